	.target	sm_100a

	.elftype	@"ET_EXEC"


//--------------------- .note.nv.tkinfo           --------------------------
	.section	.note.nv.tkinfo,"",@"SHT_NOTE"
	.sectionflags	@"SHF_NOTE_NV_TKINFO"
	.tkinfo
        /*0018*/ 	.word	0x00000002
        /*0030*/ 	.string	""
        /*0030*/ 	.string	"ptxas"
        /*0030*/ 	.string	"Cuda compilation tools, release 13.0, V13.0.88"
        /*0030*/ 	.string	"Build cuda_13.0.r13.0/compiler.36424714_0"
        /*0030*/ 	.string	"-arch sm_100a -m 64 "



//--------------------- .note.nv.cuinfo           --------------------------
	.section	.note.nv.cuinfo,"",@"SHT_NOTE"
	.sectionflags	@"SHF_NOTE_NV_CUINFO"
        /*0018*/ 	.short	0x0002
        /*001a*/ 	.short	0x0064
        /*001c*/ 	.short	0x0082
	.zero		2


//--------------------- .nv.info                  --------------------------
	.section	.nv.info,"",@"SHT_CUDA_INFO"
	.align	4


	//----- nvinfo : EIATTR_REGCOUNT
	.align		4
        /*0000*/ 	.byte	0x04, 0x2f
        /*0002*/ 	.short	(.L_12 - .L_11)
	.align		4
.L_11:
        /*0004*/ 	.word	index@(_ZN5flash24flash_fwd_splitkv_kernelI23Flash_fwd_kernel_traitsILi64ELi64ELi128ELi4ELb0ELb0EN7cutlass10bfloat16_tE19Flash_kernel_traitsILi64ELi64ELi128ELi4ES3_EELb0ELb1ELb1ELb0ELb0ELb1ELb1ELb1EEEvNS_16Flash_fwd_paramsE)
        /*0008*/ 	.word	0x000000ff


	//----- nvinfo : EIATTR_FRAME_SIZE
	.align		4
.L_12:
        /*000c*/ 	.byte	0x04, 0x11
        /*000e*/ 	.short	(.L_14 - .L_13)
	.align		4
.L_13:
        /*0010*/ 	.word	index@($_ZN5flash24flash_fwd_splitkv_kernelI23Flash_fwd_kernel_traitsILi64ELi64ELi128ELi4ELb0ELb0EN7cutlass10bfloat16_tE19Flash_kernel_traitsILi64ELi64ELi128ELi4ES3_EELb0ELb1ELb1ELb0ELb0ELb1ELb1ELb1EEEvNS_16Flash_fwd_paramsE$_ZN5flash30compute_attn_1rowblock_splitkvI23Flash_fwd_kernel_traitsILi64ELi64ELi128ELi4ELb0ELb0EN7cutlass10bfloat16_tE19Flash_kernel_traitsILi64ELi64ELi128ELi4ES3_EELb0ELb1ELb1ELb0ELb0ELb1ELb1ELb1ENS_16Flash_fwd_paramsEEEvRKT8_iiiii)
        /*0014*/ 	.word	0x00000000


	//----- nvinfo : EIATTR_FRAME_SIZE
	.align		4
.L_14:
        /*0018*/ 	.byte	0x04, 0x11
        /*001a*/ 	.short	(.L_16 - .L_15)
	.align		4
.L_15:
        /*001c*/ 	.word	index@(_ZN5flash24flash_fwd_splitkv_kernelI23Flash_fwd_kernel_traitsILi64ELi64ELi128ELi4ELb0ELb0EN7cutlass10bfloat16_tE19Flash_kernel_traitsILi64ELi64ELi128ELi4ES3_EELb0ELb1ELb1ELb0ELb0ELb1ELb1ELb1EEEvNS_16Flash_fwd_paramsE)
        /*0020*/ 	.word	0x00000000


	//----- nvinfo : EIATTR_REGCOUNT
	.align		4
.L_16:
        /*0024*/ 	.byte	0x04, 0x2f
        /*0026*/ 	.short	(.L_18 - .L_17)
	.align		4
.L_17:
        /*0028*/ 	.word	index@(_ZN5flash24flash_fwd_splitkv_kernelI23Flash_fwd_kernel_traitsILi64ELi64ELi128ELi4ELb0ELb0EN7cutlass10bfloat16_tE19Flash_kernel_traitsILi64ELi64ELi128ELi4ES3_EELb0ELb1ELb1ELb0ELb0ELb0ELb1ELb1EEEvNS_16Flash_fwd_paramsE)
        /*002c*/ 	.word	0x000000fa


	//----- nvinfo : EIATTR_FRAME_SIZE
	.align		4
.L_18:
        /*0030*/ 	.byte	0x04, 0x11
        /*0032*/ 	.short	(.L_20 - .L_19)
	.align		4
.L_19:
        /*0034*/ 	.word	index@($_ZN5flash24flash_fwd_splitkv_kernelI23Flash_fwd_kernel_traitsILi64ELi64ELi128ELi4ELb0ELb0EN7cutlass10bfloat16_tE19Flash_kernel_traitsILi64ELi64ELi128ELi4ES3_EELb0ELb1ELb1ELb0ELb0ELb0ELb1ELb1EEEvNS_16Flash_fwd_paramsE$_ZN5flash30compute_attn_1rowblock_splitkvI23Flash_fwd_kernel_traitsILi64ELi64ELi128ELi4ELb0ELb0EN7cutlass10bfloat16_tE19Flash_kernel_traitsILi64ELi64ELi128ELi4ES3_EELb0ELb1ELb1ELb0ELb0ELb0ELb1ELb1ENS_16Flash_fwd_paramsEEEvRKT8_iiiii)
        /*0038*/ 	.word	0x00000000


	//----- nvinfo : EIATTR_FRAME_SIZE
	.align		4
.L_20:
        /*003c*/ 	.byte	0x04, 0x11
        /*003e*/ 	.short	(.L_22 - .L_21)
	.align		4
.L_21:
        /*0040*/ 	.word	index@(_ZN5flash24flash_fwd_splitkv_kernelI23Flash_fwd_kernel_traitsILi64ELi64ELi128ELi4ELb0ELb0EN7cutlass10bfloat16_tE19Flash_kernel_traitsILi64ELi64ELi128ELi4ES3_EELb0ELb1ELb1ELb0ELb0ELb0ELb1ELb1EEEvNS_16Flash_fwd_paramsE)
        /*0044*/ 	.word	0x00000000


	//----- nvinfo : EIATTR_REGCOUNT
	.align		4
.L_22:
        /*0048*/ 	.byte	0x04, 0x2f
        /*004a*/ 	.short	(.L_24 - .L_23)
	.align		4
.L_23:
        /*004c*/ 	.word	index@(_ZN5flash24flash_fwd_splitkv_kernelI23Flash_fwd_kernel_traitsILi64ELi64ELi128ELi4ELb0ELb0EN7cutlass10bfloat16_tE19Flash_kernel_traitsILi64ELi64ELi128ELi4ES3_EELb0ELb1ELb0ELb0ELb1ELb1ELb1ELb1EEEvNS_16Flash_fwd_paramsE)
        /*0050*/ 	.word	0x000000e2


	//----- nvinfo : EIATTR_FRAME_SIZE
	.align		4
.L_24:
        /*0054*/ 	.byte	0x04, 0x11
        /*0056*/ 	.short	(.L_26 - .L_25)
	.align		4
.L_25:
        /*0058*/ 	.word	index@($_ZN5flash24flash_fwd_splitkv_kernelI23Flash_fwd_kernel_traitsILi64ELi64ELi128ELi4ELb0ELb0EN7cutlass10bfloat16_tE19Flash_kernel_traitsILi64ELi64ELi128ELi4ES3_EELb0ELb1ELb0ELb0ELb1ELb1ELb1ELb1EEEvNS_16Flash_fwd_paramsE$_ZN5flash30compute_attn_1rowblock_splitkvI23Flash_fwd_kernel_traitsILi64ELi64ELi128ELi4ELb0ELb0EN7cutlass10bfloat16_tE19Flash_kernel_traitsILi64ELi64ELi128ELi4ES3_EELb0ELb1ELb0ELb0ELb1ELb1ELb1ELb1ENS_16Flash_fwd_paramsEEEvRKT8_iiiii)
        /*005c*/ 	.word	0x00000000


	//----- nvinfo : EIATTR_FRAME_SIZE
	.align		4
.L_26:
        /*0060*/ 	.byte	0x04, 0x11
        /*0062*/ 	.short	(.L_28 - .L_27)
	.align		4
.L_27:
        /*0064*/ 	.word	index@(_ZN5flash24flash_fwd_splitkv_kernelI23Flash_fwd_kernel_traitsILi64ELi64ELi128ELi4ELb0ELb0EN7cutlass10bfloat16_tE19Flash_kernel_traitsILi64ELi64ELi128ELi4ES3_EELb0ELb1ELb0ELb0ELb1ELb1ELb1ELb1EEEvNS_16Flash_fwd_paramsE)
        /*0068*/ 	.word	0x00000000


	//----- nvinfo : EIATTR_REGCOUNT
	.align		4
.L_28:
        /*006c*/ 	.byte	0x04, 0x2f
        /*006e*/ 	.short	(.L_30 - .L_29)
	.align		4
.L_29:
        /*0070*/ 	.word	index@(_ZN5flash24flash_fwd_splitkv_kernelI23Flash_fwd_kernel_traitsILi64ELi64ELi128ELi4ELb0ELb0EN7cutlass10bfloat16_tE19Flash_kernel_traitsILi64ELi64ELi128ELi4ES3_EELb0ELb1ELb0ELb0ELb1ELb0ELb1ELb1EEEvNS_16Flash_fwd_paramsE)
        /*0074*/ 	.word	0x000000e2


	//----- nvinfo : EIATTR_FRAME_SIZE
	.align		4
.L_30:
        /*0078*/ 	.byte	0x04, 0x11
        /*007a*/ 	.short	(.L_32 - .L_31)
	.align		4
.L_31:
        /*007c*/ 	.word	index@($_ZN5flash24flash_fwd_splitkv_kernelI23Flash_fwd_kernel_traitsILi64ELi64ELi128ELi4ELb0ELb0EN7cutlass10bfloat16_tE19Flash_kernel_traitsILi64ELi64ELi128ELi4ES3_EELb0ELb1ELb0ELb0ELb1ELb0ELb1ELb1EEEvNS_16Flash_fwd_paramsE$_ZN5flash30compute_attn_1rowblock_splitkvI23Flash_fwd_kernel_traitsILi64ELi64ELi128ELi4ELb0ELb0EN7cutlass10bfloat16_tE19Flash_kernel_traitsILi64ELi64ELi128ELi4ES3_EELb0ELb1ELb0ELb0ELb1ELb0ELb1ELb1ENS_16Flash_fwd_paramsEEEvRKT8_iiiii)
        /*0080*/ 	.word	0x00000000


	//----- nvinfo : EIATTR_FRAME_SIZE
	.align		4
.L_32:
        /*0084*/ 	.byte	0x04, 0x11
        /*0086*/ 	.short	(.L_34 - .L_33)
	.align		4
.L_33:
        /*0088*/ 	.word	index@(_ZN5flash24flash_fwd_splitkv_kernelI23Flash_fwd_kernel_traitsILi64ELi64ELi128ELi4ELb0ELb0EN7cutlass10bfloat16_tE19Flash_kernel_traitsILi64ELi64ELi128ELi4ES3_EELb0ELb1ELb0ELb0ELb1ELb0ELb1ELb1EEEvNS_16Flash_fwd_paramsE)
        /*008c*/ 	.word	0x00000000


	//----- nvinfo : EIATTR_REGCOUNT
	.align		4
.L_34:
        /*0090*/ 	.byte	0x04, 0x2f
        /*0092*/ 	.short	(.L_36 - .L_35)
	.align		4
.L_35:
        /*0094*/ 	.word	index@(_ZN5flash24flash_fwd_splitkv_kernelI23Flash_fwd_kernel_traitsILi64ELi64ELi128ELi4ELb0ELb0EN7cutlass10bfloat16_tE19Flash_kernel_traitsILi64ELi64ELi128ELi4ES3_EELb0ELb1ELb1ELb0ELb0ELb1ELb1ELb0EEEvNS_16Flash_fwd_paramsE)
        /*0098*/ 	.word	0x000000ff


	//----- nvinfo : EIATTR_FRAME_SIZE
	.align		4
.L_36:
        /*009c*/ 	.byte	0x04, 0x11
        /*009e*/ 	.short	(.L_38 - .L_37)
	.align		4
.L_37:
        /*00a0*/ 	.word	index@($_ZN5flash24flash_fwd_splitkv_kernelI23Flash_fwd_kernel_traitsILi64ELi64ELi128ELi4ELb0ELb0EN7cutlass10bfloat16_tE19Flash_kernel_traitsILi64ELi64ELi128ELi4ES3_EELb0ELb1ELb1ELb0ELb0ELb1ELb1ELb0EEEvNS_16Flash_fwd_paramsE$_ZN5flash30compute_attn_1rowblock_splitkvI23Flash_fwd_kernel_traitsILi64ELi64ELi128ELi4ELb0ELb0EN7cutlass10bfloat16_tE19Flash_kernel_traitsILi64ELi64ELi128ELi4ES3_EELb0ELb1ELb1ELb0ELb0ELb1ELb1ELb0ENS_16Flash_fwd_paramsEEEvRKT8_iiiii)
        /*00a4*/ 	.word	0x00000000


	//----- nvinfo : EIATTR_FRAME_SIZE
	.align		4
.L_38:
        /*00a8*/ 	.byte	0x04, 0x11
        /*00aa*/ 	.short	(.L_40 - .L_39)
	.align		4
.L_39:
        /*00ac*/ 	.word	index@(_ZN5flash24flash_fwd_splitkv_kernelI23Flash_fwd_kernel_traitsILi64ELi64ELi128ELi4ELb0ELb0EN7cutlass10bfloat16_tE19Flash_kernel_traitsILi64ELi64ELi128ELi4ES3_EELb0ELb1ELb1ELb0ELb0ELb1ELb1ELb0EEEvNS_16Flash_fwd_paramsE)
        /*00b0*/ 	.word	0x00000000


	//----- nvinfo : EIATTR_REGCOUNT
	.align		4
.L_40:
        /*00b4*/ 	.byte	0x04, 0x2f
        /*00b6*/ 	.short	(.L_42 - .L_41)
	.align		4
.L_41:
        /*00b8*/ 	.word	index@(_ZN5flash24flash_fwd_splitkv_kernelI23Flash_fwd_kernel_traitsILi64ELi64ELi128ELi4ELb0ELb0EN7cutlass10bfloat16_tE19Flash_kernel_traitsILi64ELi64ELi128ELi4ES3_EELb0ELb1ELb1ELb0ELb0ELb0ELb1ELb0EEEvNS_16Flash_fwd_paramsE)
        /*00bc*/ 	.word	0x000000ef


	//----- nvinfo : EIATTR_FRAME_SIZE
	.align		4
.L_42:
        /*00c0*/ 	.byte	0x04, 0x11
        /*00c2*/ 	.short	(.L_44 - .L_43)
	.align		4
.L_43:
        /*00c4*/ 	.word	index@($_ZN5flash24flash_fwd_splitkv_kernelI23Flash_fwd_kernel_traitsILi64ELi64ELi128ELi4ELb0ELb0EN7cutlass10bfloat16_tE19Flash_kernel_traitsILi64ELi64ELi128ELi4ES3_EELb0ELb1ELb1ELb0ELb0ELb0ELb1ELb0EEEvNS_16Flash_fwd_paramsE$_ZN5flash30compute_attn_1rowblock_splitkvI23Flash_fwd_kernel_traitsILi64ELi64ELi128ELi4ELb0ELb0EN7cutlass10bfloat16_tE19Flash_kernel_traitsILi64ELi64ELi128ELi4ES3_EELb0ELb1ELb1ELb0ELb0ELb0ELb1ELb0ENS_16Flash_fwd_paramsEEEvRKT8_iiiii)
        /*00c8*/ 	.word	0x00000000


	//----- nvinfo : EIATTR_FRAME_SIZE
	.align		4
.L_44:
        /*00cc*/ 	.byte	0x04, 0x11
        /*00ce*/ 	.short	(.L_46 - .L_45)
	.align		4
.L_45:
        /*00d0*/ 	.word	index@(_ZN5flash24flash_fwd_splitkv_kernelI23Flash_fwd_kernel_traitsILi64ELi64ELi128ELi4ELb0ELb0EN7cutlass10bfloat16_tE19Flash_kernel_traitsILi64ELi64ELi128ELi4ES3_EELb0ELb1ELb1ELb0ELb0ELb0ELb1ELb0EEEvNS_16Flash_fwd_paramsE)
        /*00d4*/ 	.word	0x00000000


	//----- nvinfo : EIATTR_REGCOUNT
	.align		4
.L_46:
        /*00d8*/ 	.byte	0x04, 0x2f
        /*00da*/ 	.short	(.L_48 - .L_47)
	.align		4
.L_47:
        /*00dc*/ 	.word	index@(_ZN5flash24flash_fwd_splitkv_kernelI23Flash_fwd_kernel_traitsILi64ELi64ELi128ELi4ELb0ELb0EN7cutlass10bfloat16_tE19Flash_kernel_traitsILi64ELi64ELi128ELi4ES3_EELb0ELb1ELb0ELb0ELb1ELb1ELb1ELb0EEEvNS_16Flash_fwd_paramsE)
        /*00e0*/ 	.word	0x000000fd


	//----- nvinfo : EIATTR_FRAME_SIZE
	.align		4
.L_48:
        /*00e4*/ 	.byte	0x04, 0x11
        /*00e6*/ 	.short	(.L_50 - .L_49)
	.align		4
.L_49:
        /*00e8*/ 	.word	index@($_ZN5flash24flash_fwd_splitkv_kernelI23Flash_fwd_kernel_traitsILi64ELi64ELi128ELi4ELb0ELb0EN7cutlass10bfloat16_tE19Flash_kernel_traitsILi64ELi64ELi128ELi4ES3_EELb0ELb1ELb0ELb0ELb1ELb1ELb1ELb0EEEvNS_16Flash_fwd_paramsE$_ZN5flash30compute_attn_1rowblock_splitkvI23Flash_fwd_kernel_traitsILi64ELi64ELi128ELi4ELb0ELb0EN7cutlass10bfloat16_tE19Flash_kernel_traitsILi64ELi64ELi128ELi4ES3_EELb0ELb1ELb0ELb0ELb1ELb1ELb1ELb0ENS_16Flash_fwd_paramsEEEvRKT8_iiiii)
        /*00ec*/ 	.word	0x00000000


	//----- nvinfo : EIATTR_FRAME_SIZE
	.align		4
.L_50:
        /*00f0*/ 	.byte	0x04, 0x11
        /*00f2*/ 	.short	(.L_52 - .L_51)
	.align		4
.L_51:
        /*00f4*/ 	.word	index@(_ZN5flash24flash_fwd_splitkv_kernelI23Flash_fwd_kernel_traitsILi64ELi64ELi128ELi4ELb0ELb0EN7cutlass10bfloat16_tE19Flash_kernel_traitsILi64ELi64ELi128ELi4ES3_EELb0ELb1ELb0ELb0ELb1ELb1ELb1ELb0EEEvNS_16Flash_fwd_paramsE)
        /*00f8*/ 	.word	0x00000000


	//----- nvinfo : EIATTR_REGCOUNT
	.align		4
.L_52:
        /*00fc*/ 	.byte	0x04, 0x2f
        /*00fe*/ 	.short	(.L_54 - .L_53)
	.align		4
.L_53:
        /*0100*/ 	.word	index@(_ZN5flash24flash_fwd_splitkv_kernelI23Flash_fwd_kernel_traitsILi64ELi64ELi128ELi4ELb0ELb0EN7cutlass10bfloat16_tE19Flash_kernel_traitsILi64ELi64ELi128ELi4ES3_EELb0ELb1ELb0ELb0ELb1ELb0ELb1ELb0EEEvNS_16Flash_fwd_paramsE)
        /*0104*/ 	.word	0x000000e8


	//----- nvinfo : EIATTR_FRAME_SIZE
	.align		4
.L_54:
        /*0108*/ 	.byte	0x04, 0x11
        /*010a*/ 	.short	(.L_56 - .L_55)
	.align		4
.L_55:
        /*010c*/ 	.word	index@($_ZN5flash24flash_fwd_splitkv_kernelI23Flash_fwd_kernel_traitsILi64ELi64ELi128ELi4ELb0ELb0EN7cutlass10bfloat16_tE19Flash_kernel_traitsILi64ELi64ELi128ELi4ES3_EELb0ELb1ELb0ELb0ELb1ELb0ELb1ELb0EEEvNS_16Flash_fwd_paramsE$_ZN5flash30compute_attn_1rowblock_splitkvI23Flash_fwd_kernel_traitsILi64ELi64ELi128ELi4ELb0ELb0EN7cutlass10bfloat16_tE19Flash_kernel_traitsILi64ELi64ELi128ELi4ES3_EELb0ELb1ELb0ELb0ELb1ELb0ELb1ELb0ENS_16Flash_fwd_paramsEEEvRKT8_iiiii)
        /*0110*/ 	.word	0x00000000


	//----- nvinfo : EIATTR_FRAME_SIZE
	.align		4
.L_56:
        /*0114*/ 	.byte	0x04, 0x11
        /*0116*/ 	.short	(.L_58 - .L_57)
	.align		4
.L_57:
        /*0118*/ 	.word	index@(_ZN5flash24flash_fwd_splitkv_kernelI23Flash_fwd_kernel_traitsILi64ELi64ELi128ELi4ELb0ELb0EN7cutlass10bfloat16_tE19Flash_kernel_traitsILi64ELi64ELi128ELi4ES3_EELb0ELb1ELb0ELb0ELb1ELb0ELb1ELb0EEEvNS_16Flash_fwd_paramsE)
        /*011c*/ 	.word	0x00000000


	//----- nvinfo : EIATTR_REGCOUNT
	.align		4
.L_58:
        /*0120*/ 	.byte	0x04, 0x2f
        /*0122*/ 	.short	(.L_60 - .L_59)
	.align		4
.L_59:
        /*0124*/ 	.word	index@(_ZN5flash24flash_fwd_splitkv_kernelI23Flash_fwd_kernel_traitsILi64ELi64ELi128ELi4ELb0ELb0EN7cutlass10bfloat16_tE19Flash_kernel_traitsILi64ELi64ELi128ELi4ES3_EELb0ELb1ELb1ELb0ELb0ELb1ELb0ELb1EEEvNS_16Flash_fwd_paramsE)
        /*0128*/ 	.word	0x000000ff


	//----- nvinfo : EIATTR_FRAME_SIZE
	.align		4
.L_60:
        /*012c*/ 	.byte	0x04, 0x11
        /*012e*/ 	.short	(.L_62 - .L_61)
	.align		4
.L_61:
        /*0130*/ 	.word	index@($_ZN5flash24flash_fwd_splitkv_kernelI23Flash_fwd_kernel_traitsILi64ELi64ELi128ELi4ELb0ELb0EN7cutlass10bfloat16_tE19Flash_kernel_traitsILi64ELi64ELi128ELi4ES3_EELb0ELb1ELb1ELb0ELb0ELb1ELb0ELb1EEEvNS_16Flash_fwd_paramsE$_ZN5flash30compute_attn_1rowblock_splitkvI23Flash_fwd_kernel_traitsILi64ELi64ELi128ELi4ELb0ELb0EN7cutlass10bfloat16_tE19Flash_kernel_traitsILi64ELi64ELi128ELi4ES3_EELb0ELb1ELb1ELb0ELb0ELb1ELb0ELb1ENS_16Flash_fwd_paramsEEEvRKT8_iiiii)
        /*0134*/ 	.word	0x00000000


	//----- nvinfo : EIATTR_FRAME_SIZE
	.align		4
.L_62:
        /*0138*/ 	.byte	0x04, 0x11
        /*013a*/ 	.short	(.L_64 - .L_63)
	.align		4
.L_63:
        /*013c*/ 	.word	index@(_ZN5flash24flash_fwd_splitkv_kernelI23Flash_fwd_kernel_traitsILi64ELi64ELi128ELi4ELb0ELb0EN7cutlass10bfloat16_tE19Flash_kernel_traitsILi64ELi64ELi128ELi4ES3_EELb0ELb1ELb1ELb0ELb0ELb1ELb0ELb1EEEvNS_16Flash_fwd_paramsE)
        /*0140*/ 	.word	0x00000000


	//----- nvinfo : EIATTR_REGCOUNT
	.align		4
.L_64:
        /*0144*/ 	.byte	0x04, 0x2f
        /*0146*/ 	.short	(.L_66 - .L_65)
	.align		4
.L_65:
        /*0148*/ 	.word	index@(_ZN5flash24flash_fwd_splitkv_kernelI23Flash_fwd_kernel_traitsILi64ELi64ELi128ELi4ELb0ELb0EN7cutlass10bfloat16_tE19Flash_kernel_traitsILi64ELi64ELi128ELi4ES3_EELb0ELb1ELb1ELb0ELb0ELb0ELb0ELb1EEEvNS_16Flash_fwd_paramsE)
        /*014c*/ 	.word	0x000000ff


	//----- nvinfo : EIATTR_FRAME_SIZE
	.align		4
.L_66:
        /*0150*/ 	.byte	0x04, 0x11
        /*0152*/ 	.short	(.L_68 - .L_67)
	.align		4
.L_67:
        /*0154*/ 	.word	index@($_ZN5flash24flash_fwd_splitkv_kernelI23Flash_fwd_kernel_traitsILi64ELi64ELi128ELi4ELb0ELb0EN7cutlass10bfloat16_tE19Flash_kernel_traitsILi64ELi64ELi128ELi4ES3_EELb0ELb1ELb1ELb0ELb0ELb0ELb0ELb1EEEvNS_16Flash_fwd_paramsE$_ZN5flash30compute_attn_1rowblock_splitkvI23Flash_fwd_kernel_traitsILi64ELi64ELi128ELi4ELb0ELb0EN7cutlass10bfloat16_tE19Flash_kernel_traitsILi64ELi64ELi128ELi4ES3_EELb0ELb1ELb1ELb0ELb0ELb0ELb0ELb1ENS_16Flash_fwd_paramsEEEvRKT8_iiiii)
        /*0158*/ 	.word	0x00000000


	//----- nvinfo : EIATTR_FRAME_SIZE
	.align		4
.L_68:
        /*015c*/ 	.byte	0x04, 0x11
        /*015e*/ 	.short	(.L_70 - .L_69)
	.align		4
.L_69:
        /*0160*/ 	.word	index@(_ZN5flash24flash_fwd_splitkv_kernelI23Flash_fwd_kernel_traitsILi64ELi64ELi128ELi4ELb0ELb0EN7cutlass10bfloat16_tE19Flash_kernel_traitsILi64ELi64ELi128ELi4ES3_EELb0ELb1ELb1ELb0ELb0ELb0ELb0ELb1EEEvNS_16Flash_fwd_paramsE)
        /*0164*/ 	.word	0x00000000


	//----- nvinfo : EIATTR_REGCOUNT
	.align		4
.L_70:
        /*0168*/ 	.byte	0x04, 0x2f
        /*016a*/ 	.short	(.L_72 - .L_71)
	.align		4
.L_71:
        /*016c*/ 	.word	index@(_ZN5flash24flash_fwd_splitkv_kernelI23Flash_fwd_kernel_traitsILi64ELi64ELi128ELi4ELb0ELb0EN7cutlass10bfloat16_tE19Flash_kernel_traitsILi64ELi64ELi128ELi4ES3_EELb0ELb1ELb0ELb0ELb1ELb1ELb0ELb1EEEvNS_16Flash_fwd_paramsE)
        /*0170*/ 	.word	0x000000f1


	//----- nvinfo : EIATTR_FRAME_SIZE
	.align		4
.L_72:
        /*0174*/ 	.byte	0x04, 0x11
        /*0176*/ 	.short	(.L_74 - .L_73)
	.align		4
.L_73:
        /*0178*/ 	.word	index@($_ZN5flash24flash_fwd_splitkv_kernelI23Flash_fwd_kernel_traitsILi64ELi64ELi128ELi4ELb0ELb0EN7cutlass10bfloat16_tE19Flash_kernel_traitsILi64ELi64ELi128ELi4ES3_EELb0ELb1ELb0ELb0ELb1ELb1ELb0ELb1EEEvNS_16Flash_fwd_paramsE$_ZN5flash30compute_attn_1rowblock_splitkvI23Flash_fwd_kernel_traitsILi64ELi64ELi128ELi4ELb0ELb0EN7cutlass10bfloat16_tE19Flash_kernel_traitsILi64ELi64ELi128ELi4ES3_EELb0ELb1ELb0ELb0ELb1ELb1ELb0ELb1ENS_16Flash_fwd_paramsEEEvRKT8_iiiii)
        /*017c*/ 	.word	0x00000000


	//----- nvinfo : EIATTR_FRAME_SIZE
	.align		4
.L_74:
        /*0180*/ 	.byte	0x04, 0x11
        /*0182*/ 	.short	(.L_76 - .L_75)
	.align		4
.L_75:
        /*0184*/ 	.word	index@(_ZN5flash24flash_fwd_splitkv_kernelI23Flash_fwd_kernel_traitsILi64ELi64ELi128ELi4ELb0ELb0EN7cutlass10bfloat16_tE19Flash_kernel_traitsILi64ELi64ELi128ELi4ES3_EELb0ELb1ELb0ELb0ELb1ELb1ELb0ELb1EEEvNS_16Flash_fwd_paramsE)
        /*0188*/ 	.word	0x00000000


	//----- nvinfo : EIATTR_REGCOUNT
	.align		4
.L_76:
        /*018c*/ 	.byte	0x04, 0x2f
        /*018e*/ 	.short	(.L_78 - .L_77)
	.align		4
.L_77:
        /*0190*/ 	.word	index@(_ZN5flash24flash_fwd_splitkv_kernelI23Flash_fwd_kernel_traitsILi64ELi64ELi128ELi4ELb0ELb0EN7cutlass10bfloat16_tE19Flash_kernel_traitsILi64ELi64ELi128ELi4ES3_EELb0ELb1ELb0ELb0ELb1ELb0ELb0ELb1EEEvNS_16Flash_fwd_paramsE)
        /*0194*/ 	.word	0x000000f8


	//----- nvinfo : EIATTR_FRAME_SIZE
	.align		4
.L_78:
        /*0198*/ 	.byte	0x04, 0x11
        /*019a*/ 	.short	(.L_80 - .L_79)
	.align		4
.L_79:
        /*019c*/ 	.word	index@($_ZN5flash24flash_fwd_splitkv_kernelI23Flash_fwd_kernel_traitsILi64ELi64ELi128ELi4ELb0ELb0EN7cutlass10bfloat16_tE19Flash_kernel_traitsILi64ELi64ELi128ELi4ES3_EELb0ELb1ELb0ELb0ELb1ELb0ELb0ELb1EEEvNS_16Flash_fwd_paramsE$_ZN5flash30compute_attn_1rowblock_splitkvI23Flash_fwd_kernel_traitsILi64ELi64ELi128ELi4ELb0ELb0EN7cutlass10bfloat16_tE19Flash_kernel_traitsILi64ELi64ELi128ELi4ES3_EELb0ELb1ELb0ELb0ELb1ELb0ELb0ELb1ENS_16Flash_fwd_paramsEEEvRKT8_iiiii)
        /*01a0*/ 	.word	0x00000000


	//----- nvinfo : EIATTR_FRAME_SIZE
	.align		4
.L_80:
        /*01a4*/ 	.byte	0x04, 0x11
        /*01a6*/ 	.short	(.L_82 - .L_81)
	.align		4
.L_81:
        /*01a8*/ 	.word	index@(_ZN5flash24flash_fwd_splitkv_kernelI23Flash_fwd_kernel_traitsILi64ELi64ELi128ELi4ELb0ELb0EN7cutlass10bfloat16_tE19Flash_kernel_traitsILi64ELi64ELi128ELi4ES3_EELb0ELb1ELb0ELb0ELb1ELb0ELb0ELb1EEEvNS_16Flash_fwd_paramsE)
        /*01ac*/ 	.word	0x00000000


	//----- nvinfo : EIATTR_REGCOUNT
	.align		4
.L_82:
        /*01b0*/ 	.byte	0x04, 0x2f
        /*01b2*/ 	.short	(.L_84 - .L_83)
	.align		4
.L_83:
        /*01b4*/ 	.word	index@(_ZN5flash24flash_fwd_splitkv_kernelI23Flash_fwd_kernel_traitsILi64ELi64ELi128ELi4ELb0ELb0EN7cutlass10bfloat16_tE19Flash_kernel_traitsILi64ELi64ELi128ELi4ES3_EELb0ELb1ELb1ELb0ELb0ELb1ELb0ELb0EEEvNS_16Flash_fwd_paramsE)
        /*01b8*/ 	.word	0x000000ff


	//----- nvinfo : EIATTR_FRAME_SIZE
	.align		4
.L_84:
        /*01bc*/ 	.byte	0x04, 0x11
        /*01be*/ 	.short	(.L_86 - .L_85)
	.align		4
.L_85:
        /*01c0*/ 	.word	index@($_ZN5flash24flash_fwd_splitkv_kernelI23Flash_fwd_kernel_traitsILi64ELi64ELi128ELi4ELb0ELb0EN7cutlass10bfloat16_tE19Flash_kernel_traitsILi64ELi64ELi128ELi4ES3_EELb0ELb1ELb1ELb0ELb0ELb1ELb0ELb0EEEvNS_16Flash_fwd_paramsE$_ZN5flash30compute_attn_1rowblock_splitkvI23Flash_fwd_kernel_traitsILi64ELi64ELi128ELi4ELb0ELb0EN7cutlass10bfloat16_tE19Flash_kernel_traitsILi64ELi64ELi128ELi4ES3_EELb0ELb1ELb1ELb0ELb0ELb1ELb0ELb0ENS_16Flash_fwd_paramsEEEvRKT8_iiiii)
        /*01c4*/ 	.word	0x00000000


	//----- nvinfo : EIATTR_FRAME_SIZE
	.align		4
.L_86:
        /*01c8*/ 	.byte	0x04, 0x11
        /*01ca*/ 	.short	(.L_88 - .L_87)
	.align		4
.L_87:
        /*01cc*/ 	.word	index@(_ZN5flash24flash_fwd_splitkv_kernelI23Flash_fwd_kernel_traitsILi64ELi64ELi128ELi4ELb0ELb0EN7cutlass10bfloat16_tE19Flash_kernel_traitsILi64ELi64ELi128ELi4ES3_EELb0ELb1ELb1ELb0ELb0ELb1ELb0ELb0EEEvNS_16Flash_fwd_paramsE)
        /*01d0*/ 	.word	0x00000000


	//----- nvinfo : EIATTR_REGCOUNT
	.align		4
.L_88:
        /*01d4*/ 	.byte	0x04, 0x2f
        /*01d6*/ 	.short	(.L_90 - .L_89)
	.align		4
.L_89:
        /*01d8*/ 	.word	index@(_ZN5flash24flash_fwd_splitkv_kernelI23Flash_fwd_kernel_traitsILi64ELi64ELi128ELi4ELb0ELb0EN7cutlass10bfloat16_tE19Flash_kernel_traitsILi64ELi64ELi128ELi4ES3_EELb0ELb1ELb1ELb0ELb0ELb0ELb0ELb0EEEvNS_16Flash_fwd_paramsE)
        /*01dc*/ 	.word	0x000000ff


	//----- nvinfo : EIATTR_FRAME_SIZE
	.align		4
.L_90:
        /*01e0*/ 	.byte	0x04, 0x11
        /*01e2*/ 	.short	(.L_92 - .L_91)
	.align		4
.L_91:
        /*01e4*/ 	.word	index@($_ZN5flash24flash_fwd_splitkv_kernelI23Flash_fwd_kernel_traitsILi64ELi64ELi128ELi4ELb0ELb0EN7cutlass10bfloat16_tE19Flash_kernel_traitsILi64ELi64ELi128ELi4ES3_EELb0ELb1ELb1ELb0ELb0ELb0ELb0ELb0EEEvNS_16Flash_fwd_paramsE$_ZN5flash30compute_attn_1rowblock_splitkvI23Flash_fwd_kernel_traitsILi64ELi64ELi128ELi4ELb0ELb0EN7cutlass10bfloat16_tE19Flash_kernel_traitsILi64ELi64ELi128ELi4ES3_EELb0ELb1ELb1ELb0ELb0ELb0ELb0ELb0ENS_16Flash_fwd_paramsEEEvRKT8_iiiii)
        /*01e8*/ 	.word	0x00000000


	//----- nvinfo : EIATTR_FRAME_SIZE
	.align		4
.L_92:
        /*01ec*/ 	.byte	0x04, 0x11
        /*01ee*/ 	.short	(.L_94 - .L_93)
	.align		4
.L_93:
        /*01f0*/ 	.word	index@(_ZN5flash24flash_fwd_splitkv_kernelI23Flash_fwd_kernel_traitsILi64ELi64ELi128ELi4ELb0ELb0EN7cutlass10bfloat16_tE19Flash_kernel_traitsILi64ELi64ELi128ELi4ES3_EELb0ELb1ELb1ELb0ELb0ELb0ELb0ELb0EEEvNS_16Flash_fwd_paramsE)
        /*01f4*/ 	.word	0x00000000


	//----- nvinfo : EIATTR_REGCOUNT
	.align		4
.L_94:
        /*01f8*/ 	.byte	0x04, 0x2f
        /*01fa*/ 	.short	(.L_96 - .L_95)
	.align		4
.L_95:
        /*01fc*/ 	.word	index@(_ZN5flash24flash_fwd_splitkv_kernelI23Flash_fwd_kernel_traitsILi64ELi64ELi128ELi4ELb0ELb0EN7cutlass10bfloat16_tE19Flash_kernel_traitsILi64ELi64ELi128ELi4ES3_EELb0ELb1ELb0ELb0ELb1ELb1ELb0ELb0EEEvNS_16Flash_fwd_paramsE)
        /*0200*/ 	.word	0x000000ff


	//----- nvinfo : EIATTR_FRAME_SIZE
	.align		4
.L_96:
        /*0204*/ 	.byte	0x04, 0x11
        /*0206*/ 	.short	(.L_98 - .L_97)
	.align		4
.L_97:
        /*0208*/ 	.word	index@($_ZN5flash24flash_fwd_splitkv_kernelI23Flash_fwd_kernel_traitsILi64ELi64ELi128ELi4ELb0ELb0EN7cutlass10bfloat16_tE19Flash_kernel_traitsILi64ELi64ELi128ELi4ES3_EELb0ELb1ELb0ELb0ELb1ELb1ELb0ELb0EEEvNS_16Flash_fwd_paramsE$_ZN5flash30compute_attn_1rowblock_splitkvI23Flash_fwd_kernel_traitsILi64ELi64ELi128ELi4ELb0ELb0EN7cutlass10bfloat16_tE19Flash_kernel_traitsILi64ELi64ELi128ELi4ES3_EELb0ELb1ELb0ELb0ELb1ELb1ELb0ELb0ENS_16Flash_fwd_paramsEEEvRKT8_iiiii)
        /*020c*/ 	.word	0x00000000


	//----- nvinfo : EIATTR_FRAME_SIZE
	.align		4
.L_98:
        /*0210*/ 	.byte	0x04, 0x11
        /*0212*/ 	.short	(.L_100 - .L_99)
	.align		4
.L_99:
        /*0214*/ 	.word	index@(_ZN5flash24flash_fwd_splitkv_kernelI23Flash_fwd_kernel_traitsILi64ELi64ELi128ELi4ELb0ELb0EN7cutlass10bfloat16_tE19Flash_kernel_traitsILi64ELi64ELi128ELi4ES3_EELb0ELb1ELb0ELb0ELb1ELb1ELb0ELb0EEEvNS_16Flash_fwd_paramsE)
        /*0218*/ 	.word	0x00000000


	//----- nvinfo : EIATTR_REGCOUNT
	.align		4
.L_100:
        /*021c*/ 	.byte	0x04, 0x2f
        /*021e*/ 	.short	(.L_102 - .L_101)
	.align		4
.L_101:
        /*0220*/ 	.word	index@(_ZN5flash24flash_fwd_splitkv_kernelI23Flash_fwd_kernel_traitsILi64ELi64ELi128ELi4ELb0ELb0EN7cutlass10bfloat16_tE19Flash_kernel_traitsILi64ELi64ELi128ELi4ES3_EELb0ELb1ELb0ELb0ELb1ELb0ELb0ELb0EEEvNS_16Flash_fwd_paramsE)
        /*0224*/ 	.word	0x000000fe


	//----- nvinfo : EIATTR_FRAME_SIZE
	.align		4
.L_102:
        /*0228*/ 	.byte	0x04, 0x11
        /*022a*/ 	.short	(.L_104 - .L_103)
	.align		4
.L_103:
        /*022c*/ 	.word	index@($_ZN5flash24flash_fwd_splitkv_kernelI23Flash_fwd_kernel_traitsILi64ELi64ELi128ELi4ELb0ELb0EN7cutlass10bfloat16_tE19Flash_kernel_traitsILi64ELi64ELi128ELi4ES3_EELb0ELb1ELb0ELb0ELb1ELb0ELb0ELb0EEEvNS_16Flash_fwd_paramsE$_ZN5flash30compute_attn_1rowblock_splitkvI23Flash_fwd_kernel_traitsILi64ELi64ELi128ELi4ELb0ELb0EN7cutlass10bfloat16_tE19Flash_kernel_traitsILi64ELi64ELi128ELi4ES3_EELb0ELb1ELb0ELb0ELb1ELb0ELb0ELb0ENS_16Flash_fwd_paramsEEEvRKT8_iiiii)
        /*0230*/ 	.word	0x00000000


	//----- nvinfo : EIATTR_FRAME_SIZE
	.align		4
.L_104:
        /*0234*/ 	.byte	0x04, 0x11
        /*0236*/ 	.short	(.L_106 - .L_105)
	.align		4
.L_105:
        /*0238*/ 	.word	index@(_ZN5flash24flash_fwd_splitkv_kernelI23Flash_fwd_kernel_traitsILi64ELi64ELi128ELi4ELb0ELb0EN7cutlass10bfloat16_tE19Flash_kernel_traitsILi64ELi64ELi128ELi4ES3_EELb0ELb1ELb0ELb0ELb1ELb0ELb0ELb0EEEvNS_16Flash_fwd_paramsE)
        /*023c*/ 	.word	0x00000000


	//----- nvinfo : EIATTR_REGCOUNT
	.align		4
.L_106:
        /*0240*/ 	.byte	0x04, 0x2f
        /*0242*/ 	.short	(.L_108 - .L_107)
	.align		4
.L_107:
        /*0244*/ 	.word	index@(_ZN5flash24flash_fwd_splitkv_kernelI23Flash_fwd_kernel_traitsILi64ELi64ELi128ELi4ELb0ELb0EN7cutlass10bfloat16_tE19Flash_kernel_traitsILi64ELi64ELi128ELi4ES3_EELb0ELb0ELb1ELb0ELb0ELb1ELb1ELb1EEEvNS_16Flash_fwd_paramsE)
        /*0248*/ 	.word	0x000000df


	//----- nvinfo : EIATTR_FRAME_SIZE
	.align		4
.L_108:
        /*024c*/ 	.byte	0x04, 0x11
        /*024e*/ 	.short	(.L_110 - .L_109)
	.align		4
.L_109:
        /*0250*/ 	.word	index@($_ZN5flash24flash_fwd_splitkv_kernelI23Flash_fwd_kernel_traitsILi64ELi64ELi128ELi4ELb0ELb0EN7cutlass10bfloat16_tE19Flash_kernel_traitsILi64ELi64ELi128ELi4ES3_EELb0ELb0ELb1ELb0ELb0ELb1ELb1ELb1EEEvNS_16Flash_fwd_paramsE$_ZN5flash30compute_attn_1rowblock_splitkvI23Flash_fwd_kernel_traitsILi64ELi64ELi128ELi4ELb0ELb0EN7cutlass10bfloat16_tE19Flash_kernel_traitsILi64ELi64ELi128ELi4ES3_EELb0ELb0ELb1ELb0ELb0ELb1ELb1ELb1ENS_16Flash_fwd_paramsEEEvRKT8_iiiii)
        /*0254*/ 	.word	0x00000000


	//----- nvinfo : EIATTR_FRAME_SIZE
	.align		4
.L_110:
        /*0258*/ 	.byte	0x04, 0x11
        /*025a*/ 	.short	(.L_112 - .L_111)
	.align		4
.L_111:
        /*025c*/ 	.word	index@(_ZN5flash24flash_fwd_splitkv_kernelI23Flash_fwd_kernel_traitsILi64ELi64ELi128ELi4ELb0ELb0EN7cutlass10bfloat16_tE19Flash_kernel_traitsILi64ELi64ELi128ELi4ES3_EELb0ELb0ELb1ELb0ELb0ELb1ELb1ELb1EEEvNS_16Flash_fwd_paramsE)
        /*0260*/ 	.word	0x00000000


	//----- nvinfo : EIATTR_REGCOUNT
	.align		4
.L_112:
        /*0264*/ 	.byte	0x04, 0x2f
        /*0266*/ 	.short	(.L_114 - .L_113)
	.align		4
.L_113:
        /*0268*/ 	.word	index@(_ZN5flash24flash_fwd_splitkv_kernelI23Flash_fwd_kernel_traitsILi64ELi64ELi128ELi4ELb0ELb0EN7cutlass10bfloat16_tE19Flash_kernel_traitsILi64ELi64ELi128ELi4ES3_EELb0ELb0ELb1ELb0ELb0ELb0ELb1ELb1EEEvNS_16Flash_fwd_paramsE)
        /*026c*/ 	.word	0x000000cf


	//----- nvinfo : EIATTR_FRAME_SIZE
	.align		4
.L_114:
        /*0270*/ 	.byte	0x04, 0x11
        /*0272*/ 	.short	(.L_116 - .L_115)
	.align		4
.L_115:
        /*0274*/ 	.word	index@($_ZN5flash24flash_fwd_splitkv_kernelI23Flash_fwd_kernel_traitsILi64ELi64ELi128ELi4ELb0ELb0EN7cutlass10bfloat16_tE19Flash_kernel_traitsILi64ELi64ELi128ELi4ES3_EELb0ELb0ELb1ELb0ELb0ELb0ELb1ELb1EEEvNS_16Flash_fwd_paramsE$_ZN5flash30compute_attn_1rowblock_splitkvI23Flash_fwd_kernel_traitsILi64ELi64ELi128ELi4ELb0ELb0EN7cutlass10bfloat16_tE19Flash_kernel_traitsILi64ELi64ELi128ELi4ES3_EELb0ELb0ELb1ELb0ELb0ELb0ELb1ELb1ENS_16Flash_fwd_paramsEEEvRKT8_iiiii)
        /*0278*/ 	.word	0x00000000


	//----- nvinfo : EIATTR_FRAME_SIZE
	.align		4
.L_116:
        /*027c*/ 	.byte	0x04, 0x11
        /*027e*/ 	.short	(.L_118 - .L_117)
	.align		4
.L_117:
        /*0280*/ 	.word	index@(_ZN5flash24flash_fwd_splitkv_kernelI23Flash_fwd_kernel_traitsILi64ELi64ELi128ELi4ELb0ELb0EN7cutlass10bfloat16_tE19Flash_kernel_traitsILi64ELi64ELi128ELi4ES3_EELb0ELb0ELb1ELb0ELb0ELb0ELb1ELb1EEEvNS_16Flash_fwd_paramsE)
        /*0284*/ 	.word	0x00000000


	//----- nvinfo : EIATTR_REGCOUNT
	.align		4
.L_118:
        /*0288*/ 	.byte	0x04, 0x2f
        /*028a*/ 	.short	(.L_120 - .L_119)
	.align		4
.L_119:
        /*028c*/ 	.word	index@(_ZN5flash24flash_fwd_splitkv_kernelI23Flash_fwd_kernel_traitsILi64ELi64ELi128ELi4ELb0ELb0EN7cutlass10bfloat16_tE19Flash_kernel_traitsILi64ELi64ELi128ELi4ES3_EELb0ELb0ELb0ELb0ELb1ELb1ELb1ELb1EEEvNS_16Flash_fwd_paramsE)
        /*0290*/ 	.word	0x000000fe


	//----- nvinfo : EIATTR_FRAME_SIZE
	.align		4
.L_120:
        /*0294*/ 	.byte	0x04, 0x11
        /*0296*/ 	.short	(.L_122 - .L_121)
	.align		4
.L_121:
        /*0298*/ 	.word	index@($_ZN5flash24flash_fwd_splitkv_kernelI23Flash_fwd_kernel_traitsILi64ELi64ELi128ELi4ELb0ELb0EN7cutlass10bfloat16_tE19Flash_kernel_traitsILi64ELi64ELi128ELi4ES3_EELb0ELb0ELb0ELb0ELb1ELb1ELb1ELb1EEEvNS_16Flash_fwd_paramsE$_ZN5flash30compute_attn_1rowblock_splitkvI23Flash_fwd_kernel_traitsILi64ELi64ELi128ELi4ELb0ELb0EN7cutlass10bfloat16_tE19Flash_kernel_traitsILi64ELi64ELi128ELi4ES3_EELb0ELb0ELb0ELb0ELb1ELb1ELb1ELb1ENS_16Flash_fwd_paramsEEEvRKT8_iiiii)
        /*029c*/ 	.word	0x00000000


	//----- nvinfo : EIATTR_FRAME_SIZE
	.align		4
.L_122:
        /*02a0*/ 	.byte	0x04, 0x11
        /*02a2*/ 	.short	(.L_124 - .L_123)
	.align		4
.L_123:
        /*02a4*/ 	.word	index@(_ZN5flash24flash_fwd_splitkv_kernelI23Flash_fwd_kernel_traitsILi64ELi64ELi128ELi4ELb0ELb0EN7cutlass10bfloat16_tE19Flash_kernel_traitsILi64ELi64ELi128ELi4ES3_EELb0ELb0ELb0ELb0ELb1ELb1ELb1ELb1EEEvNS_16Flash_fwd_paramsE)
        /*02a8*/ 	.word	0x00000000


	//----- nvinfo : EIATTR_REGCOUNT
	.align		4
.L_124:
        /*02ac*/ 	.byte	0x04, 0x2f
        /*02ae*/ 	.short	(.L_126 - .L_125)
	.align		4
.L_125:
        /*02b0*/ 	.word	index@(_ZN5flash24flash_fwd_splitkv_kernelI23Flash_fwd_kernel_traitsILi64ELi64ELi128ELi4ELb0ELb0EN7cutlass10bfloat16_tE19Flash_kernel_traitsILi64ELi64ELi128ELi4ES3_EELb0ELb0ELb0ELb0ELb1ELb0ELb1ELb1EEEvNS_16Flash_fwd_paramsE)
        /*02b4*/ 	.word	0x000000d5


	//----- nvinfo : EIATTR_FRAME_SIZE
	.align		4
.L_126:
        /*02b8*/ 	.byte	0x04, 0x11
        /*02ba*/ 	.short	(.L_128 - .L_127)
	.align		4
.L_127:
        /*02bc*/ 	.word	index@($_ZN5flash24flash_fwd_splitkv_kernelI23Flash_fwd_kernel_traitsILi64ELi64ELi128ELi4ELb0ELb0EN7cutlass10bfloat16_tE19Flash_kernel_traitsILi64ELi64ELi128ELi4ES3_EELb0ELb0ELb0ELb0ELb1ELb0ELb1ELb1EEEvNS_16Flash_fwd_paramsE$_ZN5flash30compute_attn_1rowblock_splitkvI23Flash_fwd_kernel_traitsILi64ELi64ELi128ELi4ELb0ELb0EN7cutlass10bfloat16_tE19Flash_kernel_traitsILi64ELi64ELi128ELi4ES3_EELb0ELb0ELb0ELb0ELb1ELb0ELb1ELb1ENS_16Flash_fwd_paramsEEEvRKT8_iiiii)
        /*02c0*/ 	.word	0x00000000


	//----- nvinfo : EIATTR_FRAME_SIZE
	.align		4
.L_128:
        /*02c4*/ 	.byte	0x04, 0x11
        /*02c6*/ 	.short	(.L_130 - .L_129)
	.align		4
.L_129:
        /*02c8*/ 	.word	index@(_ZN5flash24flash_fwd_splitkv_kernelI23Flash_fwd_kernel_traitsILi64ELi64ELi128ELi4ELb0ELb0EN7cutlass10bfloat16_tE19Flash_kernel_traitsILi64ELi64ELi128ELi4ES3_EELb0ELb0ELb0ELb0ELb1ELb0ELb1ELb1EEEvNS_16Flash_fwd_paramsE)
        /*02cc*/ 	.word	0x00000000


	//----- nvinfo : EIATTR_REGCOUNT
	.align		4
.L_130:
        /*02d0*/ 	.byte	0x04, 0x2f
        /*02d2*/ 	.short	(.L_132 - .L_131)
	.align		4
.L_131:
        /*02d4*/ 	.word	index@(_ZN5flash24flash_fwd_splitkv_kernelI23Flash_fwd_kernel_traitsILi64ELi64ELi128ELi4ELb0ELb0EN7cutlass10bfloat16_tE19Flash_kernel_traitsILi64ELi64ELi128ELi4ES3_EELb0ELb0ELb1ELb0ELb0ELb1ELb1ELb0EEEvNS_16Flash_fwd_paramsE)
        /*02d8*/ 	.word	0x000000ec


	//----- nvinfo : EIATTR_FRAME_SIZE
	.align		4
.L_132:
        /*02dc*/ 	.byte	0x04, 0x11
        /*02de*/ 	.short	(.L_134 - .L_133)
	.align		4
.L_133:
        /*02e0*/ 	.word	index@($_ZN5flash24flash_fwd_splitkv_kernelI23Flash_fwd_kernel_traitsILi64ELi64ELi128ELi4ELb0ELb0EN7cutlass10bfloat16_tE19Flash_kernel_traitsILi64ELi64ELi128ELi4ES3_EELb0ELb0ELb1ELb0ELb0ELb1ELb1ELb0EEEvNS_16Flash_fwd_paramsE$_ZN5flash30compute_attn_1rowblock_splitkvI23Flash_fwd_kernel_traitsILi64ELi64ELi128ELi4ELb0ELb0EN7cutlass10bfloat16_tE19Flash_kernel_traitsILi64ELi64ELi128ELi4ES3_EELb0ELb0ELb1ELb0ELb0ELb1ELb1ELb0ENS_16Flash_fwd_paramsEEEvRKT8_iiiii)
        /*02e4*/ 	.word	0x00000000


	//----- nvinfo : EIATTR_FRAME_SIZE
	.align		4
.L_134:
        /*02e8*/ 	.byte	0x04, 0x11
        /*02ea*/ 	.short	(.L_136 - .L_135)
	.align		4
.L_135:
        /*02ec*/ 	.word	index@(_ZN5flash24flash_fwd_splitkv_kernelI23Flash_fwd_kernel_traitsILi64ELi64ELi128ELi4ELb0ELb0EN7cutlass10bfloat16_tE19Flash_kernel_traitsILi64ELi64ELi128ELi4ES3_EELb0ELb0ELb1ELb0ELb0ELb1ELb1ELb0EEEvNS_16Flash_fwd_paramsE)
        /*02f0*/ 	.word	0x00000000


	//----- nvinfo : EIATTR_REGCOUNT
	.align		4
.L_136:
        /*02f4*/ 	.byte	0x04, 0x2f
        /*02f6*/ 	.short	(.L_138 - .L_137)
	.align		4
.L_137:
        /*02f8*/ 	.word	index@(_ZN5flash24flash_fwd_splitkv_kernelI23Flash_fwd_kernel_traitsILi64ELi64ELi128ELi4ELb0ELb0EN7cutlass10bfloat16_tE19Flash_kernel_traitsILi64ELi64ELi128ELi4ES3_EELb0ELb0ELb1ELb0ELb0ELb0ELb1ELb0EEEvNS_16Flash_fwd_paramsE)
        /*02fc*/ 	.word	0x000000d3


	//----- nvinfo : EIATTR_FRAME_SIZE
	.align		4
.L_138:
        /*0300*/ 	.byte	0x04, 0x11
        /*0302*/ 	.short	(.L_140 - .L_139)
	.align		4
.L_139:
        /*0304*/ 	.word	index@($_ZN5flash24flash_fwd_splitkv_kernelI23Flash_fwd_kernel_traitsILi64ELi64ELi128ELi4ELb0ELb0EN7cutlass10bfloat16_tE19Flash_kernel_traitsILi64ELi64ELi128ELi4ES3_EELb0ELb0ELb1ELb0ELb0ELb0ELb1ELb0EEEvNS_16Flash_fwd_paramsE$_ZN5flash30compute_attn_1rowblock_splitkvI23Flash_fwd_kernel_traitsILi64ELi64ELi128ELi4ELb0ELb0EN7cutlass10bfloat16_tE19Flash_kernel_traitsILi64ELi64ELi128ELi4ES3_EELb0ELb0ELb1ELb0ELb0ELb0ELb1ELb0ENS_16Flash_fwd_paramsEEEvRKT8_iiiii)
        /*0308*/ 	.word	0x00000000


	//----- nvinfo : EIATTR_FRAME_SIZE
	.align		4
.L_140:
        /*030c*/ 	.byte	0x04, 0x11
        /*030e*/ 	.short	(.L_142 - .L_141)
	.align		4
.L_141:
        /*0310*/ 	.word	index@(_ZN5flash24flash_fwd_splitkv_kernelI23Flash_fwd_kernel_traitsILi64ELi64ELi128ELi4ELb0ELb0EN7cutlass10bfloat16_tE19Flash_kernel_traitsILi64ELi64ELi128ELi4ES3_EELb0ELb0ELb1ELb0ELb0ELb0ELb1ELb0EEEvNS_16Flash_fwd_paramsE)
        /*0314*/ 	.word	0x00000000


	//----- nvinfo : EIATTR_REGCOUNT
	.align		4
.L_142:
        /*0318*/ 	.byte	0x04, 0x2f
        /*031a*/ 	.short	(.L_144 - .L_143)
	.align		4
.L_143:
        /*031c*/ 	.word	index@(_ZN5flash24flash_fwd_splitkv_kernelI23Flash_fwd_kernel_traitsILi64ELi64ELi128ELi4ELb0ELb0EN7cutlass10bfloat16_tE19Flash_kernel_traitsILi64ELi64ELi128ELi4ES3_EELb0ELb0ELb0ELb1ELb1ELb1ELb1ELb0EEEvNS_16Flash_fwd_paramsE)
        /*0320*/ 	.word	0x000000fe


	//----- nvinfo : EIATTR_FRAME_SIZE
	.align		4
.L_144:
        /*0324*/ 	.byte	0x04, 0x11
        /*0326*/ 	.short	(.L_146 - .L_145)
	.align		4
.L_145:
        /*0328*/ 	.word	index@($_ZN5flash24flash_fwd_splitkv_kernelI23Flash_fwd_kernel_traitsILi64ELi64ELi128ELi4ELb0ELb0EN7cutlass10bfloat16_tE19Flash_kernel_traitsILi64ELi64ELi128ELi4ES3_EELb0ELb0ELb0ELb1ELb1ELb1ELb1ELb0EEEvNS_16Flash_fwd_paramsE$_ZN5flash30compute_attn_1rowblock_splitkvI23Flash_fwd_kernel_traitsILi64ELi64ELi128ELi4ELb0ELb0EN7cutlass10bfloat16_tE19Flash_kernel_traitsILi64ELi64ELi128ELi4ES3_EELb0ELb0ELb0ELb1ELb1ELb1ELb1ELb0ENS_16Flash_fwd_paramsEEEvRKT8_iiiii)
        /*032c*/ 	.word	0x00000000


	//----- nvinfo : EIATTR_FRAME_SIZE
	.align		4
.L_146:
        /*0330*/ 	.byte	0x04, 0x11
        /*0332*/ 	.short	(.L_148 - .L_147)
	.align		4
.L_147:
        /*0334*/ 	.word	index@(_ZN5flash24flash_fwd_splitkv_kernelI23Flash_fwd_kernel_traitsILi64ELi64ELi128ELi4ELb0ELb0EN7cutlass10bfloat16_tE19Flash_kernel_traitsILi64ELi64ELi128ELi4ES3_EELb0ELb0ELb0ELb1ELb1ELb1ELb1ELb0EEEvNS_16Flash_fwd_paramsE)
        /*0338*/ 	.word	0x00000000


	//----- nvinfo : EIATTR_REGCOUNT
	.align		4
.L_148:
        /*033c*/ 	.byte	0x04, 0x2f
        /*033e*/ 	.short	(.L_150 - .L_149)
	.align		4
.L_149:
        /*0340*/ 	.word	index@(_ZN5flash24flash_fwd_splitkv_kernelI23Flash_fwd_kernel_traitsILi64ELi64ELi128ELi4ELb0ELb0EN7cutlass10bfloat16_tE19Flash_kernel_traitsILi64ELi64ELi128ELi4ES3_EELb0ELb0ELb0ELb1ELb1ELb0ELb1ELb0EEEvNS_16Flash_fwd_paramsE)
        /*0344*/ 	.word	0x000000ca


	//----- nvinfo : EIATTR_FRAME_SIZE
	.align		4
.L_150:
        /*0348*/ 	.byte	0x04, 0x11
        /*034a*/ 	.short	(.L_152 - .L_151)
	.align		4
.L_151:
        /*034c*/ 	.word	index@($_ZN5flash24flash_fwd_splitkv_kernelI23Flash_fwd_kernel_traitsILi64ELi64ELi128ELi4ELb0ELb0EN7cutlass10bfloat16_tE19Flash_kernel_traitsILi64ELi64ELi128ELi4ES3_EELb0ELb0ELb0ELb1ELb1ELb0ELb1ELb0EEEvNS_16Flash_fwd_paramsE$_ZN5flash30compute_attn_1rowblock_splitkvI23Flash_fwd_kernel_traitsILi64ELi64ELi128ELi4ELb0ELb0EN7cutlass10bfloat16_tE19Flash_kernel_traitsILi64ELi64ELi128ELi4ES3_EELb0ELb0ELb0ELb1ELb1ELb0ELb1ELb0ENS_16Flash_fwd_paramsEEEvRKT8_iiiii)
        /*0350*/ 	.word	0x00000000


	//----- nvinfo : EIATTR_FRAME_SIZE
	.align		4
.L_152:
        /*0354*/ 	.byte	0x04, 0x11
        /*0356*/ 	.short	(.L_154 - .L_153)
	.align		4
.L_153:
        /*0358*/ 	.word	index@(_ZN5flash24flash_fwd_splitkv_kernelI23Flash_fwd_kernel_traitsILi64ELi64ELi128ELi4ELb0ELb0EN7cutlass10bfloat16_tE19Flash_kernel_traitsILi64ELi64ELi128ELi4ES3_EELb0ELb0ELb0ELb1ELb1ELb0ELb1ELb0EEEvNS_16Flash_fwd_paramsE)
        /*035c*/ 	.word	0x00000000


	//----- nvinfo : EIATTR_REGCOUNT
	.align		4
.L_154:
        /*0360*/ 	.byte	0x04, 0x2f
        /*0362*/ 	.short	(.L_156 - .L_155)
	.align		4
.L_155:
        /*0364*/ 	.word	index@(_ZN5flash24flash_fwd_splitkv_kernelI23Flash_fwd_kernel_traitsILi64ELi64ELi128ELi4ELb0ELb0EN7cutlass10bfloat16_tE19Flash_kernel_traitsILi64ELi64ELi128ELi4ES3_EELb0ELb0ELb1ELb0ELb0ELb1ELb0ELb1EEEvNS_16Flash_fwd_paramsE)
        /*0368*/ 	.word	0x000000e1


	//----- nvinfo : EIATTR_FRAME_SIZE
	.align		4
.L_156:
        /*036c*/ 	.byte	0x04, 0x11
        /*036e*/ 	.short	(.L_158 - .L_157)
	.align		4
.L_157:
        /*0370*/ 	.word	index@($_ZN5flash24flash_fwd_splitkv_kernelI23Flash_fwd_kernel_traitsILi64ELi64ELi128ELi4ELb0ELb0EN7cutlass10bfloat16_tE19Flash_kernel_traitsILi64ELi64ELi128ELi4ES3_EELb0ELb0ELb1ELb0ELb0ELb1ELb0ELb1EEEvNS_16Flash_fwd_paramsE$_ZN5flash30compute_attn_1rowblock_splitkvI23Flash_fwd_kernel_traitsILi64ELi64ELi128ELi4ELb0ELb0EN7cutlass10bfloat16_tE19Flash_kernel_traitsILi64ELi64ELi128ELi4ES3_EELb0ELb0ELb1ELb0ELb0ELb1ELb0ELb1ENS_16Flash_fwd_paramsEEEvRKT8_iiiii)
        /*0374*/ 	.word	0x00000000


	//----- nvinfo : EIATTR_FRAME_SIZE
	.align		4
.L_158:
        /*0378*/ 	.byte	0x04, 0x11
        /*037a*/ 	.short	(.L_160 - .L_159)
	.align		4
.L_159:
        /*037c*/ 	.word	index@(_ZN5flash24flash_fwd_splitkv_kernelI23Flash_fwd_kernel_traitsILi64ELi64ELi128ELi4ELb0ELb0EN7cutlass10bfloat16_tE19Flash_kernel_traitsILi64ELi64ELi128ELi4ES3_EELb0ELb0ELb1ELb0ELb0ELb1ELb0ELb1EEEvNS_16Flash_fwd_paramsE)
        /*0380*/ 	.word	0x00000000


	//----- nvinfo : EIATTR_REGCOUNT
	.align		4
.L_160:
        /*0384*/ 	.byte	0x04, 0x2f
        /*0386*/ 	.short	(.L_162 - .L_161)
	.align		4
.L_161:
        /*0388*/ 	.word	index@(_ZN5flash24flash_fwd_splitkv_kernelI23Flash_fwd_kernel_traitsILi64ELi64ELi128ELi4ELb0ELb0EN7cutlass10bfloat16_tE19Flash_kernel_traitsILi64ELi64ELi128ELi4ES3_EELb0ELb0ELb1ELb0ELb0ELb0ELb0ELb1EEEvNS_16Flash_fwd_paramsE)
        /*038c*/ 	.word	0x000000d6


	//----- nvinfo : EIATTR_FRAME_SIZE
	.align		4
.L_162:
        /*0390*/ 	.byte	0x04, 0x11
        /*0392*/ 	.short	(.L_164 - .L_163)
	.align		4
.L_163:
        /*0394*/ 	.word	index@($_ZN5flash24flash_fwd_splitkv_kernelI23Flash_fwd_kernel_traitsILi64ELi64ELi128ELi4ELb0ELb0EN7cutlass10bfloat16_tE19Flash_kernel_traitsILi64ELi64ELi128ELi4ES3_EELb0ELb0ELb1ELb0ELb0ELb0ELb0ELb1EEEvNS_16Flash_fwd_paramsE$_ZN5flash30compute_attn_1rowblock_splitkvI23Flash_fwd_kernel_traitsILi64ELi64ELi128ELi4ELb0ELb0EN7cutlass10bfloat16_tE19Flash_kernel_traitsILi64ELi64ELi128ELi4ES3_EELb0ELb0ELb1ELb0ELb0ELb0ELb0ELb1ENS_16Flash_fwd_paramsEEEvRKT8_iiiii)
        /*0398*/ 	.word	0x00000000


	//----- nvinfo : EIATTR_FRAME_SIZE
	.align		4
.L_164:
        /*039c*/ 	.byte	0x04, 0x11
        /*039e*/ 	.short	(.L_166 - .L_165)
	.align		4
.L_165:
        /*03a0*/ 	.word	index@(_ZN5flash24flash_fwd_splitkv_kernelI23Flash_fwd_kernel_traitsILi64ELi64ELi128ELi4ELb0ELb0EN7cutlass10bfloat16_tE19Flash_kernel_traitsILi64ELi64ELi128ELi4ES3_EELb0ELb0ELb1ELb0ELb0ELb0ELb0ELb1EEEvNS_16Flash_fwd_paramsE)
        /*03a4*/ 	.word	0x00000000


	//----- nvinfo : EIATTR_REGCOUNT
	.align		4
.L_166:
        /*03a8*/ 	.byte	0x04, 0x2f
        /*03aa*/ 	.short	(.L_168 - .L_167)
	.align		4
.L_167:
        /*03ac*/ 	.word	index@(_ZN5flash24flash_fwd_splitkv_kernelI23Flash_fwd_kernel_traitsILi64ELi64ELi128ELi4ELb0ELb0EN7cutlass10bfloat16_tE19Flash_kernel_traitsILi64ELi64ELi128ELi4ES3_EELb0ELb0ELb0ELb0ELb1ELb1ELb0ELb1EEEvNS_16Flash_fwd_paramsE)
        /*03b0*/ 	.word	0x000000fe


	//----- nvinfo : EIATTR_FRAME_SIZE
	.align		4
.L_168:
        /*03b4*/ 	.byte	0x04, 0x11
        /*03b6*/ 	.short	(.L_170 - .L_169)
	.align		4
.L_169:
        /*03b8*/ 	.word	index@($_ZN5flash24flash_fwd_splitkv_kernelI23Flash_fwd_kernel_traitsILi64ELi64ELi128ELi4ELb0ELb0EN7cutlass10bfloat16_tE19Flash_kernel_traitsILi64ELi64ELi128ELi4ES3_EELb0ELb0ELb0ELb0ELb1ELb1ELb0ELb1EEEvNS_16Flash_fwd_paramsE$_ZN5flash30compute_attn_1rowblock_splitkvI23Flash_fwd_kernel_traitsILi64ELi64ELi128ELi4ELb0ELb0EN7cutlass10bfloat16_tE19Flash_kernel_traitsILi64ELi64ELi128ELi4ES3_EELb0ELb0ELb0ELb0ELb1ELb1ELb0ELb1ENS_16Flash_fwd_paramsEEEvRKT8_iiiii)
        /*03bc*/ 	.word	0x00000000


	//----- nvinfo : EIATTR_FRAME_SIZE
	.align		4
.L_170:
        /*03c0*/ 	.byte	0x04, 0x11
        /*03c2*/ 	.short	(.L_172 - .L_171)
	.align		4
.L_171:
        /*03c4*/ 	.word	index@(_ZN5flash24flash_fwd_splitkv_kernelI23Flash_fwd_kernel_traitsILi64ELi64ELi128ELi4ELb0ELb0EN7cutlass10bfloat16_tE19Flash_kernel_traitsILi64ELi64ELi128ELi4ES3_EELb0ELb0ELb0ELb0ELb1ELb1ELb0ELb1EEEvNS_16Flash_fwd_paramsE)
        /*03c8*/ 	.word	0x00000000


	//----- nvinfo : EIATTR_REGCOUNT
	.align		4
.L_172:
        /*03cc*/ 	.byte	0x04, 0x2f
        /*03ce*/ 	.short	(.L_174 - .L_173)
	.align		4
.L_173:
        /*03d0*/ 	.word	index@(_ZN5flash24flash_fwd_splitkv_kernelI23Flash_fwd_kernel_traitsILi64ELi64ELi128ELi4ELb0ELb0EN7cutlass10bfloat16_tE19Flash_kernel_traitsILi64ELi64ELi128ELi4ES3_EELb0ELb0ELb0ELb0ELb1ELb0ELb0ELb1EEEvNS_16Flash_fwd_paramsE)
        /*03d4*/ 	.word	0x000000d9


	//----- nvinfo : EIATTR_FRAME_SIZE
	.align		4
.L_174:
        /*03d8*/ 	.byte	0x04, 0x11
        /*03da*/ 	.short	(.L_176 - .L_175)
	.align		4
.L_175:
        /*03dc*/ 	.word	index@($_ZN5flash24flash_fwd_splitkv_kernelI23Flash_fwd_kernel_traitsILi64ELi64ELi128ELi4ELb0ELb0EN7cutlass10bfloat16_tE19Flash_kernel_traitsILi64ELi64ELi128ELi4ES3_EELb0ELb0ELb0ELb0ELb1ELb0ELb0ELb1EEEvNS_16Flash_fwd_paramsE$_ZN5flash30compute_attn_1rowblock_splitkvI23Flash_fwd_kernel_traitsILi64ELi64ELi128ELi4ELb0ELb0EN7cutlass10bfloat16_tE19Flash_kernel_traitsILi64ELi64ELi128ELi4ES3_EELb0ELb0ELb0ELb0ELb1ELb0ELb0ELb1ENS_16Flash_fwd_paramsEEEvRKT8_iiiii)
        /*03e0*/ 	.word	0x00000000


	//----- nvinfo : EIATTR_FRAME_SIZE
	.align		4
.L_176:
        /*03e4*/ 	.byte	0x04, 0x11
        /*03e6*/ 	.short	(.L_178 - .L_177)
	.align		4
.L_177:
        /*03e8*/ 	.word	index@(_ZN5flash24flash_fwd_splitkv_kernelI23Flash_fwd_kernel_traitsILi64ELi64ELi128ELi4ELb0ELb0EN7cutlass10bfloat16_tE19Flash_kernel_traitsILi64ELi64ELi128ELi4ES3_EELb0ELb0ELb0ELb0ELb1ELb0ELb0ELb1EEEvNS_16Flash_fwd_paramsE)
        /*03ec*/ 	.word	0x00000000


	//----- nvinfo : EIATTR_REGCOUNT
	.align		4
.L_178:
        /*03f0*/ 	.byte	0x04, 0x2f
        /*03f2*/ 	.short	(.L_180 - .L_179)
	.align		4
.L_179:
        /*03f4*/ 	.word	index@(_ZN5flash24flash_fwd_splitkv_kernelI23Flash_fwd_kernel_traitsILi64ELi64ELi128ELi4ELb0ELb0EN7cutlass10bfloat16_tE19Flash_kernel_traitsILi64ELi64ELi128ELi4ES3_EELb0ELb0ELb1ELb0ELb0ELb1ELb0ELb0EEEvNS_16Flash_fwd_paramsE)
        /*03f8*/ 	.word	0x000000ee


	//----- nvinfo : EIATTR_FRAME_SIZE
	.align		4
.L_180:
        /*03fc*/ 	.byte	0x04, 0x11
        /*03fe*/ 	.short	(.L_182 - .L_181)
	.align		4
.L_181:
        /*0400*/ 	.word	index@($_ZN5flash24flash_fwd_splitkv_kernelI23Flash_fwd_kernel_traitsILi64ELi64ELi128ELi4ELb0ELb0EN7cutlass10bfloat16_tE19Flash_kernel_traitsILi64ELi64ELi128ELi4ES3_EELb0ELb0ELb1ELb0ELb0ELb1ELb0ELb0EEEvNS_16Flash_fwd_paramsE$_ZN5flash30compute_attn_1rowblock_splitkvI23Flash_fwd_kernel_traitsILi64ELi64ELi128ELi4ELb0ELb0EN7cutlass10bfloat16_tE19Flash_kernel_traitsILi64ELi64ELi128ELi4ES3_EELb0ELb0ELb1ELb0ELb0ELb1ELb0ELb0ENS_16Flash_fwd_paramsEEEvRKT8_iiiii)
        /*0404*/ 	.word	0x00000000


	//----- nvinfo : EIATTR_FRAME_SIZE
	.align		4
.L_182:
        /*0408*/ 	.byte	0x04, 0x11
        /*040a*/ 	.short	(.L_184 - .L_183)
	.align		4
.L_183:
        /*040c*/ 	.word	index@(_ZN5flash24flash_fwd_splitkv_kernelI23Flash_fwd_kernel_traitsILi64ELi64ELi128ELi4ELb0ELb0EN7cutlass10bfloat16_tE19Flash_kernel_traitsILi64ELi64ELi128ELi4ES3_EELb0ELb0ELb1ELb0ELb0ELb1ELb0ELb0EEEvNS_16Flash_fwd_paramsE)
        /*0410*/ 	.word	0x00000000


	//----- nvinfo : EIATTR_REGCOUNT
	.align		4
.L_184:
        /*0414*/ 	.byte	0x04, 0x2f
        /*0416*/ 	.short	(.L_186 - .L_185)
	.align		4
.L_185:
        /*0418*/ 	.word	index@(_ZN5flash24flash_fwd_splitkv_kernelI23Flash_fwd_kernel_traitsILi64ELi64ELi128ELi4ELb0ELb0EN7cutlass10bfloat16_tE19Flash_kernel_traitsILi64ELi64ELi128ELi4ES3_EELb0ELb0ELb1ELb0ELb0ELb0ELb0ELb0EEEvNS_16Flash_fwd_paramsE)
        /*041c*/ 	.word	0x000000da


	//----- nvinfo : EIATTR_FRAME_SIZE
	.align		4
.L_186:
        /*0420*/ 	.byte	0x04, 0x11
        /*0422*/ 	.short	(.L_188 - .L_187)
	.align		4
.L_187:
        /*0424*/ 	.word	index@($_ZN5flash24flash_fwd_splitkv_kernelI23Flash_fwd_kernel_traitsILi64ELi64ELi128ELi4ELb0ELb0EN7cutlass10bfloat16_tE19Flash_kernel_traitsILi64ELi64ELi128ELi4ES3_EELb0ELb0ELb1ELb0ELb0ELb0ELb0ELb0EEEvNS_16Flash_fwd_paramsE$_ZN5flash30compute_attn_1rowblock_splitkvI23Flash_fwd_kernel_traitsILi64ELi64ELi128ELi4ELb0ELb0EN7cutlass10bfloat16_tE19Flash_kernel_traitsILi64ELi64ELi128ELi4ES3_EELb0ELb0ELb1ELb0ELb0ELb0ELb0ELb0ENS_16Flash_fwd_paramsEEEvRKT8_iiiii)
        /*0428*/ 	.word	0x00000000


	//----- nvinfo : EIATTR_FRAME_SIZE
	.align		4
.L_188:
        /*042c*/ 	.byte	0x04, 0x11
        /*042e*/ 	.short	(.L_190 - .L_189)
	.align		4
.L_189:
        /*0430*/ 	.word	index@(_ZN5flash24flash_fwd_splitkv_kernelI23Flash_fwd_kernel_traitsILi64ELi64ELi128ELi4ELb0ELb0EN7cutlass10bfloat16_tE19Flash_kernel_traitsILi64ELi64ELi128ELi4ES3_EELb0ELb0ELb1ELb0ELb0ELb0ELb0ELb0EEEvNS_16Flash_fwd_paramsE)
        /*0434*/ 	.word	0x00000000


	//----- nvinfo : EIATTR_REGCOUNT
	.align		4
.L_190:
        /*0438*/ 	.byte	0x04, 0x2f
        /*043a*/ 	.short	(.L_192 - .L_191)
	.align		4
.L_191:
        /*043c*/ 	.word	index@(_ZN5flash24flash_fwd_splitkv_kernelI23Flash_fwd_kernel_traitsILi64ELi64ELi128ELi4ELb0ELb0EN7cutlass10bfloat16_tE19Flash_kernel_traitsILi64ELi64ELi128ELi4ES3_EELb0ELb0ELb0ELb1ELb1ELb1ELb0ELb0EEEvNS_16Flash_fwd_paramsE)
        /*0440*/ 	.word	0x000000fe


	//----- nvinfo : EIATTR_FRAME_SIZE
	.align		4
.L_192:
        /*0444*/ 	.byte	0x04, 0x11
        /*0446*/ 	.short	(.L_194 - .L_193)
	.align		4
.L_193:
        /*0448*/ 	.word	index@($_ZN5flash24flash_fwd_splitkv_kernelI23Flash_fwd_kernel_traitsILi64ELi64ELi128ELi4ELb0ELb0EN7cutlass10bfloat16_tE19Flash_kernel_traitsILi64ELi64ELi128ELi4ES3_EELb0ELb0ELb0ELb1ELb1ELb1ELb0ELb0EEEvNS_16Flash_fwd_paramsE$_ZN5flash30compute_attn_1rowblock_splitkvI23Flash_fwd_kernel_traitsILi64ELi64ELi128ELi4ELb0ELb0EN7cutlass10bfloat16_tE19Flash_kernel_traitsILi64ELi64ELi128ELi4ES3_EELb0ELb0ELb0ELb1ELb1ELb1ELb0ELb0ENS_16Flash_fwd_paramsEEEvRKT8_iiiii)
        /*044c*/ 	.word	0x00000000


	//----- nvinfo : EIATTR_FRAME_SIZE
	.align		4
.L_194:
        /*0450*/ 	.byte	0x04, 0x11
        /*0452*/ 	.short	(.L_196 - .L_195)
	.align		4
.L_195:
        /*0454*/ 	.word	index@(_ZN5flash24flash_fwd_splitkv_kernelI23Flash_fwd_kernel_traitsILi64ELi64ELi128ELi4ELb0ELb0EN7cutlass10bfloat16_tE19Flash_kernel_traitsILi64ELi64ELi128ELi4ES3_EELb0ELb0ELb0ELb1ELb1ELb1ELb0ELb0EEEvNS_16Flash_fwd_paramsE)
        /*0458*/ 	.word	0x00000000


	//----- nvinfo : EIATTR_REGCOUNT
	.align		4
.L_196:
        /*045c*/ 	.byte	0x04, 0x2f
        /*045e*/ 	.short	(.L_198 - .L_197)
	.align		4
.L_197:
        /*0460*/ 	.word	index@(_ZN5flash24flash_fwd_splitkv_kernelI23Flash_fwd_kernel_traitsILi64ELi64ELi128ELi4ELb0ELb0EN7cutlass10bfloat16_tE19Flash_kernel_traitsILi64ELi64ELi128ELi4ES3_EELb0ELb0ELb0ELb1ELb1ELb0ELb0ELb0EEEvNS_16Flash_fwd_paramsE)
        /*0464*/ 	.word	0x000000ca


	//----- nvinfo : EIATTR_FRAME_SIZE
	.align		4
.L_198:
        /*0468*/ 	.byte	0x04, 0x11
        /*046a*/ 	.short	(.L_200 - .L_199)
	.align		4
.L_199:
        /*046c*/ 	.word	index@($_ZN5flash24flash_fwd_splitkv_kernelI23Flash_fwd_kernel_traitsILi64ELi64ELi128ELi4ELb0ELb0EN7cutlass10bfloat16_tE19Flash_kernel_traitsILi64ELi64ELi128ELi4ES3_EELb0ELb0ELb0ELb1ELb1ELb0ELb0ELb0EEEvNS_16Flash_fwd_paramsE$_ZN5flash30compute_attn_1rowblock_splitkvI23Flash_fwd_kernel_traitsILi64ELi64ELi128ELi4ELb0ELb0EN7cutlass10bfloat16_tE19Flash_kernel_traitsILi64ELi64ELi128ELi4ES3_EELb0ELb0ELb0ELb1ELb1ELb0ELb0ELb0ENS_16Flash_fwd_paramsEEEvRKT8_iiiii)
        /*0470*/ 	.word	0x00000000


	//----- nvinfo : EIATTR_FRAME_SIZE
	.align		4
.L_200:
        /*0474*/ 	.byte	0x04, 0x11
        /*0476*/ 	.short	(.L_202 - .L_201)
	.align		4
.L_201:
        /*0478*/ 	.word	index@(_ZN5flash24flash_fwd_splitkv_kernelI23Flash_fwd_kernel_traitsILi64ELi64ELi128ELi4ELb0ELb0EN7cutlass10bfloat16_tE19Flash_kernel_traitsILi64ELi64ELi128ELi4ES3_EELb0ELb0ELb0ELb1ELb1ELb0ELb0ELb0EEEvNS_16Flash_fwd_paramsE)
        /*047c*/ 	.word	0x00000000


	//----- nvinfo : EIATTR_REGCOUNT
	.align		4
.L_202:
        /*0480*/ 	.byte	0x04, 0x2f
        /*0482*/ 	.short	(.L_204 - .L_203)
	.align		4
.L_203:
        /*0484*/ 	.word	index@(_ZN5flash24flash_fwd_splitkv_kernelI23Flash_fwd_kernel_traitsILi64ELi64ELi128ELi4ELb0ELb0EN7cutlass10bfloat16_tE19Flash_kernel_traitsILi64ELi64ELi128ELi4ES3_EELb0ELb1ELb0ELb0ELb0ELb1ELb1ELb1EEEvNS_16Flash_fwd_paramsE)
        /*0488*/ 	.word	0x000000e4


	//----- nvinfo : EIATTR_FRAME_SIZE
	.align		4
.L_204:
        /*048c*/ 	.byte	0x04, 0x11
        /*048e*/ 	.short	(.L_206 - .L_205)
	.align		4
.L_205:
        /*0490*/ 	.word	index@($_ZN5flash24flash_fwd_splitkv_kernelI23Flash_fwd_kernel_traitsILi64ELi64ELi128ELi4ELb0ELb0EN7cutlass10bfloat16_tE19Flash_kernel_traitsILi64ELi64ELi128ELi4ES3_EELb0ELb1ELb0ELb0ELb0ELb1ELb1ELb1EEEvNS_16Flash_fwd_paramsE$_ZN5flash30compute_attn_1rowblock_splitkvI23Flash_fwd_kernel_traitsILi64ELi64ELi128ELi4ELb0ELb0EN7cutlass10bfloat16_tE19Flash_kernel_traitsILi64ELi64ELi128ELi4ES3_EELb0ELb1ELb0ELb0ELb0ELb1ELb1ELb1ENS_16Flash_fwd_paramsEEEvRKT8_iiiii)
        /*0494*/ 	.word	0x00000000


	//----- nvinfo : EIATTR_FRAME_SIZE
	.align		4
.L_206:
        /*0498*/ 	.byte	0x04, 0x11
        /*049a*/ 	.short	(.L_208 - .L_207)
	.align		4
.L_207:
        /*049c*/ 	.word	index@(_ZN5flash24flash_fwd_splitkv_kernelI23Flash_fwd_kernel_traitsILi64ELi64ELi128ELi4ELb0ELb0EN7cutlass10bfloat16_tE19Flash_kernel_traitsILi64ELi64ELi128ELi4ES3_EELb0ELb1ELb0ELb0ELb0ELb1ELb1ELb1EEEvNS_16Flash_fwd_paramsE)
        /*04a0*/ 	.word	0x00000000


	//----- nvinfo : EIATTR_REGCOUNT
	.align		4
.L_208:
        /*04a4*/ 	.byte	0x04, 0x2f
        /*04a6*/ 	.short	(.L_210 - .L_209)
	.align		4
.L_209:
        /*04a8*/ 	.word	index@(_ZN5flash24flash_fwd_splitkv_kernelI23Flash_fwd_kernel_traitsILi64ELi64ELi128ELi4ELb0ELb0EN7cutlass10bfloat16_tE19Flash_kernel_traitsILi64ELi64ELi128ELi4ES3_EELb0ELb1ELb0ELb0ELb0ELb0ELb1ELb1EEEvNS_16Flash_fwd_paramsE)
        /*04ac*/ 	.word	0x000000e6


	//----- nvinfo : EIATTR_FRAME_SIZE
	.align		4
.L_210:
        /*04b0*/ 	.byte	0x04, 0x11
        /*04b2*/ 	.short	(.L_212 - .L_211)
	.align		4
.L_211:
        /*04b4*/ 	.word	index@($_ZN5flash24flash_fwd_splitkv_kernelI23Flash_fwd_kernel_traitsILi64ELi64ELi128ELi4ELb0ELb0EN7cutlass10bfloat16_tE19Flash_kernel_traitsILi64ELi64ELi128ELi4ES3_EELb0ELb1ELb0ELb0ELb0ELb0ELb1ELb1EEEvNS_16Flash_fwd_paramsE$_ZN5flash30compute_attn_1rowblock_splitkvI23Flash_fwd_kernel_traitsILi64ELi64ELi128ELi4ELb0ELb0EN7cutlass10bfloat16_tE19Flash_kernel_traitsILi64ELi64ELi128ELi4ES3_EELb0ELb1ELb0ELb0ELb0ELb0ELb1ELb1ENS_16Flash_fwd_paramsEEEvRKT8_iiiii)
        /*04b8*/ 	.word	0x00000000


	//----- nvinfo : EIATTR_FRAME_SIZE
	.align		4
.L_212:
        /*04bc*/ 	.byte	0x04, 0x11
        /*04be*/ 	.short	(.L_214 - .L_213)
	.align		4
.L_213:
        /*04c0*/ 	.word	index@(_ZN5flash24flash_fwd_splitkv_kernelI23Flash_fwd_kernel_traitsILi64ELi64ELi128ELi4ELb0ELb0EN7cutlass10bfloat16_tE19Flash_kernel_traitsILi64ELi64ELi128ELi4ES3_EELb0ELb1ELb0ELb0ELb0ELb0ELb1ELb1EEEvNS_16Flash_fwd_paramsE)
        /*04c4*/ 	.word	0x00000000


	//----- nvinfo : EIATTR_REGCOUNT
	.align		4
.L_214:
        /*04c8*/ 	.byte	0x04, 0x2f
        /*04ca*/ 	.short	(.L_216 - .L_215)
	.align		4
.L_215:
        /*04cc*/ 	.word	index@(_ZN5flash24flash_fwd_splitkv_kernelI23Flash_fwd_kernel_traitsILi64ELi64ELi128ELi4ELb0ELb0EN7cutlass10bfloat16_tE19Flash_kernel_traitsILi64ELi64ELi128ELi4ES3_EELb0ELb1ELb0ELb0ELb0ELb1ELb1ELb0EEEvNS_16Flash_fwd_paramsE)
        /*04d0*/ 	.word	0x000000ff


	//----- nvinfo : EIATTR_FRAME_SIZE
	.align		4
.L_216:
        /*04d4*/ 	.byte	0x04, 0x11
        /*04d6*/ 	.short	(.L_218 - .L_217)
	.align		4
.L_217:
        /*04d8*/ 	.word	index@($_ZN5flash24flash_fwd_splitkv_kernelI23Flash_fwd_kernel_traitsILi64ELi64ELi128ELi4ELb0ELb0EN7cutlass10bfloat16_tE19Flash_kernel_traitsILi64ELi64ELi128ELi4ES3_EELb0ELb1ELb0ELb0ELb0ELb1ELb1ELb0EEEvNS_16Flash_fwd_paramsE$_ZN5flash30compute_attn_1rowblock_splitkvI23Flash_fwd_kernel_traitsILi64ELi64ELi128ELi4ELb0ELb0EN7cutlass10bfloat16_tE19Flash_kernel_traitsILi64ELi64ELi128ELi4ES3_EELb0ELb1ELb0ELb0ELb0ELb1ELb1ELb0ENS_16Flash_fwd_paramsEEEvRKT8_iiiii)
        /*04dc*/ 	.word	0x00000000


	//----- nvinfo : EIATTR_FRAME_SIZE
	.align		4
.L_218:
        /*04e0*/ 	.byte	0x04, 0x11
        /*04e2*/ 	.short	(.L_220 - .L_219)
	.align		4
.L_219:
        /*04e4*/ 	.word	index@(_ZN5flash24flash_fwd_splitkv_kernelI23Flash_fwd_kernel_traitsILi64ELi64ELi128ELi4ELb0ELb0EN7cutlass10bfloat16_tE19Flash_kernel_traitsILi64ELi64ELi128ELi4ES3_EELb0ELb1ELb0ELb0ELb0ELb1ELb1ELb0EEEvNS_16Flash_fwd_paramsE)
        /*04e8*/ 	.word	0x00000000


	//----- nvinfo : EIATTR_REGCOUNT
	.align		4
.L_220:
        /*04ec*/ 	.byte	0x04, 0x2f
        /*04ee*/ 	.short	(.L_222 - .L_221)
	.align		4
.L_221:
        /*04f0*/ 	.word	index@(_ZN5flash24flash_fwd_splitkv_kernelI23Flash_fwd_kernel_traitsILi64ELi64ELi128ELi4ELb0ELb0EN7cutlass10bfloat16_tE19Flash_kernel_traitsILi64ELi64ELi128ELi4ES3_EELb0ELb1ELb0ELb0ELb0ELb0ELb1ELb0EEEvNS_16Flash_fwd_paramsE)
        /*04f4*/ 	.word	0x000000e8


	//----- nvinfo : EIATTR_FRAME_SIZE
	.align		4
.L_222:
        /*04f8*/ 	.byte	0x04, 0x11
        /*04fa*/ 	.short	(.L_224 - .L_223)
	.align		4
.L_223:
        /*04fc*/ 	.word	index@($_ZN5flash24flash_fwd_splitkv_kernelI23Flash_fwd_kernel_traitsILi64ELi64ELi128ELi4ELb0ELb0EN7cutlass10bfloat16_tE19Flash_kernel_traitsILi64ELi64ELi128ELi4ES3_EELb0ELb1ELb0ELb0ELb0ELb0ELb1ELb0EEEvNS_16Flash_fwd_paramsE$_ZN5flash30compute_attn_1rowblock_splitkvI23Flash_fwd_kernel_traitsILi64ELi64ELi128ELi4ELb0ELb0EN7cutlass10bfloat16_tE19Flash_kernel_traitsILi64ELi64ELi128ELi4ES3_EELb0ELb1ELb0ELb0ELb0ELb0ELb1ELb0ENS_16Flash_fwd_paramsEEEvRKT8_iiiii)
        /*0500*/ 	.word	0x00000000


	//----- nvinfo : EIATTR_FRAME_SIZE
	.align		4
.L_224:
        /*0504*/ 	.byte	0x04, 0x11
        /*0506*/ 	.short	(.L_226 - .L_225)
	.align		4
.L_225:
        /*0508*/ 	.word	index@(_ZN5flash24flash_fwd_splitkv_kernelI23Flash_fwd_kernel_traitsILi64ELi64ELi128ELi4ELb0ELb0EN7cutlass10bfloat16_tE19Flash_kernel_traitsILi64ELi64ELi128ELi4ES3_EELb0ELb1ELb0ELb0ELb0ELb0ELb1ELb0EEEvNS_16Flash_fwd_paramsE)
        /*050c*/ 	.word	0x00000000


	//----- nvinfo : EIATTR_REGCOUNT
	.align		4
.L_226:
        /*0510*/ 	.byte	0x04, 0x2f
        /*0512*/ 	.short	(.L_228 - .L_227)
	.align		4
.L_227:
        /*0514*/ 	.word	index@(_ZN5flash24flash_fwd_splitkv_kernelI23Flash_fwd_kernel_traitsILi64ELi64ELi128ELi4ELb0ELb0EN7cutlass10bfloat16_tE19Flash_kernel_traitsILi64ELi64ELi128ELi4ES3_EELb0ELb1ELb0ELb0ELb0ELb1ELb0ELb1EEEvNS_16Flash_fwd_paramsE)
        /*0518*/ 	.word	0x000000f1


	//----- nvinfo : EIATTR_FRAME_SIZE
	.align		4
.L_228:
        /*051c*/ 	.byte	0x04, 0x11
        /*051e*/ 	.short	(.L_230 - .L_229)
	.align		4
.L_229:
        /*0520*/ 	.word	index@($_ZN5flash24flash_fwd_splitkv_kernelI23Flash_fwd_kernel_traitsILi64ELi64ELi128ELi4ELb0ELb0EN7cutlass10bfloat16_tE19Flash_kernel_traitsILi64ELi64ELi128ELi4ES3_EELb0ELb1ELb0ELb0ELb0ELb1ELb0ELb1EEEvNS_16Flash_fwd_paramsE$_ZN5flash30compute_attn_1rowblock_splitkvI23Flash_fwd_kernel_traitsILi64ELi64ELi128ELi4ELb0ELb0EN7cutlass10bfloat16_tE19Flash_kernel_traitsILi64ELi64ELi128ELi4ES3_EELb0ELb1ELb0ELb0ELb0ELb1ELb0ELb1ENS_16Flash_fwd_paramsEEEvRKT8_iiiii)
        /*0524*/ 	.word	0x00000000


	//----- nvinfo : EIATTR_FRAME_SIZE
	.align		4
.L_230:
        /*0528*/ 	.byte	0x04, 0x11
        /*052a*/ 	.short	(.L_232 - .L_231)
	.align		4
.L_231:
        /*052c*/ 	.word	index@(_ZN5flash24flash_fwd_splitkv_kernelI23Flash_fwd_kernel_traitsILi64ELi64ELi128ELi4ELb0ELb0EN7cutlass10bfloat16_tE19Flash_kernel_traitsILi64ELi64ELi128ELi4ES3_EELb0ELb1ELb0ELb0ELb0ELb1ELb0ELb1EEEvNS_16Flash_fwd_paramsE)
        /*0530*/ 	.word	0x00000000


	//----- nvinfo : EIATTR_REGCOUNT
	.align		4
.L_232:
        /*0534*/ 	.byte	0x04, 0x2f
        /*0536*/ 	.short	(.L_234 - .L_233)
	.align		4
.L_233:
        /*0538*/ 	.word	index@(_ZN5flash24flash_fwd_splitkv_kernelI23Flash_fwd_kernel_traitsILi64ELi64ELi128ELi4ELb0ELb0EN7cutlass10bfloat16_tE19Flash_kernel_traitsILi64ELi64ELi128ELi4ES3_EELb0ELb1ELb0ELb0ELb0ELb0ELb0ELb1EEEvNS_16Flash_fwd_paramsE)
        /*053c*/ 	.word	0x000000f5


	//----- nvinfo : EIATTR_FRAME_SIZE
	.align		4
.L_234:
        /*0540*/ 	.byte	0x04, 0x11
        /*0542*/ 	.short	(.L_236 - .L_235)
	.align		4
.L_235:
        /*0544*/ 	.word	index@($_ZN5flash24flash_fwd_splitkv_kernelI23Flash_fwd_kernel_traitsILi64ELi64ELi128ELi4ELb0ELb0EN7cutlass10bfloat16_tE19Flash_kernel_traitsILi64ELi64ELi128ELi4ES3_EELb0ELb1ELb0ELb0ELb0ELb0ELb0ELb1EEEvNS_16Flash_fwd_paramsE$_ZN5flash30compute_attn_1rowblock_splitkvI23Flash_fwd_kernel_traitsILi64ELi64ELi128ELi4ELb0ELb0EN7cutlass10bfloat16_tE19Flash_kernel_traitsILi64ELi64ELi128ELi4ES3_EELb0ELb1ELb0ELb0ELb0ELb0ELb0ELb1ENS_16Flash_fwd_paramsEEEvRKT8_iiiii)
        /*0548*/ 	.word	0x00000000


	//----- nvinfo : EIATTR_FRAME_SIZE
	.align		4
.L_236:
        /*054c*/ 	.byte	0x04, 0x11
        /*054e*/ 	.short	(.L_238 - .L_237)
	.align		4
.L_237:
        /*0550*/ 	.word	index@(_ZN5flash24flash_fwd_splitkv_kernelI23Flash_fwd_kernel_traitsILi64ELi64ELi128ELi4ELb0ELb0EN7cutlass10bfloat16_tE19Flash_kernel_traitsILi64ELi64ELi128ELi4ES3_EELb0ELb1ELb0ELb0ELb0ELb0ELb0ELb1EEEvNS_16Flash_fwd_paramsE)
        /*0554*/ 	.word	0x00000000


	//----- nvinfo : EIATTR_REGCOUNT
	.align		4
.L_238:
        /*0558*/ 	.byte	0x04, 0x2f
        /*055a*/ 	.short	(.L_240 - .L_239)
	.align		4
.L_239:
        /*055c*/ 	.word	index@(_ZN5flash24flash_fwd_splitkv_kernelI23Flash_fwd_kernel_traitsILi64ELi64ELi128ELi4ELb0ELb0EN7cutlass10bfloat16_tE19Flash_kernel_traitsILi64ELi64ELi128ELi4ES3_EELb0ELb1ELb0ELb0ELb0ELb1ELb0ELb0EEEvNS_16Flash_fwd_paramsE)
        /*0560*/ 	.word	0x000000fe


	//----- nvinfo : EIATTR_FRAME_SIZE
	.align		4
.L_240:
        /*0564*/ 	.byte	0x04, 0x11
        /*0566*/ 	.short	(.L_242 - .L_241)
	.align		4
.L_241:
        /*0568*/ 	.word	index@($_ZN5flash24flash_fwd_splitkv_kernelI23Flash_fwd_kernel_traitsILi64ELi64ELi128ELi4ELb0ELb0EN7cutlass10bfloat16_tE19Flash_kernel_traitsILi64ELi64ELi128ELi4ES3_EELb0ELb1ELb0ELb0ELb0ELb1ELb0ELb0EEEvNS_16Flash_fwd_paramsE$_ZN5flash30compute_attn_1rowblock_splitkvI23Flash_fwd_kernel_traitsILi64ELi64ELi128ELi4ELb0ELb0EN7cutlass10bfloat16_tE19Flash_kernel_traitsILi64ELi64ELi128ELi4ES3_EELb0ELb1ELb0ELb0ELb0ELb1ELb0ELb0ENS_16Flash_fwd_paramsEEEvRKT8_iiiii)
        /*056c*/ 	.word	0x00000000


	//----- nvinfo : EIATTR_FRAME_SIZE
	.align		4
.L_242:
        /*0570*/ 	.byte	0x04, 0x11
        /*0572*/ 	.short	(.L_244 - .L_243)
	.align		4
.L_243:
        /*0574*/ 	.word	index@(_ZN5flash24flash_fwd_splitkv_kernelI23Flash_fwd_kernel_traitsILi64ELi64ELi128ELi4ELb0ELb0EN7cutlass10bfloat16_tE19Flash_kernel_traitsILi64ELi64ELi128ELi4ES3_EELb0ELb1ELb0ELb0ELb0ELb1ELb0ELb0EEEvNS_16Flash_fwd_paramsE)
        /*0578*/ 	.word	0x00000000


	//----- nvinfo : EIATTR_REGCOUNT
	.align		4
.L_244:
        /*057c*/ 	.byte	0x04, 0x2f
        /*057e*/ 	.short	(.L_246 - .L_245)
	.align		4
.L_245:
        /*0580*/ 	.word	index@(_ZN5flash24flash_fwd_splitkv_kernelI23Flash_fwd_kernel_traitsILi64ELi64ELi128ELi4ELb0ELb0EN7cutlass10bfloat16_tE19Flash_kernel_traitsILi64ELi64ELi128ELi4ES3_EELb0ELb1ELb0ELb0ELb0ELb0ELb0ELb0EEEvNS_16Flash_fwd_paramsE)
        /*0584*/ 	.word	0x000000fe


	//----- nvinfo : EIATTR_FRAME_SIZE
	.align		4
.L_246:
        /*0588*/ 	.byte	0x04, 0x11
        /*058a*/ 	.short	(.L_248 - .L_247)
	.align		4
.L_247:
        /*058c*/ 	.word	index@($_ZN5flash24flash_fwd_splitkv_kernelI23Flash_fwd_kernel_traitsILi64ELi64ELi128ELi4ELb0ELb0EN7cutlass10bfloat16_tE19Flash_kernel_traitsILi64ELi64ELi128ELi4ES3_EELb0ELb1ELb0ELb0ELb0ELb0ELb0ELb0EEEvNS_16Flash_fwd_paramsE$_ZN5flash30compute_attn_1rowblock_splitkvI23Flash_fwd_kernel_traitsILi64ELi64ELi128ELi4ELb0ELb0EN7cutlass10bfloat16_tE19Flash_kernel_traitsILi64ELi64ELi128ELi4ES3_EELb0ELb1ELb0ELb0ELb0ELb0ELb0ELb0ENS_16Flash_fwd_paramsEEEvRKT8_iiiii)
        /*0590*/ 	.word	0x00000000


	//----- nvinfo : EIATTR_FRAME_SIZE
	.align		4
.L_248:
        /*0594*/ 	.byte	0x04, 0x11
        /*0596*/ 	.short	(.L_250 - .L_249)
	.align		4
.L_249:
        /*0598*/ 	.word	index@(_ZN5flash24flash_fwd_splitkv_kernelI23Flash_fwd_kernel_traitsILi64ELi64ELi128ELi4ELb0ELb0EN7cutlass10bfloat16_tE19Flash_kernel_traitsILi64ELi64ELi128ELi4ES3_EELb0ELb1ELb0ELb0ELb0ELb0ELb0ELb0EEEvNS_16Flash_fwd_paramsE)
        /*059c*/ 	.word	0x00000000


	//----- nvinfo : EIATTR_REGCOUNT
	.align		4
.L_250:
        /*05a0*/ 	.byte	0x04, 0x2f
        /*05a2*/ 	.short	(.L_252 - .L_251)
	.align		4
.L_251:
        /*05a4*/ 	.word	index@(_ZN5flash24flash_fwd_splitkv_kernelI23Flash_fwd_kernel_traitsILi64ELi64ELi128ELi4ELb0ELb0EN7cutlass10bfloat16_tE19Flash_kernel_traitsILi64ELi64ELi128ELi4ES3_EELb0ELb0ELb0ELb0ELb0ELb1ELb1ELb1EEEvNS_16Flash_fwd_paramsE)
        /*05a8*/ 	.word	0x000000fe


	//----- nvinfo : EIATTR_FRAME_SIZE
	.align		4
.L_252:
        /*05ac*/ 	.byte	0x04, 0x11
        /*05ae*/ 	.short	(.L_254 - .L_253)
	.align		4
.L_253:
        /*05b0*/ 	.word	index@($_ZN5flash24flash_fwd_splitkv_kernelI23Flash_fwd_kernel_traitsILi64ELi64ELi128ELi4ELb0ELb0EN7cutlass10bfloat16_tE19Flash_kernel_traitsILi64ELi64ELi128ELi4ES3_EELb0ELb0ELb0ELb0ELb0ELb1ELb1ELb1EEEvNS_16Flash_fwd_paramsE$_ZN5flash30compute_attn_1rowblock_splitkvI23Flash_fwd_kernel_traitsILi64ELi64ELi128ELi4ELb0ELb0EN7cutlass10bfloat16_tE19Flash_kernel_traitsILi64ELi64ELi128ELi4ES3_EELb0ELb0ELb0ELb0ELb0ELb1ELb1ELb1ENS_16Flash_fwd_paramsEEEvRKT8_iiiii)
        /*05b4*/ 	.word	0x00000000


	//----- nvinfo : EIATTR_FRAME_SIZE
	.align		4
.L_254:
        /*05b8*/ 	.byte	0x04, 0x11
        /*05ba*/ 	.short	(.L_256 - .L_255)
	.align		4
.L_255:
        /*05bc*/ 	.word	index@(_ZN5flash24flash_fwd_splitkv_kernelI23Flash_fwd_kernel_traitsILi64ELi64ELi128ELi4ELb0ELb0EN7cutlass10bfloat16_tE19Flash_kernel_traitsILi64ELi64ELi128ELi4ES3_EELb0ELb0ELb0ELb0ELb0ELb1ELb1ELb1EEEvNS_16Flash_fwd_paramsE)
        /*05c0*/ 	.word	0x00000000


	//----- nvinfo : EIATTR_REGCOUNT
	.align		4
.L_256:
        /*05c4*/ 	.byte	0x04, 0x2f
        /*05c6*/ 	.short	(.L_258 - .L_257)
	.align		4
.L_257:
        /*05c8*/ 	.word	index@(_ZN5flash24flash_fwd_splitkv_kernelI23Flash_fwd_kernel_traitsILi64ELi64ELi128ELi4ELb0ELb0EN7cutlass10bfloat16_tE19Flash_kernel_traitsILi64ELi64ELi128ELi4ES3_EELb0ELb0ELb0ELb0ELb0ELb0ELb1ELb1EEEvNS_16Flash_fwd_paramsE)
        /*05cc*/ 	.word	0x000000d9


	//----- nvinfo : EIATTR_FRAME_SIZE
	.align		4
.L_258:
        /*05d0*/ 	.byte	0x04, 0x11
        /*05d2*/ 	.short	(.L_260 - .L_259)
	.align		4
.L_259:
        /*05d4*/ 	.word	index@($_ZN5flash24flash_fwd_splitkv_kernelI23Flash_fwd_kernel_traitsILi64ELi64ELi128ELi4ELb0ELb0EN7cutlass10bfloat16_tE19Flash_kernel_traitsILi64ELi64ELi128ELi4ES3_EELb0ELb0ELb0ELb0ELb0ELb0ELb1ELb1EEEvNS_16Flash_fwd_paramsE$_ZN5flash30compute_attn_1rowblock_splitkvI23Flash_fwd_kernel_traitsILi64ELi64ELi128ELi4ELb0ELb0EN7cutlass10bfloat16_tE19Flash_kernel_traitsILi64ELi64ELi128ELi4ES3_EELb0ELb0ELb0ELb0ELb0ELb0ELb1ELb1ENS_16Flash_fwd_paramsEEEvRKT8_iiiii)
        /*05d8*/ 	.word	0x00000000


	//----- nvinfo : EIATTR_FRAME_SIZE
	.align		4
.L_260:
        /*05dc*/ 	.byte	0x04, 0x11
        /*05de*/ 	.short	(.L_262 - .L_261)
	.align		4
.L_261:
        /*05e0*/ 	.word	index@(_ZN5flash24flash_fwd_splitkv_kernelI23Flash_fwd_kernel_traitsILi64ELi64ELi128ELi4ELb0ELb0EN7cutlass10bfloat16_tE19Flash_kernel_traitsILi64ELi64ELi128ELi4ES3_EELb0ELb0ELb0ELb0ELb0ELb0ELb1ELb1EEEvNS_16Flash_fwd_paramsE)
        /*05e4*/ 	.word	0x00000000


	//----- nvinfo : EIATTR_REGCOUNT
	.align		4
.L_262:
        /*05e8*/ 	.byte	0x04, 0x2f
        /*05ea*/ 	.short	(.L_264 - .L_263)
	.align		4
.L_263:
        /*05ec*/ 	.word	index@(_ZN5flash24flash_fwd_splitkv_kernelI23Flash_fwd_kernel_traitsILi64ELi64ELi128ELi4ELb0ELb0EN7cutlass10bfloat16_tE19Flash_kernel_traitsILi64ELi64ELi128ELi4ES3_EELb0ELb0ELb0ELb0ELb0ELb1ELb1ELb0EEEvNS_16Flash_fwd_paramsE)
        /*05f0*/ 	.word	0x000000fe


	//----- nvinfo : EIATTR_FRAME_SIZE
	.align		4
.L_264:
        /*05f4*/ 	.byte	0x04, 0x11
        /*05f6*/ 	.short	(.L_266 - .L_265)
	.align		4
.L_265:
        /*05f8*/ 	.word	index@($_ZN5flash24flash_fwd_splitkv_kernelI23Flash_fwd_kernel_traitsILi64ELi64ELi128ELi4ELb0ELb0EN7cutlass10bfloat16_tE19Flash_kernel_traitsILi64ELi64ELi128ELi4ES3_EELb0ELb0ELb0ELb0ELb0ELb1ELb1ELb0EEEvNS_16Flash_fwd_paramsE$_ZN5flash30compute_attn_1rowblock_splitkvI23Flash_fwd_kernel_traitsILi64ELi64ELi128ELi4ELb0ELb0EN7cutlass10bfloat16_tE19Flash_kernel_traitsILi64ELi64ELi128ELi4ES3_EELb0ELb0ELb0ELb0ELb0ELb1ELb1ELb0ENS_16Flash_fwd_paramsEEEvRKT8_iiiii)
        /*05fc*/ 	.word	0x00000000


	//----- nvinfo : EIATTR_FRAME_SIZE
	.align		4
.L_266:
        /*0600*/ 	.byte	0x04, 0x11
        /*0602*/ 	.short	(.L_268 - .L_267)
	.align		4
.L_267:
        /*0604*/ 	.word	index@(_ZN5flash24flash_fwd_splitkv_kernelI23Flash_fwd_kernel_traitsILi64ELi64ELi128ELi4ELb0ELb0EN7cutlass10bfloat16_tE19Flash_kernel_traitsILi64ELi64ELi128ELi4ES3_EELb0ELb0ELb0ELb0ELb0ELb1ELb1ELb0EEEvNS_16Flash_fwd_paramsE)
        /*0608*/ 	.word	0x00000000


	//----- nvinfo : EIATTR_REGCOUNT
	.align		4
.L_268:
        /*060c*/ 	.byte	0x04, 0x2f
        /*060e*/ 	.short	(.L_270 - .L_269)
	.align		4
.L_269:
        /*0610*/ 	.word	index@(_ZN5flash24flash_fwd_splitkv_kernelI23Flash_fwd_kernel_traitsILi64ELi64ELi128ELi4ELb0ELb0EN7cutlass10bfloat16_tE19Flash_kernel_traitsILi64ELi64ELi128ELi4ES3_EELb0ELb0ELb0ELb0ELb0ELb0ELb1ELb0EEEvNS_16Flash_fwd_paramsE)
        /*0614*/ 	.word	0x000000d1


	//----- nvinfo : EIATTR_FRAME_SIZE
	.align		4
.L_270:
        /*0618*/ 	.byte	0x04, 0x11
        /*061a*/ 	.short	(.L_272 - .L_271)
	.align		4
.L_271:
        /*061c*/ 	.word	index@($_ZN5flash24flash_fwd_splitkv_kernelI23Flash_fwd_kernel_traitsILi64ELi64ELi128ELi4ELb0ELb0EN7cutlass10bfloat16_tE19Flash_kernel_traitsILi64ELi64ELi128ELi4ES3_EELb0ELb0ELb0ELb0ELb0ELb0ELb1ELb0EEEvNS_16Flash_fwd_paramsE$_ZN5flash30compute_attn_1rowblock_splitkvI23Flash_fwd_kernel_traitsILi64ELi64ELi128ELi4ELb0ELb0EN7cutlass10bfloat16_tE19Flash_kernel_traitsILi64ELi64ELi128ELi4ES3_EELb0ELb0ELb0ELb0ELb0ELb0ELb1ELb0ENS_16Flash_fwd_paramsEEEvRKT8_iiiii)
        /*0620*/ 	.word	0x00000000


	//----- nvinfo : EIATTR_FRAME_SIZE
	.align		4
.L_272:
        /*0624*/ 	.byte	0x04, 0x11
        /*0626*/ 	.short	(.L_274 - .L_273)
	.align		4
.L_273:
        /*0628*/ 	.word	index@(_ZN5flash24flash_fwd_splitkv_kernelI23Flash_fwd_kernel_traitsILi64ELi64ELi128ELi4ELb0ELb0EN7cutlass10bfloat16_tE19Flash_kernel_traitsILi64ELi64ELi128ELi4ES3_EELb0ELb0ELb0ELb0ELb0ELb0ELb1ELb0EEEvNS_16Flash_fwd_paramsE)
        /*062c*/ 	.word	0x00000000


	//----- nvinfo : EIATTR_REGCOUNT
	.align		4
.L_274:
        /*0630*/ 	.byte	0x04, 0x2f
        /*0632*/ 	.short	(.L_276 - .L_275)
	.align		4
.L_275:
        /*0634*/ 	.word	index@(_ZN5flash24flash_fwd_splitkv_kernelI23Flash_fwd_kernel_traitsILi64ELi64ELi128ELi4ELb0ELb0EN7cutlass10bfloat16_tE19Flash_kernel_traitsILi64ELi64ELi128ELi4ES3_EELb0ELb0ELb0ELb0ELb0ELb1ELb0ELb1EEEvNS_16Flash_fwd_paramsE)
        /*0638*/ 	.word	0x000000fe


	//----- nvinfo : EIATTR_FRAME_SIZE
	.align		4
.L_276:
        /*063c*/ 	.byte	0x04, 0x11
        /*063e*/ 	.short	(.L_278 - .L_277)
	.align		4
.L_277:
        /*0640*/ 	.word	index@($_ZN5flash24flash_fwd_splitkv_kernelI23Flash_fwd_kernel_traitsILi64ELi64ELi128ELi4ELb0ELb0EN7cutlass10bfloat16_tE19Flash_kernel_traitsILi64ELi64ELi128ELi4ES3_EELb0ELb0ELb0ELb0ELb0ELb1ELb0ELb1EEEvNS_16Flash_fwd_paramsE$_ZN5flash30compute_attn_1rowblock_splitkvI23Flash_fwd_kernel_traitsILi64ELi64ELi128ELi4ELb0ELb0EN7cutlass10bfloat16_tE19Flash_kernel_traitsILi64ELi64ELi128ELi4ES3_EELb0ELb0ELb0ELb0ELb0ELb1ELb0ELb1ENS_16Flash_fwd_paramsEEEvRKT8_iiiii)
        /*0644*/ 	.word	0x00000000


	//----- nvinfo : EIATTR_FRAME_SIZE
	.align		4
.L_278:
        /*0648*/ 	.byte	0x04, 0x11
        /*064a*/ 	.short	(.L_280 - .L_279)
	.align		4
.L_279:
        /*064c*/ 	.word	index@(_ZN5flash24flash_fwd_splitkv_kernelI23Flash_fwd_kernel_traitsILi64ELi64ELi128ELi4ELb0ELb0EN7cutlass10bfloat16_tE19Flash_kernel_traitsILi64ELi64ELi128ELi4ES3_EELb0ELb0ELb0ELb0ELb0ELb1ELb0ELb1EEEvNS_16Flash_fwd_paramsE)
        /*0650*/ 	.word	0x00000000


	//----- nvinfo : EIATTR_REGCOUNT
	.align		4
.L_280:
        /*0654*/ 	.byte	0x04, 0x2f
        /*0656*/ 	.short	(.L_282 - .L_281)
	.align		4
.L_281:
        /*0658*/ 	.word	index@(_ZN5flash24flash_fwd_splitkv_kernelI23Flash_fwd_kernel_traitsILi64ELi64ELi128ELi4ELb0ELb0EN7cutlass10bfloat16_tE19Flash_kernel_traitsILi64ELi64ELi128ELi4ES3_EELb0ELb0ELb0ELb0ELb0ELb0ELb0ELb1EEEvNS_16Flash_fwd_paramsE)
        /*065c*/ 	.word	0x000000e1


	//----- nvinfo : EIATTR_FRAME_SIZE
	.align		4
.L_282:
        /*0660*/ 	.byte	0x04, 0x11
        /*0662*/ 	.short	(.L_284 - .L_283)
	.align		4
.L_283:
        /*0664*/ 	.word	index@($_ZN5flash24flash_fwd_splitkv_kernelI23Flash_fwd_kernel_traitsILi64ELi64ELi128ELi4ELb0ELb0EN7cutlass10bfloat16_tE19Flash_kernel_traitsILi64ELi64ELi128ELi4ES3_EELb0ELb0ELb0ELb0ELb0ELb0ELb0ELb1EEEvNS_16Flash_fwd_paramsE$_ZN5flash30compute_attn_1rowblock_splitkvI23Flash_fwd_kernel_traitsILi64ELi64ELi128ELi4ELb0ELb0EN7cutlass10bfloat16_tE19Flash_kernel_traitsILi64ELi64ELi128ELi4ES3_EELb0ELb0ELb0ELb0ELb0ELb0ELb0ELb1ENS_16Flash_fwd_paramsEEEvRKT8_iiiii)
        /*0668*/ 	.word	0x00000000


	//----- nvinfo : EIATTR_FRAME_SIZE
	.align		4
.L_284:
        /*066c*/ 	.byte	0x04, 0x11
        /*066e*/ 	.short	(.L_286 - .L_285)
	.align		4
.L_285:
        /*0670*/ 	.word	index@(_ZN5flash24flash_fwd_splitkv_kernelI23Flash_fwd_kernel_traitsILi64ELi64ELi128ELi4ELb0ELb0EN7cutlass10bfloat16_tE19Flash_kernel_traitsILi64ELi64ELi128ELi4ES3_EELb0ELb0ELb0ELb0ELb0ELb0ELb0ELb1EEEvNS_16Flash_fwd_paramsE)
        /*0674*/ 	.word	0x00000000


	//----- nvinfo : EIATTR_REGCOUNT
	.align		4
.L_286:
        /*0678*/ 	.byte	0x04, 0x2f
        /*067a*/ 	.short	(.L_288 - .L_287)
	.align		4
.L_287:
        /*067c*/ 	.word	index@(_ZN5flash24flash_fwd_splitkv_kernelI23Flash_fwd_kernel_traitsILi64ELi64ELi128ELi4ELb0ELb0EN7cutlass10bfloat16_tE19Flash_kernel_traitsILi64ELi64ELi128ELi4ES3_EELb0ELb0ELb0ELb0ELb0ELb1ELb0ELb0EEEvNS_16Flash_fwd_paramsE)
        /*0680*/ 	.word	0x000000fe


	//----- nvinfo : EIATTR_FRAME_SIZE
	.align		4
.L_288:
        /*0684*/ 	.byte	0x04, 0x11
        /*0686*/ 	.short	(.L_290 - .L_289)
	.align		4
.L_289:
        /*0688*/ 	.word	index@($_ZN5flash24flash_fwd_splitkv_kernelI23Flash_fwd_kernel_traitsILi64ELi64ELi128ELi4ELb0ELb0EN7cutlass10bfloat16_tE19Flash_kernel_traitsILi64ELi64ELi128ELi4ES3_EELb0ELb0ELb0ELb0ELb0ELb1ELb0ELb0EEEvNS_16Flash_fwd_paramsE$_ZN5flash30compute_attn_1rowblock_splitkvI23Flash_fwd_kernel_traitsILi64ELi64ELi128ELi4ELb0ELb0EN7cutlass10bfloat16_tE19Flash_kernel_traitsILi64ELi64ELi128ELi4ES3_EELb0ELb0ELb0ELb0ELb0ELb1ELb0ELb0ENS_16Flash_fwd_paramsEEEvRKT8_iiiii)
        /*068c*/ 	.word	0x00000000


	//----- nvinfo : EIATTR_FRAME_SIZE
	.align		4
.L_290:
        /*0690*/ 	.byte	0x04, 0x11
        /*0692*/ 	.short	(.L_292 - .L_291)
	.align		4
.L_291:
        /*0694*/ 	.word	index@(_ZN5flash24flash_fwd_splitkv_kernelI23Flash_fwd_kernel_traitsILi64ELi64ELi128ELi4ELb0ELb0EN7cutlass10bfloat16_tE19Flash_kernel_traitsILi64ELi64ELi128ELi4ES3_EELb0ELb0ELb0ELb0ELb0ELb1ELb0ELb0EEEvNS_16Flash_fwd_paramsE)
        /*0698*/ 	.word	0x00000000


	//----- nvinfo : EIATTR_REGCOUNT
	.align		4
.L_292:
        /*069c*/ 	.byte	0x04, 0x2f
        /*069e*/ 	.short	(.L_294 - .L_293)
	.align		4
.L_293:
        /*06a0*/ 	.word	index@(_ZN5flash24flash_fwd_splitkv_kernelI23Flash_fwd_kernel_traitsILi64ELi64ELi128ELi4ELb0ELb0EN7cutlass10bfloat16_tE19Flash_kernel_traitsILi64ELi64ELi128ELi4ES3_EELb0ELb0ELb0ELb0ELb0ELb0ELb0ELb0EEEvNS_16Flash_fwd_paramsE)
        /*06a4*/ 	.word	0x000000d1


	//----- nvinfo : EIATTR_FRAME_SIZE
	.align		4
.L_294:
        /*06a8*/ 	.byte	0x04, 0x11
        /*06aa*/ 	.short	(.L_296 - .L_295)
	.align		4
.L_295:
        /*06ac*/ 	.word	index@($_ZN5flash24flash_fwd_splitkv_kernelI23Flash_fwd_kernel_traitsILi64ELi64ELi128ELi4ELb0ELb0EN7cutlass10bfloat16_tE19Flash_kernel_traitsILi64ELi64ELi128ELi4ES3_EELb0ELb0ELb0ELb0ELb0ELb0ELb0ELb0EEEvNS_16Flash_fwd_paramsE$_ZN5flash30compute_attn_1rowblock_splitkvI23Flash_fwd_kernel_traitsILi64ELi64ELi128ELi4ELb0ELb0EN7cutlass10bfloat16_tE19Flash_kernel_traitsILi64ELi64ELi128ELi4ES3_EELb0ELb0ELb0ELb0ELb0ELb0ELb0ELb0ENS_16Flash_fwd_paramsEEEvRKT8_iiiii)
        /*06b0*/ 	.word	0x00000000


	//----- nvinfo : EIATTR_FRAME_SIZE
	.align		4
.L_296:
        /*06b4*/ 	.byte	0x04, 0x11
        /*06b6*/ 	.short	(.L_298 - .L_297)
	.align		4
.L_297:
        /*06b8*/ 	.word	index@(_ZN5flash24flash_fwd_splitkv_kernelI23Flash_fwd_kernel_traitsILi64ELi64ELi128ELi4ELb0ELb0EN7cutlass10bfloat16_tE19Flash_kernel_traitsILi64ELi64ELi128ELi4ES3_EELb0ELb0ELb0ELb0ELb0ELb0ELb0ELb0EEEvNS_16Flash_fwd_paramsE)
        /*06bc*/ 	.word	0x00000000


	//----- nvinfo : EIATTR_REGCOUNT
	.align		4
.L_298:
        /*06c0*/ 	.byte	0x04, 0x2f
        /*06c2*/ 	.short	(.L_300 - .L_299)
	.align		4
.L_299:
        /*06c4*/ 	.word	index@(_ZN5flash24flash_fwd_splitkv_kernelI23Flash_fwd_kernel_traitsILi64ELi64ELi128ELi4ELb0ELb0EN7cutlass10bfloat16_tE19Flash_kernel_traitsILi64ELi64ELi128ELi4ES3_EELb0ELb0ELb0ELb0ELb1ELb1ELb1ELb0EEEvNS_16Flash_fwd_paramsE)
        /*06c8*/ 	.word	0x000000fe


	//----- nvinfo : EIATTR_FRAME_SIZE
	.align		4
.L_300:
        /*06cc*/ 	.byte	0x04, 0x11
        /*06ce*/ 	.short	(.L_302 - .L_301)
	.align		4
.L_301:
        /*06d0*/ 	.word	index@($_ZN5flash24flash_fwd_splitkv_kernelI23Flash_fwd_kernel_traitsILi64ELi64ELi128ELi4ELb0ELb0EN7cutlass10bfloat16_tE19Flash_kernel_traitsILi64ELi64ELi128ELi4ES3_EELb0ELb0ELb0ELb0ELb1ELb1ELb1ELb0EEEvNS_16Flash_fwd_paramsE$_ZN5flash30compute_attn_1rowblock_splitkvI23Flash_fwd_kernel_traitsILi64ELi64ELi128ELi4ELb0ELb0EN7cutlass10bfloat16_tE19Flash_kernel_traitsILi64ELi64ELi128ELi4ES3_EELb0ELb0ELb0ELb0ELb1ELb1ELb1ELb0ENS_16Flash_fwd_paramsEEEvRKT8_iiiii)
        /*06d4*/ 	.word	0x00000000


	//----- nvinfo : EIATTR_FRAME_SIZE
	.align		4
.L_302:
        /*06d8*/ 	.byte	0x04, 0x11
        /*06da*/ 	.short	(.L_304 - .L_303)
	.align		4
.L_303:
        /*06dc*/ 	.word	index@(_ZN5flash24flash_fwd_splitkv_kernelI23Flash_fwd_kernel_traitsILi64ELi64ELi128ELi4ELb0ELb0EN7cutlass10bfloat16_tE19Flash_kernel_traitsILi64ELi64ELi128ELi4ES3_EELb0ELb0ELb0ELb0ELb1ELb1ELb1ELb0EEEvNS_16Flash_fwd_paramsE)
        /*06e0*/ 	.word	0x00000000


	//----- nvinfo : EIATTR_REGCOUNT
	.align		4
.L_304:
        /*06e4*/ 	.byte	0x04, 0x2f
        /*06e6*/ 	.short	(.L_306 - .L_305)
	.align		4
.L_305:
        /*06e8*/ 	.word	index@(_ZN5flash24flash_fwd_splitkv_kernelI23Flash_fwd_kernel_traitsILi64ELi64ELi128ELi4ELb0ELb0EN7cutlass10bfloat16_tE19Flash_kernel_traitsILi64ELi64ELi128ELi4ES3_EELb0ELb0ELb0ELb0ELb1ELb0ELb1ELb0EEEvNS_16Flash_fwd_paramsE)
        /*06ec*/ 	.word	0x000000d3


	//----- nvinfo : EIATTR_FRAME_SIZE
	.align		4
.L_306:
        /*06f0*/ 	.byte	0x04, 0x11
        /*06f2*/ 	.short	(.L_308 - .L_307)
	.align		4
.L_307:
        /*06f4*/ 	.word	index@($_ZN5flash24flash_fwd_splitkv_kernelI23Flash_fwd_kernel_traitsILi64ELi64ELi128ELi4ELb0ELb0EN7cutlass10bfloat16_tE19Flash_kernel_traitsILi64ELi64ELi128ELi4ES3_EELb0ELb0ELb0ELb0ELb1ELb0ELb1ELb0EEEvNS_16Flash_fwd_paramsE$_ZN5flash30compute_attn_1rowblock_splitkvI23Flash_fwd_kernel_traitsILi64ELi64ELi128ELi4ELb0ELb0EN7cutlass10bfloat16_tE19Flash_kernel_traitsILi64ELi64ELi128ELi4ES3_EELb0ELb0ELb0ELb0ELb1ELb0ELb1ELb0ENS_16Flash_fwd_paramsEEEvRKT8_iiiii)
        /*06f8*/ 	.word	0x00000000


	//----- nvinfo : EIATTR_FRAME_SIZE
	.align		4
.L_308:
        /*06fc*/ 	.byte	0x04, 0x11
        /*06fe*/ 	.short	(.L_310 - .L_309)
	.align		4
.L_309:
        /*0700*/ 	.word	index@(_ZN5flash24flash_fwd_splitkv_kernelI23Flash_fwd_kernel_traitsILi64ELi64ELi128ELi4ELb0ELb0EN7cutlass10bfloat16_tE19Flash_kernel_traitsILi64ELi64ELi128ELi4ES3_EELb0ELb0ELb0ELb0ELb1ELb0ELb1ELb0EEEvNS_16Flash_fwd_paramsE)
        /*0704*/ 	.word	0x00000000


	//----- nvinfo : EIATTR_REGCOUNT
	.align		4
.L_310:
        /*0708*/ 	.byte	0x04, 0x2f
        /*070a*/ 	.short	(.L_312 - .L_311)
	.align		4
.L_311:
        /*070c*/ 	.word	index@(_ZN5flash24flash_fwd_splitkv_kernelI23Flash_fwd_kernel_traitsILi64ELi64ELi128ELi4ELb0ELb0EN7cutlass10bfloat16_tE19Flash_kernel_traitsILi64ELi64ELi128ELi4ES3_EELb0ELb0ELb0ELb0ELb1ELb1ELb0ELb0EEEvNS_16Flash_fwd_paramsE)
        /*0710*/ 	.word	0x000000fe


	//----- nvinfo : EIATTR_FRAME_SIZE
	.align		4
.L_312:
        /*0714*/ 	.byte	0x04, 0x11
        /*0716*/ 	.short	(.L_314 - .L_313)
	.align		4
.L_313:
        /*0718*/ 	.word	index@($_ZN5flash24flash_fwd_splitkv_kernelI23Flash_fwd_kernel_traitsILi64ELi64ELi128ELi4ELb0ELb0EN7cutlass10bfloat16_tE19Flash_kernel_traitsILi64ELi64ELi128ELi4ES3_EELb0ELb0ELb0ELb0ELb1ELb1ELb0ELb0EEEvNS_16Flash_fwd_paramsE$_ZN5flash30compute_attn_1rowblock_splitkvI23Flash_fwd_kernel_traitsILi64ELi64ELi128ELi4ELb0ELb0EN7cutlass10bfloat16_tE19Flash_kernel_traitsILi64ELi64ELi128ELi4ES3_EELb0ELb0ELb0ELb0ELb1ELb1ELb0ELb0ENS_16Flash_fwd_paramsEEEvRKT8_iiiii)
        /*071c*/ 	.word	0x00000000


	//----- nvinfo : EIATTR_FRAME_SIZE
	.align		4
.L_314:
        /*0720*/ 	.byte	0x04, 0x11
        /*0722*/ 	.short	(.L_316 - .L_315)
	.align		4
.L_315:
        /*0724*/ 	.word	index@(_ZN5flash24flash_fwd_splitkv_kernelI23Flash_fwd_kernel_traitsILi64ELi64ELi128ELi4ELb0ELb0EN7cutlass10bfloat16_tE19Flash_kernel_traitsILi64ELi64ELi128ELi4ES3_EELb0ELb0ELb0ELb0ELb1ELb1ELb0ELb0EEEvNS_16Flash_fwd_paramsE)
        /*0728*/ 	.word	0x00000000


	//----- nvinfo : EIATTR_REGCOUNT
	.align		4
.L_316:
        /*072c*/ 	.byte	0x04, 0x2f
        /*072e*/ 	.short	(.L_318 - .L_317)
	.align		4
.L_317:
        /*0730*/ 	.word	index@(_ZN5flash24flash_fwd_splitkv_kernelI23Flash_fwd_kernel_traitsILi64ELi64ELi128ELi4ELb0ELb0EN7cutlass10bfloat16_tE19Flash_kernel_traitsILi64ELi64ELi128ELi4ES3_EELb0ELb0ELb0ELb0ELb1ELb0ELb0ELb0EEEvNS_16Flash_fwd_paramsE)
        /*0734*/ 	.word	0x000000db


	//----- nvinfo : EIATTR_FRAME_SIZE
	.align		4
.L_318:
        /*0738*/ 	.byte	0x04, 0x11
        /*073a*/ 	.short	(.L_320 - .L_319)
	.align		4
.L_319:
        /*073c*/ 	.word	index@($_ZN5flash24flash_fwd_splitkv_kernelI23Flash_fwd_kernel_traitsILi64ELi64ELi128ELi4ELb0ELb0EN7cutlass10bfloat16_tE19Flash_kernel_traitsILi64ELi64ELi128ELi4ES3_EELb0ELb0ELb0ELb0ELb1ELb0ELb0ELb0EEEvNS_16Flash_fwd_paramsE$_ZN5flash30compute_attn_1rowblock_splitkvI23Flash_fwd_kernel_traitsILi64ELi64ELi128ELi4ELb0ELb0EN7cutlass10bfloat16_tE19Flash_kernel_traitsILi64ELi64ELi128ELi4ES3_EELb0ELb0ELb0ELb0ELb1ELb0ELb0ELb0ENS_16Flash_fwd_paramsEEEvRKT8_iiiii)
        /*0740*/ 	.word	0x00000000


	//----- nvinfo : EIATTR_FRAME_SIZE
	.align		4
.L_320:
        /*0744*/ 	.byte	0x04, 0x11
        /*0746*/ 	.short	(.L_322 - .L_321)
	.align		4
.L_321:
        /*0748*/ 	.word	index@(_ZN5flash24flash_fwd_splitkv_kernelI23Flash_fwd_kernel_traitsILi64ELi64ELi128ELi4ELb0ELb0EN7cutlass10bfloat16_tE19Flash_kernel_traitsILi64ELi64ELi128ELi4ES3_EELb0ELb0ELb0ELb0ELb1ELb0ELb0ELb0EEEvNS_16Flash_fwd_paramsE)
        /*074c*/ 	.word	0x00000000


	//----- nvinfo : EIATTR_REGCOUNT
	.align		4
.L_322:
        /*0750*/ 	.byte	0x04, 0x2f
        /*0752*/ 	.short	(.L_324 - .L_323)
	.align		4
.L_323:
        /*0754*/ 	.word	index@(_ZN5flash32flash_fwd_splitkv_combine_kernelI23Flash_fwd_kernel_traitsILi64ELi64ELi128ELi4ELb0ELb0EN7cutlass10bfloat16_tE19Flash_kernel_traitsILi64ELi64ELi128ELi4ES3_EELi8ELi1ELb1EEEvNS_16Flash_fwd_paramsE)
        /*0758*/ 	.word	0x00000026


	//----- nvinfo : EIATTR_FRAME_SIZE
	.align		4
.L_324:
        /*075c*/ 	.byte	0x04, 0x11
        /*075e*/ 	.short	(.L_326 - .L_325)
	.align		4
.L_325:
        /*0760*/ 	.word	index@($__internal_27_$__cuda_sm20_div_s64)
        /*0764*/ 	.word	0x00000000


	//----- nvinfo : EIATTR_FRAME_SIZE
	.align		4
.L_326:
        /*0768*/ 	.byte	0x04, 0x11
        /*076a*/ 	.short	(.L_328 - .L_327)
	.align		4
.L_327:
        /*076c*/ 	.word	index@(_ZN5flash32flash_fwd_splitkv_combine_kernelI23Flash_fwd_kernel_traitsILi64ELi64ELi128ELi4ELb0ELb0EN7cutlass10bfloat16_tE19Flash_kernel_traitsILi64ELi64ELi128ELi4ES3_EELi8ELi1ELb1EEEvNS_16Flash_fwd_paramsE)
        /*0770*/ 	.word	0x00000000


	//----- nvinfo : EIATTR_REGCOUNT
	.align		4
.L_328:
        /*0774*/ 	.byte	0x04, 0x2f
        /*0776*/ 	.short	(.L_330 - .L_329)
	.align		4
.L_329:
        /*0778*/ 	.word	index@(_ZN5flash32flash_fwd_splitkv_combine_kernelI23Flash_fwd_kernel_traitsILi64ELi64ELi128ELi4ELb0ELb0EN7cutlass10bfloat16_tE19Flash_kernel_traitsILi64ELi64ELi128ELi4ES3_EELi8ELi2ELb1EEEvNS_16Flash_fwd_paramsE)
        /*077c*/ 	.word	0x00000026


	//----- nvinfo : EIATTR_FRAME_SIZE
	.align		4
.L_330:
        /*0780*/ 	.byte	0x04, 0x11
        /*0782*/ 	.short	(.L_332 - .L_331)
	.align		4
.L_331:
        /*0784*/ 	.word	index@($__internal_26_$__cuda_sm20_div_s64)
        /*0788*/ 	.word	0x00000000


	//----- nvinfo : EIATTR_FRAME_SIZE
	.align		4
.L_332:
        /*078c*/ 	.byte	0x04, 0x11
        /*078e*/ 	.short	(.L_334 - .L_333)
	.align		4
.L_333:
        /*0790*/ 	.word	index@(_ZN5flash32flash_fwd_splitkv_combine_kernelI23Flash_fwd_kernel_traitsILi64ELi64ELi128ELi4ELb0ELb0EN7cutlass10bfloat16_tE19Flash_kernel_traitsILi64ELi64ELi128ELi4ES3_EELi8ELi2ELb1EEEvNS_16Flash_fwd_paramsE)
        /*0794*/ 	.word	0x00000000


	//----- nvinfo : EIATTR_REGCOUNT
	.align		4
.L_334:
        /*0798*/ 	.byte	0x04, 0x2f
        /*079a*/ 	.short	(.L_336 - .L_335)
	.align		4
.L_335:
        /*079c*/ 	.word	index@(_ZN5flash32flash_fwd_splitkv_combine_kernelI23Flash_fwd_kernel_traitsILi64ELi64ELi128ELi4ELb0ELb0EN7cutlass10bfloat16_tE19Flash_kernel_traitsILi64ELi64ELi128ELi4ES3_EELi8ELi3ELb1EEEvNS_16Flash_fwd_paramsE)
        /*07a0*/ 	.word	0x00000024


	//----- nvinfo : EIATTR_FRAME_SIZE
	.align		4
.L_336:
        /*07a4*/ 	.byte	0x04, 0x11
        /*07a6*/ 	.short	(.L_338 - .L_337)
	.align		4
.L_337:
        /*07a8*/ 	.word	index@($__internal_25_$__cuda_sm20_div_s64)
        /*07ac*/ 	.word	0x00000000


	//----- nvinfo : EIATTR_FRAME_SIZE
	.align		4
.L_338:
        /*07b0*/ 	.byte	0x04, 0x11
        /*07b2*/ 	.short	(.L_340 - .L_339)
	.align		4
.L_339:
        /*07b4*/ 	.word	index@(_ZN5flash32flash_fwd_splitkv_combine_kernelI23Flash_fwd_kernel_traitsILi64ELi64ELi128ELi4ELb0ELb0EN7cutlass10bfloat16_tE19Flash_kernel_traitsILi64ELi64ELi128ELi4ES3_EELi8ELi3ELb1EEEvNS_16Flash_fwd_paramsE)
        /*07b8*/ 	.word	0x00000000


	//----- nvinfo : EIATTR_REGCOUNT
	.align		4
.L_340:
        /*07bc*/ 	.byte	0x04, 0x2f
        /*07be*/ 	.short	(.L_342 - .L_341)
	.align		4
.L_341:
        /*07c0*/ 	.word	index@(_ZN5flash32flash_fwd_splitkv_combine_kernelI23Flash_fwd_kernel_traitsILi64ELi64ELi128ELi4ELb0ELb0EN7cutlass10bfloat16_tE19Flash_kernel_traitsILi64ELi64ELi128ELi4ES3_EELi8ELi4ELb1EEEvNS_16Flash_fwd_paramsE)
        /*07c4*/ 	.word	0x00000026


	//----- nvinfo : EIATTR_FRAME_SIZE
	.align		4
.L_342:
        /*07c8*/ 	.byte	0x04, 0x11
        /*07ca*/ 	.short	(.L_344 - .L_343)
	.align		4
.L_343:
        /*07cc*/ 	.word	index@($__internal_24_$__cuda_sm20_div_s64)
        /*07d0*/ 	.word	0x00000000


	//----- nvinfo : EIATTR_FRAME_SIZE
	.align		4
.L_344:
        /*07d4*/ 	.byte	0x04, 0x11
        /*07d6*/ 	.short	(.L_346 - .L_345)
	.align		4
.L_345:
        /*07d8*/ 	.word	index@(_ZN5flash32flash_fwd_splitkv_combine_kernelI23Flash_fwd_kernel_traitsILi64ELi64ELi128ELi4ELb0ELb0EN7cutlass10bfloat16_tE19Flash_kernel_traitsILi64ELi64ELi128ELi4ES3_EELi8ELi4ELb1EEEvNS_16Flash_fwd_paramsE)
        /*07dc*/ 	.word	0x00000000


	//----- nvinfo : EIATTR_REGCOUNT
	.align		4
.L_346:
        /*07e0*/ 	.byte	0x04, 0x2f
        /*07e2*/ 	.short	(.L_348 - .L_347)
	.align		4
.L_347:
        /*07e4*/ 	.word	index@(_ZN5flash32flash_fwd_splitkv_combine_kernelI23Flash_fwd_kernel_traitsILi64ELi64ELi128ELi4ELb0ELb0EN7cutlass10bfloat16_tE19Flash_kernel_traitsILi64ELi64ELi128ELi4ES3_EELi8ELi5ELb1EEEvNS_16Flash_fwd_paramsE)
        /*07e8*/ 	.word	0x00000026


	//----- nvinfo : EIATTR_FRAME_SIZE
	.align		4
.L_348:
        /*07ec*/ 	.byte	0x04, 0x11
        /*07ee*/ 	.short	(.L_350 - .L_349)
	.align		4
.L_349:
        /*07f0*/ 	.word	index@($__internal_23_$__cuda_sm20_div_s64)
        /*07f4*/ 	.word	0x00000000


	//----- nvinfo : EIATTR_FRAME_SIZE
	.align		4
.L_350:
        /*07f8*/ 	.byte	0x04, 0x11
        /*07fa*/ 	.short	(.L_352 - .L_351)
	.align		4
.L_351:
        /*07fc*/ 	.word	index@(_ZN5flash32flash_fwd_splitkv_combine_kernelI23Flash_fwd_kernel_traitsILi64ELi64ELi128ELi4ELb0ELb0EN7cutlass10bfloat16_tE19Flash_kernel_traitsILi64ELi64ELi128ELi4ES3_EELi8ELi5ELb1EEEvNS_16Flash_fwd_paramsE)
        /*0800*/ 	.word	0x00000000


	//----- nvinfo : EIATTR_REGCOUNT
	.align		4
.L_352:
        /*0804*/ 	.byte	0x04, 0x2f
        /*0806*/ 	.short	(.L_354 - .L_353)
	.align		4
.L_353:
        /*0808*/ 	.word	index@(_ZN5flash32flash_fwd_splitkv_combine_kernelI23Flash_fwd_kernel_traitsILi64ELi64ELi128ELi4ELb0ELb0EN7cutlass10bfloat16_tE19Flash_kernel_traitsILi64ELi64ELi128ELi4ES3_EELi8ELi6ELb1EEEvNS_16Flash_fwd_paramsE)
        /*080c*/ 	.word	0x0000002c


	//----- nvinfo : EIATTR_FRAME_SIZE
	.align		4
.L_354:
        /*0810*/ 	.byte	0x04, 0x11
        /*0812*/ 	.short	(.L_356 - .L_355)
	.align		4
.L_355:
        /*0814*/ 	.word	index@($__internal_22_$__cuda_sm20_div_s64)
        /*0818*/ 	.word	0x00000000


	//----- nvinfo : EIATTR_FRAME_SIZE
	.align		4
.L_356:
        /*081c*/ 	.byte	0x04, 0x11
        /*081e*/ 	.short	(.L_358 - .L_357)
	.align		4
.L_357:
        /*0820*/ 	.word	index@(_ZN5flash32flash_fwd_splitkv_combine_kernelI23Flash_fwd_kernel_traitsILi64ELi64ELi128ELi4ELb0ELb0EN7cutlass10bfloat16_tE19Flash_kernel_traitsILi64ELi64ELi128ELi4ES3_EELi8ELi6ELb1EEEvNS_16Flash_fwd_paramsE)
        /*0824*/ 	.word	0x00000000


	//----- nvinfo : EIATTR_REGCOUNT
	.align		4
.L_358:
        /*0828*/ 	.byte	0x04, 0x2f
        /*082a*/ 	.short	(.L_360 - .L_359)
	.align		4
.L_359:
        /*082c*/ 	.word	index@(_ZN5flash32flash_fwd_splitkv_combine_kernelI23Flash_fwd_kernel_traitsILi64ELi64ELi128ELi4ELb0ELb0EN7cutlass10bfloat16_tE19Flash_kernel_traitsILi64ELi64ELi128ELi4ES3_EELi8ELi7ELb1EEEvNS_16Flash_fwd_paramsE)
        /*0830*/ 	.word	0x0000002e


	//----- nvinfo : EIATTR_FRAME_SIZE
	.align		4
.L_360:
        /*0834*/ 	.byte	0x04, 0x11
        /*0836*/ 	.short	(.L_362 - .L_361)
	.align		4
.L_361:
        /*0838*/ 	.word	index@($__internal_21_$__cuda_sm20_div_s64)
        /*083c*/ 	.word	0x00000000


	//----- nvinfo : EIATTR_FRAME_SIZE
	.align		4
.L_362:
        /*0840*/ 	.byte	0x04, 0x11
        /*0842*/ 	.short	(.L_364 - .L_363)
	.align		4
.L_363:
        /*0844*/ 	.word	index@(_ZN5flash32flash_fwd_splitkv_combine_kernelI23Flash_fwd_kernel_traitsILi64ELi64ELi128ELi4ELb0ELb0EN7cutlass10bfloat16_tE19Flash_kernel_traitsILi64ELi64ELi128ELi4ES3_EELi8ELi7ELb1EEEvNS_16Flash_fwd_paramsE)
        /*0848*/ 	.word	0x00000000


	//----- nvinfo : EIATTR_REGCOUNT
	.align		4
.L_364:
        /*084c*/ 	.byte	0x04, 0x2f
        /*084e*/ 	.short	(.L_366 - .L_365)
	.align		4
.L_365:
        /*0850*/ 	.word	index@(_ZN5flash32flash_fwd_splitkv_combine_kernelI23Flash_fwd_kernel_traitsILi64ELi64ELi128ELi4ELb0ELb0EN7cutlass10bfloat16_tE19Flash_kernel_traitsILi64ELi64ELi128ELi4ES3_EELi8ELi1ELb0EEEvNS_16Flash_fwd_paramsE)
        /*0854*/ 	.word	0x00000028


	//----- nvinfo : EIATTR_FRAME_SIZE
	.align		4
.L_366:
        /*0858*/ 	.byte	0x04, 0x11
        /*085a*/ 	.short	(.L_368 - .L_367)
	.align		4
.L_367:
        /*085c*/ 	.word	index@($__internal_20_$__cuda_sm20_div_s64)
        /*0860*/ 	.word	0x00000000


	//----- nvinfo : EIATTR_FRAME_SIZE
	.align		4
.L_368:
        /*0864*/ 	.byte	0x04, 0x11
        /*0866*/ 	.short	(.L_370 - .L_369)
	.align		4
.L_369:
        /*0868*/ 	.word	index@(_ZN5flash32flash_fwd_splitkv_combine_kernelI23Flash_fwd_kernel_traitsILi64ELi64ELi128ELi4ELb0ELb0EN7cutlass10bfloat16_tE19Flash_kernel_traitsILi64ELi64ELi128ELi4ES3_EELi8ELi1ELb0EEEvNS_16Flash_fwd_paramsE)
        /*086c*/ 	.word	0x00000000


	//----- nvinfo : EIATTR_REGCOUNT
	.align		4
.L_370:
        /*0870*/ 	.byte	0x04, 0x2f
        /*0872*/ 	.short	(.L_372 - .L_371)
	.align		4
.L_371:
        /*0874*/ 	.word	index@(_ZN5flash32flash_fwd_splitkv_combine_kernelI23Flash_fwd_kernel_traitsILi64ELi64ELi128ELi4ELb0ELb0EN7cutlass10bfloat16_tE19Flash_kernel_traitsILi64ELi64ELi128ELi4ES3_EELi8ELi2ELb0EEEvNS_16Flash_fwd_paramsE)
        /*0878*/ 	.word	0x00000028


	//----- nvinfo : EIATTR_FRAME_SIZE
	.align		4
.L_372:
        /*087c*/ 	.byte	0x04, 0x11
        /*087e*/ 	.short	(.L_374 - .L_373)
	.align		4
.L_373:
        /*0880*/ 	.word	index@($__internal_19_$__cuda_sm20_div_s64)
        /*0884*/ 	.word	0x00000000


	//----- nvinfo : EIATTR_FRAME_SIZE
	.align		4
.L_374:
        /*0888*/ 	.byte	0x04, 0x11
        /*088a*/ 	.short	(.L_376 - .L_375)
	.align		4
.L_375:
        /*088c*/ 	.word	index@(_ZN5flash32flash_fwd_splitkv_combine_kernelI23Flash_fwd_kernel_traitsILi64ELi64ELi128ELi4ELb0ELb0EN7cutlass10bfloat16_tE19Flash_kernel_traitsILi64ELi64ELi128ELi4ES3_EELi8ELi2ELb0EEEvNS_16Flash_fwd_paramsE)
        /*0890*/ 	.word	0x00000000


	//----- nvinfo : EIATTR_REGCOUNT
	.align		4
.L_376:
        /*0894*/ 	.byte	0x04, 0x2f
        /*0896*/ 	.short	(.L_378 - .L_377)
	.align		4
.L_377:
        /*0898*/ 	.word	index@(_ZN5flash32flash_fwd_splitkv_combine_kernelI23Flash_fwd_kernel_traitsILi64ELi64ELi128ELi4ELb0ELb0EN7cutlass10bfloat16_tE19Flash_kernel_traitsILi64ELi64ELi128ELi4ES3_EELi8ELi3ELb0EEEvNS_16Flash_fwd_paramsE)
        /*089c*/ 	.word	0x00000026


	//----- nvinfo : EIATTR_FRAME_SIZE
	.align		4
.L_378:
        /*08a0*/ 	.byte	0x04, 0x11
        /*08a2*/ 	.short	(.L_380 - .L_379)
	.align		4
.L_379:
        /*08a4*/ 	.word	index@($__internal_18_$__cuda_sm20_div_s64)
        /*08a8*/ 	.word	0x00000000


	//----- nvinfo : EIATTR_FRAME_SIZE
	.align		4
.L_380:
        /*08ac*/ 	.byte	0x04, 0x11
        /*08ae*/ 	.short	(.L_382 - .L_381)
	.align		4
.L_381:
        /*08b0*/ 	.word	index@(_ZN5flash32flash_fwd_splitkv_combine_kernelI23Flash_fwd_kernel_traitsILi64ELi64ELi128ELi4ELb0ELb0EN7cutlass10bfloat16_tE19Flash_kernel_traitsILi64ELi64ELi128ELi4ES3_EELi8ELi3ELb0EEEvNS_16Flash_fwd_paramsE)
        /*08b4*/ 	.word	0x00000000


	//----- nvinfo : EIATTR_REGCOUNT
	.align		4
.L_382:
        /*08b8*/ 	.byte	0x04, 0x2f
        /*08ba*/ 	.short	(.L_384 - .L_383)
	.align		4
.L_383:
        /*08bc*/ 	.word	index@(_ZN5flash32flash_fwd_splitkv_combine_kernelI23Flash_fwd_kernel_traitsILi64ELi64ELi128ELi4ELb0ELb0EN7cutlass10bfloat16_tE19Flash_kernel_traitsILi64ELi64ELi128ELi4ES3_EELi8ELi4ELb0EEEvNS_16Flash_fwd_paramsE)
        /*08c0*/ 	.word	0x00000028


	//----- nvinfo : EIATTR_FRAME_SIZE
	.align		4
.L_384:
        /*08c4*/ 	.byte	0x04, 0x11
        /*08c6*/ 	.short	(.L_386 - .L_385)
	.align		4
.L_385:
        /*08c8*/ 	.word	index@($__internal_17_$__cuda_sm20_div_s64)
        /*08cc*/ 	.word	0x00000000


	//----- nvinfo : EIATTR_FRAME_SIZE
	.align		4
.L_386:
        /*08d0*/ 	.byte	0x04, 0x11
        /*08d2*/ 	.short	(.L_388 - .L_387)
	.align		4
.L_387:
        /*08d4*/ 	.word	index@(_ZN5flash32flash_fwd_splitkv_combine_kernelI23Flash_fwd_kernel_traitsILi64ELi64ELi128ELi4ELb0ELb0EN7cutlass10bfloat16_tE19Flash_kernel_traitsILi64ELi64ELi128ELi4ES3_EELi8ELi4ELb0EEEvNS_16Flash_fwd_paramsE)
        /*08d8*/ 	.word	0x00000000


	//----- nvinfo : EIATTR_REGCOUNT
	.align		4
.L_388:
        /*08dc*/ 	.byte	0x04, 0x2f
        /*08de*/ 	.short	(.L_390 - .L_389)
	.align		4
.L_389:
        /*08e0*/ 	.word	index@(_ZN5flash32flash_fwd_splitkv_combine_kernelI23Flash_fwd_kernel_traitsILi64ELi64ELi128ELi4ELb0ELb0EN7cutlass10bfloat16_tE19Flash_kernel_traitsILi64ELi64ELi128ELi4ES3_EELi8ELi5ELb0EEEvNS_16Flash_fwd_paramsE)
        /*08e4*/ 	.word	0x00000028


	//----- nvinfo : EIATTR_FRAME_SIZE
	.align		4
.L_390:
        /*08e8*/ 	.byte	0x04, 0x11
        /*08ea*/ 	.short	(.L_392 - .L_391)
	.align		4
.L_391:
        /*08ec*/ 	.word	index@($__internal_16_$__cuda_sm20_div_s64)
        /*08f0*/ 	.word	0x00000000


	//----- nvinfo : EIATTR_FRAME_SIZE
	.align		4
.L_392:
        /*08f4*/ 	.byte	0x04, 0x11
        /*08f6*/ 	.short	(.L_394 - .L_393)
	.align		4
.L_393:
        /*08f8*/ 	.word	index@(_ZN5flash32flash_fwd_splitkv_combine_kernelI23Flash_fwd_kernel_traitsILi64ELi64ELi128ELi4ELb0ELb0EN7cutlass10bfloat16_tE19Flash_kernel_traitsILi64ELi64ELi128ELi4ES3_EELi8ELi5ELb0EEEvNS_16Flash_fwd_paramsE)
        /*08fc*/ 	.word	0x00000000


	//----- nvinfo : EIATTR_REGCOUNT
	.align		4
.L_394:
        /*0900*/ 	.byte	0x04, 0x2f
        /*0902*/ 	.short	(.L_396 - .L_395)
	.align		4
.L_395:
        /*0904*/ 	.word	index@(_ZN5flash32flash_fwd_splitkv_combine_kernelI23Flash_fwd_kernel_traitsILi64ELi64ELi128ELi4ELb0ELb0EN7cutlass10bfloat16_tE19Flash_kernel_traitsILi64ELi64ELi128ELi4ES3_EELi8ELi6ELb0EEEvNS_16Flash_fwd_paramsE)
        /*0908*/ 	.word	0x0000002a


	//----- nvinfo : EIATTR_FRAME_SIZE
	.align		4
.L_396:
        /*090c*/ 	.byte	0x04, 0x11
        /*090e*/ 	.short	(.L_398 - .L_397)
	.align		4
.L_397:
        /*0910*/ 	.word	index@($__internal_15_$__cuda_sm20_div_s64)
        /*0914*/ 	.word	0x00000000


	//----- nvinfo : EIATTR_FRAME_SIZE
	.align		4
.L_398:
        /*0918*/ 	.byte	0x04, 0x11
        /*091a*/ 	.short	(.L_400 - .L_399)
	.align		4
.L_399:
        /*091c*/ 	.word	index@(_ZN5flash32flash_fwd_splitkv_combine_kernelI23Flash_fwd_kernel_traitsILi64ELi64ELi128ELi4ELb0ELb0EN7cutlass10bfloat16_tE19Flash_kernel_traitsILi64ELi64ELi128ELi4ES3_EELi8ELi6ELb0EEEvNS_16Flash_fwd_paramsE)
        /*0920*/ 	.word	0x00000000


	//----- nvinfo : EIATTR_REGCOUNT
	.align		4
.L_400:
        /*0924*/ 	.byte	0x04, 0x2f
        /*0926*/ 	.short	(.L_402 - .L_401)
	.align		4
.L_401:
        /*0928*/ 	.word	index@(_ZN5flash32flash_fwd_splitkv_combine_kernelI23Flash_fwd_kernel_traitsILi64ELi64ELi128ELi4ELb0ELb0EN7cutlass10bfloat16_tE19Flash_kernel_traitsILi64ELi64ELi128ELi4ES3_EELi8ELi7ELb0EEEvNS_16Flash_fwd_paramsE)
        /*092c*/ 	.word	0x00000030


	//----- nvinfo : EIATTR_FRAME_SIZE
	.align		4
.L_402:
        /*0930*/ 	.byte	0x04, 0x11
        /*0932*/ 	.short	(.L_404 - .L_403)
	.align		4
.L_403:
        /*0934*/ 	.word	index@($__internal_14_$__cuda_sm20_div_s64)
        /*0938*/ 	.word	0x00000000


	//----- nvinfo : EIATTR_FRAME_SIZE
	.align		4
.L_404:
        /*093c*/ 	.byte	0x04, 0x11
        /*093e*/ 	.short	(.L_406 - .L_405)
	.align		4
.L_405:
        /*0940*/ 	.word	index@(_ZN5flash32flash_fwd_splitkv_combine_kernelI23Flash_fwd_kernel_traitsILi64ELi64ELi128ELi4ELb0ELb0EN7cutlass10bfloat16_tE19Flash_kernel_traitsILi64ELi64ELi128ELi4ES3_EELi8ELi7ELb0EEEvNS_16Flash_fwd_paramsE)
        /*0944*/ 	.word	0x00000000


	//----- nvinfo : EIATTR_REGCOUNT
	.align		4
.L_406:
        /*0948*/ 	.byte	0x04, 0x2f
        /*094a*/ 	.short	(.L_408 - .L_407)
	.align		4
.L_407:
        /*094c*/ 	.word	index@(_ZN5flash24flash_fwd_splitkv_kernelI23Flash_fwd_kernel_traitsILi64ELi64ELi256ELi4ELb0ELb0EN7cutlass10bfloat16_tE19Flash_kernel_traitsILi64ELi64ELi256ELi4ES3_EELb0ELb1ELb1ELb0ELb0ELb1ELb1ELb1EEEvNS_16Flash_fwd_paramsE)
        /*0950*/ 	.word	0x000000ff


	//----- nvinfo : EIATTR_FRAME_SIZE
	.align		4
.L_408:
        /*0954*/ 	.byte	0x04, 0x11
        /*0956*/ 	.short	(.L_410 - .L_409)
	.align		4
.L_409:
        /*0958*/ 	.word	index@($_ZN5flash24flash_fwd_splitkv_kernelI23Flash_fwd_kernel_traitsILi64ELi64ELi256ELi4ELb0ELb0EN7cutlass10bfloat16_tE19Flash_kernel_traitsILi64ELi64ELi256ELi4ES3_EELb0ELb1ELb1ELb0ELb0ELb1ELb1ELb1EEEvNS_16Flash_fwd_paramsE$_ZN5flash30compute_attn_1rowblock_splitkvI23Flash_fwd_kernel_traitsILi64ELi64ELi256ELi4ELb0ELb0EN7cutlass10bfloat16_tE19Flash_kernel_traitsILi64ELi64ELi256ELi4ES3_EELb0ELb1ELb1ELb0ELb0ELb1ELb1ELb1ENS_16Flash_fwd_paramsEEEvRKT8_iiiii)
        /*095c*/ 	.word	0x00000080


	//----- nvinfo : EIATTR_FRAME_SIZE
	.align		4
.L_410:
        /*0960*/ 	.byte	0x04, 0x11
        /*0962*/ 	.short	(.L_412 - .L_411)
	.align		4
.L_411:
        /*0964*/ 	.word	index@(_ZN5flash24flash_fwd_splitkv_kernelI23Flash_fwd_kernel_traitsILi64ELi64ELi256ELi4ELb0ELb0EN7cutlass10bfloat16_tE19Flash_kernel_traitsILi64ELi64ELi256ELi4ES3_EELb0ELb1ELb1ELb0ELb0ELb1ELb1ELb1EEEvNS_16Flash_fwd_paramsE)
        /*0968*/ 	.word	0x00000080


	//----- nvinfo : EIATTR_REGCOUNT
	.align		4
.L_412:
        /*096c*/ 	.byte	0x04, 0x2f
        /*096e*/ 	.short	(.L_414 - .L_413)
	.align		4
.L_413:
        /*0970*/ 	.word	index@(_ZN5flash24flash_fwd_splitkv_kernelI23Flash_fwd_kernel_traitsILi64ELi64ELi256ELi4ELb0ELb0EN7cutlass10bfloat16_tE19Flash_kernel_traitsILi64ELi64ELi256ELi4ES3_EELb0ELb1ELb1ELb0ELb0ELb0ELb1ELb1EEEvNS_16Flash_fwd_paramsE)
        /*0974*/ 	.word	0x000000ff


	//----- nvinfo : EIATTR_FRAME_SIZE
	.align		4
.L_414:
        /*0978*/ 	.byte	0x04, 0x11
        /*097a*/ 	.short	(.L_416 - .L_415)
	.align		4
.L_415:
        /*097c*/ 	.word	index@($_ZN5flash24flash_fwd_splitkv_kernelI23Flash_fwd_kernel_traitsILi64ELi64ELi256ELi4ELb0ELb0EN7cutlass10bfloat16_tE19Flash_kernel_traitsILi64ELi64ELi256ELi4ES3_EELb0ELb1ELb1ELb0ELb0ELb0ELb1ELb1EEEvNS_16Flash_fwd_paramsE$_ZN5flash30compute_attn_1rowblock_splitkvI23Flash_fwd_kernel_traitsILi64ELi64ELi256ELi4ELb0ELb0EN7cutlass10bfloat16_tE19Flash_kernel_traitsILi64ELi64ELi256ELi4ES3_EELb0ELb1ELb1ELb0ELb0ELb0ELb1ELb1ENS_16Flash_fwd_paramsEEEvRKT8_iiiii)
        /*0980*/ 	.word	0x00000018


	//----- nvinfo : EIATTR_FRAME_SIZE
	.align		4
.L_416:
        /*0984*/ 	.byte	0x04, 0x11
        /*0986*/ 	.short	(.L_418 - .L_417)
	.align		4
.L_417:
        /*0988*/ 	.word	index@(_ZN5flash24flash_fwd_splitkv_kernelI23Flash_fwd_kernel_traitsILi64ELi64ELi256ELi4ELb0ELb0EN7cutlass10bfloat16_tE19Flash_kernel_traitsILi64ELi64ELi256ELi4ES3_EELb0ELb1ELb1ELb0ELb0ELb0ELb1ELb1EEEvNS_16Flash_fwd_paramsE)
        /*098c*/ 	.word	0x00000018


	//----- nvinfo : EIATTR_REGCOUNT
	.align		4
.L_418:
        /*0990*/ 	.byte	0x04, 0x2f
        /*0992*/ 	.short	(.L_420 - .L_419)
	.align		4
.L_419:
        /*0994*/ 	.word	index@(_ZN5flash24flash_fwd_splitkv_kernelI23Flash_fwd_kernel_traitsILi64ELi64ELi256ELi4ELb0ELb0EN7cutlass10bfloat16_tE19Flash_kernel_traitsILi64ELi64ELi256ELi4ES3_EELb0ELb1ELb0ELb0ELb1ELb1ELb1ELb1EEEvNS_16Flash_fwd_paramsE)
        /*0998*/ 	.word	0x000000ff


	//----- nvinfo : EIATTR_FRAME_SIZE
	.align		4
.L_420:
        /*099c*/ 	.byte	0x04, 0x11
        /*099e*/ 	.short	(.L_422 - .L_421)
	.align		4
.L_421:
        /*09a0*/ 	.word	index@($_ZN5flash24flash_fwd_splitkv_kernelI23Flash_fwd_kernel_traitsILi64ELi64ELi256ELi4ELb0ELb0EN7cutlass10bfloat16_tE19Flash_kernel_traitsILi64ELi64ELi256ELi4ES3_EELb0ELb1ELb0ELb0ELb1ELb1ELb1ELb1EEEvNS_16Flash_fwd_paramsE$_ZN5flash30compute_attn_1rowblock_splitkvI23Flash_fwd_kernel_traitsILi64ELi64ELi256ELi4ELb0ELb0EN7cutlass10bfloat16_tE19Flash_kernel_traitsILi64ELi64ELi256ELi4ES3_EELb0ELb1ELb0ELb0ELb1ELb1ELb1ELb1ENS_16Flash_fwd_paramsEEEvRKT8_iiiii)
        /*09a4*/ 	.word	0x00000098


	//----- nvinfo : EIATTR_FRAME_SIZE
	.align		4
.L_422:
        /*09a8*/ 	.byte	0x04, 0x11
        /*09aa*/ 	.short	(.L_424 - .L_423)
	.align		4
.L_423:
        /*09ac*/ 	.word	index@(_ZN5flash24flash_fwd_splitkv_kernelI23Flash_fwd_kernel_traitsILi64ELi64ELi256ELi4ELb0ELb0EN7cutlass10bfloat16_tE19Flash_kernel_traitsILi64ELi64ELi256ELi4ES3_EELb0ELb1ELb0ELb0ELb1ELb1ELb1ELb1EEEvNS_16Flash_fwd_paramsE)
        /*09b0*/ 	.word	0x00000098


	//----- nvinfo : EIATTR_REGCOUNT
	.align		4
.L_424:
        /*09b4*/ 	.byte	0x04, 0x2f
        /*09b6*/ 	.short	(.L_426 - .L_425)
	.align		4
.L_425:
        /*09b8*/ 	.word	index@(_ZN5flash24flash_fwd_splitkv_kernelI23Flash_fwd_kernel_traitsILi64ELi64ELi256ELi4ELb0ELb0EN7cutlass10bfloat16_tE19Flash_kernel_traitsILi64ELi64ELi256ELi4ES3_EELb0ELb1ELb0ELb0ELb1ELb0ELb1ELb1EEEvNS_16Flash_fwd_paramsE)
        /*09bc*/ 	.word	0x000000ff


	//----- nvinfo : EIATTR_FRAME_SIZE
	.align		4
.L_426:
        /*09c0*/ 	.byte	0x04, 0x11
        /*09c2*/ 	.short	(.L_428 - .L_427)
	.align		4
.L_427:
        /*09c4*/ 	.word	index@($_ZN5flash24flash_fwd_splitkv_kernelI23Flash_fwd_kernel_traitsILi64ELi64ELi256ELi4ELb0ELb0EN7cutlass10bfloat16_tE19Flash_kernel_traitsILi64ELi64ELi256ELi4ES3_EELb0ELb1ELb0ELb0ELb1ELb0ELb1ELb1EEEvNS_16Flash_fwd_paramsE$_ZN5flash30compute_attn_1rowblock_splitkvI23Flash_fwd_kernel_traitsILi64ELi64ELi256ELi4ELb0ELb0EN7cutlass10bfloat16_tE19Flash_kernel_traitsILi64ELi64ELi256ELi4ES3_EELb0ELb1ELb0ELb0ELb1ELb0ELb1ELb1ENS_16Flash_fwd_paramsEEEvRKT8_iiiii)
        /*09c8*/ 	.word	0x00000080


	//----- nvinfo : EIATTR_FRAME_SIZE
	.align		4
.L_428:
        /*09cc*/ 	.byte	0x04, 0x11
        /*09ce*/ 	.short	(.L_430 - .L_429)
	.align		4
.L_429:
        /*09d0*/ 	.word	index@(_ZN5flash24flash_fwd_splitkv_kernelI23Flash_fwd_kernel_traitsILi64ELi64ELi256ELi4ELb0ELb0EN7cutlass10bfloat16_tE19Flash_kernel_traitsILi64ELi64ELi256ELi4ES3_EELb0ELb1ELb0ELb0ELb1ELb0ELb1ELb1EEEvNS_16Flash_fwd_paramsE)
        /*09d4*/ 	.word	0x00000080


	//----- nvinfo : EIATTR_REGCOUNT
	.align		4
.L_430:
        /*09d8*/ 	.byte	0x04, 0x2f
        /*09da*/ 	.short	(.L_432 - .L_431)
	.align		4
.L_431:
        /*09dc*/ 	.word	index@(_ZN5flash24flash_fwd_splitkv_kernelI23Flash_fwd_kernel_traitsILi64ELi64ELi256ELi4ELb0ELb0EN7cutlass10bfloat16_tE19Flash_kernel_traitsILi64ELi64ELi256ELi4ES3_EELb0ELb1ELb1ELb0ELb0ELb1ELb1ELb0EEEvNS_16Flash_fwd_paramsE)
        /*09e0*/ 	.word	0x000000ff


	//----- nvinfo : EIATTR_FRAME_SIZE
	.align		4
.L_432:
        /*09e4*/ 	.byte	0x04, 0x11
        /*09e6*/ 	.short	(.L_434 - .L_433)
	.align		4
.L_433:
        /*09e8*/ 	.word	index@($_ZN5flash24flash_fwd_splitkv_kernelI23Flash_fwd_kernel_traitsILi64ELi64ELi256ELi4ELb0ELb0EN7cutlass10bfloat16_tE19Flash_kernel_traitsILi64ELi64ELi256ELi4ES3_EELb0ELb1ELb1ELb0ELb0ELb1ELb1ELb0EEEvNS_16Flash_fwd_paramsE$_ZN5flash30compute_attn_1rowblock_splitkvI23Flash_fwd_kernel_traitsILi64ELi64ELi256ELi4ELb0ELb0EN7cutlass10bfloat16_tE19Flash_kernel_traitsILi64ELi64ELi256ELi4ES3_EELb0ELb1ELb1ELb0ELb0ELb1ELb1ELb0ENS_16Flash_fwd_paramsEEEvRKT8_iiiii)
        /*09ec*/ 	.word	0x00000000


	//----- nvinfo : EIATTR_FRAME_SIZE
	.align		4
.L_434:
        /*09f0*/ 	.byte	0x04, 0x11
        /*09f2*/ 	.short	(.L_436 - .L_435)
	.align		4
.L_435:
        /*09f4*/ 	.word	index@(_ZN5flash24flash_fwd_splitkv_kernelI23Flash_fwd_kernel_traitsILi64ELi64ELi256ELi4ELb0ELb0EN7cutlass10bfloat16_tE19Flash_kernel_traitsILi64ELi64ELi256ELi4ES3_EELb0ELb1ELb1ELb0ELb0ELb1ELb1ELb0EEEvNS_16Flash_fwd_paramsE)
        /*09f8*/ 	.word	0x00000000


	//----- nvinfo : EIATTR_REGCOUNT
	.align		4
.L_436:
        /*09fc*/ 	.byte	0x04, 0x2f
        /*09fe*/ 	.short	(.L_438 - .L_437)
	.align		4
.L_437:
        /*0a00*/ 	.word	index@(_ZN5flash24flash_fwd_splitkv_kernelI23Flash_fwd_kernel_traitsILi64ELi64ELi256ELi4ELb0ELb0EN7cutlass10bfloat16_tE19Flash_kernel_traitsILi64ELi64ELi256ELi4ES3_EELb0ELb1ELb1ELb0ELb0ELb0ELb1ELb0EEEvNS_16Flash_fwd_paramsE)
        /*0a04*/ 	.word	0x000000ff


	//----- nvinfo : EIATTR_FRAME_SIZE
	.align		4
.L_438:
        /*0a08*/ 	.byte	0x04, 0x11
        /*0a0a*/ 	.short	(.L_440 - .L_439)
	.align		4
.L_439:
        /*0a0c*/ 	.word	index@($_ZN5flash24flash_fwd_splitkv_kernelI23Flash_fwd_kernel_traitsILi64ELi64ELi256ELi4ELb0ELb0EN7cutlass10bfloat16_tE19Flash_kernel_traitsILi64ELi64ELi256ELi4ES3_EELb0ELb1ELb1ELb0ELb0ELb0ELb1ELb0EEEvNS_16Flash_fwd_paramsE$_ZN5flash30compute_attn_1rowblock_splitkvI23Flash_fwd_kernel_traitsILi64ELi64ELi256ELi4ELb0ELb0EN7cutlass10bfloat16_tE19Flash_kernel_traitsILi64ELi64ELi256ELi4ES3_EELb0ELb1ELb1ELb0ELb0ELb0ELb1ELb0ENS_16Flash_fwd_paramsEEEvRKT8_iiiii)
        /*0a10*/ 	.word	0x00000020


	//----- nvinfo : EIATTR_FRAME_SIZE
	.align		4
.L_440:
        /*0a14*/ 	.byte	0x04, 0x11
        /*0a16*/ 	.short	(.L_442 - .L_441)
	.align		4
.L_441:
        /*0a18*/ 	.word	index@(_ZN5flash24flash_fwd_splitkv_kernelI23Flash_fwd_kernel_traitsILi64ELi64ELi256ELi4ELb0ELb0EN7cutlass10bfloat16_tE19Flash_kernel_traitsILi64ELi64ELi256ELi4ES3_EELb0ELb1ELb1ELb0ELb0ELb0ELb1ELb0EEEvNS_16Flash_fwd_paramsE)
        /*0a1c*/ 	.word	0x00000020


	//----- nvinfo : EIATTR_REGCOUNT
	.align		4
.L_442:
        /*0a20*/ 	.byte	0x04, 0x2f
        /*0a22*/ 	.short	(.L_444 - .L_443)
	.align		4
.L_443:
        /*0a24*/ 	.word	index@(_ZN5flash24flash_fwd_splitkv_kernelI23Flash_fwd_kernel_traitsILi64ELi64ELi256ELi4ELb0ELb0EN7cutlass10bfloat16_tE19Flash_kernel_traitsILi64ELi64ELi256ELi4ES3_EELb0ELb1ELb0ELb0ELb1ELb1ELb1ELb0EEEvNS_16Flash_fwd_paramsE)
        /*0a28*/ 	.word	0x000000ff


	//----- nvinfo : EIATTR_FRAME_SIZE
	.align		4
.L_444:
        /*0a2c*/ 	.byte	0x04, 0x11
        /*0a2e*/ 	.short	(.L_446 - .L_445)
	.align		4
.L_445:
        /*0a30*/ 	.word	index@($_ZN5flash24flash_fwd_splitkv_kernelI23Flash_fwd_kernel_traitsILi64ELi64ELi256ELi4ELb0ELb0EN7cutlass10bfloat16_tE19Flash_kernel_traitsILi64ELi64ELi256ELi4ES3_EELb0ELb1ELb0ELb0ELb1ELb1ELb1ELb0EEEvNS_16Flash_fwd_paramsE$_ZN5flash30compute_attn_1rowblock_splitkvI23Flash_fwd_kernel_traitsILi64ELi64ELi256ELi4ELb0ELb0EN7cutlass10bfloat16_tE19Flash_kernel_traitsILi64ELi64ELi256ELi4ES3_EELb0ELb1ELb0ELb0ELb1ELb1ELb1ELb0ENS_16Flash_fwd_paramsEEEvRKT8_iiiii)
        /*0a34*/ 	.word	0x00000038


	//----- nvinfo : EIATTR_FRAME_SIZE
	.align		4
.L_446:
        /*0a38*/ 	.byte	0x04, 0x11
        /*0a3a*/ 	.short	(.L_448 - .L_447)
	.align		4
.L_447:
        /*0a3c*/ 	.word	index@(_ZN5flash24flash_fwd_splitkv_kernelI23Flash_fwd_kernel_traitsILi64ELi64ELi256ELi4ELb0ELb0EN7cutlass10bfloat16_tE19Flash_kernel_traitsILi64ELi64ELi256ELi4ES3_EELb0ELb1ELb0ELb0ELb1ELb1ELb1ELb0EEEvNS_16Flash_fwd_paramsE)
        /*0a40*/ 	.word	0x00000038


	//----- nvinfo : EIATTR_REGCOUNT
	.align		4
.L_448:
        /*0a44*/ 	.byte	0x04, 0x2f
        /*0a46*/ 	.short	(.L_450 - .L_449)
	.align		4
.L_449:
        /*0a48*/ 	.word	index@(_ZN5flash24flash_fwd_splitkv_kernelI23Flash_fwd_kernel_traitsILi64ELi64ELi256ELi4ELb0ELb0EN7cutlass10bfloat16_tE19Flash_kernel_traitsILi64ELi64ELi256ELi4ES3_EELb0ELb1ELb0ELb0ELb1ELb0ELb1ELb0EEEvNS_16Flash_fwd_paramsE)
        /*0a4c*/ 	.word	0x000000ff


	//----- nvinfo : EIATTR_FRAME_SIZE
	.align		4
.L_450:
        /*0a50*/ 	.byte	0x04, 0x11
        /*0a52*/ 	.short	(.L_452 - .L_451)
	.align		4
.L_451:
        /*0a54*/ 	.word	index@($_ZN5flash24flash_fwd_splitkv_kernelI23Flash_fwd_kernel_traitsILi64ELi64ELi256ELi4ELb0ELb0EN7cutlass10bfloat16_tE19Flash_kernel_traitsILi64ELi64ELi256ELi4ES3_EELb0ELb1ELb0ELb0ELb1ELb0ELb1ELb0EEEvNS_16Flash_fwd_paramsE$_ZN5flash30compute_attn_1rowblock_splitkvI23Flash_fwd_kernel_traitsILi64ELi64ELi256ELi4ELb0ELb0EN7cutlass10bfloat16_tE19Flash_kernel_traitsILi64ELi64ELi256ELi4ES3_EELb0ELb1ELb0ELb0ELb1ELb0ELb1ELb0ENS_16Flash_fwd_paramsEEEvRKT8_iiiii)
        /*0a58*/ 	.word	0x00000068


	//----- nvinfo : EIATTR_FRAME_SIZE
	.align		4
.L_452:
        /*0a5c*/ 	.byte	0x04, 0x11
        /*0a5e*/ 	.short	(.L_454 - .L_453)
	.align		4
.L_453:
        /*0a60*/ 	.word	index@(_ZN5flash24flash_fwd_splitkv_kernelI23Flash_fwd_kernel_traitsILi64ELi64ELi256ELi4ELb0ELb0EN7cutlass10bfloat16_tE19Flash_kernel_traitsILi64ELi64ELi256ELi4ES3_EELb0ELb1ELb0ELb0ELb1ELb0ELb1ELb0EEEvNS_16Flash_fwd_paramsE)
        /*0a64*/ 	.word	0x00000068


	//----- nvinfo : EIATTR_REGCOUNT
	.align		4
.L_454:
        /*0a68*/ 	.byte	0x04, 0x2f
        /*0a6a*/ 	.short	(.L_456 - .L_455)
	.align		4
.L_455:
        /*0a6c*/ 	.word	index@(_ZN5flash24flash_fwd_splitkv_kernelI23Flash_fwd_kernel_traitsILi64ELi64ELi256ELi4ELb0ELb0EN7cutlass10bfloat16_tE19Flash_kernel_traitsILi64ELi64ELi256ELi4ES3_EELb0ELb1ELb1ELb0ELb0ELb1ELb0ELb1EEEvNS_16Flash_fwd_paramsE)
        /*0a70*/ 	.word	0x000000ff


	//----- nvinfo : EIATTR_FRAME_SIZE
	.align		4
.L_456:
        /*0a74*/ 	.byte	0x04, 0x11
        /*0a76*/ 	.short	(.L_458 - .L_457)
	.align		4
.L_457:
        /*0a78*/ 	.word	index@($_ZN5flash24flash_fwd_splitkv_kernelI23Flash_fwd_kernel_traitsILi64ELi64ELi256ELi4ELb0ELb0EN7cutlass10bfloat16_tE19Flash_kernel_traitsILi64ELi64ELi256ELi4ES3_EELb0ELb1ELb1ELb0ELb0ELb1ELb0ELb1EEEvNS_16Flash_fwd_paramsE$_ZN5flash30compute_attn_1rowblock_splitkvI23Flash_fwd_kernel_traitsILi64ELi64ELi256ELi4ELb0ELb0EN7cutlass10bfloat16_tE19Flash_kernel_traitsILi64ELi64ELi256ELi4ES3_EELb0ELb1ELb1ELb0ELb0ELb1ELb0ELb1ENS_16Flash_fwd_paramsEEEvRKT8_iiiii)
        /*0a7c*/ 	.word	0x00000060


	//----- nvinfo : EIATTR_FRAME_SIZE
	.align		4
.L_458:
        /*0a80*/ 	.byte	0x04, 0x11
        /*0a82*/ 	.short	(.L_460 - .L_459)
	.align		4
.L_459:
        /*0a84*/ 	.word	index@(_ZN5flash24flash_fwd_splitkv_kernelI23Flash_fwd_kernel_traitsILi64ELi64ELi256ELi4ELb0ELb0EN7cutlass10bfloat16_tE19Flash_kernel_traitsILi64ELi64ELi256ELi4ES3_EELb0ELb1ELb1ELb0ELb0ELb1ELb0ELb1EEEvNS_16Flash_fwd_paramsE)
        /*0a88*/ 	.word	0x00000060


	//----- nvinfo : EIATTR_REGCOUNT
	.align		4
.L_460:
        /*0a8c*/ 	.byte	0x04, 0x2f
        /*0a8e*/ 	.short	(.L_462 - .L_461)
	.align		4
.L_461:
        /*0a90*/ 	.word	index@(_ZN5flash24flash_fwd_splitkv_kernelI23Flash_fwd_kernel_traitsILi64ELi64ELi256ELi4ELb0ELb0EN7cutlass10bfloat16_tE19Flash_kernel_traitsILi64ELi64ELi256ELi4ES3_EELb0ELb1ELb1ELb0ELb0ELb0ELb0ELb1EEEvNS_16Flash_fwd_paramsE)
        /*0a94*/ 	.word	0x000000ff


	//----- nvinfo : EIATTR_FRAME_SIZE
	.align		4
.L_462:
        /*0a98*/ 	.byte	0x04, 0x11
        /*0a9a*/ 	.short	(.L_464 - .L_463)
	.align		4
.L_463:
        /*0a9c*/ 	.word	index@($_ZN5flash24flash_fwd_splitkv_kernelI23Flash_fwd_kernel_traitsILi64ELi64ELi256ELi4ELb0ELb0EN7cutlass10bfloat16_tE19Flash_kernel_traitsILi64ELi64ELi256ELi4ES3_EELb0ELb1ELb1ELb0ELb0ELb0ELb0ELb1EEEvNS_16Flash_fwd_paramsE$_ZN5flash30compute_attn_1rowblock_splitkvI23Flash_fwd_kernel_traitsILi64ELi64ELi256ELi4ELb0ELb0EN7cutlass10bfloat16_tE19Flash_kernel_traitsILi64ELi64ELi256ELi4ES3_EELb0ELb1ELb1ELb0ELb0ELb0ELb0ELb1ENS_16Flash_fwd_paramsEEEvRKT8_iiiii)
        /*0aa0*/ 	.word	0x00000070


	//----- nvinfo : EIATTR_FRAME_SIZE
	.align		4
.L_464:
        /*0aa4*/ 	.byte	0x04, 0x11
        /*0aa6*/ 	.short	(.L_466 - .L_465)
	.align		4
.L_465:
        /*0aa8*/ 	.word	index@(_ZN5flash24flash_fwd_splitkv_kernelI23Flash_fwd_kernel_traitsILi64ELi64ELi256ELi4ELb0ELb0EN7cutlass10bfloat16_tE19Flash_kernel_traitsILi64ELi64ELi256ELi4ES3_EELb0ELb1ELb1ELb0ELb0ELb0ELb0ELb1EEEvNS_16Flash_fwd_paramsE)
        /*0aac*/ 	.word	0x00000070


	//----- nvinfo : EIATTR_REGCOUNT
	.align		4
.L_466:
        /*0ab0*/ 	.byte	0x04, 0x2f
        /*0ab2*/ 	.short	(.L_468 - .L_467)
	.align		4
.L_467:
        /*0ab4*/ 	.word	index@(_ZN5flash24flash_fwd_splitkv_kernelI23Flash_fwd_kernel_traitsILi64ELi64ELi256ELi4ELb0ELb0EN7cutlass10bfloat16_tE19Flash_kernel_traitsILi64ELi64ELi256ELi4ES3_EELb0ELb1ELb0ELb0ELb1ELb1ELb0ELb1EEEvNS_16Flash_fwd_paramsE)
        /*0ab8*/ 	.word	0x000000ff


	//----- nvinfo : EIATTR_FRAME_SIZE
	.align		4
.L_468:
        /*0abc*/ 	.byte	0x04, 0x11
        /*0abe*/ 	.short	(.L_470 - .L_469)
	.align		4
.L_469:
        /*0ac0*/ 	.word	index@($_ZN5flash24flash_fwd_splitkv_kernelI23Flash_fwd_kernel_traitsILi64ELi64ELi256ELi4ELb0ELb0EN7cutlass10bfloat16_tE19Flash_kernel_traitsILi64ELi64ELi256ELi4ES3_EELb0ELb1ELb0ELb0ELb1ELb1ELb0ELb1EEEvNS_16Flash_fwd_paramsE$_ZN5flash30compute_attn_1rowblock_splitkvI23Flash_fwd_kernel_traitsILi64ELi64ELi256ELi4ELb0ELb0EN7cutlass10bfloat16_tE19Flash_kernel_traitsILi64ELi64ELi256ELi4ES3_EELb0ELb1ELb0ELb0ELb1ELb1ELb0ELb1ENS_16Flash_fwd_paramsEEEvRKT8_iiiii)
        /*0ac4*/ 	.word	0x00000058


	//----- nvinfo : EIATTR_FRAME_SIZE
	.align		4
.L_470:
        /*0ac8*/ 	.byte	0x04, 0x11
        /*0aca*/ 	.short	(.L_472 - .L_471)
	.align		4
.L_471:
        /*0acc*/ 	.word	index@(_ZN5flash24flash_fwd_splitkv_kernelI23Flash_fwd_kernel_traitsILi64ELi64ELi256ELi4ELb0ELb0EN7cutlass10bfloat16_tE19Flash_kernel_traitsILi64ELi64ELi256ELi4ES3_EELb0ELb1ELb0ELb0ELb1ELb1ELb0ELb1EEEvNS_16Flash_fwd_paramsE)
        /*0ad0*/ 	.word	0x00000058


	//----- nvinfo : EIATTR_REGCOUNT
	.align		4
.L_472:
        /*0ad4*/ 	.byte	0x04, 0x2f
        /*0ad6*/ 	.short	(.L_474 - .L_473)
	.align		4
.L_473:
        /*0ad8*/ 	.word	index@(_ZN5flash24flash_fwd_splitkv_kernelI23Flash_fwd_kernel_traitsILi64ELi64ELi256ELi4ELb0ELb0EN7cutlass10bfloat16_tE19Flash_kernel_traitsILi64ELi64ELi256ELi4ES3_EELb0ELb1ELb0ELb0ELb1ELb0ELb0ELb1EEEvNS_16Flash_fwd_paramsE)
        /*0adc*/ 	.word	0x000000ff


	//----- nvinfo : EIATTR_FRAME_SIZE
	.align		4
.L_474:
        /*0ae0*/ 	.byte	0x04, 0x11
        /*0ae2*/ 	.short	(.L_476 - .L_475)
	.align		4
.L_475:
        /*0ae4*/ 	.word	index@($_ZN5flash24flash_fwd_splitkv_kernelI23Flash_fwd_kernel_traitsILi64ELi64ELi256ELi4ELb0ELb0EN7cutlass10bfloat16_tE19Flash_kernel_traitsILi64ELi64ELi256ELi4ES3_EELb0ELb1ELb0ELb0ELb1ELb0ELb0ELb1EEEvNS_16Flash_fwd_paramsE$_ZN5flash30compute_attn_1rowblock_splitkvI23Flash_fwd_kernel_traitsILi64ELi64ELi256ELi4ELb0ELb0EN7cutlass10bfloat16_tE19Flash_kernel_traitsILi64ELi64ELi256ELi4ES3_EELb0ELb1ELb0ELb0ELb1ELb0ELb0ELb1ENS_16Flash_fwd_paramsEEEvRKT8_iiiii)
        /*0ae8*/ 	.word	0x00000178


	//----- nvinfo : EIATTR_FRAME_SIZE
	.align		4
.L_476:
        /*0aec*/ 	.byte	0x04, 0x11
        /*0aee*/ 	.short	(.L_478 - .L_477)
	.align		4
.L_477:
        /*0af0*/ 	.word	index@(_ZN5flash24flash_fwd_splitkv_kernelI23Flash_fwd_kernel_traitsILi64ELi64ELi256ELi4ELb0ELb0EN7cutlass10bfloat16_tE19Flash_kernel_traitsILi64ELi64ELi256ELi4ES3_EELb0ELb1ELb0ELb0ELb1ELb0ELb0ELb1EEEvNS_16Flash_fwd_paramsE)
        /*0af4*/ 	.word	0x00000178


	//----- nvinfo : EIATTR_REGCOUNT
	.align		4
.L_478:
        /*0af8*/ 	.byte	0x04, 0x2f
        /*0afa*/ 	.short	(.L_480 - .L_479)
	.align		4
.L_479:
        /*0afc*/ 	.word	index@(_ZN5flash24flash_fwd_splitkv_kernelI23Flash_fwd_kernel_traitsILi64ELi64ELi256ELi4ELb0ELb0EN7cutlass10bfloat16_tE19Flash_kernel_traitsILi64ELi64ELi256ELi4ES3_EELb0ELb1ELb1ELb0ELb0ELb1ELb0ELb0EEEvNS_16Flash_fwd_paramsE)
        /*0b00*/ 	.word	0x000000ff


	//----- nvinfo : EIATTR_FRAME_SIZE
	.align		4
.L_480:
        /*0b04*/ 	.byte	0x04, 0x11
        /*0b06*/ 	.short	(.L_482 - .L_481)
	.align		4
.L_481:
        /*0b08*/ 	.word	index@($_ZN5flash24flash_fwd_splitkv_kernelI23Flash_fwd_kernel_traitsILi64ELi64ELi256ELi4ELb0ELb0EN7cutlass10bfloat16_tE19Flash_kernel_traitsILi64ELi64ELi256ELi4ES3_EELb0ELb1ELb1ELb0ELb0ELb1ELb0ELb0EEEvNS_16Flash_fwd_paramsE$_ZN5flash30compute_attn_1rowblock_splitkvI23Flash_fwd_kernel_traitsILi64ELi64ELi256ELi4ELb0ELb0EN7cutlass10bfloat16_tE19Flash_kernel_traitsILi64ELi64ELi256ELi4ES3_EELb0ELb1ELb1ELb0ELb0ELb1ELb0ELb0ENS_16Flash_fwd_paramsEEEvRKT8_iiiii)
        /*0b0c*/ 	.word	0x00000078


	//----- nvinfo : EIATTR_FRAME_SIZE
	.align		4
.L_482:
        /*0b10*/ 	.byte	0x04, 0x11
        /*0b12*/ 	.short	(.L_484 - .L_483)
	.align		4
.L_483:
        /*0b14*/ 	.word	index@(_ZN5flash24flash_fwd_splitkv_kernelI23Flash_fwd_kernel_traitsILi64ELi64ELi256ELi4ELb0ELb0EN7cutlass10bfloat16_tE19Flash_kernel_traitsILi64ELi64ELi256ELi4ES3_EELb0ELb1ELb1ELb0ELb0ELb1ELb0ELb0EEEvNS_16Flash_fwd_paramsE)
        /*0b18*/ 	.word	0x00000078


	//----- nvinfo : EIATTR_REGCOUNT
	.align		4
.L_484:
        /*0b1c*/ 	.byte	0x04, 0x2f
        /*0b1e*/ 	.short	(.L_486 - .L_485)
	.align		4
.L_485:
        /*0b20*/ 	.word	index@(_ZN5flash24flash_fwd_splitkv_kernelI23Flash_fwd_kernel_traitsILi64ELi64ELi256ELi4ELb0ELb0EN7cutlass10bfloat16_tE19Flash_kernel_traitsILi64ELi64ELi256ELi4ES3_EELb0ELb1ELb1ELb0ELb0ELb0ELb0ELb0EEEvNS_16Flash_fwd_paramsE)
        /*0b24*/ 	.word	0x000000ff


	//----- nvinfo : EIATTR_FRAME_SIZE
	.align		4
.L_486:
        /*0b28*/ 	.byte	0x04, 0x11
        /*0b2a*/ 	.short	(.L_488 - .L_487)
	.align		4
.L_487:
        /*0b2c*/ 	.word	index@($_ZN5flash24flash_fwd_splitkv_kernelI23Flash_fwd_kernel_traitsILi64ELi64ELi256ELi4ELb0ELb0EN7cutlass10bfloat16_tE19Flash_kernel_traitsILi64ELi64ELi256ELi4ES3_EELb0ELb1ELb1ELb0ELb0ELb0ELb0ELb0EEEvNS_16Flash_fwd_paramsE$_ZN5flash30compute_attn_1rowblock_splitkvI23Flash_fwd_kernel_traitsILi64ELi64ELi256ELi4ELb0ELb0EN7cutlass10bfloat16_tE19Flash_kernel_traitsILi64ELi64ELi256ELi4ES3_EELb0ELb1ELb1ELb0ELb0ELb0ELb0ELb0ENS_16Flash_fwd_paramsEEEvRKT8_iiiii)
        /*0b30*/ 	.word	0x00000068


	//----- nvinfo : EIATTR_FRAME_SIZE
	.align		4
.L_488:
        /*0b34*/ 	.byte	0x04, 0x11
        /*0b36*/ 	.short	(.L_490 - .L_489)
	.align		4
.L_489:
        /*0b38*/ 	.word	index@(_ZN5flash24flash_fwd_splitkv_kernelI23Flash_fwd_kernel_traitsILi64ELi64ELi256ELi4ELb0ELb0EN7cutlass10bfloat16_tE19Flash_kernel_traitsILi64ELi64ELi256ELi4ES3_EELb0ELb1ELb1ELb0ELb0ELb0ELb0ELb0EEEvNS_16Flash_fwd_paramsE)
        /*0b3c*/ 	.word	0x00000068


	//----- nvinfo : EIATTR_REGCOUNT
	.align		4
.L_490:
        /*0b40*/ 	.byte	0x04, 0x2f
        /*0b42*/ 	.short	(.L_492 - .L_491)
	.align		4
.L_491:
        /*0b44*/ 	.word	index@(_ZN5flash24flash_fwd_splitkv_kernelI23Flash_fwd_kernel_traitsILi64ELi64ELi256ELi4ELb0ELb0EN7cutlass10bfloat16_tE19Flash_kernel_traitsILi64ELi64ELi256ELi4ES3_EELb0ELb1ELb0ELb0ELb1ELb1ELb0ELb0EEEvNS_16Flash_fwd_paramsE)
        /*0b48*/ 	.word	0x000000ff


	//----- nvinfo : EIATTR_FRAME_SIZE
	.align		4
.L_492:
        /*0b4c*/ 	.byte	0x04, 0x11
        /*0b4e*/ 	.short	(.L_494 - .L_493)
	.align		4
.L_493:
        /*0b50*/ 	.word	index@($_ZN5flash24flash_fwd_splitkv_kernelI23Flash_fwd_kernel_traitsILi64ELi64ELi256ELi4ELb0ELb0EN7cutlass10bfloat16_tE19Flash_kernel_traitsILi64ELi64ELi256ELi4ES3_EELb0ELb1ELb0ELb0ELb1ELb1ELb0ELb0EEEvNS_16Flash_fwd_paramsE$_ZN5flash30compute_attn_1rowblock_splitkvI23Flash_fwd_kernel_traitsILi64ELi64ELi256ELi4ELb0ELb0EN7cutlass10bfloat16_tE19Flash_kernel_traitsILi64ELi64ELi256ELi4ES3_EELb0ELb1ELb0ELb0ELb1ELb1ELb0ELb0ENS_16Flash_fwd_paramsEEEvRKT8_iiiii)
        /*0b54*/ 	.word	0x00000068


	//----- nvinfo : EIATTR_FRAME_SIZE
	.align		4
.L_494:
        /*0b58*/ 	.byte	0x04, 0x11
        /*0b5a*/ 	.short	(.L_496 - .L_495)
	.align		4
.L_495:
        /*0b5c*/ 	.word	index@(_ZN5flash24flash_fwd_splitkv_kernelI23Flash_fwd_kernel_traitsILi64ELi64ELi256ELi4ELb0ELb0EN7cutlass10bfloat16_tE19Flash_kernel_traitsILi64ELi64ELi256ELi4ES3_EELb0ELb1ELb0ELb0ELb1ELb1ELb0ELb0EEEvNS_16Flash_fwd_paramsE)
        /*0b60*/ 	.word	0x00000068


	//----- nvinfo : EIATTR_REGCOUNT
	.align		4
.L_496:
        /*0b64*/ 	.byte	0x04, 0x2f
        /*0b66*/ 	.short	(.L_498 - .L_497)
	.align		4
.L_497:
        /*0b68*/ 	.word	index@(_ZN5flash24flash_fwd_splitkv_kernelI23Flash_fwd_kernel_traitsILi64ELi64ELi256ELi4ELb0ELb0EN7cutlass10bfloat16_tE19Flash_kernel_traitsILi64ELi64ELi256ELi4ES3_EELb0ELb1ELb0ELb0ELb1ELb0ELb0ELb0EEEvNS_16Flash_fwd_paramsE)
        /*0b6c*/ 	.word	0x000000ff


	//----- nvinfo : EIATTR_FRAME_SIZE
	.align		4
.L_498:
        /*0b70*/ 	.byte	0x04, 0x11
        /*0b72*/ 	.short	(.L_500 - .L_499)
	.align		4
.L_499:
        /*0b74*/ 	.word	index@($_ZN5flash24flash_fwd_splitkv_kernelI23Flash_fwd_kernel_traitsILi64ELi64ELi256ELi4ELb0ELb0EN7cutlass10bfloat16_tE19Flash_kernel_traitsILi64ELi64ELi256ELi4ES3_EELb0ELb1ELb0ELb0ELb1ELb0ELb0ELb0EEEvNS_16Flash_fwd_paramsE$_ZN5flash30compute_attn_1rowblock_splitkvI23Flash_fwd_kernel_traitsILi64ELi64ELi256ELi4ELb0ELb0EN7cutlass10bfloat16_tE19Flash_kernel_traitsILi64ELi64ELi256ELi4ES3_EELb0ELb1ELb0ELb0ELb1ELb0ELb0ELb0ENS_16Flash_fwd_paramsEEEvRKT8_iiiii)
        /*0b78*/ 	.word	0x00000058


	//----- nvinfo : EIATTR_FRAME_SIZE
	.align		4
.L_500:
        /*0b7c*/ 	.byte	0x04, 0x11
        /*0b7e*/ 	.short	(.L_502 - .L_501)
	.align		4
.L_501:
        /*0b80*/ 	.word	index@(_ZN5flash24flash_fwd_splitkv_kernelI23Flash_fwd_kernel_traitsILi64ELi64ELi256ELi4ELb0ELb0EN7cutlass10bfloat16_tE19Flash_kernel_traitsILi64ELi64ELi256ELi4ES3_EELb0ELb1ELb0ELb0ELb1ELb0ELb0ELb0EEEvNS_16Flash_fwd_paramsE)
        /*0b84*/ 	.word	0x00000058


	//----- nvinfo : EIATTR_REGCOUNT
	.align		4
.L_502:
        /*0b88*/ 	.byte	0x04, 0x2f
        /*0b8a*/ 	.short	(.L_504 - .L_503)
	.align		4
.L_503:
        /*0b8c*/ 	.word	index@(_ZN5flash24flash_fwd_splitkv_kernelI23Flash_fwd_kernel_traitsILi64ELi64ELi256ELi4ELb0ELb0EN7cutlass10bfloat16_tE19Flash_kernel_traitsILi64ELi64ELi256ELi4ES3_EELb0ELb0ELb1ELb0ELb0ELb1ELb1ELb1EEEvNS_16Flash_fwd_paramsE)
        /*0b90*/ 	.word	0x000000ff


	//----- nvinfo : EIATTR_FRAME_SIZE
	.align		4
.L_504:
        /*0b94*/ 	.byte	0x04, 0x11
        /*0b96*/ 	.short	(.L_506 - .L_505)
	.align		4
.L_505:
        /*0b98*/ 	.word	index@($_ZN5flash24flash_fwd_splitkv_kernelI23Flash_fwd_kernel_traitsILi64ELi64ELi256ELi4ELb0ELb0EN7cutlass10bfloat16_tE19Flash_kernel_traitsILi64ELi64ELi256ELi4ES3_EELb0ELb0ELb1ELb0ELb0ELb1ELb1ELb1EEEvNS_16Flash_fwd_paramsE$_ZN5flash30compute_attn_1rowblock_splitkvI23Flash_fwd_kernel_traitsILi64ELi64ELi256ELi4ELb0ELb0EN7cutlass10bfloat16_tE19Flash_kernel_traitsILi64ELi64ELi256ELi4ES3_EELb0ELb0ELb1ELb0ELb0ELb1ELb1ELb1ENS_16Flash_fwd_paramsEEEvRKT8_iiiii)
        /*0b9c*/ 	.word	0x00000020


	//----- nvinfo : EIATTR_FRAME_SIZE
	.align		4
.L_506:
        /*0ba0*/ 	.byte	0x04, 0x11
        /*0ba2*/ 	.short	(.L_508 - .L_507)
	.align		4
.L_507:
        /*0ba4*/ 	.word	index@(_ZN5flash24flash_fwd_splitkv_kernelI23Flash_fwd_kernel_traitsILi64ELi64ELi256ELi4ELb0ELb0EN7cutlass10bfloat16_tE19Flash_kernel_traitsILi64ELi64ELi256ELi4ES3_EELb0ELb0ELb1ELb0ELb0ELb1ELb1ELb1EEEvNS_16Flash_fwd_paramsE)
        /*0ba8*/ 	.word	0x00000020


	//----- nvinfo : EIATTR_REGCOUNT
	.align		4
.L_508:
        /*0bac*/ 	.byte	0x04, 0x2f
        /*0bae*/ 	.short	(.L_510 - .L_509)
	.align		4
.L_509:
        /*0bb0*/ 	.word	index@(_ZN5flash24flash_fwd_splitkv_kernelI23Flash_fwd_kernel_traitsILi64ELi64ELi256ELi4ELb0ELb0EN7cutlass10bfloat16_tE19Flash_kernel_traitsILi64ELi64ELi256ELi4ES3_EELb0ELb0ELb1ELb0ELb0ELb0ELb1ELb1EEEvNS_16Flash_fwd_paramsE)
        /*0bb4*/ 	.word	0x000000ff


	//----- nvinfo : EIATTR_FRAME_SIZE
	.align		4
.L_510:
        /*0bb8*/ 	.byte	0x04, 0x11
        /*0bba*/ 	.short	(.L_512 - .L_511)
	.align		4
.L_511:
        /*0bbc*/ 	.word	index@($_ZN5flash24flash_fwd_splitkv_kernelI23Flash_fwd_kernel_traitsILi64ELi64ELi256ELi4ELb0ELb0EN7cutlass10bfloat16_tE19Flash_kernel_traitsILi64ELi64ELi256ELi4ES3_EELb0ELb0ELb1ELb0ELb0ELb0ELb1ELb1EEEvNS_16Flash_fwd_paramsE$_ZN5flash30compute_attn_1rowblock_splitkvI23Flash_fwd_kernel_traitsILi64ELi64ELi256ELi4ELb0ELb0EN7cutlass10bfloat16_tE19Flash_kernel_traitsILi64ELi64ELi256ELi4ES3_EELb0ELb0ELb1ELb0ELb0ELb0ELb1ELb1ENS_16Flash_fwd_paramsEEEvRKT8_iiiii)
        /*0bc0*/ 	.word	0x00000108


	//----- nvinfo : EIATTR_FRAME_SIZE
	.align		4
.L_512:
        /*0bc4*/ 	.byte	0x04, 0x11
        /*0bc6*/ 	.short	(.L_514 - .L_513)
	.align		4
.L_513:
        /*0bc8*/ 	.word	index@(_ZN5flash24flash_fwd_splitkv_kernelI23Flash_fwd_kernel_traitsILi64ELi64ELi256ELi4ELb0ELb0EN7cutlass10bfloat16_tE19Flash_kernel_traitsILi64ELi64ELi256ELi4ES3_EELb0ELb0ELb1ELb0ELb0ELb0ELb1ELb1EEEvNS_16Flash_fwd_paramsE)
        /*0bcc*/ 	.word	0x00000108


	//----- nvinfo : EIATTR_REGCOUNT
	.align		4
.L_514:
        /*0bd0*/ 	.byte	0x04, 0x2f
        /*0bd2*/ 	.short	(.L_516 - .L_515)
	.align		4
.L_515:
        /*0bd4*/ 	.word	index@(_ZN5flash24flash_fwd_splitkv_kernelI23Flash_fwd_kernel_traitsILi64ELi64ELi256ELi4ELb0ELb0EN7cutlass10bfloat16_tE19Flash_kernel_traitsILi64ELi64ELi256ELi4ES3_EELb0ELb0ELb0ELb0ELb1ELb1ELb1ELb1EEEvNS_16Flash_fwd_paramsE)
        /*0bd8*/ 	.word	0x000000ff


	//----- nvinfo : EIATTR_FRAME_SIZE
	.align		4
.L_516:
        /*0bdc*/ 	.byte	0x04, 0x11
        /*0bde*/ 	.short	(.L_518 - .L_517)
	.align		4
.L_517:
        /*0be0*/ 	.word	index@($_ZN5flash24flash_fwd_splitkv_kernelI23Flash_fwd_kernel_traitsILi64ELi64ELi256ELi4ELb0ELb0EN7cutlass10bfloat16_tE19Flash_kernel_traitsILi64ELi64ELi256ELi4ES3_EELb0ELb0ELb0ELb0ELb1ELb1ELb1ELb1EEEvNS_16Flash_fwd_paramsE$_ZN5flash30compute_attn_1rowblock_splitkvI23Flash_fwd_kernel_traitsILi64ELi64ELi256ELi4ELb0ELb0EN7cutlass10bfloat16_tE19Flash_kernel_traitsILi64ELi64ELi256ELi4ES3_EELb0ELb0ELb0ELb0ELb1ELb1ELb1ELb1ENS_16Flash_fwd_paramsEEEvRKT8_iiiii)
        /*0be4*/ 	.word	0x00000040


	//----- nvinfo : EIATTR_FRAME_SIZE
	.align		4
.L_518:
        /*0be8*/ 	.byte	0x04, 0x11
        /*0bea*/ 	.short	(.L_520 - .L_519)
	.align		4
.L_519:
        /*0bec*/ 	.word	index@(_ZN5flash24flash_fwd_splitkv_kernelI23Flash_fwd_kernel_traitsILi64ELi64ELi256ELi4ELb0ELb0EN7cutlass10bfloat16_tE19Flash_kernel_traitsILi64ELi64ELi256ELi4ES3_EELb0ELb0ELb0ELb0ELb1ELb1ELb1ELb1EEEvNS_16Flash_fwd_paramsE)
        /*0bf0*/ 	.word	0x00000040


	//----- nvinfo : EIATTR_REGCOUNT
	.align		4
.L_520:
        /*0bf4*/ 	.byte	0x04, 0x2f
        /*0bf6*/ 	.short	(.L_522 - .L_521)
	.align		4
.L_521:
        /*0bf8*/ 	.word	index@(_ZN5flash24flash_fwd_splitkv_kernelI23Flash_fwd_kernel_traitsILi64ELi64ELi256ELi4ELb0ELb0EN7cutlass10bfloat16_tE19Flash_kernel_traitsILi64ELi64ELi256ELi4ES3_EELb0ELb0ELb0ELb0ELb1ELb0ELb1ELb1EEEvNS_16Flash_fwd_paramsE)
        /*0bfc*/ 	.word	0x000000fd


	//----- nvinfo : EIATTR_FRAME_SIZE
	.align		4
.L_522:
        /*0c00*/ 	.byte	0x04, 0x11
        /*0c02*/ 	.short	(.L_524 - .L_523)
	.align		4
.L_523:
        /*0c04*/ 	.word	index@($_ZN5flash24flash_fwd_splitkv_kernelI23Flash_fwd_kernel_traitsILi64ELi64ELi256ELi4ELb0ELb0EN7cutlass10bfloat16_tE19Flash_kernel_traitsILi64ELi64ELi256ELi4ES3_EELb0ELb0ELb0ELb0ELb1ELb0ELb1ELb1EEEvNS_16Flash_fwd_paramsE$_ZN5flash30compute_attn_1rowblock_splitkvI23Flash_fwd_kernel_traitsILi64ELi64ELi256ELi4ELb0ELb0EN7cutlass10bfloat16_tE19Flash_kernel_traitsILi64ELi64ELi256ELi4ES3_EELb0ELb0ELb0ELb0ELb1ELb0ELb1ELb1ENS_16Flash_fwd_paramsEEEvRKT8_iiiii)
        /*0c08*/ 	.word	0x00000000


	//----- nvinfo : EIATTR_FRAME_SIZE
	.align		4
.L_524:
        /*0c0c*/ 	.byte	0x04, 0x11
        /*0c0e*/ 	.short	(.L_526 - .L_525)
	.align		4
.L_525:
        /*0c10*/ 	.word	index@(_ZN5flash24flash_fwd_splitkv_kernelI23Flash_fwd_kernel_traitsILi64ELi64ELi256ELi4ELb0ELb0EN7cutlass10bfloat16_tE19Flash_kernel_traitsILi64ELi64ELi256ELi4ES3_EELb0ELb0ELb0ELb0ELb1ELb0ELb1ELb1EEEvNS_16Flash_fwd_paramsE)
        /*0c14*/ 	.word	0x00000000


	//----- nvinfo : EIATTR_REGCOUNT
	.align		4
.L_526:
        /*0c18*/ 	.byte	0x04, 0x2f
        /*0c1a*/ 	.short	(.L_528 - .L_527)
	.align		4
.L_527:
        /*0c1c*/ 	.word	index@(_ZN5flash24flash_fwd_splitkv_kernelI23Flash_fwd_kernel_traitsILi64ELi64ELi256ELi4ELb0ELb0EN7cutlass10bfloat16_tE19Flash_kernel_traitsILi64ELi64ELi256ELi4ES3_EELb0ELb0ELb1ELb0ELb0ELb1ELb1ELb0EEEvNS_16Flash_fwd_paramsE)
        /*0c20*/ 	.word	0x000000ff


	//----- nvinfo : EIATTR_FRAME_SIZE
	.align		4
.L_528:
        /*0c24*/ 	.byte	0x04, 0x11
        /*0c26*/ 	.short	(.L_530 - .L_529)
	.align		4
.L_529:
        /*0c28*/ 	.word	index@($_ZN5flash24flash_fwd_splitkv_kernelI23Flash_fwd_kernel_traitsILi64ELi64ELi256ELi4ELb0ELb0EN7cutlass10bfloat16_tE19Flash_kernel_traitsILi64ELi64ELi256ELi4ES3_EELb0ELb0ELb1ELb0ELb0ELb1ELb1ELb0EEEvNS_16Flash_fwd_paramsE$_ZN5flash30compute_attn_1rowblock_splitkvI23Flash_fwd_kernel_traitsILi64ELi64ELi256ELi4ELb0ELb0EN7cutlass10bfloat16_tE19Flash_kernel_traitsILi64ELi64ELi256ELi4ES3_EELb0ELb0ELb1ELb0ELb0ELb1ELb1ELb0ENS_16Flash_fwd_paramsEEEvRKT8_iiiii)
        /*0c2c*/ 	.word	0x00000028


	//----- nvinfo : EIATTR_FRAME_SIZE
	.align		4
.L_530:
        /*0c30*/ 	.byte	0x04, 0x11
        /*0c32*/ 	.short	(.L_532 - .L_531)
	.align		4
.L_531:
        /*0c34*/ 	.word	index@(_ZN5flash24flash_fwd_splitkv_kernelI23Flash_fwd_kernel_traitsILi64ELi64ELi256ELi4ELb0ELb0EN7cutlass10bfloat16_tE19Flash_kernel_traitsILi64ELi64ELi256ELi4ES3_EELb0ELb0ELb1ELb0ELb0ELb1ELb1ELb0EEEvNS_16Flash_fwd_paramsE)
        /*0c38*/ 	.word	0x00000028


	//----- nvinfo : EIATTR_REGCOUNT
	.align		4
.L_532:
        /*0c3c*/ 	.byte	0x04, 0x2f
        /*0c3e*/ 	.short	(.L_534 - .L_533)
	.align		4
.L_533:
        /*0c40*/ 	.word	index@(_ZN5flash24flash_fwd_splitkv_kernelI23Flash_fwd_kernel_traitsILi64ELi64ELi256ELi4ELb0ELb0EN7cutlass10bfloat16_tE19Flash_kernel_traitsILi64ELi64ELi256ELi4ES3_EELb0ELb0ELb1ELb0ELb0ELb0ELb1ELb0EEEvNS_16Flash_fwd_paramsE)
        /*0c44*/ 	.word	0x000000ff


	//----- nvinfo : EIATTR_FRAME_SIZE
	.align		4
.L_534:
        /*0c48*/ 	.byte	0x04, 0x11
        /*0c4a*/ 	.short	(.L_536 - .L_535)
	.align		4
.L_535:
        /*0c4c*/ 	.word	index@($_ZN5flash24flash_fwd_splitkv_kernelI23Flash_fwd_kernel_traitsILi64ELi64ELi256ELi4ELb0ELb0EN7cutlass10bfloat16_tE19Flash_kernel_traitsILi64ELi64ELi256ELi4ES3_EELb0ELb0ELb1ELb0ELb0ELb0ELb1ELb0EEEvNS_16Flash_fwd_paramsE$_ZN5flash30compute_attn_1rowblock_splitkvI23Flash_fwd_kernel_traitsILi64ELi64ELi256ELi4ELb0ELb0EN7cutlass10bfloat16_tE19Flash_kernel_traitsILi64ELi64ELi256ELi4ES3_EELb0ELb0ELb1ELb0ELb0ELb0ELb1ELb0ENS_16Flash_fwd_paramsEEEvRKT8_iiiii)
        /*0c50*/ 	.word	0x00000010


	//----- nvinfo : EIATTR_FRAME_SIZE
	.align		4
.L_536:
        /*0c54*/ 	.byte	0x04, 0x11
        /*0c56*/ 	.short	(.L_538 - .L_537)
	.align		4
.L_537:
        /*0c58*/ 	.word	index@(_ZN5flash24flash_fwd_splitkv_kernelI23Flash_fwd_kernel_traitsILi64ELi64ELi256ELi4ELb0ELb0EN7cutlass10bfloat16_tE19Flash_kernel_traitsILi64ELi64ELi256ELi4ES3_EELb0ELb0ELb1ELb0ELb0ELb0ELb1ELb0EEEvNS_16Flash_fwd_paramsE)
        /*0c5c*/ 	.word	0x00000010


	//----- nvinfo : EIATTR_REGCOUNT
	.align		4
.L_538:
        /*0c60*/ 	.byte	0x04, 0x2f
        /*0c62*/ 	.short	(.L_540 - .L_539)
	.align		4
.L_539:
        /*0c64*/ 	.word	index@(_ZN5flash24flash_fwd_splitkv_kernelI23Flash_fwd_kernel_traitsILi64ELi64ELi256ELi4ELb0ELb0EN7cutlass10bfloat16_tE19Flash_kernel_traitsILi64ELi64ELi256ELi4ES3_EELb0ELb0ELb0ELb1ELb1ELb1ELb1ELb0EEEvNS_16Flash_fwd_paramsE)
        /*0c68*/ 	.word	0x000000ff


	//----- nvinfo : EIATTR_FRAME_SIZE
	.align		4
.L_540:
        /*0c6c*/ 	.byte	0x04, 0x11
        /*0c6e*/ 	.short	(.L_542 - .L_541)
	.align		4
.L_541:
        /*0c70*/ 	.word	index@($_ZN5flash24flash_fwd_splitkv_kernelI23Flash_fwd_kernel_traitsILi64ELi64ELi256ELi4ELb0ELb0EN7cutlass10bfloat16_tE19Flash_kernel_traitsILi64ELi64ELi256ELi4ES3_EELb0ELb0ELb0ELb1ELb1ELb1ELb1ELb0EEEvNS_16Flash_fwd_paramsE$_ZN5flash30compute_attn_1rowblock_splitkvI23Flash_fwd_kernel_traitsILi64ELi64ELi256ELi4ELb0ELb0EN7cutlass10bfloat16_tE19Flash_kernel_traitsILi64ELi64ELi256ELi4ES3_EELb0ELb0ELb0ELb1ELb1ELb1ELb1ELb0ENS_16Flash_fwd_paramsEEEvRKT8_iiiii)
        /*0c74*/ 	.word	0x00000048


	//----- nvinfo : EIATTR_FRAME_SIZE
	.align		4
.L_542:
        /*0c78*/ 	.byte	0x04, 0x11
        /*0c7a*/ 	.short	(.L_544 - .L_543)
	.align		4
.L_543:
        /*0c7c*/ 	.word	index@(_ZN5flash24flash_fwd_splitkv_kernelI23Flash_fwd_kernel_traitsILi64ELi64ELi256ELi4ELb0ELb0EN7cutlass10bfloat16_tE19Flash_kernel_traitsILi64ELi64ELi256ELi4ES3_EELb0ELb0ELb0ELb1ELb1ELb1ELb1ELb0EEEvNS_16Flash_fwd_paramsE)
        /*0c80*/ 	.word	0x00000048


	//----- nvinfo : EIATTR_REGCOUNT
	.align		4
.L_544:
        /*0c84*/ 	.byte	0x04, 0x2f
        /*0c86*/ 	.short	(.L_546 - .L_545)
	.align		4
.L_545:
        /*0c88*/ 	.word	index@(_ZN5flash24flash_fwd_splitkv_kernelI23Flash_fwd_kernel_traitsILi64ELi64ELi256ELi4ELb0ELb0EN7cutlass10bfloat16_tE19Flash_kernel_traitsILi64ELi64ELi256ELi4ES3_EELb0ELb0ELb0ELb1ELb1ELb0ELb1ELb0EEEvNS_16Flash_fwd_paramsE)
        /*0c8c*/ 	.word	0x000000ff


	//----- nvinfo : EIATTR_FRAME_SIZE
	.align		4
.L_546:
        /*0c90*/ 	.byte	0x04, 0x11
        /*0c92*/ 	.short	(.L_548 - .L_547)
	.align		4
.L_547:
        /*0c94*/ 	.word	index@($_ZN5flash24flash_fwd_splitkv_kernelI23Flash_fwd_kernel_traitsILi64ELi64ELi256ELi4ELb0ELb0EN7cutlass10bfloat16_tE19Flash_kernel_traitsILi64ELi64ELi256ELi4ES3_EELb0ELb0ELb0ELb1ELb1ELb0ELb1ELb0EEEvNS_16Flash_fwd_paramsE$_ZN5flash30compute_attn_1rowblock_splitkvI23Flash_fwd_kernel_traitsILi64ELi64ELi256ELi4ELb0ELb0EN7cutlass10bfloat16_tE19Flash_kernel_traitsILi64ELi64ELi256ELi4ES3_EELb0ELb0ELb0ELb1ELb1ELb0ELb1ELb0ENS_16Flash_fwd_paramsEEEvRKT8_iiiii)
        /*0c98*/ 	.word	0x00000008


	//----- nvinfo : EIATTR_FRAME_SIZE
	.align		4
.L_548:
        /*0c9c*/ 	.byte	0x04, 0x11
        /*0c9e*/ 	.short	(.L_550 - .L_549)
	.align		4
.L_549:
        /*0ca0*/ 	.word	index@(_ZN5flash24flash_fwd_splitkv_kernelI23Flash_fwd_kernel_traitsILi64ELi64ELi256ELi4ELb0ELb0EN7cutlass10bfloat16_tE19Flash_kernel_traitsILi64ELi64ELi256ELi4ES3_EELb0ELb0ELb0ELb1ELb1ELb0ELb1ELb0EEEvNS_16Flash_fwd_paramsE)
        /*0ca4*/ 	.word	0x00000008


	//----- nvinfo : EIATTR_REGCOUNT
	.align		4
.L_550:
        /*0ca8*/ 	.byte	0x04, 0x2f
        /*0caa*/ 	.short	(.L_552 - .L_551)
	.align		4
.L_551:
        /*0cac*/ 	.word	index@(_ZN5flash24flash_fwd_splitkv_kernelI23Flash_fwd_kernel_traitsILi64ELi64ELi256ELi4ELb0ELb0EN7cutlass10bfloat16_tE19Flash_kernel_traitsILi64ELi64ELi256ELi4ES3_EELb0ELb0ELb1ELb0ELb0ELb1ELb0ELb1EEEvNS_16Flash_fwd_paramsE)
        /*0cb0*/ 	.word	0x000000ff


	//----- nvinfo : EIATTR_FRAME_SIZE
	.align		4
.L_552:
        /*0cb4*/ 	.byte	0x04, 0x11
        /*0cb6*/ 	.short	(.L_554 - .L_553)
	.align		4
.L_553:
        /*0cb8*/ 	.word	index@($_ZN5flash24flash_fwd_splitkv_kernelI23Flash_fwd_kernel_traitsILi64ELi64ELi256ELi4ELb0ELb0EN7cutlass10bfloat16_tE19Flash_kernel_traitsILi64ELi64ELi256ELi4ES3_EELb0ELb0ELb1ELb0ELb0ELb1ELb0ELb1EEEvNS_16Flash_fwd_paramsE$_ZN5flash30compute_attn_1rowblock_splitkvI23Flash_fwd_kernel_traitsILi64ELi64ELi256ELi4ELb0ELb0EN7cutlass10bfloat16_tE19Flash_kernel_traitsILi64ELi64ELi256ELi4ES3_EELb0ELb0ELb1ELb0ELb0ELb1ELb0ELb1ENS_16Flash_fwd_paramsEEEvRKT8_iiiii)
        /*0cbc*/ 	.word	0x00000020


	//----- nvinfo : EIATTR_FRAME_SIZE
	.align		4
.L_554:
        /*0cc0*/ 	.byte	0x04, 0x11
        /*0cc2*/ 	.short	(.L_556 - .L_555)
	.align		4
.L_555:
        /*0cc4*/ 	.word	index@(_ZN5flash24flash_fwd_splitkv_kernelI23Flash_fwd_kernel_traitsILi64ELi64ELi256ELi4ELb0ELb0EN7cutlass10bfloat16_tE19Flash_kernel_traitsILi64ELi64ELi256ELi4ES3_EELb0ELb0ELb1ELb0ELb0ELb1ELb0ELb1EEEvNS_16Flash_fwd_paramsE)
        /*0cc8*/ 	.word	0x00000020


	//----- nvinfo : EIATTR_REGCOUNT
	.align		4
.L_556:
        /*0ccc*/ 	.byte	0x04, 0x2f
        /*0cce*/ 	.short	(.L_558 - .L_557)
	.align		4
.L_557:
        /*0cd0*/ 	.word	index@(_ZN5flash24flash_fwd_splitkv_kernelI23Flash_fwd_kernel_traitsILi64ELi64ELi256ELi4ELb0ELb0EN7cutlass10bfloat16_tE19Flash_kernel_traitsILi64ELi64ELi256ELi4ES3_EELb0ELb0ELb1ELb0ELb0ELb0ELb0ELb1EEEvNS_16Flash_fwd_paramsE)
        /*0cd4*/ 	.word	0x000000ff


	//----- nvinfo : EIATTR_FRAME_SIZE
	.align		4
.L_558:
        /*0cd8*/ 	.byte	0x04, 0x11
        /*0cda*/ 	.short	(.L_560 - .L_559)
	.align		4
.L_559:
        /*0cdc*/ 	.word	index@($_ZN5flash24flash_fwd_splitkv_kernelI23Flash_fwd_kernel_traitsILi64ELi64ELi256ELi4ELb0ELb0EN7cutlass10bfloat16_tE19Flash_kernel_traitsILi64ELi64ELi256ELi4ES3_EELb0ELb0ELb1ELb0ELb0ELb0ELb0ELb1EEEvNS_16Flash_fwd_paramsE$_ZN5flash30compute_attn_1rowblock_splitkvI23Flash_fwd_kernel_traitsILi64ELi64ELi256ELi4ELb0ELb0EN7cutlass10bfloat16_tE19Flash_kernel_traitsILi64ELi64ELi256ELi4ES3_EELb0ELb0ELb1ELb0ELb0ELb0ELb0ELb1ENS_16Flash_fwd_paramsEEEvRKT8_iiiii)
        /*0ce0*/ 	.word	0x00000100


	//----- nvinfo : EIATTR_FRAME_SIZE
	.align		4
.L_560:
        /*0ce4*/ 	.byte	0x04, 0x11
        /*0ce6*/ 	.short	(.L_562 - .L_561)
	.align		4
.L_561:
        /*0ce8*/ 	.word	index@(_ZN5flash24flash_fwd_splitkv_kernelI23Flash_fwd_kernel_traitsILi64ELi64ELi256ELi4ELb0ELb0EN7cutlass10bfloat16_tE19Flash_kernel_traitsILi64ELi64ELi256ELi4ES3_EELb0ELb0ELb1ELb0ELb0ELb0ELb0ELb1EEEvNS_16Flash_fwd_paramsE)
        /*0cec*/ 	.word	0x00000100


	//----- nvinfo : EIATTR_REGCOUNT
	.align		4
.L_562:
        /*0cf0*/ 	.byte	0x04, 0x2f
        /*0cf2*/ 	.short	(.L_564 - .L_563)
	.align		4
.L_563:
        /*0cf4*/ 	.word	index@(_ZN5flash24flash_fwd_splitkv_kernelI23Flash_fwd_kernel_traitsILi64ELi64ELi256ELi4ELb0ELb0EN7cutlass10bfloat16_tE19Flash_kernel_traitsILi64ELi64ELi256ELi4ES3_EELb0ELb0ELb0ELb0ELb1ELb1ELb0ELb1EEEvNS_16Flash_fwd_paramsE)
        /*0cf8*/ 	.word	0x000000ff


	//----- nvinfo : EIATTR_FRAME_SIZE
	.align		4
.L_564:
        /*0cfc*/ 	.byte	0x04, 0x11
        /*0cfe*/ 	.short	(.L_566 - .L_565)
	.align		4
.L_565:
        /*0d00*/ 	.word	index@($_ZN5flash24flash_fwd_splitkv_kernelI23Flash_fwd_kernel_traitsILi64ELi64ELi256ELi4ELb0ELb0EN7cutlass10bfloat16_tE19Flash_kernel_traitsILi64ELi64ELi256ELi4ES3_EELb0ELb0ELb0ELb0ELb1ELb1ELb0ELb1EEEvNS_16Flash_fwd_paramsE$_ZN5flash30compute_attn_1rowblock_splitkvI23Flash_fwd_kernel_traitsILi64ELi64ELi256ELi4ELb0ELb0EN7cutlass10bfloat16_tE19Flash_kernel_traitsILi64ELi64ELi256ELi4ES3_EELb0ELb0ELb0ELb0ELb1ELb1ELb0ELb1ENS_16Flash_fwd_paramsEEEvRKT8_iiiii)
        /*0d04*/ 	.word	0x00000048


	//----- nvinfo : EIATTR_FRAME_SIZE
	.align		4
.L_566:
        /*0d08*/ 	.byte	0x04, 0x11
        /*0d0a*/ 	.short	(.L_568 - .L_567)
	.align		4
.L_567:
        /*0d0c*/ 	.word	index@(_ZN5flash24flash_fwd_splitkv_kernelI23Flash_fwd_kernel_traitsILi64ELi64ELi256ELi4ELb0ELb0EN7cutlass10bfloat16_tE19Flash_kernel_traitsILi64ELi64ELi256ELi4ES3_EELb0ELb0ELb0ELb0ELb1ELb1ELb0ELb1EEEvNS_16Flash_fwd_paramsE)
        /*0d10*/ 	.word	0x00000048


	//----- nvinfo : EIATTR_REGCOUNT
	.align		4
.L_568:
        /*0d14*/ 	.byte	0x04, 0x2f
        /*0d16*/ 	.short	(.L_570 - .L_569)
	.align		4
.L_569:
        /*0d18*/ 	.word	index@(_ZN5flash24flash_fwd_splitkv_kernelI23Flash_fwd_kernel_traitsILi64ELi64ELi256ELi4ELb0ELb0EN7cutlass10bfloat16_tE19Flash_kernel_traitsILi64ELi64ELi256ELi4ES3_EELb0ELb0ELb0ELb0ELb1ELb0ELb0ELb1EEEvNS_16Flash_fwd_paramsE)
        /*0d1c*/ 	.word	0x000000ff


	//----- nvinfo : EIATTR_FRAME_SIZE
	.align		4
.L_570:
        /*0d20*/ 	.byte	0x04, 0x11
        /*0d22*/ 	.short	(.L_572 - .L_571)
	.align		4
.L_571:
        /*0d24*/ 	.word	index@($_ZN5flash24flash_fwd_splitkv_kernelI23Flash_fwd_kernel_traitsILi64ELi64ELi256ELi4ELb0ELb0EN7cutlass10bfloat16_tE19Flash_kernel_traitsILi64ELi64ELi256ELi4ES3_EELb0ELb0ELb0ELb0ELb1ELb0ELb0ELb1EEEvNS_16Flash_fwd_paramsE$_ZN5flash30compute_attn_1rowblock_splitkvI23Flash_fwd_kernel_traitsILi64ELi64ELi256ELi4ELb0ELb0EN7cutlass10bfloat16_tE19Flash_kernel_traitsILi64ELi64ELi256ELi4ES3_EELb0ELb0ELb0ELb0ELb1ELb0ELb0ELb1ENS_16Flash_fwd_paramsEEEvRKT8_iiiii)
        /*0d28*/ 	.word	0x00000008


	//----- nvinfo : EIATTR_FRAME_SIZE
	.align		4
.L_572:
        /*0d2c*/ 	.byte	0x04, 0x11
        /*0d2e*/ 	.short	(.L_574 - .L_573)
	.align		4
.L_573:
        /*0d30*/ 	.word	index@(_ZN5flash24flash_fwd_splitkv_kernelI23Flash_fwd_kernel_traitsILi64ELi64ELi256ELi4ELb0ELb0EN7cutlass10bfloat16_tE19Flash_kernel_traitsILi64ELi64ELi256ELi4ES3_EELb0ELb0ELb0ELb0ELb1ELb0ELb0ELb1EEEvNS_16Flash_fwd_paramsE)
        /*0d34*/ 	.word	0x00000008


	//----- nvinfo : EIATTR_REGCOUNT
	.align		4
.L_574:
        /*0d38*/ 	.byte	0x04, 0x2f
        /*0d3a*/ 	.short	(.L_576 - .L_575)
	.align		4
.L_575:
        /*0d3c*/ 	.word	index@(_ZN5flash24flash_fwd_splitkv_kernelI23Flash_fwd_kernel_traitsILi64ELi64ELi256ELi4ELb0ELb0EN7cutlass10bfloat16_tE19Flash_kernel_traitsILi64ELi64ELi256ELi4ES3_EELb0ELb0ELb1ELb0ELb0ELb1ELb0ELb0EEEvNS_16Flash_fwd_paramsE)
        /*0d40*/ 	.word	0x000000ff


	//----- nvinfo : EIATTR_FRAME_SIZE
	.align		4
.L_576:
        /*0d44*/ 	.byte	0x04, 0x11
        /*0d46*/ 	.short	(.L_578 - .L_577)
	.align		4
.L_577:
        /*0d48*/ 	.word	index@($_ZN5flash24flash_fwd_splitkv_kernelI23Flash_fwd_kernel_traitsILi64ELi64ELi256ELi4ELb0ELb0EN7cutlass10bfloat16_tE19Flash_kernel_traitsILi64ELi64ELi256ELi4ES3_EELb0ELb0ELb1ELb0ELb0ELb1ELb0ELb0EEEvNS_16Flash_fwd_paramsE$_ZN5flash30compute_attn_1rowblock_splitkvI23Flash_fwd_kernel_traitsILi64ELi64ELi256ELi4ELb0ELb0EN7cutlass10bfloat16_tE19Flash_kernel_traitsILi64ELi64ELi256ELi4ES3_EELb0ELb0ELb1ELb0ELb0ELb1ELb0ELb0ENS_16Flash_fwd_paramsEEEvRKT8_iiiii)
        /*0d4c*/ 	.word	0x00000050


	//----- nvinfo : EIATTR_FRAME_SIZE
	.align		4
.L_578:
        /*0d50*/ 	.byte	0x04, 0x11
        /*0d52*/ 	.short	(.L_580 - .L_579)
	.align		4
.L_579:
        /*0d54*/ 	.word	index@(_ZN5flash24flash_fwd_splitkv_kernelI23Flash_fwd_kernel_traitsILi64ELi64ELi256ELi4ELb0ELb0EN7cutlass10bfloat16_tE19Flash_kernel_traitsILi64ELi64ELi256ELi4ES3_EELb0ELb0ELb1ELb0ELb0ELb1ELb0ELb0EEEvNS_16Flash_fwd_paramsE)
        /*0d58*/ 	.word	0x00000050


	//----- nvinfo : EIATTR_REGCOUNT
	.align		4
.L_580:
        /*0d5c*/ 	.byte	0x04, 0x2f
        /*0d5e*/ 	.short	(.L_582 - .L_581)
	.align		4
.L_581:
        /*0d60*/ 	.word	index@(_ZN5flash24flash_fwd_splitkv_kernelI23Flash_fwd_kernel_traitsILi64ELi64ELi256ELi4ELb0ELb0EN7cutlass10bfloat16_tE19Flash_kernel_traitsILi64ELi64ELi256ELi4ES3_EELb0ELb0ELb1ELb0ELb0ELb0ELb0ELb0EEEvNS_16Flash_fwd_paramsE)
        /*0d64*/ 	.word	0x000000ff


	//----- nvinfo : EIATTR_FRAME_SIZE
	.align		4
.L_582:
        /*0d68*/ 	.byte	0x04, 0x11
        /*0d6a*/ 	.short	(.L_584 - .L_583)
	.align		4
.L_583:
        /*0d6c*/ 	.word	index@($_ZN5flash24flash_fwd_splitkv_kernelI23Flash_fwd_kernel_traitsILi64ELi64ELi256ELi4ELb0ELb0EN7cutlass10bfloat16_tE19Flash_kernel_traitsILi64ELi64ELi256ELi4ES3_EELb0ELb0ELb1ELb0ELb0ELb0ELb0ELb0EEEvNS_16Flash_fwd_paramsE$_ZN5flash30compute_attn_1rowblock_splitkvI23Flash_fwd_kernel_traitsILi64ELi64ELi256ELi4ELb0ELb0EN7cutlass10bfloat16_tE19Flash_kernel_traitsILi64ELi64ELi256ELi4ES3_EELb0ELb0ELb1ELb0ELb0ELb0ELb0ELb0ENS_16Flash_fwd_paramsEEEvRKT8_iiiii)
        /*0d70*/ 	.word	0x00000008


	//----- nvinfo : EIATTR_FRAME_SIZE
	.align		4
.L_584:
        /*0d74*/ 	.byte	0x04, 0x11
        /*0d76*/ 	.short	(.L_586 - .L_585)
	.align		4
.L_585:
        /*0d78*/ 	.word	index@(_ZN5flash24flash_fwd_splitkv_kernelI23Flash_fwd_kernel_traitsILi64ELi64ELi256ELi4ELb0ELb0EN7cutlass10bfloat16_tE19Flash_kernel_traitsILi64ELi64ELi256ELi4ES3_EELb0ELb0ELb1ELb0ELb0ELb0ELb0ELb0EEEvNS_16Flash_fwd_paramsE)
        /*0d7c*/ 	.word	0x00000008


	//----- nvinfo : EIATTR_REGCOUNT
	.align		4
.L_586:
        /*0d80*/ 	.byte	0x04, 0x2f
        /*0d82*/ 	.short	(.L_588 - .L_587)
	.align		4
.L_587:
        /*0d84*/ 	.word	index@(_ZN5flash24flash_fwd_splitkv_kernelI23Flash_fwd_kernel_traitsILi64ELi64ELi256ELi4ELb0ELb0EN7cutlass10bfloat16_tE19Flash_kernel_traitsILi64ELi64ELi256ELi4ES3_EELb0ELb0ELb0ELb1ELb1ELb1ELb0ELb0EEEvNS_16Flash_fwd_paramsE)
        /*0d88*/ 	.word	0x000000ff


	//----- nvinfo : EIATTR_FRAME_SIZE
	.align		4
.L_588:
        /*0d8c*/ 	.byte	0x04, 0x11
        /*0d8e*/ 	.short	(.L_590 - .L_589)
	.align		4
.L_589:
        /*0d90*/ 	.word	index@($_ZN5flash24flash_fwd_splitkv_kernelI23Flash_fwd_kernel_traitsILi64ELi64ELi256ELi4ELb0ELb0EN7cutlass10bfloat16_tE19Flash_kernel_traitsILi64ELi64ELi256ELi4ES3_EELb0ELb0ELb0ELb1ELb1ELb1ELb0ELb0EEEvNS_16Flash_fwd_paramsE$_ZN5flash30compute_attn_1rowblock_splitkvI23Flash_fwd_kernel_traitsILi64ELi64ELi256ELi4ELb0ELb0EN7cutlass10bfloat16_tE19Flash_kernel_traitsILi64ELi64ELi256ELi4ES3_EELb0ELb0ELb0ELb1ELb1ELb1ELb0ELb0ENS_16Flash_fwd_paramsEEEvRKT8_iiiii)
        /*0d94*/ 	.word	0x00000048


	//----- nvinfo : EIATTR_FRAME_SIZE
	.align		4
.L_590:
        /*0d98*/ 	.byte	0x04, 0x11
        /*0d9a*/ 	.short	(.L_592 - .L_591)
	.align		4
.L_591:
        /*0d9c*/ 	.word	index@(_ZN5flash24flash_fwd_splitkv_kernelI23Flash_fwd_kernel_traitsILi64ELi64ELi256ELi4ELb0ELb0EN7cutlass10bfloat16_tE19Flash_kernel_traitsILi64ELi64ELi256ELi4ES3_EELb0ELb0ELb0ELb1ELb1ELb1ELb0ELb0EEEvNS_16Flash_fwd_paramsE)
        /*0da0*/ 	.word	0x00000048


	//----- nvinfo : EIATTR_REGCOUNT
	.align		4
.L_592:
        /*0da4*/ 	.byte	0x04, 0x2f
        /*0da6*/ 	.short	(.L_594 - .L_593)
	.align		4
.L_593:
        /*0da8*/ 	.word	index@(_ZN5flash24flash_fwd_splitkv_kernelI23Flash_fwd_kernel_traitsILi64ELi64ELi256ELi4ELb0ELb0EN7cutlass10bfloat16_tE19Flash_kernel_traitsILi64ELi64ELi256ELi4ES3_EELb0ELb0ELb0ELb1ELb1ELb0ELb0ELb0EEEvNS_16Flash_fwd_paramsE)
        /*0dac*/ 	.word	0x000000ff


	//----- nvinfo : EIATTR_FRAME_SIZE
	.align		4
.L_594:
        /*0db0*/ 	.byte	0x04, 0x11
        /*0db2*/ 	.short	(.L_596 - .L_595)
	.align		4
.L_595:
        /*0db4*/ 	.word	index@($_ZN5flash24flash_fwd_splitkv_kernelI23Flash_fwd_kernel_traitsILi64ELi64ELi256ELi4ELb0ELb0EN7cutlass10bfloat16_tE19Flash_kernel_traitsILi64ELi64ELi256ELi4ES3_EELb0ELb0ELb0ELb1ELb1ELb0ELb0ELb0EEEvNS_16Flash_fwd_paramsE$_ZN5flash30compute_attn_1rowblock_splitkvI23Flash_fwd_kernel_traitsILi64ELi64ELi256ELi4ELb0ELb0EN7cutlass10bfloat16_tE19Flash_kernel_traitsILi64ELi64ELi256ELi4ES3_EELb0ELb0ELb0ELb1ELb1ELb0ELb0ELb0ENS_16Flash_fwd_paramsEEEvRKT8_iiiii)
        /*0db8*/ 	.word	0x00000008


	//----- nvinfo : EIATTR_FRAME_SIZE
	.align		4
.L_596:
        /*0dbc*/ 	.byte	0x04, 0x11
        /*0dbe*/ 	.short	(.L_598 - .L_597)
	.align		4
.L_597:
        /*0dc0*/ 	.word	index@(_ZN5flash24flash_fwd_splitkv_kernelI23Flash_fwd_kernel_traitsILi64ELi64ELi256ELi4ELb0ELb0EN7cutlass10bfloat16_tE19Flash_kernel_traitsILi64ELi64ELi256ELi4ES3_EELb0ELb0ELb0ELb1ELb1ELb0ELb0ELb0EEEvNS_16Flash_fwd_paramsE)
        /*0dc4*/ 	.word	0x00000008


	//----- nvinfo : EIATTR_REGCOUNT
	.align		4
.L_598:
        /*0dc8*/ 	.byte	0x04, 0x2f
        /*0dca*/ 	.short	(.L_600 - .L_599)
	.align		4
.L_599:
        /*0dcc*/ 	.word	index@(_ZN5flash24flash_fwd_splitkv_kernelI23Flash_fwd_kernel_traitsILi64ELi64ELi256ELi4ELb0ELb0EN7cutlass10bfloat16_tE19Flash_kernel_traitsILi64ELi64ELi256ELi4ES3_EELb0ELb1ELb0ELb0ELb0ELb1ELb1ELb1EEEvNS_16Flash_fwd_paramsE)
        /*0dd0*/ 	.word	0x000000ff


	//----- nvinfo : EIATTR_FRAME_SIZE
	.align		4
.L_600:
        /*0dd4*/ 	.byte	0x04, 0x11
        /*0dd6*/ 	.short	(.L_602 - .L_601)
	.align		4
.L_601:
        /*0dd8*/ 	.word	index@($_ZN5flash24flash_fwd_splitkv_kernelI23Flash_fwd_kernel_traitsILi64ELi64ELi256ELi4ELb0ELb0EN7cutlass10bfloat16_tE19Flash_kernel_traitsILi64ELi64ELi256ELi4ES3_EELb0ELb1ELb0ELb0ELb0ELb1ELb1ELb1EEEvNS_16Flash_fwd_paramsE$_ZN5flash30compute_attn_1rowblock_splitkvI23Flash_fwd_kernel_traitsILi64ELi64ELi256ELi4ELb0ELb0EN7cutlass10bfloat16_tE19Flash_kernel_traitsILi64ELi64ELi256ELi4ES3_EELb0ELb1ELb0ELb0ELb0ELb1ELb1ELb1ENS_16Flash_fwd_paramsEEEvRKT8_iiiii)
        /*0ddc*/ 	.word	0x00000038


	//----- nvinfo : EIATTR_FRAME_SIZE
	.align		4
.L_602:
        /*0de0*/ 	.byte	0x04, 0x11
        /*0de2*/ 	.short	(.L_604 - .L_603)
	.align		4
.L_603:
        /*0de4*/ 	.word	index@(_ZN5flash24flash_fwd_splitkv_kernelI23Flash_fwd_kernel_traitsILi64ELi64ELi256ELi4ELb0ELb0EN7cutlass10bfloat16_tE19Flash_kernel_traitsILi64ELi64ELi256ELi4ES3_EELb0ELb1ELb0ELb0ELb0ELb1ELb1ELb1EEEvNS_16Flash_fwd_paramsE)
        /*0de8*/ 	.word	0x00000038


	//----- nvinfo : EIATTR_REGCOUNT
	.align		4
.L_604:
        /*0dec*/ 	.byte	0x04, 0x2f
        /*0dee*/ 	.short	(.L_606 - .L_605)
	.align		4
.L_605:
        /*0df0*/ 	.word	index@(_ZN5flash24flash_fwd_splitkv_kernelI23Flash_fwd_kernel_traitsILi64ELi64ELi256ELi4ELb0ELb0EN7cutlass10bfloat16_tE19Flash_kernel_traitsILi64ELi64ELi256ELi4ES3_EELb0ELb1ELb0ELb0ELb0ELb0ELb1ELb1EEEvNS_16Flash_fwd_paramsE)
        /*0df4*/ 	.word	0x000000ff


	//----- nvinfo : EIATTR_FRAME_SIZE
	.align		4
.L_606:
        /*0df8*/ 	.byte	0x04, 0x11
        /*0dfa*/ 	.short	(.L_608 - .L_607)
	.align		4
.L_607:
        /*0dfc*/ 	.word	index@($_ZN5flash24flash_fwd_splitkv_kernelI23Flash_fwd_kernel_traitsILi64ELi64ELi256ELi4ELb0ELb0EN7cutlass10bfloat16_tE19Flash_kernel_traitsILi64ELi64ELi256ELi4ES3_EELb0ELb1ELb0ELb0ELb0ELb0ELb1ELb1EEEvNS_16Flash_fwd_paramsE$_ZN5flash30compute_attn_1rowblock_splitkvI23Flash_fwd_kernel_traitsILi64ELi64ELi256ELi4ELb0ELb0EN7cutlass10bfloat16_tE19Flash_kernel_traitsILi64ELi64ELi256ELi4ES3_EELb0ELb1ELb0ELb0ELb0ELb0ELb1ELb1ENS_16Flash_fwd_paramsEEEvRKT8_iiiii)
        /*0e00*/ 	.word	0x00000030


	//----- nvinfo : EIATTR_FRAME_SIZE
	.align		4
.L_608:
        /*0e04*/ 	.byte	0x04, 0x11
        /*0e06*/ 	.short	(.L_610 - .L_609)
	.align		4
.L_609:
        /*0e08*/ 	.word	index@(_ZN5flash24flash_fwd_splitkv_kernelI23Flash_fwd_kernel_traitsILi64ELi64ELi256ELi4ELb0ELb0EN7cutlass10bfloat16_tE19Flash_kernel_traitsILi64ELi64ELi256ELi4ES3_EELb0ELb1ELb0ELb0ELb0ELb0ELb1ELb1EEEvNS_16Flash_fwd_paramsE)
        /*0e0c*/ 	.word	0x00000030


	//----- nvinfo : EIATTR_REGCOUNT
	.align		4
.L_610:
        /*0e10*/ 	.byte	0x04, 0x2f
        /*0e12*/ 	.short	(.L_612 - .L_611)
	.align		4
.L_611:
        /*0e14*/ 	.word	index@(_ZN5flash24flash_fwd_splitkv_kernelI23Flash_fwd_kernel_traitsILi64ELi64ELi256ELi4ELb0ELb0EN7cutlass10bfloat16_tE19Flash_kernel_traitsILi64ELi64ELi256ELi4ES3_EELb0ELb1ELb0ELb0ELb0ELb1ELb1ELb0EEEvNS_16Flash_fwd_paramsE)
        /*0e18*/ 	.word	0x000000ff


	//----- nvinfo : EIATTR_FRAME_SIZE
	.align		4
.L_612:
        /*0e1c*/ 	.byte	0x04, 0x11
        /*0e1e*/ 	.short	(.L_614 - .L_613)
	.align		4
.L_613:
        /*0e20*/ 	.word	index@($_ZN5flash24flash_fwd_splitkv_kernelI23Flash_fwd_kernel_traitsILi64ELi64ELi256ELi4ELb0ELb0EN7cutlass10bfloat16_tE19Flash_kernel_traitsILi64ELi64ELi256ELi4ES3_EELb0ELb1ELb0ELb0ELb0ELb1ELb1ELb0EEEvNS_16Flash_fwd_paramsE$_ZN5flash30compute_attn_1rowblock_splitkvI23Flash_fwd_kernel_traitsILi64ELi64ELi256ELi4ELb0ELb0EN7cutlass10bfloat16_tE19Flash_kernel_traitsILi64ELi64ELi256ELi4ES3_EELb0ELb1ELb0ELb0ELb0ELb1ELb1ELb0ENS_16Flash_fwd_paramsEEEvRKT8_iiiii)
        /*0e24*/ 	.word	0x00000048


	//----- nvinfo : EIATTR_FRAME_SIZE
	.align		4
.L_614:
        /*0e28*/ 	.byte	0x04, 0x11
        /*0e2a*/ 	.short	(.L_616 - .L_615)
	.align		4
.L_615:
        /*0e2c*/ 	.word	index@(_ZN5flash24flash_fwd_splitkv_kernelI23Flash_fwd_kernel_traitsILi64ELi64ELi256ELi4ELb0ELb0EN7cutlass10bfloat16_tE19Flash_kernel_traitsILi64ELi64ELi256ELi4ES3_EELb0ELb1ELb0ELb0ELb0ELb1ELb1ELb0EEEvNS_16Flash_fwd_paramsE)
        /*0e30*/ 	.word	0x00000048


	//----- nvinfo : EIATTR_REGCOUNT
	.align		4
.L_616:
        /*0e34*/ 	.byte	0x04, 0x2f
        /*0e36*/ 	.short	(.L_618 - .L_617)
	.align		4
.L_617:
        /*0e38*/ 	.word	index@(_ZN5flash24flash_fwd_splitkv_kernelI23Flash_fwd_kernel_traitsILi64ELi64ELi256ELi4ELb0ELb0EN7cutlass10bfloat16_tE19Flash_kernel_traitsILi64ELi64ELi256ELi4ES3_EELb0ELb1ELb0ELb0ELb0ELb0ELb1ELb0EEEvNS_16Flash_fwd_paramsE)
        /*0e3c*/ 	.word	0x000000ff


	//----- nvinfo : EIATTR_FRAME_SIZE
	.align		4
.L_618:
        /*0e40*/ 	.byte	0x04, 0x11
        /*0e42*/ 	.short	(.L_620 - .L_619)
	.align		4
.L_619:
        /*0e44*/ 	.word	index@($_ZN5flash24flash_fwd_splitkv_kernelI23Flash_fwd_kernel_traitsILi64ELi64ELi256ELi4ELb0ELb0EN7cutlass10bfloat16_tE19Flash_kernel_traitsILi64ELi64ELi256ELi4ES3_EELb0ELb1ELb0ELb0ELb0ELb0ELb1ELb0EEEvNS_16Flash_fwd_paramsE$_ZN5flash30compute_attn_1rowblock_splitkvI23Flash_fwd_kernel_traitsILi64ELi64ELi256ELi4ELb0ELb0EN7cutlass10bfloat16_tE19Flash_kernel_traitsILi64ELi64ELi256ELi4ES3_EELb0ELb1ELb0ELb0ELb0ELb0ELb1ELb0ENS_16Flash_fwd_paramsEEEvRKT8_iiiii)
        /*0e48*/ 	.word	0x00000098


	//----- nvinfo : EIATTR_FRAME_SIZE
	.align		4
.L_620:
        /*0e4c*/ 	.byte	0x04, 0x11
        /*0e4e*/ 	.short	(.L_622 - .L_621)
	.align		4
.L_621:
        /*0e50*/ 	.word	index@(_ZN5flash24flash_fwd_splitkv_kernelI23Flash_fwd_kernel_traitsILi64ELi64ELi256ELi4ELb0ELb0EN7cutlass10bfloat16_tE19Flash_kernel_traitsILi64ELi64ELi256ELi4ES3_EELb0ELb1ELb0ELb0ELb0ELb0ELb1ELb0EEEvNS_16Flash_fwd_paramsE)
        /*0e54*/ 	.word	0x00000098


	//----- nvinfo : EIATTR_REGCOUNT
	.align		4
.L_622:
        /*0e58*/ 	.byte	0x04, 0x2f
        /*0e5a*/ 	.short	(.L_624 - .L_623)
	.align		4
.L_623:
        /*0e5c*/ 	.word	index@(_ZN5flash24flash_fwd_splitkv_kernelI23Flash_fwd_kernel_traitsILi64ELi64ELi256ELi4ELb0ELb0EN7cutlass10bfloat16_tE19Flash_kernel_traitsILi64ELi64ELi256ELi4ES3_EELb0ELb1ELb0ELb0ELb0ELb1ELb0ELb1EEEvNS_16Flash_fwd_paramsE)
        /*0e60*/ 	.word	0x000000ff


	//----- nvinfo : EIATTR_FRAME_SIZE
	.align		4
.L_624:
        /*0e64*/ 	.byte	0x04, 0x11
        /*0e66*/ 	.short	(.L_626 - .L_625)
	.align		4
.L_625:
        /*0e68*/ 	.word	index@($_ZN5flash24flash_fwd_splitkv_kernelI23Flash_fwd_kernel_traitsILi64ELi64ELi256ELi4ELb0ELb0EN7cutlass10bfloat16_tE19Flash_kernel_traitsILi64ELi64ELi256ELi4ES3_EELb0ELb1ELb0ELb0ELb0ELb1ELb0ELb1EEEvNS_16Flash_fwd_paramsE$_ZN5flash30compute_attn_1rowblock_splitkvI23Flash_fwd_kernel_traitsILi64ELi64ELi256ELi4ELb0ELb0EN7cutlass10bfloat16_tE19Flash_kernel_traitsILi64ELi64ELi256ELi4ES3_EELb0ELb1ELb0ELb0ELb0ELb1ELb0ELb1ENS_16Flash_fwd_paramsEEEvRKT8_iiiii)
        /*0e6c*/ 	.word	0x00000068


	//----- nvinfo : EIATTR_FRAME_SIZE
	.align		4
.L_626:
        /*0e70*/ 	.byte	0x04, 0x11
        /*0e72*/ 	.short	(.L_628 - .L_627)
	.align		4
.L_627:
        /*0e74*/ 	.word	index@(_ZN5flash24flash_fwd_splitkv_kernelI23Flash_fwd_kernel_traitsILi64ELi64ELi256ELi4ELb0ELb0EN7cutlass10bfloat16_tE19Flash_kernel_traitsILi64ELi64ELi256ELi4ES3_EELb0ELb1ELb0ELb0ELb0ELb1ELb0ELb1EEEvNS_16Flash_fwd_paramsE)
        /*0e78*/ 	.word	0x00000068


	//----- nvinfo : EIATTR_REGCOUNT
	.align		4
.L_628:
        /*0e7c*/ 	.byte	0x04, 0x2f
        /*0e7e*/ 	.short	(.L_630 - .L_629)
	.align		4
.L_629:
        /*0e80*/ 	.word	index@(_ZN5flash24flash_fwd_splitkv_kernelI23Flash_fwd_kernel_traitsILi64ELi64ELi256ELi4ELb0ELb0EN7cutlass10bfloat16_tE19Flash_kernel_traitsILi64ELi64ELi256ELi4ES3_EELb0ELb1ELb0ELb0ELb0ELb0ELb0ELb1EEEvNS_16Flash_fwd_paramsE)
        /*0e84*/ 	.word	0x000000ff


	//----- nvinfo : EIATTR_FRAME_SIZE
	.align		4
.L_630:
        /*0e88*/ 	.byte	0x04, 0x11
        /*0e8a*/ 	.short	(.L_632 - .L_631)
	.align		4
.L_631:
        /*0e8c*/ 	.word	index@($_ZN5flash24flash_fwd_splitkv_kernelI23Flash_fwd_kernel_traitsILi64ELi64ELi256ELi4ELb0ELb0EN7cutlass10bfloat16_tE19Flash_kernel_traitsILi64ELi64ELi256ELi4ES3_EELb0ELb1ELb0ELb0ELb0ELb0ELb0ELb1EEEvNS_16Flash_fwd_paramsE$_ZN5flash30compute_attn_1rowblock_splitkvI23Flash_fwd_kernel_traitsILi64ELi64ELi256ELi4ELb0ELb0EN7cutlass10bfloat16_tE19Flash_kernel_traitsILi64ELi64ELi256ELi4ES3_EELb0ELb1ELb0ELb0ELb0ELb0ELb0ELb1ENS_16Flash_fwd_paramsEEEvRKT8_iiiii)
        /*0e90*/ 	.word	0x00000038


	//----- nvinfo : EIATTR_FRAME_SIZE
	.align		4
.L_632:
        /*0e94*/ 	.byte	0x04, 0x11
        /*0e96*/ 	.short	(.L_634 - .L_633)
	.align		4
.L_633:
        /*0e98*/ 	.word	index@(_ZN5flash24flash_fwd_splitkv_kernelI23Flash_fwd_kernel_traitsILi64ELi64ELi256ELi4ELb0ELb0EN7cutlass10bfloat16_tE19Flash_kernel_traitsILi64ELi64ELi256ELi4ES3_EELb0ELb1ELb0ELb0ELb0ELb0ELb0ELb1EEEvNS_16Flash_fwd_paramsE)
        /*0e9c*/ 	.word	0x00000038


	//----- nvinfo : EIATTR_REGCOUNT
	.align		4
.L_634:
        /*0ea0*/ 	.byte	0x04, 0x2f
        /*0ea2*/ 	.short	(.L_636 - .L_635)
	.align		4
.L_635:
        /*0ea4*/ 	.word	index@(_ZN5flash24flash_fwd_splitkv_kernelI23Flash_fwd_kernel_traitsILi64ELi64ELi256ELi4ELb0ELb0EN7cutlass10bfloat16_tE19Flash_kernel_traitsILi64ELi64ELi256ELi4ES3_EELb0ELb1ELb0ELb0ELb0ELb1ELb0ELb0EEEvNS_16Flash_fwd_paramsE)
        /*0ea8*/ 	.word	0x000000ff


	//----- nvinfo : EIATTR_FRAME_SIZE
	.align		4
.L_636:
        /*0eac*/ 	.byte	0x04, 0x11
        /*0eae*/ 	.short	(.L_638 - .L_637)
	.align		4
.L_637:
        /*0eb0*/ 	.word	index@($_ZN5flash24flash_fwd_splitkv_kernelI23Flash_fwd_kernel_traitsILi64ELi64ELi256ELi4ELb0ELb0EN7cutlass10bfloat16_tE19Flash_kernel_traitsILi64ELi64ELi256ELi4ES3_EELb0ELb1ELb0ELb0ELb0ELb1ELb0ELb0EEEvNS_16Flash_fwd_paramsE$_ZN5flash30compute_attn_1rowblock_splitkvI23Flash_fwd_kernel_traitsILi64ELi64ELi256ELi4ELb0ELb0EN7cutlass10bfloat16_tE19Flash_kernel_traitsILi64ELi64ELi256ELi4ES3_EELb0ELb1ELb0ELb0ELb0ELb1ELb0ELb0ENS_16Flash_fwd_paramsEEEvRKT8_iiiii)
        /*0eb4*/ 	.word	0x00000050


	//----- nvinfo : EIATTR_FRAME_SIZE
	.align		4
.L_638:
        /*0eb8*/ 	.byte	0x04, 0x11
        /*0eba*/ 	.short	(.L_640 - .L_639)
	.align		4
.L_639:
        /*0ebc*/ 	.word	index@(_ZN5flash24flash_fwd_splitkv_kernelI23Flash_fwd_kernel_traitsILi64ELi64ELi256ELi4ELb0ELb0EN7cutlass10bfloat16_tE19Flash_kernel_traitsILi64ELi64ELi256ELi4ES3_EELb0ELb1ELb0ELb0ELb0ELb1ELb0ELb0EEEvNS_16Flash_fwd_paramsE)
        /*0ec0*/ 	.word	0x00000050


	//----- nvinfo : EIATTR_REGCOUNT
	.align		4
.L_640:
        /*0ec4*/ 	.byte	0x04, 0x2f
        /*0ec6*/ 	.short	(.L_642 - .L_641)
	.align		4
.L_641:
        /*0ec8*/ 	.word	index@(_ZN5flash24flash_fwd_splitkv_kernelI23Flash_fwd_kernel_traitsILi64ELi64ELi256ELi4ELb0ELb0EN7cutlass10bfloat16_tE19Flash_kernel_traitsILi64ELi64ELi256ELi4ES3_EELb0ELb1ELb0ELb0ELb0ELb0ELb0ELb0EEEvNS_16Flash_fwd_paramsE)
        /*0ecc*/ 	.word	0x000000ff


	//----- nvinfo : EIATTR_FRAME_SIZE
	.align		4
.L_642:
        /*0ed0*/ 	.byte	0x04, 0x11
        /*0ed2*/ 	.short	(.L_644 - .L_643)
	.align		4
.L_643:
        /*0ed4*/ 	.word	index@($_ZN5flash24flash_fwd_splitkv_kernelI23Flash_fwd_kernel_traitsILi64ELi64ELi256ELi4ELb0ELb0EN7cutlass10bfloat16_tE19Flash_kernel_traitsILi64ELi64ELi256ELi4ES3_EELb0ELb1ELb0ELb0ELb0ELb0ELb0ELb0EEEvNS_16Flash_fwd_paramsE$_ZN5flash30compute_attn_1rowblock_splitkvI23Flash_fwd_kernel_traitsILi64ELi64ELi256ELi4ELb0ELb0EN7cutlass10bfloat16_tE19Flash_kernel_traitsILi64ELi64ELi256ELi4ES3_EELb0ELb1ELb0ELb0ELb0ELb0ELb0ELb0ENS_16Flash_fwd_paramsEEEvRKT8_iiiii)
        /*0ed8*/ 	.word	0x00000168


	//----- nvinfo : EIATTR_FRAME_SIZE
	.align		4
.L_644:
        /*0edc*/ 	.byte	0x04, 0x11
        /*0ede*/ 	.short	(.L_646 - .L_645)
	.align		4
.L_645:
        /*0ee0*/ 	.word	index@(_ZN5flash24flash_fwd_splitkv_kernelI23Flash_fwd_kernel_traitsILi64ELi64ELi256ELi4ELb0ELb0EN7cutlass10bfloat16_tE19Flash_kernel_traitsILi64ELi64ELi256ELi4ES3_EELb0ELb1ELb0ELb0ELb0ELb0ELb0ELb0EEEvNS_16Flash_fwd_paramsE)
        /*0ee4*/ 	.word	0x00000168


	//----- nvinfo : EIATTR_REGCOUNT
	.align		4
.L_646:
        /*0ee8*/ 	.byte	0x04, 0x2f
        /*0eea*/ 	.short	(.L_648 - .L_647)
	.align		4
.L_647:
        /*0eec*/ 	.word	index@(_ZN5flash24flash_fwd_splitkv_kernelI23Flash_fwd_kernel_traitsILi64ELi64ELi256ELi4ELb0ELb0EN7cutlass10bfloat16_tE19Flash_kernel_traitsILi64ELi64ELi256ELi4ES3_EELb0ELb0ELb0ELb0ELb0ELb1ELb1ELb1EEEvNS_16Flash_fwd_paramsE)
        /*0ef0*/ 	.word	0x000000ff


	//----- nvinfo : EIATTR_FRAME_SIZE
	.align		4
.L_648:
        /*0ef4*/ 	.byte	0x04, 0x11
        /*0ef6*/ 	.short	(.L_650 - .L_649)
	.align		4
.L_649:
        /*0ef8*/ 	.word	index@($_ZN5flash24flash_fwd_splitkv_kernelI23Flash_fwd_kernel_traitsILi64ELi64ELi256ELi4ELb0ELb0EN7cutlass10bfloat16_tE19Flash_kernel_traitsILi64ELi64ELi256ELi4ES3_EELb0ELb0ELb0ELb0ELb0ELb1ELb1ELb1EEEvNS_16Flash_fwd_paramsE$_ZN5flash30compute_attn_1rowblock_splitkvI23Flash_fwd_kernel_traitsILi64ELi64ELi256ELi4ELb0ELb0EN7cutlass10bfloat16_tE19Flash_kernel_traitsILi64ELi64ELi256ELi4ES3_EELb0ELb0ELb0ELb0ELb0ELb1ELb1ELb1ENS_16Flash_fwd_paramsEEEvRKT8_iiiii)
        /*0efc*/ 	.word	0x00000048


	//----- nvinfo : EIATTR_FRAME_SIZE
	.align		4
.L_650:
        /*0f00*/ 	.byte	0x04, 0x11
        /*0f02*/ 	.short	(.L_652 - .L_651)
	.align		4
.L_651:
        /*0f04*/ 	.word	index@(_ZN5flash24flash_fwd_splitkv_kernelI23Flash_fwd_kernel_traitsILi64ELi64ELi256ELi4ELb0ELb0EN7cutlass10bfloat16_tE19Flash_kernel_traitsILi64ELi64ELi256ELi4ES3_EELb0ELb0ELb0ELb0ELb0ELb1ELb1ELb1EEEvNS_16Flash_fwd_paramsE)
        /*0f08*/ 	.word	0x00000048


	//----- nvinfo : EIATTR_REGCOUNT
	.align		4
.L_652:
        /*0f0c*/ 	.byte	0x04, 0x2f
        /*0f0e*/ 	.short	(.L_654 - .L_653)
	.align		4
.L_653:
        /*0f10*/ 	.word	index@(_ZN5flash24flash_fwd_splitkv_kernelI23Flash_fwd_kernel_traitsILi64ELi64ELi256ELi4ELb0ELb0EN7cutlass10bfloat16_tE19Flash_kernel_traitsILi64ELi64ELi256ELi4ES3_EELb0ELb0ELb0ELb0ELb0ELb0ELb1ELb1EEEvNS_16Flash_fwd_paramsE)
        /*0f14*/ 	.word	0x000000ff


	//----- nvinfo : EIATTR_FRAME_SIZE
	.align		4
.L_654:
        /*0f18*/ 	.byte	0x04, 0x11
        /*0f1a*/ 	.short	(.L_656 - .L_655)
	.align		4
.L_655:
        /*0f1c*/ 	.word	index@($_ZN5flash24flash_fwd_splitkv_kernelI23Flash_fwd_kernel_traitsILi64ELi64ELi256ELi4ELb0ELb0EN7cutlass10bfloat16_tE19Flash_kernel_traitsILi64ELi64ELi256ELi4ES3_EELb0ELb0ELb0ELb0ELb0ELb0ELb1ELb1EEEvNS_16Flash_fwd_paramsE$_ZN5flash30compute_attn_1rowblock_splitkvI23Flash_fwd_kernel_traitsILi64ELi64ELi256ELi4ELb0ELb0EN7cutlass10bfloat16_tE19Flash_kernel_traitsILi64ELi64ELi256ELi4ES3_EELb0ELb0ELb0ELb0ELb0ELb0ELb1ELb1ENS_16Flash_fwd_paramsEEEvRKT8_iiiii)
        /*0f20*/ 	.word	0x00000008


	//----- nvinfo : EIATTR_FRAME_SIZE
	.align		4
.L_656:
        /*0f24*/ 	.byte	0x04, 0x11
        /*0f26*/ 	.short	(.L_658 - .L_657)
	.align		4
.L_657:
        /*0f28*/ 	.word	index@(_ZN5flash24flash_fwd_splitkv_kernelI23Flash_fwd_kernel_traitsILi64ELi64ELi256ELi4ELb0ELb0EN7cutlass10bfloat16_tE19Flash_kernel_traitsILi64ELi64ELi256ELi4ES3_EELb0ELb0ELb0ELb0ELb0ELb0ELb1ELb1EEEvNS_16Flash_fwd_paramsE)
        /*0f2c*/ 	.word	0x00000008


	//----- nvinfo : EIATTR_REGCOUNT
	.align		4
.L_658:
        /*0f30*/ 	.byte	0x04, 0x2f
        /*0f32*/ 	.short	(.L_660 - .L_659)
	.align		4
.L_659:
        /*0f34*/ 	.word	index@(_ZN5flash24flash_fwd_splitkv_kernelI23Flash_fwd_kernel_traitsILi64ELi64ELi256ELi4ELb0ELb0EN7cutlass10bfloat16_tE19Flash_kernel_traitsILi64ELi64ELi256ELi4ES3_EELb0ELb0ELb0ELb0ELb0ELb1ELb1ELb0EEEvNS_16Flash_fwd_paramsE)
        /*0f38*/ 	.word	0x000000ff


	//----- nvinfo : EIATTR_FRAME_SIZE
	.align		4
.L_660:
        /*0f3c*/ 	.byte	0x04, 0x11
        /*0f3e*/ 	.short	(.L_662 - .L_661)
	.align		4
.L_661:
        /*0f40*/ 	.word	index@($_ZN5flash24flash_fwd_splitkv_kernelI23Flash_fwd_kernel_traitsILi64ELi64ELi256ELi4ELb0ELb0EN7cutlass10bfloat16_tE19Flash_kernel_traitsILi64ELi64ELi256ELi4ES3_EELb0ELb0ELb0ELb0ELb0ELb1ELb1ELb0EEEvNS_16Flash_fwd_paramsE$_ZN5flash30compute_attn_1rowblock_splitkvI23Flash_fwd_kernel_traitsILi64ELi64ELi256ELi4ELb0ELb0EN7cutlass10bfloat16_tE19Flash_kernel_traitsILi64ELi64ELi256ELi4ES3_EELb0ELb0ELb0ELb0ELb0ELb1ELb1ELb0ENS_16Flash_fwd_paramsEEEvRKT8_iiiii)
        /*0f44*/ 	.word	0x00000048


	//----- nvinfo : EIATTR_FRAME_SIZE
	.align		4
.L_662:
        /*0f48*/ 	.byte	0x04, 0x11
        /*0f4a*/ 	.short	(.L_664 - .L_663)
	.align		4
.L_663:
        /*0f4c*/ 	.word	index@(_ZN5flash24flash_fwd_splitkv_kernelI23Flash_fwd_kernel_traitsILi64ELi64ELi256ELi4ELb0ELb0EN7cutlass10bfloat16_tE19Flash_kernel_traitsILi64ELi64ELi256ELi4ES3_EELb0ELb0ELb0ELb0ELb0ELb1ELb1ELb0EEEvNS_16Flash_fwd_paramsE)
        /*0f50*/ 	.word	0x00000048


	//----- nvinfo : EIATTR_REGCOUNT
	.align		4
.L_664:
        /*0f54*/ 	.byte	0x04, 0x2f
        /*0f56*/ 	.short	(.L_666 - .L_665)
	.align		4
.L_665:
        /*0f58*/ 	.word	index@(_ZN5flash24flash_fwd_splitkv_kernelI23Flash_fwd_kernel_traitsILi64ELi64ELi256ELi4ELb0ELb0EN7cutlass10bfloat16_tE19Flash_kernel_traitsILi64ELi64ELi256ELi4ES3_EELb0ELb0ELb0ELb0ELb0ELb0ELb1ELb0EEEvNS_16Flash_fwd_paramsE)
        /*0f5c*/ 	.word	0x000000ff


	//----- nvinfo : EIATTR_FRAME_SIZE
	.align		4
.L_666:
        /*0f60*/ 	.byte	0x04, 0x11
        /*0f62*/ 	.short	(.L_668 - .L_667)
	.align		4
.L_667:
        /*0f64*/ 	.word	index@($_ZN5flash24flash_fwd_splitkv_kernelI23Flash_fwd_kernel_traitsILi64ELi64ELi256ELi4ELb0ELb0EN7cutlass10bfloat16_tE19Flash_kernel_traitsILi64ELi64ELi256ELi4ES3_EELb0ELb0ELb0ELb0ELb0ELb0ELb1ELb0EEEvNS_16Flash_fwd_paramsE$_ZN5flash30compute_attn_1rowblock_splitkvI23Flash_fwd_kernel_traitsILi64ELi64ELi256ELi4ELb0ELb0EN7cutlass10bfloat16_tE19Flash_kernel_traitsILi64ELi64ELi256ELi4ES3_EELb0ELb0ELb0ELb0ELb0ELb0ELb1ELb0ENS_16Flash_fwd_paramsEEEvRKT8_iiiii)
        /*0f68*/ 	.word	0x00000008


	//----- nvinfo : EIATTR_FRAME_SIZE
	.align		4
.L_668:
        /*0f6c*/ 	.byte	0x04, 0x11
        /*0f6e*/ 	.short	(.L_670 - .L_669)
	.align		4
.L_669:
        /*0f70*/ 	.word	index@(_ZN5flash24flash_fwd_splitkv_kernelI23Flash_fwd_kernel_traitsILi64ELi64ELi256ELi4ELb0ELb0EN7cutlass10bfloat16_tE19Flash_kernel_traitsILi64ELi64ELi256ELi4ES3_EELb0ELb0ELb0ELb0ELb0ELb0ELb1ELb0EEEvNS_16Flash_fwd_paramsE)
        /*0f74*/ 	.word	0x00000008


	//----- nvinfo : EIATTR_REGCOUNT
	.align		4
.L_670:
        /*0f78*/ 	.byte	0x04, 0x2f
        /*0f7a*/ 	.short	(.L_672 - .L_671)
	.align		4
.L_671:
        /*0f7c*/ 	.word	index@(_ZN5flash24flash_fwd_splitkv_kernelI23Flash_fwd_kernel_traitsILi64ELi64ELi256ELi4ELb0ELb0EN7cutlass10bfloat16_tE19Flash_kernel_traitsILi64ELi64ELi256ELi4ES3_EELb0ELb0ELb0ELb0ELb0ELb1ELb0ELb1EEEvNS_16Flash_fwd_paramsE)
        /*0f80*/ 	.word	0x000000ff


	//----- nvinfo : EIATTR_FRAME_SIZE
	.align		4
.L_672:
        /*0f84*/ 	.byte	0x04, 0x11
        /*0f86*/ 	.short	(.L_674 - .L_673)
	.align		4
.L_673:
        /*0f88*/ 	.word	index@($_ZN5flash24flash_fwd_splitkv_kernelI23Flash_fwd_kernel_traitsILi64ELi64ELi256ELi4ELb0ELb0EN7cutlass10bfloat16_tE19Flash_kernel_traitsILi64ELi64ELi256ELi4ES3_EELb0ELb0ELb0ELb0ELb0ELb1ELb0ELb1EEEvNS_16Flash_fwd_paramsE$_ZN5flash30compute_attn_1rowblock_splitkvI23Flash_fwd_kernel_traitsILi64ELi64ELi256ELi4ELb0ELb0EN7cutlass10bfloat16_tE19Flash_kernel_traitsILi64ELi64ELi256ELi4ES3_EELb0ELb0ELb0ELb0ELb0ELb1ELb0ELb1ENS_16Flash_fwd_paramsEEEvRKT8_iiiii)
        /*0f8c*/ 	.word	0x00000040


	//----- nvinfo : EIATTR_FRAME_SIZE
	.align		4
.L_674:
        /*0f90*/ 	.byte	0x04, 0x11
        /*0f92*/ 	.short	(.L_676 - .L_675)
	.align		4
.L_675:
        /*0f94*/ 	.word	index@(_ZN5flash24flash_fwd_splitkv_kernelI23Flash_fwd_kernel_traitsILi64ELi64ELi256ELi4ELb0ELb0EN7cutlass10bfloat16_tE19Flash_kernel_traitsILi64ELi64ELi256ELi4ES3_EELb0ELb0ELb0ELb0ELb0ELb1ELb0ELb1EEEvNS_16Flash_fwd_paramsE)
        /*0f98*/ 	.word	0x00000040


	//----- nvinfo : EIATTR_REGCOUNT
	.align		4
.L_676:
        /*0f9c*/ 	.byte	0x04, 0x2f
        /*0f9e*/ 	.short	(.L_678 - .L_677)
	.align		4
.L_677:
        /*0fa0*/ 	.word	index@(_ZN5flash24flash_fwd_splitkv_kernelI23Flash_fwd_kernel_traitsILi64ELi64ELi256ELi4ELb0ELb0EN7cutlass10bfloat16_tE19Flash_kernel_traitsILi64ELi64ELi256ELi4ES3_EELb0ELb0ELb0ELb0ELb0ELb0ELb0ELb1EEEvNS_16Flash_fwd_paramsE)
        /*0fa4*/ 	.word	0x000000ff


	//----- nvinfo : EIATTR_FRAME_SIZE
	.align		4
.L_678:
        /*0fa8*/ 	.byte	0x04, 0x11
        /*0faa*/ 	.short	(.L_680 - .L_679)
	.align		4
.L_679:
        /*0fac*/ 	.word	index@($_ZN5flash24flash_fwd_splitkv_kernelI23Flash_fwd_kernel_traitsILi64ELi64ELi256ELi4ELb0ELb0EN7cutlass10bfloat16_tE19Flash_kernel_traitsILi64ELi64ELi256ELi4ES3_EELb0ELb0ELb0ELb0ELb0ELb0ELb0ELb1EEEvNS_16Flash_fwd_paramsE$_ZN5flash30compute_attn_1rowblock_splitkvI23Flash_fwd_kernel_traitsILi64ELi64ELi256ELi4ELb0ELb0EN7cutlass10bfloat16_tE19Flash_kernel_traitsILi64ELi64ELi256ELi4ES3_EELb0ELb0ELb0ELb0ELb0ELb0ELb0ELb1ENS_16Flash_fwd_paramsEEEvRKT8_iiiii)
        /*0fb0*/ 	.word	0x00000008


	//----- nvinfo : EIATTR_FRAME_SIZE
	.align		4
.L_680:
        /*0fb4*/ 	.byte	0x04, 0x11
        /*0fb6*/ 	.short	(.L_682 - .L_681)
	.align		4
.L_681:
        /*0fb8*/ 	.word	index@(_ZN5flash24flash_fwd_splitkv_kernelI23Flash_fwd_kernel_traitsILi64ELi64ELi256ELi4ELb0ELb0EN7cutlass10bfloat16_tE19Flash_kernel_traitsILi64ELi64ELi256ELi4ES3_EELb0ELb0ELb0ELb0ELb0ELb0ELb0ELb1EEEvNS_16Flash_fwd_paramsE)
        /*0fbc*/ 	.word	0x00000008


	//----- nvinfo : EIATTR_REGCOUNT
	.align		4
.L_682:
        /*0fc0*/ 	.byte	0x04, 0x2f
        /*0fc2*/ 	.short	(.L_684 - .L_683)
	.align		4
.L_683:
        /*0fc4*/ 	.word	index@(_ZN5flash24flash_fwd_splitkv_kernelI23Flash_fwd_kernel_traitsILi64ELi64ELi256ELi4ELb0ELb0EN7cutlass10bfloat16_tE19Flash_kernel_traitsILi64ELi64ELi256ELi4ES3_EELb0ELb0ELb0ELb0ELb0ELb1ELb0ELb0EEEvNS_16Flash_fwd_paramsE)
        /*0fc8*/ 	.word	0x000000ff


	//----- nvinfo : EIATTR_FRAME_SIZE
	.align		4
.L_684:
        /*0fcc*/ 	.byte	0x04, 0x11
        /*0fce*/ 	.short	(.L_686 - .L_685)
	.align		4
.L_685:
        /*0fd0*/ 	.word	index@($_ZN5flash24flash_fwd_splitkv_kernelI23Flash_fwd_kernel_traitsILi64ELi64ELi256ELi4ELb0ELb0EN7cutlass10bfloat16_tE19Flash_kernel_traitsILi64ELi64ELi256ELi4ES3_EELb0ELb0ELb0ELb0ELb0ELb1ELb0ELb0EEEvNS_16Flash_fwd_paramsE$_ZN5flash30compute_attn_1rowblock_splitkvI23Flash_fwd_kernel_traitsILi64ELi64ELi256ELi4ELb0ELb0EN7cutlass10bfloat16_tE19Flash_kernel_traitsILi64ELi64ELi256ELi4ES3_EELb0ELb0ELb0ELb0ELb0ELb1ELb0ELb0ENS_16Flash_fwd_paramsEEEvRKT8_iiiii)
        /*0fd4*/ 	.word	0x00000048


	//----- nvinfo : EIATTR_FRAME_SIZE
	.align		4
.L_686:
        /*0fd8*/ 	.byte	0x04, 0x11
        /*0fda*/ 	.short	(.L_688 - .L_687)
	.align		4
.L_687:
        /*0fdc*/ 	.word	index@(_ZN5flash24flash_fwd_splitkv_kernelI23Flash_fwd_kernel_traitsILi64ELi64ELi256ELi4ELb0ELb0EN7cutlass10bfloat16_tE19Flash_kernel_traitsILi64ELi64ELi256ELi4ES3_EELb0ELb0ELb0ELb0ELb0ELb1ELb0ELb0EEEvNS_16Flash_fwd_paramsE)
        /*0fe0*/ 	.word	0x00000048


	//----- nvinfo : EIATTR_REGCOUNT
	.align		4
.L_688:
        /*0fe4*/ 	.byte	0x04, 0x2f
        /*0fe6*/ 	.short	(.L_690 - .L_689)
	.align		4
.L_689:
        /*0fe8*/ 	.word	index@(_ZN5flash24flash_fwd_splitkv_kernelI23Flash_fwd_kernel_traitsILi64ELi64ELi256ELi4ELb0ELb0EN7cutlass10bfloat16_tE19Flash_kernel_traitsILi64ELi64ELi256ELi4ES3_EELb0ELb0ELb0ELb0ELb0ELb0ELb0ELb0EEEvNS_16Flash_fwd_paramsE)
        /*0fec*/ 	.word	0x000000ff


	//----- nvinfo : EIATTR_FRAME_SIZE
	.align		4
.L_690:
        /*0ff0*/ 	.byte	0x04, 0x11
        /*0ff2*/ 	.short	(.L_692 - .L_691)
	.align		4
.L_691:
        /*0ff4*/ 	.word	index@($_ZN5flash24flash_fwd_splitkv_kernelI23Flash_fwd_kernel_traitsILi64ELi64ELi256ELi4ELb0ELb0EN7cutlass10bfloat16_tE19Flash_kernel_traitsILi64ELi64ELi256ELi4ES3_EELb0ELb0ELb0ELb0ELb0ELb0ELb0ELb0EEEvNS_16Flash_fwd_paramsE$_ZN5flash30compute_attn_1rowblock_splitkvI23Flash_fwd_kernel_traitsILi64ELi64ELi256ELi4ELb0ELb0EN7cutlass10bfloat16_tE19Flash_kernel_traitsILi64ELi64ELi256ELi4ES3_EELb0ELb0ELb0ELb0ELb0ELb0ELb0ELb0ENS_16Flash_fwd_paramsEEEvRKT8_iiiii)
        /*0ff8*/ 	.word	0x00000008


	//----- nvinfo : EIATTR_FRAME_SIZE
	.align		4
.L_692:
        /*0ffc*/ 	.byte	0x04, 0x11
        /*0ffe*/ 	.short	(.L_694 - .L_693)
	.align		4
.L_693:
        /*1000*/ 	.word	index@(_ZN5flash24flash_fwd_splitkv_kernelI23Flash_fwd_kernel_traitsILi64ELi64ELi256ELi4ELb0ELb0EN7cutlass10bfloat16_tE19Flash_kernel_traitsILi64ELi64ELi256ELi4ES3_EELb0ELb0ELb0ELb0ELb0ELb0ELb0ELb0EEEvNS_16Flash_fwd_paramsE)
        /*1004*/ 	.word	0x00000008


	//----- nvinfo : EIATTR_REGCOUNT
	.align		4
.L_694:
        /*1008*/ 	.byte	0x04, 0x2f
        /*100a*/ 	.short	(.L_696 - .L_695)
	.align		4
.L_695:
        /*100c*/ 	.word	index@(_ZN5flash24flash_fwd_splitkv_kernelI23Flash_fwd_kernel_traitsILi64ELi64ELi256ELi4ELb0ELb0EN7cutlass10bfloat16_tE19Flash_kernel_traitsILi64ELi64ELi256ELi4ES3_EELb0ELb0ELb0ELb0ELb1ELb1ELb1ELb0EEEvNS_16Flash_fwd_paramsE)
        /*1010*/ 	.word	0x000000ff


	//----- nvinfo : EIATTR_FRAME_SIZE
	.align		4
.L_696:
        /*1014*/ 	.byte	0x04, 0x11
        /*1016*/ 	.short	(.L_698 - .L_697)
	.align		4
.L_697:
        /*1018*/ 	.word	index@($_ZN5flash24flash_fwd_splitkv_kernelI23Flash_fwd_kernel_traitsILi64ELi64ELi256ELi4ELb0ELb0EN7cutlass10bfloat16_tE19Flash_kernel_traitsILi64ELi64ELi256ELi4ES3_EELb0ELb0ELb0ELb0ELb1ELb1ELb1ELb0EEEvNS_16Flash_fwd_paramsE$_ZN5flash30compute_attn_1rowblock_splitkvI23Flash_fwd_kernel_traitsILi64ELi64ELi256ELi4ELb0ELb0EN7cutlass10bfloat16_tE19Flash_kernel_traitsILi64ELi64ELi256ELi4ES3_EELb0ELb0ELb0ELb0ELb1ELb1ELb1ELb0ENS_16Flash_fwd_paramsEEEvRKT8_iiiii)
        /*101c*/ 	.word	0x00000040


	//----- nvinfo : EIATTR_FRAME_SIZE
	.align		4
.L_698:
        /*1020*/ 	.byte	0x04, 0x11
        /*1022*/ 	.short	(.L_700 - .L_699)
	.align		4
.L_699:
        /*1024*/ 	.word	index@(_ZN5flash24flash_fwd_splitkv_kernelI23Flash_fwd_kernel_traitsILi64ELi64ELi256ELi4ELb0ELb0EN7cutlass10bfloat16_tE19Flash_kernel_traitsILi64ELi64ELi256ELi4ES3_EELb0ELb0ELb0ELb0ELb1ELb1ELb1ELb0EEEvNS_16Flash_fwd_paramsE)
        /*1028*/ 	.word	0x00000040


	//----- nvinfo : EIATTR_REGCOUNT
	.align		4
.L_700:
        /*102c*/ 	.byte	0x04, 0x2f
        /*102e*/ 	.short	(.L_702 - .L_701)
	.align		4
.L_701:
        /*1030*/ 	.word	index@(_ZN5flash24flash_fwd_splitkv_kernelI23Flash_fwd_kernel_traitsILi64ELi64ELi256ELi4ELb0ELb0EN7cutlass10bfloat16_tE19Flash_kernel_traitsILi64ELi64ELi256ELi4ES3_EELb0ELb0ELb0ELb0ELb1ELb0ELb1ELb0EEEvNS_16Flash_fwd_paramsE)
        /*1034*/ 	.word	0x000000fe


	//----- nvinfo : EIATTR_FRAME_SIZE
	.align		4
.L_702:
        /*1038*/ 	.byte	0x04, 0x11
        /*103a*/ 	.short	(.L_704 - .L_703)
	.align		4
.L_703:
        /*103c*/ 	.word	index@($_ZN5flash24flash_fwd_splitkv_kernelI23Flash_fwd_kernel_traitsILi64ELi64ELi256ELi4ELb0ELb0EN7cutlass10bfloat16_tE19Flash_kernel_traitsILi64ELi64ELi256ELi4ES3_EELb0ELb0ELb0ELb0ELb1ELb0ELb1ELb0EEEvNS_16Flash_fwd_paramsE$_ZN5flash30compute_attn_1rowblock_splitkvI23Flash_fwd_kernel_traitsILi64ELi64ELi256ELi4ELb0ELb0EN7cutlass10bfloat16_tE19Flash_kernel_traitsILi64ELi64ELi256ELi4ES3_EELb0ELb0ELb0ELb0ELb1ELb0ELb1ELb0ENS_16Flash_fwd_paramsEEEvRKT8_iiiii)
        /*1040*/ 	.word	0x00000000


	//----- nvinfo : EIATTR_FRAME_SIZE
	.align		4
.L_704:
        /*1044*/ 	.byte	0x04, 0x11
        /*1046*/ 	.short	(.L_706 - .L_705)
	.align		4
.L_705:
        /*1048*/ 	.word	index@(_ZN5flash24flash_fwd_splitkv_kernelI23Flash_fwd_kernel_traitsILi64ELi64ELi256ELi4ELb0ELb0EN7cutlass10bfloat16_tE19Flash_kernel_traitsILi64ELi64ELi256ELi4ES3_EELb0ELb0ELb0ELb0ELb1ELb0ELb1ELb0EEEvNS_16Flash_fwd_paramsE)
        /*104c*/ 	.word	0x00000000


	//----- nvinfo : EIATTR_REGCOUNT
	.align		4
.L_706:
        /*1050*/ 	.byte	0x04, 0x2f
        /*1052*/ 	.short	(.L_708 - .L_707)
	.align		4
.L_707:
        /*1054*/ 	.word	index@(_ZN5flash24flash_fwd_splitkv_kernelI23Flash_fwd_kernel_traitsILi64ELi64ELi256ELi4ELb0ELb0EN7cutlass10bfloat16_tE19Flash_kernel_traitsILi64ELi64ELi256ELi4ES3_EELb0ELb0ELb0ELb0ELb1ELb1ELb0ELb0EEEvNS_16Flash_fwd_paramsE)
        /*1058*/ 	.word	0x000000ff


	//----- nvinfo : EIATTR_FRAME_SIZE
	.align		4
.L_708:
        /*105c*/ 	.byte	0x04, 0x11
        /*105e*/ 	.short	(.L_710 - .L_709)
	.align		4
.L_709:
        /*1060*/ 	.word	index@($_ZN5flash24flash_fwd_splitkv_kernelI23Flash_fwd_kernel_traitsILi64ELi64ELi256ELi4ELb0ELb0EN7cutlass10bfloat16_tE19Flash_kernel_traitsILi64ELi64ELi256ELi4ES3_EELb0ELb0ELb0ELb0ELb1ELb1ELb0ELb0EEEvNS_16Flash_fwd_paramsE$_ZN5flash30compute_attn_1rowblock_splitkvI23Flash_fwd_kernel_traitsILi64ELi64ELi256ELi4ELb0ELb0EN7cutlass10bfloat16_tE19Flash_kernel_traitsILi64ELi64ELi256ELi4ES3_EELb0ELb0ELb0ELb0ELb1ELb1ELb0ELb0ENS_16Flash_fwd_paramsEEEvRKT8_iiiii)
        /*1064*/ 	.word	0x00000038


	//----- nvinfo : EIATTR_FRAME_SIZE
	.align		4
.L_710:
        /*1068*/ 	.byte	0x04, 0x11
        /*106a*/ 	.short	(.L_712 - .L_711)
	.align		4
.L_711:
        /*106c*/ 	.word	index@(_ZN5flash24flash_fwd_splitkv_kernelI23Flash_fwd_kernel_traitsILi64ELi64ELi256ELi4ELb0ELb0EN7cutlass10bfloat16_tE19Flash_kernel_traitsILi64ELi64ELi256ELi4ES3_EELb0ELb0ELb0ELb0ELb1ELb1ELb0ELb0EEEvNS_16Flash_fwd_paramsE)
        /*1070*/ 	.word	0x00000038


	//----- nvinfo : EIATTR_REGCOUNT
	.align		4
.L_712:
        /*1074*/ 	.byte	0x04, 0x2f
        /*1076*/ 	.short	(.L_714 - .L_713)
	.align		4
.L_713:
        /*1078*/ 	.word	index@(_ZN5flash24flash_fwd_splitkv_kernelI23Flash_fwd_kernel_traitsILi64ELi64ELi256ELi4ELb0ELb0EN7cutlass10bfloat16_tE19Flash_kernel_traitsILi64ELi64ELi256ELi4ES3_EELb0ELb0ELb0ELb0ELb1ELb0ELb0ELb0EEEvNS_16Flash_fwd_paramsE)
        /*107c*/ 	.word	0x000000ff


	//----- nvinfo : EIATTR_FRAME_SIZE
	.align		4
.L_714:
        /*1080*/ 	.byte	0x04, 0x11
        /*1082*/ 	.short	(.L_716 - .L_715)
	.align		4
.L_715:
        /*1084*/ 	.word	index@($_ZN5flash24flash_fwd_splitkv_kernelI23Flash_fwd_kernel_traitsILi64ELi64ELi256ELi4ELb0ELb0EN7cutlass10bfloat16_tE19Flash_kernel_traitsILi64ELi64ELi256ELi4ES3_EELb0ELb0ELb0ELb0ELb1ELb0ELb0ELb0EEEvNS_16Flash_fwd_paramsE$_ZN5flash30compute_attn_1rowblock_splitkvI23Flash_fwd_kernel_traitsILi64ELi64ELi256ELi4ELb0ELb0EN7cutlass10bfloat16_tE19Flash_kernel_traitsILi64ELi64ELi256ELi4ES3_EELb0ELb0ELb0ELb0ELb1ELb0ELb0ELb0ENS_16Flash_fwd_paramsEEEvRKT8_iiiii)
        /*1088*/ 	.word	0x00000008


	//----- nvinfo : EIATTR_FRAME_SIZE
	.align		4
.L_716:
        /*108c*/ 	.byte	0x04, 0x11
        /*108e*/ 	.short	(.L_718 - .L_717)
	.align		4
.L_717:
        /*1090*/ 	.word	index@(_ZN5flash24flash_fwd_splitkv_kernelI23Flash_fwd_kernel_traitsILi64ELi64ELi256ELi4ELb0ELb0EN7cutlass10bfloat16_tE19Flash_kernel_traitsILi64ELi64ELi256ELi4ES3_EELb0ELb0ELb0ELb0ELb1ELb0ELb0ELb0EEEvNS_16Flash_fwd_paramsE)
        /*1094*/ 	.word	0x00000008


	//----- nvinfo : EIATTR_REGCOUNT
	.align		4
.L_718:
        /*1098*/ 	.byte	0x04, 0x2f
        /*109a*/ 	.short	(.L_720 - .L_719)
	.align		4
.L_719:
        /*109c*/ 	.word	index@(_ZN5flash32flash_fwd_splitkv_combine_kernelI23Flash_fwd_kernel_traitsILi64ELi64ELi256ELi4ELb0ELb0EN7cutlass10bfloat16_tE19Flash_kernel_traitsILi64ELi64ELi256ELi4ES3_EELi8ELi1ELb1EEEvNS_16Flash_fwd_paramsE)
        /*10a0*/ 	.word	0x00000026


	//----- nvinfo : EIATTR_FRAME_SIZE
	.align		4
.L_720:
        /*10a4*/ 	.byte	0x04, 0x11
        /*10a6*/ 	.short	(.L_722 - .L_721)
	.align		4
.L_721:
        /*10a8*/ 	.word	index@($__internal_13_$__cuda_sm20_div_s64)
        /*10ac*/ 	.word	0x00000000


	//----- nvinfo : EIATTR_FRAME_SIZE
	.align		4
.L_722:
        /*10b0*/ 	.byte	0x04, 0x11
        /*10b2*/ 	.short	(.L_724 - .L_723)
	.align		4
.L_723:
        /*10b4*/ 	.word	index@(_ZN5flash32flash_fwd_splitkv_combine_kernelI23Flash_fwd_kernel_traitsILi64ELi64ELi256ELi4ELb0ELb0EN7cutlass10bfloat16_tE19Flash_kernel_traitsILi64ELi64ELi256ELi4ES3_EELi8ELi1ELb1EEEvNS_16Flash_fwd_paramsE)
        /*10b8*/ 	.word	0x00000000


	//----- nvinfo : EIATTR_REGCOUNT
	.align		4
.L_724:
        /*10bc*/ 	.byte	0x04, 0x2f
        /*10be*/ 	.short	(.L_726 - .L_725)
	.align		4
.L_725:
        /*10c0*/ 	.word	index@(_ZN5flash32flash_fwd_splitkv_combine_kernelI23Flash_fwd_kernel_traitsILi64ELi64ELi256ELi4ELb0ELb0EN7cutlass10bfloat16_tE19Flash_kernel_traitsILi64ELi64ELi256ELi4ES3_EELi8ELi2ELb1EEEvNS_16Flash_fwd_paramsE)
        /*10c4*/ 	.word	0x00000026


	//----- nvinfo : EIATTR_FRAME_SIZE
	.align		4
.L_726:
        /*10c8*/ 	.byte	0x04, 0x11
        /*10ca*/ 	.short	(.L_728 - .L_727)
	.align		4
.L_727:
        /*10cc*/ 	.word	index@($__internal_12_$__cuda_sm20_div_s64)
        /*10d0*/ 	.word	0x00000000


	//----- nvinfo : EIATTR_FRAME_SIZE
	.align		4
.L_728:
        /*10d4*/ 	.byte	0x04, 0x11
        /*10d6*/ 	.short	(.L_730 - .L_729)
	.align		4
.L_729:
        /*10d8*/ 	.word	index@(_ZN5flash32flash_fwd_splitkv_combine_kernelI23Flash_fwd_kernel_traitsILi64ELi64ELi256ELi4ELb0ELb0EN7cutlass10bfloat16_tE19Flash_kernel_traitsILi64ELi64ELi256ELi4ES3_EELi8ELi2ELb1EEEvNS_16Flash_fwd_paramsE)
        /*10dc*/ 	.word	0x00000000


	//----- nvinfo : EIATTR_REGCOUNT
	.align		4
.L_730:
        /*10e0*/ 	.byte	0x04, 0x2f
        /*10e2*/ 	.short	(.L_732 - .L_731)
	.align		4
.L_731:
        /*10e4*/ 	.word	index@(_ZN5flash32flash_fwd_splitkv_combine_kernelI23Flash_fwd_kernel_traitsILi64ELi64ELi256ELi4ELb0ELb0EN7cutlass10bfloat16_tE19Flash_kernel_traitsILi64ELi64ELi256ELi4ES3_EELi8ELi3ELb1EEEvNS_16Flash_fwd_paramsE)
        /*10e8*/ 	.word	0x00000024


	//----- nvinfo : EIATTR_FRAME_SIZE
	.align		4
.L_732:
        /*10ec*/ 	.byte	0x04, 0x11
        /*10ee*/ 	.short	(.L_734 - .L_733)
	.align		4
.L_733:
        /*10f0*/ 	.word	index@($__internal_11_$__cuda_sm20_div_s64)
        /*10f4*/ 	.word	0x00000000


	//----- nvinfo : EIATTR_FRAME_SIZE
	.align		4
.L_734:
        /*10f8*/ 	.byte	0x04, 0x11
        /*10fa*/ 	.short	(.L_736 - .L_735)
	.align		4
.L_735:
        /*10fc*/ 	.word	index@(_ZN5flash32flash_fwd_splitkv_combine_kernelI23Flash_fwd_kernel_traitsILi64ELi64ELi256ELi4ELb0ELb0EN7cutlass10bfloat16_tE19Flash_kernel_traitsILi64ELi64ELi256ELi4ES3_EELi8ELi3ELb1EEEvNS_16Flash_fwd_paramsE)
        /*1100*/ 	.word	0x00000000


	//----- nvinfo : EIATTR_REGCOUNT
	.align		4
.L_736:
        /*1104*/ 	.byte	0x04, 0x2f
        /*1106*/ 	.short	(.L_738 - .L_737)
	.align		4
.L_737:
        /*1108*/ 	.word	index@(_ZN5flash32flash_fwd_splitkv_combine_kernelI23Flash_fwd_kernel_traitsILi64ELi64ELi256ELi4ELb0ELb0EN7cutlass10bfloat16_tE19Flash_kernel_traitsILi64ELi64ELi256ELi4ES3_EELi8ELi4ELb1EEEvNS_16Flash_fwd_paramsE)
        /*110c*/ 	.word	0x00000026


	//----- nvinfo : EIATTR_FRAME_SIZE
	.align		4
.L_738:
        /*1110*/ 	.byte	0x04, 0x11
        /*1112*/ 	.short	(.L_740 - .L_739)
	.align		4
.L_739:
        /*1114*/ 	.word	index@($__internal_10_$__cuda_sm20_div_s64)
        /*1118*/ 	.word	0x00000000


	//----- nvinfo : EIATTR_FRAME_SIZE
	.align		4
.L_740:
        /*111c*/ 	.byte	0x04, 0x11
        /*111e*/ 	.short	(.L_742 - .L_741)
	.align		4
.L_741:
        /*1120*/ 	.word	index@(_ZN5flash32flash_fwd_splitkv_combine_kernelI23Flash_fwd_kernel_traitsILi64ELi64ELi256ELi4ELb0ELb0EN7cutlass10bfloat16_tE19Flash_kernel_traitsILi64ELi64ELi256ELi4ES3_EELi8ELi4ELb1EEEvNS_16Flash_fwd_paramsE)
        /*1124*/ 	.word	0x00000000


	//----- nvinfo : EIATTR_REGCOUNT
	.align		4
.L_742:
        /*1128*/ 	.byte	0x04, 0x2f
        /*112a*/ 	.short	(.L_744 - .L_743)
	.align		4
.L_743:
        /*112c*/ 	.word	index@(_ZN5flash32flash_fwd_splitkv_combine_kernelI23Flash_fwd_kernel_traitsILi64ELi64ELi256ELi4ELb0ELb0EN7cutlass10bfloat16_tE19Flash_kernel_traitsILi64ELi64ELi256ELi4ES3_EELi8ELi5ELb1EEEvNS_16Flash_fwd_paramsE)
        /*1130*/ 	.word	0x00000026


	//----- nvinfo : EIATTR_FRAME_SIZE
	.align		4
.L_744:
        /*1134*/ 	.byte	0x04, 0x11
        /*1136*/ 	.short	(.L_746 - .L_745)
	.align		4
.L_745:
        /*1138*/ 	.word	index@($__internal_9_$__cuda_sm20_div_s64)
        /*113c*/ 	.word	0x00000000


	//----- nvinfo : EIATTR_FRAME_SIZE
	.align		4
.L_746:
        /*1140*/ 	.byte	0x04, 0x11
        /*1142*/ 	.short	(.L_748 - .L_747)
	.align		4
.L_747:
        /*1144*/ 	.word	index@(_ZN5flash32flash_fwd_splitkv_combine_kernelI23Flash_fwd_kernel_traitsILi64ELi64ELi256ELi4ELb0ELb0EN7cutlass10bfloat16_tE19Flash_kernel_traitsILi64ELi64ELi256ELi4ES3_EELi8ELi5ELb1EEEvNS_16Flash_fwd_paramsE)
        /*1148*/ 	.word	0x00000000


	//----- nvinfo : EIATTR_REGCOUNT
	.align		4
.L_748:
        /*114c*/ 	.byte	0x04, 0x2f
        /*114e*/ 	.short	(.L_750 - .L_749)
	.align		4
.L_749:
        /*1150*/ 	.word	index@(_ZN5flash32flash_fwd_splitkv_combine_kernelI23Flash_fwd_kernel_traitsILi64ELi64ELi256ELi4ELb0ELb0EN7cutlass10bfloat16_tE19Flash_kernel_traitsILi64ELi64ELi256ELi4ES3_EELi8ELi6ELb1EEEvNS_16Flash_fwd_paramsE)
        /*1154*/ 	.word	0x0000002c


	//----- nvinfo : EIATTR_FRAME_SIZE
	.align		4
.L_750:
        /*1158*/ 	.byte	0x04, 0x11
        /*115a*/ 	.short	(.L_752 - .L_751)
	.align		4
.L_751:
        /*115c*/ 	.word	index@($__internal_8_$__cuda_sm20_div_s64)
        /*1160*/ 	.word	0x00000000


	//----- nvinfo : EIATTR_FRAME_SIZE
	.align		4
.L_752:
        /*1164*/ 	.byte	0x04, 0x11
        /*1166*/ 	.short	(.L_754 - .L_753)
	.align		4
.L_753:
        /*1168*/ 	.word	index@(_ZN5flash32flash_fwd_splitkv_combine_kernelI23Flash_fwd_kernel_traitsILi64ELi64ELi256ELi4ELb0ELb0EN7cutlass10bfloat16_tE19Flash_kernel_traitsILi64ELi64ELi256ELi4ES3_EELi8ELi6ELb1EEEvNS_16Flash_fwd_paramsE)
        /*116c*/ 	.word	0x00000000


	//----- nvinfo : EIATTR_REGCOUNT
	.align		4
.L_754:
        /*1170*/ 	.byte	0x04, 0x2f
        /*1172*/ 	.short	(.L_756 - .L_755)
	.align		4
.L_755:
        /*1174*/ 	.word	index@(_ZN5flash32flash_fwd_splitkv_combine_kernelI23Flash_fwd_kernel_traitsILi64ELi64ELi256ELi4ELb0ELb0EN7cutlass10bfloat16_tE19Flash_kernel_traitsILi64ELi64ELi256ELi4ES3_EELi8ELi7ELb1EEEvNS_16Flash_fwd_paramsE)
        /*1178*/ 	.word	0x0000002e


	//----- nvinfo : EIATTR_FRAME_SIZE
	.align		4
.L_756:
        /*117c*/ 	.byte	0x04, 0x11
        /*117e*/ 	.short	(.L_758 - .L_757)
	.align		4
.L_757:
        /*1180*/ 	.word	index@($__internal_7_$__cuda_sm20_div_s64)
        /*1184*/ 	.word	0x00000000


	//----- nvinfo : EIATTR_FRAME_SIZE
	.align		4
.L_758:
        /*1188*/ 	.byte	0x04, 0x11
        /*118a*/ 	.short	(.L_760 - .L_759)
	.align		4
.L_759:
        /*118c*/ 	.word	index@(_ZN5flash32flash_fwd_splitkv_combine_kernelI23Flash_fwd_kernel_traitsILi64ELi64ELi256ELi4ELb0ELb0EN7cutlass10bfloat16_tE19Flash_kernel_traitsILi64ELi64ELi256ELi4ES3_EELi8ELi7ELb1EEEvNS_16Flash_fwd_paramsE)
        /*1190*/ 	.word	0x00000000


	//----- nvinfo : EIATTR_REGCOUNT
	.align		4
.L_760:
        /*1194*/ 	.byte	0x04, 0x2f
        /*1196*/ 	.short	(.L_762 - .L_761)
	.align		4
.L_761:
        /*1198*/ 	.word	index@(_ZN5flash32flash_fwd_splitkv_combine_kernelI23Flash_fwd_kernel_traitsILi64ELi64ELi256ELi4ELb0ELb0EN7cutlass10bfloat16_tE19Flash_kernel_traitsILi64ELi64ELi256ELi4ES3_EELi8ELi1ELb0EEEvNS_16Flash_fwd_paramsE)
        /*119c*/ 	.word	0x00000028


	//----- nvinfo : EIATTR_FRAME_SIZE
	.align		4
.L_762:
        /*11a0*/ 	.byte	0x04, 0x11
        /*11a2*/ 	.short	(.L_764 - .L_763)
	.align		4
.L_763:
        /*11a4*/ 	.word	index@($__internal_6_$__cuda_sm20_div_s64)
        /*11a8*/ 	.word	0x00000000


	//----- nvinfo : EIATTR_FRAME_SIZE
	.align		4
.L_764:
        /*11ac*/ 	.byte	0x04, 0x11
        /*11ae*/ 	.short	(.L_766 - .L_765)
	.align		4
.L_765:
        /*11b0*/ 	.word	index@(_ZN5flash32flash_fwd_splitkv_combine_kernelI23Flash_fwd_kernel_traitsILi64ELi64ELi256ELi4ELb0ELb0EN7cutlass10bfloat16_tE19Flash_kernel_traitsILi64ELi64ELi256ELi4ES3_EELi8ELi1ELb0EEEvNS_16Flash_fwd_paramsE)
        /*11b4*/ 	.word	0x00000000


	//----- nvinfo : EIATTR_REGCOUNT
	.align		4
.L_766:
        /*11b8*/ 	.byte	0x04, 0x2f
        /*11ba*/ 	.short	(.L_768 - .L_767)
	.align		4
.L_767:
        /*11bc*/ 	.word	index@(_ZN5flash32flash_fwd_splitkv_combine_kernelI23Flash_fwd_kernel_traitsILi64ELi64ELi256ELi4ELb0ELb0EN7cutlass10bfloat16_tE19Flash_kernel_traitsILi64ELi64ELi256ELi4ES3_EELi8ELi2ELb0EEEvNS_16Flash_fwd_paramsE)
        /*11c0*/ 	.word	0x00000028


	//----- nvinfo : EIATTR_FRAME_SIZE
	.align		4
.L_768:
        /*11c4*/ 	.byte	0x04, 0x11
        /*11c6*/ 	.short	(.L_770 - .L_769)
	.align		4
.L_769:
        /*11c8*/ 	.word	index@($__internal_5_$__cuda_sm20_div_s64)
        /*11cc*/ 	.word	0x00000000


	//----- nvinfo : EIATTR_FRAME_SIZE
	.align		4
.L_770:
        /*11d0*/ 	.byte	0x04, 0x11
        /*11d2*/ 	.short	(.L_772 - .L_771)
	.align		4
.L_771:
        /*11d4*/ 	.word	index@(_ZN5flash32flash_fwd_splitkv_combine_kernelI23Flash_fwd_kernel_traitsILi64ELi64ELi256ELi4ELb0ELb0EN7cutlass10bfloat16_tE19Flash_kernel_traitsILi64ELi64ELi256ELi4ES3_EELi8ELi2ELb0EEEvNS_16Flash_fwd_paramsE)
        /*11d8*/ 	.word	0x00000000


	//----- nvinfo : EIATTR_REGCOUNT
	.align		4
.L_772:
        /*11dc*/ 	.byte	0x04, 0x2f
        /*11de*/ 	.short	(.L_774 - .L_773)
	.align		4
.L_773:
        /*11e0*/ 	.word	index@(_ZN5flash32flash_fwd_splitkv_combine_kernelI23Flash_fwd_kernel_traitsILi64ELi64ELi256ELi4ELb0ELb0EN7cutlass10bfloat16_tE19Flash_kernel_traitsILi64ELi64ELi256ELi4ES3_EELi8ELi3ELb0EEEvNS_16Flash_fwd_paramsE)
        /*11e4*/ 	.word	0x00000026


	//----- nvinfo : EIATTR_FRAME_SIZE
	.align		4
.L_774:
        /*11e8*/ 	.byte	0x04, 0x11
        /*11ea*/ 	.short	(.L_776 - .L_775)
	.align		4
.L_775:
        /*11ec*/ 	.word	index@($__internal_4_$__cuda_sm20_div_s64)
        /*11f0*/ 	.word	0x00000000


	//----- nvinfo : EIATTR_FRAME_SIZE
	.align		4
.L_776:
        /*11f4*/ 	.byte	0x04, 0x11
        /*11f6*/ 	.short	(.L_778 - .L_777)
	.align		4
.L_777:
        /*11f8*/ 	.word	index@(_ZN5flash32flash_fwd_splitkv_combine_kernelI23Flash_fwd_kernel_traitsILi64ELi64ELi256ELi4ELb0ELb0EN7cutlass10bfloat16_tE19Flash_kernel_traitsILi64ELi64ELi256ELi4ES3_EELi8ELi3ELb0EEEvNS_16Flash_fwd_paramsE)
        /*11fc*/ 	.word	0x00000000


	//----- nvinfo : EIATTR_REGCOUNT
	.align		4
.L_778:
        /*1200*/ 	.byte	0x04, 0x2f
        /*1202*/ 	.short	(.L_780 - .L_779)
	.align		4
.L_779:
        /*1204*/ 	.word	index@(_ZN5flash32flash_fwd_splitkv_combine_kernelI23Flash_fwd_kernel_traitsILi64ELi64ELi256ELi4ELb0ELb0EN7cutlass10bfloat16_tE19Flash_kernel_traitsILi64ELi64ELi256ELi4ES3_EELi8ELi4ELb0EEEvNS_16Flash_fwd_paramsE)
        /*1208*/ 	.word	0x00000028


	//----- nvinfo : EIATTR_FRAME_SIZE
	.align		4
.L_780:
        /*120c*/ 	.byte	0x04, 0x11
        /*120e*/ 	.short	(.L_782 - .L_781)
	.align		4
.L_781:
        /*1210*/ 	.word	index@($__internal_3_$__cuda_sm20_div_s64)
        /*1214*/ 	.word	0x00000000


	//----- nvinfo : EIATTR_FRAME_SIZE
	.align		4
.L_782:
        /*1218*/ 	.byte	0x04, 0x11
        /*121a*/ 	.short	(.L_784 - .L_783)
	.align		4
.L_783:
        /*121c*/ 	.word	index@(_ZN5flash32flash_fwd_splitkv_combine_kernelI23Flash_fwd_kernel_traitsILi64ELi64ELi256ELi4ELb0ELb0EN7cutlass10bfloat16_tE19Flash_kernel_traitsILi64ELi64ELi256ELi4ES3_EELi8ELi4ELb0EEEvNS_16Flash_fwd_paramsE)
        /*1220*/ 	.word	0x00000000


	//----- nvinfo : EIATTR_REGCOUNT
	.align		4
.L_784:
        /*1224*/ 	.byte	0x04, 0x2f
        /*1226*/ 	.short	(.L_786 - .L_785)
	.align		4
.L_785:
        /*1228*/ 	.word	index@(_ZN5flash32flash_fwd_splitkv_combine_kernelI23Flash_fwd_kernel_traitsILi64ELi64ELi256ELi4ELb0ELb0EN7cutlass10bfloat16_tE19Flash_kernel_traitsILi64ELi64ELi256ELi4ES3_EELi8ELi5ELb0EEEvNS_16Flash_fwd_paramsE)
        /*122c*/ 	.word	0x00000028


	//----- nvinfo : EIATTR_FRAME_SIZE
	.align		4
.L_786:
        /*1230*/ 	.byte	0x04, 0x11
        /*1232*/ 	.short	(.L_788 - .L_787)
	.align		4
.L_787:
        /*1234*/ 	.word	index@($__internal_2_$__cuda_sm20_div_s64)
        /*1238*/ 	.word	0x00000000


	//----- nvinfo : EIATTR_FRAME_SIZE
	.align		4
.L_788:
        /*123c*/ 	.byte	0x04, 0x11
        /*123e*/ 	.short	(.L_790 - .L_789)
	.align		4
.L_789:
        /*1240*/ 	.word	index@(_ZN5flash32flash_fwd_splitkv_combine_kernelI23Flash_fwd_kernel_traitsILi64ELi64ELi256ELi4ELb0ELb0EN7cutlass10bfloat16_tE19Flash_kernel_traitsILi64ELi64ELi256ELi4ES3_EELi8ELi5ELb0EEEvNS_16Flash_fwd_paramsE)
        /*1244*/ 	.word	0x00000000


	//----- nvinfo : EIATTR_REGCOUNT
	.align		4
.L_790:
        /*1248*/ 	.byte	0x04, 0x2f
        /*124a*/ 	.short	(.L_792 - .L_791)
	.align		4
.L_791:
        /*124c*/ 	.word	index@(_ZN5flash32flash_fwd_splitkv_combine_kernelI23Flash_fwd_kernel_traitsILi64ELi64ELi256ELi4ELb0ELb0EN7cutlass10bfloat16_tE19Flash_kernel_traitsILi64ELi64ELi256ELi4ES3_EELi8ELi6ELb0EEEvNS_16Flash_fwd_paramsE)
        /*1250*/ 	.word	0x0000002a


	//----- nvinfo : EIATTR_FRAME_SIZE
	.align		4
.L_792:
        /*1254*/ 	.byte	0x04, 0x11
        /*1256*/ 	.short	(.L_794 - .L_793)
	.align		4
.L_793:
        /*1258*/ 	.word	index@($__internal_1_$__cuda_sm20_div_s64)
        /*125c*/ 	.word	0x00000000


	//----- nvinfo : EIATTR_FRAME_SIZE
	.align		4
.L_794:
        /*1260*/ 	.byte	0x04, 0x11
        /*1262*/ 	.short	(.L_796 - .L_795)
	.align		4
.L_795:
        /*1264*/ 	.word	index@(_ZN5flash32flash_fwd_splitkv_combine_kernelI23Flash_fwd_kernel_traitsILi64ELi64ELi256ELi4ELb0ELb0EN7cutlass10bfloat16_tE19Flash_kernel_traitsILi64ELi64ELi256ELi4ES3_EELi8ELi6ELb0EEEvNS_16Flash_fwd_paramsE)
        /*1268*/ 	.word	0x00000000


	//----- nvinfo : EIATTR_REGCOUNT
	.align		4
.L_796:
        /*126c*/ 	.byte	0x04, 0x2f
        /*126e*/ 	.short	(.L_798 - .L_797)
	.align		4
.L_797:
        /*1270*/ 	.word	index@(_ZN5flash32flash_fwd_splitkv_combine_kernelI23Flash_fwd_kernel_traitsILi64ELi64ELi256ELi4ELb0ELb0EN7cutlass10bfloat16_tE19Flash_kernel_traitsILi64ELi64ELi256ELi4ES3_EELi8ELi7ELb0EEEvNS_16Flash_fwd_paramsE)
        /*1274*/ 	.word	0x00000030


	//----- nvinfo : EIATTR_FRAME_SIZE
	.align		4
.L_798:
        /*1278*/ 	.byte	0x04, 0x11
        /*127a*/ 	.short	(.L_800 - .L_799)
	.align		4
.L_799:
        /*127c*/ 	.word	index@($__internal_0_$__cuda_sm20_div_s64)
        /*1280*/ 	.word	0x00000000


	//----- nvinfo : EIATTR_FRAME_SIZE
	.align		4
.L_800:
        /*1284*/ 	.byte	0x04, 0x11
        /*1286*/ 	.short	(.L_802 - .L_801)
	.align		4
.L_801:
        /*1288*/ 	.word	index@(_ZN5flash32flash_fwd_splitkv_combine_kernelI23Flash_fwd_kernel_traitsILi64ELi64ELi256ELi4ELb0ELb0EN7cutlass10bfloat16_tE19Flash_kernel_traitsILi64ELi64ELi256ELi4ES3_EELi8ELi7ELb0EEEvNS_16Flash_fwd_paramsE)
        /*128c*/ 	.word	0x00000000


	//----- nvinfo : EIATTR_MIN_STACK_SIZE
	.align		4
.L_802:
        /*1290*/ 	.byte	0x04, 0x12
        /*1292*/ 	.short	(.L_804 - .L_803)
	.align		4
.L_803:
        /*1294*/ 	.word	index@(_ZN5flash32flash_fwd_splitkv_combine_kernelI23Flash_fwd_kernel_traitsILi64ELi64ELi256ELi4ELb0ELb0EN7cutlass10bfloat16_tE19Flash_kernel_traitsILi64ELi64ELi256ELi4ES3_EELi8ELi7ELb0EEEvNS_16Flash_fwd_paramsE)
        /*1298*/ 	.word	0x00000000


	//----- nvinfo : EIATTR_MIN_STACK_SIZE
	.align		4
.L_804:
        /*129c*/ 	.byte	0x04, 0x12
        /*129e*/ 	.short	(.L_806 - .L_805)
	.align		4
.L_805:
        /*12a0*/ 	.word	index@(_ZN5flash32flash_fwd_splitkv_combine_kernelI23Flash_fwd_kernel_traitsILi64ELi64ELi256ELi4ELb0ELb0EN7cutlass10bfloat16_tE19Flash_kernel_traitsILi64ELi64ELi256ELi4ES3_EELi8ELi6ELb0EEEvNS_16Flash_fwd_paramsE)
        /*12a4*/ 	.word	0x00000000


	//----- nvinfo : EIATTR_MIN_STACK_SIZE
	.align		4
.L_806:
        /*12a8*/ 	.byte	0x04, 0x12
        /*12aa*/ 	.short	(.L_808 - .L_807)
	.align		4
.L_807:
        /*12ac*/ 	.word	index@(_ZN5flash32flash_fwd_splitkv_combine_kernelI23Flash_fwd_kernel_traitsILi64ELi64ELi256ELi4ELb0ELb0EN7cutlass10bfloat16_tE19Flash_kernel_traitsILi64ELi64ELi256ELi4ES3_EELi8ELi5ELb0EEEvNS_16Flash_fwd_paramsE)
        /*12b0*/ 	.word	0x00000000


	//----- nvinfo : EIATTR_MIN_STACK_SIZE
	.align		4
.L_808:
        /*12b4*/ 	.byte	0x04, 0x12
        /*12b6*/ 	.short	(.L_810 - .L_809)
	.align		4
.L_809:
        /*12b8*/ 	.word	index@(_ZN5flash32flash_fwd_splitkv_combine_kernelI23Flash_fwd_kernel_traitsILi64ELi64ELi256ELi4ELb0ELb0EN7cutlass10bfloat16_tE19Flash_kernel_traitsILi64ELi64ELi256ELi4ES3_EELi8ELi4ELb0EEEvNS_16Flash_fwd_paramsE)
        /*12bc*/ 	.word	0x00000000


	//----- nvinfo : EIATTR_MIN_STACK_SIZE
	.align		4
.L_810:
        /*12c0*/ 	.byte	0x04, 0x12
        /*12c2*/ 	.short	(.L_812 - .L_811)
	.align		4
.L_811:
        /*12c4*/ 	.word	index@(_ZN5flash32flash_fwd_splitkv_combine_kernelI23Flash_fwd_kernel_traitsILi64ELi64ELi256ELi4ELb0ELb0EN7cutlass10bfloat16_tE19Flash_kernel_traitsILi64ELi64ELi256ELi4ES3_EELi8ELi3ELb0EEEvNS_16Flash_fwd_paramsE)
        /*12c8*/ 	.word	0x00000000


	//----- nvinfo : EIATTR_MIN_STACK_SIZE
	.align		4
.L_812:
        /*12cc*/ 	.byte	0x04, 0x12
        /*12ce*/ 	.short	(.L_814 - .L_813)
	.align		4
.L_813:
        /*12d0*/ 	.word	index@(_ZN5flash32flash_fwd_splitkv_combine_kernelI23Flash_fwd_kernel_traitsILi64ELi64ELi256ELi4ELb0ELb0EN7cutlass10bfloat16_tE19Flash_kernel_traitsILi64ELi64ELi256ELi4ES3_EELi8ELi2ELb0EEEvNS_16Flash_fwd_paramsE)
        /*12d4*/ 	.word	0x00000000


	//----- nvinfo : EIATTR_MIN_STACK_SIZE
	.align		4
.L_814:
        /*12d8*/ 	.byte	0x04, 0x12
        /*12da*/ 	.short	(.L_816 - .L_815)
	.align		4
.L_815:
        /*12dc*/ 	.word	index@(_ZN5flash32flash_fwd_splitkv_combine_kernelI23Flash_fwd_kernel_traitsILi64ELi64ELi256ELi4ELb0ELb0EN7cutlass10bfloat16_tE19Flash_kernel_traitsILi64ELi64ELi256ELi4ES3_EELi8ELi1ELb0EEEvNS_16Flash_fwd_paramsE)
        /*12e0*/ 	.word	0x00000000


	//----- nvinfo : EIATTR_MIN_STACK_SIZE
	.align		4
.L_816:
        /*12e4*/ 	.byte	0x04, 0x12
        /*12e6*/ 	.short	(.L_818 - .L_817)
	.align		4
.L_817:
        /*12e8*/ 	.word	index@(_ZN5flash32flash_fwd_splitkv_combine_kernelI23Flash_fwd_kernel_traitsILi64ELi64ELi256ELi4ELb0ELb0EN7cutlass10bfloat16_tE19Flash_kernel_traitsILi64ELi64ELi256ELi4ES3_EELi8ELi7ELb1EEEvNS_16Flash_fwd_paramsE)
        /*12ec*/ 	.word	0x00000000


	//----- nvinfo : EIATTR_MIN_STACK_SIZE
	.align		4
.L_818:
        /*12f0*/ 	.byte	0x04, 0x12
        /*12f2*/ 	.short	(.L_820 - .L_819)
	.align		4
.L_819:
        /*12f4*/ 	.word	index@(_ZN5flash32flash_fwd_splitkv_combine_kernelI23Flash_fwd_kernel_traitsILi64ELi64ELi256ELi4ELb0ELb0EN7cutlass10bfloat16_tE19Flash_kernel_traitsILi64ELi64ELi256ELi4ES3_EELi8ELi6ELb1EEEvNS_16Flash_fwd_paramsE)
        /*12f8*/ 	.word	0x00000000


	//----- nvinfo : EIATTR_MIN_STACK_SIZE
	.align		4
.L_820:
        /*12fc*/ 	.byte	0x04, 0x12
        /*12fe*/ 	.short	(.L_822 - .L_821)
	.align		4
.L_821:
        /*1300*/ 	.word	index@(_ZN5flash32flash_fwd_splitkv_combine_kernelI23Flash_fwd_kernel_traitsILi64ELi64ELi256ELi4ELb0ELb0EN7cutlass10bfloat16_tE19Flash_kernel_traitsILi64ELi64ELi256ELi4ES3_EELi8ELi5ELb1EEEvNS_16Flash_fwd_paramsE)
        /*1304*/ 	.word	0x00000000


	//----- nvinfo : EIATTR_MIN_STACK_SIZE
	.align		4
.L_822:
        /*1308*/ 	.byte	0x04, 0x12
        /*130a*/ 	.short	(.L_824 - .L_823)
	.align		4
.L_823:
        /*130c*/ 	.word	index@(_ZN5flash32flash_fwd_splitkv_combine_kernelI23Flash_fwd_kernel_traitsILi64ELi64ELi256ELi4ELb0ELb0EN7cutlass10bfloat16_tE19Flash_kernel_traitsILi64ELi64ELi256ELi4ES3_EELi8ELi4ELb1EEEvNS_16Flash_fwd_paramsE)
        /*1310*/ 	.word	0x00000000


	//----- nvinfo : EIATTR_MIN_STACK_SIZE
	.align		4
.L_824:
        /*1314*/ 	.byte	0x04, 0x12
        /*1316*/ 	.short	(.L_826 - .L_825)
	.align		4
.L_825:
        /*1318*/ 	.word	index@(_ZN5flash32flash_fwd_splitkv_combine_kernelI23Flash_fwd_kernel_traitsILi64ELi64ELi256ELi4ELb0ELb0EN7cutlass10bfloat16_tE19Flash_kernel_traitsILi64ELi64ELi256ELi4ES3_EELi8ELi3ELb1EEEvNS_16Flash_fwd_paramsE)
        /*131c*/ 	.word	0x00000000


	//----- nvinfo : EIATTR_MIN_STACK_SIZE
	.align		4
.L_826:
        /*1320*/ 	.byte	0x04, 0x12
        /*1322*/ 	.short	(.L_828 - .L_827)
	.align		4
.L_827:
        /*1324*/ 	.word	index@(_ZN5flash32flash_fwd_splitkv_combine_kernelI23Flash_fwd_kernel_traitsILi64ELi64ELi256ELi4ELb0ELb0EN7cutlass10bfloat16_tE19Flash_kernel_traitsILi64ELi64ELi256ELi4ES3_EELi8ELi2ELb1EEEvNS_16Flash_fwd_paramsE)
        /*1328*/ 	.word	0x00000000


	//----- nvinfo : EIATTR_MIN_STACK_SIZE
	.align		4
.L_828:
        /*132c*/ 	.byte	0x04, 0x12
        /*132e*/ 	.short	(.L_830 - .L_829)
	.align		4
.L_829:
        /*1330*/ 	.word	index@(_ZN5flash32flash_fwd_splitkv_combine_kernelI23Flash_fwd_kernel_traitsILi64ELi64ELi256ELi4ELb0ELb0EN7cutlass10bfloat16_tE19Flash_kernel_traitsILi64ELi64ELi256ELi4ES3_EELi8ELi1ELb1EEEvNS_16Flash_fwd_paramsE)
        /*1334*/ 	.word	0x00000000


	//----- nvinfo : EIATTR_MIN_STACK_SIZE
	.align		4
.L_830:
        /*1338*/ 	.byte	0x04, 0x12
        /*133a*/ 	.short	(.L_832 - .L_831)
	.align		4
.L_831:
        /*133c*/ 	.word	index@(_ZN5flash24flash_fwd_splitkv_kernelI23Flash_fwd_kernel_traitsILi64ELi64ELi256ELi4ELb0ELb0EN7cutlass10bfloat16_tE19Flash_kernel_traitsILi64ELi64ELi256ELi4ES3_EELb0ELb0ELb0ELb0ELb1ELb0ELb0ELb0EEEvNS_16Flash_fwd_paramsE)
        /*1340*/ 	.word	0x00000008


	//----- nvinfo : EIATTR_MIN_STACK_SIZE
	.align		4
.L_832:
        /*1344*/ 	.byte	0x04, 0x12
        /*1346*/ 	.short	(.L_834 - .L_833)
	.align		4
.L_833:
        /*1348*/ 	.word	index@(_ZN5flash24flash_fwd_splitkv_kernelI23Flash_fwd_kernel_traitsILi64ELi64ELi256ELi4ELb0ELb0EN7cutlass10bfloat16_tE19Flash_kernel_traitsILi64ELi64ELi256ELi4ES3_EELb0ELb0ELb0ELb0ELb1ELb1ELb0ELb0EEEvNS_16Flash_fwd_paramsE)
        /*134c*/ 	.word	0x00000038


	//----- nvinfo : EIATTR_MIN_STACK_SIZE
	.align		4
.L_834:
        /*1350*/ 	.byte	0x04, 0x12
        /*1352*/ 	.short	(.L_836 - .L_835)
	.align		4
.L_835:
        /*1354*/ 	.word	index@(_ZN5flash24flash_fwd_splitkv_kernelI23Flash_fwd_kernel_traitsILi64ELi64ELi256ELi4ELb0ELb0EN7cutlass10bfloat16_tE19Flash_kernel_traitsILi64ELi64ELi256ELi4ES3_EELb0ELb0ELb0ELb0ELb1ELb0ELb1ELb0EEEvNS_16Flash_fwd_paramsE)
        /*1358*/ 	.word	0x00000000


	//----- nvinfo : EIATTR_MIN_STACK_SIZE
	.align		4
.L_836:
        /*135c*/ 	.byte	0x04, 0x12
        /*135e*/ 	.short	(.L_838 - .L_837)
	.align		4
.L_837:
        /*1360*/ 	.word	index@(_ZN5flash24flash_fwd_splitkv_kernelI23Flash_fwd_kernel_traitsILi64ELi64ELi256ELi4ELb0ELb0EN7cutlass10bfloat16_tE19Flash_kernel_traitsILi64ELi64ELi256ELi4ES3_EELb0ELb0ELb0ELb0ELb1ELb1ELb1ELb0EEEvNS_16Flash_fwd_paramsE)
        /*1364*/ 	.word	0x00000040


	//----- nvinfo : EIATTR_MIN_STACK_SIZE
	.align		4
.L_838:
        /*1368*/ 	.byte	0x04, 0x12
        /*136a*/ 	.short	(.L_840 - .L_839)
	.align		4
.L_839:
        /*136c*/ 	.word	index@(_ZN5flash24flash_fwd_splitkv_kernelI23Flash_fwd_kernel_traitsILi64ELi64ELi256ELi4ELb0ELb0EN7cutlass10bfloat16_tE19Flash_kernel_traitsILi64ELi64ELi256ELi4ES3_EELb0ELb0ELb0ELb0ELb0ELb0ELb0ELb0EEEvNS_16Flash_fwd_paramsE)
        /*1370*/ 	.word	0x00000008


	//----- nvinfo : EIATTR_MIN_STACK_SIZE
	.align		4
.L_840:
        /*1374*/ 	.byte	0x04, 0x12
        /*1376*/ 	.short	(.L_842 - .L_841)
	.align		4
.L_841:
        /*1378*/ 	.word	index@(_ZN5flash24flash_fwd_splitkv_kernelI23Flash_fwd_kernel_traitsILi64ELi64ELi256ELi4ELb0ELb0EN7cutlass10bfloat16_tE19Flash_kernel_traitsILi64ELi64ELi256ELi4ES3_EELb0ELb0ELb0ELb0ELb0ELb1ELb0ELb0EEEvNS_16Flash_fwd_paramsE)
        /*137c*/ 	.word	0x00000048


	//----- nvinfo : EIATTR_MIN_STACK_SIZE
	.align		4
.L_842:
        /*1380*/ 	.byte	0x04, 0x12
        /*1382*/ 	.short	(.L_844 - .L_843)
	.align		4
.L_843:
        /*1384*/ 	.word	index@(_ZN5flash24flash_fwd_splitkv_kernelI23Flash_fwd_kernel_traitsILi64ELi64ELi256ELi4ELb0ELb0EN7cutlass10bfloat16_tE19Flash_kernel_traitsILi64ELi64ELi256ELi4ES3_EELb0ELb0ELb0ELb0ELb0ELb0ELb0ELb1EEEvNS_16Flash_fwd_paramsE)
        /*1388*/ 	.word	0x00000008


	//----- nvinfo : EIATTR_MIN_STACK_SIZE
	.align		4
.L_844:
        /*138c*/ 	.byte	0x04, 0x12
        /*138e*/ 	.short	(.L_846 - .L_845)
	.align		4
.L_845:
        /*1390*/ 	.word	index@(_ZN5flash24flash_fwd_splitkv_kernelI23Flash_fwd_kernel_traitsILi64ELi64ELi256ELi4ELb0ELb0EN7cutlass10bfloat16_tE19Flash_kernel_traitsILi64ELi64ELi256ELi4ES3_EELb0ELb0ELb0ELb0ELb0ELb1ELb0ELb1EEEvNS_16Flash_fwd_paramsE)
        /*1394*/ 	.word	0x00000040


	//----- nvinfo : EIATTR_MIN_STACK_SIZE
	.align		4
.L_846:
        /*1398*/ 	.byte	0x04, 0x12
        /*139a*/ 	.short	(.L_848 - .L_847)
	.align		4
.L_847:
        /*139c*/ 	.word	index@(_ZN5flash24flash_fwd_splitkv_kernelI23Flash_fwd_kernel_traitsILi64ELi64ELi256ELi4ELb0ELb0EN7cutlass10bfloat16_tE19Flash_kernel_traitsILi64ELi64ELi256ELi4ES3_EELb0ELb0ELb0ELb0ELb0ELb0ELb1ELb0EEEvNS_16Flash_fwd_paramsE)
        /*13a0*/ 	.word	0x00000008


	//----- nvinfo : EIATTR_MIN_STACK_SIZE
	.align		4
.L_848:
        /*13a4*/ 	.byte	0x04, 0x12
        /*13a6*/ 	.short	(.L_850 - .L_849)
	.align		4
.L_849:
        /*13a8*/ 	.word	index@(_ZN5flash24flash_fwd_splitkv_kernelI23Flash_fwd_kernel_traitsILi64ELi64ELi256ELi4ELb0ELb0EN7cutlass10bfloat16_tE19Flash_kernel_traitsILi64ELi64ELi256ELi4ES3_EELb0ELb0ELb0ELb0ELb0ELb1ELb1ELb0EEEvNS_16Flash_fwd_paramsE)
        /*13ac*/ 	.word	0x00000048


	//----- nvinfo : EIATTR_MIN_STACK_SIZE
	.align		4
.L_850:
        /*13b0*/ 	.byte	0x04, 0x12
        /*13b2*/ 	.short	(.L_852 - .L_851)
	.align		4
.L_851:
        /*13b4*/ 	.word	index@(_ZN5flash24flash_fwd_splitkv_kernelI23Flash_fwd_kernel_traitsILi64ELi64ELi256ELi4ELb0ELb0EN7cutlass10bfloat16_tE19Flash_kernel_traitsILi64ELi64ELi256ELi4ES3_EELb0ELb0ELb0ELb0ELb0ELb0ELb1ELb1EEEvNS_16Flash_fwd_paramsE)
        /*13b8*/ 	.word	0x00000008


	//----- nvinfo : EIATTR_MIN_STACK_SIZE
	.align		4
.L_852:
        /*13bc*/ 	.byte	0x04, 0x12
        /*13be*/ 	.short	(.L_854 - .L_853)
	.align		4
.L_853:
        /*13c0*/ 	.word	index@(_ZN5flash24flash_fwd_splitkv_kernelI23Flash_fwd_kernel_traitsILi64ELi64ELi256ELi4ELb0ELb0EN7cutlass10bfloat16_tE19Flash_kernel_traitsILi64ELi64ELi256ELi4ES3_EELb0ELb0ELb0ELb0ELb0ELb1ELb1ELb1EEEvNS_16Flash_fwd_paramsE)
        /*13c4*/ 	.word	0x00000048


	//----- nvinfo : EIATTR_MIN_STACK_SIZE
	.align		4
.L_854:
        /*13c8*/ 	.byte	0x04, 0x12
        /*13ca*/ 	.short	(.L_856 - .L_855)
	.align		4
.L_855:
        /*13cc*/ 	.word	index@(_ZN5flash24flash_fwd_splitkv_kernelI23Flash_fwd_kernel_traitsILi64ELi64ELi256ELi4ELb0ELb0EN7cutlass10bfloat16_tE19Flash_kernel_traitsILi64ELi64ELi256ELi4ES3_EELb0ELb1ELb0ELb0ELb0ELb0ELb0ELb0EEEvNS_16Flash_fwd_paramsE)
        /*13d0*/ 	.word	0x00000168


	//----- nvinfo : EIATTR_MIN_STACK_SIZE
	.align		4
.L_856:
        /*13d4*/ 	.byte	0x04, 0x12
        /*13d6*/ 	.short	(.L_858 - .L_857)
	.align		4
.L_857:
        /*13d8*/ 	.word	index@(_ZN5flash24flash_fwd_splitkv_kernelI23Flash_fwd_kernel_traitsILi64ELi64ELi256ELi4ELb0ELb0EN7cutlass10bfloat16_tE19Flash_kernel_traitsILi64ELi64ELi256ELi4ES3_EELb0ELb1ELb0ELb0ELb0ELb1ELb0ELb0EEEvNS_16Flash_fwd_paramsE)
        /*13dc*/ 	.word	0x00000050


	//----- nvinfo : EIATTR_MIN_STACK_SIZE
	.align		4
.L_858:
        /*13e0*/ 	.byte	0x04, 0x12
        /*13e2*/ 	.short	(.L_860 - .L_859)
	.align		4
.L_859:
        /*13e4*/ 	.word	index@(_ZN5flash24flash_fwd_splitkv_kernelI23Flash_fwd_kernel_traitsILi64ELi64ELi256ELi4ELb0ELb0EN7cutlass10bfloat16_tE19Flash_kernel_traitsILi64ELi64ELi256ELi4ES3_EELb0ELb1ELb0ELb0ELb0ELb0ELb0ELb1EEEvNS_16Flash_fwd_paramsE)
        /*13e8*/ 	.word	0x00000038


	//----- nvinfo : EIATTR_MIN_STACK_SIZE
	.align		4
.L_860:
        /*13ec*/ 	.byte	0x04, 0x12
        /*13ee*/ 	.short	(.L_862 - .L_861)
	.align		4
.L_861:
        /*13f0*/ 	.word	index@(_ZN5flash24flash_fwd_splitkv_kernelI23Flash_fwd_kernel_traitsILi64ELi64ELi256ELi4ELb0ELb0EN7cutlass10bfloat16_tE19Flash_kernel_traitsILi64ELi64ELi256ELi4ES3_EELb0ELb1ELb0ELb0ELb0ELb1ELb0ELb1EEEvNS_16Flash_fwd_paramsE)
        /*13f4*/ 	.word	0x00000068


	//----- nvinfo : EIATTR_MIN_STACK_SIZE
	.align		4
.L_862:
        /*13f8*/ 	.byte	0x04, 0x12
        /*13fa*/ 	.short	(.L_864 - .L_863)
	.align		4
.L_863:
        /*13fc*/ 	.word	index@(_ZN5flash24flash_fwd_splitkv_kernelI23Flash_fwd_kernel_traitsILi64ELi64ELi256ELi4ELb0ELb0EN7cutlass10bfloat16_tE19Flash_kernel_traitsILi64ELi64ELi256ELi4ES3_EELb0ELb1ELb0ELb0ELb0ELb0ELb1ELb0EEEvNS_16Flash_fwd_paramsE)
        /*1400*/ 	.word	0x00000098


	//----- nvinfo : EIATTR_MIN_STACK_SIZE
	.align		4
.L_864:
        /*1404*/ 	.byte	0x04, 0x12
        /*1406*/ 	.short	(.L_866 - .L_865)
	.align		4
.L_865:
        /*1408*/ 	.word	index@(_ZN5flash24flash_fwd_splitkv_kernelI23Flash_fwd_kernel_traitsILi64ELi64ELi256ELi4ELb0ELb0EN7cutlass10bfloat16_tE19Flash_kernel_traitsILi64ELi64ELi256ELi4ES3_EELb0ELb1ELb0ELb0ELb0ELb1ELb1ELb0EEEvNS_16Flash_fwd_paramsE)
        /*140c*/ 	.word	0x00000048


	//----- nvinfo : EIATTR_MIN_STACK_SIZE
	.align		4
.L_866:
        /*1410*/ 	.byte	0x04, 0x12
        /*1412*/ 	.short	(.L_868 - .L_867)
	.align		4
.L_867:
        /*1414*/ 	.word	index@(_ZN5flash24flash_fwd_splitkv_kernelI23Flash_fwd_kernel_traitsILi64ELi64ELi256ELi4ELb0ELb0EN7cutlass10bfloat16_tE19Flash_kernel_traitsILi64ELi64ELi256ELi4ES3_EELb0ELb1ELb0ELb0ELb0ELb0ELb1ELb1EEEvNS_16Flash_fwd_paramsE)
        /*1418*/ 	.word	0x00000030


	//----- nvinfo : EIATTR_MIN_STACK_SIZE
	.align		4
.L_868:
        /*141c*/ 	.byte	0x04, 0x12
        /*141e*/ 	.short	(.L_870 - .L_869)
	.align		4
.L_869:
        /*1420*/ 	.word	index@(_ZN5flash24flash_fwd_splitkv_kernelI23Flash_fwd_kernel_traitsILi64ELi64ELi256ELi4ELb0ELb0EN7cutlass10bfloat16_tE19Flash_kernel_traitsILi64ELi64ELi256ELi4ES3_EELb0ELb1ELb0ELb0ELb0ELb1ELb1ELb1EEEvNS_16Flash_fwd_paramsE)
        /*1424*/ 	.word	0x00000038


	//----- nvinfo : EIATTR_MIN_STACK_SIZE
	.align		4
.L_870:
        /*1428*/ 	.byte	0x04, 0x12
        /*142a*/ 	.short	(.L_872 - .L_871)
	.align		4
.L_871:
        /*142c*/ 	.word	index@(_ZN5flash24flash_fwd_splitkv_kernelI23Flash_fwd_kernel_traitsILi64ELi64ELi256ELi4ELb0ELb0EN7cutlass10bfloat16_tE19Flash_kernel_traitsILi64ELi64ELi256ELi4ES3_EELb0ELb0ELb0ELb1ELb1ELb0ELb0ELb0EEEvNS_16Flash_fwd_paramsE)
        /*1430*/ 	.word	0x00000008


	//----- nvinfo : EIATTR_MIN_STACK_SIZE
	.align		4
.L_872:
        /*1434*/ 	.byte	0x04, 0x12
        /*1436*/ 	.short	(.L_874 - .L_873)
	.align		4
.L_873:
        /*1438*/ 	.word	index@(_ZN5flash24flash_fwd_splitkv_kernelI23Flash_fwd_kernel_traitsILi64ELi64ELi256ELi4ELb0ELb0EN7cutlass10bfloat16_tE19Flash_kernel_traitsILi64ELi64ELi256ELi4ES3_EELb0ELb0ELb0ELb1ELb1ELb1ELb0ELb0EEEvNS_16Flash_fwd_paramsE)
        /*143c*/ 	.word	0x00000048


	//----- nvinfo : EIATTR_MIN_STACK_SIZE
	.align		4
.L_874:
        /*1440*/ 	.byte	0x04, 0x12
        /*1442*/ 	.short	(.L_876 - .L_875)
	.align		4
.L_875:
        /*1444*/ 	.word	index@(_ZN5flash24flash_fwd_splitkv_kernelI23Flash_fwd_kernel_traitsILi64ELi64ELi256ELi4ELb0ELb0EN7cutlass10bfloat16_tE19Flash_kernel_traitsILi64ELi64ELi256ELi4ES3_EELb0ELb0ELb1ELb0ELb0ELb0ELb0ELb0EEEvNS_16Flash_fwd_paramsE)
        /*1448*/ 	.word	0x00000008


	//----- nvinfo : EIATTR_MIN_STACK_SIZE
	.align		4
.L_876:
        /*144c*/ 	.byte	0x04, 0x12
        /*144e*/ 	.short	(.L_878 - .L_877)
	.align		4
.L_877:
        /*1450*/ 	.word	index@(_ZN5flash24flash_fwd_splitkv_kernelI23Flash_fwd_kernel_traitsILi64ELi64ELi256ELi4ELb0ELb0EN7cutlass10bfloat16_tE19Flash_kernel_traitsILi64ELi64ELi256ELi4ES3_EELb0ELb0ELb1ELb0ELb0ELb1ELb0ELb0EEEvNS_16Flash_fwd_paramsE)
        /*1454*/ 	.word	0x00000050


	//----- nvinfo : EIATTR_MIN_STACK_SIZE
	.align		4
.L_878:
        /*1458*/ 	.byte	0x04, 0x12
        /*145a*/ 	.short	(.L_880 - .L_879)
	.align		4
.L_879:
        /*145c*/ 	.word	index@(_ZN5flash24flash_fwd_splitkv_kernelI23Flash_fwd_kernel_traitsILi64ELi64ELi256ELi4ELb0ELb0EN7cutlass10bfloat16_tE19Flash_kernel_traitsILi64ELi64ELi256ELi4ES3_EELb0ELb0ELb0ELb0ELb1ELb0ELb0ELb1EEEvNS_16Flash_fwd_paramsE)
        /*1460*/ 	.word	0x00000008


	//----- nvinfo : EIATTR_MIN_STACK_SIZE
	.align		4
.L_880:
        /*1464*/ 	.byte	0x04, 0x12
        /*1466*/ 	.short	(.L_882 - .L_881)
	.align		4
.L_881:
        /*1468*/ 	.word	index@(_ZN5flash24flash_fwd_splitkv_kernelI23Flash_fwd_kernel_traitsILi64ELi64ELi256ELi4ELb0ELb0EN7cutlass10bfloat16_tE19Flash_kernel_traitsILi64ELi64ELi256ELi4ES3_EELb0ELb0ELb0ELb0ELb1ELb1ELb0ELb1EEEvNS_16Flash_fwd_paramsE)
        /*146c*/ 	.word	0x00000048


	//----- nvinfo : EIATTR_MIN_STACK_SIZE
	.align		4
.L_882:
        /*1470*/ 	.byte	0x04, 0x12
        /*1472*/ 	.short	(.L_884 - .L_883)
	.align		4
.L_883:
        /*1474*/ 	.word	index@(_ZN5flash24flash_fwd_splitkv_kernelI23Flash_fwd_kernel_traitsILi64ELi64ELi256ELi4ELb0ELb0EN7cutlass10bfloat16_tE19Flash_kernel_traitsILi64ELi64ELi256ELi4ES3_EELb0ELb0ELb1ELb0ELb0ELb0ELb0ELb1EEEvNS_16Flash_fwd_paramsE)
        /*1478*/ 	.word	0x00000100


	//----- nvinfo : EIATTR_MIN_STACK_SIZE
	.align		4
.L_884:
        /*147c*/ 	.byte	0x04, 0x12
        /*147e*/ 	.short	(.L_886 - .L_885)
	.align		4
.L_885:
        /*1480*/ 	.word	index@(_ZN5flash24flash_fwd_splitkv_kernelI23Flash_fwd_kernel_traitsILi64ELi64ELi256ELi4ELb0ELb0EN7cutlass10bfloat16_tE19Flash_kernel_traitsILi64ELi64ELi256ELi4ES3_EELb0ELb0ELb1ELb0ELb0ELb1ELb0ELb1EEEvNS_16Flash_fwd_paramsE)
        /*1484*/ 	.word	0x00000020


	//----- nvinfo : EIATTR_MIN_STACK_SIZE
	.align		4
.L_886:
        /*1488*/ 	.byte	0x04, 0x12
        /*148a*/ 	.short	(.L_888 - .L_887)
	.align		4
.L_887:
        /*148c*/ 	.word	index@(_ZN5flash24flash_fwd_splitkv_kernelI23Flash_fwd_kernel_traitsILi64ELi64ELi256ELi4ELb0ELb0EN7cutlass10bfloat16_tE19Flash_kernel_traitsILi64ELi64ELi256ELi4ES3_EELb0ELb0ELb0ELb1ELb1ELb0ELb1ELb0EEEvNS_16Flash_fwd_paramsE)
        /*1490*/ 	.word	0x00000008


	//----- nvinfo : EIATTR_MIN_STACK_SIZE
	.align		4
.L_888:
        /*1494*/ 	.byte	0x04, 0x12
        /*1496*/ 	.short	(.L_890 - .L_889)
	.align		4
.L_889:
        /*1498*/ 	.word	index@(_ZN5flash24flash_fwd_splitkv_kernelI23Flash_fwd_kernel_traitsILi64ELi64ELi256ELi4ELb0ELb0EN7cutlass10bfloat16_tE19Flash_kernel_traitsILi64ELi64ELi256ELi4ES3_EELb0ELb0ELb0ELb1ELb1ELb1ELb1ELb0EEEvNS_16Flash_fwd_paramsE)
        /*149c*/ 	.word	0x00000048


	//----- nvinfo : EIATTR_MIN_STACK_SIZE
	.align		4
.L_890:
        /*14a0*/ 	.byte	0x04, 0x12
        /*14a2*/ 	.short	(.L_892 - .L_891)
	.align		4
.L_891:
        /*14a4*/ 	.word	index@(_ZN5flash24flash_fwd_splitkv_kernelI23Flash_fwd_kernel_traitsILi64ELi64ELi256ELi4ELb0ELb0EN7cutlass10bfloat16_tE19Flash_kernel_traitsILi64ELi64ELi256ELi4ES3_EELb0ELb0ELb1ELb0ELb0ELb0ELb1ELb0EEEvNS_16Flash_fwd_paramsE)
        /*14a8*/ 	.word	0x00000010


	//----- nvinfo : EIATTR_MIN_STACK_SIZE
	.align		4
.L_892:
        /*14ac*/ 	.byte	0x04, 0x12
        /*14ae*/ 	.short	(.L_894 - .L_893)
	.align		4
.L_893:
        /*14b0*/ 	.word	index@(_ZN5flash24flash_fwd_splitkv_kernelI23Flash_fwd_kernel_traitsILi64ELi64ELi256ELi4ELb0ELb0EN7cutlass10bfloat16_tE19Flash_kernel_traitsILi64ELi64ELi256ELi4ES3_EELb0ELb0ELb1ELb0ELb0ELb1ELb1ELb0EEEvNS_16Flash_fwd_paramsE)
        /*14b4*/ 	.word	0x00000028


	//----- nvinfo : EIATTR_MIN_STACK_SIZE
	.align		4
.L_894:
        /*14b8*/ 	.byte	0x04, 0x12
        /*14ba*/ 	.short	(.L_896 - .L_895)
	.align		4
.L_895:
        /*14bc*/ 	.word	index@(_ZN5flash24flash_fwd_splitkv_kernelI23Flash_fwd_kernel_traitsILi64ELi64ELi256ELi4ELb0ELb0EN7cutlass10bfloat16_tE19Flash_kernel_traitsILi64ELi64ELi256ELi4ES3_EELb0ELb0ELb0ELb0ELb1ELb0ELb1ELb1EEEvNS_16Flash_fwd_paramsE)
        /*14c0*/ 	.word	0x00000000


	//----- nvinfo : EIATTR_MIN_STACK_SIZE
	.align		4
.L_896:
        /*14c4*/ 	.byte	0x04, 0x12
        /*14c6*/ 	.short	(.L_898 - .L_897)
	.align		4
.L_897:
        /*14c8*/ 	.word	index@(_ZN5flash24flash_fwd_splitkv_kernelI23Flash_fwd_kernel_traitsILi64ELi64ELi256ELi4ELb0ELb0EN7cutlass10bfloat16_tE19Flash_kernel_traitsILi64ELi64ELi256ELi4ES3_EELb0ELb0ELb0ELb0ELb1ELb1ELb1ELb1EEEvNS_16Flash_fwd_paramsE)
        /*14cc*/ 	.word	0x00000040


	//----- nvinfo : EIATTR_MIN_STACK_SIZE
	.align		4
.L_898:
        /*14d0*/ 	.byte	0x04, 0x12
        /*14d2*/ 	.short	(.L_900 - .L_899)
	.align		4
.L_899:
        /*14d4*/ 	.word	index@(_ZN5flash24flash_fwd_splitkv_kernelI23Flash_fwd_kernel_traitsILi64ELi64ELi256ELi4ELb0ELb0EN7cutlass10bfloat16_tE19Flash_kernel_traitsILi64ELi64ELi256ELi4ES3_EELb0ELb0ELb1ELb0ELb0ELb0ELb1ELb1EEEvNS_16Flash_fwd_paramsE)
        /*14d8*/ 	.word	0x00000108


	//----- nvinfo : EIATTR_MIN_STACK_SIZE
	.align		4
.L_900:
        /*14dc*/ 	.byte	0x04, 0x12
        /*14de*/ 	.short	(.L_902 - .L_901)
	.align		4
.L_901:
        /*14e0*/ 	.word	index@(_ZN5flash24flash_fwd_splitkv_kernelI23Flash_fwd_kernel_traitsILi64ELi64ELi256ELi4ELb0ELb0EN7cutlass10bfloat16_tE19Flash_kernel_traitsILi64ELi64ELi256ELi4ES3_EELb0ELb0ELb1ELb0ELb0ELb1ELb1ELb1EEEvNS_16Flash_fwd_paramsE)
        /*14e4*/ 	.word	0x00000020


	//----- nvinfo : EIATTR_MIN_STACK_SIZE
	.align		4
.L_902:
        /*14e8*/ 	.byte	0x04, 0x12
        /*14ea*/ 	.short	(.L_904 - .L_903)
	.align		4
.L_903:
        /*14ec*/ 	.word	index@(_ZN5flash24flash_fwd_splitkv_kernelI23Flash_fwd_kernel_traitsILi64ELi64ELi256ELi4ELb0ELb0EN7cutlass10bfloat16_tE19Flash_kernel_traitsILi64ELi64ELi256ELi4ES3_EELb0ELb1ELb0ELb0ELb1ELb0ELb0ELb0EEEvNS_16Flash_fwd_paramsE)
        /*14f0*/ 	.word	0x00000058


	//----- nvinfo : EIATTR_MIN_STACK_SIZE
	.align		4
.L_904:
        /*14f4*/ 	.byte	0x04, 0x12
        /*14f6*/ 	.short	(.L_906 - .L_905)
	.align		4
.L_905:
        /*14f8*/ 	.word	index@(_ZN5flash24flash_fwd_splitkv_kernelI23Flash_fwd_kernel_traitsILi64ELi64ELi256ELi4ELb0ELb0EN7cutlass10bfloat16_tE19Flash_kernel_traitsILi64ELi64ELi256ELi4ES3_EELb0ELb1ELb0ELb0ELb1ELb1ELb0ELb0EEEvNS_16Flash_fwd_paramsE)
        /*14fc*/ 	.word	0x00000068


	//----- nvinfo : EIATTR_MIN_STACK_SIZE
	.align		4
.L_906:
        /*1500*/ 	.byte	0x04, 0x12
        /*1502*/ 	.short	(.L_908 - .L_907)
	.align		4
.L_907:
        /*1504*/ 	.word	index@(_ZN5flash24flash_fwd_splitkv_kernelI23Flash_fwd_kernel_traitsILi64ELi64ELi256ELi4ELb0ELb0EN7cutlass10bfloat16_tE19Flash_kernel_traitsILi64ELi64ELi256ELi4ES3_EELb0ELb1ELb1ELb0ELb0ELb0ELb0ELb0EEEvNS_16Flash_fwd_paramsE)
        /*1508*/ 	.word	0x00000068


	//----- nvinfo : EIATTR_MIN_STACK_SIZE
	.align		4
.L_908:
        /*150c*/ 	.byte	0x04, 0x12
        /*150e*/ 	.short	(.L_910 - .L_909)
	.align		4
.L_909:
        /*1510*/ 	.word	index@(_ZN5flash24flash_fwd_splitkv_kernelI23Flash_fwd_kernel_traitsILi64ELi64ELi256ELi4ELb0ELb0EN7cutlass10bfloat16_tE19Flash_kernel_traitsILi64ELi64ELi256ELi4ES3_EELb0ELb1ELb1ELb0ELb0ELb1ELb0ELb0EEEvNS_16Flash_fwd_paramsE)
        /*1514*/ 	.word	0x00000078


	//----- nvinfo : EIATTR_MIN_STACK_SIZE
	.align		4
.L_910:
        /*1518*/ 	.byte	0x04, 0x12
        /*151a*/ 	.short	(.L_912 - .L_911)
	.align		4
.L_911:
        /*151c*/ 	.word	index@(_ZN5flash24flash_fwd_splitkv_kernelI23Flash_fwd_kernel_traitsILi64ELi64ELi256ELi4ELb0ELb0EN7cutlass10bfloat16_tE19Flash_kernel_traitsILi64ELi64ELi256ELi4ES3_EELb0ELb1ELb0ELb0ELb1ELb0ELb0ELb1EEEvNS_16Flash_fwd_paramsE)
        /*1520*/ 	.word	0x00000178


	//----- nvinfo : EIATTR_MIN_STACK_SIZE
	.align		4
.L_912:
        /*1524*/ 	.byte	0x04, 0x12
        /*1526*/ 	.short	(.L_914 - .L_913)
	.align		4
.L_913:
        /*1528*/ 	.word	index@(_ZN5flash24flash_fwd_splitkv_kernelI23Flash_fwd_kernel_traitsILi64ELi64ELi256ELi4ELb0ELb0EN7cutlass10bfloat16_tE19Flash_kernel_traitsILi64ELi64ELi256ELi4ES3_EELb0ELb1ELb0ELb0ELb1ELb1ELb0ELb1EEEvNS_16Flash_fwd_paramsE)
        /*152c*/ 	.word	0x00000058


	//----- nvinfo : EIATTR_MIN_STACK_SIZE
	.align		4
.L_914:
        /*1530*/ 	.byte	0x04, 0x12
        /*1532*/ 	.short	(.L_916 - .L_915)
	.align		4
.L_915:
        /*1534*/ 	.word	index@(_ZN5flash24flash_fwd_splitkv_kernelI23Flash_fwd_kernel_traitsILi64ELi64ELi256ELi4ELb0ELb0EN7cutlass10bfloat16_tE19Flash_kernel_traitsILi64ELi64ELi256ELi4ES3_EELb0ELb1ELb1ELb0ELb0ELb0ELb0ELb1EEEvNS_16Flash_fwd_paramsE)
        /*1538*/ 	.word	0x00000070


	//----- nvinfo : EIATTR_MIN_STACK_SIZE
	.align		4
.L_916:
        /*153c*/ 	.byte	0x04, 0x12
        /*153e*/ 	.short	(.L_918 - .L_917)
	.align		4
.L_917:
        /*1540*/ 	.word	index@(_ZN5flash24flash_fwd_splitkv_kernelI23Flash_fwd_kernel_traitsILi64ELi64ELi256ELi4ELb0ELb0EN7cutlass10bfloat16_tE19Flash_kernel_traitsILi64ELi64ELi256ELi4ES3_EELb0ELb1ELb1ELb0ELb0ELb1ELb0ELb1EEEvNS_16Flash_fwd_paramsE)
        /*1544*/ 	.word	0x00000060


	//----- nvinfo : EIATTR_MIN_STACK_SIZE
	.align		4
.L_918:
        /*1548*/ 	.byte	0x04, 0x12
        /*154a*/ 	.short	(.L_920 - .L_919)
	.align		4
.L_919:
        /*154c*/ 	.word	index@(_ZN5flash24flash_fwd_splitkv_kernelI23Flash_fwd_kernel_traitsILi64ELi64ELi256ELi4ELb0ELb0EN7cutlass10bfloat16_tE19Flash_kernel_traitsILi64ELi64ELi256ELi4ES3_EELb0ELb1ELb0ELb0ELb1ELb0ELb1ELb0EEEvNS_16Flash_fwd_paramsE)
        /*1550*/ 	.word	0x00000068


	//----- nvinfo : EIATTR_MIN_STACK_SIZE
	.align		4
.L_920:
        /*1554*/ 	.byte	0x04, 0x12
        /*1556*/ 	.short	(.L_922 - .L_921)
	.align		4
.L_921:
        /*1558*/ 	.word	index@(_ZN5flash24flash_fwd_splitkv_kernelI23Flash_fwd_kernel_traitsILi64ELi64ELi256ELi4ELb0ELb0EN7cutlass10bfloat16_tE19Flash_kernel_traitsILi64ELi64ELi256ELi4ES3_EELb0ELb1ELb0ELb0ELb1ELb1ELb1ELb0EEEvNS_16Flash_fwd_paramsE)
        /*155c*/ 	.word	0x00000038


	//----- nvinfo : EIATTR_MIN_STACK_SIZE
	.align		4
.L_922:
        /*1560*/ 	.byte	0x04, 0x12
        /*1562*/ 	.short	(.L_924 - .L_923)
	.align		4
.L_923:
        /*1564*/ 	.word	index@(_ZN5flash24flash_fwd_splitkv_kernelI23Flash_fwd_kernel_traitsILi64ELi64ELi256ELi4ELb0ELb0EN7cutlass10bfloat16_tE19Flash_kernel_traitsILi64ELi64ELi256ELi4ES3_EELb0ELb1ELb1ELb0ELb0ELb0ELb1ELb0EEEvNS_16Flash_fwd_paramsE)
        /*1568*/ 	.word	0x00000020


	//----- nvinfo : EIATTR_MIN_STACK_SIZE
	.align		4
.L_924:
        /*156c*/ 	.byte	0x04, 0x12
        /*156e*/ 	.short	(.L_926 - .L_925)
	.align		4
.L_925:
        /*1570*/ 	.word	index@(_ZN5flash24flash_fwd_splitkv_kernelI23Flash_fwd_kernel_traitsILi64ELi64ELi256ELi4ELb0ELb0EN7cutlass10bfloat16_tE19Flash_kernel_traitsILi64ELi64ELi256ELi4ES3_EELb0ELb1ELb1ELb0ELb0ELb1ELb1ELb0EEEvNS_16Flash_fwd_paramsE)
        /*1574*/ 	.word	0x00000000


	//----- nvinfo : EIATTR_MIN_STACK_SIZE
	.align		4
.L_926:
        /*1578*/ 	.byte	0x04, 0x12
        /*157a*/ 	.short	(.L_928 - .L_927)
	.align		4
.L_927:
        /*157c*/ 	.word	index@(_ZN5flash24flash_fwd_splitkv_kernelI23Flash_fwd_kernel_traitsILi64ELi64ELi256ELi4ELb0ELb0EN7cutlass10bfloat16_tE19Flash_kernel_traitsILi64ELi64ELi256ELi4ES3_EELb0ELb1ELb0ELb0ELb1ELb0ELb1ELb1EEEvNS_16Flash_fwd_paramsE)
        /*1580*/ 	.word	0x00000080


	//----- nvinfo : EIATTR_MIN_STACK_SIZE
	.align		4
.L_928:
        /*1584*/ 	.byte	0x04, 0x12
        /*1586*/ 	.short	(.L_930 - .L_929)
	.align		4
.L_929:
        /*1588*/ 	.word	index@(_ZN5flash24flash_fwd_splitkv_kernelI23Flash_fwd_kernel_traitsILi64ELi64ELi256ELi4ELb0ELb0EN7cutlass10bfloat16_tE19Flash_kernel_traitsILi64ELi64ELi256ELi4ES3_EELb0ELb1ELb0ELb0ELb1ELb1ELb1ELb1EEEvNS_16Flash_fwd_paramsE)
        /*158c*/ 	.word	0x00000098


	//----- nvinfo : EIATTR_MIN_STACK_SIZE
	.align		4
.L_930:
        /*1590*/ 	.byte	0x04, 0x12
        /*1592*/ 	.short	(.L_932 - .L_931)
	.align		4
.L_931:
        /*1594*/ 	.word	index@(_ZN5flash24flash_fwd_splitkv_kernelI23Flash_fwd_kernel_traitsILi64ELi64ELi256ELi4ELb0ELb0EN7cutlass10bfloat16_tE19Flash_kernel_traitsILi64ELi64ELi256ELi4ES3_EELb0ELb1ELb1ELb0ELb0ELb0ELb1ELb1EEEvNS_16Flash_fwd_paramsE)
        /*1598*/ 	.word	0x00000018


	//----- nvinfo : EIATTR_MIN_STACK_SIZE
	.align		4
.L_932:
        /*159c*/ 	.byte	0x04, 0x12
        /*159e*/ 	.short	(.L_934 - .L_933)
	.align		4
.L_933:
        /*15a0*/ 	.word	index@(_ZN5flash24flash_fwd_splitkv_kernelI23Flash_fwd_kernel_traitsILi64ELi64ELi256ELi4ELb0ELb0EN7cutlass10bfloat16_tE19Flash_kernel_traitsILi64ELi64ELi256ELi4ES3_EELb0ELb1ELb1ELb0ELb0ELb1ELb1ELb1EEEvNS_16Flash_fwd_paramsE)
        /*15a4*/ 	.word	0x00000080


	//----- nvinfo : EIATTR_MIN_STACK_SIZE
	.align		4
.L_934:
        /*15a8*/ 	.byte	0x04, 0x12
        /*15aa*/ 	.short	(.L_936 - .L_935)
	.align		4
.L_935:
        /*15ac*/ 	.word	index@(_ZN5flash32flash_fwd_splitkv_combine_kernelI23Flash_fwd_kernel_traitsILi64ELi64ELi128ELi4ELb0ELb0EN7cutlass10bfloat16_tE19Flash_kernel_traitsILi64ELi64ELi128ELi4ES3_EELi8ELi7ELb0EEEvNS_16Flash_fwd_paramsE)
        /*15b0*/ 	.word	0x00000000


	//----- nvinfo : EIATTR_MIN_STACK_SIZE
	.align		4
.L_936:
        /*15b4*/ 	.byte	0x04, 0x12
        /*15b6*/ 	.short	(.L_938 - .L_937)
	.align		4
.L_937:
        /*15b8*/ 	.word	index@(_ZN5flash32flash_fwd_splitkv_combine_kernelI23Flash_fwd_kernel_traitsILi64ELi64ELi128ELi4ELb0ELb0EN7cutlass10bfloat16_tE19Flash_kernel_traitsILi64ELi64ELi128ELi4ES3_EELi8ELi6ELb0EEEvNS_16Flash_fwd_paramsE)
        /*15bc*/ 	.word	0x00000000


	//----- nvinfo : EIATTR_MIN_STACK_SIZE
	.align		4
.L_938:
        /*15c0*/ 	.byte	0x04, 0x12
        /*15c2*/ 	.short	(.L_940 - .L_939)
	.align		4
.L_939:
        /*15c4*/ 	.word	index@(_ZN5flash32flash_fwd_splitkv_combine_kernelI23Flash_fwd_kernel_traitsILi64ELi64ELi128ELi4ELb0ELb0EN7cutlass10bfloat16_tE19Flash_kernel_traitsILi64ELi64ELi128ELi4ES3_EELi8ELi5ELb0EEEvNS_16Flash_fwd_paramsE)
        /*15c8*/ 	.word	0x00000000


	//----- nvinfo : EIATTR_MIN_STACK_SIZE
	.align		4
.L_940:
        /*15cc*/ 	.byte	0x04, 0x12
        /*15ce*/ 	.short	(.L_942 - .L_941)
	.align		4
.L_941:
        /*15d0*/ 	.word	index@(_ZN5flash32flash_fwd_splitkv_combine_kernelI23Flash_fwd_kernel_traitsILi64ELi64ELi128ELi4ELb0ELb0EN7cutlass10bfloat16_tE19Flash_kernel_traitsILi64ELi64ELi128ELi4ES3_EELi8ELi4ELb0EEEvNS_16Flash_fwd_paramsE)
        /*15d4*/ 	.word	0x00000000


	//----- nvinfo : EIATTR_MIN_STACK_SIZE
	.align		4
.L_942:
        /*15d8*/ 	.byte	0x04, 0x12
        /*15da*/ 	.short	(.L_944 - .L_943)
	.align		4
.L_943:
        /*15dc*/ 	.word	index@(_ZN5flash32flash_fwd_splitkv_combine_kernelI23Flash_fwd_kernel_traitsILi64ELi64ELi128ELi4ELb0ELb0EN7cutlass10bfloat16_tE19Flash_kernel_traitsILi64ELi64ELi128ELi4ES3_EELi8ELi3ELb0EEEvNS_16Flash_fwd_paramsE)
        /*15e0*/ 	.word	0x00000000


	//----- nvinfo : EIATTR_MIN_STACK_SIZE
	.align		4
.L_944:
        /*15e4*/ 	.byte	0x04, 0x12
        /*15e6*/ 	.short	(.L_946 - .L_945)
	.align		4
.L_945:
        /*15e8*/ 	.word	index@(_ZN5flash32flash_fwd_splitkv_combine_kernelI23Flash_fwd_kernel_traitsILi64ELi64ELi128ELi4ELb0ELb0EN7cutlass10bfloat16_tE19Flash_kernel_traitsILi64ELi64ELi128ELi4ES3_EELi8ELi2ELb0EEEvNS_16Flash_fwd_paramsE)
        /*15ec*/ 	.word	0x00000000


	//----- nvinfo : EIATTR_MIN_STACK_SIZE
	.align		4
.L_946:
        /*15f0*/ 	.byte	0x04, 0x12
        /*15f2*/ 	.short	(.L_948 - .L_947)
	.align		4
.L_947:
        /*15f4*/ 	.word	index@(_ZN5flash32flash_fwd_splitkv_combine_kernelI23Flash_fwd_kernel_traitsILi64ELi64ELi128ELi4ELb0ELb0EN7cutlass10bfloat16_tE19Flash_kernel_traitsILi64ELi64ELi128ELi4ES3_EELi8ELi1ELb0EEEvNS_16Flash_fwd_paramsE)
        /*15f8*/ 	.word	0x00000000


	//----- nvinfo : EIATTR_MIN_STACK_SIZE
	.align		4
.L_948:
        /*15fc*/ 	.byte	0x04, 0x12
        /*15fe*/ 	.short	(.L_950 - .L_949)
	.align		4
.L_949:
        /*1600*/ 	.word	index@(_ZN5flash32flash_fwd_splitkv_combine_kernelI23Flash_fwd_kernel_traitsILi64ELi64ELi128ELi4ELb0ELb0EN7cutlass10bfloat16_tE19Flash_kernel_traitsILi64ELi64ELi128ELi4ES3_EELi8ELi7ELb1EEEvNS_16Flash_fwd_paramsE)
        /*1604*/ 	.word	0x00000000


	//----- nvinfo : EIATTR_MIN_STACK_SIZE
	.align		4
.L_950:
        /*1608*/ 	.byte	0x04, 0x12
        /*160a*/ 	.short	(.L_952 - .L_951)
	.align		4
.L_951:
        /*160c*/ 	.word	index@(_ZN5flash32flash_fwd_splitkv_combine_kernelI23Flash_fwd_kernel_traitsILi64ELi64ELi128ELi4ELb0ELb0EN7cutlass10bfloat16_tE19Flash_kernel_traitsILi64ELi64ELi128ELi4ES3_EELi8ELi6ELb1EEEvNS_16Flash_fwd_paramsE)
        /*1610*/ 	.word	0x00000000


	//----- nvinfo : EIATTR_MIN_STACK_SIZE
	.align		4
.L_952:
        /*1614*/ 	.byte	0x04, 0x12
        /*1616*/ 	.short	(.L_954 - .L_953)
	.align		4
.L_953:
        /*1618*/ 	.word	index@(_ZN5flash32flash_fwd_splitkv_combine_kernelI23Flash_fwd_kernel_traitsILi64ELi64ELi128ELi4ELb0ELb0EN7cutlass10bfloat16_tE19Flash_kernel_traitsILi64ELi64ELi128ELi4ES3_EELi8ELi5ELb1EEEvNS_16Flash_fwd_paramsE)
        /*161c*/ 	.word	0x00000000


	//----- nvinfo : EIATTR_MIN_STACK_SIZE
	.align		4
.L_954:
        /*1620*/ 	.byte	0x04, 0x12
        /*1622*/ 	.short	(.L_956 - .L_955)
	.align		4
.L_955:
        /*1624*/ 	.word	index@(_ZN5flash32flash_fwd_splitkv_combine_kernelI23Flash_fwd_kernel_traitsILi64ELi64ELi128ELi4ELb0ELb0EN7cutlass10bfloat16_tE19Flash_kernel_traitsILi64ELi64ELi128ELi4ES3_EELi8ELi4ELb1EEEvNS_16Flash_fwd_paramsE)
        /*1628*/ 	.word	0x00000000


	//----- nvinfo : EIATTR_MIN_STACK_SIZE
	.align		4
.L_956:
        /*162c*/ 	.byte	0x04, 0x12
        /*162e*/ 	.short	(.L_958 - .L_957)
	.align		4
.L_957:
        /*1630*/ 	.word	index@(_ZN5flash32flash_fwd_splitkv_combine_kernelI23Flash_fwd_kernel_traitsILi64ELi64ELi128ELi4ELb0ELb0EN7cutlass10bfloat16_tE19Flash_kernel_traitsILi64ELi64ELi128ELi4ES3_EELi8ELi3ELb1EEEvNS_16Flash_fwd_paramsE)
        /*1634*/ 	.word	0x00000000


	//----- nvinfo : EIATTR_MIN_STACK_SIZE
	.align		4
.L_958:
        /*1638*/ 	.byte	0x04, 0x12
        /*163a*/ 	.short	(.L_960 - .L_959)
	.align		4
.L_959:
        /*163c*/ 	.word	index@(_ZN5flash32flash_fwd_splitkv_combine_kernelI23Flash_fwd_kernel_traitsILi64ELi64ELi128ELi4ELb0ELb0EN7cutlass10bfloat16_tE19Flash_kernel_traitsILi64ELi64ELi128ELi4ES3_EELi8ELi2ELb1EEEvNS_16Flash_fwd_paramsE)
        /*1640*/ 	.word	0x00000000


	//----- nvinfo : EIATTR_MIN_STACK_SIZE
	.align		4
.L_960:
        /*1644*/ 	.byte	0x04, 0x12
        /*1646*/ 	.short	(.L_962 - .L_961)
	.align		4
.L_961:
        /*1648*/ 	.word	index@(_ZN5flash32flash_fwd_splitkv_combine_kernelI23Flash_fwd_kernel_traitsILi64ELi64ELi128ELi4ELb0ELb0EN7cutlass10bfloat16_tE19Flash_kernel_traitsILi64ELi64ELi128ELi4ES3_EELi8ELi1ELb1EEEvNS_16Flash_fwd_paramsE)
        /*164c*/ 	.word	0x00000000


	//----- nvinfo : EIATTR_MIN_STACK_SIZE
	.align		4
.L_962:
        /*1650*/ 	.byte	0x04, 0x12
        /*1652*/ 	.short	(.L_964 - .L_963)
	.align		4
.L_963:
        /*1654*/ 	.word	index@(_ZN5flash24flash_fwd_splitkv_kernelI23Flash_fwd_kernel_traitsILi64ELi64ELi128ELi4ELb0ELb0EN7cutlass10bfloat16_tE19Flash_kernel_traitsILi64ELi64ELi128ELi4ES3_EELb0ELb0ELb0ELb0ELb1ELb0ELb0ELb0EEEvNS_16Flash_fwd_paramsE)
        /*1658*/ 	.word	0x00000000


	//----- nvinfo : EIATTR_MIN_STACK_SIZE
	.align		4
.L_964:
        /*165c*/ 	.byte	0x04, 0x12
        /*165e*/ 	.short	(.L_966 - .L_965)
	.align		4
.L_965:
        /*1660*/ 	.word	index@(_ZN5flash24flash_fwd_splitkv_kernelI23Flash_fwd_kernel_traitsILi64ELi64ELi128ELi4ELb0ELb0EN7cutlass10bfloat16_tE19Flash_kernel_traitsILi64ELi64ELi128ELi4ES3_EELb0ELb0ELb0ELb0ELb1ELb1ELb0ELb0EEEvNS_16Flash_fwd_paramsE)
        /*1664*/ 	.word	0x00000000


	//----- nvinfo : EIATTR_MIN_STACK_SIZE
	.align		4
.L_966:
        /*1668*/ 	.byte	0x04, 0x12
        /*166a*/ 	.short	(.L_968 - .L_967)
	.align		4
.L_967:
        /*166c*/ 	.word	index@(_ZN5flash24flash_fwd_splitkv_kernelI23Flash_fwd_kernel_traitsILi64ELi64ELi128ELi4ELb0ELb0EN7cutlass10bfloat16_tE19Flash_kernel_traitsILi64ELi64ELi128ELi4ES3_EELb0ELb0ELb0ELb0ELb1ELb0ELb1ELb0EEEvNS_16Flash_fwd_paramsE)
        /*1670*/ 	.word	0x00000000


	//----- nvinfo : EIATTR_MIN_STACK_SIZE
	.align		4
.L_968:
        /*1674*/ 	.byte	0x04, 0x12
        /*1676*/ 	.short	(.L_970 - .L_969)
	.align		4
.L_969:
        /*1678*/ 	.word	index@(_ZN5flash24flash_fwd_splitkv_kernelI23Flash_fwd_kernel_traitsILi64ELi64ELi128ELi4ELb0ELb0EN7cutlass10bfloat16_tE19Flash_kernel_traitsILi64ELi64ELi128ELi4ES3_EELb0ELb0ELb0ELb0ELb1ELb1ELb1ELb0EEEvNS_16Flash_fwd_paramsE)
        /*167c*/ 	.word	0x00000000


	//----- nvinfo : EIATTR_MIN_STACK_SIZE
	.align		4
.L_970:
        /*1680*/ 	.byte	0x04, 0x12
        /*1682*/ 	.short	(.L_972 - .L_971)
	.align		4
.L_971:
        /*1684*/ 	.word	index@(_ZN5flash24flash_fwd_splitkv_kernelI23Flash_fwd_kernel_traitsILi64ELi64ELi128ELi4ELb0ELb0EN7cutlass10bfloat16_tE19Flash_kernel_traitsILi64ELi64ELi128ELi4ES3_EELb0ELb0ELb0ELb0ELb0ELb0ELb0ELb0EEEvNS_16Flash_fwd_paramsE)
        /*1688*/ 	.word	0x00000000


	//----- nvinfo : EIATTR_MIN_STACK_SIZE
	.align		4
.L_972:
        /*168c*/ 	.byte	0x04, 0x12
        /*168e*/ 	.short	(.L_974 - .L_973)
	.align		4
.L_973:
        /*1690*/ 	.word	index@(_ZN5flash24flash_fwd_splitkv_kernelI23Flash_fwd_kernel_traitsILi64ELi64ELi128ELi4ELb0ELb0EN7cutlass10bfloat16_tE19Flash_kernel_traitsILi64ELi64ELi128ELi4ES3_EELb0ELb0ELb0ELb0ELb0ELb1ELb0ELb0EEEvNS_16Flash_fwd_paramsE)
        /*1694*/ 	.word	0x00000000


	//----- nvinfo : EIATTR_MIN_STACK_SIZE
	.align		4
.L_974:
        /*1698*/ 	.byte	0x04, 0x12
        /*169a*/ 	.short	(.L_976 - .L_975)
	.align		4
.L_975:
        /*169c*/ 	.word	index@(_ZN5flash24flash_fwd_splitkv_kernelI23Flash_fwd_kernel_traitsILi64ELi64ELi128ELi4ELb0ELb0EN7cutlass10bfloat16_tE19Flash_kernel_traitsILi64ELi64ELi128ELi4ES3_EELb0ELb0ELb0ELb0ELb0ELb0ELb0ELb1EEEvNS_16Flash_fwd_paramsE)
        /*16a0*/ 	.word	0x00000000


	//----- nvinfo : EIATTR_MIN_STACK_SIZE
	.align		4
.L_976:
        /*16a4*/ 	.byte	0x04, 0x12
        /*16a6*/ 	.short	(.L_978 - .L_977)
	.align		4
.L_977:
        /*16a8*/ 	.word	index@(_ZN5flash24flash_fwd_splitkv_kernelI23Flash_fwd_kernel_traitsILi64ELi64ELi128ELi4ELb0ELb0EN7cutlass10bfloat16_tE19Flash_kernel_traitsILi64ELi64ELi128ELi4ES3_EELb0ELb0ELb0ELb0ELb0ELb1ELb0ELb1EEEvNS_16Flash_fwd_paramsE)
        /*16ac*/ 	.word	0x00000000


	//----- nvinfo : EIATTR_MIN_STACK_SIZE
	.align		4
.L_978:
        /*16b0*/ 	.byte	0x04, 0x12
        /*16b2*/ 	.short	(.L_980 - .L_979)
	.align		4
.L_979:
        /*16b4*/ 	.word	index@(_ZN5flash24flash_fwd_splitkv_kernelI23Flash_fwd_kernel_traitsILi64ELi64ELi128ELi4ELb0ELb0EN7cutlass10bfloat16_tE19Flash_kernel_traitsILi64ELi64ELi128ELi4ES3_EELb0ELb0ELb0ELb0ELb0ELb0ELb1ELb0EEEvNS_16Flash_fwd_paramsE)
        /*16b8*/ 	.word	0x00000000


	//----- nvinfo : EIATTR_MIN_STACK_SIZE
	.align		4
.L_980:
        /*16bc*/ 	.byte	0x04, 0x12
        /*16be*/ 	.short	(.L_982 - .L_981)
	.align		4
.L_981:
        /*16c0*/ 	.word	index@(_ZN5flash24flash_fwd_splitkv_kernelI23Flash_fwd_kernel_traitsILi64ELi64ELi128ELi4ELb0ELb0EN7cutlass10bfloat16_tE19Flash_kernel_traitsILi64ELi64ELi128ELi4ES3_EELb0ELb0ELb0ELb0ELb0ELb1ELb1ELb0EEEvNS_16Flash_fwd_paramsE)
        /*16c4*/ 	.word	0x00000000


	//----- nvinfo : EIATTR_MIN_STACK_SIZE
	.align		4
.L_982:
        /*16c8*/ 	.byte	0x04, 0x12
        /*16ca*/ 	.short	(.L_984 - .L_983)
	.align		4
.L_983:
        /*16cc*/ 	.word	index@(_ZN5flash24flash_fwd_splitkv_kernelI23Flash_fwd_kernel_traitsILi64ELi64ELi128ELi4ELb0ELb0EN7cutlass10bfloat16_tE19Flash_kernel_traitsILi64ELi64ELi128ELi4ES3_EELb0ELb0ELb0ELb0ELb0ELb0ELb1ELb1EEEvNS_16Flash_fwd_paramsE)
        /*16d0*/ 	.word	0x00000000


	//----- nvinfo : EIATTR_MIN_STACK_SIZE
	.align		4
.L_984:
        /*16d4*/ 	.byte	0x04, 0x12
        /*16d6*/ 	.short	(.L_986 - .L_985)
	.align		4
.L_985:
        /*16d8*/ 	.word	index@(_ZN5flash24flash_fwd_splitkv_kernelI23Flash_fwd_kernel_traitsILi64ELi64ELi128ELi4ELb0ELb0EN7cutlass10bfloat16_tE19Flash_kernel_traitsILi64ELi64ELi128ELi4ES3_EELb0ELb0ELb0ELb0ELb0ELb1ELb1ELb1EEEvNS_16Flash_fwd_paramsE)
        /*16dc*/ 	.word	0x00000000


	//----- nvinfo : EIATTR_MIN_STACK_SIZE
	.align		4
.L_986:
        /*16e0*/ 	.byte	0x04, 0x12
        /*16e2*/ 	.short	(.L_988 - .L_987)
	.align		4
.L_987:
        /*16e4*/ 	.word	index@(_ZN5flash24flash_fwd_splitkv_kernelI23Flash_fwd_kernel_traitsILi64ELi64ELi128ELi4ELb0ELb0EN7cutlass10bfloat16_tE19Flash_kernel_traitsILi64ELi64ELi128ELi4ES3_EELb0ELb1ELb0ELb0ELb0ELb0ELb0ELb0EEEvNS_16Flash_fwd_paramsE)
        /*16e8*/ 	.word	0x00000000


	//----- nvinfo : EIATTR_MIN_STACK_SIZE
	.align		4
.L_988:
        /*16ec*/ 	.byte	0x04, 0x12
        /*16ee*/ 	.short	(.L_990 - .L_989)
	.align		4
.L_989:
        /*16f0*/ 	.word	index@(_ZN5flash24flash_fwd_splitkv_kernelI23Flash_fwd_kernel_traitsILi64ELi64ELi128ELi4ELb0ELb0EN7cutlass10bfloat16_tE19Flash_kernel_traitsILi64ELi64ELi128ELi4ES3_EELb0ELb1ELb0ELb0ELb0ELb1ELb0ELb0EEEvNS_16Flash_fwd_paramsE)
        /*16f4*/ 	.word	0x00000000


	//----- nvinfo : EIATTR_MIN_STACK_SIZE
	.align		4
.L_990:
        /*16f8*/ 	.byte	0x04, 0x12
        /*16fa*/ 	.short	(.L_992 - .L_991)
	.align		4
.L_991:
        /*16fc*/ 	.word	index@(_ZN5flash24flash_fwd_splitkv_kernelI23Flash_fwd_kernel_traitsILi64ELi64ELi128ELi4ELb0ELb0EN7cutlass10bfloat16_tE19Flash_kernel_traitsILi64ELi64ELi128ELi4ES3_EELb0ELb1ELb0ELb0ELb0ELb0ELb0ELb1EEEvNS_16Flash_fwd_paramsE)
        /*1700*/ 	.word	0x00000000


	//----- nvinfo : EIATTR_MIN_STACK_SIZE
	.align		4
.L_992:
        /*1704*/ 	.byte	0x04, 0x12
        /*1706*/ 	.short	(.L_994 - .L_993)
	.align		4
.L_993:
        /*1708*/ 	.word	index@(_ZN5flash24flash_fwd_splitkv_kernelI23Flash_fwd_kernel_traitsILi64ELi64ELi128ELi4ELb0ELb0EN7cutlass10bfloat16_tE19Flash_kernel_traitsILi64ELi64ELi128ELi4ES3_EELb0ELb1ELb0ELb0ELb0ELb1ELb0ELb1EEEvNS_16Flash_fwd_paramsE)
        /*170c*/ 	.word	0x00000000


	//----- nvinfo : EIATTR_MIN_STACK_SIZE
	.align		4
.L_994:
        /*1710*/ 	.byte	0x04, 0x12
        /*1712*/ 	.short	(.L_996 - .L_995)
	.align		4
.L_995:
        /*1714*/ 	.word	index@(_ZN5flash24flash_fwd_splitkv_kernelI23Flash_fwd_kernel_traitsILi64ELi64ELi128ELi4ELb0ELb0EN7cutlass10bfloat16_tE19Flash_kernel_traitsILi64ELi64ELi128ELi4ES3_EELb0ELb1ELb0ELb0ELb0ELb0ELb1ELb0EEEvNS_16Flash_fwd_paramsE)
        /*1718*/ 	.word	0x00000000


	//----- nvinfo : EIATTR_MIN_STACK_SIZE
	.align		4
.L_996:
        /*171c*/ 	.byte	0x04, 0x12
        /*171e*/ 	.short	(.L_998 - .L_997)
	.align		4
.L_997:
        /*1720*/ 	.word	index@(_ZN5flash24flash_fwd_splitkv_kernelI23Flash_fwd_kernel_traitsILi64ELi64ELi128ELi4ELb0ELb0EN7cutlass10bfloat16_tE19Flash_kernel_traitsILi64ELi64ELi128ELi4ES3_EELb0ELb1ELb0ELb0ELb0ELb1ELb1ELb0EEEvNS_16Flash_fwd_paramsE)
        /*1724*/ 	.word	0x00000000


	//----- nvinfo : EIATTR_MIN_STACK_SIZE
	.align		4
.L_998:
        /*1728*/ 	.byte	0x04, 0x12
        /*172a*/ 	.short	(.L_1000 - .L_999)
	.align		4
.L_999:
        /*172c*/ 	.word	index@(_ZN5flash24flash_fwd_splitkv_kernelI23Flash_fwd_kernel_traitsILi64ELi64ELi128ELi4ELb0ELb0EN7cutlass10bfloat16_tE19Flash_kernel_traitsILi64ELi64ELi128ELi4ES3_EELb0ELb1ELb0ELb0ELb0ELb0ELb1ELb1EEEvNS_16Flash_fwd_paramsE)
        /*1730*/ 	.word	0x00000000


	//----- nvinfo : EIATTR_MIN_STACK_SIZE
	.align		4
.L_1000:
        /*1734*/ 	.byte	0x04, 0x12
        /*1736*/ 	.short	(.L_1002 - .L_1001)
	.align		4
.L_1001:
        /*1738*/ 	.word	index@(_ZN5flash24flash_fwd_splitkv_kernelI23Flash_fwd_kernel_traitsILi64ELi64ELi128ELi4ELb0ELb0EN7cutlass10bfloat16_tE19Flash_kernel_traitsILi64ELi64ELi128ELi4ES3_EELb0ELb1ELb0ELb0ELb0ELb1ELb1ELb1EEEvNS_16Flash_fwd_paramsE)
        /*173c*/ 	.word	0x00000000


	//----- nvinfo : EIATTR_MIN_STACK_SIZE
	.align		4
.L_1002:
        /*1740*/ 	.byte	0x04, 0x12
        /*1742*/ 	.short	(.L_1004 - .L_1003)
	.align		4
.L_1003:
        /*1744*/ 	.word	index@(_ZN5flash24flash_fwd_splitkv_kernelI23Flash_fwd_kernel_traitsILi64ELi64ELi128ELi4ELb0ELb0EN7cutlass10bfloat16_tE19Flash_kernel_traitsILi64ELi64ELi128ELi4ES3_EELb0ELb0ELb0ELb1ELb1ELb0ELb0ELb0EEEvNS_16Flash_fwd_paramsE)
        /*1748*/ 	.word	0x00000000


	//----- nvinfo : EIATTR_MIN_STACK_SIZE
	.align		4
.L_1004:
        /*174c*/ 	.byte	0x04, 0x12
        /*174e*/ 	.short	(.L_1006 - .L_1005)
	.align		4
.L_1005:
        /*1750*/ 	.word	index@(_ZN5flash24flash_fwd_splitkv_kernelI23Flash_fwd_kernel_traitsILi64ELi64ELi128ELi4ELb0ELb0EN7cutlass10bfloat16_tE19Flash_kernel_traitsILi64ELi64ELi128ELi4ES3_EELb0ELb0ELb0ELb1ELb1ELb1ELb0ELb0EEEvNS_16Flash_fwd_paramsE)
        /*1754*/ 	.word	0x00000000


	//----- nvinfo : EIATTR_MIN_STACK_SIZE
	.align		4
.L_1006:
        /*1758*/ 	.byte	0x04, 0x12
        /*175a*/ 	.short	(.L_1008 - .L_1007)
	.align		4
.L_1007:
        /*175c*/ 	.word	index@(_ZN5flash24flash_fwd_splitkv_kernelI23Flash_fwd_kernel_traitsILi64ELi64ELi128ELi4ELb0ELb0EN7cutlass10bfloat16_tE19Flash_kernel_traitsILi64ELi64ELi128ELi4ES3_EELb0ELb0ELb1ELb0ELb0ELb0ELb0ELb0EEEvNS_16Flash_fwd_paramsE)
        /*1760*/ 	.word	0x00000000


	//----- nvinfo : EIATTR_MIN_STACK_SIZE
	.align		4
.L_1008:
        /*1764*/ 	.byte	0x04, 0x12
        /*1766*/ 	.short	(.L_1010 - .L_1009)
	.align		4
.L_1009:
        /*1768*/ 	.word	index@(_ZN5flash24flash_fwd_splitkv_kernelI23Flash_fwd_kernel_traitsILi64ELi64ELi128ELi4ELb0ELb0EN7cutlass10bfloat16_tE19Flash_kernel_traitsILi64ELi64ELi128ELi4ES3_EELb0ELb0ELb1ELb0ELb0ELb1ELb0ELb0EEEvNS_16Flash_fwd_paramsE)
        /*176c*/ 	.word	0x00000000


	//----- nvinfo : EIATTR_MIN_STACK_SIZE
	.align		4
.L_1010:
        /*1770*/ 	.byte	0x04, 0x12
        /*1772*/ 	.short	(.L_1012 - .L_1011)
	.align		4
.L_1011:
        /*1774*/ 	.word	index@(_ZN5flash24flash_fwd_splitkv_kernelI23Flash_fwd_kernel_traitsILi64ELi64ELi128ELi4ELb0ELb0EN7cutlass10bfloat16_tE19Flash_kernel_traitsILi64ELi64ELi128ELi4ES3_EELb0ELb0ELb0ELb0ELb1ELb0ELb0ELb1EEEvNS_16Flash_fwd_paramsE)
        /*1778*/ 	.word	0x00000000


	//----- nvinfo : EIATTR_MIN_STACK_SIZE
	.align		4
.L_1012:
        /*177c*/ 	.byte	0x04, 0x12
        /*177e*/ 	.short	(.L_1014 - .L_1013)
	.align		4
.L_1013:
        /*1780*/ 	.word	index@(_ZN5flash24flash_fwd_splitkv_kernelI23Flash_fwd_kernel_traitsILi64ELi64ELi128ELi4ELb0ELb0EN7cutlass10bfloat16_tE19Flash_kernel_traitsILi64ELi64ELi128ELi4ES3_EELb0ELb0ELb0ELb0ELb1ELb1ELb0ELb1EEEvNS_16Flash_fwd_paramsE)
        /*1784*/ 	.word	0x00000000


	//----- nvinfo : EIATTR_MIN_STACK_SIZE
	.align		4
.L_1014:
        /*1788*/ 	.byte	0x04, 0x12
        /*178a*/ 	.short	(.L_1016 - .L_1015)
	.align		4
.L_1015:
        /*178c*/ 	.word	index@(_ZN5flash24flash_fwd_splitkv_kernelI23Flash_fwd_kernel_traitsILi64ELi64ELi128ELi4ELb0ELb0EN7cutlass10bfloat16_tE19Flash_kernel_traitsILi64ELi64ELi128ELi4ES3_EELb0ELb0ELb1ELb0ELb0ELb0ELb0ELb1EEEvNS_16Flash_fwd_paramsE)
        /*1790*/ 	.word	0x00000000


	//----- nvinfo : EIATTR_MIN_STACK_SIZE
	.align		4
.L_1016:
        /*1794*/ 	.byte	0x04, 0x12
        /*1796*/ 	.short	(.L_1018 - .L_1017)
	.align		4
.L_1017:
        /*1798*/ 	.word	index@(_ZN5flash24flash_fwd_splitkv_kernelI23Flash_fwd_kernel_traitsILi64ELi64ELi128ELi4ELb0ELb0EN7cutlass10bfloat16_tE19Flash_kernel_traitsILi64ELi64ELi128ELi4ES3_EELb0ELb0ELb1ELb0ELb0ELb1ELb0ELb1EEEvNS_16Flash_fwd_paramsE)
        /*179c*/ 	.word	0x00000000


	//----- nvinfo : EIATTR_MIN_STACK_SIZE
	.align		4
.L_1018:
        /*17a0*/ 	.byte	0x04, 0x12
        /*17a2*/ 	.short	(.L_1020 - .L_1019)
	.align		4
.L_1019:
        /*17a4*/ 	.word	index@(_ZN5flash24flash_fwd_splitkv_kernelI23Flash_fwd_kernel_traitsILi64ELi64ELi128ELi4ELb0ELb0EN7cutlass10bfloat16_tE19Flash_kernel_traitsILi64ELi64ELi128ELi4ES3_EELb0ELb0ELb0ELb1ELb1ELb0ELb1ELb0EEEvNS_16Flash_fwd_paramsE)
        /*17a8*/ 	.word	0x00000000


	//----- nvinfo : EIATTR_MIN_STACK_SIZE
	.align		4
.L_1020:
        /*17ac*/ 	.byte	0x04, 0x12
        /*17ae*/ 	.short	(.L_1022 - .L_1021)
	.align		4
.L_1021:
        /*17b0*/ 	.word	index@(_ZN5flash24flash_fwd_splitkv_kernelI23Flash_fwd_kernel_traitsILi64ELi64ELi128ELi4ELb0ELb0EN7cutlass10bfloat16_tE19Flash_kernel_traitsILi64ELi64ELi128ELi4ES3_EELb0ELb0ELb0ELb1ELb1ELb1ELb1ELb0EEEvNS_16Flash_fwd_paramsE)
        /*17b4*/ 	.word	0x00000000


	//----- nvinfo : EIATTR_MIN_STACK_SIZE
	.align		4
.L_1022:
        /*17b8*/ 	.byte	0x04, 0x12
        /*17ba*/ 	.short	(.L_1024 - .L_1023)
	.align		4
.L_1023:
        /*17bc*/ 	.word	index@(_ZN5flash24flash_fwd_splitkv_kernelI23Flash_fwd_kernel_traitsILi64ELi64ELi128ELi4ELb0ELb0EN7cutlass10bfloat16_tE19Flash_kernel_traitsILi64ELi64ELi128ELi4ES3_EELb0ELb0ELb1ELb0ELb0ELb0ELb1ELb0EEEvNS_16Flash_fwd_paramsE)
        /*17c0*/ 	.word	0x00000000


	//----- nvinfo : EIATTR_MIN_STACK_SIZE
	.align		4
.L_1024:
        /*17c4*/ 	.byte	0x04, 0x12
        /*17c6*/ 	.short	(.L_1026 - .L_1025)
	.align		4
.L_1025:
        /*17c8*/ 	.word	index@(_ZN5flash24flash_fwd_splitkv_kernelI23Flash_fwd_kernel_traitsILi64ELi64ELi128ELi4ELb0ELb0EN7cutlass10bfloat16_tE19Flash_kernel_traitsILi64ELi64ELi128ELi4ES3_EELb0ELb0ELb1ELb0ELb0ELb1ELb1ELb0EEEvNS_16Flash_fwd_paramsE)
        /*17cc*/ 	.word	0x00000000


	//----- nvinfo : EIATTR_MIN_STACK_SIZE
	.align		4
.L_1026:
        /*17d0*/ 	.byte	0x04, 0x12
        /*17d2*/ 	.short	(.L_1028 - .L_1027)
	.align		4
.L_1027:
        /*17d4*/ 	.word	index@(_ZN5flash24flash_fwd_splitkv_kernelI23Flash_fwd_kernel_traitsILi64ELi64ELi128ELi4ELb0ELb0EN7cutlass10bfloat16_tE19Flash_kernel_traitsILi64ELi64ELi128ELi4ES3_EELb0ELb0ELb0ELb0ELb1ELb0ELb1ELb1EEEvNS_16Flash_fwd_paramsE)
        /*17d8*/ 	.word	0x00000000


	//----- nvinfo : EIATTR_MIN_STACK_SIZE
	.align		4
.L_1028:
        /*17dc*/ 	.byte	0x04, 0x12
        /*17de*/ 	.short	(.L_1030 - .L_1029)
	.align		4
.L_1029:
        /*17e0*/ 	.word	index@(_ZN5flash24flash_fwd_splitkv_kernelI23Flash_fwd_kernel_traitsILi64ELi64ELi128ELi4ELb0ELb0EN7cutlass10bfloat16_tE19Flash_kernel_traitsILi64ELi64ELi128ELi4ES3_EELb0ELb0ELb0ELb0ELb1ELb1ELb1ELb1EEEvNS_16Flash_fwd_paramsE)
        /*17e4*/ 	.word	0x00000000


	//----- nvinfo : EIATTR_MIN_STACK_SIZE
	.align		4
.L_1030:
        /*17e8*/ 	.byte	0x04, 0x12
        /*17ea*/ 	.short	(.L_1032 - .L_1031)
	.align		4
.L_1031:
        /*17ec*/ 	.word	index@(_ZN5flash24flash_fwd_splitkv_kernelI23Flash_fwd_kernel_traitsILi64ELi64ELi128ELi4ELb0ELb0EN7cutlass10bfloat16_tE19Flash_kernel_traitsILi64ELi64ELi128ELi4ES3_EELb0ELb0ELb1ELb0ELb0ELb0ELb1ELb1EEEvNS_16Flash_fwd_paramsE)
        /*17f0*/ 	.word	0x00000000


	//----- nvinfo : EIATTR_MIN_STACK_SIZE
	.align		4
.L_1032:
        /*17f4*/ 	.byte	0x04, 0x12
        /*17f6*/ 	.short	(.L_1034 - .L_1033)
	.align		4
.L_1033:
        /*17f8*/ 	.word	index@(_ZN5flash24flash_fwd_splitkv_kernelI23Flash_fwd_kernel_traitsILi64ELi64ELi128ELi4ELb0ELb0EN7cutlass10bfloat16_tE19Flash_kernel_traitsILi64ELi64ELi128ELi4ES3_EELb0ELb0ELb1ELb0ELb0ELb1ELb1ELb1EEEvNS_16Flash_fwd_paramsE)
        /*17fc*/ 	.word	0x00000000


	//----- nvinfo : EIATTR_MIN_STACK_SIZE
	.align		4
.L_1034:
        /*1800*/ 	.byte	0x04, 0x12
        /*1802*/ 	.short	(.L_1036 - .L_1035)
	.align		4
.L_1035:
        /*1804*/ 	.word	index@(_ZN5flash24flash_fwd_splitkv_kernelI23Flash_fwd_kernel_traitsILi64ELi64ELi128ELi4ELb0ELb0EN7cutlass10bfloat16_tE19Flash_kernel_traitsILi64ELi64ELi128ELi4ES3_EELb0ELb1ELb0ELb0ELb1ELb0ELb0ELb0EEEvNS_16Flash_fwd_paramsE)
        /*1808*/ 	.word	0x00000000


	//----- nvinfo : EIATTR_MIN_STACK_SIZE
	.align		4
.L_1036:
        /*180c*/ 	.byte	0x04, 0x12
        /*180e*/ 	.short	(.L_1038 - .L_1037)
	.align		4
.L_1037:
        /*1810*/ 	.word	index@(_ZN5flash24flash_fwd_splitkv_kernelI23Flash_fwd_kernel_traitsILi64ELi64ELi128ELi4ELb0ELb0EN7cutlass10bfloat16_tE19Flash_kernel_traitsILi64ELi64ELi128ELi4ES3_EELb0ELb1ELb0ELb0ELb1ELb1ELb0ELb0EEEvNS_16Flash_fwd_paramsE)
        /*1814*/ 	.word	0x00000000


	//----- nvinfo : EIATTR_MIN_STACK_SIZE
	.align		4
.L_1038:
        /*1818*/ 	.byte	0x04, 0x12
        /*181a*/ 	.short	(.L_1040 - .L_1039)
	.align		4
.L_1039:
        /*181c*/ 	.word	index@(_ZN5flash24flash_fwd_splitkv_kernelI23Flash_fwd_kernel_traitsILi64ELi64ELi128ELi4ELb0ELb0EN7cutlass10bfloat16_tE19Flash_kernel_traitsILi64ELi64ELi128ELi4ES3_EELb0ELb1ELb1ELb0ELb0ELb0ELb0ELb0EEEvNS_16Flash_fwd_paramsE)
        /*1820*/ 	.word	0x00000000


	//----- nvinfo : EIATTR_MIN_STACK_SIZE
	.align		4
.L_1040:
        /*1824*/ 	.byte	0x04, 0x12
        /*1826*/ 	.short	(.L_1042 - .L_1041)
	.align		4
.L_1041:
        /*1828*/ 	.word	index@(_ZN5flash24flash_fwd_splitkv_kernelI23Flash_fwd_kernel_traitsILi64ELi64ELi128ELi4ELb0ELb0EN7cutlass10bfloat16_tE19Flash_kernel_traitsILi64ELi64ELi128ELi4ES3_EELb0ELb1ELb1ELb0ELb0ELb1ELb0ELb0EEEvNS_16Flash_fwd_paramsE)
        /*182c*/ 	.word	0x00000000


	//----- nvinfo : EIATTR_MIN_STACK_SIZE
	.align		4
.L_1042:
        /*1830*/ 	.byte	0x04, 0x12
        /*1832*/ 	.short	(.L_1044 - .L_1043)
	.align		4
.L_1043:
        /*1834*/ 	.word	index@(_ZN5flash24flash_fwd_splitkv_kernelI23Flash_fwd_kernel_traitsILi64ELi64ELi128ELi4ELb0ELb0EN7cutlass10bfloat16_tE19Flash_kernel_traitsILi64ELi64ELi128ELi4ES3_EELb0ELb1ELb0ELb0ELb1ELb0ELb0ELb1EEEvNS_16Flash_fwd_paramsE)
        /*1838*/ 	.word	0x00000000


	//----- nvinfo : EIATTR_MIN_STACK_SIZE
	.align		4
.L_1044:
        /*183c*/ 	.byte	0x04, 0x12
        /*183e*/ 	.short	(.L_1046 - .L_1045)
	.align		4
.L_1045:
        /*1840*/ 	.word	index@(_ZN5flash24flash_fwd_splitkv_kernelI23Flash_fwd_kernel_traitsILi64ELi64ELi128ELi4ELb0ELb0EN7cutlass10bfloat16_tE19Flash_kernel_traitsILi64ELi64ELi128ELi4ES3_EELb0ELb1ELb0ELb0ELb1ELb1ELb0ELb1EEEvNS_16Flash_fwd_paramsE)
        /*1844*/ 	.word	0x00000000


	//----- nvinfo : EIATTR_MIN_STACK_SIZE
	.align		4
.L_1046:
        /*1848*/ 	.byte	0x04, 0x12
        /*184a*/ 	.short	(.L_1048 - .L_1047)
	.align		4
.L_1047:
        /*184c*/ 	.word	index@(_ZN5flash24flash_fwd_splitkv_kernelI23Flash_fwd_kernel_traitsILi64ELi64ELi128ELi4ELb0ELb0EN7cutlass10bfloat16_tE19Flash_kernel_traitsILi64ELi64ELi128ELi4ES3_EELb0ELb1ELb1ELb0ELb0ELb0ELb0ELb1EEEvNS_16Flash_fwd_paramsE)
        /*1850*/ 	.word	0x00000000


	//----- nvinfo : EIATTR_MIN_STACK_SIZE
	.align		4
.L_1048:
        /*1854*/ 	.byte	0x04, 0x12
        /*1856*/ 	.short	(.L_1050 - .L_1049)
	.align		4
.L_1049:
        /*1858*/ 	.word	index@(_ZN5flash24flash_fwd_splitkv_kernelI23Flash_fwd_kernel_traitsILi64ELi64ELi128ELi4ELb0ELb0EN7cutlass10bfloat16_tE19Flash_kernel_traitsILi64ELi64ELi128ELi4ES3_EELb0ELb1ELb1ELb0ELb0ELb1ELb0ELb1EEEvNS_16Flash_fwd_paramsE)
        /*185c*/ 	.word	0x00000000


	//----- nvinfo : EIATTR_MIN_STACK_SIZE
	.align		4
.L_1050:
        /*1860*/ 	.byte	0x04, 0x12
        /*1862*/ 	.short	(.L_1052 - .L_1051)
	.align		4
.L_1051:
        /*1864*/ 	.word	index@(_ZN5flash24flash_fwd_splitkv_kernelI23Flash_fwd_kernel_traitsILi64ELi64ELi128ELi4ELb0ELb0EN7cutlass10bfloat16_tE19Flash_kernel_traitsILi64ELi64ELi128ELi4ES3_EELb0ELb1ELb0ELb0ELb1ELb0ELb1ELb0EEEvNS_16Flash_fwd_paramsE)
        /*1868*/ 	.word	0x00000000


	//----- nvinfo : EIATTR_MIN_STACK_SIZE
	.align		4
.L_1052:
        /*186c*/ 	.byte	0x04, 0x12
        /*186e*/ 	.short	(.L_1054 - .L_1053)
	.align		4
.L_1053:
        /*1870*/ 	.word	index@(_ZN5flash24flash_fwd_splitkv_kernelI23Flash_fwd_kernel_traitsILi64ELi64ELi128ELi4ELb0ELb0EN7cutlass10bfloat16_tE19Flash_kernel_traitsILi64ELi64ELi128ELi4ES3_EELb0ELb1ELb0ELb0ELb1ELb1ELb1ELb0EEEvNS_16Flash_fwd_paramsE)
        /*1874*/ 	.word	0x00000000


	//----- nvinfo : EIATTR_MIN_STACK_SIZE
	.align		4
.L_1054:
        /*1878*/ 	.byte	0x04, 0x12
        /*187a*/ 	.short	(.L_1056 - .L_1055)
	.align		4
.L_1055:
        /*187c*/ 	.word	index@(_ZN5flash24flash_fwd_splitkv_kernelI23Flash_fwd_kernel_traitsILi64ELi64ELi128ELi4ELb0ELb0EN7cutlass10bfloat16_tE19Flash_kernel_traitsILi64ELi64ELi128ELi4ES3_EELb0ELb1ELb1ELb0ELb0ELb0ELb1ELb0EEEvNS_16Flash_fwd_paramsE)
        /*1880*/ 	.word	0x00000000


	//----- nvinfo : EIATTR_MIN_STACK_SIZE
	.align		4
.L_1056:
        /*1884*/ 	.byte	0x04, 0x12
        /*1886*/ 	.short	(.L_1058 - .L_1057)
	.align		4
.L_1057:
        /*1888*/ 	.word	index@(_ZN5flash24flash_fwd_splitkv_kernelI23Flash_fwd_kernel_traitsILi64ELi64ELi128ELi4ELb0ELb0EN7cutlass10bfloat16_tE19Flash_kernel_traitsILi64ELi64ELi128ELi4ES3_EELb0ELb1ELb1ELb0ELb0ELb1ELb1ELb0EEEvNS_16Flash_fwd_paramsE)
        /*188c*/ 	.word	0x00000000


	//----- nvinfo : EIATTR_MIN_STACK_SIZE
	.align		4
.L_1058:
        /*1890*/ 	.byte	0x04, 0x12
        /*1892*/ 	.short	(.L_1060 - .L_1059)
	.align		4
.L_1059:
        /*1894*/ 	.word	index@(_ZN5flash24flash_fwd_splitkv_kernelI23Flash_fwd_kernel_traitsILi64ELi64ELi128ELi4ELb0ELb0EN7cutlass10bfloat16_tE19Flash_kernel_traitsILi64ELi64ELi128ELi4ES3_EELb0ELb1ELb0ELb0ELb1ELb0ELb1ELb1EEEvNS_16Flash_fwd_paramsE)
        /*1898*/ 	.word	0x00000000


	//----- nvinfo : EIATTR_MIN_STACK_SIZE
	.align		4
.L_1060:
        /*189c*/ 	.byte	0x04, 0x12
        /*189e*/ 	.short	(.L_1062 - .L_1061)
	.align		4
.L_1061:
        /*18a0*/ 	.word	index@(_ZN5flash24flash_fwd_splitkv_kernelI23Flash_fwd_kernel_traitsILi64ELi64ELi128ELi4ELb0ELb0EN7cutlass10bfloat16_tE19Flash_kernel_traitsILi64ELi64ELi128ELi4ES3_EELb0ELb1ELb0ELb0ELb1ELb1ELb1ELb1EEEvNS_16Flash_fwd_paramsE)
        /*18a4*/ 	.word	0x00000000


	//----- nvinfo : EIATTR_MIN_STACK_SIZE
	.align		4
.L_1062:
        /*18a8*/ 	.byte	0x04, 0x12
        /*18aa*/ 	.short	(.L_1064 - .L_1063)
	.align		4
.L_1063:
        /*18ac*/ 	.word	index@(_ZN5flash24flash_fwd_splitkv_kernelI23Flash_fwd_kernel_traitsILi64ELi64ELi128ELi4ELb0ELb0EN7cutlass10bfloat16_tE19Flash_kernel_traitsILi64ELi64ELi128ELi4ES3_EELb0ELb1ELb1ELb0ELb0ELb0ELb1ELb1EEEvNS_16Flash_fwd_paramsE)
        /*18b0*/ 	.word	0x00000000


	//----- nvinfo : EIATTR_MIN_STACK_SIZE
	.align		4
.L_1064:
        /*18b4*/ 	.byte	0x04, 0x12
        /*18b6*/ 	.short	(.L_1066 - .L_1065)
	.align		4
.L_1065:
        /*18b8*/ 	.word	index@(_ZN5flash24flash_fwd_splitkv_kernelI23Flash_fwd_kernel_traitsILi64ELi64ELi128ELi4ELb0ELb0EN7cutlass10bfloat16_tE19Flash_kernel_traitsILi64ELi64ELi128ELi4ES3_EELb0ELb1ELb1ELb0ELb0ELb1ELb1ELb1EEEvNS_16Flash_fwd_paramsE)
        /*18bc*/ 	.word	0x00000000
.L_1066:


//--------------------- .nv.compat                --------------------------
	.section	.nv.compat,"",@"SHT_CUDA_COMPAT_INFO"
	.align	4
        /*0000*/ 	.byte	0x02, 0x09, 0x01, 0x00, 0x02, 0x02, 0x01, 0x00, 0x02, 0x05, 0x05, 0x00, 0x03, 0x07, 0x01, 0x01
        /*0010*/ 	.byte	0x02, 0x03, 0x00, 0x00, 0x02, 0x06, 0x01, 0x00, 0x04, 0x0b, 0x08, 0x00, 0x01, 0x00, 0x00, 0x00
        /*0020*/ 	.byte	0x00, 0x00, 0x00, 0x00


//--------------------- .nv.info._ZN5flash32flash_fwd_splitkv_combine_kernelI23Flash_fwd_kernel_traitsILi64ELi64ELi256ELi4ELb0ELb0EN7cutlass10bfloat16_tE19Flash_kernel_traitsILi64ELi64ELi256ELi4ES3_EELi8ELi7ELb0EEEvNS_16Flash_fwd_paramsE --------------------------
	.section	.nv.info._ZN5flash32flash_fwd_splitkv_combine_kernelI23Flash_fwd_kernel_traitsILi64ELi64ELi256ELi4ELb0ELb0EN7cutlass10bfloat16_tE19Flash_kernel_traitsILi64ELi64ELi256ELi4ES3_EELi8ELi7ELb0EEEvNS_16Flash_fwd_paramsE,"",@"SHT_CUDA_INFO"
	.sectionflags	@""
	.align	4


	//----- nvinfo : EIATTR_CUDA_API_VERSION
	.align		4
        /*0000*/ 	.byte	0x04, 0x37
        /*0002*/ 	.short	(.L_1068 - .L_1067)
.L_1067:
        /*0004*/ 	.word	0x00000082


	//----- nvinfo : EIATTR_KPARAM_INFO
	.align		4
.L_1068:
        /*0008*/ 	.byte	0x04, 0x17
        /*000a*/ 	.short	(.L_1070 - .L_1069)
.L_1069:
        /*000c*/ 	.word	0x00000000
        /*0010*/ 	.short	0x0000
        /*0012*/ 	.short	0x0000
        /*0014*/ 	.byte	0x00, 0xf0, 0x41, 0x07


	//----- nvinfo : EIATTR_SPARSE_MMA_MASK
	.align		4
.L_1070:
        /*0018*/ 	.byte	0x03, 0x50
        /*001a*/ 	.short	0x0000


	//----- nvinfo : EIATTR_MAXREG_COUNT
	.align		4
        /*001c*/ 	.byte	0x03, 0x1b
        /*001e*/ 	.short	0x00ff


	//----- nvinfo : EIATTR_NUM_BARRIERS
	.align		4
        /*0020*/ 	.byte	0x02, 0x4c
        /*0022*/ 	.byte	0x01
	.zero		1


	//----- nvinfo : EIATTR_MERCURY_ISA_VERSION
	.align		4
        /*0024*/ 	.byte	0x03, 0x5f
        /*0026*/ 	.short	0x0101


	//----- nvinfo : EIATTR_COOP_GROUP_MASK_REGIDS
	.align		4
        /*0028*/ 	.byte	0x04, 0x29
        /*002a*/ 	.short	(.L_1072 - .L_1071)


	//   ....[0]....
.L_1071:
        /*002c*/ 	.word	0xffffffff


	//   ....[1]....
        /*0030*/ 	.word	0xffffffff


	//   ....[2]....
        /*0034*/ 	.word	0xffffffff


	//   ....[3]....
        /*0038*/ 	.word	0xffffffff


	//   ....[4]....
        /*003c*/ 	.word	0xffffffff


	//   ....[5]....
        /*0040*/ 	.word	0xffffffff


	//   ....[6]....
        /*0044*/ 	.word	0xffffffff


	//   ....[7]....
        /*0048*/ 	.word	0xffffffff


	//----- nvinfo : EIATTR_COOP_GROUP_INSTR_OFFSETS
	.align		4
.L_1072:
        /*004c*/ 	.byte	0x04, 0x28
        /*004e*/ 	.short	(.L_1074 - .L_1073)


	//   ....[0]....
.L_1073:
        /*0050*/ 	.word	0x00001ea0


	//   ....[1]....
        /*0054*/ 	.word	0x00001ec0


	//   ....[2]....
        /*0058*/ 	.word	0x00001f00


	//   ....[3]....
        /*005c*/ 	.word	0x00001f50


	//   ....[4]....
        /*0060*/ 	.word	0x000022e0


	//   ....[5]....
        /*0064*/ 	.word	0x00002370


	//   ....[6]....
        /*0068*/ 	.word	0x000023d0


	//   ....[7]....
        /*006c*/ 	.word	0x000024f0


	//----- nvinfo : EIATTR_VRC_CTA_INIT_COUNT
	.align		4
.L_1074:
        /*0070*/ 	.byte	0x02, 0x4a
	.zero		1
	.zero		1


	//----- nvinfo : EIATTR_EXIT_INSTR_OFFSETS
	.align		4
        /*0074*/ 	.byte	0x04, 0x1c
        /*0076*/ 	.short	(.L_1076 - .L_1075)


	//   ....[0]....
.L_1075:
        /*0078*/ 	.word	0x00004590


	//   ....[1]....
        /*007c*/ 	.word	0x00004870


	//   ....[2]....
        /*0080*/ 	.word	0x00004a90


	//----- nvinfo : EIATTR_CRS_STACK_SIZE
	.align		4
.L_1076:
        /*0084*/ 	.byte	0x04, 0x1e
        /*0086*/ 	.short	(.L_1078 - .L_1077)
.L_1077:
        /*0088*/ 	.word	0x00000000


	//----- nvinfo : EIATTR_CBANK_PARAM_SIZE
	.align		4
.L_1078:
        /*008c*/ 	.byte	0x03, 0x19
        /*008e*/ 	.short	0x01d0


	//----- nvinfo : EIATTR_PARAM_CBANK
	.align		4
        /*0090*/ 	.byte	0x04, 0x0a
        /*0092*/ 	.short	(.L_1080 - .L_1079)
	.align		4
.L_1079:
        /*0094*/ 	.word	index@(.nv.constant0._ZN5flash32flash_fwd_splitkv_combine_kernelI23Flash_fwd_kernel_traitsILi64ELi64ELi256ELi4ELb0ELb0EN7cutlass10bfloat16_tE19Flash_kernel_traitsILi64ELi64ELi256ELi4ES3_EELi8ELi7ELb0EEEvNS_16Flash_fwd_paramsE)
        /*0098*/ 	.short	0x0380
        /*009a*/ 	.short	0x01d0


	//----- nvinfo : EIATTR_SW_WAR
	.align		4
.L_1080:
        /*009c*/ 	.byte	0x04, 0x36
        /*009e*/ 	.short	(.L_1082 - .L_1081)
.L_1081:
        /*00a0*/ 	.word	0x00000008
.L_1082:


//--------------------- .nv.info._ZN5flash32flash_fwd_splitkv_combine_kernelI23Flash_fwd_kernel_traitsILi64ELi64ELi256ELi4ELb0ELb0EN7cutlass10bfloat16_tE19Flash_kernel_traitsILi64ELi64ELi256ELi4ES3_EELi8ELi6ELb0EEEvNS_16Flash_fwd_paramsE --------------------------
	.section	.nv.info._ZN5flash32flash_fwd_splitkv_combine_kernelI23Flash_fwd_kernel_traitsILi64ELi64ELi256ELi4ELb0ELb0EN7cutlass10bfloat16_tE19Flash_kernel_traitsILi64ELi64ELi256ELi4ES3_EELi8ELi6ELb0EEEvNS_16Flash_fwd_paramsE,"",@"SHT_CUDA_INFO"
	.sectionflags	@""
	.align	4


	//----- nvinfo : EIATTR_CUDA_API_VERSION
	.align		4
        /*0000*/ 	.byte	0x04, 0x37
        /*0002*/ 	.short	(.L_1084 - .L_1083)
.L_1083:
        /*0004*/ 	.word	0x00000082


	//----- nvinfo : EIATTR_KPARAM_INFO
	.align		4
.L_1084:
        /*0008*/ 	.byte	0x04, 0x17
        /*000a*/ 	.short	(.L_1086 - .L_1085)
.L_1085:
        /*000c*/ 	.word	0x00000000
        /*0010*/ 	.short	0x0000
        /*0012*/ 	.short	0x0000
        /*0014*/ 	.byte	0x00, 0xf0, 0x41, 0x07


	//----- nvinfo : EIATTR_SPARSE_MMA_MASK
	.align		4
.L_1086:
        /*0018*/ 	.byte	0x03, 0x50
        /*001a*/ 	.short	0x0000


	//----- nvinfo : EIATTR_MAXREG_COUNT
	.align		4
        /*001c*/ 	.byte	0x03, 0x1b
        /*001e*/ 	.short	0x00ff


	//----- nvinfo : EIATTR_NUM_BARRIERS
	.align		4
        /*0020*/ 	.byte	0x02, 0x4c
        /*0022*/ 	.byte	0x01
	.zero		1


	//----- nvinfo : EIATTR_MERCURY_ISA_VERSION
	.align		4
        /*0024*/ 	.byte	0x03, 0x5f
        /*0026*/ 	.short	0x0101


	//----- nvinfo : EIATTR_COOP_GROUP_MASK_REGIDS
	.align		4
        /*0028*/ 	.byte	0x04, 0x29
        /*002a*/ 	.short	(.L_1088 - .L_1087)


	//   ....[0]....
.L_1087:
        /*002c*/ 	.word	0xffffffff


	//   ....[1]....
        /*0030*/ 	.word	0xffffffff


	//   ....[2]....
        /*0034*/ 	.word	0xffffffff


	//   ....[3]....
        /*0038*/ 	.word	0xffffffff


	//   ....[4]....
        /*003c*/ 	.word	0xffffffff


	//   ....[5]....
        /*0040*/ 	.word	0xffffffff


	//   ....[6]....
        /*0044*/ 	.word	0xffffffff


	//   ....[7]....
        /*0048*/ 	.word	0xffffffff


	//----- nvinfo : EIATTR_COOP_GROUP_INSTR_OFFSETS
	.align		4
.L_1088:
        /*004c*/ 	.byte	0x04, 0x28
        /*004e*/ 	.short	(.L_1090 - .L_1089)


	//   ....[0]....
.L_1089:
        /*0050*/ 	.word	0x00001cc0


	//   ....[1]....
        /*0054*/ 	.word	0x00001cf0


	//   ....[2]....
        /*0058*/ 	.word	0x00001d50


	//   ....[3]....
        /*005c*/ 	.word	0x00001df0


	//   ....[4]....
        /*0060*/ 	.word	0x00001fe0


	//   ....[5]....
        /*0064*/ 	.word	0x00002050


	//   ....[6]....
        /*0068*/ 	.word	0x000020f0


	//   ....[7]....
        /*006c*/ 	.word	0x00002200


	//----- nvinfo : EIATTR_VRC_CTA_INIT_COUNT
	.align		4
.L_1090:
        /*0070*/ 	.byte	0x02, 0x4a
	.zero		1
	.zero		1


	//----- nvinfo : EIATTR_EXIT_INSTR_OFFSETS
	.align		4
        /*0074*/ 	.byte	0x04, 0x1c
        /*0076*/ 	.short	(.L_1092 - .L_1091)


	//   ....[0]....
.L_1091:
        /*0078*/ 	.word	0x000040b0


	//   ....[1]....
        /*007c*/ 	.word	0x00004390


	//   ....[2]....
        /*0080*/ 	.word	0x000045b0


	//----- nvinfo : EIATTR_CRS_STACK_SIZE
	.align		4
.L_1092:
        /*0084*/ 	.byte	0x04, 0x1e
        /*0086*/ 	.short	(.L_1094 - .L_1093)
.L_1093:
        /*0088*/ 	.word	0x00000000


	//----- nvinfo : EIATTR_CBANK_PARAM_SIZE
	.align		4
.L_1094:
        /*008c*/ 	.byte	0x03, 0x19
        /*008e*/ 	.short	0x01d0


	//----- nvinfo : EIATTR_PARAM_CBANK
	.align		4
        /*0090*/ 	.byte	0x04, 0x0a
        /*0092*/ 	.short	(.L_1096 - .L_1095)
	.align		4
.L_1095:
        /*0094*/ 	.word	index@(.nv.constant0._ZN5flash32flash_fwd_splitkv_combine_kernelI23Flash_fwd_kernel_traitsILi64ELi64ELi256ELi4ELb0ELb0EN7cutlass10bfloat16_tE19Flash_kernel_traitsILi64ELi64ELi256ELi4ES3_EELi8ELi6ELb0EEEvNS_16Flash_fwd_paramsE)
        /*0098*/ 	.short	0x0380
        /*009a*/ 	.short	0x01d0


	//----- nvinfo : EIATTR_SW_WAR
	.align		4
.L_1096:
        /*009c*/ 	.byte	0x04, 0x36
        /*009e*/ 	.short	(.L_1098 - .L_1097)
.L_1097:
        /*00a0*/ 	.word	0x00000008
.L_1098:


//--------------------- .nv.info._ZN5flash32flash_fwd_splitkv_combine_kernelI23Flash_fwd_kernel_traitsILi64ELi64ELi256ELi4ELb0ELb0EN7cutlass10bfloat16_tE19Flash_kernel_traitsILi64ELi64ELi256ELi4ES3_EELi8ELi5ELb0EEEvNS_16Flash_fwd_paramsE --------------------------
	.section	.nv.info._ZN5flash32flash_fwd_splitkv_combine_kernelI23Flash_fwd_kernel_traitsILi64ELi64ELi256ELi4ELb0ELb0EN7cutlass10bfloat16_tE19Flash_kernel_traitsILi64ELi64ELi256ELi4ES3_EELi8ELi5ELb0EEEvNS_16Flash_fwd_paramsE,"",@"SHT_CUDA_INFO"
	.sectionflags	@""
	.align	4


	//----- nvinfo : EIATTR_CUDA_API_VERSION
	.align		4
        /*0000*/ 	.byte	0x04, 0x37
        /*0002*/ 	.short	(.L_1100 - .L_1099)
.L_1099:
        /*0004*/ 	.word	0x00000082


	//----- nvinfo : EIATTR_KPARAM_INFO
	.align		4
.L_1100:
        /*0008*/ 	.byte	0x04, 0x17
        /*000a*/ 	.short	(.L_1102 - .L_1101)
.L_1101:
        /*000c*/ 	.word	0x00000000
        /*0010*/ 	.short	0x0000
        /*0012*/ 	.short	0x0000
        /*0014*/ 	.byte	0x00, 0xf0, 0x41, 0x07


	//----- nvinfo : EIATTR_SPARSE_MMA_MASK
	.align		4
.L_1102:
        /*0018*/ 	.byte	0x03, 0x50
        /*001a*/ 	.short	0x0000


	//----- nvinfo : EIATTR_MAXREG_COUNT
	.align		4
        /*001c*/ 	.byte	0x03, 0x1b
        /*001e*/ 	.short	0x00ff


	//----- nvinfo : EIATTR_NUM_BARRIERS
	.align		4
        /*0020*/ 	.byte	0x02, 0x4c
        /*0022*/ 	.byte	0x01
	.zero		1


	//----- nvinfo : EIATTR_MERCURY_ISA_VERSION
	.align		4
        /*0024*/ 	.byte	0x03, 0x5f
        /*0026*/ 	.short	0x0101


	//----- nvinfo : EIATTR_COOP_GROUP_MASK_REGIDS
	.align		4
        /*0028*/ 	.byte	0x04, 0x29
        /*002a*/ 	.short	(.L_1104 - .L_1103)


	//   ....[0]....
.L_1103:
        /*002c*/ 	.word	0xffffffff


	//   ....[1]....
        /*0030*/ 	.word	0xffffffff


	//   ....[2]....
        /*0034*/ 	.word	0xffffffff


	//   ....[3]....
        /*0038*/ 	.word	0xffffffff


	//   ....[4]....
        /*003c*/ 	.word	0xffffffff


	//   ....[5]....
        /*0040*/ 	.word	0xffffffff


	//   ....[6]....
        /*0044*/ 	.word	0xffffffff


	//   ....[7]....
        /*0048*/ 	.word	0xffffffff


	//----- nvinfo : EIATTR_COOP_GROUP_INSTR_OFFSETS
	.align		4
.L_1104:
        /*004c*/ 	.byte	0x04, 0x28
        /*004e*/ 	.short	(.L_1106 - .L_1105)


	//   ....[0]....
.L_1105:
        /*0050*/ 	.word	0x000019b0


	//   ....[1]....
        /*0054*/ 	.word	0x000019e0


	//   ....[2]....
        /*0058*/ 	.word	0x00001a10


	//   ....[3]....
        /*005c*/ 	.word	0x00001ad0


	//   ....[4]....
        /*0060*/ 	.word	0x00001c60


	//   ....[5]....
        /*0064*/ 	.word	0x00001cc0


	//   ....[6]....
        /*0068*/ 	.word	0x00001d30


	//   ....[7]....
        /*006c*/ 	.word	0x00001e60


	//----- nvinfo : EIATTR_VRC_CTA_INIT_COUNT
	.align		4
.L_1106:
        /*0070*/ 	.byte	0x02, 0x4a
	.zero		1
	.zero		1


	//----- nvinfo : EIATTR_EXIT_INSTR_OFFSETS
	.align		4
        /*0074*/ 	.byte	0x04, 0x1c
        /*0076*/ 	.short	(.L_1108 - .L_1107)


	//   ....[0]....
.L_1107:
        /*0078*/ 	.word	0x00003c90


	//   ....[1]....
        /*007c*/ 	.word	0x00003f70


	//   ....[2]....
        /*0080*/ 	.word	0x00004190


	//----- nvinfo : EIATTR_CRS_STACK_SIZE
	.align		4
.L_1108:
        /*0084*/ 	.byte	0x04, 0x1e
        /*0086*/ 	.short	(.L_1110 - .L_1109)
.L_1109:
        /*0088*/ 	.word	0x00000000


	//----- nvinfo : EIATTR_CBANK_PARAM_SIZE
	.align		4
.L_1110:
        /*008c*/ 	.byte	0x03, 0x19
        /*008e*/ 	.short	0x01d0


	//----- nvinfo : EIATTR_PARAM_CBANK
	.align		4
        /*0090*/ 	.byte	0x04, 0x0a
        /*0092*/ 	.short	(.L_1112 - .L_1111)
	.align		4
.L_1111:
        /*0094*/ 	.word	index@(.nv.constant0._ZN5flash32flash_fwd_splitkv_combine_kernelI23Flash_fwd_kernel_traitsILi64ELi64ELi256ELi4ELb0ELb0EN7cutlass10bfloat16_tE19Flash_kernel_traitsILi64ELi64ELi256ELi4ES3_EELi8ELi5ELb0EEEvNS_16Flash_fwd_paramsE)
        /*0098*/ 	.short	0x0380
        /*009a*/ 	.short	0x01d0


	//----- nvinfo : EIATTR_SW_WAR
	.align		4
.L_1112:
        /*009c*/ 	.byte	0x04, 0x36
        /*009e*/ 	.short	(.L_1114 - .L_1113)
.L_1113:
        /*00a0*/ 	.word	0x00000008
.L_1114:


//--------------------- .nv.info._ZN5flash32flash_fwd_splitkv_combine_kernelI23Flash_fwd_kernel_traitsILi64ELi64ELi256ELi4ELb0ELb0EN7cutlass10bfloat16_tE19Flash_kernel_traitsILi64ELi64ELi256ELi4ES3_EELi8ELi4ELb0EEEvNS_16Flash_fwd_paramsE --------------------------
	.section	.nv.info._ZN5flash32flash_fwd_splitkv_combine_kernelI23Flash_fwd_kernel_traitsILi64ELi64ELi256ELi4ELb0ELb0EN7cutlass10bfloat16_tE19Flash_kernel_traitsILi64ELi64ELi256ELi4ES3_EELi8ELi4ELb0EEEvNS_16Flash_fwd_paramsE,"",@"SHT_CUDA_INFO"
	.sectionflags	@""
	.align	4


	//----- nvinfo : EIATTR_CUDA_API_VERSION
	.align		4
        /*0000*/ 	.byte	0x04, 0x37
        /*0002*/ 	.short	(.L_1116 - .L_1115)
.L_1115:
        /*0004*/ 	.word	0x00000082


	//----- nvinfo : EIATTR_KPARAM_INFO
	.align		4
.L_1116:
        /*0008*/ 	.byte	0x04, 0x17
        /*000a*/ 	.short	(.L_1118 - .L_1117)
.L_1117:
        /*000c*/ 	.word	0x00000000
        /*0010*/ 	.short	0x0000
        /*0012*/ 	.short	0x0000
        /*0014*/ 	.byte	0x00, 0xf0, 0x41, 0x07


	//----- nvinfo : EIATTR_SPARSE_MMA_MASK
	.align		4
.L_1118:
        /*0018*/ 	.byte	0x03, 0x50
        /*001a*/ 	.short	0x0000


	//----- nvinfo : EIATTR_MAXREG_COUNT
	.align		4
        /*001c*/ 	.byte	0x03, 0x1b
        /*001e*/ 	.short	0x00ff


	//----- nvinfo : EIATTR_NUM_BARRIERS
	.align		4
        /*0020*/ 	.byte	0x02, 0x4c
        /*0022*/ 	.byte	0x01
	.zero		1


	//----- nvinfo : EIATTR_MERCURY_ISA_VERSION
	.align		4
        /*0024*/ 	.byte	0x03, 0x5f
        /*0026*/ 	.short	0x0101


	//----- nvinfo : EIATTR_COOP_GROUP_MASK_REGIDS
	.align		4
        /*0028*/ 	.byte	0x04, 0x29
        /*002a*/ 	.short	(.L_1120 - .L_1119)


	//   ....[0]....
.L_1119:
        /*002c*/ 	.word	0xffffffff


	//   ....[1]....
        /*0030*/ 	.word	0xffffffff


	//   ....[2]....
        /*0034*/ 	.word	0xffffffff


	//   ....[3]....
        /*0038*/ 	.word	0xffffffff


	//   ....[4]....
        /*003c*/ 	.word	0xffffffff


	//   ....[5]....
        /*0040*/ 	.word	0xffffffff


	//   ....[6]....
        /*0044*/ 	.word	0xffffffff


	//   ....[7]....
        /*0048*/ 	.word	0xffffffff


	//----- nvinfo : EIATTR_COOP_GROUP_INSTR_OFFSETS
	.align		4
.L_1120:
        /*004c*/ 	.byte	0x04, 0x28
        /*004e*/ 	.short	(.L_1122 - .L_1121)


	//   ....[0]....
.L_1121:
        /*0050*/ 	.word	0x00001ae0


	//   ....[1]....
        /*0054*/ 	.word	0x00001b50


	//   ....[2]....
        /*0058*/ 	.word	0x00001b90


	//   ....[3]....
        /*005c*/ 	.word	0x00001bd0


	//   ....[4]....
        /*0060*/ 	.word	0x00001c40


	//   ....[5]....
        /*0064*/ 	.word	0x00001c70


	//   ....[6]....
        /*0068*/ 	.word	0x00001cc0


	//   ....[7]....
        /*006c*/ 	.word	0x00001d90


	//----- nvinfo : EIATTR_VRC_CTA_INIT_COUNT
	.align		4
.L_1122:
        /*0070*/ 	.byte	0x02, 0x4a
	.zero		1
	.zero		1


	//----- nvinfo : EIATTR_EXIT_INSTR_OFFSETS
	.align		4
        /*0074*/ 	.byte	0x04, 0x1c
        /*0076*/ 	.short	(.L_1124 - .L_1123)


	//   ....[0]....
.L_1123:
        /*0078*/ 	.word	0x00003b30


	//   ....[1]....
        /*007c*/ 	.word	0x00003e10


	//   ....[2]....
        /*0080*/ 	.word	0x00004030


	//----- nvinfo : EIATTR_CRS_STACK_SIZE
	.align		4
.L_1124:
        /*0084*/ 	.byte	0x04, 0x1e
        /*0086*/ 	.short	(.L_1126 - .L_1125)
.L_1125:
        /*0088*/ 	.word	0x00000000


	//----- nvinfo : EIATTR_CBANK_PARAM_SIZE
	.align		4
.L_1126:
        /*008c*/ 	.byte	0x03, 0x19
        /*008e*/ 	.short	0x01d0


	//----- nvinfo : EIATTR_PARAM_CBANK
	.align		4
        /*0090*/ 	.byte	0x04, 0x0a
        /*0092*/ 	.short	(.L_1128 - .L_1127)
	.align		4
.L_1127:
        /*0094*/ 	.word	index@(.nv.constant0._ZN5flash32flash_fwd_splitkv_combine_kernelI23Flash_fwd_kernel_traitsILi64ELi64ELi256ELi4ELb0ELb0EN7cutlass10bfloat16_tE19Flash_kernel_traitsILi64ELi64ELi256ELi4ES3_EELi8ELi4ELb0EEEvNS_16Flash_fwd_paramsE)
        /*0098*/ 	.short	0x0380
        /*009a*/ 	.short	0x01d0


	//----- nvinfo : EIATTR_SW_WAR
	.align		4
.L_1128:
        /*009c*/ 	.byte	0x04, 0x36
        /*009e*/ 	.short	(.L_1130 - .L_1129)
.L_1129:
        /*00a0*/ 	.word	0x00000008
.L_1130:


//--------------------- .nv.info._ZN5flash32flash_fwd_splitkv_combine_kernelI23Flash_fwd_kernel_traitsILi64ELi64ELi256ELi4ELb0ELb0EN7cutlass10bfloat16_tE19Flash_kernel_traitsILi64ELi64ELi256ELi4ES3_EELi8ELi3ELb0EEEvNS_16Flash_fwd_paramsE --------------------------
	.section	.nv.info._ZN5flash32flash_fwd_splitkv_combine_kernelI23Flash_fwd_kernel_traitsILi64ELi64ELi256ELi4ELb0ELb0EN7cutlass10bfloat16_tE19Flash_kernel_traitsILi64ELi64ELi256ELi4ES3_EELi8ELi3ELb0EEEvNS_16Flash_fwd_paramsE,"",@"SHT_CUDA_INFO"
	.sectionflags	@""
	.align	4


	//----- nvinfo : EIATTR_CUDA_API_VERSION
	.align		4
        /*0000*/ 	.byte	0x04, 0x37
        /*0002*/ 	.short	(.L_1132 - .L_1131)
.L_1131:
        /*0004*/ 	.word	0x00000082


	//----- nvinfo : EIATTR_KPARAM_INFO
	.align		4
.L_1132:
        /*0008*/ 	.byte	0x04, 0x17
        /*000a*/ 	.short	(.L_1134 - .L_1133)
.L_1133:
        /*000c*/ 	.word	0x00000000
        /*0010*/ 	.short	0x0000
        /*0012*/ 	.short	0x0000
        /*0014*/ 	.byte	0x00, 0xf0, 0x41, 0x07


	//----- nvinfo : EIATTR_SPARSE_MMA_MASK
	.align		4
.L_1134:
        /*0018*/ 	.byte	0x03, 0x50
        /*001a*/ 	.short	0x0000


	//----- nvinfo : EIATTR_MAXREG_COUNT
	.align		4
        /*001c*/ 	.byte	0x03, 0x1b
        /*001e*/ 	.short	0x00ff


	//----- nvinfo : EIATTR_NUM_BARRIERS
	.align		4
        /*0020*/ 	.byte	0x02, 0x4c
        /*0022*/ 	.byte	0x01
	.zero		1


	//----- nvinfo : EIATTR_MERCURY_ISA_VERSION
	.align		4
        /*0024*/ 	.byte	0x03, 0x5f
        /*0026*/ 	.short	0x0101


	//----- nvinfo : EIATTR_COOP_GROUP_MASK_REGIDS
	.align		4
        /*0028*/ 	.byte	0x04, 0x29
        /*002a*/ 	.short	(.L_1136 - .L_1135)


	//   ....[0]....
.L_1135:
        /*002c*/ 	.word	0xffffffff


	//   ....[1]....
        /*0030*/ 	.word	0xffffffff


	//   ....[2]....
        /*0034*/ 	.word	0xffffffff


	//   ....[3]....
        /*0038*/ 	.word	0xffffffff


	//   ....[4]....
        /*003c*/ 	.word	0xffffffff


	//   ....[5]....
        /*0040*/ 	.word	0xffffffff


	//----- nvinfo : EIATTR_COOP_GROUP_INSTR_OFFSETS
	.align		4
.L_1136:
        /*0044*/ 	.byte	0x04, 0x28
        /*0046*/ 	.short	(.L_1138 - .L_1137)


	//   ....[0]....
.L_1137:
        /*0048*/ 	.word	0x00001c70


	//   ....[1]....
        /*004c*/ 	.word	0x00001d10


	//   ....[2]....
        /*0050*/ 	.word	0x00001d30


	//   ....[3]....
        /*0054*/ 	.word	0x00001e00


	//   ....[4]....
        /*0058*/ 	.word	0x00001eb0


	//   ....[5]....
        /*005c*/ 	.word	0x00001ed0


	//----- nvinfo : EIATTR_VRC_CTA_INIT_COUNT
	.align		4
.L_1138:
        /*0060*/ 	.byte	0x02, 0x4a
	.zero		1
	.zero		1


	//----- nvinfo : EIATTR_EXIT_INSTR_OFFSETS
	.align		4
        /*0064*/ 	.byte	0x04, 0x1c
        /*0066*/ 	.short	(.L_1140 - .L_1139)


	//   ....[0]....
.L_1139:
        /*0068*/ 	.word	0x00003b20


	//   ....[1]....
        /*006c*/ 	.word	0x00003e00


	//   ....[2]....
        /*0070*/ 	.word	0x00004020


	//----- nvinfo : EIATTR_CRS_STACK_SIZE
	.align		4
.L_1140:
        /*0074*/ 	.byte	0x04, 0x1e
        /*0076*/ 	.short	(.L_1142 - .L_1141)
.L_1141:
        /*0078*/ 	.word	0x00000000


	//----- nvinfo : EIATTR_CBANK_PARAM_SIZE
	.align		4
.L_1142:
        /*007c*/ 	.byte	0x03, 0x19
        /*007e*/ 	.short	0x01d0


	//----- nvinfo : EIATTR_PARAM_CBANK
	.align		4
        /*0080*/ 	.byte	0x04, 0x0a
        /*0082*/ 	.short	(.L_1144 - .L_1143)
	.align		4
.L_1143:
        /*0084*/ 	.word	index@(.nv.constant0._ZN5flash32flash_fwd_splitkv_combine_kernelI23Flash_fwd_kernel_traitsILi64ELi64ELi256ELi4ELb0ELb0EN7cutlass10bfloat16_tE19Flash_kernel_traitsILi64ELi64ELi256ELi4ES3_EELi8ELi3ELb0EEEvNS_16Flash_fwd_paramsE)
        /*0088*/ 	.short	0x0380
        /*008a*/ 	.short	0x01d0


	//----- nvinfo : EIATTR_SW_WAR
	.align		4
.L_1144:
        /*008c*/ 	.byte	0x04, 0x36
        /*008e*/ 	.short	(.L_1146 - .L_1145)
.L_1145:
        /*0090*/ 	.word	0x00000008
.L_1146:


//--------------------- .nv.info._ZN5flash32flash_fwd_splitkv_combine_kernelI23Flash_fwd_kernel_traitsILi64ELi64ELi256ELi4ELb0ELb0EN7cutlass10bfloat16_tE19Flash_kernel_traitsILi64ELi64ELi256ELi4ES3_EELi8ELi2ELb0EEEvNS_16Flash_fwd_paramsE --------------------------
	.section	.nv.info._ZN5flash32flash_fwd_splitkv_combine_kernelI23Flash_fwd_kernel_traitsILi64ELi64ELi256ELi4ELb0ELb0EN7cutlass10bfloat16_tE19Flash_kernel_traitsILi64ELi64ELi256ELi4ES3_EELi8ELi2ELb0EEEvNS_16Flash_fwd_paramsE,"",@"SHT_CUDA_INFO"
	.sectionflags	@""
	.align	4


	//----- nvinfo : EIATTR_CUDA_API_VERSION
	.align		4
        /*0000*/ 	.byte	0x04, 0x37
        /*0002*/ 	.short	(.L_1148 - .L_1147)
.L_1147:
        /*0004*/ 	.word	0x00000082


	//----- nvinfo : EIATTR_KPARAM_INFO
	.align		4
.L_1148:
        /*0008*/ 	.byte	0x04, 0x17
        /*000a*/ 	.short	(.L_1150 - .L_1149)
.L_1149:
        /*000c*/ 	.word	0x00000000
        /*0010*/ 	.short	0x0000
        /*0012*/ 	.short	0x0000
        /*0014*/ 	.byte	0x00, 0xf0, 0x41, 0x07


	//----- nvinfo : EIATTR_SPARSE_MMA_MASK
	.align		4
.L_1150:
        /*0018*/ 	.byte	0x03, 0x50
        /*001a*/ 	.short	0x0000


	//----- nvinfo : EIATTR_MAXREG_COUNT
	.align		4
        /*001c*/ 	.byte	0x03, 0x1b
        /*001e*/ 	.short	0x00ff


	//----- nvinfo : EIATTR_NUM_BARRIERS
	.align		4
        /*0020*/ 	.byte	0x02, 0x4c
        /*0022*/ 	.byte	0x01
	.zero		1


	//----- nvinfo : EIATTR_MERCURY_ISA_VERSION
	.align		4
        /*0024*/ 	.byte	0x03, 0x5f
        /*0026*/ 	.short	0x0101


	//----- nvinfo : EIATTR_COOP_GROUP_MASK_REGIDS
	.align		4
        /*0028*/ 	.byte	0x04, 0x29
        /*002a*/ 	.short	(.L_1152 - .L_1151)


	//   ....[0]....
.L_1151:
        /*002c*/ 	.word	0xffffffff


	//   ....[1]....
        /*0030*/ 	.word	0xffffffff


	//   ....[2]....
        /*0034*/ 	.word	0xffffffff


	//   ....[3]....
        /*0038*/ 	.word	0xffffffff


	//----- nvinfo : EIATTR_COOP_GROUP_INSTR_OFFSETS
	.align		4
.L_1152:
        /*003c*/ 	.byte	0x04, 0x28
        /*003e*/ 	.short	(.L_1154 - .L_1153)


	//   ....[0]....
.L_1153:
        /*0040*/ 	.word	0x00001ad0


	//   ....[1]....
        /*0044*/ 	.word	0x00001b10


	//   ....[2]....
        /*0048*/ 	.word	0x00001c50


	//   ....[3]....
        /*004c*/ 	.word	0x00001ce0


	//----- nvinfo : EIATTR_VRC_CTA_INIT_COUNT
	.align		4
.L_1154:
        /*0050*/ 	.byte	0x02, 0x4a
	.zero		1
	.zero		1


	//----- nvinfo : EIATTR_EXIT_INSTR_OFFSETS
	.align		4
        /*0054*/ 	.byte	0x04, 0x1c
        /*0056*/ 	.short	(.L_1156 - .L_1155)


	//   ....[0]....
.L_1155:
        /*0058*/ 	.word	0x00003ab0


	//   ....[1]....
        /*005c*/ 	.word	0x00003d90


	//   ....[2]....
        /*0060*/ 	.word	0x00003fb0


	//----- nvinfo : EIATTR_CRS_STACK_SIZE
	.align		4
.L_1156:
        /*0064*/ 	.byte	0x04, 0x1e
        /*0066*/ 	.short	(.L_1158 - .L_1157)
.L_1157:
        /*0068*/ 	.word	0x00000000


	//----- nvinfo : EIATTR_CBANK_PARAM_SIZE
	.align		4
.L_1158:
        /*006c*/ 	.byte	0x03, 0x19
        /*006e*/ 	.short	0x01d0


	//----- nvinfo : EIATTR_PARAM_CBANK
	.align		4
        /*0070*/ 	.byte	0x04, 0x0a
        /*0072*/ 	.short	(.L_1160 - .L_1159)
	.align		4
.L_1159:
        /*0074*/ 	.word	index@(.nv.constant0._ZN5flash32flash_fwd_splitkv_combine_kernelI23Flash_fwd_kernel_traitsILi64ELi64ELi256ELi4ELb0ELb0EN7cutlass10bfloat16_tE19Flash_kernel_traitsILi64ELi64ELi256ELi4ES3_EELi8ELi2ELb0EEEvNS_16Flash_fwd_paramsE)
        /*0078*/ 	.short	0x0380
        /*007a*/ 	.short	0x01d0


	//----- nvinfo : EIATTR_SW_WAR
	.align		4
.L_1160:
        /*007c*/ 	.byte	0x04, 0x36
        /*007e*/ 	.short	(.L_1162 - .L_1161)
.L_1161:
        /*0080*/ 	.word	0x00000008
.L_1162:


//--------------------- .nv.info._ZN5flash32flash_fwd_splitkv_combine_kernelI23Flash_fwd_kernel_traitsILi64ELi64ELi256ELi4ELb0ELb0EN7cutlass10bfloat16_tE19Flash_kernel_traitsILi64ELi64ELi256ELi4ES3_EELi8ELi1ELb0EEEvNS_16Flash_fwd_paramsE --------------------------
	.section	.nv.info._ZN5flash32flash_fwd_splitkv_combine_kernelI23Flash_fwd_kernel_traitsILi64ELi64ELi256ELi4ELb0ELb0EN7cutlass10bfloat16_tE19Flash_kernel_traitsILi64ELi64ELi256ELi4ES3_EELi8ELi1ELb0EEEvNS_16Flash_fwd_paramsE,"",@"SHT_CUDA_INFO"
	.sectionflags	@""
	.align	4


	//----- nvinfo : EIATTR_CUDA_API_VERSION
	.align		4
        /*0000*/ 	.byte	0x04, 0x37
        /*0002*/ 	.short	(.L_1164 - .L_1163)
.L_1163:
        /*0004*/ 	.word	0x00000082


	//----- nvinfo : EIATTR_KPARAM_INFO
	.align		4
.L_1164:
        /*0008*/ 	.byte	0x04, 0x17
        /*000a*/ 	.short	(.L_1166 - .L_1165)
.L_1165:
        /*000c*/ 	.word	0x00000000
        /*0010*/ 	.short	0x0000
        /*0012*/ 	.short	0x0000
        /*0014*/ 	.byte	0x00, 0xf0, 0x41, 0x07


	//----- nvinfo : EIATTR_SPARSE_MMA_MASK
	.align		4
.L_1166:
        /*0018*/ 	.byte	0x03, 0x50
        /*001a*/ 	.short	0x0000


	//----- nvinfo : EIATTR_MAXREG_COUNT
	.align		4
        /*001c*/ 	.byte	0x03, 0x1b
        /*001e*/ 	.short	0x00ff


	//----- nvinfo : EIATTR_NUM_BARRIERS
	.align		4
        /*0020*/ 	.byte	0x02, 0x4c
        /*0022*/ 	.byte	0x01
	.zero		1


	//----- nvinfo : EIATTR_MERCURY_ISA_VERSION
	.align		4
        /*0024*/ 	.byte	0x03, 0x5f
        /*0026*/ 	.short	0x0101


	//----- nvinfo : EIATTR_COOP_GROUP_MASK_REGIDS
	.align		4
        /*0028*/ 	.byte	0x04, 0x29
        /*002a*/ 	.short	(.L_1168 - .L_1167)


	//   ....[0]....
.L_1167:
        /*002c*/ 	.word	0xffffffff


	//   ....[1]....
        /*0030*/ 	.word	0xffffffff


	//----- nvinfo : EIATTR_COOP_GROUP_INSTR_OFFSETS
	.align		4
.L_1168:
        /*0034*/ 	.byte	0x04, 0x28
        /*0036*/ 	.short	(.L_1170 - .L_1169)


	//   ....[0]....
.L_1169:
        /*0038*/ 	.word	0x00001ba0


	//   ....[1]....
        /*003c*/ 	.word	0x00001db0


	//----- nvinfo : EIATTR_VRC_CTA_INIT_COUNT
	.align		4
.L_1170:
        /*0040*/ 	.byte	0x02, 0x4a
	.zero		1
	.zero		1


	//----- nvinfo : EIATTR_EXIT_INSTR_OFFSETS
	.align		4
        /*0044*/ 	.byte	0x04, 0x1c
        /*0046*/ 	.short	(.L_1172 - .L_1171)


	//   ....[0]....
.L_1171:
        /*0048*/ 	.word	0x00003a70


	//   ....[1]....
        /*004c*/ 	.word	0x00003d50


	//   ....[2]....
        /*0050*/ 	.word	0x00003f70


	//----- nvinfo : EIATTR_CRS_STACK_SIZE
	.align		4
.L_1172:
        /*0054*/ 	.byte	0x04, 0x1e
        /*0056*/ 	.short	(.L_1174 - .L_1173)
.L_1173:
        /*0058*/ 	.word	0x00000000


	//----- nvinfo : EIATTR_CBANK_PARAM_SIZE
	.align		4
.L_1174:
        /*005c*/ 	.byte	0x03, 0x19
        /*005e*/ 	.short	0x01d0


	//----- nvinfo : EIATTR_PARAM_CBANK
	.align		4
        /*0060*/ 	.byte	0x04, 0x0a
        /*0062*/ 	.short	(.L_1176 - .L_1175)
	.align		4
.L_1175:
        /*0064*/ 	.word	index@(.nv.constant0._ZN5flash32flash_fwd_splitkv_combine_kernelI23Flash_fwd_kernel_traitsILi64ELi64ELi256ELi4ELb0ELb0EN7cutlass10bfloat16_tE19Flash_kernel_traitsILi64ELi64ELi256ELi4ES3_EELi8ELi1ELb0EEEvNS_16Flash_fwd_paramsE)
        /*0068*/ 	.short	0x0380
        /*006a*/ 	.short	0x01d0


	//----- nvinfo : EIATTR_SW_WAR
	.align		4
.L_1176:
        /*006c*/ 	.byte	0x04, 0x36
        /*006e*/ 	.short	(.L_1178 - .L_1177)
.L_1177:
        /*0070*/ 	.word	0x00000008
.L_1178:


//--------------------- .nv.info._ZN5flash32flash_fwd_splitkv_combine_kernelI23Flash_fwd_kernel_traitsILi64ELi64ELi256ELi4ELb0ELb0EN7cutlass10bfloat16_tE19Flash_kernel_traitsILi64ELi64ELi256ELi4ES3_EELi8ELi7ELb1EEEvNS_16Flash_fwd_paramsE --------------------------
	.section	.nv.info._ZN5flash32flash_fwd_splitkv_combine_kernelI23Flash_fwd_kernel_traitsILi64ELi64ELi256ELi4ELb0ELb0EN7cutlass10bfloat16_tE19Flash_kernel_traitsILi64ELi64ELi256ELi4ES3_EELi8ELi7ELb1EEEvNS_16Flash_fwd_paramsE,"",@"SHT_CUDA_INFO"
	.sectionflags	@""
	.align	4


	//----- nvinfo : EIATTR_CUDA_API_VERSION
	.align		4
        /*0000*/ 	.byte	0x04, 0x37
        /*0002*/ 	.short	(.L_1180 - .L_1179)
.L_1179:
        /*0004*/ 	.word	0x00000082


	//----- nvinfo : EIATTR_KPARAM_INFO
	.align		4
.L_1180:
        /*0008*/ 	.byte	0x04, 0x17
        /*000a*/ 	.short	(.L_1182 - .L_1181)
.L_1181:
        /*000c*/ 	.word	0x00000000
        /*0010*/ 	.short	0x0000
        /*0012*/ 	.short	0x0000
        /*0014*/ 	.byte	0x00, 0xf0, 0x41, 0x07


	//----- nvinfo : EIATTR_SPARSE_MMA_MASK
	.align		4
.L_1182:
        /*0018*/ 	.byte	0x03, 0x50
        /*001a*/ 	.short	0x0000


	//----- nvinfo : EIATTR_MAXREG_COUNT
	.align		4
        /*001c*/ 	.byte	0x03, 0x1b
        /*001e*/ 	.short	0x00ff


	//----- nvinfo : EIATTR_NUM_BARRIERS
	.align		4
        /*0020*/ 	.byte	0x02, 0x4c
        /*0022*/ 	.byte	0x01
	.zero		1


	//----- nvinfo : EIATTR_MERCURY_ISA_VERSION
	.align		4
        /*0024*/ 	.byte	0x03, 0x5f
        /*0026*/ 	.short	0x0101


	//----- nvinfo : EIATTR_COOP_GROUP_MASK_REGIDS
	.align		4
        /*0028*/ 	.byte	0x04, 0x29
        /*002a*/ 	.short	(.L_1184 - .L_1183)


	//   ....[0]....
.L_1183:
        /*002c*/ 	.word	0xffffffff


	//   ....[1]....
        /*0030*/ 	.word	0xffffffff


	//   ....[2]....
        /*0034*/ 	.word	0xffffffff


	//   ....[3]....
        /*0038*/ 	.word	0xffffffff


	//   ....[4]....
        /*003c*/ 	.word	0xffffffff


	//   ....[5]....
        /*0040*/ 	.word	0xffffffff


	//   ....[6]....
        /*0044*/ 	.word	0xffffffff


	//   ....[7]....
        /*0048*/ 	.word	0xffffffff


	//----- nvinfo : EIATTR_COOP_GROUP_INSTR_OFFSETS
	.align		4
.L_1184:
        /*004c*/ 	.byte	0x04, 0x28
        /*004e*/ 	.short	(.L_1186 - .L_1185)


	//   ....[0]....
.L_1185:
        /*0050*/ 	.word	0x00001e90


	//   ....[1]....
        /*0054*/ 	.word	0x00001eb0


	//   ....[2]....
        /*0058*/ 	.word	0x00001ef0


	//   ....[3]....
        /*005c*/ 	.word	0x00001f40


	//   ....[4]....
        /*0060*/ 	.word	0x000022d0


	//   ....[5]....
        /*0064*/ 	.word	0x00002360


	//   ....[6]....
        /*0068*/ 	.word	0x000023c0


	//   ....[7]....
        /*006c*/ 	.word	0x000024e0


	//----- nvinfo : EIATTR_VRC_CTA_INIT_COUNT
	.align		4
.L_1186:
        /*0070*/ 	.byte	0x02, 0x4a
	.zero		1
	.zero		1


	//----- nvinfo : EIATTR_EXIT_INSTR_OFFSETS
	.align		4
        /*0074*/ 	.byte	0x04, 0x1c
        /*0076*/ 	.short	(.L_1188 - .L_1187)


	//   ....[0]....
.L_1187:
        /*0078*/ 	.word	0x000051e0


	//   ....[1]....
        /*007c*/ 	.word	0x000056c0


	//----- nvinfo : EIATTR_CRS_STACK_SIZE
	.align		4
.L_1188:
        /*0080*/ 	.byte	0x04, 0x1e
        /*0082*/ 	.short	(.L_1190 - .L_1189)
.L_1189:
        /*0084*/ 	.word	0x00000000


	//----- nvinfo : EIATTR_CBANK_PARAM_SIZE
	.align		4
.L_1190:
        /*0088*/ 	.byte	0x03, 0x19
        /*008a*/ 	.short	0x01d0


	//----- nvinfo : EIATTR_PARAM_CBANK
	.align		4
        /*008c*/ 	.byte	0x04, 0x0a
        /*008e*/ 	.short	(.L_1192 - .L_1191)
	.align		4
.L_1191:
        /*0090*/ 	.word	index@(.nv.constant0._ZN5flash32flash_fwd_splitkv_combine_kernelI23Flash_fwd_kernel_traitsILi64ELi64ELi256ELi4ELb0ELb0EN7cutlass10bfloat16_tE19Flash_kernel_traitsILi64ELi64ELi256ELi4ES3_EELi8ELi7ELb1EEEvNS_16Flash_fwd_paramsE)
        /*0094*/ 	.short	0x0380
        /*0096*/ 	.short	0x01d0


	//----- nvinfo : EIATTR_SW_WAR
	.align		4
.L_1192:
        /*0098*/ 	.byte	0x04, 0x36
        /*009a*/ 	.short	(.L_1194 - .L_1193)
.L_1193:
        /*009c*/ 	.word	0x00000008
.L_1194:


//--------------------- .nv.info._ZN5flash32flash_fwd_splitkv_combine_kernelI23Flash_fwd_kernel_traitsILi64ELi64ELi256ELi4ELb0ELb0EN7cutlass10bfloat16_tE19Flash_kernel_traitsILi64ELi64ELi256ELi4ES3_EELi8ELi6ELb1EEEvNS_16Flash_fwd_paramsE --------------------------
	.section	.nv.info._ZN5flash32flash_fwd_splitkv_combine_kernelI23Flash_fwd_kernel_traitsILi64ELi64ELi256ELi4ELb0ELb0EN7cutlass10bfloat16_tE19Flash_kernel_traitsILi64ELi64ELi256ELi4ES3_EELi8ELi6ELb1EEEvNS_16Flash_fwd_paramsE,"",@"SHT_CUDA_INFO"
	.sectionflags	@""
	.align	4


	//----- nvinfo : EIATTR_CUDA_API_VERSION
	.align		4
        /*0000*/ 	.byte	0x04, 0x37
        /*0002*/ 	.short	(.L_1196 - .L_1195)
.L_1195:
        /*0004*/ 	.word	0x00000082


	//----- nvinfo : EIATTR_KPARAM_INFO
	.align		4
.L_1196:
        /*0008*/ 	.byte	0x04, 0x17
        /*000a*/ 	.short	(.L_1198 - .L_1197)
.L_1197:
        /*000c*/ 	.word	0x00000000
        /*0010*/ 	.short	0x0000
        /*0012*/ 	.short	0x0000
        /*0014*/ 	.byte	0x00, 0xf0, 0x41, 0x07


	//----- nvinfo : EIATTR_SPARSE_MMA_MASK
	.align		4
.L_1198:
        /*0018*/ 	.byte	0x03, 0x50
        /*001a*/ 	.short	0x0000


	//----- nvinfo : EIATTR_MAXREG_COUNT
	.align		4
        /*001c*/ 	.byte	0x03, 0x1b
        /*001e*/ 	.short	0x00ff


	//----- nvinfo : EIATTR_NUM_BARRIERS
	.align		4
        /*0020*/ 	.byte	0x02, 0x4c
        /*0022*/ 	.byte	0x01
	.zero		1


	//----- nvinfo : EIATTR_MERCURY_ISA_VERSION
	.align		4
        /*0024*/ 	.byte	0x03, 0x5f
        /*0026*/ 	.short	0x0101


	//----- nvinfo : EIATTR_COOP_GROUP_MASK_REGIDS
	.align		4
        /*0028*/ 	.byte	0x04, 0x29
        /*002a*/ 	.short	(.L_1200 - .L_1199)


	//   ....[0]....
.L_1199:
        /*002c*/ 	.word	0xffffffff


	//   ....[1]....
        /*0030*/ 	.word	0xffffffff


	//   ....[2]....
        /*0034*/ 	.word	0xffffffff


	//   ....[3]....
        /*0038*/ 	.word	0xffffffff


	//   ....[4]....
        /*003c*/ 	.word	0xffffffff


	//   ....[5]....
        /*0040*/ 	.word	0xffffffff


	//   ....[6]....
        /*0044*/ 	.word	0xffffffff


	//   ....[7]....
        /*0048*/ 	.word	0xffffffff


	//----- nvinfo : EIATTR_COOP_GROUP_INSTR_OFFSETS
	.align		4
.L_1200:
        /*004c*/ 	.byte	0x04, 0x28
        /*004e*/ 	.short	(.L_1202 - .L_1201)


	//   ....[0]....
.L_1201:
        /*0050*/ 	.word	0x00001b90


	//   ....[1]....
        /*0054*/ 	.word	0x00001bc0


	//   ....[2]....
        /*0058*/ 	.word	0x00001c20


	//   ....[3]....
        /*005c*/ 	.word	0x00001ca0


	//   ....[4]....
        /*0060*/ 	.word	0x00001ec0


	//   ....[5]....
        /*0064*/ 	.word	0x00001f50


	//   ....[6]....
        /*0068*/ 	.word	0x00001fc0


	//   ....[7]....
        /*006c*/ 	.word	0x000020e0


	//----- nvinfo : EIATTR_VRC_CTA_INIT_COUNT
	.align		4
.L_1202:
        /*0070*/ 	.byte	0x02, 0x4a
	.zero		1
	.zero		1


	//----- nvinfo : EIATTR_EXIT_INSTR_OFFSETS
	.align		4
        /*0074*/ 	.byte	0x04, 0x1c
        /*0076*/ 	.short	(.L_1204 - .L_1203)


	//   ....[0]....
.L_1203:
        /*0078*/ 	.word	0x00004b90


	//   ....[1]....
        /*007c*/ 	.word	0x00005070


	//----- nvinfo : EIATTR_CRS_STACK_SIZE
	.align		4
.L_1204:
        /*0080*/ 	.byte	0x04, 0x1e
        /*0082*/ 	.short	(.L_1206 - .L_1205)
.L_1205:
        /*0084*/ 	.word	0x00000000


	//----- nvinfo : EIATTR_CBANK_PARAM_SIZE
	.align		4
.L_1206:
        /*0088*/ 	.byte	0x03, 0x19
        /*008a*/ 	.short	0x01d0


	//----- nvinfo : EIATTR_PARAM_CBANK
	.align		4
        /*008c*/ 	.byte	0x04, 0x0a
        /*008e*/ 	.short	(.L_1208 - .L_1207)
	.align		4
.L_1207:
        /*0090*/ 	.word	index@(.nv.constant0._ZN5flash32flash_fwd_splitkv_combine_kernelI23Flash_fwd_kernel_traitsILi64ELi64ELi256ELi4ELb0ELb0EN7cutlass10bfloat16_tE19Flash_kernel_traitsILi64ELi64ELi256ELi4ES3_EELi8ELi6ELb1EEEvNS_16Flash_fwd_paramsE)
        /*0094*/ 	.short	0x0380
        /*0096*/ 	.short	0x01d0


	//----- nvinfo : EIATTR_SW_WAR
	.align		4
.L_1208:
        /*0098*/ 	.byte	0x04, 0x36
        /*009a*/ 	.short	(.L_1210 - .L_1209)
.L_1209:
        /*009c*/ 	.word	0x00000008
.L_1210:


//--------------------- .nv.info._ZN5flash32flash_fwd_splitkv_combine_kernelI23Flash_fwd_kernel_traitsILi64ELi64ELi256ELi4ELb0ELb0EN7cutlass10bfloat16_tE19Flash_kernel_traitsILi64ELi64ELi256ELi4ES3_EELi8ELi5ELb1EEEvNS_16Flash_fwd_paramsE --------------------------
	.section	.nv.info._ZN5flash32flash_fwd_splitkv_combine_kernelI23Flash_fwd_kernel_traitsILi64ELi64ELi256ELi4ELb0ELb0EN7cutlass10bfloat16_tE19Flash_kernel_traitsILi64ELi64ELi256ELi4ES3_EELi8ELi5ELb1EEEvNS_16Flash_fwd_paramsE,"",@"SHT_CUDA_INFO"
	.sectionflags	@""
	.align	4


	//----- nvinfo : EIATTR_CUDA_API_VERSION
	.align		4
        /*0000*/ 	.byte	0x04, 0x37
        /*0002*/ 	.short	(.L_1212 - .L_1211)
.L_1211:
        /*0004*/ 	.word	0x00000082


	//----- nvinfo : EIATTR_KPARAM_INFO
	.align		4
.L_1212:
        /*0008*/ 	.byte	0x04, 0x17
        /*000a*/ 	.short	(.L_1214 - .L_1213)
.L_1213:
        /*000c*/ 	.word	0x00000000
        /*0010*/ 	.short	0x0000
        /*0012*/ 	.short	0x0000
        /*0014*/ 	.byte	0x00, 0xf0, 0x41, 0x07


	//----- nvinfo : EIATTR_SPARSE_MMA_MASK
	.align		4
.L_1214:
        /*0018*/ 	.byte	0x03, 0x50
        /*001a*/ 	.short	0x0000


	//----- nvinfo : EIATTR_MAXREG_COUNT
	.align		4
        /*001c*/ 	.byte	0x03, 0x1b
        /*001e*/ 	.short	0x00ff


	//----- nvinfo : EIATTR_NUM_BARRIERS
	.align		4
        /*0020*/ 	.byte	0x02, 0x4c
        /*0022*/ 	.byte	0x01
	.zero		1


	//----- nvinfo : EIATTR_MERCURY_ISA_VERSION
	.align		4
        /*0024*/ 	.byte	0x03, 0x5f
        /*0026*/ 	.short	0x0101


	//----- nvinfo : EIATTR_COOP_GROUP_MASK_REGIDS
	.align		4
        /*0028*/ 	.byte	0x04, 0x29
        /*002a*/ 	.short	(.L_1216 - .L_1215)


	//   ....[0]....
.L_1215:
        /*002c*/ 	.word	0xffffffff


	//   ....[1]....
        /*0030*/ 	.word	0xffffffff


	//   ....[2]....
        /*0034*/ 	.word	0xffffffff


	//   ....[3]....
        /*0038*/ 	.word	0xffffffff


	//   ....[4]....
        /*003c*/ 	.word	0xffffffff


	//   ....[5]....
        /*0040*/ 	.word	0xffffffff


	//   ....[6]....
        /*0044*/ 	.word	0xffffffff


	//   ....[7]....
        /*0048*/ 	.word	0xffffffff


	//----- nvinfo : EIATTR_COOP_GROUP_INSTR_OFFSETS
	.align		4
.L_1216:
        /*004c*/ 	.byte	0x04, 0x28
        /*004e*/ 	.short	(.L_1218 - .L_1217)


	//   ....[0]....
.L_1217:
        /*0050*/ 	.word	0x000019c0


	//   ....[1]....
        /*0054*/ 	.word	0x000019e0


	//   ....[2]....
        /*0058*/ 	.word	0x00001a30


	//   ....[3]....
        /*005c*/ 	.word	0x00001aa0


	//   ....[4]....
        /*0060*/ 	.word	0x00001c40


	//   ....[5]....
        /*0064*/ 	.word	0x00001cb0


	//   ....[6]....
        /*0068*/ 	.word	0x00001d10


	//   ....[7]....
        /*006c*/ 	.word	0x00001e30


	//----- nvinfo : EIATTR_VRC_CTA_INIT_COUNT
	.align		4
.L_1218:
        /*0070*/ 	.byte	0x02, 0x4a
	.zero		1
	.zero		1


	//----- nvinfo : EIATTR_EXIT_INSTR_OFFSETS
	.align		4
        /*0074*/ 	.byte	0x04, 0x1c
        /*0076*/ 	.short	(.L_1220 - .L_1219)


	//   ....[0]....
.L_1219:
        /*0078*/ 	.word	0x00004800


	//   ....[1]....
        /*007c*/ 	.word	0x00004ce0


	//----- nvinfo : EIATTR_CRS_STACK_SIZE
	.align		4
.L_1220:
        /*0080*/ 	.byte	0x04, 0x1e
        /*0082*/ 	.short	(.L_1222 - .L_1221)
.L_1221:
        /*0084*/ 	.word	0x00000000


	//----- nvinfo : EIATTR_CBANK_PARAM_SIZE
	.align		4
.L_1222:
        /*0088*/ 	.byte	0x03, 0x19
        /*008a*/ 	.short	0x01d0


	//----- nvinfo : EIATTR_PARAM_CBANK
	.align		4
        /*008c*/ 	.byte	0x04, 0x0a
        /*008e*/ 	.short	(.L_1224 - .L_1223)
	.align		4
.L_1223:
        /*0090*/ 	.word	index@(.nv.constant0._ZN5flash32flash_fwd_splitkv_combine_kernelI23Flash_fwd_kernel_traitsILi64ELi64ELi256ELi4ELb0ELb0EN7cutlass10bfloat16_tE19Flash_kernel_traitsILi64ELi64ELi256ELi4ES3_EELi8ELi5ELb1EEEvNS_16Flash_fwd_paramsE)
        /*0094*/ 	.short	0x0380
        /*0096*/ 	.short	0x01d0


	//----- nvinfo : EIATTR_SW_WAR
	.align		4
.L_1224:
        /*0098*/ 	.byte	0x04, 0x36
        /*009a*/ 	.short	(.L_1226 - .L_1225)
.L_1225:
        /*009c*/ 	.word	0x00000008
.L_1226:


//--------------------- .nv.info._ZN5flash32flash_fwd_splitkv_combine_kernelI23Flash_fwd_kernel_traitsILi64ELi64ELi256ELi4ELb0ELb0EN7cutlass10bfloat16_tE19Flash_kernel_traitsILi64ELi64ELi256ELi4ES3_EELi8ELi4ELb1EEEvNS_16Flash_fwd_paramsE --------------------------
	.section	.nv.info._ZN5flash32flash_fwd_splitkv_combine_kernelI23Flash_fwd_kernel_traitsILi64ELi64ELi256ELi4ELb0ELb0EN7cutlass10bfloat16_tE19Flash_kernel_traitsILi64ELi64ELi256ELi4ES3_EELi8ELi4ELb1EEEvNS_16Flash_fwd_paramsE,"",@"SHT_CUDA_INFO"
	.sectionflags	@""
	.align	4


	//----- nvinfo : EIATTR_CUDA_API_VERSION
	.align		4
        /*0000*/ 	.byte	0x04, 0x37
        /*0002*/ 	.short	(.L_1228 - .L_1227)
.L_1227:
        /*0004*/ 	.word	0x00000082


	//----- nvinfo : EIATTR_KPARAM_INFO
	.align		4
.L_1228:
        /*0008*/ 	.byte	0x04, 0x17
        /*000a*/ 	.short	(.L_1230 - .L_1229)
.L_1229:
        /*000c*/ 	.word	0x00000000
        /*0010*/ 	.short	0x0000
        /*0012*/ 	.short	0x0000
        /*0014*/ 	.byte	0x00, 0xf0, 0x41, 0x07


	//----- nvinfo : EIATTR_SPARSE_MMA_MASK
	.align		4
.L_1230:
        /*0018*/ 	.byte	0x03, 0x50
        /*001a*/ 	.short	0x0000


	//----- nvinfo : EIATTR_MAXREG_COUNT
	.align		4
        /*001c*/ 	.byte	0x03, 0x1b
        /*001e*/ 	.short	0x00ff


	//----- nvinfo : EIATTR_NUM_BARRIERS
	.align		4
        /*0020*/ 	.byte	0x02, 0x4c
        /*0022*/ 	.byte	0x01
	.zero		1


	//----- nvinfo : EIATTR_MERCURY_ISA_VERSION
	.align		4
        /*0024*/ 	.byte	0x03, 0x5f
        /*0026*/ 	.short	0x0101


	//----- nvinfo : EIATTR_COOP_GROUP_MASK_REGIDS
	.align		4
        /*0028*/ 	.byte	0x04, 0x29
        /*002a*/ 	.short	(.L_1232 - .L_1231)


	//   ....[0]....
.L_1231:
        /*002c*/ 	.word	0xffffffff


	//   ....[1]....
        /*0030*/ 	.word	0xffffffff


	//   ....[2]....
        /*0034*/ 	.word	0xffffffff


	//   ....[3]....
        /*0038*/ 	.word	0xffffffff


	//   ....[4]....
        /*003c*/ 	.word	0xffffffff


	//   ....[5]....
        /*0040*/ 	.word	0xffffffff


	//   ....[6]....
        /*0044*/ 	.word	0xffffffff


	//   ....[7]....
        /*0048*/ 	.word	0xffffffff


	//----- nvinfo : EIATTR_COOP_GROUP_INSTR_OFFSETS
	.align		4
.L_1232:
        /*004c*/ 	.byte	0x04, 0x28
        /*004e*/ 	.short	(.L_1234 - .L_1233)


	//   ....[0]....
.L_1233:
        /*0050*/ 	.word	0x00001aa0


	//   ....[1]....
        /*0054*/ 	.word	0x00001b20


	//   ....[2]....
        /*0058*/ 	.word	0x00001b50


	//   ....[3]....
        /*005c*/ 	.word	0x00001b80


	//   ....[4]....
        /*0060*/ 	.word	0x00001c30


	//   ....[5]....
        /*0064*/ 	.word	0x00001c60


	//   ....[6]....
        /*0068*/ 	.word	0x00001cb0


	//   ....[7]....
        /*006c*/ 	.word	0x00001d90


	//----- nvinfo : EIATTR_VRC_CTA_INIT_COUNT
	.align		4
.L_1234:
        /*0070*/ 	.byte	0x02, 0x4a
	.zero		1
	.zero		1


	//----- nvinfo : EIATTR_EXIT_INSTR_OFFSETS
	.align		4
        /*0074*/ 	.byte	0x04, 0x1c
        /*0076*/ 	.short	(.L_1236 - .L_1235)


	//   ....[0]....
.L_1235:
        /*0078*/ 	.word	0x00004690


	//   ....[1]....
        /*007c*/ 	.word	0x00004b70


	//----- nvinfo : EIATTR_CRS_STACK_SIZE
	.align		4
.L_1236:
        /*0080*/ 	.byte	0x04, 0x1e
        /*0082*/ 	.short	(.L_1238 - .L_1237)
.L_1237:
        /*0084*/ 	.word	0x00000000


	//----- nvinfo : EIATTR_CBANK_PARAM_SIZE
	.align		4
.L_1238:
        /*0088*/ 	.byte	0x03, 0x19
        /*008a*/ 	.short	0x01d0


	//----- nvinfo : EIATTR_PARAM_CBANK
	.align		4
        /*008c*/ 	.byte	0x04, 0x0a
        /*008e*/ 	.short	(.L_1240 - .L_1239)
	.align		4
.L_1239:
        /*0090*/ 	.word	index@(.nv.constant0._ZN5flash32flash_fwd_splitkv_combine_kernelI23Flash_fwd_kernel_traitsILi64ELi64ELi256ELi4ELb0ELb0EN7cutlass10bfloat16_tE19Flash_kernel_traitsILi64ELi64ELi256ELi4ES3_EELi8ELi4ELb1EEEvNS_16Flash_fwd_paramsE)
        /*0094*/ 	.short	0x0380
        /*0096*/ 	.short	0x01d0


	//----- nvinfo : EIATTR_SW_WAR
	.align		4
.L_1240:
        /*0098*/ 	.byte	0x04, 0x36
        /*009a*/ 	.short	(.L_1242 - .L_1241)
.L_1241:
        /*009c*/ 	.word	0x00000008
.L_1242:


//--------------------- .nv.info._ZN5flash32flash_fwd_splitkv_combine_kernelI23Flash_fwd_kernel_traitsILi64ELi64ELi256ELi4ELb0ELb0EN7cutlass10bfloat16_tE19Flash_kernel_traitsILi64ELi64ELi256ELi4ES3_EELi8ELi3ELb1EEEvNS_16Flash_fwd_paramsE --------------------------
	.section	.nv.info._ZN5flash32flash_fwd_splitkv_combine_kernelI23Flash_fwd_kernel_traitsILi64ELi64ELi256ELi4ELb0ELb0EN7cutlass10bfloat16_tE19Flash_kernel_traitsILi64ELi64ELi256ELi4ES3_EELi8ELi3ELb1EEEvNS_16Flash_fwd_paramsE,"",@"SHT_CUDA_INFO"
	.sectionflags	@""
	.align	4


	//----- nvinfo : EIATTR_CUDA_API_VERSION
	.align		4
        /*0000*/ 	.byte	0x04, 0x37
        /*0002*/ 	.short	(.L_1244 - .L_1243)
.L_1243:
        /*0004*/ 	.word	0x00000082


	//----- nvinfo : EIATTR_KPARAM_INFO
	.align		4
.L_1244:
        /*0008*/ 	.byte	0x04, 0x17
        /*000a*/ 	.short	(.L_1246 - .L_1245)
.L_1245:
        /*000c*/ 	.word	0x00000000
        /*0010*/ 	.short	0x0000
        /*0012*/ 	.short	0x0000
        /*0014*/ 	.byte	0x00, 0xf0, 0x41, 0x07


	//----- nvinfo : EIATTR_SPARSE_MMA_MASK
	.align		4
.L_1246:
        /*0018*/ 	.byte	0x03, 0x50
        /*001a*/ 	.short	0x0000


	//----- nvinfo : EIATTR_MAXREG_COUNT
	.align		4
        /*001c*/ 	.byte	0x03, 0x1b
        /*001e*/ 	.short	0x00ff


	//----- nvinfo : EIATTR_NUM_BARRIERS
	.align		4
        /*0020*/ 	.byte	0x02, 0x4c
        /*0022*/ 	.byte	0x01
	.zero		1


	//----- nvinfo : EIATTR_MERCURY_ISA_VERSION
	.align		4
        /*0024*/ 	.byte	0x03, 0x5f
        /*0026*/ 	.short	0x0101


	//----- nvinfo : EIATTR_COOP_GROUP_MASK_REGIDS
	.align		4
        /*0028*/ 	.byte	0x04, 0x29
        /*002a*/ 	.short	(.L_1248 - .L_1247)


	//   ....[0]....
.L_1247:
        /*002c*/ 	.word	0xffffffff


	//   ....[1]....
        /*0030*/ 	.word	0xffffffff


	//   ....[2]....
        /*0034*/ 	.word	0xffffffff


	//   ....[3]....
        /*0038*/ 	.word	0xffffffff


	//   ....[4]....
        /*003c*/ 	.word	0xffffffff


	//   ....[5]....
        /*0040*/ 	.word	0xffffffff


	//----- nvinfo : EIATTR_COOP_GROUP_INSTR_OFFSETS
	.align		4
.L_1248:
        /*0044*/ 	.byte	0x04, 0x28
        /*0046*/ 	.short	(.L_1250 - .L_1249)


	//   ....[0]....
.L_1249:
        /*0048*/ 	.word	0x00001c70


	//   ....[1]....
        /*004c*/ 	.word	0x00001c90


	//   ....[2]....
        /*0050*/ 	.word	0x00001cb0


	//   ....[3]....
        /*0054*/ 	.word	0x00001dd0


	//   ....[4]....
        /*0058*/ 	.word	0x00001ea0


	//   ....[5]....
        /*005c*/ 	.word	0x00001ec0


	//----- nvinfo : EIATTR_VRC_CTA_INIT_COUNT
	.align		4
.L_1250:
        /*0060*/ 	.byte	0x02, 0x4a
	.zero		1
	.zero		1


	//----- nvinfo : EIATTR_EXIT_INSTR_OFFSETS
	.align		4
        /*0064*/ 	.byte	0x04, 0x1c
        /*0066*/ 	.short	(.L_1252 - .L_1251)


	//   ....[0]....
.L_1251:
        /*0068*/ 	.word	0x00004690


	//   ....[1]....
        /*006c*/ 	.word	0x00004b70


	//----- nvinfo : EIATTR_CRS_STACK_SIZE
	.align		4
.L_1252:
        /*0070*/ 	.byte	0x04, 0x1e
        /*0072*/ 	.short	(.L_1254 - .L_1253)
.L_1253:
        /*0074*/ 	.word	0x00000000


	//----- nvinfo : EIATTR_CBANK_PARAM_SIZE
	.align		4
.L_1254:
        /*0078*/ 	.byte	0x03, 0x19
        /*007a*/ 	.short	0x01d0


	//----- nvinfo : EIATTR_PARAM_CBANK
	.align		4
        /*007c*/ 	.byte	0x04, 0x0a
        /*007e*/ 	.short	(.L_1256 - .L_1255)
	.align		4
.L_1255:
        /*0080*/ 	.word	index@(.nv.constant0._ZN5flash32flash_fwd_splitkv_combine_kernelI23Flash_fwd_kernel_traitsILi64ELi64ELi256ELi4ELb0ELb0EN7cutlass10bfloat16_tE19Flash_kernel_traitsILi64ELi64ELi256ELi4ES3_EELi8ELi3ELb1EEEvNS_16Flash_fwd_paramsE)
        /*0084*/ 	.short	0x0380
        /*0086*/ 	.short	0x01d0


	//----- nvinfo : EIATTR_SW_WAR
	.align		4
.L_1256:
        /*0088*/ 	.byte	0x04, 0x36
        /*008a*/ 	.short	(.L_1258 - .L_1257)
.L_1257:
        /*008c*/ 	.word	0x00000008
.L_1258:


//--------------------- .nv.info._ZN5flash32flash_fwd_splitkv_combine_kernelI23Flash_fwd_kernel_traitsILi64ELi64ELi256ELi4ELb0ELb0EN7cutlass10bfloat16_tE19Flash_kernel_traitsILi64ELi64ELi256ELi4ES3_EELi8ELi2ELb1EEEvNS_16Flash_fwd_paramsE --------------------------
	.section	.nv.info._ZN5flash32flash_fwd_splitkv_combine_kernelI23Flash_fwd_kernel_traitsILi64ELi64ELi256ELi4ELb0ELb0EN7cutlass10bfloat16_tE19Flash_kernel_traitsILi64ELi64ELi256ELi4ES3_EELi8ELi2ELb1EEEvNS_16Flash_fwd_paramsE,"",@"SHT_CUDA_INFO"
	.sectionflags	@""
	.align	4


	//----- nvinfo : EIATTR_CUDA_API_VERSION
	.align		4
        /*0000*/ 	.byte	0x04, 0x37
        /*0002*/ 	.short	(.L_1260 - .L_1259)
.L_1259:
        /*0004*/ 	.word	0x00000082


	//----- nvinfo : EIATTR_KPARAM_INFO
	.align		4
.L_1260:
        /*0008*/ 	.byte	0x04, 0x17
        /*000a*/ 	.short	(.L_1262 - .L_1261)
.L_1261:
        /*000c*/ 	.word	0x00000000
        /*0010*/ 	.short	0x0000
        /*0012*/ 	.short	0x0000
        /*0014*/ 	.byte	0x00, 0xf0, 0x41, 0x07


	//----- nvinfo : EIATTR_SPARSE_MMA_MASK
	.align		4
.L_1262:
        /*0018*/ 	.byte	0x03, 0x50
        /*001a*/ 	.short	0x0000


	//----- nvinfo : EIATTR_MAXREG_COUNT
	.align		4
        /*001c*/ 	.byte	0x03, 0x1b
        /*001e*/ 	.short	0x00ff


	//----- nvinfo : EIATTR_NUM_BARRIERS
	.align		4
        /*0020*/ 	.byte	0x02, 0x4c
        /*0022*/ 	.byte	0x01
	.zero		1


	//----- nvinfo : EIATTR_MERCURY_ISA_VERSION
	.align		4
        /*0024*/ 	.byte	0x03, 0x5f
        /*0026*/ 	.short	0x0101


	//----- nvinfo : EIATTR_COOP_GROUP_MASK_REGIDS
	.align		4
        /*0028*/ 	.byte	0x04, 0x29
        /*002a*/ 	.short	(.L_1264 - .L_1263)


	//   ....[0]....
.L_1263:
        /*002c*/ 	.word	0xffffffff


	//   ....[1]....
        /*0030*/ 	.word	0xffffffff


	//   ....[2]....
        /*0034*/ 	.word	0xffffffff


	//   ....[3]....
        /*0038*/ 	.word	0xffffffff


	//----- nvinfo : EIATTR_COOP_GROUP_INSTR_OFFSETS
	.align		4
.L_1264:
        /*003c*/ 	.byte	0x04, 0x28
        /*003e*/ 	.short	(.L_1266 - .L_1265)


	//   ....[0]....
.L_1265:
        /*0040*/ 	.word	0x00001b30


	//   ....[1]....
        /*0044*/ 	.word	0x00001bb0


	//   ....[2]....
        /*0048*/ 	.word	0x00001d30


	//   ....[3]....
        /*004c*/ 	.word	0x00001e30


	//----- nvinfo : EIATTR_VRC_CTA_INIT_COUNT
	.align		4
.L_1266:
        /*0050*/ 	.byte	0x02, 0x4a
	.zero		1
	.zero		1


	//----- nvinfo : EIATTR_EXIT_INSTR_OFFSETS
	.align		4
        /*0054*/ 	.byte	0x04, 0x1c
        /*0056*/ 	.short	(.L_1268 - .L_1267)


	//   ....[0]....
.L_1267:
        /*0058*/ 	.word	0x00004630


	//   ....[1]....
        /*005c*/ 	.word	0x00004b10


	//----- nvinfo : EIATTR_CRS_STACK_SIZE
	.align		4
.L_1268:
        /*0060*/ 	.byte	0x04, 0x1e
        /*0062*/ 	.short	(.L_1270 - .L_1269)
.L_1269:
        /*0064*/ 	.word	0x00000000


	//----- nvinfo : EIATTR_CBANK_PARAM_SIZE
	.align		4
.L_1270:
        /*0068*/ 	.byte	0x03, 0x19
        /*006a*/ 	.short	0x01d0


	//----- nvinfo : EIATTR_PARAM_CBANK
	.align		4
        /*006c*/ 	.byte	0x04, 0x0a
        /*006e*/ 	.short	(.L_1272 - .L_1271)
	.align		4
.L_1271:
        /*0070*/ 	.word	index@(.nv.constant0._ZN5flash32flash_fwd_splitkv_combine_kernelI23Flash_fwd_kernel_traitsILi64ELi64ELi256ELi4ELb0ELb0EN7cutlass10bfloat16_tE19Flash_kernel_traitsILi64ELi64ELi256ELi4ES3_EELi8ELi2ELb1EEEvNS_16Flash_fwd_paramsE)
        /*0074*/ 	.short	0x0380
        /*0076*/ 	.short	0x01d0


	//----- nvinfo : EIATTR_SW_WAR
	.align		4
.L_1272:
        /*0078*/ 	.byte	0x04, 0x36
        /*007a*/ 	.short	(.L_1274 - .L_1273)
.L_1273:
        /*007c*/ 	.word	0x00000008
.L_1274:


//--------------------- .nv.info._ZN5flash32flash_fwd_splitkv_combine_kernelI23Flash_fwd_kernel_traitsILi64ELi64ELi256ELi4ELb0ELb0EN7cutlass10bfloat16_tE19Flash_kernel_traitsILi64ELi64ELi256ELi4ES3_EELi8ELi1ELb1EEEvNS_16Flash_fwd_paramsE --------------------------
	.section	.nv.info._ZN5flash32flash_fwd_splitkv_combine_kernelI23Flash_fwd_kernel_traitsILi64ELi64ELi256ELi4ELb0ELb0EN7cutlass10bfloat16_tE19Flash_kernel_traitsILi64ELi64ELi256ELi4ES3_EELi8ELi1ELb1EEEvNS_16Flash_fwd_paramsE,"",@"SHT_CUDA_INFO"
	.sectionflags	@""
	.align	4


	//----- nvinfo : EIATTR_CUDA_API_VERSION
	.align		4
        /*0000*/ 	.byte	0x04, 0x37
        /*0002*/ 	.short	(.L_1276 - .L_1275)
.L_1275:
        /*0004*/ 	.word	0x00000082


	//----- nvinfo : EIATTR_KPARAM_INFO
	.align		4
.L_1276:
        /*0008*/ 	.byte	0x04, 0x17
        /*000a*/ 	.short	(.L_1278 - .L_1277)
.L_1277:
        /*000c*/ 	.word	0x00000000
        /*0010*/ 	.short	0x0000
        /*0012*/ 	.short	0x0000
        /*0014*/ 	.byte	0x00, 0xf0, 0x41, 0x07


	//----- nvinfo : EIATTR_SPARSE_MMA_MASK
	.align		4
.L_1278:
        /*0018*/ 	.byte	0x03, 0x50
        /*001a*/ 	.short	0x0000


	//----- nvinfo : EIATTR_MAXREG_COUNT
	.align		4
        /*001c*/ 	.byte	0x03, 0x1b
        /*001e*/ 	.short	0x00ff


	//----- nvinfo : EIATTR_NUM_BARRIERS
	.align		4
        /*0020*/ 	.byte	0x02, 0x4c
        /*0022*/ 	.byte	0x01
	.zero		1


	//----- nvinfo : EIATTR_MERCURY_ISA_VERSION
	.align		4
        /*0024*/ 	.byte	0x03, 0x5f
        /*0026*/ 	.short	0x0101


	//----- nvinfo : EIATTR_COOP_GROUP_MASK_REGIDS
	.align		4
        /*0028*/ 	.byte	0x04, 0x29
        /*002a*/ 	.short	(.L_1280 - .L_1279)


	//   ....[0]....
.L_1279:
        /*002c*/ 	.word	0xffffffff


	//   ....[1]....
        /*0030*/ 	.word	0xffffffff


	//----- nvinfo : EIATTR_COOP_GROUP_INSTR_OFFSETS
	.align		4
.L_1280:
        /*0034*/ 	.byte	0x04, 0x28
        /*0036*/ 	.short	(.L_1282 - .L_1281)


	//   ....[0]....
.L_1281:
        /*0038*/ 	.word	0x00001b50


	//   ....[1]....
        /*003c*/ 	.word	0x00001d60


	//----- nvinfo : EIATTR_VRC_CTA_INIT_COUNT
	.align		4
.L_1282:
        /*0040*/ 	.byte	0x02, 0x4a
	.zero		1
	.zero		1


	//----- nvinfo : EIATTR_EXIT_INSTR_OFFSETS
	.align		4
        /*0044*/ 	.byte	0x04, 0x1c
        /*0046*/ 	.short	(.L_1284 - .L_1283)


	//   ....[0]....
.L_1283:
        /*0048*/ 	.word	0x00004600


	//   ....[1]....
        /*004c*/ 	.word	0x00004ae0


	//----- nvinfo : EIATTR_CRS_STACK_SIZE
	.align		4
.L_1284:
        /*0050*/ 	.byte	0x04, 0x1e
        /*0052*/ 	.short	(.L_1286 - .L_1285)
.L_1285:
        /*0054*/ 	.word	0x00000000


	//----- nvinfo : EIATTR_CBANK_PARAM_SIZE
	.align		4
.L_1286:
        /*0058*/ 	.byte	0x03, 0x19
        /*005a*/ 	.short	0x01d0


	//----- nvinfo : EIATTR_PARAM_CBANK
	.align		4
        /*005c*/ 	.byte	0x04, 0x0a
        /*005e*/ 	.short	(.L_1288 - .L_1287)
	.align		4
.L_1287:
        /*0060*/ 	.word	index@(.nv.constant0._ZN5flash32flash_fwd_splitkv_combine_kernelI23Flash_fwd_kernel_traitsILi64ELi64ELi256ELi4ELb0ELb0EN7cutlass10bfloat16_tE19Flash_kernel_traitsILi64ELi64ELi256ELi4ES3_EELi8ELi1ELb1EEEvNS_16Flash_fwd_paramsE)
        /*0064*/ 	.short	0x0380
        /*0066*/ 	.short	0x01d0


	//----- nvinfo : EIATTR_SW_WAR
	.align		4
.L_1288:
        /*0068*/ 	.byte	0x04, 0x36
        /*006a*/ 	.short	(.L_1290 - .L_1289)
.L_1289:
        /*006c*/ 	.word	0x00000008
.L_1290:


//--------------------- .nv.info._ZN5flash24flash_fwd_splitkv_kernelI23Flash_fwd_kernel_traitsILi64ELi64ELi256ELi4ELb0ELb0EN7cutlass10bfloat16_tE19Flash_kernel_traitsILi64ELi64ELi256ELi4ES3_EELb0ELb0ELb0ELb0ELb1ELb0ELb0ELb0EEEvNS_16Flash_fwd_paramsE --------------------------
	.section	.nv.info._ZN5flash24flash_fwd_splitkv_kernelI23Flash_fwd_kernel_traitsILi64ELi64ELi256ELi4ELb0ELb0EN7cutlass10bfloat16_tE19Flash_kernel_traitsILi64ELi64ELi256ELi4ES3_EELb0ELb0ELb0ELb0ELb1ELb0ELb0ELb0EEEvNS_16Flash_fwd_paramsE,"",@"SHT_CUDA_INFO"
	.sectionflags	@""
	.align	4


	//----- nvinfo : EIATTR_CUDA_API_VERSION
	.align		4
        /*0000*/ 	.byte	0x04, 0x37
        /*0002*/ 	.short	(.L_1292 - .L_1291)
.L_1291:
        /*0004*/ 	.word	0x00000082


	//----- nvinfo : EIATTR_KPARAM_INFO
	.align		4
.L_1292:
        /*0008*/ 	.byte	0x04, 0x17
        /*000a*/ 	.short	(.L_1294 - .L_1293)
.L_1293:
        /*000c*/ 	.word	0x00000000
        /*0010*/ 	.short	0x0000
        /*0012*/ 	.short	0x0000
        /*0014*/ 	.byte	0x00, 0xf0, 0x41, 0x07


	//----- nvinfo : EIATTR_SPARSE_MMA_MASK
	.align		4
.L_1294:
        /*0018*/ 	.byte	0x03, 0x50
        /*001a*/ 	.short	0x0000


	//----- nvinfo : EIATTR_MAXREG_COUNT
	.align		4
        /*001c*/ 	.byte	0x03, 0x1b
        /*001e*/ 	.short	0x00ff


	//----- nvinfo : EIATTR_NUM_BARRIERS
	.align		4
        /*0020*/ 	.byte	0x02, 0x4c
        /*0022*/ 	.byte	0x01
	.zero		1


	//----- nvinfo : EIATTR_ANNOTATIONS
	.align		4
        /*0024*/ 	.byte	0x04, 0x55
        /*0026*/ 	.short	(.L_1296 - .L_1295)


	//   ....[0]....
.L_1295:
        /*0028*/ 	.word	0x00000001
        /*002c*/ 	.byte	0x60, 0x1b, 0x00, 0x00, 0x01, 0x00, 0x00, 0x00, 0xe0, 0xdb, 0x00, 0x00


	//----- nvinfo : EIATTR_MERCURY_ISA_VERSION
	.align		4
.L_1296:
        /*0038*/ 	.byte	0x03, 0x5f
        /*003a*/ 	.short	0x0101


	//----- nvinfo : EIATTR_COOP_GROUP_MASK_REGIDS
	.align		4
        /*003c*/ 	.byte	0x04, 0x29
        /*003e*/ 	.short	(.L_1298 - .L_1297)


	//   ....[0]....
.L_1297:
        /*0040*/ 	.word	0xffffffff


	//   ....[1]....
        /*0044*/ 	.word	0xffffffff


	//   ....[2]....
        /*0048*/ 	.word	0xffffffff


	//   ....[3]....
        /*004c*/ 	.word	0xffffffff


	//   ....[4]....
        /*0050*/ 	.word	0xffffffff


	//   ....[5]....
        /*0054*/ 	.word	0xffffffff


	//   ....[6]....
        /*0058*/ 	.word	0xffffffff


	//   ....[7]....
        /*005c*/ 	.word	0xffffffff


	//   ....[8]....
        /*0060*/ 	.word	0xffffffff


	//   ....[9]....
        /*0064*/ 	.word	0xffffffff


	//   ....[10]....
        /*0068*/ 	.word	0xffffffff


	//   ....[11]....
        /*006c*/ 	.word	0xffffffff


	//   ....[12]....
        /*0070*/ 	.word	0x05000004


	//   ....[13]....
        /*0074*/ 	.word	0x05000004


	//   ....[14]....
        /*0078*/ 	.word	0x05000004


	//   ....[15]....
        /*007c*/ 	.word	0x05000004


	//----- nvinfo : EIATTR_COOP_GROUP_INSTR_OFFSETS
	.align		4
.L_1298:
        /*0080*/ 	.byte	0x04, 0x28
        /*0082*/ 	.short	(.L_1300 - .L_1299)


	//   ....[0]....
.L_1299:
        /*0084*/ 	.word	0x00006010


	//   ....[1]....
        /*0088*/ 	.word	0x00006030


	//   ....[2]....
        /*008c*/ 	.word	0x00006040


	//   ....[3]....
        /*0090*/ 	.word	0x00006070


	//   ....[4]....
        /*0094*/ 	.word	0x0000ae90


	//   ....[5]....
        /*0098*/ 	.word	0x0000aec0


	//   ....[6]....
        /*009c*/ 	.word	0x0000aef0


	//   ....[7]....
        /*00a0*/ 	.word	0x0000af00


	//   ....[8]....
        /*00a4*/ 	.word	0x0000db20


	//   ....[9]....
        /*00a8*/ 	.word	0x0000db30


	//   ....[10]....
        /*00ac*/ 	.word	0x0000db60


	//   ....[11]....
        /*00b0*/ 	.word	0x0000db70


	//   ....[12]....
        /*00b4*/ 	.word	0x0000e9e0


	//   ....[13]....
        /*00b8*/ 	.word	0x0000ea50


	//   ....[14]....
        /*00bc*/ 	.word	0x0000eac0


	//   ....[15]....
        /*00c0*/ 	.word	0x0000eb20


	//----- nvinfo : EIATTR_VRC_CTA_INIT_COUNT
	.align		4
.L_1300:
        /*00c4*/ 	.byte	0x02, 0x4a
	.zero		1
	.zero		1


	//----- nvinfo : EIATTR_EXIT_INSTR_OFFSETS
	.align		4
        /*00c8*/ 	.byte	0x04, 0x1c
        /*00ca*/ 	.short	(.L_1302 - .L_1301)


	//   ....[0]....
.L_1301:
        /*00cc*/ 	.word	0x00000060


	//----- nvinfo : EIATTR_CRS_STACK_SIZE
	.align		4
.L_1302:
        /*00d0*/ 	.byte	0x04, 0x1e
        /*00d2*/ 	.short	(.L_1304 - .L_1303)
.L_1303:
        /*00d4*/ 	.word	0x00000000


	//----- nvinfo : EIATTR_CBANK_PARAM_SIZE
	.align		4
.L_1304:
        /*00d8*/ 	.byte	0x03, 0x19
        /*00da*/ 	.short	0x01d0


	//----- nvinfo : EIATTR_PARAM_CBANK
	.align		4
        /*00dc*/ 	.byte	0x04, 0x0a
        /*00de*/ 	.short	(.L_1306 - .L_1305)
	.align		4
.L_1305:
        /*00e0*/ 	.word	index@(.nv.constant0._ZN5flash24flash_fwd_splitkv_kernelI23Flash_fwd_kernel_traitsILi64ELi64ELi256ELi4ELb0ELb0EN7cutlass10bfloat16_tE19Flash_kernel_traitsILi64ELi64ELi256ELi4ES3_EELb0ELb0ELb0ELb0ELb1ELb0ELb0ELb0EEEvNS_16Flash_fwd_paramsE)
        /*00e4*/ 	.short	0x0380
        /*00e6*/ 	.short	0x01d0


	//----- nvinfo : EIATTR_SW_WAR
	.align		4
.L_1306:
        /*00e8*/ 	.byte	0x04, 0x36
        /*00ea*/ 	.short	(.L_1308 - .L_1307)
.L_1307:
        /*00ec*/ 	.word	0x00000008
.L_1308:


//--------------------- .nv.info._ZN5flash24flash_fwd_splitkv_kernelI23Flash_fwd_kernel_traitsILi64ELi64ELi256ELi4ELb0ELb0EN7cutlass10bfloat16_tE19Flash_kernel_traitsILi64ELi64ELi256ELi4ES3_EELb0ELb0ELb0ELb0ELb1ELb1ELb0ELb0EEEvNS_16Flash_fwd_paramsE --------------------------
	.section	.nv.info._ZN5flash24flash_fwd_splitkv_kernelI23Flash_fwd_kernel_traitsILi64ELi64ELi256ELi4ELb0ELb0EN7cutlass10bfloat16_tE19Flash_kernel_traitsILi64ELi64ELi256ELi4ES3_EELb0ELb0ELb0ELb0ELb1ELb1ELb0ELb0EEEvNS_16Flash_fwd_paramsE,"",@"SHT_CUDA_INFO"
	.sectionflags	@""
	.align	4


	//----- nvinfo : EIATTR_CUDA_API_VERSION
	.align		4
        /*0000*/ 	.byte	0x04, 0x37
        /*0002*/ 	.short	(.L_1310 - .L_1309)
.L_1309:
        /*0004*/ 	.word	0x00000082


	//----- nvinfo : EIATTR_KPARAM_INFO
	.align		4
.L_1310:
        /*0008*/ 	.byte	0x04, 0x17
        /*000a*/ 	.short	(.L_1312 - .L_1311)
.L_1311:
        /*000c*/ 	.word	0x00000000
        /*0010*/ 	.short	0x0000
        /*0012*/ 	.short	0x0000
        /*0014*/ 	.byte	0x00, 0xf0, 0x41, 0x07


	//----- nvinfo : EIATTR_SPARSE_MMA_MASK
	.align		4
.L_1312:
        /*0018*/ 	.byte	0x03, 0x50
        /*001a*/ 	.short	0x0000


	//----- nvinfo : EIATTR_MAXREG_COUNT
	.align		4
        /*001c*/ 	.byte	0x03, 0x1b
        /*001e*/ 	.short	0x00ff


	//----- nvinfo : EIATTR_NUM_BARRIERS
	.align		4
        /*0020*/ 	.byte	0x02, 0x4c
        /*0022*/ 	.byte	0x01
	.zero		1


	//----- nvinfo : EIATTR_ANNOTATIONS
	.align		4
        /*0024*/ 	.byte	0x04, 0x55
        /*0026*/ 	.short	(.L_1314 - .L_1313)


	//   ....[0]....
.L_1313:
        /*0028*/ 	.word	0x00000001
        /*002c*/ 	.byte	0x90, 0x02, 0x00, 0x00, 0x01, 0x00, 0x00, 0x00, 0x30, 0x0d, 0x00, 0x00, 0x01, 0x00, 0x00, 0x00
        /* <DEDUP_REMOVED lines=24> */
        /*01bc*/ 	.byte	0x60, 0xfe, 0x00, 0x00, 0x01, 0x00, 0x00, 0x00, 0xd0, 0x05, 0x01, 0x00


	//----- nvinfo : EIATTR_MERCURY_ISA_VERSION
	.align		4
.L_1314:
        /*01c8*/ 	.byte	0x03, 0x5f
        /*01ca*/ 	.short	0x0101


	//----- nvinfo : EIATTR_COOP_GROUP_MASK_REGIDS
	.align		4
        /*01cc*/ 	.byte	0x04, 0x29
        /*01ce*/ 	.short	(.L_1316 - .L_1315)


	//   ....[0]....
.L_1315:
        /*01d0*/ 	.word	0xffffffff


	//   ....[1]....
        /*01d4*/ 	.word	0xffffffff


	//   ....[2]....
        /*01d8*/ 	.word	0xffffffff


	//   ....[3]....
        /*01dc*/ 	.word	0xffffffff


	//   ....[4]....
        /*01e0*/ 	.word	0xffffffff


	//   ....[5]....
        /*01e4*/ 	.word	0xffffffff


	//   ....[6]....
        /*01e8*/ 	.word	0xffffffff


	//   ....[7]....
        /*01ec*/ 	.word	0xffffffff


	//   ....[8]....
        /*01f0*/ 	.word	0xffffffff


	//   ....[9]....
        /*01f4*/ 	.word	0xffffffff


	//   ....[10]....
        /*01f8*/ 	.word	0xffffffff


	//   ....[11]....
        /*01fc*/ 	.word	0xffffffff


	//   ....[12]....
        /*0200*/ 	.word	0x05000004


	//   ....[13]....
        /*0204*/ 	.word	0x05000004


	//   ....[14]....
        /*0208*/ 	.word	0x05000004


	//   ....[15]....
        /*020c*/ 	.word	0x05000004


	//----- nvinfo : EIATTR_COOP_GROUP_INSTR_OFFSETS
	.align		4
.L_1316:
        /*0210*/ 	.byte	0x04, 0x28
        /*0212*/ 	.short	(.L_1318 - .L_1317)


	//   ....[0]....
.L_1317:
        /*0214*/ 	.word	0x00006f00


	//   ....[1]....
        /*0218*/ 	.word	0x00006f20


	//   ....[2]....
        /*021c*/ 	.word	0x00006f30


	//   ....[3]....
        /*0220*/ 	.word	0x00006f60


	//   ....[4]....
        /*0224*/ 	.word	0x0000ceb0


	//   ....[5]....
        /*0228*/ 	.word	0x0000cee0


	//   ....[6]....
        /*022c*/ 	.word	0x0000cf00


	//   ....[7]....
        /*0230*/ 	.word	0x0000cf20


	//   ....[8]....
        /*0234*/ 	.word	0x0000fd90


	//   ....[9]....
        /*0238*/ 	.word	0x0000fda0


	//   ....[10]....
        /*023c*/ 	.word	0x0000fdd0


	//   ....[11]....
        /*0240*/ 	.word	0x0000fde0


	//   ....[12]....
        /*0244*/ 	.word	0x00010c60


	//   ....[13]....
        /*0248*/ 	.word	0x00010cd0


	//   ....[14]....
        /*024c*/ 	.word	0x00010d40


	//   ....[15]....
        /*0250*/ 	.word	0x00010da0


	//----- nvinfo : EIATTR_VRC_CTA_INIT_COUNT
	.align		4
.L_1318:
        /*0254*/ 	.byte	0x02, 0x4a
	.zero		1
	.zero		1


	//----- nvinfo : EIATTR_EXIT_INSTR_OFFSETS
	.align		4
        /*0258*/ 	.byte	0x04, 0x1c
        /*025a*/ 	.short	(.L_1320 - .L_1319)


	//   ....[0]....
.L_1319:
        /*025c*/ 	.word	0x00000060


	//----- nvinfo : EIATTR_CRS_STACK_SIZE
	.align		4
.L_1320:
        /*0260*/ 	.byte	0x04, 0x1e
        /*0262*/ 	.short	(.L_1322 - .L_1321)
.L_1321:
        /*0264*/ 	.word	0x00000000


	//----- nvinfo : EIATTR_CBANK_PARAM_SIZE
	.align		4
.L_1322:
        /*0268*/ 	.byte	0x03, 0x19
        /*026a*/ 	.short	0x01d0


	//----- nvinfo : EIATTR_PARAM_CBANK
	.align		4
        /*026c*/ 	.byte	0x04, 0x0a
        /*026e*/ 	.short	(.L_1324 - .L_1323)
	.align		4
.L_1323:
        /*0270*/ 	.word	index@(.nv.constant0._ZN5flash24flash_fwd_splitkv_kernelI23Flash_fwd_kernel_traitsILi64ELi64ELi256ELi4ELb0ELb0EN7cutlass10bfloat16_tE19Flash_kernel_traitsILi64ELi64ELi256ELi4ES3_EELb0ELb0ELb0ELb0ELb1ELb1ELb0ELb0EEEvNS_16Flash_fwd_paramsE)
        /*0274*/ 	.short	0x0380
        /*0276*/ 	.short	0x01d0


	//----- nvinfo : EIATTR_SW_WAR
	.align		4
.L_1324:
        /*0278*/ 	.byte	0x04, 0x36
        /*027a*/ 	.short	(.L_1326 - .L_1325)
.L_1325:
        /*027c*/ 	.word	0x00000008
.L_1326:


//--------------------- .nv.info._ZN5flash24flash_fwd_splitkv_kernelI23Flash_fwd_kernel_traitsILi64ELi64ELi256ELi4ELb0ELb0EN7cutlass10bfloat16_tE19Flash_kernel_traitsILi64ELi64ELi256ELi4ES3_EELb0ELb0ELb0ELb0ELb1ELb0ELb1ELb0EEEvNS_16Flash_fwd_paramsE --------------------------
	.section	.nv.info._ZN5flash24flash_fwd_splitkv_kernelI23Flash_fwd_kernel_traitsILi64ELi64ELi256ELi4ELb0ELb0EN7cutlass10bfloat16_tE19Flash_kernel_traitsILi64ELi64ELi256ELi4ES3_EELb0ELb0ELb0ELb0ELb1ELb0ELb1ELb0EEEvNS_16Flash_fwd_paramsE,"",@"SHT_CUDA_INFO"
	.sectionflags	@""
	.align	4


	//----- nvinfo : EIATTR_CUDA_API_VERSION
	.align		4
        /*0000*/ 	.byte	0x04, 0x37
        /*0002*/ 	.short	(.L_1328 - .L_1327)
.L_1327:
        /*0004*/ 	.word	0x00000082


	//----- nvinfo : EIATTR_KPARAM_INFO
	.align		4
.L_1328:
        /*0008*/ 	.byte	0x04, 0x17
        /*000a*/ 	.short	(.L_1330 - .L_1329)
.L_1329:
        /*000c*/ 	.word	0x00000000
        /*0010*/ 	.short	0x0000
        /*0012*/ 	.short	0x0000
        /*0014*/ 	.byte	0x00, 0xf0, 0x41, 0x07


	//----- nvinfo : EIATTR_SPARSE_MMA_MASK
	.align		4
.L_1330:
        /*0018*/ 	.byte	0x03, 0x50
        /*001a*/ 	.short	0x0000


	//----- nvinfo : EIATTR_MAXREG_COUNT
	.align		4
        /*001c*/ 	.byte	0x03, 0x1b
        /*001e*/ 	.short	0x00ff


	//----- nvinfo : EIATTR_NUM_BARRIERS
	.align		4
        /*0020*/ 	.byte	0x02, 0x4c
        /*0022*/ 	.byte	0x01
	.zero		1


	//----- nvinfo : EIATTR_MERCURY_ISA_VERSION
	.align		4
        /*0024*/ 	.byte	0x03, 0x5f
        /*0026*/ 	.short	0x0101


	//----- nvinfo : EIATTR_COOP_GROUP_MASK_REGIDS
	.align		4
        /*0028*/ 	.byte	0x04, 0x29
        /*002a*/ 	.short	(.L_1332 - .L_1331)


	//   ....[0]....
.L_1331:
        /*002c*/ 	.word	0xffffffff


	//   ....[1]....
        /*0030*/ 	.word	0xffffffff


	//   ....[2]....
        /*0034*/ 	.word	0xffffffff


	//   ....[3]....
        /*0038*/ 	.word	0xffffffff


	//   ....[4]....
        /*003c*/ 	.word	0xffffffff


	//   ....[5]....
        /*0040*/ 	.word	0xffffffff


	//   ....[6]....
        /*0044*/ 	.word	0xffffffff


	//   ....[7]....
        /*0048*/ 	.word	0xffffffff


	//   ....[8]....
        /*004c*/ 	.word	0xffffffff


	//   ....[9]....
        /*0050*/ 	.word	0xffffffff


	//   ....[10]....
        /*0054*/ 	.word	0xffffffff


	//   ....[11]....
        /*0058*/ 	.word	0xffffffff


	//   ....[12]....
        /*005c*/ 	.word	0x05000008


	//   ....[13]....
        /*0060*/ 	.word	0x05000008


	//   ....[14]....
        /*0064*/ 	.word	0x05000008


	//   ....[15]....
        /*0068*/ 	.word	0x05000008


	//----- nvinfo : EIATTR_COOP_GROUP_INSTR_OFFSETS
	.align		4
.L_1332:
        /*006c*/ 	.byte	0x04, 0x28
        /*006e*/ 	.short	(.L_1334 - .L_1333)


	//   ....[0]....
.L_1333:
        /*0070*/ 	.word	0x00005e60


	//   ....[1]....
        /*0074*/ 	.word	0x00005e90


	//   ....[2]....
        /*0078*/ 	.word	0x00005f40


	//   ....[3]....
        /*007c*/ 	.word	0x00005f70


	//   ....[4]....
        /*0080*/ 	.word	0x0000aab0


	//   ....[5]....
        /*0084*/ 	.word	0x0000aad0


	//   ....[6]....
        /*0088*/ 	.word	0x0000ab00


	//   ....[7]....
        /*008c*/ 	.word	0x0000ab10


	//   ....[8]....
        /*0090*/ 	.word	0x0000d760


	//   ....[9]....
        /*0094*/ 	.word	0x0000d770


	//   ....[10]....
        /*0098*/ 	.word	0x0000d7a0


	//   ....[11]....
        /*009c*/ 	.word	0x0000d7b0


	//   ....[12]....
        /*00a0*/ 	.word	0x0000e220


	//   ....[13]....
        /*00a4*/ 	.word	0x0000e2a0


	//   ....[14]....
        /*00a8*/ 	.word	0x0000e310


	//   ....[15]....
        /*00ac*/ 	.word	0x0000e380


	//----- nvinfo : EIATTR_VRC_CTA_INIT_COUNT
	.align		4
.L_1334:
        /*00b0*/ 	.byte	0x02, 0x4a
	.zero		1
	.zero		1


	//----- nvinfo : EIATTR_EXIT_INSTR_OFFSETS
	.align		4
        /*00b4*/ 	.byte	0x04, 0x1c
        /*00b6*/ 	.short	(.L_1336 - .L_1335)


	//   ....[0]....
.L_1335:
        /*00b8*/ 	.word	0x000001f0


	//----- nvinfo : EIATTR_CRS_STACK_SIZE
	.align		4
.L_1336:
        /*00bc*/ 	.byte	0x04, 0x1e
        /*00be*/ 	.short	(.L_1338 - .L_1337)
.L_1337:
        /*00c0*/ 	.word	0x00000000


	//----- nvinfo : EIATTR_CBANK_PARAM_SIZE
	.align		4
.L_1338:
        /*00c4*/ 	.byte	0x03, 0x19
        /*00c6*/ 	.short	0x01d0


	//----- nvinfo : EIATTR_PARAM_CBANK
	.align		4
        /*00c8*/ 	.byte	0x04, 0x0a
        /*00ca*/ 	.short	(.L_1340 - .L_1339)
	.align		4
.L_1339:
        /*00cc*/ 	.word	index@(.nv.constant0._ZN5flash24flash_fwd_splitkv_kernelI23Flash_fwd_kernel_traitsILi64ELi64ELi256ELi4ELb0ELb0EN7cutlass10bfloat16_tE19Flash_kernel_traitsILi64ELi64ELi256ELi4ES3_EELb0ELb0ELb0ELb0ELb1ELb0ELb1ELb0EEEvNS_16Flash_fwd_paramsE)
        /*00d0*/ 	.short	0x0380
        /*00d2*/ 	.short	0x01d0


	//----- nvinfo : EIATTR_SW_WAR
	.align		4
.L_1340:
        /*00d4*/ 	.byte	0x04, 0x36
        /*00d6*/ 	.short	(.L_1342 - .L_1341)
.L_1341:
        /*00d8*/ 	.word	0x00000008
.L_1342:


//--------------------- .nv.info._ZN5flash24flash_fwd_splitkv_kernelI23Flash_fwd_kernel_traitsILi64ELi64ELi256ELi4ELb0ELb0EN7cutlass10bfloat16_tE19Flash_kernel_traitsILi64ELi64ELi256ELi4ES3_EELb0ELb0ELb0ELb0ELb1ELb1ELb1ELb0EEEvNS_16Flash_fwd_paramsE --------------------------
	.section	.nv.info._ZN5flash24flash_fwd_splitkv_kernelI23Flash_fwd_kernel_traitsILi64ELi64ELi256ELi4ELb0ELb0EN7cutlass10bfloat16_tE19Flash_kernel_traitsILi64ELi64ELi256ELi4ES3_EELb0ELb0ELb0ELb0ELb1ELb1ELb1ELb0EEEvNS_16Flash_fwd_paramsE,"",@"SHT_CUDA_INFO"
	.sectionflags	@""
	.align	4


	//----- nvinfo : EIATTR_CUDA_API_VERSION
	.align		4
        /*0000*/ 	.byte	0x04, 0x37
        /*0002*/ 	.short	(.L_1344 - .L_1343)
.L_1343:
        /*0004*/ 	.word	0x00000082


	//----- nvinfo : EIATTR_KPARAM_INFO
	.align		4
.L_1344:
        /*0008*/ 	.byte	0x04, 0x17
        /*000a*/ 	.short	(.L_1346 - .L_1345)
.L_1345:
        /*000c*/ 	.word	0x00000000
        /*0010*/ 	.short	0x0000
        /*0012*/ 	.short	0x0000
        /*0014*/ 	.byte	0x00, 0xf0, 0x41, 0x07


	//----- nvinfo : EIATTR_SPARSE_MMA_MASK
	.align		4
.L_1346:
        /*0018*/ 	.byte	0x03, 0x50
        /*001a*/ 	.short	0x0000


	//----- nvinfo : EIATTR_MAXREG_COUNT
	.align		4
        /*001c*/ 	.byte	0x03, 0x1b
        /*001e*/ 	.short	0x00ff


	//----- nvinfo : EIATTR_NUM_BARRIERS
	.align		4
        /*0020*/ 	.byte	0x02, 0x4c
        /*0022*/ 	.byte	0x01
	.zero		1


	//----- nvinfo : EIATTR_ANNOTATIONS
	.align		4
        /*0024*/ 	.byte	0x04, 0x55
        /*0026*/ 	.short	(.L_1348 - .L_1347)


	//   ....[0]....
.L_1347:
        /* <DEDUP_REMOVED lines=28> */
        /*01dc*/ 	.byte	0xd0, 0x00, 0x01, 0x00


	//----- nvinfo : EIATTR_MERCURY_ISA_VERSION
	.align		4
.L_1348:
        /*01e0*/ 	.byte	0x03, 0x5f
        /*01e2*/ 	.short	0x0101


	//----- nvinfo : EIATTR_COOP_GROUP_MASK_REGIDS
	.align		4
        /*01e4*/ 	.byte	0x04, 0x29
        /*01e6*/ 	.short	(.L_1350 - .L_1349)


	//   ....[0]....
.L_1349:
        /*01e8*/ 	.word	0xffffffff


	//   ....[1]....
        /*01ec*/ 	.word	0xffffffff


	//   ....[2]....
        /*01f0*/ 	.word	0xffffffff


	//   ....[3]....
        /*01f4*/ 	.word	0xffffffff


	//   ....[4]....
        /*01f8*/ 	.word	0xffffffff


	//   ....[5]....
        /*01fc*/ 	.word	0xffffffff


	//   ....[6]....
        /*0200*/ 	.word	0xffffffff


	//   ....[7]....
        /*0204*/ 	.word	0xffffffff


	//   ....[8]....
        /*0208*/ 	.word	0xffffffff


	//   ....[9]....
        /*020c*/ 	.word	0xffffffff


	//   ....[10]....
        /*0210*/ 	.word	0xffffffff


	//   ....[11]....
        /*0214*/ 	.word	0xffffffff


	//   ....[12]....
        /*0218*/ 	.word	0x05000004


	//   ....[13]....
        /*021c*/ 	.word	0x05000004


	//   ....[14]....
        /*0220*/ 	.word	0x05000004


	//   ....[15]....
        /*0224*/ 	.word	0x05000004


	//----- nvinfo : EIATTR_COOP_GROUP_INSTR_OFFSETS
	.align		4
.L_1350:
        /*0228*/ 	.byte	0x04, 0x28
        /*022a*/ 	.short	(.L_1352 - .L_1351)


	//   ....[0]....
.L_1351:
        /*022c*/ 	.word	0x000070d0


	//   ....[1]....
        /*0230*/ 	.word	0x00007150


	//   ....[2]....
        /*0234*/ 	.word	0x00007160


	//   ....[3]....
        /*0238*/ 	.word	0x00007190


	//   ....[4]....
        /*023c*/ 	.word	0x0000d0a0


	//   ....[5]....
        /*0240*/ 	.word	0x0000d0f0


	//   ....[6]....
        /*0244*/ 	.word	0x0000d110


	//   ....[7]....
        /*0248*/ 	.word	0x0000d130


	//   ....[8]....
        /*024c*/ 	.word	0x0000ff90


	//   ....[9]....
        /*0250*/ 	.word	0x0000ffa0


	//   ....[10]....
        /*0254*/ 	.word	0x0000ffd0


	//   ....[11]....
        /*0258*/ 	.word	0x0000ffe0


	//   ....[12]....
        /*025c*/ 	.word	0x00010ab0


	//   ....[13]....
        /*0260*/ 	.word	0x00010b20


	//   ....[14]....
        /*0264*/ 	.word	0x00010b90


	//   ....[15]....
        /*0268*/ 	.word	0x00010bf0


	//----- nvinfo : EIATTR_VRC_CTA_INIT_COUNT
	.align		4
.L_1352:
        /*026c*/ 	.byte	0x02, 0x4a
	.zero		1
	.zero		1


	//----- nvinfo : EIATTR_EXIT_INSTR_OFFSETS
	.align		4
        /*0270*/ 	.byte	0x04, 0x1c
        /*0272*/ 	.short	(.L_1354 - .L_1353)


	//   ....[0]....
.L_1353:
        /*0274*/ 	.word	0x00000200


	//----- nvinfo : EIATTR_CRS_STACK_SIZE
	.align		4
.L_1354:
        /*0278*/ 	.byte	0x04, 0x1e
        /*027a*/ 	.short	(.L_1356 - .L_1355)
.L_1355:
        /*027c*/ 	.word	0x00000000


	//----- nvinfo : EIATTR_CBANK_PARAM_SIZE
	.align		4
.L_1356:
        /*0280*/ 	.byte	0x03, 0x19
        /*0282*/ 	.short	0x01d0


	//----- nvinfo : EIATTR_PARAM_CBANK
	.align		4
        /*0284*/ 	.byte	0x04, 0x0a
        /*0286*/ 	.short	(.L_1358 - .L_1357)
	.align		4
.L_1357:
        /*0288*/ 	.word	index@(.nv.constant0._ZN5flash24flash_fwd_splitkv_kernelI23Flash_fwd_kernel_traitsILi64ELi64ELi256ELi4ELb0ELb0EN7cutlass10bfloat16_tE19Flash_kernel_traitsILi64ELi64ELi256ELi4ES3_EELb0ELb0ELb0ELb0ELb1ELb1ELb1ELb0EEEvNS_16Flash_fwd_paramsE)
        /*028c*/ 	.short	0x0380
        /*028e*/ 	.short	0x01d0


	//----- nvinfo : EIATTR_SW_WAR
	.align		4
.L_1358:
        /*0290*/ 	.byte	0x04, 0x36
        /*0292*/ 	.short	(.L_1360 - .L_1359)
.L_1359:
        /*0294*/ 	.word	0x00000008
.L_1360:


//--------------------- .nv.info._ZN5flash24flash_fwd_splitkv_kernelI23Flash_fwd_kernel_traitsILi64ELi64ELi256ELi4ELb0ELb0EN7cutlass10bfloat16_tE19Flash_kernel_traitsILi64ELi64ELi256ELi4ES3_EELb0ELb0ELb0ELb0ELb0ELb0ELb0ELb0EEEvNS_16Flash_fwd_paramsE --------------------------
	.section	.nv.info._ZN5flash24flash_fwd_splitkv_kernelI23Flash_fwd_kernel_traitsILi64ELi64ELi256ELi4ELb0ELb0EN7cutlass10bfloat16_tE19Flash_kernel_traitsILi64ELi64ELi256ELi4ES3_EELb0ELb0ELb0ELb0ELb0ELb0ELb0ELb0EEEvNS_16Flash_fwd_paramsE,"",@"SHT_CUDA_INFO"
	.sectionflags	@""
	.align	4


	//----- nvinfo : EIATTR_CUDA_API_VERSION
	.align		4
        /*0000*/ 	.byte	0x04, 0x37
        /*0002*/ 	.short	(.L_1362 - .L_1361)
.L_1361:
        /*0004*/ 	.word	0x00000082


	//----- nvinfo : EIATTR_KPARAM_INFO
	.align		4
.L_1362:
        /*0008*/ 	.byte	0x04, 0x17
        /*000a*/ 	.short	(.L_1364 - .L_1363)
.L_1363:
        /*000c*/ 	.word	0x00000000
        /*0010*/ 	.short	0x0000
        /*0012*/ 	.short	0x0000
        /*0014*/ 	.byte	0x00, 0xf0, 0x41, 0x07


	//----- nvinfo : EIATTR_SPARSE_MMA_MASK
	.align		4
.L_1364:
        /*0018*/ 	.byte	0x03, 0x50
        /*001a*/ 	.short	0x0000


	//----- nvinfo : EIATTR_MAXREG_COUNT
	.align		4
        /*001c*/ 	.byte	0x03, 0x1b
        /*001e*/ 	.short	0x00ff


	//----- nvinfo : EIATTR_NUM_BARRIERS
	.align		4
        /*0020*/ 	.byte	0x02, 0x4c
        /*0022*/ 	.byte	0x01
	.zero		1


	//----- nvinfo : EIATTR_ANNOTATIONS
	.align		4
        /*0024*/ 	.byte	0x04, 0x55
        /*0026*/ 	.short	(.L_1366 - .L_1365)


	//   ....[0]....
.L_1365:
        /*0028*/ 	.word	0x00000001
        /*002c*/ 	.byte	0x80, 0x1c, 0x00, 0x00, 0x01, 0x00, 0x00, 0x00, 0xf0, 0x05, 0x01, 0x00


	//----- nvinfo : EIATTR_MERCURY_ISA_VERSION
	.align		4
.L_1366:
        /*0038*/ 	.byte	0x03, 0x5f
        /*003a*/ 	.short	0x0101


	//----- nvinfo : EIATTR_COOP_GROUP_MASK_REGIDS
	.align		4
        /*003c*/ 	.byte	0x04, 0x29
        /*003e*/ 	.short	(.L_1368 - .L_1367)


	//   ....[0]....
.L_1367:
        /*0040*/ 	.word	0xffffffff


	//   ....[1]....
        /*0044*/ 	.word	0xffffffff


	//   ....[2]....
        /*0048*/ 	.word	0xffffffff


	//   ....[3]....
        /*004c*/ 	.word	0xffffffff


	//   ....[4]....
        /*0050*/ 	.word	0xffffffff


	//   ....[5]....
        /*0054*/ 	.word	0xffffffff


	//   ....[6]....
        /*0058*/ 	.word	0xffffffff


	//   ....[7]....
        /*005c*/ 	.word	0xffffffff


	//   ....[8]....
        /*0060*/ 	.word	0xffffffff


	//   ....[9]....
        /*0064*/ 	.word	0xffffffff


	//   ....[10]....
        /*0068*/ 	.word	0xffffffff


	//   ....[11]....
        /*006c*/ 	.word	0xffffffff


	//   ....[12]....
        /*0070*/ 	.word	0x05000004


	//   ....[13]....
        /*0074*/ 	.word	0x05000004


	//   ....[14]....
        /*0078*/ 	.word	0x05000004


	//   ....[15]....
        /*007c*/ 	.word	0x05000004


	//----- nvinfo : EIATTR_COOP_GROUP_INSTR_OFFSETS
	.align		4
.L_1368:
        /*0080*/ 	.byte	0x04, 0x28
        /*0082*/ 	.short	(.L_1370 - .L_1369)


	//   ....[0]....
.L_1369:
        /*0084*/ 	.word	0x00007780


	//   ....[1]....
        /*0088*/ 	.word	0x00007800


	//   ....[2]....
        /*008c*/ 	.word	0x00007810


	//   ....[3]....
        /*0090*/ 	.word	0x00007840


	//   ....[4]....
        /*0094*/ 	.word	0x0000d1a0


	//   ....[5]....
        /*0098*/ 	.word	0x0000d1b0


	//   ....[6]....
        /*009c*/ 	.word	0x0000d1e0


	//   ....[7]....
        /*00a0*/ 	.word	0x0000d1f0


	//   ....[8]....
        /*00a4*/ 	.word	0x0000fdf0


	//   ....[9]....
        /*00a8*/ 	.word	0x0000fe00


	//   ....[10]....
        /*00ac*/ 	.word	0x0000fe30


	//   ....[11]....
        /*00b0*/ 	.word	0x0000fe40


	//   ....[12]....
        /*00b4*/ 	.word	0x00010cd0


	//   ....[13]....
        /*00b8*/ 	.word	0x00010d40


	//   ....[14]....
        /*00bc*/ 	.word	0x00010db0


	//   ....[15]....
        /*00c0*/ 	.word	0x00010e10


	//----- nvinfo : EIATTR_VRC_CTA_INIT_COUNT
	.align		4
.L_1370:
        /*00c4*/ 	.byte	0x02, 0x4a
	.zero		1
	.zero		1


	//----- nvinfo : EIATTR_EXIT_INSTR_OFFSETS
	.align		4
        /*00c8*/ 	.byte	0x04, 0x1c
        /*00ca*/ 	.short	(.L_1372 - .L_1371)


	//   ....[0]....
.L_1371:
        /*00cc*/ 	.word	0x00000060


	//----- nvinfo : EIATTR_CRS_STACK_SIZE
	.align		4
.L_1372:
        /*00d0*/ 	.byte	0x04, 0x1e
        /*00d2*/ 	.short	(.L_1374 - .L_1373)
.L_1373:
        /*00d4*/ 	.word	0x00000000


	//----- nvinfo : EIATTR_CBANK_PARAM_SIZE
	.align		4
.L_1374:
        /*00d8*/ 	.byte	0x03, 0x19
        /*00da*/ 	.short	0x01d0


	//----- nvinfo : EIATTR_PARAM_CBANK
	.align		4
        /*00dc*/ 	.byte	0x04, 0x0a
        /*00de*/ 	.short	(.L_1376 - .L_1375)
	.align		4
.L_1375:
        /*00e0*/ 	.word	index@(.nv.constant0._ZN5flash24flash_fwd_splitkv_kernelI23Flash_fwd_kernel_traitsILi64ELi64ELi256ELi4ELb0ELb0EN7cutlass10bfloat16_tE19Flash_kernel_traitsILi64ELi64ELi256ELi4ES3_EELb0ELb0ELb0ELb0ELb0ELb0ELb0ELb0EEEvNS_16Flash_fwd_paramsE)
        /*00e4*/ 	.short	0x0380
        /*00e6*/ 	.short	0x01d0


	//----- nvinfo : EIATTR_SW_WAR
	.align		4
.L_1376:
        /*00e8*/ 	.byte	0x04, 0x36
        /*00ea*/ 	.short	(.L_1378 - .L_1377)
.L_1377:
        /*00ec*/ 	.word	0x00000008
.L_1378:


//--------------------- .nv.info._ZN5flash24flash_fwd_splitkv_kernelI23Flash_fwd_kernel_traitsILi64ELi64ELi256ELi4ELb0ELb0EN7cutlass10bfloat16_tE19Flash_kernel_traitsILi64ELi64ELi256ELi4ES3_EELb0ELb0ELb0ELb0ELb0ELb1ELb0ELb0EEEvNS_16Flash_fwd_paramsE --------------------------
	.section	.nv.info._ZN5flash24flash_fwd_splitkv_kernelI23Flash_fwd_kernel_traitsILi64ELi64ELi256ELi4ELb0ELb0EN7cutlass10bfloat16_tE19Flash_kernel_traitsILi64ELi64ELi256ELi4ES3_EELb0ELb0ELb0ELb0ELb0ELb1ELb0ELb0EEEvNS_16Flash_fwd_paramsE,"",@"SHT_CUDA_INFO"
	.sectionflags	@""
	.align	4


	//----- nvinfo : EIATTR_CUDA_API_VERSION
	.align		4
        /*0000*/ 	.byte	0x04, 0x37
        /*0002*/ 	.short	(.L_1380 - .L_1379)
.L_1379:
        /*0004*/ 	.word	0x00000082


	//----- nvinfo : EIATTR_KPARAM_INFO
	.align		4
.L_1380:
        /*0008*/ 	.byte	0x04, 0x17
        /*000a*/ 	.short	(.L_1382 - .L_1381)
.L_1381:
        /*000c*/ 	.word	0x00000000
        /*0010*/ 	.short	0x0000
        /*0012*/ 	.short	0x0000
        /*0014*/ 	.byte	0x00, 0xf0, 0x41, 0x07


	//----- nvinfo : EIATTR_SPARSE_MMA_MASK
	.align		4
.L_1382:
        /*0018*/ 	.byte	0x03, 0x50
        /*001a*/ 	.short	0x0000


	//----- nvinfo : EIATTR_MAXREG_COUNT
	.align		4
        /*001c*/ 	.byte	0x03, 0x1b
        /*001e*/ 	.short	0x00ff


	//----- nvinfo : EIATTR_NUM_BARRIERS
	.align		4
        /*0020*/ 	.byte	0x02, 0x4c
        /*0022*/ 	.byte	0x01
	.zero		1


	//----- nvinfo : EIATTR_ANNOTATIONS
	.align		4
        /*0024*/ 	.byte	0x04, 0x55
        /*0026*/ 	.short	(.L_1384 - .L_1383)


	//   ....[0]....
.L_1383:
        /* <DEDUP_REMOVED lines=27> */


	//----- nvinfo : EIATTR_MERCURY_ISA_VERSION
	.align		4
.L_1384:
        /*01c0*/ 	.byte	0x03, 0x5f
        /*01c2*/ 	.short	0x0101


	//----- nvinfo : EIATTR_COOP_GROUP_MASK_REGIDS
	.align		4
        /*01c4*/ 	.byte	0x04, 0x29
        /*01c6*/ 	.short	(.L_1386 - .L_1385)


	//   ....[0]....
.L_1385:
        /*01c8*/ 	.word	0xffffffff


	//   ....[1]....
        /*01cc*/ 	.word	0xffffffff


	//   ....[2]....
        /*01d0*/ 	.word	0xffffffff


	//   ....[3]....
        /*01d4*/ 	.word	0xffffffff


	//   ....[4]....
        /*01d8*/ 	.word	0xffffffff


	//   ....[5]....
        /*01dc*/ 	.word	0xffffffff


	//   ....[6]....
        /*01e0*/ 	.word	0xffffffff


	//   ....[7]....
        /*01e4*/ 	.word	0xffffffff


	//   ....[8]....
        /*01e8*/ 	.word	0xffffffff


	//   ....[9]....
        /*01ec*/ 	.word	0xffffffff


	//   ....[10]....
        /*01f0*/ 	.word	0xffffffff


	//   ....[11]....
        /*01f4*/ 	.word	0xffffffff


	//   ....[12]....
        /*01f8*/ 	.word	0x05000004


	//   ....[13]....
        /*01fc*/ 	.word	0x05000004


	//   ....[14]....
        /*0200*/ 	.word	0x05000004


	//   ....[15]....
        /*0204*/ 	.word	0x05000004


	//----- nvinfo : EIATTR_COOP_GROUP_INSTR_OFFSETS
	.align		4
.L_1386:
        /*0208*/ 	.byte	0x04, 0x28
        /*020a*/ 	.short	(.L_1388 - .L_1387)


	//   ....[0]....
.L_1387:
        /*020c*/ 	.word	0x000085f0


	//   ....[1]....
        /*0210*/ 	.word	0x00008670


	//   ....[2]....
        /*0214*/ 	.word	0x00008680


	//   ....[3]....
        /*0218*/ 	.word	0x000086b0


	//   ....[4]....
        /*021c*/ 	.word	0x0000f120


	//   ....[5]....
        /*0220*/ 	.word	0x0000f160


	//   ....[6]....
        /*0224*/ 	.word	0x0000f180


	//   ....[7]....
        /*0228*/ 	.word	0x0000f1a0


	//   ....[8]....
        /*022c*/ 	.word	0x00012000


	//   ....[9]....
        /*0230*/ 	.word	0x00012010


	//   ....[10]....
        /*0234*/ 	.word	0x00012040


	//   ....[11]....
        /*0238*/ 	.word	0x00012050


	//   ....[12]....
        /*023c*/ 	.word	0x00012f00


	//   ....[13]....
        /*0240*/ 	.word	0x00012f70


	//   ....[14]....
        /*0244*/ 	.word	0x00012fe0


	//   ....[15]....
        /*0248*/ 	.word	0x00013040


	//----- nvinfo : EIATTR_VRC_CTA_INIT_COUNT
	.align		4
.L_1388:
        /*024c*/ 	.byte	0x02, 0x4a
	.zero		1
	.zero		1


	//----- nvinfo : EIATTR_EXIT_INSTR_OFFSETS
	.align		4
        /*0250*/ 	.byte	0x04, 0x1c
        /*0252*/ 	.short	(.L_1390 - .L_1389)


	//   ....[0]....
.L_1389:
        /*0254*/ 	.word	0x00000060


	//----- nvinfo : EIATTR_CRS_STACK_SIZE
	.align		4
.L_1390:
        /*0258*/ 	.byte	0x04, 0x1e
        /*025a*/ 	.short	(.L_1392 - .L_1391)
.L_1391:
        /*025c*/ 	.word	0x00000000


	//----- nvinfo : EIATTR_CBANK_PARAM_SIZE
	.align		4
.L_1392:
        /*0260*/ 	.byte	0x03, 0x19
        /*0262*/ 	.short	0x01d0


	//----- nvinfo : EIATTR_PARAM_CBANK
	.align		4
        /*0264*/ 	.byte	0x04, 0x0a
        /*0266*/ 	.short	(.L_1394 - .L_1393)
	.align		4
.L_1393:
        /*0268*/ 	.word	index@(.nv.constant0._ZN5flash24flash_fwd_splitkv_kernelI23Flash_fwd_kernel_traitsILi64ELi64ELi256ELi4ELb0ELb0EN7cutlass10bfloat16_tE19Flash_kernel_traitsILi64ELi64ELi256ELi4ES3_EELb0ELb0ELb0ELb0ELb0ELb1ELb0ELb0EEEvNS_16Flash_fwd_paramsE)
        /*026c*/ 	.short	0x0380
        /*026e*/ 	.short	0x01d0


	//----- nvinfo : EIATTR_SW_WAR
	.align		4
.L_1394:
        /*0270*/ 	.byte	0x04, 0x36
        /*0272*/ 	.short	(.L_1396 - .L_1395)
.L_1395:
        /*0274*/ 	.word	0x00000008
.L_1396:


//--------------------- .nv.info._ZN5flash24flash_fwd_splitkv_kernelI23Flash_fwd_kernel_traitsILi64ELi64ELi256ELi4ELb0ELb0EN7cutlass10bfloat16_tE19Flash_kernel_traitsILi64ELi64ELi256ELi4ES3_EELb0ELb0ELb0ELb0ELb0ELb0ELb0ELb1EEEvNS_16Flash_fwd_paramsE --------------------------
	.section	.nv.info._ZN5flash24flash_fwd_splitkv_kernelI23Flash_fwd_kernel_traitsILi64ELi64ELi256ELi4ELb0ELb0EN7cutlass10bfloat16_tE19Flash_kernel_traitsILi64ELi64ELi256ELi4ES3_EELb0ELb0ELb0ELb0ELb0ELb0ELb0ELb1EEEvNS_16Flash_fwd_paramsE,"",@"SHT_CUDA_INFO"
	.sectionflags	@""
	.align	4


	//----- nvinfo : EIATTR_CUDA_API_VERSION
	.align		4
        /*0000*/ 	.byte	0x04, 0x37
        /*0002*/ 	.short	(.L_1398 - .L_1397)
.L_1397:
        /*0004*/ 	.word	0x00000082


	//----- nvinfo : EIATTR_KPARAM_INFO
	.align		4
.L_1398:
        /*0008*/ 	.byte	0x04, 0x17
        /*000a*/ 	.short	(.L_1400 - .L_1399)
.L_1399:
        /*000c*/ 	.word	0x00000000
        /*0010*/ 	.short	0x0000
        /*0012*/ 	.short	0x0000
        /*0014*/ 	.byte	0x00, 0xf0, 0x41, 0x07


	//----- nvinfo : EIATTR_SPARSE_MMA_MASK
	.align		4
.L_1400:
        /*0018*/ 	.byte	0x03, 0x50
        /*001a*/ 	.short	0x0000


	//----- nvinfo : EIATTR_MAXREG_COUNT
	.align		4
        /*001c*/ 	.byte	0x03, 0x1b
        /*001e*/ 	.short	0x00ff


	//----- nvinfo : EIATTR_NUM_BARRIERS
	.align		4
        /*0020*/ 	.byte	0x02, 0x4c
        /*0022*/ 	.byte	0x01
	.zero		1


	//----- nvinfo : EIATTR_ANNOTATIONS
	.align		4
        /*0024*/ 	.byte	0x04, 0x55
        /*0026*/ 	.short	(.L_1402 - .L_1401)


	//   ....[0]....
.L_1401:
        /*0028*/ 	.word	0x00000001
        /*002c*/ 	.byte	0x90, 0x02, 0x00, 0x00, 0x01, 0x00, 0x00, 0x00, 0xc0, 0x03, 0x00, 0x00, 0x01, 0x00, 0x00, 0x00
        /*003c*/ 	.byte	0x10, 0xe3, 0x00, 0x00, 0x01, 0x00, 0x00, 0x00, 0xf0, 0xe7, 0x00, 0x00, 0x01, 0x00, 0x00, 0x00
        /*004c*/ 	.byte	0x70, 0xf7, 0x00, 0x00, 0x01, 0x00, 0x00, 0x00, 0x20, 0xf5, 0x01, 0x00


	//----- nvinfo : EIATTR_MERCURY_ISA_VERSION
	.align		4
.L_1402:
        /*0058*/ 	.byte	0x03, 0x5f
        /*005a*/ 	.short	0x0101


	//----- nvinfo : EIATTR_COOP_GROUP_MASK_REGIDS
	.align		4
        /*005c*/ 	.byte	0x04, 0x29
        /*005e*/ 	.short	(.L_1404 - .L_1403)


	//   ....[0]....
.L_1403:
        /*0060*/ 	.word	0xffffffff


	//   ....[1]....
        /*0064*/ 	.word	0xffffffff


	//   ....[2]....
        /*0068*/ 	.word	0xffffffff


	//   ....[3]....
        /*006c*/ 	.word	0xffffffff


	//   ....[4]....
        /*0070*/ 	.word	0xffffffff


	//   ....[5]....
        /*0074*/ 	.word	0xffffffff


	//   ....[6]....
        /*0078*/ 	.word	0xffffffff


	//   ....[7]....
        /*007c*/ 	.word	0xffffffff


	//   ....[8]....
        /*0080*/ 	.word	0xffffffff


	//   ....[9]....
        /*0084*/ 	.word	0xffffffff


	//   ....[10]....
        /*0088*/ 	.word	0xffffffff


	//   ....[11]....
        /*008c*/ 	.word	0xffffffff


	//   ....[12]....
        /*0090*/ 	.word	0x05000004


	//   ....[13]....
        /*0094*/ 	.word	0x05000004


	//   ....[14]....
        /*0098*/ 	.word	0x05000004


	//   ....[15]....
        /*009c*/ 	.word	0x05000004


	//----- nvinfo : EIATTR_COOP_GROUP_INSTR_OFFSETS
	.align		4
.L_1404:
        /*00a0*/ 	.byte	0x04, 0x28
        /*00a2*/ 	.short	(.L_1406 - .L_1405)


	//   ....[0]....
.L_1405:
        /*00a4*/ 	.word	0x00016650


	//   ....[1]....
        /*00a8*/ 	.word	0x000166d0


	//   ....[2]....
        /*00ac*/ 	.word	0x000166e0


	//   ....[3]....
        /*00b0*/ 	.word	0x00016710


	//   ....[4]....
        /*00b4*/ 	.word	0x0001c010


	//   ....[5]....
        /*00b8*/ 	.word	0x0001c020


	//   ....[6]....
        /*00bc*/ 	.word	0x0001c050


	//   ....[7]....
        /*00c0*/ 	.word	0x0001c060


	//   ....[8]....
        /*00c4*/ 	.word	0x0001ec90


	//   ....[9]....
        /*00c8*/ 	.word	0x0001eca0


	//   ....[10]....
        /*00cc*/ 	.word	0x0001ecd0


	//   ....[11]....
        /*00d0*/ 	.word	0x0001ece0


	//   ....[12]....
        /*00d4*/ 	.word	0x0001fe00


	//   ....[13]....
        /*00d8*/ 	.word	0x0001fe70


	//   ....[14]....
        /*00dc*/ 	.word	0x0001fee0


	//   ....[15]....
        /*00e0*/ 	.word	0x0001ff40


	//----- nvinfo : EIATTR_VRC_CTA_INIT_COUNT
	.align		4
.L_1406:
        /*00e4*/ 	.byte	0x02, 0x4a
	.zero		1
	.zero		1


	//----- nvinfo : EIATTR_EXIT_INSTR_OFFSETS
	.align		4
        /*00e8*/ 	.byte	0x04, 0x1c
        /*00ea*/ 	.short	(.L_1408 - .L_1407)


	//   ....[0]....
.L_1407:
        /*00ec*/ 	.word	0x00000060


	//----- nvinfo : EIATTR_CRS_STACK_SIZE
	.align		4
.L_1408:
        /*00f0*/ 	.byte	0x04, 0x1e
        /*00f2*/ 	.short	(.L_1410 - .L_1409)
.L_1409:
        /*00f4*/ 	.word	0x00000000


	//----- nvinfo : EIATTR_CBANK_PARAM_SIZE
	.align		4
.L_1410:
        /*00f8*/ 	.byte	0x03, 0x19
        /*00fa*/ 	.short	0x01d0


	//----- nvinfo : EIATTR_PARAM_CBANK
	.align		4
        /*00fc*/ 	.byte	0x04, 0x0a
        /*00fe*/ 	.short	(.L_1412 - .L_1411)
	.align		4
.L_1411:
        /*0100*/ 	.word	index@(.nv.constant0._ZN5flash24flash_fwd_splitkv_kernelI23Flash_fwd_kernel_traitsILi64ELi64ELi256ELi4ELb0ELb0EN7cutlass10bfloat16_tE19Flash_kernel_traitsILi64ELi64ELi256ELi4ES3_EELb0ELb0ELb0ELb0ELb0ELb0ELb0ELb1EEEvNS_16Flash_fwd_paramsE)
        /*0104*/ 	.short	0x0380
        /*0106*/ 	.short	0x01d0


	//----- nvinfo : EIATTR_SW_WAR
	.align		4
.L_1412:
        /*0108*/ 	.byte	0x04, 0x36
        /*010a*/ 	.short	(.L_1414 - .L_1413)
.L_1413:
        /*010c*/ 	.word	0x00000008
.L_1414:


//--------------------- .nv.info._ZN5flash24flash_fwd_splitkv_kernelI23Flash_fwd_kernel_traitsILi64ELi64ELi256ELi4ELb0ELb0EN7cutlass10bfloat16_tE19Flash_kernel_traitsILi64ELi64ELi256ELi4ES3_EELb0ELb0ELb0ELb0ELb0ELb1ELb0ELb1EEEvNS_16Flash_fwd_paramsE --------------------------
	.section	.nv.info._ZN5flash24flash_fwd_splitkv_kernelI23Flash_fwd_kernel_traitsILi64ELi64ELi256ELi4ELb0ELb0EN7cutlass10bfloat16_tE19Flash_kernel_traitsILi64ELi64ELi256ELi4ES3_EELb0ELb0ELb0ELb0ELb0ELb1ELb0ELb1EEEvNS_16Flash_fwd_paramsE,"",@"SHT_CUDA_INFO"
	.sectionflags	@""
	.align	4


	//----- nvinfo : EIATTR_CUDA_API_VERSION
	.align		4
        /*0000*/ 	.byte	0x04, 0x37
        /*0002*/ 	.short	(.L_1416 - .L_1415)
.L_1415:
        /*0004*/ 	.word	0x00000082


	//----- nvinfo : EIATTR_KPARAM_INFO
	.align		4
.L_1416:
        /*0008*/ 	.byte	0x04, 0x17
        /*000a*/ 	.short	(.L_1418 - .L_1417)
.L_1417:
        /*000c*/ 	.word	0x00000000
        /*0010*/ 	.short	0x0000
        /*0012*/ 	.short	0x0000
        /*0014*/ 	.byte	0x00, 0xf0, 0x41, 0x07


	//----- nvinfo : EIATTR_SPARSE_MMA_MASK
	.align		4
.L_1418:
        /*0018*/ 	.byte	0x03, 0x50
        /*001a*/ 	.short	0x0000


	//----- nvinfo : EIATTR_MAXREG_COUNT
	.align		4
        /*001c*/ 	.byte	0x03, 0x1b
        /*001e*/ 	.short	0x00ff


	//----- nvinfo : EIATTR_NUM_BARRIERS
	.align		4
        /*0020*/ 	.byte	0x02, 0x4c
        /*0022*/ 	.byte	0x01
	.zero		1


	//----- nvinfo : EIATTR_ANNOTATIONS
	.align		4
        /*0024*/ 	.byte	0x04, 0x55
        /*0026*/ 	.short	(.L_1420 - .L_1419)


	//   ....[0]....
.L_1419:
        /* <DEDUP_REMOVED lines=53> */


	//----- nvinfo : EIATTR_MERCURY_ISA_VERSION
	.align		4
.L_1420:
        /*0368*/ 	.byte	0x03, 0x5f
        /*036a*/ 	.short	0x0101


	//----- nvinfo : EIATTR_COOP_GROUP_MASK_REGIDS
	.align		4
        /*036c*/ 	.byte	0x04, 0x29
        /*036e*/ 	.short	(.L_1422 - .L_1421)


	//   ....[0]....
.L_1421:
        /*0370*/ 	.word	0xffffffff


	//   ....[1]....
        /*0374*/ 	.word	0xffffffff


	//   ....[2]....
        /*0378*/ 	.word	0xffffffff


	//   ....[3]....
        /*037c*/ 	.word	0xffffffff


	//   ....[4]....
        /*0380*/ 	.word	0xffffffff


	//   ....[5]....
        /*0384*/ 	.word	0xffffffff


	//   ....[6]....
        /*0388*/ 	.word	0xffffffff


	//   ....[7]....
        /*038c*/ 	.word	0xffffffff


	//   ....[8]....
        /*0390*/ 	.word	0xffffffff


	//   ....[9]....
        /*0394*/ 	.word	0xffffffff


	//   ....[10]....
        /*0398*/ 	.word	0xffffffff


	//   ....[11]....
        /*039c*/ 	.word	0xffffffff


	//   ....[12]....
        /*03a0*/ 	.word	0x05000004


	//   ....[13]....
        /*03a4*/ 	.word	0x05000004


	//   ....[14]....
        /*03a8*/ 	.word	0x05000004


	//   ....[15]....
        /*03ac*/ 	.word	0x05000004


	//----- nvinfo : EIATTR_COOP_GROUP_INSTR_OFFSETS
	.align		4
.L_1422:
        /*03b0*/ 	.byte	0x04, 0x28
        /*03b2*/ 	.short	(.L_1424 - .L_1423)


	//   ....[0]....
.L_1423:
        /*03b4*/ 	.word	0x000174e0


	//   ....[1]....
        /*03b8*/ 	.word	0x00017560


	//   ....[2]....
        /*03bc*/ 	.word	0x00017570


	//   ....[3]....
        /*03c0*/ 	.word	0x000175a0


	//   ....[4]....
        /*03c4*/ 	.word	0x0001e020


	//   ....[5]....
        /*03c8*/ 	.word	0x0001e070


	//   ....[6]....
        /*03cc*/ 	.word	0x0001e090


	//   ....[7]....
        /*03d0*/ 	.word	0x0001e0b0


	//   ....[8]....
        /*03d4*/ 	.word	0x00020ef0


	//   ....[9]....
        /*03d8*/ 	.word	0x00020f00


	//   ....[10]....
        /*03dc*/ 	.word	0x00020f30


	//   ....[11]....
        /*03e0*/ 	.word	0x00020f40


	//   ....[12]....
        /*03e4*/ 	.word	0x00022090


	//   ....[13]....
        /*03e8*/ 	.word	0x00022100


	//   ....[14]....
        /*03ec*/ 	.word	0x00022170


	//   ....[15]....
        /*03f0*/ 	.word	0x000221d0


	//----- nvinfo : EIATTR_VRC_CTA_INIT_COUNT
	.align		4
.L_1424:
        /*03f4*/ 	.byte	0x02, 0x4a
	.zero		1
	.zero		1


	//----- nvinfo : EIATTR_EXIT_INSTR_OFFSETS
	.align		4
        /*03f8*/ 	.byte	0x04, 0x1c
        /*03fa*/ 	.short	(.L_1426 - .L_1425)


	//   ....[0]....
.L_1425:
        /*03fc*/ 	.word	0x00000060


	//----- nvinfo : EIATTR_CRS_STACK_SIZE
	.align		4
.L_1426:
        /*0400*/ 	.byte	0x04, 0x1e
        /*0402*/ 	.short	(.L_1428 - .L_1427)
.L_1427:
        /*0404*/ 	.word	0x00000000


	//----- nvinfo : EIATTR_CBANK_PARAM_SIZE
	.align		4
.L_1428:
        /*0408*/ 	.byte	0x03, 0x19
        /*040a*/ 	.short	0x01d0


	//----- nvinfo : EIATTR_PARAM_CBANK
	.align		4
        /*040c*/ 	.byte	0x04, 0x0a
        /*040e*/ 	.short	(.L_1430 - .L_1429)
	.align		4
.L_1429:
        /*0410*/ 	.word	index@(.nv.constant0._ZN5flash24flash_fwd_splitkv_kernelI23Flash_fwd_kernel_traitsILi64ELi64ELi256ELi4ELb0ELb0EN7cutlass10bfloat16_tE19Flash_kernel_traitsILi64ELi64ELi256ELi4ES3_EELb0ELb0ELb0ELb0ELb0ELb1ELb0ELb1EEEvNS_16Flash_fwd_paramsE)
        /*0414*/ 	.short	0x0380
        /*0416*/ 	.short	0x01d0


	//----- nvinfo : EIATTR_SW_WAR
	.align		4
.L_1430:
        /*0418*/ 	.byte	0x04, 0x36
        /*041a*/ 	.short	(.L_1432 - .L_1431)
.L_1431:
        /*041c*/ 	.word	0x00000008
.L_1432:


//--------------------- .nv.info._ZN5flash24flash_fwd_splitkv_kernelI23Flash_fwd_kernel_traitsILi64ELi64ELi256ELi4ELb0ELb0EN7cutlass10bfloat16_tE19Flash_kernel_traitsILi64ELi64ELi256ELi4ES3_EELb0ELb0ELb0ELb0ELb0ELb0ELb1ELb0EEEvNS_16Flash_fwd_paramsE --------------------------
	.section	.nv.info._ZN5flash24flash_fwd_splitkv_kernelI23Flash_fwd_kernel_traitsILi64ELi64ELi256ELi4ELb0ELb0EN7cutlass10bfloat16_tE19Flash_kernel_traitsILi64ELi64ELi256ELi4ES3_EELb0ELb0ELb0ELb0ELb0ELb0ELb1ELb0EEEvNS_16Flash_fwd_paramsE,"",@"SHT_CUDA_INFO"
	.sectionflags	@""
	.align	4


	//----- nvinfo : EIATTR_CUDA_API_VERSION
	.align		4
        /*0000*/ 	.byte	0x04, 0x37
        /*0002*/ 	.short	(.L_1434 - .L_1433)
.L_1433:
        /*0004*/ 	.word	0x00000082


	//----- nvinfo : EIATTR_KPARAM_INFO
	.align		4
.L_1434:
        /*0008*/ 	.byte	0x04, 0x17
        /*000a*/ 	.short	(.L_1436 - .L_1435)
.L_1435:
        /*000c*/ 	.word	0x00000000
        /*0010*/ 	.short	0x0000
        /*0012*/ 	.short	0x0000
        /*0014*/ 	.byte	0x00, 0xf0, 0x41, 0x07


	//----- nvinfo : EIATTR_SPARSE_MMA_MASK
	.align		4
.L_1436:
        /*0018*/ 	.byte	0x03, 0x50
        /*001a*/ 	.short	0x0000


	//----- nvinfo : EIATTR_MAXREG_COUNT
	.align		4
        /*001c*/ 	.byte	0x03, 0x1b
        /*001e*/ 	.short	0x00ff


	//----- nvinfo : EIATTR_NUM_BARRIERS
	.align		4
        /*0020*/ 	.byte	0x02, 0x4c
        /*0022*/ 	.byte	0x01
	.zero		1


	//----- nvinfo : EIATTR_ANNOTATIONS
	.align		4
        /*0024*/ 	.byte	0x04, 0x55
        /*0026*/ 	.short	(.L_1438 - .L_1437)


	//   ....[0]....
.L_1437:
        /*0028*/ 	.word	0x00000001
        /*002c*/ 	.byte	0xc0, 0x01, 0x00, 0x00, 0x01, 0x00, 0x00, 0x00, 0x20, 0x09, 0x00, 0x00, 0x01, 0x00, 0x00, 0x00
        /*003c*/ 	.byte	0x30, 0x0e, 0x00, 0x00, 0x01, 0x00, 0x00, 0x00, 0xe0, 0xff, 0x00, 0x00


	//----- nvinfo : EIATTR_MERCURY_ISA_VERSION
	.align		4
.L_1438:
        /*0048*/ 	.byte	0x03, 0x5f
        /*004a*/ 	.short	0x0101


	//----- nvinfo : EIATTR_COOP_GROUP_MASK_REGIDS
	.align		4
        /*004c*/ 	.byte	0x04, 0x29
        /*004e*/ 	.short	(.L_1440 - .L_1439)


	//   ....[0]....
.L_1439:
        /*0050*/ 	.word	0xffffffff


	//   ....[1]....
        /*0054*/ 	.word	0xffffffff


	//   ....[2]....
        /*0058*/ 	.word	0xffffffff


	//   ....[3]....
        /*005c*/ 	.word	0xffffffff


	//   ....[4]....
        /*0060*/ 	.word	0xffffffff


	//   ....[5]....
        /*0064*/ 	.word	0xffffffff


	//   ....[6]....
        /*0068*/ 	.word	0xffffffff


	//   ....[7]....
        /*006c*/ 	.word	0xffffffff


	//   ....[8]....
        /*0070*/ 	.word	0xffffffff


	//   ....[9]....
        /*0074*/ 	.word	0xffffffff


	//   ....[10]....
        /*0078*/ 	.word	0xffffffff


	//   ....[11]....
        /*007c*/ 	.word	0xffffffff


	//   ....[12]....
        /*0080*/ 	.word	0x05000004


	//   ....[13]....
        /*0084*/ 	.word	0x05000004


	//   ....[14]....
        /*0088*/ 	.word	0x05000004


	//   ....[15]....
        /*008c*/ 	.word	0x05000004


	//----- nvinfo : EIATTR_COOP_GROUP_INSTR_OFFSETS
	.align		4
.L_1440:
        /*0090*/ 	.byte	0x04, 0x28
        /*0092*/ 	.short	(.L_1442 - .L_1441)


	//   ....[0]....
.L_1441:
        /*0094*/ 	.word	0x00007840


	//   ....[1]....
        /*0098*/ 	.word	0x000078c0


	//   ....[2]....
        /*009c*/ 	.word	0x000078d0


	//   ....[3]....
        /*00a0*/ 	.word	0x00007900


	//   ....[4]....
        /*00a4*/ 	.word	0x0000d290


	//   ....[5]....
        /*00a8*/ 	.word	0x0000d2a0


	//   ....[6]....
        /*00ac*/ 	.word	0x0000d2d0


	//   ....[7]....
        /*00b0*/ 	.word	0x0000d2e0


	//   ....[8]....
        /*00b4*/ 	.word	0x0000fed0


	//   ....[9]....
        /*00b8*/ 	.word	0x0000fee0


	//   ....[10]....
        /*00bc*/ 	.word	0x0000ff10


	//   ....[11]....
        /*00c0*/ 	.word	0x0000ff20


	//   ....[12]....
        /*00c4*/ 	.word	0x000109f0


	//   ....[13]....
        /*00c8*/ 	.word	0x00010a60


	//   ....[14]....
        /*00cc*/ 	.word	0x00010ad0


	//   ....[15]....
        /*00d0*/ 	.word	0x00010b30


	//----- nvinfo : EIATTR_VRC_CTA_INIT_COUNT
	.align		4
.L_1442:
        /*00d4*/ 	.byte	0x02, 0x4a
	.zero		1
	.zero		1


	//----- nvinfo : EIATTR_EXIT_INSTR_OFFSETS
	.align		4
        /*00d8*/ 	.byte	0x04, 0x1c
        /*00da*/ 	.short	(.L_1444 - .L_1443)


	//   ....[0]....
.L_1443:
        /*00dc*/ 	.word	0x000001f0


	//----- nvinfo : EIATTR_CRS_STACK_SIZE
	.align		4
.L_1444:
        /*00e0*/ 	.byte	0x04, 0x1e
        /*00e2*/ 	.short	(.L_1446 - .L_1445)
.L_1445:
        /*00e4*/ 	.word	0x00000000


	//----- nvinfo : EIATTR_CBANK_PARAM_SIZE
	.align		4
.L_1446:
        /*00e8*/ 	.byte	0x03, 0x19
        /*00ea*/ 	.short	0x01d0


	//----- nvinfo : EIATTR_PARAM_CBANK
	.align		4
        /*00ec*/ 	.byte	0x04, 0x0a
        /*00ee*/ 	.short	(.L_1448 - .L_1447)
	.align		4
.L_1447:
        /*00f0*/ 	.word	index@(.nv.constant0._ZN5flash24flash_fwd_splitkv_kernelI23Flash_fwd_kernel_traitsILi64ELi64ELi256ELi4ELb0ELb0EN7cutlass10bfloat16_tE19Flash_kernel_traitsILi64ELi64ELi256ELi4ES3_EELb0ELb0ELb0ELb0ELb0ELb0ELb1ELb0EEEvNS_16Flash_fwd_paramsE)
        /*00f4*/ 	.short	0x0380
        /*00f6*/ 	.short	0x01d0


	//----- nvinfo : EIATTR_SW_WAR
	.align		4
.L_1448:
        /*00f8*/ 	.byte	0x04, 0x36
        /*00fa*/ 	.short	(.L_1450 - .L_1449)
.L_1449:
        /*00fc*/ 	.word	0x00000008
.L_1450:


//--------------------- .nv.info._ZN5flash24flash_fwd_splitkv_kernelI23Flash_fwd_kernel_traitsILi64ELi64ELi256ELi4ELb0ELb0EN7cutlass10bfloat16_tE19Flash_kernel_traitsILi64ELi64ELi256ELi4ES3_EELb0ELb0ELb0ELb0ELb0ELb1ELb1ELb0EEEvNS_16Flash_fwd_paramsE --------------------------
	.section	.nv.info._ZN5flash24flash_fwd_splitkv_kernelI23Flash_fwd_kernel_traitsILi64ELi64ELi256ELi4ELb0ELb0EN7cutlass10bfloat16_tE19Flash_kernel_traitsILi64ELi64ELi256ELi4ES3_EELb0ELb0ELb0ELb0ELb0ELb1ELb1ELb0EEEvNS_16Flash_fwd_paramsE,"",@"SHT_CUDA_INFO"
	.sectionflags	@""
	.align	4


	//----- nvinfo : EIATTR_CUDA_API_VERSION
	.align		4
        /*0000*/ 	.byte	0x04, 0x37
        /*0002*/ 	.short	(.L_1452 - .L_1451)
.L_1451:
        /*0004*/ 	.word	0x00000082


	//----- nvinfo : EIATTR_KPARAM_INFO
	.align		4
.L_1452:
        /*0008*/ 	.byte	0x04, 0x17
        /*000a*/ 	.short	(.L_1454 - .L_1453)
.L_1453:
        /*000c*/ 	.word	0x00000000
        /*0010*/ 	.short	0x0000
        /*0012*/ 	.short	0x0000
        /*0014*/ 	.byte	0x00, 0xf0, 0x41, 0x07


	//----- nvinfo : EIATTR_SPARSE_MMA_MASK
	.align		4
.L_1454:
        /*0018*/ 	.byte	0x03, 0x50
        /*001a*/ 	.short	0x0000


	//----- nvinfo : EIATTR_MAXREG_COUNT
	.align		4
        /*001c*/ 	.byte	0x03, 0x1b
        /*001e*/ 	.short	0x00ff


	//----- nvinfo : EIATTR_NUM_BARRIERS
	.align		4
        /*0020*/ 	.byte	0x02, 0x4c
        /*0022*/ 	.byte	0x01
	.zero		1


	//----- nvinfo : EIATTR_ANNOTATIONS
	.align		4
        /*0024*/ 	.byte	0x04, 0x55
        /*0026*/ 	.short	(.L_1456 - .L_1455)


	//   ....[0]....
.L_1455:
        /* <DEDUP_REMOVED lines=28> */


	//----- nvinfo : EIATTR_MERCURY_ISA_VERSION
	.align		4
.L_1456:
        /*01d8*/ 	.byte	0x03, 0x5f
        /*01da*/ 	.short	0x0101


	//----- nvinfo : EIATTR_COOP_GROUP_MASK_REGIDS
	.align		4
        /*01dc*/ 	.byte	0x04, 0x29
        /*01de*/ 	.short	(.L_1458 - .L_1457)


	//   ....[0]....
.L_1457:
        /*01e0*/ 	.word	0xffffffff


	//   ....[1]....
        /*01e4*/ 	.word	0xffffffff


	//   ....[2]....
        /*01e8*/ 	.word	0xffffffff


	//   ....[3]....
        /*01ec*/ 	.word	0xffffffff


	//   ....[4]....
        /*01f0*/ 	.word	0xffffffff


	//   ....[5]....
        /*01f4*/ 	.word	0xffffffff


	//   ....[6]....
        /*01f8*/ 	.word	0xffffffff


	//   ....[7]....
        /*01fc*/ 	.word	0xffffffff


	//   ....[8]....
        /*0200*/ 	.word	0xffffffff


	//   ....[9]....
        /*0204*/ 	.word	0xffffffff


	//   ....[10]....
        /*0208*/ 	.word	0xffffffff


	//   ....[11]....
        /*020c*/ 	.word	0xffffffff


	//   ....[12]....
        /*0210*/ 	.word	0x05000004


	//   ....[13]....
        /*0214*/ 	.word	0x05000004


	//   ....[14]....
        /*0218*/ 	.word	0x05000004


	//   ....[15]....
        /*021c*/ 	.word	0x05000004


	//----- nvinfo : EIATTR_COOP_GROUP_INSTR_OFFSETS
	.align		4
.L_1458:
        /*0220*/ 	.byte	0x04, 0x28
        /*0222*/ 	.short	(.L_1460 - .L_1459)


	//   ....[0]....
.L_1459:
        /*0224*/ 	.word	0x000087b0


	//   ....[1]....
        /*0228*/ 	.word	0x00008830


	//   ....[2]....
        /*022c*/ 	.word	0x00008840


	//   ....[3]....
        /*0230*/ 	.word	0x00008870


	//   ....[4]....
        /*0234*/ 	.word	0x0000f310


	//   ....[5]....
        /*0238*/ 	.word	0x0000f360


	//   ....[6]....
        /*023c*/ 	.word	0x0000f380


	//   ....[7]....
        /*0240*/ 	.word	0x0000f3a0


	//   ....[8]....
        /*0244*/ 	.word	0x00012170


	//   ....[9]....
        /*0248*/ 	.word	0x00012180


	//   ....[10]....
        /*024c*/ 	.word	0x000121b0


	//   ....[11]....
        /*0250*/ 	.word	0x000121c0


	//   ....[12]....
        /*0254*/ 	.word	0x00012cb0


	//   ....[13]....
        /*0258*/ 	.word	0x00012d20


	//   ....[14]....
        /*025c*/ 	.word	0x00012d90


	//   ....[15]....
        /*0260*/ 	.word	0x00012df0


	//----- nvinfo : EIATTR_VRC_CTA_INIT_COUNT
	.align		4
.L_1460:
        /*0264*/ 	.byte	0x02, 0x4a
	.zero		1
	.zero		1


	//----- nvinfo : EIATTR_EXIT_INSTR_OFFSETS
	.align		4
        /*0268*/ 	.byte	0x04, 0x1c
        /*026a*/ 	.short	(.L_1462 - .L_1461)


	//   ....[0]....
.L_1461:
        /*026c*/ 	.word	0x00000200


	//----- nvinfo : EIATTR_CRS_STACK_SIZE
	.align		4
.L_1462:
        /*0270*/ 	.byte	0x04, 0x1e
        /*0272*/ 	.short	(.L_1464 - .L_1463)
.L_1463:
        /*0274*/ 	.word	0x00000000


	//----- nvinfo : EIATTR_CBANK_PARAM_SIZE
	.align		4
.L_1464:
        /*0278*/ 	.byte	0x03, 0x19
        /*027a*/ 	.short	0x01d0


	//----- nvinfo : EIATTR_PARAM_CBANK
	.align		4
        /*027c*/ 	.byte	0x04, 0x0a
        /*027e*/ 	.short	(.L_1466 - .L_1465)
	.align		4
.L_1465:
        /*0280*/ 	.word	index@(.nv.constant0._ZN5flash24flash_fwd_splitkv_kernelI23Flash_fwd_kernel_traitsILi64ELi64ELi256ELi4ELb0ELb0EN7cutlass10bfloat16_tE19Flash_kernel_traitsILi64ELi64ELi256ELi4ES3_EELb0ELb0ELb0ELb0ELb0ELb1ELb1ELb0EEEvNS_16Flash_fwd_paramsE)
        /*0284*/ 	.short	0x0380
        /*0286*/ 	.short	0x01d0


	//----- nvinfo : EIATTR_SW_WAR
	.align		4
.L_1466:
        /*0288*/ 	.byte	0x04, 0x36
        /*028a*/ 	.short	(.L_1468 - .L_1467)
.L_1467:
        /*028c*/ 	.word	0x00000008
.L_1468:


//--------------------- .nv.info._ZN5flash24flash_fwd_splitkv_kernelI23Flash_fwd_kernel_traitsILi64ELi64ELi256ELi4ELb0ELb0EN7cutlass10bfloat16_tE19Flash_kernel_traitsILi64ELi64ELi256ELi4ES3_EELb0ELb0ELb0ELb0ELb0ELb0ELb1ELb1EEEvNS_16Flash_fwd_paramsE --------------------------
	.section	.nv.info._ZN5flash24flash_fwd_splitkv_kernelI23Flash_fwd_kernel_traitsILi64ELi64ELi256ELi4ELb0ELb0EN7cutlass10bfloat16_tE19Flash_kernel_traitsILi64ELi64ELi256ELi4ES3_EELb0ELb0ELb0ELb0ELb0ELb0ELb1ELb1EEEvNS_16Flash_fwd_paramsE,"",@"SHT_CUDA_INFO"
	.sectionflags	@""
	.align	4


	//----- nvinfo : EIATTR_CUDA_API_VERSION
	.align		4
        /*0000*/ 	.byte	0x04, 0x37
        /*0002*/ 	.short	(.L_1470 - .L_1469)
.L_1469:
        /*0004*/ 	.word	0x00000082


	//----- nvinfo : EIATTR_KPARAM_INFO
	.align		4
.L_1470:
        /*0008*/ 	.byte	0x04, 0x17
        /*000a*/ 	.short	(.L_1472 - .L_1471)
.L_1471:
        /*000c*/ 	.word	0x00000000
        /*0010*/ 	.short	0x0000
        /*0012*/ 	.short	0x0000
        /*0014*/ 	.byte	0x00, 0xf0, 0x41, 0x07


	//----- nvinfo : EIATTR_SPARSE_MMA_MASK
	.align		4
.L_1472:
        /*0018*/ 	.byte	0x03, 0x50
        /*001a*/ 	.short	0x0000


	//----- nvinfo : EIATTR_MAXREG_COUNT
	.align		4
        /*001c*/ 	.byte	0x03, 0x1b
        /*001e*/ 	.short	0x00ff


	//----- nvinfo : EIATTR_NUM_BARRIERS
	.align		4
        /*0020*/ 	.byte	0x02, 0x4c
        /*0022*/ 	.byte	0x01
	.zero		1


	//----- nvinfo : EIATTR_ANNOTATIONS
	.align		4
        /*0024*/ 	.byte	0x04, 0x55
        /*0026*/ 	.short	(.L_1474 - .L_1473)


	//   ....[0]....
.L_1473:
        /*0028*/ 	.word	0x00000001
        /*002c*/ 	.byte	0x00, 0x04, 0x00, 0x00, 0x01, 0x00, 0x00, 0x00, 0x20, 0x05, 0x00, 0x00, 0x01, 0x00, 0x00, 0x00
        /*003c*/ 	.byte	0x80, 0xe4, 0x00, 0x00, 0x01, 0x00, 0x00, 0x00, 0x50, 0xe9, 0x00, 0x00, 0x01, 0x00, 0x00, 0x00
        /*004c*/ 	.byte	0xd0, 0xf8, 0x00, 0x00, 0x01, 0x00, 0x00, 0x00, 0x70, 0xee, 0x01, 0x00


	//----- nvinfo : EIATTR_MERCURY_ISA_VERSION
	.align		4
.L_1474:
        /*0058*/ 	.byte	0x03, 0x5f
        /*005a*/ 	.short	0x0101


	//----- nvinfo : EIATTR_COOP_GROUP_MASK_REGIDS
	.align		4
        /*005c*/ 	.byte	0x04, 0x29
        /*005e*/ 	.short	(.L_1476 - .L_1475)


	//   ....[0]....
.L_1475:
        /*0060*/ 	.word	0xffffffff


	//   ....[1]....
        /*0064*/ 	.word	0xffffffff


	//   ....[2]....
        /*0068*/ 	.word	0xffffffff


	//   ....[3]....
        /*006c*/ 	.word	0xffffffff


	//   ....[4]....
        /*0070*/ 	.word	0xffffffff


	//   ....[5]....
        /*0074*/ 	.word	0xffffffff


	//   ....[6]....
        /*0078*/ 	.word	0xffffffff


	//   ....[7]....
        /*007c*/ 	.word	0xffffffff


	//   ....[8]....
        /*0080*/ 	.word	0xffffffff


	//   ....[9]....
        /*0084*/ 	.word	0xffffffff


	//   ....[10]....
        /*0088*/ 	.word	0xffffffff


	//   ....[11]....
        /*008c*/ 	.word	0xffffffff


	//   ....[12]....
        /*0090*/ 	.word	0x05000004


	//   ....[13]....
        /*0094*/ 	.word	0x05000004


	//   ....[14]....
        /*0098*/ 	.word	0x05000004


	//   ....[15]....
        /*009c*/ 	.word	0x05000004


	//----- nvinfo : EIATTR_COOP_GROUP_INSTR_OFFSETS
	.align		4
.L_1476:
        /*00a0*/ 	.byte	0x04, 0x28
        /*00a2*/ 	.short	(.L_1478 - .L_1477)


	//   ....[0]....
.L_1477:
        /*00a4*/ 	.word	0x000163c0


	//   ....[1]....
        /*00a8*/ 	.word	0x00016440


	//   ....[2]....
        /*00ac*/ 	.word	0x00016450


	//   ....[3]....
        /*00b0*/ 	.word	0x00016480


	//   ....[4]....
        /*00b4*/ 	.word	0x0001bde0


	//   ....[5]....
        /*00b8*/ 	.word	0x0001bdf0


	//   ....[6]....
        /*00bc*/ 	.word	0x0001be20


	//   ....[7]....
        /*00c0*/ 	.word	0x0001be30


	//   ....[8]....
        /*00c4*/ 	.word	0x0001ea50


	//   ....[9]....
        /*00c8*/ 	.word	0x0001ea60


	//   ....[10]....
        /*00cc*/ 	.word	0x0001ea90


	//   ....[11]....
        /*00d0*/ 	.word	0x0001eaa0


	//   ....[12]....
        /*00d4*/ 	.word	0x0001f750


	//   ....[13]....
        /*00d8*/ 	.word	0x0001f7c0


	//   ....[14]....
        /*00dc*/ 	.word	0x0001f820


	//   ....[15]....
        /*00e0*/ 	.word	0x0001f880


	//----- nvinfo : EIATTR_VRC_CTA_INIT_COUNT
	.align		4
.L_1478:
        /*00e4*/ 	.byte	0x02, 0x4a
	.zero		1
	.zero		1


	//----- nvinfo : EIATTR_EXIT_INSTR_OFFSETS
	.align		4
        /*00e8*/ 	.byte	0x04, 0x1c
        /*00ea*/ 	.short	(.L_1480 - .L_1479)


	//   ....[0]....
.L_1479:
        /*00ec*/ 	.word	0x000001e0


	//----- nvinfo : EIATTR_CRS_STACK_SIZE
	.align		4
.L_1480:
        /*00f0*/ 	.byte	0x04, 0x1e
        /*00f2*/ 	.short	(.L_1482 - .L_1481)
.L_1481:
        /*00f4*/ 	.word	0x00000000


	//----- nvinfo : EIATTR_CBANK_PARAM_SIZE
	.align		4
.L_1482:
        /*00f8*/ 	.byte	0x03, 0x19
        /*00fa*/ 	.short	0x01d0


	//----- nvinfo : EIATTR_PARAM_CBANK
	.align		4
        /*00fc*/ 	.byte	0x04, 0x0a
        /*00fe*/ 	.short	(.L_1484 - .L_1483)
	.align		4
.L_1483:
        /*0100*/ 	.word	index@(.nv.constant0._ZN5flash24flash_fwd_splitkv_kernelI23Flash_fwd_kernel_traitsILi64ELi64ELi256ELi4ELb0ELb0EN7cutlass10bfloat16_tE19Flash_kernel_traitsILi64ELi64ELi256ELi4ES3_EELb0ELb0ELb0ELb0ELb0ELb0ELb1ELb1EEEvNS_16Flash_fwd_paramsE)
        /*0104*/ 	.short	0x0380
        /*0106*/ 	.short	0x01d0


	//----- nvinfo : EIATTR_SW_WAR
	.align		4
.L_1484:
        /*0108*/ 	.byte	0x04, 0x36
        /*010a*/ 	.short	(.L_1486 - .L_1485)
.L_1485:
        /*010c*/ 	.word	0x00000008
.L_1486:


//--------------------- .nv.info._ZN5flash24flash_fwd_splitkv_kernelI23Flash_fwd_kernel_traitsILi64ELi64ELi256ELi4ELb0ELb0EN7cutlass10bfloat16_tE19Flash_kernel_traitsILi64ELi64ELi256ELi4ES3_EELb0ELb0ELb0ELb0ELb0ELb1ELb1ELb1EEEvNS_16Flash_fwd_paramsE --------------------------
	.section	.nv.info._ZN5flash24flash_fwd_splitkv_kernelI23Flash_fwd_kernel_traitsILi64ELi64ELi256ELi4ELb0ELb0EN7cutlass10bfloat16_tE19Flash_kernel_traitsILi64ELi64ELi256ELi4ES3_EELb0ELb0ELb0ELb0ELb0ELb1ELb1ELb1EEEvNS_16Flash_fwd_paramsE,"",@"SHT_CUDA_INFO"
	.sectionflags	@""
	.align	4


	//----- nvinfo : EIATTR_CUDA_API_VERSION
	.align		4
        /*0000*/ 	.byte	0x04, 0x37
        /*0002*/ 	.short	(.L_1488 - .L_1487)
.L_1487:
        /*0004*/ 	.word	0x00000082


	//----- nvinfo : EIATTR_KPARAM_INFO
	.align		4
.L_1488:
        /*0008*/ 	.byte	0x04, 0x17
        /*000a*/ 	.short	(.L_1490 - .L_1489)
.L_1489:
        /*000c*/ 	.word	0x00000000
        /*0010*/ 	.short	0x0000
        /*0012*/ 	.short	0x0000
        /*0014*/ 	.byte	0x00, 0xf0, 0x41, 0x07


	//----- nvinfo : EIATTR_SPARSE_MMA_MASK
	.align		4
.L_1490:
        /*0018*/ 	.byte	0x03, 0x50
        /*001a*/ 	.short	0x0000


	//----- nvinfo : EIATTR_MAXREG_COUNT
	.align		4
        /*001c*/ 	.byte	0x03, 0x1b
        /*001e*/ 	.short	0x00ff


	//----- nvinfo : EIATTR_NUM_BARRIERS
	.align		4
        /*0020*/ 	.byte	0x02, 0x4c
        /*0022*/ 	.byte	0x01
	.zero		1


	//----- nvinfo : EIATTR_ANNOTATIONS
	.align		4
        /*0024*/ 	.byte	0x04, 0x55
        /*0026*/ 	.short	(.L_1492 - .L_1491)


	//   ....[0]....
.L_1491:
        /* <DEDUP_REMOVED lines=57> */


	//----- nvinfo : EIATTR_MERCURY_ISA_VERSION
	.align		4
.L_1492:
        /*03a0*/ 	.byte	0x03, 0x5f
        /*03a2*/ 	.short	0x0101


	//----- nvinfo : EIATTR_COOP_GROUP_MASK_REGIDS
	.align		4
        /*03a4*/ 	.byte	0x04, 0x29
        /*03a6*/ 	.short	(.L_1494 - .L_1493)


	//   ....[0]....
.L_1493:
        /*03a8*/ 	.word	0xffffffff


	//   ....[1]....
        /*03ac*/ 	.word	0xffffffff


	//   ....[2]....
        /*03b0*/ 	.word	0xffffffff


	//   ....[3]....
        /*03b4*/ 	.word	0xffffffff


	//   ....[4]....
        /*03b8*/ 	.word	0xffffffff


	//   ....[5]....
        /*03bc*/ 	.word	0xffffffff


	//   ....[6]....
        /*03c0*/ 	.word	0xffffffff


	//   ....[7]....
        /*03c4*/ 	.word	0xffffffff


	//   ....[8]....
        /*03c8*/ 	.word	0xffffffff


	//   ....[9]....
        /*03cc*/ 	.word	0xffffffff


	//   ....[10]....
        /*03d0*/ 	.word	0xffffffff


	//   ....[11]....
        /*03d4*/ 	.word	0xffffffff


	//   ....[12]....
        /*03d8*/ 	.word	0x05000004


	//   ....[13]....
        /*03dc*/ 	.word	0x05000004


	//   ....[14]....
        /*03e0*/ 	.word	0x05000004


	//   ....[15]....
        /*03e4*/ 	.word	0x05000004


	//----- nvinfo : EIATTR_COOP_GROUP_INSTR_OFFSETS
	.align		4
.L_1494:
        /*03e8*/ 	.byte	0x04, 0x28
        /*03ea*/ 	.short	(.L_1496 - .L_1495)


	//   ....[0]....
.L_1495:
        /*03ec*/ 	.word	0x000176c0


	//   ....[1]....
        /*03f0*/ 	.word	0x00017740


	//   ....[2]....
        /*03f4*/ 	.word	0x00017750


	//   ....[3]....
        /*03f8*/ 	.word	0x00017780


	//   ....[4]....
        /*03fc*/ 	.word	0x0001e270


	//   ....[5]....
        /*0400*/ 	.word	0x0001e290


	//   ....[6]....
        /*0404*/ 	.word	0x0001e2b0


	//   ....[7]....
        /*0408*/ 	.word	0x0001e2d0


	//   ....[8]....
        /*040c*/ 	.word	0x000210d0


	//   ....[9]....
        /*0410*/ 	.word	0x000210e0


	//   ....[10]....
        /*0414*/ 	.word	0x00021110


	//   ....[11]....
        /*0418*/ 	.word	0x00021120


	//   ....[12]....
        /*041c*/ 	.word	0x00021df0


	//   ....[13]....
        /*0420*/ 	.word	0x00021e60


	//   ....[14]....
        /*0424*/ 	.word	0x00021ec0


	//   ....[15]....
        /*0428*/ 	.word	0x00021f20


	//----- nvinfo : EIATTR_VRC_CTA_INIT_COUNT
	.align		4
.L_1496:
        /*042c*/ 	.byte	0x02, 0x4a
	.zero		1
	.zero		1


	//----- nvinfo : EIATTR_EXIT_INSTR_OFFSETS
	.align		4
        /*0430*/ 	.byte	0x04, 0x1c
        /*0432*/ 	.short	(.L_1498 - .L_1497)


	//   ....[0]....
.L_1497:
        /*0434*/ 	.word	0x00000200


	//----- nvinfo : EIATTR_CRS_STACK_SIZE
	.align		4
.L_1498:
        /*0438*/ 	.byte	0x04, 0x1e
        /*043a*/ 	.short	(.L_1500 - .L_1499)
.L_1499:
        /*043c*/ 	.word	0x00000000


	//----- nvinfo : EIATTR_CBANK_PARAM_SIZE
	.align		4
.L_1500:
        /*0440*/ 	.byte	0x03, 0x19
        /*0442*/ 	.short	0x01d0


	//----- nvinfo : EIATTR_PARAM_CBANK
	.align		4
        /*0444*/ 	.byte	0x04, 0x0a
        /*0446*/ 	.short	(.L_1502 - .L_1501)
	.align		4
.L_1501:
        /*0448*/ 	.word	index@(.nv.constant0._ZN5flash24flash_fwd_splitkv_kernelI23Flash_fwd_kernel_traitsILi64ELi64ELi256ELi4ELb0ELb0EN7cutlass10bfloat16_tE19Flash_kernel_traitsILi64ELi64ELi256ELi4ES3_EELb0ELb0ELb0ELb0ELb0ELb1ELb1ELb1EEEvNS_16Flash_fwd_paramsE)
        /*044c*/ 	.short	0x0380
        /*044e*/ 	.short	0x01d0


	//----- nvinfo : EIATTR_SW_WAR
	.align		4
.L_1502:
        /*0450*/ 	.byte	0x04, 0x36
        /*0452*/ 	.short	(.L_1504 - .L_1503)
.L_1503:
        /*0454*/ 	.word	0x00000008
.L_1504:


//--------------------- .nv.info._ZN5flash24flash_fwd_splitkv_kernelI23Flash_fwd_kernel_traitsILi64ELi64ELi256ELi4ELb0ELb0EN7cutlass10bfloat16_tE19Flash_kernel_traitsILi64ELi64ELi256ELi4ES3_EELb0ELb1ELb0ELb0ELb0ELb0ELb0ELb0EEEvNS_16Flash_fwd_paramsE --------------------------
	.section	.nv.info._ZN5flash24flash_fwd_splitkv_kernelI23Flash_fwd_kernel_traitsILi64ELi64ELi256ELi4ELb0ELb0EN7cutlass10bfloat16_tE19Flash_kernel_traitsILi64ELi64ELi256ELi4ES3_EELb0ELb1ELb0ELb0ELb0ELb0ELb0ELb0EEEvNS_16Flash_fwd_paramsE,"",@"SHT_CUDA_INFO"
	.sectionflags	@""
	.align	4


	//----- nvinfo : EIATTR_CUDA_API_VERSION
	.align		4
        /*0000*/ 	.byte	0x04, 0x37
        /*0002*/ 	.short	(.L_1506 - .L_1505)
.L_1505:
        /*0004*/ 	.word	0x00000082


	//----- nvinfo : EIATTR_KPARAM_INFO
	.align		4
.L_1506:
        /*0008*/ 	.byte	0x04, 0x17
        /*000a*/ 	.short	(.L_1508 - .L_1507)
.L_1507:
        /*000c*/ 	.word	0x00000000
        /*0010*/ 	.short	0x0000
        /*0012*/ 	.short	0x0000
        /*0014*/ 	.byte	0x00, 0xf0, 0x41, 0x07


	//----- nvinfo : EIATTR_SPARSE_MMA_MASK
	.align		4
.L_1508:
        /*0018*/ 	.byte	0x03, 0x50
        /*001a*/ 	.short	0x0000


	//----- nvinfo : EIATTR_MAXREG_COUNT
	.align		4
        /*001c*/ 	.byte	0x03, 0x1b
        /*001e*/ 	.short	0x00ff


	//----- nvinfo : EIATTR_NUM_BARRIERS
	.align		4
        /*0020*/ 	.byte	0x02, 0x4c
        /*0022*/ 	.byte	0x01
	.zero		1


	//----- nvinfo : EIATTR_ANNOTATIONS
	.align		4
        /*0024*/ 	.byte	0x04, 0x55
        /*0026*/ 	.short	(.L_1510 - .L_1509)


	//   ....[0]....
.L_1509:
        /* <DEDUP_REMOVED lines=104> */


	//----- nvinfo : EIATTR_MERCURY_ISA_VERSION
	.align		4
.L_1510:
        /*0690*/ 	.byte	0x03, 0x5f
        /*0692*/ 	.short	0x0101


	//----- nvinfo : EIATTR_COOP_GROUP_MASK_REGIDS
	.align		4
        /*0694*/ 	.byte	0x04, 0x29
        /*0696*/ 	.short	(.L_1512 - .L_1511)


	//   ....[0]....
.L_1511:
        /*0698*/ 	.word	0xffffffff


	//   ....[1]....
        /*069c*/ 	.word	0xffffffff


	//   ....[2]....
        /*06a0*/ 	.word	0xffffffff


	//   ....[3]....
        /*06a4*/ 	.word	0xffffffff


	//   ....[4]....
        /*06a8*/ 	.word	0xffffffff


	//   ....[5]....
        /*06ac*/ 	.word	0xffffffff


	//   ....[6]....
        /*06b0*/ 	.word	0xffffffff


	//   ....[7]....
        /*06b4*/ 	.word	0xffffffff


	//   ....[8]....
        /*06b8*/ 	.word	0xffffffff


	//   ....[9]....
        /*06bc*/ 	.word	0xffffffff


	//   ....[10]....
        /*06c0*/ 	.word	0xffffffff


	//   ....[11]....
        /*06c4*/ 	.word	0xffffffff


	//   ....[12]....
        /*06c8*/ 	.word	0xffffffff


	//   ....[13]....
        /*06cc*/ 	.word	0xffffffff


	//   ....[14]....
        /*06d0*/ 	.word	0xffffffff


	//   ....[15]....
        /*06d4*/ 	.word	0xffffffff


	//   ....[16]....
        /*06d8*/ 	.word	0x05000004


	//   ....[17]....
        /*06dc*/ 	.word	0x05000004


	//   ....[18]....
        /*06e0*/ 	.word	0x05000004


	//   ....[19]....
        /*06e4*/ 	.word	0x05000004


	//----- nvinfo : EIATTR_COOP_GROUP_INSTR_OFFSETS
	.align		4
.L_1512:
        /*06e8*/ 	.byte	0x04, 0x28
        /*06ea*/ 	.short	(.L_1514 - .L_1513)


	//   ....[0]....
.L_1513:
        /*06ec*/ 	.word	0x00008d60


	//   ....[1]....
        /*06f0*/ 	.word	0x00008d90


	//   ....[2]....
        /*06f4*/ 	.word	0x00008da0


	//   ....[3]....
        /*06f8*/ 	.word	0x00008e00


	//   ....[4]....
        /*06fc*/ 	.word	0x00010ec0


	//   ....[5]....
        /*0700*/ 	.word	0x00010ee0


	//   ....[6]....
        /*0704*/ 	.word	0x00012ff0


	//   ....[7]....
        /*0708*/ 	.word	0x00013010


	//   ....[8]....
        /*070c*/ 	.word	0x0001a0a0


	//   ....[9]....
        /*0710*/ 	.word	0x0001a7e0


	//   ....[10]....
        /*0714*/ 	.word	0x0001b3f0


	//   ....[11]....
        /*0718*/ 	.word	0x0001b5c0


	//   ....[12]....
        /*071c*/ 	.word	0x0001dfe0


	//   ....[13]....
        /*0720*/ 	.word	0x0001dff0


	//   ....[14]....
        /*0724*/ 	.word	0x0001e020


	//   ....[15]....
        /*0728*/ 	.word	0x0001e030


	//   ....[16]....
        /*072c*/ 	.word	0x0001ef90


	//   ....[17]....
        /*0730*/ 	.word	0x0001f000


	//   ....[18]....
        /*0734*/ 	.word	0x0001f070


	//   ....[19]....
        /*0738*/ 	.word	0x0001f0d0


	//----- nvinfo : EIATTR_VRC_CTA_INIT_COUNT
	.align		4
.L_1514:
        /*073c*/ 	.byte	0x02, 0x4a
	.zero		1
	.zero		1


	//----- nvinfo : EIATTR_EXIT_INSTR_OFFSETS
	.align		4
        /*0740*/ 	.byte	0x04, 0x1c
        /*0742*/ 	.short	(.L_1516 - .L_1515)


	//   ....[0]....
.L_1515:
        /*0744*/ 	.word	0x00000060


	//----- nvinfo : EIATTR_CRS_STACK_SIZE
	.align		4
.L_1516:
        /*0748*/ 	.byte	0x04, 0x1e
        /*074a*/ 	.short	(.L_1518 - .L_1517)
.L_1517:
        /*074c*/ 	.word	0x00000000


	//----- nvinfo : EIATTR_CBANK_PARAM_SIZE
	.align		4
.L_1518:
        /*0750*/ 	.byte	0x03, 0x19
        /*0752*/ 	.short	0x01d0


	//----- nvinfo : EIATTR_PARAM_CBANK
	.align		4
        /*0754*/ 	.byte	0x04, 0x0a
        /*0756*/ 	.short	(.L_1520 - .L_1519)
	.align		4
.L_1519:
        /*0758*/ 	.word	index@(.nv.constant0._ZN5flash24flash_fwd_splitkv_kernelI23Flash_fwd_kernel_traitsILi64ELi64ELi256ELi4ELb0ELb0EN7cutlass10bfloat16_tE19Flash_kernel_traitsILi64ELi64ELi256ELi4ES3_EELb0ELb1ELb0ELb0ELb0ELb0ELb0ELb0EEEvNS_16Flash_fwd_paramsE)
        /*075c*/ 	.short	0x0380
        /*075e*/ 	.short	0x01d0


	//----- nvinfo : EIATTR_SW_WAR
	.align		4
.L_1520:
        /*0760*/ 	.byte	0x04, 0x36
        /*0762*/ 	.short	(.L_1522 - .L_1521)
.L_1521:
        /*0764*/ 	.word	0x00000008
.L_1522:


//--------------------- .nv.info._ZN5flash24flash_fwd_splitkv_kernelI23Flash_fwd_kernel_traitsILi64ELi64ELi256ELi4ELb0ELb0EN7cutlass10bfloat16_tE19Flash_kernel_traitsILi64ELi64ELi256ELi4ES3_EELb0ELb1ELb0ELb0ELb0ELb1ELb0ELb0EEEvNS_16Flash_fwd_paramsE --------------------------
	.section	.nv.info._ZN5flash24flash_fwd_splitkv_kernelI23Flash_fwd_kernel_traitsILi64ELi64ELi256ELi4ELb0ELb0EN7cutlass10bfloat16_tE19Flash_kernel_traitsILi64ELi64ELi256ELi4ES3_EELb0ELb1ELb0ELb0ELb0ELb1ELb0ELb0EEEvNS_16Flash_fwd_paramsE,"",@"SHT_CUDA_INFO"
	.sectionflags	@""
	.align	4


	//----- nvinfo : EIATTR_CUDA_API_VERSION
	.align		4
        /*0000*/ 	.byte	0x04, 0x37
        /*0002*/ 	.short	(.L_1524 - .L_1523)
.L_1523:
        /*0004*/ 	.word	0x00000082


	//----- nvinfo : EIATTR_KPARAM_INFO
	.align		4
.L_1524:
        /*0008*/ 	.byte	0x04, 0x17
        /*000a*/ 	.short	(.L_1526 - .L_1525)
.L_1525:
        /*000c*/ 	.word	0x00000000
        /*0010*/ 	.short	0x0000
        /*0012*/ 	.short	0x0000
        /*0014*/ 	.byte	0x00, 0xf0, 0x41, 0x07


	//----- nvinfo : EIATTR_SPARSE_MMA_MASK
	.align		4
.L_1526:
        /*0018*/ 	.byte	0x03, 0x50
        /*001a*/ 	.short	0x0000


	//----- nvinfo : EIATTR_MAXREG_COUNT
	.align		4
        /*001c*/ 	.byte	0x03, 0x1b
        /*001e*/ 	.short	0x00ff


	//----- nvinfo : EIATTR_NUM_BARRIERS
	.align		4
        /*0020*/ 	.byte	0x02, 0x4c
        /*0022*/ 	.byte	0x01
	.zero		1


	//----- nvinfo : EIATTR_ANNOTATIONS
	.align		4
        /*0024*/ 	.byte	0x04, 0x55
        /*0026*/ 	.short	(.L_1528 - .L_1527)


	//   ....[0]....
.L_1527:
        /* <DEDUP_REMOVED lines=28> */


	//----- nvinfo : EIATTR_MERCURY_ISA_VERSION
	.align		4
.L_1528:
        /*01d8*/ 	.byte	0x03, 0x5f
        /*01da*/ 	.short	0x0101


	//----- nvinfo : EIATTR_COOP_GROUP_MASK_REGIDS
	.align		4
        /*01dc*/ 	.byte	0x04, 0x29
        /*01de*/ 	.short	(.L_1530 - .L_1529)


	//   ....[0]....
.L_1529:
        /*01e0*/ 	.word	0xffffffff


	//   ....[1]....
        /*01e4*/ 	.word	0xffffffff


	//   ....[2]....
        /*01e8*/ 	.word	0xffffffff


	//   ....[3]....
        /*01ec*/ 	.word	0xffffffff


	//   ....[4]....
        /*01f0*/ 	.word	0xffffffff


	//   ....[5]....
        /*01f4*/ 	.word	0xffffffff


	//   ....[6]....
        /*01f8*/ 	.word	0xffffffff


	//   ....[7]....
        /*01fc*/ 	.word	0xffffffff


	//   ....[8]....
        /*0200*/ 	.word	0xffffffff


	//   ....[9]....
        /*0204*/ 	.word	0xffffffff


	//   ....[10]....
        /*0208*/ 	.word	0xffffffff


	//   ....[11]....
        /*020c*/ 	.word	0xffffffff


	//   ....[12]....
        /*0210*/ 	.word	0xffffffff


	//   ....[13]....
        /*0214*/ 	.word	0xffffffff


	//   ....[14]....
        /*0218*/ 	.word	0xffffffff


	//   ....[15]....
        /*021c*/ 	.word	0xffffffff


	//   ....[16]....
        /*0220*/ 	.word	0x05000006


	//   ....[17]....
        /*0224*/ 	.word	0x05000006


	//   ....[18]....
        /*0228*/ 	.word	0x05000006


	//   ....[19]....
        /*022c*/ 	.word	0x05000006


	//----- nvinfo : EIATTR_COOP_GROUP_INSTR_OFFSETS
	.align		4
.L_1530:
        /*0230*/ 	.byte	0x04, 0x28
        /*0232*/ 	.short	(.L_1532 - .L_1531)


	//   ....[0]....
.L_1531:
        /*0234*/ 	.word	0x00009a90


	//   ....[1]....
        /*0238*/ 	.word	0x00009aa0


	//   ....[2]....
        /*023c*/ 	.word	0x00009ad0


	//   ....[3]....
        /*0240*/ 	.word	0x00009ae0


	//   ....[4]....
        /*0244*/ 	.word	0x00011360


	//   ....[5]....
        /*0248*/ 	.word	0x00011380


	//   ....[6]....
        /*024c*/ 	.word	0x00012ff0


	//   ....[7]....
        /*0250*/ 	.word	0x00013010


	//   ....[8]....
        /*0254*/ 	.word	0x0001ab20


	//   ....[9]....
        /*0258*/ 	.word	0x0001ad10


	//   ....[10]....
        /*025c*/ 	.word	0x0001c330


	//   ....[11]....
        /*0260*/ 	.word	0x0001c500


	//   ....[12]....
        /*0264*/ 	.word	0x0001ef10


	//   ....[13]....
        /*0268*/ 	.word	0x0001ef20


	//   ....[14]....
        /*026c*/ 	.word	0x0001ef50


	//   ....[15]....
        /*0270*/ 	.word	0x0001ef60


	//   ....[16]....
        /*0274*/ 	.word	0x0001fdf0


	//   ....[17]....
        /*0278*/ 	.word	0x0001fe60


	//   ....[18]....
        /*027c*/ 	.word	0x0001fec0


	//   ....[19]....
        /*0280*/ 	.word	0x0001ff30


	//----- nvinfo : EIATTR_VRC_CTA_INIT_COUNT
	.align		4
.L_1532:
        /*0284*/ 	.byte	0x02, 0x4a
	.zero		1
	.zero		1


	//----- nvinfo : EIATTR_EXIT_INSTR_OFFSETS
	.align		4
        /*0288*/ 	.byte	0x04, 0x1c
        /*028a*/ 	.short	(.L_1534 - .L_1533)


	//   ....[0]....
.L_1533:
        /*028c*/ 	.word	0x000000a0


	//----- nvinfo : EIATTR_CRS_STACK_SIZE
	.align		4
.L_1534:
        /*0290*/ 	.byte	0x04, 0x1e
        /*0292*/ 	.short	(.L_1536 - .L_1535)
.L_1535:
        /*0294*/ 	.word	0x00000000


	//----- nvinfo : EIATTR_CBANK_PARAM_SIZE
	.align		4
.L_1536:
        /*0298*/ 	.byte	0x03, 0x19
        /*029a*/ 	.short	0x01d0


	//----- nvinfo : EIATTR_PARAM_CBANK
	.align		4
        /*029c*/ 	.byte	0x04, 0x0a
        /*029e*/ 	.short	(.L_1538 - .L_1537)
	.align		4
.L_1537:
        /*02a0*/ 	.word	index@(.nv.constant0._ZN5flash24flash_fwd_splitkv_kernelI23Flash_fwd_kernel_traitsILi64ELi64ELi256ELi4ELb0ELb0EN7cutlass10bfloat16_tE19Flash_kernel_traitsILi64ELi64ELi256ELi4ES3_EELb0ELb1ELb0ELb0ELb0ELb1ELb0ELb0EEEvNS_16Flash_fwd_paramsE)
        /*02a4*/ 	.short	0x0380
        /*02a6*/ 	.short	0x01d0


	//----- nvinfo : EIATTR_SW_WAR
	.align		4
.L_1538:
        /*02a8*/ 	.byte	0x04, 0x36
        /*02aa*/ 	.short	(.L_1540 - .L_1539)
.L_1539:
        /*02ac*/ 	.word	0x00000008
.L_1540:


//--------------------- .nv.info._ZN5flash24flash_fwd_splitkv_kernelI23Flash_fwd_kernel_traitsILi64ELi64ELi256ELi4ELb0ELb0EN7cutlass10bfloat16_tE19Flash_kernel_traitsILi64ELi64ELi256ELi4ES3_EELb0ELb1ELb0ELb0ELb0ELb0ELb0ELb1EEEvNS_16Flash_fwd_paramsE --------------------------
	.section	.nv.info._ZN5flash24flash_fwd_splitkv_kernelI23Flash_fwd_kernel_traitsILi64ELi64ELi256ELi4ELb0ELb0EN7cutlass10bfloat16_tE19Flash_kernel_traitsILi64ELi64ELi256ELi4ES3_EELb0ELb1ELb0ELb0ELb0ELb0ELb0ELb1EEEvNS_16Flash_fwd_paramsE,"",@"SHT_CUDA_INFO"
	.sectionflags	@""
	.align	4


	//----- nvinfo : EIATTR_CUDA_API_VERSION
	.align		4
        /*0000*/ 	.byte	0x04, 0x37
        /*0002*/ 	.short	(.L_1542 - .L_1541)
.L_1541:
        /*0004*/ 	.word	0x00000082


	//----- nvinfo : EIATTR_KPARAM_INFO
	.align		4
.L_1542:
        /*0008*/ 	.byte	0x04, 0x17
        /*000a*/ 	.short	(.L_1544 - .L_1543)
.L_1543:
        /*000c*/ 	.word	0x00000000
        /*0010*/ 	.short	0x0000
        /*0012*/ 	.short	0x0000
        /*0014*/ 	.byte	0x00, 0xf0, 0x41, 0x07


	//----- nvinfo : EIATTR_SPARSE_MMA_MASK
	.align		4
.L_1544:
        /*0018*/ 	.byte	0x03, 0x50
        /*001a*/ 	.short	0x0000


	//----- nvinfo : EIATTR_MAXREG_COUNT
	.align		4
        /*001c*/ 	.byte	0x03, 0x1b
        /*001e*/ 	.short	0x00ff


	//----- nvinfo : EIATTR_NUM_BARRIERS
	.align		4
        /*0020*/ 	.byte	0x02, 0x4c
        /*0022*/ 	.byte	0x01
	.zero		1


	//----- nvinfo : EIATTR_ANNOTATIONS
	.align		4
        /*0024*/ 	.byte	0x04, 0x55
        /*0026*/ 	.short	(.L_1546 - .L_1545)


	//   ....[0]....
.L_1545:
        /* <DEDUP_REMOVED lines=23> */


	//----- nvinfo : EIATTR_MERCURY_ISA_VERSION
	.align		4
.L_1546:
        /*0188*/ 	.byte	0x03, 0x5f
        /*018a*/ 	.short	0x0101


	//----- nvinfo : EIATTR_COOP_GROUP_MASK_REGIDS
	.align		4
        /*018c*/ 	.byte	0x04, 0x29
        /*018e*/ 	.short	(.L_1548 - .L_1547)


	//   ....[0]....
.L_1547:
        /*0190*/ 	.word	0xffffffff


	//   ....[1]....
        /*0194*/ 	.word	0xffffffff


	//   ....[2]....
        /*0198*/ 	.word	0xffffffff


	//   ....[3]....
        /*019c*/ 	.word	0xffffffff


	//   ....[4]....
        /*01a0*/ 	.word	0xffffffff


	//   ....[5]....
        /*01a4*/ 	.word	0xffffffff


	//   ....[6]....
        /*01a8*/ 	.word	0xffffffff


	//   ....[7]....
        /*01ac*/ 	.word	0xffffffff


	//   ....[8]....
        /*01b0*/ 	.word	0xffffffff


	//   ....[9]....
        /*01b4*/ 	.word	0xffffffff


	//   ....[10]....
        /*01b8*/ 	.word	0xffffffff


	//   ....[11]....
        /*01bc*/ 	.word	0xffffffff


	//   ....[12]....
        /*01c0*/ 	.word	0xffffffff


	//   ....[13]....
        /*01c4*/ 	.word	0xffffffff


	//   ....[14]....
        /*01c8*/ 	.word	0xffffffff


	//   ....[15]....
        /*01cc*/ 	.word	0xffffffff


	//   ....[16]....
        /*01d0*/ 	.word	0x05000005


	//   ....[17]....
        /*01d4*/ 	.word	0x05000005


	//   ....[18]....
        /*01d8*/ 	.word	0x05000005


	//   ....[19]....
        /*01dc*/ 	.word	0x05000005


	//----- nvinfo : EIATTR_COOP_GROUP_INSTR_OFFSETS
	.align		4
.L_1548:
        /*01e0*/ 	.byte	0x04, 0x28
        /*01e2*/ 	.short	(.L_1550 - .L_1549)


	//   ....[0]....
.L_1549:
        /*01e4*/ 	.word	0x00017160


	//   ....[1]....
        /*01e8*/ 	.word	0x00017180


	//   ....[2]....
        /*01ec*/ 	.word	0x000171f0


	//   ....[3]....
        /*01f0*/ 	.word	0x00017210


	//   ....[4]....
        /*01f4*/ 	.word	0x0001db00


	//   ....[5]....
        /*01f8*/ 	.word	0x0001db20


	//   ....[6]....
        /*01fc*/ 	.word	0x0001f750


	//   ....[7]....
        /*0200*/ 	.word	0x0001f780


	//   ....[8]....
        /*0204*/ 	.word	0x00026580


	//   ....[9]....
        /*0208*/ 	.word	0x00026660


	//   ....[10]....
        /*020c*/ 	.word	0x00028180


	//   ....[11]....
        /*0210*/ 	.word	0x000281e0


	//   ....[12]....
        /*0214*/ 	.word	0x0002a800


	//   ....[13]....
        /*0218*/ 	.word	0x0002a810


	//   ....[14]....
        /*021c*/ 	.word	0x0002a840


	//   ....[15]....
        /*0220*/ 	.word	0x0002a850


	//   ....[16]....
        /*0224*/ 	.word	0x0002b930


	//   ....[17]....
        /*0228*/ 	.word	0x0002b9b0


	//   ....[18]....
        /*022c*/ 	.word	0x0002ba30


	//   ....[19]....
        /*0230*/ 	.word	0x0002baa0


	//----- nvinfo : EIATTR_VRC_CTA_INIT_COUNT
	.align		4
.L_1550:
        /*0234*/ 	.byte	0x02, 0x4a
	.zero		1
	.zero		1


	//----- nvinfo : EIATTR_EXIT_INSTR_OFFSETS
	.align		4
        /*0238*/ 	.byte	0x04, 0x1c
        /*023a*/ 	.short	(.L_1552 - .L_1551)


	//   ....[0]....
.L_1551:
        /*023c*/ 	.word	0x000000a0


	//----- nvinfo : EIATTR_CRS_STACK_SIZE
	.align		4
.L_1552:
        /*0240*/ 	.byte	0x04, 0x1e
        /*0242*/ 	.short	(.L_1554 - .L_1553)
.L_1553:
        /*0244*/ 	.word	0x00000000


	//----- nvinfo : EIATTR_CBANK_PARAM_SIZE
	.align		4
.L_1554:
        /*0248*/ 	.byte	0x03, 0x19
        /*024a*/ 	.short	0x01d0


	//----- nvinfo : EIATTR_PARAM_CBANK
	.align		4
        /*024c*/ 	.byte	0x04, 0x0a
        /*024e*/ 	.short	(.L_1556 - .L_1555)
	.align		4
.L_1555:
        /*0250*/ 	.word	index@(.nv.constant0._ZN5flash24flash_fwd_splitkv_kernelI23Flash_fwd_kernel_traitsILi64ELi64ELi256ELi4ELb0ELb0EN7cutlass10bfloat16_tE19Flash_kernel_traitsILi64ELi64ELi256ELi4ES3_EELb0ELb1ELb0ELb0ELb0ELb0ELb0ELb1EEEvNS_16Flash_fwd_paramsE)
        /*0254*/ 	.short	0x0380
        /*0256*/ 	.short	0x01d0


	//----- nvinfo : EIATTR_SW_WAR
	.align		4
.L_1556:
        /*0258*/ 	.byte	0x04, 0x36
        /*025a*/ 	.short	(.L_1558 - .L_1557)
.L_1557:
        /*025c*/ 	.word	0x00000008
.L_1558:


//--------------------- .nv.info._ZN5flash24flash_fwd_splitkv_kernelI23Flash_fwd_kernel_traitsILi64ELi64ELi256ELi4ELb0ELb0EN7cutlass10bfloat16_tE19Flash_kernel_traitsILi64ELi64ELi256ELi4ES3_EELb0ELb1ELb0ELb0ELb0ELb1ELb0ELb1EEEvNS_16Flash_fwd_paramsE --------------------------
	.section	.nv.info._ZN5flash24flash_fwd_splitkv_kernelI23Flash_fwd_kernel_traitsILi64ELi64ELi256ELi4ELb0ELb0EN7cutlass10bfloat16_tE19Flash_kernel_traitsILi64ELi64ELi256ELi4ES3_EELb0ELb1ELb0ELb0ELb0ELb1ELb0ELb1EEEvNS_16Flash_fwd_paramsE,"",@"SHT_CUDA_INFO"
	.sectionflags	@""
	.align	4


	//----- nvinfo : EIATTR_CUDA_API_VERSION
	.align		4
        /*0000*/ 	.byte	0x04, 0x37
        /*0002*/ 	.short	(.L_1560 - .L_1559)
.L_1559:
        /*0004*/ 	.word	0x00000082


	//----- nvinfo : EIATTR_KPARAM_INFO
	.align		4
.L_1560:
        /*0008*/ 	.byte	0x04, 0x17
        /*000a*/ 	.short	(.L_1562 - .L_1561)
.L_1561:
        /*000c*/ 	.word	0x00000000
        /*0010*/ 	.short	0x0000
        /*0012*/ 	.short	0x0000
        /*0014*/ 	.byte	0x00, 0xf0, 0x41, 0x07


	//----- nvinfo : EIATTR_SPARSE_MMA_MASK
	.align		4
.L_1562:
        /*0018*/ 	.byte	0x03, 0x50
        /*001a*/ 	.short	0x0000


	//----- nvinfo : EIATTR_MAXREG_COUNT
	.align		4
        /*001c*/ 	.byte	0x03, 0x1b
        /*001e*/ 	.short	0x00ff


	//----- nvinfo : EIATTR_NUM_BARRIERS
	.align		4
        /*0020*/ 	.byte	0x02, 0x4c
        /*0022*/ 	.byte	0x01
	.zero		1


	//----- nvinfo : EIATTR_ANNOTATIONS
	.align		4
        /*0024*/ 	.byte	0x04, 0x55
        /*0026*/ 	.short	(.L_1564 - .L_1563)


	//   ....[0]....
.L_1563:
        /* <DEDUP_REMOVED lines=43> */


	//----- nvinfo : EIATTR_MERCURY_ISA_VERSION
	.align		4
.L_1564:
        /*02c8*/ 	.byte	0x03, 0x5f
        /*02ca*/ 	.short	0x0101


	//----- nvinfo : EIATTR_COOP_GROUP_MASK_REGIDS
	.align		4
        /*02cc*/ 	.byte	0x04, 0x29
        /*02ce*/ 	.short	(.L_1566 - .L_1565)


	//   ....[0]....
.L_1565:
        /*02d0*/ 	.word	0xffffffff


	//   ....[1]....
        /*02d4*/ 	.word	0xffffffff


	//   ....[2]....
        /*02d8*/ 	.word	0xffffffff


	//   ....[3]....
        /*02dc*/ 	.word	0xffffffff


	//   ....[4]....
        /*02e0*/ 	.word	0xffffffff


	//   ....[5]....
        /*02e4*/ 	.word	0xffffffff


	//   ....[6]....
        /*02e8*/ 	.word	0xffffffff


	//   ....[7]....
        /*02ec*/ 	.word	0xffffffff


	//   ....[8]....
        /*02f0*/ 	.word	0xffffffff


	//   ....[9]....
        /*02f4*/ 	.word	0xffffffff


	//   ....[10]....
        /*02f8*/ 	.word	0xffffffff


	//   ....[11]....
        /*02fc*/ 	.word	0xffffffff


	//   ....[12]....
        /*0300*/ 	.word	0xffffffff


	//   ....[13]....
        /*0304*/ 	.word	0xffffffff


	//   ....[14]....
        /*0308*/ 	.word	0xffffffff


	//   ....[15]....
        /*030c*/ 	.word	0xffffffff


	//   ....[16]....
        /*0310*/ 	.word	0x05000005


	//   ....[17]....
        /*0314*/ 	.word	0x05000005


	//   ....[18]....
        /*0318*/ 	.word	0x05000005


	//   ....[19]....
        /*031c*/ 	.word	0x05000005


	//----- nvinfo : EIATTR_COOP_GROUP_INSTR_OFFSETS
	.align		4
.L_1566:
        /*0320*/ 	.byte	0x04, 0x28
        /*0322*/ 	.short	(.L_1568 - .L_1567)


	//   ....[0]....
.L_1567:
        /*0324*/ 	.word	0x000180e0


	//   ....[1]....
        /*0328*/ 	.word	0x00018300


	//   ....[2]....
        /*032c*/ 	.word	0x00018320


	//   ....[3]....
        /*0330*/ 	.word	0x00018340


	//   ....[4]....
        /*0334*/ 	.word	0x0001f8c0


	//   ....[5]....
        /*0338*/ 	.word	0x0001f8e0


	//   ....[6]....
        /*033c*/ 	.word	0x00021500


	//   ....[7]....
        /*0340*/ 	.word	0x00021530


	//   ....[8]....
        /*0344*/ 	.word	0x00028ec0


	//   ....[9]....
        /*0348*/ 	.word	0x00028fc0


	//   ....[10]....
        /*034c*/ 	.word	0x0002a240


	//   ....[11]....
        /*0350*/ 	.word	0x0002a410


	//   ....[12]....
        /*0354*/ 	.word	0x0002ce70


	//   ....[13]....
        /*0358*/ 	.word	0x0002ce80


	//   ....[14]....
        /*035c*/ 	.word	0x0002ceb0


	//   ....[15]....
        /*0360*/ 	.word	0x0002cec0


	//   ....[16]....
        /*0364*/ 	.word	0x0002dd90


	//   ....[17]....
        /*0368*/ 	.word	0x0002de10


	//   ....[18]....
        /*036c*/ 	.word	0x0002de90


	//   ....[19]....
        /*0370*/ 	.word	0x0002df00


	//----- nvinfo : EIATTR_VRC_CTA_INIT_COUNT
	.align		4
.L_1568:
        /*0374*/ 	.byte	0x02, 0x4a
	.zero		1
	.zero		1


	//----- nvinfo : EIATTR_EXIT_INSTR_OFFSETS
	.align		4
        /*0378*/ 	.byte	0x04, 0x1c
        /*037a*/ 	.short	(.L_1570 - .L_1569)


	//   ....[0]....
.L_1569:
        /*037c*/ 	.word	0x000000a0


	//----- nvinfo : EIATTR_CRS_STACK_SIZE
	.align		4
.L_1570:
        /*0380*/ 	.byte	0x04, 0x1e
        /*0382*/ 	.short	(.L_1572 - .L_1571)
.L_1571:
        /*0384*/ 	.word	0x00000000


	//----- nvinfo : EIATTR_CBANK_PARAM_SIZE
	.align		4
.L_1572:
        /*0388*/ 	.byte	0x03, 0x19
        /*038a*/ 	.short	0x01d0


	//----- nvinfo : EIATTR_PARAM_CBANK
	.align		4
        /*038c*/ 	.byte	0x04, 0x0a
        /*038e*/ 	.short	(.L_1574 - .L_1573)
	.align		4
.L_1573:
        /*0390*/ 	.word	index@(.nv.constant0._ZN5flash24flash_fwd_splitkv_kernelI23Flash_fwd_kernel_traitsILi64ELi64ELi256ELi4ELb0ELb0EN7cutlass10bfloat16_tE19Flash_kernel_traitsILi64ELi64ELi256ELi4ES3_EELb0ELb1ELb0ELb0ELb0ELb1ELb0ELb1EEEvNS_16Flash_fwd_paramsE)
        /*0394*/ 	.short	0x0380
        /*0396*/ 	.short	0x01d0


	//----- nvinfo : EIATTR_SW_WAR
	.align		4
.L_1574:
        /*0398*/ 	.byte	0x04, 0x36
        /*039a*/ 	.short	(.L_1576 - .L_1575)
.L_1575:
        /*039c*/ 	.word	0x00000008
.L_1576:


//--------------------- .nv.info._ZN5flash24flash_fwd_splitkv_kernelI23Flash_fwd_kernel_traitsILi64ELi64ELi256ELi4ELb0ELb0EN7cutlass10bfloat16_tE19Flash_kernel_traitsILi64ELi64ELi256ELi4ES3_EELb0ELb1ELb0ELb0ELb0ELb0ELb1ELb0EEEvNS_16Flash_fwd_paramsE --------------------------
	.section	.nv.info._ZN5flash24flash_fwd_splitkv_kernelI23Flash_fwd_kernel_traitsILi64ELi64ELi256ELi4ELb0ELb0EN7cutlass10bfloat16_tE19Flash_kernel_traitsILi64ELi64ELi256ELi4ES3_EELb0ELb1ELb0ELb0ELb0ELb0ELb1ELb0EEEvNS_16Flash_fwd_paramsE,"",@"SHT_CUDA_INFO"
	.sectionflags	@""
	.align	4


	//----- nvinfo : EIATTR_CUDA_API_VERSION
	.align		4
        /*0000*/ 	.byte	0x04, 0x37
        /*0002*/ 	.short	(.L_1578 - .L_1577)
.L_1577:
        /*0004*/ 	.word	0x00000082


	//----- nvinfo : EIATTR_KPARAM_INFO
	.align		4
.L_1578:
        /*0008*/ 	.byte	0x04, 0x17
        /*000a*/ 	.short	(.L_1580 - .L_1579)
.L_1579:
        /*000c*/ 	.word	0x00000000
        /*0010*/ 	.short	0x0000
        /*0012*/ 	.short	0x0000
        /*0014*/ 	.byte	0x00, 0xf0, 0x41, 0x07


	//----- nvinfo : EIATTR_SPARSE_MMA_MASK
	.align		4
.L_1580:
        /*0018*/ 	.byte	0x03, 0x50
        /*001a*/ 	.short	0x0000


	//----- nvinfo : EIATTR_MAXREG_COUNT
	.align		4
        /*001c*/ 	.byte	0x03, 0x1b
        /*001e*/ 	.short	0x00ff


	//----- nvinfo : EIATTR_NUM_BARRIERS
	.align		4
        /*0020*/ 	.byte	0x02, 0x4c
        /*0022*/ 	.byte	0x01
	.zero		1


	//----- nvinfo : EIATTR_ANNOTATIONS
	.align		4
        /*0024*/ 	.byte	0x04, 0x55
        /*0026*/ 	.short	(.L_1582 - .L_1581)


	//   ....[0]....
.L_1581:
        /* <DEDUP_REMOVED lines=63> */


	//----- nvinfo : EIATTR_MERCURY_ISA_VERSION
	.align		4
.L_1582:
        /*0408*/ 	.byte	0x03, 0x5f
        /*040a*/ 	.short	0x0101


	//----- nvinfo : EIATTR_COOP_GROUP_MASK_REGIDS
	.align		4
        /*040c*/ 	.byte	0x04, 0x29
        /*040e*/ 	.short	(.L_1584 - .L_1583)


	//   ....[0]....
.L_1583:
        /*0410*/ 	.word	0xffffffff


	//   ....[1]....
        /*0414*/ 	.word	0xffffffff


	//   ....[2]....
        /*0418*/ 	.word	0xffffffff


	//   ....[3]....
        /*041c*/ 	.word	0xffffffff


	//   ....[4]....
        /*0420*/ 	.word	0xffffffff


	//   ....[5]....
        /*0424*/ 	.word	0xffffffff


	//   ....[6]....
        /*0428*/ 	.word	0xffffffff


	//   ....[7]....
        /*042c*/ 	.word	0xffffffff


	//   ....[8]....
        /*0430*/ 	.word	0xffffffff


	//   ....[9]....
        /*0434*/ 	.word	0xffffffff


	//   ....[10]....
        /*0438*/ 	.word	0xffffffff


	//   ....[11]....
        /*043c*/ 	.word	0xffffffff


	//   ....[12]....
        /*0440*/ 	.word	0xffffffff


	//   ....[13]....
        /*0444*/ 	.word	0xffffffff


	//   ....[14]....
        /*0448*/ 	.word	0xffffffff


	//   ....[15]....
        /*044c*/ 	.word	0xffffffff


	//   ....[16]....
        /*0450*/ 	.word	0x05000004


	//   ....[17]....
        /*0454*/ 	.word	0x05000004


	//   ....[18]....
        /*0458*/ 	.word	0x05000004


	//   ....[19]....
        /*045c*/ 	.word	0x05000004


	//----- nvinfo : EIATTR_COOP_GROUP_INSTR_OFFSETS
	.align		4
.L_1584:
        /*0460*/ 	.byte	0x04, 0x28
        /*0462*/ 	.short	(.L_1586 - .L_1585)


	//   ....[0]....
.L_1585:
        /*0464*/ 	.word	0x00008fe0


	//   ....[1]....
        /*0468*/ 	.word	0x000091b0


	//   ....[2]....
        /*046c*/ 	.word	0x000091c0


	//   ....[3]....
        /*0470*/ 	.word	0x000091f0


	//   ....[4]....
        /*0474*/ 	.word	0x00011890


	//   ....[5]....
        /*0478*/ 	.word	0x00011980


	//   ....[6]....
        /*047c*/ 	.word	0x000119a0


	//   ....[7]....
        /*0480*/ 	.word	0x000119c0


	//   ....[8]....
        /*0484*/ 	.word	0x00018d00


	//   ....[9]....
        /*0488*/ 	.word	0x00019460


	//   ....[10]....
        /*048c*/ 	.word	0x0001a080


	//   ....[11]....
        /*0490*/ 	.word	0x0001a250


	//   ....[12]....
        /*0494*/ 	.word	0x0001ccb0


	//   ....[13]....
        /*0498*/ 	.word	0x0001ccc0


	//   ....[14]....
        /*049c*/ 	.word	0x0001ccf0


	//   ....[15]....
        /*04a0*/ 	.word	0x0001cd00


	//   ....[16]....
        /*04a4*/ 	.word	0x0001d7e0


	//   ....[17]....
        /*04a8*/ 	.word	0x0001d850


	//   ....[18]....
        /*04ac*/ 	.word	0x0001d8c0


	//   ....[19]....
        /*04b0*/ 	.word	0x0001d920


	//----- nvinfo : EIATTR_VRC_CTA_INIT_COUNT
	.align		4
.L_1586:
        /*04b4*/ 	.byte	0x02, 0x4a
	.zero		1
	.zero		1


	//----- nvinfo : EIATTR_EXIT_INSTR_OFFSETS
	.align		4
        /*04b8*/ 	.byte	0x04, 0x1c
        /*04ba*/ 	.short	(.L_1588 - .L_1587)


	//   ....[0]....
.L_1587:
        /*04bc*/ 	.word	0x00000200


	//----- nvinfo : EIATTR_CRS_STACK_SIZE
	.align		4
.L_1588:
        /*04c0*/ 	.byte	0x04, 0x1e
        /*04c2*/ 	.short	(.L_1590 - .L_1589)
.L_1589:
        /*04c4*/ 	.word	0x00000000


	//----- nvinfo : EIATTR_CBANK_PARAM_SIZE
	.align		4
.L_1590:
        /*04c8*/ 	.byte	0x03, 0x19
        /*04ca*/ 	.short	0x01d0


	//----- nvinfo : EIATTR_PARAM_CBANK
	.align		4
        /*04cc*/ 	.byte	0x04, 0x0a
        /*04ce*/ 	.short	(.L_1592 - .L_1591)
	.align		4
.L_1591:
        /*04d0*/ 	.word	index@(.nv.constant0._ZN5flash24flash_fwd_splitkv_kernelI23Flash_fwd_kernel_traitsILi64ELi64ELi256ELi4ELb0ELb0EN7cutlass10bfloat16_tE19Flash_kernel_traitsILi64ELi64ELi256ELi4ES3_EELb0ELb1ELb0ELb0ELb0ELb0ELb1ELb0EEEvNS_16Flash_fwd_paramsE)
        /*04d4*/ 	.short	0x0380
        /*04d6*/ 	.short	0x01d0


	//----- nvinfo : EIATTR_SW_WAR
	.align		4
.L_1592:
        /*04d8*/ 	.byte	0x04, 0x36
        /*04da*/ 	.short	(.L_1594 - .L_1593)
.L_1593:
        /*04dc*/ 	.word	0x00000008
.L_1594:


//--------------------- .nv.info._ZN5flash24flash_fwd_splitkv_kernelI23Flash_fwd_kernel_traitsILi64ELi64ELi256ELi4ELb0ELb0EN7cutlass10bfloat16_tE19Flash_kernel_traitsILi64ELi64ELi256ELi4ES3_EELb0ELb1ELb0ELb0ELb0ELb1ELb1ELb0EEEvNS_16Flash_fwd_paramsE --------------------------
	.section	.nv.info._ZN5flash24flash_fwd_splitkv_kernelI23Flash_fwd_kernel_traitsILi64ELi64ELi256ELi4ELb0ELb0EN7cutlass10bfloat16_tE19Flash_kernel_traitsILi64ELi64ELi256ELi4ES3_EELb0ELb1ELb0ELb0ELb0ELb1ELb1ELb0EEEvNS_16Flash_fwd_paramsE,"",@"SHT_CUDA_INFO"
	.sectionflags	@""
	.align	4


	//----- nvinfo : EIATTR_CUDA_API_VERSION
	.align		4
        /*0000*/ 	.byte	0x04, 0x37
        /*0002*/ 	.short	(.L_1596 - .L_1595)
.L_1595:
        /*0004*/ 	.word	0x00000082


	//----- nvinfo : EIATTR_KPARAM_INFO
	.align		4
.L_1596:
        /*0008*/ 	.byte	0x04, 0x17
        /*000a*/ 	.short	(.L_1598 - .L_1597)
.L_1597:
        /*000c*/ 	.word	0x00000000
        /*0010*/ 	.short	0x0000
        /*0012*/ 	.short	0x0000
        /*0014*/ 	.byte	0x00, 0xf0, 0x41, 0x07


	//----- nvinfo : EIATTR_SPARSE_MMA_MASK
	.align		4
.L_1598:
        /*0018*/ 	.byte	0x03, 0x50
        /*001a*/ 	.short	0x0000


	//----- nvinfo : EIATTR_MAXREG_COUNT
	.align		4
        /*001c*/ 	.byte	0x03, 0x1b
        /*001e*/ 	.short	0x00ff


	//----- nvinfo : EIATTR_NUM_BARRIERS
	.align		4
        /*0020*/ 	.byte	0x02, 0x4c
        /*0022*/ 	.byte	0x01
	.zero		1


	//----- nvinfo : EIATTR_ANNOTATIONS
	.align		4
        /*0024*/ 	.byte	0x04, 0x55
        /*0026*/ 	.short	(.L_1600 - .L_1599)


	//   ....[0]....
.L_1599:
        /* <DEDUP_REMOVED lines=18> */


	//----- nvinfo : EIATTR_MERCURY_ISA_VERSION
	.align		4
.L_1600:
        /*0138*/ 	.byte	0x03, 0x5f
        /*013a*/ 	.short	0x0101


	//----- nvinfo : EIATTR_COOP_GROUP_MASK_REGIDS
	.align		4
        /*013c*/ 	.byte	0x04, 0x29
        /*013e*/ 	.short	(.L_1602 - .L_1601)


	//   ....[0]....
.L_1601:
        /*0140*/ 	.word	0xffffffff


	//   ....[1]....
        /*0144*/ 	.word	0xffffffff


	//   ....[2]....
        /*0148*/ 	.word	0xffffffff


	//   ....[3]....
        /*014c*/ 	.word	0xffffffff


	//   ....[4]....
        /*0150*/ 	.word	0xffffffff


	//   ....[5]....
        /*0154*/ 	.word	0xffffffff


	//   ....[6]....
        /*0158*/ 	.word	0xffffffff


	//   ....[7]....
        /*015c*/ 	.word	0xffffffff


	//   ....[8]....
        /*0160*/ 	.word	0xffffffff


	//   ....[9]....
        /*0164*/ 	.word	0xffffffff


	//   ....[10]....
        /*0168*/ 	.word	0xffffffff


	//   ....[11]....
        /*016c*/ 	.word	0xffffffff


	//   ....[12]....
        /*0170*/ 	.word	0xffffffff


	//   ....[13]....
        /*0174*/ 	.word	0xffffffff


	//   ....[14]....
        /*0178*/ 	.word	0xffffffff


	//   ....[15]....
        /*017c*/ 	.word	0xffffffff


	//   ....[16]....
        /*0180*/ 	.word	0x05000009


	//   ....[17]....
        /*0184*/ 	.word	0x05000009


	//   ....[18]....
        /*0188*/ 	.word	0x05000009


	//   ....[19]....
        /*018c*/ 	.word	0x05000009


	//----- nvinfo : EIATTR_COOP_GROUP_INSTR_OFFSETS
	.align		4
.L_1602:
        /*0190*/ 	.byte	0x04, 0x28
        /*0192*/ 	.short	(.L_1604 - .L_1603)


	//   ....[0]....
.L_1603:
        /*0194*/ 	.word	0x00009b20


	//   ....[1]....
        /*0198*/ 	.word	0x00009cc0


	//   ....[2]....
        /*019c*/ 	.word	0x00009cd0


	//   ....[3]....
        /*01a0*/ 	.word	0x00009d00


	//   ....[4]....
        /*01a4*/ 	.word	0x000129b0


	//   ....[5]....
        /*01a8*/ 	.word	0x000129c0


	//   ....[6]....
        /*01ac*/ 	.word	0x000129f0


	//   ....[7]....
        /*01b0*/ 	.word	0x00012a00


	//   ....[8]....
        /*01b4*/ 	.word	0x0001aaa0


	//   ....[9]....
        /*01b8*/ 	.word	0x0001ac10


	//   ....[10]....
        /*01bc*/ 	.word	0x0001c100


	//   ....[11]....
        /*01c0*/ 	.word	0x0001c2d0


	//   ....[12]....
        /*01c4*/ 	.word	0x0001ece0


	//   ....[13]....
        /*01c8*/ 	.word	0x0001ecf0


	//   ....[14]....
        /*01cc*/ 	.word	0x0001ed20


	//   ....[15]....
        /*01d0*/ 	.word	0x0001ed30


	//   ....[16]....
        /*01d4*/ 	.word	0x0001f790


	//   ....[17]....
        /*01d8*/ 	.word	0x0001f810


	//   ....[18]....
        /*01dc*/ 	.word	0x0001f880


	//   ....[19]....
        /*01e0*/ 	.word	0x0001f8f0


	//----- nvinfo : EIATTR_VRC_CTA_INIT_COUNT
	.align		4
.L_1604:
        /*01e4*/ 	.byte	0x02, 0x4a
	.zero		1
	.zero		1


	//----- nvinfo : EIATTR_EXIT_INSTR_OFFSETS
	.align		4
        /*01e8*/ 	.byte	0x04, 0x1c
        /*01ea*/ 	.short	(.L_1606 - .L_1605)


	//   ....[0]....
.L_1605:
        /*01ec*/ 	.word	0x00000200


	//----- nvinfo : EIATTR_CRS_STACK_SIZE
	.align		4
.L_1606:
        /*01f0*/ 	.byte	0x04, 0x1e
        /*01f2*/ 	.short	(.L_1608 - .L_1607)
.L_1607:
        /*01f4*/ 	.word	0x00000000


	//----- nvinfo : EIATTR_CBANK_PARAM_SIZE
	.align		4
.L_1608:
        /*01f8*/ 	.byte	0x03, 0x19
        /*01fa*/ 	.short	0x01d0


	//----- nvinfo : EIATTR_PARAM_CBANK
	.align		4
        /*01fc*/ 	.byte	0x04, 0x0a
        /*01fe*/ 	.short	(.L_1610 - .L_1609)
	.align		4
.L_1609:
        /*0200*/ 	.word	index@(.nv.constant0._ZN5flash24flash_fwd_splitkv_kernelI23Flash_fwd_kernel_traitsILi64ELi64ELi256ELi4ELb0ELb0EN7cutlass10bfloat16_tE19Flash_kernel_traitsILi64ELi64ELi256ELi4ES3_EELb0ELb1ELb0ELb0ELb0ELb1ELb1ELb0EEEvNS_16Flash_fwd_paramsE)
        /*0204*/ 	.short	0x0380
        /*0206*/ 	.short	0x01d0


	//----- nvinfo : EIATTR_SW_WAR
	.align		4
.L_1610:
        /*0208*/ 	.byte	0x04, 0x36
        /*020a*/ 	.short	(.L_1612 - .L_1611)
.L_1611:
        /*020c*/ 	.word	0x00000008
.L_1612:


//--------------------- .nv.info._ZN5flash24flash_fwd_splitkv_kernelI23Flash_fwd_kernel_traitsILi64ELi64ELi256ELi4ELb0ELb0EN7cutlass10bfloat16_tE19Flash_kernel_traitsILi64ELi64ELi256ELi4ES3_EELb0ELb1ELb0ELb0ELb0ELb0ELb1ELb1EEEvNS_16Flash_fwd_paramsE --------------------------
	.section	.nv.info._ZN5flash24flash_fwd_splitkv_kernelI23Flash_fwd_kernel_traitsILi64ELi64ELi256ELi4ELb0ELb0EN7cutlass10bfloat16_tE19Flash_kernel_traitsILi64ELi64ELi256ELi4ES3_EELb0ELb1ELb0ELb0ELb0ELb0ELb1ELb1EEEvNS_16Flash_fwd_paramsE,"",@"SHT_CUDA_INFO"
	.sectionflags	@""
	.align	4


	//----- nvinfo : EIATTR_CUDA_API_VERSION
	.align		4
        /*0000*/ 	.byte	0x04, 0x37
        /*0002*/ 	.short	(.L_1614 - .L_1613)
.L_1613:
        /*0004*/ 	.word	0x00000082


	//----- nvinfo : EIATTR_KPARAM_INFO
	.align		4
.L_1614:
        /*0008*/ 	.byte	0x04, 0x17
        /*000a*/ 	.short	(.L_1616 - .L_1615)
.L_1615:
        /*000c*/ 	.word	0x00000000
        /*0010*/ 	.short	0x0000
        /*0012*/ 	.short	0x0000
        /*0014*/ 	.byte	0x00, 0xf0, 0x41, 0x07


	//----- nvinfo : EIATTR_SPARSE_MMA_MASK
	.align		4
.L_1616:
        /*0018*/ 	.byte	0x03, 0x50
        /*001a*/ 	.short	0x0000


	//----- nvinfo : EIATTR_MAXREG_COUNT
	.align		4
        /*001c*/ 	.byte	0x03, 0x1b
        /*001e*/ 	.short	0x00ff


	//----- nvinfo : EIATTR_NUM_BARRIERS
	.align		4
        /*0020*/ 	.byte	0x02, 0x4c
        /*0022*/ 	.byte	0x01
	.zero		1


	//----- nvinfo : EIATTR_ANNOTATIONS
	.align		4
        /*0024*/ 	.byte	0x04, 0x55
        /*0026*/ 	.short	(.L_1618 - .L_1617)


	//   ....[0]....
.L_1617:
        /* <DEDUP_REMOVED lines=12> */


	//----- nvinfo : EIATTR_MERCURY_ISA_VERSION
	.align		4
.L_1618:
        /*00d8*/ 	.byte	0x03, 0x5f
        /*00da*/ 	.short	0x0101


	//----- nvinfo : EIATTR_COOP_GROUP_MASK_REGIDS
	.align		4
        /*00dc*/ 	.byte	0x04, 0x29
        /*00de*/ 	.short	(.L_1620 - .L_1619)


	//   ....[0]....
.L_1619:
        /*00e0*/ 	.word	0xffffffff


	//   ....[1]....
        /*00e4*/ 	.word	0xffffffff


	//   ....[2]....
        /*00e8*/ 	.word	0xffffffff


	//   ....[3]....
        /*00ec*/ 	.word	0xffffffff


	//   ....[4]....
        /*00f0*/ 	.word	0xffffffff


	//   ....[5]....
        /*00f4*/ 	.word	0xffffffff


	//   ....[6]....
        /*00f8*/ 	.word	0xffffffff


	//   ....[7]....
        /*00fc*/ 	.word	0xffffffff


	//   ....[8]....
        /*0100*/ 	.word	0xffffffff


	//   ....[9]....
        /*0104*/ 	.word	0xffffffff


	//   ....[10]....
        /*0108*/ 	.word	0xffffffff


	//   ....[11]....
        /*010c*/ 	.word	0xffffffff


	//   ....[12]....
        /*0110*/ 	.word	0xffffffff


	//   ....[13]....
        /*0114*/ 	.word	0xffffffff


	//   ....[14]....
        /*0118*/ 	.word	0xffffffff


	//   ....[15]....
        /*011c*/ 	.word	0xffffffff


	//   ....[16]....
        /*0120*/ 	.word	0x05000008


	//   ....[17]....
        /*0124*/ 	.word	0x05000008


	//   ....[18]....
        /*0128*/ 	.word	0x05000008


	//   ....[19]....
        /*012c*/ 	.word	0x05000008


	//----- nvinfo : EIATTR_COOP_GROUP_INSTR_OFFSETS
	.align		4
.L_1620:
        /*0130*/ 	.byte	0x04, 0x28
        /*0132*/ 	.short	(.L_1622 - .L_1621)


	//   ....[0]....
.L_1621:
        /*0134*/ 	.word	0x000170c0


	//   ....[1]....
        /*0138*/ 	.word	0x000172a0


	//   ....[2]....
        /*013c*/ 	.word	0x000172b0


	//   ....[3]....
        /*0140*/ 	.word	0x000172e0


	//   ....[4]....
        /*0144*/ 	.word	0x0001e9b0


	//   ....[5]....
        /*0148*/ 	.word	0x0001e9c0


	//   ....[6]....
        /*014c*/ 	.word	0x0001e9f0


	//   ....[7]....
        /*0150*/ 	.word	0x0001ea00


	//   ....[8]....
        /*0154*/ 	.word	0x00025e90


	//   ....[9]....
        /*0158*/ 	.word	0x00025fd0


	//   ....[10]....
        /*015c*/ 	.word	0x000273c0


	//   ....[11]....
        /*0160*/ 	.word	0x00027590


	//   ....[12]....
        /*0164*/ 	.word	0x0002a0c0


	//   ....[13]....
        /*0168*/ 	.word	0x0002a0d0


	//   ....[14]....
        /*016c*/ 	.word	0x0002a100


	//   ....[15]....
        /*0170*/ 	.word	0x0002a110


	//   ....[16]....
        /*0174*/ 	.word	0x0002ad80


	//   ....[17]....
        /*0178*/ 	.word	0x0002ae00


	//   ....[18]....
        /*017c*/ 	.word	0x0002ae70


	//   ....[19]....
        /*0180*/ 	.word	0x0002aee0


	//----- nvinfo : EIATTR_VRC_CTA_INIT_COUNT
	.align		4
.L_1622:
        /*0184*/ 	.byte	0x02, 0x4a
	.zero		1
	.zero		1


	//----- nvinfo : EIATTR_EXIT_INSTR_OFFSETS
	.align		4
        /*0188*/ 	.byte	0x04, 0x1c
        /*018a*/ 	.short	(.L_1624 - .L_1623)


	//   ....[0]....
.L_1623:
        /*018c*/ 	.word	0x00000200


	//----- nvinfo : EIATTR_CRS_STACK_SIZE
	.align		4
.L_1624:
        /*0190*/ 	.byte	0x04, 0x1e
        /*0192*/ 	.short	(.L_1626 - .L_1625)
.L_1625:
        /*0194*/ 	.word	0x00000000


	//----- nvinfo : EIATTR_CBANK_PARAM_SIZE
	.align		4
.L_1626:
        /*0198*/ 	.byte	0x03, 0x19
        /*019a*/ 	.short	0x01d0


	//----- nvinfo : EIATTR_PARAM_CBANK
	.align		4
        /*019c*/ 	.byte	0x04, 0x0a
        /*019e*/ 	.short	(.L_1628 - .L_1627)
	.align		4
.L_1627:
        /*01a0*/ 	.word	index@(.nv.constant0._ZN5flash24flash_fwd_splitkv_kernelI23Flash_fwd_kernel_traitsILi64ELi64ELi256ELi4ELb0ELb0EN7cutlass10bfloat16_tE19Flash_kernel_traitsILi64ELi64ELi256ELi4ES3_EELb0ELb1ELb0ELb0ELb0ELb0ELb1ELb1EEEvNS_16Flash_fwd_paramsE)
        /*01a4*/ 	.short	0x0380
        /*01a6*/ 	.short	0x01d0


	//----- nvinfo : EIATTR_SW_WAR
	.align		4
.L_1628:
        /*01a8*/ 	.byte	0x04, 0x36
        /*01aa*/ 	.short	(.L_1630 - .L_1629)
.L_1629:
        /*01ac*/ 	.word	0x00000008
.L_1630:


//--------------------- .nv.info._ZN5flash24flash_fwd_splitkv_kernelI23Flash_fwd_kernel_traitsILi64ELi64ELi256ELi4ELb0ELb0EN7cutlass10bfloat16_tE19Flash_kernel_traitsILi64ELi64ELi256ELi4ES3_EELb0ELb1ELb0ELb0ELb0ELb1ELb1ELb1EEEvNS_16Flash_fwd_paramsE --------------------------
	.section	.nv.info._ZN5flash24flash_fwd_splitkv_kernelI23Flash_fwd_kernel_traitsILi64ELi64ELi256ELi4ELb0ELb0EN7cutlass10bfloat16_tE19Flash_kernel_traitsILi64ELi64ELi256ELi4ES3_EELb0ELb1ELb0ELb0ELb0ELb1ELb1ELb1EEEvNS_16Flash_fwd_paramsE,"",@"SHT_CUDA_INFO"
	.sectionflags	@""
	.align	4


	//----- nvinfo : EIATTR_CUDA_API_VERSION
	.align		4
        /*0000*/ 	.byte	0x04, 0x37
        /*0002*/ 	.short	(.L_1632 - .L_1631)
.L_1631:
        /*0004*/ 	.word	0x00000082


	//----- nvinfo : EIATTR_KPARAM_INFO
	.align		4
.L_1632:
        /*0008*/ 	.byte	0x04, 0x17
        /*000a*/ 	.short	(.L_1634 - .L_1633)
.L_1633:
        /*000c*/ 	.word	0x00000000
        /*0010*/ 	.short	0x0000
        /*0012*/ 	.short	0x0000
        /*0014*/ 	.byte	0x00, 0xf0, 0x41, 0x07


	//----- nvinfo : EIATTR_SPARSE_MMA_MASK
	.align		4
.L_1634:
        /*0018*/ 	.byte	0x03, 0x50
        /*001a*/ 	.short	0x0000


	//----- nvinfo : EIATTR_MAXREG_COUNT
	.align		4
        /*001c*/ 	.byte	0x03, 0x1b
        /*001e*/ 	.short	0x00ff


	//----- nvinfo : EIATTR_NUM_BARRIERS
	.align		4
        /*0020*/ 	.byte	0x02, 0x4c
        /*0022*/ 	.byte	0x01
	.zero		1


	//----- nvinfo : EIATTR_ANNOTATIONS
	.align		4
        /*0024*/ 	.byte	0x04, 0x55
        /*0026*/ 	.short	(.L_1636 - .L_1635)


	//   ....[0]....
.L_1635:
        /* <DEDUP_REMOVED lines=15> */


	//----- nvinfo : EIATTR_MERCURY_ISA_VERSION
	.align		4
.L_1636:
        /*0108*/ 	.byte	0x03, 0x5f
        /*010a*/ 	.short	0x0101


	//----- nvinfo : EIATTR_COOP_GROUP_MASK_REGIDS
	.align		4
        /*010c*/ 	.byte	0x04, 0x29
        /*010e*/ 	.short	(.L_1638 - .L_1637)


	//   ....[0]....
.L_1637:
        /*0110*/ 	.word	0xffffffff


	//   ....[1]....
        /*0114*/ 	.word	0xffffffff


	//   ....[2]....
        /*0118*/ 	.word	0xffffffff


	//   ....[3]....
        /*011c*/ 	.word	0xffffffff


	//   ....[4]....
        /*0120*/ 	.word	0xffffffff


	//   ....[5]....
        /*0124*/ 	.word	0xffffffff


	//   ....[6]....
        /*0128*/ 	.word	0xffffffff


	//   ....[7]....
        /*012c*/ 	.word	0xffffffff


	//   ....[8]....
        /*0130*/ 	.word	0xffffffff


	//   ....[9]....
        /*0134*/ 	.word	0xffffffff


	//   ....[10]....
        /*0138*/ 	.word	0xffffffff


	//   ....[11]....
        /*013c*/ 	.word	0xffffffff


	//   ....[12]....
        /*0140*/ 	.word	0xffffffff


	//   ....[13]....
        /*0144*/ 	.word	0xffffffff


	//   ....[14]....
        /*0148*/ 	.word	0xffffffff


	//   ....[15]....
        /*014c*/ 	.word	0xffffffff


	//   ....[16]....
        /*0150*/ 	.word	0x05000008


	//   ....[17]....
        /*0154*/ 	.word	0x05000008


	//   ....[18]....
        /*0158*/ 	.word	0x05000008


	//   ....[19]....
        /*015c*/ 	.word	0x05000008


	//----- nvinfo : EIATTR_COOP_GROUP_INSTR_OFFSETS
	.align		4
.L_1638:
        /*0160*/ 	.byte	0x04, 0x28
        /*0162*/ 	.short	(.L_1640 - .L_1639)


	//   ....[0]....
.L_1639:
        /*0164*/ 	.word	0x00018330


	//   ....[1]....
        /*0168*/ 	.word	0x000184a0


	//   ....[2]....
        /*016c*/ 	.word	0x000184b0


	//   ....[3]....
        /*0170*/ 	.word	0x000184e0


	//   ....[4]....
        /*0174*/ 	.word	0x00020de0


	//   ....[5]....
        /*0178*/ 	.word	0x00020df0


	//   ....[6]....
        /*017c*/ 	.word	0x00020e20


	//   ....[7]....
        /*0180*/ 	.word	0x00020e30


	//   ....[8]....
        /*0184*/ 	.word	0x00029020


	//   ....[9]....
        /*0188*/ 	.word	0x00029120


	//   ....[10]....
        /*018c*/ 	.word	0x0002a300


	//   ....[11]....
        /*0190*/ 	.word	0x0002a4d0


	//   ....[12]....
        /*0194*/ 	.word	0x0002cf40


	//   ....[13]....
        /*0198*/ 	.word	0x0002cf50


	//   ....[14]....
        /*019c*/ 	.word	0x0002cf80


	//   ....[15]....
        /*01a0*/ 	.word	0x0002cf90


	//   ....[16]....
        /*01a4*/ 	.word	0x0002da40


	//   ....[17]....
        /*01a8*/ 	.word	0x0002dac0


	//   ....[18]....
        /*01ac*/ 	.word	0x0002db30


	//   ....[19]....
        /*01b0*/ 	.word	0x0002dba0


	//----- nvinfo : EIATTR_VRC_CTA_INIT_COUNT
	.align		4
.L_1640:
        /*01b4*/ 	.byte	0x02, 0x4a
	.zero		1
	.zero		1


	//----- nvinfo : EIATTR_EXIT_INSTR_OFFSETS
	.align		4
        /*01b8*/ 	.byte	0x04, 0x1c
        /*01ba*/ 	.short	(.L_1642 - .L_1641)


	//   ....[0]....
.L_1641:
        /*01bc*/ 	.word	0x00000200


	//----- nvinfo : EIATTR_CRS_STACK_SIZE
	.align		4
.L_1642:
        /*01c0*/ 	.byte	0x04, 0x1e
        /*01c2*/ 	.short	(.L_1644 - .L_1643)
.L_1643:
        /*01c4*/ 	.word	0x00000000


	//----- nvinfo : EIATTR_CBANK_PARAM_SIZE
	.align		4
.L_1644:
        /*01c8*/ 	.byte	0x03, 0x19
        /*01ca*/ 	.short	0x01d0


	//----- nvinfo : EIATTR_PARAM_CBANK
	.align		4
        /*01cc*/ 	.byte	0x04, 0x0a
        /*01ce*/ 	.short	(.L_1646 - .L_1645)
	.align		4
.L_1645:
        /*01d0*/ 	.word	index@(.nv.constant0._ZN5flash24flash_fwd_splitkv_kernelI23Flash_fwd_kernel_traitsILi64ELi64ELi256ELi4ELb0ELb0EN7cutlass10bfloat16_tE19Flash_kernel_traitsILi64ELi64ELi256ELi4ES3_EELb0ELb1ELb0ELb0ELb0ELb1ELb1ELb1EEEvNS_16Flash_fwd_paramsE)
        /*01d4*/ 	.short	0x0380
        /*01d6*/ 	.short	0x01d0


	//----- nvinfo : EIATTR_SW_WAR
	.align		4
.L_1646:
        /*01d8*/ 	.byte	0x04, 0x36
        /*01da*/ 	.short	(.L_1648 - .L_1647)
.L_1647:
        /*01dc*/ 	.word	0x00000008
.L_1648:


//--------------------- .nv.info._ZN5flash24flash_fwd_splitkv_kernelI23Flash_fwd_kernel_traitsILi64ELi64ELi256ELi4ELb0ELb0EN7cutlass10bfloat16_tE19Flash_kernel_traitsILi64ELi64ELi256ELi4ES3_EELb0ELb0ELb0ELb1ELb1ELb0ELb0ELb0EEEvNS_16Flash_fwd_paramsE --------------------------
	.section	.nv.info._ZN5flash24flash_fwd_splitkv_kernelI23Flash_fwd_kernel_traitsILi64ELi64ELi256ELi4ELb0ELb0EN7cutlass10bfloat16_tE19Flash_kernel_traitsILi64ELi64ELi256ELi4ES3_EELb0ELb0ELb0ELb1ELb1ELb0ELb0ELb0EEEvNS_16Flash_fwd_paramsE,"",@"SHT_CUDA_INFO"
	.sectionflags	@""
	.align	4


	//----- nvinfo : EIATTR_CUDA_API_VERSION
	.align		4
        /*0000*/ 	.byte	0x04, 0x37
        /*0002*/ 	.short	(.L_1650 - .L_1649)
.L_1649:
        /*0004*/ 	.word	0x00000082


	//----- nvinfo : EIATTR_KPARAM_INFO
	.align		4
.L_1650:
        /*0008*/ 	.byte	0x04, 0x17
        /*000a*/ 	.short	(.L_1652 - .L_1651)
.L_1651:
        /*000c*/ 	.word	0x00000000
        /*0010*/ 	.short	0x0000
        /*0012*/ 	.short	0x0000
        /*0014*/ 	.byte	0x00, 0xf0, 0x41, 0x07


	//----- nvinfo : EIATTR_SPARSE_MMA_MASK
	.align		4
.L_1652:
        /*0018*/ 	.byte	0x03, 0x50
        /*001a*/ 	.short	0x0000


	//----- nvinfo : EIATTR_MAXREG_COUNT
	.align		4
        /*001c*/ 	.byte	0x03, 0x1b
        /*001e*/ 	.short	0x00ff


	//----- nvinfo : EIATTR_NUM_BARRIERS
	.align		4
        /*0020*/ 	.byte	0x02, 0x4c
        /*0022*/ 	.byte	0x01
	.zero		1


	//----- nvinfo : EIATTR_ANNOTATIONS
	.align		4
        /*0024*/ 	.byte	0x04, 0x55
        /*0026*/ 	.short	(.L_1654 - .L_1653)


	//   ....[0]....
.L_1653:
        /*0028*/ 	.word	0x00000001
        /*002c*/ 	.byte	0x00, 0x08, 0x00, 0x00, 0x01, 0x00, 0x00, 0x00, 0xc0, 0x7b, 0x00, 0x00


	//----- nvinfo : EIATTR_MERCURY_ISA_VERSION
	.align		4
.L_1654:
        /*0038*/ 	.byte	0x03, 0x5f
        /*003a*/ 	.short	0x0101


	//----- nvinfo : EIATTR_COOP_GROUP_MASK_REGIDS
	.align		4
        /*003c*/ 	.byte	0x04, 0x29
        /*003e*/ 	.short	(.L_1656 - .L_1655)


	//   ....[0]....
.L_1655:
        /*0040*/ 	.word	0xffffffff


	//   ....[1]....
        /*0044*/ 	.word	0xffffffff


	//   ....[2]....
        /*0048*/ 	.word	0xffffffff


	//   ....[3]....
        /*004c*/ 	.word	0xffffffff


	//   ....[4]....
        /*0050*/ 	.word	0xffffffff


	//   ....[5]....
        /*0054*/ 	.word	0xffffffff


	//   ....[6]....
        /*0058*/ 	.word	0xffffffff


	//   ....[7]....
        /*005c*/ 	.word	0xffffffff


	//   ....[8]....
        /*0060*/ 	.word	0xffffffff


	//   ....[9]....
        /*0064*/ 	.word	0xffffffff


	//   ....[10]....
        /*0068*/ 	.word	0xffffffff


	//   ....[11]....
        /*006c*/ 	.word	0xffffffff


	//   ....[12]....
        /*0070*/ 	.word	0x05000006


	//   ....[13]....
        /*0074*/ 	.word	0x05000006


	//   ....[14]....
        /*0078*/ 	.word	0x05000006


	//   ....[15]....
        /*007c*/ 	.word	0x05000006


	//----- nvinfo : EIATTR_COOP_GROUP_INSTR_OFFSETS
	.align		4
.L_1656:
        /*0080*/ 	.byte	0x04, 0x28
        /*0082*/ 	.short	(.L_1658 - .L_1657)


	//   ....[0]....
.L_1657:
        /*0084*/ 	.word	0x00003ac0


	//   ....[1]....
        /*0088*/ 	.word	0x00003ae0


	//   ....[2]....
        /*008c*/ 	.word	0x00003b80


	//   ....[3]....
        /*0090*/ 	.word	0x00003b90


	//   ....[4]....
        /*0094*/ 	.word	0x00008810


	//   ....[5]....
        /*0098*/ 	.word	0x00008840


	//   ....[6]....
        /*009c*/ 	.word	0x000088b0


	//   ....[7]....
        /*00a0*/ 	.word	0x000088c0


	//   ....[8]....
        /*00a4*/ 	.word	0x0000b470


	//   ....[9]....
        /*00a8*/ 	.word	0x0000b480


	//   ....[10]....
        /*00ac*/ 	.word	0x0000b4b0


	//   ....[11]....
        /*00b0*/ 	.word	0x0000b4c0


	//   ....[12]....
        /*00b4*/ 	.word	0x0000bfe0


	//   ....[13]....
        /*00b8*/ 	.word	0x0000c060


	//   ....[14]....
        /*00bc*/ 	.word	0x0000c0e0


	//   ....[15]....
        /*00c0*/ 	.word	0x0000c150


	//----- nvinfo : EIATTR_VRC_CTA_INIT_COUNT
	.align		4
.L_1658:
        /*00c4*/ 	.byte	0x02, 0x4a
	.zero		1
	.zero		1


	//----- nvinfo : EIATTR_EXIT_INSTR_OFFSETS
	.align		4
        /*00c8*/ 	.byte	0x04, 0x1c
        /*00ca*/ 	.short	(.L_1660 - .L_1659)


	//   ....[0]....
.L_1659:
        /*00cc*/ 	.word	0x000000a0


	//----- nvinfo : EIATTR_CRS_STACK_SIZE
	.align		4
.L_1660:
        /*00d0*/ 	.byte	0x04, 0x1e
        /*00d2*/ 	.short	(.L_1662 - .L_1661)
.L_1661:
        /*00d4*/ 	.word	0x00000000


	//----- nvinfo : EIATTR_CBANK_PARAM_SIZE
	.align		4
.L_1662:
        /*00d8*/ 	.byte	0x03, 0x19
        /*00da*/ 	.short	0x01d0


	//----- nvinfo : EIATTR_PARAM_CBANK
	.align		4
        /*00dc*/ 	.byte	0x04, 0x0a
        /*00de*/ 	.short	(.L_1664 - .L_1663)
	.align		4
.L_1663:
        /*00e0*/ 	.word	index@(.nv.constant0._ZN5flash24flash_fwd_splitkv_kernelI23Flash_fwd_kernel_traitsILi64ELi64ELi256ELi4ELb0ELb0EN7cutlass10bfloat16_tE19Flash_kernel_traitsILi64ELi64ELi256ELi4ES3_EELb0ELb0ELb0ELb1ELb1ELb0ELb0ELb0EEEvNS_16Flash_fwd_paramsE)
        /*00e4*/ 	.short	0x0380
        /*00e6*/ 	.short	0x01d0


	//----- nvinfo : EIATTR_SW_WAR
	.align		4
.L_1664:
        /*00e8*/ 	.byte	0x04, 0x36
        /*00ea*/ 	.short	(.L_1666 - .L_1665)
.L_1665:
        /*00ec*/ 	.word	0x00000008
.L_1666:


//--------------------- .nv.info._ZN5flash24flash_fwd_splitkv_kernelI23Flash_fwd_kernel_traitsILi64ELi64ELi256ELi4ELb0ELb0EN7cutlass10bfloat16_tE19Flash_kernel_traitsILi64ELi64ELi256ELi4ES3_EELb0ELb0ELb0ELb1ELb1ELb1ELb0ELb0EEEvNS_16Flash_fwd_paramsE --------------------------
	.section	.nv.info._ZN5flash24flash_fwd_splitkv_kernelI23Flash_fwd_kernel_traitsILi64ELi64ELi256ELi4ELb0ELb0EN7cutlass10bfloat16_tE19Flash_kernel_traitsILi64ELi64ELi256ELi4ES3_EELb0ELb0ELb0ELb1ELb1ELb1ELb0ELb0EEEvNS_16Flash_fwd_paramsE,"",@"SHT_CUDA_INFO"
	.sectionflags	@""
	.align	4


	//----- nvinfo : EIATTR_CUDA_API_VERSION
	.align		4
        /*0000*/ 	.byte	0x04, 0x37
        /*0002*/ 	.short	(.L_1668 - .L_1667)
.L_1667:
        /*0004*/ 	.word	0x00000082


	//----- nvinfo : EIATTR_KPARAM_INFO
	.align		4
.L_1668:
        /*0008*/ 	.byte	0x04, 0x17
        /*000a*/ 	.short	(.L_1670 - .L_1669)
.L_1669:
        /*000c*/ 	.word	0x00000000
        /*0010*/ 	.short	0x0000
        /*0012*/ 	.short	0x0000
        /*0014*/ 	.byte	0x00, 0xf0, 0x41, 0x07


	//----- nvinfo : EIATTR_SPARSE_MMA_MASK
	.align		4
.L_1670:
        /*0018*/ 	.byte	0x03, 0x50
        /*001a*/ 	.short	0x0000


	//----- nvinfo : EIATTR_MAXREG_COUNT
	.align		4
        /*001c*/ 	.byte	0x03, 0x1b
        /*001e*/ 	.short	0x00ff


	//----- nvinfo : EIATTR_NUM_BARRIERS
	.align		4
        /*0020*/ 	.byte	0x02, 0x4c
        /*0022*/ 	.byte	0x01
	.zero		1


	//----- nvinfo : EIATTR_ANNOTATIONS
	.align		4
        /*0024*/ 	.byte	0x04, 0x55
        /*0026*/ 	.short	(.L_1672 - .L_1671)


	//   ....[0]....
.L_1671:
        /* <DEDUP_REMOVED lines=28> */


	//----- nvinfo : EIATTR_MERCURY_ISA_VERSION
	.align		4
.L_1672:
        /*01d8*/ 	.byte	0x03, 0x5f
        /*01da*/ 	.short	0x0101


	//----- nvinfo : EIATTR_COOP_GROUP_MASK_REGIDS
	.align		4
        /*01dc*/ 	.byte	0x04, 0x29
        /*01de*/ 	.short	(.L_1674 - .L_1673)


	//   ....[0]....
.L_1673:
        /*01e0*/ 	.word	0xffffffff


	//   ....[1]....
        /*01e4*/ 	.word	0xffffffff


	//   ....[2]....
        /*01e8*/ 	.word	0xffffffff


	//   ....[3]....
        /*01ec*/ 	.word	0xffffffff


	//   ....[4]....
        /*01f0*/ 	.word	0xffffffff


	//   ....[5]....
        /*01f4*/ 	.word	0xffffffff


	//   ....[6]....
        /*01f8*/ 	.word	0xffffffff


	//   ....[7]....
        /*01fc*/ 	.word	0xffffffff


	//   ....[8]....
        /*0200*/ 	.word	0xffffffff


	//   ....[9]....
        /*0204*/ 	.word	0xffffffff


	//   ....[10]....
        /*0208*/ 	.word	0xffffffff


	//   ....[11]....
        /*020c*/ 	.word	0xffffffff


	//   ....[12]....
        /*0210*/ 	.word	0x05000004


	//   ....[13]....
        /*0214*/ 	.word	0x05000004


	//   ....[14]....
        /*0218*/ 	.word	0x05000004


	//   ....[15]....
        /*021c*/ 	.word	0x05000004


	//----- nvinfo : EIATTR_COOP_GROUP_INSTR_OFFSETS
	.align		4
.L_1674:
        /*0220*/ 	.byte	0x04, 0x28
        /*0222*/ 	.short	(.L_1676 - .L_1675)


	//   ....[0]....
.L_1675:
        /*0224*/ 	.word	0x00004c40


	//   ....[1]....
        /*0228*/ 	.word	0x00004cc0


	//   ....[2]....
        /*022c*/ 	.word	0x00004cd0


	//   ....[3]....
        /*0230*/ 	.word	0x00004d00


	//   ....[4]....
        /*0234*/ 	.word	0x0000ace0


	//   ....[5]....
        /*0238*/ 	.word	0x0000ad10


	//   ....[6]....
        /*023c*/ 	.word	0x0000ad30


	//   ....[7]....
        /*0240*/ 	.word	0x0000ad50


	//   ....[8]....
        /*0244*/ 	.word	0x0000db50


	//   ....[9]....
        /*0248*/ 	.word	0x0000db60


	//   ....[10]....
        /*024c*/ 	.word	0x0000db90


	//   ....[11]....
        /*0250*/ 	.word	0x0000dba0


	//   ....[12]....
        /*0254*/ 	.word	0x0000e720


	//   ....[13]....
        /*0258*/ 	.word	0x0000e790


	//   ....[14]....
        /*025c*/ 	.word	0x0000e800


	//   ....[15]....
        /*0260*/ 	.word	0x0000e860


	//----- nvinfo : EIATTR_VRC_CTA_INIT_COUNT
	.align		4
.L_1676:
        /*0264*/ 	.byte	0x02, 0x4a
	.zero		1
	.zero		1


	//----- nvinfo : EIATTR_EXIT_INSTR_OFFSETS
	.align		4
        /*0268*/ 	.byte	0x04, 0x1c
        /*026a*/ 	.short	(.L_1678 - .L_1677)


	//   ....[0]....
.L_1677:
        /*026c*/ 	.word	0x00000060


	//----- nvinfo : EIATTR_CRS_STACK_SIZE
	.align		4
.L_1678:
        /*0270*/ 	.byte	0x04, 0x1e
        /*0272*/ 	.short	(.L_1680 - .L_1679)
.L_1679:
        /*0274*/ 	.word	0x00000000


	//----- nvinfo : EIATTR_CBANK_PARAM_SIZE
	.align		4
.L_1680:
        /*0278*/ 	.byte	0x03, 0x19
        /*027a*/ 	.short	0x01d0


	//----- nvinfo : EIATTR_PARAM_CBANK
	.align		4
        /*027c*/ 	.byte	0x04, 0x0a
        /*027e*/ 	.short	(.L_1682 - .L_1681)
	.align		4
.L_1681:
        /*0280*/ 	.word	index@(.nv.constant0._ZN5flash24flash_fwd_splitkv_kernelI23Flash_fwd_kernel_traitsILi64ELi64ELi256ELi4ELb0ELb0EN7cutlass10bfloat16_tE19Flash_kernel_traitsILi64ELi64ELi256ELi4ES3_EELb0ELb0ELb0ELb1ELb1ELb1ELb0ELb0EEEvNS_16Flash_fwd_paramsE)
        /*0284*/ 	.short	0x0380
        /*0286*/ 	.short	0x01d0


	//----- nvinfo : EIATTR_SW_WAR
	.align		4
.L_1682:
        /*0288*/ 	.byte	0x04, 0x36
        /*028a*/ 	.short	(.L_1684 - .L_1683)
.L_1683:
        /*028c*/ 	.word	0x00000008
.L_1684:


//--------------------- .nv.info._ZN5flash24flash_fwd_splitkv_kernelI23Flash_fwd_kernel_traitsILi64ELi64ELi256ELi4ELb0ELb0EN7cutlass10bfloat16_tE19Flash_kernel_traitsILi64ELi64ELi256ELi4ES3_EELb0ELb0ELb1ELb0ELb0ELb0ELb0ELb0EEEvNS_16Flash_fwd_paramsE --------------------------
	.section	.nv.info._ZN5flash24flash_fwd_splitkv_kernelI23Flash_fwd_kernel_traitsILi64ELi64ELi256ELi4ELb0ELb0EN7cutlass10bfloat16_tE19Flash_kernel_traitsILi64ELi64ELi256ELi4ES3_EELb0ELb0ELb1ELb0ELb0ELb0ELb0ELb0EEEvNS_16Flash_fwd_paramsE,"",@"SHT_CUDA_INFO"
	.sectionflags	@""
	.align	4


	//----- nvinfo : EIATTR_CUDA_API_VERSION
	.align		4
        /*0000*/ 	.byte	0x04, 0x37
        /*0002*/ 	.short	(.L_1686 - .L_1685)
.L_1685:
        /*0004*/ 	.word	0x00000082


	//----- nvinfo : EIATTR_KPARAM_INFO
	.align		4
.L_1686:
        /*0008*/ 	.byte	0x04, 0x17
        /*000a*/ 	.short	(.L_1688 - .L_1687)
.L_1687:
        /*000c*/ 	.word	0x00000000
        /*0010*/ 	.short	0x0000
        /*0012*/ 	.short	0x0000
        /*0014*/ 	.byte	0x00, 0xf0, 0x41, 0x07


	//----- nvinfo : EIATTR_SPARSE_MMA_MASK
	.align		4
.L_1688:
        /*0018*/ 	.byte	0x03, 0x50
        /*001a*/ 	.short	0x0000


	//----- nvinfo : EIATTR_MAXREG_COUNT
	.align		4
        /*001c*/ 	.byte	0x03, 0x1b
        /*001e*/ 	.short	0x00ff


	//----- nvinfo : EIATTR_NUM_BARRIERS
	.align		4
        /*0020*/ 	.byte	0x02, 0x4c
        /*0022*/ 	.byte	0x01
	.zero		1


	//----- nvinfo : EIATTR_ANNOTATIONS
	.align		4
        /*0024*/ 	.byte	0x04, 0x55
        /*0026*/ 	.short	(.L_1690 - .L_1689)


	//   ....[0]....
.L_1689:
        /*0028*/ 	.word	0x00000001
        /*002c*/ 	.byte	0x10, 0xbe, 0x00, 0x00, 0x01, 0x00, 0x00, 0x00, 0x40, 0xea, 0x00, 0x00, 0x01, 0x00, 0x00, 0x00
        /*003c*/ 	.byte	0xb0, 0x2e, 0x01, 0x00, 0x01, 0x00, 0x00, 0x00, 0xe0, 0x2e, 0x01, 0x00


	//----- nvinfo : EIATTR_MERCURY_ISA_VERSION
	.align		4
.L_1690:
        /*0048*/ 	.byte	0x03, 0x5f
        /*004a*/ 	.short	0x0101


	//----- nvinfo : EIATTR_COOP_GROUP_MASK_REGIDS
	.align		4
        /*004c*/ 	.byte	0x04, 0x29
        /*004e*/ 	.short	(.L_1692 - .L_1691)


	//   ....[0]....
.L_1691:
        /*0050*/ 	.word	0xffffffff


	//   ....[1]....
        /*0054*/ 	.word	0xffffffff


	//   ....[2]....
        /*0058*/ 	.word	0xffffffff


	//   ....[3]....
        /*005c*/ 	.word	0xffffffff


	//   ....[4]....
        /*0060*/ 	.word	0xffffffff


	//   ....[5]....
        /*0064*/ 	.word	0xffffffff


	//   ....[6]....
        /*0068*/ 	.word	0xffffffff


	//   ....[7]....
        /*006c*/ 	.word	0xffffffff


	//   ....[8]....
        /*0070*/ 	.word	0xffffffff


	//   ....[9]....
        /*0074*/ 	.word	0xffffffff


	//   ....[10]....
        /*0078*/ 	.word	0xffffffff


	//   ....[11]....
        /*007c*/ 	.word	0xffffffff


	//   ....[12]....
        /*0080*/ 	.word	0x05000005


	//   ....[13]....
        /*0084*/ 	.word	0x05000005


	//   ....[14]....
        /*0088*/ 	.word	0x05000005


	//   ....[15]....
        /*008c*/ 	.word	0x05000005


	//----- nvinfo : EIATTR_COOP_GROUP_INSTR_OFFSETS
	.align		4
.L_1692:
        /*0090*/ 	.byte	0x04, 0x28
        /*0092*/ 	.short	(.L_1694 - .L_1693)


	//   ....[0]....
.L_1693:
        /*0094*/ 	.word	0x00009480


	//   ....[1]....
        /*0098*/ 	.word	0x000095e0


	//   ....[2]....
        /*009c*/ 	.word	0x000095f0


	//   ....[3]....
        /*00a0*/ 	.word	0x00009610


	//   ....[4]....
        /*00a4*/ 	.word	0x000102b0


	//   ....[5]....
        /*00a8*/ 	.word	0x000102e0


	//   ....[6]....
        /*00ac*/ 	.word	0x00010350


	//   ....[7]....
        /*00b0*/ 	.word	0x00010360


	//   ....[8]....
        /*00b4*/ 	.word	0x00012f30


	//   ....[9]....
        /*00b8*/ 	.word	0x00012f40


	//   ....[10]....
        /*00bc*/ 	.word	0x00012f70


	//   ....[11]....
        /*00c0*/ 	.word	0x00012f80


	//   ....[12]....
        /*00c4*/ 	.word	0x00013db0


	//   ....[13]....
        /*00c8*/ 	.word	0x00013e20


	//   ....[14]....
        /*00cc*/ 	.word	0x00013ea0


	//   ....[15]....
        /*00d0*/ 	.word	0x00013f10


	//----- nvinfo : EIATTR_VRC_CTA_INIT_COUNT
	.align		4
.L_1694:
        /*00d4*/ 	.byte	0x02, 0x4a
	.zero		1
	.zero		1


	//----- nvinfo : EIATTR_EXIT_INSTR_OFFSETS
	.align		4
        /*00d8*/ 	.byte	0x04, 0x1c
        /*00da*/ 	.short	(.L_1696 - .L_1695)


	//   ....[0]....
.L_1695:
        /*00dc*/ 	.word	0x000000a0


	//----- nvinfo : EIATTR_CRS_STACK_SIZE
	.align		4
.L_1696:
        /*00e0*/ 	.byte	0x04, 0x1e
        /*00e2*/ 	.short	(.L_1698 - .L_1697)
.L_1697:
        /*00e4*/ 	.word	0x00000000


	//----- nvinfo : EIATTR_CBANK_PARAM_SIZE
	.align		4
.L_1698:
        /*00e8*/ 	.byte	0x03, 0x19
        /*00ea*/ 	.short	0x01d0


	//----- nvinfo : EIATTR_PARAM_CBANK
	.align		4
        /*00ec*/ 	.byte	0x04, 0x0a
        /*00ee*/ 	.short	(.L_1700 - .L_1699)
	.align		4
.L_1699:
        /*00f0*/ 	.word	index@(.nv.constant0._ZN5flash24flash_fwd_splitkv_kernelI23Flash_fwd_kernel_traitsILi64ELi64ELi256ELi4ELb0ELb0EN7cutlass10bfloat16_tE19Flash_kernel_traitsILi64ELi64ELi256ELi4ES3_EELb0ELb0ELb1ELb0ELb0ELb0ELb0ELb0EEEvNS_16Flash_fwd_paramsE)
        /*00f4*/ 	.short	0x0380
        /*00f6*/ 	.short	0x01d0


	//----- nvinfo : EIATTR_SW_WAR
	.align		4
.L_1700:
        /*00f8*/ 	.byte	0x04, 0x36
        /*00fa*/ 	.short	(.L_1702 - .L_1701)
.L_1701:
        /*00fc*/ 	.word	0x00000008
.L_1702:


//--------------------- .nv.info._ZN5flash24flash_fwd_splitkv_kernelI23Flash_fwd_kernel_traitsILi64ELi64ELi256ELi4ELb0ELb0EN7cutlass10bfloat16_tE19Flash_kernel_traitsILi64ELi64ELi256ELi4ES3_EELb0ELb0ELb1ELb0ELb0ELb1ELb0ELb0EEEvNS_16Flash_fwd_paramsE --------------------------
	.section	.nv.info._ZN5flash24flash_fwd_splitkv_kernelI23Flash_fwd_kernel_traitsILi64ELi64ELi256ELi4ELb0ELb0EN7cutlass10bfloat16_tE19Flash_kernel_traitsILi64ELi64ELi256ELi4ES3_EELb0ELb0ELb1ELb0ELb0ELb1ELb0ELb0EEEvNS_16Flash_fwd_paramsE,"",@"SHT_CUDA_INFO"
	.sectionflags	@""
	.align	4


	//----- nvinfo : EIATTR_CUDA_API_VERSION
	.align		4
        /*0000*/ 	.byte	0x04, 0x37
        /*0002*/ 	.short	(.L_1704 - .L_1703)
.L_1703:
        /*0004*/ 	.word	0x00000082


	//----- nvinfo : EIATTR_KPARAM_INFO
	.align		4
.L_1704:
        /*0008*/ 	.byte	0x04, 0x17
        /*000a*/ 	.short	(.L_1706 - .L_1705)
.L_1705:
        /*000c*/ 	.word	0x00000000
        /*0010*/ 	.short	0x0000
        /*0012*/ 	.short	0x0000
        /*0014*/ 	.byte	0x00, 0xf0, 0x41, 0x07


	//----- nvinfo : EIATTR_SPARSE_MMA_MASK
	.align		4
.L_1706:
        /*0018*/ 	.byte	0x03, 0x50
        /*001a*/ 	.short	0x0000


	//----- nvinfo : EIATTR_MAXREG_COUNT
	.align		4
        /*001c*/ 	.byte	0x03, 0x1b
        /*001e*/ 	.short	0x00ff


	//----- nvinfo : EIATTR_NUM_BARRIERS
	.align		4
        /*0020*/ 	.byte	0x02, 0x4c
        /*0022*/ 	.byte	0x01
	.zero		1


	//----- nvinfo : EIATTR_ANNOTATIONS
	.align		4
        /*0024*/ 	.byte	0x04, 0x55
        /*0026*/ 	.short	(.L_1708 - .L_1707)


	//   ....[0]....
.L_1707:
        /* <DEDUP_REMOVED lines=19> */


	//----- nvinfo : EIATTR_MERCURY_ISA_VERSION
	.align		4
.L_1708:
        /*0148*/ 	.byte	0x03, 0x5f
        /*014a*/ 	.short	0x0101


	//----- nvinfo : EIATTR_COOP_GROUP_MASK_REGIDS
	.align		4
        /*014c*/ 	.byte	0x04, 0x29
        /*014e*/ 	.short	(.L_1710 - .L_1709)


	//   ....[0]....
.L_1709:
        /*0150*/ 	.word	0xffffffff


	//   ....[1]....
        /*0154*/ 	.word	0xffffffff


	//   ....[2]....
        /*0158*/ 	.word	0xffffffff


	//   ....[3]....
        /*015c*/ 	.word	0xffffffff


	//   ....[4]....
        /*0160*/ 	.word	0xffffffff


	//   ....[5]....
        /*0164*/ 	.word	0xffffffff


	//   ....[6]....
        /*0168*/ 	.word	0xffffffff


	//   ....[7]....
        /*016c*/ 	.word	0xffffffff


	//   ....[8]....
        /*0170*/ 	.word	0xffffffff


	//   ....[9]....
        /*0174*/ 	.word	0xffffffff


	//   ....[10]....
        /*0178*/ 	.word	0xffffffff


	//   ....[11]....
        /*017c*/ 	.word	0xffffffff


	//   ....[12]....
        /*0180*/ 	.word	0x05000004


	//   ....[13]....
        /*0184*/ 	.word	0x05000004


	//   ....[14]....
        /*0188*/ 	.word	0x05000004


	//   ....[15]....
        /*018c*/ 	.word	0x05000004


	//----- nvinfo : EIATTR_COOP_GROUP_INSTR_OFFSETS
	.align		4
.L_1710:
        /*0190*/ 	.byte	0x04, 0x28
        /*0192*/ 	.short	(.L_1712 - .L_1711)


	//   ....[0]....
.L_1711:
        /*0194*/ 	.word	0x0000a5d0


	//   ....[1]....
        /*0198*/ 	.word	0x0000a5f0


	//   ....[2]....
        /*019c*/ 	.word	0x0000a610


	//   ....[3]....
        /*01a0*/ 	.word	0x0000a630


	//   ....[4]....
        /*01a4*/ 	.word	0x00012450


	//   ....[5]....
        /*01a8*/ 	.word	0x00012490


	//   ....[6]....
        /*01ac*/ 	.word	0x000124b0


	//   ....[7]....
        /*01b0*/ 	.word	0x000124d0


	//   ....[8]....
        /*01b4*/ 	.word	0x000150e0


	//   ....[9]....
        /*01b8*/ 	.word	0x000150f0


	//   ....[10]....
        /*01bc*/ 	.word	0x00015120


	//   ....[11]....
        /*01c0*/ 	.word	0x00015130


	//   ....[12]....
        /*01c4*/ 	.word	0x00015f30


	//   ....[13]....
        /*01c8*/ 	.word	0x00015fa0


	//   ....[14]....
        /*01cc*/ 	.word	0x00016000


	//   ....[15]....
        /*01d0*/ 	.word	0x00016070


	//----- nvinfo : EIATTR_VRC_CTA_INIT_COUNT
	.align		4
.L_1712:
        /*01d4*/ 	.byte	0x02, 0x4a
	.zero		1
	.zero		1


	//----- nvinfo : EIATTR_EXIT_INSTR_OFFSETS
	.align		4
        /*01d8*/ 	.byte	0x04, 0x1c
        /*01da*/ 	.short	(.L_1714 - .L_1713)


	//   ....[0]....
.L_1713:
        /*01dc*/ 	.word	0x000000a0


	//----- nvinfo : EIATTR_CRS_STACK_SIZE
	.align		4
.L_1714:
        /*01e0*/ 	.byte	0x04, 0x1e
        /*01e2*/ 	.short	(.L_1716 - .L_1715)
.L_1715:
        /*01e4*/ 	.word	0x00000000


	//----- nvinfo : EIATTR_CBANK_PARAM_SIZE
	.align		4
.L_1716:
        /*01e8*/ 	.byte	0x03, 0x19
        /*01ea*/ 	.short	0x01d0


	//----- nvinfo : EIATTR_PARAM_CBANK
	.align		4
        /*01ec*/ 	.byte	0x04, 0x0a
        /*01ee*/ 	.short	(.L_1718 - .L_1717)
	.align		4
.L_1717:
        /*01f0*/ 	.word	index@(.nv.constant0._ZN5flash24flash_fwd_splitkv_kernelI23Flash_fwd_kernel_traitsILi64ELi64ELi256ELi4ELb0ELb0EN7cutlass10bfloat16_tE19Flash_kernel_traitsILi64ELi64ELi256ELi4ES3_EELb0ELb0ELb1ELb0ELb0ELb1ELb0ELb0EEEvNS_16Flash_fwd_paramsE)
        /*01f4*/ 	.short	0x0380
        /*01f6*/ 	.short	0x01d0


	//----- nvinfo : EIATTR_SW_WAR
	.align		4
.L_1718:
        /*01f8*/ 	.byte	0x04, 0x36
        /*01fa*/ 	.short	(.L_1720 - .L_1719)
.L_1719:
        /*01fc*/ 	.word	0x00000008
.L_1720:


//--------------------- .nv.info._ZN5flash24flash_fwd_splitkv_kernelI23Flash_fwd_kernel_traitsILi64ELi64ELi256ELi4ELb0ELb0EN7cutlass10bfloat16_tE19Flash_kernel_traitsILi64ELi64ELi256ELi4ES3_EELb0ELb0ELb0ELb0ELb1ELb0ELb0ELb1EEEvNS_16Flash_fwd_paramsE --------------------------
	.section	.nv.info._ZN5flash24flash_fwd_splitkv_kernelI23Flash_fwd_kernel_traitsILi64ELi64ELi256ELi4ELb0ELb0EN7cutlass10bfloat16_tE19Flash_kernel_traitsILi64ELi64ELi256ELi4ES3_EELb0ELb0ELb0ELb0ELb1ELb0ELb0ELb1EEEvNS_16Flash_fwd_paramsE,"",@"SHT_CUDA_INFO"
	.sectionflags	@""
	.align	4


	//----- nvinfo : EIATTR_CUDA_API_VERSION
	.align		4
        /*0000*/ 	.byte	0x04, 0x37
        /*0002*/ 	.short	(.L_1722 - .L_1721)
.L_1721:
        /*0004*/ 	.word	0x00000082


	//----- nvinfo : EIATTR_KPARAM_INFO
	.align		4
.L_1722:
        /*0008*/ 	.byte	0x04, 0x17
        /*000a*/ 	.short	(.L_1724 - .L_1723)
.L_1723:
        /*000c*/ 	.word	0x00000000
        /*0010*/ 	.short	0x0000
        /*0012*/ 	.short	0x0000
        /*0014*/ 	.byte	0x00, 0xf0, 0x41, 0x07


	//----- nvinfo : EIATTR_SPARSE_MMA_MASK
	.align		4
.L_1724:
        /*0018*/ 	.byte	0x03, 0x50
        /*001a*/ 	.short	0x0000


	//----- nvinfo : EIATTR_MAXREG_COUNT
	.align		4
        /*001c*/ 	.byte	0x03, 0x1b
        /*001e*/ 	.short	0x00ff


	//----- nvinfo : EIATTR_NUM_BARRIERS
	.align		4
        /*0020*/ 	.byte	0x02, 0x4c
        /*0022*/ 	.byte	0x01
	.zero		1


	//----- nvinfo : EIATTR_ANNOTATIONS
	.align		4
        /*0024*/ 	.byte	0x04, 0x55
        /*0026*/ 	.short	(.L_1726 - .L_1725)


	//   ....[0]....
.L_1725:
        /*0028*/ 	.word	0x00000001
        /*002c*/ 	.byte	0x90, 0x02, 0x00, 0x00, 0x01, 0x00, 0x00, 0x00, 0xb0, 0x03, 0x00, 0x00, 0x01, 0x00, 0x00, 0x00
        /*003c*/ 	.byte	0x70, 0x1c, 0x00, 0x00, 0x01, 0x00, 0x00, 0x00, 0x90, 0xdf, 0x00, 0x00, 0x01, 0x00, 0x00, 0x00
        /*004c*/ 	.byte	0x10, 0xe3, 0x00, 0x00, 0x01, 0x00, 0x00, 0x00, 0xb0, 0xf1, 0x00, 0x00, 0x01, 0x00, 0x00, 0x00
        /*005c*/ 	.byte	0x30, 0x3c, 0x01, 0x00, 0x01, 0x00, 0x00, 0x00, 0xe0, 0x71, 0x01, 0x00, 0x01, 0x00, 0x00, 0x00
        /*006c*/ 	.byte	0xe0, 0xcd, 0x01, 0x00


	//----- nvinfo : EIATTR_MERCURY_ISA_VERSION
	.align		4
.L_1726:
        /*0070*/ 	.byte	0x03, 0x5f
        /*0072*/ 	.short	0x0101


	//----- nvinfo : EIATTR_COOP_GROUP_MASK_REGIDS
	.align		4
        /*0074*/ 	.byte	0x04, 0x29
        /*0076*/ 	.short	(.L_1728 - .L_1727)


	//   ....[0]....
.L_1727:
        /*0078*/ 	.word	0xffffffff


	//   ....[1]....
        /*007c*/ 	.word	0xffffffff


	//   ....[2]....
        /*0080*/ 	.word	0xffffffff


	//   ....[3]....
        /*0084*/ 	.word	0xffffffff


	//   ....[4]....
        /*0088*/ 	.word	0xffffffff


	//   ....[5]....
        /*008c*/ 	.word	0xffffffff


	//   ....[6]....
        /*0090*/ 	.word	0xffffffff


	//   ....[7]....
        /*0094*/ 	.word	0xffffffff


	//   ....[8]....
        /*0098*/ 	.word	0xffffffff


	//   ....[9]....
        /*009c*/ 	.word	0xffffffff


	//   ....[10]....
        /*00a0*/ 	.word	0xffffffff


	//   ....[11]....
        /*00a4*/ 	.word	0xffffffff


	//   ....[12]....
        /*00a8*/ 	.word	0x05000004


	//   ....[13]....
        /*00ac*/ 	.word	0x05000004


	//   ....[14]....
        /*00b0*/ 	.word	0x05000004


	//   ....[15]....
        /*00b4*/ 	.word	0x05000004


	//----- nvinfo : EIATTR_COOP_GROUP_INSTR_OFFSETS
	.align		4
.L_1728:
        /*00b8*/ 	.byte	0x04, 0x28
        /*00ba*/ 	.short	(.L_1730 - .L_1729)


	//   ....[0]....
.L_1729:
        /*00bc*/ 	.word	0x00014790


	//   ....[1]....
        /*00c0*/ 	.word	0x00014810


	//   ....[2]....
        /*00c4*/ 	.word	0x00014820


	//   ....[3]....
        /*00c8*/ 	.word	0x00014850


	//   ....[4]....
        /*00cc*/ 	.word	0x000198f0


	//   ....[5]....
        /*00d0*/ 	.word	0x00019900


	//   ....[6]....
        /*00d4*/ 	.word	0x00019930


	//   ....[7]....
        /*00d8*/ 	.word	0x00019940


	//   ....[8]....
        /*00dc*/ 	.word	0x0001c570


	//   ....[9]....
        /*00e0*/ 	.word	0x0001c580


	//   ....[10]....
        /*00e4*/ 	.word	0x0001c5b0


	//   ....[11]....
        /*00e8*/ 	.word	0x0001c5c0


	//   ....[12]....
        /*00ec*/ 	.word	0x0001d680


	//   ....[13]....
        /*00f0*/ 	.word	0x0001d6f0


	//   ....[14]....
        /*00f4*/ 	.word	0x0001d760


	//   ....[15]....
        /*00f8*/ 	.word	0x0001d7c0


	//----- nvinfo : EIATTR_VRC_CTA_INIT_COUNT
	.align		4
.L_1730:
        /*00fc*/ 	.byte	0x02, 0x4a
	.zero		1
	.zero		1


	//----- nvinfo : EIATTR_EXIT_INSTR_OFFSETS
	.align		4
        /*0100*/ 	.byte	0x04, 0x1c
        /*0102*/ 	.short	(.L_1732 - .L_1731)


	//   ....[0]....
.L_1731:
        /*0104*/ 	.word	0x00000060


	//----- nvinfo : EIATTR_CRS_STACK_SIZE
	.align		4
.L_1732:
        /*0108*/ 	.byte	0x04, 0x1e
        /*010a*/ 	.short	(.L_1734 - .L_1733)
.L_1733:
        /*010c*/ 	.word	0x00000000


	//----- nvinfo : EIATTR_CBANK_PARAM_SIZE
	.align		4
.L_1734:
        /*0110*/ 	.byte	0x03, 0x19
        /*0112*/ 	.short	0x01d0


	//----- nvinfo : EIATTR_PARAM_CBANK
	.align		4
        /*0114*/ 	.byte	0x04, 0x0a
        /*0116*/ 	.short	(.L_1736 - .L_1735)
	.align		4
.L_1735:
        /*0118*/ 	.word	index@(.nv.constant0._ZN5flash24flash_fwd_splitkv_kernelI23Flash_fwd_kernel_traitsILi64ELi64ELi256ELi4ELb0ELb0EN7cutlass10bfloat16_tE19Flash_kernel_traitsILi64ELi64ELi256ELi4ES3_EELb0ELb0ELb0ELb0ELb1ELb0ELb0ELb1EEEvNS_16Flash_fwd_paramsE)
        /*011c*/ 	.short	0x0380
        /*011e*/ 	.short	0x01d0


	//----- nvinfo : EIATTR_SW_WAR
	.align		4
.L_1736:
        /*0120*/ 	.byte	0x04, 0x36
        /*0122*/ 	.short	(.L_1738 - .L_1737)
.L_1737:
        /*0124*/ 	.word	0x00000008
.L_1738:


//--------------------- .nv.info._ZN5flash24flash_fwd_splitkv_kernelI23Flash_fwd_kernel_traitsILi64ELi64ELi256ELi4ELb0ELb0EN7cutlass10bfloat16_tE19Flash_kernel_traitsILi64ELi64ELi256ELi4ES3_EELb0ELb0ELb0ELb0ELb1ELb1ELb0ELb1EEEvNS_16Flash_fwd_paramsE --------------------------
	.section	.nv.info._ZN5flash24flash_fwd_splitkv_kernelI23Flash_fwd_kernel_traitsILi64ELi64ELi256ELi4ELb0ELb0EN7cutlass10bfloat16_tE19Flash_kernel_traitsILi64ELi64ELi256ELi4ES3_EELb0ELb0ELb0ELb0ELb1ELb1ELb0ELb1EEEvNS_16Flash_fwd_paramsE,"",@"SHT_CUDA_INFO"
	.sectionflags	@""
	.align	4


	//----- nvinfo : EIATTR_CUDA_API_VERSION
	.align		4
        /*0000*/ 	.byte	0x04, 0x37
        /*0002*/ 	.short	(.L_1740 - .L_1739)
.L_1739:
        /*0004*/ 	.word	0x00000082


	//----- nvinfo : EIATTR_KPARAM_INFO
	.align		4
.L_1740:
        /*0008*/ 	.byte	0x04, 0x17
        /*000a*/ 	.short	(.L_1742 - .L_1741)
.L_1741:
        /*000c*/ 	.word	0x00000000
        /*0010*/ 	.short	0x0000
        /*0012*/ 	.short	0x0000
        /*0014*/ 	.byte	0x00, 0xf0, 0x41, 0x07


	//----- nvinfo : EIATTR_SPARSE_MMA_MASK
	.align		4
.L_1742:
        /*0018*/ 	.byte	0x03, 0x50
        /*001a*/ 	.short	0x0000


	//----- nvinfo : EIATTR_MAXREG_COUNT
	.align		4
        /*001c*/ 	.byte	0x03, 0x1b
        /*001e*/ 	.short	0x00ff


	//----- nvinfo : EIATTR_NUM_BARRIERS
	.align		4
        /*0020*/ 	.byte	0x02, 0x4c
        /*0022*/ 	.byte	0x01
	.zero		1


	//----- nvinfo : EIATTR_ANNOTATIONS
	.align		4
        /*0024*/ 	.byte	0x04, 0x55
        /*0026*/ 	.short	(.L_1744 - .L_1743)


	//   ....[0]....
.L_1743:
        /* <DEDUP_REMOVED lines=33> */


	//----- nvinfo : EIATTR_MERCURY_ISA_VERSION
	.align		4
.L_1744:
        /*0228*/ 	.byte	0x03, 0x5f
        /*022a*/ 	.short	0x0101


	//----- nvinfo : EIATTR_COOP_GROUP_MASK_REGIDS
	.align		4
        /*022c*/ 	.byte	0x04, 0x29
        /*022e*/ 	.short	(.L_1746 - .L_1745)


	//   ....[0]....
.L_1745:
        /*0230*/ 	.word	0xffffffff


	//   ....[1]....
        /*0234*/ 	.word	0xffffffff


	//   ....[2]....
        /*0238*/ 	.word	0xffffffff


	//   ....[3]....
        /*023c*/ 	.word	0xffffffff


	//   ....[4]....
        /*0240*/ 	.word	0xffffffff


	//   ....[5]....
        /*0244*/ 	.word	0xffffffff


	//   ....[6]....
        /*0248*/ 	.word	0xffffffff


	//   ....[7]....
        /*024c*/ 	.word	0xffffffff


	//   ....[8]....
        /*0250*/ 	.word	0xffffffff


	//   ....[9]....
        /*0254*/ 	.word	0xffffffff


	//   ....[10]....
        /*0258*/ 	.word	0xffffffff


	//   ....[11]....
        /*025c*/ 	.word	0xffffffff


	//   ....[12]....
        /*0260*/ 	.word	0x05000004


	//   ....[13]....
        /*0264*/ 	.word	0x05000004


	//   ....[14]....
        /*0268*/ 	.word	0x05000004


	//   ....[15]....
        /*026c*/ 	.word	0x05000004


	//----- nvinfo : EIATTR_COOP_GROUP_INSTR_OFFSETS
	.align		4
.L_1746:
        /*0270*/ 	.byte	0x04, 0x28
        /*0272*/ 	.short	(.L_1748 - .L_1747)


	//   ....[0]....
.L_1747:
        /*0274*/ 	.word	0x00015730


	//   ....[1]....
        /*0278*/ 	.word	0x000157b0


	//   ....[2]....
        /*027c*/ 	.word	0x000157c0


	//   ....[3]....
        /*0280*/ 	.word	0x000157f0


	//   ....[4]....
        /*0284*/ 	.word	0x0001bab0


	//   ....[5]....
        /*0288*/ 	.word	0x0001bb00


	//   ....[6]....
        /*028c*/ 	.word	0x0001bb20


	//   ....[7]....
        /*0290*/ 	.word	0x0001bb40


	//   ....[8]....
        /*0294*/ 	.word	0x0001e960


	//   ....[9]....
        /*0298*/ 	.word	0x0001e970


	//   ....[10]....
        /*029c*/ 	.word	0x0001e9a0


	//   ....[11]....
        /*02a0*/ 	.word	0x0001e9b0


	//   ....[12]....
        /*02a4*/ 	.word	0x0001faa0


	//   ....[13]....
        /*02a8*/ 	.word	0x0001fb10


	//   ....[14]....
        /*02ac*/ 	.word	0x0001fb80


	//   ....[15]....
        /*02b0*/ 	.word	0x0001fbe0


	//----- nvinfo : EIATTR_VRC_CTA_INIT_COUNT
	.align		4
.L_1748:
        /*02b4*/ 	.byte	0x02, 0x4a
	.zero		1
	.zero		1


	//----- nvinfo : EIATTR_EXIT_INSTR_OFFSETS
	.align		4
        /*02b8*/ 	.byte	0x04, 0x1c
        /*02ba*/ 	.short	(.L_1750 - .L_1749)


	//   ....[0]....
.L_1749:
        /*02bc*/ 	.word	0x00000060


	//----- nvinfo : EIATTR_CRS_STACK_SIZE
	.align		4
.L_1750:
        /*02c0*/ 	.byte	0x04, 0x1e
        /*02c2*/ 	.short	(.L_1752 - .L_1751)
.L_1751:
        /*02c4*/ 	.word	0x00000000


	//----- nvinfo : EIATTR_CBANK_PARAM_SIZE
	.align		4
.L_1752:
        /*02c8*/ 	.byte	0x03, 0x19
        /*02ca*/ 	.short	0x01d0


	//----- nvinfo : EIATTR_PARAM_CBANK
	.align		4
        /*02cc*/ 	.byte	0x04, 0x0a
        /*02ce*/ 	.short	(.L_1754 - .L_1753)
	.align		4
.L_1753:
        /*02d0*/ 	.word	index@(.nv.constant0._ZN5flash24flash_fwd_splitkv_kernelI23Flash_fwd_kernel_traitsILi64ELi64ELi256ELi4ELb0ELb0EN7cutlass10bfloat16_tE19Flash_kernel_traitsILi64ELi64ELi256ELi4ES3_EELb0ELb0ELb0ELb0ELb1ELb1ELb0ELb1EEEvNS_16Flash_fwd_paramsE)
        /*02d4*/ 	.short	0x0380
        /*02d6*/ 	.short	0x01d0


	//----- nvinfo : EIATTR_SW_WAR
	.align		4
.L_1754:
        /*02d8*/ 	.byte	0x04, 0x36
        /*02da*/ 	.short	(.L_1756 - .L_1755)
.L_1755:
        /*02dc*/ 	.word	0x00000008
.L_1756:


//--------------------- .nv.info._ZN5flash24flash_fwd_splitkv_kernelI23Flash_fwd_kernel_traitsILi64ELi64ELi256ELi4ELb0ELb0EN7cutlass10bfloat16_tE19Flash_kernel_traitsILi64ELi64ELi256ELi4ES3_EELb0ELb0ELb1ELb0ELb0ELb0ELb0ELb1EEEvNS_16Flash_fwd_paramsE --------------------------
	.section	.nv.info._ZN5flash24flash_fwd_splitkv_kernelI23Flash_fwd_kernel_traitsILi64ELi64ELi256ELi4ELb0ELb0EN7cutlass10bfloat16_tE19Flash_kernel_traitsILi64ELi64ELi256ELi4ES3_EELb0ELb0ELb1ELb0ELb0ELb0ELb0ELb1EEEvNS_16Flash_fwd_paramsE,"",@"SHT_CUDA_INFO"
	.sectionflags	@""
	.align	4


	//----- nvinfo : EIATTR_CUDA_API_VERSION
	.align		4
        /*0000*/ 	.byte	0x04, 0x37
        /*0002*/ 	.short	(.L_1758 - .L_1757)
.L_1757:
        /*0004*/ 	.word	0x00000082


	//----- nvinfo : EIATTR_KPARAM_INFO
	.align		4
.L_1758:
        /*0008*/ 	.byte	0x04, 0x17
        /*000a*/ 	.short	(.L_1760 - .L_1759)
.L_1759:
        /*000c*/ 	.word	0x00000000
        /*0010*/ 	.short	0x0000
        /*0012*/ 	.short	0x0000
        /*0014*/ 	.byte	0x00, 0xf0, 0x41, 0x07


	//----- nvinfo : EIATTR_SPARSE_MMA_MASK
	.align		4
.L_1760:
        /*0018*/ 	.byte	0x03, 0x50
        /*001a*/ 	.short	0x0000


	//----- nvinfo : EIATTR_MAXREG_COUNT
	.align		4
        /*001c*/ 	.byte	0x03, 0x1b
        /*001e*/ 	.short	0x00ff


	//----- nvinfo : EIATTR_NUM_BARRIERS
	.align		4
        /*0020*/ 	.byte	0x02, 0x4c
        /*0022*/ 	.byte	0x01
	.zero		1


	//----- nvinfo : EIATTR_ANNOTATIONS
	.align		4
        /*0024*/ 	.byte	0x04, 0x55
        /*0026*/ 	.short	(.L_1762 - .L_1761)


	//   ....[0]....
.L_1761:
        /* <DEDUP_REMOVED lines=53> */


	//----- nvinfo : EIATTR_MERCURY_ISA_VERSION
	.align		4
.L_1762:
        /*0360*/ 	.byte	0x03, 0x5f
        /*0362*/ 	.short	0x0101


	//----- nvinfo : EIATTR_COOP_GROUP_MASK_REGIDS
	.align		4
        /*0364*/ 	.byte	0x04, 0x29
        /*0366*/ 	.short	(.L_1764 - .L_1763)


	//   ....[0]....
.L_1763:
        /*0368*/ 	.word	0xffffffff


	//   ....[1]....
        /*036c*/ 	.word	0xffffffff


	//   ....[2]....
        /*0370*/ 	.word	0xffffffff


	//   ....[3]....
        /*0374*/ 	.word	0xffffffff


	//   ....[4]....
        /*0378*/ 	.word	0xffffffff


	//   ....[5]....
        /*037c*/ 	.word	0xffffffff


	//   ....[6]....
        /*0380*/ 	.word	0xffffffff


	//   ....[7]....
        /*0384*/ 	.word	0xffffffff


	//   ....[8]....
        /*0388*/ 	.word	0xffffffff


	//   ....[9]....
        /*038c*/ 	.word	0xffffffff


	//   ....[10]....
        /*0390*/ 	.word	0xffffffff


	//   ....[11]....
        /*0394*/ 	.word	0xffffffff


	//   ....[12]....
        /*0398*/ 	.word	0x05000004


	//   ....[13]....
        /*039c*/ 	.word	0x05000004


	//   ....[14]....
        /*03a0*/ 	.word	0x05000004


	//   ....[15]....
        /*03a4*/ 	.word	0x05000004


	//----- nvinfo : EIATTR_COOP_GROUP_INSTR_OFFSETS
	.align		4
.L_1764:
        /*03a8*/ 	.byte	0x04, 0x28
        /*03aa*/ 	.short	(.L_1766 - .L_1765)


	//   ....[0]....
.L_1765:
        /*03ac*/ 	.word	0x00019b60


	//   ....[1]....
        /*03b0*/ 	.word	0x00019d10


	//   ....[2]....
        /*03b4*/ 	.word	0x00019d20


	//   ....[3]....
        /*03b8*/ 	.word	0x00019d80


	//   ....[4]....
        /*03bc*/ 	.word	0x000211e0


	//   ....[5]....
        /*03c0*/ 	.word	0x000211f0


	//   ....[6]....
        /*03c4*/ 	.word	0x00021220


	//   ....[7]....
        /*03c8*/ 	.word	0x00021230


	//   ....[8]....
        /*03cc*/ 	.word	0x00023eb0


	//   ....[9]....
        /*03d0*/ 	.word	0x00023ec0


	//   ....[10]....
        /*03d4*/ 	.word	0x00023ef0


	//   ....[11]....
        /*03d8*/ 	.word	0x00023f00


	//   ....[12]....
        /*03dc*/ 	.word	0x00025030


	//   ....[13]....
        /*03e0*/ 	.word	0x000250a0


	//   ....[14]....
        /*03e4*/ 	.word	0x00025110


	//   ....[15]....
        /*03e8*/ 	.word	0x00025170


	//----- nvinfo : EIATTR_VRC_CTA_INIT_COUNT
	.align		4
.L_1766:
        /*03ec*/ 	.byte	0x02, 0x4a
	.zero		1
	.zero		1


	//----- nvinfo : EIATTR_EXIT_INSTR_OFFSETS
	.align		4
        /*03f0*/ 	.byte	0x04, 0x1c
        /*03f2*/ 	.short	(.L_1768 - .L_1767)


	//   ....[0]....
.L_1767:
        /*03f4*/ 	.word	0x00000060


	//----- nvinfo : EIATTR_CRS_STACK_SIZE
	.align		4
.L_1768:
        /*03f8*/ 	.byte	0x04, 0x1e
        /*03fa*/ 	.short	(.L_1770 - .L_1769)
.L_1769:
        /*03fc*/ 	.word	0x00000000


	//----- nvinfo : EIATTR_CBANK_PARAM_SIZE
	.align		4
.L_1770:
        /*0400*/ 	.byte	0x03, 0x19
        /*0402*/ 	.short	0x01d0


	//----- nvinfo : EIATTR_PARAM_CBANK
	.align		4
        /*0404*/ 	.byte	0x04, 0x0a
        /*0406*/ 	.short	(.L_1772 - .L_1771)
	.align		4
.L_1771:
        /*0408*/ 	.word	index@(.nv.constant0._ZN5flash24flash_fwd_splitkv_kernelI23Flash_fwd_kernel_traitsILi64ELi64ELi256ELi4ELb0ELb0EN7cutlass10bfloat16_tE19Flash_kernel_traitsILi64ELi64ELi256ELi4ES3_EELb0ELb0ELb1ELb0ELb0ELb0ELb0ELb1EEEvNS_16Flash_fwd_paramsE)
        /*040c*/ 	.short	0x0380
        /*040e*/ 	.short	0x01d0


	//----- nvinfo : EIATTR_SW_WAR
	.align		4
.L_1772:
        /*0410*/ 	.byte	0x04, 0x36
        /*0412*/ 	.short	(.L_1774 - .L_1773)
.L_1773:
        /*0414*/ 	.word	0x00000008
.L_1774:


//--------------------- .nv.info._ZN5flash24flash_fwd_splitkv_kernelI23Flash_fwd_kernel_traitsILi64ELi64ELi256ELi4ELb0ELb0EN7cutlass10bfloat16_tE19Flash_kernel_traitsILi64ELi64ELi256ELi4ES3_EELb0ELb0ELb1ELb0ELb0ELb1ELb0ELb1EEEvNS_16Flash_fwd_paramsE --------------------------
	.section	.nv.info._ZN5flash24flash_fwd_splitkv_kernelI23Flash_fwd_kernel_traitsILi64ELi64ELi256ELi4ELb0ELb0EN7cutlass10bfloat16_tE19Flash_kernel_traitsILi64ELi64ELi256ELi4ES3_EELb0ELb0ELb1ELb0ELb0ELb1ELb0ELb1EEEvNS_16Flash_fwd_paramsE,"",@"SHT_CUDA_INFO"
	.sectionflags	@""
	.align	4


	//----- nvinfo : EIATTR_CUDA_API_VERSION
	.align		4
        /*0000*/ 	.byte	0x04, 0x37
        /*0002*/ 	.short	(.L_1776 - .L_1775)
.L_1775:
        /*0004*/ 	.word	0x00000082


	//----- nvinfo : EIATTR_KPARAM_INFO
	.align		4
.L_1776:
        /*0008*/ 	.byte	0x04, 0x17
        /*000a*/ 	.short	(.L_1778 - .L_1777)
.L_1777:
        /*000c*/ 	.word	0x00000000
        /*0010*/ 	.short	0x0000
        /*0012*/ 	.short	0x0000
        /*0014*/ 	.byte	0x00, 0xf0, 0x41, 0x07


	//----- nvinfo : EIATTR_SPARSE_MMA_MASK
	.align		4
.L_1778:
        /*0018*/ 	.byte	0x03, 0x50
        /*001a*/ 	.short	0x0000


	//----- nvinfo : EIATTR_MAXREG_COUNT
	.align		4
        /*001c*/ 	.byte	0x03, 0x1b
        /*001e*/ 	.short	0x00ff


	//----- nvinfo : EIATTR_NUM_BARRIERS
	.align		4
        /*0020*/ 	.byte	0x02, 0x4c
        /*0022*/ 	.byte	0x01
	.zero		1


	//----- nvinfo : EIATTR_ANNOTATIONS
	.align		4
        /*0024*/ 	.byte	0x04, 0x55
        /*0026*/ 	.short	(.L_1780 - .L_1779)


	//   ....[0]....
.L_1779:
        /* <DEDUP_REMOVED lines=9> */


	//----- nvinfo : EIATTR_MERCURY_ISA_VERSION
	.align		4
.L_1780:
        /*00a8*/ 	.byte	0x03, 0x5f
        /*00aa*/ 	.short	0x0101


	//----- nvinfo : EIATTR_COOP_GROUP_MASK_REGIDS
	.align		4
        /*00ac*/ 	.byte	0x04, 0x29
        /*00ae*/ 	.short	(.L_1782 - .L_1781)


	//   ....[0]....
.L_1781:
        /*00b0*/ 	.word	0xffffffff


	//   ....[1]....
        /*00b4*/ 	.word	0xffffffff


	//   ....[2]....
        /*00b8*/ 	.word	0xffffffff


	//   ....[3]....
        /*00bc*/ 	.word	0xffffffff


	//   ....[4]....
        /*00c0*/ 	.word	0xffffffff


	//   ....[5]....
        /*00c4*/ 	.word	0xffffffff


	//   ....[6]....
        /*00c8*/ 	.word	0xffffffff


	//   ....[7]....
        /*00cc*/ 	.word	0xffffffff


	//   ....[8]....
        /*00d0*/ 	.word	0xffffffff


	//   ....[9]....
        /*00d4*/ 	.word	0xffffffff


	//   ....[10]....
        /*00d8*/ 	.word	0xffffffff


	//   ....[11]....
        /*00dc*/ 	.word	0xffffffff


	//   ....[12]....
        /*00e0*/ 	.word	0x05000004


	//   ....[13]....
        /*00e4*/ 	.word	0x05000004


	//   ....[14]....
        /*00e8*/ 	.word	0x05000004


	//   ....[15]....
        /*00ec*/ 	.word	0x05000004


	//----- nvinfo : EIATTR_COOP_GROUP_INSTR_OFFSETS
	.align		4
.L_1782:
        /*00f0*/ 	.byte	0x04, 0x28
        /*00f2*/ 	.short	(.L_1784 - .L_1783)


	//   ....[0]....
.L_1783:
        /*00f4*/ 	.word	0x000186a0


	//   ....[1]....
        /*00f8*/ 	.word	0x000186c0


	//   ....[2]....
        /*00fc*/ 	.word	0x000186f0


	//   ....[3]....
        /*0100*/ 	.word	0x00018710


	//   ....[4]....
        /*0104*/ 	.word	0x00020500


	//   ....[5]....
        /*0108*/ 	.word	0x00020530


	//   ....[6]....
        /*010c*/ 	.word	0x00020550


	//   ....[7]....
        /*0110*/ 	.word	0x00020570


	//   ....[8]....
        /*0114*/ 	.word	0x000231f0


	//   ....[9]....
        /*0118*/ 	.word	0x00023200


	//   ....[10]....
        /*011c*/ 	.word	0x00023230


	//   ....[11]....
        /*0120*/ 	.word	0x00023240


	//   ....[12]....
        /*0124*/ 	.word	0x000242d0


	//   ....[13]....
        /*0128*/ 	.word	0x00024340


	//   ....[14]....
        /*012c*/ 	.word	0x000243a0


	//   ....[15]....
        /*0130*/ 	.word	0x00024410


	//----- nvinfo : EIATTR_VRC_CTA_INIT_COUNT
	.align		4
.L_1784:
        /*0134*/ 	.byte	0x02, 0x4a
	.zero		1
	.zero		1


	//----- nvinfo : EIATTR_EXIT_INSTR_OFFSETS
	.align		4
        /*0138*/ 	.byte	0x04, 0x1c
        /*013a*/ 	.short	(.L_1786 - .L_1785)


	//   ....[0]....
.L_1785:
        /*013c*/ 	.word	0x000000a0


	//----- nvinfo : EIATTR_CRS_STACK_SIZE
	.align		4
.L_1786:
        /*0140*/ 	.byte	0x04, 0x1e
        /*0142*/ 	.short	(.L_1788 - .L_1787)
.L_1787:
        /*0144*/ 	.word	0x00000000


	//----- nvinfo : EIATTR_CBANK_PARAM_SIZE
	.align		4
.L_1788:
        /*0148*/ 	.byte	0x03, 0x19
        /*014a*/ 	.short	0x01d0


	//----- nvinfo : EIATTR_PARAM_CBANK
	.align		4
        /*014c*/ 	.byte	0x04, 0x0a
        /*014e*/ 	.short	(.L_1790 - .L_1789)
	.align		4
.L_1789:
        /*0150*/ 	.word	index@(.nv.constant0._ZN5flash24flash_fwd_splitkv_kernelI23Flash_fwd_kernel_traitsILi64ELi64ELi256ELi4ELb0ELb0EN7cutlass10bfloat16_tE19Flash_kernel_traitsILi64ELi64ELi256ELi4ES3_EELb0ELb0ELb1ELb0ELb0ELb1ELb0ELb1EEEvNS_16Flash_fwd_paramsE)
        /*0154*/ 	.short	0x0380
        /*0156*/ 	.short	0x01d0


	//----- nvinfo : EIATTR_SW_WAR
	.align		4
.L_1790:
        /*0158*/ 	.byte	0x04, 0x36
        /*015a*/ 	.short	(.L_1792 - .L_1791)
.L_1791:
        /*015c*/ 	.word	0x00000008
.L_1792:


//--------------------- .nv.info._ZN5flash24flash_fwd_splitkv_kernelI23Flash_fwd_kernel_traitsILi64ELi64ELi256ELi4ELb0ELb0EN7cutlass10bfloat16_tE19Flash_kernel_traitsILi64ELi64ELi256ELi4ES3_EELb0ELb0ELb0ELb1ELb1ELb0ELb1ELb0EEEvNS_16Flash_fwd_paramsE --------------------------
	.section	.nv.info._ZN5flash24flash_fwd_splitkv_kernelI23Flash_fwd_kernel_traitsILi64ELi64ELi256ELi4ELb0ELb0EN7cutlass10bfloat16_tE19Flash_kernel_traitsILi64ELi64ELi256ELi4ES3_EELb0ELb0ELb0ELb1ELb1ELb0ELb1ELb0EEEvNS_16Flash_fwd_paramsE,"",@"SHT_CUDA_INFO"
	.sectionflags	@""
	.align	4


	//----- nvinfo : EIATTR_CUDA_API_VERSION
	.align		4
        /*0000*/ 	.byte	0x04, 0x37
        /*0002*/ 	.short	(.L_1794 - .L_1793)
.L_1793:
        /*0004*/ 	.word	0x00000082


	//----- nvinfo : EIATTR_KPARAM_INFO
	.align		4
.L_1794:
        /*0008*/ 	.byte	0x04, 0x17
        /*000a*/ 	.short	(.L_1796 - .L_1795)
.L_1795:
        /*000c*/ 	.word	0x00000000
        /*0010*/ 	.short	0x0000
        /*0012*/ 	.short	0x0000
        /*0014*/ 	.byte	0x00, 0xf0, 0x41, 0x07


	//----- nvinfo : EIATTR_SPARSE_MMA_MASK
	.align		4
.L_1796:
        /*0018*/ 	.byte	0x03, 0x50
        /*001a*/ 	.short	0x0000


	//----- nvinfo : EIATTR_MAXREG_COUNT
	.align		4
        /*001c*/ 	.byte	0x03, 0x1b
        /*001e*/ 	.short	0x00ff


	//----- nvinfo : EIATTR_NUM_BARRIERS
	.align		4
        /*0020*/ 	.byte	0x02, 0x4c
        /*0022*/ 	.byte	0x01
	.zero		1


	//----- nvinfo : EIATTR_ANNOTATIONS
	.align		4
        /*0024*/ 	.byte	0x04, 0x55
        /*0026*/ 	.short	(.L_1798 - .L_1797)


	//   ....[0]....
.L_1797:
        /*0028*/ 	.word	0x00000001
        /*002c*/ 	.byte	0xc0, 0x01, 0x00, 0x00, 0x01, 0x00, 0x00, 0x00, 0xe0, 0x02, 0x00, 0x00, 0x01, 0x00, 0x00, 0x00
        /*003c*/ 	.byte	0xc0, 0x06, 0x00, 0x00, 0x01, 0x00, 0x00, 0x00, 0x60, 0x0b, 0x00, 0x00, 0x01, 0x00, 0x00, 0x00
        /*004c*/ 	.byte	0xf0, 0xbf, 0x00, 0x00, 0x01, 0x00, 0x00, 0x00, 0xc0, 0xc3, 0x00, 0x00


	//----- nvinfo : EIATTR_MERCURY_ISA_VERSION
	.align		4
.L_1798:
        /*0058*/ 	.byte	0x03, 0x5f
        /*005a*/ 	.short	0x0101


	//----- nvinfo : EIATTR_COOP_GROUP_MASK_REGIDS
	.align		4
        /*005c*/ 	.byte	0x04, 0x29
        /*005e*/ 	.short	(.L_1800 - .L_1799)


	//   ....[0]....
.L_1799:
        /*0060*/ 	.word	0xffffffff


	//   ....[1]....
        /*0064*/ 	.word	0xffffffff


	//   ....[2]....
        /*0068*/ 	.word	0xffffffff


	//   ....[3]....
        /*006c*/ 	.word	0xffffffff


	//   ....[4]....
        /*0070*/ 	.word	0xffffffff


	//   ....[5]....
        /*0074*/ 	.word	0xffffffff


	//   ....[6]....
        /*0078*/ 	.word	0xffffffff


	//   ....[7]....
        /*007c*/ 	.word	0xffffffff


	//   ....[8]....
        /*0080*/ 	.word	0xffffffff


	//   ....[9]....
        /*0084*/ 	.word	0xffffffff


	//   ....[10]....
        /*0088*/ 	.word	0xffffffff


	//   ....[11]....
        /*008c*/ 	.word	0xffffffff


	//   ....[12]....
        /*0090*/ 	.word	0x05000004


	//   ....[13]....
        /*0094*/ 	.word	0x05000004


	//   ....[14]....
        /*0098*/ 	.word	0x05000004


	//   ....[15]....
        /*009c*/ 	.word	0x05000004


	//----- nvinfo : EIATTR_COOP_GROUP_INSTR_OFFSETS
	.align		4
.L_1800:
        /*00a0*/ 	.byte	0x04, 0x28
        /*00a2*/ 	.short	(.L_1802 - .L_1801)


	//   ....[0]....
.L_1801:
        /*00a4*/ 	.word	0x00004130


	//   ....[1]....
        /*00a8*/ 	.word	0x00004150


	//   ....[2]....
        /*00ac*/ 	.word	0x00004160


	//   ....[3]....
        /*00b0*/ 	.word	0x00004190


	//   ....[4]....
        /*00b4*/ 	.word	0x00008f80


	//   ....[5]....
        /*00b8*/ 	.word	0x00008f90


	//   ....[6]....
        /*00bc*/ 	.word	0x00008fc0


	//   ....[7]....
        /*00c0*/ 	.word	0x00008fd0


	//   ....[8]....
        /*00c4*/ 	.word	0x0000bbc0


	//   ....[9]....
        /*00c8*/ 	.word	0x0000bbd0


	//   ....[10]....
        /*00cc*/ 	.word	0x0000bc00


	//   ....[11]....
        /*00d0*/ 	.word	0x0000bc10


	//   ....[12]....
        /*00d4*/ 	.word	0x0000c590


	//   ....[13]....
        /*00d8*/ 	.word	0x0000c600


	//   ....[14]....
        /*00dc*/ 	.word	0x0000c660


	//   ....[15]....
        /*00e0*/ 	.word	0x0000c6c0


	//----- nvinfo : EIATTR_VRC_CTA_INIT_COUNT
	.align		4
.L_1802:
        /*00e4*/ 	.byte	0x02, 0x4a
	.zero		1
	.zero		1


	//----- nvinfo : EIATTR_EXIT_INSTR_OFFSETS
	.align		4
        /*00e8*/ 	.byte	0x04, 0x1c
        /*00ea*/ 	.short	(.L_1804 - .L_1803)


	//   ....[0]....
.L_1803:
        /*00ec*/ 	.word	0x000001f0


	//----- nvinfo : EIATTR_CRS_STACK_SIZE
	.align		4
.L_1804:
        /*00f0*/ 	.byte	0x04, 0x1e
        /*00f2*/ 	.short	(.L_1806 - .L_1805)
.L_1805:
        /*00f4*/ 	.word	0x00000000


	//----- nvinfo : EIATTR_CBANK_PARAM_SIZE
	.align		4
.L_1806:
        /*00f8*/ 	.byte	0x03, 0x19
        /*00fa*/ 	.short	0x01d0


	//----- nvinfo : EIATTR_PARAM_CBANK
	.align		4
        /*00fc*/ 	.byte	0x04, 0x0a
        /*00fe*/ 	.short	(.L_1808 - .L_1807)
	.align		4
.L_1807:
        /*0100*/ 	.word	index@(.nv.constant0._ZN5flash24flash_fwd_splitkv_kernelI23Flash_fwd_kernel_traitsILi64ELi64ELi256ELi4ELb0ELb0EN7cutlass10bfloat16_tE19Flash_kernel_traitsILi64ELi64ELi256ELi4ES3_EELb0ELb0ELb0ELb1ELb1ELb0ELb1ELb0EEEvNS_16Flash_fwd_paramsE)
        /*0104*/ 	.short	0x0380
        /*0106*/ 	.short	0x01d0


	//----- nvinfo : EIATTR_SW_WAR
	.align		4
.L_1808:
        /*0108*/ 	.byte	0x04, 0x36
        /*010a*/ 	.short	(.L_1810 - .L_1809)
.L_1809:
        /*010c*/ 	.word	0x00000008
.L_1810:


//--------------------- .nv.info._ZN5flash24flash_fwd_splitkv_kernelI23Flash_fwd_kernel_traitsILi64ELi64ELi256ELi4ELb0ELb0EN7cutlass10bfloat16_tE19Flash_kernel_traitsILi64ELi64ELi256ELi4ES3_EELb0ELb0ELb0ELb1ELb1ELb1ELb1ELb0EEEvNS_16Flash_fwd_paramsE --------------------------
	.section	.nv.info._ZN5flash24flash_fwd_splitkv_kernelI23Flash_fwd_kernel_traitsILi64ELi64ELi256ELi4ELb0ELb0EN7cutlass10bfloat16_tE19Flash_kernel_traitsILi64ELi64ELi256ELi4ES3_EELb0ELb0ELb0ELb1ELb1ELb1ELb1ELb0EEEvNS_16Flash_fwd_paramsE,"",@"SHT_CUDA_INFO"
	.sectionflags	@""
	.align	4


	//----- nvinfo : EIATTR_CUDA_API_VERSION
	.align		4
        /*0000*/ 	.byte	0x04, 0x37
        /*0002*/ 	.short	(.L_1812 - .L_1811)
.L_1811:
        /*0004*/ 	.word	0x00000082


	//----- nvinfo : EIATTR_KPARAM_INFO
	.align		4
.L_1812:
        /*0008*/ 	.byte	0x04, 0x17
        /*000a*/ 	.short	(.L_1814 - .L_1813)
.L_1813:
        /*000c*/ 	.word	0x00000000
        /*0010*/ 	.short	0x0000
        /*0012*/ 	.short	0x0000
        /*0014*/ 	.byte	0x00, 0xf0, 0x41, 0x07


	//----- nvinfo : EIATTR_SPARSE_MMA_MASK
	.align		4
.L_1814:
        /*0018*/ 	.byte	0x03, 0x50
        /*001a*/ 	.short	0x0000


	//----- nvinfo : EIATTR_MAXREG_COUNT
	.align		4
        /*001c*/ 	.byte	0x03, 0x1b
        /*001e*/ 	.short	0x00ff


	//----- nvinfo : EIATTR_NUM_BARRIERS
	.align		4
        /*0020*/ 	.byte	0x02, 0x4c
        /*0022*/ 	.byte	0x01
	.zero		1


	//----- nvinfo : EIATTR_ANNOTATIONS
	.align		4
        /*0024*/ 	.byte	0x04, 0x55
        /*0026*/ 	.short	(.L_1816 - .L_1815)


	//   ....[0]....
.L_1815:
        /* <DEDUP_REMOVED lines=30> */


	//----- nvinfo : EIATTR_MERCURY_ISA_VERSION
	.align		4
.L_1816:
        /*01f0*/ 	.byte	0x03, 0x5f
        /*01f2*/ 	.short	0x0101


	//----- nvinfo : EIATTR_COOP_GROUP_MASK_REGIDS
	.align		4
        /*01f4*/ 	.byte	0x04, 0x29
        /*01f6*/ 	.short	(.L_1818 - .L_1817)


	//   ....[0]....
.L_1817:
        /*01f8*/ 	.word	0xffffffff


	//   ....[1]....
        /*01fc*/ 	.word	0xffffffff


	//   ....[2]....
        /*0200*/ 	.word	0xffffffff


	//   ....[3]....
        /*0204*/ 	.word	0xffffffff


	//   ....[4]....
        /*0208*/ 	.word	0xffffffff


	//   ....[5]....
        /*020c*/ 	.word	0xffffffff


	//   ....[6]....
        /*0210*/ 	.word	0xffffffff


	//   ....[7]....
        /*0214*/ 	.word	0xffffffff


	//   ....[8]....
        /*0218*/ 	.word	0xffffffff


	//   ....[9]....
        /*021c*/ 	.word	0xffffffff


	//   ....[10]....
        /*0220*/ 	.word	0xffffffff


	//   ....[11]....
        /*0224*/ 	.word	0xffffffff


	//   ....[12]....
        /*0228*/ 	.word	0x05000004


	//   ....[13]....
        /*022c*/ 	.word	0x05000004


	//   ....[14]....
        /*0230*/ 	.word	0x05000004


	//   ....[15]....
        /*0234*/ 	.word	0x05000004


	//----- nvinfo : EIATTR_COOP_GROUP_INSTR_OFFSETS
	.align		4
.L_1818:
        /*0238*/ 	.byte	0x04, 0x28
        /*023a*/ 	.short	(.L_1820 - .L_1819)


	//   ....[0]....
.L_1819:
        /*023c*/ 	.word	0x00005070


	//   ....[1]....
        /*0240*/ 	.word	0x000050f0


	//   ....[2]....
        /*0244*/ 	.word	0x00005100


	//   ....[3]....
        /*0248*/ 	.word	0x00005130


	//   ....[4]....
        /*024c*/ 	.word	0x0000b0b0


	//   ....[5]....
        /*0250*/ 	.word	0x0000b0f0


	//   ....[6]....
        /*0254*/ 	.word	0x0000b110


	//   ....[7]....
        /*0258*/ 	.word	0x0000b130


	//   ....[8]....
        /*025c*/ 	.word	0x0000df70


	//   ....[9]....
        /*0260*/ 	.word	0x0000df80


	//   ....[10]....
        /*0264*/ 	.word	0x0000dfb0


	//   ....[11]....
        /*0268*/ 	.word	0x0000dfc0


	//   ....[12]....
        /*026c*/ 	.word	0x0000e950


	//   ....[13]....
        /*0270*/ 	.word	0x0000e9c0


	//   ....[14]....
        /*0274*/ 	.word	0x0000ea20


	//   ....[15]....
        /*0278*/ 	.word	0x0000ea80


	//----- nvinfo : EIATTR_VRC_CTA_INIT_COUNT
	.align		4
.L_1820:
        /*027c*/ 	.byte	0x02, 0x4a
	.zero		1
	.zero		1


	//----- nvinfo : EIATTR_EXIT_INSTR_OFFSETS
	.align		4
        /*0280*/ 	.byte	0x04, 0x1c
        /*0282*/ 	.short	(.L_1822 - .L_1821)


	//   ....[0]....
.L_1821:
        /*0284*/ 	.word	0x00000200


	//----- nvinfo : EIATTR_CRS_STACK_SIZE
	.align		4
.L_1822:
        /*0288*/ 	.byte	0x04, 0x1e
        /*028a*/ 	.short	(.L_1824 - .L_1823)
.L_1823:
        /*028c*/ 	.word	0x00000000


	//----- nvinfo : EIATTR_CBANK_PARAM_SIZE
	.align		4
.L_1824:
        /*0290*/ 	.byte	0x03, 0x19
        /*0292*/ 	.short	0x01d0


	//----- nvinfo : EIATTR_PARAM_CBANK
	.align		4
        /*0294*/ 	.byte	0x04, 0x0a
        /*0296*/ 	.short	(.L_1826 - .L_1825)
	.align		4
.L_1825:
        /*0298*/ 	.word	index@(.nv.constant0._ZN5flash24flash_fwd_splitkv_kernelI23Flash_fwd_kernel_traitsILi64ELi64ELi256ELi4ELb0ELb0EN7cutlass10bfloat16_tE19Flash_kernel_traitsILi64ELi64ELi256ELi4ES3_EELb0ELb0ELb0ELb1ELb1ELb1ELb1ELb0EEEvNS_16Flash_fwd_paramsE)
        /*029c*/ 	.short	0x0380
        /*029e*/ 	.short	0x01d0


	//----- nvinfo : EIATTR_SW_WAR
	.align		4
.L_1826:
        /*02a0*/ 	.byte	0x04, 0x36
        /*02a2*/ 	.short	(.L_1828 - .L_1827)
.L_1827:
        /*02a4*/ 	.word	0x00000008
.L_1828:


//--------------------- .nv.info._ZN5flash24flash_fwd_splitkv_kernelI23Flash_fwd_kernel_traitsILi64ELi64ELi256ELi4ELb0ELb0EN7cutlass10bfloat16_tE19Flash_kernel_traitsILi64ELi64ELi256ELi4ES3_EELb0ELb0ELb1ELb0ELb0ELb0ELb1ELb0EEEvNS_16Flash_fwd_paramsE --------------------------
	.section	.nv.info._ZN5flash24flash_fwd_splitkv_kernelI23Flash_fwd_kernel_traitsILi64ELi64ELi256ELi4ELb0ELb0EN7cutlass10bfloat16_tE19Flash_kernel_traitsILi64ELi64ELi256ELi4ES3_EELb0ELb0ELb1ELb0ELb0ELb0ELb1ELb0EEEvNS_16Flash_fwd_paramsE,"",@"SHT_CUDA_INFO"
	.sectionflags	@""
	.align	4


	//----- nvinfo : EIATTR_CUDA_API_VERSION
	.align		4
        /*0000*/ 	.byte	0x04, 0x37
        /*0002*/ 	.short	(.L_1830 - .L_1829)
.L_1829:
        /*0004*/ 	.word	0x00000082


	//----- nvinfo : EIATTR_KPARAM_INFO
	.align		4
.L_1830:
        /*0008*/ 	.byte	0x04, 0x17
        /*000a*/ 	.short	(.L_1832 - .L_1831)
.L_1831:
        /*000c*/ 	.word	0x00000000
        /*0010*/ 	.short	0x0000
        /*0012*/ 	.short	0x0000
        /*0014*/ 	.byte	0x00, 0xf0, 0x41, 0x07


	//----- nvinfo : EIATTR_SPARSE_MMA_MASK
	.align		4
.L_1832:
        /*0018*/ 	.byte	0x03, 0x50
        /*001a*/ 	.short	0x0000


	//----- nvinfo : EIATTR_MAXREG_COUNT
	.align		4
        /*001c*/ 	.byte	0x03, 0x1b
        /*001e*/ 	.short	0x00ff


	//----- nvinfo : EIATTR_NUM_BARRIERS
	.align		4
        /*0020*/ 	.byte	0x02, 0x4c
        /*0022*/ 	.byte	0x01
	.zero		1


	//----- nvinfo : EIATTR_ANNOTATIONS
	.align		4
        /*0024*/ 	.byte	0x04, 0x55
        /*0026*/ 	.short	(.L_1834 - .L_1833)


	//   ....[0]....
.L_1833:
        /*0028*/ 	.word	0x00000001
        /*002c*/ 	.byte	0x30, 0x0e, 0x00, 0x00, 0x01, 0x00, 0x00, 0x00, 0xc0, 0xbd, 0x00, 0x00, 0x01, 0x00, 0x00, 0x00
        /*003c*/ 	.byte	0xb0, 0xbe, 0x00, 0x00, 0x01, 0x00, 0x00, 0x00, 0x40, 0xdc, 0x00, 0x00, 0x01, 0x00, 0x00, 0x00
        /*004c*/ 	.byte	0xc0, 0xe9, 0x00, 0x00, 0x01, 0x00, 0x00, 0x00, 0x90, 0x2d, 0x01, 0x00, 0x01, 0x00, 0x00, 0x00
        /*005c*/ 	.byte	0x40, 0x2e, 0x01, 0x00


	//----- nvinfo : EIATTR_MERCURY_ISA_VERSION
	.align		4
.L_1834:
        /*0060*/ 	.byte	0x03, 0x5f
        /*0062*/ 	.short	0x0101


	//----- nvinfo : EIATTR_COOP_GROUP_MASK_REGIDS
	.align		4
        /*0064*/ 	.byte	0x04, 0x29
        /*0066*/ 	.short	(.L_1836 - .L_1835)


	//   ....[0]....
.L_1835:
        /*0068*/ 	.word	0xffffffff


	//   ....[1]....
        /*006c*/ 	.word	0xffffffff


	//   ....[2]....
        /*0070*/ 	.word	0xffffffff


	//   ....[3]....
        /*0074*/ 	.word	0xffffffff


	//   ....[4]....
        /*0078*/ 	.word	0xffffffff


	//   ....[5]....
        /*007c*/ 	.word	0xffffffff


	//   ....[6]....
        /*0080*/ 	.word	0xffffffff


	//   ....[7]....
        /*0084*/ 	.word	0xffffffff


	//   ....[8]....
        /*0088*/ 	.word	0xffffffff


	//   ....[9]....
        /*008c*/ 	.word	0xffffffff


	//   ....[10]....
        /*0090*/ 	.word	0xffffffff


	//   ....[11]....
        /*0094*/ 	.word	0xffffffff


	//   ....[12]....
        /*0098*/ 	.word	0x05000008


	//   ....[13]....
        /*009c*/ 	.word	0x05000008


	//   ....[14]....
        /*00a0*/ 	.word	0x05000008


	//   ....[15]....
        /*00a4*/ 	.word	0x05000008


	//----- nvinfo : EIATTR_COOP_GROUP_INSTR_OFFSETS
	.align		4
.L_1836:
        /*00a8*/ 	.byte	0x04, 0x28
        /*00aa*/ 	.short	(.L_1838 - .L_1837)


	//   ....[0]....
.L_1837:
        /*00ac*/ 	.word	0x00009540


	//   ....[1]....
        /*00b0*/ 	.word	0x00009560


	//   ....[2]....
        /*00b4*/ 	.word	0x00009580


	//   ....[3]....
        /*00b8*/ 	.word	0x000095a0


	//   ....[4]....
        /*00bc*/ 	.word	0x000101a0


	//   ....[5]....
        /*00c0*/ 	.word	0x00010260


	//   ....[6]....
        /*00c4*/ 	.word	0x00010290


	//   ....[7]....
        /*00c8*/ 	.word	0x000102a0


	//   ....[8]....
        /*00cc*/ 	.word	0x00012ea0


	//   ....[9]....
        /*00d0*/ 	.word	0x00012eb0


	//   ....[10]....
        /*00d4*/ 	.word	0x00012ee0


	//   ....[11]....
        /*00d8*/ 	.word	0x00012ef0


	//   ....[12]....
        /*00dc*/ 	.word	0x00013970


	//   ....[13]....
        /*00e0*/ 	.word	0x000139e0


	//   ....[14]....
        /*00e4*/ 	.word	0x00013a40


	//   ....[15]....
        /*00e8*/ 	.word	0x00013ab0


	//----- nvinfo : EIATTR_VRC_CTA_INIT_COUNT
	.align		4
.L_1838:
        /*00ec*/ 	.byte	0x02, 0x4a
	.zero		1
	.zero		1


	//----- nvinfo : EIATTR_EXIT_INSTR_OFFSETS
	.align		4
        /*00f0*/ 	.byte	0x04, 0x1c
        /*00f2*/ 	.short	(.L_1840 - .L_1839)


	//   ....[0]....
.L_1839:
        /*00f4*/ 	.word	0x00000200


	//----- nvinfo : EIATTR_CRS_STACK_SIZE
	.align		4
.L_1840:
        /*00f8*/ 	.byte	0x04, 0x1e
        /*00fa*/ 	.short	(.L_1842 - .L_1841)
.L_1841:
        /*00fc*/ 	.word	0x00000000


	//----- nvinfo : EIATTR_CBANK_PARAM_SIZE
	.align		4
.L_1842:
        /*0100*/ 	.byte	0x03, 0x19
        /*0102*/ 	.short	0x01d0


	//----- nvinfo : EIATTR_PARAM_CBANK
	.align		4
        /*0104*/ 	.byte	0x04, 0x0a
        /*0106*/ 	.short	(.L_1844 - .L_1843)
	.align		4
.L_1843:
        /*0108*/ 	.word	index@(.nv.constant0._ZN5flash24flash_fwd_splitkv_kernelI23Flash_fwd_kernel_traitsILi64ELi64ELi256ELi4ELb0ELb0EN7cutlass10bfloat16_tE19Flash_kernel_traitsILi64ELi64ELi256ELi4ES3_EELb0ELb0ELb1ELb0ELb0ELb0ELb1ELb0EEEvNS_16Flash_fwd_paramsE)
        /*010c*/ 	.short	0x0380
        /*010e*/ 	.short	0x01d0


	//----- nvinfo : EIATTR_SW_WAR
	.align		4
.L_1844:
        /*0110*/ 	.byte	0x04, 0x36
        /*0112*/ 	.short	(.L_1846 - .L_1845)
.L_1845:
        /*0114*/ 	.word	0x00000008
.L_1846:


//--------------------- .nv.info._ZN5flash24flash_fwd_splitkv_kernelI23Flash_fwd_kernel_traitsILi64ELi64ELi256ELi4ELb0ELb0EN7cutlass10bfloat16_tE19Flash_kernel_traitsILi64ELi64ELi256ELi4ES3_EELb0ELb0ELb1ELb0ELb0ELb1ELb1ELb0EEEvNS_16Flash_fwd_paramsE --------------------------
	.section	.nv.info._ZN5flash24flash_fwd_splitkv_kernelI23Flash_fwd_kernel_traitsILi64ELi64ELi256ELi4ELb0ELb0EN7cutlass10bfloat16_tE19Flash_kernel_traitsILi64ELi64ELi256ELi4ES3_EELb0ELb0ELb1ELb0ELb0ELb1ELb1ELb0EEEvNS_16Flash_fwd_paramsE,"",@"SHT_CUDA_INFO"
	.sectionflags	@""
	.align	4


	//----- nvinfo : EIATTR_CUDA_API_VERSION
	.align		4
        /*0000*/ 	.byte	0x04, 0x37
        /*0002*/ 	.short	(.L_1848 - .L_1847)
.L_1847:
        /*0004*/ 	.word	0x00000082


	//----- nvinfo : EIATTR_KPARAM_INFO
	.align		4
.L_1848:
        /*0008*/ 	.byte	0x04, 0x17
        /*000a*/ 	.short	(.L_1850 - .L_1849)
.L_1849:
        /*000c*/ 	.word	0x00000000
        /*0010*/ 	.short	0x0000
        /*0012*/ 	.short	0x0000
        /*0014*/ 	.byte	0x00, 0xf0, 0x41, 0x07


	//----- nvinfo : EIATTR_SPARSE_MMA_MASK
	.align		4
.L_1850:
        /*0018*/ 	.byte	0x03, 0x50
        /*001a*/ 	.short	0x0000


	//----- nvinfo : EIATTR_MAXREG_COUNT
	.align		4
        /*001c*/ 	.byte	0x03, 0x1b
        /*001e*/ 	.short	0x00ff


	//----- nvinfo : EIATTR_NUM_BARRIERS
	.align		4
        /*0020*/ 	.byte	0x02, 0x4c
        /*0022*/ 	.byte	0x01
	.zero		1


	//----- nvinfo : EIATTR_ANNOTATIONS
	.align		4
        /*0024*/ 	.byte	0x04, 0x55
        /*0026*/ 	.short	(.L_1852 - .L_1851)


	//   ....[0]....
.L_1851:
        /* <DEDUP_REMOVED lines=11> */


	//----- nvinfo : EIATTR_MERCURY_ISA_VERSION
	.align		4
.L_1852:
        /*00c8*/ 	.byte	0x03, 0x5f
        /*00ca*/ 	.short	0x0101


	//----- nvinfo : EIATTR_COOP_GROUP_MASK_REGIDS
	.align		4
        /*00cc*/ 	.byte	0x04, 0x29
        /*00ce*/ 	.short	(.L_1854 - .L_1853)


	//   ....[0]....
.L_1853:
        /*00d0*/ 	.word	0xffffffff


	//   ....[1]....
        /*00d4*/ 	.word	0xffffffff


	//   ....[2]....
        /*00d8*/ 	.word	0xffffffff


	//   ....[3]....
        /*00dc*/ 	.word	0xffffffff


	//   ....[4]....
        /*00e0*/ 	.word	0xffffffff


	//   ....[5]....
        /*00e4*/ 	.word	0xffffffff


	//   ....[6]....
        /*00e8*/ 	.word	0xffffffff


	//   ....[7]....
        /*00ec*/ 	.word	0xffffffff


	//   ....[8]....
        /*00f0*/ 	.word	0xffffffff


	//   ....[9]....
        /*00f4*/ 	.word	0xffffffff


	//   ....[10]....
        /*00f8*/ 	.word	0xffffffff


	//   ....[11]....
        /*00fc*/ 	.word	0xffffffff


	//   ....[12]....
        /*0100*/ 	.word	0x05000008


	//   ....[13]....
        /*0104*/ 	.word	0x05000008


	//   ....[14]....
        /*0108*/ 	.word	0x05000008


	//   ....[15]....
        /*010c*/ 	.word	0x05000008


	//----- nvinfo : EIATTR_COOP_GROUP_INSTR_OFFSETS
	.align		4
.L_1854:
        /*0110*/ 	.byte	0x04, 0x28
        /*0112*/ 	.short	(.L_1856 - .L_1855)


	//   ....[0]....
.L_1855:
        /*0114*/ 	.word	0x0000a540


	//   ....[1]....
        /*0118*/ 	.word	0x0000a6b0


	//   ....[2]....
        /*011c*/ 	.word	0x0000a6c0


	//   ....[3]....
        /*0120*/ 	.word	0x0000a6e0


	//   ....[4]....
        /*0124*/ 	.word	0x000124b0


	//   ....[5]....
        /*0128*/ 	.word	0x00012500


	//   ....[6]....
        /*012c*/ 	.word	0x00012520


	//   ....[7]....
        /*0130*/ 	.word	0x00012540


	//   ....[8]....
        /*0134*/ 	.word	0x000151b0


	//   ....[9]....
        /*0138*/ 	.word	0x000151c0


	//   ....[10]....
        /*013c*/ 	.word	0x000151f0


	//   ....[11]....
        /*0140*/ 	.word	0x00015200


	//   ....[12]....
        /*0144*/ 	.word	0x00015c90


	//   ....[13]....
        /*0148*/ 	.word	0x00015d10


	//   ....[14]....
        /*014c*/ 	.word	0x00015d80


	//   ....[15]....
        /*0150*/ 	.word	0x00015df0


	//----- nvinfo : EIATTR_VRC_CTA_INIT_COUNT
	.align		4
.L_1856:
        /*0154*/ 	.byte	0x02, 0x4a
	.zero		1
	.zero		1


	//----- nvinfo : EIATTR_EXIT_INSTR_OFFSETS
	.align		4
        /*0158*/ 	.byte	0x04, 0x1c
        /*015a*/ 	.short	(.L_1858 - .L_1857)


	//   ....[0]....
.L_1857:
        /*015c*/ 	.word	0x00000200


	//----- nvinfo : EIATTR_CRS_STACK_SIZE
	.align		4
.L_1858:
        /*0160*/ 	.byte	0x04, 0x1e
        /*0162*/ 	.short	(.L_1860 - .L_1859)
.L_1859:
        /*0164*/ 	.word	0x00000000


	//----- nvinfo : EIATTR_CBANK_PARAM_SIZE
	.align		4
.L_1860:
        /*0168*/ 	.byte	0x03, 0x19
        /*016a*/ 	.short	0x01d0


	//----- nvinfo : EIATTR_PARAM_CBANK
	.align		4
        /*016c*/ 	.byte	0x04, 0x0a
        /*016e*/ 	.short	(.L_1862 - .L_1861)
	.align		4
.L_1861:
        /*0170*/ 	.word	index@(.nv.constant0._ZN5flash24flash_fwd_splitkv_kernelI23Flash_fwd_kernel_traitsILi64ELi64ELi256ELi4ELb0ELb0EN7cutlass10bfloat16_tE19Flash_kernel_traitsILi64ELi64ELi256ELi4ES3_EELb0ELb0ELb1ELb0ELb0ELb1ELb1ELb0EEEvNS_16Flash_fwd_paramsE)
        /*0174*/ 	.short	0x0380
        /*0176*/ 	.short	0x01d0


	//----- nvinfo : EIATTR_SW_WAR
	.align		4
.L_1862:
        /*0178*/ 	.byte	0x04, 0x36
        /*017a*/ 	.short	(.L_1864 - .L_1863)
.L_1863:
        /*017c*/ 	.word	0x00000008
.L_1864:


//--------------------- .nv.info._ZN5flash24flash_fwd_splitkv_kernelI23Flash_fwd_kernel_traitsILi64ELi64ELi256ELi4ELb0ELb0EN7cutlass10bfloat16_tE19Flash_kernel_traitsILi64ELi64ELi256ELi4ES3_EELb0ELb0ELb0ELb0ELb1ELb0ELb1ELb1EEEvNS_16Flash_fwd_paramsE --------------------------
	.section	.nv.info._ZN5flash24flash_fwd_splitkv_kernelI23Flash_fwd_kernel_traitsILi64ELi64ELi256ELi4ELb0ELb0EN7cutlass10bfloat16_tE19Flash_kernel_traitsILi64ELi64ELi256ELi4ES3_EELb0ELb0ELb0ELb0ELb1ELb0ELb1ELb1EEEvNS_16Flash_fwd_paramsE,"",@"SHT_CUDA_INFO"
	.sectionflags	@""
	.align	4


	//----- nvinfo : EIATTR_CUDA_API_VERSION
	.align		4
        /*0000*/ 	.byte	0x04, 0x37
        /*0002*/ 	.short	(.L_1866 - .L_1865)
.L_1865:
        /*0004*/ 	.word	0x00000082


	//----- nvinfo : EIATTR_KPARAM_INFO
	.align		4
.L_1866:
        /*0008*/ 	.byte	0x04, 0x17
        /*000a*/ 	.short	(.L_1868 - .L_1867)
.L_1867:
        /*000c*/ 	.word	0x00000000
        /*0010*/ 	.short	0x0000
        /*0012*/ 	.short	0x0000
        /*0014*/ 	.byte	0x00, 0xf0, 0x41, 0x07


	//----- nvinfo : EIATTR_SPARSE_MMA_MASK
	.align		4
.L_1868:
        /*0018*/ 	.byte	0x03, 0x50
        /*001a*/ 	.short	0x0000


	//----- nvinfo : EIATTR_MAXREG_COUNT
	.align		4
        /*001c*/ 	.byte	0x03, 0x1b
        /*001e*/ 	.short	0x00ff


	//----- nvinfo : EIATTR_NUM_BARRIERS
	.align		4
        /*0020*/ 	.byte	0x02, 0x4c
        /*0022*/ 	.byte	0x01
	.zero		1


	//----- nvinfo : EIATTR_MERCURY_ISA_VERSION
	.align		4
        /*0024*/ 	.byte	0x03, 0x5f
        /*0026*/ 	.short	0x0101


	//----- nvinfo : EIATTR_COOP_GROUP_MASK_REGIDS
	.align		4
        /*0028*/ 	.byte	0x04, 0x29
        /*002a*/ 	.short	(.L_1870 - .L_1869)


	//   ....[0]....
.L_1869:
        /*002c*/ 	.word	0xffffffff


	//   ....[1]....
        /*0030*/ 	.word	0xffffffff


	//   ....[2]....
        /*0034*/ 	.word	0xffffffff


	//   ....[3]....
        /*0038*/ 	.word	0xffffffff


	//   ....[4]....
        /*003c*/ 	.word	0xffffffff


	//   ....[5]....
        /*0040*/ 	.word	0xffffffff


	//   ....[6]....
        /*0044*/ 	.word	0xffffffff


	//   ....[7]....
        /*0048*/ 	.word	0xffffffff


	//   ....[8]....
        /*004c*/ 	.word	0xffffffff


	//   ....[9]....
        /*0050*/ 	.word	0xffffffff


	//   ....[10]....
        /*0054*/ 	.word	0xffffffff


	//   ....[11]....
        /*0058*/ 	.word	0xffffffff


	//   ....[12]....
        /*005c*/ 	.word	0x05000008


	//   ....[13]....
        /*0060*/ 	.word	0x05000008


	//   ....[14]....
        /*0064*/ 	.word	0x05000008


	//   ....[15]....
        /*0068*/ 	.word	0x05000008


	//----- nvinfo : EIATTR_COOP_GROUP_INSTR_OFFSETS
	.align		4
.L_1870:
        /*006c*/ 	.byte	0x04, 0x28
        /*006e*/ 	.short	(.L_1872 - .L_1871)


	//   ....[0]....
.L_1871:
        /*0070*/ 	.word	0x00014140


	//   ....[1]....
        /*0074*/ 	.word	0x00014170


	//   ....[2]....
        /*0078*/ 	.word	0x00014220


	//   ....[3]....
        /*007c*/ 	.word	0x00014250


	//   ....[4]....
        /*0080*/ 	.word	0x00019050


	//   ....[5]....
        /*0084*/ 	.word	0x00019070


	//   ....[6]....
        /*0088*/ 	.word	0x000190a0


	//   ....[7]....
        /*008c*/ 	.word	0x000190b0


	//   ....[8]....
        /*0090*/ 	.word	0x0001bd20


	//   ....[9]....
        /*0094*/ 	.word	0x0001bd30


	//   ....[10]....
        /*0098*/ 	.word	0x0001bd60


	//   ....[11]....
        /*009c*/ 	.word	0x0001bd70


	//   ....[12]....
        /*00a0*/ 	.word	0x0001c990


	//   ....[13]....
        /*00a4*/ 	.word	0x0001ca10


	//   ....[14]....
        /*00a8*/ 	.word	0x0001ca90


	//   ....[15]....
        /*00ac*/ 	.word	0x0001cb00


	//----- nvinfo : EIATTR_VRC_CTA_INIT_COUNT
	.align		4
.L_1872:
        /*00b0*/ 	.byte	0x02, 0x4a
	.zero		1
	.zero		1


	//----- nvinfo : EIATTR_EXIT_INSTR_OFFSETS
	.align		4
        /*00b4*/ 	.byte	0x04, 0x1c
        /*00b6*/ 	.short	(.L_1874 - .L_1873)


	//   ....[0]....
.L_1873:
        /*00b8*/ 	.word	0x000001f0


	//----- nvinfo : EIATTR_CRS_STACK_SIZE
	.align		4
.L_1874:
        /*00bc*/ 	.byte	0x04, 0x1e
        /*00be*/ 	.short	(.L_1876 - .L_1875)
.L_1875:
        /*00c0*/ 	.word	0x00000000


	//----- nvinfo : EIATTR_CBANK_PARAM_SIZE
	.align		4
.L_1876:
        /*00c4*/ 	.byte	0x03, 0x19
        /*00c6*/ 	.short	0x01d0


	//----- nvinfo : EIATTR_PARAM_CBANK
	.align		4
        /*00c8*/ 	.byte	0x04, 0x0a
        /*00ca*/ 	.short	(.L_1878 - .L_1877)
	.align		4
.L_1877:
        /*00cc*/ 	.word	index@(.nv.constant0._ZN5flash24flash_fwd_splitkv_kernelI23Flash_fwd_kernel_traitsILi64ELi64ELi256ELi4ELb0ELb0EN7cutlass10bfloat16_tE19Flash_kernel_traitsILi64ELi64ELi256ELi4ES3_EELb0ELb0ELb0ELb0ELb1ELb0ELb1ELb1EEEvNS_16Flash_fwd_paramsE)
        /*00d0*/ 	.short	0x0380
        /*00d2*/ 	.short	0x01d0


	//----- nvinfo : EIATTR_SW_WAR
	.align		4
.L_1878:
        /*00d4*/ 	.byte	0x04, 0x36
        /*00d6*/ 	.short	(.L_1880 - .L_1879)
.L_1879:
        /*00d8*/ 	.word	0x00000008
.L_1880:


//--------------------- .nv.info._ZN5flash24flash_fwd_splitkv_kernelI23Flash_fwd_kernel_traitsILi64ELi64ELi256ELi4ELb0ELb0EN7cutlass10bfloat16_tE19Flash_kernel_traitsILi64ELi64ELi256ELi4ES3_EELb0ELb0ELb0ELb0ELb1ELb1ELb1ELb1EEEvNS_16Flash_fwd_paramsE --------------------------
	.section	.nv.info._ZN5flash24flash_fwd_splitkv_kernelI23Flash_fwd_kernel_traitsILi64ELi64ELi256ELi4ELb0ELb0EN7cutlass10bfloat16_tE19Flash_kernel_traitsILi64ELi64ELi256ELi4ES3_EELb0ELb0ELb0ELb0ELb1ELb1ELb1ELb1EEEvNS_16Flash_fwd_paramsE,"",@"SHT_CUDA_INFO"
	.sectionflags	@""
	.align	4


	//----- nvinfo : EIATTR_CUDA_API_VERSION
	.align		4
        /*0000*/ 	.byte	0x04, 0x37
        /*0002*/ 	.short	(.L_1882 - .L_1881)
.L_1881:
        /*0004*/ 	.word	0x00000082


	//----- nvinfo : EIATTR_KPARAM_INFO
	.align		4
.L_1882:
        /*0008*/ 	.byte	0x04, 0x17
        /*000a*/ 	.short	(.L_1884 - .L_1883)
.L_1883:
        /*000c*/ 	.word	0x00000000
        /*0010*/ 	.short	0x0000
        /*0012*/ 	.short	0x0000
        /*0014*/ 	.byte	0x00, 0xf0, 0x41, 0x07


	//----- nvinfo : EIATTR_SPARSE_MMA_MASK
	.align		4
.L_1884:
        /*0018*/ 	.byte	0x03, 0x50
        /*001a*/ 	.short	0x0000


	//----- nvinfo : EIATTR_MAXREG_COUNT
	.align		4
        /*001c*/ 	.byte	0x03, 0x1b
        /*001e*/ 	.short	0x00ff


	//----- nvinfo : EIATTR_NUM_BARRIERS
	.align		4
        /*0020*/ 	.byte	0x02, 0x4c
        /*0022*/ 	.byte	0x01
	.zero		1


	//----- nvinfo : EIATTR_ANNOTATIONS
	.align		4
        /*0024*/ 	.byte	0x04, 0x55
        /*0026*/ 	.short	(.L_1886 - .L_1885)


	//   ....[0]....
.L_1885:
        /* <DEDUP_REMOVED lines=36> */


	//----- nvinfo : EIATTR_MERCURY_ISA_VERSION
	.align		4
.L_1886:
        /*0258*/ 	.byte	0x03, 0x5f
        /*025a*/ 	.short	0x0101


	//----- nvinfo : EIATTR_COOP_GROUP_MASK_REGIDS
	.align		4
        /*025c*/ 	.byte	0x04, 0x29
        /*025e*/ 	.short	(.L_1888 - .L_1887)


	//   ....[0]....
.L_1887:
        /*0260*/ 	.word	0xffffffff


	//   ....[1]....
        /*0264*/ 	.word	0xffffffff


	//   ....[2]....
        /*0268*/ 	.word	0xffffffff


	//   ....[3]....
        /*026c*/ 	.word	0xffffffff


	//   ....[4]....
        /*0270*/ 	.word	0xffffffff


	//   ....[5]....
        /*0274*/ 	.word	0xffffffff


	//   ....[6]....
        /*0278*/ 	.word	0xffffffff


	//   ....[7]....
        /*027c*/ 	.word	0xffffffff


	//   ....[8]....
        /*0280*/ 	.word	0xffffffff


	//   ....[9]....
        /*0284*/ 	.word	0xffffffff


	//   ....[10]....
        /*0288*/ 	.word	0xffffffff


	//   ....[11]....
        /*028c*/ 	.word	0xffffffff


	//   ....[12]....
        /*0290*/ 	.word	0x05000004


	//   ....[13]....
        /*0294*/ 	.word	0x05000004


	//   ....[14]....
        /*0298*/ 	.word	0x05000004


	//   ....[15]....
        /*029c*/ 	.word	0x05000004


	//----- nvinfo : EIATTR_COOP_GROUP_INSTR_OFFSETS
	.align		4
.L_1888:
        /*02a0*/ 	.byte	0x04, 0x28
        /*02a2*/ 	.short	(.L_1890 - .L_1889)


	//   ....[0]....
.L_1889:
        /*02a4*/ 	.word	0x000158f0


	//   ....[1]....
        /*02a8*/ 	.word	0x00015970


	//   ....[2]....
        /*02ac*/ 	.word	0x00015980


	//   ....[3]....
        /*02b0*/ 	.word	0x000159b0


	//   ....[4]....
        /*02b4*/ 	.word	0x0001bb80


	//   ....[5]....
        /*02b8*/ 	.word	0x0001bbd0


	//   ....[6]....
        /*02bc*/ 	.word	0x0001bbf0


	//   ....[7]....
        /*02c0*/ 	.word	0x0001bc10


	//   ....[8]....
        /*02c4*/ 	.word	0x0001ea70


	//   ....[9]....
        /*02c8*/ 	.word	0x0001ea80


	//   ....[10]....
        /*02cc*/ 	.word	0x0001eab0


	//   ....[11]....
        /*02d0*/ 	.word	0x0001eac0


	//   ....[12]....
        /*02d4*/ 	.word	0x0001f740


	//   ....[13]....
        /*02d8*/ 	.word	0x0001f7b0


	//   ....[14]....
        /*02dc*/ 	.word	0x0001f810


	//   ....[15]....
        /*02e0*/ 	.word	0x0001f870


	//----- nvinfo : EIATTR_VRC_CTA_INIT_COUNT
	.align		4
.L_1890:
        /*02e4*/ 	.byte	0x02, 0x4a
	.zero		1
	.zero		1


	//----- nvinfo : EIATTR_EXIT_INSTR_OFFSETS
	.align		4
        /*02e8*/ 	.byte	0x04, 0x1c
        /*02ea*/ 	.short	(.L_1892 - .L_1891)


	//   ....[0]....
.L_1891:
        /*02ec*/ 	.word	0x00000200


	//----- nvinfo : EIATTR_CRS_STACK_SIZE
	.align		4
.L_1892:
        /*02f0*/ 	.byte	0x04, 0x1e
        /*02f2*/ 	.short	(.L_1894 - .L_1893)
.L_1893:
        /*02f4*/ 	.word	0x00000000


	//----- nvinfo : EIATTR_CBANK_PARAM_SIZE
	.align		4
.L_1894:
        /*02f8*/ 	.byte	0x03, 0x19
        /*02fa*/ 	.short	0x01d0


	//----- nvinfo : EIATTR_PARAM_CBANK
	.align		4
        /*02fc*/ 	.byte	0x04, 0x0a
        /*02fe*/ 	.short	(.L_1896 - .L_1895)
	.align		4
.L_1895:
        /*0300*/ 	.word	index@(.nv.constant0._ZN5flash24flash_fwd_splitkv_kernelI23Flash_fwd_kernel_traitsILi64ELi64ELi256ELi4ELb0ELb0EN7cutlass10bfloat16_tE19Flash_kernel_traitsILi64ELi64ELi256ELi4ES3_EELb0ELb0ELb0ELb0ELb1ELb1ELb1ELb1EEEvNS_16Flash_fwd_paramsE)
        /*0304*/ 	.short	0x0380
        /*0306*/ 	.short	0x01d0


	//----- nvinfo : EIATTR_SW_WAR
	.align		4
.L_1896:
        /*0308*/ 	.byte	0x04, 0x36
        /*030a*/ 	.short	(.L_1898 - .L_1897)
.L_1897:
        /*030c*/ 	.word	0x00000008
.L_1898:


//--------------------- .nv.info._ZN5flash24flash_fwd_splitkv_kernelI23Flash_fwd_kernel_traitsILi64ELi64ELi256ELi4ELb0ELb0EN7cutlass10bfloat16_tE19Flash_kernel_traitsILi64ELi64ELi256ELi4ES3_EELb0ELb0ELb1ELb0ELb0ELb0ELb1ELb1EEEvNS_16Flash_fwd_paramsE --------------------------
	.section	.nv.info._ZN5flash24flash_fwd_splitkv_kernelI23Flash_fwd_kernel_traitsILi64ELi64ELi256ELi4ELb0ELb0EN7cutlass10bfloat16_tE19Flash_kernel_traitsILi64ELi64ELi256ELi4ES3_EELb0ELb0ELb1ELb0ELb0ELb0ELb1ELb1EEEvNS_16Flash_fwd_paramsE,"",@"SHT_CUDA_INFO"
	.sectionflags	@""
	.align	4


	//----- nvinfo : EIATTR_CUDA_API_VERSION
	.align		4
        /*0000*/ 	.byte	0x04, 0x37
        /*0002*/ 	.short	(.L_1900 - .L_1899)
.L_1899:
        /*0004*/ 	.word	0x00000082


	//----- nvinfo : EIATTR_KPARAM_INFO
	.align		4
.L_1900:
        /*0008*/ 	.byte	0x04, 0x17
        /*000a*/ 	.short	(.L_1902 - .L_1901)
.L_1901:
        /*000c*/ 	.word	0x00000000
        /*0010*/ 	.short	0x0000
        /*0012*/ 	.short	0x0000
        /*0014*/ 	.byte	0x00, 0xf0, 0x41, 0x07


	//----- nvinfo : EIATTR_SPARSE_MMA_MASK
	.align		4
.L_1902:
        /*0018*/ 	.byte	0x03, 0x50
        /*001a*/ 	.short	0x0000


	//----- nvinfo : EIATTR_MAXREG_COUNT
	.align		4
        /*001c*/ 	.byte	0x03, 0x1b
        /*001e*/ 	.short	0x00ff


	//----- nvinfo : EIATTR_NUM_BARRIERS
	.align		4
        /*0020*/ 	.byte	0x02, 0x4c
        /*0022*/ 	.byte	0x01
	.zero		1


	//----- nvinfo : EIATTR_ANNOTATIONS
	.align		4
        /*0024*/ 	.byte	0x04, 0x55
        /*0026*/ 	.short	(.L_1904 - .L_1903)


	//   ....[0]....
.L_1903:
        /* <DEDUP_REMOVED lines=56> */


	//----- nvinfo : EIATTR_MERCURY_ISA_VERSION
	.align		4
.L_1904:
        /*0390*/ 	.byte	0x03, 0x5f
        /*0392*/ 	.short	0x0101


	//----- nvinfo : EIATTR_COOP_GROUP_MASK_REGIDS
	.align		4
        /*0394*/ 	.byte	0x04, 0x29
        /*0396*/ 	.short	(.L_1906 - .L_1905)


	//   ....[0]....
.L_1905:
        /*0398*/ 	.word	0xffffffff


	//   ....[1]....
        /*039c*/ 	.word	0xffffffff


	//   ....[2]....
        /*03a0*/ 	.word	0xffffffff


	//   ....[3]....
        /*03a4*/ 	.word	0xffffffff


	//   ....[4]....
        /*03a8*/ 	.word	0xffffffff


	//   ....[5]....
        /*03ac*/ 	.word	0xffffffff


	//   ....[6]....
        /*03b0*/ 	.word	0xffffffff


	//   ....[7]....
        /*03b4*/ 	.word	0xffffffff


	//   ....[8]....
        /*03b8*/ 	.word	0xffffffff


	//   ....[9]....
        /*03bc*/ 	.word	0xffffffff


	//   ....[10]....
        /*03c0*/ 	.word	0xffffffff


	//   ....[11]....
        /*03c4*/ 	.word	0xffffffff


	//   ....[12]....
        /*03c8*/ 	.word	0x05000004


	//   ....[13]....
        /*03cc*/ 	.word	0x05000004


	//   ....[14]....
        /*03d0*/ 	.word	0x05000004


	//   ....[15]....
        /*03d4*/ 	.word	0x05000004


	//----- nvinfo : EIATTR_COOP_GROUP_INSTR_OFFSETS
	.align		4
.L_1906:
        /*03d8*/ 	.byte	0x04, 0x28
        /*03da*/ 	.short	(.L_1908 - .L_1907)


	//   ....[0]....
.L_1907:
        /*03dc*/ 	.word	0x00019c30


	//   ....[1]....
        /*03e0*/ 	.word	0x00019e00


	//   ....[2]....
        /*03e4*/ 	.word	0x00019e10


	//   ....[3]....
        /*03e8*/ 	.word	0x00019e80


	//   ....[4]....
        /*03ec*/ 	.word	0x00021370


	//   ....[5]....
        /*03f0*/ 	.word	0x00021380


	//   ....[6]....
        /*03f4*/ 	.word	0x000213b0


	//   ....[7]....
        /*03f8*/ 	.word	0x000213c0


	//   ....[8]....
        /*03fc*/ 	.word	0x00024030


	//   ....[9]....
        /*0400*/ 	.word	0x00024040


	//   ....[10]....
        /*0404*/ 	.word	0x00024070


	//   ....[11]....
        /*0408*/ 	.word	0x00024080


	//   ....[12]....
        /*040c*/ 	.word	0x00024d60


	//   ....[13]....
        /*0410*/ 	.word	0x00024dd0


	//   ....[14]....
        /*0414*/ 	.word	0x00024e30


	//   ....[15]....
        /*0418*/ 	.word	0x00024e90


	//----- nvinfo : EIATTR_VRC_CTA_INIT_COUNT
	.align		4
.L_1908:
        /*041c*/ 	.byte	0x02, 0x4a
	.zero		1
	.zero		1


	//----- nvinfo : EIATTR_EXIT_INSTR_OFFSETS
	.align		4
        /*0420*/ 	.byte	0x04, 0x1c
        /*0422*/ 	.short	(.L_1910 - .L_1909)


	//   ....[0]....
.L_1909:
        /*0424*/ 	.word	0x00000200


	//----- nvinfo : EIATTR_CRS_STACK_SIZE
	.align		4
.L_1910:
        /*0428*/ 	.byte	0x04, 0x1e
        /*042a*/ 	.short	(.L_1912 - .L_1911)
.L_1911:
        /*042c*/ 	.word	0x00000000


	//----- nvinfo : EIATTR_CBANK_PARAM_SIZE
	.align		4
.L_1912:
        /*0430*/ 	.byte	0x03, 0x19
        /*0432*/ 	.short	0x01d0


	//----- nvinfo : EIATTR_PARAM_CBANK
	.align		4
        /*0434*/ 	.byte	0x04, 0x0a
        /*0436*/ 	.short	(.L_1914 - .L_1913)
	.align		4
.L_1913:
        /*0438*/ 	.word	index@(.nv.constant0._ZN5flash24flash_fwd_splitkv_kernelI23Flash_fwd_kernel_traitsILi64ELi64ELi256ELi4ELb0ELb0EN7cutlass10bfloat16_tE19Flash_kernel_traitsILi64ELi64ELi256ELi4ES3_EELb0ELb0ELb1ELb0ELb0ELb0ELb1ELb1EEEvNS_16Flash_fwd_paramsE)
        /*043c*/ 	.short	0x0380
        /*043e*/ 	.short	0x01d0


	//----- nvinfo : EIATTR_SW_WAR
	.align		4
.L_1914:
        /*0440*/ 	.byte	0x04, 0x36
        /*0442*/ 	.short	(.L_1916 - .L_1915)
.L_1915:
        /*0444*/ 	.word	0x00000008
.L_1916:


//--------------------- .nv.info._ZN5flash24flash_fwd_splitkv_kernelI23Flash_fwd_kernel_traitsILi64ELi64ELi256ELi4ELb0ELb0EN7cutlass10bfloat16_tE19Flash_kernel_traitsILi64ELi64ELi256ELi4ES3_EELb0ELb0ELb1ELb0ELb0ELb1ELb1ELb1EEEvNS_16Flash_fwd_paramsE --------------------------
	.section	.nv.info._ZN5flash24flash_fwd_splitkv_kernelI23Flash_fwd_kernel_traitsILi64ELi64ELi256ELi4ELb0ELb0EN7cutlass10bfloat16_tE19Flash_kernel_traitsILi64ELi64ELi256ELi4ES3_EELb0ELb0ELb1ELb0ELb0ELb1ELb1ELb1EEEvNS_16Flash_fwd_paramsE,"",@"SHT_CUDA_INFO"
	.sectionflags	@""
	.align	4


	//----- nvinfo : EIATTR_CUDA_API_VERSION
	.align		4
        /*0000*/ 	.byte	0x04, 0x37
        /*0002*/ 	.short	(.L_1918 - .L_1917)
.L_1917:
        /*0004*/ 	.word	0x00000082


	//----- nvinfo : EIATTR_KPARAM_INFO
	.align		4
.L_1918:
        /*0008*/ 	.byte	0x04, 0x17
        /*000a*/ 	.short	(.L_1920 - .L_1919)
.L_1919:
        /*000c*/ 	.word	0x00000000
        /*0010*/ 	.short	0x0000
        /*0012*/ 	.short	0x0000
        /*0014*/ 	.byte	0x00, 0xf0, 0x41, 0x07


	//----- nvinfo : EIATTR_SPARSE_MMA_MASK
	.align		4
.L_1920:
        /*0018*/ 	.byte	0x03, 0x50
        /*001a*/ 	.short	0x0000


	//----- nvinfo : EIATTR_MAXREG_COUNT
	.align		4
        /*001c*/ 	.byte	0x03, 0x1b
        /*001e*/ 	.short	0x00ff


	//----- nvinfo : EIATTR_NUM_BARRIERS
	.align		4
        /*0020*/ 	.byte	0x02, 0x4c
        /*0022*/ 	.byte	0x01
	.zero		1


	//----- nvinfo : EIATTR_ANNOTATIONS
	.align		4
        /*0024*/ 	.byte	0x04, 0x55
        /*0026*/ 	.short	(.L_1922 - .L_1921)


	//   ....[0]....
.L_1921:
        /* <DEDUP_REMOVED lines=9> */


	//----- nvinfo : EIATTR_MERCURY_ISA_VERSION
	.align		4
.L_1922:
        /*00a8*/ 	.byte	0x03, 0x5f
        /*00aa*/ 	.short	0x0101


	//----- nvinfo : EIATTR_COOP_GROUP_MASK_REGIDS
	.align		4
        /*00ac*/ 	.byte	0x04, 0x29
        /*00ae*/ 	.short	(.L_1924 - .L_1923)


	//   ....[0]....
.L_1923:
        /*00b0*/ 	.word	0xffffffff


	//   ....[1]....
        /*00b4*/ 	.word	0xffffffff


	//   ....[2]....
        /*00b8*/ 	.word	0xffffffff


	//   ....[3]....
        /*00bc*/ 	.word	0xffffffff


	//   ....[4]....
        /*00c0*/ 	.word	0xffffffff


	//   ....[5]....
        /*00c4*/ 	.word	0xffffffff


	//   ....[6]....
        /*00c8*/ 	.word	0xffffffff


	//   ....[7]....
        /*00cc*/ 	.word	0xffffffff


	//   ....[8]....
        /*00d0*/ 	.word	0xffffffff


	//   ....[9]....
        /*00d4*/ 	.word	0xffffffff


	//   ....[10]....
        /*00d8*/ 	.word	0xffffffff


	//   ....[11]....
        /*00dc*/ 	.word	0xffffffff


	//   ....[12]....
        /*00e0*/ 	.word	0x05000008


	//   ....[13]....
        /*00e4*/ 	.word	0x05000008


	//   ....[14]....
        /*00e8*/ 	.word	0x05000008


	//   ....[15]....
        /*00ec*/ 	.word	0x05000008


	//----- nvinfo : EIATTR_COOP_GROUP_INSTR_OFFSETS
	.align		4
.L_1924:
        /*00f0*/ 	.byte	0x04, 0x28
        /*00f2*/ 	.short	(.L_1926 - .L_1925)


	//   ....[0]....
.L_1925:
        /*00f4*/ 	.word	0x000187e0


	//   ....[1]....
        /*00f8*/ 	.word	0x00018800


	//   ....[2]....
        /*00fc*/ 	.word	0x00018830


	//   ....[3]....
        /*0100*/ 	.word	0x00018850


	//   ....[4]....
        /*0104*/ 	.word	0x00020620


	//   ....[5]....
        /*0108*/ 	.word	0x00020640


	//   ....[6]....
        /*010c*/ 	.word	0x00020660


	//   ....[7]....
        /*0110*/ 	.word	0x00020680


	//   ....[8]....
        /*0114*/ 	.word	0x00023300


	//   ....[9]....
        /*0118*/ 	.word	0x00023310


	//   ....[10]....
        /*011c*/ 	.word	0x00023340


	//   ....[11]....
        /*0120*/ 	.word	0x00023350


	//   ....[12]....
        /*0124*/ 	.word	0x00023fb0


	//   ....[13]....
        /*0128*/ 	.word	0x00024020


	//   ....[14]....
        /*012c*/ 	.word	0x00024080


	//   ....[15]....
        /*0130*/ 	.word	0x000240f0


	//----- nvinfo : EIATTR_VRC_CTA_INIT_COUNT
	.align		4
.L_1926:
        /*0134*/ 	.byte	0x02, 0x4a
	.zero		1
	.zero		1


	//----- nvinfo : EIATTR_EXIT_INSTR_OFFSETS
	.align		4
        /*0138*/ 	.byte	0x04, 0x1c
        /*013a*/ 	.short	(.L_1928 - .L_1927)


	//   ....[0]....
.L_1927:
        /*013c*/ 	.word	0x00000200


	//----- nvinfo : EIATTR_CRS_STACK_SIZE
	.align		4
.L_1928:
        /*0140*/ 	.byte	0x04, 0x1e
        /*0142*/ 	.short	(.L_1930 - .L_1929)
.L_1929:
        /*0144*/ 	.word	0x00000000


	//----- nvinfo : EIATTR_CBANK_PARAM_SIZE
	.align		4
.L_1930:
        /*0148*/ 	.byte	0x03, 0x19
        /*014a*/ 	.short	0x01d0


	//----- nvinfo : EIATTR_PARAM_CBANK
	.align		4
        /*014c*/ 	.byte	0x04, 0x0a
        /*014e*/ 	.short	(.L_1932 - .L_1931)
	.align		4
.L_1931:
        /*0150*/ 	.word	index@(.nv.constant0._ZN5flash24flash_fwd_splitkv_kernelI23Flash_fwd_kernel_traitsILi64ELi64ELi256ELi4ELb0ELb0EN7cutlass10bfloat16_tE19Flash_kernel_traitsILi64ELi64ELi256ELi4ES3_EELb0ELb0ELb1ELb0ELb0ELb1ELb1ELb1EEEvNS_16Flash_fwd_paramsE)
        /*0154*/ 	.short	0x0380
        /*0156*/ 	.short	0x01d0


	//----- nvinfo : EIATTR_SW_WAR
	.align		4
.L_1932:
        /*0158*/ 	.byte	0x04, 0x36
        /*015a*/ 	.short	(.L_1934 - .L_1933)
.L_1933:
        /*015c*/ 	.word	0x00000008
.L_1934:


//--------------------- .nv.info._ZN5flash24flash_fwd_splitkv_kernelI23Flash_fwd_kernel_traitsILi64ELi64ELi256ELi4ELb0ELb0EN7cutlass10bfloat16_tE19Flash_kernel_traitsILi64ELi64ELi256ELi4ES3_EELb0ELb1ELb0ELb0ELb1ELb0ELb0ELb0EEEvNS_16Flash_fwd_paramsE --------------------------
	.section	.nv.info._ZN5flash24flash_fwd_splitkv_kernelI23Flash_fwd_kernel_traitsILi64ELi64ELi256ELi4ELb0ELb0EN7cutlass10bfloat16_tE19Flash_kernel_traitsILi64ELi64ELi256ELi4ES3_EELb0ELb1ELb0ELb0ELb1ELb0ELb0ELb0EEEvNS_16Flash_fwd_paramsE,"",@"SHT_CUDA_INFO"
	.sectionflags	@""
	.align	4


	//----- nvinfo : EIATTR_CUDA_API_VERSION
	.align		4
        /*0000*/ 	.byte	0x04, 0x37
        /*0002*/ 	.short	(.L_1936 - .L_1935)
.L_1935:
        /*0004*/ 	.word	0x00000082


	//----- nvinfo : EIATTR_KPARAM_INFO
	.align		4
.L_1936:
        /*0008*/ 	.byte	0x04, 0x17
        /*000a*/ 	.short	(.L_1938 - .L_1937)
.L_1937:
        /*000c*/ 	.word	0x00000000
        /*0010*/ 	.short	0x0000
        /*0012*/ 	.short	0x0000
        /*0014*/ 	.byte	0x00, 0xf0, 0x41, 0x07


	//----- nvinfo : EIATTR_SPARSE_MMA_MASK
	.align		4
.L_1938:
        /*0018*/ 	.byte	0x03, 0x50
        /*001a*/ 	.short	0x0000


	//----- nvinfo : EIATTR_MAXREG_COUNT
	.align		4
        /*001c*/ 	.byte	0x03, 0x1b
        /*001e*/ 	.short	0x00ff


	//----- nvinfo : EIATTR_NUM_BARRIERS
	.align		4
        /*0020*/ 	.byte	0x02, 0x4c
        /*0022*/ 	.byte	0x01
	.zero		1


	//----- nvinfo : EIATTR_ANNOTATIONS
	.align		4
        /*0024*/ 	.byte	0x04, 0x55
        /*0026*/ 	.short	(.L_1940 - .L_1939)


	//   ....[0]....
.L_1939:
        /* <DEDUP_REMOVED lines=52> */


	//----- nvinfo : EIATTR_MERCURY_ISA_VERSION
	.align		4
.L_1940:
        /*0350*/ 	.byte	0x03, 0x5f
        /*0352*/ 	.short	0x0101


	//----- nvinfo : EIATTR_COOP_GROUP_MASK_REGIDS
	.align		4
        /*0354*/ 	.byte	0x04, 0x29
        /*0356*/ 	.short	(.L_1942 - .L_1941)


	//   ....[0]....
.L_1941:
        /*0358*/ 	.word	0xffffffff


	//   ....[1]....
        /*035c*/ 	.word	0xffffffff


	//   ....[2]....
        /*0360*/ 	.word	0xffffffff


	//   ....[3]....
        /*0364*/ 	.word	0xffffffff


	//   ....[4]....
        /*0368*/ 	.word	0xffffffff


	//   ....[5]....
        /*036c*/ 	.word	0xffffffff


	//   ....[6]....
        /*0370*/ 	.word	0xffffffff


	//   ....[7]....
        /*0374*/ 	.word	0xffffffff


	//   ....[8]....
        /*0378*/ 	.word	0xffffffff


	//   ....[9]....
        /*037c*/ 	.word	0xffffffff


	//   ....[10]....
        /*0380*/ 	.word	0xffffffff


	//   ....[11]....
        /*0384*/ 	.word	0xffffffff


	//   ....[12]....
        /*0388*/ 	.word	0xffffffff


	//   ....[13]....
        /*038c*/ 	.word	0xffffffff


	//   ....[14]....
        /*0390*/ 	.word	0xffffffff


	//   ....[15]....
        /*0394*/ 	.word	0xffffffff


	//   ....[16]....
        /*0398*/ 	.word	0x05000004


	//   ....[17]....
        /*039c*/ 	.word	0x05000004


	//   ....[18]....
        /*03a0*/ 	.word	0x05000004


	//   ....[19]....
        /*03a4*/ 	.word	0x05000004


	//----- nvinfo : EIATTR_COOP_GROUP_INSTR_OFFSETS
	.align		4
.L_1942:
        /*03a8*/ 	.byte	0x04, 0x28
        /*03aa*/ 	.short	(.L_1944 - .L_1943)


	//   ....[0]....
.L_1943:
        /*03ac*/ 	.word	0x00007710


	//   ....[1]....
        /*03b0*/ 	.word	0x00007780


	//   ....[2]....
        /*03b4*/ 	.word	0x00007790


	//   ....[3]....
        /*03b8*/ 	.word	0x000077c0


	//   ....[4]....
        /*03bc*/ 	.word	0x0000f160


	//   ....[5]....
        /*03c0*/ 	.word	0x0000f250


	//   ....[6]....
        /*03c4*/ 	.word	0x0000f270


	//   ....[7]....
        /*03c8*/ 	.word	0x0000f290


	//   ....[8]....
        /*03cc*/ 	.word	0x000159b0


	//   ....[9]....
        /*03d0*/ 	.word	0x00015ab0


	//   ....[10]....
        /*03d4*/ 	.word	0x00016d10


	//   ....[11]....
        /*03d8*/ 	.word	0x00016ee0


	//   ....[12]....
        /*03dc*/ 	.word	0x00019980


	//   ....[13]....
        /*03e0*/ 	.word	0x00019990


	//   ....[14]....
        /*03e4*/ 	.word	0x000199c0


	//   ....[15]....
        /*03e8*/ 	.word	0x000199d0


	//   ....[16]....
        /*03ec*/ 	.word	0x0001a860


	//   ....[17]....
        /*03f0*/ 	.word	0x0001a8d0


	//   ....[18]....
        /*03f4*/ 	.word	0x0001a940


	//   ....[19]....
        /*03f8*/ 	.word	0x0001a9a0


	//----- nvinfo : EIATTR_VRC_CTA_INIT_COUNT
	.align		4
.L_1944:
        /*03fc*/ 	.byte	0x02, 0x4a
	.zero		1
	.zero		1


	//----- nvinfo : EIATTR_EXIT_INSTR_OFFSETS
	.align		4
        /*0400*/ 	.byte	0x04, 0x1c
        /*0402*/ 	.short	(.L_1946 - .L_1945)


	//   ....[0]....
.L_1945:
        /*0404*/ 	.word	0x00000060


	//----- nvinfo : EIATTR_CRS_STACK_SIZE
	.align		4
.L_1946:
        /*0408*/ 	.byte	0x04, 0x1e
        /*040a*/ 	.short	(.L_1948 - .L_1947)
.L_1947:
        /*040c*/ 	.word	0x00000000


	//----- nvinfo : EIATTR_CBANK_PARAM_SIZE
	.align		4
.L_1948:
        /*0410*/ 	.byte	0x03, 0x19
        /*0412*/ 	.short	0x01d0


	//----- nvinfo : EIATTR_PARAM_CBANK
	.align		4
        /*0414*/ 	.byte	0x04, 0x0a
        /*0416*/ 	.short	(.L_1950 - .L_1949)
	.align		4
.L_1949:
        /*0418*/ 	.word	index@(.nv.constant0._ZN5flash24flash_fwd_splitkv_kernelI23Flash_fwd_kernel_traitsILi64ELi64ELi256ELi4ELb0ELb0EN7cutlass10bfloat16_tE19Flash_kernel_traitsILi64ELi64ELi256ELi4ES3_EELb0ELb1ELb0ELb0ELb1ELb0ELb0ELb0EEEvNS_16Flash_fwd_paramsE)
        /*041c*/ 	.short	0x0380
        /*041e*/ 	.short	0x01d0


	//----- nvinfo : EIATTR_SW_WAR
	.align		4
.L_1950:
        /*0420*/ 	.byte	0x04, 0x36
        /*0422*/ 	.short	(.L_1952 - .L_1951)
.L_1951:
        /*0424*/ 	.word	0x00000008
.L_1952:


//--------------------- .nv.info._ZN5flash24flash_fwd_splitkv_kernelI23Flash_fwd_kernel_traitsILi64ELi64ELi256ELi4ELb0ELb0EN7cutlass10bfloat16_tE19Flash_kernel_traitsILi64ELi64ELi256ELi4ES3_EELb0ELb1ELb0ELb0ELb1ELb1ELb0ELb0EEEvNS_16Flash_fwd_paramsE --------------------------
	.section	.nv.info._ZN5flash24flash_fwd_splitkv_kernelI23Flash_fwd_kernel_traitsILi64ELi64ELi256ELi4ELb0ELb0EN7cutlass10bfloat16_tE19Flash_kernel_traitsILi64ELi64ELi256ELi4ES3_EELb0ELb1ELb0ELb0ELb1ELb1ELb0ELb0EEEvNS_16Flash_fwd_paramsE,"",@"SHT_CUDA_INFO"
	.sectionflags	@""
	.align	4


	//----- nvinfo : EIATTR_CUDA_API_VERSION
	.align		4
        /*0000*/ 	.byte	0x04, 0x37
        /*0002*/ 	.short	(.L_1954 - .L_1953)
.L_1953:
        /*0004*/ 	.word	0x00000082


	//----- nvinfo : EIATTR_KPARAM_INFO
	.align		4
.L_1954:
        /*0008*/ 	.byte	0x04, 0x17
        /*000a*/ 	.short	(.L_1956 - .L_1955)
.L_1955:
        /*000c*/ 	.word	0x00000000
        /*0010*/ 	.short	0x0000
        /*0012*/ 	.short	0x0000
        /*0014*/ 	.byte	0x00, 0xf0, 0x41, 0x07


	//----- nvinfo : EIATTR_SPARSE_MMA_MASK
	.align		4
.L_1956:
        /*0018*/ 	.byte	0x03, 0x50
        /*001a*/ 	.short	0x0000


	//----- nvinfo : EIATTR_MAXREG_COUNT
	.align		4
        /*001c*/ 	.byte	0x03, 0x1b
        /*001e*/ 	.short	0x00ff


	//----- nvinfo : EIATTR_NUM_BARRIERS
	.align		4
        /*0020*/ 	.byte	0x02, 0x4c
        /*0022*/ 	.byte	0x01
	.zero		1


	//----- nvinfo : EIATTR_ANNOTATIONS
	.align		4
        /*0024*/ 	.byte	0x04, 0x55
        /*0026*/ 	.short	(.L_1958 - .L_1957)


	//   ....[0]....
.L_1957:
        /* <DEDUP_REMOVED lines=27> */


	//----- nvinfo : EIATTR_MERCURY_ISA_VERSION
	.align		4
.L_1958:
        /*01c8*/ 	.byte	0x03, 0x5f
        /*01ca*/ 	.short	0x0101


	//----- nvinfo : EIATTR_COOP_GROUP_MASK_REGIDS
	.align		4
        /*01cc*/ 	.byte	0x04, 0x29
        /*01ce*/ 	.short	(.L_1960 - .L_1959)


	//   ....[0]....
.L_1959:
        /*01d0*/ 	.word	0xffffffff


	//   ....[1]....
        /*01d4*/ 	.word	0xffffffff


	//   ....[2]....
        /*01d8*/ 	.word	0xffffffff


	//   ....[3]....
        /*01dc*/ 	.word	0xffffffff


	//   ....[4]....
        /*01e0*/ 	.word	0xffffffff


	//   ....[5]....
        /*01e4*/ 	.word	0xffffffff


	//   ....[6]....
        /*01e8*/ 	.word	0xffffffff


	//   ....[7]....
        /*01ec*/ 	.word	0xffffffff


	//   ....[8]....
        /*01f0*/ 	.word	0xffffffff


	//   ....[9]....
        /*01f4*/ 	.word	0xffffffff


	//   ....[10]....
        /*01f8*/ 	.word	0xffffffff


	//   ....[11]....
        /*01fc*/ 	.word	0xffffffff


	//   ....[12]....
        /*0200*/ 	.word	0xffffffff


	//   ....[13]....
        /*0204*/ 	.word	0xffffffff


	//   ....[14]....
        /*0208*/ 	.word	0xffffffff


	//   ....[15]....
        /*020c*/ 	.word	0xffffffff


	//   ....[16]....
        /*0210*/ 	.word	0x05000006


	//   ....[17]....
        /*0214*/ 	.word	0x05000006


	//   ....[18]....
        /*0218*/ 	.word	0x05000006


	//   ....[19]....
        /*021c*/ 	.word	0x05000006


	//----- nvinfo : EIATTR_COOP_GROUP_INSTR_OFFSETS
	.align		4
.L_1960:
        /*0220*/ 	.byte	0x04, 0x28
        /*0222*/ 	.short	(.L_1962 - .L_1961)


	//   ....[0]....
.L_1961:
        /*0224*/ 	.word	0x000084b0


	//   ....[1]....
        /*0228*/ 	.word	0x000084c0


	//   ....[2]....
        /*022c*/ 	.word	0x000084f0


	//   ....[3]....
        /*0230*/ 	.word	0x00008500


	//   ....[4]....
        /*0234*/ 	.word	0x00010490


	//   ....[5]....
        /*0238*/ 	.word	0x000104a0


	//   ....[6]....
        /*023c*/ 	.word	0x000104e0


	//   ....[7]....
        /*0240*/ 	.word	0x000104f0


	//   ....[8]....
        /*0244*/ 	.word	0x00017ad0


	//   ....[9]....
        /*0248*/ 	.word	0x00017ce0


	//   ....[10]....
        /*024c*/ 	.word	0x00019160


	//   ....[11]....
        /*0250*/ 	.word	0x00019330


	//   ....[12]....
        /*0254*/ 	.word	0x0001bd80


	//   ....[13]....
        /*0258*/ 	.word	0x0001bd90


	//   ....[14]....
        /*025c*/ 	.word	0x0001bdc0


	//   ....[15]....
        /*0260*/ 	.word	0x0001bdd0


	//   ....[16]....
        /*0264*/ 	.word	0x0001cbc0


	//   ....[17]....
        /*0268*/ 	.word	0x0001cc40


	//   ....[18]....
        /*026c*/ 	.word	0x0001ccc0


	//   ....[19]....
        /*0270*/ 	.word	0x0001cd30


	//----- nvinfo : EIATTR_VRC_CTA_INIT_COUNT
	.align		4
.L_1962:
        /*0274*/ 	.byte	0x02, 0x4a
	.zero		1
	.zero		1


	//----- nvinfo : EIATTR_EXIT_INSTR_OFFSETS
	.align		4
        /*0278*/ 	.byte	0x04, 0x1c
        /*027a*/ 	.short	(.L_1964 - .L_1963)


	//   ....[0]....
.L_1963:
        /*027c*/ 	.word	0x000000a0


	//----- nvinfo : EIATTR_CRS_STACK_SIZE
	.align		4
.L_1964:
        /*0280*/ 	.byte	0x04, 0x1e
        /*0282*/ 	.short	(.L_1966 - .L_1965)
.L_1965:
        /*0284*/ 	.word	0x00000000


	//----- nvinfo : EIATTR_CBANK_PARAM_SIZE
	.align		4
.L_1966:
        /*0288*/ 	.byte	0x03, 0x19
        /*028a*/ 	.short	0x01d0


	//----- nvinfo : EIATTR_PARAM_CBANK
	.align		4
        /*028c*/ 	.byte	0x04, 0x0a
        /*028e*/ 	.short	(.L_1968 - .L_1967)
	.align		4
.L_1967:
        /*0290*/ 	.word	index@(.nv.constant0._ZN5flash24flash_fwd_splitkv_kernelI23Flash_fwd_kernel_traitsILi64ELi64ELi256ELi4ELb0ELb0EN7cutlass10bfloat16_tE19Flash_kernel_traitsILi64ELi64ELi256ELi4ES3_EELb0ELb1ELb0ELb0ELb1ELb1ELb0ELb0EEEvNS_16Flash_fwd_paramsE)
        /*0294*/ 	.short	0x0380
        /*0296*/ 	.short	0x01d0


	//----- nvinfo : EIATTR_SW_WAR
	.align		4
.L_1968:
        /*0298*/ 	.byte	0x04, 0x36
        /*029a*/ 	.short	(.L_1970 - .L_1969)
.L_1969:
        /*029c*/ 	.word	0x00000008
.L_1970:


//--------------------- .nv.info._ZN5flash24flash_fwd_splitkv_kernelI23Flash_fwd_kernel_traitsILi64ELi64ELi256ELi4ELb0ELb0EN7cutlass10bfloat16_tE19Flash_kernel_traitsILi64ELi64ELi256ELi4ES3_EELb0ELb1ELb1ELb0ELb0ELb0ELb0ELb0EEEvNS_16Flash_fwd_paramsE --------------------------
	.section	.nv.info._ZN5flash24flash_fwd_splitkv_kernelI23Flash_fwd_kernel_traitsILi64ELi64ELi256ELi4ELb0ELb0EN7cutlass10bfloat16_tE19Flash_kernel_traitsILi64ELi64ELi256ELi4ES3_EELb0ELb1ELb1ELb0ELb0ELb0ELb0ELb0EEEvNS_16Flash_fwd_paramsE,"",@"SHT_CUDA_INFO"
	.sectionflags	@""
	.align	4


	//----- nvinfo : EIATTR_CUDA_API_VERSION
	.align		4
        /*0000*/ 	.byte	0x04, 0x37
        /*0002*/ 	.short	(.L_1972 - .L_1971)
.L_1971:
        /*0004*/ 	.word	0x00000082


	//----- nvinfo : EIATTR_KPARAM_INFO
	.align		4
.L_1972:
        /*0008*/ 	.byte	0x04, 0x17
        /*000a*/ 	.short	(.L_1974 - .L_1973)
.L_1973:
        /*000c*/ 	.word	0x00000000
        /*0010*/ 	.short	0x0000
        /*0012*/ 	.short	0x0000
        /*0014*/ 	.byte	0x00, 0xf0, 0x41, 0x07


	//----- nvinfo : EIATTR_SPARSE_MMA_MASK
	.align		4
.L_1974:
        /*0018*/ 	.byte	0x03, 0x50
        /*001a*/ 	.short	0x0000


	//----- nvinfo : EIATTR_MAXREG_COUNT
	.align		4
        /*001c*/ 	.byte	0x03, 0x1b
        /*001e*/ 	.short	0x00ff


	//----- nvinfo : EIATTR_NUM_BARRIERS
	.align		4
        /*0020*/ 	.byte	0x02, 0x4c
        /*0022*/ 	.byte	0x01
	.zero		1


	//----- nvinfo : EIATTR_ANNOTATIONS
	.align		4
        /*0024*/ 	.byte	0x04, 0x55
        /*0026*/ 	.short	(.L_1976 - .L_1975)


	//   ....[0]....
.L_1975:
        /* <DEDUP_REMOVED lines=29> */


	//----- nvinfo : EIATTR_MERCURY_ISA_VERSION
	.align		4
.L_1976:
        /*01e0*/ 	.byte	0x03, 0x5f
        /*01e2*/ 	.short	0x0101


	//----- nvinfo : EIATTR_COOP_GROUP_MASK_REGIDS
	.align		4
        /*01e4*/ 	.byte	0x04, 0x29
        /*01e6*/ 	.short	(.L_1978 - .L_1977)


	//   ....[0]....
.L_1977:
        /*01e8*/ 	.word	0xffffffff


	//   ....[1]....
        /*01ec*/ 	.word	0xffffffff


	//   ....[2]....
        /*01f0*/ 	.word	0xffffffff


	//   ....[3]....
        /*01f4*/ 	.word	0xffffffff


	//   ....[4]....
        /*01f8*/ 	.word	0xffffffff


	//   ....[5]....
        /*01fc*/ 	.word	0xffffffff


	//   ....[6]....
        /*0200*/ 	.word	0xffffffff


	//   ....[7]....
        /*0204*/ 	.word	0xffffffff


	//   ....[8]....
        /*0208*/ 	.word	0xffffffff


	//   ....[9]....
        /*020c*/ 	.word	0xffffffff


	//   ....[10]....
        /*0210*/ 	.word	0xffffffff


	//   ....[11]....
        /*0214*/ 	.word	0xffffffff


	//   ....[12]....
        /*0218*/ 	.word	0xffffffff


	//   ....[13]....
        /*021c*/ 	.word	0xffffffff


	//   ....[14]....
        /*0220*/ 	.word	0xffffffff


	//   ....[15]....
        /*0224*/ 	.word	0xffffffff


	//   ....[16]....
        /*0228*/ 	.word	0x05000006


	//   ....[17]....
        /*022c*/ 	.word	0x05000006


	//   ....[18]....
        /*0230*/ 	.word	0x05000006


	//   ....[19]....
        /*0234*/ 	.word	0x05000006


	//----- nvinfo : EIATTR_COOP_GROUP_INSTR_OFFSETS
	.align		4
.L_1978:
        /*0238*/ 	.byte	0x04, 0x28
        /*023a*/ 	.short	(.L_1980 - .L_1979)


	//   ....[0]....
.L_1979:
        /*023c*/ 	.word	0x0000aa00


	//   ....[1]....
        /*0240*/ 	.word	0x0000aa20


	//   ....[2]....
        /*0244*/ 	.word	0x0000aad0


	//   ....[3]....
        /*0248*/ 	.word	0x0000aae0


	//   ....[4]....
        /*024c*/ 	.word	0x000147e0


	//   ....[5]....
        /*0250*/ 	.word	0x00014800


	//   ....[6]....
        /*0254*/ 	.word	0x00014820


	//   ....[7]....
        /*0258*/ 	.word	0x00014840


	//   ....[8]....
        /*025c*/ 	.word	0x000201a0


	//   ....[9]....
        /*0260*/ 	.word	0x000201e0


	//   ....[10]....
        /*0264*/ 	.word	0x00020250


	//   ....[11]....
        /*0268*/ 	.word	0x00020260


	//   ....[12]....
        /*026c*/ 	.word	0x00022f30


	//   ....[13]....
        /*0270*/ 	.word	0x00022f40


	//   ....[14]....
        /*0274*/ 	.word	0x00022f70


	//   ....[15]....
        /*0278*/ 	.word	0x00022f80


	//   ....[16]....
        /*027c*/ 	.word	0x00023dc0


	//   ....[17]....
        /*0280*/ 	.word	0x00023e30


	//   ....[18]....
        /*0284*/ 	.word	0x00023e90


	//   ....[19]....
        /*0288*/ 	.word	0x00023f00


	//----- nvinfo : EIATTR_VRC_CTA_INIT_COUNT
	.align		4
.L_1980:
        /*028c*/ 	.byte	0x02, 0x4a
	.zero		1
	.zero		1


	//----- nvinfo : EIATTR_EXIT_INSTR_OFFSETS
	.align		4
        /*0290*/ 	.byte	0x04, 0x1c
        /*0292*/ 	.short	(.L_1982 - .L_1981)


	//   ....[0]....
.L_1981:
        /*0294*/ 	.word	0x000000a0


	//----- nvinfo : EIATTR_CRS_STACK_SIZE
	.align		4
.L_1982:
        /*0298*/ 	.byte	0x04, 0x1e
        /*029a*/ 	.short	(.L_1984 - .L_1983)
.L_1983:
        /*029c*/ 	.word	0x00000000


	//----- nvinfo : EIATTR_CBANK_PARAM_SIZE
	.align		4
.L_1984:
        /*02a0*/ 	.byte	0x03, 0x19
        /*02a2*/ 	.short	0x01d0


	//----- nvinfo : EIATTR_PARAM_CBANK
	.align		4
        /*02a4*/ 	.byte	0x04, 0x0a
        /*02a6*/ 	.short	(.L_1986 - .L_1985)
	.align		4
.L_1985:
        /*02a8*/ 	.word	index@(.nv.constant0._ZN5flash24flash_fwd_splitkv_kernelI23Flash_fwd_kernel_traitsILi64ELi64ELi256ELi4ELb0ELb0EN7cutlass10bfloat16_tE19Flash_kernel_traitsILi64ELi64ELi256ELi4ES3_EELb0ELb1ELb1ELb0ELb0ELb0ELb0ELb0EEEvNS_16Flash_fwd_paramsE)
        /*02ac*/ 	.short	0x0380
        /*02ae*/ 	.short	0x01d0


	//----- nvinfo : EIATTR_SW_WAR
	.align		4
.L_1986:
        /*02b0*/ 	.byte	0x04, 0x36
        /*02b2*/ 	.short	(.L_1988 - .L_1987)
.L_1987:
        /*02b4*/ 	.word	0x00000008
.L_1988:


//--------------------- .nv.info._ZN5flash24flash_fwd_splitkv_kernelI23Flash_fwd_kernel_traitsILi64ELi64ELi256ELi4ELb0ELb0EN7cutlass10bfloat16_tE19Flash_kernel_traitsILi64ELi64ELi256ELi4ES3_EELb0ELb1ELb1ELb0ELb0ELb1ELb0ELb0EEEvNS_16Flash_fwd_paramsE --------------------------
	.section	.nv.info._ZN5flash24flash_fwd_splitkv_kernelI23Flash_fwd_kernel_traitsILi64ELi64ELi256ELi4ELb0ELb0EN7cutlass10bfloat16_tE19Flash_kernel_traitsILi64ELi64ELi256ELi4ES3_EELb0ELb1ELb1ELb0ELb0ELb1ELb0ELb0EEEvNS_16Flash_fwd_paramsE,"",@"SHT_CUDA_INFO"
	.sectionflags	@""
	.align	4


	//----- nvinfo : EIATTR_CUDA_API_VERSION
	.align		4
        /*0000*/ 	.byte	0x04, 0x37
        /*0002*/ 	.short	(.L_1990 - .L_1989)
.L_1989:
        /*0004*/ 	.word	0x00000082


	//----- nvinfo : EIATTR_KPARAM_INFO
	.align		4
.L_1990:
        /*0008*/ 	.byte	0x04, 0x17
        /*000a*/ 	.short	(.L_1992 - .L_1991)
.L_1991:
        /*000c*/ 	.word	0x00000000
        /*0010*/ 	.short	0x0000
        /*0012*/ 	.short	0x0000
        /*0014*/ 	.byte	0x00, 0xf0, 0x41, 0x07


	//----- nvinfo : EIATTR_SPARSE_MMA_MASK
	.align		4
.L_1992:
        /*0018*/ 	.byte	0x03, 0x50
        /*001a*/ 	.short	0x0000


	//----- nvinfo : EIATTR_MAXREG_COUNT
	.align		4
        /*001c*/ 	.byte	0x03, 0x1b
        /*001e*/ 	.short	0x00ff


	//----- nvinfo : EIATTR_NUM_BARRIERS
	.align		4
        /*0020*/ 	.byte	0x02, 0x4c
        /*0022*/ 	.byte	0x01
	.zero		1


	//----- nvinfo : EIATTR_ANNOTATIONS
	.align		4
        /*0024*/ 	.byte	0x04, 0x55
        /*0026*/ 	.short	(.L_1994 - .L_1993)


	//   ....[0]....
.L_1993:
        /* <DEDUP_REMOVED lines=63> */


	//----- nvinfo : EIATTR_MERCURY_ISA_VERSION
	.align		4
.L_1994:
        /*0408*/ 	.byte	0x03, 0x5f
        /*040a*/ 	.short	0x0101


	//----- nvinfo : EIATTR_COOP_GROUP_MASK_REGIDS
	.align		4
        /*040c*/ 	.byte	0x04, 0x29
        /*040e*/ 	.short	(.L_1996 - .L_1995)


	//   ....[0]....
.L_1995:
        /*0410*/ 	.word	0xffffffff


	//   ....[1]....
        /*0414*/ 	.word	0xffffffff


	//   ....[2]....
        /*0418*/ 	.word	0xffffffff


	//   ....[3]....
        /*041c*/ 	.word	0xffffffff


	//   ....[4]....
        /*0420*/ 	.word	0xffffffff


	//   ....[5]....
        /*0424*/ 	.word	0xffffffff


	//   ....[6]....
        /*0428*/ 	.word	0xffffffff


	//   ....[7]....
        /*042c*/ 	.word	0xffffffff


	//   ....[8]....
        /*0430*/ 	.word	0xffffffff


	//   ....[9]....
        /*0434*/ 	.word	0xffffffff


	//   ....[10]....
        /*0438*/ 	.word	0xffffffff


	//   ....[11]....
        /*043c*/ 	.word	0xffffffff


	//   ....[12]....
        /*0440*/ 	.word	0xffffffff


	//   ....[13]....
        /*0444*/ 	.word	0xffffffff


	//   ....[14]....
        /*0448*/ 	.word	0xffffffff


	//   ....[15]....
        /*044c*/ 	.word	0xffffffff


	//   ....[16]....
        /*0450*/ 	.word	0x05000004


	//   ....[17]....
        /*0454*/ 	.word	0x05000004


	//   ....[18]....
        /*0458*/ 	.word	0x05000004


	//   ....[19]....
        /*045c*/ 	.word	0x05000004


	//----- nvinfo : EIATTR_COOP_GROUP_INSTR_OFFSETS
	.align		4
.L_1996:
        /*0460*/ 	.byte	0x04, 0x28
        /*0462*/ 	.short	(.L_1998 - .L_1997)


	//   ....[0]....
.L_1997:
        /*0464*/ 	.word	0x0000c450


	//   ....[1]....
        /*0468*/ 	.word	0x0000c4e0


	//   ....[2]....
        /*046c*/ 	.word	0x0000c510


	//   ....[3]....
        /*0470*/ 	.word	0x0000c550


	//   ....[4]....
        /*0474*/ 	.word	0x00017ae0


	//   ....[5]....
        /*0478*/ 	.word	0x00017cf0


	//   ....[6]....
        /*047c*/ 	.word	0x00017d10


	//   ....[7]....
        /*0480*/ 	.word	0x00017d30


	//   ....[8]....
        /*0484*/ 	.word	0x00023d50


	//   ....[9]....
        /*0488*/ 	.word	0x00023e40


	//   ....[10]....
        /*048c*/ 	.word	0x00023e50


	//   ....[11]....
        /*0490*/ 	.word	0x00023e80


	//   ....[12]....
        /*0494*/ 	.word	0x00026f90


	//   ....[13]....
        /*0498*/ 	.word	0x00026fa0


	//   ....[14]....
        /*049c*/ 	.word	0x00026fd0


	//   ....[15]....
        /*04a0*/ 	.word	0x00026fe0


	//   ....[16]....
        /*04a4*/ 	.word	0x00027f00


	//   ....[17]....
        /*04a8*/ 	.word	0x00027f70


	//   ....[18]....
        /*04ac*/ 	.word	0x00027fe0


	//   ....[19]....
        /*04b0*/ 	.word	0x00028040


	//----- nvinfo : EIATTR_VRC_CTA_INIT_COUNT
	.align		4
.L_1998:
        /*04b4*/ 	.byte	0x02, 0x4a
	.zero		1
	.zero		1


	//----- nvinfo : EIATTR_EXIT_INSTR_OFFSETS
	.align		4
        /*04b8*/ 	.byte	0x04, 0x1c
        /*04ba*/ 	.short	(.L_2000 - .L_1999)


	//   ....[0]....
.L_1999:
        /*04bc*/ 	.word	0x00000060


	//----- nvinfo : EIATTR_CRS_STACK_SIZE
	.align		4
.L_2000:
        /*04c0*/ 	.byte	0x04, 0x1e
        /*04c2*/ 	.short	(.L_2002 - .L_2001)
.L_2001:
        /*04c4*/ 	.word	0x00000000


	//----- nvinfo : EIATTR_CBANK_PARAM_SIZE
	.align		4
.L_2002:
        /*04c8*/ 	.byte	0x03, 0x19
        /*04ca*/ 	.short	0x01d0


	//----- nvinfo : EIATTR_PARAM_CBANK
	.align		4
        /*04cc*/ 	.byte	0x04, 0x0a
        /*04ce*/ 	.short	(.L_2004 - .L_2003)
	.align		4
.L_2003:
        /*04d0*/ 	.word	index@(.nv.constant0._ZN5flash24flash_fwd_splitkv_kernelI23Flash_fwd_kernel_traitsILi64ELi64ELi256ELi4ELb0ELb0EN7cutlass10bfloat16_tE19Flash_kernel_traitsILi64ELi64ELi256ELi4ES3_EELb0ELb1ELb1ELb0ELb0ELb1ELb0ELb0EEEvNS_16Flash_fwd_paramsE)
        /*04d4*/ 	.short	0x0380
        /*04d6*/ 	.short	0x01d0


	//----- nvinfo : EIATTR_SW_WAR
	.align		4
.L_2004:
        /*04d8*/ 	.byte	0x04, 0x36
        /*04da*/ 	.short	(.L_2006 - .L_2005)
.L_2005:
        /*04dc*/ 	.word	0x00000008
.L_2006:


//--------------------- .nv.info._ZN5flash24flash_fwd_splitkv_kernelI23Flash_fwd_kernel_traitsILi64ELi64ELi256ELi4ELb0ELb0EN7cutlass10bfloat16_tE19Flash_kernel_traitsILi64ELi64ELi256ELi4ES3_EELb0ELb1ELb0ELb0ELb1ELb0ELb0ELb1EEEvNS_16Flash_fwd_paramsE --------------------------
	.section	.nv.info._ZN5flash24flash_fwd_splitkv_kernelI23Flash_fwd_kernel_traitsILi64ELi64ELi256ELi4ELb0ELb0EN7cutlass10bfloat16_tE19Flash_kernel_traitsILi64ELi64ELi256ELi4ES3_EELb0ELb1ELb0ELb0ELb1ELb0ELb0ELb1EEEvNS_16Flash_fwd_paramsE,"",@"SHT_CUDA_INFO"
	.sectionflags	@""
	.align	4


	//----- nvinfo : EIATTR_CUDA_API_VERSION
	.align		4
        /*0000*/ 	.byte	0x04, 0x37
        /*0002*/ 	.short	(.L_2008 - .L_2007)
.L_2007:
        /*0004*/ 	.word	0x00000082


	//----- nvinfo : EIATTR_KPARAM_INFO
	.align		4
.L_2008:
        /*0008*/ 	.byte	0x04, 0x17
        /*000a*/ 	.short	(.L_2010 - .L_2009)
.L_2009:
        /*000c*/ 	.word	0x00000000
        /*0010*/ 	.short	0x0000
        /*0012*/ 	.short	0x0000
        /*0014*/ 	.byte	0x00, 0xf0, 0x41, 0x07


	//----- nvinfo : EIATTR_SPARSE_MMA_MASK
	.align		4
.L_2010:
        /*0018*/ 	.byte	0x03, 0x50
        /*001a*/ 	.short	0x0000


	//----- nvinfo : EIATTR_MAXREG_COUNT
	.align		4
        /*001c*/ 	.byte	0x03, 0x1b
        /*001e*/ 	.short	0x00ff


	//----- nvinfo : EIATTR_NUM_BARRIERS
	.align		4
        /*0020*/ 	.byte	0x02, 0x4c
        /*0022*/ 	.byte	0x01
	.zero		1


	//----- nvinfo : EIATTR_ANNOTATIONS
	.align		4
        /*0024*/ 	.byte	0x04, 0x55
        /*0026*/ 	.short	(.L_2012 - .L_2011)


	//   ....[0]....
.L_2011:
        /* <DEDUP_REMOVED lines=111> */


	//----- nvinfo : EIATTR_MERCURY_ISA_VERSION
	.align		4
.L_2012:
        /*0708*/ 	.byte	0x03, 0x5f
        /*070a*/ 	.short	0x0101


	//----- nvinfo : EIATTR_COOP_GROUP_MASK_REGIDS
	.align		4
        /*070c*/ 	.byte	0x04, 0x29
        /*070e*/ 	.short	(.L_2014 - .L_2013)


	//   ....[0]....
.L_2013:
        /*0710*/ 	.word	0xffffffff


	//   ....[1]....
        /*0714*/ 	.word	0xffffffff


	//   ....[2]....
        /*0718*/ 	.word	0xffffffff


	//   ....[3]....
        /*071c*/ 	.word	0xffffffff


	//   ....[4]....
        /*0720*/ 	.word	0xffffffff


	//   ....[5]....
        /*0724*/ 	.word	0xffffffff


	//   ....[6]....
        /*0728*/ 	.word	0xffffffff


	//   ....[7]....
        /*072c*/ 	.word	0xffffffff


	//   ....[8]....
        /*0730*/ 	.word	0xffffffff


	//   ....[9]....
        /*0734*/ 	.word	0xffffffff


	//   ....[10]....
        /*0738*/ 	.word	0xffffffff


	//   ....[11]....
        /*073c*/ 	.word	0xffffffff


	//   ....[12]....
        /*0740*/ 	.word	0xffffffff


	//   ....[13]....
        /*0744*/ 	.word	0xffffffff


	//   ....[14]....
        /*0748*/ 	.word	0xffffffff


	//   ....[15]....
        /*074c*/ 	.word	0xffffffff


	//   ....[16]....
        /*0750*/ 	.word	0x05000004


	//   ....[17]....
        /*0754*/ 	.word	0x05000004


	//   ....[18]....
        /*0758*/ 	.word	0x05000004


	//   ....[19]....
        /*075c*/ 	.word	0x05000004


	//----- nvinfo : EIATTR_COOP_GROUP_INSTR_OFFSETS
	.align		4
.L_2014:
        /*0760*/ 	.byte	0x04, 0x28
        /*0762*/ 	.short	(.L_2016 - .L_2015)


	//   ....[0]....
.L_2015:
        /*0764*/ 	.word	0x00016510


	//   ....[1]....
        /*0768*/ 	.word	0x00016590


	//   ....[2]....
        /*076c*/ 	.word	0x000165a0


	//   ....[3]....
        /*0770*/ 	.word	0x000165d0


	//   ....[4]....
        /*0774*/ 	.word	0x0001d860


	//   ....[5]....
        /*0778*/ 	.word	0x0001d880


	//   ....[6]....
        /*077c*/ 	.word	0x0001fc50


	//   ....[7]....
        /*0780*/ 	.word	0x0001fc70


	//   ....[8]....
        /*0784*/ 	.word	0x000262f0


	//   ....[9]....
        /*0788*/ 	.word	0x00026540


	//   ....[10]....
        /*078c*/ 	.word	0x000274f0


	//   ....[11]....
        /*0790*/ 	.word	0x000276c0


	//   ....[12]....
        /*0794*/ 	.word	0x0002a0f0


	//   ....[13]....
        /*0798*/ 	.word	0x0002a100


	//   ....[14]....
        /*079c*/ 	.word	0x0002a130


	//   ....[15]....
        /*07a0*/ 	.word	0x0002a140


	//   ....[16]....
        /*07a4*/ 	.word	0x0002b040


	//   ....[17]....
        /*07a8*/ 	.word	0x0002b0b0


	//   ....[18]....
        /*07ac*/ 	.word	0x0002b120


	//   ....[19]....
        /*07b0*/ 	.word	0x0002b180


	//----- nvinfo : EIATTR_VRC_CTA_INIT_COUNT
	.align		4
.L_2016:
        /*07b4*/ 	.byte	0x02, 0x4a
	.zero		1
	.zero		1


	//----- nvinfo : EIATTR_EXIT_INSTR_OFFSETS
	.align		4
        /*07b8*/ 	.byte	0x04, 0x1c
        /*07ba*/ 	.short	(.L_2018 - .L_2017)


	//   ....[0]....
.L_2017:
        /*07bc*/ 	.word	0x00000060


	//----- nvinfo : EIATTR_CRS_STACK_SIZE
	.align		4
.L_2018:
        /*07c0*/ 	.byte	0x04, 0x1e
        /*07c2*/ 	.short	(.L_2020 - .L_2019)
.L_2019:
        /*07c4*/ 	.word	0x00000000


	//----- nvinfo : EIATTR_CBANK_PARAM_SIZE
	.align		4
.L_2020:
        /*07c8*/ 	.byte	0x03, 0x19
        /*07ca*/ 	.short	0x01d0


	//----- nvinfo : EIATTR_PARAM_CBANK
	.align		4
        /*07cc*/ 	.byte	0x04, 0x0a
        /*07ce*/ 	.short	(.L_2022 - .L_2021)
	.align		4
.L_2021:
        /*07d0*/ 	.word	index@(.nv.constant0._ZN5flash24flash_fwd_splitkv_kernelI23Flash_fwd_kernel_traitsILi64ELi64ELi256ELi4ELb0ELb0EN7cutlass10bfloat16_tE19Flash_kernel_traitsILi64ELi64ELi256ELi4ES3_EELb0ELb1ELb0ELb0ELb1ELb0ELb0ELb1EEEvNS_16Flash_fwd_paramsE)
        /*07d4*/ 	.short	0x0380
        /*07d6*/ 	.short	0x01d0


	//----- nvinfo : EIATTR_SW_WAR
	.align		4
.L_2022:
        /*07d8*/ 	.byte	0x04, 0x36
        /*07da*/ 	.short	(.L_2024 - .L_2023)
.L_2023:
        /*07dc*/ 	.word	0x00000008
.L_2024:


//--------------------- .nv.info._ZN5flash24flash_fwd_splitkv_kernelI23Flash_fwd_kernel_traitsILi64ELi64ELi256ELi4ELb0ELb0EN7cutlass10bfloat16_tE19Flash_kernel_traitsILi64ELi64ELi256ELi4ES3_EELb0ELb1ELb0ELb0ELb1ELb1ELb0ELb1EEEvNS_16Flash_fwd_paramsE --------------------------
	.section	.nv.info._ZN5flash24flash_fwd_splitkv_kernelI23Flash_fwd_kernel_traitsILi64ELi64ELi256ELi4ELb0ELb0EN7cutlass10bfloat16_tE19Flash_kernel_traitsILi64ELi64ELi256ELi4ES3_EELb0ELb1ELb0ELb0ELb1ELb1ELb0ELb1EEEvNS_16Flash_fwd_paramsE,"",@"SHT_CUDA_INFO"
	.sectionflags	@""
	.align	4


	//----- nvinfo : EIATTR_CUDA_API_VERSION
	.align		4
        /*0000*/ 	.byte	0x04, 0x37
        /*0002*/ 	.short	(.L_2026 - .L_2025)
.L_2025:
        /*0004*/ 	.word	0x00000082


	//----- nvinfo : EIATTR_KPARAM_INFO
	.align		4
.L_2026:
        /*0008*/ 	.byte	0x04, 0x17
        /*000a*/ 	.short	(.L_2028 - .L_2027)
.L_2027:
        /*000c*/ 	.word	0x00000000
        /*0010*/ 	.short	0x0000
        /*0012*/ 	.short	0x0000
        /*0014*/ 	.byte	0x00, 0xf0, 0x41, 0x07


	//----- nvinfo : EIATTR_SPARSE_MMA_MASK
	.align		4
.L_2028:
        /*0018*/ 	.byte	0x03, 0x50
        /*001a*/ 	.short	0x0000


	//----- nvinfo : EIATTR_MAXREG_COUNT
	.align		4
        /*001c*/ 	.byte	0x03, 0x1b
        /*001e*/ 	.short	0x00ff


	//----- nvinfo : EIATTR_NUM_BARRIERS
	.align		4
        /*0020*/ 	.byte	0x02, 0x4c
        /*0022*/ 	.byte	0x01
	.zero		1


	//----- nvinfo : EIATTR_ANNOTATIONS
	.align		4
        /*0024*/ 	.byte	0x04, 0x55
        /*0026*/ 	.short	(.L_2030 - .L_2029)


	//   ....[0]....
.L_2029:
        /* <DEDUP_REMOVED lines=31> */


	//----- nvinfo : EIATTR_MERCURY_ISA_VERSION
	.align		4
.L_2030:
        /*0208*/ 	.byte	0x03, 0x5f
        /*020a*/ 	.short	0x0101


	//----- nvinfo : EIATTR_COOP_GROUP_MASK_REGIDS
	.align		4
        /*020c*/ 	.byte	0x04, 0x29
        /*020e*/ 	.short	(.L_2032 - .L_2031)


	//   ....[0]....
.L_2031:
        /*0210*/ 	.word	0xffffffff


	//   ....[1]....
        /*0214*/ 	.word	0xffffffff


	//   ....[2]....
        /*0218*/ 	.word	0xffffffff


	//   ....[3]....
        /*021c*/ 	.word	0xffffffff


	//   ....[4]....
        /*0220*/ 	.word	0xffffffff


	//   ....[5]....
        /*0224*/ 	.word	0xffffffff


	//   ....[6]....
        /*0228*/ 	.word	0xffffffff


	//   ....[7]....
        /*022c*/ 	.word	0xffffffff


	//   ....[8]....
        /*0230*/ 	.word	0xffffffff


	//   ....[9]....
        /*0234*/ 	.word	0xffffffff


	//   ....[10]....
        /*0238*/ 	.word	0xffffffff


	//   ....[11]....
        /*023c*/ 	.word	0xffffffff


	//   ....[12]....
        /*0240*/ 	.word	0xffffffff


	//   ....[13]....
        /*0244*/ 	.word	0xffffffff


	//   ....[14]....
        /*0248*/ 	.word	0xffffffff


	//   ....[15]....
        /*024c*/ 	.word	0xffffffff


	//   ....[16]....
        /*0250*/ 	.word	0x05000005


	//   ....[17]....
        /*0254*/ 	.word	0x05000005


	//   ....[18]....
        /*0258*/ 	.word	0x05000005


	//   ....[19]....
        /*025c*/ 	.word	0x05000005


	//----- nvinfo : EIATTR_COOP_GROUP_INSTR_OFFSETS
	.align		4
.L_2032:
        /*0260*/ 	.byte	0x04, 0x28
        /*0262*/ 	.short	(.L_2034 - .L_2033)


	//   ....[0]....
.L_2033:
        /*0264*/ 	.word	0x00016860


	//   ....[1]....
        /*0268*/ 	.word	0x00016870


	//   ....[2]....
        /*026c*/ 	.word	0x000168a0


	//   ....[3]....
        /*0270*/ 	.word	0x000168b0


	//   ....[4]....
        /*0274*/ 	.word	0x0001d5f0


	//   ....[5]....
        /*0278*/ 	.word	0x0001d610


	//   ....[6]....
        /*027c*/ 	.word	0x0001f1d0


	//   ....[7]....
        /*0280*/ 	.word	0x0001f200


	//   ....[8]....
        /*0284*/ 	.word	0x00026200


	//   ....[9]....
        /*0288*/ 	.word	0x00026390


	//   ....[10]....
        /*028c*/ 	.word	0x000278e0


	//   ....[11]....
        /*0290*/ 	.word	0x00027ac0


	//   ....[12]....
        /*0294*/ 	.word	0x0002a510


	//   ....[13]....
        /*0298*/ 	.word	0x0002a520


	//   ....[14]....
        /*029c*/ 	.word	0x0002a550


	//   ....[15]....
        /*02a0*/ 	.word	0x0002a560


	//   ....[16]....
        /*02a4*/ 	.word	0x0002b3a0


	//   ....[17]....
        /*02a8*/ 	.word	0x0002b410


	//   ....[18]....
        /*02ac*/ 	.word	0x0002b470


	//   ....[19]....
        /*02b0*/ 	.word	0x0002b4e0


	//----- nvinfo : EIATTR_VRC_CTA_INIT_COUNT
	.align		4
.L_2034:
        /*02b4*/ 	.byte	0x02, 0x4a
	.zero		1
	.zero		1


	//----- nvinfo : EIATTR_EXIT_INSTR_OFFSETS
	.align		4
        /*02b8*/ 	.byte	0x04, 0x1c
        /*02ba*/ 	.short	(.L_2036 - .L_2035)


	//   ....[0]....
.L_2035:
        /*02bc*/ 	.word	0x000000a0


	//----- nvinfo : EIATTR_CRS_STACK_SIZE
	.align		4
.L_2036:
        /*02c0*/ 	.byte	0x04, 0x1e
        /*02c2*/ 	.short	(.L_2038 - .L_2037)
.L_2037:
        /*02c4*/ 	.word	0x00000000


	//----- nvinfo : EIATTR_CBANK_PARAM_SIZE
	.align		4
.L_2038:
        /*02c8*/ 	.byte	0x03, 0x19
        /*02ca*/ 	.short	0x01d0


	//----- nvinfo : EIATTR_PARAM_CBANK
	.align		4
        /*02cc*/ 	.byte	0x04, 0x0a
        /*02ce*/ 	.short	(.L_2040 - .L_2039)
	.align		4
.L_2039:
        /*02d0*/ 	.word	index@(.nv.constant0._ZN5flash24flash_fwd_splitkv_kernelI23Flash_fwd_kernel_traitsILi64ELi64ELi256ELi4ELb0ELb0EN7cutlass10bfloat16_tE19Flash_kernel_traitsILi64ELi64ELi256ELi4ES3_EELb0ELb1ELb0ELb0ELb1ELb1ELb0ELb1EEEvNS_16Flash_fwd_paramsE)
        /*02d4*/ 	.short	0x0380
        /*02d6*/ 	.short	0x01d0


	//----- nvinfo : EIATTR_SW_WAR
	.align		4
.L_2040:
        /*02d8*/ 	.byte	0x04, 0x36
        /*02da*/ 	.short	(.L_2042 - .L_2041)
.L_2041:
        /*02dc*/ 	.word	0x00000008
.L_2042:


//--------------------- .nv.info._ZN5flash24flash_fwd_splitkv_kernelI23Flash_fwd_kernel_traitsILi64ELi64ELi256ELi4ELb0ELb0EN7cutlass10bfloat16_tE19Flash_kernel_traitsILi64ELi64ELi256ELi4ES3_EELb0ELb1ELb1ELb0ELb0ELb0ELb0ELb1EEEvNS_16Flash_fwd_paramsE --------------------------
	.section	.nv.info._ZN5flash24flash_fwd_splitkv_kernelI23Flash_fwd_kernel_traitsILi64ELi64ELi256ELi4ELb0ELb0EN7cutlass10bfloat16_tE19Flash_kernel_traitsILi64ELi64ELi256ELi4ES3_EELb0ELb1ELb1ELb0ELb0ELb0ELb0ELb1EEEvNS_16Flash_fwd_paramsE,"",@"SHT_CUDA_INFO"
	.sectionflags	@""
	.align	4


	//----- nvinfo : EIATTR_CUDA_API_VERSION
	.align		4
        /*0000*/ 	.byte	0x04, 0x37
        /*0002*/ 	.short	(.L_2044 - .L_2043)
.L_2043:
        /*0004*/ 	.word	0x00000082


	//----- nvinfo : EIATTR_KPARAM_INFO
	.align		4
.L_2044:
        /*0008*/ 	.byte	0x04, 0x17
        /*000a*/ 	.short	(.L_2046 - .L_2045)
.L_2045:
        /*000c*/ 	.word	0x00000000
        /*0010*/ 	.short	0x0000
        /*0012*/ 	.short	0x0000
        /*0014*/ 	.byte	0x00, 0xf0, 0x41, 0x07


	//----- nvinfo : EIATTR_SPARSE_MMA_MASK
	.align		4
.L_2046:
        /*0018*/ 	.byte	0x03, 0x50
        /*001a*/ 	.short	0x0000


	//----- nvinfo : EIATTR_MAXREG_COUNT
	.align		4
        /*001c*/ 	.byte	0x03, 0x1b
        /*001e*/ 	.short	0x00ff


	//----- nvinfo : EIATTR_NUM_BARRIERS
	.align		4
        /*0020*/ 	.byte	0x02, 0x4c
        /*0022*/ 	.byte	0x01
	.zero		1


	//----- nvinfo : EIATTR_ANNOTATIONS
	.align		4
        /*0024*/ 	.byte	0x04, 0x55
        /*0026*/ 	.short	(.L_2048 - .L_2047)


	//   ....[0]....
.L_2047:
        /* <DEDUP_REMOVED lines=96> */


	//----- nvinfo : EIATTR_MERCURY_ISA_VERSION
	.align		4
.L_2048:
        /*0610*/ 	.byte	0x03, 0x5f
        /*0612*/ 	.short	0x0101


	//----- nvinfo : EIATTR_COOP_GROUP_MASK_REGIDS
	.align		4
        /*0614*/ 	.byte	0x04, 0x29
        /*0616*/ 	.short	(.L_2050 - .L_2049)


	//   ....[0]....
.L_2049:
        /*0618*/ 	.word	0xffffffff


	//   ....[1]....
        /*061c*/ 	.word	0xffffffff


	//   ....[2]....
        /*0620*/ 	.word	0xffffffff


	//   ....[3]....
        /*0624*/ 	.word	0xffffffff


	//   ....[4]....
        /*0628*/ 	.word	0xffffffff


	//   ....[5]....
        /*062c*/ 	.word	0xffffffff


	//   ....[6]....
        /*0630*/ 	.word	0xffffffff


	//   ....[7]....
        /*0634*/ 	.word	0xffffffff


	//   ....[8]....
        /*0638*/ 	.word	0xffffffff


	//   ....[9]....
        /*063c*/ 	.word	0xffffffff


	//   ....[10]....
        /*0640*/ 	.word	0xffffffff


	//   ....[11]....
        /*0644*/ 	.word	0xffffffff


	//   ....[12]....
        /*0648*/ 	.word	0xffffffff


	//   ....[13]....
        /*064c*/ 	.word	0xffffffff


	//   ....[14]....
        /*0650*/ 	.word	0xffffffff


	//   ....[15]....
        /*0654*/ 	.word	0xffffffff


	//   ....[16]....
        /*0658*/ 	.word	0x05000004


	//   ....[17]....
        /*065c*/ 	.word	0x05000004


	//   ....[18]....
        /*0660*/ 	.word	0x05000004


	//   ....[19]....
        /*0664*/ 	.word	0x05000004


	//----- nvinfo : EIATTR_COOP_GROUP_INSTR_OFFSETS
	.align		4
.L_2050:
        /*0668*/ 	.byte	0x04, 0x28
        /*066a*/ 	.short	(.L_2052 - .L_2051)


	//   ....[0]....
.L_2051:
        /*066c*/ 	.word	0x0001a100


	//   ....[1]....
        /*0670*/ 	.word	0x0001a190


	//   ....[2]....
        /*0674*/ 	.word	0x0001a1a0


	//   ....[3]....
        /*0678*/ 	.word	0x0001a1e0


	//   ....[4]....
        /*067c*/ 	.word	0x00024350


	//   ....[5]....
        /*0680*/ 	.word	0x000243a0


	//   ....[6]....
        /*0684*/ 	.word	0x000243c0


	//   ....[7]....
        /*0688*/ 	.word	0x000243e0


	//   ....[8]....
        /*068c*/ 	.word	0x0002eda0


	//   ....[9]....
        /*0690*/ 	.word	0x0002eeb0


	//   ....[10]....
        /*0694*/ 	.word	0x0002eed0


	//   ....[11]....
        /*0698*/ 	.word	0x0002ef20


	//   ....[12]....
        /*069c*/ 	.word	0x00031db0


	//   ....[13]....
        /*06a0*/ 	.word	0x00031dc0


	//   ....[14]....
        /*06a4*/ 	.word	0x00031df0


	//   ....[15]....
        /*06a8*/ 	.word	0x00031e00


	//   ....[16]....
        /*06ac*/ 	.word	0x00032d60


	//   ....[17]....
        /*06b0*/ 	.word	0x00032dd0


	//   ....[18]....
        /*06b4*/ 	.word	0x00032e40


	//   ....[19]....
        /*06b8*/ 	.word	0x00032ea0


	//----- nvinfo : EIATTR_VRC_CTA_INIT_COUNT
	.align		4
.L_2052:
        /*06bc*/ 	.byte	0x02, 0x4a
	.zero		1
	.zero		1


	//----- nvinfo : EIATTR_EXIT_INSTR_OFFSETS
	.align		4
        /*06c0*/ 	.byte	0x04, 0x1c
        /*06c2*/ 	.short	(.L_2054 - .L_2053)


	//   ....[0]....
.L_2053:
        /*06c4*/ 	.word	0x00000060


	//----- nvinfo : EIATTR_CRS_STACK_SIZE
	.align		4
.L_2054:
        /*06c8*/ 	.byte	0x04, 0x1e
        /*06ca*/ 	.short	(.L_2056 - .L_2055)
.L_2055:
        /*06cc*/ 	.word	0x00000000


	//----- nvinfo : EIATTR_CBANK_PARAM_SIZE
	.align		4
.L_2056:
        /*06d0*/ 	.byte	0x03, 0x19
        /*06d2*/ 	.short	0x01d0


	//----- nvinfo : EIATTR_PARAM_CBANK
	.align		4
        /*06d4*/ 	.byte	0x04, 0x0a
        /*06d6*/ 	.short	(.L_2058 - .L_2057)
	.align		4
.L_2057:
        /*06d8*/ 	.word	index@(.nv.constant0._ZN5flash24flash_fwd_splitkv_kernelI23Flash_fwd_kernel_traitsILi64ELi64ELi256ELi4ELb0ELb0EN7cutlass10bfloat16_tE19Flash_kernel_traitsILi64ELi64ELi256ELi4ES3_EELb0ELb1ELb1ELb0ELb0ELb0ELb0ELb1EEEvNS_16Flash_fwd_paramsE)
        /*06dc*/ 	.short	0x0380
        /*06de*/ 	.short	0x01d0


	//----- nvinfo : EIATTR_SW_WAR
	.align		4
.L_2058:
        /*06e0*/ 	.byte	0x04, 0x36
        /*06e2*/ 	.short	(.L_2060 - .L_2059)
.L_2059:
        /*06e4*/ 	.word	0x00000008
.L_2060:


//--------------------- .nv.info._ZN5flash24flash_fwd_splitkv_kernelI23Flash_fwd_kernel_traitsILi64ELi64ELi256ELi4ELb0ELb0EN7cutlass10bfloat16_tE19Flash_kernel_traitsILi64ELi64ELi256ELi4ES3_EELb0ELb1ELb1ELb0ELb0ELb1ELb0ELb1EEEvNS_16Flash_fwd_paramsE --------------------------
	.section	.nv.info._ZN5flash24flash_fwd_splitkv_kernelI23Flash_fwd_kernel_traitsILi64ELi64ELi256ELi4ELb0ELb0EN7cutlass10bfloat16_tE19Flash_kernel_traitsILi64ELi64ELi256ELi4ES3_EELb0ELb1ELb1ELb0ELb0ELb1ELb0ELb1EEEvNS_16Flash_fwd_paramsE,"",@"SHT_CUDA_INFO"
	.sectionflags	@""
	.align	4


	//----- nvinfo : EIATTR_CUDA_API_VERSION
	.align		4
        /*0000*/ 	.byte	0x04, 0x37
        /*0002*/ 	.short	(.L_2062 - .L_2061)
.L_2061:
        /*0004*/ 	.word	0x00000082


	//----- nvinfo : EIATTR_KPARAM_INFO
	.align		4
.L_2062:
        /*0008*/ 	.byte	0x04, 0x17
        /*000a*/ 	.short	(.L_2064 - .L_2063)
.L_2063:
        /*000c*/ 	.word	0x00000000
        /*0010*/ 	.short	0x0000
        /*0012*/ 	.short	0x0000
        /*0014*/ 	.byte	0x00, 0xf0, 0x41, 0x07


	//----- nvinfo : EIATTR_SPARSE_MMA_MASK
	.align		4
.L_2064:
        /*0018*/ 	.byte	0x03, 0x50
        /*001a*/ 	.short	0x0000


	//----- nvinfo : EIATTR_MAXREG_COUNT
	.align		4
        /*001c*/ 	.byte	0x03, 0x1b
        /*001e*/ 	.short	0x00ff


	//----- nvinfo : EIATTR_NUM_BARRIERS
	.align		4
        /*0020*/ 	.byte	0x02, 0x4c
        /*0022*/ 	.byte	0x01
	.zero		1


	//----- nvinfo : EIATTR_ANNOTATIONS
	.align		4
        /*0024*/ 	.byte	0x04, 0x55
        /*0026*/ 	.short	(.L_2066 - .L_2065)


	//   ....[0]....
.L_2065:
        /* <DEDUP_REMOVED lines=28> */


	//----- nvinfo : EIATTR_MERCURY_ISA_VERSION
	.align		4
.L_2066:
        /*01d8*/ 	.byte	0x03, 0x5f
        /*01da*/ 	.short	0x0101


	//----- nvinfo : EIATTR_COOP_GROUP_MASK_REGIDS
	.align		4
        /*01dc*/ 	.byte	0x04, 0x29
        /*01de*/ 	.short	(.L_2068 - .L_2067)


	//   ....[0]....
.L_2067:
        /*01e0*/ 	.word	0xffffffff


	//   ....[1]....
        /*01e4*/ 	.word	0xffffffff


	//   ....[2]....
        /*01e8*/ 	.word	0xffffffff


	//   ....[3]....
        /*01ec*/ 	.word	0xffffffff


	//   ....[4]....
        /*01f0*/ 	.word	0xffffffff


	//   ....[5]....
        /*01f4*/ 	.word	0xffffffff


	//   ....[6]....
        /*01f8*/ 	.word	0xffffffff


	//   ....[7]....
        /*01fc*/ 	.word	0xffffffff


	//   ....[8]....
        /*0200*/ 	.word	0xffffffff


	//   ....[9]....
        /*0204*/ 	.word	0xffffffff


	//   ....[10]....
        /*0208*/ 	.word	0xffffffff


	//   ....[11]....
        /*020c*/ 	.word	0xffffffff


	//   ....[12]....
        /*0210*/ 	.word	0xffffffff


	//   ....[13]....
        /*0214*/ 	.word	0xffffffff


	//   ....[14]....
        /*0218*/ 	.word	0xffffffff


	//   ....[15]....
        /*021c*/ 	.word	0xffffffff


	//   ....[16]....
        /*0220*/ 	.word	0x05000005


	//   ....[17]....
        /*0224*/ 	.word	0x05000005


	//   ....[18]....
        /*0228*/ 	.word	0x05000005


	//   ....[19]....
        /*022c*/ 	.word	0x05000005


	//----- nvinfo : EIATTR_COOP_GROUP_INSTR_OFFSETS
	.align		4
.L_2068:
        /*0230*/ 	.byte	0x04, 0x28
        /*0232*/ 	.short	(.L_2070 - .L_2069)


	//   ....[0]....
.L_2069:
        /*0234*/ 	.word	0x0001a1c0


	//   ....[1]....
        /*0238*/ 	.word	0x0001a1d0


	//   ....[2]....
        /*023c*/ 	.word	0x0001a200


	//   ....[3]....
        /*0240*/ 	.word	0x0001a210


	//   ....[4]....
        /*0244*/ 	.word	0x00024ac0


	//   ....[5]....
        /*0248*/ 	.word	0x00024ad0


	//   ....[6]....
        /*024c*/ 	.word	0x00024b10


	//   ....[7]....
        /*0250*/ 	.word	0x00024b20


	//   ....[8]....
        /*0254*/ 	.word	0x00030950


	//   ....[9]....
        /*0258*/ 	.word	0x00030960


	//   ....[10]....
        /*025c*/ 	.word	0x00030990


	//   ....[11]....
        /*0260*/ 	.word	0x000309a0


	//   ....[12]....
        /*0264*/ 	.word	0x000336e0


	//   ....[13]....
        /*0268*/ 	.word	0x000336f0


	//   ....[14]....
        /*026c*/ 	.word	0x00033720


	//   ....[15]....
        /*0270*/ 	.word	0x00033730


	//   ....[16]....
        /*0274*/ 	.word	0x000345f0


	//   ....[17]....
        /*0278*/ 	.word	0x00034660


	//   ....[18]....
        /*027c*/ 	.word	0x000346c0


	//   ....[19]....
        /*0280*/ 	.word	0x00034730


	//----- nvinfo : EIATTR_VRC_CTA_INIT_COUNT
	.align		4
.L_2070:
        /*0284*/ 	.byte	0x02, 0x4a
	.zero		1
	.zero		1


	//----- nvinfo : EIATTR_EXIT_INSTR_OFFSETS
	.align		4
        /*0288*/ 	.byte	0x04, 0x1c
        /*028a*/ 	.short	(.L_2072 - .L_2071)


	//   ....[0]....
.L_2071:
        /*028c*/ 	.word	0x000000a0


	//----- nvinfo : EIATTR_CRS_STACK_SIZE
	.align		4
.L_2072:
        /*0290*/ 	.byte	0x04, 0x1e
        /*0292*/ 	.short	(.L_2074 - .L_2073)
.L_2073:
        /*0294*/ 	.word	0x00000000


	//----- nvinfo : EIATTR_CBANK_PARAM_SIZE
	.align		4
.L_2074:
        /*0298*/ 	.byte	0x03, 0x19
        /*029a*/ 	.short	0x01d0


	//----- nvinfo : EIATTR_PARAM_CBANK
	.align		4
        /*029c*/ 	.byte	0x04, 0x0a
        /*029e*/ 	.short	(.L_2076 - .L_2075)
	.align		4
.L_2075:
        /*02a0*/ 	.word	index@(.nv.constant0._ZN5flash24flash_fwd_splitkv_kernelI23Flash_fwd_kernel_traitsILi64ELi64ELi256ELi4ELb0ELb0EN7cutlass10bfloat16_tE19Flash_kernel_traitsILi64ELi64ELi256ELi4ES3_EELb0ELb1ELb1ELb0ELb0ELb1ELb0ELb1EEEvNS_16Flash_fwd_paramsE)
        /*02a4*/ 	.short	0x0380
        /*02a6*/ 	.short	0x01d0


	//----- nvinfo : EIATTR_SW_WAR
	.align		4
.L_2076:
        /*02a8*/ 	.byte	0x04, 0x36
        /*02aa*/ 	.short	(.L_2078 - .L_2077)
.L_2077:
        /*02ac*/ 	.word	0x00000008
.L_2078:


//--------------------- .nv.info._ZN5flash24flash_fwd_splitkv_kernelI23Flash_fwd_kernel_traitsILi64ELi64ELi256ELi4ELb0ELb0EN7cutlass10bfloat16_tE19Flash_kernel_traitsILi64ELi64ELi256ELi4ES3_EELb0ELb1ELb0ELb0ELb1ELb0ELb1ELb0EEEvNS_16Flash_fwd_paramsE --------------------------
	.section	.nv.info._ZN5flash24flash_fwd_splitkv_kernelI23Flash_fwd_kernel_traitsILi64ELi64ELi256ELi4ELb0ELb0EN7cutlass10bfloat16_tE19Flash_kernel_traitsILi64ELi64ELi256ELi4ES3_EELb0ELb1ELb0ELb0ELb1ELb0ELb1ELb0EEEvNS_16Flash_fwd_paramsE,"",@"SHT_CUDA_INFO"
	.sectionflags	@""
	.align	4


	//----- nvinfo : EIATTR_CUDA_API_VERSION
	.align		4
        /*0000*/ 	.byte	0x04, 0x37
        /*0002*/ 	.short	(.L_2080 - .L_2079)
.L_2079:
        /*0004*/ 	.word	0x00000082


	//----- nvinfo : EIATTR_KPARAM_INFO
	.align		4
.L_2080:
        /*0008*/ 	.byte	0x04, 0x17
        /*000a*/ 	.short	(.L_2082 - .L_2081)
.L_2081:
        /*000c*/ 	.word	0x00000000
        /*0010*/ 	.short	0x0000
        /*0012*/ 	.short	0x0000
        /*0014*/ 	.byte	0x00, 0xf0, 0x41, 0x07


	//----- nvinfo : EIATTR_SPARSE_MMA_MASK
	.align		4
.L_2082:
        /*0018*/ 	.byte	0x03, 0x50
        /*001a*/ 	.short	0x0000


	//----- nvinfo : EIATTR_MAXREG_COUNT
	.align		4
        /*001c*/ 	.byte	0x03, 0x1b
        /*001e*/ 	.short	0x00ff


	//----- nvinfo : EIATTR_NUM_BARRIERS
	.align		4
        /*0020*/ 	.byte	0x02, 0x4c
        /*0022*/ 	.byte	0x01
	.zero		1


	//----- nvinfo : EIATTR_ANNOTATIONS
	.align		4
        /*0024*/ 	.byte	0x04, 0x55
        /*0026*/ 	.short	(.L_2084 - .L_2083)


	//   ....[0]....
.L_2083:
        /* <DEDUP_REMOVED lines=54> */


	//----- nvinfo : EIATTR_MERCURY_ISA_VERSION
	.align		4
.L_2084:
        /*0378*/ 	.byte	0x03, 0x5f
        /*037a*/ 	.short	0x0101


	//----- nvinfo : EIATTR_COOP_GROUP_MASK_REGIDS
	.align		4
        /*037c*/ 	.byte	0x04, 0x29
        /*037e*/ 	.short	(.L_2086 - .L_2085)


	//   ....[0]....
.L_2085:
        /*0380*/ 	.word	0xffffffff


	//   ....[1]....
        /*0384*/ 	.word	0xffffffff


	//   ....[2]....
        /*0388*/ 	.word	0xffffffff


	//   ....[3]....
        /*038c*/ 	.word	0xffffffff


	//   ....[4]....
        /*0390*/ 	.word	0xffffffff


	//   ....[5]....
        /*0394*/ 	.word	0xffffffff


	//   ....[6]....
        /*0398*/ 	.word	0xffffffff


	//   ....[7]....
        /*039c*/ 	.word	0xffffffff


	//   ....[8]....
        /*03a0*/ 	.word	0xffffffff


	//   ....[9]....
        /*03a4*/ 	.word	0xffffffff


	//   ....[10]....
        /*03a8*/ 	.word	0xffffffff


	//   ....[11]....
        /*03ac*/ 	.word	0xffffffff


	//   ....[12]....
        /*03b0*/ 	.word	0xffffffff


	//   ....[13]....
        /*03b4*/ 	.word	0xffffffff


	//   ....[14]....
        /*03b8*/ 	.word	0xffffffff


	//   ....[15]....
        /*03bc*/ 	.word	0xffffffff


	//   ....[16]....
        /*03c0*/ 	.word	0x05000004


	//   ....[17]....
        /*03c4*/ 	.word	0x05000004


	//   ....[18]....
        /*03c8*/ 	.word	0x05000004


	//   ....[19]....
        /*03cc*/ 	.word	0x05000004


	//----- nvinfo : EIATTR_COOP_GROUP_INSTR_OFFSETS
	.align		4
.L_2086:
        /*03d0*/ 	.byte	0x04, 0x28
        /*03d2*/ 	.short	(.L_2088 - .L_2087)


	//   ....[0]....
.L_2087:
        /*03d4*/ 	.word	0x00007690


	//   ....[1]....
        /*03d8*/ 	.word	0x00007860


	//   ....[2]....
        /*03dc*/ 	.word	0x00007870


	//   ....[3]....
        /*03e0*/ 	.word	0x000078a0


	//   ....[4]....
        /*03e4*/ 	.word	0x0000f4a0


	//   ....[5]....
        /*03e8*/ 	.word	0x0000f590


	//   ....[6]....
        /*03ec*/ 	.word	0x0000f5b0


	//   ....[7]....
        /*03f0*/ 	.word	0x0000f5d0


	//   ....[8]....
        /*03f4*/ 	.word	0x00015b90


	//   ....[9]....
        /*03f8*/ 	.word	0x00015c90


	//   ....[10]....
        /*03fc*/ 	.word	0x00016ee0


	//   ....[11]....
        /*0400*/ 	.word	0x000170b0


	//   ....[12]....
        /*0404*/ 	.word	0x00019b60


	//   ....[13]....
        /*0408*/ 	.word	0x00019b70


	//   ....[14]....
        /*040c*/ 	.word	0x00019ba0


	//   ....[15]....
        /*0410*/ 	.word	0x00019bb0


	//   ....[16]....
        /*0414*/ 	.word	0x0001a670


	//   ....[17]....
        /*0418*/ 	.word	0x0001a6e0


	//   ....[18]....
        /*041c*/ 	.word	0x0001a750


	//   ....[19]....
        /*0420*/ 	.word	0x0001a7b0


	//----- nvinfo : EIATTR_VRC_CTA_INIT_COUNT
	.align		4
.L_2088:
        /*0424*/ 	.byte	0x02, 0x4a
	.zero		1
	.zero		1


	//----- nvinfo : EIATTR_EXIT_INSTR_OFFSETS
	.align		4
        /*0428*/ 	.byte	0x04, 0x1c
        /*042a*/ 	.short	(.L_2090 - .L_2089)


	//   ....[0]....
.L_2089:
        /*042c*/ 	.word	0x00000200


	//----- nvinfo : EIATTR_CRS_STACK_SIZE
	.align		4
.L_2090:
        /*0430*/ 	.byte	0x04, 0x1e
        /*0432*/ 	.short	(.L_2092 - .L_2091)
.L_2091:
        /*0434*/ 	.word	0x00000000


	//----- nvinfo : EIATTR_CBANK_PARAM_SIZE
	.align		4
.L_2092:
        /*0438*/ 	.byte	0x03, 0x19
        /*043a*/ 	.short	0x01d0


	//----- nvinfo : EIATTR_PARAM_CBANK
	.align		4
        /*043c*/ 	.byte	0x04, 0x0a
        /*043e*/ 	.short	(.L_2094 - .L_2093)
	.align		4
.L_2093:
        /*0440*/ 	.word	index@(.nv.constant0._ZN5flash24flash_fwd_splitkv_kernelI23Flash_fwd_kernel_traitsILi64ELi64ELi256ELi4ELb0ELb0EN7cutlass10bfloat16_tE19Flash_kernel_traitsILi64ELi64ELi256ELi4ES3_EELb0ELb1ELb0ELb0ELb1ELb0ELb1ELb0EEEvNS_16Flash_fwd_paramsE)
        /*0444*/ 	.short	0x0380
        /*0446*/ 	.short	0x01d0


	//----- nvinfo : EIATTR_SW_WAR
	.align		4
.L_2094:
        /*0448*/ 	.byte	0x04, 0x36
        /*044a*/ 	.short	(.L_2096 - .L_2095)
.L_2095:
        /*044c*/ 	.word	0x00000008
.L_2096:


//--------------------- .nv.info._ZN5flash24flash_fwd_splitkv_kernelI23Flash_fwd_kernel_traitsILi64ELi64ELi256ELi4ELb0ELb0EN7cutlass10bfloat16_tE19Flash_kernel_traitsILi64ELi64ELi256ELi4ES3_EELb0ELb1ELb0ELb0ELb1ELb1ELb1ELb0EEEvNS_16Flash_fwd_paramsE --------------------------
	.section	.nv.info._ZN5flash24flash_fwd_splitkv_kernelI23Flash_fwd_kernel_traitsILi64ELi64ELi256ELi4ELb0ELb0EN7cutlass10bfloat16_tE19Flash_kernel_traitsILi64ELi64ELi256ELi4ES3_EELb0ELb1ELb0ELb0ELb1ELb1ELb1ELb0EEEvNS_16Flash_fwd_paramsE,"",@"SHT_CUDA_INFO"
	.sectionflags	@""
	.align	4


	//----- nvinfo : EIATTR_CUDA_API_VERSION
	.align		4
        /*0000*/ 	.byte	0x04, 0x37
        /*0002*/ 	.short	(.L_2098 - .L_2097)
.L_2097:
        /*0004*/ 	.word	0x00000082


	//----- nvinfo : EIATTR_KPARAM_INFO
	.align		4
.L_2098:
        /*0008*/ 	.byte	0x04, 0x17
        /*000a*/ 	.short	(.L_2100 - .L_2099)
.L_2099:
        /*000c*/ 	.word	0x00000000
        /*0010*/ 	.short	0x0000
        /*0012*/ 	.short	0x0000
        /*0014*/ 	.byte	0x00, 0xf0, 0x41, 0x07


	//----- nvinfo : EIATTR_SPARSE_MMA_MASK
	.align		4
.L_2100:
        /*0018*/ 	.byte	0x03, 0x50
        /*001a*/ 	.short	0x0000


	//----- nvinfo : EIATTR_MAXREG_COUNT
	.align		4
        /*001c*/ 	.byte	0x03, 0x1b
        /*001e*/ 	.short	0x00ff


	//----- nvinfo : EIATTR_NUM_BARRIERS
	.align		4
        /*0020*/ 	.byte	0x02, 0x4c
        /*0022*/ 	.byte	0x01
	.zero		1


	//----- nvinfo : EIATTR_ANNOTATIONS
	.align		4
        /*0024*/ 	.byte	0x04, 0x55
        /*0026*/ 	.short	(.L_2102 - .L_2101)


	//   ....[0]....
.L_2101:
        /* <DEDUP_REMOVED lines=15> */


	//----- nvinfo : EIATTR_MERCURY_ISA_VERSION
	.align		4
.L_2102:
        /*0108*/ 	.byte	0x03, 0x5f
        /*010a*/ 	.short	0x0101


	//----- nvinfo : EIATTR_COOP_GROUP_MASK_REGIDS
	.align		4
        /*010c*/ 	.byte	0x04, 0x29
        /*010e*/ 	.short	(.L_2104 - .L_2103)


	//   ....[0]....
.L_2103:
        /*0110*/ 	.word	0xffffffff


	//   ....[1]....
        /*0114*/ 	.word	0xffffffff


	//   ....[2]....
        /*0118*/ 	.word	0xffffffff


	//   ....[3]....
        /*011c*/ 	.word	0xffffffff


	//   ....[4]....
        /*0120*/ 	.word	0xffffffff


	//   ....[5]....
        /*0124*/ 	.word	0xffffffff


	//   ....[6]....
        /*0128*/ 	.word	0xffffffff


	//   ....[7]....
        /*012c*/ 	.word	0xffffffff


	//   ....[8]....
        /*0130*/ 	.word	0xffffffff


	//   ....[9]....
        /*0134*/ 	.word	0xffffffff


	//   ....[10]....
        /*0138*/ 	.word	0xffffffff


	//   ....[11]....
        /*013c*/ 	.word	0xffffffff


	//   ....[12]....
        /*0140*/ 	.word	0xffffffff


	//   ....[13]....
        /*0144*/ 	.word	0xffffffff


	//   ....[14]....
        /*0148*/ 	.word	0xffffffff


	//   ....[15]....
        /*014c*/ 	.word	0xffffffff


	//   ....[16]....
        /*0150*/ 	.word	0x05000008


	//   ....[17]....
        /*0154*/ 	.word	0x05000008


	//   ....[18]....
        /*0158*/ 	.word	0x05000008


	//   ....[19]....
        /*015c*/ 	.word	0x05000008


	//----- nvinfo : EIATTR_COOP_GROUP_INSTR_OFFSETS
	.align		4
.L_2104:
        /*0160*/ 	.byte	0x04, 0x28
        /*0162*/ 	.short	(.L_2106 - .L_2105)


	//   ....[0]....
.L_2105:
        /*0164*/ 	.word	0x00008400


	//   ....[1]....
        /*0168*/ 	.word	0x00008590


	//   ....[2]....
        /*016c*/ 	.word	0x000085a0


	//   ....[3]....
        /*0170*/ 	.word	0x000085d0


	//   ....[4]....
        /*0174*/ 	.word	0x000106b0


	//   ....[5]....
        /*0178*/ 	.word	0x000106c0


	//   ....[6]....
        /*017c*/ 	.word	0x000106f0


	//   ....[7]....
        /*0180*/ 	.word	0x00010700


	//   ....[8]....
        /*0184*/ 	.word	0x00017ea0


	//   ....[9]....
        /*0188*/ 	.word	0x000183f0


	//   ....[10]....
        /*018c*/ 	.word	0x00019230


	//   ....[11]....
        /*0190*/ 	.word	0x00019400


	//   ....[12]....
        /*0194*/ 	.word	0x0001be90


	//   ....[13]....
        /*0198*/ 	.word	0x0001bea0


	//   ....[14]....
        /*019c*/ 	.word	0x0001bed0


	//   ....[15]....
        /*01a0*/ 	.word	0x0001bee0


	//   ....[16]....
        /*01a4*/ 	.word	0x0001c920


	//   ....[17]....
        /*01a8*/ 	.word	0x0001c9a0


	//   ....[18]....
        /*01ac*/ 	.word	0x0001ca10


	//   ....[19]....
        /*01b0*/ 	.word	0x0001ca80


	//----- nvinfo : EIATTR_VRC_CTA_INIT_COUNT
	.align		4
.L_2106:
        /*01b4*/ 	.byte	0x02, 0x4a
	.zero		1
	.zero		1


	//----- nvinfo : EIATTR_EXIT_INSTR_OFFSETS
	.align		4
        /*01b8*/ 	.byte	0x04, 0x1c
        /*01ba*/ 	.short	(.L_2108 - .L_2107)


	//   ....[0]....
.L_2107:
        /*01bc*/ 	.word	0x00000200


	//----- nvinfo : EIATTR_CRS_STACK_SIZE
	.align		4
.L_2108:
        /*01c0*/ 	.byte	0x04, 0x1e
        /*01c2*/ 	.short	(.L_2110 - .L_2109)
.L_2109:
        /*01c4*/ 	.word	0x00000000


	//----- nvinfo : EIATTR_CBANK_PARAM_SIZE
	.align		4
.L_2110:
        /*01c8*/ 	.byte	0x03, 0x19
        /*01ca*/ 	.short	0x01d0


	//----- nvinfo : EIATTR_PARAM_CBANK
	.align		4
        /*01cc*/ 	.byte	0x04, 0x0a
        /*01ce*/ 	.short	(.L_2112 - .L_2111)
	.align		4
.L_2111:
        /*01d0*/ 	.word	index@(.nv.constant0._ZN5flash24flash_fwd_splitkv_kernelI23Flash_fwd_kernel_traitsILi64ELi64ELi256ELi4ELb0ELb0EN7cutlass10bfloat16_tE19Flash_kernel_traitsILi64ELi64ELi256ELi4ES3_EELb0ELb1ELb0ELb0ELb1ELb1ELb1ELb0EEEvNS_16Flash_fwd_paramsE)
        /*01d4*/ 	.short	0x0380
        /*01d6*/ 	.short	0x01d0


	//----- nvinfo : EIATTR_SW_WAR
	.align		4
.L_2112:
        /*01d8*/ 	.byte	0x04, 0x36
        /*01da*/ 	.short	(.L_2114 - .L_2113)
.L_2113:
        /*01dc*/ 	.word	0x00000008
.L_2114:


//--------------------- .nv.info._ZN5flash24flash_fwd_splitkv_kernelI23Flash_fwd_kernel_traitsILi64ELi64ELi256ELi4ELb0ELb0EN7cutlass10bfloat16_tE19Flash_kernel_traitsILi64ELi64ELi256ELi4ES3_EELb0ELb1ELb1ELb0ELb0ELb0ELb1ELb0EEEvNS_16Flash_fwd_paramsE --------------------------
	.section	.nv.info._ZN5flash24flash_fwd_splitkv_kernelI23Flash_fwd_kernel_traitsILi64ELi64ELi256ELi4ELb0ELb0EN7cutlass10bfloat16_tE19Flash_kernel_traitsILi64ELi64ELi256ELi4ES3_EELb0ELb1ELb1ELb0ELb0ELb0ELb1ELb0EEEvNS_16Flash_fwd_paramsE,"",@"SHT_CUDA_INFO"
	.sectionflags	@""
	.align	4


	//----- nvinfo : EIATTR_CUDA_API_VERSION
	.align		4
        /*0000*/ 	.byte	0x04, 0x37
        /*0002*/ 	.short	(.L_2116 - .L_2115)
.L_2115:
        /*0004*/ 	.word	0x00000082


	//----- nvinfo : EIATTR_KPARAM_INFO
	.align		4
.L_2116:
        /*0008*/ 	.byte	0x04, 0x17
        /*000a*/ 	.short	(.L_2118 - .L_2117)
.L_2117:
        /*000c*/ 	.word	0x00000000
        /*0010*/ 	.short	0x0000
        /*0012*/ 	.short	0x0000
        /*0014*/ 	.byte	0x00, 0xf0, 0x41, 0x07


	//----- nvinfo : EIATTR_SPARSE_MMA_MASK
	.align		4
.L_2118:
        /*0018*/ 	.byte	0x03, 0x50
        /*001a*/ 	.short	0x0000


	//----- nvinfo : EIATTR_MAXREG_COUNT
	.align		4
        /*001c*/ 	.byte	0x03, 0x1b
        /*001e*/ 	.short	0x00ff


	//----- nvinfo : EIATTR_NUM_BARRIERS
	.align		4
        /*0020*/ 	.byte	0x02, 0x4c
        /*0022*/ 	.byte	0x01
	.zero		1


	//----- nvinfo : EIATTR_ANNOTATIONS
	.align		4
        /*0024*/ 	.byte	0x04, 0x55
        /*0026*/ 	.short	(.L_2120 - .L_2119)


	//   ....[0]....
.L_2119:
        /* <DEDUP_REMOVED lines=9> */


	//----- nvinfo : EIATTR_MERCURY_ISA_VERSION
	.align		4
.L_2120:
        /*00a0*/ 	.byte	0x03, 0x5f
        /*00a2*/ 	.short	0x0101


	//----- nvinfo : EIATTR_COOP_GROUP_MASK_REGIDS
	.align		4
        /*00a4*/ 	.byte	0x04, 0x29
        /*00a6*/ 	.short	(.L_2122 - .L_2121)


	//   ....[0]....
.L_2121:
        /*00a8*/ 	.word	0xffffffff


	//   ....[1]....
        /*00ac*/ 	.word	0xffffffff


	//   ....[2]....
        /*00b0*/ 	.word	0xffffffff


	//   ....[3]....
        /*00b4*/ 	.word	0xffffffff


	//   ....[4]....
        /*00b8*/ 	.word	0xffffffff


	//   ....[5]....
        /*00bc*/ 	.word	0xffffffff


	//   ....[6]....
        /*00c0*/ 	.word	0xffffffff


	//   ....[7]....
        /*00c4*/ 	.word	0xffffffff


	//   ....[8]....
        /*00c8*/ 	.word	0xffffffff


	//   ....[9]....
        /*00cc*/ 	.word	0xffffffff


	//   ....[10]....
        /*00d0*/ 	.word	0xffffffff


	//   ....[11]....
        /*00d4*/ 	.word	0xffffffff


	//   ....[12]....
        /*00d8*/ 	.word	0xffffffff


	//   ....[13]....
        /*00dc*/ 	.word	0xffffffff


	//   ....[14]....
        /*00e0*/ 	.word	0xffffffff


	//   ....[15]....
        /*00e4*/ 	.word	0xffffffff


	//   ....[16]....
        /*00e8*/ 	.word	0x0500000a


	//   ....[17]....
        /*00ec*/ 	.word	0x0500000a


	//   ....[18]....
        /*00f0*/ 	.word	0x0500000a


	//   ....[19]....
        /*00f4*/ 	.word	0x0500000a


	//----- nvinfo : EIATTR_COOP_GROUP_INSTR_OFFSETS
	.align		4
.L_2122:
        /*00f8*/ 	.byte	0x04, 0x28
        /*00fa*/ 	.short	(.L_2124 - .L_2123)


	//   ....[0]....
.L_2123:
        /*00fc*/ 	.word	0x0000aa20


	//   ....[1]....
        /*0100*/ 	.word	0x0000ab40


	//   ....[2]....
        /*0104*/ 	.word	0x0000ab50


	//   ....[3]....
        /*0108*/ 	.word	0x0000ab70


	//   ....[4]....
        /*010c*/ 	.word	0x000147b0


	//   ....[5]....
        /*0110*/ 	.word	0x000147e0


	//   ....[6]....
        /*0114*/ 	.word	0x00014820


	//   ....[7]....
        /*0118*/ 	.word	0x00014830


	//   ....[8]....
        /*011c*/ 	.word	0x0001ff20


	//   ....[9]....
        /*0120*/ 	.word	0x0001ff50


	//   ....[10]....
        /*0124*/ 	.word	0x0001ffc0


	//   ....[11]....
        /*0128*/ 	.word	0x0001ffd0


	//   ....[12]....
        /*012c*/ 	.word	0x00022c70


	//   ....[13]....
        /*0130*/ 	.word	0x00022c80


	//   ....[14]....
        /*0134*/ 	.word	0x00022cb0


	//   ....[15]....
        /*0138*/ 	.word	0x00022cc0


	//   ....[16]....
        /*013c*/ 	.word	0x00023710


	//   ....[17]....
        /*0140*/ 	.word	0x00023780


	//   ....[18]....
        /*0144*/ 	.word	0x000237e0


	//   ....[19]....
        /*0148*/ 	.word	0x00023850


	//----- nvinfo : EIATTR_VRC_CTA_INIT_COUNT
	.align		4
.L_2124:
        /*014c*/ 	.byte	0x02, 0x4a
	.zero		1
	.zero		1


	//----- nvinfo : EIATTR_EXIT_INSTR_OFFSETS
	.align		4
        /*0150*/ 	.byte	0x04, 0x1c
        /*0152*/ 	.short	(.L_2126 - .L_2125)


	//   ....[0]....
.L_2125:
        /*0154*/ 	.word	0x00000200


	//----- nvinfo : EIATTR_CRS_STACK_SIZE
	.align		4
.L_2126:
        /*0158*/ 	.byte	0x04, 0x1e
        /*015a*/ 	.short	(.L_2128 - .L_2127)
.L_2127:
        /*015c*/ 	.word	0x00000000


	//----- nvinfo : EIATTR_CBANK_PARAM_SIZE
	.align		4
.L_2128:
        /*0160*/ 	.byte	0x03, 0x19
        /*0162*/ 	.short	0x01d0


	//----- nvinfo : EIATTR_PARAM_CBANK
	.align		4
        /*0164*/ 	.byte	0x04, 0x0a
        /*0166*/ 	.short	(.L_2130 - .L_2129)
	.align		4
.L_2129:
        /*0168*/ 	.word	index@(.nv.constant0._ZN5flash24flash_fwd_splitkv_kernelI23Flash_fwd_kernel_traitsILi64ELi64ELi256ELi4ELb0ELb0EN7cutlass10bfloat16_tE19Flash_kernel_traitsILi64ELi64ELi256ELi4ES3_EELb0ELb1ELb1ELb0ELb0ELb0ELb1ELb0EEEvNS_16Flash_fwd_paramsE)
        /*016c*/ 	.short	0x0380
        /*016e*/ 	.short	0x01d0


	//----- nvinfo : EIATTR_SW_WAR
	.align		4
.L_2130:
        /*0170*/ 	.byte	0x04, 0x36
        /*0172*/ 	.short	(.L_2132 - .L_2131)
.L_2131:
        /*0174*/ 	.word	0x00000008
.L_2132:


//--------------------- .nv.info._ZN5flash24flash_fwd_splitkv_kernelI23Flash_fwd_kernel_traitsILi64ELi64ELi256ELi4ELb0ELb0EN7cutlass10bfloat16_tE19Flash_kernel_traitsILi64ELi64ELi256ELi4ES3_EELb0ELb1ELb1ELb0ELb0ELb1ELb1ELb0EEEvNS_16Flash_fwd_paramsE --------------------------
	.section	.nv.info._ZN5flash24flash_fwd_splitkv_kernelI23Flash_fwd_kernel_traitsILi64ELi64ELi256ELi4ELb0ELb0EN7cutlass10bfloat16_tE19Flash_kernel_traitsILi64ELi64ELi256ELi4ES3_EELb0ELb1ELb1ELb0ELb0ELb1ELb1ELb0EEEvNS_16Flash_fwd_paramsE,"",@"SHT_CUDA_INFO"
	.sectionflags	@""
	.align	4


	//----- nvinfo : EIATTR_CUDA_API_VERSION
	.align		4
        /*0000*/ 	.byte	0x04, 0x37
        /*0002*/ 	.short	(.L_2134 - .L_2133)
.L_2133:
        /*0004*/ 	.word	0x00000082


	//----- nvinfo : EIATTR_KPARAM_INFO
	.align		4
.L_2134:
        /*0008*/ 	.byte	0x04, 0x17
        /*000a*/ 	.short	(.L_2136 - .L_2135)
.L_2135:
        /*000c*/ 	.word	0x00000000
        /*0010*/ 	.short	0x0000
        /*0012*/ 	.short	0x0000
        /*0014*/ 	.byte	0x00, 0xf0, 0x41, 0x07


	//----- nvinfo : EIATTR_SPARSE_MMA_MASK
	.align		4
.L_2136:
        /*0018*/ 	.byte	0x03, 0x50
        /*001a*/ 	.short	0x0000


	//----- nvinfo : EIATTR_MAXREG_COUNT
	.align		4
        /*001c*/ 	.byte	0x03, 0x1b
        /*001e*/ 	.short	0x00ff


	//----- nvinfo : EIATTR_NUM_BARRIERS
	.align		4
        /*0020*/ 	.byte	0x02, 0x4c
        /*0022*/ 	.byte	0x01
	.zero		1


	//----- nvinfo : EIATTR_MERCURY_ISA_VERSION
	.align		4
        /*0024*/ 	.byte	0x03, 0x5f
        /*0026*/ 	.short	0x0101


	//----- nvinfo : EIATTR_COOP_GROUP_MASK_REGIDS
	.align		4
        /*0028*/ 	.byte	0x04, 0x29
        /*002a*/ 	.short	(.L_2138 - .L_2137)


	//   ....[0]....
.L_2137:
        /*002c*/ 	.word	0xffffffff


	//   ....[1]....
        /*0030*/ 	.word	0xffffffff


	//   ....[2]....
        /*0034*/ 	.word	0xffffffff


	//   ....[3]....
        /*0038*/ 	.word	0xffffffff


	//   ....[4]....
        /*003c*/ 	.word	0xffffffff


	//   ....[5]....
        /*0040*/ 	.word	0xffffffff


	//   ....[6]....
        /*0044*/ 	.word	0xffffffff


	//   ....[7]....
        /*0048*/ 	.word	0xffffffff


	//   ....[8]....
        /*004c*/ 	.word	0xffffffff


	//   ....[9]....
        /*0050*/ 	.word	0xffffffff


	//   ....[10]....
        /*0054*/ 	.word	0xffffffff


	//   ....[11]....
        /*0058*/ 	.word	0xffffffff


	//   ....[12]....
        /*005c*/ 	.word	0xffffffff


	//   ....[13]....
        /*0060*/ 	.word	0xffffffff


	//   ....[14]....
        /*0064*/ 	.word	0xffffffff


	//   ....[15]....
        /*0068*/ 	.word	0xffffffff


	//   ....[16]....
        /*006c*/ 	.word	0x05000009


	//   ....[17]....
        /*0070*/ 	.word	0x05000009


	//   ....[18]....
        /*0074*/ 	.word	0x05000009


	//   ....[19]....
        /*0078*/ 	.word	0x05000009


	//----- nvinfo : EIATTR_COOP_GROUP_INSTR_OFFSETS
	.align		4
.L_2138:
        /*007c*/ 	.byte	0x04, 0x28
        /*007e*/ 	.short	(.L_2140 - .L_2139)


	//   ....[0]....
.L_2139:
        /*0080*/ 	.word	0x0000bc60


	//   ....[1]....
        /*0084*/ 	.word	0x0000bd80


	//   ....[2]....
        /*0088*/ 	.word	0x0000bd90


	//   ....[3]....
        /*008c*/ 	.word	0x0000bdb0


	//   ....[4]....
        /*0090*/ 	.word	0x00016c00


	//   ....[5]....
        /*0094*/ 	.word	0x00016c10


	//   ....[6]....
        /*0098*/ 	.word	0x00016c40


	//   ....[7]....
        /*009c*/ 	.word	0x00016c50


	//   ....[8]....
        /*00a0*/ 	.word	0x00022dd0


	//   ....[9]....
        /*00a4*/ 	.word	0x00022eb0


	//   ....[10]....
        /*00a8*/ 	.word	0x00022f10


	//   ....[11]....
        /*00ac*/ 	.word	0x00022f30


	//   ....[12]....
        /*00b0*/ 	.word	0x00025c10


	//   ....[13]....
        /*00b4*/ 	.word	0x00025c20


	//   ....[14]....
        /*00b8*/ 	.word	0x00025c50


	//   ....[15]....
        /*00bc*/ 	.word	0x00025c60


	//   ....[16]....
        /*00c0*/ 	.word	0x000266d0


	//   ....[17]....
        /*00c4*/ 	.word	0x00026750


	//   ....[18]....
        /*00c8*/ 	.word	0x000267c0


	//   ....[19]....
        /*00cc*/ 	.word	0x00026830


	//----- nvinfo : EIATTR_VRC_CTA_INIT_COUNT
	.align		4
.L_2140:
        /*00d0*/ 	.byte	0x02, 0x4a
	.zero		1
	.zero		1


	//----- nvinfo : EIATTR_EXIT_INSTR_OFFSETS
	.align		4
        /*00d4*/ 	.byte	0x04, 0x1c
        /*00d6*/ 	.short	(.L_2142 - .L_2141)


	//   ....[0]....
.L_2141:
        /*00d8*/ 	.word	0x000001f0


	//----- nvinfo : EIATTR_CRS_STACK_SIZE
	.align		4
.L_2142:
        /*00dc*/ 	.byte	0x04, 0x1e
        /*00de*/ 	.short	(.L_2144 - .L_2143)
.L_2143:
        /*00e0*/ 	.word	0x00000000


	//----- nvinfo : EIATTR_CBANK_PARAM_SIZE
	.align		4
.L_2144:
        /*00e4*/ 	.byte	0x03, 0x19
        /*00e6*/ 	.short	0x01d0


	//----- nvinfo : EIATTR_PARAM_CBANK
	.align		4
        /*00e8*/ 	.byte	0x04, 0x0a
        /*00ea*/ 	.short	(.L_2146 - .L_2145)
	.align		4
.L_2145:
        /*00ec*/ 	.word	index@(.nv.constant0._ZN5flash24flash_fwd_splitkv_kernelI23Flash_fwd_kernel_traitsILi64ELi64ELi256ELi4ELb0ELb0EN7cutlass10bfloat16_tE19Flash_kernel_traitsILi64ELi64ELi256ELi4ES3_EELb0ELb1ELb1ELb0ELb0ELb1ELb1ELb0EEEvNS_16Flash_fwd_paramsE)
        /*00f0*/ 	.short	0x0380
        /*00f2*/ 	.short	0x01d0


	//----- nvinfo : EIATTR_SW_WAR
	.align		4
.L_2146:
        /*00f4*/ 	.byte	0x04, 0x36
        /*00f6*/ 	.short	(.L_2148 - .L_2147)
.L_2147:
        /*00f8*/ 	.word	0x00000008
.L_2148:


//--------------------- .nv.info._ZN5flash24flash_fwd_splitkv_kernelI23Flash_fwd_kernel_traitsILi64ELi64ELi256ELi4ELb0ELb0EN7cutlass10bfloat16_tE19Flash_kernel_traitsILi64ELi64ELi256ELi4ES3_EELb0ELb1ELb0ELb0ELb1ELb0ELb1ELb1EEEvNS_16Flash_fwd_paramsE --------------------------
	.section	.nv.info._ZN5flash24flash_fwd_splitkv_kernelI23Flash_fwd_kernel_traitsILi64ELi64ELi256ELi4ELb0ELb0EN7cutlass10bfloat16_tE19Flash_kernel_traitsILi64ELi64ELi256ELi4ES3_EELb0ELb1ELb0ELb0ELb1ELb0ELb1ELb1EEEvNS_16Flash_fwd_paramsE,"",@"SHT_CUDA_INFO"
	.sectionflags	@""
	.align	4


	//----- nvinfo : EIATTR_CUDA_API_VERSION
	.align		4
        /*0000*/ 	.byte	0x04, 0x37
        /*0002*/ 	.short	(.L_2150 - .L_2149)
.L_2149:
        /*0004*/ 	.word	0x00000082


	//----- nvinfo : EIATTR_KPARAM_INFO
	.align		4
.L_2150:
        /*0008*/ 	.byte	0x04, 0x17
        /*000a*/ 	.short	(.L_2152 - .L_2151)
.L_2151:
        /*000c*/ 	.word	0x00000000
        /*0010*/ 	.short	0x0000
        /*0012*/ 	.short	0x0000
        /*0014*/ 	.byte	0x00, 0xf0, 0x41, 0x07


	//----- nvinfo : EIATTR_SPARSE_MMA_MASK
	.align		4
.L_2152:
        /*0018*/ 	.byte	0x03, 0x50
        /*001a*/ 	.short	0x0000


	//----- nvinfo : EIATTR_MAXREG_COUNT
	.align		4
        /*001c*/ 	.byte	0x03, 0x1b
        /*001e*/ 	.short	0x00ff


	//----- nvinfo : EIATTR_NUM_BARRIERS
	.align		4
        /*0020*/ 	.byte	0x02, 0x4c
        /*0022*/ 	.byte	0x01
	.zero		1


	//----- nvinfo : EIATTR_ANNOTATIONS
	.align		4
        /*0024*/ 	.byte	0x04, 0x55
        /*0026*/ 	.short	(.L_2154 - .L_2153)


	//   ....[0]....
.L_2153:
        /* <DEDUP_REMOVED lines=64> */


	//----- nvinfo : EIATTR_MERCURY_ISA_VERSION
	.align		4
.L_2154:
        /*0410*/ 	.byte	0x03, 0x5f
        /*0412*/ 	.short	0x0101


	//----- nvinfo : EIATTR_COOP_GROUP_MASK_REGIDS
	.align		4
        /*0414*/ 	.byte	0x04, 0x29
        /*0416*/ 	.short	(.L_2156 - .L_2155)


	//   ....[0]....
.L_2155:
        /*0418*/ 	.word	0xffffffff


	//   ....[1]....
        /*041c*/ 	.word	0xffffffff


	//   ....[2]....
        /*0420*/ 	.word	0xffffffff


	//   ....[3]....
        /*0424*/ 	.word	0xffffffff


	//   ....[4]....
        /*0428*/ 	.word	0xffffffff


	//   ....[5]....
        /*042c*/ 	.word	0xffffffff


	//   ....[6]....
        /*0430*/ 	.word	0xffffffff


	//   ....[7]....
        /*0434*/ 	.word	0xffffffff


	//   ....[8]....
        /*0438*/ 	.word	0xffffffff


	//   ....[9]....
        /*043c*/ 	.word	0xffffffff


	//   ....[10]....
        /*0440*/ 	.word	0xffffffff


	//   ....[11]....
        /*0444*/ 	.word	0xffffffff


	//   ....[12]....
        /*0448*/ 	.word	0xffffffff


	//   ....[13]....
        /*044c*/ 	.word	0xffffffff


	//   ....[14]....
        /*0450*/ 	.word	0xffffffff


	//   ....[15]....
        /*0454*/ 	.word	0xffffffff


	//   ....[16]....
        /*0458*/ 	.word	0x05000004


	//   ....[17]....
        /*045c*/ 	.word	0x05000004


	//   ....[18]....
        /*0460*/ 	.word	0x05000004


	//   ....[19]....
        /*0464*/ 	.word	0x05000004


	//----- nvinfo : EIATTR_COOP_GROUP_INSTR_OFFSETS
	.align		4
.L_2156:
        /*0468*/ 	.byte	0x04, 0x28
        /*046a*/ 	.short	(.L_2158 - .L_2157)


	//   ....[0]....
.L_2157:
        /*046c*/ 	.word	0x00016570


	//   ....[1]....
        /*0470*/ 	.word	0x00016710


	//   ....[2]....
        /*0474*/ 	.word	0x00016720


	//   ....[3]....
        /*0478*/ 	.word	0x00016750


	//   ....[4]....
        /*047c*/ 	.word	0x0001e7d0


	//   ....[5]....
        /*0480*/ 	.word	0x0001e8d0


	//   ....[6]....
        /*0484*/ 	.word	0x0001e8f0


	//   ....[7]....
        /*0488*/ 	.word	0x0001e910


	//   ....[8]....
        /*048c*/ 	.word	0x00025320


	//   ....[9]....
        /*0490*/ 	.word	0x00025420


	//   ....[10]....
        /*0494*/ 	.word	0x00026690


	//   ....[11]....
        /*0498*/ 	.word	0x00026860


	//   ....[12]....
        /*049c*/ 	.word	0x000292a0


	//   ....[13]....
        /*04a0*/ 	.word	0x000292b0


	//   ....[14]....
        /*04a4*/ 	.word	0x000292e0


	//   ....[15]....
        /*04a8*/ 	.word	0x000292f0


	//   ....[16]....
        /*04ac*/ 	.word	0x00029e00


	//   ....[17]....
        /*04b0*/ 	.word	0x00029e70


	//   ....[18]....
        /*04b4*/ 	.word	0x00029ee0


	//   ....[19]....
        /*04b8*/ 	.word	0x00029f40


	//----- nvinfo : EIATTR_VRC_CTA_INIT_COUNT
	.align		4
.L_2158:
        /*04bc*/ 	.byte	0x02, 0x4a
	.zero		1
	.zero		1


	//----- nvinfo : EIATTR_EXIT_INSTR_OFFSETS
	.align		4
        /*04c0*/ 	.byte	0x04, 0x1c
        /*04c2*/ 	.short	(.L_2160 - .L_2159)


	//   ....[0]....
.L_2159:
        /*04c4*/ 	.word	0x00000200


	//----- nvinfo : EIATTR_CRS_STACK_SIZE
	.align		4
.L_2160:
        /*04c8*/ 	.byte	0x04, 0x1e
        /*04ca*/ 	.short	(.L_2162 - .L_2161)
.L_2161:
        /*04cc*/ 	.word	0x00000000


	//----- nvinfo : EIATTR_CBANK_PARAM_SIZE
	.align		4
.L_2162:
        /*04d0*/ 	.byte	0x03, 0x19
        /*04d2*/ 	.short	0x01d0


	//----- nvinfo : EIATTR_PARAM_CBANK
	.align		4
        /*04d4*/ 	.byte	0x04, 0x0a
        /*04d6*/ 	.short	(.L_2164 - .L_2163)
	.align		4
.L_2163:
        /*04d8*/ 	.word	index@(.nv.constant0._ZN5flash24flash_fwd_splitkv_kernelI23Flash_fwd_kernel_traitsILi64ELi64ELi256ELi4ELb0ELb0EN7cutlass10bfloat16_tE19Flash_kernel_traitsILi64ELi64ELi256ELi4ES3_EELb0ELb1ELb0ELb0ELb1ELb0ELb1ELb1EEEvNS_16Flash_fwd_paramsE)
        /*04dc*/ 	.short	0x0380
        /*04de*/ 	.short	0x01d0


	//----- nvinfo : EIATTR_SW_WAR
	.align		4
.L_2164:
        /*04e0*/ 	.byte	0x04, 0x36
        /*04e2*/ 	.short	(.L_2166 - .L_2165)
.L_2165:
        /*04e4*/ 	.word	0x00000008
.L_2166:


//--------------------- .nv.info._ZN5flash24flash_fwd_splitkv_kernelI23Flash_fwd_kernel_traitsILi64ELi64ELi256ELi4ELb0ELb0EN7cutlass10bfloat16_tE19Flash_kernel_traitsILi64ELi64ELi256ELi4ES3_EELb0ELb1ELb0ELb0ELb1ELb1ELb1ELb1EEEvNS_16Flash_fwd_paramsE --------------------------
	.section	.nv.info._ZN5flash24flash_fwd_splitkv_kernelI23Flash_fwd_kernel_traitsILi64ELi64ELi256ELi4ELb0ELb0EN7cutlass10bfloat16_tE19Flash_kernel_traitsILi64ELi64ELi256ELi4ES3_EELb0ELb1ELb0ELb0ELb1ELb1ELb1ELb1EEEvNS_16Flash_fwd_paramsE,"",@"SHT_CUDA_INFO"
	.sectionflags	@""
	.align	4


	//----- nvinfo : EIATTR_CUDA_API_VERSION
	.align		4
        /*0000*/ 	.byte	0x04, 0x37
        /*0002*/ 	.short	(.L_2168 - .L_2167)
.L_2167:
        /*0004*/ 	.word	0x00000082


	//----- nvinfo : EIATTR_KPARAM_INFO
	.align		4
.L_2168:
        /*0008*/ 	.byte	0x04, 0x17
        /*000a*/ 	.short	(.L_2170 - .L_2169)
.L_2169:
        /*000c*/ 	.word	0x00000000
        /*0010*/ 	.short	0x0000
        /*0012*/ 	.short	0x0000
        /*0014*/ 	.byte	0x00, 0xf0, 0x41, 0x07


	//----- nvinfo : EIATTR_SPARSE_MMA_MASK
	.align		4
.L_2170:
        /*0018*/ 	.byte	0x03, 0x50
        /*001a*/ 	.short	0x0000


	//----- nvinfo : EIATTR_MAXREG_COUNT
	.align		4
        /*001c*/ 	.byte	0x03, 0x1b
        /*001e*/ 	.short	0x00ff


	//----- nvinfo : EIATTR_NUM_BARRIERS
	.align		4
        /*0020*/ 	.byte	0x02, 0x4c
        /*0022*/ 	.byte	0x01
	.zero		1


	//----- nvinfo : EIATTR_ANNOTATIONS
	.align		4
        /*0024*/ 	.byte	0x04, 0x55
        /*0026*/ 	.short	(.L_2172 - .L_2171)


	//   ....[0]....
.L_2171:
        /* <DEDUP_REMOVED lines=70> */


	//----- nvinfo : EIATTR_MERCURY_ISA_VERSION
	.align		4
.L_2172:
        /*0470*/ 	.byte	0x03, 0x5f
        /*0472*/ 	.short	0x0101


	//----- nvinfo : EIATTR_COOP_GROUP_MASK_REGIDS
	.align		4
        /*0474*/ 	.byte	0x04, 0x29
        /*0476*/ 	.short	(.L_2174 - .L_2173)


	//   ....[0]....
.L_2173:
        /*0478*/ 	.word	0xffffffff


	//   ....[1]....
        /*047c*/ 	.word	0xffffffff


	//   ....[2]....
        /*0480*/ 	.word	0xffffffff


	//   ....[3]....
        /*0484*/ 	.word	0xffffffff


	//   ....[4]....
        /*0488*/ 	.word	0xffffffff


	//   ....[5]....
        /*048c*/ 	.word	0xffffffff


	//   ....[6]....
        /*0490*/ 	.word	0xffffffff


	//   ....[7]....
        /*0494*/ 	.word	0xffffffff


	//   ....[8]....
        /*0498*/ 	.word	0xffffffff


	//   ....[9]....
        /*049c*/ 	.word	0xffffffff


	//   ....[10]....
        /*04a0*/ 	.word	0xffffffff


	//   ....[11]....
        /*04a4*/ 	.word	0xffffffff


	//   ....[12]....
        /*04a8*/ 	.word	0xffffffff


	//   ....[13]....
        /*04ac*/ 	.word	0xffffffff


	//   ....[14]....
        /*04b0*/ 	.word	0xffffffff


	//   ....[15]....
        /*04b4*/ 	.word	0xffffffff


	//   ....[16]....
        /*04b8*/ 	.word	0x05000004


	//   ....[17]....
        /*04bc*/ 	.word	0x05000004


	//   ....[18]....
        /*04c0*/ 	.word	0x05000004


	//   ....[19]....
        /*04c4*/ 	.word	0x05000004


	//----- nvinfo : EIATTR_COOP_GROUP_INSTR_OFFSETS
	.align		4
.L_2174:
        /*04c8*/ 	.byte	0x04, 0x28
        /*04ca*/ 	.short	(.L_2176 - .L_2175)


	//   ....[0]....
.L_2175:
        /*04cc*/ 	.word	0x00017320


	//   ....[1]....
        /*04d0*/ 	.word	0x00017540


	//   ....[2]....
        /*04d4*/ 	.word	0x00017550


	//   ....[3]....
        /*04d8*/ 	.word	0x00017580


	//   ....[4]....
        /*04dc*/ 	.word	0x0001fc00


	//   ....[5]....
        /*04e0*/ 	.word	0x0001fcf0


	//   ....[6]....
        /*04e4*/ 	.word	0x0001fd10


	//   ....[7]....
        /*04e8*/ 	.word	0x0001fd30


	//   ....[8]....
        /*04ec*/ 	.word	0x00028170


	//   ....[9]....
        /*04f0*/ 	.word	0x00028270


	//   ....[10]....
        /*04f4*/ 	.word	0x00029be0


	//   ....[11]....
        /*04f8*/ 	.word	0x00029c40


	//   ....[12]....
        /*04fc*/ 	.word	0x0002c370


	//   ....[13]....
        /*0500*/ 	.word	0x0002c380


	//   ....[14]....
        /*0504*/ 	.word	0x0002c3b0


	//   ....[15]....
        /*0508*/ 	.word	0x0002c3c0


	//   ....[16]....
        /*050c*/ 	.word	0x0002ced0


	//   ....[17]....
        /*0510*/ 	.word	0x0002cf40


	//   ....[18]....
        /*0514*/ 	.word	0x0002cfb0


	//   ....[19]....
        /*0518*/ 	.word	0x0002d010


	//----- nvinfo : EIATTR_VRC_CTA_INIT_COUNT
	.align		4
.L_2176:
        /*051c*/ 	.byte	0x02, 0x4a
	.zero		1
	.zero		1


	//----- nvinfo : EIATTR_EXIT_INSTR_OFFSETS
	.align		4
        /*0520*/ 	.byte	0x04, 0x1c
        /*0522*/ 	.short	(.L_2178 - .L_2177)


	//   ....[0]....
.L_2177:
        /*0524*/ 	.word	0x00000200


	//----- nvinfo : EIATTR_CRS_STACK_SIZE
	.align		4
.L_2178:
        /*0528*/ 	.byte	0x04, 0x1e
        /*052a*/ 	.short	(.L_2180 - .L_2179)
.L_2179:
        /*052c*/ 	.word	0x00000000


	//----- nvinfo : EIATTR_CBANK_PARAM_SIZE
	.align		4
.L_2180:
        /*0530*/ 	.byte	0x03, 0x19
        /*0532*/ 	.short	0x01d0


	//----- nvinfo : EIATTR_PARAM_CBANK
	.align		4
        /*0534*/ 	.byte	0x04, 0x0a
        /*0536*/ 	.short	(.L_2182 - .L_2181)
	.align		4
.L_2181:
        /*0538*/ 	.word	index@(.nv.constant0._ZN5flash24flash_fwd_splitkv_kernelI23Flash_fwd_kernel_traitsILi64ELi64ELi256ELi4ELb0ELb0EN7cutlass10bfloat16_tE19Flash_kernel_traitsILi64ELi64ELi256ELi4ES3_EELb0ELb1ELb0ELb0ELb1ELb1ELb1ELb1EEEvNS_16Flash_fwd_paramsE)
        /*053c*/ 	.short	0x0380
        /*053e*/ 	.short	0x01d0


	//----- nvinfo : EIATTR_SW_WAR
	.align		4
.L_2182:
        /*0540*/ 	.byte	0x04, 0x36
        /*0542*/ 	.short	(.L_2184 - .L_2183)
.L_2183:
        /*0544*/ 	.word	0x00000008
.L_2184:


//--------------------- .nv.info._ZN5flash24flash_fwd_splitkv_kernelI23Flash_fwd_kernel_traitsILi64ELi64ELi256ELi4ELb0ELb0EN7cutlass10bfloat16_tE19Flash_kernel_traitsILi64ELi64ELi256ELi4ES3_EELb0ELb1ELb1ELb0ELb0ELb0ELb1ELb1EEEvNS_16Flash_fwd_paramsE --------------------------
	.section	.nv.info._ZN5flash24flash_fwd_splitkv_kernelI23Flash_fwd_kernel_traitsILi64ELi64ELi256ELi4ELb0ELb0EN7cutlass10bfloat16_tE19Flash_kernel_traitsILi64ELi64ELi256ELi4ES3_EELb0ELb1ELb1ELb0ELb0ELb0ELb1ELb1EEEvNS_16Flash_fwd_paramsE,"",@"SHT_CUDA_INFO"
	.sectionflags	@""
	.align	4


	//----- nvinfo : EIATTR_CUDA_API_VERSION
	.align		4
        /*0000*/ 	.byte	0x04, 0x37
        /*0002*/ 	.short	(.L_2186 - .L_2185)
.L_2185:
        /*0004*/ 	.word	0x00000082


	//----- nvinfo : EIATTR_KPARAM_INFO
	.align		4
.L_2186:
        /*0008*/ 	.byte	0x04, 0x17
        /*000a*/ 	.short	(.L_2188 - .L_2187)
.L_2187:
        /*000c*/ 	.word	0x00000000
        /*0010*/ 	.short	0x0000
        /*0012*/ 	.short	0x0000
        /*0014*/ 	.byte	0x00, 0xf0, 0x41, 0x07


	//----- nvinfo : EIATTR_SPARSE_MMA_MASK
	.align		4
.L_2188:
        /*0018*/ 	.byte	0x03, 0x50
        /*001a*/ 	.short	0x0000


	//----- nvinfo : EIATTR_MAXREG_COUNT
	.align		4
        /*001c*/ 	.byte	0x03, 0x1b
        /*001e*/ 	.short	0x00ff


	//----- nvinfo : EIATTR_NUM_BARRIERS
	.align		4
        /*0020*/ 	.byte	0x02, 0x4c
        /*0022*/ 	.byte	0x01
	.zero		1


	//----- nvinfo : EIATTR_ANNOTATIONS
	.align		4
        /*0024*/ 	.byte	0x04, 0x55
        /*0026*/ 	.short	(.L_2190 - .L_2189)


	//   ....[0]....
.L_2189:
        /* <DEDUP_REMOVED lines=10> */


	//----- nvinfo : EIATTR_MERCURY_ISA_VERSION
	.align		4
.L_2190:
        /*00b8*/ 	.byte	0x03, 0x5f
        /*00ba*/ 	.short	0x0101


	//----- nvinfo : EIATTR_COOP_GROUP_MASK_REGIDS
	.align		4
        /*00bc*/ 	.byte	0x04, 0x29
        /*00be*/ 	.short	(.L_2192 - .L_2191)


	//   ....[0]....
.L_2191:
        /*00c0*/ 	.word	0xffffffff


	//   ....[1]....
        /*00c4*/ 	.word	0xffffffff


	//   ....[2]....
        /*00c8*/ 	.word	0xffffffff


	//   ....[3]....
        /*00cc*/ 	.word	0xffffffff


	//   ....[4]....
        /*00d0*/ 	.word	0xffffffff


	//   ....[5]....
        /*00d4*/ 	.word	0xffffffff


	//   ....[6]....
        /*00d8*/ 	.word	0xffffffff


	//   ....[7]....
        /*00dc*/ 	.word	0xffffffff


	//   ....[8]....
        /*00e0*/ 	.word	0xffffffff


	//   ....[9]....
        /*00e4*/ 	.word	0xffffffff


	//   ....[10]....
        /*00e8*/ 	.word	0xffffffff


	//   ....[11]....
        /*00ec*/ 	.word	0xffffffff


	//   ....[12]....
        /*00f0*/ 	.word	0xffffffff


	//   ....[13]....
        /*00f4*/ 	.word	0xffffffff


	//   ....[14]....
        /*00f8*/ 	.word	0xffffffff


	//   ....[15]....
        /*00fc*/ 	.word	0xffffffff


	//   ....[16]....
        /*0100*/ 	.word	0x05000008


	//   ....[17]....
        /*0104*/ 	.word	0x05000008


	//   ....[18]....
        /*0108*/ 	.word	0x05000008


	//   ....[19]....
        /*010c*/ 	.word	0x05000008


	//----- nvinfo : EIATTR_COOP_GROUP_INSTR_OFFSETS
	.align		4
.L_2192:
        /*0110*/ 	.byte	0x04, 0x28
        /*0112*/ 	.short	(.L_2194 - .L_2193)


	//   ....[0]....
.L_2193:
        /*0114*/ 	.word	0x000191a0


	//   ....[1]....
        /*0118*/ 	.word	0x00019340


	//   ....[2]....
        /*011c*/ 	.word	0x00019350


	//   ....[3]....
        /*0120*/ 	.word	0x000193a0


	//   ....[4]....
        /*0124*/ 	.word	0x00022d80


	//   ....[5]....
        /*0128*/ 	.word	0x00022db0


	//   ....[6]....
        /*012c*/ 	.word	0x00022e20


	//   ....[7]....
        /*0130*/ 	.word	0x00022e30


	//   ....[8]....
        /*0134*/ 	.word	0x0002e0b0


	//   ....[9]....
        /*0138*/ 	.word	0x0002e0f0


	//   ....[10]....
        /*013c*/ 	.word	0x0002e170


	//   ....[11]....
        /*0140*/ 	.word	0x0002e180


	//   ....[12]....
        /*0144*/ 	.word	0x00030e90


	//   ....[13]....
        /*0148*/ 	.word	0x00030ea0


	//   ....[14]....
        /*014c*/ 	.word	0x00030ed0


	//   ....[15]....
        /*0150*/ 	.word	0x00030ee0


	//   ....[16]....
        /*0154*/ 	.word	0x00031960


	//   ....[17]....
        /*0158*/ 	.word	0x000319e0


	//   ....[18]....
        /*015c*/ 	.word	0x00031a60


	//   ....[19]....
        /*0160*/ 	.word	0x00031ad0


	//----- nvinfo : EIATTR_VRC_CTA_INIT_COUNT
	.align		4
.L_2194:
        /*0164*/ 	.byte	0x02, 0x4a
	.zero		1
	.zero		1


	//----- nvinfo : EIATTR_EXIT_INSTR_OFFSETS
	.align		4
        /*0168*/ 	.byte	0x04, 0x1c
        /*016a*/ 	.short	(.L_2196 - .L_2195)


	//   ....[0]....
.L_2195:
        /*016c*/ 	.word	0x00000200


	//----- nvinfo : EIATTR_CRS_STACK_SIZE
	.align		4
.L_2196:
        /*0170*/ 	.byte	0x04, 0x1e
        /*0172*/ 	.short	(.L_2198 - .L_2197)
.L_2197:
        /*0174*/ 	.word	0x00000000


	//----- nvinfo : EIATTR_CBANK_PARAM_SIZE
	.align		4
.L_2198:
        /*0178*/ 	.byte	0x03, 0x19
        /*017a*/ 	.short	0x01d0


	//----- nvinfo : EIATTR_PARAM_CBANK
	.align		4
        /*017c*/ 	.byte	0x04, 0x0a
        /*017e*/ 	.short	(.L_2200 - .L_2199)
	.align		4
.L_2199:
        /*0180*/ 	.word	index@(.nv.constant0._ZN5flash24flash_fwd_splitkv_kernelI23Flash_fwd_kernel_traitsILi64ELi64ELi256ELi4ELb0ELb0EN7cutlass10bfloat16_tE19Flash_kernel_traitsILi64ELi64ELi256ELi4ES3_EELb0ELb1ELb1ELb0ELb0ELb0ELb1ELb1EEEvNS_16Flash_fwd_paramsE)
        /*0184*/ 	.short	0x0380
        /*0186*/ 	.short	0x01d0


	//----- nvinfo : EIATTR_SW_WAR
	.align		4
.L_2200:
        /*0188*/ 	.byte	0x04, 0x36
        /*018a*/ 	.short	(.L_2202 - .L_2201)
.L_2201:
        /*018c*/ 	.word	0x00000008
.L_2202:


//--------------------- .nv.info._ZN5flash24flash_fwd_splitkv_kernelI23Flash_fwd_kernel_traitsILi64ELi64ELi256ELi4ELb0ELb0EN7cutlass10bfloat16_tE19Flash_kernel_traitsILi64ELi64ELi256ELi4ES3_EELb0ELb1ELb1ELb0ELb0ELb1ELb1ELb1EEEvNS_16Flash_fwd_paramsE --------------------------
	.section	.nv.info._ZN5flash24flash_fwd_splitkv_kernelI23Flash_fwd_kernel_traitsILi64ELi64ELi256ELi4ELb0ELb0EN7cutlass10bfloat16_tE19Flash_kernel_traitsILi64ELi64ELi256ELi4ES3_EELb0ELb1ELb1ELb0ELb0ELb1ELb1ELb1EEEvNS_16Flash_fwd_paramsE,"",@"SHT_CUDA_INFO"
	.sectionflags	@""
	.align	4


	//----- nvinfo : EIATTR_CUDA_API_VERSION
	.align		4
        /*0000*/ 	.byte	0x04, 0x37
        /*0002*/ 	.short	(.L_2204 - .L_2203)
.L_2203:
        /*0004*/ 	.word	0x00000082


	//----- nvinfo : EIATTR_KPARAM_INFO
	.align		4
.L_2204:
        /*0008*/ 	.byte	0x04, 0x17
        /*000a*/ 	.short	(.L_2206 - .L_2205)
.L_2205:
        /*000c*/ 	.word	0x00000000
        /*0010*/ 	.short	0x0000
        /*0012*/ 	.short	0x0000
        /*0014*/ 	.byte	0x00, 0xf0, 0x41, 0x07


	//----- nvinfo : EIATTR_SPARSE_MMA_MASK
	.align		4
.L_2206:
        /*0018*/ 	.byte	0x03, 0x50
        /*001a*/ 	.short	0x0000


	//----- nvinfo : EIATTR_MAXREG_COUNT
	.align		4
        /*001c*/ 	.byte	0x03, 0x1b
        /*001e*/ 	.short	0x00ff


	//----- nvinfo : EIATTR_NUM_BARRIERS
	.align		4
        /*0020*/ 	.byte	0x02, 0x4c
        /*0022*/ 	.byte	0x01
	.zero		1


	//----- nvinfo : EIATTR_ANNOTATIONS
	.align		4
        /*0024*/ 	.byte	0x04, 0x55
        /*0026*/ 	.short	(.L_2208 - .L_2207)


	//   ....[0]....
.L_2207:
        /* <DEDUP_REMOVED lines=102> */


	//----- nvinfo : EIATTR_MERCURY_ISA_VERSION
	.align		4
.L_2208:
        /*0678*/ 	.byte	0x03, 0x5f
        /*067a*/ 	.short	0x0101


	//----- nvinfo : EIATTR_COOP_GROUP_MASK_REGIDS
	.align		4
        /*067c*/ 	.byte	0x04, 0x29
        /*067e*/ 	.short	(.L_2210 - .L_2209)


	//   ....[0]....
.L_2209:
        /*0680*/ 	.word	0xffffffff


	//   ....[1]....
        /*0684*/ 	.word	0xffffffff


	//   ....[2]....
        /*0688*/ 	.word	0xffffffff


	//   ....[3]....
        /*068c*/ 	.word	0xffffffff


	//   ....[4]....
        /*0690*/ 	.word	0xffffffff


	//   ....[5]....
        /*0694*/ 	.word	0xffffffff


	//   ....[6]....
        /*0698*/ 	.word	0xffffffff


	//   ....[7]....
        /*069c*/ 	.word	0xffffffff


	//   ....[8]....
        /*06a0*/ 	.word	0xffffffff


	//   ....[9]....
        /*06a4*/ 	.word	0xffffffff


	//   ....[10]....
        /*06a8*/ 	.word	0xffffffff


	//   ....[11]....
        /*06ac*/ 	.word	0xffffffff


	//   ....[12]....
        /*06b0*/ 	.word	0xffffffff


	//   ....[13]....
        /*06b4*/ 	.word	0xffffffff


	//   ....[14]....
        /*06b8*/ 	.word	0xffffffff


	//   ....[15]....
        /*06bc*/ 	.word	0xffffffff


	//   ....[16]....
        /*06c0*/ 	.word	0x05000004


	//   ....[17]....
        /*06c4*/ 	.word	0x05000004


	//   ....[18]....
        /*06c8*/ 	.word	0x05000004


	//   ....[19]....
        /*06cc*/ 	.word	0x05000004


	//----- nvinfo : EIATTR_COOP_GROUP_INSTR_OFFSETS
	.align		4
.L_2210:
        /*06d0*/ 	.byte	0x04, 0x28
        /*06d2*/ 	.short	(.L_2212 - .L_2211)


	//   ....[0]....
.L_2211:
        /*06d4*/ 	.word	0x0001b110


	//   ....[1]....
        /*06d8*/ 	.word	0x0001b290


	//   ....[2]....
        /*06dc*/ 	.word	0x0001b2a0


	//   ....[3]....
        /*06e0*/ 	.word	0x0001b2e0


	//   ....[4]....
        /*06e4*/ 	.word	0x00026800


	//   ....[5]....
        /*06e8*/ 	.word	0x00026850


	//   ....[6]....
        /*06ec*/ 	.word	0x00026870


	//   ....[7]....
        /*06f0*/ 	.word	0x00026890


	//   ....[8]....
        /*06f4*/ 	.word	0x00032400


	//   ....[9]....
        /*06f8*/ 	.word	0x00032520


	//   ....[10]....
        /*06fc*/ 	.word	0x00032540


	//   ....[11]....
        /*0700*/ 	.word	0x00032590


	//   ....[12]....
        /*0704*/ 	.word	0x00035510


	//   ....[13]....
        /*0708*/ 	.word	0x00035520


	//   ....[14]....
        /*070c*/ 	.word	0x00035550


	//   ....[15]....
        /*0710*/ 	.word	0x00035560


	//   ....[16]....
        /*0714*/ 	.word	0x00036060


	//   ....[17]....
        /*0718*/ 	.word	0x000360d0


	//   ....[18]....
        /*071c*/ 	.word	0x00036130


	//   ....[19]....
        /*0720*/ 	.word	0x00036190


	//----- nvinfo : EIATTR_VRC_CTA_INIT_COUNT
	.align		4
.L_2212:
        /*0724*/ 	.byte	0x02, 0x4a
	.zero		1
	.zero		1


	//----- nvinfo : EIATTR_EXIT_INSTR_OFFSETS
	.align		4
        /*0728*/ 	.byte	0x04, 0x1c
        /*072a*/ 	.short	(.L_2214 - .L_2213)


	//   ....[0]....
.L_2213:
        /*072c*/ 	.word	0x00000200


	//----- nvinfo : EIATTR_CRS_STACK_SIZE
	.align		4
.L_2214:
        /*0730*/ 	.byte	0x04, 0x1e
        /*0732*/ 	.short	(.L_2216 - .L_2215)
.L_2215:
        /*0734*/ 	.word	0x00000000


	//----- nvinfo : EIATTR_CBANK_PARAM_SIZE
	.align		4
.L_2216:
        /*0738*/ 	.byte	0x03, 0x19
        /*073a*/ 	.short	0x01d0


	//----- nvinfo : EIATTR_PARAM_CBANK
	.align		4
        /*073c*/ 	.byte	0x04, 0x0a
        /*073e*/ 	.short	(.L_2218 - .L_2217)
	.align		4
.L_2217:
        /*0740*/ 	.word	index@(.nv.constant0._ZN5flash24flash_fwd_splitkv_kernelI23Flash_fwd_kernel_traitsILi64ELi64ELi256ELi4ELb0ELb0EN7cutlass10bfloat16_tE19Flash_kernel_traitsILi64ELi64ELi256ELi4ES3_EELb0ELb1ELb1ELb0ELb0ELb1ELb1ELb1EEEvNS_16Flash_fwd_paramsE)
        /*0744*/ 	.short	0x0380
        /*0746*/ 	.short	0x01d0


	//----- nvinfo : EIATTR_SW_WAR
	.align		4
.L_2218:
        /*0748*/ 	.byte	0x04, 0x36
        /*074a*/ 	.short	(.L_2220 - .L_2219)
.L_2219:
        /*074c*/ 	.word	0x00000008
.L_2220:


//--------------------- .nv.info._ZN5flash32flash_fwd_splitkv_combine_kernelI23Flash_fwd_kernel_traitsILi64ELi64ELi128ELi4ELb0ELb0EN7cutlass10bfloat16_tE19Flash_kernel_traitsILi64ELi64ELi128ELi4ES3_EELi8ELi7ELb0EEEvNS_16Flash_fwd_paramsE --------------------------
	.section	.nv.info._ZN5flash32flash_fwd_splitkv_combine_kernelI23Flash_fwd_kernel_traitsILi64ELi64ELi128ELi4ELb0ELb0EN7cutlass10bfloat16_tE19Flash_kernel_traitsILi64ELi64ELi128ELi4ES3_EELi8ELi7ELb0EEEvNS_16Flash_fwd_paramsE,"",@"SHT_CUDA_INFO"
	.sectionflags	@""
	.align	4


	//----- nvinfo : EIATTR_CUDA_API_VERSION
	.align		4
        /*0000*/ 	.byte	0x04, 0x37
        /*0002*/ 	.short	(.L_2222 - .L_2221)
.L_2221:
        /*0004*/ 	.word	0x00000082


	//----- nvinfo : EIATTR_KPARAM_INFO
	.align		4
.L_2222:
        /*0008*/ 	.byte	0x04, 0x17
        /*000a*/ 	.short	(.L_2224 - .L_2223)
.L_2223:
        /*000c*/ 	.word	0x00000000
        /*0010*/ 	.short	0x0000
        /*0012*/ 	.short	0x0000
        /*0014*/ 	.byte	0x00, 0xf0, 0x41, 0x07


	//----- nvinfo : EIATTR_SPARSE_MMA_MASK
	.align		4
.L_2224:
        /*0018*/ 	.byte	0x03, 0x50
        /*001a*/ 	.short	0x0000


	//----- nvinfo : EIATTR_MAXREG_COUNT
	.align		4
        /*001c*/ 	.byte	0x03, 0x1b
        /*001e*/ 	.short	0x00ff


	//----- nvinfo : EIATTR_NUM_BARRIERS
	.align		4
        /*0020*/ 	.byte	0x02, 0x4c
        /*0022*/ 	.byte	0x01
	.zero		1


	//----- nvinfo : EIATTR_MERCURY_ISA_VERSION
	.align		4
        /*0024*/ 	.byte	0x03, 0x5f
        /*0026*/ 	.short	0x0101


	//----- nvinfo : EIATTR_COOP_GROUP_MASK_REGIDS
	.align		4
        /*0028*/ 	.byte	0x04, 0x29
        /*002a*/ 	.short	(.L_2226 - .L_2225)


	//   ....[0]....
.L_2225:
        /*002c*/ 	.word	0xffffffff


	//   ....[1]....
        /*0030*/ 	.word	0xffffffff


	//   ....[2]....
        /*0034*/ 	.word	0xffffffff


	//   ....[3]....
        /*0038*/ 	.word	0xffffffff


	//   ....[4]....
        /*003c*/ 	.word	0xffffffff


	//   ....[5]....
        /*0040*/ 	.word	0xffffffff


	//   ....[6]....
        /*0044*/ 	.word	0xffffffff


	//   ....[7]....
        /*0048*/ 	.word	0xffffffff


	//----- nvinfo : EIATTR_COOP_GROUP_INSTR_OFFSETS
	.align		4
.L_2226:
        /*004c*/ 	.byte	0x04, 0x28
        /*004e*/ 	.short	(.L_2228 - .L_2227)


	//   ....[0]....
.L_2227:
        /*0050*/ 	.word	0x00001ea0


	//   ....[1]....
        /*0054*/ 	.word	0x00001ec0


	//   ....[2]....
        /*0058*/ 	.word	0x00001f00


	//   ....[3]....
        /*005c*/ 	.word	0x00001f50


	//   ....[4]....
        /*0060*/ 	.word	0x000022e0


	//   ....[5]....
        /*0064*/ 	.word	0x00002370


	//   ....[6]....
        /*0068*/ 	.word	0x000023d0


	//   ....[7]....
        /*006c*/ 	.word	0x000024f0


	//----- nvinfo : EIATTR_VRC_CTA_INIT_COUNT
	.align		4
.L_2228:
        /*0070*/ 	.byte	0x02, 0x4a
	.zero		1
	.zero		1


	//----- nvinfo : EIATTR_EXIT_INSTR_OFFSETS
	.align		4
        /*0074*/ 	.byte	0x04, 0x1c
        /*0076*/ 	.short	(.L_2230 - .L_2229)


	//   ....[0]....
.L_2229:
        /*0078*/ 	.word	0x00004590


	//   ....[1]....
        /*007c*/ 	.word	0x00004870


	//   ....[2]....
        /*0080*/ 	.word	0x00004a90


	//----- nvinfo : EIATTR_CRS_STACK_SIZE
	.align		4
.L_2230:
        /*0084*/ 	.byte	0x04, 0x1e
        /*0086*/ 	.short	(.L_2232 - .L_2231)
.L_2231:
        /*0088*/ 	.word	0x00000000


	//----- nvinfo : EIATTR_CBANK_PARAM_SIZE
	.align		4
.L_2232:
        /*008c*/ 	.byte	0x03, 0x19
        /*008e*/ 	.short	0x01d0


	//----- nvinfo : EIATTR_PARAM_CBANK
	.align		4
        /*0090*/ 	.byte	0x04, 0x0a
        /*0092*/ 	.short	(.L_2234 - .L_2233)
	.align		4
.L_2233:
        /*0094*/ 	.word	index@(.nv.constant0._ZN5flash32flash_fwd_splitkv_combine_kernelI23Flash_fwd_kernel_traitsILi64ELi64ELi128ELi4ELb0ELb0EN7cutlass10bfloat16_tE19Flash_kernel_traitsILi64ELi64ELi128ELi4ES3_EELi8ELi7ELb0EEEvNS_16Flash_fwd_paramsE)
        /*0098*/ 	.short	0x0380
        /*009a*/ 	.short	0x01d0


	//----- nvinfo : EIATTR_SW_WAR
	.align		4
.L_2234:
        /*009c*/ 	.byte	0x04, 0x36
        /*009e*/ 	.short	(.L_2236 - .L_2235)
.L_2235:
        /*00a0*/ 	.word	0x00000008
.L_2236:


//--------------------- .nv.info._ZN5flash32flash_fwd_splitkv_combine_kernelI23Flash_fwd_kernel_traitsILi64ELi64ELi128ELi4ELb0ELb0EN7cutlass10bfloat16_tE19Flash_kernel_traitsILi64ELi64ELi128ELi4ES3_EELi8ELi6ELb0EEEvNS_16Flash_fwd_paramsE --------------------------
	.section	.nv.info._ZN5flash32flash_fwd_splitkv_combine_kernelI23Flash_fwd_kernel_traitsILi64ELi64ELi128ELi4ELb0ELb0EN7cutlass10bfloat16_tE19Flash_kernel_traitsILi64ELi64ELi128ELi4ES3_EELi8ELi6ELb0EEEvNS_16Flash_fwd_paramsE,"",@"SHT_CUDA_INFO"
	.sectionflags	@""
	.align	4


	//----- nvinfo : EIATTR_CUDA_API_VERSION
	.align		4
        /*0000*/ 	.byte	0x04, 0x37
        /*0002*/ 	.short	(.L_2238 - .L_2237)
.L_2237:
        /*0004*/ 	.word	0x00000082


	//----- nvinfo : EIATTR_KPARAM_INFO
	.align		4
.L_2238:
        /*0008*/ 	.byte	0x04, 0x17
        /*000a*/ 	.short	(.L_2240 - .L_2239)
.L_2239:
        /*000c*/ 	.word	0x00000000
        /*0010*/ 	.short	0x0000
        /*0012*/ 	.short	0x0000
        /*0014*/ 	.byte	0x00, 0xf0, 0x41, 0x07


	//----- nvinfo : EIATTR_SPARSE_MMA_MASK
	.align		4
.L_2240:
        /*0018*/ 	.byte	0x03, 0x50
        /*001a*/ 	.short	0x0000


	//----- nvinfo : EIATTR_MAXREG_COUNT
	.align		4
        /*001c*/ 	.byte	0x03, 0x1b
        /*001e*/ 	.short	0x00ff


	//----- nvinfo : EIATTR_NUM_BARRIERS
	.align		4
        /*0020*/ 	.byte	0x02, 0x4c
        /*0022*/ 	.byte	0x01
	.zero		1


	//----- nvinfo : EIATTR_MERCURY_ISA_VERSION
	.align		4
        /*0024*/ 	.byte	0x03, 0x5f
        /*0026*/ 	.short	0x0101


	//----- nvinfo : EIATTR_COOP_GROUP_MASK_REGIDS
	.align		4
        /*0028*/ 	.byte	0x04, 0x29
        /*002a*/ 	.short	(.L_2242 - .L_2241)


	//   ....[0]....
.L_2241:
        /*002c*/ 	.word	0xffffffff


	//   ....[1]....
        /*0030*/ 	.word	0xffffffff


	//   ....[2]....
        /*0034*/ 	.word	0xffffffff


	//   ....[3]....
        /*0038*/ 	.word	0xffffffff


	//   ....[4]....
        /*003c*/ 	.word	0xffffffff


	//   ....[5]....
        /*0040*/ 	.word	0xffffffff


	//   ....[6]....
        /*0044*/ 	.word	0xffffffff


	//   ....[7]....
        /*0048*/ 	.word	0xffffffff


	//----- nvinfo : EIATTR_COOP_GROUP_INSTR_OFFSETS
	.align		4
.L_2242:
        /*004c*/ 	.byte	0x04, 0x28
        /*004e*/ 	.short	(.L_2244 - .L_2243)


	//   ....[0]....
.L_2243:
        /*0050*/ 	.word	0x00001cc0


	//   ....[1]....
        /*0054*/ 	.word	0x00001cf0


	//   ....[2]....
        /*0058*/ 	.word	0x00001d50


	//   ....[3]....
        /*005c*/ 	.word	0x00001df0


	//   ....[4]....
        /*0060*/ 	.word	0x00001fe0


	//   ....[5]....
        /*0064*/ 	.word	0x00002050


	//   ....[6]....
        /*0068*/ 	.word	0x000020f0


	//   ....[7]....
        /*006c*/ 	.word	0x00002200


	//----- nvinfo : EIATTR_VRC_CTA_INIT_COUNT
	.align		4
.L_2244:
        /*0070*/ 	.byte	0x02, 0x4a
	.zero		1
	.zero		1


	//----- nvinfo : EIATTR_EXIT_INSTR_OFFSETS
	.align		4
        /*0074*/ 	.byte	0x04, 0x1c
        /*0076*/ 	.short	(.L_2246 - .L_2245)


	//   ....[0]....
.L_2245:
        /*0078*/ 	.word	0x000040b0


	//   ....[1]....
        /*007c*/ 	.word	0x00004390


	//   ....[2]....
        /*0080*/ 	.word	0x000045b0


	//----- nvinfo : EIATTR_CRS_STACK_SIZE
	.align		4
.L_2246:
        /*0084*/ 	.byte	0x04, 0x1e
        /*0086*/ 	.short	(.L_2248 - .L_2247)
.L_2247:
        /*0088*/ 	.word	0x00000000


	//----- nvinfo : EIATTR_CBANK_PARAM_SIZE
	.align		4
.L_2248:
        /*008c*/ 	.byte	0x03, 0x19
        /*008e*/ 	.short	0x01d0


	//----- nvinfo : EIATTR_PARAM_CBANK
	.align		4
        /*0090*/ 	.byte	0x04, 0x0a
        /*0092*/ 	.short	(.L_2250 - .L_2249)
	.align		4
.L_2249:
        /*0094*/ 	.word	index@(.nv.constant0._ZN5flash32flash_fwd_splitkv_combine_kernelI23Flash_fwd_kernel_traitsILi64ELi64ELi128ELi4ELb0ELb0EN7cutlass10bfloat16_tE19Flash_kernel_traitsILi64ELi64ELi128ELi4ES3_EELi8ELi6ELb0EEEvNS_16Flash_fwd_paramsE)
        /*0098*/ 	.short	0x0380
        /*009a*/ 	.short	0x01d0


	//----- nvinfo : EIATTR_SW_WAR
	.align		4
.L_2250:
        /*009c*/ 	.byte	0x04, 0x36
        /*009e*/ 	.short	(.L_2252 - .L_2251)
.L_2251:
        /*00a0*/ 	.word	0x00000008
.L_2252:


//--------------------- .nv.info._ZN5flash32flash_fwd_splitkv_combine_kernelI23Flash_fwd_kernel_traitsILi64ELi64ELi128ELi4ELb0ELb0EN7cutlass10bfloat16_tE19Flash_kernel_traitsILi64ELi64ELi128ELi4ES3_EELi8ELi5ELb0EEEvNS_16Flash_fwd_paramsE --------------------------
	.section	.nv.info._ZN5flash32flash_fwd_splitkv_combine_kernelI23Flash_fwd_kernel_traitsILi64ELi64ELi128ELi4ELb0ELb0EN7cutlass10bfloat16_tE19Flash_kernel_traitsILi64ELi64ELi128ELi4ES3_EELi8ELi5ELb0EEEvNS_16Flash_fwd_paramsE,"",@"SHT_CUDA_INFO"
	.sectionflags	@""
	.align	4


	//----- nvinfo : EIATTR_CUDA_API_VERSION
	.align		4
        /*0000*/ 	.byte	0x04, 0x37
        /*0002*/ 	.short	(.L_2254 - .L_2253)
.L_2253:
        /*0004*/ 	.word	0x00000082


	//----- nvinfo : EIATTR_KPARAM_INFO
	.align		4
.L_2254:
        /*0008*/ 	.byte	0x04, 0x17
        /*000a*/ 	.short	(.L_2256 - .L_2255)
.L_2255:
        /*000c*/ 	.word	0x00000000
        /*0010*/ 	.short	0x0000
        /*0012*/ 	.short	0x0000
        /*0014*/ 	.byte	0x00, 0xf0, 0x41, 0x07


	//----- nvinfo : EIATTR_SPARSE_MMA_MASK
	.align		4
.L_2256:
        /*0018*/ 	.byte	0x03, 0x50
        /*001a*/ 	.short	0x0000


	//----- nvinfo : EIATTR_MAXREG_COUNT
	.align		4
        /*001c*/ 	.byte	0x03, 0x1b
        /*001e*/ 	.short	0x00ff


	//----- nvinfo : EIATTR_NUM_BARRIERS
	.align		4
        /*0020*/ 	.byte	0x02, 0x4c
        /*0022*/ 	.byte	0x01
	.zero		1


	//----- nvinfo : EIATTR_MERCURY_ISA_VERSION
	.align		4
        /*0024*/ 	.byte	0x03, 0x5f
        /*0026*/ 	.short	0x0101


	//----- nvinfo : EIATTR_COOP_GROUP_MASK_REGIDS
	.align		4
        /*0028*/ 	.byte	0x04, 0x29
        /*002a*/ 	.short	(.L_2258 - .L_2257)


	//   ....[0]....
.L_2257:
        /*002c*/ 	.word	0xffffffff


	//   ....[1]....
        /*0030*/ 	.word	0xffffffff


	//   ....[2]....
        /*0034*/ 	.word	0xffffffff


	//   ....[3]....
        /*0038*/ 	.word	0xffffffff


	//   ....[4]....
        /*003c*/ 	.word	0xffffffff


	//   ....[5]....
        /*0040*/ 	.word	0xffffffff


	//   ....[6]....
        /*0044*/ 	.word	0xffffffff


	//   ....[7]....
        /*0048*/ 	.word	0xffffffff


	//----- nvinfo : EIATTR_COOP_GROUP_INSTR_OFFSETS
	.align		4
.L_2258:
        /*004c*/ 	.byte	0x04, 0x28
        /*004e*/ 	.short	(.L_2260 - .L_2259)


	//   ....[0]....
.L_2259:
        /*0050*/ 	.word	0x000019b0


	//   ....[1]....
        /*0054*/ 	.word	0x000019e0


	//   ....[2]....
        /*0058*/ 	.word	0x00001a10


	//   ....[3]....
        /*005c*/ 	.word	0x00001ad0


	//   ....[4]....
        /*0060*/ 	.word	0x00001c60


	//   ....[5]....
        /*0064*/ 	.word	0x00001cc0


	//   ....[6]....
        /*0068*/ 	.word	0x00001d30


	//   ....[7]....
        /*006c*/ 	.word	0x00001e60


	//----- nvinfo : EIATTR_VRC_CTA_INIT_COUNT
	.align		4
.L_2260:
        /*0070*/ 	.byte	0x02, 0x4a
	.zero		1
	.zero		1


	//----- nvinfo : EIATTR_EXIT_INSTR_OFFSETS
	.align		4
        /*0074*/ 	.byte	0x04, 0x1c
        /*0076*/ 	.short	(.L_2262 - .L_2261)


	//   ....[0]....
.L_2261:
        /*0078*/ 	.word	0x00003c90


	//   ....[1]....
        /*007c*/ 	.word	0x00003f70


	//   ....[2]....
        /*0080*/ 	.word	0x00004190


	//----- nvinfo : EIATTR_CRS_STACK_SIZE
	.align		4
.L_2262:
        /*0084*/ 	.byte	0x04, 0x1e
        /*0086*/ 	.short	(.L_2264 - .L_2263)
.L_2263:
        /*0088*/ 	.word	0x00000000


	//----- nvinfo : EIATTR_CBANK_PARAM_SIZE
	.align		4
.L_2264:
        /*008c*/ 	.byte	0x03, 0x19
        /*008e*/ 	.short	0x01d0


	//----- nvinfo : EIATTR_PARAM_CBANK
	.align		4
        /*0090*/ 	.byte	0x04, 0x0a
        /*0092*/ 	.short	(.L_2266 - .L_2265)
	.align		4
.L_2265:
        /*0094*/ 	.word	index@(.nv.constant0._ZN5flash32flash_fwd_splitkv_combine_kernelI23Flash_fwd_kernel_traitsILi64ELi64ELi128ELi4ELb0ELb0EN7cutlass10bfloat16_tE19Flash_kernel_traitsILi64ELi64ELi128ELi4ES3_EELi8ELi5ELb0EEEvNS_16Flash_fwd_paramsE)
        /*0098*/ 	.short	0x0380
        /*009a*/ 	.short	0x01d0


	//----- nvinfo : EIATTR_SW_WAR
	.align		4
.L_2266:
        /*009c*/ 	.byte	0x04, 0x36
        /*009e*/ 	.short	(.L_2268 - .L_2267)
.L_2267:
        /*00a0*/ 	.word	0x00000008
.L_2268:


//--------------------- .nv.info._ZN5flash32flash_fwd_splitkv_combine_kernelI23Flash_fwd_kernel_traitsILi64ELi64ELi128ELi4ELb0ELb0EN7cutlass10bfloat16_tE19Flash_kernel_traitsILi64ELi64ELi128ELi4ES3_EELi8ELi4ELb0EEEvNS_16Flash_fwd_paramsE --------------------------
	.section	.nv.info._ZN5flash32flash_fwd_splitkv_combine_kernelI23Flash_fwd_kernel_traitsILi64ELi64ELi128ELi4ELb0ELb0EN7cutlass10bfloat16_tE19Flash_kernel_traitsILi64ELi64ELi128ELi4ES3_EELi8ELi4ELb0EEEvNS_16Flash_fwd_paramsE,"",@"SHT_CUDA_INFO"
	.sectionflags	@""
	.align	4


	//----- nvinfo : EIATTR_CUDA_API_VERSION
	.align		4
        /*0000*/ 	.byte	0x04, 0x37
        /*0002*/ 	.short	(.L_2270 - .L_2269)
.L_2269:
        /*0004*/ 	.word	0x00000082


	//----- nvinfo : EIATTR_KPARAM_INFO
	.align		4
.L_2270:
        /*0008*/ 	.byte	0x04, 0x17
        /*000a*/ 	.short	(.L_2272 - .L_2271)
.L_2271:
        /*000c*/ 	.word	0x00000000
        /*0010*/ 	.short	0x0000
        /*0012*/ 	.short	0x0000
        /*0014*/ 	.byte	0x00, 0xf0, 0x41, 0x07


	//----- nvinfo : EIATTR_SPARSE_MMA_MASK
	.align		4
.L_2272:
        /*0018*/ 	.byte	0x03, 0x50
        /*001a*/ 	.short	0x0000


	//----- nvinfo : EIATTR_MAXREG_COUNT
	.align		4
        /*001c*/ 	.byte	0x03, 0x1b
        /*001e*/ 	.short	0x00ff


	//----- nvinfo : EIATTR_NUM_BARRIERS
	.align		4
        /*0020*/ 	.byte	0x02, 0x4c
        /*0022*/ 	.byte	0x01
	.zero		1


	//----- nvinfo : EIATTR_MERCURY_ISA_VERSION
	.align		4
        /*0024*/ 	.byte	0x03, 0x5f
        /*0026*/ 	.short	0x0101


	//----- nvinfo : EIATTR_COOP_GROUP_MASK_REGIDS
	.align		4
        /*0028*/ 	.byte	0x04, 0x29
        /*002a*/ 	.short	(.L_2274 - .L_2273)


	//   ....[0]....
.L_2273:
        /*002c*/ 	.word	0xffffffff


	//   ....[1]....
        /*0030*/ 	.word	0xffffffff


	//   ....[2]....
        /*0034*/ 	.word	0xffffffff


	//   ....[3]....
        /*0038*/ 	.word	0xffffffff


	//   ....[4]....
        /*003c*/ 	.word	0xffffffff


	//   ....[5]....
        /*0040*/ 	.word	0xffffffff


	//   ....[6]....
        /*0044*/ 	.word	0xffffffff


	//   ....[7]....
        /*0048*/ 	.word	0xffffffff


	//----- nvinfo : EIATTR_COOP_GROUP_INSTR_OFFSETS
	.align		4
.L_2274:
        /*004c*/ 	.byte	0x04, 0x28
        /*004e*/ 	.short	(.L_2276 - .L_2275)


	//   ....[0]....
.L_2275:
        /*0050*/ 	.word	0x00001ae0


	//   ....[1]....
        /*0054*/ 	.word	0x00001b50


	//   ....[2]....
        /*0058*/ 	.word	0x00001b90


	//   ....[3]....
        /*005c*/ 	.word	0x00001bd0


	//   ....[4]....
        /*0060*/ 	.word	0x00001c40


	//   ....[5]....
        /*0064*/ 	.word	0x00001c70


	//   ....[6]....
        /*0068*/ 	.word	0x00001cc0


	//   ....[7]....
        /*006c*/ 	.word	0x00001d90


	//----- nvinfo : EIATTR_VRC_CTA_INIT_COUNT
	.align		4
.L_2276:
        /*0070*/ 	.byte	0x02, 0x4a
	.zero		1
	.zero		1


	//----- nvinfo : EIATTR_EXIT_INSTR_OFFSETS
	.align		4
        /*0074*/ 	.byte	0x04, 0x1c
        /*0076*/ 	.short	(.L_2278 - .L_2277)


	//   ....[0]....
.L_2277:
        /*0078*/ 	.word	0x00003b30


	//   ....[1]....
        /*007c*/ 	.word	0x00003e10


	//   ....[2]....
        /*0080*/ 	.word	0x00004030


	//----- nvinfo : EIATTR_CRS_STACK_SIZE
	.align		4
.L_2278:
        /*0084*/ 	.byte	0x04, 0x1e
        /*0086*/ 	.short	(.L_2280 - .L_2279)
.L_2279:
        /*0088*/ 	.word	0x00000000


	//----- nvinfo : EIATTR_CBANK_PARAM_SIZE
	.align		4
.L_2280:
        /*008c*/ 	.byte	0x03, 0x19
        /*008e*/ 	.short	0x01d0


	//----- nvinfo : EIATTR_PARAM_CBANK
	.align		4
        /*0090*/ 	.byte	0x04, 0x0a
        /*0092*/ 	.short	(.L_2282 - .L_2281)
	.align		4
.L_2281:
        /*0094*/ 	.word	index@(.nv.constant0._ZN5flash32flash_fwd_splitkv_combine_kernelI23Flash_fwd_kernel_traitsILi64ELi64ELi128ELi4ELb0ELb0EN7cutlass10bfloat16_tE19Flash_kernel_traitsILi64ELi64ELi128ELi4ES3_EELi8ELi4ELb0EEEvNS_16Flash_fwd_paramsE)
        /*0098*/ 	.short	0x0380
        /*009a*/ 	.short	0x01d0


	//----- nvinfo : EIATTR_SW_WAR
	.align		4
.L_2282:
        /*009c*/ 	.byte	0x04, 0x36
        /*009e*/ 	.short	(.L_2284 - .L_2283)
.L_2283:
        /*00a0*/ 	.word	0x00000008
.L_2284:


//--------------------- .nv.info._ZN5flash32flash_fwd_splitkv_combine_kernelI23Flash_fwd_kernel_traitsILi64ELi64ELi128ELi4ELb0ELb0EN7cutlass10bfloat16_tE19Flash_kernel_traitsILi64ELi64ELi128ELi4ES3_EELi8ELi3ELb0EEEvNS_16Flash_fwd_paramsE --------------------------
	.section	.nv.info._ZN5flash32flash_fwd_splitkv_combine_kernelI23Flash_fwd_kernel_traitsILi64ELi64ELi128ELi4ELb0ELb0EN7cutlass10bfloat16_tE19Flash_kernel_traitsILi64ELi64ELi128ELi4ES3_EELi8ELi3ELb0EEEvNS_16Flash_fwd_paramsE,"",@"SHT_CUDA_INFO"
	.sectionflags	@""
	.align	4


	//----- nvinfo : EIATTR_CUDA_API_VERSION
	.align		4
        /*0000*/ 	.byte	0x04, 0x37
        /*0002*/ 	.short	(.L_2286 - .L_2285)
.L_2285:
        /*0004*/ 	.word	0x00000082


	//----- nvinfo : EIATTR_KPARAM_INFO
	.align		4
.L_2286:
        /*0008*/ 	.byte	0x04, 0x17
        /*000a*/ 	.short	(.L_2288 - .L_2287)
.L_2287:
        /*000c*/ 	.word	0x00000000
        /*0010*/ 	.short	0x0000
        /*0012*/ 	.short	0x0000
        /*0014*/ 	.byte	0x00, 0xf0, 0x41, 0x07


	//----- nvinfo : EIATTR_SPARSE_MMA_MASK
	.align		4
.L_2288:
        /*0018*/ 	.byte	0x03, 0x50
        /*001a*/ 	.short	0x0000


	//----- nvinfo : EIATTR_MAXREG_COUNT
	.align		4
        /*001c*/ 	.byte	0x03, 0x1b
        /*001e*/ 	.short	0x00ff


	//----- nvinfo : EIATTR_NUM_BARRIERS
	.align		4
        /*0020*/ 	.byte	0x02, 0x4c
        /*0022*/ 	.byte	0x01
	.zero		1


	//----- nvinfo : EIATTR_MERCURY_ISA_VERSION
	.align		4
        /*0024*/ 	.byte	0x03, 0x5f
        /*0026*/ 	.short	0x0101


	//----- nvinfo : EIATTR_COOP_GROUP_MASK_REGIDS
	.align		4
        /*0028*/ 	.byte	0x04, 0x29
        /*002a*/ 	.short	(.L_2290 - .L_2289)


	//   ....[0]....
.L_2289:
        /*002c*/ 	.word	0xffffffff


	//   ....[1]....
        /*0030*/ 	.word	0xffffffff


	//   ....[2]....
        /*0034*/ 	.word	0xffffffff


	//   ....[3]....
        /*0038*/ 	.word	0xffffffff


	//   ....[4]....
        /*003c*/ 	.word	0xffffffff


	//   ....[5]....
        /*0040*/ 	.word	0xffffffff


	//----- nvinfo : EIATTR_COOP_GROUP_INSTR_OFFSETS
	.align		4
.L_2290:
        /*0044*/ 	.byte	0x04, 0x28
        /*0046*/ 	.short	(.L_2292 - .L_2291)


	//   ....[0]....
.L_2291:
        /*0048*/ 	.word	0x00001c70


	//   ....[1]....
        /*004c*/ 	.word	0x00001d10


	//   ....[2]....
        /*0050*/ 	.word	0x00001d30


	//   ....[3]....
        /*0054*/ 	.word	0x00001e00


	//   ....[4]....
        /*0058*/ 	.word	0x00001eb0


	//   ....[5]....
        /*005c*/ 	.word	0x00001ed0


	//----- nvinfo : EIATTR_VRC_CTA_INIT_COUNT
	.align		4
.L_2292:
        /*0060*/ 	.byte	0x02, 0x4a
	.zero		1
	.zero		1


	//----- nvinfo : EIATTR_EXIT_INSTR_OFFSETS
	.align		4
        /*0064*/ 	.byte	0x04, 0x1c
        /*0066*/ 	.short	(.L_2294 - .L_2293)


	//   ....[0]....
.L_2293:
        /*0068*/ 	.word	0x00003b20


	//   ....[1]....
        /*006c*/ 	.word	0x00003e00


	//   ....[2]....
        /*0070*/ 	.word	0x00004020


	//----- nvinfo : EIATTR_CRS_STACK_SIZE
	.align		4
.L_2294:
        /*0074*/ 	.byte	0x04, 0x1e
        /*0076*/ 	.short	(.L_2296 - .L_2295)
.L_2295:
        /*0078*/ 	.word	0x00000000


	//----- nvinfo : EIATTR_CBANK_PARAM_SIZE
	.align		4
.L_2296:
        /*007c*/ 	.byte	0x03, 0x19
        /*007e*/ 	.short	0x01d0


	//----- nvinfo : EIATTR_PARAM_CBANK
	.align		4
        /*0080*/ 	.byte	0x04, 0x0a
        /*0082*/ 	.short	(.L_2298 - .L_2297)
	.align		4
.L_2297:
        /*0084*/ 	.word	index@(.nv.constant0._ZN5flash32flash_fwd_splitkv_combine_kernelI23Flash_fwd_kernel_traitsILi64ELi64ELi128ELi4ELb0ELb0EN7cutlass10bfloat16_tE19Flash_kernel_traitsILi64ELi64ELi128ELi4ES3_EELi8ELi3ELb0EEEvNS_16Flash_fwd_paramsE)
        /*0088*/ 	.short	0x0380
        /*008a*/ 	.short	0x01d0


	//----- nvinfo : EIATTR_SW_WAR
	.align		4
.L_2298:
        /*008c*/ 	.byte	0x04, 0x36
        /*008e*/ 	.short	(.L_2300 - .L_2299)
.L_2299:
        /*0090*/ 	.word	0x00000008
.L_2300:


//--------------------- .nv.info._ZN5flash32flash_fwd_splitkv_combine_kernelI23Flash_fwd_kernel_traitsILi64ELi64ELi128ELi4ELb0ELb0EN7cutlass10bfloat16_tE19Flash_kernel_traitsILi64ELi64ELi128ELi4ES3_EELi8ELi2ELb0EEEvNS_16Flash_fwd_paramsE --------------------------
	.section	.nv.info._ZN5flash32flash_fwd_splitkv_combine_kernelI23Flash_fwd_kernel_traitsILi64ELi64ELi128ELi4ELb0ELb0EN7cutlass10bfloat16_tE19Flash_kernel_traitsILi64ELi64ELi128ELi4ES3_EELi8ELi2ELb0EEEvNS_16Flash_fwd_paramsE,"",@"SHT_CUDA_INFO"
	.sectionflags	@""
	.align	4


	//----- nvinfo : EIATTR_CUDA_API_VERSION
	.align		4
        /*0000*/ 	.byte	0x04, 0x37
        /*0002*/ 	.short	(.L_2302 - .L_2301)
.L_2301:
        /*0004*/ 	.word	0x00000082


	//----- nvinfo : EIATTR_KPARAM_INFO
	.align		4
.L_2302:
        /*0008*/ 	.byte	0x04, 0x17
        /*000a*/ 	.short	(.L_2304 - .L_2303)
.L_2303:
        /*000c*/ 	.word	0x00000000
        /*0010*/ 	.short	0x0000
        /*0012*/ 	.short	0x0000
        /*0014*/ 	.byte	0x00, 0xf0, 0x41, 0x07


	//----- nvinfo : EIATTR_SPARSE_MMA_MASK
	.align		4
.L_2304:
        /*0018*/ 	.byte	0x03, 0x50
        /*001a*/ 	.short	0x0000


	//----- nvinfo : EIATTR_MAXREG_COUNT
	.align		4
        /*001c*/ 	.byte	0x03, 0x1b
        /*001e*/ 	.short	0x00ff


	//----- nvinfo : EIATTR_NUM_BARRIERS
	.align		4
        /*0020*/ 	.byte	0x02, 0x4c
        /*0022*/ 	.byte	0x01
	.zero		1


	//----- nvinfo : EIATTR_MERCURY_ISA_VERSION
	.align		4
        /*0024*/ 	.byte	0x03, 0x5f
        /*0026*/ 	.short	0x0101


	//----- nvinfo : EIATTR_COOP_GROUP_MASK_REGIDS
	.align		4
        /*0028*/ 	.byte	0x04, 0x29
        /*002a*/ 	.short	(.L_2306 - .L_2305)


	//   ....[0]....
.L_2305:
        /*002c*/ 	.word	0xffffffff


	//   ....[1]....
        /*0030*/ 	.word	0xffffffff


	//   ....[2]....
        /*0034*/ 	.word	0xffffffff


	//   ....[3]....
        /*0038*/ 	.word	0xffffffff


	//----- nvinfo : EIATTR_COOP_GROUP_INSTR_OFFSETS
	.align		4
.L_2306:
        /*003c*/ 	.byte	0x04, 0x28
        /*003e*/ 	.short	(.L_2308 - .L_2307)


	//   ....[0]....
.L_2307:
        /*0040*/ 	.word	0x00001ad0


	//   ....[1]....
        /*0044*/ 	.word	0x00001b10


	//   ....[2]....
        /*0048*/ 	.word	0x00001c50


	//   ....[3]....
        /*004c*/ 	.word	0x00001ce0


	//----- nvinfo : EIATTR_VRC_CTA_INIT_COUNT
	.align		4
.L_2308:
        /*0050*/ 	.byte	0x02, 0x4a
	.zero		1
	.zero		1


	//----- nvinfo : EIATTR_EXIT_INSTR_OFFSETS
	.align		4
        /*0054*/ 	.byte	0x04, 0x1c
        /*0056*/ 	.short	(.L_2310 - .L_2309)


	//   ....[0]....
.L_2309:
        /*0058*/ 	.word	0x00003ab0


	//   ....[1]....
        /*005c*/ 	.word	0x00003d90


	//   ....[2]....
        /*0060*/ 	.word	0x00003fb0


	//----- nvinfo : EIATTR_CRS_STACK_SIZE
	.align		4
.L_2310:
        /*0064*/ 	.byte	0x04, 0x1e
        /*0066*/ 	.short	(.L_2312 - .L_2311)
.L_2311:
        /*0068*/ 	.word	0x00000000


	//----- nvinfo : EIATTR_CBANK_PARAM_SIZE
	.align		4
.L_2312:
        /*006c*/ 	.byte	0x03, 0x19
        /*006e*/ 	.short	0x01d0


	//----- nvinfo : EIATTR_PARAM_CBANK
	.align		4
        /*0070*/ 	.byte	0x04, 0x0a
        /*0072*/ 	.short	(.L_2314 - .L_2313)
	.align		4
.L_2313:
        /*0074*/ 	.word	index@(.nv.constant0._ZN5flash32flash_fwd_splitkv_combine_kernelI23Flash_fwd_kernel_traitsILi64ELi64ELi128ELi4ELb0ELb0EN7cutlass10bfloat16_tE19Flash_kernel_traitsILi64ELi64ELi128ELi4ES3_EELi8ELi2ELb0EEEvNS_16Flash_fwd_paramsE)
        /*0078*/ 	.short	0x0380
        /*007a*/ 	.short	0x01d0


	//----- nvinfo : EIATTR_SW_WAR
	.align		4
.L_2314:
        /*007c*/ 	.byte	0x04, 0x36
        /*007e*/ 	.short	(.L_2316 - .L_2315)
.L_2315:
        /*0080*/ 	.word	0x00000008
.L_2316:


//--------------------- .nv.info._ZN5flash32flash_fwd_splitkv_combine_kernelI23Flash_fwd_kernel_traitsILi64ELi64ELi128ELi4ELb0ELb0EN7cutlass10bfloat16_tE19Flash_kernel_traitsILi64ELi64ELi128ELi4ES3_EELi8ELi1ELb0EEEvNS_16Flash_fwd_paramsE --------------------------
	.section	.nv.info._ZN5flash32flash_fwd_splitkv_combine_kernelI23Flash_fwd_kernel_traitsILi64ELi64ELi128ELi4ELb0ELb0EN7cutlass10bfloat16_tE19Flash_kernel_traitsILi64ELi64ELi128ELi4ES3_EELi8ELi1ELb0EEEvNS_16Flash_fwd_paramsE,"",@"SHT_CUDA_INFO"
	.sectionflags	@""
	.align	4


	//----- nvinfo : EIATTR_CUDA_API_VERSION
	.align		4
        /*0000*/ 	.byte	0x04, 0x37
        /*0002*/ 	.short	(.L_2318 - .L_2317)
.L_2317:
        /*0004*/ 	.word	0x00000082


	//----- nvinfo : EIATTR_KPARAM_INFO
	.align		4
.L_2318:
        /*0008*/ 	.byte	0x04, 0x17
        /*000a*/ 	.short	(.L_2320 - .L_2319)
.L_2319:
        /*000c*/ 	.word	0x00000000
        /*0010*/ 	.short	0x0000
        /*0012*/ 	.short	0x0000
        /*0014*/ 	.byte	0x00, 0xf0, 0x41, 0x07


	//----- nvinfo : EIATTR_SPARSE_MMA_MASK
	.align		4
.L_2320:
        /*0018*/ 	.byte	0x03, 0x50
        /*001a*/ 	.short	0x0000


	//----- nvinfo : EIATTR_MAXREG_COUNT
	.align		4
        /*001c*/ 	.byte	0x03, 0x1b
        /*001e*/ 	.short	0x00ff


	//----- nvinfo : EIATTR_NUM_BARRIERS
	.align		4
        /*0020*/ 	.byte	0x02, 0x4c
        /*0022*/ 	.byte	0x01
	.zero		1


	//----- nvinfo : EIATTR_MERCURY_ISA_VERSION
	.align		4
        /*0024*/ 	.byte	0x03, 0x5f
        /*0026*/ 	.short	0x0101


	//----- nvinfo : EIATTR_COOP_GROUP_MASK_REGIDS
	.align		4
        /*0028*/ 	.byte	0x04, 0x29
        /*002a*/ 	.short	(.L_2322 - .L_2321)


	//   ....[0]....
.L_2321:
        /*002c*/ 	.word	0xffffffff


	//   ....[1]....
        /*0030*/ 	.word	0xffffffff


	//----- nvinfo : EIATTR_COOP_GROUP_INSTR_OFFSETS
	.align		4
.L_2322:
        /*0034*/ 	.byte	0x04, 0x28
        /*0036*/ 	.short	(.L_2324 - .L_2323)


	//   ....[0]....
.L_2323:
        /*0038*/ 	.word	0x00001ba0


	//   ....[1]....
        /*003c*/ 	.word	0x00001db0


	//----- nvinfo : EIATTR_VRC_CTA_INIT_COUNT
	.align		4
.L_2324:
        /*0040*/ 	.byte	0x02, 0x4a
	.zero		1
	.zero		1


	//----- nvinfo : EIATTR_EXIT_INSTR_OFFSETS
	.align		4
        /*0044*/ 	.byte	0x04, 0x1c
        /*0046*/ 	.short	(.L_2326 - .L_2325)


	//   ....[0]....
.L_2325:
        /*0048*/ 	.word	0x00003a70


	//   ....[1]....
        /*004c*/ 	.word	0x00003d50


	//   ....[2]....
        /*0050*/ 	.word	0x00003f70


	//----- nvinfo : EIATTR_CRS_STACK_SIZE
	.align		4
.L_2326:
        /*0054*/ 	.byte	0x04, 0x1e
        /*0056*/ 	.short	(.L_2328 - .L_2327)
.L_2327:
        /*0058*/ 	.word	0x00000000


	//----- nvinfo : EIATTR_CBANK_PARAM_SIZE
	.align		4
.L_2328:
        /*005c*/ 	.byte	0x03, 0x19
        /*005e*/ 	.short	0x01d0


	//----- nvinfo : EIATTR_PARAM_CBANK
	.align		4
        /*0060*/ 	.byte	0x04, 0x0a
        /*0062*/ 	.short	(.L_2330 - .L_2329)
	.align		4
.L_2329:
        /*0064*/ 	.word	index@(.nv.constant0._ZN5flash32flash_fwd_splitkv_combine_kernelI23Flash_fwd_kernel_traitsILi64ELi64ELi128ELi4ELb0ELb0EN7cutlass10bfloat16_tE19Flash_kernel_traitsILi64ELi64ELi128ELi4ES3_EELi8ELi1ELb0EEEvNS_16Flash_fwd_paramsE)
        /*0068*/ 	.short	0x0380
        /*006a*/ 	.short	0x01d0


	//----- nvinfo : EIATTR_SW_WAR
	.align		4
.L_2330:
        /*006c*/ 	.byte	0x04, 0x36
        /*006e*/ 	.short	(.L_2332 - .L_2331)
.L_2331:
        /*0070*/ 	.word	0x00000008
.L_2332:


//--------------------- .nv.info._ZN5flash32flash_fwd_splitkv_combine_kernelI23Flash_fwd_kernel_traitsILi64ELi64ELi128ELi4ELb0ELb0EN7cutlass10bfloat16_tE19Flash_kernel_traitsILi64ELi64ELi128ELi4ES3_EELi8ELi7ELb1EEEvNS_16Flash_fwd_paramsE --------------------------
	.section	.nv.info._ZN5flash32flash_fwd_splitkv_combine_kernelI23Flash_fwd_kernel_traitsILi64ELi64ELi128ELi4ELb0ELb0EN7cutlass10bfloat16_tE19Flash_kernel_traitsILi64ELi64ELi128ELi4ES3_EELi8ELi7ELb1EEEvNS_16Flash_fwd_paramsE,"",@"SHT_CUDA_INFO"
	.sectionflags	@""
	.align	4


	//----- nvinfo : EIATTR_CUDA_API_VERSION
	.align		4
        /*0000*/ 	.byte	0x04, 0x37
        /*0002*/ 	.short	(.L_2334 - .L_2333)
.L_2333:
        /*0004*/ 	.word	0x00000082


	//----- nvinfo : EIATTR_KPARAM_INFO
	.align		4
.L_2334:
        /*0008*/ 	.byte	0x04, 0x17
        /*000a*/ 	.short	(.L_2336 - .L_2335)
.L_2335:
        /*000c*/ 	.word	0x00000000
        /*0010*/ 	.short	0x0000
        /*0012*/ 	.short	0x0000
        /*0014*/ 	.byte	0x00, 0xf0, 0x41, 0x07


	//----- nvinfo : EIATTR_SPARSE_MMA_MASK
	.align		4
.L_2336:
        /*0018*/ 	.byte	0x03, 0x50
        /*001a*/ 	.short	0x0000


	//----- nvinfo : EIATTR_MAXREG_COUNT
	.align		4
        /*001c*/ 	.byte	0x03, 0x1b
        /*001e*/ 	.short	0x00ff


	//----- nvinfo : EIATTR_NUM_BARRIERS
	.align		4
        /*0020*/ 	.byte	0x02, 0x4c
        /*0022*/ 	.byte	0x01
	.zero		1


	//----- nvinfo : EIATTR_MERCURY_ISA_VERSION
	.align		4
        /*0024*/ 	.byte	0x03, 0x5f
        /*0026*/ 	.short	0x0101


	//----- nvinfo : EIATTR_COOP_GROUP_MASK_REGIDS
	.align		4
        /*0028*/ 	.byte	0x04, 0x29
        /*002a*/ 	.short	(.L_2338 - .L_2337)


	//   ....[0]....
.L_2337:
        /*002c*/ 	.word	0xffffffff


	//   ....[1]....
        /*0030*/ 	.word	0xffffffff


	//   ....[2]....
        /*0034*/ 	.word	0xffffffff


	//   ....[3]....
        /*0038*/ 	.word	0xffffffff


	//   ....[4]....
        /*003c*/ 	.word	0xffffffff


	//   ....[5]....
        /*0040*/ 	.word	0xffffffff


	//   ....[6]....
        /*0044*/ 	.word	0xffffffff


	//   ....[7]....
        /*0048*/ 	.word	0xffffffff


	//----- nvinfo : EIATTR_COOP_GROUP_INSTR_OFFSETS
	.align		4
.L_2338:
        /*004c*/ 	.byte	0x04, 0x28
        /*004e*/ 	.short	(.L_2340 - .L_2339)


	//   ....[0]....
.L_2339:
        /*0050*/ 	.word	0x00001e90


	//   ....[1]....
        /*0054*/ 	.word	0x00001eb0


	//   ....[2]....
        /*0058*/ 	.word	0x00001ef0


	//   ....[3]....
        /*005c*/ 	.word	0x00001f40


	//   ....[4]....
        /*0060*/ 	.word	0x000022d0


	//   ....[5]....
        /*0064*/ 	.word	0x00002360


	//   ....[6]....
        /*0068*/ 	.word	0x000023c0


	//   ....[7]....
        /*006c*/ 	.word	0x000024e0


	//----- nvinfo : EIATTR_VRC_CTA_INIT_COUNT
	.align		4
.L_2340:
        /*0070*/ 	.byte	0x02, 0x4a
	.zero		1
	.zero		1


	//----- nvinfo : EIATTR_EXIT_INSTR_OFFSETS
	.align		4
        /*0074*/ 	.byte	0x04, 0x1c
        /*0076*/ 	.short	(.L_2342 - .L_2341)


	//   ....[0]....
.L_2341:
        /*0078*/ 	.word	0x000051e0


	//   ....[1]....
        /*007c*/ 	.word	0x000056c0


	//----- nvinfo : EIATTR_CRS_STACK_SIZE
	.align		4
.L_2342:
        /*0080*/ 	.byte	0x04, 0x1e
        /*0082*/ 	.short	(.L_2344 - .L_2343)
.L_2343:
        /*0084*/ 	.word	0x00000000


	//----- nvinfo : EIATTR_CBANK_PARAM_SIZE
	.align		4
.L_2344:
        /*0088*/ 	.byte	0x03, 0x19
        /*008a*/ 	.short	0x01d0


	//----- nvinfo : EIATTR_PARAM_CBANK
	.align		4
        /*008c*/ 	.byte	0x04, 0x0a
        /*008e*/ 	.short	(.L_2346 - .L_2345)
	.align		4
.L_2345:
        /*0090*/ 	.word	index@(.nv.constant0._ZN5flash32flash_fwd_splitkv_combine_kernelI23Flash_fwd_kernel_traitsILi64ELi64ELi128ELi4ELb0ELb0EN7cutlass10bfloat16_tE19Flash_kernel_traitsILi64ELi64ELi128ELi4ES3_EELi8ELi7ELb1EEEvNS_16Flash_fwd_paramsE)
        /*0094*/ 	.short	0x0380
        /*0096*/ 	.short	0x01d0


	//----- nvinfo : EIATTR_SW_WAR
	.align		4
.L_2346:
        /*0098*/ 	.byte	0x04, 0x36
        /*009a*/ 	.short	(.L_2348 - .L_2347)
.L_2347:
        /*009c*/ 	.word	0x00000008
.L_2348:


//--------------------- .nv.info._ZN5flash32flash_fwd_splitkv_combine_kernelI23Flash_fwd_kernel_traitsILi64ELi64ELi128ELi4ELb0ELb0EN7cutlass10bfloat16_tE19Flash_kernel_traitsILi64ELi64ELi128ELi4ES3_EELi8ELi6ELb1EEEvNS_16Flash_fwd_paramsE --------------------------
	.section	.nv.info._ZN5flash32flash_fwd_splitkv_combine_kernelI23Flash_fwd_kernel_traitsILi64ELi64ELi128ELi4ELb0ELb0EN7cutlass10bfloat16_tE19Flash_kernel_traitsILi64ELi64ELi128ELi4ES3_EELi8ELi6ELb1EEEvNS_16Flash_fwd_paramsE,"",@"SHT_CUDA_INFO"
	.sectionflags	@""
	.align	4


	//----- nvinfo : EIATTR_CUDA_API_VERSION
	.align		4
        /*0000*/ 	.byte	0x04, 0x37
        /*0002*/ 	.short	(.L_2350 - .L_2349)
.L_2349:
        /*0004*/ 	.word	0x00000082


	//----- nvinfo : EIATTR_KPARAM_INFO
	.align		4
.L_2350:
        /*0008*/ 	.byte	0x04, 0x17
        /*000a*/ 	.short	(.L_2352 - .L_2351)
.L_2351:
        /*000c*/ 	.word	0x00000000
        /*0010*/ 	.short	0x0000
        /*0012*/ 	.short	0x0000
        /*0014*/ 	.byte	0x00, 0xf0, 0x41, 0x07


	//----- nvinfo : EIATTR_SPARSE_MMA_MASK
	.align		4
.L_2352:
        /*0018*/ 	.byte	0x03, 0x50
        /*001a*/ 	.short	0x0000


	//----- nvinfo : EIATTR_MAXREG_COUNT
	.align		4
        /*001c*/ 	.byte	0x03, 0x1b
        /*001e*/ 	.short	0x00ff


	//----- nvinfo : EIATTR_NUM_BARRIERS
	.align		4
        /*0020*/ 	.byte	0x02, 0x4c
        /*0022*/ 	.byte	0x01
	.zero		1


	//----- nvinfo : EIATTR_MERCURY_ISA_VERSION
	.align		4
        /*0024*/ 	.byte	0x03, 0x5f
        /*0026*/ 	.short	0x0101


	//----- nvinfo : EIATTR_COOP_GROUP_MASK_REGIDS
	.align		4
        /*0028*/ 	.byte	0x04, 0x29
        /*002a*/ 	.short	(.L_2354 - .L_2353)


	//   ....[0]....
.L_2353:
        /*002c*/ 	.word	0xffffffff


	//   ....[1]....
        /*0030*/ 	.word	0xffffffff


	//   ....[2]....
        /*0034*/ 	.word	0xffffffff


	//   ....[3]....
        /*0038*/ 	.word	0xffffffff


	//   ....[4]....
        /*003c*/ 	.word	0xffffffff


	//   ....[5]....
        /*0040*/ 	.word	0xffffffff


	//   ....[6]....
        /*0044*/ 	.word	0xffffffff


	//   ....[7]....
        /*0048*/ 	.word	0xffffffff


	//----- nvinfo : EIATTR_COOP_GROUP_INSTR_OFFSETS
	.align		4
.L_2354:
        /*004c*/ 	.byte	0x04, 0x28
        /*004e*/ 	.short	(.L_2356 - .L_2355)


	//   ....[0]....
.L_2355:
        /*0050*/ 	.word	0x00001b90


	//   ....[1]....
        /*0054*/ 	.word	0x00001bc0


	//   ....[2]....
        /*0058*/ 	.word	0x00001c20


	//   ....[3]....
        /*005c*/ 	.word	0x00001ca0


	//   ....[4]....
        /*0060*/ 	.word	0x00001ec0


	//   ....[5]....
        /*0064*/ 	.word	0x00001f50


	//   ....[6]....
        /*0068*/ 	.word	0x00001fc0


	//   ....[7]....
        /*006c*/ 	.word	0x000020e0


	//----- nvinfo : EIATTR_VRC_CTA_INIT_COUNT
	.align		4
.L_2356:
        /*0070*/ 	.byte	0x02, 0x4a
	.zero		1
	.zero		1


	//----- nvinfo : EIATTR_EXIT_INSTR_OFFSETS
	.align		4
        /*0074*/ 	.byte	0x04, 0x1c
        /*0076*/ 	.short	(.L_2358 - .L_2357)


	//   ....[0]....
.L_2357:
        /*0078*/ 	.word	0x00004b90


	//   ....[1]....
        /*007c*/ 	.word	0x00005070


	//----- nvinfo : EIATTR_CRS_STACK_SIZE
	.align		4
.L_2358:
        /*0080*/ 	.byte	0x04, 0x1e
        /*0082*/ 	.short	(.L_2360 - .L_2359)
.L_2359:
        /*0084*/ 	.word	0x00000000


	//----- nvinfo : EIATTR_CBANK_PARAM_SIZE
	.align		4
.L_2360:
        /*0088*/ 	.byte	0x03, 0x19
        /*008a*/ 	.short	0x01d0


	//----- nvinfo : EIATTR_PARAM_CBANK
	.align		4
        /*008c*/ 	.byte	0x04, 0x0a
        /*008e*/ 	.short	(.L_2362 - .L_2361)
	.align		4
.L_2361:
        /*0090*/ 	.word	index@(.nv.constant0._ZN5flash32flash_fwd_splitkv_combine_kernelI23Flash_fwd_kernel_traitsILi64ELi64ELi128ELi4ELb0ELb0EN7cutlass10bfloat16_tE19Flash_kernel_traitsILi64ELi64ELi128ELi4ES3_EELi8ELi6ELb1EEEvNS_16Flash_fwd_paramsE)
        /*0094*/ 	.short	0x0380
        /*0096*/ 	.short	0x01d0


	//----- nvinfo : EIATTR_SW_WAR
	.align		4
.L_2362:
        /*0098*/ 	.byte	0x04, 0x36
        /*009a*/ 	.short	(.L_2364 - .L_2363)
.L_2363:
        /*009c*/ 	.word	0x00000008
.L_2364:


//--------------------- .nv.info._ZN5flash32flash_fwd_splitkv_combine_kernelI23Flash_fwd_kernel_traitsILi64ELi64ELi128ELi4ELb0ELb0EN7cutlass10bfloat16_tE19Flash_kernel_traitsILi64ELi64ELi128ELi4ES3_EELi8ELi5ELb1EEEvNS_16Flash_fwd_paramsE --------------------------
	.section	.nv.info._ZN5flash32flash_fwd_splitkv_combine_kernelI23Flash_fwd_kernel_traitsILi64ELi64ELi128ELi4ELb0ELb0EN7cutlass10bfloat16_tE19Flash_kernel_traitsILi64ELi64ELi128ELi4ES3_EELi8ELi5ELb1EEEvNS_16Flash_fwd_paramsE,"",@"SHT_CUDA_INFO"
	.sectionflags	@""
	.align	4


	//----- nvinfo : EIATTR_CUDA_API_VERSION
	.align		4
        /*0000*/ 	.byte	0x04, 0x37
        /*0002*/ 	.short	(.L_2366 - .L_2365)
.L_2365:
        /*0004*/ 	.word	0x00000082


	//----- nvinfo : EIATTR_KPARAM_INFO
	.align		4
.L_2366:
        /*0008*/ 	.byte	0x04, 0x17
        /*000a*/ 	.short	(.L_2368 - .L_2367)
.L_2367:
        /*000c*/ 	.word	0x00000000
        /*0010*/ 	.short	0x0000
        /*0012*/ 	.short	0x0000
        /*0014*/ 	.byte	0x00, 0xf0, 0x41, 0x07


	//----- nvinfo : EIATTR_SPARSE_MMA_MASK
	.align		4
.L_2368:
        /*0018*/ 	.byte	0x03, 0x50
        /*001a*/ 	.short	0x0000


	//----- nvinfo : EIATTR_MAXREG_COUNT
	.align		4
        /*001c*/ 	.byte	0x03, 0x1b
        /*001e*/ 	.short	0x00ff


	//----- nvinfo : EIATTR_NUM_BARRIERS
	.align		4
        /*0020*/ 	.byte	0x02, 0x4c
        /*0022*/ 	.byte	0x01
	.zero		1


	//----- nvinfo : EIATTR_MERCURY_ISA_VERSION
	.align		4
        /*0024*/ 	.byte	0x03, 0x5f
        /*0026*/ 	.short	0x0101


	//----- nvinfo : EIATTR_COOP_GROUP_MASK_REGIDS
	.align		4
        /*0028*/ 	.byte	0x04, 0x29
        /*002a*/ 	.short	(.L_2370 - .L_2369)


	//   ....[0]....
.L_2369:
        /*002c*/ 	.word	0xffffffff


	//   ....[1]....
        /*0030*/ 	.word	0xffffffff


	//   ....[2]....
        /*0034*/ 	.word	0xffffffff


	//   ....[3]....
        /*0038*/ 	.word	0xffffffff


	//   ....[4]....
        /*003c*/ 	.word	0xffffffff


	//   ....[5]....
        /*0040*/ 	.word	0xffffffff


	//   ....[6]....
        /*0044*/ 	.word	0xffffffff


	//   ....[7]....
        /*0048*/ 	.word	0xffffffff


	//----- nvinfo : EIATTR_COOP_GROUP_INSTR_OFFSETS
	.align		4
.L_2370:
        /*004c*/ 	.byte	0x04, 0x28
        /*004e*/ 	.short	(.L_2372 - .L_2371)


	//   ....[0]....
.L_2371:
        /*0050*/ 	.word	0x000019c0


	//   ....[1]....
        /*0054*/ 	.word	0x000019e0


	//   ....[2]....
        /*0058*/ 	.word	0x00001a30


	//   ....[3]....
        /*005c*/ 	.word	0x00001aa0


	//   ....[4]....
        /*0060*/ 	.word	0x00001c40


	//   ....[5]....
        /*0064*/ 	.word	0x00001cb0


	//   ....[6]....
        /*0068*/ 	.word	0x00001d10


	//   ....[7]....
        /*006c*/ 	.word	0x00001e30


	//----- nvinfo : EIATTR_VRC_CTA_INIT_COUNT
	.align		4
.L_2372:
        /*0070*/ 	.byte	0x02, 0x4a
	.zero		1
	.zero		1


	//----- nvinfo : EIATTR_EXIT_INSTR_OFFSETS
	.align		4
        /*0074*/ 	.byte	0x04, 0x1c
        /*0076*/ 	.short	(.L_2374 - .L_2373)


	//   ....[0]....
.L_2373:
        /*0078*/ 	.word	0x00004800


	//   ....[1]....
        /*007c*/ 	.word	0x00004ce0


	//----- nvinfo : EIATTR_CRS_STACK_SIZE
	.align		4
.L_2374:
        /*0080*/ 	.byte	0x04, 0x1e
        /*0082*/ 	.short	(.L_2376 - .L_2375)
.L_2375:
        /*0084*/ 	.word	0x00000000


	//----- nvinfo : EIATTR_CBANK_PARAM_SIZE
	.align		4
.L_2376:
        /*0088*/ 	.byte	0x03, 0x19
        /*008a*/ 	.short	0x01d0


	//----- nvinfo : EIATTR_PARAM_CBANK
	.align		4
        /*008c*/ 	.byte	0x04, 0x0a
        /*008e*/ 	.short	(.L_2378 - .L_2377)
	.align		4
.L_2377:
        /*0090*/ 	.word	index@(.nv.constant0._ZN5flash32flash_fwd_splitkv_combine_kernelI23Flash_fwd_kernel_traitsILi64ELi64ELi128ELi4ELb0ELb0EN7cutlass10bfloat16_tE19Flash_kernel_traitsILi64ELi64ELi128ELi4ES3_EELi8ELi5ELb1EEEvNS_16Flash_fwd_paramsE)
        /*0094*/ 	.short	0x0380
        /*0096*/ 	.short	0x01d0


	//----- nvinfo : EIATTR_SW_WAR
	.align		4
.L_2378:
        /*0098*/ 	.byte	0x04, 0x36
        /*009a*/ 	.short	(.L_2380 - .L_2379)
.L_2379:
        /*009c*/ 	.word	0x00000008
.L_2380:


//--------------------- .nv.info._ZN5flash32flash_fwd_splitkv_combine_kernelI23Flash_fwd_kernel_traitsILi64ELi64ELi128ELi4ELb0ELb0EN7cutlass10bfloat16_tE19Flash_kernel_traitsILi64ELi64ELi128ELi4ES3_EELi8ELi4ELb1EEEvNS_16Flash_fwd_paramsE --------------------------
	.section	.nv.info._ZN5flash32flash_fwd_splitkv_combine_kernelI23Flash_fwd_kernel_traitsILi64ELi64ELi128ELi4ELb0ELb0EN7cutlass10bfloat16_tE19Flash_kernel_traitsILi64ELi64ELi128ELi4ES3_EELi8ELi4ELb1EEEvNS_16Flash_fwd_paramsE,"",@"SHT_CUDA_INFO"
	.sectionflags	@""
	.align	4


	//----- nvinfo : EIATTR_CUDA_API_VERSION
	.align		4
        /*0000*/ 	.byte	0x04, 0x37
        /*0002*/ 	.short	(.L_2382 - .L_2381)
.L_2381:
        /*0004*/ 	.word	0x00000082


	//----- nvinfo : EIATTR_KPARAM_INFO
	.align		4
.L_2382:
        /*0008*/ 	.byte	0x04, 0x17
        /*000a*/ 	.short	(.L_2384 - .L_2383)
.L_2383:
        /*000c*/ 	.word	0x00000000
        /*0010*/ 	.short	0x0000
        /*0012*/ 	.short	0x0000
        /*0014*/ 	.byte	0x00, 0xf0, 0x41, 0x07


	//----- nvinfo : EIATTR_SPARSE_MMA_MASK
	.align		4
.L_2384:
        /*0018*/ 	.byte	0x03, 0x50
        /*001a*/ 	.short	0x0000


	//----- nvinfo : EIATTR_MAXREG_COUNT
	.align		4
        /*001c*/ 	.byte	0x03, 0x1b
        /*001e*/ 	.short	0x00ff


	//----- nvinfo : EIATTR_NUM_BARRIERS
	.align		4
        /*0020*/ 	.byte	0x02, 0x4c
        /*0022*/ 	.byte	0x01
	.zero		1


	//----- nvinfo : EIATTR_MERCURY_ISA_VERSION
	.align		4
        /*0024*/ 	.byte	0x03, 0x5f
        /*0026*/ 	.short	0x0101


	//----- nvinfo : EIATTR_COOP_GROUP_MASK_REGIDS
	.align		4
        /*0028*/ 	.byte	0x04, 0x29
        /*002a*/ 	.short	(.L_2386 - .L_2385)


	//   ....[0]....
.L_2385:
        /*002c*/ 	.word	0xffffffff


	//   ....[1]....
        /*0030*/ 	.word	0xffffffff


	//   ....[2]....
        /*0034*/ 	.word	0xffffffff


	//   ....[3]....
        /*0038*/ 	.word	0xffffffff


	//   ....[4]....
        /*003c*/ 	.word	0xffffffff


	//   ....[5]....
        /*0040*/ 	.word	0xffffffff


	//   ....[6]....
        /*0044*/ 	.word	0xffffffff


	//   ....[7]....
        /*0048*/ 	.word	0xffffffff


	//----- nvinfo : EIATTR_COOP_GROUP_INSTR_OFFSETS
	.align		4
.L_2386:
        /*004c*/ 	.byte	0x04, 0x28
        /*004e*/ 	.short	(.L_2388 - .L_2387)


	//   ....[0]....
.L_2387:
        /*0050*/ 	.word	0x00001aa0


	//   ....[1]....
        /*0054*/ 	.word	0x00001b20


	//   ....[2]....
        /*0058*/ 	.word	0x00001b50


	//   ....[3]....
        /*005c*/ 	.word	0x00001b80


	//   ....[4]....
        /*0060*/ 	.word	0x00001c30


	//   ....[5]....
        /*0064*/ 	.word	0x00001c60


	//   ....[6]....
        /*0068*/ 	.word	0x00001cb0


	//   ....[7]....
        /*006c*/ 	.word	0x00001d90


	//----- nvinfo : EIATTR_VRC_CTA_INIT_COUNT
	.align		4
.L_2388:
        /*0070*/ 	.byte	0x02, 0x4a
	.zero		1
	.zero		1


	//----- nvinfo : EIATTR_EXIT_INSTR_OFFSETS
	.align		4
        /*0074*/ 	.byte	0x04, 0x1c
        /*0076*/ 	.short	(.L_2390 - .L_2389)


	//   ....[0]....
.L_2389:
        /*0078*/ 	.word	0x00004690


	//   ....[1]....
        /*007c*/ 	.word	0x00004b70


	//----- nvinfo : EIATTR_CRS_STACK_SIZE
	.align		4
.L_2390:
        /*0080*/ 	.byte	0x04, 0x1e
        /*0082*/ 	.short	(.L_2392 - .L_2391)
.L_2391:
        /*0084*/ 	.word	0x00000000


	//----- nvinfo : EIATTR_CBANK_PARAM_SIZE
	.align		4
.L_2392:
        /*0088*/ 	.byte	0x03, 0x19
        /*008a*/ 	.short	0x01d0


	//----- nvinfo : EIATTR_PARAM_CBANK
	.align		4
        /*008c*/ 	.byte	0x04, 0x0a
        /*008e*/ 	.short	(.L_2394 - .L_2393)
	.align		4
.L_2393:
        /*0090*/ 	.word	index@(.nv.constant0._ZN5flash32flash_fwd_splitkv_combine_kernelI23Flash_fwd_kernel_traitsILi64ELi64ELi128ELi4ELb0ELb0EN7cutlass10bfloat16_tE19Flash_kernel_traitsILi64ELi64ELi128ELi4ES3_EELi8ELi4ELb1EEEvNS_16Flash_fwd_paramsE)
        /*0094*/ 	.short	0x0380
        /*0096*/ 	.short	0x01d0


	//----- nvinfo : EIATTR_SW_WAR
	.align		4
.L_2394:
        /*0098*/ 	.byte	0x04, 0x36
        /*009a*/ 	.short	(.L_2396 - .L_2395)
.L_2395:
        /*009c*/ 	.word	0x00000008
.L_2396:


//--------------------- .nv.info._ZN5flash32flash_fwd_splitkv_combine_kernelI23Flash_fwd_kernel_traitsILi64ELi64ELi128ELi4ELb0ELb0EN7cutlass10bfloat16_tE19Flash_kernel_traitsILi64ELi64ELi128ELi4ES3_EELi8ELi3ELb1EEEvNS_16Flash_fwd_paramsE --------------------------
	.section	.nv.info._ZN5flash32flash_fwd_splitkv_combine_kernelI23Flash_fwd_kernel_traitsILi64ELi64ELi128ELi4ELb0ELb0EN7cutlass10bfloat16_tE19Flash_kernel_traitsILi64ELi64ELi128ELi4ES3_EELi8ELi3ELb1EEEvNS_16Flash_fwd_paramsE,"",@"SHT_CUDA_INFO"
	.sectionflags	@""
	.align	4


	//----- nvinfo : EIATTR_CUDA_API_VERSION
	.align		4
        /*0000*/ 	.byte	0x04, 0x37
        /*0002*/ 	.short	(.L_2398 - .L_2397)
.L_2397:
        /*0004*/ 	.word	0x00000082


	//----- nvinfo : EIATTR_KPARAM_INFO
	.align		4
.L_2398:
        /*0008*/ 	.byte	0x04, 0x17
        /*000a*/ 	.short	(.L_2400 - .L_2399)
.L_2399:
        /*000c*/ 	.word	0x00000000
        /*0010*/ 	.short	0x0000
        /*0012*/ 	.short	0x0000
        /*0014*/ 	.byte	0x00, 0xf0, 0x41, 0x07


	//----- nvinfo : EIATTR_SPARSE_MMA_MASK
	.align		4
.L_2400:
        /*0018*/ 	.byte	0x03, 0x50
        /*001a*/ 	.short	0x0000


	//----- nvinfo : EIATTR_MAXREG_COUNT
	.align		4
        /*001c*/ 	.byte	0x03, 0x1b
        /*001e*/ 	.short	0x00ff


	//----- nvinfo : EIATTR_NUM_BARRIERS
	.align		4
        /*0020*/ 	.byte	0x02, 0x4c
        /*0022*/ 	.byte	0x01
	.zero		1


	//----- nvinfo : EIATTR_MERCURY_ISA_VERSION
	.align		4
        /*0024*/ 	.byte	0x03, 0x5f
        /*0026*/ 	.short	0x0101


	//----- nvinfo : EIATTR_COOP_GROUP_MASK_REGIDS
	.align		4
        /*0028*/ 	.byte	0x04, 0x29
        /*002a*/ 	.short	(.L_2402 - .L_2401)


	//   ....[0]....
.L_2401:
        /*002c*/ 	.word	0xffffffff


	//   ....[1]....
        /*0030*/ 	.word	0xffffffff


	//   ....[2]....
        /*0034*/ 	.word	0xffffffff


	//   ....[3]....
        /*0038*/ 	.word	0xffffffff


	//   ....[4]....
        /*003c*/ 	.word	0xffffffff


	//   ....[5]....
        /*0040*/ 	.word	0xffffffff


	//----- nvinfo : EIATTR_COOP_GROUP_INSTR_OFFSETS
	.align		4
.L_2402:
        /*0044*/ 	.byte	0x04, 0x28
        /*0046*/ 	.short	(.L_2404 - .L_2403)


	//   ....[0]....
.L_2403:
        /*0048*/ 	.word	0x00001c70


	//   ....[1]....
        /*004c*/ 	.word	0x00001c90


	//   ....[2]....
        /*0050*/ 	.word	0x00001cb0


	//   ....[3]....
        /*0054*/ 	.word	0x00001dd0


	//   ....[4]....
        /*0058*/ 	.word	0x00001ea0


	//   ....[5]....
        /*005c*/ 	.word	0x00001ec0


	//----- nvinfo : EIATTR_VRC_CTA_INIT_COUNT
	.align		4
.L_2404:
        /*0060*/ 	.byte	0x02, 0x4a
	.zero		1
	.zero		1


	//----- nvinfo : EIATTR_EXIT_INSTR_OFFSETS
	.align		4
        /*0064*/ 	.byte	0x04, 0x1c
        /*0066*/ 	.short	(.L_2406 - .L_2405)


	//   ....[0]....
.L_2405:
        /*0068*/ 	.word	0x00004690


	//   ....[1]....
        /*006c*/ 	.word	0x00004b70


	//----- nvinfo : EIATTR_CRS_STACK_SIZE
	.align		4
.L_2406:
        /*0070*/ 	.byte	0x04, 0x1e
        /*0072*/ 	.short	(.L_2408 - .L_2407)
.L_2407:
        /*0074*/ 	.word	0x00000000


	//----- nvinfo : EIATTR_CBANK_PARAM_SIZE
	.align		4
.L_2408:
        /*0078*/ 	.byte	0x03, 0x19
        /*007a*/ 	.short	0x01d0


	//----- nvinfo : EIATTR_PARAM_CBANK
	.align		4
        /*007c*/ 	.byte	0x04, 0x0a
        /*007e*/ 	.short	(.L_2410 - .L_2409)
	.align		4
.L_2409:
        /*0080*/ 	.word	index@(.nv.constant0._ZN5flash32flash_fwd_splitkv_combine_kernelI23Flash_fwd_kernel_traitsILi64ELi64ELi128ELi4ELb0ELb0EN7cutlass10bfloat16_tE19Flash_kernel_traitsILi64ELi64ELi128ELi4ES3_EELi8ELi3ELb1EEEvNS_16Flash_fwd_paramsE)
        /*0084*/ 	.short	0x0380
        /*0086*/ 	.short	0x01d0


	//----- nvinfo : EIATTR_SW_WAR
	.align		4
.L_2410:
        /*0088*/ 	.byte	0x04, 0x36
        /*008a*/ 	.short	(.L_2412 - .L_2411)
.L_2411:
        /*008c*/ 	.word	0x00000008
.L_2412:


//--------------------- .nv.info._ZN5flash32flash_fwd_splitkv_combine_kernelI23Flash_fwd_kernel_traitsILi64ELi64ELi128ELi4ELb0ELb0EN7cutlass10bfloat16_tE19Flash_kernel_traitsILi64ELi64ELi128ELi4ES3_EELi8ELi2ELb1EEEvNS_16Flash_fwd_paramsE --------------------------
	.section	.nv.info._ZN5flash32flash_fwd_splitkv_combine_kernelI23Flash_fwd_kernel_traitsILi64ELi64ELi128ELi4ELb0ELb0EN7cutlass10bfloat16_tE19Flash_kernel_traitsILi64ELi64ELi128ELi4ES3_EELi8ELi2ELb1EEEvNS_16Flash_fwd_paramsE,"",@"SHT_CUDA_INFO"
	.sectionflags	@""
	.align	4


	//----- nvinfo : EIATTR_CUDA_API_VERSION
	.align		4
        /*0000*/ 	.byte	0x04, 0x37
        /*0002*/ 	.short	(.L_2414 - .L_2413)
.L_2413:
        /*0004*/ 	.word	0x00000082


	//----- nvinfo : EIATTR_KPARAM_INFO
	.align		4
.L_2414:
        /*0008*/ 	.byte	0x04, 0x17
        /*000a*/ 	.short	(.L_2416 - .L_2415)
.L_2415:
        /*000c*/ 	.word	0x00000000
        /*0010*/ 	.short	0x0000
        /*0012*/ 	.short	0x0000
        /*0014*/ 	.byte	0x00, 0xf0, 0x41, 0x07


	//----- nvinfo : EIATTR_SPARSE_MMA_MASK
	.align		4
.L_2416:
        /*0018*/ 	.byte	0x03, 0x50
        /*001a*/ 	.short	0x0000


	//----- nvinfo : EIATTR_MAXREG_COUNT
	.align		4
        /*001c*/ 	.byte	0x03, 0x1b
        /*001e*/ 	.short	0x00ff


	//----- nvinfo : EIATTR_NUM_BARRIERS
	.align		4
        /*0020*/ 	.byte	0x02, 0x4c
        /*0022*/ 	.byte	0x01
	.zero		1


	//----- nvinfo : EIATTR_MERCURY_ISA_VERSION
	.align		4
        /*0024*/ 	.byte	0x03, 0x5f
        /*0026*/ 	.short	0x0101


	//----- nvinfo : EIATTR_COOP_GROUP_MASK_REGIDS
	.align		4
        /*0028*/ 	.byte	0x04, 0x29
        /*002a*/ 	.short	(.L_2418 - .L_2417)


	//   ....[0]....
.L_2417:
        /*002c*/ 	.word	0xffffffff


	//   ....[1]....
        /*0030*/ 	.word	0xffffffff


	//   ....[2]....
        /*0034*/ 	.word	0xffffffff


	//   ....[3]....
        /*0038*/ 	.word	0xffffffff


	//----- nvinfo : EIATTR_COOP_GROUP_INSTR_OFFSETS
	.align		4
.L_2418:
        /*003c*/ 	.byte	0x04, 0x28
        /*003e*/ 	.short	(.L_2420 - .L_2419)


	//   ....[0]....
.L_2419:
        /*0040*/ 	.word	0x00001b30


	//   ....[1]....
        /*0044*/ 	.word	0x00001bb0


	//   ....[2]....
        /*0048*/ 	.word	0x00001d30


	//   ....[3]....
        /*004c*/ 	.word	0x00001e30


	//----- nvinfo : EIATTR_VRC_CTA_INIT_COUNT
	.align		4
.L_2420:
        /*0050*/ 	.byte	0x02, 0x4a
	.zero		1
	.zero		1


	//----- nvinfo : EIATTR_EXIT_INSTR_OFFSETS
	.align		4
        /*0054*/ 	.byte	0x04, 0x1c
        /*0056*/ 	.short	(.L_2422 - .L_2421)


	//   ....[0]....
.L_2421:
        /*0058*/ 	.word	0x00004630


	//   ....[1]....
        /*005c*/ 	.word	0x00004b10


	//----- nvinfo : EIATTR_CRS_STACK_SIZE
	.align		4
.L_2422:
        /*0060*/ 	.byte	0x04, 0x1e
        /*0062*/ 	.short	(.L_2424 - .L_2423)
.L_2423:
        /*0064*/ 	.word	0x00000000


	//----- nvinfo : EIATTR_CBANK_PARAM_SIZE
	.align		4
.L_2424:
        /*0068*/ 	.byte	0x03, 0x19
        /*006a*/ 	.short	0x01d0


	//----- nvinfo : EIATTR_PARAM_CBANK
	.align		4
        /*006c*/ 	.byte	0x04, 0x0a
        /*006e*/ 	.short	(.L_2426 - .L_2425)
	.align		4
.L_2425:
        /*0070*/ 	.word	index@(.nv.constant0._ZN5flash32flash_fwd_splitkv_combine_kernelI23Flash_fwd_kernel_traitsILi64ELi64ELi128ELi4ELb0ELb0EN7cutlass10bfloat16_tE19Flash_kernel_traitsILi64ELi64ELi128ELi4ES3_EELi8ELi2ELb1EEEvNS_16Flash_fwd_paramsE)
        /*0074*/ 	.short	0x0380
        /*0076*/ 	.short	0x01d0


	//----- nvinfo : EIATTR_SW_WAR
	.align		4
.L_2426:
        /*0078*/ 	.byte	0x04, 0x36
        /*007a*/ 	.short	(.L_2428 - .L_2427)
.L_2427:
        /*007c*/ 	.word	0x00000008
.L_2428:


//--------------------- .nv.info._ZN5flash32flash_fwd_splitkv_combine_kernelI23Flash_fwd_kernel_traitsILi64ELi64ELi128ELi4ELb0ELb0EN7cutlass10bfloat16_tE19Flash_kernel_traitsILi64ELi64ELi128ELi4ES3_EELi8ELi1ELb1EEEvNS_16Flash_fwd_paramsE --------------------------
	.section	.nv.info._ZN5flash32flash_fwd_splitkv_combine_kernelI23Flash_fwd_kernel_traitsILi64ELi64ELi128ELi4ELb0ELb0EN7cutlass10bfloat16_tE19Flash_kernel_traitsILi64ELi64ELi128ELi4ES3_EELi8ELi1ELb1EEEvNS_16Flash_fwd_paramsE,"",@"SHT_CUDA_INFO"
	.sectionflags	@""
	.align	4


	//----- nvinfo : EIATTR_CUDA_API_VERSION
	.align		4
        /*0000*/ 	.byte	0x04, 0x37
        /*0002*/ 	.short	(.L_2430 - .L_2429)
.L_2429:
        /*0004*/ 	.word	0x00000082


	//----- nvinfo : EIATTR_KPARAM_INFO
	.align		4
.L_2430:
        /*0008*/ 	.byte	0x04, 0x17
        /*000a*/ 	.short	(.L_2432 - .L_2431)
.L_2431:
        /*000c*/ 	.word	0x00000000
        /*0010*/ 	.short	0x0000
        /*0012*/ 	.short	0x0000
        /*0014*/ 	.byte	0x00, 0xf0, 0x41, 0x07


	//----- nvinfo : EIATTR_SPARSE_MMA_MASK
	.align		4
.L_2432:
        /*0018*/ 	.byte	0x03, 0x50
        /*001a*/ 	.short	0x0000


	//----- nvinfo : EIATTR_MAXREG_COUNT
	.align		4
        /*001c*/ 	.byte	0x03, 0x1b
        /*001e*/ 	.short	0x00ff


	//----- nvinfo : EIATTR_NUM_BARRIERS
	.align		4
        /*0020*/ 	.byte	0x02, 0x4c
        /*0022*/ 	.byte	0x01
	.zero		1


	//----- nvinfo : EIATTR_MERCURY_ISA_VERSION
	.align		4
        /*0024*/ 	.byte	0x03, 0x5f
        /*0026*/ 	.short	0x0101


	//----- nvinfo : EIATTR_COOP_GROUP_MASK_REGIDS
	.align		4
        /*0028*/ 	.byte	0x04, 0x29
        /*002a*/ 	.short	(.L_2434 - .L_2433)


	//   ....[0]....
.L_2433:
        /*002c*/ 	.word	0xffffffff


	//   ....[1]....
        /*0030*/ 	.word	0xffffffff


	//----- nvinfo : EIATTR_COOP_GROUP_INSTR_OFFSETS
	.align		4
.L_2434:
        /*0034*/ 	.byte	0x04, 0x28
        /*0036*/ 	.short	(.L_2436 - .L_2435)


	//   ....[0]....
.L_2435:
        /*0038*/ 	.word	0x00001b50


	//   ....[1]....
        /*003c*/ 	.word	0x00001d60


	//----- nvinfo : EIATTR_VRC_CTA_INIT_COUNT
	.align		4
.L_2436:
        /*0040*/ 	.byte	0x02, 0x4a
	.zero		1
	.zero		1


	//----- nvinfo : EIATTR_EXIT_INSTR_OFFSETS
	.align		4
        /*0044*/ 	.byte	0x04, 0x1c
        /*0046*/ 	.short	(.L_2438 - .L_2437)


	//   ....[0]....
.L_2437:
        /*0048*/ 	.word	0x00004600


	//   ....[1]....
        /*004c*/ 	.word	0x00004ae0


	//----- nvinfo : EIATTR_CRS_STACK_SIZE
	.align		4
.L_2438:
        /*0050*/ 	.byte	0x04, 0x1e
        /*0052*/ 	.short	(.L_2440 - .L_2439)
.L_2439:
        /*0054*/ 	.word	0x00000000


	//----- nvinfo : EIATTR_CBANK_PARAM_SIZE
	.align		4
.L_2440:
        /*0058*/ 	.byte	0x03, 0x19
        /*005a*/ 	.short	0x01d0


	//----- nvinfo : EIATTR_PARAM_CBANK
	.align		4
        /*005c*/ 	.byte	0x04, 0x0a
        /*005e*/ 	.short	(.L_2442 - .L_2441)
	.align		4
.L_2441:
        /*0060*/ 	.word	index@(.nv.constant0._ZN5flash32flash_fwd_splitkv_combine_kernelI23Flash_fwd_kernel_traitsILi64ELi64ELi128ELi4ELb0ELb0EN7cutlass10bfloat16_tE19Flash_kernel_traitsILi64ELi64ELi128ELi4ES3_EELi8ELi1ELb1EEEvNS_16Flash_fwd_paramsE)
        /*0064*/ 	.short	0x0380
        /*0066*/ 	.short	0x01d0


	//----- nvinfo : EIATTR_SW_WAR
	.align		4
.L_2442:
        /*0068*/ 	.byte	0x04, 0x36
        /*006a*/ 	.short	(.L_2444 - .L_2443)
.L_2443:
        /*006c*/ 	.word	0x00000008
.L_2444:


//--------------------- .nv.info._ZN5flash24flash_fwd_splitkv_kernelI23Flash_fwd_kernel_traitsILi64ELi64ELi128ELi4ELb0ELb0EN7cutlass10bfloat16_tE19Flash_kernel_traitsILi64ELi64ELi128ELi4ES3_EELb0ELb0ELb0ELb0ELb1ELb0ELb0ELb0EEEvNS_16Flash_fwd_paramsE --------------------------
	.section	.nv.info._ZN5flash24flash_fwd_splitkv_kernelI23Flash_fwd_kernel_traitsILi64ELi64ELi128ELi4ELb0ELb0EN7cutlass10bfloat16_tE19Flash_kernel_traitsILi64ELi64ELi128ELi4ES3_EELb0ELb0ELb0ELb0ELb1ELb0ELb0ELb0EEEvNS_16Flash_fwd_paramsE,"",@"SHT_CUDA_INFO"
	.sectionflags	@""
	.align	4


	//----- nvinfo : EIATTR_CUDA_API_VERSION
	.align		4
        /*0000*/ 	.byte	0x04, 0x37
        /*0002*/ 	.short	(.L_2446 - .L_2445)
.L_2445:
        /*0004*/ 	.word	0x00000082


	//----- nvinfo : EIATTR_KPARAM_INFO
	.align		4
.L_2446:
        /*0008*/ 	.byte	0x04, 0x17
        /*000a*/ 	.short	(.L_2448 - .L_2447)
.L_2447:
        /*000c*/ 	.word	0x00000000
        /*0010*/ 	.short	0x0000
        /*0012*/ 	.short	0x0000
        /*0014*/ 	.byte	0x00, 0xf0, 0x41, 0x07


	//----- nvinfo : EIATTR_SPARSE_MMA_MASK
	.align		4
.L_2448:
        /*0018*/ 	.byte	0x03, 0x50
        /*001a*/ 	.short	0x0000


	//----- nvinfo : EIATTR_MAXREG_COUNT
	.align		4
        /*001c*/ 	.byte	0x03, 0x1b
        /*001e*/ 	.short	0x00ff


	//----- nvinfo : EIATTR_NUM_BARRIERS
	.align		4
        /*0020*/ 	.byte	0x02, 0x4c
        /*0022*/ 	.byte	0x01
	.zero		1


	//----- nvinfo : EIATTR_MERCURY_ISA_VERSION
	.align		4
        /*0024*/ 	.byte	0x03, 0x5f
        /*0026*/ 	.short	0x0101


	//----- nvinfo : EIATTR_COOP_GROUP_MASK_REGIDS
	.align		4
        /*0028*/ 	.byte	0x04, 0x29
        /*002a*/ 	.short	(.L_2450 - .L_2449)


	//   ....[0]....
.L_2449:
        /*002c*/ 	.word	0xffffffff


	//   ....[1]....
        /*0030*/ 	.word	0xffffffff


	//   ....[2]....
        /*0034*/ 	.word	0xffffffff


	//   ....[3]....
        /*0038*/ 	.word	0xffffffff


	//   ....[4]....
        /*003c*/ 	.word	0xffffffff


	//   ....[5]....
        /*0040*/ 	.word	0xffffffff


	//   ....[6]....
        /*0044*/ 	.word	0xffffffff


	//   ....[7]....
        /*0048*/ 	.word	0xffffffff


	//   ....[8]....
        /*004c*/ 	.word	0xffffffff


	//   ....[9]....
        /*0050*/ 	.word	0xffffffff


	//   ....[10]....
        /*0054*/ 	.word	0xffffffff


	//   ....[11]....
        /*0058*/ 	.word	0xffffffff


	//   ....[12]....
        /*005c*/ 	.word	0x05000006


	//   ....[13]....
        /*0060*/ 	.word	0x05000006


	//   ....[14]....
        /*0064*/ 	.word	0x05000006


	//   ....[15]....
        /*0068*/ 	.word	0x05000006


	//----- nvinfo : EIATTR_COOP_GROUP_INSTR_OFFSETS
	.align		4
.L_2450:
        /*006c*/ 	.byte	0x04, 0x28
        /*006e*/ 	.short	(.L_2452 - .L_2451)


	//   ....[0]....
.L_2451:
        /*0070*/ 	.word	0x00004120


	//   ....[1]....
        /*0074*/ 	.word	0x00004140


	//   ....[2]....
        /*0078*/ 	.word	0x000041e0


	//   ....[3]....
        /*007c*/ 	.word	0x000041f0


	//   ....[4]....
        /*0080*/ 	.word	0x00006c90


	//   ....[5]....
        /*0084*/ 	.word	0x00006cb0


	//   ....[6]....
        /*0088*/ 	.word	0x00006ce0


	//   ....[7]....
        /*008c*/ 	.word	0x00006cf0


	//   ....[8]....
        /*0090*/ 	.word	0x00008450


	//   ....[9]....
        /*0094*/ 	.word	0x00008460


	//   ....[10]....
        /*0098*/ 	.word	0x00008490


	//   ....[11]....
        /*009c*/ 	.word	0x000084a0


	//   ....[12]....
        /*00a0*/ 	.word	0x00009310


	//   ....[13]....
        /*00a4*/ 	.word	0x00009380


	//   ....[14]....
        /*00a8*/ 	.word	0x000093e0


	//   ....[15]....
        /*00ac*/ 	.word	0x00009450


	//----- nvinfo : EIATTR_VRC_CTA_INIT_COUNT
	.align		4
.L_2452:
        /*00b0*/ 	.byte	0x02, 0x4a
	.zero		1
	.zero		1


	//----- nvinfo : EIATTR_EXIT_INSTR_OFFSETS
	.align		4
        /*00b4*/ 	.byte	0x04, 0x1c
        /*00b6*/ 	.short	(.L_2454 - .L_2453)


	//   ....[0]....
.L_2453:
        /*00b8*/ 	.word	0x00000090


	//----- nvinfo : EIATTR_CRS_STACK_SIZE
	.align		4
.L_2454:
        /*00bc*/ 	.byte	0x04, 0x1e
        /*00be*/ 	.short	(.L_2456 - .L_2455)
.L_2455:
        /*00c0*/ 	.word	0x00000000


	//----- nvinfo : EIATTR_CBANK_PARAM_SIZE
	.align		4
.L_2456:
        /*00c4*/ 	.byte	0x03, 0x19
        /*00c6*/ 	.short	0x01d0


	//----- nvinfo : EIATTR_PARAM_CBANK
	.align		4
        /*00c8*/ 	.byte	0x04, 0x0a
        /*00ca*/ 	.short	(.L_2458 - .L_2457)
	.align		4
.L_2457:
        /*00cc*/ 	.word	index@(.nv.constant0._ZN5flash24flash_fwd_splitkv_kernelI23Flash_fwd_kernel_traitsILi64ELi64ELi128ELi4ELb0ELb0EN7cutlass10bfloat16_tE19Flash_kernel_traitsILi64ELi64ELi128ELi4ES3_EELb0ELb0ELb0ELb0ELb1ELb0ELb0ELb0EEEvNS_16Flash_fwd_paramsE)
        /*00d0*/ 	.short	0x0380
        /*00d2*/ 	.short	0x01d0


	//----- nvinfo : EIATTR_SW_WAR
	.align		4
.L_2458:
        /*00d4*/ 	.byte	0x04, 0x36
        /*00d6*/ 	.short	(.L_2460 - .L_2459)
.L_2459:
        /*00d8*/ 	.word	0x00000008
.L_2460:


//--------------------- .nv.info._ZN5flash24flash_fwd_splitkv_kernelI23Flash_fwd_kernel_traitsILi64ELi64ELi128ELi4ELb0ELb0EN7cutlass10bfloat16_tE19Flash_kernel_traitsILi64ELi64ELi128ELi4ES3_EELb0ELb0ELb0ELb0ELb1ELb1ELb0ELb0EEEvNS_16Flash_fwd_paramsE --------------------------
	.section	.nv.info._ZN5flash24flash_fwd_splitkv_kernelI23Flash_fwd_kernel_traitsILi64ELi64ELi128ELi4ELb0ELb0EN7cutlass10bfloat16_tE19Flash_kernel_traitsILi64ELi64ELi128ELi4ES3_EELb0ELb0ELb0ELb0ELb1ELb1ELb0ELb0EEEvNS_16Flash_fwd_paramsE,"",@"SHT_CUDA_INFO"
	.sectionflags	@""
	.align	4


	//----- nvinfo : EIATTR_CUDA_API_VERSION
	.align		4
        /*0000*/ 	.byte	0x04, 0x37
        /*0002*/ 	.short	(.L_2462 - .L_2461)
.L_2461:
        /*0004*/ 	.word	0x00000082


	//----- nvinfo : EIATTR_KPARAM_INFO
	.align		4
.L_2462:
        /*0008*/ 	.byte	0x04, 0x17
        /*000a*/ 	.short	(.L_2464 - .L_2463)
.L_2463:
        /*000c*/ 	.word	0x00000000
        /*0010*/ 	.short	0x0000
        /*0012*/ 	.short	0x0000
        /*0014*/ 	.byte	0x00, 0xf0, 0x41, 0x07


	//----- nvinfo : EIATTR_SPARSE_MMA_MASK
	.align		4
.L_2464:
        /*0018*/ 	.byte	0x03, 0x50
        /*001a*/ 	.short	0x0000


	//----- nvinfo : EIATTR_MAXREG_COUNT
	.align		4
        /*001c*/ 	.byte	0x03, 0x1b
        /*001e*/ 	.short	0x00ff


	//----- nvinfo : EIATTR_NUM_BARRIERS
	.align		4
        /*0020*/ 	.byte	0x02, 0x4c
        /*0022*/ 	.byte	0x01
	.zero		1


	//----- nvinfo : EIATTR_MERCURY_ISA_VERSION
	.align		4
        /*0024*/ 	.byte	0x03, 0x5f
        /*0026*/ 	.short	0x0101


	//----- nvinfo : EIATTR_COOP_GROUP_MASK_REGIDS
	.align		4
        /*0028*/ 	.byte	0x04, 0x29
        /*002a*/ 	.short	(.L_2466 - .L_2465)


	//   ....[0]....
.L_2465:
        /*002c*/ 	.word	0xffffffff


	//   ....[1]....
        /*0030*/ 	.word	0xffffffff


	//   ....[2]....
        /*0034*/ 	.word	0xffffffff


	//   ....[3]....
        /*0038*/ 	.word	0xffffffff


	//   ....[4]....
        /*003c*/ 	.word	0xffffffff


	//   ....[5]....
        /*0040*/ 	.word	0xffffffff


	//   ....[6]....
        /*0044*/ 	.word	0xffffffff


	//   ....[7]....
        /*0048*/ 	.word	0xffffffff


	//   ....[8]....
        /*004c*/ 	.word	0xffffffff


	//   ....[9]....
        /*0050*/ 	.word	0xffffffff


	//   ....[10]....
        /*0054*/ 	.word	0xffffffff


	//   ....[11]....
        /*0058*/ 	.word	0xffffffff


	//   ....[12]....
        /*005c*/ 	.word	0x05000006


	//   ....[13]....
        /*0060*/ 	.word	0x05000006


	//   ....[14]....
        /*0064*/ 	.word	0x05000006


	//   ....[15]....
        /*0068*/ 	.word	0x05000006


	//----- nvinfo : EIATTR_COOP_GROUP_INSTR_OFFSETS
	.align		4
.L_2466:
        /*006c*/ 	.byte	0x04, 0x28
        /*006e*/ 	.short	(.L_2468 - .L_2467)


	//   ....[0]....
.L_2467:
        /*0070*/ 	.word	0x000048e0


	//   ....[1]....
        /*0074*/ 	.word	0x00004900


	//   ....[2]....
        /*0078*/ 	.word	0x00004980


	//   ....[3]....
        /*007c*/ 	.word	0x00004990


	//   ....[4]....
        /*0080*/ 	.word	0x00007cc0


	//   ....[5]....
        /*0084*/ 	.word	0x00007ce0


	//   ....[6]....
        /*0088*/ 	.word	0x00007d10


	//   ....[7]....
        /*008c*/ 	.word	0x00007d20


	//   ....[8]....
        /*0090*/ 	.word	0x00009410


	//   ....[9]....
        /*0094*/ 	.word	0x00009420


	//   ....[10]....
        /*0098*/ 	.word	0x00009450


	//   ....[11]....
        /*009c*/ 	.word	0x00009460


	//   ....[12]....
        /*00a0*/ 	.word	0x0000a2d0


	//   ....[13]....
        /*00a4*/ 	.word	0x0000a340


	//   ....[14]....
        /*00a8*/ 	.word	0x0000a3a0


	//   ....[15]....
        /*00ac*/ 	.word	0x0000a410


	//----- nvinfo : EIATTR_VRC_CTA_INIT_COUNT
	.align		4
.L_2468:
        /*00b0*/ 	.byte	0x02, 0x4a
	.zero		1
	.zero		1


	//----- nvinfo : EIATTR_EXIT_INSTR_OFFSETS
	.align		4
        /*00b4*/ 	.byte	0x04, 0x1c
        /*00b6*/ 	.short	(.L_2470 - .L_2469)


	//   ....[0]....
.L_2469:
        /*00b8*/ 	.word	0x00000090


	//----- nvinfo : EIATTR_CRS_STACK_SIZE
	.align		4
.L_2470:
        /*00bc*/ 	.byte	0x04, 0x1e
        /*00be*/ 	.short	(.L_2472 - .L_2471)
.L_2471:
        /*00c0*/ 	.word	0x00000000


	//----- nvinfo : EIATTR_CBANK_PARAM_SIZE
	.align		4
.L_2472:
        /*00c4*/ 	.byte	0x03, 0x19
        /*00c6*/ 	.short	0x01d0


	//----- nvinfo : EIATTR_PARAM_CBANK
	.align		4
        /*00c8*/ 	.byte	0x04, 0x0a
        /*00ca*/ 	.short	(.L_2474 - .L_2473)
	.align		4
.L_2473:
        /*00cc*/ 	.word	index@(.nv.constant0._ZN5flash24flash_fwd_splitkv_kernelI23Flash_fwd_kernel_traitsILi64ELi64ELi128ELi4ELb0ELb0EN7cutlass10bfloat16_tE19Flash_kernel_traitsILi64ELi64ELi128ELi4ES3_EELb0ELb0ELb0ELb0ELb1ELb1ELb0ELb0EEEvNS_16Flash_fwd_paramsE)
        /*00d0*/ 	.short	0x0380
        /*00d2*/ 	.short	0x01d0


	//----- nvinfo : EIATTR_SW_WAR
	.align		4
.L_2474:
        /*00d4*/ 	.byte	0x04, 0x36
        /*00d6*/ 	.short	(.L_2476 - .L_2475)
.L_2475:
        /*00d8*/ 	.word	0x00000008
.L_2476:


//--------------------- .nv.info._ZN5flash24flash_fwd_splitkv_kernelI23Flash_fwd_kernel_traitsILi64ELi64ELi128ELi4ELb0ELb0EN7cutlass10bfloat16_tE19Flash_kernel_traitsILi64ELi64ELi128ELi4ES3_EELb0ELb0ELb0ELb0ELb1ELb0ELb1ELb0EEEvNS_16Flash_fwd_paramsE --------------------------
	.section	.nv.info._ZN5flash24flash_fwd_splitkv_kernelI23Flash_fwd_kernel_traitsILi64ELi64ELi128ELi4ELb0ELb0EN7cutlass10bfloat16_tE19Flash_kernel_traitsILi64ELi64ELi128ELi4ES3_EELb0ELb0ELb0ELb0ELb1ELb0ELb1ELb0EEEvNS_16Flash_fwd_paramsE,"",@"SHT_CUDA_INFO"
	.sectionflags	@""
	.align	4


	//----- nvinfo : EIATTR_CUDA_API_VERSION
	.align		4
        /*0000*/ 	.byte	0x04, 0x37
        /*0002*/ 	.short	(.L_2478 - .L_2477)
.L_2477:
        /*0004*/ 	.word	0x00000082


	//----- nvinfo : EIATTR_KPARAM_INFO
	.align		4
.L_2478:
        /*0008*/ 	.byte	0x04, 0x17
        /*000a*/ 	.short	(.L_2480 - .L_2479)
.L_2479:
        /*000c*/ 	.word	0x00000000
        /*0010*/ 	.short	0x0000
        /*0012*/ 	.short	0x0000
        /*0014*/ 	.byte	0x00, 0xf0, 0x41, 0x07


	//----- nvinfo : EIATTR_SPARSE_MMA_MASK
	.align		4
.L_2480:
        /*0018*/ 	.byte	0x03, 0x50
        /*001a*/ 	.short	0x0000


	//----- nvinfo : EIATTR_MAXREG_COUNT
	.align		4
        /*001c*/ 	.byte	0x03, 0x1b
        /*001e*/ 	.short	0x00ff


	//----- nvinfo : EIATTR_NUM_BARRIERS
	.align		4
        /*0020*/ 	.byte	0x02, 0x4c
        /*0022*/ 	.byte	0x01
	.zero		1


	//----- nvinfo : EIATTR_MERCURY_ISA_VERSION
	.align		4
        /*0024*/ 	.byte	0x03, 0x5f
        /*0026*/ 	.short	0x0101


	//----- nvinfo : EIATTR_COOP_GROUP_MASK_REGIDS
	.align		4
        /*0028*/ 	.byte	0x04, 0x29
        /*002a*/ 	.short	(.L_2482 - .L_2481)


	//   ....[0]....
.L_2481:
        /*002c*/ 	.word	0xffffffff


	//   ....[1]....
        /*0030*/ 	.word	0xffffffff


	//   ....[2]....
        /*0034*/ 	.word	0xffffffff


	//   ....[3]....
        /*0038*/ 	.word	0xffffffff


	//   ....[4]....
        /*003c*/ 	.word	0xffffffff


	//   ....[5]....
        /*0040*/ 	.word	0xffffffff


	//   ....[6]....
        /*0044*/ 	.word	0xffffffff


	//   ....[7]....
        /*0048*/ 	.word	0xffffffff


	//   ....[8]....
        /*004c*/ 	.word	0xffffffff


	//   ....[9]....
        /*0050*/ 	.word	0xffffffff


	//   ....[10]....
        /*0054*/ 	.word	0xffffffff


	//   ....[11]....
        /*0058*/ 	.word	0xffffffff


	//   ....[12]....
        /*005c*/ 	.word	0x05000006


	//   ....[13]....
        /*0060*/ 	.word	0x05000006


	//   ....[14]....
        /*0064*/ 	.word	0x05000006


	//   ....[15]....
        /*0068*/ 	.word	0x05000006


	//----- nvinfo : EIATTR_COOP_GROUP_INSTR_OFFSETS
	.align		4
.L_2482:
        /*006c*/ 	.byte	0x04, 0x28
        /*006e*/ 	.short	(.L_2484 - .L_2483)


	//   ....[0]....
.L_2483:
        /*0070*/ 	.word	0x00004260


	//   ....[1]....
        /*0074*/ 	.word	0x00004280


	//   ....[2]....
        /*0078*/ 	.word	0x000042b0


	//   ....[3]....
        /*007c*/ 	.word	0x000042c0


	//   ....[4]....
        /*0080*/ 	.word	0x00006e60


	//   ....[5]....
        /*0084*/ 	.word	0x00006e70


	//   ....[6]....
        /*0088*/ 	.word	0x00006ea0


	//   ....[7]....
        /*008c*/ 	.word	0x00006eb0


	//   ....[8]....
        /*0090*/ 	.word	0x00008610


	//   ....[9]....
        /*0094*/ 	.word	0x00008620


	//   ....[10]....
        /*0098*/ 	.word	0x00008650


	//   ....[11]....
        /*009c*/ 	.word	0x00008660


	//   ....[12]....
        /*00a0*/ 	.word	0x00009090


	//   ....[13]....
        /*00a4*/ 	.word	0x00009100


	//   ....[14]....
        /*00a8*/ 	.word	0x00009160


	//   ....[15]....
        /*00ac*/ 	.word	0x000091d0


	//----- nvinfo : EIATTR_VRC_CTA_INIT_COUNT
	.align		4
.L_2484:
        /*00b0*/ 	.byte	0x02, 0x4a
	.zero		1
	.zero		1


	//----- nvinfo : EIATTR_EXIT_INSTR_OFFSETS
	.align		4
        /*00b4*/ 	.byte	0x04, 0x1c
        /*00b6*/ 	.short	(.L_2486 - .L_2485)


	//   ....[0]....
.L_2485:
        /*00b8*/ 	.word	0x000001f0


	//----- nvinfo : EIATTR_CRS_STACK_SIZE
	.align		4
.L_2486:
        /*00bc*/ 	.byte	0x04, 0x1e
        /*00be*/ 	.short	(.L_2488 - .L_2487)
.L_2487:
        /*00c0*/ 	.word	0x00000000


	//----- nvinfo : EIATTR_CBANK_PARAM_SIZE
	.align		4
.L_2488:
        /*00c4*/ 	.byte	0x03, 0x19
        /*00c6*/ 	.short	0x01d0


	//----- nvinfo : EIATTR_PARAM_CBANK
	.align		4
        /*00c8*/ 	.byte	0x04, 0x0a
        /*00ca*/ 	.short	(.L_2490 - .L_2489)
	.align		4
.L_2489:
        /*00cc*/ 	.word	index@(.nv.constant0._ZN5flash24flash_fwd_splitkv_kernelI23Flash_fwd_kernel_traitsILi64ELi64ELi128ELi4ELb0ELb0EN7cutlass10bfloat16_tE19Flash_kernel_traitsILi64ELi64ELi128ELi4ES3_EELb0ELb0ELb0ELb0ELb1ELb0ELb1ELb0EEEvNS_16Flash_fwd_paramsE)
        /*00d0*/ 	.short	0x0380
        /*00d2*/ 	.short	0x01d0


	//----- nvinfo : EIATTR_SW_WAR
	.align		4
.L_2490:
        /*00d4*/ 	.byte	0x04, 0x36
        /*00d6*/ 	.short	(.L_2492 - .L_2491)
.L_2491:
        /*00d8*/ 	.word	0x00000008
.L_2492:


//--------------------- .nv.info._ZN5flash24flash_fwd_splitkv_kernelI23Flash_fwd_kernel_traitsILi64ELi64ELi128ELi4ELb0ELb0EN7cutlass10bfloat16_tE19Flash_kernel_traitsILi64ELi64ELi128ELi4ES3_EELb0ELb0ELb0ELb0ELb1ELb1ELb1ELb0EEEvNS_16Flash_fwd_paramsE --------------------------
	.section	.nv.info._ZN5flash24flash_fwd_splitkv_kernelI23Flash_fwd_kernel_traitsILi64ELi64ELi128ELi4ELb0ELb0EN7cutlass10bfloat16_tE19Flash_kernel_traitsILi64ELi64ELi128ELi4ES3_EELb0ELb0ELb0ELb0ELb1ELb1ELb1ELb0EEEvNS_16Flash_fwd_paramsE,"",@"SHT_CUDA_INFO"
	.sectionflags	@""
	.align	4


	//----- nvinfo : EIATTR_CUDA_API_VERSION
	.align		4
        /*0000*/ 	.byte	0x04, 0x37
        /*0002*/ 	.short	(.L_2494 - .L_2493)
.L_2493:
        /*0004*/ 	.word	0x00000082


	//----- nvinfo : EIATTR_KPARAM_INFO
	.align		4
.L_2494:
        /*0008*/ 	.byte	0x04, 0x17
        /*000a*/ 	.short	(.L_2496 - .L_2495)
.L_2495:
        /*000c*/ 	.word	0x00000000
        /*0010*/ 	.short	0x0000
        /*0012*/ 	.short	0x0000
        /*0014*/ 	.byte	0x00, 0xf0, 0x41, 0x07


	//----- nvinfo : EIATTR_SPARSE_MMA_MASK
	.align		4
.L_2496:
        /*0018*/ 	.byte	0x03, 0x50
        /*001a*/ 	.short	0x0000


	//----- nvinfo : EIATTR_MAXREG_COUNT
	.align		4
        /*001c*/ 	.byte	0x03, 0x1b
        /*001e*/ 	.short	0x00ff


	//----- nvinfo : EIATTR_NUM_BARRIERS
	.align		4
        /*0020*/ 	.byte	0x02, 0x4c
        /*0022*/ 	.byte	0x01
	.zero		1


	//----- nvinfo : EIATTR_MERCURY_ISA_VERSION
	.align		4
        /*0024*/ 	.byte	0x03, 0x5f
        /*0026*/ 	.short	0x0101


	//----- nvinfo : EIATTR_COOP_GROUP_MASK_REGIDS
	.align		4
        /*0028*/ 	.byte	0x04, 0x29
        /*002a*/ 	.short	(.L_2498 - .L_2497)


	//   ....[0]....
.L_2497:
        /*002c*/ 	.word	0xffffffff


	//   ....[1]....
        /*0030*/ 	.word	0xffffffff


	//   ....[2]....
        /*0034*/ 	.word	0xffffffff


	//   ....[3]....
        /*0038*/ 	.word	0xffffffff


	//   ....[4]....
        /*003c*/ 	.word	0xffffffff


	//   ....[5]....
        /*0040*/ 	.word	0xffffffff


	//   ....[6]....
        /*0044*/ 	.word	0xffffffff


	//   ....[7]....
        /*0048*/ 	.word	0xffffffff


	//   ....[8]....
        /*004c*/ 	.word	0xffffffff


	//   ....[9]....
        /*0050*/ 	.word	0xffffffff


	//   ....[10]....
        /*0054*/ 	.word	0xffffffff


	//   ....[11]....
        /*0058*/ 	.word	0xffffffff


	//   ....[12]....
        /*005c*/ 	.word	0x05000006


	//   ....[13]....
        /*0060*/ 	.word	0x05000006


	//   ....[14]....
        /*0064*/ 	.word	0x05000006


	//   ....[15]....
        /*0068*/ 	.word	0x05000006


	//----- nvinfo : EIATTR_COOP_GROUP_INSTR_OFFSETS
	.align		4
.L_2498:
        /*006c*/ 	.byte	0x04, 0x28
        /*006e*/ 	.short	(.L_2500 - .L_2499)


	//   ....[0]....
.L_2499:
        /*0070*/ 	.word	0x00004a60


	//   ....[1]....
        /*0074*/ 	.word	0x00004a70


	//   ....[2]....
        /*0078*/ 	.word	0x00004aa0


	//   ....[3]....
        /*007c*/ 	.word	0x00004ab0


	//   ....[4]....
        /*0080*/ 	.word	0x00007ed0


	//   ....[5]....
        /*0084*/ 	.word	0x00007ee0


	//   ....[6]....
        /*0088*/ 	.word	0x00007f10


	//   ....[7]....
        /*008c*/ 	.word	0x00007f20


	//   ....[8]....
        /*0090*/ 	.word	0x00009610


	//   ....[9]....
        /*0094*/ 	.word	0x00009620


	//   ....[10]....
        /*0098*/ 	.word	0x00009650


	//   ....[11]....
        /*009c*/ 	.word	0x00009660


	//   ....[12]....
        /*00a0*/ 	.word	0x0000a090


	//   ....[13]....
        /*00a4*/ 	.word	0x0000a100


	//   ....[14]....
        /*00a8*/ 	.word	0x0000a160


	//   ....[15]....
        /*00ac*/ 	.word	0x0000a1d0


	//----- nvinfo : EIATTR_VRC_CTA_INIT_COUNT
	.align		4
.L_2500:
        /*00b0*/ 	.byte	0x02, 0x4a
	.zero		1
	.zero		1


	//----- nvinfo : EIATTR_EXIT_INSTR_OFFSETS
	.align		4
        /*00b4*/ 	.byte	0x04, 0x1c
        /*00b6*/ 	.short	(.L_2502 - .L_2501)


	//   ....[0]....
.L_2501:
        /*00b8*/ 	.word	0x000001f0


	//----- nvinfo : EIATTR_CRS_STACK_SIZE
	.align		4
.L_2502:
        /*00bc*/ 	.byte	0x04, 0x1e
        /*00be*/ 	.short	(.L_2504 - .L_2503)
.L_2503:
        /*00c0*/ 	.word	0x00000000


	//----- nvinfo : EIATTR_CBANK_PARAM_SIZE
	.align		4
.L_2504:
        /*00c4*/ 	.byte	0x03, 0x19
        /*00c6*/ 	.short	0x01d0


	//----- nvinfo : EIATTR_PARAM_CBANK
	.align		4
        /*00c8*/ 	.byte	0x04, 0x0a
        /*00ca*/ 	.short	(.L_2506 - .L_2505)
	.align		4
.L_2505:
        /*00cc*/ 	.word	index@(.nv.constant0._ZN5flash24flash_fwd_splitkv_kernelI23Flash_fwd_kernel_traitsILi64ELi64ELi128ELi4ELb0ELb0EN7cutlass10bfloat16_tE19Flash_kernel_traitsILi64ELi64ELi128ELi4ES3_EELb0ELb0ELb0ELb0ELb1ELb1ELb1ELb0EEEvNS_16Flash_fwd_paramsE)
        /*00d0*/ 	.short	0x0380
        /*00d2*/ 	.short	0x01d0


	//----- nvinfo : EIATTR_SW_WAR
	.align		4
.L_2506:
        /*00d4*/ 	.byte	0x04, 0x36
        /*00d6*/ 	.short	(.L_2508 - .L_2507)
.L_2507:
        /*00d8*/ 	.word	0x00000008
.L_2508:


//--------------------- .nv.info._ZN5flash24flash_fwd_splitkv_kernelI23Flash_fwd_kernel_traitsILi64ELi64ELi128ELi4ELb0ELb0EN7cutlass10bfloat16_tE19Flash_kernel_traitsILi64ELi64ELi128ELi4ES3_EELb0ELb0ELb0ELb0ELb0ELb0ELb0ELb0EEEvNS_16Flash_fwd_paramsE --------------------------
	.section	.nv.info._ZN5flash24flash_fwd_splitkv_kernelI23Flash_fwd_kernel_traitsILi64ELi64ELi128ELi4ELb0ELb0EN7cutlass10bfloat16_tE19Flash_kernel_traitsILi64ELi64ELi128ELi4ES3_EELb0ELb0ELb0ELb0ELb0ELb0ELb0ELb0EEEvNS_16Flash_fwd_paramsE,"",@"SHT_CUDA_INFO"
	.sectionflags	@""
	.align	4


	//----- nvinfo : EIATTR_CUDA_API_VERSION
	.align		4
        /*0000*/ 	.byte	0x04, 0x37
        /*0002*/ 	.short	(.L_2510 - .L_2509)
.L_2509:
        /*0004*/ 	.word	0x00000082


	//----- nvinfo : EIATTR_KPARAM_INFO
	.align		4
.L_2510:
        /*0008*/ 	.byte	0x04, 0x17
        /*000a*/ 	.short	(.L_2512 - .L_2511)
.L_2511:
        /*000c*/ 	.word	0x00000000
        /*0010*/ 	.short	0x0000
        /*0012*/ 	.short	0x0000
        /*0014*/ 	.byte	0x00, 0xf0, 0x41, 0x07


	//----- nvinfo : EIATTR_SPARSE_MMA_MASK
	.align		4
.L_2512:
        /*0018*/ 	.byte	0x03, 0x50
        /*001a*/ 	.short	0x0000


	//----- nvinfo : EIATTR_MAXREG_COUNT
	.align		4
        /*001c*/ 	.byte	0x03, 0x1b
        /*001e*/ 	.short	0x00ff


	//----- nvinfo : EIATTR_NUM_BARRIERS
	.align		4
        /*0020*/ 	.byte	0x02, 0x4c
        /*0022*/ 	.byte	0x01
	.zero		1


	//----- nvinfo : EIATTR_MERCURY_ISA_VERSION
	.align		4
        /*0024*/ 	.byte	0x03, 0x5f
        /*0026*/ 	.short	0x0101


	//----- nvinfo : EIATTR_COOP_GROUP_MASK_REGIDS
	.align		4
        /*0028*/ 	.byte	0x04, 0x29
        /*002a*/ 	.short	(.L_2514 - .L_2513)


	//   ....[0]....
.L_2513:
        /*002c*/ 	.word	0xffffffff


	//   ....[1]....
        /*0030*/ 	.word	0xffffffff


	//   ....[2]....
        /*0034*/ 	.word	0xffffffff


	//   ....[3]....
        /*0038*/ 	.word	0xffffffff


	//   ....[4]....
        /*003c*/ 	.word	0xffffffff


	//   ....[5]....
        /*0040*/ 	.word	0xffffffff


	//   ....[6]....
        /*0044*/ 	.word	0xffffffff


	//   ....[7]....
        /*0048*/ 	.word	0xffffffff


	//   ....[8]....
        /*004c*/ 	.word	0xffffffff


	//   ....[9]....
        /*0050*/ 	.word	0xffffffff


	//   ....[10]....
        /*0054*/ 	.word	0xffffffff


	//   ....[11]....
        /*0058*/ 	.word	0xffffffff


	//   ....[12]....
        /*005c*/ 	.word	0x05000006


	//   ....[13]....
        /*0060*/ 	.word	0x05000006


	//   ....[14]....
        /*0064*/ 	.word	0x05000006


	//   ....[15]....
        /*0068*/ 	.word	0x05000006


	//----- nvinfo : EIATTR_COOP_GROUP_INSTR_OFFSETS
	.align		4
.L_2514:
        /*006c*/ 	.byte	0x04, 0x28
        /*006e*/ 	.short	(.L_2516 - .L_2515)


	//   ....[0]....
.L_2515:
        /*0070*/ 	.word	0x00004d00


	//   ....[1]....
        /*0074*/ 	.word	0x00004d20


	//   ....[2]....
        /*0078*/ 	.word	0x00004d80


	//   ....[3]....
        /*007c*/ 	.word	0x00004d90


	//   ....[4]....
        /*0080*/ 	.word	0x00007d00


	//   ....[5]....
        /*0084*/ 	.word	0x00007d20


	//   ....[6]....
        /*0088*/ 	.word	0x00007d50


	//   ....[7]....
        /*008c*/ 	.word	0x00007d60


	//   ....[8]....
        /*0090*/ 	.word	0x000094c0


	//   ....[9]....
        /*0094*/ 	.word	0x000094d0


	//   ....[10]....
        /*0098*/ 	.word	0x00009500


	//   ....[11]....
        /*009c*/ 	.word	0x00009510


	//   ....[12]....
        /*00a0*/ 	.word	0x0000a390


	//   ....[13]....
        /*00a4*/ 	.word	0x0000a400


	//   ....[14]....
        /*00a8*/ 	.word	0x0000a460


	//   ....[15]....
        /*00ac*/ 	.word	0x0000a4d0


	//----- nvinfo : EIATTR_VRC_CTA_INIT_COUNT
	.align		4
.L_2516:
        /*00b0*/ 	.byte	0x02, 0x4a
	.zero		1
	.zero		1


	//----- nvinfo : EIATTR_EXIT_INSTR_OFFSETS
	.align		4
        /*00b4*/ 	.byte	0x04, 0x1c
        /*00b6*/ 	.short	(.L_2518 - .L_2517)


	//   ....[0]....
.L_2517:
        /*00b8*/ 	.word	0x00000090


	//----- nvinfo : EIATTR_CRS_STACK_SIZE
	.align		4
.L_2518:
        /*00bc*/ 	.byte	0x04, 0x1e
        /*00be*/ 	.short	(.L_2520 - .L_2519)
.L_2519:
        /*00c0*/ 	.word	0x00000000


	//----- nvinfo : EIATTR_CBANK_PARAM_SIZE
	.align		4
.L_2520:
        /*00c4*/ 	.byte	0x03, 0x19
        /*00c6*/ 	.short	0x01d0


	//----- nvinfo : EIATTR_PARAM_CBANK
	.align		4
        /*00c8*/ 	.byte	0x04, 0x0a
        /*00ca*/ 	.short	(.L_2522 - .L_2521)
	.align		4
.L_2521:
        /*00cc*/ 	.word	index@(.nv.constant0._ZN5flash24flash_fwd_splitkv_kernelI23Flash_fwd_kernel_traitsILi64ELi64ELi128ELi4ELb0ELb0EN7cutlass10bfloat16_tE19Flash_kernel_traitsILi64ELi64ELi128ELi4ES3_EELb0ELb0ELb0ELb0ELb0ELb0ELb0ELb0EEEvNS_16Flash_fwd_paramsE)
        /*00d0*/ 	.short	0x0380
        /*00d2*/ 	.short	0x01d0


	//----- nvinfo : EIATTR_SW_WAR
	.align		4
.L_2522:
        /*00d4*/ 	.byte	0x04, 0x36
        /*00d6*/ 	.short	(.L_2524 - .L_2523)
.L_2523:
        /*00d8*/ 	.word	0x00000008
.L_2524:


//--------------------- .nv.info._ZN5flash24flash_fwd_splitkv_kernelI23Flash_fwd_kernel_traitsILi64ELi64ELi128ELi4ELb0ELb0EN7cutlass10bfloat16_tE19Flash_kernel_traitsILi64ELi64ELi128ELi4ES3_EELb0ELb0ELb0ELb0ELb0ELb1ELb0ELb0EEEvNS_16Flash_fwd_paramsE --------------------------
	.section	.nv.info._ZN5flash24flash_fwd_splitkv_kernelI23Flash_fwd_kernel_traitsILi64ELi64ELi128ELi4ELb0ELb0EN7cutlass10bfloat16_tE19Flash_kernel_traitsILi64ELi64ELi128ELi4ES3_EELb0ELb0ELb0ELb0ELb0ELb1ELb0ELb0EEEvNS_16Flash_fwd_paramsE,"",@"SHT_CUDA_INFO"
	.sectionflags	@""
	.align	4


	//----- nvinfo : EIATTR_CUDA_API_VERSION
	.align		4
        /*0000*/ 	.byte	0x04, 0x37
        /*0002*/ 	.short	(.L_2526 - .L_2525)
.L_2525:
        /*0004*/ 	.word	0x00000082


	//----- nvinfo : EIATTR_KPARAM_INFO
	.align		4
.L_2526:
        /*0008*/ 	.byte	0x04, 0x17
        /*000a*/ 	.short	(.L_2528 - .L_2527)
.L_2527:
        /*000c*/ 	.word	0x00000000
        /*0010*/ 	.short	0x0000
        /*0012*/ 	.short	0x0000
        /*0014*/ 	.byte	0x00, 0xf0, 0x41, 0x07


	//----- nvinfo : EIATTR_SPARSE_MMA_MASK
	.align		4
.L_2528:
        /*0018*/ 	.byte	0x03, 0x50
        /*001a*/ 	.short	0x0000


	//----- nvinfo : EIATTR_MAXREG_COUNT
	.align		4
        /*001c*/ 	.byte	0x03, 0x1b
        /*001e*/ 	.short	0x00ff


	//----- nvinfo : EIATTR_NUM_BARRIERS
	.align		4
        /*0020*/ 	.byte	0x02, 0x4c
        /*0022*/ 	.byte	0x01
	.zero		1


	//----- nvinfo : EIATTR_MERCURY_ISA_VERSION
	.align		4
        /*0024*/ 	.byte	0x03, 0x5f
        /*0026*/ 	.short	0x0101


	//----- nvinfo : EIATTR_COOP_GROUP_MASK_REGIDS
	.align		4
        /*0028*/ 	.byte	0x04, 0x29
        /*002a*/ 	.short	(.L_2530 - .L_2529)


	//   ....[0]....
.L_2529:
        /*002c*/ 	.word	0xffffffff


	//   ....[1]....
        /*0030*/ 	.word	0xffffffff


	//   ....[2]....
        /*0034*/ 	.word	0xffffffff


	//   ....[3]....
        /*0038*/ 	.word	0xffffffff


	//   ....[4]....
        /*003c*/ 	.word	0xffffffff


	//   ....[5]....
        /*0040*/ 	.word	0xffffffff


	//   ....[6]....
        /*0044*/ 	.word	0xffffffff


	//   ....[7]....
        /*0048*/ 	.word	0xffffffff


	//   ....[8]....
        /*004c*/ 	.word	0xffffffff


	//   ....[9]....
        /*0050*/ 	.word	0xffffffff


	//   ....[10]....
        /*0054*/ 	.word	0xffffffff


	//   ....[11]....
        /*0058*/ 	.word	0xffffffff


	//   ....[12]....
        /*005c*/ 	.word	0x05000006


	//   ....[13]....
        /*0060*/ 	.word	0x05000006


	//   ....[14]....
        /*0064*/ 	.word	0x05000006


	//   ....[15]....
        /*0068*/ 	.word	0x05000006


	//----- nvinfo : EIATTR_COOP_GROUP_INSTR_OFFSETS
	.align		4
.L_2530:
        /*006c*/ 	.byte	0x04, 0x28
        /*006e*/ 	.short	(.L_2532 - .L_2531)


	//   ....[0]....
.L_2531:
        /*0070*/ 	.word	0x00005520


	//   ....[1]....
        /*0074*/ 	.word	0x00005540


	//   ....[2]....
        /*0078*/ 	.word	0x000055c0


	//   ....[3]....
        /*007c*/ 	.word	0x000055d0


	//   ....[4]....
        /*0080*/ 	.word	0x00008d90


	//   ....[5]....
        /*0084*/ 	.word	0x00008db0


	//   ....[6]....
        /*0088*/ 	.word	0x00008de0


	//   ....[7]....
        /*008c*/ 	.word	0x00008df0


	//   ....[8]....
        /*0090*/ 	.word	0x0000a4e0


	//   ....[9]....
        /*0094*/ 	.word	0x0000a4f0


	//   ....[10]....
        /*0098*/ 	.word	0x0000a520


	//   ....[11]....
        /*009c*/ 	.word	0x0000a530


	//   ....[12]....
        /*00a0*/ 	.word	0x0000b3b0


	//   ....[13]....
        /*00a4*/ 	.word	0x0000b420


	//   ....[14]....
        /*00a8*/ 	.word	0x0000b480


	//   ....[15]....
        /*00ac*/ 	.word	0x0000b4f0


	//----- nvinfo : EIATTR_VRC_CTA_INIT_COUNT
	.align		4
.L_2532:
        /*00b0*/ 	.byte	0x02, 0x4a
	.zero		1
	.zero		1


	//----- nvinfo : EIATTR_EXIT_INSTR_OFFSETS
	.align		4
        /*00b4*/ 	.byte	0x04, 0x1c
        /*00b6*/ 	.short	(.L_2534 - .L_2533)


	//   ....[0]....
.L_2533:
        /*00b8*/ 	.word	0x00000090


	//----- nvinfo : EIATTR_CRS_STACK_SIZE
	.align		4
.L_2534:
        /*00bc*/ 	.byte	0x04, 0x1e
        /*00be*/ 	.short	(.L_2536 - .L_2535)
.L_2535:
        /*00c0*/ 	.word	0x00000000


	//----- nvinfo : EIATTR_CBANK_PARAM_SIZE
	.align		4
.L_2536:
        /*00c4*/ 	.byte	0x03, 0x19
        /*00c6*/ 	.short	0x01d0


	//----- nvinfo : EIATTR_PARAM_CBANK
	.align		4
        /*00c8*/ 	.byte	0x04, 0x0a
        /*00ca*/ 	.short	(.L_2538 - .L_2537)
	.align		4
.L_2537:
        /*00cc*/ 	.word	index@(.nv.constant0._ZN5flash24flash_fwd_splitkv_kernelI23Flash_fwd_kernel_traitsILi64ELi64ELi128ELi4ELb0ELb0EN7cutlass10bfloat16_tE19Flash_kernel_traitsILi64ELi64ELi128ELi4ES3_EELb0ELb0ELb0ELb0ELb0ELb1ELb0ELb0EEEvNS_16Flash_fwd_paramsE)
        /*00d0*/ 	.short	0x0380
        /*00d2*/ 	.short	0x01d0


	//----- nvinfo : EIATTR_SW_WAR
	.align		4
.L_2538:
        /*00d4*/ 	.byte	0x04, 0x36
        /*00d6*/ 	.short	(.L_2540 - .L_2539)
.L_2539:
        /*00d8*/ 	.word	0x00000008
.L_2540:


//--------------------- .nv.info._ZN5flash24flash_fwd_splitkv_kernelI23Flash_fwd_kernel_traitsILi64ELi64ELi128ELi4ELb0ELb0EN7cutlass10bfloat16_tE19Flash_kernel_traitsILi64ELi64ELi128ELi4ES3_EELb0ELb0ELb0ELb0ELb0ELb0ELb0ELb1EEEvNS_16Flash_fwd_paramsE --------------------------
	.section	.nv.info._ZN5flash24flash_fwd_splitkv_kernelI23Flash_fwd_kernel_traitsILi64ELi64ELi128ELi4ELb0ELb0EN7cutlass10bfloat16_tE19Flash_kernel_traitsILi64ELi64ELi128ELi4ES3_EELb0ELb0ELb0ELb0ELb0ELb0ELb0ELb1EEEvNS_16Flash_fwd_paramsE,"",@"SHT_CUDA_INFO"
	.sectionflags	@""
	.align	4


	//----- nvinfo : EIATTR_CUDA_API_VERSION
	.align		4
        /*0000*/ 	.byte	0x04, 0x37
        /*0002*/ 	.short	(.L_2542 - .L_2541)
.L_2541:
        /*0004*/ 	.word	0x00000082


	//----- nvinfo : EIATTR_KPARAM_INFO
	.align		4
.L_2542:
        /*0008*/ 	.byte	0x04, 0x17
        /*000a*/ 	.short	(.L_2544 - .L_2543)
.L_2543:
        /*000c*/ 	.word	0x00000000
        /*0010*/ 	.short	0x0000
        /*0012*/ 	.short	0x0000
        /*0014*/ 	.byte	0x00, 0xf0, 0x41, 0x07


	//----- nvinfo : EIATTR_SPARSE_MMA_MASK
	.align		4
.L_2544:
        /*0018*/ 	.byte	0x03, 0x50
        /*001a*/ 	.short	0x0000


	//----- nvinfo : EIATTR_MAXREG_COUNT
	.align		4
        /*001c*/ 	.byte	0x03, 0x1b
        /*001e*/ 	.short	0x00ff


	//----- nvinfo : EIATTR_NUM_BARRIERS
	.align		4
        /*0020*/ 	.byte	0x02, 0x4c
        /*0022*/ 	.byte	0x01
	.zero		1


	//----- nvinfo : EIATTR_MERCURY_ISA_VERSION
	.align		4
        /*0024*/ 	.byte	0x03, 0x5f
        /*0026*/ 	.short	0x0101


	//----- nvinfo : EIATTR_COOP_GROUP_MASK_REGIDS
	.align		4
        /*0028*/ 	.byte	0x04, 0x29
        /*002a*/ 	.short	(.L_2546 - .L_2545)


	//   ....[0]....
.L_2545:
        /*002c*/ 	.word	0xffffffff


	//   ....[1]....
        /*0030*/ 	.word	0xffffffff


	//   ....[2]....
        /*0034*/ 	.word	0xffffffff


	//   ....[3]....
        /*0038*/ 	.word	0xffffffff


	//   ....[4]....
        /*003c*/ 	.word	0xffffffff


	//   ....[5]....
        /*0040*/ 	.word	0xffffffff


	//   ....[6]....
        /*0044*/ 	.word	0xffffffff


	//   ....[7]....
        /*0048*/ 	.word	0xffffffff


	//   ....[8]....
        /*004c*/ 	.word	0xffffffff


	//   ....[9]....
        /*0050*/ 	.word	0xffffffff


	//   ....[10]....
        /*0054*/ 	.word	0xffffffff


	//   ....[11]....
        /*0058*/ 	.word	0xffffffff


	//   ....[12]....
        /*005c*/ 	.word	0x05000006


	//   ....[13]....
        /*0060*/ 	.word	0x05000006


	//   ....[14]....
        /*0064*/ 	.word	0x05000006


	//   ....[15]....
        /*0068*/ 	.word	0x05000006


	//----- nvinfo : EIATTR_COOP_GROUP_INSTR_OFFSETS
	.align		4
.L_2546:
        /*006c*/ 	.byte	0x04, 0x28
        /*006e*/ 	.short	(.L_2548 - .L_2547)


	//   ....[0]....
.L_2547:
        /*0070*/ 	.word	0x0000d7f0


	//   ....[1]....
        /*0074*/ 	.word	0x0000d810


	//   ....[2]....
        /*0078*/ 	.word	0x0000d890


	//   ....[3]....
        /*007c*/ 	.word	0x0000d8a0


	//   ....[4]....
        /*0080*/ 	.word	0x000106d0


	//   ....[5]....
        /*0084*/ 	.word	0x000106e0


	//   ....[6]....
        /*0088*/ 	.word	0x00010710


	//   ....[7]....
        /*008c*/ 	.word	0x00010720


	//   ....[8]....
        /*0090*/ 	.word	0x00011ea0


	//   ....[9]....
        /*0094*/ 	.word	0x00011eb0


	//   ....[10]....
        /*0098*/ 	.word	0x00011ee0


	//   ....[11]....
        /*009c*/ 	.word	0x00011ef0


	//   ....[12]....
        /*00a0*/ 	.word	0x00012d50


	//   ....[13]....
        /*00a4*/ 	.word	0x00012dc0


	//   ....[14]....
        /*00a8*/ 	.word	0x00012e20


	//   ....[15]....
        /*00ac*/ 	.word	0x00012e90


	//----- nvinfo : EIATTR_VRC_CTA_INIT_COUNT
	.align		4
.L_2548:
        /*00b0*/ 	.byte	0x02, 0x4a
	.zero		1
	.zero		1


	//----- nvinfo : EIATTR_EXIT_INSTR_OFFSETS
	.align		4
        /*00b4*/ 	.byte	0x04, 0x1c
        /*00b6*/ 	.short	(.L_2550 - .L_2549)


	//   ....[0]....
.L_2549:
        /*00b8*/ 	.word	0x00000090


	//----- nvinfo : EIATTR_CRS_STACK_SIZE
	.align		4
.L_2550:
        /*00bc*/ 	.byte	0x04, 0x1e
        /*00be*/ 	.short	(.L_2552 - .L_2551)
.L_2551:
        /*00c0*/ 	.word	0x00000000


	//----- nvinfo : EIATTR_CBANK_PARAM_SIZE
	.align		4
.L_2552:
        /*00c4*/ 	.byte	0x03, 0x19
        /*00c6*/ 	.short	0x01d0


	//----- nvinfo : EIATTR_PARAM_CBANK
	.align		4
        /*00c8*/ 	.byte	0x04, 0x0a
        /*00ca*/ 	.short	(.L_2554 - .L_2553)
	.align		4
.L_2553:
        /*00cc*/ 	.word	index@(.nv.constant0._ZN5flash24flash_fwd_splitkv_kernelI23Flash_fwd_kernel_traitsILi64ELi64ELi128ELi4ELb0ELb0EN7cutlass10bfloat16_tE19Flash_kernel_traitsILi64ELi64ELi128ELi4ES3_EELb0ELb0ELb0ELb0ELb0ELb0ELb0ELb1EEEvNS_16Flash_fwd_paramsE)
        /*00d0*/ 	.short	0x0380
        /*00d2*/ 	.short	0x01d0


	//----- nvinfo : EIATTR_SW_WAR
	.align		4
.L_2554:
        /*00d4*/ 	.byte	0x04, 0x36
        /*00d6*/ 	.short	(.L_2556 - .L_2555)
.L_2555:
        /*00d8*/ 	.word	0x00000008
.L_2556:


//--------------------- .nv.info._ZN5flash24flash_fwd_splitkv_kernelI23Flash_fwd_kernel_traitsILi64ELi64ELi128ELi4ELb0ELb0EN7cutlass10bfloat16_tE19Flash_kernel_traitsILi64ELi64ELi128ELi4ES3_EELb0ELb0ELb0ELb0ELb0ELb1ELb0ELb1EEEvNS_16Flash_fwd_paramsE --------------------------
	.section	.nv.info._ZN5flash24flash_fwd_splitkv_kernelI23Flash_fwd_kernel_traitsILi64ELi64ELi128ELi4ELb0ELb0EN7cutlass10bfloat16_tE19Flash_kernel_traitsILi64ELi64ELi128ELi4ES3_EELb0ELb0ELb0ELb0ELb0ELb1ELb0ELb1EEEvNS_16Flash_fwd_paramsE,"",@"SHT_CUDA_INFO"
	.sectionflags	@""
	.align	4


	//----- nvinfo : EIATTR_CUDA_API_VERSION
	.align		4
        /*0000*/ 	.byte	0x04, 0x37
        /*0002*/ 	.short	(.L_2558 - .L_2557)
.L_2557:
        /*0004*/ 	.word	0x00000082


	//----- nvinfo : EIATTR_KPARAM_INFO
	.align		4
.L_2558:
        /*0008*/ 	.byte	0x04, 0x17
        /*000a*/ 	.short	(.L_2560 - .L_2559)
.L_2559:
        /*000c*/ 	.word	0x00000000
        /*0010*/ 	.short	0x0000
        /*0012*/ 	.short	0x0000
        /*0014*/ 	.byte	0x00, 0xf0, 0x41, 0x07


	//----- nvinfo : EIATTR_SPARSE_MMA_MASK
	.align		4
.L_2560:
        /*0018*/ 	.byte	0x03, 0x50
        /*001a*/ 	.short	0x0000


	//----- nvinfo : EIATTR_MAXREG_COUNT
	.align		4
        /*001c*/ 	.byte	0x03, 0x1b
        /*001e*/ 	.short	0x00ff


	//----- nvinfo : EIATTR_NUM_BARRIERS
	.align		4
        /*0020*/ 	.byte	0x02, 0x4c
        /*0022*/ 	.byte	0x01
	.zero		1


	//----- nvinfo : EIATTR_MERCURY_ISA_VERSION
	.align		4
        /*0024*/ 	.byte	0x03, 0x5f
        /*0026*/ 	.short	0x0101


	//----- nvinfo : EIATTR_COOP_GROUP_MASK_REGIDS
	.align		4
        /*0028*/ 	.byte	0x04, 0x29
        /*002a*/ 	.short	(.L_2562 - .L_2561)


	//   ....[0]....
.L_2561:
        /*002c*/ 	.word	0xffffffff


	//   ....[1]....
        /*0030*/ 	.word	0xffffffff


	//   ....[2]....
        /*0034*/ 	.word	0xffffffff


	//   ....[3]....
        /*0038*/ 	.word	0xffffffff


	//   ....[4]....
        /*003c*/ 	.word	0xffffffff


	//   ....[5]....
        /*0040*/ 	.word	0xffffffff


	//   ....[6]....
        /*0044*/ 	.word	0xffffffff


	//   ....[7]....
        /*0048*/ 	.word	0xffffffff


	//   ....[8]....
        /*004c*/ 	.word	0xffffffff


	//   ....[9]....
        /*0050*/ 	.word	0xffffffff


	//   ....[10]....
        /*0054*/ 	.word	0xffffffff


	//   ....[11]....
        /*0058*/ 	.word	0xffffffff


	//   ....[12]....
        /*005c*/ 	.word	0x05000006


	//   ....[13]....
        /*0060*/ 	.word	0x05000006


	//   ....[14]....
        /*0064*/ 	.word	0x05000006


	//   ....[15]....
        /*0068*/ 	.word	0x05000006


	//----- nvinfo : EIATTR_COOP_GROUP_INSTR_OFFSETS
	.align		4
.L_2562:
        /*006c*/ 	.byte	0x04, 0x28
        /*006e*/ 	.short	(.L_2564 - .L_2563)


	//   ....[0]....
.L_2563:
        /*0070*/ 	.word	0x0000e000


	//   ....[1]....
        /*0074*/ 	.word	0x0000e020


	//   ....[2]....
        /*0078*/ 	.word	0x0000e0b0


	//   ....[3]....
        /*007c*/ 	.word	0x0000e0c0


	//   ....[4]....
        /*0080*/ 	.word	0x00011760


	//   ....[5]....
        /*0084*/ 	.word	0x00011770


	//   ....[6]....
        /*0088*/ 	.word	0x000117a0


	//   ....[7]....
        /*008c*/ 	.word	0x000117b0


	//   ....[8]....
        /*0090*/ 	.word	0x00012ed0


	//   ....[9]....
        /*0094*/ 	.word	0x00012ee0


	//   ....[10]....
        /*0098*/ 	.word	0x00012f10


	//   ....[11]....
        /*009c*/ 	.word	0x00012f20


	//   ....[12]....
        /*00a0*/ 	.word	0x00013d80


	//   ....[13]....
        /*00a4*/ 	.word	0x00013df0


	//   ....[14]....
        /*00a8*/ 	.word	0x00013e50


	//   ....[15]....
        /*00ac*/ 	.word	0x00013ec0


	//----- nvinfo : EIATTR_VRC_CTA_INIT_COUNT
	.align		4
.L_2564:
        /*00b0*/ 	.byte	0x02, 0x4a
	.zero		1
	.zero		1


	//----- nvinfo : EIATTR_EXIT_INSTR_OFFSETS
	.align		4
        /*00b4*/ 	.byte	0x04, 0x1c
        /*00b6*/ 	.short	(.L_2566 - .L_2565)


	//   ....[0]....
.L_2565:
        /*00b8*/ 	.word	0x00000090


	//----- nvinfo : EIATTR_CRS_STACK_SIZE
	.align		4
.L_2566:
        /*00bc*/ 	.byte	0x04, 0x1e
        /*00be*/ 	.short	(.L_2568 - .L_2567)
.L_2567:
        /*00c0*/ 	.word	0x00000000


	//----- nvinfo : EIATTR_CBANK_PARAM_SIZE
	.align		4
.L_2568:
        /*00c4*/ 	.byte	0x03, 0x19
        /*00c6*/ 	.short	0x01d0


	//----- nvinfo : EIATTR_PARAM_CBANK
	.align		4
        /*00c8*/ 	.byte	0x04, 0x0a
        /*00ca*/ 	.short	(.L_2570 - .L_2569)
	.align		4
.L_2569:
        /*00cc*/ 	.word	index@(.nv.constant0._ZN5flash24flash_fwd_splitkv_kernelI23Flash_fwd_kernel_traitsILi64ELi64ELi128ELi4ELb0ELb0EN7cutlass10bfloat16_tE19Flash_kernel_traitsILi64ELi64ELi128ELi4ES3_EELb0ELb0ELb0ELb0ELb0ELb1ELb0ELb1EEEvNS_16Flash_fwd_paramsE)
        /*00d0*/ 	.short	0x0380
        /*00d2*/ 	.short	0x01d0


	//----- nvinfo : EIATTR_SW_WAR
	.align		4
.L_2570:
        /*00d4*/ 	.byte	0x04, 0x36
        /*00d6*/ 	.short	(.L_2572 - .L_2571)
.L_2571:
        /*00d8*/ 	.word	0x00000008
.L_2572:


//--------------------- .nv.info._ZN5flash24flash_fwd_splitkv_kernelI23Flash_fwd_kernel_traitsILi64ELi64ELi128ELi4ELb0ELb0EN7cutlass10bfloat16_tE19Flash_kernel_traitsILi64ELi64ELi128ELi4ES3_EELb0ELb0ELb0ELb0ELb0ELb0ELb1ELb0EEEvNS_16Flash_fwd_paramsE --------------------------
	.section	.nv.info._ZN5flash24flash_fwd_splitkv_kernelI23Flash_fwd_kernel_traitsILi64ELi64ELi128ELi4ELb0ELb0EN7cutlass10bfloat16_tE19Flash_kernel_traitsILi64ELi64ELi128ELi4ES3_EELb0ELb0ELb0ELb0ELb0ELb0ELb1ELb0EEEvNS_16Flash_fwd_paramsE,"",@"SHT_CUDA_INFO"
	.sectionflags	@""
	.align	4


	//----- nvinfo : EIATTR_CUDA_API_VERSION
	.align		4
        /*0000*/ 	.byte	0x04, 0x37
        /*0002*/ 	.short	(.L_2574 - .L_2573)
.L_2573:
        /*0004*/ 	.word	0x00000082


	//----- nvinfo : EIATTR_KPARAM_INFO
	.align		4
.L_2574:
        /*0008*/ 	.byte	0x04, 0x17
        /*000a*/ 	.short	(.L_2576 - .L_2575)
.L_2575:
        /*000c*/ 	.word	0x00000000
        /*0010*/ 	.short	0x0000
        /*0012*/ 	.short	0x0000
        /*0014*/ 	.byte	0x00, 0xf0, 0x41, 0x07


	//----- nvinfo : EIATTR_SPARSE_MMA_MASK
	.align		4
.L_2576:
        /*0018*/ 	.byte	0x03, 0x50
        /*001a*/ 	.short	0x0000


	//----- nvinfo : EIATTR_MAXREG_COUNT
	.align		4
        /*001c*/ 	.byte	0x03, 0x1b
        /*001e*/ 	.short	0x00ff


	//----- nvinfo : EIATTR_NUM_BARRIERS
	.align		4
        /*0020*/ 	.byte	0x02, 0x4c
        /*0022*/ 	.byte	0x01
	.zero		1


	//----- nvinfo : EIATTR_MERCURY_ISA_VERSION
	.align		4
        /*0024*/ 	.byte	0x03, 0x5f
        /*0026*/ 	.short	0x0101


	//----- nvinfo : EIATTR_COOP_GROUP_MASK_REGIDS
	.align		4
        /*0028*/ 	.byte	0x04, 0x29
        /*002a*/ 	.short	(.L_2578 - .L_2577)


	//   ....[0]....
.L_2577:
        /*002c*/ 	.word	0xffffffff


	//   ....[1]....
        /*0030*/ 	.word	0xffffffff


	//   ....[2]....
        /*0034*/ 	.word	0xffffffff


	//   ....[3]....
        /*0038*/ 	.word	0xffffffff


	//   ....[4]....
        /*003c*/ 	.word	0xffffffff


	//   ....[5]....
        /*0040*/ 	.word	0xffffffff


	//   ....[6]....
        /*0044*/ 	.word	0xffffffff


	//   ....[7]....
        /*0048*/ 	.word	0xffffffff


	//   ....[8]....
        /*004c*/ 	.word	0xffffffff


	//   ....[9]....
        /*0050*/ 	.word	0xffffffff


	//   ....[10]....
        /*0054*/ 	.word	0xffffffff


	//   ....[11]....
        /*0058*/ 	.word	0xffffffff


	//   ....[12]....
        /*005c*/ 	.word	0x05000006


	//   ....[13]....
        /*0060*/ 	.word	0x05000006


	//   ....[14]....
        /*0064*/ 	.word	0x05000006


	//   ....[15]....
        /*0068*/ 	.word	0x05000006


	//----- nvinfo : EIATTR_COOP_GROUP_INSTR_OFFSETS
	.align		4
.L_2578:
        /*006c*/ 	.byte	0x04, 0x28
        /*006e*/ 	.short	(.L_2580 - .L_2579)


	//   ....[0]....
.L_2579:
        /*0070*/ 	.word	0x00004e70


	//   ....[1]....
        /*0074*/ 	.word	0x00004ed0


	//   ....[2]....
        /*0078*/ 	.word	0x00004ef0


	//   ....[3]....
        /*007c*/ 	.word	0x00004f30


	//   ....[4]....
        /*0080*/ 	.word	0x00007e60


	//   ....[5]....
        /*0084*/ 	.word	0x00007e70


	//   ....[6]....
        /*0088*/ 	.word	0x00007ea0


	//   ....[7]....
        /*008c*/ 	.word	0x00007eb0


	//   ....[8]....
        /*0090*/ 	.word	0x00009610


	//   ....[9]....
        /*0094*/ 	.word	0x00009620


	//   ....[10]....
        /*0098*/ 	.word	0x00009650


	//   ....[11]....
        /*009c*/ 	.word	0x00009660


	//   ....[12]....
        /*00a0*/ 	.word	0x0000a140


	//   ....[13]....
        /*00a4*/ 	.word	0x0000a1b0


	//   ....[14]....
        /*00a8*/ 	.word	0x0000a210


	//   ....[15]....
        /*00ac*/ 	.word	0x0000a280


	//----- nvinfo : EIATTR_VRC_CTA_INIT_COUNT
	.align		4
.L_2580:
        /*00b0*/ 	.byte	0x02, 0x4a
	.zero		1
	.zero		1


	//----- nvinfo : EIATTR_EXIT_INSTR_OFFSETS
	.align		4
        /*00b4*/ 	.byte	0x04, 0x1c
        /*00b6*/ 	.short	(.L_2582 - .L_2581)


	//   ....[0]....
.L_2581:
        /*00b8*/ 	.word	0x000001f0


	//----- nvinfo : EIATTR_CRS_STACK_SIZE
	.align		4
.L_2582:
        /*00bc*/ 	.byte	0x04, 0x1e
        /*00be*/ 	.short	(.L_2584 - .L_2583)
.L_2583:
        /*00c0*/ 	.word	0x00000000


	//----- nvinfo : EIATTR_CBANK_PARAM_SIZE
	.align		4
.L_2584:
        /*00c4*/ 	.byte	0x03, 0x19
        /*00c6*/ 	.short	0x01d0


	//----- nvinfo : EIATTR_PARAM_CBANK
	.align		4
        /*00c8*/ 	.byte	0x04, 0x0a
        /*00ca*/ 	.short	(.L_2586 - .L_2585)
	.align		4
.L_2585:
        /*00cc*/ 	.word	index@(.nv.constant0._ZN5flash24flash_fwd_splitkv_kernelI23Flash_fwd_kernel_traitsILi64ELi64ELi128ELi4ELb0ELb0EN7cutlass10bfloat16_tE19Flash_kernel_traitsILi64ELi64ELi128ELi4ES3_EELb0ELb0ELb0ELb0ELb0ELb0ELb1ELb0EEEvNS_16Flash_fwd_paramsE)
        /*00d0*/ 	.short	0x0380
        /*00d2*/ 	.short	0x01d0


	//----- nvinfo : EIATTR_SW_WAR
	.align		4
.L_2586:
        /*00d4*/ 	.byte	0x04, 0x36
        /*00d6*/ 	.short	(.L_2588 - .L_2587)
.L_2587:
        /*00d8*/ 	.word	0x00000008
.L_2588:


//--------------------- .nv.info._ZN5flash24flash_fwd_splitkv_kernelI23Flash_fwd_kernel_traitsILi64ELi64ELi128ELi4ELb0ELb0EN7cutlass10bfloat16_tE19Flash_kernel_traitsILi64ELi64ELi128ELi4ES3_EELb0ELb0ELb0ELb0ELb0ELb1ELb1ELb0EEEvNS_16Flash_fwd_paramsE --------------------------
	.section	.nv.info._ZN5flash24flash_fwd_splitkv_kernelI23Flash_fwd_kernel_traitsILi64ELi64ELi128ELi4ELb0ELb0EN7cutlass10bfloat16_tE19Flash_kernel_traitsILi64ELi64ELi128ELi4ES3_EELb0ELb0ELb0ELb0ELb0ELb1ELb1ELb0EEEvNS_16Flash_fwd_paramsE,"",@"SHT_CUDA_INFO"
	.sectionflags	@""
	.align	4


	//----- nvinfo : EIATTR_CUDA_API_VERSION
	.align		4
        /*0000*/ 	.byte	0x04, 0x37
        /*0002*/ 	.short	(.L_2590 - .L_2589)
.L_2589:
        /*0004*/ 	.word	0x00000082


	//----- nvinfo : EIATTR_KPARAM_INFO
	.align		4
.L_2590:
        /*0008*/ 	.byte	0x04, 0x17
        /*000a*/ 	.short	(.L_2592 - .L_2591)
.L_2591:
        /*000c*/ 	.word	0x00000000
        /*0010*/ 	.short	0x0000
        /*0012*/ 	.short	0x0000
        /*0014*/ 	.byte	0x00, 0xf0, 0x41, 0x07


	//----- nvinfo : EIATTR_SPARSE_MMA_MASK
	.align		4
.L_2592:
        /*0018*/ 	.byte	0x03, 0x50
        /*001a*/ 	.short	0x0000


	//----- nvinfo : EIATTR_MAXREG_COUNT
	.align		4
        /*001c*/ 	.byte	0x03, 0x1b
        /*001e*/ 	.short	0x00ff


	//----- nvinfo : EIATTR_NUM_BARRIERS
	.align		4
        /*0020*/ 	.byte	0x02, 0x4c
        /*0022*/ 	.byte	0x01
	.zero		1


	//----- nvinfo : EIATTR_MERCURY_ISA_VERSION
	.align		4
        /*0024*/ 	.byte	0x03, 0x5f
        /*0026*/ 	.short	0x0101


	//----- nvinfo : EIATTR_COOP_GROUP_MASK_REGIDS
	.align		4
        /*0028*/ 	.byte	0x04, 0x29
        /*002a*/ 	.short	(.L_2594 - .L_2593)


	//   ....[0]....
.L_2593:
        /*002c*/ 	.word	0xffffffff


	//   ....[1]....
        /*0030*/ 	.word	0xffffffff


	//   ....[2]....
        /*0034*/ 	.word	0xffffffff


	//   ....[3]....
        /*0038*/ 	.word	0xffffffff


	//   ....[4]....
        /*003c*/ 	.word	0xffffffff


	//   ....[5]....
        /*0040*/ 	.word	0xffffffff


	//   ....[6]....
        /*0044*/ 	.word	0xffffffff


	//   ....[7]....
        /*0048*/ 	.word	0xffffffff


	//   ....[8]....
        /*004c*/ 	.word	0xffffffff


	//   ....[9]....
        /*0050*/ 	.word	0xffffffff


	//   ....[10]....
        /*0054*/ 	.word	0xffffffff


	//   ....[11]....
        /*0058*/ 	.word	0xffffffff


	//   ....[12]....
        /*005c*/ 	.word	0x05000006


	//   ....[13]....
        /*0060*/ 	.word	0x05000006


	//   ....[14]....
        /*0064*/ 	.word	0x05000006


	//   ....[15]....
        /*0068*/ 	.word	0x05000006


	//----- nvinfo : EIATTR_COOP_GROUP_INSTR_OFFSETS
	.align		4
.L_2594:
        /*006c*/ 	.byte	0x04, 0x28
        /*006e*/ 	.short	(.L_2596 - .L_2595)


	//   ....[0]....
.L_2595:
        /*0070*/ 	.word	0x00005660


	//   ....[1]....
        /*0074*/ 	.word	0x000056f0


	//   ....[2]....
        /*0078*/ 	.word	0x00005700


	//   ....[3]....
        /*007c*/ 	.word	0x00005730


	//   ....[4]....
        /*0080*/ 	.word	0x00008ec0


	//   ....[5]....
        /*0084*/ 	.word	0x00008ed0


	//   ....[6]....
        /*0088*/ 	.word	0x00008f00


	//   ....[7]....
        /*008c*/ 	.word	0x00008f10


	//   ....[8]....
        /*0090*/ 	.word	0x0000a600


	//   ....[9]....
        /*0094*/ 	.word	0x0000a610


	//   ....[10]....
        /*0098*/ 	.word	0x0000a640


	//   ....[11]....
        /*009c*/ 	.word	0x0000a650


	//   ....[12]....
        /*00a0*/ 	.word	0x0000b130


	//   ....[13]....
        /*00a4*/ 	.word	0x0000b1a0


	//   ....[14]....
        /*00a8*/ 	.word	0x0000b200


	//   ....[15]....
        /*00ac*/ 	.word	0x0000b270


	//----- nvinfo : EIATTR_VRC_CTA_INIT_COUNT
	.align		4
.L_2596:
        /*00b0*/ 	.byte	0x02, 0x4a
	.zero		1
	.zero		1


	//----- nvinfo : EIATTR_EXIT_INSTR_OFFSETS
	.align		4
        /*00b4*/ 	.byte	0x04, 0x1c
        /*00b6*/ 	.short	(.L_2598 - .L_2597)


	//   ....[0]....
.L_2597:
        /*00b8*/ 	.word	0x000001f0


	//----- nvinfo : EIATTR_CRS_STACK_SIZE
	.align		4
.L_2598:
        /*00bc*/ 	.byte	0x04, 0x1e
        /*00be*/ 	.short	(.L_2600 - .L_2599)
.L_2599:
        /*00c0*/ 	.word	0x00000000


	//----- nvinfo : EIATTR_CBANK_PARAM_SIZE
	.align		4
.L_2600:
        /*00c4*/ 	.byte	0x03, 0x19
        /*00c6*/ 	.short	0x01d0


	//----- nvinfo : EIATTR_PARAM_CBANK
	.align		4
        /*00c8*/ 	.byte	0x04, 0x0a
        /*00ca*/ 	.short	(.L_2602 - .L_2601)
	.align		4
.L_2601:
        /*00cc*/ 	.word	index@(.nv.constant0._ZN5flash24flash_fwd_splitkv_kernelI23Flash_fwd_kernel_traitsILi64ELi64ELi128ELi4ELb0ELb0EN7cutlass10bfloat16_tE19Flash_kernel_traitsILi64ELi64ELi128ELi4ES3_EELb0ELb0ELb0ELb0ELb0ELb1ELb1ELb0EEEvNS_16Flash_fwd_paramsE)
        /*00d0*/ 	.short	0x0380
        /*00d2*/ 	.short	0x01d0


	//----- nvinfo : EIATTR_SW_WAR
	.align		4
.L_2602:
        /*00d4*/ 	.byte	0x04, 0x36
        /*00d6*/ 	.short	(.L_2604 - .L_2603)
.L_2603:
        /*00d8*/ 	.word	0x00000008
.L_2604:


//--------------------- .nv.info._ZN5flash24flash_fwd_splitkv_kernelI23Flash_fwd_kernel_traitsILi64ELi64ELi128ELi4ELb0ELb0EN7cutlass10bfloat16_tE19Flash_kernel_traitsILi64ELi64ELi128ELi4ES3_EELb0ELb0ELb0ELb0ELb0ELb0ELb1ELb1EEEvNS_16Flash_fwd_paramsE --------------------------
	.section	.nv.info._ZN5flash24flash_fwd_splitkv_kernelI23Flash_fwd_kernel_traitsILi64ELi64ELi128ELi4ELb0ELb0EN7cutlass10bfloat16_tE19Flash_kernel_traitsILi64ELi64ELi128ELi4ES3_EELb0ELb0ELb0ELb0ELb0ELb0ELb1ELb1EEEvNS_16Flash_fwd_paramsE,"",@"SHT_CUDA_INFO"
	.sectionflags	@""
	.align	4


	//----- nvinfo : EIATTR_CUDA_API_VERSION
	.align		4
        /*0000*/ 	.byte	0x04, 0x37
        /*0002*/ 	.short	(.L_2606 - .L_2605)
.L_2605:
        /*0004*/ 	.word	0x00000082


	//----- nvinfo : EIATTR_KPARAM_INFO
	.align		4
.L_2606:
        /*0008*/ 	.byte	0x04, 0x17
        /*000a*/ 	.short	(.L_2608 - .L_2607)
.L_2607:
        /*000c*/ 	.word	0x00000000
        /*0010*/ 	.short	0x0000
        /*0012*/ 	.short	0x0000
        /*0014*/ 	.byte	0x00, 0xf0, 0x41, 0x07


	//----- nvinfo : EIATTR_SPARSE_MMA_MASK
	.align		4
.L_2608:
        /*0018*/ 	.byte	0x03, 0x50
        /*001a*/ 	.short	0x0000


	//----- nvinfo : EIATTR_MAXREG_COUNT
	.align		4
        /*001c*/ 	.byte	0x03, 0x1b
        /*001e*/ 	.short	0x00ff


	//----- nvinfo : EIATTR_NUM_BARRIERS
	.align		4
        /*0020*/ 	.byte	0x02, 0x4c
        /*0022*/ 	.byte	0x01
	.zero		1


	//----- nvinfo : EIATTR_MERCURY_ISA_VERSION
	.align		4
        /*0024*/ 	.byte	0x03, 0x5f
        /*0026*/ 	.short	0x0101


	//----- nvinfo : EIATTR_COOP_GROUP_MASK_REGIDS
	.align		4
        /*0028*/ 	.byte	0x04, 0x29
        /*002a*/ 	.short	(.L_2610 - .L_2609)


	//   ....[0]....
.L_2609:
        /*002c*/ 	.word	0xffffffff


	//   ....[1]....
        /*0030*/ 	.word	0xffffffff


	//   ....[2]....
        /*0034*/ 	.word	0xffffffff


	//   ....[3]....
        /*0038*/ 	.word	0xffffffff


	//   ....[4]....
        /*003c*/ 	.word	0xffffffff


	//   ....[5]....
        /*0040*/ 	.word	0xffffffff


	//   ....[6]....
        /*0044*/ 	.word	0xffffffff


	//   ....[7]....
        /*0048*/ 	.word	0xffffffff


	//   ....[8]....
        /*004c*/ 	.word	0xffffffff


	//   ....[9]....
        /*0050*/ 	.word	0xffffffff


	//   ....[10]....
        /*0054*/ 	.word	0xffffffff


	//   ....[11]....
        /*0058*/ 	.word	0xffffffff


	//   ....[12]....
        /*005c*/ 	.word	0x05000007


	//   ....[13]....
        /*0060*/ 	.word	0x05000007


	//   ....[14]....
        /*0064*/ 	.word	0x05000007


	//   ....[15]....
        /*0068*/ 	.word	0x05000007


	//----- nvinfo : EIATTR_COOP_GROUP_INSTR_OFFSETS
	.align		4
.L_2610:
        /*006c*/ 	.byte	0x04, 0x28
        /*006e*/ 	.short	(.L_2612 - .L_2611)


	//   ....[0]....
.L_2611:
        /*0070*/ 	.word	0x0000d9b0


	//   ....[1]....
        /*0074*/ 	.word	0x0000d9e0


	//   ....[2]....
        /*0078*/ 	.word	0x0000da30


	//   ....[3]....
        /*007c*/ 	.word	0x0000da40


	//   ....[4]....
        /*0080*/ 	.word	0x00010980


	//   ....[5]....
        /*0084*/ 	.word	0x00010990


	//   ....[6]....
        /*0088*/ 	.word	0x000109c0


	//   ....[7]....
        /*008c*/ 	.word	0x000109d0


	//   ....[8]....
        /*0090*/ 	.word	0x00012130


	//   ....[9]....
        /*0094*/ 	.word	0x00012140


	//   ....[10]....
        /*0098*/ 	.word	0x00012170


	//   ....[11]....
        /*009c*/ 	.word	0x00012180


	//   ....[12]....
        /*00a0*/ 	.word	0x00012c50


	//   ....[13]....
        /*00a4*/ 	.word	0x00012cc0


	//   ....[14]....
        /*00a8*/ 	.word	0x00012d20


	//   ....[15]....
        /*00ac*/ 	.word	0x00012d90


	//----- nvinfo : EIATTR_VRC_CTA_INIT_COUNT
	.align		4
.L_2612:
        /*00b0*/ 	.byte	0x02, 0x4a
	.zero		1
	.zero		1


	//----- nvinfo : EIATTR_EXIT_INSTR_OFFSETS
	.align		4
        /*00b4*/ 	.byte	0x04, 0x1c
        /*00b6*/ 	.short	(.L_2614 - .L_2613)


	//   ....[0]....
.L_2613:
        /*00b8*/ 	.word	0x000001f0


	//----- nvinfo : EIATTR_CRS_STACK_SIZE
	.align		4
.L_2614:
        /*00bc*/ 	.byte	0x04, 0x1e
        /*00be*/ 	.short	(.L_2616 - .L_2615)
.L_2615:
        /*00c0*/ 	.word	0x00000000


	//----- nvinfo : EIATTR_CBANK_PARAM_SIZE
	.align		4
.L_2616:
        /*00c4*/ 	.byte	0x03, 0x19
        /*00c6*/ 	.short	0x01d0


	//----- nvinfo : EIATTR_PARAM_CBANK
	.align		4
        /*00c8*/ 	.byte	0x04, 0x0a
        /*00ca*/ 	.short	(.L_2618 - .L_2617)
	.align		4
.L_2617:
        /*00cc*/ 	.word	index@(.nv.constant0._ZN5flash24flash_fwd_splitkv_kernelI23Flash_fwd_kernel_traitsILi64ELi64ELi128ELi4ELb0ELb0EN7cutlass10bfloat16_tE19Flash_kernel_traitsILi64ELi64ELi128ELi4ES3_EELb0ELb0ELb0ELb0ELb0ELb0ELb1ELb1EEEvNS_16Flash_fwd_paramsE)
        /*00d0*/ 	.short	0x0380
        /*00d2*/ 	.short	0x01d0


	//----- nvinfo : EIATTR_SW_WAR
	.align		4
.L_2618:
        /*00d4*/ 	.byte	0x04, 0x36
        /*00d6*/ 	.short	(.L_2620 - .L_2619)
.L_2619:
        /*00d8*/ 	.word	0x00000008
.L_2620:


//--------------------- .nv.info._ZN5flash24flash_fwd_splitkv_kernelI23Flash_fwd_kernel_traitsILi64ELi64ELi128ELi4ELb0ELb0EN7cutlass10bfloat16_tE19Flash_kernel_traitsILi64ELi64ELi128ELi4ES3_EELb0ELb0ELb0ELb0ELb0ELb1ELb1ELb1EEEvNS_16Flash_fwd_paramsE --------------------------
	.section	.nv.info._ZN5flash24flash_fwd_splitkv_kernelI23Flash_fwd_kernel_traitsILi64ELi64ELi128ELi4ELb0ELb0EN7cutlass10bfloat16_tE19Flash_kernel_traitsILi64ELi64ELi128ELi4ES3_EELb0ELb0ELb0ELb0ELb0ELb1ELb1ELb1EEEvNS_16Flash_fwd_paramsE,"",@"SHT_CUDA_INFO"
	.sectionflags	@""
	.align	4


	//----- nvinfo : EIATTR_CUDA_API_VERSION
	.align		4
        /*0000*/ 	.byte	0x04, 0x37
        /*0002*/ 	.short	(.L_2622 - .L_2621)
.L_2621:
        /*0004*/ 	.word	0x00000082


	//----- nvinfo : EIATTR_KPARAM_INFO
	.align		4
.L_2622:
        /*0008*/ 	.byte	0x04, 0x17
        /*000a*/ 	.short	(.L_2624 - .L_2623)
.L_2623:
        /*000c*/ 	.word	0x00000000
        /*0010*/ 	.short	0x0000
        /*0012*/ 	.short	0x0000
        /*0014*/ 	.byte	0x00, 0xf0, 0x41, 0x07


	//----- nvinfo : EIATTR_SPARSE_MMA_MASK
	.align		4
.L_2624:
        /*0018*/ 	.byte	0x03, 0x50
        /*001a*/ 	.short	0x0000


	//----- nvinfo : EIATTR_MAXREG_COUNT
	.align		4
        /*001c*/ 	.byte	0x03, 0x1b
        /*001e*/ 	.short	0x00ff


	//----- nvinfo : EIATTR_NUM_BARRIERS
	.align		4
        /*0020*/ 	.byte	0x02, 0x4c
        /*0022*/ 	.byte	0x01
	.zero		1


	//----- nvinfo : EIATTR_MERCURY_ISA_VERSION
	.align		4
        /*0024*/ 	.byte	0x03, 0x5f
        /*0026*/ 	.short	0x0101


	//----- nvinfo : EIATTR_COOP_GROUP_MASK_REGIDS
	.align		4
        /*0028*/ 	.byte	0x04, 0x29
        /*002a*/ 	.short	(.L_2626 - .L_2625)


	//   ....[0]....
.L_2625:
        /*002c*/ 	.word	0xffffffff


	//   ....[1]....
        /*0030*/ 	.word	0xffffffff


	//   ....[2]....
        /*0034*/ 	.word	0xffffffff


	//   ....[3]....
        /*0038*/ 	.word	0xffffffff


	//   ....[4]....
        /*003c*/ 	.word	0xffffffff


	//   ....[5]....
        /*0040*/ 	.word	0xffffffff


	//   ....[6]....
        /*0044*/ 	.word	0xffffffff


	//   ....[7]....
        /*0048*/ 	.word	0xffffffff


	//   ....[8]....
        /*004c*/ 	.word	0xffffffff


	//   ....[9]....
        /*0050*/ 	.word	0xffffffff


	//   ....[10]....
        /*0054*/ 	.word	0xffffffff


	//   ....[11]....
        /*0058*/ 	.word	0xffffffff


	//   ....[12]....
        /*005c*/ 	.word	0x05000007


	//   ....[13]....
        /*0060*/ 	.word	0x05000007


	//   ....[14]....
        /*0064*/ 	.word	0x05000007


	//   ....[15]....
        /*0068*/ 	.word	0x05000007


	//----- nvinfo : EIATTR_COOP_GROUP_INSTR_OFFSETS
	.align		4
.L_2626:
        /*006c*/ 	.byte	0x04, 0x28
        /*006e*/ 	.short	(.L_2628 - .L_2627)


	//   ....[0]....
.L_2627:
        /*0070*/ 	.word	0x0000e1e0


	//   ....[1]....
        /*0074*/ 	.word	0x0000e210


	//   ....[2]....
        /*0078*/ 	.word	0x0000e290


	//   ....[3]....
        /*007c*/ 	.word	0x0000e2a0


	//   ....[4]....
        /*0080*/ 	.word	0x00011a20


	//   ....[5]....
        /*0084*/ 	.word	0x00011a30


	//   ....[6]....
        /*0088*/ 	.word	0x00011a60


	//   ....[7]....
        /*008c*/ 	.word	0x00011a70


	//   ....[8]....
        /*0090*/ 	.word	0x00013160


	//   ....[9]....
        /*0094*/ 	.word	0x00013170


	//   ....[10]....
        /*0098*/ 	.word	0x000131a0


	//   ....[11]....
        /*009c*/ 	.word	0x000131b0


	//   ....[12]....
        /*00a0*/ 	.word	0x00013c80


	//   ....[13]....
        /*00a4*/ 	.word	0x00013cf0


	//   ....[14]....
        /*00a8*/ 	.word	0x00013d50


	//   ....[15]....
        /*00ac*/ 	.word	0x00013dc0


	//----- nvinfo : EIATTR_VRC_CTA_INIT_COUNT
	.align		4
.L_2628:
        /*00b0*/ 	.byte	0x02, 0x4a
	.zero		1
	.zero		1


	//----- nvinfo : EIATTR_EXIT_INSTR_OFFSETS
	.align		4
        /*00b4*/ 	.byte	0x04, 0x1c
        /*00b6*/ 	.short	(.L_2630 - .L_2629)


	//   ....[0]....
.L_2629:
        /*00b8*/ 	.word	0x000001f0


	//----- nvinfo : EIATTR_CRS_STACK_SIZE
	.align		4
.L_2630:
        /*00bc*/ 	.byte	0x04, 0x1e
        /*00be*/ 	.short	(.L_2632 - .L_2631)
.L_2631:
        /*00c0*/ 	.word	0x00000000


	//----- nvinfo : EIATTR_CBANK_PARAM_SIZE
	.align		4
.L_2632:
        /*00c4*/ 	.byte	0x03, 0x19
        /*00c6*/ 	.short	0x01d0


	//----- nvinfo : EIATTR_PARAM_CBANK
	.align		4
        /*00c8*/ 	.byte	0x04, 0x0a
        /*00ca*/ 	.short	(.L_2634 - .L_2633)
	.align		4
.L_2633:
        /*00cc*/ 	.word	index@(.nv.constant0._ZN5flash24flash_fwd_splitkv_kernelI23Flash_fwd_kernel_traitsILi64ELi64ELi128ELi4ELb0ELb0EN7cutlass10bfloat16_tE19Flash_kernel_traitsILi64ELi64ELi128ELi4ES3_EELb0ELb0ELb0ELb0ELb0ELb1ELb1ELb1EEEvNS_16Flash_fwd_paramsE)
        /*00d0*/ 	.short	0x0380
        /*00d2*/ 	.short	0x01d0


	//----- nvinfo : EIATTR_SW_WAR
	.align		4
.L_2634:
        /*00d4*/ 	.byte	0x04, 0x36
        /*00d6*/ 	.short	(.L_2636 - .L_2635)
.L_2635:
        /*00d8*/ 	.word	0x00000008
.L_2636:


//--------------------- .nv.info._ZN5flash24flash_fwd_splitkv_kernelI23Flash_fwd_kernel_traitsILi64ELi64ELi128ELi4ELb0ELb0EN7cutlass10bfloat16_tE19Flash_kernel_traitsILi64ELi64ELi128ELi4ES3_EELb0ELb1ELb0ELb0ELb0ELb0ELb0ELb0EEEvNS_16Flash_fwd_paramsE --------------------------
	.section	.nv.info._ZN5flash24flash_fwd_splitkv_kernelI23Flash_fwd_kernel_traitsILi64ELi64ELi128ELi4ELb0ELb0EN7cutlass10bfloat16_tE19Flash_kernel_traitsILi64ELi64ELi128ELi4ES3_EELb0ELb1ELb0ELb0ELb0ELb0ELb0ELb0EEEvNS_16Flash_fwd_paramsE,"",@"SHT_CUDA_INFO"
	.sectionflags	@""
	.align	4


	//----- nvinfo : EIATTR_CUDA_API_VERSION
	.align		4
        /*0000*/ 	.byte	0x04, 0x37
        /*0002*/ 	.short	(.L_2638 - .L_2637)
.L_2637:
        /*0004*/ 	.word	0x00000082


	//----- nvinfo : EIATTR_KPARAM_INFO
	.align		4
.L_2638:
        /*0008*/ 	.byte	0x04, 0x17
        /*000a*/ 	.short	(.L_2640 - .L_2639)
.L_2639:
        /*000c*/ 	.word	0x00000000
        /*0010*/ 	.short	0x0000
        /*0012*/ 	.short	0x0000
        /*0014*/ 	.byte	0x00, 0xf0, 0x41, 0x07


	//----- nvinfo : EIATTR_SPARSE_MMA_MASK
	.align		4
.L_2640:
        /*0018*/ 	.byte	0x03, 0x50
        /*001a*/ 	.short	0x0000


	//----- nvinfo : EIATTR_MAXREG_COUNT
	.align		4
        /*001c*/ 	.byte	0x03, 0x1b
        /*001e*/ 	.short	0x00ff


	//----- nvinfo : EIATTR_NUM_BARRIERS
	.align		4
        /*0020*/ 	.byte	0x02, 0x4c
        /*0022*/ 	.byte	0x01
	.zero		1


	//----- nvinfo : EIATTR_MERCURY_ISA_VERSION
	.align		4
        /*0024*/ 	.byte	0x03, 0x5f
        /*0026*/ 	.short	0x0101


	//----- nvinfo : EIATTR_COOP_GROUP_MASK_REGIDS
	.align		4
        /*0028*/ 	.byte	0x04, 0x29
        /*002a*/ 	.short	(.L_2642 - .L_2641)


	//   ....[0]....
.L_2641:
        /*002c*/ 	.word	0xffffffff


	//   ....[1]....
        /*0030*/ 	.word	0xffffffff


	//   ....[2]....
        /*0034*/ 	.word	0xffffffff


	//   ....[3]....
        /*0038*/ 	.word	0xffffffff


	//   ....[4]....
        /*003c*/ 	.word	0xffffffff


	//   ....[5]....
        /*0040*/ 	.word	0xffffffff


	//   ....[6]....
        /*0044*/ 	.word	0xffffffff


	//   ....[7]....
        /*0048*/ 	.word	0xffffffff


	//   ....[8]....
        /*004c*/ 	.word	0xffffffff


	//   ....[9]....
        /*0050*/ 	.word	0xffffffff


	//   ....[10]....
        /*0054*/ 	.word	0xffffffff


	//   ....[11]....
        /*0058*/ 	.word	0xffffffff


	//   ....[12]....
        /*005c*/ 	.word	0xffffffff


	//   ....[13]....
        /*0060*/ 	.word	0xffffffff


	//   ....[14]....
        /*0064*/ 	.word	0xffffffff


	//   ....[15]....
        /*0068*/ 	.word	0xffffffff


	//   ....[16]....
        /*006c*/ 	.word	0x05000006


	//   ....[17]....
        /*0070*/ 	.word	0x05000006


	//   ....[18]....
        /*0074*/ 	.word	0x05000006


	//   ....[19]....
        /*0078*/ 	.word	0x05000006


	//----- nvinfo : EIATTR_COOP_GROUP_INSTR_OFFSETS
	.align		4
.L_2642:
        /*007c*/ 	.byte	0x04, 0x28
        /*007e*/ 	.short	(.L_2644 - .L_2643)


	//   ....[0]....
.L_2643:
        /*0080*/ 	.word	0x000056f0


	//   ....[1]....
        /*0084*/ 	.word	0x000058c0


	//   ....[2]....
        /*0088*/ 	.word	0x000058d0


	//   ....[3]....
        /*008c*/ 	.word	0x00005900


	//   ....[4]....
        /*0090*/ 	.word	0x00009ac0


	//   ....[5]....
        /*0094*/ 	.word	0x00009ad0


	//   ....[6]....
        /*0098*/ 	.word	0x00009b00


	//   ....[7]....
        /*009c*/ 	.word	0x00009b10


	//   ....[8]....
        /*00a0*/ 	.word	0x0000e320


	//   ....[9]....
        /*00a4*/ 	.word	0x0000e330


	//   ....[10]....
        /*00a8*/ 	.word	0x0000e360


	//   ....[11]....
        /*00ac*/ 	.word	0x0000e370


	//   ....[12]....
        /*00b0*/ 	.word	0x0000faf0


	//   ....[13]....
        /*00b4*/ 	.word	0x0000fb00


	//   ....[14]....
        /*00b8*/ 	.word	0x0000fb30


	//   ....[15]....
        /*00bc*/ 	.word	0x0000fb40


	//   ....[16]....
        /*00c0*/ 	.word	0x000109c0


	//   ....[17]....
        /*00c4*/ 	.word	0x00010a30


	//   ....[18]....
        /*00c8*/ 	.word	0x00010a90


	//   ....[19]....
        /*00cc*/ 	.word	0x00010b00


	//----- nvinfo : EIATTR_VRC_CTA_INIT_COUNT
	.align		4
.L_2644:
        /*00d0*/ 	.byte	0x02, 0x4a
	.zero		1
	.zero		1


	//----- nvinfo : EIATTR_EXIT_INSTR_OFFSETS
	.align		4
        /*00d4*/ 	.byte	0x04, 0x1c
        /*00d6*/ 	.short	(.L_2646 - .L_2645)


	//   ....[0]....
.L_2645:
        /*00d8*/ 	.word	0x00000090


	//----- nvinfo : EIATTR_CRS_STACK_SIZE
	.align		4
.L_2646:
        /*00dc*/ 	.byte	0x04, 0x1e
        /*00de*/ 	.short	(.L_2648 - .L_2647)
.L_2647:
        /*00e0*/ 	.word	0x00000000


	//----- nvinfo : EIATTR_CBANK_PARAM_SIZE
	.align		4
.L_2648:
        /*00e4*/ 	.byte	0x03, 0x19
        /*00e6*/ 	.short	0x01d0


	//----- nvinfo : EIATTR_PARAM_CBANK
	.align		4
        /*00e8*/ 	.byte	0x04, 0x0a
        /*00ea*/ 	.short	(.L_2650 - .L_2649)
	.align		4
.L_2649:
        /*00ec*/ 	.word	index@(.nv.constant0._ZN5flash24flash_fwd_splitkv_kernelI23Flash_fwd_kernel_traitsILi64ELi64ELi128ELi4ELb0ELb0EN7cutlass10bfloat16_tE19Flash_kernel_traitsILi64ELi64ELi128ELi4ES3_EELb0ELb1ELb0ELb0ELb0ELb0ELb0ELb0EEEvNS_16Flash_fwd_paramsE)
        /*00f0*/ 	.short	0x0380
        /*00f2*/ 	.short	0x01d0


	//----- nvinfo : EIATTR_SW_WAR
	.align		4
.L_2650:
        /*00f4*/ 	.byte	0x04, 0x36
        /*00f6*/ 	.short	(.L_2652 - .L_2651)
.L_2651:
        /*00f8*/ 	.word	0x00000008
.L_2652:


//--------------------- .nv.info._ZN5flash24flash_fwd_splitkv_kernelI23Flash_fwd_kernel_traitsILi64ELi64ELi128ELi4ELb0ELb0EN7cutlass10bfloat16_tE19Flash_kernel_traitsILi64ELi64ELi128ELi4ES3_EELb0ELb1ELb0ELb0ELb0ELb1ELb0ELb0EEEvNS_16Flash_fwd_paramsE --------------------------
	.section	.nv.info._ZN5flash24flash_fwd_splitkv_kernelI23Flash_fwd_kernel_traitsILi64ELi64ELi128ELi4ELb0ELb0EN7cutlass10bfloat16_tE19Flash_kernel_traitsILi64ELi64ELi128ELi4ES3_EELb0ELb1ELb0ELb0ELb0ELb1ELb0ELb0EEEvNS_16Flash_fwd_paramsE,"",@"SHT_CUDA_INFO"
	.sectionflags	@""
	.align	4


	//----- nvinfo : EIATTR_CUDA_API_VERSION
	.align		4
        /*0000*/ 	.byte	0x04, 0x37
        /*0002*/ 	.short	(.L_2654 - .L_2653)
.L_2653:
        /*0004*/ 	.word	0x00000082


	//----- nvinfo : EIATTR_KPARAM_INFO
	.align		4
.L_2654:
        /*0008*/ 	.byte	0x04, 0x17
        /*000a*/ 	.short	(.L_2656 - .L_2655)
.L_2655:
        /*000c*/ 	.word	0x00000000
        /*0010*/ 	.short	0x0000
        /*0012*/ 	.short	0x0000
        /*0014*/ 	.byte	0x00, 0xf0, 0x41, 0x07


	//----- nvinfo : EIATTR_SPARSE_MMA_MASK
	.align		4
.L_2656:
        /*0018*/ 	.byte	0x03, 0x50
        /*001a*/ 	.short	0x0000


	//----- nvinfo : EIATTR_MAXREG_COUNT
	.align		4
        /*001c*/ 	.byte	0x03, 0x1b
        /*001e*/ 	.short	0x00ff


	//----- nvinfo : EIATTR_NUM_BARRIERS
	.align		4
        /*0020*/ 	.byte	0x02, 0x4c
        /*0022*/ 	.byte	0x01
	.zero		1


	//----- nvinfo : EIATTR_MERCURY_ISA_VERSION
	.align		4
        /*0024*/ 	.byte	0x03, 0x5f
        /*0026*/ 	.short	0x0101


	//----- nvinfo : EIATTR_COOP_GROUP_MASK_REGIDS
	.align		4
        /*0028*/ 	.byte	0x04, 0x29
        /*002a*/ 	.short	(.L_2658 - .L_2657)


	//   ....[0]....
.L_2657:
        /*002c*/ 	.word	0xffffffff


	//   ....[1]....
        /*0030*/ 	.word	0xffffffff


	//   ....[2]....
        /*0034*/ 	.word	0xffffffff


	//   ....[3]....
        /*0038*/ 	.word	0xffffffff


	//   ....[4]....
        /*003c*/ 	.word	0xffffffff


	//   ....[5]....
        /*0040*/ 	.word	0xffffffff


	//   ....[6]....
        /*0044*/ 	.word	0xffffffff


	//   ....[7]....
        /*0048*/ 	.word	0xffffffff


	//   ....[8]....
        /*004c*/ 	.word	0xffffffff


	//   ....[9]....
        /*0050*/ 	.word	0xffffffff


	//   ....[10]....
        /*0054*/ 	.word	0xffffffff


	//   ....[11]....
        /*0058*/ 	.word	0xffffffff


	//   ....[12]....
        /*005c*/ 	.word	0xffffffff


	//   ....[13]....
        /*0060*/ 	.word	0xffffffff


	//   ....[14]....
        /*0064*/ 	.word	0xffffffff


	//   ....[15]....
        /*0068*/ 	.word	0xffffffff


	//   ....[16]....
        /*006c*/ 	.word	0x05000006


	//   ....[17]....
        /*0070*/ 	.word	0x05000006


	//   ....[18]....
        /*0074*/ 	.word	0x05000006


	//   ....[19]....
        /*0078*/ 	.word	0x05000006


	//----- nvinfo : EIATTR_COOP_GROUP_INSTR_OFFSETS
	.align		4
.L_2658:
        /*007c*/ 	.byte	0x04, 0x28
        /*007e*/ 	.short	(.L_2660 - .L_2659)


	//   ....[0]....
.L_2659:
        /*0080*/ 	.word	0x00005e70


	//   ....[1]....
        /*0084*/ 	.word	0x000060b0


	//   ....[2]....
        /*0088*/ 	.word	0x000060f0


	//   ....[3]....
        /*008c*/ 	.word	0x00006160


	//   ....[4]....
        /*0090*/ 	.word	0x0000aad0


	//   ....[5]....
        /*0094*/ 	.word	0x0000aae0


	//   ....[6]....
        /*0098*/ 	.word	0x0000ab10


	//   ....[7]....
        /*009c*/ 	.word	0x0000ab20


	//   ....[8]....
        /*00a0*/ 	.word	0x0000fb50


	//   ....[9]....
        /*00a4*/ 	.word	0x0000fb60


	//   ....[10]....
        /*00a8*/ 	.word	0x0000fb90


	//   ....[11]....
        /*00ac*/ 	.word	0x0000fba0


	//   ....[12]....
        /*00b0*/ 	.word	0x00011310


	//   ....[13]....
        /*00b4*/ 	.word	0x00011320


	//   ....[14]....
        /*00b8*/ 	.word	0x00011350


	//   ....[15]....
        /*00bc*/ 	.word	0x00011360


	//   ....[16]....
        /*00c0*/ 	.word	0x000121e0


	//   ....[17]....
        /*00c4*/ 	.word	0x00012250


	//   ....[18]....
        /*00c8*/ 	.word	0x000122b0


	//   ....[19]....
        /*00cc*/ 	.word	0x00012320


	//----- nvinfo : EIATTR_VRC_CTA_INIT_COUNT
	.align		4
.L_2660:
        /*00d0*/ 	.byte	0x02, 0x4a
	.zero		1
	.zero		1


	//----- nvinfo : EIATTR_EXIT_INSTR_OFFSETS
	.align		4
        /*00d4*/ 	.byte	0x04, 0x1c
        /*00d6*/ 	.short	(.L_2662 - .L_2661)


	//   ....[0]....
.L_2661:
        /*00d8*/ 	.word	0x00000090


	//----- nvinfo : EIATTR_CRS_STACK_SIZE
	.align		4
.L_2662:
        /*00dc*/ 	.byte	0x04, 0x1e
        /*00de*/ 	.short	(.L_2664 - .L_2663)
.L_2663:
        /*00e0*/ 	.word	0x00000000


	//----- nvinfo : EIATTR_CBANK_PARAM_SIZE
	.align		4
.L_2664:
        /*00e4*/ 	.byte	0x03, 0x19
        /*00e6*/ 	.short	0x01d0


	//----- nvinfo : EIATTR_PARAM_CBANK
	.align		4
        /*00e8*/ 	.byte	0x04, 0x0a
        /*00ea*/ 	.short	(.L_2666 - .L_2665)
	.align		4
.L_2665:
        /*00ec*/ 	.word	index@(.nv.constant0._ZN5flash24flash_fwd_splitkv_kernelI23Flash_fwd_kernel_traitsILi64ELi64ELi128ELi4ELb0ELb0EN7cutlass10bfloat16_tE19Flash_kernel_traitsILi64ELi64ELi128ELi4ES3_EELb0ELb1ELb0ELb0ELb0ELb1ELb0ELb0EEEvNS_16Flash_fwd_paramsE)
        /*00f0*/ 	.short	0x0380
        /*00f2*/ 	.short	0x01d0


	//----- nvinfo : EIATTR_SW_WAR
	.align		4
.L_2666:
        /*00f4*/ 	.byte	0x04, 0x36
        /*00f6*/ 	.short	(.L_2668 - .L_2667)
.L_2667:
        /*00f8*/ 	.word	0x00000008
.L_2668:


//--------------------- .nv.info._ZN5flash24flash_fwd_splitkv_kernelI23Flash_fwd_kernel_traitsILi64ELi64ELi128ELi4ELb0ELb0EN7cutlass10bfloat16_tE19Flash_kernel_traitsILi64ELi64ELi128ELi4ES3_EELb0ELb1ELb0ELb0ELb0ELb0ELb0ELb1EEEvNS_16Flash_fwd_paramsE --------------------------
	.section	.nv.info._ZN5flash24flash_fwd_splitkv_kernelI23Flash_fwd_kernel_traitsILi64ELi64ELi128ELi4ELb0ELb0EN7cutlass10bfloat16_tE19Flash_kernel_traitsILi64ELi64ELi128ELi4ES3_EELb0ELb1ELb0ELb0ELb0ELb0ELb0ELb1EEEvNS_16Flash_fwd_paramsE,"",@"SHT_CUDA_INFO"
	.sectionflags	@""
	.align	4


	//----- nvinfo : EIATTR_CUDA_API_VERSION
	.align		4
        /*0000*/ 	.byte	0x04, 0x37
        /*0002*/ 	.short	(.L_2670 - .L_2669)
.L_2669:
        /*0004*/ 	.word	0x00000082


	//----- nvinfo : EIATTR_KPARAM_INFO
	.align		4
.L_2670:
        /*0008*/ 	.byte	0x04, 0x17
        /*000a*/ 	.short	(.L_2672 - .L_2671)
.L_2671:
        /*000c*/ 	.word	0x00000000
        /*0010*/ 	.short	0x0000
        /*0012*/ 	.short	0x0000
        /*0014*/ 	.byte	0x00, 0xf0, 0x41, 0x07


	//----- nvinfo : EIATTR_SPARSE_MMA_MASK
	.align		4
.L_2672:
        /*0018*/ 	.byte	0x03, 0x50
        /*001a*/ 	.short	0x0000


	//----- nvinfo : EIATTR_MAXREG_COUNT
	.align		4
        /*001c*/ 	.byte	0x03, 0x1b
        /*001e*/ 	.short	0x00ff


	//----- nvinfo : EIATTR_NUM_BARRIERS
	.align		4
        /*0020*/ 	.byte	0x02, 0x4c
        /*0022*/ 	.byte	0x01
	.zero		1


	//----- nvinfo : EIATTR_MERCURY_ISA_VERSION
	.align		4
        /*0024*/ 	.byte	0x03, 0x5f
        /*0026*/ 	.short	0x0101


	//----- nvinfo : EIATTR_COOP_GROUP_MASK_REGIDS
	.align		4
        /*0028*/ 	.byte	0x04, 0x29
        /*002a*/ 	.short	(.L_2674 - .L_2673)


	//   ....[0]....
.L_2673:
        /*002c*/ 	.word	0xffffffff


	//   ....[1]....
        /*0030*/ 	.word	0xffffffff


	//   ....[2]....
        /*0034*/ 	.word	0xffffffff


	//   ....[3]....
        /*0038*/ 	.word	0xffffffff


	//   ....[4]....
        /*003c*/ 	.word	0xffffffff


	//   ....[5]....
        /*0040*/ 	.word	0xffffffff


	//   ....[6]....
        /*0044*/ 	.word	0xffffffff


	//   ....[7]....
        /*0048*/ 	.word	0xffffffff


	//   ....[8]....
        /*004c*/ 	.word	0xffffffff


	//   ....[9]....
        /*0050*/ 	.word	0xffffffff


	//   ....[10]....
        /*0054*/ 	.word	0xffffffff


	//   ....[11]....
        /*0058*/ 	.word	0xffffffff


	//   ....[12]....
        /*005c*/ 	.word	0xffffffff


	//   ....[13]....
        /*0060*/ 	.word	0xffffffff


	//   ....[14]....
        /*0064*/ 	.word	0xffffffff


	//   ....[15]....
        /*0068*/ 	.word	0xffffffff


	//   ....[16]....
        /*006c*/ 	.word	0x05000005


	//   ....[17]....
        /*0070*/ 	.word	0x05000005


	//   ....[18]....
        /*0074*/ 	.word	0x05000005


	//   ....[19]....
        /*0078*/ 	.word	0x05000005


	//----- nvinfo : EIATTR_COOP_GROUP_INSTR_OFFSETS
	.align		4
.L_2674:
        /*007c*/ 	.byte	0x04, 0x28
        /*007e*/ 	.short	(.L_2676 - .L_2675)


	//   ....[0]....
.L_2675:
        /*0080*/ 	.word	0x0000ea70


	//   ....[1]....
        /*0084*/ 	.word	0x0000ea90


	//   ....[2]....
        /*0088*/ 	.word	0x0000eb10


	//   ....[3]....
        /*008c*/ 	.word	0x0000eb20


	//   ....[4]....
        /*0090*/ 	.word	0x00012e40


	//   ....[5]....
        /*0094*/ 	.word	0x00012e50


	//   ....[6]....
        /*0098*/ 	.word	0x00012e80


	//   ....[7]....
        /*009c*/ 	.word	0x00012e90


	//   ....[8]....
        /*00a0*/ 	.word	0x000178a0


	//   ....[9]....
        /*00a4*/ 	.word	0x000178b0


	//   ....[10]....
        /*00a8*/ 	.word	0x000178e0


	//   ....[11]....
        /*00ac*/ 	.word	0x000178f0


	//   ....[12]....
        /*00b0*/ 	.word	0x00019050


	//   ....[13]....
        /*00b4*/ 	.word	0x00019060


	//   ....[14]....
        /*00b8*/ 	.word	0x00019090


	//   ....[15]....
        /*00bc*/ 	.word	0x000190a0


	//   ....[16]....
        /*00c0*/ 	.word	0x00019f20


	//   ....[17]....
        /*00c4*/ 	.word	0x00019f90


	//   ....[18]....
        /*00c8*/ 	.word	0x00019ff0


	//   ....[19]....
        /*00cc*/ 	.word	0x0001a060


	//----- nvinfo : EIATTR_VRC_CTA_INIT_COUNT
	.align		4
.L_2676:
        /*00d0*/ 	.byte	0x02, 0x4a
	.zero		1
	.zero		1


	//----- nvinfo : EIATTR_EXIT_INSTR_OFFSETS
	.align		4
        /*00d4*/ 	.byte	0x04, 0x1c
        /*00d6*/ 	.short	(.L_2678 - .L_2677)


	//   ....[0]....
.L_2677:
        /*00d8*/ 	.word	0x00000090


	//----- nvinfo : EIATTR_CRS_STACK_SIZE
	.align		4
.L_2678:
        /*00dc*/ 	.byte	0x04, 0x1e
        /*00de*/ 	.short	(.L_2680 - .L_2679)
.L_2679:
        /*00e0*/ 	.word	0x00000000


	//----- nvinfo : EIATTR_CBANK_PARAM_SIZE
	.align		4
.L_2680:
        /*00e4*/ 	.byte	0x03, 0x19
        /*00e6*/ 	.short	0x01d0


	//----- nvinfo : EIATTR_PARAM_CBANK
	.align		4
        /*00e8*/ 	.byte	0x04, 0x0a
        /*00ea*/ 	.short	(.L_2682 - .L_2681)
	.align		4
.L_2681:
        /*00ec*/ 	.word	index@(.nv.constant0._ZN5flash24flash_fwd_splitkv_kernelI23Flash_fwd_kernel_traitsILi64ELi64ELi128ELi4ELb0ELb0EN7cutlass10bfloat16_tE19Flash_kernel_traitsILi64ELi64ELi128ELi4ES3_EELb0ELb1ELb0ELb0ELb0ELb0ELb0ELb1EEEvNS_16Flash_fwd_paramsE)
        /*00f0*/ 	.short	0x0380
        /*00f2*/ 	.short	0x01d0


	//----- nvinfo : EIATTR_SW_WAR
	.align		4
.L_2682:
        /*00f4*/ 	.byte	0x04, 0x36
        /*00f6*/ 	.short	(.L_2684 - .L_2683)
.L_2683:
        /*00f8*/ 	.word	0x00000008
.L_2684:


//--------------------- .nv.info._ZN5flash24flash_fwd_splitkv_kernelI23Flash_fwd_kernel_traitsILi64ELi64ELi128ELi4ELb0ELb0EN7cutlass10bfloat16_tE19Flash_kernel_traitsILi64ELi64ELi128ELi4ES3_EELb0ELb1ELb0ELb0ELb0ELb1ELb0ELb1EEEvNS_16Flash_fwd_paramsE --------------------------
	.section	.nv.info._ZN5flash24flash_fwd_splitkv_kernelI23Flash_fwd_kernel_traitsILi64ELi64ELi128ELi4ELb0ELb0EN7cutlass10bfloat16_tE19Flash_kernel_traitsILi64ELi64ELi128ELi4ES3_EELb0ELb1ELb0ELb0ELb0ELb1ELb0ELb1EEEvNS_16Flash_fwd_paramsE,"",@"SHT_CUDA_INFO"
	.sectionflags	@""
	.align	4


	//----- nvinfo : EIATTR_CUDA_API_VERSION
	.align		4
        /*0000*/ 	.byte	0x04, 0x37
        /*0002*/ 	.short	(.L_2686 - .L_2685)
.L_2685:
        /*0004*/ 	.word	0x00000082


	//----- nvinfo : EIATTR_KPARAM_INFO
	.align		4
.L_2686:
        /*0008*/ 	.byte	0x04, 0x17
        /*000a*/ 	.short	(.L_2688 - .L_2687)
.L_2687:
        /*000c*/ 	.word	0x00000000
        /*0010*/ 	.short	0x0000
        /*0012*/ 	.short	0x0000
        /*0014*/ 	.byte	0x00, 0xf0, 0x41, 0x07


	//----- nvinfo : EIATTR_SPARSE_MMA_MASK
	.align		4
.L_2688:
        /*0018*/ 	.byte	0x03, 0x50
        /*001a*/ 	.short	0x0000


	//----- nvinfo : EIATTR_MAXREG_COUNT
	.align		4
        /*001c*/ 	.byte	0x03, 0x1b
        /*001e*/ 	.short	0x00ff


	//----- nvinfo : EIATTR_NUM_BARRIERS
	.align		4
        /*0020*/ 	.byte	0x02, 0x4c
        /*0022*/ 	.byte	0x01
	.zero		1


	//----- nvinfo : EIATTR_MERCURY_ISA_VERSION
	.align		4
        /*0024*/ 	.byte	0x03, 0x5f
        /*0026*/ 	.short	0x0101


	//----- nvinfo : EIATTR_COOP_GROUP_MASK_REGIDS
	.align		4
        /*0028*/ 	.byte	0x04, 0x29
        /*002a*/ 	.short	(.L_2690 - .L_2689)


	//   ....[0]....
.L_2689:
        /*002c*/ 	.word	0xffffffff


	//   ....[1]....
        /*0030*/ 	.word	0xffffffff


	//   ....[2]....
        /*0034*/ 	.word	0xffffffff


	//   ....[3]....
        /*0038*/ 	.word	0xffffffff


	//   ....[4]....
        /*003c*/ 	.word	0xffffffff


	//   ....[5]....
        /*0040*/ 	.word	0xffffffff


	//   ....[6]....
        /*0044*/ 	.word	0xffffffff


	//   ....[7]....
        /*0048*/ 	.word	0xffffffff


	//   ....[8]....
        /*004c*/ 	.word	0xffffffff


	//   ....[9]....
        /*0050*/ 	.word	0xffffffff


	//   ....[10]....
        /*0054*/ 	.word	0xffffffff


	//   ....[11]....
        /*0058*/ 	.word	0xffffffff


	//   ....[12]....
        /*005c*/ 	.word	0xffffffff


	//   ....[13]....
        /*0060*/ 	.word	0xffffffff


	//   ....[14]....
        /*0064*/ 	.word	0xffffffff


	//   ....[15]....
        /*0068*/ 	.word	0xffffffff


	//   ....[16]....
        /*006c*/ 	.word	0x05000005


	//   ....[17]....
        /*0070*/ 	.word	0x05000005


	//   ....[18]....
        /*0074*/ 	.word	0x05000005


	//   ....[19]....
        /*0078*/ 	.word	0x05000005


	//----- nvinfo : EIATTR_COOP_GROUP_INSTR_OFFSETS
	.align		4
.L_2690:
        /*007c*/ 	.byte	0x04, 0x28
        /*007e*/ 	.short	(.L_2692 - .L_2691)


	//   ....[0]....
.L_2691:
        /*0080*/ 	.word	0x0000f1a0


	//   ....[1]....
        /*0084*/ 	.word	0x0000f1c0


	//   ....[2]....
        /*0088*/ 	.word	0x0000f250


	//   ....[3]....
        /*008c*/ 	.word	0x0000f260


	//   ....[4]....
        /*0090*/ 	.word	0x00013c90


	//   ....[5]....
        /*0094*/ 	.word	0x00013d70


	//   ....[6]....
        /*0098*/ 	.word	0x00013d90


	//   ....[7]....
        /*009c*/ 	.word	0x00013db0


	//   ....[8]....
        /*00a0*/ 	.word	0x00018fd0


	//   ....[9]....
        /*00a4*/ 	.word	0x00018fe0


	//   ....[10]....
        /*00a8*/ 	.word	0x00019010


	//   ....[11]....
        /*00ac*/ 	.word	0x00019020


	//   ....[12]....
        /*00b0*/ 	.word	0x0001a780


	//   ....[13]....
        /*00b4*/ 	.word	0x0001a790


	//   ....[14]....
        /*00b8*/ 	.word	0x0001a7c0


	//   ....[15]....
        /*00bc*/ 	.word	0x0001a7d0


	//   ....[16]....
        /*00c0*/ 	.word	0x0001b650


	//   ....[17]....
        /*00c4*/ 	.word	0x0001b6c0


	//   ....[18]....
        /*00c8*/ 	.word	0x0001b720


	//   ....[19]....
        /*00cc*/ 	.word	0x0001b790


	//----- nvinfo : EIATTR_VRC_CTA_INIT_COUNT
	.align		4
.L_2692:
        /*00d0*/ 	.byte	0x02, 0x4a
	.zero		1
	.zero		1


	//----- nvinfo : EIATTR_EXIT_INSTR_OFFSETS
	.align		4
        /*00d4*/ 	.byte	0x04, 0x1c
        /*00d6*/ 	.short	(.L_2694 - .L_2693)


	//   ....[0]....
.L_2693:
        /*00d8*/ 	.word	0x00000090


	//----- nvinfo : EIATTR_CRS_STACK_SIZE
	.align		4
.L_2694:
        /*00dc*/ 	.byte	0x04, 0x1e
        /*00de*/ 	.short	(.L_2696 - .L_2695)
.L_2695:
        /*00e0*/ 	.word	0x00000000


	//----- nvinfo : EIATTR_CBANK_PARAM_SIZE
	.align		4
.L_2696:
        /*00e4*/ 	.byte	0x03, 0x19
        /*00e6*/ 	.short	0x01d0


	//----- nvinfo : EIATTR_PARAM_CBANK
	.align		4
        /*00e8*/ 	.byte	0x04, 0x0a
        /*00ea*/ 	.short	(.L_2698 - .L_2697)
	.align		4
.L_2697:
        /*00ec*/ 	.word	index@(.nv.constant0._ZN5flash24flash_fwd_splitkv_kernelI23Flash_fwd_kernel_traitsILi64ELi64ELi128ELi4ELb0ELb0EN7cutlass10bfloat16_tE19Flash_kernel_traitsILi64ELi64ELi128ELi4ES3_EELb0ELb1ELb0ELb0ELb0ELb1ELb0ELb1EEEvNS_16Flash_fwd_paramsE)
        /*00f0*/ 	.short	0x0380
        /*00f2*/ 	.short	0x01d0


	//----- nvinfo : EIATTR_SW_WAR
	.align		4
.L_2698:
        /*00f4*/ 	.byte	0x04, 0x36
        /*00f6*/ 	.short	(.L_2700 - .L_2699)
.L_2699:
        /*00f8*/ 	.word	0x00000008
.L_2700:


//--------------------- .nv.info._ZN5flash24flash_fwd_splitkv_kernelI23Flash_fwd_kernel_traitsILi64ELi64ELi128ELi4ELb0ELb0EN7cutlass10bfloat16_tE19Flash_kernel_traitsILi64ELi64ELi128ELi4ES3_EELb0ELb1ELb0ELb0ELb0ELb0ELb1ELb0EEEvNS_16Flash_fwd_paramsE --------------------------
	.section	.nv.info._ZN5flash24flash_fwd_splitkv_kernelI23Flash_fwd_kernel_traitsILi64ELi64ELi128ELi4ELb0ELb0EN7cutlass10bfloat16_tE19Flash_kernel_traitsILi64ELi64ELi128ELi4ES3_EELb0ELb1ELb0ELb0ELb0ELb0ELb1ELb0EEEvNS_16Flash_fwd_paramsE,"",@"SHT_CUDA_INFO"
	.sectionflags	@""
	.align	4


	//----- nvinfo : EIATTR_CUDA_API_VERSION
	.align		4
        /*0000*/ 	.byte	0x04, 0x37
        /*0002*/ 	.short	(.L_2702 - .L_2701)
.L_2701:
        /*0004*/ 	.word	0x00000082


	//----- nvinfo : EIATTR_KPARAM_INFO
	.align		4
.L_2702:
        /*0008*/ 	.byte	0x04, 0x17
        /*000a*/ 	.short	(.L_2704 - .L_2703)
.L_2703:
        /*000c*/ 	.word	0x00000000
        /*0010*/ 	.short	0x0000
        /*0012*/ 	.short	0x0000
        /*0014*/ 	.byte	0x00, 0xf0, 0x41, 0x07


	//----- nvinfo : EIATTR_SPARSE_MMA_MASK
	.align		4
.L_2704:
        /*0018*/ 	.byte	0x03, 0x50
        /*001a*/ 	.short	0x0000


	//----- nvinfo : EIATTR_MAXREG_COUNT
	.align		4
        /*001c*/ 	.byte	0x03, 0x1b
        /*001e*/ 	.short	0x00ff


	//----- nvinfo : EIATTR_NUM_BARRIERS
	.align		4
        /*0020*/ 	.byte	0x02, 0x4c
        /*0022*/ 	.byte	0x01
	.zero		1


	//----- nvinfo : EIATTR_MERCURY_ISA_VERSION
	.align		4
        /*0024*/ 	.byte	0x03, 0x5f
        /*0026*/ 	.short	0x0101


	//----- nvinfo : EIATTR_COOP_GROUP_MASK_REGIDS
	.align		4
        /*0028*/ 	.byte	0x04, 0x29
        /*002a*/ 	.short	(.L_2706 - .L_2705)


	//   ....[0]....
.L_2705:
        /*002c*/ 	.word	0xffffffff


	//   ....[1]....
        /*0030*/ 	.word	0xffffffff


	//   ....[2]....
        /*0034*/ 	.word	0xffffffff


	//   ....[3]....
        /*0038*/ 	.word	0xffffffff


	//   ....[4]....
        /*003c*/ 	.word	0xffffffff


	//   ....[5]....
        /*0040*/ 	.word	0xffffffff


	//   ....[6]....
        /*0044*/ 	.word	0xffffffff


	//   ....[7]....
        /*0048*/ 	.word	0xffffffff


	//   ....[8]....
        /*004c*/ 	.word	0xffffffff


	//   ....[9]....
        /*0050*/ 	.word	0xffffffff


	//   ....[10]....
        /*0054*/ 	.word	0xffffffff


	//   ....[11]....
        /*0058*/ 	.word	0xffffffff


	//   ....[12]....
        /*005c*/ 	.word	0xffffffff


	//   ....[13]....
        /*0060*/ 	.word	0xffffffff


	//   ....[14]....
        /*0064*/ 	.word	0xffffffff


	//   ....[15]....
        /*0068*/ 	.word	0xffffffff


	//   ....[16]....
        /*006c*/ 	.word	0x05000006


	//   ....[17]....
        /*0070*/ 	.word	0x05000006


	//   ....[18]....
        /*0074*/ 	.word	0x05000006


	//   ....[19]....
        /*0078*/ 	.word	0x05000006


	//----- nvinfo : EIATTR_COOP_GROUP_INSTR_OFFSETS
	.align		4
.L_2706:
        /*007c*/ 	.byte	0x04, 0x28
        /*007e*/ 	.short	(.L_2708 - .L_2707)


	//   ....[0]....
.L_2707:
        /*0080*/ 	.word	0x00005830


	//   ....[1]....
        /*0084*/ 	.word	0x00005a50


	//   ....[2]....
        /*0088*/ 	.word	0x00005a60


	//   ....[3]....
        /*008c*/ 	.word	0x00005a90


	//   ....[4]....
        /*0090*/ 	.word	0x00009a70


	//   ....[5]....
        /*0094*/ 	.word	0x00009c40


	//   ....[6]....
        /*0098*/ 	.word	0x00009c50


	//   ....[7]....
        /*009c*/ 	.word	0x00009c70


	//   ....[8]....
        /*00a0*/ 	.word	0x0000e450


	//   ....[9]....
        /*00a4*/ 	.word	0x0000e460


	//   ....[10]....
        /*00a8*/ 	.word	0x0000e490


	//   ....[11]....
        /*00ac*/ 	.word	0x0000e4a0


	//   ....[12]....
        /*00b0*/ 	.word	0x0000fbf0


	//   ....[13]....
        /*00b4*/ 	.word	0x0000fc00


	//   ....[14]....
        /*00b8*/ 	.word	0x0000fc30


	//   ....[15]....
        /*00bc*/ 	.word	0x0000fc40


	//   ....[16]....
        /*00c0*/ 	.word	0x00010720


	//   ....[17]....
        /*00c4*/ 	.word	0x00010790


	//   ....[18]....
        /*00c8*/ 	.word	0x000107f0


	//   ....[19]....
        /*00cc*/ 	.word	0x00010860


	//----- nvinfo : EIATTR_VRC_CTA_INIT_COUNT
	.align		4
.L_2708:
        /*00d0*/ 	.byte	0x02, 0x4a
	.zero		1
	.zero		1


	//----- nvinfo : EIATTR_EXIT_INSTR_OFFSETS
	.align		4
        /*00d4*/ 	.byte	0x04, 0x1c
        /*00d6*/ 	.short	(.L_2710 - .L_2709)


	//   ....[0]....
.L_2709:
        /*00d8*/ 	.word	0x000001f0


	//----- nvinfo : EIATTR_CRS_STACK_SIZE
	.align		4
.L_2710:
        /*00dc*/ 	.byte	0x04, 0x1e
        /*00de*/ 	.short	(.L_2712 - .L_2711)
.L_2711:
        /*00e0*/ 	.word	0x00000000


	//----- nvinfo : EIATTR_CBANK_PARAM_SIZE
	.align		4
.L_2712:
        /*00e4*/ 	.byte	0x03, 0x19
        /*00e6*/ 	.short	0x01d0


	//----- nvinfo : EIATTR_PARAM_CBANK
	.align		4
        /*00e8*/ 	.byte	0x04, 0x0a
        /*00ea*/ 	.short	(.L_2714 - .L_2713)
	.align		4
.L_2713:
        /*00ec*/ 	.word	index@(.nv.constant0._ZN5flash24flash_fwd_splitkv_kernelI23Flash_fwd_kernel_traitsILi64ELi64ELi128ELi4ELb0ELb0EN7cutlass10bfloat16_tE19Flash_kernel_traitsILi64ELi64ELi128ELi4ES3_EELb0ELb1ELb0ELb0ELb0ELb0ELb1ELb0EEEvNS_16Flash_fwd_paramsE)
        /*00f0*/ 	.short	0x0380
        /*00f2*/ 	.short	0x01d0


	//----- nvinfo : EIATTR_SW_WAR
	.align		4
.L_2714:
        /*00f4*/ 	.byte	0x04, 0x36
        /*00f6*/ 	.short	(.L_2716 - .L_2715)
.L_2715:
        /*00f8*/ 	.word	0x00000008
.L_2716:


//--------------------- .nv.info._ZN5flash24flash_fwd_splitkv_kernelI23Flash_fwd_kernel_traitsILi64ELi64ELi128ELi4ELb0ELb0EN7cutlass10bfloat16_tE19Flash_kernel_traitsILi64ELi64ELi128ELi4ES3_EELb0ELb1ELb0ELb0ELb0ELb1ELb1ELb0EEEvNS_16Flash_fwd_paramsE --------------------------
	.section	.nv.info._ZN5flash24flash_fwd_splitkv_kernelI23Flash_fwd_kernel_traitsILi64ELi64ELi128ELi4ELb0ELb0EN7cutlass10bfloat16_tE19Flash_kernel_traitsILi64ELi64ELi128ELi4ES3_EELb0ELb1ELb0ELb0ELb0ELb1ELb1ELb0EEEvNS_16Flash_fwd_paramsE,"",@"SHT_CUDA_INFO"
	.sectionflags	@""
	.align	4


	//----- nvinfo : EIATTR_CUDA_API_VERSION
	.align		4
        /*0000*/ 	.byte	0x04, 0x37
        /*0002*/ 	.short	(.L_2718 - .L_2717)
.L_2717:
        /*0004*/ 	.word	0x00000082


	//----- nvinfo : EIATTR_KPARAM_INFO
	.align		4
.L_2718:
        /*0008*/ 	.byte	0x04, 0x17
        /*000a*/ 	.short	(.L_2720 - .L_2719)
.L_2719:
        /*000c*/ 	.word	0x00000000
        /*0010*/ 	.short	0x0000
        /*0012*/ 	.short	0x0000
        /*0014*/ 	.byte	0x00, 0xf0, 0x41, 0x07


	//----- nvinfo : EIATTR_SPARSE_MMA_MASK
	.align		4
.L_2720:
        /*0018*/ 	.byte	0x03, 0x50
        /*001a*/ 	.short	0x0000


	//----- nvinfo : EIATTR_MAXREG_COUNT
	.align		4
        /*001c*/ 	.byte	0x03, 0x1b
        /*001e*/ 	.short	0x00ff


	//----- nvinfo : EIATTR_NUM_BARRIERS
	.align		4
        /*0020*/ 	.byte	0x02, 0x4c
        /*0022*/ 	.byte	0x01
	.zero		1


	//----- nvinfo : EIATTR_MERCURY_ISA_VERSION
	.align		4
        /*0024*/ 	.byte	0x03, 0x5f
        /*0026*/ 	.short	0x0101


	//----- nvinfo : EIATTR_COOP_GROUP_MASK_REGIDS
	.align		4
        /*0028*/ 	.byte	0x04, 0x29
        /*002a*/ 	.short	(.L_2722 - .L_2721)


	//   ....[0]....
.L_2721:
        /*002c*/ 	.word	0xffffffff


	//   ....[1]....
        /*0030*/ 	.word	0xffffffff


	//   ....[2]....
        /*0034*/ 	.word	0xffffffff


	//   ....[3]....
        /*0038*/ 	.word	0xffffffff


	//   ....[4]....
        /*003c*/ 	.word	0xffffffff


	//   ....[5]....
        /*0040*/ 	.word	0xffffffff


	//   ....[6]....
        /*0044*/ 	.word	0xffffffff


	//   ....[7]....
        /*0048*/ 	.word	0xffffffff


	//   ....[8]....
        /*004c*/ 	.word	0xffffffff


	//   ....[9]....
        /*0050*/ 	.word	0xffffffff


	//   ....[10]....
        /*0054*/ 	.word	0xffffffff


	//   ....[11]....
        /*0058*/ 	.word	0xffffffff


	//   ....[12]....
        /*005c*/ 	.word	0xffffffff


	//   ....[13]....
        /*0060*/ 	.word	0xffffffff


	//   ....[14]....
        /*0064*/ 	.word	0xffffffff


	//   ....[15]....
        /*0068*/ 	.word	0xffffffff


	//   ....[16]....
        /*006c*/ 	.word	0x05000006


	//   ....[17]....
        /*0070*/ 	.word	0x05000006


	//   ....[18]....
        /*0074*/ 	.word	0x05000006


	//   ....[19]....
        /*0078*/ 	.word	0x05000006


	//----- nvinfo : EIATTR_COOP_GROUP_INSTR_OFFSETS
	.align		4
.L_2722:
        /*007c*/ 	.byte	0x04, 0x28
        /*007e*/ 	.short	(.L_2724 - .L_2723)


	//   ....[0]....
.L_2723:
        /*0080*/ 	.word	0x00005ff0


	//   ....[1]....
        /*0084*/ 	.word	0x00006260


	//   ....[2]....
        /*0088*/ 	.word	0x00006270


	//   ....[3]....
        /*008c*/ 	.word	0x00006290


	//   ....[4]....
        /*0090*/ 	.word	0x0000ac30


	//   ....[5]....
        /*0094*/ 	.word	0x0000ac40


	//   ....[6]....
        /*0098*/ 	.word	0x0000ac70


	//   ....[7]....
        /*009c*/ 	.word	0x0000ac80


	//   ....[8]....
        /*00a0*/ 	.word	0x0000fc60


	//   ....[9]....
        /*00a4*/ 	.word	0x0000fc70


	//   ....[10]....
        /*00a8*/ 	.word	0x0000fca0


	//   ....[11]....
        /*00ac*/ 	.word	0x0000fcb0


	//   ....[12]....
        /*00b0*/ 	.word	0x00011400


	//   ....[13]....
        /*00b4*/ 	.word	0x00011410


	//   ....[14]....
        /*00b8*/ 	.word	0x00011440


	//   ....[15]....
        /*00bc*/ 	.word	0x00011450


	//   ....[16]....
        /*00c0*/ 	.word	0x00011f30


	//   ....[17]....
        /*00c4*/ 	.word	0x00011fa0


	//   ....[18]....
        /*00c8*/ 	.word	0x00012000


	//   ....[19]....
        /*00cc*/ 	.word	0x00012070


	//----- nvinfo : EIATTR_VRC_CTA_INIT_COUNT
	.align		4
.L_2724:
        /*00d0*/ 	.byte	0x02, 0x4a
	.zero		1
	.zero		1


	//----- nvinfo : EIATTR_EXIT_INSTR_OFFSETS
	.align		4
        /*00d4*/ 	.byte	0x04, 0x1c
        /*00d6*/ 	.short	(.L_2726 - .L_2725)


	//   ....[0]....
.L_2725:
        /*00d8*/ 	.word	0x000001f0


	//----- nvinfo : EIATTR_CRS_STACK_SIZE
	.align		4
.L_2726:
        /*00dc*/ 	.byte	0x04, 0x1e
        /*00de*/ 	.short	(.L_2728 - .L_2727)
.L_2727:
        /*00e0*/ 	.word	0x00000000


	//----- nvinfo : EIATTR_CBANK_PARAM_SIZE
	.align		4
.L_2728:
        /*00e4*/ 	.byte	0x03, 0x19
        /*00e6*/ 	.short	0x01d0


	//----- nvinfo : EIATTR_PARAM_CBANK
	.align		4
        /*00e8*/ 	.byte	0x04, 0x0a
        /*00ea*/ 	.short	(.L_2730 - .L_2729)
	.align		4
.L_2729:
        /*00ec*/ 	.word	index@(.nv.constant0._ZN5flash24flash_fwd_splitkv_kernelI23Flash_fwd_kernel_traitsILi64ELi64ELi128ELi4ELb0ELb0EN7cutlass10bfloat16_tE19Flash_kernel_traitsILi64ELi64ELi128ELi4ES3_EELb0ELb1ELb0ELb0ELb0ELb1ELb1ELb0EEEvNS_16Flash_fwd_paramsE)
        /*00f0*/ 	.short	0x0380
        /*00f2*/ 	.short	0x01d0


	//----- nvinfo : EIATTR_SW_WAR
	.align		4
.L_2730:
        /*00f4*/ 	.byte	0x04, 0x36
        /*00f6*/ 	.short	(.L_2732 - .L_2731)
.L_2731:
        /*00f8*/ 	.word	0x00000008
.L_2732:


//--------------------- .nv.info._ZN5flash24flash_fwd_splitkv_kernelI23Flash_fwd_kernel_traitsILi64ELi64ELi128ELi4ELb0ELb0EN7cutlass10bfloat16_tE19Flash_kernel_traitsILi64ELi64ELi128ELi4ES3_EELb0ELb1ELb0ELb0ELb0ELb0ELb1ELb1EEEvNS_16Flash_fwd_paramsE --------------------------
	.section	.nv.info._ZN5flash24flash_fwd_splitkv_kernelI23Flash_fwd_kernel_traitsILi64ELi64ELi128ELi4ELb0ELb0EN7cutlass10bfloat16_tE19Flash_kernel_traitsILi64ELi64ELi128ELi4ES3_EELb0ELb1ELb0ELb0ELb0ELb0ELb1ELb1EEEvNS_16Flash_fwd_paramsE,"",@"SHT_CUDA_INFO"
	.sectionflags	@""
	.align	4


	//----- nvinfo : EIATTR_CUDA_API_VERSION
	.align		4
        /*0000*/ 	.byte	0x04, 0x37
        /*0002*/ 	.short	(.L_2734 - .L_2733)
.L_2733:
        /*0004*/ 	.word	0x00000082


	//----- nvinfo : EIATTR_KPARAM_INFO
	.align		4
.L_2734:
        /*0008*/ 	.byte	0x04, 0x17
        /*000a*/ 	.short	(.L_2736 - .L_2735)
.L_2735:
        /*000c*/ 	.word	0x00000000
        /*0010*/ 	.short	0x0000
        /*0012*/ 	.short	0x0000
        /*0014*/ 	.byte	0x00, 0xf0, 0x41, 0x07


	//----- nvinfo : EIATTR_SPARSE_MMA_MASK
	.align		4
.L_2736:
        /*0018*/ 	.byte	0x03, 0x50
        /*001a*/ 	.short	0x0000


	//----- nvinfo : EIATTR_MAXREG_COUNT
	.align		4
        /*001c*/ 	.byte	0x03, 0x1b
        /*001e*/ 	.short	0x00ff


	//----- nvinfo : EIATTR_NUM_BARRIERS
	.align		4
        /*0020*/ 	.byte	0x02, 0x4c
        /*0022*/ 	.byte	0x01
	.zero		1


	//----- nvinfo : EIATTR_MERCURY_ISA_VERSION
	.align		4
        /*0024*/ 	.byte	0x03, 0x5f
        /*0026*/ 	.short	0x0101


	//----- nvinfo : EIATTR_COOP_GROUP_MASK_REGIDS
	.align		4
        /*0028*/ 	.byte	0x04, 0x29
        /*002a*/ 	.short	(.L_2738 - .L_2737)


	//   ....[0]....
.L_2737:
        /*002c*/ 	.word	0xffffffff


	//   ....[1]....
        /*0030*/ 	.word	0xffffffff


	//   ....[2]....
        /*0034*/ 	.word	0xffffffff


	//   ....[3]....
        /*0038*/ 	.word	0xffffffff


	//   ....[4]....
        /*003c*/ 	.word	0xffffffff


	//   ....[5]....
        /*0040*/ 	.word	0xffffffff


	//   ....[6]....
        /*0044*/ 	.word	0xffffffff


	//   ....[7]....
        /*0048*/ 	.word	0xffffffff


	//   ....[8]....
        /*004c*/ 	.word	0xffffffff


	//   ....[9]....
        /*0050*/ 	.word	0xffffffff


	//   ....[10]....
        /*0054*/ 	.word	0xffffffff


	//   ....[11]....
        /*0058*/ 	.word	0xffffffff


	//   ....[12]....
        /*005c*/ 	.word	0xffffffff


	//   ....[13]....
        /*0060*/ 	.word	0xffffffff


	//   ....[14]....
        /*0064*/ 	.word	0xffffffff


	//   ....[15]....
        /*0068*/ 	.word	0xffffffff


	//   ....[16]....
        /*006c*/ 	.word	0x05000007


	//   ....[17]....
        /*0070*/ 	.word	0x05000007


	//   ....[18]....
        /*0074*/ 	.word	0x05000007


	//   ....[19]....
        /*0078*/ 	.word	0x05000007


	//----- nvinfo : EIATTR_COOP_GROUP_INSTR_OFFSETS
	.align		4
.L_2738:
        /*007c*/ 	.byte	0x04, 0x28
        /*007e*/ 	.short	(.L_2740 - .L_2739)


	//   ....[0]....
.L_2739:
        /*0080*/ 	.word	0x0000e960


	//   ....[1]....
        /*0084*/ 	.word	0x0000eb30


	//   ....[2]....
        /*0088*/ 	.word	0x0000eb40


	//   ....[3]....
        /*008c*/ 	.word	0x0000eb70


	//   ....[4]....
        /*0090*/ 	.word	0x00012eb0


	//   ....[5]....
        /*0094*/ 	.word	0x00012ed0


	//   ....[6]....
        /*0098*/ 	.word	0x00012ef0


	//   ....[7]....
        /*009c*/ 	.word	0x00012f20


	//   ....[8]....
        /*00a0*/ 	.word	0x00017670


	//   ....[9]....
        /*00a4*/ 	.word	0x00017680


	//   ....[10]....
        /*00a8*/ 	.word	0x000176b0


	//   ....[11]....
        /*00ac*/ 	.word	0x000176c0


	//   ....[12]....
        /*00b0*/ 	.word	0x00018e10


	//   ....[13]....
        /*00b4*/ 	.word	0x00018e20


	//   ....[14]....
        /*00b8*/ 	.word	0x00018e50


	//   ....[15]....
        /*00bc*/ 	.word	0x00018e60


	//   ....[16]....
        /*00c0*/ 	.word	0x00019930


	//   ....[17]....
        /*00c4*/ 	.word	0x000199a0


	//   ....[18]....
        /*00c8*/ 	.word	0x00019a00


	//   ....[19]....
        /*00cc*/ 	.word	0x00019a70


	//----- nvinfo : EIATTR_VRC_CTA_INIT_COUNT
	.align		4
.L_2740:
        /*00d0*/ 	.byte	0x02, 0x4a
	.zero		1
	.zero		1


	//----- nvinfo : EIATTR_EXIT_INSTR_OFFSETS
	.align		4
        /*00d4*/ 	.byte	0x04, 0x1c
        /*00d6*/ 	.short	(.L_2742 - .L_2741)


	//   ....[0]....
.L_2741:
        /*00d8*/ 	.word	0x000001f0


	//----- nvinfo : EIATTR_CRS_STACK_SIZE
	.align		4
.L_2742:
        /*00dc*/ 	.byte	0x04, 0x1e
        /*00de*/ 	.short	(.L_2744 - .L_2743)
.L_2743:
        /*00e0*/ 	.word	0x00000000


	//----- nvinfo : EIATTR_CBANK_PARAM_SIZE
	.align		4
.L_2744:
        /*00e4*/ 	.byte	0x03, 0x19
        /*00e6*/ 	.short	0x01d0


	//----- nvinfo : EIATTR_PARAM_CBANK
	.align		4
        /*00e8*/ 	.byte	0x04, 0x0a
        /*00ea*/ 	.short	(.L_2746 - .L_2745)
	.align		4
.L_2745:
        /*00ec*/ 	.word	index@(.nv.constant0._ZN5flash24flash_fwd_splitkv_kernelI23Flash_fwd_kernel_traitsILi64ELi64ELi128ELi4ELb0ELb0EN7cutlass10bfloat16_tE19Flash_kernel_traitsILi64ELi64ELi128ELi4ES3_EELb0ELb1ELb0ELb0ELb0ELb0ELb1ELb1EEEvNS_16Flash_fwd_paramsE)
        /*00f0*/ 	.short	0x0380
        /*00f2*/ 	.short	0x01d0


	//----- nvinfo : EIATTR_SW_WAR
	.align		4
.L_2746:
        /*00f4*/ 	.byte	0x04, 0x36
        /*00f6*/ 	.short	(.L_2748 - .L_2747)
.L_2747:
        /*00f8*/ 	.word	0x00000008
.L_2748:


//--------------------- .nv.info._ZN5flash24flash_fwd_splitkv_kernelI23Flash_fwd_kernel_traitsILi64ELi64ELi128ELi4ELb0ELb0EN7cutlass10bfloat16_tE19Flash_kernel_traitsILi64ELi64ELi128ELi4ES3_EELb0ELb1ELb0ELb0ELb0ELb1ELb1ELb1EEEvNS_16Flash_fwd_paramsE --------------------------
	.section	.nv.info._ZN5flash24flash_fwd_splitkv_kernelI23Flash_fwd_kernel_traitsILi64ELi64ELi128ELi4ELb0ELb0EN7cutlass10bfloat16_tE19Flash_kernel_traitsILi64ELi64ELi128ELi4ES3_EELb0ELb1ELb0ELb0ELb0ELb1ELb1ELb1EEEvNS_16Flash_fwd_paramsE,"",@"SHT_CUDA_INFO"
	.sectionflags	@""
	.align	4


	//----- nvinfo : EIATTR_CUDA_API_VERSION
	.align		4
        /*0000*/ 	.byte	0x04, 0x37
        /*0002*/ 	.short	(.L_2750 - .L_2749)
.L_2749:
        /*0004*/ 	.word	0x00000082


	//----- nvinfo : EIATTR_KPARAM_INFO
	.align		4
.L_2750:
        /*0008*/ 	.byte	0x04, 0x17
        /*000a*/ 	.short	(.L_2752 - .L_2751)
.L_2751:
        /*000c*/ 	.word	0x00000000
        /*0010*/ 	.short	0x0000
        /*0012*/ 	.short	0x0000
        /*0014*/ 	.byte	0x00, 0xf0, 0x41, 0x07


	//----- nvinfo : EIATTR_SPARSE_MMA_MASK
	.align		4
.L_2752:
        /*0018*/ 	.byte	0x03, 0x50
        /*001a*/ 	.short	0x0000


	//----- nvinfo : EIATTR_MAXREG_COUNT
	.align		4
        /*001c*/ 	.byte	0x03, 0x1b
        /*001e*/ 	.short	0x00ff


	//----- nvinfo : EIATTR_NUM_BARRIERS
	.align		4
        /*0020*/ 	.byte	0x02, 0x4c
        /*0022*/ 	.byte	0x01
	.zero		1


	//----- nvinfo : EIATTR_MERCURY_ISA_VERSION
	.align		4
        /*0024*/ 	.byte	0x03, 0x5f
        /*0026*/ 	.short	0x0101


	//----- nvinfo : EIATTR_COOP_GROUP_MASK_REGIDS
	.align		4
        /*0028*/ 	.byte	0x04, 0x29
        /*002a*/ 	.short	(.L_2754 - .L_2753)


	//   ....[0]....
.L_2753:
        /*002c*/ 	.word	0xffffffff


	//   ....[1]....
        /*0030*/ 	.word	0xffffffff


	//   ....[2]....
        /*0034*/ 	.word	0xffffffff


	//   ....[3]....
        /*0038*/ 	.word	0xffffffff


	//   ....[4]....
        /*003c*/ 	.word	0xffffffff


	//   ....[5]....
        /*0040*/ 	.word	0xffffffff


	//   ....[6]....
        /*0044*/ 	.word	0xffffffff


	//   ....[7]....
        /*0048*/ 	.word	0xffffffff


	//   ....[8]....
        /*004c*/ 	.word	0xffffffff


	//   ....[9]....
        /*0050*/ 	.word	0xffffffff


	//   ....[10]....
        /*0054*/ 	.word	0xffffffff


	//   ....[11]....
        /*0058*/ 	.word	0xffffffff


	//   ....[12]....
        /*005c*/ 	.word	0xffffffff


	//   ....[13]....
        /*0060*/ 	.word	0xffffffff


	//   ....[14]....
        /*0064*/ 	.word	0xffffffff


	//   ....[15]....
        /*0068*/ 	.word	0xffffffff


	//   ....[16]....
        /*006c*/ 	.word	0x05000007


	//   ....[17]....
        /*0070*/ 	.word	0x05000007


	//   ....[18]....
        /*0074*/ 	.word	0x05000007


	//   ....[19]....
        /*0078*/ 	.word	0x05000007


	//----- nvinfo : EIATTR_COOP_GROUP_INSTR_OFFSETS
	.align		4
.L_2754:
        /*007c*/ 	.byte	0x04, 0x28
        /*007e*/ 	.short	(.L_2756 - .L_2755)


	//   ....[0]....
.L_2755:
        /*0080*/ 	.word	0x0000f090


	//   ....[1]....
        /*0084*/ 	.word	0x0000f320


	//   ....[2]....
        /*0088*/ 	.word	0x0000f330


	//   ....[3]....
        /*008c*/ 	.word	0x0000f370


	//   ....[4]....
        /*0090*/ 	.word	0x00013de0


	//   ....[5]....
        /*0094*/ 	.word	0x00013eb0


	//   ....[6]....
        /*0098*/ 	.word	0x00013ed0


	//   ....[7]....
        /*009c*/ 	.word	0x00013ef0


	//   ....[8]....
        /*00a0*/ 	.word	0x00018e60


	//   ....[9]....
        /*00a4*/ 	.word	0x00018e70


	//   ....[10]....
        /*00a8*/ 	.word	0x00018ea0


	//   ....[11]....
        /*00ac*/ 	.word	0x00018eb0


	//   ....[12]....
        /*00b0*/ 	.word	0x0001a600


	//   ....[13]....
        /*00b4*/ 	.word	0x0001a610


	//   ....[14]....
        /*00b8*/ 	.word	0x0001a640


	//   ....[15]....
        /*00bc*/ 	.word	0x0001a650


	//   ....[16]....
        /*00c0*/ 	.word	0x0001b120


	//   ....[17]....
        /*00c4*/ 	.word	0x0001b190


	//   ....[18]....
        /*00c8*/ 	.word	0x0001b1f0


	//   ....[19]....
        /*00cc*/ 	.word	0x0001b260


	//----- nvinfo : EIATTR_VRC_CTA_INIT_COUNT
	.align		4
.L_2756:
        /*00d0*/ 	.byte	0x02, 0x4a
	.zero		1
	.zero		1


	//----- nvinfo : EIATTR_EXIT_INSTR_OFFSETS
	.align		4
        /*00d4*/ 	.byte	0x04, 0x1c
        /*00d6*/ 	.short	(.L_2758 - .L_2757)


	//   ....[0]....
.L_2757:
        /*00d8*/ 	.word	0x000001f0


	//----- nvinfo : EIATTR_CRS_STACK_SIZE
	.align		4
.L_2758:
        /*00dc*/ 	.byte	0x04, 0x1e
        /*00de*/ 	.short	(.L_2760 - .L_2759)
.L_2759:
        /*00e0*/ 	.word	0x00000000


	//----- nvinfo : EIATTR_CBANK_PARAM_SIZE
	.align		4
.L_2760:
        /*00e4*/ 	.byte	0x03, 0x19
        /*00e6*/ 	.short	0x01d0


	//----- nvinfo : EIATTR_PARAM_CBANK
	.align		4
        /*00e8*/ 	.byte	0x04, 0x0a
        /*00ea*/ 	.short	(.L_2762 - .L_2761)
	.align		4
.L_2761:
        /*00ec*/ 	.word	index@(.nv.constant0._ZN5flash24flash_fwd_splitkv_kernelI23Flash_fwd_kernel_traitsILi64ELi64ELi128ELi4ELb0ELb0EN7cutlass10bfloat16_tE19Flash_kernel_traitsILi64ELi64ELi128ELi4ES3_EELb0ELb1ELb0ELb0ELb0ELb1ELb1ELb1EEEvNS_16Flash_fwd_paramsE)
        /*00f0*/ 	.short	0x0380
        /*00f2*/ 	.short	0x01d0


	//----- nvinfo : EIATTR_SW_WAR
	.align		4
.L_2762:
        /*00f4*/ 	.byte	0x04, 0x36
        /*00f6*/ 	.short	(.L_2764 - .L_2763)
.L_2763:
        /*00f8*/ 	.word	0x00000008
.L_2764:


//--------------------- .nv.info._ZN5flash24flash_fwd_splitkv_kernelI23Flash_fwd_kernel_traitsILi64ELi64ELi128ELi4ELb0ELb0EN7cutlass10bfloat16_tE19Flash_kernel_traitsILi64ELi64ELi128ELi4ES3_EELb0ELb0ELb0ELb1ELb1ELb0ELb0ELb0EEEvNS_16Flash_fwd_paramsE --------------------------
	.section	.nv.info._ZN5flash24flash_fwd_splitkv_kernelI23Flash_fwd_kernel_traitsILi64ELi64ELi128ELi4ELb0ELb0EN7cutlass10bfloat16_tE19Flash_kernel_traitsILi64ELi64ELi128ELi4ES3_EELb0ELb0ELb0ELb1ELb1ELb0ELb0ELb0EEEvNS_16Flash_fwd_paramsE,"",@"SHT_CUDA_INFO"
	.sectionflags	@""
	.align	4


	//----- nvinfo : EIATTR_CUDA_API_VERSION
	.align		4
        /*0000*/ 	.byte	0x04, 0x37
        /*0002*/ 	.short	(.L_2766 - .L_2765)
.L_2765:
        /*0004*/ 	.word	0x00000082


	//----- nvinfo : EIATTR_KPARAM_INFO
	.align		4
.L_2766:
        /*0008*/ 	.byte	0x04, 0x17
        /*000a*/ 	.short	(.L_2768 - .L_2767)
.L_2767:
        /*000c*/ 	.word	0x00000000
        /*0010*/ 	.short	0x0000
        /*0012*/ 	.short	0x0000
        /*0014*/ 	.byte	0x00, 0xf0, 0x41, 0x07


	//----- nvinfo : EIATTR_SPARSE_MMA_MASK
	.align		4
.L_2768:
        /*0018*/ 	.byte	0x03, 0x50
        /*001a*/ 	.short	0x0000


	//----- nvinfo : EIATTR_MAXREG_COUNT
	.align		4
        /*001c*/ 	.byte	0x03, 0x1b
        /*001e*/ 	.short	0x00ff


	//----- nvinfo : EIATTR_NUM_BARRIERS
	.align		4
        /*0020*/ 	.byte	0x02, 0x4c
        /*0022*/ 	.byte	0x01
	.zero		1


	//----- nvinfo : EIATTR_MERCURY_ISA_VERSION
	.align		4
        /*0024*/ 	.byte	0x03, 0x5f
        /*0026*/ 	.short	0x0101


	//----- nvinfo : EIATTR_COOP_GROUP_MASK_REGIDS
	.align		4
        /*0028*/ 	.byte	0x04, 0x29
        /*002a*/ 	.short	(.L_2770 - .L_2769)


	//   ....[0]....
.L_2769:
        /*002c*/ 	.word	0xffffffff


	//   ....[1]....
        /*0030*/ 	.word	0xffffffff


	//   ....[2]....
        /*0034*/ 	.word	0xffffffff


	//   ....[3]....
        /*0038*/ 	.word	0xffffffff


	//   ....[4]....
        /*003c*/ 	.word	0xffffffff


	//   ....[5]....
        /*0040*/ 	.word	0xffffffff


	//   ....[6]....
        /*0044*/ 	.word	0xffffffff


	//   ....[7]....
        /*0048*/ 	.word	0xffffffff


	//   ....[8]....
        /*004c*/ 	.word	0xffffffff


	//   ....[9]....
        /*0050*/ 	.word	0xffffffff


	//   ....[10]....
        /*0054*/ 	.word	0xffffffff


	//   ....[11]....
        /*0058*/ 	.word	0xffffffff


	//   ....[12]....
        /*005c*/ 	.word	0x05000006


	//   ....[13]....
        /*0060*/ 	.word	0x05000006


	//   ....[14]....
        /*0064*/ 	.word	0x05000006


	//   ....[15]....
        /*0068*/ 	.word	0x05000006


	//----- nvinfo : EIATTR_COOP_GROUP_INSTR_OFFSETS
	.align		4
.L_2770:
        /*006c*/ 	.byte	0x04, 0x28
        /*006e*/ 	.short	(.L_2772 - .L_2771)


	//   ....[0]....
.L_2771:
        /*0070*/ 	.word	0x00002d50


	//   ....[1]....
        /*0074*/ 	.word	0x00002de0


	//   ....[2]....
        /*0078*/ 	.word	0x00002df0


	//   ....[3]....
        /*007c*/ 	.word	0x00002e20


	//   ....[4]....
        /*0080*/ 	.word	0x00005870


	//   ....[5]....
        /*0084*/ 	.word	0x00005890


	//   ....[6]....
        /*0088*/ 	.word	0x000058c0


	//   ....[7]....
        /*008c*/ 	.word	0x000058d0


	//   ....[8]....
        /*0090*/ 	.word	0x00007030


	//   ....[9]....
        /*0094*/ 	.word	0x00007040


	//   ....[10]....
        /*0098*/ 	.word	0x00007070


	//   ....[11]....
        /*009c*/ 	.word	0x00007080


	//   ....[12]....
        /*00a0*/ 	.word	0x00007c20


	//   ....[13]....
        /*00a4*/ 	.word	0x00007c90


	//   ....[14]....
        /*00a8*/ 	.word	0x00007cf0


	//   ....[15]....
        /*00ac*/ 	.word	0x00007d60


	//----- nvinfo : EIATTR_VRC_CTA_INIT_COUNT
	.align		4
.L_2772:
        /*00b0*/ 	.byte	0x02, 0x4a
	.zero		1
	.zero		1


	//----- nvinfo : EIATTR_EXIT_INSTR_OFFSETS
	.align		4
        /*00b4*/ 	.byte	0x04, 0x1c
        /*00b6*/ 	.short	(.L_2774 - .L_2773)


	//   ....[0]....
.L_2773:
        /*00b8*/ 	.word	0x00000090


	//----- nvinfo : EIATTR_CRS_STACK_SIZE
	.align		4
.L_2774:
        /*00bc*/ 	.byte	0x04, 0x1e
        /*00be*/ 	.short	(.L_2776 - .L_2775)
.L_2775:
        /*00c0*/ 	.word	0x00000000


	//----- nvinfo : EIATTR_CBANK_PARAM_SIZE
	.align		4
.L_2776:
        /*00c4*/ 	.byte	0x03, 0x19
        /*00c6*/ 	.short	0x01d0


	//----- nvinfo : EIATTR_PARAM_CBANK
	.align		4
        /*00c8*/ 	.byte	0x04, 0x0a
        /*00ca*/ 	.short	(.L_2778 - .L_2777)
	.align		4
.L_2777:
        /*00cc*/ 	.word	index@(.nv.constant0._ZN5flash24flash_fwd_splitkv_kernelI23Flash_fwd_kernel_traitsILi64ELi64ELi128ELi4ELb0ELb0EN7cutlass10bfloat16_tE19Flash_kernel_traitsILi64ELi64ELi128ELi4ES3_EELb0ELb0ELb0ELb1ELb1ELb0ELb0ELb0EEEvNS_16Flash_fwd_paramsE)
        /*00d0*/ 	.short	0x0380
        /*00d2*/ 	.short	0x01d0


	//----- nvinfo : EIATTR_SW_WAR
	.align		4
.L_2778:
        /*00d4*/ 	.byte	0x04, 0x36
        /*00d6*/ 	.short	(.L_2780 - .L_2779)
.L_2779:
        /*00d8*/ 	.word	0x00000008
.L_2780:


//--------------------- .nv.info._ZN5flash24flash_fwd_splitkv_kernelI23Flash_fwd_kernel_traitsILi64ELi64ELi128ELi4ELb0ELb0EN7cutlass10bfloat16_tE19Flash_kernel_traitsILi64ELi64ELi128ELi4ES3_EELb0ELb0ELb0ELb1ELb1ELb1ELb0ELb0EEEvNS_16Flash_fwd_paramsE --------------------------
	.section	.nv.info._ZN5flash24flash_fwd_splitkv_kernelI23Flash_fwd_kernel_traitsILi64ELi64ELi128ELi4ELb0ELb0EN7cutlass10bfloat16_tE19Flash_kernel_traitsILi64ELi64ELi128ELi4ES3_EELb0ELb0ELb0ELb1ELb1ELb1ELb0ELb0EEEvNS_16Flash_fwd_paramsE,"",@"SHT_CUDA_INFO"
	.sectionflags	@""
	.align	4


	//----- nvinfo : EIATTR_CUDA_API_VERSION
	.align		4
        /*0000*/ 	.byte	0x04, 0x37
        /*0002*/ 	.short	(.L_2782 - .L_2781)
.L_2781:
        /*0004*/ 	.word	0x00000082


	//----- nvinfo : EIATTR_KPARAM_INFO
	.align		4
.L_2782:
        /*0008*/ 	.byte	0x04, 0x17
        /*000a*/ 	.short	(.L_2784 - .L_2783)
.L_2783:
        /*000c*/ 	.word	0x00000000
        /*0010*/ 	.short	0x0000
        /*0012*/ 	.short	0x0000
        /*0014*/ 	.byte	0x00, 0xf0, 0x41, 0x07


	//----- nvinfo : EIATTR_SPARSE_MMA_MASK
	.align		4
.L_2784:
        /*0018*/ 	.byte	0x03, 0x50
        /*001a*/ 	.short	0x0000


	//----- nvinfo : EIATTR_MAXREG_COUNT
	.align		4
        /*001c*/ 	.byte	0x03, 0x1b
        /*001e*/ 	.short	0x00ff


	//----- nvinfo : EIATTR_NUM_BARRIERS
	.align		4
        /*0020*/ 	.byte	0x02, 0x4c
        /*0022*/ 	.byte	0x01
	.zero		1


	//----- nvinfo : EIATTR_MERCURY_ISA_VERSION
	.align		4
        /*0024*/ 	.byte	0x03, 0x5f
        /*0026*/ 	.short	0x0101


	//----- nvinfo : EIATTR_COOP_GROUP_MASK_REGIDS
	.align		4
        /*0028*/ 	.byte	0x04, 0x29
        /*002a*/ 	.short	(.L_2786 - .L_2785)


	//   ....[0]....
.L_2785:
        /*002c*/ 	.word	0xffffffff


	//   ....[1]....
        /*0030*/ 	.word	0xffffffff


	//   ....[2]....
        /*0034*/ 	.word	0xffffffff


	//   ....[3]....
        /*0038*/ 	.word	0xffffffff


	//   ....[4]....
        /*003c*/ 	.word	0xffffffff


	//   ....[5]....
        /*0040*/ 	.word	0xffffffff


	//   ....[6]....
        /*0044*/ 	.word	0xffffffff


	//   ....[7]....
        /*0048*/ 	.word	0xffffffff


	//   ....[8]....
        /*004c*/ 	.word	0xffffffff


	//   ....[9]....
        /*0050*/ 	.word	0xffffffff


	//   ....[10]....
        /*0054*/ 	.word	0xffffffff


	//   ....[11]....
        /*0058*/ 	.word	0xffffffff


	//   ....[12]....
        /*005c*/ 	.word	0x05000006


	//   ....[13]....
        /*0060*/ 	.word	0x05000006


	//   ....[14]....
        /*0064*/ 	.word	0x05000006


	//   ....[15]....
        /*0068*/ 	.word	0x05000006


	//----- nvinfo : EIATTR_COOP_GROUP_INSTR_OFFSETS
	.align		4
.L_2786:
        /*006c*/ 	.byte	0x04, 0x28
        /*006e*/ 	.short	(.L_2788 - .L_2787)


	//   ....[0]....
.L_2787:
        /*0070*/ 	.word	0x00003550


	//   ....[1]....
        /*0074*/ 	.word	0x00003570


	//   ....[2]....
        /*0078*/ 	.word	0x00003580


	//   ....[3]....
        /*007c*/ 	.word	0x000035b0


	//   ....[4]....
        /*0080*/ 	.word	0x000068c0


	//   ....[5]....
        /*0084*/ 	.word	0x000068e0


	//   ....[6]....
        /*0088*/ 	.word	0x00006910


	//   ....[7]....
        /*008c*/ 	.word	0x00006920


	//   ....[8]....
        /*0090*/ 	.word	0x00008010


	//   ....[9]....
        /*0094*/ 	.word	0x00008020


	//   ....[10]....
        /*0098*/ 	.word	0x00008050


	//   ....[11]....
        /*009c*/ 	.word	0x00008060


	//   ....[12]....
        /*00a0*/ 	.word	0x00008c00


	//   ....[13]....
        /*00a4*/ 	.word	0x00008c70


	//   ....[14]....
        /*00a8*/ 	.word	0x00008cd0


	//   ....[15]....
        /*00ac*/ 	.word	0x00008d40


	//----- nvinfo : EIATTR_VRC_CTA_INIT_COUNT
	.align		4
.L_2788:
        /*00b0*/ 	.byte	0x02, 0x4a
	.zero		1
	.zero		1


	//----- nvinfo : EIATTR_EXIT_INSTR_OFFSETS
	.align		4
        /*00b4*/ 	.byte	0x04, 0x1c
        /*00b6*/ 	.short	(.L_2790 - .L_2789)


	//   ....[0]....
.L_2789:
        /*00b8*/ 	.word	0x00000090


	//----- nvinfo : EIATTR_CRS_STACK_SIZE
	.align		4
.L_2790:
        /*00bc*/ 	.byte	0x04, 0x1e
        /*00be*/ 	.short	(.L_2792 - .L_2791)
.L_2791:
        /*00c0*/ 	.word	0x00000000


	//----- nvinfo : EIATTR_CBANK_PARAM_SIZE
	.align		4
.L_2792:
        /*00c4*/ 	.byte	0x03, 0x19
        /*00c6*/ 	.short	0x01d0


	//----- nvinfo : EIATTR_PARAM_CBANK
	.align		4
        /*00c8*/ 	.byte	0x04, 0x0a
        /*00ca*/ 	.short	(.L_2794 - .L_2793)
	.align		4
.L_2793:
        /*00cc*/ 	.word	index@(.nv.constant0._ZN5flash24flash_fwd_splitkv_kernelI23Flash_fwd_kernel_traitsILi64ELi64ELi128ELi4ELb0ELb0EN7cutlass10bfloat16_tE19Flash_kernel_traitsILi64ELi64ELi128ELi4ES3_EELb0ELb0ELb0ELb1ELb1ELb1ELb0ELb0EEEvNS_16Flash_fwd_paramsE)
        /*00d0*/ 	.short	0x0380
        /*00d2*/ 	.short	0x01d0


	//----- nvinfo : EIATTR_SW_WAR
	.align		4
.L_2794:
        /*00d4*/ 	.byte	0x04, 0x36
        /*00d6*/ 	.short	(.L_2796 - .L_2795)
.L_2795:
        /*00d8*/ 	.word	0x00000008
.L_2796:


//--------------------- .nv.info._ZN5flash24flash_fwd_splitkv_kernelI23Flash_fwd_kernel_traitsILi64ELi64ELi128ELi4ELb0ELb0EN7cutlass10bfloat16_tE19Flash_kernel_traitsILi64ELi64ELi128ELi4ES3_EELb0ELb0ELb1ELb0ELb0ELb0ELb0ELb0EEEvNS_16Flash_fwd_paramsE --------------------------
	.section	.nv.info._ZN5flash24flash_fwd_splitkv_kernelI23Flash_fwd_kernel_traitsILi64ELi64ELi128ELi4ELb0ELb0EN7cutlass10bfloat16_tE19Flash_kernel_traitsILi64ELi64ELi128ELi4ES3_EELb0ELb0ELb1ELb0ELb0ELb0ELb0ELb0EEEvNS_16Flash_fwd_paramsE,"",@"SHT_CUDA_INFO"
	.sectionflags	@""
	.align	4


	//----- nvinfo : EIATTR_CUDA_API_VERSION
	.align		4
        /*0000*/ 	.byte	0x04, 0x37
        /*0002*/ 	.short	(.L_2798 - .L_2797)
.L_2797:
        /*0004*/ 	.word	0x00000082


	//----- nvinfo : EIATTR_KPARAM_INFO
	.align		4
.L_2798:
        /*0008*/ 	.byte	0x04, 0x17
        /*000a*/ 	.short	(.L_2800 - .L_2799)
.L_2799:
        /*000c*/ 	.word	0x00000000
        /*0010*/ 	.short	0x0000
        /*0012*/ 	.short	0x0000
        /*0014*/ 	.byte	0x00, 0xf0, 0x41, 0x07


	//----- nvinfo : EIATTR_SPARSE_MMA_MASK
	.align		4
.L_2800:
        /*0018*/ 	.byte	0x03, 0x50
        /*001a*/ 	.short	0x0000


	//----- nvinfo : EIATTR_MAXREG_COUNT
	.align		4
        /*001c*/ 	.byte	0x03, 0x1b
        /*001e*/ 	.short	0x00ff


	//----- nvinfo : EIATTR_NUM_BARRIERS
	.align		4
        /*0020*/ 	.byte	0x02, 0x4c
        /*0022*/ 	.byte	0x01
	.zero		1


	//----- nvinfo : EIATTR_MERCURY_ISA_VERSION
	.align		4
        /*0024*/ 	.byte	0x03, 0x5f
        /*0026*/ 	.short	0x0101


	//----- nvinfo : EIATTR_COOP_GROUP_MASK_REGIDS
	.align		4
        /*0028*/ 	.byte	0x04, 0x29
        /*002a*/ 	.short	(.L_2802 - .L_2801)


	//   ....[0]....
.L_2801:
        /*002c*/ 	.word	0xffffffff


	//   ....[1]....
        /*0030*/ 	.word	0xffffffff


	//   ....[2]....
        /*0034*/ 	.word	0xffffffff


	//   ....[3]....
        /*0038*/ 	.word	0xffffffff


	//   ....[4]....
        /*003c*/ 	.word	0xffffffff


	//   ....[5]....
        /*0040*/ 	.word	0xffffffff


	//   ....[6]....
        /*0044*/ 	.word	0xffffffff


	//   ....[7]....
        /*0048*/ 	.word	0xffffffff


	//   ....[8]....
        /*004c*/ 	.word	0xffffffff


	//   ....[9]....
        /*0050*/ 	.word	0xffffffff


	//   ....[10]....
        /*0054*/ 	.word	0xffffffff


	//   ....[11]....
        /*0058*/ 	.word	0xffffffff


	//   ....[12]....
        /*005c*/ 	.word	0x05000005


	//   ....[13]....
        /*0060*/ 	.word	0x05000005


	//   ....[14]....
        /*0064*/ 	.word	0x05000005


	//   ....[15]....
        /*0068*/ 	.word	0x05000005


	//----- nvinfo : EIATTR_COOP_GROUP_INSTR_OFFSETS
	.align		4
.L_2802:
        /*006c*/ 	.byte	0x04, 0x28
        /*006e*/ 	.short	(.L_2804 - .L_2803)


	//   ....[0]....
.L_2803:
        /*0070*/ 	.word	0x00005d50


	//   ....[1]....
        /*0074*/ 	.word	0x00005df0


	//   ....[2]....
        /*0078*/ 	.word	0x00005e10


	//   ....[3]....
        /*007c*/ 	.word	0x00005e30


	//   ....[4]....
        /*0080*/ 	.word	0x000098a0


	//   ....[5]....
        /*0084*/ 	.word	0x000098d0


	//   ....[6]....
        /*0088*/ 	.word	0x00009900


	//   ....[7]....
        /*008c*/ 	.word	0x00009910


	//   ....[8]....
        /*0090*/ 	.word	0x0000b0a0


	//   ....[9]....
        /*0094*/ 	.word	0x0000b0b0


	//   ....[10]....
        /*0098*/ 	.word	0x0000b0e0


	//   ....[11]....
        /*009c*/ 	.word	0x0000b0f0


	//   ....[12]....
        /*00a0*/ 	.word	0x0000bf40


	//   ....[13]....
        /*00a4*/ 	.word	0x0000bfb0


	//   ....[14]....
        /*00a8*/ 	.word	0x0000c010


	//   ....[15]....
        /*00ac*/ 	.word	0x0000c080


	//----- nvinfo : EIATTR_VRC_CTA_INIT_COUNT
	.align		4
.L_2804:
        /*00b0*/ 	.byte	0x02, 0x4a
	.zero		1
	.zero		1


	//----- nvinfo : EIATTR_EXIT_INSTR_OFFSETS
	.align		4
        /*00b4*/ 	.byte	0x04, 0x1c
        /*00b6*/ 	.short	(.L_2806 - .L_2805)


	//   ....[0]....
.L_2805:
        /*00b8*/ 	.word	0x00000090


	//----- nvinfo : EIATTR_CRS_STACK_SIZE
	.align		4
.L_2806:
        /*00bc*/ 	.byte	0x04, 0x1e
        /*00be*/ 	.short	(.L_2808 - .L_2807)
.L_2807:
        /*00c0*/ 	.word	0x00000000


	//----- nvinfo : EIATTR_CBANK_PARAM_SIZE
	.align		4
.L_2808:
        /*00c4*/ 	.byte	0x03, 0x19
        /*00c6*/ 	.short	0x01d0


	//----- nvinfo : EIATTR_PARAM_CBANK
	.align		4
        /*00c8*/ 	.byte	0x04, 0x0a
        /*00ca*/ 	.short	(.L_2810 - .L_2809)
	.align		4
.L_2809:
        /*00cc*/ 	.word	index@(.nv.constant0._ZN5flash24flash_fwd_splitkv_kernelI23Flash_fwd_kernel_traitsILi64ELi64ELi128ELi4ELb0ELb0EN7cutlass10bfloat16_tE19Flash_kernel_traitsILi64ELi64ELi128ELi4ES3_EELb0ELb0ELb1ELb0ELb0ELb0ELb0ELb0EEEvNS_16Flash_fwd_paramsE)
        /*00d0*/ 	.short	0x0380
        /*00d2*/ 	.short	0x01d0


	//----- nvinfo : EIATTR_SW_WAR
	.align		4
.L_2810:
        /*00d4*/ 	.byte	0x04, 0x36
        /*00d6*/ 	.short	(.L_2812 - .L_2811)
.L_2811:
        /*00d8*/ 	.word	0x00000008
.L_2812:


//--------------------- .nv.info._ZN5flash24flash_fwd_splitkv_kernelI23Flash_fwd_kernel_traitsILi64ELi64ELi128ELi4ELb0ELb0EN7cutlass10bfloat16_tE19Flash_kernel_traitsILi64ELi64ELi128ELi4ES3_EELb0ELb0ELb1ELb0ELb0ELb1ELb0ELb0EEEvNS_16Flash_fwd_paramsE --------------------------
	.section	.nv.info._ZN5flash24flash_fwd_splitkv_kernelI23Flash_fwd_kernel_traitsILi64ELi64ELi128ELi4ELb0ELb0EN7cutlass10bfloat16_tE19Flash_kernel_traitsILi64ELi64ELi128ELi4ES3_EELb0ELb0ELb1ELb0ELb0ELb1ELb0ELb0EEEvNS_16Flash_fwd_paramsE,"",@"SHT_CUDA_INFO"
	.sectionflags	@""
	.align	4


	//----- nvinfo : EIATTR_CUDA_API_VERSION
	.align		4
        /*0000*/ 	.byte	0x04, 0x37
        /*0002*/ 	.short	(.L_2814 - .L_2813)
.L_2813:
        /*0004*/ 	.word	0x00000082


	//----- nvinfo : EIATTR_KPARAM_INFO
	.align		4
.L_2814:
        /*0008*/ 	.byte	0x04, 0x17
        /*000a*/ 	.short	(.L_2816 - .L_2815)
.L_2815:
        /*000c*/ 	.word	0x00000000
        /*0010*/ 	.short	0x0000
        /*0012*/ 	.short	0x0000
        /*0014*/ 	.byte	0x00, 0xf0, 0x41, 0x07


	//----- nvinfo : EIATTR_SPARSE_MMA_MASK
	.align		4
.L_2816:
        /*0018*/ 	.byte	0x03, 0x50
        /*001a*/ 	.short	0x0000


	//----- nvinfo : EIATTR_MAXREG_COUNT
	.align		4
        /*001c*/ 	.byte	0x03, 0x1b
        /*001e*/ 	.short	0x00ff


	//----- nvinfo : EIATTR_NUM_BARRIERS
	.align		4
        /*0020*/ 	.byte	0x02, 0x4c
        /*0022*/ 	.byte	0x01
	.zero		1


	//----- nvinfo : EIATTR_MERCURY_ISA_VERSION
	.align		4
        /*0024*/ 	.byte	0x03, 0x5f
        /*0026*/ 	.short	0x0101


	//----- nvinfo : EIATTR_COOP_GROUP_MASK_REGIDS
	.align		4
        /*0028*/ 	.byte	0x04, 0x29
        /*002a*/ 	.short	(.L_2818 - .L_2817)


	//   ....[0]....
.L_2817:
        /*002c*/ 	.word	0xffffffff


	//   ....[1]....
        /*0030*/ 	.word	0xffffffff


	//   ....[2]....
        /*0034*/ 	.word	0xffffffff


	//   ....[3]....
        /*0038*/ 	.word	0xffffffff


	//   ....[4]....
        /*003c*/ 	.word	0xffffffff


	//   ....[5]....
        /*0040*/ 	.word	0xffffffff


	//   ....[6]....
        /*0044*/ 	.word	0xffffffff


	//   ....[7]....
        /*0048*/ 	.word	0xffffffff


	//   ....[8]....
        /*004c*/ 	.word	0xffffffff


	//   ....[9]....
        /*0050*/ 	.word	0xffffffff


	//   ....[10]....
        /*0054*/ 	.word	0xffffffff


	//   ....[11]....
        /*0058*/ 	.word	0xffffffff


	//   ....[12]....
        /*005c*/ 	.word	0x05000004


	//   ....[13]....
        /*0060*/ 	.word	0x05000004


	//   ....[14]....
        /*0064*/ 	.word	0x05000004


	//   ....[15]....
        /*0068*/ 	.word	0x05000004


	//----- nvinfo : EIATTR_COOP_GROUP_INSTR_OFFSETS
	.align		4
.L_2818:
        /*006c*/ 	.byte	0x04, 0x28
        /*006e*/ 	.short	(.L_2820 - .L_2819)


	//   ....[0]....
.L_2819:
        /*0070*/ 	.word	0x000064b0


	//   ....[1]....
        /*0074*/ 	.word	0x00006620


	//   ....[2]....
        /*0078*/ 	.word	0x00006630


	//   ....[3]....
        /*007c*/ 	.word	0x00006660


	//   ....[4]....
        /*0080*/ 	.word	0x0000a900


	//   ....[5]....
        /*0084*/ 	.word	0x0000a940


	//   ....[6]....
        /*0088*/ 	.word	0x0000a970


	//   ....[7]....
        /*008c*/ 	.word	0x0000a980


	//   ....[8]....
        /*0090*/ 	.word	0x0000c090


	//   ....[9]....
        /*0094*/ 	.word	0x0000c0a0


	//   ....[10]....
        /*0098*/ 	.word	0x0000c0d0


	//   ....[11]....
        /*009c*/ 	.word	0x0000c0e0


	//   ....[12]....
        /*00a0*/ 	.word	0x0000cf60


	//   ....[13]....
        /*00a4*/ 	.word	0x0000cfd0


	//   ....[14]....
        /*00a8*/ 	.word	0x0000d030


	//   ....[15]....
        /*00ac*/ 	.word	0x0000d0a0


	//----- nvinfo : EIATTR_VRC_CTA_INIT_COUNT
	.align		4
.L_2820:
        /*00b0*/ 	.byte	0x02, 0x4a
	.zero		1
	.zero		1


	//----- nvinfo : EIATTR_EXIT_INSTR_OFFSETS
	.align		4
        /*00b4*/ 	.byte	0x04, 0x1c
        /*00b6*/ 	.short	(.L_2822 - .L_2821)


	//   ....[0]....
.L_2821:
        /*00b8*/ 	.word	0x00000090


	//----- nvinfo : EIATTR_CRS_STACK_SIZE
	.align		4
.L_2822:
        /*00bc*/ 	.byte	0x04, 0x1e
        /*00be*/ 	.short	(.L_2824 - .L_2823)
.L_2823:
        /*00c0*/ 	.word	0x00000000


	//----- nvinfo : EIATTR_CBANK_PARAM_SIZE
	.align		4
.L_2824:
        /*00c4*/ 	.byte	0x03, 0x19
        /*00c6*/ 	.short	0x01d0


	//----- nvinfo : EIATTR_PARAM_CBANK
	.align		4
        /*00c8*/ 	.byte	0x04, 0x0a
        /*00ca*/ 	.short	(.L_2826 - .L_2825)
	.align		4
.L_2825:
        /*00cc*/ 	.word	index@(.nv.constant0._ZN5flash24flash_fwd_splitkv_kernelI23Flash_fwd_kernel_traitsILi64ELi64ELi128ELi4ELb0ELb0EN7cutlass10bfloat16_tE19Flash_kernel_traitsILi64ELi64ELi128ELi4ES3_EELb0ELb0ELb1ELb0ELb0ELb1ELb0ELb0EEEvNS_16Flash_fwd_paramsE)
        /*00d0*/ 	.short	0x0380
        /*00d2*/ 	.short	0x01d0


	//----- nvinfo : EIATTR_SW_WAR
	.align		4
.L_2826:
        /*00d4*/ 	.byte	0x04, 0x36
        /*00d6*/ 	.short	(.L_2828 - .L_2827)
.L_2827:
        /*00d8*/ 	.word	0x00000008
.L_2828:


//--------------------- .nv.info._ZN5flash24flash_fwd_splitkv_kernelI23Flash_fwd_kernel_traitsILi64ELi64ELi128ELi4ELb0ELb0EN7cutlass10bfloat16_tE19Flash_kernel_traitsILi64ELi64ELi128ELi4ES3_EELb0ELb0ELb0ELb0ELb1ELb0ELb0ELb1EEEvNS_16Flash_fwd_paramsE --------------------------
	.section	.nv.info._ZN5flash24flash_fwd_splitkv_kernelI23Flash_fwd_kernel_traitsILi64ELi64ELi128ELi4ELb0ELb0EN7cutlass10bfloat16_tE19Flash_kernel_traitsILi64ELi64ELi128ELi4ES3_EELb0ELb0ELb0ELb0ELb1ELb0ELb0ELb1EEEvNS_16Flash_fwd_paramsE,"",@"SHT_CUDA_INFO"
	.sectionflags	@""
	.align	4


	//----- nvinfo : EIATTR_CUDA_API_VERSION
	.align		4
        /*0000*/ 	.byte	0x04, 0x37
        /*0002*/ 	.short	(.L_2830 - .L_2829)
.L_2829:
        /*0004*/ 	.word	0x00000082


	//----- nvinfo : EIATTR_KPARAM_INFO
	.align		4
.L_2830:
        /*0008*/ 	.byte	0x04, 0x17
        /*000a*/ 	.short	(.L_2832 - .L_2831)
.L_2831:
        /*000c*/ 	.word	0x00000000
        /*0010*/ 	.short	0x0000
        /*0012*/ 	.short	0x0000
        /*0014*/ 	.byte	0x00, 0xf0, 0x41, 0x07


	//----- nvinfo : EIATTR_SPARSE_MMA_MASK
	.align		4
.L_2832:
        /*0018*/ 	.byte	0x03, 0x50
        /*001a*/ 	.short	0x0000


	//----- nvinfo : EIATTR_MAXREG_COUNT
	.align		4
        /*001c*/ 	.byte	0x03, 0x1b
        /*001e*/ 	.short	0x00ff


	//----- nvinfo : EIATTR_NUM_BARRIERS
	.align		4
        /*0020*/ 	.byte	0x02, 0x4c
        /*0022*/ 	.byte	0x01
	.zero		1


	//----- nvinfo : EIATTR_MERCURY_ISA_VERSION
	.align		4
        /*0024*/ 	.byte	0x03, 0x5f
        /*0026*/ 	.short	0x0101


	//----- nvinfo : EIATTR_COOP_GROUP_MASK_REGIDS
	.align		4
        /*0028*/ 	.byte	0x04, 0x29
        /*002a*/ 	.short	(.L_2834 - .L_2833)


	//   ....[0]....
.L_2833:
        /*002c*/ 	.word	0xffffffff


	//   ....[1]....
        /*0030*/ 	.word	0xffffffff


	//   ....[2]....
        /*0034*/ 	.word	0xffffffff


	//   ....[3]....
        /*0038*/ 	.word	0xffffffff


	//   ....[4]....
        /*003c*/ 	.word	0xffffffff


	//   ....[5]....
        /*0040*/ 	.word	0xffffffff


	//   ....[6]....
        /*0044*/ 	.word	0xffffffff


	//   ....[7]....
        /*0048*/ 	.word	0xffffffff


	//   ....[8]....
        /*004c*/ 	.word	0xffffffff


	//   ....[9]....
        /*0050*/ 	.word	0xffffffff


	//   ....[10]....
        /*0054*/ 	.word	0xffffffff


	//   ....[11]....
        /*0058*/ 	.word	0xffffffff


	//   ....[12]....
        /*005c*/ 	.word	0x05000005


	//   ....[13]....
        /*0060*/ 	.word	0x05000005


	//   ....[14]....
        /*0064*/ 	.word	0x05000005


	//   ....[15]....
        /*0068*/ 	.word	0x05000005


	//----- nvinfo : EIATTR_COOP_GROUP_INSTR_OFFSETS
	.align		4
.L_2834:
        /*006c*/ 	.byte	0x04, 0x28
        /*006e*/ 	.short	(.L_2836 - .L_2835)


	//   ....[0]....
.L_2835:
        /*0070*/ 	.word	0x0000c8b0


	//   ....[1]....
        /*0074*/ 	.word	0x0000c8c0


	//   ....[2]....
        /*0078*/ 	.word	0x0000c8f0


	//   ....[3]....
        /*007c*/ 	.word	0x0000c900


	//   ....[4]....
        /*0080*/ 	.word	0x0000f410


	//   ....[5]....
        /*0084*/ 	.word	0x0000f420


	//   ....[6]....
        /*0088*/ 	.word	0x0000f450


	//   ....[7]....
        /*008c*/ 	.word	0x0000f460


	//   ....[8]....
        /*0090*/ 	.word	0x00010c00


	//   ....[9]....
        /*0094*/ 	.word	0x00010c10


	//   ....[10]....
        /*0098*/ 	.word	0x00010c40


	//   ....[11]....
        /*009c*/ 	.word	0x00010c50


	//   ....[12]....
        /*00a0*/ 	.word	0x00011a80


	//   ....[13]....
        /*00a4*/ 	.word	0x00011af0


	//   ....[14]....
        /*00a8*/ 	.word	0x00011b50


	//   ....[15]....
        /*00ac*/ 	.word	0x00011bc0


	//----- nvinfo : EIATTR_VRC_CTA_INIT_COUNT
	.align		4
.L_2836:
        /*00b0*/ 	.byte	0x02, 0x4a
	.zero		1
	.zero		1


	//----- nvinfo : EIATTR_EXIT_INSTR_OFFSETS
	.align		4
        /*00b4*/ 	.byte	0x04, 0x1c
        /*00b6*/ 	.short	(.L_2838 - .L_2837)


	//   ....[0]....
.L_2837:
        /*00b8*/ 	.word	0x00000090


	//----- nvinfo : EIATTR_CRS_STACK_SIZE
	.align		4
.L_2838:
        /*00bc*/ 	.byte	0x04, 0x1e
        /*00be*/ 	.short	(.L_2840 - .L_2839)
.L_2839:
        /*00c0*/ 	.word	0x00000000


	//----- nvinfo : EIATTR_CBANK_PARAM_SIZE
	.align		4
.L_2840:
        /*00c4*/ 	.byte	0x03, 0x19
        /*00c6*/ 	.short	0x01d0


	//----- nvinfo : EIATTR_PARAM_CBANK
	.align		4
        /*00c8*/ 	.byte	0x04, 0x0a
        /*00ca*/ 	.short	(.L_2842 - .L_2841)
	.align		4
.L_2841:
        /*00cc*/ 	.word	index@(.nv.constant0._ZN5flash24flash_fwd_splitkv_kernelI23Flash_fwd_kernel_traitsILi64ELi64ELi128ELi4ELb0ELb0EN7cutlass10bfloat16_tE19Flash_kernel_traitsILi64ELi64ELi128ELi4ES3_EELb0ELb0ELb0ELb0ELb1ELb0ELb0ELb1EEEvNS_16Flash_fwd_paramsE)
        /*00d0*/ 	.short	0x0380
        /*00d2*/ 	.short	0x01d0


	//----- nvinfo : EIATTR_SW_WAR
	.align		4
.L_2842:
        /*00d4*/ 	.byte	0x04, 0x36
        /*00d6*/ 	.short	(.L_2844 - .L_2843)
.L_2843:
        /*00d8*/ 	.word	0x00000008
.L_2844:


//--------------------- .nv.info._ZN5flash24flash_fwd_splitkv_kernelI23Flash_fwd_kernel_traitsILi64ELi64ELi128ELi4ELb0ELb0EN7cutlass10bfloat16_tE19Flash_kernel_traitsILi64ELi64ELi128ELi4ES3_EELb0ELb0ELb0ELb0ELb1ELb1ELb0ELb1EEEvNS_16Flash_fwd_paramsE --------------------------
	.section	.nv.info._ZN5flash24flash_fwd_splitkv_kernelI23Flash_fwd_kernel_traitsILi64ELi64ELi128ELi4ELb0ELb0EN7cutlass10bfloat16_tE19Flash_kernel_traitsILi64ELi64ELi128ELi4ES3_EELb0ELb0ELb0ELb0ELb1ELb1ELb0ELb1EEEvNS_16Flash_fwd_paramsE,"",@"SHT_CUDA_INFO"
	.sectionflags	@""
	.align	4


	//----- nvinfo : EIATTR_CUDA_API_VERSION
	.align		4
        /*0000*/ 	.byte	0x04, 0x37
        /*0002*/ 	.short	(.L_2846 - .L_2845)
.L_2845:
        /*0004*/ 	.word	0x00000082


	//----- nvinfo : EIATTR_KPARAM_INFO
	.align		4
.L_2846:
        /*0008*/ 	.byte	0x04, 0x17
        /*000a*/ 	.short	(.L_2848 - .L_2847)
.L_2847:
        /*000c*/ 	.word	0x00000000
        /*0010*/ 	.short	0x0000
        /*0012*/ 	.short	0x0000
        /*0014*/ 	.byte	0x00, 0xf0, 0x41, 0x07


	//----- nvinfo : EIATTR_SPARSE_MMA_MASK
	.align		4
.L_2848:
        /*0018*/ 	.byte	0x03, 0x50
        /*001a*/ 	.short	0x0000


	//----- nvinfo : EIATTR_MAXREG_COUNT
	.align		4
        /*001c*/ 	.byte	0x03, 0x1b
        /*001e*/ 	.short	0x00ff


	//----- nvinfo : EIATTR_NUM_BARRIERS
	.align		4
        /*0020*/ 	.byte	0x02, 0x4c
        /*0022*/ 	.byte	0x01
	.zero		1


	//----- nvinfo : EIATTR_MERCURY_ISA_VERSION
	.align		4
        /*0024*/ 	.byte	0x03, 0x5f
        /*0026*/ 	.short	0x0101


	//----- nvinfo : EIATTR_COOP_GROUP_MASK_REGIDS
	.align		4
        /*0028*/ 	.byte	0x04, 0x29
        /*002a*/ 	.short	(.L_2850 - .L_2849)


	//   ....[0]....
.L_2849:
        /*002c*/ 	.word	0xffffffff


	//   ....[1]....
        /*0030*/ 	.word	0xffffffff


	//   ....[2]....
        /*0034*/ 	.word	0xffffffff


	//   ....[3]....
        /*0038*/ 	.word	0xffffffff


	//   ....[4]....
        /*003c*/ 	.word	0xffffffff


	//   ....[5]....
        /*0040*/ 	.word	0xffffffff


	//   ....[6]....
        /*0044*/ 	.word	0xffffffff


	//   ....[7]....
        /*0048*/ 	.word	0xffffffff


	//   ....[8]....
        /*004c*/ 	.word	0xffffffff


	//   ....[9]....
        /*0050*/ 	.word	0xffffffff


	//   ....[10]....
        /*0054*/ 	.word	0xffffffff


	//   ....[11]....
        /*0058*/ 	.word	0xffffffff


	//   ....[12]....
        /*005c*/ 	.word	0x05000006


	//   ....[13]....
        /*0060*/ 	.word	0x05000006


	//   ....[14]....
        /*0064*/ 	.word	0x05000006


	//   ....[15]....
        /*0068*/ 	.word	0x05000006


	//----- nvinfo : EIATTR_COOP_GROUP_INSTR_OFFSETS
	.align		4
.L_2850:
        /*006c*/ 	.byte	0x04, 0x28
        /*006e*/ 	.short	(.L_2852 - .L_2851)


	//   ....[0]....
.L_2851:
        /*0070*/ 	.word	0x0000d090


	//   ....[1]....
        /*0074*/ 	.word	0x0000d0b0


	//   ....[2]....
        /*0078*/ 	.word	0x0000d130


	//   ....[3]....
        /*007c*/ 	.word	0x0000d140


	//   ....[4]....
        /*0080*/ 	.word	0x00010430


	//   ....[5]....
        /*0084*/ 	.word	0x00010440


	//   ....[6]....
        /*0088*/ 	.word	0x00010470


	//   ....[7]....
        /*008c*/ 	.word	0x00010480


	//   ....[8]....
        /*0090*/ 	.word	0x00011b90


	//   ....[9]....
        /*0094*/ 	.word	0x00011ba0


	//   ....[10]....
        /*0098*/ 	.word	0x00011bd0


	//   ....[11]....
        /*009c*/ 	.word	0x00011be0


	//   ....[12]....
        /*00a0*/ 	.word	0x00012a30


	//   ....[13]....
        /*00a4*/ 	.word	0x00012aa0


	//   ....[14]....
        /*00a8*/ 	.word	0x00012b00


	//   ....[15]....
        /*00ac*/ 	.word	0x00012b70


	//----- nvinfo : EIATTR_VRC_CTA_INIT_COUNT
	.align		4
.L_2852:
        /*00b0*/ 	.byte	0x02, 0x4a
	.zero		1
	.zero		1


	//----- nvinfo : EIATTR_EXIT_INSTR_OFFSETS
	.align		4
        /*00b4*/ 	.byte	0x04, 0x1c
        /*00b6*/ 	.short	(.L_2854 - .L_2853)


	//   ....[0]....
.L_2853:
        /*00b8*/ 	.word	0x00000090


	//----- nvinfo : EIATTR_CRS_STACK_SIZE
	.align		4
.L_2854:
        /*00bc*/ 	.byte	0x04, 0x1e
        /*00be*/ 	.short	(.L_2856 - .L_2855)
.L_2855:
        /*00c0*/ 	.word	0x00000000


	//----- nvinfo : EIATTR_CBANK_PARAM_SIZE
	.align		4
.L_2856:
        /*00c4*/ 	.byte	0x03, 0x19
        /*00c6*/ 	.short	0x01d0


	//----- nvinfo : EIATTR_PARAM_CBANK
	.align		4
        /*00c8*/ 	.byte	0x04, 0x0a
        /*00ca*/ 	.short	(.L_2858 - .L_2857)
	.align		4
.L_2857:
        /*00cc*/ 	.word	index@(.nv.constant0._ZN5flash24flash_fwd_splitkv_kernelI23Flash_fwd_kernel_traitsILi64ELi64ELi128ELi4ELb0ELb0EN7cutlass10bfloat16_tE19Flash_kernel_traitsILi64ELi64ELi128ELi4ES3_EELb0ELb0ELb0ELb0ELb1ELb1ELb0ELb1EEEvNS_16Flash_fwd_paramsE)
        /*00d0*/ 	.short	0x0380
        /*00d2*/ 	.short	0x01d0


	//----- nvinfo : EIATTR_SW_WAR
	.align		4
.L_2858:
        /*00d4*/ 	.byte	0x04, 0x36
        /*00d6*/ 	.short	(.L_2860 - .L_2859)
.L_2859:
        /*00d8*/ 	.word	0x00000008
.L_2860:


//--------------------- .nv.info._ZN5flash24flash_fwd_splitkv_kernelI23Flash_fwd_kernel_traitsILi64ELi64ELi128ELi4ELb0ELb0EN7cutlass10bfloat16_tE19Flash_kernel_traitsILi64ELi64ELi128ELi4ES3_EELb0ELb0ELb1ELb0ELb0ELb0ELb0ELb1EEEvNS_16Flash_fwd_paramsE --------------------------
	.section	.nv.info._ZN5flash24flash_fwd_splitkv_kernelI23Flash_fwd_kernel_traitsILi64ELi64ELi128ELi4ELb0ELb0EN7cutlass10bfloat16_tE19Flash_kernel_traitsILi64ELi64ELi128ELi4ES3_EELb0ELb0ELb1ELb0ELb0ELb0ELb0ELb1EEEvNS_16Flash_fwd_paramsE,"",@"SHT_CUDA_INFO"
	.sectionflags	@""
	.align	4


	//----- nvinfo : EIATTR_CUDA_API_VERSION
	.align		4
        /*0000*/ 	.byte	0x04, 0x37
        /*0002*/ 	.short	(.L_2862 - .L_2861)
.L_2861:
        /*0004*/ 	.word	0x00000082


	//----- nvinfo : EIATTR_KPARAM_INFO
	.align		4
.L_2862:
        /*0008*/ 	.byte	0x04, 0x17
        /*000a*/ 	.short	(.L_2864 - .L_2863)
.L_2863:
        /*000c*/ 	.word	0x00000000
        /*0010*/ 	.short	0x0000
        /*0012*/ 	.short	0x0000
        /*0014*/ 	.byte	0x00, 0xf0, 0x41, 0x07


	//----- nvinfo : EIATTR_SPARSE_MMA_MASK
	.align		4
.L_2864:
        /*0018*/ 	.byte	0x03, 0x50
        /*001a*/ 	.short	0x0000


	//----- nvinfo : EIATTR_MAXREG_COUNT
	.align		4
        /*001c*/ 	.byte	0x03, 0x1b
        /*001e*/ 	.short	0x00ff


	//----- nvinfo : EIATTR_NUM_BARRIERS
	.align		4
        /*0020*/ 	.byte	0x02, 0x4c
        /*0022*/ 	.byte	0x01
	.zero		1


	//----- nvinfo : EIATTR_MERCURY_ISA_VERSION
	.align		4
        /*0024*/ 	.byte	0x03, 0x5f
        /*0026*/ 	.short	0x0101


	//----- nvinfo : EIATTR_COOP_GROUP_MASK_REGIDS
	.align		4
        /*0028*/ 	.byte	0x04, 0x29
        /*002a*/ 	.short	(.L_2866 - .L_2865)


	//   ....[0]....
.L_2865:
        /*002c*/ 	.word	0xffffffff


	//   ....[1]....
        /*0030*/ 	.word	0xffffffff


	//   ....[2]....
        /*0034*/ 	.word	0xffffffff


	//   ....[3]....
        /*0038*/ 	.word	0xffffffff


	//   ....[4]....
        /*003c*/ 	.word	0xffffffff


	//   ....[5]....
        /*0040*/ 	.word	0xffffffff


	//   ....[6]....
        /*0044*/ 	.word	0xffffffff


	//   ....[7]....
        /*0048*/ 	.word	0xffffffff


	//   ....[8]....
        /*004c*/ 	.word	0xffffffff


	//   ....[9]....
        /*0050*/ 	.word	0xffffffff


	//   ....[10]....
        /*0054*/ 	.word	0xffffffff


	//   ....[11]....
        /*0058*/ 	.word	0xffffffff


	//   ....[12]....
        /*005c*/ 	.word	0x05000006


	//   ....[13]....
        /*0060*/ 	.word	0x05000006


	//   ....[14]....
        /*0064*/ 	.word	0x05000006


	//   ....[15]....
        /*0068*/ 	.word	0x05000006


	//----- nvinfo : EIATTR_COOP_GROUP_INSTR_OFFSETS
	.align		4
.L_2866:
        /*006c*/ 	.byte	0x04, 0x28
        /*006e*/ 	.short	(.L_2868 - .L_2867)


	//   ....[0]....
.L_2867:
        /*0070*/ 	.word	0x0000e7b0


	//   ....[1]....
        /*0074*/ 	.word	0x0000e920


	//   ....[2]....
        /*0078*/ 	.word	0x0000e930


	//   ....[3]....
        /*007c*/ 	.word	0x0000e950


	//   ....[4]....
        /*0080*/ 	.word	0x000122a0


	//   ....[5]....
        /*0084*/ 	.word	0x000122e0


	//   ....[6]....
        /*0088*/ 	.word	0x00012310


	//   ....[7]....
        /*008c*/ 	.word	0x00012320


	//   ....[8]....
        /*0090*/ 	.word	0x00013aa0


	//   ....[9]....
        /*0094*/ 	.word	0x00013ab0


	//   ....[10]....
        /*0098*/ 	.word	0x00013ae0


	//   ....[11]....
        /*009c*/ 	.word	0x00013af0


	//   ....[12]....
        /*00a0*/ 	.word	0x00014950


	//   ....[13]....
        /*00a4*/ 	.word	0x000149c0


	//   ....[14]....
        /*00a8*/ 	.word	0x00014a20


	//   ....[15]....
        /*00ac*/ 	.word	0x00014a90


	//----- nvinfo : EIATTR_VRC_CTA_INIT_COUNT
	.align		4
.L_2868:
        /*00b0*/ 	.byte	0x02, 0x4a
	.zero		1
	.zero		1


	//----- nvinfo : EIATTR_EXIT_INSTR_OFFSETS
	.align		4
        /*00b4*/ 	.byte	0x04, 0x1c
        /*00b6*/ 	.short	(.L_2870 - .L_2869)


	//   ....[0]....
.L_2869:
        /*00b8*/ 	.word	0x00000090


	//----- nvinfo : EIATTR_CRS_STACK_SIZE
	.align		4
.L_2870:
        /*00bc*/ 	.byte	0x04, 0x1e
        /*00be*/ 	.short	(.L_2872 - .L_2871)
.L_2871:
        /*00c0*/ 	.word	0x00000000


	//----- nvinfo : EIATTR_CBANK_PARAM_SIZE
	.align		4
.L_2872:
        /*00c4*/ 	.byte	0x03, 0x19
        /*00c6*/ 	.short	0x01d0


	//----- nvinfo : EIATTR_PARAM_CBANK
	.align		4
        /*00c8*/ 	.byte	0x04, 0x0a
        /*00ca*/ 	.short	(.L_2874 - .L_2873)
	.align		4
.L_2873:
        /*00cc*/ 	.word	index@(.nv.constant0._ZN5flash24flash_fwd_splitkv_kernelI23Flash_fwd_kernel_traitsILi64ELi64ELi128ELi4ELb0ELb0EN7cutlass10bfloat16_tE19Flash_kernel_traitsILi64ELi64ELi128ELi4ES3_EELb0ELb0ELb1ELb0ELb0ELb0ELb0ELb1EEEvNS_16Flash_fwd_paramsE)
        /*00d0*/ 	.short	0x0380
        /*00d2*/ 	.short	0x01d0


	//----- nvinfo : EIATTR_SW_WAR
	.align		4
.L_2874:
        /*00d4*/ 	.byte	0x04, 0x36
        /*00d6*/ 	.short	(.L_2876 - .L_2875)
.L_2875:
        /*00d8*/ 	.word	0x00000008
.L_2876:


//--------------------- .nv.info._ZN5flash24flash_fwd_splitkv_kernelI23Flash_fwd_kernel_traitsILi64ELi64ELi128ELi4ELb0ELb0EN7cutlass10bfloat16_tE19Flash_kernel_traitsILi64ELi64ELi128ELi4ES3_EELb0ELb0ELb1ELb0ELb0ELb1ELb0ELb1EEEvNS_16Flash_fwd_paramsE --------------------------
	.section	.nv.info._ZN5flash24flash_fwd_splitkv_kernelI23Flash_fwd_kernel_traitsILi64ELi64ELi128ELi4ELb0ELb0EN7cutlass10bfloat16_tE19Flash_kernel_traitsILi64ELi64ELi128ELi4ES3_EELb0ELb0ELb1ELb0ELb0ELb1ELb0ELb1EEEvNS_16Flash_fwd_paramsE,"",@"SHT_CUDA_INFO"
	.sectionflags	@""
	.align	4


	//----- nvinfo : EIATTR_CUDA_API_VERSION
	.align		4
        /*0000*/ 	.byte	0x04, 0x37
        /*0002*/ 	.short	(.L_2878 - .L_2877)
.L_2877:
        /*0004*/ 	.word	0x00000082


	//----- nvinfo : EIATTR_KPARAM_INFO
	.align		4
.L_2878:
        /*0008*/ 	.byte	0x04, 0x17
        /*000a*/ 	.short	(.L_2880 - .L_2879)
.L_2879:
        /*000c*/ 	.word	0x00000000
        /*0010*/ 	.short	0x0000
        /*0012*/ 	.short	0x0000
        /*0014*/ 	.byte	0x00, 0xf0, 0x41, 0x07


	//----- nvinfo : EIATTR_SPARSE_MMA_MASK
	.align		4
.L_2880:
        /*0018*/ 	.byte	0x03, 0x50
        /*001a*/ 	.short	0x0000


	//----- nvinfo : EIATTR_MAXREG_COUNT
	.align		4
        /*001c*/ 	.byte	0x03, 0x1b
        /*001e*/ 	.short	0x00ff


	//----- nvinfo : EIATTR_NUM_BARRIERS
	.align		4
        /*0020*/ 	.byte	0x02, 0x4c
        /*0022*/ 	.byte	0x01
	.zero		1


	//----- nvinfo : EIATTR_MERCURY_ISA_VERSION
	.align		4
        /*0024*/ 	.byte	0x03, 0x5f
        /*0026*/ 	.short	0x0101


	//----- nvinfo : EIATTR_COOP_GROUP_MASK_REGIDS
	.align		4
        /*0028*/ 	.byte	0x04, 0x29
        /*002a*/ 	.short	(.L_2882 - .L_2881)


	//   ....[0]....
.L_2881:
        /*002c*/ 	.word	0xffffffff


	//   ....[1]....
        /*0030*/ 	.word	0xffffffff


	//   ....[2]....
        /*0034*/ 	.word	0xffffffff


	//   ....[3]....
        /*0038*/ 	.word	0xffffffff


	//   ....[4]....
        /*003c*/ 	.word	0xffffffff


	//   ....[5]....
        /*0040*/ 	.word	0xffffffff


	//   ....[6]....
        /*0044*/ 	.word	0xffffffff


	//   ....[7]....
        /*0048*/ 	.word	0xffffffff


	//   ....[8]....
        /*004c*/ 	.word	0xffffffff


	//   ....[9]....
        /*0050*/ 	.word	0xffffffff


	//   ....[10]....
        /*0054*/ 	.word	0xffffffff


	//   ....[11]....
        /*0058*/ 	.word	0xffffffff


	//   ....[12]....
        /*005c*/ 	.word	0x05000007


	//   ....[13]....
        /*0060*/ 	.word	0x05000007


	//   ....[14]....
        /*0064*/ 	.word	0x05000007


	//   ....[15]....
        /*0068*/ 	.word	0x05000007


	//----- nvinfo : EIATTR_COOP_GROUP_INSTR_OFFSETS
	.align		4
.L_2882:
        /*006c*/ 	.byte	0x04, 0x28
        /*006e*/ 	.short	(.L_2884 - .L_2883)


	//   ....[0]....
.L_2883:
        /*0070*/ 	.word	0x0000ef20


	//   ....[1]....
        /*0074*/ 	.word	0x0000f120


	//   ....[2]....
        /*0078*/ 	.word	0x0000f130


	//   ....[3]....
        /*007c*/ 	.word	0x0000f170


	//   ....[4]....
        /*0080*/ 	.word	0x000132d0


	//   ....[5]....
        /*0084*/ 	.word	0x00013300


	//   ....[6]....
        /*0088*/ 	.word	0x00013330


	//   ....[7]....
        /*008c*/ 	.word	0x00013340


	//   ....[8]....
        /*0090*/ 	.word	0x00014a80


	//   ....[9]....
        /*0094*/ 	.word	0x00014a90


	//   ....[10]....
        /*0098*/ 	.word	0x00014ac0


	//   ....[11]....
        /*009c*/ 	.word	0x00014ad0


	//   ....[12]....
        /*00a0*/ 	.word	0x00015930


	//   ....[13]....
        /*00a4*/ 	.word	0x000159a0


	//   ....[14]....
        /*00a8*/ 	.word	0x00015a00


	//   ....[15]....
        /*00ac*/ 	.word	0x00015a70


	//----- nvinfo : EIATTR_VRC_CTA_INIT_COUNT
	.align		4
.L_2884:
        /*00b0*/ 	.byte	0x02, 0x4a
	.zero		1
	.zero		1


	//----- nvinfo : EIATTR_EXIT_INSTR_OFFSETS
	.align		4
        /*00b4*/ 	.byte	0x04, 0x1c
        /*00b6*/ 	.short	(.L_2886 - .L_2885)


	//   ....[0]....
.L_2885:
        /*00b8*/ 	.word	0x00000090


	//----- nvinfo : EIATTR_CRS_STACK_SIZE
	.align		4
.L_2886:
        /*00bc*/ 	.byte	0x04, 0x1e
        /*00be*/ 	.short	(.L_2888 - .L_2887)
.L_2887:
        /*00c0*/ 	.word	0x00000000


	//----- nvinfo : EIATTR_CBANK_PARAM_SIZE
	.align		4
.L_2888:
        /*00c4*/ 	.byte	0x03, 0x19
        /*00c6*/ 	.short	0x01d0


	//----- nvinfo : EIATTR_PARAM_CBANK
	.align		4
        /*00c8*/ 	.byte	0x04, 0x0a
        /*00ca*/ 	.short	(.L_2890 - .L_2889)
	.align		4
.L_2889:
        /*00cc*/ 	.word	index@(.nv.constant0._ZN5flash24flash_fwd_splitkv_kernelI23Flash_fwd_kernel_traitsILi64ELi64ELi128ELi4ELb0ELb0EN7cutlass10bfloat16_tE19Flash_kernel_traitsILi64ELi64ELi128ELi4ES3_EELb0ELb0ELb1ELb0ELb0ELb1ELb0ELb1EEEvNS_16Flash_fwd_paramsE)
        /*00d0*/ 	.short	0x0380
        /*00d2*/ 	.short	0x01d0


	//----- nvinfo : EIATTR_SW_WAR
	.align		4
.L_2890:
        /*00d4*/ 	.byte	0x04, 0x36
        /*00d6*/ 	.short	(.L_2892 - .L_2891)
.L_2891:
        /*00d8*/ 	.word	0x00000008
.L_2892:


//--------------------- .nv.info._ZN5flash24flash_fwd_splitkv_kernelI23Flash_fwd_kernel_traitsILi64ELi64ELi128ELi4ELb0ELb0EN7cutlass10bfloat16_tE19Flash_kernel_traitsILi64ELi64ELi128ELi4ES3_EELb0ELb0ELb0ELb1ELb1ELb0ELb1ELb0EEEvNS_16Flash_fwd_paramsE --------------------------
	.section	.nv.info._ZN5flash24flash_fwd_splitkv_kernelI23Flash_fwd_kernel_traitsILi64ELi64ELi128ELi4ELb0ELb0EN7cutlass10bfloat16_tE19Flash_kernel_traitsILi64ELi64ELi128ELi4ES3_EELb0ELb0ELb0ELb1ELb1ELb0ELb1ELb0EEEvNS_16Flash_fwd_paramsE,"",@"SHT_CUDA_INFO"
	.sectionflags	@""
	.align	4


	//----- nvinfo : EIATTR_CUDA_API_VERSION
	.align		4
        /*0000*/ 	.byte	0x04, 0x37
        /*0002*/ 	.short	(.L_2894 - .L_2893)
.L_2893:
        /*0004*/ 	.word	0x00000082


	//----- nvinfo : EIATTR_KPARAM_INFO
	.align		4
.L_2894:
        /*0008*/ 	.byte	0x04, 0x17
        /*000a*/ 	.short	(.L_2896 - .L_2895)
.L_2895:
        /*000c*/ 	.word	0x00000000
        /*0010*/ 	.short	0x0000
        /*0012*/ 	.short	0x0000
        /*0014*/ 	.byte	0x00, 0xf0, 0x41, 0x07


	//----- nvinfo : EIATTR_SPARSE_MMA_MASK
	.align		4
.L_2896:
        /*0018*/ 	.byte	0x03, 0x50
        /*001a*/ 	.short	0x0000


	//----- nvinfo : EIATTR_MAXREG_COUNT
	.align		4
        /*001c*/ 	.byte	0x03, 0x1b
        /*001e*/ 	.short	0x00ff


	//----- nvinfo : EIATTR_NUM_BARRIERS
	.align		4
        /*0020*/ 	.byte	0x02, 0x4c
        /*0022*/ 	.byte	0x01
	.zero		1


	//----- nvinfo : EIATTR_MERCURY_ISA_VERSION
	.align		4
        /*0024*/ 	.byte	0x03, 0x5f
        /*0026*/ 	.short	0x0101


	//----- nvinfo : EIATTR_COOP_GROUP_MASK_REGIDS
	.align		4
        /*0028*/ 	.byte	0x04, 0x29
        /*002a*/ 	.short	(.L_2898 - .L_2897)


	//   ....[0]....
.L_2897:
        /*002c*/ 	.word	0xffffffff


	//   ....[1]....
        /*0030*/ 	.word	0xffffffff


	//   ....[2]....
        /*0034*/ 	.word	0xffffffff


	//   ....[3]....
        /*0038*/ 	.word	0xffffffff


	//   ....[4]....
        /*003c*/ 	.word	0xffffffff


	//   ....[5]....
        /*0040*/ 	.word	0xffffffff


	//   ....[6]....
        /*0044*/ 	.word	0xffffffff


	//   ....[7]....
        /*0048*/ 	.word	0xffffffff


	//   ....[8]....
        /*004c*/ 	.word	0xffffffff


	//   ....[9]....
        /*0050*/ 	.word	0xffffffff


	//   ....[10]....
        /*0054*/ 	.word	0xffffffff


	//   ....[11]....
        /*0058*/ 	.word	0xffffffff


	//   ....[12]....
        /*005c*/ 	.word	0x05000006


	//   ....[13]....
        /*0060*/ 	.word	0x05000006


	//   ....[14]....
        /*0064*/ 	.word	0x05000006


	//   ....[15]....
        /*0068*/ 	.word	0x05000006


	//----- nvinfo : EIATTR_COOP_GROUP_INSTR_OFFSETS
	.align		4
.L_2898:
        /*006c*/ 	.byte	0x04, 0x28
        /*006e*/ 	.short	(.L_2900 - .L_2899)


	//   ....[0]....
.L_2899:
        /*0070*/ 	.word	0x00003090


	//   ....[1]....
        /*0074*/ 	.word	0x000030c0


	//   ....[2]....
        /*0078*/ 	.word	0x00003150


	//   ....[3]....
        /*007c*/ 	.word	0x00003160


	//   ....[4]....
        /*0080*/ 	.word	0x00005bc0


	//   ....[5]....
        /*0084*/ 	.word	0x00005bd0


	//   ....[6]....
        /*0088*/ 	.word	0x00005c00


	//   ....[7]....
        /*008c*/ 	.word	0x00005c10


	//   ....[8]....
        /*0090*/ 	.word	0x00007370


	//   ....[9]....
        /*0094*/ 	.word	0x00007380


	//   ....[10]....
        /*0098*/ 	.word	0x000073b0


	//   ....[11]....
        /*009c*/ 	.word	0x000073c0


	//   ....[12]....
        /*00a0*/ 	.word	0x00007d40


	//   ....[13]....
        /*00a4*/ 	.word	0x00007db0


	//   ....[14]....
        /*00a8*/ 	.word	0x00007e10


	//   ....[15]....
        /*00ac*/ 	.word	0x00007e80


	//----- nvinfo : EIATTR_VRC_CTA_INIT_COUNT
	.align		4
.L_2900:
        /*00b0*/ 	.byte	0x02, 0x4a
	.zero		1
	.zero		1


	//----- nvinfo : EIATTR_EXIT_INSTR_OFFSETS
	.align		4
        /*00b4*/ 	.byte	0x04, 0x1c
        /*00b6*/ 	.short	(.L_2902 - .L_2901)


	//   ....[0]....
.L_2901:
        /*00b8*/ 	.word	0x000001f0


	//----- nvinfo : EIATTR_CRS_STACK_SIZE
	.align		4
.L_2902:
        /*00bc*/ 	.byte	0x04, 0x1e
        /*00be*/ 	.short	(.L_2904 - .L_2903)
.L_2903:
        /*00c0*/ 	.word	0x00000000


	//----- nvinfo : EIATTR_CBANK_PARAM_SIZE
	.align		4
.L_2904:
        /*00c4*/ 	.byte	0x03, 0x19
        /*00c6*/ 	.short	0x01d0


	//----- nvinfo : EIATTR_PARAM_CBANK
	.align		4
        /*00c8*/ 	.byte	0x04, 0x0a
        /*00ca*/ 	.short	(.L_2906 - .L_2905)
	.align		4
.L_2905:
        /*00cc*/ 	.word	index@(.nv.constant0._ZN5flash24flash_fwd_splitkv_kernelI23Flash_fwd_kernel_traitsILi64ELi64ELi128ELi4ELb0ELb0EN7cutlass10bfloat16_tE19Flash_kernel_traitsILi64ELi64ELi128ELi4ES3_EELb0ELb0ELb0ELb1ELb1ELb0ELb1ELb0EEEvNS_16Flash_fwd_paramsE)
        /*00d0*/ 	.short	0x0380
        /*00d2*/ 	.short	0x01d0


	//----- nvinfo : EIATTR_SW_WAR
	.align		4
.L_2906:
        /*00d4*/ 	.byte	0x04, 0x36
        /*00d6*/ 	.short	(.L_2908 - .L_2907)
.L_2907:
        /*00d8*/ 	.word	0x00000008
.L_2908:


//--------------------- .nv.info._ZN5flash24flash_fwd_splitkv_kernelI23Flash_fwd_kernel_traitsILi64ELi64ELi128ELi4ELb0ELb0EN7cutlass10bfloat16_tE19Flash_kernel_traitsILi64ELi64ELi128ELi4ES3_EELb0ELb0ELb0ELb1ELb1ELb1ELb1ELb0EEEvNS_16Flash_fwd_paramsE --------------------------
	.section	.nv.info._ZN5flash24flash_fwd_splitkv_kernelI23Flash_fwd_kernel_traitsILi64ELi64ELi128ELi4ELb0ELb0EN7cutlass10bfloat16_tE19Flash_kernel_traitsILi64ELi64ELi128ELi4ES3_EELb0ELb0ELb0ELb1ELb1ELb1ELb1ELb0EEEvNS_16Flash_fwd_paramsE,"",@"SHT_CUDA_INFO"
	.sectionflags	@""
	.align	4


	//----- nvinfo : EIATTR_CUDA_API_VERSION
	.align		4
        /*0000*/ 	.byte	0x04, 0x37
        /*0002*/ 	.short	(.L_2910 - .L_2909)
.L_2909:
        /*0004*/ 	.word	0x00000082


	//----- nvinfo : EIATTR_KPARAM_INFO
	.align		4
.L_2910:
        /*0008*/ 	.byte	0x04, 0x17
        /*000a*/ 	.short	(.L_2912 - .L_2911)
.L_2911:
        /*000c*/ 	.word	0x00000000
        /*0010*/ 	.short	0x0000
        /*0012*/ 	.short	0x0000
        /*0014*/ 	.byte	0x00, 0xf0, 0x41, 0x07


	//----- nvinfo : EIATTR_SPARSE_MMA_MASK
	.align		4
.L_2912:
        /*0018*/ 	.byte	0x03, 0x50
        /*001a*/ 	.short	0x0000


	//----- nvinfo : EIATTR_MAXREG_COUNT
	.align		4
        /*001c*/ 	.byte	0x03, 0x1b
        /*001e*/ 	.short	0x00ff


	//----- nvinfo : EIATTR_NUM_BARRIERS
	.align		4
        /*0020*/ 	.byte	0x02, 0x4c
        /*0022*/ 	.byte	0x01
	.zero		1


	//----- nvinfo : EIATTR_MERCURY_ISA_VERSION
	.align		4
        /*0024*/ 	.byte	0x03, 0x5f
        /*0026*/ 	.short	0x0101


	//----- nvinfo : EIATTR_COOP_GROUP_MASK_REGIDS
	.align		4
        /*0028*/ 	.byte	0x04, 0x29
        /*002a*/ 	.short	(.L_2914 - .L_2913)


	//   ....[0]....
.L_2913:
        /*002c*/ 	.word	0xffffffff


	//   ....[1]....
        /*0030*/ 	.word	0xffffffff


	//   ....[2]....
        /*0034*/ 	.word	0xffffffff


	//   ....[3]....
        /*0038*/ 	.word	0xffffffff


	//   ....[4]....
        /*003c*/ 	.word	0xffffffff


	//   ....[5]....
        /*0040*/ 	.word	0xffffffff


	//   ....[6]....
        /*0044*/ 	.word	0xffffffff


	//   ....[7]....
        /*0048*/ 	.word	0xffffffff


	//   ....[8]....
        /*004c*/ 	.word	0xffffffff


	//   ....[9]....
        /*0050*/ 	.word	0xffffffff


	//   ....[10]....
        /*0054*/ 	.word	0xffffffff


	//   ....[11]....
        /*0058*/ 	.word	0xffffffff


	//   ....[12]....
        /*005c*/ 	.word	0x05000006


	//   ....[13]....
        /*0060*/ 	.word	0x05000006


	//   ....[14]....
        /*0064*/ 	.word	0x05000006


	//   ....[15]....
        /*0068*/ 	.word	0x05000006


	//----- nvinfo : EIATTR_COOP_GROUP_INSTR_OFFSETS
	.align		4
.L_2914:
        /*006c*/ 	.byte	0x04, 0x28
        /*006e*/ 	.short	(.L_2916 - .L_2915)


	//   ....[0]....
.L_2915:
        /*0070*/ 	.word	0x000038a0


	//   ....[1]....
        /*0074*/ 	.word	0x000038d0


	//   ....[2]....
        /*0078*/ 	.word	0x00003930


	//   ....[3]....
        /*007c*/ 	.word	0x00003940


	//   ....[4]....
        /*0080*/ 	.word	0x00006c40


	//   ....[5]....
        /*0084*/ 	.word	0x00006c50


	//   ....[6]....
        /*0088*/ 	.word	0x00006c80


	//   ....[7]....
        /*008c*/ 	.word	0x00006c90


	//   ....[8]....
        /*0090*/ 	.word	0x00008380


	//   ....[9]....
        /*0094*/ 	.word	0x00008390


	//   ....[10]....
        /*0098*/ 	.word	0x000083c0


	//   ....[11]....
        /*009c*/ 	.word	0x000083d0


	//   ....[12]....
        /*00a0*/ 	.word	0x00008d50


	//   ....[13]....
        /*00a4*/ 	.word	0x00008dc0


	//   ....[14]....
        /*00a8*/ 	.word	0x00008e20


	//   ....[15]....
        /*00ac*/ 	.word	0x00008e90


	//----- nvinfo : EIATTR_VRC_CTA_INIT_COUNT
	.align		4
.L_2916:
        /*00b0*/ 	.byte	0x02, 0x4a
	.zero		1
	.zero		1


	//----- nvinfo : EIATTR_EXIT_INSTR_OFFSETS
	.align		4
        /*00b4*/ 	.byte	0x04, 0x1c
        /*00b6*/ 	.short	(.L_2918 - .L_2917)


	//   ....[0]....
.L_2917:
        /*00b8*/ 	.word	0x000001f0


	//----- nvinfo : EIATTR_CRS_STACK_SIZE
	.align		4
.L_2918:
        /*00bc*/ 	.byte	0x04, 0x1e
        /*00be*/ 	.short	(.L_2920 - .L_2919)
.L_2919:
        /*00c0*/ 	.word	0x00000000


	//----- nvinfo : EIATTR_CBANK_PARAM_SIZE
	.align		4
.L_2920:
        /*00c4*/ 	.byte	0x03, 0x19
        /*00c6*/ 	.short	0x01d0


	//----- nvinfo : EIATTR_PARAM_CBANK
	.align		4
        /*00c8*/ 	.byte	0x04, 0x0a
        /*00ca*/ 	.short	(.L_2922 - .L_2921)
	.align		4
.L_2921:
        /*00cc*/ 	.word	index@(.nv.constant0._ZN5flash24flash_fwd_splitkv_kernelI23Flash_fwd_kernel_traitsILi64ELi64ELi128ELi4ELb0ELb0EN7cutlass10bfloat16_tE19Flash_kernel_traitsILi64ELi64ELi128ELi4ES3_EELb0ELb0ELb0ELb1ELb1ELb1ELb1ELb0EEEvNS_16Flash_fwd_paramsE)
        /*00d0*/ 	.short	0x0380
        /*00d2*/ 	.short	0x01d0


	//----- nvinfo : EIATTR_SW_WAR
	.align		4
.L_2922:
        /*00d4*/ 	.byte	0x04, 0x36
        /*00d6*/ 	.short	(.L_2924 - .L_2923)
.L_2923:
        /*00d8*/ 	.word	0x00000008
.L_2924:


//--------------------- .nv.info._ZN5flash24flash_fwd_splitkv_kernelI23Flash_fwd_kernel_traitsILi64ELi64ELi128ELi4ELb0ELb0EN7cutlass10bfloat16_tE19Flash_kernel_traitsILi64ELi64ELi128ELi4ES3_EELb0ELb0ELb1ELb0ELb0ELb0ELb1ELb0EEEvNS_16Flash_fwd_paramsE --------------------------
	.section	.nv.info._ZN5flash24flash_fwd_splitkv_kernelI23Flash_fwd_kernel_traitsILi64ELi64ELi128ELi4ELb0ELb0EN7cutlass10bfloat16_tE19Flash_kernel_traitsILi64ELi64ELi128ELi4ES3_EELb0ELb0ELb1ELb0ELb0ELb0ELb1ELb0EEEvNS_16Flash_fwd_paramsE,"",@"SHT_CUDA_INFO"
	.sectionflags	@""
	.align	4


	//----- nvinfo : EIATTR_CUDA_API_VERSION
	.align		4
        /*0000*/ 	.byte	0x04, 0x37
        /*0002*/ 	.short	(.L_2926 - .L_2925)
.L_2925:
        /*0004*/ 	.word	0x00000082


	//----- nvinfo : EIATTR_KPARAM_INFO
	.align		4
.L_2926:
        /*0008*/ 	.byte	0x04, 0x17
        /*000a*/ 	.short	(.L_2928 - .L_2927)
.L_2927:
        /*000c*/ 	.word	0x00000000
        /*0010*/ 	.short	0x0000
        /*0012*/ 	.short	0x0000
        /*0014*/ 	.byte	0x00, 0xf0, 0x41, 0x07


	//----- nvinfo : EIATTR_SPARSE_MMA_MASK
	.align		4
.L_2928:
        /*0018*/ 	.byte	0x03, 0x50
        /*001a*/ 	.short	0x0000


	//----- nvinfo : EIATTR_MAXREG_COUNT
	.align		4
        /*001c*/ 	.byte	0x03, 0x1b
        /*001e*/ 	.short	0x00ff


	//----- nvinfo : EIATTR_NUM_BARRIERS
	.align		4
        /*0020*/ 	.byte	0x02, 0x4c
        /*0022*/ 	.byte	0x01
	.zero		1


	//----- nvinfo : EIATTR_MERCURY_ISA_VERSION
	.align		4
        /*0024*/ 	.byte	0x03, 0x5f
        /*0026*/ 	.short	0x0101


	//----- nvinfo : EIATTR_COOP_GROUP_MASK_REGIDS
	.align		4
        /*0028*/ 	.byte	0x04, 0x29
        /*002a*/ 	.short	(.L_2930 - .L_2929)


	//   ....[0]....
.L_2929:
        /*002c*/ 	.word	0xffffffff


	//   ....[1]....
        /*0030*/ 	.word	0xffffffff


	//   ....[2]....
        /*0034*/ 	.word	0xffffffff


	//   ....[3]....
        /*0038*/ 	.word	0xffffffff


	//   ....[4]....
        /*003c*/ 	.word	0xffffffff


	//   ....[5]....
        /*0040*/ 	.word	0xffffffff


	//   ....[6]....
        /*0044*/ 	.word	0xffffffff


	//   ....[7]....
        /*0048*/ 	.word	0xffffffff


	//   ....[8]....
        /*004c*/ 	.word	0xffffffff


	//   ....[9]....
        /*0050*/ 	.word	0xffffffff


	//   ....[10]....
        /*0054*/ 	.word	0xffffffff


	//   ....[11]....
        /*0058*/ 	.word	0xffffffff


	//   ....[12]....
        /*005c*/ 	.word	0x05000009


	//   ....[13]....
        /*0060*/ 	.word	0x05000009


	//   ....[14]....
        /*0064*/ 	.word	0x05000009


	//   ....[15]....
        /*0068*/ 	.word	0x05000009


	//----- nvinfo : EIATTR_COOP_GROUP_INSTR_OFFSETS
	.align		4
.L_2930:
        /*006c*/ 	.byte	0x04, 0x28
        /*006e*/ 	.short	(.L_2932 - .L_2931)


	//   ....[0]....
.L_2931:
        /*0070*/ 	.word	0x00005dc0


	//   ....[1]....
        /*0074*/ 	.word	0x00005f40


	//   ....[2]....
        /*0078*/ 	.word	0x00005f50


	//   ....[3]....
        /*007c*/ 	.word	0x00005f80


	//   ....[4]....
        /*0080*/ 	.word	0x000099d0


	//   ....[5]....
        /*0084*/ 	.word	0x000099f0


	//   ....[6]....
        /*0088*/ 	.word	0x00009a20


	//   ....[7]....
        /*008c*/ 	.word	0x00009a30


	//   ....[8]....
        /*0090*/ 	.word	0x0000b1c0


	//   ....[9]....
        /*0094*/ 	.word	0x0000b1d0


	//   ....[10]....
        /*0098*/ 	.word	0x0000b200


	//   ....[11]....
        /*009c*/ 	.word	0x0000b210


	//   ....[12]....
        /*00a0*/ 	.word	0x0000bcc0


	//   ....[13]....
        /*00a4*/ 	.word	0x0000bd30


	//   ....[14]....
        /*00a8*/ 	.word	0x0000bd90


	//   ....[15]....
        /*00ac*/ 	.word	0x0000be00


	//----- nvinfo : EIATTR_VRC_CTA_INIT_COUNT
	.align		4
.L_2932:
        /*00b0*/ 	.byte	0x02, 0x4a
	.zero		1
	.zero		1


	//----- nvinfo : EIATTR_EXIT_INSTR_OFFSETS
	.align		4
        /*00b4*/ 	.byte	0x04, 0x1c
        /*00b6*/ 	.short	(.L_2934 - .L_2933)


	//   ....[0]....
.L_2933:
        /*00b8*/ 	.word	0x000001f0


	//----- nvinfo : EIATTR_CRS_STACK_SIZE
	.align		4
.L_2934:
        /*00bc*/ 	.byte	0x04, 0x1e
        /*00be*/ 	.short	(.L_2936 - .L_2935)
.L_2935:
        /*00c0*/ 	.word	0x00000000


	//----- nvinfo : EIATTR_CBANK_PARAM_SIZE
	.align		4
.L_2936:
        /*00c4*/ 	.byte	0x03, 0x19
        /*00c6*/ 	.short	0x01d0


	//----- nvinfo : EIATTR_PARAM_CBANK
	.align		4
        /*00c8*/ 	.byte	0x04, 0x0a
        /*00ca*/ 	.short	(.L_2938 - .L_2937)
	.align		4
.L_2937:
        /*00cc*/ 	.word	index@(.nv.constant0._ZN5flash24flash_fwd_splitkv_kernelI23Flash_fwd_kernel_traitsILi64ELi64ELi128ELi4ELb0ELb0EN7cutlass10bfloat16_tE19Flash_kernel_traitsILi64ELi64ELi128ELi4ES3_EELb0ELb0ELb1ELb0ELb0ELb0ELb1ELb0EEEvNS_16Flash_fwd_paramsE)
        /*00d0*/ 	.short	0x0380
        /*00d2*/ 	.short	0x01d0


	//----- nvinfo : EIATTR_SW_WAR
	.align		4
.L_2938:
        /*00d4*/ 	.byte	0x04, 0x36
        /*00d6*/ 	.short	(.L_2940 - .L_2939)
.L_2939:
        /*00d8*/ 	.word	0x00000008
.L_2940:


//--------------------- .nv.info._ZN5flash24flash_fwd_splitkv_kernelI23Flash_fwd_kernel_traitsILi64ELi64ELi128ELi4ELb0ELb0EN7cutlass10bfloat16_tE19Flash_kernel_traitsILi64ELi64ELi128ELi4ES3_EELb0ELb0ELb1ELb0ELb0ELb1ELb1ELb0EEEvNS_16Flash_fwd_paramsE --------------------------
	.section	.nv.info._ZN5flash24flash_fwd_splitkv_kernelI23Flash_fwd_kernel_traitsILi64ELi64ELi128ELi4ELb0ELb0EN7cutlass10bfloat16_tE19Flash_kernel_traitsILi64ELi64ELi128ELi4ES3_EELb0ELb0ELb1ELb0ELb0ELb1ELb1ELb0EEEvNS_16Flash_fwd_paramsE,"",@"SHT_CUDA_INFO"
	.sectionflags	@""
	.align	4


	//----- nvinfo : EIATTR_CUDA_API_VERSION
	.align		4
        /*0000*/ 	.byte	0x04, 0x37
        /*0002*/ 	.short	(.L_2942 - .L_2941)
.L_2941:
        /*0004*/ 	.word	0x00000082


	//----- nvinfo : EIATTR_KPARAM_INFO
	.align		4
.L_2942:
        /*0008*/ 	.byte	0x04, 0x17
        /*000a*/ 	.short	(.L_2944 - .L_2943)
.L_2943:
        /*000c*/ 	.word	0x00000000
        /*0010*/ 	.short	0x0000
        /*0012*/ 	.short	0x0000
        /*0014*/ 	.byte	0x00, 0xf0, 0x41, 0x07


	//----- nvinfo : EIATTR_SPARSE_MMA_MASK
	.align		4
.L_2944:
        /*0018*/ 	.byte	0x03, 0x50
        /*001a*/ 	.short	0x0000


	//----- nvinfo : EIATTR_MAXREG_COUNT
	.align		4
        /*001c*/ 	.byte	0x03, 0x1b
        /*001e*/ 	.short	0x00ff


	//----- nvinfo : EIATTR_NUM_BARRIERS
	.align		4
        /*0020*/ 	.byte	0x02, 0x4c
        /*0022*/ 	.byte	0x01
	.zero		1


	//----- nvinfo : EIATTR_MERCURY_ISA_VERSION
	.align		4
        /*0024*/ 	.byte	0x03, 0x5f
        /*0026*/ 	.short	0x0101


	//----- nvinfo : EIATTR_COOP_GROUP_MASK_REGIDS
	.align		4
        /*0028*/ 	.byte	0x04, 0x29
        /*002a*/ 	.short	(.L_2946 - .L_2945)


	//   ....[0]....
.L_2945:
        /*002c*/ 	.word	0xffffffff


	//   ....[1]....
        /*0030*/ 	.word	0xffffffff


	//   ....[2]....
        /*0034*/ 	.word	0xffffffff


	//   ....[3]....
        /*0038*/ 	.word	0xffffffff


	//   ....[4]....
        /*003c*/ 	.word	0xffffffff


	//   ....[5]....
        /*0040*/ 	.word	0xffffffff


	//   ....[6]....
        /*0044*/ 	.word	0xffffffff


	//   ....[7]....
        /*0048*/ 	.word	0xffffffff


	//   ....[8]....
        /*004c*/ 	.word	0xffffffff


	//   ....[9]....
        /*0050*/ 	.word	0xffffffff


	//   ....[10]....
        /*0054*/ 	.word	0xffffffff


	//   ....[11]....
        /*0058*/ 	.word	0xffffffff


	//   ....[12]....
        /*005c*/ 	.word	0x05000009


	//   ....[13]....
        /*0060*/ 	.word	0x05000009


	//   ....[14]....
        /*0064*/ 	.word	0x05000009


	//   ....[15]....
        /*0068*/ 	.word	0x05000009


	//----- nvinfo : EIATTR_COOP_GROUP_INSTR_OFFSETS
	.align		4
.L_2946:
        /*006c*/ 	.byte	0x04, 0x28
        /*006e*/ 	.short	(.L_2948 - .L_2947)


	//   ....[0]....
.L_2947:
        /*0070*/ 	.word	0x000065e0


	//   ....[1]....
        /*0074*/ 	.word	0x00006760


	//   ....[2]....
        /*0078*/ 	.word	0x00006770


	//   ....[3]....
        /*007c*/ 	.word	0x000067a0


	//   ....[4]....
        /*0080*/ 	.word	0x0000aa20


	//   ....[5]....
        /*0084*/ 	.word	0x0000aa50


	//   ....[6]....
        /*0088*/ 	.word	0x0000aa80


	//   ....[7]....
        /*008c*/ 	.word	0x0000aa90


	//   ....[8]....
        /*0090*/ 	.word	0x0000c1e0


	//   ....[9]....
        /*0094*/ 	.word	0x0000c1f0


	//   ....[10]....
        /*0098*/ 	.word	0x0000c220


	//   ....[11]....
        /*009c*/ 	.word	0x0000c230


	//   ....[12]....
        /*00a0*/ 	.word	0x0000cce0


	//   ....[13]....
        /*00a4*/ 	.word	0x0000cd50


	//   ....[14]....
        /*00a8*/ 	.word	0x0000cdb0


	//   ....[15]....
        /*00ac*/ 	.word	0x0000ce20


	//----- nvinfo : EIATTR_VRC_CTA_INIT_COUNT
	.align		4
.L_2948:
        /*00b0*/ 	.byte	0x02, 0x4a
	.zero		1
	.zero		1


	//----- nvinfo : EIATTR_EXIT_INSTR_OFFSETS
	.align		4
        /*00b4*/ 	.byte	0x04, 0x1c
        /*00b6*/ 	.short	(.L_2950 - .L_2949)


	//   ....[0]....
.L_2949:
        /*00b8*/ 	.word	0x000001f0


	//----- nvinfo : EIATTR_CRS_STACK_SIZE
	.align		4
.L_2950:
        /*00bc*/ 	.byte	0x04, 0x1e
        /*00be*/ 	.short	(.L_2952 - .L_2951)
.L_2951:
        /*00c0*/ 	.word	0x00000000


	//----- nvinfo : EIATTR_CBANK_PARAM_SIZE
	.align		4
.L_2952:
        /*00c4*/ 	.byte	0x03, 0x19
        /*00c6*/ 	.short	0x01d0


	//----- nvinfo : EIATTR_PARAM_CBANK
	.align		4
        /*00c8*/ 	.byte	0x04, 0x0a
        /*00ca*/ 	.short	(.L_2954 - .L_2953)
	.align		4
.L_2953:
        /*00cc*/ 	.word	index@(.nv.constant0._ZN5flash24flash_fwd_splitkv_kernelI23Flash_fwd_kernel_traitsILi64ELi64ELi128ELi4ELb0ELb0EN7cutlass10bfloat16_tE19Flash_kernel_traitsILi64ELi64ELi128ELi4ES3_EELb0ELb0ELb1ELb0ELb0ELb1ELb1ELb0EEEvNS_16Flash_fwd_paramsE)
        /*00d0*/ 	.short	0x0380
        /*00d2*/ 	.short	0x01d0


	//----- nvinfo : EIATTR_SW_WAR
	.align		4
.L_2954:
        /*00d4*/ 	.byte	0x04, 0x36
        /*00d6*/ 	.short	(.L_2956 - .L_2955)
.L_2955:
        /*00d8*/ 	.word	0x00000008
.L_2956:


//--------------------- .nv.info._ZN5flash24flash_fwd_splitkv_kernelI23Flash_fwd_kernel_traitsILi64ELi64ELi128ELi4ELb0ELb0EN7cutlass10bfloat16_tE19Flash_kernel_traitsILi64ELi64ELi128ELi4ES3_EELb0ELb0ELb0ELb0ELb1ELb0ELb1ELb1EEEvNS_16Flash_fwd_paramsE --------------------------
	.section	.nv.info._ZN5flash24flash_fwd_splitkv_kernelI23Flash_fwd_kernel_traitsILi64ELi64ELi128ELi4ELb0ELb0EN7cutlass10bfloat16_tE19Flash_kernel_traitsILi64ELi64ELi128ELi4ES3_EELb0ELb0ELb0ELb0ELb1ELb0ELb1ELb1EEEvNS_16Flash_fwd_paramsE,"",@"SHT_CUDA_INFO"
	.sectionflags	@""
	.align	4


	//----- nvinfo : EIATTR_CUDA_API_VERSION
	.align		4
        /*0000*/ 	.byte	0x04, 0x37
        /*0002*/ 	.short	(.L_2958 - .L_2957)
.L_2957:
        /*0004*/ 	.word	0x00000082


	//----- nvinfo : EIATTR_KPARAM_INFO
	.align		4
.L_2958:
        /*0008*/ 	.byte	0x04, 0x17
        /*000a*/ 	.short	(.L_2960 - .L_2959)
.L_2959:
        /*000c*/ 	.word	0x00000000
        /*0010*/ 	.short	0x0000
        /*0012*/ 	.short	0x0000
        /*0014*/ 	.byte	0x00, 0xf0, 0x41, 0x07


	//----- nvinfo : EIATTR_SPARSE_MMA_MASK
	.align		4
.L_2960:
        /*0018*/ 	.byte	0x03, 0x50
        /*001a*/ 	.short	0x0000


	//----- nvinfo : EIATTR_MAXREG_COUNT
	.align		4
        /*001c*/ 	.byte	0x03, 0x1b
        /*001e*/ 	.short	0x00ff


	//----- nvinfo : EIATTR_NUM_BARRIERS
	.align		4
        /*0020*/ 	.byte	0x02, 0x4c
        /*0022*/ 	.byte	0x01
	.zero		1


	//----- nvinfo : EIATTR_MERCURY_ISA_VERSION
	.align		4
        /*0024*/ 	.byte	0x03, 0x5f
        /*0026*/ 	.short	0x0101


	//----- nvinfo : EIATTR_COOP_GROUP_MASK_REGIDS
	.align		4
        /*0028*/ 	.byte	0x04, 0x29
        /*002a*/ 	.short	(.L_2962 - .L_2961)


	//   ....[0]....
.L_2961:
        /*002c*/ 	.word	0xffffffff


	//   ....[1]....
        /*0030*/ 	.word	0xffffffff


	//   ....[2]....
        /*0034*/ 	.word	0xffffffff


	//   ....[3]....
        /*0038*/ 	.word	0xffffffff


	//   ....[4]....
        /*003c*/ 	.word	0xffffffff


	//   ....[5]....
        /*0040*/ 	.word	0xffffffff


	//   ....[6]....
        /*0044*/ 	.word	0xffffffff


	//   ....[7]....
        /*0048*/ 	.word	0xffffffff


	//   ....[8]....
        /*004c*/ 	.word	0xffffffff


	//   ....[9]....
        /*0050*/ 	.word	0xffffffff


	//   ....[10]....
        /*0054*/ 	.word	0xffffffff


	//   ....[11]....
        /*0058*/ 	.word	0xffffffff


	//   ....[12]....
        /*005c*/ 	.word	0x05000005


	//   ....[13]....
        /*0060*/ 	.word	0x05000005


	//   ....[14]....
        /*0064*/ 	.word	0x05000005


	//   ....[15]....
        /*0068*/ 	.word	0x05000005


	//----- nvinfo : EIATTR_COOP_GROUP_INSTR_OFFSETS
	.align		4
.L_2962:
        /*006c*/ 	.byte	0x04, 0x28
        /*006e*/ 	.short	(.L_2964 - .L_2963)


	//   ....[0]....
.L_2963:
        /*0070*/ 	.word	0x0000ca30


	//   ....[1]....
        /*0074*/ 	.word	0x0000ca60


	//   ....[2]....
        /*0078*/ 	.word	0x0000cac0


	//   ....[3]....
        /*007c*/ 	.word	0x0000cad0


	//   ....[4]....
        /*0080*/ 	.word	0x0000f640


	//   ....[5]....
        /*0084*/ 	.word	0x0000f650


	//   ....[6]....
        /*0088*/ 	.word	0x0000f680


	//   ....[7]....
        /*008c*/ 	.word	0x0000f690


	//   ....[8]....
        /*0090*/ 	.word	0x00010e20


	//   ....[9]....
        /*0094*/ 	.word	0x00010e30


	//   ....[10]....
        /*0098*/ 	.word	0x00010e60


	//   ....[11]....
        /*009c*/ 	.word	0x00010e70


	//   ....[12]....
        /*00a0*/ 	.word	0x000118f0


	//   ....[13]....
        /*00a4*/ 	.word	0x00011960


	//   ....[14]....
        /*00a8*/ 	.word	0x000119c0


	//   ....[15]....
        /*00ac*/ 	.word	0x00011a30


	//----- nvinfo : EIATTR_VRC_CTA_INIT_COUNT
	.align		4
.L_2964:
        /*00b0*/ 	.byte	0x02, 0x4a
	.zero		1
	.zero		1


	//----- nvinfo : EIATTR_EXIT_INSTR_OFFSETS
	.align		4
        /*00b4*/ 	.byte	0x04, 0x1c
        /*00b6*/ 	.short	(.L_2966 - .L_2965)


	//   ....[0]....
.L_2965:
        /*00b8*/ 	.word	0x000001f0


	//----- nvinfo : EIATTR_CRS_STACK_SIZE
	.align		4
.L_2966:
        /*00bc*/ 	.byte	0x04, 0x1e
        /*00be*/ 	.short	(.L_2968 - .L_2967)
.L_2967:
        /*00c0*/ 	.word	0x00000000


	//----- nvinfo : EIATTR_CBANK_PARAM_SIZE
	.align		4
.L_2968:
        /*00c4*/ 	.byte	0x03, 0x19
        /*00c6*/ 	.short	0x01d0


	//----- nvinfo : EIATTR_PARAM_CBANK
	.align		4
        /*00c8*/ 	.byte	0x04, 0x0a
        /*00ca*/ 	.short	(.L_2970 - .L_2969)
	.align		4
.L_2969:
        /*00cc*/ 	.word	index@(.nv.constant0._ZN5flash24flash_fwd_splitkv_kernelI23Flash_fwd_kernel_traitsILi64ELi64ELi128ELi4ELb0ELb0EN7cutlass10bfloat16_tE19Flash_kernel_traitsILi64ELi64ELi128ELi4ES3_EELb0ELb0ELb0ELb0ELb1ELb0ELb1ELb1EEEvNS_16Flash_fwd_paramsE)
        /*00d0*/ 	.short	0x0380
        /*00d2*/ 	.short	0x01d0


	//----- nvinfo : EIATTR_SW_WAR
	.align		4
.L_2970:
        /*00d4*/ 	.byte	0x04, 0x36
        /*00d6*/ 	.short	(.L_2972 - .L_2971)
.L_2971:
        /*00d8*/ 	.word	0x00000008
.L_2972:


//--------------------- .nv.info._ZN5flash24flash_fwd_splitkv_kernelI23Flash_fwd_kernel_traitsILi64ELi64ELi128ELi4ELb0ELb0EN7cutlass10bfloat16_tE19Flash_kernel_traitsILi64ELi64ELi128ELi4ES3_EELb0ELb0ELb0ELb0ELb1ELb1ELb1ELb1EEEvNS_16Flash_fwd_paramsE --------------------------
	.section	.nv.info._ZN5flash24flash_fwd_splitkv_kernelI23Flash_fwd_kernel_traitsILi64ELi64ELi128ELi4ELb0ELb0EN7cutlass10bfloat16_tE19Flash_kernel_traitsILi64ELi64ELi128ELi4ES3_EELb0ELb0ELb0ELb0ELb1ELb1ELb1ELb1EEEvNS_16Flash_fwd_paramsE,"",@"SHT_CUDA_INFO"
	.sectionflags	@""
	.align	4


	//----- nvinfo : EIATTR_CUDA_API_VERSION
	.align		4
        /*0000*/ 	.byte	0x04, 0x37
        /*0002*/ 	.short	(.L_2974 - .L_2973)
.L_2973:
        /*0004*/ 	.word	0x00000082


	//----- nvinfo : EIATTR_KPARAM_INFO
	.align		4
.L_2974:
        /*0008*/ 	.byte	0x04, 0x17
        /*000a*/ 	.short	(.L_2976 - .L_2975)
.L_2975:
        /*000c*/ 	.word	0x00000000
        /*0010*/ 	.short	0x0000
        /*0012*/ 	.short	0x0000
        /*0014*/ 	.byte	0x00, 0xf0, 0x41, 0x07


	//----- nvinfo : EIATTR_SPARSE_MMA_MASK
	.align		4
.L_2976:
        /*0018*/ 	.byte	0x03, 0x50
        /*001a*/ 	.short	0x0000


	//----- nvinfo : EIATTR_MAXREG_COUNT
	.align		4
        /*001c*/ 	.byte	0x03, 0x1b
        /*001e*/ 	.short	0x00ff


	//----- nvinfo : EIATTR_NUM_BARRIERS
	.align		4
        /*0020*/ 	.byte	0x02, 0x4c
        /*0022*/ 	.byte	0x01
	.zero		1


	//----- nvinfo : EIATTR_MERCURY_ISA_VERSION
	.align		4
        /*0024*/ 	.byte	0x03, 0x5f
        /*0026*/ 	.short	0x0101


	//----- nvinfo : EIATTR_COOP_GROUP_MASK_REGIDS
	.align		4
        /*0028*/ 	.byte	0x04, 0x29
        /*002a*/ 	.short	(.L_2978 - .L_2977)


	//   ....[0]....
.L_2977:
        /*002c*/ 	.word	0xffffffff


	//   ....[1]....
        /*0030*/ 	.word	0xffffffff


	//   ....[2]....
        /*0034*/ 	.word	0xffffffff


	//   ....[3]....
        /*0038*/ 	.word	0xffffffff


	//   ....[4]....
        /*003c*/ 	.word	0xffffffff


	//   ....[5]....
        /*0040*/ 	.word	0xffffffff


	//   ....[6]....
        /*0044*/ 	.word	0xffffffff


	//   ....[7]....
        /*0048*/ 	.word	0xffffffff


	//   ....[8]....
        /*004c*/ 	.word	0xffffffff


	//   ....[9]....
        /*0050*/ 	.word	0xffffffff


	//   ....[10]....
        /*0054*/ 	.word	0xffffffff


	//   ....[11]....
        /*0058*/ 	.word	0xffffffff


	//   ....[12]....
        /*005c*/ 	.word	0x05000005


	//   ....[13]....
        /*0060*/ 	.word	0x05000005


	//   ....[14]....
        /*0064*/ 	.word	0x05000005


	//   ....[15]....
        /*0068*/ 	.word	0x05000005


	//----- nvinfo : EIATTR_COOP_GROUP_INSTR_OFFSETS
	.align		4
.L_2978:
        /*006c*/ 	.byte	0x04, 0x28
        /*006e*/ 	.short	(.L_2980 - .L_2979)


	//   ....[0]....
.L_2979:
        /*0070*/ 	.word	0x0000d260


	//   ....[1]....
        /*0074*/ 	.word	0x0000d290


	//   ....[2]....
        /*0078*/ 	.word	0x0000d320


	//   ....[3]....
        /*007c*/ 	.word	0x0000d330


	//   ....[4]....
        /*0080*/ 	.word	0x000106e0


	//   ....[5]....
        /*0084*/ 	.word	0x000106f0


	//   ....[6]....
        /*0088*/ 	.word	0x00010720


	//   ....[7]....
        /*008c*/ 	.word	0x00010730


	//   ....[8]....
        /*0090*/ 	.word	0x00011e50


	//   ....[9]....
        /*0094*/ 	.word	0x00011e60


	//   ....[10]....
        /*0098*/ 	.word	0x00011e90


	//   ....[11]....
        /*009c*/ 	.word	0x00011ea0


	//   ....[12]....
        /*00a0*/ 	.word	0x00012920


	//   ....[13]....
        /*00a4*/ 	.word	0x00012990


	//   ....[14]....
        /*00a8*/ 	.word	0x000129f0


	//   ....[15]....
        /*00ac*/ 	.word	0x00012a60


	//----- nvinfo : EIATTR_VRC_CTA_INIT_COUNT
	.align		4
.L_2980:
        /*00b0*/ 	.byte	0x02, 0x4a
	.zero		1
	.zero		1


	//----- nvinfo : EIATTR_EXIT_INSTR_OFFSETS
	.align		4
        /*00b4*/ 	.byte	0x04, 0x1c
        /*00b6*/ 	.short	(.L_2982 - .L_2981)


	//   ....[0]....
.L_2981:
        /*00b8*/ 	.word	0x000001f0


	//----- nvinfo : EIATTR_CRS_STACK_SIZE
	.align		4
.L_2982:
        /*00bc*/ 	.byte	0x04, 0x1e
        /*00be*/ 	.short	(.L_2984 - .L_2983)
.L_2983:
        /*00c0*/ 	.word	0x00000000


	//----- nvinfo : EIATTR_CBANK_PARAM_SIZE
	.align		4
.L_2984:
        /*00c4*/ 	.byte	0x03, 0x19
        /*00c6*/ 	.short	0x01d0


	//----- nvinfo : EIATTR_PARAM_CBANK
	.align		4
        /*00c8*/ 	.byte	0x04, 0x0a
        /*00ca*/ 	.short	(.L_2986 - .L_2985)
	.align		4
.L_2985:
        /*00cc*/ 	.word	index@(.nv.constant0._ZN5flash24flash_fwd_splitkv_kernelI23Flash_fwd_kernel_traitsILi64ELi64ELi128ELi4ELb0ELb0EN7cutlass10bfloat16_tE19Flash_kernel_traitsILi64ELi64ELi128ELi4ES3_EELb0ELb0ELb0ELb0ELb1ELb1ELb1ELb1EEEvNS_16Flash_fwd_paramsE)
        /*00d0*/ 	.short	0x0380
        /*00d2*/ 	.short	0x01d0


	//----- nvinfo : EIATTR_SW_WAR
	.align		4
.L_2986:
        /*00d4*/ 	.byte	0x04, 0x36
        /*00d6*/ 	.short	(.L_2988 - .L_2987)
.L_2987:
        /*00d8*/ 	.word	0x00000008
.L_2988:


//--------------------- .nv.info._ZN5flash24flash_fwd_splitkv_kernelI23Flash_fwd_kernel_traitsILi64ELi64ELi128ELi4ELb0ELb0EN7cutlass10bfloat16_tE19Flash_kernel_traitsILi64ELi64ELi128ELi4ES3_EELb0ELb0ELb1ELb0ELb0ELb0ELb1ELb1EEEvNS_16Flash_fwd_paramsE --------------------------
	.section	.nv.info._ZN5flash24flash_fwd_splitkv_kernelI23Flash_fwd_kernel_traitsILi64ELi64ELi128ELi4ELb0ELb0EN7cutlass10bfloat16_tE19Flash_kernel_traitsILi64ELi64ELi128ELi4ES3_EELb0ELb0ELb1ELb0ELb0ELb0ELb1ELb1EEEvNS_16Flash_fwd_paramsE,"",@"SHT_CUDA_INFO"
	.sectionflags	@""
	.align	4


	//----- nvinfo : EIATTR_CUDA_API_VERSION
	.align		4
        /*0000*/ 	.byte	0x04, 0x37
        /*0002*/ 	.short	(.L_2990 - .L_2989)
.L_2989:
        /*0004*/ 	.word	0x00000082


	//----- nvinfo : EIATTR_KPARAM_INFO
	.align		4
.L_2990:
        /*0008*/ 	.byte	0x04, 0x17
        /*000a*/ 	.short	(.L_2992 - .L_2991)
.L_2991:
        /*000c*/ 	.word	0x00000000
        /*0010*/ 	.short	0x0000
        /*0012*/ 	.short	0x0000
        /*0014*/ 	.byte	0x00, 0xf0, 0x41, 0x07


	//----- nvinfo : EIATTR_SPARSE_MMA_MASK
	.align		4
.L_2992:
        /*0018*/ 	.byte	0x03, 0x50
        /*001a*/ 	.short	0x0000


	//----- nvinfo : EIATTR_MAXREG_COUNT
	.align		4
        /*001c*/ 	.byte	0x03, 0x1b
        /*001e*/ 	.short	0x00ff


	//----- nvinfo : EIATTR_NUM_BARRIERS
	.align		4
        /*0020*/ 	.byte	0x02, 0x4c
        /*0022*/ 	.byte	0x01
	.zero		1


	//----- nvinfo : EIATTR_MERCURY_ISA_VERSION
	.align		4
        /*0024*/ 	.byte	0x03, 0x5f
        /*0026*/ 	.short	0x0101


	//----- nvinfo : EIATTR_COOP_GROUP_MASK_REGIDS
	.align		4
        /*0028*/ 	.byte	0x04, 0x29
        /*002a*/ 	.short	(.L_2994 - .L_2993)


	//   ....[0]....
.L_2993:
        /*002c*/ 	.word	0xffffffff


	//   ....[1]....
        /*0030*/ 	.word	0xffffffff


	//   ....[2]....
        /*0034*/ 	.word	0xffffffff


	//   ....[3]....
        /*0038*/ 	.word	0xffffffff


	//   ....[4]....
        /*003c*/ 	.word	0xffffffff


	//   ....[5]....
        /*0040*/ 	.word	0xffffffff


	//   ....[6]....
        /*0044*/ 	.word	0xffffffff


	//   ....[7]....
        /*0048*/ 	.word	0xffffffff


	//   ....[8]....
        /*004c*/ 	.word	0xffffffff


	//   ....[9]....
        /*0050*/ 	.word	0xffffffff


	//   ....[10]....
        /*0054*/ 	.word	0xffffffff


	//   ....[11]....
        /*0058*/ 	.word	0xffffffff


	//   ....[12]....
        /*005c*/ 	.word	0x05000007


	//   ....[13]....
        /*0060*/ 	.word	0x05000007


	//   ....[14]....
        /*0064*/ 	.word	0x05000007


	//   ....[15]....
        /*0068*/ 	.word	0x05000007


	//----- nvinfo : EIATTR_COOP_GROUP_INSTR_OFFSETS
	.align		4
.L_2994:
        /*006c*/ 	.byte	0x04, 0x28
        /*006e*/ 	.short	(.L_2996 - .L_2995)


	//   ....[0]....
.L_2995:
        /*0070*/ 	.word	0x0000ea40


	//   ....[1]....
        /*0074*/ 	.word	0x0000eae0


	//   ....[2]....
        /*0078*/ 	.word	0x0000eb00


	//   ....[3]....
        /*007c*/ 	.word	0x0000eb20


	//   ....[4]....
        /*0080*/ 	.word	0x000124e0


	//   ....[5]....
        /*0084*/ 	.word	0x00012560


	//   ....[6]....
        /*0088*/ 	.word	0x00012590


	//   ....[7]....
        /*008c*/ 	.word	0x000125a0


	//   ....[8]....
        /*0090*/ 	.word	0x00013d00


	//   ....[9]....
        /*0094*/ 	.word	0x00013d10


	//   ....[10]....
        /*0098*/ 	.word	0x00013d40


	//   ....[11]....
        /*009c*/ 	.word	0x00013d50


	//   ....[12]....
        /*00a0*/ 	.word	0x00014810


	//   ....[13]....
        /*00a4*/ 	.word	0x00014880


	//   ....[14]....
        /*00a8*/ 	.word	0x000148f0


	//   ....[15]....
        /*00ac*/ 	.word	0x00014950


	//----- nvinfo : EIATTR_VRC_CTA_INIT_COUNT
	.align		4
.L_2996:
        /*00b0*/ 	.byte	0x02, 0x4a
	.zero		1
	.zero		1


	//----- nvinfo : EIATTR_EXIT_INSTR_OFFSETS
	.align		4
        /*00b4*/ 	.byte	0x04, 0x1c
        /*00b6*/ 	.short	(.L_2998 - .L_2997)


	//   ....[0]....
.L_2997:
        /*00b8*/ 	.word	0x000001f0


	//----- nvinfo : EIATTR_CRS_STACK_SIZE
	.align		4
.L_2998:
        /*00bc*/ 	.byte	0x04, 0x1e
        /*00be*/ 	.short	(.L_3000 - .L_2999)
.L_2999:
        /*00c0*/ 	.word	0x00000000


	//----- nvinfo : EIATTR_CBANK_PARAM_SIZE
	.align		4
.L_3000:
        /*00c4*/ 	.byte	0x03, 0x19
        /*00c6*/ 	.short	0x01d0


	//----- nvinfo : EIATTR_PARAM_CBANK
	.align		4
        /*00c8*/ 	.byte	0x04, 0x0a
        /*00ca*/ 	.short	(.L_3002 - .L_3001)
	.align		4
.L_3001:
        /*00cc*/ 	.word	index@(.nv.constant0._ZN5flash24flash_fwd_splitkv_kernelI23Flash_fwd_kernel_traitsILi64ELi64ELi128ELi4ELb0ELb0EN7cutlass10bfloat16_tE19Flash_kernel_traitsILi64ELi64ELi128ELi4ES3_EELb0ELb0ELb1ELb0ELb0ELb0ELb1ELb1EEEvNS_16Flash_fwd_paramsE)
        /*00d0*/ 	.short	0x0380
        /*00d2*/ 	.short	0x01d0


	//----- nvinfo : EIATTR_SW_WAR
	.align		4
.L_3002:
        /*00d4*/ 	.byte	0x04, 0x36
        /*00d6*/ 	.short	(.L_3004 - .L_3003)
.L_3003:
        /*00d8*/ 	.word	0x00000008
.L_3004:


//--------------------- .nv.info._ZN5flash24flash_fwd_splitkv_kernelI23Flash_fwd_kernel_traitsILi64ELi64ELi128ELi4ELb0ELb0EN7cutlass10bfloat16_tE19Flash_kernel_traitsILi64ELi64ELi128ELi4ES3_EELb0ELb0ELb1ELb0ELb0ELb1ELb1ELb1EEEvNS_16Flash_fwd_paramsE --------------------------
	.section	.nv.info._ZN5flash24flash_fwd_splitkv_kernelI23Flash_fwd_kernel_traitsILi64ELi64ELi128ELi4ELb0ELb0EN7cutlass10bfloat16_tE19Flash_kernel_traitsILi64ELi64ELi128ELi4ES3_EELb0ELb0ELb1ELb0ELb0ELb1ELb1ELb1EEEvNS_16Flash_fwd_paramsE,"",@"SHT_CUDA_INFO"
	.sectionflags	@""
	.align	4


	//----- nvinfo : EIATTR_CUDA_API_VERSION
	.align		4
        /*0000*/ 	.byte	0x04, 0x37
        /*0002*/ 	.short	(.L_3006 - .L_3005)
.L_3005:
        /*0004*/ 	.word	0x00000082


	//----- nvinfo : EIATTR_KPARAM_INFO
	.align		4
.L_3006:
        /*0008*/ 	.byte	0x04, 0x17
        /*000a*/ 	.short	(.L_3008 - .L_3007)
.L_3007:
        /*000c*/ 	.word	0x00000000
        /*0010*/ 	.short	0x0000
        /*0012*/ 	.short	0x0000
        /*0014*/ 	.byte	0x00, 0xf0, 0x41, 0x07


	//----- nvinfo : EIATTR_SPARSE_MMA_MASK
	.align		4
.L_3008:
        /*0018*/ 	.byte	0x03, 0x50
        /*001a*/ 	.short	0x0000


	//----- nvinfo : EIATTR_MAXREG_COUNT
	.align		4
        /*001c*/ 	.byte	0x03, 0x1b
        /*001e*/ 	.short	0x00ff


	//----- nvinfo : EIATTR_NUM_BARRIERS
	.align		4
        /*0020*/ 	.byte	0x02, 0x4c
        /*0022*/ 	.byte	0x01
	.zero		1


	//----- nvinfo : EIATTR_MERCURY_ISA_VERSION
	.align		4
        /*0024*/ 	.byte	0x03, 0x5f
        /*0026*/ 	.short	0x0101


	//----- nvinfo : EIATTR_COOP_GROUP_MASK_REGIDS
	.align		4
        /*0028*/ 	.byte	0x04, 0x29
        /*002a*/ 	.short	(.L_3010 - .L_3009)


	//   ....[0]....
.L_3009:
        /*002c*/ 	.word	0xffffffff


	//   ....[1]....
        /*0030*/ 	.word	0xffffffff


	//   ....[2]....
        /*0034*/ 	.word	0xffffffff


	//   ....[3]....
        /*0038*/ 	.word	0xffffffff


	//   ....[4]....
        /*003c*/ 	.word	0xffffffff


	//   ....[5]....
        /*0040*/ 	.word	0xffffffff


	//   ....[6]....
        /*0044*/ 	.word	0xffffffff


	//   ....[7]....
        /*0048*/ 	.word	0xffffffff


	//   ....[8]....
        /*004c*/ 	.word	0xffffffff


	//   ....[9]....
        /*0050*/ 	.word	0xffffffff


	//   ....[10]....
        /*0054*/ 	.word	0xffffffff


	//   ....[11]....
        /*0058*/ 	.word	0xffffffff


	//   ....[12]....
        /*005c*/ 	.word	0x05000007


	//   ....[13]....
        /*0060*/ 	.word	0x05000007


	//   ....[14]....
        /*0064*/ 	.word	0x05000007


	//   ....[15]....
        /*0068*/ 	.word	0x05000007


	//----- nvinfo : EIATTR_COOP_GROUP_INSTR_OFFSETS
	.align		4
.L_3010:
        /*006c*/ 	.byte	0x04, 0x28
        /*006e*/ 	.short	(.L_3012 - .L_3011)


	//   ....[0]....
.L_3011:
        /*0070*/ 	.word	0x0000f230


	//   ....[1]....
        /*0074*/ 	.word	0x0000f2e0


	//   ....[2]....
        /*0078*/ 	.word	0x0000f300


	//   ....[3]....
        /*007c*/ 	.word	0x0000f320


	//   ....[4]....
        /*0080*/ 	.word	0x00013570


	//   ....[5]....
        /*0084*/ 	.word	0x000135a0


	//   ....[6]....
        /*0088*/ 	.word	0x000135d0


	//   ....[7]....
        /*008c*/ 	.word	0x000135e0


	//   ....[8]....
        /*0090*/ 	.word	0x00014d00


	//   ....[9]....
        /*0094*/ 	.word	0x00014d10


	//   ....[10]....
        /*0098*/ 	.word	0x00014d40


	//   ....[11]....
        /*009c*/ 	.word	0x00014d50


	//   ....[12]....
        /*00a0*/ 	.word	0x00015810


	//   ....[13]....
        /*00a4*/ 	.word	0x00015880


	//   ....[14]....
        /*00a8*/ 	.word	0x000158f0


	//   ....[15]....
        /*00ac*/ 	.word	0x00015950


	//----- nvinfo : EIATTR_VRC_CTA_INIT_COUNT
	.align		4
.L_3012:
        /*00b0*/ 	.byte	0x02, 0x4a
	.zero		1
	.zero		1


	//----- nvinfo : EIATTR_EXIT_INSTR_OFFSETS
	.align		4
        /*00b4*/ 	.byte	0x04, 0x1c
        /*00b6*/ 	.short	(.L_3014 - .L_3013)


	//   ....[0]....
.L_3013:
        /*00b8*/ 	.word	0x000001f0


	//----- nvinfo : EIATTR_CRS_STACK_SIZE
	.align		4
.L_3014:
        /*00bc*/ 	.byte	0x04, 0x1e
        /*00be*/ 	.short	(.L_3016 - .L_3015)
.L_3015:
        /*00c0*/ 	.word	0x00000000


	//----- nvinfo : EIATTR_CBANK_PARAM_SIZE
	.align		4
.L_3016:
        /*00c4*/ 	.byte	0x03, 0x19
        /*00c6*/ 	.short	0x01d0


	//----- nvinfo : EIATTR_PARAM_CBANK
	.align		4
        /*00c8*/ 	.byte	0x04, 0x0a
        /*00ca*/ 	.short	(.L_3018 - .L_3017)
	.align		4
.L_3017:
        /*00cc*/ 	.word	index@(.nv.constant0._ZN5flash24flash_fwd_splitkv_kernelI23Flash_fwd_kernel_traitsILi64ELi64ELi128ELi4ELb0ELb0EN7cutlass10bfloat16_tE19Flash_kernel_traitsILi64ELi64ELi128ELi4ES3_EELb0ELb0ELb1ELb0ELb0ELb1ELb1ELb1EEEvNS_16Flash_fwd_paramsE)
        /*00d0*/ 	.short	0x0380
        /*00d2*/ 	.short	0x01d0


	//----- nvinfo : EIATTR_SW_WAR
	.align		4
.L_3018:
        /*00d4*/ 	.byte	0x04, 0x36
        /*00d6*/ 	.short	(.L_3020 - .L_3019)
.L_3019:
        /*00d8*/ 	.word	0x00000008
.L_3020:


//--------------------- .nv.info._ZN5flash24flash_fwd_splitkv_kernelI23Flash_fwd_kernel_traitsILi64ELi64ELi128ELi4ELb0ELb0EN7cutlass10bfloat16_tE19Flash_kernel_traitsILi64ELi64ELi128ELi4ES3_EELb0ELb1ELb0ELb0ELb1ELb0ELb0ELb0EEEvNS_16Flash_fwd_paramsE --------------------------
	.section	.nv.info._ZN5flash24flash_fwd_splitkv_kernelI23Flash_fwd_kernel_traitsILi64ELi64ELi128ELi4ELb0ELb0EN7cutlass10bfloat16_tE19Flash_kernel_traitsILi64ELi64ELi128ELi4ES3_EELb0ELb1ELb0ELb0ELb1ELb0ELb0ELb0EEEvNS_16Flash_fwd_paramsE,"",@"SHT_CUDA_INFO"
	.sectionflags	@""
	.align	4


	//----- nvinfo : EIATTR_CUDA_API_VERSION
	.align		4
        /*0000*/ 	.byte	0x04, 0x37
        /*0002*/ 	.short	(.L_3022 - .L_3021)
.L_3021:
        /*0004*/ 	.word	0x00000082


	//----- nvinfo : EIATTR_KPARAM_INFO
	.align		4
.L_3022:
        /*0008*/ 	.byte	0x04, 0x17
        /*000a*/ 	.short	(.L_3024 - .L_3023)
.L_3023:
        /*000c*/ 	.word	0x00000000
        /*0010*/ 	.short	0x0000
        /*0012*/ 	.short	0x0000
        /*0014*/ 	.byte	0x00, 0xf0, 0x41, 0x07


	//----- nvinfo : EIATTR_SPARSE_MMA_MASK
	.align		4
.L_3024:
        /*0018*/ 	.byte	0x03, 0x50
        /*001a*/ 	.short	0x0000


	//----- nvinfo : EIATTR_MAXREG_COUNT
	.align		4
        /*001c*/ 	.byte	0x03, 0x1b
        /*001e*/ 	.short	0x00ff


	//----- nvinfo : EIATTR_NUM_BARRIERS
	.align		4
        /*0020*/ 	.byte	0x02, 0x4c
        /*0022*/ 	.byte	0x01
	.zero		1


	//----- nvinfo : EIATTR_MERCURY_ISA_VERSION
	.align		4
        /*0024*/ 	.byte	0x03, 0x5f
        /*0026*/ 	.short	0x0101


	//----- nvinfo : EIATTR_COOP_GROUP_MASK_REGIDS
	.align		4
        /*0028*/ 	.byte	0x04, 0x29
        /*002a*/ 	.short	(.L_3026 - .L_3025)


	//   ....[0]....
.L_3025:
        /*002c*/ 	.word	0xffffffff


	//   ....[1]....
        /*0030*/ 	.word	0xffffffff


	//   ....[2]....
        /*0034*/ 	.word	0xffffffff


	//   ....[3]....
        /*0038*/ 	.word	0xffffffff


	//   ....[4]....
        /*003c*/ 	.word	0xffffffff


	//   ....[5]....
        /*0040*/ 	.word	0xffffffff


	//   ....[6]....
        /*0044*/ 	.word	0xffffffff


	//   ....[7]....
        /*0048*/ 	.word	0xffffffff


	//   ....[8]....
        /*004c*/ 	.word	0xffffffff


	//   ....[9]....
        /*0050*/ 	.word	0xffffffff


	//   ....[10]....
        /*0054*/ 	.word	0xffffffff


	//   ....[11]....
        /*0058*/ 	.word	0xffffffff


	//   ....[12]....
        /*005c*/ 	.word	0xffffffff


	//   ....[13]....
        /*0060*/ 	.word	0xffffffff


	//   ....[14]....
        /*0064*/ 	.word	0xffffffff


	//   ....[15]....
        /*0068*/ 	.word	0xffffffff


	//   ....[16]....
        /*006c*/ 	.word	0x05000006


	//   ....[17]....
        /*0070*/ 	.word	0x05000006


	//   ....[18]....
        /*0074*/ 	.word	0x05000006


	//   ....[19]....
        /*0078*/ 	.word	0x05000006


	//----- nvinfo : EIATTR_COOP_GROUP_INSTR_OFFSETS
	.align		4
.L_3026:
        /*007c*/ 	.byte	0x04, 0x28
        /*007e*/ 	.short	(.L_3028 - .L_3027)


	//   ....[0]....
.L_3027:
        /*0080*/ 	.word	0x00004b20


	//   ....[1]....
        /*0084*/ 	.word	0x00004c80


	//   ....[2]....
        /*0088*/ 	.word	0x00004c90


	//   ....[3]....
        /*008c*/ 	.word	0x00004cb0


	//   ....[4]....
        /*0090*/ 	.word	0x000089e0


	//   ....[5]....
        /*0094*/ 	.word	0x000089f0


	//   ....[6]....
        /*0098*/ 	.word	0x00008a20


	//   ....[7]....
        /*009c*/ 	.word	0x00008a30


	//   ....[8]....
        /*00a0*/ 	.word	0x0000ccb0


	//   ....[9]....
        /*00a4*/ 	.word	0x0000ccc0


	//   ....[10]....
        /*00a8*/ 	.word	0x0000ccf0


	//   ....[11]....
        /*00ac*/ 	.word	0x0000cd00


	//   ....[12]....
        /*00b0*/ 	.word	0x0000e450


	//   ....[13]....
        /*00b4*/ 	.word	0x0000e460


	//   ....[14]....
        /*00b8*/ 	.word	0x0000e490


	//   ....[15]....
        /*00bc*/ 	.word	0x0000e4a0


	//   ....[16]....
        /*00c0*/ 	.word	0x0000f310


	//   ....[17]....
        /*00c4*/ 	.word	0x0000f380


	//   ....[18]....
        /*00c8*/ 	.word	0x0000f3e0


	//   ....[19]....
        /*00cc*/ 	.word	0x0000f450


	//----- nvinfo : EIATTR_VRC_CTA_INIT_COUNT
	.align		4
.L_3028:
        /*00d0*/ 	.byte	0x02, 0x4a
	.zero		1
	.zero		1


	//----- nvinfo : EIATTR_EXIT_INSTR_OFFSETS
	.align		4
        /*00d4*/ 	.byte	0x04, 0x1c
        /*00d6*/ 	.short	(.L_3030 - .L_3029)


	//   ....[0]....
.L_3029:
        /*00d8*/ 	.word	0x00000090


	//----- nvinfo : EIATTR_CRS_STACK_SIZE
	.align		4
.L_3030:
        /*00dc*/ 	.byte	0x04, 0x1e
        /*00de*/ 	.short	(.L_3032 - .L_3031)
.L_3031:
        /*00e0*/ 	.word	0x00000000


	//----- nvinfo : EIATTR_CBANK_PARAM_SIZE
	.align		4
.L_3032:
        /*00e4*/ 	.byte	0x03, 0x19
        /*00e6*/ 	.short	0x01d0


	//----- nvinfo : EIATTR_PARAM_CBANK
	.align		4
        /*00e8*/ 	.byte	0x04, 0x0a
        /*00ea*/ 	.short	(.L_3034 - .L_3033)
	.align		4
.L_3033:
        /*00ec*/ 	.word	index@(.nv.constant0._ZN5flash24flash_fwd_splitkv_kernelI23Flash_fwd_kernel_traitsILi64ELi64ELi128ELi4ELb0ELb0EN7cutlass10bfloat16_tE19Flash_kernel_traitsILi64ELi64ELi128ELi4ES3_EELb0ELb1ELb0ELb0ELb1ELb0ELb0ELb0EEEvNS_16Flash_fwd_paramsE)
        /*00f0*/ 	.short	0x0380
        /*00f2*/ 	.short	0x01d0


	//----- nvinfo : EIATTR_SW_WAR
	.align		4
.L_3034:
        /*00f4*/ 	.byte	0x04, 0x36
        /*00f6*/ 	.short	(.L_3036 - .L_3035)
.L_3035:
        /*00f8*/ 	.word	0x00000008
.L_3036:


//--------------------- .nv.info._ZN5flash24flash_fwd_splitkv_kernelI23Flash_fwd_kernel_traitsILi64ELi64ELi128ELi4ELb0ELb0EN7cutlass10bfloat16_tE19Flash_kernel_traitsILi64ELi64ELi128ELi4ES3_EELb0ELb1ELb0ELb0ELb1ELb1ELb0ELb0EEEvNS_16Flash_fwd_paramsE --------------------------
	.section	.nv.info._ZN5flash24flash_fwd_splitkv_kernelI23Flash_fwd_kernel_traitsILi64ELi64ELi128ELi4ELb0ELb0EN7cutlass10bfloat16_tE19Flash_kernel_traitsILi64ELi64ELi128ELi4ES3_EELb0ELb1ELb0ELb0ELb1ELb1ELb0ELb0EEEvNS_16Flash_fwd_paramsE,"",@"SHT_CUDA_INFO"
	.sectionflags	@""
	.align	4


	//----- nvinfo : EIATTR_CUDA_API_VERSION
	.align		4
        /*0000*/ 	.byte	0x04, 0x37
        /*0002*/ 	.short	(.L_3038 - .L_3037)
.L_3037:
        /*0004*/ 	.word	0x00000082


	//----- nvinfo : EIATTR_KPARAM_INFO
	.align		4
.L_3038:
        /*0008*/ 	.byte	0x04, 0x17
        /*000a*/ 	.short	(.L_3040 - .L_3039)
.L_3039:
        /*000c*/ 	.word	0x00000000
        /*0010*/ 	.short	0x0000
        /*0012*/ 	.short	0x0000
        /*0014*/ 	.byte	0x00, 0xf0, 0x41, 0x07


	//----- nvinfo : EIATTR_SPARSE_MMA_MASK
	.align		4
.L_3040:
        /*0018*/ 	.byte	0x03, 0x50
        /*001a*/ 	.short	0x0000


	//----- nvinfo : EIATTR_MAXREG_COUNT
	.align		4
        /*001c*/ 	.byte	0x03, 0x1b
        /*001e*/ 	.short	0x00ff


	//----- nvinfo : EIATTR_NUM_BARRIERS
	.align		4
        /*0020*/ 	.byte	0x02, 0x4c
        /*0022*/ 	.byte	0x01
	.zero		1


	//----- nvinfo : EIATTR_MERCURY_ISA_VERSION
	.align		4
        /*0024*/ 	.byte	0x03, 0x5f
        /*0026*/ 	.short	0x0101


	//----- nvinfo : EIATTR_COOP_GROUP_MASK_REGIDS
	.align		4
        /*0028*/ 	.byte	0x04, 0x29
        /*002a*/ 	.short	(.L_3042 - .L_3041)


	//   ....[0]....
.L_3041:
        /*002c*/ 	.word	0xffffffff


	//   ....[1]....
        /*0030*/ 	.word	0xffffffff


	//   ....[2]....
        /*0034*/ 	.word	0xffffffff


	//   ....[3]....
        /*0038*/ 	.word	0xffffffff


	//   ....[4]....
        /*003c*/ 	.word	0xffffffff


	//   ....[5]....
        /*0040*/ 	.word	0xffffffff


	//   ....[6]....
        /*0044*/ 	.word	0xffffffff


	//   ....[7]....
        /*0048*/ 	.word	0xffffffff


	//   ....[8]....
        /*004c*/ 	.word	0xffffffff


	//   ....[9]....
        /*0050*/ 	.word	0xffffffff


	//   ....[10]....
        /*0054*/ 	.word	0xffffffff


	//   ....[11]....
        /*0058*/ 	.word	0xffffffff


	//   ....[12]....
        /*005c*/ 	.word	0xffffffff


	//   ....[13]....
        /*0060*/ 	.word	0xffffffff


	//   ....[14]....
        /*0064*/ 	.word	0xffffffff


	//   ....[15]....
        /*0068*/ 	.word	0xffffffff


	//   ....[16]....
        /*006c*/ 	.word	0x05000006


	//   ....[17]....
        /*0070*/ 	.word	0x05000006


	//   ....[18]....
        /*0074*/ 	.word	0x05000006


	//   ....[19]....
        /*0078*/ 	.word	0x05000006


	//----- nvinfo : EIATTR_COOP_GROUP_INSTR_OFFSETS
	.align		4
.L_3042:
        /*007c*/ 	.byte	0x04, 0x28
        /*007e*/ 	.short	(.L_3044 - .L_3043)


	//   ....[0]....
.L_3043:
        /*0080*/ 	.word	0x00005380


	//   ....[1]....
        /*0084*/ 	.word	0x00005480


	//   ....[2]....
        /*0088*/ 	.word	0x000054a0


	//   ....[3]....
        /*008c*/ 	.word	0x000054c0


	//   ....[4]....
        /*0090*/ 	.word	0x000099e0


	//   ....[5]....
        /*0094*/ 	.word	0x000099f0


	//   ....[6]....
        /*0098*/ 	.word	0x00009a20


	//   ....[7]....
        /*009c*/ 	.word	0x00009a30


	//   ....[8]....
        /*00a0*/ 	.word	0x0000e4c0


	//   ....[9]....
        /*00a4*/ 	.word	0x0000e4d0


	//   ....[10]....
        /*00a8*/ 	.word	0x0000e500


	//   ....[11]....
        /*00ac*/ 	.word	0x0000e510


	//   ....[12]....
        /*00b0*/ 	.word	0x0000fc60


	//   ....[13]....
        /*00b4*/ 	.word	0x0000fc70


	//   ....[14]....
        /*00b8*/ 	.word	0x0000fca0


	//   ....[15]....
        /*00bc*/ 	.word	0x0000fcb0


	//   ....[16]....
        /*00c0*/ 	.word	0x00010b20


	//   ....[17]....
        /*00c4*/ 	.word	0x00010b90


	//   ....[18]....
        /*00c8*/ 	.word	0x00010bf0


	//   ....[19]....
        /*00cc*/ 	.word	0x00010c60


	//----- nvinfo : EIATTR_VRC_CTA_INIT_COUNT
	.align		4
.L_3044:
        /*00d0*/ 	.byte	0x02, 0x4a
	.zero		1
	.zero		1


	//----- nvinfo : EIATTR_EXIT_INSTR_OFFSETS
	.align		4
        /*00d4*/ 	.byte	0x04, 0x1c
        /*00d6*/ 	.short	(.L_3046 - .L_3045)


	//   ....[0]....
.L_3045:
        /*00d8*/ 	.word	0x00000090


	//----- nvinfo : EIATTR_CRS_STACK_SIZE
	.align		4
.L_3046:
        /*00dc*/ 	.byte	0x04, 0x1e
        /*00de*/ 	.short	(.L_3048 - .L_3047)
.L_3047:
        /*00e0*/ 	.word	0x00000000


	//----- nvinfo : EIATTR_CBANK_PARAM_SIZE
	.align		4
.L_3048:
        /*00e4*/ 	.byte	0x03, 0x19
        /*00e6*/ 	.short	0x01d0


	//----- nvinfo : EIATTR_PARAM_CBANK
	.align		4
        /*00e8*/ 	.byte	0x04, 0x0a
        /*00ea*/ 	.short	(.L_3050 - .L_3049)
	.align		4
.L_3049:
        /*00ec*/ 	.word	index@(.nv.constant0._ZN5flash24flash_fwd_splitkv_kernelI23Flash_fwd_kernel_traitsILi64ELi64ELi128ELi4ELb0ELb0EN7cutlass10bfloat16_tE19Flash_kernel_traitsILi64ELi64ELi128ELi4ES3_EELb0ELb1ELb0ELb0ELb1ELb1ELb0ELb0EEEvNS_16Flash_fwd_paramsE)
        /*00f0*/ 	.short	0x0380
        /*00f2*/ 	.short	0x01d0


	//----- nvinfo : EIATTR_SW_WAR
	.align		4
.L_3050:
        /*00f4*/ 	.byte	0x04, 0x36
        /*00f6*/ 	.short	(.L_3052 - .L_3051)
.L_3051:
        /*00f8*/ 	.word	0x00000008
.L_3052:


//--------------------- .nv.info._ZN5flash24flash_fwd_splitkv_kernelI23Flash_fwd_kernel_traitsILi64ELi64ELi128ELi4ELb0ELb0EN7cutlass10bfloat16_tE19Flash_kernel_traitsILi64ELi64ELi128ELi4ES3_EELb0ELb1ELb1ELb0ELb0ELb0ELb0ELb0EEEvNS_16Flash_fwd_paramsE --------------------------
	.section	.nv.info._ZN5flash24flash_fwd_splitkv_kernelI23Flash_fwd_kernel_traitsILi64ELi64ELi128ELi4ELb0ELb0EN7cutlass10bfloat16_tE19Flash_kernel_traitsILi64ELi64ELi128ELi4ES3_EELb0ELb1ELb1ELb0ELb0ELb0ELb0ELb0EEEvNS_16Flash_fwd_paramsE,"",@"SHT_CUDA_INFO"
	.sectionflags	@""
	.align	4


	//----- nvinfo : EIATTR_CUDA_API_VERSION
	.align		4
        /*0000*/ 	.byte	0x04, 0x37
        /*0002*/ 	.short	(.L_3054 - .L_3053)
.L_3053:
        /*0004*/ 	.word	0x00000082


	//----- nvinfo : EIATTR_KPARAM_INFO
	.align		4
.L_3054:
        /*0008*/ 	.byte	0x04, 0x17
        /*000a*/ 	.short	(.L_3056 - .L_3055)
.L_3055:
        /*000c*/ 	.word	0x00000000
        /*0010*/ 	.short	0x0000
        /*0012*/ 	.short	0x0000
        /*0014*/ 	.byte	0x00, 0xf0, 0x41, 0x07


	//----- nvinfo : EIATTR_SPARSE_MMA_MASK
	.align		4
.L_3056:
        /*0018*/ 	.byte	0x03, 0x50
        /*001a*/ 	.short	0x0000


	//----- nvinfo : EIATTR_MAXREG_COUNT
	.align		4
        /*001c*/ 	.byte	0x03, 0x1b
        /*001e*/ 	.short	0x00ff


	//----- nvinfo : EIATTR_NUM_BARRIERS
	.align		4
        /*0020*/ 	.byte	0x02, 0x4c
        /*0022*/ 	.byte	0x01
	.zero		1


	//----- nvinfo : EIATTR_MERCURY_ISA_VERSION
	.align		4
        /*0024*/ 	.byte	0x03, 0x5f
        /*0026*/ 	.short	0x0101


	//----- nvinfo : EIATTR_COOP_GROUP_MASK_REGIDS
	.align		4
        /*0028*/ 	.byte	0x04, 0x29
        /*002a*/ 	.short	(.L_3058 - .L_3057)


	//   ....[0]....
.L_3057:
        /*002c*/ 	.word	0xffffffff


	//   ....[1]....
        /*0030*/ 	.word	0xffffffff


	//   ....[2]....
        /*0034*/ 	.word	0xffffffff


	//   ....[3]....
        /*0038*/ 	.word	0xffffffff


	//   ....[4]....
        /*003c*/ 	.word	0xffffffff


	//   ....[5]....
        /*0040*/ 	.word	0xffffffff


	//   ....[6]....
        /*0044*/ 	.word	0xffffffff


	//   ....[7]....
        /*0048*/ 	.word	0xffffffff


	//   ....[8]....
        /*004c*/ 	.word	0xffffffff


	//   ....[9]....
        /*0050*/ 	.word	0xffffffff


	//   ....[10]....
        /*0054*/ 	.word	0xffffffff


	//   ....[11]....
        /*0058*/ 	.word	0xffffffff


	//   ....[12]....
        /*005c*/ 	.word	0xffffffff


	//   ....[13]....
        /*0060*/ 	.word	0xffffffff


	//   ....[14]....
        /*0064*/ 	.word	0xffffffff


	//   ....[15]....
        /*0068*/ 	.word	0xffffffff


	//   ....[16]....
        /*006c*/ 	.word	0x05000006


	//   ....[17]....
        /*0070*/ 	.word	0x05000006


	//   ....[18]....
        /*0074*/ 	.word	0x05000006


	//   ....[19]....
        /*0078*/ 	.word	0x05000006


	//----- nvinfo : EIATTR_COOP_GROUP_INSTR_OFFSETS
	.align		4
.L_3058:
        /*007c*/ 	.byte	0x04, 0x28
        /*007e*/ 	.short	(.L_3060 - .L_3059)


	//   ....[0]....
.L_3059:
        /*0080*/ 	.word	0x00006870


	//   ....[1]....
        /*0084*/ 	.word	0x000069d0


	//   ....[2]....
        /*0088*/ 	.word	0x000069e0


	//   ....[3]....
        /*008c*/ 	.word	0x00006a00


	//   ....[4]....
        /*0090*/ 	.word	0x0000bd10


	//   ....[5]....
        /*0094*/ 	.word	0x0000bd40


	//   ....[6]....
        /*0098*/ 	.word	0x0000bd60


	//   ....[7]....
        /*009c*/ 	.word	0x0000bd80


	//   ....[8]....
        /*00a0*/ 	.word	0x00010d00


	//   ....[9]....
        /*00a4*/ 	.word	0x00010d10


	//   ....[10]....
        /*00a8*/ 	.word	0x00010d40


	//   ....[11]....
        /*00ac*/ 	.word	0x00010d50


	//   ....[12]....
        /*00b0*/ 	.word	0x000124a0


	//   ....[13]....
        /*00b4*/ 	.word	0x000124b0


	//   ....[14]....
        /*00b8*/ 	.word	0x000124e0


	//   ....[15]....
        /*00bc*/ 	.word	0x000124f0


	//   ....[16]....
        /*00c0*/ 	.word	0x00013320


	//   ....[17]....
        /*00c4*/ 	.word	0x00013390


	//   ....[18]....
        /*00c8*/ 	.word	0x000133f0


	//   ....[19]....
        /*00cc*/ 	.word	0x00013460


	//----- nvinfo : EIATTR_VRC_CTA_INIT_COUNT
	.align		4
.L_3060:
        /*00d0*/ 	.byte	0x02, 0x4a
	.zero		1
	.zero		1


	//----- nvinfo : EIATTR_EXIT_INSTR_OFFSETS
	.align		4
        /*00d4*/ 	.byte	0x04, 0x1c
        /*00d6*/ 	.short	(.L_3062 - .L_3061)


	//   ....[0]....
.L_3061:
        /*00d8*/ 	.word	0x00000090


	//----- nvinfo : EIATTR_CRS_STACK_SIZE
	.align		4
.L_3062:
        /*00dc*/ 	.byte	0x04, 0x1e
        /*00de*/ 	.short	(.L_3064 - .L_3063)
.L_3063:
        /*00e0*/ 	.word	0x00000000


	//----- nvinfo : EIATTR_CBANK_PARAM_SIZE
	.align		4
.L_3064:
        /*00e4*/ 	.byte	0x03, 0x19
        /*00e6*/ 	.short	0x01d0


	//----- nvinfo : EIATTR_PARAM_CBANK
	.align		4
        /*00e8*/ 	.byte	0x04, 0x0a
        /*00ea*/ 	.short	(.L_3066 - .L_3065)
	.align		4
.L_3065:
        /*00ec*/ 	.word	index@(.nv.constant0._ZN5flash24flash_fwd_splitkv_kernelI23Flash_fwd_kernel_traitsILi64ELi64ELi128ELi4ELb0ELb0EN7cutlass10bfloat16_tE19Flash_kernel_traitsILi64ELi64ELi128ELi4ES3_EELb0ELb1ELb1ELb0ELb0ELb0ELb0ELb0EEEvNS_16Flash_fwd_paramsE)
        /*00f0*/ 	.short	0x0380
        /*00f2*/ 	.short	0x01d0


	//----- nvinfo : EIATTR_SW_WAR
	.align		4
.L_3066:
        /*00f4*/ 	.byte	0x04, 0x36
        /*00f6*/ 	.short	(.L_3068 - .L_3067)
.L_3067:
        /*00f8*/ 	.word	0x00000008
.L_3068:


//--------------------- .nv.info._ZN5flash24flash_fwd_splitkv_kernelI23Flash_fwd_kernel_traitsILi64ELi64ELi128ELi4ELb0ELb0EN7cutlass10bfloat16_tE19Flash_kernel_traitsILi64ELi64ELi128ELi4ES3_EELb0ELb1ELb1ELb0ELb0ELb1ELb0ELb0EEEvNS_16Flash_fwd_paramsE --------------------------
	.section	.nv.info._ZN5flash24flash_fwd_splitkv_kernelI23Flash_fwd_kernel_traitsILi64ELi64ELi128ELi4ELb0ELb0EN7cutlass10bfloat16_tE19Flash_kernel_traitsILi64ELi64ELi128ELi4ES3_EELb0ELb1ELb1ELb0ELb0ELb1ELb0ELb0EEEvNS_16Flash_fwd_paramsE,"",@"SHT_CUDA_INFO"
	.sectionflags	@""
	.align	4


	//----- nvinfo : EIATTR_CUDA_API_VERSION
	.align		4
        /*0000*/ 	.byte	0x04, 0x37
        /*0002*/ 	.short	(.L_3070 - .L_3069)
.L_3069:
        /*0004*/ 	.word	0x00000082


	//----- nvinfo : EIATTR_KPARAM_INFO
	.align		4
.L_3070:
        /*0008*/ 	.byte	0x04, 0x17
        /*000a*/ 	.short	(.L_3072 - .L_3071)
.L_3071:
        /*000c*/ 	.word	0x00000000
        /*0010*/ 	.short	0x0000
        /*0012*/ 	.short	0x0000
        /*0014*/ 	.byte	0x00, 0xf0, 0x41, 0x07


	//----- nvinfo : EIATTR_SPARSE_MMA_MASK
	.align		4
.L_3072:
        /*0018*/ 	.byte	0x03, 0x50
        /*001a*/ 	.short	0x0000


	//----- nvinfo : EIATTR_MAXREG_COUNT
	.align		4
        /*001c*/ 	.byte	0x03, 0x1b
        /*001e*/ 	.short	0x00ff


	//----- nvinfo : EIATTR_NUM_BARRIERS
	.align		4
        /*0020*/ 	.byte	0x02, 0x4c
        /*0022*/ 	.byte	0x01
	.zero		1


	//----- nvinfo : EIATTR_MERCURY_ISA_VERSION
	.align		4
        /*0024*/ 	.byte	0x03, 0x5f
        /*0026*/ 	.short	0x0101


	//----- nvinfo : EIATTR_COOP_GROUP_MASK_REGIDS
	.align		4
        /*0028*/ 	.byte	0x04, 0x29
        /*002a*/ 	.short	(.L_3074 - .L_3073)


	//   ....[0]....
.L_3073:
        /*002c*/ 	.word	0xffffffff


	//   ....[1]....
        /*0030*/ 	.word	0xffffffff


	//   ....[2]....
        /*0034*/ 	.word	0xffffffff


	//   ....[3]....
        /*0038*/ 	.word	0xffffffff


	//   ....[4]....
        /*003c*/ 	.word	0xffffffff


	//   ....[5]....
        /*0040*/ 	.word	0xffffffff


	//   ....[6]....
        /*0044*/ 	.word	0xffffffff


	//   ....[7]....
        /*0048*/ 	.word	0xffffffff


	//   ....[8]....
        /*004c*/ 	.word	0xffffffff


	//   ....[9]....
        /*0050*/ 	.word	0xffffffff


	//   ....[10]....
        /*0054*/ 	.word	0xffffffff


	//   ....[11]....
        /*0058*/ 	.word	0xffffffff


	//   ....[12]....
        /*005c*/ 	.word	0xffffffff


	//   ....[13]....
        /*0060*/ 	.word	0xffffffff


	//   ....[14]....
        /*0064*/ 	.word	0xffffffff


	//   ....[15]....
        /*0068*/ 	.word	0xffffffff


	//   ....[16]....
        /*006c*/ 	.word	0x05000006


	//   ....[17]....
        /*0070*/ 	.word	0x05000006


	//   ....[18]....
        /*0074*/ 	.word	0x05000006


	//   ....[19]....
        /*0078*/ 	.word	0x05000006


	//----- nvinfo : EIATTR_COOP_GROUP_INSTR_OFFSETS
	.align		4
.L_3074:
        /*007c*/ 	.byte	0x04, 0x28
        /*007e*/ 	.short	(.L_3076 - .L_3075)


	//   ....[0]....
.L_3075:
        /*0080*/ 	.word	0x000071a0


	//   ....[1]....
        /*0084*/ 	.word	0x000071c0


	//   ....[2]....
        /*0088*/ 	.word	0x000071e0


	//   ....[3]....
        /*008c*/ 	.word	0x00007200


	//   ....[4]....
        /*0090*/ 	.word	0x0000ccc0


	//   ....[5]....
        /*0094*/ 	.word	0x0000cce0


	//   ....[6]....
        /*0098*/ 	.word	0x0000cd00


	//   ....[7]....
        /*009c*/ 	.word	0x0000cd20


	//   ....[8]....
        /*00a0*/ 	.word	0x000124c0


	//   ....[9]....
        /*00a4*/ 	.word	0x000124d0


	//   ....[10]....
        /*00a8*/ 	.word	0x00012500


	//   ....[11]....
        /*00ac*/ 	.word	0x00012510


	//   ....[12]....
        /*00b0*/ 	.word	0x00013c60


	//   ....[13]....
        /*00b4*/ 	.word	0x00013c70


	//   ....[14]....
        /*00b8*/ 	.word	0x00013ca0


	//   ....[15]....
        /*00bc*/ 	.word	0x00013cb0


	//   ....[16]....
        /*00c0*/ 	.word	0x00014ae0


	//   ....[17]....
        /*00c4*/ 	.word	0x00014b50


	//   ....[18]....
        /*00c8*/ 	.word	0x00014bb0


	//   ....[19]....
        /*00cc*/ 	.word	0x00014c20


	//----- nvinfo : EIATTR_VRC_CTA_INIT_COUNT
	.align		4
.L_3076:
        /*00d0*/ 	.byte	0x02, 0x4a
	.zero		1
	.zero		1


	//----- nvinfo : EIATTR_EXIT_INSTR_OFFSETS
	.align		4
        /*00d4*/ 	.byte	0x04, 0x1c
        /*00d6*/ 	.short	(.L_3078 - .L_3077)


	//   ....[0]....
.L_3077:
        /*00d8*/ 	.word	0x00000090


	//----- nvinfo : EIATTR_CRS_STACK_SIZE
	.align		4
.L_3078:
        /*00dc*/ 	.byte	0x04, 0x1e
        /*00de*/ 	.short	(.L_3080 - .L_3079)
.L_3079:
        /*00e0*/ 	.word	0x00000000


	//----- nvinfo : EIATTR_CBANK_PARAM_SIZE
	.align		4
.L_3080:
        /*00e4*/ 	.byte	0x03, 0x19
        /*00e6*/ 	.short	0x01d0


	//----- nvinfo : EIATTR_PARAM_CBANK
	.align		4
        /*00e8*/ 	.byte	0x04, 0x0a
        /*00ea*/ 	.short	(.L_3082 - .L_3081)
	.align		4
.L_3081:
        /*00ec*/ 	.word	index@(.nv.constant0._ZN5flash24flash_fwd_splitkv_kernelI23Flash_fwd_kernel_traitsILi64ELi64ELi128ELi4ELb0ELb0EN7cutlass10bfloat16_tE19Flash_kernel_traitsILi64ELi64ELi128ELi4ES3_EELb0ELb1ELb1ELb0ELb0ELb1ELb0ELb0EEEvNS_16Flash_fwd_paramsE)
        /*00f0*/ 	.short	0x0380
        /*00f2*/ 	.short	0x01d0


	//----- nvinfo : EIATTR_SW_WAR
	.align		4
.L_3082:
        /*00f4*/ 	.byte	0x04, 0x36
        /*00f6*/ 	.short	(.L_3084 - .L_3083)
.L_3083:
        /*00f8*/ 	.word	0x00000008
.L_3084:


//--------------------- .nv.info._ZN5flash24flash_fwd_splitkv_kernelI23Flash_fwd_kernel_traitsILi64ELi64ELi128ELi4ELb0ELb0EN7cutlass10bfloat16_tE19Flash_kernel_traitsILi64ELi64ELi128ELi4ES3_EELb0ELb1ELb0ELb0ELb1ELb0ELb0ELb1EEEvNS_16Flash_fwd_paramsE --------------------------
	.section	.nv.info._ZN5flash24flash_fwd_splitkv_kernelI23Flash_fwd_kernel_traitsILi64ELi64ELi128ELi4ELb0ELb0EN7cutlass10bfloat16_tE19Flash_kernel_traitsILi64ELi64ELi128ELi4ES3_EELb0ELb1ELb0ELb0ELb1ELb0ELb0ELb1EEEvNS_16Flash_fwd_paramsE,"",@"SHT_CUDA_INFO"
	.sectionflags	@""
	.align	4


	//----- nvinfo : EIATTR_CUDA_API_VERSION
	.align		4
        /*0000*/ 	.byte	0x04, 0x37
        /*0002*/ 	.short	(.L_3086 - .L_3085)
.L_3085:
        /*0004*/ 	.word	0x00000082


	//----- nvinfo : EIATTR_KPARAM_INFO
	.align		4
.L_3086:
        /*0008*/ 	.byte	0x04, 0x17
        /*000a*/ 	.short	(.L_3088 - .L_3087)
.L_3087:
        /*000c*/ 	.word	0x00000000
        /*0010*/ 	.short	0x0000
        /*0012*/ 	.short	0x0000
        /*0014*/ 	.byte	0x00, 0xf0, 0x41, 0x07


	//----- nvinfo : EIATTR_SPARSE_MMA_MASK
	.align		4
.L_3088:
        /*0018*/ 	.byte	0x03, 0x50
        /*001a*/ 	.short	0x0000


	//----- nvinfo : EIATTR_MAXREG_COUNT
	.align		4
        /*001c*/ 	.byte	0x03, 0x1b
        /*001e*/ 	.short	0x00ff


	//----- nvinfo : EIATTR_NUM_BARRIERS
	.align		4
        /*0020*/ 	.byte	0x02, 0x4c
        /*0022*/ 	.byte	0x01
	.zero		1


	//----- nvinfo : EIATTR_MERCURY_ISA_VERSION
	.align		4
        /*0024*/ 	.byte	0x03, 0x5f
        /*0026*/ 	.short	0x0101


	//----- nvinfo : EIATTR_COOP_GROUP_MASK_REGIDS
	.align		4
        /*0028*/ 	.byte	0x04, 0x29
        /*002a*/ 	.short	(.L_3090 - .L_3089)


	//   ....[0]....
.L_3089:
        /*002c*/ 	.word	0xffffffff


	//   ....[1]....
        /*0030*/ 	.word	0xffffffff


	//   ....[2]....
        /*0034*/ 	.word	0xffffffff


	//   ....[3]....
        /*0038*/ 	.word	0xffffffff


	//   ....[4]....
        /*003c*/ 	.word	0xffffffff


	//   ....[5]....
        /*0040*/ 	.word	0xffffffff


	//   ....[6]....
        /*0044*/ 	.word	0xffffffff


	//   ....[7]....
        /*0048*/ 	.word	0xffffffff


	//   ....[8]....
        /*004c*/ 	.word	0xffffffff


	//   ....[9]....
        /*0050*/ 	.word	0xffffffff


	//   ....[10]....
        /*0054*/ 	.word	0xffffffff


	//   ....[11]....
        /*0058*/ 	.word	0xffffffff


	//   ....[12]....
        /*005c*/ 	.word	0xffffffff


	//   ....[13]....
        /*0060*/ 	.word	0xffffffff


	//   ....[14]....
        /*0064*/ 	.word	0xffffffff


	//   ....[15]....
        /*0068*/ 	.word	0xffffffff


	//   ....[16]....
        /*006c*/ 	.word	0x05000006


	//   ....[17]....
        /*0070*/ 	.word	0x05000006


	//   ....[18]....
        /*0074*/ 	.word	0x05000006


	//   ....[19]....
        /*0078*/ 	.word	0x05000006


	//----- nvinfo : EIATTR_COOP_GROUP_INSTR_OFFSETS
	.align		4
.L_3090:
        /*007c*/ 	.byte	0x04, 0x28
        /*007e*/ 	.short	(.L_3092 - .L_3091)


	//   ....[0]....
.L_3091:
        /*0080*/ 	.word	0x0000d900


	//   ....[1]....
        /*0084*/ 	.word	0x0000d920


	//   ....[2]....
        /*0088*/ 	.word	0x0000d9a0


	//   ....[3]....
        /*008c*/ 	.word	0x0000d9b0


	//   ....[4]....
        /*0090*/ 	.word	0x000117e0


	//   ....[5]....
        /*0094*/ 	.word	0x00011930


	//   ....[6]....
        /*0098*/ 	.word	0x00011940


	//   ....[7]....
        /*009c*/ 	.word	0x00011960


	//   ....[8]....
        /*00a0*/ 	.word	0x00015ef0


	//   ....[9]....
        /*00a4*/ 	.word	0x00015f00


	//   ....[10]....
        /*00a8*/ 	.word	0x00015f30


	//   ....[11]....
        /*00ac*/ 	.word	0x00015f40


	//   ....[12]....
        /*00b0*/ 	.word	0x000176c0


	//   ....[13]....
        /*00b4*/ 	.word	0x000176d0


	//   ....[14]....
        /*00b8*/ 	.word	0x00017700


	//   ....[15]....
        /*00bc*/ 	.word	0x00017710


	//   ....[16]....
        /*00c0*/ 	.word	0x00018580


	//   ....[17]....
        /*00c4*/ 	.word	0x000185f0


	//   ....[18]....
        /*00c8*/ 	.word	0x00018650


	//   ....[19]....
        /*00cc*/ 	.word	0x000186c0


	//----- nvinfo : EIATTR_VRC_CTA_INIT_COUNT
	.align		4
.L_3092:
        /*00d0*/ 	.byte	0x02, 0x4a
	.zero		1
	.zero		1


	//----- nvinfo : EIATTR_EXIT_INSTR_OFFSETS
	.align		4
        /*00d4*/ 	.byte	0x04, 0x1c
        /*00d6*/ 	.short	(.L_3094 - .L_3093)


	//   ....[0]....
.L_3093:
        /*00d8*/ 	.word	0x00000090


	//----- nvinfo : EIATTR_CRS_STACK_SIZE
	.align		4
.L_3094:
        /*00dc*/ 	.byte	0x04, 0x1e
        /*00de*/ 	.short	(.L_3096 - .L_3095)
.L_3095:
        /*00e0*/ 	.word	0x00000000


	//----- nvinfo : EIATTR_CBANK_PARAM_SIZE
	.align		4
.L_3096:
        /*00e4*/ 	.byte	0x03, 0x19
        /*00e6*/ 	.short	0x01d0


	//----- nvinfo : EIATTR_PARAM_CBANK
	.align		4
        /*00e8*/ 	.byte	0x04, 0x0a
        /*00ea*/ 	.short	(.L_3098 - .L_3097)
	.align		4
.L_3097:
        /*00ec*/ 	.word	index@(.nv.constant0._ZN5flash24flash_fwd_splitkv_kernelI23Flash_fwd_kernel_traitsILi64ELi64ELi128ELi4ELb0ELb0EN7cutlass10bfloat16_tE19Flash_kernel_traitsILi64ELi64ELi128ELi4ES3_EELb0ELb1ELb0ELb0ELb1ELb0ELb0ELb1EEEvNS_16Flash_fwd_paramsE)
        /*00f0*/ 	.short	0x0380
        /*00f2*/ 	.short	0x01d0


	//----- nvinfo : EIATTR_SW_WAR
	.align		4
.L_3098:
        /*00f4*/ 	.byte	0x04, 0x36
        /*00f6*/ 	.short	(.L_3100 - .L_3099)
.L_3099:
        /*00f8*/ 	.word	0x00000008
.L_3100:


//--------------------- .nv.info._ZN5flash24flash_fwd_splitkv_kernelI23Flash_fwd_kernel_traitsILi64ELi64ELi128ELi4ELb0ELb0EN7cutlass10bfloat16_tE19Flash_kernel_traitsILi64ELi64ELi128ELi4ES3_EELb0ELb1ELb0ELb0ELb1ELb1ELb0ELb1EEEvNS_16Flash_fwd_paramsE --------------------------
	.section	.nv.info._ZN5flash24flash_fwd_splitkv_kernelI23Flash_fwd_kernel_traitsILi64ELi64ELi128ELi4ELb0ELb0EN7cutlass10bfloat16_tE19Flash_kernel_traitsILi64ELi64ELi128ELi4ES3_EELb0ELb1ELb0ELb0ELb1ELb1ELb0ELb1EEEvNS_16Flash_fwd_paramsE,"",@"SHT_CUDA_INFO"
	.sectionflags	@""
	.align	4


	//----- nvinfo : EIATTR_CUDA_API_VERSION
	.align		4
        /*0000*/ 	.byte	0x04, 0x37
        /*0002*/ 	.short	(.L_3102 - .L_3101)
.L_3101:
        /*0004*/ 	.word	0x00000082


	//----- nvinfo : EIATTR_KPARAM_INFO
	.align		4
.L_3102:
        /*0008*/ 	.byte	0x04, 0x17
        /*000a*/ 	.short	(.L_3104 - .L_3103)
.L_3103:
        /*000c*/ 	.word	0x00000000
        /*0010*/ 	.short	0x0000
        /*0012*/ 	.short	0x0000
        /*0014*/ 	.byte	0x00, 0xf0, 0x41, 0x07


	//----- nvinfo : EIATTR_SPARSE_MMA_MASK
	.align		4
.L_3104:
        /*0018*/ 	.byte	0x03, 0x50
        /*001a*/ 	.short	0x0000


	//----- nvinfo : EIATTR_MAXREG_COUNT
	.align		4
        /*001c*/ 	.byte	0x03, 0x1b
        /*001e*/ 	.short	0x00ff


	//----- nvinfo : EIATTR_NUM_BARRIERS
	.align		4
        /*0020*/ 	.byte	0x02, 0x4c
        /*0022*/ 	.byte	0x01
	.zero		1


	//----- nvinfo : EIATTR_MERCURY_ISA_VERSION
	.align		4
        /*0024*/ 	.byte	0x03, 0x5f
        /*0026*/ 	.short	0x0101


	//----- nvinfo : EIATTR_COOP_GROUP_MASK_REGIDS
	.align		4
        /*0028*/ 	.byte	0x04, 0x29
        /*002a*/ 	.short	(.L_3106 - .L_3105)


	//   ....[0]....
.L_3105:
        /*002c*/ 	.word	0xffffffff


	//   ....[1]....
        /*0030*/ 	.word	0xffffffff


	//   ....[2]....
        /*0034*/ 	.word	0xffffffff


	//   ....[3]....
        /*0038*/ 	.word	0xffffffff


	//   ....[4]....
        /*003c*/ 	.word	0xffffffff


	//   ....[5]....
        /*0040*/ 	.word	0xffffffff


	//   ....[6]....
        /*0044*/ 	.word	0xffffffff


	//   ....[7]....
        /*0048*/ 	.word	0xffffffff


	//   ....[8]....
        /*004c*/ 	.word	0xffffffff


	//   ....[9]....
        /*0050*/ 	.word	0xffffffff


	//   ....[10]....
        /*0054*/ 	.word	0xffffffff


	//   ....[11]....
        /*0058*/ 	.word	0xffffffff


	//   ....[12]....
        /*005c*/ 	.word	0xffffffff


	//   ....[13]....
        /*0060*/ 	.word	0xffffffff


	//   ....[14]....
        /*0064*/ 	.word	0xffffffff


	//   ....[15]....
        /*0068*/ 	.word	0xffffffff


	//   ....[16]....
        /*006c*/ 	.word	0x05000006


	//   ....[17]....
        /*0070*/ 	.word	0x05000006


	//   ....[18]....
        /*0074*/ 	.word	0x05000006


	//   ....[19]....
        /*0078*/ 	.word	0x05000006


	//----- nvinfo : EIATTR_COOP_GROUP_INSTR_OFFSETS
	.align		4
.L_3106:
        /*007c*/ 	.byte	0x04, 0x28
        /*007e*/ 	.short	(.L_3108 - .L_3107)


	//   ....[0]....
.L_3107:
        /*0080*/ 	.word	0x0000e1f0


	//   ....[1]....
        /*0084*/ 	.word	0x0000e210


	//   ....[2]....
        /*0088*/ 	.word	0x0000e2a0


	//   ....[3]....
        /*008c*/ 	.word	0x0000e2b0


	//   ....[4]....
        /*0090*/ 	.word	0x00012990


	//   ....[5]....
        /*0094*/ 	.word	0x00012a90


	//   ....[6]....
        /*0098*/ 	.word	0x00012ab0


	//   ....[7]....
        /*009c*/ 	.word	0x00012ad0


	//   ....[8]....
        /*00a0*/ 	.word	0x00017890


	//   ....[9]....
        /*00a4*/ 	.word	0x000178a0


	//   ....[10]....
        /*00a8*/ 	.word	0x000178d0


	//   ....[11]....
        /*00ac*/ 	.word	0x000178e0


	//   ....[12]....
        /*00b0*/ 	.word	0x00019060


	//   ....[13]....
        /*00b4*/ 	.word	0x00019070


	//   ....[14]....
        /*00b8*/ 	.word	0x000190a0


	//   ....[15]....
        /*00bc*/ 	.word	0x000190b0


	//   ....[16]....
        /*00c0*/ 	.word	0x00019f20


	//   ....[17]....
        /*00c4*/ 	.word	0x00019f90


	//   ....[18]....
        /*00c8*/ 	.word	0x00019ff0


	//   ....[19]....
        /*00cc*/ 	.word	0x0001a060


	//----- nvinfo : EIATTR_VRC_CTA_INIT_COUNT
	.align		4
.L_3108:
        /*00d0*/ 	.byte	0x02, 0x4a
	.zero		1
	.zero		1


	//----- nvinfo : EIATTR_EXIT_INSTR_OFFSETS
	.align		4
        /*00d4*/ 	.byte	0x04, 0x1c
        /*00d6*/ 	.short	(.L_3110 - .L_3109)


	//   ....[0]....
.L_3109:
        /*00d8*/ 	.word	0x00000090


	//----- nvinfo : EIATTR_CRS_STACK_SIZE
	.align		4
.L_3110:
        /*00dc*/ 	.byte	0x04, 0x1e
        /*00de*/ 	.short	(.L_3112 - .L_3111)
.L_3111:
        /*00e0*/ 	.word	0x00000000


	//----- nvinfo : EIATTR_CBANK_PARAM_SIZE
	.align		4
.L_3112:
        /*00e4*/ 	.byte	0x03, 0x19
        /*00e6*/ 	.short	0x01d0


	//----- nvinfo : EIATTR_PARAM_CBANK
	.align		4
        /*00e8*/ 	.byte	0x04, 0x0a
        /*00ea*/ 	.short	(.L_3114 - .L_3113)
	.align		4
.L_3113:
        /*00ec*/ 	.word	index@(.nv.constant0._ZN5flash24flash_fwd_splitkv_kernelI23Flash_fwd_kernel_traitsILi64ELi64ELi128ELi4ELb0ELb0EN7cutlass10bfloat16_tE19Flash_kernel_traitsILi64ELi64ELi128ELi4ES3_EELb0ELb1ELb0ELb0ELb1ELb1ELb0ELb1EEEvNS_16Flash_fwd_paramsE)
        /*00f0*/ 	.short	0x0380
        /*00f2*/ 	.short	0x01d0


	//----- nvinfo : EIATTR_SW_WAR
	.align		4
.L_3114:
        /*00f4*/ 	.byte	0x04, 0x36
        /*00f6*/ 	.short	(.L_3116 - .L_3115)
.L_3115:
        /*00f8*/ 	.word	0x00000008
.L_3116:


//--------------------- .nv.info._ZN5flash24flash_fwd_splitkv_kernelI23Flash_fwd_kernel_traitsILi64ELi64ELi128ELi4ELb0ELb0EN7cutlass10bfloat16_tE19Flash_kernel_traitsILi64ELi64ELi128ELi4ES3_EELb0ELb1ELb1ELb0ELb0ELb0ELb0ELb1EEEvNS_16Flash_fwd_paramsE --------------------------
	.section	.nv.info._ZN5flash24flash_fwd_splitkv_kernelI23Flash_fwd_kernel_traitsILi64ELi64ELi128ELi4ELb0ELb0EN7cutlass10bfloat16_tE19Flash_kernel_traitsILi64ELi64ELi128ELi4ES3_EELb0ELb1ELb1ELb0ELb0ELb0ELb0ELb1EEEvNS_16Flash_fwd_paramsE,"",@"SHT_CUDA_INFO"
	.sectionflags	@""
	.align	4


	//----- nvinfo : EIATTR_CUDA_API_VERSION
	.align		4
        /*0000*/ 	.byte	0x04, 0x37
        /*0002*/ 	.short	(.L_3118 - .L_3117)
.L_3117:
        /*0004*/ 	.word	0x00000082


	//----- nvinfo : EIATTR_KPARAM_INFO
	.align		4
.L_3118:
        /*0008*/ 	.byte	0x04, 0x17
        /*000a*/ 	.short	(.L_3120 - .L_3119)
.L_3119:
        /*000c*/ 	.word	0x00000000
        /*0010*/ 	.short	0x0000
        /*0012*/ 	.short	0x0000
        /*0014*/ 	.byte	0x00, 0xf0, 0x41, 0x07


	//----- nvinfo : EIATTR_SPARSE_MMA_MASK
	.align		4
.L_3120:
        /*0018*/ 	.byte	0x03, 0x50
        /*001a*/ 	.short	0x0000


	//----- nvinfo : EIATTR_MAXREG_COUNT
	.align		4
        /*001c*/ 	.byte	0x03, 0x1b
        /*001e*/ 	.short	0x00ff


	//----- nvinfo : EIATTR_NUM_BARRIERS
	.align		4
        /*0020*/ 	.byte	0x02, 0x4c
        /*0022*/ 	.byte	0x01
	.zero		1


	//----- nvinfo : EIATTR_MERCURY_ISA_VERSION
	.align		4
        /*0024*/ 	.byte	0x03, 0x5f
        /*0026*/ 	.short	0x0101


	//----- nvinfo : EIATTR_COOP_GROUP_MASK_REGIDS
	.align		4
        /*0028*/ 	.byte	0x04, 0x29
        /*002a*/ 	.short	(.L_3122 - .L_3121)


	//   ....[0]....
.L_3121:
        /*002c*/ 	.word	0xffffffff


	//   ....[1]....
        /*0030*/ 	.word	0xffffffff


	//   ....[2]....
        /*0034*/ 	.word	0xffffffff


	//   ....[3]....
        /*0038*/ 	.word	0xffffffff


	//   ....[4]....
        /*003c*/ 	.word	0xffffffff


	//   ....[5]....
        /*0040*/ 	.word	0xffffffff


	//   ....[6]....
        /*0044*/ 	.word	0xffffffff


	//   ....[7]....
        /*0048*/ 	.word	0xffffffff


	//   ....[8]....
        /*004c*/ 	.word	0xffffffff


	//   ....[9]....
        /*0050*/ 	.word	0xffffffff


	//   ....[10]....
        /*0054*/ 	.word	0xffffffff


	//   ....[11]....
        /*0058*/ 	.word	0xffffffff


	//   ....[12]....
        /*005c*/ 	.word	0xffffffff


	//   ....[13]....
        /*0060*/ 	.word	0xffffffff


	//   ....[14]....
        /*0064*/ 	.word	0xffffffff


	//   ....[15]....
        /*0068*/ 	.word	0xffffffff


	//   ....[16]....
        /*006c*/ 	.word	0x05000005


	//   ....[17]....
        /*0070*/ 	.word	0x05000005


	//   ....[18]....
        /*0074*/ 	.word	0x05000005


	//   ....[19]....
        /*0078*/ 	.word	0x05000005


	//----- nvinfo : EIATTR_COOP_GROUP_INSTR_OFFSETS
	.align		4
.L_3122:
        /*007c*/ 	.byte	0x04, 0x28
        /*007e*/ 	.short	(.L_3124 - .L_3123)


	//   ....[0]....
.L_3123:
        /*0080*/ 	.word	0x0000fad0


	//   ....[1]....
        /*0084*/ 	.word	0x0000faf0


	//   ....[2]....
        /*0088*/ 	.word	0x0000fb70


	//   ....[3]....
        /*008c*/ 	.word	0x0000fb80


	//   ....[4]....
        /*0090*/ 	.word	0x00014df0


	//   ....[5]....
        /*0094*/ 	.word	0x00014e00


	//   ....[6]....
        /*0098*/ 	.word	0x00014e30


	//   ....[7]....
        /*009c*/ 	.word	0x00014e40


	//   ....[8]....
        /*00a0*/ 	.word	0x0001a5b0


	//   ....[9]....
        /*00a4*/ 	.word	0x0001a5c0


	//   ....[10]....
        /*00a8*/ 	.word	0x0001a5f0


	//   ....[11]....
        /*00ac*/ 	.word	0x0001a600


	//   ....[12]....
        /*00b0*/ 	.word	0x0001bd70


	//   ....[13]....
        /*00b4*/ 	.word	0x0001bd80


	//   ....[14]....
        /*00b8*/ 	.word	0x0001bdb0


	//   ....[15]....
        /*00bc*/ 	.word	0x0001bdc0


	//   ....[16]....
        /*00c0*/ 	.word	0x0001cc40


	//   ....[17]....
        /*00c4*/ 	.word	0x0001ccb0


	//   ....[18]....
        /*00c8*/ 	.word	0x0001cd10


	//   ....[19]....
        /*00cc*/ 	.word	0x0001cd80


	//----- nvinfo : EIATTR_VRC_CTA_INIT_COUNT
	.align		4
.L_3124:
        /*00d0*/ 	.byte	0x02, 0x4a
	.zero		1
	.zero		1


	//----- nvinfo : EIATTR_EXIT_INSTR_OFFSETS
	.align		4
        /*00d4*/ 	.byte	0x04, 0x1c
        /*00d6*/ 	.short	(.L_3126 - .L_3125)


	//   ....[0]....
.L_3125:
        /*00d8*/ 	.word	0x00000090


	//----- nvinfo : EIATTR_CRS_STACK_SIZE
	.align		4
.L_3126:
        /*00dc*/ 	.byte	0x04, 0x1e
        /*00de*/ 	.short	(.L_3128 - .L_3127)
.L_3127:
        /*00e0*/ 	.word	0x00000000


	//----- nvinfo : EIATTR_CBANK_PARAM_SIZE
	.align		4
.L_3128:
        /*00e4*/ 	.byte	0x03, 0x19
        /*00e6*/ 	.short	0x01d0


	//----- nvinfo : EIATTR_PARAM_CBANK
	.align		4
        /*00e8*/ 	.byte	0x04, 0x0a
        /*00ea*/ 	.short	(.L_3130 - .L_3129)
	.align		4
.L_3129:
        /*00ec*/ 	.word	index@(.nv.constant0._ZN5flash24flash_fwd_splitkv_kernelI23Flash_fwd_kernel_traitsILi64ELi64ELi128ELi4ELb0ELb0EN7cutlass10bfloat16_tE19Flash_kernel_traitsILi64ELi64ELi128ELi4ES3_EELb0ELb1ELb1ELb0ELb0ELb0ELb0ELb1EEEvNS_16Flash_fwd_paramsE)
        /*00f0*/ 	.short	0x0380
        /*00f2*/ 	.short	0x01d0


	//----- nvinfo : EIATTR_SW_WAR
	.align		4
.L_3130:
        /*00f4*/ 	.byte	0x04, 0x36
        /*00f6*/ 	.short	(.L_3132 - .L_3131)
.L_3131:
        /*00f8*/ 	.word	0x00000008
.L_3132:


//--------------------- .nv.info._ZN5flash24flash_fwd_splitkv_kernelI23Flash_fwd_kernel_traitsILi64ELi64ELi128ELi4ELb0ELb0EN7cutlass10bfloat16_tE19Flash_kernel_traitsILi64ELi64ELi128ELi4ES3_EELb0ELb1ELb1ELb0ELb0ELb1ELb0ELb1EEEvNS_16Flash_fwd_paramsE --------------------------
	.section	.nv.info._ZN5flash24flash_fwd_splitkv_kernelI23Flash_fwd_kernel_traitsILi64ELi64ELi128ELi4ELb0ELb0EN7cutlass10bfloat16_tE19Flash_kernel_traitsILi64ELi64ELi128ELi4ES3_EELb0ELb1ELb1ELb0ELb0ELb1ELb0ELb1EEEvNS_16Flash_fwd_paramsE,"",@"SHT_CUDA_INFO"
	.sectionflags	@""
	.align	4


	//----- nvinfo : EIATTR_CUDA_API_VERSION
	.align		4
        /*0000*/ 	.byte	0x04, 0x37
        /*0002*/ 	.short	(.L_3134 - .L_3133)
.L_3133:
        /*0004*/ 	.word	0x00000082


	//----- nvinfo : EIATTR_KPARAM_INFO
	.align		4
.L_3134:
        /*0008*/ 	.byte	0x04, 0x17
        /*000a*/ 	.short	(.L_3136 - .L_3135)
.L_3135:
        /*000c*/ 	.word	0x00000000
        /*0010*/ 	.short	0x0000
        /*0012*/ 	.short	0x0000
        /*0014*/ 	.byte	0x00, 0xf0, 0x41, 0x07


	//----- nvinfo : EIATTR_SPARSE_MMA_MASK
	.align		4
.L_3136:
        /*0018*/ 	.byte	0x03, 0x50
        /*001a*/ 	.short	0x0000


	//----- nvinfo : EIATTR_MAXREG_COUNT
	.align		4
        /*001c*/ 	.byte	0x03, 0x1b
        /*001e*/ 	.short	0x00ff


	//----- nvinfo : EIATTR_NUM_BARRIERS
	.align		4
        /*0020*/ 	.byte	0x02, 0x4c
        /*0022*/ 	.byte	0x01
	.zero		1


	//----- nvinfo : EIATTR_MERCURY_ISA_VERSION
	.align		4
        /*0024*/ 	.byte	0x03, 0x5f
        /*0026*/ 	.short	0x0101


	//----- nvinfo : EIATTR_COOP_GROUP_MASK_REGIDS
	.align		4
        /*0028*/ 	.byte	0x04, 0x29
        /*002a*/ 	.short	(.L_3138 - .L_3137)


	//   ....[0]....
.L_3137:
        /*002c*/ 	.word	0xffffffff


	//   ....[1]....
        /*0030*/ 	.word	0xffffffff


	//   ....[2]....
        /*0034*/ 	.word	0xffffffff


	//   ....[3]....
        /*0038*/ 	.word	0xffffffff


	//   ....[4]....
        /*003c*/ 	.word	0xffffffff


	//   ....[5]....
        /*0040*/ 	.word	0xffffffff


	//   ....[6]....
        /*0044*/ 	.word	0xffffffff


	//   ....[7]....
        /*0048*/ 	.word	0xffffffff


	//   ....[8]....
        /*004c*/ 	.word	0xffffffff


	//   ....[9]....
        /*0050*/ 	.word	0xffffffff


	//   ....[10]....
        /*0054*/ 	.word	0xffffffff


	//   ....[11]....
        /*0058*/ 	.word	0xffffffff


	//   ....[12]....
        /*005c*/ 	.word	0xffffffff


	//   ....[13]....
        /*0060*/ 	.word	0xffffffff


	//   ....[14]....
        /*0064*/ 	.word	0xffffffff


	//   ....[15]....
        /*0068*/ 	.word	0xffffffff


	//   ....[16]....
        /*006c*/ 	.word	0x05000005


	//   ....[17]....
        /*0070*/ 	.word	0x05000005


	//   ....[18]....
        /*0074*/ 	.word	0x05000005


	//   ....[19]....
        /*0078*/ 	.word	0x05000005


	//----- nvinfo : EIATTR_COOP_GROUP_INSTR_OFFSETS
	.align		4
.L_3138:
        /*007c*/ 	.byte	0x04, 0x28
        /*007e*/ 	.short	(.L_3140 - .L_3139)


	//   ....[0]....
.L_3139:
        /*0080*/ 	.word	0x00010300


	//   ....[1]....
        /*0084*/ 	.word	0x00010350


	//   ....[2]....
        /*0088*/ 	.word	0x00010370


	//   ....[3]....
        /*008c*/ 	.word	0x00010390


	//   ....[4]....
        /*0090*/ 	.word	0x00015c90


	//   ....[5]....
        /*0094*/ 	.word	0x00015ca0


	//   ....[6]....
        /*0098*/ 	.word	0x00015cd0


	//   ....[7]....
        /*009c*/ 	.word	0x00015ce0


	//   ....[8]....
        /*00a0*/ 	.word	0x0001bc40


	//   ....[9]....
        /*00a4*/ 	.word	0x0001bc50


	//   ....[10]....
        /*00a8*/ 	.word	0x0001bc80


	//   ....[11]....
        /*00ac*/ 	.word	0x0001bc90


	//   ....[12]....
        /*00b0*/ 	.word	0x0001d400


	//   ....[13]....
        /*00b4*/ 	.word	0x0001d410


	//   ....[14]....
        /*00b8*/ 	.word	0x0001d440


	//   ....[15]....
        /*00bc*/ 	.word	0x0001d450


	//   ....[16]....
        /*00c0*/ 	.word	0x0001e2d0


	//   ....[17]....
        /*00c4*/ 	.word	0x0001e340


	//   ....[18]....
        /*00c8*/ 	.word	0x0001e3a0


	//   ....[19]....
        /*00cc*/ 	.word	0x0001e410


	//----- nvinfo : EIATTR_VRC_CTA_INIT_COUNT
	.align		4
.L_3140:
        /*00d0*/ 	.byte	0x02, 0x4a
	.zero		1
	.zero		1


	//----- nvinfo : EIATTR_EXIT_INSTR_OFFSETS
	.align		4
        /*00d4*/ 	.byte	0x04, 0x1c
        /*00d6*/ 	.short	(.L_3142 - .L_3141)


	//   ....[0]....
.L_3141:
        /*00d8*/ 	.word	0x00000090


	//----- nvinfo : EIATTR_CRS_STACK_SIZE
	.align		4
.L_3142:
        /*00dc*/ 	.byte	0x04, 0x1e
        /*00de*/ 	.short	(.L_3144 - .L_3143)
.L_3143:
        /*00e0*/ 	.word	0x00000000


	//----- nvinfo : EIATTR_CBANK_PARAM_SIZE
	.align		4
.L_3144:
        /*00e4*/ 	.byte	0x03, 0x19
        /*00e6*/ 	.short	0x01d0


	//----- nvinfo : EIATTR_PARAM_CBANK
	.align		4
        /*00e8*/ 	.byte	0x04, 0x0a
        /*00ea*/ 	.short	(.L_3146 - .L_3145)
	.align		4
.L_3145:
        /*00ec*/ 	.word	index@(.nv.constant0._ZN5flash24flash_fwd_splitkv_kernelI23Flash_fwd_kernel_traitsILi64ELi64ELi128ELi4ELb0ELb0EN7cutlass10bfloat16_tE19Flash_kernel_traitsILi64ELi64ELi128ELi4ES3_EELb0ELb1ELb1ELb0ELb0ELb1ELb0ELb1EEEvNS_16Flash_fwd_paramsE)
        /*00f0*/ 	.short	0x0380
        /*00f2*/ 	.short	0x01d0


	//----- nvinfo : EIATTR_SW_WAR
	.align		4
.L_3146:
        /*00f4*/ 	.byte	0x04, 0x36
        /*00f6*/ 	.short	(.L_3148 - .L_3147)
.L_3147:
        /*00f8*/ 	.word	0x00000008
.L_3148:


//--------------------- .nv.info._ZN5flash24flash_fwd_splitkv_kernelI23Flash_fwd_kernel_traitsILi64ELi64ELi128ELi4ELb0ELb0EN7cutlass10bfloat16_tE19Flash_kernel_traitsILi64ELi64ELi128ELi4ES3_EELb0ELb1ELb0ELb0ELb1ELb0ELb1ELb0EEEvNS_16Flash_fwd_paramsE --------------------------
	.section	.nv.info._ZN5flash24flash_fwd_splitkv_kernelI23Flash_fwd_kernel_traitsILi64ELi64ELi128ELi4ELb0ELb0EN7cutlass10bfloat16_tE19Flash_kernel_traitsILi64ELi64ELi128ELi4ES3_EELb0ELb1ELb0ELb0ELb1ELb0ELb1ELb0EEEvNS_16Flash_fwd_paramsE,"",@"SHT_CUDA_INFO"
	.sectionflags	@""
	.align	4


	//----- nvinfo : EIATTR_CUDA_API_VERSION
	.align		4
        /*0000*/ 	.byte	0x04, 0x37
        /*0002*/ 	.short	(.L_3150 - .L_3149)
.L_3149:
        /*0004*/ 	.word	0x00000082


	//----- nvinfo : EIATTR_KPARAM_INFO
	.align		4
.L_3150:
        /*0008*/ 	.byte	0x04, 0x17
        /*000a*/ 	.short	(.L_3152 - .L_3151)
.L_3151:
        /*000c*/ 	.word	0x00000000
        /*0010*/ 	.short	0x0000
        /*0012*/ 	.short	0x0000
        /*0014*/ 	.byte	0x00, 0xf0, 0x41, 0x07


	//----- nvinfo : EIATTR_SPARSE_MMA_MASK
	.align		4
.L_3152:
        /*0018*/ 	.byte	0x03, 0x50
        /*001a*/ 	.short	0x0000


	//----- nvinfo : EIATTR_MAXREG_COUNT
	.align		4
        /*001c*/ 	.byte	0x03, 0x1b
        /*001e*/ 	.short	0x00ff


	//----- nvinfo : EIATTR_NUM_BARRIERS
	.align		4
        /*0020*/ 	.byte	0x02, 0x4c
        /*0022*/ 	.byte	0x01
	.zero		1


	//----- nvinfo : EIATTR_MERCURY_ISA_VERSION
	.align		4
        /*0024*/ 	.byte	0x03, 0x5f
        /*0026*/ 	.short	0x0101


	//----- nvinfo : EIATTR_COOP_GROUP_MASK_REGIDS
	.align		4
        /*0028*/ 	.byte	0x04, 0x29
        /*002a*/ 	.short	(.L_3154 - .L_3153)


	//   ....[0]....
.L_3153:
        /*002c*/ 	.word	0xffffffff


	//   ....[1]....
        /*0030*/ 	.word	0xffffffff


	//   ....[2]....
        /*0034*/ 	.word	0xffffffff


	//   ....[3]....
        /*0038*/ 	.word	0xffffffff


	//   ....[4]....
        /*003c*/ 	.word	0xffffffff


	//   ....[5]....
        /*0040*/ 	.word	0xffffffff


	//   ....[6]....
        /*0044*/ 	.word	0xffffffff


	//   ....[7]....
        /*0048*/ 	.word	0xffffffff


	//   ....[8]....
        /*004c*/ 	.word	0xffffffff


	//   ....[9]....
        /*0050*/ 	.word	0xffffffff


	//   ....[10]....
        /*0054*/ 	.word	0xffffffff


	//   ....[11]....
        /*0058*/ 	.word	0xffffffff


	//   ....[12]....
        /*005c*/ 	.word	0xffffffff


	//   ....[13]....
        /*0060*/ 	.word	0xffffffff


	//   ....[14]....
        /*0064*/ 	.word	0xffffffff


	//   ....[15]....
        /*0068*/ 	.word	0xffffffff


	//   ....[16]....
        /*006c*/ 	.word	0x05000006


	//   ....[17]....
        /*0070*/ 	.word	0x05000006


	//   ....[18]....
        /*0074*/ 	.word	0x05000006


	//   ....[19]....
        /*0078*/ 	.word	0x05000006


	//----- nvinfo : EIATTR_COOP_GROUP_INSTR_OFFSETS
	.align		4
.L_3154:
        /*007c*/ 	.byte	0x04, 0x28
        /*007e*/ 	.short	(.L_3156 - .L_3155)


	//   ....[0]....
.L_3155:
        /*0080*/ 	.word	0x00004bd0


	//   ....[1]....
        /*0084*/ 	.word	0x00004de0


	//   ....[2]....
        /*0088*/ 	.word	0x00004df0


	//   ....[3]....
        /*008c*/ 	.word	0x00004e20


	//   ....[4]....
        /*0090*/ 	.word	0x00008a00


	//   ....[5]....
        /*0094*/ 	.word	0x00008b20


	//   ....[6]....
        /*0098*/ 	.word	0x00008b30


	//   ....[7]....
        /*009c*/ 	.word	0x00008b50


	//   ....[8]....
        /*00a0*/ 	.word	0x0000cf40


	//   ....[9]....
        /*00a4*/ 	.word	0x0000cf50


	//   ....[10]....
        /*00a8*/ 	.word	0x0000cf80


	//   ....[11]....
        /*00ac*/ 	.word	0x0000cf90


	//   ....[12]....
        /*00b0*/ 	.word	0x0000e6e0


	//   ....[13]....
        /*00b4*/ 	.word	0x0000e6f0


	//   ....[14]....
        /*00b8*/ 	.word	0x0000e720


	//   ....[15]....
        /*00bc*/ 	.word	0x0000e730


	//   ....[16]....
        /*00c0*/ 	.word	0x0000f180


	//   ....[17]....
        /*00c4*/ 	.word	0x0000f1f0


	//   ....[18]....
        /*00c8*/ 	.word	0x0000f250


	//   ....[19]....
        /*00cc*/ 	.word	0x0000f2c0


	//----- nvinfo : EIATTR_VRC_CTA_INIT_COUNT
	.align		4
.L_3156:
        /*00d0*/ 	.byte	0x02, 0x4a
	.zero		1
	.zero		1


	//----- nvinfo : EIATTR_EXIT_INSTR_OFFSETS
	.align		4
        /*00d4*/ 	.byte	0x04, 0x1c
        /*00d6*/ 	.short	(.L_3158 - .L_3157)


	//   ....[0]....
.L_3157:
        /*00d8*/ 	.word	0x000001f0


	//----- nvinfo : EIATTR_CRS_STACK_SIZE
	.align		4
.L_3158:
        /*00dc*/ 	.byte	0x04, 0x1e
        /*00de*/ 	.short	(.L_3160 - .L_3159)
.L_3159:
        /*00e0*/ 	.word	0x00000000


	//----- nvinfo : EIATTR_CBANK_PARAM_SIZE
	.align		4
.L_3160:
        /*00e4*/ 	.byte	0x03, 0x19
        /*00e6*/ 	.short	0x01d0


	//----- nvinfo : EIATTR_PARAM_CBANK
	.align		4
        /*00e8*/ 	.byte	0x04, 0x0a
        /*00ea*/ 	.short	(.L_3162 - .L_3161)
	.align		4
.L_3161:
        /*00ec*/ 	.word	index@(.nv.constant0._ZN5flash24flash_fwd_splitkv_kernelI23Flash_fwd_kernel_traitsILi64ELi64ELi128ELi4ELb0ELb0EN7cutlass10bfloat16_tE19Flash_kernel_traitsILi64ELi64ELi128ELi4ES3_EELb0ELb1ELb0ELb0ELb1ELb0ELb1ELb0EEEvNS_16Flash_fwd_paramsE)
        /*00f0*/ 	.short	0x0380
        /*00f2*/ 	.short	0x01d0


	//----- nvinfo : EIATTR_SW_WAR
	.align		4
.L_3162:
        /*00f4*/ 	.byte	0x04, 0x36
        /*00f6*/ 	.short	(.L_3164 - .L_3163)
.L_3163:
        /*00f8*/ 	.word	0x00000008
.L_3164:


//--------------------- .nv.info._ZN5flash24flash_fwd_splitkv_kernelI23Flash_fwd_kernel_traitsILi64ELi64ELi128ELi4ELb0ELb0EN7cutlass10bfloat16_tE19Flash_kernel_traitsILi64ELi64ELi128ELi4ES3_EELb0ELb1ELb0ELb0ELb1ELb1ELb1ELb0EEEvNS_16Flash_fwd_paramsE --------------------------
	.section	.nv.info._ZN5flash24flash_fwd_splitkv_kernelI23Flash_fwd_kernel_traitsILi64ELi64ELi128ELi4ELb0ELb0EN7cutlass10bfloat16_tE19Flash_kernel_traitsILi64ELi64ELi128ELi4ES3_EELb0ELb1ELb0ELb0ELb1ELb1ELb1ELb0EEEvNS_16Flash_fwd_paramsE,"",@"SHT_CUDA_INFO"
	.sectionflags	@""
	.align	4


	//----- nvinfo : EIATTR_CUDA_API_VERSION
	.align		4
        /*0000*/ 	.byte	0x04, 0x37
        /*0002*/ 	.short	(.L_3166 - .L_3165)
.L_3165:
        /*0004*/ 	.word	0x00000082


	//----- nvinfo : EIATTR_KPARAM_INFO
	.align		4
.L_3166:
        /*0008*/ 	.byte	0x04, 0x17
        /*000a*/ 	.short	(.L_3168 - .L_3167)
.L_3167:
        /*000c*/ 	.word	0x00000000
        /*0010*/ 	.short	0x0000
        /*0012*/ 	.short	0x0000
        /*0014*/ 	.byte	0x00, 0xf0, 0x41, 0x07


	//----- nvinfo : EIATTR_SPARSE_MMA_MASK
	.align		4
.L_3168:
        /*0018*/ 	.byte	0x03, 0x50
        /*001a*/ 	.short	0x0000


	//----- nvinfo : EIATTR_MAXREG_COUNT
	.align		4
        /*001c*/ 	.byte	0x03, 0x1b
        /*001e*/ 	.short	0x00ff


	//----- nvinfo : EIATTR_NUM_BARRIERS
	.align		4
        /*0020*/ 	.byte	0x02, 0x4c
        /*0022*/ 	.byte	0x01
	.zero		1


	//----- nvinfo : EIATTR_MERCURY_ISA_VERSION
	.align		4
        /*0024*/ 	.byte	0x03, 0x5f
        /*0026*/ 	.short	0x0101


	//----- nvinfo : EIATTR_COOP_GROUP_MASK_REGIDS
	.align		4
        /*0028*/ 	.byte	0x04, 0x29
        /*002a*/ 	.short	(.L_3170 - .L_3169)


	//   ....[0]....
.L_3169:
        /*002c*/ 	.word	0xffffffff


	//   ....[1]....
        /*0030*/ 	.word	0xffffffff


	//   ....[2]....
        /*0034*/ 	.word	0xffffffff


	//   ....[3]....
        /*0038*/ 	.word	0xffffffff


	//   ....[4]....
        /*003c*/ 	.word	0xffffffff


	//   ....[5]....
        /*0040*/ 	.word	0xffffffff


	//   ....[6]....
        /*0044*/ 	.word	0xffffffff


	//   ....[7]....
        /*0048*/ 	.word	0xffffffff


	//   ....[8]....
        /*004c*/ 	.word	0xffffffff


	//   ....[9]....
        /*0050*/ 	.word	0xffffffff


	//   ....[10]....
        /*0054*/ 	.word	0xffffffff


	//   ....[11]....
        /*0058*/ 	.word	0xffffffff


	//   ....[12]....
        /*005c*/ 	.word	0xffffffff


	//   ....[13]....
        /*0060*/ 	.word	0xffffffff


	//   ....[14]....
        /*0064*/ 	.word	0xffffffff


	//   ....[15]....
        /*0068*/ 	.word	0xffffffff


	//   ....[16]....
        /*006c*/ 	.word	0x05000006


	//   ....[17]....
        /*0070*/ 	.word	0x05000006


	//   ....[18]....
        /*0074*/ 	.word	0x05000006


	//   ....[19]....
        /*0078*/ 	.word	0x05000006


	//----- nvinfo : EIATTR_COOP_GROUP_INSTR_OFFSETS
	.align		4
.L_3170:
        /*007c*/ 	.byte	0x04, 0x28
        /*007e*/ 	.short	(.L_3172 - .L_3171)


	//   ....[0]....
.L_3171:
        /*0080*/ 	.word	0x00005390


	//   ....[1]....
        /*0084*/ 	.word	0x000055e0


	//   ....[2]....
        /*0088*/ 	.word	0x00005620


	//   ....[3]....
        /*008c*/ 	.word	0x00005690


	//   ....[4]....
        /*0090*/ 	.word	0x00009b00


	//   ....[5]....
        /*0094*/ 	.word	0x00009b40


	//   ....[6]....
        /*0098*/ 	.word	0x00009b60


	//   ....[7]....
        /*009c*/ 	.word	0x00009b90


	//   ....[8]....
        /*00a0*/ 	.word	0x0000e770


	//   ....[9]....
        /*00a4*/ 	.word	0x0000e780


	//   ....[10]....
        /*00a8*/ 	.word	0x0000e7b0


	//   ....[11]....
        /*00ac*/ 	.word	0x0000e7c0


	//   ....[12]....
        /*00b0*/ 	.word	0x0000ff10


	//   ....[13]....
        /*00b4*/ 	.word	0x0000ff20


	//   ....[14]....
        /*00b8*/ 	.word	0x0000ff50


	//   ....[15]....
        /*00bc*/ 	.word	0x0000ff60


	//   ....[16]....
        /*00c0*/ 	.word	0x000109b0


	//   ....[17]....
        /*00c4*/ 	.word	0x00010a20


	//   ....[18]....
        /*00c8*/ 	.word	0x00010a80


	//   ....[19]....
        /*00cc*/ 	.word	0x00010af0


	//----- nvinfo : EIATTR_VRC_CTA_INIT_COUNT
	.align		4
.L_3172:
        /*00d0*/ 	.byte	0x02, 0x4a
	.zero		1
	.zero		1


	//----- nvinfo : EIATTR_EXIT_INSTR_OFFSETS
	.align		4
        /*00d4*/ 	.byte	0x04, 0x1c
        /*00d6*/ 	.short	(.L_3174 - .L_3173)


	//   ....[0]....
.L_3173:
        /*00d8*/ 	.word	0x000001f0


	//----- nvinfo : EIATTR_CRS_STACK_SIZE
	.align		4
.L_3174:
        /*00dc*/ 	.byte	0x04, 0x1e
        /*00de*/ 	.short	(.L_3176 - .L_3175)
.L_3175:
        /*00e0*/ 	.word	0x00000000


	//----- nvinfo : EIATTR_CBANK_PARAM_SIZE
	.align		4
.L_3176:
        /*00e4*/ 	.byte	0x03, 0x19
        /*00e6*/ 	.short	0x01d0


	//----- nvinfo : EIATTR_PARAM_CBANK
	.align		4
        /*00e8*/ 	.byte	0x04, 0x0a
        /*00ea*/ 	.short	(.L_3178 - .L_3177)
	.align		4
.L_3177:
        /*00ec*/ 	.word	index@(.nv.constant0._ZN5flash24flash_fwd_splitkv_kernelI23Flash_fwd_kernel_traitsILi64ELi64ELi128ELi4ELb0ELb0EN7cutlass10bfloat16_tE19Flash_kernel_traitsILi64ELi64ELi128ELi4ES3_EELb0ELb1ELb0ELb0ELb1ELb1ELb1ELb0EEEvNS_16Flash_fwd_paramsE)
        /*00f0*/ 	.short	0x0380
        /*00f2*/ 	.short	0x01d0


	//----- nvinfo : EIATTR_SW_WAR
	.align		4
.L_3178:
        /*00f4*/ 	.byte	0x04, 0x36
        /*00f6*/ 	.short	(.L_3180 - .L_3179)
.L_3179:
        /*00f8*/ 	.word	0x00000008
.L_3180:


//--------------------- .nv.info._ZN5flash24flash_fwd_splitkv_kernelI23Flash_fwd_kernel_traitsILi64ELi64ELi128ELi4ELb0ELb0EN7cutlass10bfloat16_tE19Flash_kernel_traitsILi64ELi64ELi128ELi4ES3_EELb0ELb1ELb1ELb0ELb0ELb0ELb1ELb0EEEvNS_16Flash_fwd_paramsE --------------------------
	.section	.nv.info._ZN5flash24flash_fwd_splitkv_kernelI23Flash_fwd_kernel_traitsILi64ELi64ELi128ELi4ELb0ELb0EN7cutlass10bfloat16_tE19Flash_kernel_traitsILi64ELi64ELi128ELi4ES3_EELb0ELb1ELb1ELb0ELb0ELb0ELb1ELb0EEEvNS_16Flash_fwd_paramsE,"",@"SHT_CUDA_INFO"
	.sectionflags	@""
	.align	4


	//----- nvinfo : EIATTR_CUDA_API_VERSION
	.align		4
        /*0000*/ 	.byte	0x04, 0x37
        /*0002*/ 	.short	(.L_3182 - .L_3181)
.L_3181:
        /*0004*/ 	.word	0x00000082


	//----- nvinfo : EIATTR_KPARAM_INFO
	.align		4
.L_3182:
        /*0008*/ 	.byte	0x04, 0x17
        /*000a*/ 	.short	(.L_3184 - .L_3183)
.L_3183:
        /*000c*/ 	.word	0x00000000
        /*0010*/ 	.short	0x0000
        /*0012*/ 	.short	0x0000
        /*0014*/ 	.byte	0x00, 0xf0, 0x41, 0x07


	//----- nvinfo : EIATTR_SPARSE_MMA_MASK
	.align		4
.L_3184:
        /*0018*/ 	.byte	0x03, 0x50
        /*001a*/ 	.short	0x0000


	//----- nvinfo : EIATTR_MAXREG_COUNT
	.align		4
        /*001c*/ 	.byte	0x03, 0x1b
        /*001e*/ 	.short	0x00ff


	//----- nvinfo : EIATTR_NUM_BARRIERS
	.align		4
        /*0020*/ 	.byte	0x02, 0x4c
        /*0022*/ 	.byte	0x01
	.zero		1


	//----- nvinfo : EIATTR_MERCURY_ISA_VERSION
	.align		4
        /*0024*/ 	.byte	0x03, 0x5f
        /*0026*/ 	.short	0x0101


	//----- nvinfo : EIATTR_COOP_GROUP_MASK_REGIDS
	.align		4
        /*0028*/ 	.byte	0x04, 0x29
        /*002a*/ 	.short	(.L_3186 - .L_3185)


	//   ....[0]....
.L_3185:
        /*002c*/ 	.word	0xffffffff


	//   ....[1]....
        /*0030*/ 	.word	0xffffffff


	//   ....[2]....
        /*0034*/ 	.word	0xffffffff


	//   ....[3]....
        /*0038*/ 	.word	0xffffffff


	//   ....[4]....
        /*003c*/ 	.word	0xffffffff


	//   ....[5]....
        /*0040*/ 	.word	0xffffffff


	//   ....[6]....
        /*0044*/ 	.word	0xffffffff


	//   ....[7]....
        /*0048*/ 	.word	0xffffffff


	//   ....[8]....
        /*004c*/ 	.word	0xffffffff


	//   ....[9]....
        /*0050*/ 	.word	0xffffffff


	//   ....[10]....
        /*0054*/ 	.word	0xffffffff


	//   ....[11]....
        /*0058*/ 	.word	0xffffffff


	//   ....[12]....
        /*005c*/ 	.word	0xffffffff


	//   ....[13]....
        /*0060*/ 	.word	0xffffffff


	//   ....[14]....
        /*0064*/ 	.word	0xffffffff


	//   ....[15]....
        /*0068*/ 	.word	0xffffffff


	//   ....[16]....
        /*006c*/ 	.word	0x05000006


	//   ....[17]....
        /*0070*/ 	.word	0x05000006


	//   ....[18]....
        /*0074*/ 	.word	0x05000006


	//   ....[19]....
        /*0078*/ 	.word	0x05000006


	//----- nvinfo : EIATTR_COOP_GROUP_INSTR_OFFSETS
	.align		4
.L_3186:
        /*007c*/ 	.byte	0x04, 0x28
        /*007e*/ 	.short	(.L_3188 - .L_3187)


	//   ....[0]....
.L_3187:
        /*0080*/ 	.word	0x000068e0


	//   ....[1]....
        /*0084*/ 	.word	0x00006b10


	//   ....[2]....
        /*0088*/ 	.word	0x00006b20


	//   ....[3]....
        /*008c*/ 	.word	0x00006b50


	//   ....[4]....
        /*0090*/ 	.word	0x0000bd50


	//   ....[5]....
        /*0094*/ 	.word	0x0000bd60


	//   ....[6]....
        /*0098*/ 	.word	0x0000bd90


	//   ....[7]....
        /*009c*/ 	.word	0x0000bda0


	//   ....[8]....
        /*00a0*/ 	.word	0x00011440


	//   ....[9]....
        /*00a4*/ 	.word	0x00011450


	//   ....[10]....
        /*00a8*/ 	.word	0x00011480


	//   ....[11]....
        /*00ac*/ 	.word	0x00011490


	//   ....[12]....
        /*00b0*/ 	.word	0x00012c00


	//   ....[13]....
        /*00b4*/ 	.word	0x00012c10


	//   ....[14]....
        /*00b8*/ 	.word	0x00012c40


	//   ....[15]....
        /*00bc*/ 	.word	0x00012c50


	//   ....[16]....
        /*00c0*/ 	.word	0x00013730


	//   ....[17]....
        /*00c4*/ 	.word	0x000137a0


	//   ....[18]....
        /*00c8*/ 	.word	0x00013800


	//   ....[19]....
        /*00cc*/ 	.word	0x00013870


	//----- nvinfo : EIATTR_VRC_CTA_INIT_COUNT
	.align		4
.L_3188:
        /*00d0*/ 	.byte	0x02, 0x4a
	.zero		1
	.zero		1


	//----- nvinfo : EIATTR_EXIT_INSTR_OFFSETS
	.align		4
        /*00d4*/ 	.byte	0x04, 0x1c
        /*00d6*/ 	.short	(.L_3190 - .L_3189)


	//   ....[0]....
.L_3189:
        /*00d8*/ 	.word	0x000001f0


	//----- nvinfo : EIATTR_CRS_STACK_SIZE
	.align		4
.L_3190:
        /*00dc*/ 	.byte	0x04, 0x1e
        /*00de*/ 	.short	(.L_3192 - .L_3191)
.L_3191:
        /*00e0*/ 	.word	0x00000000


	//----- nvinfo : EIATTR_CBANK_PARAM_SIZE
	.align		4
.L_3192:
        /*00e4*/ 	.byte	0x03, 0x19
        /*00e6*/ 	.short	0x01d0


	//----- nvinfo : EIATTR_PARAM_CBANK
	.align		4
        /*00e8*/ 	.byte	0x04, 0x0a
        /*00ea*/ 	.short	(.L_3194 - .L_3193)
	.align		4
.L_3193:
        /*00ec*/ 	.word	index@(.nv.constant0._ZN5flash24flash_fwd_splitkv_kernelI23Flash_fwd_kernel_traitsILi64ELi64ELi128ELi4ELb0ELb0EN7cutlass10bfloat16_tE19Flash_kernel_traitsILi64ELi64ELi128ELi4ES3_EELb0ELb1ELb1ELb0ELb0ELb0ELb1ELb0EEEvNS_16Flash_fwd_paramsE)
        /*00f0*/ 	.short	0x0380
        /*00f2*/ 	.short	0x01d0


	//----- nvinfo : EIATTR_SW_WAR
	.align		4
.L_3194:
        /*00f4*/ 	.byte	0x04, 0x36
        /*00f6*/ 	.short	(.L_3196 - .L_3195)
.L_3195:
        /*00f8*/ 	.word	0x00000008
.L_3196:


//--------------------- .nv.info._ZN5flash24flash_fwd_splitkv_kernelI23Flash_fwd_kernel_traitsILi64ELi64ELi128ELi4ELb0ELb0EN7cutlass10bfloat16_tE19Flash_kernel_traitsILi64ELi64ELi128ELi4ES3_EELb0ELb1ELb1ELb0ELb0ELb1ELb1ELb0EEEvNS_16Flash_fwd_paramsE --------------------------
	.section	.nv.info._ZN5flash24flash_fwd_splitkv_kernelI23Flash_fwd_kernel_traitsILi64ELi64ELi128ELi4ELb0ELb0EN7cutlass10bfloat16_tE19Flash_kernel_traitsILi64ELi64ELi128ELi4ES3_EELb0ELb1ELb1ELb0ELb0ELb1ELb1ELb0EEEvNS_16Flash_fwd_paramsE,"",@"SHT_CUDA_INFO"
	.sectionflags	@""
	.align	4


	//----- nvinfo : EIATTR_CUDA_API_VERSION
	.align		4
        /*0000*/ 	.byte	0x04, 0x37
        /*0002*/ 	.short	(.L_3198 - .L_3197)
.L_3197:
        /*0004*/ 	.word	0x00000082


	//----- nvinfo : EIATTR_KPARAM_INFO
	.align		4
.L_3198:
        /*0008*/ 	.byte	0x04, 0x17
        /*000a*/ 	.short	(.L_3200 - .L_3199)
.L_3199:
        /*000c*/ 	.word	0x00000000
        /*0010*/ 	.short	0x0000
        /*0012*/ 	.short	0x0000
        /*0014*/ 	.byte	0x00, 0xf0, 0x41, 0x07


	//----- nvinfo : EIATTR_SPARSE_MMA_MASK
	.align		4
.L_3200:
        /*0018*/ 	.byte	0x03, 0x50
        /*001a*/ 	.short	0x0000


	//----- nvinfo : EIATTR_MAXREG_COUNT
	.align		4
        /*001c*/ 	.byte	0x03, 0x1b
        /*001e*/ 	.short	0x00ff


	//----- nvinfo : EIATTR_NUM_BARRIERS
	.align		4
        /*0020*/ 	.byte	0x02, 0x4c
        /*0022*/ 	.byte	0x01
	.zero		1


	//----- nvinfo : EIATTR_MERCURY_ISA_VERSION
	.align		4
        /*0024*/ 	.byte	0x03, 0x5f
        /*0026*/ 	.short	0x0101


	//----- nvinfo : EIATTR_COOP_GROUP_MASK_REGIDS
	.align		4
        /*0028*/ 	.byte	0x04, 0x29
        /*002a*/ 	.short	(.L_3202 - .L_3201)


	//   ....[0]....
.L_3201:
        /*002c*/ 	.word	0xffffffff


	//   ....[1]....
        /*0030*/ 	.word	0xffffffff


	//   ....[2]....
        /*0034*/ 	.word	0xffffffff


	//   ....[3]....
        /*0038*/ 	.word	0xffffffff


	//   ....[4]....
        /*003c*/ 	.word	0xffffffff


	//   ....[5]....
        /*0040*/ 	.word	0xffffffff


	//   ....[6]....
        /*0044*/ 	.word	0xffffffff


	//   ....[7]....
        /*0048*/ 	.word	0xffffffff


	//   ....[8]....
        /*004c*/ 	.word	0xffffffff


	//   ....[9]....
        /*0050*/ 	.word	0xffffffff


	//   ....[10]....
        /*0054*/ 	.word	0xffffffff


	//   ....[11]....
        /*0058*/ 	.word	0xffffffff


	//   ....[12]....
        /*005c*/ 	.word	0xffffffff


	//   ....[13]....
        /*0060*/ 	.word	0xffffffff


	//   ....[14]....
        /*0064*/ 	.word	0xffffffff


	//   ....[15]....
        /*0068*/ 	.word	0xffffffff


	//   ....[16]....
        /*006c*/ 	.word	0x05000006


	//   ....[17]....
        /*0070*/ 	.word	0x05000006


	//   ....[18]....
        /*0074*/ 	.word	0x05000006


	//   ....[19]....
        /*0078*/ 	.word	0x05000006


	//----- nvinfo : EIATTR_COOP_GROUP_INSTR_OFFSETS
	.align		4
.L_3202:
        /*007c*/ 	.byte	0x04, 0x28
        /*007e*/ 	.short	(.L_3204 - .L_3203)


	//   ....[0]....
.L_3203:
        /*0080*/ 	.word	0x00007330


	//   ....[1]....
        /*0084*/ 	.word	0x00007350


	//   ....[2]....
        /*0088*/ 	.word	0x00007370


	//   ....[3]....
        /*008c*/ 	.word	0x00007390


	//   ....[4]....
        /*0090*/ 	.word	0x0000cdc0


	//   ....[5]....
        /*0094*/ 	.word	0x0000cdf0


	//   ....[6]....
        /*0098*/ 	.word	0x0000ce10


	//   ....[7]....
        /*009c*/ 	.word	0x0000ce30


	//   ....[8]....
        /*00a0*/ 	.word	0x000125b0


	//   ....[9]....
        /*00a4*/ 	.word	0x000125c0


	//   ....[10]....
        /*00a8*/ 	.word	0x000125f0


	//   ....[11]....
        /*00ac*/ 	.word	0x00012600


	//   ....[12]....
        /*00b0*/ 	.word	0x00013d50


	//   ....[13]....
        /*00b4*/ 	.word	0x00013d60


	//   ....[14]....
        /*00b8*/ 	.word	0x00013d90


	//   ....[15]....
        /*00bc*/ 	.word	0x00013da0


	//   ....[16]....
        /*00c0*/ 	.word	0x00014860


	//   ....[17]....
        /*00c4*/ 	.word	0x000148d0


	//   ....[18]....
        /*00c8*/ 	.word	0x00014930


	//   ....[19]....
        /*00cc*/ 	.word	0x000149a0


	//----- nvinfo : EIATTR_VRC_CTA_INIT_COUNT
	.align		4
.L_3204:
        /*00d0*/ 	.byte	0x02, 0x4a
	.zero		1
	.zero		1


	//----- nvinfo : EIATTR_EXIT_INSTR_OFFSETS
	.align		4
        /*00d4*/ 	.byte	0x04, 0x1c
        /*00d6*/ 	.short	(.L_3206 - .L_3205)


	//   ....[0]....
.L_3205:
        /*00d8*/ 	.word	0x000001f0


	//----- nvinfo : EIATTR_CRS_STACK_SIZE
	.align		4
.L_3206:
        /*00dc*/ 	.byte	0x04, 0x1e
        /*00de*/ 	.short	(.L_3208 - .L_3207)
.L_3207:
        /*00e0*/ 	.word	0x00000000


	//----- nvinfo : EIATTR_CBANK_PARAM_SIZE
	.align		4
.L_3208:
        /*00e4*/ 	.byte	0x03, 0x19
        /*00e6*/ 	.short	0x01d0


	//----- nvinfo : EIATTR_PARAM_CBANK
	.align		4
        /*00e8*/ 	.byte	0x04, 0x0a
        /*00ea*/ 	.short	(.L_3210 - .L_3209)
	.align		4
.L_3209:
        /*00ec*/ 	.word	index@(.nv.constant0._ZN5flash24flash_fwd_splitkv_kernelI23Flash_fwd_kernel_traitsILi64ELi64ELi128ELi4ELb0ELb0EN7cutlass10bfloat16_tE19Flash_kernel_traitsILi64ELi64ELi128ELi4ES3_EELb0ELb1ELb1ELb0ELb0ELb1ELb1ELb0EEEvNS_16Flash_fwd_paramsE)
        /*00f0*/ 	.short	0x0380
        /*00f2*/ 	.short	0x01d0


	//----- nvinfo : EIATTR_SW_WAR
	.align		4
.L_3210:
        /*00f4*/ 	.byte	0x04, 0x36
        /*00f6*/ 	.short	(.L_3212 - .L_3211)
.L_3211:
        /*00f8*/ 	.word	0x00000008
.L_3212:


//--------------------- .nv.info._ZN5flash24flash_fwd_splitkv_kernelI23Flash_fwd_kernel_traitsILi64ELi64ELi128ELi4ELb0ELb0EN7cutlass10bfloat16_tE19Flash_kernel_traitsILi64ELi64ELi128ELi4ES3_EELb0ELb1ELb0ELb0ELb1ELb0ELb1ELb1EEEvNS_16Flash_fwd_paramsE --------------------------
	.section	.nv.info._ZN5flash24flash_fwd_splitkv_kernelI23Flash_fwd_kernel_traitsILi64ELi64ELi128ELi4ELb0ELb0EN7cutlass10bfloat16_tE19Flash_kernel_traitsILi64ELi64ELi128ELi4ES3_EELb0ELb1ELb0ELb0ELb1ELb0ELb1ELb1EEEvNS_16Flash_fwd_paramsE,"",@"SHT_CUDA_INFO"
	.sectionflags	@""
	.align	4


	//----- nvinfo : EIATTR_CUDA_API_VERSION
	.align		4
        /*0000*/ 	.byte	0x04, 0x37
        /*0002*/ 	.short	(.L_3214 - .L_3213)
.L_3213:
        /*0004*/ 	.word	0x00000082


	//----- nvinfo : EIATTR_KPARAM_INFO
	.align		4
.L_3214:
        /*0008*/ 	.byte	0x04, 0x17
        /*000a*/ 	.short	(.L_3216 - .L_3215)
.L_3215:
        /*000c*/ 	.word	0x00000000
        /*0010*/ 	.short	0x0000
        /*0012*/ 	.short	0x0000
        /*0014*/ 	.byte	0x00, 0xf0, 0x41, 0x07


	//----- nvinfo : EIATTR_SPARSE_MMA_MASK
	.align		4
.L_3216:
        /*0018*/ 	.byte	0x03, 0x50
        /*001a*/ 	.short	0x0000


	//----- nvinfo : EIATTR_MAXREG_COUNT
	.align		4
        /*001c*/ 	.byte	0x03, 0x1b
        /*001e*/ 	.short	0x00ff


	//----- nvinfo : EIATTR_NUM_BARRIERS
	.align		4
        /*0020*/ 	.byte	0x02, 0x4c
        /*0022*/ 	.byte	0x01
	.zero		1


	//----- nvinfo : EIATTR_MERCURY_ISA_VERSION
	.align		4
        /*0024*/ 	.byte	0x03, 0x5f
        /*0026*/ 	.short	0x0101


	//----- nvinfo : EIATTR_COOP_GROUP_MASK_REGIDS
	.align		4
        /*0028*/ 	.byte	0x04, 0x29
        /*002a*/ 	.short	(.L_3218 - .L_3217)


	//   ....[0]....
.L_3217:
        /*002c*/ 	.word	0xffffffff


	//   ....[1]....
        /*0030*/ 	.word	0xffffffff


	//   ....[2]....
        /*0034*/ 	.word	0xffffffff


	//   ....[3]....
        /*0038*/ 	.word	0xffffffff


	//   ....[4]....
        /*003c*/ 	.word	0xffffffff


	//   ....[5]....
        /*0040*/ 	.word	0xffffffff


	//   ....[6]....
        /*0044*/ 	.word	0xffffffff


	//   ....[7]....
        /*0048*/ 	.word	0xffffffff


	//   ....[8]....
        /*004c*/ 	.word	0xffffffff


	//   ....[9]....
        /*0050*/ 	.word	0xffffffff


	//   ....[10]....
        /*0054*/ 	.word	0xffffffff


	//   ....[11]....
        /*0058*/ 	.word	0xffffffff


	//   ....[12]....
        /*005c*/ 	.word	0xffffffff


	//   ....[13]....
        /*0060*/ 	.word	0xffffffff


	//   ....[14]....
        /*0064*/ 	.word	0xffffffff


	//   ....[15]....
        /*0068*/ 	.word	0xffffffff


	//   ....[16]....
        /*006c*/ 	.word	0x05000006


	//   ....[17]....
        /*0070*/ 	.word	0x05000006


	//   ....[18]....
        /*0074*/ 	.word	0x05000006


	//   ....[19]....
        /*0078*/ 	.word	0x05000006


	//----- nvinfo : EIATTR_COOP_GROUP_INSTR_OFFSETS
	.align		4
.L_3218:
        /*007c*/ 	.byte	0x04, 0x28
        /*007e*/ 	.short	(.L_3220 - .L_3219)


	//   ....[0]....
.L_3219:
        /*0080*/ 	.word	0x0000da40


	//   ....[1]....
        /*0084*/ 	.word	0x0000dbc0


	//   ....[2]....
        /*0088*/ 	.word	0x0000dbd0


	//   ....[3]....
        /*008c*/ 	.word	0x0000dbf0


	//   ....[4]....
        /*0090*/ 	.word	0x00011b80


	//   ....[5]....
        /*0094*/ 	.word	0x00011ba0


	//   ....[6]....
        /*0098*/ 	.word	0x00011bc0


	//   ....[7]....
        /*009c*/ 	.word	0x00011bf0


	//   ....[8]....
        /*00a0*/ 	.word	0x00015f70


	//   ....[9]....
        /*00a4*/ 	.word	0x00015f80


	//   ....[10]....
        /*00a8*/ 	.word	0x00015fb0


	//   ....[11]....
        /*00ac*/ 	.word	0x00015fc0


	//   ....[12]....
        /*00b0*/ 	.word	0x00017710


	//   ....[13]....
        /*00b4*/ 	.word	0x00017720


	//   ....[14]....
        /*00b8*/ 	.word	0x00017750


	//   ....[15]....
        /*00bc*/ 	.word	0x00017760


	//   ....[16]....
        /*00c0*/ 	.word	0x00018210


	//   ....[17]....
        /*00c4*/ 	.word	0x00018280


	//   ....[18]....
        /*00c8*/ 	.word	0x000182e0


	//   ....[19]....
        /*00cc*/ 	.word	0x00018350


	//----- nvinfo : EIATTR_VRC_CTA_INIT_COUNT
	.align		4
.L_3220:
        /*00d0*/ 	.byte	0x02, 0x4a
	.zero		1
	.zero		1


	//----- nvinfo : EIATTR_EXIT_INSTR_OFFSETS
	.align		4
        /*00d4*/ 	.byte	0x04, 0x1c
        /*00d6*/ 	.short	(.L_3222 - .L_3221)


	//   ....[0]....
.L_3221:
        /*00d8*/ 	.word	0x000001f0


	//----- nvinfo : EIATTR_CRS_STACK_SIZE
	.align		4
.L_3222:
        /*00dc*/ 	.byte	0x04, 0x1e
        /*00de*/ 	.short	(.L_3224 - .L_3223)
.L_3223:
        /*00e0*/ 	.word	0x00000000


	//----- nvinfo : EIATTR_CBANK_PARAM_SIZE
	.align		4
.L_3224:
        /*00e4*/ 	.byte	0x03, 0x19
        /*00e6*/ 	.short	0x01d0


	//----- nvinfo : EIATTR_PARAM_CBANK
	.align		4
        /*00e8*/ 	.byte	0x04, 0x0a
        /*00ea*/ 	.short	(.L_3226 - .L_3225)
	.align		4
.L_3225:
        /*00ec*/ 	.word	index@(.nv.constant0._ZN5flash24flash_fwd_splitkv_kernelI23Flash_fwd_kernel_traitsILi64ELi64ELi128ELi4ELb0ELb0EN7cutlass10bfloat16_tE19Flash_kernel_traitsILi64ELi64ELi128ELi4ES3_EELb0ELb1ELb0ELb0ELb1ELb0ELb1ELb1EEEvNS_16Flash_fwd_paramsE)
        /*00f0*/ 	.short	0x0380
        /*00f2*/ 	.short	0x01d0


	//----- nvinfo : EIATTR_SW_WAR
	.align		4
.L_3226:
        /*00f4*/ 	.byte	0x04, 0x36
        /*00f6*/ 	.short	(.L_3228 - .L_3227)
.L_3227:
        /*00f8*/ 	.word	0x00000008
.L_3228:


//--------------------- .nv.info._ZN5flash24flash_fwd_splitkv_kernelI23Flash_fwd_kernel_traitsILi64ELi64ELi128ELi4ELb0ELb0EN7cutlass10bfloat16_tE19Flash_kernel_traitsILi64ELi64ELi128ELi4ES3_EELb0ELb1ELb0ELb0ELb1ELb1ELb1ELb1EEEvNS_16Flash_fwd_paramsE --------------------------
	.section	.nv.info._ZN5flash24flash_fwd_splitkv_kernelI23Flash_fwd_kernel_traitsILi64ELi64ELi128ELi4ELb0ELb0EN7cutlass10bfloat16_tE19Flash_kernel_traitsILi64ELi64ELi128ELi4ES3_EELb0ELb1ELb0ELb0ELb1ELb1ELb1ELb1EEEvNS_16Flash_fwd_paramsE,"",@"SHT_CUDA_INFO"
	.sectionflags	@""
	.align	4


	//----- nvinfo : EIATTR_CUDA_API_VERSION
	.align		4
        /*0000*/ 	.byte	0x04, 0x37
        /*0002*/ 	.short	(.L_3230 - .L_3229)
.L_3229:
        /*0004*/ 	.word	0x00000082


	//----- nvinfo : EIATTR_KPARAM_INFO
	.align		4
.L_3230:
        /*0008*/ 	.byte	0x04, 0x17
        /*000a*/ 	.short	(.L_3232 - .L_3231)
.L_3231:
        /*000c*/ 	.word	0x00000000
        /*0010*/ 	.short	0x0000
        /*0012*/ 	.short	0x0000
        /*0014*/ 	.byte	0x00, 0xf0, 0x41, 0x07


	//----- nvinfo : EIATTR_SPARSE_MMA_MASK
	.align		4
.L_3232:
        /*0018*/ 	.byte	0x03, 0x50
        /*001a*/ 	.short	0x0000


	//----- nvinfo : EIATTR_MAXREG_COUNT
	.align		4
        /*001c*/ 	.byte	0x03, 0x1b
        /*001e*/ 	.short	0x00ff


	//----- nvinfo : EIATTR_NUM_BARRIERS
	.align		4
        /*0020*/ 	.byte	0x02, 0x4c
        /*0022*/ 	.byte	0x01
	.zero		1


	//----- nvinfo : EIATTR_MERCURY_ISA_VERSION
	.align		4
        /*0024*/ 	.byte	0x03, 0x5f
        /*0026*/ 	.short	0x0101


	//----- nvinfo : EIATTR_COOP_GROUP_MASK_REGIDS
	.align		4
        /*0028*/ 	.byte	0x04, 0x29
        /*002a*/ 	.short	(.L_3234 - .L_3233)


	//   ....[0]....
.L_3233:
        /*002c*/ 	.word	0xffffffff


	//   ....[1]....
        /*0030*/ 	.word	0xffffffff


	//   ....[2]....
        /*0034*/ 	.word	0xffffffff


	//   ....[3]....
        /*0038*/ 	.word	0xffffffff


	//   ....[4]....
        /*003c*/ 	.word	0xffffffff


	//   ....[5]....
        /*0040*/ 	.word	0xffffffff


	//   ....[6]....
        /*0044*/ 	.word	0xffffffff


	//   ....[7]....
        /*0048*/ 	.word	0xffffffff


	//   ....[8]....
        /*004c*/ 	.word	0xffffffff


	//   ....[9]....
        /*0050*/ 	.word	0xffffffff


	//   ....[10]....
        /*0054*/ 	.word	0xffffffff


	//   ....[11]....
        /*0058*/ 	.word	0xffffffff


	//   ....[12]....
        /*005c*/ 	.word	0xffffffff


	//   ....[13]....
        /*0060*/ 	.word	0xffffffff


	//   ....[14]....
        /*0064*/ 	.word	0xffffffff


	//   ....[15]....
        /*0068*/ 	.word	0xffffffff


	//   ....[16]....
        /*006c*/ 	.word	0x05000006


	//   ....[17]....
        /*0070*/ 	.word	0x05000006


	//   ....[18]....
        /*0074*/ 	.word	0x05000006


	//   ....[19]....
        /*0078*/ 	.word	0x05000006


	//----- nvinfo : EIATTR_COOP_GROUP_INSTR_OFFSETS
	.align		4
.L_3234:
        /*007c*/ 	.byte	0x04, 0x28
        /*007e*/ 	.short	(.L_3236 - .L_3235)


	//   ....[0]....
.L_3235:
        /*0080*/ 	.word	0x0000e1e0


	//   ....[1]....
        /*0084*/ 	.word	0x0000e330


	//   ....[2]....
        /*0088*/ 	.word	0x0000e340


	//   ....[3]....
        /*008c*/ 	.word	0x0000e370


	//   ....[4]....
        /*0090*/ 	.word	0x00012a40


	//   ....[5]....
        /*0094*/ 	.word	0x00012b10


	//   ....[6]....
        /*0098*/ 	.word	0x00012b30


	//   ....[7]....
        /*009c*/ 	.word	0x00012b50


	//   ....[8]....
        /*00a0*/ 	.word	0x000176c0


	//   ....[9]....
        /*00a4*/ 	.word	0x000176f0


	//   ....[10]....
        /*00a8*/ 	.word	0x00017720


	//   ....[11]....
        /*00ac*/ 	.word	0x00017730


	//   ....[12]....
        /*00b0*/ 	.word	0x00018e80


	//   ....[13]....
        /*00b4*/ 	.word	0x00018e90


	//   ....[14]....
        /*00b8*/ 	.word	0x00018ec0


	//   ....[15]....
        /*00bc*/ 	.word	0x00018ed0


	//   ....[16]....
        /*00c0*/ 	.word	0x00019980


	//   ....[17]....
        /*00c4*/ 	.word	0x000199f0


	//   ....[18]....
        /*00c8*/ 	.word	0x00019a50


	//   ....[19]....
        /*00cc*/ 	.word	0x00019ac0


	//----- nvinfo : EIATTR_VRC_CTA_INIT_COUNT
	.align		4
.L_3236:
        /*00d0*/ 	.byte	0x02, 0x4a
	.zero		1
	.zero		1


	//----- nvinfo : EIATTR_EXIT_INSTR_OFFSETS
	.align		4
        /*00d4*/ 	.byte	0x04, 0x1c
        /*00d6*/ 	.short	(.L_3238 - .L_3237)


	//   ....[0]....
.L_3237:
        /*00d8*/ 	.word	0x000001f0


	//----- nvinfo : EIATTR_CRS_STACK_SIZE
	.align		4
.L_3238:
        /*00dc*/ 	.byte	0x04, 0x1e
        /*00de*/ 	.short	(.L_3240 - .L_3239)
.L_3239:
        /*00e0*/ 	.word	0x00000000


	//----- nvinfo : EIATTR_CBANK_PARAM_SIZE
	.align		4
.L_3240:
        /*00e4*/ 	.byte	0x03, 0x19
        /*00e6*/ 	.short	0x01d0


	//----- nvinfo : EIATTR_PARAM_CBANK
	.align		4
        /*00e8*/ 	.byte	0x04, 0x0a
        /*00ea*/ 	.short	(.L_3242 - .L_3241)
	.align		4
.L_3241:
        /*00ec*/ 	.word	index@(.nv.constant0._ZN5flash24flash_fwd_splitkv_kernelI23Flash_fwd_kernel_traitsILi64ELi64ELi128ELi4ELb0ELb0EN7cutlass10bfloat16_tE19Flash_kernel_traitsILi64ELi64ELi128ELi4ES3_EELb0ELb1ELb0ELb0ELb1ELb1ELb1ELb1EEEvNS_16Flash_fwd_paramsE)
        /*00f0*/ 	.short	0x0380
        /*00f2*/ 	.short	0x01d0


	//----- nvinfo : EIATTR_SW_WAR
	.align		4
.L_3242:
        /*00f4*/ 	.byte	0x04, 0x36
        /*00f6*/ 	.short	(.L_3244 - .L_3243)
.L_3243:
        /*00f8*/ 	.word	0x00000008
.L_3244:


//--------------------- .nv.info._ZN5flash24flash_fwd_splitkv_kernelI23Flash_fwd_kernel_traitsILi64ELi64ELi128ELi4ELb0ELb0EN7cutlass10bfloat16_tE19Flash_kernel_traitsILi64ELi64ELi128ELi4ES3_EELb0ELb1ELb1ELb0ELb0ELb0ELb1ELb1EEEvNS_16Flash_fwd_paramsE --------------------------
	.section	.nv.info._ZN5flash24flash_fwd_splitkv_kernelI23Flash_fwd_kernel_traitsILi64ELi64ELi128ELi4ELb0ELb0EN7cutlass10bfloat16_tE19Flash_kernel_traitsILi64ELi64ELi128ELi4ES3_EELb0ELb1ELb1ELb0ELb0ELb0ELb1ELb1EEEvNS_16Flash_fwd_paramsE,"",@"SHT_CUDA_INFO"
	.sectionflags	@""
	.align	4


	//----- nvinfo : EIATTR_CUDA_API_VERSION
	.align		4
        /*0000*/ 	.byte	0x04, 0x37
        /*0002*/ 	.short	(.L_3246 - .L_3245)
.L_3245:
        /*0004*/ 	.word	0x00000082


	//----- nvinfo : EIATTR_KPARAM_INFO
	.align		4
.L_3246:
        /*0008*/ 	.byte	0x04, 0x17
        /*000a*/ 	.short	(.L_3248 - .L_3247)
.L_3247:
        /*000c*/ 	.word	0x00000000
        /*0010*/ 	.short	0x0000
        /*0012*/ 	.short	0x0000
        /*0014*/ 	.byte	0x00, 0xf0, 0x41, 0x07


	//----- nvinfo : EIATTR_SPARSE_MMA_MASK
	.align		4
.L_3248:
        /*0018*/ 	.byte	0x03, 0x50
        /*001a*/ 	.short	0x0000


	//----- nvinfo : EIATTR_MAXREG_COUNT
	.align		4
        /*001c*/ 	.byte	0x03, 0x1b
        /*001e*/ 	.short	0x00ff


	//----- nvinfo : EIATTR_NUM_BARRIERS
	.align		4
        /*0020*/ 	.byte	0x02, 0x4c
        /*0022*/ 	.byte	0x01
	.zero		1


	//----- nvinfo : EIATTR_MERCURY_ISA_VERSION
	.align		4
        /*0024*/ 	.byte	0x03, 0x5f
        /*0026*/ 	.short	0x0101


	//----- nvinfo : EIATTR_COOP_GROUP_MASK_REGIDS
	.align		4
        /*0028*/ 	.byte	0x04, 0x29
        /*002a*/ 	.short	(.L_3250 - .L_3249)


	//   ....[0]....
.L_3249:
        /*002c*/ 	.word	0xffffffff


	//   ....[1]....
        /*0030*/ 	.word	0xffffffff


	//   ....[2]....
        /*0034*/ 	.word	0xffffffff


	//   ....[3]....
        /*0038*/ 	.word	0xffffffff


	//   ....[4]....
        /*003c*/ 	.word	0xffffffff


	//   ....[5]....
        /*0040*/ 	.word	0xffffffff


	//   ....[6]....
        /*0044*/ 	.word	0xffffffff


	//   ....[7]....
        /*0048*/ 	.word	0xffffffff


	//   ....[8]....
        /*004c*/ 	.word	0xffffffff


	//   ....[9]....
        /*0050*/ 	.word	0xffffffff


	//   ....[10]....
        /*0054*/ 	.word	0xffffffff


	//   ....[11]....
        /*0058*/ 	.word	0xffffffff


	//   ....[12]....
        /*005c*/ 	.word	0xffffffff


	//   ....[13]....
        /*0060*/ 	.word	0xffffffff


	//   ....[14]....
        /*0064*/ 	.word	0xffffffff


	//   ....[15]....
        /*0068*/ 	.word	0xffffffff


	//   ....[16]....
        /*006c*/ 	.word	0x05000007


	//   ....[17]....
        /*0070*/ 	.word	0x05000007


	//   ....[18]....
        /*0074*/ 	.word	0x05000007


	//   ....[19]....
        /*0078*/ 	.word	0x05000007


	//----- nvinfo : EIATTR_COOP_GROUP_INSTR_OFFSETS
	.align		4
.L_3250:
        /*007c*/ 	.byte	0x04, 0x28
        /*007e*/ 	.short	(.L_3252 - .L_3251)


	//   ....[0]....
.L_3251:
        /*0080*/ 	.word	0x0000f990


	//   ....[1]....
        /*0084*/ 	.word	0x0000fb10


	//   ....[2]....
        /*0088*/ 	.word	0x0000fb20


	//   ....[3]....
        /*008c*/ 	.word	0x0000fb50


	//   ....[4]....
        /*0090*/ 	.word	0x00014d90


	//   ....[5]....
        /*0094*/ 	.word	0x00014da0


	//   ....[6]....
        /*0098*/ 	.word	0x00014dd0


	//   ....[7]....
        /*009c*/ 	.word	0x00014de0


	//   ....[8]....
        /*00a0*/ 	.word	0x0001a2f0


	//   ....[9]....
        /*00a4*/ 	.word	0x0001a300


	//   ....[10]....
        /*00a8*/ 	.word	0x0001a330


	//   ....[11]....
        /*00ac*/ 	.word	0x0001a340


	//   ....[12]....
        /*00b0*/ 	.word	0x0001bab0


	//   ....[13]....
        /*00b4*/ 	.word	0x0001bac0


	//   ....[14]....
        /*00b8*/ 	.word	0x0001baf0


	//   ....[15]....
        /*00bc*/ 	.word	0x0001bb00


	//   ....[16]....
        /*00c0*/ 	.word	0x0001c5d0


	//   ....[17]....
        /*00c4*/ 	.word	0x0001c640


	//   ....[18]....
        /*00c8*/ 	.word	0x0001c6a0


	//   ....[19]....
        /*00cc*/ 	.word	0x0001c710


	//----- nvinfo : EIATTR_VRC_CTA_INIT_COUNT
	.align		4
.L_3252:
        /*00d0*/ 	.byte	0x02, 0x4a
	.zero		1
	.zero		1


	//----- nvinfo : EIATTR_EXIT_INSTR_OFFSETS
	.align		4
        /*00d4*/ 	.byte	0x04, 0x1c
        /*00d6*/ 	.short	(.L_3254 - .L_3253)


	//   ....[0]....
.L_3253:
        /*00d8*/ 	.word	0x000001f0


	//----- nvinfo : EIATTR_CRS_STACK_SIZE
	.align		4
.L_3254:
        /*00dc*/ 	.byte	0x04, 0x1e
        /*00de*/ 	.short	(.L_3256 - .L_3255)
.L_3255:
        /*00e0*/ 	.word	0x00000000


	//----- nvinfo : EIATTR_CBANK_PARAM_SIZE
	.align		4
.L_3256:
        /*00e4*/ 	.byte	0x03, 0x19
        /*00e6*/ 	.short	0x01d0


	//----- nvinfo : EIATTR_PARAM_CBANK
	.align		4
        /*00e8*/ 	.byte	0x04, 0x0a
        /*00ea*/ 	.short	(.L_3258 - .L_3257)
	.align		4
.L_3257:
        /*00ec*/ 	.word	index@(.nv.constant0._ZN5flash24flash_fwd_splitkv_kernelI23Flash_fwd_kernel_traitsILi64ELi64ELi128ELi4ELb0ELb0EN7cutlass10bfloat16_tE19Flash_kernel_traitsILi64ELi64ELi128ELi4ES3_EELb0ELb1ELb1ELb0ELb0ELb0ELb1ELb1EEEvNS_16Flash_fwd_paramsE)
        /*00f0*/ 	.short	0x0380
        /*00f2*/ 	.short	0x01d0


	//----- nvinfo : EIATTR_SW_WAR
	.align		4
.L_3258:
        /*00f4*/ 	.byte	0x04, 0x36
        /*00f6*/ 	.short	(.L_3260 - .L_3259)
.L_3259:
        /*00f8*/ 	.word	0x00000008
.L_3260:


//--------------------- .nv.info._ZN5flash24flash_fwd_splitkv_kernelI23Flash_fwd_kernel_traitsILi64ELi64ELi128ELi4ELb0ELb0EN7cutlass10bfloat16_tE19Flash_kernel_traitsILi64ELi64ELi128ELi4ES3_EELb0ELb1ELb1ELb0ELb0ELb1ELb1ELb1EEEvNS_16Flash_fwd_paramsE --------------------------
	.section	.nv.info._ZN5flash24flash_fwd_splitkv_kernelI23Flash_fwd_kernel_traitsILi64ELi64ELi128ELi4ELb0ELb0EN7cutlass10bfloat16_tE19Flash_kernel_traitsILi64ELi64ELi128ELi4ES3_EELb0ELb1ELb1ELb0ELb0ELb1ELb1ELb1EEEvNS_16Flash_fwd_paramsE,"",@"SHT_CUDA_INFO"
	.sectionflags	@""
	.align	4


	//----- nvinfo : EIATTR_CUDA_API_VERSION
	.align		4
        /*0000*/ 	.byte	0x04, 0x37
        /*0002*/ 	.short	(.L_3262 - .L_3261)
.L_3261:
        /*0004*/ 	.word	0x00000082


	//----- nvinfo : EIATTR_KPARAM_INFO
	.align		4
.L_3262:
        /*0008*/ 	.byte	0x04, 0x17
        /*000a*/ 	.short	(.L_3264 - .L_3263)
.L_3263:
        /*000c*/ 	.word	0x00000000
        /*0010*/ 	.short	0x0000
        /*0012*/ 	.short	0x0000
        /*0014*/ 	.byte	0x00, 0xf0, 0x41, 0x07


	//----- nvinfo : EIATTR_SPARSE_MMA_MASK
	.align		4
.L_3264:
        /*0018*/ 	.byte	0x03, 0x50
        /*001a*/ 	.short	0x0000


	//----- nvinfo : EIATTR_MAXREG_COUNT
	.align		4
        /*001c*/ 	.byte	0x03, 0x1b
        /*001e*/ 	.short	0x00ff


	//----- nvinfo : EIATTR_NUM_BARRIERS
	.align		4
        /*0020*/ 	.byte	0x02, 0x4c
        /*0022*/ 	.byte	0x01
	.zero		1


	//----- nvinfo : EIATTR_MERCURY_ISA_VERSION
	.align		4
        /*0024*/ 	.byte	0x03, 0x5f
        /*0026*/ 	.short	0x0101


	//----- nvinfo : EIATTR_COOP_GROUP_MASK_REGIDS
	.align		4
        /*0028*/ 	.byte	0x04, 0x29
        /*002a*/ 	.short	(.L_3266 - .L_3265)


	//   ....[0]....
.L_3265:
        /*002c*/ 	.word	0xffffffff


	//   ....[1]....
        /*0030*/ 	.word	0xffffffff


	//   ....[2]....
        /*0034*/ 	.word	0xffffffff


	//   ....[3]....
        /*0038*/ 	.word	0xffffffff


	//   ....[4]....
        /*003c*/ 	.word	0xffffffff


	//   ....[5]....
        /*0040*/ 	.word	0xffffffff


	//   ....[6]....
        /*0044*/ 	.word	0xffffffff


	//   ....[7]....
        /*0048*/ 	.word	0xffffffff


	//   ....[8]....
        /*004c*/ 	.word	0xffffffff


	//   ....[9]....
        /*0050*/ 	.word	0xffffffff


	//   ....[10]....
        /*0054*/ 	.word	0xffffffff


	//   ....[11]....
        /*0058*/ 	.word	0xffffffff


	//   ....[12]....
        /*005c*/ 	.word	0xffffffff


	//   ....[13]....
        /*0060*/ 	.word	0xffffffff


	//   ....[14]....
        /*0064*/ 	.word	0xffffffff


	//   ....[15]....
        /*0068*/ 	.word	0xffffffff


	//   ....[16]....
        /*006c*/ 	.word	0x05000007


	//   ....[17]....
        /*0070*/ 	.word	0x05000007


	//   ....[18]....
        /*0074*/ 	.word	0x05000007


	//   ....[19]....
        /*0078*/ 	.word	0x05000007


	//----- nvinfo : EIATTR_COOP_GROUP_INSTR_OFFSETS
	.align		4
.L_3266:
        /*007c*/ 	.byte	0x04, 0x28
        /*007e*/ 	.short	(.L_3268 - .L_3267)


	//   ....[0]....
.L_3267:
        /*0080*/ 	.word	0x000100b0


	//   ....[1]....
        /*0084*/ 	.word	0x00010330


	//   ....[2]....
        /*0088*/ 	.word	0x00010340


	//   ....[3]....
        /*008c*/ 	.word	0x00010370


	//   ....[4]....
        /*0090*/ 	.word	0x00015d00


	//   ....[5]....
        /*0094*/ 	.word	0x00015d10


	//   ....[6]....
        /*0098*/ 	.word	0x00015d40


	//   ....[7]....
        /*009c*/ 	.word	0x00015d50


	//   ....[8]....
        /*00a0*/ 	.word	0x0001ba50


	//   ....[9]....
        /*00a4*/ 	.word	0x0001ba60


	//   ....[10]....
        /*00a8*/ 	.word	0x0001ba90


	//   ....[11]....
        /*00ac*/ 	.word	0x0001baa0


	//   ....[12]....
        /*00b0*/ 	.word	0x0001d210


	//   ....[13]....
        /*00b4*/ 	.word	0x0001d220


	//   ....[14]....
        /*00b8*/ 	.word	0x0001d250


	//   ....[15]....
        /*00bc*/ 	.word	0x0001d260


	//   ....[16]....
        /*00c0*/ 	.word	0x0001dd30


	//   ....[17]....
        /*00c4*/ 	.word	0x0001dda0


	//   ....[18]....
        /*00c8*/ 	.word	0x0001de00


	//   ....[19]....
        /*00cc*/ 	.word	0x0001de70


	//----- nvinfo : EIATTR_VRC_CTA_INIT_COUNT
	.align		4
.L_3268:
        /*00d0*/ 	.byte	0x02, 0x4a
	.zero		1
	.zero		1


	//----- nvinfo : EIATTR_EXIT_INSTR_OFFSETS
	.align		4
        /*00d4*/ 	.byte	0x04, 0x1c
        /*00d6*/ 	.short	(.L_3270 - .L_3269)


	//   ....[0]....
.L_3269:
        /*00d8*/ 	.word	0x000001f0


	//----- nvinfo : EIATTR_CRS_STACK_SIZE
	.align		4
.L_3270:
        /*00dc*/ 	.byte	0x04, 0x1e
        /*00de*/ 	.short	(.L_3272 - .L_3271)
.L_3271:
        /*00e0*/ 	.word	0x00000000


	//----- nvinfo : EIATTR_CBANK_PARAM_SIZE
	.align		4
.L_3272:
        /*00e4*/ 	.byte	0x03, 0x19
        /*00e6*/ 	.short	0x01d0


	//----- nvinfo : EIATTR_PARAM_CBANK
	.align		4
        /*00e8*/ 	.byte	0x04, 0x0a
        /*00ea*/ 	.short	(.L_3274 - .L_3273)
	.align		4
.L_3273:
        /*00ec*/ 	.word	index@(.nv.constant0._ZN5flash24flash_fwd_splitkv_kernelI23Flash_fwd_kernel_traitsILi64ELi64ELi128ELi4ELb0ELb0EN7cutlass10bfloat16_tE19Flash_kernel_traitsILi64ELi64ELi128ELi4ES3_EELb0ELb1ELb1ELb0ELb0ELb1ELb1ELb1EEEvNS_16Flash_fwd_paramsE)
        /*00f0*/ 	.short	0x0380
        /*00f2*/ 	.short	0x01d0


	//----- nvinfo : EIATTR_SW_WAR
	.align		4
.L_3274:
        /*00f4*/ 	.byte	0x04, 0x36
        /*00f6*/ 	.short	(.L_3276 - .L_3275)
.L_3275:
        /*00f8*/ 	.word	0x00000008
.L_3276:


//--------------------- .nv.callgraph             --------------------------
	.section	.nv.callgraph,"",@"SHT_CUDA_CALLGRAPH"
	.align	4
	.sectionentsize	8
	.align		4
        /*0000*/ 	.word	0x00000000
	.align		4
        /*0004*/ 	.word	0xffffffff
	.align		4
        /*0008*/ 	.word	0x00000000
	.align		4
        /*000c*/ 	.word	0xfffffffe
	.align		4
        /*0010*/ 	.word	0x00000000
	.align		4
        /*0014*/ 	.word	0xfffffffd
	.align		4
        /*0018*/ 	.word	0x00000000
	.align		4
        /*001c*/ 	.word	0xfffffffc


//--------------------- .nv.constant4             --------------------------
	.section	.nv.constant4,"a",@progbits
	.align	8
	.align		8
.nv.constant4:
        /*0000*/ 	.dword	_ZN71_INTERNAL_9bc4a103_35_flash_fwd_split_hdim64_bf16_sm80_cu_6987f922_34254cuda3std3__45__cpo5beginE
	.align		8
        /*0008*/ 	.dword	_ZN71_INTERNAL_9bc4a103_35_flash_fwd_split_hdim64_bf16_sm80_cu_6987f922_34254cuda3std3__45__cpo3endE
	.align		8
        /*0010*/ 	.dword	_ZN71_INTERNAL_9bc4a103_35_flash_fwd_split_hdim64_bf16_sm80_cu_6987f922_34254cuda3std3__45__cpo6cbeginE
	.align		8
        /*0018*/ 	.dword	_ZN71_INTERNAL_9bc4a103_35_flash_fwd_split_hdim64_bf16_sm80_cu_6987f922_34254cuda3std3__45__cpo4cendE
	.align		8
        /*0020*/ 	.dword	_ZN71_INTERNAL_9bc4a103_35_flash_fwd_split_hdim64_bf16_sm80_cu_6987f922_34254cuda3std3__473_GLOBAL__N__9bc4a103_35_flash_fwd_split_hdim64_bf16_sm80_cu_6987f922_34256ignoreE
	.align		8
        /*0028*/ 	.dword	_ZN71_INTERNAL_9bc4a103_35_flash_fwd_split_hdim64_bf16_sm80_cu_6987f922_34254cuda3std3__419piecewise_constructE
	.align		8
        /*0030*/ 	.dword	_ZN71_INTERNAL_9bc4a103_35_flash_fwd_split_hdim64_bf16_sm80_cu_6987f922_34254cuda3std3__48in_placeE
	.align		8
        /*0038*/ 	.dword	_ZN71_INTERNAL_9bc4a103_35_flash_fwd_split_hdim64_bf16_sm80_cu_6987f922_34254cuda3std6ranges3__45__cpo4swapE
	.align		8
        /*0040*/ 	.dword	_ZN71_INTERNAL_9bc4a103_35_flash_fwd_split_hdim64_bf16_sm80_cu_6987f922_34254cuda3std6ranges3__45__cpo9iter_moveE
	.align		8
        /*0048*/ 	.dword	_ZN71_INTERNAL_9bc4a103_35_flash_fwd_split_hdim64_bf16_sm80_cu_6987f922_34254cute7productE
	.align		8
        /*0050*/ 	.dword	_ZN71_INTERNAL_9bc4a103_35_flash_fwd_split_hdim64_bf16_sm80_cu_6987f922_34254cute1_E


//--------------------- .text._ZN5flash32flash_fwd_splitkv_combine_kernelI23Flash_fwd_kernel_traitsILi64ELi64ELi256ELi4ELb0ELb0EN7cutlass10bfloat16_tE19Flash_kernel_traitsILi64ELi64ELi256ELi4ES3_EELi8ELi7ELb0EEEvNS_16Flash_fwd_paramsE --------------------------
	.section	.text._ZN5flash32flash_fwd_splitkv_combine_kernelI23Flash_fwd_kernel_traitsILi64ELi64ELi256ELi4ELb0ELb0EN7cutlass10bfloat16_tE19Flash_kernel_traitsILi64ELi64ELi256ELi4ES3_EELi8ELi7ELb0EEEvNS_16Flash_fwd_paramsE,"ax",@progbits
	.align	128
        .global         _ZN5flash32flash_fwd_splitkv_combine_kernelI23Flash_fwd_kernel_traitsILi64ELi64ELi256ELi4ELb0ELb0EN7cutlass10bfloat16_tE19Flash_kernel_traitsILi64ELi64ELi256ELi4ES3_EELi8ELi7ELb0EEEvNS_16Flash_fwd_paramsE
        .type           _ZN5flash32flash_fwd_splitkv_combine_kernelI23Flash_fwd_kernel_traitsILi64ELi64ELi256ELi4ELb0ELb0EN7cutlass10bfloat16_tE19Flash_kernel_traitsILi64ELi64ELi256ELi4ES3_EELi8ELi7ELb0EEEvNS_16Flash_fwd_paramsE,@function
        .size           _ZN5flash32flash_fwd_splitkv_combine_kernelI23Flash_fwd_kernel_traitsILi64ELi64ELi256ELi4ELb0ELb0EN7cutlass10bfloat16_tE19Flash_kernel_traitsILi64ELi64ELi256ELi4ES3_EELi8ELi7ELb0EEEvNS_16Flash_fwd_paramsE,(.L_x_14706 - _ZN5flash32flash_fwd_splitkv_combine_kernelI23Flash_fwd_kernel_traitsILi64ELi64ELi256ELi4ELb0ELb0EN7cutlass10bfloat16_tE19Flash_kernel_traitsILi64ELi64ELi256ELi4ES3_EELi8ELi7ELb0EEEvNS_16Flash_fwd_paramsE)
        .other          _ZN5flash32flash_fwd_splitkv_combine_kernelI23Flash_fwd_kernel_traitsILi64ELi64ELi256ELi4ELb0ELb0EN7cutlass10bfloat16_tE19Flash_kernel_traitsILi64ELi64ELi256ELi4ES3_EELi8ELi7ELb0EEEvNS_16Flash_fwd_paramsE,@"STO_CUDA_ENTRY STV_DEFAULT"
_ZN5flash32flash_fwd_splitkv_combine_kernelI23Flash_fwd_kernel_traitsILi64ELi64ELi256ELi4ELb0ELb0EN7cutlass10bfloat16_tE19Flash_kernel_traitsILi64ELi64ELi256ELi4ES3_EELi8ELi7ELb0EEEvNS_16Flash_fwd_paramsE:
.text._ZN5flash32flash_fwd_splitkv_combine_kernelI23Flash_fwd_kernel_traitsILi64ELi64ELi256ELi4ELb0ELb0EN7cutlass10bfloat16_tE19Flash_kernel_traitsILi64ELi64ELi256ELi4ES3_EELi8ELi7ELb0EEEvNS_16Flash_fwd_paramsE:
[----:B------:R-:W-:Y:S01]  /*0000*/  LDC R1, c[0x0][0x37c] ;  /* 0x0000df00ff017b82 */ /* 0x000fe20000000800 */
[----:B------:R-:W0:Y:S07]  /*0010*/  LDCU UR22, c[0x0][0x3e0] ;  /* 0x00007c00ff1677ac */ /* 0x000e2e0008000800 */
[----:B------:R-:W1:Y:S01]  /*0020*/  S2UR UR20, SR_CTAID.X ;  /* 0x00000000001479c3 */ /* 0x000e620000002500 */
[----:B------:R-:W0:Y:S02]  /*0030*/  LDCU.64 UR18, c[0x0][0x430] ;  /* 0x00008600ff1277ac */ /* 0x000e240008000a00 */
[----:B0-----:R-:W-:-:S02]  /*0040*/  UIMAD UR22, UR22, UR19, URZ ;  /* 0x00000013161672a4 */ /* 0x001fc4000f8e02ff */
[----:B-1----:R-:W-:Y:S02]  /*0050*/  USHF.L.U32 UR20, UR20, 0x3, URZ ;  /* 0x0000000314147899 */ /* 0x002fe400080006ff */
[----:B------:R-:W-:-:S04]  /*0060*/  UIMAD UR21, UR22, UR18, URZ ;  /* 0x00000012161572a4 */ /* 0x000fc8000f8e02ff */
[----:B------:R-:W-:Y:S02]  /*0070*/  UISETP.LT.AND UP0, UPT, UR21, UR19, UPT ;  /* 0x000000131500728c */ /* 0x000fe4000bf01270 */
[----:B------:R-:W-:Y:S02]  /*0080*/  USHF.R.S32.HI UR15, URZ, 0x1f, UR21 ;  /* 0x0000001fff0f7899 */ /* 0x000fe40008011415 */
[----:B------:R-:W-:-:S04]  /*0090*/  USEL UR19, UR21, UR19, UP0 ;  /* 0x0000001315137287 */ /* 0x000fc80008000000 */
[----:B------:R-:W-:-:S04]  /*00a0*/  USHF.R.S32.HI UR14, URZ, 0x1f, UR19 ;  /* 0x0000001fff0e7899 */ /* 0x000fc80008011413 */
[----:B------:R-:W-:-:S04]  /*00b0*/  ULOP3.LUT UR4, UR15, UR14, URZ, 0xfc, !UPT ;  /* 0x0000000e0f047292 */ /* 0x000fc8000f8efcff */
[----:B------:R-:W-:-:S09]  /*00c0*/  UISETP.NE.U32.AND UP0, UPT, UR4, URZ, UPT ;  /* 0x000000ff0400728c */ /* 0x000fd2000bf05070 */
[----:B------:R-:W-:Y:S05]  /*00d0*/  BRA.U UP0, `(.L_x_0) ;  /* 0x0000000100607547 */ /* 0x000fea000b800000 */
[----:B------:R-:W0:Y:S01]  /*00e0*/  I2F.U32.RP R2, UR19 ;  /* 0x0000001300027d06 */ /* 0x000e220008209000 */
[----:B------:R-:W-:Y:S02]  /*00f0*/  UIADD3 UR4, UPT, UPT, URZ, -UR19, URZ ;  /* 0x80000013ff047290 */ /* 0x000fe4000fffe0ff */
[----:B------:R-:W-:-:S05]  /*0100*/  UISETP.NE.U32.AND UP0, UPT, UR19, URZ, UPT ;  /* 0x000000ff1300728c */ /* 0x000fca000bf05070 */
[----:B0-----:R-:W0:Y:S02]  /*0110*/  MUFU.RCP R0, R2 ;  /* 0x0000000200007308 */ /* 0x001e240000001000 */
[----:B0-----:R-:W-:-:S06]  /*0120*/  VIADD R0, R0, 0xffffffe ;  /* 0x0ffffffe00007836 */ /* 0x001fcc0000000000 */
[----:B------:R-:W0:Y:S02]  /*0130*/  F2I.FTZ.U32.TRUNC.NTZ R0, R0 ;  /* 0x0000000000007305 */ /* 0x000e24000021f000 */
[----:B0-----:R-:W-:-:S13]  /*0140*/  R2UR UR5, R0 ;  /* 0x00000000000572ca */ /* 0x001fda00000e0000 */
[----:B------:R-:W-:-:S03]  /*0150*/  UIMAD UR6, UR4, UR5, URZ ;  /* 0x00000005040672a4 */ /* 0x000fc6000f8e02ff */
[----:B------:R-:W-:Y:S02]  /*0160*/  UMOV UR4, URZ ;  /* 0x000000ff00047c82 */ /* 0x000fe40008000000 */
[----:B------:R-:W-:-:S04]  /*0170*/  UIMAD.WIDE.U32 UR6, UR5, UR6, UR4 ;  /* 0x00000006050672a5 */ /* 0x000fc8000f8e0004 */
[----:B------:R-:W-:-:S04]  /*0180*/  UIMAD.WIDE.U32 UR4, UR7, UR21, URZ ;  /* 0x00000015070472a5 */ /* 0x000fc8000f8e00ff */
[----:B------:R-:W-:-:S04]  /*0190*/  UIADD3 UR4, UPT, UPT, -UR5, URZ, URZ ;  /* 0x000000ff05047290 */ /* 0x000fc8000fffe1ff */
[----:B------:R-:W-:-:S04]  /*01a0*/  UIMAD UR4, UR19, UR4, UR21 ;  /* 0x00000004130472a4 */ /* 0x000fc8000f8e0215 */
[----:B------:R-:W-:-:S11]  /*01b0*/  UISETP.GE.U32.AND UP2, UPT, UR4, UR19, UPT ;  /* 0x000000130400728c */ /* 0x000fd6000bf46070 */
[----:B------:R-:W-:Y:S02]  /*01c0*/  @UP2 UIADD3 UR4, UPT, UPT, -UR19, UR4, URZ ;  /* 0x0000000413042290 */ /* 0x000fe4000fffe1ff */
[----:B------:R-:W-:Y:S02]  /*01d0*/  @UP2 UIADD3 UR5, UPT, UPT, UR5, 0x1, URZ ;  /* 0x0000000105052890 */ /* 0x000fe4000fffe0ff */
[----:B------:R-:W-:-:S11]  /*01e0*/  UISETP.GE.U32.AND UP1, UPT, UR4, UR19, UPT ;  /* 0x000000130400728c */ /* 0x000fd6000bf26070 */
[----:B------:R-:W-:Y:S02]  /*01f0*/  @UP1 UIADD3 UR5, UPT, UPT, UR5, 0x1, URZ ;  /* 0x0000000105051890 */ /* 0x000fe4000fffe0ff */
[----:B------:R-:W-:-:S07]  /*0200*/  @!UP0 ULOP3.LUT UR5, URZ, UR19, URZ, 0x33, !UPT ;  /* 0x00000013ff058292 */ /* 0x000fce000f8e33ff */
[----:B------:R-:W-:Y:S01]  /*0210*/  UMOV UR4, UR5 ;  /* 0x0000000500047c82 */ /* 0x000fe20008000000 */
[----:B------:R-:W-:Y:S01]  /*0220*/  UMOV UR5, URZ ;  /* 0x000000ff00057c82 */ /* 0x000fe20008000000 */
[----:B------:R-:W-:Y:S01]  /*0230*/  MOV R12, UR4 ;  /* 0x00000004000c7c02 */ /* 0x000fe20008000f00 */
[----:B------:R-:W-:Y:S01]  /*0240*/  IMAD.U32 R13, RZ, RZ, UR5 ;  /* 0x00000005ff0d7e24 */ /* 0x000fe2000f8e00ff */
[----:B------:R-:W-:Y:S06]  /*0250*/  BRA `(.L_x_1) ;  /* 0x00000000001c7947 */ /* 0x000fec0003800000 */
.L_x_0:
[----:B------:R-:W-:Y:S01]  /*0260*/  IMAD.U32 R22, RZ, RZ, UR21 ;  /* 0x00000015ff167e24 */ /* 0x000fe2000f8e00ff */
[----:B------:R-:W-:Y:S01]  /*0270*/  MOV R20, UR19 ;  /* 0x0000001300147c02 */ /* 0x000fe20008000f00 */
[----:B------:R-:W-:Y:S01]  /*0280*/  IMAD.U32 R21, RZ, RZ, UR15 ;  /* 0x0000000fff157e24 */ /* 0x000fe2000f8e00ff */
[----:B------:R-:W-:Y:S02]  /*0290*/  MOV R19, UR14 ;  /* 0x0000000e00137c02 */ /* 0x000fe40008000f00 */
[----:B------:R-:W-:Y:S02]  /*02a0*/  MOV R18, 0x2c0 ;  /* 0x000002c000127802 */ /* 0x000fe40000000f00 */
[----:B------:R-:W-:Y:S05]  /*02b0*/  CALL.REL.NOINC `($__internal_0_$__cuda_sm20_div_s64) ;  /* 0x0000004400f87944 */ /* 0x000fea0003c00000 */
[----:B------:R-:W-:-:S07]  /*02c0*/  MOV R13, R11 ;  /* 0x0000000b000d7202 */ /* 0x000fce0000000f00 */
.L_x_1:
[----:B------:R-:W0:Y:S01]  /*02d0*/  LDCU UR4, c[0x0][0x3e0] ;  /* 0x00007c00ff0477ac */ /* 0x000e220008000800 */
[----:B------:R-:W-:Y:S01]  /*02e0*/  BSSY.RECONVERGENT B0, `(.L_x_2) ;  /* 0x0000023000007945 */ /* 0x000fe20003800200 */
[----:B0-----:R-:W-:Y:S01]  /*02f0*/  USHF.R.S32.HI UR5, URZ, 0x1f, UR4 ;  /* 0x0000001fff057899 */ /* 0x001fe20008011404 */
[----:B------:R-:W-:-:S05]  /*0300*/  ISETP.LT.U32.AND P0, PT, R12, UR4, PT ;  /* 0x000000040c007c0c */ /* 0x000fca000bf01070 */
[----:B------:R-:W-:-:S04]  /*0310*/  ISETP.LT.AND.EX P0, PT, R13, UR5, PT, P0 ;  /* 0x000000050d007c0c */ /* 0x000fc8000bf01300 */
[C---:B------:R-:W-:Y:S02]  /*0320*/  SEL R19, R13.reuse, UR5, P0 ;  /* 0x000000050d137c07 */ /* 0x040fe40008000000 */
[----:B------:R-:W-:Y:S02]  /*0330*/  SEL R20, R12, UR4, P0 ;  /* 0x000000040c147c07 */ /* 0x000fe40008000000 */
[----:B------:R-:W-:-:S04]  /*0340*/  LOP3.LUT R0, R13, R19, RZ, 0xfc, !PT ;  /* 0x000000130d007212 */ /* 0x000fc800078efcff */
[----:B------:R-:W-:-:S13]  /*0350*/  ISETP.NE.U32.AND P1, PT, R0, RZ, PT ;  /* 0x000000ff0000720c */ /* 0x000fda0003f25070 */
[----:B------:R-:W-:Y:S05]  /*0360*/  @P1 BRA `(.L_x_3) ;  /* 0x0000000000501947 */ /* 0x000fea0003800000 */
[----:B------:R-:W0:Y:S01]  /*0370*/  I2F.U32.RP R6, R20 ;  /* 0x0000001400067306 */ /* 0x000e220000209000 */
[----:B------:R-:W-:-:S07]  /*0380*/  ISETP.NE.U32.AND P0, PT, R20, RZ, PT ;  /* 0x000000ff1400720c */ /* 0x000fce0003f05070 */
[----:B0-----:R-:W0:Y:S02]  /*0390*/  MUFU.RCP R2, R6 ;  /* 0x0000000600027308 */ /* 0x001e240000001000 */
[----:B0-----:R-:W-:-:S06]  /*03a0*/  VIADD R2, R2, 0xffffffe ;  /* 0x0ffffffe02027836 */ /* 0x001fcc0000000000 */
[----:B------:R0:W1:Y:S02]  /*03b0*/  F2I.FTZ.U32.TRUNC.NTZ R3, R2 ;  /* 0x0000000200037305 */ /* 0x000064000021f000 */
[----:B0-----:R-:W-:Y:S02]  /*03c0*/  HFMA2 R2, -RZ, RZ, 0, 0 ;  /* 0x00000000ff027431 */ /* 0x001fe400000001ff */
[----:B-1----:R-:W-:-:S04]  /*03d0*/  IMAD.MOV R0, RZ, RZ, -R3 ;  /* 0x000000ffff007224 */ /* 0x002fc800078e0a03 */
[----:B------:R-:W-:-:S04]  /*03e0*/  IMAD R5, R0, R20, RZ ;  /* 0x0000001400057224 */ /* 0x000fc800078e02ff */
[----:B------:R-:W-:-:S06]  /*03f0*/  IMAD.HI.U32 R5, R3, R5, R2 ;  /* 0x0000000503057227 */ /* 0x000fcc00078e0002 */
[----:B------:R-:W-:Y:S01]  /*0400*/  IMAD.HI.U32 R4, R5, R12, RZ ;  /* 0x0000000c05047227 */ /* 0x000fe200078e00ff */
[----:B------:R-:W-:-:S03]  /*0410*/  MOV R5, RZ ;  /* 0x000000ff00057202 */ /* 0x000fc60000000f00 */
[----:B------:R-:W-:-:S04]  /*0420*/  IMAD.MOV R3, RZ, RZ, -R4 ;  /* 0x000000ffff037224 */ /* 0x000fc800078e0a04 */
[----:B------:R-:W-:-:S05]  /*0430*/  IMAD R3, R20, R3, R12 ;  /* 0x0000000314037224 */ /* 0x000fca00078e020c */
[----:B------:R-:W-:-:S13]  /*0440*/  ISETP.GE.U32.AND P2, PT, R3, R20, PT ;  /* 0x000000140300720c */ /* 0x000fda0003f46070 */
[----:B------:R-:W-:Y:S01]  /*0450*/  @P2 IADD3 R3, PT, PT, R3, -R20, RZ ;  /* 0x8000001403032210 */ /* 0x000fe20007ffe0ff */
[----:B------:R-:W-:-:S03]  /*0460*/  @P2 VIADD R4, R4, 0x1 ;  /* 0x0000000104042836 */ /* 0x000fc60000000000 */
[----:B------:R-:W-:-:S13]  /*0470*/  ISETP.GE.U32.AND P1, PT, R3, R20, PT ;  /* 0x000000140300720c */ /* 0x000fda0003f26070 */
[----:B------:R-:W-:Y:S02]  /*0480*/  @P1 IADD3 R4, PT, PT, R4, 0x1, RZ ;  /* 0x0000000104041810 */ /* 0x000fe40007ffe0ff */
[----:B------:R-:W-:Y:S01]  /*0490*/  @!P0 LOP3.LUT R4, RZ, R20, RZ, 0x33, !PT ;  /* 0x00000014ff048212 */ /* 0x000fe200078e33ff */
[----:B------:R-:W-:Y:S05]  /*04a0*/  BRA `(.L_x_4) ;  /* 0x0000000000187947 */ /* 0x000fea0003800000 */
.L_x_3:
[----:B------:R-:W-:Y:S01]  /*04b0*/  IMAD.MOV.U32 R22, RZ, RZ, R12 ;  /* 0x000000ffff167224 */ /* 0x000fe200078e000c */
[----:B------:R-:W-:Y:S02]  /*04c0*/  MOV R21, R13 ;  /* 0x0000000d00157202 */ /* 0x000fe40000000f00 */
[----:B------:R-:W-:Y:S02]  /*04d0*/  MOV R18, 0x4f0 ;  /* 0x000004f000127802 */ /* 0x000fe40000000f00 */
[----:B------:R-:W-:Y:S05]  /*04e0*/  CALL.REL.NOINC `($__internal_0_$__cuda_sm20_div_s64) ;  /* 0x00000044006c7944 */ /* 0x000fea0003c00000 */
[----:B------:R-:W-:Y:S02]  /*04f0*/  MOV R4, R12 ;  /* 0x0000000c00047202 */ /* 0x000fe40000000f00 */
[----:B------:R-:W-:Y:S02]  /*0500*/  MOV R5, R11 ;  /* 0x0000000b00057202 */ /* 0x000fe40000000f00 */
.L_x_4:
[----:B------:R-:W-:Y:S05]  /*0510*/  BSYNC.RECONVERGENT B0 ;  /* 0x0000000000007941 */ /* 0x000fea0003800200 */
.L_x_2:
[----:B------:R-:W0:Y:S01]  /*0520*/  LDCU UR4, c[0x0][0x434] ;  /* 0x00008680ff0477ac */ /* 0x000e220008000800 */
[----:B------:R-:W-:Y:S01]  /*0530*/  BSSY.RECONVERGENT B0, `(.L_x_5) ;  /* 0x0000040000007945 */ /* 0x000fe20003800200 */
[----:B0-----:R-:W-:-:S05]  /*0540*/  IMAD.U32 R0, RZ, RZ, UR4 ;  /* 0x00000004ff007e24 */ /* 0x001fca000f8e00ff */
[----:B------:R-:W-:-:S04]  /*0550*/  IABS R0, R0 ;  /* 0x0000000000007213 */ /* 0x000fc80000000000 */
[----:B------:R-:W-:-:S13]  /*0560*/  R2UR UR5, R0 ;  /* 0x00000000000572ca */ /* 0x000fda00000e0000 */
[----:B------:R-:W0:Y:S01]  /*0570*/  I2F.RP R8, UR5 ;  /* 0x0000000500087d06 */ /* 0x000e220008209400 */
[----:B------:R-:W-:-:S04]  /*0580*/  UIADD3 UR8, UPT, UPT, UR4, -0x1, UR5 ;  /* 0xffffffff04087890 */ /* 0x000fc8000fffe005 */
[----:B------:R-:W-:-:S06]  /*0590*/  ULOP3.LUT UR6, UR8, UR5, URZ, 0x3c, !UPT ;  /* 0x0000000508067292 */ /* 0x000fcc000f8e3cff */
[----:B------:R-:W-:Y:S01]  /*05a0*/  ISETP.LE.AND P0, PT, RZ, UR6, PT ;  /* 0x00000006ff007c0c */ /* 0x000fe2000bf03270 */
[----:B0-----:R-:W0:Y:S02]  /*05b0*/  MUFU.RCP R6, R8 ;  /* 0x0000000800067308 */ /* 0x001e240000001000 */
[----:B0-----:R-:W-:-:S06]  /*05c0*/  VIADD R6, R6, 0xffffffe ;  /* 0x0ffffffe06067836 */ /* 0x001fcc0000000000 */
[----:B------:R-:W0:Y:S02]  /*05d0*/  F2I.FTZ.U32.TRUNC.NTZ R7, R6 ;  /* 0x0000000600077305 */ /* 0x000e24000021f000 */
[----:B0-----:R-:W-:Y:S02]  /*05e0*/  IMAD.MOV R0, RZ, RZ, -R7 ;  /* 0x000000ffff007224 */ /* 0x001fe400078e0a07 */
[----:B------:R-:W-:Y:S02]  /*05f0*/  IMAD.MOV.U32 R6, RZ, RZ, RZ ;  /* 0x000000ffff067224 */ /* 0x000fe400078e00ff */
[----:B------:R-:W-:Y:S01]  /*0600*/  IMAD R2, R0, UR5, RZ ;  /* 0x0000000500027c24 */ /* 0x000fe2000f8e02ff */
[----:B------:R-:W-:-:S03]  /*0610*/  IABS R0, UR8 ;  /* 0x0000000800007c13 */ /* 0x000fc60008000000 */
[----:B------:R-:W-:-:S04]  /*0620*/  IMAD.HI.U32 R2, R7, R2, R6 ;  /* 0x0000000207027227 */ /* 0x000fc800078e0006 */
[----:B------:R-:W-:-:S04]  /*0630*/  IMAD.MOV.U32 R3, RZ, RZ, R0 ;  /* 0x000000ffff037224 */ /* 0x000fc800078e0000 */
[----:B------:R-:W-:-:S04]  /*0640*/  IMAD.HI.U32 R2, R2, R3, RZ ;  /* 0x0000000302027227 */ /* 0x000fc800078e00ff */
[----:B------:R-:W-:-:S04]  /*0650*/  IMAD.MOV R0, RZ, RZ, -R2 ;  /* 0x000000ffff007224 */ /* 0x000fc800078e0a02 */
[----:B------:R-:W-:-:S05]  /*0660*/  IMAD R0, R0, UR5, R3 ;  /* 0x0000000500007c24 */ /* 0x000fca000f8e0203 */
[----:B------:R-:W-:-:S13]  /*0670*/  ISETP.LT.U32.AND P1, PT, R0, UR5, PT ;  /* 0x0000000500007c0c */ /* 0x000fda000bf21070 */
[----:B------:R-:W-:Y:S02]  /*0680*/  @!P1 VIADD R0, R0, -UR5 ;  /* 0x8000000500009c36 */ /* 0x000fe40008000000 */
[----:B------:R-:W-:Y:S01]  /*0690*/  @!P1 VIADD R2, R2, 0x1 ;  /* 0x0000000102029836 */ /* 0x000fe20000000000 */
[----:B------:R-:W-:Y:S02]  /*06a0*/  ISETP.NE.AND P1, PT, RZ, UR4, PT ;  /* 0x00000004ff007c0c */ /* 0x000fe4000bf25270 */
[----:B------:R-:W-:-:S13]  /*06b0*/  ISETP.GE.U32.AND P2, PT, R0, UR5, PT ;  /* 0x0000000500007c0c */ /* 0x000fda000bf46070 */
[----:B------:R-:W-:-:S04]  /*06c0*/  @P2 VIADD R2, R2, 0x1 ;  /* 0x0000000102022836 */ /* 0x000fc80000000000 */
[----:B------:R-:W-:-:S04]  /*06d0*/  IMAD.MOV.U32 R3, RZ, RZ, R2 ;  /* 0x000000ffff037224 */ /* 0x000fc800078e0002 */
[----:B------:R-:W-:Y:S01]  /*06e0*/  @!P0 IMAD.MOV R3, RZ, RZ, -R3 ;  /* 0x000000ffff038224 */ /* 0x000fe200078e0a03 */
[----:B------:R-:W-:-:S04]  /*06f0*/  @!P1 LOP3.LUT R3, RZ, UR5, RZ, 0x33, !PT ;  /* 0x00000005ff039c12 */ /* 0x000fc8000f8e33ff */
[----:B------:R-:W-:Y:S02]  /*0700*/  ISETP.LT.U32.AND P0, PT, R20, R3, PT ;  /* 0x000000031400720c */ /* 0x000fe40003f01070 */
[----:B------:R-:W-:-:S04]  /*0710*/  SHF.R.S32.HI R0, RZ, 0x1f, R3 ;  /* 0x0000001fff007819 */ /* 0x000fc80000011403 */
[----:B------:R-:W-:-:S04]  /*0720*/  ISETP.LT.AND.EX P0, PT, R19, R0, PT, P0 ;  /* 0x000000001300720c */ /* 0x000fc80003f01300 */
[C---:B------:R-:W-:Y:S02]  /*0730*/  SEL R0, R19.reuse, R0, P0 ;  /* 0x0000000013007207 */ /* 0x040fe40000000000 */
[----:B------:R-:W-:Y:S02]  /*0740*/  SEL R10, R20, R3, P0 ;  /* 0x00000003140a7207 */ /* 0x000fe40000000000 */
[----:B------:R-:W-:-:S04]  /*0750*/  LOP3.LUT R2, R19, R0, RZ, 0xfc, !PT ;  /* 0x0000000013027212 */ /* 0x000fc800078efcff */
[----:B------:R-:W-:-:S13]  /*0760*/  ISETP.NE.U32.AND P1, PT, R2, RZ, PT ;  /* 0x000000ff0200720c */ /* 0x000fda0003f25070 */
[----:B------:R-:W-:Y:S05]  /*0770*/  @P1 BRA `(.L_x_6) ;  /* 0x0000000000501947 */ /* 0x000fea0003800000 */
[----:B------:R-:W0:Y:S01]  /*0780*/  I2F.U32.RP R8, R10 ;  /* 0x0000000a00087306 */ /* 0x000e220000209000 */
[----:B------:R-:W-:Y:S02]  /*0790*/  ISETP.NE.U32.AND P0, PT, R10, RZ, PT ;  /* 0x000000ff0a00720c */ /* 0x000fe40003f05070 */
[----:B------:R-:W-:-:S05]  /*07a0*/  MOV R13, RZ ;  /* 0x000000ff000d7202 */ /* 0x000fca0000000f00 */
[----:B0-----:R-:W0:Y:S02]  /*07b0*/  MUFU.RCP R6, R8 ;  /* 0x0000000800067308 */ /* 0x001e240000001000 */
[----:B0-----:R-:W-:-:S06]  /*07c0*/  VIADD R6, R6, 0xffffffe ;  /* 0x0ffffffe06067836 */ /* 0x001fcc0000000000 */
[----:B------:R-:W0:Y:S02]  /*07d0*/  F2I.FTZ.U32.TRUNC.NTZ R3, R6 ;  /* 0x0000000600037305 */ /* 0x000e24000021f000 */
[----:B0-----:R-:W-:-:S04]  /*07e0*/  IMAD.MOV R2, RZ, RZ, -R3 ;  /* 0x000000ffff027224 */ /* 0x001fc800078e0a03 */
[----:B------:R-:W-:Y:S02]  /*07f0*/  IMAD R7, R2, R10, RZ ;  /* 0x0000000a02077224 */ /* 0x000fe400078e02ff */
[----:B------:R-:W-:-:S05]  /*0800*/  HFMA2 R2, -RZ, RZ, 0, 0 ;  /* 0x00000000ff027431 */ /* 0x000fca00000001ff */
[----:B------:R-:W-:-:S06]  /*0810*/  IMAD.HI.U32 R7, R3, R7, R2 ;  /* 0x0000000703077227 */ /* 0x000fcc00078e0002 */
[----:B------:R-:W-:-:S04]  /*0820*/  IMAD.HI.U32 R12, R7, R20, RZ ;  /* 0x00000014070c7227 */ /* 0x000fc800078e00ff */
        /* <DEDUP_REMOVED lines=9> */
.L_x_6:
[----:B------:R-:W-:Y:S01]  /*08c0*/  IMAD.MOV.U32 R22, RZ, RZ, R20 ;  /* 0x000000ffff167224 */ /* 0x000fe200078e0014 */
[----:B------:R-:W-:Y:S01]  /*08d0*/  MOV R20, R10 ;  /* 0x0000000a00147202 */ /* 0x000fe20000000f00 */
[----:B------:R-:W-:Y:S01]  /*08e0*/  IMAD.MOV.U32 R21, RZ, RZ, R19 ;  /* 0x000000ffff157224 */ /* 0x000fe200078e0013 */
[----:B------:R-:W-:Y:S02]  /*08f0*/  MOV R19, R0 ;  /* 0x0000000000137202 */ /* 0x000fe40000000f00 */
[----:B------:R-:W-:Y:S02]  /*0900*/  MOV R18, 0x920 ;  /* 0x0000092000127802 */ /* 0x000fe40000000f00 */
[----:B------:R-:W-:Y:S05]  /*0910*/  CALL.REL.NOINC `($__internal_0_$__cuda_sm20_div_s64) ;  /* 0x0000004000607944 */ /* 0x000fea0003c00000 */
[----:B------:R-:W-:Y:S02]  /*0920*/  MOV R13, R11 ;  /* 0x0000000b000d7202 */ /* 0x000fe40000000f00 */
.L_x_7:
[----:B------:R-:W-:Y:S05]  /*0930*/  BSYNC.RECONVERGENT B0 ;  /* 0x0000000000007941 */ /* 0x000fea0003800200 */
.L_x_5:
[----:B------:R-:W0:Y:S01]  /*0940*/  LDCU UR5, c[0x0][0x434] ;  /* 0x00008680ff0577ac */ /* 0x000e220008000800 */
[----:B------:R-:W-:Y:S01]  /*0950*/  BSSY.RECONVERGENT B0, `(.L_x_8) ;  /* 0x0000083000007945 */ /* 0x000fe20003800200 */
[----:B------:R-:W-:Y:S01]  /*0960*/  UMOV UR10, URZ ;  /* 0x000000ff000a7c82 */ /* 0x000fe20008000000 */
[----:B------:R-:W-:Y:S01]  /*0970*/  UMOV UR16, URZ ;  /* 0x000000ff00107c82 */ /* 0x000fe20008000000 */
[----:B0-----:R-:W-:-:S05]  /*0980*/  IMAD.U32 R2, RZ, RZ, UR5 ;  /* 0x00000005ff027e24 */ /* 0x001fca000f8e00ff */
[----:B------:R-:W-:-:S04]  /*0990*/  IABS R2, R2 ;  /* 0x0000000200027213 */ /* 0x000fc80000000000 */
[----:B------:R-:W-:-:S13]  /*09a0*/  R2UR UR7, R2 ;  /* 0x00000000020772ca */ /* 0x000fda00000e0000 */
[----:B------:R-:W0:Y:S08]  /*09b0*/  I2F.RP R6, UR7 ;  /* 0x0000000700067d06 */ /* 0x000e300008209400 */
[----:B0-----:R-:W0:Y:S02]  /*09c0*/  MUFU.RCP R3, R6 ;  /* 0x0000000600037308 */ /* 0x001e240000001000 */
[----:B0-----:R-:W-:-:S06]  /*09d0*/  VIADD R3, R3, 0xffffffe ;  /* 0x0ffffffe03037836 */ /* 0x001fcc0000000000 */
[----:B------:R-:W0:Y:S02]  /*09e0*/  F2I.FTZ.U32.TRUNC.NTZ R2, R3 ;  /* 0x0000000300027305 */ /* 0x000e24000021f000 */
[----:B0-----:R-:W-:Y:S02]  /*09f0*/  R2UR UR11, R2 ;  /* 0x00000000020b72ca */ /* 0x001fe400000e0000 */
[----:B------:R-:W-:Y:S01]  /*0a00*/  IABS R2, UR8 ;  /* 0x0000000800027c13 */ /* 0x000fe20008000000 */
[----:B------:R-:W-:-:S03]  /*0a10*/  ULOP3.LUT UR8, UR8, UR5, URZ, 0x3c, !UPT ;  /* 0x0000000508087292 */ /* 0x000fc6000f8e3cff */
[----:B------:R-:W-:-:S07]  /*0a20*/  R2UR UR6, R2 ;  /* 0x00000000020672ca */ /* 0x000fce00000e0000 */
[----:B------:R-:W-:-:S04]  /*0a30*/  UIADD3 UR4, UPT, UPT, URZ, -UR11, URZ ;  /* 0x8000000bff047290 */ /* 0x000fc8000fffe0ff */
[----:B------:R-:W-:-:S04]  /*0a40*/  UIMAD UR4, UR4, UR7, URZ ;  /* 0x00000007040472a4 */ /* 0x000fc8000f8e02ff */
[----:B------:R-:W-:-:S04]  /*0a50*/  UIMAD.WIDE.U32 UR10, UR11, UR4, UR10 ;  /* 0x000000040b0a72a5 */ /* 0x000fc8000f8e000a */
[----:B------:R-:W-:-:S07]  /*0a60*/  UIMAD.WIDE.U32 UR10, UR11, UR6, URZ ;  /* 0x000000060b0a72a5 */ /* 0x000fce000f8e00ff */
[----:B------:R-:W-:Y:S02]  /*0a70*/  UMOV UR9, UR11 ;  /* 0x0000000b00097c82 */ /* 0x000fe40008000000 */
[----:B------:R-:W-:-:S04]  /*0a80*/  UIADD3 UR4, UPT, UPT, -UR9, URZ, URZ ;  /* 0x000000ff09047290 */ /* 0x000fc8000fffe1ff */
[----:B------:R-:W-:Y:S02]  /*0a90*/  UIMAD UR4, UR7, UR4, UR6 ;  /* 0x00000004070472a4 */ /* 0x000fe4000f8e0206 */
[----:B------:R-:W-:Y:S02]  /*0aa0*/  USHF.R.S32.HI UR6, URZ, 0x1f, UR5 ;  /* 0x0000001fff067899 */ /* 0x000fe40008011405 */
[----:B------:R-:W-:Y:S02]  /*0ab0*/  UISETP.GT.U32.AND UP1, UPT, UR7, UR4, UPT ;  /* 0x000000040700728c */ /* 0x000fe4000bf24070 */
[----:B------:R-:W-:-:S09]  /*0ac0*/  ULOP3.LUT UR6, UR6, 0x1, URZ, 0xfc, !UPT ;  /* 0x0000000106067892 */ /* 0x000fd2000f8efcff */
[----:B------:R-:W-:Y:S02]  /*0ad0*/  @!UP1 UIADD3 UR4, UPT, UPT, UR4, -UR7, URZ ;  /* 0x8000000704049290 */ /* 0x000fe4000fffe0ff */
[----:B------:R-:W-:Y:S02]  /*0ae0*/  @!UP1 UIADD3 UR9, UPT, UPT, UR9, 0x1, URZ ;  /* 0x0000000109099890 */ /* 0x000fe4000fffe0ff */
[----:B------:R-:W-:Y:S02]  /*0af0*/  UISETP.GE.U32.AND UP0, UPT, UR4, UR7, UPT ;  /* 0x000000070400728c */ /* 0x000fe4000bf06070 */
[----:B------:R-:W-:-:S05]  /*0b00*/  UISETP.GE.AND UP1, UPT, UR8, URZ, UPT ;  /* 0x000000ff0800728c */ /* 0x000fca000bf26270 */
[----:B------:R-:W0:Y:S04]  /*0b10*/  LDCU UR4, c[0x0][0x3e0] ;  /* 0x00007c00ff0477ac */ /* 0x000e280008000800 */
[----:B------:R-:W-:Y:S02]  /*0b20*/  @UP0 UIADD3 UR9, UPT, UPT, UR9, 0x1, URZ ;  /* 0x0000000109090890 */ /* 0x000fe4000fffe0ff */
[----:B------:R-:W-:-:S05]  /*0b30*/  UISETP.NE.AND UP0, UPT, UR5, URZ, UPT ;  /* 0x000000ff0500728c */ /* 0x000fca000bf05270 */
[----:B------:R-:W-:Y:S02]  /*0b40*/  UMOV UR8, UR9 ;  /* 0x0000000900087c82 */ /* 0x000fe40008000000 */
[----:B------:R-:W-:-:S04]  /*0b50*/  @!UP1 UIADD3 UR8, UPT, UPT, -UR8, URZ, URZ ;  /* 0x000000ff08089290 */ /* 0x000fc8000fffe1ff */
[----:B------:R-:W-:Y:S01]  /*0b60*/  @!UP0 ULOP3.LUT UR8, URZ, UR5, URZ, 0x33, !UPT ;  /* 0x00000005ff088292 */ /* 0x000fe2000f8e33ff */
[----:B0-----:R-:W-:Y:S01]  /*0b70*/  IMAD.U32 R2, RZ, RZ, UR4 ;  /* 0x00000004ff027e24 */ /* 0x001fe2000f8e00ff */
[----:B------:R-:W-:Y:S02]  /*0b80*/  UIADD3 UR18, UPT, UPT, UR4, -0x1, URZ ;  /* 0xffffffff04127890 */ /* 0x000fe4000fffe0ff */
[----:B------:R-:W-:Y:S02]  /*0b90*/  UIMAD UR7, UR8, UR6, URZ ;  /* 0x00000006080772a4 */ /* 0x000fe4000f8e02ff */
[----:B------:R-:W-:Y:S01]  /*0ba0*/  IABS R2, R2 ;  /* 0x0000000200027213 */ /* 0x000fe20000000000 */
[----:B------:R-:W-:-:S03]  /*0bb0*/  UISETP.NE.AND UP2, UPT, UR4, URZ, UPT ;  /* 0x000000ff0400728c */ /* 0x000fc6000bf45270 */
[----:B------:R-:W-:Y:S02]  /*0bc0*/  IABS R3, UR7 ;  /* 0x0000000700037c13 */ /* 0x000fe40008000000 */
[----:B------:R-:W-:Y:S02]  /*0bd0*/  R2UR UR11, R2 ;  /* 0x00000000020b72ca */ /* 0x000fe400000e0000 */
[----:B------:R-:W-:-:S11]  /*0be0*/  R2UR UR13, R3 ;  /* 0x00000000030d72ca */ /* 0x000fd600000e0000 */
[----:B------:R-:W0:Y:S02]  /*0bf0*/  I2F.RP R9, UR11 ;  /* 0x0000000b00097d06 */ /* 0x000e240008209400 */
[----:B------:R-:W-:-:S06]  /*0c00*/  UIADD3 UR6, UPT, UPT, UR18, UR13, URZ ;  /* 0x0000000d12067290 */ /* 0x000fcc000fffe0ff */
[----:B------:R-:W1:Y:S01]  /*0c10*/  I2F.RP R11, UR13 ;  /* 0x0000000d000b7d06 */ /* 0x000e620008209400 */
[----:B------:R-:W-:-:S05]  /*0c20*/  IMAD.U32 R3, RZ, RZ, UR6 ;  /* 0x00000006ff037e24 */ /* 0x000fca000f8e00ff */
[----:B------:R-:W-:Y:S02]  /*0c30*/  IABS R3, R3 ;  /* 0x0000000300037213 */ /* 0x000fe40000000000 */
[----:B0-----:R-:W0:Y:S02]  /*0c40*/  MUFU.RCP R8, R9 ;  /* 0x0000000900087308 */ /* 0x001e240000001000 */
[----:B------:R-:W-:-:S06]  /*0c50*/  R2UR UR12, R3 ;  /* 0x00000000030c72ca */ /* 0x000fcc00000e0000 */
[----:B-1----:R-:W1:Y:S01]  /*0c60*/  MUFU.RCP R2, R11 ;  /* 0x0000000b00027308 */ /* 0x002e620000001000 */
[----:B0-----:R-:W-:Y:S02]  /*0c70*/  VIADD R8, R8, 0xffffffe ;  /* 0x0ffffffe08087836 */ /* 0x001fe40000000000 */
[----:B-1----:R-:W-:-:S05]  /*0c80*/  VIADD R7, R2, 0xffffffe ;  /* 0x0ffffffe02077836 */ /* 0x002fca0000000000 */
[----:B------:R-:W0:Y:S08]  /*0c90*/  F2I.FTZ.U32.TRUNC.NTZ R2, R8 ;  /* 0x0000000800027305 */ /* 0x000e30000021f000 */
[----:B------:R-:W1:Y:S01]  /*0ca0*/  F2I.FTZ.U32.TRUNC.NTZ R7, R7 ;  /* 0x0000000700077305 */ /* 0x000e62000021f000 */
[----:B0-----:R-:W-:Y:S02]  /*0cb0*/  R2UR UR17, R2 ;  /* 0x00000000021172ca */ /* 0x001fe400000e0000 */
[----:B------:R-:W-:-:S05]  /*0cc0*/  IABS R2, UR7 ;  /* 0x0000000700027c13 */ /* 0x000fca0008000000 */
[----:B------:R-:W-:Y:S02]  /*0cd0*/  IMAD.MOV R2, RZ, RZ, -R2 ;  /* 0x000000ffff027224 */ /* 0x000fe400078e0a02 */
[----:B-1----:R-:W-:-:S04]  /*0ce0*/  IMAD.MOV R6, RZ, RZ, -R7 ;  /* 0x000000ffff067224 */ /* 0x002fc800078e0a07 */
[----:B------:R-:W-:Y:S01]  /*0cf0*/  IMAD R3, R6, UR13, RZ ;  /* 0x0000000d06037c24 */ /* 0x000fe2000f8e02ff */
[----:B------:R-:W-:Y:S01]  /*0d00*/  UIADD3 UR9, UPT, UPT, URZ, -UR17, URZ ;  /* 0x80000011ff097290 */ /* 0x000fe2000fffe0ff */
[----:B------:R-:W-:-:S03]  /*0d10*/  IMAD.MOV.U32 R6, RZ, RZ, RZ ;  /* 0x000000ffff067224 */ /* 0x000fc600078e00ff */
[----:B------:R-:W-:Y:S01]  /*0d20*/  UIMAD UR9, UR9, UR11, URZ ;  /* 0x0000000b090972a4 */ /* 0x000fe2000f8e02ff */
[----:B------:R-:W-:-:S03]  /*0d30*/  IMAD.HI.U32 R3, R7, R3, R6 ;  /* 0x0000000307037227 */ /* 0x000fc600078e0006 */
[----:B------:R-:W-:-:S03]  /*0d40*/  UIMAD.WIDE.U32 UR16, UR17, UR9, UR16 ;  /* 0x00000009111072a5 */ /* 0x000fc6000f8e0010 */
[----:B------:R-:W-:Y:S01]  /*0d50*/  IMAD.HI.U32 R9, R3, UR12, RZ ;  /* 0x0000000c03097c27 */ /* 0x000fe2000f8e00ff */
[----:B------:R-:W-:Y:S02]  /*0d60*/  UIMAD.WIDE.U32 UR16, UR17, UR12, URZ ;  /* 0x0000000c111072a5 */ /* 0x000fe4000f8e00ff */
[----:B------:R-:W-:Y:S01]  /*0d70*/  ULOP3.LUT UR16, UR6, UR13, URZ, 0x3c, !UPT ;  /* 0x0000000d06107292 */ /* 0x000fe2000f8e3cff */
[----:B------:R-:W-:Y:S01]  /*0d80*/  IMAD R2, R9, R2, UR12 ;  /* 0x0000000c09027e24 */ /* 0x000fe2000f8e0202 */
[----:B------:R-:W-:Y:S01]  /*0d90*/  UIADD3 UR10, UPT, UPT, -UR17, URZ, URZ ;  /* 0x000000ff110a7290 */ /* 0x000fe2000fffe1ff */
[----:B------:R-:W0:Y:S03]  /*0da0*/  LDCU.U8 UR9, c[0x0][0x549] ;  /* 0x0000a920ff0977ac */ /* 0x000e260008000000 */
[----:B------:R-:W-:Y:S02]  /*0db0*/  ISETP.LT.U32.AND P1, PT, R2, UR13, PT ;  /* 0x0000000d02007c0c */ /* 0x000fe4000bf21070 */
[----:B------:R-:W-:Y:S01]  /*0dc0*/  ISETP.LE.AND P0, PT, RZ, UR16, PT ;  /* 0x00000010ff007c0c */ /* 0x000fe2000bf03270 */
[----:B------:R-:W-:-:S02]  /*0dd0*/  UIMAD UR10, UR11, UR10, UR12 ;  /* 0x0000000a0b0a72a4 */ /* 0x000fc4000f8e020c */
[----:B------:R-:W-:Y:S02]  /*0de0*/  ULOP3.LUT UR6, UR6, UR4, URZ, 0x3c, !UPT ;  /* 0x0000000406067292 */ /* 0x000fe4000f8e3cff */
[----:B------:R-:W-:-:S06]  /*0df0*/  UISETP.GT.U32.AND UP1, UPT, UR11, UR10, UPT ;  /* 0x0000000a0b00728c */ /* 0x000fcc000bf24070 */
[----:B------:R-:W-:Y:S02]  /*0e00*/  @!P1 VIADD R2, R2, -UR13 ;  /* 0x8000000d02029c36 */ /* 0x000fe40008000000 */
[----:B------:R-:W-:Y:S01]  /*0e10*/  @!P1 VIADD R9, R9, 0x1 ;  /* 0x0000000109099836 */ /* 0x000fe20000000000 */
[----:B------:R-:W-:Y:S01]  /*0e20*/  ISETP.NE.AND P1, PT, RZ, UR7, PT ;  /* 0x00000007ff007c0c */ /* 0x000fe2000bf25270 */
[----:B0-----:R-:W-:Y:S01]  /*0e30*/  UISETP.NE.AND UP0, UPT, UR9, URZ, UPT ;  /* 0x000000ff0900728c */ /* 0x001fe2000bf05270 */
[----:B------:R-:W-:Y:S01]  /*0e40*/  ISETP.GE.U32.AND P2, PT, R2, UR13, PT ;  /* 0x0000000d02007c0c */ /* 0x000fe2000bf46070 */
[----:B------:R-:W-:Y:S02]  /*0e50*/  @!UP1 UIADD3 UR10, UPT, UPT, UR10, -UR11, URZ ;  /* 0x8000000b0a0a9290 */ /* 0x000fe4000fffe0ff */
[----:B------:R-:W-:Y:S02]  /*0e60*/  USEL UR9, UR5, 0x1, !UP0 ;  /* 0x0000000105097887 */ /* 0x000fe4000c000000 */
[----:B------:R-:W-:-:S02]  /*0e70*/  UISETP.GE.U32.AND UP3, UPT, UR10, UR11, UPT ;  /* 0x0000000b0a00728c */ /* 0x000fc4000bf66070 */
[----:B------:R-:W-:Y:S02]  /*0e80*/  UISETP.GE.AND UP0, UPT, UR6, URZ, UPT ;  /* 0x000000ff0600728c */ /* 0x000fe4000bf06270 */
[----:B------:R-:W-:Y:S02]  /*0e90*/  @!UP1 UIADD3 UR17, UPT, UPT, UR17, 0x1, URZ ;  /* 0x0000000111119890 */ /* 0x000fe4000fffe0ff */
[----:B------:R-:W-:Y:S02]  /*0ea0*/  UISETP.NE.AND UP1, UPT, UR8, URZ, UPT ;  /* 0x000000ff0800728c */ /* 0x000fe4000bf25270 */
[----:B------:R-:W-:Y:S01]  /*0eb0*/  @P2 VIADD R9, R9, 0x1 ;  /* 0x0000000109092836 */ /* 0x000fe20000000000 */
[----:B------:R-:W-:Y:S02]  /*0ec0*/  USHF.R.S32.HI UR6, URZ, 0x1f, UR7 ;  /* 0x0000001fff067899 */ /* 0x000fe40008011407 */
[----:B------:R-:W-:Y:S01]  /*0ed0*/  @UP3 UIADD3 UR17, UPT, UPT, UR17, 0x1, URZ ;  /* 0x0000000111113890 */ /* 0x000fe2000fffe0ff */
[----:B------:R-:W-:Y:S01]  /*0ee0*/  @!P0 IMAD.MOV R9, RZ, RZ, -R9 ;  /* 0x000000ffff098224 */ /* 0x000fe200078e0a09 */
[----:B------:R-:W-:Y:S01]  /*0ef0*/  @!P1 LOP3.LUT R9, RZ, UR13, RZ, 0x33, !PT ;  /* 0x0000000dff099c12 */ /* 0x000fe2000f8e33ff */
[----:B------:R-:W-:-:S02]  /*0f00*/  USEL UR5, URZ, 0x1, !UP1 ;  /* 0x00000001ff057887 */ /* 0x000fc4000c800000 */
[----:B------:R-:W-:Y:S01]  /*0f10*/  @!UP0 UIADD3 UR17, UPT, UPT, -UR17, URZ, URZ ;  /* 0x000000ff11118290 */ /* 0x000fe2000fffe1ff */
[----:B------:R-:W-:Y:S01]  /*0f20*/  ISETP.LT.U32.AND P0, PT, R12, R9, PT ;  /* 0x000000090c00720c */ /* 0x000fe20003f01070 */
[----:B------:R-:W-:Y:S01]  /*0f30*/  ULOP3.LUT UR6, UR6, UR5, URZ, 0xfc, !UPT ;  /* 0x0000000506067292 */ /* 0x000fe2000f8efcff */
[----:B------:R-:W-:Y:S01]  /*0f40*/  SHF.R.S32.HI R37, RZ, 0x1f, R9 ;  /* 0x0000001fff257819 */ /* 0x000fe20000011409 */
[----:B------:R-:W-:-:S03]  /*0f50*/  @!UP2 ULOP3.LUT UR17, URZ, UR4, URZ, 0x33, !UPT ;  /* 0x00000004ff11a292 */ /* 0x000fc6000f8e33ff */
        /* <DEDUP_REMOVED lines=11> */
[----:B------:R0:W1:Y:S02]  /*1010*/  F2I.FTZ.U32.TRUNC.NTZ R7, R6 ;  /* 0x0000000600077305 */ /* 0x000064000021f000 */
[----:B0-----:R-:W-:Y:S02]  /*1020*/  HFMA2 R6, -RZ, RZ, 0, 0 ;  /* 0x00000000ff067431 */ /* 0x001fe400000001ff */
[----:B-1----:R-:W-:-:S04]  /*1030*/  IMAD.MOV R2, RZ, RZ, -R7 ;  /* 0x000000ffff027224 */ /* 0x002fc800078e0a07 */
[----:B------:R-:W-:-:S04]  /*1040*/  IMAD R2, R2, R9, RZ ;  /* 0x0000000902027224 */ /* 0x000fc800078e02ff */
        /* <DEDUP_REMOVED lines=11> */
.L_x_9:
[----:B------:R-:W-:Y:S01]  /*1100*/  IMAD.MOV.U32 R22, RZ, RZ, R12 ;  /* 0x000000ffff167224 */ /* 0x000fe200078e000c */
[----:B------:R-:W-:Y:S01]  /*1110*/  MOV R20, R9 ;  /* 0x0000000900147202 */ /* 0x000fe20000000f00 */
[----:B------:R-:W-:Y:S01]  /*1120*/  IMAD.MOV.U32 R21, RZ, RZ, R13 ;  /* 0x000000ffff157224 */ /* 0x000fe200078e000d */
[----:B------:R-:W-:Y:S02]  /*1130*/  MOV R19, R37 ;  /* 0x0000002500137202 */ /* 0x000fe40000000f00 */
[----:B------:R-:W-:Y:S02]  /*1140*/  MOV R18, 0x1160 ;  /* 0x0000116000127802 */ /* 0x000fe40000000f00 */
[----:B------:R-:W-:Y:S05]  /*1150*/  CALL.REL.NOINC `($__internal_0_$__cuda_sm20_div_s64) ;  /* 0x0000003800507944 */ /* 0x000fea0003c00000 */
[----:B------:R-:W-:Y:S02]  /*1160*/  MOV R42, R12 ;  /* 0x0000000c002a7202 */ /* 0x000fe40000000f00 */
[----:B------:R-:W-:Y:S02]  /*1170*/  MOV R43, R11 ;  /* 0x0000000b002b7202 */ /* 0x000fe40000000f00 */
.L_x_10:
[----:B------:R-:W-:Y:S05]  /*1180*/  BSYNC.RECONVERGENT B0 ;  /* 0x0000000000007941 */ /* 0x000fea0003800200 */
.L_x_8:
[----:B------:R-:W-:Y:S01]  /*1190*/  IABS R11, UR22 ;  /* 0x00000016000b7c13 */ /* 0x000fe20008000000 */
[----:B------:R-:W0:Y:S01]  /*11a0*/  LDC R2, c[0x0][0x434] ;  /* 0x00010d00ff027b82 */ /* 0x000e220000000800 */
[----:B------:R-:W-:Y:S01]  /*11b0*/  IABS R3, UR22 ;  /* 0x0000001600037c13 */ /* 0x000fe20008000000 */
[----:B------:R-:W-:Y:S01]  /*11c0*/  UIMAD UR17, UR17, UR9, URZ ;  /* 0x00000009111172a4 */ /* 0x000fe2000f8e02ff */
[----:B------:R-:W1:Y:S01]  /*11d0*/  I2F.RP R8, R11 ;  /* 0x0000000b00087306 */ /* 0x000e620000209400 */
[----:B------:R-:W-:Y:S02]  /*11e0*/  BSSY.RECONVERGENT B0, `(.L_x_11) ;  /* 0x000003b000007945 */ /* 0x000fe40003800200 */
[----:B------:R-:W-:Y:S01]  /*11f0*/  IMAD.MOV R3, RZ, RZ, -R3 ;  /* 0x000000ffff037224 */ /* 0x000fe200078e0a03 */
[----:B------:R-:W-:-:S04]  /*1200*/  UIMAD UR6, UR6, UR17, URZ ;  /* 0x00000011060672a4 */ /* 0x000fc8000f8e02ff */
[----:B-1----:R-:W1:Y:S01]  /*1210*/  MUFU.RCP R12, R8 ;  /* 0x00000008000c7308 */ /* 0x002e620000001000 */
[----:B0-----:R-:W-:Y:S01]  /*1220*/  IADD3 R2, PT, PT, R2, -0x1, R11 ;  /* 0xffffffff02027810 */ /* 0x001fe20007ffe00b */
[----:B-1----:R-:W-:-:S06]  /*1230*/  VIADD R12, R12, 0xffffffe ;  /* 0x0ffffffe0c0c7836 */ /* 0x002fcc0000000000 */
[----:B------:R-:W0:Y:S02]  /*1240*/  F2I.FTZ.U32.TRUNC.NTZ R13, R12 ;  /* 0x0000000c000d7305 */ /* 0x000e24000021f000 */
[----:B0-----:R-:W-:Y:S02]  /*1250*/  IMAD.MOV R6, RZ, RZ, -R13 ;  /* 0x000000ffff067224 */ /* 0x001fe400078e0a0d */
[----:B------:R-:W-:Y:S02]  /*1260*/  IMAD.MOV.U32 R12, RZ, RZ, RZ ;  /* 0x000000ffff0c7224 */ /* 0x000fe400078e00ff */
[----:B------:R-:W-:Y:S01]  /*1270*/  IMAD R7, R6, R11, RZ ;  /* 0x0000000b06077224 */ /* 0x000fe200078e02ff */
[----:B------:R-:W-:-:S03]  /*1280*/  IABS R6, R2 ;  /* 0x0000000200067213 */ /* 0x000fc60000000000 */
[----:B------:R-:W-:-:S06]  /*1290*/  IMAD.HI.U32 R7, R13, R7, R12 ;  /* 0x000000070d077227 */ /* 0x000fcc00078e000c */
[----:B------:R-:W-:-:S04]  /*12a0*/  IMAD.HI.U32 R7, R7, R6, RZ ;  /* 0x0000000607077227 */ /* 0x000fc800078e00ff */
[----:B------:R-:W-:Y:S01]  /*12b0*/  IMAD R6, R7, R3, R6 ;  /* 0x0000000307067224 */ /* 0x000fe200078e0206 */
[----:B------:R-:W-:-:S04]  /*12c0*/  LOP3.LUT R3, R2, R11, RZ, 0x3c, !PT ;  /* 0x0000000b02037212 */ /* 0x000fc800078e3cff */
[----:B------:R-:W-:Y:S02]  /*12d0*/  ISETP.GT.U32.AND P1, PT, R11, R6, PT ;  /* 0x000000060b00720c */ /* 0x000fe40003f24070 */
[----:B------:R-:W-:-:S11]  /*12e0*/  ISETP.GE.AND P0, PT, R3, RZ, PT ;  /* 0x000000ff0300720c */ /* 0x000fd60003f06270 */
[----:B------:R-:W-:Y:S02]  /*12f0*/  @!P1 IMAD.IADD R6, R6, 0x1, -R11 ;  /* 0x0000000106069824 */ /* 0x000fe400078e0a0b */
[----:B------:R-:W-:Y:S01]  /*1300*/  @!P1 VIADD R7, R7, 0x1 ;  /* 0x0000000107079836 */ /* 0x000fe20000000000 */
[----:B------:R-:W-:Y:S02]  /*1310*/  ISETP.NE.AND P1, PT, RZ, UR22, PT ;  /* 0x00000016ff007c0c */ /* 0x000fe4000bf25270 */
[----:B------:R-:W-:-:S13]  /*1320*/  ISETP.GE.U32.AND P2, PT, R6, R11, PT ;  /* 0x0000000b0600720c */ /* 0x000fda0003f46070 */
[----:B------:R-:W-:-:S04]  /*1330*/  @P2 VIADD R7, R7, 0x1 ;  /* 0x0000000107072836 */ /* 0x000fc80000000000 */
[----:B------:R-:W-:Y:S01]  /*1340*/  @!P0 IMAD.MOV R7, RZ, RZ, -R7 ;  /* 0x000000ffff078224 */ /* 0x000fe200078e0a07 */
[----:B------:R-:W-:-:S04]  /*1350*/  @!P1 LOP3.LUT R7, RZ, R11, RZ, 0x33, !PT ;  /* 0x0000000bff079212 */ /* 0x000fc800078e33ff */
        /* <DEDUP_REMOVED lines=28> */
.L_x_12:
[----:B------:R-:W-:Y:S01]  /*1520*/  IMAD.MOV.U32 R22, RZ, RZ, R4 ;  /* 0x000000ffff167224 */ /* 0x000fe200078e0004 */
[----:B------:R-:W-:Y:S01]  /*1530*/  MOV R21, R5 ;  /* 0x0000000500157202 */ /* 0x000fe20000000f00 */
[----:B------:R-:W-:Y:S01]  /*1540*/  IMAD.MOV.U32 R20, RZ, RZ, R8 ;  /* 0x000000ffff147224 */ /* 0x000fe200078e0008 */
[----:B------:R-:W-:Y:S02]  /*1550*/  MOV R18, 0x1570 ;  /* 0x0000157000127802 */ /* 0x000fe40000000f00 */
[----:B------:R-:W-:Y:S05]  /*1560*/  CALL.REL.NOINC `($__internal_0_$__cuda_sm20_div_s64) ;  /* 0x00000034004c7944 */ /* 0x000fea0003c00000 */
[----:B------:R-:W-:Y:S02]  /*1570*/  MOV R18, R12 ;  /* 0x0000000c00127202 */ /* 0x000fe40000000f00 */
[----:B------:R-:W-:Y:S02]  /*1580*/  MOV R19, R11 ;  /* 0x0000000b00137202 */ /* 0x000fe40000000f00 */
.L_x_13:
[----:B------:R-:W-:Y:S05]  /*1590*/  BSYNC.RECONVERGENT B0 ;  /* 0x0000000000007941 */ /* 0x000fea0003800200 */
.L_x_11:
[----:B------:R-:W0:Y:S01]  /*15a0*/  S2R R4, SR_TID.X ;  /* 0x0000000000047919 */ /* 0x000e220000002100 */
[----:B------:R-:W-:Y:S01]  /*15b0*/  UIADD3 UR8, UP0, UPT, UR21, -UR20, URZ ;  /* 0x8000001415087290 */ /* 0x000fe2000ff1e0ff */
[----:B------:R-:W-:Y:S01]  /*15c0*/  IMAD.MOV.U32 R26, RZ, RZ, -0x800000 ;  /* 0xff800000ff1a7424 */ /* 0x000fe200078e00ff */
[----:B------:R-:W1:Y:S02]  /*15d0*/  LDCU UR4, c[0x0][0x534] ;  /* 0x0000a680ff0477ac */ /* 0x000e640008000800 */
[----:B------:R-:W-:Y:S01]  /*15e0*/  UIADD3.X UR5, UPT, UPT, UR15, -0x1, URZ, UP0, !UPT ;  /* 0xffffffff0f057890 */ /* 0x000fe200087fe4ff */
[----:B------:R-:W2:Y:S05]  /*15f0*/  LDCU.64 UR10, c[0x0][0x358] ;  /* 0x00006b00ff0a77ac */ /* 0x000eaa0008000a00 */
[----:B------:R-:W-:Y:S01]  /*1600*/  IMAD.U32 R6, RZ, RZ, UR5 ;  /* 0x00000005ff067e24 */ /* 0x000fe2000f8e00ff */
[----:B0-----:R-:W-:-:S02]  /*1610*/  LOP3.LUT R3, R4, 0x7, RZ, 0xc0, !PT ;  /* 0x0000000704037812 */ /* 0x001fc400078ec0ff */
[----:B------:R-:W-:Y:S02]  /*1620*/  SHF.R.U32.HI R5, RZ, 0x3, R4 ;  /* 0x00000003ff057819 */ /* 0x000fe40000011604 */
[----:B------:R-:W-:Y:S02]  /*1630*/  ISETP.LT.U32.AND P1, PT, R3, UR8, PT ;  /* 0x0000000803007c0c */ /* 0x000fe4000bf21070 */
[C---:B------:R-:W-:Y:S01]  /*1640*/  IADD3 R28, PT, PT, R5.reuse, 0x20, RZ ;  /* 0x00000020051c7810 */ /* 0x040fe20007ffe0ff */
[C---:B------:R-:W-:Y:S01]  /*1650*/  VIADD R17, R5.reuse, 0x10 ;  /* 0x0000001005117836 */ /* 0x040fe20000000000 */
[----:B------:R-:W-:Y:S01]  /*1660*/  ISETP.GT.AND.EX P1, PT, R6, RZ, PT, P1 ;  /* 0x000000ff0600720c */ /* 0x000fe20003f24310 */
[----:B------:R-:W-:Y:S01]  /*1670*/  VIADD R27, R5, 0x30 ;  /* 0x00000030051b7836 */ /* 0x000fe20000000000 */
[----:B------:R-:W-:Y:S01]  /*1680*/  IADD3 R20, P0, PT, R3, UR20, RZ ;  /* 0x0000001403147c10 */ /* 0x000fe2000ff1e0ff */
[C---:B------:R-:W-:Y:S01]  /*1690*/  VIADD R11, R5.reuse, 0x40 ;  /* 0x00000040050b7836 */ /* 0x040fe20000000000 */
[----:B-1----:R-:W-:-:S02]  /*16a0*/  ISETP.GE.OR P3, PT, R5, UR4, !P1 ;  /* 0x0000000405007c0c */ /* 0x002fc4000cf66670 */
[----:B------:R-:W-:Y:S01]  /*16b0*/  ISETP.GE.OR P2, PT, R17, UR4, !P1 ;  /* 0x0000000411007c0c */ /* 0x000fe2000cf46670 */
[----:B------:R-:W-:Y:S01]  /*16c0*/  IMAD.X R21, RZ, RZ, RZ, P0 ;  /* 0x000000ffff157224 */ /* 0x000fe200000e06ff */
[----:B------:R-:W-:Y:S02]  /*16d0*/  ISETP.GE.OR P6, PT, R28, UR4, !P1 ;  /* 0x000000041c007c0c */ /* 0x000fe4000cfc6670 */
[----:B------:R-:W-:Y:S02]  /*16e0*/  ISETP.GE.OR P5, PT, R27, UR4, !P1 ;  /* 0x000000041b007c0c */ /* 0x000fe4000cfa6670 */
[----:B------:R-:W-:-:S05]  /*16f0*/  ISETP.GE.OR P4, PT, R11, UR4, !P1 ;  /* 0x000000040b007c0c */ /* 0x000fca000cf86670 */
[----:B------:R-:W0:Y:S01]  /*1700*/  @!P3 LDC.64 R6, c[0x0][0x428] ;  /* 0x00010a00ff06bb82 */ /* 0x000e220000000a00 */
[----:B------:R-:W-:Y:S01]  /*1710*/  @!P3 IMAD.WIDE.U32 R22, R5, UR21, R20 ;  /* 0x000000150516bc25 */ /* 0x000fe2000f8e0014 */
[----:B------:R-:W-:-:S03]  /*1720*/  @!P2 MOV R24, R20 ;  /* 0x000000140018a202 */ /* 0x000fc60000000f00 */
[----:B------:R-:W-:Y:S02]  /*1730*/  @!P3 IMAD R16, R5, UR15, R23 ;  /* 0x0000000f0510bc24 */ /* 0x000fe4000f8e0217 */
[----:B------:R-:W-:Y:S01]  /*1740*/  @!P2 IMAD.MOV.U32 R25, RZ, RZ, R21 ;  /* 0x000000ffff19a224 */ /* 0x000fe200078e0015 */
[----:B------:R-:W1:Y:S01]  /*1750*/  @!P2 LDC.64 R14, c[0x0][0x428] ;  /* 0x00010a00ff0eab82 */ /* 0x000e620000000a00 */
[----:B------:R-:W-:-:S07]  /*1760*/  @!P2 IMAD.WIDE.U32 R24, R17, UR21, R24 ;  /* 0x000000151118ac25 */ /* 0x000fce000f8e0018 */
[----:B------:R-:W3:Y:S01]  /*1770*/  @!P6 LDC.64 R12, c[0x0][0x428] ;  /* 0x00010a00ff0ceb82 */ /* 0x000ee20000000a00 */
[----:B0-----:R-:W-:-:S04]  /*1780*/  @!P3 LEA R30, P0, R22, R6, 0x2 ;  /* 0x00000006161eb211 */ /* 0x001fc800078010ff */
[----:B------:R-:W-:Y:S01]  /*1790*/  @!P3 LEA.HI.X R31, R22, R7, R16, 0x2, P0 ;  /* 0x00000007161fb211 */ /* 0x000fe200000f1410 */
[----:B------:R-:W-:Y:S02]  /*17a0*/  @!P2 IMAD R16, R17, UR15, R25 ;  /* 0x0000000f1110ac24 */ /* 0x000fe4000f8e0219 */
[----:B------:R-:W0:Y:S01]  /*17b0*/  @!P5 LDC.64 R6, c[0x0][0x428] ;  /* 0x00010a00ff06db82 */ /* 0x000e220000000a00 */
[----:B------:R-:W-:Y:S02]  /*17c0*/  MOV R22, 0xff800000 ;  /* 0xff80000000167802 */ /* 0x000fe40000000f00 */
[C---:B-1----:R-:W-:Y:S01]  /*17d0*/  @!P2 LEA R34, P0, R24.reuse, R14, 0x2 ;  /* 0x0000000e1822a211 */ /* 0x042fe200078010ff */
[C---:B------:R-:W-:Y:S01]  /*17e0*/  VIADD R25, R5.reuse, 0x50 ;  /* 0x0000005005197836 */ /* 0x040fe20000000000 */
[----:B------:R-:W-:Y:S01]  /*17f0*/  @!P6 MOV R33, R21 ;  /* 0x000000150021e202 */ /* 0x000fe20000000f00 */
[----:B------:R-:W-:Y:S01]  /*1800*/  @!P6 IMAD.MOV.U32 R32, RZ, RZ, R20 ;  /* 0x000000ffff20e224 */ /* 0x000fe200078e0014 */
[----:B------:R-:W-:Y:S01]  /*1810*/  @!P2 LEA.HI.X R35, R24, R15, R16, 0x2, P0 ;  /* 0x0000000f1823a211 */ /* 0x000fe200000f1410 */
[C---:B------:R-:W-:Y:S01]  /*1820*/  VIADD R23, R5.reuse, 0x70 ;  /* 0x0000007005177836 */ /* 0x040fe20000000000 */
[----:B------:R-:W-:Y:S01]  /*1830*/  IADD3 R24, PT, PT, R5, 0x60, RZ ;  /* 0x0000006005187810 */ /* 0x000fe20007ffe0ff */
[----:B--2---:R1:W2:Y:S01]  /*1840*/  @!P3 LDG.E R22, desc[UR10][R30.64] ;  /* 0x0000000a1e16b981 */ /* 0x0042a2000c1e1900 */
[----:B------:R-:W4:Y:S01]  /*1850*/  @!P4 LDC.64 R16, c[0x0][0x428] ;  /* 0x00010a00ff10cb82 */ /* 0x000f220000000a00 */
[----:B------:R-:W-:Y:S01]  /*1860*/  @!P6 IMAD.WIDE.U32 R32, R28, UR21, R32 ;  /* 0x000000151c20ec25 */ /* 0x000fe2000f8e0020 */
[----:B------:R-:W-:Y:S01]  /*1870*/  ISETP.GE.OR P3, PT, R25, UR4, !P1 ;  /* 0x0000000419007c0c */ /* 0x000fe2000cf66670 */
[----:B------:R4:W5:Y:S01]  /*1880*/  @!P2 LDG.E R26, desc[UR10][R34.64] ;  /* 0x0000000a221aa981 */ /* 0x000962000c1e1900 */
[----:B------:R-:W-:Y:S01]  /*1890*/  ISETP.GE.OR P2, PT, R24, UR4, !P1 ;  /* 0x0000000418007c0c */ /* 0x000fe2000cf46670 */
[----:B------:R-:W-:Y:S01]  /*18a0*/  @!P6 IMAD R14, R28, UR15, R33 ;  /* 0x0000000f1c0eec24 */ /* 0x000fe2000f8e0221 */
[----:B------:R-:W-:Y:S01]  /*18b0*/  ISETP.GE.OR P1, PT, R23, UR4, !P1 ;  /* 0x0000000417007c0c */ /* 0x000fe2000cf26670 */
[----:B------:R-:W-:Y:S01]  /*18c0*/  @!P4 IMAD.MOV.U32 R39, RZ, RZ, R21 ;  /* 0x000000ffff27c224 */ /* 0x000fe200078e0015 */
[----:B---3--:R-:W-:-:S02]  /*18d0*/  @!P6 LEA R28, P0, R32, R12, 0x2 ;  /* 0x0000000c201ce211 */ /* 0x008fc400078010ff */
[----:B------:R-:W-:Y:S02]  /*18e0*/  @!P4 MOV R38, R20 ;  /* 0x000000140026c202 */ /* 0x000fe40000000f00 */
[----:B------:R-:W-:-:S03]  /*18f0*/  @!P6 LEA.HI.X R29, R32, R13, R14, 0x2, P0 ;  /* 0x0000000d201de211 */ /* 0x000fc600000f140e */
[----:B------:R-:W3:Y:S01]  /*1900*/  @!P3 LDC.64 R14, c[0x0][0x428] ;  /* 0x00010a00ff0ebb82 */ /* 0x000ee20000000a00 */
[----:B------:R-:W-:-:S04]  /*1910*/  @!P4 IMAD.WIDE.U32 R38, R11, UR21, R38 ;  /* 0x000000150b26cc25 */ /* 0x000fc8000f8e0026 */
[----:B-1----:R-:W-:Y:S02]  /*1920*/  @!P5 IMAD.MOV.U32 R30, RZ, RZ, R20 ;  /* 0x000000ffff1ed224 */ /* 0x002fe400078e0014 */
[----:B------:R-:W-:Y:S02]  /*1930*/  @!P5 IMAD.MOV.U32 R31, RZ, RZ, R21 ;  /* 0x000000ffff1fd224 */ /* 0x000fe400078e0015 */
[----:B------:R-:W-:-:S04]  /*1940*/  @!P5 IMAD.WIDE.U32 R30, R27, UR21, R30 ;  /* 0x000000151b1edc25 */ /* 0x000fc8000f8e001e */
[----:B------:R-:W-:Y:S01]  /*1950*/  @!P5 IMAD R12, R27, UR15, R31 ;  /* 0x0000000f1b0cdc24 */ /* 0x000fe2000f8e021f */
[----:B0-----:R-:W-:-:S04]  /*1960*/  @!P5 LEA R32, P0, R30, R6, 0x2 ;  /* 0x000000061e20d211 */ /* 0x001fc800078010ff */
[----:B------:R-:W-:Y:S01]  /*1970*/  @!P5 LEA.HI.X R33, R30, R7, R12, 0x2, P0 ;  /* 0x000000071e21d211 */ /* 0x000fe200000f140c */
[----:B------:R-:W-:Y:S01]  /*1980*/  @!P4 IMAD R30, R11, UR15, R39 ;  /* 0x0000000f0b1ecc24 */ /* 0x000fe2000f8e0227 */
[----:B------:R-:W0:Y:S01]  /*1990*/  @!P2 LDC.64 R12, c[0x0][0x428] ;  /* 0x00010a00ff0cab82 */ /* 0x000e220000000a00 */
[----:B----4-:R-:W-:Y:S01]  /*19a0*/  @!P4 LEA R34, P0, R38, R16, 0x2 ;  /* 0x000000102622c211 */ /* 0x010fe200078010ff */
[----:B------:R-:W-:-:S06]  /*19b0*/  @!P2 IMAD.MOV.U32 R31, RZ, RZ, R21 ;  /* 0x000000ffff1fa224 */ /* 0x000fcc00078e0015 */
[----:B------:R-:W1:Y:S01]  /*19c0*/  @!P1 LDC.64 R6, c[0x0][0x428] ;  /* 0x00010a00ff069b82 */ /* 0x000e620000000a00 */
[----:B------:R-:W-:Y:S01]  /*19d0*/  @!P4 LEA.HI.X R35, R38, R17, R30, 0x2, P0 ;  /* 0x000000112623c211 */ /* 0x000fe200000f141e */
[--C-:B------:R-:W-:Y:S01]  /*19e0*/  @!P3 IMAD.MOV.U32 R38, RZ, RZ, R20.reuse ;  /* 0x000000ffff26b224 */ /* 0x100fe200078e0014 */
[----:B------:R-:W-:Y:S01]  /*19f0*/  @!P3 MOV R39, R21 ;  /* 0x000000150027b202 */ /* 0x000fe20000000f00 */
[----:B------:R-:W-:Y:S01]  /*1a00*/  @!P2 IMAD.MOV.U32 R30, RZ, RZ, R20 ;  /* 0x000000ffff1ea224 */ /* 0x000fe200078e0014 */
[----:B------:R-:W-:Y:S01]  /*1a10*/  @!P1 MOV R40, R20 ;  /* 0x0000001400289202 */ /* 0x000fe20000000f00 */
[----:B------:R-:W-:Y:S01]  /*1a20*/  @!P1 IMAD.MOV.U32 R41, RZ, RZ, R21 ;  /* 0x000000ffff299224 */ /* 0x000fe200078e0015 */
[----:B------:R-:W-:Y:S01]  /*1a30*/  MOV R17, 0xff800000 ;  /* 0xff80000000117802 */ /* 0x000fe20000000f00 */
[----:B------:R-:W-:Y:S02]  /*1a40*/  IMAD.MOV.U32 R11, RZ, RZ, -0x800000 ;  /* 0xff800000ff0b7424 */ /* 0x000fe400078e00ff */
[----:B------:R-:W-:-:S02]  /*1a50*/  IMAD.MOV.U32 R16, RZ, RZ, -0x800000 ;  /* 0xff800000ff107424 */ /* 0x000fc400078e00ff */
[----:B------:R-:W-:Y:S01]  /*1a60*/  @!P3 IMAD.WIDE.U32 R38, R25, UR21, R38 ;  /* 0x000000151926bc25 */ /* 0x000fe2000f8e0026 */
[----:B------:R-:W4:Y:S03]  /*1a70*/  @!P5 LDG.E R17, desc[UR10][R32.64] ;  /* 0x0000000a2011d981 */ /* 0x000f26000c1e1900 */
[----:B------:R-:W-:Y:S01]  /*1a80*/  @!P2 IMAD.WIDE.U32 R30, R24, UR21, R30 ;  /* 0x00000015181eac25 */ /* 0x000fe2000f8e001e */
[----:B---3--:R-:W-:Y:S01]  /*1a90*/  @!P3 LEA R14, P5, R38, R14, 0x2 ;  /* 0x0000000e260eb211 */ /* 0x008fe200078a10ff */
[----:B------:R1:W3:Y:S02]  /*1aa0*/  @!P6 LDG.E R11, desc[UR10][R28.64] ;  /* 0x0000000a1c0be981 */ /* 0x0002e4000c1e1900 */
[----:B------:R-:W-:Y:S02]  /*1ab0*/  @!P1 IMAD.WIDE.U32 R40, R23, UR21, R40 ;  /* 0x0000001517289c25 */ /* 0x000fe4000f8e0028 */
[----:B------:R-:W3:Y:S02]  /*1ac0*/  @!P4 LDG.E R16, desc[UR10][R34.64] ;  /* 0x0000000a2210c981 */ /* 0x000ee4000c1e1900 */
[----:B------:R-:W-:Y:S01]  /*1ad0*/  @!P3 IMAD R20, R25, UR15, R39 ;  /* 0x0000000f1914bc24 */ /* 0x000fe2000f8e0227 */
[----:B0-----:R-:W-:Y:S01]  /*1ae0*/  @!P2 LEA R12, P4, R30, R12, 0x2 ;  /* 0x0000000c1e0ca211 */ /* 0x001fe200078810ff */
[----:B------:R-:W-:-:S02]  /*1af0*/  @!P2 IMAD R24, R24, UR15, R31 ;  /* 0x0000000f1818ac24 */ /* 0x000fc4000f8e021f */
[----:B------:R-:W-:Y:S01]  /*1b00*/  @!P1 IMAD R23, R23, UR15, R41 ;  /* 0x0000000f17179c24 */ /* 0x000fe2000f8e0229 */
[----:B------:R-:W-:Y:S01]  /*1b10*/  @!P3 LEA.HI.X R15, R38, R15, R20, 0x2, P5 ;  /* 0x0000000f260fb211 */ /* 0x000fe200028f1414 */
[----:B------:R-:W-:Y:S01]  /*1b20*/  IMAD.MOV.U32 R20, RZ, RZ, -0x800000 ;  /* 0xff800000ff147424 */ /* 0x000fe200078e00ff */
[----:B------:R-:W-:Y:S02]  /*1b30*/  MOV R21, 0xff800000 ;  /* 0xff80000000157802 */ /* 0x000fe40000000f00 */
[----:B------:R-:W-:-:S05]  /*1b40*/  @!P2 LEA.HI.X R13, R30, R13, R24, 0x2, P4 ;  /* 0x0000000d1e0da211 */ /* 0x000fca00020f1418 */
[----:B------:R0:W3:Y:S01]  /*1b50*/  @!P2 LDG.E R21, desc[UR10][R12.64] ;  /* 0x0000000a0c15a981 */ /* 0x0000e2000c1e1900 */
[----:B-1----:R-:W-:Y:S01]  /*1b60*/  @!P1 LEA R28, P0, R40, R6, 0x2 ;  /* 0x00000006281c9211 */ /* 0x002fe200078010ff */
[----:B------:R-:W-:-:S03]  /*1b70*/  IMAD.MOV.U32 R6, RZ, RZ, -0x800000 ;  /* 0xff800000ff067424 */ /* 0x000fc600078e00ff */
[----:B------:R-:W-:-:S03]  /*1b80*/  @!P1 LEA.HI.X R29, R40, R7, R23, 0x2, P0 ;  /* 0x00000007281d9211 */ /* 0x000fc600000f1417 */
[----:B------:R-:W3:Y:S04]  /*1b90*/  @!P3 LDG.E R6, desc[UR10][R14.64] ;  /* 0x0000000a0e06b981 */ /* 0x000ee8000c1e1900 */
[----:B------:R1:W3:Y:S01]  /*1ba0*/  @!P1 LDG.E R20, desc[UR10][R28.64] ;  /* 0x0000000a1c149981 */ /* 0x0002e2000c1e1900 */
[----:B------:R-:W0:Y:S01]  /*1bb0*/  S2UR UR4, SR_CgaCtaId ;  /* 0x00000000000479c3 */ /* 0x000e220000008800 */
[----:B------:R-:W-:Y:S01]  /*1bc0*/  UMOV UR5, 0x400 ;  /* 0x0000040000057882 */ /* 0x000fe20000000000 */
[C---:B------:R-:W-:Y:S02]  /*1bd0*/  ISETP.GT.U32.AND P0, PT, R4.reuse, 0x37f, PT ;  /* 0x0000037f0400780c */ /* 0x040fe40003f04070 */
[C---:B------:R-:W-:Y:S02]  /*1be0*/  ISETP.GT.U32.AND P5, PT, R4.reuse, 0x2ff, PT ;  /* 0x000002ff0400780c */ /* 0x040fe40003fa4070 */
[----:B------:R-:W-:Y:S01]  /*1bf0*/  ISETP.GT.U32.AND P4, PT, R4, 0x27f, PT ;  /* 0x0000027f0400780c */ /* 0x000fe20003f84070 */
[----:B0-----:R-:W-:-:S06]  /*1c00*/  ULEA UR4, UR4, UR5, 0x18 ;  /* 0x0000000504047291 */ /* 0x001fcc000f8ec0ff */
[----:B------:R-:W-:Y:S02]  /*1c10*/  LEA R24, R3, UR4, 0x2 ;  /* 0x0000000403187c11 */ /* 0x000fe4000f8e10ff */
[C---:B------:R-:W-:Y:S02]  /*1c20*/  ISETP.GT.U32.AND P3, PT, R4.reuse, 0x1ff, PT ;  /* 0x000001ff0400780c */ /* 0x040fe40003f64070 */
[C---:B------:R-:W-:Y:S01]  /*1c30*/  ISETP.GT.U32.AND P2, PT, R4.reuse, 0x17f, PT ;  /* 0x0000017f0400780c */ /* 0x040fe20003f44070 */
[----:B------:R-:W-:Y:S01]  /*1c40*/  IMAD R5, R5, 0x24, R24 ;  /* 0x0000002405057824 */ /* 0x000fe200078e0218 */
[C---:B------:R-:W-:Y:S02]  /*1c50*/  ISETP.GT.U32.AND P1, PT, R4.reuse, 0xff, PT ;  /* 0x000000ff0400780c */ /* 0x040fe40003f24070 */
[----:B------:R-:W-:Y:S02]  /*1c60*/  SHF.R.U32.HI R13, RZ, 0x4, R4 ;  /* 0x00000004ff0d7819 */ /* 0x000fe40000011604 */
[----:B------:R-:W-:Y:S01]  /*1c70*/  LOP3.LUT R7, R4, 0xf, RZ, 0xc0, !PT ;  /* 0x0000000f04077812 */ /* 0x000fe200078ec0ff */
[----:B------:R-:W-:Y:S01]  /*1c80*/  IMAD.MOV.U32 R33, RZ, RZ, -0x800000 ;  /* 0xff800000ff217424 */ /* 0x000fe200078e00ff */
[----:B------:R-:W-:Y:S01]  /*1c90*/  LEA R32, R13, UR4, 0x2 ;  /* 0x000000040d207c11 */ /* 0x000fe2000f8e10ff */
[----:B------:R-:W-:Y:S01]  /*1ca0*/  IMAD.MOV.U32 R31, RZ, RZ, -0x800000 ;  /* 0xff800000ff1f7424 */ /* 0x000fe200078e00ff */
[----:B------:R-:W-:Y:S01]  /*1cb0*/  MOV R30, 0xff800000 ;  /* 0xff800000001e7802 */ /* 0x000fe20000000f00 */
[----:B-1----:R-:W-:Y:S01]  /*1cc0*/  IMAD.MOV.U32 R28, RZ, RZ, -0x800000 ;  /* 0xff800000ff1c7424 */ /* 0x002fe200078e00ff */
[----:B------:R-:W-:Y:S01]  /*1cd0*/  MOV R29, 0xff800000 ;  /* 0xff800000001d7802 */ /* 0x000fe20000000f00 */
[----:B------:R-:W-:-:S02]  /*1ce0*/  IMAD R32, R7, 0x24, R32 ;  /* 0x0000002407207824 */ /* 0x000fc400078e0220 */
[----:B------:R-:W-:Y:S01]  /*1cf0*/  IMAD.MOV.U32 R27, RZ, RZ, -0x800000 ;  /* 0xff800000ff1b7424 */ /* 0x000fe200078e00ff */
[----:B------:R-:W-:Y:S01]  /*1d00*/  MOV R25, 0xff800000 ;  /* 0xff80000000197802 */ /* 0x000fe20000000f00 */
[----:B------:R-:W0:Y:S01]  /*1d10*/  LDC R3, c[0x0][0x434] ;  /* 0x00010d00ff037b82 */ /* 0x000e220000000800 */
[----:B-----5:R1:W-:Y:S01]  /*1d20*/  @!P0 STS [R5+0x240], R26 ;  /* 0x0002401a05008388 */ /* 0x0203e20000000800 */
[----:B------:R-:W-:-:S03]  /*1d30*/  ISETP.GT.U32.AND P0, PT, R4, 0x7f, PT ;  /* 0x0000007f0400780c */ /* 0x000fc60003f04070 */
[----:B--2---:R-:W-:Y:S01]  /*1d40*/  STS [R5], R22 ;  /* 0x0000001605007388 */ /* 0x004fe20000000800 */
[----:B-1----:R-:W-:-:S03]  /*1d50*/  IMAD.MOV.U32 R26, RZ, RZ, -0x800000 ;  /* 0xff800000ff1a7424 */ /* 0x002fc600078e00ff */
[----:B----4-:R-:W-:Y:S04]  /*1d60*/  @!P4 STS [R5+0x6c0], R17 ;  /* 0x0006c0110500c388 */ /* 0x010fe80000000800 */
[----:B---3--:R-:W-:Y:S04]  /*1d70*/  @!P5 STS [R5+0x480], R11 ;  /* 0x0004800b0500d388 */ /* 0x008fe80000000800 */
[----:B------:R-:W-:Y:S01]  /*1d80*/  @!P3 STS [R5+0x900], R16 ;  /* 0x000900100500b388 */ /* 0x000fe20000000800 */
[----:B------:R-:W-:-:S03]  /*1d90*/  LOP3.LUT P3, RZ, R4, 0x380, RZ, 0xc0, !PT ;  /* 0x0000038004ff7812 */ /* 0x000fc6000786c0ff */
[----:B------:R-:W-:Y:S04]  /*1da0*/  @!P1 STS [R5+0xd80], R21 ;  /* 0x000d801505009388 */ /* 0x000fe80000000800 */
[----:B------:R-:W-:Y:S04]  /*1db0*/  @!P2 STS [R5+0xb40], R6 ;  /* 0x000b40060500a388 */ /* 0x000fe80000000800 */
[----:B------:R-:W-:Y:S01]  /*1dc0*/  @!P0 STS [R5+0xfc0], R20 ;  /* 0x000fc01405008388 */ /* 0x000fe20000000800 */
[----:B------:R-:W-:Y:S06]  /*1dd0*/  BAR.SYNC.DEFER_BLOCKING 0x0 ;  /* 0x0000000000007b1d */ /* 0x000fec0000010000 */
[----:B------:R-:W-:Y:S04]  /*1de0*/  @!P3 LDS R33, [R32] ;  /* 0x000000002021b984 */ /* 0x000fe80000000800 */
[----:B------:R-:W-:Y:S04]  /*1df0*/  @!P3 LDS R30, [R32+0x240] ;  /* 0x00024000201eb984 */ /* 0x000fe80000000800 */
[----:B------:R-:W1:Y:S04]  /*1e00*/  @!P3 LDS R31, [R32+0x480] ;  /* 0x00048000201fb984 */ /* 0x000e680000000800 */
[----:B------:R-:W-:Y:S04]  /*1e10*/  @!P3 LDS R28, [R32+0x6c0] ;  /* 0x0006c000201cb984 */ /* 0x000fe80000000800 */
[----:B------:R-:W2:Y:S04]  /*1e20*/  @!P3 LDS R29, [R32+0x900] ;  /* 0x00090000201db984 */ /* 0x000ea80000000800 */
[----:B------:R-:W-:Y:S04]  /*1e30*/  @!P3 LDS R26, [R32+0xb40] ;  /* 0x000b4000201ab984 */ /* 0x000fe80000000800 */
[----:B------:R-:W3:Y:S04]  /*1e40*/  @!P3 LDS R27, [R32+0xd80] ;  /* 0x000d8000201bb984 */ /* 0x000ee80000000800 */
[----:B------:R-:W4:Y:S01]  /*1e50*/  @!P3 LDS R25, [R32+0xfc0] ;  /* 0x000fc0002019b984 */ /* 0x000f220000000800 */
[----:B-1----:R-:W-:-:S04]  /*1e60*/  FMNMX3.FTZ R6, R33, R30, R31, !PT ;  /* 0x0000001e21067276 */ /* 0x002fc8000781001f */
[----:B--2---:R-:W-:-:S04]  /*1e70*/  FMNMX3.FTZ R6, R6, R28, R29, !PT ;  /* 0x0000001c06067276 */ /* 0x004fc8000781001d */
[----:B---3--:R-:W-:-:S04]  /*1e80*/  FMNMX3.FTZ R6, R6, R26, R27, !PT ;  /* 0x0000001a06067276 */ /* 0x008fc8000781001b */
[----:B----4-:R-:W-:-:S05]  /*1e90*/  FMNMX.FTZ R6, R6, R25, !PT ;  /* 0x0000001906067209 */ /* 0x010fca0007810000 */
[----:B------:R-:W1:Y:S02]  /*1ea0*/  SHFL.BFLY PT, R5, R6, 0x8, 0x1f ;  /* 0x0d001f0006057f89 */ /* 0x000e6400000e0000 */
[----:B-1----:R-:W-:-:S05]  /*1eb0*/  FMNMX.FTZ R5, R6, R5, !PT ;  /* 0x0000000506057209 */ /* 0x002fca0007810000 */
[----:B------:R-:W1:Y:S01]  /*1ec0*/  SHFL.BFLY PT, R16, R5, 0x4, 0x1f ;  /* 0x0c801f0005107f89 */ /* 0x000e6200000e0000 */
[----:B0-----:R-:W-:-:S04]  /*1ed0*/  IABS R11, R3 ;  /* 0x00000003000b7213 */ /* 0x001fc80000000000 */
[----:B------:R-:W0:Y:S01]  /*1ee0*/  I2F.RP R20, R11 ;  /* 0x0000000b00147306 */ /* 0x000e220000209400 */
[----:B-1----:R-:W-:-:S05]  /*1ef0*/  FMNMX.FTZ R16, R5, R16, !PT ;  /* 0x0000001005107209 */ /* 0x002fca0007810000 */
[----:B------:R-:W1:Y:S02]  /*1f00*/  SHFL.BFLY PT, R17, R16, 0x2, 0x1f ;  /* 0x0c401f0010117f89 */ /* 0x000e6400000e0000 */
[----:B0-----:R-:W0:Y:S02]  /*1f10*/  MUFU.RCP R14, R20 ;  /* 0x00000014000e7308 */ /* 0x001e240000001000 */
[----:B0-----:R-:W-:Y:S01]  /*1f20*/  VIADD R14, R14, 0xffffffe ;  /* 0x0ffffffe0e0e7836 */ /* 0x001fe20000000000 */
[----:B-1----:R-:W-:-:S05]  /*1f30*/  FMNMX.FTZ R17, R16, R17, !PT ;  /* 0x0000001110117209 */ /* 0x002fca0007810000 */
[----:B------:R0:W1:Y:S01]  /*1f40*/  F2I.FTZ.U32.TRUNC.NTZ R15, R14 ;  /* 0x0000000e000f7305 */ /* 0x000062000021f000 */
[----:B------:R-:W2:Y:S01]  /*1f50*/  SHFL.BFLY PT, R12, R17, 0x1, 0x1f ;  /* 0x0c201f00110c7f89 */ /* 0x000ea200000e0000 */
[----:B0-----:R-:W-:Y:S02]  /*1f60*/  HFMA2 R14, -RZ, RZ, 0, 0 ;  /* 0x00000000ff0e7431 */ /* 0x001fe400000001ff */
[----:B-1----:R-:W-:-:S04]  /*1f70*/  IMAD.MOV R5, RZ, RZ, -R15 ;  /* 0x000000ffff057224 */ /* 0x002fc800078e0a0f */
[----:B------:R-:W-:Y:S01]  /*1f80*/  IMAD R6, R5, R11, RZ ;  /* 0x0000000b05067224 */ /* 0x000fe200078e02ff */
[----:B------:R-:W-:-:S03]  /*1f90*/  IABS R5, R2 ;  /* 0x0000000200057213 */ /* 0x000fc60000000000 */
[----:B------:R-:W-:Y:S01]  /*1fa0*/  IMAD.HI.U32 R6, R15, R6, R14 ;  /* 0x000000060f067227 */ /* 0x000fe200078e000e */
[----:B--2---:R-:W-:-:S04]  /*1fb0*/  FMNMX.FTZ R12, R17, R12, !PT ;  /* 0x0000000c110c7209 */ /* 0x004fc80007810000 */
[----:B------:R-:W-:Y:S01]  /*1fc0*/  FSETP.NEU.FTZ.AND P0, PT, R12, -INF , PT ;  /* 0xff8000000c00780b */ /* 0x000fe20003f1d000 */
[----:B------:R-:W-:-:S03]  /*1fd0*/  IMAD.HI.U32 R15, R6, R5, RZ ;  /* 0x00000005060f7227 */ /* 0x000fc600078e00ff */
[----:B------:R-:W-:Y:S01]  /*1fe0*/  FSEL R12, R12, RZ, P0 ;  /* 0x000000ff0c0c7208 */ /* 0x000fe20000000000 */
[----:B------:R-:W-:-:S04]  /*1ff0*/  IMAD.MOV R20, RZ, RZ, -R15 ;  /* 0x000000ffff147224 */ /* 0x000fc800078e0a0f */
[----:B------:R-:W-:Y:S01]  /*2000*/  FADD.FTZ R6, -R12, R33 ;  /* 0x000000210c067221 */ /* 0x000fe20000010100 */
[----:B------:R-:W-:-:S03]  /*2010*/  IMAD R20, R11, R20, R5 ;  /* 0x000000140b147224 */ /* 0x000fc600078e0205 */
[----:B------:R-:W-:Y:S01]  /*2020*/  FMUL.FTZ R17, R6, 1.4426950216293334961 ;  /* 0x3fb8aa3b06117820 */ /* 0x000fe20000410000 */
[----:B------:R-:W-:Y:S01]  /*2030*/  FADD.FTZ R6, -R12, R30 ;  /* 0x0000001e0c067221 */ /* 0x000fe20000010100 */
[----:B------:R-:W-:-:S03]  /*2040*/  ISETP.GT.U32.AND P0, PT, R11, R20, PT ;  /* 0x000000140b00720c */ /* 0x000fc60003f04070 */
[----:B------:R-:W-:Y:S01]  /*2050*/  FMUL.FTZ R6, R6, 1.4426950216293334961 ;  /* 0x3fb8aa3b06067820 */ /* 0x000fe20000410000 */
[----:B------:R-:W-:Y:S01]  /*2060*/  MUFU.EX2 R17, R17 ;  /* 0x0000001100117308 */ /* 0x000fe20000000800 */
[----:B------:R-:W-:-:S07]  /*2070*/  FADD.FTZ R5, -R12, R31 ;  /* 0x0000001f0c057221 */ /* 0x000fce0000010100 */
[----:B------:R-:W0:Y:S01]  /*2080*/  MUFU.EX2 R6, R6 ;  /* 0x0000000600067308 */ /* 0x000e220000000800 */
[----:B------:R-:W-:Y:S02]  /*2090*/  @!P0 IMAD.IADD R20, R20, 0x1, -R11 ;  /* 0x0000000114148824 */ /* 0x000fe400078e0a0b */
[----:B------:R-:W-:Y:S01]  /*20a0*/  FMUL.FTZ R5, R5, 1.4426950216293334961 ;  /* 0x3fb8aa3b05057820 */ /* 0x000fe20000410000 */
[C---:B------:R-:W-:Y:S01]  /*20b0*/  FADD.FTZ R14, -R12.reuse, R28 ;  /* 0x0000001c0c0e7221 */ /* 0x040fe20000010100 */
[----:B------:R-:W-:Y:S01]  /*20c0*/  FADD.FTZ R16, -R12, R29 ;  /* 0x0000001d0c107221 */ /* 0x000fe20000010100 */
[----:B------:R-:W-:Y:S02]  /*20d0*/  ISETP.GE.U32.AND P2, PT, R20, R11, PT ;  /* 0x0000000b1400720c */ /* 0x000fe40003f46070 */
[----:B------:R-:W-:Y:S01]  /*20e0*/  FMUL.FTZ R14, R14, 1.4426950216293334961 ;  /* 0x3fb8aa3b0e0e7820 */ /* 0x000fe20000410000 */
[----:B------:R-:W-:Y:S01]  /*20f0*/  FMUL.FTZ R11, R16, 1.4426950216293334961 ;  /* 0x3fb8aa3b100b7820 */ /* 0x000fe20000410000 */
[----:B------:R-:W-:Y:S01]  /*2100*/  LOP3.LUT R16, R2, R3, RZ, 0x3c, !PT ;  /* 0x0000000302107212 */ /* 0x000fe200078e3cff */
[----:B------:R-:W1:Y:S01]  /*2110*/  MUFU.EX2 R5, R5 ;  /* 0x0000000500057308 */ /* 0x000e620000000800 */
[----:B------:R-:W-:-:S02]  /*2120*/  FADD.FTZ R2, -R12, R26 ;  /* 0x0000001a0c027221 */ /* 0x000fc40000010100 */
[----:B------:R-:W-:Y:S01]  /*2130*/  ISETP.GE.AND P1, PT, R16, RZ, PT ;  /* 0x000000ff1000720c */ /* 0x000fe20003f26270 */
[----:B0-----:R-:W-:-:S04]  /*2140*/  FADD.FTZ R16, R17, R6 ;  /* 0x0000000611107221 */ /* 0x001fc80000010000 */
[----:B------:R-:W0:Y:S01]  /*2150*/  MUFU.EX2 R14, R14 ;  /* 0x0000000e000e7308 */ /* 0x000e220000000800 */
[----:B------:R-:W-:Y:S01]  /*2160*/  FMUL.FTZ R6, R2, 1.4426950216293334961 ;  /* 0x3fb8aa3b02067820 */ /* 0x000fe20000410000 */
[C---:B------:R-:W-:Y:S01]  /*2170*/  FADD.FTZ R2, -R12.reuse, R27 ;  /* 0x0000001b0c027221 */ /* 0x040fe20000010100 */
[----:B------:R-:W-:Y:S01]  /*2180*/  FADD.FTZ R20, -R12, R25 ;  /* 0x000000190c147221 */ /* 0x000fe20000010100 */
[----:B------:R-:W-:Y:S01]  /*2190*/  @!P0 IADD3 R15, PT, PT, R15, 0x1, RZ ;  /* 0x000000010f0f8810 */ /* 0x000fe20007ffe0ff */
[----:B------:R-:W2:Y:S01]  /*21a0*/  LDC R17, c[0x0][0x3e0] ;  /* 0x0000f800ff117b82 */ /* 0x000ea20000000800 */
[----:B------:R-:W-:Y:S02]  /*21b0*/  FMUL.FTZ R2, R2, 1.4426950216293334961 ;  /* 0x3fb8aa3b02027820 */ /* 0x000fe40000410000 */
[----:B------:R-:W3:Y:S01]  /*21c0*/  MUFU.EX2 R11, R11 ;  /* 0x0000000b000b7308 */ /* 0x000ee20000000800 */
[----:B------:R-:W-:Y:S01]  /*21d0*/  FMUL.FTZ R20, R20, 1.4426950216293334961 ;  /* 0x3fb8aa3b14147820 */ /* 0x000fe20000410000 */
[----:B-1----:R-:W-:-:S06]  /*21e0*/  FADD.FTZ R5, R16, R5 ;  /* 0x0000000510057221 */ /* 0x002fcc0000010000 */
[----:B------:R-:W1:Y:S01]  /*21f0*/  MUFU.EX2 R6, R6 ;  /* 0x0000000600067308 */ /* 0x000e620000000800 */
[----:B0-----:R-:W-:-:S07]  /*2200*/  FADD.FTZ R14, R5, R14 ;  /* 0x0000000e050e7221 */ /* 0x001fce0000010000 */
[----:B------:R-:W0:Y:S01]  /*2210*/  MUFU.EX2 R2, R2 ;  /* 0x0000000200027308 */ /* 0x000e220000000800 */
[----:B---3--:R-:W-:Y:S01]  /*2220*/  FADD.FTZ R11, R14, R11 ;  /* 0x0000000b0e0b7221 */ /* 0x008fe20000010000 */
[----:B------:R-:W-:-:S06]  /*2230*/  ISETP.NE.AND P0, PT, R3, RZ, PT ;  /* 0x000000ff0300720c */ /* 0x000fcc0003f05270 */
[----:B------:R-:W3:Y:S01]  /*2240*/  MUFU.EX2 R41, R20 ;  /* 0x0000001400297308 */ /* 0x000ee20000000800 */
[----:B-1----:R-:W-:Y:S01]  /*2250*/  FADD.FTZ R11, R11, R6 ;  /* 0x000000060b0b7221 */ /* 0x002fe20000010000 */
[----:B------:R-:W-:Y:S01]  /*2260*/  @P2 VIADD R15, R15, 0x1 ;  /* 0x000000010f0f2836 */ /* 0x000fe20000000000 */
[----:B------:R-:W-:Y:S02]  /*2270*/  USHF.R.S32.HI UR4, URZ, 0x1f, UR22 ;  /* 0x0000001fff047899 */ /* 0x000fe40008011416 */
[----:B0-----:R-:W-:Y:S01]  /*2280*/  FADD.FTZ R2, R11, R2 ;  /* 0x000000020b027221 */ /* 0x001fe20000010000 */
[----:B------:R-:W-:Y:S01]  /*2290*/  @!P1 IMAD.MOV R15, RZ, RZ, -R15 ;  /* 0x000000ffff0f9224 */ /* 0x000fe200078e0a0f */
[----:B------:R-:W-:Y:S01]  /*22a0*/  ULOP3.LUT UR4, UR4, 0x1, URZ, 0xfc, !UPT ;  /* 0x0000000104047892 */ /* 0x000fe2000f8efcff */
[----:B------:R-:W-:Y:S01]  /*22b0*/  @!P0 LOP3.LUT R15, RZ, R3, RZ, 0x33, !PT ;  /* 0x00000003ff0f8212 */ /* 0x000fe200078e33ff */
[----:B---3--:R-:W-:-:S04]  /*22c0*/  FADD.FTZ R41, R2, R41 ;  /* 0x0000002902297221 */ /* 0x008fc80000010000 */
[----:B------:R-:W-:Y:S01]  /*22d0*/  IMAD R5, R15, UR4, RZ ;  /* 0x000000040f057c24 */ /* 0x000fe2000f8e02ff */
[----:B------:R-:W0:Y:S04]  /*22e0*/  SHFL.BFLY PT, R2, R41, 0x8, 0x1f ;  /* 0x0d001f0029027f89 */ /* 0x000e2800000e0000 */
[----:B------:R-:W-:Y:S01]  /*22f0*/  IABS R21, R5 ;  /* 0x0000000500157213 */ /* 0x000fe20000000000 */
[----:B------:R-:W1:Y:S01]  /*2300*/  LDCU UR4, c[0x0][0x430] ;  /* 0x00008600ff0477ac */ /* 0x000e620008000800 */
[----:B--2---:R-:W-:Y:S02]  /*2310*/  IABS R14, R17 ;  /* 0x00000011000e7213 */ /* 0x004fe40000000000 */
[----:B------:R-:W2:Y:S08]  /*2320*/  I2F.RP R16, R21 ;  /* 0x0000001500107306 */ /* 0x000eb00000209400 */
[----:B------:R-:W3:Y:S08]  /*2330*/  I2F.RP R6, R14 ;  /* 0x0000000e00067306 */ /* 0x000ef00000209400 */
[----:B--2---:R-:W2:Y:S01]  /*2340*/  MUFU.RCP R38, R16 ;  /* 0x0000001000267308 */ /* 0x004ea20000001000 */
[----:B0-----:R-:W-:-:S07]  /*2350*/  FADD.FTZ R2, R41, R2 ;  /* 0x0000000229027221 */ /* 0x001fce0000010000 */
[----:B---3--:R-:W0:Y:S01]  /*2360*/  MUFU.RCP R34, R6 ;  /* 0x0000000600227308 */ /* 0x008e220000001000 */
[----:B------:R-:W3:Y:S01]  /*2370*/  SHFL.BFLY PT, R23, R2, 0x4, 0x1f ;  /* 0x0c801f0002177f89 */ /* 0x000ee200000e0000 */
[----:B--2---:R-:W-:-:S06]  /*2380*/  IADD3 R38, PT, PT, R38, 0xffffffe, RZ ;  /* 0x0ffffffe26267810 */ /* 0x004fcc0007ffe0ff */
[----:B------:R-:W2:Y:S01]  /*2390*/  F2I.FTZ.U32.TRUNC.NTZ R39, R38 ;  /* 0x0000002600277305 */ /* 0x000ea2000021f000 */
[----:B0-----:R-:W-:-:S07]  /*23a0*/  VIADD R34, R34, 0xffffffe ;  /* 0x0ffffffe22227836 */ /* 0x001fce0000000000 */
[----:B------:R-:W0:Y:S01]  /*23b0*/  F2I.FTZ.U32.TRUNC.NTZ R35, R34 ;  /* 0x0000002200237305 */ /* 0x000e22000021f000 */
[----:B---3--:R-:W-:-:S05]  /*23c0*/  FADD.FTZ R23, R2, R23 ;  /* 0x0000001702177221 */ /* 0x008fca0000010000 */
[----:B------:R-:W3:Y:S01]  /*23d0*/  SHFL.BFLY PT, R20, R23, 0x2, 0x1f ;  /* 0x0c401f0017147f89 */ /* 0x000ee200000e0000 */
[--C-:B--2---:R-:W-:Y:S02]  /*23e0*/  IMAD.MOV R22, RZ, RZ, -R39.reuse ;  /* 0x000000ffff167224 */ /* 0x104fe400078e0a27 */
[----:B------:R-:W-:Y:S02]  /*23f0*/  VIADD R16, R21, UR18 ;  /* 0x0000001215107c36 */ /* 0x000fe40008000000 */
[----:B------:R-:W-:Y:S01]  /*2400*/  IMAD R22, R22, R21, RZ ;  /* 0x0000001516167224 */ /* 0x000fe200078e02ff */
[----:B0-----:R-:W-:Y:S01]  /*2410*/  IADD3 R11, PT, PT, RZ, -R35, RZ ;  /* 0x80000023ff0b7210 */ /* 0x001fe20007ffe0ff */
[----:B------:R-:W-:Y:S01]  /*2420*/  IMAD.MOV.U32 R38, RZ, RZ, RZ ;  /* 0x000000ffff267224 */ /* 0x000fe200078e00ff */
[----:B------:R-:W-:Y:S02]  /*2430*/  MOV R34, RZ ;  /* 0x000000ff00227202 */ /* 0x000fe40000000f00 */
[----:B------:R-:W-:Y:S01]  /*2440*/  IABS R2, R5 ;  /* 0x0000000500027213 */ /* 0x000fe20000000000 */
[----:B------:R-:W-:Y:S01]  /*2450*/  IMAD.HI.U32 R22, R39, R22, R38 ;  /* 0x0000001627167227 */ /* 0x000fe200078e0026 */
[----:B------:R-:W-:-:S03]  /*2460*/  IABS R6, R16 ;  /* 0x0000001000067213 */ /* 0x000fc60000000000 */
[----:B------:R-:W-:Y:S02]  /*2470*/  IMAD R11, R11, R14, RZ ;  /* 0x0000000e0b0b7224 */ /* 0x000fe400078e02ff */
[----:B------:R-:W-:Y:S02]  /*2480*/  IMAD.MOV R2, RZ, RZ, -R2 ;  /* 0x000000ffff027224 */ /* 0x000fe400078e0a02 */
[----:B------:R-:W-:-:S04]  /*2490*/  IMAD.HI.U32 R11, R35, R11, R34 ;  /* 0x0000000b230b7227 */ /* 0x000fc800078e0022 */
[----:B------:R-:W-:-:S04]  /*24a0*/  IMAD.HI.U32 R35, R22, R6, RZ ;  /* 0x0000000616237227 */ /* 0x000fc800078e00ff */
[----:B---3--:R-:W-:Y:S01]  /*24b0*/  FADD.FTZ R20, R23, R20 ;  /* 0x0000001417147221 */ /* 0x008fe20000010000 */
[----:B------:R-:W-:-:S04]  /*24c0*/  IMAD.HI.U32 R11, R11, R6, RZ ;  /* 0x000000060b0b7227 */ /* 0x000fc800078e00ff */
[--C-:B------:R-:W-:Y:S02]  /*24d0*/  IMAD R2, R35, R2, R6.reuse ;  /* 0x0000000223027224 */ /* 0x100fe400078e0206 */
[----:B------:R-:W-:Y:S01]  /*24e0*/  IMAD.MOV R39, RZ, RZ, -R11 ;  /* 0x000000ffff277224 */ /* 0x000fe200078e0a0b */
[----:B------:R-:W0:Y:S02]  /*24f0*/  SHFL.BFLY PT, R23, R20, 0x1, 0x1f ;  /* 0x0c201f0014177f89 */ /* 0x000e2400000e0000 */
[----:B------:R-:W-:Y:S01]  /*2500*/  ISETP.GT.U32.AND P2, PT, R21, R2, PT ;  /* 0x000000021500720c */ /* 0x000fe20003f44070 */
[----:B------:R-:W-:-:S05]  /*2510*/  IMAD R39, R14, R39, R6 ;  /* 0x000000270e277224 */ /* 0x000fca00078e0206 */
[----:B------:R-:W-:-:S07]  /*2520*/  ISETP.GT.U32.AND P0, PT, R14, R39, PT ;  /* 0x000000270e00720c */ /* 0x000fce0003f04070 */
[----:B------:R-:W-:-:S04]  /*2530*/  @!P2 IADD3 R2, PT, PT, R2, -R21, RZ ;  /* 0x800000150202a210 */ /* 0x000fc80007ffe0ff */
[-C--:B------:R-:W-:Y:S02]  /*2540*/  ISETP.GE.U32.AND P1, PT, R2, R21.reuse, PT ;  /* 0x000000150200720c */ /* 0x080fe40003f26070 */
[----:B------:R-:W-:Y:S01]  /*2550*/  @!P0 IMAD.IADD R39, R39, 0x1, -R14 ;  /* 0x0000000127278824 */ /* 0x000fe200078e0a0e */
[----:B------:R-:W-:Y:S02]  /*2560*/  @!P2 IADD3 R35, PT, PT, R35, 0x1, RZ ;  /* 0x000000012323a810 */ /* 0x000fe40007ffe0ff */
[----:B------:R-:W-:Y:S01]  /*2570*/  LOP3.LUT R2, R16, R21, RZ, 0x3c, !PT ;  /* 0x0000001510027212 */ /* 0x000fe200078e3cff */
[----:B0-----:R-:W-:Y:S01]  /*2580*/  FADD.FTZ R23, R20, R23 ;  /* 0x0000001714177221 */ /* 0x001fe20000010000 */
[----:B------:R-:W-:Y:S02]  /*2590*/  ISETP.GE.U32.AND P4, PT, R39, R14, PT ;  /* 0x0000000e2700720c */ /* 0x000fe40003f86070 */
[----:B------:R-:W-:Y:S02]  /*25a0*/  LOP3.LUT R16, R16, R17, RZ, 0x3c, !PT ;  /* 0x0000001110107212 */ /* 0x000fe400078e3cff */
[----:B------:R-:W-:-:S02]  /*25b0*/  @!P0 IADD3 R11, PT, PT, R11, 0x1, RZ ;  /* 0x000000010b0b8810 */ /* 0x000fc40007ffe0ff */
[----:B------:R-:W-:Y:S01]  /*25c0*/  @P1 VIADD R35, R35, 0x1 ;  /* 0x0000000123231836 */ /* 0x000fe20000000000 */
[----:B------:R-:W-:Y:S02]  /*25d0*/  FSETP.NE.FTZ.AND P1, PT, R23, RZ, PT ;  /* 0x000000ff1700720b */ /* 0x000fe40003f35000 */
[----:B------:R-:W-:Y:S02]  /*25e0*/  ISETP.GE.AND P2, PT, R16, RZ, PT ;  /* 0x000000ff1000720c */ /* 0x000fe40003f46270 */
[----:B------:R-:W-:Y:S02]  /*25f0*/  ISETP.NE.AND P0, PT, R17, RZ, PT ;  /* 0x000000ff1100720c */ /* 0x000fe40003f05270 */
[----:B------:R-:W-:Y:S02]  /*2600*/  ISETP.GE.AND P3, PT, R2, RZ, PT ;  /* 0x000000ff0200720c */ /* 0x000fe40003f66270 */
[----:B------:R-:W-:Y:S02]  /*2610*/  ISETP.NE.AND P5, PT, R5, RZ, PT ;  /* 0x000000ff0500720c */ /* 0x000fe40003fa5270 */
[----:B------:R-:W-:-:S03]  /*2620*/  @P4 IADD3 R11, PT, PT, R11, 0x1, RZ ;  /* 0x000000010b0b4810 */ /* 0x000fc60007ffe0ff */
[----:B------:R-:W0:Y:S02]  /*2630*/  @P1 MUFU.LG2 R23, R23 ;  /* 0x0000001700171308 */ /* 0x000e240000000c00 */
[----:B------:R-:W-:Y:S02]  /*2640*/  @!P2 IMAD.MOV R11, RZ, RZ, -R11 ;  /* 0x000000ffff0ba224 */ /* 0x000fe400078e0a0b */
[----:B------:R-:W-:Y:S02]  /*2650*/  @!P0 LOP3.LUT R11, RZ, R17, RZ, 0x33, !PT ;  /* 0x00000011ff0b8212 */ /* 0x000fe400078e33ff */
[----:B------:R-:W-:Y:S01]  /*2660*/  LOP3.LUT P0, RZ, R4, 0x38f, RZ, 0xc0, !PT ;  /* 0x0000038f04ff7812 */ /* 0x000fe2000780c0ff */
[----:B------:R-:W-:Y:S01]  /*2670*/  @!P3 IMAD.MOV R35, RZ, RZ, -R35 ;  /* 0x000000ffff23b224 */ /* 0x000fe200078e0a23 */
[----:B------:R-:W-:Y:S02]  /*2680*/  ISETP.NE.AND P3, PT, R15, RZ, PT ;  /* 0x000000ff0f00720c */ /* 0x000fe40003f65270 */
[----:B------:R-:W-:-:S02]  /*2690*/  @!P5 LOP3.LUT R35, RZ, R21, RZ, 0x33, !PT ;  /* 0x00000015ff23d212 */ /* 0x000fc400078e33ff */
[----:B------:R-:W-:Y:S02]  /*26a0*/  SEL R2, RZ, 0x1, !P3 ;  /* 0x00000001ff027807 */ /* 0x000fe40005800000 */
[----:B------:R-:W-:Y:S02]  /*26b0*/  SHF.R.S32.HI R21, RZ, 0x1f, R5 ;  /* 0x0000001fff157819 */ /* 0x000fe40000011405 */
[C---:B------:R-:W-:Y:S02]  /*26c0*/  ISETP.LT.U32.AND P2, PT, R18.reuse, R35, PT ;  /* 0x000000231200720c */ /* 0x040fe40003f41070 */
[----:B------:R-:W-:Y:S01]  /*26d0*/  SHF.R.S32.HI R15, RZ, 0x1f, R35 ;  /* 0x0000001fff0f7819 */ /* 0x000fe20000011423 */
[----:B-1----:R-:W-:Y:S01]  /*26e0*/  IMAD R6, R3, UR4, RZ ;  /* 0x0000000403067c24 */ /* 0x002fe2000f8e02ff */
[----:B------:R-:W-:Y:S01]  /*26f0*/  LOP3.LUT R2, R21, R2, RZ, 0xfc, !PT ;  /* 0x0000000215027212 */ /* 0x000fe200078efcff */
[----:B------:R-:W-:Y:S01]  /*2700*/  IMAD R3, R11, UR9, RZ ;  /* 0x000000090b037c24 */ /* 0x000fe2000f8e02ff */
[----:B------:R-:W-:Y:S01]  /*2710*/  ISETP.LT.AND.EX P2, PT, R19, R15, PT, P2 ;  /* 0x0000000f1300720c */ /* 0x000fe20003f41320 */
[----:B------:R-:W-:Y:S01]  /*2720*/  BSSY.RECONVERGENT B1, `(.L_x_14) ;  /* 0x0000129000017945 */ /* 0x000fe20003800200 */
[----:B------:R-:W-:Y:S01]  /*2730*/  MOV R24, 0x7f800000 ;  /* 0x7f80000000187802 */ /* 0x000fe20000000f00 */
[----:B------:R-:W-:Y:S01]  /*2740*/  IMAD R5, R5, R6, RZ ;  /* 0x0000000605057224 */ /* 0x000fe200078e02ff */
[----:B------:R-:W-:Y:S01]  /*2750*/  SEL R6, R18, R35, P2 ;  /* 0x0000002312067207 */ /* 0x000fe20001000000 */
[----:B------:R-:W-:-:S02]  /*2760*/  IMAD R3, R2, R3, RZ ;  /* 0x0000000302037224 */ /* 0x000fc400078e02ff */
[----:B0-----:R-:W-:Y:S01]  /*2770*/  @P1 FFMA.FTZ R24, R23, 0.69314718246459960938, R12 ;  /* 0x3f31721817181823 */ /* 0x001fe2000001000c */
[----:B------:R-:W-:Y:S06]  /*2780*/  @P0 BRA `(.L_x_15) ;  /* 0x0000001000880947 */ /* 0x000fec0003800000 */
[----:B------:R-:W0:Y:S02]  /*2790*/  LDCU.U8 UR4, c[0x0][0x548] ;  /* 0x0000a900ff0477ac */ /* 0x000e240008000000 */
[----:B0-----:R-:W-:-:S09]  /*27a0*/  UISETP.NE.AND UP0, UPT, UR4, URZ, UPT ;  /* 0x000000ff0400728c */ /* 0x001fd2000bf05270 */
[----:B------:R-:W-:Y:S05]  /*27b0*/  BRA.U !UP0, `(.L_x_16) ;  /* 0x00000011086c7547 */ /* 0x000fea000b800000 */
[----:B------:R-:W-:Y:S01]  /*27c0*/  VIADD R2, R13, UR20 ;  /* 0x000000140d027c36 */ /* 0x000fe20008000000 */
[----:B------:R-:W-:Y:S02]  /*27d0*/  ISETP.LT.U32.AND P0, PT, R17, 0x1, PT ;  /* 0x000000011100780c */ /* 0x000fe40003f01070 */
[----:B------:R-:W-:Y:S02]  /*27e0*/  SHF.R.S32.HI R12, RZ, 0x1f, R17 ;  /* 0x0000001fff0c7819 */ /* 0x000fe40000011411 */
[----:B------:R-:W-:Y:S02]  /*27f0*/  ISETP.GE.AND P1, PT, R2, UR21, PT ;  /* 0x0000001502007c0c */ /* 0x000fe4000bf26270 */
[----:B------:R-:W-:-:S04]  /*2800*/  ISETP.LT.AND.EX P0, PT, R12, RZ, PT, P0 ;  /* 0x000000ff0c00720c */ /* 0x000fc80003f01300 */
[----:B------:R-:W-:Y:S02]  /*2810*/  SEL R17, R17, 0x1, P0 ;  /* 0x0000000111117807 */ /* 0x000fe40000000000 */
[----:B------:R-:W-:-:S05]  /*2820*/  SEL R12, R12, RZ, P0 ;  /* 0x000000ff0c0c7207 */ /* 0x000fca0000000000 */
[----:B------:R-:W-:Y:S05]  /*2830*/  @P1 BRA `(.L_x_15) ;  /* 0x00000010005c1947 */ /* 0x000fea0003800000 */
[C---:B------:R-:W-:Y:S01]  /*2840*/  IADD3 R11, P1, PT, R17.reuse, 0x1, RZ ;  /* 0x00000001110b7810 */ /* 0x040fe20007f3e0ff */
[----:B------:R-:W-:Y:S02]  /*2850*/  IMAD R18, R12, UR19, RZ ;  /* 0x000000130c127c24 */ /* 0x000fe4000f8e02ff */
[----:B------:R-:W-:Y:S01]  /*2860*/  IMAD.WIDE.U32 R14, R17, UR19, RZ ;  /* 0x00000013110e7c25 */ /* 0x000fe2000f8e00ff */
[----:B------:R-:W-:Y:S02]  /*2870*/  ISETP.GE.U32.AND P0, PT, R11, 0x3, PT ;  /* 0x000000030b00780c */ /* 0x000fe40003f06070 */
[----:B------:R-:W-:Y:S01]  /*2880*/  IADD3.X R16, PT, PT, RZ, R12, RZ, P1, !PT ;  /* 0x0000000cff107210 */ /* 0x000fe20000ffe4ff */
[----:B------:R-:W-:-:S03]  /*2890*/  IMAD R11, R17, UR14, R18 ;  /* 0x0000000e110b7c24 */ /* 0x000fc6000f8e0212 */
[----:B------:R-:W-:Y:S02]  /*28a0*/  ISETP.GE.U32.AND.EX P0, PT, R16, RZ, PT, P0 ;  /* 0x000000ff1000720c */ /* 0x000fe40003f06100 */
[----:B------:R-:W-:Y:S02]  /*28b0*/  IADD3 R11, PT, PT, R15, R11, RZ ;  /* 0x0000000b0f0b7210 */ /* 0x000fe40007ffe0ff */
[----:B------:R-:W-:Y:S02]  /*28c0*/  SEL R40, R17, RZ, !P0 ;  /* 0x000000ff11287207 */ /* 0x000fe40004000000 */
[----:B------:R-:W-:-:S03]  /*28d0*/  SEL R12, R12, RZ, !P0 ;  /* 0x000000ff0c0c7207 */ /* 0x000fc60004000000 */
[-C--:B------:R-:W-:Y:S02]  /*28e0*/  IMAD R11, R11, R40.reuse, RZ ;  /* 0x000000280b0b7224 */ /* 0x080fe400078e02ff */
[----:B------:R-:W-:-:S04]  /*28f0*/  IMAD.WIDE.U32 R40, R14, R40, RZ ;  /* 0x000000280e287225 */ /* 0x000fc800078e00ff */
[----:B------:R-:W-:-:S05]  /*2900*/  IMAD R11, R12, R14, R11 ;  /* 0x0000000e0c0b7224 */ /* 0x000fca00078e020b */
[----:B------:R-:W-:-:S04]  /*2910*/  IADD3 R19, PT, PT, R41, R11, RZ ;  /* 0x0000000b29137210 */ /* 0x000fc80007ffe0ff */
[----:B------:R-:W-:-:S13]  /*2920*/  ISETP.NE.U32.AND P0, PT, R19, RZ, PT ;  /* 0x000000ff1300720c */ /* 0x000fda0003f05070 */
[----:B------:R-:W-:Y:S05]  /*2930*/  @P0 BRA `(.L_x_17) ;  /* 0x00000000005c0947 */ /* 0x000fea0003800000 */
[----:B------:R-:W0:Y:S01]  /*2940*/  I2F.U32.RP R12, R40 ;  /* 0x00000028000c7306 */ /* 0x000e220000209000 */
[----:B------:R-:W-:Y:S01]  /*2950*/  ISETP.NE.U32.AND P0, PT, R40, RZ, PT ;  /* 0x000000ff2800720c */ /* 0x000fe20003f05070 */
[----:B------:R-:W-:-:S06]  /*2960*/  HFMA2 R41, -RZ, RZ, 0, 0 ;  /* 0x00000000ff297431 */ /* 0x000fcc00000001ff */
[----:B0-----:R-:W0:Y:S02]  /*2970*/  MUFU.RCP R14, R12 ;  /* 0x0000000c000e7308 */ /* 0x001e240000001000 */
[----:B0-----:R-:W-:-:S06]  /*2980*/  IADD3 R14, PT, PT, R14, 0xffffffe, RZ ;  /* 0x0ffffffe0e0e7810 */ /* 0x001fcc0007ffe0ff */
        /* <DEDUP_REMOVED lines=13> */
[----:B------:R-:W-:-:S05]  /*2a60*/  @!P0 LOP3.LUT R11, RZ, R40, RZ, 0x33, !PT ;  /* 0x00000028ff0b8212 */ /* 0x000fca00078e33ff */
[----:B------:R-:W-:-:S04]  /*2a70*/  IMAD.MOV R15, RZ, RZ, -R11 ;  /* 0x000000ffff0f7224 */ /* 0x000fc800078e0a0b */
[----:B------:R-:W-:Y:S01]  /*2a80*/  IMAD R14, R40, R15, R2 ;  /* 0x0000000f280e7224 */ /* 0x000fe200078e0202 */
[----:B------:R-:W-:Y:S01]  /*2a90*/  MOV R40, R11 ;  /* 0x0000000b00287202 */ /* 0x000fe20000000f00 */
[----:B------:R-:W-:Y:S06]  /*2aa0*/  BRA `(.L_x_18) ;  /* 0x0000000000247947 */ /* 0x000fec0003800000 */
.L_x_17:
[----:B------:R-:W-:Y:S01]  /*2ab0*/  IMAD.MOV.U32 R22, RZ, RZ, R2 ;  /* 0x000000ffff167224 */ /* 0x000fe200078e0002 */
[----:B------:R-:W-:Y:S01]  /*2ac0*/  MOV R21, RZ ;  /* 0x000000ff00157202 */ /* 0x000fe20000000f00 */
[----:B------:R-:W-:Y:S01]  /*2ad0*/  IMAD.MOV.U32 R20, RZ, RZ, R40 ;  /* 0x000000ffff147224 */ /* 0x000fe200078e0028 */
[----:B------:R-:W-:Y:S02]  /*2ae0*/  MOV R18, 0x2b00 ;  /* 0x00002b0000127802 */ /* 0x000fe40000000f00 */
[----:B------:R-:W-:Y:S05]  /*2af0*/  CALL.REL.NOINC `($__internal_0_$__cuda_sm20_div_s64) ;  /* 0x0000001c00e87944 */ /* 0x000fea0003c00000 */
[----:B------:R-:W-:Y:S02]  /*2b00*/  IADD3 R15, PT, PT, -R12, RZ, RZ ;  /* 0x000000ff0c0f7210 */ /* 0x000fe40007ffe1ff */
[----:B------:R-:W-:-:S03]  /*2b10*/  MOV R41, R11 ;  /* 0x0000000b00297202 */ /* 0x000fc60000000f00 */
[----:B------:R-:W-:Y:S01]  /*2b20*/  IMAD R14, R40, R15, R2 ;  /* 0x0000000f280e7224 */ /* 0x000fe200078e0202 */
[----:B------:R-:W-:-:S07]  /*2b30*/  MOV R40, R12 ;  /* 0x0000000c00287202 */ /* 0x000fce0000000f00 */
.L_x_18:
[----:B------:R-:W-:Y:S01]  /*2b40*/  IABS R15, UR19 ;  /* 0x00000013000f7c13 */ /* 0x000fe20008000000 */
[----:B------:R-:W-:Y:S01]  /*2b50*/  IMAD.MOV.U32 R18, RZ, RZ, RZ ;  /* 0x000000ffff127224 */ /* 0x000fe200078e00ff */
[----:B------:R-:W-:Y:S01]  /*2b60*/  IABS R11, R14 ;  /* 0x0000000e000b7213 */ /* 0x000fe20000000000 */
[----:B------:R-:W-:Y:S01]  /*2b70*/  IMAD R37, R37, R10, RZ ;  /* 0x0000000a25257224 */ /* 0x000fe200078e02ff */
[----:B------:R-:W0:Y:S01]  /*2b80*/  I2F.U32.RP R16, R15 ;  /* 0x0000000f00107306 */ /* 0x000e220000209000 */
[----:B------:R-:W-:Y:S01]  /*2b90*/  IABS R2, UR19 ;  /* 0x0000001300027c13 */ /* 0x000fe20008000000 */
[----:B------:R-:W-:Y:S01]  /*2ba0*/  BSSY.RECONVERGENT B0, `(.L_x_19) ;  /* 0x000003c000007945 */ /* 0x000fe20003800200 */
[----:B------:R-:W-:Y:S01]  /*2bb0*/  IMAD R37, R9, R0, R37 ;  /* 0x0000000009257224 */ /* 0x000fe200078e0225 */
[----:B------:R-:W-:-:S04]  /*2bc0*/  LOP3.LUT R0, R14, UR19, RZ, 0x3c, !PT ;  /* 0x000000130e007c12 */ /* 0x000fc8000f8e3cff */
[----:B------:R-:W-:Y:S01]  /*2bd0*/  ISETP.GE.AND P0, PT, R0, RZ, PT ;  /* 0x000000ff0000720c */ /* 0x000fe20003f06270 */
[----:B0-----:R-:W0:Y:S02]  /*2be0*/  MUFU.RCP R19, R16 ;  /* 0x0000001000137308 */ /* 0x001e240000001000 */
[----:B0-----:R-:W-:-:S06]  /*2bf0*/  IADD3 R19, PT, PT, R19, 0xffffffe, RZ ;  /* 0x0ffffffe13137810 */ /* 0x001fcc0007ffe0ff */
[----:B------:R-:W0:Y:S02]  /*2c00*/  F2I.FTZ.U32.TRUNC.NTZ R19, R19 ;  /* 0x0000001300137305 */ /* 0x000e24000021f000 */
[----:B0-----:R-:W-:-:S05]  /*2c10*/  IADD3 R12, PT, PT, RZ, -R19, RZ ;  /* 0x80000013ff0c7210 */ /* 0x001fca0007ffe0ff */
[----:B------:R-:W-:-:S04]  /*2c20*/  IMAD R12, R12, R15, RZ ;  /* 0x0000000f0c0c7224 */ /* 0x000fc800078e02ff */
[----:B------:R-:W-:Y:S01]  /*2c30*/  IMAD.HI.U32 R18, R19, R12, R18 ;  /* 0x0000000c13127227 */ /* 0x000fe200078e0012 */
[----:B------:R-:W-:-:S05]  /*2c40*/  IADD3 R12, PT, PT, RZ, -R2, RZ ;  /* 0x80000002ff0c7210 */ /* 0x000fca0007ffe0ff */
[----:B------:R-:W-:-:S04]  /*2c50*/  IMAD.HI.U32 R2, R18, R11, RZ ;  /* 0x0000000b12027227 */ /* 0x000fc800078e00ff */
[----:B------:R-:W-:Y:S02]  /*2c60*/  IMAD R12, R2, R12, R11 ;  /* 0x0000000c020c7224 */ /* 0x000fe400078e020b */
[----:B------:R-:W-:-:S03]  /*2c70*/  IMAD.WIDE.U32 R18, R9, R10, RZ ;  /* 0x0000000a09127225 */ /* 0x000fc600078e00ff */
[----:B------:R-:W-:Y:S02]  /*2c80*/  ISETP.GT.U32.AND P1, PT, R15, R12, PT ;  /* 0x0000000c0f00720c */ /* 0x000fe40003f24070 */
[----:B------:R-:W-:Y:S01]  /*2c90*/  IADD3 R11, PT, PT, R19, R37, RZ ;  /* 0x00000025130b7210 */ /* 0x000fe20007ffe0ff */
[----:B------:R-:W-:-:S04]  /*2ca0*/  IMAD.WIDE.U32 R36, R18, R42, RZ ;  /* 0x0000002a12247225 */ /* 0x000fc800078e00ff */
[----:B------:R-:W-:-:S04]  /*2cb0*/  IMAD R11, R11, R42, RZ ;  /* 0x0000002a0b0b7224 */ /* 0x000fc800078e02ff */
[----:B------:R-:W-:Y:S02]  /*2cc0*/  IMAD R19, R43, R18, R11 ;  /* 0x000000122b137224 */ /* 0x000fe400078e020b */
[----:B------:R-:W-:Y:S02]  /*2cd0*/  @!P1 IMAD.IADD R12, R12, 0x1, -R15 ;  /* 0x000000010c0c9824 */ /* 0x000fe400078e0a0f */
[----:B------:R-:W-:Y:S01]  /*2ce0*/  @!P1 VIADD R2, R2, 0x1 ;  /* 0x0000000102029836 */ /* 0x000fe20000000000 */
[----:B------:R-:W-:Y:S01]  /*2cf0*/  ISETP.NE.AND P1, PT, RZ, UR19, PT ;  /* 0x00000013ff007c0c */ /* 0x000fe2000bf25270 */
[----:B------:R-:W-:Y:S01]  /*2d00*/  IMAD.IADD R19, R37, 0x1, R19 ;  /* 0x0000000125137824 */ /* 0x000fe200078e0213 */
[----:B------:R-:W-:-:S04]  /*2d10*/  ISETP.GE.U32.AND P2, PT, R12, R15, PT ;  /* 0x0000000f0c00720c */ /* 0x000fc80003f46070 */
[----:B------:R-:W-:-:S09]  /*2d20*/  LOP3.LUT R0, R41, R19, RZ, 0xfc, !PT ;  /* 0x0000001329007212 */ /* 0x000fd200078efcff */
[----:B------:R-:W-:-:S04]  /*2d30*/  @P2 IADD3 R2, PT, PT, R2, 0x1, RZ ;  /* 0x0000000102022810 */ /* 0x000fc80007ffe0ff */
[----:B------:R-:W-:Y:S02]  /*2d40*/  @!P0 IADD3 R2, PT, PT, -R2, RZ, RZ ;  /* 0x000000ff02028210 */ /* 0x000fe40007ffe1ff */
[----:B------:R-:W-:Y:S02]  /*2d50*/  ISETP.NE.U32.AND P0, PT, R0, RZ, PT ;  /* 0x000000ff0000720c */ /* 0x000fe40003f05070 */
[----:B------:R-:W-:-:S05]  /*2d60*/  @!P1 LOP3.LUT R2, RZ, UR19, RZ, 0x33, !PT ;  /* 0x00000013ff029c12 */ /* 0x000fca000f8e33ff */
[----:B------:R-:W-:-:S04]  /*2d70*/  IMAD.MOV R11, RZ, RZ, -R2 ;  /* 0x000000ffff0b7224 */ /* 0x000fc800078e0a02 */
[----:B------:R-:W-:Y:S02]  /*2d80*/  IMAD R0, R11, UR19, R14 ;  /* 0x000000130b007c24 */ /* 0x000fe4000f8e020e */
[----:B------:R-:W-:Y:S05]  /*2d90*/  @P0 BRA `(.L_x_20) ;  /* 0x0000000000540947 */ /* 0x000fea0003800000 */
[----:B------:R-:W0:Y:S01]  /*2da0*/  I2F.U32.RP R16, R36 ;  /* 0x0000002400107306 */ /* 0x000e220000209000 */
[----:B------:R-:W-:-:S07]  /*2db0*/  ISETP.NE.U32.AND P0, PT, R36, RZ, PT ;  /* 0x000000ff2400720c */ /* 0x000fce0003f05070 */
        /* <DEDUP_REMOVED lines=15> */
[----:B------:R-:W-:-:S04]  /*2eb0*/  @!P0 LOP3.LUT R12, RZ, R36, RZ, 0x33, !PT ;  /* 0x00000024ff0c8212 */ /* 0x000fc800078e33ff */
[----:B------:R-:W-:-:S05]  /*2ec0*/  IADD3 R37, PT, PT, -R12, RZ, RZ ;  /* 0x000000ff0c257210 */ /* 0x000fca0007ffe1ff */
[----:B------:R-:W-:Y:S01]  /*2ed0*/  IMAD R37, R36, R37, R40 ;  /* 0x0000002524257224 */ /* 0x000fe200078e0228 */
[----:B------:R-:W-:Y:S05]  /*2ee0*/  BRA `(.L_x_21) ;  /* 0x00000000001c7947 */ /* 0x000fea0003800000 */
.L_x_20:
[----:B------:R-:W-:Y:S01]  /*2ef0*/  IMAD.MOV.U32 R22, RZ, RZ, R40 ;  /* 0x000000ffff167224 */ /* 0x000fe200078e0028 */
[----:B------:R-:W-:Y:S01]  /*2f00*/  MOV R21, R41 ;  /* 0x0000002900157202 */ /* 0x000fe20000000f00 */
[----:B------:R-:W-:Y:S01]  /*2f10*/  IMAD.MOV.U32 R20, RZ, RZ, R36 ;  /* 0x000000ffff147224 */ /* 0x000fe200078e0024 */
[----:B------:R-:W-:Y:S02]  /*2f20*/  MOV R18, 0x2f40 ;  /* 0x00002f4000127802 */ /* 0x000fe40000000f00 */
[----:B------:R-:W-:Y:S05]  /*2f30*/  CALL.REL.NOINC `($__internal_0_$__cuda_sm20_div_s64) ;  /* 0x0000001800d87944 */ /* 0x000fea0003c00000 */
[----:B------:R-:W-:-:S05]  /*2f40*/  IADD3 R37, PT, PT, -R12, RZ, RZ ;  /* 0x000000ff0c257210 */ /* 0x000fca0007ffe1ff */
[----:B------:R-:W-:Y:S02]  /*2f50*/  IMAD R37, R37, R36, R40 ;  /* 0x0000002425257224 */ /* 0x000fe400078e0228 */
.L_x_21:
[----:B------:R-:W-:Y:S05]  /*2f60*/  BSYNC.RECONVERGENT B0 ;  /* 0x0000000000007941 */ /* 0x000fea0003800200 */
.L_x_19:
[----:B------:R-:W-:Y:S01]  /*2f70*/  IABS R20, R10 ;  /* 0x0000000a00147213 */ /* 0x000fe20000000000 */
[----:B------:R-:W0:Y:S01]  /*2f80*/  LDCU.U8 UR8, c[0x0][0x549] ;  /* 0x0000a920ff0877ac */ /* 0x000e220008000000 */
[----:B------:R-:W-:Y:S02]  /*2f90*/  IABS R18, R8 ;  /* 0x0000000800127213 */ /* 0x000fe40000000000 */
[----:B------:R-:W1:Y:S01]  /*2fa0*/  I2F.U32.RP R11, R20 ;  /* 0x00000014000b7306 */ /* 0x000e620000209000 */
[----:B------:R-:W-:Y:S01]  /*2fb0*/  IABS R15, R17 ;  /* 0x00000011000f7213 */ /* 0x000fe20000000000 */
[----:B------:R-:W2:Y:S01]  /*2fc0*/  LDCU.64 UR4, c[0x0][0x430] ;  /* 0x00008600ff0477ac */ /* 0x000ea20008000a00 */
[----:B------:R-:W-:Y:S02]  /*2fd0*/  IABS R16, R6 ;  /* 0x0000000600107213 */ /* 0x000fe40000000000 */
[----:B------:R-:W-:Y:S02]  /*2fe0*/  IABS R19, R9 ;  /* 0x0000000900137213 */ /* 0x000fe40000000000 */
[----:B------:R-:W-:Y:S01]  /*2ff0*/  IABS R34, R37 ;  /* 0x0000002500227213 */ /* 0x000fe20000000000 */
[----:B------:R-:W3:Y:S01]  /*3000*/  I2F.U32.RP R21, R18 ;  /* 0x0000001200157306 */ /* 0x000ee20000209000 */
[----:B------:R-:W-:-:S02]  /*3010*/  IABS R35, R10 ;  /* 0x0000000a00237213 */ /* 0x000fc40000000000 */
[----:B------:R-:W-:-:S03]  /*3020*/  ISETP.NE.AND P5, PT, R10, RZ, PT ;  /* 0x000000ff0a00720c */ /* 0x000fc60003fa5270 */
[----:B------:R-:W-:Y:S01]  /*3030*/  IMAD.MOV R35, RZ, RZ, -R35 ;  /* 0x000000ffff237224 */ /* 0x000fe200078e0a23 */
[----:B0-----:R-:W-:Y:S01]  /*3040*/  UISETP.NE.AND UP0, UPT, UR8, URZ, UPT ;  /* 0x000000ff0800728c */ /* 0x001fe2000bf05270 */
[----:B-1----:R-:W0:Y:S03]  /*3050*/  MUFU.RCP R11, R11 ;  /* 0x0000000b000b7308 */ /* 0x002e260000001000 */
[----:B--2---:R-:W-:Y:S02]  /*3060*/  USEL UR8, UR4, 0x1, UP0 ;  /* 0x0000000104087887 */ /* 0x004fe40008000000 */
[----:B------:R-:W-:-:S03]  /*3070*/  UIMAD UR4, UR5, UR4, URZ ;  /* 0x00000004050472a4 */ /* 0x000fc6000f8e02ff */
[----:B---3--:R-:W1:Y:S01]  /*3080*/  MUFU.RCP R42, R21 ;  /* 0x00000015002a7308 */ /* 0x008e620000001000 */
[----:B------:R-:W-:Y:S02]  /*3090*/  USHF.R.S32.HI UR12, URZ, 0x1f, UR8 ;  /* 0x0000001fff0c7899 */ /* 0x000fe40008011408 */
[----:B------:R-:W-:-:S05]  /*30a0*/  UIMAD UR5, UR8, UR5, URZ ;  /* 0x00000005080572a4 */ /* 0x000fca000f8e02ff */
[----:B------:R-:W-:Y:S01]  /*30b0*/  I2F.U32.RP R14, R15 ;  /* 0x0000000f000e7306 */ /* 0x000fe20000209000 */
[----:B0-----:R-:W-:-:S07]  /*30c0*/  VIADD R22, R11, 0xffffffe ;  /* 0x0ffffffe0b167836 */ /* 0x001fce0000000000 */
[----:B------:R-:W0:Y:S01]  /*30d0*/  F2I.FTZ.U32.TRUNC.NTZ R23, R22 ;  /* 0x0000001600177305 */ /* 0x000e22000021f000 */
[----:B-1----:R-:W-:-:S07]  /*30e0*/  VIADD R42, R42, 0xffffffe ;  /* 0x0ffffffe2a2a7836 */ /* 0x002fce0000000000 */
[----:B------:R1:W2:Y:S01]  /*30f0*/  F2I.FTZ.U32.TRUNC.NTZ R43, R42 ;  /* 0x0000002a002b7305 */ /* 0x0002a2000021f000 */
[----:B0-----:R-:W-:-:S07]  /*3100*/  IMAD.MOV R41, RZ, RZ, -R23 ;  /* 0x000000ffff297224 */ /* 0x001fce00078e0a17 */
[----:B------:R-:W0:Y:S01]  /*3110*/  MUFU.RCP R38, R14 ;  /* 0x0000000e00267308 */ /* 0x000e220000001000 */
[----:B------:R-:W-:Y:S02]  /*3120*/  IMAD.MOV.U32 R22, RZ, RZ, RZ ;  /* 0x000000ffff167224 */ /* 0x000fe400078e00ff */
[----:B------:R-:W-:Y:S02]  /*3130*/  IMAD R41, R41, R20, RZ ;  /* 0x0000001429297224 */ /* 0x000fe400078e02ff */
[----:B-1----:R-:W-:Y:S02]  /*3140*/  HFMA2 R42, -RZ, RZ, 0, 0 ;  /* 0x00000000ff2a7431 */ /* 0x002fe400000001ff */
[----:B--2---:R-:W-:Y:S01]  /*3150*/  IMAD.MOV R21, RZ, RZ, -R43 ;  /* 0x000000ffff157224 */ /* 0x004fe200078e0a2b */
[----:B------:R-:W1:Y:S01]  /*3160*/  I2F.U32.RP R11, R16 ;  /* 0x00000010000b7306 */ /* 0x000e620000209000 */
[----:B------:R-:W-:Y:S01]  /*3170*/  IMAD.HI.U32 R41, R23, R41, R22 ;  /* 0x0000002917297227 */ /* 0x000fe200078e0016 */
[----:B------:R-:W-:-:S03]  /*3180*/  IABS R23, R8 ;  /* 0x0000000800177213 */ /* 0x000fc60000000000 */
[----:B------:R-:W-:Y:S01]  /*3190*/  IMAD R22, R21, R18, RZ ;  /* 0x0000001215167224 */ /* 0x000fe200078e02ff */
[----:B------:R-:W-:Y:S01]  /*31a0*/  IABS R21, R12 ;  /* 0x0000000c00157213 */ /* 0x000fe20000000000 */
[----:B------:R-:W-:Y:S01]  /*31b0*/  IMAD.HI.U32 R36, R41, R34, RZ ;  /* 0x0000002229247227 */ /* 0x000fe200078e00ff */
[----:B------:R-:W2:Y:S01]  /*31c0*/  I2F.U32.RP R40, R19 ;  /* 0x0000001300287306 */ /* 0x000ea20000209000 */
[----:B0-----:R-:W-:Y:S02]  /*31d0*/  IADD3 R38, PT, PT, R38, 0xffffffe, RZ ;  /* 0x0ffffffe26267810 */ /* 0x001fe40007ffe0ff */
[----:B------:R-:W-:-:S04]  /*31e0*/  IMAD.HI.U32 R22, R43, R22, R42 ;  /* 0x000000162b167227 */ /* 0x000fc800078e002a */
[----:B------:R-:W-:Y:S01]  /*31f0*/  IMAD.MOV R23, RZ, RZ, -R23 ;  /* 0x000000ffff177224 */ /* 0x000fe200078e0a17 */
[----:B------:R0:W3:Y:S01]  /*3200*/  F2I.FTZ.U32.TRUNC.NTZ R39, R38 ;  /* 0x0000002600277305 */ /* 0x0000e2000021f000 */
[----:B------:R-:W-:-:S04]  /*3210*/  IMAD.HI.U32 R22, R22, R21, RZ ;  /* 0x0000001516167227 */ /* 0x000fc800078e00ff */
[----:B------:R-:W-:Y:S01]  /*3220*/  IMAD R35, R36, R35, R34 ;  /* 0x0000002324237224 */ /* 0x000fe200078e0222 */
[----:B------:R-:W-:Y:S01]  /*3230*/  LOP3.LUT R34, R37, R10, RZ, 0x3c, !PT ;  /* 0x0000000a25227212 */ /* 0x000fe200078e3cff */
[----:B------:R-:W-:Y:S01]  /*3240*/  IMAD R23, R22, R23, R21 ;  /* 0x0000001716177224 */ /* 0x000fe200078e0215 */
[----:B-1----:R-:W1:Y:S02]  /*3250*/  MUFU.RCP R11, R11 ;  /* 0x0000000b000b7308 */ /* 0x002e640000001000 */
[----:B------:R-:W-:Y:S02]  /*3260*/  ISETP.GT.U32.AND P3, PT, R20, R35, PT ;  /* 0x000000231400720c */ /* 0x000fe40003f64070 */
[----:B------:R-:W-:Y:S02]  /*3270*/  ISETP.GT.U32.AND P1, PT, R18, R23, PT ;  /* 0x000000171200720c */ /* 0x000fe40003f24070 */
[----:B------:R-:W-:Y:S01]  /*3280*/  ISETP.GE.AND P2, PT, R34, RZ, PT ;  /* 0x000000ff2200720c */ /* 0x000fe20003f46270 */
[----:B0-----:R-:W-:Y:S01]  /*3290*/  IMAD.MOV.U32 R38, RZ, RZ, RZ ;  /* 0x000000ffff267224 */ /* 0x001fe200078e00ff */
[----:B--2---:R-:W0:Y:S01]  /*32a0*/  MUFU.RCP R40, R40 ;  /* 0x0000002800287308 */ /* 0x004e220000001000 */
[----:B---3--:R-:W-:-:S05]  /*32b0*/  IADD3 R14, PT, PT, RZ, -R39, RZ ;  /* 0x80000027ff0e7210 */ /* 0x008fca0007ffe0ff */
[----:B------:R-:W-:Y:S01]  /*32c0*/  IMAD R21, R14, R15, RZ ;  /* 0x0000000f0e157224 */ /* 0x000fe200078e02ff */
[----:B------:R-:W-:Y:S01]  /*32d0*/  IABS R14, R2 ;  /* 0x00000002000e7213 */ /* 0x000fe20000000000 */
[----:B------:R-:W-:Y:S01]  /*32e0*/  @!P3 IMAD.IADD R35, R35, 0x1, -R20 ;  /* 0x000000012323b824 */ /* 0x000fe200078e0a14 */
[----:B------:R-:W-:Y:S01]  /*32f0*/  @!P1 IADD3 R23, PT, PT, R23, -R18, RZ ;  /* 0x8000001217179210 */ /* 0x000fe20007ffe0ff */
[----:B------:R-:W-:Y:S01]  /*3300*/  IMAD.HI.U32 R21, R39, R21, R38 ;  /* 0x0000001527157227 */ /* 0x000fe200078e0026 */
[----:B-1----:R-:W-:Y:S02]  /*3310*/  IADD3 R38, PT, PT, R11, 0xffffffe, RZ ;  /* 0x0ffffffe0b267810 */ /* 0x002fe40007ffe0ff */
[----:B------:R-:W-:Y:S01]  /*3320*/  ISETP.GE.U32.AND P6, PT, R35, R20, PT ;  /* 0x000000142300720c */ /* 0x000fe20003fc6070 */
[----:B------:R-:W-:Y:S01]  /*3330*/  @!P1 VIADD R22, R22, 0x1 ;  /* 0x0000000116169836 */ /* 0x000fe20000000000 */
[----:B------:R1:W2:Y:S01]  /*3340*/  F2I.FTZ.U32.TRUNC.NTZ R39, R38 ;  /* 0x0000002600277305 */ /* 0x0002a2000021f000 */
[----:B------:R-:W-:Y:S01]  /*3350*/  LOP3.LUT R20, R12, R8, RZ, 0x3c, !PT ;  /* 0x000000080c147212 */ /* 0x000fe200078e3cff */
[----:B0-----:R-:W-:Y:S01]  /*3360*/  VIADD R40, R40, 0xffffffe ;  /* 0x0ffffffe28287836 */ /* 0x001fe20000000000 */
[----:B------:R-:W-:Y:S01]  /*3370*/  ISETP.GE.U32.AND P4, PT, R23, R18, PT ;  /* 0x000000121700720c */ /* 0x000fe20003f86070 */
[----:B------:R-:W-:Y:S01]  /*3380*/  IMAD.HI.U32 R21, R21, R14, RZ ;  /* 0x0000000e15157227 */ /* 0x000fe200078e00ff */
[----:B------:R-:W-:-:S02]  /*3390*/  IABS R11, R17 ;  /* 0x00000011000b7213 */ /* 0x000fc40000000000 */
[----:B------:R-:W-:Y:S01]  /*33a0*/  ISETP.GE.AND P0, PT, R20, RZ, PT ;  /* 0x000000ff1400720c */ /* 0x000fe20003f06270 */
[----:B------:R0:W3:Y:S01]  /*33b0*/  F2I.FTZ.U32.TRUNC.NTZ R41, R40 ;  /* 0x0000002800297305 */ /* 0x0000e2000021f000 */
[----:B------:R-:W-:Y:S01]  /*33c0*/  @!P3 IADD3 R36, PT, PT, R36, 0x1, RZ ;  /* 0x000000012424b810 */ /* 0x000fe20007ffe0ff */
[----:B------:R-:W-:Y:S01]  /*33d0*/  IMAD.MOV R11, RZ, RZ, -R11 ;  /* 0x000000ffff0b7224 */ /* 0x000fe200078e0a0b */
[----:B------:R-:W-:Y:S02]  /*33e0*/  ISETP.NE.AND P3, PT, R8, RZ, PT ;  /* 0x000000ff0800720c */ /* 0x000fe40003f65270 */
[----:B------:R-:W-:Y:S01]  /*33f0*/  IABS R20, R9 ;  /* 0x0000000900147213 */ /* 0x000fe20000000000 */
[----:B------:R-:W-:Y:S02]  /*3400*/  IMAD R14, R21, R11, R14 ;  /* 0x0000000b150e7224 */ /* 0x000fe400078e020e */
[----:B-1----:R-:W-:Y:S02]  /*3410*/  HFMA2 R38, -RZ, RZ, 0, 0 ;  /* 0x00000000ff267431 */ /* 0x002fe400000001ff */
[----:B--2---:R-:W-:-:S02]  /*3420*/  IMAD.MOV R11, RZ, RZ, -R39 ;  /* 0x000000ffff0b7224 */ /* 0x004fc400078e0a27 */
[----:B------:R-:W-:Y:S01]  /*3430*/  @P4 VIADD R22, R22, 0x1 ;  /* 0x0000000116164836 */ /* 0x000fe20000000000 */
[----:B------:R-:W-:Y:S01]  /*3440*/  ISETP.GT.U32.AND P1, PT, R15, R14, PT ;  /* 0x0000000e0f00720c */ /* 0x000fe20003f24070 */
[----:B------:R-:W-:Y:S02]  /*3450*/  @P6 VIADD R36, R36, 0x1 ;  /* 0x0000000124246836 */ /* 0x000fe40000000000 */
[----:B------:R-:W-:Y:S01]  /*3460*/  IMAD R11, R11, R16, RZ ;  /* 0x000000100b0b7224 */ /* 0x000fe200078e02ff */
[----:B0-----:R-:W-:Y:S01]  /*3470*/  MOV R40, RZ ;  /* 0x000000ff00287202 */ /* 0x001fe20000000f00 */
[----:B---3--:R-:W-:Y:S02]  /*3480*/  IMAD.MOV R18, RZ, RZ, -R41 ;  /* 0x000000ffff127224 */ /* 0x008fe400078e0a29 */
[----:B------:R-:W-:Y:S01]  /*3490*/  @!P0 IMAD.MOV R22, RZ, RZ, -R22 ;  /* 0x000000ffff168224 */ /* 0x000fe200078e0a16 */
[----:B------:R-:W-:Y:S01]  /*34a0*/  @!P3 LOP3.LUT R22, RZ, R8, RZ, 0x33, !PT ;  /* 0x00000008ff16b212 */ /* 0x000fe200078e33ff */
[----:B------:R-:W-:-:S02]  /*34b0*/  IMAD R23, R18, R19, RZ ;  /* 0x0000001312177224 */ /* 0x000fc400078e02ff */
[----:B------:R-:W-:Y:S01]  /*34c0*/  @!P2 IMAD.MOV R36, RZ, RZ, -R36 ;  /* 0x000000ffff24a224 */ /* 0x000fe200078e0a24 */
[----:B------:R-:W-:Y:S01]  /*34d0*/  @!P5 LOP3.LUT R36, RZ, R10, RZ, 0x33, !PT ;  /* 0x0000000aff24d212 */ /* 0x000fe200078e33ff */
[----:B------:R-:W-:Y:S01]  /*34e0*/  IMAD.HI.U32 R38, R39, R11, R38 ;  /* 0x0000000b27267227 */ /* 0x000fe200078e0026 */
[----:B------:R-:W-:Y:S02]  /*34f0*/  IABS R11, R6 ;  /* 0x00000006000b7213 */ /* 0x000fe40000000000 */
[----:B------:R-:W-:Y:S01]  /*3500*/  IABS R18, R22 ;  /* 0x0000001600127213 */ /* 0x000fe20000000000 */
[----:B------:R-:W-:Y:S01]  /*3510*/  IMAD.HI.U32 R23, R41, R23, R40 ;  /* 0x0000001729177227 */ /* 0x000fe200078e0028 */
[----:B------:R-:W-:Y:S02]  /*3520*/  IABS R34, R36 ;  /* 0x0000002400227213 */ /* 0x000fe40000000000 */
[----:B------:R-:W-:Y:S01]  /*3530*/  IADD3 R11, PT, PT, RZ, -R11, RZ ;  /* 0x8000000bff0b7210 */ /* 0x000fe20007ffe0ff */
[----:B------:R-:W-:Y:S01]  /*3540*/  IMAD.HI.U32 R38, R38, R18, RZ ;  /* 0x0000001226267227 */ /* 0x000fe200078e00ff */
[----:B------:R-:W-:-:S02]  /*3550*/  ISETP.NE.AND P2, PT, R17, RZ, PT ;  /* 0x000000ff1100720c */ /* 0x000fc40003f45270 */
[----:B------:R-:W-:Y:S01]  /*3560*/  ISETP.NE.AND P5, PT, R9, RZ, PT ;  /* 0x000000ff0900720c */ /* 0x000fe20003fa5270 */
[----:B------:R-:W-:Y:S02]  /*3570*/  IMAD.MOV R20, RZ, RZ, -R20 ;  /* 0x000000ffff147224 */ /* 0x000fe400078e0a14 */
[----:B------:R-:W-:-:S04]  /*3580*/  IMAD.HI.U32 R23, R23, R34, RZ ;  /* 0x0000002217177227 */ /* 0x000fc800078e00ff */
[----:B------:R-:W-:Y:S02]  /*3590*/  IMAD R11, R38, R11, R18 ;  /* 0x0000000b260b7224 */ /* 0x000fe400078e0212 */
[----:B------:R-:W-:Y:S02]  /*35a0*/  IMAD R20, R23, R20, R34 ;  /* 0x0000001417147224 */ /* 0x000fe400078e0222 */
[----:B------:R-:W-:Y:S02]  /*35b0*/  @!P1 IMAD.IADD R14, R14, 0x1, -R15 ;  /* 0x000000010e0e9824 */ /* 0x000fe400078e0a0f */
[----:B------:R-:W-:Y:S01]  /*35c0*/  @!P1 VIADD R21, R21, 0x1 ;  /* 0x0000000115159836 */ /* 0x000fe20000000000 */
[----:B------:R-:W-:Y:S02]  /*35d0*/  ISETP.GT.U32.AND P1, PT, R16, R11, PT ;  /* 0x0000000b1000720c */ /* 0x000fe40003f24070 */
[----:B------:R-:W-:Y:S02]  /*35e0*/  ISETP.GT.U32.AND P3, PT, R19, R20, PT ;  /* 0x000000141300720c */ /* 0x000fe40003f64070 */
[----:B------:R-:W-:-:S02]  /*35f0*/  ISETP.GE.U32.AND P4, PT, R14, R15, PT ;  /* 0x0000000f0e00720c */ /* 0x000fc40003f86070 */
[----:B------:R-:W-:Y:S02]  /*3600*/  LOP3.LUT R14, R2, R17, RZ, 0x3c, !PT ;  /* 0x00000011020e7212 */ /* 0x000fe400078e3cff */
[----:B------:R-:W-:Y:S02]  /*3610*/  IADD3 R15, PT, PT, -R22, RZ, RZ ;  /* 0x000000ff160f7210 */ /* 0x000fe40007ffe1ff */
[----:B------:R-:W-:Y:S01]  /*3620*/  ISETP.GE.AND P0, PT, R14, RZ, PT ;  /* 0x000000ff0e00720c */ /* 0x000fe20003f06270 */
[----:B------:R-:W-:Y:S02]  /*3630*/  IMAD.MOV R14, RZ, RZ, -R36 ;  /* 0x000000ffff0e7224 */ /* 0x000fe400078e0a24 */
[----:B------:R-:W-:Y:S02]  /*3640*/  @!P1 IMAD.IADD R11, R11, 0x1, -R16 ;  /* 0x000000010b0b9824 */ /* 0x000fe400078e0a10 */
[----:B------:R-:W-:Y:S01]  /*3650*/  @!P3 IMAD.IADD R20, R20, 0x1, -R19 ;  /* 0x000000011414b824 */ /* 0x000fe200078e0a13 */
[----:B------:R-:W-:Y:S01]  /*3660*/  @!P3 IADD3 R23, PT, PT, R23, 0x1, RZ ;  /* 0x000000011717b810 */ /* 0x000fe20007ffe0ff */
[----:B------:R-:W-:Y:S01]  /*3670*/  IMAD R14, R10, R14, R37 ;  /* 0x0000000e0a0e7224 */ /* 0x000fe200078e0225 */
[----:B------:R-:W-:Y:S01]  /*3680*/  @P4 IADD3 R21, PT, PT, R21, 0x1, RZ ;  /* 0x0000000115154810 */ /* 0x000fe20007ffe0ff */
[----:B------:R-:W-:Y:S01]  /*3690*/  @!P1 VIADD R38, R38, 0x1 ;  /* 0x0000000126269836 */ /* 0x000fe20000000000 */
[----:B------:R-:W-:Y:S01]  /*36a0*/  ISETP.GE.U32.AND P4, PT, R11, R16, PT ;  /* 0x000000100b00720c */ /* 0x000fe20003f86070 */
[----:B------:R-:W-:Y:S01]  /*36b0*/  IMAD R15, R8, R15, R12 ;  /* 0x0000000f080f7224 */ /* 0x000fe200078e020c */
[----:B------:R-:W-:-:S02]  /*36c0*/  ISETP.GE.U32.AND P6, PT, R20, R19, PT ;  /* 0x000000131400720c */ /* 0x000fc40003fc6070 */
[----:B------:R-:W-:Y:S02]  /*36d0*/  LOP3.LUT R11, R36, R9, RZ, 0x3c, !PT ;  /* 0x00000009240b7212 */ /* 0x000fe400078e3cff */
[----:B------:R-:W-:Y:S02]  /*36e0*/  @!P0 IADD3 R21, PT, PT, -R21, RZ, RZ ;  /* 0x000000ff15158210 */ /* 0x000fe40007ffe1ff */
[----:B------:R-:W-:Y:S02]  /*36f0*/  @!P2 LOP3.LUT R21, RZ, R17, RZ, 0x33, !PT ;  /* 0x00000011ff15a212 */ /* 0x000fe400078e33ff */
[----:B------:R-:W-:Y:S02]  /*3700*/  LOP3.LUT R10, R22, R6, RZ, 0x3c, !PT ;  /* 0x00000006160a7212 */ /* 0x000fe400078e3cff */
[----:B------:R-:W-:Y:S01]  /*3710*/  ISETP.GE.AND P2, PT, R11, RZ, PT ;  /* 0x000000ff0b00720c */ /* 0x000fe20003f46270 */
[----:B------:R-:W-:Y:S01]  /*3720*/  IMAD.WIDE R18, R21, UR9, RZ ;  /* 0x0000000915127c25 */ /* 0x000fe2000f8e02ff */
[----:B------:R-:W-:-:S02]  /*3730*/  ISETP.GE.AND P0, PT, R10, RZ, PT ;  /* 0x000000ff0a00720c */ /* 0x000fc40003f06270 */
[----:B------:R-:W-:Y:S01]  /*3740*/  ISETP.NE.AND P1, PT, R6, RZ, PT ;  /* 0x000000ff0600720c */ /* 0x000fe20003f25270 */
[----:B------:R-:W-:Y:S01]  /*3750*/  @P6 VIADD R23, R23, 0x1 ;  /* 0x0000000117176836 */ /* 0x000fe20000000000 */
[----:B------:R-:W-:Y:S01]  /*3760*/  @P4 IADD3 R38, PT, PT, R38, 0x1, RZ ;  /* 0x0000000126264810 */ /* 0x000fe20007ffe0ff */
[----:B------:R-:W-:Y:S02]  /*3770*/  IMAD.MOV R21, RZ, RZ, -R21 ;  /* 0x000000ffff157224 */ /* 0x000fe400078e0a15 */
[----:B------:R-:W-:Y:S01]  /*3780*/  IMAD.WIDE.U32 R18, R0, UR8, R18 ;  /* 0x0000000800127c25 */ /* 0x000fe2000f8e0012 */
[----:B------:R-:W-:-:S03]  /*3790*/  UIMAD UR8, UR22, UR8, URZ ;  /* 0x00000008160872a4 */ /* 0x000fc6000f8e02ff */
[----:B------:R-:W-:Y:S01]  /*37a0*/  @!P2 IMAD.MOV R23, RZ, RZ, -R23 ;  /* 0x000000ffff17a224 */ /* 0x000fe200078e0a17 */
[----:B------:R-:W-:Y:S01]  /*37b0*/  @!P5 LOP3.LUT R23, RZ, R9, RZ, 0x33, !PT ;  /* 0x00000009ff17d212 */ /* 0x000fe200078e33ff */
[----:B------:R-:W-:Y:S02]  /*37c0*/  @!P0 IMAD.MOV R38, RZ, RZ, -R38 ;  /* 0x000000ffff268224 */ /* 0x000fe400078e0a26 */
[----:B------:R-:W-:Y:S01]  /*37d0*/  IMAD R19, R0, UR12, R19 ;  /* 0x0000000c00137c24 */ /* 0x000fe2000f8e0213 */
[----:B------:R-:W-:Y:S01]  /*37e0*/  @!P1 LOP3.LUT R38, RZ, R6, RZ, 0x33, !PT ;  /* 0x00000006ff269212 */ /* 0x000fe200078e33ff */
[----:B------:R-:W-:Y:S01]  /*37f0*/  IMAD R21, R17, R21, R2 ;  /* 0x0000001511157224 */ /* 0x000fe200078e0202 */
[----:B------:R-:W-:Y:S01]  /*3800*/  UIMAD UR12, UR7, UR4, URZ ;  /* 0x00000004070c72a4 */ /* 0x000fe2000f8e02ff */
[----:B------:R-:W-:Y:S01]  /*3810*/  IMAD.MOV R0, RZ, RZ, -R23 ;  /* 0x000000ffff007224 */ /* 0x000fe200078e0a17 */
[----:B------:R-:W-:Y:S01]  /*3820*/  IADD3 R11, PT, PT, -R38, RZ, RZ ;  /* 0x000000ff260b7210 */ /* 0x000fe20007ffe1ff */
[----:B------:R-:W-:-:S04]  /*3830*/  IMAD.WIDE R18, R21, UR4, R18 ;  /* 0x0000000415127c25 */ /* 0x000fc8000f8e0212 */
[----:B------:R-:W-:Y:S01]  /*3840*/  IMAD.WIDE R16, R14, UR5, RZ ;  /* 0x000000050e107c25 */ /* 0x000fe2000f8e02ff */
[----:B------:R-:W0:Y:S03]  /*3850*/  LDCU.64 UR4, c[0x0][0x420] ;  /* 0x00008400ff0477ac */ /* 0x000e260008000a00 */
[----:B------:R-:W-:-:S04]  /*3860*/  IMAD.WIDE R20, R23, UR6, RZ ;  /* 0x0000000617147c25 */ /* 0x000fc8000f8e02ff */
[----:B------:R-:W-:Y:S01]  /*3870*/  IMAD R0, R9, R0, R36 ;  /* 0x0000000009007224 */ /* 0x000fe200078e0224 */
[----:B------:R-:W-:Y:S01]  /*3880*/  IADD3 R2, P1, P0, R20, R18, R16 ;  /* 0x0000001214027210 */ /* 0x000fe2000783e010 */
[----:B------:R-:W-:Y:S02]  /*3890*/  IMAD R6, R6, R11, R22 ;  /* 0x0000000b06067224 */ /* 0x000fe400078e0216 */
[----:B------:R-:W-:Y:S01]  /*38a0*/  IMAD.WIDE R8, R15, UR8, RZ ;  /* 0x000000080f087c25 */ /* 0x000fe2000f8e02ff */
[----:B------:R-:W-:-:S03]  /*38b0*/  IADD3.X R17, PT, PT, R21, R19, R17, P1, P0 ;  /* 0x0000001315117210 */ /* 0x000fc60000fe0411 */
[----:B------:R-:W-:-:S04]  /*38c0*/  IMAD.WIDE R10, R0, UR12, RZ ;  /* 0x0000000c000a7c25 */ /* 0x000fc8000f8e02ff */
[----:B------:R-:W-:Y:S01]  /*38d0*/  IMAD.WIDE R38, R38, R3, RZ ;  /* 0x0000000326267225 */ /* 0x000fe200078e02ff */
[----:B------:R-:W-:-:S03]  /*38e0*/  IADD3 R3, P1, P0, R8, R2, R10 ;  /* 0x0000000208037210 */ /* 0x000fc6000783e00a */
[----:B------:R-:W-:Y:S01]  /*38f0*/  IMAD.WIDE R14, R6, R5, RZ ;  /* 0x00000005060e7225 */ /* 0x000fe200078e02ff */
[----:B------:R-:W-:Y:S02]  /*3900*/  IADD3.X R17, PT, PT, R9, R17, R11, P1, P0 ;  /* 0x0000001109117210 */ /* 0x000fe40000fe040b */
[----:B------:R-:W-:-:S04]  /*3910*/  IADD3 R3, P1, P0, R14, R3, R38 ;  /* 0x000000030e037210 */ /* 0x000fc8000783e026 */
[----:B------:R-:W-:Y:S02]  /*3920*/  IADD3.X R14, PT, PT, R15, R17, R39, P1, P0 ;  /* 0x000000110f0e7210 */ /* 0x000fe40000fe0427 */
[----:B0-----:R-:W-:-:S04]  /*3930*/  LEA R2, P0, R3, UR4, 0x2 ;  /* 0x0000000403027c11 */ /* 0x001fc8000f8010ff */
[----:B------:R-:W-:-:S05]  /*3940*/  LEA.HI.X R3, R3, UR5, R14, 0x2, P0 ;  /* 0x0000000503037c11 */ /* 0x000fca00080f140e */
[----:B------:R0:W-:Y:S01]  /*3950*/  STG.E desc[UR10][R2.64], R24 ;  /* 0x0000001802007986 */ /* 0x0001e2000c10190a */
[----:B------:R-:W-:Y:S05]  /*3960*/  BRA `(.L_x_15) ;  /* 0x0000000000107947 */ /* 0x000fea0003800000 */
.L_x_16:
[----:B------:R-:W0:Y:S01]  /*3970*/  LDC.64 R2, c[0x0][0x420] ;  /* 0x00010800ff027b82 */ /* 0x000e220000000a00 */
[----:B------:R-:W-:-:S05]  /*3980*/  IADD3 R0, PT, PT, R13, UR20, RZ ;  /* 0x000000140d007c10 */ /* 0x000fca000fffe0ff */
[----:B0-----:R-:W-:-:S05]  /*3990*/  IMAD.WIDE.U32 R2, R0, 0x4, R2 ;  /* 0x0000000400027825 */ /* 0x001fca00078e0002 */
[----:B------:R1:W-:Y:S02]  /*39a0*/  STG.E desc[UR10][R2.64], R24 ;  /* 0x0000001802007986 */ /* 0x0003e4000c10190a */
.L_x_15:
[----:B------:R-:W-:Y:S05]  /*39b0*/  BSYNC.RECONVERGENT B1 ;  /* 0x0000000000017941 */ /* 0x000fea0003800200 */
.L_x_14:
[----:B------:R-:W2:Y:S01]  /*39c0*/  LDCU UR6, c[0x0][0x534] ;  /* 0x0000a680ff0677ac */ /* 0x000ea20008000800 */
[C---:B------:R-:W-:Y:S01]  /*39d0*/  LOP3.LUT R0, R7.reuse, 0x10, RZ, 0xfc, !PT ;  /* 0x0000001007007812 */ /* 0x040fe200078efcff */
[----:B------:R-:W-:Y:S01]  /*39e0*/  IMAD.SHL.U32 R14, R4, 0x4, RZ ;  /* 0x00000004040e7824 */ /* 0x000fe200078e00ff */
[----:B01----:R-:W-:-:S04]  /*39f0*/  LOP3.LUT R2, R7, 0x50, RZ, 0xfc, !PT ;  /* 0x0000005007027812 */ /* 0x003fc800078efcff */
[----:B------:R-:W-:Y:S02]  /*3a00*/  LOP3.LUT R14, R14, 0x3c, RZ, 0xc0, !PT ;  /* 0x0000003c0e0e7812 */ /* 0x000fe400078ec0ff */
[C---:B--2---:R-:W-:Y:S01]  /*3a10*/  ISETP.GE.AND P0, PT, R7.reuse, UR6, PT ;  /* 0x0000000607007c0c */ /* 0x044fe2000bf06270 */
[----:B------:R-:W-:Y:S01]  /*3a20*/  UISETP.GE.AND UP0, UPT, UR6, 0x1, UPT ;  /* 0x000000010600788c */ /* 0x000fe2000bf06270 */
[----:B------:R-:W-:Y:S02]  /*3a30*/  ISETP.GE.AND P6, PT, R0, UR6, PT ;  /* 0x0000000600007c0c */ /* 0x000fe4000bfc6270 */
[----:B------:R-:W-:Y:S02]  /*3a40*/  ISETP.GT.U32.OR P0, PT, R4, 0x7f, P0 ;  /* 0x0000007f0400780c */ /* 0x000fe40000704470 */
[----:B------:R-:W-:Y:S02]  /*3a50*/  LOP3.LUT R0, R7, 0x20, RZ, 0xfc, !PT ;  /* 0x0000002007007812 */ /* 0x000fe400078efcff */
[----:B------:R-:W-:-:S02]  /*3a60*/  ISETP.GE.AND P2, PT, R2, UR6, PT ;  /* 0x0000000602007c0c */ /* 0x000fc4000bf46270 */
[----:B------:R-:W-:Y:S02]  /*3a70*/  ISETP.GE.AND P5, PT, R0, UR6, PT ;  /* 0x0000000600007c0c */ /* 0x000fe4000bfa6270 */
[C---:B------:R-:W-:Y:S02]  /*3a80*/  LOP3.LUT R0, R7.reuse, 0x30, RZ, 0xfc, !PT ;  /* 0x0000003007007812 */ /* 0x040fe400078efcff */
[----:B------:R-:W-:Y:S02]  /*3a90*/  ISETP.GT.U32.OR P6, PT, R4, 0x7f, P6 ;  /* 0x0000007f0400780c */ /* 0x000fe400037c4470 */
[----:B------:R-:W-:Y:S01]  /*3aa0*/  ISETP.GE.AND P4, PT, R0, UR6, PT ;  /* 0x0000000600007c0c */ /* 0x000fe2000bf86270 */
[----:B------:R-:W-:Y:S01]  /*3ab0*/  @!P0 FADD.FTZ R5, -R24, R33 ;  /* 0x0000002118058221 */ /* 0x000fe20000010100 */
[----:B------:R-:W-:Y:S02]  /*3ac0*/  LOP3.LUT R0, R7, 0x40, RZ, 0xfc, !PT ;  /* 0x0000004007007812 */ /* 0x000fe400078efcff */
[----:B------:R-:W-:Y:S01]  /*3ad0*/  ISETP.GT.U32.OR P5, PT, R4, 0x7f, P5 ;  /* 0x0000007f0400780c */ /* 0x000fe20002fa4470 */
[----:B------:R-:W-:Y:S01]  /*3ae0*/  @!P0 FMUL.FTZ R5, R5, 1.4426950216293334961 ;  /* 0x3fb8aa3b05058820 */ /* 0x000fe20000410000 */
[----:B------:R-:W-:-:S02]  /*3af0*/  ISETP.GE.AND P3, PT, R0, UR6, PT ;  /* 0x0000000600007c0c */ /* 0x000fc4000bf66270 */
[C---:B------:R-:W-:Y:S02]  /*3b00*/  LOP3.LUT R0, R7.reuse, 0x60, RZ, 0xfc, !PT ;  /* 0x0000006007007812 */ /* 0x040fe400078efcff */
[----:B------:R-:W-:Y:S01]  /*3b10*/  ISETP.GT.U32.OR P4, PT, R4, 0x7f, P4 ;  /* 0x0000007f0400780c */ /* 0x000fe20002784470 */
[----:B------:R-:W0:Y:S01]  /*3b20*/  @!P0 MUFU.EX2 R5, R5 ;  /* 0x0000000500058308 */ /* 0x000e220000000800 */
[----:B------:R-:W-:Y:S01]  /*3b30*/  ISETP.GE.AND P1, PT, R0, UR6, PT ;  /* 0x0000000600007c0c */ /* 0x000fe2000bf26270 */
[----:B------:R-:W-:Y:S01]  /*3b40*/  @!P6 FADD.FTZ R3, -R24, R30 ;  /* 0x0000001e1803e221 */ /* 0x000fe20000010100 */
[----:B------:R-:W-:Y:S02]  /*3b50*/  LOP3.LUT R0, R7, 0x70, RZ, 0xfc, !PT ;  /* 0x0000007007007812 */ /* 0x000fe400078efcff */
[----:B------:R-:W-:Y:S01]  /*3b60*/  ISETP.GT.U32.OR P3, PT, R4, 0x7f, P3 ;  /* 0x0000007f0400780c */ /* 0x000fe20001f64470 */
[----:B------:R-:W-:Y:S01]  /*3b70*/  @!P5 FADD.FTZ R31, -R24, R31 ;  /* 0x0000001f181fd221 */ /* 0x000fe20000010100 */
[C---:B------:R-:W-:Y:S01]  /*3b80*/  ISETP.GT.U32.OR P2, PT, R4.reuse, 0x7f, P2 ;  /* 0x0000007f0400780c */ /* 0x040fe20001744470 */
[----:B------:R-:W-:Y:S01]  /*3b90*/  @!P6 FMUL.FTZ R3, R3, 1.4426950216293334961 ;  /* 0x3fb8aa3b0303e820 */ /* 0x000fe20000410000 */
[----:B------:R-:W-:Y:S01]  /*3ba0*/  ISETP.GT.U32.OR P1, PT, R4, 0x7f, P1 ;  /* 0x0000007f0400780c */ /* 0x000fe20000f24470 */
[----:B------:R-:W-:-:S02]  /*3bb0*/  @!P5 FMUL.FTZ R31, R31, 1.4426950216293334961 ;  /* 0x3fb8aa3b1f1fd820 */ /* 0x000fc40000410000 */
[----:B------:R-:W-:Y:S02]  /*3bc0*/  @!P4 FADD.FTZ R28, -R24, R28 ;  /* 0x0000001c181cc221 */ /* 0x000fe40000010100 */
[----:B------:R-:W1:Y:S02]  /*3bd0*/  @!P6 MUFU.EX2 R3, R3 ;  /* 0x000000030003e308 */ /* 0x000e640000000800 */
[----:B------:R-:W-:Y:S01]  /*3be0*/  @!P4 FMUL.FTZ R28, R28, 1.4426950216293334961 ;  /* 0x3fb8aa3b1c1cc820 */ /* 0x000fe20000410000 */
[----:B0-----:R0:W-:Y:S01]  /*3bf0*/  @!P0 STS [R32], R5 ;  /* 0x0000000520008388 */ /* 0x0011e20000000800 */
[----:B------:R-:W-:Y:S01]  /*3c00*/  ISETP.GE.AND P0, PT, R0, UR6, PT ;  /* 0x0000000600007c0c */ /* 0x000fe2000bf06270 */
[C---:B------:R-:W-:Y:S01]  /*3c10*/  @!P3 FADD.FTZ R29, -R24.reuse, R29 ;  /* 0x0000001d181db221 */ /* 0x040fe20000010100 */
[----:B------:R-:W-:Y:S01]  /*3c20*/  @!P2 FADD.FTZ R26, -R24, R26 ;  /* 0x0000001a181aa221 */ /* 0x000fe20000010100 */
[----:B------:R-:W-:Y:S01]  /*3c30*/  IMAD.MOV.U32 R0, RZ, RZ, RZ ;  /* 0x000000ffff007224 */ /* 0x000fe200078e00ff */
[----:B------:R-:W-:Y:S01]  /*3c40*/  ISETP.GT.U32.OR P0, PT, R4, 0x7f, P0 ;  /* 0x0000007f0400780c */ /* 0x000fe20000704470 */
[----:B------:R-:W-:Y:S01]  /*3c50*/  @!P1 FADD.FTZ R27, -R24, R27 ;  /* 0x0000001b181b9221 */ /* 0x000fe20000010100 */
[----:B------:R-:W-:Y:S01]  /*3c60*/  @!P3 FMUL.FTZ R29, R29, 1.4426950216293334961 ;  /* 0x3fb8aa3b1d1db820 */ /* 0x000fe20000410000 */
[----:B------:R-:W-:Y:S01]  /*3c70*/  @!P2 FMUL.FTZ R26, R26, 1.4426950216293334961 ;  /* 0x3fb8aa3b1a1aa820 */ /* 0x000fe20000410000 */
[----:B------:R-:W2:Y:S01]  /*3c80*/  @!P5 MUFU.EX2 R31, R31 ;  /* 0x0000001f001fd308 */ /* 0x000ea20000000800 */
[----:B------:R-:W-:Y:S01]  /*3c90*/  @!P1 FMUL.FTZ R27, R27, 1.4426950216293334961 ;  /* 0x3fb8aa3b1b1b9820 */ /* 0x000fe20000410000 */
[----:B-1----:R1:W-:Y:S06]  /*3ca0*/  @!P6 STS [R32+0x240], R3 ;  /* 0x000240032000e388 */ /* 0x0023ec0000000800 */
[----:B------:R-:W3:Y:S01]  /*3cb0*/  @!P4 MUFU.EX2 R9, R28 ;  /* 0x0000001c0009c308 */ /* 0x000ee20000000800 */
[----:B------:R-:W-:-:S04]  /*3cc0*/  @!P0 FADD.FTZ R24, -R24, R25 ;  /* 0x0000001918188221 */ /* 0x000fc80000010100 */
[----:B------:R-:W-:-:S03]  /*3cd0*/  @!P0 FMUL.FTZ R17, R24, 1.4426950216293334961 ;  /* 0x3fb8aa3b18118820 */ /* 0x000fc60000410000 */
[----:B------:R-:W4:Y:S01]  /*3ce0*/  @!P3 MUFU.EX2 R29, R29 ;  /* 0x0000001d001db308 */ /* 0x000f220000000800 */
[----:B--2---:R2:W-:Y:S01]  /*3cf0*/  @!P5 STS [R32+0x480], R31 ;  /* 0x0004801f2000d388 */ /* 0x0045e20000000800 */
[----:B0-----:R-:W-:-:S06]  /*3d00*/  IMAD.MOV.U32 R5, RZ, RZ, RZ ;  /* 0x000000ffff057224 */ /* 0x001fcc00078e00ff */
[----:B------:R-:W0:Y:S01]  /*3d10*/  @!P2 MUFU.EX2 R11, R26 ;  /* 0x0000001a000ba308 */ /* 0x000e220000000800 */
[----:B---3--:R2:W-:Y:S01]  /*3d20*/  @!P4 STS [R32+0x6c0], R9 ;  /* 0x0006c0092000c388 */ /* 0x0085e20000000800 */
[----:B-1----:R-:W-:-:S06]  /*3d30*/  CS2R R2, SRZ ;  /* 0x0000000000027805 */ /* 0x002fcc000001ff00 */
[----:B------:R-:W1:Y:S01]  /*3d40*/  @!P1 MUFU.EX2 R27, R27 ;  /* 0x0000001b001b9308 */ /* 0x000e620000000800 */
[----:B----4-:R2:W-:Y:S07]  /*3d50*/  @!P3 STS [R32+0x900], R29 ;  /* 0x0009001d2000b388 */ /* 0x0105ee0000000800 */
[----:B------:R-:W3:Y:S01]  /*3d60*/  @!P0 MUFU.EX2 R17, R17 ;  /* 0x0000001100118308 */ /* 0x000ee20000000800 */
[----:B0-----:R2:W-:Y:S04]  /*3d70*/  @!P2 STS [R32+0xb40], R11 ;  /* 0x000b400b2000a388 */ /* 0x0015e80000000800 */
[----:B-1----:R2:W-:Y:S04]  /*3d80*/  @!P1 STS [R32+0xd80], R27 ;  /* 0x000d801b20009388 */ /* 0x0025e80000000800 */
[----:B---3--:R2:W-:Y:S01]  /*3d90*/  @!P0 STS [R32+0xfc0], R17 ;  /* 0x000fc01120008388 */ /* 0x0085e20000000800 */
[----:B------:R-:W-:Y:S06]  /*3da0*/  BAR.SYNC.DEFER_BLOCKING 0x0 ;  /* 0x0000000000007b1d */ /* 0x000fec0000010000 */
[----:B------:R-:W-:Y:S05]  /*3db0*/  BRA.U !UP0, `(.L_x_22) ;  /* 0x0000000508ec7547 */ /* 0x000fea000b800000 */
[----:B------:R-:W0:Y:S01]  /*3dc0*/  LDC R19, c[0x0][0x44c] ;  /* 0x00011300ff137b82 */ /* 0x000e220000000800 */
[----:B------:R-:W1:Y:S01]  /*3dd0*/  LDCU.64 UR4, c[0x0][0x3f8] ;  /* 0x00007f00ff0477ac */ /* 0x000e620008000a00 */
[----:B--2---:R-:W-:Y:S01]  /*3de0*/  LOP3.LUT R17, R7, 0x3f0, R4, 0xf8, !PT ;  /* 0x000003f007117812 */ /* 0x004fe200078ef804 */
[----:B------:R-:W-:Y:S01]  /*3df0*/  IMAD.MOV.U32 R18, RZ, RZ, RZ ;  /* 0x000000ffff127224 */ /* 0x000fe200078e00ff */
[----:B------:R-:W-:Y:S01]  /*3e00*/  CS2R R10, SRZ ;  /* 0x00000000000a7805 */ /* 0x000fe2000001ff00 */
[----:B------:R-:W-:Y:S01]  /*3e10*/  UISETP.GE.U32.AND UP0, UPT, UR6, 0x4, UPT ;  /* 0x000000040600788c */ /* 0x000fe2000bf06070 */
[----:B------:R-:W-:Y:S01]  /*3e20*/  CS2R R8, SRZ ;  /* 0x0000000000087805 */ /* 0x000fe2000001ff00 */
[----:B------:R-:W-:Y:S01]  /*3e30*/  UIADD3 UR7, UPT, UPT, UR21, -UR20, URZ ;  /* 0x8000001415077290 */ /* 0x000fe2000fffe0ff */
[C---:B0-----:R-:W-:Y:S02]  /*3e40*/  IMAD R0, R19.reuse, UR20, RZ ;  /* 0x0000001413007c24 */ /* 0x041fe4000f8e02ff */
[----:B------:R-:W-:-:S03]  /*3e50*/  IMAD R19, R19, UR21, RZ ;  /* 0x0000001513137c24 */ /* 0x000fc6000f8e02ff */
[----:B------:R-:W-:-:S04]  /*3e60*/  LEA R17, P0, R17, R0, 0x2 ;  /* 0x0000000011117211 */ /* 0x000fc800078010ff */
[----:B------:R-:W-:Y:S02]  /*3e70*/  LEA.HI.X.SX32 R0, R0, RZ, 0x1, P0 ;  /* 0x000000ff00007211 */ /* 0x000fe400000f0eff */
[----:B-1----:R-:W-:Y:S01]  /*3e80*/  LEA R16, P0, R17, UR4, 0x2 ;  /* 0x0000000411107c11 */ /* 0x002fe2000f8010ff */
[----:B------:R-:W-:-:S03]  /*3e90*/  ULOP3.LUT UR4, UR6, 0x3, URZ, 0xc0, !UPT ;  /* 0x0000000306047892 */ /* 0x000fc6000f8ec0ff */
[----:B------:R-:W-:Y:S01]  /*3ea0*/  LEA.HI.X R17, R17, UR5, R0, 0x2, P0 ;  /* 0x0000000511117c11 */ /* 0x000fe200080f1400 */
[----:B------:R-:W-:Y:S01]  /*3eb0*/  IMAD.MOV.U32 R0, RZ, RZ, RZ ;  /* 0x000000ffff007224 */ /* 0x000fe200078e00ff */
[----:B------:R-:W-:Y:S07]  /*3ec0*/  BRA.U !UP0, `(.L_x_23) ;  /* 0x0000000508347547 */ /* 0x000fee000b800000 */
[----:B------:R-:W0:Y:S01]  /*3ed0*/  S2UR UR5, SR_CgaCtaId ;  /* 0x00000000000579c3 */ /* 0x000e220000008800 */
[----:B------:R-:W-:Y:S01]  /*3ee0*/  ULOP3.LUT UR9, UR6, 0x7ffffffc, URZ, 0xc0, !UPT ;  /* 0x7ffffffc06097892 */ /* 0x000fe2000f8ec0ff */
[----:B------:R-:W-:Y:S01]  /*3ef0*/  HFMA2 R0, -RZ, RZ, 0, 0 ;  /* 0x00000000ff007431 */ /* 0x000fe200000001ff */
[----:B------:R-:W-:Y:S01]  /*3f00*/  ISETP.GE.AND P2, PT, R13, UR7, PT ;  /* 0x000000070d007c0c */ /* 0x000fe2000bf46270 */
[----:B------:R-:W-:Y:S01]  /*3f10*/  UMOV UR6, 0x400 ;  /* 0x0000040000067882 */ /* 0x000fe20000000000 */
[----:B------:R-:W-:Y:S02]  /*3f20*/  CS2R R2, SRZ ;  /* 0x0000000000027805 */ /* 0x000fe4000001ff00 */
[----:B------:R-:W-:Y:S01]  /*3f30*/  MOV R5, RZ ;  /* 0x000000ff00057202 */ /* 0x000fe20000000f00 */
[C---:B------:R-:W-:Y:S01]  /*3f40*/  IMAD.WIDE R26, R19.reuse, 0x10, RZ ;  /* 0x00000010131a7825 */ /* 0x040fe200078e02ff */
[----:B------:R-:W-:Y:S01]  /*3f50*/  MOV R18, UR9 ;  /* 0x0000000900127c02 */ /* 0x000fe20008000f00 */
[----:B------:R-:W1:Y:S02]  /*3f60*/  LDCU UR8, c[0x0][0x440] ;  /* 0x00008800ff0877ac */ /* 0x000e640008000800 */
[----:B------:R-:W-:-:S04]  /*3f70*/  IMAD.WIDE R24, R19, 0xc, RZ ;  /* 0x0000000c13187825 */ /* 0x000fc800078e02ff */
[----:B------:R-:W-:-:S04]  /*3f80*/  IMAD.WIDE R22, R19, 0x8, RZ ;  /* 0x0000000813167825 */ /* 0x000fc800078e02ff */
[----:B------:R-:W-:Y:S01]  /*3f90*/  IMAD.WIDE R20, R19, 0x4, RZ ;  /* 0x0000000413147825 */ /* 0x000fe200078e02ff */
[----:B0-----:R-:W-:Y:S02]  /*3fa0*/  ULEA UR5, UR5, UR6, 0x18 ;  /* 0x0000000605057291 */ /* 0x001fe4000f8ec0ff */
[----:B------:R-:W-:-:S04]  /*3fb0*/  UIADD3 UR6, UPT, UPT, -UR9, URZ, URZ ;  /* 0x000000ff09067290 */ /* 0x000fc8000fffe1ff */
[----:B------:R-:W-:-:S04]  /*3fc0*/  LEA R7, R13, UR5, 0x2 ;  /* 0x000000050d077c11 */ /* 0x000fc8000f8e10ff */
[----:B-1----:R-:W-:-:S07]  /*3fd0*/  IADD3 R7, PT, PT, R7, 0x48, RZ ;  /* 0x0000004807077810 */ /* 0x002fce0007ffe0ff */
.L_x_32:
[----:B-1----:R0:W1:Y:S01]  /*3fe0*/  LDS R4, [R7+-0x48] ;  /* 0xffffb80007047984 */ /* 0x0020620000000800 */
[----:B------:R-:W-:Y:S03]  /*3ff0*/  BSSY.RECONVERGENT B0, `(.L_x_24) ;  /* 0x0000008000007945 */ /* 0x000fe60003800200 */
[----:B--2---:R0:W2:Y:S04]  /*4000*/  LDS R6, [R7+-0x24] ;  /* 0xffffdc0007067984 */ /* 0x0040a80000000800 */
[----:B---3--:R0:W3:Y:S01]  /*4010*/  LDS R12, [R7] ;  /* 0x00000000070c7984 */ /* 0x0080e20000000800 */
[----:B------:R-:W-:Y:S05]  /*4020*/  @P2 BRA `(.L_x_25) ;  /* 0x0000000000102947 */ /* 0x000fea0003800000 */
[----:B------:R-:W-:Y:S02]  /*4030*/  ISETP.GE.AND P0, PT, R14, UR8, PT ;  /* 0x000000080e007c0c */ /* 0x000fe4000bf06270 */
[----:B------:R-:W-:Y:S02]  /*4040*/  CS2R R10, SRZ ;  /* 0x00000000000a7805 */ /* 0x000fe4000001ff00 */
[----:B------:R-:W-:Y:S09]  /*4050*/  CS2R R8, SRZ ;  /* 0x0000000000087805 */ /* 0x000ff2000001ff00 */
[----:B------:R4:W5:Y:S02]  /*4060*/  @!P0 LDG.E.128 R8, desc[UR10][R16.64] ;  /* 0x0000000a10088981 */ /* 0x000964000c1e1d00 */
.L_x_25:
[----:B------:R-:W-:Y:S05]  /*4070*/  BSYNC.RECONVERGENT B0 ;  /* 0x0000000000007941 */ /* 0x000fea0003800200 */
.L_x_24:
[C---:B-1---5:R-:W-:Y:S01]  /*4080*/  FFMA.FTZ R5, R4.reuse, R8, R5 ;  /* 0x0000000804057223 */ /* 0x062fe20000010005 */
[C---:B------:R-:W-:Y:S01]  /*4090*/  FFMA.FTZ R2, R4.reuse, R9, R2 ;  /* 0x0000000904027223 */ /* 0x040fe20000010002 */
[----:B------:R-:W-:Y:S01]  /*40a0*/  BSSY.RECONVERGENT B0, `(.L_x_26) ;  /* 0x000000a000007945 */ /* 0x000fe20003800200 */
[C---:B------:R-:W-:Y:S01]  /*40b0*/  FFMA.FTZ R3, R4.reuse, R10, R3 ;  /* 0x0000000a04037223 */ /* 0x040fe20000010003 */
[----:B------:R-:W-:Y:S02]  /*40c0*/  FFMA.FTZ R0, R4, R11, R0 ;  /* 0x0000000b04007223 */ /* 0x000fe40000010000 */
[----:B------:R-:W-:Y:S05]  /*40d0*/  @P2 BRA `(.L_x_27) ;  /* 0x0000000000182947 */ /* 0x000fea0003800000 */
[----:B------:R-:W-:Y:S02]  /*40e0*/  ISETP.GE.AND P0, PT, R14, UR8, PT ;  /* 0x000000080e007c0c */ /* 0x000fe4000bf06270 */
[----:B------:R-:W-:Y:S02]  /*40f0*/  CS2R R10, SRZ ;  /* 0x00000000000a7805 */ /* 0x000fe4000001ff00 */
[----:B------:R-:W-:Y:S09]  /*4100*/  CS2R R8, SRZ ;  /* 0x0000000000087805 */ /* 0x000ff2000001ff00 */
[----:B------:R-:W-:Y:S05]  /*4110*/  @!P0 IADD3 R28, P1, PT, R20, R16, RZ ;  /* 0x00000010141c8210 */ /* 0x000fea0007f3e0ff */
[----:B------:R-:W-:Y:S05]  /*4120*/  @!P0 IMAD.X R29, R21, 0x1, R17, P1 ;  /* 0x00000001151d8824 */ /* 0x000fea00008e0611 */
[----:B------:R1:W5:Y:S03]  /*4130*/  @!P0 LDG.E.128 R8, desc[UR10][R28.64] ;  /* 0x0000000a1c088981 */ /* 0x000366000c1e1d00 */
.L_x_27:
[----:B------:R-:W-:Y:S05]  /*4140*/  BSYNC.RECONVERGENT B0 ;  /* 0x0000000000007941 */ /* 0x000fea0003800200 */
.L_x_26:
[C---:B--2--5:R-:W-:Y:S01]  /*4150*/  FFMA.FTZ R5, R6.reuse, R8, R5 ;  /* 0x0000000806057223 */ /* 0x064fe20000010005 */
        /* <DEDUP_REMOVED lines=8> */
[----:B-1----:R-:W-:Y:S05]  /*41e0*/  @!P0 IADD3 R28, P1, PT, R22, R16, RZ ;  /* 0x00000010161c8210 */ /* 0x002fea0007f3e0ff */
[----:B------:R-:W-:Y:S05]  /*41f0*/  @!P0 IMAD.X R29, R23, 0x1, R17, P1 ;  /* 0x00000001171d8824 */ /* 0x000fea00008e0611 */
[----:B------:R2:W5:Y:S03]  /*4200*/  @!P0 LDG.E.128 R8, desc[UR10][R28.64] ;  /* 0x0000000a1c088981 */ /* 0x000566000c1e1d00 */
.L_x_29:
[----:B------:R-:W-:Y:S05]  /*4210*/  BSYNC.RECONVERGENT B0 ;  /* 0x0000000000007941 */ /* 0x000fea0003800200 */
.L_x_28:
[C---:B---3-5:R-:W-:Y:S01]  /*4220*/  FFMA.FTZ R5, R12.reuse, R8, R5 ;  /* 0x000000080c057223 */ /* 0x068fe20000010005 */
        /* <DEDUP_REMOVED lines=8> */
[----:B-12---:R-:W-:Y:S05]  /*42b0*/  @!P0 IADD3 R28, P1, PT, R24, R16, RZ ;  /* 0x00000010181c8210 */ /* 0x006fea0007f3e0ff */
[----:B------:R-:W-:Y:S05]  /*42c0*/  @!P0 IMAD.X R29, R25, 0x1, R17, P1 ;  /* 0x00000001191d8824 */ /* 0x000fea00008e0611 */
[----:B------:R3:W5:Y:S03]  /*42d0*/  @!P0 LDG.E.128 R8, desc[UR10][R28.64] ;  /* 0x0000000a1c088981 */ /* 0x000766000c1e1d00 */
.L_x_31:
[----:B------:R-:W-:Y:S05]  /*42e0*/  BSYNC.RECONVERGENT B0 ;  /* 0x0000000000007941 */ /* 0x000fea0003800200 */
.L_x_30:
[----:B----4-:R-:W-:Y:S01]  /*42f0*/  IADD3 R16, P0, PT, R26, R16, RZ ;  /* 0x000000101a107210 */ /* 0x010fe20007f1e0ff */
[----:B------:R0:W4:Y:S01]  /*4300*/  LDS R4, [R7+0x24] ;  /* 0x0000240007047984 */ /* 0x0001220000000800 */
[----:B------:R-:W-:Y:S02]  /*4310*/  UIADD3 UR6, UPT, UPT, UR6, 0x4, URZ ;  /* 0x0000000406067890 */ /* 0x000fe4000fffe0ff */
[----:B------:R-:W-:Y:S02]  /*4320*/  IADD3.X R17, PT, PT, R27, R17, RZ, P0, !PT ;  /* 0x000000111b117210 */ /* 0x000fe400007fe4ff */
[----:B------:R-:W-:Y:S01]  /*4330*/  UISETP.NE.AND UP0, UPT, UR6, URZ, UPT ;  /* 0x000000ff0600728c */ /* 0x000fe2000bf05270 */
[----:B0-----:R-:W-:Y:S01]  /*4340*/  IADD3 R7, PT, PT, R7, 0x90, RZ ;  /* 0x0000009007077810 */ /* 0x001fe20007ffe0ff */
[C---:B----45:R-:W-:Y:S01]  /*4350*/  FFMA.FTZ R5, R4.reuse, R8, R5 ;  /* 0x0000000804057223 */ /* 0x070fe20000010005 */
[C---:B------:R-:W-:Y:S01]  /*4360*/  FFMA.FTZ R2, R4.reuse, R9, R2 ;  /* 0x0000000904027223 */ /* 0x040fe20000010002 */
[C---:B------:R-:W-:Y:S01]  /*4370*/  FFMA.FTZ R3, R4.reuse, R10, R3 ;  /* 0x0000000a04037223 */ /* 0x040fe20000010003 */
[----:B------:R-:W-:Y:S04]  /*4380*/  FFMA.FTZ R0, R4, R11, R0 ;  /* 0x0000000b04007223 */ /* 0x000fe80000010000 */
[----:B------:R-:W-:Y:S05]  /*4390*/  BRA.U UP0, `(.L_x_32) ;  /* 0xfffffffd00107547 */ /* 0x000fea000b83ffff */
.L_x_23:
[----:B------:R-:W-:-:S09]  /*43a0*/  UISETP.NE.AND UP0, UPT, UR4, URZ, UPT ;  /* 0x000000ff0400728c */ /* 0x000fd2000bf05270 */
[----:B------:R-:W-:Y:S05]  /*43b0*/  BRA.U !UP0, `(.L_x_22) ;  /* 0x00000001086c7547 */ /* 0x000fea000b800000 */
[----:B------:R-:W0:Y:S01]  /*43c0*/  S2UR UR6, SR_CgaCtaId ;  /* 0x00000000000679c3 */ /* 0x000e220000008800 */
[----:B------:R-:W-:Y:S01]  /*43d0*/  UMOV UR8, 0x400 ;  /* 0x0000040000087882 */ /* 0x000fe20000000000 */
[----:B------:R-:W-:Y:S01]  /*43e0*/  IMAD R18, R18, 0x9, R13 ;  /* 0x0000000912127824 */ /* 0x000fe200078e020d */
[----:B------:R-:W-:Y:S01]  /*43f0*/  ISETP.GE.AND P1, PT, R13, UR7, PT ;  /* 0x000000070d007c0c */ /* 0x000fe2000bf26270 */
[----:B------:R-:W-:Y:S01]  /*4400*/  IMAD.WIDE R20, R19, 0x4, RZ ;  /* 0x0000000413147825 */ /* 0x000fe200078e02ff */
[----:B------:R-:W4:Y:S01]  /*4410*/  LDCU UR5, c[0x0][0x440] ;  /* 0x00008800ff0577ac */ /* 0x000f220008000800 */
[----:B0-----:R-:W-:Y:S02]  /*4420*/  ULEA UR6, UR6, UR8, 0x18 ;  /* 0x0000000806067291 */ /* 0x001fe4000f8ec0ff */
[----:B------:R-:W-:-:S04]  /*4430*/  UIADD3 UR8, UPT, UPT, -UR4, URZ, URZ ;  /* 0x000000ff04087290 */ /* 0x000fc8000fffe1ff */
[----:B----4-:R-:W-:-:S08]  /*4440*/  LEA R6, R18, UR6, 0x2 ;  /* 0x0000000612067c11 */ /* 0x010fd0000f8e10ff */
.L_x_35:
[----:B------:R0:W4:Y:S01]  /*4450*/  LDS R4, [R6] ;  /* 0x0000000006047984 */ /* 0x0001220000000800 */
[----:B------:R-:W-:Y:S01]  /*4460*/  UIADD3 UR8, UPT, UPT, UR8, 0x1, URZ ;  /* 0x0000000108087890 */ /* 0x000fe2000fffe0ff */
[----:B------:R-:W-:Y:S04]  /*4470*/  BSSY.RECONVERGENT B0, `(.L_x_33) ;  /* 0x0000006000007945 */ /* 0x000fe80003800200 */
[----:B------:R-:W-:Y:S05]  /*4480*/  @P1 BRA `(.L_x_34) ;  /* 0x0000000000101947 */ /* 0x000fea0003800000 */
[----:B------:R-:W-:Y:S02]  /*4490*/  ISETP.GE.AND P0, PT, R14, UR5, PT ;  /* 0x000000050e007c0c */ /* 0x000fe4000bf06270 */
[----:B------:R-:W-:Y:S02]  /*44a0*/  CS2R R10, SRZ ;  /* 0x00000000000a7805 */ /* 0x000fe4000001ff00 */
[----:B------:R-:W-:Y:S09]  /*44b0*/  CS2R R8, SRZ ;  /* 0x0000000000087805 */ /* 0x000ff2000001ff00 */
[----:B------:R0:W5:Y:S02]  /*44c0*/  @!P0 LDG.E.128 R8, desc[UR10][R16.64] ;  /* 0x0000000a10088981 */ /* 0x000164000c1e1d00 */
.L_x_34:
[----:B------:R-:W-:Y:S05]  /*44d0*/  BSYNC.RECONVERGENT B0 ;  /* 0x0000000000007941 */ /* 0x000fea0003800200 */
.L_x_33:
[----:B0-----:R-:W-:Y:S01]  /*44e0*/  IADD3 R16, P0, PT, R20, R16, RZ ;  /* 0x0000001014107210 */ /* 0x001fe20007f1e0ff */
[----:B------:R-:W-:Y:S01]  /*44f0*/  UISETP.NE.AND UP0, UPT, UR8, URZ, UPT ;  /* 0x000000ff0800728c */ /* 0x000fe2000bf05270 */
[----:B----45:R-:W-:Y:S01]  /*4500*/  FFMA.FTZ R5, R4, R8, R5 ;  /* 0x0000000804057223 */ /* 0x030fe20000010005 */
[----:B------:R-:W-:Y:S01]  /*4510*/  IADD3 R6, PT, PT, R6, 0x24, RZ ;  /* 0x0000002406067810 */ /* 0x000fe20007ffe0ff */
[C---:B------:R-:W-:Y:S01]  /*4520*/  FFMA.FTZ R2, R4.reuse, R9, R2 ;  /* 0x0000000904027223 */ /* 0x040fe20000010002 */
[C---:B------:R-:W-:Y:S01]  /*4530*/  FFMA.FTZ R3, R4.reuse, R10, R3 ;  /* 0x0000000a04037223 */ /* 0x040fe20000010003 */
[----:B------:R-:W-:Y:S01]  /*4540*/  IADD3.X R17, PT, PT, R21, R17, RZ, P0, !PT ;  /* 0x0000001115117210 */ /* 0x000fe200007fe4ff */
[----:B------:R-:W-:Y:S03]  /*4550*/  FFMA.FTZ R0, R4, R11, R0 ;  /* 0x0000000b04007223 */ /* 0x000fe60000010000 */
[----:B------:R-:W-:Y:S05]  /*4560*/  BRA.U UP0, `(.L_x_35) ;  /* 0xfffffffd00b87547 */ /* 0x000fea000b83ffff */
.L_x_22:
[----:B------:R-:W-:-:S04]  /*4570*/  IADD3 R13, PT, PT, R13, UR20, RZ ;  /* 0x000000140d0d7c10 */ /* 0x000fc8000fffe0ff */
[----:B------:R-:W-:-:S13]  /*4580*/  ISETP.GE.AND P0, PT, R13, UR21, PT ;  /* 0x000000150d007c0c */ /* 0x000fda000bf06270 */
[----:B------:R-:W-:Y:S05]  /*4590*/  @P0 EXIT ;  /* 0x000000000000094d */ /* 0x000fea0003800000 */
[----:B--2---:R-:W-:Y:S01]  /*45a0*/  IABS R9, UR22 ;  /* 0x0000001600097c13 */ /* 0x004fe20008000000 */
[----:B------:R-:W0:Y:S01]  /*45b0*/  LDC R8, c[0x0][0x434] ;  /* 0x00010d00ff087b82 */ /* 0x000e220000000800 */
[----:B------:R-:W-:Y:S01]  /*45c0*/  IABS R10, R13 ;  /* 0x0000000d000a7213 */ /* 0x000fe20000000000 */
[----:B------:R-:W2:Y:S01]  /*45d0*/  LDCU UR4, c[0x0][0x440] ;  /* 0x00008800ff0477ac */ /* 0x000ea20008000800 */
[----:B------:R-:W4:Y:S01]  /*45e0*/  I2F.RP R7, R9 ;  /* 0x0000000900077306 */ /* 0x000f220000209400 */
[----:B------:R-:W-:-:S05]  /*45f0*/  IABS R6, UR22 ;  /* 0x0000001600067c13 */ /* 0x000fca0008000000 */
[----:B------:R-:W-:Y:S02]  /*4600*/  IMAD.MOV R6, RZ, RZ, -R6 ;  /* 0x000000ffff067224 */ /* 0x000fe400078e0a06 */
[----:B----4-:R-:W4:Y:S02]  /*4610*/  MUFU.RCP R16, R7 ;  /* 0x0000000700107308 */ /* 0x010f240000001000 */
[----:B----4-:R-:W-:Y:S01]  /*4620*/  VIADD R16, R16, 0xffffffe ;  /* 0x0ffffffe10107836 */ /* 0x010fe20000000000 */
[----:B0-----:R-:W-:-:S05]  /*4630*/  IABS R7, R8 ;  /* 0x0000000800077213 */ /* 0x001fca0000000000 */
[----:B------:R0:W4:Y:S02]  /*4640*/  F2I.FTZ.U32.TRUNC.NTZ R17, R16 ;  /* 0x0000001000117305 */ /* 0x000124000021f000 */
[----:B0-----:R-:W-:Y:S02]  /*4650*/  HFMA2 R16, -RZ, RZ, 0, 0 ;  /* 0x00000000ff107431 */ /* 0x001fe400000001ff */
[----:B----4-:R-:W-:-:S04]  /*4660*/  IMAD.MOV R4, RZ, RZ, -R17 ;  /* 0x000000ffff047224 */ /* 0x010fc800078e0a11 */
[----:B------:R-:W-:Y:S02]  /*4670*/  IMAD R11, R4, R9, RZ ;  /* 0x00000009040b7224 */ /* 0x000fe400078e02ff */
[----:B------:R-:W0:Y:S02]  /*4680*/  I2F.RP R4, R7 ;  /* 0x0000000700047306 */ /* 0x000e240000209400 */
[----:B------:R-:W-:-:S06]  /*4690*/  IMAD.HI.U32 R11, R17, R11, R16 ;  /* 0x0000000b110b7227 */ /* 0x000fcc00078e0010 */
[----:B------:R-:W-:-:S04]  /*46a0*/  IMAD.HI.U32 R11, R11, R10, RZ ;  /* 0x0000000a0b0b7227 */ /* 0x000fc800078e00ff */
[----:B------:R-:W-:Y:S01]  /*46b0*/  IMAD R6, R11, R6, R10 ;  /* 0x000000060b067224 */ /* 0x000fe200078e020a */
[----:B0-----:R-:W0:Y:S04]  /*46c0*/  MUFU.RCP R4, R4 ;  /* 0x0000000400047308 */ /* 0x001e280000001000 */
[----:B------:R-:W-:-:S13]  /*46d0*/  ISETP.GT.U32.AND P1, PT, R9, R6, PT ;  /* 0x000000060900720c */ /* 0x000fda0003f24070 */
[----:B------:R-:W-:Y:S01]  /*46e0*/  @!P1 IMAD.IADD R6, R6, 0x1, -R9 ;  /* 0x0000000106069824 */ /* 0x000fe200078e0a09 */
[----:B------:R-:W-:Y:S01]  /*46f0*/  @!P1 IADD3 R11, PT, PT, R11, 0x1, RZ ;  /* 0x000000010b0b9810 */ /* 0x000fe20007ffe0ff */
[----:B0-----:R-:W-:Y:S01]  /*4700*/  VIADD R18, R4, 0xffffffe ;  /* 0x0ffffffe04127836 */ /* 0x001fe20000000000 */
[----:B------:R-:W-:Y:S02]  /*4710*/  ISETP.NE.AND P1, PT, RZ, UR22, PT ;  /* 0x00000016ff007c0c */ /* 0x000fe4000bf25270 */
[----:B------:R-:W-:Y:S01]  /*4720*/  ISETP.GE.U32.AND P2, PT, R6, R9, PT ;  /* 0x000000090600720c */ /* 0x000fe20003f46070 */
[----:B------:R-:W0:Y:S01]  /*4730*/  F2I.FTZ.U32.TRUNC.NTZ R19, R18 ;  /* 0x0000001200137305 */ /* 0x000e22000021f000 */
[----:B------:R-:W-:-:S04]  /*4740*/  LOP3.LUT R6, R13, UR22, RZ, 0x3c, !PT ;  /* 0x000000160d067c12 */ /* 0x000fc8000f8e3cff */
[----:B------:R-:W-:-:S07]  /*4750*/  ISETP.GE.AND P0, PT, R6, RZ, PT ;  /* 0x000000ff0600720c */ /* 0x000fce0003f06270 */
[----:B------:R-:W-:Y:S02]  /*4760*/  @P2 IADD3 R11, PT, PT, R11, 0x1, RZ ;  /* 0x000000010b0b2810 */ /* 0x000fe40007ffe0ff */
[----:B0-----:R-:W-:Y:S02]  /*4770*/  IADD3 R6, PT, PT, RZ, -R19, RZ ;  /* 0x80000013ff067210 */ /* 0x001fe40007ffe0ff */
[----:B------:R-:W-:Y:S02]  /*4780*/  MOV R18, RZ ;  /* 0x000000ff00127202 */ /* 0x000fe40000000f00 */
[----:B------:R-:W-:Y:S01]  /*4790*/  @!P0 IMAD.MOV R11, RZ, RZ, -R11 ;  /* 0x000000ffff0b8224 */ /* 0x000fe200078e0a0b */
[----:B------:R-:W-:Y:S01]  /*47a0*/  @!P1 LOP3.LUT R11, RZ, UR22, RZ, 0x33, !PT ;  /* 0x00000016ff0b9c12 */ /* 0x000fe2000f8e33ff */
[----:B------:R-:W-:Y:S01]  /*47b0*/  IMAD R6, R6, R7, RZ ;  /* 0x0000000706067224 */ /* 0x000fe200078e02ff */
[----:B--2---:R-:W-:-:S03]  /*47c0*/  ISETP.GE.AND P1, PT, R14, UR4, PT ;  /* 0x000000040e007c0c */ /* 0x004fc6000bf26270 */
[----:B------:R-:W-:Y:S02]  /*47d0*/  IMAD R9, R11, UR22, RZ ;  /* 0x000000160b097c24 */ /* 0x000fe4000f8e02ff */
[----:B------:R-:W-:-:S04]  /*47e0*/  IMAD.HI.U32 R6, R19, R6, R18 ;  /* 0x0000000613067227 */ /* 0x000fc800078e0012 */
[----:B------:R-:W-:-:S05]  /*47f0*/  IMAD.IADD R17, R13, 0x1, -R9 ;  /* 0x000000010d117824 */ /* 0x000fca00078e0a09 */
[----:B------:R-:W-:-:S05]  /*4800*/  IABS R4, R17 ;  /* 0x0000001100047213 */ /* 0x000fca0000000000 */
[----:B------:R-:W-:-:S04]  /*4810*/  IMAD.HI.U32 R10, R6, R4, RZ ;  /* 0x00000004060a7227 */ /* 0x000fc800078e00ff */
[----:B------:R-:W-:-:S04]  /*4820*/  IMAD.MOV R6, RZ, RZ, -R10 ;  /* 0x000000ffff067224 */ /* 0x000fc800078e0a0a */
[----:B------:R-:W-:-:S05]  /*4830*/  IMAD R4, R7, R6, R4 ;  /* 0x0000000607047224 */ /* 0x000fca00078e0204 */
[----:B------:R-:W-:-:S13]  /*4840*/  ISETP.GT.U32.AND P0, PT, R7, R4, PT ;  /* 0x000000040700720c */ /* 0x000fda0003f04070 */
[----:B------:R-:W-:-:S04]  /*4850*/  @!P0 IADD3 R4, PT, PT, R4, -R7, RZ ;  /* 0x8000000704048210 */ /* 0x000fc80007ffe0ff */
[----:B------:R-:W-:Y:S01]  /*4860*/  ISETP.GE.U32.AND P2, PT, R4, R7, PT ;  /* 0x000000070400720c */ /* 0x000fe20003f46070 */
[----:B------:R-:W-:-:S12]  /*4870*/  @P1 EXIT ;  /* 0x000000000000194d */ /* 0x000fd80003800000 */
[----:B------:R-:W0:Y:S01]  /*4880*/  LDCU.128 UR4, c[0x0][0x400] ;  /* 0x00008000ff0477ac */ /* 0x000e220008000c00 */
[----:B------:R-:W-:Y:S01]  /*4890*/  LOP3.LUT R17, R17, R8, RZ, 0x3c, !PT ;  /* 0x0000000811117212 */ /* 0x000fe200078e3cff */
[----:B------:R-:W-:Y:S01]  /*48a0*/  @!P0 VIADD R10, R10, 0x1 ;  /* 0x000000010a0a8836 */ /* 0x000fe20000000000 */
[----:B------:R-:W-:Y:S01]  /*48b0*/  ISETP.NE.AND P0, PT, R8, RZ, PT ;  /* 0x000000ff0800720c */ /* 0x000fe20003f05270 */
[----:B------:R-:W2:Y:S01]  /*48c0*/  LDCU.64 UR8, c[0x0][0x410] ;  /* 0x00008200ff0877ac */ /* 0x000ea20008000a00 */
[----:B------:R-:W-:Y:S01]  /*48d0*/  ISETP.GE.AND P1, PT, R17, RZ, PT ;  /* 0x000000ff1100720c */ /* 0x000fe20003f26270 */
[----:B------:R-:W-:Y:S01]  /*48e0*/  @P2 VIADD R10, R10, 0x1 ;  /* 0x000000010a0a2836 */ /* 0x000fe20000000000 */
[----:B------:R-:W-:Y:S01]  /*48f0*/  SHF.R.S32.HI R4, RZ, 0x1f, R11 ;  /* 0x0000001fff047819 */ /* 0x000fe2000001140b */
[----:B------:R-:W-:Y:S01]  /*4900*/  IMAD.MOV.U32 R15, RZ, RZ, RZ ;  /* 0x000000ffff0f7224 */ /* 0x000fe200078e00ff */
[----:B------:R-:W-:Y:S02]  /*4910*/  F2FP.BF16.F32.PACK_AB R2, R2, R5 ;  /* 0x000000050202723e */ /* 0x000fe400000010ff */
[----:B------:R-:W-:Y:S01]  /*4920*/  F2FP.BF16.F32.PACK_AB R3, R0, R3 ;  /* 0x000000030003723e */ /* 0x000fe200000010ff */
[----:B0-----:R-:W-:-:S06]  /*4930*/  IMAD R4, R4, UR4, RZ ;  /* 0x0000000404047c24 */ /* 0x001fcc000f8e02ff */
[----:B------:R-:W-:Y:S01]  /*4940*/  @!P1 IADD3 R10, PT, PT, -R10, RZ, RZ ;  /* 0x000000ff0a0a9210 */ /* 0x000fe20007ffe1ff */
[----:B------:R-:W-:Y:S01]  /*4950*/  IMAD.WIDE.U32 R14, R11, UR4, R14 ;  /* 0x000000040b0e7c25 */ /* 0x000fe2000f8e000e */
[----:B------:R-:W-:-:S03]  /*4960*/  @!P0 LOP3.LUT R10, RZ, R8, RZ, 0x33, !PT ;  /* 0x00000008ff0a8212 */ /* 0x000fc600078e33ff */
[----:B------:R-:W-:Y:S01]  /*4970*/  IMAD R11, R11, UR5, R4 ;  /* 0x000000050b0b7c24 */ /* 0x000fe2000f8e0204 */
[----:B------:R-:W-:Y:S01]  /*4980*/  SHF.R.S32.HI R4, RZ, 0x1f, R10 ;  /* 0x0000001fff047819 */ /* 0x000fe2000001140a */
[----:B------:R-:W-:Y:S01]  /*4990*/  IMAD R8, R10, R8, R9 ;  /* 0x000000080a087224 */ /* 0x000fe200078e0209 */
[----:B------:R-:W0:Y:S02]  /*49a0*/  LDCU.64 UR4, c[0x0][0x3f0] ;  /* 0x00007e00ff0477ac */ /* 0x000e240008000a00 */
[----:B------:R-:W-:Y:S01]  /*49b0*/  IADD3 R15, PT, PT, R15, R11, RZ ;  /* 0x0000000b0f0f7210 */ /* 0x000fe20007ffe0ff */
[----:B--2---:R-:W-:Y:S02]  /*49c0*/  IMAD R7, R4, UR8, RZ ;  /* 0x0000000804077c24 */ /* 0x004fe4000f8e02ff */
[----:B------:R-:W-:Y:S02]  /*49d0*/  IMAD.IADD R8, R13, 0x1, -R8 ;  /* 0x000000010d087824 */ /* 0x000fe400078e0a08 */
[----:B------:R-:W-:-:S02]  /*49e0*/  IMAD R9, R10, UR9, R7 ;  /* 0x000000090a097c24 */ /* 0x000fc4000f8e0207 */
[----:B------:R-:W-:Y:S01]  /*49f0*/  IMAD.WIDE.U32 R14, R10, UR8, R14 ;  /* 0x000000080a0e7c25 */ /* 0x000fe2000f8e000e */
[----:B------:R-:W-:-:S04]  /*4a00*/  SHF.R.S32.HI R7, RZ, 0x1f, R8 ;  /* 0x0000001fff077819 */ /* 0x000fc80000011408 */
[----:B------:R-:W-:Y:S01]  /*4a10*/  IADD3 R15, PT, PT, R15, R9, RZ ;  /* 0x000000090f0f7210 */ /* 0x000fe20007ffe0ff */
[----:B------:R-:W-:-:S04]  /*4a20*/  IMAD R7, R7, UR6, RZ ;  /* 0x0000000607077c24 */ /* 0x000fc8000f8e02ff */
[C---:B------:R-:W-:Y:S02]  /*4a30*/  IMAD R7, R8.reuse, UR7, R7 ;  /* 0x0000000708077c24 */ /* 0x040fe4000f8e0207 */
[----:B------:R-:W-:-:S05]  /*4a40*/  IMAD.WIDE.U32 R8, R8, UR6, R14 ;  /* 0x0000000608087c25 */ /* 0x000fca000f8e000e */
[----:B------:R-:W-:Y:S02]  /*4a50*/  IADD3 R7, PT, PT, R9, R7, RZ ;  /* 0x0000000709077210 */ /* 0x000fe40007ffe0ff */
[----:B0-----:R-:W-:-:S04]  /*4a60*/  LEA R4, P0, R8, UR4, 0x1 ;  /* 0x0000000408047c11 */ /* 0x001fc8000f8008ff */
[----:B------:R-:W-:-:S05]  /*4a70*/  LEA.HI.X R5, R8, UR5, R7, 0x1, P0 ;  /* 0x0000000508057c11 */ /* 0x000fca00080f0c07 */
[----:B------:R-:W-:Y:S01]  /*4a80*/  STG.E.64 desc[UR10][R4.64], R2 ;  /* 0x0000000204007986 */ /* 0x000fe2000c101b0a */
[----:B------:R-:W-:Y:S05]  /*4a90*/  EXIT ;  /* 0x000000000000794d */ /* 0x000fea0003800000 */
        .weak           $__internal_0_$__cuda_sm20_div_s64
        .type           $__internal_0_$__cuda_sm20_div_s64,@function
        .size           $__internal_0_$__cuda_sm20_div_s64,(.L_x_14706 - $__internal_0_$__cuda_sm20_div_s64)
$__internal_0_$__cuda_sm20_div_s64:
[----:B------:R-:W-:Y:S01]  /*4aa0*/  IADD3 R35, P0, PT, RZ, -R20, RZ ;  /* 0x80000014ff237210 */ /* 0x000fe20007f1e0ff */
[----:B------:R-:W-:Y:S01]  /*4ab0*/  IMAD.MOV.U32 R23, RZ, RZ, RZ ;  /* 0x000000ffff177224 */ /* 0x000fe200078e00ff */
[----:B------:R-:W-:-:S03]  /*4ac0*/  ISETP.GE.AND P1, PT, R19, RZ, PT ;  /* 0x000000ff1300720c */ /* 0x000fc60003f26270 */
[----:B------:R-:W-:Y:S01]  /*4ad0*/  IMAD.X R12, RZ, RZ, ~R19, P0 ;  /* 0x000000ffff0c7224 */ /* 0x000fe200000e0e13 */
[----:B------:R-:W-:-:S04]  /*4ae0*/  SEL R34, R35, R20, !P1 ;  /* 0x0000001423227207 */ /* 0x000fc80004800000 */
[----:B------:R-:W-:-:S04]  /*4af0*/  SEL R35, R12, R19, !P1 ;  /* 0x000000130c237207 */ /* 0x000fc80004800000 */
[----:B------:R-:W0:Y:S08]  /*4b00*/  I2F.U64.RP R15, R34 ;  /* 0x00000022000f7312 */ /* 0x000e300000309000 */
[----:B0-----:R-:W0:Y:S02]  /*4b10*/  MUFU.RCP R44, R15 ;  /* 0x0000000f002c7308 */ /* 0x001e240000001000 */
[----:B0-----:R-:W-:-:S06]  /*4b20*/  VIADD R44, R44, 0x1ffffffe ;  /* 0x1ffffffe2c2c7836 */ /* 0x001fcc0000000000 */
[----:B------:R-:W0:Y:S02]  /*4b30*/  F2I.U64.TRUNC R44, R44 ;  /* 0x0000002c002c7311 */ /* 0x000e24000020d800 */
[----:B0-----:R-:W-:-:S04]  /*4b40*/  IMAD.WIDE.U32 R38, R44, R34, RZ ;  /* 0x000000222c267225 */ /* 0x001fc800078e00ff */
[C---:B------:R-:W-:Y:S01]  /*4b50*/  IMAD R11, R44.reuse, R35, R39 ;  /* 0x000000232c0b7224 */ /* 0x040fe200078e0227 */
[----:B------:R-:W-:Y:S01]  /*4b60*/  IADD3 R14, P0, PT, RZ, -R38, RZ ;  /* 0x80000026ff0e7210 */ /* 0x000fe20007f1e0ff */
[----:B------:R-:W-:Y:S02]  /*4b70*/  IMAD.MOV.U32 R39, RZ, RZ, R44 ;  /* 0x000000ffff277224 */ /* 0x000fe400078e002c */
[----:B------:R-:W-:Y:S02]  /*4b80*/  IMAD R12, R45, R34, R11 ;  /* 0x000000222d0c7224 */ /* 0x000fe400078e020b */
[----:B------:R-:W-:-:S04]  /*4b90*/  IMAD.HI.U32 R38, R44, R14, RZ ;  /* 0x0000000e2c267227 */ /* 0x000fc800078e00ff */
[----:B------:R-:W-:-:S04]  /*4ba0*/  IMAD.X R12, RZ, RZ, ~R12, P0 ;  /* 0x000000ffff0c7224 */ /* 0x000fc800000e0e0c */
[----:B------:R-:W-:-:S04]  /*4bb0*/  IMAD.WIDE.U32 R38, P2, R44, R12, R38 ;  /* 0x0000000c2c267225 */ /* 0x000fc80007840026 */
[C---:B------:R-:W-:Y:S02]  /*4bc0*/  IMAD R11, R45.reuse, R12, RZ ;  /* 0x0000000c2d0b7224 */ /* 0x040fe400078e02ff */
[----:B------:R-:W-:-:S04]  /*4bd0*/  IMAD.HI.U32 R14, P1, R45, R14, R38 ;  /* 0x0000000e2d0e7227 */ /* 0x000fc80007820026 */
[----:B------:R-:W-:Y:S01]  /*4be0*/  IMAD.HI.U32 R12, R45, R12, RZ ;  /* 0x0000000c2d0c7227 */ /* 0x000fe200078e00ff */
[----:B------:R-:W-:-:S03]  /*4bf0*/  IADD3 R39, P0, PT, R11, R14, RZ ;  /* 0x0000000e0b277210 */ /* 0x000fc60007f1e0ff */
[----:B------:R-:W-:Y:S02]  /*4c00*/  IMAD.X R12, R12, 0x1, R45, P2 ;  /* 0x000000010c0c7824 */ /* 0x000fe400010e062d */
[----:B------:R-:W-:-:S03]  /*4c10*/  IMAD.WIDE.U32 R44, R39, R34, RZ ;  /* 0x00000022272c7225 */ /* 0x000fc600078e00ff */
[----:B------:R-:W-:Y:S01]  /*4c20*/  IADD3.X R14, PT, PT, RZ, RZ, R12, P0, P1 ;  /* 0x000000ffff0e7210 */ /* 0x000fe200007e240c */
[----:B------:R-:W-:Y:S01]  /*4c30*/  IMAD R11, R39, R35, R45 ;  /* 0x00000023270b7224 */ /* 0x000fe200078e022d */
[----:B------:R-:W-:Y:S02]  /*4c40*/  IADD3 R15, P0, PT, RZ, -R44, RZ ;  /* 0x8000002cff0f7210 */ /* 0x000fe40007f1e0ff */
[----:B------:R-:W-:Y:S01]  /*4c50*/  ISETP.GE.AND P1, PT, R21, RZ, PT ;  /* 0x000000ff1500720c */ /* 0x000fe20003f26270 */
[----:B------:R-:W-:Y:S02]  /*4c60*/  IMAD R11, R14, R34, R11 ;  /* 0x000000220e0b7224 */ /* 0x000fe400078e020b */
[----:B------:R-:W-:-:S04]  /*4c70*/  IMAD.HI.U32 R38, R39, R15, RZ ;  /* 0x0000000f27267227 */ /* 0x000fc800078e00ff */
[----:B------:R-:W-:Y:S01]  /*4c80*/  IMAD.X R11, RZ, RZ, ~R11, P0 ;  /* 0x000000ffff0b7224 */ /* 0x000fe200000e0e0b */
[----:B------:R-:W-:-:S03]  /*4c90*/  IADD3 R12, P0, PT, RZ, -R22, RZ ;  /* 0x80000016ff0c7210 */ /* 0x000fc60007f1e0ff */
[----:B------:R-:W-:Y:S01]  /*4ca0*/  IMAD.WIDE.U32 R38, P4, R39, R11, R38 ;  /* 0x0000000b27267225 */ /* 0x000fe20007880026 */
[----:B------:R-:W-:-:S03]  /*4cb0*/  SEL R12, R12, R22, !P1 ;  /* 0x000000160c0c7207 */ /* 0x000fc60004800000 */
[----:B------:R-:W-:-:S04]  /*4cc0*/  IMAD.HI.U32 R16, P3, R14, R15, R38 ;  /* 0x0000000f0e107227 */ /* 0x000fc80007860026 */
[CC--:B------:R-:W-:Y:S02]  /*4cd0*/  IMAD R15, R14.reuse, R11.reuse, RZ ;  /* 0x0000000b0e0f7224 */ /* 0x0c0fe400078e02ff */
[----:B------:R-:W-:-:S03]  /*4ce0*/  IMAD.HI.U32 R11, R14, R11, RZ ;  /* 0x0000000b0e0b7227 */ /* 0x000fc600078e00ff */
[----:B------:R-:W-:Y:S01]  /*4cf0*/  IADD3 R15, P2, PT, R15, R16, RZ ;  /* 0x000000100f0f7210 */ /* 0x000fe20007f5e0ff */
[----:B------:R-:W-:Y:S01]  /*4d00*/  IMAD.X R14, R11, 0x1, R14, P4 ;  /* 0x000000010b0e7824 */ /* 0x000fe200020e060e */
[----:B------:R-:W-:-:S03]  /*4d10*/  IADD3.X R16, PT, PT, RZ, ~R21, RZ, P0, !PT ;  /* 0x80000015ff107210 */ /* 0x000fc600007fe4ff */
[----:B------:R-:W-:Y:S01]  /*4d20*/  IMAD.HI.U32 R22, R15, R12, RZ ;  /* 0x0000000c0f167227 */ /* 0x000fe200078e00ff */
[----:B------:R-:W-:Y:S02]  /*4d30*/  SEL R11, R16, R21, !P1 ;  /* 0x00000015100b7207 */ /* 0x000fe40004800000 */
[----:B------:R-:W-:-:S03]  /*4d40*/  IADD3.X R14, PT, PT, RZ, RZ, R14, P2, P3 ;  /* 0x000000ffff0e7210 */ /* 0x000fc600017e640e */
[----:B------:R-:W-:-:S04]  /*4d50*/  IMAD.WIDE.U32 R38, R15, R11, R22 ;  /* 0x0000000b0f267225 */ /* 0x000fc800078e0016 */
[C---:B------:R-:W-:Y:S02]  /*4d60*/  IMAD R23, R14.reuse, R11, RZ ;  /* 0x0000000b0e177224 */ /* 0x040fe400078e02ff */
[----:B------:R-:W-:-:S04]  /*4d70*/  IMAD.HI.U32 R16, P1, R14, R12, R38 ;  /* 0x0000000c0e107227 */ /* 0x000fc80007820026 */
[----:B------:R-:W-:Y:S01]  /*4d80*/  IMAD.HI.U32 R14, R14, R11, RZ ;  /* 0x0000000b0e0e7227 */ /* 0x000fe200078e00ff */
[----:B------:R-:W-:-:S03]  /*4d90*/  IADD3 R23, P0, PT, R23, R16, RZ ;  /* 0x0000001017177210 */ /* 0x000fc60007f1e0ff */
[----:B------:R-:W-:Y:S02]  /*4da0*/  IMAD.X R14, RZ, RZ, R14, P1 ;  /* 0x000000ffff0e7224 */ /* 0x000fe400008e060e */
[----:B------:R-:W-:-:S04]  /*4db0*/  IMAD.WIDE.U32 R38, R23, R34, RZ ;  /* 0x0000002217267225 */ /* 0x000fc800078e00ff */
[----:B------:R-:W-:Y:S01]  /*4dc0*/  IMAD.X R22, RZ, RZ, R14, P0 ;  /* 0x000000ffff167224 */ /* 0x000fe200000e060e */
[----:B------:R-:W-:Y:S01]  /*4dd0*/  IADD3 R12, P0, PT, -R38, R12, RZ ;  /* 0x0000000c260c7210 */ /* 0x000fe20007f1e1ff */
[----:B------:R-:W-:-:S03]  /*4de0*/  IMAD R15, R23, R35, R39 ;  /* 0x00000023170f7224 */ /* 0x000fc600078e0227 */
[-C--:B------:R-:W-:Y:S01]  /*4df0*/  ISETP.GE.U32.AND P2, PT, R12, R34.reuse, PT ;  /* 0x000000220c00720c */ /* 0x080fe20003f46070 */
[-C--:B------:R-:W-:Y:S01]  /*4e00*/  IMAD R14, R22, R34.reuse, R15 ;  /* 0x00000022160e7224 */ /* 0x080fe200078e020f */
[----:B------:R-:W-:-:S04]  /*4e10*/  IADD3 R15, P1, PT, R12, -R34, RZ ;  /* 0x800000220c0f7210 */ /* 0x000fc80007f3e0ff */
[----:B------:R-:W-:Y:S02]  /*4e20*/  IADD3.X R11, PT, PT, ~R14, R11, RZ, P0, !PT ;  /* 0x0000000b0e0b7210 */ /* 0x000fe400007fe5ff */
[----:B------:R-:W-:Y:S02]  /*4e30*/  IADD3 R16, P0, PT, R23, 0x1, RZ ;  /* 0x0000000117107810 */ /* 0x000fe40007f1e0ff */
[C---:B------:R-:W-:Y:S01]  /*4e40*/  ISETP.GE.U32.AND.EX P2, PT, R11.reuse, R35, PT, P2 ;  /* 0x000000230b00720c */ /* 0x040fe20003f46120 */
[----:B------:R-:W-:Y:S02]  /*4e50*/  IMAD.X R14, R11, 0x1, ~R35, P1 ;  /* 0x000000010b0e7824 */ /* 0x000fe400008e0e23 */
[----:B------:R-:W-:Y:S01]  /*4e60*/  IMAD.X R39, RZ, RZ, R22, P0 ;  /* 0x000000ffff277224 */ /* 0x000fe200000e0616 */
[----:B------:R-:W-:Y:S02]  /*4e70*/  SEL R15, R15, R12, P2 ;  /* 0x0000000c0f0f7207 */ /* 0x000fe40001000000 */
[----:B------:R-:W-:-:S02]  /*4e80*/  SEL R16, R16, R23, P2 ;  /* 0x0000001710107207 */ /* 0x000fc40001000000 */
[----:B------:R-:W-:Y:S02]  /*4e90*/  SEL R11, R14, R11, P2 ;  /* 0x0000000b0e0b7207 */ /* 0x000fe40001000000 */
[----:B------:R-:W-:Y:S02]  /*4ea0*/  ISETP.GE.U32.AND P0, PT, R15, R34, PT ;  /* 0x000000220f00720c */ /* 0x000fe40003f06070 */
[----:B------:R-:W-:Y:S02]  /*4eb0*/  SEL R39, R39, R22, P2 ;  /* 0x0000001627277207 */ /* 0x000fe40001000000 */
[----:B------:R-:W-:Y:S02]  /*4ec0*/  IADD3 R15, P1, PT, R16, 0x1, RZ ;  /* 0x00000001100f7810 */ /* 0x000fe40007f3e0ff */
[----:B------:R-:W-:Y:S02]  /*4ed0*/  ISETP.GE.U32.AND.EX P0, PT, R11, R35, PT, P0 ;  /* 0x000000230b00720c */ /* 0x000fe40003f06100 */
[----:B------:R-:W-:Y:S01]  /*4ee0*/  LOP3.LUT R11, R19, R21, RZ, 0x3c, !PT ;  /* 0x00000015130b7212 */ /* 0x000fe200078e3cff */
[----:B------:R-:W-:Y:S01]  /*4ef0*/  IMAD.X R12, RZ, RZ, R39, P1 ;  /* 0x000000ffff0c7224 */ /* 0x000fe200008e0627 */
[----:B------:R-:W-:-:S02]  /*4f00*/  SEL R15, R15, R16, P0 ;  /* 0x000000100f0f7207 */ /* 0x000fc40000000000 */
[----:B------:R-:W-:Y:S02]  /*4f10*/  ISETP.GE.AND P2, PT, R11, RZ, PT ;  /* 0x000000ff0b00720c */ /* 0x000fe40003f46270 */
[----:B------:R-:W-:Y:S02]  /*4f20*/  SEL R39, R12, R39, P0 ;  /* 0x000000270c277207 */ /* 0x000fe40000000000 */
[----:B------:R-:W-:Y:S02]  /*4f30*/  IADD3 R12, P1, PT, RZ, -R15, RZ ;  /* 0x8000000fff0c7210 */ /* 0x000fe40007f3e0ff */
[----:B------:R-:W-:Y:S02]  /*4f40*/  ISETP.NE.U32.AND P0, PT, R20, RZ, PT ;  /* 0x000000ff1400720c */ /* 0x000fe40003f05070 */
[----:B------:R-:W-:Y:S02]  /*4f50*/  IADD3.X R14, PT, PT, RZ, ~R39, RZ, P1, !PT ;  /* 0x80000027ff0e7210 */ /* 0x000fe40000ffe4ff */
[----:B------:R-:W-:-:S02]  /*4f60*/  ISETP.NE.AND.EX P0, PT, R19, RZ, PT, P0 ;  /* 0x000000ff1300720c */ /* 0x000fc40003f05300 */
[----:B------:R-:W-:Y:S02]  /*4f70*/  SEL R14, R14, R39, !P2 ;  /* 0x000000270e0e7207 */ /* 0x000fe40005000000 */
[----:B------:R-:W-:Y:S01]  /*4f80*/  SEL R12, R12, R15, !P2 ;  /* 0x0000000f0c0c7207 */ /* 0x000fe20005000000 */
[----:B------:R-:W-:Y:S01]  /*4f90*/  IMAD.MOV.U32 R15, RZ, RZ, 0x0 ;  /* 0x00000000ff0f7424 */ /* 0x000fe200078e00ff */
[----:B------:R-:W-:Y:S01]  /*4fa0*/  SEL R11, R14, 0xffffffff, P0 ;  /* 0xffffffff0e0b7807 */ /* 0x000fe20000000000 */
[----:B------:R-:W-:Y:S01]  /*4fb0*/  IMAD.MOV.U32 R14, RZ, RZ, R18 ;  /* 0x000000ffff0e7224 */ /* 0x000fe200078e0012 */
[----:B------:R-:W-:-:S03]  /*4fc0*/  SEL R12, R12, 0xffffffff, P0 ;  /* 0xffffffff0c0c7807 */ /* 0x000fc60000000000 */
[----:B------:R-:W-:Y:S05]  /*4fd0*/  RET.REL.NODEC R14 `(_ZN5flash32flash_fwd_splitkv_combine_kernelI23Flash_fwd_kernel_traitsILi64ELi64ELi256ELi4ELb0ELb0EN7cutlass10bfloat16_tE19Flash_kernel_traitsILi64ELi64ELi256ELi4ES3_EELi8ELi7ELb0EEEvNS_16Flash_fwd_paramsE) ;  /* 0xffffffb00e087950 */ /* 0x000fea0003c3ffff */
.L_x_36:
[----:B------:R-:W-:-:S00]  /*4fe0*/  BRA `(.L_x_36) ;  /* 0xfffffffc00fc7947 */ /* 0x000fc0000383ffff */
[----:B------:R-:W-:-:S00]  /*4ff0*/  NOP ;  /* 0x0000000000007918 */ /* 0x000fc00000000000 */
        /* <DEDUP_REMOVED lines=8> */
.L_x_14706:


//--------------------- .text._ZN5flash32flash_fwd_splitkv_combine_kernelI23Flash_fwd_kernel_traitsILi64ELi64ELi256ELi4ELb0ELb0EN7cutlass10bfloat16_tE19Flash_kernel_traitsILi64ELi64ELi256ELi4ES3_EELi8ELi6ELb0EEEvNS_16Flash_fwd_paramsE --------------------------
	.section	.text._ZN5flash32flash_fwd_splitkv_combine_kernelI23Flash_fwd_kernel_traitsILi64ELi64ELi256ELi4ELb0ELb0EN7cutlass10bfloat16_tE19Flash_kernel_traitsILi64ELi64ELi256ELi4ES3_EELi8ELi6ELb0EEEvNS_16Flash_fwd_paramsE,"ax",@progbits
	.align	128
        .global         _ZN5flash32flash_fwd_splitkv_combine_kernelI23Flash_fwd_kernel_traitsILi64ELi64ELi256ELi4ELb0ELb0EN7cutlass10bfloat16_tE19Flash_kernel_traitsILi64ELi64ELi256ELi4ES3_EELi8ELi6ELb0EEEvNS_16Flash_fwd_paramsE
        .type           _ZN5flash32flash_fwd_splitkv_combine_kernelI23Flash_fwd_kernel_traitsILi64ELi64ELi256ELi4ELb0ELb0EN7cutlass10bfloat16_tE19Flash_kernel_traitsILi64ELi64ELi256ELi4ES3_EELi8ELi6ELb0EEEvNS_16Flash_fwd_paramsE,@function
        .size           _ZN5flash32flash_fwd_splitkv_combine_kernelI23Flash_fwd_kernel_traitsILi64ELi64ELi256ELi4ELb0ELb0EN7cutlass10bfloat16_tE19Flash_kernel_traitsILi64ELi64ELi256ELi4ES3_EELi8ELi6ELb0EEEvNS_16Flash_fwd_paramsE,(.L_x_14707 - _ZN5flash32flash_fwd_splitkv_combine_kernelI23Flash_fwd_kernel_traitsILi64ELi64ELi256ELi4ELb0ELb0EN7cutlass10bfloat16_tE19Flash_kernel_traitsILi64ELi64ELi256ELi4ES3_EELi8ELi6ELb0EEEvNS_16Flash_fwd_paramsE)
        .other          _ZN5flash32flash_fwd_splitkv_combine_kernelI23Flash_fwd_kernel_traitsILi64ELi64ELi256ELi4ELb0ELb0EN7cutlass10bfloat16_tE19Flash_kernel_traitsILi64ELi64ELi256ELi4ES3_EELi8ELi6ELb0EEEvNS_16Flash_fwd_paramsE,@"STO_CUDA_ENTRY STV_DEFAULT"
_ZN5flash32flash_fwd_splitkv_combine_kernelI23Flash_fwd_kernel_traitsILi64ELi64ELi256ELi4ELb0ELb0EN7cutlass10bfloat16_tE19Flash_kernel_traitsILi64ELi64ELi256ELi4ES3_EELi8ELi6ELb0EEEvNS_16Flash_fwd_paramsE:
.text._ZN5flash32flash_fwd_splitkv_combine_kernelI23Flash_fwd_kernel_traitsILi64ELi64ELi256ELi4ELb0ELb0EN7cutlass10bfloat16_tE19Flash_kernel_traitsILi64ELi64ELi256ELi4ES3_EELi8ELi6ELb0EEEvNS_16Flash_fwd_paramsE:
        /* <DEDUP_REMOVED lines=38> */
.L_x_37:
[----:B------:R-:W-:Y:S01]  /*0260*/  IMAD.U32 R26, RZ, RZ, UR21 ;  /* 0x00000015ff1a7e24 */ /* 0x000fe2000f8e00ff */
[----:B------:R-:W-:Y:S01]  /*0270*/  MOV R18, UR19 ;  /* 0x0000001300127c02 */ /* 0x000fe20008000f00 */
[----:B------:R-:W-:Y:S01]  /*0280*/  IMAD.U32 R19, RZ, RZ, UR15 ;  /* 0x0000000fff137e24 */ /* 0x000fe2000f8e00ff */
[----:B------:R-:W-:Y:S02]  /*0290*/  MOV R16, UR14 ;  /* 0x0000000e00107c02 */ /* 0x000fe40008000f00 */
[----:B------:R-:W-:Y:S02]  /*02a0*/  MOV R14, 0x2c0 ;  /* 0x000002c0000e7802 */ /* 0x000fe40000000f00 */
[----:B------:R-:W-:Y:S05]  /*02b0*/  CALL.REL.NOINC `($__internal_1_$__cuda_sm20_div_s64) ;  /* 0x0000004000c07944 */ /* 0x000fea0003c00000 */
[----:B------:R-:W-:-:S07]  /*02c0*/  MOV R13, R11 ;  /* 0x0000000b000d7202 */ /* 0x000fce0000000f00 */
.L_x_38:
        /* <DEDUP_REMOVED lines=30> */
.L_x_40:
[----:B------:R-:W-:Y:S01]  /*04b0*/  IMAD.MOV.U32 R26, RZ, RZ, R12 ;  /* 0x000000ffff1a7224 */ /* 0x000fe200078e000c */
[----:B------:R-:W-:Y:S02]  /*04c0*/  MOV R19, R13 ;  /* 0x0000000d00137202 */ /* 0x000fe40000000f00 */
[----:B------:R-:W-:Y:S02]  /*04d0*/  MOV R14, 0x4f0 ;  /* 0x000004f0000e7802 */ /* 0x000fe40000000f00 */
[----:B------:R-:W-:Y:S05]  /*04e0*/  CALL.REL.NOINC `($__internal_1_$__cuda_sm20_div_s64) ;  /* 0x0000004000347944 */ /* 0x000fea0003c00000 */
[----:B------:R-:W-:Y:S02]  /*04f0*/  MOV R4, R12 ;  /* 0x0000000c00047202 */ /* 0x000fe40000000f00 */
[----:B------:R-:W-:Y:S02]  /*0500*/  MOV R5, R11 ;  /* 0x0000000b00057202 */ /* 0x000fe40000000f00 */
.L_x_41:
[----:B------:R-:W-:Y:S05]  /*0510*/  BSYNC.RECONVERGENT B0 ;  /* 0x0000000000007941 */ /* 0x000fea0003800200 */
.L_x_39:
        /* <DEDUP_REMOVED lines=33> */
[----:B------:R-:W-:Y:S02]  /*0730*/  SEL R0, R16, R7, P0 ;  /* 0x0000000710007207 */ /* 0x000fe40000000000 */
        /* <DEDUP_REMOVED lines=24> */
.L_x_43:
[----:B------:R-:W-:Y:S01]  /*08c0*/  IMAD.MOV.U32 R26, RZ, RZ, R18 ;  /* 0x000000ffff1a7224 */ /* 0x000fe200078e0012 */
[----:B------:R-:W-:Y:S01]  /*08d0*/  MOV R18, R10 ;  /* 0x0000000a00127202 */ /* 0x000fe20000000f00 */
[----:B------:R-:W-:Y:S01]  /*08e0*/  IMAD.MOV.U32 R19, RZ, RZ, R16 ;  /* 0x000000ffff137224 */ /* 0x000fe200078e0010 */
[----:B------:R-:W-:Y:S02]  /*08f0*/  MOV R16, R0 ;  /* 0x0000000000107202 */ /* 0x000fe40000000f00 */
[----:B------:R-:W-:Y:S02]  /*0900*/  MOV R14, 0x920 ;  /* 0x00000920000e7802 */ /* 0x000fe40000000f00 */
[----:B------:R-:W-:Y:S05]  /*0910*/  CALL.REL.NOINC `($__internal_1_$__cuda_sm20_div_s64) ;  /* 0x0000003c00287944 */ /* 0x000fea0003c00000 */
[----:B------:R-:W-:Y:S02]  /*0920*/  MOV R13, R11 ;  /* 0x0000000b000d7202 */ /* 0x000fe40000000f00 */
.L_x_44:
[----:B------:R-:W-:Y:S05]  /*0930*/  BSYNC.RECONVERGENT B0 ;  /* 0x0000000000007941 */ /* 0x000fea0003800200 */
.L_x_42:
        /* <DEDUP_REMOVED lines=124> */
.L_x_46:
[----:B------:R-:W-:Y:S01]  /*1100*/  IMAD.MOV.U32 R26, RZ, RZ, R12 ;  /* 0x000000ffff1a7224 */ /* 0x000fe200078e000c */
[----:B------:R-:W-:Y:S01]  /*1110*/  MOV R18, R9 ;  /* 0x0000000900127202 */ /* 0x000fe20000000f00 */
[----:B------:R-:W-:Y:S01]  /*1120*/  IMAD.MOV.U32 R19, RZ, RZ, R13 ;  /* 0x000000ffff137224 */ /* 0x000fe200078e000d */
[----:B------:R-:W-:Y:S02]  /*1130*/  MOV R16, R31 ;  /* 0x0000001f00107202 */ /* 0x000fe40000000f00 */
[----:B------:R-:W-:Y:S02]  /*1140*/  MOV R14, 0x1160 ;  /* 0x00001160000e7802 */ /* 0x000fe40000000f00 */
[----:B------:R-:W-:Y:S05]  /*1150*/  CALL.REL.NOINC `($__internal_1_$__cuda_sm20_div_s64) ;  /* 0x0000003400187944 */ /* 0x000fea0003c00000 */
[----:B------:R-:W-:Y:S02]  /*1160*/  MOV R34, R12 ;  /* 0x0000000c00227202 */ /* 0x000fe40000000f00 */
[----:B------:R-:W-:Y:S02]  /*1170*/  MOV R35, R11 ;  /* 0x0000000b00237202 */ /* 0x000fe40000000f00 */
.L_x_47:
[----:B------:R-:W-:Y:S05]  /*1180*/  BSYNC.RECONVERGENT B0 ;  /* 0x0000000000007941 */ /* 0x000fea0003800200 */
.L_x_45:
        /* <DEDUP_REMOVED lines=57> */
.L_x_49:
[----:B------:R-:W-:Y:S01]  /*1520*/  IMAD.MOV.U32 R26, RZ, RZ, R4 ;  /* 0x000000ffff1a7224 */ /* 0x000fe200078e0004 */
[----:B------:R-:W-:Y:S01]  /*1530*/  MOV R19, R5 ;  /* 0x0000000500137202 */ /* 0x000fe20000000f00 */
[----:B------:R-:W-:Y:S01]  /*1540*/  IMAD.MOV.U32 R18, RZ, RZ, R8 ;  /* 0x000000ffff127224 */ /* 0x000fe200078e0008 */
[----:B------:R-:W-:Y:S02]  /*1550*/  MOV R14, 0x1570 ;  /* 0x00001570000e7802 */ /* 0x000fe40000000f00 */
[----:B------:R-:W-:Y:S05]  /*1560*/  CALL.REL.NOINC `($__internal_1_$__cuda_sm20_div_s64) ;  /* 0x0000003000147944 */ /* 0x000fea0003c00000 */
[----:B------:R-:W-:Y:S02]  /*1570*/  MOV R18, R12 ;  /* 0x0000000c00127202 */ /* 0x000fe40000000f00 */
[----:B------:R-:W-:Y:S02]  /*1580*/  MOV R19, R11 ;  /* 0x0000000b00137202 */ /* 0x000fe40000000f00 */
.L_x_50:
[----:B------:R-:W-:Y:S05]  /*1590*/  BSYNC.RECONVERGENT B0 ;  /* 0x0000000000007941 */ /* 0x000fea0003800200 */
.L_x_48:
[----:B------:R-:W0:Y:S01]  /*15a0*/  S2R R4, SR_TID.X ;  /* 0x0000000000047919 */ /* 0x000e220000002100 */
[----:B------:R-:W-:Y:S01]  /*15b0*/  UIADD3 UR8, UP0, UPT, UR21, -UR20, URZ ;  /* 0x8000001415087290 */ /* 0x000fe2000ff1e0ff */
[----:B------:R-:W1:Y:S03]  /*15c0*/  LDCU UR4, c[0x0][0x534] ;  /* 0x0000a680ff0477ac */ /* 0x000e660008000800 */
[----:B------:R-:W-:-:S06]  /*15d0*/  UIADD3.X UR5, UPT, UPT, UR15, -0x1, URZ, UP0, !UPT ;  /* 0xffffffff0f057890 */ /* 0x000fcc00087fe4ff */
[----:B------:R-:W-:Y:S01]  /*15e0*/  IMAD.U32 R5, RZ, RZ, UR5 ;  /* 0x00000005ff057e24 */ /* 0x000fe2000f8e00ff */
[----:B0-----:R-:W-:Y:S02]  /*15f0*/  LOP3.LUT R22, R4, 0x7, RZ, 0xc0, !PT ;  /* 0x0000000704167812 */ /* 0x001fe400078ec0ff */
[----:B------:R-:W-:Y:S02]  /*1600*/  SHF.R.U32.HI R3, RZ, 0x3, R4 ;  /* 0x00000003ff037819 */ /* 0x000fe40000011604 */
[----:B------:R-:W-:Y:S01]  /*1610*/  ISETP.LT.U32.AND P3, PT, R22, UR8, PT ;  /* 0x0000000816007c0c */ /* 0x000fe2000bf61070 */
[----:B------:R-:W0:Y:S02]  /*1620*/  LDCU.64 UR8, c[0x0][0x358] ;  /* 0x00006b00ff0877ac */ /* 0x000e240008000a00 */
[----:B------:R-:W-:Y:S01]  /*1630*/  VIADD R11, R3, 0x20 ;  /* 0x00000020030b7836 */ /* 0x000fe20000000000 */
[----:B------:R-:W-:Y:S01]  /*1640*/  ISETP.GT.AND.EX P3, PT, R5, RZ, PT, P3 ;  /* 0x000000ff0500720c */ /* 0x000fe20003f64330 */
[----:B------:R-:W-:-:S02]  /*1650*/  VIADD R21, R3, 0x10 ;  /* 0x0000001003157836 */ /* 0x000fc40000000000 */
[C---:B------:R-:W-:Y:S01]  /*1660*/  VIADD R5, R3.reuse, 0x30 ;  /* 0x0000003003057836 */ /* 0x040fe20000000000 */
[----:B-1----:R-:W-:Y:S02]  /*1670*/  ISETP.GE.OR P6, PT, R3, UR4, !P3 ;  /* 0x0000000403007c0c */ /* 0x002fe4000dfc6670 */
[----:B------:R-:W-:Y:S02]  /*1680*/  ISETP.GE.OR P4, PT, R11, UR4, !P3 ;  /* 0x000000040b007c0c */ /* 0x000fe4000df86670 */
[----:B------:R-:W-:Y:S02]  /*1690*/  ISETP.GE.OR P5, PT, R21, UR4, !P3 ;  /* 0x0000000415007c0c */ /* 0x000fe4000dfa6670 */
[----:B------:R-:W-:-:S07]  /*16a0*/  ISETP.GE.OR P3, PT, R5, UR4, !P3 ;  /* 0x0000000405007c0c */ /* 0x000fce000df66670 */
[----:B------:R-:W1:Y:S01]  /*16b0*/  @!P6 LDC.64 R16, c[0x0][0x428] ;  /* 0x00010a00ff10eb82 */ /* 0x000e620000000a00 */
[----:B------:R-:W-:-:S03]  /*16c0*/  @!P6 IADD3 R32, P0, PT, R22, UR20, RZ ;  /* 0x000000141620ec10 */ /* 0x000fc6000ff1e0ff */
[C---:B------:R-:W-:Y:S02]  /*16d0*/  @!P5 IADD3 R26, P1, PT, R22.reuse, UR20, RZ ;  /* 0x00000014161adc10 */ /* 0x040fe4000ff3e0ff */
[----:B------:R-:W-:Y:S01]  /*16e0*/  @!P6 IMAD.X R33, RZ, RZ, RZ, P0 ;  /* 0x000000ffff21e224 */ /* 0x000fe200000e06ff */
[----:B------:R-:W-:Y:S01]  /*16f0*/  @!P4 IADD3 R24, P0, PT, R22, UR20, RZ ;  /* 0x000000141618cc10 */ /* 0x000fe2000ff1e0ff */
[----:B------:R-:W2:Y:S01]  /*1700*/  @!P4 LDC.64 R12, c[0x0][0x428] ;  /* 0x00010a00ff0ccb82 */ /* 0x000ea20000000a00 */
[----:B------:R-:W-:Y:S01]  /*1710*/  @!P5 IADD3.X R27, PT, PT, RZ, RZ, RZ, P1, !PT ;  /* 0x000000ffff1bd210 */ /* 0x000fe20000ffe4ff */
[----:B------:R-:W-:-:S04]  /*1720*/  @!P6 IMAD.WIDE.U32 R32, R3, UR21, R32 ;  /* 0x000000150320ec25 */ /* 0x000fc8000f8e0020 */
[----:B------:R-:W-:Y:S02]  /*1730*/  @!P6 IMAD R20, R3, UR15, R33 ;  /* 0x0000000f0314ec24 */ /* 0x000fe4000f8e0221 */
[----:B------:R-:W3:Y:S01]  /*1740*/  @!P5 LDC.64 R14, c[0x0][0x428] ;  /* 0x00010a00ff0edb82 */ /* 0x000ee20000000a00 */
[----:B------:R-:W-:Y:S01]  /*1750*/  @!P4 IMAD.X R25, RZ, RZ, RZ, P0 ;  /* 0x000000ffff19c224 */ /* 0x000fe200000e06ff */
[----:B------:R-:W-:Y:S01]  /*1760*/  @!P3 IADD3 R22, P0, PT, R22, UR20, RZ ;  /* 0x000000141616bc10 */ /* 0x000fe2000ff1e0ff */
[----:B------:R-:W-:-:S05]  /*1770*/  @!P5 IMAD.WIDE.U32 R26, R21, UR21, R26 ;  /* 0x00000015151adc25 */ /* 0x000fca000f8e001a */
[----:B------:R-:W4:Y:S01]  /*1780*/  @!P3 LDC.64 R6, c[0x0][0x428] ;  /* 0x00010a00ff06bb82 */ /* 0x000f220000000a00 */
[C---:B-1----:R-:W-:Y:S01]  /*1790*/  @!P6 LEA R28, P2, R32.reuse, R16, 0x2 ;  /* 0x00000010201ce211 */ /* 0x042fe200078410ff */
[----:B------:R-:W-:Y:S02]  /*17a0*/  @!P3 IMAD.X R23, RZ, RZ, RZ, P0 ;  /* 0x000000ffff17b224 */ /* 0x000fe400000e06ff */
[----:B------:R-:W-:Y:S01]  /*17b0*/  IMAD.MOV.U32 R16, RZ, RZ, -0x800000 ;  /* 0xff800000ff107424 */ /* 0x000fe200078e00ff */
[----:B------:R-:W-:Y:S01]  /*17c0*/  @!P6 LEA.HI.X R29, R32, R17, R20, 0x2, P2 ;  /* 0x00000011201de211 */ /* 0x000fe200010f1414 */
[----:B------:R-:W-:-:S04]  /*17d0*/  @!P4 IMAD.WIDE.U32 R32, R11, UR21, R24 ;  /* 0x000000150b20cc25 */ /* 0x000fc8000f8e0018 */
[----:B------:R-:W-:Y:S01]  /*17e0*/  @!P4 IMAD R24, R11, UR15, R33 ;  /* 0x0000000f0b18cc24 */ /* 0x000fe2000f8e0221 */
[C---:B--2---:R-:W-:Y:S01]  /*17f0*/  @!P4 LEA R12, P0, R32.reuse, R12, 0x2 ;  /* 0x0000000c200cc211 */ /* 0x044fe200078010ff */
[----:B------:R-:W-:Y:S01]  /*1800*/  @!P3 IMAD.WIDE.U32 R22, R5, UR21, R22 ;  /* 0x000000150516bc25 */ /* 0x000fe2000f8e0016 */
[----:B0-----:R-:W2:Y:S02]  /*1810*/  @!P6 LDG.E R16, desc[UR8][R28.64] ;  /* 0x000000081c10e981 */ /* 0x001ea4000c1e1900 */
[----:B------:R-:W-:Y:S01]  /*1820*/  @!P4 LEA.HI.X R13, R32, R13, R24, 0x2, P0 ;  /* 0x0000000d200dc211 */ /* 0x000fe200000f1418 */
[----:B------:R-:W-:Y:S01]  /*1830*/  @!P5 IMAD R20, R21, UR15, R27 ;  /* 0x0000000f1514dc24 */ /* 0x000fe2000f8e021b */
[C---:B---3--:R-:W-:Y:S01]  /*1840*/  @!P5 LEA R14, P1, R26.reuse, R14, 0x2 ;  /* 0x0000000e1a0ed211 */ /* 0x048fe200078210ff */
[----:B------:R-:W-:Y:S02]  /*1850*/  @!P3 IMAD R17, R5, UR15, R23 ;  /* 0x0000000f0511bc24 */ /* 0x000fe4000f8e0217 */
[----:B------:R-:W-:Y:S01]  /*1860*/  IMAD.MOV.U32 R11, RZ, RZ, -0x800000 ;  /* 0xff800000ff0b7424 */ /* 0x000fe200078e00ff */
[----:B------:R-:W-:Y:S01]  /*1870*/  @!P5 LEA.HI.X R15, R26, R15, R20, 0x2, P1 ;  /* 0x0000000f1a0fd211 */ /* 0x000fe200008f1414 */
[----:B------:R-:W-:Y:S01]  /*1880*/  IMAD.MOV.U32 R5, RZ, RZ, -0x800000 ;  /* 0xff800000ff057424 */ /* 0x000fe200078e00ff */
[----:B----4-:R-:W-:-:S02]  /*1890*/  @!P3 LEA R24, P0, R22, R6, 0x2 ;  /* 0x000000061618b211 */ /* 0x010fc400078010ff */
[----:B------:R-:W-:Y:S01]  /*18a0*/  MOV R6, 0xff800000 ;  /* 0xff80000000067802 */ /* 0x000fe20000000f00 */
[----:B------:R0:W3:Y:S01]  /*18b0*/  @!P5 LDG.E R11, desc[UR8][R14.64] ;  /* 0x000000080e0bd981 */ /* 0x0000e2000c1e1900 */
[----:B------:R-:W-:-:S03]  /*18c0*/  @!P3 LEA.HI.X R25, R22, R7, R17, 0x2, P0 ;  /* 0x000000071619b211 */ /* 0x000fc600000f1411 */
[----:B------:R1:W4:Y:S04]  /*18d0*/  @!P4 LDG.E R5, desc[UR8][R12.64] ;  /* 0x000000080c05c981 */ /* 0x000328000c1e1900 */
[----:B------:R5:W4:Y:S01]  /*18e0*/  @!P3 LDG.E R6, desc[UR8][R24.64] ;  /* 0x000000081806b981 */ /* 0x000b22000c1e1900 */
[C---:B------:R-:W-:Y:S01]  /*18f0*/  ISETP.GT.U32.AND P0, PT, R4.reuse, 0x7f, PT ;  /* 0x0000007f0400780c */ /* 0x040fe20003f04070 */
[----:B------:R-:W5:Y:S01]  /*1900*/  S2UR UR4, SR_CgaCtaId ;  /* 0x00000000000479c3 */ /* 0x000f620000008800 */
[C---:B------:R-:W-:Y:S01]  /*1910*/  ISETP.GT.U32.AND P2, PT, R4.reuse, 0x17f, PT ;  /* 0x0000017f0400780c */ /* 0x040fe20003f44070 */
[----:B------:R-:W-:Y:S01]  /*1920*/  UMOV UR5, 0x400 ;  /* 0x0000040000057882 */ /* 0x000fe20000000000 */
[C---:B------:R-:W-:Y:S01]  /*1930*/  ISETP.GT.U32.AND P1, PT, R4.reuse, 0xff, PT ;  /* 0x000000ff0400780c */ /* 0x040fe20003f24070 */
[----:B------:R-:W-:Y:S01]  /*1940*/  IMAD.MOV.U32 R27, RZ, RZ, -0x800000 ;  /* 0xff800000ff1b7424 */ /* 0x000fe200078e00ff */
[C---:B------:R-:W-:Y:S01]  /*1950*/  ISETP.GT.U32.AND P3, PT, R4.reuse, 0x1ff, PT ;  /* 0x000001ff0400780c */ /* 0x040fe20003f64070 */
[----:B------:R-:W-:Y:S01]  /*1960*/  IMAD.MOV.U32 R23, RZ, RZ, -0x800000 ;  /* 0xff800000ff177424 */ /* 0x000fe200078e00ff */
[----:B------:R-:W-:Y:S05]  /*1970*/  BSSY.RECONVERGENT B1, `(.L_x_51) ;  /* 0x00001d1000017945 */ /* 0x000fea0003800200 */
[----:B------:R-:W5:Y:S02]  /*1980*/  @!P0 S2R R7, SR_CgaCtaId ;  /* 0x0000000000078919 */ /* 0x000f640000008800 */
[----:B------:R-:W-:Y:S01]  /*1990*/  @!P2 IMAD.SHL.U32 R22, R4, 0x4, RZ ;  /* 0x000000040416a824 */ /* 0x000fe200078e00ff */
[----:B0-----:R-:W-:Y:S01]  /*19a0*/  @!P2 MOV R15, 0x400 ;  /* 0x00000400000fa802 */ /* 0x001fe20000000f00 */
[----:B------:R-:W0:Y:S01]  /*19b0*/  @!P2 S2R R20, SR_CgaCtaId ;  /* 0x000000000014a919 */ /* 0x000e220000008800 */
[----:B------:R-:W-:-:S02]  /*19c0*/  @!P1 MOV R14, 0x400 ;  /* 0x00000400000e9802 */ /* 0x000fc40000000f00 */
[----:B-1----:R-:W-:Y:S01]  /*19d0*/  @!P0 MOV R12, 0x400 ;  /* 0x00000400000c8802 */ /* 0x002fe20000000f00 */
[----:B------:R-:W1:Y:S01]  /*19e0*/  @!P1 S2R R17, SR_CgaCtaId ;  /* 0x0000000000119919 */ /* 0x000e620000008800 */
[----:B------:R-:W-:Y:S02]  /*19f0*/  @!P2 LOP3.LUT R22, R22, 0x1c, RZ, 0xc0, !PT ;  /* 0x0000001c1616a812 */ /* 0x000fe400078ec0ff */
[----:B-----5:R-:W-:Y:S01]  /*1a00*/  MOV R24, 0xff800000 ;  /* 0xff80000000187802 */ /* 0x020fe20000000f00 */
[----:B------:R-:W-:Y:S01]  /*1a10*/  ULEA UR4, UR4, UR5, 0x18 ;  /* 0x0000000504047291 */ /* 0x000fe2000f8ec0ff */
[----:B------:R-:W-:Y:S01]  /*1a20*/  IMAD.MOV.U32 R25, RZ, RZ, -0x800000 ;  /* 0xff800000ff197424 */ /* 0x000fe200078e00ff */
[----:B------:R-:W-:Y:S01]  /*1a30*/  @!P0 LEA R7, R7, R12, 0x18 ;  /* 0x0000000c07078211 */ /* 0x000fe200078ec0ff */
[----:B------:R-:W-:Y:S01]  /*1a40*/  @!P3 IMAD.SHL.U32 R12, R4, 0x4, RZ ;  /* 0x00000004040cb824 */ /* 0x000fe200078e00ff */
[----:B0-----:R-:W-:Y:S01]  /*1a50*/  @!P2 LEA R15, R20, R15, 0x18 ;  /* 0x0000000f140fa211 */ /* 0x001fe200078ec0ff */
[----:B------:R-:W-:-:S03]  /*1a60*/  @!P1 IMAD.SHL.U32 R20, R4, 0x4, RZ ;  /* 0x0000000404149824 */ /* 0x000fc600078e00ff */
[----:B------:R-:W-:Y:S02]  /*1a70*/  @!P3 LOP3.LUT R12, R12, 0x1c, RZ, 0xc0, !PT ;  /* 0x0000001c0c0cb812 */ /* 0x000fe400078ec0ff */
[----:B-1----:R-:W-:Y:S01]  /*1a80*/  @!P1 LEA R13, R17, R14, 0x18 ;  /* 0x0000000e110d9211 */ /* 0x002fe200078ec0ff */
[----:B------:R-:W-:Y:S01]  /*1a90*/  @!P0 IMAD.SHL.U32 R14, R4, 0x4, RZ ;  /* 0x00000004040e8824 */ /* 0x000fe200078e00ff */
[----:B------:R-:W-:Y:S01]  /*1aa0*/  @!P1 LOP3.LUT R20, R20, 0x1c, RZ, 0xc0, !PT ;  /* 0x0000001c14149812 */ /* 0x000fe200078ec0ff */
[----:B------:R-:W-:Y:S01]  /*1ab0*/  @!P2 IMAD.IADD R22, R22, 0x1, R15 ;  /* 0x000000011616a824 */ /* 0x000fe200078e020f */
[----:B------:R-:W-:Y:S02]  /*1ac0*/  @!P3 IADD3 R12, PT, PT, R12, UR4, RZ ;  /* 0x000000040c0cbc10 */ /* 0x000fe4000fffe0ff */
[----:B------:R-:W-:Y:S01]  /*1ad0*/  @!P0 LOP3.LUT R14, R14, 0x1c, RZ, 0xc0, !PT ;  /* 0x0000001c0e0e8812 */ /* 0x000fe200078ec0ff */
[----:B------:R-:W-:Y:S01]  /*1ae0*/  @!P1 IMAD.IADD R20, R20, 0x1, R13 ;  /* 0x0000000114149824 */ /* 0x000fe200078e020d */
[----:B------:R-:W-:Y:S01]  /*1af0*/  SHF.R.U32.HI R13, RZ, 0x4, R4 ;  /* 0x00000004ff0d7819 */ /* 0x000fe20000011604 */
[----:B------:R-:W-:-:S02]  /*1b00*/  @!P3 IMAD R15, R3, 0x24, R12 ;  /* 0x00000024030fb824 */ /* 0x000fc400078e020c */
[----:B------:R-:W-:Y:S01]  /*1b10*/  @!P0 IMAD.IADD R14, R14, 0x1, R7 ;  /* 0x000000010e0e8824 */ /* 0x000fe200078e0207 */
[----:B------:R-:W-:Y:S01]  /*1b20*/  LOP3.LUT R7, R4, 0xf, RZ, 0xc0, !PT ;  /* 0x0000000f04077812 */ /* 0x000fe200078ec0ff */
[----:B------:R-:W-:Y:S01]  /*1b30*/  @!P2 IMAD R22, R3, 0x24, R22 ;  /* 0x000000240316a824 */ /* 0x000fe200078e0216 */
[----:B------:R-:W-:Y:S01]  /*1b40*/  LEA R12, R13, UR4, 0x2 ;  /* 0x000000040d0c7c11 */ /* 0x000fe2000f8e10ff */
[C---:B------:R-:W-:Y:S01]  /*1b50*/  @!P1 IMAD R20, R3.reuse, 0x24, R20 ;  /* 0x0000002403149824 */ /* 0x040fe200078e0214 */
[----:B------:R-:W-:Y:S01]  /*1b60*/  USHF.R.S32.HI UR4, URZ, 0x1f, UR22 ;  /* 0x0000001fff047899 */ /* 0x000fe20008011416 */
[----:B------:R-:W-:Y:S02]  /*1b70*/  @!P0 IMAD R17, R3, 0x24, R14 ;  /* 0x0000002403118824 */ /* 0x000fe400078e020e */
[----:B------:R-:W-:Y:S01]  /*1b80*/  IMAD R12, R7, 0x24, R12 ;  /* 0x00000024070c7824 */ /* 0x000fe200078e020c */
[----:B------:R-:W0:Y:S01]  /*1b90*/  LDC R3, c[0x0][0x434] ;  /* 0x00010d00ff037b82 */ /* 0x000e220000000800 */
[----:B------:R-:W-:Y:S01]  /*1ba0*/  ULOP3.LUT UR4, UR4, 0x1, URZ, 0xfc, !UPT ;  /* 0x0000000104047892 */ /* 0x000fe2000f8efcff */
[----:B--2---:R-:W-:Y:S04]  /*1bb0*/  @!P3 STS [R15], R16 ;  /* 0x000000100f00b388 */ /* 0x004fe80000000800 */
[----:B---3--:R0:W-:Y:S04]  /*1bc0*/  @!P2 STS [R22+0x240], R11 ;  /* 0x0002400b1600a388 */ /* 0x0081e80000000800 */
[----:B----4-:R1:W-:Y:S04]  /*1bd0*/  @!P1 STS [R20+0x480], R5 ;  /* 0x0004800514009388 */ /* 0x0103e80000000800 */
[----:B------:R2:W-:Y:S01]  /*1be0*/  @!P0 STS [R17+0x6c0], R6 ;  /* 0x0006c00611008388 */ /* 0x0005e20000000800 */
[----:B------:R-:W-:Y:S01]  /*1bf0*/  BAR.SYNC.DEFER_BLOCKING 0x0 ;  /* 0x0000000000007b1d */ /* 0x000fe20000010000 */
[----:B0-----:R-:W-:-:S05]  /*1c00*/  IABS R11, R3 ;  /* 0x00000003000b7213 */ /* 0x001fca0000000000 */
[----:B-1----:R-:W0:Y:S01]  /*1c10*/  I2F.RP R20, R11 ;  /* 0x0000000b00147306 */ /* 0x002e220000209400 */
[----:B------:R-:W-:Y:S04]  /*1c20*/  @!P0 LDS R27, [R12] ;  /* 0x000000000c1b8984 */ /* 0x000fe80000000800 */
[----:B------:R-:W-:Y:S04]  /*1c30*/  @!P0 LDS R24, [R12+0x240] ;  /* 0x000240000c188984 */ /* 0x000fe80000000800 */
[----:B------:R-:W1:Y:S01]  /*1c40*/  @!P0 LDS R25, [R12+0x480] ;  /* 0x000480000c198984 */ /* 0x000e620000000800 */
[----:B0-----:R-:W0:Y:S03]  /*1c50*/  MUFU.RCP R16, R20 ;  /* 0x0000001400107308 */ /* 0x001e260000001000 */
[----:B------:R-:W3:Y:S01]  /*1c60*/  @!P0 LDS R23, [R12+0x6c0] ;  /* 0x0006c0000c178984 */ /* 0x000ee20000000800 */
[----:B0-----:R-:W-:-:S04]  /*1c70*/  VIADD R16, R16, 0xffffffe ;  /* 0x0ffffffe10107836 */ /* 0x001fc80000000000 */
[----:B--2---:R0:W2:Y:S02]  /*1c80*/  F2I.FTZ.U32.TRUNC.NTZ R17, R16 ;  /* 0x0000001000117305 */ /* 0x0040a4000021f000 */
[----:B0-----:R-:W-:Y:S01]  /*1c90*/  HFMA2 R16, -RZ, RZ, 0, 0 ;  /* 0x00000000ff107431 */ /* 0x001fe200000001ff */
[----:B-1----:R-:W-:-:S04]  /*1ca0*/  FMNMX3.FTZ R14, R27, R24, R25, !PT ;  /* 0x000000181b0e7276 */ /* 0x002fc80007810019 */
[----:B---3--:R-:W-:-:S05]  /*1cb0*/  FMNMX.FTZ R5, R14, R23, !PT ;  /* 0x000000170e057209 */ /* 0x008fca0007810000 */
[----:B------:R-:W0:Y:S02]  /*1cc0*/  SHFL.BFLY PT, R14, R5, 0x8, 0x1f ;  /* 0x0d001f00050e7f89 */ /* 0x000e2400000e0000 */
[----:B0-----:R-:W-:Y:S01]  /*1cd0*/  FMNMX.FTZ R14, R5, R14, !PT ;  /* 0x0000000e050e7209 */ /* 0x001fe20007810000 */
[----:B--2---:R-:W-:-:S04]  /*1ce0*/  IMAD.MOV R5, RZ, RZ, -R17 ;  /* 0x000000ffff057224 */ /* 0x004fc800078e0a11 */
[----:B------:R-:W0:Y:S01]  /*1cf0*/  SHFL.BFLY PT, R15, R14, 0x4, 0x1f ;  /* 0x0c801f000e0f7f89 */ /* 0x000e2200000e0000 */
[----:B------:R-:W-:Y:S01]  /*1d00*/  IMAD R6, R5, R11, RZ ;  /* 0x0000000b05067224 */ /* 0x000fe200078e02ff */
[----:B------:R-:W-:-:S03]  /*1d10*/  IABS R5, R2 ;  /* 0x0000000200057213 */ /* 0x000fc60000000000 */
[----:B------:R-:W-:Y:S01]  /*1d20*/  IMAD.HI.U32 R6, R17, R6, R16 ;  /* 0x0000000611067227 */ /* 0x000fe200078e0010 */
[----:B0-----:R-:W-:-:S05]  /*1d30*/  FMNMX.FTZ R15, R14, R15, !PT ;  /* 0x0000000f0e0f7209 */ /* 0x001fca0007810000 */
[----:B------:R-:W-:Y:S01]  /*1d40*/  IMAD.HI.U32 R14, R6, R5, RZ ;  /* 0x00000005060e7227 */ /* 0x000fe200078e00ff */
[----:B------:R-:W0:Y:S03]  /*1d50*/  SHFL.BFLY PT, R12, R15, 0x2, 0x1f ;  /* 0x0c401f000f0c7f89 */ /* 0x000e2600000e0000 */
[----:B------:R-:W-:-:S04]  /*1d60*/  IMAD.MOV R6, RZ, RZ, -R14 ;  /* 0x000000ffff067224 */ /* 0x000fc800078e0a0e */
[----:B------:R-:W-:Y:S01]  /*1d70*/  IMAD R6, R11, R6, R5 ;  /* 0x000000060b067224 */ /* 0x000fe200078e0205 */
[----:B------:R-:W-:-:S04]  /*1d80*/  LOP3.LUT R5, R2, R3, RZ, 0x3c, !PT ;  /* 0x0000000302057212 */ /* 0x000fc800078e3cff */
[----:B------:R-:W-:-:S13]  /*1d90*/  ISETP.GT.U32.AND P0, PT, R11, R6, PT ;  /* 0x000000060b00720c */ /* 0x000fda0003f04070 */
[----:B------:R-:W-:Y:S01]  /*1da0*/  @!P0 IMAD.IADD R6, R6, 0x1, -R11 ;  /* 0x0000000106068824 */ /* 0x000fe200078e0a0b */
[----:B0-----:R-:W-:Y:S01]  /*1db0*/  FMNMX.FTZ R12, R15, R12, !PT ;  /* 0x0000000c0f0c7209 */ /* 0x001fe20007810000 */
[----:B------:R-:W-:Y:S01]  /*1dc0*/  @!P0 VIADD R14, R14, 0x1 ;  /* 0x000000010e0e8836 */ /* 0x000fe20000000000 */
[----:B------:R-:W-:Y:S02]  /*1dd0*/  ISETP.NE.AND P0, PT, R3, RZ, PT ;  /* 0x000000ff0300720c */ /* 0x000fe40003f05270 */
[----:B------:R-:W-:Y:S01]  /*1de0*/  ISETP.GE.U32.AND P2, PT, R6, R11, PT ;  /* 0x0000000b0600720c */ /* 0x000fe20003f46070 */
[----:B------:R-:W0:-:S12]  /*1df0*/  SHFL.BFLY PT, R17, R12, 0x1, 0x1f ;  /* 0x0c201f000c117f89 */ /* 0x000e1800000e0000 */
[----:B------:R-:W-:Y:S01]  /*1e00*/  @P2 VIADD R14, R14, 0x1 ;  /* 0x000000010e0e2836 */ /* 0x000fe20000000000 */
[----:B0-----:R-:W-:-:S04]  /*1e10*/  FMNMX.FTZ R17, R12, R17, !PT ;  /* 0x000000110c117209 */ /* 0x001fc80007810000 */
[----:B------:R-:W-:-:S04]  /*1e20*/  FSETP.NEU.FTZ.AND P1, PT, R17, -INF , PT ;  /* 0xff8000001100780b */ /* 0x000fc80003f3d000 */
[----:B------:R-:W-:Y:S02]  /*1e30*/  FSEL R2, R17, RZ, P1 ;  /* 0x000000ff11027208 */ /* 0x000fe40000800000 */
[----:B------:R-:W0:Y:S01]  /*1e40*/  LDC R17, c[0x0][0x3e0] ;  /* 0x0000f800ff117b82 */ /* 0x000e220000000800 */
[----:B------:R-:W-:Y:S02]  /*1e50*/  ISETP.GE.AND P1, PT, R5, RZ, PT ;  /* 0x000000ff0500720c */ /* 0x000fe40003f26270 */
[C---:B------:R-:W-:Y:S01]  /*1e60*/  FADD.FTZ R20, -R2.reuse, R27 ;  /* 0x0000001b02147221 */ /* 0x040fe20000010100 */
[C---:B------:R-:W-:Y:S01]  /*1e70*/  FADD.FTZ R11, -R2.reuse, R24 ;  /* 0x00000018020b7221 */ /* 0x040fe20000010100 */
[C---:B------:R-:W-:Y:S01]  /*1e80*/  FADD.FTZ R21, -R2.reuse, R25 ;  /* 0x0000001902157221 */ /* 0x040fe20000010100 */
[----:B------:R-:W-:Y:S01]  /*1e90*/  FADD.FTZ R15, -R2, R23 ;  /* 0x00000017020f7221 */ /* 0x000fe20000010100 */
[----:B------:R-:W-:Y:S01]  /*1ea0*/  FMUL.FTZ R20, R20, 1.4426950216293334961 ;  /* 0x3fb8aa3b14147820 */ /* 0x000fe20000410000 */
[----:B------:R-:W-:Y:S01]  /*1eb0*/  FMUL.FTZ R11, R11, 1.4426950216293334961 ;  /* 0x3fb8aa3b0b0b7820 */ /* 0x000fe20000410000 */
[----:B------:R-:W-:Y:S01]  /*1ec0*/  FMUL.FTZ R21, R21, 1.4426950216293334961 ;  /* 0x3fb8aa3b15157820 */ /* 0x000fe20000410000 */
[----:B------:R-:W-:-:S03]  /*1ed0*/  FMUL.FTZ R15, R15, 1.4426950216293334961 ;  /* 0x3fb8aa3b0f0f7820 */ /* 0x000fc60000410000 */
[----:B------:R-:W-:Y:S01]  /*1ee0*/  MUFU.EX2 R20, R20 ;  /* 0x0000001400147308 */ /* 0x000fe20000000800 */
[----:B------:R-:W-:Y:S02]  /*1ef0*/  @!P1 IADD3 R14, PT, PT, -R14, RZ, RZ ;  /* 0x000000ff0e0e9210 */ /* 0x000fe40007ffe1ff */
[----:B------:R-:W-:-:S05]  /*1f00*/  @!P0 LOP3.LUT R14, RZ, R3, RZ, 0x33, !PT ;  /* 0x00000003ff0e8212 */ /* 0x000fca00078e33ff */
[----:B------:R-:W1:Y:S01]  /*1f10*/  MUFU.EX2 R11, R11 ;  /* 0x0000000b000b7308 */ /* 0x000e620000000800 */
[----:B------:R-:W-:Y:S01]  /*1f20*/  IMAD R5, R14, UR4, RZ ;  /* 0x000000040e057c24 */ /* 0x000fe2000f8e02ff */
[----:B------:R-:W2:Y:S01]  /*1f30*/  LDCU UR4, c[0x0][0x430] ;  /* 0x00008600ff0477ac */ /* 0x000ea20008000800 */
[----:B0-----:R-:W-:-:S03]  /*1f40*/  IABS R12, R17 ;  /* 0x00000011000c7213 */ /* 0x001fc60000000000 */
[----:B------:R-:W-:Y:S02]  /*1f50*/  IABS R16, R5 ;  /* 0x0000000500107213 */ /* 0x000fe40000000000 */
[----:B------:R-:W0:Y:S01]  /*1f60*/  MUFU.EX2 R6, R21 ;  /* 0x0000001500067308 */ /* 0x000e220000000800 */
[----:B------:R-:W-:-:S07]  /*1f70*/  ISETP.NE.AND P5, PT, R5, RZ, PT ;  /* 0x000000ff0500720c */ /* 0x000fce0003fa5270 */
[----:B------:R-:W3:Y:S01]  /*1f80*/  MUFU.EX2 R33, R15 ;  /* 0x0000000f00217308 */ /* 0x000ee20000000800 */
[----:B-1----:R-:W-:-:S07]  /*1f90*/  FADD.FTZ R11, R20, R11 ;  /* 0x0000000b140b7221 */ /* 0x002fce0000010000 */
[----:B------:R-:W1:Y:S01]  /*1fa0*/  I2F.RP R22, R12 ;  /* 0x0000000c00167306 */ /* 0x000e620000209400 */
[----:B0-----:R-:W-:-:S07]  /*1fb0*/  FADD.FTZ R6, R11, R6 ;  /* 0x000000060b067221 */ /* 0x001fce0000010000 */
[----:B------:R-:W0:Y:S01]  /*1fc0*/  I2F.RP R26, R16 ;  /* 0x00000010001a7306 */ /* 0x000e220000209400 */
[----:B---3--:R-:W-:-:S05]  /*1fd0*/  FADD.FTZ R33, R6, R33 ;  /* 0x0000002106217221 */ /* 0x008fca0000010000 */
[----:B------:R-:W3:Y:S02]  /*1fe0*/  SHFL.BFLY PT, R20, R33, 0x8, 0x1f ;  /* 0x0d001f0021147f89 */ /* 0x000ee400000e0000 */
[----:B-1----:R-:W1:Y:S08]  /*1ff0*/  MUFU.RCP R28, R22 ;  /* 0x00000016001c7308 */ /* 0x002e700000001000 */
[----:B0-----:R-:W0:Y:S01]  /*2000*/  MUFU.RCP R26, R26 ;  /* 0x0000001a001a7308 */ /* 0x001e220000001000 */
[----:B-1----:R-:W-:-:S07]  /*2010*/  VIADD R28, R28, 0xffffffe ;  /* 0x0ffffffe1c1c7836 */ /* 0x002fce0000000000 */
[----:B------:R-:W1:Y:S01]  /*2020*/  F2I.FTZ.U32.TRUNC.NTZ R29, R28 ;  /* 0x0000001c001d7305 */ /* 0x000e62000021f000 */
[----:B---3--:R-:W-:Y:S01]  /*2030*/  FADD.FTZ R20, R33, R20 ;  /* 0x0000001421147221 */ /* 0x008fe20000010000 */
[----:B0-----:R-:W-:-:S04]  /*2040*/  VIADD R21, R26, 0xffffffe ;  /* 0x0ffffffe1a157836 */ /* 0x001fc80000000000 */
[----:B------:R-:W0:Y:S02]  /*2050*/  SHFL.BFLY PT, R15, R20, 0x4, 0x1f ;  /* 0x0c801f00140f7f89 */ /* 0x000e2400000e0000 */
[----:B------:R-:W3:Y:S01]  /*2060*/  F2I.FTZ.U32.TRUNC.NTZ R21, R21 ;  /* 0x0000001500157305 */ /* 0x000ee2000021f000 */
[----:B-1----:R-:W-:Y:S02]  /*2070*/  IMAD.MOV R6, RZ, RZ, -R29 ;  /* 0x000000ffff067224 */ /* 0x002fe400078e0a1d */
[----:B------:R-:W-:Y:S02]  /*2080*/  IMAD.MOV.U32 R28, RZ, RZ, RZ ;  /* 0x000000ffff1c7224 */ /* 0x000fe400078e00ff */
[----:B------:R-:W-:-:S04]  /*2090*/  IMAD R33, R6, R12, RZ ;  /* 0x0000000c06217224 */ /* 0x000fc800078e02ff */
[----:B------:R-:W-:-:S04]  /*20a0*/  IMAD.HI.U32 R22, R29, R33, R28 ;  /* 0x000000211d167227 */ /* 0x000fc800078e001c */
[----:B---3--:R-:W-:Y:S02]  /*20b0*/  IMAD.MOV R11, RZ, RZ, -R21 ;  /* 0x000000ffff0b7224 */ /* 0x008fe400078e0a15 */
[----:B0-----:R-:W-:Y:S01]  /*20c0*/  FADD.FTZ R15, R20, R15 ;  /* 0x0000000f140f7221 */ /* 0x001fe20000010000 */
[----:B------:R-:W-:Y:S01]  /*20d0*/  MOV R20, RZ ;  /* 0x000000ff00147202 */ /* 0x000fe20000000f00 */
[----:B------:R-:W-:-:S03]  /*20e0*/  IMAD R11, R11, R16, RZ ;  /* 0x000000100b0b7224 */ /* 0x000fc600078e02ff */
[----:B------:R-:W0:Y:S01]  /*20f0*/  SHFL.BFLY PT, R6, R15, 0x2, 0x1f ;  /* 0x0c401f000f067f89 */ /* 0x000e2200000e0000 */
[----:B------:R-:W-:Y:S01]  /*2100*/  IMAD.HI.U32 R20, R21, R11, R20 ;  /* 0x0000000b15147227 */ /* 0x000fe200078e0014 */
[----:B------:R-:W-:-:S03]  /*2110*/  IABS R21, R5 ;  /* 0x0000000500157213 */ /* 0x000fc60000000000 */
[----:B------:R-:W-:Y:S02]  /*2120*/  VIADD R11, R16, UR18 ;  /* 0x00000012100b7c36 */ /* 0x000fe40008000000 */
[----:B------:R-:W-:-:S03]  /*2130*/  IMAD.MOV R21, RZ, RZ, -R21 ;  /* 0x000000ffff157224 */ /* 0x000fc600078e0a15 */
[----:B------:R-:W-:Y:S02]  /*2140*/  IABS R29, R11 ;  /* 0x0000000b001d7213 */ /* 0x000fe40000000000 */
[C---:B------:R-:W-:Y:S02]  /*2150*/  LOP3.LUT R26, R11.reuse, R16, RZ, 0x3c, !PT ;  /* 0x000000100b1a7212 */ /* 0x040fe400078e3cff */
[----:B------:R-:W-:Y:S01]  /*2160*/  LOP3.LUT R11, R11, R17, RZ, 0x3c, !PT ;  /* 0x000000110b0b7212 */ /* 0x000fe200078e3cff */
[----:B------:R-:W-:Y:S01]  /*2170*/  IMAD.HI.U32 R20, R20, R29, RZ ;  /* 0x0000001d14147227 */ /* 0x000fe200078e00ff */
[----:B------:R-:W-:-:S03]  /*2180*/  ISETP.GE.AND P0, PT, R26, RZ, PT ;  /* 0x000000ff1a00720c */ /* 0x000fc60003f06270 */
[----:B------:R-:W-:-:S04]  /*2190*/  IMAD.HI.U32 R22, R22, R29, RZ ;  /* 0x0000001d16167227 */ /* 0x000fc800078e00ff */
[--C-:B------:R-:W-:Y:S02]  /*21a0*/  IMAD R33, R20, R21, R29.reuse ;  /* 0x0000001514217224 */ /* 0x100fe400078e021d */
[----:B0-----:R-:W-:Y:S01]  /*21b0*/  FADD.FTZ R6, R15, R6 ;  /* 0x000000060f067221 */ /* 0x001fe20000010000 */
[----:B------:R-:W-:Y:S01]  /*21c0*/  IMAD.MOV R21, RZ, RZ, -R22 ;  /* 0x000000ffff157224 */ /* 0x000fe200078e0a16 */
[----:B------:R-:W0:Y:S01]  /*21d0*/  LDC.U8 R15, c[0x0][0x549] ;  /* 0x00015240ff0f7b82 */ /* 0x000e220000000000 */
[----:B------:R-:W-:Y:S02]  /*21e0*/  ISETP.GT.U32.AND P3, PT, R16, R33, PT ;  /* 0x000000211000720c */ /* 0x000fe40003f64070 */
[C---:B------:R-:W-:Y:S02]  /*21f0*/  IMAD R29, R12.reuse, R21, R29 ;  /* 0x000000150c1d7224 */ /* 0x040fe400078e021d */
[----:B------:R-:W1:Y:S03]  /*2200*/  SHFL.BFLY PT, R21, R6, 0x1, 0x1f ;  /* 0x0c201f0006157f89 */ /* 0x000e6600000e0000 */
[----:B------:R-:W-:-:S06]  /*2210*/  ISETP.GT.U32.AND P1, PT, R12, R29, PT ;  /* 0x0000001d0c00720c */ /* 0x000fcc0003f24070 */
[-C--:B------:R-:W-:Y:S01]  /*2220*/  @!P3 IADD3 R33, PT, PT, R33, -R16.reuse, RZ ;  /* 0x800000102121b210 */ /* 0x080fe20007ffe0ff */
[----:B------:R-:W-:Y:S01]  /*2230*/  @!P3 VIADD R20, R20, 0x1 ;  /* 0x000000011414b836 */ /* 0x000fe20000000000 */
[----:B------:R-:W-:Y:S02]  /*2240*/  ISETP.GE.AND P3, PT, R11, RZ, PT ;  /* 0x000000ff0b00720c */ /* 0x000fe40003f66270 */
[----:B------:R-:W-:-:S03]  /*2250*/  ISETP.GE.U32.AND P2, PT, R33, R16, PT ;  /* 0x000000102100720c */ /* 0x000fc60003f46070 */
[----:B------:R-:W-:Y:S02]  /*2260*/  @!P1 IMAD.IADD R29, R29, 0x1, -R12 ;  /* 0x000000011d1d9824 */ /* 0x000fe400078e0a0c */
[----:B------:R-:W-:Y:S01]  /*2270*/  @!P1 VIADD R22, R22, 0x1 ;  /* 0x0000000116169836 */ /* 0x000fe20000000000 */
[----:B------:R-:W-:Y:S02]  /*2280*/  ISETP.NE.AND P1, PT, R17, RZ, PT ;  /* 0x000000ff1100720c */ /* 0x000fe40003f25270 */
[----:B------:R-:W-:Y:S02]  /*2290*/  ISETP.GE.U32.AND P4, PT, R29, R12, PT ;  /* 0x0000000c1d00720c */ /* 0x000fe40003f86070 */
[----:B------:R-:W-:Y:S01]  /*22a0*/  SHF.R.S32.HI R29, RZ, 0x1f, R5 ;  /* 0x0000001fff1d7819 */ /* 0x000fe20000011405 */
[----:B-1----:R-:W-:Y:S01]  /*22b0*/  FADD.FTZ R21, R6, R21 ;  /* 0x0000001506157221 */ /* 0x002fe20000010000 */
[----:B--2---:R-:W-:Y:S02]  /*22c0*/  IMAD R6, R3, UR4, RZ ;  /* 0x0000000403067c24 */ /* 0x004fe4000f8e02ff */
[----:B------:R-:W-:-:S02]  /*22d0*/  @P2 VIADD R20, R20, 0x1 ;  /* 0x0000000114142836 */ /* 0x000fc40000000000 */
[----:B------:R-:W-:Y:S01]  /*22e0*/  FSETP.NE.FTZ.AND P2, PT, R21, RZ, PT ;  /* 0x000000ff1500720b */ /* 0x000fe20003f55000 */
[----:B------:R-:W-:Y:S02]  /*22f0*/  IMAD R5, R5, R6, RZ ;  /* 0x0000000605057224 */ /* 0x000fe400078e02ff */
[----:B------:R-:W-:Y:S01]  /*2300*/  @!P0 IMAD.MOV R20, RZ, RZ, -R20 ;  /* 0x000000ffff148224 */ /* 0x000fe200078e0a14 */
[----:B0-----:R-:W-:Y:S02]  /*2310*/  ISETP.NE.AND P0, PT, R15, RZ, PT ;  /* 0x000000ff0f00720c */ /* 0x001fe40003f05270 */
[----:B------:R-:W-:Y:S02]  /*2320*/  @P4 IADD3 R22, PT, PT, R22, 0x1, RZ ;  /* 0x0000000116164810 */ /* 0x000fe40007ffe0ff */
[----:B------:R-:W-:Y:S02]  /*2330*/  ISETP.NE.AND P4, PT, R14, RZ, PT ;  /* 0x000000ff0e00720c */ /* 0x000fe40003f85270 */
[----:B------:R-:W-:Y:S01]  /*2340*/  @!P5 LOP3.LUT R20, RZ, R16, RZ, 0x33, !PT ;  /* 0x00000010ff14d212 */ /* 0x000fe200078e33ff */
[----:B------:R-:W-:Y:S01]  /*2350*/  @!P3 IMAD.MOV R22, RZ, RZ, -R22 ;  /* 0x000000ffff16b224 */ /* 0x000fe200078e0a16 */
[----:B------:R-:W-:Y:S01]  /*2360*/  @!P1 LOP3.LUT R22, RZ, R17, RZ, 0x33, !PT ;  /* 0x00000011ff169212 */ /* 0x000fe200078e33ff */
[----:B------:R-:W0:Y:S01]  /*2370*/  @P2 MUFU.LG2 R21, R21 ;  /* 0x0000001500152308 */ /* 0x000e220000000c00 */
[----:B------:R-:W-:-:S02]  /*2380*/  LOP3.LUT P1, RZ, R4, 0x38f, RZ, 0xc0, !PT ;  /* 0x0000038f04ff7812 */ /* 0x000fc4000782c0ff */
[----:B------:R-:W-:Y:S02]  /*2390*/  SEL R11, R3, 0x1, !P0 ;  /* 0x00000001030b7807 */ /* 0x000fe40004000000 */
[----:B------:R-:W-:Y:S02]  /*23a0*/  SEL R12, RZ, 0x1, !P4 ;  /* 0x00000001ff0c7807 */ /* 0x000fe40006000000 */
[----:B------:R-:W-:Y:S01]  /*23b0*/  ISETP.LT.U32.AND P0, PT, R18, R20, PT ;  /* 0x000000141200720c */ /* 0x000fe20003f01070 */
[----:B------:R-:W-:Y:S01]  /*23c0*/  IMAD R11, R22, R11, RZ ;  /* 0x0000000b160b7224 */ /* 0x000fe200078e02ff */
[----:B------:R-:W-:Y:S01]  /*23d0*/  SHF.R.S32.HI R15, RZ, 0x1f, R20 ;  /* 0x0000001fff0f7819 */ /* 0x000fe20000011414 */
[----:B------:R-:W-:Y:S01]  /*23e0*/  IMAD.MOV.U32 R22, RZ, RZ, 0x7f800000 ;  /* 0x7f800000ff167424 */ /* 0x000fe200078e00ff */
[----:B------:R-:W-:Y:S02]  /*23f0*/  LOP3.LUT R12, R29, R12, RZ, 0xfc, !PT ;  /* 0x0000000c1d0c7212 */ /* 0x000fe400078efcff */
[----:B------:R-:W-:-:S03]  /*2400*/  ISETP.LT.AND.EX P0, PT, R19, R15, PT, P0 ;  /* 0x0000000f1300720c */ /* 0x000fc60003f01300 */
[----:B------:R-:W-:Y:S01]  /*2410*/  IMAD R3, R12, R11, RZ ;  /* 0x0000000b0c037224 */ /* 0x000fe200078e02ff */
[----:B------:R-:W-:Y:S01]  /*2420*/  SEL R6, R18, R20, P0 ;  /* 0x0000001412067207 */ /* 0x000fe20000000000 */
[----:B0-----:R-:W-:Y:S01]  /*2430*/  @P2 FFMA.FTZ R22, R21, 0.69314718246459960938, R2 ;  /* 0x3f31721815162823 */ /* 0x001fe20000010002 */
[----:B------:R-:W-:Y:S07]  /*2440*/  @P1 BRA `(.L_x_52) ;  /* 0x00000010008c1947 */ /* 0x000fee0003800000 */
        /* <DEDUP_REMOVED lines=50> */
.L_x_54:
[----:B------:R-:W-:Y:S01]  /*2770*/  IMAD.MOV.U32 R26, RZ, RZ, R2 ;  /* 0x000000ffff1a7224 */ /* 0x000fe200078e0002 */
[----:B------:R-:W-:Y:S01]  /*2780*/  MOV R19, RZ ;  /* 0x000000ff00137202 */ /* 0x000fe20000000f00 */
[----:B------:R-:W-:Y:S01]  /*2790*/  IMAD.MOV.U32 R18, RZ, RZ, R32 ;  /* 0x000000ffff127224 */ /* 0x000fe200078e0020 */
[----:B------:R-:W-:Y:S02]  /*27a0*/  MOV R14, 0x27c0 ;  /* 0x000027c0000e7802 */ /* 0x000fe40000000f00 */
[----:B------:R-:W-:Y:S05]  /*27b0*/  CALL.REL.NOINC `($__internal_1_$__cuda_sm20_div_s64) ;  /* 0x0000001c00807944 */ /* 0x000fea0003c00000 */
[----:B------:R-:W-:Y:S02]  /*27c0*/  IADD3 R15, PT, PT, -R12, RZ, RZ ;  /* 0x000000ff0c0f7210 */ /* 0x000fe40007ffe1ff */
[----:B------:R-:W-:-:S03]  /*27d0*/  MOV R33, R11 ;  /* 0x0000000b00217202 */ /* 0x000fc60000000f00 */
[----:B------:R-:W-:Y:S01]  /*27e0*/  IMAD R14, R32, R15, R2 ;  /* 0x0000000f200e7224 */ /* 0x000fe200078e0202 */
[----:B------:R-:W-:-:S07]  /*27f0*/  MOV R32, R12 ;  /* 0x0000000c00207202 */ /* 0x000fce0000000f00 */
.L_x_55:
        /* <DEDUP_REMOVED lines=59> */
.L_x_57:
[----:B------:R-:W-:Y:S01]  /*2bb0*/  IMAD.MOV.U32 R26, RZ, RZ, R32 ;  /* 0x000000ffff1a7224 */ /* 0x000fe200078e0020 */
[----:B------:R-:W-:Y:S01]  /*2bc0*/  MOV R19, R33 ;  /* 0x0000002100137202 */ /* 0x000fe20000000f00 */
[----:B------:R-:W-:Y:S01]  /*2bd0*/  IMAD.MOV.U32 R18, RZ, RZ, R30 ;  /* 0x000000ffff127224 */ /* 0x000fe200078e001e */
[----:B------:R-:W-:Y:S02]  /*2be0*/  MOV R14, 0x2c00 ;  /* 0x00002c00000e7802 */ /* 0x000fe40000000f00 */
[----:B------:R-:W-:Y:S05]  /*2bf0*/  CALL.REL.NOINC `($__internal_1_$__cuda_sm20_div_s64) ;  /* 0x0000001800707944 */ /* 0x000fea0003c00000 */
[----:B------:R-:W-:-:S05]  /*2c00*/  IADD3 R31, PT, PT, -R12, RZ, RZ ;  /* 0x000000ff0c1f7210 */ /* 0x000fca0007ffe1ff */
[----:B------:R-:W-:Y:S02]  /*2c10*/  IMAD R31, R31, R30, R32 ;  /* 0x0000001e1f1f7224 */ /* 0x000fe400078e0220 */
.L_x_58:
[----:B------:R-:W-:Y:S05]  /*2c20*/  BSYNC.RECONVERGENT B0 ;  /* 0x0000000000007941 */ /* 0x000fea0003800200 */
.L_x_56:
[----:B------:R-:W-:Y:S01]  /*2c30*/  IABS R18, R8 ;  /* 0x0000000800127213 */ /* 0x000fe20000000000 */
[----:B------:R-:W0:Y:S01]  /*2c40*/  LDCU.U8 UR10, c[0x0][0x549] ;  /* 0x0000a920ff0a77ac */ /* 0x000e220008000000 */
[----:B------:R-:W-:Y:S02]  /*2c50*/  IABS R26, R10 ;  /* 0x0000000a001a7213 */ /* 0x000fe40000000000 */
[----:B------:R-:W1:Y:S01]  /*2c60*/  I2F.U32.RP R16, R18 ;  /* 0x0000001200107306 */ /* 0x000e620000209000 */
[----:B------:R-:W-:Y:S01]  /*2c70*/  IABS R11, R17 ;  /* 0x00000011000b7213 */ /* 0x000fe20000000000 */
[----:B------:R-:W2:Y:S06]  /*2c80*/  LDCU.64 UR4, c[0x0][0x430] ;  /* 0x00008600ff0477ac */ /* 0x000eac0008000a00 */
[----:B------:R-:W3:Y:S01]  /*2c90*/  I2F.U32.RP R28, R26 ;  /* 0x0000001a001c7306 */ /* 0x000ee20000209000 */
[----:B0-----:R-:W-:-:S07]  /*2ca0*/  UISETP.NE.AND UP0, UPT, UR10, URZ, UPT ;  /* 0x000000ff0a00728c */ /* 0x001fce000bf05270 */
[----:B-1----:R-:W0:Y:S01]  /*2cb0*/  MUFU.RCP R15, R16 ;  /* 0x00000010000f7308 */ /* 0x002e220000001000 */
[----:B--2---:R-:W-:Y:S02]  /*2cc0*/  USEL UR10, UR5, 0x1, !UP0 ;  /* 0x00000001050a7887 */ /* 0x004fe4000c000000 */
[----:B------:R-:W-:-:S05]  /*2cd0*/  USEL UR11, UR4, 0x1, UP0 ;  /* 0x00000001040b7887 */ /* 0x000fca0008000000 */
[----:B---3--:R-:W1:Y:S01]  /*2ce0*/  MUFU.RCP R20, R28 ;  /* 0x0000001c00147308 */ /* 0x008e620000001000 */
[----:B------:R-:W-:Y:S02]  /*2cf0*/  UIMAD UR4, UR5, UR4, URZ ;  /* 0x00000004050472a4 */ /* 0x000fe4000f8e02ff */
[----:B------:R-:W-:-:S05]  /*2d00*/  UIMAD UR5, UR11, UR5, URZ ;  /* 0x000000050b0572a4 */ /* 0x000fca000f8e02ff */
[----:B------:R-:W-:Y:S01]  /*2d10*/  I2F.U32.RP R14, R11 ;  /* 0x0000000b000e7306 */ /* 0x000fe20000209000 */
[----:B0-----:R-:W-:Y:S01]  /*2d20*/  VIADD R15, R15, 0xffffffe ;  /* 0x0ffffffe0f0f7836 */ /* 0x001fe20000000000 */
[----:B------:R-:W-:-:S06]  /*2d30*/  IABS R16, R12 ;  /* 0x0000000c00107213 */ /* 0x000fcc0000000000 */
[----:B------:R-:W0:Y:S01]  /*2d40*/  F2I.FTZ.U32.TRUNC.NTZ R15, R15 ;  /* 0x0000000f000f7305 */ /* 0x000e22000021f000 */
[----:B-1----:R-:W-:-:S07]  /*2d50*/  VIADD R20, R20, 0xffffffe ;  /* 0x0ffffffe14147836 */ /* 0x002fce0000000000 */
[----:B------:R-:W1:Y:S01]  /*2d60*/  F2I.FTZ.U32.TRUNC.NTZ R21, R20 ;  /* 0x0000001400157305 */ /* 0x000e62000021f000 */
[----:B0-----:R-:W-:-:S07]  /*2d70*/  IADD3 R29, PT, PT, RZ, -R15, RZ ;  /* 0x8000000fff1d7210 */ /* 0x001fce0007ffe0ff */
[----:B------:R0:W2:Y:S01]  /*2d80*/  MUFU.RCP R34, R14 ;  /* 0x0000000e00227308 */ /* 0x0000a20000001000 */
[----:B------:R-:W-:Y:S02]  /*2d90*/  IMAD R29, R29, R18, RZ ;  /* 0x000000121d1d7224 */ /* 0x000fe400078e02ff */
[----:B-1----:R-:W-:Y:S02]  /*2da0*/  IMAD.MOV R19, RZ, RZ, -R21 ;  /* 0x000000ffff137224 */ /* 0x002fe400078e0a15 */
[----:B------:R-:W-:Y:S02]  /*2db0*/  IMAD.MOV.U32 R20, RZ, RZ, RZ ;  /* 0x000000ffff147224 */ /* 0x000fe400078e00ff */
[----:B------:R-:W-:Y:S01]  /*2dc0*/  IMAD R32, R19, R26, RZ ;  /* 0x0000001a13207224 */ /* 0x000fe200078e02ff */
[----:B------:R-:W-:-:S03]  /*2dd0*/  IABS R19, R9 ;  /* 0x0000000900137213 */ /* 0x000fc60000000000 */
[----:B------:R-:W-:Y:S01]  /*2de0*/  IMAD.HI.U32 R32, R21, R32, R20 ;  /* 0x0000002015207227 */ /* 0x000fe200078e0014 */
[----:B------:R-:W1:Y:S03]  /*2df0*/  I2F.U32.RP R30, R19 ;  /* 0x00000013001e7306 */ /* 0x000e660000209000 */
[----:B0-----:R-:W-:Y:S01]  /*2e00*/  HFMA2 R14, -RZ, RZ, 0, 0 ;  /* 0x00000000ff0e7431 */ /* 0x001fe200000001ff */
[----:B------:R-:W-:Y:S01]  /*2e10*/  IABS R21, R31 ;  /* 0x0000001f00157213 */ /* 0x000fe20000000000 */
[----:B--2---:R-:W-:Y:S01]  /*2e20*/  VIADD R34, R34, 0xffffffe ;  /* 0x0ffffffe22227836 */ /* 0x004fe20000000000 */
[----:B------:R-:W-:-:S03]  /*2e30*/  IABS R20, R10 ;  /* 0x0000000a00147213 */ /* 0x000fc60000000000 */
[----:B------:R-:W-:Y:S01]  /*2e40*/  IMAD.HI.U32 R32, R32, R21, RZ ;  /* 0x0000001520207227 */ /* 0x000fe200078e00ff */
[----:B------:R0:W2:Y:S03]  /*2e50*/  F2I.FTZ.U32.TRUNC.NTZ R35, R34 ;  /* 0x0000002200237305 */ /* 0x0000a6000021f000 */
[----:B------:R-:W-:Y:S01]  /*2e60*/  IMAD.HI.U32 R29, R15, R29, R14 ;  /* 0x0000001d0f1d7227 */ /* 0x000fe200078e000e */
[----:B------:R-:W-:Y:S02]  /*2e70*/  IABS R14, R6 ;  /* 0x00000006000e7213 */ /* 0x000fe40000000000 */
[----:B------:R-:W-:Y:S01]  /*2e80*/  IABS R15, R8 ;  /* 0x00000008000f7213 */ /* 0x000fe20000000000 */
[----:B------:R-:W-:Y:S01]  /*2e90*/  IMAD.MOV R20, RZ, RZ, -R20 ;  /* 0x000000ffff147224 */ /* 0x000fe200078e0a14 */
[----:B------:R-:W3:Y:S01]  /*2ea0*/  I2F.U32.RP R28, R14 ;  /* 0x0000000e001c7306 */ /* 0x000ee20000209000 */
[----:B------:R-:W-:-:S04]  /*2eb0*/  IMAD.HI.U32 R29, R29, R16, RZ ;  /* 0x000000101d1d7227 */ /* 0x000fc800078e00ff */
[----:B------:R-:W-:Y:S02]  /*2ec0*/  IMAD R21, R32, R20, R21 ;  /* 0x0000001420157224 */ /* 0x000fe400078e0215 */
[----:B------:R-:W-:Y:S01]  /*2ed0*/  IMAD.MOV R15, RZ, RZ, -R15 ;  /* 0x000000ffff0f7224 */ /* 0x000fe200078e0a0f */
[----:B-1----:R-:W1:Y:S01]  /*2ee0*/  MUFU.RCP R30, R30 ;  /* 0x0000001e001e7308 */ /* 0x002e620000001000 */
[----:B0-----:R-:W-:Y:S01]  /*2ef0*/  IMAD.MOV.U32 R34, RZ, RZ, RZ ;  /* 0x000000ffff227224 */ /* 0x001fe200078e00ff */
[----:B------:R-:W-:Y:S01]  /*2f00*/  ISETP.GT.U32.AND P4, PT, R26, R21, PT ;  /* 0x000000151a00720c */ /* 0x000fe20003f84070 */
[----:B------:R-:W-:Y:S01]  /*2f10*/  IMAD R33, R29, R15, R16 ;  /* 0x0000000f1d217224 */ /* 0x000fe200078e0210 */
[----:B--2---:R-:W-:Y:S02]  /*2f20*/  IADD3 R15, PT, PT, RZ, -R35, RZ ;  /* 0x80000023ff0f7210 */ /* 0x004fe40007ffe0ff */
[----:B------:R-:W-:Y:S02]  /*2f30*/  IABS R16, R17 ;  /* 0x0000001100107213 */ /* 0x000fe40000000000 */
[----:B---3--:R-:W0:Y:S01]  /*2f40*/  MUFU.RCP R28, R28 ;  /* 0x0000001c001c7308 */ /* 0x008e220000001000 */
[----:B------:R-:W-:Y:S01]  /*2f50*/  ISETP.GT.U32.AND P2, PT, R18, R33, PT ;  /* 0x000000211200720c */ /* 0x000fe20003f44070 */
[----:B------:R-:W-:-:S02]  /*2f60*/  IMAD R15, R15, R11, RZ ;  /* 0x0000000b0f0f7224 */ /* 0x000fc400078e02ff */
[----:B------:R-:W-:Y:S02]  /*2f70*/  IMAD.MOV R16, RZ, RZ, -R16 ;  /* 0x000000ffff107224 */ /* 0x000fe400078e0a10 */
[----:B------:R-:W-:Y:S01]  /*2f80*/  IMAD.HI.U32 R34, R35, R15, R34 ;  /* 0x0000000f23227227 */ /* 0x000fe200078e0022 */
[----:B------:R-:W-:Y:S02]  /*2f90*/  @!P4 IADD3 R21, PT, PT, R21, -R26, RZ ;  /* 0x8000001a1515c210 */ /* 0x000fe40007ffe0ff */
[----:B------:R-:W-:Y:S01]  /*2fa0*/  IABS R15, R2 ;  /* 0x00000002000f7213 */ /* 0x000fe20000000000 */
[----:B-1----:R-:W-:Y:S01]  /*2fb0*/  VIADD R35, R30, 0xffffffe ;  /* 0x0ffffffe1e237836 */ /* 0x002fe20000000000 */
[----:B------:R-:W-:Y:S02]  /*2fc0*/  ISETP.GE.U32.AND P6, PT, R21, R26, PT ;  /* 0x0000001a1500720c */ /* 0x000fe40003fc6070 */
[----:B------:R-:W-:Y:S01]  /*2fd0*/  @!P4 IADD3 R32, PT, PT, R32, 0x1, RZ ;  /* 0x000000012020c810 */ /* 0x000fe20007ffe0ff */
[----:B------:R-:W-:Y:S01]  /*2fe0*/  IMAD.HI.U32 R21, R34, R15, RZ ;  /* 0x0000000f22157227 */ /* 0x000fe200078e00ff */
[----:B------:R-:W-:Y:S01]  /*2ff0*/  ISETP.NE.AND P4, PT, R10, RZ, PT ;  /* 0x000000ff0a00720c */ /* 0x000fe20003f85270 */
[----:B------:R-:W1:Y:S02]  /*3000*/  F2I.FTZ.U32.TRUNC.NTZ R35, R35 ;  /* 0x0000002300237305 */ /* 0x000e64000021f000 */
[----:B0-----:R-:W-:-:S02]  /*3010*/  VIADD R36, R28, 0xffffffe ;  /* 0x0ffffffe1c247836 */ /* 0x001fc40000000000 */
[----:B------:R-:W-:Y:S02]  /*3020*/  @!P2 IMAD.IADD R33, R33, 0x1, -R18 ;  /* 0x000000012121a824 */ /* 0x000fe400078e0a12 */
[----:B------:R-:W-:Y:S01]  /*3030*/  IMAD R16, R21, R16, R15 ;  /* 0x0000001015107224 */ /* 0x000fe200078e020f */
[----:B------:R-:W-:Y:S01]  /*3040*/  LOP3.LUT R15, R12, R8, RZ, 0x3c, !PT ;  /* 0x000000080c0f7212 */ /* 0x000fe200078e3cff */
[----:B------:R-:W0:Y:S01]  /*3050*/  F2I.FTZ.U32.TRUNC.NTZ R37, R36 ;  /* 0x0000002400257305 */ /* 0x000e22000021f000 */
[----:B------:R-:W-:Y:S01]  /*3060*/  ISETP.GE.U32.AND P5, PT, R33, R18, PT ;  /* 0x000000122100720c */ /* 0x000fe20003fa6070 */
[----:B------:R-:W-:Y:S01]  /*3070*/  @!P2 VIADD R29, R29, 0x1 ;  /* 0x000000011d1da836 */ /* 0x000fe20000000000 */
[----:B------:R-:W-:Y:S01]  /*3080*/  LOP3.LUT R18, R31, R10, RZ, 0x3c, !PT ;  /* 0x0000000a1f127212 */ /* 0x000fe200078e3cff */
[----:B------:R-:W-:Y:S01]  /*3090*/  IMAD.MOV.U32 R34, RZ, RZ, RZ ;  /* 0x000000ffff227224 */ /* 0x000fe200078e00ff */
[----:B------:R-:W-:Y:S02]  /*30a0*/  ISETP.GT.U32.AND P0, PT, R11, R16, PT ;  /* 0x000000100b00720c */ /* 0x000fe40003f04070 */
[----:B------:R-:W-:-:S02]  /*30b0*/  ISETP.GE.AND P1, PT, R15, RZ, PT ;  /* 0x000000ff0f00720c */ /* 0x000fc40003f26270 */
[----:B------:R-:W-:Y:S02]  /*30c0*/  ISETP.GE.AND P3, PT, R18, RZ, PT ;  /* 0x000000ff1200720c */ /* 0x000fe40003f66270 */
[----:B------:R-:W-:Y:S02]  /*30d0*/  ISETP.NE.AND P2, PT, R8, RZ, PT ;  /* 0x000000ff0800720c */ /* 0x000fe40003f45270 */
[----:B-1----:R-:W-:Y:S01]  /*30e0*/  IADD3 R20, PT, PT, RZ, -R35, RZ ;  /* 0x80000023ff147210 */ /* 0x002fe20007ffe0ff */
[----:B------:R-:W-:Y:S01]  /*30f0*/  @P5 VIADD R29, R29, 0x1 ;  /* 0x000000011d1d5836 */ /* 0x000fe20000000000 */
[----:B------:R-:W-:Y:S01]  /*3100*/  @P6 IADD3 R32, PT, PT, R32, 0x1, RZ ;  /* 0x0000000120206810 */ /* 0x000fe20007ffe0ff */
[----:B0-----:R-:W-:Y:S01]  /*3110*/  IMAD.MOV R15, RZ, RZ, -R37 ;  /* 0x000000ffff0f7224 */ /* 0x001fe200078e0a25 */
[----:B------:R-:W-:Y:S01]  /*3120*/  IABS R18, R9 ;  /* 0x0000000900127213 */ /* 0x000fe20000000000 */
[----:B------:R-:W-:Y:S01]  /*3130*/  @!P0 IMAD.IADD R16, R16, 0x1, -R11 ;  /* 0x0000000110108824 */ /* 0x000fe200078e0a0b */
[----:B------:R-:W-:Y:S01]  /*3140*/  ISETP.NE.AND P5, PT, R9, RZ, PT ;  /* 0x000000ff0900720c */ /* 0x000fe20003fa5270 */
[----:B------:R-:W-:Y:S01]  /*3150*/  IMAD.MOV.U32 R36, RZ, RZ, RZ ;  /* 0x000000ffff247224 */ /* 0x000fe200078e00ff */
[----:B------:R-:W-:Y:S01]  /*3160*/  IADD3 R18, PT, PT, RZ, -R18, RZ ;  /* 0x80000012ff127210 */ /* 0x000fe20007ffe0ff */
[----:B------:R-:W-:Y:S01]  /*3170*/  IMAD R15, R15, R14, RZ ;  /* 0x0000000e0f0f7224 */ /* 0x000fe200078e02ff */
[----:B------:R-:W-:Y:S01]  /*3180*/  @!P3 IADD3 R32, PT, PT, -R32, RZ, RZ ;  /* 0x000000ff2020b210 */ /* 0x000fe20007ffe1ff */
[----:B------:R-:W-:Y:S01]  /*3190*/  @!P1 IMAD.MOV R29, RZ, RZ, -R29 ;  /* 0x000000ffff1d9224 */ /* 0x000fe200078e0a1d */
[----:B------:R-:W-:Y:S01]  /*31a0*/  @!P2 LOP3.LUT R29, RZ, R8, RZ, 0x33, !PT ;  /* 0x00000008ff1da212 */ /* 0x000fe200078e33ff */
[----:B------:R-:W-:Y:S01]  /*31b0*/  IMAD R33, R20, R19, RZ ;  /* 0x0000001314217224 */ /* 0x000fe200078e02ff */
[----:B------:R-:W-:Y:S01]  /*31c0*/  @!P4 LOP3.LUT R32, RZ, R10, RZ, 0x33, !PT ;  /* 0x0000000aff20c212 */ /* 0x000fe200078e33ff */
[----:B------:R-:W-:Y:S01]  /*31d0*/  IMAD.HI.U32 R15, R37, R15, R36 ;  /* 0x0000000f250f7227 */ /* 0x000fe200078e0024 */
[----:B------:R-:W-:-:S02]  /*31e0*/  ISETP.GE.U32.AND P4, PT, R16, R11, PT ;  /* 0x0000000b1000720c */ /* 0x000fc40003f86070 */
[----:B------:R-:W-:Y:S01]  /*31f0*/  IABS R11, R6 ;  /* 0x00000006000b7213 */ /* 0x000fe20000000000 */
[----:B------:R-:W-:Y:S01]  /*3200*/  IMAD.HI.U32 R33, R35, R33, R34 ;  /* 0x0000002123217227 */ /* 0x000fe200078e0022 */
[----:B------:R-:W-:Y:S02]  /*3210*/  IABS R16, R29 ;  /* 0x0000001d00107213 */ /* 0x000fe40000000000 */
[----:B------:R-:W-:Y:S01]  /*3220*/  IABS R20, R32 ;  /* 0x0000002000147213 */ /* 0x000fe20000000000 */
[----:B------:R-:W-:Y:S02]  /*3230*/  IMAD.MOV R11, RZ, RZ, -R11 ;  /* 0x000000ffff0b7224 */ /* 0x000fe400078e0a0b */
[----:B------:R-:W-:-:S04]  /*3240*/  IMAD.HI.U32 R15, R15, R16, RZ ;  /* 0x000000100f0f7227 */ /* 0x000fc800078e00ff */
[----:B------:R-:W-:-:S04]  /*3250*/  IMAD.HI.U32 R33, R33, R20, RZ ;  /* 0x0000001421217227 */ /* 0x000fc800078e00ff */
[----:B------:R-:W-:Y:S02]  /*3260*/  IMAD R11, R15, R11, R16 ;  /* 0x0000000b0f0b7224 */ /* 0x000fe400078e0210 */
[----:B------:R-:W-:Y:S01]  /*3270*/  IMAD R20, R33, R18, R20 ;  /* 0x0000001221147224 */ /* 0x000fe200078e0214 */
[----:B------:R-:W-:Y:S01]  /*3280*/  LOP3.LUT R18, R2, R17, RZ, 0x3c, !PT ;  /* 0x0000001102127212 */ /* 0x000fe200078e3cff */
[----:B------:R-:W-:Y:S01]  /*3290*/  @!P0 VIADD R21, R21, 0x1 ;  /* 0x0000000115158836 */ /* 0x000fe20000000000 */
[----:B------:R-:W-:Y:S01]  /*32a0*/  ISETP.GT.U32.AND P1, PT, R14, R11, PT ;  /* 0x0000000b0e00720c */ /* 0x000fe20003f24070 */
[----:B------:R-:W-:Y:S01]  /*32b0*/  IMAD.MOV R16, RZ, RZ, -R32 ;  /* 0x000000ffff107224 */ /* 0x000fe200078e0a20 */
[----:B------:R-:W-:Y:S02]  /*32c0*/  ISETP.GT.U32.AND P3, PT, R19, R20, PT ;  /* 0x000000141300720c */ /* 0x000fe40003f64070 */
[----:B------:R-:W-:Y:S01]  /*32d0*/  ISETP.GE.AND P2, PT, R18, RZ, PT ;  /* 0x000000ff1200720c */ /* 0x000fe20003f46270 */
[----:B------:R-:W-:Y:S01]  /*32e0*/  IMAD R16, R10, R16, R31 ;  /* 0x000000100a107224 */ /* 0x000fe200078e021f */
[----:B------:R-:W-:-:S02]  /*32f0*/  ISETP.NE.AND P0, PT, R17, RZ, PT ;  /* 0x000000ff1100720c */ /* 0x000fc40003f05270 */
[----:B------:R-:W-:Y:S02]  /*3300*/  @P4 IADD3 R21, PT, PT, R21, 0x1, RZ ;  /* 0x0000000115154810 */ /* 0x000fe40007ffe0ff */
[----:B------:R-:W-:-:S03]  /*3310*/  LOP3.LUT R10, R29, R6, RZ, 0x3c, !PT ;  /* 0x000000061d0a7212 */ /* 0x000fc600078e3cff */
[----:B------:R-:W-:Y:S02]  /*3320*/  @!P1 IMAD.IADD R11, R11, 0x1, -R14 ;  /* 0x000000010b0b9824 */ /* 0x000fe400078e0a0e */
[----:B------:R-:W-:Y:S01]  /*3330*/  @!P3 IMAD.IADD R20, R20, 0x1, -R19 ;  /* 0x000000011414b824 */ /* 0x000fe200078e0a13 */
[----:B------:R-:W-:Y:S01]  /*3340*/  @!P3 IADD3 R33, PT, PT, R33, 0x1, RZ ;  /* 0x000000012121b810 */ /* 0x000fe20007ffe0ff */
[----:B------:R-:W-:Y:S01]  /*3350*/  @!P1 VIADD R15, R15, 0x1 ;  /* 0x000000010f0f9836 */ /* 0x000fe20000000000 */
[----:B------:R-:W-:Y:S02]  /*3360*/  ISETP.GE.U32.AND P4, PT, R11, R14, PT ;  /* 0x0000000e0b00720c */ /* 0x000fe40003f86070 */
[----:B------:R-:W-:Y:S02]  /*3370*/  ISETP.GE.U32.AND P6, PT, R20, R19, PT ;  /* 0x000000131400720c */ /* 0x000fe40003fc6070 */
[----:B------:R-:W-:Y:S02]  /*3380*/  LOP3.LUT R11, R32, R9, RZ, 0x3c, !PT ;  /* 0x00000009200b7212 */ /* 0x000fe400078e3cff */
[----:B------:R-:W-:-:S02]  /*3390*/  @!P2 IADD3 R21, PT, PT, -R21, RZ, RZ ;  /* 0x000000ff1515a210 */ /* 0x000fc40007ffe1ff */
[----:B------:R-:W-:Y:S02]  /*33a0*/  ISETP.GE.AND P2, PT, R11, RZ, PT ;  /* 0x000000ff0b00720c */ /* 0x000fe40003f46270 */
[----:B------:R-:W-:Y:S02]  /*33b0*/  @!P0 LOP3.LUT R21, RZ, R17, RZ, 0x33, !PT ;  /* 0x00000011ff158212 */ /* 0x000fe400078e33ff */
[----:B------:R-:W-:Y:S02]  /*33c0*/  ISETP.GE.AND P0, PT, R10, RZ, PT ;  /* 0x000000ff0a00720c */ /* 0x000fe40003f06270 */
[----:B------:R-:W-:Y:S01]  /*33d0*/  ISETP.NE.AND P1, PT, R6, RZ, PT ;  /* 0x000000ff0600720c */ /* 0x000fe20003f25270 */
[----:B------:R-:W-:Y:S01]  /*33e0*/  IMAD.WIDE R18, R21, UR10, RZ ;  /* 0x0000000a15127c25 */ /* 0x000fe2000f8e02ff */
[----:B------:R-:W-:Y:S01]  /*33f0*/  USHF.R.S32.HI UR10, URZ, 0x1f, UR11 ;  /* 0x0000001fff0a7899 */ /* 0x000fe2000801140b */
[----:B------:R-:W-:Y:S02]  /*3400*/  @P4 IADD3 R15, PT, PT, R15, 0x1, RZ ;  /* 0x000000010f0f4810 */ /* 0x000fe40007ffe0ff */
[----:B------:R-:W-:Y:S01]  /*3410*/  @P6 VIADD R33, R33, 0x1 ;  /* 0x0000000121216836 */ /* 0x000fe20000000000 */
[----:B------:R-:W-:Y:S01]  /*3420*/  IADD3 R11, PT, PT, -R29, RZ, RZ ;  /* 0x000000ff1d0b7210 */ /* 0x000fe20007ffe1ff */
[----:B------:R-:W-:-:S02]  /*3430*/  IMAD.MOV R21, RZ, RZ, -R21 ;  /* 0x000000ffff157224 */ /* 0x000fc400078e0a15 */
[----:B------:R-:W-:Y:S01]  /*3440*/  IMAD.WIDE.U32 R18, R0, UR11, R18 ;  /* 0x0000000b00127c25 */ /* 0x000fe2000f8e0012 */
[----:B------:R-:W-:-:S03]  /*3450*/  UIMAD UR11, UR22, UR11, URZ ;  /* 0x0000000b160b72a4 */ /* 0x000fc6000f8e02ff */
[----:B------:R-:W-:Y:S01]  /*3460*/  @!P2 IMAD.MOV R33, RZ, RZ, -R33 ;  /* 0x000000ffff21a224 */ /* 0x000fe200078e0a21 */
[----:B------:R-:W-:Y:S01]  /*3470*/  @!P5 LOP3.LUT R33, RZ, R9, RZ, 0x33, !PT ;  /* 0x00000009ff21d212 */ /* 0x000fe200078e33ff */
[----:B------:R-:W-:Y:S01]  /*3480*/  @!P0 IMAD.MOV R15, RZ, RZ, -R15 ;  /* 0x000000ffff0f8224 */ /* 0x000fe200078e0a0f */
[----:B------:R-:W-:Y:S01]  /*3490*/  @!P1 LOP3.LUT R15, RZ, R6, RZ, 0x33, !PT ;  /* 0x00000006ff0f9212 */ /* 0x000fe200078e33ff */
[----:B------:R-:W-:Y:S01]  /*34a0*/  IMAD R19, R0, UR10, R19 ;  /* 0x0000000a00137c24 */ /* 0x000fe2000f8e0213 */
[----:B------:R-:W-:Y:S01]  /*34b0*/  UIMAD UR10, UR7, UR4, URZ ;  /* 0x00000004070a72a4 */ /* 0x000fe2000f8e02ff */
[----:B------:R-:W-:Y:S01]  /*34c0*/  IMAD R21, R17, R21, R2 ;  /* 0x0000001511157224 */ /* 0x000fe200078e0202 */
[----:B------:R-:W-:Y:S01]  /*34d0*/  IADD3 R0, PT, PT, -R15, RZ, RZ ;  /* 0x000000ff0f007210 */ /* 0x000fe20007ffe1ff */
[----:B------:R-:W-:Y:S02]  /*34e0*/  IMAD.MOV R2, RZ, RZ, -R33 ;  /* 0x000000ffff027224 */ /* 0x000fe400078e0a21 */
[----:B------:R-:W-:-:S04]  /*34f0*/  IMAD.WIDE R18, R21, UR4, R18 ;  /* 0x0000000415127c25 */ /* 0x000fc8000f8e0212 */
[----:B------:R-:W-:Y:S01]  /*3500*/  IMAD.WIDE R16, R16, UR5, RZ ;  /* 0x0000000510107c25 */ /* 0x000fe2000f8e02ff */
[----:B------:R-:W0:Y:S03]  /*3510*/  LDCU.64 UR4, c[0x0][0x420] ;  /* 0x00008400ff0477ac */ /* 0x000e260008000a00 */
[----:B------:R-:W-:-:S04]  /*3520*/  IMAD.WIDE R20, R33, UR6, RZ ;  /* 0x0000000621147c25 */ /* 0x000fc8000f8e02ff */
[----:B------:R-:W-:Y:S02]  /*3530*/  IMAD R11, R8, R11, R12 ;  /* 0x0000000b080b7224 */ /* 0x000fe400078e020c */
[----:B------:R-:W-:Y:S02]  /*3540*/  IMAD R2, R9, R2, R32 ;  /* 0x0000000209027224 */ /* 0x000fe400078e0220 */
[----:B------:R-:W-:Y:S01]  /*3550*/  IMAD R6, R6, R0, R29 ;  /* 0x0000000006067224 */ /* 0x000fe200078e021d */
[----:B------:R-:W-:Y:S01]  /*3560*/  IADD3 R0, P1, P0, R20, R18, R16 ;  /* 0x0000001214007210 */ /* 0x000fe2000783e010 */
[----:B------:R-:W-:-:S03]  /*3570*/  IMAD.WIDE R8, R11, UR11, RZ ;  /* 0x0000000b0b087c25 */ /* 0x000fc6000f8e02ff */
[----:B------:R-:W-:Y:S01]  /*3580*/  IADD3.X R17, PT, PT, R21, R19, R17, P1, P0 ;  /* 0x0000001315117210 */ /* 0x000fe20000fe0411 */
[----:B------:R-:W-:-:S04]  /*3590*/  IMAD.WIDE R10, R2, UR10, RZ ;  /* 0x0000000a020a7c25 */ /* 0x000fc8000f8e02ff */
[----:B------:R-:W-:-:S04]  /*35a0*/  IMAD.WIDE R2, R15, R3, RZ ;  /* 0x000000030f027225 */ /* 0x000fc800078e02ff */
[----:B------:R-:W-:Y:S01]  /*35b0*/  IMAD.WIDE R14, R6, R5, RZ ;  /* 0x00000005060e7225 */ /* 0x000fe200078e02ff */
[----:B------:R-:W-:-:S04]  /*35c0*/  IADD3 R5, P1, P0, R8, R0, R10 ;  /* 0x0000000008057210 */ /* 0x000fc8000783e00a */
[----:B------:R-:W-:Y:S02]  /*35d0*/  IADD3.X R17, PT, PT, R9, R17, R11, P1, P0 ;  /* 0x0000001109117210 */ /* 0x000fe40000fe040b */
[----:B------:R-:W-:-:S04]  /*35e0*/  IADD3 R5, P1, P0, R14, R5, R2 ;  /* 0x000000050e057210 */ /* 0x000fc8000783e002 */
[----:B------:R-:W-:Y:S02]  /*35f0*/  IADD3.X R2, PT, PT, R15, R17, R3, P1, P0 ;  /* 0x000000110f027210 */ /* 0x000fe40000fe0403 */
[----:B0-----:R-:W-:-:S04]  /*3600*/  LEA R8, P0, R5, UR4, 0x2 ;  /* 0x0000000405087c11 */ /* 0x001fc8000f8010ff */
[----:B------:R-:W-:-:S05]  /*3610*/  LEA.HI.X R9, R5, UR5, R2, 0x2, P0 ;  /* 0x0000000505097c11 */ /* 0x000fca00080f1402 */
[----:B------:R0:W-:Y:S01]  /*3620*/  STG.E desc[UR8][R8.64], R22 ;  /* 0x0000001608007986 */ /* 0x0001e2000c101908 */
[----:B------:R-:W-:Y:S05]  /*3630*/  BRA `(.L_x_52) ;  /* 0x0000000000107947 */ /* 0x000fea0003800000 */
.L_x_53:
[----:B------:R-:W0:Y:S01]  /*3640*/  LDC.64 R2, c[0x0][0x420] ;  /* 0x00010800ff027b82 */ /* 0x000e220000000a00 */
[----:B------:R-:W-:-:S05]  /*3650*/  IADD3 R0, PT, PT, R13, UR20, RZ ;  /* 0x000000140d007c10 */ /* 0x000fca000fffe0ff */
[----:B0-----:R-:W-:-:S05]  /*3660*/  IMAD.WIDE.U32 R2, R0, 0x4, R2 ;  /* 0x0000000400027825 */ /* 0x001fca00078e0002 */
[----:B------:R1:W-:Y:S02]  /*3670*/  STG.E desc[UR8][R2.64], R22 ;  /* 0x0000001602007986 */ /* 0x0003e4000c101908 */
.L_x_52:
[----:B------:R-:W-:Y:S05]  /*3680*/  BSYNC.RECONVERGENT B1 ;  /* 0x0000000000017941 */ /* 0x000fea0003800200 */
.L_x_51:
[----:B------:R-:W2:Y:S01]  /*3690*/  LDCU UR11, c[0x0][0x534] ;  /* 0x0000a680ff0b77ac */ /* 0x000ea20008000800 */
[----:B------:R-:W-:Y:S01]  /*36a0*/  LOP3.LUT R0, R7, 0x10, RZ, 0xfc, !PT ;  /* 0x0000001007007812 */ /* 0x000fe200078efcff */
[----:B------:R-:W3:Y:S01]  /*36b0*/  S2UR UR6, SR_CgaCtaId ;  /* 0x00000000000679c3 */ /* 0x000ee20000008800 */
[----:B------:R-:W-:Y:S01]  /*36c0*/  IMAD.SHL.U32 R15, R13, 0x4, RZ ;  /* 0x000000040d0f7824 */ /* 0x000fe200078e00ff */
[----:B------:R-:W-:Y:S01]  /*36d0*/  UMOV UR4, 0x400 ;  /* 0x0000040000047882 */ /* 0x000fe20000000000 */
[----:B------:R-:W-:Y:S01]  /*36e0*/  SHF.L.U32 R14, R4, 0x2, RZ ;  /* 0x00000002040e7819 */ /* 0x000fe200000006ff */
[----:B------:R-:W-:Y:S01]  /*36f0*/  HFMA2 R5, -RZ, RZ, 0, 0 ;  /* 0x00000000ff057431 */ /* 0x000fe200000001ff */
[----:B-1----:R-:W-:Y:S02]  /*3700*/  CS2R R2, SRZ ;  /* 0x0000000000027805 */ /* 0x002fe4000001ff00 */
[----:B------:R-:W-:Y:S02]  /*3710*/  LOP3.LUT R14, R14, 0x3c, RZ, 0xc0, !PT ;  /* 0x0000003c0e0e7812 */ /* 0x000fe400078ec0ff */
[----:B--2---:R-:W-:Y:S01]  /*3720*/  ISETP.GE.AND P2, PT, R0, UR11, PT ;  /* 0x0000000b00007c0c */ /* 0x004fe2000bf46270 */
[----:B------:R-:W-:Y:S01]  /*3730*/  UISETP.GE.AND UP0, UPT, UR11, 0x1, UPT ;  /* 0x000000010b00788c */ /* 0x000fe2000bf06270 */
[----:B------:R-:W-:-:S02]  /*3740*/  LOP3.LUT R0, R7, 0x20, RZ, 0xfc, !PT ;  /* 0x0000002007007812 */ /* 0x000fc400078efcff */
[C---:B------:R-:W-:Y:S02]  /*3750*/  ISETP.GE.AND P3, PT, R7.reuse, UR11, PT ;  /* 0x0000000b07007c0c */ /* 0x040fe4000bf66270 */
[----:B------:R-:W-:Y:S02]  /*3760*/  ISETP.GE.AND P1, PT, R0, UR11, PT ;  /* 0x0000000b00007c0c */ /* 0x000fe4000bf26270 */
[----:B------:R-:W-:Y:S01]  /*3770*/  LOP3.LUT R0, R7, 0x30, RZ, 0xfc, !PT ;  /* 0x0000003007007812 */ /* 0x000fe200078efcff */
[----:B---3--:R-:W-:Y:S01]  /*3780*/  ULEA UR6, UR6, UR4, 0x18 ;  /* 0x0000000406067291 */ /* 0x008fe2000f8ec0ff */
[----:B------:R-:W-:Y:S02]  /*3790*/  ISETP.GT.U32.OR P3, PT, R4, 0x7f, P3 ;  /* 0x0000007f0400780c */ /* 0x000fe40001f64470 */
[----:B------:R-:W-:Y:S02]  /*37a0*/  ISETP.GE.AND P0, PT, R0, UR11, PT ;  /* 0x0000000b00007c0c */ /* 0x000fe4000bf06270 */
[C---:B------:R-:W-:Y:S01]  /*37b0*/  ISETP.GT.U32.OR P2, PT, R4.reuse, 0x7f, P2 ;  /* 0x0000007f0400780c */ /* 0x040fe20001744470 */
[----:B------:R-:W-:Y:S01]  /*37c0*/  VIADD R0, R15, UR6 ;  /* 0x000000060f007c36 */ /* 0x000fe20008000000 */
[----:B------:R-:W-:-:S02]  /*37d0*/  ISETP.GT.U32.OR P1, PT, R4, 0x7f, P1 ;  /* 0x0000007f0400780c */ /* 0x000fc40000f24470 */
[----:B------:R-:W-:Y:S01]  /*37e0*/  ISETP.GT.U32.OR P0, PT, R4, 0x7f, P0 ;  /* 0x0000007f0400780c */ /* 0x000fe20000704470 */
[----:B------:R-:W-:Y:S02]  /*37f0*/  IMAD R11, R7, 0x24, R0 ;  /* 0x00000024070b7824 */ /* 0x000fe400078e0200 */
[----:B------:R-:W-:Y:S02]  /*3800*/  IMAD.MOV.U32 R0, RZ, RZ, RZ ;  /* 0x000000ffff007224 */ /* 0x000fe400078e00ff */
[----:B------:R-:W-:-:S04]  /*3810*/  @!P3 FADD.FTZ R6, -R22, R27 ;  /* 0x0000001b1606b221 */ /* 0x000fc80000010100 */
[----:B0-----:R-:W-:Y:S01]  /*3820*/  @!P2 FADD.FTZ R8, -R22, R24 ;  /* 0x000000181608a221 */ /* 0x001fe20000010100 */
[----:B------:R-:W-:Y:S01]  /*3830*/  @!P3 FMUL.FTZ R6, R6, 1.4426950216293334961 ;  /* 0x3fb8aa3b0606b820 */ /* 0x000fe20000410000 */
[C---:B------:R-:W-:Y:S02]  /*3840*/  @!P1 FADD.FTZ R25, -R22.reuse, R25 ;  /* 0x0000001916199221 */ /* 0x040fe40000010100 */
[----:B------:R-:W-:Y:S01]  /*3850*/  @!P0 FADD.FTZ R9, -R22, R23 ;  /* 0x0000001716098221 */ /* 0x000fe20000010100 */
[----:B------:R-:W-:Y:S01]  /*3860*/  @!P2 FMUL.FTZ R8, R8, 1.4426950216293334961 ;  /* 0x3fb8aa3b0808a820 */ /* 0x000fe20000410000 */
[----:B------:R-:W-:Y:S01]  /*3870*/  @!P1 FMUL.FTZ R10, R25, 1.4426950216293334961 ;  /* 0x3fb8aa3b190a9820 */ /* 0x000fe20000410000 */
[----:B------:R-:W0:Y:S01]  /*3880*/  @!P3 MUFU.EX2 R6, R6 ;  /* 0x000000060006b308 */ /* 0x000e220000000800 */
[----:B------:R-:W-:-:S07]  /*3890*/  @!P0 FMUL.FTZ R9, R9, 1.4426950216293334961 ;  /* 0x3fb8aa3b09098820 */ /* 0x000fce0000410000 */
[----:B------:R-:W1:Y:S08]  /*38a0*/  @!P2 MUFU.EX2 R8, R8 ;  /* 0x000000080008a308 */ /* 0x000e700000000800 */
[----:B------:R-:W2:Y:S01]  /*38b0*/  @!P1 MUFU.EX2 R10, R10 ;  /* 0x0000000a000a9308 */ /* 0x000ea20000000800 */
[----:B0-----:R0:W-:Y:S07]  /*38c0*/  @!P3 STS [R11], R6 ;  /* 0x000000060b00b388 */ /* 0x0011ee0000000800 */
[----:B------:R-:W3:Y:S01]  /*38d0*/  @!P0 MUFU.EX2 R9, R9 ;  /* 0x0000000900098308 */ /* 0x000ee20000000800 */
[----:B-1----:R0:W-:Y:S04]  /*38e0*/  @!P2 STS [R11+0x240], R8 ;  /* 0x000240080b00a388 */ /* 0x0021e80000000800 */
[----:B--2---:R0:W-:Y:S04]  /*38f0*/  @!P1 STS [R11+0x480], R10 ;  /* 0x0004800a0b009388 */ /* 0x0041e80000000800 */
[----:B---3--:R0:W-:Y:S01]  /*3900*/  @!P0 STS [R11+0x6c0], R9 ;  /* 0x0006c0090b008388 */ /* 0x0081e20000000800 */
[----:B------:R-:W-:Y:S06]  /*3910*/  BAR.SYNC.DEFER_BLOCKING 0x0 ;  /* 0x0000000000007b1d */ /* 0x000fec0000010000 */
[----:B------:R-:W-:Y:S05]  /*3920*/  BRA.U !UP0, `(.L_x_59) ;  /* 0x0000000508d87547 */ /* 0x000fea000b800000 */
[----:B------:R-:W1:Y:S01]  /*3930*/  LDCU UR12, c[0x0][0x44c] ;  /* 0x00008980ff0c77ac */ /* 0x000e620008000800 */
[----:B------:R-:W-:Y:S01]  /*3940*/  LOP3.LUT R0, R7, 0x3f0, R4, 0xf8, !PT ;  /* 0x000003f007007812 */ /* 0x000fe200078ef804 */
[----:B------:R-:W-:Y:S01]  /*3950*/  IMAD.MOV.U32 R18, RZ, RZ, RZ ;  /* 0x000000ffff127224 */ /* 0x000fe200078e00ff */
[----:B0-----:R-:W-:Y:S01]  /*3960*/  CS2R R10, SRZ ;  /* 0x00000000000a7805 */ /* 0x001fe2000001ff00 */
[----:B------:R-:W0:Y:S01]  /*3970*/  LDCU.64 UR4, c[0x0][0x3f8] ;  /* 0x00007f00ff0477ac */ /* 0x000e220008000a00 */
[----:B------:R-:W-:Y:S01]  /*3980*/  CS2R R8, SRZ ;  /* 0x0000000000087805 */ /* 0x000fe2000001ff00 */
[----:B------:R-:W-:Y:S02]  /*3990*/  UISETP.GE.U32.AND UP0, UPT, UR11, 0x4, UPT ;  /* 0x000000040b00788c */ /* 0x000fe4000bf06070 */
[----:B-1----:R-:W-:Y:S02]  /*39a0*/  UIMAD UR7, UR20, UR12, URZ ;  /* 0x0000000c140772a4 */ /* 0x002fe4000f8e02ff */
[----:B------:R-:W-:-:S04]  /*39b0*/  UIMAD UR12, UR21, UR12, URZ ;  /* 0x0000000c150c72a4 */ /* 0x000fc8000f8e02ff */
[----:B------:R-:W-:Y:S01]  /*39c0*/  IMAD.U32 R17, RZ, RZ, UR7 ;  /* 0x00000007ff117e24 */ /* 0x000fe2000f8e00ff */
[----:B------:R-:W-:Y:S01]  /*39d0*/  LEA R0, P0, R0, UR7, 0x2 ;  /* 0x0000000700007c11 */ /* 0x000fe2000f8010ff */
[----:B------:R-:W-:-:S03]  /*39e0*/  UIADD3 UR7, UPT, UPT, UR21, -UR20, URZ ;  /* 0x8000001415077290 */ /* 0x000fc6000fffe0ff */
[----:B------:R-:W-:Y:S02]  /*39f0*/  LEA.HI.X.SX32 R17, R17, RZ, 0x1, P0 ;  /* 0x000000ff11117211 */ /* 0x000fe400000f0eff */
[----:B0-----:R-:W-:Y:S01]  /*3a00*/  LEA R16, P0, R0, UR4, 0x2 ;  /* 0x0000000400107c11 */ /* 0x001fe2000f8010ff */
[----:B------:R-:W-:-:S03]  /*3a10*/  ULOP3.LUT UR4, UR11, 0x3, URZ, 0xc0, !UPT ;  /* 0x000000030b047892 */ /* 0x000fc6000f8ec0ff */
[----:B------:R-:W-:Y:S01]  /*3a20*/  LEA.HI.X R17, R0, UR5, R17, 0x2, P0 ;  /* 0x0000000500117c11 */ /* 0x000fe200080f1411 */
[----:B------:R-:W-:Y:S01]  /*3a30*/  IMAD.MOV.U32 R0, RZ, RZ, RZ ;  /* 0x000000ffff007224 */ /* 0x000fe200078e00ff */
[----:B------:R-:W-:Y:S07]  /*3a40*/  BRA.U !UP0, `(.L_x_60) ;  /* 0x0000000508287547 */ /* 0x000fee000b800000 */
[----:B------:R-:W-:Y:S01]  /*3a50*/  ULOP3.LUT UR11, UR11, 0x7ffffffc, URZ, 0xc0, !UPT ;  /* 0x7ffffffc0b0b7892 */ /* 0x000fe2000f8ec0ff */
[----:B------:R-:W-:Y:S01]  /*3a60*/  IMAD.U32 R4, RZ, RZ, UR6 ;  /* 0x00000006ff047e24 */ /* 0x000fe2000f8e00ff */
[----:B------:R-:W-:Y:S01]  /*3a70*/  ISETP.GE.AND P2, PT, R13, UR7, PT ;  /* 0x000000070d007c0c */ /* 0x000fe2000bf46270 */
[----:B------:R-:W-:Y:S01]  /*3a80*/  IMAD.MOV.U32 R0, RZ, RZ, RZ ;  /* 0x000000ffff007224 */ /* 0x000fe200078e00ff */
[----:B------:R-:W-:Y:S02]  /*3a90*/  CS2R R2, SRZ ;  /* 0x0000000000027805 */ /* 0x000fe4000001ff00 */
[----:B------:R-:W-:Y:S01]  /*3aa0*/  MOV R5, RZ ;  /* 0x000000ff00057202 */ /* 0x000fe20000000f00 */
[----:B------:R-:W-:Y:S01]  /*3ab0*/  IMAD.U32 R18, RZ, RZ, UR11 ;  /* 0x0000000bff127e24 */ /* 0x000fe2000f8e00ff */
[----:B------:R-:W-:Y:S01]  /*3ac0*/  IADD3 R7, PT, PT, R15, 0x48, R4 ;  /* 0x000000480f077810 */ /* 0x000fe20007ffe004 */
[----:B------:R-:W-:Y:S02]  /*3ad0*/  UIMAD.WIDE UR24, UR12, 0x10, URZ ;  /* 0x000000100c1878a5 */ /* 0x000fe4000f8e02ff */
[----:B------:R-:W-:-:S02]  /*3ae0*/  UIMAD.WIDE UR18, UR12, 0xc, URZ ;  /* 0x0000000c0c1278a5 */ /* 0x000fc4000f8e02ff */
[----:B------:R-:W-:Y:S01]  /*3af0*/  UIMAD.WIDE UR16, UR12, 0x8, URZ ;  /* 0x000000080c1078a5 */ /* 0x000fe2000f8e02ff */
[----:B------:R-:W0:Y:S01]  /*3b00*/  LDCU UR5, c[0x0][0x440] ;  /* 0x00008800ff0577ac */ /* 0x000e220008000800 */
[----:B------:R-:W-:Y:S02]  /*3b10*/  UIMAD.WIDE UR14, UR12, 0x4, URZ ;  /* 0x000000040c0e78a5 */ /* 0x000fe4000f8e02ff */
[----:B------:R-:W-:-:S12]  /*3b20*/  UIADD3 UR10, UPT, UPT, -UR11, URZ, URZ ;  /* 0x000000ff0b0a7290 */ /* 0x000fd8000fffe1ff */
.L_x_69:
[----:B--2---:R1:W2:Y:S01]  /*3b30*/  LDS R4, [R7+-0x48] ;  /* 0xffffb80007047984 */ /* 0x0042a20000000800 */
[----:B------:R-:W-:Y:S03]  /*3b40*/  BSSY.RECONVERGENT B0, `(.L_x_61) ;  /* 0x0000008000007945 */ /* 0x000fe60003800200 */
[----:B---3--:R1:W3:Y:S04]  /*3b50*/  LDS R6, [R7+-0x24] ;  /* 0xffffdc0007067984 */ /* 0x0082e80000000800 */
[----:B------:R1:W4:Y:S01]  /*3b60*/  LDS R12, [R7] ;  /* 0x00000000070c7984 */ /* 0x0003220000000800 */
[----:B0-----:R-:W-:Y:S05]  /*3b70*/  @P2 BRA `(.L_x_62) ;  /* 0x0000000000102947 */ /* 0x001fea0003800000 */
[----:B0-----:R-:W-:Y:S02]  /*3b80*/  ISETP.GE.AND P0, PT, R14, UR5, PT ;  /* 0x000000050e007c0c */ /* 0x001fe4000bf06270 */
[----:B------:R-:W-:Y:S02]  /*3b90*/  CS2R R10, SRZ ;  /* 0x00000000000a7805 */ /* 0x000fe4000001ff00 */
[----:B------:R-:W-:Y:S09]  /*3ba0*/  CS2R R8, SRZ ;  /* 0x0000000000087805 */ /* 0x000ff2000001ff00 */
[----:B------:R0:W5:Y:S02]  /*3bb0*/  @!P0 LDG.E.128 R8, desc[UR8][R16.64] ;  /* 0x0000000810088981 */ /* 0x000164000c1e1d00 */
.L_x_62:
[----:B0-----:R-:W-:Y:S05]  /*3bc0*/  BSYNC.RECONVERGENT B0 ;  /* 0x0000000000007941 */ /* 0x001fea0003800200 */
.L_x_61:
        /* <DEDUP_REMOVED lines=9> */
[----:B------:R-:W-:Y:S04]  /*3c60*/  @!P0 IADD3 R20, P1, PT, R16, UR14, RZ ;  /* 0x0000000e10148c10 */ /* 0x000fe8000ff3e0ff */
[----:B------:R-:W-:Y:S05]  /*3c70*/  @!P0 IADD3.X R21, PT, PT, R17, UR15, RZ, P1, !PT ;  /* 0x0000000f11158c10 */ /* 0x000fea0008ffe4ff */
[----:B------:R0:W5:Y:S04]  /*3c80*/  @!P0 LDG.E.128 R8, desc[UR8][R20.64] ;  /* 0x0000000814088981 */ /* 0x000168000c1e1d00 */
.L_x_64:
[----:B------:R-:W-:Y:S05]  /*3c90*/  BSYNC.RECONVERGENT B0 ;  /* 0x0000000000007941 */ /* 0x000fea0003800200 */
.L_x_63:
        /* <DEDUP_REMOVED lines=9> */
[----:B0-----:R-:W-:Y:S04]  /*3d30*/  @!P0 IADD3 R20, P1, PT, R16, UR16, RZ ;  /* 0x0000001010148c10 */ /* 0x001fe8000ff3e0ff */
[----:B------:R-:W-:Y:S05]  /*3d40*/  @!P0 IADD3.X R21, PT, PT, R17, UR17, RZ, P1, !PT ;  /* 0x0000001111158c10 */ /* 0x000fea0008ffe4ff */
[----:B------:R2:W5:Y:S04]  /*3d50*/  @!P0 LDG.E.128 R8, desc[UR8][R20.64] ;  /* 0x0000000814088981 */ /* 0x000568000c1e1d00 */
.L_x_66:
[----:B------:R-:W-:Y:S05]  /*3d60*/  BSYNC.RECONVERGENT B0 ;  /* 0x0000000000007941 */ /* 0x000fea0003800200 */
.L_x_65:
[C---:B----45:R-:W-:Y:S01]  /*3d70*/  FFMA.FTZ R5, R12.reuse, R8, R5 ;  /* 0x000000080c057223 */ /* 0x070fe20000010005 */
        /* <DEDUP_REMOVED lines=8> */
[----:B0-2---:R-:W-:Y:S04]  /*3e00*/  @!P0 IADD3 R20, P1, PT, R16, UR18, RZ ;  /* 0x0000001210148c10 */ /* 0x005fe8000ff3e0ff */
[----:B------:R-:W-:Y:S05]  /*3e10*/  @!P0 IADD3.X R21, PT, PT, R17, UR19, RZ, P1, !PT ;  /* 0x0000001311158c10 */ /* 0x000fea0008ffe4ff */
[----:B------:R3:W5:Y:S04]  /*3e20*/  @!P0 LDG.E.128 R8, desc[UR8][R20.64] ;  /* 0x0000000814088981 */ /* 0x000768000c1e1d00 */
.L_x_68:
[----:B------:R-:W-:Y:S05]  /*3e30*/  BSYNC.RECONVERGENT B0 ;  /* 0x0000000000007941 */ /* 0x000fea0003800200 */
.L_x_67:
[----:B------:R-:W-:Y:S01]  /*3e40*/  IADD3 R16, P0, PT, R16, UR24, RZ ;  /* 0x0000001810107c10 */ /* 0x000fe2000ff1e0ff */
[----:B------:R1:W4:Y:S01]  /*3e50*/  LDS R4, [R7+0x24] ;  /* 0x0000240007047984 */ /* 0x0003220000000800 */
[----:B------:R-:W-:Y:S02]  /*3e60*/  UIADD3 UR10, UPT, UPT, UR10, 0x4, URZ ;  /* 0x000000040a0a7890 */ /* 0x000fe4000fffe0ff */
[----:B------:R-:W-:Y:S02]  /*3e70*/  IADD3.X R17, PT, PT, R17, UR25, RZ, P0, !PT ;  /* 0x0000001911117c10 */ /* 0x000fe400087fe4ff */
[----:B------:R-:W-:Y:S01]  /*3e80*/  UISETP.NE.AND UP0, UPT, UR10, URZ, UPT ;  /* 0x000000ff0a00728c */ /* 0x000fe2000bf05270 */
[----:B-1----:R-:W-:Y:S01]  /*3e90*/  IADD3 R7, PT, PT, R7, 0x90, RZ ;  /* 0x0000009007077810 */ /* 0x002fe20007ffe0ff */
[C---:B----45:R-:W-:Y:S01]  /*3ea0*/  FFMA.FTZ R5, R4.reuse, R8, R5 ;  /* 0x0000000804057223 */ /* 0x070fe20000010005 */
[C---:B------:R-:W-:Y:S01]  /*3eb0*/  FFMA.FTZ R2, R4.reuse, R9, R2 ;  /* 0x0000000904027223 */ /* 0x040fe20000010002 */
[C---:B------:R-:W-:Y:S01]  /*3ec0*/  FFMA.FTZ R3, R4.reuse, R10, R3 ;  /* 0x0000000a04037223 */ /* 0x040fe20000010003 */
[----:B------:R-:W-:Y:S04]  /*3ed0*/  FFMA.FTZ R0, R4, R11, R0 ;  /* 0x0000000b04007223 */ /* 0x000fe80000010000 */
[----:B------:R-:W-:Y:S05]  /*3ee0*/  BRA.U UP0, `(.L_x_69) ;  /* 0xfffffffd00107547 */ /* 0x000fea000b83ffff */
.L_x_60:
[----:B------:R-:W-:-:S09]  /*3ef0*/  UISETP.NE.AND UP0, UPT, UR4, URZ, UPT ;  /* 0x000000ff0400728c */ /* 0x000fd2000bf05270 */
[----:B------:R-:W-:Y:S05]  /*3f00*/  BRA.U !UP0, `(.L_x_59) ;  /* 0x0000000108607547 */ /* 0x000fea000b800000 */
[----:B------:R-:W-:Y:S01]  /*3f10*/  IMAD R18, R18, 0x24, R15 ;  /* 0x0000002412127824 */ /* 0x000fe200078e020f */
[----:B------:R-:W-:Y:S01]  /*3f20*/  ISETP.GE.AND P1, PT, R13, UR7, PT ;  /* 0x000000070d007c0c */ /* 0x000fe2000bf26270 */
[----:B------:R-:W1:Y:S03]  /*3f30*/  LDCU UR5, c[0x0][0x440] ;  /* 0x00008800ff0577ac */ /* 0x000e660008000800 */
[----:B------:R-:W-:Y:S01]  /*3f40*/  IADD3 R6, PT, PT, R18, UR6, RZ ;  /* 0x0000000612067c10 */ /* 0x000fe2000fffe0ff */
[----:B------:R-:W-:Y:S02]  /*3f50*/  UIMAD.WIDE UR14, UR12, 0x4, URZ ;  /* 0x000000040c0e78a5 */ /* 0x000fe4000f8e02ff */
[----:B------:R-:W-:-:S12]  /*3f60*/  UIADD3 UR10, UPT, UPT, -UR4, URZ, URZ ;  /* 0x000000ff040a7290 */ /* 0x000fd8000fffe1ff */
.L_x_72:
[----:B------:R4:W0:Y:S01]  /*3f70*/  LDS R4, [R6] ;  /* 0x0000000006047984 */ /* 0x0008220000000800 */
[----:B------:R-:W-:Y:S01]  /*3f80*/  UIADD3 UR10, UPT, UPT, UR10, 0x1, URZ ;  /* 0x000000010a0a7890 */ /* 0x000fe2000fffe0ff */
[----:B------:R-:W-:Y:S04]  /*3f90*/  BSSY.RECONVERGENT B0, `(.L_x_70) ;  /* 0x0000006000007945 */ /* 0x000fe80003800200 */
[----:B------:R-:W-:Y:S05]  /*3fa0*/  @P1 BRA `(.L_x_71) ;  /* 0x0000000000101947 */ /* 0x000fea0003800000 */
[----:B-1----:R-:W-:Y:S02]  /*3fb0*/  ISETP.GE.AND P0, PT, R14, UR5, PT ;  /* 0x000000050e007c0c */ /* 0x002fe4000bf06270 */
[----:B------:R-:W-:Y:S02]  /*3fc0*/  CS2R R10, SRZ ;  /* 0x00000000000a7805 */ /* 0x000fe4000001ff00 */
[----:B------:R-:W-:Y:S09]  /*3fd0*/  CS2R R8, SRZ ;  /* 0x0000000000087805 */ /* 0x000ff2000001ff00 */
[----:B------:R1:W5:Y:S02]  /*3fe0*/  @!P0 LDG.E.128 R8, desc[UR8][R16.64] ;  /* 0x0000000810088981 */ /* 0x000364000c1e1d00 */
.L_x_71:
[----:B-1----:R-:W-:Y:S05]  /*3ff0*/  BSYNC.RECONVERGENT B0 ;  /* 0x0000000000007941 */ /* 0x002fea0003800200 */
.L_x_70:
[----:B------:R-:W-:Y:S01]  /*4000*/  IADD3 R16, P0, PT, R16, UR14, RZ ;  /* 0x0000000e10107c10 */ /* 0x000fe2000ff1e0ff */
[----:B------:R-:W-:Y:S01]  /*4010*/  UISETP.NE.AND UP0, UPT, UR10, URZ, UPT ;  /* 0x000000ff0a00728c */ /* 0x000fe2000bf05270 */
[----:B0----5:R-:W-:Y:S01]  /*4020*/  FFMA.FTZ R5, R4, R8, R5 ;  /* 0x0000000804057223 */ /* 0x021fe20000010005 */
[----:B----4-:R-:W-:Y:S01]  /*4030*/  IADD3 R6, PT, PT, R6, 0x24, RZ ;  /* 0x0000002406067810 */ /* 0x010fe20007ffe0ff */
[C---:B------:R-:W-:Y:S01]  /*4040*/  FFMA.FTZ R2, R4.reuse, R9, R2 ;  /* 0x0000000904027223 */ /* 0x040fe20000010002 */
[C---:B------:R-:W-:Y:S01]  /*4050*/  FFMA.FTZ R3, R4.reuse, R10, R3 ;  /* 0x0000000a04037223 */ /* 0x040fe20000010003 */
[----:B------:R-:W-:Y:S01]  /*4060*/  IADD3.X R17, PT, PT, R17, UR15, RZ, P0, !PT ;  /* 0x0000000f11117c10 */ /* 0x000fe200087fe4ff */
[----:B------:R-:W-:Y:S03]  /*4070*/  FFMA.FTZ R0, R4, R11, R0 ;  /* 0x0000000b04007223 */ /* 0x000fe60000010000 */
[----:B------:R-:W-:Y:S05]  /*4080*/  BRA.U UP0, `(.L_x_72) ;  /* 0xfffffffd00b87547 */ /* 0x000fea000b83ffff */
.L_x_59:
[----:B------:R-:W-:-:S04]  /*4090*/  IADD3 R13, PT, PT, R13, UR20, RZ ;  /* 0x000000140d0d7c10 */ /* 0x000fc8000fffe0ff */
[----:B------:R-:W-:-:S13]  /*40a0*/  ISETP.GE.AND P0, PT, R13, UR21, PT ;  /* 0x000000150d007c0c */ /* 0x000fda000bf06270 */
[----:B------:R-:W-:Y:S05]  /*40b0*/  @P0 EXIT ;  /* 0x000000000000094d */ /* 0x000fea0003800000 */
[----:B0-----:R-:W-:Y:S01]  /*40c0*/  IABS R9, UR22 ;  /* 0x0000001600097c13 */ /* 0x001fe20008000000 */
[----:B------:R-:W0:Y:S01]  /*40d0*/  LDC R8, c[0x0][0x434] ;  /* 0x00010d00ff087b82 */ /* 0x000e220000000800 */
[----:B------:R-:W-:Y:S01]  /*40e0*/  IABS R10, R13 ;  /* 0x0000000d000a7213 */ /* 0x000fe20000000000 */
[----:B------:R-:W1:Y:S01]  /*40f0*/  LDCU UR4, c[0x0][0x440] ;  /* 0x00008800ff0477ac */ /* 0x000e620008000800 */
        /* <DEDUP_REMOVED lines=30> */
[----:B-1----:R-:W-:-:S03]  /*42e0*/  ISETP.GE.AND P1, PT, R14, UR4, PT ;  /* 0x000000040e007c0c */ /* 0x002fc6000bf26270 */
        /* <DEDUP_REMOVED lines=15> */
[----:B------:R-:W1:Y:S01]  /*43e0*/  LDCU.64 UR10, c[0x0][0x410] ;  /* 0x00008200ff0a77ac */ /* 0x000e620008000a00 */
        /* <DEDUP_REMOVED lines=15> */
[----:B-1----:R-:W-:Y:S02]  /*44e0*/  IMAD R7, R4, UR10, RZ ;  /* 0x0000000a04077c24 */ /* 0x002fe4000f8e02ff */
        /* <DEDUP_REMOVED lines=13> */
        .weak           $__internal_1_$__cuda_sm20_div_s64
        .type           $__internal_1_$__cuda_sm20_div_s64,@function
        .size           $__internal_1_$__cuda_sm20_div_s64,(.L_x_14707 - $__internal_1_$__cuda_sm20_div_s64)
$__internal_1_$__cuda_sm20_div_s64:
[----:B------:R-:W-:Y:S02]  /*45c0*/  IADD3 R29, P0, PT, RZ, -R18, RZ ;  /* 0x80000012ff1d7210 */ /* 0x000fe40007f1e0ff */
        /* <DEDUP_REMOVED lines=27> */
[----:B------:R-:W-:-:S03]  /*4780*/  IMAD.HI.U32 R36, R37, R12, RZ ;  /* 0x0000000c25247227 */ /* 0x000fc600078e00ff */
[----:B------:R-:W-:-:S05]  /*4790*/  IADD3.X R20, PT, PT, RZ, ~R20, RZ, P0, !PT ;  /* 0x80000014ff147210 */ /* 0x000fca00007fe4ff */
[----:B------:R-:W-:-:S04]  /*47a0*/  IMAD.WIDE.U32 R36, P4, R37, R20, R36 ;  /* 0x0000001425247225 */ /* 0x000fc80007880024 */
[C---:B------:R-:W-:Y:S02]  /*47b0*/  IMAD R15, R21.reuse, R20, RZ ;  /* 0x00000014150f7224 */ /* 0x040fe400078e02ff */
[----:B------:R-:W-:-:S04]  /*47c0*/  IMAD.HI.U32 R12, P3, R21, R12, R36 ;  /* 0x0000000c150c7227 */ /* 0x000fc80007860024 */
[----:B------:R-:W-:Y:S01]  /*47d0*/  IMAD.HI.U32 R11, R21, R20, RZ ;  /* 0x00000014150b7227 */ /* 0x000fe200078e00ff */
[----:B------:R-:W-:Y:S02]  /*47e0*/  IADD3 R15, P2, PT, R15, R12, RZ ;  /* 0x0000000c0f0f7210 */ /* 0x000fe40007f5e0ff */
[-C--:B------:R-:W-:Y:S01]  /*47f0*/  IADD3 R12, P0, PT, RZ, -R26.reuse, RZ ;  /* 0x8000001aff0c7210 */ /* 0x080fe20007f1e0ff */
[----:B------:R-:W-:Y:S02]  /*4800*/  IMAD.X R21, R11, 0x1, R21, P4 ;  /* 0x000000010b157824 */ /* 0x000fe400020e0615 */
[----:B------:R-:W-:Y:S01]  /*4810*/  IMAD.MOV.U32 R37, RZ, RZ, RZ ;  /* 0x000000ffff257224 */ /* 0x000fe200078e00ff */
[----:B------:R-:W-:Y:S01]  /*4820*/  SEL R12, R12, R26, !P1 ;  /* 0x0000001a0c0c7207 */ /* 0x000fe20004800000 */
[----:B------:R-:W-:-:S04]  /*4830*/  IMAD.X R20, RZ, RZ, ~R19, P0 ;  /* 0x000000ffff147224 */ /* 0x000fc800000e0e13 */
        /* <DEDUP_REMOVED lines=9> */
[----:B------:R-:W-:-:S03]  /*48d0*/  IMAD.WIDE.U32 R36, R21, R28, RZ ;  /* 0x0000001c15247225 */ /* 0x000fc600078e00ff */
[----:B------:R-:W-:Y:S01]  /*48e0*/  IADD3.X R20, PT, PT, RZ, R20, RZ, P1, !PT ;  /* 0x00000014ff147210 */ /* 0x000fe20000ffe4ff */
[----:B------:R-:W-:Y:S01]  /*48f0*/  IMAD R15, R21, R29, R37 ;  /* 0x0000001d150f7224 */ /* 0x000fe200078e0225 */
[----:B------:R-:W-:-:S03]  /*4900*/  IADD3 R12, P0, PT, -R36, R12, RZ ;  /* 0x0000000c240c7210 */ /* 0x000fc60007f1e1ff */
[-C--:B------:R-:W-:Y:S01]  /*4910*/  IMAD R26, R20, R28.reuse, R15 ;  /* 0x0000001c141a7224 */ /* 0x080fe200078e020f */
[CC--:B------:R-:W-:Y:S02]  /*4920*/  ISETP.GE.U32.AND P3, PT, R12.reuse, R28.reuse, PT ;  /* 0x0000001c0c00720c */ /* 0x0c0fe40003f66070 */
[----:B------:R-:W-:Y:S01]  /*4930*/  IADD3 R15, P2, PT, R12, -R28, RZ ;  /* 0x8000001c0c0f7210 */ /* 0x000fe20007f5e0ff */
[----:B------:R-:W-:Y:S01]  /*4940*/  IMAD.X R11, R11, 0x1, ~R26, P0 ;  /* 0x000000010b0b7824 */ /* 0x000fe200000e0e1a */
[----:B------:R-:W-:-:S04]  /*4950*/  IADD3 R26, P1, PT, R21, 0x1, RZ ;  /* 0x00000001151a7810 */ /* 0x000fc80007f3e0ff */
[----:B------:R-:W-:-:S04]  /*4960*/  ISETP.GE.U32.AND.EX P3, PT, R11, R29, PT, P3 ;  /* 0x0000001d0b00720c */ /* 0x000fc80003f66130 */
[----:B------:R-:W-:Y:S01]  /*4970*/  SEL R15, R15, R12, P3 ;  /* 0x0000000c0f0f7207 */ /* 0x000fe20001800000 */
[----:B------:R-:W-:Y:S01]  /*4980*/  IMAD.X R12, R11, 0x1, ~R29, P2 ;  /* 0x000000010b0c7824 */ /* 0x000fe200010e0e1d */
[----:B------:R-:W-:Y:S02]  /*4990*/  SEL R26, R26, R21, P3 ;  /* 0x000000151a1a7207 */ /* 0x000fe40001800000 */
[----:B------:R-:W-:Y:S01]  /*49a0*/  ISETP.GE.U32.AND P0, PT, R15, R28, PT ;  /* 0x0000001c0f00720c */ /* 0x000fe20003f06070 */
[----:B------:R-:W-:Y:S01]  /*49b0*/  IMAD.X R15, RZ, RZ, R20, P1 ;  /* 0x000000ffff0f7224 */ /* 0x000fe200008e0614 */
[----:B------:R-:W-:Y:S02]  /*49c0*/  SEL R11, R12, R11, P3 ;  /* 0x0000000b0c0b7207 */ /* 0x000fe40001800000 */
[----:B------:R-:W-:Y:S02]  /*49d0*/  IADD3 R21, P1, PT, R26, 0x1, RZ ;  /* 0x000000011a157810 */ /* 0x000fe40007f3e0ff */
[----:B------:R-:W-:-:S02]  /*49e0*/  SEL R15, R15, R20, P3 ;  /* 0x000000140f0f7207 */ /* 0x000fc40001800000 */
[----:B------:R-:W-:Y:S02]  /*49f0*/  ISETP.GE.U32.AND.EX P0, PT, R11, R29, PT, P0 ;  /* 0x0000001d0b00720c */ /* 0x000fe40003f06100 */
[-C--:B------:R-:W-:Y:S02]  /*4a00*/  IADD3.X R12, PT, PT, RZ, R15.reuse, RZ, P1, !PT ;  /* 0x0000000fff0c7210 */ /* 0x080fe40000ffe4ff */
[----:B------:R-:W-:Y:S02]  /*4a10*/  SEL R21, R21, R26, P0 ;  /* 0x0000001a15157207 */ /* 0x000fe40000000000 */
[----:B------:R-:W-:Y:S02]  /*4a20*/  SEL R15, R12, R15, P0 ;  /* 0x0000000f0c0f7207 */ /* 0x000fe40000000000 */
[----:B------:R-:W-:Y:S02]  /*4a30*/  IADD3 R12, P1, PT, RZ, -R21, RZ ;  /* 0x80000015ff0c7210 */ /* 0x000fe40007f3e0ff */
[----:B------:R-:W-:-:S02]  /*4a40*/  LOP3.LUT R11, R16, R19, RZ, 0x3c, !PT ;  /* 0x00000013100b7212 */ /* 0x000fc400078e3cff */
[----:B------:R-:W-:Y:S01]  /*4a50*/  ISETP.NE.U32.AND P0, PT, R18, RZ, PT ;  /* 0x000000ff1200720c */ /* 0x000fe20003f05070 */
[----:B------:R-:W-:Y:S01]  /*4a60*/  IMAD.X R20, RZ, RZ, ~R15, P1 ;  /* 0x000000ffff147224 */ /* 0x000fe200008e0e0f */
[----:B------:R-:W-:Y:S02]  /*4a70*/  ISETP.GE.AND P2, PT, R11, RZ, PT ;  /* 0x000000ff0b00720c */ /* 0x000fe40003f46270 */
[----:B------:R-:W-:Y:S02]  /*4a80*/  ISETP.NE.AND.EX P0, PT, R16, RZ, PT, P0 ;  /* 0x000000ff1000720c */ /* 0x000fe40003f05300 */
[----:B------:R-:W-:Y:S01]  /*4a90*/  SEL R20, R20, R15, !P2 ;  /* 0x0000000f14147207 */ /* 0x000fe20005000000 */
[----:B------:R-:W-:Y:S01]  /*4aa0*/  IMAD.MOV.U32 R15, RZ, RZ, 0x0 ;  /* 0x00000000ff0f7424 */ /* 0x000fe200078e00ff */
[----:B------:R-:W-:Y:S02]  /*4ab0*/  SEL R12, R12, R21, !P2 ;  /* 0x000000150c0c7207 */ /* 0x000fe40005000000 */
[----:B------:R-:W-:-:S02]  /*4ac0*/  SEL R11, R20, 0xffffffff, P0 ;  /* 0xffffffff140b7807 */ /* 0x000fc40000000000 */
[----:B------:R-:W-:Y:S01]  /*4ad0*/  SEL R12, R12, 0xffffffff, P0 ;  /* 0xffffffff0c0c7807 */ /* 0x000fe20000000000 */
[----:B------:R-:W-:Y:S06]  /*4ae0*/  RET.REL.NODEC R14 `(_ZN5flash32flash_fwd_splitkv_combine_kernelI23Flash_fwd_kernel_traitsILi64ELi64ELi256ELi4ELb0ELb0EN7cutlass10bfloat16_tE19Flash_kernel_traitsILi64ELi64ELi256ELi4ES3_EELi8ELi6ELb0EEEvNS_16Flash_fwd_paramsE) ;  /* 0xffffffb40e447950 */ /* 0x000fec0003c3ffff */
.L_x_73:
        /* <DEDUP_REMOVED lines=9> */
.L_x_14707:


//--------------------- .text._ZN5flash32flash_fwd_splitkv_combine_kernelI23Flash_fwd_kernel_traitsILi64ELi64ELi256ELi4ELb0ELb0EN7cutlass10bfloat16_tE19Flash_kernel_traitsILi64ELi64ELi256ELi4ES3_EELi8ELi5ELb0EEEvNS_16Flash_fwd_paramsE --------------------------
	.section	.text._ZN5flash32flash_fwd_splitkv_combine_kernelI23Flash_fwd_kernel_traitsILi64ELi64ELi256ELi4ELb0ELb0EN7cutlass10bfloat16_tE19Flash_kernel_traitsILi64ELi64ELi256ELi4ES3_EELi8ELi5ELb0EEEvNS_16Flash_fwd_paramsE,"ax",@progbits
	.align	128
        .global         _ZN5flash32flash_fwd_splitkv_combine_kernelI23Flash_fwd_kernel_traitsILi64ELi64ELi256ELi4ELb0ELb0EN7cutlass10bfloat16_tE19Flash_kernel_traitsILi64ELi64ELi256ELi4ES3_EELi8ELi5ELb0EEEvNS_16Flash_fwd_paramsE
        .type           _ZN5flash32flash_fwd_splitkv_combine_kernelI23Flash_fwd_kernel_traitsILi64ELi64ELi256ELi4ELb0ELb0EN7cutlass10bfloat16_tE19Flash_kernel_traitsILi64ELi64ELi256ELi4ES3_EELi8ELi5ELb0EEEvNS_16Flash_fwd_paramsE,@function
        .size           _ZN5flash32flash_fwd_splitkv_combine_kernelI23Flash_fwd_kernel_traitsILi64ELi64ELi256ELi4ELb0ELb0EN7cutlass10bfloat16_tE19Flash_kernel_traitsILi64ELi64ELi256ELi4ES3_EELi8ELi5ELb0EEEvNS_16Flash_fwd_paramsE,(.L_x_14708 - _ZN5flash32flash_fwd_splitkv_combine_kernelI23Flash_fwd_kernel_traitsILi64ELi64ELi256ELi4ELb0ELb0EN7cutlass10bfloat16_tE19Flash_kernel_traitsILi64ELi64ELi256ELi4ES3_EELi8ELi5ELb0EEEvNS_16Flash_fwd_paramsE)
        .other          _ZN5flash32flash_fwd_splitkv_combine_kernelI23Flash_fwd_kernel_traitsILi64ELi64ELi256ELi4ELb0ELb0EN7cutlass10bfloat16_tE19Flash_kernel_traitsILi64ELi64ELi256ELi4ES3_EELi8ELi5ELb0EEEvNS_16Flash_fwd_paramsE,@"STO_CUDA_ENTRY STV_DEFAULT"
_ZN5flash32flash_fwd_splitkv_combine_kernelI23Flash_fwd_kernel_traitsILi64ELi64ELi256ELi4ELb0ELb0EN7cutlass10bfloat16_tE19Flash_kernel_traitsILi64ELi64ELi256ELi4ES3_EELi8ELi5ELb0EEEvNS_16Flash_fwd_paramsE:
.text._ZN5flash32flash_fwd_splitkv_combine_kernelI23Flash_fwd_kernel_traitsILi64ELi64ELi256ELi4ELb0ELb0EN7cutlass10bfloat16_tE19Flash_kernel_traitsILi64ELi64ELi256ELi4ES3_EELi8ELi5ELb0EEEvNS_16Flash_fwd_paramsE:
        /* <DEDUP_REMOVED lines=38> */
.L_x_74:
[----:B------:R-:W-:Y:S01]  /*0260*/  IMAD.U32 R14, RZ, RZ, UR21 ;  /* 0x00000015ff0e7e24 */ /* 0x000fe2000f8e00ff */
[----:B------:R-:W-:Y:S01]  /*0270*/  MOV R20, UR19 ;  /* 0x0000001300147c02 */ /* 0x000fe20008000f00 */
[----:B------:R-:W-:Y:S01]  /*0280*/  IMAD.U32 R19, RZ, RZ, UR15 ;  /* 0x0000000fff137e24 */ /* 0x000fe2000f8e00ff */
[----:B------:R-:W-:Y:S02]  /*0290*/  MOV R18, UR14 ;  /* 0x0000000e00127c02 */ /* 0x000fe40008000f00 */
[----:B------:R-:W-:Y:S02]  /*02a0*/  MOV R16, 0x2c0 ;  /* 0x000002c000107802 */ /* 0x000fe40000000f00 */
[----:B------:R-:W-:Y:S05]  /*02b0*/  CALL.REL.NOINC `($__internal_2_$__cuda_sm20_div_s64) ;  /* 0x0000003c00b87944 */ /* 0x000fea0003c00000 */
[----:B------:R-:W-:-:S07]  /*02c0*/  MOV R13, R11 ;  /* 0x0000000b000d7202 */ /* 0x000fce0000000f00 */
.L_x_75:
        /* <DEDUP_REMOVED lines=30> */
.L_x_77:
[----:B------:R-:W-:Y:S01]  /*04b0*/  IMAD.MOV.U32 R14, RZ, RZ, R12 ;  /* 0x000000ffff0e7224 */ /* 0x000fe200078e000c */
[----:B------:R-:W-:Y:S02]  /*04c0*/  MOV R19, R13 ;  /* 0x0000000d00137202 */ /* 0x000fe40000000f00 */
[----:B------:R-:W-:Y:S02]  /*04d0*/  MOV R16, 0x4f0 ;  /* 0x000004f000107802 */ /* 0x000fe40000000f00 */
[----:B------:R-:W-:Y:S05]  /*04e0*/  CALL.REL.NOINC `($__internal_2_$__cuda_sm20_div_s64) ;  /* 0x0000003c002c7944 */ /* 0x000fea0003c00000 */
[----:B------:R-:W-:Y:S02]  /*04f0*/  MOV R4, R12 ;  /* 0x0000000c00047202 */ /* 0x000fe40000000f00 */
[----:B------:R-:W-:Y:S02]  /*0500*/  MOV R5, R11 ;  /* 0x0000000b00057202 */ /* 0x000fe40000000f00 */
.L_x_78:
[----:B------:R-:W-:Y:S05]  /*0510*/  BSYNC.RECONVERGENT B0 ;  /* 0x0000000000007941 */ /* 0x000fea0003800200 */
.L_x_76:
        /* <DEDUP_REMOVED lines=57> */
.L_x_80:
[----:B------:R-:W-:Y:S01]  /*08b0*/  IMAD.MOV.U32 R14, RZ, RZ, R20 ;  /* 0x000000ffff0e7224 */ /* 0x000fe200078e0014 */
[----:B------:R-:W-:Y:S01]  /*08c0*/  MOV R20, R9 ;  /* 0x0000000900147202 */ /* 0x000fe20000000f00 */
[----:B------:R-:W-:Y:S01]  /*08d0*/  IMAD.MOV.U32 R19, RZ, RZ, R18 ;  /* 0x000000ffff137224 */ /* 0x000fe200078e0012 */
[----:B------:R-:W-:Y:S02]  /*08e0*/  MOV R18, R29 ;  /* 0x0000001d00127202 */ /* 0x000fe40000000f00 */
[----:B------:R-:W-:Y:S02]  /*08f0*/  MOV R16, 0x910 ;  /* 0x0000091000107802 */ /* 0x000fe40000000f00 */
[----:B------:R-:W-:Y:S05]  /*0900*/  CALL.REL.NOINC `($__internal_2_$__cuda_sm20_div_s64) ;  /* 0x0000003800247944 */ /* 0x000fea0003c00000 */
[----:B------:R-:W-:Y:S02]  /*0910*/  MOV R10, R12 ;  /* 0x0000000c000a7202 */ /* 0x000fe40000000f00 */
.L_x_81:
[----:B------:R-:W-:Y:S05]  /*0920*/  BSYNC.RECONVERGENT B0 ;  /* 0x0000000000007941 */ /* 0x000fea0003800200 */
.L_x_79:
        /* <DEDUP_REMOVED lines=53> */
[----:B------:R0:W1:Y:S08]  /*0c80*/  F2I.FTZ.U32.TRUNC.NTZ R0, R6 ;  /* 0x0000000600007305 */ /* 0x000070000021f000 */
[----:B------:R-:W2:Y:S01]  /*0c90*/  F2I.FTZ.U32.TRUNC.NTZ R7, R7 ;  /* 0x0000000700077305 */ /* 0x000ea2000021f000 */
[----:B0-----:R-:W-:Y:S01]  /*0ca0*/  IMAD.MOV.U32 R6, RZ, RZ, RZ ;  /* 0x000000ffff067224 */ /* 0x001fe200078e00ff */
[----:B-1----:R-:W-:-:S02]  /*0cb0*/  R2UR UR17, R0 ;  /* 0x00000000001172ca */ /* 0x002fc400000e0000 */
[----:B------:R-:W-:Y:S01]  /*0cc0*/  IABS R0, UR7 ;  /* 0x0000000700007c13 */ /* 0x000fe20008000000 */
[----:B--2---:R-:W-:-:S04]  /*0cd0*/  IMAD.MOV R3, RZ, RZ, -R7 ;  /* 0x000000ffff037224 */ /* 0x004fc800078e0a07 */
[----:B------:R-:W-:Y:S02]  /*0ce0*/  IMAD.MOV R0, RZ, RZ, -R0 ;  /* 0x000000ffff007224 */ /* 0x000fe400078e0a00 */
[----:B------:R-:W-:-:S04]  /*0cf0*/  IMAD R3, R3, UR13, RZ ;  /* 0x0000000d03037c24 */ /* 0x000fc8000f8e02ff */
[----:B------:R-:W-:Y:S01]  /*0d00*/  UIADD3 UR9, UPT, UPT, URZ, -UR17, URZ ;  /* 0x80000011ff097290 */ /* 0x000fe2000fffe0ff */
[----:B------:R-:W-:-:S03]  /*0d10*/  IMAD.HI.U32 R3, R7, R3, R6 ;  /* 0x0000000307037227 */ /* 0x000fc600078e0006 */
[----:B------:R-:W-:-:S03]  /*0d20*/  UIMAD UR9, UR9, UR11, URZ ;  /* 0x0000000b090972a4 */ /* 0x000fc6000f8e02ff */
[----:B------:R-:W-:Y:S01]  /*0d30*/  IMAD.HI.U32 R3, R3, UR12, RZ ;  /* 0x0000000c03037c27 */ /* 0x000fe2000f8e00ff */
[----:B------:R-:W-:-:S03]  /*0d40*/  UIMAD.WIDE.U32 UR16, UR17, UR9, UR16 ;  /* 0x00000009111072a5 */ /* 0x000fc6000f8e0010 */
[----:B------:R-:W-:Y:S01]  /*0d50*/  IMAD R0, R3, R0, UR12 ;  /* 0x0000000c03007e24 */ /* 0x000fe2000f8e0200 */
[----:B------:R-:W-:Y:S02]  /*0d60*/  UIMAD.WIDE.U32 UR16, UR17, UR12, URZ ;  /* 0x0000000c111072a5 */ /* 0x000fe4000f8e00ff */
[----:B------:R-:W-:Y:S02]  /*0d70*/  ULOP3.LUT UR16, UR6, UR13, URZ, 0x3c, !UPT ;  /* 0x0000000d06107292 */ /* 0x000fe4000f8e3cff */
[----:B------:R-:W-:Y:S01]  /*0d80*/  ISETP.LT.U32.AND P1, PT, R0, UR13, PT ;  /* 0x0000000d00007c0c */ /* 0x000fe2000bf21070 */
[----:B------:R-:W-:Y:S01]  /*0d90*/  UIADD3 UR10, UPT, UPT, -UR17, URZ, URZ ;  /* 0x000000ff110a7290 */ /* 0x000fe2000fffe1ff */
[----:B------:R-:W0:Y:S02]  /*0da0*/  LDCU.U8 UR9, c[0x0][0x549] ;  /* 0x0000a920ff0977ac */ /* 0x000e240008000000 */
[----:B------:R-:W-:Y:S01]  /*0db0*/  ISETP.LE.AND P0, PT, RZ, UR16, PT ;  /* 0x00000010ff007c0c */ /* 0x000fe2000bf03270 */
[----:B------:R-:W-:-:S02]  /*0dc0*/  UIMAD UR10, UR11, UR10, UR12 ;  /* 0x0000000a0b0a72a4 */ /* 0x000fc4000f8e020c */
[----:B------:R-:W-:Y:S02]  /*0dd0*/  ULOP3.LUT UR6, UR6, UR4, URZ, 0x3c, !UPT ;  /* 0x0000000406067292 */ /* 0x000fe4000f8e3cff */
[----:B------:R-:W-:-:S04]  /*0de0*/  UISETP.GT.U32.AND UP1, UPT, UR11, UR10, UPT ;  /* 0x0000000a0b00728c */ /* 0x000fc8000bf24070 */
[----:B------:R-:W-:Y:S02]  /*0df0*/  @!P1 VIADD R0, R0, -UR13 ;  /* 0x8000000d00009c36 */ /* 0x000fe40008000000 */
[----:B------:R-:W-:Y:S01]  /*0e00*/  @!P1 VIADD R3, R3, 0x1 ;  /* 0x0000000103039836 */ /* 0x000fe20000000000 */
[----:B------:R-:W-:Y:S02]  /*0e10*/  ISETP.NE.AND P1, PT, RZ, UR7, PT ;  /* 0x00000007ff007c0c */ /* 0x000fe4000bf25270 */
[----:B------:R-:W-:Y:S01]  /*0e20*/  ISETP.GE.U32.AND P2, PT, R0, UR13, PT ;  /* 0x0000000d00007c0c */ /* 0x000fe2000bf46070 */
[----:B0-----:R-:W-:Y:S02]  /*0e30*/  UISETP.NE.AND UP0, UPT, UR9, URZ, UPT ;  /* 0x000000ff0900728c */ /* 0x001fe4000bf05270 */
[----:B------:R-:W-:Y:S02]  /*0e40*/  @!UP1 UIADD3 UR10, UPT, UPT, UR10, -UR11, URZ ;  /* 0x8000000b0a0a9290 */ /* 0x000fe4000fffe0ff */
[----:B------:R-:W-:-:S02]  /*0e50*/  USEL UR9, UR5, 0x1, !UP0 ;  /* 0x0000000105097887 */ /* 0x000fc4000c000000 */
[----:B------:R-:W-:Y:S02]  /*0e60*/  UISETP.GE.U32.AND UP3, UPT, UR10, UR11, UPT ;  /* 0x0000000b0a00728c */ /* 0x000fe4000bf66070 */
[----:B------:R-:W-:-:S04]  /*0e70*/  UISETP.GE.AND UP0, UPT, UR6, URZ, UPT ;  /* 0x000000ff0600728c */ /* 0x000fc8000bf06270 */
[----:B------:R-:W-:Y:S01]  /*0e80*/  @P2 VIADD R3, R3, 0x1 ;  /* 0x0000000103032836 */ /* 0x000fe20000000000 */
[----:B------:R-:W-:Y:S02]  /*0e90*/  @!UP1 UIADD3 UR17, UPT, UPT, UR17, 0x1, URZ ;  /* 0x0000000111119890 */ /* 0x000fe4000fffe0ff */
[----:B------:R-:W-:Y:S01]  /*0ea0*/  UISETP.NE.AND UP1, UPT, UR8, URZ, UPT ;  /* 0x000000ff0800728c */ /* 0x000fe2000bf25270 */
[----:B------:R-:W-:Y:S01]  /*0eb0*/  @!P0 IMAD.MOV R3, RZ, RZ, -R3 ;  /* 0x000000ffff038224 */ /* 0x000fe200078e0a03 */
[----:B------:R-:W-:Y:S01]  /*0ec0*/  @!P1 LOP3.LUT R3, RZ, UR13, RZ, 0x33, !PT ;  /* 0x0000000dff039c12 */ /* 0x000fe2000f8e33ff */
[----:B------:R-:W-:Y:S02]  /*0ed0*/  USHF.R.S32.HI UR6, URZ, 0x1f, UR7 ;  /* 0x0000001fff067899 */ /* 0x000fe40008011407 */
[----:B------:R-:W-:Y:S01]  /*0ee0*/  @UP3 UIADD3 UR17, UPT, UPT, UR17, 0x1, URZ ;  /* 0x0000000111113890 */ /* 0x000fe2000fffe0ff */
[----:B------:R-:W-:Y:S01]  /*0ef0*/  ISETP.LT.U32.AND P0, PT, R10, R3, PT ;  /* 0x000000030a00720c */ /* 0x000fe20003f01070 */
[----:B------:R-:W-:Y:S01]  /*0f00*/  USEL UR5, URZ, 0x1, !UP1 ;  /* 0x00000001ff057887 */ /* 0x000fe2000c800000 */
[----:B------:R-:W-:Y:S01]  /*0f10*/  SHF.R.S32.HI R7, RZ, 0x1f, R3 ;  /* 0x0000001fff077819 */ /* 0x000fe20000011403 */
[----:B------:R-:W-:-:S02]  /*0f20*/  @!UP0 UIADD3 UR17, UPT, UPT, -UR17, URZ, URZ ;  /* 0x000000ff11118290 */ /* 0x000fc4000fffe1ff */
[----:B------:R-:W-:Y:S01]  /*0f30*/  ULOP3.LUT UR6, UR6, UR5, URZ, 0xfc, !UPT ;  /* 0x0000000506067292 */ /* 0x000fe2000f8efcff */
[----:B------:R-:W-:Y:S01]  /*0f40*/  ISETP.LT.AND.EX P0, PT, R11, R7, PT, P0 ;  /* 0x000000070b00720c */ /* 0x000fe20003f01300 */
[----:B------:R-:W-:-:S03]  /*0f50*/  @!UP2 ULOP3.LUT UR17, URZ, UR4, URZ, 0x33, !UPT ;  /* 0x00000004ff11a292 */ /* 0x000fc6000f8e33ff */
        /* <DEDUP_REMOVED lines=25> */
.L_x_83:
[----:B------:R-:W-:Y:S01]  /*10f0*/  IMAD.MOV.U32 R14, RZ, RZ, R10 ;  /* 0x000000ffff0e7224 */ /* 0x000fe200078e000a */
[----:B------:R-:W-:Y:S01]  /*1100*/  MOV R20, R8 ;  /* 0x0000000800147202 */ /* 0x000fe20000000f00 */
[----:B------:R-:W-:Y:S01]  /*1110*/  IMAD.MOV.U32 R19, RZ, RZ, R11 ;  /* 0x000000ffff137224 */ /* 0x000fe200078e000b */
[----:B------:R-:W-:Y:S02]  /*1120*/  MOV R18, R0 ;  /* 0x0000000000127202 */ /* 0x000fe40000000f00 */
[----:B------:R-:W-:Y:S02]  /*1130*/  MOV R16, 0x1150 ;  /* 0x0000115000107802 */ /* 0x000fe40000000f00 */
[----:B------:R-:W-:Y:S05]  /*1140*/  CALL.REL.NOINC `($__internal_2_$__cuda_sm20_div_s64) ;  /* 0x0000003000147944 */ /* 0x000fea0003c00000 */
[----:B------:R-:W-:Y:S02]  /*1150*/  MOV R32, R12 ;  /* 0x0000000c00207202 */ /* 0x000fe40000000f00 */
[----:B------:R-:W-:Y:S02]  /*1160*/  MOV R33, R11 ;  /* 0x0000000b00217202 */ /* 0x000fe40000000f00 */
.L_x_84:
[----:B------:R-:W-:Y:S05]  /*1170*/  BSYNC.RECONVERGENT B0 ;  /* 0x0000000000007941 */ /* 0x000fea0003800200 */
.L_x_82:
        /* <DEDUP_REMOVED lines=57> */
.L_x_86:
[----:B------:R-:W-:Y:S01]  /*1510*/  IMAD.MOV.U32 R14, RZ, RZ, R4 ;  /* 0x000000ffff0e7224 */ /* 0x000fe200078e0004 */
[----:B------:R-:W-:Y:S01]  /*1520*/  MOV R19, R5 ;  /* 0x0000000500137202 */ /* 0x000fe20000000f00 */
[----:B------:R-:W-:Y:S01]  /*1530*/  IMAD.MOV.U32 R20, RZ, RZ, R7 ;  /* 0x000000ffff147224 */ /* 0x000fe200078e0007 */
[----:B------:R-:W-:Y:S02]  /*1540*/  MOV R16, 0x1560 ;  /* 0x0000156000107802 */ /* 0x000fe40000000f00 */
[----:B------:R-:W-:Y:S05]  /*1550*/  CALL.REL.NOINC `($__internal_2_$__cuda_sm20_div_s64) ;  /* 0x0000002c00107944 */ /* 0x000fea0003c00000 */
[----:B------:R-:W-:Y:S02]  /*1560*/  MOV R14, R12 ;  /* 0x0000000c000e7202 */ /* 0x000fe40000000f00 */
[----:B------:R-:W-:Y:S02]  /*1570*/  MOV R15, R11 ;  /* 0x0000000b000f7202 */ /* 0x000fe40000000f00 */
.L_x_87:
[----:B------:R-:W-:Y:S05]  /*1580*/  BSYNC.RECONVERGENT B0 ;  /* 0x0000000000007941 */ /* 0x000fea0003800200 */
.L_x_85:
[----:B------:R-:W0:Y:S01]  /*1590*/  S2R R4, SR_TID.X ;  /* 0x0000000000047919 */ /* 0x000e220000002100 */
[----:B------:R-:W-:Y:S01]  /*15a0*/  UIADD3 UR8, UP0, UPT, UR21, -UR20, URZ ;  /* 0x8000001415087290 */ /* 0x000fe2000ff1e0ff */
[----:B------:R-:W1:Y:S03]  /*15b0*/  LDCU UR4, c[0x0][0x534] ;  /* 0x0000a680ff0477ac */ /* 0x000e660008000800 */
[----:B------:R-:W-:Y:S01]  /*15c0*/  UIADD3.X UR5, UPT, UPT, UR15, -0x1, URZ, UP0, !UPT ;  /* 0xffffffff0f057890 */ /* 0x000fe200087fe4ff */
[----:B------:R-:W2:Y:S05]  /*15d0*/  LDCU.64 UR10, c[0x0][0x358] ;  /* 0x00006b00ff0a77ac */ /* 0x000eaa0008000a00 */
[----:B------:R-:W-:Y:S01]  /*15e0*/  IMAD.U32 R5, RZ, RZ, UR5 ;  /* 0x00000005ff057e24 */ /* 0x000fe2000f8e00ff */
[----:B0-----:R-:W-:-:S02]  /*15f0*/  LOP3.LUT R6, R4, 0x7, RZ, 0xc0, !PT ;  /* 0x0000000704067812 */ /* 0x001fc400078ec0ff */
[----:B------:R-:W-:Y:S02]  /*1600*/  SHF.R.U32.HI R3, RZ, 0x3, R4 ;  /* 0x00000003ff037819 */ /* 0x000fe40000011604 */
[----:B------:R-:W-:-:S04]  /*1610*/  ISETP.LT.U32.AND P2, PT, R6, UR8, PT ;  /* 0x0000000806007c0c */ /* 0x000fc8000bf41070 */
[----:B------:R-:W-:Y:S01]  /*1620*/  ISETP.GT.AND.EX P2, PT, R5, RZ, PT, P2 ;  /* 0x000000ff0500720c */ /* 0x000fe20003f44320 */
[----:B------:R-:W-:-:S03]  /*1630*/  VIADD R5, R3, 0x10 ;  /* 0x0000001003057836 */ /* 0x000fc60000000000 */
[----:B-1----:R-:W-:Y:S02]  /*1640*/  ISETP.GE.OR P3, PT, R3, UR4, !P2 ;  /* 0x0000000403007c0c */ /* 0x002fe4000d766670 */
[----:B------:R-:W-:-:S11]  /*1650*/  ISETP.GE.OR P2, PT, R5, UR4, !P2 ;  /* 0x0000000405007c0c */ /* 0x000fd6000d746670 */
[----:B------:R-:W0:Y:S01]  /*1660*/  @!P3 LDC.64 R12, c[0x0][0x428] ;  /* 0x00010a00ff0cbb82 */ /* 0x000e220000000a00 */
[C---:B------:R-:W-:Y:S02]  /*1670*/  @!P3 IADD3 R22, P1, PT, R6.reuse, UR20, RZ ;  /* 0x000000140616bc10 */ /* 0x040fe4000ff3e0ff */
[----:B------:R-:W-:-:S03]  /*1680*/  @!P2 IADD3 R18, P0, PT, R6, UR20, RZ ;  /* 0x000000140612ac10 */ /* 0x000fc6000ff1e0ff */
[----:B------:R-:W-:Y:S02]  /*1690*/  @!P3 IMAD.X R23, RZ, RZ, RZ, P1 ;  /* 0x000000ffff17b224 */ /* 0x000fe400008e06ff */
[----:B------:R-:W1:Y:S01]  /*16a0*/  @!P2 LDC.64 R10, c[0x0][0x428] ;  /* 0x00010a00ff0aab82 */ /* 0x000e620000000a00 */
[----:B------:R-:W-:Y:S02]  /*16b0*/  @!P2 IMAD.X R19, RZ, RZ, RZ, P0 ;  /* 0x000000ffff13a224 */ /* 0x000fe400000e06ff */
[----:B------:R-:W-:-:S04]  /*16c0*/  @!P3 IMAD.WIDE.U32 R22, R3, UR21, R22 ;  /* 0x000000150316bc25 */ /* 0x000fc8000f8e0016 */
[----:B------:R-:W-:-:S04]  /*16d0*/  @!P2 IMAD.WIDE.U32 R18, R5, UR21, R18 ;  /* 0x000000150512ac25 */ /* 0x000fc8000f8e0012 */
[----:B------:R-:W-:Y:S02]  /*16e0*/  @!P3 IMAD R6, R3, UR15, R23 ;  /* 0x0000000f0306bc24 */ /* 0x000fe4000f8e0217 */
[----:B------:R-:W-:Y:S02]  /*16f0*/  @!P2 IMAD R16, R5, UR15, R19 ;  /* 0x0000000f0510ac24 */ /* 0x000fe4000f8e0213 */
[----:B------:R-:W-:Y:S01]  /*1700*/  IMAD.MOV.U32 R5, RZ, RZ, -0x800000 ;  /* 0xff800000ff057424 */ /* 0x000fe200078e00ff */
[----:B0-----:R-:W-:-:S04]  /*1710*/  @!P3 LEA R20, P1, R22, R12, 0x2 ;  /* 0x0000000c1614b211 */ /* 0x001fc800078210ff */
[----:B------:R-:W-:Y:S01]  /*1720*/  @!P3 LEA.HI.X R21, R22, R13, R6, 0x2, P1 ;  /* 0x0000000d1615b211 */ /* 0x000fe200008f1406 */
[----:B------:R-:W-:Y:S01]  /*1730*/  IMAD.MOV.U32 R6, RZ, RZ, -0x800000 ;  /* 0xff800000ff067424 */ /* 0x000fe200078e00ff */
[----:B-1----:R-:W-:-:S05]  /*1740*/  @!P2 LEA R24, P0, R18, R10, 0x2 ;  /* 0x0000000a1218a211 */ /* 0x002fca00078010ff */
[----:B--2---:R-:W2:Y:S01]  /*1750*/  @!P3 LDG.E R6, desc[UR10][R20.64] ;  /* 0x0000000a1406b981 */ /* 0x004ea2000c1e1900 */
[----:B------:R-:W-:-:S05]  /*1760*/  @!P2 LEA.HI.X R25, R18, R11, R16, 0x2, P0 ;  /* 0x0000000b1219a211 */ /* 0x000fca00000f1410 */
[----:B------:R0:W3:Y:S01]  /*1770*/  @!P2 LDG.E R5, desc[UR10][R24.64] ;  /* 0x0000000a1805a981 */ /* 0x0000e2000c1e1900 */
[C---:B------:R-:W-:Y:S02]  /*1780*/  ISETP.GT.U32.AND P1, PT, R4.reuse, 0xff, PT ;  /* 0x000000ff0400780c */ /* 0x040fe40003f24070 */
[----:B------:R-:W-:-:S11]  /*1790*/  ISETP.GT.U32.AND P0, PT, R4, 0x7f, PT ;  /* 0x0000007f0400780c */ /* 0x000fd60003f04070 */
[----:B------:R-:W1:Y:S02]  /*17a0*/  @!P1 S2R R11, SR_CgaCtaId ;  /* 0x00000000000b9919 */ /* 0x000e640000008800 */
[----:B------:R-:W4:Y:S01]  /*17b0*/  @!P0 S2R R10, SR_CgaCtaId ;  /* 0x00000000000a8919 */ /* 0x000f220000008800 */
[----:B------:R-:W-:Y:S01]  /*17c0*/  @!P1 MOV R16, 0x400 ;  /* 0x0000040000109802 */ /* 0x000fe20000000f00 */
[----:B------:R-:W-:Y:S01]  /*17d0*/  @!P1 IMAD.SHL.U32 R17, R4, 0x4, RZ ;  /* 0x0000000404119824 */ /* 0x000fe200078e00ff */
[----:B------:R-:W5:Y:S01]  /*17e0*/  @!P0 S2R R12, SR_CgaCtaId ;  /* 0x00000000000c8919 */ /* 0x000f620000008800 */
[----:B------:R-:W-:-:S03]  /*17f0*/  @!P0 MOV R19, 0x400 ;  /* 0x0000040000138802 */ /* 0x000fc60000000f00 */
[----:B------:R-:W-:Y:S02]  /*1800*/  @!P1 LOP3.LUT R18, R17, 0x1c, RZ, 0xc0, !PT ;  /* 0x0000001c11129812 */ /* 0x000fe400078ec0ff */
[----:B-1----:R-:W-:Y:S02]  /*1810*/  @!P1 LEA R11, R11, R16, 0x18 ;  /* 0x000000100b0b9211 */ /* 0x002fe400078ec0ff */
[----:B------:R-:W-:Y:S02]  /*1820*/  @!P0 SHF.L.U32 R16, R4, 0x2, RZ ;  /* 0x0000000204108819 */ /* 0x000fe400000006ff */
[----:B----4-:R-:W-:Y:S02]  /*1830*/  @!P0 LEA R10, R10, R19, 0x18 ;  /* 0x000000130a0a8211 */ /* 0x010fe400078ec0ff */
[----:B------:R-:W-:Y:S01]  /*1840*/  @!P0 LOP3.LUT R17, R16, 0x1c, RZ, 0xc0, !PT ;  /* 0x0000001c10118812 */ /* 0x000fe200078ec0ff */
[----:B------:R-:W-:-:S04]  /*1850*/  @!P1 IMAD.IADD R18, R18, 0x1, R11 ;  /* 0x0000000112129824 */ /* 0x000fc800078e020b */
[----:B------:R-:W-:Y:S02]  /*1860*/  @!P0 IMAD.IADD R10, R17, 0x1, R10 ;  /* 0x00000001110a8824 */ /* 0x000fe400078e020a */
[C---:B------:R-:W-:Y:S02]  /*1870*/  @!P1 IMAD R17, R3.reuse, 0x24, R18 ;  /* 0x0000002403119824 */ /* 0x040fe400078e0212 */
[----:B------:R-:W-:Y:S01]  /*1880*/  @!P0 IMAD R16, R3, 0x24, R10 ;  /* 0x0000002403108824 */ /* 0x000fe200078e020a */
[----:B------:R-:W-:Y:S01]  /*1890*/  @!P0 MOV R13, 0x400 ;  /* 0x00000400000d8802 */ /* 0x000fe20000000f00 */
[----:B0-----:R-:W-:Y:S01]  /*18a0*/  IMAD.MOV.U32 R24, RZ, RZ, -0x800000 ;  /* 0xff800000ff187424 */ /* 0x001fe200078e00ff */
[----:B------:R-:W-:Y:S01]  /*18b0*/  @!P0 LOP3.LUT R11, R4, 0xf, RZ, 0xc0, !PT ;  /* 0x0000000f040b8812 */ /* 0x000fe200078ec0ff */
[----:B------:R-:W-:Y:S01]  /*18c0*/  IMAD.MOV.U32 R25, RZ, RZ, -0x800000 ;  /* 0xff800000ff197424 */ /* 0x000fe200078e00ff */
[----:B-----5:R-:W-:Y:S01]  /*18d0*/  @!P0 LEA R12, R12, R13, 0x18 ;  /* 0x0000000d0c0c8211 */ /* 0x020fe200078ec0ff */
[----:B------:R-:W0:Y:S01]  /*18e0*/  LDC R3, c[0x0][0x434] ;  /* 0x00010d00ff037b82 */ /* 0x000e220000000800 */
[----:B------:R-:W-:-:S05]  /*18f0*/  SHF.R.U32.HI R13, RZ, 0x4, R4 ;  /* 0x00000004ff0d7819 */ /* 0x000fca0000011604 */
[----:B------:R-:W-:-:S04]  /*1900*/  @!P0 IMAD R12, R13, 0x4, R12 ;  /* 0x000000040d0c8824 */ /* 0x000fc800078e020c */
[----:B------:R-:W-:Y:S01]  /*1910*/  @!P0 IMAD R11, R11, 0x24, R12 ;  /* 0x000000240b0b8824 */ /* 0x000fe200078e020c */
[----:B0-----:R-:W-:-:S04]  /*1920*/  IABS R10, R3 ;  /* 0x00000003000a7213 */ /* 0x001fc80000000000 */
[----:B------:R-:W0:Y:S01]  /*1930*/  I2F.RP R20, R10 ;  /* 0x0000000a00147306 */ /* 0x000e220000209400 */
[----:B--2---:R0:W-:Y:S04]  /*1940*/  @!P1 STS [R17], R6 ;  /* 0x0000000611009388 */ /* 0x0041e80000000800 */
[----:B---3--:R-:W-:Y:S01]  /*1950*/  @!P0 STS [R16+0x240], R5 ;  /* 0x0002400510008388 */ /* 0x008fe20000000800 */
[----:B------:R-:W-:Y:S06]  /*1960*/  BAR.SYNC.DEFER_BLOCKING 0x0 ;  /* 0x0000000000007b1d */ /* 0x000fec0000010000 */
[----:B------:R-:W-:Y:S04]  /*1970*/  @!P0 LDS R24, [R11] ;  /* 0x000000000b188984 */ /* 0x000fe80000000800 */
[----:B------:R-:W1:Y:S01]  /*1980*/  @!P0 LDS R25, [R11+0x240] ;  /* 0x000240000b198984 */ /* 0x000e620000000800 */
[----:B0-----:R-:W0:Y:S01]  /*1990*/  MUFU.RCP R6, R20 ;  /* 0x0000001400067308 */ /* 0x001e220000001000 */
[----:B-1----:R-:W-:-:S05]  /*19a0*/  FMNMX.FTZ R18, R25, R24, !PT ;  /* 0x0000001819127209 */ /* 0x002fca0007810000 */
[----:B------:R-:W1:Y:S01]  /*19b0*/  SHFL.BFLY PT, R19, R18, 0x8, 0x1f ;  /* 0x0d001f0012137f89 */ /* 0x000e6200000e0000 */
[----:B0-----:R-:W-:Y:S01]  /*19c0*/  VIADD R16, R6, 0xffffffe ;  /* 0x0ffffffe06107836 */ /* 0x001fe20000000000 */
[----:B-1----:R-:W-:-:S05]  /*19d0*/  FMNMX.FTZ R19, R18, R19, !PT ;  /* 0x0000001312137209 */ /* 0x002fca0007810000 */
[----:B------:R-:W0:Y:S01]  /*19e0*/  SHFL.BFLY PT, R12, R19, 0x4, 0x1f ;  /* 0x0c801f00130c7f89 */ /* 0x000e2200000e0000 */
[----:B------:R-:W1:Y:S01]  /*19f0*/  F2I.FTZ.U32.TRUNC.NTZ R17, R16 ;  /* 0x0000001000117305 */ /* 0x000e62000021f000 */
[----:B0-----:R-:W-:-:S05]  /*1a00*/  FMNMX.FTZ R12, R19, R12, !PT ;  /* 0x0000000c130c7209 */ /* 0x001fca0007810000 */
[----:B------:R-:W0:Y:S01]  /*1a10*/  SHFL.BFLY PT, R11, R12, 0x2, 0x1f ;  /* 0x0c401f000c0b7f89 */ /* 0x000e2200000e0000 */
[----:B-1----:R-:W-:Y:S01]  /*1a20*/  IADD3 R5, PT, PT, RZ, -R17, RZ ;  /* 0x80000011ff057210 */ /* 0x002fe20007ffe0ff */
[----:B------:R-:W-:-:S04]  /*1a30*/  IMAD.MOV.U32 R16, RZ, RZ, RZ ;  /* 0x000000ffff107224 */ /* 0x000fc800078e00ff */
[----:B------:R-:W-:Y:S01]  /*1a40*/  IMAD R6, R5, R10, RZ ;  /* 0x0000000a05067224 */ /* 0x000fe200078e02ff */
[----:B------:R-:W-:-:S03]  /*1a50*/  IABS R5, R2 ;  /* 0x0000000200057213 */ /* 0x000fc60000000000 */
[----:B------:R-:W-:Y:S01]  /*1a60*/  IMAD.HI.U32 R6, R17, R6, R16 ;  /* 0x0000000611067227 */ /* 0x000fe200078e0010 */
[----:B0-----:R-:W-:-:S05]  /*1a70*/  FMNMX.FTZ R11, R12, R11, !PT ;  /* 0x0000000b0c0b7209 */ /* 0x001fca0007810000 */
[----:B------:R-:W-:Y:S01]  /*1a80*/  IMAD.HI.U32 R18, R6, R5, RZ ;  /* 0x0000000506127227 */ /* 0x000fe200078e00ff */
[----:B------:R-:W-:Y:S01]  /*1a90*/  LOP3.LUT R2, R2, R3, RZ, 0x3c, !PT ;  /* 0x0000000302027212 */ /* 0x000fe200078e3cff */
[----:B------:R-:W0:Y:S02]  /*1aa0*/  LDC R17, c[0x0][0x3e0] ;  /* 0x0000f800ff117b82 */ /* 0x000e240000000800 */
[----:B------:R-:W-:-:S04]  /*1ab0*/  IMAD.MOV R6, RZ, RZ, -R18 ;  /* 0x000000ffff067224 */ /* 0x000fc800078e0a12 */
[----:B------:R-:W-:Y:S02]  /*1ac0*/  IMAD R5, R10, R6, R5 ;  /* 0x000000060a057224 */ /* 0x000fe400078e0205 */
[----:B------:R-:W1:Y:S01]  /*1ad0*/  SHFL.BFLY PT, R6, R11, 0x1, 0x1f ;  /* 0x0c201f000b067f89 */ /* 0x000e6200000e0000 */
[----:B------:R-:W-:Y:S02]  /*1ae0*/  ISETP.GE.AND P1, PT, R2, RZ, PT ;  /* 0x000000ff0200720c */ /* 0x000fe40003f26270 */
[----:B------:R-:W-:Y:S02]  /*1af0*/  ISETP.GT.U32.AND P2, PT, R10, R5, PT ;  /* 0x000000050a00720c */ /* 0x000fe40003f44070 */
[----:B-1----:R-:W-:-:S04]  /*1b00*/  FMNMX.FTZ R6, R11, R6, !PT ;  /* 0x000000060b067209 */ /* 0x002fc80007810000 */
[----:B------:R-:W-:-:S04]  /*1b10*/  FSETP.NEU.FTZ.AND P0, PT, R6, -INF , PT ;  /* 0xff8000000600780b */ /* 0x000fc80003f1d000 */
[----:B------:R-:W-:-:S05]  /*1b20*/  FSEL R2, R6, RZ, P0 ;  /* 0x000000ff06027208 */ /* 0x000fca0000000000 */
[C---:B------:R-:W-:Y:S01]  /*1b30*/  FADD.FTZ R6, -R2.reuse, R24 ;  /* 0x0000001802067221 */ /* 0x040fe20000010100 */
[----:B------:R-:W-:Y:S01]  /*1b40*/  FADD.FTZ R11, -R2, R25 ;  /* 0x00000019020b7221 */ /* 0x000fe20000010100 */
[----:B------:R-:W-:Y:S02]  /*1b50*/  @!P2 IMAD.IADD R5, R5, 0x1, -R10 ;  /* 0x000000010505a824 */ /* 0x000fe400078e0a0a */
[----:B------:R-:W-:Y:S01]  /*1b60*/  FMUL.FTZ R6, R6, 1.4426950216293334961 ;  /* 0x3fb8aa3b06067820 */ /* 0x000fe20000410000 */
[----:B------:R-:W-:Y:S02]  /*1b70*/  FMUL.FTZ R11, R11, 1.4426950216293334961 ;  /* 0x3fb8aa3b0b0b7820 */ /* 0x000fe40000410000 */
[----:B------:R-:W-:Y:S02]  /*1b80*/  ISETP.GE.U32.AND P3, PT, R5, R10, PT ;  /* 0x0000000a0500720c */ /* 0x000fe40003f66070 */
[----:B------:R-:W-:Y:S01]  /*1b90*/  MUFU.EX2 R23, R11 ;  /* 0x0000000b00177308 */ /* 0x000fe20000000800 */
[----:B------:R-:W-:-:S07]  /*1ba0*/  ISETP.NE.AND P0, PT, R3, RZ, PT ;  /* 0x000000ff0300720c */ /* 0x000fce0003f05270 */
[----:B------:R-:W1:Y:S01]  /*1bb0*/  MUFU.EX2 R6, R6 ;  /* 0x0000000600067308 */ /* 0x000e620000000800 */
[----:B------:R-:W-:Y:S01]  /*1bc0*/  @!P2 VIADD R18, R18, 0x1 ;  /* 0x000000011212a836 */ /* 0x000fe20000000000 */
[----:B------:R-:W-:-:S03]  /*1bd0*/  USHF.R.S32.HI UR4, URZ, 0x1f, UR22 ;  /* 0x0000001fff047899 */ /* 0x000fc60008011416 */
[----:B------:R-:W-:Y:S01]  /*1be0*/  @P3 VIADD R18, R18, 0x1 ;  /* 0x0000000112123836 */ /* 0x000fe20000000000 */
[----:B------:R-:W-:-:S03]  /*1bf0*/  ULOP3.LUT UR4, UR4, 0x1, URZ, 0xfc, !UPT ;  /* 0x0000000104047892 */ /* 0x000fc6000f8efcff */
[----:B------:R-:W-:Y:S01]  /*1c00*/  @!P1 IMAD.MOV R18, RZ, RZ, -R18 ;  /* 0x000000ffff129224 */ /* 0x000fe200078e0a12 */
[----:B------:R-:W-:Y:S01]  /*1c10*/  @!P0 LOP3.LUT R18, RZ, R3, RZ, 0x33, !PT ;  /* 0x00000003ff128212 */ /* 0x000fe200078e33ff */
[----:B-1----:R-:W-:-:S04]  /*1c20*/  FADD.FTZ R23, R6, R23 ;  /* 0x0000001706177221 */ /* 0x002fc80000010000 */
[----:B------:R-:W-:Y:S01]  /*1c30*/  IMAD R5, R18, UR4, RZ ;  /* 0x0000000412057c24 */ /* 0x000fe2000f8e02ff */
[----:B0-----:R-:W-:Y:S01]  /*1c40*/  IABS R12, R17 ;  /* 0x00000011000c7213 */ /* 0x001fe20000000000 */
[----:B------:R-:W0:Y:S01]  /*1c50*/  LDCU UR4, c[0x0][0x430] ;  /* 0x00008600ff0477ac */ /* 0x000e220008000800 */
[----:B------:R-:W1:Y:S02]  /*1c60*/  SHFL.BFLY PT, R6, R23, 0x8, 0x1f ;  /* 0x0d001f0017067f89 */ /* 0x000e6400000e0000 */
[----:B------:R-:W-:-:S04]  /*1c70*/  IABS R19, R5 ;  /* 0x0000000500137213 */ /* 0x000fc80000000000 */
[----:B------:R-:W2:Y:S08]  /*1c80*/  I2F.RP R16, R19 ;  /* 0x0000001300107306 */ /* 0x000eb00000209400 */
[----:B------:R-:W3:Y:S08]  /*1c90*/  I2F.RP R10, R12 ;  /* 0x0000000c000a7306 */ /* 0x000ef00000209400 */
[----:B--2---:R-:W2:Y:S01]  /*1ca0*/  MUFU.RCP R30, R16 ;  /* 0x00000010001e7308 */ /* 0x004ea20000001000 */
[----:B-1----:R-:W-:-:S05]  /*1cb0*/  FADD.FTZ R6, R23, R6 ;  /* 0x0000000617067221 */ /* 0x002fca0000010000 */
[----:B------:R-:W1:Y:S02]  /*1cc0*/  SHFL.BFLY PT, R21, R6, 0x4, 0x1f ;  /* 0x0c801f0006157f89 */ /* 0x000e6400000e0000 */
[----:B---3--:R-:W3:Y:S01]  /*1cd0*/  MUFU.RCP R26, R10 ;  /* 0x0000000a001a7308 */ /* 0x008ee20000001000 */
[----:B--2---:R-:W-:-:S07]  /*1ce0*/  IADD3 R30, PT, PT, R30, 0xffffffe, RZ ;  /* 0x0ffffffe1e1e7810 */ /* 0x004fce0007ffe0ff */
[----:B------:R-:W2:Y:S01]  /*1cf0*/  F2I.FTZ.U32.TRUNC.NTZ R31, R30 ;  /* 0x0000001e001f7305 */ /* 0x000ea2000021f000 */
[----:B---3--:R-:W-:-:S07]  /*1d00*/  VIADD R26, R26, 0xffffffe ;  /* 0x0ffffffe1a1a7836 */ /* 0x008fce0000000000 */
[----:B------:R-:W3:Y:S01]  /*1d10*/  F2I.FTZ.U32.TRUNC.NTZ R27, R26 ;  /* 0x0000001a001b7305 */ /* 0x000ee2000021f000 */
[----:B-1----:R-:W-:-:S05]  /*1d20*/  FADD.FTZ R21, R6, R21 ;  /* 0x0000001506157221 */ /* 0x002fca0000010000 */
[----:B------:R-:W1:Y:S01]  /*1d30*/  SHFL.BFLY PT, R20, R21, 0x2, 0x1f ;  /* 0x0c401f0015147f89 */ /* 0x000e6200000e0000 */
[----:B--2---:R-:W-:Y:S02]  /*1d40*/  IMAD.MOV R22, RZ, RZ, -R31 ;  /* 0x000000ffff167224 */ /* 0x004fe400078e0a1f */
[----:B------:R-:W-:Y:S02]  /*1d50*/  VIADD R16, R19, UR18 ;  /* 0x0000001213107c36 */ /* 0x000fe40008000000 */
[----:B------:R-:W-:Y:S02]  /*1d60*/  IMAD R22, R22, R19, RZ ;  /* 0x0000001316167224 */ /* 0x000fe400078e02ff */
[----:B------:R-:W-:Y:S02]  /*1d70*/  IMAD.MOV.U32 R30, RZ, RZ, RZ ;  /* 0x000000ffff1e7224 */ /* 0x000fe400078e00ff */
[----:B---3--:R-:W-:Y:S01]  /*1d80*/  IMAD.MOV R11, RZ, RZ, -R27 ;  /* 0x000000ffff0b7224 */ /* 0x008fe200078e0a1b */
[----:B------:R-:W-:Y:S01]  /*1d90*/  IABS R6, R5 ;  /* 0x0000000500067213 */ /* 0x000fe20000000000 */
[----:B------:R-:W-:Y:S01]  /*1da0*/  IMAD.HI.U32 R22, R31, R22, R30 ;  /* 0x000000161f167227 */ /* 0x000fe200078e001e */
[----:B------:R-:W-:-:S03]  /*1db0*/  IABS R10, R16 ;  /* 0x00000010000a7213 */ /* 0x000fc60000000000 */
[----:B------:R-:W-:Y:S02]  /*1dc0*/  IMAD R11, R11, R12, RZ ;  /* 0x0000000c0b0b7224 */ /* 0x000fe400078e02ff */
[----:B------:R-:W-:Y:S01]  /*1dd0*/  IMAD.MOV.U32 R26, RZ, RZ, RZ ;  /* 0x000000ffff1a7224 */ /* 0x000fe200078e00ff */
[----:B------:R-:W-:Y:S01]  /*1de0*/  IADD3 R6, PT, PT, RZ, -R6, RZ ;  /* 0x80000006ff067210 */ /* 0x000fe20007ffe0ff */
[----:B------:R-:W-:-:S04]  /*1df0*/  IMAD.HI.U32 R23, R22, R10, RZ ;  /* 0x0000000a16177227 */ /* 0x000fc800078e00ff */
[----:B------:R-:W-:-:S04]  /*1e00*/  IMAD.HI.U32 R11, R27, R11, R26 ;  /* 0x0000000b1b0b7227 */ /* 0x000fc800078e001a */
[----:B-1----:R-:W-:Y:S01]  /*1e10*/  FADD.FTZ R20, R21, R20 ;  /* 0x0000001415147221 */ /* 0x002fe20000010000 */
[----:B------:R-:W-:Y:S02]  /*1e20*/  IMAD R6, R23, R6, R10 ;  /* 0x0000000617067224 */ /* 0x000fe400078e020a */
[----:B------:R-:W-:-:S03]  /*1e30*/  IMAD.HI.U32 R11, R11, R10, RZ ;  /* 0x0000000a0b0b7227 */ /* 0x000fc600078e00ff */
[----:B------:R-:W-:Y:S01]  /*1e40*/  ISETP.GT.U32.AND P2, PT, R19, R6, PT ;  /* 0x000000061300720c */ /* 0x000fe20003f44070 */
[----:B------:R-:W-:Y:S01]  /*1e50*/  IMAD.MOV R27, RZ, RZ, -R11 ;  /* 0x000000ffff1b7224 */ /* 0x000fe200078e0a0b */
[----:B------:R-:W1:Y:S03]  /*1e60*/  SHFL.BFLY PT, R21, R20, 0x1, 0x1f ;  /* 0x0c201f0014157f89 */ /* 0x000e6600000e0000 */
[----:B------:R-:W-:-:S05]  /*1e70*/  IMAD R27, R12, R27, R10 ;  /* 0x0000001b0c1b7224 */ /* 0x000fca00078e020a */
[----:B------:R-:W-:-:S03]  /*1e80*/  ISETP.GT.U32.AND P0, PT, R12, R27, PT ;  /* 0x0000001b0c00720c */ /* 0x000fc60003f04070 */
[----:B------:R-:W-:-:S05]  /*1e90*/  @!P2 IMAD.IADD R6, R6, 0x1, -R19 ;  /* 0x000000010606a824 */ /* 0x000fca00078e0a13 */
[----:B------:R-:W-:Y:S01]  /*1ea0*/  ISETP.GE.U32.AND P1, PT, R6, R19, PT ;  /* 0x000000130600720c */ /* 0x000fe20003f26070 */
[----:B------:R-:W-:-:S04]  /*1eb0*/  @!P2 VIADD R23, R23, 0x1 ;  /* 0x000000011717a836 */ /* 0x000fc80000000000 */
[----:B------:R-:W-:Y:S01]  /*1ec0*/  @!P0 IMAD.IADD R27, R27, 0x1, -R12 ;  /* 0x000000011b1b8824 */ /* 0x000fe200078e0a0c */
[----:B------:R-:W-:Y:S01]  /*1ed0*/  LOP3.LUT R6, R16, R19, RZ, 0x3c, !PT ;  /* 0x0000001310067212 */ /* 0x000fe200078e3cff */
[----:B-1----:R-:W-:Y:S01]  /*1ee0*/  FADD.FTZ R21, R20, R21 ;  /* 0x0000001514157221 */ /* 0x002fe20000010000 */
[----:B------:R-:W-:Y:S02]  /*1ef0*/  LOP3.LUT R16, R16, R17, RZ, 0x3c, !PT ;  /* 0x0000001110107212 */ /* 0x000fe400078e3cff */
[----:B------:R-:W-:-:S03]  /*1f00*/  ISETP.GE.U32.AND P4, PT, R27, R12, PT ;  /* 0x0000000c1b00720c */ /* 0x000fc60003f86070 */
[----:B------:R-:W-:Y:S01]  /*1f10*/  @P1 VIADD R23, R23, 0x1 ;  /* 0x0000000117171836 */ /* 0x000fe20000000000 */
[----:B------:R-:W-:Y:S02]  /*1f20*/  FSETP.NE.FTZ.AND P1, PT, R21, RZ, PT ;  /* 0x000000ff1500720b */ /* 0x000fe40003f35000 */
[----:B------:R-:W-:Y:S02]  /*1f30*/  ISETP.GE.AND P2, PT, R16, RZ, PT ;  /* 0x000000ff1000720c */ /* 0x000fe40003f46270 */
[----:B------:R-:W-:Y:S02]  /*1f40*/  @!P0 IADD3 R11, PT, PT, R11, 0x1, RZ ;  /* 0x000000010b0b8810 */ /* 0x000fe40007ffe0ff */
[----:B------:R-:W-:Y:S02]  /*1f50*/  ISETP.NE.AND P0, PT, R17, RZ, PT ;  /* 0x000000ff1100720c */ /* 0x000fe40003f05270 */
[----:B------:R-:W-:Y:S02]  /*1f60*/  ISETP.GE.AND P3, PT, R6, RZ, PT ;  /* 0x000000ff0600720c */ /* 0x000fe40003f66270 */
[----:B------:R-:W-:Y:S01]  /*1f70*/  ISETP.NE.AND P5, PT, R5, RZ, PT ;  /* 0x000000ff0500720c */ /* 0x000fe20003fa5270 */
[----:B------:R-:W-:-:S02]  /*1f80*/  @P4 VIADD R11, R11, 0x1 ;  /* 0x000000010b0b4836 */ /* 0x000fc40000000000 */
[----:B------:R-:W1:Y:S02]  /*1f90*/  @P1 MUFU.LG2 R21, R21 ;  /* 0x0000001500151308 */ /* 0x000e640000000c00 */
[----:B------:R-:W-:-:S04]  /*1fa0*/  @!P2 IMAD.MOV R11, RZ, RZ, -R11 ;  /* 0x000000ffff0ba224 */ /* 0x000fc800078e0a0b */
[----:B------:R-:W-:Y:S02]  /*1fb0*/  @!P0 LOP3.LUT R11, RZ, R17, RZ, 0x33, !PT ;  /* 0x00000011ff0b8212 */ /* 0x000fe400078e33ff */
[----:B------:R-:W-:Y:S01]  /*1fc0*/  LOP3.LUT P0, RZ, R4, 0x38f, RZ, 0xc0, !PT ;  /* 0x0000038f04ff7812 */ /* 0x000fe2000780c0ff */
[----:B------:R-:W-:Y:S01]  /*1fd0*/  @!P3 IMAD.MOV R23, RZ, RZ, -R23 ;  /* 0x000000ffff17b224 */ /* 0x000fe200078e0a17 */
[----:B------:R-:W-:Y:S02]  /*1fe0*/  ISETP.NE.AND P3, PT, R18, RZ, PT ;  /* 0x000000ff1200720c */ /* 0x000fe40003f65270 */
[----:B------:R-:W-:Y:S02]  /*1ff0*/  @!P5 LOP3.LUT R23, RZ, R19, RZ, 0x33, !PT ;  /* 0x00000013ff17d212 */ /* 0x000fe400078e33ff */
[----:B------:R-:W-:Y:S02]  /*2000*/  SEL R10, RZ, 0x1, !P3 ;  /* 0x00000001ff0a7807 */ /* 0x000fe40005800000 */
[----:B------:R-:W-:-:S02]  /*2010*/  SHF.R.S32.HI R27, RZ, 0x1f, R5 ;  /* 0x0000001fff1b7819 */ /* 0x000fc40000011405 */
[C---:B------:R-:W-:Y:S02]  /*2020*/  ISETP.LT.U32.AND P2, PT, R14.reuse, R23, PT ;  /* 0x000000170e00720c */ /* 0x040fe40003f41070 */
[----:B------:R-:W-:Y:S01]  /*2030*/  SHF.R.S32.HI R19, RZ, 0x1f, R23 ;  /* 0x0000001fff137819 */ /* 0x000fe20000011417 */
[----:B0-----:R-:W-:Y:S01]  /*2040*/  IMAD R6, R3, UR4, RZ ;  /* 0x0000000403067c24 */ /* 0x001fe2000f8e02ff */
[----:B------:R-:W-:Y:S01]  /*2050*/  LOP3.LUT R10, R27, R10, RZ, 0xfc, !PT ;  /* 0x0000000a1b0a7212 */ /* 0x000fe200078efcff */
[----:B------:R-:W-:Y:S01]  /*2060*/  IMAD R3, R11, UR9, RZ ;  /* 0x000000090b037c24 */ /* 0x000fe2000f8e02ff */
[----:B------:R-:W-:Y:S01]  /*2070*/  ISETP.LT.AND.EX P2, PT, R15, R19, PT, P2 ;  /* 0x000000130f00720c */ /* 0x000fe20003f41320 */
[----:B------:R-:W-:Y:S01]  /*2080*/  BSSY.RECONVERGENT B1, `(.L_x_88) ;  /* 0x0000129000017945 */ /* 0x000fe20003800200 */
[----:B------:R-:W-:Y:S02]  /*2090*/  IMAD.MOV.U32 R22, RZ, RZ, 0x7f800000 ;  /* 0x7f800000ff167424 */ /* 0x000fe400078e00ff */
[----:B-1----:R-:W-:Y:S01]  /*20a0*/  @P1 FFMA.FTZ R22, R21, 0.69314718246459960938, R2 ;  /* 0x3f31721815161823 */ /* 0x002fe20000010002 */
[----:B------:R-:W-:Y:S01]  /*20b0*/  IMAD R5, R5, R6, RZ ;  /* 0x0000000605057224 */ /* 0x000fe200078e02ff */
[----:B------:R-:W-:Y:S01]  /*20c0*/  SEL R6, R14, R23, P2 ;  /* 0x000000170e067207 */ /* 0x000fe20001000000 */
[----:B------:R-:W-:Y:S01]  /*20d0*/  IMAD R3, R10, R3, RZ ;  /* 0x000000030a037224 */ /* 0x000fe200078e02ff */
        /* <DEDUP_REMOVED lines=12> */
[----:B------:R-:W-:Y:S01]  /*21a0*/  IADD3 R10, P1, PT, R17, 0x1, RZ ;  /* 0x00000001110a7810 */ /* 0x000fe20007f3e0ff */
[----:B------:R-:W-:Y:S02]  /*21b0*/  IMAD R12, R11, UR19, RZ ;  /* 0x000000130b0c7c24 */ /* 0x000fe4000f8e02ff */
[C---:B------:R-:W-:Y:S01]  /*21c0*/  IMAD.WIDE.U32 R14, R17.reuse, UR19, RZ ;  /* 0x00000013110e7c25 */ /* 0x040fe2000f8e00ff */
        /* <DEDUP_REMOVED lines=36> */
.L_x_91:
[----:B------:R-:W-:Y:S01]  /*2410*/  IMAD.MOV.U32 R14, RZ, RZ, R2 ;  /* 0x000000ffff0e7224 */ /* 0x000fe200078e0002 */
[----:B------:R-:W-:Y:S01]  /*2420*/  MOV R19, RZ ;  /* 0x000000ff00137202 */ /* 0x000fe20000000f00 */
[----:B------:R-:W-:Y:S01]  /*2430*/  IMAD.MOV.U32 R20, RZ, RZ, R30 ;  /* 0x000000ffff147224 */ /* 0x000fe200078e001e */
[----:B------:R-:W-:Y:S02]  /*2440*/  MOV R16, 0x2460 ;  /* 0x0000246000107802 */ /* 0x000fe40000000f00 */
[----:B------:R-:W-:Y:S05]  /*2450*/  CALL.REL.NOINC `($__internal_2_$__cuda_sm20_div_s64) ;  /* 0x0000001c00507944 */ /* 0x000fea0003c00000 */
[----:B------:R-:W-:Y:S02]  /*2460*/  IADD3 R15, PT, PT, -R12, RZ, RZ ;  /* 0x000000ff0c0f7210 */ /* 0x000fe40007ffe1ff */
[----:B------:R-:W-:-:S03]  /*2470*/  MOV R31, R11 ;  /* 0x0000000b001f7202 */ /* 0x000fc60000000f00 */
[----:B------:R-:W-:Y:S01]  /*2480*/  IMAD R10, R30, R15, R2 ;  /* 0x0000000f1e0a7224 */ /* 0x000fe200078e0202 */
[----:B------:R-:W-:-:S07]  /*2490*/  MOV R30, R12 ;  /* 0x0000000c001e7202 */ /* 0x000fce0000000f00 */
.L_x_92:
        /* <DEDUP_REMOVED lines=20> */
[----:B------:R-:W-:-:S13]  /*25e0*/  ISETP.GT.U32.AND P1, PT, R14, R11, PT ;  /* 0x0000000b0e00720c */ /* 0x000fda0003f24070 */
[----:B------:R-:W-:Y:S02]  /*25f0*/  @!P1 IMAD.IADD R11, R11, 0x1, -R14 ;  /* 0x000000010b0b9824 */ /* 0x000fe400078e0a0e */
[----:B------:R-:W-:Y:S01]  /*2600*/  @!P1 VIADD R2, R2, 0x1 ;  /* 0x0000000102029836 */ /* 0x000fe20000000000 */
[----:B------:R-:W-:Y:S02]  /*2610*/  ISETP.NE.AND P1, PT, RZ, UR19, PT ;  /* 0x00000013ff007c0c */ /* 0x000fe4000bf25270 */
[----:B------:R-:W-:Y:S02]  /*2620*/  ISETP.GE.U32.AND P2, PT, R11, R14, PT ;  /* 0x0000000e0b00720c */ /* 0x000fe40003f46070 */
[----:B------:R-:W-:Y:S01]  /*2630*/  IADD3 R11, PT, PT, R19, R29, RZ ;  /* 0x0000001d130b7210 */ /* 0x000fe20007ffe0ff */
[----:B------:R-:W-:-:S04]  /*2640*/  IMAD.WIDE.U32 R28, R18, R32, RZ ;  /* 0x00000020121c7225 */ /* 0x000fc800078e00ff */
[----:B------:R-:W-:-:S04]  /*2650*/  IMAD R11, R11, R32, RZ ;  /* 0x000000200b0b7224 */ /* 0x000fc800078e02ff */
[----:B------:R-:W-:Y:S02]  /*2660*/  IMAD R11, R33, R18, R11 ;  /* 0x00000012210b7224 */ /* 0x000fe400078e020b */
[----:B------:R-:W-:Y:S02]  /*2670*/  @P2 IADD3 R2, PT, PT, R2, 0x1, RZ ;  /* 0x0000000102022810 */ /* 0x000fe40007ffe0ff */
[----:B------:R-:W-:Y:S02]  /*2680*/  IMAD.IADD R18, R29, 0x1, R11 ;  /* 0x000000011d127824 */ /* 0x000fe400078e020b */
[----:B------:R-:W-:Y:S02]  /*2690*/  @!P0 IADD3 R2, PT, PT, -R2, RZ, RZ ;  /* 0x000000ff02028210 */ /* 0x000fe40007ffe1ff */
[----:B------:R-:W-:Y:S02]  /*26a0*/  @!P1 LOP3.LUT R2, RZ, UR19, RZ, 0x33, !PT ;  /* 0x00000013ff029c12 */ /* 0x000fe4000f8e33ff */
[----:B------:R-:W-:-:S03]  /*26b0*/  LOP3.LUT R0, R31, R18, RZ, 0xfc, !PT ;  /* 0x000000121f007212 */ /* 0x000fc600078efcff */
[----:B------:R-:W-:Y:S01]  /*26c0*/  IMAD.MOV R11, RZ, RZ, -R2 ;  /* 0x000000ffff0b7224 */ /* 0x000fe200078e0a02 */
[----:B------:R-:W-:-:S03]  /*26d0*/  ISETP.NE.U32.AND P0, PT, R0, RZ, PT ;  /* 0x000000ff0000720c */ /* 0x000fc60003f05070 */
[----:B------:R-:W-:-:S10]  /*26e0*/  IMAD R0, R11, UR19, R10 ;  /* 0x000000130b007c24 */ /* 0x000fd4000f8e020a */
        /* <DEDUP_REMOVED lines=22> */
.L_x_94:
[----:B------:R-:W-:Y:S01]  /*2850*/  IMAD.MOV.U32 R14, RZ, RZ, R30 ;  /* 0x000000ffff0e7224 */ /* 0x000fe200078e001e */
[----:B------:R-:W-:Y:S01]  /*2860*/  MOV R19, R31 ;  /* 0x0000001f00137202 */ /* 0x000fe20000000f00 */
[----:B------:R-:W-:Y:S01]  /*2870*/  IMAD.MOV.U32 R20, RZ, RZ, R28 ;  /* 0x000000ffff147224 */ /* 0x000fe200078e001c */
[----:B------:R-:W-:Y:S02]  /*2880*/  MOV R16, 0x28a0 ;  /* 0x000028a000107802 */ /* 0x000fe40000000f00 */
[----:B------:R-:W-:Y:S05]  /*2890*/  CALL.REL.NOINC `($__internal_2_$__cuda_sm20_div_s64) ;  /* 0x0000001800407944 */ /* 0x000fea0003c00000 */
[----:B------:R-:W-:-:S05]  /*28a0*/  IADD3 R11, PT, PT, -R12, RZ, RZ ;  /* 0x000000ff0c0b7210 */ /* 0x000fca0007ffe1ff */
[----:B------:R-:W-:Y:S02]  /*28b0*/  IMAD R28, R11, R28, R30 ;  /* 0x0000001c0b1c7224 */ /* 0x000fe400078e021e */
.L_x_95:
[----:B------:R-:W-:Y:S05]  /*28c0*/  BSYNC.RECONVERGENT B0 ;  /* 0x0000000000007941 */ /* 0x000fea0003800200 */
.L_x_93:
        /* <DEDUP_REMOVED lines=10> */
[----:B------:R-:W-:-:S03]  /*2970*/  ISETP.NE.AND P5, PT, R9, RZ, PT ;  /* 0x000000ff0900720c */ /* 0x000fc60003fa5270 */
[----:B------:R-:W-:Y:S01]  /*2980*/  IMAD.MOV R30, RZ, RZ, -R30 ;  /* 0x000000ffff1e7224 */ /* 0x000fe200078e0a1e */
[----:B0-----:R-:W-:-:S03]  /*2990*/  UISETP.NE.AND UP0, UPT, UR8, URZ, UPT ;  /* 0x000000ff0800728c */ /* 0x001fc6000bf05270 */
[----:B-1----:R-:W0:Y:S01]  /*29a0*/  MUFU.RCP R10, R10 ;  /* 0x0000000a000a7308 */ /* 0x002e220000001000 */
[----:B--2---:R-:W-:Y:S02]  /*29b0*/  USEL UR8, UR4, 0x1, UP0 ;  /* 0x0000000104087887 */ /* 0x004fe40008000000 */
[----:B------:R-:W-:-:S05]  /*29c0*/  UIMAD UR4, UR5, UR4, URZ ;  /* 0x00000004050472a4 */ /* 0x000fca000f8e02ff */
[----:B---3--:R-:W1:Y:S01]  /*29d0*/  MUFU.RCP R20, R23 ;  /* 0x0000001700147308 */ /* 0x008e620000001000 */
[----:B------:R-:W-:Y:S02]  /*29e0*/  USHF.R.S32.HI UR12, URZ, 0x1f, UR8 ;  /* 0x0000001fff0c7899 */ /* 0x000fe40008011408 */
[----:B------:R-:W-:-:S05]  /*29f0*/  UIMAD UR5, UR8, UR5, URZ ;  /* 0x00000005080572a4 */ /* 0x000fca000f8e02ff */
[----:B------:R-:W-:Y:S01]  /*2a00*/  I2F.U32.RP R11, R14 ;  /* 0x0000000e000b7306 */ /* 0x000fe20000209000 */
[----:B0-----:R-:W-:-:S07]  /*2a10*/  VIADD R26, R10, 0xffffffe ;  /* 0x0ffffffe0a1a7836 */ /* 0x001fce0000000000 */
[----:B------:R-:W0:Y:S01]  /*2a20*/  F2I.FTZ.U32.TRUNC.NTZ R27, R26 ;  /* 0x0000001a001b7305 */ /* 0x000e22000021f000 */
[----:B-1----:R-:W-:Y:S01]  /*2a30*/  VIADD R20, R20, 0xffffffe ;  /* 0x0ffffffe14147836 */ /* 0x002fe20000000000 */
[----:B------:R-:W-:-:S06]  /*2a40*/  IABS R23, R28 ;  /* 0x0000001c00177213 */ /* 0x000fcc0000000000 */
[----:B------:R1:W-:Y:S01]  /*2a50*/  F2I.FTZ.U32.TRUNC.NTZ R21, R20 ;  /* 0x0000001400157305 */ /* 0x0003e2000021f000 */
[----:B0-----:R-:W-:-:S07]  /*2a60*/  IMAD.MOV R34, RZ, RZ, -R27 ;  /* 0x000000ffff227224 */ /* 0x001fce00078e0a1b */
[----:B------:R-:W0:Y:S01]  /*2a70*/  MUFU.RCP R35, R11 ;  /* 0x0000000b00237308 */ /* 0x000e220000001000 */
[----:B------:R-:W-:Y:S02]  /*2a80*/  IMAD.MOV.U32 R26, RZ, RZ, RZ ;  /* 0x000000ffff1a7224 */ /* 0x000fe400078e00ff */
[----:B------:R-:W-:Y:S02]  /*2a90*/  IMAD R34, R34, R19, RZ ;  /* 0x0000001322227224 */ /* 0x000fe400078e02ff */
[----:B-1----:R-:W-:-:S03]  /*2aa0*/  HFMA2 R20, -RZ, RZ, 0, 0 ;  /* 0x00000000ff147431 */ /* 0x002fc600000001ff */
[----:B------:R-:W1:Y:S01]  /*2ab0*/  I2F.U32.RP R10, R15 ;  /* 0x0000000f000a7306 */ /* 0x000e620000209000 */
[----:B------:R-:W-:-:S06]  /*2ac0*/  IMAD.HI.U32 R34, R27, R34, R26 ;  /* 0x000000221b227227 */ /* 0x000fcc00078e001a */
[----:B------:R-:W-:Y:S01]  /*2ad0*/  IMAD.HI.U32 R27, R34, R23, RZ ;  /* 0x00000017221b7227 */ /* 0x000fe200078e00ff */
[----:B------:R-:W2:Y:S01]  /*2ae0*/  I2F.U32.RP R32, R18 ;  /* 0x0000001200207306 */ /* 0x000ea20000209000 */
[----:B0-----:R-:W-:Y:S02]  /*2af0*/  IADD3 R35, PT, PT, R35, 0xffffffe, RZ ;  /* 0x0ffffffe23237810 */ /* 0x001fe40007ffe0ff */
[----:B------:R-:W-:Y:S02]  /*2b00*/  IMAD.MOV R11, RZ, RZ, -R21 ;  /* 0x000000ffff0b7224 */ /* 0x000fe400078e0a15 */
[----:B------:R-:W-:Y:S02]  /*2b10*/  IMAD R30, R27, R30, R23 ;  /* 0x0000001e1b1e7224 */ /* 0x000fe400078e0217 */
[----:B------:R-:W-:Y:S01]  /*2b20*/  IMAD R26, R11, R16, RZ ;  /* 0x000000100b1a7224 */ /* 0x000fe200078e02ff */
[----:B------:R-:W0:Y:S01]  /*2b30*/  F2I.FTZ.U32.TRUNC.NTZ R35, R35 ;  /* 0x0000002300237305 */ /* 0x000e22000021f000 */
[----:B------:R-:W-:Y:S01]  /*2b40*/  IMAD.MOV.U32 R34, RZ, RZ, RZ ;  /* 0x000000ffff227224 */ /* 0x000fe200078e00ff */
[----:B------:R-:W-:Y:S01]  /*2b50*/  ISETP.GT.U32.AND P3, PT, R19, R30, PT ;  /* 0x0000001e1300720c */ /* 0x000fe20003f64070 */
[----:B------:R-:W-:Y:S01]  /*2b60*/  IMAD.HI.U32 R26, R21, R26, R20 ;  /* 0x0000001a151a7227 */ /* 0x000fe200078e0014 */
[----:B------:R-:W-:-:S02]  /*2b70*/  IABS R21, R12 ;  /* 0x0000000c00157213 */ /* 0x000fc40000000000 */
[----:B------:R-:W-:Y:S02]  /*2b80*/  IABS R20, R7 ;  /* 0x0000000700147213 */ /* 0x000fe40000000000 */
[----:B-1----:R-:W1:Y:S01]  /*2b90*/  MUFU.RCP R10, R10 ;  /* 0x0000000a000a7308 */ /* 0x002e620000001000 */
[----:B------:R-:W-:Y:S01]  /*2ba0*/  IMAD.HI.U32 R23, R26, R21, RZ ;  /* 0x000000151a177227 */ /* 0x000fe200078e00ff */
[----:B------:R-:W-:-:S03]  /*2bb0*/  LOP3.LUT R26, R28, R9, RZ, 0x3c, !PT ;  /* 0x000000091c1a7212 */ /* 0x000fc600078e3cff */
[----:B------:R-:W-:Y:S01]  /*2bc0*/  IMAD.MOV R20, RZ, RZ, -R20 ;  /* 0x000000ffff147224 */ /* 0x000fe200078e0a14 */
[----:B------:R-:W-:Y:S01]  /*2bd0*/  ISETP.GE.AND P2, PT, R26, RZ, PT ;  /* 0x000000ff1a00720c */ /* 0x000fe20003f46270 */
[----:B------:R-:W-:Y:S01]  /*2be0*/  @!P3 IMAD.IADD R30, R30, 0x1, -R19 ;  /* 0x000000011e1eb824 */ /* 0x000fe200078e0a13 */
[----:B--2---:R-:W2:Y:S01]  /*2bf0*/  MUFU.RCP R32, R32 ;  /* 0x0000002000207308 */ /* 0x004ea20000001000 */
[----:B------:R-:W-:Y:S01]  /*2c00*/  IMAD R21, R23, R20, R21 ;  /* 0x0000001417157224 */ /* 0x000fe200078e0215 */
[----:B0-----:R-:W-:Y:S02]  /*2c10*/  IADD3 R11, PT, PT, RZ, -R35, RZ ;  /* 0x80000023ff0b7210 */ /* 0x001fe40007ffe0ff */
[----:B------:R-:W-:Y:S01]  /*2c20*/  ISETP.GE.U32.AND P6, PT, R30, R19, PT ;  /* 0x000000131e00720c */ /* 0x000fe20003fc6070 */
[----:B------:R-:W-:Y:S01]  /*2c30*/  HFMA2 R30, -RZ, RZ, 0, 0 ;  /* 0x00000000ff1e7431 */ /* 0x000fe200000001ff */
[----:B------:R-:W-:Y:S01]  /*2c40*/  ISETP.GT.U32.AND P1, PT, R16, R21, PT ;  /* 0x000000151000720c */ /* 0x000fe20003f24070 */
[----:B------:R-:W-:Y:S01]  /*2c50*/  IMAD R20, R11, R14, RZ ;  /* 0x0000000e0b147224 */ /* 0x000fe200078e02ff */
[----:B------:R-:W-:-:S02]  /*2c60*/  IABS R11, R2 ;  /* 0x00000002000b7213 */ /* 0x000fc40000000000 */
[----:B-1----:R-:W-:Y:S01]  /*2c70*/  IADD3 R31, PT, PT, R10, 0xffffffe, RZ ;  /* 0x0ffffffe0a1f7810 */ /* 0x002fe20007ffe0ff */
[----:B------:R-:W-:Y:S01]  /*2c80*/  IMAD.HI.U32 R20, R35, R20, R34 ;  /* 0x0000001423147227 */ /* 0x000fe200078e0022 */
[----:B------:R-:W-:Y:S02]  /*2c90*/  IABS R10, R17 ;  /* 0x00000011000a7213 */ /* 0x000fe40000000000 */
[----:B------:R-:W-:Y:S02]  /*2ca0*/  LOP3.LUT R19, R12, R7, RZ, 0x3c, !PT ;  /* 0x000000070c137212 */ /* 0x000fe400078e3cff */
[----:B------:R-:W0:Y:S01]  /*2cb0*/  F2I.FTZ.U32.TRUNC.NTZ R31, R31 ;  /* 0x0000001f001f7305 */ /* 0x000e22000021f000 */
[----:B--2---:R-:W-:Y:S01]  /*2cc0*/  VIADD R32, R32, 0xffffffe ;  /* 0x0ffffffe20207836 */ /* 0x004fe20000000000 */
[----:B------:R-:W-:Y:S01]  /*2cd0*/  ISETP.GE.AND P0, PT, R19, RZ, PT ;  /* 0x000000ff1300720c */ /* 0x000fe20003f06270 */
[----:B------:R-:W-:Y:S01]  /*2ce0*/  IMAD.MOV R10, RZ, RZ, -R10 ;  /* 0x000000ffff0a7224 */ /* 0x000fe200078e0a0a */
[----:B------:R-:W-:Y:S01]  /*2cf0*/  @!P1 IADD3 R21, PT, PT, R21, -R16, RZ ;  /* 0x8000001015159210 */ /* 0x000fe20007ffe0ff */
[----:B------:R-:W-:Y:S01]  /*2d00*/  IMAD.HI.U32 R20, R20, R11, RZ ;  /* 0x0000000b14147227 */ /* 0x000fe200078e00ff */
[----:B------:R-:W-:-:S02]  /*2d10*/  @!P3 IADD3 R27, PT, PT, R27, 0x1, RZ ;  /* 0x000000011b1bb810 */ /* 0x000fc40007ffe0ff */
[----:B------:R1:W2:Y:S01]  /*2d20*/  F2I.FTZ.U32.TRUNC.NTZ R33, R32 ;  /* 0x0000002000217305 */ /* 0x0002a2000021f000 */
[----:B------:R-:W-:Y:S01]  /*2d30*/  ISETP.GE.U32.AND P4, PT, R21, R16, PT ;  /* 0x000000101500720c */ /* 0x000fe20003f86070 */
[----:B------:R-:W-:Y:S01]  /*2d40*/  IMAD R11, R20, R10, R11 ;  /* 0x0000000a140b7224 */ /* 0x000fe200078e020b */
[----:B------:R-:W-:Y:S01]  /*2d50*/  ISETP.NE.AND P3, PT, R7, RZ, PT ;  /* 0x000000ff0700720c */ /* 0x000fe20003f65270 */
[----:B------:R-:W-:Y:S02]  /*2d60*/  @!P1 VIADD R23, R23, 0x1 ;  /* 0x0000000117179836 */ /* 0x000fe40000000000 */
[----:B------:R-:W-:Y:S01]  /*2d70*/  @P6 VIADD R27, R27, 0x1 ;  /* 0x000000011b1b6836 */ /* 0x000fe20000000000 */
[----:B------:R-:W-:Y:S01]  /*2d80*/  ISETP.GT.U32.AND P1, PT, R14, R11, PT ;  /* 0x0000000b0e00720c */ /* 0x000fe20003f24070 */
[----:B0-----:R-:W-:Y:S02]  /*2d90*/  IMAD.MOV R10, RZ, RZ, -R31 ;  /* 0x000000ffff0a7224 */ /* 0x001fe400078e0a1f */
[----:B------:R-:W-:Y:S01]  /*2da0*/  @!P2 IMAD.MOV R27, RZ, RZ, -R27 ;  /* 0x000000ffff1ba224 */ /* 0x000fe200078e0a1b */
[----:B------:R-:W-:Y:S01]  /*2db0*/  @!P5 LOP3.LUT R27, RZ, R9, RZ, 0x33, !PT ;  /* 0x00000009ff1bd212 */ /* 0x000fe200078e33ff */
[----:B------:R-:W-:Y:S01]  /*2dc0*/  IMAD R21, R10, R15, RZ ;  /* 0x0000000f0a157224 */ /* 0x000fe200078e02ff */
[----:B------:R-:W-:Y:S01]  /*2dd0*/  IABS R10, R6 ;  /* 0x00000006000a7213 */ /* 0x000fe20000000000 */
[----:B------:R-:W-:Y:S01]  /*2de0*/  @P4 VIADD R23, R23, 0x1 ;  /* 0x0000000117174836 */ /* 0x000fe20000000000 */
[----:B-1----:R-:W-:Y:S01]  /*2df0*/  MOV R32, RZ ;  /* 0x000000ff00207202 */ /* 0x002fe20000000f00 */
[----:B--2---:R-:W-:Y:S01]  /*2e00*/  IMAD.MOV R16, RZ, RZ, -R33 ;  /* 0x000000ffff107224 */ /* 0x004fe200078e0a21 */
[----:B------:R-:W-:Y:S01]  /*2e10*/  IABS R26, R27 ;  /* 0x0000001b001a7213 */ /* 0x000fe20000000000 */
[----:B------:R-:W-:Y:S01]  /*2e20*/  @!P0 IMAD.MOV R23, RZ, RZ, -R23 ;  /* 0x000000ffff178224 */ /* 0x000fe200078e0a17 */
[----:B------:R-:W-:Y:S01]  /*2e30*/  @!P3 LOP3.LUT R23, RZ, R7, RZ, 0x33, !PT ;  /* 0x00000007ff17b212 */ /* 0x000fe200078e33ff */
[----:B------:R-:W-:Y:S01]  /*2e40*/  IMAD R19, R16, R18, RZ ;  /* 0x0000001210137224 */ /* 0x000fe200078e02ff */
[----:B------:R-:W-:Y:S01]  /*2e50*/  IADD3 R10, PT, PT, RZ, -R10, RZ ;  /* 0x8000000aff0a7210 */ /* 0x000fe20007ffe0ff */
[----:B------:R-:W-:Y:S01]  /*2e60*/  IMAD.HI.U32 R30, R31, R21, R30 ;  /* 0x000000151f1e7227 */ /* 0x000fe200078e001e */
[----:B------:R-:W-:-:S02]  /*2e70*/  IABS R16, R23 ;  /* 0x0000001700107213 */ /* 0x000fc40000000000 */
[----:B------:R-:W-:Y:S01]  /*2e80*/  IABS R21, R8 ;  /* 0x0000000800157213 */ /* 0x000fe20000000000 */
[----:B------:R-:W-:Y:S01]  /*2e90*/  @!P1 IMAD.IADD R11, R11, 0x1, -R14 ;  /* 0x000000010b0b9824 */ /* 0x000fe200078e0a0e */
[----:B------:R-:W-:Y:S01]  /*2ea0*/  ISETP.NE.AND P2, PT, R17, RZ, PT ;  /* 0x000000ff1100720c */ /* 0x000fe20003f45270 */
[----:B------:R-:W-:Y:S01]  /*2eb0*/  IMAD.HI.U32 R19, R33, R19, R32 ;  /* 0x0000001321137227 */ /* 0x000fe200078e0020 */
[----:B------:R-:W-:Y:S02]  /*2ec0*/  ISETP.NE.AND P5, PT, R8, RZ, PT ;  /* 0x000000ff0800720c */ /* 0x000fe40003fa5270 */
[----:B------:R-:W-:Y:S01]  /*2ed0*/  ISETP.GE.U32.AND P4, PT, R11, R14, PT ;  /* 0x0000000e0b00720c */ /* 0x000fe20003f86070 */
[----:B------:R-:W-:Y:S01]  /*2ee0*/  IMAD.HI.U32 R11, R30, R16, RZ ;  /* 0x000000101e0b7227 */ /* 0x000fe200078e00ff */
[----:B------:R-:W-:-:S03]  /*2ef0*/  LOP3.LUT R14, R2, R17, RZ, 0x3c, !PT ;  /* 0x00000011020e7212 */ /* 0x000fc600078e3cff */
[----:B------:R-:W-:Y:S01]  /*2f00*/  IMAD.MOV R21, RZ, RZ, -R21 ;  /* 0x000000ffff157224 */ /* 0x000fe200078e0a15 */
[----:B------:R-:W-:Y:S01]  /*2f10*/  ISETP.GE.AND P0, PT, R14, RZ, PT ;  /* 0x000000ff0e00720c */ /* 0x000fe20003f06270 */
[----:B------:R-:W-:-:S04]  /*2f20*/  IMAD.HI.U32 R19, R19, R26, RZ ;  /* 0x0000001a13137227 */ /* 0x000fc800078e00ff */
[----:B------:R-:W-:Y:S02]  /*2f30*/  IMAD R10, R11, R10, R16 ;  /* 0x0000000a0b0a7224 */ /* 0x000fe400078e0210 */
[----:B------:R-:W-:Y:S02]  /*2f40*/  IMAD R21, R19, R21, R26 ;  /* 0x0000001513157224 */ /* 0x000fe400078e021a */
[----:B------:R-:W-:Y:S01]  /*2f50*/  @!P1 VIADD R20, R20, 0x1 ;  /* 0x0000000114149836 */ /* 0x000fe20000000000 */
[----:B------:R-:W-:Y:S01]  /*2f60*/  ISETP.GT.U32.AND P1, PT, R15, R10, PT ;  /* 0x0000000a0f00720c */ /* 0x000fe20003f24070 */
[----:B------:R-:W-:Y:S01]  /*2f70*/  IMAD.MOV R14, RZ, RZ, -R27 ;  /* 0x000000ffff0e7224 */ /* 0x000fe200078e0a1b */
[----:B------:R-:W-:Y:S02]  /*2f80*/  ISETP.GT.U32.AND P3, PT, R18, R21, PT ;  /* 0x000000151200720c */ /* 0x000fe40003f64070 */
[----:B------:R-:W-:Y:S01]  /*2f90*/  @P4 IADD3 R20, PT, PT, R20, 0x1, RZ ;  /* 0x0000000114144810 */ /* 0x000fe20007ffe0ff */
[----:B------:R-:W-:Y:S01]  /*2fa0*/  IMAD R14, R9, R14, R28 ;  /* 0x0000000e090e7224 */ /* 0x000fe200078e021c */
[----:B------:R-:W-:-:S02]  /*2fb0*/  LOP3.LUT R9, R23, R6, RZ, 0x3c, !PT ;  /* 0x0000000617097212 */ /* 0x000fc400078e3cff */
[----:B------:R-:W-:Y:S02]  /*2fc0*/  @!P0 IADD3 R20, PT, PT, -R20, RZ, RZ ;  /* 0x000000ff14148210 */ /* 0x000fe40007ffe1ff */
[----:B------:R-:W-:Y:S02]  /*2fd0*/  @!P2 LOP3.LUT R20, RZ, R17, RZ, 0x33, !PT ;  /* 0x00000011ff14a212 */ /* 0x000fe400078e33ff */
[----:B------:R-:W-:Y:S01]  /*2fe0*/  ISETP.GE.AND P0, PT, R9, RZ, PT ;  /* 0x000000ff0900720c */ /* 0x000fe20003f06270 */
[----:B------:R-:W-:Y:S02]  /*2ff0*/  @!P1 IMAD.IADD R10, R10, 0x1, -R15 ;  /* 0x000000010a0a9824 */ /* 0x000fe400078e0a0f */
[----:B------:R-:W-:Y:S01]  /*3000*/  @!P3 IMAD.IADD R21, R21, 0x1, -R18 ;  /* 0x000000011515b824 */ /* 0x000fe200078e0a12 */
[----:B------:R-:W-:Y:S01]  /*3010*/  @!P3 IADD3 R19, PT, PT, R19, 0x1, RZ ;  /* 0x000000011313b810 */ /* 0x000fe20007ffe0ff */
[----:B------:R-:W-:Y:S01]  /*3020*/  @!P1 VIADD R11, R11, 0x1 ;  /* 0x000000010b0b9836 */ /* 0x000fe20000000000 */
[----:B------:R-:W-:Y:S01]  /*3030*/  ISETP.GE.U32.AND P4, PT, R10, R15, PT ;  /* 0x0000000f0a00720c */ /* 0x000fe20003f86070 */
[----:B------:R-:W-:Y:S01]  /*3040*/  IMAD.WIDE R28, R20, UR9, RZ ;  /* 0x00000009141c7c25 */ /* 0x000fe2000f8e02ff */
[----:B------:R-:W-:-:S02]  /*3050*/  ISETP.GE.U32.AND P6, PT, R21, R18, PT ;  /* 0x000000121500720c */ /* 0x000fc40003fc6070 */
[----:B------:R-:W-:Y:S01]  /*3060*/  LOP3.LUT R10, R27, R8, RZ, 0x3c, !PT ;  /* 0x000000081b0a7212 */ /* 0x000fe200078e3cff */
[----:B------:R-:W-:Y:S01]  /*3070*/  IMAD.MOV R20, RZ, RZ, -R20 ;  /* 0x000000ffff147224 */ /* 0x000fe200078e0a14 */
[----:B------:R-:W-:Y:S01]  /*3080*/  ISETP.NE.AND P1, PT, R6, RZ, PT ;  /* 0x000000ff0600720c */ /* 0x000fe20003f25270 */
[----:B------:R-:W-:Y:S01]  /*3090*/  IMAD.WIDE.U32 R28, R0, UR8, R28 ;  /* 0x00000008001c7c25 */ /* 0x000fe2000f8e001c */
[----:B------:R-:W-:Y:S01]  /*30a0*/  ISETP.GE.AND P2, PT, R10, RZ, PT ;  /* 0x000000ff0a00720c */ /* 0x000fe20003f46270 */
[----:B------:R-:W-:Y:S02]  /*30b0*/  UIMAD UR8, UR22, UR8, URZ ;  /* 0x00000008160872a4 */ /* 0x000fe4000f8e02ff */
[----:B------:R-:W-:Y:S01]  /*30c0*/  IMAD R29, R0, UR12, R29 ;  /* 0x0000000c001d7c24 */ /* 0x000fe2000f8e021d */
[----:B------:R-:W-:Y:S01]  /*30d0*/  UIMAD UR12, UR7, UR4, URZ ;  /* 0x00000004070c72a4 */ /* 0x000fe2000f8e02ff */
[----:B------:R-:W-:Y:S01]  /*30e0*/  @P4 IADD3 R11, PT, PT, R11, 0x1, RZ ;  /* 0x000000010b0b4810 */ /* 0x000fe20007ffe0ff */
[----:B------:R-:W-:Y:S01]  /*30f0*/  IMAD R17, R17, R20, R2 ;  /* 0x0000001411117224 */ /* 0x000fe200078e0202 */
[----:B------:R-:W-:Y:S01]  /*3100*/  IADD3 R2, PT, PT, -R23, RZ, RZ ;  /* 0x000000ff17027210 */ /* 0x000fe20007ffe1ff */
[----:B------:R-:W-:-:S02]  /*3110*/  @P6 VIADD R19, R19, 0x1 ;  /* 0x0000000113136836 */ /* 0x000fc40000000000 */
[----:B------:R-:W-:Y:S01]  /*3120*/  @!P0 IMAD.MOV R11, RZ, RZ, -R11 ;  /* 0x000000ffff0b8224 */ /* 0x000fe200078e0a0b */
[----:B------:R-:W-:Y:S01]  /*3130*/  @!P1 LOP3.LUT R11, RZ, R6, RZ, 0x33, !PT ;  /* 0x00000006ff0b9212 */ /* 0x000fe200078e33ff */
[----:B------:R-:W-:-:S03]  /*3140*/  IMAD.WIDE R28, R17, UR4, R28 ;  /* 0x00000004111c7c25 */ /* 0x000fc6000f8e021c */
[----:B------:R-:W-:Y:S01]  /*3150*/  IADD3 R0, PT, PT, -R11, RZ, RZ ;  /* 0x000000ff0b007210 */ /* 0x000fe20007ffe1ff */
[----:B------:R-:W-:Y:S01]  /*3160*/  @!P2 IMAD.MOV R19, RZ, RZ, -R19 ;  /* 0x000000ffff13a224 */ /* 0x000fe200078e0a13 */
[----:B------:R-:W-:Y:S01]  /*3170*/  @!P5 LOP3.LUT R19, RZ, R8, RZ, 0x33, !PT ;  /* 0x00000008ff13d212 */ /* 0x000fe200078e33ff */
[----:B------:R-:W-:Y:S01]  /*3180*/  IMAD.WIDE R14, R14, UR5, RZ ;  /* 0x000000050e0e7c25 */ /* 0x000fe2000f8e02ff */
[----:B------:R-:W0:Y:S03]  /*3190*/  LDCU.64 UR4, c[0x0][0x420] ;  /* 0x00008400ff0477ac */ /* 0x000e260008000a00 */
[----:B------:R-:W-:Y:S02]  /*31a0*/  IMAD.MOV R9, RZ, RZ, -R19 ;  /* 0x000000ffff097224 */ /* 0x000fe400078e0a13 */
        /* <DEDUP_REMOVED lines=18> */
.L_x_90:
[----:B------:R-:W0:Y:S01]  /*32d0*/  LDC.64 R2, c[0x0][0x420] ;  /* 0x00010800ff027b82 */ /* 0x000e220000000a00 */
[----:B------:R-:W-:-:S05]  /*32e0*/  IADD3 R0, PT, PT, R13, UR20, RZ ;  /* 0x000000140d007c10 */ /* 0x000fca000fffe0ff */
[----:B0-----:R-:W-:-:S05]  /*32f0*/  IMAD.WIDE.U32 R2, R0, 0x4, R2 ;  /* 0x0000000400027825 */ /* 0x001fca00078e0002 */
[----:B------:R1:W-:Y:S02]  /*3300*/  STG.E desc[UR10][R2.64], R22 ;  /* 0x0000001602007986 */ /* 0x0003e4000c10190a */
.L_x_89:
[----:B------:R-:W-:Y:S05]  /*3310*/  BSYNC.RECONVERGENT B1 ;  /* 0x0000000000017941 */ /* 0x000fea0003800200 */
.L_x_88:
[----:B------:R-:W2:Y:S01]  /*3320*/  LDCU UR8, c[0x0][0x534] ;  /* 0x0000a680ff0877ac */ /* 0x000ea20008000800 */
[C---:B0-----:R-:W-:Y:S01]  /*3330*/  LOP3.LUT R6, R4.reuse, 0xf, RZ, 0xc0, !PT ;  /* 0x0000000f04067812 */ /* 0x041fe200078ec0ff */
[----:B------:R-:W0:Y:S01]  /*3340*/  S2UR UR4, SR_CgaCtaId ;  /* 0x00000000000479c3 */ /* 0x000e220000008800 */
[----:B------:R-:W-:Y:S01]  /*3350*/  IMAD.SHL.U32 R14, R4, 0x4, RZ ;  /* 0x00000004040e7824 */ /* 0x000fe200078e00ff */
[----:B------:R-:W-:Y:S01]  /*3360*/  UMOV UR5, 0x400 ;  /* 0x0000040000057882 */ /* 0x000fe20000000000 */
[----:B------:R-:W-:Y:S02]  /*3370*/  LOP3.LUT R0, R6, 0x10, RZ, 0xfc, !PT ;  /* 0x0000001006007812 */ /* 0x000fe400078efcff */
[----:B-1----:R-:W-:Y:S01]  /*3380*/  CS2R R2, SRZ ;  /* 0x0000000000027805 */ /* 0x002fe2000001ff00 */
[----:B------:R-:W-:Y:S01]  /*3390*/  IMAD.MOV.U32 R5, RZ, RZ, RZ ;  /* 0x000000ffff057224 */ /* 0x000fe200078e00ff */
[----:B------:R-:W-:Y:S02]  /*33a0*/  LOP3.LUT R14, R14, 0x3c, RZ, 0xc0, !PT ;  /* 0x0000003c0e0e7812 */ /* 0x000fe400078ec0ff */
[----:B--2---:R-:W-:Y:S01]  /*33b0*/  ISETP.GE.AND P1, PT, R6, UR8, PT ;  /* 0x0000000806007c0c */ /* 0x004fe2000bf26270 */
[----:B------:R-:W-:Y:S01]  /*33c0*/  UISETP.GE.AND UP0, UPT, UR8, 0x1, UPT ;  /* 0x000000010800788c */ /* 0x000fe2000bf06270 */
[----:B------:R-:W-:Y:S01]  /*33d0*/  ISETP.GE.AND P0, PT, R0, UR8, PT ;  /* 0x0000000800007c0c */ /* 0x000fe2000bf06270 */
[----:B------:R-:W-:Y:S01]  /*33e0*/  IMAD.MOV.U32 R0, RZ, RZ, RZ ;  /* 0x000000ffff007224 */ /* 0x000fe200078e00ff */
[----:B------:R-:W-:-:S02]  /*33f0*/  ISETP.GT.U32.OR P1, PT, R4, 0x7f, P1 ;  /* 0x0000007f0400780c */ /* 0x000fc40000f24470 */
[----:B------:R-:W-:Y:S01]  /*3400*/  ISETP.GT.U32.OR P0, PT, R4, 0x7f, P0 ;  /* 0x0000007f0400780c */ /* 0x000fe20000704470 */
[----:B0-----:R-:W-:-:S06]  /*3410*/  ULEA UR4, UR4, UR5, 0x18 ;  /* 0x0000000504047291 */ /* 0x001fcc000f8ec0ff */
[----:B------:R-:W-:-:S04]  /*3420*/  LEA R7, R13, UR4, 0x2 ;  /* 0x000000040d077c11 */ /* 0x000fc8000f8e10ff */
[C---:B------:R-:W-:Y:S02]  /*3430*/  @!P1 FADD.FTZ R10, -R22.reuse, R24 ;  /* 0x00000018160a9221 */ /* 0x040fe40000010100 */
[----:B------:R-:W-:Y:S01]  /*3440*/  @!P0 FADD.FTZ R22, -R22, R25 ;  /* 0x0000001916168221 */ /* 0x000fe20000010100 */
[--C-:B------:R-:W-:Y:S02]  /*3450*/  @!P1 IMAD R9, R6, 0x24, R7.reuse ;  /* 0x0000002406099824 */ /* 0x100fe400078e0207 */
[----:B------:R-:W-:Y:S01]  /*3460*/  @!P1 FMUL.FTZ R10, R10, 1.4426950216293334961 ;  /* 0x3fb8aa3b0a0a9820 */ /* 0x000fe20000410000 */
[----:B------:R-:W-:Y:S02]  /*3470*/  @!P0 IMAD R8, R6, 0x24, R7 ;  /* 0x0000002406088824 */ /* 0x000fe400078e0207 */
[----:B------:R-:W-:-:S03]  /*3480*/  @!P0 FMUL.FTZ R11, R22, 1.4426950216293334961 ;  /* 0x3fb8aa3b160b8820 */ /* 0x000fc60000410000 */
[----:B------:R-:W0:Y:S08]  /*3490*/  @!P1 MUFU.EX2 R10, R10 ;  /* 0x0000000a000a9308 */ /* 0x000e300000000800 */
[----:B------:R-:W1:Y:S01]  /*34a0*/  @!P0 MUFU.EX2 R11, R11 ;  /* 0x0000000b000b8308 */ /* 0x000e620000000800 */
[----:B0-----:R0:W-:Y:S04]  /*34b0*/  @!P1 STS [R9], R10 ;  /* 0x0000000a09009388 */ /* 0x0011e80000000800 */
[----:B-1----:R0:W-:Y:S01]  /*34c0*/  @!P0 STS [R8+0x240], R11 ;  /* 0x0002400b08008388 */ /* 0x0021e20000000800 */
        /* <DEDUP_REMOVED lines=21> */
[----:B------:R-:W-:Y:S02]  /*3620*/  HFMA2 R5, -RZ, RZ, 0, 0 ;  /* 0x00000000ff057431 */ /* 0x000fe400000001ff */
[----:B------:R-:W-:Y:S01]  /*3630*/  VIADD R7, R7, 0x48 ;  /* 0x0000004807077836 */ /* 0x000fe20000000000 */
[----:B------:R-:W-:Y:S01]  /*3640*/  ISETP.GE.AND P2, PT, R13, UR6, PT ;  /* 0x000000060d007c0c */ /* 0x000fe2000bf46270 */
[----:B------:R-:W-:Y:S01]  /*3650*/  IMAD.MOV.U32 R0, RZ, RZ, RZ ;  /* 0x000000ffff007224 */ /* 0x000fe200078e00ff */
[----:B------:R-:W-:Y:S01]  /*3660*/  CS2R R2, SRZ ;  /* 0x0000000000027805 */ /* 0x000fe2000001ff00 */
[----:B------:R-:W-:Y:S01]  /*3670*/  IMAD.U32 R18, RZ, RZ, UR8 ;  /* 0x00000008ff127e24 */ /* 0x000fe2000f8e00ff */
[----:B------:R-:W-:Y:S02]  /*3680*/  UIMAD.WIDE UR18, UR9, 0x10, URZ ;  /* 0x00000010091278a5 */ /* 0x000fe4000f8e02ff */
[----:B------:R-:W-:Y:S01]  /*3690*/  UIMAD.WIDE UR16, UR9, 0xc, URZ ;  /* 0x0000000c091078a5 */ /* 0x000fe2000f8e02ff */
[----:B------:R-:W0:Y:S01]  /*36a0*/  LDCU UR5, c[0x0][0x440] ;  /* 0x00008800ff0577ac */ /* 0x000e220008000800 */
[----:B------:R-:W-:-:S02]  /*36b0*/  UIMAD.WIDE UR14, UR9, 0x8, URZ ;  /* 0x00000008090e78a5 */ /* 0x000fc4000f8e02ff */
[----:B------:R-:W-:Y:S02]  /*36c0*/  UIMAD.WIDE UR12, UR9, 0x4, URZ ;  /* 0x00000004090c78a5 */ /* 0x000fe4000f8e02ff */
[----:B------:R-:W-:-:S12]  /*36d0*/  UIADD3 UR7, UPT, UPT, -UR8, URZ, URZ ;  /* 0x000000ff08077290 */ /* 0x000fd8000fffe1ff */
.L_x_106:
        /* <DEDUP_REMOVED lines=9> */
.L_x_99:
[----:B0-----:R-:W-:Y:S05]  /*3770*/  BSYNC.RECONVERGENT B0 ;  /* 0x0000000000007941 */ /* 0x001fea0003800200 */
.L_x_98:
        /* <DEDUP_REMOVED lines=12> */
.L_x_101:
[----:B------:R-:W-:Y:S05]  /*3840*/  BSYNC.RECONVERGENT B0 ;  /* 0x0000000000007941 */ /* 0x000fea0003800200 */
.L_x_100:
        /* <DEDUP_REMOVED lines=12> */
.L_x_103:
[----:B------:R-:W-:Y:S05]  /*3910*/  BSYNC.RECONVERGENT B0 ;  /* 0x0000000000007941 */ /* 0x000fea0003800200 */
.L_x_102:
        /* <DEDUP_REMOVED lines=12> */
.L_x_105:
[----:B------:R-:W-:Y:S05]  /*39e0*/  BSYNC.RECONVERGENT B0 ;  /* 0x0000000000007941 */ /* 0x000fea0003800200 */
.L_x_104:
        /* <DEDUP_REMOVED lines=11> */
.L_x_97:
[----:B------:R-:W-:-:S09]  /*3aa0*/  UISETP.NE.AND UP0, UPT, UR4, URZ, UPT ;  /* 0x000000ff0400728c */ /* 0x000fd2000bf05270 */
[----:B------:R-:W-:Y:S05]  /*3ab0*/  BRA.U !UP0, `(.L_x_96) ;  /* 0x00000001086c7547 */ /* 0x000fea000b800000 */
[----:B------:R-:W1:Y:S01]  /*3ac0*/  S2UR UR7, SR_CgaCtaId ;  /* 0x00000000000779c3 */ /* 0x000e620000008800 */
[----:B------:R-:W-:Y:S01]  /*3ad0*/  UMOV UR8, 0x400 ;  /* 0x0000040000087882 */ /* 0x000fe20000000000 */
[----:B------:R-:W-:Y:S01]  /*3ae0*/  IMAD R18, R18, 0x9, R13 ;  /* 0x0000000912127824 */ /* 0x000fe200078e020d */
[----:B------:R-:W-:Y:S01]  /*3af0*/  ISETP.GE.AND P1, PT, R13, UR6, PT ;  /* 0x000000060d007c0c */ /* 0x000fe2000bf26270 */
[----:B------:R-:W4:Y:S01]  /*3b00*/  LDCU UR5, c[0x0][0x440] ;  /* 0x00008800ff0577ac */ /* 0x000f220008000800 */
[----:B------:R-:W-:Y:S02]  /*3b10*/  UIMAD.WIDE UR12, UR9, 0x4, URZ ;  /* 0x00000004090c78a5 */ /* 0x000fe4000f8e02ff */
[----:B-1----:R-:W-:Y:S02]  /*3b20*/  ULEA UR7, UR7, UR8, 0x18 ;  /* 0x0000000807077291 */ /* 0x002fe4000f8ec0ff */
[----:B------:R-:W-:-:S04]  /*3b30*/  UIADD3 UR8, UPT, UPT, -UR4, URZ, URZ ;  /* 0x000000ff04087290 */ /* 0x000fc8000fffe1ff */
[----:B----4-:R-:W-:-:S08]  /*3b40*/  LEA R6, R18, UR7, 0x2 ;  /* 0x0000000712067c11 */ /* 0x010fd0000f8e10ff */
.L_x_109:
        /* <DEDUP_REMOVED lines=8> */
.L_x_108:
[----:B------:R-:W-:Y:S05]  /*3bd0*/  BSYNC.RECONVERGENT B0 ;  /* 0x0000000000007941 */ /* 0x000fea0003800200 */
.L_x_107:
[----:B0-----:R-:W-:Y:S01]  /*3be0*/  IADD3 R16, P0, PT, R16, UR12, RZ ;  /* 0x0000000c10107c10 */ /* 0x001fe2000ff1e0ff */
[----:B------:R-:W-:Y:S01]  /*3bf0*/  UISETP.NE.AND UP0, UPT, UR8, URZ, UPT ;  /* 0x000000ff0800728c */ /* 0x000fe2000bf05270 */
[----:B----45:R-:W-:Y:S01]  /*3c00*/  FFMA.FTZ R5, R4, R8, R5 ;  /* 0x0000000804057223 */ /* 0x030fe20000010005 */
[----:B-1----:R-:W-:Y:S01]  /*3c10*/  IADD3 R6, PT, PT, R6, 0x24, RZ ;  /* 0x0000002406067810 */ /* 0x002fe20007ffe0ff */
[C---:B------:R-:W-:Y:S01]  /*3c20*/  FFMA.FTZ R2, R4.reuse, R9, R2 ;  /* 0x0000000904027223 */ /* 0x040fe20000010002 */
[C---:B------:R-:W-:Y:S01]  /*3c30*/  FFMA.FTZ R3, R4.reuse, R10, R3 ;  /* 0x0000000a04037223 */ /* 0x040fe20000010003 */
[----:B------:R-:W-:Y:S01]  /*3c40*/  IADD3.X R17, PT, PT, R17, UR13, RZ, P0, !PT ;  /* 0x0000000d11117c10 */ /* 0x000fe200087fe4ff */
[----:B------:R-:W-:Y:S03]  /*3c50*/  FFMA.FTZ R0, R4, R11, R0 ;  /* 0x0000000b04007223 */ /* 0x000fe60000010000 */
[----:B------:R-:W-:Y:S05]  /*3c60*/  BRA.U UP0, `(.L_x_109) ;  /* 0xfffffffd00b87547 */ /* 0x000fea000b83ffff */
.L_x_96:
        /* <DEDUP_REMOVED lines=13> */
[----:B------:R-:W0:Y:S02]  /*3d40*/  F2I.FTZ.U32.TRUNC.NTZ R17, R16 ;  /* 0x0000001000117305 */ /* 0x000e24000021f000 */
[----:B0-----:R-:W-:Y:S01]  /*3d50*/  IMAD.MOV R4, RZ, RZ, -R17 ;  /* 0x000000ffff047224 */ /* 0x001fe200078e0a11 */
[----:B------:R-:W-:-:S03]  /*3d60*/  MOV R16, RZ ;  /* 0x000000ff00107202 */ /* 0x000fc60000000f00 */
        /* <DEDUP_REMOVED lines=12> */
[----:B------:R0:W4:Y:S01]  /*3e30*/  F2I.FTZ.U32.TRUNC.NTZ R19, R18 ;  /* 0x0000001200137305 */ /* 0x000122000021f000 */
[----:B------:R-:W-:-:S04]  /*3e40*/  LOP3.LUT R6, R13, UR22, RZ, 0x3c, !PT ;  /* 0x000000160d067c12 */ /* 0x000fc8000f8e3cff */
[----:B------:R-:W-:-:S07]  /*3e50*/  ISETP.GE.AND P0, PT, R6, RZ, PT ;  /* 0x000000ff0600720c */ /* 0x000fce0003f06270 */
[----:B------:R-:W-:Y:S01]  /*3e60*/  @P2 IADD3 R11, PT, PT, R11, 0x1, RZ ;  /* 0x000000010b0b2810 */ /* 0x000fe20007ffe0ff */
[----:B0-----:R-:W-:Y:S01]  /*3e70*/  HFMA2 R18, -RZ, RZ, 0, 0 ;  /* 0x00000000ff127431 */ /* 0x001fe200000001ff */
[----:B----4-:R-:W-:-:S04]  /*3e80*/  IADD3 R6, PT, PT, RZ, -R19, RZ ;  /* 0x80000013ff067210 */ /* 0x010fc80007ffe0ff */
        /* <DEDUP_REMOVED lines=49> */
        .weak           $__internal_2_$__cuda_sm20_div_s64
        .type           $__internal_2_$__cuda_sm20_div_s64,@function
        .size           $__internal_2_$__cuda_sm20_div_s64,(.L_x_14708 - $__internal_2_$__cuda_sm20_div_s64)
$__internal_2_$__cuda_sm20_div_s64:
        /* <DEDUP_REMOVED lines=32> */
[----:B------:R-:W-:Y:S02]  /*43a0*/  SEL R11, R11, R14, !P1 ;  /* 0x0000000e0b0b7207 */ /* 0x000fe40004800000 */
[----:B------:R-:W-:Y:S01]  /*43b0*/  IADD3.X R14, PT, PT, RZ, ~R19, RZ, P0, !PT ;  /* 0x80000013ff0e7210 */ /* 0x000fe200007fe4ff */
[----:B------:R-:W-:-:S04]  /*43c0*/  IMAD.HI.U32 R21, P3, R15, R12, R34 ;  /* 0x0000000c0f157227 */ /* 0x000fc80007860022 */
[CC--:B------:R-:W-:Y:S02]  /*43d0*/  IMAD R12, R15.reuse, R10.reuse, RZ ;  /* 0x0000000a0f0c7224 */ /* 0x0c0fe400078e02ff */
[----:B------:R-:W-:-:S03]  /*43e0*/  IMAD.HI.U32 R10, R15, R10, RZ ;  /* 0x0000000a0f0a7227 */ /* 0x000fc600078e00ff */
[----:B------:R-:W-:Y:S01]  /*43f0*/  IADD3 R12, P2, PT, R12, R21, RZ ;  /* 0x000000150c0c7210 */ /* 0x000fe20007f5e0ff */
[----:B------:R-:W-:Y:S01]  /*4400*/  IMAD.X R15, R10, 0x1, R15, P4 ;  /* 0x000000010a0f7824 */ /* 0x000fe200020e060f */
[----:B------:R-:W-:Y:S01]  /*4410*/  SEL R10, R14, R19, !P1 ;  /* 0x000000130e0a7207 */ /* 0x000fe20004800000 */
[----:B------:R-:W-:Y:S02]  /*4420*/  IMAD.MOV.U32 R35, RZ, RZ, RZ ;  /* 0x000000ffff237224 */ /* 0x000fe400078e00ff */
[----:B------:R-:W-:Y:S01]  /*4430*/  IMAD.HI.U32 R34, R12, R11, RZ ;  /* 0x0000000b0c227227 */ /* 0x000fe200078e00ff */
        /* <DEDUP_REMOVED lines=17> */
[----:B------:R-:W-:-:S03]  /*4550*/  IMAD.X R15, R10, 0x1, ~R27, P1 ;  /* 0x000000010a0f7824 */ /* 0x000fc600008e0e1b */
[----:B------:R-:W-:Y:S01]  /*4560*/  SEL R11, R12, R11, P2 ;  /* 0x0000000b0c0b7207 */ /* 0x000fe20001000000 */
[----:B------:R-:W-:Y:S01]  /*4570*/  IMAD.X R12, RZ, RZ, R21, P0 ;  /* 0x000000ffff0c7224 */ /* 0x000fe200000e0615 */
[----:B------:R-:W-:Y:S02]  /*4580*/  SEL R14, R14, R23, P2 ;  /* 0x000000170e0e7207 */ /* 0x000fe40001000000 */
[----:B------:R-:W-:Y:S02]  /*4590*/  SEL R15, R15, R10, P2 ;  /* 0x0000000a0f0f7207 */ /* 0x000fe40001000000 */
[----:B------:R-:W-:Y:S02]  /*45a0*/  ISETP.GE.U32.AND P0, PT, R11, R26, PT ;  /* 0x0000001a0b00720c */ /* 0x000fe40003f06070 */
[----:B------:R-:W-:Y:S02]  /*45b0*/  SEL R12, R12, R21, P2 ;  /* 0x000000150c0c7207 */ /* 0x000fe40001000000 */
[----:B------:R-:W-:-:S02]  /*45c0*/  IADD3 R11, P1, PT, R14, 0x1, RZ ;  /* 0x000000010e0b7810 */ /* 0x000fc40007f3e0ff */
[----:B------:R-:W-:Y:S02]  /*45d0*/  ISETP.GE.U32.AND.EX P0, PT, R15, R27, PT, P0 ;  /* 0x0000001b0f00720c */ /* 0x000fe40003f06100 */
[----:B------:R-:W-:Y:S01]  /*45e0*/  LOP3.LUT R10, R18, R19, RZ, 0x3c, !PT ;  /* 0x00000013120a7212 */ /* 0x000fe200078e3cff */
[----:B------:R-:W-:Y:S01]  /*45f0*/  IMAD.X R15, RZ, RZ, R12, P1 ;  /* 0x000000ffff0f7224 */ /* 0x000fe200008e060c */
[----:B------:R-:W-:Y:S01]  /*4600*/  SEL R11, R11, R14, P0 ;  /* 0x0000000e0b0b7207 */ /* 0x000fe20000000000 */
[----:B------:R-:W-:Y:S01]  /*4610*/  IMAD.MOV.U32 R14, RZ, RZ, R16 ;  /* 0x000000ffff0e7224 */ /* 0x000fe200078e0010 */
[----:B------:R-:W-:Y:S02]  /*4620*/  ISETP.GE.AND P2, PT, R10, RZ, PT ;  /* 0x000000ff0a00720c */ /* 0x000fe40003f46270 */
[----:B------:R-:W-:Y:S02]  /*4630*/  SEL R15, R15, R12, P0 ;  /* 0x0000000c0f0f7207 */ /* 0x000fe40000000000 */
[----:B------:R-:W-:-:S02]  /*4640*/  IADD3 R12, P1, PT, RZ, -R11, RZ ;  /* 0x8000000bff0c7210 */ /* 0x000fc40007f3e0ff */
[----:B------:R-:W-:Y:S02]  /*4650*/  ISETP.NE.U32.AND P0, PT, R20, RZ, PT ;  /* 0x000000ff1400720c */ /* 0x000fe40003f05070 */
[-C--:B------:R-:W-:Y:S02]  /*4660*/  IADD3.X R10, PT, PT, RZ, ~R15.reuse, RZ, P1, !PT ;  /* 0x8000000fff0a7210 */ /* 0x080fe40000ffe4ff */
[----:B------:R-:W-:Y:S02]  /*4670*/  ISETP.NE.AND.EX P0, PT, R18, RZ, PT, P0 ;  /* 0x000000ff1200720c */ /* 0x000fe40003f05300 */
[----:B------:R-:W-:Y:S01]  /*4680*/  SEL R10, R10, R15, !P2 ;  /* 0x0000000f0a0a7207 */ /* 0x000fe20005000000 */
[----:B------:R-:W-:Y:S01]  /*4690*/  IMAD.MOV.U32 R15, RZ, RZ, 0x0 ;  /* 0x00000000ff0f7424 */ /* 0x000fe200078e00ff */
[----:B------:R-:W-:Y:S02]  /*46a0*/  SEL R12, R12, R11, !P2 ;  /* 0x0000000b0c0c7207 */ /* 0x000fe40005000000 */
[----:B------:R-:W-:-:S02]  /*46b0*/  SEL R11, R10, 0xffffffff, P0 ;  /* 0xffffffff0a0b7807 */ /* 0x000fc40000000000 */
[----:B------:R-:W-:Y:S01]  /*46c0*/  SEL R12, R12, 0xffffffff, P0 ;  /* 0xffffffff0c0c7807 */ /* 0x000fe20000000000 */
[----:B------:R-:W-:Y:S06]  /*46d0*/  RET.REL.NODEC R14 `(_ZN5flash32flash_fwd_splitkv_combine_kernelI23Flash_fwd_kernel_traitsILi64ELi64ELi256ELi4ELb0ELb0EN7cutlass10bfloat16_tE19Flash_kernel_traitsILi64ELi64ELi256ELi4ES3_EELi8ELi5ELb0EEEvNS_16Flash_fwd_paramsE) ;  /* 0xffffffb80e487950 */ /* 0x000fec0003c3ffff */
.L_x_110:
        /* <DEDUP_REMOVED lines=10> */
.L_x_14708:


//--------------------- .text._ZN5flash32flash_fwd_splitkv_combine_kernelI23Flash_fwd_kernel_traitsILi64ELi64ELi256ELi4ELb0ELb0EN7cutlass10bfloat16_tE19Flash_kernel_traitsILi64ELi64ELi256ELi4ES3_EELi8ELi4ELb0EEEvNS_16Flash_fwd_paramsE --------------------------
	.section	.text._ZN5flash32flash_fwd_splitkv_combine_kernelI23Flash_fwd_kernel_traitsILi64ELi64ELi256ELi4ELb0ELb0EN7cutlass10bfloat16_tE19Flash_kernel_traitsILi64ELi64ELi256ELi4ES3_EELi8ELi4ELb0EEEvNS_16Flash_fwd_paramsE,"ax",@progbits
	.align	128
        .global         _ZN5flash32flash_fwd_splitkv_combine_kernelI23Flash_fwd_kernel_traitsILi64ELi64ELi256ELi4ELb0ELb0EN7cutlass10bfloat16_tE19Flash_kernel_traitsILi64ELi64ELi256ELi4ES3_EELi8ELi4ELb0EEEvNS_16Flash_fwd_paramsE
        .type           _ZN5flash32flash_fwd_splitkv_combine_kernelI23Flash_fwd_kernel_traitsILi64ELi64ELi256ELi4ELb0ELb0EN7cutlass10bfloat16_tE19Flash_kernel_traitsILi64ELi64ELi256ELi4ES3_EELi8ELi4ELb0EEEvNS_16Flash_fwd_paramsE,@function
        .size           _ZN5flash32flash_fwd_splitkv_combine_kernelI23Flash_fwd_kernel_traitsILi64ELi64ELi256ELi4ELb0ELb0EN7cutlass10bfloat16_tE19Flash_kernel_traitsILi64ELi64ELi256ELi4ES3_EELi8ELi4ELb0EEEvNS_16Flash_fwd_paramsE,(.L_x_14709 - _ZN5flash32flash_fwd_splitkv_combine_kernelI23Flash_fwd_kernel_traitsILi64ELi64ELi256ELi4ELb0ELb0EN7cutlass10bfloat16_tE19Flash_kernel_traitsILi64ELi64ELi256ELi4ES3_EELi8ELi4ELb0EEEvNS_16Flash_fwd_paramsE)
        .other          _ZN5flash32flash_fwd_splitkv_combine_kernelI23Flash_fwd_kernel_traitsILi64ELi64ELi256ELi4ELb0ELb0EN7cutlass10bfloat16_tE19Flash_kernel_traitsILi64ELi64ELi256ELi4ES3_EELi8ELi4ELb0EEEvNS_16Flash_fwd_paramsE,@"STO_CUDA_ENTRY STV_DEFAULT"
_ZN5flash32flash_fwd_splitkv_combine_kernelI23Flash_fwd_kernel_traitsILi64ELi64ELi256ELi4ELb0ELb0EN7cutlass10bfloat16_tE19Flash_kernel_traitsILi64ELi64ELi256ELi4ES3_EELi8ELi4ELb0EEEvNS_16Flash_fwd_paramsE:
.text._ZN5flash32flash_fwd_splitkv_combine_kernelI23Flash_fwd_kernel_traitsILi64ELi64ELi256ELi4ELb0ELb0EN7cutlass10bfloat16_tE19Flash_kernel_traitsILi64ELi64ELi256ELi4ES3_EELi8ELi4ELb0EEEvNS_16Flash_fwd_paramsE:
        /* <DEDUP_REMOVED lines=38> */
.L_x_111:
[----:B------:R-:W-:Y:S01]  /*0260*/  IMAD.U32 R22, RZ, RZ, UR13 ;  /* 0x0000000dff167e24 */ /* 0x000fe2000f8e00ff */
[----:B------:R-:W-:Y:S01]  /*0270*/  MOV R20, UR11 ;  /* 0x0000000b00147c02 */ /* 0x000fe20008000f00 */
[----:B------:R-:W-:Y:S01]  /*0280*/  IMAD.U32 R21, RZ, RZ, UR15 ;  /* 0x0000000fff157e24 */ /* 0x000fe2000f8e00ff */
[----:B------:R-:W-:Y:S02]  /*0290*/  MOV R19, UR7 ;  /* 0x0000000700137c02 */ /* 0x000fe40008000f00 */
[----:B------:R-:W-:Y:S02]  /*02a0*/  MOV R18, 0x2c0 ;  /* 0x000002c000127802 */ /* 0x000fe40000000f00 */
[----:B------:R-:W-:Y:S05]  /*02b0*/  CALL.REL.NOINC `($__internal_3_$__cuda_sm20_div_s64) ;  /* 0x0000003c00607944 */ /* 0x000fea0003c00000 */
[----:B------:R-:W-:-:S07]  /*02c0*/  MOV R13, R11 ;  /* 0x0000000b000d7202 */ /* 0x000fce0000000f00 */
.L_x_112:
        /* <DEDUP_REMOVED lines=30> */
.L_x_114:
[----:B------:R-:W-:Y:S01]  /*04b0*/  IMAD.MOV.U32 R22, RZ, RZ, R12 ;  /* 0x000000ffff167224 */ /* 0x000fe200078e000c */
[----:B------:R-:W-:Y:S02]  /*04c0*/  MOV R21, R13 ;  /* 0x0000000d00157202 */ /* 0x000fe40000000f00 */
[----:B------:R-:W-:Y:S02]  /*04d0*/  MOV R18, 0x4f0 ;  /* 0x000004f000127802 */ /* 0x000fe40000000f00 */
[----:B------:R-:W-:Y:S05]  /*04e0*/  CALL.REL.NOINC `($__internal_3_$__cuda_sm20_div_s64) ;  /* 0x0000003800d47944 */ /* 0x000fea0003c00000 */
[----:B------:R-:W-:Y:S02]  /*04f0*/  MOV R4, R12 ;  /* 0x0000000c00047202 */ /* 0x000fe40000000f00 */
[----:B------:R-:W-:Y:S02]  /*0500*/  MOV R5, R11 ;  /* 0x0000000b00057202 */ /* 0x000fe40000000f00 */
.L_x_115:
[----:B------:R-:W-:Y:S05]  /*0510*/  BSYNC.RECONVERGENT B0 ;  /* 0x0000000000007941 */ /* 0x000fea0003800200 */
.L_x_113:
        /* <DEDUP_REMOVED lines=58> */
.L_x_117:
[----:B------:R-:W-:Y:S01]  /*08c0*/  IMAD.MOV.U32 R22, RZ, RZ, R20 ;  /* 0x000000ffff167224 */ /* 0x000fe200078e0014 */
[----:B------:R-:W-:Y:S01]  /*08d0*/  MOV R20, R10 ;  /* 0x0000000a00147202 */ /* 0x000fe20000000f00 */
[----:B------:R-:W-:Y:S01]  /*08e0*/  IMAD.MOV.U32 R21, RZ, RZ, R19 ;  /* 0x000000ffff157224 */ /* 0x000fe200078e0013 */
[----:B------:R-:W-:Y:S02]  /*08f0*/  MOV R19, R0 ;  /* 0x0000000000137202 */ /* 0x000fe40000000f00 */
[----:B------:R-:W-:Y:S02]  /*0900*/  MOV R18, 0x920 ;  /* 0x0000092000127802 */ /* 0x000fe40000000f00 */
[----:B------:R-:W-:Y:S05]  /*0910*/  CALL.REL.NOINC `($__internal_3_$__cuda_sm20_div_s64) ;  /* 0x0000003400c87944 */ /* 0x000fea0003c00000 */
[----:B------:R-:W-:Y:S02]  /*0920*/  MOV R13, R11 ;  /* 0x0000000b000d7202 */ /* 0x000fe40000000f00 */
.L_x_118:
[----:B------:R-:W-:Y:S05]  /*0930*/  BSYNC.RECONVERGENT B0 ;  /* 0x0000000000007941 */ /* 0x000fea0003800200 */
.L_x_116:
        /* <DEDUP_REMOVED lines=21> */
[----:B------:R-:W-:Y:S01]  /*0a90*/  UIMAD UR4, UR6, UR4, UR5 ;  /* 0x00000004060472a4 */ /* 0x000fe2000f8e0205 */
[----:B------:R-:W0:Y:S03]  /*0aa0*/  LDCU UR5, c[0x0][0x3e0] ;  /* 0x00007c00ff0577ac */ /* 0x000e260008000800 */
[----:B------:R-:W-:-:S11]  /*0ab0*/  UISETP.GT.U32.AND UP1, UPT, UR6, UR4, UPT ;  /* 0x000000040600728c */ /* 0x000fd6000bf24070 */
[----:B------:R-:W-:Y:S02]  /*0ac0*/  @!UP1 UIADD3 UR4, UPT, UPT, UR4, -UR6, URZ ;  /* 0x8000000604049290 */ /* 0x000fe4000fffe0ff */
[----:B------:R-:W-:Y:S01]  /*0ad0*/  @!UP1 UIADD3 UR9, UPT, UPT, UR9, 0x1, URZ ;  /* 0x0000000109099890 */ /* 0x000fe2000fffe0ff */
[----:B0-----:R-:W-:Y:S01]  /*0ae0*/  IMAD.U32 R2, RZ, RZ, UR5 ;  /* 0x00000005ff027e24 */ /* 0x001fe2000f8e00ff */
[----:B------:R-:W-:Y:S02]  /*0af0*/  UISETP.GE.U32.AND UP0, UPT, UR4, UR6, UPT ;  /* 0x000000060400728c */ /* 0x000fe4000bf06070 */
[----:B------:R-:W-:Y:S02]  /*0b00*/  UISETP.GE.AND UP1, UPT, UR8, URZ, UPT ;  /* 0x000000ff0800728c */ /* 0x000fe4000bf26270 */
[----:B------:R-:W-:Y:S01]  /*0b10*/  USHF.R.S32.HI UR4, URZ, 0x1f, UR10 ;  /* 0x0000001fff047899 */ /* 0x000fe2000801140a */
[----:B------:R-:W-:Y:S01]  /*0b20*/  IABS R2, R2 ;  /* 0x0000000200027213 */ /* 0x000fe20000000000 */
[----:B------:R-:W-:-:S02]  /*0b30*/  UISETP.NE.AND UP2, UPT, UR5, URZ, UPT ;  /* 0x000000ff0500728c */ /* 0x000fc4000bf45270 */
[----:B------:R-:W-:Y:S01]  /*0b40*/  ULOP3.LUT UR4, UR4, 0x1, URZ, 0xfc, !UPT ;  /* 0x0000000104047892 */ /* 0x000fe2000f8efcff */
[----:B------:R-:W-:Y:S02]  /*0b50*/  R2UR UR20, R2 ;  /* 0x00000000021472ca */ /* 0x000fe400000e0000 */
[----:B------:R-:W-:Y:S02]  /*0b60*/  @UP0 UIADD3 UR9, UPT, UPT, UR9, 0x1, URZ ;  /* 0x0000000109090890 */ /* 0x000fe4000fffe0ff */
[----:B------:R-:W-:Y:S02]  /*0b70*/  UISETP.NE.AND UP0, UPT, UR10, URZ, UPT ;  /* 0x000000ff0a00728c */ /* 0x000fe4000bf05270 */
[----:B------:R-:W-:-:S07]  /*0b80*/  @!UP1 UIADD3 UR9, UPT, UPT, -UR9, URZ, URZ ;  /* 0x000000ff09099290 */ /* 0x000fce000fffe1ff */
[----:B------:R-:W0:Y:S02]  /*0b90*/  I2F.RP R9, UR20 ;  /* 0x0000001400097d06 */ /* 0x000e240008209400 */
[----:B------:R-:W-:-:S04]  /*0ba0*/  @!UP0 ULOP3.LUT UR9, URZ, UR10, URZ, 0x33, !UPT ;  /* 0x0000000aff098292 */ /* 0x000fc8000f8e33ff */
[----:B------:R-:W-:Y:S02]  /*0bb0*/  UIMAD UR6, UR9, UR4, URZ ;  /* 0x00000004090672a4 */ /* 0x000fe4000f8e02ff */
[----:B------:R-:W-:-:S04]  /*0bc0*/  UIADD3 UR4, UPT, UPT, UR5, -0x1, URZ ;  /* 0xffffffff05047890 */ /* 0x000fc8000fffe0ff */
[----:B------:R-:W-:Y:S01]  /*0bd0*/  IABS R3, UR6 ;  /* 0x0000000600037c13 */ /* 0x000fe20008000000 */
[----:B0-----:R-:W0:Y:S03]  /*0be0*/  MUFU.RCP R8, R9 ;  /* 0x0000000900087308 */ /* 0x001e260000001000 */
[----:B------:R-:W-:-:S13]  /*0bf0*/  R2UR UR16, R3 ;  /* 0x00000000031072ca */ /* 0x000fda00000e0000 */
[----:B------:R-:W1:Y:S01]  /*0c00*/  I2F.RP R11, UR16 ;  /* 0x00000010000b7d06 */ /* 0x000e620008209400 */
[----:B------:R-:W-:Y:S01]  /*0c10*/  UIADD3 UR8, UPT, UPT, UR4, UR16, URZ ;  /* 0x0000001004087290 */ /* 0x000fe2000fffe0ff */
[----:B0-----:R-:W-:-:S05]  /*0c20*/  VIADD R8, R8, 0xffffffe ;  /* 0x0ffffffe08087836 */ /* 0x001fca0000000000 */
[----:B------:R-:W-:-:S05]  /*0c30*/  IMAD.U32 R3, RZ, RZ, UR8 ;  /* 0x00000008ff037e24 */ /* 0x000fca000f8e00ff */
[----:B------:R-:W-:Y:S01]  /*0c40*/  IABS R3, R3 ;  /* 0x0000000300037213 */ /* 0x000fe20000000000 */
[----:B-1----:R-:W0:Y:S03]  /*0c50*/  MUFU.RCP R2, R11 ;  /* 0x0000000b00027308 */ /* 0x002e260000001000 */
[----:B------:R-:W-:Y:S01]  /*0c60*/  R2UR UR21, R3 ;  /* 0x00000000031572ca */ /* 0x000fe200000e0000 */
[----:B0-----:R-:W-:-:S04]  /*0c70*/  VIADD R7, R2, 0xffffffe ;  /* 0x0ffffffe02077836 */ /* 0x001fc80000000000 */
        /* <DEDUP_REMOVED lines=16> */
[----:B------:R-:W-:-:S03]  /*0d80*/  ULOP3.LUT UR8, UR8, UR5, URZ, 0x3c, !UPT ;  /* 0x0000000508087292 */ /* 0x000fc6000f8e3cff */
[----:B------:R-:W-:Y:S01]  /*0d90*/  UMOV UR17, UR23 ;  /* 0x0000001700117c82 */ /* 0x000fe20008000000 */
[----:B------:R-:W-:Y:S01]  /*0da0*/  ISETP.LT.U32.AND P1, PT, R2, UR16, PT ;  /* 0x0000001002007c0c */ /* 0x000fe2000bf21070 */
[----:B------:R-:W-:Y:S01]  /*0db0*/  UIADD3 UR19, UPT, UPT, -UR17, URZ, URZ ;  /* 0x000000ff11137290 */ /* 0x000fe2000fffe1ff */
[----:B------:R-:W-:Y:S01]  /*0dc0*/  ISETP.LE.AND P0, PT, RZ, UR22, PT ;  /* 0x00000016ff007c0c */ /* 0x000fe2000bf03270 */
[----:B------:R-:W0:Y:S02]  /*0dd0*/  LDCU.U8 UR18, c[0x0][0x549] ;  /* 0x0000a920ff1277ac */ /* 0x000e240008000000 */
[----:B------:R-:W-:-:S04]  /*0de0*/  UIMAD UR19, UR20, UR19, UR21 ;  /* 0x00000013141372a4 */ /* 0x000fc8000f8e0215 */
        /* <DEDUP_REMOVED lines=49> */
.L_x_120:
[----:B------:R-:W-:Y:S01]  /*1100*/  IMAD.MOV.U32 R22, RZ, RZ, R12 ;  /* 0x000000ffff167224 */ /* 0x000fe200078e000c */
[----:B------:R-:W-:Y:S01]  /*1110*/  MOV R20, R9 ;  /* 0x0000000900147202 */ /* 0x000fe20000000f00 */
[----:B------:R-:W-:Y:S01]  /*1120*/  IMAD.MOV.U32 R21, RZ, RZ, R13 ;  /* 0x000000ffff157224 */ /* 0x000fe200078e000d */
[----:B------:R-:W-:Y:S02]  /*1130*/  MOV R19, R29 ;  /* 0x0000001d00137202 */ /* 0x000fe40000000f00 */
[----:B------:R-:W-:Y:S02]  /*1140*/  MOV R18, 0x1160 ;  /* 0x0000116000127802 */ /* 0x000fe40000000f00 */
[----:B------:R-:W-:Y:S05]  /*1150*/  CALL.REL.NOINC `($__internal_3_$__cuda_sm20_div_s64) ;  /* 0x0000002c00b87944 */ /* 0x000fea0003c00000 */
[----:B------:R-:W-:Y:S02]  /*1160*/  MOV R34, R12 ;  /* 0x0000000c00227202 */ /* 0x000fe40000000f00 */
[----:B------:R-:W-:Y:S02]  /*1170*/  MOV R35, R11 ;  /* 0x0000000b00237202 */ /* 0x000fe40000000f00 */
.L_x_121:
[----:B------:R-:W-:Y:S05]  /*1180*/  BSYNC.RECONVERGENT B0 ;  /* 0x0000000000007941 */ /* 0x000fea0003800200 */
.L_x_119:
        /* <DEDUP_REMOVED lines=57> */
.L_x_123:
[----:B------:R-:W-:Y:S01]  /*1520*/  IMAD.MOV.U32 R22, RZ, RZ, R4 ;  /* 0x000000ffff167224 */ /* 0x000fe200078e0004 */
[----:B------:R-:W-:Y:S01]  /*1530*/  MOV R21, R5 ;  /* 0x0000000500157202 */ /* 0x000fe20000000f00 */
[----:B------:R-:W-:Y:S01]  /*1540*/  IMAD.MOV.U32 R20, RZ, RZ, R8 ;  /* 0x000000ffff147224 */ /* 0x000fe200078e0008 */
[----:B------:R-:W-:Y:S02]  /*1550*/  MOV R18, 0x1570 ;  /* 0x0000157000127802 */ /* 0x000fe40000000f00 */
[----:B------:R-:W-:Y:S05]  /*1560*/  CALL.REL.NOINC `($__internal_3_$__cuda_sm20_div_s64) ;  /* 0x0000002800b47944 */ /* 0x000fea0003c00000 */
[----:B------:R-:W-:Y:S02]  /*1570*/  MOV R14, R12 ;  /* 0x0000000c000e7202 */ /* 0x000fe40000000f00 */
[----:B------:R-:W-:Y:S02]  /*1580*/  MOV R15, R11 ;  /* 0x0000000b000f7202 */ /* 0x000fe40000000f00 */
.L_x_124:
[----:B------:R-:W-:Y:S05]  /*1590*/  BSYNC.RECONVERGENT B0 ;  /* 0x0000000000007941 */ /* 0x000fea0003800200 */
.L_x_122:
[----:B------:R-:W0:Y:S01]  /*15a0*/  LDC R3, c[0x0][0x434] ;  /* 0x00010d00ff037b82 */ /* 0x000e220000000800 */
[----:B------:R-:W1:Y:S01]  /*15b0*/  S2R R4, SR_TID.X ;  /* 0x0000000000047919 */ /* 0x000e620000002100 */
[----:B------:R-:W2:Y:S01]  /*15c0*/  LDCU UR17, c[0x0][0x534] ;  /* 0x0000a680ff1177ac */ /* 0x000ea20008000800 */
[----:B------:R-:W-:Y:S01]  /*15d0*/  BSSY.RECONVERGENT B0, `(.L_x_125) ;  /* 0x0000044000007945 */ /* 0x000fe20003800200 */
[----:B------:R-:W-:Y:S01]  /*15e0*/  IMAD.MOV.U32 R16, RZ, RZ, -0x800000 ;  /* 0xff800000ff107424 */ /* 0x000fe200078e00ff */
[----:B------:R-:W3:Y:S01]  /*15f0*/  LDCU UR5, c[0x0][0x430] ;  /* 0x00008600ff0577ac */ /* 0x000ee20008000800 */
[----:B------:R-:W-:Y:S01]  /*1600*/  IMAD.MOV.U32 R25, RZ, RZ, -0x800000 ;  /* 0xff800000ff197424 */ /* 0x000fe200078e00ff */
[----:B------:R-:W-:-:S04]  /*1610*/  USHF.R.S32.HI UR8, URZ, 0x1f, UR14 ;  /* 0x0000001fff087899 */ /* 0x000fc8000801140e */
[----:B------:R-:W-:Y:S01]  /*1620*/  ULOP3.LUT UR8, UR8, 0x1, URZ, 0xfc, !UPT ;  /* 0x0000000108087892 */ /* 0x000fe2000f8efcff */
[----:B0-----:R-:W-:-:S04]  /*1630*/  IABS R7, R3 ;  /* 0x0000000300077213 */ /* 0x001fc80000000000 */
[----:B------:R-:W0:Y:S01]  /*1640*/  I2F.RP R11, R7 ;  /* 0x00000007000b7306 */ /* 0x000e220000209400 */
[----:B-1----:R-:W-:Y:S02]  /*1650*/  ISETP.GT.U32.AND P1, PT, R4, 0x7f, PT ;  /* 0x0000007f0400780c */ /* 0x002fe40003f24070 */
[----:B------:R-:W-:-:S05]  /*1660*/  SHF.R.U32.HI R17, RZ, 0x3, R4 ;  /* 0x00000003ff117819 */ /* 0x000fca0000011604 */
[----:B0-----:R-:W0:Y:S02]  /*1670*/  MUFU.RCP R12, R11 ;  /* 0x0000000b000c7308 */ /* 0x001e240000001000 */
[----:B0-----:R-:W-:-:S04]  /*1680*/  VIADD R12, R12, 0xffffffe ;  /* 0x0ffffffe0c0c7836 */ /* 0x001fc80000000000 */
[----:B------:R-:W-:Y:S02]  /*1690*/  @!P1 SHF.L.U32 R11, R4, 0x2, RZ ;  /* 0x00000002040b9819 */ /* 0x000fe400000006ff */
[----:B------:R-:W0:Y:S02]  /*16a0*/  F2I.FTZ.U32.TRUNC.NTZ R13, R12 ;  /* 0x0000000c000d7305 */ /* 0x000e24000021f000 */
[----:B------:R-:W-:Y:S01]  /*16b0*/  @!P1 LOP3.LUT R11, R11, 0x1c, RZ, 0xc0, !PT ;  /* 0x0000001c0b0b9812 */ /* 0x000fe200078ec0ff */
[----:B0-----:R-:W-:Y:S02]  /*16c0*/  IMAD.MOV R5, RZ, RZ, -R13 ;  /* 0x000000ffff057224 */ /* 0x001fe400078e0a0d */
[----:B------:R-:W-:Y:S02]  /*16d0*/  IMAD.MOV.U32 R12, RZ, RZ, RZ ;  /* 0x000000ffff0c7224 */ /* 0x000fe400078e00ff */
[----:B------:R-:W-:Y:S01]  /*16e0*/  IMAD R6, R5, R7, RZ ;  /* 0x0000000705067224 */ /* 0x000fe200078e02ff */
[----:B------:R-:W-:-:S02]  /*16f0*/  IABS R5, R2 ;  /* 0x0000000200057213 */ /* 0x000fc40000000000 */
[----:B------:R-:W-:Y:S01]  /*1700*/  LOP3.LUT R2, R2, R3, RZ, 0x3c, !PT ;  /* 0x0000000302027212 */ /* 0x000fe200078e3cff */
[----:B------:R-:W-:Y:S01]  /*1710*/  IMAD.HI.U32 R6, R13, R6, R12 ;  /* 0x000000060d067227 */ /* 0x000fe200078e000c */
[----:B------:R-:W-:Y:S02]  /*1720*/  SHF.R.U32.HI R13, RZ, 0x4, R4 ;  /* 0x00000004ff0d7819 */ /* 0x000fe40000011604 */
[----:B------:R-:W-:Y:S02]  /*1730*/  ISETP.GE.AND P2, PT, R2, RZ, PT ;  /* 0x000000ff0200720c */ /* 0x000fe40003f46270 */
[----:B------:R-:W-:Y:S01]  /*1740*/  @!P1 MOV R2, 0x400 ;  /* 0x0000040000029802 */ /* 0x000fe20000000f00 */
[----:B------:R-:W-:Y:S02]  /*1750*/  IMAD.HI.U32 R19, R6, R5, RZ ;  /* 0x0000000506137227 */ /* 0x000fe400078e00ff */
[----:B------:R-:W0:Y:S02]  /*1760*/  @!P1 S2R R6, SR_CgaCtaId ;  /* 0x0000000000069919 */ /* 0x000e240000008800 */
[----:B------:R-:W-:-:S04]  /*1770*/  IMAD.MOV R12, RZ, RZ, -R19 ;  /* 0x000000ffff0c7224 */ /* 0x000fc800078e0a13 */
[C---:B------:R-:W-:Y:S02]  /*1780*/  IMAD R12, R7.reuse, R12, R5 ;  /* 0x0000000c070c7224 */ /* 0x040fe400078e0205 */
[----:B------:R-:W1:Y:S03]  /*1790*/  @!P1 S2R R5, SR_CgaCtaId ;  /* 0x0000000000059919 */ /* 0x000e660000008800 */
[----:B------:R-:W-:-:S13]  /*17a0*/  ISETP.GT.U32.AND P0, PT, R7, R12, PT ;  /* 0x0000000c0700720c */ /* 0x000fda0003f04070 */
[-C--:B------:R-:W-:Y:S01]  /*17b0*/  @!P0 IADD3 R12, PT, PT, R12, -R7.reuse, RZ ;  /* 0x800000070c0c8210 */ /* 0x080fe20007ffe0ff */
[----:B------:R-:W-:Y:S01]  /*17c0*/  @!P0 VIADD R19, R19, 0x1 ;  /* 0x0000000113138836 */ /* 0x000fe20000000000 */
[----:B------:R-:W-:Y:S02]  /*17d0*/  ISETP.NE.AND P0, PT, R3, RZ, PT ;  /* 0x000000ff0300720c */ /* 0x000fe40003f05270 */
[----:B------:R-:W-:Y:S02]  /*17e0*/  ISETP.GE.U32.AND P3, PT, R12, R7, PT ;  /* 0x000000070c00720c */ /* 0x000fe40003f66070 */
[----:B------:R-:W-:-:S04]  /*17f0*/  @!P1 MOV R7, 0x400 ;  /* 0x0000040000079802 */ /* 0x000fc80000000f00 */
[----:B0-----:R-:W-:Y:S02]  /*1800*/  @!P1 LEA R6, R6, R7, 0x18 ;  /* 0x0000000706069211 */ /* 0x001fe400078ec0ff */
[----:B------:R-:W-:-:S03]  /*1810*/  LOP3.LUT R7, R4, 0xf, RZ, 0xc0, !PT ;  /* 0x0000000f04077812 */ /* 0x000fc600078ec0ff */
[----:B------:R-:W-:Y:S01]  /*1820*/  @!P1 IMAD R6, R17, 0x24, R6 ;  /* 0x0000002411069824 */ /* 0x000fe200078e0206 */
[----:B-1----:R-:W-:Y:S01]  /*1830*/  @!P1 LEA R2, R5, R2, 0x18 ;  /* 0x0000000205029211 */ /* 0x002fe200078ec0ff */
[----:B------:R-:W-:Y:S02]  /*1840*/  @P3 VIADD R19, R19, 0x1 ;  /* 0x0000000113133836 */ /* 0x000fe40000000000 */
[----:B------:R-:W-:Y:S02]  /*1850*/  @!P1 IMAD.IADD R11, R6, 0x1, R11 ;  /* 0x00000001060b9824 */ /* 0x000fe400078e020b */
[----:B------:R-:W-:Y:S01]  /*1860*/  @!P2 IMAD.MOV R19, RZ, RZ, -R19 ;  /* 0x000000ffff13a224 */ /* 0x000fe200078e0a13 */
[----:B------:R-:W-:Y:S01]  /*1870*/  @!P0 LOP3.LUT R19, RZ, R3, RZ, 0x33, !PT ;  /* 0x00000003ff138212 */ /* 0x000fe200078e33ff */
[----:B------:R-:W-:Y:S01]  /*1880*/  @!P1 IMAD R2, R7, 0x24, R2 ;  /* 0x0000002407029824 */ /* 0x000fe200078e0202 */
[----:B--2---:R-:W-:Y:S01]  /*1890*/  ISETP.GE.AND P0, PT, R17, UR17, PT ;  /* 0x0000001111007c0c */ /* 0x004fe2000bf06270 */
[----:B---3--:R-:W-:-:S02]  /*18a0*/  IMAD R6, R3, UR5, RZ ;  /* 0x0000000503067c24 */ /* 0x008fc4000f8e02ff */
[----:B------:R-:W-:Y:S01]  /*18b0*/  IMAD R5, R19, UR8, RZ ;  /* 0x0000000813057c24 */ /* 0x000fe2000f8e02ff */
[----:B------:R-:W0:Y:S01]  /*18c0*/  LDCU.64 UR8, c[0x0][0x358] ;  /* 0x00006b00ff0877ac */ /* 0x000e220008000a00 */
[----:B------:R-:W-:-:S03]  /*18d0*/  @!P1 LEA R3, R13, R2, 0x2 ;  /* 0x000000020d039211 */ /* 0x000fc600078e10ff */
[----:B------:R-:W-:-:S05]  /*18e0*/  IABS R21, R5 ;  /* 0x0000000500157213 */ /* 0x000fca0000000000 */
[----:B------:R-:W-:Y:S01]  /*18f0*/  VIADD R18, R21, UR4 ;  /* 0x0000000415127c36 */ /* 0x000fe20008000000 */
[----:B------:R-:W-:Y:S06]  /*1900*/  @P0 BRA `(.L_x_126) ;  /* 0x0000000000400947 */ /* 0x000fec0003800000 */
[----:B------:R-:W-:Y:S01]  /*1910*/  UIADD3 UR5, UP0, UPT, UR13, -UR12, URZ ;  /* 0x8000000c0d057290 */ /* 0x000fe2000ff1e0ff */
[----:B------:R-:W-:-:S03]  /*1920*/  LOP3.LUT R12, R4, 0x7, RZ, 0xc0, !PT ;  /* 0x00000007040c7812 */ /* 0x000fc600078ec0ff */
[----:B------:R-:W-:Y:S02]  /*1930*/  UIADD3.X UR4, UPT, UPT, UR15, -0x1, URZ, UP0, !UPT ;  /* 0xffffffff0f047890 */ /* 0x000fe400087fe4ff */
[----:B------:R-:W-:-:S04]  /*1940*/  ISETP.LT.U32.AND P0, PT, R12, UR5, PT ;  /* 0x000000050c007c0c */ /* 0x000fc8000bf01070 */
[----:B------:R-:W-:-:S05]  /*1950*/  IMAD.U32 R2, RZ, RZ, UR4 ;  /* 0x00000004ff027e24 */ /* 0x000fca000f8e00ff */
[----:B------:R-:W-:-:S13]  /*1960*/  ISETP.GT.AND.EX P0, PT, R2, RZ, PT, P0 ;  /* 0x000000ff0200720c */ /* 0x000fda0003f04300 */
[----:B------:R-:W-:Y:S05]  /*1970*/  @!P0 BRA `(.L_x_126) ;  /* 0x0000000000248947 */ /* 0x000fea0003800000 */
[----:B------:R-:W1:Y:S01]  /*1980*/  LDCU.64 UR4, c[0x0][0x428] ;  /* 0x00008500ff0477ac */ /* 0x000e620008000a00 */
[----:B------:R-:W-:Y:S01]  /*1990*/  IADD3 R22, P0, PT, R12, UR12, RZ ;  /* 0x0000000c0c167c10 */ /* 0x000fe2000ff1e0ff */
[----:B------:R-:W-:-:S04]  /*19a0*/  IMAD R2, R17, UR15, RZ ;  /* 0x0000000f11027c24 */ /* 0x000fc8000f8e02ff */
[----:B------:R-:W-:Y:S02]  /*19b0*/  IMAD.X R23, RZ, RZ, RZ, P0 ;  /* 0x000000ffff177224 */ /* 0x000fe400000e06ff */
[----:B------:R-:W-:-:S05]  /*19c0*/  IMAD.WIDE.U32 R16, R17, UR13, R22 ;  /* 0x0000000d11107c25 */ /* 0x000fca000f8e0016 */
[----:B------:R-:W-:Y:S02]  /*19d0*/  IADD3 R2, PT, PT, R17, R2, RZ ;  /* 0x0000000211027210 */ /* 0x000fe40007ffe0ff */
[----:B-1----:R-:W-:-:S04]  /*19e0*/  LEA R22, P0, R16, UR4, 0x2 ;  /* 0x0000000410167c11 */ /* 0x002fc8000f8010ff */
[----:B------:R-:W-:-:S05]  /*19f0*/  LEA.HI.X R23, R16, UR5, R2, 0x2, P0 ;  /* 0x0000000510177c11 */ /* 0x000fca00080f1402 */
[----:B0-----:R1:W5:Y:S04]  /*1a00*/  LDG.E R16, desc[UR8][R22.64] ;  /* 0x0000000816107981 */ /* 0x001368000c1e1900 */
.L_x_126:
[----:B0-----:R-:W-:Y:S05]  /*1a10*/  BSYNC.RECONVERGENT B0 ;  /* 0x0000000000007941 */ /* 0x001fea0003800200 */
.L_x_125:
[----:B-----5:R0:W-:Y:S01]  /*1a20*/  @!P1 STS [R11], R16 ;  /* 0x000000100b009388 */ /* 0x0201e20000000800 */
[----:B------:R-:W0:Y:S01]  /*1a30*/  LDC R17, c[0x0][0x3e0] ;  /* 0x0000f800ff117b82 */ /* 0x000e220000000800 */
[----:B------:R-:W-:Y:S07]  /*1a40*/  I2F.RP R24, R21 ;  /* 0x0000001500187306 */ /* 0x000fee0000209400 */
[----:B------:R-:W-:Y:S01]  /*1a50*/  BAR.SYNC.DEFER_BLOCKING 0x0 ;  /* 0x0000000000007b1d */ /* 0x000fe20000010000 */
[----:B------:R-:W-:-:S05]  /*1a60*/  ISETP.NE.AND P5, PT, R5, RZ, PT ;  /* 0x000000ff0500720c */ /* 0x000fca0003fa5270 */
[----:B------:R-:W-:Y:S01]  /*1a70*/  BSSY.RECONVERGENT B1, `(.L_x_127) ;  /* 0x0000176000017945 */ /* 0x000fe20003800200 */
[----:B0-----:R-:W-:Y:S01]  /*1a80*/  IABS R16, R17 ;  /* 0x0000001100107213 */ /* 0x001fe20000000000 */
[----:B------:R0:W2:Y:S03]  /*1a90*/  @!P1 LDS R25, [R3] ;  /* 0x0000000003199984 */ /* 0x0000a60000000800 */
[----:B------:R-:W3:Y:S08]  /*1aa0*/  I2F.RP R20, R16 ;  /* 0x0000001000147306 */ /* 0x000ef00000209400 */
[----:B---3--:R-:W3:Y:S08]  /*1ab0*/  MUFU.RCP R26, R20 ;  /* 0x00000014001a7308 */ /* 0x008ef00000001000 */
[----:B0-----:R-:W0:Y:S01]  /*1ac0*/  MUFU.RCP R3, R24 ;  /* 0x0000001800037308 */ /* 0x001e220000001000 */
[----:B---3--:R-:W-:Y:S01]  /*1ad0*/  VIADD R26, R26, 0xffffffe ;  /* 0x0ffffffe1a1a7836 */ /* 0x008fe20000000000 */
[----:B--2---:R-:W2:Y:S01]  /*1ae0*/  SHFL.BFLY PT, R2, R25, 0x8, 0x1f ;  /* 0x0d001f0019027f89 */ /* 0x004ea200000e0000 */
[----:B0-----:R-:W-:-:S05]  /*1af0*/  VIADD R30, R3, 0xffffffe ;  /* 0x0ffffffe031e7836 */ /* 0x001fca0000000000 */
[----:B------:R0:W1:Y:S02]  /*1b00*/  F2I.FTZ.U32.TRUNC.NTZ R31, R30 ;  /* 0x0000001e001f7305 */ /* 0x000064000021f000 */
[----:B0-----:R-:W-:Y:S02]  /*1b10*/  HFMA2 R30, -RZ, RZ, 0, 0 ;  /* 0x00000000ff1e7431 */ /* 0x001fe400000001ff */
[----:B-1----:R-:W-:Y:S01]  /*1b20*/  IMAD.MOV R22, RZ, RZ, -R31 ;  /* 0x000000ffff167224 */ /* 0x002fe200078e0a1f */
[----:B--2---:R-:W-:-:S03]  /*1b30*/  FMNMX.FTZ R27, R2, R25, !PT ;  /* 0x00000019021b7209 */ /* 0x004fc60007810000 */
[----:B------:R-:W-:Y:S02]  /*1b40*/  IMAD R22, R22, R21, RZ ;  /* 0x0000001516167224 */ /* 0x000fe400078e02ff */
[----:B------:R-:W0:Y:S02]  /*1b50*/  SHFL.BFLY PT, R12, R27, 0x4, 0x1f ;  /* 0x0c801f001b0c7f89 */ /* 0x000e2400000e0000 */
[----:B------:R-:W-:Y:S01]  /*1b60*/  IMAD.HI.U32 R22, R31, R22, R30 ;  /* 0x000000161f167227 */ /* 0x000fe200078e001e */
[----:B0-----:R-:W-:Y:S02]  /*1b70*/  FMNMX.FTZ R12, R27, R12, !PT ;  /* 0x0000000c1b0c7209 */ /* 0x001fe40007810000 */
[----:B------:R-:W0:Y:S03]  /*1b80*/  F2I.FTZ.U32.TRUNC.NTZ R27, R26 ;  /* 0x0000001a001b7305 */ /* 0x000e26000021f000 */
[----:B------:R-:W1:Y:S01]  /*1b90*/  SHFL.BFLY PT, R23, R12, 0x2, 0x1f ;  /* 0x0c401f000c177f89 */ /* 0x000e6200000e0000 */
[----:B0-----:R-:W-:-:S02]  /*1ba0*/  IMAD.MOV R3, RZ, RZ, -R27 ;  /* 0x000000ffff037224 */ /* 0x001fc400078e0a1b */
[----:B------:R-:W-:Y:S01]  /*1bb0*/  IMAD.MOV.U32 R26, RZ, RZ, RZ ;  /* 0x000000ffff1a7224 */ /* 0x000fe200078e00ff */
[----:B-1----:R-:W-:-:S05]  /*1bc0*/  FMNMX.FTZ R23, R12, R23, !PT ;  /* 0x000000170c177209 */ /* 0x002fca0007810000 */
[----:B------:R-:W0:Y:S02]  /*1bd0*/  SHFL.BFLY PT, R2, R23, 0x1, 0x1f ;  /* 0x0c201f0017027f89 */ /* 0x000e2400000e0000 */
[----:B0-----:R-:W-:-:S04]  /*1be0*/  FMNMX.FTZ R2, R23, R2, !PT ;  /* 0x0000000217027209 */ /* 0x001fc80007810000 */
[----:B------:R-:W-:-:S04]  /*1bf0*/  FSETP.NEU.FTZ.AND P0, PT, R2, -INF , PT ;  /* 0xff8000000200780b */ /* 0x000fc80003f1d000 */
[----:B------:R-:W-:-:S05]  /*1c00*/  FSEL R2, R2, RZ, P0 ;  /* 0x000000ff02027208 */ /* 0x000fca0000000000 */
[----:B------:R-:W-:-:S04]  /*1c10*/  FADD.FTZ R11, -R2, R25 ;  /* 0x00000019020b7221 */ /* 0x000fc80000010100 */
[----:B------:R-:W-:-:S06]  /*1c20*/  FMUL.FTZ R11, R11, 1.4426950216293334961 ;  /* 0x3fb8aa3b0b0b7820 */ /* 0x000fcc0000410000 */
[----:B------:R-:W0:Y:S02]  /*1c30*/  MUFU.EX2 R11, R11 ;  /* 0x0000000b000b7308 */ /* 0x000e240000000800 */
[----:B0-----:R-:W0:Y:S02]  /*1c40*/  SHFL.BFLY PT, R12, R11, 0x8, 0x1f ;  /* 0x0d001f000b0c7f89 */ /* 0x001e2400000e0000 */
[----:B0-----:R-:W-:Y:S01]  /*1c50*/  FADD.FTZ R12, R11, R12 ;  /* 0x0000000c0b0c7221 */ /* 0x001fe20000010000 */
[----:B------:R-:W-:-:S04]  /*1c60*/  IABS R11, R18 ;  /* 0x00000012000b7213 */ /* 0x000fc80000000000 */
[----:B------:R-:W0:Y:S01]  /*1c70*/  SHFL.BFLY PT, R23, R12, 0x4, 0x1f ;  /* 0x0c801f000c177f89 */ /* 0x000e2200000e0000 */
[----:B------:R-:W-:-:S04]  /*1c80*/  IMAD.HI.U32 R22, R22, R11, RZ ;  /* 0x0000000b16167227 */ /* 0x000fc800078e00ff */
[----:B0-----:R-:W-:Y:S01]  /*1c90*/  FADD.FTZ R23, R12, R23 ;  /* 0x000000170c177221 */ /* 0x001fe20000010000 */
[----:B------:R-:W-:Y:S01]  /*1ca0*/  IMAD R12, R3, R16, RZ ;  /* 0x00000010030c7224 */ /* 0x000fe200078e02ff */
[----:B------:R-:W-:-:S03]  /*1cb0*/  IABS R3, R5 ;  /* 0x0000000500037213 */ /* 0x000fc60000000000 */
[----:B------:R-:W0:Y:S01]  /*1cc0*/  SHFL.BFLY PT, R20, R23, 0x2, 0x1f ;  /* 0x0c401f0017147f89 */ /* 0x000e2200000e0000 */
[----:B------:R-:W-:-:S04]  /*1cd0*/  IMAD.HI.U32 R12, R27, R12, R26 ;  /* 0x0000000c1b0c7227 */ /* 0x000fc800078e001a */
[----:B------:R-:W-:Y:S02]  /*1ce0*/  IMAD.MOV R3, RZ, RZ, -R3 ;  /* 0x000000ffff037224 */ /* 0x000fe400078e0a03 */
[----:B------:R-:W-:-:S04]  /*1cf0*/  IMAD.HI.U32 R12, R12, R11, RZ ;  /* 0x0000000b0c0c7227 */ /* 0x000fc800078e00ff */
[----:B------:R-:W-:Y:S02]  /*1d00*/  IMAD R24, R22, R3, R11 ;  /* 0x0000000316187224 */ /* 0x000fe400078e020b */
[----:B------:R-:W-:-:S03]  /*1d10*/  IMAD.MOV R3, RZ, RZ, -R12 ;  /* 0x000000ffff037224 */ /* 0x000fc600078e0a0c */
[----:B------:R-:W-:Y:S01]  /*1d20*/  ISETP.GT.U32.AND P2, PT, R21, R24, PT ;  /* 0x000000181500720c */ /* 0x000fe20003f44070 */
[----:B------:R-:W-:Y:S01]  /*1d30*/  IMAD R3, R16, R3, R11 ;  /* 0x0000000310037224 */ /* 0x000fe200078e020b */
[C---:B------:R-:W-:Y:S02]  /*1d40*/  LOP3.LUT R11, R18.reuse, R21, RZ, 0x3c, !PT ;  /* 0x00000015120b7212 */ /* 0x040fe400078e3cff */
[----:B------:R-:W-:Y:S02]  /*1d50*/  LOP3.LUT R18, R18, R17, RZ, 0x3c, !PT ;  /* 0x0000001112127212 */ /* 0x000fe400078e3cff */
[----:B------:R-:W-:Y:S01]  /*1d60*/  ISETP.GT.U32.AND P0, PT, R16, R3, PT ;  /* 0x000000031000720c */ /* 0x000fe20003f04070 */
[----:B0-----:R-:W-:Y:S01]  /*1d70*/  FADD.FTZ R23, R23, R20 ;  /* 0x0000001417177221 */ /* 0x001fe20000010000 */
[----:B------:R-:W-:-:S04]  /*1d80*/  ISETP.GE.AND P3, PT, R11, RZ, PT ;  /* 0x000000ff0b00720c */ /* 0x000fc80003f66270 */
[----:B------:R-:W0:Y:S01]  /*1d90*/  SHFL.BFLY PT, R20, R23, 0x1, 0x1f ;  /* 0x0c201f0017147f89 */ /* 0x000e2200000e0000 */
[-C--:B------:R-:W-:Y:S01]  /*1da0*/  @!P2 IADD3 R24, PT, PT, R24, -R21.reuse, RZ ;  /* 0x800000151818a210 */ /* 0x080fe20007ffe0ff */
[----:B------:R-:W-:Y:S01]  /*1db0*/  @!P2 VIADD R22, R22, 0x1 ;  /* 0x000000011616a836 */ /* 0x000fe20000000000 */
[----:B------:R-:W-:Y:S02]  /*1dc0*/  ISETP.GE.AND P2, PT, R18, RZ, PT ;  /* 0x000000ff1200720c */ /* 0x000fe40003f46270 */
[----:B------:R-:W-:Y:S02]  /*1dd0*/  ISETP.GE.U32.AND P1, PT, R24, R21, PT ;  /* 0x000000151800720c */ /* 0x000fe40003f26070 */
[----:B------:R-:W-:Y:S01]  /*1de0*/  @!P0 IMAD.IADD R3, R3, 0x1, -R16 ;  /* 0x0000000103038824 */ /* 0x000fe200078e0a10 */
[----:B------:R-:W-:Y:S01]  /*1df0*/  @!P0 IADD3 R12, PT, PT, R12, 0x1, RZ ;  /* 0x000000010c0c8810 */ /* 0x000fe20007ffe0ff */
[----:B------:R-:W-:Y:S01]  /*1e00*/  IMAD.MOV.U32 R24, RZ, RZ, 0x7f800000 ;  /* 0x7f800000ff187424 */ /* 0x000fe200078e00ff */
[----:B------:R-:W-:-:S02]  /*1e10*/  ISETP.NE.AND P0, PT, R17, RZ, PT ;  /* 0x000000ff1100720c */ /* 0x000fc40003f05270 */
[----:B------:R-:W-:-:S06]  /*1e20*/  ISETP.GE.U32.AND P4, PT, R3, R16, PT ;  /* 0x000000100300720c */ /* 0x000fcc0003f86070 */
[----:B------:R-:W-:-:S04]  /*1e30*/  @P1 VIADD R22, R22, 0x1 ;  /* 0x0000000116161836 */ /* 0x000fc80000000000 */
[----:B------:R-:W-:Y:S01]  /*1e40*/  @!P3 IMAD.MOV R22, RZ, RZ, -R22 ;  /* 0x000000ffff16b224 */ /* 0x000fe200078e0a16 */
[----:B------:R-:W-:Y:S01]  /*1e50*/  ISETP.NE.AND P3, PT, R19, RZ, PT ;  /* 0x000000ff1300720c */ /* 0x000fe20003f65270 */
[----:B0-----:R-:W-:Y:S01]  /*1e60*/  FADD.FTZ R20, R23, R20 ;  /* 0x0000001417147221 */ /* 0x001fe20000010000 */
[----:B------:R-:W-:Y:S01]  /*1e70*/  @P4 VIADD R12, R12, 0x1 ;  /* 0x000000010c0c4836 */ /* 0x000fe20000000000 */
[----:B------:R-:W-:Y:S02]  /*1e80*/  @!P5 LOP3.LUT R22, RZ, R21, RZ, 0x33, !PT ;  /* 0x00000015ff16d212 */ /* 0x000fe400078e33ff */
[----:B------:R-:W-:Y:S01]  /*1e90*/  SHF.R.S32.HI R21, RZ, 0x1f, R5 ;  /* 0x0000001fff157819 */ /* 0x000fe20000011405 */
[----:B------:R-:W-:Y:S01]  /*1ea0*/  IMAD.MOV.U32 R3, RZ, RZ, R12 ;  /* 0x000000ffff037224 */ /* 0x000fe200078e000c */
[----:B------:R-:W-:Y:S01]  /*1eb0*/  FSETP.NE.FTZ.AND P1, PT, R20, RZ, PT ;  /* 0x000000ff1400720b */ /* 0x000fe20003f35000 */
[----:B------:R-:W-:Y:S01]  /*1ec0*/  IMAD R5, R5, R6, RZ ;  /* 0x0000000605057224 */ /* 0x000fe200078e02ff */
[----:B------:R-:W-:-:S02]  /*1ed0*/  SEL R12, RZ, 0x1, !P3 ;  /* 0x00000001ff0c7807 */ /* 0x000fc40005800000 */
[----:B------:R-:W-:Y:S02]  /*1ee0*/  @!P2 IADD3 R3, PT, PT, -R3, RZ, RZ ;  /* 0x000000ff0303a210 */ /* 0x000fe40007ffe1ff */
[----:B------:R-:W-:Y:S02]  /*1ef0*/  @!P0 LOP3.LUT R3, RZ, R17, RZ, 0x33, !PT ;  /* 0x00000011ff038212 */ /* 0x000fe400078e33ff */
[----:B------:R-:W-:Y:S02]  /*1f00*/  LOP3.LUT P0, RZ, R4, 0x38f, RZ, 0xc0, !PT ;  /* 0x0000038f04ff7812 */ /* 0x000fe4000780c0ff */
[----:B------:R-:W-:Y:S01]  /*1f10*/  ISETP.LT.U32.AND P2, PT, R14, R22, PT ;  /* 0x000000160e00720c */ /* 0x000fe20003f41070 */
[----:B------:R-:W-:Y:S01]  /*1f20*/  IMAD R3, R3, UR10, RZ ;  /* 0x0000000a03037c24 */ /* 0x000fe2000f8e02ff */
[----:B------:R-:W-:Y:S01]  /*1f30*/  SHF.R.S32.HI R19, RZ, 0x1f, R22 ;  /* 0x0000001fff137819 */ /* 0x000fe20000011416 */
[----:B------:R-:W0:Y:S01]  /*1f40*/  @P1 MUFU.LG2 R11, R20 ;  /* 0x00000014000b1308 */ /* 0x000e220000000c00 */
[----:B------:R-:W-:-:S02]  /*1f50*/  LOP3.LUT R12, R21, R12, RZ, 0xfc, !PT ;  /* 0x0000000c150c7212 */ /* 0x000fc400078efcff */
[----:B------:R-:W-:-:S03]  /*1f60*/  ISETP.LT.AND.EX P2, PT, R15, R19, PT, P2 ;  /* 0x000000130f00720c */ /* 0x000fc60003f41320 */
[----:B------:R-:W-:Y:S01]  /*1f70*/  IMAD R3, R12, R3, RZ ;  /* 0x000000030c037224 */ /* 0x000fe200078e02ff */
[----:B------:R-:W-:Y:S01]  /*1f80*/  SEL R6, R14, R22, P2 ;  /* 0x000000160e067207 */ /* 0x000fe20001000000 */
[----:B0-----:R-:W-:Y:S01]  /*1f90*/  @P1 FFMA.FTZ R24, R11, 0.69314718246459960938, R2 ;  /* 0x3f3172180b181823 */ /* 0x001fe20000010002 */
[----:B------:R-:W-:Y:S05]  /*1fa0*/  @P0 BRA `(.L_x_128) ;  /* 0x0000001000880947 */ /* 0x000fea0003800000 */
        /* <DEDUP_REMOVED lines=32> */
[----:B------:R-:W0:Y:S02]  /*21b0*/  F2I.FTZ.U32.TRUNC.NTZ R15, R14 ;  /* 0x0000000e000f7305 */ /* 0x000e24000021f000 */
[----:B0-----:R-:W-:Y:S01]  /*21c0*/  IMAD.MOV R11, RZ, RZ, -R15 ;  /* 0x000000ffff0b7224 */ /* 0x001fe200078e0a0f */
[----:B------:R-:W-:-:S03]  /*21d0*/  MOV R14, RZ ;  /* 0x000000ff000e7202 */ /* 0x000fc60000000f00 */
        /* <DEDUP_REMOVED lines=15> */
.L_x_130:
[----:B------:R-:W-:Y:S01]  /*22d0*/  IMAD.MOV.U32 R22, RZ, RZ, R2 ;  /* 0x000000ffff167224 */ /* 0x000fe200078e0002 */
[----:B------:R-:W-:Y:S01]  /*22e0*/  MOV R21, RZ ;  /* 0x000000ff00157202 */ /* 0x000fe20000000f00 */
[----:B------:R-:W-:Y:S01]  /*22f0*/  IMAD.MOV.U32 R20, RZ, RZ, R32 ;  /* 0x000000ffff147224 */ /* 0x000fe200078e0020 */
[----:B------:R-:W-:Y:S02]  /*2300*/  MOV R18, 0x2320 ;  /* 0x0000232000127802 */ /* 0x000fe40000000f00 */
[----:B------:R-:W-:Y:S05]  /*2310*/  CALL.REL.NOINC `($__internal_3_$__cuda_sm20_div_s64) ;  /* 0x0000001c00487944 */ /* 0x000fea0003c00000 */
[----:B------:R-:W-:Y:S02]  /*2320*/  IADD3 R15, PT, PT, -R12, RZ, RZ ;  /* 0x000000ff0c0f7210 */ /* 0x000fe40007ffe1ff */
[----:B------:R-:W-:-:S03]  /*2330*/  MOV R33, R11 ;  /* 0x0000000b00217202 */ /* 0x000fc60000000f00 */
[----:B------:R-:W-:Y:S01]  /*2340*/  IMAD R14, R32, R15, R2 ;  /* 0x0000000f200e7224 */ /* 0x000fe200078e0202 */
[----:B------:R-:W-:-:S07]  /*2350*/  MOV R32, R12 ;  /* 0x0000000c00207202 */ /* 0x000fce0000000f00 */
.L_x_131:
        /* <DEDUP_REMOVED lines=59> */
.L_x_133:
[----:B------:R-:W-:Y:S01]  /*2710*/  IMAD.MOV.U32 R22, RZ, RZ, R32 ;  /* 0x000000ffff167224 */ /* 0x000fe200078e0020 */
[----:B------:R-:W-:Y:S01]  /*2720*/  MOV R21, R33 ;  /* 0x0000002100157202 */ /* 0x000fe20000000f00 */
[----:B------:R-:W-:Y:S01]  /*2730*/  IMAD.MOV.U32 R20, RZ, RZ, R28 ;  /* 0x000000ffff147224 */ /* 0x000fe200078e001c */
[----:B------:R-:W-:Y:S02]  /*2740*/  MOV R18, 0x2760 ;  /* 0x0000276000127802 */ /* 0x000fe40000000f00 */
[----:B------:R-:W-:Y:S05]  /*2750*/  CALL.REL.NOINC `($__internal_3_$__cuda_sm20_div_s64) ;  /* 0x0000001800387944 */ /* 0x000fea0003c00000 */
[----:B------:R-:W-:-:S05]  /*2760*/  IADD3 R29, PT, PT, -R12, RZ, RZ ;  /* 0x000000ff0c1d7210 */ /* 0x000fca0007ffe1ff */
[----:B------:R-:W-:Y:S02]  /*2770*/  IMAD R29, R29, R28, R32 ;  /* 0x0000001c1d1d7224 */ /* 0x000fe400078e0220 */
.L_x_134:
[----:B------:R-:W-:Y:S05]  /*2780*/  BSYNC.RECONVERGENT B0 ;  /* 0x0000000000007941 */ /* 0x000fea0003800200 */
.L_x_132:
        /* <DEDUP_REMOVED lines=160> */
.L_x_129:
[----:B------:R-:W0:Y:S01]  /*3190*/  LDC.64 R2, c[0x0][0x420] ;  /* 0x00010800ff027b82 */ /* 0x000e220000000a00 */
[----:B------:R-:W-:-:S05]  /*31a0*/  IADD3 R0, PT, PT, R13, UR12, RZ ;  /* 0x0000000c0d007c10 */ /* 0x000fca000fffe0ff */
[----:B0-----:R-:W-:-:S05]  /*31b0*/  IMAD.WIDE.U32 R2, R0, 0x4, R2 ;  /* 0x0000000400027825 */ /* 0x001fca00078e0002 */
[----:B------:R1:W-:Y:S02]  /*31c0*/  STG.E desc[UR8][R2.64], R24 ;  /* 0x0000001802007986 */ /* 0x0003e4000c101908 */
.L_x_128:
[----:B------:R-:W-:Y:S05]  /*31d0*/  BSYNC.RECONVERGENT B1 ;  /* 0x0000000000017941 */ /* 0x000fea0003800200 */
.L_x_127:
[----:B------:R-:W2:Y:S01]  /*31e0*/  LDCU UR6, c[0x0][0x534] ;  /* 0x0000a680ff0677ac */ /* 0x000ea20008000800 */
[----:B------:R-:W-:Y:S01]  /*31f0*/  BSSY.RECONVERGENT B0, `(.L_x_135) ;  /* 0x000000d000007945 */ /* 0x000fe20003800200 */
[----:B--2---:R-:W-:-:S04]  /*3200*/  ISETP.GE.AND P0, PT, R7, UR6, PT ;  /* 0x0000000607007c0c */ /* 0x004fc8000bf06270 */
[----:B------:R-:W-:-:S13]  /*3210*/  ISETP.GT.U32.OR P0, PT, R4, 0x7f, P0 ;  /* 0x0000007f0400780c */ /* 0x000fda0000704470 */
[----:B------:R-:W-:Y:S05]  /*3220*/  @P0 BRA `(.L_x_136) ;  /* 0x0000000000240947 */ /* 0x000fea0003800000 */
[----:B------:R-:W2:Y:S01]  /*3230*/  S2R R0, SR_CgaCtaId ;  /* 0x0000000000007919 */ /* 0x000ea20000008800 */
[----:B01----:R-:W-:Y:S01]  /*3240*/  FADD.FTZ R2, -R24, R25 ;  /* 0x0000001918027221 */ /* 0x003fe20000010100 */
[----:B------:R-:W-:-:S03]  /*3250*/  MOV R3, 0x400 ;  /* 0x0000040000037802 */ /* 0x000fc60000000f00 */
[----:B------:R-:W-:-:S06]  /*3260*/  FMUL.FTZ R2, R2, 1.4426950216293334961 ;  /* 0x3fb8aa3b02027820 */ /* 0x000fcc0000410000 */
[----:B------:R-:W0:Y:S01]  /*3270*/  MUFU.EX2 R2, R2 ;  /* 0x0000000200027308 */ /* 0x000e220000000800 */
[----:B--2---:R-:W-:-:S05]  /*3280*/  LEA R0, R0, R3, 0x18 ;  /* 0x0000000300007211 */ /* 0x004fca00078ec0ff */
[----:B------:R-:W-:-:S05]  /*3290*/  IMAD R0, R7, 0x24, R0 ;  /* 0x0000002407007824 */ /* 0x000fca00078e0200 */
[----:B------:R-:W-:-:S05]  /*32a0*/  LEA R3, R13, R0, 0x2 ;  /* 0x000000000d037211 */ /* 0x000fca00078e10ff */
[----:B0-----:R2:W-:Y:S02]  /*32b0*/  STS [R3], R2 ;  /* 0x0000000203007388 */ /* 0x0015e40000000800 */
.L_x_136:
[----:B------:R-:W-:Y:S05]  /*32c0*/  BSYNC.RECONVERGENT B0 ;  /* 0x0000000000007941 */ /* 0x000fea0003800200 */
.L_x_135:
[----:B------:R-:W-:Y:S01]  /*32d0*/  BAR.SYNC.DEFER_BLOCKING 0x0 ;  /* 0x0000000000007b1d */ /* 0x000fe20000010000 */
[----:B------:R-:W-:Y:S01]  /*32e0*/  UISETP.GE.AND UP0, UPT, UR6, 0x1, UPT ;  /* 0x000000010600788c */ /* 0x000fe2000bf06270 */
[----:B------:R-:W-:Y:S02]  /*32f0*/  IMAD.SHL.U32 R14, R4, 0x4, RZ ;  /* 0x00000004040e7824 */ /* 0x000fe400078e00ff */
[----:B------:R-:W-:Y:S01]  /*3300*/  HFMA2 R0, -RZ, RZ, 0, 0 ;  /* 0x00000000ff007431 */ /* 0x000fe200000001ff */
[----:B012---:R-:W-:Y:S01]  /*3310*/  CS2R R2, SRZ ;  /* 0x0000000000027805 */ /* 0x007fe2000001ff00 */
[----:B------:R-:W-:Y:S01]  /*3320*/  IMAD.MOV.U32 R5, RZ, RZ, RZ ;  /* 0x000000ffff057224 */ /* 0x000fe200078e00ff */
[----:B------:R-:W-:-:S03]  /*3330*/  LOP3.LUT R14, R14, 0x3c, RZ, 0xc0, !PT ;  /* 0x0000003c0e0e7812 */ /* 0x000fc600078ec0ff */
[----:B------:R-:W-:Y:S05]  /*3340*/  BRA.U !UP0, `(.L_x_137) ;  /* 0x0000000508f07547 */ /* 0x000fea000b800000 */
[----:B------:R-:W0:Y:S01]  /*3350*/  LDCU UR16, c[0x0][0x44c] ;  /* 0x00008980ff1077ac */ /* 0x000e220008000800 */
[----:B------:R-:W-:Y:S01]  /*3360*/  LOP3.LUT R0, R7, 0x3f0, R4, 0xf8, !PT ;  /* 0x000003f007007812 */ /* 0x000fe200078ef804 */
[----:B------:R-:W-:Y:S01]  /*3370*/  IMAD.MOV.U32 R18, RZ, RZ, RZ ;  /* 0x000000ffff127224 */ /* 0x000fe200078e00ff */
[----:B------:R-:W-:Y:S01]  /*3380*/  CS2R R10, SRZ ;  /* 0x00000000000a7805 */ /* 0x000fe2000001ff00 */
[----:B------:R-:W1:Y:S01]  /*3390*/  LDCU.64 UR4, c[0x0][0x3f8] ;  /* 0x00007f00ff0477ac */ /* 0x000e620008000a00 */
[----:B------:R-:W-:Y:S01]  /*33a0*/  CS2R R8, SRZ ;  /* 0x0000000000087805 */ /* 0x000fe2000001ff00 */
[----:B------:R-:W-:Y:S02]  /*33b0*/  UISETP.GE.U32.AND UP0, UPT, UR6, 0x4, UPT ;  /* 0x000000040600788c */ /* 0x000fe4000bf06070 */
[----:B0-----:R-:W-:Y:S02]  /*33c0*/  UIMAD UR7, UR12, UR16, URZ ;  /* 0x000000100c0772a4 */ /* 0x001fe4000f8e02ff */
[----:B------:R-:W-:-:S04]  /*33d0*/  UIMAD UR16, UR13, UR16, URZ ;  /* 0x000000100d1072a4 */ /* 0x000fc8000f8e02ff */
[----:B------:R-:W-:Y:S01]  /*33e0*/  IMAD.U32 R17, RZ, RZ, UR7 ;  /* 0x00000007ff117e24 */ /* 0x000fe2000f8e00ff */
[----:B------:R-:W-:Y:S01]  /*33f0*/  LEA R0, P0, R0, UR7, 0x2 ;  /* 0x0000000700007c11 */ /* 0x000fe2000f8010ff */
[----:B------:R-:W-:-:S03]  /*3400*/  UIADD3 UR7, UPT, UPT, UR13, -UR12, URZ ;  /* 0x8000000c0d077290 */ /* 0x000fc6000fffe0ff */
[----:B------:R-:W-:Y:S02]  /*3410*/  LEA.HI.X.SX32 R17, R17, RZ, 0x1, P0 ;  /* 0x000000ff11117211 */ /* 0x000fe400000f0eff */
[----:B-1----:R-:W-:Y:S01]  /*3420*/  LEA R16, P0, R0, UR4, 0x2 ;  /* 0x0000000400107c11 */ /* 0x002fe2000f8010ff */
[----:B------:R-:W-:-:S03]  /*3430*/  ULOP3.LUT UR4, UR6, 0x3, URZ, 0xc0, !UPT ;  /* 0x0000000306047892 */ /* 0x000fc6000f8ec0ff */
[----:B------:R-:W-:Y:S01]  /*3440*/  LEA.HI.X R17, R0, UR5, R17, 0x2, P0 ;  /* 0x0000000500117c11 */ /* 0x000fe200080f1411 */
[----:B------:R-:W-:Y:S01]  /*3450*/  IMAD.MOV.U32 R0, RZ, RZ, RZ ;  /* 0x000000ffff007224 */ /* 0x000fe200078e00ff */
[----:B------:R-:W-:Y:S07]  /*3460*/  BRA.U !UP0, `(.L_x_138) ;  /* 0x0000000508347547 */ /* 0x000fee000b800000 */
[----:B------:R-:W0:Y:S01]  /*3470*/  S2UR UR5, SR_CgaCtaId ;  /* 0x00000000000579c3 */ /* 0x000e220000008800 */
[----:B------:R-:W-:Y:S01]  /*3480*/  UMOV UR10, 0x400 ;  /* 0x00000400000a7882 */ /* 0x000fe20000000000 */
[----:B------:R-:W-:Y:S01]  /*3490*/  ULOP3.LUT UR15, UR6, 0x7ffffffc, URZ, 0xc0, !UPT ;  /* 0x7ffffffc060f7892 */ /* 0x000fe2000f8ec0ff */
[----:B------:R-:W-:Y:S01]  /*34a0*/  ISETP.GE.AND P2, PT, R13, UR7, PT ;  /* 0x000000070d007c0c */ /* 0x000fe2000bf46270 */
[----:B------:R-:W-:Y:S01]  /*34b0*/  IMAD.MOV.U32 R0, RZ, RZ, RZ ;  /* 0x000000ffff007224 */ /* 0x000fe200078e00ff */
[----:B------:R-:W-:Y:S01]  /*34c0*/  CS2R R2, SRZ ;  /* 0x0000000000027805 */ /* 0x000fe2000001ff00 */
[----:B------:R-:W-:Y:S01]  /*34d0*/  IMAD.MOV.U32 R5, RZ, RZ, RZ ;  /* 0x000000ffff057224 */ /* 0x000fe200078e00ff */
[----:B------:R-:W-:Y:S01]  /*34e0*/  UIMAD.WIDE UR22, UR16, 0x10, URZ ;  /* 0x00000010101678a5 */ /* 0x000fe2000f8e02ff */
[----:B------:R-:W-:Y:S01]  /*34f0*/  MOV R18, UR15 ;  /* 0x0000000f00127c02 */ /* 0x000fe20008000f00 */
[----:B------:R-:W-:Y:S02]  /*3500*/  UIMAD.WIDE UR20, UR16, 0xc, URZ ;  /* 0x0000000c101478a5 */ /* 0x000fe4000f8e02ff */
[----:B------:R-:W-:Y:S01]  /*3510*/  UIMAD.WIDE UR18, UR16, 0x8, URZ ;  /* 0x00000008101278a5 */ /* 0x000fe2000f8e02ff */
[----:B------:R-:W1:Y:S01]  /*3520*/  LDCU UR11, c[0x0][0x440] ;  /* 0x00008800ff0b77ac */ /* 0x000e620008000800 */
[----:B------:R-:W-:-:S02]  /*3530*/  UIMAD.WIDE UR24, UR16, 0x4, URZ ;  /* 0x00000004101878a5 */ /* 0x000fc4000f8e02ff */
[----:B0-----:R-:W-:Y:S02]  /*3540*/  ULEA UR5, UR5, UR10, 0x18 ;  /* 0x0000000a05057291 */ /* 0x001fe4000f8ec0ff */
[----:B------:R-:W-:-:S04]  /*3550*/  UIADD3 UR10, UPT, UPT, -UR15, URZ, URZ ;  /* 0x000000ff0f0a7290 */ /* 0x000fc8000fffe1ff */
[----:B------:R-:W-:-:S05]  /*3560*/  LEA R7, R13, UR5, 0x2 ;  /* 0x000000050d077c11 */ /* 0x000fca000f8e10ff */
[----:B-1----:R-:W-:-:S07]  /*3570*/  VIADD R7, R7, 0x48 ;  /* 0x0000004807077836 */ /* 0x002fce0000000000 */
.L_x_147:
        /* <DEDUP_REMOVED lines=9> */
.L_x_140:
[----:B------:R-:W-:Y:S05]  /*3610*/  BSYNC.RECONVERGENT B0 ;  /* 0x0000000000007941 */ /* 0x000fea0003800200 */
.L_x_139:
        /* <DEDUP_REMOVED lines=12> */
.L_x_142:
[----:B------:R-:W-:Y:S05]  /*36e0*/  BSYNC.RECONVERGENT B0 ;  /* 0x0000000000007941 */ /* 0x000fea0003800200 */
.L_x_141:
        /* <DEDUP_REMOVED lines=9> */
[----:B-1----:R-:W-:Y:S04]  /*3780*/  @!P0 IADD3 R20, P1, PT, R16, UR18, RZ ;  /* 0x0000001210148c10 */ /* 0x002fe8000ff3e0ff */
[----:B------:R-:W-:Y:S05]  /*3790*/  @!P0 IADD3.X R21, PT, PT, R17, UR19, RZ, P1, !PT ;  /* 0x0000001311158c10 */ /* 0x000fea0008ffe4ff */
[----:B------:R2:W5:Y:S04]  /*37a0*/  @!P0 LDG.E.128 R8, desc[UR8][R20.64] ;  /* 0x0000000814088981 */ /* 0x000568000c1e1d00 */
.L_x_144:
[----:B------:R-:W-:Y:S05]  /*37b0*/  BSYNC.RECONVERGENT B0 ;  /* 0x0000000000007941 */ /* 0x000fea0003800200 */
.L_x_143:
        /* <DEDUP_REMOVED lines=9> */
[----:B-12---:R-:W-:Y:S04]  /*3850*/  @!P0 IADD3 R20, P1, PT, R16, UR20, RZ ;  /* 0x0000001410148c10 */ /* 0x006fe8000ff3e0ff */
[----:B------:R-:W-:Y:S05]  /*3860*/  @!P0 IADD3.X R21, PT, PT, R17, UR21, RZ, P1, !PT ;  /* 0x0000001511158c10 */ /* 0x000fea0008ffe4ff */
[----:B------:R3:W5:Y:S04]  /*3870*/  @!P0 LDG.E.128 R8, desc[UR8][R20.64] ;  /* 0x0000000814088981 */ /* 0x000768000c1e1d00 */
.L_x_146:
[----:B------:R-:W-:Y:S05]  /*3880*/  BSYNC.RECONVERGENT B0 ;  /* 0x0000000000007941 */ /* 0x000fea0003800200 */
.L_x_145:
[----:B----4-:R-:W-:Y:S01]  /*3890*/  IADD3 R16, P0, PT, R16, UR22, RZ ;  /* 0x0000001610107c10 */ /* 0x010fe2000ff1e0ff */
[----:B------:R0:W4:Y:S01]  /*38a0*/  LDS R4, [R7+0x24] ;  /* 0x0000240007047984 */ /* 0x0001220000000800 */
[----:B------:R-:W-:Y:S02]  /*38b0*/  UIADD3 UR10, UPT, UPT, UR10, 0x4, URZ ;  /* 0x000000040a0a7890 */ /* 0x000fe4000fffe0ff */
[----:B------:R-:W-:Y:S02]  /*38c0*/  IADD3.X R17, PT, PT, R17, UR23, RZ, P0, !PT ;  /* 0x0000001711117c10 */ /* 0x000fe400087fe4ff */
[----:B------:R-:W-:Y:S01]  /*38d0*/  UISETP.NE.AND UP0, UPT, UR10, URZ, UPT ;  /* 0x000000ff0a00728c */ /* 0x000fe2000bf05270 */
[----:B0-----:R-:W-:Y:S01]  /*38e0*/  IADD3 R7, PT, PT, R7, 0x90, RZ ;  /* 0x0000009007077810 */ /* 0x001fe20007ffe0ff */
[C---:B----45:R-:W-:Y:S01]  /*38f0*/  FFMA.FTZ R5, R4.reuse, R8, R5 ;  /* 0x0000000804057223 */ /* 0x070fe20000010005 */
[C---:B------:R-:W-:Y:S01]  /*3900*/  FFMA.FTZ R2, R4.reuse, R9, R2 ;  /* 0x0000000904027223 */ /* 0x040fe20000010002 */
[C---:B------:R-:W-:Y:S01]  /*3910*/  FFMA.FTZ R3, R4.reuse, R10, R3 ;  /* 0x0000000a04037223 */ /* 0x040fe20000010003 */
[----:B------:R-:W-:Y:S04]  /*3920*/  FFMA.FTZ R0, R4, R11, R0 ;  /* 0x0000000b04007223 */ /* 0x000fe80000010000 */
[----:B------:R-:W-:Y:S05]  /*3930*/  BRA.U UP0, `(.L_x_147) ;  /* 0xfffffffd00107547 */ /* 0x000fea000b83ffff */
.L_x_138:
[----:B------:R-:W-:-:S09]  /*3940*/  UISETP.NE.AND UP0, UPT, UR4, URZ, UPT ;  /* 0x000000ff0400728c */ /* 0x000fd2000bf05270 */
[----:B------:R-:W-:Y:S05]  /*3950*/  BRA.U !UP0, `(.L_x_137) ;  /* 0x00000001086c7547 */ /* 0x000fea000b800000 */
[----:B------:R-:W0:Y:S01]  /*3960*/  S2UR UR10, SR_CgaCtaId ;  /* 0x00000000000a79c3 */ /* 0x000e220000008800 */
[----:B------:R-:W-:Y:S01]  /*3970*/  UMOV UR11, 0x400 ;  /* 0x00000400000b7882 */ /* 0x000fe20000000000 */
[----:B------:R-:W-:Y:S01]  /*3980*/  IMAD R18, R18, 0x9, R13 ;  /* 0x0000000912127824 */ /* 0x000fe200078e020d */
[----:B------:R-:W-:Y:S01]  /*3990*/  ISETP.GE.AND P1, PT, R13, UR7, PT ;  /* 0x000000070d007c0c */ /* 0x000fe2000bf26270 */
[----:B------:R-:W4:Y:S01]  /*39a0*/  LDCU UR5, c[0x0][0x440] ;  /* 0x00008800ff0577ac */ /* 0x000f220008000800 */
[----:B------:R-:W-:Y:S02]  /*39b0*/  UIMAD.WIDE UR18, UR16, 0x4, URZ ;  /* 0x00000004101278a5 */ /* 0x000fe4000f8e02ff */
[----:B0-----:R-:W-:Y:S02]  /*39c0*/  ULEA UR10, UR10, UR11, 0x18 ;  /* 0x0000000b0a0a7291 */ /* 0x001fe4000f8ec0ff */
[----:B------:R-:W-:-:S04]  /*39d0*/  UIADD3 UR11, UPT, UPT, -UR4, URZ, URZ ;  /* 0x000000ff040b7290 */ /* 0x000fc8000fffe1ff */
[----:B----4-:R-:W-:-:S08]  /*39e0*/  LEA R6, R18, UR10, 0x2 ;  /* 0x0000000a12067c11 */ /* 0x010fd0000f8e10ff */
.L_x_150:
        /* <DEDUP_REMOVED lines=8> */
.L_x_149:
[----:B------:R-:W-:Y:S05]  /*3a70*/  BSYNC.RECONVERGENT B0 ;  /* 0x0000000000007941 */ /* 0x000fea0003800200 */
.L_x_148:
[----:B0-----:R-:W-:Y:S01]  /*3a80*/  IADD3 R16, P0, PT, R16, UR18, RZ ;  /* 0x0000001210107c10 */ /* 0x001fe2000ff1e0ff */
[----:B------:R-:W-:Y:S01]  /*3a90*/  UISETP.NE.AND UP0, UPT, UR11, URZ, UPT ;  /* 0x000000ff0b00728c */ /* 0x000fe2000bf05270 */
[----:B----45:R-:W-:Y:S01]  /*3aa0*/  FFMA.FTZ R5, R4, R8, R5 ;  /* 0x0000000804057223 */ /* 0x030fe20000010005 */
[----:B------:R-:W-:Y:S01]  /*3ab0*/  IADD3 R6, PT, PT, R6, 0x24, RZ ;  /* 0x0000002406067810 */ /* 0x000fe20007ffe0ff */
[C---:B------:R-:W-:Y:S01]  /*3ac0*/  FFMA.FTZ R2, R4.reuse, R9, R2 ;  /* 0x0000000904027223 */ /* 0x040fe20000010002 */
[C---:B------:R-:W-:Y:S01]  /*3ad0*/  FFMA.FTZ R3, R4.reuse, R10, R3 ;  /* 0x0000000a04037223 */ /* 0x040fe20000010003 */
[----:B------:R-:W-:Y:S01]  /*3ae0*/  IADD3.X R17, PT, PT, R17, UR19, RZ, P0, !PT ;  /* 0x0000001311117c10 */ /* 0x000fe200087fe4ff */
[----:B------:R-:W-:Y:S03]  /*3af0*/  FFMA.FTZ R0, R4, R11, R0 ;  /* 0x0000000b04007223 */ /* 0x000fe60000010000 */
[----:B------:R-:W-:Y:S05]  /*3b00*/  BRA.U UP0, `(.L_x_150) ;  /* 0xfffffffd00b87547 */ /* 0x000fea000b83ffff */
.L_x_137:
[----:B------:R-:W-:-:S04]  /*3b10*/  IADD3 R13, PT, PT, R13, UR12, RZ ;  /* 0x0000000c0d0d7c10 */ /* 0x000fc8000fffe0ff */
[----:B------:R-:W-:-:S13]  /*3b20*/  ISETP.GE.AND P0, PT, R13, UR13, PT ;  /* 0x0000000d0d007c0c */ /* 0x000fda000bf06270 */
[----:B------:R-:W-:Y:S05]  /*3b30*/  @P0 EXIT ;  /* 0x000000000000094d */ /* 0x000fea0003800000 */
[----:B------:R-:W-:Y:S01]  /*3b40*/  IABS R9, UR14 ;  /* 0x0000000e00097c13 */ /* 0x000fe20008000000 */
[----:B------:R-:W0:Y:S01]  /*3b50*/  LDC R8, c[0x0][0x434] ;  /* 0x00010d00ff087b82 */ /* 0x000e220000000800 */
[----:B------:R-:W-:Y:S01]  /*3b60*/  IABS R10, R13 ;  /* 0x0000000d000a7213 */ /* 0x000fe20000000000 */
[----:B------:R-:W4:Y:S01]  /*3b70*/  LDCU UR4, c[0x0][0x440] ;  /* 0x00008800ff0477ac */ /* 0x000f220008000800 */
[----:B------:R-:W5:Y:S01]  /*3b80*/  I2F.RP R7, R9 ;  /* 0x0000000900077306 */ /* 0x000f620000209400 */
[----:B------:R-:W-:-:S05]  /*3b90*/  IABS R6, UR14 ;  /* 0x0000000e00067c13 */ /* 0x000fca0008000000 */
[----:B------:R-:W-:Y:S02]  /*3ba0*/  IMAD.MOV R6, RZ, RZ, -R6 ;  /* 0x000000ffff067224 */ /* 0x000fe400078e0a06 */
[----:B-----5:R-:W5:Y:S02]  /*3bb0*/  MUFU.RCP R16, R7 ;  /* 0x0000000700107308 */ /* 0x020f640000001000 */
[----:B-----5:R-:W-:Y:S01]  /*3bc0*/  VIADD R16, R16, 0xffffffe ;  /* 0x0ffffffe10107836 */ /* 0x020fe20000000000 */
        /* <DEDUP_REMOVED lines=16> */
[----:B------:R0:W5:Y:S01]  /*3cd0*/  F2I.FTZ.U32.TRUNC.NTZ R19, R18 ;  /* 0x0000001200137305 */ /* 0x000162000021f000 */
[----:B------:R-:W-:-:S04]  /*3ce0*/  LOP3.LUT R6, R13, UR14, RZ, 0x3c, !PT ;  /* 0x0000000e0d067c12 */ /* 0x000fc8000f8e3cff */
[----:B------:R-:W-:-:S07]  /*3cf0*/  ISETP.GE.AND P0, PT, R6, RZ, PT ;  /* 0x000000ff0600720c */ /* 0x000fce0003f06270 */
[----:B------:R-:W-:Y:S01]  /*3d00*/  @P2 IADD3 R11, PT, PT, R11, 0x1, RZ ;  /* 0x000000010b0b2810 */ /* 0x000fe20007ffe0ff */
[----:B0-----:R-:W-:Y:S01]  /*3d10*/  HFMA2 R18, -RZ, RZ, 0, 0 ;  /* 0x00000000ff127431 */ /* 0x001fe200000001ff */
[----:B-----5:R-:W-:-:S04]  /*3d20*/  IADD3 R6, PT, PT, RZ, -R19, RZ ;  /* 0x80000013ff067210 */ /* 0x020fc80007ffe0ff */
[----:B------:R-:W-:Y:S01]  /*3d30*/  @!P0 IMAD.MOV R11, RZ, RZ, -R11 ;  /* 0x000000ffff0b8224 */ /* 0x000fe200078e0a0b */
[----:B------:R-:W-:Y:S01]  /*3d40*/  @!P1 LOP3.LUT R11, RZ, UR14, RZ, 0x33, !PT ;  /* 0x0000000eff0b9c12 */ /* 0x000fe2000f8e33ff */
[----:B------:R-:W-:Y:S01]  /*3d50*/  IMAD R6, R6, R7, RZ ;  /* 0x0000000706067224 */ /* 0x000fe200078e02ff */
[----:B----4-:R-:W-:-:S03]  /*3d60*/  ISETP.GE.AND P1, PT, R14, UR4, PT ;  /* 0x000000040e007c0c */ /* 0x010fc6000bf26270 */
        /* <DEDUP_REMOVED lines=15> */
[----:B------:R-:W4:Y:S01]  /*3e60*/  LDCU.64 UR10, c[0x0][0x410] ;  /* 0x00008200ff0a77ac */ /* 0x000f220008000a00 */
        /* <DEDUP_REMOVED lines=15> */
[----:B----4-:R-:W-:Y:S02]  /*3f60*/  IMAD R7, R4, UR10, RZ ;  /* 0x0000000a04077c24 */ /* 0x010fe4000f8e02ff */
        /* <DEDUP_REMOVED lines=13> */
        .weak           $__internal_3_$__cuda_sm20_div_s64
        .type           $__internal_3_$__cuda_sm20_div_s64,@function
        .size           $__internal_3_$__cuda_sm20_div_s64,(.L_x_14709 - $__internal_3_$__cuda_sm20_div_s64)
$__internal_3_$__cuda_sm20_div_s64:
        /* <DEDUP_REMOVED lines=83> */
[----:B------:R-:W-:Y:S05]  /*4570*/  RET.REL.NODEC R14 `(_ZN5flash32flash_fwd_splitkv_combine_kernelI23Flash_fwd_kernel_traitsILi64ELi64ELi256ELi4ELb0ELb0EN7cutlass10bfloat16_tE19Flash_kernel_traitsILi64ELi64ELi256ELi4ES3_EELi8ELi4ELb0EEEvNS_16Flash_fwd_paramsE) ;  /* 0xffffffb80ea07950 */ /* 0x000fea0003c3ffff */
.L_x_151:
        /* <DEDUP_REMOVED lines=16> */
.L_x_14709:


//--------------------- .text._ZN5flash32flash_fwd_splitkv_combine_kernelI23Flash_fwd_kernel_traitsILi64ELi64ELi256ELi4ELb0ELb0EN7cutlass10bfloat16_tE19Flash_kernel_traitsILi64ELi64ELi256ELi4ES3_EELi8ELi3ELb0EEEvNS_16Flash_fwd_paramsE --------------------------
	.section	.text._ZN5flash32flash_fwd_splitkv_combine_kernelI23Flash_fwd_kernel_traitsILi64ELi64ELi256ELi4ELb0ELb0EN7cutlass10bfloat16_tE19Flash_kernel_traitsILi64ELi64ELi256ELi4ES3_EELi8ELi3ELb0EEEvNS_16Flash_fwd_paramsE,"ax",@progbits
	.align	128
        .global         _ZN5flash32flash_fwd_splitkv_combine_kernelI23Flash_fwd_kernel_traitsILi64ELi64ELi256ELi4ELb0ELb0EN7cutlass10bfloat16_tE19Flash_kernel_traitsILi64ELi64ELi256ELi4ES3_EELi8ELi3ELb0EEEvNS_16Flash_fwd_paramsE
        .type           _ZN5flash32flash_fwd_splitkv_combine_kernelI23Flash_fwd_kernel_traitsILi64ELi64ELi256ELi4ELb0ELb0EN7cutlass10bfloat16_tE19Flash_kernel_traitsILi64ELi64ELi256ELi4ES3_EELi8ELi3ELb0EEEvNS_16Flash_fwd_paramsE,@function
        .size           _ZN5flash32flash_fwd_splitkv_combine_kernelI23Flash_fwd_kernel_traitsILi64ELi64ELi256ELi4ELb0ELb0EN7cutlass10bfloat16_tE19Flash_kernel_traitsILi64ELi64ELi256ELi4ES3_EELi8ELi3ELb0EEEvNS_16Flash_fwd_paramsE,(.L_x_14710 - _ZN5flash32flash_fwd_splitkv_combine_kernelI23Flash_fwd_kernel_traitsILi64ELi64ELi256ELi4ELb0ELb0EN7cutlass10bfloat16_tE19Flash_kernel_traitsILi64ELi64ELi256ELi4ES3_EELi8ELi3ELb0EEEvNS_16Flash_fwd_paramsE)
        .other          _ZN5flash32flash_fwd_splitkv_combine_kernelI23Flash_fwd_kernel_traitsILi64ELi64ELi256ELi4ELb0ELb0EN7cutlass10bfloat16_tE19Flash_kernel_traitsILi64ELi64ELi256ELi4ES3_EELi8ELi3ELb0EEEvNS_16Flash_fwd_paramsE,@"STO_CUDA_ENTRY STV_DEFAULT"
_ZN5flash32flash_fwd_splitkv_combine_kernelI23Flash_fwd_kernel_traitsILi64ELi64ELi256ELi4ELb0ELb0EN7cutlass10bfloat16_tE19Flash_kernel_traitsILi64ELi64ELi256ELi4ES3_EELi8ELi3ELb0EEEvNS_16Flash_fwd_paramsE:
.text._ZN5flash32flash_fwd_splitkv_combine_kernelI23Flash_fwd_kernel_traitsILi64ELi64ELi256ELi4ELb0ELb0EN7cutlass10bfloat16_tE19Flash_kernel_traitsILi64ELi64ELi256ELi4ES3_EELi8ELi3ELb0EEEvNS_16Flash_fwd_paramsE:
        /* <DEDUP_REMOVED lines=38> */
.L_x_152:
[----:B------:R-:W-:Y:S01]  /*0260*/  IMAD.U32 R24, RZ, RZ, UR21 ;  /* 0x00000015ff187e24 */ /* 0x000fe2000f8e00ff */
[----:B------:R-:W-:Y:S01]  /*0270*/  MOV R16, UR19 ;  /* 0x0000001300107c02 */ /* 0x000fe20008000f00 */
[----:B------:R-:W-:Y:S01]  /*0280*/  IMAD.U32 R15, RZ, RZ, UR15 ;  /* 0x0000000fff0f7e24 */ /* 0x000fe2000f8e00ff */
[----:B------:R-:W-:Y:S02]  /*0290*/  MOV R13, UR14 ;  /* 0x0000000e000d7c02 */ /* 0x000fe40008000f00 */
[----:B------:R-:W-:Y:S02]  /*02a0*/  MOV R14, 0x2c0 ;  /* 0x000002c0000e7802 */ /* 0x000fe40000000f00 */
[----:B------:R-:W-:Y:S05]  /*02b0*/  CALL.REL.NOINC `($__internal_4_$__cuda_sm20_div_s64) ;  /* 0x0000003c005c7944 */ /* 0x000fea0003c00000 */
[----:B------:R-:W-:-:S07]  /*02c0*/  MOV R10, R0 ;  /* 0x00000000000a7202 */ /* 0x000fce0000000f00 */
.L_x_153:
        /* <DEDUP_REMOVED lines=30> */
.L_x_155:
[----:B------:R-:W-:Y:S01]  /*04b0*/  IMAD.MOV.U32 R24, RZ, RZ, R10 ;  /* 0x000000ffff187224 */ /* 0x000fe200078e000a */
[----:B------:R-:W-:Y:S02]  /*04c0*/  MOV R15, R11 ;  /* 0x0000000b000f7202 */ /* 0x000fe40000000f00 */
[----:B------:R-:W-:Y:S02]  /*04d0*/  MOV R14, 0x4f0 ;  /* 0x000004f0000e7802 */ /* 0x000fe40000000f00 */
[----:B------:R-:W-:Y:S05]  /*04e0*/  CALL.REL.NOINC `($__internal_4_$__cuda_sm20_div_s64) ;  /* 0x0000003800d07944 */ /* 0x000fea0003c00000 */
[----:B------:R-:W-:Y:S02]  /*04f0*/  MOV R6, R0 ;  /* 0x0000000000067202 */ /* 0x000fe40000000f00 */
[----:B------:R-:W-:Y:S02]  /*0500*/  MOV R7, R11 ;  /* 0x0000000b00077202 */ /* 0x000fe40000000f00 */
.L_x_156:
[----:B------:R-:W-:Y:S05]  /*0510*/  BSYNC.RECONVERGENT B0 ;  /* 0x0000000000007941 */ /* 0x000fea0003800200 */
.L_x_154:
        /* <DEDUP_REMOVED lines=58> */
.L_x_158:
[----:B------:R-:W-:Y:S01]  /*08c0*/  IMAD.MOV.U32 R24, RZ, RZ, R16 ;  /* 0x000000ffff187224 */ /* 0x000fe200078e0010 */
[----:B------:R-:W-:Y:S01]  /*08d0*/  MOV R16, R10 ;  /* 0x0000000a00107202 */ /* 0x000fe20000000f00 */
[----:B------:R-:W-:Y:S01]  /*08e0*/  IMAD.MOV.U32 R15, RZ, RZ, R13 ;  /* 0x000000ffff0f7224 */ /* 0x000fe200078e000d */
[----:B------:R-:W-:Y:S02]  /*08f0*/  MOV R13, R4 ;  /* 0x00000004000d7202 */ /* 0x000fe40000000f00 */
[----:B------:R-:W-:Y:S02]  /*0900*/  MOV R14, 0x920 ;  /* 0x00000920000e7802 */ /* 0x000fe40000000f00 */
[----:B------:R-:W-:Y:S05]  /*0910*/  CALL.REL.NOINC `($__internal_4_$__cuda_sm20_div_s64) ;  /* 0x0000003400c47944 */ /* 0x000fea0003c00000 */
[----:B------:R-:W-:Y:S02]  /*0920*/  MOV R14, R0 ;  /* 0x00000000000e7202 */ /* 0x000fe40000000f00 */
[----:B------:R-:W-:Y:S02]  /*0930*/  MOV R15, R11 ;  /* 0x0000000b000f7202 */ /* 0x000fe40000000f00 */
.L_x_159:
[----:B------:R-:W-:Y:S05]  /*0940*/  BSYNC.RECONVERGENT B0 ;  /* 0x0000000000007941 */ /* 0x000fea0003800200 */
.L_x_157:
        /* <DEDUP_REMOVED lines=58> */
[----:B-1----:R-:W-:Y:S02]  /*0cf0*/  IMAD.MOV R3, RZ, RZ, -R9 ;  /* 0x000000ffff037224 */ /* 0x002fe400078e0a09 */
[----:B------:R-:W-:Y:S02]  /*0d00*/  IMAD.MOV.U32 R8, RZ, RZ, RZ ;  /* 0x000000ffff087224 */ /* 0x000fe400078e00ff */
[----:B------:R-:W-:Y:S01]  /*0d10*/  IMAD R3, R3, UR13, RZ ;  /* 0x0000000d03037c24 */ /* 0x000fe2000f8e02ff */
[----:B------:R-:W-:-:S03]  /*0d20*/  UIADD3 UR9, UPT, UPT, URZ, -UR17, URZ ;  /* 0x80000011ff097290 */ /* 0x000fc6000fffe0ff */
[----:B------:R-:W-:Y:S01]  /*0d30*/  IMAD.HI.U32 R3, R9, R3, R8 ;  /* 0x0000000309037227 */ /* 0x000fe200078e0008 */
[----:B------:R-:W-:-:S04]  /*0d40*/  UIMAD UR9, UR9, UR11, URZ ;  /* 0x0000000b090972a4 */ /* 0x000fc8000f8e02ff */
[----:B------:R-:W-:Y:S01]  /*0d50*/  UIMAD.WIDE.U32 UR16, UR17, UR9, UR16 ;  /* 0x00000009111072a5 */ /* 0x000fe2000f8e0010 */
[----:B------:R-:W-:-:S03]  /*0d60*/  IMAD.HI.U32 R9, R3, UR12, RZ ;  /* 0x0000000c03097c27 */ /* 0x000fc6000f8e00ff */
[----:B------:R-:W-:Y:S01]  /*0d70*/  UIMAD.WIDE.U32 UR16, UR17, UR12, URZ ;  /* 0x0000000c111072a5 */ /* 0x000fe2000f8e00ff */
[----:B------:R-:W-:Y:S01]  /*0d80*/  IMAD R0, R9, R0, UR12 ;  /* 0x0000000c09007e24 */ /* 0x000fe2000f8e0200 */
[----:B------:R-:W-:Y:S02]  /*0d90*/  ULOP3.LUT UR16, UR6, UR13, URZ, 0x3c, !UPT ;  /* 0x0000000d06107292 */ /* 0x000fe4000f8e3cff */
[----:B------:R-:W-:Y:S02]  /*0da0*/  UIADD3 UR10, UPT, UPT, -UR17, URZ, URZ ;  /* 0x000000ff110a7290 */ /* 0x000fe4000fffe1ff */
[----:B------:R-:W-:Y:S01]  /*0db0*/  ISETP.LT.U32.AND P1, PT, R0, UR13, PT ;  /* 0x0000000d00007c0c */ /* 0x000fe2000bf21070 */
[----:B------:R-:W0:Y:S01]  /*0dc0*/  LDCU.U8 UR9, c[0x0][0x549] ;  /* 0x0000a920ff0977ac */ /* 0x000e220008000000 */
[----:B------:R-:W-:Y:S01]  /*0dd0*/  ISETP.LE.AND P0, PT, RZ, UR16, PT ;  /* 0x00000010ff007c0c */ /* 0x000fe2000bf03270 */
[----:B------:R-:W-:Y:S02]  /*0de0*/  UIMAD UR10, UR11, UR10, UR12 ;  /* 0x0000000a0b0a72a4 */ /* 0x000fe4000f8e020c */
[----:B------:R-:W-:-:S02]  /*0df0*/  ULOP3.LUT UR6, UR6, UR4, URZ, 0x3c, !UPT ;  /* 0x0000000406067292 */ /* 0x000fc4000f8e3cff */
[----:B------:R-:W-:-:S06]  /*0e00*/  UISETP.GT.U32.AND UP1, UPT, UR11, UR10, UPT ;  /* 0x0000000a0b00728c */ /* 0x000fcc000bf24070 */
[----:B------:R-:W-:Y:S02]  /*0e10*/  @!P1 VIADD R0, R0, -UR13 ;  /* 0x8000000d00009c36 */ /* 0x000fe40008000000 */
[----:B------:R-:W-:Y:S01]  /*0e20*/  @!P1 VIADD R9, R9, 0x1 ;  /* 0x0000000109099836 */ /* 0x000fe20000000000 */
[----:B------:R-:W-:Y:S02]  /*0e30*/  ISETP.NE.AND P1, PT, RZ, UR7, PT ;  /* 0x00000007ff007c0c */ /* 0x000fe4000bf25270 */
[----:B------:R-:W-:Y:S01]  /*0e40*/  ISETP.GE.U32.AND P2, PT, R0, UR13, PT ;  /* 0x0000000d00007c0c */ /* 0x000fe2000bf46070 */
[----:B0-----:R-:W-:Y:S02]  /*0e50*/  UISETP.NE.AND UP0, UPT, UR9, URZ, UPT ;  /* 0x000000ff0900728c */ /* 0x001fe4000bf05270 */
[----:B------:R-:W-:Y:S02]  /*0e60*/  @!UP1 UIADD3 UR10, UPT, UPT, UR10, -UR11, URZ ;  /* 0x8000000b0a0a9290 */ /* 0x000fe4000fffe0ff */
[----:B------:R-:W-:-:S02]  /*0e70*/  @!UP1 UIADD3 UR17, UPT, UPT, UR17, 0x1, URZ ;  /* 0x0000000111119890 */ /* 0x000fc4000fffe0ff */
[----:B------:R-:W-:Y:S02]  /*0e80*/  UISETP.GE.U32.AND UP3, UPT, UR10, UR11, UPT ;  /* 0x0000000b0a00728c */ /* 0x000fe4000bf66070 */
[----:B------:R-:W-:Y:S02]  /*0e90*/  UISETP.GE.AND UP1, UPT, UR6, URZ, UPT ;  /* 0x000000ff0600728c */ /* 0x000fe4000bf26270 */
[----:B------:R-:W-:Y:S02]  /*0ea0*/  USEL UR9, UR5, 0x1, !UP0 ;  /* 0x0000000105097887 */ /* 0x000fe4000c000000 */
[----:B------:R-:W-:Y:S01]  /*0eb0*/  @P2 VIADD R9, R9, 0x1 ;  /* 0x0000000109092836 */ /* 0x000fe20000000000 */
[----:B------:R-:W-:-:S03]  /*0ec0*/  USHF.R.S32.HI UR6, URZ, 0x1f, UR7 ;  /* 0x0000001fff067899 */ /* 0x000fc60008011407 */
[----:B------:R-:W-:Y:S01]  /*0ed0*/  @!P0 IMAD.MOV R9, RZ, RZ, -R9 ;  /* 0x000000ffff098224 */ /* 0x000fe200078e0a09 */
[----:B------:R-:W-:Y:S01]  /*0ee0*/  @!P1 LOP3.LUT R9, RZ, UR13, RZ, 0x33, !PT ;  /* 0x0000000dff099c12 */ /* 0x000fe2000f8e33ff */
[----:B------:R-:W-:Y:S02]  /*0ef0*/  @UP3 UIADD3 UR17, UPT, UPT, UR17, 0x1, URZ ;  /* 0x0000000111113890 */ /* 0x000fe4000fffe0ff */
[----:B------:R-:W-:Y:S01]  /*0f00*/  UISETP.NE.AND UP3, UPT, UR8, URZ, UPT ;  /* 0x000000ff0800728c */ /* 0x000fe2000bf65270 */
[----:B------:R-:W-:Y:S01]  /*0f10*/  ISETP.LT.U32.AND P0, PT, R14, R9, PT ;  /* 0x000000090e00720c */ /* 0x000fe20003f01070 */
[----:B------:R-:W-:Y:S01]  /*0f20*/  @!UP1 UIADD3 UR17, UPT, UPT, -UR17, URZ, URZ ;  /* 0x000000ff11119290 */ /* 0x000fe2000fffe1ff */
[----:B------:R-:W-:Y:S01]  /*0f30*/  SHF.R.S32.HI R3, RZ, 0x1f, R9 ;  /* 0x0000001fff037819 */ /* 0x000fe20000011409 */
[----:B------:R-:W-:Y:S02]  /*0f40*/  USEL UR5, URZ, 0x1, !UP3 ;  /* 0x00000001ff057887 */ /* 0x000fe4000d800000 */
[----:B------:R-:W-:Y:S01]  /*0f50*/  @!UP2 ULOP3.LUT UR17, URZ, UR4, URZ, 0x33, !UPT ;  /* 0x00000004ff11a292 */ /* 0x000fe2000f8e33ff */
[----:B------:R-:W-:Y:S01]  /*0f60*/  ISETP.LT.AND.EX P0, PT, R15, R3, PT, P0 ;  /* 0x000000030f00720c */ /* 0x000fe20003f01300 */
[----:B------:R-:W-:-:S03]  /*0f70*/  ULOP3.LUT UR6, UR6, UR5, URZ, 0xfc, !UPT ;  /* 0x0000000506067292 */ /* 0x000fc6000f8efcff */
        /* <DEDUP_REMOVED lines=25> */
.L_x_161:
[----:B------:R-:W-:Y:S01]  /*1110*/  IMAD.MOV.U32 R24, RZ, RZ, R14 ;  /* 0x000000ffff187224 */ /* 0x000fe200078e000e */
[----:B------:R-:W-:Y:S01]  /*1120*/  MOV R16, R9 ;  /* 0x0000000900107202 */ /* 0x000fe20000000f00 */
[----:B------:R-:W-:Y:S01]  /*1130*/  IMAD.MOV.U32 R13, RZ, RZ, R3 ;  /* 0x000000ffff0d7224 */ /* 0x000fe200078e0003 */
[----:B------:R-:W-:Y:S02]  /*1140*/  MOV R14, 0x1160 ;  /* 0x00001160000e7802 */ /* 0x000fe40000000f00 */
[----:B------:R-:W-:Y:S05]  /*1150*/  CALL.REL.NOINC `($__internal_4_$__cuda_sm20_div_s64) ;  /* 0x0000002c00b47944 */ /* 0x000fea0003c00000 */
[----:B------:R-:W-:Y:S02]  /*1160*/  MOV R30, R0 ;  /* 0x00000000001e7202 */ /* 0x000fe40000000f00 */
[----:B------:R-:W-:Y:S02]  /*1170*/  MOV R31, R11 ;  /* 0x0000000b001f7202 */ /* 0x000fe40000000f00 */
.L_x_162:
[----:B------:R-:W-:Y:S05]  /*1180*/  BSYNC.RECONVERGENT B0 ;  /* 0x0000000000007941 */ /* 0x000fea0003800200 */
.L_x_160:
        /* <DEDUP_REMOVED lines=9> */
[----:B0-----:R-:W-:-:S04]  /*1220*/  IADD3 R2, PT, PT, R2, -0x1, R11 ;  /* 0xffffffff02027810 */ /* 0x001fc80007ffe00b */
[----:B------:R-:W-:Y:S01]  /*1230*/  IABS R5, R2 ;  /* 0x0000000200057213 */ /* 0x000fe20000000000 */
[----:B-1----:R-:W-:-:S04]  /*1240*/  VIADD R12, R12, 0xffffffe ;  /* 0x0ffffffe0c0c7836 */ /* 0x002fc80000000000 */
[----:B------:R-:W0:Y:S02]  /*1250*/  F2I.FTZ.U32.TRUNC.NTZ R13, R12 ;  /* 0x0000000c000d7305 */ /* 0x000e24000021f000 */
[----:B0-----:R-:W-:Y:S02]  /*1260*/  IMAD.MOV R8, RZ, RZ, -R13 ;  /* 0x000000ffff087224 */ /* 0x001fe400078e0a0d */
[----:B------:R-:W-:Y:S02]  /*1270*/  IMAD.MOV.U32 R12, RZ, RZ, RZ ;  /* 0x000000ffff0c7224 */ /* 0x000fe400078e00ff */
[----:B------:R-:W-:-:S04]  /*1280*/  IMAD R8, R8, R11, RZ ;  /* 0x0000000b08087224 */ /* 0x000fc800078e02ff */
[----:B------:R-:W-:-:S06]  /*1290*/  IMAD.HI.U32 R8, R13, R8, R12 ;  /* 0x000000080d087227 */ /* 0x000fcc00078e000c */
[----:B------:R-:W-:-:S04]  /*12a0*/  IMAD.HI.U32 R8, R8, R5, RZ ;  /* 0x0000000508087227 */ /* 0x000fc800078e00ff */
[----:B------:R-:W-:-:S05]  /*12b0*/  IMAD R0, R8, R0, R5 ;  /* 0x0000000008007224 */ /* 0x000fca00078e0205 */
[----:B------:R-:W-:-:S13]  /*12c0*/  ISETP.GT.U32.AND P1, PT, R11, R0, PT ;  /* 0x000000000b00720c */ /* 0x000fda0003f24070 */
[----:B------:R-:W-:Y:S02]  /*12d0*/  @!P1 IMAD.IADD R0, R0, 0x1, -R11 ;  /* 0x0000000100009824 */ /* 0x000fe400078e0a0b */
[----:B------:R-:W-:Y:S01]  /*12e0*/  @!P1 VIADD R8, R8, 0x1 ;  /* 0x0000000108089836 */ /* 0x000fe20000000000 */
[----:B------:R-:W-:Y:S02]  /*12f0*/  ISETP.NE.AND P1, PT, RZ, UR22, PT ;  /* 0x00000016ff007c0c */ /* 0x000fe4000bf25270 */
[-C--:B------:R-:W-:Y:S02]  /*1300*/  ISETP.GE.U32.AND P2, PT, R0, R11.reuse, PT ;  /* 0x0000000b0000720c */ /* 0x080fe40003f46070 */
[----:B------:R-:W-:-:S04]  /*1310*/  LOP3.LUT R0, R2, R11, RZ, 0x3c, !PT ;  /* 0x0000000b02007212 */ /* 0x000fc800078e3cff */
[----:B------:R-:W-:-:S07]  /*1320*/  ISETP.GE.AND P0, PT, R0, RZ, PT ;  /* 0x000000ff0000720c */ /* 0x000fce0003f06270 */
[----:B------:R-:W-:-:S06]  /*1330*/  @P2 VIADD R8, R8, 0x1 ;  /* 0x0000000108082836 */ /* 0x000fcc0000000000 */
        /* <DEDUP_REMOVED lines=30> */
.L_x_164:
[----:B------:R-:W-:Y:S01]  /*1520*/  IMAD.MOV.U32 R24, RZ, RZ, R6 ;  /* 0x000000ffff187224 */ /* 0x000fe200078e0006 */
[----:B------:R-:W-:Y:S01]  /*1530*/  MOV R15, R7 ;  /* 0x00000007000f7202 */ /* 0x000fe20000000f00 */
[----:B------:R-:W-:Y:S01]  /*1540*/  IMAD.MOV.U32 R16, RZ, RZ, R8 ;  /* 0x000000ffff107224 */ /* 0x000fe200078e0008 */
[----:B------:R-:W-:Y:S02]  /*1550*/  MOV R14, 0x1570 ;  /* 0x00001570000e7802 */ /* 0x000fe40000000f00 */
[----:B------:R-:W-:Y:S05]  /*1560*/  CALL.REL.NOINC `($__internal_4_$__cuda_sm20_div_s64) ;  /* 0x0000002800b07944 */ /* 0x000fea0003c00000 */
[----:B------:R-:W-:Y:S02]  /*1570*/  MOV R22, R0 ;  /* 0x0000000000167202 */ /* 0x000fe40000000f00 */
[----:B------:R-:W-:Y:S02]  /*1580*/  MOV R23, R11 ;  /* 0x0000000b00177202 */ /* 0x000fe40000000f00 */
.L_x_165:
[----:B------:R-:W-:Y:S05]  /*1590*/  BSYNC.RECONVERGENT B0 ;  /* 0x0000000000007941 */ /* 0x000fea0003800200 */
.L_x_163:
[----:B------:R-:W0:Y:S01]  /*15a0*/  LDCU UR8, c[0x0][0x434] ;  /* 0x00008680ff0877ac */ /* 0x000e220008000800 */
[----:B------:R-:W-:Y:S01]  /*15b0*/  HFMA2 R12, -RZ, RZ, 0, 0 ;  /* 0x00000000ff0c7431 */ /* 0x000fe200000001ff */
[----:B------:R-:W1:Y:S01]  /*15c0*/  S2R R17, SR_TID.X ;  /* 0x0000000000117919 */ /* 0x000e620000002100 */
[----:B------:R-:W-:Y:S01]  /*15d0*/  BSSY.RECONVERGENT B0, `(.L_x_166) ;  /* 0x000004e000007945 */ /* 0x000fe20003800200 */
[----:B------:R-:W-:Y:S01]  /*15e0*/  USHF.R.S32.HI UR4, URZ, 0x1f, UR22 ;  /* 0x0000001fff047899 */ /* 0x000fe20008011416 */
[----:B------:R-:W2:Y:S03]  /*15f0*/  LDCU UR5, c[0x0][0x534] ;  /* 0x0000a680ff0577ac */ /* 0x000ea60008000800 */
[----:B------:R-:W-:Y:S01]  /*1600*/  ULOP3.LUT UR4, UR4, 0x1, URZ, 0xfc, !UPT ;  /* 0x0000000104047892 */ /* 0x000fe2000f8efcff */
[----:B------:R-:W3:Y:S01]  /*1610*/  LDCU.64 UR10, c[0x0][0x358] ;  /* 0x00006b00ff0a77ac */ /* 0x000ee20008000a00 */
[----:B0-----:R-:W-:-:S04]  /*1620*/  IABS R6, UR8 ;  /* 0x0000000800067c13 */ /* 0x001fc80008000000 */
[----:B------:R-:W0:Y:S08]  /*1630*/  I2F.RP R7, R6 ;  /* 0x0000000600077306 */ /* 0x000e300000209400 */
[----:B0-----:R-:W0:Y:S02]  /*1640*/  MUFU.RCP R13, R7 ;  /* 0x00000007000d7308 */ /* 0x001e240000001000 */
[----:B0-----:R-:W-:-:S06]  /*1650*/  VIADD R13, R13, 0xffffffe ;  /* 0x0ffffffe0d0d7836 */ /* 0x001fcc0000000000 */
[----:B------:R-:W0:Y:S02]  /*1660*/  F2I.FTZ.U32.TRUNC.NTZ R13, R13 ;  /* 0x0000000d000d7305 */ /* 0x000e24000021f000 */
[----:B0-----:R-:W-:-:S04]  /*1670*/  IMAD.MOV R0, RZ, RZ, -R13 ;  /* 0x000000ffff007224 */ /* 0x001fc800078e0a0d */
[----:B------:R-:W-:Y:S01]  /*1680*/  IMAD R5, R0, R6, RZ ;  /* 0x0000000600057224 */ /* 0x000fe200078e02ff */
[----:B------:R-:W-:Y:S02]  /*1690*/  IABS R0, R2 ;  /* 0x0000000200007213 */ /* 0x000fe40000000000 */
[----:B------:R-:W-:Y:S01]  /*16a0*/  LOP3.LUT R2, R2, UR8, RZ, 0x3c, !PT ;  /* 0x0000000802027c12 */ /* 0x000fe2000f8e3cff */
[----:B------:R-:W-:-:S03]  /*16b0*/  IMAD.HI.U32 R5, R13, R5, R12 ;  /* 0x000000050d057227 */ /* 0x000fc600078e000c */
[----:B------:R-:W-:-:S03]  /*16c0*/  ISETP.GE.AND P1, PT, R2, RZ, PT ;  /* 0x000000ff0200720c */ /* 0x000fc60003f26270 */
[----:B------:R-:W-:-:S04]  /*16d0*/  IMAD.HI.U32 R12, R5, R0, RZ ;  /* 0x00000000050c7227 */ /* 0x000fc800078e00ff */
[----:B------:R-:W-:-:S04]  /*16e0*/  IMAD.MOV R5, RZ, RZ, -R12 ;  /* 0x000000ffff057224 */ /* 0x000fc800078e0a0c */
[C---:B------:R-:W-:Y:S02]  /*16f0*/  IMAD R5, R6.reuse, R5, R0 ;  /* 0x0000000506057224 */ /* 0x040fe400078e0200 */
[----:B------:R-:W0:Y:S03]  /*1700*/  LDC R0, c[0x0][0x3e0] ;  /* 0x0000f800ff007b82 */ /* 0x000e260000000800 */
[----:B------:R-:W-:-:S13]  /*1710*/  ISETP.GT.U32.AND P0, PT, R6, R5, PT ;  /* 0x000000050600720c */ /* 0x000fda0003f04070 */
[----:B------:R-:W-:Y:S01]  /*1720*/  @!P0 IMAD.IADD R5, R5, 0x1, -R6 ;  /* 0x0000000105058824 */ /* 0x000fe200078e0a06 */
[----:B------:R-:W-:Y:S02]  /*1730*/  @!P0 IADD3 R12, PT, PT, R12, 0x1, RZ ;  /* 0x000000010c0c8810 */ /* 0x000fe40007ffe0ff */
[----:B------:R-:W-:Y:S02]  /*1740*/  ISETP.NE.AND P0, PT, RZ, UR8, PT ;  /* 0x00000008ff007c0c */ /* 0x000fe4000bf05270 */
[----:B------:R-:W-:Y:S02]  /*1750*/  ISETP.GE.U32.AND P2, PT, R5, R6, PT ;  /* 0x000000060500720c */ /* 0x000fe40003f46070 */
[----:B0-----:R-:W-:-:S04]  /*1760*/  IABS R5, R0 ;  /* 0x0000000000057213 */ /* 0x001fc80000000000 */
[----:B------:R-:W0:Y:S07]  /*1770*/  I2F.RP R18, R5 ;  /* 0x0000000500127306 */ /* 0x000e2e0000209400 */
[----:B------:R-:W-:-:S05]  /*1780*/  @P2 VIADD R12, R12, 0x1 ;  /* 0x000000010c0c2836 */ /* 0x000fca0000000000 */
[----:B------:R-:W-:Y:S02]  /*1790*/  @!P1 IADD3 R12, PT, PT, -R12, RZ, RZ ;  /* 0x000000ff0c0c9210 */ /* 0x000fe40007ffe1ff */
[----:B------:R-:W-:Y:S01]  /*17a0*/  @!P0 LOP3.LUT R12, RZ, UR8, RZ, 0x33, !PT ;  /* 0x00000008ff0c8c12 */ /* 0x000fe2000f8e33ff */
[----:B0-----:R-:W0:Y:S04]  /*17b0*/  MUFU.RCP R18, R18 ;  /* 0x0000001200127308 */ /* 0x001e280000001000 */
[----:B------:R-:W-:Y:S01]  /*17c0*/  IMAD R6, R12, UR4, RZ ;  /* 0x000000040c067c24 */ /* 0x000fe2000f8e02ff */
[----:B------:R-:W4:Y:S04]  /*17d0*/  LDCU UR4, c[0x0][0x430] ;  /* 0x00008600ff0477ac */ /* 0x000f280008000800 */
[----:B------:R-:W-:-:S02]  /*17e0*/  IABS R16, R6 ;  /* 0x0000000600107213 */ /* 0x000fc40000000000 */
[----:B------:R-:W-:Y:S02]  /*17f0*/  IABS R15, R6 ;  /* 0x00000006000f7213 */ /* 0x000fe40000000000 */
[----:B------:R-:W5:Y:S01]  /*1800*/  I2F.RP R2, R16 ;  /* 0x0000001000027306 */ /* 0x000f620000209400 */
[----:B------:R-:W-:Y:S02]  /*1810*/  VIADD R7, R16, UR18 ;  /* 0x0000001210077c36 */ /* 0x000fe40008000000 */
[----:B------:R-:W-:Y:S01]  /*1820*/  IMAD.MOV R15, RZ, RZ, -R15 ;  /* 0x000000ffff0f7224 */ /* 0x000fe200078e0a0f */
[----:B0-----:R-:W-:Y:S02]  /*1830*/  IADD3 R18, PT, PT, R18, 0xffffffe, RZ ;  /* 0x0ffffffe12127810 */ /* 0x001fe40007ffe0ff */
[----:B------:R-:W-:Y:S02]  /*1840*/  IABS R13, R7 ;  /* 0x00000007000d7213 */ /* 0x000fe40000000000 */
[----:B------:R0:W-:Y:S01]  /*1850*/  F2I.FTZ.U32.TRUNC.NTZ R19, R18 ;  /* 0x0000001200137305 */ /* 0x0001e2000021f000 */
[----:B----4-:R-:W-:-:S07]  /*1860*/  UIMAD UR8, UR8, UR4, URZ ;  /* 0x00000004080872a4 */ /* 0x010fce000f8e02ff */
[----:B-----5:R-:W4:Y:S01]  /*1870*/  MUFU.RCP R24, R2 ;  /* 0x0000000200187308 */ /* 0x020f220000001000 */
[----:B0-----:R-:W-:Y:S02]  /*1880*/  IMAD.MOV.U32 R18, RZ, RZ, RZ ;  /* 0x000000ffff127224 */ /* 0x001fe400078e00ff */
[----:B----4-:R-:W-:Y:S02]  /*1890*/  VIADD R24, R24, 0xffffffe ;  /* 0x0ffffffe18187836 */ /* 0x010fe40000000000 */
[----:B------:R-:W-:-:S03]  /*18a0*/  IMAD.MOV R2, RZ, RZ, -R19 ;  /* 0x000000ffff027224 */ /* 0x000fc600078e0a13 */
[----:B------:R-:W0:Y:S02]  /*18b0*/  F2I.FTZ.U32.TRUNC.NTZ R25, R24 ;  /* 0x0000001800197305 */ /* 0x000e24000021f000 */
[----:B0-----:R-:W-:Y:S02]  /*18c0*/  IADD3 R11, PT, PT, RZ, -R25, RZ ;  /* 0x80000019ff0b7210 */ /* 0x001fe40007ffe0ff */
[----:B------:R-:W-:-:S03]  /*18d0*/  MOV R24, RZ ;  /* 0x000000ff00187202 */ /* 0x000fc60000000f00 */
[----:B------:R-:W-:Y:S01]  /*18e0*/  IMAD R20, R11, R16, RZ ;  /* 0x000000100b147224 */ /* 0x000fe200078e02ff */
[----:B-1----:R-:W-:-:S03]  /*18f0*/  SHF.R.U32.HI R11, RZ, 0x3, R17 ;  /* 0x00000003ff0b7819 */ /* 0x002fc60000011611 */
[----:B------:R-:W-:Y:S01]  /*1900*/  IMAD.HI.U32 R20, R25, R20, R24 ;  /* 0x0000001419147227 */ /* 0x000fe200078e0018 */
[----:B--2---:R-:W-:-:S05]  /*1910*/  ISETP.GE.AND P0, PT, R11, UR5, PT ;  /* 0x000000050b007c0c */ /* 0x004fca000bf06270 */
[----:B------:R-:W-:-:S04]  /*1920*/  IMAD.HI.U32 R20, R20, R13, RZ ;  /* 0x0000000d14147227 */ /* 0x000fc800078e00ff */
[----:B------:R-:W-:-:S05]  /*1930*/  IMAD R15, R20, R15, R13 ;  /* 0x0000000f140f7224 */ /* 0x000fca00078e020d */
[----:B------:R-:W-:-:S13]  /*1940*/  ISETP.GT.U32.AND P2, PT, R16, R15, PT ;  /* 0x0000000f1000720c */ /* 0x000fda0003f44070 */
[----:B------:R-:W-:-:S04]  /*1950*/  @!P2 IADD3 R15, PT, PT, R15, -R16, RZ ;  /* 0x800000100f0fa210 */ /* 0x000fc80007ffe0ff */
[----:B------:R-:W-:Y:S01]  /*1960*/  ISETP.GE.U32.AND P1, PT, R15, R16, PT ;  /* 0x000000100f00720c */ /* 0x000fe20003f26070 */
[----:B------:R-:W-:-:S04]  /*1970*/  IMAD R15, R2, R5, RZ ;  /* 0x00000005020f7224 */ /* 0x000fc800078e02ff */
[----:B------:R-:W-:Y:S01]  /*1980*/  IMAD.HI.U32 R14, R19, R15, R18 ;  /* 0x0000000f130e7227 */ /* 0x000fe200078e0012 */
[----:B------:R-:W-:Y:S01]  /*1990*/  MOV R15, 0xff800000 ;  /* 0xff800000000f7802 */ /* 0x000fe20000000f00 */
[----:B---3--:R-:W-:Y:S06]  /*19a0*/  @P0 BRA `(.L_x_167) ;  /* 0x0000000000400947 */ /* 0x008fec0003800000 */
[----:B------:R-:W-:Y:S01]  /*19b0*/  UIADD3 UR5, UP1, UPT, UR21, -UR20, URZ ;  /* 0x8000001415057290 */ /* 0x000fe2000ff3e0ff */
[----:B------:R-:W-:-:S03]  /*19c0*/  LOP3.LUT R18, R17, 0x7, RZ, 0xc0, !PT ;  /* 0x0000000711127812 */ /* 0x000fc600078ec0ff */
[----:B------:R-:W-:Y:S02]  /*19d0*/  UIADD3.X UR4, UPT, UPT, UR15, -0x1, URZ, UP1, !UPT ;  /* 0xffffffff0f047890 */ /* 0x000fe40008ffe4ff */
[----:B------:R-:W-:-:S04]  /*19e0*/  ISETP.LT.U32.AND P0, PT, R18, UR5, PT ;  /* 0x0000000512007c0c */ /* 0x000fc8000bf01070 */
[----:B------:R-:W-:-:S05]  /*19f0*/  IMAD.U32 R2, RZ, RZ, UR4 ;  /* 0x00000004ff027e24 */ /* 0x000fca000f8e00ff */
[----:B------:R-:W-:-:S13]  /*1a00*/  ISETP.GT.AND.EX P0, PT, R2, RZ, PT, P0 ;  /* 0x000000ff0200720c */ /* 0x000fda0003f04300 */
[----:B------:R-:W-:Y:S05]  /*1a10*/  @!P0 BRA `(.L_x_167) ;  /* 0x0000000000248947 */ /* 0x000fea0003800000 */
[----:B------:R-:W0:Y:S01]  /*1a20*/  LDCU.64 UR4, c[0x0][0x428] ;  /* 0x00008500ff0477ac */ /* 0x000e220008000a00 */
[----:B------:R-:W-:Y:S01]  /*1a30*/  IADD3 R18, P0, PT, R18, UR20, RZ ;  /* 0x0000001412127c10 */ /* 0x000fe2000ff1e0ff */
[----:B------:R-:W-:-:S04]  /*1a40*/  IMAD R2, R11, UR15, RZ ;  /* 0x0000000f0b027c24 */ /* 0x000fc8000f8e02ff */
[----:B------:R-:W-:Y:S02]  /*1a50*/  IMAD.X R19, RZ, RZ, RZ, P0 ;  /* 0x000000ffff137224 */ /* 0x000fe400000e06ff */
[----:B------:R-:W-:-:S05]  /*1a60*/  IMAD.WIDE.U32 R18, R11, UR21, R18 ;  /* 0x000000150b127c25 */ /* 0x000fca000f8e0012 */
[----:B------:R-:W-:Y:S02]  /*1a70*/  IADD3 R2, PT, PT, R19, R2, RZ ;  /* 0x0000000213027210 */ /* 0x000fe40007ffe0ff */
[----:B0-----:R-:W-:-:S04]  /*1a80*/  LEA R24, P0, R18, UR4, 0x2 ;  /* 0x0000000412187c11 */ /* 0x001fc8000f8010ff */
[----:B------:R-:W-:-:S05]  /*1a90*/  LEA.HI.X R25, R18, UR5, R2, 0x2, P0 ;  /* 0x0000000512197c11 */ /* 0x000fca00080f1402 */
[----:B------:R0:W5:Y:S04]  /*1aa0*/  LDG.E R15, desc[UR10][R24.64] ;  /* 0x0000000a180f7981 */ /* 0x000168000c1e1900 */
.L_x_167:
[----:B------:R-:W-:Y:S05]  /*1ab0*/  BSYNC.RECONVERGENT B0 ;  /* 0x0000000000007941 */ /* 0x000fea0003800200 */
.L_x_166:
[----:B------:R-:W1:Y:S01]  /*1ac0*/  S2R R21, SR_CgaCtaId ;  /* 0x0000000000157919 */ /* 0x000e620000008800 */
[----:B------:R-:W-:Y:S01]  /*1ad0*/  ISETP.GT.U32.AND P0, PT, R17, 0x3f, PT ;  /* 0x0000003f1100780c */ /* 0x000fe20003f04070 */
[----:B------:R-:W-:Y:S01]  /*1ae0*/  @!P2 VIADD R20, R20, 0x1 ;  /* 0x000000011414a836 */ /* 0x000fe20000000000 */
[----:B------:R-:W-:Y:S01]  /*1af0*/  MOV R2, 0x400 ;  /* 0x0000040000027802 */ /* 0x000fe20000000f00 */
[----:B------:R-:W-:Y:S01]  /*1b00*/  BSSY.RECONVERGENT B1, `(.L_x_168) ;  /* 0x0000169000017945 */ /* 0x000fe20003800200 */
[----:B------:R-:W-:Y:S01]  /*1b10*/  ISETP.NE.AND P5, PT, R6, RZ, PT ;  /* 0x000000ff0600720c */ /* 0x000fe20003fa5270 */
[----:B------:R-:W-:-:S08]  /*1b20*/  @P1 VIADD R20, R20, 0x1 ;  /* 0x0000000114141836 */ /* 0x000fd00000000000 */
[----:B------:R-:W-:-:S05]  /*1b30*/  @!P0 IMAD.SHL.U32 R18, R17, 0x4, RZ ;  /* 0x0000000411128824 */ /* 0x000fca00078e00ff */
[----:B------:R-:W-:Y:S02]  /*1b40*/  @!P0 LOP3.LUT R18, R18, 0x1c, RZ, 0xc0, !PT ;  /* 0x0000001c12128812 */ /* 0x000fe400078ec0ff */
[----:B-1----:R-:W-:Y:S02]  /*1b50*/  LEA R21, R21, R2, 0x18 ;  /* 0x0000000215157211 */ /* 0x002fe400078ec0ff */
[----:B------:R-:W-:-:S03]  /*1b60*/  LOP3.LUT R2, R17, 0x7, RZ, 0xc0, !PT ;  /* 0x0000000711027812 */ /* 0x000fc600078ec0ff */
[--C-:B------:R-:W-:Y:S02]  /*1b70*/  @!P0 IMAD R19, R11, 0x24, R21.reuse ;  /* 0x000000240b138824 */ /* 0x100fe400078e0215 */
[----:B------:R-:W-:Y:S02]  /*1b80*/  IMAD R2, R2, 0x24, R21 ;  /* 0x0000002402027824 */ /* 0x000fe400078e0215 */
[----:B------:R-:W-:Y:S02]  /*1b90*/  @!P0 IMAD.IADD R18, R19, 0x1, R18 ;  /* 0x0000000113128824 */ /* 0x000fe400078e0212 */
[----:B------:R-:W-:Y:S02]  /*1ba0*/  IMAD.MOV.U32 R21, RZ, RZ, -0x800000 ;  /* 0xff800000ff157424 */ /* 0x000fe400078e00ff */
[----:B------:R-:W-:Y:S01]  /*1bb0*/  IMAD R19, R11, 0x4, R2 ;  /* 0x000000040b137824 */ /* 0x000fe200078e0202 */
[----:B-----5:R-:W-:Y:S01]  /*1bc0*/  @!P0 STS [R18], R15 ;  /* 0x0000000f12008388 */ /* 0x020fe20000000800 */
[----:B------:R-:W-:Y:S06]  /*1bd0*/  BAR.SYNC.DEFER_BLOCKING 0x0 ;  /* 0x0000000000007b1d */ /* 0x000fec0000010000 */
[----:B------:R1:W2:Y:S02]  /*1be0*/  @!P0 LDS R21, [R19] ;  /* 0x0000000013158984 */ /* 0x0002a40000000800 */
[----:B-1----:R-:W-:-:S04]  /*1bf0*/  IMAD.HI.U32 R19, R14, R13, RZ ;  /* 0x0000000d0e137227 */ /* 0x002fc800078e00ff */
[----:B------:R-:W-:-:S04]  /*1c00*/  IMAD.MOV R14, RZ, RZ, -R19 ;  /* 0x000000ffff0e7224 */ /* 0x000fc800078e0a13 */
[----:B------:R-:W-:Y:S01]  /*1c10*/  IMAD R14, R5, R14, R13 ;  /* 0x0000000e050e7224 */ /* 0x000fe200078e020d */
[C---:B------:R-:W-:Y:S02]  /*1c20*/  LOP3.LUT R13, R7.reuse, R16, RZ, 0x3c, !PT ;  /* 0x00000010070d7212 */ /* 0x040fe400078e3cff */
[----:B------:R-:W-:Y:S02]  /*1c30*/  LOP3.LUT R7, R7, R0, RZ, 0x3c, !PT ;  /* 0x0000000007077212 */ /* 0x000fe400078e3cff */
[----:B------:R-:W-:Y:S02]  /*1c40*/  ISETP.GE.AND P3, PT, R13, RZ, PT ;  /* 0x000000ff0d00720c */ /* 0x000fe40003f66270 */
[----:B------:R-:W-:Y:S01]  /*1c50*/  ISETP.GE.AND P2, PT, R7, RZ, PT ;  /* 0x000000ff0700720c */ /* 0x000fe20003f46270 */
[----:B------:R-:W-:Y:S01]  /*1c60*/  IMAD.MOV.U32 R7, RZ, RZ, R20 ;  /* 0x000000ffff077224 */ /* 0x000fe200078e0014 */
[----:B--2---:R-:W1:Y:S01]  /*1c70*/  SHFL.BFLY PT, R26, R21, 0x4, 0x1f ;  /* 0x0c801f00151a7f89 */ /* 0x004e6200000e0000 */
[----:B------:R-:W-:Y:S01]  /*1c80*/  SHF.R.S32.HI R13, RZ, 0x1f, R6 ;  /* 0x0000001fff0d7819 */ /* 0x000fe20000011406 */
[----:B------:R-:W-:-:S02]  /*1c90*/  IMAD.MOV.U32 R20, RZ, RZ, 0x7f800000 ;  /* 0x7f800000ff147424 */ /* 0x000fc400078e00ff */
[----:B------:R-:W-:-:S05]  /*1ca0*/  IMAD R6, R6, UR8, RZ ;  /* 0x0000000806067c24 */ /* 0x000fca000f8e02ff */
[----:B------:R-:W-:Y:S01]  /*1cb0*/  @!P3 IMAD.MOV R7, RZ, RZ, -R7 ;  /* 0x000000ffff07b224 */ /* 0x000fe200078e0a07 */
[----:B------:R-:W-:Y:S02]  /*1cc0*/  ISETP.NE.AND P3, PT, R12, RZ, PT ;  /* 0x000000ff0c00720c */ /* 0x000fe40003f65270 */
[----:B------:R-:W-:Y:S02]  /*1cd0*/  @!P5 LOP3.LUT R7, RZ, R16, RZ, 0x33, !PT ;  /* 0x00000010ff07d212 */ /* 0x000fe400078e33ff */
[----:B------:R-:W-:-:S04]  /*1ce0*/  SEL R12, RZ, 0x1, !P3 ;  /* 0x00000001ff0c7807 */ /* 0x000fc80005800000 */
[----:B------:R-:W-:Y:S02]  /*1cf0*/  LOP3.LUT R12, R13, R12, RZ, 0xfc, !PT ;  /* 0x0000000c0d0c7212 */ /* 0x000fe400078efcff */
[----:B-1----:R-:W-:-:S05]  /*1d00*/  FMNMX.FTZ R26, R26, R21, !PT ;  /* 0x000000151a1a7209 */ /* 0x002fca0007810000 */
[----:B------:R-:W1:Y:S02]  /*1d10*/  SHFL.BFLY PT, R27, R26, 0x2, 0x1f ;  /* 0x0c401f001a1b7f89 */ /* 0x000e6400000e0000 */
[----:B-1----:R-:W-:-:S05]  /*1d20*/  FMNMX.FTZ R27, R26, R27, !PT ;  /* 0x0000001b1a1b7209 */ /* 0x002fca0007810000 */
[----:B------:R-:W1:Y:S02]  /*1d30*/  SHFL.BFLY PT, R2, R27, 0x1, 0x1f ;  /* 0x0c201f001b027f89 */ /* 0x000e6400000e0000 */
[----:B-1----:R-:W-:-:S04]  /*1d40*/  FMNMX.FTZ R2, R27, R2, !PT ;  /* 0x000000021b027209 */ /* 0x002fc80007810000 */
[----:B------:R-:W-:-:S04]  /*1d50*/  FSETP.NEU.FTZ.AND P0, PT, R2, -INF , PT ;  /* 0xff8000000200780b */ /* 0x000fc80003f1d000 */
[----:B------:R-:W-:Y:S02]  /*1d60*/  FSEL R2, R2, RZ, P0 ;  /* 0x000000ff02027208 */ /* 0x000fe40000000000 */
[----:B------:R-:W-:-:S03]  /*1d70*/  ISETP.GT.U32.AND P0, PT, R5, R14, PT ;  /* 0x0000000e0500720c */ /* 0x000fc60003f04070 */
[----:B0-----:R-:W-:-:S04]  /*1d80*/  FADD.FTZ R24, -R2, R21 ;  /* 0x0000001502187221 */ /* 0x001fc80000010100 */
[----:B------:R-:W-:-:S06]  /*1d90*/  FMUL.FTZ R24, R24, 1.4426950216293334961 ;  /* 0x3fb8aa3b18187820 */ /* 0x000fcc0000410000 */
[----:B------:R-:W0:Y:S01]  /*1da0*/  MUFU.EX2 R24, R24 ;  /* 0x0000001800187308 */ /* 0x000e220000000800 */
[----:B------:R-:W-:Y:S02]  /*1db0*/  @!P0 IMAD.IADD R14, R14, 0x1, -R5 ;  /* 0x000000010e0e8824 */ /* 0x000fe400078e0a05 */
[----:B------:R-:W-:Y:S01]  /*1dc0*/  @!P0 VIADD R19, R19, 0x1 ;  /* 0x0000000113138836 */ /* 0x000fe20000000000 */
[----:B------:R-:W-:Y:S02]  /*1dd0*/  ISETP.NE.AND P0, PT, R0, RZ, PT ;  /* 0x000000ff0000720c */ /* 0x000fe40003f05270 */
[----:B------:R-:W-:Y:S02]  /*1de0*/  ISETP.GE.U32.AND P4, PT, R14, R5, PT ;  /* 0x000000050e00720c */ /* 0x000fe40003f86070 */
[----:B------:R-:W-:Y:S01]  /*1df0*/  SHF.R.S32.HI R5, RZ, 0x1f, R7 ;  /* 0x0000001fff057819 */ /* 0x000fe20000011407 */
[----:B0-----:R-:W0:Y:S10]  /*1e00*/  SHFL.BFLY PT, R25, R24, 0x4, 0x1f ;  /* 0x0c801f0018197f89 */ /* 0x001e3400000e0000 */
[----:B------:R-:W-:-:S04]  /*1e10*/  @P4 VIADD R19, R19, 0x1 ;  /* 0x0000000113134836 */ /* 0x000fc80000000000 */
[----:B------:R-:W-:Y:S01]  /*1e20*/  @!P2 IMAD.MOV R19, RZ, RZ, -R19 ;  /* 0x000000ffff13a224 */ /* 0x000fe200078e0a13 */
[----:B------:R-:W-:Y:S02]  /*1e30*/  @!P0 LOP3.LUT R19, RZ, R0, RZ, 0x33, !PT ;  /* 0x00000000ff138212 */ /* 0x000fe400078e33ff */
[----:B------:R-:W-:Y:S02]  /*1e40*/  LOP3.LUT P0, RZ, R17, 0x3c7, RZ, 0xc0, !PT ;  /* 0x000003c711ff7812 */ /* 0x000fe4000780c0ff */
[----:B------:R-:W-:-:S04]  /*1e50*/  ISETP.LT.U32.AND P2, PT, R22, R7, PT ;  /* 0x000000071600720c */ /* 0x000fc80003f41070 */
[----:B------:R-:W-:Y:S01]  /*1e60*/  ISETP.LT.AND.EX P2, PT, R23, R5, PT, P2 ;  /* 0x000000051700720c */ /* 0x000fe20003f41320 */
[----:B------:R-:W-:-:S03]  /*1e70*/  IMAD R5, R19, UR9, RZ ;  /* 0x0000000913057c24 */ /* 0x000fc6000f8e02ff */
[----:B------:R-:W-:Y:S01]  /*1e80*/  SEL R7, R22, R7, P2 ;  /* 0x0000000716077207 */ /* 0x000fe20001000000 */
[----:B------:R-:W-:Y:S02]  /*1e90*/  IMAD R5, R12, R5, RZ ;  /* 0x000000050c057224 */ /* 0x000fe400078e02ff */
[----:B0-----:R-:W-:-:S05]  /*1ea0*/  FADD.FTZ R25, R24, R25 ;  /* 0x0000001918197221 */ /* 0x001fca0000010000 */
[----:B------:R-:W0:Y:S02]  /*1eb0*/  SHFL.BFLY PT, R18, R25, 0x2, 0x1f ;  /* 0x0c401f0019127f89 */ /* 0x000e2400000e0000 */
[----:B0-----:R-:W-:-:S05]  /*1ec0*/  FADD.FTZ R18, R25, R18 ;  /* 0x0000001219127221 */ /* 0x001fca0000010000 */
[----:B------:R-:W0:Y:S02]  /*1ed0*/  SHFL.BFLY PT, R15, R18, 0x1, 0x1f ;  /* 0x0c201f00120f7f89 */ /* 0x000e2400000e0000 */
[----:B0-----:R-:W-:-:S05]  /*1ee0*/  FADD.FTZ R15, R18, R15 ;  /* 0x0000000f120f7221 */ /* 0x001fca0000010000 */
[----:B------:R-:W-:-:S13]  /*1ef0*/  FSETP.NE.FTZ.AND P1, PT, R15, RZ, PT ;  /* 0x000000ff0f00720b */ /* 0x000fda0003f35000 */
[----:B------:R-:W0:Y:S02]  /*1f00*/  @P1 MUFU.LG2 R15, R15 ;  /* 0x0000000f000f1308 */ /* 0x000e240000000c00 */
        /* <DEDUP_REMOVED lines=14> */
[----:B------:R-:W-:-:S03]  /*1ff0*/  IMAD R15, R11, UR19, RZ ;  /* 0x000000130b0f7c24 */ /* 0x000fc6000f8e02ff */
[----:B------:R-:W-:Y:S01]  /*2000*/  ISETP.GE.U32.AND P0, PT, R12, 0x3, PT ;  /* 0x000000030c00780c */ /* 0x000fe20003f06070 */
[----:B------:R-:W-:Y:S01]  /*2010*/  IMAD.WIDE.U32 R12, R0, UR19, RZ ;  /* 0x00000013000c7c25 */ /* 0x000fe2000f8e00ff */
[----:B------:R-:W-:-:S03]  /*2020*/  IADD3.X R14, PT, PT, RZ, R11, RZ, P1, !PT ;  /* 0x0000000bff0e7210 */ /* 0x000fc60000ffe4ff */
[----:B------:R-:W-:Y:S01]  /*2030*/  IMAD R15, R0, UR14, R15 ;  /* 0x0000000e000f7c24 */ /* 0x000fe2000f8e020f */
[----:B------:R-:W-:-:S04]  /*2040*/  ISETP.GE.U32.AND.EX P0, PT, R14, RZ, PT, P0 ;  /* 0x000000ff0e00720c */ /* 0x000fc80003f06100 */
        /* <DEDUP_REMOVED lines=13> */
[----:B0-----:R-:W-:-:S06]  /*2120*/  VIADD R12, R12, 0xffffffe ;  /* 0x0ffffffe0c0c7836 */ /* 0x001fcc0000000000 */
[----:B------:R0:W1:Y:S02]  /*2130*/  F2I.FTZ.U32.TRUNC.NTZ R13, R12 ;  /* 0x0000000c000d7305 */ /* 0x000064000021f000 */
[----:B0-----:R-:W-:Y:S02]  /*2140*/  HFMA2 R12, -RZ, RZ, 0, 0 ;  /* 0x00000000ff0c7431 */ /* 0x001fe400000001ff */
[----:B-1----:R-:W-:-:S04]  /*2150*/  IMAD.MOV R0, RZ, RZ, -R13 ;  /* 0x000000ffff007224 */ /* 0x002fc800078e0a0d */
[----:B------:R-:W-:-:S04]  /*2160*/  IMAD R0, R0, R26, RZ ;  /* 0x0000001a00007224 */ /* 0x000fc800078e02ff */
[----:B------:R-:W-:Y:S01]  /*2170*/  IMAD.HI.U32 R0, R13, R0, R12 ;  /* 0x000000000d007227 */ /* 0x000fe200078e000c */
[----:B------:R-:W-:-:S05]  /*2180*/  LEA.HI R13, R17, UR20, RZ, 0x1d ;  /* 0x00000014110d7c11 */ /* 0x000fca000f8fe8ff */
        /* <DEDUP_REMOVED lines=13> */
.L_x_171:
[----:B------:R-:W-:Y:S01]  /*2260*/  LEA.HI R24, R17, UR20, RZ, 0x1d ;  /* 0x0000001411187c11 */ /* 0x000fe2000f8fe8ff */
[----:B------:R-:W-:Y:S01]  /*2270*/  IMAD.MOV.U32 R15, RZ, RZ, RZ ;  /* 0x000000ffff0f7224 */ /* 0x000fe200078e00ff */
[----:B------:R-:W-:Y:S01]  /*2280*/  MOV R14, 0x22b0 ;  /* 0x000022b0000e7802 */ /* 0x000fe20000000f00 */
[----:B------:R-:W-:Y:S02]  /*2290*/  IMAD.MOV.U32 R16, RZ, RZ, R26 ;  /* 0x000000ffff107224 */ /* 0x000fe400078e001a */
[----:B------:R-:W-:Y:S05]  /*22a0*/  CALL.REL.NOINC `($__internal_4_$__cuda_sm20_div_s64) ;  /* 0x0000001c00607944 */ /* 0x000fea0003c00000 */
[----:B------:R-:W-:Y:S02]  /*22b0*/  IADD3 R13, PT, PT, -R0, RZ, RZ ;  /* 0x000000ff000d7210 */ /* 0x000fe40007ffe1ff */
[----:B------:R-:W-:-:S03]  /*22c0*/  MOV R27, R11 ;  /* 0x0000000b001b7202 */ /* 0x000fc60000000f00 */
[----:B------:R-:W-:Y:S01]  /*22d0*/  IMAD R24, R26, R13, R24 ;  /* 0x0000000d1a187224 */ /* 0x000fe200078e0218 */
[----:B------:R-:W-:-:S07]  /*22e0*/  MOV R26, R0 ;  /* 0x00000000001a7202 */ /* 0x000fce0000000f00 */
.L_x_172:
[----:B------:R-:W-:Y:S01]  /*22f0*/  IABS R13, UR19 ;  /* 0x00000013000d7c13 */ /* 0x000fe20008000000 */
[----:B------:R-:W-:Y:S01]  /*2300*/  IMAD R3, R3, R10, RZ ;  /* 0x0000000a03037224 */ /* 0x000fe200078e02ff */
[----:B------:R-:W-:Y:S01]  /*2310*/  MOV R14, RZ ;  /* 0x000000ff000e7202 */ /* 0x000fe20000000f00 */
[----:B------:R-:W-:Y:S01]  /*2320*/  BSSY.RECONVERGENT B0, `(.L_x_173) ;  /* 0x0000040000007945 */ /* 0x000fe20003800200 */
[----:B------:R-:W0:Y:S01]  /*2330*/  I2F.U32.RP R16, R13 ;  /* 0x0000000d00107306 */ /* 0x000e220000209000 */
[----:B------:R-:W-:Y:S01]  /*2340*/  IABS R0, UR19 ;  /* 0x0000001300007c13 */ /* 0x000fe20008000000 */
[----:B------:R-:W-:Y:S01]  /*2350*/  IMAD R3, R9, R4, R3 ;  /* 0x0000000409037224 */ /* 0x000fe200078e0203 */
[----:B------:R-:W-:Y:S02]  /*2360*/  IABS R11, R24 ;  /* 0x00000018000b7213 */ /* 0x000fe40000000000 */
[----:B------:R-:W-:-:S04]  /*2370*/  LOP3.LUT R4, R24, UR19, RZ, 0x3c, !PT ;  /* 0x0000001318047c12 */ /* 0x000fc8000f8e3cff */
[----:B------:R-:W-:Y:S01]  /*2380*/  ISETP.GE.AND P0, PT, R4, RZ, PT ;  /* 0x000000ff0400720c */ /* 0x000fe20003f06270 */
[----:B0-----:R-:W0:Y:S02]  /*2390*/  MUFU.RCP R15, R16 ;  /* 0x00000010000f7308 */ /* 0x001e240000001000 */
[----:B0-----:R-:W-:-:S06]  /*23a0*/  VIADD R15, R15, 0xffffffe ;  /* 0x0ffffffe0f0f7836 */ /* 0x001fcc0000000000 */
[----:B------:R-:W0:Y:S02]  /*23b0*/  F2I.FTZ.U32.TRUNC.NTZ R15, R15 ;  /* 0x0000000f000f7305 */ /* 0x000e24000021f000 */
[----:B0-----:R-:W-:-:S04]  /*23c0*/  IMAD.MOV R12, RZ, RZ, -R15 ;  /* 0x000000ffff0c7224 */ /* 0x001fc800078e0a0f */
[----:B------:R-:W-:-:S04]  /*23d0*/  IMAD R12, R12, R13, RZ ;  /* 0x0000000d0c0c7224 */ /* 0x000fc800078e02ff */
[----:B------:R-:W-:-:S04]  /*23e0*/  IMAD.HI.U32 R14, R15, R12, R14 ;  /* 0x0000000c0f0e7227 */ /* 0x000fc800078e000e */
[----:B------:R-:W-:Y:S02]  /*23f0*/  IMAD.MOV R12, RZ, RZ, -R0 ;  /* 0x000000ffff0c7224 */ /* 0x000fe400078e0a00 */
[----:B------:R-:W-:-:S04]  /*2400*/  IMAD.HI.U32 R0, R14, R11, RZ ;  /* 0x0000000b0e007227 */ /* 0x000fc800078e00ff */
[----:B------:R-:W-:Y:S02]  /*2410*/  IMAD R12, R0, R12, R11 ;  /* 0x0000000c000c7224 */ /* 0x000fe400078e020b */
[----:B------:R-:W-:-:S03]  /*2420*/  IMAD.WIDE.U32 R14, R9, R10, RZ ;  /* 0x0000000a090e7225 */ /* 0x000fc600078e00ff */
[----:B------:R-:W-:Y:S01]  /*2430*/  ISETP.GT.U32.AND P1, PT, R13, R12, PT ;  /* 0x0000000c0d00720c */ /* 0x000fe20003f24070 */
[----:B------:R-:W-:Y:S02]  /*2440*/  IMAD.IADD R3, R15, 0x1, R3 ;  /* 0x000000010f037824 */ /* 0x000fe400078e0203 */
[----:B------:R-:W-:-:S04]  /*2450*/  IMAD.WIDE.U32 R32, R14, R30, RZ ;  /* 0x0000001e0e207225 */ /* 0x000fc800078e00ff */
[----:B------:R-:W-:-:S04]  /*2460*/  IMAD R3, R3, R30, RZ ;  /* 0x0000001e03037224 */ /* 0x000fc800078e02ff */
[----:B------:R-:W-:Y:S02]  /*2470*/  IMAD R3, R31, R14, R3 ;  /* 0x0000000e1f037224 */ /* 0x000fe400078e0203 */
[-C--:B------:R-:W-:Y:S02]  /*2480*/  @!P1 IADD3 R12, PT, PT, R12, -R13.reuse, RZ ;  /* 0x8000000d0c0c9210 */ /* 0x080fe40007ffe0ff */
[----:B------:R-:W-:Y:S02]  /*2490*/  @!P1 IADD3 R0, PT, PT, R0, 0x1, RZ ;  /* 0x0000000100009810 */ /* 0x000fe40007ffe0ff */
[----:B------:R-:W-:Y:S01]  /*24a0*/  ISETP.GE.U32.AND P2, PT, R12, R13, PT ;  /* 0x0000000d0c00720c */ /* 0x000fe20003f46070 */
[----:B------:R-:W-:Y:S01]  /*24b0*/  IMAD.IADD R13, R33, 0x1, R3 ;  /* 0x00000001210d7824 */ /* 0x000fe200078e0203 */
[----:B------:R-:W-:-:S11]  /*24c0*/  ISETP.NE.AND P1, PT, RZ, UR19, PT ;  /* 0x00000013ff007c0c */ /* 0x000fd6000bf25270 */
[----:B------:R-:W-:-:S05]  /*24d0*/  @P2 VIADD R0, R0, 0x1 ;  /* 0x0000000100002836 */ /* 0x000fca0000000000 */
[----:B------:R-:W-:Y:S02]  /*24e0*/  MOV R4, R0 ;  /* 0x0000000000047202 */ /* 0x000fe40000000f00 */
[----:B------:R-:W-:Y:S02]  /*24f0*/  LOP3.LUT R0, R27, R13, RZ, 0xfc, !PT ;  /* 0x0000000d1b007212 */ /* 0x000fe400078efcff */
[----:B------:R-:W-:Y:S02]  /*2500*/  @!P0 IADD3 R4, PT, PT, -R4, RZ, RZ ;  /* 0x000000ff04048210 */ /* 0x000fe40007ffe1ff */
[----:B------:R-:W-:Y:S02]  /*2510*/  ISETP.NE.U32.AND P0, PT, R0, RZ, PT ;  /* 0x000000ff0000720c */ /* 0x000fe40003f05070 */
[----:B------:R-:W-:-:S04]  /*2520*/  @!P1 LOP3.LUT R4, RZ, UR19, RZ, 0x33, !PT ;  /* 0x00000013ff049c12 */ /* 0x000fc8000f8e33ff */
[----:B------:R-:W-:-:S05]  /*2530*/  IADD3 R3, PT, PT, -R4, RZ, RZ ;  /* 0x000000ff04037210 */ /* 0x000fca0007ffe1ff */
        /* <DEDUP_REMOVED lines=23> */
.L_x_174:
[----:B------:R-:W-:Y:S01]  /*26b0*/  IMAD.MOV.U32 R24, RZ, RZ, R26 ;  /* 0x000000ffff187224 */ /* 0x000fe200078e001a */
[----:B------:R-:W-:Y:S01]  /*26c0*/  MOV R15, R27 ;  /* 0x0000001b000f7202 */ /* 0x000fe20000000f00 */
[----:B------:R-:W-:Y:S01]  /*26d0*/  IMAD.MOV.U32 R16, RZ, RZ, R32 ;  /* 0x000000ffff107224 */ /* 0x000fe200078e0020 */
[----:B------:R-:W-:Y:S02]  /*26e0*/  MOV R14, 0x2700 ;  /* 0x00002700000e7802 */ /* 0x000fe40000000f00 */
[----:B------:R-:W-:Y:S05]  /*26f0*/  CALL.REL.NOINC `($__internal_4_$__cuda_sm20_div_s64) ;  /* 0x00000018004c7944 */ /* 0x000fea0003c00000 */
[----:B------:R-:W-:-:S05]  /*2700*/  IADD3 R27, PT, PT, -R0, RZ, RZ ;  /* 0x000000ff001b7210 */ /* 0x000fca0007ffe1ff */
[----:B------:R-:W-:Y:S02]  /*2710*/  IMAD R27, R27, R32, R26 ;  /* 0x000000201b1b7224 */ /* 0x000fe400078e021a */
.L_x_175:
[----:B------:R-:W-:Y:S05]  /*2720*/  BSYNC.RECONVERGENT B0 ;  /* 0x0000000000007941 */ /* 0x000fea0003800200 */
.L_x_173:
[----:B------:R-:W-:Y:S01]  /*2730*/  IABS R24, R10 ;  /* 0x0000000a00187213 */ /* 0x000fe20000000000 */
[----:B------:R-:W0:Y:S01]  /*2740*/  LDCU UR12, c[0x0][0x430] ;  /* 0x00008600ff0c77ac */ /* 0x000e220008000800 */
[----:B------:R-:W-:Y:S02]  /*2750*/  IABS R12, R9 ;  /* 0x00000009000c7213 */ /* 0x000fe40000000000 */
[----:B------:R-:W1:Y:S01]  /*2760*/  I2F.U32.RP R14, R24 ;  /* 0x00000018000e7306 */ /* 0x000e620000209000 */
[----:B------:R-:W-:Y:S01]  /*2770*/  IABS R19, R8 ;  /* 0x0000000800137213 */ /* 0x000fe20000000000 */
[----:B------:R-:W2:Y:S01]  /*2780*/  LDCU UR4, c[0x0][0x434] ;  /* 0x00008680ff0477ac */ /* 0x000ea20008000800 */
[----:B------:R-:W-:Y:S02]  /*2790*/  IABS R11, R7 ;  /* 0x00000007000b7213 */ /* 0x000fe40000000000 */
[----:B------:R-:W-:Y:S01]  /*27a0*/  IABS R25, R10 ;  /* 0x0000000a00197213 */ /* 0x000fe20000000000 */
[----:B------:R-:W-:Y:S01]  /*27b0*/  UIMAD UR13, UR7, UR8, URZ ;  /* 0x00000008070d72a4 */ /* 0x000fe2000f8e02ff */
[----:B------:R-:W-:Y:S01]  /*27c0*/  ISETP.NE.AND P5, PT, R9, RZ, PT ;  /* 0x000000ff0900720c */ /* 0x000fe20003fa5270 */
[----:B------:R-:W3:Y:S01]  /*27d0*/  I2F.U32.RP R18, R12 ;  /* 0x0000000c00127306 */ /* 0x000ee20000209000 */
[----:B------:R-:W-:Y:S01]  /*27e0*/  IADD3 R25, PT, PT, RZ, -R25, RZ ;  /* 0x80000019ff197210 */ /* 0x000fe20007ffe0ff */
[----:B0-----:R-:W-:-:S06]  /*27f0*/  USEL UR12, UR12, 0x1, UP0 ;  /* 0x000000010c0c7887 */ /* 0x001fcc0008000000 */
[----:B-1----:R-:W0:Y:S01]  /*2800*/  MUFU.RCP R14, R14 ;  /* 0x0000000e000e7308 */ /* 0x002e220000001000 */
[----:B------:R-:W-:Y:S02]  /*2810*/  USHF.R.S32.HI UR5, URZ, 0x1f, UR12 ;  /* 0x0000001fff057899 */ /* 0x000fe4000801140c */
[----:B--2---:R-:W-:-:S05]  /*2820*/  UIMAD UR4, UR12, UR4, URZ ;  /* 0x000000040c0472a4 */ /* 0x004fca000f8e02ff */
[----:B---3--:R-:W1:Y:S08]  /*2830*/  MUFU.RCP R13, R18 ;  /* 0x00000012000d7308 */ /* 0x008e700000001000 */
[----:B------:R-:W-:Y:S01]  /*2840*/  I2F.U32.RP R16, R19 ;  /* 0x0000001300107306 */ /* 0x000fe20000209000 */
[----:B0-----:R-:W-:-:S07]  /*2850*/  VIADD R30, R14, 0xffffffe ;  /* 0x0ffffffe0e1e7836 */ /* 0x001fce0000000000 */
[----:B------:R-:W0:Y:S01]  /*2860*/  F2I.FTZ.U32.TRUNC.NTZ R31, R30 ;  /* 0x0000001e001f7305 */ /* 0x000e22000021f000 */
[----:B-1----:R-:W-:-:S07]  /*2870*/  VIADD R14, R13, 0xffffffe ;  /* 0x0ffffffe0d0e7836 */ /* 0x002fce0000000000 */
[----:B------:R1:W2:Y:S01]  /*2880*/  F2I.FTZ.U32.TRUNC.NTZ R15, R14 ;  /* 0x0000000e000f7305 */ /* 0x0002a2000021f000 */
[----:B0-----:R-:W-:Y:S01]  /*2890*/  IADD3 R13, PT, PT, RZ, -R31, RZ ;  /* 0x8000001fff0d7210 */ /* 0x001fe20007ffe0ff */
[----:B------:R-:W-:-:S06]  /*28a0*/  IMAD.MOV.U32 R30, RZ, RZ, RZ ;  /* 0x000000ffff1e7224 */ /* 0x000fcc00078e00ff */
[----:B------:R0:W-:Y:S01]  /*28b0*/  MUFU.RCP R22, R16 ;  /* 0x0000001000167308 */ /* 0x0001e20000001000 */
[----:B------:R-:W-:Y:S02]  /*28c0*/  IMAD R13, R13, R24, RZ ;  /* 0x000000180d0d7224 */ /* 0x000fe400078e02ff */
[----:B-1----:R-:W-:-:S05]  /*28d0*/  IMAD.MOV.U32 R14, RZ, RZ, RZ ;  /* 0x000000ffff0e7224 */ /* 0x002fca00078e00ff */
[----:B------:R-:W1:Y:S01]  /*28e0*/  I2F.U32.RP R28, R11 ;  /* 0x0000000b001c7306 */ /* 0x000e620000209000 */
[----:B0-----:R-:W-:-:S04]  /*28f0*/  IMAD.HI.U32 R16, R31, R13, R30 ;  /* 0x0000000d1f107227 */ /* 0x001fc800078e001e */
[----:B--2---:R-:W-:-:S03]  /*2900*/  IMAD.MOV R13, RZ, RZ, -R15 ;  /* 0x000000ffff0d7224 */ /* 0x004fc600078e0a0f */
[----:B-1----:R-:W0:Y:S01]  /*2910*/  MUFU.RCP R28, R28 ;  /* 0x0000001c001c7308 */ /* 0x002e220000001000 */
[----:B------:R-:W-:Y:S02]  /*2920*/  VIADD R22, R22, 0xffffffe ;  /* 0x0ffffffe16167836 */ /* 0x000fe40000000000 */
[----:B------:R-:W-:-:S04]  /*2930*/  IMAD R13, R13, R12, RZ ;  /* 0x0000000c0d0d7224 */ /* 0x000fc800078e02ff */
[----:B------:R-:W-:Y:S01]  /*2940*/  IMAD.HI.U32 R14, R15, R13, R14 ;  /* 0x0000000d0f0e7227 */ /* 0x000fe200078e000e */
[----:B------:R-:W-:Y:S01]  /*2950*/  IABS R15, R27 ;  /* 0x0000001b000f7213 */ /* 0x000fe20000000000 */
[----:B------:R-:W1:Y:S04]  /*2960*/  F2I.FTZ.U32.TRUNC.NTZ R23, R22 ;  /* 0x0000001600177305 */ /* 0x000e68000021f000 */
[----:B------:R-:W-:-:S04]  /*2970*/  IMAD.HI.U32 R16, R16, R15, RZ ;  /* 0x0000000f10107227 */ /* 0x000fc800078e00ff */
[----:B------:R-:W-:Y:S02]  /*2980*/  IMAD R25, R16, R25, R15 ;  /* 0x0000001910197224 */ /* 0x000fe400078e020f */
[----:B------:R-:W2:Y:S01]  /*2990*/  LDC R15, c[0x0][0x3e0] ;  /* 0x0000f800ff0f7b82 */ /* 0x000ea20000000800 */
[----:B0-----:R-:W-:Y:S02]  /*29a0*/  VIADD R28, R28, 0xffffffe ;  /* 0x0ffffffe1c1c7836 */ /* 0x001fe40000000000 */
[----:B------:R-:W-:Y:S02]  /*29b0*/  ISETP.GT.U32.AND P1, PT, R24, R25, PT ;  /* 0x000000191800720c */ /* 0x000fe40003f24070 */
[----:B------:R-:W0:Y:S01]  /*29c0*/  F2I.FTZ.U32.TRUNC.NTZ R29, R28 ;  /* 0x0000001c001d7305 */ /* 0x000e22000021f000 */
[----:B-1----:R-:W-:Y:S01]  /*29d0*/  IADD3 R18, PT, PT, RZ, -R23, RZ ;  /* 0x80000017ff127210 */ /* 0x002fe20007ffe0ff */
[----:B------:R-:W-:-:S04]  /*29e0*/  IMAD.MOV.U32 R22, RZ, RZ, RZ ;  /* 0x000000ffff167224 */ /* 0x000fc800078e00ff */
[----:B------:R-:W-:-:S04]  /*29f0*/  IMAD R13, R18, R19, RZ ;  /* 0x00000013120d7224 */ /* 0x000fc800078e02ff */
[----:B------:R-:W-:Y:S01]  /*2a00*/  IMAD.HI.U32 R23, R23, R13, R22 ;  /* 0x0000000d17177227 */ /* 0x000fe200078e0016 */
[----:B------:R-:W-:-:S03]  /*2a10*/  @!P1 IADD3 R16, PT, PT, R16, 0x1, RZ ;  /* 0x0000000110109810 */ /* 0x000fc60007ffe0ff */
[----:B------:R-:W-:Y:S01]  /*2a20*/  @!P1 IMAD.IADD R25, R25, 0x1, -R24 ;  /* 0x0000000119199824 */ /* 0x000fe200078e0a18 */
[----:B------:R-:W-:Y:S01]  /*2a30*/  ISETP.NE.AND P1, PT, R10, RZ, PT ;  /* 0x000000ff0a00720c */ /* 0x000fe20003f25270 */
[--C-:B0-----:R-:W-:Y:S02]  /*2a40*/  IMAD.MOV R18, RZ, RZ, -R29.reuse ;  /* 0x000000ffff127224 */ /* 0x101fe400078e0a1d */
[----:B------:R-:W-:Y:S01]  /*2a50*/  IMAD.MOV.U32 R28, RZ, RZ, RZ ;  /* 0x000000ffff1c7224 */ /* 0x000fe200078e00ff */
[----:B--2---:R-:W-:Y:S01]  /*2a60*/  ISETP.LT.U32.AND P0, PT, R15, 0x1, PT ;  /* 0x000000010f00780c */ /* 0x004fe20003f01070 */
[----:B------:R-:W-:Y:S01]  /*2a70*/  IMAD R13, R18, R11, RZ ;  /* 0x0000000b120d7224 */ /* 0x000fe200078e02ff */
[----:B------:R-:W-:Y:S02]  /*2a80*/  ISETP.GE.U32.AND P3, PT, R25, R24, PT ;  /* 0x000000181900720c */ /* 0x000fe40003f66070 */
[----:B------:R-:W-:Y:S01]  /*2a90*/  ISETP.LT.AND.EX P0, PT, R2, RZ, PT, P0 ;  /* 0x000000ff0200720c */ /* 0x000fe20003f01300 */
[----:B------:R-:W-:Y:S01]  /*2aa0*/  IMAD.HI.U32 R13, R29, R13, R28 ;  /* 0x0000000d1d0d7227 */ /* 0x000fe200078e001c */
[----:B------:R-:W-:-:S02]  /*2ab0*/  IABS R2, R8 ;  /* 0x0000000800027213 */ /* 0x000fc40000000000 */
[----:B------:R-:W-:Y:S02]  /*2ac0*/  SEL R15, R15, 0x1, P0 ;  /* 0x000000010f0f7807 */ /* 0x000fe40000000000 */
[----:B------:R-:W-:Y:S01]  /*2ad0*/  IABS R24, R0 ;  /* 0x0000000000187213 */ /* 0x000fe20000000000 */
[----:B------:R-:W-:Y:S01]  /*2ae0*/  IMAD.MOV R2, RZ, RZ, -R2 ;  /* 0x000000ffff027224 */ /* 0x000fe200078e0a02 */
[----:B------:R-:W-:-:S03]  /*2af0*/  IABS R18, R15 ;  /* 0x0000000f00127213 */ /* 0x000fc60000000000 */
[----:B------:R-:W-:Y:S01]  /*2b00*/  IMAD.HI.U32 R23, R23, R24, RZ ;  /* 0x0000001817177227 */ /* 0x000fe200078e00ff */
[----:B------:R-:W0:Y:S03]  /*2b10*/  I2F.U32.RP R22, R18 ;  /* 0x0000001200167306 */ /* 0x000e260000209000 */
[----:B------:R-:W-:Y:S01]  /*2b20*/  IMAD R2, R23, R2, R24 ;  /* 0x0000000217027224 */ /* 0x000fe200078e0218 */
[----:B------:R-:W-:Y:S01]  /*2b30*/  LOP3.LUT R24, R27, R10, RZ, 0x3c, !PT ;  /* 0x0000000a1b187212 */ /* 0x000fe200078e3cff */
[----:B------:R-:W-:-:S03]  /*2b40*/  @P3 VIADD R16, R16, 0x1 ;  /* 0x0000000110103836 */ /* 0x000fc60000000000 */
[----:B------:R-:W-:Y:S02]  /*2b50*/  ISETP.GE.AND P0, PT, R24, RZ, PT ;  /* 0x000000ff1800720c */ /* 0x000fe40003f06270 */
[----:B------:R-:W-:Y:S01]  /*2b60*/  ISETP.GT.U32.AND P2, PT, R19, R2, PT ;  /* 0x000000021300720c */ /* 0x000fe20003f44070 */
[----:B0-----:R-:W0:Y:S10]  /*2b70*/  MUFU.RCP R22, R22 ;  /* 0x0000001600167308 */ /* 0x001e340000001000 */
[----:B------:R-:W-:Y:S01]  /*2b80*/  @!P0 IMAD.MOV R16, RZ, RZ, -R16 ;  /* 0x000000ffff108224 */ /* 0x000fe200078e0a10 */
[----:B------:R-:W-:Y:S01]  /*2b90*/  @!P1 LOP3.LUT R16, RZ, R10, RZ, 0x33, !PT ;  /* 0x0000000aff109212 */ /* 0x000fe200078e33ff */
[----:B------:R-:W-:Y:S01]  /*2ba0*/  @!P2 VIADD R23, R23, 0x1 ;  /* 0x000000011717a836 */ /* 0x000fe20000000000 */
[----:B------:R-:W-:-:S02]  /*2bb0*/  @!P2 IADD3 R2, PT, PT, R2, -R19, RZ ;  /* 0x800000130202a210 */ /* 0x000fc40007ffe0ff */
[----:B------:R-:W-:Y:S02]  /*2bc0*/  ISETP.NE.AND P2, PT, R8, RZ, PT ;  /* 0x000000ff0800720c */ /* 0x000fe40003f45270 */
[----:B------:R-:W-:Y:S02]  /*2bd0*/  ISETP.GE.U32.AND P0, PT, R2, R19, PT ;  /* 0x000000130200720c */ /* 0x000fe40003f06070 */
[----:B------:R-:W-:Y:S01]  /*2be0*/  IABS R19, R9 ;  /* 0x0000000900137213 */ /* 0x000fe20000000000 */
[----:B0-----:R-:W-:Y:S01]  /*2bf0*/  VIADD R24, R22, 0xffffffe ;  /* 0x0ffffffe16187836 */ /* 0x001fe20000000000 */
[----:B------:R-:W-:-:S03]  /*2c00*/  IABS R22, R16 ;  /* 0x0000001000167213 */ /* 0x000fc60000000000 */
[----:B------:R-:W-:Y:S01]  /*2c10*/  IMAD.MOV R19, RZ, RZ, -R19 ;  /* 0x000000ffff137224 */ /* 0x000fe200078e0a13 */
[----:B------:R0:W1:Y:S01]  /*2c20*/  F2I.FTZ.U32.TRUNC.NTZ R25, R24 ;  /* 0x0000001800197305 */ /* 0x000062000021f000 */
[----:B------:R-:W-:-:S04]  /*2c30*/  IMAD.HI.U32 R14, R14, R22, RZ ;  /* 0x000000160e0e7227 */ /* 0x000fc800078e00ff */
[----:B------:R-:W-:Y:S01]  /*2c40*/  @P0 IADD3 R23, PT, PT, R23, 0x1, RZ ;  /* 0x0000000117170810 */ /* 0x000fe20007ffe0ff */
[----:B------:R-:W-:Y:S01]  /*2c50*/  IMAD R29, R14, R19, R22 ;  /* 0x000000130e1d7224 */ /* 0x000fe200078e0216 */
[----:B------:R-:W-:-:S04]  /*2c60*/  LOP3.LUT R19, R0, R8, RZ, 0x3c, !PT ;  /* 0x0000000800137212 */ /* 0x000fc800078e3cff */
[----:B------:R-:W-:Y:S02]  /*2c70*/  ISETP.GE.AND P1, PT, R19, RZ, PT ;  /* 0x000000ff1300720c */ /* 0x000fe40003f26270 */
[----:B------:R-:W-:Y:S01]  /*2c80*/  IABS R19, R4 ;  /* 0x0000000400137213 */ /* 0x000fe20000000000 */
[----:B0-----:R-:W-:Y:S02]  /*2c90*/  HFMA2 R24, -RZ, RZ, 0, 0 ;  /* 0x00000000ff187431 */ /* 0x001fe400000001ff */
[----:B-1----:R-:W-:Y:S01]  /*2ca0*/  IMAD.MOV R2, RZ, RZ, -R25 ;  /* 0x000000ffff027224 */ /* 0x002fe200078e0a19 */
[----:B------:R-:W-:-:S03]  /*2cb0*/  ISETP.GT.U32.AND P3, PT, R12, R29, PT ;  /* 0x0000001d0c00720c */ /* 0x000fc60003f64070 */
[----:B------:R-:W-:Y:S01]  /*2cc0*/  IMAD R31, R2, R18, RZ ;  /* 0x00000012021f7224 */ /* 0x000fe200078e02ff */
[----:B------:R-:W-:-:S03]  /*2cd0*/  IABS R2, R15 ;  /* 0x0000000f00027213 */ /* 0x000fc60000000000 */
[----:B------:R-:W-:Y:S01]  /*2ce0*/  @!P1 IMAD.MOV R23, RZ, RZ, -R23 ;  /* 0x000000ffff179224 */ /* 0x000fe200078e0a17 */
[----:B------:R-:W-:Y:S01]  /*2cf0*/  @!P2 LOP3.LUT R23, RZ, R8, RZ, 0x33, !PT ;  /* 0x00000008ff17a212 */ /* 0x000fe200078e33ff */
[----:B------:R-:W-:-:S04]  /*2d00*/  IMAD.HI.U32 R24, R25, R31, R24 ;  /* 0x0000001f19187227 */ /* 0x000fc800078e0018 */
[----:B------:R-:W-:Y:S01]  /*2d10*/  IMAD.MOV R2, RZ, RZ, -R2 ;  /* 0x000000ffff027224 */ /* 0x000fe200078e0a02 */
[----:B------:R-:W-:Y:S01]  /*2d20*/  @!P3 IADD3 R14, PT, PT, R14, 0x1, RZ ;  /* 0x000000010e0eb810 */ /* 0x000fe20007ffe0ff */
[----:B------:R-:W-:-:S04]  /*2d30*/  IMAD.HI.U32 R24, R24, R19, RZ ;  /* 0x0000001318187227 */ /* 0x000fc800078e00ff */
[----:B------:R-:W-:Y:S01]  /*2d40*/  IMAD R19, R24, R2, R19 ;  /* 0x0000000218137224 */ /* 0x000fe200078e0213 */
[----:B------:R-:W-:Y:S01]  /*2d50*/  IABS R2, R7 ;  /* 0x0000000700027213 */ /* 0x000fe20000000000 */
[----:B------:R-:W-:Y:S01]  /*2d60*/  @!P3 IMAD.IADD R29, R29, 0x1, -R12 ;  /* 0x000000011d1db824 */ /* 0x000fe200078e0a0c */
[----:B------:R-:W-:Y:S02]  /*2d70*/  ISETP.NE.AND P3, PT, R7, RZ, PT ;  /* 0x000000ff0700720c */ /* 0x000fe40003f65270 */
[----:B------:R-:W-:Y:S01]  /*2d80*/  ISETP.GT.U32.AND P0, PT, R18, R19, PT ;  /* 0x000000131200720c */ /* 0x000fe20003f04070 */
[----:B------:R-:W-:Y:S01]  /*2d90*/  IMAD.MOV R2, RZ, RZ, -R2 ;  /* 0x000000ffff027224 */ /* 0x000fe200078e0a02 */
[----:B------:R-:W-:Y:S02]  /*2da0*/  ISETP.GE.U32.AND P6, PT, R29, R12, PT ;  /* 0x0000000c1d00720c */ /* 0x000fe40003fc6070 */
[----:B------:R-:W-:-:S09]  /*2db0*/  IABS R12, R23 ;  /* 0x00000017000c7213 */ /* 0x000fd20000000000 */
[-C--:B------:R-:W-:Y:S01]  /*2dc0*/  @!P0 IADD3 R19, PT, PT, R19, -R18.reuse, RZ ;  /* 0x8000001213138210 */ /* 0x080fe20007ffe0ff */
[----:B------:R-:W-:Y:S01]  /*2dd0*/  @!P0 VIADD R24, R24, 0x1 ;  /* 0x0000000118188836 */ /* 0x000fe20000000000 */
[----:B------:R-:W-:Y:S01]  /*2de0*/  ISETP.NE.AND P0, PT, R15, RZ, PT ;  /* 0x000000ff0f00720c */ /* 0x000fe20003f05270 */
[----:B------:R-:W-:Y:S01]  /*2df0*/  @P6 VIADD R14, R14, 0x1 ;  /* 0x000000010e0e6836 */ /* 0x000fe20000000000 */
[----:B------:R-:W-:Y:S01]  /*2e00*/  ISETP.GE.U32.AND P1, PT, R19, R18, PT ;  /* 0x000000121300720c */ /* 0x000fe20003f26070 */
[----:B------:R-:W-:Y:S01]  /*2e10*/  IMAD.HI.U32 R19, R13, R12, RZ ;  /* 0x0000000c0d137227 */ /* 0x000fe200078e00ff */
[----:B------:R-:W-:-:S03]  /*2e20*/  LOP3.LUT R13, R4, R15, RZ, 0x3c, !PT ;  /* 0x0000000f040d7212 */ /* 0x000fc600078e3cff */
[----:B------:R-:W-:Y:S01]  /*2e30*/  IMAD R2, R19, R2, R12 ;  /* 0x0000000213027224 */ /* 0x000fe200078e020c */
[----:B------:R-:W-:Y:S02]  /*2e40*/  ISETP.GE.AND P2, PT, R13, RZ, PT ;  /* 0x000000ff0d00720c */ /* 0x000fe40003f46270 */
[----:B------:R-:W-:-:S05]  /*2e50*/  LOP3.LUT R12, R16, R9, RZ, 0x3c, !PT ;  /* 0x00000009100c7212 */ /* 0x000fca00078e3cff */
[----:B------:R-:W-:Y:S02]  /*2e60*/  @P1 IADD3 R24, PT, PT, R24, 0x1, RZ ;  /* 0x0000000118181810 */ /* 0x000fe40007ffe0ff */
[----:B------:R-:W-:-:S04]  /*2e70*/  ISETP.GT.U32.AND P1, PT, R11, R2, PT ;  /* 0x000000020b00720c */ /* 0x000fc80003f24070 */
[----:B------:R-:W-:Y:S01]  /*2e80*/  @!P2 IMAD.MOV R24, RZ, RZ, -R24 ;  /* 0x000000ffff18a224 */ /* 0x000fe200078e0a18 */
[----:B------:R-:W-:Y:S02]  /*2e90*/  ISETP.GE.AND P2, PT, R12, RZ, PT ;  /* 0x000000ff0c00720c */ /* 0x000fe40003f46270 */
[----:B------:R-:W-:Y:S02]  /*2ea0*/  LOP3.LUT R12, R23, R7, RZ, 0x3c, !PT ;  /* 0x00000007170c7212 */ /* 0x000fe400078e3cff */
[----:B------:R-:W-:Y:S02]  /*2eb0*/  @!P0 LOP3.LUT R24, RZ, R15, RZ, 0x33, !PT ;  /* 0x0000000fff188212 */ /* 0x000fe400078e33ff */
[----:B------:R-:W-:Y:S02]  /*2ec0*/  ISETP.GE.AND P0, PT, R12, RZ, PT ;  /* 0x000000ff0c00720c */ /* 0x000fe40003f06270 */
[----:B------:R-:W-:Y:S02]  /*2ed0*/  @!P1 IMAD.IADD R2, R2, 0x1, -R11 ;  /* 0x0000000102029824 */ /* 0x000fe400078e0a0b */
[C---:B------:R-:W-:Y:S01]  /*2ee0*/  IMAD.WIDE R12, R24.reuse, UR9, RZ ;  /* 0x00000009180c7c25 */ /* 0x040fe2000f8e02ff */
[----:B------:R-:W-:-:S02]  /*2ef0*/  IADD3 R24, PT, PT, -R24, RZ, RZ ;  /* 0x000000ff18187210 */ /* 0x000fc40007ffe1ff */
[----:B------:R-:W-:Y:S01]  /*2f00*/  ISETP.GE.U32.AND P4, PT, R2, R11, PT ;  /* 0x0000000b0200720c */ /* 0x000fe20003f86070 */
[----:B------:R-:W-:Y:S01]  /*2f10*/  @!P1 VIADD R19, R19, 0x1 ;  /* 0x0000000113139836 */ /* 0x000fe20000000000 */
[----:B------:R-:W-:Y:S01]  /*2f20*/  @!P2 IADD3 R14, PT, PT, -R14, RZ, RZ ;  /* 0x000000ff0e0ea210 */ /* 0x000fe20007ffe1ff */
[C---:B------:R-:W-:Y:S01]  /*2f30*/  IMAD.WIDE.U32 R12, R3.reuse, UR12, R12 ;  /* 0x0000000c030c7c25 */ /* 0x040fe2000f8e000c */
[----:B------:R-:W-:Y:S01]  /*2f40*/  @!P5 LOP3.LUT R14, RZ, R9, RZ, 0x33, !PT ;  /* 0x00000009ff0ed212 */ /* 0x000fe200078e33ff */
[----:B------:R-:W-:Y:S02]  /*2f50*/  UIMAD UR12, UR22, UR12, URZ ;  /* 0x0000000c160c72a4 */ /* 0x000fe4000f8e02ff */
[----:B------:R-:W-:Y:S02]  /*2f60*/  IMAD.MOV R2, RZ, RZ, -R16 ;  /* 0x000000ffff027224 */ /* 0x000fe400078e0a10 */
[----:B------:R-:W-:Y:S02]  /*2f70*/  IMAD R13, R3, UR5, R13 ;  /* 0x00000005030d7c24 */ /* 0x000fe4000f8e020d */
[----:B------:R-:W-:Y:S01]  /*2f80*/  IMAD R2, R10, R2, R27 ;  /* 0x000000020a027224 */ /* 0x000fe200078e021b */
[----:B------:R-:W-:Y:S01]  /*2f90*/  IADD3 R10, PT, PT, -R14, RZ, RZ ;  /* 0x000000ff0e0a7210 */ /* 0x000fe20007ffe1ff */
[----:B------:R-:W-:-:S02]  /*2fa0*/  @P4 VIADD R19, R19, 0x1 ;  /* 0x0000000113134836 */ /* 0x000fc40000000000 */
[----:B------:R-:W-:Y:S02]  /*2fb0*/  IMAD R15, R15, R24, R4 ;  /* 0x000000180f0f7224 */ /* 0x000fe400078e0204 */
[----:B------:R-:W-:Y:S01]  /*2fc0*/  @!P0 IMAD.MOV R19, RZ, RZ, -R19 ;  /* 0x000000ffff138224 */ /* 0x000fe200078e0a13 */
[----:B------:R-:W-:Y:S01]  /*2fd0*/  @!P3 LOP3.LUT R19, RZ, R7, RZ, 0x33, !PT ;  /* 0x00000007ff13b212 */ /* 0x000fe200078e33ff */
[----:B------:R-:W-:Y:S02]  /*2fe0*/  IMAD.MOV R3, RZ, RZ, -R23 ;  /* 0x000000ffff037224 */ /* 0x000fe400078e0a17 */
[----:B------:R-:W-:-:S04]  /*2ff0*/  IMAD.WIDE R12, R15, UR8, R12 ;  /* 0x000000080f0c7c25 */ /* 0x000fc8000f8e020c */
[----:B------:R-:W-:Y:S01]  /*3000*/  IMAD.WIDE R24, R2, UR4, RZ ;  /* 0x0000000402187c25 */ /* 0x000fe2000f8e02ff */
[----:B------:R-:W0:Y:S03]  /*3010*/  LDCU.64 UR4, c[0x0][0x420] ;  /* 0x00008400ff0477ac */ /* 0x000e260008000a00 */
[----:B------:R-:W-:-:S04]  /*3020*/  IMAD.WIDE R14, R14, UR6, RZ ;  /* 0x000000060e0e7c25 */ /* 0x000fc8000f8e02ff */
[----:B------:R-:W-:Y:S02]  /*3030*/  IMAD.MOV R4, RZ, RZ, -R19 ;  /* 0x000000ffff047224 */ /* 0x000fe400078e0a13 */
[----:B------:R-:W-:Y:S01]  /*3040*/  IMAD R3, R8, R3, R0 ;  /* 0x0000000308037224 */ /* 0x000fe200078e0200 */
[----:B------:R-:W-:Y:S01]  /*3050*/  IADD3 R0, P1, P0, R14, R12, R24 ;  /* 0x0000000c0e007210 */ /* 0x000fe2000783e018 */
[----:B------:R-:W-:Y:S02]  /*3060*/  IMAD R10, R9, R10, R16 ;  /* 0x0000000a090a7224 */ /* 0x000fe400078e0210 */
[----:B------:R-:W-:Y:S01]  /*3070*/  IMAD R7, R7, R4, R23 ;  /* 0x0000000407077224 */ /* 0x000fe200078e0217 */
[----:B------:R-:W-:Y:S01]  /*3080*/  IADD3.X R13, PT, PT, R15, R13, R25, P1, P0 ;  /* 0x0000000d0f0d7210 */ /* 0x000fe20000fe0419 */
[----:B------:R-:W-:-:S04]  /*3090*/  IMAD.WIDE R2, R3, UR12, RZ ;  /* 0x0000000c03027c25 */ /* 0x000fc8000f8e02ff */
        /* <DEDUP_REMOVED lines=11> */
.L_x_170:
[----:B------:R-:W0:Y:S01]  /*3150*/  LDC.64 R2, c[0x0][0x420] ;  /* 0x00010800ff027b82 */ /* 0x000e220000000a00 */
[----:B------:R-:W-:-:S05]  /*3160*/  IADD3 R11, PT, PT, R11, UR20, RZ ;  /* 0x000000140b0b7c10 */ /* 0x000fca000fffe0ff */
[----:B0-----:R-:W-:-:S05]  /*3170*/  IMAD.WIDE.U32 R2, R11, 0x4, R2 ;  /* 0x000000040b027825 */ /* 0x001fca00078e0002 */
[----:B------:R1:W-:Y:S02]  /*3180*/  STG.E desc[UR10][R2.64], R20 ;  /* 0x0000001402007986 */ /* 0x0003e4000c10190a */
.L_x_169:
[----:B------:R-:W-:Y:S05]  /*3190*/  BSYNC.RECONVERGENT B1 ;  /* 0x0000000000017941 */ /* 0x000fea0003800200 */
.L_x_168:
[----:B------:R-:W2:Y:S01]  /*31a0*/  LDCU UR6, c[0x0][0x534] ;  /* 0x0000a680ff0677ac */ /* 0x000ea20008000800 */
[----:B01----:R-:W-:Y:S01]  /*31b0*/  LOP3.LUT R2, R17, 0x7, RZ, 0xc0, !PT ;  /* 0x0000000711027812 */ /* 0x003fe200078ec0ff */
[----:B------:R-:W-:Y:S03]  /*31c0*/  BSSY.RECONVERGENT B0, `(.L_x_176) ;  /* 0x000000f000007945 */ /* 0x000fe60003800200 */
[----:B--2---:R-:W-:-:S04]  /*31d0*/  ISETP.GE.AND P0, PT, R2, UR6, PT ;  /* 0x0000000602007c0c */ /* 0x004fc8000bf06270 */
[----:B------:R-:W-:-:S13]  /*31e0*/  ISETP.GT.U32.OR P0, PT, R17, 0x3f, P0 ;  /* 0x0000003f1100780c */ /* 0x000fda0000704470 */
[----:B------:R-:W-:Y:S05]  /*31f0*/  @P0 BRA `(.L_x_177) ;  /* 0x00000000002c0947 */ /* 0x000fea0003800000 */
[----:B------:R-:W0:Y:S01]  /*3200*/  S2R R0, SR_CgaCtaId ;  /* 0x0000000000007919 */ /* 0x000e220000008800 */
[----:B------:R-:W-:Y:S01]  /*3210*/  FADD.FTZ R4, -R20, R21 ;  /* 0x0000001514047221 */ /* 0x000fe20000010100 */
[----:B------:R-:W-:-:S03]  /*3220*/  MOV R3, 0x400 ;  /* 0x0000040000037802 */ /* 0x000fc60000000f00 */
[----:B------:R-:W-:-:S06]  /*3230*/  FMUL.FTZ R4, R4, 1.4426950216293334961 ;  /* 0x3fb8aa3b04047820 */ /* 0x000fcc0000410000 */
[----:B------:R-:W1:Y:S01]  /*3240*/  MUFU.EX2 R4, R4 ;  /* 0x0000000400047308 */ /* 0x000e620000000800 */
[----:B0-----:R-:W-:Y:S02]  /*3250*/  LEA R3, R0, R3, 0x18 ;  /* 0x0000000300037211 */ /* 0x001fe400078ec0ff */
[----:B------:R-:W-:-:S03]  /*3260*/  SHF.R.U32.HI R0, RZ, 0x1, R17 ;  /* 0x00000001ff007819 */ /* 0x000fc60000011611 */
[----:B------:R-:W-:Y:S01]  /*3270*/  IMAD R3, R2, 0x24, R3 ;  /* 0x0000002402037824 */ /* 0x000fe200078e0203 */
[----:B------:R-:W-:-:S04]  /*3280*/  LOP3.LUT R0, R0, 0x1fc, RZ, 0xc0, !PT ;  /* 0x000001fc00007812 */ /* 0x000fc800078ec0ff */
[----:B------:R-:W-:-:S05]  /*3290*/  IADD3 R3, PT, PT, R3, R0, RZ ;  /* 0x0000000003037210 */ /* 0x000fca0007ffe0ff */
[----:B-1----:R0:W-:Y:S02]  /*32a0*/  STS [R3], R4 ;  /* 0x0000000403007388 */ /* 0x0021e40000000800 */
.L_x_177:
[----:B------:R-:W-:Y:S05]  /*32b0*/  BSYNC.RECONVERGENT B0 ;  /* 0x0000000000007941 */ /* 0x000fea0003800200 */
.L_x_176:
[----:B------:R-:W-:Y:S01]  /*32c0*/  BAR.SYNC.DEFER_BLOCKING 0x0 ;  /* 0x0000000000007b1d */ /* 0x000fe20000010000 */
[----:B------:R-:W-:Y:S01]  /*32d0*/  UISETP.GE.AND UP0, UPT, UR6, 0x1, UPT ;  /* 0x000000010600788c */ /* 0x000fe2000bf06270 */
[----:B------:R-:W-:Y:S01]  /*32e0*/  SHF.R.U32.HI R13, RZ, 0x4, R17 ;  /* 0x00000004ff0d7819 */ /* 0x000fe20000011611 */
[----:B------:R-:W-:Y:S01]  /*32f0*/  IMAD.SHL.U32 R17, R17, 0x4, RZ ;  /* 0x0000000411117824 */ /* 0x000fe200078e00ff */
[----:B0-----:R-:W-:Y:S01]  /*3300*/  CS2R R2, SRZ ;  /* 0x0000000000027805 */ /* 0x001fe2000001ff00 */
[----:B------:R-:W-:Y:S02]  /*3310*/  IMAD.MOV.U32 R0, RZ, RZ, RZ ;  /* 0x000000ffff007224 */ /* 0x000fe400078e00ff */
[----:B------:R-:W-:Y:S01]  /*3320*/  IMAD.MOV.U32 R5, RZ, RZ, RZ ;  /* 0x000000ffff057224 */ /* 0x000fe200078e00ff */
[----:B------:R-:W-:Y:S02]  /*3330*/  LOP3.LUT R16, R17, 0x3c, RZ, 0xc0, !PT ;  /* 0x0000003c11107812 */ /* 0x000fe400078ec0ff */
[----:B------:R-:W-:Y:S05]  /*3340*/  BRA.U !UP0, `(.L_x_178) ;  /* 0x0000000508ec7547 */ /* 0x000fea000b800000 */
[----:B------:R-:W0:Y:S01]  /*3350*/  LDCU UR13, c[0x0][0x44c] ;  /* 0x00008980ff0d77ac */ /* 0x000e220008000800 */
[----:B------:R-:W-:Y:S01]  /*3360*/  IMAD.MOV.U32 R18, RZ, RZ, RZ ;  /* 0x000000ffff127224 */ /* 0x000fe200078e00ff */
[----:B------:R-:W-:Y:S02]  /*3370*/  CS2R R10, SRZ ;  /* 0x00000000000a7805 */ /* 0x000fe4000001ff00 */
[----:B------:R-:W-:Y:S01]  /*3380*/  CS2R R8, SRZ ;  /* 0x0000000000087805 */ /* 0x000fe2000001ff00 */
[----:B------:R-:W1:Y:S01]  /*3390*/  LDCU.64 UR4, c[0x0][0x3f8] ;  /* 0x00007f00ff0477ac */ /* 0x000e620008000a00 */
[----:B------:R-:W-:Y:S02]  /*33a0*/  UISETP.GE.U32.AND UP0, UPT, UR6, 0x4, UPT ;  /* 0x000000040600788c */ /* 0x000fe4000bf06070 */
[----:B0-----:R-:W-:Y:S02]  /*33b0*/  UIMAD UR7, UR20, UR13, URZ ;  /* 0x0000000d140772a4 */ /* 0x001fe4000f8e02ff */
[----:B------:R-:W-:-:S04]  /*33c0*/  UIMAD UR13, UR21, UR13, URZ ;  /* 0x0000000d150d72a4 */ /* 0x000fc8000f8e02ff */
[----:B------:R-:W-:Y:S01]  /*33d0*/  IMAD.U32 R15, RZ, RZ, UR7 ;  /* 0x00000007ff0f7e24 */ /* 0x000fe2000f8e00ff */
[----:B------:R-:W-:Y:S01]  /*33e0*/  IADD3 R0, P0, PT, R17, UR7, RZ ;  /* 0x0000000711007c10 */ /* 0x000fe2000ff1e0ff */
        /* <DEDUP_REMOVED lines=24> */
.L_x_188:
        /* <DEDUP_REMOVED lines=9> */
.L_x_181:
[----:B------:R-:W-:Y:S05]  /*3600*/  BSYNC.RECONVERGENT B0 ;  /* 0x0000000000007941 */ /* 0x000fea0003800200 */
.L_x_180:
        /* <DEDUP_REMOVED lines=12> */
.L_x_183:
[----:B------:R-:W-:Y:S05]  /*36d0*/  BSYNC.RECONVERGENT B0 ;  /* 0x0000000000007941 */ /* 0x000fea0003800200 */
.L_x_182:
        /* <DEDUP_REMOVED lines=12> */
.L_x_185:
[----:B------:R-:W-:Y:S05]  /*37a0*/  BSYNC.RECONVERGENT B0 ;  /* 0x0000000000007941 */ /* 0x000fea0003800200 */
.L_x_184:
        /* <DEDUP_REMOVED lines=12> */
.L_x_187:
[----:B------:R-:W-:Y:S05]  /*3870*/  BSYNC.RECONVERGENT B0 ;  /* 0x0000000000007941 */ /* 0x000fea0003800200 */
.L_x_186:
        /* <DEDUP_REMOVED lines=11> */
.L_x_179:
        /* <DEDUP_REMOVED lines=11> */
.L_x_191:
        /* <DEDUP_REMOVED lines=8> */
.L_x_190:
[----:B------:R-:W-:Y:S05]  /*3a60*/  BSYNC.RECONVERGENT B0 ;  /* 0x0000000000007941 */ /* 0x000fea0003800200 */
.L_x_189:
        /* <DEDUP_REMOVED lines=9> */
.L_x_178:
        /* <DEDUP_REMOVED lines=71> */
[----:B------:R-:W-:-:S03]  /*3f70*/  IMAD.WIDE.U32 R16, R12, UR8, R16 ;  /* 0x000000080c107c25 */ /* 0x000fc6000f8e0010 */
[----:B------:R-:W-:Y:S01]  /*3f80*/  SHF.R.S32.HI R4, RZ, 0x1f, R9 ;  /* 0x0000001fff047819 */ /* 0x000fe20000011409 */
[----:B------:R-:W-:-:S04]  /*3f90*/  IMAD R7, R12, UR9, R7 ;  /* 0x000000090c077c24 */ /* 0x000fc8000f8e0207 */
[----:B------:R-:W-:Y:S01]  /*3fa0*/  IMAD R4, R4, UR6, RZ ;  /* 0x0000000604047c24 */ /* 0x000fe2000f8e02ff */
[----:B------:R-:W-:-:S03]  /*3fb0*/  IADD3 R17, PT, PT, R17, R7, RZ ;  /* 0x0000000711117210 */ /* 0x000fc60007ffe0ff */
[C---:B------:R-:W-:Y:S02]  /*3fc0*/  IMAD R4, R9.reuse, UR7, R4 ;  /* 0x0000000709047c24 */ /* 0x040fe4000f8e0204 */
[----:B------:R-:W-:-:S05]  /*3fd0*/  IMAD.WIDE.U32 R16, R9, UR6, R16 ;  /* 0x0000000609107c25 */ /* 0x000fca000f8e0010 */
[----:B------:R-:W-:Y:S02]  /*3fe0*/  IADD3 R6, PT, PT, R17, R4, RZ ;  /* 0x0000000411067210 */ /* 0x000fe40007ffe0ff */
[----:B0-----:R-:W-:-:S04]  /*3ff0*/  LEA R4, P0, R16, UR4, 0x1 ;  /* 0x0000000410047c11 */ /* 0x001fc8000f8008ff */
[----:B------:R-:W-:-:S05]  /*4000*/  LEA.HI.X R5, R16, UR5, R6, 0x1, P0 ;  /* 0x0000000510057c11 */ /* 0x000fca00080f0c06 */
[----:B------:R-:W-:Y:S01]  /*4010*/  STG.E.64 desc[UR10][R4.64], R2 ;  /* 0x0000000204007986 */ /* 0x000fe2000c101b0a */
[----:B------:R-:W-:Y:S05]  /*4020*/  EXIT ;  /* 0x000000000000794d */ /* 0x000fea0003800000 */
        .weak           $__internal_4_$__cuda_sm20_div_s64
        .type           $__internal_4_$__cuda_sm20_div_s64,@function
        .size           $__internal_4_$__cuda_sm20_div_s64,(.L_x_14710 - $__internal_4_$__cuda_sm20_div_s64)
$__internal_4_$__cuda_sm20_div_s64:
        /* <DEDUP_REMOVED lines=10> */
[----:B------:R-:W-:Y:S01]  /*40d0*/  IMAD R19, R28, R23, R19 ;  /* 0x000000171c137224 */ /* 0x000fe200078e0213 */
[----:B------:R-:W-:-:S03]  /*40e0*/  IADD3 R11, P0, PT, RZ, -R18, RZ ;  /* 0x80000012ff0b7210 */ /* 0x000fc60007f1e0ff */
[----:B------:R-:W-:Y:S02]  /*40f0*/  IMAD R0, R29, R22, R19 ;  /* 0x000000161d007224 */ /* 0x000fe400078e0213 */
[----:B------:R-:W-:-:S04]  /*4100*/  IMAD.HI.U32 R18, R28, R11, RZ ;  /* 0x0000000b1c127227 */ /* 0x000fc800078e00ff */
[----:B------:R-:W-:Y:S02]  /*4110*/  IMAD.X R0, RZ, RZ, ~R0, P0 ;  /* 0x000000ffff007224 */ /* 0x000fe400000e0e00 */
[----:B------:R-:W-:Y:S02]  /*4120*/  IMAD.MOV.U32 R19, RZ, RZ, R28 ;  /* 0x000000ffff137224 */ /* 0x000fe400078e001c */
[----:B------:R-:W-:-:S04]  /*4130*/  IMAD.WIDE.U32 R18, P0, R28, R0, R18 ;  /* 0x000000001c127225 */ /* 0x000fc80007800012 */
[----:B------:R-:W-:-:S04]  /*4140*/  IMAD.HI.U32 R11, P1, R29, R11, R18 ;  /* 0x0000000b1d0b7227 */ /* 0x000fc80007820012 */
[----:B------:R-:W-:-:S04]  /*4150*/  IMAD.HI.U32 R18, R29, R0, RZ ;  /* 0x000000001d127227 */ /* 0x000fc800078e00ff */
[----:B------:R-:W-:Y:S02]  /*4160*/  IMAD R0, R29, R0, RZ ;  /* 0x000000001d007224 */ /* 0x000fe400078e02ff */
[----:B------:R-:W-:-:S03]  /*4170*/  IMAD.X R18, R18, 0x1, R29, P0 ;  /* 0x0000000112127824 */ /* 0x000fc600000e061d */
[----:B------:R-:W-:-:S04]  /*4180*/  IADD3 R29, P0, PT, R0, R11, RZ ;  /* 0x0000000b001d7210 */ /* 0x000fc80007f1e0ff */
[----:B------:R-:W-:Y:S01]  /*4190*/  IADD3.X R18, PT, PT, RZ, RZ, R18, P0, P1 ;  /* 0x000000ffff127210 */ /* 0x000fe200007e2412 */
[----:B------:R-:W-:Y:S01]  /*41a0*/  IMAD.WIDE.U32 R34, R29, R22, RZ ;  /* 0x000000161d227225 */ /* 0x000fe200078e00ff */
[----:B------:R-:W-:-:S03]  /*41b0*/  ISETP.GE.AND P1, PT, R15, RZ, PT ;  /* 0x000000ff0f00720c */ /* 0x000fc60003f26270 */
[----:B------:R-:W-:Y:S01]  /*41c0*/  IMAD R11, R29, R23, R35 ;  /* 0x000000171d0b7224 */ /* 0x000fe200078e0223 */
[----:B------:R-:W-:-:S03]  /*41d0*/  IADD3 R19, P0, PT, RZ, -R34, RZ ;  /* 0x80000022ff137210 */ /* 0x000fc60007f1e0ff */
[----:B------:R-:W-:Y:S02]  /*41e0*/  IMAD R11, R18, R22, R11 ;  /* 0x00000016120b7224 */ /* 0x000fe400078e020b */
[----:B------:R-:W-:-:S03]  /*41f0*/  IMAD.HI.U32 R28, R29, R19, RZ ;  /* 0x000000131d1c7227 */ /* 0x000fc600078e00ff */
[----:B------:R-:W-:-:S05]  /*4200*/  IADD3.X R11, PT, PT, RZ, ~R11, RZ, P0, !PT ;  /* 0x8000000bff0b7210 */ /* 0x000fca00007fe4ff */
[----:B------:R-:W-:-:S04]  /*4210*/  IMAD.WIDE.U32 R28, P0, R29, R11, R28 ;  /* 0x0000000b1d1c7225 */ /* 0x000fc8000780001c */
[----:B------:R-:W-:-:S04]  /*4220*/  IMAD.HI.U32 R12, P3, R18, R19, R28 ;  /* 0x00000013120c7227 */ /* 0x000fc8000786001c */
[----:B------:R-:W-:-:S04]  /*4230*/  IMAD.HI.U32 R19, R18, R11, RZ ;  /* 0x0000000b12137227 */ /* 0x000fc800078e00ff */
[----:B------:R-:W-:Y:S01]  /*4240*/  IMAD.X R0, R19, 0x1, R18, P0 ;  /* 0x0000000113007824 */ /* 0x000fe200000e0612 */
[-C--:B------:R-:W-:Y:S01]  /*4250*/  IADD3 R25, P0, PT, RZ, -R24.reuse, RZ ;  /* 0x80000018ff197210 */ /* 0x080fe20007f1e0ff */
[----:B------:R-:W-:Y:S02]  /*4260*/  IMAD R11, R18, R11, RZ ;  /* 0x0000000b120b7224 */ /* 0x000fe400078e02ff */
[----:B------:R-:W-:Y:S01]  /*4270*/  IMAD.MOV.U32 R19, RZ, RZ, RZ ;  /* 0x000000ffff137224 */ /* 0x000fe200078e00ff */
[----:B------:R-:W-:Y:S01]  /*4280*/  SEL R25, R25, R24, !P1 ;  /* 0x0000001819197207 */ /* 0x000fe20004800000 */
[----:B------:R-:W-:Y:S01]  /*4290*/  IMAD.X R18, RZ, RZ, ~R15, P0 ;  /* 0x000000ffff127224 */ /* 0x000fe200000e0e0f */
[----:B------:R-:W-:-:S04]  /*42a0*/  IADD3 R12, P2, PT, R11, R12, RZ ;  /* 0x0000000c0b0c7210 */ /* 0x000fc80007f5e0ff */
[----:B------:R-:W-:Y:S01]  /*42b0*/  SEL R11, R18, R15, !P1 ;  /* 0x0000000f120b7207 */ /* 0x000fe20004800000 */
[----:B------:R-:W-:Y:S01]  /*42c0*/  IMAD.HI.U32 R18, R12, R25, RZ ;  /* 0x000000190c127227 */ /* 0x000fe200078e00ff */
[----:B------:R-:W-:-:S03]  /*42d0*/  IADD3.X R0, PT, PT, RZ, RZ, R0, P2, P3 ;  /* 0x000000ffff007210 */ /* 0x000fc600017e6400 */
[----:B------:R-:W-:-:S04]  /*42e0*/  IMAD.WIDE.U32 R18, R12, R11, R18 ;  /* 0x0000000b0c127225 */ /* 0x000fc800078e0012 */
[----:B------:R-:W-:-:S04]  /*42f0*/  IMAD.HI.U32 R12, P2, R0, R25, R18 ;  /* 0x00000019000c7227 */ /* 0x000fc80007840012 */
[CC--:B------:R-:W-:Y:S02]  /*4300*/  IMAD R19, R0.reuse, R11.reuse, RZ ;  /* 0x0000000b00137224 */ /* 0x0c0fe400078e02ff */
[----:B------:R-:W-:-:S03]  /*4310*/  IMAD.HI.U32 R0, R0, R11, RZ ;  /* 0x0000000b00007227 */ /* 0x000fc600078e00ff */
[----:B------:R-:W-:Y:S01]  /*4320*/  IADD3 R19, P1, PT, R19, R12, RZ ;  /* 0x0000000c13137210 */ /* 0x000fe20007f3e0ff */
[----:B------:R-:W-:-:S04]  /*4330*/  IMAD.X R0, RZ, RZ, R0, P2 ;  /* 0x000000ffff007224 */ /* 0x000fc800010e0600 */
[----:B------:R-:W-:-:S04]  /*4340*/  IMAD.WIDE.U32 R28, R19, R22, RZ ;  /* 0x00000016131c7225 */ /* 0x000fc800078e00ff */
[----:B------:R-:W-:Y:S01]  /*4350*/  IMAD R18, R19, R23, R29 ;  /* 0x0000001713127224 */ /* 0x000fe200078e021d */
[----:B------:R-:W-:Y:S02]  /*4360*/  IADD3 R12, P0, PT, -R28, R25, RZ ;  /* 0x000000191c0c7210 */ /* 0x000fe40007f1e1ff */
[----:B------:R-:W-:Y:S02]  /*4370*/  IADD3.X R25, PT, PT, RZ, R0, RZ, P1, !PT ;  /* 0x00000000ff197210 */ /* 0x000fe40000ffe4ff */
[CC--:B------:R-:W-:Y:S02]  /*4380*/  ISETP.GE.U32.AND P2, PT, R12.reuse, R22.reuse, PT ;  /* 0x000000160c00720c */ /* 0x0c0fe40003f46070 */
[-C--:B------:R-:W-:Y:S01]  /*4390*/  IADD3 R29, P1, PT, R12, -R22.reuse, RZ ;  /* 0x800000160c1d7210 */ /* 0x080fe20007f3e0ff */
[----:B------:R-:W-:-:S04]  /*43a0*/  IMAD R18, R25, R22, R18 ;  /* 0x0000001619127224 */ /* 0x000fc800078e0212 */
[----:B------:R-:W-:-:S04]  /*43b0*/  IMAD.X R11, R11, 0x1, ~R18, P0 ;  /* 0x000000010b0b7824 */ /* 0x000fc800000e0e12 */
[C---:B------:R-:W-:Y:S01]  /*43c0*/  IMAD.X R0, R11.reuse, 0x1, ~R23, P1 ;  /* 0x000000010b007824 */ /* 0x040fe200008e0e17 */
[----:B------:R-:W-:-:S04]  /*43d0*/  ISETP.GE.U32.AND.EX P2, PT, R11, R23, PT, P2 ;  /* 0x000000170b00720c */ /* 0x000fc80003f46120 */
[----:B------:R-:W-:Y:S02]  /*43e0*/  SEL R29, R29, R12, P2 ;  /* 0x0000000c1d1d7207 */ /* 0x000fe40001000000 */
[----:B------:R-:W-:Y:S02]  /*43f0*/  IADD3 R12, P1, PT, R19, 0x1, RZ ;  /* 0x00000001130c7810 */ /* 0x000fe40007f3e0ff */
[----:B------:R-:W-:Y:S02]  /*4400*/  SEL R11, R0, R11, P2 ;  /* 0x0000000b000b7207 */ /* 0x000fe40001000000 */
[----:B------:R-:W-:Y:S01]  /*4410*/  ISETP.GE.U32.AND P0, PT, R29, R22, PT ;  /* 0x000000161d00720c */ /* 0x000fe20003f06070 */
[----:B------:R-:W-:Y:S01]  /*4420*/  IMAD.X R0, RZ, RZ, R25, P1 ;  /* 0x000000ffff007224 */ /* 0x000fe200008e0619 */
[----:B------:R-:W-:Y:S02]  /*4430*/  SEL R12, R12, R19, P2 ;  /* 0x000000130c0c7207 */ /* 0x000fe40001000000 */
[----:B------:R-:W-:-:S02]  /*4440*/  ISETP.GE.U32.AND.EX P1, PT, R11, R23, PT, P0 ;  /* 0x000000170b00720c */ /* 0x000fc40003f26100 */
[----:B------:R-:W-:Y:S02]  /*4450*/  SEL R0, R0, R25, P2 ;  /* 0x0000001900007207 */ /* 0x000fe40001000000 */
[----:B------:R-:W-:-:S04]  /*4460*/  IADD3 R19, P0, PT, R12, 0x1, RZ ;  /* 0x000000010c137810 */ /* 0x000fc80007f1e0ff */
[----:B------:R-:W-:Y:S02]  /*4470*/  IADD3.X R11, PT, PT, RZ, R0, RZ, P0, !PT ;  /* 0x00000000ff0b7210 */ /* 0x000fe400007fe4ff */
[----:B------:R-:W-:Y:S02]  /*4480*/  SEL R19, R19, R12, P1 ;  /* 0x0000000c13137207 */ /* 0x000fe40000800000 */
[----:B------:R-:W-:Y:S02]  /*4490*/  SEL R11, R11, R0, P1 ;  /* 0x000000000b0b7207 */ /* 0x000fe40000800000 */
[----:B------:R-:W-:Y:S01]  /*44a0*/  LOP3.LUT R12, R13, R15, RZ, 0x3c, !PT ;  /* 0x0000000f0d0c7212 */ /* 0x000fe200078e3cff */
[----:B------:R-:W-:Y:S01]  /*44b0*/  IMAD.MOV.U32 R15, RZ, RZ, 0x0 ;  /* 0x00000000ff0f7424 */ /* 0x000fe200078e00ff */
[----:B------:R-:W-:Y:S02]  /*44c0*/  IADD3 R0, P1, PT, RZ, -R19, RZ ;  /* 0x80000013ff007210 */ /* 0x000fe40007f3e0ff */
[----:B------:R-:W-:-:S02]  /*44d0*/  ISETP.GE.AND P2, PT, R12, RZ, PT ;  /* 0x000000ff0c00720c */ /* 0x000fc40003f46270 */
[----:B------:R-:W-:Y:S01]  /*44e0*/  ISETP.NE.U32.AND P0, PT, R16, RZ, PT ;  /* 0x000000ff1000720c */ /* 0x000fe20003f05070 */
[----:B------:R-:W-:Y:S01]  /*44f0*/  IMAD.X R12, RZ, RZ, ~R11, P1 ;  /* 0x000000ffff0c7224 */ /* 0x000fe200008e0e0b */
[----:B------:R-:W-:Y:S02]  /*4500*/  SEL R0, R0, R19, !P2 ;  /* 0x0000001300007207 */ /* 0x000fe40005000000 */
[----:B------:R-:W-:Y:S02]  /*4510*/  ISETP.NE.AND.EX P0, PT, R13, RZ, PT, P0 ;  /* 0x000000ff0d00720c */ /* 0x000fe40003f05300 */
[----:B------:R-:W-:Y:S02]  /*4520*/  SEL R12, R12, R11, !P2 ;  /* 0x0000000b0c0c7207 */ /* 0x000fe40005000000 */
[----:B------:R-:W-:Y:S02]  /*4530*/  SEL R0, R0, 0xffffffff, P0 ;  /* 0xffffffff00007807 */ /* 0x000fe40000000000 */
[----:B------:R-:W-:Y:S01]  /*4540*/  SEL R11, R12, 0xffffffff, P0 ;  /* 0xffffffff0c0b7807 */ /* 0x000fe20000000000 */
[----:B------:R-:W-:Y:S06]  /*4550*/  RET.REL.NODEC R14 `(_ZN5flash32flash_fwd_splitkv_combine_kernelI23Flash_fwd_kernel_traitsILi64ELi64ELi256ELi4ELb0ELb0EN7cutlass10bfloat16_tE19Flash_kernel_traitsILi64ELi64ELi256ELi4ES3_EELi8ELi3ELb0EEEvNS_16Flash_fwd_paramsE) ;  /* 0xffffffb80ea87950 */ /* 0x000fec0003c3ffff */
.L_x_192:
        /* <DEDUP_REMOVED lines=10> */
.L_x_14710:


//--------------------- .text._ZN5flash32flash_fwd_splitkv_combine_kernelI23Flash_fwd_kernel_traitsILi64ELi64ELi256ELi4ELb0ELb0EN7cutlass10bfloat16_tE19Flash_kernel_traitsILi64ELi64ELi256ELi4ES3_EELi8ELi2ELb0EEEvNS_16Flash_fwd_paramsE --------------------------
	.section	.text._ZN5flash32flash_fwd_splitkv_combine_kernelI23Flash_fwd_kernel_traitsILi64ELi64ELi256ELi4ELb0ELb0EN7cutlass10bfloat16_tE19Flash_kernel_traitsILi64ELi64ELi256ELi4ES3_EELi8ELi2ELb0EEEvNS_16Flash_fwd_paramsE,"ax",@progbits
	.align	128
        .global         _ZN5flash32flash_fwd_splitkv_combine_kernelI23Flash_fwd_kernel_traitsILi64ELi64ELi256ELi4ELb0ELb0EN7cutlass10bfloat16_tE19Flash_kernel_traitsILi64ELi64ELi256ELi4ES3_EELi8ELi2ELb0EEEvNS_16Flash_fwd_paramsE
        .type           _ZN5flash32flash_fwd_splitkv_combine_kernelI23Flash_fwd_kernel_traitsILi64ELi64ELi256ELi4ELb0ELb0EN7cutlass10bfloat16_tE19Flash_kernel_traitsILi64ELi64ELi256ELi4ES3_EELi8ELi2ELb0EEEvNS_16Flash_fwd_paramsE,@function
        .size           _ZN5flash32flash_fwd_splitkv_combine_kernelI23Flash_fwd_kernel_traitsILi64ELi64ELi256ELi4ELb0ELb0EN7cutlass10bfloat16_tE19Flash_kernel_traitsILi64ELi64ELi256ELi4ES3_EELi8ELi2ELb0EEEvNS_16Flash_fwd_paramsE,(.L_x_14711 - _ZN5flash32flash_fwd_splitkv_combine_kernelI23Flash_fwd_kernel_traitsILi64ELi64ELi256ELi4ELb0ELb0EN7cutlass10bfloat16_tE19Flash_kernel_traitsILi64ELi64ELi256ELi4ES3_EELi8ELi2ELb0EEEvNS_16Flash_fwd_paramsE)
        .other          _ZN5flash32flash_fwd_splitkv_combine_kernelI23Flash_fwd_kernel_traitsILi64ELi64ELi256ELi4ELb0ELb0EN7cutlass10bfloat16_tE19Flash_kernel_traitsILi64ELi64ELi256ELi4ES3_EELi8ELi2ELb0EEEvNS_16Flash_fwd_paramsE,@"STO_CUDA_ENTRY STV_DEFAULT"
_ZN5flash32flash_fwd_splitkv_combine_kernelI23Flash_fwd_kernel_traitsILi64ELi64ELi256ELi4ELb0ELb0EN7cutlass10bfloat16_tE19Flash_kernel_traitsILi64ELi64ELi256ELi4ES3_EELi8ELi2ELb0EEEvNS_16Flash_fwd_paramsE:
.text._ZN5flash32flash_fwd_splitkv_combine_kernelI23Flash_fwd_kernel_traitsILi64ELi64ELi256ELi4ELb0ELb0EN7cutlass10bfloat16_tE19Flash_kernel_traitsILi64ELi64ELi256ELi4ES3_EELi8ELi2ELb0EEEvNS_16Flash_fwd_paramsE:
        /* <DEDUP_REMOVED lines=38> */
.L_x_193:
[----:B------:R-:W-:Y:S01]  /*0260*/  IMAD.U32 R22, RZ, RZ, UR15 ;  /* 0x0000000fff167e24 */ /* 0x000fe2000f8e00ff */
[----:B------:R-:W-:Y:S01]  /*0270*/  MOV R18, UR13 ;  /* 0x0000000d00127c02 */ /* 0x000fe20008000f00 */
[----:B------:R-:W-:Y:S01]  /*0280*/  IMAD.U32 R17, RZ, RZ, UR17 ;  /* 0x00000011ff117e24 */ /* 0x000fe2000f8e00ff */
[----:B------:R-:W-:Y:S02]  /*0290*/  MOV R16, UR10 ;  /* 0x0000000a00107c02 */ /* 0x000fe40008000f00 */
[----:B------:R-:W-:Y:S02]  /*02a0*/  MOV R14, 0x2c0 ;  /* 0x000002c0000e7802 */ /* 0x000fe40000000f00 */
[----:B------:R-:W-:Y:S05]  /*02b0*/  CALL.REL.NOINC `($__internal_5_$__cuda_sm20_div_s64) ;  /* 0x0000003c00407944 */ /* 0x000fea0003c00000 */
.L_x_194:
        /* <DEDUP_REMOVED lines=30> */
.L_x_196:
[----:B------:R-:W-:Y:S01]  /*04a0*/  IMAD.MOV.U32 R22, RZ, RZ, R10 ;  /* 0x000000ffff167224 */ /* 0x000fe200078e000a */
[----:B------:R-:W-:Y:S02]  /*04b0*/  MOV R17, R11 ;  /* 0x0000000b00117202 */ /* 0x000fe40000000f00 */
[----:B------:R-:W-:Y:S02]  /*04c0*/  MOV R14, 0x4e0 ;  /* 0x000004e0000e7802 */ /* 0x000fe40000000f00 */
[----:B------:R-:W-:Y:S05]  /*04d0*/  CALL.REL.NOINC `($__internal_5_$__cuda_sm20_div_s64) ;  /* 0x0000003800b87944 */ /* 0x000fea0003c00000 */
[----:B------:R-:W-:Y:S02]  /*04e0*/  MOV R4, R10 ;  /* 0x0000000a00047202 */ /* 0x000fe40000000f00 */
[----:B------:R-:W-:Y:S02]  /*04f0*/  MOV R5, R11 ;  /* 0x0000000b00057202 */ /* 0x000fe40000000f00 */
.L_x_197:
[----:B------:R-:W-:Y:S05]  /*0500*/  BSYNC.RECONVERGENT B0 ;  /* 0x0000000000007941 */ /* 0x000fea0003800200 */
.L_x_195:
        /* <DEDUP_REMOVED lines=58> */
.L_x_199:
[----:B------:R-:W-:Y:S01]  /*08b0*/  IMAD.MOV.U32 R22, RZ, RZ, R18 ;  /* 0x000000ffff167224 */ /* 0x000fe200078e0012 */
[----:B------:R-:W-:Y:S01]  /*08c0*/  MOV R18, R8 ;  /* 0x0000000800127202 */ /* 0x000fe20000000f00 */
[----:B------:R-:W-:Y:S01]  /*08d0*/  IMAD.MOV.U32 R17, RZ, RZ, R16 ;  /* 0x000000ffff117224 */ /* 0x000fe200078e0010 */
[----:B------:R-:W-:Y:S02]  /*08e0*/  MOV R16, R0 ;  /* 0x0000000000107202 */ /* 0x000fe40000000f00 */
[----:B------:R-:W-:Y:S02]  /*08f0*/  MOV R14, 0x910 ;  /* 0x00000910000e7802 */ /* 0x000fe40000000f00 */
[----:B------:R-:W-:Y:S05]  /*0900*/  CALL.REL.NOINC `($__internal_5_$__cuda_sm20_div_s64) ;  /* 0x0000003400ac7944 */ /* 0x000fea0003c00000 */
.L_x_200:
[----:B------:R-:W-:Y:S05]  /*0910*/  BSYNC.RECONVERGENT B0 ;  /* 0x0000000000007941 */ /* 0x000fea0003800200 */
.L_x_198:
        /* <DEDUP_REMOVED lines=124> */
.L_x_202:
[----:B------:R-:W-:Y:S01]  /*10e0*/  IMAD.MOV.U32 R22, RZ, RZ, R10 ;  /* 0x000000ffff167224 */ /* 0x000fe200078e000a */
[----:B------:R-:W-:Y:S01]  /*10f0*/  MOV R18, R7 ;  /* 0x0000000700127202 */ /* 0x000fe20000000f00 */
[----:B------:R-:W-:Y:S01]  /*1100*/  IMAD.MOV.U32 R17, RZ, RZ, R11 ;  /* 0x000000ffff117224 */ /* 0x000fe200078e000b */
[----:B------:R-:W-:Y:S02]  /*1110*/  MOV R16, R25 ;  /* 0x0000001900107202 */ /* 0x000fe40000000f00 */
[----:B------:R-:W-:Y:S02]  /*1120*/  MOV R14, 0x1140 ;  /* 0x00001140000e7802 */ /* 0x000fe40000000f00 */
[----:B------:R-:W-:Y:S05]  /*1130*/  CALL.REL.NOINC `($__internal_5_$__cuda_sm20_div_s64) ;  /* 0x0000002c00a07944 */ /* 0x000fea0003c00000 */
[----:B------:R-:W-:Y:S02]  /*1140*/  MOV R32, R10 ;  /* 0x0000000a00207202 */ /* 0x000fe40000000f00 */
[----:B------:R-:W-:Y:S02]  /*1150*/  MOV R33, R11 ;  /* 0x0000000b00217202 */ /* 0x000fe40000000f00 */
.L_x_203:
[----:B------:R-:W-:Y:S05]  /*1160*/  BSYNC.RECONVERGENT B0 ;  /* 0x0000000000007941 */ /* 0x000fea0003800200 */
.L_x_201:
        /* <DEDUP_REMOVED lines=57> */
.L_x_205:
[----:B------:R-:W-:Y:S01]  /*1500*/  IMAD.MOV.U32 R22, RZ, RZ, R4 ;  /* 0x000000ffff167224 */ /* 0x000fe200078e0004 */
[----:B------:R-:W-:Y:S01]  /*1510*/  MOV R17, R5 ;  /* 0x0000000500117202 */ /* 0x000fe20000000f00 */
[----:B------:R-:W-:Y:S01]  /*1520*/  IMAD.MOV.U32 R18, RZ, RZ, R6 ;  /* 0x000000ffff127224 */ /* 0x000fe200078e0006 */
[----:B------:R-:W-:Y:S02]  /*1530*/  MOV R14, 0x1550 ;  /* 0x00001550000e7802 */ /* 0x000fe40000000f00 */
[----:B------:R-:W-:Y:S05]  /*1540*/  CALL.REL.NOINC `($__internal_5_$__cuda_sm20_div_s64) ;  /* 0x00000028009c7944 */ /* 0x000fea0003c00000 */
[----:B------:R-:W-:Y:S02]  /*1550*/  MOV R26, R10 ;  /* 0x0000000a001a7202 */ /* 0x000fe40000000f00 */
[----:B------:R-:W-:Y:S02]  /*1560*/  MOV R27, R11 ;  /* 0x0000000b001b7202 */ /* 0x000fe40000000f00 */
.L_x_206:
[----:B------:R-:W-:Y:S05]  /*1570*/  BSYNC.RECONVERGENT B0 ;  /* 0x0000000000007941 */ /* 0x000fea0003800200 */
.L_x_204:
[----:B------:R-:W0:Y:S01]  /*1580*/  LDCU UR5, c[0x0][0x434] ;  /* 0x00008680ff0577ac */ /* 0x000e220008000800 */
[----:B------:R-:W1:Y:S01]  /*1590*/  S2R R19, SR_TID.X ;  /* 0x0000000000137919 */ /* 0x000e620000002100 */
[----:B------:R-:W-:Y:S01]  /*15a0*/  BSSY.RECONVERGENT B0, `(.L_x_207) ;  /* 0x0000046000007945 */ /* 0x000fe20003800200 */
[----:B------:R-:W-:Y:S01]  /*15b0*/  IMAD.MOV.U32 R21, RZ, RZ, -0x800000 ;  /* 0xff800000ff157424 */ /* 0x000fe200078e00ff */
[----:B------:R-:W2:Y:S01]  /*15c0*/  LDCU UR18, c[0x0][0x534] ;  /* 0x0000a680ff1277ac */ /* 0x000ea20008000800 */
[----:B------:R-:W-:Y:S01]  /*15d0*/  IMAD.MOV.U32 R24, RZ, RZ, -0x800000 ;  /* 0xff800000ff187424 */ /* 0x000fe200078e00ff */
[----:B------:R-:W3:Y:S01]  /*15e0*/  LDCU UR11, c[0x0][0x430] ;  /* 0x00008600ff0b77ac */ /* 0x000ee20008000800 */
[----:B------:R-:W-:-:S04]  /*15f0*/  USHF.R.S32.HI UR8, URZ, 0x1f, UR16 ;  /* 0x0000001fff087899 */ /* 0x000fc80008011410 */
[----:B------:R-:W-:Y:S01]  /*1600*/  ULOP3.LUT UR8, UR8, 0x1, URZ, 0xfc, !UPT ;  /* 0x0000000108087892 */ /* 0x000fe2000f8efcff */
[----:B0-----:R-:W-:-:S05]  /*1610*/  IMAD.U32 R5, RZ, RZ, UR5 ;  /* 0x00000005ff057e24 */ /* 0x001fca000f8e00ff */
[----:B------:R-:W-:Y:S01]  /*1620*/  IABS R5, R5 ;  /* 0x0000000500057213 */ /* 0x000fe20000000000 */
[----:B---3--:R-:W-:-:S03]  /*1630*/  UIMAD UR11, UR5, UR11, URZ ;  /* 0x0000000b050b72a4 */ /* 0x008fc6000f8e02ff */
[----:B------:R-:W0:Y:S01]  /*1640*/  I2F.RP R9, R5 ;  /* 0x0000000500097306 */ /* 0x000e220000209400 */
[C---:B-1----:R-:W-:Y:S02]  /*1650*/  ISETP.GT.U32.AND P1, PT, R19.reuse, 0x1f, PT ;  /* 0x0000001f1300780c */ /* 0x042fe40003f24070 */
[----:B------:R-:W-:-:S05]  /*1660*/  LOP3.LUT R23, R19, 0x3, RZ, 0xc0, !PT ;  /* 0x0000000313177812 */ /* 0x000fca00078ec0ff */
[----:B0-----:R-:W0:Y:S06]  /*1670*/  MUFU.RCP R10, R9 ;  /* 0x00000009000a7308 */ /* 0x001e2c0000001000 */
[----:B------:R-:W-:-:S04]  /*1680*/  @!P1 SHF.L.U32 R16, R19, 0x2, RZ ;  /* 0x0000000213109819 */ /* 0x000fc800000006ff */
[----:B------:R-:W-:Y:S01]  /*1690*/  @!P1 LOP3.LUT R16, R16, 0x1c, RZ, 0xc0, !PT ;  /* 0x0000001c10109812 */ /* 0x000fe200078ec0ff */
[----:B0-----:R-:W-:Y:S01]  /*16a0*/  VIADD R10, R10, 0xffffffe ;  /* 0x0ffffffe0a0a7836 */ /* 0x001fe20000000000 */
[----:B------:R-:W-:-:S03]  /*16b0*/  SHF.R.U32.HI R9, RZ, 0x3, R19 ;  /* 0x00000003ff097819 */ /* 0x000fc60000011613 */
[----:B------:R-:W0:Y:S02]  /*16c0*/  F2I.FTZ.U32.TRUNC.NTZ R11, R10 ;  /* 0x0000000a000b7305 */ /* 0x000e24000021f000 */
[--C-:B0-----:R-:W-:Y:S02]  /*16d0*/  IMAD.MOV R3, RZ, RZ, -R11.reuse ;  /* 0x000000ffff037224 */ /* 0x101fe400078e0a0b */
[----:B------:R-:W-:Y:S02]  /*16e0*/  IMAD.MOV.U32 R10, RZ, RZ, RZ ;  /* 0x000000ffff0a7224 */ /* 0x000fe400078e00ff */
[----:B------:R-:W-:Y:S01]  /*16f0*/  IMAD R4, R3, R5, RZ ;  /* 0x0000000503047224 */ /* 0x000fe200078e02ff */
[----:B------:R-:W-:Y:S02]  /*1700*/  IABS R3, R2 ;  /* 0x0000000200037213 */ /* 0x000fe40000000000 */
[----:B------:R-:W-:Y:S01]  /*1710*/  LOP3.LUT R2, R2, UR5, RZ, 0x3c, !PT ;  /* 0x0000000502027c12 */ /* 0x000fe2000f8e3cff */
[----:B------:R-:W-:-:S03]  /*1720*/  IMAD.HI.U32 R4, R11, R4, R10 ;  /* 0x000000040b047227 */ /* 0x000fc600078e000a */
        /* <DEDUP_REMOVED lines=10> */
[----:B------:R-:W-:Y:S02]  /*17d0*/  ISETP.NE.AND P0, PT, RZ, UR5, PT ;  /* 0x00000005ff007c0c */ /* 0x000fe4000bf05270 */
[----:B------:R-:W-:Y:S02]  /*17e0*/  ISETP.GE.U32.AND P3, PT, R10, R5, PT ;  /* 0x000000050a00720c */ /* 0x000fe40003f66070 */
[----:B------:R-:W-:Y:S02]  /*17f0*/  @!P1 MOV R5, 0x400 ;  /* 0x0000040000059802 */ /* 0x000fe40000000f00 */
[----:B-1----:R-:W-:-:S09]  /*1800*/  @!P1 LEA R2, R3, R2, 0x18 ;  /* 0x0000000203029211 */ /* 0x002fd200078ec0ff */
[----:B------:R-:W-:-:S04]  /*1810*/  @P3 VIADD R13, R13, 0x1 ;  /* 0x000000010d0d3836 */ /* 0x000fc80000000000 */
[----:B------:R-:W-:Y:S01]  /*1820*/  @!P2 IMAD.MOV R13, RZ, RZ, -R13 ;  /* 0x000000ffff0da224 */ /* 0x000fe200078e0a0d */
[----:B------:R-:W-:Y:S01]  /*1830*/  @!P0 LOP3.LUT R13, RZ, UR5, RZ, 0x33, !PT ;  /* 0x00000005ff0d8c12 */ /* 0x000fe2000f8e33ff */
[C---:B------:R-:W-:Y:S01]  /*1840*/  @!P1 IMAD R3, R9.reuse, 0x24, R2 ;  /* 0x0000002409039824 */ /* 0x040fe200078e0202 */
[----:B--2---:R-:W-:Y:S02]  /*1850*/  ISETP.GE.AND P0, PT, R9, UR18, PT ;  /* 0x0000001209007c0c */ /* 0x004fe4000bf06270 */
[----:B0-----:R-:W-:Y:S01]  /*1860*/  @!P1 LEA R2, R4, R5, 0x18 ;  /* 0x0000000504029211 */ /* 0x001fe200078ec0ff */
[----:B------:R-:W-:Y:S01]  /*1870*/  IMAD R4, R13, UR8, RZ ;  /* 0x000000080d047c24 */ /* 0x000fe2000f8e02ff */
[----:B------:R-:W0:Y:S01]  /*1880*/  LDCU.64 UR8, c[0x0][0x358] ;  /* 0x00006b00ff0877ac */ /* 0x000e220008000a00 */
[----:B------:R-:W-:Y:S02]  /*1890*/  @!P1 IMAD.IADD R16, R3, 0x1, R16 ;  /* 0x0000000103109824 */ /* 0x000fe400078e0210 */
[----:B------:R-:W-:Y:S01]  /*18a0*/  @!P1 IMAD R3, R23, 0x24, R2 ;  /* 0x0000002417039824 */ /* 0x000fe200078e0202 */
[----:B------:R-:W-:-:S02]  /*18b0*/  IABS R17, R4 ;  /* 0x0000000400117213 */ /* 0x000fc40000000000 */
[----:B------:R-:W-:-:S03]  /*18c0*/  SHF.R.U32.HI R2, RZ, 0x2, R19 ;  /* 0x00000002ff027819 */ /* 0x000fc60000011613 */
[----:B------:R-:W-:Y:S01]  /*18d0*/  VIADD R12, R17, UR4 ;  /* 0x00000004110c7c36 */ /* 0x000fe20008000000 */
[----:B------:R-:W-:Y:S01]  /*18e0*/  @!P1 LEA R14, R2, R3, 0x2 ;  /* 0x00000003020e9211 */ /* 0x000fe200078e10ff */
        /* <DEDUP_REMOVED lines=15> */
[----:B------:R-:W-:-:S06]  /*19e0*/  LEA.HI.X R21, R10, UR5, R3, 0x2, P0 ;  /* 0x000000050a157c11 */ /* 0x000fcc00080f1403 */
[----:B0-----:R1:W5:Y:S03]  /*19f0*/  LDG.E R21, desc[UR8][R20.64] ;  /* 0x0000000814157981 */ /* 0x001366000c1e1900 */
.L_x_208:
[----:B0-----:R-:W-:Y:S05]  /*1a00*/  BSYNC.RECONVERGENT B0 ;  /* 0x0000000000007941 */ /* 0x001fea0003800200 */
.L_x_207:
[----:B-----5:R-:W-:Y:S01]  /*1a10*/  @!P1 STS [R16], R21 ;  /* 0x0000001510009388 */ /* 0x020fe20000000800 */
[----:B------:R-:W0:Y:S08]  /*1a20*/  LDC R15, c[0x0][0x3e0] ;  /* 0x0000f800ff0f7b82 */ /* 0x000e300000000800 */
[----:B------:R-:W-:Y:S01]  /*1a30*/  BAR.SYNC.DEFER_BLOCKING 0x0 ;  /* 0x0000000000007b1d */ /* 0x000fe20000010000 */
[----:B------:R-:W-:-:S05]  /*1a40*/  ISETP.NE.AND P5, PT, R4, RZ, PT ;  /* 0x000000ff0400720c */ /* 0x000fca0003fa5270 */
[----:B------:R-:W-:Y:S01]  /*1a50*/  BSSY.RECONVERGENT B1, `(.L_x_209) ;  /* 0x000016e000017945 */ /* 0x000fe20003800200 */
[----:B0-----:R-:W-:Y:S01]  /*1a60*/  IABS R11, R15 ;  /* 0x0000000f000b7213 */ /* 0x001fe20000000000 */
[----:B------:R-:W0:Y:S03]  /*1a70*/  @!P1 LDS R24, [R14] ;  /* 0x000000000e189984 */ /* 0x000e260000000800 */
[----:B------:R-:W2:Y:S08]  /*1a80*/  I2F.RP R5, R11 ;  /* 0x0000000b00057306 */ /* 0x000eb00000209400 */
[----:B--2---:R-:W2:Y:S02]  /*1a90*/  MUFU.RCP R28, R5 ;  /* 0x00000005001c7308 */ /* 0x004ea40000001000 */
[----:B--2---:R-:W-:Y:S01]  /*1aa0*/  VIADD R28, R28, 0xffffffe ;  /* 0x0ffffffe1c1c7836 */ /* 0x004fe20000000000 */
[----:B------:R-:W-:-:S05]  /*1ab0*/  IABS R5, R12 ;  /* 0x0000000c00057213 */ /* 0x000fca0000000000 */
[----:B------:R2:W-:Y:S01]  /*1ac0*/  F2I.FTZ.U32.TRUNC.NTZ R29, R28 ;  /* 0x0000001c001d7305 */ /* 0x0005e2000021f000 */
[----:B0-----:R-:W0:Y:S01]  /*1ad0*/  SHFL.BFLY PT, R3, R24, 0x2, 0x1f ;  /* 0x0c401f0018037f89 */ /* 0x001e2200000e0000 */
[----:B--2---:R-:W-:Y:S01]  /*1ae0*/  IMAD.MOV.U32 R28, RZ, RZ, RZ ;  /* 0x000000ffff1c7224 */ /* 0x004fe200078e00ff */
[----:B0-----:R-:W-:-:S05]  /*1af0*/  FMNMX.FTZ R10, R3, R24, !PT ;  /* 0x00000018030a7209 */ /* 0x001fca0007810000 */
[----:B------:R-:W0:Y:S01]  /*1b00*/  I2F.RP R3, R17 ;  /* 0x0000001100037306 */ /* 0x000e220000209400 */
[----:B------:R-:W2:Y:S07]  /*1b10*/  SHFL.BFLY PT, R9, R10, 0x1, 0x1f ;  /* 0x0c201f000a097f89 */ /* 0x000eae00000e0000 */
[----:B0-----:R-:W0:Y:S01]  /*1b20*/  MUFU.RCP R30, R3 ;  /* 0x00000003001e7308 */ /* 0x001e220000001000 */
[----:B--2---:R-:W-:Y:S01]  /*1b30*/  FMNMX.FTZ R9, R10, R9, !PT ;  /* 0x000000090a097209 */ /* 0x004fe20007810000 */
[----:B------:R-:W-:-:S03]  /*1b40*/  IMAD.MOV R10, RZ, RZ, -R29 ;  /* 0x000000ffff0a7224 */ /* 0x000fc600078e0a1d */
[C---:B------:R-:W-:Y:S01]  /*1b50*/  FSETP.NEU.FTZ.AND P0, PT, R9.reuse, -INF , PT ;  /* 0xff8000000900780b */ /* 0x040fe20003f1d000 */
[----:B0-----:R-:W-:Y:S01]  /*1b60*/  VIADD R30, R30, 0xffffffe ;  /* 0x0ffffffe1e1e7836 */ /* 0x001fe20000000000 */
[----:B------:R-:W-:Y:S01]  /*1b70*/  IABS R3, R4 ;  /* 0x0000000400037213 */ /* 0x000fe20000000000 */
[----:B------:R-:W-:Y:S01]  /*1b80*/  IMAD R10, R10, R11, RZ ;  /* 0x0000000b0a0a7224 */ /* 0x000fe200078e02ff */
[----:B------:R-:W-:Y:S01]  /*1b90*/  FSEL R9, R9, RZ, P0 ;  /* 0x000000ff09097208 */ /* 0x000fe20000000000 */
[----:B------:R0:W2:Y:S02]  /*1ba0*/  F2I.FTZ.U32.TRUNC.NTZ R31, R30 ;  /* 0x0000001e001f7305 */ /* 0x0000a4000021f000 */
[----:B------:R-:W-:-:S04]  /*1bb0*/  IMAD.HI.U32 R10, R29, R10, R28 ;  /* 0x0000000a1d0a7227 */ /* 0x000fc800078e001c */
[----:B------:R-:W-:Y:S01]  /*1bc0*/  FADD.FTZ R21, -R9, R24 ;  /* 0x0000001809157221 */ /* 0x000fe20000010100 */
[----:B------:R-:W-:-:S03]  /*1bd0*/  IMAD.MOV R3, RZ, RZ, -R3 ;  /* 0x000000ffff037224 */ /* 0x000fc600078e0a03 */
[----:B------:R-:W-:Y:S01]  /*1be0*/  FMUL.FTZ R21, R21, 1.4426950216293334961 ;  /* 0x3fb8aa3b15157820 */ /* 0x000fe20000410000 */
[----:B------:R-:W-:-:S05]  /*1bf0*/  IMAD.HI.U32 R10, R10, R5, RZ ;  /* 0x000000050a0a7227 */ /* 0x000fca00078e00ff */
[----:B------:R-:W3:Y:S01]  /*1c00*/  MUFU.EX2 R21, R21 ;  /* 0x0000001500157308 */ /* 0x000ee20000000800 */
[----:B0-----:R-:W-:Y:S02]  /*1c10*/  HFMA2 R30, -RZ, RZ, 0, 0 ;  /* 0x00000000ff1e7431 */ /* 0x001fe400000001ff */
[----:B--2---:R-:W-:-:S04]  /*1c20*/  IMAD.MOV R16, RZ, RZ, -R31 ;  /* 0x000000ffff107224 */ /* 0x004fc800078e0a1f */
[----:B------:R-:W-:-:S04]  /*1c30*/  IMAD R16, R16, R17, RZ ;  /* 0x0000001110107224 */ /* 0x000fc800078e02ff */
[----:B------:R-:W-:Y:S01]  /*1c40*/  IMAD.HI.U32 R16, R31, R16, R30 ;  /* 0x000000101f107227 */ /* 0x000fe200078e001e */
[----:B---3--:R-:W1:Y:S05]  /*1c50*/  SHFL.BFLY PT, R14, R21, 0x2, 0x1f ;  /* 0x0c401f00150e7f89 */ /* 0x008e6a00000e0000 */
[----:B------:R-:W-:-:S04]  /*1c60*/  IMAD.HI.U32 R16, R16, R5, RZ ;  /* 0x0000000510107227 */ /* 0x000fc800078e00ff */
[----:B------:R-:W-:-:S05]  /*1c70*/  IMAD R18, R16, R3, R5 ;  /* 0x0000000310127224 */ /* 0x000fca00078e0205 */
[----:B------:R-:W-:-:S13]  /*1c80*/  ISETP.GT.U32.AND P2, PT, R17, R18, PT ;  /* 0x000000121100720c */ /* 0x000fda0003f44070 */
[-C--:B------:R-:W-:Y:S01]  /*1c90*/  @!P2 IADD3 R18, PT, PT, R18, -R17.reuse, RZ ;  /* 0x800000111212a210 */ /* 0x080fe20007ffe0ff */
[----:B-1----:R-:W-:Y:S01]  /*1ca0*/  FADD.FTZ R20, R21, R14 ;  /* 0x0000000e15147221 */ /* 0x002fe20000010000 */
[----:B------:R-:W-:Y:S02]  /*1cb0*/  IMAD.MOV R14, RZ, RZ, -R10 ;  /* 0x000000ffff0e7224 */ /* 0x000fe400078e0a0a */
[-C--:B------:R-:W-:Y:S01]  /*1cc0*/  ISETP.GE.U32.AND P1, PT, R18, R17.reuse, PT ;  /* 0x000000111200720c */ /* 0x080fe20003f26070 */
[----:B------:R-:W-:Y:S01]  /*1cd0*/  @!P2 VIADD R16, R16, 0x1 ;  /* 0x000000011010a836 */ /* 0x000fe20000000000 */
[----:B------:R-:W0:Y:S01]  /*1ce0*/  SHFL.BFLY PT, R3, R20, 0x1, 0x1f ;  /* 0x0c201f0014037f89 */ /* 0x000e2200000e0000 */
[----:B------:R-:W-:Y:S01]  /*1cf0*/  IMAD R14, R11, R14, R5 ;  /* 0x0000000e0b0e7224 */ /* 0x000fe200078e0205 */
[C---:B------:R-:W-:Y:S01]  /*1d00*/  LOP3.LUT R5, R12.reuse, R17, RZ, 0x3c, !PT ;  /* 0x000000110c057212 */ /* 0x040fe200078e3cff */
[----:B------:R-:W-:Y:S01]  /*1d10*/  IMAD.MOV.U32 R21, RZ, RZ, 0x7f800000 ;  /* 0x7f800000ff157424 */ /* 0x000fe200078e00ff */
[----:B------:R-:W-:-:S02]  /*1d20*/  LOP3.LUT R12, R12, R15, RZ, 0x3c, !PT ;  /* 0x0000000f0c0c7212 */ /* 0x000fc400078e3cff */
[----:B------:R-:W-:Y:S02]  /*1d30*/  ISETP.GT.U32.AND P0, PT, R11, R14, PT ;  /* 0x0000000e0b00720c */ /* 0x000fe40003f04070 */
[----:B------:R-:W-:Y:S02]  /*1d40*/  ISETP.GE.AND P2, PT, R12, RZ, PT ;  /* 0x000000ff0c00720c */ /* 0x000fe40003f46270 */
[----:B------:R-:W-:Y:S01]  /*1d50*/  ISETP.GE.AND P3, PT, R5, RZ, PT ;  /* 0x000000ff0500720c */ /* 0x000fe20003f66270 */
[----:B------:R-:W-:-:S08]  /*1d60*/  @P1 VIADD R16, R16, 0x1 ;  /* 0x0000000110101836 */ /* 0x000fd00000000000 */
[----:B------:R-:W-:Y:S01]  /*1d70*/  @!P0 IMAD.IADD R14, R14, 0x1, -R11 ;  /* 0x000000010e0e8824 */ /* 0x000fe200078e0a0b */
[----:B------:R-:W-:Y:S02]  /*1d80*/  @!P0 IADD3 R10, PT, PT, R10, 0x1, RZ ;  /* 0x000000010a0a8810 */ /* 0x000fe40007ffe0ff */
[----:B------:R-:W-:Y:S01]  /*1d90*/  ISETP.NE.AND P0, PT, R15, RZ, PT ;  /* 0x000000ff0f00720c */ /* 0x000fe20003f05270 */
[----:B------:R-:W-:Y:S01]  /*1da0*/  @!P3 IMAD.MOV R16, RZ, RZ, -R16 ;  /* 0x000000ffff10b224 */ /* 0x000fe200078e0a10 */
[----:B------:R-:W-:Y:S01]  /*1db0*/  ISETP.GE.U32.AND P4, PT, R14, R11, PT ;  /* 0x0000000b0e00720c */ /* 0x000fe20003f86070 */
[----:B0-----:R-:W-:Y:S01]  /*1dc0*/  FADD.FTZ R3, R20, R3 ;  /* 0x0000000314037221 */ /* 0x001fe20000010000 */
[----:B------:R-:W-:Y:S02]  /*1dd0*/  ISETP.NE.AND P3, PT, R13, RZ, PT ;  /* 0x000000ff0d00720c */ /* 0x000fe40003f65270 */
[----:B------:R-:W-:Y:S02]  /*1de0*/  @!P5 LOP3.LUT R16, RZ, R17, RZ, 0x33, !PT ;  /* 0x00000011ff10d212 */ /* 0x000fe400078e33ff */
[----:B------:R-:W-:-:S02]  /*1df0*/  FSETP.NE.FTZ.AND P1, PT, R3, RZ, PT ;  /* 0x000000ff0300720b */ /* 0x000fc40003f35000 */
[----:B------:R-:W-:Y:S02]  /*1e00*/  SEL R12, RZ, 0x1, !P3 ;  /* 0x00000001ff0c7807 */ /* 0x000fe40005800000 */
[----:B------:R-:W-:Y:S01]  /*1e10*/  SHF.R.S32.HI R13, RZ, 0x1f, R4 ;  /* 0x0000001fff0d7819 */ /* 0x000fe20000011404 */
[----:B------:R-:W-:Y:S01]  /*1e20*/  IMAD R4, R4, UR11, RZ ;  /* 0x0000000b04047c24 */ /* 0x000fe2000f8e02ff */
[----:B------:R-:W-:Y:S01]  /*1e30*/  SHF.R.S32.HI R11, RZ, 0x1f, R16 ;  /* 0x0000001fff0b7819 */ /* 0x000fe20000011410 */
[----:B------:R-:W-:Y:S01]  /*1e40*/  @P4 VIADD R10, R10, 0x1 ;  /* 0x000000010a0a4836 */ /* 0x000fe20000000000 */
[----:B------:R-:W-:-:S03]  /*1e50*/  LOP3.LUT R12, R13, R12, RZ, 0xfc, !PT ;  /* 0x0000000c0d0c7212 */ /* 0x000fc600078efcff */
[----:B------:R-:W-:Y:S02]  /*1e60*/  IMAD.MOV.U32 R5, RZ, RZ, R10 ;  /* 0x000000ffff057224 */ /* 0x000fe400078e000a */
[----:B------:R0:W1:Y:S03]  /*1e70*/  @P1 MUFU.LG2 R10, R3 ;  /* 0x00000003000a1308 */ /* 0x0000660000000c00 */
[----:B------:R-:W-:Y:S02]  /*1e80*/  @!P2 IADD3 R5, PT, PT, -R5, RZ, RZ ;  /* 0x000000ff0505a210 */ /* 0x000fe40007ffe1ff */
[----:B------:R-:W-:Y:S02]  /*1e90*/  @!P0 LOP3.LUT R5, RZ, R15, RZ, 0x33, !PT ;  /* 0x0000000fff058212 */ /* 0x000fe400078e33ff */
[----:B------:R-:W-:Y:S02]  /*1ea0*/  LOP3.LUT P0, RZ, R19, 0x3e3, RZ, 0xc0, !PT ;  /* 0x000003e313ff7812 */ /* 0x000fe4000780c0ff */
[----:B------:R-:W-:-:S04]  /*1eb0*/  ISETP.LT.U32.AND P2, PT, R26, R16, PT ;  /* 0x000000101a00720c */ /* 0x000fc80003f41070 */
[----:B------:R-:W-:Y:S01]  /*1ec0*/  ISETP.LT.AND.EX P2, PT, R27, R11, PT, P2 ;  /* 0x0000000b1b00720c */ /* 0x000fe20003f41320 */
[----:B0-----:R-:W-:-:S03]  /*1ed0*/  IMAD R3, R5, UR12, RZ ;  /* 0x0000000c05037c24 */ /* 0x001fc6000f8e02ff */
[----:B------:R-:W-:Y:S01]  /*1ee0*/  SEL R5, R26, R16, P2 ;  /* 0x000000101a057207 */ /* 0x000fe20001000000 */
[----:B-1----:R-:W-:Y:S01]  /*1ef0*/  @P1 FFMA.FTZ R21, R10, 0.69314718246459960938, R9 ;  /* 0x3f3172180a151823 */ /* 0x002fe20000010009 */
[----:B------:R-:W-:Y:S01]  /*1f00*/  IMAD R3, R12, R3, RZ ;  /* 0x000000030c037224 */ /* 0x000fe200078e02ff */
        /* <DEDUP_REMOVED lines=33> */
[----:B------:R-:W0:Y:S02]  /*2120*/  F2I.FTZ.U32.TRUNC.NTZ R11, R10 ;  /* 0x0000000a000b7305 */ /* 0x000e24000021f000 */
[----:B0-----:R-:W-:Y:S01]  /*2130*/  IMAD.MOV R2, RZ, RZ, -R11 ;  /* 0x000000ffff027224 */ /* 0x001fe200078e0a0b */
[----:B------:R-:W-:-:S03]  /*2140*/  MOV R10, RZ ;  /* 0x000000ff000a7202 */ /* 0x000fc60000000f00 */
        /* <DEDUP_REMOVED lines=16> */
.L_x_212:
[----:B------:R-:W-:Y:S01]  /*2250*/  LEA.HI R2, R19, UR14, RZ, 0x1e ;  /* 0x0000000e13027c11 */ /* 0x000fe2000f8ff0ff */
[----:B------:R-:W-:Y:S01]  /*2260*/  IMAD.MOV.U32 R17, RZ, RZ, RZ ;  /* 0x000000ffff117224 */ /* 0x000fe200078e00ff */
[----:B------:R-:W-:Y:S02]  /*2270*/  MOV R18, R30 ;  /* 0x0000001e00127202 */ /* 0x000fe40000000f00 */
[----:B------:R-:W-:Y:S01]  /*2280*/  MOV R14, 0x22b0 ;  /* 0x000022b0000e7802 */ /* 0x000fe20000000f00 */
[----:B------:R-:W-:Y:S02]  /*2290*/  IMAD.MOV.U32 R22, RZ, RZ, R2 ;  /* 0x000000ffff167224 */ /* 0x000fe400078e0002 */
[----:B------:R-:W-:Y:S05]  /*22a0*/  CALL.REL.NOINC `($__internal_5_$__cuda_sm20_div_s64) ;  /* 0x0000001c00447944 */ /* 0x000fea0003c00000 */
[----:B------:R-:W-:Y:S02]  /*22b0*/  IADD3 R9, PT, PT, -R10, RZ, RZ ;  /* 0x000000ff0a097210 */ /* 0x000fe40007ffe1ff */
[----:B------:R-:W-:-:S03]  /*22c0*/  MOV R31, R11 ;  /* 0x0000000b001f7202 */ /* 0x000fc60000000f00 */
[----:B------:R-:W-:Y:S01]  /*22d0*/  IMAD R9, R30, R9, R2 ;  /* 0x000000091e097224 */ /* 0x000fe200078e0202 */
[----:B------:R-:W-:-:S07]  /*22e0*/  MOV R30, R10 ;  /* 0x0000000a001e7202 */ /* 0x000fce0000000f00 */
.L_x_213:
[----:B------:R-:W-:Y:S01]  /*22f0*/  IABS R12, UR13 ;  /* 0x0000000d000c7c13 */ /* 0x000fe20008000000 */
[----:B------:R-:W-:Y:S01]  /*2300*/  IMAD R25, R25, R8, RZ ;  /* 0x0000000819197224 */ /* 0x000fe200078e02ff */
[----:B------:R-:W-:Y:S01]  /*2310*/  IABS R10, R9 ;  /* 0x00000009000a7213 */ /* 0x000fe20000000000 */
[----:B------:R-:W-:Y:S01]  /*2320*/  BSSY.RECONVERGENT B0, `(.L_x_214) ;  /* 0x000003f000007945 */ /* 0x000fe20003800200 */
[----:B------:R-:W0:Y:S01]  /*2330*/  I2F.U32.RP R13, R12 ;  /* 0x0000000c000d7306 */ /* 0x000e220000209000 */
[----:B------:R-:W-:Y:S01]  /*2340*/  IABS R2, UR13 ;  /* 0x0000000d00027c13 */ /* 0x000fe20008000000 */
[----:B------:R-:W-:Y:S01]  /*2350*/  IMAD R25, R7, R0, R25 ;  /* 0x0000000007197224 */ /* 0x000fe200078e0219 */
[----:B------:R-:W-:-:S04]  /*2360*/  LOP3.LUT R0, R9, UR13, RZ, 0x3c, !PT ;  /* 0x0000000d09007c12 */ /* 0x000fc8000f8e3cff */
[----:B------:R-:W-:Y:S01]  /*2370*/  ISETP.GE.AND P0, PT, R0, RZ, PT ;  /* 0x000000ff0000720c */ /* 0x000fe20003f06270 */
[----:B0-----:R-:W0:Y:S02]  /*2380*/  MUFU.RCP R16, R13 ;  /* 0x0000000d00107308 */ /* 0x001e240000001000 */
[----:B0-----:R-:W-:-:S06]  /*2390*/  IADD3 R16, PT, PT, R16, 0xffffffe, RZ ;  /* 0x0ffffffe10107810 */ /* 0x001fcc0007ffe0ff */
[----:B------:R-:W0:Y:S02]  /*23a0*/  F2I.FTZ.U32.TRUNC.NTZ R17, R16 ;  /* 0x0000001000117305 */ /* 0x000e24000021f000 */
[----:B0-----:R-:W-:Y:S01]  /*23b0*/  IADD3 R11, PT, PT, RZ, -R17, RZ ;  /* 0x80000011ff0b7210 */ /* 0x001fe20007ffe0ff */
[----:B------:R-:W-:-:S04]  /*23c0*/  IMAD.MOV.U32 R16, RZ, RZ, RZ ;  /* 0x000000ffff107224 */ /* 0x000fc800078e00ff */
[----:B------:R-:W-:-:S04]  /*23d0*/  IMAD R11, R11, R12, RZ ;  /* 0x0000000c0b0b7224 */ /* 0x000fc800078e02ff */
[----:B------:R-:W-:Y:S01]  /*23e0*/  IMAD.HI.U32 R17, R17, R11, R16 ;  /* 0x0000000b11117227 */ /* 0x000fe200078e0010 */
[----:B------:R-:W-:-:S05]  /*23f0*/  IADD3 R11, PT, PT, RZ, -R2, RZ ;  /* 0x80000002ff0b7210 */ /* 0x000fca0007ffe0ff */
[----:B------:R-:W-:-:S04]  /*2400*/  IMAD.HI.U32 R2, R17, R10, RZ ;  /* 0x0000000a11027227 */ /* 0x000fc800078e00ff */
[----:B------:R-:W-:Y:S02]  /*2410*/  IMAD R11, R2, R11, R10 ;  /* 0x0000000b020b7224 */ /* 0x000fe400078e020a */
[----:B------:R-:W-:-:S03]  /*2420*/  IMAD.WIDE.U32 R16, R7, R8, RZ ;  /* 0x0000000807107225 */ /* 0x000fc600078e00ff */
[----:B------:R-:W-:Y:S01]  /*2430*/  ISETP.GT.U32.AND P1, PT, R12, R11, PT ;  /* 0x0000000b0c00720c */ /* 0x000fe20003f24070 */
[----:B------:R-:W-:-:S12]  /*2440*/  IMAD.WIDE.U32 R34, R16, R32, RZ ;  /* 0x0000002010227225 */ /* 0x000fd800078e00ff */
[----:B------:R-:W-:Y:S02]  /*2450*/  @!P1 IMAD.IADD R11, R11, 0x1, -R12 ;  /* 0x000000010b0b9824 */ /* 0x000fe400078e0a0c */
[----:B------:R-:W-:Y:S01]  /*2460*/  @!P1 VIADD R2, R2, 0x1 ;  /* 0x0000000102029836 */ /* 0x000fe20000000000 */
[----:B------:R-:W-:Y:S02]  /*2470*/  ISETP.NE.AND P1, PT, RZ, UR13, PT ;  /* 0x0000000dff007c0c */ /* 0x000fe4000bf25270 */
[----:B------:R-:W-:Y:S02]  /*2480*/  ISETP.GE.U32.AND P2, PT, R11, R12, PT ;  /* 0x0000000c0b00720c */ /* 0x000fe40003f46070 */
[----:B------:R-:W-:-:S05]  /*2490*/  IADD3 R11, PT, PT, R17, R25, RZ ;  /* 0x00000019110b7210 */ /* 0x000fca0007ffe0ff */
[----:B------:R-:W-:-:S04]  /*24a0*/  IMAD R11, R11, R32, RZ ;  /* 0x000000200b0b7224 */ /* 0x000fc800078e02ff */
[----:B------:R-:W-:Y:S02]  /*24b0*/  IMAD R11, R33, R16, R11 ;  /* 0x00000010210b7224 */ /* 0x000fe400078e020b */
[----:B------:R-:W-:Y:S02]  /*24c0*/  @P2 IADD3 R2, PT, PT, R2, 0x1, RZ ;  /* 0x0000000102022810 */ /* 0x000fe40007ffe0ff */
[----:B------:R-:W-:Y:S02]  /*24d0*/  IMAD.IADD R16, R35, 0x1, R11 ;  /* 0x0000000123107824 */ /* 0x000fe400078e020b */
[----:B------:R-:W-:Y:S02]  /*24e0*/  @!P0 IADD3 R2, PT, PT, -R2, RZ, RZ ;  /* 0x000000ff02028210 */ /* 0x000fe40007ffe1ff */
[----:B------:R-:W-:Y:S02]  /*24f0*/  @!P1 LOP3.LUT R2, RZ, UR13, RZ, 0x33, !PT ;  /* 0x0000000dff029c12 */ /* 0x000fe4000f8e33ff */
[----:B------:R-:W-:-:S04]  /*2500*/  LOP3.LUT R0, R31, R16, RZ, 0xfc, !PT ;  /* 0x000000101f007212 */ /* 0x000fc800078efcff */
[----:B------:R-:W-:Y:S01]  /*2510*/  ISETP.NE.U32.AND P0, PT, R0, RZ, PT ;  /* 0x000000ff0000720c */ /* 0x000fe20003f05070 */
[----:B------:R-:W-:-:S04]  /*2520*/  IMAD.MOV R0, RZ, RZ, -R2 ;  /* 0x000000ffff007224 */ /* 0x000fc800078e0a02 */
[----:B------:R-:W-:-:S08]  /*2530*/  IMAD R0, R0, UR13, R9 ;  /* 0x0000000d00007c24 */ /* 0x000fd0000f8e0209 */
[----:B------:R-:W-:Y:S05]  /*2540*/  @P0 BRA `(.L_x_215) ;  /* 0x0000000000540947 */ /* 0x000fea0003800000 */
[----:B------:R-:W0:Y:S01]  /*2550*/  I2F.U32.RP R12, R34 ;  /* 0x00000022000c7306 */ /* 0x000e220000209000 */
[----:B------:R-:W-:Y:S01]  /*2560*/  HFMA2 R10, -RZ, RZ, 0, 0 ;  /* 0x00000000ff0a7431 */ /* 0x000fe200000001ff */
[----:B------:R-:W-:-:S06]  /*2570*/  ISETP.NE.U32.AND P0, PT, R34, RZ, PT ;  /* 0x000000ff2200720c */ /* 0x000fcc0003f05070 */
[----:B0-----:R-:W0:Y:S02]  /*2580*/  MUFU.RCP R11, R12 ;  /* 0x0000000c000b7308 */ /* 0x001e240000001000 */
[----:B0-----:R-:W-:-:S06]  /*2590*/  IADD3 R11, PT, PT, R11, 0xffffffe, RZ ;  /* 0x0ffffffe0b0b7810 */ /* 0x001fcc0007ffe0ff */
[----:B------:R-:W0:Y:S02]  /*25a0*/  F2I.FTZ.U32.TRUNC.NTZ R11, R11 ;  /* 0x0000000b000b7305 */ /* 0x000e24000021f000 */
[----:B0-----:R-:W-:-:S04]  /*25b0*/  IMAD.MOV R9, RZ, RZ, -R11 ;  /* 0x000000ffff097224 */ /* 0x001fc800078e0a0b */
        /* <DEDUP_REMOVED lines=14> */
.L_x_215:
[----:B------:R-:W-:Y:S01]  /*26a0*/  IMAD.MOV.U32 R22, RZ, RZ, R30 ;  /* 0x000000ffff167224 */ /* 0x000fe200078e001e */
[----:B------:R-:W-:Y:S01]  /*26b0*/  MOV R17, R31 ;  /* 0x0000001f00117202 */ /* 0x000fe20000000f00 */
[----:B------:R-:W-:Y:S01]  /*26c0*/  IMAD.MOV.U32 R18, RZ, RZ, R34 ;  /* 0x000000ffff127224 */ /* 0x000fe200078e0022 */
[----:B------:R-:W-:Y:S02]  /*26d0*/  MOV R14, 0x26f0 ;  /* 0x000026f0000e7802 */ /* 0x000fe40000000f00 */
[----:B------:R-:W-:Y:S05]  /*26e0*/  CALL.REL.NOINC `($__internal_5_$__cuda_sm20_div_s64) ;  /* 0x0000001800347944 */ /* 0x000fea0003c00000 */
[----:B------:R-:W-:-:S05]  /*26f0*/  IADD3 R31, PT, PT, -R10, RZ, RZ ;  /* 0x000000ff0a1f7210 */ /* 0x000fca0007ffe1ff */
[----:B------:R-:W-:Y:S02]  /*2700*/  IMAD R31, R31, R34, R30 ;  /* 0x000000221f1f7224 */ /* 0x000fe400078e021e */
.L_x_216:
[----:B------:R-:W-:Y:S05]  /*2710*/  BSYNC.RECONVERGENT B0 ;  /* 0x0000000000007941 */ /* 0x000fea0003800200 */
.L_x_214:
[----:B------:R-:W-:Y:S01]  /*2720*/  IABS R20, R8 ;  /* 0x0000000800147213 */ /* 0x000fe20000000000 */
[----:B------:R-:W-:Y:S01]  /*2730*/  IMAD.MOV.U32 R34, RZ, RZ, RZ ;  /* 0x000000ffff227224 */ /* 0x000fe200078e00ff */
[----:B------:R-:W-:Y:S01]  /*2740*/  IABS R14, R6 ;  /* 0x00000006000e7213 */ /* 0x000fe20000000000 */
[----:B------:R-:W0:Y:S01]  /*2750*/  LDCU.U8 UR17, c[0x0][0x549] ;  /* 0x0000a920ff1177ac */ /* 0x000e220008000000 */
[----:B------:R-:W1:Y:S01]  /*2760*/  I2F.U32.RP R17, R20 ;  /* 0x0000001400117306 */ /* 0x000e620000209000 */
[----:B------:R-:W-:Y:S02]  /*2770*/  IABS R12, R15 ;  /* 0x0000000f000c7213 */ /* 0x000fe40000000000 */
[----:B------:R-:W-:Y:S01]  /*2780*/  IABS R16, R7 ;  /* 0x0000000700107213 */ /* 0x000fe20000000000 */
[----:B------:R-:W2:Y:S01]  /*2790*/  LDCU.64 UR4, c[0x0][0x430] ;  /* 0x00008600ff0477ac */ /* 0x000ea20008000a00 */
[----:B------:R-:W-:Y:S02]  /*27a0*/  IABS R13, R5 ;  /* 0x00000005000d7213 */ /* 0x000fe40000000000 */
[----:B------:R-:W-:Y:S01]  /*27b0*/  IABS R18, R31 ;  /* 0x0000001f00127213 */ /* 0x000fe20000000000 */
[----:B------:R-:W3:Y:S01]  /*27c0*/  I2F.U32.RP R11, R14 ;  /* 0x0000000e000b7306 */ /* 0x000ee20000209000 */
[----:B------:R-:W-:Y:S01]  /*27d0*/  ISETP.NE.AND P5, PT, R8, RZ, PT ;  /* 0x000000ff0800720c */ /* 0x000fe20003fa5270 */
[----:B------:R-:W-:-:S06]  /*27e0*/  UIMAD UR18, UR7, UR11, URZ ;  /* 0x0000000b071272a4 */ /* 0x000fcc000f8e02ff */
[----:B-1----:R-:W1:Y:S01]  /*27f0*/  MUFU.RCP R9, R17 ;  /* 0x0000001100097308 */ /* 0x002e620000001000 */
[----:B0-----:R-:W-:-:S04]  /*2800*/  UISETP.NE.AND UP0, UPT, UR17, URZ, UPT ;  /* 0x000000ff1100728c */ /* 0x001fc8000bf05270 */
[----:B--2---:R-:W-:-:S03]  /*2810*/  USEL UR4, UR4, 0x1, UP0 ;  /* 0x0000000104047887 */ /* 0x004fc60008000000 */
[----:B---3--:R-:W0:Y:S01]  /*2820*/  MUFU.RCP R32, R11 ;  /* 0x0000000b00207308 */ /* 0x008e220000001000 */
[----:B------:R-:W-:Y:S02]  /*2830*/  USHF.R.S32.HI UR17, URZ, 0x1f, UR4 ;  /* 0x0000001fff117899 */ /* 0x000fe40008011404 */
[----:B------:R-:W-:-:S05]  /*2840*/  UIMAD UR5, UR4, UR5, URZ ;  /* 0x00000005040572a4 */ /* 0x000fca000f8e02ff */
[----:B------:R-:W-:Y:S01]  /*2850*/  I2F.U32.RP R28, R12 ;  /* 0x0000000c001c7306 */ /* 0x000fe20000209000 */
[----:B-1----:R-:W-:Y:S01]  /*2860*/  VIADD R9, R9, 0xffffffe ;  /* 0x0ffffffe09097836 */ /* 0x002fe20000000000 */
[----:B------:R-:W-:-:S05]  /*2870*/  IABS R17, R8 ;  /* 0x0000000800117213 */ /* 0x000fca0000000000 */
[----:B------:R-:W-:Y:S01]  /*2880*/  IMAD.MOV R17, RZ, RZ, -R17 ;  /* 0x000000ffff117224 */ /* 0x000fe200078e0a11 */
[----:B------:R-:W1:Y:S01]  /*2890*/  F2I.FTZ.U32.TRUNC.NTZ R35, R9 ;  /* 0x0000000900237305 */ /* 0x000e62000021f000 */
[----:B0-----:R-:W-:Y:S01]  /*28a0*/  VIADD R32, R32, 0xffffffe ;  /* 0x0ffffffe20207836 */ /* 0x001fe20000000000 */
[----:B------:R-:W-:-:S06]  /*28b0*/  IABS R11, R10 ;  /* 0x0000000a000b7213 */ /* 0x000fcc0000000000 */
[----:B------:R0:W2:Y:S01]  /*28c0*/  F2I.FTZ.U32.TRUNC.NTZ R33, R32 ;  /* 0x0000002000217305 */ /* 0x0000a2000021f000 */
[----:B-1----:R-:W-:-:S07]  /*28d0*/  IMAD.MOV R27, RZ, RZ, -R35 ;  /* 0x000000ffff1b7224 */ /* 0x002fce00078e0a23 */
[----:B------:R-:W1:Y:S01]  /*28e0*/  MUFU.RCP R28, R28 ;  /* 0x0000001c001c7308 */ /* 0x000e620000001000 */
[----:B------:R-:W-:Y:S01]  /*28f0*/  IABS R9, R6 ;  /* 0x0000000600097213 */ /* 0x000fe20000000000 */
[----:B------:R-:W-:-:S04]  /*2900*/  IMAD R27, R27, R20, RZ ;  /* 0x000000141b1b7224 */ /* 0x000fc800078e02ff */
[----:B------:R-:W-:Y:S02]  /*2910*/  IMAD.MOV R9, RZ, RZ, -R9 ;  /* 0x000000ffff097224 */ /* 0x000fe400078e0a09 */
[----:B0-----:R-:W-:Y:S01]  /*2920*/  HFMA2 R32, -RZ, RZ, 0, 0 ;  /* 0x00000000ff207431 */ /* 0x001fe200000001ff */
[----:B------:R-:W0:Y:S01]  /*2930*/  I2F.U32.RP R26, R16 ;  /* 0x00000010001a7306 */ /* 0x000e220000209000 */
[----:B--2---:R-:W-:Y:S01]  /*2940*/  IADD3 R25, PT, PT, RZ, -R33, RZ ;  /* 0x80000021ff197210 */ /* 0x004fe20007ffe0ff */
[----:B------:R-:W-:-:S04]  /*2950*/  IMAD.HI.U32 R27, R35, R27, R34 ;  /* 0x0000001b231b7227 */ /* 0x000fc800078e0022 */
[----:B------:R-:W-:Y:S02]  /*2960*/  IMAD R25, R25, R14, RZ ;  /* 0x0000000e19197224 */ /* 0x000fe400078e02ff */
[----:B------:R-:W2:Y:S01]  /*2970*/  I2F.U32.RP R22, R13 ;  /* 0x0000000d00167306 */ /* 0x000ea20000209000 */
[----:B-1----:R-:W-:Y:S02]  /*2980*/  VIADD R28, R28, 0xffffffe ;  /* 0x0ffffffe1c1c7836 */ /* 0x002fe40000000000 */
[----:B------:R-:W-:-:S04]  /*2990*/  IMAD.HI.U32 R25, R33, R25, R32 ;  /* 0x0000001921197227 */ /* 0x000fc800078e0020 */
[----:B------:R-:W-:Y:S01]  /*29a0*/  IMAD.HI.U32 R27, R27, R18, RZ ;  /* 0x000000121b1b7227 */ /* 0x000fe200078e00ff */
[----:B------:R1:W3:Y:S03]  /*29b0*/  F2I.FTZ.U32.TRUNC.NTZ R29, R28 ;  /* 0x0000001c001d7305 */ /* 0x0002e6000021f000 */
[----:B------:R-:W-:-:S04]  /*29c0*/  IMAD.HI.U32 R30, R25, R11, RZ ;  /* 0x0000000b191e7227 */ /* 0x000fc800078e00ff */
[----:B------:R-:W-:Y:S01]  /*29d0*/  IMAD R17, R27, R17, R18 ;  /* 0x000000111b117224 */ /* 0x000fe200078e0212 */
[----:B0-----:R-:W0:Y:S01]  /*29e0*/  MUFU.RCP R26, R26 ;  /* 0x0000001a001a7308 */ /* 0x001e220000001000 */
[----:B------:R-:W-:Y:S01]  /*29f0*/  IMAD R9, R30, R9, R11 ;  /* 0x000000091e097224 */ /* 0x000fe200078e020b */
[----:B------:R-:W-:Y:S02]  /*2a00*/  LOP3.LUT R11, R31, R8, RZ, 0x3c, !PT ;  /* 0x000000081f0b7212 */ /* 0x000fe400078e3cff */
[----:B------:R-:W-:Y:S02]  /*2a10*/  ISETP.GT.U32.AND P3, PT, R20, R17, PT ;  /* 0x000000111400720c */ /* 0x000fe40003f64070 */
[----:B------:R-:W-:Y:S01]  /*2a20*/  ISETP.GT.U32.AND P1, PT, R14, R9, PT ;  /* 0x000000090e00720c */ /* 0x000fe20003f24070 */
[----:B-1----:R-:W-:Y:S01]  /*2a30*/  IMAD.MOV.U32 R28, RZ, RZ, RZ ;  /* 0x000000ffff1c7224 */ /* 0x002fe200078e00ff */
[----:B--2---:R-:W1:Y:S01]  /*2a40*/  MUFU.RCP R22, R22 ;  /* 0x0000001600167308 */ /* 0x004e620000001000 */
[----:B---3--:R-:W-:-:S02]  /*2a50*/  IADD3 R18, PT, PT, RZ, -R29, RZ ;  /* 0x8000001dff127210 */ /* 0x008fc40007ffe0ff */
[----:B------:R-:W-:Y:S02]  /*2a60*/  ISETP.GE.AND P2, PT, R11, RZ, PT ;  /* 0x000000ff0b00720c */ /* 0x000fe40003f46270 */
[----:B------:R-:W-:Y:S01]  /*2a70*/  IABS R11, R2 ;  /* 0x00000002000b7213 */ /* 0x000fe20000000000 */
[----:B------:R-:W-:Y:S01]  /*2a80*/  IMAD R25, R18, R12, RZ ;  /* 0x0000000c12197224 */ /* 0x000fe200078e02ff */
[----:B------:R-:W-:Y:S01]  /*2a90*/  IABS R18, R15 ;  /* 0x0000000f00127213 */ /* 0x000fe20000000000 */
[----:B0-----:R-:W-:Y:S02]  /*2aa0*/  VIADD R26, R26, 0xffffffe ;  /* 0x0ffffffe1a1a7836 */ /* 0x001fe40000000000 */
[----:B------:R-:W-:Y:S01]  /*2ab0*/  @!P3 IMAD.IADD R17, R17, 0x1, -R20 ;  /* 0x000000011111b824 */ /* 0x000fe200078e0a14 */
[----:B------:R-:W-:Y:S01]  /*2ac0*/  @!P1 IADD3 R9, PT, PT, R9, -R14, RZ ;  /* 0x8000000e09099210 */ /* 0x000fe20007ffe0ff */
[----:B------:R-:W0:Y:S01]  /*2ad0*/  F2I.FTZ.U32.TRUNC.NTZ R33, R26 ;  /* 0x0000001a00217305 */ /* 0x000e22000021f000 */
[----:B------:R-:W-:-:S02]  /*2ae0*/  IMAD.HI.U32 R25, R29, R25, R28 ;  /* 0x000000191d197227 */ /* 0x000fc400078e001c */
[----:B------:R-:W-:Y:S02]  /*2af0*/  ISETP.GE.U32.AND P6, PT, R17, R20, PT ;  /* 0x000000141100720c */ /* 0x000fe40003fc6070 */
[----:B-1----:R-:W-:Y:S01]  /*2b00*/  IADD3 R22, PT, PT, R22, 0xffffffe, RZ ;  /* 0x0ffffffe16167810 */ /* 0x002fe20007ffe0ff */
[----:B------:R-:W-:Y:S01]  /*2b10*/  @!P3 VIADD R27, R27, 0x1 ;  /* 0x000000011b1bb836 */ /* 0x000fe20000000000 */
[----:B------:R-:W-:Y:S01]  /*2b20*/  ISETP.GE.U32.AND P4, PT, R9, R14, PT ;  /* 0x0000000e0900720c */ /* 0x000fe20003f86070 */
[----:B------:R-:W-:Y:S01]  /*2b30*/  IMAD.MOV R18, RZ, RZ, -R18 ;  /* 0x000000ffff127224 */ /* 0x000fe200078e0a12 */
[----:B------:R-:W1:Y:S01]  /*2b40*/  F2I.FTZ.U32.TRUNC.NTZ R29, R22 ;  /* 0x00000016001d7305 */ /* 0x000e62000021f000 */
[----:B------:R-:W-:Y:S01]  /*2b50*/  LOP3.LUT R17, R10, R6, RZ, 0x3c, !PT ;  /* 0x000000060a117212 */ /* 0x000fe200078e3cff */
[----:B------:R-:W-:Y:S01]  /*2b60*/  IMAD.HI.U32 R25, R25, R11, RZ ;  /* 0x0000000b19197227 */ /* 0x000fe200078e00ff */
[----:B------:R-:W-:Y:S02]  /*2b70*/  ISETP.NE.AND P3, PT, R6, RZ, PT ;  /* 0x000000ff0600720c */ /* 0x000fe40003f65270 */
[----:B------:R-:W-:Y:S01]  /*2b80*/  ISETP.GE.AND P0, PT, R17, RZ, PT ;  /* 0x000000ff1100720c */ /* 0x000fe20003f06270 */
[----:B0-----:R-:W-:Y:S01]  /*2b90*/  IMAD.MOV R9, RZ, RZ, -R33 ;  /* 0x000000ffff097224 */ /* 0x001fe200078e0a21 */
[----:B------:R-:W-:Y:S01]  /*2ba0*/  IABS R17, R7 ;  /* 0x0000000700117213 */ /* 0x000fe20000000000 */
[----:B------:R-:W-:-:S02]  /*2bb0*/  @!P1 VIADD R30, R30, 0x1 ;  /* 0x000000011e1e9836 */ /* 0x000fc40000000000 */
[----:B------:R-:W-:Y:S01]  /*2bc0*/  IMAD R9, R9, R16, RZ ;  /* 0x0000001009097224 */ /* 0x000fe200078e02ff */
[----:B------:R-:W-:Y:S01]  /*2bd0*/  IADD3 R17, PT, PT, RZ, -R17, RZ ;  /* 0x80000011ff117210 */ /* 0x000fe20007ffe0ff */
[----:B------:R-:W-:Y:S01]  /*2be0*/  IMAD R11, R25, R18, R11 ;  /* 0x00000012190b7224 */ /* 0x000fe200078e020b */
[----:B------:R-:W-:Y:S01]  /*2bf0*/  @P4 IADD3 R30, PT, PT, R30, 0x1, RZ ;  /* 0x000000011e1e4810 */ /* 0x000fe20007ffe0ff */
[----:B------:R-:W-:Y:S01]  /*2c00*/  @P6 VIADD R27, R27, 0x1 ;  /* 0x000000011b1b6836 */ /* 0x000fe20000000000 */
[----:B-1----:R-:W-:Y:S01]  /*2c10*/  IADD3 R14, PT, PT, RZ, -R29, RZ ;  /* 0x8000001dff0e7210 */ /* 0x002fe20007ffe0ff */
[----:B------:R-:W-:Y:S01]  /*2c20*/  IMAD.HI.U32 R32, R33, R9, R32 ;  /* 0x0000000921207227 */ /* 0x000fe200078e0020 */
[----:B------:R-:W-:Y:S02]  /*2c30*/  ISETP.GT.U32.AND P1, PT, R12, R11, PT ;  /* 0x0000000b0c00720c */ /* 0x000fe40003f24070 */
[----:B------:R-:W-:Y:S01]  /*2c40*/  ISETP.NE.AND P4, PT, R15, RZ, PT ;  /* 0x000000ff0f00720c */ /* 0x000fe20003f85270 */
[----:B------:R-:W-:-:S02]  /*2c50*/  IMAD R9, R14, R13, RZ ;  /* 0x0000000d0e097224 */ /* 0x000fc400078e02ff */
[----:B------:R-:W-:Y:S01]  /*2c60*/  @!P2 IMAD.MOV R27, RZ, RZ, -R27 ;  /* 0x000000ffff1ba224 */ /* 0x000fe200078e0a1b */
[----:B------:R-:W-:Y:S01]  /*2c70*/  @!P5 LOP3.LUT R27, RZ, R8, RZ, 0x33, !PT ;  /* 0x00000008ff1bd212 */ /* 0x000fe200078e33ff */
[----:B------:R-:W-:Y:S01]  /*2c80*/  @!P0 IMAD.MOV R30, RZ, RZ, -R30 ;  /* 0x000000ffff1e8224 */ /* 0x000fe200078e0a1e */
[----:B------:R-:W-:Y:S01]  /*2c90*/  @!P3 LOP3.LUT R30, RZ, R6, RZ, 0x33, !PT ;  /* 0x00000006ff1eb212 */ /* 0x000fe200078e33ff */
[----:B------:R-:W-:Y:S01]  /*2ca0*/  IMAD.HI.U32 R28, R29, R9, R28 ;  /* 0x000000091d1c7227 */ /* 0x000fe200078e001c */
[----:B------:R-:W-:Y:S02]  /*2cb0*/  IABS R29, R27 ;  /* 0x0000001b001d7213 */ /* 0x000fe40000000000 */
[----:B------:R-:W-:Y:S01]  /*2cc0*/  IABS R9, R5 ;  /* 0x0000000500097213 */ /* 0x000fe20000000000 */
[----:B------:R-:W-:Y:S01]  /*2cd0*/  @!P1 IMAD.IADD R11, R11, 0x1, -R12 ;  /* 0x000000010b0b9824 */ /* 0x000fe200078e0a0c */
[----:B------:R-:W-:Y:S01]  /*2ce0*/  IABS R14, R30 ;  /* 0x0000001e000e7213 */ /* 0x000fe20000000000 */
[----:B------:R-:W-:Y:S01]  /*2cf0*/  IMAD.HI.U32 R32, R32, R29, RZ ;  /* 0x0000001d20207227 */ /* 0x000fe200078e00ff */
[----:B------:R-:W-:-:S02]  /*2d00*/  @!P1 IADD3 R25, PT, PT, R25, 0x1, RZ ;  /* 0x0000000119199810 */ /* 0x000fc40007ffe0ff */
[----:B------:R-:W-:Y:S01]  /*2d10*/  ISETP.GE.U32.AND P2, PT, R11, R12, PT ;  /* 0x0000000c0b00720c */ /* 0x000fe20003f46070 */
[----:B------:R-:W-:Y:S01]  /*2d20*/  IMAD.MOV R9, RZ, RZ, -R9 ;  /* 0x000000ffff097224 */ /* 0x000fe200078e0a09 */
[----:B------:R-:W-:Y:S01]  /*2d30*/  LOP3.LUT R11, R2, R15, RZ, 0x3c, !PT ;  /* 0x0000000f020b7212 */ /* 0x000fe200078e3cff */
[----:B------:R-:W-:Y:S01]  /*2d40*/  IMAD.HI.U32 R28, R28, R14, RZ ;  /* 0x0000000e1c1c7227 */ /* 0x000fe200078e00ff */
[----:B------:R-:W-:Y:S02]  /*2d50*/  ISETP.NE.AND P5, PT, R7, RZ, PT ;  /* 0x000000ff0700720c */ /* 0x000fe40003fa5270 */
[----:B------:R-:W-:Y:S01]  /*2d60*/  ISETP.GE.AND P0, PT, R11, RZ, PT ;  /* 0x000000ff0b00720c */ /* 0x000fe20003f06270 */
[----:B------:R-:W-:Y:S02]  /*2d70*/  IMAD R17, R32, R17, R29 ;  /* 0x0000001120117224 */ /* 0x000fe400078e021d */
[----:B------:R-:W-:Y:S01]  /*2d80*/  IMAD R14, R28, R9, R14 ;  /* 0x000000091c0e7224 */ /* 0x000fe200078e020e */
[----:B------:R-:W-:Y:S01]  /*2d90*/  LOP3.LUT R9, R27, R7, RZ, 0x3c, !PT ;  /* 0x000000071b097212 */ /* 0x000fe200078e3cff */
[----:B------:R-:W-:Y:S01]  /*2da0*/  IMAD.MOV R11, RZ, RZ, -R30 ;  /* 0x000000ffff0b7224 */ /* 0x000fe200078e0a1e */
[----:B------:R-:W-:Y:S01]  /*2db0*/  ISETP.GT.U32.AND P3, PT, R16, R17, PT ;  /* 0x000000111000720c */ /* 0x000fe20003f64070 */
[----:B------:R-:W-:Y:S01]  /*2dc0*/  @P2 VIADD R25, R25, 0x1 ;  /* 0x0000000119192836 */ /* 0x000fe20000000000 */
[----:B------:R-:W-:Y:S01]  /*2dd0*/  ISETP.GT.U32.AND P1, PT, R13, R14, PT ;  /* 0x0000000e0d00720c */ /* 0x000fe20003f24070 */
[----:B------:R-:W-:Y:S01]  /*2de0*/  IMAD R11, R6, R11, R10 ;  /* 0x0000000b060b7224 */ /* 0x000fe200078e020a */
[----:B------:R-:W-:-:S02]  /*2df0*/  ISETP.GE.AND P2, PT, R9, RZ, PT ;  /* 0x000000ff0900720c */ /* 0x000fc40003f46270 */
[----:B------:R-:W-:Y:S01]  /*2e00*/  LOP3.LUT R9, R30, R5, RZ, 0x3c, !PT ;  /* 0x000000051e097212 */ /* 0x000fe200078e3cff */
[----:B------:R-:W-:Y:S01]  /*2e10*/  @!P0 IMAD.MOV R25, RZ, RZ, -R25 ;  /* 0x000000ffff198224 */ /* 0x000fe200078e0a19 */
[----:B------:R-:W-:Y:S02]  /*2e20*/  @!P4 LOP3.LUT R25, RZ, R15, RZ, 0x33, !PT ;  /* 0x0000000fff19c212 */ /* 0x000fe400078e33ff */
[----:B------:R-:W-:Y:S02]  /*2e30*/  ISETP.GE.AND P0, PT, R9, RZ, PT ;  /* 0x000000ff0900720c */ /* 0x000fe40003f06270 */
[----:B------:R-:W-:Y:S01]  /*2e40*/  IADD3 R9, PT, PT, -R27, RZ, RZ ;  /* 0x000000ff1b097210 */ /* 0x000fe20007ffe1ff */
[----:B------:R-:W-:Y:S01]  /*2e50*/  @!P3 VIADD R32, R32, 0x1 ;  /* 0x000000012020b836 */ /* 0x000fe20000000000 */
[-C--:B------:R-:W-:Y:S01]  /*2e60*/  @!P3 IADD3 R17, PT, PT, R17, -R16.reuse, RZ ;  /* 0x800000101111b210 */ /* 0x080fe20007ffe0ff */
[----:B------:R-:W-:Y:S01]  /*2e70*/  @!P1 IMAD.IADD R14, R14, 0x1, -R13 ;  /* 0x000000010e0e9824 */ /* 0x000fe200078e0a0d */
[----:B------:R-:W-:Y:S01]  /*2e80*/  ISETP.NE.AND P3, PT, R5, RZ, PT ;  /* 0x000000ff0500720c */ /* 0x000fe20003f65270 */
[----:B------:R-:W-:Y:S01]  /*2e90*/  @!P1 VIADD R28, R28, 0x1 ;  /* 0x000000011c1c9836 */ /* 0x000fe20000000000 */
[----:B------:R-:W-:Y:S01]  /*2ea0*/  ISETP.GE.U32.AND P6, PT, R17, R16, PT ;  /* 0x000000101100720c */ /* 0x000fe20003fc6070 */
[----:B------:R-:W-:Y:S01]  /*2eb0*/  IMAD R9, R8, R9, R31 ;  /* 0x0000000908097224 */ /* 0x000fe200078e021f */
[----:B------:R-:W-:Y:S01]  /*2ec0*/  ISETP.GE.U32.AND P4, PT, R14, R13, PT ;  /* 0x0000000d0e00720c */ /* 0x000fe20003f86070 */
[----:B------:R-:W-:-:S04]  /*2ed0*/  IMAD.WIDE R12, R25, UR12, RZ ;  /* 0x0000000c190c7c25 */ /* 0x000fc8000f8e02ff */
[----:B------:R-:W-:Y:S02]  /*2ee0*/  IMAD.MOV R25, RZ, RZ, -R25 ;  /* 0x000000ffff197224 */ /* 0x000fe400078e0a19 */
[----:B------:R-:W-:-:S04]  /*2ef0*/  IMAD.WIDE.U32 R12, R0, UR4, R12 ;  /* 0x00000004000c7c25 */ /* 0x000fc8000f8e000c */
[----:B------:R-:W-:Y:S01]  /*2f00*/  @P6 IADD3 R32, PT, PT, R32, 0x1, RZ ;  /* 0x0000000120206810 */ /* 0x000fe20007ffe0ff */
[----:B------:R-:W-:Y:S01]  /*2f10*/  IMAD R13, R0, UR17, R13 ;  /* 0x00000011000d7c24 */ /* 0x000fe2000f8e020d */
[----:B------:R-:W-:Y:S01]  /*2f20*/  UIMAD UR17, UR16, UR4, URZ ;  /* 0x00000004101172a4 */ /* 0x000fe2000f8e02ff */
[----:B------:R-:W-:Y:S02]  /*2f30*/  @P4 VIADD R28, R28, 0x1 ;  /* 0x000000011c1c4836 */ /* 0x000fe40000000000 */
[----:B------:R-:W-:Y:S01]  /*2f40*/  @!P2 IMAD.MOV R32, RZ, RZ, -R32 ;  /* 0x000000ffff20a224 */ /* 0x000fe200078e0a20 */
[----:B------:R-:W-:Y:S01]  /*2f50*/  @!P5 LOP3.LUT R32, RZ, R7, RZ, 0x33, !PT ;  /* 0x00000007ff20d212 */ /* 0x000fe200078e33ff */
[----:B------:R-:W-:Y:S01]  /*2f60*/  IMAD R25, R15, R25, R2 ;  /* 0x000000190f197224 */ /* 0x000fe200078e0202 */
[----:B------:R-:W-:Y:S01]  /*2f70*/  @!P0 IADD3 R28, PT, PT, -R28, RZ, RZ ;  /* 0x000000ff1c1c8210 */ /* 0x000fe20007ffe1ff */
[----:B------:R-:W-:Y:S01]  /*2f80*/  IMAD.WIDE R8, R9, UR5, RZ ;  /* 0x0000000509087c25 */ /* 0x000fe2000f8e02ff */
[----:B------:R-:W-:Y:S01]  /*2f90*/  @!P3 LOP3.LUT R28, RZ, R5, RZ, 0x33, !PT ;  /* 0x00000005ff1cb212 */ /* 0x000fe200078e33ff */
[----:B------:R-:W0:Y:S02]  /*2fa0*/  LDCU.64 UR4, c[0x0][0x420] ;  /* 0x00008400ff0477ac */ /* 0x000e240008000a00 */
[----:B------:R-:W-:Y:S01]  /*2fb0*/  IMAD.MOV R2, RZ, RZ, -R32 ;  /* 0x000000ffff027224 */ /* 0x000fe200078e0a20 */
[----:B------:R-:W-:Y:S01]  /*2fc0*/  IADD3 R0, PT, PT, -R28, RZ, RZ ;  /* 0x000000ff1c007210 */ /* 0x000fe20007ffe1ff */
[----:B------:R-:W-:-:S04]  /*2fd0*/  IMAD.WIDE R12, R25, UR11, R12 ;  /* 0x0000000b190c7c25 */ /* 0x000fc8000f8e020c */
[----:B------:R-:W-:-:S04]  /*2fe0*/  IMAD.WIDE R32, R32, UR6, RZ ;  /* 0x0000000620207c25 */ /* 0x000fc8000f8e02ff */
        /* <DEDUP_REMOVED lines=16> */
.L_x_211:
[----:B------:R-:W0:Y:S01]  /*30f0*/  LDC.64 R4, c[0x0][0x420] ;  /* 0x00010800ff047b82 */ /* 0x000e220000000a00 */
[----:B------:R-:W-:-:S05]  /*3100*/  IADD3 R2, PT, PT, R2, UR14, RZ ;  /* 0x0000000e02027c10 */ /* 0x000fca000fffe0ff */
[----:B0-----:R-:W-:-:S05]  /*3110*/  IMAD.WIDE.U32 R2, R2, 0x4, R4 ;  /* 0x0000000402027825 */ /* 0x001fca00078e0004 */
[----:B------:R1:W-:Y:S02]  /*3120*/  STG.E desc[UR8][R2.64], R21 ;  /* 0x0000001502007986 */ /* 0x0003e4000c101908 */
.L_x_210:
[----:B------:R-:W-:Y:S05]  /*3130*/  BSYNC.RECONVERGENT B1 ;  /* 0x0000000000017941 */ /* 0x000fea0003800200 */
.L_x_209:
[----:B------:R-:W2:Y:S01]  /*3140*/  LDCU UR6, c[0x0][0x534] ;  /* 0x0000a680ff0677ac */ /* 0x000ea20008000800 */
[----:B------:R-:W-:Y:S01]  /*3150*/  BSSY.RECONVERGENT B0, `(.L_x_217) ;  /* 0x000000f000007945 */ /* 0x000fe20003800200 */
[----:B--2---:R-:W-:-:S04]  /*3160*/  ISETP.GE.AND P0, PT, R23, UR6, PT ;  /* 0x0000000617007c0c */ /* 0x004fc8000bf06270 */
[----:B------:R-:W-:-:S13]  /*3170*/  ISETP.GT.U32.OR P0, PT, R19, 0x1f, P0 ;  /* 0x0000001f1300780c */ /* 0x000fda0000704470 */
[----:B------:R-:W-:Y:S05]  /*3180*/  @P0 BRA `(.L_x_218) ;  /* 0x00000000002c0947 */ /* 0x000fea0003800000 */
[----:B------:R-:W2:Y:S01]  /*3190*/  S2R R0, SR_CgaCtaId ;  /* 0x0000000000007919 */ /* 0x000ea20000008800 */
[----:B------:R-:W-:Y:S01]  /*31a0*/  FADD.FTZ R4, -R21, R24 ;  /* 0x0000001815047221 */ /* 0x000fe20000010100 */
[----:B01----:R-:W-:Y:S02]  /*31b0*/  MOV R3, 0x400 ;  /* 0x0000040000037802 */ /* 0x003fe40000000f00 */
[----:B------:R-:W-:Y:S01]  /*31c0*/  LOP3.LUT R2, R19, 0x3, RZ, 0xc0, !PT ;  /* 0x0000000313027812 */ /* 0x000fe200078ec0ff */
[----:B------:R-:W-:-:S06]  /*31d0*/  FMUL.FTZ R4, R4, 1.4426950216293334961 ;  /* 0x3fb8aa3b04047820 */ /* 0x000fcc0000410000 */
[----:B------:R-:W0:Y:S01]  /*31e0*/  MUFU.EX2 R4, R4 ;  /* 0x0000000400047308 */ /* 0x000e220000000800 */
[----:B--2---:R-:W-:-:S05]  /*31f0*/  LEA R3, R0, R3, 0x18 ;  /* 0x0000000300037211 */ /* 0x004fca00078ec0ff */
[----:B------:R-:W-:Y:S01]  /*3200*/  IMAD R2, R2, 0x24, R3 ;  /* 0x0000002402027824 */ /* 0x000fe200078e0203 */
[----:B------:R-:W-:-:S04]  /*3210*/  LOP3.LUT R3, R19, 0x3fc, RZ, 0xc0, !PT ;  /* 0x000003fc13037812 */ /* 0x000fc800078ec0ff */
[----:B------:R-:W-:-:S05]  /*3220*/  IADD3 R3, PT, PT, R2, R3, RZ ;  /* 0x0000000302037210 */ /* 0x000fca0007ffe0ff */
[----:B0-----:R2:W-:Y:S02]  /*3230*/  STS [R3], R4 ;  /* 0x0000000403007388 */ /* 0x0015e40000000800 */
.L_x_218:
[----:B------:R-:W-:Y:S05]  /*3240*/  BSYNC.RECONVERGENT B0 ;  /* 0x0000000000007941 */ /* 0x000fea0003800200 */
.L_x_217:
[----:B------:R-:W-:Y:S01]  /*3250*/  BAR.SYNC.DEFER_BLOCKING 0x0 ;  /* 0x0000000000007b1d */ /* 0x000fe20000010000 */
[----:B------:R-:W-:Y:S01]  /*3260*/  UISETP.GE.AND UP0, UPT, UR6, 0x1, UPT ;  /* 0x000000010600788c */ /* 0x000fe2000bf06270 */
[----:B------:R-:W-:Y:S01]  /*3270*/  SHF.R.U32.HI R13, RZ, 0x4, R19 ;  /* 0x00000004ff0d7819 */ /* 0x000fe20000011613 */
[----:B------:R-:W-:Y:S01]  /*3280*/  IMAD.SHL.U32 R19, R19, 0x4, RZ ;  /* 0x0000000413137824 */ /* 0x000fe200078e00ff */
[----:B012---:R-:W-:Y:S01]  /*3290*/  CS2R R2, SRZ ;  /* 0x0000000000027805 */ /* 0x007fe2000001ff00 */
        /* <DEDUP_REMOVED lines=38> */
.L_x_229:
        /* <DEDUP_REMOVED lines=9> */
.L_x_222:
[----:B------:R-:W-:Y:S05]  /*3590*/  BSYNC.RECONVERGENT B0 ;  /* 0x0000000000007941 */ /* 0x000fea0003800200 */
.L_x_221:
        /* <DEDUP_REMOVED lines=12> */
.L_x_224:
[----:B------:R-:W-:Y:S05]  /*3660*/  BSYNC.RECONVERGENT B0 ;  /* 0x0000000000007941 */ /* 0x000fea0003800200 */
.L_x_223:
        /* <DEDUP_REMOVED lines=12> */
.L_x_226:
[----:B------:R-:W-:Y:S05]  /*3730*/  BSYNC.RECONVERGENT B0 ;  /* 0x0000000000007941 */ /* 0x000fea0003800200 */
.L_x_225:
        /* <DEDUP_REMOVED lines=12> */
.L_x_228:
[----:B------:R-:W-:Y:S05]  /*3800*/  BSYNC.RECONVERGENT B0 ;  /* 0x0000000000007941 */ /* 0x000fea0003800200 */
.L_x_227:
        /* <DEDUP_REMOVED lines=11> */
.L_x_220:
        /* <DEDUP_REMOVED lines=11> */
.L_x_232:
        /* <DEDUP_REMOVED lines=8> */
.L_x_231:
[----:B------:R-:W-:Y:S05]  /*39f0*/  BSYNC.RECONVERGENT B0 ;  /* 0x0000000000007941 */ /* 0x000fea0003800200 */
.L_x_230:
        /* <DEDUP_REMOVED lines=9> */
.L_x_219:
        /* <DEDUP_REMOVED lines=13> */
[----:B------:R0:W5:Y:S02]  /*3b60*/  F2I.FTZ.U32.TRUNC.NTZ R15, R14 ;  /* 0x0000000e000f7305 */ /* 0x000164000021f000 */
[----:B0-----:R-:W-:Y:S02]  /*3b70*/  HFMA2 R14, -RZ, RZ, 0, 0 ;  /* 0x00000000ff0e7431 */ /* 0x001fe400000001ff */
[----:B-----5:R-:W-:-:S04]  /*3b80*/  IMAD.MOV R4, RZ, RZ, -R15 ;  /* 0x000000ffff047224 */ /* 0x020fc800078e0a0f */
        /* <DEDUP_REMOVED lines=67> */
        .weak           $__internal_5_$__cuda_sm20_div_s64
        .type           $__internal_5_$__cuda_sm20_div_s64,@function
        .size           $__internal_5_$__cuda_sm20_div_s64,(.L_x_14711 - $__internal_5_$__cuda_sm20_div_s64)
$__internal_5_$__cuda_sm20_div_s64:
        /* <DEDUP_REMOVED lines=38> */
[-C--:B------:R-:W-:Y:S01]  /*4220*/  IADD3.X R20, PT, PT, RZ, ~R17.reuse, RZ, P0, !PT ;  /* 0x80000011ff147210 */ /* 0x080fe200007fe4ff */
[----:B------:R-:W-:Y:S02]  /*4230*/  IMAD.MOV.U32 R29, RZ, RZ, RZ ;  /* 0x000000ffff1d7224 */ /* 0x000fe400078e00ff */
        /* <DEDUP_REMOVED lines=30> */
[----:B------:R-:W-:Y:S01]  /*4420*/  SEL R10, R10, R13, P0 ;  /* 0x0000000d0a0a7207 */ /* 0x000fe20000000000 */
[----:B------:R-:W-:Y:S01]  /*4430*/  IMAD.MOV.U32 R13, RZ, RZ, 0x0 ;  /* 0x00000000ff0d7424 */ /* 0x000fe200078e00ff */
[----:B------:R-:W-:-:S02]  /*4440*/  ISETP.GE.AND P2, PT, R9, RZ, PT ;  /* 0x000000ff0900720c */ /* 0x000fc40003f46270 */
[----:B------:R-:W-:Y:S02]  /*4450*/  SEL R12, R12, R29, P0 ;  /* 0x0000001d0c0c7207 */ /* 0x000fe40000000000 */
[----:B------:R-:W-:Y:S02]  /*4460*/  IADD3 R11, P1, PT, RZ, -R10, RZ ;  /* 0x8000000aff0b7210 */ /* 0x000fe40007f3e0ff */
[----:B------:R-:W-:Y:S02]  /*4470*/  ISETP.NE.U32.AND P0, PT, R18, RZ, PT ;  /* 0x000000ff1200720c */ /* 0x000fe40003f05070 */
[-C--:B------:R-:W-:Y:S02]  /*4480*/  IADD3.X R9, PT, PT, RZ, ~R12.reuse, RZ, P1, !PT ;  /* 0x8000000cff097210 */ /* 0x080fe40000ffe4ff */
[----:B------:R-:W-:Y:S02]  /*4490*/  ISETP.NE.AND.EX P0, PT, R16, RZ, PT, P0 ;  /* 0x000000ff1000720c */ /* 0x000fe40003f05300 */
[----:B------:R-:W-:Y:S01]  /*44a0*/  SEL R9, R9, R12, !P2 ;  /* 0x0000000c09097207 */ /* 0x000fe20005000000 */
[----:B------:R-:W-:Y:S01]  /*44b0*/  IMAD.MOV.U32 R12, RZ, RZ, R14 ;  /* 0x000000ffff0c7224 */ /* 0x000fe200078e000e */
[----:B------:R-:W-:-:S04]  /*44c0*/  SEL R11, R11, R10, !P2 ;  /* 0x0000000a0b0b7207 */ /* 0x000fc80005000000 */
[----:B------:R-:W-:Y:S02]  /*44d0*/  SEL R10, R11, 0xffffffff, P0 ;  /* 0xffffffff0b0a7807 */ /* 0x000fe40000000000 */
[----:B------:R-:W-:Y:S01]  /*44e0*/  SEL R11, R9, 0xffffffff, P0 ;  /* 0xffffffff090b7807 */ /* 0x000fe20000000000 */
[----:B------:R-:W-:Y:S06]  /*44f0*/  RET.REL.NODEC R12 `(_ZN5flash32flash_fwd_splitkv_combine_kernelI23Flash_fwd_kernel_traitsILi64ELi64ELi256ELi4ELb0ELb0EN7cutlass10bfloat16_tE19Flash_kernel_traitsILi64ELi64ELi256ELi4ES3_EELi8ELi2ELb0EEEvNS_16Flash_fwd_paramsE) ;  /* 0xffffffb80cc07950 */ /* 0x000fec0003c3ffff */
.L_x_233:
        /* <DEDUP_REMOVED lines=16> */
.L_x_14711:


//--------------------- .text._ZN5flash32flash_fwd_splitkv_combine_kernelI23Flash_fwd_kernel_traitsILi64ELi64ELi256ELi4ELb0ELb0EN7cutlass10bfloat16_tE19Flash_kernel_traitsILi64ELi64ELi256ELi4ES3_EELi8ELi1ELb0EEEvNS_16Flash_fwd_paramsE --------------------------
	.section	.text._ZN5flash32flash_fwd_splitkv_combine_kernelI23Flash_fwd_kernel_traitsILi64ELi64ELi256ELi4ELb0ELb0EN7cutlass10bfloat16_tE19Flash_kernel_traitsILi64ELi64ELi256ELi4ES3_EELi8ELi1ELb0EEEvNS_16Flash_fwd_paramsE,"ax",@progbits
	.align	128
        .global         _ZN5flash32flash_fwd_splitkv_combine_kernelI23Flash_fwd_kernel_traitsILi64ELi64ELi256ELi4ELb0ELb0EN7cutlass10bfloat16_tE19Flash_kernel_traitsILi64ELi64ELi256ELi4ES3_EELi8ELi1ELb0EEEvNS_16Flash_fwd_paramsE
        .type           _ZN5flash32flash_fwd_splitkv_combine_kernelI23Flash_fwd_kernel_traitsILi64ELi64ELi256ELi4ELb0ELb0EN7cutlass10bfloat16_tE19Flash_kernel_traitsILi64ELi64ELi256ELi4ES3_EELi8ELi1ELb0EEEvNS_16Flash_fwd_paramsE,@function
        .size           _ZN5flash32flash_fwd_splitkv_combine_kernelI23Flash_fwd_kernel_traitsILi64ELi64ELi256ELi4ELb0ELb0EN7cutlass10bfloat16_tE19Flash_kernel_traitsILi64ELi64ELi256ELi4ES3_EELi8ELi1ELb0EEEvNS_16Flash_fwd_paramsE,(.L_x_14712 - _ZN5flash32flash_fwd_splitkv_combine_kernelI23Flash_fwd_kernel_traitsILi64ELi64ELi256ELi4ELb0ELb0EN7cutlass10bfloat16_tE19Flash_kernel_traitsILi64ELi64ELi256ELi4ES3_EELi8ELi1ELb0EEEvNS_16Flash_fwd_paramsE)
        .other          _ZN5flash32flash_fwd_splitkv_combine_kernelI23Flash_fwd_kernel_traitsILi64ELi64ELi256ELi4ELb0ELb0EN7cutlass10bfloat16_tE19Flash_kernel_traitsILi64ELi64ELi256ELi4ES3_EELi8ELi1ELb0EEEvNS_16Flash_fwd_paramsE,@"STO_CUDA_ENTRY STV_DEFAULT"
_ZN5flash32flash_fwd_splitkv_combine_kernelI23Flash_fwd_kernel_traitsILi64ELi64ELi256ELi4ELb0ELb0EN7cutlass10bfloat16_tE19Flash_kernel_traitsILi64ELi64ELi256ELi4ES3_EELi8ELi1ELb0EEEvNS_16Flash_fwd_paramsE:
.text._ZN5flash32flash_fwd_splitkv_combine_kernelI23Flash_fwd_kernel_traitsILi64ELi64ELi256ELi4ELb0ELb0EN7cutlass10bfloat16_tE19Flash_kernel_traitsILi64ELi64ELi256ELi4ES3_EELi8ELi1ELb0EEEvNS_16Flash_fwd_paramsE:
        /* <DEDUP_REMOVED lines=38> */
.L_x_234:
[----:B------:R-:W-:Y:S01]  /*0260*/  IMAD.U32 R22, RZ, RZ, UR15 ;  /* 0x0000000fff167e24 */ /* 0x000fe2000f8e00ff */
[----:B------:R-:W-:Y:S01]  /*0270*/  MOV R18, UR13 ;  /* 0x0000000d00127c02 */ /* 0x000fe20008000f00 */
[----:B------:R-:W-:Y:S01]  /*0280*/  IMAD.U32 R17, RZ, RZ, UR17 ;  /* 0x00000011ff117e24 */ /* 0x000fe2000f8e00ff */
[----:B------:R-:W-:Y:S02]  /*0290*/  MOV R16, UR10 ;  /* 0x0000000a00107c02 */ /* 0x000fe40008000f00 */
[----:B------:R-:W-:Y:S02]  /*02a0*/  MOV R14, 0x2c0 ;  /* 0x000002c0000e7802 */ /* 0x000fe40000000f00 */
[----:B------:R-:W-:Y:S05]  /*02b0*/  CALL.REL.NOINC `($__internal_6_$__cuda_sm20_div_s64) ;  /* 0x0000003c00307944 */ /* 0x000fea0003c00000 */
.L_x_235:
        /* <DEDUP_REMOVED lines=30> */
.L_x_237:
[----:B------:R-:W-:Y:S01]  /*04a0*/  IMAD.MOV.U32 R22, RZ, RZ, R10 ;  /* 0x000000ffff167224 */ /* 0x000fe200078e000a */
[----:B------:R-:W-:Y:S02]  /*04b0*/  MOV R17, R11 ;  /* 0x0000000b00117202 */ /* 0x000fe40000000f00 */
[----:B------:R-:W-:Y:S02]  /*04c0*/  MOV R14, 0x4e0 ;  /* 0x000004e0000e7802 */ /* 0x000fe40000000f00 */
[----:B------:R-:W-:Y:S05]  /*04d0*/  CALL.REL.NOINC `($__internal_6_$__cuda_sm20_div_s64) ;  /* 0x0000003800a87944 */ /* 0x000fea0003c00000 */
[----:B------:R-:W-:Y:S02]  /*04e0*/  MOV R4, R10 ;  /* 0x0000000a00047202 */ /* 0x000fe40000000f00 */
[----:B------:R-:W-:Y:S02]  /*04f0*/  MOV R5, R11 ;  /* 0x0000000b00057202 */ /* 0x000fe40000000f00 */
.L_x_238:
[----:B------:R-:W-:Y:S05]  /*0500*/  BSYNC.RECONVERGENT B0 ;  /* 0x0000000000007941 */ /* 0x000fea0003800200 */
.L_x_236:
        /* <DEDUP_REMOVED lines=58> */
.L_x_240:
[----:B------:R-:W-:Y:S01]  /*08b0*/  IMAD.MOV.U32 R22, RZ, RZ, R18 ;  /* 0x000000ffff167224 */ /* 0x000fe200078e0012 */
[----:B------:R-:W-:Y:S01]  /*08c0*/  MOV R18, R8 ;  /* 0x0000000800127202 */ /* 0x000fe20000000f00 */
[----:B------:R-:W-:Y:S01]  /*08d0*/  IMAD.MOV.U32 R17, RZ, RZ, R16 ;  /* 0x000000ffff117224 */ /* 0x000fe200078e0010 */
[----:B------:R-:W-:Y:S02]  /*08e0*/  MOV R16, R0 ;  /* 0x0000000000107202 */ /* 0x000fe40000000f00 */
[----:B------:R-:W-:Y:S02]  /*08f0*/  MOV R14, 0x910 ;  /* 0x00000910000e7802 */ /* 0x000fe40000000f00 */
[----:B------:R-:W-:Y:S05]  /*0900*/  CALL.REL.NOINC `($__internal_6_$__cuda_sm20_div_s64) ;  /* 0x00000034009c7944 */ /* 0x000fea0003c00000 */
.L_x_241:
[----:B------:R-:W-:Y:S05]  /*0910*/  BSYNC.RECONVERGENT B0 ;  /* 0x0000000000007941 */ /* 0x000fea0003800200 */
.L_x_239:
        /* <DEDUP_REMOVED lines=124> */
.L_x_243:
[----:B------:R-:W-:Y:S01]  /*10e0*/  IMAD.MOV.U32 R22, RZ, RZ, R10 ;  /* 0x000000ffff167224 */ /* 0x000fe200078e000a */
[----:B------:R-:W-:Y:S01]  /*10f0*/  MOV R18, R7 ;  /* 0x0000000700127202 */ /* 0x000fe20000000f00 */
[----:B------:R-:W-:Y:S01]  /*1100*/  IMAD.MOV.U32 R17, RZ, RZ, R11 ;  /* 0x000000ffff117224 */ /* 0x000fe200078e000b */
[----:B------:R-:W-:Y:S02]  /*1110*/  MOV R16, R25 ;  /* 0x0000001900107202 */ /* 0x000fe40000000f00 */
[----:B------:R-:W-:Y:S02]  /*1120*/  MOV R14, 0x1140 ;  /* 0x00001140000e7802 */ /* 0x000fe40000000f00 */
[----:B------:R-:W-:Y:S05]  /*1130*/  CALL.REL.NOINC `($__internal_6_$__cuda_sm20_div_s64) ;  /* 0x0000002c00907944 */ /* 0x000fea0003c00000 */
[----:B------:R-:W-:Y:S02]  /*1140*/  MOV R32, R10 ;  /* 0x0000000a00207202 */ /* 0x000fe40000000f00 */
[----:B------:R-:W-:Y:S02]  /*1150*/  MOV R33, R11 ;  /* 0x0000000b00217202 */ /* 0x000fe40000000f00 */
.L_x_244:
[----:B------:R-:W-:Y:S05]  /*1160*/  BSYNC.RECONVERGENT B0 ;  /* 0x0000000000007941 */ /* 0x000fea0003800200 */
.L_x_242:
        /* <DEDUP_REMOVED lines=57> */
.L_x_246:
[----:B------:R-:W-:Y:S01]  /*1500*/  IMAD.MOV.U32 R22, RZ, RZ, R4 ;  /* 0x000000ffff167224 */ /* 0x000fe200078e0004 */
[----:B------:R-:W-:Y:S01]  /*1510*/  MOV R17, R5 ;  /* 0x0000000500117202 */ /* 0x000fe20000000f00 */
[----:B------:R-:W-:Y:S01]  /*1520*/  IMAD.MOV.U32 R18, RZ, RZ, R6 ;  /* 0x000000ffff127224 */ /* 0x000fe200078e0006 */
[----:B------:R-:W-:Y:S02]  /*1530*/  MOV R14, 0x1550 ;  /* 0x00001550000e7802 */ /* 0x000fe40000000f00 */
[----:B------:R-:W-:Y:S05]  /*1540*/  CALL.REL.NOINC `($__internal_6_$__cuda_sm20_div_s64) ;  /* 0x00000028008c7944 */ /* 0x000fea0003c00000 */
[----:B------:R-:W-:Y:S02]  /*1550*/  MOV R26, R10 ;  /* 0x0000000a001a7202 */ /* 0x000fe40000000f00 */
[----:B------:R-:W-:Y:S02]  /*1560*/  MOV R27, R11 ;  /* 0x0000000b001b7202 */ /* 0x000fe40000000f00 */
.L_x_247:
[----:B------:R-:W-:Y:S05]  /*1570*/  BSYNC.RECONVERGENT B0 ;  /* 0x0000000000007941 */ /* 0x000fea0003800200 */
.L_x_245:
[----:B------:R-:W0:Y:S01]  /*1580*/  LDCU UR5, c[0x0][0x434] ;  /* 0x00008680ff0577ac */ /* 0x000e220008000800 */
[----:B------:R-:W1:Y:S01]  /*1590*/  S2R R19, SR_TID.X ;  /* 0x0000000000137919 */ /* 0x000e620000002100 */
[----:B------:R-:W2:Y:S01]  /*15a0*/  LDC R15, c[0x0][0x3e0] ;  /* 0x0000f800ff0f7b82 */ /* 0x000ea20000000800 */
[----:B------:R-:W-:Y:S01]  /*15b0*/  BSSY.RECONVERGENT B0, `(.L_x_248) ;  /* 0x0000046000007945 */ /* 0x000fe20003800200 */
[----:B------:R-:W3:Y:S01]  /*15c0*/  LDCU UR18, c[0x0][0x534] ;  /* 0x0000a680ff1277ac */ /* 0x000ee20008000800 */
[----:B------:R-:W-:Y:S02]  /*15d0*/  IMAD.MOV.U32 R17, RZ, RZ, -0x800000 ;  /* 0xff800000ff117424 */ /* 0x000fe400078e00ff */
[----:B------:R-:W-:Y:S01]  /*15e0*/  IMAD.MOV.U32 R24, RZ, RZ, -0x800000 ;  /* 0xff800000ff187424 */ /* 0x000fe200078e00ff */
[----:B------:R-:W4:Y:S01]  /*15f0*/  LDCU UR11, c[0x0][0x430] ;  /* 0x00008600ff0b77ac */ /* 0x000f220008000800 */
[----:B------:R-:W-:-:S04]  /*1600*/  USHF.R.S32.HI UR8, URZ, 0x1f, UR16 ;  /* 0x0000001fff087899 */ /* 0x000fc80008011410 */
[----:B------:R-:W-:Y:S01]  /*1610*/  ULOP3.LUT UR8, UR8, 0x1, URZ, 0xfc, !UPT ;  /* 0x0000000108087892 */ /* 0x000fe2000f8efcff */
[----:B0-----:R-:W-:-:S05]  /*1620*/  IMAD.U32 R3, RZ, RZ, UR5 ;  /* 0x00000005ff037e24 */ /* 0x001fca000f8e00ff */
[----:B------:R-:W-:Y:S01]  /*1630*/  IABS R3, R3 ;  /* 0x0000000300037213 */ /* 0x000fe20000000000 */
[----:B----4-:R-:W-:-:S03]  /*1640*/  UIMAD UR11, UR5, UR11, URZ ;  /* 0x0000000b050b72a4 */ /* 0x010fc6000f8e02ff */
[----:B------:R-:W0:Y:S01]  /*1650*/  I2F.RP R9, R3 ;  /* 0x0000000300097306 */ /* 0x000e220000209400 */
[C---:B-1----:R-:W-:Y:S02]  /*1660*/  ISETP.GT.U32.AND P1, PT, R19.reuse, 0xf, PT ;  /* 0x0000000f1300780c */ /* 0x042fe40003f24070 */
[----:B------:R-:W-:Y:S02]  /*1670*/  SHF.R.U32.HI R14, RZ, 0x3, R19 ;  /* 0x00000003ff0e7819 */ /* 0x000fe40000011613 */
[----:B------:R-:W-:-:S03]  /*1680*/  LOP3.LUT R23, R19, 0x1, RZ, 0xc0, !PT ;  /* 0x0000000113177812 */ /* 0x000fc600078ec0ff */
[----:B0-----:R-:W0:Y:S06]  /*1690*/  MUFU.RCP R10, R9 ;  /* 0x00000009000a7308 */ /* 0x001e2c0000001000 */
[----:B------:R-:W-:-:S04]  /*16a0*/  @!P1 SHF.L.U32 R12, R19, 0x2, RZ ;  /* 0x00000002130c9819 */ /* 0x000fc800000006ff */
[----:B------:R-:W-:Y:S01]  /*16b0*/  @!P1 LOP3.LUT R12, R12, 0x1c, RZ, 0xc0, !PT ;  /* 0x0000001c0c0c9812 */ /* 0x000fe200078ec0ff */
[----:B0-----:R-:W-:Y:S01]  /*16c0*/  VIADD R10, R10, 0xffffffe ;  /* 0x0ffffffe0a0a7836 */ /* 0x001fe20000000000 */
[----:B------:R-:W0:Y:S03]  /*16d0*/  @!P1 S2R R9, SR_CgaCtaId ;  /* 0x0000000000099919 */ /* 0x000e260000008800 */
[----:B------:R-:W1:Y:S02]  /*16e0*/  F2I.FTZ.U32.TRUNC.NTZ R11, R10 ;  /* 0x0000000a000b7305 */ /* 0x000e64000021f000 */
[----:B-1----:R-:W-:Y:S02]  /*16f0*/  IMAD.MOV R4, RZ, RZ, -R11 ;  /* 0x000000ffff047224 */ /* 0x002fe400078e0a0b */
[----:B------:R-:W-:Y:S02]  /*1700*/  IMAD.MOV.U32 R10, RZ, RZ, RZ ;  /* 0x000000ffff0a7224 */ /* 0x000fe400078e00ff */
[----:B------:R-:W-:Y:S01]  /*1710*/  IMAD R5, R4, R3, RZ ;  /* 0x0000000304057224 */ /* 0x000fe200078e02ff */
[----:B------:R-:W-:-:S02]  /*1720*/  IABS R4, R2 ;  /* 0x0000000200047213 */ /* 0x000fc40000000000 */
[----:B------:R-:W-:Y:S01]  /*1730*/  LOP3.LUT R2, R2, UR5, RZ, 0x3c, !PT ;  /* 0x0000000502027c12 */ /* 0x000fe2000f8e3cff */
[----:B------:R-:W-:-:S03]  /*1740*/  IMAD.HI.U32 R5, R11, R5, R10 ;  /* 0x000000050b057227 */ /* 0x000fc600078e000a */
[----:B------:R-:W-:Y:S02]  /*1750*/  ISETP.GE.AND P2, PT, R2, RZ, PT ;  /* 0x000000ff0200720c */ /* 0x000fe40003f46270 */
[----:B------:R-:W-:Y:S01]  /*1760*/  @!P1 MOV R2, 0x400 ;  /* 0x0000040000029802 */ /* 0x000fe20000000f00 */
[----:B------:R-:W-:-:S04]  /*1770*/  IMAD.HI.U32 R5, R5, R4, RZ ;  /* 0x0000000405057227 */ /* 0x000fc800078e00ff */
        /* <DEDUP_REMOVED lines=8> */
[----:B0-----:R-:W-:Y:S02]  /*1800*/  @!P1 LEA R3, R9, R2, 0x18 ;  /* 0x0000000209039211 */ /* 0x001fe400078ec0ff */
[----:B------:R-:W-:-:S03]  /*1810*/  @!P1 MOV R9, 0x400 ;  /* 0x0000040000099802 */ /* 0x000fc60000000f00 */
[----:B------:R-:W-:-:S04]  /*1820*/  @!P1 IMAD R3, R14, 0x24, R3 ;  /* 0x000000240e039824 */ /* 0x000fc800078e0203 */
[----:B------:R-:W-:Y:S01]  /*1830*/  @!P1 IMAD.IADD R12, R3, 0x1, R12 ;  /* 0x00000001030c9824 */ /* 0x000fe200078e020c */
[----:B-1----:R-:W-:Y:S01]  /*1840*/  @!P1 LEA R2, R4, R9, 0x18 ;  /* 0x0000000904029211 */ /* 0x002fe200078ec0ff */
[----:B------:R-:W-:-:S04]  /*1850*/  @P3 VIADD R5, R5, 0x1 ;  /* 0x0000000105053836 */ /* 0x000fc80000000000 */
[----:B------:R-:W-:Y:S01]  /*1860*/  @!P2 IMAD.MOV R5, RZ, RZ, -R5 ;  /* 0x000000ffff05a224 */ /* 0x000fe200078e0a05 */
[----:B------:R-:W-:Y:S01]  /*1870*/  @!P0 LOP3.LUT R5, RZ, UR5, RZ, 0x33, !PT ;  /* 0x00000005ff058c12 */ /* 0x000fe2000f8e33ff */
[----:B------:R-:W-:Y:S01]  /*1880*/  @!P1 IMAD R11, R23, 0x24, R2 ;  /* 0x00000024170b9824 */ /* 0x000fe200078e0202 */
[----:B---3--:R-:W-:Y:S02]  /*1890*/  ISETP.GE.AND P0, PT, R14, UR18, PT ;  /* 0x000000120e007c0c */ /* 0x008fe4000bf06270 */
[----:B------:R-:W-:Y:S01]  /*18a0*/  SHF.R.U32.HI R2, RZ, 0x1, R19 ;  /* 0x00000001ff027819 */ /* 0x000fe20000011613 */
[----:B------:R-:W-:Y:S01]  /*18b0*/  IMAD R4, R5, UR8, RZ ;  /* 0x0000000805047c24 */ /* 0x000fe2000f8e02ff */
[----:B------:R-:W0:Y:S02]  /*18c0*/  LDCU.64 UR8, c[0x0][0x358] ;  /* 0x00006b00ff0877ac */ /* 0x000e240008000a00 */
[----:B------:R-:W-:Y:S02]  /*18d0*/  @!P1 LEA R11, R2, R11, 0x2 ;  /* 0x0000000b020b9211 */ /* 0x000fe400078e10ff */
[----:B------:R-:W-:-:S05]  /*18e0*/  IABS R13, R4 ;  /* 0x00000004000d7213 */ /* 0x000fca0000000000 */
[----:B------:R-:W-:Y:S01]  /*18f0*/  VIADD R10, R13, UR4 ;  /* 0x000000040d0a7c36 */ /* 0x000fe20008000000 */
[----:B--2---:R-:W-:Y:S06]  /*1900*/  @P0 BRA `(.L_x_249) ;  /* 0x0000000000400947 */ /* 0x004fec0003800000 */
        /* <DEDUP_REMOVED lines=16> */
.L_x_249:
[----:B0-----:R-:W-:Y:S05]  /*1a10*/  BSYNC.RECONVERGENT B0 ;  /* 0x0000000000007941 */ /* 0x001fea0003800200 */
.L_x_248:
[----:B-----5:R-:W-:Y:S01]  /*1a20*/  @!P1 STS [R12], R17 ;  /* 0x000000110c009388 */ /* 0x020fe20000000800 */
[----:B------:R-:W0:Y:S01]  /*1a30*/  I2F.RP R16, R13 ;  /* 0x0000000d00107306 */ /* 0x000e220000209400 */
[----:B------:R-:W-:Y:S01]  /*1a40*/  IABS R3, R15 ;  /* 0x0000000f00037213 */ /* 0x000fe20000000000 */
[----:B------:R-:W-:Y:S01]  /*1a50*/  BSSY.RECONVERGENT B1, `(.L_x_250) ;  /* 0x0000169000017945 */ /* 0x000fe20003800200 */
[----:B------:R-:W-:Y:S01]  /*1a60*/  BAR.SYNC.DEFER_BLOCKING 0x0 ;  /* 0x0000000000007b1d */ /* 0x000fe20000010000 */
[----:B------:R-:W-:Y:S01]  /*1a70*/  IABS R18, R4 ;  /* 0x0000000400127213 */ /* 0x000fe20000000000 */
[----:B-1----:R-:W-:Y:S01]  /*1a80*/  IMAD.MOV.U32 R21, RZ, RZ, 0x7f800000 ;  /* 0x7f800000ff157424 */ /* 0x002fe200078e00ff */
[----:B------:R-:W-:-:S03]  /*1a90*/  ISETP.NE.AND P5, PT, R4, RZ, PT ;  /* 0x000000ff0400720c */ /* 0x000fc60003fa5270 */
[----:B------:R-:W1:Y:S01]  /*1aa0*/  I2F.RP R14, R3 ;  /* 0x00000003000e7306 */ /* 0x000e620000209400 */
[----:B------:R-:W-:-:S07]  /*1ab0*/  IMAD.MOV R18, RZ, RZ, -R18 ;  /* 0x000000ffff127224 */ /* 0x000fce00078e0a12 */
[----:B0-----:R-:W0:Y:S08]  /*1ac0*/  MUFU.RCP R30, R16 ;  /* 0x00000010001e7308 */ /* 0x001e300000001000 */
[----:B-1----:R-:W1:Y:S01]  /*1ad0*/  MUFU.RCP R28, R14 ;  /* 0x0000000e001c7308 */ /* 0x002e620000001000 */
[----:B------:R2:W3:Y:S01]  /*1ae0*/  @!P1 LDS R24, [R11] ;  /* 0x000000000b189984 */ /* 0x0004e20000000800 */
[----:B0-----:R-:W-:-:S06]  /*1af0*/  VIADD R30, R30, 0xffffffe ;  /* 0x0ffffffe1e1e7836 */ /* 0x001fcc0000000000 */
[----:B------:R-:W0:Y:S01]  /*1b00*/  F2I.FTZ.U32.TRUNC.NTZ R31, R30 ;  /* 0x0000001e001f7305 */ /* 0x000e22000021f000 */
[----:B-1----:R-:W-:-:S07]  /*1b10*/  VIADD R28, R28, 0xffffffe ;  /* 0x0ffffffe1c1c7836 */ /* 0x002fce0000000000 */
[----:B------:R1:W4:Y:S01]  /*1b20*/  F2I.FTZ.U32.TRUNC.NTZ R29, R28 ;  /* 0x0000001c001d7305 */ /* 0x000322000021f000 */
[----:B--2---:R-:W-:Y:S01]  /*1b30*/  IABS R11, R10 ;  /* 0x0000000a000b7213 */ /* 0x004fe20000000000 */
[----:B0-----:R-:W-:Y:S02]  /*1b40*/  IMAD.MOV R20, RZ, RZ, -R31 ;  /* 0x000000ffff147224 */ /* 0x001fe400078e0a1f */
[----:B------:R-:W-:Y:S02]  /*1b50*/  IMAD.MOV.U32 R30, RZ, RZ, RZ ;  /* 0x000000ffff1e7224 */ /* 0x000fe400078e00ff */
[----:B------:R-:W-:Y:S02]  /*1b60*/  IMAD R20, R20, R13, RZ ;  /* 0x0000000d14147224 */ /* 0x000fe400078e02ff */
[----:B-1----:R-:W-:Y:S02]  /*1b70*/  HFMA2 R28, -RZ, RZ, 0, 0 ;  /* 0x00000000ff1c7431 */ /* 0x002fe400000001ff */
[----:B----4-:R-:W-:-:S02]  /*1b80*/  IMAD.MOV R16, RZ, RZ, -R29 ;  /* 0x000000ffff107224 */ /* 0x010fc400078e0a1d */
[----:B------:R-:W-:Y:S01]  /*1b90*/  IMAD.HI.U32 R20, R31, R20, R30 ;  /* 0x000000141f147227 */ /* 0x000fe200078e001e */
[----:B---3--:R-:W0:Y:S03]  /*1ba0*/  SHFL.BFLY PT, R9, R24, 0x1, 0x1f ;  /* 0x0c201f0018097f89 */ /* 0x008e2600000e0000 */
[----:B------:R-:W-:Y:S02]  /*1bb0*/  IMAD R16, R16, R3, RZ ;  /* 0x0000000310107224 */ /* 0x000fe400078e02ff */
[----:B------:R-:W-:-:S04]  /*1bc0*/  IMAD.HI.U32 R20, R20, R11, RZ ;  /* 0x0000000b14147227 */ /* 0x000fc800078e00ff */
[----:B------:R-:W-:-:S04]  /*1bd0*/  IMAD.HI.U32 R16, R29, R16, R28 ;  /* 0x000000101d107227 */ /* 0x000fc800078e001c */
[----:B------:R-:W-:Y:S02]  /*1be0*/  IMAD R18, R20, R18, R11 ;  /* 0x0000001214127224 */ /* 0x000fe400078e020b */
[----:B------:R-:W-:-:S03]  /*1bf0*/  IMAD.HI.U32 R16, R16, R11, RZ ;  /* 0x0000000b10107227 */ /* 0x000fc600078e00ff */
[----:B------:R-:W-:Y:S01]  /*1c00*/  ISETP.GT.U32.AND P2, PT, R13, R18, PT ;  /* 0x000000120d00720c */ /* 0x000fe20003f44070 */
[----:B------:R-:W-:-:S04]  /*1c10*/  IMAD.MOV R12, RZ, RZ, -R16 ;  /* 0x000000ffff0c7224 */ /* 0x000fc800078e0a10 */
[----:B------:R-:W-:Y:S01]  /*1c20*/  IMAD R12, R3, R12, R11 ;  /* 0x0000000c030c7224 */ /* 0x000fe200078e020b */
[C---:B------:R-:W-:Y:S02]  /*1c30*/  LOP3.LUT R11, R10.reuse, R13, RZ, 0x3c, !PT ;  /* 0x0000000d0a0b7212 */ /* 0x040fe400078e3cff */
[----:B0-----:R-:W-:Y:S02]  /*1c40*/  FMNMX.FTZ R9, R9, R24, !PT ;  /* 0x0000001809097209 */ /* 0x001fe40007810000 */
[----:B------:R-:W-:Y:S02]  /*1c50*/  LOP3.LUT R10, R10, R15, RZ, 0x3c, !PT ;  /* 0x0000000f0a0a7212 */ /* 0x000fe400078e3cff */
[C---:B------:R-:W-:Y:S01]  /*1c60*/  FSETP.NEU.FTZ.AND P0, PT, R9.reuse, -INF , PT ;  /* 0xff8000000900780b */ /* 0x040fe20003f1d000 */
[----:B------:R-:W-:Y:S01]  /*1c70*/  @!P2 IMAD.IADD R18, R18, 0x1, -R13 ;  /* 0x000000011212a824 */ /* 0x000fe200078e0a0d */
[----:B------:R-:W-:Y:S02]  /*1c80*/  @!P2 IADD3 R20, PT, PT, R20, 0x1, RZ ;  /* 0x000000011414a810 */ /* 0x000fe40007ffe0ff */
[----:B------:R-:W-:-:S02]  /*1c90*/  FSEL R9, R9, RZ, P0 ;  /* 0x000000ff09097208 */ /* 0x000fc40000000000 */
[----:B------:R-:W-:Y:S02]  /*1ca0*/  ISETP.GT.U32.AND P0, PT, R3, R12, PT ;  /* 0x0000000c0300720c */ /* 0x000fe40003f04070 */
[----:B------:R-:W-:Y:S01]  /*1cb0*/  ISETP.GE.U32.AND P1, PT, R18, R13, PT ;  /* 0x0000000d1200720c */ /* 0x000fe20003f26070 */
[----:B------:R-:W-:Y:S01]  /*1cc0*/  FADD.FTZ R17, -R9, R24 ;  /* 0x0000001809117221 */ /* 0x000fe20000010100 */
[----:B------:R-:W-:Y:S02]  /*1cd0*/  ISETP.GE.AND P2, PT, R10, RZ, PT ;  /* 0x000000ff0a00720c */ /* 0x000fe40003f46270 */
[----:B------:R-:W-:Y:S01]  /*1ce0*/  ISETP.GE.AND P3, PT, R11, RZ, PT ;  /* 0x000000ff0b00720c */ /* 0x000fe20003f66270 */
[----:B------:R-:W-:-:S06]  /*1cf0*/  FMUL.FTZ R17, R17, 1.4426950216293334961 ;  /* 0x3fb8aa3b11117820 */ /* 0x000fcc0000410000 */
[----:B------:R-:W0:Y:S01]  /*1d00*/  MUFU.EX2 R17, R17 ;  /* 0x0000001100117308 */ /* 0x000e220000000800 */
[----:B------:R-:W-:Y:S02]  /*1d10*/  @!P0 IMAD.IADD R12, R12, 0x1, -R3 ;  /* 0x000000010c0c8824 */ /* 0x000fe400078e0a03 */
[----:B------:R-:W-:Y:S02]  /*1d20*/  @P1 VIADD R20, R20, 0x1 ;  /* 0x0000000114141836 */ /* 0x000fe40000000000 */
[----:B------:R-:W-:Y:S01]  /*1d30*/  @!P0 VIADD R16, R16, 0x1 ;  /* 0x0000000110108836 */ /* 0x000fe20000000000 */
[----:B------:R-:W-:Y:S01]  /*1d40*/  ISETP.GE.U32.AND P4, PT, R12, R3, PT ;  /* 0x000000030c00720c */ /* 0x000fe20003f86070 */
[----:B------:R-:W-:Y:S01]  /*1d50*/  @!P3 IMAD.MOV R20, RZ, RZ, -R20 ;  /* 0x000000ffff14b224 */ /* 0x000fe200078e0a14 */
[----:B------:R-:W-:Y:S02]  /*1d60*/  ISETP.NE.AND P0, PT, R15, RZ, PT ;  /* 0x000000ff0f00720c */ /* 0x000fe40003f05270 */
[----:B------:R-:W-:-:S02]  /*1d70*/  ISETP.NE.AND P3, PT, R5, RZ, PT ;  /* 0x000000ff0500720c */ /* 0x000fc40003f65270 */
[----:B------:R-:W-:Y:S02]  /*1d80*/  @!P5 LOP3.LUT R20, RZ, R13, RZ, 0x33, !PT ;  /* 0x0000000dff14d212 */ /* 0x000fe400078e33ff */
[----:B------:R-:W-:Y:S02]  /*1d90*/  SEL R10, RZ, 0x1, !P3 ;  /* 0x00000001ff0a7807 */ /* 0x000fe40005800000 */
[----:B------:R-:W-:Y:S01]  /*1da0*/  SHF.R.S32.HI R5, RZ, 0x1f, R4 ;  /* 0x0000001fff057819 */ /* 0x000fe20000011404 */
[----:B0-----:R-:W0:Y:S01]  /*1db0*/  SHFL.BFLY PT, R14, R17, 0x1, 0x1f ;  /* 0x0c201f00110e7f89 */ /* 0x001e2200000e0000 */
[----:B------:R-:W-:Y:S01]  /*1dc0*/  SHF.R.S32.HI R3, RZ, 0x1f, R20 ;  /* 0x0000001fff037819 */ /* 0x000fe20000011414 */
[----:B------:R-:W-:Y:S01]  /*1dd0*/  IMAD R4, R4, UR11, RZ ;  /* 0x0000000b04047c24 */ /* 0x000fe2000f8e02ff */
[----:B------:R-:W-:Y:S02]  /*1de0*/  @P4 IADD3 R16, PT, PT, R16, 0x1, RZ ;  /* 0x0000000110104810 */ /* 0x000fe40007ffe0ff */
[----:B------:R-:W-:-:S03]  /*1df0*/  LOP3.LUT R10, R5, R10, RZ, 0xfc, !PT ;  /* 0x0000000a050a7212 */ /* 0x000fc600078efcff */
        /* <DEDUP_REMOVED lines=64> */
.L_x_253:
[----:B------:R-:W-:Y:S01]  /*2200*/  LEA.HI R2, R19, UR14, RZ, 0x1f ;  /* 0x0000000e13027c11 */ /* 0x000fe2000f8ff8ff */
[----:B------:R-:W-:Y:S01]  /*2210*/  IMAD.MOV.U32 R17, RZ, RZ, RZ ;  /* 0x000000ffff117224 */ /* 0x000fe200078e00ff */
[----:B------:R-:W-:Y:S02]  /*2220*/  MOV R18, R30 ;  /* 0x0000001e00127202 */ /* 0x000fe40000000f00 */
[----:B------:R-:W-:Y:S01]  /*2230*/  MOV R14, 0x2260 ;  /* 0x00002260000e7802 */ /* 0x000fe20000000f00 */
[----:B------:R-:W-:Y:S02]  /*2240*/  IMAD.MOV.U32 R22, RZ, RZ, R2 ;  /* 0x000000ffff167224 */ /* 0x000fe400078e0002 */
[----:B------:R-:W-:Y:S05]  /*2250*/  CALL.REL.NOINC `($__internal_6_$__cuda_sm20_div_s64) ;  /* 0x0000001c00487944 */ /* 0x000fea0003c00000 */
[----:B------:R-:W-:Y:S02]  /*2260*/  IADD3 R9, PT, PT, -R10, RZ, RZ ;  /* 0x000000ff0a097210 */ /* 0x000fe40007ffe1ff */
[----:B------:R-:W-:-:S03]  /*2270*/  MOV R31, R11 ;  /* 0x0000000b001f7202 */ /* 0x000fc60000000f00 */
[----:B------:R-:W-:Y:S01]  /*2280*/  IMAD R9, R30, R9, R2 ;  /* 0x000000091e097224 */ /* 0x000fe200078e0202 */
[----:B------:R-:W-:-:S07]  /*2290*/  MOV R30, R10 ;  /* 0x0000000a001e7202 */ /* 0x000fce0000000f00 */
.L_x_254:
        /* <DEDUP_REMOVED lines=59> */
.L_x_256:
[----:B------:R-:W-:Y:S01]  /*2650*/  IMAD.MOV.U32 R22, RZ, RZ, R30 ;  /* 0x000000ffff167224 */ /* 0x000fe200078e001e */
[----:B------:R-:W-:Y:S01]  /*2660*/  MOV R17, R31 ;  /* 0x0000001f00117202 */ /* 0x000fe20000000f00 */
[----:B------:R-:W-:Y:S01]  /*2670*/  IMAD.MOV.U32 R18, RZ, RZ, R34 ;  /* 0x000000ffff127224 */ /* 0x000fe200078e0022 */
[----:B------:R-:W-:Y:S02]  /*2680*/  MOV R14, 0x26a0 ;  /* 0x000026a0000e7802 */ /* 0x000fe40000000f00 */
[----:B------:R-:W-:Y:S05]  /*2690*/  CALL.REL.NOINC `($__internal_6_$__cuda_sm20_div_s64) ;  /* 0x0000001800387944 */ /* 0x000fea0003c00000 */
[----:B------:R-:W-:-:S05]  /*26a0*/  IADD3 R31, PT, PT, -R10, RZ, RZ ;  /* 0x000000ff0a1f7210 */ /* 0x000fca0007ffe1ff */
[----:B------:R-:W-:Y:S02]  /*26b0*/  IMAD R31, R31, R34, R30 ;  /* 0x000000221f1f7224 */ /* 0x000fe400078e021e */
.L_x_257:
[----:B------:R-:W-:Y:S05]  /*26c0*/  BSYNC.RECONVERGENT B0 ;  /* 0x0000000000007941 */ /* 0x000fea0003800200 */
.L_x_255:
        /* <DEDUP_REMOVED lines=157> */
.L_x_252:
[----:B------:R-:W0:Y:S01]  /*30a0*/  LDC.64 R4, c[0x0][0x420] ;  /* 0x00010800ff047b82 */ /* 0x000e220000000a00 */
[----:B------:R-:W-:-:S05]  /*30b0*/  IADD3 R2, PT, PT, R2, UR14, RZ ;  /* 0x0000000e02027c10 */ /* 0x000fca000fffe0ff */
[----:B0-----:R-:W-:-:S05]  /*30c0*/  IMAD.WIDE.U32 R2, R2, 0x4, R4 ;  /* 0x0000000402027825 */ /* 0x001fca00078e0004 */
[----:B------:R1:W-:Y:S02]  /*30d0*/  STG.E desc[UR8][R2.64], R21 ;  /* 0x0000001502007986 */ /* 0x0003e4000c101908 */
.L_x_251:
[----:B------:R-:W-:Y:S05]  /*30e0*/  BSYNC.RECONVERGENT B1 ;  /* 0x0000000000017941 */ /* 0x000fea0003800200 */
.L_x_250:
        /* <DEDUP_REMOVED lines=11> */
[----:B--2---:R-:W-:Y:S01]  /*31a0*/  LEA R3, R0, R3, 0x18 ;  /* 0x0000000300037211 */ /* 0x004fe200078ec0ff */
[----:B------:R-:W-:-:S04]  /*31b0*/  IMAD.SHL.U32 R0, R19, 0x2, RZ ;  /* 0x0000000213007824 */ /* 0x000fc800078e00ff */
[----:B------:R-:W-:Y:S01]  /*31c0*/  IMAD R2, R2, 0x24, R3 ;  /* 0x0000002402027824 */ /* 0x000fe200078e0203 */
[----:B------:R-:W-:-:S04]  /*31d0*/  LOP3.LUT R3, R0, 0x7fc, RZ, 0xc0, !PT ;  /* 0x000007fc00037812 */ /* 0x000fc800078ec0ff */
[----:B------:R-:W-:-:S05]  /*31e0*/  IADD3 R3, PT, PT, R2, R3, RZ ;  /* 0x0000000302037210 */ /* 0x000fca0007ffe0ff */
[----:B0-----:R2:W-:Y:S02]  /*31f0*/  STS [R3], R4 ;  /* 0x0000000403007388 */ /* 0x0015e40000000800 */
.L_x_259:
[----:B------:R-:W-:Y:S05]  /*3200*/  BSYNC.RECONVERGENT B0 ;  /* 0x0000000000007941 */ /* 0x000fea0003800200 */
.L_x_258:
        /* <DEDUP_REMOVED lines=43> */
.L_x_270:
        /* <DEDUP_REMOVED lines=9> */
.L_x_263:
[----:B------:R-:W-:Y:S05]  /*3550*/  BSYNC.RECONVERGENT B0 ;  /* 0x0000000000007941 */ /* 0x000fea0003800200 */
.L_x_262:
        /* <DEDUP_REMOVED lines=12> */
.L_x_265:
[----:B------:R-:W-:Y:S05]  /*3620*/  BSYNC.RECONVERGENT B0 ;  /* 0x0000000000007941 */ /* 0x000fea0003800200 */
.L_x_264:
        /* <DEDUP_REMOVED lines=12> */
.L_x_267:
[----:B------:R-:W-:Y:S05]  /*36f0*/  BSYNC.RECONVERGENT B0 ;  /* 0x0000000000007941 */ /* 0x000fea0003800200 */
.L_x_266:
        /* <DEDUP_REMOVED lines=12> */
.L_x_269:
[----:B------:R-:W-:Y:S05]  /*37c0*/  BSYNC.RECONVERGENT B0 ;  /* 0x0000000000007941 */ /* 0x000fea0003800200 */
.L_x_268:
        /* <DEDUP_REMOVED lines=11> */
.L_x_261:
        /* <DEDUP_REMOVED lines=11> */
.L_x_273:
        /* <DEDUP_REMOVED lines=8> */
.L_x_272:
[----:B------:R-:W-:Y:S05]  /*39b0*/  BSYNC.RECONVERGENT B0 ;  /* 0x0000000000007941 */ /* 0x000fea0003800200 */
.L_x_271:
        /* <DEDUP_REMOVED lines=9> */
.L_x_260:
        /* <DEDUP_REMOVED lines=83> */
        .weak           $__internal_6_$__cuda_sm20_div_s64
        .type           $__internal_6_$__cuda_sm20_div_s64,@function
        .size           $__internal_6_$__cuda_sm20_div_s64,(.L_x_14712 - $__internal_6_$__cuda_sm20_div_s64)
$__internal_6_$__cuda_sm20_div_s64:
        /* <DEDUP_REMOVED lines=83> */
[----:B------:R-:W-:Y:S06]  /*44b0*/  RET.REL.NODEC R12 `(_ZN5flash32flash_fwd_splitkv_combine_kernelI23Flash_fwd_kernel_traitsILi64ELi64ELi256ELi4ELb0ELb0EN7cutlass10bfloat16_tE19Flash_kernel_traitsILi64ELi64ELi256ELi4ES3_EELi8ELi1ELb0EEEvNS_16Flash_fwd_paramsE) ;  /* 0xffffffb80cd07950 */ /* 0x000fec0003c3ffff */
.L_x_274:
        /* <DEDUP_REMOVED lines=12> */
.L_x_14712:


//--------------------- .text._ZN5flash32flash_fwd_splitkv_combine_kernelI23Flash_fwd_kernel_traitsILi64ELi64ELi256ELi4ELb0ELb0EN7cutlass10bfloat16_tE19Flash_kernel_traitsILi64ELi64ELi256ELi4ES3_EELi8ELi7ELb1EEEvNS_16Flash_fwd_paramsE --------------------------
	.section	.text._ZN5flash32flash_fwd_splitkv_combine_kernelI23Flash_fwd_kernel_traitsILi64ELi64ELi256ELi4ELb0ELb0EN7cutlass10bfloat16_tE19Flash_kernel_traitsILi64ELi64ELi256ELi4ES3_EELi8ELi7ELb1EEEvNS_16Flash_fwd_paramsE,"ax",@progbits
	.align	128
        .global         _ZN5flash32flash_fwd_splitkv_combine_kernelI23Flash_fwd_kernel_traitsILi64ELi64ELi256ELi4ELb0ELb0EN7cutlass10bfloat16_tE19Flash_kernel_traitsILi64ELi64ELi256ELi4ES3_EELi8ELi7ELb1EEEvNS_16Flash_fwd_paramsE
        .type           _ZN5flash32flash_fwd_splitkv_combine_kernelI23Flash_fwd_kernel_traitsILi64ELi64ELi256ELi4ELb0ELb0EN7cutlass10bfloat16_tE19Flash_kernel_traitsILi64ELi64ELi256ELi4ES3_EELi8ELi7ELb1EEEvNS_16Flash_fwd_paramsE,@function
        .size           _ZN5flash32flash_fwd_splitkv_combine_kernelI23Flash_fwd_kernel_traitsILi64ELi64ELi256ELi4ELb0ELb0EN7cutlass10bfloat16_tE19Flash_kernel_traitsILi64ELi64ELi256ELi4ES3_EELi8ELi7ELb1EEEvNS_16Flash_fwd_paramsE,(.L_x_14713 - _ZN5flash32flash_fwd_splitkv_combine_kernelI23Flash_fwd_kernel_traitsILi64ELi64ELi256ELi4ELb0ELb0EN7cutlass10bfloat16_tE19Flash_kernel_traitsILi64ELi64ELi256ELi4ES3_EELi8ELi7ELb1EEEvNS_16Flash_fwd_paramsE)
        .other          _ZN5flash32flash_fwd_splitkv_combine_kernelI23Flash_fwd_kernel_traitsILi64ELi64ELi256ELi4ELb0ELb0EN7cutlass10bfloat16_tE19Flash_kernel_traitsILi64ELi64ELi256ELi4ES3_EELi8ELi7ELb1EEEvNS_16Flash_fwd_paramsE,@"STO_CUDA_ENTRY STV_DEFAULT"
_ZN5flash32flash_fwd_splitkv_combine_kernelI23Flash_fwd_kernel_traitsILi64ELi64ELi256ELi4ELb0ELb0EN7cutlass10bfloat16_tE19Flash_kernel_traitsILi64ELi64ELi256ELi4ES3_EELi8ELi7ELb1EEEvNS_16Flash_fwd_paramsE:
.text._ZN5flash32flash_fwd_splitkv_combine_kernelI23Flash_fwd_kernel_traitsILi64ELi64ELi256ELi4ELb0ELb0EN7cutlass10bfloat16_tE19Flash_kernel_traitsILi64ELi64ELi256ELi4ES3_EELi8ELi7ELb1EEEvNS_16Flash_fwd_paramsE:
        /* <DEDUP_REMOVED lines=38> */
.L_x_275:
[----:B------:R-:W-:Y:S01]  /*0260*/  IMAD.U32 R16, RZ, RZ, UR21 ;  /* 0x00000015ff107e24 */ /* 0x000fe2000f8e00ff */
[----:B------:R-:W-:Y:S01]  /*0270*/  MOV R20, UR19 ;  /* 0x0000001300147c02 */ /* 0x000fe20008000f00 */
[----:B------:R-:W-:Y:S01]  /*0280*/  IMAD.U32 R21, RZ, RZ, UR15 ;  /* 0x0000000fff157e24 */ /* 0x000fe2000f8e00ff */
[----:B------:R-:W-:Y:S02]  /*0290*/  MOV R19, UR14 ;  /* 0x0000000e00137c02 */ /* 0x000fe40008000f00 */
[----:B------:R-:W-:Y:S02]  /*02a0*/  MOV R18, 0x2c0 ;  /* 0x000002c000127802 */ /* 0x000fe40000000f00 */
[----:B------:R-:W-:Y:S05]  /*02b0*/  CALL.REL.NOINC `($__internal_7_$__cuda_sm20_div_s64) ;  /* 0x0000005400047944 */ /* 0x000fea0003c00000 */
[----:B------:R-:W-:-:S07]  /*02c0*/  MOV R11, R13 ;  /* 0x0000000d000b7202 */ /* 0x000fce0000000f00 */
.L_x_276:
        /* <DEDUP_REMOVED lines=30> */
.L_x_278:
[----:B------:R-:W-:Y:S01]  /*04b0*/  IMAD.MOV.U32 R16, RZ, RZ, R10 ;  /* 0x000000ffff107224 */ /* 0x000fe200078e000a */
[----:B------:R-:W-:Y:S02]  /*04c0*/  MOV R21, R11 ;  /* 0x0000000b00157202 */ /* 0x000fe40000000f00 */
[----:B------:R-:W-:Y:S02]  /*04d0*/  MOV R18, 0x4f0 ;  /* 0x000004f000127802 */ /* 0x000fe40000000f00 */
[----:B------:R-:W-:Y:S05]  /*04e0*/  CALL.REL.NOINC `($__internal_7_$__cuda_sm20_div_s64) ;  /* 0x0000005000787944 */ /* 0x000fea0003c00000 */
[----:B------:R-:W-:Y:S02]  /*04f0*/  MOV R4, R10 ;  /* 0x0000000a00047202 */ /* 0x000fe40000000f00 */
[----:B------:R-:W-:Y:S02]  /*0500*/  MOV R5, R13 ;  /* 0x0000000d00057202 */ /* 0x000fe40000000f00 */
.L_x_279:
[----:B------:R-:W-:Y:S05]  /*0510*/  BSYNC.RECONVERGENT B0 ;  /* 0x0000000000007941 */ /* 0x000fea0003800200 */
.L_x_277:
        /* <DEDUP_REMOVED lines=57> */
.L_x_281:
[----:B------:R-:W-:Y:S01]  /*08b0*/  IMAD.MOV.U32 R16, RZ, RZ, R20 ;  /* 0x000000ffff107224 */ /* 0x000fe200078e0014 */
[----:B------:R-:W-:Y:S01]  /*08c0*/  MOV R20, R11 ;  /* 0x0000000b00147202 */ /* 0x000fe20000000f00 */
[----:B------:R-:W-:Y:S01]  /*08d0*/  IMAD.MOV.U32 R21, RZ, RZ, R19 ;  /* 0x000000ffff157224 */ /* 0x000fe200078e0013 */
[----:B------:R-:W-:Y:S02]  /*08e0*/  MOV R19, R37 ;  /* 0x0000002500137202 */ /* 0x000fe40000000f00 */
[----:B------:R-:W-:Y:S02]  /*08f0*/  MOV R18, 0x910 ;  /* 0x0000091000127802 */ /* 0x000fe40000000f00 */
[----:B------:R-:W-:Y:S05]  /*0900*/  CALL.REL.NOINC `($__internal_7_$__cuda_sm20_div_s64) ;  /* 0x0000004c00707944 */ /* 0x000fea0003c00000 */
[----:B------:R-:W-:Y:S02]  /*0910*/  MOV R12, R10 ;  /* 0x0000000a000c7202 */ /* 0x000fe40000000f00 */
.L_x_282:
[----:B------:R-:W-:Y:S05]  /*0920*/  BSYNC.RECONVERGENT B0 ;  /* 0x0000000000007941 */ /* 0x000fea0003800200 */
.L_x_280:
        /* <DEDUP_REMOVED lines=124> */
.L_x_284:
[----:B------:R-:W-:Y:S01]  /*10f0*/  IMAD.MOV.U32 R16, RZ, RZ, R12 ;  /* 0x000000ffff107224 */ /* 0x000fe200078e000c */
[----:B------:R-:W-:Y:S01]  /*1100*/  MOV R20, R8 ;  /* 0x0000000800147202 */ /* 0x000fe20000000f00 */
[----:B------:R-:W-:Y:S01]  /*1110*/  IMAD.MOV.U32 R21, RZ, RZ, R13 ;  /* 0x000000ffff157224 */ /* 0x000fe200078e000d */
[----:B------:R-:W-:Y:S02]  /*1120*/  MOV R19, R0 ;  /* 0x0000000000137202 */ /* 0x000fe40000000f00 */
[----:B------:R-:W-:Y:S02]  /*1130*/  MOV R18, 0x1150 ;  /* 0x0000115000127802 */ /* 0x000fe40000000f00 */
[----:B------:R-:W-:Y:S05]  /*1140*/  CALL.REL.NOINC `($__internal_7_$__cuda_sm20_div_s64) ;  /* 0x0000004400607944 */ /* 0x000fea0003c00000 */
[----:B------:R-:W-:Y:S02]  /*1150*/  MOV R42, R10 ;  /* 0x0000000a002a7202 */ /* 0x000fe40000000f00 */
[----:B------:R-:W-:Y:S02]  /*1160*/  MOV R43, R13 ;  /* 0x0000000d002b7202 */ /* 0x000fe40000000f00 */
.L_x_285:
[----:B------:R-:W-:Y:S05]  /*1170*/  BSYNC.RECONVERGENT B0 ;  /* 0x0000000000007941 */ /* 0x000fea0003800200 */
.L_x_283:
        /* <DEDUP_REMOVED lines=57> */
.L_x_287:
[----:B------:R-:W-:Y:S01]  /*1510*/  IMAD.MOV.U32 R16, RZ, RZ, R4 ;  /* 0x000000ffff107224 */ /* 0x000fe200078e0004 */
[----:B------:R-:W-:Y:S01]  /*1520*/  MOV R21, R5 ;  /* 0x0000000500157202 */ /* 0x000fe20000000f00 */
[----:B------:R-:W-:Y:S01]  /*1530*/  IMAD.MOV.U32 R20, RZ, RZ, R7 ;  /* 0x000000ffff147224 */ /* 0x000fe200078e0007 */
[----:B------:R-:W-:Y:S02]  /*1540*/  MOV R18, 0x1560 ;  /* 0x0000156000127802 */ /* 0x000fe40000000f00 */
[----:B------:R-:W-:Y:S05]  /*1550*/  CALL.REL.NOINC `($__internal_7_$__cuda_sm20_div_s64) ;  /* 0x00000040005c7944 */ /* 0x000fea0003c00000 */
[----:B------:R-:W-:Y:S02]  /*1560*/  MOV R20, R10 ;  /* 0x0000000a00147202 */ /* 0x000fe40000000f00 */
[----:B------:R-:W-:Y:S02]  /*1570*/  MOV R21, R13 ;  /* 0x0000000d00157202 */ /* 0x000fe40000000f00 */
.L_x_288:
[----:B------:R-:W-:Y:S05]  /*1580*/  BSYNC.RECONVERGENT B0 ;  /* 0x0000000000007941 */ /* 0x000fea0003800200 */
.L_x_286:
        /* <DEDUP_REMOVED lines=28> */
[----:B------:R-:W-:-:S04]  /*1750*/  @!P2 IMAD.WIDE.U32 R24, R18, UR21, R24 ;  /* 0x000000151218ac25 */ /* 0x000fc8000f8e0018 */
[----:B------:R-:W-:-:S03]  /*1760*/  @!P2 IMAD R18, R18, UR15, R25 ;  /* 0x0000000f1212ac24 */ /* 0x000fc6000f8e0219 */
[----:B------:R-:W3:Y:S01]  /*1770*/  @!P6 LDC.64 R14, c[0x0][0x428] ;  /* 0x00010a00ff0eeb82 */ /* 0x000ee20000000a00 */
[----:B0-----:R-:W-:-:S04]  /*1780*/  @!P3 LEA R32, P0, R30, R12, 0x2 ;  /* 0x0000000c1e20b211 */ /* 0x001fc800078010ff */
[----:B------:R-:W-:-:S03]  /*1790*/  @!P3 LEA.HI.X R33, R30, R13, R10, 0x2, P0 ;  /* 0x0000000d1e21b211 */ /* 0x000fc600000f140a */
[----:B------:R-:W0:Y:S01]  /*17a0*/  @!P5 LDC.64 R12, c[0x0][0x428] ;  /* 0x00010a00ff0cdb82 */ /* 0x000e220000000a00 */
[----:B------:R-:W-:Y:S02]  /*17b0*/  MOV R10, 0xff800000 ;  /* 0xff800000000a7802 */ /* 0x000fe40000000f00 */
[C---:B-1----:R-:W-:Y:S01]  /*17c0*/  @!P2 LEA R34, P0, R24.reuse, R16, 0x2 ;  /* 0x000000101822a211 */ /* 0x042fe200078010ff */
[----:B------:R-:W-:Y:S01]  /*17d0*/  @!P6 IMAD.MOV.U32 R30, RZ, RZ, R22 ;  /* 0x000000ffff1ee224 */ /* 0x000fe200078e0016 */
[----:B------:R-:W-:Y:S01]  /*17e0*/  @!P6 MOV R31, R23 ;  /* 0x00000017001fe202 */ /* 0x000fe20000000f00 */
[C---:B------:R-:W-:Y:S01]  /*17f0*/  VIADD R25, R5.reuse, 0x50 ;  /* 0x0000005005197836 */ /* 0x040fe20000000000 */
[----:B------:R-:W-:Y:S01]  /*1800*/  @!P2 LEA.HI.X R35, R24, R17, R18, 0x2, P0 ;  /* 0x000000111823a211 */ /* 0x000fe200000f1412 */
[C---:B------:R-:W-:Y:S01]  /*1810*/  VIADD R9, R5.reuse, 0x70 ;  /* 0x0000007005097836 */ /* 0x040fe20000000000 */
[----:B------:R-:W-:Y:S01]  /*1820*/  IADD3 R24, PT, PT, R5, 0x60, RZ ;  /* 0x0000006005187810 */ /* 0x000fe20007ffe0ff */
[----:B--2---:R1:W2:Y:S01]  /*1830*/  @!P3 LDG.E R10, desc[UR10][R32.64] ;  /* 0x0000000a200ab981 */ /* 0x0042a2000c1e1900 */
[----:B------:R-:W-:Y:S01]  /*1840*/  @!P6 IMAD.WIDE.U32 R30, R28, UR21, R30 ;  /* 0x000000151c1eec25 */ /* 0x000fe2000f8e001e */
[----:B------:R-:W4:Y:S01]  /*1850*/  @!P4 LDC.64 R18, c[0x0][0x428] ;  /* 0x00010a00ff12cb82 */ /* 0x000f220000000a00 */
[----:B------:R-:W-:Y:S01]  /*1860*/  ISETP.GE.OR P3, PT, R25, UR4, !P1 ;  /* 0x0000000419007c0c */ /* 0x000fe2000cf66670 */
[----:B------:R5:W2:Y:S01]  /*1870*/  @!P2 LDG.E R26, desc[UR10][R34.64] ;  /* 0x0000000a221aa981 */ /* 0x000aa2000c1e1900 */
[----:B------:R-:W-:Y:S01]  /*1880*/  ISETP.GE.OR P2, PT, R24, UR4, !P1 ;  /* 0x0000000418007c0c */ /* 0x000fe2000cf46670 */
[----:B------:R-:W-:Y:S01]  /*1890*/  @!P6 IMAD R16, R28, UR15, R31 ;  /* 0x0000000f1c10ec24 */ /* 0x000fe2000f8e021f */
[----:B------:R-:W-:-:S02]  /*18a0*/  ISETP.GE.OR P1, PT, R9, UR4, !P1 ;  /* 0x0000000409007c0c */ /* 0x000fc4000cf26670 */
[----:B---3--:R-:W-:-:S04]  /*18b0*/  @!P6 LEA R28, P0, R30, R14, 0x2 ;  /* 0x0000000e1e1ce211 */ /* 0x008fc800078010ff */
[----:B------:R-:W-:-:S03]  /*18c0*/  @!P6 LEA.HI.X R29, R30, R15, R16, 0x2, P0 ;  /* 0x0000000f1e1de211 */ /* 0x000fc600000f1410 */
[----:B------:R-:W3:Y:S01]  /*18d0*/  @!P3 LDC.64 R16, c[0x0][0x428] ;  /* 0x00010a00ff10bb82 */ /* 0x000ee20000000a00 */
[----:B-1----:R-:W-:Y:S02]  /*18e0*/  @!P5 IMAD.MOV.U32 R32, RZ, RZ, R22 ;  /* 0x000000ffff20d224 */ /* 0x002fe400078e0016 */
[--C-:B------:R-:W-:Y:S01]  /*18f0*/  @!P5 IMAD.MOV.U32 R33, RZ, RZ, R23.reuse ;  /* 0x000000ffff21d224 */ /* 0x100fe200078e0017 */
[----:B-----5:R-:W-:Y:S01]  /*1900*/  @!P4 MOV R34, R22 ;  /* 0x000000160022c202 */ /* 0x020fe20000000f00 */
[----:B------:R-:W-:Y:S02]  /*1910*/  @!P4 IMAD.MOV.U32 R35, RZ, RZ, R23 ;  /* 0x000000ffff23c224 */ /* 0x000fe400078e0017 */
[----:B------:R-:W-:-:S04]  /*1920*/  @!P5 IMAD.WIDE.U32 R32, R27, UR21, R32 ;  /* 0x000000151b20dc25 */ /* 0x000fc8000f8e0020 */
[----:B------:R-:W-:Y:S01]  /*1930*/  @!P5 IMAD R14, R27, UR15, R33 ;  /* 0x0000000f1b0edc24 */ /* 0x000fe2000f8e0221 */
[----:B0-----:R-:W-:Y:S01]  /*1940*/  @!P5 LEA R30, P0, R32, R12, 0x2 ;  /* 0x0000000c201ed211 */ /* 0x001fe200078010ff */
[----:B------:R-:W-:-:S03]  /*1950*/  @!P4 IMAD.WIDE.U32 R34, R6, UR21, R34 ;  /* 0x000000150622cc25 */ /* 0x000fc6000f8e0022 */
[----:B------:R-:W-:Y:S01]  /*1960*/  @!P5 LEA.HI.X R31, R32, R13, R14, 0x2, P0 ;  /* 0x0000000d201fd211 */ /* 0x000fe200000f140e */
[----:B------:R-:W-:Y:S01]  /*1970*/  @!P4 IMAD R6, R6, UR15, R35 ;  /* 0x0000000f0606cc24 */ /* 0x000fe2000f8e0223 */
[----:B------:R-:W0:Y:S01]  /*1980*/  @!P2 LDC.64 R14, c[0x0][0x428] ;  /* 0x00010a00ff0eab82 */ /* 0x000e220000000a00 */
[----:B----4-:R-:W-:-:S07]  /*1990*/  @!P4 LEA R32, P0, R34, R18, 0x2 ;  /* 0x000000122220c211 */ /* 0x010fce00078010ff */
[----:B------:R-:W1:Y:S01]  /*19a0*/  @!P1 LDC.64 R12, c[0x0][0x428] ;  /* 0x00010a00ff0c9b82 */ /* 0x000e620000000a00 */
[----:B------:R-:W-:Y:S01]  /*19b0*/  @!P4 LEA.HI.X R33, R34, R19, R6, 0x2, P0 ;  /* 0x000000132221c211 */ /* 0x000fe200000f1406 */
[--C-:B------:R-:W-:Y:S01]  /*19c0*/  @!P3 IMAD.MOV.U32 R38, RZ, RZ, R22.reuse ;  /* 0x000000ffff26b224 */ /* 0x100fe200078e0016 */
[----:B------:R-:W-:Y:S01]  /*19d0*/  @!P3 MOV R39, R23 ;  /* 0x000000170027b202 */ /* 0x000fe20000000f00 */
[----:B------:R-:W-:Y:S01]  /*19e0*/  @!P2 IMAD.MOV.U32 R34, RZ, RZ, R22 ;  /* 0x000000ffff22a224 */ /* 0x000fe200078e0016 */
[----:B------:R-:W-:Y:S01]  /*19f0*/  @!P1 MOV R40, R22 ;  /* 0x0000001600289202 */ /* 0x000fe20000000f00 */
[--C-:B------:R-:W-:Y:S01]  /*1a00*/  @!P2 IMAD.MOV.U32 R35, RZ, RZ, R23.reuse ;  /* 0x000000ffff23a224 */ /* 0x100fe200078e0017 */
[----:B------:R-:W-:Y:S01]  /*1a10*/  MOV R19, 0xff800000 ;  /* 0xff80000000137802 */ /* 0x000fe20000000f00 */
[----:B------:R-:W-:Y:S02]  /*1a20*/  IMAD.MOV.U32 R6, RZ, RZ, -0x800000 ;  /* 0xff800000ff067424 */ /* 0x000fe400078e00ff */
[----:B------:R-:W-:-:S02]  /*1a30*/  @!P1 IMAD.MOV.U32 R41, RZ, RZ, R23 ;  /* 0x000000ffff299224 */ /* 0x000fc400078e0017 */
[----:B------:R-:W-:Y:S01]  /*1a40*/  @!P3 IMAD.WIDE.U32 R38, R25, UR21, R38 ;  /* 0x000000151926bc25 */ /* 0x000fe2000f8e0026 */
[----:B------:R-:W4:Y:S03]  /*1a50*/  @!P5 LDG.E R19, desc[UR10][R30.64] ;  /* 0x0000000a1e13d981 */ /* 0x000f26000c1e1900 */
[----:B------:R-:W-:Y:S01]  /*1a60*/  @!P2 IMAD.WIDE.U32 R34, R24, UR21, R34 ;  /* 0x000000151822ac25 */ /* 0x000fe2000f8e0022 */
[----:B------:R-:W5:Y:S03]  /*1a70*/  @!P4 LDG.E R6, desc[UR10][R32.64] ;  /* 0x0000000a2006c981 */ /* 0x000f66000c1e1900 */
[----:B------:R-:W-:Y:S01]  /*1a80*/  @!P1 IMAD.WIDE.U32 R40, R9, UR21, R40 ;  /* 0x0000001509289c25 */ /* 0x000fe2000f8e0028 */
[----:B---3--:R-:W-:Y:S02]  /*1a90*/  @!P3 LEA R16, P5, R38, R16, 0x2 ;  /* 0x000000102610b211 */ /* 0x008fe400078a10ff */
[----:B0-----:R-:W-:Y:S01]  /*1aa0*/  @!P2 LEA R14, P4, R34, R14, 0x2 ;  /* 0x0000000e220ea211 */ /* 0x001fe200078810ff */
[----:B------:R-:W-:-:S02]  /*1ab0*/  @!P3 IMAD R22, R25, UR15, R39 ;  /* 0x0000000f1916bc24 */ /* 0x000fc4000f8e0227 */
[----:B------:R-:W-:Y:S01]  /*1ac0*/  @!P2 IMAD R24, R24, UR15, R35 ;  /* 0x0000000f1818ac24 */ /* 0x000fe2000f8e0223 */
[----:B-1----:R-:W-:Y:S01]  /*1ad0*/  @!P1 LEA R12, P0, R40, R12, 0x2 ;  /* 0x0000000c280c9211 */ /* 0x002fe200078010ff */
[----:B------:R-:W-:Y:S01]  /*1ae0*/  @!P1 IMAD R9, R9, UR15, R41 ;  /* 0x0000000f09099c24 */ /* 0x000fe2000f8e0229 */
[----:B------:R-:W-:Y:S01]  /*1af0*/  @!P3 LEA.HI.X R17, R38, R17, R22, 0x2, P5 ;  /* 0x000000112611b211 */ /* 0x000fe200028f1416 */
[----:B------:R-:W-:Y:S01]  /*1b00*/  IMAD.MOV.U32 R18, RZ, RZ, -0x800000 ;  /* 0xff800000ff127424 */ /* 0x000fe200078e00ff */
[----:B------:R-:W-:Y:S01]  /*1b10*/  @!P2 LEA.HI.X R15, R34, R15, R24, 0x2, P4 ;  /* 0x0000000f220fa211 */ /* 0x000fe200020f1418 */
[----:B------:R-:W-:Y:S01]  /*1b20*/  IMAD.MOV.U32 R22, RZ, RZ, -0x800000 ;  /* 0xff800000ff167424 */ /* 0x000fe200078e00ff */
[----:B------:R-:W-:Y:S01]  /*1b30*/  MOV R24, 0xff800000 ;  /* 0xff80000000187802 */ /* 0x000fe20000000f00 */
[----:B------:R-:W-:Y:S01]  /*1b40*/  IMAD.MOV.U32 R23, RZ, RZ, -0x800000 ;  /* 0xff800000ff177424 */ /* 0x000fe200078e00ff */
[----:B------:R-:W-:Y:S01]  /*1b50*/  @!P1 LEA.HI.X R13, R40, R13, R9, 0x2, P0 ;  /* 0x0000000d280d9211 */ /* 0x000fe200000f1409 */
[----:B------:R0:W3:Y:S04]  /*1b60*/  @!P6 LDG.E R18, desc[UR10][R28.64] ;  /* 0x0000000a1c12e981 */ /* 0x0000e8000c1e1900 */
[----:B------:R-:W3:Y:S04]  /*1b70*/  @!P3 LDG.E R22, desc[UR10][R16.64] ;  /* 0x0000000a1016b981 */ /* 0x000ee8000c1e1900 */
[----:B------:R-:W3:Y:S04]  /*1b80*/  @!P2 LDG.E R24, desc[UR10][R14.64] ;  /* 0x0000000a0e18a981 */ /* 0x000ee8000c1e1900 */
[----:B------:R1:W3:Y:S01]  /*1b90*/  @!P1 LDG.E R23, desc[UR10][R12.64] ;  /* 0x0000000a0c179981 */ /* 0x0002e2000c1e1900 */
[----:B------:R-:W0:Y:S01]  /*1ba0*/  S2UR UR4, SR_CgaCtaId ;  /* 0x00000000000479c3 */ /* 0x000e220000008800 */
[----:B------:R-:W-:Y:S01]  /*1bb0*/  UMOV UR5, 0x400 ;  /* 0x0000040000057882 */ /* 0x000fe20000000000 */
[----:B------:R-:W-:-:S02]  /*1bc0*/  ISETP.GT.U32.AND P0, PT, R4, 0x37f, PT ;  /* 0x0000037f0400780c */ /* 0x000fc40003f04070 */
[C---:B------:R-:W-:Y:S02]  /*1bd0*/  ISETP.GT.U32.AND P5, PT, R4.reuse, 0x2ff, PT ;  /* 0x000002ff0400780c */ /* 0x040fe40003fa4070 */
[----:B------:R-:W-:Y:S01]  /*1be0*/  ISETP.GT.U32.AND P4, PT, R4, 0x27f, PT ;  /* 0x0000027f0400780c */ /* 0x000fe20003f84070 */
[----:B0-----:R-:W-:-:S06]  /*1bf0*/  ULEA UR4, UR4, UR5, 0x18 ;  /* 0x0000000504047291 */ /* 0x001fcc000f8ec0ff */
[----:B------:R-:W-:Y:S02]  /*1c00*/  LEA R28, R3, UR4, 0x2 ;  /* 0x00000004031c7c11 */ /* 0x000fe4000f8e10ff */
[C---:B------:R-:W-:Y:S01]  /*1c10*/  ISETP.GT.U32.AND P3, PT, R4.reuse, 0x1ff, PT ;  /* 0x000001ff0400780c */ /* 0x040fe20003f64070 */
[----:B------:R-:W-:Y:S01]  /*1c20*/  IMAD.MOV.U32 R33, RZ, RZ, -0x800000 ;  /* 0xff800000ff217424 */ /* 0x000fe200078e00ff */
[C---:B------:R-:W-:Y:S01]  /*1c30*/  ISETP.GT.U32.AND P2, PT, R4.reuse, 0x17f, PT ;  /* 0x0000017f0400780c */ /* 0x040fe20003f44070 */
[----:B------:R-:W-:Y:S01]  /*1c40*/  IMAD R5, R5, 0x24, R28 ;  /* 0x0000002405057824 */ /* 0x000fe200078e021c */
[C---:B------:R-:W-:Y:S02]  /*1c50*/  ISETP.GT.U32.AND P1, PT, R4.reuse, 0xff, PT ;  /* 0x000000ff0400780c */ /* 0x040fe40003f24070 */
[----:B-1----:R-:W-:Y:S01]  /*1c60*/  SHF.R.U32.HI R12, RZ, 0x4, R4 ;  /* 0x00000004ff0c7819 */ /* 0x002fe20000011604 */
[----:B------:R-:W-:Y:S01]  /*1c70*/  IMAD.MOV.U32 R31, RZ, RZ, -0x800000 ;  /* 0xff800000ff1f7424 */ /* 0x000fe200078e00ff */
[----:B------:R-:W-:Y:S01]  /*1c80*/  LOP3.LUT R9, R4, 0xf, RZ, 0xc0, !PT ;  /* 0x0000000f04097812 */ /* 0x000fe200078ec0ff */
[----:B------:R-:W-:Y:S01]  /*1c90*/  IMAD.MOV.U32 R27, RZ, RZ, -0x800000 ;  /* 0xff800000ff1b7424 */ /* 0x000fe200078e00ff */
[----:B------:R-:W-:-:S02]  /*1ca0*/  LEA R32, R12, UR4, 0x2 ;  /* 0x000000040c207c11 */ /* 0x000fc4000f8e10ff */
[----:B------:R-:W-:Y:S01]  /*1cb0*/  MOV R30, 0xff800000 ;  /* 0xff800000001e7802 */ /* 0x000fe20000000f00 */
[----:B------:R-:W0:Y:S02]  /*1cc0*/  LDC R3, c[0x0][0x434] ;  /* 0x00010d00ff037b82 */ /* 0x000e240000000800 */
[----:B------:R-:W-:Y:S01]  /*1cd0*/  IMAD R32, R9, 0x24, R32 ;  /* 0x0000002409207824 */ /* 0x000fe200078e0220 */
[----:B------:R-:W-:Y:S01]  /*1ce0*/  MOV R29, 0xff800000 ;  /* 0xff800000001d7802 */ /* 0x000fe20000000f00 */
[----:B------:R-:W-:Y:S01]  /*1cf0*/  IMAD.MOV.U32 R28, RZ, RZ, -0x800000 ;  /* 0xff800000ff1c7424 */ /* 0x000fe200078e00ff */
[----:B------:R-:W-:Y:S01]  /*1d00*/  MOV R25, 0xff800000 ;  /* 0xff80000000197802 */ /* 0x000fe20000000f00 */
[----:B--2---:R1:W-:Y:S01]  /*1d10*/  @!P0 STS [R5+0x240], R26 ;  /* 0x0002401a05008388 */ /* 0x0043e20000000800 */
[----:B------:R-:W-:-:S03]  /*1d20*/  ISETP.GT.U32.AND P0, PT, R4, 0x7f, PT ;  /* 0x0000007f0400780c */ /* 0x000fc60003f04070 */
[----:B------:R-:W-:Y:S01]  /*1d30*/  STS [R5], R10 ;  /* 0x0000000a05007388 */ /* 0x000fe20000000800 */
[----:B-1----:R-:W-:-:S03]  /*1d40*/  IMAD.MOV.U32 R26, RZ, RZ, -0x800000 ;  /* 0xff800000ff1a7424 */ /* 0x002fc600078e00ff */
[----:B----4-:R-:W-:Y:S04]  /*1d50*/  @!P4 STS [R5+0x6c0], R19 ;  /* 0x0006c0130500c388 */ /* 0x010fe80000000800 */
[----:B-----5:R-:W-:Y:S01]  /*1d60*/  @!P3 STS [R5+0x900], R6 ;  /* 0x000900060500b388 */ /* 0x020fe20000000800 */
[----:B------:R-:W-:-:S03]  /*1d70*/  LOP3.LUT P3, RZ, R4, 0x380, RZ, 0xc0, !PT ;  /* 0x0000038004ff7812 */ /* 0x000fc6000786c0ff */
[----:B---3--:R-:W-:Y:S04]  /*1d80*/  @!P5 STS [R5+0x480], R18 ;  /* 0x000480120500d388 */ /* 0x008fe80000000800 */
        /* <DEDUP_REMOVED lines=209> */
.L_x_292:
[----:B------:R-:W-:Y:S01]  /*2aa0*/  IMAD.MOV.U32 R16, RZ, RZ, R2 ;  /* 0x000000ffff107224 */ /* 0x000fe200078e0002 */
[----:B------:R-:W-:Y:S01]  /*2ab0*/  MOV R21, RZ ;  /* 0x000000ff00157202 */ /* 0x000fe20000000f00 */
[----:B------:R-:W-:Y:S01]  /*2ac0*/  IMAD.MOV.U32 R20, RZ, RZ, R40 ;  /* 0x000000ffff147224 */ /* 0x000fe200078e0028 */
[----:B------:R-:W-:Y:S02]  /*2ad0*/  MOV R18, 0x2af0 ;  /* 0x00002af000127802 */ /* 0x000fe40000000f00 */
[----:B------:R-:W-:Y:S05]  /*2ae0*/  CALL.REL.NOINC `($__internal_7_$__cuda_sm20_div_s64) ;  /* 0x0000002800f87944 */ /* 0x000fea0003c00000 */
[----:B------:R-:W-:Y:S02]  /*2af0*/  IADD3 R15, PT, PT, -R10, RZ, RZ ;  /* 0x000000ff0a0f7210 */ /* 0x000fe40007ffe1ff */
[----:B------:R-:W-:-:S03]  /*2b00*/  MOV R41, R13 ;  /* 0x0000000d00297202 */ /* 0x000fc60000000f00 */
[----:B------:R-:W-:Y:S01]  /*2b10*/  IMAD R14, R40, R15, R2 ;  /* 0x0000000f280e7224 */ /* 0x000fe200078e0202 */
[----:B------:R-:W-:-:S07]  /*2b20*/  MOV R40, R10 ;  /* 0x0000000a00287202 */ /* 0x000fce0000000f00 */
.L_x_293:
[----:B------:R-:W-:Y:S01]  /*2b30*/  IABS R15, UR19 ;  /* 0x00000013000f7c13 */ /* 0x000fe20008000000 */
[----:B------:R-:W-:Y:S01]  /*2b40*/  IMAD R0, R0, R11, RZ ;  /* 0x0000000b00007224 */ /* 0x000fe200078e02ff */
[----:B------:R-:W-:Y:S01]  /*2b50*/  IABS R10, R14 ;  /* 0x0000000e000a7213 */ /* 0x000fe20000000000 */
[----:B------:R-:W-:Y:S01]  /*2b60*/  BSSY.RECONVERGENT B0, `(.L_x_294) ;  /* 0x000003f000007945 */ /* 0x000fe20003800200 */
[----:B------:R-:W0:Y:S01]  /*2b70*/  I2F.U32.RP R16, R15 ;  /* 0x0000000f00107306 */ /* 0x000e220000209000 */
[----:B------:R-:W-:Y:S01]  /*2b80*/  IMAD R37, R8, R37, R0 ;  /* 0x0000002508257224 */ /* 0x000fe200078e0200 */
[----:B------:R-:W-:-:S04]  /*2b90*/  LOP3.LUT R0, R14, UR19, RZ, 0x3c, !PT ;  /* 0x000000130e007c12 */ /* 0x000fc8000f8e3cff */
[----:B------:R-:W-:Y:S02]  /*2ba0*/  ISETP.GE.AND P0, PT, R0, RZ, PT ;  /* 0x000000ff0000720c */ /* 0x000fe40003f06270 */
[----:B0-----:R-:W0:Y:S02]  /*2bb0*/  MUFU.RCP R18, R16 ;  /* 0x0000001000127308 */ /* 0x001e240000001000 */
[----:B0-----:R-:W-:-:S06]  /*2bc0*/  IADD3 R18, PT, PT, R18, 0xffffffe, RZ ;  /* 0x0ffffffe12127810 */ /* 0x001fcc0007ffe0ff */
[----:B------:R-:W0:Y:S02]  /*2bd0*/  F2I.FTZ.U32.TRUNC.NTZ R19, R18 ;  /* 0x0000001200137305 */ /* 0x000e24000021f000 */
[----:B0-----:R-:W-:Y:S01]  /*2be0*/  IADD3 R2, PT, PT, RZ, -R19, RZ ;  /* 0x80000013ff027210 */ /* 0x001fe20007ffe0ff */
[----:B------:R-:W-:-:S04]  /*2bf0*/  IMAD.MOV.U32 R18, RZ, RZ, RZ ;  /* 0x000000ffff127224 */ /* 0x000fc800078e00ff */
[----:B------:R-:W-:Y:S01]  /*2c00*/  IMAD R13, R2, R15, RZ ;  /* 0x0000000f020d7224 */ /* 0x000fe200078e02ff */
[----:B------:R-:W-:-:S03]  /*2c10*/  IABS R2, UR19 ;  /* 0x0000001300027c13 */ /* 0x000fc60008000000 */
        /* <DEDUP_REMOVED lines=44> */
.L_x_295:
[----:B------:R-:W-:Y:S01]  /*2ee0*/  IMAD.MOV.U32 R16, RZ, RZ, R40 ;  /* 0x000000ffff107224 */ /* 0x000fe200078e0028 */
[----:B------:R-:W-:Y:S01]  /*2ef0*/  MOV R21, R41 ;  /* 0x0000002900157202 */ /* 0x000fe20000000f00 */
[----:B------:R-:W-:Y:S01]  /*2f00*/  IMAD.MOV.U32 R20, RZ, RZ, R36 ;  /* 0x000000ffff147224 */ /* 0x000fe200078e0024 */
[----:B------:R-:W-:Y:S02]  /*2f10*/  MOV R18, 0x2f30 ;  /* 0x00002f3000127802 */ /* 0x000fe40000000f00 */
[----:B------:R-:W-:Y:S05]  /*2f20*/  CALL.REL.NOINC `($__internal_7_$__cuda_sm20_div_s64) ;  /* 0x0000002400e87944 */ /* 0x000fea0003c00000 */
[----:B------:R-:W-:-:S05]  /*2f30*/  IADD3 R13, PT, PT, -R10, RZ, RZ ;  /* 0x000000ff0a0d7210 */ /* 0x000fca0007ffe1ff */
[----:B------:R-:W-:Y:S02]  /*2f40*/  IMAD R36, R13, R36, R40 ;  /* 0x000000240d247224 */ /* 0x000fe400078e0228 */
.L_x_296:
[----:B------:R-:W-:Y:S05]  /*2f50*/  BSYNC.RECONVERGENT B0 ;  /* 0x0000000000007941 */ /* 0x000fea0003800200 */
.L_x_294:
        /* <DEDUP_REMOVED lines=8> */
[----:B------:R-:W-:Y:S01]  /*2fe0*/  ISETP.NE.AND P5, PT, R11, RZ, PT ;  /* 0x000000ff0b00720c */ /* 0x000fe20003fa5270 */
[----:B------:R-:W3:Y:S01]  /*2ff0*/  I2F.U32.RP R21, R18 ;  /* 0x0000001200157306 */ /* 0x000ee20000209000 */
[----:B0-----:R-:W-:-:S07]  /*3000*/  UISETP.NE.AND UP0, UPT, UR8, URZ, UPT ;  /* 0x000000ff0800728c */ /* 0x001fce000bf05270 */
        /* <DEDUP_REMOVED lines=12> */
[----:B------:R0:W3:Y:S01]  /*30d0*/  MUFU.RCP R38, R14 ;  /* 0x0000000e00267308 */ /* 0x0000e20000001000 */
[----:B------:R-:W-:Y:S02]  /*30e0*/  IMAD.MOV.U32 R34, RZ, RZ, RZ ;  /* 0x000000ffff227224 */ /* 0x000fe400078e00ff */
[----:B-1----:R-:W-:Y:S02]  /*30f0*/  HFMA2 R42, -RZ, RZ, 0, 0 ;  /* 0x00000000ff2a7431 */ /* 0x002fe400000001ff */
[----:B--2---:R-:W-:-:S03]  /*3100*/  IMAD.MOV R21, RZ, RZ, -R43 ;  /* 0x000000ffff157224 */ /* 0x004fc600078e0a2b */
[----:B------:R-:W1:Y:S01]  /*3110*/  I2F.U32.RP R13, R16 ;  /* 0x00000010000d7306 */ /* 0x000e620000209000 */
[----:B------:R-:W-:Y:S01]  /*3120*/  IMAD R22, R21, R18, RZ ;  /* 0x0000001215167224 */ /* 0x000fe200078e02ff */
[----:B------:R-:W-:Y:S01]  /*3130*/  IABS R21, R10 ;  /* 0x0000000a00157213 */ /* 0x000fe20000000000 */
[----:B0-----:R-:W-:-:S05]  /*3140*/  IMAD R14, R23, R20, RZ ;  /* 0x00000014170e7224 */ /* 0x001fca00078e02ff */
[----:B------:R-:W-:Y:S01]  /*3150*/  I2F.U32.RP R40, R19 ;  /* 0x0000001300287306 */ /* 0x000fe20000209000 */
[----:B---3--:R-:W-:Y:S01]  /*3160*/  IADD3 R38, PT, PT, R38, 0xffffffe, RZ ;  /* 0x0ffffffe26267810 */ /* 0x008fe20007ffe0ff */
[----:B------:R-:W-:Y:S01]  /*3170*/  IMAD.HI.U32 R22, R43, R22, R42 ;  /* 0x000000162b167227 */ /* 0x000fe200078e002a */
[----:B------:R-:W-:-:S03]  /*3180*/  IABS R23, R7 ;  /* 0x0000000700177213 */ /* 0x000fc60000000000 */
[----:B------:R-:W-:Y:S01]  /*3190*/  IMAD.HI.U32 R14, R35, R14, R34 ;  /* 0x0000000e230e7227 */ /* 0x000fe200078e0022 */
[----:B------:R-:W-:Y:S01]  /*31a0*/  IABS R35, R36 ;  /* 0x0000002400237213 */ /* 0x000fe20000000000 */
[----:B------:R-:W0:Y:S01]  /*31b0*/  F2I.FTZ.U32.TRUNC.NTZ R39, R38 ;  /* 0x0000002600277305 */ /* 0x000e22000021f000 */
[----:B------:R-:W-:Y:S01]  /*31c0*/  IABS R34, R11 ;  /* 0x0000000b00227213 */ /* 0x000fe20000000000 */
[----:B------:R-:W-:Y:S02]  /*31d0*/  IMAD.MOV R23, RZ, RZ, -R23 ;  /* 0x000000ffff177224 */ /* 0x000fe400078e0a17 */
[----:B------:R-:W-:-:S04]  /*31e0*/  IMAD.HI.U32 R37, R14, R35, RZ ;  /* 0x000000230e257227 */ /* 0x000fc800078e00ff */
[----:B------:R-:W-:Y:S01]  /*31f0*/  IMAD.MOV R34, RZ, RZ, -R34 ;  /* 0x000000ffff227224 */ /* 0x000fe200078e0a22 */
[----:B-1----:R-:W1:Y:S01]  /*3200*/  MUFU.RCP R13, R13 ;  /* 0x0000000d000d7308 */ /* 0x002e620000001000 */
[----:B------:R-:W-:-:S04]  /*3210*/  IMAD.HI.U32 R22, R22, R21, RZ ;  /* 0x0000001516167227 */ /* 0x000fc800078e00ff */
[----:B------:R-:W-:Y:S01]  /*3220*/  IMAD R35, R37, R34, R35 ;  /* 0x0000002225237224 */ /* 0x000fe200078e0223 */
[----:B0-----:R-:W-:Y:S01]  /*3230*/  IADD3 R14, PT, PT, RZ, -R39, RZ ;  /* 0x80000027ff0e7210 */ /* 0x001fe20007ffe0ff */
[----:B------:R-:W-:Y:S01]  /*3240*/  IMAD R23, R22, R23, R21 ;  /* 0x0000001716177224 */ /* 0x000fe200078e0215 */
[----:B------:R-:W0:Y:S01]  /*3250*/  MUFU.RCP R40, R40 ;  /* 0x0000002800287308 */ /* 0x000e220000001000 */
[----:B------:R-:W-:Y:S01]  /*3260*/  IMAD.MOV.U32 R38, RZ, RZ, RZ ;  /* 0x000000ffff267224 */ /* 0x000fe200078e00ff */
[----:B------:R-:W-:Y:S01]  /*3270*/  ISETP.GT.U32.AND P3, PT, R20, R35, PT ;  /* 0x000000231400720c */ /* 0x000fe20003f64070 */
[----:B------:R-:W-:Y:S01]  /*3280*/  IMAD R21, R14, R15, RZ ;  /* 0x0000000f0e157224 */ /* 0x000fe200078e02ff */
[----:B------:R-:W-:Y:S02]  /*3290*/  ISETP.GT.U32.AND P1, PT, R18, R23, PT ;  /* 0x000000171200720c */ /* 0x000fe40003f24070 */
[----:B------:R-:W-:Y:S01]  /*32a0*/  LOP3.LUT R34, R36, R11, RZ, 0x3c, !PT ;  /* 0x0000000b24227212 */ /* 0x000fe200078e3cff */
[----:B------:R-:W-:Y:S01]  /*32b0*/  IMAD.HI.U32 R21, R39, R21, R38 ;  /* 0x0000001527157227 */ /* 0x000fe200078e0026 */
[----:B------:R-:W-:-:S02]  /*32c0*/  IABS R14, R2 ;  /* 0x00000002000e7213 */ /* 0x000fc40000000000 */
[----:B-1----:R-:W-:Y:S02]  /*32d0*/  IADD3 R38, PT, PT, R13, 0xffffffe, RZ ;  /* 0x0ffffffe0d267810 */ /* 0x002fe40007ffe0ff */
[----:B------:R-:W-:Y:S01]  /*32e0*/  IABS R13, R17 ;  /* 0x00000011000d7213 */ /* 0x000fe20000000000 */
[----:B------:R-:W-:Y:S01]  /*32f0*/  IMAD.HI.U32 R21, R21, R14, RZ ;  /* 0x0000000e15157227 */ /* 0x000fe200078e00ff */
[----:B------:R1:W2:Y:S01]  /*3300*/  F2I.FTZ.U32.TRUNC.NTZ R39, R38 ;  /* 0x0000002600277305 */ /* 0x0002a2000021f000 */
[----:B------:R-:W-:Y:S02]  /*3310*/  @!P3 IADD3 R37, PT, PT, R37, 0x1, RZ ;  /* 0x000000012525b810 */ /* 0x000fe40007ffe0ff */
[----:B------:R-:W-:Y:S01]  /*3320*/  @!P3 IMAD.IADD R35, R35, 0x1, -R20 ;  /* 0x000000012323b824 */ /* 0x000fe200078e0a14 */
[----:B------:R-:W-:Y:S01]  /*3330*/  @!P1 IADD3 R23, PT, PT, R23, -R18, RZ ;  /* 0x8000001217179210 */ /* 0x000fe20007ffe0ff */
[----:B0-----:R-:W-:Y:S01]  /*3340*/  VIADD R40, R40, 0xffffffe ;  /* 0x0ffffffe28287836 */ /* 0x001fe20000000000 */
[----:B------:R-:W-:Y:S01]  /*3350*/  ISETP.GE.AND P2, PT, R34, RZ, PT ;  /* 0x000000ff2200720c */ /* 0x000fe20003f46270 */
[----:B------:R-:W-:Y:S01]  /*3360*/  IMAD.MOV R13, RZ, RZ, -R13 ;  /* 0x000000ffff0d7224 */ /* 0x000fe200078e0a0d */
[----:B------:R-:W-:Y:S01]  /*3370*/  ISETP.GE.U32.AND P6, PT, R35, R20, PT ;  /* 0x000000142300720c */ /* 0x000fe20003fc6070 */
[----:B------:R0:W3:Y:S01]  /*3380*/  F2I.FTZ.U32.TRUNC.NTZ R41, R40 ;  /* 0x0000002800297305 */ /* 0x0000e2000021f000 */
[----:B------:R-:W-:Y:S01]  /*3390*/  LOP3.LUT R20, R10, R7, RZ, 0x3c, !PT ;  /* 0x000000070a147212 */ /* 0x000fe200078e3cff */
[----:B------:R-:W-:Y:S01]  /*33a0*/  @!P1 VIADD R22, R22, 0x1 ;  /* 0x0000000116169836 */ /* 0x000fe20000000000 */
[----:B------:R-:W-:Y:S01]  /*33b0*/  ISETP.GE.U32.AND P4, PT, R23, R18, PT ;  /* 0x000000121700720c */ /* 0x000fe20003f86070 */
[----:B------:R-:W-:Y:S01]  /*33c0*/  IMAD R14, R21, R13, R14 ;  /* 0x0000000d150e7224 */ /* 0x000fe200078e020e */
[----:B------:R-:W-:Y:S01]  /*33d0*/  ISETP.GE.AND P0, PT, R20, RZ, PT ;  /* 0x000000ff1400720c */ /* 0x000fe20003f06270 */
[----:B-1----:R-:W-:Y:S01]  /*33e0*/  HFMA2 R38, -RZ, RZ, 0, 0 ;  /* 0x00000000ff267431 */ /* 0x002fe200000001ff */
[----:B------:R-:W-:Y:S01]  /*33f0*/  ISETP.NE.AND P3, PT, R7, RZ, PT ;  /* 0x000000ff0700720c */ /* 0x000fe20003f65270 */
[----:B--2---:R-:W-:Y:S01]  /*3400*/  IMAD.MOV R13, RZ, RZ, -R39 ;  /* 0x000000ffff0d7224 */ /* 0x004fe200078e0a27 */
[----:B------:R-:W-:-:S02]  /*3410*/  ISETP.GT.U32.AND P1, PT, R15, R14, PT ;  /* 0x0000000e0f00720c */ /* 0x000fc40003f24070 */
[----:B------:R-:W-:Y:S01]  /*3420*/  IABS R20, R8 ;  /* 0x0000000800147213 */ /* 0x000fe20000000000 */
[----:B------:R-:W-:Y:S02]  /*3430*/  @P6 VIADD R37, R37, 0x1 ;  /* 0x0000000125256836 */ /* 0x000fe40000000000 */
[----:B------:R-:W-:Y:S01]  /*3440*/  IMAD R13, R13, R16, RZ ;  /* 0x000000100d0d7224 */ /* 0x000fe200078e02ff */
[----:B0-----:R-:W-:Y:S01]  /*3450*/  MOV R40, RZ ;  /* 0x000000ff00287202 */ /* 0x001fe20000000f00 */
[----:B------:R-:W-:Y:S02]  /*3460*/  @P4 VIADD R22, R22, 0x1 ;  /* 0x0000000116164836 */ /* 0x000fe40000000000 */
        /* <DEDUP_REMOVED lines=24> */
[----:B------:R-:W-:-:S04]  /*35f0*/  LOP3.LUT R14, R2, R17, RZ, 0x3c, !PT ;  /* 0x00000011020e7212 */ /* 0x000fc800078e3cff */
        /* <DEDUP_REMOVED lines=9> */
[----:B------:R-:W-:Y:S01]  /*3690*/  IMAD.WIDE R14, R14, UR5, RZ ;  /* 0x000000050e0e7c25 */ /* 0x000fe2000f8e02ff */
        /* <DEDUP_REMOVED lines=11> */
[----:B------:R-:W-:Y:S01]  /*3750*/  IMAD.WIDE.U32 R18, R0, UR8, R18 ;  /* 0x0000000800127c25 */ /* 0x000fe2000f8e0012 */
[----:B------:R-:W-:-:S03]  /*3760*/  UIMAD UR8, UR22, UR8, URZ ;  /* 0x00000008160872a4 */ /* 0x000fc6000f8e02ff */
[----:B------:R-:W-:Y:S02]  /*3770*/  IMAD.MOV R21, RZ, RZ, -R21 ;  /* 0x000000ffff157224 */ /* 0x000fe400078e0a15 */
[----:B------:R-:W-:Y:S01]  /*3780*/  @!P2 IMAD.MOV R23, RZ, RZ, -R23 ;  /* 0x000000ffff17a224 */ /* 0x000fe200078e0a17 */
[----:B------:R-:W-:Y:S01]  /*3790*/  @!P5 LOP3.LUT R23, RZ, R8, RZ, 0x33, !PT ;  /* 0x00000008ff17d212 */ /* 0x000fe200078e33ff */
[----:B------:R-:W-:Y:S02]  /*37a0*/  @!P0 IMAD.MOV R38, RZ, RZ, -R38 ;  /* 0x000000ffff268224 */ /* 0x000fe400078e0a26 */
[----:B------:R-:W-:Y:S01]  /*37b0*/  IMAD R19, R0, UR12, R19 ;  /* 0x0000000c00137c24 */ /* 0x000fe2000f8e0213 */
[----:B------:R-:W-:Y:S01]  /*37c0*/  @!P1 LOP3.LUT R38, RZ, R6, RZ, 0x33, !PT ;  /* 0x00000006ff269212 */ /* 0x000fe200078e33ff */
[----:B------:R-:W-:Y:S01]  /*37d0*/  IMAD R21, R17, R21, R2 ;  /* 0x0000001511157224 */ /* 0x000fe200078e0202 */
[----:B------:R-:W-:Y:S01]  /*37e0*/  IADD3 R0, PT, PT, -R22, RZ, RZ ;  /* 0x000000ff16007210 */ /* 0x000fe20007ffe1ff */
[----:B------:R-:W-:Y:S01]  /*37f0*/  IMAD.MOV R2, RZ, RZ, -R23 ;  /* 0x000000ffff027224 */ /* 0x000fe200078e0a17 */
[----:B------:R-:W-:Y:S01]  /*3800*/  UIMAD UR12, UR7, UR4, URZ ;  /* 0x00000004070c72a4 */ /* 0x000fe2000f8e02ff */
[----:B------:R-:W-:Y:S01]  /*3810*/  IADD3 R11, PT, PT, -R38, RZ, RZ ;  /* 0x000000ff260b7210 */ /* 0x000fe20007ffe1ff */
[----:B------:R-:W-:Y:S01]  /*3820*/  IMAD.WIDE R18, R21, UR4, R18 ;  /* 0x0000000415127c25 */ /* 0x000fe2000f8e0212 */
        /* <DEDUP_REMOVED lines=19> */
.L_x_291:
[----:B------:R-:W0:Y:S01]  /*3960*/  LDC.64 R2, c[0x0][0x420] ;  /* 0x00010800ff027b82 */ /* 0x000e220000000a00 */
[----:B------:R-:W-:-:S05]  /*3970*/  IADD3 R0, PT, PT, R12, UR20, RZ ;  /* 0x000000140c007c10 */ /* 0x000fca000fffe0ff */
[----:B0-----:R-:W-:-:S05]  /*3980*/  IMAD.WIDE.U32 R2, R0, 0x4, R2 ;  /* 0x0000000400027825 */ /* 0x001fca00078e0002 */
[----:B------:R1:W-:Y:S02]  /*3990*/  STG.E desc[UR10][R2.64], R24 ;  /* 0x0000001802007986 */ /* 0x0003e4000c10190a */
.L_x_290:
[----:B------:R-:W-:Y:S05]  /*39a0*/  BSYNC.RECONVERGENT B1 ;  /* 0x0000000000017941 */ /* 0x000fea0003800200 */
.L_x_289:
[----:B------:R-:W2:Y:S01]  /*39b0*/  LDCU UR6, c[0x0][0x534] ;  /* 0x0000a680ff0677ac */ /* 0x000ea20008000800 */
[C---:B------:R-:W-:Y:S01]  /*39c0*/  LOP3.LUT R0, R9.reuse, 0x10, RZ, 0xfc, !PT ;  /* 0x0000001009007812 */ /* 0x040fe200078efcff */
[----:B------:R-:W-:Y:S01]  /*39d0*/  IMAD.SHL.U32 R7, R4, 0x4, RZ ;  /* 0x0000000404077824 */ /* 0x000fe200078e00ff */
[C---:B01----:R-:W-:Y:S02]  /*39e0*/  LOP3.LUT R2, R9.reuse, 0x50, RZ, 0xfc, !PT ;  /* 0x0000005009027812 */ /* 0x043fe400078efcff */
[C---:B--2---:R-:W-:Y:S01]  /*39f0*/  ISETP.GE.AND P0, PT, R9.reuse, UR6, PT ;  /* 0x0000000609007c0c */ /* 0x044fe2000bf06270 */
[----:B------:R-:W-:Y:S01]  /*3a00*/  UISETP.GE.AND UP0, UPT, UR6, 0x1, UPT ;  /* 0x000000010600788c */ /* 0x000fe2000bf06270 */
[----:B------:R-:W-:Y:S02]  /*3a10*/  ISETP.GE.AND P6, PT, R0, UR6, PT ;  /* 0x0000000600007c0c */ /* 0x000fe4000bfc6270 */
[----:B------:R-:W-:Y:S02]  /*3a20*/  ISETP.GT.U32.OR P0, PT, R4, 0x7f, P0 ;  /* 0x0000007f0400780c */ /* 0x000fe40000704470 */
[----:B------:R-:W-:-:S02]  /*3a30*/  LOP3.LUT R0, R9, 0x20, RZ, 0xfc, !PT ;  /* 0x0000002009007812 */ /* 0x000fc400078efcff */
[----:B------:R-:W-:Y:S02]  /*3a40*/  ISETP.GE.AND P2, PT, R2, UR6, PT ;  /* 0x0000000602007c0c */ /* 0x000fe4000bf46270 */
[----:B------:R-:W-:Y:S02]  /*3a50*/  ISETP.GE.AND P5, PT, R0, UR6, PT ;  /* 0x0000000600007c0c */ /* 0x000fe4000bfa6270 */
[C---:B------:R-:W-:Y:S02]  /*3a60*/  LOP3.LUT R0, R9.reuse, 0x30, RZ, 0xfc, !PT ;  /* 0x0000003009007812 */ /* 0x040fe400078efcff */
[----:B------:R-:W-:Y:S02]  /*3a70*/  ISETP.GT.U32.OR P6, PT, R4, 0x7f, P6 ;  /* 0x0000007f0400780c */ /* 0x000fe400037c4470 */
[----:B------:R-:W-:Y:S01]  /*3a80*/  ISETP.GE.AND P4, PT, R0, UR6, PT ;  /* 0x0000000600007c0c */ /* 0x000fe2000bf86270 */
[----:B------:R-:W-:Y:S01]  /*3a90*/  @!P0 FADD.FTZ R5, -R24, R33 ;  /* 0x0000002118058221 */ /* 0x000fe20000010100 */
[----:B------:R-:W-:-:S02]  /*3aa0*/  LOP3.LUT R0, R9, 0x40, RZ, 0xfc, !PT ;  /* 0x0000004009007812 */ /* 0x000fc400078efcff */
[----:B------:R-:W-:Y:S01]  /*3ab0*/  ISETP.GT.U32.OR P5, PT, R4, 0x7f, P5 ;  /* 0x0000007f0400780c */ /* 0x000fe20002fa4470 */
[----:B------:R-:W-:Y:S01]  /*3ac0*/  @!P0 FMUL.FTZ R5, R5, 1.4426950216293334961 ;  /* 0x3fb8aa3b05058820 */ /* 0x000fe20000410000 */
[----:B------:R-:W-:Y:S02]  /*3ad0*/  ISETP.GE.AND P3, PT, R0, UR6, PT ;  /* 0x0000000600007c0c */ /* 0x000fe4000bf66270 */
[C---:B------:R-:W-:Y:S02]  /*3ae0*/  LOP3.LUT R0, R9.reuse, 0x60, RZ, 0xfc, !PT ;  /* 0x0000006009007812 */ /* 0x040fe400078efcff */
[----:B------:R-:W-:Y:S01]  /*3af0*/  ISETP.GT.U32.OR P4, PT, R4, 0x7f, P4 ;  /* 0x0000007f0400780c */ /* 0x000fe20002784470 */
[----:B------:R-:W0:Y:S01]  /*3b00*/  @!P0 MUFU.EX2 R5, R5 ;  /* 0x0000000500058308 */ /* 0x000e220000000800 */
[----:B------:R-:W-:Y:S01]  /*3b10*/  ISETP.GE.AND P1, PT, R0, UR6, PT ;  /* 0x0000000600007c0c */ /* 0x000fe2000bf26270 */
[----:B------:R-:W-:Y:S01]  /*3b20*/  @!P6 FADD.FTZ R3, -R24, R30 ;  /* 0x0000001e1803e221 */ /* 0x000fe20000010100 */
[----:B------:R-:W-:-:S02]  /*3b30*/  LOP3.LUT R0, R9, 0x70, RZ, 0xfc, !PT ;  /* 0x0000007009007812 */ /* 0x000fc400078efcff */
[----:B------:R-:W-:Y:S01]  /*3b40*/  ISETP.GT.U32.OR P3, PT, R4, 0x7f, P3 ;  /* 0x0000007f0400780c */ /* 0x000fe20001f64470 */
[----:B------:R-:W-:Y:S01]  /*3b50*/  @!P5 FADD.FTZ R31, -R24, R31 ;  /* 0x0000001f181fd221 */ /* 0x000fe20000010100 */
[C---:B------:R-:W-:Y:S01]  /*3b60*/  ISETP.GT.U32.OR P2, PT, R4.reuse, 0x7f, P2 ;  /* 0x0000007f0400780c */ /* 0x040fe20001744470 */
[----:B------:R-:W-:Y:S01]  /*3b70*/  @!P6 FMUL.FTZ R3, R3, 1.4426950216293334961 ;  /* 0x3fb8aa3b0303e820 */ /* 0x000fe20000410000 */
[----:B------:R-:W-:Y:S01]  /*3b80*/  ISETP.GT.U32.OR P1, PT, R4, 0x7f, P1 ;  /* 0x0000007f0400780c */ /* 0x000fe20000f24470 */
[----:B------:R-:W-:Y:S02]  /*3b90*/  @!P5 FMUL.FTZ R31, R31, 1.4426950216293334961 ;  /* 0x3fb8aa3b1f1fd820 */ /* 0x000fe40000410000 */
        /* <DEDUP_REMOVED lines=34> */
[----:B------:R-:W-:Y:S01]  /*3dc0*/  LOP3.LUT R25, R9, 0x3f0, R4, 0xf8, !PT ;  /* 0x000003f009197812 */ /* 0x000fe200078ef804 */
[----:B--2---:R-:W-:Y:S01]  /*3dd0*/  IMAD.MOV.U32 R13, RZ, RZ, RZ ;  /* 0x000000ffff0d7224 */ /* 0x004fe200078e00ff */
        /* <DEDUP_REMOVED lines=16> */
[----:B------:R-:W-:Y:S01]  /*3ee0*/  CS2R R2, SRZ ;  /* 0x0000000000027805 */ /* 0x000fe2000001ff00 */
[----:B------:R-:W-:Y:S01]  /*3ef0*/  UMOV UR6, 0x400 ;  /* 0x0000040000067882 */ /* 0x000fe20000000000 */
[----:B------:R-:W-:Y:S01]  /*3f00*/  MOV R5, RZ ;  /* 0x000000ff00057202 */ /* 0x000fe20000000f00 */
[----:B------:R-:W-:Y:S01]  /*3f10*/  IMAD.WIDE R22, R14, 0x10, RZ ;  /* 0x000000100e167825 */ /* 0x000fe200078e02ff */
[----:B------:R-:W-:-:S03]  /*3f20*/  MOV R13, UR8 ;  /* 0x00000008000d7c02 */ /* 0x000fc60008000f00 */
[----:B------:R-:W-:-:S04]  /*3f30*/  IMAD.WIDE R20, R14, 0xc, RZ ;  /* 0x0000000c0e147825 */ /* 0x000fc800078e02ff */
[----:B------:R-:W-:-:S04]  /*3f40*/  IMAD.WIDE R18, R14, 0x8, RZ ;  /* 0x000000080e127825 */ /* 0x000fc800078e02ff */
[----:B------:R-:W-:Y:S01]  /*3f50*/  IMAD.WIDE R16, R14, 0x4, RZ ;  /* 0x000000040e107825 */ /* 0x000fe200078e02ff */
[----:B0-----:R-:W-:Y:S02]  /*3f60*/  ULEA UR5, UR5, UR6, 0x18 ;  /* 0x0000000605057291 */ /* 0x001fe4000f8ec0ff */
[----:B------:R-:W-:-:S04]  /*3f70*/  UIADD3 UR6, UPT, UPT, -UR8, URZ, URZ ;  /* 0x000000ff08067290 */ /* 0x000fc8000fffe1ff */
[----:B------:R-:W-:Y:S01]  /*3f80*/  UISETP.GE.AND UP0, UPT, UR6, URZ, UPT ;  /* 0x000000ff0600728c */ /* 0x000fe2000bf06270 */
[----:B------:R-:W-:-:S04]  /*3f90*/  LEA R6, R12, UR5, 0x2 ;  /* 0x000000050c067c11 */ /* 0x000fc8000f8e10ff */
[----:B------:R-:W-:-:S04]  /*3fa0*/  IADD3 R6, PT, PT, R6, 0x48, RZ ;  /* 0x0000004806067810 */ /* 0x000fc80007ffe0ff */
[----:B------:R-:W-:Y:S05]  /*3fb0*/  BRA.U UP0, `(.L_x_299) ;  /* 0x0000000d008c7547 */ /* 0x000fea000b800000 */
[----:B------:R-:W-:Y:S02]  /*3fc0*/  UIADD3 UR5, UPT, UPT, -UR6, URZ, URZ ;  /* 0x000000ff06057290 */ /* 0x000fe4000fffe1ff */
[----:B------:R-:W-:Y:S02]  /*3fd0*/  UPLOP3.LUT UP1, UPT, UPT, UPT, UPT, 0x80, 0x8 ;  /* 0x000000000008789c */ /* 0x000fe40003f2f070 */
[----:B------:R-:W-:-:S09]  /*3fe0*/  UISETP.GT.AND UP0, UPT, UR5, 0xc, UPT ;  /* 0x0000000c0500788c */ /* 0x000fd2000bf04270 */
[----:B------:R-:W-:Y:S05]  /*3ff0*/  BRA.U !UP0, `(.L_x_300) ;  /* 0x00000009084c7547 */ /* 0x000fea000b800000 */
[C---:B------:R-:W-:Y:S01]  /*4000*/  ISETP.GE.AND P2, PT, R12.reuse, UR7, PT ;  /* 0x000000070c007c0c */ /* 0x040fe2000bf46270 */
[----:B------:R-:W-:Y:S01]  /*4010*/  UPLOP3.LUT UP1, UPT, UPT, UPT, UPT, 0x40, 0x4 ;  /* 0x000000000004789c */ /* 0x000fe20003f2e870 */
[----:B------:R-:W-:-:S13]  /*4020*/  ISETP.GE.AND P0, PT, R12, UR7, PT ;  /* 0x000000070c007c0c */ /* 0x000fda000bf06270 */
.L_x_301:
[----:B------:R-:W0:Y:S01]  /*4030*/  LDS R4, [R6+-0x48] ;  /* 0xffffb80006047984 */ /* 0x000e220000000800 */
[-C--:B------:R-:W-:Y:S01]  /*4040*/  @!P2 MOV R24, R15.reuse ;  /* 0x0000000f0018a202 */ /* 0x080fe20000000f00 */
[----:B------:R-:W-:Y:S01]  /*4050*/  UIADD3 UR6, UPT, UPT, UR6, 0x10, URZ ;  /* 0x0000001006067890 */ /* 0x000fe2000fffe0ff */
[----:B------:R-:W-:Y:S03]  /*4060*/  @!P2 IADD3 R26, P1, PT, R16, R15, RZ ;  /* 0x0000000f101aa210 */ /* 0x000fe60007f3e0ff */
[----:B------:R-:W0:Y:S01]  /*4070*/  @!P2 LDG.E.128 R8, desc[UR10][R24.64] ;  /* 0x0000000a1808a981 */ /* 0x000e22000c1e1d00 */
[----:B------:R-:W-:Y:S01]  /*4080*/  @!P2 IADD3.X R27, PT, PT, R17, R25, RZ, P1, !PT ;  /* 0x00000019111ba210 */ /* 0x000fe20000ffe4ff */
[----:B------:R-:W-:Y:S01]  /*4090*/  UISETP.GE.AND UP0, UPT, UR6, -0xc, UPT ;  /* 0xfffffff40600788c */ /* 0x000fe2000bf06270 */
[----:B------:R-:W-:Y:S04]  /*40a0*/  @!P2 IADD3 R28, P1, PT, R18, R15, RZ ;  /* 0x0000000f121ca210 */ /* 0x000fe80007f3e0ff */
[----:B------:R-:W-:Y:S01]  /*40b0*/  @!P2 IADD3.X R29, PT, PT, R19, R25, RZ, P1, !PT ;  /* 0x00000019131da210 */ /* 0x000fe20000ffe4ff */
[C---:B0-----:R-:W-:Y:S01]  /*40c0*/  FFMA.FTZ R5, R4.reuse, R8, R5 ;  /* 0x0000000804057223 */ /* 0x041fe20000010005 */
[C---:B------:R-:W-:Y:S01]  /*40d0*/  FFMA.FTZ R2, R4.reuse, R9, R2 ;  /* 0x0000000904027223 */ /* 0x040fe20000010002 */
[C---:B------:R-:W-:Y:S01]  /*40e0*/  FFMA.FTZ R3, R4.reuse, R10, R3 ;  /* 0x0000000a04037223 */ /* 0x040fe20000010003 */
[----:B------:R-:W-:Y:S02]  /*40f0*/  FFMA.FTZ R0, R4, R11, R0 ;  /* 0x0000000b04007223 */ /* 0x000fe40000010000 */
[----:B------:R-:W0:Y:S04]  /*4100*/  LDS R4, [R6+-0x24] ;  /* 0xffffdc0006047984 */ /* 0x000e280000000800 */
[----:B------:R1:W0:Y:S02]  /*4110*/  @!P2 LDG.E.128 R8, desc[UR10][R26.64] ;  /* 0x0000000a1a08a981 */ /* 0x000224000c1e1d00 */
[----:B-1----:R-:W-:Y:S04]  /*4120*/  @!P2 IADD3 R26, P1, PT, R20, R15, RZ ;  /* 0x0000000f141aa210 */ /* 0x002fe80007f3e0ff */
[----:B------:R-:W-:Y:S02]  /*4130*/  @!P2 IADD3.X R27, PT, PT, R21, R25, RZ, P1, !PT ;  /* 0x00000019151ba210 */ /* 0x000fe40000ffe4ff */
[----:B------:R-:W-:Y:S04]  /*4140*/  IADD3 R24, P1, PT, R22, R15, RZ ;  /* 0x0000000f16187210 */ /* 0x000fe80007f3e0ff */
[----:B------:R-:W-:Y:S01]  /*4150*/  IADD3.X R25, PT, PT, R23, R25, RZ, P1, !PT ;  /* 0x0000001917197210 */ /* 0x000fe20000ffe4ff */
[C---:B0-----:R-:W-:Y:S01]  /*4160*/  FFMA.FTZ R5, R4.reuse, R8, R5 ;  /* 0x0000000804057223 */ /* 0x041fe20000010005 */
[C---:B------:R-:W-:Y:S01]  /*4170*/  FFMA.FTZ R2, R4.reuse, R9, R2 ;  /* 0x0000000904027223 */ /* 0x040fe20000010002 */
[C---:B------:R-:W-:Y:S01]  /*4180*/  FFMA.FTZ R3, R4.reuse, R10, R3 ;  /* 0x0000000a04037223 */ /* 0x040fe20000010003 */
[----:B------:R-:W-:Y:S02]  /*4190*/  FFMA.FTZ R0, R4, R11, R0 ;  /* 0x0000000b04007223 */ /* 0x000fe40000010000 */
[----:B------:R-:W0:Y:S04]  /*41a0*/  LDS R4, [R6] ;  /* 0x0000000006047984 */ /* 0x000e280000000800 */
[----:B------:R-:W0:Y:S02]  /*41b0*/  @!P2 LDG.E.128 R8, desc[UR10][R28.64] ;  /* 0x0000000a1c08a981 */ /* 0x000e24000c1e1d00 */
[C---:B0-----:R-:W-:Y:S01]  /*41c0*/  FFMA.FTZ R5, R4.reuse, R8, R5 ;  /* 0x0000000804057223 */ /* 0x041fe20000010005 */
[C---:B------:R-:W-:Y:S01]  /*41d0*/  FFMA.FTZ R2, R4.reuse, R9, R2 ;  /* 0x0000000904027223 */ /* 0x040fe20000010002 */
[C---:B------:R-:W-:Y:S01]  /*41e0*/  FFMA.FTZ R3, R4.reuse, R10, R3 ;  /* 0x0000000a04037223 */ /* 0x040fe20000010003 */
[----:B------:R-:W-:Y:S02]  /*41f0*/  FFMA.FTZ R0, R4, R11, R0 ;  /* 0x0000000b04007223 */ /* 0x000fe40000010000 */
[----:B------:R-:W0:Y:S04]  /*4200*/  LDS R4, [R6+0x24] ;  /* 0x0000240006047984 */ /* 0x000e280000000800 */
[----:B------:R1:W0:Y:S01]  /*4210*/  @!P2 LDG.E.128 R8, desc[UR10][R26.64] ;  /* 0x0000000a1a08a981 */ /* 0x000222000c1e1d00 */
[----:B------:R-:W-:Y:S11]  /*4220*/  PLOP3.LUT P2, PT, P0, PT, PT, 0x80, 0x8 ;  /* 0x000000000008781c */ /* 0x000ff6000074f070 */
[----:B------:R-:W-:Y:S02]  /*4230*/  @!UPT UIADD3 URZ, UPT, UPT, URZ, URZ, URZ ;  /* 0x000000fffffff290 */ /* 0x000fe4000fffe0ff */
[-C--:B-1----:R-:W-:Y:S04]  /*4240*/  @!P2 IADD3 R26, P1, PT, R16, R24.reuse, RZ ;  /* 0x00000018101aa210 */ /* 0x082fe80007f3e0ff */
[----:B------:R-:W-:Y:S02]  /*4250*/  @!P2 IADD3.X R15, PT, PT, R17, R25, RZ, P1, !PT ;  /* 0x00000019110fa210 */ /* 0x000fe40000ffe4ff */
[----:B------:R-:W-:Y:S02]  /*4260*/  @!P2 IADD3 R28, P1, PT, R18, R24, RZ ;  /* 0x00000018121ca210 */ /* 0x000fe40007f3e0ff */
[----:B------:R-:W-:Y:S02]  /*4270*/  @!P2 MOV R27, R15 ;  /* 0x0000000f001ba202 */ /* 0x000fe40000000f00 */
[----:B------:R-:W-:Y:S04]  /*4280*/  @!P2 IADD3.X R15, PT, PT, R19, R25, RZ, P1, !PT ;  /* 0x00000019130fa210 */ /* 0x000fe80000ffe4ff */
[----:B------:R-:W-:Y:S01]  /*4290*/  @!P2 MOV R29, R15 ;  /* 0x0000000f001da202 */ /* 0x000fe20000000f00 */
[C---:B0-----:R-:W-:Y:S01]  /*42a0*/  FFMA.FTZ R5, R4.reuse, R8, R5 ;  /* 0x0000000804057223 */ /* 0x041fe20000010005 */
[C---:B------:R-:W-:Y:S01]  /*42b0*/  FFMA.FTZ R2, R4.reuse, R9, R2 ;  /* 0x0000000904027223 */ /* 0x040fe20000010002 */
[C---:B------:R-:W-:Y:S01]  /*42c0*/  FFMA.FTZ R3, R4.reuse, R10, R3 ;  /* 0x0000000a04037223 */ /* 0x040fe20000010003 */
[----:B------:R-:W-:Y:S02]  /*42d0*/  FFMA.FTZ R0, R4, R11, R0 ;  /* 0x0000000b04007223 */ /* 0x000fe40000010000 */
[----:B------:R-:W0:Y:S04]  /*42e0*/  LDS R4, [R6+0x48] ;  /* 0x0000480006047984 */ /* 0x000e280000000800 */
[----:B------:R-:W0:Y:S02]  /*42f0*/  @!P2 LDG.E.128 R8, desc[UR10][R24.64] ;  /* 0x0000000a1808a981 */ /* 0x000e24000c1e1d00 */
[C---:B0-----:R-:W-:Y:S01]  /*4300*/  FFMA.FTZ R5, R4.reuse, R8, R5 ;  /* 0x0000000804057223 */ /* 0x041fe20000010005 */
[C---:B------:R-:W-:Y:S01]  /*4310*/  FFMA.FTZ R2, R4.reuse, R9, R2 ;  /* 0x0000000904027223 */ /* 0x040fe20000010002 */
[C---:B------:R-:W-:Y:S01]  /*4320*/  FFMA.FTZ R3, R4.reuse, R10, R3 ;  /* 0x0000000a04037223 */ /* 0x040fe20000010003 */
[----:B------:R-:W-:Y:S02]  /*4330*/  FFMA.FTZ R0, R4, R11, R0 ;  /* 0x0000000b04007223 */ /* 0x000fe40000010000 */
[----:B------:R-:W0:Y:S04]  /*4340*/  LDS R4, [R6+0x6c] ;  /* 0x00006c0006047984 */ /* 0x000e280000000800 */
[----:B------:R1:W0:Y:S02]  /*4350*/  @!P2 LDG.E.128 R8, desc[UR10][R26.64] ;  /* 0x0000000a1a08a981 */ /* 0x000224000c1e1d00 */
[-C--:B-1----:R-:W-:Y:S04]  /*4360*/  @!P2 IADD3 R26, P1, PT, R20, R24.reuse, RZ ;  /* 0x00000018141aa210 */ /* 0x082fe80007f3e0ff */
[----:B------:R-:W-:Y:S02]  /*4370*/  @!P2 IADD3.X R15, PT, PT, R21, R25, RZ, P1, !PT ;  /* 0x00000019150fa210 */ /* 0x000fe40000ffe4ff */
[----:B------:R-:W-:Y:S02]  /*4380*/  IADD3 R24, P1, PT, R22, R24, RZ ;  /* 0x0000001816187210 */ /* 0x000fe40007f3e0ff */
[----:B------:R-:W-:Y:S02]  /*4390*/  @!P2 MOV R27, R15 ;  /* 0x0000000f001ba202 */ /* 0x000fe40000000f00 */
[----:B------:R-:W-:Y:S01]  /*43a0*/  IADD3.X R25, PT, PT, R23, R25, RZ, P1, !PT ;  /* 0x0000001917197210 */ /* 0x000fe20000ffe4ff */
[C---:B0-----:R-:W-:Y:S01]  /*43b0*/  FFMA.FTZ R5, R4.reuse, R8, R5 ;  /* 0x0000000804057223 */ /* 0x041fe20000010005 */
[C---:B------:R-:W-:Y:S01]  /*43c0*/  FFMA.FTZ R2, R4.reuse, R9, R2 ;  /* 0x0000000904027223 */ /* 0x040fe20000010002 */
[C---:B------:R-:W-:Y:S01]  /*43d0*/  FFMA.FTZ R3, R4.reuse, R10, R3 ;  /* 0x0000000a04037223 */ /* 0x040fe20000010003 */
[----:B------:R-:W-:Y:S02]  /*43e0*/  FFMA.FTZ R0, R4, R11, R0 ;  /* 0x0000000b04007223 */ /* 0x000fe40000010000 */
[----:B------:R-:W0:Y:S04]  /*43f0*/  LDS R4, [R6+0x90] ;  /* 0x0000900006047984 */ /* 0x000e280000000800 */
[----:B------:R1:W0:Y:S02]  /*4400*/  @!P2 LDG.E.128 R8, desc[UR10][R28.64] ;  /* 0x0000000a1c08a981 */ /* 0x000224000c1e1d00 */
[----:B-1----:R-:W-:Y:S04]  /*4410*/  @!P2 IADD3 R28, P1, PT, R16, R24, RZ ;  /* 0x00000018101ca210 */ /* 0x002fe80007f3e0ff */
[----:B------:R-:W-:Y:S04]  /*4420*/  @!P2 IADD3.X R15, PT, PT, R17, R25, RZ, P1, !PT ;  /* 0x00000019110fa210 */ /* 0x000fe80000ffe4ff */
[----:B------:R-:W-:Y:S01]  /*4430*/  @!P2 MOV R29, R15 ;  /* 0x0000000f001da202 */ /* 0x000fe20000000f00 */
        /* <DEDUP_REMOVED lines=57> */
[----:B------:R-:W-:Y:S04]  /*47d0*/  @!P2 IADD3.X R15, PT, PT, R21, R25, RZ, P1, !PT ;  /* 0x00000019150fa210 */ /* 0x000fe80000ffe4ff */
[----:B------:R-:W-:Y:S02]  /*47e0*/  @!P2 MOV R27, R15 ;  /* 0x0000000f001ba202 */ /* 0x000fe40000000f00 */
[----:B------:R-:W-:Y:S04]  /*47f0*/  IADD3 R15, P1, PT, R22, R24, RZ ;  /* 0x00000018160f7210 */ /* 0x000fe80007f3e0ff */
[----:B------:R-:W-:Y:S01]  /*4800*/  IADD3.X R25, PT, PT, R23, R25, RZ, P1, !PT ;  /* 0x0000001917197210 */ /* 0x000fe20000ffe4ff */
        /* <DEDUP_REMOVED lines=10> */
[----:B------:R0:W1:Y:S04]  /*48b0*/  LDS R4, [R6+0x1d4] ;  /* 0x0001d40006047984 */ /* 0x0000680000000800 */
[----:B------:R-:W1:Y:S01]  /*48c0*/  @!P2 LDG.E.128 R8, desc[UR10][R26.64] ;  /* 0x0000000a1a08a981 */ /* 0x000e62000c1e1d00 */
[----:B0-----:R-:W-:Y:S01]  /*48d0*/  IADD3 R6, PT, PT, R6, 0x240, RZ ;  /* 0x0000024006067810 */ /* 0x001fe20007ffe0ff */
[C---:B-1----:R-:W-:Y:S01]  /*48e0*/  FFMA.FTZ R5, R4.reuse, R8, R5 ;  /* 0x0000000804057223 */ /* 0x042fe20000010005 */
[C---:B------:R-:W-:Y:S01]  /*48f0*/  FFMA.FTZ R2, R4.reuse, R9, R2 ;  /* 0x0000000904027223 */ /* 0x040fe20000010002 */
[C---:B------:R-:W-:Y:S01]  /*4900*/  FFMA.FTZ R3, R4.reuse, R10, R3 ;  /* 0x0000000a04037223 */ /* 0x040fe20000010003 */
[----:B------:R-:W-:Y:S01]  /*4910*/  FFMA.FTZ R0, R4, R11, R0 ;  /* 0x0000000b04007223 */ /* 0x000fe20000010000 */
[----:B------:R-:W-:Y:S09]  /*4920*/  BRA.U !UP0, `(.L_x_301) ;  /* 0xfffffff508c07547 */ /* 0x000ff2000b83ffff */
.L_x_300:
[----:B------:R-:W-:-:S04]  /*4930*/  UIADD3 UR5, UPT, UPT, -UR6, URZ, URZ ;  /* 0x000000ff06057290 */ /* 0x000fc8000fffe1ff */
[----:B------:R-:W-:-:S09]  /*4940*/  UISETP.GT.AND UP0, UPT, UR5, 0x4, UPT ;  /* 0x000000040500788c */ /* 0x000fd2000bf04270 */
[----:B------:R-:W-:Y:S05]  /*4950*/  BRA.U !UP0, `(.L_x_302) ;  /* 0x00000005081c7547 */ /* 0x000fea000b800000 */
[----:B------:R-:W-:Y:S01]  /*4960*/  ISETP.GE.AND P0, PT, R12, UR7, PT ;  /* 0x000000070c007c0c */ /* 0x000fe2000bf06270 */
[----:B------:R-:W0:Y:S04]  /*4970*/  LDS R4, [R6+-0x48] ;  /* 0xffffb80006047984 */ /* 0x000e280000000800 */
[----:B------:R-:W-:Y:S08]  /*4980*/  LDS R27, [R6] ;  /* 0x00000000061b7984 */ /* 0x000ff00000000800 */
[----:B------:R-:W-:-:S05]  /*4990*/  @!P0 MOV R24, R15 ;  /* 0x0000000f00188202 */ /* 0x000fca0000000f00 */
[----:B------:R-:W0:Y:S01]  /*49a0*/  @!P0 LDG.E.128 R8, desc[UR10][R24.64] ;  /* 0x0000000a18088981 */ /* 0x000e22000c1e1d00 */
[----:B------:R-:W-:-:S04]  /*49b0*/  @!P0 IADD3 R28, P1, PT, R16, R15, RZ ;  /* 0x0000000f101c8210 */ /* 0x000fc80007f3e0ff */
[----:B------:R-:W-:Y:S02]  /*49c0*/  @!P0 IADD3.X R29, PT, PT, R17, R25, RZ, P1, !PT ;  /* 0x00000019111d8210 */ /* 0x000fe40000ffe4ff */
[----:B------:R-:W-:Y:S01]  /*49d0*/  @!P0 IADD3 R32, P1, PT, R18, R15, RZ ;  /* 0x0000000f12208210 */ /* 0x000fe20007f3e0ff */
[-C--:B0-----:R-:W-:Y:S01]  /*49e0*/  FFMA.FTZ R5, R8, R4.reuse, R5 ;  /* 0x0000000408057223 */ /* 0x081fe20000010005 */
[-C--:B------:R-:W-:Y:S01]  /*49f0*/  FFMA.FTZ R2, R9, R4.reuse, R2 ;  /* 0x0000000409027223 */ /* 0x080fe20000010002 */
[-C--:B------:R-:W-:Y:S01]  /*4a00*/  FFMA.FTZ R3, R10, R4.reuse, R3 ;  /* 0x000000040a037223 */ /* 0x080fe20000010003 */
[----:B------:R-:W-:Y:S02]  /*4a10*/  FFMA.FTZ R0, R11, R4, R0 ;  /* 0x000000040b007223 */ /* 0x000fe40000010000 */
[----:B------:R0:W2:Y:S01]  /*4a20*/  @!P0 LDG.E.128 R8, desc[UR10][R28.64] ;  /* 0x0000000a1c088981 */ /* 0x0000a2000c1e1d00 */
[----:B------:R-:W-:-:S03]  /*4a30*/  @!P0 IADD3.X R33, PT, PT, R19, R25, RZ, P1, !PT ;  /* 0x0000001913218210 */ /* 0x000fc60000ffe4ff */
[----:B------:R-:W2:Y:S01]  /*4a40*/  LDS R4, [R6+-0x24] ;  /* 0xffffdc0006047984 */ /* 0x000ea20000000800 */
[----:B------:R-:W-:-:S03]  /*4a50*/  @!P0 IADD3 R30, P1, PT, R20, R15, RZ ;  /* 0x0000000f141e8210 */ /* 0x000fc60007f3e0ff */
[----:B0-----:R-:W0:Y:S01]  /*4a60*/  LDS R29, [R6+0x24] ;  /* 0x00002400061d7984 */ /* 0x001e220000000800 */
[-C--:B--2---:R-:W-:Y:S01]  /*4a70*/  FFMA.FTZ R5, R8, R4.reuse, R5 ;  /* 0x0000000408057223 */ /* 0x084fe20000010005 */
[-C--:B------:R-:W-:Y:S01]  /*4a80*/  FFMA.FTZ R2, R9, R4.reuse, R2 ;  /* 0x0000000409027223 */ /* 0x080fe20000010002 */
[-C--:B------:R-:W-:Y:S01]  /*4a90*/  FFMA.FTZ R3, R10, R4.reuse, R3 ;  /* 0x000000040a037223 */ /* 0x080fe20000010003 */
[----:B------:R-:W-:Y:S02]  /*4aa0*/  FFMA.FTZ R0, R11, R4, R0 ;  /* 0x000000040b007223 */ /* 0x000fe40000010000 */
[----:B------:R-:W2:Y:S01]  /*4ab0*/  @!P0 LDG.E.128 R8, desc[UR10][R32.64] ;  /* 0x0000000a20088981 */ /* 0x000ea2000c1e1d00 */
[----:B------:R-:W-:Y:S02]  /*4ac0*/  @!P0 IADD3.X R31, PT, PT, R21, R25, RZ, P1, !PT ;  /* 0x00000019151f8210 */ /* 0x000fe40000ffe4ff */
[----:B------:R-:W-:Y:S02]  /*4ad0*/  IADD3 R26, P1, PT, R22, R15, RZ ;  /* 0x0000000f161a7210 */ /* 0x000fe40007f3e0ff */
[----:B------:R-:W1:Y:S01]  /*4ae0*/  LDS R15, [R6+0x48] ;  /* 0x00004800060f7984 */ /* 0x000e620000000800 */
[-C--:B--2---:R-:W-:Y:S01]  /*4af0*/  FFMA.FTZ R5, R8, R27.reuse, R5 ;  /* 0x0000001b08057223 */ /* 0x084fe20000010005 */
[-C--:B------:R-:W-:Y:S01]  /*4b00*/  FFMA.FTZ R2, R9, R27.reuse, R2 ;  /* 0x0000001b09027223 */ /* 0x080fe20000010002 */
[-C--:B------:R-:W-:Y:S01]  /*4b10*/  FFMA.FTZ R3, R10, R27.reuse, R3 ;  /* 0x0000001b0a037223 */ /* 0x080fe20000010003 */
[----:B------:R-:W-:-:S02]  /*4b20*/  FFMA.FTZ R0, R11, R27, R0 ;  /* 0x0000001b0b007223 */ /* 0x000fc40000010000 */
[----:B------:R-:W0:Y:S01]  /*4b30*/  @!P0 LDG.E.128 R8, desc[UR10][R30.64] ;  /* 0x0000000a1e088981 */ /* 0x000e22000c1e1d00 */
[----:B------:R-:W-:Y:S02]  /*4b40*/  IADD3.X R27, PT, PT, R23, R25, RZ, P1, !PT ;  /* 0x00000019171b7210 */ /* 0x000fe40000ffe4ff */
[----:B------:R-:W-:Y:S01]  /*4b50*/  @!P0 IADD3 R24, P1, PT, R16, R26, RZ ;  /* 0x0000001a10188210 */ /* 0x000fe20007f3e0ff */
[-C--:B0-----:R-:W-:Y:S01]  /*4b60*/  FFMA.FTZ R5, R8, R29.reuse, R5 ;  /* 0x0000001d08057223 */ /* 0x081fe20000010005 */
[-C--:B------:R-:W-:Y:S01]  /*4b70*/  FFMA.FTZ R2, R9, R29.reuse, R2 ;  /* 0x0000001d09027223 */ /* 0x080fe20000010002 */
[-C--:B------:R-:W-:Y:S01]  /*4b80*/  FFMA.FTZ R3, R10, R29.reuse, R3 ;  /* 0x0000001d0a037223 */ /* 0x080fe20000010003 */
[----:B------:R-:W-:Y:S02]  /*4b90*/  FFMA.FTZ R0, R11, R29, R0 ;  /* 0x0000001d0b007223 */ /* 0x000fe40000010000 */
[----:B------:R-:W1:Y:S01]  /*4ba0*/  @!P0 LDG.E.128 R8, desc[UR10][R26.64] ;  /* 0x0000000a1a088981 */ /* 0x000e62000c1e1d00 */
[----:B------:R-:W-:-:S02]  /*4bb0*/  @!P0 IADD3.X R25, PT, PT, R17, R27, RZ, P1, !PT ;  /* 0x0000001b11198210 */ /* 0x000fc40000ffe4ff */
[----:B------:R-:W-:Y:S01]  /*4bc0*/  @!P0 IADD3 R30, P1, PT, R18, R26, RZ ;  /* 0x0000001a121e8210 */ /* 0x000fe20007f3e0ff */
[-C--:B-1----:R-:W-:Y:S01]  /*4bd0*/  FFMA.FTZ R5, R8, R15.reuse, R5 ;  /* 0x0000000f08057223 */ /* 0x082fe20000010005 */
[-C--:B------:R-:W-:Y:S01]  /*4be0*/  FFMA.FTZ R2, R9, R15.reuse, R2 ;  /* 0x0000000f09027223 */ /* 0x080fe20000010002 */
[-C--:B------:R-:W-:Y:S01]  /*4bf0*/  FFMA.FTZ R3, R10, R15.reuse, R3 ;  /* 0x0000000f0a037223 */ /* 0x080fe20000010003 */
[----:B------:R-:W-:Y:S02]  /*4c00*/  FFMA.FTZ R0, R11, R15, R0 ;  /* 0x0000000f0b007223 */ /* 0x000fe40000010000 */
[----:B------:R0:W2:Y:S01]  /*4c10*/  @!P0 LDG.E.128 R8, desc[UR10][R24.64] ;  /* 0x0000000a18088981 */ /* 0x0000a2000c1e1d00 */
[----:B------:R-:W-:-:S03]  /*4c20*/  @!P0 IADD3.X R31, PT, PT, R19, R27, RZ, P1, !PT ;  /* 0x0000001b131f8210 */ /* 0x000fc60000ffe4ff */
[----:B------:R-:W2:Y:S01]  /*4c30*/  LDS R15, [R6+0x6c] ;  /* 0x00006c00060f7984 */ /* 0x000ea20000000800 */
[----:B------:R-:W-:-:S03]  /*4c40*/  @!P0 IADD3 R28, P1, PT, R20, R26, RZ ;  /* 0x0000001a141c8210 */ /* 0x000fc60007f3e0ff */
[----:B0-----:R-:W-:Y:S01]  /*4c50*/  LDS R25, [R6+0xb4] ;  /* 0x0000b40006197984 */ /* 0x001fe20000000800 */
[-C--:B--2---:R-:W-:Y:S01]  /*4c60*/  FFMA.FTZ R5, R8, R15.reuse, R5 ;  /* 0x0000000f08057223 */ /* 0x084fe20000010005 */
[-C--:B------:R-:W-:Y:S01]  /*4c70*/  FFMA.FTZ R2, R9, R15.reuse, R2 ;  /* 0x0000000f09027223 */ /* 0x080fe20000010002 */
[-C--:B------:R-:W-:Y:S01]  /*4c80*/  FFMA.FTZ R3, R10, R15.reuse, R3 ;  /* 0x0000000f0a037223 */ /* 0x080fe20000010003 */
[----:B------:R-:W-:Y:S02]  /*4c90*/  FFMA.FTZ R0, R11, R15, R0 ;  /* 0x0000000f0b007223 */ /* 0x000fe40000010000 */
[----:B------:R-:W2:Y:S01]  /*4ca0*/  @!P0 LDG.E.128 R8, desc[UR10][R30.64] ;  /* 0x0000000a1e088981 */ /* 0x000ea2000c1e1d00 */
[----:B------:R-:W-:-:S03]  /*4cb0*/  @!P0 IADD3.X R29, PT, PT, R21, R27, RZ, P1, !PT ;  /* 0x0000001b151d8210 */ /* 0x000fc60000ffe4ff */
[----:B------:R-:W2:Y:S02]  /*4cc0*/  LDS R15, [R6+0x90] ;  /* 0x00009000060f7984 */ /* 0x000ea40000000800 */
[-C--:B--2---:R-:W-:Y:S01]  /*4cd0*/  FFMA.FTZ R5, R8, R15.reuse, R5 ;  /* 0x0000000f08057223 */ /* 0x084fe20000010005 */
[-C--:B------:R-:W-:Y:S01]  /*4ce0*/  FFMA.FTZ R2, R9, R15.reuse, R2 ;  /* 0x0000000f09027223 */ /* 0x080fe20000010002 */
[-C--:B------:R-:W-:Y:S01]  /*4cf0*/  FFMA.FTZ R3, R10, R15.reuse, R3 ;  /* 0x0000000f0a037223 */ /* 0x080fe20000010003 */
[----:B------:R-:W-:Y:S02]  /*4d00*/  FFMA.FTZ R0, R11, R15, R0 ;  /* 0x0000000f0b007223 */ /* 0x000fe40000010000 */
[----:B------:R-:W2:Y:S01]  /*4d10*/  @!P0 LDG.E.128 R8, desc[UR10][R28.64] ;  /* 0x0000000a1c088981 */ /* 0x000ea2000c1e1d00 */
[----:B------:R-:W-:Y:S01]  /*4d20*/  IADD3 R4, PT, PT, R6, 0x90, RZ ;  /* 0x0000009006047810 */ /* 0x000fe20007ffe0ff */
[----:B------:R-:W-:Y:S01]  /*4d30*/  UIADD3 UR6, UPT, UPT, UR6, 0x4, URZ ;  /* 0x0000000406067890 */ /* 0x000fe2000fffe0ff */
[----:B------:R-:W-:Y:S01]  /*4d40*/  IADD3 R15, P0, PT, R22, R26, RZ ;  /* 0x0000001a160f7210 */ /* 0x000fe20007f1e0ff */
[----:B------:R-:W-:Y:S01]  /*4d50*/  UPLOP3.LUT UP1, UPT, UPT, UPT, UPT, 0x40, 0x4 ;  /* 0x000000000004789c */ /* 0x000fe20003f2e870 */
[----:B------:R-:W-:Y:S01]  /*4d60*/  IADD3 R6, PT, PT, R4, 0x90, RZ ;  /* 0x0000009004067810 */ /* 0x000fe20007ffe0ff */
[----:B------:R-:W-:Y:S01]  /*4d70*/  UIADD3 UR6, UPT, UPT, UR6, 0x4, URZ ;  /* 0x0000000406067890 */ /* 0x000fe2000fffe0ff */
[-C--:B--2---:R-:W-:Y:S01]  /*4d80*/  FFMA.FTZ R5, R8, R25.reuse, R5 ;  /* 0x0000001908057223 */ /* 0x084fe20000010005 */
[-C--:B------:R-:W-:Y:S01]  /*4d90*/  FFMA.FTZ R2, R9, R25.reuse, R2 ;  /* 0x0000001909027223 */ /* 0x080fe20000010002 */
[-C--:B------:R-:W-:Y:S01]  /*4da0*/  FFMA.FTZ R3, R10, R25.reuse, R3 ;  /* 0x000000190a037223 */ /* 0x080fe20000010003 */
[----:B------:R-:W-:Y:S01]  /*4db0*/  FFMA.FTZ R0, R11, R25, R0 ;  /* 0x000000190b007223 */ /* 0x000fe20000010000 */
[----:B------:R-:W-:-:S07]  /*4dc0*/  IADD3.X R25, PT, PT, R23, R27, RZ, P0, !PT ;  /* 0x0000001b17197210 */ /* 0x000fce00007fe4ff */
.L_x_302:
[----:B------:R-:W-:-:S09]  /*4dd0*/  UISETP.NE.OR UP1, UPT, UR6, URZ, UP1 ;  /* 0x000000ff0600728c */ /* 0x000fd20008f25670 */
[----:B------:R-:W-:Y:S05]  /*4de0*/  BRA.U !UP1, `(.L_x_298) ;  /* 0x0000000109987547 */ /* 0x000fea000b800000 */
.L_x_299:
[----:B------:R-:W-:-:S13]  /*4df0*/  ISETP.GE.AND P0, PT, R12, UR7, PT ;  /* 0x000000070c007c0c */ /* 0x000fda000bf06270 */
.L_x_303:
[----:B------:R-:W0:Y:S01]  /*4e00*/  LDS R4, [R6+-0x48] ;  /* 0xffffb80006047984 */ /* 0x000e220000000800 */
[-C--:B------:R-:W-:Y:S01]  /*4e10*/  @!P0 MOV R24, R15.reuse ;  /* 0x0000000f00188202 */ /* 0x080fe20000000f00 */
[----:B------:R-:W-:Y:S01]  /*4e20*/  UIADD3 UR6, UPT, UPT, UR6, 0x4, URZ ;  /* 0x0000000406067890 */ /* 0x000fe2000fffe0ff */
[----:B------:R-:W-:Y:S03]  /*4e30*/  @!P0 IADD3 R30, P1, PT, R16, R15, RZ ;  /* 0x0000000f101e8210 */ /* 0x000fe60007f3e0ff */
[----:B------:R1:W0:Y:S01]  /*4e40*/  @!P0 LDG.E.128 R8, desc[UR10][R24.64] ;  /* 0x0000000a18088981 */ /* 0x000222000c1e1d00 */
[----:B------:R-:W-:Y:S01]  /*4e50*/  @!P0 IADD3.X R31, PT, PT, R17, R25, RZ, P1, !PT ;  /* 0x00000019111f8210 */ /* 0x000fe20000ffe4ff */
[----:B------:R-:W-:Y:S01]  /*4e60*/  UISETP.NE.AND UP0, UPT, UR6, URZ, UPT ;  /* 0x000000ff0600728c */ /* 0x000fe2000bf05270 */
[----:B------:R-:W-:Y:S04]  /*4e70*/  @!P0 IADD3 R28, P1, PT, R18, R15, RZ ;  /* 0x0000000f121c8210 */ /* 0x000fe80007f3e0ff */
[----:B------:R-:W-:Y:S02]  /*4e80*/  @!P0 IADD3.X R29, PT, PT, R19, R25, RZ, P1, !PT ;  /* 0x00000019131d8210 */ /* 0x000fe40000ffe4ff */
[----:B------:R-:W-:Y:S04]  /*4e90*/  @!P0 IADD3 R26, P1, PT, R20, R15, RZ ;  /* 0x0000000f141a8210 */ /* 0x000fe80007f3e0ff */
[----:B------:R-:W-:Y:S02]  /*4ea0*/  @!P0 IADD3.X R27, PT, PT, R21, R25, RZ, P1, !PT ;  /* 0x00000019151b8210 */ /* 0x000fe40000ffe4ff */
[----:B------:R-:W-:Y:S04]  /*4eb0*/  IADD3 R15, P1, PT, R22, R15, RZ ;  /* 0x0000000f160f7210 */ /* 0x000fe80007f3e0ff */
[----:B-1----:R-:W-:Y:S01]  /*4ec0*/  IADD3.X R25, PT, PT, R23, R25, RZ, P1, !PT ;  /* 0x0000001917197210 */ /* 0x002fe20000ffe4ff */
[C---:B0-----:R-:W-:Y:S01]  /*4ed0*/  FFMA.FTZ R5, R4.reuse, R8, R5 ;  /* 0x0000000804057223 */ /* 0x041fe20000010005 */
[C---:B------:R-:W-:Y:S01]  /*4ee0*/  FFMA.FTZ R2, R4.reuse, R9, R2 ;  /* 0x0000000904027223 */ /* 0x040fe20000010002 */
[C---:B------:R-:W-:Y:S01]  /*4ef0*/  FFMA.FTZ R3, R4.reuse, R10, R3 ;  /* 0x0000000a04037223 */ /* 0x040fe20000010003 */
[----:B------:R-:W-:Y:S02]  /*4f00*/  FFMA.FTZ R0, R4, R11, R0 ;  /* 0x0000000b04007223 */ /* 0x000fe40000010000 */
[----:B------:R-:W0:Y:S04]  /*4f10*/  LDS R4, [R6+-0x24] ;  /* 0xffffdc0006047984 */ /* 0x000e280000000800 */
[----:B------:R-:W0:Y:S02]  /*4f20*/  @!P0 LDG.E.128 R8, desc[UR10][R30.64] ;  /* 0x0000000a1e088981 */ /* 0x000e24000c1e1d00 */
        /* <DEDUP_REMOVED lines=17> */
[----:B------:R-:W-:Y:S09]  /*5040*/  BRA.U UP0, `(.L_x_303) ;  /* 0xfffffffd006c7547 */ /* 0x000ff2000b83ffff */
.L_x_298:
[----:B------:R-:W-:-:S09]  /*5050*/  UISETP.NE.AND UP0, UPT, UR4, URZ, UPT ;  /* 0x000000ff0400728c */ /* 0x000fd2000bf05270 */
[----:B------:R-:W-:Y:S05]  /*5060*/  BRA.U !UP0, `(.L_x_297) ;  /* 0x0000000108547547 */ /* 0x000fea000b800000 */
[----:B------:R-:W0:Y:S01]  /*5070*/  S2UR UR5, SR_CgaCtaId ;  /* 0x00000000000579c3 */ /* 0x000e220000008800 */
[----:B------:R-:W-:Y:S01]  /*5080*/  UMOV UR6, 0x400 ;  /* 0x0000040000067882 */ /* 0x000fe20000000000 */
[----:B------:R-:W-:Y:S01]  /*5090*/  IMAD R13, R13, 0x9, R12 ;  /* 0x000000090d0d7824 */ /* 0x000fe200078e020c */
[----:B------:R-:W-:Y:S01]  /*50a0*/  ISETP.GE.AND P0, PT, R12, UR7, PT ;  /* 0x000000070c007c0c */ /* 0x000fe2000bf06270 */
[----:B------:R-:W-:Y:S01]  /*50b0*/  IMAD.WIDE R16, R14, 0x4, RZ ;  /* 0x000000040e107825 */ /* 0x000fe200078e02ff */
[----:B------:R-:W-:Y:S02]  /*50c0*/  UIADD3 UR4, UPT, UPT, -UR4, URZ, URZ ;  /* 0x000000ff04047290 */ /* 0x000fe4000fffe1ff */
[----:B0-----:R-:W-:-:S06]  /*50d0*/  ULEA UR5, UR5, UR6, 0x18 ;  /* 0x0000000605057291 */ /* 0x001fcc000f8ec0ff */
[----:B------:R-:W-:-:S07]  /*50e0*/  LEA R6, R13, UR5, 0x2 ;  /* 0x000000050d067c11 */ /* 0x000fce000f8e10ff */
.L_x_304:
[----:B------:R0:W1:Y:S01]  /*50f0*/  LDS R4, [R6] ;  /* 0x0000000006047984 */ /* 0x0000620000000800 */
[-C--:B------:R-:W-:Y:S01]  /*5100*/  @!P0 MOV R24, R15.reuse ;  /* 0x0000000f00188202 */ /* 0x080fe20000000f00 */
[----:B------:R-:W-:Y:S01]  /*5110*/  UIADD3 UR4, UPT, UPT, UR4, 0x1, URZ ;  /* 0x0000000104047890 */ /* 0x000fe2000fffe0ff */
[----:B------:R-:W-:Y:S03]  /*5120*/  IADD3 R15, P1, PT, R16, R15, RZ ;  /* 0x0000000f100f7210 */ /* 0x000fe60007f3e0ff */
[----:B------:R2:W1:Y:S01]  /*5130*/  @!P0 LDG.E.128 R8, desc[UR10][R24.64] ;  /* 0x0000000a18088981 */ /* 0x000462000c1e1d00 */
[----:B------:R-:W-:Y:S01]  /*5140*/  UISETP.NE.AND UP0, UPT, UR4, URZ, UPT ;  /* 0x000000ff0400728c */ /* 0x000fe2000bf05270 */
[----:B0-----:R-:W-:Y:S02]  /*5150*/  IADD3 R6, PT, PT, R6, 0x24, RZ ;  /* 0x0000002406067810 */ /* 0x001fe40007ffe0ff */
[----:B--2---:R-:W-:Y:S01]  /*5160*/  IADD3.X R25, PT, PT, R17, R25, RZ, P1, !PT ;  /* 0x0000001911197210 */ /* 0x004fe20000ffe4ff */
[C---:B-1----:R-:W-:Y:S01]  /*5170*/  FFMA.FTZ R5, R4.reuse, R8, R5 ;  /* 0x0000000804057223 */ /* 0x042fe20000010005 */
[C---:B------:R-:W-:Y:S01]  /*5180*/  FFMA.FTZ R2, R4.reuse, R9, R2 ;  /* 0x0000000904027223 */ /* 0x040fe20000010002 */
[C---:B------:R-:W-:Y:S01]  /*5190*/  FFMA.FTZ R3, R4.reuse, R10, R3 ;  /* 0x0000000a04037223 */ /* 0x040fe20000010003 */
[----:B------:R-:W-:Y:S02]  /*51a0*/  FFMA.FTZ R0, R4, R11, R0 ;  /* 0x0000000b04007223 */ /* 0x000fe40000010000 */
[----:B------:R-:W-:Y:S08]  /*51b0*/  BRA.U UP0, `(.L_x_304) ;  /* 0xfffffffd00cc7547 */ /* 0x000ff0000b83ffff */
.L_x_297:
[----:B------:R-:W-:-:S04]  /*51c0*/  IADD3 R12, PT, PT, R12, UR20, RZ ;  /* 0x000000140c0c7c10 */ /* 0x000fc8000fffe0ff */
[----:B------:R-:W-:-:S13]  /*51d0*/  ISETP.GE.AND P0, PT, R12, UR21, PT ;  /* 0x000000150c007c0c */ /* 0x000fda000bf06270 */
[----:B------:R-:W-:Y:S05]  /*51e0*/  @P0 EXIT ;  /* 0x000000000000094d */ /* 0x000fea0003800000 */
[----:B------:R-:W-:Y:S01]  /*51f0*/  IABS R10, UR22 ;  /* 0x00000016000a7c13 */ /* 0x000fe20008000000 */
[----:B------:R-:W0:Y:S01]  /*5200*/  LDC R9, c[0x0][0x434] ;  /* 0x00010d00ff097b82 */ /* 0x000e220000000800 */
[----:B--2---:R-:W-:Y:S01]  /*5210*/  IABS R13, R12 ;  /* 0x0000000c000d7213 */ /* 0x004fe20000000000 */
[----:B------:R-:W1:Y:S01]  /*5220*/  LDCU.128 UR4, c[0x0][0x400] ;  /* 0x00008000ff0477ac */ /* 0x000e620008000c00 */
[----:B------:R-:W2:Y:S01]  /*5230*/  I2F.RP R8, R10 ;  /* 0x0000000a00087306 */ /* 0x000ea20000209400 */
[----:B------:R-:W-:Y:S01]  /*5240*/  IABS R6, UR22 ;  /* 0x0000001600067c13 */ /* 0x000fe20008000000 */
[----:B------:R-:W3:Y:S01]  /*5250*/  LDCU.64 UR8, c[0x0][0x410] ;  /* 0x00008200ff0877ac */ /* 0x000ee20008000a00 */
[----:B------:R-:W-:-:S03]  /*5260*/  F2FP.BF16.F32.PACK_AB R2, R2, R5 ;  /* 0x000000050202723e */ /* 0x000fc600000010ff */
[----:B------:R-:W-:Y:S01]  /*5270*/  IMAD.MOV R6, RZ, RZ, -R6 ;  /* 0x000000ffff067224 */ /* 0x000fe200078e0a06 */
[----:B------:R-:W-:Y:S01]  /*5280*/  F2FP.BF16.F32.PACK_AB R3, R0, R3 ;  /* 0x000000030003723e */ /* 0x000fe200000010ff */
[----:B--2---:R-:W2:Y:S02]  /*5290*/  MUFU.RCP R14, R8 ;  /* 0x00000008000e7308 */ /* 0x004ea40000001000 */
[----:B--2---:R-:W-:Y:S01]  /*52a0*/  VIADD R14, R14, 0xffffffe ;  /* 0x0ffffffe0e0e7836 */ /* 0x004fe20000000000 */
[----:B0-----:R-:W-:-:S05]  /*52b0*/  IABS R8, R9 ;  /* 0x0000000900087213 */ /* 0x001fca0000000000 */
[----:B------:R0:W2:Y:S02]  /*52c0*/  F2I.FTZ.U32.TRUNC.NTZ R15, R14 ;  /* 0x0000000e000f7305 */ /* 0x0000a4000021f000 */
[----:B0-----:R-:W-:Y:S02]  /*52d0*/  HFMA2 R14, -RZ, RZ, 0, 0 ;  /* 0x00000000ff0e7431 */ /* 0x001fe400000001ff */
[----:B--2---:R-:W-:-:S04]  /*52e0*/  IMAD.MOV R4, RZ, RZ, -R15 ;  /* 0x000000ffff047224 */ /* 0x004fc800078e0a0f */
[----:B------:R-:W-:-:S04]  /*52f0*/  IMAD R4, R4, R10, RZ ;  /* 0x0000000a04047224 */ /* 0x000fc800078e02ff */
[----:B------:R-:W-:-:S04]  /*5300*/  IMAD.HI.U32 R4, R15, R4, R14 ;  /* 0x000000040f047227 */ /* 0x000fc800078e000e */
[----:B------:R-:W-:Y:S02]  /*5310*/  HFMA2 R15, -RZ, RZ, 0, 0 ;  /* 0x00000000ff0f7431 */ /* 0x000fe400000001ff */
[----:B------:R-:W-:Y:S02]  /*5320*/  IMAD.HI.U32 R11, R4, R13, RZ ;  /* 0x0000000d040b7227 */ /* 0x000fe400078e00ff */
[----:B------:R-:W0:Y:S02]  /*5330*/  I2F.RP R4, R8 ;  /* 0x0000000800047306 */ /* 0x000e240000209400 */
[----:B------:R-:W-:Y:S01]  /*5340*/  IMAD R13, R11, R6, R13 ;  /* 0x000000060b0d7224 */ /* 0x000fe200078e020d */
[----:B------:R-:W-:-:S04]  /*5350*/  LOP3.LUT R6, R12, UR22, RZ, 0x3c, !PT ;  /* 0x000000160c067c12 */ /* 0x000fc8000f8e3cff */
[----:B------:R-:W-:Y:S02]  /*5360*/  ISETP.GT.U32.AND P1, PT, R10, R13, PT ;  /* 0x0000000d0a00720c */ /* 0x000fe40003f24070 */
[----:B------:R-:W-:Y:S01]  /*5370*/  ISETP.GE.AND P0, PT, R6, RZ, PT ;  /* 0x000000ff0600720c */ /* 0x000fe20003f06270 */
[----:B0-----:R-:W0:Y:S10]  /*5380*/  MUFU.RCP R4, R4 ;  /* 0x0000000400047308 */ /* 0x001e340000001000 */
[----:B------:R-:W-:Y:S01]  /*5390*/  @!P1 IMAD.IADD R13, R13, 0x1, -R10 ;  /* 0x000000010d0d9824 */ /* 0x000fe200078e0a0a */
[----:B------:R-:W-:-:S02]  /*53a0*/  @!P1 IADD3 R11, PT, PT, R11, 0x1, RZ ;  /* 0x000000010b0b9810 */ /* 0x000fc40007ffe0ff */
[----:B------:R-:W-:Y:S02]  /*53b0*/  ISETP.NE.AND P1, PT, RZ, UR22, PT ;  /* 0x00000016ff007c0c */ /* 0x000fe4000bf25270 */
[----:B------:R-:W-:Y:S01]  /*53c0*/  ISETP.GE.U32.AND P2, PT, R13, R10, PT ;  /* 0x0000000a0d00720c */ /* 0x000fe20003f46070 */
[----:B0-----:R-:W-:-:S04]  /*53d0*/  VIADD R16, R4, 0xffffffe ;  /* 0x0ffffffe04107836 */ /* 0x001fc80000000000 */
[----:B------:R0:W2:Y:S08]  /*53e0*/  F2I.FTZ.U32.TRUNC.NTZ R17, R16 ;  /* 0x0000001000117305 */ /* 0x0000b0000021f000 */
[----:B------:R-:W-:-:S05]  /*53f0*/  @P2 VIADD R11, R11, 0x1 ;  /* 0x000000010b0b2836 */ /* 0x000fca0000000000 */
[----:B------:R-:W-:Y:S02]  /*5400*/  @!P0 IADD3 R11, PT, PT, -R11, RZ, RZ ;  /* 0x000000ff0b0b8210 */ /* 0x000fe40007ffe1ff */
[----:B------:R-:W-:-:S05]  /*5410*/  @!P1 LOP3.LUT R11, RZ, UR22, RZ, 0x33, !PT ;  /* 0x00000016ff0b9c12 */ /* 0x000fca000f8e33ff */
[----:B------:R-:W-:Y:S01]  /*5420*/  IMAD R10, R11, UR22, RZ ;  /* 0x000000160b0a7c24 */ /* 0x000fe2000f8e02ff */
[----:B0-----:R-:W-:Y:S01]  /*5430*/  MOV R16, RZ ;  /* 0x000000ff00107202 */ /* 0x001fe20000000f00 */
[----:B--2---:R-:W-:Y:S02]  /*5440*/  IMAD.MOV R13, RZ, RZ, -R17 ;  /* 0x000000ffff0d7224 */ /* 0x004fe400078e0a11 */
[----:B------:R-:W-:Y:S02]  /*5450*/  IMAD.IADD R14, R12, 0x1, -R10 ;  /* 0x000000010c0e7824 */ /* 0x000fe400078e0a0a */
[----:B------:R-:W-:-:S03]  /*5460*/  IMAD R6, R13, R8, RZ ;  /* 0x000000080d067224 */ /* 0x000fc600078e02ff */
[----:B------:R-:W-:Y:S01]  /*5470*/  IABS R4, R14 ;  /* 0x0000000e00047213 */ /* 0x000fe20000000000 */
[----:B------:R-:W-:Y:S01]  /*5480*/  IMAD.HI.U32 R6, R17, R6, R16 ;  /* 0x0000000611067227 */ /* 0x000fe200078e0010 */
[----:B------:R-:W-:-:S04]  /*5490*/  LOP3.LUT R14, R14, R9, RZ, 0x3c, !PT ;  /* 0x000000090e0e7212 */ /* 0x000fc800078e3cff */
[----:B------:R-:W-:Y:S01]  /*54a0*/  ISETP.GE.AND P1, PT, R14, RZ, PT ;  /* 0x000000ff0e00720c */ /* 0x000fe20003f26270 */
[----:B------:R-:W-:Y:S01]  /*54b0*/  IMAD.HI.U32 R6, R6, R4, RZ ;  /* 0x0000000406067227 */ /* 0x000fe200078e00ff */
[----:B------:R-:W-:-:S03]  /*54c0*/  LOP3.LUT R14, R7, 0x3c, RZ, 0xc0, !PT ;  /* 0x0000003c070e7812 */ /* 0x000fc600078ec0ff */
[----:B------:R-:W-:Y:S02]  /*54d0*/  IMAD.MOV R13, RZ, RZ, -R6 ;  /* 0x000000ffff0d7224 */ /* 0x000fe400078e0a06 */
[----:B-1----:R-:W-:-:S04]  /*54e0*/  IMAD.WIDE.U32 R14, R11, UR4, R14 ;  /* 0x000000040b0e7c25 */ /* 0x002fc8000f8e000e */
[----:B------:R-:W-:Y:S01]  /*54f0*/  IMAD R13, R8, R13, R4 ;  /* 0x0000000d080d7224 */ /* 0x000fe200078e0204 */
[----:B------:R-:W-:-:S04]  /*5500*/  SHF.R.S32.HI R4, RZ, 0x1f, R11 ;  /* 0x0000001fff047819 */ /* 0x000fc8000001140b */
[----:B------:R-:W-:Y:S01]  /*5510*/  ISETP.GT.U32.AND P0, PT, R8, R13, PT ;  /* 0x0000000d0800720c */ /* 0x000fe20003f04070 */
[----:B------:R-:W-:-:S04]  /*5520*/  IMAD R4, R4, UR4, RZ ;  /* 0x0000000404047c24 */ /* 0x000fc8000f8e02ff */
[----:B------:R-:W-:Y:S01]  /*5530*/  IMAD R11, R11, UR5, R4 ;  /* 0x000000050b0b7c24 */ /* 0x000fe2000f8e0204 */
[----:B------:R-:W0:Y:S03]  /*5540*/  LDCU.64 UR4, c[0x0][0x3f0] ;  /* 0x00007e00ff0477ac */ /* 0x000e260008000a00 */
[----:B------:R-:W-:-:S04]  /*5550*/  IMAD.IADD R15, R15, 0x1, R11 ;  /* 0x000000010f0f7824 */ /* 0x000fc800078e020b */
[-C--:B------:R-:W-:Y:S01]  /*5560*/  @!P0 IADD3 R13, PT, PT, R13, -R8.reuse, RZ ;  /* 0x800000080d0d8210 */ /* 0x080fe20007ffe0ff */
[----:B------:R-:W-:Y:S01]  /*5570*/  @!P0 VIADD R6, R6, 0x1 ;  /* 0x0000000106068836 */ /* 0x000fe20000000000 */
[----:B------:R-:W-:Y:S02]  /*5580*/  ISETP.NE.AND P0, PT, R9, RZ, PT ;  /* 0x000000ff0900720c */ /* 0x000fe40003f05270 */
[----:B------:R-:W-:-:S13]  /*5590*/  ISETP.GE.U32.AND P2, PT, R13, R8, PT ;  /* 0x000000080d00720c */ /* 0x000fda0003f46070 */
[----:B------:R-:W-:-:S05]  /*55a0*/  @P2 IADD3 R6, PT, PT, R6, 0x1, RZ ;  /* 0x0000000106062810 */ /* 0x000fca0007ffe0ff */
[----:B------:R-:W-:Y:S01]  /*55b0*/  @!P1 IMAD.MOV R6, RZ, RZ, -R6 ;  /* 0x000000ffff069224 */ /* 0x000fe200078e0a06 */
[----:B------:R-:W-:-:S04]  /*55c0*/  @!P0 LOP3.LUT R6, RZ, R9, RZ, 0x33, !PT ;  /* 0x00000009ff068212 */ /* 0x000fc800078e33ff */
[----:B------:R-:W-:Y:S01]  /*55d0*/  SHF.R.S32.HI R4, RZ, 0x1f, R6 ;  /* 0x0000001fff047819 */ /* 0x000fe20000011406 */
[C---:B------:R-:W-:Y:S02]  /*55e0*/  IMAD R9, R6.reuse, R9, R10 ;  /* 0x0000000906097224 */ /* 0x040fe400078e020a */
[----:B---3--:R-:W-:-:S03]  /*55f0*/  IMAD.WIDE.U32 R14, R6, UR8, R14 ;  /* 0x00000008060e7c25 */ /* 0x008fc6000f8e000e */
[----:B------:R-:W-:Y:S01]  /*5600*/  IADD3 R9, PT, PT, R12, -R9, RZ ;  /* 0x800000090c097210 */ /* 0x000fe20007ffe0ff */
[----:B------:R-:W-:-:S03]  /*5610*/  IMAD R7, R4, UR8, RZ ;  /* 0x0000000804077c24 */ /* 0x000fc6000f8e02ff */
[----:B------:R-:W-:Y:S01]  /*5620*/  SHF.R.S32.HI R4, RZ, 0x1f, R9 ;  /* 0x0000001fff047819 */ /* 0x000fe20000011409 */
[----:B------:R-:W-:-:S04]  /*5630*/  IMAD R7, R6, UR9, R7 ;  /* 0x0000000906077c24 */ /* 0x000fc8000f8e0207 */
[----:B------:R-:W-:Y:S02]  /*5640*/  IMAD.IADD R15, R15, 0x1, R7 ;  /* 0x000000010f0f7824 */ /* 0x000fe400078e0207 */
[----:B------:R-:W-:Y:S02]  /*5650*/  IMAD R4, R4, UR6, RZ ;  /* 0x0000000604047c24 */ /* 0x000fe4000f8e02ff */
[----:B------:R-:W-:-:S04]  /*5660*/  IMAD.WIDE.U32 R14, R9, UR6, R14 ;  /* 0x00000006090e7c25 */ /* 0x000fc8000f8e000e */
[----:B------:R-:W-:-:S05]  /*5670*/  IMAD R4, R9, UR7, R4 ;  /* 0x0000000709047c24 */ /* 0x000fca000f8e0204 */
[----:B------:R-:W-:Y:S02]  /*5680*/  IADD3 R6, PT, PT, R15, R4, RZ ;  /* 0x000000040f067210 */ /* 0x000fe40007ffe0ff */
[----:B0-----:R-:W-:-:S04]  /*5690*/  LEA R4, P0, R14, UR4, 0x1 ;  /* 0x000000040e047c11 */ /* 0x001fc8000f8008ff */
[----:B------:R-:W-:-:S05]  /*56a0*/  LEA.HI.X R5, R14, UR5, R6, 0x1, P0 ;  /* 0x000000050e057c11 */ /* 0x000fca00080f0c06 */
[----:B------:R-:W-:Y:S01]  /*56b0*/  STG.E.64 desc[UR10][R4.64], R2 ;  /* 0x0000000204007986 */ /* 0x000fe2000c101b0a */
[----:B------:R-:W-:Y:S05]  /*56c0*/  EXIT ;  /* 0x000000000000794d */ /* 0x000fea0003800000 */
        .weak           $__internal_7_$__cuda_sm20_div_s64
        .type           $__internal_7_$__cuda_sm20_div_s64,@function
        .size           $__internal_7_$__cuda_sm20_div_s64,(.L_x_14713 - $__internal_7_$__cuda_sm20_div_s64)
$__internal_7_$__cuda_sm20_div_s64:
        /* <DEDUP_REMOVED lines=53> */
[CC--:B------:R-:W-:Y:S01]  /*5a20*/  ISETP.GE.U32.AND P2, PT, R13.reuse, R34.reuse, PT ;  /* 0x000000220d00720c */ /* 0x0c0fe20003f46070 */
        /* <DEDUP_REMOVED lines=13> */
[----:B------:R-:W-:Y:S01]  /*5b00*/  ISETP.GE.U32.AND.EX P0, PT, R15, R35, PT, P0 ;  /* 0x000000230f00720c */ /* 0x000fe20003f06100 */
[----:B------:R-:W-:Y:S01]  /*5b10*/  IMAD.MOV.U32 R15, RZ, RZ, 0x0 ;  /* 0x00000000ff0f7424 */ /* 0x000fe200078e00ff */
        /* <DEDUP_REMOVED lines=10> */
[----:B------:R-:W-:Y:S02]  /*5bc0*/  SEL R10, R10, R13, !P2 ;  /* 0x0000000d0a0a7207 */ /* 0x000fe40005000000 */
[----:B------:R-:W-:Y:S01]  /*5bd0*/  SEL R13, R14, 0xffffffff, P0 ;  /* 0xffffffff0e0d7807 */ /* 0x000fe20000000000 */
[----:B------:R-:W-:Y:S01]  /*5be0*/  IMAD.MOV.U32 R14, RZ, RZ, R18 ;  /* 0x000000ffff0e7224 */ /* 0x000fe200078e0012 */
[----:B------:R-:W-:-:S03]  /*5bf0*/  SEL R10, R10, 0xffffffff, P0 ;  /* 0xffffffff0a0a7807 */ /* 0x000fc60000000000 */
[----:B------:R-:W-:Y:S05]  /*5c00*/  RET.REL.NODEC R14 `(_ZN5flash32flash_fwd_splitkv_combine_kernelI23Flash_fwd_kernel_traitsILi64ELi64ELi256ELi4ELb0ELb0EN7cutlass10bfloat16_tE19Flash_kernel_traitsILi64ELi64ELi256ELi4ES3_EELi8ELi7ELb1EEEvNS_16Flash_fwd_paramsE) ;  /* 0xffffffa00efc7950 */ /* 0x000fea0003c3ffff */
.L_x_305:
        /* <DEDUP_REMOVED lines=15> */
.L_x_14713:


//--------------------- .text._ZN5flash32flash_fwd_splitkv_combine_kernelI23Flash_fwd_kernel_traitsILi64ELi64ELi256ELi4ELb0ELb0EN7cutlass10bfloat16_tE19Flash_kernel_traitsILi64ELi64ELi256ELi4ES3_EELi8ELi6ELb1EEEvNS_16Flash_fwd_paramsE --------------------------
	.section	.text._ZN5flash32flash_fwd_splitkv_combine_kernelI23Flash_fwd_kernel_traitsILi64ELi64ELi256ELi4ELb0ELb0EN7cutlass10bfloat16_tE19Flash_kernel_traitsILi64ELi64ELi256ELi4ES3_EELi8ELi6ELb1EEEvNS_16Flash_fwd_paramsE,"ax",@progbits
	.align	128
        .global         _ZN5flash32flash_fwd_splitkv_combine_kernelI23Flash_fwd_kernel_traitsILi64ELi64ELi256ELi4ELb0ELb0EN7cutlass10bfloat16_tE19Flash_kernel_traitsILi64ELi64ELi256ELi4ES3_EELi8ELi6ELb1EEEvNS_16Flash_fwd_paramsE
        .type           _ZN5flash32flash_fwd_splitkv_combine_kernelI23Flash_fwd_kernel_traitsILi64ELi64ELi256ELi4ELb0ELb0EN7cutlass10bfloat16_tE19Flash_kernel_traitsILi64ELi64ELi256ELi4ES3_EELi8ELi6ELb1EEEvNS_16Flash_fwd_paramsE,@function
        .size           _ZN5flash32flash_fwd_splitkv_combine_kernelI23Flash_fwd_kernel_traitsILi64ELi64ELi256ELi4ELb0ELb0EN7cutlass10bfloat16_tE19Flash_kernel_traitsILi64ELi64ELi256ELi4ES3_EELi8ELi6ELb1EEEvNS_16Flash_fwd_paramsE,(.L_x_14714 - _ZN5flash32flash_fwd_splitkv_combine_kernelI23Flash_fwd_kernel_traitsILi64ELi64ELi256ELi4ELb0ELb0EN7cutlass10bfloat16_tE19Flash_kernel_traitsILi64ELi64ELi256ELi4ES3_EELi8ELi6ELb1EEEvNS_16Flash_fwd_paramsE)
        .other          _ZN5flash32flash_fwd_splitkv_combine_kernelI23Flash_fwd_kernel_traitsILi64ELi64ELi256ELi4ELb0ELb0EN7cutlass10bfloat16_tE19Flash_kernel_traitsILi64ELi64ELi256ELi4ES3_EELi8ELi6ELb1EEEvNS_16Flash_fwd_paramsE,@"STO_CUDA_ENTRY STV_DEFAULT"
_ZN5flash32flash_fwd_splitkv_combine_kernelI23Flash_fwd_kernel_traitsILi64ELi64ELi256ELi4ELb0ELb0EN7cutlass10bfloat16_tE19Flash_kernel_traitsILi64ELi64ELi256ELi4ES3_EELi8ELi6ELb1EEEvNS_16Flash_fwd_paramsE:
.text._ZN5flash32flash_fwd_splitkv_combine_kernelI23Flash_fwd_kernel_traitsILi64ELi64ELi256ELi4ELb0ELb0EN7cutlass10bfloat16_tE19Flash_kernel_traitsILi64ELi64ELi256ELi4ES3_EELi8ELi6ELb1EEEvNS_16Flash_fwd_paramsE:
        /* <DEDUP_REMOVED lines=38> */
.L_x_306:
[----:B------:R-:W-:Y:S01]  /*0260*/  IMAD.U32 R20, RZ, RZ, UR21 ;  /* 0x00000015ff147e24 */ /* 0x000fe2000f8e00ff */
[----:B------:R-:W-:Y:S01]  /*0270*/  MOV R18, UR19 ;  /* 0x0000001300127c02 */ /* 0x000fe20008000f00 */
[----:B------:R-:W-:Y:S01]  /*0280*/  IMAD.U32 R19, RZ, RZ, UR15 ;  /* 0x0000000fff137e24 */ /* 0x000fe2000f8e00ff */
[----:B------:R-:W-:Y:S02]  /*0290*/  MOV R17, UR14 ;  /* 0x0000000e00117c02 */ /* 0x000fe40008000f00 */
[----:B------:R-:W-:Y:S02]  /*02a0*/  MOV R16, 0x2c0 ;  /* 0x000002c000107802 */ /* 0x000fe40000000f00 */
[----:B------:R-:W-:Y:S05]  /*02b0*/  CALL.REL.NOINC `($__internal_8_$__cuda_sm20_div_s64) ;  /* 0x0000004c00707944 */ /* 0x000fea0003c00000 */
[----:B------:R-:W-:-:S07]  /*02c0*/  MOV R11, R13 ;  /* 0x0000000d000b7202 */ /* 0x000fce0000000f00 */
.L_x_307:
        /* <DEDUP_REMOVED lines=30> */
.L_x_309:
[----:B------:R-:W-:Y:S01]  /*04b0*/  IMAD.MOV.U32 R20, RZ, RZ, R10 ;  /* 0x000000ffff147224 */ /* 0x000fe200078e000a */
[----:B------:R-:W-:Y:S02]  /*04c0*/  MOV R19, R11 ;  /* 0x0000000b00137202 */ /* 0x000fe40000000f00 */
[----:B------:R-:W-:Y:S02]  /*04d0*/  MOV R16, 0x4f0 ;  /* 0x000004f000107802 */ /* 0x000fe40000000f00 */
[----:B------:R-:W-:Y:S05]  /*04e0*/  CALL.REL.NOINC `($__internal_8_$__cuda_sm20_div_s64) ;  /* 0x0000004800e47944 */ /* 0x000fea0003c00000 */
[----:B------:R-:W-:Y:S02]  /*04f0*/  MOV R4, R10 ;  /* 0x0000000a00047202 */ /* 0x000fe40000000f00 */
[----:B------:R-:W-:Y:S02]  /*0500*/  MOV R5, R13 ;  /* 0x0000000d00057202 */ /* 0x000fe40000000f00 */
.L_x_310:
[----:B------:R-:W-:Y:S05]  /*0510*/  BSYNC.RECONVERGENT B0 ;  /* 0x0000000000007941 */ /* 0x000fea0003800200 */
.L_x_308:
        /* <DEDUP_REMOVED lines=57> */
.L_x_312:
[----:B------:R-:W-:Y:S01]  /*08b0*/  IMAD.MOV.U32 R20, RZ, RZ, R18 ;  /* 0x000000ffff147224 */ /* 0x000fe200078e0012 */
[----:B------:R-:W-:Y:S01]  /*08c0*/  MOV R18, R11 ;  /* 0x0000000b00127202 */ /* 0x000fe20000000f00 */
[----:B------:R-:W-:Y:S01]  /*08d0*/  IMAD.MOV.U32 R19, RZ, RZ, R17 ;  /* 0x000000ffff137224 */ /* 0x000fe200078e0011 */
[----:B------:R-:W-:Y:S02]  /*08e0*/  MOV R17, R31 ;  /* 0x0000001f00117202 */ /* 0x000fe40000000f00 */
[----:B------:R-:W-:Y:S02]  /*08f0*/  MOV R16, 0x910 ;  /* 0x0000091000107802 */ /* 0x000fe40000000f00 */
[----:B------:R-:W-:Y:S05]  /*0900*/  CALL.REL.NOINC `($__internal_8_$__cuda_sm20_div_s64) ;  /* 0x0000004400dc7944 */ /* 0x000fea0003c00000 */
[----:B------:R-:W-:Y:S02]  /*0910*/  MOV R12, R10 ;  /* 0x0000000a000c7202 */ /* 0x000fe40000000f00 */
.L_x_313:
[----:B------:R-:W-:Y:S05]  /*0920*/  BSYNC.RECONVERGENT B0 ;  /* 0x0000000000007941 */ /* 0x000fea0003800200 */
.L_x_311:
        /* <DEDUP_REMOVED lines=124> */
.L_x_315:
[----:B------:R-:W-:Y:S01]  /*10f0*/  IMAD.MOV.U32 R20, RZ, RZ, R12 ;  /* 0x000000ffff147224 */ /* 0x000fe200078e000c */
[----:B------:R-:W-:Y:S01]  /*1100*/  MOV R18, R8 ;  /* 0x0000000800127202 */ /* 0x000fe20000000f00 */
[----:B------:R-:W-:Y:S01]  /*1110*/  IMAD.MOV.U32 R19, RZ, RZ, R13 ;  /* 0x000000ffff137224 */ /* 0x000fe200078e000d */
[----:B------:R-:W-:Y:S02]  /*1120*/  MOV R17, R0 ;  /* 0x0000000000117202 */ /* 0x000fe40000000f00 */
[----:B------:R-:W-:Y:S02]  /*1130*/  MOV R16, 0x1150 ;  /* 0x0000115000107802 */ /* 0x000fe40000000f00 */
[----:B------:R-:W-:Y:S05]  /*1140*/  CALL.REL.NOINC `($__internal_8_$__cuda_sm20_div_s64) ;  /* 0x0000003c00cc7944 */ /* 0x000fea0003c00000 */
[----:B------:R-:W-:Y:S02]  /*1150*/  MOV R34, R10 ;  /* 0x0000000a00227202 */ /* 0x000fe40000000f00 */
[----:B------:R-:W-:Y:S02]  /*1160*/  MOV R35, R13 ;  /* 0x0000000d00237202 */ /* 0x000fe40000000f00 */
.L_x_316:
[----:B------:R-:W-:Y:S05]  /*1170*/  BSYNC.RECONVERGENT B0 ;  /* 0x0000000000007941 */ /* 0x000fea0003800200 */
.L_x_314:
        /* <DEDUP_REMOVED lines=57> */
.L_x_318:
[----:B------:R-:W-:Y:S01]  /*1510*/  IMAD.MOV.U32 R20, RZ, RZ, R4 ;  /* 0x000000ffff147224 */ /* 0x000fe200078e0004 */
[----:B------:R-:W-:Y:S01]  /*1520*/  MOV R19, R5 ;  /* 0x0000000500137202 */ /* 0x000fe20000000f00 */
[----:B------:R-:W-:Y:S01]  /*1530*/  IMAD.MOV.U32 R18, RZ, RZ, R7 ;  /* 0x000000ffff127224 */ /* 0x000fe200078e0007 */
[----:B------:R-:W-:Y:S02]  /*1540*/  MOV R16, 0x1560 ;  /* 0x0000156000107802 */ /* 0x000fe40000000f00 */
[----:B------:R-:W-:Y:S05]  /*1550*/  CALL.REL.NOINC `($__internal_8_$__cuda_sm20_div_s64) ;  /* 0x0000003800c87944 */ /* 0x000fea0003c00000 */
[----:B------:R-:W-:Y:S02]  /*1560*/  MOV R20, R10 ;  /* 0x0000000a00147202 */ /* 0x000fe40000000f00 */
[----:B------:R-:W-:Y:S02]  /*1570*/  MOV R21, R13 ;  /* 0x0000000d00157202 */ /* 0x000fe40000000f00 */
.L_x_319:
[----:B------:R-:W-:Y:S05]  /*1580*/  BSYNC.RECONVERGENT B0 ;  /* 0x0000000000007941 */ /* 0x000fea0003800200 */
.L_x_317:
        /* <DEDUP_REMOVED lines=20> */
[----:B------:R-:W-:Y:S02]  /*16d0*/  @!P6 IADD3.X R29, PT, PT, RZ, RZ, RZ, P0, !PT ;  /* 0x000000ffff1de210 */ /* 0x000fe400007fe4ff */
[----:B------:R-:W2:Y:S01]  /*16e0*/  @!P4 LDC.64 R14, c[0x0][0x428] ;  /* 0x00010a00ff0ecb82 */ /* 0x000ea20000000a00 */
[----:B------:R-:W-:Y:S01]  /*16f0*/  @!P4 IADD3 R24, P0, PT, R22, UR20, RZ ;  /* 0x000000141618cc10 */ /* 0x000fe2000ff1e0ff */
[----:B------:R-:W-:Y:S02]  /*1700*/  @!P5 IMAD.X R27, RZ, RZ, RZ, P1 ;  /* 0x000000ffff1bd224 */ /* 0x000fe400008e06ff */
[----:B------:R-:W-:-:S04]  /*1710*/  @!P6 IMAD.WIDE.U32 R28, R3, UR21, R28 ;  /* 0x00000015031cec25 */ /* 0x000fc8000f8e001c */
[----:B------:R-:W3:Y:S01]  /*1720*/  @!P5 LDC.64 R16, c[0x0][0x428] ;  /* 0x00010a00ff10db82 */ /* 0x000ee20000000a00 */
[----:B------:R-:W-:Y:S02]  /*1730*/  @!P6 IMAD R6, R3, UR15, R29 ;  /* 0x0000000f0306ec24 */ /* 0x000fe4000f8e021d */
[----:B------:R-:W-:Y:S02]  /*1740*/  @!P4 IMAD.X R25, RZ, RZ, RZ, P0 ;  /* 0x000000ffff19c224 */ /* 0x000fe400000e06ff */
[----:B------:R-:W-:-:S03]  /*1750*/  @!P5 IMAD.WIDE.U32 R26, R10, UR21, R26 ;  /* 0x000000150a1adc25 */ /* 0x000fc6000f8e001a */
[----:B------:R-:W4:Y:S01]  /*1760*/  @!P3 LDC.64 R12, c[0x0][0x428] ;  /* 0x00010a00ff0cbb82 */ /* 0x000f220000000a00 */
[----:B-1----:R-:W-:Y:S01]  /*1770*/  @!P6 LEA R18, P2, R28, R18, 0x2 ;  /* 0x000000121c12e211 */ /* 0x002fe200078410ff */
[----:B------:R-:W-:-:S03]  /*1780*/  @!P4 IMAD.WIDE.U32 R32, R9, UR21, R24 ;  /* 0x000000150920cc25 */ /* 0x000fc6000f8e0018 */
[----:B------:R-:W-:Y:S01]  /*1790*/  @!P6 LEA.HI.X R19, R28, R19, R6, 0x2, P2 ;  /* 0x000000131c13e211 */ /* 0x000fe200010f1406 */
[----:B------:R-:W-:Y:S01]  /*17a0*/  IMAD.MOV.U32 R6, RZ, RZ, -0x800000 ;  /* 0xff800000ff067424 */ /* 0x000fe200078e00ff */
[----:B------:R-:W-:Y:S01]  /*17b0*/  @!P3 IADD3 R28, P0, PT, R22, UR20, RZ ;  /* 0x00000014161cbc10 */ /* 0x000fe2000ff1e0ff */
[----:B------:R-:W-:-:S04]  /*17c0*/  @!P4 IMAD R24, R9, UR15, R33 ;  /* 0x0000000f0918cc24 */ /* 0x000fc8000f8e0221 */
[----:B------:R-:W-:Y:S01]  /*17d0*/  @!P3 IMAD.X R29, RZ, RZ, RZ, P0 ;  /* 0x000000ffff1db224 */ /* 0x000fe200000e06ff */
[----:B--2---:R-:W-:Y:S01]  /*17e0*/  @!P4 LEA R14, P0, R32, R14, 0x2 ;  /* 0x0000000e200ec211 */ /* 0x004fe200078010ff */
[----:B------:R-:W-:Y:S01]  /*17f0*/  @!P5 IMAD R10, R10, UR15, R27 ;  /* 0x0000000f0a0adc24 */ /* 0x000fe2000f8e021b */
[----:B0-----:R4:W2:Y:S01]  /*1800*/  @!P6 LDG.E R6, desc[UR8][R18.64] ;  /* 0x000000081206e981 */ /* 0x0018a2000c1e1900 */
[C---:B------:R-:W-:Y:S01]  /*1810*/  @!P3 IMAD.WIDE.U32 R28, R5.reuse, UR21, R28 ;  /* 0x00000015051cbc25 */ /* 0x040fe2000f8e001c */
[----:B---3--:R-:W-:Y:S02]  /*1820*/  @!P5 LEA R16, P1, R26, R16, 0x2 ;  /* 0x000000101a10d211 */ /* 0x008fe400078210ff */
[----:B------:R-:W-:Y:S01]  /*1830*/  @!P4 LEA.HI.X R15, R32, R15, R24, 0x2, P0 ;  /* 0x0000000f200fc211 */ /* 0x000fe200000f1418 */
[----:B------:R-:W-:Y:S01]  /*1840*/  @!P3 IMAD R9, R5, UR15, R29 ;  /* 0x0000000f0509bc24 */ /* 0x000fe2000f8e021d */
[----:B------:R-:W-:Y:S01]  /*1850*/  @!P5 LEA.HI.X R17, R26, R17, R10, 0x2, P1 ;  /* 0x000000111a11d211 */ /* 0x000fe200008f140a */
[----:B------:R-:W-:Y:S01]  /*1860*/  IMAD.MOV.U32 R5, RZ, RZ, -0x800000 ;  /* 0xff800000ff057424 */ /* 0x000fe200078e00ff */
[----:B------:R-:W-:-:S05]  /*1870*/  MOV R10, 0xff800000 ;  /* 0xff800000000a7802 */ /* 0x000fca0000000f00 */
[----:B------:R-:W3:Y:S04]  /*1880*/  @!P4 LDG.E R5, desc[UR8][R14.64] ;  /* 0x000000080e05c981 */ /* 0x000ee8000c1e1900 */
[----:B------:R0:W5:Y:S01]  /*1890*/  @!P5 LDG.E R10, desc[UR8][R16.64] ;  /* 0x00000008100ad981 */ /* 0x000162000c1e1900 */
[----:B----4-:R-:W-:-:S04]  /*18a0*/  @!P3 LEA R18, P0, R28, R12, 0x2 ;  /* 0x0000000c1c12b211 */ /* 0x010fc800078010ff */
[----:B------:R-:W-:Y:S01]  /*18b0*/  @!P3 LEA.HI.X R19, R28, R13, R9, 0x2, P0 ;  /* 0x0000000d1c13b211 */ /* 0x000fe200000f1409 */
[----:B------:R-:W-:-:S06]  /*18c0*/  IMAD.MOV.U32 R13, RZ, RZ, -0x800000 ;  /* 0xff800000ff0d7424 */ /* 0x000fcc00078e00ff */
[----:B------:R1:W4:Y:S01]  /*18d0*/  @!P3 LDG.E R13, desc[UR8][R18.64] ;  /* 0x00000008120db981 */ /* 0x000322000c1e1900 */
[----:B------:R-:W1:Y:S01]  /*18e0*/  S2UR UR4, SR_CgaCtaId ;  /* 0x00000000000479c3 */ /* 0x000e620000008800 */
[C---:B------:R-:W-:Y:S02]  /*18f0*/  ISETP.GT.U32.AND P2, PT, R4.reuse, 0x17f, PT ;  /* 0x0000017f0400780c */ /* 0x040fe40003f44070 */
[C---:B------:R-:W-:Y:S02]  /*1900*/  ISETP.GT.U32.AND P1, PT, R4.reuse, 0xff, PT ;  /* 0x000000ff0400780c */ /* 0x040fe40003f24070 */
[C---:B------:R-:W-:Y:S01]  /*1910*/  ISETP.GT.U32.AND P0, PT, R4.reuse, 0x7f, PT ;  /* 0x0000007f0400780c */ /* 0x040fe20003f04070 */
[----:B------:R-:W-:Y:S01]  /*1920*/  UMOV UR5, 0x400 ;  /* 0x0000040000057882 */ /* 0x000fe20000000000 */
[----:B------:R-:W-:-:S07]  /*1930*/  ISETP.GT.U32.AND P3, PT, R4, 0x1ff, PT ;  /* 0x000001ff0400780c */ /* 0x000fce0003f64070 */
[C---:B------:R-:W-:Y:S02]  /*1940*/  @!P2 IMAD.SHL.U32 R12, R4.reuse, 0x4, RZ ;  /* 0x00000004040ca824 */ /* 0x040fe400078e00ff */
[C---:B0-----:R-:W-:Y:S02]  /*1950*/  @!P1 IMAD.SHL.U32 R16, R4.reuse, 0x4, RZ ;  /* 0x0000000404109824 */ /* 0x041fe400078e00ff */
[----:B------:R-:W-:Y:S01]  /*1960*/  @!P0 SHF.L.U32 R9, R4, 0x2, RZ ;  /* 0x0000000204098819 */ /* 0x000fe200000006ff */
[----:B-1----:R-:W-:Y:S01]  /*1970*/  ULEA UR4, UR4, UR5, 0x18 ;  /* 0x0000000504047291 */ /* 0x002fe2000f8ec0ff */
[----:B------:R-:W-:Y:S02]  /*1980*/  @!P2 LOP3.LUT R18, R12, 0x1c, RZ, 0xc0, !PT ;  /* 0x0000001c0c12a812 */ /* 0x000fe400078ec0ff */
[----:B------:R-:W-:Y:S02]  /*1990*/  @!P1 LOP3.LUT R16, R16, 0x1c, RZ, 0xc0, !PT ;  /* 0x0000001c10109812 */ /* 0x000fe400078ec0ff */
[----:B------:R-:W-:-:S02]  /*19a0*/  @!P0 LOP3.LUT R14, R9, 0x1c, RZ, 0xc0, !PT ;  /* 0x0000001c090e8812 */ /* 0x000fc400078ec0ff */
[----:B------:R-:W-:Y:S01]  /*19b0*/  LEA R22, R22, UR4, 0x2 ;  /* 0x0000000416167c11 */ /* 0x000fe2000f8e10ff */
[----:B------:R-:W-:Y:S02]  /*19c0*/  @!P2 VIADD R18, R18, UR4 ;  /* 0x000000041212ac36 */ /* 0x000fe40008000000 */
[----:B------:R-:W-:Y:S02]  /*19d0*/  @!P1 VIADD R16, R16, UR4 ;  /* 0x0000000410109c36 */ /* 0x000fe40008000000 */
[----:B------:R-:W-:Y:S02]  /*19e0*/  @!P0 VIADD R14, R14, UR4 ;  /* 0x000000040e0e8c36 */ /* 0x000fe40008000000 */
[C---:B------:R-:W-:Y:S02]  /*19f0*/  IMAD R17, R3.reuse, 0x24, R22 ;  /* 0x0000002403117824 */ /* 0x040fe400078e0216 */
[C---:B------:R-:W-:Y:S02]  /*1a00*/  @!P2 IMAD R15, R3.reuse, 0x24, R18 ;  /* 0x00000024030fa824 */ /* 0x040fe400078e0212 */
[----:B------:R-:W-:-:S02]  /*1a10*/  @!P1 IMAD R16, R3, 0x24, R16 ;  /* 0x0000002403109824 */ /* 0x000fc400078e0210 */
[----:B------:R-:W-:Y:S01]  /*1a20*/  @!P0 IMAD R14, R3, 0x24, R14 ;  /* 0x00000024030e8824 */ /* 0x000fe200078e020e */
[----:B------:R-:W-:Y:S01]  /*1a30*/  SHF.R.U32.HI R12, RZ, 0x4, R4 ;  /* 0x00000004ff0c7819 */ /* 0x000fe20000011604 */
[----:B------:R-:W-:Y:S01]  /*1a40*/  IMAD.MOV.U32 R24, RZ, RZ, -0x800000 ;  /* 0xff800000ff187424 */ /* 0x000fe200078e00ff */
[----:B------:R-:W-:Y:S01]  /*1a50*/  LOP3.LUT R9, R4, 0xf, RZ, 0xc0, !PT ;  /* 0x0000000f04097812 */ /* 0x000fe200078ec0ff */
[----:B------:R-:W-:Y:S01]  /*1a60*/  IMAD.MOV.U32 R25, RZ, RZ, -0x800000 ;  /* 0xff800000ff197424 */ /* 0x000fe200078e00ff */
[----:B------:R-:W-:Y:S01]  /*1a70*/  LEA R18, R12, UR4, 0x2 ;  /* 0x000000040c127c11 */ /* 0x000fe2000f8e10ff */
[----:B------:R-:W-:Y:S01]  /*1a80*/  IMAD.MOV.U32 R23, RZ, RZ, -0x800000 ;  /* 0xff800000ff177424 */ /* 0x000fe200078e00ff */
[----:B------:R-:W-:Y:S01]  /*1a90*/  MOV R27, 0xff800000 ;  /* 0xff800000001b7802 */ /* 0x000fe20000000f00 */
[----:B------:R-:W0:Y:S02]  /*1aa0*/  LDC R3, c[0x0][0x434] ;  /* 0x00010d00ff037b82 */ /* 0x000e240000000800 */
[----:B------:R-:W-:Y:S01]  /*1ab0*/  IMAD R19, R9, 0x24, R18 ;  /* 0x0000002409137824 */ /* 0x000fe200078e0212 */
[----:B--2---:R-:W-:Y:S04]  /*1ac0*/  @!P3 STS [R17], R6 ;  /* 0x000000061100b388 */ /* 0x004fe80000000800 */
[----:B-----5:R0:W-:Y:S04]  /*1ad0*/  @!P2 STS [R15+0x240], R10 ;  /* 0x0002400a0f00a388 */ /* 0x0201e80000000800 */
[----:B---3--:R-:W-:Y:S04]  /*1ae0*/  @!P1 STS [R16+0x480], R5 ;  /* 0x0004800510009388 */ /* 0x008fe80000000800 */
[----:B----4-:R-:W-:Y:S01]  /*1af0*/  @!P0 STS [R14+0x6c0], R13 ;  /* 0x0006c00d0e008388 */ /* 0x010fe20000000800 */
[----:B------:R-:W-:Y:S06]  /*1b00*/  BAR.SYNC.DEFER_BLOCKING 0x0 ;  /* 0x0000000000007b1d */ /* 0x000fec0000010000 */
[----:B------:R-:W-:Y:S04]  /*1b10*/  @!P0 LDS R27, [R19] ;  /* 0x00000000131b8984 */ /* 0x000fe80000000800 */
[----:B------:R-:W-:Y:S04]  /*1b20*/  @!P0 LDS R24, [R19+0x240] ;  /* 0x0002400013188984 */ /* 0x000fe80000000800 */
[----:B------:R-:W1:Y:S04]  /*1b30*/  @!P0 LDS R25, [R19+0x480] ;  /* 0x0004800013198984 */ /* 0x000e680000000800 */
[----:B------:R-:W2:Y:S01]  /*1b40*/  @!P0 LDS R23, [R19+0x6c0] ;  /* 0x0006c00013178984 */ /* 0x000ea20000000800 */
[----:B0-----:R-:W-:-:S04]  /*1b50*/  IABS R10, R3 ;  /* 0x00000003000a7213 */ /* 0x001fc80000000000 */
[----:B------:R-:W0:Y:S01]  /*1b60*/  I2F.RP R18, R10 ;  /* 0x0000000a00127306 */ /* 0x000e220000209400 */
[----:B-1----:R-:W-:-:S04]  /*1b70*/  FMNMX3.FTZ R6, R27, R24, R25, !PT ;  /* 0x000000181b067276 */ /* 0x002fc80007810019 */
[----:B--2---:R-:W-:-:S05]  /*1b80*/  FMNMX.FTZ R6, R6, R23, !PT ;  /* 0x0000001706067209 */ /* 0x004fca0007810000 */
[----:B------:R-:W1:Y:S01]  /*1b90*/  SHFL.BFLY PT, R15, R6, 0x8, 0x1f ;  /* 0x0d001f00060f7f89 */ /* 0x000e6200000e0000 */
[----:B0-----:R-:W0:Y:S01]  /*1ba0*/  MUFU.RCP R16, R18 ;  /* 0x0000001200107308 */ /* 0x001e220000001000 */
[----:B-1----:R-:W-:-:S05]  /*1bb0*/  FMNMX.FTZ R15, R6, R15, !PT ;  /* 0x0000000f060f7209 */ /* 0x002fca0007810000 */
[----:B------:R-:W1:Y:S01]  /*1bc0*/  SHFL.BFLY PT, R14, R15, 0x4, 0x1f ;  /* 0x0c801f000f0e7f89 */ /* 0x000e6200000e0000 */
[----:B0-----:R-:W-:-:S04]  /*1bd0*/  IADD3 R16, PT, PT, R16, 0xffffffe, RZ ;  /* 0x0ffffffe10107810 */ /* 0x001fc80007ffe0ff */
[----:B------:R-:W0:Y:S01]  /*1be0*/  F2I.FTZ.U32.TRUNC.NTZ R17, R16 ;  /* 0x0000001000117305 */ /* 0x000e22000021f000 */
[----:B-1----:R-:W-:Y:S01]  /*1bf0*/  FMNMX.FTZ R14, R15, R14, !PT ;  /* 0x0000000e0f0e7209 */ /* 0x002fe20007810000 */
[----:B0-----:R-:W-:Y:S01]  /*1c00*/  IMAD.MOV R5, RZ, RZ, -R17 ;  /* 0x000000ffff057224 */ /* 0x001fe200078e0a11 */
[----:B------:R-:W0:Y:S03]  /*1c10*/  LDC R15, c[0x0][0x3e0] ;  /* 0x0000f800ff0f7b82 */ /* 0x000e260000000800 */
[----:B------:R-:W1:Y:S01]  /*1c20*/  SHFL.BFLY PT, R13, R14, 0x2, 0x1f ;  /* 0x0c401f000e0d7f89 */ /* 0x000e6200000e0000 */
[----:B------:R-:W-:Y:S02]  /*1c30*/  IMAD R6, R5, R10, RZ ;  /* 0x0000000a05067224 */ /* 0x000fe400078e02ff */
[----:B------:R-:W-:Y:S01]  /*1c40*/  IMAD.MOV.U32 R16, RZ, RZ, RZ ;  /* 0x000000ffff107224 */ /* 0x000fe200078e00ff */
[----:B------:R-:W-:-:S03]  /*1c50*/  IABS R5, R2 ;  /* 0x0000000200057213 */ /* 0x000fc60000000000 */
[----:B------:R-:W-:-:S06]  /*1c60*/  IMAD.HI.U32 R6, R17, R6, R16 ;  /* 0x0000000611067227 */ /* 0x000fcc00078e0010 */
[----:B------:R-:W-:Y:S01]  /*1c70*/  IMAD.HI.U32 R6, R6, R5, RZ ;  /* 0x0000000506067227 */ /* 0x000fe200078e00ff */
[----:B-1----:R-:W-:-:S03]  /*1c80*/  FMNMX.FTZ R13, R14, R13, !PT ;  /* 0x0000000d0e0d7209 */ /* 0x002fc60007810000 */
[----:B------:R-:W-:Y:S02]  /*1c90*/  IMAD.MOV R14, RZ, RZ, -R6 ;  /* 0x000000ffff0e7224 */ /* 0x000fe400078e0a06 */
[----:B------:R-:W1:Y:S02]  /*1ca0*/  SHFL.BFLY PT, R16, R13, 0x1, 0x1f ;  /* 0x0c201f000d107f89 */ /* 0x000e6400000e0000 */
[----:B------:R-:W-:-:S05]  /*1cb0*/  IMAD R5, R10, R14, R5 ;  /* 0x0000000e0a057224 */ /* 0x000fca00078e0205 */
[----:B------:R-:W-:-:S13]  /*1cc0*/  ISETP.GT.U32.AND P0, PT, R10, R5, PT ;  /* 0x000000050a00720c */ /* 0x000fda0003f04070 */
[----:B------:R-:W-:-:S04]  /*1cd0*/  @!P0 IADD3 R5, PT, PT, R5, -R10, RZ ;  /* 0x8000000a05058210 */ /* 0x000fc80007ffe0ff */
[----:B------:R-:W-:Y:S02]  /*1ce0*/  ISETP.GE.U32.AND P2, PT, R5, R10, PT ;  /* 0x0000000a0500720c */ /* 0x000fe40003f46070 */
[----:B-1----:R-:W-:-:S04]  /*1cf0*/  FMNMX.FTZ R16, R13, R16, !PT ;  /* 0x000000100d107209 */ /* 0x002fc80007810000 */
[----:B------:R-:W-:Y:S01]  /*1d00*/  FSETP.NEU.FTZ.AND P1, PT, R16, -INF , PT ;  /* 0xff8000001000780b */ /* 0x000fe20003f3d000 */
[----:B------:R-:W-:Y:S01]  /*1d10*/  @!P0 VIADD R6, R6, 0x1 ;  /* 0x0000000106068836 */ /* 0x000fe20000000000 */
[----:B------:R-:W-:Y:S02]  /*1d20*/  LOP3.LUT R5, R2, R3, RZ, 0x3c, !PT ;  /* 0x0000000302057212 */ /* 0x000fe400078e3cff */
[----:B------:R-:W-:-:S03]  /*1d30*/  FSEL R2, R16, RZ, P1 ;  /* 0x000000ff10027208 */ /* 0x000fc60000800000 */
[----:B------:R-:W-:Y:S02]  /*1d40*/  @P2 VIADD R6, R6, 0x1 ;  /* 0x0000000106062836 */ /* 0x000fe40000000000 */
[C---:B------:R-:W-:Y:S01]  /*1d50*/  FADD.FTZ R10, -R2.reuse, R27 ;  /* 0x0000001b020a7221 */ /* 0x040fe20000010100 */
[C---:B------:R-:W-:Y:S01]  /*1d60*/  FADD.FTZ R19, -R2.reuse, R24 ;  /* 0x0000001802137221 */ /* 0x040fe20000010100 */
[----:B------:R-:W-:Y:S02]  /*1d70*/  IMAD.MOV.U32 R14, RZ, RZ, R6 ;  /* 0x000000ffff0e7224 */ /* 0x000fe400078e0006 */
[----:B------:R-:W-:Y:S01]  /*1d80*/  FADD.FTZ R6, -R2, R25 ;  /* 0x0000001902067221 */ /* 0x000fe20000010100 */
[----:B------:R-:W-:Y:S01]  /*1d90*/  FMUL.FTZ R10, R10, 1.4426950216293334961 ;  /* 0x3fb8aa3b0a0a7820 */ /* 0x000fe20000410000 */
[----:B------:R-:W-:Y:S02]  /*1da0*/  FMUL.FTZ R19, R19, 1.4426950216293334961 ;  /* 0x3fb8aa3b13137820 */ /* 0x000fe40000410000 */
[----:B------:R-:W-:Y:S01]  /*1db0*/  FMUL.FTZ R6, R6, 1.4426950216293334961 ;  /* 0x3fb8aa3b06067820 */ /* 0x000fe20000410000 */
[----:B------:R-:W-:-:S02]  /*1dc0*/  FADD.FTZ R16, -R2, R23 ;  /* 0x0000001702107221 */ /* 0x000fc40000010100 */
[----:B------:R-:W-:Y:S02]  /*1dd0*/  MUFU.EX2 R10, R10 ;  /* 0x0000000a000a7308 */ /* 0x000fe40000000800 */
[----:B------:R-:W-:-:S06]  /*1de0*/  FMUL.FTZ R16, R16, 1.4426950216293334961 ;  /* 0x3fb8aa3b10107820 */ /* 0x000fcc0000410000 */
[----:B------:R-:W1:Y:S08]  /*1df0*/  MUFU.EX2 R19, R19 ;  /* 0x0000001300137308 */ /* 0x000e700000000800 */
[----:B------:R-:W2:Y:S01]  /*1e00*/  MUFU.EX2 R6, R6 ;  /* 0x0000000600067308 */ /* 0x000ea20000000800 */
[----:B------:R-:W-:Y:S02]  /*1e10*/  ISETP.GE.AND P1, PT, R5, RZ, PT ;  /* 0x000000ff0500720c */ /* 0x000fe40003f26270 */
[----:B------:R-:W-:-:S05]  /*1e20*/  ISETP.NE.AND P0, PT, R3, RZ, PT ;  /* 0x000000ff0300720c */ /* 0x000fca0003f05270 */
[----:B------:R-:W3:Y:S01]  /*1e30*/  MUFU.EX2 R18, R16 ;  /* 0x0000001000127308 */ /* 0x000ee20000000800 */
[----:B-1----:R-:W-:Y:S01]  /*1e40*/  FADD.FTZ R19, R10, R19 ;  /* 0x000000130a137221 */ /* 0x002fe20000010000 */
[----:B------:R-:W-:-:S03]  /*1e50*/  USHF.R.S32.HI UR4, URZ, 0x1f, UR22 ;  /* 0x0000001fff047899 */ /* 0x000fc60008011416 */
[----:B--2---:R-:W-:Y:S01]  /*1e60*/  FADD.FTZ R19, R19, R6 ;  /* 0x0000000613137221 */ /* 0x004fe20000010000 */
[----:B------:R-:W-:Y:S01]  /*1e70*/  @!P1 IADD3 R14, PT, PT, -R14, RZ, RZ ;  /* 0x000000ff0e0e9210 */ /* 0x000fe20007ffe1ff */
[----:B------:R-:W-:Y:S01]  /*1e80*/  ULOP3.LUT UR4, UR4, 0x1, URZ, 0xfc, !UPT ;  /* 0x0000000104047892 */ /* 0x000fe2000f8efcff */
[----:B------:R-:W-:Y:S01]  /*1e90*/  @!P0 LOP3.LUT R14, RZ, R3, RZ, 0x33, !PT ;  /* 0x00000003ff0e8212 */ /* 0x000fe200078e33ff */
[----:B---3--:R-:W-:-:S04]  /*1ea0*/  FADD.FTZ R18, R19, R18 ;  /* 0x0000001213127221 */ /* 0x008fc80000010000 */
[----:B------:R-:W-:Y:S01]  /*1eb0*/  IMAD R5, R14, UR4, RZ ;  /* 0x000000040e057c24 */ /* 0x000fe2000f8e02ff */
[----:B------:R-:W1:Y:S01]  /*1ec0*/  SHFL.BFLY PT, R19, R18, 0x8, 0x1f ;  /* 0x0d001f0012137f89 */ /* 0x000e6200000e0000 */
[----:B0-----:R-:W-:-:S03]  /*1ed0*/  IABS R13, R15 ;  /* 0x0000000f000d7213 */ /* 0x001fc60000000000 */
[----:B------:R-:W0:Y:S01]  /*1ee0*/  LDCU UR4, c[0x0][0x430] ;  /* 0x00008600ff0477ac */ /* 0x000e220008000800 */
[----:B------:R-:W-:Y:S01]  /*1ef0*/  IABS R17, R5 ;  /* 0x0000000500117213 */ /* 0x000fe20000000000 */
[----:B------:R-:W2:Y:S08]  /*1f00*/  I2F.RP R22, R13 ;  /* 0x0000000d00167306 */ /* 0x000eb00000209400 */
[----:B------:R-:W3:Y:S08]  /*1f10*/  I2F.RP R26, R17 ;  /* 0x00000011001a7306 */ /* 0x000ef00000209400 */
[----:B--2---:R-:W2:Y:S01]  /*1f20*/  MUFU.RCP R28, R22 ;  /* 0x00000016001c7308 */ /* 0x004ea20000001000 */
[----:B-1----:R-:W-:-:S07]  /*1f30*/  FADD.FTZ R19, R18, R19 ;  /* 0x0000001312137221 */ /* 0x002fce0000010000 */
[----:B---3--:R-:W1:Y:S01]  /*1f40*/  MUFU.RCP R26, R26 ;  /* 0x0000001a001a7308 */ /* 0x008e620000001000 */
[----:B------:R-:W3:Y:S01]  /*1f50*/  SHFL.BFLY PT, R16, R19, 0x4, 0x1f ;  /* 0x0c801f0013107f89 */ /* 0x000ee200000e0000 */
[----:B--2---:R-:W-:-:S06]  /*1f60*/  VIADD R28, R28, 0xffffffe ;  /* 0x0ffffffe1c1c7836 */ /* 0x004fcc0000000000 */
[----:B------:R-:W2:Y:S01]  /*1f70*/  F2I.FTZ.U32.TRUNC.NTZ R29, R28 ;  /* 0x0000001c001d7305 */ /* 0x000ea2000021f000 */
[----:B-1----:R-:W-:-:S07]  /*1f80*/  VIADD R32, R26, 0xffffffe ;  /* 0x0ffffffe1a207836 */ /* 0x002fce0000000000 */
[----:B------:R-:W1:Y:S01]  /*1f90*/  F2I.FTZ.U32.TRUNC.NTZ R33, R32 ;  /* 0x0000002000217305 */ /* 0x000e62000021f000 */
[----:B---3--:R-:W-:Y:S01]  /*1fa0*/  FADD.FTZ R16, R19, R16 ;  /* 0x0000001013107221 */ /* 0x008fe20000010000 */
[----:B--2---:R-:W-:-:S04]  /*1fb0*/  IADD3 R6, PT, PT, RZ, -R29, RZ ;  /* 0x8000001dff067210 */ /* 0x004fc80007ffe0ff */
[----:B------:R-:W2:Y:S01]  /*1fc0*/  SHFL.BFLY PT, R41, R16, 0x2, 0x1f ;  /* 0x0c401f0010297f89 */ /* 0x000ea200000e0000 */
[----:B------:R-:W-:Y:S02]  /*1fd0*/  IMAD R39, R6, R13, RZ ;  /* 0x0000000d06277224 */ /* 0x000fe400078e02ff */
[--C-:B-1----:R-:W-:Y:S02]  /*1fe0*/  IMAD.MOV R10, RZ, RZ, -R33.reuse ;  /* 0x000000ffff0a7224 */ /* 0x102fe400078e0a21 */
[----:B------:R-:W-:Y:S02]  /*1ff0*/  IMAD.MOV.U32 R32, RZ, RZ, RZ ;  /* 0x000000ffff207224 */ /* 0x000fe400078e00ff */
[----:B------:R-:W-:Y:S02]  /*2000*/  IMAD R37, R10, R17, RZ ;  /* 0x000000110a257224 */ /* 0x000fe400078e02ff */
[----:B------:R-:W-:Y:S01]  /*2010*/  VIADD R6, R17, UR18 ;  /* 0x0000001211067c36 */ /* 0x000fe20008000000 */
[----:B------:R-:W-:Y:S01]  /*2020*/  IABS R10, R5 ;  /* 0x00000005000a7213 */ /* 0x000fe20000000000 */
[----:B------:R-:W-:-:S03]  /*2030*/  IMAD.HI.U32 R37, R33, R37, R32 ;  /* 0x0000002521257227 */ /* 0x000fc600078e0020 */
[----:B------:R-:W-:Y:S01]  /*2040*/  IABS R18, R6 ;  /* 0x0000000600127213 */ /* 0x000fe20000000000 */
[----:B------:R-:W-:Y:S01]  /*2050*/  IMAD.MOV.U32 R28, RZ, RZ, RZ ;  /* 0x000000ffff1c7224 */ /* 0x000fe200078e00ff */
[----:B------:R-:W-:-:S03]  /*2060*/  IADD3 R10, PT, PT, RZ, -R10, RZ ;  /* 0x8000000aff0a7210 */ /* 0x000fc60007ffe0ff */
[----:B------:R-:W-:-:S04]  /*2070*/  IMAD.HI.U32 R39, R29, R39, R28 ;  /* 0x000000271d277227 */ /* 0x000fc800078e001c */
[----:B------:R-:W-:-:S04]  /*2080*/  IMAD.HI.U32 R37, R37, R18, RZ ;  /* 0x0000001225257227 */ /* 0x000fc800078e00ff */
[----:B--2---:R-:W-:Y:S01]  /*2090*/  FADD.FTZ R41, R16, R41 ;  /* 0x0000002910297221 */ /* 0x004fe20000010000 */
        /* <DEDUP_REMOVED lines=9> */
[----:B------:R-:W2:Y:S01]  /*2130*/  LDC.U8 R10, c[0x0][0x549] ;  /* 0x00015240ff0a7b82 */ /* 0x000ea20000000000 */
[----:B------:R-:W-:-:S03]  /*2140*/  @!P3 IADD3 R37, PT, PT, R37, 0x1, RZ ;  /* 0x000000012525b810 */ /* 0x000fc60007ffe0ff */
[----:B------:R-:W-:Y:S01]  /*2150*/  @!P1 IMAD.IADD R18, R18, 0x1, -R13 ;  /* 0x0000000112129824 */ /* 0x000fe200078e0a0d */
[C---:B------:R-:W-:Y:S01]  /*2160*/  LOP3.LUT R22, R6.reuse, R17, RZ, 0x3c, !PT ;  /* 0x0000001106167212 */ /* 0x040fe200078e3cff */
[----:B-1----:R-:W-:Y:S01]  /*2170*/  FADD.FTZ R16, R41, R16 ;  /* 0x0000001029107221 */ /* 0x002fe20000010000 */
[----:B------:R-:W-:Y:S02]  /*2180*/  LOP3.LUT R6, R6, R15, RZ, 0x3c, !PT ;  /* 0x0000000f06067212 */ /* 0x000fe400078e3cff */
[----:B------:R-:W-:Y:S01]  /*2190*/  ISETP.GE.U32.AND P4, PT, R18, R13, PT ;  /* 0x0000000d1200720c */ /* 0x000fe20003f86070 */
[----:B------:R-:W-:Y:S01]  /*21a0*/  @!P1 VIADD R19, R19, 0x1 ;  /* 0x0000000113139836 */ /* 0x000fe20000000000 */
[----:B------:R-:W-:Y:S01]  /*21b0*/  ISETP.GE.AND P3, PT, R6, RZ, PT ;  /* 0x000000ff0600720c */ /* 0x000fe20003f66270 */
[----:B------:R-:W-:Y:S01]  /*21c0*/  @P2 VIADD R37, R37, 0x1 ;  /* 0x0000000125252836 */ /* 0x000fe20000000000 */
[----:B------:R-:W-:Y:S02]  /*21d0*/  FSETP.NE.FTZ.AND P2, PT, R16, RZ, PT ;  /* 0x000000ff1000720b */ /* 0x000fe40003f55000 */
[----:B------:R-:W-:-:S02]  /*21e0*/  ISETP.NE.AND P1, PT, R15, RZ, PT ;  /* 0x000000ff0f00720c */ /* 0x000fc40003f25270 */
[----:B------:R-:W-:Y:S02]  /*21f0*/  ISETP.GE.AND P0, PT, R22, RZ, PT ;  /* 0x000000ff1600720c */ /* 0x000fe40003f06270 */
[----:B------:R-:W-:-:S03]  /*2200*/  ISETP.NE.AND P5, PT, R5, RZ, PT ;  /* 0x000000ff0500720c */ /* 0x000fc60003fa5270 */
[----:B------:R-:W-:Y:S01]  /*2210*/  @P4 VIADD R19, R19, 0x1 ;  /* 0x0000000113134836 */ /* 0x000fe20000000000 */
[----:B------:R-:W-:-:S03]  /*2220*/  ISETP.NE.AND P4, PT, R14, RZ, PT ;  /* 0x000000ff0e00720c */ /* 0x000fc60003f85270 */
[----:B------:R-:W-:Y:S01]  /*2230*/  @!P3 IMAD.MOV R19, RZ, RZ, -R19 ;  /* 0x000000ffff13b224 */ /* 0x000fe200078e0a13 */
[----:B------:R-:W1:Y:S01]  /*2240*/  @P2 MUFU.LG2 R13, R16 ;  /* 0x00000010000d2308 */ /* 0x000e620000000c00 */
[----:B------:R-:W-:Y:S02]  /*2250*/  @!P1 LOP3.LUT R19, RZ, R15, RZ, 0x33, !PT ;  /* 0x0000000fff139212 */ /* 0x000fe400078e33ff */
[----:B------:R-:W-:Y:S02]  /*2260*/  LOP3.LUT P1, RZ, R4, 0x38f, RZ, 0xc0, !PT ;  /* 0x0000038f04ff7812 */ /* 0x000fe4000782c0ff */
[----:B------:R-:W-:Y:S02]  /*2270*/  @!P0 IADD3 R37, PT, PT, -R37, RZ, RZ ;  /* 0x000000ff25258210 */ /* 0x000fe40007ffe1ff */
[----:B--2---:R-:W-:Y:S02]  /*2280*/  ISETP.NE.AND P0, PT, R10, RZ, PT ;  /* 0x000000ff0a00720c */ /* 0x004fe40003f05270 */
[----:B------:R-:W-:-:S02]  /*2290*/  @!P5 LOP3.LUT R37, RZ, R17, RZ, 0x33, !PT ;  /* 0x00000011ff25d212 */ /* 0x000fc400078e33ff */
[----:B------:R-:W-:Y:S02]  /*22a0*/  SEL R17, RZ, 0x1, !P4 ;  /* 0x00000001ff117807 */ /* 0x000fe40006000000 */
[----:B------:R-:W-:Y:S02]  /*22b0*/  SHF.R.S32.HI R6, RZ, 0x1f, R5 ;  /* 0x0000001fff067819 */ /* 0x000fe40000011405 */
[C---:B------:R-:W-:Y:S02]  /*22c0*/  SEL R10, R3.reuse, 0x1, !P0 ;  /* 0x00000001030a7807 */ /* 0x040fe40004000000 */
[----:B------:R-:W-:Y:S02]  /*22d0*/  ISETP.LT.U32.AND P0, PT, R20, R37, PT ;  /* 0x000000251400720c */ /* 0x000fe40003f01070 */
[----:B------:R-:W-:Y:S02]  /*22e0*/  SHF.R.S32.HI R29, RZ, 0x1f, R37 ;  /* 0x0000001fff1d7819 */ /* 0x000fe40000011425 */
[----:B------:R-:W-:Y:S01]  /*22f0*/  LOP3.LUT R17, R6, R17, RZ, 0xfc, !PT ;  /* 0x0000001106117212 */ /* 0x000fe200078efcff */
[----:B0-----:R-:W-:Y:S01]  /*2300*/  IMAD R6, R3, UR4, RZ ;  /* 0x0000000403067c24 */ /* 0x001fe2000f8e02ff */
[----:B------:R-:W-:Y:S01]  /*2310*/  ISETP.LT.AND.EX P0, PT, R21, R29, PT, P0 ;  /* 0x0000001d1500720c */ /* 0x000fe20003f01300 */
[----:B------:R-:W-:Y:S01]  /*2320*/  IMAD R10, R19, R10, RZ ;  /* 0x0000000a130a7224 */ /* 0x000fe200078e02ff */
[----:B------:R-:W-:Y:S01]  /*2330*/  BSSY.RECONVERGENT B1, `(.L_x_320) ;  /* 0x000012b000017945 */ /* 0x000fe20003800200 */
[----:B------:R-:W-:-:S02]  /*2340*/  IMAD.MOV.U32 R22, RZ, RZ, 0x7f800000 ;  /* 0x7f800000ff167424 */ /* 0x000fc400078e00ff */
        /* <DEDUP_REMOVED lines=55> */
.L_x_323:
[----:B------:R-:W-:Y:S01]  /*26c0*/  IMAD.MOV.U32 R20, RZ, RZ, R2 ;  /* 0x000000ffff147224 */ /* 0x000fe200078e0002 */
[----:B------:R-:W-:Y:S01]  /*26d0*/  MOV R19, RZ ;  /* 0x000000ff00137202 */ /* 0x000fe20000000f00 */
[----:B------:R-:W-:Y:S01]  /*26e0*/  IMAD.MOV.U32 R18, RZ, RZ, R32 ;  /* 0x000000ffff127224 */ /* 0x000fe200078e0020 */
[----:B------:R-:W-:Y:S02]  /*26f0*/  MOV R16, 0x2710 ;  /* 0x0000271000107802 */ /* 0x000fe40000000f00 */
[----:B------:R-:W-:Y:S05]  /*2700*/  CALL.REL.NOINC `($__internal_8_$__cuda_sm20_div_s64) ;  /* 0x00000028005c7944 */ /* 0x000fea0003c00000 */
[----:B------:R-:W-:Y:S02]  /*2710*/  IADD3 R17, PT, PT, -R10, RZ, RZ ;  /* 0x000000ff0a117210 */ /* 0x000fe40007ffe1ff */
[----:B------:R-:W-:-:S03]  /*2720*/  MOV R33, R13 ;  /* 0x0000000d00217202 */ /* 0x000fc60000000f00 */
[----:B------:R-:W-:Y:S01]  /*2730*/  IMAD R14, R32, R17, R2 ;  /* 0x00000011200e7224 */ /* 0x000fe200078e0202 */
[----:B------:R-:W-:-:S07]  /*2740*/  MOV R32, R10 ;  /* 0x0000000a00207202 */ /* 0x000fce0000000f00 */
.L_x_324:
        /* <DEDUP_REMOVED lines=59> */
.L_x_326:
[----:B------:R-:W-:Y:S01]  /*2b00*/  IMAD.MOV.U32 R20, RZ, RZ, R32 ;  /* 0x000000ffff147224 */ /* 0x000fe200078e0020 */
[----:B------:R-:W-:Y:S01]  /*2b10*/  MOV R19, R33 ;  /* 0x0000002100137202 */ /* 0x000fe20000000f00 */
[----:B------:R-:W-:Y:S01]  /*2b20*/  IMAD.MOV.U32 R18, RZ, RZ, R30 ;  /* 0x000000ffff127224 */ /* 0x000fe200078e001e */
[----:B------:R-:W-:Y:S02]  /*2b30*/  MOV R16, 0x2b50 ;  /* 0x00002b5000107802 */ /* 0x000fe40000000f00 */
[----:B------:R-:W-:Y:S05]  /*2b40*/  CALL.REL.NOINC `($__internal_8_$__cuda_sm20_div_s64) ;  /* 0x00000024004c7944 */ /* 0x000fea0003c00000 */
[----:B------:R-:W-:-:S05]  /*2b50*/  IADD3 R13, PT, PT, -R10, RZ, RZ ;  /* 0x000000ff0a0d7210 */ /* 0x000fca0007ffe1ff */
[----:B------:R-:W-:Y:S02]  /*2b60*/  IMAD R30, R13, R30, R32 ;  /* 0x0000001e0d1e7224 */ /* 0x000fe400078e0220 */
.L_x_327:
[----:B------:R-:W-:Y:S05]  /*2b70*/  BSYNC.RECONVERGENT B0 ;  /* 0x0000000000007941 */ /* 0x000fea0003800200 */
.L_x_325:
        /* <DEDUP_REMOVED lines=15> */
[----:B0-----:R-:W-:-:S07]  /*2c70*/  VIADD R20, R20, 0xffffffe ;  /* 0x0ffffffe14147836 */ /* 0x001fce0000000000 */
[----:B------:R-:W0:Y:S01]  /*2c80*/  F2I.FTZ.U32.TRUNC.NTZ R21, R20 ;  /* 0x0000001400157305 */ /* 0x000e22000021f000 */
[----:B-1----:R-:W-:-:S07]  /*2c90*/  VIADD R16, R16, 0xffffffe ;  /* 0x0ffffffe10107836 */ /* 0x002fce0000000000 */
[----:B------:R-:W1:Y:S01]  /*2ca0*/  F2I.FTZ.U32.TRUNC.NTZ R17, R16 ;  /* 0x0000001000117305 */ /* 0x000e62000021f000 */
[----:B0-----:R-:W-:-:S07]  /*2cb0*/  IMAD.MOV R29, RZ, RZ, -R21 ;  /* 0x000000ffff1d7224 */ /* 0x001fce00078e0a15 */
[----:B------:R0:W2:Y:S01]  /*2cc0*/  MUFU.RCP R35, R14 ;  /* 0x0000000e00237308 */ /* 0x0000a20000001000 */
[----:B------:R-:W-:Y:S02]  /*2cd0*/  IMAD.MOV.U32 R20, RZ, RZ, RZ ;  /* 0x000000ffff147224 */ /* 0x000fe400078e00ff */
[----:B------:R-:W-:Y:S01]  /*2ce0*/  IMAD R32, R29, R26, RZ ;  /* 0x0000001a1d207224 */ /* 0x000fe200078e02ff */
[----:B-1----:R-:W-:-:S03]  /*2cf0*/  IADD3 R19, PT, PT, RZ, -R17, RZ ;  /* 0x80000011ff137210 */ /* 0x002fc60007ffe0ff */
[----:B------:R-:W-:-:S04]  /*2d00*/  IMAD.HI.U32 R32, R21, R32, R20 ;  /* 0x0000002015207227 */ /* 0x000fc800078e0014 */
[----:B------:R-:W-:Y:S01]  /*2d10*/  HFMA2 R16, -RZ, RZ, 0, 0 ;  /* 0x00000000ff107431 */ /* 0x000fe200000001ff */
[----:B------:R-:W-:Y:S01]  /*2d20*/  IABS R21, R30 ;  /* 0x0000001e00157213 */ /* 0x000fe20000000000 */
[----:B------:R-:W-:Y:S01]  /*2d30*/  IMAD R34, R19, R18, RZ ;  /* 0x0000001213227224 */ /* 0x000fe200078e02ff */
[----:B------:R-:W-:Y:S02]  /*2d40*/  IABS R19, R8 ;  /* 0x0000000800137213 */ /* 0x000fe40000000000 */
[----:B------:R-:W-:Y:S01]  /*2d50*/  IABS R20, R11 ;  /* 0x0000000b00147213 */ /* 0x000fe20000000000 */
[----:B------:R-:W-:Y:S01]  /*2d60*/  IMAD.HI.U32 R32, R32, R21, RZ ;  /* 0x0000001520207227 */ /* 0x000fe200078e00ff */
[----:B0-----:R-:W-:Y:S01]  /*2d70*/  IABS R14, R6 ;  /* 0x00000006000e7213 */ /* 0x001fe20000000000 */
[----:B------:R-:W0:Y:S02]  /*2d80*/  I2F.U32.RP R31, R19 ;  /* 0x00000013001f7306 */ /* 0x000e240000209000 */
[----:B--2---:R-:W-:-:S02]  /*2d90*/  VIADD R35, R35, 0xffffffe ;  /* 0x0ffffffe23237836 */ /* 0x004fc40000000000 */
[----:B------:R-:W-:Y:S02]  /*2da0*/  IMAD.MOV R20, RZ, RZ, -R20 ;  /* 0x000000ffff147224 */ /* 0x000fe400078e0a14 */
[----:B------:R-:W-:Y:S01]  /*2db0*/  IMAD.HI.U32 R34, R17, R34, R16 ;  /* 0x0000002211227227 */ /* 0x000fe200078e0010 */
[----:B------:R-:W-:Y:S01]  /*2dc0*/  IABS R17, R10 ;  /* 0x0000000a00117213 */ /* 0x000fe20000000000 */
[----:B------:R-:W1:Y:S01]  /*2dd0*/  I2F.U32.RP R28, R14 ;  /* 0x0000000e001c7306 */ /* 0x000e620000209000 */
[----:B------:R-:W-:Y:S01]  /*2de0*/  IABS R16, R7 ;  /* 0x0000000700107213 */ /* 0x000fe20000000000 */
[----:B------:R-:W-:Y:S02]  /*2df0*/  IMAD R21, R32, R20, R21 ;  /* 0x0000001420157224 */ /* 0x000fe400078e0215 */
[----:B------:R-:W-:-:S03]  /*2e00*/  IMAD.HI.U32 R29, R34, R17, RZ ;  /* 0x00000011221d7227 */ /* 0x000fc600078e00ff */
[----:B------:R-:W-:Y:S01]  /*2e10*/  ISETP.GT.U32.AND P4, PT, R26, R21, PT ;  /* 0x000000151a00720c */ /* 0x000fe20003f84070 */
[----:B------:R-:W2:Y:S01]  /*2e20*/  F2I.FTZ.U32.TRUNC.NTZ R35, R35 ;  /* 0x0000002300237305 */ /* 0x000ea2000021f000 */
[----:B------:R-:W-:Y:S02]  /*2e30*/  IMAD.MOV R16, RZ, RZ, -R16 ;  /* 0x000000ffff107224 */ /* 0x000fe400078e0a10 */
[----:B------:R-:W-:Y:S02]  /*2e40*/  IMAD.MOV.U32 R34, RZ, RZ, RZ ;  /* 0x000000ffff227224 */ /* 0x000fe400078e00ff */
[----:B------:R-:W-:-:S03]  /*2e50*/  IMAD R17, R29, R16, R17 ;  /* 0x000000101d117224 */ /* 0x000fc600078e0211 */
[----:B0-----:R-:W0:Y:S02]  /*2e60*/  MUFU.RCP R31, R31 ;  /* 0x0000001f001f7308 */ /* 0x001e240000001000 */
[----:B------:R-:W-:Y:S02]  /*2e70*/  ISETP.GT.U32.AND P2, PT, R18, R17, PT ;  /* 0x000000111200720c */ /* 0x000fe40003f44070 */
[-C--:B------:R-:W-:Y:S02]  /*2e80*/  @!P4 IADD3 R21, PT, PT, R21, -R26.reuse, RZ ;  /* 0x8000001a1515c210 */ /* 0x080fe40007ffe0ff */
[----:B------:R-:W-:Y:S02]  /*2e90*/  @!P4 IADD3 R32, PT, PT, R32, 0x1, RZ ;  /* 0x000000012020c810 */ /* 0x000fe40007ffe0ff */
[----:B-1----:R-:W1:Y:S01]  /*2ea0*/  MUFU.RCP R28, R28 ;  /* 0x0000001c001c7308 */ /* 0x002e620000001000 */
[----:B--2---:R-:W-:Y:S02]  /*2eb0*/  IADD3 R16, PT, PT, RZ, -R35, RZ ;  /* 0x80000023ff107210 */ /* 0x004fe40007ffe0ff */
[----:B------:R-:W-:-:S02]  /*2ec0*/  ISETP.GE.U32.AND P6, PT, R21, R26, PT ;  /* 0x0000001a1500720c */ /* 0x000fc40003fc6070 */
[----:B------:R-:W-:Y:S01]  /*2ed0*/  IABS R21, R2 ;  /* 0x0000000200157213 */ /* 0x000fe20000000000 */
[----:B------:R-:W-:Y:S01]  /*2ee0*/  IMAD R33, R16, R13, RZ ;  /* 0x0000000d10217224 */ /* 0x000fe200078e02ff */
[----:B------:R-:W-:Y:S01]  /*2ef0*/  IABS R16, R15 ;  /* 0x0000000f00107213 */ /* 0x000fe20000000000 */
[----:B------:R-:W-:Y:S01]  /*2f00*/  @!P2 IMAD.IADD R17, R17, 0x1, -R18 ;  /* 0x000000011111a824 */ /* 0x000fe200078e0a12 */
[----:B------:R-:W-:Y:S01]  /*2f10*/  ISETP.NE.AND P4, PT, R11, RZ, PT ;  /* 0x000000ff0b00720c */ /* 0x000fe20003f85270 */
[----:B------:R-:W-:-:S03]  /*2f20*/  IMAD.HI.U32 R34, R35, R33, R34 ;  /* 0x0000002123227227 */ /* 0x000fc600078e0022 */
[----:B------:R-:W-:Y:S01]  /*2f30*/  ISETP.GE.U32.AND P5, PT, R17, R18, PT ;  /* 0x000000121100720c */ /* 0x000fe20003fa6070 */
[----:B0-----:R-:W-:Y:S01]  /*2f40*/  VIADD R35, R31, 0xffffffe ;  /* 0x0ffffffe1f237836 */ /* 0x001fe20000000000 */
[----:B------:R-:W-:Y:S01]  /*2f50*/  LOP3.LUT R17, R10, R7, RZ, 0x3c, !PT ;  /* 0x000000070a117212 */ /* 0x000fe200078e3cff */
[----:B------:R-:W-:Y:S01]  /*2f60*/  IMAD.MOV R16, RZ, RZ, -R16 ;  /* 0x000000ffff107224 */ /* 0x000fe200078e0a10 */
[----:B------:R-:W-:Y:S01]  /*2f70*/  LOP3.LUT R18, R30, R11, RZ, 0x3c, !PT ;  /* 0x0000000b1e127212 */ /* 0x000fe200078e3cff */
[----:B-1----:R-:W-:Y:S01]  /*2f80*/  VIADD R33, R28, 0xffffffe ;  /* 0x0ffffffe1c217836 */ /* 0x002fe20000000000 */
[----:B------:R-:W-:Y:S01]  /*2f90*/  ISETP.GE.AND P1, PT, R17, RZ, PT ;  /* 0x000000ff1100720c */ /* 0x000fe20003f26270 */
[----:B------:R-:W-:Y:S01]  /*2fa0*/  IMAD.HI.U32 R26, R34, R21, RZ ;  /* 0x00000015221a7227 */ /* 0x000fe200078e00ff */
[----:B------:R-:W0:Y:S01]  /*2fb0*/  F2I.FTZ.U32.TRUNC.NTZ R35, R35 ;  /* 0x0000002300237305 */ /* 0x000e22000021f000 */
[----:B------:R-:W-:Y:S02]  /*2fc0*/  ISETP.GE.AND P3, PT, R18, RZ, PT ;  /* 0x000000ff1200720c */ /* 0x000fe40003f66270 */
[----:B------:R-:W-:Y:S01]  /*2fd0*/  IMAD R16, R26, R16, R21 ;  /* 0x000000101a107224 */ /* 0x000fe200078e0215 */
[----:B------:R-:W-:Y:S01]  /*2fe0*/  @P6 IADD3 R32, PT, PT, R32, 0x1, RZ ;  /* 0x0000000120206810 */ /* 0x000fe20007ffe0ff */
[----:B------:R-:W-:Y:S01]  /*2ff0*/  @!P2 VIADD R29, R29, 0x1 ;  /* 0x000000011d1da836 */ /* 0x000fe20000000000 */
[----:B------:R-:W-:Y:S01]  /*3000*/  ISETP.NE.AND P2, PT, R7, RZ, PT ;  /* 0x000000ff0700720c */ /* 0x000fe20003f45270 */
[----:B------:R-:W-:Y:S01]  /*3010*/  IMAD.MOV.U32 R34, RZ, RZ, RZ ;  /* 0x000000ffff227224 */ /* 0x000fe200078e00ff */
[----:B------:R-:W1:Y:S01]  /*3020*/  F2I.FTZ.U32.TRUNC.NTZ R33, R33 ;  /* 0x0000002100217305 */ /* 0x000e62000021f000 */
[----:B------:R-:W-:Y:S01]  /*3030*/  ISETP.GT.U32.AND P0, PT, R13, R16, PT ;  /* 0x000000100d00720c */ /* 0x000fe20003f04070 */
[----:B------:R-:W-:Y:S01]  /*3040*/  @P5 VIADD R29, R29, 0x1 ;  /* 0x000000011d1d5836 */ /* 0x000fe20000000000 */
[----:B------:R-:W-:Y:S01]  /*3050*/  IABS R18, R8 ;  /* 0x0000000800127213 */ /* 0x000fe20000000000 */
[----:B------:R-:W-:Y:S01]  /*3060*/  IMAD.MOV.U32 R31, RZ, RZ, R32 ;  /* 0x000000ffff1f7224 */ /* 0x000fe200078e0020 */
[----:B------:R-:W-:-:S02]  /*3070*/  MOV R32, RZ ;  /* 0x000000ff00207202 */ /* 0x000fc40000000f00 */
[----:B0-----:R-:W-:Y:S01]  /*3080*/  IADD3 R20, PT, PT, RZ, -R35, RZ ;  /* 0x80000023ff147210 */ /* 0x001fe20007ffe0ff */
[----:B------:R-:W-:Y:S01]  /*3090*/  @!P3 IMAD.MOV R31, RZ, RZ, -R31 ;  /* 0x000000ffff1fb224 */ /* 0x000fe200078e0a1f */
[----:B------:R-:W-:Y:S01]  /*30a0*/  @!P1 IADD3 R29, PT, PT, -R29, RZ, RZ ;  /* 0x000000ff1d1d9210 */ /* 0x000fe20007ffe1ff */
[----:B------:R-:W-:Y:S01]  /*30b0*/  IMAD.MOV R18, RZ, RZ, -R18 ;  /* 0x000000ffff127224 */ /* 0x000fe200078e0a12 */
[----:B------:R-:W-:Y:S01]  /*30c0*/  @!P2 LOP3.LUT R29, RZ, R7, RZ, 0x33, !PT ;  /* 0x00000007ff1da212 */ /* 0x000fe200078e33ff */
[----:B------:R-:W-:Y:S01]  /*30d0*/  IMAD R21, R20, R19, RZ ;  /* 0x0000001314157224 */ /* 0x000fe200078e02ff */
[----:B------:R-:W-:Y:S01]  /*30e0*/  @!P4 LOP3.LUT R31, RZ, R11, RZ, 0x33, !PT ;  /* 0x0000000bff1fc212 */ /* 0x000fe200078e33ff */
[----:B------:R-:W-:Y:S01]  /*30f0*/  @!P0 IMAD.IADD R16, R16, 0x1, -R13 ;  /* 0x0000000110108824 */ /* 0x000fe200078e0a0d */
[----:B------:R-:W-:Y:S01]  /*3100*/  @!P0 IADD3 R26, PT, PT, R26, 0x1, RZ ;  /* 0x000000011a1a8810 */ /* 0x000fe20007ffe0ff */
[----:B-1----:R-:W-:Y:S01]  /*3110*/  IMAD.MOV R17, RZ, RZ, -R33 ;  /* 0x000000ffff117224 */ /* 0x002fe200078e0a21 */
[----:B------:R-:W-:Y:S01]  /*3120*/  IABS R20, R31 ;  /* 0x0000001f00147213 */ /* 0x000fe20000000000 */
[----:B------:R-:W-:Y:S01]  /*3130*/  IMAD.HI.U32 R21, R35, R21, R34 ;  /* 0x0000001523157227 */ /* 0x000fe200078e0022 */
[----:B------:R-:W-:-:S02]  /*3140*/  ISETP.GE.U32.AND P4, PT, R16, R13, PT ;  /* 0x0000000d1000720c */ /* 0x000fc40003f86070 */
[----:B------:R-:W-:Y:S01]  /*3150*/  IABS R13, R6 ;  /* 0x00000006000d7213 */ /* 0x000fe20000000000 */
[----:B------:R-:W-:Y:S01]  /*3160*/  IMAD R17, R17, R14, RZ ;  /* 0x0000000e11117224 */ /* 0x000fe200078e02ff */
[----:B------:R-:W-:Y:S01]  /*3170*/  IABS R16, R29 ;  /* 0x0000001d00107213 */ /* 0x000fe20000000000 */
[----:B------:R-:W-:Y:S01]  /*3180*/  IMAD.HI.U32 R21, R21, R20, RZ ;  /* 0x0000001415157227 */ /* 0x000fe200078e00ff */
[----:B------:R-:W-:Y:S02]  /*3190*/  ISETP.NE.AND P0, PT, R15, RZ, PT ;  /* 0x000000ff0f00720c */ /* 0x000fe40003f05270 */
[----:B------:R-:W-:Y:S01]  /*31a0*/  ISETP.NE.AND P5, PT, R8, RZ, PT ;  /* 0x000000ff0800720c */ /* 0x000fe20003fa5270 */
[----:B------:R-:W-:-:S04]  /*31b0*/  IMAD.HI.U32 R17, R33, R17, R32 ;  /* 0x0000001121117227 */ /* 0x000fc800078e0020 */
[----:B------:R-:W-:Y:S02]  /*31c0*/  IMAD.MOV R13, RZ, RZ, -R13 ;  /* 0x000000ffff0d7224 */ /* 0x000fe400078e0a0d */
[----:B------:R-:W-:-:S04]  /*31d0*/  IMAD.HI.U32 R17, R17, R16, RZ ;  /* 0x0000001011117227 */ /* 0x000fc800078e00ff */
[----:B------:R-:W-:Y:S02]  /*31e0*/  IMAD R13, R17, R13, R16 ;  /* 0x0000000d110d7224 */ /* 0x000fe400078e0210 */
[----:B------:R-:W-:Y:S01]  /*31f0*/  IMAD R20, R21, R18, R20 ;  /* 0x0000001215147224 */ /* 0x000fe200078e0214 */
[----:B------:R-:W-:Y:S01]  /*3200*/  LOP3.LUT R18, R2, R15, RZ, 0x3c, !PT ;  /* 0x0000000f02127212 */ /* 0x000fe200078e3cff */
[----:B------:R-:W-:Y:S01]  /*3210*/  @P4 VIADD R26, R26, 0x1 ;  /* 0x000000011a1a4836 */ /* 0x000fe20000000000 */
[----:B------:R-:W-:Y:S01]  /*3220*/  ISETP.GT.U32.AND P1, PT, R14, R13, PT ;  /* 0x0000000d0e00720c */ /* 0x000fe20003f24070 */
[----:B------:R-:W-:Y:S01]  /*3230*/  IMAD.MOV R16, RZ, RZ, -R31 ;  /* 0x000000ffff107224 */ /* 0x000fe200078e0a1f */
[----:B------:R-:W-:Y:S02]  /*3240*/  ISETP.GT.U32.AND P3, PT, R19, R20, PT ;  /* 0x000000141300720c */ /* 0x000fe40003f64070 */
[----:B------:R-:W-:Y:S01]  /*3250*/  ISETP.GE.AND P2, PT, R18, RZ, PT ;  /* 0x000000ff1200720c */ /* 0x000fe20003f46270 */
[----:B------:R-:W-:Y:S01]  /*3260*/  IMAD R16, R11, R16, R30 ;  /* 0x000000100b107224 */ /* 0x000fe200078e021e */
[----:B------:R-:W-:-:S07]  /*3270*/  LOP3.LUT R11, R29, R6, RZ, 0x3c, !PT ;  /* 0x000000061d0b7212 */ /* 0x000fce00078e3cff */
[----:B------:R-:W-:Y:S02]  /*3280*/  @!P1 IMAD.IADD R13, R13, 0x1, -R14 ;  /* 0x000000010d0d9824 */ /* 0x000fe400078e0a0e */
[-C--:B------:R-:W-:Y:S01]  /*3290*/  @!P3 IADD3 R20, PT, PT, R20, -R19.reuse, RZ ;  /* 0x800000131414b210 */ /* 0x080fe20007ffe0ff */
[----:B------:R-:W-:Y:S02]  /*32a0*/  @!P3 VIADD R21, R21, 0x1 ;  /* 0x000000011515b836 */ /* 0x000fe40000000000 */
[----:B------:R-:W-:Y:S01]  /*32b0*/  ISETP.GE.U32.AND P4, PT, R13, R14, PT ;  /* 0x0000000e0d00720c */ /* 0x000fe20003f86070 */
[----:B------:R-:W-:Y:S01]  /*32c0*/  @!P2 IMAD.MOV R26, RZ, RZ, -R26 ;  /* 0x000000ffff1aa224 */ /* 0x000fe200078e0a1a */
[----:B------:R-:W-:Y:S01]  /*32d0*/  ISETP.GE.U32.AND P6, PT, R20, R19, PT ;  /* 0x000000131400720c */ /* 0x000fe20003fc6070 */
[----:B------:R-:W-:Y:S01]  /*32e0*/  @!P1 VIADD R17, R17, 0x1 ;  /* 0x0000000111119836 */ /* 0x000fe20000000000 */
[----:B------:R-:W-:Y:S02]  /*32f0*/  LOP3.LUT R13, R31, R8, RZ, 0x3c, !PT ;  /* 0x000000081f0d7212 */ /* 0x000fe400078e3cff */
[----:B------:R-:W-:-:S02]  /*3300*/  @!P0 LOP3.LUT R26, RZ, R15, RZ, 0x33, !PT ;  /* 0x0000000fff1a8212 */ /* 0x000fc400078e33ff */
[----:B------:R-:W-:Y:S02]  /*3310*/  ISETP.GE.AND P2, PT, R13, RZ, PT ;  /* 0x000000ff0d00720c */ /* 0x000fe40003f46270 */
[----:B------:R-:W-:Y:S01]  /*3320*/  ISETP.GE.AND P0, PT, R11, RZ, PT ;  /* 0x000000ff0b00720c */ /* 0x000fe20003f06270 */
[----:B------:R-:W-:Y:S01]  /*3330*/  IMAD.WIDE R18, R26, UR10, RZ ;  /* 0x0000000a1a127c25 */ /* 0x000fe2000f8e02ff */
[----:B------:R-:W-:Y:S01]  /*3340*/  ISETP.NE.AND P1, PT, R6, RZ, PT ;  /* 0x000000ff0600720c */ /* 0x000fe20003f25270 */
[----:B------:R-:W-:Y:S01]  /*3350*/  USHF.R.S32.HI UR10, URZ, 0x1f, UR11 ;  /* 0x0000001fff0a7899 */ /* 0x000fe2000801140b */
[----:B------:R-:W-:Y:S01]  /*3360*/  IADD3 R26, PT, PT, -R26, RZ, RZ ;  /* 0x000000ff1a1a7210 */ /* 0x000fe20007ffe1ff */
[----:B------:R-:W-:Y:S01]  /*3370*/  @P4 VIADD R17, R17, 0x1 ;  /* 0x0000000111114836 */ /* 0x000fe20000000000 */
[----:B------:R-:W-:Y:S01]  /*3380*/  @P6 IADD3 R21, PT, PT, R21, 0x1, RZ ;  /* 0x0000000115156810 */ /* 0x000fe20007ffe0ff */
[----:B------:R-:W-:Y:S01]  /*3390*/  IMAD.WIDE.U32 R18, R0, UR11, R18 ;  /* 0x0000000b00127c25 */ /* 0x000fe2000f8e0012 */
[----:B------:R-:W-:-:S03]  /*33a0*/  UIMAD UR11, UR22, UR11, URZ ;  /* 0x0000000b160b72a4 */ /* 0x000fc6000f8e02ff */
[----:B------:R-:W-:Y:S01]  /*33b0*/  @!P2 IMAD.MOV R21, RZ, RZ, -R21 ;  /* 0x000000ffff15a224 */ /* 0x000fe200078e0a15 */
[----:B------:R-:W-:Y:S01]  /*33c0*/  @!P5 LOP3.LUT R21, RZ, R8, RZ, 0x33, !PT ;  /* 0x00000008ff15d212 */ /* 0x000fe200078e33ff */
[----:B------:R-:W-:Y:S01]  /*33d0*/  IMAD R19, R0, UR10, R19 ;  /* 0x0000000a00137c24 */ /* 0x000fe2000f8e0213 */
[----:B------:R-:W-:Y:S01]  /*33e0*/  @!P0 IADD3 R17, PT, PT, -R17, RZ, RZ ;  /* 0x000000ff11118210 */ /* 0x000fe20007ffe1ff */
[----:B------:R-:W-:Y:S01]  /*33f0*/  IMAD R15, R15, R26, R2 ;  /* 0x0000001a0f0f7224 */ /* 0x000fe200078e0202 */
[----:B------:R-:W-:Y:S01]  /*3400*/  @!P1 LOP3.LUT R17, RZ, R6, RZ, 0x33, !PT ;  /* 0x00000006ff119212 */ /* 0x000fe200078e33ff */
[----:B------:R-:W-:Y:S01]  /*3410*/  IMAD.MOV R2, RZ, RZ, -R29 ;  /* 0x000000ffff027224 */ /* 0x000fe200078e0a1d */
[----:B------:R-:W-:Y:S01]  /*3420*/  UIMAD UR10, UR7, UR4, URZ ;  /* 0x00000004070a72a4 */ /* 0x000fe2000f8e02ff */
[----:B------:R-:W-:Y:S01]  /*3430*/  IMAD.MOV R11, RZ, RZ, -R21 ;  /* 0x000000ffff0b7224 */ /* 0x000fe200078e0a15 */
[----:B------:R-:W-:Y:S01]  /*3440*/  IADD3 R0, PT, PT, -R17, RZ, RZ ;  /* 0x000000ff11007210 */ /* 0x000fe20007ffe1ff */
        /* <DEDUP_REMOVED lines=21> */
.L_x_322:
[----:B------:R-:W0:Y:S01]  /*35a0*/  LDC.64 R2, c[0x0][0x420] ;  /* 0x00010800ff027b82 */ /* 0x000e220000000a00 */
[----:B------:R-:W-:-:S05]  /*35b0*/  IADD3 R0, PT, PT, R12, UR20, RZ ;  /* 0x000000140c007c10 */ /* 0x000fca000fffe0ff */
[----:B0-----:R-:W-:-:S05]  /*35c0*/  IMAD.WIDE.U32 R2, R0, 0x4, R2 ;  /* 0x0000000400027825 */ /* 0x001fca00078e0002 */
[----:B------:R1:W-:Y:S02]  /*35d0*/  STG.E desc[UR8][R2.64], R22 ;  /* 0x0000001602007986 */ /* 0x0003e4000c101908 */
.L_x_321:
[----:B------:R-:W-:Y:S05]  /*35e0*/  BSYNC.RECONVERGENT B1 ;  /* 0x0000000000017941 */ /* 0x000fea0003800200 */
.L_x_320:
[----:B------:R-:W2:Y:S01]  /*35f0*/  LDCU UR10, c[0x0][0x534] ;  /* 0x0000a680ff0a77ac */ /* 0x000ea20008000800 */
[C---:B------:R-:W-:Y:S01]  /*3600*/  LOP3.LUT R0, R9.reuse, 0x10, RZ, 0xfc, !PT ;  /* 0x0000001009007812 */ /* 0x040fe200078efcff */
[----:B------:R-:W3:Y:S01]  /*3610*/  S2UR UR6, SR_CgaCtaId ;  /* 0x00000000000679c3 */ /* 0x000ee20000008800 */
[----:B------:R-:W-:Y:S01]  /*3620*/  IMAD.SHL.U32 R14, R12, 0x4, RZ ;  /* 0x000000040c0e7824 */ /* 0x000fe200078e00ff */
[----:B------:R-:W-:Y:S01]  /*3630*/  UMOV UR4, 0x400 ;  /* 0x0000040000047882 */ /* 0x000fe20000000000 */
[----:B------:R-:W-:Y:S01]  /*3640*/  HFMA2 R5, -RZ, RZ, 0, 0 ;  /* 0x00000000ff057431 */ /* 0x000fe200000001ff */
[----:B0-----:R-:W-:Y:S02]  /*3650*/  SHF.L.U32 R7, R4, 0x2, RZ ;  /* 0x0000000204077819 */ /* 0x001fe400000006ff */
[----:B-1----:R-:W-:Y:S02]  /*3660*/  CS2R R2, SRZ ;  /* 0x0000000000027805 */ /* 0x002fe4000001ff00 */
        /* <DEDUP_REMOVED lines=9> */
[----:B------:R-:W-:Y:S01]  /*3700*/  ISETP.GT.U32.OR P2, PT, R4, 0x7f, P2 ;  /* 0x0000007f0400780c */ /* 0x000fe20001744470 */
[----:B------:R-:W-:Y:S01]  /*3710*/  VIADD R0, R14, UR6 ;  /* 0x000000060e007c36 */ /* 0x000fe20008000000 */
[----:B------:R-:W-:-:S02]  /*3720*/  ISETP.GT.U32.OR P1, PT, R4, 0x7f, P1 ;  /* 0x0000007f0400780c */ /* 0x000fc40000f24470 */
[----:B------:R-:W-:Y:S01]  /*3730*/  ISETP.GT.U32.OR P0, PT, R4, 0x7f, P0 ;  /* 0x0000007f0400780c */ /* 0x000fe20000704470 */
[----:B------:R-:W-:Y:S02]  /*3740*/  IMAD R13, R9, 0x24, R0 ;  /* 0x00000024090d7824 */ /* 0x000fe400078e0200 */
[----:B------:R-:W-:Y:S02]  /*3750*/  IMAD.MOV.U32 R0, RZ, RZ, RZ ;  /* 0x000000ffff007224 */ /* 0x000fe400078e00ff */
[----:B------:R-:W-:-:S04]  /*3760*/  @!P3 FADD.FTZ R6, -R22, R27 ;  /* 0x0000001b1606b221 */ /* 0x000fc80000010100 */
[----:B------:R-:W-:Y:S01]  /*3770*/  @!P2 FADD.FTZ R8, -R22, R24 ;  /* 0x000000181608a221 */ /* 0x000fe20000010100 */
        /* <DEDUP_REMOVED lines=18> */
[----:B0-----:R-:W-:Y:S01]  /*38a0*/  IMAD.MOV.U32 R13, RZ, RZ, RZ ;  /* 0x000000ffff0d7224 */ /* 0x001fe200078e00ff */
[----:B------:R-:W-:Y:S01]  /*38b0*/  CS2R R10, SRZ ;  /* 0x00000000000a7805 */ /* 0x000fe2000001ff00 */
        /* <DEDUP_REMOVED lines=16> */
[----:B------:R-:W-:Y:S01]  /*39c0*/  CS2R R2, SRZ ;  /* 0x0000000000027805 */ /* 0x000fe2000001ff00 */
[----:B------:R-:W-:Y:S01]  /*39d0*/  IMAD.MOV.U32 R0, RZ, RZ, RZ ;  /* 0x000000ffff007224 */ /* 0x000fe200078e00ff */
[----:B------:R-:W-:Y:S01]  /*39e0*/  UIADD3 UR10, UPT, UPT, -UR5, URZ, URZ ;  /* 0x000000ff050a7290 */ /* 0x000fe2000fffe1ff */
[----:B------:R-:W-:Y:S01]  /*39f0*/  MOV R5, RZ ;  /* 0x000000ff00057202 */ /* 0x000fe20000000f00 */
[----:B------:R-:W-:Y:S01]  /*3a00*/  UIMAD.WIDE UR18, UR11, 0x10, URZ ;  /* 0x000000100b1278a5 */ /* 0x000fe2000f8e02ff */
[----:B------:R-:W-:Y:S01]  /*3a10*/  IADD3 R6, PT, PT, R14, 0x48, R13 ;  /* 0x000000480e067810 */ /* 0x000fe20007ffe00d */
[----:B------:R-:W-:Y:S01]  /*3a20*/  UISETP.GE.AND UP0, UPT, UR10, URZ, UPT ;  /* 0x000000ff0a00728c */ /* 0x000fe2000bf06270 */
[----:B------:R-:W-:Y:S01]  /*3a30*/  IMAD.U32 R13, RZ, RZ, UR5 ;  /* 0x00000005ff0d7e24 */ /* 0x000fe2000f8e00ff */
[----:B------:R-:W-:-:S02]  /*3a40*/  UIMAD.WIDE UR16, UR11, 0xc, URZ ;  /* 0x0000000c0b1078a5 */ /* 0x000fc4000f8e02ff */
[----:B------:R-:W-:Y:S02]  /*3a50*/  UIMAD.WIDE UR14, UR11, 0x8, URZ ;  /* 0x000000080b0e78a5 */ /* 0x000fe4000f8e02ff */
[----:B------:R-:W-:-:S03]  /*3a60*/  UIMAD.WIDE UR12, UR11, 0x4, URZ ;  /* 0x000000040b0c78a5 */ /* 0x000fc6000f8e02ff */
[----:B------:R-:W-:Y:S09]  /*3a70*/  BRA.U UP0, `(.L_x_330) ;  /* 0x0000000d005c7547 */ /* 0x000ff2000b800000 */
[----:B------:R-:W-:Y:S02]  /*3a80*/  UIADD3 UR5, UPT, UPT, -UR10, URZ, URZ ;  /* 0x000000ff0a057290 */ /* 0x000fe4000fffe1ff */
[----:B------:R-:W-:Y:S02]  /*3a90*/  UPLOP3.LUT UP1, UPT, UPT, UPT, UPT, 0x80, 0x8 ;  /* 0x000000000008789c */ /* 0x000fe40003f2f070 */
[----:B------:R-:W-:-:S09]  /*3aa0*/  UISETP.GT.AND UP0, UPT, UR5, 0xc, UPT ;  /* 0x0000000c0500788c */ /* 0x000fd2000bf04270 */
[----:B------:R-:W-:Y:S05]  /*3ab0*/  BRA.U !UP0, `(.L_x_331) ;  /* 0x0000000908207547 */ /* 0x000fea000b800000 */
[C---:B------:R-:W-:Y:S01]  /*3ac0*/  ISETP.GE.AND P2, PT, R12.reuse, UR7, PT ;  /* 0x000000070c007c0c */ /* 0x040fe2000bf46270 */
[----:B------:R-:W-:Y:S01]  /*3ad0*/  UPLOP3.LUT UP1, UPT, UPT, UPT, UPT, 0x40, 0x4 ;  /* 0x000000000004789c */ /* 0x000fe20003f2e870 */
[----:B------:R-:W-:-:S13]  /*3ae0*/  ISETP.GE.AND P0, PT, R12, UR7, PT ;  /* 0x000000070c007c0c */ /* 0x000fda000bf06270 */
.L_x_332:
[----:B------:R-:W2:Y:S01]  /*3af0*/  @!P2 LDG.E.128 R8, desc[UR8][R16.64] ;  /* 0x000000081008a981 */ /* 0x000ea2000c1e1d00 */
[C---:B------:R-:W-:Y:S01]  /*3b00*/  @!P2 IADD3 R18, P1, PT, R16.reuse, UR12, RZ ;  /* 0x0000000c1012ac10 */ /* 0x040fe2000ff3e0ff */
[----:B------:R-:W-:Y:S02]  /*3b10*/  UIADD3 UR10, UPT, UPT, UR10, 0x10, URZ ;  /* 0x000000100a0a7890 */ /* 0x000fe4000fffe0ff */
[----:B------:R-:W2:Y:S01]  /*3b20*/  LDS R4, [R6+-0x48] ;  /* 0xffffb80006047984 */ /* 0x000ea20000000800 */
[C---:B------:R-:W-:Y:S01]  /*3b30*/  @!P2 IADD3.X R19, PT, PT, R17.reuse, UR13, RZ, P1, !PT ;  /* 0x0000000d1113ac10 */ /* 0x040fe20008ffe4ff */
[----:B------:R-:W-:Y:S01]  /*3b40*/  UISETP.GE.AND UP0, UPT, UR10, -0xc, UPT ;  /* 0xfffffff40a00788c */ /* 0x000fe2000bf06270 */
[----:B------:R-:W-:Y:S04]  /*3b50*/  @!P2 IADD3 R20, P1, PT, R16, UR14, RZ ;  /* 0x0000000e1014ac10 */ /* 0x000fe8000ff3e0ff */
[C---:B------:R-:W-:Y:S01]  /*3b60*/  @!P2 IADD3.X R21, PT, PT, R17.reuse, UR15, RZ, P1, !PT ;  /* 0x0000000f1115ac10 */ /* 0x040fe20008ffe4ff */
[C---:B--2---:R-:W-:Y:S01]  /*3b70*/  FFMA.FTZ R5, R4.reuse, R8, R5 ;  /* 0x0000000804057223 */ /* 0x044fe20000010005 */
[C---:B------:R-:W-:Y:S01]  /*3b80*/  FFMA.FTZ R2, R4.reuse, R9, R2 ;  /* 0x0000000904027223 */ /* 0x040fe20000010002 */
[C---:B------:R-:W-:Y:S01]  /*3b90*/  FFMA.FTZ R3, R4.reuse, R10, R3 ;  /* 0x0000000a04037223 */ /* 0x040fe20000010003 */
[----:B------:R-:W-:Y:S02]  /*3ba0*/  FFMA.FTZ R0, R4, R11, R0 ;  /* 0x0000000b04007223 */ /* 0x000fe40000010000 */
[----:B------:R0:W2:Y:S04]  /*3bb0*/  @!P2 LDG.E.128 R8, desc[UR8][R18.64] ;  /* 0x000000081208a981 */ /* 0x0000a8000c1e1d00 */
[----:B------:R-:W2:Y:S01]  /*3bc0*/  LDS R4, [R6+-0x24] ;  /* 0xffffdc0006047984 */ /* 0x000ea20000000800 */
[C---:B0-----:R-:W-:Y:S04]  /*3bd0*/  @!P2 IADD3 R18, P1, PT, R16.reuse, UR16, RZ ;  /* 0x000000101012ac10 */ /* 0x041fe8000ff3e0ff */
[C---:B------:R-:W-:Y:S02]  /*3be0*/  @!P2 IADD3.X R19, PT, PT, R17.reuse, UR17, RZ, P1, !PT ;  /* 0x000000111113ac10 */ /* 0x040fe40008ffe4ff */
[----:B------:R-:W-:Y:S04]  /*3bf0*/  IADD3 R16, P1, PT, R16, UR18, RZ ;  /* 0x0000001210107c10 */ /* 0x000fe8000ff3e0ff */
[----:B------:R-:W-:Y:S01]  /*3c00*/  IADD3.X R17, PT, PT, R17, UR19, RZ, P1, !PT ;  /* 0x0000001311117c10 */ /* 0x000fe20008ffe4ff */
[C---:B--2---:R-:W-:Y:S01]  /*3c10*/  FFMA.FTZ R5, R4.reuse, R8, R5 ;  /* 0x0000000804057223 */ /* 0x044fe20000010005 */
[C---:B------:R-:W-:Y:S01]  /*3c20*/  FFMA.FTZ R2, R4.reuse, R9, R2 ;  /* 0x0000000904027223 */ /* 0x040fe20000010002 */
[C---:B------:R-:W-:Y:S01]  /*3c30*/  FFMA.FTZ R3, R4.reuse, R10, R3 ;  /* 0x0000000a04037223 */ /* 0x040fe20000010003 */
[----:B------:R-:W-:Y:S02]  /*3c40*/  FFMA.FTZ R0, R4, R11, R0 ;  /* 0x0000000b04007223 */ /* 0x000fe40000010000 */
[----:B------:R-:W2:Y:S04]  /*3c50*/  @!P2 LDG.E.128 R8, desc[UR8][R20.64] ;  /* 0x000000081408a981 */ /* 0x000ea8000c1e1d00 */
[----:B------:R-:W2:Y:S02]  /*3c60*/  LDS R4, [R6] ;  /* 0x0000000006047984 */ /* 0x000ea40000000800 */
[C---:B--2---:R-:W-:Y:S01]  /*3c70*/  FFMA.FTZ R5, R4.reuse, R8, R5 ;  /* 0x0000000804057223 */ /* 0x044fe20000010005 */
[C---:B------:R-:W-:Y:S01]  /*3c80*/  FFMA.FTZ R2, R4.reuse, R9, R2 ;  /* 0x0000000904027223 */ /* 0x040fe20000010002 */
[C---:B------:R-:W-:Y:S01]  /*3c90*/  FFMA.FTZ R3, R4.reuse, R10, R3 ;  /* 0x0000000a04037223 */ /* 0x040fe20000010003 */
[----:B------:R-:W-:Y:S02]  /*3ca0*/  FFMA.FTZ R0, R4, R11, R0 ;  /* 0x0000000b04007223 */ /* 0x000fe40000010000 */
[----:B------:R0:W2:Y:S01]  /*3cb0*/  @!P2 LDG.E.128 R8, desc[UR8][R18.64] ;  /* 0x000000081208a981 */ /* 0x0000a2000c1e1d00 */
[----:B------:R-:W-:Y:S03]  /*3cc0*/  PLOP3.LUT P2, PT, P0, PT, PT, 0x80, 0x8 ;  /* 0x000000000008781c */ /* 0x000fe6000074f070 */
[----:B------:R-:W2:Y:S10]  /*3cd0*/  LDS R4, [R6+0x24] ;  /* 0x0000240006047984 */ /* 0x000eb40000000800 */
[C---:B0-----:R-:W-:Y:S04]  /*3ce0*/  @!P2 IADD3 R18, P1, PT, R16.reuse, UR12, RZ ;  /* 0x0000000c1012ac10 */ /* 0x041fe8000ff3e0ff */
[C---:B------:R-:W-:Y:S02]  /*3cf0*/  @!P2 IADD3.X R19, PT, PT, R17.reuse, UR13, RZ, P1, !PT ;  /* 0x0000000d1113ac10 */ /* 0x040fe40008ffe4ff */
[----:B------:R-:W-:Y:S04]  /*3d00*/  @!P2 IADD3 R20, P1, PT, R16, UR14, RZ ;  /* 0x0000000e1014ac10 */ /* 0x000fe8000ff3e0ff */
[C---:B------:R-:W-:Y:S01]  /*3d10*/  @!P2 IADD3.X R21, PT, PT, R17.reuse, UR15, RZ, P1, !PT ;  /* 0x0000000f1115ac10 */ /* 0x040fe20008ffe4ff */
[C---:B--2---:R-:W-:Y:S01]  /*3d20*/  FFMA.FTZ R5, R4.reuse, R8, R5 ;  /* 0x0000000804057223 */ /* 0x044fe20000010005 */
[C---:B------:R-:W-:Y:S01]  /*3d30*/  FFMA.FTZ R2, R4.reuse, R9, R2 ;  /* 0x0000000904027223 */ /* 0x040fe20000010002 */
[C---:B------:R-:W-:Y:S01]  /*3d40*/  FFMA.FTZ R3, R4.reuse, R10, R3 ;  /* 0x0000000a04037223 */ /* 0x040fe20000010003 */
[----:B------:R-:W-:Y:S02]  /*3d50*/  FFMA.FTZ R0, R4, R11, R0 ;  /* 0x0000000b04007223 */ /* 0x000fe40000010000 */
[----:B------:R-:W2:Y:S04]  /*3d60*/  @!P2 LDG.E.128 R8, desc[UR8][R16.64] ;  /* 0x000000081008a981 */ /* 0x000ea8000c1e1d00 */
[----:B------:R-:W2:Y:S02]  /*3d70*/  LDS R4, [R6+0x48] ;  /* 0x0000480006047984 */ /* 0x000ea40000000800 */
[C---:B--2---:R-:W-:Y:S01]  /*3d80*/  FFMA.FTZ R5, R4.reuse, R8, R5 ;  /* 0x0000000804057223 */ /* 0x044fe20000010005 */
[C---:B------:R-:W-:Y:S01]  /*3d90*/  FFMA.FTZ R2, R4.reuse, R9, R2 ;  /* 0x0000000904027223 */ /* 0x040fe20000010002 */
[C---:B------:R-:W-:Y:S01]  /*3da0*/  FFMA.FTZ R3, R4.reuse, R10, R3 ;  /* 0x0000000a04037223 */ /* 0x040fe20000010003 */
[----:B------:R-:W-:Y:S02]  /*3db0*/  FFMA.FTZ R0, R4, R11, R0 ;  /* 0x0000000b04007223 */ /* 0x000fe40000010000 */
[----:B------:R0:W2:Y:S04]  /*3dc0*/  @!P2 LDG.E.128 R8, desc[UR8][R18.64] ;  /* 0x000000081208a981 */ /* 0x0000a8000c1e1d00 */
[----:B------:R-:W2:Y:S01]  /*3dd0*/  LDS R4, [R6+0x6c] ;  /* 0x00006c0006047984 */ /* 0x000ea20000000800 */
        /* <DEDUP_REMOVED lines=8> */
[----:B------:R0:W2:Y:S04]  /*3e60*/  @!P2 LDG.E.128 R8, desc[UR8][R20.64] ;  /* 0x000000081408a981 */ /* 0x0000a8000c1e1d00 */
[----:B------:R-:W2:Y:S01]  /*3e70*/  LDS R4, [R6+0x90] ;  /* 0x0000900006047984 */ /* 0x000ea20000000800 */
[----:B0-----:R-:W-:Y:S04]  /*3e80*/  @!P2 IADD3 R20, P1, PT, R16, UR12, RZ ;  /* 0x0000000c1014ac10 */ /* 0x001fe8000ff3e0ff */
[C---:B------:R-:W-:Y:S01]  /*3e90*/  @!P2 IADD3.X R21, PT, PT, R17.reuse, UR13, RZ, P1, !PT ;  /* 0x0000000d1115ac10 */ /* 0x040fe20008ffe4ff */
        /* <DEDUP_REMOVED lines=66> */
[----:B------:R-:W2:Y:S04]  /*42c0*/  @!P2 LDG.E.128 R8, desc[UR8][R18.64] ;  /* 0x000000081208a981 */ /* 0x000ea8000c1e1d00 */
[----:B------:R0:W2:Y:S02]  /*42d0*/  LDS R4, [R6+0x1d4] ;  /* 0x0001d40006047984 */ /* 0x0000a40000000800 */
[----:B0-----:R-:W-:Y:S01]  /*42e0*/  IADD3 R6, PT, PT, R6, 0x240, RZ ;  /* 0x0000024006067810 */ /* 0x001fe20007ffe0ff */
[C---:B--2---:R-:W-:Y:S01]  /*42f0*/  FFMA.FTZ R5, R4.reuse, R8, R5 ;  /* 0x0000000804057223 */ /* 0x044fe20000010005 */
[C---:B------:R-:W-:Y:S01]  /*4300*/  FFMA.FTZ R2, R4.reuse, R9, R2 ;  /* 0x0000000904027223 */ /* 0x040fe20000010002 */
[C---:B------:R-:W-:Y:S01]  /*4310*/  FFMA.FTZ R3, R4.reuse, R10, R3 ;  /* 0x0000000a04037223 */ /* 0x040fe20000010003 */
[----:B------:R-:W-:Y:S01]  /*4320*/  FFMA.FTZ R0, R4, R11, R0 ;  /* 0x0000000b04007223 */ /* 0x000fe20000010000 */
[----:B------:R-:W-:Y:S09]  /*4330*/  BRA.U !UP0, `(.L_x_332) ;  /* 0xfffffff508ec7547 */ /* 0x000ff2000b83ffff */
.L_x_331:
[----:B------:R-:W-:-:S04]  /*4340*/  UIADD3 UR5, UPT, UPT, -UR10, URZ, URZ ;  /* 0x000000ff0a057290 */ /* 0x000fc8000fffe1ff */
[----:B------:R-:W-:-:S09]  /*4350*/  UISETP.GT.AND UP0, UPT, UR5, 0x4, UPT ;  /* 0x000000040500788c */ /* 0x000fd2000bf04270 */
[----:B------:R-:W-:Y:S05]  /*4360*/  BRA.U !UP0, `(.L_x_333) ;  /* 0x0000000508187547 */ /* 0x000fea000b800000 */
[----:B------:R-:W-:Y:S01]  /*4370*/  ISETP.GE.AND P0, PT, R12, UR7, PT ;  /* 0x000000070c007c0c */ /* 0x000fe2000bf06270 */
[----:B------:R-:W0:Y:S04]  /*4380*/  LDS R4, [R6+-0x48] ;  /* 0xffffb80006047984 */ /* 0x000e280000000800 */
[----:B------:R-:W-:Y:S08]  /*4390*/  LDS R15, [R6+0x6c] ;  /* 0x00006c00060f7984 */ /* 0x000ff00000000800 */
[----:B------:R-:W0:Y:S01]  /*43a0*/  @!P0 LDG.E.128 R8, desc[UR8][R16.64] ;  /* 0x0000000810088981 */ /* 0x000e22000c1e1d00 */
[----:B------:R-:W-:-:S04]  /*43b0*/  @!P0 IADD3 R18, P1, PT, R16, UR12, RZ ;  /* 0x0000000c10128c10 */ /* 0x000fc8000ff3e0ff */
[----:B------:R-:W-:Y:S02]  /*43c0*/  @!P0 IADD3.X R19, PT, PT, R17, UR13, RZ, P1, !PT ;  /* 0x0000000d11138c10 */ /* 0x000fe40008ffe4ff */
[----:B------:R-:W-:Y:S01]  /*43d0*/  @!P0 IADD3 R20, P1, PT, R16, UR14, RZ ;  /* 0x0000000e10148c10 */ /* 0x000fe2000ff3e0ff */
[-C--:B0-----:R-:W-:Y:S01]  /*43e0*/  FFMA.FTZ R5, R8, R4.reuse, R5 ;  /* 0x0000000408057223 */ /* 0x081fe20000010005 */
[-C--:B------:R-:W-:Y:S01]  /*43f0*/  FFMA.FTZ R2, R9, R4.reuse, R2 ;  /* 0x0000000409027223 */ /* 0x080fe20000010002 */
[-C--:B------:R-:W-:Y:S01]  /*4400*/  FFMA.FTZ R3, R10, R4.reuse, R3 ;  /* 0x000000040a037223 */ /* 0x080fe20000010003 */
[----:B------:R-:W-:Y:S02]  /*4410*/  FFMA.FTZ R0, R11, R4, R0 ;  /* 0x000000040b007223 */ /* 0x000fe40000010000 */
[----:B------:R-:W2:Y:S01]  /*4420*/  @!P0 LDG.E.128 R8, desc[UR8][R18.64] ;  /* 0x0000000812088981 */ /* 0x000ea2000c1e1d00 */
[----:B------:R-:W-:-:S03]  /*4430*/  @!P0 IADD3.X R21, PT, PT, R17, UR15, RZ, P1, !PT ;  /* 0x0000000f11158c10 */ /* 0x000fc60008ffe4ff */
[----:B------:R-:W2:Y:S01]  /*4440*/  LDS R4, [R6+-0x24] ;  /* 0xffffdc0006047984 */ /* 0x000ea20000000800 */
[----:B------:R-:W-:Y:S01]  /*4450*/  @!P0 IADD3 R22, P1, PT, R16, UR16, RZ ;  /* 0x0000001010168c10 */ /* 0x000fe2000ff3e0ff */
[-C--:B--2---:R-:W-:Y:S01]  /*4460*/  FFMA.FTZ R5, R8, R4.reuse, R5 ;  /* 0x0000000408057223 */ /* 0x084fe20000010005 */
[-C--:B------:R-:W-:Y:S01]  /*4470*/  FFMA.FTZ R2, R9, R4.reuse, R2 ;  /* 0x0000000409027223 */ /* 0x080fe20000010002 */
[-C--:B------:R-:W-:Y:S01]  /*4480*/  FFMA.FTZ R3, R10, R4.reuse, R3 ;  /* 0x000000040a037223 */ /* 0x080fe20000010003 */
[----:B------:R-:W-:Y:S02]  /*4490*/  FFMA.FTZ R0, R11, R4, R0 ;  /* 0x000000040b007223 */ /* 0x000fe40000010000 */
[----:B------:R-:W2:Y:S01]  /*44a0*/  @!P0 LDG.E.128 R8, desc[UR8][R20.64] ;  /* 0x0000000814088981 */ /* 0x000ea2000c1e1d00 */
[----:B------:R-:W-:-:S03]  /*44b0*/  @!P0 IADD3.X R23, PT, PT, R17, UR17, RZ, P1, !PT ;  /* 0x0000001111178c10 */ /* 0x000fc60008ffe4ff */
[----:B------:R-:W2:Y:S01]  /*44c0*/  LDS R4, [R6] ;  /* 0x0000000006047984 */ /* 0x000ea20000000800 */
[----:B------:R-:W-:Y:S01]  /*44d0*/  IADD3 R16, P1, PT, R16, UR18, RZ ;  /* 0x0000001210107c10 */ /* 0x000fe2000ff3e0ff */
[-C--:B--2---:R-:W-:Y:S01]  /*44e0*/  FFMA.FTZ R5, R8, R4.reuse, R5 ;  /* 0x0000000408057223 */ /* 0x084fe20000010005 */
[-C--:B------:R-:W-:Y:S01]  /*44f0*/  FFMA.FTZ R2, R9, R4.reuse, R2 ;  /* 0x0000000409027223 */ /* 0x080fe20000010002 */
[-C--:B------:R-:W-:Y:S01]  /*4500*/  FFMA.FTZ R3, R10, R4.reuse, R3 ;  /* 0x000000040a037223 */ /* 0x080fe20000010003 */
[----:B------:R-:W-:Y:S02]  /*4510*/  FFMA.FTZ R0, R11, R4, R0 ;  /* 0x000000040b007223 */ /* 0x000fe40000010000 */
[----:B------:R-:W2:Y:S01]  /*4520*/  @!P0 LDG.E.128 R8, desc[UR8][R22.64] ;  /* 0x0000000816088981 */ /* 0x000ea2000c1e1d00 */
[----:B------:R-:W-:-:S03]  /*4530*/  IADD3.X R17, PT, PT, R17, UR19, RZ, P1, !PT ;  /* 0x0000001311117c10 */ /* 0x000fc60008ffe4ff */
[----:B------:R-:W2:Y:S01]  /*4540*/  LDS R4, [R6+0x24] ;  /* 0x0000240006047984 */ /* 0x000ea20000000800 */
[----:B------:R-:W-:Y:S01]  /*4550*/  @!P0 IADD3 R24, P1, PT, R16, UR12, RZ ;  /* 0x0000000c10188c10 */ /* 0x000fe2000ff3e0ff */
[-C--:B--2---:R-:W-:Y:S01]  /*4560*/  FFMA.FTZ R5, R8, R4.reuse, R5 ;  /* 0x0000000408057223 */ /* 0x084fe20000010005 */
[-C--:B------:R-:W-:Y:S01]  /*4570*/  FFMA.FTZ R2, R9, R4.reuse, R2 ;  /* 0x0000000409027223 */ /* 0x080fe20000010002 */
[-C--:B------:R-:W-:Y:S01]  /*4580*/  FFMA.FTZ R3, R10, R4.reuse, R3 ;  /* 0x000000040a037223 */ /* 0x080fe20000010003 */
[----:B------:R-:W-:Y:S02]  /*4590*/  FFMA.FTZ R0, R11, R4, R0 ;  /* 0x000000040b007223 */ /* 0x000fe40000010000 */
[----:B------:R-:W2:Y:S01]  /*45a0*/  @!P0 LDG.E.128 R8, desc[UR8][R16.64] ;  /* 0x0000000810088981 */ /* 0x000ea2000c1e1d00 */
[----:B------:R-:W-:-:S03]  /*45b0*/  @!P0 IADD3.X R25, PT, PT, R17, UR13, RZ, P1, !PT ;  /* 0x0000000d11198c10 */ /* 0x000fc60008ffe4ff */
[----:B------:R-:W2:Y:S01]  /*45c0*/  LDS R4, [R6+0x48] ;  /* 0x0000480006047984 */ /* 0x000ea20000000800 */
[----:B------:R-:W-:Y:S01]  /*45d0*/  @!P0 IADD3 R20, P1, PT, R16, UR14, RZ ;  /* 0x0000000e10148c10 */ /* 0x000fe2000ff3e0ff */
[-C--:B--2---:R-:W-:Y:S01]  /*45e0*/  FFMA.FTZ R5, R8, R4.reuse, R5 ;  /* 0x0000000408057223 */ /* 0x084fe20000010005 */
[-C--:B------:R-:W-:Y:S01]  /*45f0*/  FFMA.FTZ R2, R9, R4.reuse, R2 ;  /* 0x0000000409027223 */ /* 0x080fe20000010002 */
[-C--:B------:R-:W-:Y:S01]  /*4600*/  FFMA.FTZ R3, R10, R4.reuse, R3 ;  /* 0x000000040a037223 */ /* 0x080fe20000010003 */
[----:B------:R-:W-:Y:S02]  /*4610*/  FFMA.FTZ R0, R11, R4, R0 ;  /* 0x000000040b007223 */ /* 0x000fe40000010000 */
[----:B------:R-:W2:Y:S01]  /*4620*/  @!P0 LDG.E.128 R8, desc[UR8][R24.64] ;  /* 0x0000000818088981 */ /* 0x000ea2000c1e1d00 */
[----:B------:R-:W-:Y:S02]  /*4630*/  @!P0 IADD3.X R21, PT, PT, R17, UR15, RZ, P1, !PT ;  /* 0x0000000f11158c10 */ /* 0x000fe40008ffe4ff */
[----:B------:R-:W-:Y:S01]  /*4640*/  @!P0 IADD3 R18, P1, PT, R16, UR16, RZ ;  /* 0x0000001010128c10 */ /* 0x000fe2000ff3e0ff */
[-C--:B--2---:R-:W-:Y:S01]  /*4650*/  FFMA.FTZ R5, R8, R15.reuse, R5 ;  /* 0x0000000f08057223 */ /* 0x084fe20000010005 */
[-C--:B------:R-:W-:Y:S01]  /*4660*/  FFMA.FTZ R2, R9, R15.reuse, R2 ;  /* 0x0000000f09027223 */ /* 0x080fe20000010002 */
[-C--:B------:R-:W-:Y:S01]  /*4670*/  FFMA.FTZ R3, R10, R15.reuse, R3 ;  /* 0x0000000f0a037223 */ /* 0x080fe20000010003 */
[----:B------:R-:W-:-:S02]  /*4680*/  FFMA.FTZ R0, R11, R15, R0 ;  /* 0x0000000f0b007223 */ /* 0x000fc40000010000 */
[----:B------:R-:W2:Y:S01]  /*4690*/  @!P0 LDG.E.128 R8, desc[UR8][R20.64] ;  /* 0x0000000814088981 */ /* 0x000ea2000c1e1d00 */
[----:B------:R-:W-:-:S03]  /*46a0*/  @!P0 IADD3.X R19, PT, PT, R17, UR17, RZ, P1, !PT ;  /* 0x0000001111138c10 */ /* 0x000fc60008ffe4ff */
        /* <DEDUP_REMOVED lines=8> */
[----:B------:R-:W-:Y:S01]  /*4730*/  IADD3 R16, P0, PT, R16, UR18, RZ ;  /* 0x0000001210107c10 */ /* 0x000fe2000ff1e0ff */
[----:B------:R0:W2:Y:S01]  /*4740*/  LDS R15, [R6+0xb4] ;  /* 0x0000b400060f7984 */ /* 0x0000a20000000800 */
[----:B------:R-:W-:-:S02]  /*4750*/  UPLOP3.LUT UP1, UPT, UPT, UPT, UPT, 0x40, 0x4 ;  /* 0x000000000004789c */ /* 0x000fc40003f2e870 */
[----:B------:R-:W-:Y:S01]  /*4760*/  IADD3.X R17, PT, PT, R17, UR19, RZ, P0, !PT ;  /* 0x0000001311117c10 */ /* 0x000fe200087fe4ff */
[----:B------:R-:W-:Y:S01]  /*4770*/  UIADD3 UR10, UPT, UPT, UR10, 0x4, URZ ;  /* 0x000000040a0a7890 */ /* 0x000fe2000fffe0ff */
[----:B0-----:R-:W-:Y:S01]  /*4780*/  IADD3 R6, PT, PT, R4, 0x90, RZ ;  /* 0x0000009004067810 */ /* 0x001fe20007ffe0ff */
[-C--:B--2---:R-:W-:Y:S01]  /*4790*/  FFMA.FTZ R5, R8, R15.reuse, R5 ;  /* 0x0000000f08057223 */ /* 0x084fe20000010005 */
[-C--:B------:R-:W-:Y:S01]  /*47a0*/  FFMA.FTZ R2, R9, R15.reuse, R2 ;  /* 0x0000000f09027223 */ /* 0x080fe20000010002 */
[-C--:B------:R-:W-:Y:S01]  /*47b0*/  FFMA.FTZ R3, R10, R15.reuse, R3 ;  /* 0x0000000f0a037223 */ /* 0x080fe20000010003 */
[----:B------:R-:W-:-:S07]  /*47c0*/  FFMA.FTZ R0, R11, R15, R0 ;  /* 0x0000000f0b007223 */ /* 0x000fce0000010000 */
.L_x_333:
[----:B------:R-:W-:-:S09]  /*47d0*/  UISETP.NE.OR UP1, UPT, UR10, URZ, UP1 ;  /* 0x000000ff0a00728c */ /* 0x000fd20008f25670 */
[----:B------:R-:W-:Y:S05]  /*47e0*/  BRA.U !UP1, `(.L_x_329) ;  /* 0x0000000109947547 */ /* 0x000fea000b800000 */
.L_x_330:
[----:B------:R-:W-:-:S13]  /*47f0*/  ISETP.GE.AND P0, PT, R12, UR7, PT ;  /* 0x000000070c007c0c */ /* 0x000fda000bf06270 */
.L_x_334:
[----:B------:R0:W2:Y:S01]  /*4800*/  @!P0 LDG.E.128 R8, desc[UR8][R16.64] ;  /* 0x0000000810088981 */ /* 0x0000a2000c1e1d00 */
[C---:B------:R-:W-:Y:S01]  /*4810*/  @!P0 IADD3 R22, P1, PT, R16.reuse, UR12, RZ ;  /* 0x0000000c10168c10 */ /* 0x040fe2000ff3e0ff */
[----:B------:R-:W-:Y:S02]  /*4820*/  UIADD3 UR10, UPT, UPT, UR10, 0x4, URZ ;  /* 0x000000040a0a7890 */ /* 0x000fe4000fffe0ff */
[----:B------:R-:W2:Y:S01]  /*4830*/  LDS R4, [R6+-0x48] ;  /* 0xffffb80006047984 */ /* 0x000ea20000000800 */
[C---:B------:R-:W-:Y:S01]  /*4840*/  @!P0 IADD3.X R23, PT, PT, R17.reuse, UR13, RZ, P1, !PT ;  /* 0x0000000d11178c10 */ /* 0x040fe20008ffe4ff */
[----:B------:R-:W-:Y:S01]  /*4850*/  UISETP.NE.AND UP0, UPT, UR10, URZ, UPT ;  /* 0x000000ff0a00728c */ /* 0x000fe2000bf05270 */
[C---:B------:R-:W-:Y:S04]  /*4860*/  @!P0 IADD3 R20, P1, PT, R16.reuse, UR14, RZ ;  /* 0x0000000e10148c10 */ /* 0x040fe8000ff3e0ff */
[C---:B------:R-:W-:Y:S02]  /*4870*/  @!P0 IADD3.X R21, PT, PT, R17.reuse, UR15, RZ, P1, !PT ;  /* 0x0000000f11158c10 */ /* 0x040fe40008ffe4ff */
[C---:B------:R-:W-:Y:S04]  /*4880*/  @!P0 IADD3 R18, P1, PT, R16.reuse, UR16, RZ ;  /* 0x0000001010128c10 */ /* 0x040fe8000ff3e0ff */
[C---:B------:R-:W-:Y:S02]  /*4890*/  @!P0 IADD3.X R19, PT, PT, R17.reuse, UR17, RZ, P1, !PT ;  /* 0x0000001111138c10 */ /* 0x040fe40008ffe4ff */
[----:B0-----:R-:W-:Y:S04]  /*48a0*/  IADD3 R16, P1, PT, R16, UR18, RZ ;  /* 0x0000001210107c10 */ /* 0x001fe8000ff3e0ff */
[----:B------:R-:W-:Y:S01]  /*48b0*/  IADD3.X R17, PT, PT, R17, UR19, RZ, P1, !PT ;  /* 0x0000001311117c10 */ /* 0x000fe20008ffe4ff */
[C---:B--2---:R-:W-:Y:S01]  /*48c0*/  FFMA.FTZ R5, R4.reuse, R8, R5 ;  /* 0x0000000804057223 */ /* 0x044fe20000010005 */
[C---:B------:R-:W-:Y:S01]  /*48d0*/  FFMA.FTZ R2, R4.reuse, R9, R2 ;  /* 0x0000000904027223 */ /* 0x040fe20000010002 */
[C---:B------:R-:W-:Y:S01]  /*48e0*/  FFMA.FTZ R3, R4.reuse, R10, R3 ;  /* 0x0000000a04037223 */ /* 0x040fe20000010003 */
[----:B------:R-:W-:Y:S02]  /*48f0*/  FFMA.FTZ R0, R4, R11, R0 ;  /* 0x0000000b04007223 */ /* 0x000fe40000010000 */
[----:B------:R-:W2:Y:S04]  /*4900*/  @!P0 LDG.E.128 R8, desc[UR8][R22.64] ;  /* 0x0000000816088981 */ /* 0x000ea8000c1e1d00 */
[----:B------:R-:W2:Y:S02]  /*4910*/  LDS R4, [R6+-0x24] ;  /* 0xffffdc0006047984 */ /* 0x000ea40000000800 */
        /* <DEDUP_REMOVED lines=17> */
[----:B------:R-:W-:Y:S09]  /*4a30*/  BRA.U UP0, `(.L_x_334) ;  /* 0xfffffffd00707547 */ /* 0x000ff2000b83ffff */
.L_x_329:
[----:B------:R-:W-:-:S09]  /*4a40*/  UISETP.NE.AND UP0, UPT, UR4, URZ, UPT ;  /* 0x000000ff0400728c */ /* 0x000fd2000bf05270 */
[----:B------:R-:W-:Y:S05]  /*4a50*/  BRA.U !UP0, `(.L_x_328) ;  /* 0x0000000108447547 */ /* 0x000fea000b800000 */
[----:B------:R-:W-:Y:S01]  /*4a60*/  IMAD R13, R13, 0x24, R14 ;  /* 0x000000240d0d7824 */ /* 0x000fe200078e020e */
[----:B------:R-:W-:Y:S01]  /*4a70*/  ISETP.GE.AND P0, PT, R12, UR7, PT ;  /* 0x000000070c007c0c */ /* 0x000fe2000bf06270 */
[----:B------:R-:W-:Y:S02]  /*4a80*/  UIMAD.WIDE UR10, UR11, 0x4, URZ ;  /* 0x000000040b0a78a5 */ /* 0x000fe4000f8e02ff */
[----:B------:R-:W-:Y:S01]  /*4a90*/  UIADD3 UR4, UPT, UPT, -UR4, URZ, URZ ;  /* 0x000000ff04047290 */ /* 0x000fe2000fffe1ff */
[----:B------:R-:W-:-:S11]  /*4aa0*/  IADD3 R6, PT, PT, R13, UR6, RZ ;  /* 0x000000060d067c10 */ /* 0x000fd6000fffe0ff */
.L_x_335:
[----:B------:R0:W2:Y:S01]  /*4ab0*/  @!P0 LDG.E.128 R8, desc[UR8][R16.64] ;  /* 0x0000000810088981 */ /* 0x0000a2000c1e1d00 */
[----:B------:R-:W-:Y:S03]  /*4ac0*/  UIADD3 UR4, UPT, UPT, UR4, 0x1, URZ ;  /* 0x0000000104047890 */ /* 0x000fe6000fffe0ff */
[----:B------:R1:W2:Y:S01]  /*4ad0*/  LDS R4, [R6] ;  /* 0x0000000006047984 */ /* 0x0002a20000000800 */
[----:B------:R-:W-:Y:S01]  /*4ae0*/  UISETP.NE.AND UP0, UPT, UR4, URZ, UPT ;  /* 0x000000ff0400728c */ /* 0x000fe2000bf05270 */
[----:B0-----:R-:W-:Y:S02]  /*4af0*/  IADD3 R16, P1, PT, R16, UR10, RZ ;  /* 0x0000000a10107c10 */ /* 0x001fe4000ff3e0ff */
[----:B-1----:R-:W-:Y:S02]  /*4b00*/  IADD3 R6, PT, PT, R6, 0x24, RZ ;  /* 0x0000002406067810 */ /* 0x002fe40007ffe0ff */
[----:B------:R-:W-:Y:S01]  /*4b10*/  IADD3.X R17, PT, PT, R17, UR11, RZ, P1, !PT ;  /* 0x0000000b11117c10 */ /* 0x000fe20008ffe4ff */
[C---:B--2---:R-:W-:Y:S01]  /*4b20*/  FFMA.FTZ R5, R4.reuse, R8, R5 ;  /* 0x0000000804057223 */ /* 0x044fe20000010005 */
[C---:B------:R-:W-:Y:S01]  /*4b30*/  FFMA.FTZ R2, R4.reuse, R9, R2 ;  /* 0x0000000904027223 */ /* 0x040fe20000010002 */
[C---:B------:R-:W-:Y:S01]  /*4b40*/  FFMA.FTZ R3, R4.reuse, R10, R3 ;  /* 0x0000000a04037223 */ /* 0x040fe20000010003 */
[----:B------:R-:W-:Y:S01]  /*4b50*/  FFMA.FTZ R0, R4, R11, R0 ;  /* 0x0000000b04007223 */ /* 0x000fe20000010000 */
[----:B------:R-:W-:Y:S09]  /*4b60*/  BRA.U UP0, `(.L_x_335) ;  /* 0xfffffffd00d07547 */ /* 0x000ff2000b83ffff */
.L_x_328:
[----:B------:R-:W-:-:S04]  /*4b70*/  IADD3 R12, PT, PT, R12, UR20, RZ ;  /* 0x000000140c0c7c10 */ /* 0x000fc8000fffe0ff */
[----:B------:R-:W-:-:S13]  /*4b80*/  ISETP.GE.AND P0, PT, R12, UR21, PT ;  /* 0x000000150c007c0c */ /* 0x000fda000bf06270 */
[----:B------:R-:W-:Y:S05]  /*4b90*/  @P0 EXIT ;  /* 0x000000000000094d */ /* 0x000fea0003800000 */
[----:B0-----:R-:W-:Y:S01]  /*4ba0*/  IABS R10, UR22 ;  /* 0x00000016000a7c13 */ /* 0x001fe20008000000 */
[----:B------:R-:W0:Y:S01]  /*4bb0*/  LDC R9, c[0x0][0x434] ;  /* 0x00010d00ff097b82 */ /* 0x000e220000000800 */
[----:B------:R-:W-:Y:S01]  /*4bc0*/  IABS R13, R12 ;  /* 0x0000000c000d7213 */ /* 0x000fe20000000000 */
        /* <DEDUP_REMOVED lines=75> */
        .weak           $__internal_8_$__cuda_sm20_div_s64
        .type           $__internal_8_$__cuda_sm20_div_s64,@function
        .size           $__internal_8_$__cuda_sm20_div_s64,(.L_x_14714 - $__internal_8_$__cuda_sm20_div_s64)
$__internal_8_$__cuda_sm20_div_s64:
        /* <DEDUP_REMOVED lines=25> */
[----:B------:R-:W-:Y:S01]  /*5210*/  IADD3 R14, P0, PT, RZ, -R38, RZ ;  /* 0x80000026ff0e7210 */ /* 0x000fe20007f1e0ff */
[----:B------:R-:W-:Y:S01]  /*5220*/  IMAD.MOV.U32 R39, RZ, RZ, RZ ;  /* 0x000000ffff277224 */ /* 0x000fe200078e00ff */
[----:B------:R-:W-:Y:S01]  /*5230*/  ISETP.GE.AND P1, PT, R19, RZ, PT ;  /* 0x000000ff1300720c */ /* 0x000fe20003f26270 */
[----:B------:R-:W-:Y:S02]  /*5240*/  IMAD R10, R21, R28, R10 ;  /* 0x0000001c150a7224 */ /* 0x000fe400078e020a */
[----:B------:R-:W-:-:S04]  /*5250*/  IMAD.HI.U32 R36, R37, R14, RZ ;  /* 0x0000000e25247227 */ /* 0x000fc800078e00ff */
[----:B------:R-:W-:-:S04]  /*5260*/  IMAD.X R10, RZ, RZ, ~R10, P0 ;  /* 0x000000ffff0a7224 */ /* 0x000fc800000e0e0a */
[----:B------:R-:W-:-:S04]  /*5270*/  IMAD.WIDE.U32 R36, P4, R37, R10, R36 ;  /* 0x0000000a25247225 */ /* 0x000fc80007880024 */
[----:B------:R-:W-:-:S04]  /*5280*/  IMAD.HI.U32 R13, P3, R21, R14, R36 ;  /* 0x0000000e150d7227 */ /* 0x000fc80007860024 */
[CC--:B------:R-:W-:Y:S02]  /*5290*/  IMAD R14, R21.reuse, R10.reuse, RZ ;  /* 0x0000000a150e7224 */ /* 0x0c0fe400078e02ff */
[----:B------:R-:W-:-:S03]  /*52a0*/  IMAD.HI.U32 R10, R21, R10, RZ ;  /* 0x0000000a150a7227 */ /* 0x000fc600078e00ff */
[----:B------:R-:W-:Y:S01]  /*52b0*/  IADD3 R14, P2, PT, R14, R13, RZ ;  /* 0x0000000d0e0e7210 */ /* 0x000fe20007f5e0ff */
[----:B------:R-:W-:Y:S01]  /*52c0*/  IMAD.X R37, R10, 0x1, R21, P4 ;  /* 0x000000010a257824 */ /* 0x000fe200020e0615 */
[----:B------:R-:W-:-:S04]  /*52d0*/  IADD3 R13, P0, PT, RZ, -R20, RZ ;  /* 0x80000014ff0d7210 */ /* 0x000fc80007f1e0ff */
[----:B------:R-:W-:Y:S02]  /*52e0*/  SEL R13, R13, R20, !P1 ;  /* 0x000000140d0d7207 */ /* 0x000fe40004800000 */
[----:B------:R-:W-:Y:S02]  /*52f0*/  IADD3.X R20, PT, PT, RZ, ~R19, RZ, P0, !PT ;  /* 0x80000013ff147210 */ /* 0x000fe400007fe4ff */
[----:B------:R-:W-:Y:S01]  /*5300*/  IADD3.X R37, PT, PT, RZ, RZ, R37, P2, P3 ;  /* 0x000000ffff257210 */ /* 0x000fe200017e6425 */
[----:B------:R-:W-:Y:S01]  /*5310*/  IMAD.HI.U32 R38, R14, R13, RZ ;  /* 0x0000000d0e267227 */ /* 0x000fe200078e00ff */
[----:B------:R-:W-:-:S05]  /*5320*/  SEL R10, R20, R19, !P1 ;  /* 0x00000013140a7207 */ /* 0x000fca0004800000 */
[----:B------:R-:W-:-:S04]  /*5330*/  IMAD.WIDE.U32 R38, R14, R10, R38 ;  /* 0x0000000a0e267225 */ /* 0x000fc800078e0026 */
[C---:B------:R-:W-:Y:S02]  /*5340*/  IMAD R21, R37.reuse, R10, RZ ;  /* 0x0000000a25157224 */ /* 0x040fe400078e02ff */
[----:B------:R-:W-:-:S04]  /*5350*/  IMAD.HI.U32 R14, P0, R37, R13, R38 ;  /* 0x0000000d250e7227 */ /* 0x000fc80007800026 */
[----:B------:R-:W-:Y:S01]  /*5360*/  IMAD.HI.U32 R20, R37, R10, RZ ;  /* 0x0000000a25147227 */ /* 0x000fe200078e00ff */
[----:B------:R-:W-:-:S03]  /*5370*/  IADD3 R21, P1, PT, R21, R14, RZ ;  /* 0x0000000e15157210 */ /* 0x000fc60007f3e0ff */
[----:B------:R-:W-:Y:S02]  /*5380*/  IMAD.X R20, RZ, RZ, R20, P0 ;  /* 0x000000ffff147224 */ /* 0x000fe400000e0614 */
[----:B------:R-:W-:-:S04]  /*5390*/  IMAD.WIDE.U32 R36, R21, R28, RZ ;  /* 0x0000001c15247225 */ /* 0x000fc800078e00ff */
[----:B------:R-:W-:Y:S01]  /*53a0*/  IMAD R37, R21, R29, R37 ;  /* 0x0000001d15257224 */ /* 0x000fe200078e0225 */
[----:B------:R-:W-:Y:S01]  /*53b0*/  IADD3 R13, P0, PT, -R36, R13, RZ ;  /* 0x0000000d240d7210 */ /* 0x000fe20007f1e1ff */
[----:B------:R-:W-:-:S03]  /*53c0*/  IMAD.X R20, RZ, RZ, R20, P1 ;  /* 0x000000ffff147224 */ /* 0x000fc600008e0614 */
[CC--:B------:R-:W-:Y:S01]  /*53d0*/  ISETP.GE.U32.AND P3, PT, R13.reuse, R28.reuse, PT ;  /* 0x0000001c0d00720c */ /* 0x0c0fe20003f66070 */
[-C--:B------:R-:W-:Y:S01]  /*53e0*/  IMAD R37, R20, R28.reuse, R37 ;  /* 0x0000001c14257224 */ /* 0x080fe200078e0225 */
[----:B------:R-:W-:-:S04]  /*53f0*/  IADD3 R14, P2, PT, R13, -R28, RZ ;  /* 0x8000001c0d0e7210 */ /* 0x000fc80007f5e0ff */
[----:B------:R-:W-:-:S04]  /*5400*/  IADD3.X R10, PT, PT, ~R37, R10, RZ, P0, !PT ;  /* 0x0000000a250a7210 */ /* 0x000fc800007fe5ff */
[----:B------:R-:W-:-:S04]  /*5410*/  ISETP.GE.U32.AND.EX P3, PT, R10, R29, PT, P3 ;  /* 0x0000001d0a00720c */ /* 0x000fc80003f66130 */
[----:B------:R-:W-:Y:S02]  /*5420*/  SEL R13, R14, R13, P3 ;  /* 0x0000000d0e0d7207 */ /* 0x000fe40001800000 */
[----:B------:R-:W-:Y:S02]  /*5430*/  IADD3 R14, P1, PT, R21, 0x1, RZ ;  /* 0x00000001150e7810 */ /* 0x000fe40007f3e0ff */
[----:B------:R-:W-:Y:S01]  /*5440*/  ISETP.GE.U32.AND P0, PT, R13, R28, PT ;  /* 0x0000001c0d00720c */ /* 0x000fe20003f06070 */
[----:B------:R-:W-:Y:S01]  /*5450*/  IMAD.X R13, R10, 0x1, ~R29, P2 ;  /* 0x000000010a0d7824 */ /* 0x000fe200010e0e1d */
[----:B------:R-:W-:Y:S01]  /*5460*/  SEL R14, R14, R21, P3 ;  /* 0x000000150e0e7207 */ /* 0x000fe20001800000 */
[----:B------:R-:W-:-:S03]  /*5470*/  IMAD.X R21, RZ, RZ, R20, P1 ;  /* 0x000000ffff157224 */ /* 0x000fc600008e0614 */
[----:B------:R-:W-:Y:S02]  /*5480*/  SEL R13, R13, R10, P3 ;  /* 0x0000000a0d0d7207 */ /* 0x000fe40001800000 */
[----:B------:R-:W-:Y:S01]  /*5490*/  SEL R21, R21, R20, P3 ;  /* 0x0000001415157207 */ /* 0x000fe20001800000 */
[----:B------:R-:W-:Y:S01]  /*54a0*/  IMAD.MOV.U32 R20, RZ, RZ, R16 ;  /* 0x000000ffff147224 */ /* 0x000fe200078e0010 */
        /* <DEDUP_REMOVED lines=11> */
[----:B------:R-:W-:Y:S01]  /*5560*/  SEL R14, R14, R21, !P2 ;  /* 0x000000150e0e7207 */ /* 0x000fe20005000000 */
[----:B------:R-:W-:Y:S01]  /*5570*/  IMAD.MOV.U32 R21, RZ, RZ, 0x0 ;  /* 0x00000000ff157424 */ /* 0x000fe200078e00ff */
[----:B------:R-:W-:Y:S02]  /*5580*/  SEL R10, R10, R37, !P2 ;  /* 0x000000250a0a7207 */ /* 0x000fe40005000000 */
[----:B------:R-:W-:Y:S02]  /*5590*/  SEL R13, R14, 0xffffffff, P0 ;  /* 0xffffffff0e0d7807 */ /* 0x000fe40000000000 */
[----:B------:R-:W-:Y:S01]  /*55a0*/  SEL R10, R10, 0xffffffff, P0 ;  /* 0xffffffff0a0a7807 */ /* 0x000fe20000000000 */
[----:B------:R-:W-:Y:S06]  /*55b0*/  RET.REL.NODEC R20 `(_ZN5flash32flash_fwd_splitkv_combine_kernelI23Flash_fwd_kernel_traitsILi64ELi64ELi256ELi4ELb0ELb0EN7cutlass10bfloat16_tE19Flash_kernel_traitsILi64ELi64ELi256ELi4ES3_EELi8ELi6ELb1EEEvNS_16Flash_fwd_paramsE) ;  /* 0xffffffa814907950 */ /* 0x000fec0003c3ffff */
.L_x_336:
        /* <DEDUP_REMOVED lines=12> */
.L_x_14714:


//--------------------- .text._ZN5flash32flash_fwd_splitkv_combine_kernelI23Flash_fwd_kernel_traitsILi64ELi64ELi256ELi4ELb0ELb0EN7cutlass10bfloat16_tE19Flash_kernel_traitsILi64ELi64ELi256ELi4ES3_EELi8ELi5ELb1EEEvNS_16Flash_fwd_paramsE --------------------------
	.section	.text._ZN5flash32flash_fwd_splitkv_combine_kernelI23Flash_fwd_kernel_traitsILi64ELi64ELi256ELi4ELb0ELb0EN7cutlass10bfloat16_tE19Flash_kernel_traitsILi64ELi64ELi256ELi4ES3_EELi8ELi5ELb1EEEvNS_16Flash_fwd_paramsE,"ax",@progbits
	.align	128
        .global         _ZN5flash32flash_fwd_splitkv_combine_kernelI23Flash_fwd_kernel_traitsILi64ELi64ELi256ELi4ELb0ELb0EN7cutlass10bfloat16_tE19Flash_kernel_traitsILi64ELi64ELi256ELi4ES3_EELi8ELi5ELb1EEEvNS_16Flash_fwd_paramsE
        .type           _ZN5flash32flash_fwd_splitkv_combine_kernelI23Flash_fwd_kernel_traitsILi64ELi64ELi256ELi4ELb0ELb0EN7cutlass10bfloat16_tE19Flash_kernel_traitsILi64ELi64ELi256ELi4ES3_EELi8ELi5ELb1EEEvNS_16Flash_fwd_paramsE,@function
        .size           _ZN5flash32flash_fwd_splitkv_combine_kernelI23Flash_fwd_kernel_traitsILi64ELi64ELi256ELi4ELb0ELb0EN7cutlass10bfloat16_tE19Flash_kernel_traitsILi64ELi64ELi256ELi4ES3_EELi8ELi5ELb1EEEvNS_16Flash_fwd_paramsE,(.L_x_14715 - _ZN5flash32flash_fwd_splitkv_combine_kernelI23Flash_fwd_kernel_traitsILi64ELi64ELi256ELi4ELb0ELb0EN7cutlass10bfloat16_tE19Flash_kernel_traitsILi64ELi64ELi256ELi4ES3_EELi8ELi5ELb1EEEvNS_16Flash_fwd_paramsE)
        .other          _ZN5flash32flash_fwd_splitkv_combine_kernelI23Flash_fwd_kernel_traitsILi64ELi64ELi256ELi4ELb0ELb0EN7cutlass10bfloat16_tE19Flash_kernel_traitsILi64ELi64ELi256ELi4ES3_EELi8ELi5ELb1EEEvNS_16Flash_fwd_paramsE,@"STO_CUDA_ENTRY STV_DEFAULT"
_ZN5flash32flash_fwd_splitkv_combine_kernelI23Flash_fwd_kernel_traitsILi64ELi64ELi256ELi4ELb0ELb0EN7cutlass10bfloat16_tE19Flash_kernel_traitsILi64ELi64ELi256ELi4ES3_EELi8ELi5ELb1EEEvNS_16Flash_fwd_paramsE:
.text._ZN5flash32flash_fwd_splitkv_combine_kernelI23Flash_fwd_kernel_traitsILi64ELi64ELi256ELi4ELb0ELb0EN7cutlass10bfloat16_tE19Flash_kernel_traitsILi64ELi64ELi256ELi4ES3_EELi8ELi5ELb1EEEvNS_16Flash_fwd_paramsE:
        /* <DEDUP_REMOVED lines=38> */
.L_x_337:
[----:B------:R-:W-:Y:S01]  /*0260*/  IMAD.U32 R22, RZ, RZ, UR21 ;  /* 0x00000015ff167e24 */ /* 0x000fe2000f8e00ff */
[----:B------:R-:W-:Y:S01]  /*0270*/  MOV R20, UR19 ;  /* 0x0000001300147c02 */ /* 0x000fe20008000f00 */
[----:B------:R-:W-:Y:S01]  /*0280*/  IMAD.U32 R19, RZ, RZ, UR15 ;  /* 0x0000000fff137e24 */ /* 0x000fe2000f8e00ff */
[----:B------:R-:W-:Y:S02]  /*0290*/  MOV R18, UR14 ;  /* 0x0000000e00127c02 */ /* 0x000fe40008000f00 */
[----:B------:R-:W-:Y:S02]  /*02a0*/  MOV R16, 0x2c0 ;  /* 0x000002c000107802 */ /* 0x000fe40000000f00 */
[----:B------:R-:W-:Y:S05]  /*02b0*/  CALL.REL.NOINC `($__internal_9_$__cuda_sm20_div_s64) ;  /* 0x00000048008c7944 */ /* 0x000fea0003c00000 */
.L_x_338:
        /* <DEDUP_REMOVED lines=30> */
.L_x_340:
[----:B------:R-:W-:Y:S01]  /*04a0*/  IMAD.MOV.U32 R22, RZ, RZ, R10 ;  /* 0x000000ffff167224 */ /* 0x000fe200078e000a */
[----:B------:R-:W-:Y:S02]  /*04b0*/  MOV R19, R11 ;  /* 0x0000000b00137202 */ /* 0x000fe40000000f00 */
[----:B------:R-:W-:Y:S02]  /*04c0*/  MOV R16, 0x4e0 ;  /* 0x000004e000107802 */ /* 0x000fe40000000f00 */
[----:B------:R-:W-:Y:S05]  /*04d0*/  CALL.REL.NOINC `($__internal_9_$__cuda_sm20_div_s64) ;  /* 0x0000004800047944 */ /* 0x000fea0003c00000 */
[----:B------:R-:W-:Y:S02]  /*04e0*/  MOV R4, R10 ;  /* 0x0000000a00047202 */ /* 0x000fe40000000f00 */
[----:B------:R-:W-:Y:S02]  /*04f0*/  MOV R5, R11 ;  /* 0x0000000b00057202 */ /* 0x000fe40000000f00 */
.L_x_341:
[----:B------:R-:W-:Y:S05]  /*0500*/  BSYNC.RECONVERGENT B0 ;  /* 0x0000000000007941 */ /* 0x000fea0003800200 */
.L_x_339:
        /* <DEDUP_REMOVED lines=57> */
.L_x_343:
[----:B------:R-:W-:Y:S01]  /*08a0*/  IMAD.MOV.U32 R22, RZ, RZ, R20 ;  /* 0x000000ffff167224 */ /* 0x000fe200078e0014 */
[----:B------:R-:W-:Y:S01]  /*08b0*/  MOV R20, R9 ;  /* 0x0000000900147202 */ /* 0x000fe20000000f00 */
[----:B------:R-:W-:Y:S01]  /*08c0*/  IMAD.MOV.U32 R19, RZ, RZ, R18 ;  /* 0x000000ffff137224 */ /* 0x000fe200078e0012 */
[----:B------:R-:W-:Y:S02]  /*08d0*/  MOV R18, R29 ;  /* 0x0000001d00127202 */ /* 0x000fe40000000f00 */
[----:B------:R-:W-:Y:S02]  /*08e0*/  MOV R16, 0x900 ;  /* 0x0000090000107802 */ /* 0x000fe40000000f00 */
[----:B------:R-:W-:Y:S05]  /*08f0*/  CALL.REL.NOINC `($__internal_9_$__cuda_sm20_div_s64) ;  /* 0x0000004000fc7944 */ /* 0x000fea0003c00000 */
.L_x_344:
[----:B------:R-:W-:Y:S05]  /*0900*/  BSYNC.RECONVERGENT B0 ;  /* 0x0000000000007941 */ /* 0x000fea0003800200 */
.L_x_342:
        /* <DEDUP_REMOVED lines=124> */
.L_x_346:
[----:B------:R-:W-:Y:S01]  /*10d0*/  IMAD.MOV.U32 R22, RZ, RZ, R10 ;  /* 0x000000ffff167224 */ /* 0x000fe200078e000a */
[----:B------:R-:W-:Y:S01]  /*10e0*/  MOV R20, R8 ;  /* 0x0000000800147202 */ /* 0x000fe20000000f00 */
[----:B------:R-:W-:Y:S01]  /*10f0*/  IMAD.MOV.U32 R19, RZ, RZ, R11 ;  /* 0x000000ffff137224 */ /* 0x000fe200078e000b */
[----:B------:R-:W-:Y:S02]  /*1100*/  MOV R18, R0 ;  /* 0x0000000000127202 */ /* 0x000fe40000000f00 */
[----:B------:R-:W-:Y:S02]  /*1110*/  MOV R16, 0x1130 ;  /* 0x0000113000107802 */ /* 0x000fe40000000f00 */
[----:B------:R-:W-:Y:S05]  /*1120*/  CALL.REL.NOINC `($__internal_9_$__cuda_sm20_div_s64) ;  /* 0x0000003800f07944 */ /* 0x000fea0003c00000 */
[----:B------:R-:W-:Y:S02]  /*1130*/  MOV R32, R10 ;  /* 0x0000000a00207202 */ /* 0x000fe40000000f00 */
[----:B------:R-:W-:Y:S02]  /*1140*/  MOV R33, R11 ;  /* 0x0000000b00217202 */ /* 0x000fe40000000f00 */
.L_x_347:
[----:B------:R-:W-:Y:S05]  /*1150*/  BSYNC.RECONVERGENT B0 ;  /* 0x0000000000007941 */ /* 0x000fea0003800200 */
.L_x_345:
        /* <DEDUP_REMOVED lines=57> */
.L_x_349:
[----:B------:R-:W-:Y:S01]  /*14f0*/  IMAD.MOV.U32 R22, RZ, RZ, R4 ;  /* 0x000000ffff167224 */ /* 0x000fe200078e0004 */
[----:B------:R-:W-:Y:S01]  /*1500*/  MOV R19, R5 ;  /* 0x0000000500137202 */ /* 0x000fe20000000f00 */
[----:B------:R-:W-:Y:S01]  /*1510*/  IMAD.MOV.U32 R20, RZ, RZ, R7 ;  /* 0x000000ffff147224 */ /* 0x000fe200078e0007 */
[----:B------:R-:W-:Y:S02]  /*1520*/  MOV R16, 0x1540 ;  /* 0x0000154000107802 */ /* 0x000fe40000000f00 */
[----:B------:R-:W-:Y:S05]  /*1530*/  CALL.REL.NOINC `($__internal_9_$__cuda_sm20_div_s64) ;  /* 0x0000003400ec7944 */ /* 0x000fea0003c00000 */
[----:B------:R-:W-:Y:S02]  /*1540*/  MOV R14, R10 ;  /* 0x0000000a000e7202 */ /* 0x000fe40000000f00 */
[----:B------:R-:W-:Y:S02]  /*1550*/  MOV R15, R11 ;  /* 0x0000000b000f7202 */ /* 0x000fe40000000f00 */
.L_x_350:
[----:B------:R-:W-:Y:S05]  /*1560*/  BSYNC.RECONVERGENT B0 ;  /* 0x0000000000007941 */ /* 0x000fea0003800200 */
.L_x_348:
        /* <DEDUP_REMOVED lines=35> */
[----:B------:R-:W5:Y:S01]  /*17a0*/  @!P0 S2R R12, SR_CgaCtaId ;  /* 0x00000000000c8919 */ /* 0x000f620000008800 */
[----:B------:R-:W-:Y:S02]  /*17b0*/  @!P1 MOV R16, 0x400 ;  /* 0x0000040000109802 */ /* 0x000fe40000000f00 */
[----:B------:R-:W-:Y:S02]  /*17c0*/  @!P1 SHF.L.U32 R17, R4, 0x2, RZ ;  /* 0x0000000204119819 */ /* 0x000fe400000006ff */
[----:B------:R-:W-:Y:S02]  /*17d0*/  @!P0 MOV R19, 0x400 ;  /* 0x0000040000138802 */ /* 0x000fe40000000f00 */
[----:B------:R-:W-:-:S02]  /*17e0*/  @!P0 MOV R13, 0x400 ;  /* 0x00000400000d8802 */ /* 0x000fc40000000f00 */
[----:B------:R-:W-:Y:S02]  /*17f0*/  @!P1 LOP3.LUT R18, R17, 0x1c, RZ, 0xc0, !PT ;  /* 0x0000001c11129812 */ /* 0x000fe400078ec0ff */
[----:B-1----:R-:W-:Y:S01]  /*1800*/  @!P1 LEA R11, R11, R16, 0x18 ;  /* 0x000000100b0b9211 */ /* 0x002fe200078ec0ff */
[----:B------:R-:W-:Y:S01]  /*1810*/  @!P0 IMAD.SHL.U32 R16, R4, 0x4, RZ ;  /* 0x0000000404108824 */ /* 0x000fe200078e00ff */
[----:B----4-:R-:W-:-:S04]  /*1820*/  @!P0 LEA R10, R10, R19, 0x18 ;  /* 0x000000130a0a8211 */ /* 0x010fc800078ec0ff */
[----:B------:R-:W-:Y:S02]  /*1830*/  @!P0 LOP3.LUT R17, R16, 0x1c, RZ, 0xc0, !PT ;  /* 0x0000001c10118812 */ /* 0x000fe400078ec0ff */
[----:B-----5:R-:W-:Y:S02]  /*1840*/  @!P0 LEA R13, R12, R13, 0x18 ;  /* 0x0000000d0c0d8211 */ /* 0x020fe400078ec0ff */
[----:B------:R-:W-:Y:S01]  /*1850*/  SHF.R.U32.HI R12, RZ, 0x4, R4 ;  /* 0x00000004ff0c7819 */ /* 0x000fe20000011604 */
[----:B------:R-:W-:Y:S02]  /*1860*/  @!P1 IMAD.IADD R18, R18, 0x1, R11 ;  /* 0x0000000112129824 */ /* 0x000fe400078e020b */
[----:B------:R-:W-:Y:S02]  /*1870*/  @!P0 IMAD.IADD R10, R17, 0x1, R10 ;  /* 0x00000001110a8824 */ /* 0x000fe400078e020a */
[----:B------:R-:W-:Y:S02]  /*1880*/  @!P0 IMAD R16, R12, 0x4, R13 ;  /* 0x000000040c108824 */ /* 0x000fe400078e020d */
[----:B------:R-:W-:-:S02]  /*1890*/  @!P1 IMAD R13, R3, 0x24, R18 ;  /* 0x00000024030d9824 */ /* 0x000fc400078e0212 */
[----:B------:R-:W-:Y:S01]  /*18a0*/  @!P0 IMAD R18, R3, 0x24, R10 ;  /* 0x0000002403128824 */ /* 0x000fe200078e020a */
[----:B------:R-:W-:Y:S01]  /*18b0*/  @!P0 LOP3.LUT R11, R4, 0xf, RZ, 0xc0, !PT ;  /* 0x0000000f040b8812 */ /* 0x000fe200078ec0ff */
[----:B0-----:R-:W-:Y:S01]  /*18c0*/  IMAD.MOV.U32 R25, RZ, RZ, -0x800000 ;  /* 0xff800000ff197424 */ /* 0x001fe200078e00ff */
[----:B------:R-:W-:Y:S01]  /*18d0*/  MOV R24, 0xff800000 ;  /* 0xff80000000187802 */ /* 0x000fe20000000f00 */
[----:B------:R-:W0:Y:S02]  /*18e0*/  LDC R3, c[0x0][0x434] ;  /* 0x00010d00ff037b82 */ /* 0x000e240000000800 */
[----:B------:R-:W-:Y:S01]  /*18f0*/  @!P0 IMAD R21, R11, 0x24, R16 ;  /* 0x000000240b158824 */ /* 0x000fe200078e0210 */
[----:B0-----:R-:W-:-:S04]  /*1900*/  IABS R10, R3 ;  /* 0x00000003000a7213 */ /* 0x001fc80000000000 */
[----:B------:R-:W0:Y:S08]  /*1910*/  I2F.RP R17, R10 ;  /* 0x0000000a00117306 */ /* 0x000e300000209400 */
[----:B0-----:R-:W0:Y:S02]  /*1920*/  MUFU.RCP R19, R17 ;  /* 0x0000001100137308 */ /* 0x001e240000001000 */
[----:B0-----:R-:W-:Y:S01]  /*1930*/  VIADD R19, R19, 0xffffffe ;  /* 0x0ffffffe13137836 */ /* 0x001fe20000000000 */
[----:B------:R-:W0:Y:S05]  /*1940*/  LDC R17, c[0x0][0x3e0] ;  /* 0x0000f800ff117b82 */ /* 0x000e2a0000000800 */
[----:B------:R-:W1:Y:S01]  /*1950*/  F2I.FTZ.U32.TRUNC.NTZ R19, R19 ;  /* 0x0000001300137305 */ /* 0x000e62000021f000 */
[----:B--2---:R-:W-:Y:S04]  /*1960*/  @!P1 STS [R13], R6 ;  /* 0x000000060d009388 */ /* 0x004fe80000000800 */
[----:B---3--:R-:W-:Y:S01]  /*1970*/  @!P0 STS [R18+0x240], R5 ;  /* 0x0002400512008388 */ /* 0x008fe20000000800 */
[----:B------:R-:W-:Y:S06]  /*1980*/  BAR.SYNC.DEFER_BLOCKING 0x0 ;  /* 0x0000000000007b1d */ /* 0x000fec0000010000 */
[----:B------:R-:W-:Y:S04]  /*1990*/  @!P0 LDS R25, [R21] ;  /* 0x0000000015198984 */ /* 0x000fe80000000800 */
[----:B------:R-:W2:Y:S02]  /*19a0*/  @!P0 LDS R24, [R21+0x240] ;  /* 0x0002400015188984 */ /* 0x000ea40000000800 */
[----:B--2---:R-:W-:-:S05]  /*19b0*/  FMNMX.FTZ R20, R24, R25, !PT ;  /* 0x0000001918147209 */ /* 0x004fca0007810000 */
[----:B------:R-:W2:Y:S02]  /*19c0*/  SHFL.BFLY PT, R11, R20, 0x8, 0x1f ;  /* 0x0d001f00140b7f89 */ /* 0x000ea400000e0000 */
[----:B--2---:R-:W-:-:S05]  /*19d0*/  FMNMX.FTZ R13, R20, R11, !PT ;  /* 0x0000000b140d7209 */ /* 0x004fca0007810000 */
[----:B------:R-:W2:Y:S01]  /*19e0*/  SHFL.BFLY PT, R16, R13, 0x4, 0x1f ;  /* 0x0c801f000d107f89 */ /* 0x000ea200000e0000 */
[----:B-1----:R-:W-:Y:S02]  /*19f0*/  IMAD.MOV R5, RZ, RZ, -R19 ;  /* 0x000000ffff057224 */ /* 0x002fe400078e0a13 */
[----:B------:R-:W-:Y:S02]  /*1a00*/  IMAD.MOV.U32 R18, RZ, RZ, RZ ;  /* 0x000000ffff127224 */ /* 0x000fe400078e00ff */
[----:B------:R-:W-:Y:S01]  /*1a10*/  IMAD R6, R5, R10, RZ ;  /* 0x0000000a05067224 */ /* 0x000fe200078e02ff */
[----:B--2---:R-:W-:-:S05]  /*1a20*/  FMNMX.FTZ R16, R13, R16, !PT ;  /* 0x000000100d107209 */ /* 0x004fca0007810000 */
[----:B------:R-:W1:Y:S01]  /*1a30*/  SHFL.BFLY PT, R11, R16, 0x2, 0x1f ;  /* 0x0c401f00100b7f89 */ /* 0x000e6200000e0000 */
[----:B------:R-:W-:Y:S01]  /*1a40*/  IMAD.HI.U32 R6, R19, R6, R18 ;  /* 0x0000000613067227 */ /* 0x000fe200078e0012 */
[----:B------:R-:W-:-:S05]  /*1a50*/  IABS R5, R2 ;  /* 0x0000000200057213 */ /* 0x000fca0000000000 */
[----:B------:R-:W-:-:S04]  /*1a60*/  IMAD.HI.U32 R18, R6, R5, RZ ;  /* 0x0000000506127227 */ /* 0x000fc800078e00ff */
[----:B------:R-:W-:-:S04]  /*1a70*/  IMAD.MOV R6, RZ, RZ, -R18 ;  /* 0x000000ffff067224 */ /* 0x000fc800078e0a12 */
[----:B------:R-:W-:Y:S01]  /*1a80*/  IMAD R5, R10, R6, R5 ;  /* 0x000000060a057224 */ /* 0x000fe200078e0205 */
[----:B-1----:R-:W-:-:S05]  /*1a90*/  FMNMX.FTZ R11, R16, R11, !PT ;  /* 0x0000000b100b7209 */ /* 0x002fca0007810000 */
[----:B------:R-:W1:Y:S01]  /*1aa0*/  SHFL.BFLY PT, R6, R11, 0x1, 0x1f ;  /* 0x0c201f000b067f89 */ /* 0x000e6200000e0000 */
[----:B------:R-:W-:Y:S02]  /*1ab0*/  ISETP.GT.U32.AND P2, PT, R10, R5, PT ;  /* 0x000000050a00720c */ /* 0x000fe40003f44070 */
[----:B------:R-:W-:-:S04]  /*1ac0*/  LOP3.LUT R2, R2, R3, RZ, 0x3c, !PT ;  /* 0x0000000302027212 */ /* 0x000fc800078e3cff */
[----:B------:R-:W-:Y:S02]  /*1ad0*/  ISETP.GE.AND P1, PT, R2, RZ, PT ;  /* 0x000000ff0200720c */ /* 0x000fe40003f26270 */
[----:B-1----:R-:W-:-:S04]  /*1ae0*/  FMNMX.FTZ R6, R11, R6, !PT ;  /* 0x000000060b067209 */ /* 0x002fc80007810000 */
[----:B------:R-:W-:-:S04]  /*1af0*/  FSETP.NEU.FTZ.AND P0, PT, R6, -INF , PT ;  /* 0xff8000000600780b */ /* 0x000fc80003f1d000 */
[----:B------:R-:W-:Y:S01]  /*1b00*/  FSEL R2, R6, RZ, P0 ;  /* 0x000000ff06027208 */ /* 0x000fe20000000000 */
[----:B------:R-:W-:-:S04]  /*1b10*/  @!P2 IMAD.IADD R5, R5, 0x1, -R10 ;  /* 0x000000010505a824 */ /* 0x000fc800078e0a0a */
[C---:B------:R-:W-:Y:S01]  /*1b20*/  FADD.FTZ R6, -R2.reuse, R25 ;  /* 0x0000001902067221 */ /* 0x040fe20000010100 */
[----:B------:R-:W-:-:S03]  /*1b30*/  FADD.FTZ R21, -R2, R24 ;  /* 0x0000001802157221 */ /* 0x000fc60000010100 */
[----:B------:R-:W-:Y:S01]  /*1b40*/  FMUL.FTZ R6, R6, 1.4426950216293334961 ;  /* 0x3fb8aa3b06067820 */ /* 0x000fe20000410000 */
[----:B------:R-:W-:Y:S01]  /*1b50*/  FMUL.FTZ R21, R21, 1.4426950216293334961 ;  /* 0x3fb8aa3b15157820 */ /* 0x000fe20000410000 */
[----:B------:R-:W-:-:S03]  /*1b60*/  ISETP.GE.U32.AND P3, PT, R5, R10, PT ;  /* 0x0000000a0500720c */ /* 0x000fc60003f66070 */
[----:B------:R-:W-:Y:S01]  /*1b70*/  MUFU.EX2 R23, R21 ;  /* 0x0000001500177308 */ /* 0x000fe20000000800 */
[----:B------:R-:W-:-:S07]  /*1b80*/  ISETP.NE.AND P0, PT, R3, RZ, PT ;  /* 0x000000ff0300720c */ /* 0x000fce0003f05270 */
[----:B------:R-:W1:Y:S01]  /*1b90*/  MUFU.EX2 R6, R6 ;  /* 0x0000000600067308 */ /* 0x000e620000000800 */
[----:B------:R-:W-:Y:S01]  /*1ba0*/  @!P2 IADD3 R18, PT, PT, R18, 0x1, RZ ;  /* 0x000000011212a810 */ /* 0x000fe20007ffe0ff */
[----:B------:R-:W-:-:S04]  /*1bb0*/  USHF.R.S32.HI UR4, URZ, 0x1f, UR22 ;  /* 0x0000001fff047899 */ /* 0x000fc80008011416 */
        /* <DEDUP_REMOVED lines=20> */
[----:B---3--:R-:W-:-:S05]  /*1d00*/  FADD.FTZ R21, R10, R21 ;  /* 0x000000150a157221 */ /* 0x008fca0000010000 */
[----:B------:R-:W3:Y:S01]  /*1d10*/  SHFL.BFLY PT, R20, R21, 0x2, 0x1f ;  /* 0x0c401f0015147f89 */ /* 0x000ee200000e0000 */
[--C-:B--2---:R-:W-:Y:S02]  /*1d20*/  IMAD.MOV R22, RZ, RZ, -R11.reuse ;  /* 0x000000ffff167224 */ /* 0x104fe400078e0a0b */
[----:B------:R-:W-:Y:S02]  /*1d30*/  IMAD.MOV.U32 R10, RZ, RZ, RZ ;  /* 0x000000ffff0a7224 */ /* 0x000fe400078e00ff */
[----:B------:R-:W-:Y:S02]  /*1d40*/  IMAD R22, R22, R19, RZ ;  /* 0x0000001316167224 */ /* 0x000fe400078e02ff */
[----:B------:R-:W-:Y:S01]  /*1d50*/  VIADD R16, R19, UR18 ;  /* 0x0000001213107c36 */ /* 0x000fe20008000000 */
[----:B-1----:R-:W-:Y:S01]  /*1d60*/  IADD3 R6, PT, PT, RZ, -R27, RZ ;  /* 0x8000001bff067210 */ /* 0x002fe20007ffe0ff */
[----:B------:R-:W-:-:S03]  /*1d70*/  IMAD.HI.U32 R22, R11, R22, R10 ;  /* 0x000000160b167227 */ /* 0x000fc600078e000a */
[----:B------:R-:W-:Y:S01]  /*1d80*/  IABS R10, R16 ;  /* 0x00000010000a7213 */ /* 0x000fe20000000000 */
[----:B------:R-:W-:Y:S01]  /*1d90*/  IMAD R11, R6, R13, RZ ;  /* 0x0000000d060b7224 */ /* 0x000fe200078e02ff */
[----:B------:R-:W-:Y:S01]  /*1da0*/  IABS R6, R5 ;  /* 0x0000000500067213 */ /* 0x000fe20000000000 */
[----:B------:R-:W-:Y:S02]  /*1db0*/  IMAD.MOV.U32 R26, RZ, RZ, RZ ;  /* 0x000000ffff1a7224 */ /* 0x000fe400078e00ff */
[----:B------:R-:W-:-:S04]  /*1dc0*/  IMAD.HI.U32 R23, R22, R10, RZ ;  /* 0x0000000a16177227 */ /* 0x000fc800078e00ff */
[----:B------:R-:W-:-:S04]  /*1dd0*/  IMAD.HI.U32 R11, R27, R11, R26 ;  /* 0x0000000b1b0b7227 */ /* 0x000fc800078e001a */
[----:B------:R-:W-:Y:S02]  /*1de0*/  IMAD.MOV R6, RZ, RZ, -R6 ;  /* 0x000000ffff067224 */ /* 0x000fe400078e0a06 */
[----:B---3--:R-:W-:Y:S01]  /*1df0*/  FADD.FTZ R20, R21, R20 ;  /* 0x0000001415147221 */ /* 0x008fe20000010000 */
[----:B------:R-:W-:-:S04]  /*1e00*/  IMAD.HI.U32 R11, R11, R10, RZ ;  /* 0x0000000a0b0b7227 */ /* 0x000fc800078e00ff */
[--C-:B------:R-:W-:Y:S02]  /*1e10*/  IMAD R22, R23, R6, R10.reuse ;  /* 0x0000000617167224 */ /* 0x100fe400078e020a */
[----:B------:R-:W-:Y:S01]  /*1e20*/  IMAD.MOV R6, RZ, RZ, -R11 ;  /* 0x000000ffff067224 */ /* 0x000fe200078e0a0b */
[----:B------:R-:W1:Y:S02]  /*1e30*/  SHFL.BFLY PT, R21, R20, 0x1, 0x1f ;  /* 0x0c201f0014157f89 */ /* 0x000e6400000e0000 */
[----:B------:R-:W-:Y:S01]  /*1e40*/  ISETP.GT.U32.AND P2, PT, R19, R22, PT ;  /* 0x000000161300720c */ /* 0x000fe20003f44070 */
[----:B------:R-:W-:-:S05]  /*1e50*/  IMAD R6, R13, R6, R10 ;  /* 0x000000060d067224 */ /* 0x000fca00078e020a */
[----:B------:R-:W-:-:S07]  /*1e60*/  ISETP.GT.U32.AND P0, PT, R13, R6, PT ;  /* 0x000000060d00720c */ /* 0x000fce0003f04070 */
[----:B------:R-:W-:-:S04]  /*1e70*/  @!P2 IADD3 R22, PT, PT, R22, -R19, RZ ;  /* 0x800000131616a210 */ /* 0x000fc80007ffe0ff */
[-C--:B------:R-:W-:Y:S02]  /*1e80*/  ISETP.GE.U32.AND P1, PT, R22, R19.reuse, PT ;  /* 0x000000131600720c */ /* 0x080fe40003f26070 */
[----:B------:R-:W-:Y:S01]  /*1e90*/  @!P0 IMAD.IADD R6, R6, 0x1, -R13 ;  /* 0x0000000106068824 */ /* 0x000fe200078e0a0d */
[----:B------:R-:W-:Y:S01]  /*1ea0*/  LOP3.LUT R10, R16, R19, RZ, 0x3c, !PT ;  /* 0x00000013100a7212 */ /* 0x000fe200078e3cff */
[----:B------:R-:W-:Y:S02]  /*1eb0*/  @!P2 VIADD R23, R23, 0x1 ;  /* 0x000000011717a836 */ /* 0x000fe40000000000 */
[----:B-1----:R-:W-:Y:S01]  /*1ec0*/  FADD.FTZ R21, R20, R21 ;  /* 0x0000001514157221 */ /* 0x002fe20000010000 */
[----:B------:R-:W-:Y:S02]  /*1ed0*/  LOP3.LUT R16, R16, R17, RZ, 0x3c, !PT ;  /* 0x0000001110107212 */ /* 0x000fe400078e3cff */
[----:B------:R-:W-:Y:S01]  /*1ee0*/  ISETP.GE.U32.AND P4, PT, R6, R13, PT ;  /* 0x0000000d0600720c */ /* 0x000fe20003f86070 */
[----:B------:R-:W-:Y:S01]  /*1ef0*/  @!P0 VIADD R11, R11, 0x1 ;  /* 0x000000010b0b8836 */ /* 0x000fe20000000000 */
[----:B------:R-:W-:-:S02]  /*1f00*/  ISETP.GE.AND P2, PT, R16, RZ, PT ;  /* 0x000000ff1000720c */ /* 0x000fc40003f46270 */
[----:B------:R-:W-:Y:S01]  /*1f10*/  @P1 VIADD R23, R23, 0x1 ;  /* 0x0000000117171836 */ /* 0x000fe20000000000 */
[----:B------:R-:W-:Y:S02]  /*1f20*/  FSETP.NE.FTZ.AND P1, PT, R21, RZ, PT ;  /* 0x000000ff1500720b */ /* 0x000fe40003f35000 */
[----:B------:R-:W-:Y:S02]  /*1f30*/  ISETP.NE.AND P0, PT, R17, RZ, PT ;  /* 0x000000ff1100720c */ /* 0x000fe40003f05270 */
[----:B------:R-:W-:Y:S02]  /*1f40*/  ISETP.GE.AND P3, PT, R10, RZ, PT ;  /* 0x000000ff0a00720c */ /* 0x000fe40003f66270 */
[----:B------:R-:W-:Y:S02]  /*1f50*/  ISETP.NE.AND P5, PT, R5, RZ, PT ;  /* 0x000000ff0500720c */ /* 0x000fe40003fa5270 */
[----:B------:R-:W-:Y:S02]  /*1f60*/  @P4 VIADD R11, R11, 0x1 ;  /* 0x000000010b0b4836 */ /* 0x000fe40000000000 */
[----:B------:R-:W-:-:S02]  /*1f70*/  IMAD.MOV.U32 R13, RZ, RZ, R23 ;  /* 0x000000ffff0d7224 */ /* 0x000fc400078e0017 */
[----:B------:R-:W-:Y:S01]  /*1f80*/  @!P2 IMAD.MOV R11, RZ, RZ, -R11 ;  /* 0x000000ffff0ba224 */ /* 0x000fe200078e0a0b */
[----:B------:R-:W1:Y:S02]  /*1f90*/  @P1 MUFU.LG2 R21, R21 ;  /* 0x0000001500151308 */ /* 0x000e640000000c00 */
[----:B------:R-:W-:Y:S02]  /*1fa0*/  @!P0 LOP3.LUT R11, RZ, R17, RZ, 0x33, !PT ;  /* 0x00000011ff0b8212 */ /* 0x000fe400078e33ff */
[----:B------:R-:W-:Y:S02]  /*1fb0*/  LOP3.LUT P0, RZ, R4, 0x38f, RZ, 0xc0, !PT ;  /* 0x0000038f04ff7812 */ /* 0x000fe4000780c0ff */
[----:B------:R-:W-:Y:S02]  /*1fc0*/  @!P3 IADD3 R13, PT, PT, -R13, RZ, RZ ;  /* 0x000000ff0d0db210 */ /* 0x000fe40007ffe1ff */
[----:B------:R-:W-:Y:S02]  /*1fd0*/  ISETP.NE.AND P3, PT, R18, RZ, PT ;  /* 0x000000ff1200720c */ /* 0x000fe40003f65270 */
[----:B------:R-:W-:-:S02]  /*1fe0*/  @!P5 LOP3.LUT R13, RZ, R19, RZ, 0x33, !PT ;  /* 0x00000013ff0dd212 */ /* 0x000fc400078e33ff */
[----:B------:R-:W-:Y:S02]  /*1ff0*/  SEL R10, RZ, 0x1, !P3 ;  /* 0x00000001ff0a7807 */ /* 0x000fe40005800000 */
[----:B------:R-:W-:Y:S02]  /*2000*/  SHF.R.S32.HI R23, RZ, 0x1f, R5 ;  /* 0x0000001fff177819 */ /* 0x000fe40000011405 */
[----:B------:R-:W-:Y:S02]  /*2010*/  ISETP.LT.U32.AND P2, PT, R14, R13, PT ;  /* 0x0000000d0e00720c */ /* 0x000fe40003f41070 */
[----:B------:R-:W-:Y:S01]  /*2020*/  SHF.R.S32.HI R19, RZ, 0x1f, R13 ;  /* 0x0000001fff137819 */ /* 0x000fe2000001140d */
[----:B0-----:R-:W-:Y:S01]  /*2030*/  IMAD R6, R3, UR4, RZ ;  /* 0x0000000403067c24 */ /* 0x001fe2000f8e02ff */
[----:B------:R-:W-:Y:S01]  /*2040*/  LOP3.LUT R10, R23, R10, RZ, 0xfc, !PT ;  /* 0x0000000a170a7212 */ /* 0x000fe200078efcff */
[----:B------:R-:W-:Y:S01]  /*2050*/  IMAD R3, R11, UR9, RZ ;  /* 0x000000090b037c24 */ /* 0x000fe2000f8e02ff */
[----:B------:R-:W-:Y:S01]  /*2060*/  ISETP.LT.AND.EX P2, PT, R15, R19, PT, P2 ;  /* 0x000000130f00720c */ /* 0x000fe20003f41320 */
        /* <DEDUP_REMOVED lines=57> */
.L_x_354:
[----:B------:R-:W-:Y:S01]  /*2400*/  IMAD.MOV.U32 R22, RZ, RZ, R2 ;  /* 0x000000ffff167224 */ /* 0x000fe200078e0002 */
[----:B------:R-:W-:Y:S01]  /*2410*/  MOV R19, RZ ;  /* 0x000000ff00137202 */ /* 0x000fe20000000f00 */
[----:B------:R-:W-:Y:S01]  /*2420*/  IMAD.MOV.U32 R20, RZ, RZ, R30 ;  /* 0x000000ffff147224 */ /* 0x000fe200078e001e */
[----:B------:R-:W-:Y:S02]  /*2430*/  MOV R16, 0x2450 ;  /* 0x0000245000107802 */ /* 0x000fe40000000f00 */
[----:B------:R-:W-:Y:S05]  /*2440*/  CALL.REL.NOINC `($__internal_9_$__cuda_sm20_div_s64) ;  /* 0x0000002800287944 */ /* 0x000fea0003c00000 */
[----:B------:R-:W-:Y:S02]  /*2450*/  IADD3 R13, PT, PT, -R10, RZ, RZ ;  /* 0x000000ff0a0d7210 */ /* 0x000fe40007ffe1ff */
[----:B------:R-:W-:-:S03]  /*2460*/  MOV R31, R11 ;  /* 0x0000000b001f7202 */ /* 0x000fc60000000f00 */
[----:B------:R-:W-:Y:S01]  /*2470*/  IMAD R13, R30, R13, R2 ;  /* 0x0000000d1e0d7224 */ /* 0x000fe200078e0202 */
[----:B------:R-:W-:-:S07]  /*2480*/  MOV R30, R10 ;  /* 0x0000000a001e7202 */ /* 0x000fce0000000f00 */
.L_x_355:
        /* <DEDUP_REMOVED lines=59> */
.L_x_357:
[----:B------:R-:W-:Y:S01]  /*2840*/  IMAD.MOV.U32 R22, RZ, RZ, R30 ;  /* 0x000000ffff167224 */ /* 0x000fe200078e001e */
[----:B------:R-:W-:Y:S01]  /*2850*/  MOV R19, R31 ;  /* 0x0000001f00137202 */ /* 0x000fe20000000f00 */
[----:B------:R-:W-:Y:S01]  /*2860*/  IMAD.MOV.U32 R20, RZ, RZ, R28 ;  /* 0x000000ffff147224 */ /* 0x000fe200078e001c */
[----:B------:R-:W-:Y:S02]  /*2870*/  MOV R16, 0x2890 ;  /* 0x0000289000107802 */ /* 0x000fe40000000f00 */
[----:B------:R-:W-:Y:S05]  /*2880*/  CALL.REL.NOINC `($__internal_9_$__cuda_sm20_div_s64) ;  /* 0x0000002400187944 */ /* 0x000fea0003c00000 */
[----:B------:R-:W-:-:S05]  /*2890*/  IADD3 R11, PT, PT, -R10, RZ, RZ ;  /* 0x000000ff0a0b7210 */ /* 0x000fca0007ffe1ff */
[----:B------:R-:W-:Y:S02]  /*28a0*/  IMAD R28, R11, R28, R30 ;  /* 0x0000001c0b1c7224 */ /* 0x000fe400078e021e */
.L_x_358:
[----:B------:R-:W-:Y:S05]  /*28b0*/  BSYNC.RECONVERGENT B0 ;  /* 0x0000000000007941 */ /* 0x000fea0003800200 */
.L_x_356:
        /* <DEDUP_REMOVED lines=8> */
[----:B------:R-:W-:Y:S01]  /*2940*/  LOP3.LUT R26, R28, R9, RZ, 0x3c, !PT ;  /* 0x000000091c1a7212 */ /* 0x000fe200078e3cff */
[----:B------:R-:W3:Y:S01]  /*2950*/  I2F.U32.RP R22, R16 ;  /* 0x0000001000167306 */ /* 0x000ee20000209000 */
[----:B------:R-:W-:-:S02]  /*2960*/  ISETP.NE.AND P5, PT, R9, RZ, PT ;  /* 0x000000ff0900720c */ /* 0x000fc40003fa5270 */
[----:B------:R-:W-:Y:S01]  /*2970*/  ISETP.GE.AND P2, PT, R26, RZ, PT ;  /* 0x000000ff1a00720c */ /* 0x000fe20003f46270 */
[----:B0-----:R-:W-:-:S04]  /*2980*/  UISETP.NE.AND UP0, UPT, UR8, URZ, UPT ;  /* 0x000000ff0800728c */ /* 0x001fc8000bf05270 */
        /* <DEDUP_REMOVED lines=11> */
[----:B------:R-:W1:Y:S01]  /*2a40*/  F2I.FTZ.U32.TRUNC.NTZ R21, R21 ;  /* 0x0000001500157305 */ /* 0x000e62000021f000 */
[----:B0-----:R-:W-:-:S07]  /*2a50*/  IMAD.MOV R20, RZ, RZ, -R31 ;  /* 0x000000ffff147224 */ /* 0x001fce00078e0a1f */
[----:B------:R-:W0:Y:S01]  /*2a60*/  MUFU.RCP R34, R13 ;  /* 0x0000000d00227308 */ /* 0x000e220000001000 */
[----:B------:R-:W-:Y:S02]  /*2a70*/  IMAD.MOV.U32 R30, RZ, RZ, RZ ;  /* 0x000000ffff1e7224 */ /* 0x000fe400078e00ff */
[----:B------:R-:W-:Y:S02]  /*2a80*/  IMAD R27, R20, R19, RZ ;  /* 0x00000013141b7224 */ /* 0x000fe400078e02ff */
[----:B------:R-:W-:Y:S02]  /*2a90*/  HFMA2 R20, -RZ, RZ, 0, 0 ;  /* 0x00000000ff147431 */ /* 0x000fe400000001ff */
[----:B-1----:R-:W-:Y:S01]  /*2aa0*/  IMAD.MOV R29, RZ, RZ, -R21 ;  /* 0x000000ffff1d7224 */ /* 0x002fe200078e0a15 */
[----:B------:R-:W1:Y:S01]  /*2ab0*/  I2F.U32.RP R32, R18 ;  /* 0x0000001200207306 */ /* 0x000e620000209000 */
[----:B------:R-:W-:Y:S01]  /*2ac0*/  IMAD.HI.U32 R27, R31, R27, R30 ;  /* 0x0000001b1f1b7227 */ /* 0x000fe200078e001e */
[----:B------:R-:W-:-:S03]  /*2ad0*/  IABS R30, R9 ;  /* 0x00000009001e7213 */ /* 0x000fc60000000000 */
[----:B------:R-:W-:Y:S02]  /*2ae0*/  IMAD R29, R29, R16, RZ ;  /* 0x000000101d1d7224 */ /* 0x000fe400078e02ff */
[----:B------:R-:W-:Y:S01]  /*2af0*/  IMAD.MOV R30, RZ, RZ, -R30 ;  /* 0x000000ffff1e7224 */ /* 0x000fe200078e0a1e */
[----:B------:R-:W2:Y:S01]  /*2b00*/  I2F.U32.RP R11, R15 ;  /* 0x0000000f000b7306 */ /* 0x000ea20000209000 */
[----:B------:R-:W-:Y:S01]  /*2b10*/  IMAD.HI.U32 R29, R21, R29, R20 ;  /* 0x0000001d151d7227 */ /* 0x000fe200078e0014 */
[----:B------:R-:W-:Y:S02]  /*2b20*/  IABS R20, R10 ;  /* 0x0000000a00147213 */ /* 0x000fe40000000000 */
[----:B------:R-:W-:Y:S01]  /*2b30*/  IABS R21, R7 ;  /* 0x0000000700157213 */ /* 0x000fe20000000000 */
[----:B------:R-:W-:Y:S01]  /*2b40*/  IMAD.HI.U32 R27, R27, R22, RZ ;  /* 0x000000161b1b7227 */ /* 0x000fe200078e00ff */
[----:B0-----:R-:W-:Y:S02]  /*2b50*/  IADD3 R34, PT, PT, R34, 0xffffffe, RZ ;  /* 0x0ffffffe22227810 */ /* 0x001fe40007ffe0ff */
[----:B-1----:R-:W0:Y:S01]  /*2b60*/  MUFU.RCP R32, R32 ;  /* 0x0000002000207308 */ /* 0x002e220000001000 */
[----:B------:R-:W-:-:S02]  /*2b70*/  IMAD R30, R27, R30, R22 ;  /* 0x0000001e1b1e7224 */ /* 0x000fc400078e0216 */
[----:B------:R-:W-:Y:S02]  /*2b80*/  IMAD.MOV R21, RZ, RZ, -R21 ;  /* 0x000000ffff157224 */ /* 0x000fe400078e0a15 */
[----:B------:R-:W-:Y:S01]  /*2b90*/  IMAD.HI.U32 R22, R29, R20, RZ ;  /* 0x000000141d167227 */ /* 0x000fe200078e00ff */
[----:B------:R-:W-:Y:S02]  /*2ba0*/  ISETP.GT.U32.AND P3, PT, R19, R30, PT ;  /* 0x0000001e1300720c */ /* 0x000fe40003f64070 */
[----:B--2---:R-:W1:Y:S01]  /*2bb0*/  MUFU.RCP R11, R11 ;  /* 0x0000000b000b7308 */ /* 0x004e620000001000 */
[----:B------:R-:W-:-:S05]  /*2bc0*/  IMAD R21, R22, R21, R20 ;  /* 0x0000001516157224 */ /* 0x000fca00078e0214 */
[----:B------:R-:W-:Y:S02]  /*2bd0*/  ISETP.GT.U32.AND P1, PT, R16, R21, PT ;  /* 0x000000151000720c */ /* 0x000fe40003f24070 */
[----:B------:R-:W2:Y:S01]  /*2be0*/  F2I.FTZ.U32.TRUNC.NTZ R35, R34 ;  /* 0x0000002200237305 */ /* 0x000ea2000021f000 */
[----:B0-----:R-:W-:Y:S02]  /*2bf0*/  VIADD R32, R32, 0xffffffe ;  /* 0x0ffffffe20207836 */ /* 0x001fe40000000000 */
[----:B------:R-:W-:Y:S01]  /*2c00*/  @!P3 IMAD.IADD R30, R30, 0x1, -R19 ;  /* 0x000000011e1eb824 */ /* 0x000fe200078e0a13 */
[----:B------:R-:W-:Y:S02]  /*2c10*/  @!P3 IADD3 R27, PT, PT, R27, 0x1, RZ ;  /* 0x000000011b1bb810 */ /* 0x000fe40007ffe0ff */
[----:B------:R-:W-:Y:S02]  /*2c20*/  ISETP.NE.AND P3, PT, R7, RZ, PT ;  /* 0x000000ff0700720c */ /* 0x000fe40003f65270 */
[----:B------:R-:W0:Y:S01]  /*2c30*/  F2I.FTZ.U32.TRUNC.NTZ R33, R32 ;  /* 0x0000002000217305 */ /* 0x000e22000021f000 */
[----:B-1----:R-:W-:-:S02]  /*2c40*/  IADD3 R31, PT, PT, R11, 0xffffffe, RZ ;  /* 0x0ffffffe0b1f7810 */ /* 0x002fc40007ffe0ff */
[----:B------:R-:W-:Y:S01]  /*2c50*/  @!P1 IADD3 R21, PT, PT, R21, -R16, RZ ;  /* 0x8000001015159210 */ /* 0x000fe20007ffe0ff */
[----:B------:R-:W-:Y:S01]  /*2c60*/  @!P1 VIADD R22, R22, 0x1 ;  /* 0x0000000116169836 */ /* 0x000fe20000000000 */
[----:B------:R-:W-:Y:S01]  /*2c70*/  ISETP.GE.U32.AND P6, PT, R30, R19, PT ;  /* 0x000000131e00720c */ /* 0x000fe20003fc6070 */
[----:B------:R-:W-:Y:S01]  /*2c80*/  HFMA2 R30, -RZ, RZ, 0, 0 ;  /* 0x00000000ff1e7431 */ /* 0x000fe200000001ff */
[----:B--2---:R-:W-:Y:S01]  /*2c90*/  IADD3 R13, PT, PT, RZ, -R35, RZ ;  /* 0x80000023ff0d7210 */ /* 0x004fe20007ffe0ff */
[----:B------:R-:W-:Y:S01]  /*2ca0*/  IMAD.MOV.U32 R34, RZ, RZ, RZ ;  /* 0x000000ffff227224 */ /* 0x000fe200078e00ff */
[----:B------:R-:W1:Y:S01]  /*2cb0*/  F2I.FTZ.U32.TRUNC.NTZ R31, R31 ;  /* 0x0000001f001f7305 */ /* 0x000e62000021f000 */
[----:B------:R-:W-:Y:S02]  /*2cc0*/  LOP3.LUT R19, R10, R7, RZ, 0x3c, !PT ;  /* 0x000000070a137212 */ /* 0x000fe400078e3cff */
[----:B------:R-:W-:Y:S01]  /*2cd0*/  IMAD R20, R13, R14, RZ ;  /* 0x0000000e0d147224 */ /* 0x000fe200078e02ff */
[----:B------:R-:W-:-:S02]  /*2ce0*/  ISETP.GE.U32.AND P4, PT, R21, R16, PT ;  /* 0x000000101500720c */ /* 0x000fc40003f86070 */
[----:B------:R-:W-:Y:S01]  /*2cf0*/  IABS R13, R2 ;  /* 0x00000002000d7213 */ /* 0x000fe20000000000 */
[----:B------:R-:W-:Y:S01]  /*2d00*/  IMAD.HI.U32 R20, R35, R20, R34 ;  /* 0x0000001423147227 */ /* 0x000fe200078e0022 */
[----:B------:R-:W-:Y:S02]  /*2d10*/  IABS R11, R17 ;  /* 0x00000011000b7213 */ /* 0x000fe40000000000 */
[----:B------:R-:W-:Y:S01]  /*2d20*/  ISETP.GE.AND P0, PT, R19, RZ, PT ;  /* 0x000000ff1300720c */ /* 0x000fe20003f06270 */
[----:B0-----:R-:W-:Y:S01]  /*2d30*/  IMAD.MOV R16, RZ, RZ, -R33 ;  /* 0x000000ffff107224 */ /* 0x001fe200078e0a21 */
[----:B------:R-:W-:Y:S01]  /*2d40*/  MOV R32, RZ ;  /* 0x000000ff00207202 */ /* 0x000fe20000000f00 */
[----:B------:R-:W-:Y:S01]  /*2d50*/  IMAD.MOV R11, RZ, RZ, -R11 ;  /* 0x000000ffff0b7224 */ /* 0x000fe200078e0a0b */
[----:B------:R-:W-:Y:S01]  /*2d60*/  IABS R21, R8 ;  /* 0x0000000800157213 */ /* 0x000fe20000000000 */
[----:B------:R-:W-:-:S04]  /*2d70*/  IMAD.HI.U32 R20, R20, R13, RZ ;  /* 0x0000000d14147227 */ /* 0x000fc800078e00ff */
[----:B------:R-:W-:Y:S02]  /*2d80*/  @P6 VIADD R27, R27, 0x1 ;  /* 0x000000011b1b6836 */ /* 0x000fe40000000000 */
[----:B------:R-:W-:Y:S02]  /*2d90*/  IMAD R13, R20, R11, R13 ;  /* 0x0000000b140d7224 */ /* 0x000fe400078e020d */
[----:B-1----:R-:W-:Y:S02]  /*2da0*/  IMAD.MOV R11, RZ, RZ, -R31 ;  /* 0x000000ffff0b7224 */ /* 0x002fe400078e0a1f */
[----:B------:R-:W-:Y:S01]  /*2db0*/  @P4 VIADD R22, R22, 0x1 ;  /* 0x0000000116164836 */ /* 0x000fe20000000000 */
[----:B------:R-:W-:Y:S01]  /*2dc0*/  ISETP.GT.U32.AND P1, PT, R14, R13, PT ;  /* 0x0000000d0e00720c */ /* 0x000fe20003f24070 */
[----:B------:R-:W-:Y:S02]  /*2dd0*/  IMAD R19, R16, R18, RZ ;  /* 0x0000001210137224 */ /* 0x000fe400078e02ff */
[----:B------:R-:W-:Y:S01]  /*2de0*/  @!P2 IMAD.MOV R27, RZ, RZ, -R27 ;  /* 0x000000ffff1ba224 */ /* 0x000fe200078e0a1b */
[----:B------:R-:W-:Y:S01]  /*2df0*/  @!P5 LOP3.LUT R27, RZ, R9, RZ, 0x33, !PT ;  /* 0x00000009ff1bd212 */ /* 0x000fe200078e33ff */
[----:B------:R-:W-:Y:S01]  /*2e00*/  IMAD R11, R11, R15, RZ ;  /* 0x0000000f0b0b7224 */ /* 0x000fe200078e02ff */
[----:B------:R-:W-:Y:S01]  /*2e10*/  ISETP.NE.AND P2, PT, R17, RZ, PT ;  /* 0x000000ff1100720c */ /* 0x000fe20003f45270 */
[----:B------:R-:W-:Y:S01]  /*2e20*/  @!P0 IMAD.MOV R22, RZ, RZ, -R22 ;  /* 0x000000ffff168224 */ /* 0x000fe200078e0a16 */
[----:B------:R-:W-:Y:S01]  /*2e30*/  @!P3 LOP3.LUT R22, RZ, R7, RZ, 0x33, !PT ;  /* 0x00000007ff16b212 */ /* 0x000fe200078e33ff */
[----:B------:R-:W-:Y:S01]  /*2e40*/  IMAD.HI.U32 R19, R33, R19, R32 ;  /* 0x0000001321137227 */ /* 0x000fe200078e0020 */
[----:B------:R-:W-:-:S02]  /*2e50*/  IABS R26, R27 ;  /* 0x0000001b001a7213 */ /* 0x000fc40000000000 */
[----:B------:R-:W-:Y:S01]  /*2e60*/  IABS R16, R22 ;  /* 0x0000001600107213 */ /* 0x000fe20000000000 */
[----:B------:R-:W-:Y:S01]  /*2e70*/  IMAD.HI.U32 R30, R31, R11, R30 ;  /* 0x0000000b1f1e7227 */ /* 0x000fe200078e001e */
[----:B------:R-:W-:Y:S02]  /*2e80*/  IABS R11, R6 ;  /* 0x00000006000b7213 */ /* 0x000fe40000000000 */
[----:B------:R-:W-:Y:S01]  /*2e90*/  ISETP.NE.AND P5, PT, R8, RZ, PT ;  /* 0x000000ff0800720c */ /* 0x000fe20003fa5270 */
[----:B------:R-:W-:Y:S01]  /*2ea0*/  IMAD.MOV R21, RZ, RZ, -R21 ;  /* 0x000000ffff157224 */ /* 0x000fe200078e0a15 */
[----:B------:R-:W-:Y:S01]  /*2eb0*/  IADD3 R11, PT, PT, RZ, -R11, RZ ;  /* 0x8000000bff0b7210 */ /* 0x000fe20007ffe0ff */
[----:B------:R-:W-:-:S04]  /*2ec0*/  IMAD.HI.U32 R19, R19, R26, RZ ;  /* 0x0000001a13137227 */ /* 0x000fc800078e00ff */
[----:B------:R-:W-:-:S04]  /*2ed0*/  IMAD.HI.U32 R30, R30, R16, RZ ;  /* 0x000000101e1e7227 */ /* 0x000fc800078e00ff */
[----:B------:R-:W-:Y:S02]  /*2ee0*/  IMAD R21, R19, R21, R26 ;  /* 0x0000001513157224 */ /* 0x000fe400078e021a */
[----:B------:R-:W-:Y:S02]  /*2ef0*/  @!P1 IMAD.IADD R13, R13, 0x1, -R14 ;  /* 0x000000010d0d9824 */ /* 0x000fe400078e0a0e */
[----:B------:R-:W-:Y:S01]  /*2f00*/  IMAD R16, R30, R11, R16 ;  /* 0x0000000b1e107224 */ /* 0x000fe200078e0210 */
[----:B------:R-:W-:Y:S01]  /*2f10*/  ISETP.GT.U32.AND P3, PT, R18, R21, PT ;  /* 0x000000151200720c */ /* 0x000fe20003f64070 */
[----:B------:R-:W-:Y:S01]  /*2f20*/  @!P1 VIADD R20, R20, 0x1 ;  /* 0x0000000114149836 */ /* 0x000fe20000000000 */
[----:B------:R-:W-:Y:S01]  /*2f30*/  ISETP.GE.U32.AND P4, PT, R13, R14, PT ;  /* 0x0000000e0d00720c */ /* 0x000fe20003f86070 */
[----:B------:R-:W-:Y:S01]  /*2f40*/  IMAD.MOV R11, RZ, RZ, -R27 ;  /* 0x000000ffff0b7224 */ /* 0x000fe200078e0a1b */
[----:B------:R-:W-:Y:S02]  /*2f50*/  ISETP.GT.U32.AND P1, PT, R15, R16, PT ;  /* 0x000000100f00720c */ /* 0x000fe40003f24070 */
[----:B------:R-:W-:Y:S01]  /*2f60*/  LOP3.LUT R13, R2, R17, RZ, 0x3c, !PT ;  /* 0x00000011020d7212 */ /* 0x000fe200078e3cff */
[----:B------:R-:W-:Y:S01]  /*2f70*/  IMAD R11, R9, R11, R28 ;  /* 0x0000000b090b7224 */ /* 0x000fe200078e021c */
[----:B------:R-:W-:-:S02]  /*2f80*/  LOP3.LUT R9, R22, R6, RZ, 0x3c, !PT ;  /* 0x0000000616097212 */ /* 0x000fc400078e3cff */
[----:B------:R-:W-:Y:S02]  /*2f90*/  ISETP.GE.AND P0, PT, R13, RZ, PT ;  /* 0x000000ff0d00720c */ /* 0x000fe40003f06270 */
[----:B------:R-:W-:Y:S01]  /*2fa0*/  LOP3.LUT R13, R27, R8, RZ, 0x3c, !PT ;  /* 0x000000081b0d7212 */ /* 0x000fe200078e3cff */
[----:B------:R-:W-:Y:S01]  /*2fb0*/  @!P3 IMAD.IADD R21, R21, 0x1, -R18 ;  /* 0x000000011515b824 */ /* 0x000fe200078e0a12 */
[----:B------:R-:W-:Y:S02]  /*2fc0*/  @!P3 IADD3 R19, PT, PT, R19, 0x1, RZ ;  /* 0x000000011313b810 */ /* 0x000fe40007ffe0ff */
[----:B------:R-:W-:Y:S01]  /*2fd0*/  @P4 IADD3 R20, PT, PT, R20, 0x1, RZ ;  /* 0x0000000114144810 */ /* 0x000fe20007ffe0ff */
[----:B------:R-:W-:Y:S01]  /*2fe0*/  @!P1 IMAD.IADD R16, R16, 0x1, -R15 ;  /* 0x0000000110109824 */ /* 0x000fe200078e0a0f */
[----:B------:R-:W-:Y:S01]  /*2ff0*/  ISETP.GE.U32.AND P6, PT, R21, R18, PT ;  /* 0x000000121500720c */ /* 0x000fe20003fc6070 */
[----:B------:R-:W-:Y:S01]  /*3000*/  @!P1 VIADD R30, R30, 0x1 ;  /* 0x000000011e1e9836 */ /* 0x000fe20000000000 */
[----:B------:R-:W-:-:S02]  /*3010*/  ISETP.NE.AND P1, PT, R6, RZ, PT ;  /* 0x000000ff0600720c */ /* 0x000fc40003f25270 */
[----:B------:R-:W-:Y:S02]  /*3020*/  ISETP.GE.U32.AND P4, PT, R16, R15, PT ;  /* 0x0000000f1000720c */ /* 0x000fe40003f86070 */
[----:B------:R-:W-:Y:S02]  /*3030*/  @!P0 IADD3 R20, PT, PT, -R20, RZ, RZ ;  /* 0x000000ff14148210 */ /* 0x000fe40007ffe1ff */
[----:B------:R-:W-:Y:S02]  /*3040*/  @!P2 LOP3.LUT R20, RZ, R17, RZ, 0x33, !PT ;  /* 0x00000011ff14a212 */ /* 0x000fe400078e33ff */
[----:B------:R-:W-:Y:S02]  /*3050*/  ISETP.GE.AND P2, PT, R13, RZ, PT ;  /* 0x000000ff0d00720c */ /* 0x000fe40003f46270 */
[----:B------:R-:W-:Y:S01]  /*3060*/  ISETP.GE.AND P0, PT, R9, RZ, PT ;  /* 0x000000ff0900720c */ /* 0x000fe20003f06270 */
[----:B------:R-:W-:-:S04]  /*3070*/  IMAD.WIDE R14, R20, UR9, RZ ;  /* 0x00000009140e7c25 */ /* 0x000fc8000f8e02ff */
[----:B------:R-:W-:Y:S01]  /*3080*/  @P6 VIADD R19, R19, 0x1 ;  /* 0x0000000113136836 */ /* 0x000fe20000000000 */
[----:B------:R-:W-:Y:S01]  /*3090*/  @P4 IADD3 R30, PT, PT, R30, 0x1, RZ ;  /* 0x000000011e1e4810 */ /* 0x000fe20007ffe0ff */
[----:B------:R-:W-:Y:S02]  /*30a0*/  IMAD.MOV R20, RZ, RZ, -R20 ;  /* 0x000000ffff147224 */ /* 0x000fe400078e0a14 */
[----:B------:R-:W-:Y:S01]  /*30b0*/  IMAD.WIDE.U32 R14, R0, UR8, R14 ;  /* 0x00000008000e7c25 */ /* 0x000fe2000f8e000e */
[----:B------:R-:W-:-:S03]  /*30c0*/  UIMAD UR8, UR22, UR8, URZ ;  /* 0x00000008160872a4 */ /* 0x000fc6000f8e02ff */
[----:B------:R-:W-:Y:S01]  /*30d0*/  @!P2 IMAD.MOV R19, RZ, RZ, -R19 ;  /* 0x000000ffff13a224 */ /* 0x000fe200078e0a13 */
[----:B------:R-:W-:Y:S01]  /*30e0*/  @!P5 LOP3.LUT R19, RZ, R8, RZ, 0x33, !PT ;  /* 0x00000008ff13d212 */ /* 0x000fe200078e33ff */
[----:B------:R-:W-:Y:S01]  /*30f0*/  @!P0 IMAD.MOV R30, RZ, RZ, -R30 ;  /* 0x000000ffff1e8224 */ /* 0x000fe200078e0a1e */
[----:B------:R-:W-:Y:S01]  /*3100*/  @!P1 LOP3.LUT R30, RZ, R6, RZ, 0x33, !PT ;  /* 0x00000006ff1e9212 */ /* 0x000fe200078e33ff */
[----:B------:R-:W-:Y:S01]  /*3110*/  IMAD R15, R0, UR12, R15 ;  /* 0x0000000c000f7c24 */ /* 0x000fe2000f8e020f */
[----:B------:R-:W-:Y:S01]  /*3120*/  IADD3 R0, PT, PT, -R22, RZ, RZ ;  /* 0x000000ff16007210 */ /* 0x000fe20007ffe1ff */
        /* <DEDUP_REMOVED lines=25> */
.L_x_353:
[----:B------:R-:W0:Y:S01]  /*32c0*/  LDC.64 R2, c[0x0][0x420] ;  /* 0x00010800ff027b82 */ /* 0x000e220000000a00 */
[----:B------:R-:W-:-:S05]  /*32d0*/  IADD3 R0, PT, PT, R12, UR20, RZ ;  /* 0x000000140c007c10 */ /* 0x000fca000fffe0ff */
[----:B0-----:R-:W-:-:S05]  /*32e0*/  IMAD.WIDE.U32 R2, R0, 0x4, R2 ;  /* 0x0000000400027825 */ /* 0x001fca00078e0002 */
[----:B------:R0:W-:Y:S02]  /*32f0*/  STG.E desc[UR10][R2.64], R23 ;  /* 0x0000001702007986 */ /* 0x0001e4000c10190a */
.L_x_352:
[----:B------:R-:W-:Y:S05]  /*3300*/  BSYNC.RECONVERGENT B1 ;  /* 0x0000000000017941 */ /* 0x000fea0003800200 */
.L_x_351:
[----:B------:R-:W2:Y:S01]  /*3310*/  LDCU UR9, c[0x0][0x534] ;  /* 0x0000a680ff0977ac */ /* 0x000ea20008000800 */
[C---:B------:R-:W-:Y:S01]  /*3320*/  LOP3.LUT R9, R4.reuse, 0xf, RZ, 0xc0, !PT ;  /* 0x0000000f04097812 */ /* 0x040fe200078ec0ff */
[----:B------:R-:W3:Y:S01]  /*3330*/  S2UR UR4, SR_CgaCtaId ;  /* 0x00000000000479c3 */ /* 0x000ee20000008800 */
[----:B------:R-:W-:Y:S01]  /*3340*/  IMAD.SHL.U32 R7, R4, 0x4, RZ ;  /* 0x0000000404077824 */ /* 0x000fe200078e00ff */
[----:B------:R-:W-:Y:S01]  /*3350*/  UMOV UR5, 0x400 ;  /* 0x0000040000057882 */ /* 0x000fe20000000000 */
[C---:B------:R-:W-:Y:S02]  /*3360*/  LOP3.LUT R0, R9.reuse, 0x10, RZ, 0xfc, !PT ;  /* 0x0000001009007812 */ /* 0x040fe400078efcff */
[----:B01----:R-:W-:Y:S01]  /*3370*/  CS2R R2, SRZ ;  /* 0x0000000000027805 */ /* 0x003fe2000001ff00 */
[----:B------:R-:W-:Y:S01]  /*3380*/  IMAD.MOV.U32 R5, RZ, RZ, RZ ;  /* 0x000000ffff057224 */ /* 0x000fe200078e00ff */
[----:B--2---:R-:W-:Y:S01]  /*3390*/  ISETP.GE.AND P1, PT, R9, UR9, PT ;  /* 0x0000000909007c0c */ /* 0x004fe2000bf26270 */
[----:B------:R-:W-:Y:S01]  /*33a0*/  UISETP.GE.AND UP0, UPT, UR9, 0x1, UPT ;  /* 0x000000010900788c */ /* 0x000fe2000bf06270 */
[----:B------:R-:W-:Y:S01]  /*33b0*/  ISETP.GE.AND P0, PT, R0, UR9, PT ;  /* 0x0000000900007c0c */ /* 0x000fe2000bf06270 */
[----:B------:R-:W-:Y:S01]  /*33c0*/  HFMA2 R0, -RZ, RZ, 0, 0 ;  /* 0x00000000ff007431 */ /* 0x000fe200000001ff */
[----:B------:R-:W-:-:S02]  /*33d0*/  ISETP.GT.U32.OR P1, PT, R4, 0x7f, P1 ;  /* 0x0000007f0400780c */ /* 0x000fc40000f24470 */
[----:B------:R-:W-:Y:S01]  /*33e0*/  ISETP.GT.U32.OR P0, PT, R4, 0x7f, P0 ;  /* 0x0000007f0400780c */ /* 0x000fe20000704470 */
[----:B---3--:R-:W-:-:S06]  /*33f0*/  ULEA UR4, UR4, UR5, 0x18 ;  /* 0x0000000504047291 */ /* 0x008fcc000f8ec0ff */
        /* <DEDUP_REMOVED lines=20> */
[----:B------:R-:W-:Y:S02]  /*3540*/  UIADD3 UR8, UPT, UPT, UR21, -UR20, URZ ;  /* 0x8000001415087290 */ /* 0x000fe4000fffe0ff */
[----:B-1----:R-:W-:-:S02]  /*3550*/  UIMAD UR6, UR20, UR7, URZ ;  /* 0x00000007140672a4 */ /* 0x002fc4000f8e02ff */
[----:B------:R-:W-:-:S04]  /*3560*/  UIMAD UR7, UR21, UR7, URZ ;  /* 0x00000007150772a4 */ /* 0x000fc8000f8e02ff */
[----:B------:R-:W-:Y:S01]  /*3570*/  IMAD.U32 R15, RZ, RZ, UR6 ;  /* 0x00000006ff0f7e24 */ /* 0x000fe2000f8e00ff */
[----:B------:R-:W-:Y:S01]  /*3580*/  LEA R0, P0, R0, UR6, 0x2 ;  /* 0x0000000600007c11 */ /* 0x000fe2000f8010ff */
[----:B------:R-:W-:-:S03]  /*3590*/  ULOP3.LUT UR6, UR9, 0x3, URZ, 0xc0, !UPT ;  /* 0x0000000309067892 */ /* 0x000fc6000f8ec0ff */
[----:B------:R-:W-:Y:S02]  /*35a0*/  LEA.HI.X.SX32 R15, R15, RZ, 0x1, P0 ;  /* 0x000000ff0f0f7211 */ /* 0x000fe400000f0eff */
[----:B0-----:R-:W-:-:S04]  /*35b0*/  LEA R14, P0, R0, UR4, 0x2 ;  /* 0x00000004000e7c11 */ /* 0x001fc8000f8010ff */
[----:B------:R-:W-:Y:S01]  /*35c0*/  LEA.HI.X R15, R0, UR5, R15, 0x2, P0 ;  /* 0x00000005000f7c11 */ /* 0x000fe200080f140f */
[----:B------:R-:W-:Y:S01]  /*35d0*/  IMAD.MOV.U32 R0, RZ, RZ, RZ ;  /* 0x000000ffff007224 */ /* 0x000fe200078e00ff */
[----:B------:R-:W-:Y:S07]  /*35e0*/  BRA.U !UP0, `(.L_x_360) ;  /* 0x0000001108247547 */ /* 0x000fee000b800000 */
[----:B------:R-:W-:Y:S01]  /*35f0*/  ULOP3.LUT UR4, UR9, 0x7ffffffc, URZ, 0xc0, !UPT ;  /* 0x7ffffffc09047892 */ /* 0x000fe2000f8ec0ff */
[----:B------:R-:W-:Y:S01]  /*3600*/  VIADD R6, R6, 0x48 ;  /* 0x0000004806067836 */ /* 0x000fe20000000000 */
[----:B------:R-:W-:Y:S01]  /*3610*/  CS2R R2, SRZ ;  /* 0x0000000000027805 */ /* 0x000fe2000001ff00 */
[----:B------:R-:W-:Y:S01]  /*3620*/  IMAD.MOV.U32 R0, RZ, RZ, RZ ;  /* 0x000000ffff007224 */ /* 0x000fe200078e00ff */
[----:B------:R-:W-:Y:S01]  /*3630*/  UIADD3 UR5, UPT, UPT, -UR4, URZ, URZ ;  /* 0x000000ff04057290 */ /* 0x000fe2000fffe1ff */
[----:B------:R-:W-:Y:S01]  /*3640*/  MOV R5, RZ ;  /* 0x000000ff00057202 */ /* 0x000fe20000000f00 */
[----:B------:R-:W-:Y:S01]  /*3650*/  UIMAD.WIDE UR18, UR7, 0x10, URZ ;  /* 0x00000010071278a5 */ /* 0x000fe2000f8e02ff */
[----:B------:R-:W-:Y:S01]  /*3660*/  MOV R13, UR4 ;  /* 0x00000004000d7c02 */ /* 0x000fe20008000f00 */
[----:B------:R-:W-:Y:S02]  /*3670*/  UISETP.GE.AND UP0, UPT, UR5, URZ, UPT ;  /* 0x000000ff0500728c */ /* 0x000fe4000bf06270 */
        /* <DEDUP_REMOVED lines=11> */
.L_x_363:
        /* <DEDUP_REMOVED lines=133> */
.L_x_362:
[----:B------:R-:W-:-:S04]  /*3f80*/  UIADD3 UR4, UPT, UPT, -UR5, URZ, URZ ;  /* 0x000000ff05047290 */ /* 0x000fc8000fffe1ff */
[----:B------:R-:W-:-:S09]  /*3f90*/  UISETP.GT.AND UP0, UPT, UR4, 0x4, UPT ;  /* 0x000000040400788c */ /* 0x000fd2000bf04270 */
[----:B------:R-:W-:Y:S05]  /*3fa0*/  BRA.U !UP0, `(.L_x_364) ;  /* 0x0000000508187547 */ /* 0x000fea000b800000 */
[----:B------:R-:W-:Y:S01]  /*3fb0*/  ISETP.GE.AND P0, PT, R12, UR8, PT ;  /* 0x000000080c007c0c */ /* 0x000fe2000bf06270 */
[----:B------:R-:W0:-:S12]  /*3fc0*/  LDS R4, [R6+-0x48] ;  /* 0xffffb80006047984 */ /* 0x000e180000000800 */
        /* <DEDUP_REMOVED lines=8> */
[----:B------:R0:W2:Y:S01]  /*4050*/  @!P0 LDG.E.128 R8, desc[UR10][R16.64] ;  /* 0x0000000a10088981 */ /* 0x0000a2000c1e1d00 */
[----:B------:R-:W-:-:S03]  /*4060*/  @!P0 IADD3.X R19, PT, PT, R15, UR15, RZ, P1, !PT ;  /* 0x0000000f0f138c10 */ /* 0x000fc60008ffe4ff */
[----:B------:R-:W2:Y:S01]  /*4070*/  LDS R4, [R6+-0x24] ;  /* 0xffffdc0006047984 */ /* 0x000ea20000000800 */
[----:B------:R-:W-:-:S03]  /*4080*/  @!P0 IADD3 R20, P1, PT, R14, UR16, RZ ;  /* 0x000000100e148c10 */ /* 0x000fc6000ff3e0ff */
[----:B0-----:R-:W-:Y:S01]  /*4090*/  LDS R17, [R6+0x6c] ;  /* 0x00006c0006117984 */ /* 0x001fe20000000800 */
        /* <DEDUP_REMOVED lines=55> */
.L_x_364:
[----:B------:R-:W-:-:S09]  /*4410*/  UISETP.NE.OR UP1, UPT, UR5, URZ, UP1 ;  /* 0x000000ff0500728c */ /* 0x000fd20008f25670 */
[----:B------:R-:W-:Y:S05]  /*4420*/  BRA.U !UP1, `(.L_x_360) ;  /* 0x0000000109947547 */ /* 0x000fea000b800000 */
.L_x_361:
[----:B------:R-:W-:-:S13]  /*4430*/  ISETP.GE.AND P0, PT, R12, UR8, PT ;  /* 0x000000080c007c0c */ /* 0x000fda000bf06270 */
.L_x_365:
        /* <DEDUP_REMOVED lines=36> */
.L_x_360:
[----:B------:R-:W-:-:S09]  /*4680*/  UISETP.NE.AND UP0, UPT, UR6, URZ, UPT ;  /* 0x000000ff0600728c */ /* 0x000fd2000bf05270 */
[----:B------:R-:W-:Y:S05]  /*4690*/  BRA.U !UP0, `(.L_x_359) ;  /* 0x0000000108507547 */ /* 0x000fea000b800000 */
[----:B------:R-:W0:Y:S01]  /*46a0*/  S2UR UR4, SR_CgaCtaId ;  /* 0x00000000000479c3 */ /* 0x000e220000008800 */
[----:B------:R-:W-:Y:S01]  /*46b0*/  UMOV UR5, 0x400 ;  /* 0x0000040000057882 */ /* 0x000fe20000000000 */
[----:B------:R-:W-:Y:S01]  /*46c0*/  IMAD R13, R13, 0x9, R12 ;  /* 0x000000090d0d7824 */ /* 0x000fe200078e020c */
[----:B------:R-:W-:Y:S01]  /*46d0*/  ISETP.GE.AND P0, PT, R12, UR8, PT ;  /* 0x000000080c007c0c */ /* 0x000fe2000bf06270 */
[----:B------:R-:W-:Y:S02]  /*46e0*/  UIMAD.WIDE UR12, UR7, 0x4, URZ ;  /* 0x00000004070c78a5 */ /* 0x000fe4000f8e02ff */
[----:B------:R-:W-:Y:S02]  /*46f0*/  UIADD3 UR6, UPT, UPT, -UR6, URZ, URZ ;  /* 0x000000ff06067290 */ /* 0x000fe4000fffe1ff */
[----:B0-----:R-:W-:-:S06]  /*4700*/  ULEA UR4, UR4, UR5, 0x18 ;  /* 0x0000000504047291 */ /* 0x001fcc000f8ec0ff */
[----:B------:R-:W-:-:S07]  /*4710*/  LEA R6, R13, UR4, 0x2 ;  /* 0x000000040d067c11 */ /* 0x000fce000f8e10ff */
.L_x_366:
        /* <DEDUP_REMOVED lines=12> */
.L_x_359:
        /* <DEDUP_REMOVED lines=81> */
        .weak           $__internal_9_$__cuda_sm20_div_s64
        .type           $__internal_9_$__cuda_sm20_div_s64,@function
        .size           $__internal_9_$__cuda_sm20_div_s64,(.L_x_14715 - $__internal_9_$__cuda_sm20_div_s64)
$__internal_9_$__cuda_sm20_div_s64:
        /* <DEDUP_REMOVED lines=71> */
[----:B------:R-:W-:Y:S01]  /*5160*/  IMAD.MOV.U32 R15, RZ, RZ, 0x0 ;  /* 0x00000000ff0f7424 */ /* 0x000fe200078e00ff */
[----:B------:R-:W-:Y:S02]  /*5170*/  ISETP.GE.AND P2, PT, R13, RZ, PT ;  /* 0x000000ff0d00720c */ /* 0x000fe40003f46270 */
[----:B------:R-:W-:Y:S02]  /*5180*/  SEL R14, R11, R14, P0 ;  /* 0x0000000e0b0e7207 */ /* 0x000fe40000000000 */
[----:B------:R-:W-:-:S02]  /*5190*/  IADD3 R11, P1, PT, RZ, -R10, RZ ;  /* 0x8000000aff0b7210 */ /* 0x000fc40007f3e0ff */
        /* <DEDUP_REMOVED lines=8> */
[----:B------:R-:W-:Y:S06]  /*5220*/  RET.REL.NODEC R14 `(_ZN5flash32flash_fwd_splitkv_combine_kernelI23Flash_fwd_kernel_traitsILi64ELi64ELi256ELi4ELb0ELb0EN7cutlass10bfloat16_tE19Flash_kernel_traitsILi64ELi64ELi256ELi4ES3_EELi8ELi5ELb1EEEvNS_16Flash_fwd_paramsE) ;  /* 0xffffffac0e747950 */ /* 0x000fec0003c3ffff */
.L_x_367:
        /* <DEDUP_REMOVED lines=13> */
.L_x_14715:


//--------------------- .text._ZN5flash32flash_fwd_splitkv_combine_kernelI23Flash_fwd_kernel_traitsILi64ELi64ELi256ELi4ELb0ELb0EN7cutlass10bfloat16_tE19Flash_kernel_traitsILi64ELi64ELi256ELi4ES3_EELi8ELi4ELb1EEEvNS_16Flash_fwd_paramsE --------------------------
	.section	.text._ZN5flash32flash_fwd_splitkv_combine_kernelI23Flash_fwd_kernel_traitsILi64ELi64ELi256ELi4ELb0ELb0EN7cutlass10bfloat16_tE19Flash_kernel_traitsILi64ELi64ELi256ELi4ES3_EELi8ELi4ELb1EEEvNS_16Flash_fwd_paramsE,"ax",@progbits
	.align	128
        .global         _ZN5flash32flash_fwd_splitkv_combine_kernelI23Flash_fwd_kernel_traitsILi64ELi64ELi256ELi4ELb0ELb0EN7cutlass10bfloat16_tE19Flash_kernel_traitsILi64ELi64ELi256ELi4ES3_EELi8ELi4ELb1EEEvNS_16Flash_fwd_paramsE
        .type           _ZN5flash32flash_fwd_splitkv_combine_kernelI23Flash_fwd_kernel_traitsILi64ELi64ELi256ELi4ELb0ELb0EN7cutlass10bfloat16_tE19Flash_kernel_traitsILi64ELi64ELi256ELi4ES3_EELi8ELi4ELb1EEEvNS_16Flash_fwd_paramsE,@function
        .size           _ZN5flash32flash_fwd_splitkv_combine_kernelI23Flash_fwd_kernel_traitsILi64ELi64ELi256ELi4ELb0ELb0EN7cutlass10bfloat16_tE19Flash_kernel_traitsILi64ELi64ELi256ELi4ES3_EELi8ELi4ELb1EEEvNS_16Flash_fwd_paramsE,(.L_x_14716 - _ZN5flash32flash_fwd_splitkv_combine_kernelI23Flash_fwd_kernel_traitsILi64ELi64ELi256ELi4ELb0ELb0EN7cutlass10bfloat16_tE19Flash_kernel_traitsILi64ELi64ELi256ELi4ES3_EELi8ELi4ELb1EEEvNS_16Flash_fwd_paramsE)
        .other          _ZN5flash32flash_fwd_splitkv_combine_kernelI23Flash_fwd_kernel_traitsILi64ELi64ELi256ELi4ELb0ELb0EN7cutlass10bfloat16_tE19Flash_kernel_traitsILi64ELi64ELi256ELi4ES3_EELi8ELi4ELb1EEEvNS_16Flash_fwd_paramsE,@"STO_CUDA_ENTRY STV_DEFAULT"
_ZN5flash32flash_fwd_splitkv_combine_kernelI23Flash_fwd_kernel_traitsILi64ELi64ELi256ELi4ELb0ELb0EN7cutlass10bfloat16_tE19Flash_kernel_traitsILi64ELi64ELi256ELi4ES3_EELi8ELi4ELb1EEEvNS_16Flash_fwd_paramsE:
.text._ZN5flash32flash_fwd_splitkv_combine_kernelI23Flash_fwd_kernel_traitsILi64ELi64ELi256ELi4ELb0ELb0EN7cutlass10bfloat16_tE19Flash_kernel_traitsILi64ELi64ELi256ELi4ES3_EELi8ELi4ELb1EEEvNS_16Flash_fwd_paramsE:
[----:B------:R-:W-:Y:S01]  /*0000*/  LDC R1, c[0x0][0x37c] ;  /* 0x0000df00ff017b82 */ /* 0x000fe20000000800 */
[----:B------:R-:W0:Y:S07]  /*0010*/  LDCU UR8, c[0x0][0x3e0] ;  /* 0x00007c00ff0877ac */ /* 0x000e2e0008000800 */
[----:B------:R-:W1:Y:S01]  /*0020*/  S2UR UR13, SR_CTAID.X ;  /* 0x00000000000d79c3 */ /* 0x000e620000002500 */
[----:B------:R-:W0:Y:S02]  /*0030*/  LDCU.64 UR14, c[0x0][0x430] ;  /* 0x00008600ff0e77ac */ /* 0x000e240008000a00 */
[----:B0-----:R-:W-:-:S02]  /*0040*/  UIMAD UR8, UR8, UR15, URZ ;  /* 0x0000000f080872a4 */ /* 0x001fc4000f8e02ff */
[----:B-1----:R-:W-:Y:S02]  /*0050*/  USHF.L.U32 UR13, UR13, 0x3, URZ ;  /* 0x000000030d0d7899 */ /* 0x002fe400080006ff */
[----:B------:R-:W-:-:S04]  /*0060*/  UIMAD UR14, UR8, UR14, URZ ;  /* 0x0000000e080e72a4 */ /* 0x000fc8000f8e02ff */
[----:B------:R-:W-:-:S04]  /*0070*/  UISETP.LT.AND UP0, UPT, UR14, UR15, UPT ;  /* 0x0000000f0e00728c */ /* 0x000fc8000bf01270 */
[----:B------:R-:W-:Y:S02]  /*0080*/  USEL UR12, UR14, UR15, UP0 ;  /* 0x0000000f0e0c7287 */ /* 0x000fe40008000000 */
[----:B------:R-:W-:Y:S02]  /*0090*/  USHF.R.S32.HI UR15, URZ, 0x1f, UR14 ;  /* 0x0000001fff0f7899 */ /* 0x000fe4000801140e */
        /* <DEDUP_REMOVED lines=28> */
.L_x_368:
[----:B------:R-:W-:Y:S01]  /*0260*/  IMAD.U32 R16, RZ, RZ, UR14 ;  /* 0x0000000eff107e24 */ /* 0x000fe2000f8e00ff */
[----:B------:R-:W-:Y:S01]  /*0270*/  MOV R20, UR12 ;  /* 0x0000000c00147c02 */ /* 0x000fe20008000f00 */
[----:B------:R-:W-:Y:S01]  /*0280*/  IMAD.U32 R21, RZ, RZ, UR15 ;  /* 0x0000000fff157e24 */ /* 0x000fe2000f8e00ff */
[----:B------:R-:W-:Y:S02]  /*0290*/  MOV R19, UR7 ;  /* 0x0000000700137c02 */ /* 0x000fe40008000f00 */
[----:B------:R-:W-:Y:S02]  /*02a0*/  MOV R18, 0x2c0 ;  /* 0x000002c000127802 */ /* 0x000fe40000000f00 */
[----:B------:R-:W-:Y:S05]  /*02b0*/  CALL.REL.NOINC `($__internal_10_$__cuda_sm20_div_s64) ;  /* 0x0000004800307944 */ /* 0x000fea0003c00000 */
[----:B------:R-:W-:-:S07]  /*02c0*/  MOV R11, R13 ;  /* 0x0000000d000b7202 */ /* 0x000fce0000000f00 */
.L_x_369:
        /* <DEDUP_REMOVED lines=30> */
.L_x_371:
[----:B------:R-:W-:Y:S01]  /*04b0*/  IMAD.MOV.U32 R16, RZ, RZ, R10 ;  /* 0x000000ffff107224 */ /* 0x000fe200078e000a */
[----:B------:R-:W-:Y:S02]  /*04c0*/  MOV R21, R11 ;  /* 0x0000000b00157202 */ /* 0x000fe40000000f00 */
[----:B------:R-:W-:Y:S02]  /*04d0*/  MOV R18, 0x4f0 ;  /* 0x000004f000127802 */ /* 0x000fe40000000f00 */
[----:B------:R-:W-:Y:S05]  /*04e0*/  CALL.REL.NOINC `($__internal_10_$__cuda_sm20_div_s64) ;  /* 0x0000004400a47944 */ /* 0x000fea0003c00000 */
[----:B------:R-:W-:Y:S02]  /*04f0*/  MOV R4, R10 ;  /* 0x0000000a00047202 */ /* 0x000fe40000000f00 */
[----:B------:R-:W-:Y:S02]  /*0500*/  MOV R5, R13 ;  /* 0x0000000d00057202 */ /* 0x000fe40000000f00 */
.L_x_372:
[----:B------:R-:W-:Y:S05]  /*0510*/  BSYNC.RECONVERGENT B0 ;  /* 0x0000000000007941 */ /* 0x000fea0003800200 */
.L_x_370:
        /* <DEDUP_REMOVED lines=57> */
.L_x_374:
[----:B------:R-:W-:Y:S01]  /*08b0*/  IMAD.MOV.U32 R16, RZ, RZ, R20 ;  /* 0x000000ffff107224 */ /* 0x000fe200078e0014 */
[----:B------:R-:W-:Y:S01]  /*08c0*/  MOV R20, R11 ;  /* 0x0000000b00147202 */ /* 0x000fe20000000f00 */
[----:B------:R-:W-:Y:S01]  /*08d0*/  IMAD.MOV.U32 R21, RZ, RZ, R19 ;  /* 0x000000ffff157224 */ /* 0x000fe200078e0013 */
[----:B------:R-:W-:Y:S02]  /*08e0*/  MOV R19, R29 ;  /* 0x0000001d00137202 */ /* 0x000fe40000000f00 */
[----:B------:R-:W-:Y:S02]  /*08f0*/  MOV R18, 0x910 ;  /* 0x0000091000127802 */ /* 0x000fe40000000f00 */
[----:B------:R-:W-:Y:S05]  /*0900*/  CALL.REL.NOINC `($__internal_10_$__cuda_sm20_div_s64) ;  /* 0x00000040009c7944 */ /* 0x000fea0003c00000 */
[----:B------:R-:W-:Y:S02]  /*0910*/  MOV R12, R10 ;  /* 0x0000000a000c7202 */ /* 0x000fe40000000f00 */
.L_x_375:
[----:B------:R-:W-:Y:S05]  /*0920*/  BSYNC.RECONVERGENT B0 ;  /* 0x0000000000007941 */ /* 0x000fea0003800200 */
.L_x_373:
        /* <DEDUP_REMOVED lines=69> */
[----:B------:R-:W-:Y:S02]  /*0d80*/  ULOP3.LUT UR10, UR10, UR5, URZ, 0x3c, !UPT ;  /* 0x000000050a0a7292 */ /* 0x000fe4000f8e3cff */
[----:B------:R-:W-:Y:S01]  /*0d90*/  UMOV UR17, UR23 ;  /* 0x0000001700117c82 */ /* 0x000fe20008000000 */
[----:B------:R-:W-:Y:S01]  /*0da0*/  ISETP.LE.AND P0, PT, RZ, UR22, PT ;  /* 0x00000016ff007c0c */ /* 0x000fe2000bf03270 */
[----:B------:R-:W-:Y:S01]  /*0db0*/  UIADD3 UR19, UPT, UPT, -UR17, URZ, URZ ;  /* 0x000000ff11137290 */ /* 0x000fe2000fffe1ff */
[----:B------:R-:W0:Y:S03]  /*0dc0*/  LDCU.U8 UR18, c[0x0][0x549] ;  /* 0x0000a920ff1277ac */ /* 0x000e260008000000 */
[----:B------:R-:W-:-:S04]  /*0dd0*/  UIMAD UR19, UR20, UR19, UR21 ;  /* 0x00000013141372a4 */ /* 0x000fc8000f8e0215 */
[----:B------:R-:W-:Y:S02]  /*0de0*/  @!P1 VIADD R0, R0, -UR16 ;  /* 0x8000001000009c36 */ /* 0x000fe40008000000 */
[----:B------:R-:W-:Y:S01]  /*0df0*/  @!P1 VIADD R3, R3, 0x1 ;  /* 0x0000000103039836 */ /* 0x000fe20000000000 */
[----:B------:R-:W-:Y:S01]  /*0e00*/  ISETP.NE.AND P1, PT, RZ, UR6, PT ;  /* 0x00000006ff007c0c */ /* 0x000fe2000bf25270 */
[----:B------:R-:W-:Y:S01]  /*0e10*/  UISETP.GT.U32.AND UP1, UPT, UR20, UR19, UPT ;  /* 0x000000131400728c */ /* 0x000fe2000bf24070 */
[----:B------:R-:W-:Y:S01]  /*0e20*/  ISETP.GE.U32.AND P2, PT, R0, UR16, PT ;  /* 0x0000001000007c0c */ /* 0x000fe2000bf46070 */
[----:B0-----:R-:W-:-:S09]  /*0e30*/  UISETP.NE.AND UP0, UPT, UR18, URZ, UPT ;  /* 0x000000ff1200728c */ /* 0x001fd2000bf05270 */
[----:B------:R-:W-:Y:S02]  /*0e40*/  @!UP1 UIADD3 UR19, UPT, UPT, UR19, -UR20, URZ ;  /* 0x8000001413139290 */ /* 0x000fe4000fffe0ff */
[----:B------:R-:W-:Y:S01]  /*0e50*/  USEL UR9, UR9, 0x1, !UP0 ;  /* 0x0000000109097887 */ /* 0x000fe2000c000000 */
[----:B------:R-:W-:Y:S01]  /*0e60*/  @P2 VIADD R3, R3, 0x1 ;  /* 0x0000000103032836 */ /* 0x000fe20000000000 */
[----:B------:R-:W-:Y:S02]  /*0e70*/  UISETP.GE.U32.AND UP3, UPT, UR19, UR20, UPT ;  /* 0x000000141300728c */ /* 0x000fe4000bf66070 */
[----:B------:R-:W-:Y:S01]  /*0e80*/  UISETP.GE.AND UP0, UPT, UR10, URZ, UPT ;  /* 0x000000ff0a00728c */ /* 0x000fe2000bf06270 */
[----:B------:R-:W-:Y:S01]  /*0e90*/  @!P0 IMAD.MOV R3, RZ, RZ, -R3 ;  /* 0x000000ffff038224 */ /* 0x000fe200078e0a03 */
[----:B------:R-:W-:Y:S01]  /*0ea0*/  @!P1 LOP3.LUT R3, RZ, UR16, RZ, 0x33, !PT ;  /* 0x00000010ff039c12 */ /* 0x000fe2000f8e33ff */
[----:B------:R-:W-:Y:S02]  /*0eb0*/  @!UP1 UIADD3 UR17, UPT, UPT, UR17, 0x1, URZ ;  /* 0x0000000111119890 */ /* 0x000fe4000fffe0ff */
[----:B------:R-:W-:Y:S01]  /*0ec0*/  UISETP.NE.AND UP1, UPT, UR11, URZ, UPT ;  /* 0x000000ff0b00728c */ /* 0x000fe2000bf25270 */
[----:B------:R-:W-:Y:S01]  /*0ed0*/  ISETP.LT.U32.AND P0, PT, R12, R3, PT ;  /* 0x000000030c00720c */ /* 0x000fe20003f01070 */
[----:B------:R-:W-:Y:S01]  /*0ee0*/  USHF.R.S32.HI UR11, URZ, 0x1f, UR6 ;  /* 0x0000001fff0b7899 */ /* 0x000fe20008011406 */
[----:B------:R-:W-:Y:S01]  /*0ef0*/  SHF.R.S32.HI R7, RZ, 0x1f, R3 ;  /* 0x0000001fff077819 */ /* 0x000fe20000011403 */
[----:B------:R-:W-:-:S02]  /*0f00*/  @UP3 UIADD3 UR17, UPT, UPT, UR17, 0x1, URZ ;  /* 0x0000000111113890 */ /* 0x000fc4000fffe0ff */
[----:B------:R-:W-:Y:S01]  /*0f10*/  USEL UR10, URZ, 0x1, !UP1 ;  /* 0x00000001ff0a7887 */ /* 0x000fe2000c800000 */
[CC--:B------:R-:W-:Y:S01]  /*0f20*/  ISETP.LT.AND.EX P0, PT, R13.reuse, R7.reuse, PT, P0 ;  /* 0x000000070d00720c */ /* 0x0c0fe20003f01300 */
[----:B------:R-:W-:Y:S02]  /*0f30*/  @!UP0 UIADD3 UR17, UPT, UPT, -UR17, URZ, URZ ;  /* 0x000000ff11118290 */ /* 0x000fe4000fffe1ff */
[----:B------:R-:W-:Y:S01]  /*0f40*/  ULOP3.LUT UR10, UR11, UR10, URZ, 0xfc, !UPT ;  /* 0x0000000a0b0a7292 */ /* 0x000fe2000f8efcff */
[C---:B------:R-:W-:Y:S01]  /*0f50*/  SEL R0, R13.reuse, R7, P0 ;  /* 0x000000070d007207 */ /* 0x040fe20000000000 */
[----:B------:R-:W-:Y:S01]  /*0f60*/  @!UP2 ULOP3.LUT UR17, URZ, UR5, URZ, 0x33, !UPT ;  /* 0x00000005ff11a292 */ /* 0x000fe2000f8e33ff */
        /* <DEDUP_REMOVED lines=24> */
.L_x_377:
[----:B------:R-:W-:Y:S01]  /*10f0*/  IMAD.MOV.U32 R16, RZ, RZ, R12 ;  /* 0x000000ffff107224 */ /* 0x000fe200078e000c */
[----:B------:R-:W-:Y:S01]  /*1100*/  MOV R20, R8 ;  /* 0x0000000800147202 */ /* 0x000fe20000000f00 */
[----:B------:R-:W-:Y:S01]  /*1110*/  IMAD.MOV.U32 R21, RZ, RZ, R13 ;  /* 0x000000ffff157224 */ /* 0x000fe200078e000d */
[----:B------:R-:W-:Y:S02]  /*1120*/  MOV R19, R0 ;  /* 0x0000000000137202 */ /* 0x000fe40000000f00 */
[----:B------:R-:W-:Y:S02]  /*1130*/  MOV R18, 0x1150 ;  /* 0x0000115000127802 */ /* 0x000fe40000000f00 */
[----:B------:R-:W-:Y:S05]  /*1140*/  CALL.REL.NOINC `($__internal_10_$__cuda_sm20_div_s64) ;  /* 0x00000038008c7944 */ /* 0x000fea0003c00000 */
[----:B------:R-:W-:Y:S02]  /*1150*/  MOV R34, R10 ;  /* 0x0000000a00227202 */ /* 0x000fe40000000f00 */
[----:B------:R-:W-:Y:S02]  /*1160*/  MOV R35, R13 ;  /* 0x0000000d00237202 */ /* 0x000fe40000000f00 */
.L_x_378:
[----:B------:R-:W-:Y:S05]  /*1170*/  BSYNC.RECONVERGENT B0 ;  /* 0x0000000000007941 */ /* 0x000fea0003800200 */
.L_x_376:
        /* <DEDUP_REMOVED lines=57> */
.L_x_380:
[----:B------:R-:W-:Y:S01]  /*1510*/  IMAD.MOV.U32 R16, RZ, RZ, R4 ;  /* 0x000000ffff107224 */ /* 0x000fe200078e0004 */
[----:B------:R-:W-:Y:S01]  /*1520*/  MOV R21, R5 ;  /* 0x0000000500157202 */ /* 0x000fe20000000f00 */
[----:B------:R-:W-:Y:S01]  /*1530*/  IMAD.MOV.U32 R20, RZ, RZ, R7 ;  /* 0x000000ffff147224 */ /* 0x000fe200078e0007 */
[----:B------:R-:W-:Y:S02]  /*1540*/  MOV R18, 0x1560 ;  /* 0x0000156000127802 */ /* 0x000fe40000000f00 */
[----:B------:R-:W-:Y:S05]  /*1550*/  CALL.REL.NOINC `($__internal_10_$__cuda_sm20_div_s64) ;  /* 0x0000003400887944 */ /* 0x000fea0003c00000 */
[----:B------:R-:W-:Y:S02]  /*1560*/  MOV R14, R10 ;  /* 0x0000000a000e7202 */ /* 0x000fe40000000f00 */
[----:B------:R-:W-:Y:S02]  /*1570*/  MOV R15, R13 ;  /* 0x0000000d000f7202 */ /* 0x000fe40000000f00 */
.L_x_381:
[----:B------:R-:W-:Y:S05]  /*1580*/  BSYNC.RECONVERGENT B0 ;  /* 0x0000000000007941 */ /* 0x000fea0003800200 */
.L_x_379:
[----:B------:R-:W0:Y:S01]  /*1590*/  LDC R3, c[0x0][0x434] ;  /* 0x00010d00ff037b82 */ /* 0x000e220000000800 */
[----:B------:R-:W1:Y:S01]  /*15a0*/  S2R R4, SR_TID.X ;  /* 0x0000000000047919 */ /* 0x000e620000002100 */
[----:B------:R-:W-:Y:S01]  /*15b0*/  IMAD.MOV.U32 R12, RZ, RZ, RZ ;  /* 0x000000ffff0c7224 */ /* 0x000fe200078e00ff */
        /* <DEDUP_REMOVED lines=13> */
[----:B------:R-:W-:-:S04]  /*1690*/  @!P1 SHF.L.U32 R10, R4, 0x2, RZ ;  /* 0x00000002040a9819 */ /* 0x000fc800000006ff */
[----:B------:R-:W-:Y:S01]  /*16a0*/  @!P1 LOP3.LUT R10, R10, 0x1c, RZ, 0xc0, !PT ;  /* 0x0000001c0a0a9812 */ /* 0x000fe200078ec0ff */
[----:B------:R-:W0:Y:S02]  /*16b0*/  F2I.FTZ.U32.TRUNC.NTZ R13, R13 ;  /* 0x0000000d000d7305 */ /* 0x000e24000021f000 */
[----:B0-----:R-:W-:-:S04]  /*16c0*/  IMAD.MOV R5, RZ, RZ, -R13 ;  /* 0x000000ffff057224 */ /* 0x001fc800078e0a0d */
[----:B------:R-:W-:Y:S01]  /*16d0*/  IMAD R9, R5, R6, RZ ;  /* 0x0000000605097224 */ /* 0x000fe200078e02ff */
[----:B------:R-:W-:Y:S02]  /*16e0*/  IABS R5, R2 ;  /* 0x0000000200057213 */ /* 0x000fe40000000000 */
[----:B------:R-:W-:Y:S01]  /*16f0*/  LOP3.LUT R2, R2, R3, RZ, 0x3c, !PT ;  /* 0x0000000302027212 */ /* 0x000fe200078e3cff */
[----:B------:R-:W-:Y:S02]  /*1700*/  IMAD.HI.U32 R12, R13, R9, R12 ;  /* 0x000000090d0c7227 */ /* 0x000fe400078e000c */
[----:B------:R-:W0:Y:S01]  /*1710*/  @!P1 S2R R9, SR_CgaCtaId ;  /* 0x0000000000099919 */ /* 0x000e220000008800 */
[----:B------:R-:W-:Y:S02]  /*1720*/  ISETP.GE.AND P2, PT, R2, RZ, PT ;  /* 0x000000ff0200720c */ /* 0x000fe40003f46270 */
[----:B------:R-:W-:Y:S01]  /*1730*/  @!P1 MOV R2, 0x400 ;  /* 0x0000040000029802 */ /* 0x000fe20000000f00 */
[----:B------:R-:W-:Y:S01]  /*1740*/  IMAD.HI.U32 R19, R12, R5, RZ ;  /* 0x000000050c137227 */ /* 0x000fe200078e00ff */
[----:B------:R-:W-:-:S03]  /*1750*/  SHF.R.U32.HI R12, RZ, 0x4, R4 ;  /* 0x00000004ff0c7819 */ /* 0x000fc60000011604 */
[----:B------:R-:W-:-:S04]  /*1760*/  IMAD.MOV R13, RZ, RZ, -R19 ;  /* 0x000000ffff0d7224 */ /* 0x000fc800078e0a13 */
[C---:B------:R-:W-:Y:S02]  /*1770*/  IMAD R13, R6.reuse, R13, R5 ;  /* 0x0000000d060d7224 */ /* 0x040fe400078e0205 */
[----:B------:R-:W1:Y:S03]  /*1780*/  @!P1 S2R R5, SR_CgaCtaId ;  /* 0x0000000000059919 */ /* 0x000e660000008800 */
[----:B------:R-:W-:-:S13]  /*1790*/  ISETP.GT.U32.AND P0, PT, R6, R13, PT ;  /* 0x0000000d0600720c */ /* 0x000fda0003f04070 */
[-C--:B------:R-:W-:Y:S01]  /*17a0*/  @!P0 IADD3 R13, PT, PT, R13, -R6.reuse, RZ ;  /* 0x800000060d0d8210 */ /* 0x080fe20007ffe0ff */
[----:B------:R-:W-:Y:S01]  /*17b0*/  @!P0 VIADD R19, R19, 0x1 ;  /* 0x0000000113138836 */ /* 0x000fe20000000000 */
[----:B------:R-:W-:Y:S02]  /*17c0*/  ISETP.NE.AND P0, PT, R3, RZ, PT ;  /* 0x000000ff0300720c */ /* 0x000fe40003f05270 */
[----:B------:R-:W-:Y:S01]  /*17d0*/  ISETP.GE.U32.AND P3, PT, R13, R6, PT ;  /* 0x000000060d00720c */ /* 0x000fe20003f66070 */
[----:B---3--:R-:W-:Y:S01]  /*17e0*/  IMAD R6, R3, UR5, RZ ;  /* 0x0000000503067c24 */ /* 0x008fe2000f8e02ff */
[----:B0-----:R-:W-:-:S05]  /*17f0*/  @!P1 LEA R9, R9, R2, 0x18 ;  /* 0x0000000209099211 */ /* 0x001fca00078ec0ff */
[----:B------:R-:W-:-:S04]  /*1800*/  @!P1 IMAD R9, R16, 0x24, R9 ;  /* 0x0000002410099824 */ /* 0x000fc800078e0209 */
[----:B------:R-:W-:Y:S01]  /*1810*/  @!P1 IMAD.IADD R10, R9, 0x1, R10 ;  /* 0x00000001090a9824 */ /* 0x000fe200078e020a */
[----:B-1----:R-:W-:Y:S01]  /*1820*/  @!P1 LEA R2, R5, R2, 0x18 ;  /* 0x0000000205029211 */ /* 0x002fe200078ec0ff */
[----:B------:R-:W-:Y:S01]  /*1830*/  @P3 VIADD R19, R19, 0x1 ;  /* 0x0000000113133836 */ /* 0x000fe20000000000 */
[----:B------:R-:W-:-:S03]  /*1840*/  LOP3.LUT R9, R4, 0xf, RZ, 0xc0, !PT ;  /* 0x0000000f04097812 */ /* 0x000fc600078ec0ff */
[----:B------:R-:W-:Y:S01]  /*1850*/  @!P2 IMAD.MOV R19, RZ, RZ, -R19 ;  /* 0x000000ffff13a224 */ /* 0x000fe200078e0a13 */
[----:B------:R-:W-:Y:S01]  /*1860*/  @!P0 LOP3.LUT R19, RZ, R3, RZ, 0x33, !PT ;  /* 0x00000003ff138212 */ /* 0x000fe200078e33ff */
[----:B------:R-:W-:Y:S01]  /*1870*/  @!P1 IMAD R13, R9, 0x24, R2 ;  /* 0x00000024090d9824 */ /* 0x000fe200078e0202 */
[----:B--2---:R-:W-:-:S03]  /*1880*/  ISETP.GE.AND P0, PT, R16, UR17, PT ;  /* 0x0000001110007c0c */ /* 0x004fc6000bf06270 */
        /* <DEDUP_REMOVED lines=22> */
.L_x_383:
[----:B0-----:R-:W-:Y:S05]  /*19f0*/  BSYNC.RECONVERGENT B0 ;  /* 0x0000000000007941 */ /* 0x001fea0003800200 */
.L_x_382:
[----:B-----5:R0:W-:Y:S01]  /*1a00*/  @!P1 STS [R10], R17 ;  /* 0x000000110a009388 */ /* 0x0201e20000000800 */
[----:B------:R-:W2:Y:S01]  /*1a10*/  I2F.RP R24, R21 ;  /* 0x0000001500187306 */ /* 0x000ea20000209400 */
[----:B------:R-:W-:Y:S01]  /*1a20*/  HFMA2 R30, -RZ, RZ, 0, 0 ;  /* 0x00000000ff1e7431 */ /* 0x000fe200000001ff */
[----:B------:R-:W-:Y:S01]  /*1a30*/  BAR.SYNC.DEFER_BLOCKING 0x0 ;  /* 0x0000000000007b1d */ /* 0x000fe20000010000 */
[----:B------:R-:W-:-:S05]  /*1a40*/  ISETP.NE.AND P5, PT, R5, RZ, PT ;  /* 0x000000ff0500720c */ /* 0x000fca0003fa5270 */
[----:B------:R-:W-:Y:S02]  /*1a50*/  BSSY.RECONVERGENT B1, `(.L_x_384) ;  /* 0x0000176000017945 */ /* 0x000fe40003800200 */
[----:B0-----:R-:W0:Y:S01]  /*1a60*/  LDC R17, c[0x0][0x3e0] ;  /* 0x0000f800ff117b82 */ /* 0x001e220000000800 */
[----:B------:R2:W3:Y:S01]  /*1a70*/  @!P1 LDS R25, [R3] ;  /* 0x0000000003199984 */ /* 0x0004e20000000800 */
[----:B0-----:R-:W-:Y:S01]  /*1a80*/  IABS R16, R17 ;  /* 0x0000001100107213 */ /* 0x001fe20000000000 */
[----:B--2---:R-:W0:Y:S02]  /*1a90*/  MUFU.RCP R3, R24 ;  /* 0x0000001800037308 */ /* 0x004e240000001000 */
[----:B---3--:R-:W2:Y:S01]  /*1aa0*/  SHFL.BFLY PT, R2, R25, 0x8, 0x1f ;  /* 0x0d001f0019027f89 */ /* 0x008ea200000e0000 */
[----:B0-----:R-:W-:-:S05]  /*1ab0*/  VIADD R3, R3, 0xffffffe ;  /* 0x0ffffffe03037836 */ /* 0x001fca0000000000 */
[----:B------:R-:W1:Y:S02]  /*1ac0*/  F2I.FTZ.U32.TRUNC.NTZ R31, R3 ;  /* 0x00000003001f7305 */ /* 0x000e64000021f000 */
[----:B-1----:R-:W-:Y:S01]  /*1ad0*/  IMAD.MOV R22, RZ, RZ, -R31 ;  /* 0x000000ffff167224 */ /* 0x002fe200078e0a1f */
[----:B------:R-:W-:Y:S02]  /*1ae0*/  IABS R3, R5 ;  /* 0x0000000500037213 */ /* 0x000fe40000000000 */
[----:B--2---:R-:W-:Y:S01]  /*1af0*/  FMNMX.FTZ R27, R2, R25, !PT ;  /* 0x00000019021b7209 */ /* 0x004fe20007810000 */
[----:B------:R-:W-:Y:S02]  /*1b00*/  IMAD R22, R22, R21, RZ ;  /* 0x0000001516167224 */ /* 0x000fe400078e02ff */
[----:B------:R-:W-:Y:S02]  /*1b10*/  IMAD.MOV R3, RZ, RZ, -R3 ;  /* 0x000000ffff037224 */ /* 0x000fe400078e0a03 */
[----:B------:R-:W0:Y:S01]  /*1b20*/  SHFL.BFLY PT, R20, R27, 0x4, 0x1f ;  /* 0x0c801f001b147f89 */ /* 0x000e2200000e0000 */
[----:B------:R-:W-:Y:S01]  /*1b30*/  IMAD.HI.U32 R22, R31, R22, R30 ;  /* 0x000000161f167227 */ /* 0x000fe200078e001e */
[----:B0-----:R-:W-:-:S05]  /*1b40*/  FMNMX.FTZ R20, R27, R20, !PT ;  /* 0x000000141b147209 */ /* 0x001fca0007810000 */
[----:B------:R-:W0:Y:S02]  /*1b50*/  SHFL.BFLY PT, R23, R20, 0x2, 0x1f ;  /* 0x0c401f0014177f89 */ /* 0x000e2400000e0000 */
[----:B0-----:R-:W-:Y:S02]  /*1b60*/  FMNMX.FTZ R23, R20, R23, !PT ;  /* 0x0000001714177209 */ /* 0x001fe40007810000 */
[----:B------:R-:W0:Y:S03]  /*1b70*/  I2F.RP R20, R16 ;  /* 0x0000001000147306 */ /* 0x000e260000209400 */
[----:B------:R-:W1:Y:S05]  /*1b80*/  SHFL.BFLY PT, R2, R23, 0x1, 0x1f ;  /* 0x0c201f0017027f89 */ /* 0x000e6a00000e0000 */
[----:B0-----:R-:W0:Y:S01]  /*1b90*/  MUFU.RCP R26, R20 ;  /* 0x00000014001a7308 */ /* 0x001e220000001000 */
[----:B-1----:R-:W-:-:S04]  /*1ba0*/  FMNMX.FTZ R2, R23, R2, !PT ;  /* 0x0000000217027209 */ /* 0x002fc80007810000 */
[----:B------:R-:W-:Y:S01]  /*1bb0*/  FSETP.NEU.FTZ.AND P0, PT, R2, -INF , PT ;  /* 0xff8000000200780b */ /* 0x000fe20003f1d000 */
[----:B0-----:R-:W-:-:S03]  /*1bc0*/  VIADD R26, R26, 0xffffffe ;  /* 0x0ffffffe1a1a7836 */ /* 0x001fc60000000000 */
[----:B------:R-:W-:Y:S01]  /*1bd0*/  FSEL R2, R2, RZ, P0 ;  /* 0x000000ff02027208 */ /* 0x000fe20000000000 */
[----:B------:R0:W-:Y:S04]  /*1be0*/  F2I.FTZ.U32.TRUNC.NTZ R27, R26 ;  /* 0x0000001a001b7305 */ /* 0x0001e8000021f000 */
[----:B------:R-:W-:-:S04]  /*1bf0*/  FADD.FTZ R13, -R2, R25 ;  /* 0x00000019020d7221 */ /* 0x000fc80000010100 */
[----:B------:R-:W-:-:S06]  /*1c00*/  FMUL.FTZ R13, R13, 1.4426950216293334961 ;  /* 0x3fb8aa3b0d0d7820 */ /* 0x000fcc0000410000 */
[----:B------:R-:W1:Y:S01]  /*1c10*/  MUFU.EX2 R13, R13 ;  /* 0x0000000d000d7308 */ /* 0x000e620000000800 */
[----:B0-----:R-:W-:Y:S01]  /*1c20*/  IMAD.MOV.U32 R26, RZ, RZ, RZ ;  /* 0x000000ffff1a7224 */ /* 0x001fe200078e00ff */
[----:B-1----:R-:W0:Y:S02]  /*1c30*/  SHFL.BFLY PT, R10, R13, 0x8, 0x1f ;  /* 0x0d001f000d0a7f89 */ /* 0x002e2400000e0000 */
[----:B0-----:R-:W-:Y:S01]  /*1c40*/  FADD.FTZ R10, R13, R10 ;  /* 0x0000000a0d0a7221 */ /* 0x001fe20000010000 */
[----:B------:R-:W-:-:S04]  /*1c50*/  IMAD.MOV R13, RZ, RZ, -R27 ;  /* 0x000000ffff0d7224 */ /* 0x000fc800078e0a1b */
[----:B------:R-:W0:Y:S01]  /*1c60*/  SHFL.BFLY PT, R23, R10, 0x4, 0x1f ;  /* 0x0c801f000a177f89 */ /* 0x000e2200000e0000 */
[----:B------:R-:W-:-:S04]  /*1c70*/  IMAD R13, R13, R16, RZ ;  /* 0x000000100d0d7224 */ /* 0x000fc800078e02ff */
[----:B------:R-:W-:-:S04]  /*1c80*/  IMAD.HI.U32 R13, R27, R13, R26 ;  /* 0x0000000d1b0d7227 */ /* 0x000fc800078e001a */
[----:B0-----:R-:W-:Y:S01]  /*1c90*/  FADD.FTZ R23, R10, R23 ;  /* 0x000000170a177221 */ /* 0x001fe20000010000 */
[----:B------:R-:W-:-:S04]  /*1ca0*/  IABS R10, R18 ;  /* 0x00000012000a7213 */ /* 0x000fc80000000000 */
[----:B------:R-:W0:Y:S01]  /*1cb0*/  SHFL.BFLY PT, R20, R23, 0x2, 0x1f ;  /* 0x0c401f0017147f89 */ /* 0x000e2200000e0000 */
[----:B------:R-:W-:-:S04]  /*1cc0*/  IMAD.HI.U32 R22, R22, R10, RZ ;  /* 0x0000000a16167227 */ /* 0x000fc800078e00ff */
[----:B------:R-:W-:-:S04]  /*1cd0*/  IMAD.HI.U32 R13, R13, R10, RZ ;  /* 0x0000000a0d0d7227 */ /* 0x000fc800078e00ff */
[----:B------:R-:W-:Y:S02]  /*1ce0*/  IMAD R24, R22, R3, R10 ;  /* 0x0000000316187224 */ /* 0x000fe400078e020a */
[----:B------:R-:W-:-:S03]  /*1cf0*/  IMAD.MOV R3, RZ, RZ, -R13 ;  /* 0x000000ffff037224 */ /* 0x000fc600078e0a0d */
[----:B------:R-:W-:Y:S01]  /*1d00*/  ISETP.GT.U32.AND P2, PT, R21, R24, PT ;  /* 0x000000181500720c */ /* 0x000fe20003f44070 */
[----:B------:R-:W-:Y:S01]  /*1d10*/  IMAD R3, R16, R3, R10 ;  /* 0x0000000310037224 */ /* 0x000fe200078e020a */
[C---:B------:R-:W-:Y:S02]  /*1d20*/  LOP3.LUT R10, R18.reuse, R21, RZ, 0x3c, !PT ;  /* 0x00000015120a7212 */ /* 0x040fe400078e3cff */
[----:B------:R-:W-:Y:S02]  /*1d30*/  LOP3.LUT R18, R18, R17, RZ, 0x3c, !PT ;  /* 0x0000001112127212 */ /* 0x000fe400078e3cff */
[----:B------:R-:W-:Y:S02]  /*1d40*/  ISETP.GT.U32.AND P0, PT, R16, R3, PT ;  /* 0x000000031000720c */ /* 0x000fe40003f04070 */
[----:B------:R-:W-:Y:S01]  /*1d50*/  ISETP.GE.AND P3, PT, R10, RZ, PT ;  /* 0x000000ff0a00720c */ /* 0x000fe20003f66270 */
[----:B0-----:R-:W-:-:S04]  /*1d60*/  FADD.FTZ R23, R23, R20 ;  /* 0x0000001417177221 */ /* 0x001fc80000010000 */
[-C--:B------:R-:W-:Y:S01]  /*1d70*/  @!P2 IADD3 R24, PT, PT, R24, -R21.reuse, RZ ;  /* 0x800000151818a210 */ /* 0x080fe20007ffe0ff */
[----:B------:R-:W-:Y:S01]  /*1d80*/  @!P2 VIADD R22, R22, 0x1 ;  /* 0x000000011616a836 */ /* 0x000fe20000000000 */
[----:B------:R-:W0:Y:S01]  /*1d90*/  SHFL.BFLY PT, R20, R23, 0x1, 0x1f ;  /* 0x0c201f0017147f89 */ /* 0x000e2200000e0000 */
[----:B------:R-:W-:Y:S02]  /*1da0*/  ISETP.GE.AND P2, PT, R18, RZ, PT ;  /* 0x000000ff1200720c */ /* 0x000fe40003f46270 */
[----:B------:R-:W-:Y:S01]  /*1db0*/  ISETP.GE.U32.AND P1, PT, R24, R21, PT ;  /* 0x000000151800720c */ /* 0x000fe20003f26070 */
[----:B------:R-:W-:Y:S01]  /*1dc0*/  @!P0 IMAD.IADD R3, R3, 0x1, -R16 ;  /* 0x0000000103038824 */ /* 0x000fe200078e0a10 */
[----:B------:R-:W-:Y:S01]  /*1dd0*/  @!P0 IADD3 R13, PT, PT, R13, 0x1, RZ ;  /* 0x000000010d0d8810 */ /* 0x000fe20007ffe0ff */
[----:B------:R-:W-:Y:S01]  /*1de0*/  IMAD.MOV.U32 R24, RZ, RZ, 0x7f800000 ;  /* 0x7f800000ff187424 */ /* 0x000fe200078e00ff */
[----:B------:R-:W-:Y:S02]  /*1df0*/  ISETP.NE.AND P0, PT, R17, RZ, PT ;  /* 0x000000ff1100720c */ /* 0x000fe40003f05270 */
[----:B------:R-:W-:-:S07]  /*1e00*/  ISETP.GE.U32.AND P4, PT, R3, R16, PT ;  /* 0x000000100300720c */ /* 0x000fce0003f86070 */
[----:B------:R-:W-:-:S04]  /*1e10*/  @P1 VIADD R22, R22, 0x1 ;  /* 0x0000000116161836 */ /* 0x000fc80000000000 */
[----:B------:R-:W-:Y:S01]  /*1e20*/  @!P3 IMAD.MOV R22, RZ, RZ, -R22 ;  /* 0x000000ffff16b224 */ /* 0x000fe200078e0a16 */
[----:B------:R-:W-:Y:S01]  /*1e30*/  ISETP.NE.AND P3, PT, R19, RZ, PT ;  /* 0x000000ff1300720c */ /* 0x000fe20003f65270 */
[----:B------:R-:W-:Y:S01]  /*1e40*/  @P4 VIADD R13, R13, 0x1 ;  /* 0x000000010d0d4836 */ /* 0x000fe20000000000 */
[----:B------:R-:W-:Y:S01]  /*1e50*/  @!P5 LOP3.LUT R22, RZ, R21, RZ, 0x33, !PT ;  /* 0x00000015ff16d212 */ /* 0x000fe200078e33ff */
[----:B0-----:R-:W-:Y:S01]  /*1e60*/  FADD.FTZ R20, R23, R20 ;  /* 0x0000001417147221 */ /* 0x001fe20000010000 */
[----:B------:R-:W-:Y:S01]  /*1e70*/  SEL R10, RZ, 0x1, !P3 ;  /* 0x00000001ff0a7807 */ /* 0x000fe20005800000 */
[----:B------:R-:W-:Y:S01]  /*1e80*/  IMAD.MOV.U32 R3, RZ, RZ, R13 ;  /* 0x000000ffff037224 */ /* 0x000fe200078e000d */
[----:B------:R-:W-:Y:S01]  /*1e90*/  SHF.R.S32.HI R21, RZ, 0x1f, R5 ;  /* 0x0000001fff157819 */ /* 0x000fe20000011405 */
[----:B------:R-:W-:Y:S01]  /*1ea0*/  IMAD R5, R5, R6, RZ ;  /* 0x0000000605057224 */ /* 0x000fe200078e02ff */
[----:B------:R-:W-:Y:S02]  /*1eb0*/  FSETP.NE.FTZ.AND P1, PT, R20, RZ, PT ;  /* 0x000000ff1400720b */ /* 0x000fe40003f35000 */
[----:B------:R-:W-:-:S02]  /*1ec0*/  @!P2 IADD3 R3, PT, PT, -R3, RZ, RZ ;  /* 0x000000ff0303a210 */ /* 0x000fc40007ffe1ff */
[----:B------:R-:W-:Y:S02]  /*1ed0*/  @!P0 LOP3.LUT R3, RZ, R17, RZ, 0x33, !PT ;  /* 0x00000011ff038212 */ /* 0x000fe400078e33ff */
[----:B------:R-:W-:Y:S02]  /*1ee0*/  LOP3.LUT P0, RZ, R4, 0x38f, RZ, 0xc0, !PT ;  /* 0x0000038f04ff7812 */ /* 0x000fe4000780c0ff */
[----:B------:R-:W-:Y:S01]  /*1ef0*/  ISETP.LT.U32.AND P2, PT, R14, R22, PT ;  /* 0x000000160e00720c */ /* 0x000fe20003f41070 */
[----:B------:R-:W-:Y:S01]  /*1f00*/  IMAD R3, R3, UR9, RZ ;  /* 0x0000000903037c24 */ /* 0x000fe2000f8e02ff */
[----:B------:R-:W-:Y:S02]  /*1f10*/  SHF.R.S32.HI R19, RZ, 0x1f, R22 ;  /* 0x0000001fff137819 */ /* 0x000fe40000011416 */
[----:B------:R-:W-:Y:S01]  /*1f20*/  LOP3.LUT R10, R21, R10, RZ, 0xfc, !PT ;  /* 0x0000000a150a7212 */ /* 0x000fe200078efcff */
[----:B------:R-:W0:Y:S01]  /*1f30*/  @P1 MUFU.LG2 R13, R20 ;  /* 0x00000014000d1308 */ /* 0x000e220000000c00 */
        /* <DEDUP_REMOVED lines=55> */
.L_x_387:
[----:B------:R-:W-:Y:S01]  /*22b0*/  IMAD.MOV.U32 R16, RZ, RZ, R2 ;  /* 0x000000ffff107224 */ /* 0x000fe200078e0002 */
[----:B------:R-:W-:Y:S01]  /*22c0*/  MOV R21, RZ ;  /* 0x000000ff00157202 */ /* 0x000fe20000000f00 */
[----:B------:R-:W-:Y:S01]  /*22d0*/  IMAD.MOV.U32 R20, RZ, RZ, R32 ;  /* 0x000000ffff147224 */ /* 0x000fe200078e0020 */
[----:B------:R-:W-:Y:S02]  /*22e0*/  MOV R18, 0x2300 ;  /* 0x0000230000127802 */ /* 0x000fe40000000f00 */
[----:B------:R-:W-:Y:S05]  /*22f0*/  CALL.REL.NOINC `($__internal_10_$__cuda_sm20_div_s64) ;  /* 0x0000002800207944 */ /* 0x000fea0003c00000 */
[----:B------:R-:W-:Y:S02]  /*2300*/  IADD3 R15, PT, PT, -R10, RZ, RZ ;  /* 0x000000ff0a0f7210 */ /* 0x000fe40007ffe1ff */
[----:B------:R-:W-:-:S03]  /*2310*/  MOV R33, R13 ;  /* 0x0000000d00217202 */ /* 0x000fc60000000f00 */
[----:B------:R-:W-:Y:S01]  /*2320*/  IMAD R14, R32, R15, R2 ;  /* 0x0000000f200e7224 */ /* 0x000fe200078e0202 */
[----:B------:R-:W-:-:S07]  /*2330*/  MOV R32, R10 ;  /* 0x0000000a00207202 */ /* 0x000fce0000000f00 */
.L_x_388:
        /* <DEDUP_REMOVED lines=59> */
.L_x_390:
[----:B------:R-:W-:Y:S01]  /*26f0*/  IMAD.MOV.U32 R16, RZ, RZ, R32 ;  /* 0x000000ffff107224 */ /* 0x000fe200078e0020 */
[----:B------:R-:W-:Y:S01]  /*2700*/  MOV R21, R33 ;  /* 0x0000002100157202 */ /* 0x000fe20000000f00 */
[----:B------:R-:W-:Y:S01]  /*2710*/  IMAD.MOV.U32 R20, RZ, RZ, R28 ;  /* 0x000000ffff147224 */ /* 0x000fe200078e001c */
[----:B------:R-:W-:Y:S02]  /*2720*/  MOV R18, 0x2740 ;  /* 0x0000274000127802 */ /* 0x000fe40000000f00 */
[----:B------:R-:W-:Y:S05]  /*2730*/  CALL.REL.NOINC `($__internal_10_$__cuda_sm20_div_s64) ;  /* 0x0000002400107944 */ /* 0x000fea0003c00000 */
[----:B------:R-:W-:-:S05]  /*2740*/  IADD3 R13, PT, PT, -R10, RZ, RZ ;  /* 0x000000ff0a0d7210 */ /* 0x000fca0007ffe1ff */
[----:B------:R-:W-:Y:S02]  /*2750*/  IMAD R28, R13, R28, R32 ;  /* 0x0000001c0d1c7224 */ /* 0x000fe400078e0220 */
.L_x_391:
[----:B------:R-:W-:Y:S05]  /*2760*/  BSYNC.RECONVERGENT B0 ;  /* 0x0000000000007941 */ /* 0x000fea0003800200 */
.L_x_389:
        /* <DEDUP_REMOVED lines=160> */
.L_x_386:
[----:B------:R-:W0:Y:S01]  /*3170*/  LDC.64 R2, c[0x0][0x420] ;  /* 0x00010800ff027b82 */ /* 0x000e220000000a00 */
[----:B------:R-:W-:-:S05]  /*3180*/  IADD3 R0, PT, PT, R12, UR13, RZ ;  /* 0x0000000d0c007c10 */ /* 0x000fca000fffe0ff */
[----:B0-----:R-:W-:-:S05]  /*3190*/  IMAD.WIDE.U32 R2, R0, 0x4, R2 ;  /* 0x0000000400027825 */ /* 0x001fca00078e0002 */
[----:B------:R1:W-:Y:S02]  /*31a0*/  STG.E desc[UR10][R2.64], R24 ;  /* 0x0000001802007986 */ /* 0x0003e4000c10190a */
.L_x_385:
[----:B------:R-:W-:Y:S05]  /*31b0*/  BSYNC.RECONVERGENT B1 ;  /* 0x0000000000017941 */ /* 0x000fea0003800200 */
.L_x_384:
        /* <DEDUP_REMOVED lines=14> */
.L_x_393:
[----:B------:R-:W-:Y:S05]  /*32a0*/  BSYNC.RECONVERGENT B0 ;  /* 0x0000000000007941 */ /* 0x000fea0003800200 */
.L_x_392:
[----:B------:R-:W-:Y:S01]  /*32b0*/  BAR.SYNC.DEFER_BLOCKING 0x0 ;  /* 0x0000000000007b1d */ /* 0x000fe20000010000 */
[----:B------:R-:W-:Y:S01]  /*32c0*/  UISETP.GE.AND UP0, UPT, UR6, 0x1, UPT ;  /* 0x000000010600788c */ /* 0x000fe2000bf06270 */
[----:B------:R-:W-:Y:S02]  /*32d0*/  HFMA2 R0, -RZ, RZ, 0, 0 ;  /* 0x00000000ff007431 */ /* 0x000fe400000001ff */
[----:B------:R-:W-:Y:S01]  /*32e0*/  IMAD.SHL.U32 R7, R4, 0x4, RZ ;  /* 0x0000000404077824 */ /* 0x000fe200078e00ff */
[----:B012---:R-:W-:Y:S01]  /*32f0*/  CS2R R2, SRZ ;  /* 0x0000000000027805 */ /* 0x007fe2000001ff00 */
[----:B------:R-:W-:-:S04]  /*3300*/  IMAD.MOV.U32 R5, RZ, RZ, RZ ;  /* 0x000000ffff057224 */ /* 0x000fc800078e00ff */
        /* <DEDUP_REMOVED lines=8> */
[----:B------:R-:W-:Y:S02]  /*3390*/  UIADD3 UR15, UPT, UPT, UR14, -UR13, URZ ;  /* 0x8000000d0e0f7290 */ /* 0x000fe4000fffe0ff */
[----:B------:R-:W-:-:S02]  /*33a0*/  ULOP3.LUT UR9, UR6, 0x3, URZ, 0xc0, !UPT ;  /* 0x0000000306097892 */ /* 0x000fc4000f8ec0ff */
[----:B0-----:R-:W-:Y:S02]  /*33b0*/  UIMAD UR7, UR13, UR12, URZ ;  /* 0x0000000c0d0772a4 */ /* 0x001fe4000f8e02ff */
[----:B------:R-:W-:-:S04]  /*33c0*/  UIMAD UR12, UR14, UR12, URZ ;  /* 0x0000000c0e0c72a4 */ /* 0x000fc8000f8e02ff */
[----:B------:R-:W-:Y:S01]  /*33d0*/  IMAD.U32 R15, RZ, RZ, UR7 ;  /* 0x00000007ff0f7e24 */ /* 0x000fe2000f8e00ff */
[----:B------:R-:W-:-:S04]  /*33e0*/  LEA R0, P0, R0, UR7, 0x2 ;  /* 0x0000000700007c11 */ /* 0x000fc8000f8010ff */
[----:B------:R-:W-:Y:S02]  /*33f0*/  LEA.HI.X.SX32 R15, R15, RZ, 0x1, P0 ;  /* 0x000000ff0f0f7211 */ /* 0x000fe400000f0eff */
[----:B-1----:R-:W-:-:S04]  /*3400*/  LEA R14, P0, R0, UR4, 0x2 ;  /* 0x00000004000e7c11 */ /* 0x002fc8000f8010ff */
[----:B------:R-:W-:Y:S01]  /*3410*/  LEA.HI.X R15, R0, UR5, R15, 0x2, P0 ;  /* 0x00000005000f7c11 */ /* 0x000fe200080f140f */
[----:B------:R-:W-:Y:S01]  /*3420*/  IMAD.MOV.U32 R0, RZ, RZ, RZ ;  /* 0x000000ffff007224 */ /* 0x000fe200078e00ff */
[----:B------:R-:W-:Y:S07]  /*3430*/  BRA.U !UP0, `(.L_x_395) ;  /* 0x0000001108347547 */ /* 0x000fee000b800000 */
[----:B------:R-:W0:Y:S01]  /*3440*/  S2UR UR4, SR_CgaCtaId ;  /* 0x00000000000479c3 */ /* 0x000e220000008800 */
[----:B------:R-:W-:Y:S01]  /*3450*/  ULOP3.LUT UR7, UR6, 0x7ffffffc, URZ, 0xc0, !UPT ;  /* 0x7ffffffc06077892 */ /* 0x000fe2000f8ec0ff */
[----:B------:R-:W-:Y:S01]  /*3460*/  IMAD.MOV.U32 R0, RZ, RZ, RZ ;  /* 0x000000ffff007224 */ /* 0x000fe200078e00ff */
[----:B------:R-:W-:Y:S01]  /*3470*/  UMOV UR5, 0x400 ;  /* 0x0000040000057882 */ /* 0x000fe20000000000 */
[----:B------:R-:W-:Y:S01]  /*3480*/  CS2R R2, SRZ ;  /* 0x0000000000027805 */ /* 0x000fe2000001ff00 */
[----:B------:R-:W-:Y:S01]  /*3490*/  IMAD.MOV.U32 R5, RZ, RZ, RZ ;  /* 0x000000ffff057224 */ /* 0x000fe200078e00ff */
[----:B------:R-:W-:Y:S01]  /*34a0*/  UIMAD.WIDE UR20, UR12, 0x10, URZ ;  /* 0x000000100c1478a5 */ /* 0x000fe2000f8e02ff */
[----:B------:R-:W-:Y:S01]  /*34b0*/  MOV R13, UR7 ;  /* 0x00000007000d7c02 */ /* 0x000fe20008000f00 */
[----:B------:R-:W-:Y:S02]  /*34c0*/  UIMAD.WIDE UR18, UR12, 0xc, URZ ;  /* 0x0000000c0c1278a5 */ /* 0x000fe4000f8e02ff */
[----:B------:R-:W-:-:S02]  /*34d0*/  UIMAD.WIDE UR16, UR12, 0x8, URZ ;  /* 0x000000080c1078a5 */ /* 0x000fc4000f8e02ff */
[----:B------:R-:W-:Y:S02]  /*34e0*/  UIMAD.WIDE UR22, UR12, 0x4, URZ ;  /* 0x000000040c1678a5 */ /* 0x000fe4000f8e02ff */
[----:B0-----:R-:W-:Y:S02]  /*34f0*/  ULEA UR4, UR4, UR5, 0x18 ;  /* 0x0000000504047291 */ /* 0x001fe4000f8ec0ff */
[----:B------:R-:W-:-:S04]  /*3500*/  UIADD3 UR5, UPT, UPT, -UR7, URZ, URZ ;  /* 0x000000ff07057290 */ /* 0x000fc8000fffe1ff */
[----:B------:R-:W-:Y:S01]  /*3510*/  UISETP.GE.AND UP0, UPT, UR5, URZ, UPT ;  /* 0x000000ff0500728c */ /* 0x000fe2000bf06270 */
[----:B------:R-:W-:-:S05]  /*3520*/  LEA R6, R12, UR4, 0x2 ;  /* 0x000000040c067c11 */ /* 0x000fca000f8e10ff */
[----:B------:R-:W-:-:S03]  /*3530*/  VIADD R6, R6, 0x48 ;  /* 0x0000004806067836 */ /* 0x000fc60000000000 */
        /* <DEDUP_REMOVED lines=8> */
.L_x_398:
        /* <DEDUP_REMOVED lines=133> */
.L_x_397:
        /* <DEDUP_REMOVED lines=73> */
.L_x_399:
[----:B------:R-:W-:-:S09]  /*42a0*/  UISETP.NE.OR UP1, UPT, UR5, URZ, UP1 ;  /* 0x000000ff0500728c */ /* 0x000fd20008f25670 */
[----:B------:R-:W-:Y:S05]  /*42b0*/  BRA.U !UP1, `(.L_x_395) ;  /* 0x0000000109947547 */ /* 0x000fea000b800000 */
.L_x_396:
[----:B------:R-:W-:-:S13]  /*42c0*/  ISETP.GE.AND P0, PT, R12, UR15, PT ;  /* 0x0000000f0c007c0c */ /* 0x000fda000bf06270 */
.L_x_400:
        /* <DEDUP_REMOVED lines=36> */
.L_x_395:
        /* <DEDUP_REMOVED lines=10> */
.L_x_401:
        /* <DEDUP_REMOVED lines=12> */
.L_x_394:
[----:B------:R-:W-:-:S04]  /*4670*/  IADD3 R12, PT, PT, R12, UR13, RZ ;  /* 0x0000000d0c0c7c10 */ /* 0x000fc8000fffe0ff */
[----:B------:R-:W-:-:S13]  /*4680*/  ISETP.GE.AND P0, PT, R12, UR14, PT ;  /* 0x0000000e0c007c0c */ /* 0x000fda000bf06270 */
[----:B------:R-:W-:Y:S05]  /*4690*/  @P0 EXIT ;  /* 0x000000000000094d */ /* 0x000fea0003800000 */
[----:B------:R-:W-:Y:S01]  /*46a0*/  IABS R10, UR8 ;  /* 0x00000008000a7c13 */ /* 0x000fe20008000000 */
        /* <DEDUP_REMOVED lines=77> */
        .weak           $__internal_10_$__cuda_sm20_div_s64
        .type           $__internal_10_$__cuda_sm20_div_s64,@function
        .size           $__internal_10_$__cuda_sm20_div_s64,(.L_x_14716 - $__internal_10_$__cuda_sm20_div_s64)
$__internal_10_$__cuda_sm20_div_s64:
        /* <DEDUP_REMOVED lines=83> */
[----:B------:R-:W-:Y:S05]  /*50b0*/  RET.REL.NODEC R14 `(_ZN5flash32flash_fwd_splitkv_combine_kernelI23Flash_fwd_kernel_traitsILi64ELi64ELi256ELi4ELb0ELb0EN7cutlass10bfloat16_tE19Flash_kernel_traitsILi64ELi64ELi256ELi4ES3_EELi8ELi4ELb1EEEvNS_16Flash_fwd_paramsE) ;  /* 0xffffffac0ed07950 */ /* 0x000fea0003c3ffff */
.L_x_402:
        /* <DEDUP_REMOVED lines=12> */
.L_x_14716:


//--------------------- .text._ZN5flash32flash_fwd_splitkv_combine_kernelI23Flash_fwd_kernel_traitsILi64ELi64ELi256ELi4ELb0ELb0EN7cutlass10bfloat16_tE19Flash_kernel_traitsILi64ELi64ELi256ELi4ES3_EELi8ELi3ELb1EEEvNS_16Flash_fwd_paramsE --------------------------
	.section	.text._ZN5flash32flash_fwd_splitkv_combine_kernelI23Flash_fwd_kernel_traitsILi64ELi64ELi256ELi4ELb0ELb0EN7cutlass10bfloat16_tE19Flash_kernel_traitsILi64ELi64ELi256ELi4ES3_EELi8ELi3ELb1EEEvNS_16Flash_fwd_paramsE,"ax",@progbits
	.align	128
        .global         _ZN5flash32flash_fwd_splitkv_combine_kernelI23Flash_fwd_kernel_traitsILi64ELi64ELi256ELi4ELb0ELb0EN7cutlass10bfloat16_tE19Flash_kernel_traitsILi64ELi64ELi256ELi4ES3_EELi8ELi3ELb1EEEvNS_16Flash_fwd_paramsE
        .type           _ZN5flash32flash_fwd_splitkv_combine_kernelI23Flash_fwd_kernel_traitsILi64ELi64ELi256ELi4ELb0ELb0EN7cutlass10bfloat16_tE19Flash_kernel_traitsILi64ELi64ELi256ELi4ES3_EELi8ELi3ELb1EEEvNS_16Flash_fwd_paramsE,@function
        .size           _ZN5flash32flash_fwd_splitkv_combine_kernelI23Flash_fwd_kernel_traitsILi64ELi64ELi256ELi4ELb0ELb0EN7cutlass10bfloat16_tE19Flash_kernel_traitsILi64ELi64ELi256ELi4ES3_EELi8ELi3ELb1EEEvNS_16Flash_fwd_paramsE,(.L_x_14717 - _ZN5flash32flash_fwd_splitkv_combine_kernelI23Flash_fwd_kernel_traitsILi64ELi64ELi256ELi4ELb0ELb0EN7cutlass10bfloat16_tE19Flash_kernel_traitsILi64ELi64ELi256ELi4ES3_EELi8ELi3ELb1EEEvNS_16Flash_fwd_paramsE)
        .other          _ZN5flash32flash_fwd_splitkv_combine_kernelI23Flash_fwd_kernel_traitsILi64ELi64ELi256ELi4ELb0ELb0EN7cutlass10bfloat16_tE19Flash_kernel_traitsILi64ELi64ELi256ELi4ES3_EELi8ELi3ELb1EEEvNS_16Flash_fwd_paramsE,@"STO_CUDA_ENTRY STV_DEFAULT"
_ZN5flash32flash_fwd_splitkv_combine_kernelI23Flash_fwd_kernel_traitsILi64ELi64ELi256ELi4ELb0ELb0EN7cutlass10bfloat16_tE19Flash_kernel_traitsILi64ELi64ELi256ELi4ES3_EELi8ELi3ELb1EEEvNS_16Flash_fwd_paramsE:
.text._ZN5flash32flash_fwd_splitkv_combine_kernelI23Flash_fwd_kernel_traitsILi64ELi64ELi256ELi4ELb0ELb0EN7cutlass10bfloat16_tE19Flash_kernel_traitsILi64ELi64ELi256ELi4ES3_EELi8ELi3ELb1EEEvNS_16Flash_fwd_paramsE:
        /* <DEDUP_REMOVED lines=38> */
.L_x_403:
[----:B------:R-:W-:Y:S01]  /*0260*/  IMAD.U32 R24, RZ, RZ, UR21 ;  /* 0x00000015ff187e24 */ /* 0x000fe2000f8e00ff */
[----:B------:R-:W-:Y:S01]  /*0270*/  MOV R16, UR19 ;  /* 0x0000001300107c02 */ /* 0x000fe20008000f00 */
[----:B------:R-:W-:Y:S01]  /*0280*/  IMAD.U32 R17, RZ, RZ, UR15 ;  /* 0x0000000fff117e24 */ /* 0x000fe2000f8e00ff */
[----:B------:R-:W-:Y:S02]  /*0290*/  MOV R15, UR14 ;  /* 0x0000000e000f7c02 */ /* 0x000fe40008000f00 */
[----:B------:R-:W-:Y:S02]  /*02a0*/  MOV R14, 0x2c0 ;  /* 0x000002c0000e7802 */ /* 0x000fe40000000f00 */
[----:B------:R-:W-:Y:S05]  /*02b0*/  CALL.REL.NOINC `($__internal_11_$__cuda_sm20_div_s64) ;  /* 0x0000004800307944 */ /* 0x000fea0003c00000 */
[----:B------:R-:W-:-:S07]  /*02c0*/  MOV R12, R0 ;  /* 0x00000000000c7202 */ /* 0x000fce0000000f00 */
.L_x_404:
        /* <DEDUP_REMOVED lines=30> */
.L_x_406:
[----:B------:R-:W-:Y:S01]  /*04b0*/  IMAD.MOV.U32 R24, RZ, RZ, R12 ;  /* 0x000000ffff187224 */ /* 0x000fe200078e000c */
[----:B------:R-:W-:Y:S02]  /*04c0*/  MOV R17, R13 ;  /* 0x0000000d00117202 */ /* 0x000fe40000000f00 */
[----:B------:R-:W-:Y:S02]  /*04d0*/  MOV R14, 0x4f0 ;  /* 0x000004f0000e7802 */ /* 0x000fe40000000f00 */
[----:B------:R-:W-:Y:S05]  /*04e0*/  CALL.REL.NOINC `($__internal_11_$__cuda_sm20_div_s64) ;  /* 0x0000004400a47944 */ /* 0x000fea0003c00000 */
[----:B------:R-:W-:Y:S02]  /*04f0*/  MOV R6, R0 ;  /* 0x0000000000067202 */ /* 0x000fe40000000f00 */
[----:B------:R-:W-:Y:S02]  /*0500*/  MOV R7, R13 ;  /* 0x0000000d00077202 */ /* 0x000fe40000000f00 */
.L_x_407:
[----:B------:R-:W-:Y:S05]  /*0510*/  BSYNC.RECONVERGENT B0 ;  /* 0x0000000000007941 */ /* 0x000fea0003800200 */
.L_x_405:
        /* <DEDUP_REMOVED lines=57> */
.L_x_409:
[----:B------:R-:W-:Y:S01]  /*08b0*/  IMAD.MOV.U32 R24, RZ, RZ, R16 ;  /* 0x000000ffff187224 */ /* 0x000fe200078e0010 */
[----:B------:R-:W-:Y:S01]  /*08c0*/  MOV R16, R11 ;  /* 0x0000000b00107202 */ /* 0x000fe20000000f00 */
[----:B------:R-:W-:Y:S01]  /*08d0*/  IMAD.MOV.U32 R17, RZ, RZ, R15 ;  /* 0x000000ffff117224 */ /* 0x000fe200078e000f */
[----:B------:R-:W-:Y:S02]  /*08e0*/  MOV R15, R3 ;  /* 0x00000003000f7202 */ /* 0x000fe40000000f00 */
[----:B------:R-:W-:Y:S02]  /*08f0*/  MOV R14, 0x910 ;  /* 0x00000910000e7802 */ /* 0x000fe40000000f00 */
[----:B------:R-:W-:Y:S05]  /*0900*/  CALL.REL.NOINC `($__internal_11_$__cuda_sm20_div_s64) ;  /* 0x00000040009c7944 */ /* 0x000fea0003c00000 */
[----:B------:R-:W-:Y:S02]  /*0910*/  MOV R12, R0 ;  /* 0x00000000000c7202 */ /* 0x000fe40000000f00 */
.L_x_410:
[----:B------:R-:W-:Y:S05]  /*0920*/  BSYNC.RECONVERGENT B0 ;  /* 0x0000000000007941 */ /* 0x000fea0003800200 */
.L_x_408:
        /* <DEDUP_REMOVED lines=82> */
[----:B------:R-:W-:Y:S02]  /*0e50*/  @!UP1 UIADD3 UR17, UPT, UPT, UR17, 0x1, URZ ;  /* 0x0000000111119890 */ /* 0x000fe4000fffe0ff */
[----:B------:R-:W-:-:S02]  /*0e60*/  UISETP.GE.U32.AND UP3, UPT, UR10, UR11, UPT ;  /* 0x0000000b0a00728c */ /* 0x000fc4000bf66070 */
[----:B------:R-:W-:Y:S02]  /*0e70*/  UISETP.GE.AND UP1, UPT, UR6, URZ, UPT ;  /* 0x000000ff0600728c */ /* 0x000fe4000bf26270 */
[----:B------:R-:W-:Y:S02]  /*0e80*/  USEL UR9, UR5, 0x1, !UP0 ;  /* 0x0000000105097887 */ /* 0x000fe4000c000000 */
[----:B------:R-:W-:Y:S02]  /*0e90*/  USHF.R.S32.HI UR6, URZ, 0x1f, UR7 ;  /* 0x0000001fff067899 */ /* 0x000fe40008011407 */
[----:B------:R-:W-:-:S03]  /*0ea0*/  @P2 VIADD R5, R5, 0x1 ;  /* 0x0000000105052836 */ /* 0x000fc60000000000 */
[----:B------:R-:W-:Y:S01]  /*0eb0*/  @UP3 UIADD3 UR17, UPT, UPT, UR17, 0x1, URZ ;  /* 0x0000000111113890 */ /* 0x000fe2000fffe0ff */
[----:B------:R-:W-:Y:S01]  /*0ec0*/  @!P0 IMAD.MOV R5, RZ, RZ, -R5 ;  /* 0x000000ffff058224 */ /* 0x000fe200078e0a05 */
[----:B------:R-:W-:Y:S01]  /*0ed0*/  @!P1 LOP3.LUT R5, RZ, UR13, RZ, 0x33, !PT ;  /* 0x0000000dff059c12 */ /* 0x000fe2000f8e33ff */
[----:B------:R-:W-:Y:S02]  /*0ee0*/  UISETP.NE.AND UP3, UPT, UR8, URZ, UPT ;  /* 0x000000ff0800728c */ /* 0x000fe4000bf65270 */
[----:B------:R-:W-:Y:S01]  /*0ef0*/  @!UP1 UIADD3 UR17, UPT, UPT, -UR17, URZ, URZ ;  /* 0x000000ff11119290 */ /* 0x000fe2000fffe1ff */
[----:B------:R-:W-:Y:S01]  /*0f00*/  ISETP.LT.U32.AND P0, PT, R12, R5, PT ;  /* 0x000000050c00720c */ /* 0x000fe20003f01070 */
[----:B------:R-:W-:Y:S01]  /*0f10*/  USEL UR5, URZ, 0x1, !UP3 ;  /* 0x00000001ff057887 */ /* 0x000fe2000d800000 */
[----:B------:R-:W-:Y:S01]  /*0f20*/  SHF.R.S32.HI R9, RZ, 0x1f, R5 ;  /* 0x0000001fff097819 */ /* 0x000fe20000011405 */
[----:B------:R-:W-:Y:S02]  /*0f30*/  @!UP2 ULOP3.LUT UR17, URZ, UR4, URZ, 0x33, !UPT ;  /* 0x00000004ff11a292 */ /* 0x000fe4000f8e33ff */
[----:B------:R-:W-:Y:S01]  /*0f40*/  ULOP3.LUT UR6, UR6, UR5, URZ, 0xfc, !UPT ;  /* 0x0000000506067292 */ /* 0x000fe2000f8efcff */
        /* <DEDUP_REMOVED lines=26> */
.L_x_412:
[----:B------:R-:W-:Y:S01]  /*10f0*/  IMAD.MOV.U32 R24, RZ, RZ, R12 ;  /* 0x000000ffff187224 */ /* 0x000fe200078e000c */
[----:B------:R-:W-:Y:S01]  /*1100*/  MOV R16, R10 ;  /* 0x0000000a00107202 */ /* 0x000fe20000000f00 */
[----:B------:R-:W-:Y:S01]  /*1110*/  IMAD.MOV.U32 R17, RZ, RZ, R13 ;  /* 0x000000ffff117224 */ /* 0x000fe200078e000d */
[----:B------:R-:W-:Y:S02]  /*1120*/  MOV R15, R4 ;  /* 0x00000004000f7202 */ /* 0x000fe40000000f00 */
[----:B------:R-:W-:Y:S02]  /*1130*/  MOV R14, 0x1150 ;  /* 0x00001150000e7802 */ /* 0x000fe40000000f00 */
[----:B------:R-:W-:Y:S05]  /*1140*/  CALL.REL.NOINC `($__internal_11_$__cuda_sm20_div_s64) ;  /* 0x00000038008c7944 */ /* 0x000fea0003c00000 */
[----:B------:R-:W-:Y:S02]  /*1150*/  MOV R30, R0 ;  /* 0x00000000001e7202 */ /* 0x000fe40000000f00 */
[----:B------:R-:W-:Y:S02]  /*1160*/  MOV R31, R13 ;  /* 0x0000000d001f7202 */ /* 0x000fe40000000f00 */
.L_x_413:
[----:B------:R-:W-:Y:S05]  /*1170*/  BSYNC.RECONVERGENT B0 ;  /* 0x0000000000007941 */ /* 0x000fea0003800200 */
.L_x_411:
        /* <DEDUP_REMOVED lines=57> */
.L_x_415:
[----:B------:R-:W-:Y:S01]  /*1510*/  IMAD.MOV.U32 R24, RZ, RZ, R6 ;  /* 0x000000ffff187224 */ /* 0x000fe200078e0006 */
[----:B------:R-:W-:Y:S01]  /*1520*/  MOV R17, R7 ;  /* 0x0000000700117202 */ /* 0x000fe20000000f00 */
[----:B------:R-:W-:Y:S01]  /*1530*/  IMAD.MOV.U32 R16, RZ, RZ, R9 ;  /* 0x000000ffff107224 */ /* 0x000fe200078e0009 */
[----:B------:R-:W-:Y:S02]  /*1540*/  MOV R14, 0x1560 ;  /* 0x00001560000e7802 */ /* 0x000fe40000000f00 */
[----:B------:R-:W-:Y:S05]  /*1550*/  CALL.REL.NOINC `($__internal_11_$__cuda_sm20_div_s64) ;  /* 0x0000003400887944 */ /* 0x000fea0003c00000 */
[----:B------:R-:W-:Y:S02]  /*1560*/  MOV R22, R0 ;  /* 0x0000000000167202 */ /* 0x000fe40000000f00 */
[----:B------:R-:W-:Y:S02]  /*1570*/  MOV R23, R13 ;  /* 0x0000000d00177202 */ /* 0x000fe40000000f00 */
.L_x_416:
[----:B------:R-:W-:Y:S05]  /*1580*/  BSYNC.RECONVERGENT B0 ;  /* 0x0000000000007941 */ /* 0x000fea0003800200 */
.L_x_414:
[----:B------:R-:W0:Y:S01]  /*1590*/  LDCU UR8, c[0x0][0x434] ;  /* 0x00008680ff0877ac */ /* 0x000e220008000800 */
[----:B------:R-:W-:Y:S01]  /*15a0*/  BSSY.RECONVERGENT B0, `(.L_x_417) ;  /* 0x0000050000007945 */ /* 0x000fe20003800200 */
[----:B------:R-:W-:Y:S01]  /*15b0*/  USHF.R.S32.HI UR4, URZ, 0x1f, UR22 ;  /* 0x0000001fff047899 */ /* 0x000fe20008011416 */
[----:B------:R-:W1:Y:S03]  /*15c0*/  LDCU UR5, c[0x0][0x534] ;  /* 0x0000a680ff0577ac */ /* 0x000e660008000800 */
[----:B------:R-:W-:Y:S01]  /*15d0*/  ULOP3.LUT UR4, UR4, 0x1, URZ, 0xfc, !UPT ;  /* 0x0000000104047892 */ /* 0x000fe2000f8efcff */
[----:B------:R-:W2:Y:S01]  /*15e0*/  LDCU.64 UR10, c[0x0][0x358] ;  /* 0x00006b00ff0a77ac */ /* 0x000ea20008000a00 */
[----:B0-----:R-:W-:-:S04]  /*15f0*/  IABS R6, UR8 ;  /* 0x0000000800067c13 */ /* 0x001fc80008000000 */
[----:B------:R-:W0:Y:S08]  /*1600*/  I2F.RP R7, R6 ;  /* 0x0000000600077306 */ /* 0x000e300000209400 */
[----:B0-----:R-:W0:Y:S02]  /*1610*/  MUFU.RCP R12, R7 ;  /* 0x00000007000c7308 */ /* 0x001e240000001000 */
[----:B0-----:R-:W-:Y:S01]  /*1620*/  VIADD R12, R12, 0xffffffe ;  /* 0x0ffffffe0c0c7836 */ /* 0x001fe20000000000 */
[----:B------:R-:W0:Y:S05]  /*1630*/  S2R R7, SR_TID.X ;  /* 0x0000000000077919 */ /* 0x000e2a0000002100 */
[----:B------:R3:W4:Y:S02]  /*1640*/  F2I.FTZ.U32.TRUNC.NTZ R13, R12 ;  /* 0x0000000c000d7305 */ /* 0x000724000021f000 */
[----:B---3--:R-:W-:-:S02]  /*1650*/  HFMA2 R12, -RZ, RZ, 0, 0 ;  /* 0x00000000ff0c7431 */ /* 0x008fc400000001ff */
[----:B----4-:R-:W-:-:S04]  /*1660*/  IMAD.MOV R0, RZ, RZ, -R13 ;  /* 0x000000ffff007224 */ /* 0x010fc800078e0a0d */
[----:B------:R-:W-:Y:S01]  /*1670*/  IMAD R5, R0, R6, RZ ;  /* 0x0000000600057224 */ /* 0x000fe200078e02ff */
[----:B------:R-:W-:Y:S02]  /*1680*/  IABS R0, R2 ;  /* 0x0000000200007213 */ /* 0x000fe40000000000 */
[----:B------:R-:W-:Y:S01]  /*1690*/  LOP3.LUT R2, R2, UR8, RZ, 0x3c, !PT ;  /* 0x0000000802027c12 */ /* 0x000fe2000f8e3cff */
[----:B------:R-:W-:-:S03]  /*16a0*/  IMAD.HI.U32 R5, R13, R5, R12 ;  /* 0x000000050d057227 */ /* 0x000fc600078e000c */
[----:B------:R-:W-:Y:S02]  /*16b0*/  ISETP.GE.AND P1, PT, R2, RZ, PT ;  /* 0x000000ff0200720c */ /* 0x000fe40003f26270 */
[----:B0-----:R-:W-:Y:S01]  /*16c0*/  SHF.R.U32.HI R12, RZ, 0x3, R7 ;  /* 0x00000003ff0c7819 */ /* 0x001fe20000011607 */
        /* <DEDUP_REMOVED lines=14> */
[----:B0-----:R-:W0:Y:S01]  /*17b0*/  MUFU.RCP R18, R18 ;  /* 0x0000001200127308 */ /* 0x001e220000001000 */
[----:B-1----:R-:W-:-:S03]  /*17c0*/  ISETP.GE.AND P0, PT, R12, UR5, PT ;  /* 0x000000050c007c0c */ /* 0x002fc6000bf06270 */
[----:B------:R-:W-:Y:S01]  /*17d0*/  IMAD R6, R8, UR4, RZ ;  /* 0x0000000408067c24 */ /* 0x000fe2000f8e02ff */
[----:B------:R-:W1:Y:S04]  /*17e0*/  LDCU UR4, c[0x0][0x430] ;  /* 0x00008600ff0477ac */ /* 0x000e680008000800 */
[-C--:B------:R-:W-:Y:S02]  /*17f0*/  IABS R16, R6.reuse ;  /* 0x0000000600107213 */ /* 0x080fe40000000000 */
[----:B------:R-:W-:Y:S02]  /*1800*/  IABS R17, R6 ;  /* 0x0000000600117213 */ /* 0x000fe40000000000 */
[----:B------:R-:W3:Y:S01]  /*1810*/  I2F.RP R2, R16 ;  /* 0x0000001000027306 */ /* 0x000ee20000209400 */
[----:B------:R-:W-:-:S02]  /*1820*/  VIADD R13, R16, UR18 ;  /* 0x00000012100d7c36 */ /* 0x000fc40008000000 */
[----:B------:R-:W-:Y:S01]  /*1830*/  IMAD.MOV R17, RZ, RZ, -R17 ;  /* 0x000000ffff117224 */ /* 0x000fe200078e0a11 */
[----:B0-----:R-:W-:-:S04]  /*1840*/  IADD3 R18, PT, PT, R18, 0xffffffe, RZ ;  /* 0x0ffffffe12127810 */ /* 0x001fc80007ffe0ff */
[----:B------:R0:W-:Y:S01]  /*1850*/  F2I.FTZ.U32.TRUNC.NTZ R19, R18 ;  /* 0x0000001200137305 */ /* 0x0001e2000021f000 */
[----:B-1----:R-:W-:-:S07]  /*1860*/  UIMAD UR8, UR8, UR4, URZ ;  /* 0x00000004080872a4 */ /* 0x002fce000f8e02ff */
[----:B---3--:R-:W1:Y:S01]  /*1870*/  MUFU.RCP R24, R2 ;  /* 0x0000000200187308 */ /* 0x008e620000001000 */
[----:B0-----:R-:W-:Y:S02]  /*1880*/  IMAD.MOV.U32 R18, RZ, RZ, RZ ;  /* 0x000000ffff127224 */ /* 0x001fe400078e00ff */
[----:B-1----:R-:W-:Y:S02]  /*1890*/  VIADD R24, R24, 0xffffffe ;  /* 0x0ffffffe18187836 */ /* 0x002fe40000000000 */
[----:B------:R-:W-:-:S03]  /*18a0*/  IMAD.MOV R2, RZ, RZ, -R19 ;  /* 0x000000ffff027224 */ /* 0x000fc600078e0a13 */
[----:B------:R-:W0:Y:S02]  /*18b0*/  F2I.FTZ.U32.TRUNC.NTZ R25, R24 ;  /* 0x0000001800197305 */ /* 0x000e24000021f000 */
[----:B0-----:R-:W-:Y:S02]  /*18c0*/  IADD3 R15, PT, PT, RZ, -R25, RZ ;  /* 0x80000019ff0f7210 */ /* 0x001fe40007ffe0ff */
[----:B------:R-:W-:-:S03]  /*18d0*/  MOV R24, RZ ;  /* 0x000000ff00187202 */ /* 0x000fc60000000f00 */
[----:B------:R-:W-:Y:S01]  /*18e0*/  IMAD R20, R15, R16, RZ ;  /* 0x000000100f147224 */ /* 0x000fe200078e02ff */
[----:B------:R-:W-:-:S03]  /*18f0*/  IABS R15, R13 ;  /* 0x0000000d000f7213 */ /* 0x000fc60000000000 */
[----:B------:R-:W-:-:S06]  /*1900*/  IMAD.HI.U32 R20, R25, R20, R24 ;  /* 0x0000001419147227 */ /* 0x000fcc00078e0018 */
        /* <DEDUP_REMOVED lines=25> */
.L_x_418:
[----:B------:R-:W-:Y:S05]  /*1aa0*/  BSYNC.RECONVERGENT B0 ;  /* 0x0000000000007941 */ /* 0x000fea0003800200 */
.L_x_417:
[----:B------:R-:W1:Y:S01]  /*1ab0*/  S2R R21, SR_CgaCtaId ;  /* 0x0000000000157919 */ /* 0x000e620000008800 */
[C---:B------:R-:W-:Y:S01]  /*1ac0*/  ISETP.GT.U32.AND P0, PT, R7.reuse, 0x3f, PT ;  /* 0x0000003f0700780c */ /* 0x040fe20003f04070 */
[----:B------:R-:W-:Y:S01]  /*1ad0*/  @!P2 VIADD R20, R20, 0x1 ;  /* 0x000000011414a836 */ /* 0x000fe20000000000 */
[----:B------:R-:W-:Y:S01]  /*1ae0*/  MOV R2, 0x400 ;  /* 0x0000040000027802 */ /* 0x000fe20000000f00 */
[----:B------:R-:W-:Y:S01]  /*1af0*/  BSSY.RECONVERGENT B1, `(.L_x_419) ;  /* 0x0000169000017945 */ /* 0x000fe20003800200 */
[----:B------:R-:W-:Y:S01]  /*1b00*/  LOP3.LUT R17, R7, 0x7, RZ, 0xc0, !PT ;  /* 0x0000000707117812 */ /* 0x000fe200078ec0ff */
[----:B------:R-:W-:Y:S01]  /*1b10*/  @P1 VIADD R20, R20, 0x1 ;  /* 0x0000000114141836 */ /* 0x000fe20000000000 */
[----:B------:R-:W-:Y:S02]  /*1b20*/  ISETP.NE.AND P5, PT, R6, RZ, PT ;  /* 0x000000ff0600720c */ /* 0x000fe40003fa5270 */
[----:B-1----:R-:W-:-:S05]  /*1b30*/  LEA R21, R21, R2, 0x18 ;  /* 0x0000000215157211 */ /* 0x002fca00078ec0ff */
[----:B------:R-:W-:Y:S02]  /*1b40*/  @!P0 IMAD.SHL.U32 R2, R7, 0x4, RZ ;  /* 0x0000000407028824 */ /* 0x000fe400078e00ff */
[----:B------:R-:W-:-:S03]  /*1b50*/  @!P0 IMAD R19, R12, 0x24, R21 ;  /* 0x000000240c138824 */ /* 0x000fc600078e0215 */
[----:B------:R-:W-:Y:S01]  /*1b60*/  @!P0 LOP3.LUT R2, R2, 0x1c, RZ, 0xc0, !PT ;  /* 0x0000001c02028812 */ /* 0x000fe200078ec0ff */
[----:B------:R-:W-:Y:S02]  /*1b70*/  IMAD R17, R17, 0x24, R21 ;  /* 0x0000002411117824 */ /* 0x000fe400078e0215 */
[----:B------:R-:W-:Y:S02]  /*1b80*/  IMAD.MOV.U32 R21, RZ, RZ, -0x800000 ;  /* 0xff800000ff157424 */ /* 0x000fe400078e00ff */
[----:B------:R-:W-:Y:S02]  /*1b90*/  @!P0 IMAD.IADD R19, R19, 0x1, R2 ;  /* 0x0000000113138824 */ /* 0x000fe400078e0202 */
[----:B------:R-:W-:-:S03]  /*1ba0*/  IMAD R17, R12, 0x4, R17 ;  /* 0x000000040c117824 */ /* 0x000fc600078e0211 */
[----:B-----5:R1:W-:Y:S01]  /*1bb0*/  @!P0 STS [R19], R18 ;  /* 0x0000001213008388 */ /* 0x0203e20000000800 */
[----:B------:R-:W-:Y:S01]  /*1bc0*/  BAR.SYNC.DEFER_BLOCKING 0x0 ;  /* 0x0000000000007b1d */ /* 0x000fe20000010000 */
[----:B-1----:R-:W-:-:S05]  /*1bd0*/  IMAD.HI.U32 R19, R14, R15, RZ ;  /* 0x0000000f0e137227 */ /* 0x002fca00078e00ff */
[----:B------:R-:W1:Y:S01]  /*1be0*/  @!P0 LDS R21, [R17] ;  /* 0x0000000011158984 */ /* 0x000e620000000800 */
[----:B------:R-:W-:-:S04]  /*1bf0*/  IMAD.MOV R14, RZ, RZ, -R19 ;  /* 0x000000ffff0e7224 */ /* 0x000fc800078e0a13 */
[----:B------:R-:W-:Y:S01]  /*1c00*/  IMAD R14, R5, R14, R15 ;  /* 0x0000000e050e7224 */ /* 0x000fe200078e020f */
[C---:B------:R-:W-:Y:S02]  /*1c10*/  LOP3.LUT R15, R13.reuse, R16, RZ, 0x3c, !PT ;  /* 0x000000100d0f7212 */ /* 0x040fe400078e3cff */
[----:B------:R-:W-:Y:S02]  /*1c20*/  LOP3.LUT R13, R13, R0, RZ, 0x3c, !PT ;  /* 0x000000000d0d7212 */ /* 0x000fe400078e3cff */
[----:B------:R-:W-:Y:S02]  /*1c30*/  ISETP.GE.AND P3, PT, R15, RZ, PT ;  /* 0x000000ff0f00720c */ /* 0x000fe40003f66270 */
[----:B------:R-:W-:Y:S02]  /*1c40*/  ISETP.GE.AND P2, PT, R13, RZ, PT ;  /* 0x000000ff0d00720c */ /* 0x000fe40003f46270 */
[----:B------:R-:W-:Y:S01]  /*1c50*/  SHF.R.S32.HI R15, RZ, 0x1f, R6 ;  /* 0x0000001fff0f7819 */ /* 0x000fe20000011406 */
[----:B------:R-:W-:Y:S01]  /*1c60*/  IMAD R6, R6, UR8, RZ ;  /* 0x0000000806067c24 */ /* 0x000fe2000f8e02ff */
[----:B-1----:R-:W1:Y:S02]  /*1c70*/  SHFL.BFLY PT, R26, R21, 0x4, 0x1f ;  /* 0x0c801f00151a7f89 */ /* 0x002e6400000e0000 */
        /* <DEDUP_REMOVED lines=14> */
[----:B------:R-:W-:Y:S01]  /*1d60*/  ISETP.GE.U32.AND P4, PT, R14, R5, PT ;  /* 0x000000050e00720c */ /* 0x000fe20003f86070 */
[----:B------:R-:W-:Y:S02]  /*1d70*/  IMAD.MOV.U32 R5, RZ, RZ, R20 ;  /* 0x000000ffff057224 */ /* 0x000fe400078e0014 */
[----:B------:R-:W-:Y:S02]  /*1d80*/  IMAD.MOV.U32 R20, RZ, RZ, 0x7f800000 ;  /* 0x7f800000ff147424 */ /* 0x000fe400078e00ff */
[----:B------:R-:W-:Y:S01]  /*1d90*/  @!P3 IMAD.MOV R5, RZ, RZ, -R5 ;  /* 0x000000ffff05b224 */ /* 0x000fe200078e0a05 */
[----:B------:R-:W-:-:S02]  /*1da0*/  ISETP.NE.AND P3, PT, R8, RZ, PT ;  /* 0x000000ff0800720c */ /* 0x000fc40003f65270 */
[----:B------:R-:W-:Y:S02]  /*1db0*/  @!P5 LOP3.LUT R5, RZ, R16, RZ, 0x33, !PT ;  /* 0x00000010ff05d212 */ /* 0x000fe400078e33ff */
[----:B------:R-:W-:Y:S01]  /*1dc0*/  SEL R14, RZ, 0x1, !P3 ;  /* 0x00000001ff0e7807 */ /* 0x000fe20005800000 */
[----:B0-----:R-:W0:Y:S01]  /*1dd0*/  SHFL.BFLY PT, R25, R24, 0x4, 0x1f ;  /* 0x0c801f0018197f89 */ /* 0x001e2200000e0000 */
[----:B------:R-:W-:Y:S01]  /*1de0*/  SHF.R.S32.HI R13, RZ, 0x1f, R5 ;  /* 0x0000001fff0d7819 */ /* 0x000fe20000011405 */
[----:B------:R-:W-:Y:S01]  /*1df0*/  @P4 VIADD R19, R19, 0x1 ;  /* 0x0000000113134836 */ /* 0x000fe20000000000 */
        /* <DEDUP_REMOVED lines=46> */
[----:B------:R-:W-:Y:S01]  /*20e0*/  HFMA2 R12, -RZ, RZ, 0, 0 ;  /* 0x00000000ff0c7431 */ /* 0x000fe200000001ff */
[----:B------:R-:W-:Y:S01]  /*20f0*/  LEA.HI R15, R7, UR20, RZ, 0x1d ;  /* 0x00000014070f7c11 */ /* 0x000fe2000f8fe8ff */
[----:B------:R-:W-:Y:S01]  /*2100*/  HFMA2 R27, -RZ, RZ, 0, 0 ;  /* 0x00000000ff1b7431 */ /* 0x000fe200000001ff */
[----:B------:R-:W-:-:S04]  /*2110*/  ISETP.NE.U32.AND P0, PT, R26, RZ, PT ;  /* 0x000000ff1a00720c */ /* 0x000fc80003f05070 */
[----:B0-----:R-:W0:Y:S02]  /*2120*/  MUFU.RCP R14, R16 ;  /* 0x00000010000e7308 */ /* 0x001e240000001000 */
[----:B0-----:R-:W-:-:S06]  /*2130*/  VIADD R14, R14, 0xffffffe ;  /* 0x0ffffffe0e0e7836 */ /* 0x001fcc0000000000 */
        /* <DEDUP_REMOVED lines=17> */
.L_x_422:
[----:B------:R-:W-:Y:S01]  /*2250*/  LEA.HI R24, R7, UR20, RZ, 0x1d ;  /* 0x0000001407187c11 */ /* 0x000fe2000f8fe8ff */
[----:B------:R-:W-:Y:S01]  /*2260*/  IMAD.MOV.U32 R17, RZ, RZ, RZ ;  /* 0x000000ffff117224 */ /* 0x000fe200078e00ff */
[----:B------:R-:W-:Y:S01]  /*2270*/  MOV R14, 0x22a0 ;  /* 0x000022a0000e7802 */ /* 0x000fe20000000f00 */
[----:B------:R-:W-:Y:S02]  /*2280*/  IMAD.MOV.U32 R16, RZ, RZ, R26 ;  /* 0x000000ffff107224 */ /* 0x000fe400078e001a */
[----:B------:R-:W-:Y:S05]  /*2290*/  CALL.REL.NOINC `($__internal_11_$__cuda_sm20_div_s64) ;  /* 0x0000002800387944 */ /* 0x000fea0003c00000 */
[----:B------:R-:W-:Y:S02]  /*22a0*/  IADD3 R15, PT, PT, -R0, RZ, RZ ;  /* 0x000000ff000f7210 */ /* 0x000fe40007ffe1ff */
[----:B------:R-:W-:-:S03]  /*22b0*/  MOV R27, R13 ;  /* 0x0000000d001b7202 */ /* 0x000fc60000000f00 */
[----:B------:R-:W-:Y:S01]  /*22c0*/  IMAD R24, R26, R15, R24 ;  /* 0x0000000f1a187224 */ /* 0x000fe200078e0218 */
[----:B------:R-:W-:-:S07]  /*22d0*/  MOV R26, R0 ;  /* 0x00000000001a7202 */ /* 0x000fce0000000f00 */
.L_x_423:
[----:B------:R-:W-:Y:S01]  /*22e0*/  IABS R14, UR19 ;  /* 0x00000013000e7c13 */ /* 0x000fe20008000000 */
[----:B------:R-:W-:Y:S01]  /*22f0*/  IMAD R4, R4, R11, RZ ;  /* 0x0000000b04047224 */ /* 0x000fe200078e02ff */
[----:B------:R-:W-:Y:S01]  /*2300*/  IABS R12, R24 ;  /* 0x00000018000c7213 */ /* 0x000fe20000000000 */
[----:B------:R-:W-:Y:S01]  /*2310*/  BSSY.RECONVERGENT B0, `(.L_x_424) ;  /* 0x0000040000007945 */ /* 0x000fe20003800200 */
[----:B------:R-:W0:Y:S01]  /*2320*/  I2F.U32.RP R15, R14 ;  /* 0x0000000e000f7306 */ /* 0x000e220000209000 */
[----:B------:R-:W-:Y:S01]  /*2330*/  IABS R0, UR19 ;  /* 0x0000001300007c13 */ /* 0x000fe20008000000 */
[----:B------:R-:W-:-:S04]  /*2340*/  IMAD R3, R10, R3, R4 ;  /* 0x000000030a037224 */ /* 0x000fc800078e0204 */
[----:B------:R-:W-:Y:S02]  /*2350*/  IMAD.MOV R0, RZ, RZ, -R0 ;  /* 0x000000ffff007224 */ /* 0x000fe400078e0a00 */
[----:B0-----:R-:W0:Y:S02]  /*2360*/  MUFU.RCP R16, R15 ;  /* 0x0000000f00107308 */ /* 0x001e240000001000 */
[----:B0-----:R-:W-:-:S06]  /*2370*/  VIADD R16, R16, 0xffffffe ;  /* 0x0ffffffe10107836 */ /* 0x001fcc0000000000 */
[----:B------:R-:W0:Y:S02]  /*2380*/  F2I.FTZ.U32.TRUNC.NTZ R17, R16 ;  /* 0x0000001000117305 */ /* 0x000e24000021f000 */
[----:B0-----:R-:W-:Y:S01]  /*2390*/  IMAD.MOV R13, RZ, RZ, -R17 ;  /* 0x000000ffff0d7224 */ /* 0x001fe200078e0a11 */
[----:B------:R-:W-:-:S03]  /*23a0*/  MOV R16, RZ ;  /* 0x000000ff00107202 */ /* 0x000fc60000000f00 */
[----:B------:R-:W-:-:S04]  /*23b0*/  IMAD R13, R13, R14, RZ ;  /* 0x0000000e0d0d7224 */ /* 0x000fc800078e02ff */
[----:B------:R-:W-:-:S04]  /*23c0*/  IMAD.HI.U32 R13, R17, R13, R16 ;  /* 0x0000000d110d7227 */ /* 0x000fc800078e0010 */
[----:B------:R-:W-:-:S04]  /*23d0*/  IMAD.WIDE.U32 R16, R10, R11, RZ ;  /* 0x0000000b0a107225 */ /* 0x000fc800078e00ff */
[----:B------:R-:W-:-:S04]  /*23e0*/  IMAD.HI.U32 R13, R13, R12, RZ ;  /* 0x0000000c0d0d7227 */ /* 0x000fc800078e00ff */
[----:B------:R-:W-:Y:S01]  /*23f0*/  IMAD R15, R13, R0, R12 ;  /* 0x000000000d0f7224 */ /* 0x000fe200078e020c */
[----:B------:R-:W-:Y:S01]  /*2400*/  LOP3.LUT R0, R24, UR19, RZ, 0x3c, !PT ;  /* 0x0000001318007c12 */ /* 0x000fe2000f8e3cff */
[----:B------:R-:W-:Y:S02]  /*2410*/  IMAD.IADD R3, R17, 0x1, R3 ;  /* 0x0000000111037824 */ /* 0x000fe400078e0203 */
[-C--:B------:R-:W-:Y:S01]  /*2420*/  IMAD.WIDE.U32 R32, R16, R30.reuse, RZ ;  /* 0x0000001e10207225 */ /* 0x080fe200078e00ff */
[----:B------:R-:W-:Y:S02]  /*2430*/  ISETP.GT.U32.AND P1, PT, R14, R15, PT ;  /* 0x0000000f0e00720c */ /* 0x000fe40003f24070 */
[----:B------:R-:W-:Y:S01]  /*2440*/  ISETP.GE.AND P0, PT, R0, RZ, PT ;  /* 0x000000ff0000720c */ /* 0x000fe20003f06270 */
[----:B------:R-:W-:-:S04]  /*2450*/  IMAD R3, R3, R30, RZ ;  /* 0x0000001e03037224 */ /* 0x000fc800078e02ff */
[----:B------:R-:W-:-:S06]  /*2460*/  IMAD R3, R31, R16, R3 ;  /* 0x000000101f037224 */ /* 0x000fcc00078e0203 */
[-C--:B------:R-:W-:Y:S02]  /*2470*/  @!P1 IADD3 R15, PT, PT, R15, -R14.reuse, RZ ;  /* 0x8000000e0f0f9210 */ /* 0x080fe40007ffe0ff */
[----:B------:R-:W-:Y:S02]  /*2480*/  @!P1 IADD3 R13, PT, PT, R13, 0x1, RZ ;  /* 0x000000010d0d9810 */ /* 0x000fe40007ffe0ff */
[----:B------:R-:W-:Y:S01]  /*2490*/  ISETP.GE.U32.AND P2, PT, R15, R14, PT ;  /* 0x0000000e0f00720c */ /* 0x000fe20003f46070 */
[----:B------:R-:W-:Y:S01]  /*24a0*/  IMAD.IADD R15, R33, 0x1, R3 ;  /* 0x00000001210f7824 */ /* 0x000fe200078e0203 */
[----:B------:R-:W-:-:S04]  /*24b0*/  ISETP.NE.AND P1, PT, RZ, UR19, PT ;  /* 0x00000013ff007c0c */ /* 0x000fc8000bf25270 */
[----:B------:R-:W-:-:S07]  /*24c0*/  LOP3.LUT R0, R27, R15, RZ, 0xfc, !PT ;  /* 0x0000000f1b007212 */ /* 0x000fce00078efcff */
[----:B------:R-:W-:-:S05]  /*24d0*/  @P2 VIADD R13, R13, 0x1 ;  /* 0x000000010d0d2836 */ /* 0x000fca0000000000 */
[----:B------:R-:W-:-:S04]  /*24e0*/  MOV R4, R13 ;  /* 0x0000000d00047202 */ /* 0x000fc80000000f00 */
        /* <DEDUP_REMOVED lines=27> */
.L_x_425:
[----:B------:R-:W-:Y:S01]  /*26a0*/  IMAD.MOV.U32 R24, RZ, RZ, R26 ;  /* 0x000000ffff187224 */ /* 0x000fe200078e001a */
[----:B------:R-:W-:Y:S01]  /*26b0*/  MOV R17, R27 ;  /* 0x0000001b00117202 */ /* 0x000fe20000000f00 */
[----:B------:R-:W-:Y:S01]  /*26c0*/  IMAD.MOV.U32 R16, RZ, RZ, R32 ;  /* 0x000000ffff107224 */ /* 0x000fe200078e0020 */
[----:B------:R-:W-:Y:S02]  /*26d0*/  MOV R14, 0x26f0 ;  /* 0x000026f0000e7802 */ /* 0x000fe40000000f00 */
[----:B------:R-:W-:Y:S05]  /*26e0*/  CALL.REL.NOINC `($__internal_11_$__cuda_sm20_div_s64) ;  /* 0x0000002400247944 */ /* 0x000fea0003c00000 */
[----:B------:R-:W-:-:S05]  /*26f0*/  IADD3 R13, PT, PT, -R0, RZ, RZ ;  /* 0x000000ff000d7210 */ /* 0x000fca0007ffe1ff */
[----:B------:R-:W-:Y:S02]  /*2700*/  IMAD R26, R13, R32, R26 ;  /* 0x000000200d1a7224 */ /* 0x000fe400078e021a */
.L_x_426:
[----:B------:R-:W-:Y:S05]  /*2710*/  BSYNC.RECONVERGENT B0 ;  /* 0x0000000000007941 */ /* 0x000fea0003800200 */
.L_x_424:
[----:B------:R-:W-:Y:S01]  /*2720*/  IABS R22, R11 ;  /* 0x0000000b00167213 */ /* 0x000fe20000000000 */
[----:B------:R-:W-:Y:S01]  /*2730*/  IMAD.MOV.U32 R30, RZ, RZ, RZ ;  /* 0x000000ffff1e7224 */ /* 0x000fe200078e00ff */
[----:B------:R-:W-:Y:S01]  /*2740*/  IABS R13, R10 ;  /* 0x0000000a000d7213 */ /* 0x000fe20000000000 */
[----:B------:R-:W0:Y:S01]  /*2750*/  LDCU UR12, c[0x0][0x430] ;  /* 0x00008600ff0c77ac */ /* 0x000e220008000800 */
[----:B------:R-:W1:Y:S01]  /*2760*/  I2F.U32.RP R23, R22 ;  /* 0x0000001600177306 */ /* 0x000e620000209000 */
[----:B------:R-:W-:Y:S02]  /*2770*/  IABS R18, R9 ;  /* 0x0000000900127213 */ /* 0x000fe40000000000 */
[----:B------:R-:W-:Y:S01]  /*2780*/  IABS R12, R8 ;  /* 0x00000008000c7213 */ /* 0x000fe20000000000 */
[----:B------:R-:W2:Y:S01]  /*2790*/  LDCU UR4, c[0x0][0x434] ;  /* 0x00008680ff0477ac */ /* 0x000ea20008000800 */
[----:B------:R-:W-:Y:S02]  /*27a0*/  IABS R27, R0 ;  /* 0x00000000001b7213 */ /* 0x000fe40000000000 */
[----:B------:R-:W-:Y:S01]  /*27b0*/  ISETP.NE.AND P5, PT, R10, RZ, PT ;  /* 0x000000ff0a00720c */ /* 0x000fe20003fa5270 */
[----:B------:R-:W3:Y:S01]  /*27c0*/  I2F.U32.RP R19, R13 ;  /* 0x0000000d00137306 */ /* 0x000ee20000209000 */
[----:B------:R-:W-:-:S07]  /*27d0*/  UIMAD UR13, UR7, UR8, URZ ;  /* 0x00000008070d72a4 */ /* 0x000fce000f8e02ff */
[----:B------:R-:W4:Y:S01]  /*27e0*/  I2F.U32.RP R16, R18 ;  /* 0x0000001200107306 */ /* 0x000f220000209000 */
[----:B0-----:R-:W-:-:S04]  /*27f0*/  USEL UR12, UR12, 0x1, UP0 ;  /* 0x000000010c0c7887 */ /* 0x001fc80008000000 */
[----:B------:R-:W-:Y:S02]  /*2800*/  USHF.R.S32.HI UR5, URZ, 0x1f, UR12 ;  /* 0x0000001fff057899 */ /* 0x000fe4000801140c */
[----:B--2---:R-:W-:Y:S01]  /*2810*/  UIMAD UR4, UR12, UR4, URZ ;  /* 0x000000040c0472a4 */ /* 0x004fe2000f8e02ff */
[----:B------:R-:W-:Y:S08]  /*2820*/  I2F.U32.RP R17, R12 ;  /* 0x0000000c00117306 */ /* 0x000ff00000209000 */
[----:B-1----:R-:W0:Y:S08]  /*2830*/  MUFU.RCP R15, R23 ;  /* 0x00000017000f7308 */ /* 0x002e300000001000 */
[----:B---3--:R-:W1:Y:S08]  /*2840*/  MUFU.RCP R14, R19 ;  /* 0x00000013000e7308 */ /* 0x008e700000001000 */
[----:B----4-:R-:W2:Y:S01]  /*2850*/  MUFU.RCP R24, R16 ;  /* 0x0000001000187308 */ /* 0x010ea20000001000 */
[----:B0-----:R-:W-:Y:S01]  /*2860*/  VIADD R15, R15, 0xffffffe ;  /* 0x0ffffffe0f0f7836 */ /* 0x001fe20000000000 */
[----:B------:R-:W-:-:S06]  /*2870*/  IABS R23, R26 ;  /* 0x0000001a00177213 */ /* 0x000fcc0000000000 */
[----:B------:R-:W0:Y:S01]  /*2880*/  MUFU.RCP R17, R17 ;  /* 0x0000001100117308 */ /* 0x000e220000001000 */
[----:B-1----:R-:W-:-:S07]  /*2890*/  VIADD R28, R14, 0xffffffe ;  /* 0x0ffffffe0e1c7836 */ /* 0x002fce0000000000 */
[----:B------:R-:W1:Y:S01]  /*28a0*/  F2I.FTZ.U32.TRUNC.NTZ R31, R15 ;  /* 0x0000000f001f7305 */ /* 0x000e62000021f000 */
[----:B--2---:R-:W-:-:S07]  /*28b0*/  VIADD R24, R24, 0xffffffe ;  /* 0x0ffffffe18187836 */ /* 0x004fce0000000000 */
[----:B------:R-:W2:Y:S01]  /*28c0*/  F2I.FTZ.U32.TRUNC.NTZ R29, R28 ;  /* 0x0000001c001d7305 */ /* 0x000ea2000021f000 */
[----:B0-----:R-:W-:Y:S01]  /*28d0*/  VIADD R17, R17, 0xffffffe ;  /* 0x0ffffffe11117836 */ /* 0x001fe20000000000 */
[----:B-1----:R-:W-:-:S06]  /*28e0*/  IADD3 R14, PT, PT, RZ, -R31, RZ ;  /* 0x8000001fff0e7210 */ /* 0x002fcc0007ffe0ff */
[----:B------:R0:W1:Y:S01]  /*28f0*/  F2I.FTZ.U32.TRUNC.NTZ R25, R24 ;  /* 0x0000001800197305 */ /* 0x000062000021f000 */
[----:B------:R-:W-:Y:S02]  /*2900*/  IMAD R14, R14, R22, RZ ;  /* 0x000000160e0e7224 */ /* 0x000fe400078e02ff */
[----:B--2---:R-:W-:-:S05]  /*2910*/  IMAD.MOV R16, RZ, RZ, -R29 ;  /* 0x000000ffff107224 */ /* 0x004fca00078e0a1d */
[----:B------:R-:W2:Y:S01]  /*2920*/  F2I.FTZ.U32.TRUNC.NTZ R17, R17 ;  /* 0x0000001100117305 */ /* 0x000ea2000021f000 */
[----:B------:R-:W-:-:S04]  /*2930*/  IMAD.HI.U32 R14, R31, R14, R30 ;  /* 0x0000000e1f0e7227 */ /* 0x000fc800078e001e */
[----:B------:R-:W-:Y:S01]  /*2940*/  IMAD R15, R16, R13, RZ ;  /* 0x0000000d100f7224 */ /* 0x000fe200078e02ff */
[----:B------:R-:W-:Y:S01]  /*2950*/  IABS R16, R11 ;  /* 0x0000000b00107213 */ /* 0x000fe20000000000 */
[----:B0-----:R-:W-:Y:S01]  /*2960*/  IMAD.MOV.U32 R24, RZ, RZ, RZ ;  /* 0x000000ffff187224 */ /* 0x001fe200078e00ff */
[----:B-1----:R-:W-:Y:S01]  /*2970*/  IADD3 R19, PT, PT, RZ, -R25, RZ ;  /* 0x80000019ff137210 */ /* 0x002fe20007ffe0ff */
[----:B------:R-:W-:Y:S01]  /*2980*/  IMAD.MOV.U32 R28, RZ, RZ, RZ ;  /* 0x000000ffff1c7224 */ /* 0x000fe200078e00ff */
[----:B------:R-:W-:-:S03]  /*2990*/  IADD3 R16, PT, PT, RZ, -R16, RZ ;  /* 0x80000010ff107210 */ /* 0x000fc60007ffe0ff */
[----:B------:R-:W-:Y:S02]  /*29a0*/  IMAD R19, R19, R18, RZ ;  /* 0x0000001213137224 */ /* 0x000fe400078e02ff */
[----:B------:R-:W-:-:S04]  /*29b0*/  IMAD.HI.U32 R15, R29, R15, R28 ;  /* 0x0000000f1d0f7227 */ /* 0x000fc800078e001c */
[----:B------:R-:W-:-:S04]  /*29c0*/  IMAD.HI.U32 R24, R25, R19, R24 ;  /* 0x0000001319187227 */ /* 0x000fc800078e0018 */
[----:B------:R-:W-:-:S04]  /*29d0*/  IMAD.HI.U32 R19, R14, R23, RZ ;  /* 0x000000170e137227 */ /* 0x000fc800078e00ff */
[----:B--2---:R-:W-:Y:S02]  /*29e0*/  IMAD.MOV R25, RZ, RZ, -R17 ;  /* 0x000000ffff197224 */ /* 0x004fe400078e0a11 */
[----:B------:R-:W-:Y:S02]  /*29f0*/  IMAD R23, R19, R16, R23 ;  /* 0x0000001013177224 */ /* 0x000fe400078e0217 */
[----:B------:R-:W-:Y:S02]  /*2a00*/  IMAD R14, R25, R12, RZ ;  /* 0x0000000c190e7224 */ /* 0x000fe400078e02ff */
[----:B------:R-:W-:Y:S01]  /*2a10*/  IMAD.MOV.U32 R16, RZ, RZ, RZ ;  /* 0x000000ffff107224 */ /* 0x000fe200078e00ff */
[----:B------:R-:W-:-:S03]  /*2a20*/  ISETP.GT.U32.AND P1, PT, R22, R23, PT ;  /* 0x000000171600720c */ /* 0x000fc60003f24070 */
[----:B------:R-:W-:Y:S02]  /*2a30*/  IMAD.HI.U32 R14, R17, R14, R16 ;  /* 0x0000000e110e7227 */ /* 0x000fe400078e0010 */
[----:B------:R-:W0:Y:S08]  /*2a40*/  LDC R17, c[0x0][0x3e0] ;  /* 0x0000f800ff117b82 */ /* 0x000e300000000800 */
[----:B------:R-:W-:Y:S01]  /*2a50*/  @!P1 IMAD.IADD R23, R23, 0x1, -R22 ;  /* 0x0000000117179824 */ /* 0x000fe200078e0a16 */
[----:B------:R-:W-:-:S02]  /*2a60*/  @!P1 IADD3 R19, PT, PT, R19, 0x1, RZ ;  /* 0x0000000113139810 */ /* 0x000fc40007ffe0ff */
[----:B------:R-:W-:Y:S02]  /*2a70*/  ISETP.NE.AND P1, PT, R11, RZ, PT ;  /* 0x000000ff0b00720c */ /* 0x000fe40003f25270 */
[----:B------:R-:W-:Y:S01]  /*2a80*/  ISETP.GE.U32.AND P3, PT, R23, R22, PT ;  /* 0x000000161700720c */ /* 0x000fe20003f66070 */
[----:B------:R-:W-:Y:S01]  /*2a90*/  IMAD.HI.U32 R23, R24, R27, RZ ;  /* 0x0000001b18177227 */ /* 0x000fe200078e00ff */
[----:B------:R-:W-:-:S05]  /*2aa0*/  IABS R22, R9 ;  /* 0x0000000900167213 */ /* 0x000fca0000000000 */
[----:B------:R-:W-:Y:S01]  /*2ab0*/  IMAD.MOV R22, RZ, RZ, -R22 ;  /* 0x000000ffff167224 */ /* 0x000fe200078e0a16 */
[----:B0-----:R-:W-:-:S03]  /*2ac0*/  ISETP.LT.U32.AND P0, PT, R17, 0x1, PT ;  /* 0x000000011100780c */ /* 0x001fc60003f01070 */
[----:B------:R-:W-:Y:S01]  /*2ad0*/  IMAD R27, R23, R22, R27 ;  /* 0x00000016171b7224 */ /* 0x000fe200078e021b */
[----:B------:R-:W-:Y:S01]  /*2ae0*/  LOP3.LUT R22, R26, R11, RZ, 0x3c, !PT ;  /* 0x0000000b1a167212 */ /* 0x000fe200078e3cff */
[----:B------:R-:W-:Y:S01]  /*2af0*/  @P3 VIADD R19, R19, 0x1 ;  /* 0x0000000113133836 */ /* 0x000fe20000000000 */
[----:B------:R-:W-:Y:S02]  /*2b00*/  ISETP.LT.AND.EX P0, PT, R2, RZ, PT, P0 ;  /* 0x000000ff0200720c */ /* 0x000fe40003f01300 */
[----:B------:R-:W-:Y:S02]  /*2b10*/  ISETP.GT.U32.AND P2, PT, R18, R27, PT ;  /* 0x0000001b1200720c */ /* 0x000fe40003f44070 */
[----:B------:R-:W-:Y:S02]  /*2b20*/  SEL R17, R17, 0x1, P0 ;  /* 0x0000000111117807 */ /* 0x000fe40000000000 */
[----:B------:R-:W-:Y:S02]  /*2b30*/  ISETP.GE.AND P0, PT, R22, RZ, PT ;  /* 0x000000ff1600720c */ /* 0x000fe40003f06270 */
[----:B------:R-:W-:-:S04]  /*2b40*/  IABS R16, R17 ;  /* 0x0000001100107213 */ /* 0x000fc80000000000 */
[----:B------:R-:W0:Y:S03]  /*2b50*/  I2F.U32.RP R2, R16 ;  /* 0x0000001000027306 */ /* 0x000e260000209000 */
[-C--:B------:R-:W-:Y:S01]  /*2b60*/  @!P2 IADD3 R27, PT, PT, R27, -R18.reuse, RZ ;  /* 0x800000121b1ba210 */ /* 0x080fe20007ffe0ff */
[----:B------:R-:W-:Y:S01]  /*2b70*/  @!P2 VIADD R23, R23, 0x1 ;  /* 0x000000011717a836 */ /* 0x000fe20000000000 */
[----:B------:R-:W-:Y:S02]  /*2b80*/  ISETP.NE.AND P2, PT, R9, RZ, PT ;  /* 0x000000ff0900720c */ /* 0x000fe40003f45270 */
[----:B------:R-:W-:Y:S01]  /*2b90*/  @!P0 IMAD.MOV R19, RZ, RZ, -R19 ;  /* 0x000000ffff138224 */ /* 0x000fe200078e0a13 */
[----:B------:R-:W-:Y:S02]  /*2ba0*/  @!P1 LOP3.LUT R19, RZ, R11, RZ, 0x33, !PT ;  /* 0x0000000bff139212 */ /* 0x000fe400078e33ff */
[----:B------:R-:W-:-:S02]  /*2bb0*/  ISETP.GE.U32.AND P0, PT, R27, R18, PT ;  /* 0x000000121b00720c */ /* 0x000fc40003f06070 */
[----:B------:R-:W-:Y:S02]  /*2bc0*/  IABS R18, R10 ;  /* 0x0000000a00127213 */ /* 0x000fe40000000000 */
[----:B------:R-:W-:Y:S01]  /*2bd0*/  IABS R22, R19 ;  /* 0x0000001300167213 */ /* 0x000fe20000000000 */
[----:B0-----:R-:W0:Y:S02]  /*2be0*/  MUFU.RCP R2, R2 ;  /* 0x0000000200027308 */ /* 0x001e240000001000 */
[----:B------:R-:W-:Y:S02]  /*2bf0*/  IMAD.MOV R18, RZ, RZ, -R18 ;  /* 0x000000ffff127224 */ /* 0x000fe400078e0a12 */
[----:B------:R-:W-:-:S04]  /*2c00*/  IMAD.HI.U32 R15, R15, R22, RZ ;  /* 0x000000160f0f7227 */ /* 0x000fc800078e00ff */
[----:B------:R-:W-:Y:S01]  /*2c10*/  IMAD R22, R15, R18, R22 ;  /* 0x000000120f167224 */ /* 0x000fe200078e0216 */
[----:B------:R-:W-:Y:S02]  /*2c20*/  LOP3.LUT R18, R0, R9, RZ, 0x3c, !PT ;  /* 0x0000000900127212 */ /* 0x000fe400078e3cff */
[----:B------:R-:W-:Y:S02]  /*2c30*/  @P0 IADD3 R23, PT, PT, R23, 0x1, RZ ;  /* 0x0000000117170810 */ /* 0x000fe40007ffe0ff */
[----:B------:R-:W-:Y:S02]  /*2c40*/  ISETP.GE.AND P1, PT, R18, RZ, PT ;  /* 0x000000ff1200720c */ /* 0x000fe40003f26270 */
[----:B------:R-:W-:Y:S01]  /*2c50*/  IABS R18, R4 ;  /* 0x0000000400127213 */ /* 0x000fe20000000000 */
[----:B0-----:R-:W-:Y:S01]  /*2c60*/  VIADD R24, R2, 0xffffffe ;  /* 0x0ffffffe02187836 */ /* 0x001fe20000000000 */
[----:B------:R-:W-:-:S03]  /*2c70*/  ISETP.GT.U32.AND P3, PT, R13, R22, PT ;  /* 0x000000160d00720c */ /* 0x000fc60003f64070 */
[----:B------:R0:W1:Y:S06]  /*2c80*/  F2I.FTZ.U32.TRUNC.NTZ R25, R24 ;  /* 0x0000001800197305 */ /* 0x00006c000021f000 */
[----:B------:R-:W-:Y:S01]  /*2c90*/  @!P1 IMAD.MOV R23, RZ, RZ, -R23 ;  /* 0x000000ffff179224 */ /* 0x000fe200078e0a17 */
[----:B------:R-:W-:-:S03]  /*2ca0*/  @!P2 LOP3.LUT R23, RZ, R9, RZ, 0x33, !PT ;  /* 0x00000009ff17a212 */ /* 0x000fc600078e33ff */
[----:B------:R-:W-:Y:S01]  /*2cb0*/  @!P3 IMAD.IADD R22, R22, 0x1, -R13 ;  /* 0x000000011616b824 */ /* 0x000fe200078e0a0d */
[----:B------:R-:W-:Y:S02]  /*2cc0*/  @!P3 IADD3 R15, PT, PT, R15, 0x1, RZ ;  /* 0x000000010f0fb810 */ /* 0x000fe40007ffe0ff */
[----:B------:R-:W-:Y:S01]  /*2cd0*/  ISETP.NE.AND P3, PT, R8, RZ, PT ;  /* 0x000000ff0800720c */ /* 0x000fe20003f65270 */
[----:B0-----:R-:W-:Y:S02]  /*2ce0*/  HFMA2 R24, -RZ, RZ, 0, 0 ;  /* 0x00000000ff187431 */ /* 0x001fe400000001ff */
[----:B-1----:R-:W-:Y:S01]  /*2cf0*/  IMAD.MOV R2, RZ, RZ, -R25 ;  /* 0x000000ffff027224 */ /* 0x002fe200078e0a19 */
[----:B------:R-:W-:Y:S02]  /*2d00*/  ISETP.GE.U32.AND P6, PT, R22, R13, PT ;  /* 0x0000000d1600720c */ /* 0x000fe40003fc6070 */
[----:B------:R-:W-:Y:S01]  /*2d10*/  IABS R13, R23 ;  /* 0x00000017000d7213 */ /* 0x000fe20000000000 */
[----:B------:R-:W-:Y:S01]  /*2d20*/  IMAD R27, R2, R16, RZ ;  /* 0x00000010021b7224 */ /* 0x000fe200078e02ff */
[----:B------:R-:W-:-:S03]  /*2d30*/  IABS R2, R17 ;  /* 0x0000001100027213 */ /* 0x000fc60000000000 */
[----:B------:R-:W-:-:S04]  /*2d40*/  IMAD.HI.U32 R27, R25, R27, R24 ;  /* 0x0000001b191b7227 */ /* 0x000fc800078e0018 */
[----:B------:R-:W-:Y:S02]  /*2d50*/  IMAD.MOV R2, RZ, RZ, -R2 ;  /* 0x000000ffff027224 */ /* 0x000fe400078e0a02 */
[----:B------:R-:W-:-:S04]  /*2d60*/  IMAD.HI.U32 R27, R27, R18, RZ ;  /* 0x000000121b1b7227 */ /* 0x000fc800078e00ff */
[----:B------:R-:W-:Y:S01]  /*2d70*/  IMAD R25, R27, R2, R18 ;  /* 0x000000021b197224 */ /* 0x000fe200078e0212 */
[----:B------:R-:W-:Y:S01]  /*2d80*/  IABS R2, R8 ;  /* 0x0000000800027213 */ /* 0x000fe20000000000 */
[----:B------:R-:W-:-:S03]  /*2d90*/  @P6 VIADD R15, R15, 0x1 ;  /* 0x000000010f0f6836 */ /* 0x000fc60000000000 */
[----:B------:R-:W-:Y:S01]  /*2da0*/  ISETP.GT.U32.AND P0, PT, R16, R25, PT ;  /* 0x000000191000720c */ /* 0x000fe20003f04070 */
[----:B------:R-:W-:-:S12]  /*2db0*/  IMAD.MOV R2, RZ, RZ, -R2 ;  /* 0x000000ffff027224 */ /* 0x000fd800078e0a02 */
[-C--:B------:R-:W-:Y:S01]  /*2dc0*/  @!P0 IADD3 R25, PT, PT, R25, -R16.reuse, RZ ;  /* 0x8000001019198210 */ /* 0x080fe20007ffe0ff */
[----:B------:R-:W-:Y:S01]  /*2dd0*/  @!P0 VIADD R27, R27, 0x1 ;  /* 0x000000011b1b8836 */ /* 0x000fe20000000000 */
[----:B------:R-:W-:Y:S02]  /*2de0*/  ISETP.NE.AND P0, PT, R17, RZ, PT ;  /* 0x000000ff1100720c */ /* 0x000fe40003f05270 */
        /* <DEDUP_REMOVED lines=12> */
[----:B------:R-:W-:Y:S01]  /*2eb0*/  ISETP.GE.AND P0, PT, R2, RZ, PT ;  /* 0x000000ff0200720c */ /* 0x000fe20003f06270 */
[----:B------:R-:W-:Y:S02]  /*2ec0*/  IMAD.MOV R2, RZ, RZ, -R19 ;  /* 0x000000ffff027224 */ /* 0x000fe400078e0a13 */
[----:B------:R-:W-:-:S02]  /*2ed0*/  @!P1 IMAD.IADD R13, R13, 0x1, -R12 ;  /* 0x000000010d0d9824 */ /* 0x000fc400078e0a0c */
[----:B------:R-:W-:Y:S02]  /*2ee0*/  @!P1 VIADD R16, R16, 0x1 ;  /* 0x0000000110109836 */ /* 0x000fe40000000000 */
[----:B------:R-:W-:Y:S01]  /*2ef0*/  @!P2 IADD3 R15, PT, PT, -R15, RZ, RZ ;  /* 0x000000ff0f0fa210 */ /* 0x000fe20007ffe1ff */
[----:B------:R-:W-:Y:S01]  /*2f00*/  IMAD R2, R11, R2, R26 ;  /* 0x000000020b027224 */ /* 0x000fe200078e021a */
[----:B------:R-:W-:Y:S01]  /*2f10*/  ISETP.GE.U32.AND P4, PT, R13, R12, PT ;  /* 0x0000000c0d00720c */ /* 0x000fe20003f86070 */
[C---:B------:R-:W-:Y:S01]  /*2f20*/  IMAD.WIDE R12, R27.reuse, UR9, RZ ;  /* 0x000000091b0c7c25 */ /* 0x040fe2000f8e02ff */
[----:B------:R-:W-:Y:S02]  /*2f30*/  IADD3 R27, PT, PT, -R27, RZ, RZ ;  /* 0x000000ff1b1b7210 */ /* 0x000fe40007ffe1ff */
[----:B------:R-:W-:Y:S01]  /*2f40*/  @!P5 LOP3.LUT R15, RZ, R10, RZ, 0x33, !PT ;  /* 0x0000000aff0fd212 */ /* 0x000fe200078e33ff */
[----:B------:R-:W-:-:S03]  /*2f50*/  IMAD.WIDE R24, R2, UR4, RZ ;  /* 0x0000000402187c25 */ /* 0x000fc6000f8e02ff */
[----:B------:R-:W-:Y:S01]  /*2f60*/  IADD3 R11, PT, PT, -R15, RZ, RZ ;  /* 0x000000ff0f0b7210 */ /* 0x000fe20007ffe1ff */
[----:B------:R-:W-:Y:S01]  /*2f70*/  IMAD.WIDE.U32 R12, R3, UR12, R12 ;  /* 0x0000000c030c7c25 */ /* 0x000fe2000f8e000c */
[----:B------:R-:W-:-:S03]  /*2f80*/  UIMAD UR12, UR22, UR12, URZ ;  /* 0x0000000c160c72a4 */ /* 0x000fc6000f8e02ff */
[----:B------:R-:W-:Y:S02]  /*2f90*/  @P4 VIADD R16, R16, 0x1 ;  /* 0x0000000110104836 */ /* 0x000fe40000000000 */
[----:B------:R-:W-:Y:S01]  /*2fa0*/  IMAD R13, R3, UR5, R13 ;  /* 0x00000005030d7c24 */ /* 0x000fe2000f8e020d */
[----:B------:R-:W0:Y:S01]  /*2fb0*/  LDCU.64 UR4, c[0x0][0x420] ;  /* 0x00008400ff0477ac */ /* 0x000e220008000a00 */
[----:B------:R-:W-:Y:S01]  /*2fc0*/  @!P0 IMAD.MOV R16, RZ, RZ, -R16 ;  /* 0x000000ffff108224 */ /* 0x000fe200078e0a10 */
[----:B------:R-:W-:Y:S01]  /*2fd0*/  @!P3 LOP3.LUT R16, RZ, R8, RZ, 0x33, !PT ;  /* 0x00000008ff10b212 */ /* 0x000fe200078e33ff */
[----:B------:R-:W-:Y:S02]  /*2fe0*/  IMAD R27, R17, R27, R4 ;  /* 0x0000001b111b7224 */ /* 0x000fe400078e0204 */
[----:B------:R-:W-:Y:S02]  /*2ff0*/  IMAD.MOV R4, RZ, RZ, -R23 ;  /* 0x000000ffff047224 */ /* 0x000fe400078e0a17 */
[----:B------:R-:W-:-:S04]  /*3000*/  IMAD.WIDE R12, R27, UR8, R12 ;  /* 0x000000081b0c7c25 */ /* 0x000fc8000f8e020c */
[----:B------:R-:W-:Y:S02]  /*3010*/  IMAD.MOV R3, RZ, RZ, -R16 ;  /* 0x000000ffff037224 */ /* 0x000fe400078e0a10 */
[----:B------:R-:W-:-:S04]  /*3020*/  IMAD.WIDE R14, R15, UR6, RZ ;  /* 0x000000060f0e7c25 */ /* 0x000fc8000f8e02ff */
[----:B------:R-:W-:Y:S01]  /*3030*/  IMAD R4, R9, R4, R0 ;  /* 0x0000000409047224 */ /* 0x000fe200078e0200 */
[----:B------:R-:W-:Y:S01]  /*3040*/  IADD3 R0, P1, P0, R14, R12, R24 ;  /* 0x0000000c0e007210 */ /* 0x000fe2000783e018 */
[----:B------:R-:W-:Y:S02]  /*3050*/  IMAD R11, R10, R11, R19 ;  /* 0x0000000b0a0b7224 */ /* 0x000fe400078e0213 */
[----:B------:R-:W-:Y:S01]  /*3060*/  IMAD R3, R8, R3, R23 ;  /* 0x0000000308037224 */ /* 0x000fe200078e0217 */
[----:B------:R-:W-:Y:S01]  /*3070*/  IADD3.X R13, PT, PT, R15, R13, R25, P1, P0 ;  /* 0x0000000d0f0d7210 */ /* 0x000fe20000fe0419 */
[----:B------:R-:W-:-:S04]  /*3080*/  IMAD.WIDE R8, R4, UR12, RZ ;  /* 0x0000000c04087c25 */ /* 0x000fc8000f8e02ff */
        /* <DEDUP_REMOVED lines=11> */
.L_x_421:
[----:B------:R-:W0:Y:S01]  /*3140*/  LDC.64 R2, c[0x0][0x420] ;  /* 0x00010800ff027b82 */ /* 0x000e220000000a00 */
[----:B------:R-:W-:-:S05]  /*3150*/  IADD3 R12, PT, PT, R12, UR20, RZ ;  /* 0x000000140c0c7c10 */ /* 0x000fca000fffe0ff */
[----:B0-----:R-:W-:-:S05]  /*3160*/  IMAD.WIDE.U32 R2, R12, 0x4, R2 ;  /* 0x000000040c027825 */ /* 0x001fca00078e0002 */
[----:B------:R1:W-:Y:S02]  /*3170*/  STG.E desc[UR10][R2.64], R20 ;  /* 0x0000001402007986 */ /* 0x0003e4000c10190a */
.L_x_420:
[----:B------:R-:W-:Y:S05]  /*3180*/  BSYNC.RECONVERGENT B1 ;  /* 0x0000000000017941 */ /* 0x000fea0003800200 */
.L_x_419:
        /* <DEDUP_REMOVED lines=17> */
.L_x_428:
[----:B------:R-:W-:Y:S05]  /*32a0*/  BSYNC.RECONVERGENT B0 ;  /* 0x0000000000007941 */ /* 0x000fea0003800200 */
.L_x_427:
[----:B------:R-:W-:Y:S01]  /*32b0*/  BAR.SYNC.DEFER_BLOCKING 0x0 ;  /* 0x0000000000007b1d */ /* 0x000fe20000010000 */
[----:B------:R-:W-:Y:S01]  /*32c0*/  UISETP.GE.AND UP0, UPT, UR6, 0x1, UPT ;  /* 0x000000010600788c */ /* 0x000fe2000bf06270 */
[----:B------:R-:W-:Y:S01]  /*32d0*/  SHF.R.U32.HI R12, RZ, 0x4, R7 ;  /* 0x00000004ff0c7819 */ /* 0x000fe20000011607 */
[----:B------:R-:W-:Y:S01]  /*32e0*/  IMAD.SHL.U32 R7, R7, 0x4, RZ ;  /* 0x0000000407077824 */ /* 0x000fe200078e00ff */
[----:B------:R-:W-:Y:S02]  /*32f0*/  MOV R0, RZ ;  /* 0x000000ff00007202 */ /* 0x000fe40000000f00 */
[----:B0-----:R-:W-:Y:S01]  /*3300*/  CS2R R2, SRZ ;  /* 0x0000000000027805 */ /* 0x001fe2000001ff00 */
[----:B------:R-:W-:-:S03]  /*3310*/  IMAD.MOV.U32 R5, RZ, RZ, RZ ;  /* 0x000000ffff057224 */ /* 0x000fc600078e00ff */
[----:B------:R-:W-:Y:S05]  /*3320*/  BRA.U !UP0, `(.L_x_429) ;  /* 0x0000001108d07547 */ /* 0x000fea000b800000 */
[----:B------:R-:W0:Y:S01]  /*3330*/  LDCU UR9, c[0x0][0x44c] ;  /* 0x00008980ff0977ac */ /* 0x000e220008000800 */
[----:B------:R-:W-:Y:S01]  /*3340*/  IMAD.MOV.U32 R13, RZ, RZ, RZ ;  /* 0x000000ffff0d7224 */ /* 0x000fe200078e00ff */
[----:B------:R-:W-:Y:S02]  /*3350*/  CS2R R10, SRZ ;  /* 0x00000000000a7805 */ /* 0x000fe4000001ff00 */
[----:B------:R-:W-:Y:S01]  /*3360*/  CS2R R8, SRZ ;  /* 0x0000000000087805 */ /* 0x000fe2000001ff00 */
[----:B------:R-:W1:Y:S01]  /*3370*/  LDCU.64 UR4, c[0x0][0x3f8] ;  /* 0x00007f00ff0477ac */ /* 0x000e620008000a00 */
[----:B------:R-:W-:Y:S02]  /*3380*/  UISETP.GE.U32.AND UP0, UPT, UR6, 0x4, UPT ;  /* 0x000000040600788c */ /* 0x000fe4000bf06070 */
[----:B------:R-:W-:Y:S02]  /*3390*/  UIADD3 UR12, UPT, UPT, UR21, -UR20, URZ ;  /* 0x80000014150c7290 */ /* 0x000fe4000fffe0ff */
[----:B------:R-:W-:-:S02]  /*33a0*/  ULOP3.LUT UR8, UR6, 0x3, URZ, 0xc0, !UPT ;  /* 0x0000000306087892 */ /* 0x000fc4000f8ec0ff */
[----:B0-----:R-:W-:Y:S02]  /*33b0*/  UIMAD UR7, UR20, UR9, URZ ;  /* 0x00000009140772a4 */ /* 0x001fe4000f8e02ff */
[----:B------:R-:W-:-:S04]  /*33c0*/  UIMAD UR9, UR21, UR9, URZ ;  /* 0x00000009150972a4 */ /* 0x000fc8000f8e02ff */
[----:B------:R-:W-:Y:S01]  /*33d0*/  IMAD.U32 R15, RZ, RZ, UR7 ;  /* 0x00000007ff0f7e24 */ /* 0x000fe2000f8e00ff */
[----:B------:R-:W-:-:S04]  /*33e0*/  IADD3 R0, P0, PT, R7, UR7, RZ ;  /* 0x0000000707007c10 */ /* 0x000fc8000ff1e0ff */
        /* <DEDUP_REMOVED lines=29> */
.L_x_433:
        /* <DEDUP_REMOVED lines=133> */
.L_x_432:
        /* <DEDUP_REMOVED lines=73> */
.L_x_434:
[----:B------:R-:W-:-:S09]  /*42a0*/  UISETP.NE.OR UP1, UPT, UR5, URZ, UP1 ;  /* 0x000000ff0500728c */ /* 0x000fd20008f25670 */
[----:B------:R-:W-:Y:S05]  /*42b0*/  BRA.U !UP1, `(.L_x_430) ;  /* 0x0000000109947547 */ /* 0x000fea000b800000 */
.L_x_431:
[----:B------:R-:W-:-:S13]  /*42c0*/  ISETP.GE.AND P0, PT, R12, UR12, PT ;  /* 0x0000000c0c007c0c */ /* 0x000fda000bf06270 */
.L_x_435:
        /* <DEDUP_REMOVED lines=36> */
.L_x_430:
        /* <DEDUP_REMOVED lines=10> */
.L_x_436:
        /* <DEDUP_REMOVED lines=12> */
.L_x_429:
        /* <DEDUP_REMOVED lines=19> */
[----:B------:R-:W-:Y:S02]  /*47a0*/  IMAD R11, R4, R10, RZ ;  /* 0x0000000a040b7224 */ /* 0x000fe400078e02ff */
[----:B------:R-:W0:Y:S02]  /*47b0*/  I2F.RP R4, R8 ;  /* 0x0000000800047306 */ /* 0x000e240000209400 */
[----:B------:R-:W-:-:S06]  /*47c0*/  IMAD.HI.U32 R11, R15, R11, R14 ;  /* 0x0000000b0f0b7227 */ /* 0x000fcc00078e000e */
[----:B------:R-:W-:-:S04]  /*47d0*/  IMAD.HI.U32 R11, R11, R12, RZ ;  /* 0x0000000c0b0b7227 */ /* 0x000fc800078e00ff */
[----:B------:R-:W-:Y:S01]  /*47e0*/  IMAD R15, R11, R6, R12 ;  /* 0x000000060b0f7224 */ /* 0x000fe200078e020c */
[----:B------:R-:W-:Y:S01]  /*47f0*/  LOP3.LUT R6, R13, UR22, RZ, 0x3c, !PT ;  /* 0x000000160d067c12 */ /* 0x000fe2000f8e3cff */
[----:B0-----:R-:W0:Y:S03]  /*4800*/  MUFU.RCP R4, R4 ;  /* 0x0000000400047308 */ /* 0x001e260000001000 */
[----:B------:R-:W-:Y:S02]  /*4810*/  ISETP.GT.U32.AND P1, PT, R10, R15, PT ;  /* 0x0000000f0a00720c */ /* 0x000fe40003f24070 */
[----:B------:R-:W-:-:S11]  /*4820*/  ISETP.GE.AND P0, PT, R6, RZ, PT ;  /* 0x000000ff0600720c */ /* 0x000fd60003f06270 */
[----:B------:R-:W-:Y:S01]  /*4830*/  @!P1 IMAD.IADD R15, R15, 0x1, -R10 ;  /* 0x000000010f0f9824 */ /* 0x000fe200078e0a0a */
[----:B------:R-:W-:Y:S01]  /*4840*/  @!P1 IADD3 R11, PT, PT, R11, 0x1, RZ ;  /* 0x000000010b0b9810 */ /* 0x000fe20007ffe0ff */
[----:B0-----:R-:W-:Y:S01]  /*4850*/  VIADD R14, R4, 0xffffffe ;  /* 0x0ffffffe040e7836 */ /* 0x001fe20000000000 */
[----:B------:R-:W-:Y:S02]  /*4860*/  ISETP.NE.AND P1, PT, RZ, UR22, PT ;  /* 0x00000016ff007c0c */ /* 0x000fe4000bf25270 */
[----:B------:R-:W-:Y:S02]  /*4870*/  ISETP.GE.U32.AND P2, PT, R15, R10, PT ;  /* 0x0000000a0f00720c */ /* 0x000fe40003f46070 */
[----:B------:R-:W0:Y:S11]  /*4880*/  F2I.FTZ.U32.TRUNC.NTZ R15, R14 ;  /* 0x0000000e000f7305 */ /* 0x000e36000021f000 */
[----:B------:R-:W-:-:S02]  /*4890*/  @P2 VIADD R11, R11, 0x1 ;  /* 0x000000010b0b2836 */ /* 0x000fc40000000000 */
[----:B0-----:R-:W-:-:S03]  /*48a0*/  IMAD.MOV R17, RZ, RZ, -R15 ;  /* 0x000000ffff117224 */ /* 0x001fc600078e0a0f */
[----:B------:R-:W-:Y:S02]  /*48b0*/  @!P0 IADD3 R11, PT, PT, -R11, RZ, RZ ;  /* 0x000000ff0b0b8210 */ /* 0x000fe40007ffe1ff */
[----:B------:R-:W-:Y:S01]  /*48c0*/  @!P1 LOP3.LUT R11, RZ, UR22, RZ, 0x33, !PT ;  /* 0x00000016ff0b9c12 */ /* 0x000fe2000f8e33ff */
[----:B------:R-:W-:Y:S01]  /*48d0*/  IMAD R6, R17, R8, RZ ;  /* 0x0000000811067224 */ /* 0x000fe200078e02ff */
[----:B------:R-:W-:-:S03]  /*48e0*/  MOV R14, RZ ;  /* 0x000000ff000e7202 */ /* 0x000fc60000000f00 */
[----:B------:R-:W-:Y:S02]  /*48f0*/  IMAD R10, R11, UR22, RZ ;  /* 0x000000160b0a7c24 */ /* 0x000fe4000f8e02ff */
[----:B------:R-:W-:Y:S01]  /*4900*/  IMAD.HI.U32 R6, R15, R6, R14 ;  /* 0x000000060f067227 */ /* 0x000fe200078e000e */
[----:B------:R-:W-:-:S03]  /*4910*/  LOP3.LUT R14, R7, 0x3c, RZ, 0xc0, !PT ;  /* 0x0000003c070e7812 */ /* 0x000fc600078ec0ff */
[----:B------:R-:W-:-:S05]  /*4920*/  IMAD.IADD R12, R13, 0x1, -R10 ;  /* 0x000000010d0c7824 */ /* 0x000fca00078e0a0a */
[----:B------:R-:W-:Y:S02]  /*4930*/  IABS R4, R12 ;  /* 0x0000000c00047213 */ /* 0x000fe40000000000 */
[----:B------:R-:W-:-:S03]  /*4940*/  LOP3.LUT R12, R12, R9, RZ, 0x3c, !PT ;  /* 0x000000090c0c7212 */ /* 0x000fc600078e3cff */
[----:B------:R-:W-:Y:S01]  /*4950*/  IMAD.HI.U32 R6, R6, R4, RZ ;  /* 0x0000000406067227 */ /* 0x000fe200078e00ff */
[----:B------:R-:W-:-:S03]  /*4960*/  ISETP.GE.AND P1, PT, R12, RZ, PT ;  /* 0x000000ff0c00720c */ /* 0x000fc60003f26270 */
[----:B------:R-:W-:-:S04]  /*4970*/  IMAD.MOV R15, RZ, RZ, -R6 ;  /* 0x000000ffff0f7224 */ /* 0x000fc800078e0a06 */
[----:B------:R-:W-:Y:S01]  /*4980*/  IMAD R15, R8, R15, R4 ;  /* 0x0000000f080f7224 */ /* 0x000fe200078e0204 */
[----:B------:R-:W-:-:S04]  /*4990*/  SHF.R.S32.HI R4, RZ, 0x1f, R11 ;  /* 0x0000001fff047819 */ /* 0x000fc8000001140b */
[----:B------:R-:W-:Y:S01]  /*49a0*/  ISETP.GT.U32.AND P0, PT, R8, R15, PT ;  /* 0x0000000f0800720c */ /* 0x000fe20003f04070 */
[----:B-1----:R-:W-:-:S12]  /*49b0*/  IMAD R4, R4, UR4, RZ ;  /* 0x0000000404047c24 */ /* 0x002fd8000f8e02ff */
[-C--:B------:R-:W-:Y:S01]  /*49c0*/  @!P0 IADD3 R15, PT, PT, R15, -R8.reuse, RZ ;  /* 0x800000080f0f8210 */ /* 0x080fe20007ffe0ff */
[----:B------:R-:W-:Y:S01]  /*49d0*/  @!P0 VIADD R6, R6, 0x1 ;  /* 0x0000000106068836 */ /* 0x000fe20000000000 */
[----:B------:R-:W-:Y:S02]  /*49e0*/  ISETP.NE.AND P0, PT, R9, RZ, PT ;  /* 0x000000ff0900720c */ /* 0x000fe40003f05270 */
[----:B------:R-:W-:Y:S01]  /*49f0*/  ISETP.GE.U32.AND P2, PT, R15, R8, PT ;  /* 0x000000080f00720c */ /* 0x000fe20003f46070 */
[----:B------:R-:W-:-:S03]  /*4a00*/  HFMA2 R15, -RZ, RZ, 0, 0 ;  /* 0x00000000ff0f7431 */ /* 0x000fc600000001ff */
[----:B------:R-:W-:-:S09]  /*4a10*/  IMAD.WIDE.U32 R14, R11, UR4, R14 ;  /* 0x000000040b0e7c25 */ /* 0x000fd2000f8e000e */
[----:B------:R-:W-:Y:S01]  /*4a20*/  @P2 IADD3 R6, PT, PT, R6, 0x1, RZ ;  /* 0x0000000106062810 */ /* 0x000fe20007ffe0ff */
[----:B------:R-:W-:Y:S01]  /*4a30*/  IMAD R11, R11, UR5, R4 ;  /* 0x000000050b0b7c24 */ /* 0x000fe2000f8e0204 */
[----:B------:R-:W0:Y:S03]  /*4a40*/  LDCU.64 UR4, c[0x0][0x3f0] ;  /* 0x00007e00ff0477ac */ /* 0x000e260008000a00 */
[----:B------:R-:W-:Y:S01]  /*4a50*/  @!P1 IMAD.MOV R6, RZ, RZ, -R6 ;  /* 0x000000ffff069224 */ /* 0x000fe200078e0a06 */
[----:B------:R-:W-:Y:S01]  /*4a60*/  @!P0 LOP3.LUT R6, RZ, R9, RZ, 0x33, !PT ;  /* 0x00000009ff068212 */ /* 0x000fe200078e33ff */
[----:B------:R-:W-:-:S03]  /*4a70*/  IMAD.IADD R15, R15, 0x1, R11 ;  /* 0x000000010f0f7824 */ /* 0x000fc600078e020b */
[----:B------:R-:W-:Y:S01]  /*4a80*/  SHF.R.S32.HI R4, RZ, 0x1f, R6 ;  /* 0x0000001fff047819 */ /* 0x000fe20000011406 */
[C---:B------:R-:W-:Y:S02]  /*4a90*/  IMAD R10, R6.reuse, R9, R10 ;  /* 0x00000009060a7224 */ /* 0x040fe400078e020a */
[----:B---3--:R-:W-:-:S03]  /*4aa0*/  IMAD.WIDE.U32 R14, R6, UR8, R14 ;  /* 0x00000008060e7c25 */ /* 0x008fc6000f8e000e */
[----:B------:R-:W-:Y:S01]  /*4ab0*/  IADD3 R10, PT, PT, R13, -R10, RZ ;  /* 0x8000000a0d0a7210 */ /* 0x000fe20007ffe0ff */
[----:B------:R-:W-:-:S04]  /*4ac0*/  IMAD R7, R4, UR8, RZ ;  /* 0x0000000804077c24 */ /* 0x000fc8000f8e02ff */
[----:B------:R-:W-:Y:S01]  /*4ad0*/  IMAD R9, R6, UR9, R7 ;  /* 0x0000000906097c24 */ /* 0x000fe2000f8e0207 */
[----:B------:R-:W-:-:S03]  /*4ae0*/  SHF.R.S32.HI R7, RZ, 0x1f, R10 ;  /* 0x0000001fff077819 */ /* 0x000fc6000001140a */
[----:B------:R-:W-:Y:S02]  /*4af0*/  IMAD.IADD R15, R15, 0x1, R9 ;  /* 0x000000010f0f7824 */ /* 0x000fe400078e0209 */
        /* <DEDUP_REMOVED lines=8> */
        .weak           $__internal_11_$__cuda_sm20_div_s64
        .type           $__internal_11_$__cuda_sm20_div_s64,@function
        .size           $__internal_11_$__cuda_sm20_div_s64,(.L_x_14717 - $__internal_11_$__cuda_sm20_div_s64)
$__internal_11_$__cuda_sm20_div_s64:
        /* <DEDUP_REMOVED lines=16> */
[----:B------:R-:W-:-:S04]  /*4c80*/  IMAD.HI.U32 R12, R29, R0, RZ ;  /* 0x000000001d0c7227 */ /* 0x000fc800078e00ff */
[----:B------:R-:W-:-:S04]  /*4c90*/  IMAD.WIDE.U32 R18, P0, R28, R0, R18 ;  /* 0x000000001c127225 */ /* 0x000fc80007800012 */
[C---:B------:R-:W-:Y:S02]  /*4ca0*/  IMAD R0, R29.reuse, R0, RZ ;  /* 0x000000001d007224 */ /* 0x040fe400078e02ff */
[----:B------:R-:W-:-:S04]  /*4cb0*/  IMAD.HI.U32 R13, P1, R29, R13, R18 ;  /* 0x0000000d1d0d7227 */ /* 0x000fc80007820012 */
[----:B------:R-:W-:Y:S01]  /*4cc0*/  IMAD.X R12, R12, 0x1, R29, P0 ;  /* 0x000000010c0c7824 */ /* 0x000fe200000e061d */
[----:B------:R-:W-:-:S04]  /*4cd0*/  IADD3 R19, P0, PT, R0, R13, RZ ;  /* 0x0000000d00137210 */ /* 0x000fc80007f1e0ff */
[----:B------:R-:W-:Y:S01]  /*4ce0*/  IADD3.X R13, PT, PT, RZ, RZ, R12, P0, P1 ;  /* 0x000000ffff0d7210 */ /* 0x000fe200007e240c */
[----:B------:R-:W-:Y:S01]  /*4cf0*/  IMAD.WIDE.U32 R28, R19, R22, RZ ;  /* 0x00000016131c7225 */ /* 0x000fe200078e00ff */
[----:B------:R-:W-:-:S03]  /*4d00*/  ISETP.GE.AND P1, PT, R17, RZ, PT ;  /* 0x000000ff1100720c */ /* 0x000fc60003f26270 */
[----:B------:R-:W-:Y:S01]  /*4d10*/  IMAD R0, R19, R23, R29 ;  /* 0x0000001713007224 */ /* 0x000fe200078e021d */
[----:B------:R-:W-:-:S03]  /*4d20*/  IADD3 R12, P0, PT, RZ, -R28, RZ ;  /* 0x8000001cff0c7210 */ /* 0x000fc60007f1e0ff */
[----:B------:R-:W-:Y:S02]  /*4d30*/  IMAD R0, R13, R22, R0 ;  /* 0x000000160d007224 */ /* 0x000fe400078e0200 */
[----:B------:R-:W-:-:S04]  /*4d40*/  IMAD.HI.U32 R18, R19, R12, RZ ;  /* 0x0000000c13127227 */ /* 0x000fc800078e00ff */
[----:B------:R-:W-:-:S04]  /*4d50*/  IMAD.X R0, RZ, RZ, ~R0, P0 ;  /* 0x000000ffff007224 */ /* 0x000fc800000e0e00 */
[----:B------:R-:W-:-:S04]  /*4d60*/  IMAD.WIDE.U32 R18, P0, R19, R0, R18 ;  /* 0x0000000013127225 */ /* 0x000fc80007800012 */
[----:B------:R-:W-:-:S04]  /*4d70*/  IMAD.HI.U32 R12, P3, R13, R12, R18 ;  /* 0x0000000c0d0c7227 */ /* 0x000fc80007860012 */
[----:B------:R-:W-:-:S05]  /*4d80*/  IMAD.HI.U32 R18, R13, R0, RZ ;  /* 0x000000000d127227 */ /* 0x000fca00078e00ff */
[----:B------:R-:W-:Y:S01]  /*4d90*/  IADD3.X R25, PT, PT, R18, R13, RZ, P0, !PT ;  /* 0x0000000d12197210 */ /* 0x000fe200007fe4ff */
[----:B------:R-:W-:Y:S01]  /*4da0*/  IMAD R13, R13, R0, RZ ;  /* 0x000000000d0d7224 */ /* 0x000fe200078e02ff */
[----:B------:R-:W-:-:S04]  /*4db0*/  IADD3 R19, P0, PT, RZ, -R24, RZ ;  /* 0x80000018ff137210 */ /* 0x000fc80007f1e0ff */
[----:B------:R-:W-:Y:S01]  /*4dc0*/  IADD3 R13, P2, PT, R13, R12, RZ ;  /* 0x0000000c0d0d7210 */ /* 0x000fe20007f5e0ff */
[----:B------:R-:W-:Y:S01]  /*4dd0*/  IMAD.X R12, RZ, RZ, ~R17, P0 ;  /* 0x000000ffff0c7224 */ /* 0x000fe200000e0e11 */
[----:B------:R-:W-:Y:S01]  /*4de0*/  SEL R0, R19, R24, !P1 ;  /* 0x0000001813007207 */ /* 0x000fe20004800000 */
[----:B------:R-:W-:Y:S01]  /*4df0*/  IMAD.MOV.U32 R19, RZ, RZ, RZ ;  /* 0x000000ffff137224 */ /* 0x000fe200078e00ff */
[----:B------:R-:W-:Y:S02]  /*4e00*/  IADD3.X R25, PT, PT, RZ, RZ, R25, P2, P3 ;  /* 0x000000ffff197210 */ /* 0x000fe400017e6419 */
[----:B------:R-:W-:Y:S01]  /*4e10*/  SEL R12, R12, R17, !P1 ;  /* 0x000000110c0c7207 */ /* 0x000fe20004800000 */
[----:B------:R-:W-:-:S04]  /*4e20*/  IMAD.HI.U32 R18, R13, R0, RZ ;  /* 0x000000000d127227 */ /* 0x000fc800078e00ff */
[----:B------:R-:W-:-:S04]  /*4e30*/  IMAD.WIDE.U32 R18, R13, R12, R18 ;  /* 0x0000000c0d127225 */ /* 0x000fc800078e0012 */
[----:B------:R-:W-:-:S04]  /*4e40*/  IMAD.HI.U32 R18, P2, R25, R0, R18 ;  /* 0x0000000019127227 */ /* 0x000fc80007840012 */
[----:B------:R-:W-:-:S05]  /*4e50*/  IMAD R19, R25, R12, RZ ;  /* 0x0000000c19137224 */ /* 0x000fca00078e02ff */
[----:B------:R-:W-:-:S05]  /*4e60*/  IADD3 R19, P1, PT, R19, R18, RZ ;  /* 0x0000001213137210 */ /* 0x000fca0007f3e0ff */
[----:B------:R-:W-:-:S04]  /*4e70*/  IMAD.WIDE.U32 R28, R19, R22, RZ ;  /* 0x00000016131c7225 */ /* 0x000fc800078e00ff */
[----:B------:R-:W-:Y:S01]  /*4e80*/  IMAD R18, R19, R23, R29 ;  /* 0x0000001713127224 */ /* 0x000fe200078e021d */
[----:B------:R-:W-:Y:S01]  /*4e90*/  IADD3 R13, P0, PT, -R28, R0, RZ ;  /* 0x000000001c0d7210 */ /* 0x000fe20007f1e1ff */
[----:B------:R-:W-:-:S04]  /*4ea0*/  IMAD.HI.U32 R0, R25, R12, RZ ;  /* 0x0000000c19007227 */ /* 0x000fc800078e00ff */
[----:B------:R-:W-:Y:S01]  /*4eb0*/  IMAD.X R0, RZ, RZ, R0, P2 ;  /* 0x000000ffff007224 */ /* 0x000fe200010e0600 */
[----:B------:R-:W-:-:S03]  /*4ec0*/  ISETP.GE.U32.AND P2, PT, R13, R22, PT ;  /* 0x000000160d00720c */ /* 0x000fc60003f46070 */
[----:B------:R-:W-:Y:S01]  /*4ed0*/  IMAD.X R25, RZ, RZ, R0, P1 ;  /* 0x000000ffff197224 */ /* 0x000fe200008e0600 */
[----:B------:R-:W-:-:S03]  /*4ee0*/  IADD3 R0, P1, PT, R13, -R22, RZ ;  /* 0x800000160d007210 */ /* 0x000fc60007f3e0ff */
[----:B------:R-:W-:Y:S02]  /*4ef0*/  IMAD R29, R25, R22, R18 ;  /* 0x00000016191d7224 */ /* 0x000fe400078e0212 */
[----:B------:R-:W-:-:S03]  /*4f00*/  IMAD.MOV.U32 R18, RZ, RZ, R14 ;  /* 0x000000ffff127224 */ /* 0x000fc600078e000e */
[----:B------:R-:W-:-:S04]  /*4f10*/  IADD3.X R29, PT, PT, ~R29, R12, RZ, P0, !PT ;  /* 0x0000000c1d1d7210 */ /* 0x000fc800007fe5ff */
[----:B------:R-:W-:-:S04]  /*4f20*/  ISETP.GE.U32.AND.EX P2, PT, R29, R23, PT, P2 ;  /* 0x000000171d00720c */ /* 0x000fc80003f46120 */
[----:B------:R-:W-:Y:S01]  /*4f30*/  SEL R13, R0, R13, P2 ;  /* 0x0000000d000d7207 */ /* 0x000fe20001000000 */
[----:B------:R-:W-:Y:S01]  /*4f40*/  IMAD.X R0, R29, 0x1, ~R23, P1 ;  /* 0x000000011d007824 */ /* 0x000fe200008e0e17 */
[----:B------:R-:W-:Y:S02]  /*4f50*/  IADD3 R12, P1, PT, R19, 0x1, RZ ;  /* 0x00000001130c7810 */ /* 0x000fe40007f3e0ff */
[----:B------:R-:W-:Y:S02]  /*4f60*/  ISETP.GE.U32.AND P0, PT, R13, R22, PT ;  /* 0x000000160d00720c */ /* 0x000fe40003f06070 */
[----:B------:R-:W-:Y:S01]  /*4f70*/  SEL R29, R0, R29, P2 ;  /* 0x0000001d001d7207 */ /* 0x000fe20001000000 */
[----:B------:R-:W-:Y:S01]  /*4f80*/  IMAD.X R0, RZ, RZ, R25, P1 ;  /* 0x000000ffff007224 */ /* 0x000fe200008e0619 */
[----:B------:R-:W-:Y:S02]  /*4f90*/  SEL R12, R12, R19, P2 ;  /* 0x000000130c0c7207 */ /* 0x000fe40001000000 */
[----:B------:R-:W-:-:S02]  /*4fa0*/  ISETP.GE.U32.AND.EX P1, PT, R29, R23, PT, P0 ;  /* 0x000000171d00720c */ /* 0x000fc40003f26100 */
[----:B------:R-:W-:Y:S02]  /*4fb0*/  SEL R0, R0, R25, P2 ;  /* 0x0000001900007207 */ /* 0x000fe40001000000 */
[----:B------:R-:W-:-:S04]  /*4fc0*/  IADD3 R19, P0, PT, R12, 0x1, RZ ;  /* 0x000000010c137810 */ /* 0x000fc80007f1e0ff */
[----:B------:R-:W-:Y:S01]  /*4fd0*/  SEL R19, R19, R12, P1 ;  /* 0x0000000c13137207 */ /* 0x000fe20000800000 */
[----:B------:R-:W-:Y:S01]  /*4fe0*/  IMAD.X R13, RZ, RZ, R0, P0 ;  /* 0x000000ffff0d7224 */ /* 0x000fe200000e0600 */
[----:B------:R-:W-:Y:S02]  /*4ff0*/  LOP3.LUT R12, R15, R17, RZ, 0x3c, !PT ;  /* 0x000000110f0c7212 */ /* 0x000fe400078e3cff */
[----:B------:R-:W-:Y:S02]  /*5000*/  ISETP.NE.U32.AND P0, PT, R16, RZ, PT ;  /* 0x000000ff1000720c */ /* 0x000fe40003f05070 */
[----:B------:R-:W-:Y:S02]  /*5010*/  SEL R13, R13, R0, P1 ;  /* 0x000000000d0d7207 */ /* 0x000fe40000800000 */
[----:B------:R-:W-:Y:S02]  /*5020*/  IADD3 R0, P1, PT, RZ, -R19, RZ ;  /* 0x80000013ff007210 */ /* 0x000fe40007f3e0ff */
[----:B------:R-:W-:-:S02]  /*5030*/  ISETP.GE.AND P2, PT, R12, RZ, PT ;  /* 0x000000ff0c00720c */ /* 0x000fc40003f46270 */
[----:B------:R-:W-:Y:S02]  /*5040*/  IADD3.X R12, PT, PT, RZ, ~R13, RZ, P1, !PT ;  /* 0x8000000dff0c7210 */ /* 0x000fe40000ffe4ff */
[----:B------:R-:W-:Y:S01]  /*5050*/  SEL R0, R0, R19, !P2 ;  /* 0x0000001300007207 */ /* 0x000fe20005000000 */
[----:B------:R-:W-:Y:S01]  /*5060*/  IMAD.MOV.U32 R19, RZ, RZ, 0x0 ;  /* 0x00000000ff137424 */ /* 0x000fe200078e00ff */
[----:B------:R-:W-:Y:S02]  /*5070*/  ISETP.NE.AND.EX P0, PT, R15, RZ, PT, P0 ;  /* 0x000000ff0f00720c */ /* 0x000fe40003f05300 */
[----:B------:R-:W-:Y:S02]  /*5080*/  SEL R12, R12, R13, !P2 ;  /* 0x0000000d0c0c7207 */ /* 0x000fe40005000000 */
[----:B------:R-:W-:Y:S02]  /*5090*/  SEL R0, R0, 0xffffffff, P0 ;  /* 0xffffffff00007807 */ /* 0x000fe40000000000 */
[----:B------:R-:W-:Y:S01]  /*50a0*/  SEL R13, R12, 0xffffffff, P0 ;  /* 0xffffffff0c0d7807 */ /* 0x000fe20000000000 */
[----:B------:R-:W-:Y:S06]  /*50b0*/  RET.REL.NODEC R18 `(_ZN5flash32flash_fwd_splitkv_combine_kernelI23Flash_fwd_kernel_traitsILi64ELi64ELi256ELi4ELb0ELb0EN7cutlass10bfloat16_tE19Flash_kernel_traitsILi64ELi64ELi256ELi4ES3_EELi8ELi3ELb1EEEvNS_16Flash_fwd_paramsE) ;  /* 0xffffffac12d07950 */ /* 0x000fec0003c3ffff */
.L_x_437:
        /* <DEDUP_REMOVED lines=12> */
.L_x_14717:


//--------------------- .text._ZN5flash32flash_fwd_splitkv_combine_kernelI23Flash_fwd_kernel_traitsILi64ELi64ELi256ELi4ELb0ELb0EN7cutlass10bfloat16_tE19Flash_kernel_traitsILi64ELi64ELi256ELi4ES3_EELi8ELi2ELb1EEEvNS_16Flash_fwd_paramsE --------------------------
	.section	.text._ZN5flash32flash_fwd_splitkv_combine_kernelI23Flash_fwd_kernel_traitsILi64ELi64ELi256ELi4ELb0ELb0EN7cutlass10bfloat16_tE19Flash_kernel_traitsILi64ELi64ELi256ELi4ES3_EELi8ELi2ELb1EEEvNS_16Flash_fwd_paramsE,"ax",@progbits
	.align	128
        .global         _ZN5flash32flash_fwd_splitkv_combine_kernelI23Flash_fwd_kernel_traitsILi64ELi64ELi256ELi4ELb0ELb0EN7cutlass10bfloat16_tE19Flash_kernel_traitsILi64ELi64ELi256ELi4ES3_EELi8ELi2ELb1EEEvNS_16Flash_fwd_paramsE
        .type           _ZN5flash32flash_fwd_splitkv_combine_kernelI23Flash_fwd_kernel_traitsILi64ELi64ELi256ELi4ELb0ELb0EN7cutlass10bfloat16_tE19Flash_kernel_traitsILi64ELi64ELi256ELi4ES3_EELi8ELi2ELb1EEEvNS_16Flash_fwd_paramsE,@function
        .size           _ZN5flash32flash_fwd_splitkv_combine_kernelI23Flash_fwd_kernel_traitsILi64ELi64ELi256ELi4ELb0ELb0EN7cutlass10bfloat16_tE19Flash_kernel_traitsILi64ELi64ELi256ELi4ES3_EELi8ELi2ELb1EEEvNS_16Flash_fwd_paramsE,(.L_x_14718 - _ZN5flash32flash_fwd_splitkv_combine_kernelI23Flash_fwd_kernel_traitsILi64ELi64ELi256ELi4ELb0ELb0EN7cutlass10bfloat16_tE19Flash_kernel_traitsILi64ELi64ELi256ELi4ES3_EELi8ELi2ELb1EEEvNS_16Flash_fwd_paramsE)
        .other          _ZN5flash32flash_fwd_splitkv_combine_kernelI23Flash_fwd_kernel_traitsILi64ELi64ELi256ELi4ELb0ELb0EN7cutlass10bfloat16_tE19Flash_kernel_traitsILi64ELi64ELi256ELi4ES3_EELi8ELi2ELb1EEEvNS_16Flash_fwd_paramsE,@"STO_CUDA_ENTRY STV_DEFAULT"
_ZN5flash32flash_fwd_splitkv_combine_kernelI23Flash_fwd_kernel_traitsILi64ELi64ELi256ELi4ELb0ELb0EN7cutlass10bfloat16_tE19Flash_kernel_traitsILi64ELi64ELi256ELi4ES3_EELi8ELi2ELb1EEEvNS_16Flash_fwd_paramsE:
.text._ZN5flash32flash_fwd_splitkv_combine_kernelI23Flash_fwd_kernel_traitsILi64ELi64ELi256ELi4ELb0ELb0EN7cutlass10bfloat16_tE19Flash_kernel_traitsILi64ELi64ELi256ELi4ES3_EELi8ELi2ELb1EEEvNS_16Flash_fwd_paramsE:
        /* <DEDUP_REMOVED lines=38> */
.L_x_438:
[----:B------:R-:W-:Y:S01]  /*0260*/  IMAD.U32 R14, RZ, RZ, UR16 ;  /* 0x00000010ff0e7e24 */ /* 0x000fe2000f8e00ff */
[----:B------:R-:W-:Y:S01]  /*0270*/  MOV R18, UR14 ;  /* 0x0000000e00127c02 */ /* 0x000fe20008000f00 */
[----:B------:R-:W-:Y:S01]  /*0280*/  IMAD.U32 R19, RZ, RZ, UR17 ;  /* 0x00000011ff137e24 */ /* 0x000fe2000f8e00ff */
[----:B------:R-:W-:Y:S02]  /*0290*/  MOV R17, UR9 ;  /* 0x0000000900117c02 */ /* 0x000fe40008000f00 */
[----:B------:R-:W-:Y:S02]  /*02a0*/  MOV R16, 0x2c0 ;  /* 0x000002c000107802 */ /* 0x000fe40000000f00 */
[----:B------:R-:W-:Y:S05]  /*02b0*/  CALL.REL.NOINC `($__internal_12_$__cuda_sm20_div_s64) ;  /* 0x0000004800187944 */ /* 0x000fea0003c00000 */
.L_x_439:
        /* <DEDUP_REMOVED lines=30> */
.L_x_441:
[----:B------:R-:W-:Y:S01]  /*04a0*/  IMAD.MOV.U32 R14, RZ, RZ, R10 ;  /* 0x000000ffff0e7224 */ /* 0x000fe200078e000a */
[----:B------:R-:W-:Y:S02]  /*04b0*/  MOV R19, R11 ;  /* 0x0000000b00137202 */ /* 0x000fe40000000f00 */
[----:B------:R-:W-:Y:S02]  /*04c0*/  MOV R16, 0x4e0 ;  /* 0x000004e000107802 */ /* 0x000fe40000000f00 */
[----:B------:R-:W-:Y:S05]  /*04d0*/  CALL.REL.NOINC `($__internal_12_$__cuda_sm20_div_s64) ;  /* 0x0000004400907944 */ /* 0x000fea0003c00000 */
[----:B------:R-:W-:Y:S02]  /*04e0*/  MOV R4, R10 ;  /* 0x0000000a00047202 */ /* 0x000fe40000000f00 */
[----:B------:R-:W-:Y:S02]  /*04f0*/  MOV R5, R11 ;  /* 0x0000000b00057202 */ /* 0x000fe40000000f00 */
.L_x_442:
[----:B------:R-:W-:Y:S05]  /*0500*/  BSYNC.RECONVERGENT B0 ;  /* 0x0000000000007941 */ /* 0x000fea0003800200 */
.L_x_440:
        /* <DEDUP_REMOVED lines=57> */
.L_x_444:
[----:B------:R-:W-:Y:S01]  /*08a0*/  IMAD.MOV.U32 R14, RZ, RZ, R18 ;  /* 0x000000ffff0e7224 */ /* 0x000fe200078e0012 */
[----:B------:R-:W-:Y:S01]  /*08b0*/  MOV R18, R9 ;  /* 0x0000000900127202 */ /* 0x000fe20000000f00 */
[----:B------:R-:W-:Y:S01]  /*08c0*/  IMAD.MOV.U32 R19, RZ, RZ, R17 ;  /* 0x000000ffff137224 */ /* 0x000fe200078e0011 */
[----:B------:R-:W-:Y:S02]  /*08d0*/  MOV R17, R25 ;  /* 0x0000001900117202 */ /* 0x000fe40000000f00 */
[----:B------:R-:W-:Y:S02]  /*08e0*/  MOV R16, 0x900 ;  /* 0x0000090000107802 */ /* 0x000fe40000000f00 */
[----:B------:R-:W-:Y:S05]  /*08f0*/  CALL.REL.NOINC `($__internal_12_$__cuda_sm20_div_s64) ;  /* 0x0000004000887944 */ /* 0x000fea0003c00000 */
.L_x_445:
[----:B------:R-:W-:Y:S05]  /*0900*/  BSYNC.RECONVERGENT B0 ;  /* 0x0000000000007941 */ /* 0x000fea0003800200 */
.L_x_443:
        /* <DEDUP_REMOVED lines=46> */
[----:B0-----:R-:W-:-:S03]  /*0bf0*/  VIADD R6, R6, 0xffffffe ;  /* 0x0ffffffe06067836 */ /* 0x001fc60000000000 */
[----:B------:R-:W-:Y:S02]  /*0c00*/  ULOP3.LUT UR22, UR6, UR11, URZ, 0x3c, !UPT ;  /* 0x0000000b06167292 */ /* 0x000fe4000f8e3cff */
[----:B------:R-:W-:Y:S01]  /*0c10*/  IMAD.U32 R2, RZ, RZ, UR6 ;  /* 0x00000006ff027e24 */ /* 0x000fe2000f8e00ff */
[----:B------:R-:W-:-:S03]  /*0c20*/  ULOP3.LUT UR6, UR6, UR5, URZ, 0x3c, !UPT ;  /* 0x0000000506067292 */ /* 0x000fc6000f8e3cff */
[----:B------:R-:W-:Y:S02]  /*0c30*/  ISETP.LE.AND P0, PT, RZ, UR22, PT ;  /* 0x00000016ff007c0c */ /* 0x000fe4000bf03270 */
        /* <DEDUP_REMOVED lines=18> */
[----:B------:R-:W-:-:S03]  /*0d60*/  UIMAD.WIDE.U32 UR18, UR19, UR21, URZ ;  /* 0x00000015131272a5 */ /* 0x000fc6000f8e00ff */
[----:B------:R-:W0:Y:S01]  /*0d70*/  LDCU.U8 UR12, c[0x0][0x549] ;  /* 0x0000a920ff0c77ac */ /* 0x000e220008000000 */
[----:B------:R-:W-:Y:S01]  /*0d80*/  ISETP.LT.U32.AND P1, PT, R0, UR11, PT ;  /* 0x0000000b00007c0c */ /* 0x000fe2000bf21070 */
[----:B------:R-:W-:-:S04]  /*0d90*/  UIADD3 UR18, UPT, UPT, -UR19, URZ, URZ ;  /* 0x000000ff13127290 */ /* 0x000fc8000fffe1ff */
[----:B------:R-:W-:-:S04]  /*0da0*/  UIMAD UR18, UR20, UR18, UR21 ;  /* 0x00000012141272a4 */ /* 0x000fc8000f8e0215 */
[----:B------:R-:W-:-:S04]  /*0db0*/  UISETP.GT.U32.AND UP1, UPT, UR20, UR18, UPT ;  /* 0x000000121400728c */ /* 0x000fc8000bf24070 */
[----:B------:R-:W-:Y:S02]  /*0dc0*/  @!P1 VIADD R0, R0, -UR11 ;  /* 0x8000000b00009c36 */ /* 0x000fe40008000000 */
[----:B------:R-:W-:Y:S01]  /*0dd0*/  @!P1 VIADD R3, R3, 0x1 ;  /* 0x0000000103039836 */ /* 0x000fe20000000000 */
[----:B------:R-:W-:Y:S01]  /*0de0*/  ISETP.NE.AND P1, PT, RZ, UR7, PT ;  /* 0x00000007ff007c0c */ /* 0x000fe2000bf25270 */
[----:B0-----:R-:W-:Y:S01]  /*0df0*/  UISETP.NE.AND UP0, UPT, UR12, URZ, UPT ;  /* 0x000000ff0c00728c */ /* 0x001fe2000bf05270 */
[----:B------:R-:W-:Y:S02]  /*0e00*/  ISETP.GE.U32.AND P2, PT, R0, UR11, PT ;  /* 0x0000000b00007c0c */ /* 0x000fe4000bf46070 */
[----:B------:R-:W-:Y:S02]  /*0e10*/  @!UP1 UIADD3 UR18, UPT, UPT, UR18, -UR20, URZ ;  /* 0x8000001412129290 */ /* 0x000fe4000fffe0ff */
[----:B------:R-:W-:Y:S02]  /*0e20*/  USEL UR13, UR13, 0x1, !UP0 ;  /* 0x000000010d0d7887 */ /* 0x000fe4000c000000 */
[----:B------:R-:W-:-:S02]  /*0e30*/  UISETP.GE.U32.AND UP3, UPT, UR18, UR20, UPT ;  /* 0x000000141200728c */ /* 0x000fc4000bf66070 */
[----:B------:R-:W-:Y:S02]  /*0e40*/  UISETP.GE.AND UP0, UPT, UR6, URZ, UPT ;  /* 0x000000ff0600728c */ /* 0x000fe4000bf06270 */
[----:B------:R-:W-:-:S03]  /*0e50*/  @!UP1 UIADD3 UR19, UPT, UPT, UR19, 0x1, URZ ;  /* 0x0000000113139890 */ /* 0x000fc6000fffe0ff */
[----:B------:R-:W-:Y:S01]  /*0e60*/  @P2 VIADD R3, R3, 0x1 ;  /* 0x0000000103032836 */ /* 0x000fe20000000000 */
[----:B------:R-:W-:Y:S02]  /*0e70*/  UISETP.NE.AND UP1, UPT, UR10, URZ, UPT ;  /* 0x000000ff0a00728c */ /* 0x000fe4000bf25270 */
[----:B------:R-:W-:Y:S01]  /*0e80*/  USHF.R.S32.HI UR10, URZ, 0x1f, UR7 ;  /* 0x0000001fff0a7899 */ /* 0x000fe20008011407 */
[----:B------:R-:W-:Y:S01]  /*0e90*/  @!P0 IMAD.MOV R3, RZ, RZ, -R3 ;  /* 0x000000ffff038224 */ /* 0x000fe200078e0a03 */
[----:B------:R-:W-:Y:S01]  /*0ea0*/  @!P1 LOP3.LUT R3, RZ, UR11, RZ, 0x33, !PT ;  /* 0x0000000bff039c12 */ /* 0x000fe2000f8e33ff */
[----:B------:R-:W-:Y:S02]  /*0eb0*/  @UP3 UIADD3 UR19, UPT, UPT, UR19, 0x1, URZ ;  /* 0x0000000113133890 */ /* 0x000fe4000fffe0ff */
[----:B------:R-:W-:Y:S01]  /*0ec0*/  USEL UR6, URZ, 0x1, !UP1 ;  /* 0x00000001ff067887 */ /* 0x000fe2000c800000 */
[----:B------:R-:W-:Y:S01]  /*0ed0*/  ISETP.LT.U32.AND P0, PT, R10, R3, PT ;  /* 0x000000030a00720c */ /* 0x000fe20003f01070 */
[----:B------:R-:W-:Y:S01]  /*0ee0*/  @!UP0 UIADD3 UR19, UPT, UPT, -UR19, URZ, URZ ;  /* 0x000000ff13138290 */ /* 0x000fe2000fffe1ff */
[----:B------:R-:W-:Y:S01]  /*0ef0*/  SHF.R.S32.HI R7, RZ, 0x1f, R3 ;  /* 0x0000001fff077819 */ /* 0x000fe20000011403 */
[----:B------:R-:W-:-:S02]  /*0f00*/  ULOP3.LUT UR6, UR10, UR6, URZ, 0xfc, !UPT ;  /* 0x000000060a067292 */ /* 0x000fc4000f8efcff */
[----:B------:R-:W-:Y:S01]  /*0f10*/  @!UP2 ULOP3.LUT UR19, URZ, UR5, URZ, 0x33, !UPT ;  /* 0x00000005ff13a292 */ /* 0x000fe2000f8e33ff */
        /* <DEDUP_REMOVED lines=26> */
.L_x_447:
[----:B------:R-:W-:Y:S01]  /*10c0*/  IMAD.MOV.U32 R14, RZ, RZ, R10 ;  /* 0x000000ffff0e7224 */ /* 0x000fe200078e000a */
[----:B------:R-:W-:Y:S01]  /*10d0*/  MOV R18, R8 ;  /* 0x0000000800127202 */ /* 0x000fe20000000f00 */
[----:B------:R-:W-:Y:S01]  /*10e0*/  IMAD.MOV.U32 R19, RZ, RZ, R11 ;  /* 0x000000ffff137224 */ /* 0x000fe200078e000b */
[----:B------:R-:W-:Y:S02]  /*10f0*/  MOV R17, R0 ;  /* 0x0000000000117202 */ /* 0x000fe40000000f00 */
[----:B------:R-:W-:Y:S02]  /*1100*/  MOV R16, 0x1120 ;  /* 0x0000112000107802 */ /* 0x000fe40000000f00 */
[----:B------:R-:W-:Y:S05]  /*1110*/  CALL.REL.NOINC `($__internal_12_$__cuda_sm20_div_s64) ;  /* 0x0000003800807944 */ /* 0x000fea0003c00000 */
[----:B------:R-:W-:Y:S02]  /*1120*/  MOV R32, R10 ;  /* 0x0000000a00207202 */ /* 0x000fe40000000f00 */
[----:B------:R-:W-:Y:S02]  /*1130*/  MOV R33, R11 ;  /* 0x0000000b00217202 */ /* 0x000fe40000000f00 */
.L_x_448:
[----:B------:R-:W-:Y:S05]  /*1140*/  BSYNC.RECONVERGENT B0 ;  /* 0x0000000000007941 */ /* 0x000fea0003800200 */
.L_x_446:
        /* <DEDUP_REMOVED lines=57> */
.L_x_450:
[----:B------:R-:W-:Y:S01]  /*14e0*/  IMAD.MOV.U32 R14, RZ, RZ, R4 ;  /* 0x000000ffff0e7224 */ /* 0x000fe200078e0004 */
[----:B------:R-:W-:Y:S01]  /*14f0*/  MOV R19, R5 ;  /* 0x0000000500137202 */ /* 0x000fe20000000f00 */
[----:B------:R-:W-:Y:S01]  /*1500*/  IMAD.MOV.U32 R18, RZ, RZ, R6 ;  /* 0x000000ffff127224 */ /* 0x000fe200078e0006 */
[----:B------:R-:W-:Y:S02]  /*1510*/  MOV R16, 0x1530 ;  /* 0x0000153000107802 */ /* 0x000fe40000000f00 */
[----:B------:R-:W-:Y:S05]  /*1520*/  CALL.REL.NOINC `($__internal_12_$__cuda_sm20_div_s64) ;  /* 0x00000034007c7944 */ /* 0x000fea0003c00000 */
[----:B------:R-:W-:Y:S02]  /*1530*/  MOV R20, R10 ;  /* 0x0000000a00147202 */ /* 0x000fe40000000f00 */
[----:B------:R-:W-:Y:S02]  /*1540*/  MOV R21, R11 ;  /* 0x0000000b00157202 */ /* 0x000fe40000000f00 */
.L_x_451:
[----:B------:R-:W-:Y:S05]  /*1550*/  BSYNC.RECONVERGENT B0 ;  /* 0x0000000000007941 */ /* 0x000fea0003800200 */
.L_x_449:
        /* <DEDUP_REMOVED lines=18> */
[----:B0-----:R-:W-:-:S04]  /*1680*/  VIADD R10, R10, 0xffffffe ;  /* 0x0ffffffe0a0a7836 */ /* 0x001fc80000000000 */
        /* <DEDUP_REMOVED lines=19> */
[----:B------:R-:W-:-:S04]  /*17c0*/  @!P1 MOV R5, 0x400 ;  /* 0x0000040000059802 */ /* 0x000fc80000000f00 */
[----:B0-----:R-:W-:Y:S02]  /*17d0*/  @!P1 LEA R4, R4, R5, 0x18 ;  /* 0x0000000504049211 */ /* 0x001fe400078ec0ff */
[----:B------:R-:W-:Y:S02]  /*17e0*/  SHF.R.U32.HI R5, RZ, 0x3, R7 ;  /* 0x00000003ff057819 */ /* 0x000fe40000011607 */
[----:B-1----:R-:W-:-:S03]  /*17f0*/  @!P1 LEA R3, R3, R2, 0x18 ;  /* 0x0000000203039211 */ /* 0x002fc600078ec0ff */
[----:B------:R-:W-:Y:S01]  /*1800*/  @P3 VIADD R13, R13, 0x1 ;  /* 0x000000010d0d3836 */ /* 0x000fe20000000000 */
[----:B------:R-:W-:Y:S01]  /*1810*/  SHF.R.U32.HI R2, RZ, 0x2, R7 ;  /* 0x00000002ff027819 */ /* 0x000fe20000011607 */
[C---:B------:R-:W-:Y:S02]  /*1820*/  @!P1 IMAD R11, R5.reuse, 0x24, R4 ;  /* 0x00000024050b9824 */ /* 0x040fe400078e0204 */
[----:B------:R-:W-:Y:S01]  /*1830*/  @!P2 IMAD.MOV R13, RZ, RZ, -R13 ;  /* 0x000000ffff0da224 */ /* 0x000fe200078e0a0d */
[----:B------:R-:W-:Y:S01]  /*1840*/  @!P0 LOP3.LUT R13, RZ, UR5, RZ, 0x33, !PT ;  /* 0x00000005ff0d8c12 */ /* 0x000fe2000f8e33ff */
[----:B------:R-:W-:Y:S01]  /*1850*/  @!P1 IMAD R3, R24, 0x24, R3 ;  /* 0x0000002418039824 */ /* 0x000fe200078e0203 */
[----:B--2---:R-:W-:Y:S01]  /*1860*/  ISETP.GE.AND P0, PT, R5, UR18, PT ;  /* 0x0000001205007c0c */ /* 0x004fe2000bf06270 */
[----:B------:R-:W-:Y:S02]  /*1870*/  @!P1 IMAD.IADD R18, R11, 0x1, R18 ;  /* 0x000000010b129824 */ /* 0x000fe400078e0212 */
        /* <DEDUP_REMOVED lines=22> */
.L_x_453:
[----:B0-----:R-:W-:Y:S05]  /*19e0*/  BSYNC.RECONVERGENT B0 ;  /* 0x0000000000007941 */ /* 0x001fea0003800200 */
.L_x_452:
[----:B-----5:R0:W-:Y:S01]  /*19f0*/  @!P1 STS [R18], R19 ;  /* 0x0000001312009388 */ /* 0x0201e20000000800 */
[----:B------:R-:W2:Y:S01]  /*1a00*/  LDC R15, c[0x0][0x3e0] ;  /* 0x0000f800ff0f7b82 */ /* 0x000ea20000000800 */
[----:B------:R-:W3:Y:S07]  /*1a10*/  I2F.RP R5, R17 ;  /* 0x0000001100057306 */ /* 0x000eee0000209400 */
[----:B------:R-:W-:Y:S01]  /*1a20*/  BAR.SYNC.DEFER_BLOCKING 0x0 ;  /* 0x0000000000007b1d */ /* 0x000fe20000010000 */
[----:B------:R-:W-:-:S05]  /*1a30*/  ISETP.NE.AND P5, PT, R10, RZ, PT ;  /* 0x000000ff0a00720c */ /* 0x000fca0003fa5270 */
[----:B------:R-:W-:Y:S01]  /*1a40*/  BSSY.RECONVERGENT B1, `(.L_x_454) ;  /* 0x000016f000017945 */ /* 0x000fe20003800200 */
[----:B---3--:R-:W3:Y:S01]  /*1a50*/  MUFU.RCP R28, R5 ;  /* 0x00000005001c7308 */ /* 0x008ee20000001000 */
[----:B--2---:R-:W-:Y:S01]  /*1a60*/  IABS R12, R15 ;  /* 0x0000000f000c7213 */ /* 0x004fe20000000000 */
[----:B------:R-:W2:Y:S06]  /*1a70*/  @!P1 LDS R23, [R16] ;  /* 0x0000000010179984 */ /* 0x000eac0000000800 */
[----:B------:R-:W1:Y:S01]  /*1a80*/  I2F.RP R11, R12 ;  /* 0x0000000c000b7306 */ /* 0x000e620000209400 */
[----:B---3--:R-:W-:Y:S01]  /*1a90*/  VIADD R28, R28, 0xffffffe ;  /* 0x0ffffffe1c1c7836 */ /* 0x008fe20000000000 */
[----:B------:R-:W-:-:S06]  /*1aa0*/  IABS R5, R14 ;  /* 0x0000000e00057213 */ /* 0x000fcc0000000000 */
[----:B------:R3:W0:Y:S08]  /*1ab0*/  F2I.FTZ.U32.TRUNC.NTZ R29, R28 ;  /* 0x0000001c001d7305 */ /* 0x000630000021f000 */
[----:B-1----:R-:W1:Y:S01]  /*1ac0*/  MUFU.RCP R26, R11 ;  /* 0x0000000b001a7308 */ /* 0x002e620000001000 */
[----:B---3--:R-:W-:Y:S02]  /*1ad0*/  HFMA2 R28, -RZ, RZ, 0, 0 ;  /* 0x00000000ff1c7431 */ /* 0x008fe400000001ff */
[----:B0-----:R-:W-:-:S04]  /*1ae0*/  IMAD.MOV R18, RZ, RZ, -R29 ;  /* 0x000000ffff127224 */ /* 0x001fc800078e0a1d */
[----:B------:R-:W-:Y:S02]  /*1af0*/  IMAD R18, R18, R17, RZ ;  /* 0x0000001112127224 */ /* 0x000fe400078e02ff */
[----:B-1----:R-:W-:Y:S02]  /*1b00*/  VIADD R26, R26, 0xffffffe ;  /* 0x0ffffffe1a1a7836 */ /* 0x002fe40000000000 */
[----:B------:R-:W-:Y:S02]  /*1b10*/  IMAD.HI.U32 R18, R29, R18, R28 ;  /* 0x000000121d127227 */ /* 0x000fe400078e001c */
[----:B------:R-:W0:Y:S01]  /*1b20*/  F2I.FTZ.U32.TRUNC.NTZ R27, R26 ;  /* 0x0000001a001b7305 */ /* 0x000e22000021f000 */
[----:B--2---:R-:W1:Y:S03]  /*1b30*/  SHFL.BFLY PT, R4, R23, 0x2, 0x1f ;  /* 0x0c401f0017047f89 */ /* 0x004e6600000e0000 */
[----:B------:R-:W-:-:S04]  /*1b40*/  IMAD.HI.U32 R18, R18, R5, RZ ;  /* 0x0000000512127227 */ /* 0x000fc800078e00ff */
[----:B0-----:R-:W-:Y:S02]  /*1b50*/  IMAD.MOV R11, RZ, RZ, -R27 ;  /* 0x000000ffff0b7224 */ /* 0x001fe400078e0a1b */
[----:B------:R-:W-:Y:S02]  /*1b60*/  IMAD.MOV.U32 R26, RZ, RZ, RZ ;  /* 0x000000ffff1a7224 */ /* 0x000fe400078e00ff */
[----:B------:R-:W-:-:S04]  /*1b70*/  IMAD R11, R11, R12, RZ ;  /* 0x0000000c0b0b7224 */ /* 0x000fc800078e02ff */
[----:B------:R-:W-:Y:S01]  /*1b80*/  IMAD.HI.U32 R11, R27, R11, R26 ;  /* 0x0000000b1b0b7227 */ /* 0x000fe200078e001a */
[----:B-1----:R-:W-:-:S05]  /*1b90*/  FMNMX.FTZ R3, R4, R23, !PT ;  /* 0x0000001704037209 */ /* 0x002fca0007810000 */
[----:B------:R-:W-:Y:S01]  /*1ba0*/  IMAD.HI.U32 R11, R11, R5, RZ ;  /* 0x000000050b0b7227 */ /* 0x000fe200078e00ff */
[----:B------:R-:W0:Y:S02]  /*1bb0*/  SHFL.BFLY PT, R4, R3, 0x1, 0x1f ;  /* 0x0c201f0003047f89 */ /* 0x000e2400000e0000 */
[----:B0-----:R-:W-:Y:S02]  /*1bc0*/  FMNMX.FTZ R4, R3, R4, !PT ;  /* 0x0000000403047209 */ /* 0x001fe40007810000 */
[----:B------:R-:W-:Y:S02]  /*1bd0*/  IABS R3, R10 ;  /* 0x0000000a00037213 */ /* 0x000fe40000000000 */
[----:B------:R-:W-:-:S03]  /*1be0*/  FSETP.NEU.FTZ.AND P0, PT, R4, -INF , PT ;  /* 0xff8000000400780b */ /* 0x000fc60003f1d000 */
[----:B------:R-:W-:Y:S01]  /*1bf0*/  IMAD.MOV R3, RZ, RZ, -R3 ;  /* 0x000000ffff037224 */ /* 0x000fe200078e0a03 */
[----:B------:R-:W-:-:S03]  /*1c00*/  FSEL R4, R4, RZ, P0 ;  /* 0x000000ff04047208 */ /* 0x000fc60000000000 */
[----:B------:R-:W-:Y:S02]  /*1c10*/  IMAD R22, R18, R3, R5 ;  /* 0x0000000312167224 */ /* 0x000fe400078e0205 */
[----:B------:R-:W-:Y:S01]  /*1c20*/  FADD.FTZ R19, -R4, R23 ;  /* 0x0000001704137221 */ /* 0x000fe20000010100 */
[----:B------:R-:W-:Y:S02]  /*1c30*/  IMAD.MOV R3, RZ, RZ, -R11 ;  /* 0x000000ffff037224 */ /* 0x000fe400078e0a0b */
[----:B------:R-:W-:Y:S01]  /*1c40*/  ISETP.GT.U32.AND P2, PT, R17, R22, PT ;  /* 0x000000161100720c */ /* 0x000fe20003f44070 */
[----:B------:R-:W-:Y:S01]  /*1c50*/  FMUL.FTZ R19, R19, 1.4426950216293334961 ;  /* 0x3fb8aa3b13137820 */ /* 0x000fe20000410000 */
[----:B------:R-:W-:Y:S01]  /*1c60*/  IMAD R3, R12, R3, R5 ;  /* 0x000000030c037224 */ /* 0x000fe200078e0205 */
[C---:B------:R-:W-:Y:S02]  /*1c70*/  LOP3.LUT R5, R14.reuse, R17, RZ, 0x3c, !PT ;  /* 0x000000110e057212 */ /* 0x040fe400078e3cff */
[----:B------:R-:W-:-:S02]  /*1c80*/  LOP3.LUT R14, R14, R15, RZ, 0x3c, !PT ;  /* 0x0000000f0e0e7212 */ /* 0x000fc400078e3cff */
[----:B------:R-:W0:Y:S01]  /*1c90*/  MUFU.EX2 R19, R19 ;  /* 0x0000001300137308 */ /* 0x000e220000000800 */
[----:B------:R-:W-:Y:S02]  /*1ca0*/  ISETP.GT.U32.AND P0, PT, R12, R3, PT ;  /* 0x000000030c00720c */ /* 0x000fe40003f04070 */
[----:B------:R-:W-:-:S03]  /*1cb0*/  ISETP.GE.AND P3, PT, R5, RZ, PT ;  /* 0x000000ff0500720c */ /* 0x000fc60003f66270 */
[-C--:B------:R-:W-:Y:S01]  /*1cc0*/  @!P2 IADD3 R22, PT, PT, R22, -R17.reuse, RZ ;  /* 0x800000111616a210 */ /* 0x080fe20007ffe0ff */
[----:B------:R-:W-:Y:S01]  /*1cd0*/  @!P2 VIADD R18, R18, 0x1 ;  /* 0x000000011212a836 */ /* 0x000fe20000000000 */
[----:B------:R-:W-:Y:S02]  /*1ce0*/  ISETP.GE.AND P2, PT, R14, RZ, PT ;  /* 0x000000ff0e00720c */ /* 0x000fe40003f46270 */
[----:B------:R-:W-:Y:S01]  /*1cf0*/  ISETP.GE.U32.AND P1, PT, R22, R17, PT ;  /* 0x000000111600720c */ /* 0x000fe20003f26070 */
[----:B------:R-:W-:-:S03]  /*1d00*/  IMAD.MOV.U32 R22, RZ, RZ, 0x7f800000 ;  /* 0x7f800000ff167424 */ /* 0x000fc600078e00ff */
[----:B------:R-:W-:Y:S01]  /*1d10*/  @!P0 IMAD.IADD R3, R3, 0x1, -R12 ;  /* 0x0000000103038824 */ /* 0x000fe200078e0a0c */
[----:B------:R-:W-:Y:S01]  /*1d20*/  @!P0 IADD3 R11, PT, PT, R11, 0x1, RZ ;  /* 0x000000010b0b8810 */ /* 0x000fe20007ffe0ff */
[----:B0-----:R-:W0:Y:S01]  /*1d30*/  SHFL.BFLY PT, R16, R19, 0x2, 0x1f ;  /* 0x0c401f0013107f89 */ /* 0x001e2200000e0000 */
[----:B------:R-:W-:Y:S02]  /*1d40*/  ISETP.NE.AND P0, PT, R15, RZ, PT ;  /* 0x000000ff0f00720c */ /* 0x000fe40003f05270 */
[----:B------:R-:W-:-:S04]  /*1d50*/  ISETP.GE.U32.AND P4, PT, R3, R12, PT ;  /* 0x0000000c0300720c */ /* 0x000fc80003f86070 */
[----:B------:R-:W-:-:S04]  /*1d60*/  @P1 VIADD R18, R18, 0x1 ;  /* 0x0000000112121836 */ /* 0x000fc80000000000 */
[----:B------:R-:W-:Y:S01]  /*1d70*/  @!P3 IMAD.MOV R18, RZ, RZ, -R18 ;  /* 0x000000ffff12b224 */ /* 0x000fe200078e0a12 */
[----:B------:R-:W-:Y:S02]  /*1d80*/  ISETP.NE.AND P3, PT, R13, RZ, PT ;  /* 0x000000ff0d00720c */ /* 0x000fe40003f65270 */
[----:B------:R-:W-:Y:S02]  /*1d90*/  @!P5 LOP3.LUT R18, RZ, R17, RZ, 0x33, !PT ;  /* 0x00000011ff12d212 */ /* 0x000fe400078e33ff */
[----:B------:R-:W-:Y:S01]  /*1da0*/  SEL R12, RZ, 0x1, !P3 ;  /* 0x00000001ff0c7807 */ /* 0x000fe20005800000 */
[----:B------:R-:W-:Y:S01]  /*1db0*/  @P4 VIADD R11, R11, 0x1 ;  /* 0x000000010b0b4836 */ /* 0x000fe20000000000 */
[----:B------:R-:W-:Y:S02]  /*1dc0*/  SHF.R.S32.HI R13, RZ, 0x1f, R10 ;  /* 0x0000001fff0d7819 */ /* 0x000fe4000001140a */
[----:B------:R-:W-:Y:S01]  /*1dd0*/  SHF.R.S32.HI R5, RZ, 0x1f, R18 ;  /* 0x0000001fff057819 */ /* 0x000fe20000011412 */
[----:B------:R-:W-:Y:S01]  /*1de0*/  IMAD.MOV.U32 R3, RZ, RZ, R11 ;  /* 0x000000ffff037224 */ /* 0x000fe200078e000b */
[----:B------:R-:W-:Y:S01]  /*1df0*/  LOP3.LUT R12, R13, R12, RZ, 0xfc, !PT ;  /* 0x0000000c0d0c7212 */ /* 0x000fe200078efcff */
[----:B0-----:R-:W-:-:S03]  /*1e00*/  FADD.FTZ R19, R19, R16 ;  /* 0x0000001013137221 */ /* 0x001fc60000010000 */
[----:B------:R-:W-:Y:S02]  /*1e10*/  @!P2 IADD3 R3, PT, PT, -R3, RZ, RZ ;  /* 0x000000ff0303a210 */ /* 0x000fe40007ffe1ff */
[----:B------:R-:W-:Y:S01]  /*1e20*/  @!P0 LOP3.LUT R3, RZ, R15, RZ, 0x33, !PT ;  /* 0x0000000fff038212 */ /* 0x000fe200078e33ff */
[----:B------:R-:W0:Y:S01]  /*1e30*/  SHFL.BFLY PT, R16, R19, 0x1, 0x1f ;  /* 0x0c201f0013107f89 */ /* 0x000e2200000e0000 */
[----:B------:R-:W-:Y:S02]  /*1e40*/  LOP3.LUT P0, RZ, R7, 0x3e3, RZ, 0xc0, !PT ;  /* 0x000003e307ff7812 */ /* 0x000fe4000780c0ff */
[----:B------:R-:W-:Y:S01]  /*1e50*/  ISETP.LT.U32.AND P2, PT, R20, R18, PT ;  /* 0x000000121400720c */ /* 0x000fe20003f41070 */
[----:B------:R-:W-:-:S03]  /*1e60*/  IMAD R3, R3, UR13, RZ ;  /* 0x0000000d03037c24 */ /* 0x000fc6000f8e02ff */
[----:B------:R-:W-:Y:S01]  /*1e70*/  ISETP.LT.AND.EX P2, PT, R21, R5, PT, P2 ;  /* 0x000000051500720c */ /* 0x000fe20003f41320 */
[----:B------:R-:W-:-:S03]  /*1e80*/  IMAD R3, R12, R3, RZ ;  /* 0x000000030c037224 */ /* 0x000fc600078e02ff */
[----:B------:R-:W-:Y:S01]  /*1e90*/  SEL R5, R20, R18, P2 ;  /* 0x0000001214057207 */ /* 0x000fe20001000000 */
[----:B0-----:R-:W-:-:S05]  /*1ea0*/  FADD.FTZ R16, R19, R16 ;  /* 0x0000001013107221 */ /* 0x001fca0000010000 */
[----:B------:R-:W-:-:S13]  /*1eb0*/  FSETP.NE.FTZ.AND P1, PT, R16, RZ, PT ;  /* 0x000000ff1000720b */ /* 0x000fda0003f35000 */
[----:B------:R-:W0:Y:S02]  /*1ec0*/  @P1 MUFU.LG2 R11, R16 ;  /* 0x00000010000b1308 */ /* 0x000e240000000c00 */
[----:B0-----:R-:W-:Y:S01]  /*1ed0*/  @P1 FFMA.FTZ R22, R11, 0.69314718246459960938, R4 ;  /* 0x3f3172180b161823 */ /* 0x001fe20000010004 */
[----:B------:R-:W-:Y:S01]  /*1ee0*/  IMAD R4, R10, UR12, RZ ;  /* 0x0000000c0a047c24 */ /* 0x000fe2000f8e02ff */
        /* <DEDUP_REMOVED lines=29> */
[----:B------:R-:W-:Y:S01]  /*20c0*/  MOV R10, RZ ;  /* 0x000000ff000a7202 */ /* 0x000fe20000000f00 */
[----:B------:R-:W-:Y:S01]  /*20d0*/  HFMA2 R31, -RZ, RZ, 0, 0 ;  /* 0x00000000ff1f7431 */ /* 0x000fe200000001ff */
[----:B------:R-:W-:Y:S02]  /*20e0*/  LEA.HI R13, R7, UR15, RZ, 0x1e ;  /* 0x0000000f070d7c11 */ /* 0x000fe4000f8ff0ff */
[----:B------:R-:W-:-:S03]  /*20f0*/  ISETP.NE.U32.AND P0, PT, R30, RZ, PT ;  /* 0x000000ff1e00720c */ /* 0x000fc60003f05070 */
        /* <DEDUP_REMOVED lines=19> */
.L_x_457:
[----:B------:R-:W-:Y:S01]  /*2230*/  LEA.HI R2, R7, UR15, RZ, 0x1e ;  /* 0x0000000f07027c11 */ /* 0x000fe2000f8ff0ff */
[----:B------:R-:W-:Y:S01]  /*2240*/  IMAD.MOV.U32 R19, RZ, RZ, RZ ;  /* 0x000000ffff137224 */ /* 0x000fe200078e00ff */
[----:B------:R-:W-:Y:S02]  /*2250*/  MOV R18, R30 ;  /* 0x0000001e00127202 */ /* 0x000fe40000000f00 */
[----:B------:R-:W-:Y:S01]  /*2260*/  MOV R16, 0x2290 ;  /* 0x0000229000107802 */ /* 0x000fe20000000f00 */
[----:B------:R-:W-:Y:S02]  /*2270*/  IMAD.MOV.U32 R14, RZ, RZ, R2 ;  /* 0x000000ffff0e7224 */ /* 0x000fe400078e0002 */
[----:B------:R-:W-:Y:S05]  /*2280*/  CALL.REL.NOINC `($__internal_12_$__cuda_sm20_div_s64) ;  /* 0x0000002800247944 */ /* 0x000fea0003c00000 */
[----:B------:R-:W-:Y:S02]  /*2290*/  IADD3 R13, PT, PT, -R10, RZ, RZ ;  /* 0x000000ff0a0d7210 */ /* 0x000fe40007ffe1ff */
[----:B------:R-:W-:-:S03]  /*22a0*/  MOV R31, R11 ;  /* 0x0000000b001f7202 */ /* 0x000fc60000000f00 */
[----:B------:R-:W-:Y:S01]  /*22b0*/  IMAD R12, R30, R13, R2 ;  /* 0x0000000d1e0c7224 */ /* 0x000fe200078e0202 */
[----:B------:R-:W-:-:S07]  /*22c0*/  MOV R30, R10 ;  /* 0x0000000a001e7202 */ /* 0x000fce0000000f00 */
.L_x_458:
        /* <DEDUP_REMOVED lines=59> */
.L_x_460:
[----:B------:R-:W-:Y:S01]  /*2680*/  IMAD.MOV.U32 R14, RZ, RZ, R30 ;  /* 0x000000ffff0e7224 */ /* 0x000fe200078e001e */
[----:B------:R-:W-:Y:S01]  /*2690*/  MOV R19, R31 ;  /* 0x0000001f00137202 */ /* 0x000fe20000000f00 */
[----:B------:R-:W-:Y:S01]  /*26a0*/  IMAD.MOV.U32 R18, RZ, RZ, R34 ;  /* 0x000000ffff127224 */ /* 0x000fe200078e0022 */
[----:B------:R-:W-:Y:S02]  /*26b0*/  MOV R16, 0x26d0 ;  /* 0x000026d000107802 */ /* 0x000fe40000000f00 */
[----:B------:R-:W-:Y:S05]  /*26c0*/  CALL.REL.NOINC `($__internal_12_$__cuda_sm20_div_s64) ;  /* 0x0000002400147944 */ /* 0x000fea0003c00000 */
[----:B------:R-:W-:-:S05]  /*26d0*/  IADD3 R11, PT, PT, -R10, RZ, RZ ;  /* 0x000000ff0a0b7210 */ /* 0x000fca0007ffe1ff */
[----:B------:R-:W-:Y:S02]  /*26e0*/  IMAD R30, R11, R34, R30 ;  /* 0x000000220b1e7224 */ /* 0x000fe400078e021e */
.L_x_461:
[----:B------:R-:W-:Y:S05]  /*26f0*/  BSYNC.RECONVERGENT B0 ;  /* 0x0000000000007941 */ /* 0x000fea0003800200 */
.L_x_459:
[----:B------:R-:W-:Y:S01]  /*2700*/  IABS R20, R9 ;  /* 0x0000000900147213 */ /* 0x000fe20000000000 */
[----:B------:R-:W0:Y:S01]  /*2710*/  LDCU.U8 UR17, c[0x0][0x549] ;  /* 0x0000a920ff1177ac */ /* 0x000e220008000000 */
[----:B------:R-:W-:Y:S02]  /*2720*/  IABS R16, R6 ;  /* 0x0000000600107213 */ /* 0x000fe40000000000 */
[----:B------:R-:W1:Y:S01]  /*2730*/  I2F.U32.RP R11, R20 ;  /* 0x00000014000b7306 */ /* 0x000e620000209000 */
[----:B------:R-:W-:Y:S01]  /*2740*/  IABS R13, R15 ;  /* 0x0000000f000d7213 */ /* 0x000fe20000000000 */
[----:B------:R-:W2:Y:S01]  /*2750*/  LDCU.64 UR4, c[0x0][0x430] ;  /* 0x00008600ff0477ac */ /* 0x000ea20008000a00 */
[----:B------:R-:W-:Y:S02]  /*2760*/  IABS R17, R8 ;  /* 0x0000000800117213 */ /* 0x000fe40000000000 */
[----:B------:R-:W-:Y:S01]  /*2770*/  IABS R14, R5 ;  /* 0x00000005000e7213 */ /* 0x000fe20000000000 */
[----:B------:R-:W-:Y:S01]  /*2780*/  UIMAD UR18, UR7, UR12, URZ ;  /* 0x0000000c071272a4 */ /* 0x000fe2000f8e02ff */
[----:B------:R-:W-:Y:S01]  /*2790*/  ISETP.NE.AND P5, PT, R9, RZ, PT ;  /* 0x000000ff0900720c */ /* 0x000fe20003fa5270 */
[----:B------:R-:W3:Y:S01]  /*27a0*/  I2F.U32.RP R12, R16 ;  /* 0x00000010000c7306 */ /* 0x000ee20000209000 */
[----:B0-----:R-:W-:-:S07]  /*27b0*/  UISETP.NE.AND UP0, UPT, UR17, URZ, UPT ;  /* 0x000000ff1100728c */ /* 0x001fce000bf05270 */
[----:B-1----:R-:W0:Y:S01]  /*27c0*/  MUFU.RCP R11, R11 ;  /* 0x0000000b000b7308 */ /* 0x002e220000001000 */
[----:B--2---:R-:W-:-:S07]  /*27d0*/  USEL UR4, UR4, 0x1, UP0 ;  /* 0x0000000104047887 */ /* 0x004fce0008000000 */
        /* <DEDUP_REMOVED lines=8> */
[----:B------:R1:W2:Y:S01]  /*2860*/  F2I.FTZ.U32.TRUNC.NTZ R33, R32 ;  /* 0x0000002000217305 */ /* 0x0002a2000021f000 */
[----:B0-----:R-:W-:-:S07]  /*2870*/  IMAD.MOV R11, RZ, RZ, -R19 ;  /* 0x000000ffff0b7224 */ /* 0x001fce00078e0a13 */
[----:B------:R-:W-:Y:S01]  /*2880*/  MUFU.RCP R29, R29 ;  /* 0x0000001d001d7308 */ /* 0x000fe20000001000 */
[----:B------:R-:W-:Y:S02]  /*2890*/  IMAD.MOV.U32 R18, RZ, RZ, RZ ;  /* 0x000000ffff127224 */ /* 0x000fe400078e00ff */
[----:B------:R-:W-:Y:S01]  /*28a0*/  IMAD R28, R11, R20, RZ ;  /* 0x000000140b1c7224 */ /* 0x000fe200078e02ff */
[----:B------:R-:W-:Y:S01]  /*28b0*/  IABS R11, R6 ;  /* 0x00000006000b7213 */ /* 0x000fe20000000000 */
[----:B-1----:R-:W-:-:S03]  /*28c0*/  HFMA2 R32, -RZ, RZ, 0, 0 ;  /* 0x00000000ff207431 */ /* 0x002fc600000001ff */
[----:B------:R-:W0:Y:S01]  /*28d0*/  I2F.U32.RP R26, R17 ;  /* 0x00000011001a7306 */ /* 0x000e220000209000 */
[----:B--2---:R-:W-:Y:S01]  /*28e0*/  IADD3 R25, PT, PT, RZ, -R33, RZ ;  /* 0x80000021ff197210 */ /* 0x004fe20007ffe0ff */
[----:B------:R-:W-:Y:S01]  /*28f0*/  IMAD.HI.U32 R28, R19, R28, R18 ;  /* 0x0000001c131c7227 */ /* 0x000fe200078e0012 */
[----:B------:R-:W-:Y:S02]  /*2900*/  IABS R19, R30 ;  /* 0x0000001e00137213 */ /* 0x000fe40000000000 */
[----:B------:R-:W-:Y:S01]  /*2910*/  IABS R18, R9 ;  /* 0x0000000900127213 */ /* 0x000fe20000000000 */
[----:B------:R-:W-:Y:S02]  /*2920*/  IMAD R25, R25, R16, RZ ;  /* 0x0000001019197224 */ /* 0x000fe400078e02ff */
[----:B------:R-:W1:Y:S01]  /*2930*/  I2F.U32.RP R21, R14 ;  /* 0x0000000e00157306 */ /* 0x000e620000209000 */
[----:B------:R-:W-:-:S04]  /*2940*/  IMAD.HI.U32 R27, R28, R19, RZ ;  /* 0x000000131c1b7227 */ /* 0x000fc800078e00ff */
[----:B------:R-:W-:-:S03]  /*2950*/  IMAD.HI.U32 R25, R33, R25, R32 ;  /* 0x0000001921197227 */ /* 0x000fc600078e0020 */
[----:B0-----:R-:W0:Y:S01]  /*2960*/  MUFU.RCP R26, R26 ;  /* 0x0000001a001a7308 */ /* 0x001e220000001000 */
[----:B------:R-:W-:Y:S02]  /*2970*/  IMAD.MOV R18, RZ, RZ, -R18 ;  /* 0x000000ffff127224 */ /* 0x000fe400078e0a12 */
[----:B------:R-:W-:Y:S02]  /*2980*/  VIADD R29, R29, 0xffffffe ;  /* 0x0ffffffe1d1d7836 */ /* 0x000fe40000000000 */
[----:B------:R-:W-:Y:S02]  /*2990*/  IMAD R19, R27, R18, R19 ;  /* 0x000000121b137224 */ /* 0x000fe400078e0213 */
[----:B------:R-:W-:Y:S01]  /*29a0*/  IMAD.MOV R11, RZ, RZ, -R11 ;  /* 0x000000ffff0b7224 */ /* 0x000fe200078e0a0b */
[----:B-1----:R-:W1:Y:S01]  /*29b0*/  MUFU.RCP R21, R21 ;  /* 0x0000001500157308 */ /* 0x002e620000001000 */
[----:B------:R-:W-:Y:S01]  /*29c0*/  IMAD.HI.U32 R25, R25, R12, RZ ;  /* 0x0000000c19197227 */ /* 0x000fe200078e00ff */
[----:B------:R-:W-:-:S03]  /*29d0*/  ISETP.GT.U32.AND P3, PT, R20, R19, PT ;  /* 0x000000131400720c */ /* 0x000fc60003f64070 */
[----:B------:R-:W-:Y:S01]  /*29e0*/  IMAD R11, R25, R11, R12 ;  /* 0x0000000b190b7224 */ /* 0x000fe200078e020c */
[----:B------:R-:W-:Y:S01]  /*29f0*/  LOP3.LUT R12, R30, R9, RZ, 0x3c, !PT ;  /* 0x000000091e0c7212 */ /* 0x000fe200078e3cff */
[----:B------:R-:W-:Y:S01]  /*2a00*/  IMAD.MOV.U32 R28, RZ, RZ, RZ ;  /* 0x000000ffff1c7224 */ /* 0x000fe200078e00ff */
[----:B------:R-:W2:Y:S01]  /*2a10*/  F2I.FTZ.U32.TRUNC.NTZ R29, R29 ;  /* 0x0000001d001d7305 */ /* 0x000ea2000021f000 */
[----:B0-----:R-:W-:Y:S01]  /*2a20*/  VIADD R26, R26, 0xffffffe ;  /* 0x0ffffffe1a1a7836 */ /* 0x001fe20000000000 */
[----:B------:R-:W-:Y:S02]  /*2a30*/  ISETP.GT.U32.AND P1, PT, R16, R11, PT ;  /* 0x0000000b1000720c */ /* 0x000fe40003f24070 */
[----:B------:R-:W-:Y:S02]  /*2a40*/  ISETP.GE.AND P2, PT, R12, RZ, PT ;  /* 0x000000ff0c00720c */ /* 0x000fe40003f46270 */
[----:B------:R-:W-:Y:S01]  /*2a50*/  IABS R12, R2 ;  /* 0x00000002000c7213 */ /* 0x000fe20000000000 */
[----:B------:R-:W-:Y:S01]  /*2a60*/  @!P3 IMAD.IADD R19, R19, 0x1, -R20 ;  /* 0x000000011313b824 */ /* 0x000fe200078e0a14 */
[----:B------:R-:W0:Y:S01]  /*2a70*/  F2I.FTZ.U32.TRUNC.NTZ R33, R26 ;  /* 0x0000001a00217305 */ /* 0x000e22000021f000 */
[----:B-1----:R-:W-:-:S02]  /*2a80*/  IADD3 R21, PT, PT, R21, 0xffffffe, RZ ;  /* 0x0ffffffe15157810 */ /* 0x002fc40007ffe0ff */
[----:B------:R-:W-:Y:S02]  /*2a90*/  @!P3 IADD3 R27, PT, PT, R27, 0x1, RZ ;  /* 0x000000011b1bb810 */ /* 0x000fe40007ffe0ff */
[----:B------:R-:W-:Y:S02]  /*2aa0*/  ISETP.GE.U32.AND P6, PT, R19, R20, PT ;  /* 0x000000141300720c */ /* 0x000fe40003fc6070 */
[----:B--2---:R-:W-:Y:S01]  /*2ab0*/  IADD3 R18, PT, PT, RZ, -R29, RZ ;  /* 0x8000001dff127210 */ /* 0x004fe20007ffe0ff */
[----:B------:R-:W1:Y:S01]  /*2ac0*/  F2I.FTZ.U32.TRUNC.NTZ R21, R21 ;  /* 0x0000001500157305 */ /* 0x000e62000021f000 */
[----:B------:R-:W-:Y:S01]  /*2ad0*/  @!P1 IADD3 R11, PT, PT, R11, -R16, RZ ;  /* 0x800000100b0b9210 */ /* 0x000fe20007ffe0ff */
[----:B------:R-:W-:Y:S01]  /*2ae0*/  @!P1 VIADD R25, R25, 0x1 ;  /* 0x0000000119199836 */ /* 0x000fe20000000000 */
[----:B------:R-:W-:Y:S01]  /*2af0*/  LOP3.LUT R19, R10, R6, RZ, 0x3c, !PT ;  /* 0x000000060a137212 */ /* 0x000fe200078e3cff */
[----:B------:R-:W-:Y:S01]  /*2b00*/  IMAD R31, R18, R13, RZ ;  /* 0x0000000d121f7224 */ /* 0x000fe200078e02ff */
[----:B------:R-:W-:-:S02]  /*2b10*/  ISETP.GE.U32.AND P4, PT, R11, R16, PT ;  /* 0x000000100b00720c */ /* 0x000fc40003f86070 */
[----:B------:R-:W-:Y:S01]  /*2b20*/  IABS R18, R15 ;  /* 0x0000000f00127213 */ /* 0x000fe20000000000 */
[----:B------:R-:W-:Y:S01]  /*2b30*/  IMAD.HI.U32 R31, R29, R31, R28 ;  /* 0x0000001f1d1f7227 */ /* 0x000fe200078e001c */
[----:B------:R-:W-:Y:S02]  /*2b40*/  ISETP.GE.AND P0, PT, R19, RZ, PT ;  /* 0x000000ff1300720c */ /* 0x000fe40003f06270 */
[----:B------:R-:W-:Y:S01]  /*2b50*/  ISETP.NE.AND P3, PT, R6, RZ, PT ;  /* 0x000000ff0600720c */ /* 0x000fe20003f65270 */
[----:B0-----:R-:W-:Y:S01]  /*2b60*/  IMAD.MOV R11, RZ, RZ, -R33 ;  /* 0x000000ffff0b7224 */ /* 0x001fe200078e0a21 */
[----:B------:R-:W-:Y:S01]  /*2b70*/  @P6 IADD3 R27, PT, PT, R27, 0x1, RZ ;  /* 0x000000011b1b6810 */ /* 0x000fe20007ffe0ff */
[----:B------:R-:W-:Y:S01]  /*2b80*/  IMAD.MOV R18, RZ, RZ, -R18 ;  /* 0x000000ffff127224 */ /* 0x000fe200078e0a12 */
[----:B------:R-:W-:Y:S01]  /*2b90*/  MOV R20, RZ ;  /* 0x000000ff00147202 */ /* 0x000fe20000000f00 */
[----:B------:R-:W-:-:S04]  /*2ba0*/  IMAD.HI.U32 R31, R31, R12, RZ ;  /* 0x0000000c1f1f7227 */ /* 0x000fc800078e00ff */
[----:B------:R-:W-:Y:S02]  /*2bb0*/  IMAD.MOV.U32 R16, RZ, RZ, R11 ;  /* 0x000000ffff107224 */ /* 0x000fe400078e000b */
[----:B------:R-:W-:Y:S01]  /*2bc0*/  IMAD R12, R31, R18, R12 ;  /* 0x000000121f0c7224 */ /* 0x000fe200078e020c */
[----:B------:R-:W-:Y:S01]  /*2bd0*/  IABS R18, R8 ;  /* 0x0000000800127213 */ /* 0x000fe20000000000 */
[----:B-1----:R-:W-:Y:S02]  /*2be0*/  IMAD.MOV R11, RZ, RZ, -R21 ;  /* 0x000000ffff0b7224 */ /* 0x002fe400078e0a15 */
[----:B------:R-:W-:Y:S01]  /*2bf0*/  @P4 VIADD R25, R25, 0x1 ;  /* 0x0000000119194836 */ /* 0x000fe20000000000 */
[----:B------:R-:W-:Y:S01]  /*2c00*/  ISETP.GT.U32.AND P1, PT, R13, R12, PT ;  /* 0x0000000c0d00720c */ /* 0x000fe20003f24070 */
[----:B------:R-:W-:Y:S01]  /*2c10*/  IMAD R19, R16, R17, RZ ;  /* 0x0000001110137224 */ /* 0x000fe200078e02ff */
[----:B------:R-:W-:Y:S01]  /*2c20*/  ISETP.NE.AND P4, PT, R15, RZ, PT ;  /* 0x000000ff0f00720c */ /* 0x000fe20003f85270 */
        /* <DEDUP_REMOVED lines=11> */
[----:B------:R-:W-:Y:S01]  /*2ce0*/  @!P1 IADD3 R12, PT, PT, R12, -R13, RZ ;  /* 0x8000000d0c0c9210 */ /* 0x000fe20007ffe0ff */
[----:B------:R-:W-:Y:S02]  /*2cf0*/  IMAD.MOV R18, RZ, RZ, -R18 ;  /* 0x000000ffff127224 */ /* 0x000fe400078e0a12 */
[----:B------:R-:W-:Y:S01]  /*2d00*/  IMAD.HI.U32 R32, R32, R19, RZ ;  /* 0x0000001320207227 */ /* 0x000fe200078e00ff */
[----:B------:R-:W-:Y:S02]  /*2d10*/  ISETP.GE.U32.AND P2, PT, R12, R13, PT ;  /* 0x0000000d0c00720c */ /* 0x000fe40003f46070 */
[----:B------:R-:W-:Y:S01]  /*2d20*/  LOP3.LUT R12, R2, R15, RZ, 0x3c, !PT ;  /* 0x0000000f020c7212 */ /* 0x000fe200078e3cff */
[----:B------:R-:W-:-:S02]  /*2d30*/  IMAD.MOV R11, RZ, RZ, -R11 ;  /* 0x000000ffff0b7224 */ /* 0x000fc400078e0a0b */
[----:B------:R-:W-:Y:S01]  /*2d40*/  IMAD.HI.U32 R20, R20, R16, RZ ;  /* 0x0000001014147227 */ /* 0x000fe200078e00ff */
[----:B------:R-:W-:Y:S02]  /*2d50*/  ISETP.GE.AND P0, PT, R12, RZ, PT ;  /* 0x000000ff0c00720c */ /* 0x000fe40003f06270 */
[----:B------:R-:W-:Y:S01]  /*2d60*/  LOP3.LUT R12, R27, R8, RZ, 0x3c, !PT ;  /* 0x000000081b0c7212 */ /* 0x000fe200078e3cff */
[----:B------:R-:W-:Y:S02]  /*2d70*/  IMAD R18, R32, R18, R19 ;  /* 0x0000001220127224 */ /* 0x000fe400078e0213 */
[----:B------:R-:W-:Y:S02]  /*2d80*/  IMAD R11, R20, R11, R16 ;  /* 0x0000000b140b7224 */ /* 0x000fe400078e0210 */
[----:B------:R-:W-:Y:S01]  /*2d90*/  @!P1 VIADD R31, R31, 0x1 ;  /* 0x000000011f1f9836 */ /* 0x000fe20000000000 */
[----:B------:R-:W-:Y:S02]  /*2da0*/  ISETP.GT.U32.AND P3, PT, R17, R18, PT ;  /* 0x000000121100720c */ /* 0x000fe40003f64070 */
[----:B------:R-:W-:-:S02]  /*2db0*/  ISETP.GT.U32.AND P1, PT, R14, R11, PT ;  /* 0x0000000b0e00720c */ /* 0x000fc40003f24070 */
[----:B------:R-:W-:Y:S02]  /*2dc0*/  @P2 IADD3 R31, PT, PT, R31, 0x1, RZ ;  /* 0x000000011f1f2810 */ /* 0x000fe40007ffe0ff */
[----:B------:R-:W-:Y:S02]  /*2dd0*/  ISETP.GE.AND P2, PT, R12, RZ, PT ;  /* 0x000000ff0c00720c */ /* 0x000fe40003f46270 */
[----:B------:R-:W-:Y:S01]  /*2de0*/  LOP3.LUT R12, R25, R5, RZ, 0x3c, !PT ;  /* 0x00000005190c7212 */ /* 0x000fe200078e3cff */
[----:B------:R-:W-:Y:S01]  /*2df0*/  @!P0 IMAD.MOV R31, RZ, RZ, -R31 ;  /* 0x000000ffff1f8224 */ /* 0x000fe200078e0a1f */
[----:B------:R-:W-:Y:S02]  /*2e00*/  @!P4 LOP3.LUT R31, RZ, R15, RZ, 0x33, !PT ;  /* 0x0000000fff1fc212 */ /* 0x000fe400078e33ff */
[----:B------:R-:W-:Y:S01]  /*2e10*/  ISETP.GE.AND P0, PT, R12, RZ, PT ;  /* 0x000000ff0c00720c */ /* 0x000fe20003f06270 */
[----:B------:R-:W-:Y:S02]  /*2e20*/  @!P3 IMAD.IADD R18, R18, 0x1, -R17 ;  /* 0x000000011212b824 */ /* 0x000fe400078e0a11 */
[----:B------:R-:W-:Y:S01]  /*2e30*/  @!P1 IADD3 R11, PT, PT, R11, -R14, RZ ;  /* 0x8000000e0b0b9210 */ /* 0x000fe20007ffe0ff */
[----:B------:R-:W-:Y:S01]  /*2e40*/  @!P3 VIADD R32, R32, 0x1 ;  /* 0x000000012020b836 */ /* 0x000fe20000000000 */
[----:B------:R-:W-:-:S02]  /*2e50*/  ISETP.NE.AND P3, PT, R5, RZ, PT ;  /* 0x000000ff0500720c */ /* 0x000fc40003f65270 */
[----:B------:R-:W-:Y:S01]  /*2e60*/  ISETP.GE.U32.AND P6, PT, R18, R17, PT ;  /* 0x000000111200720c */ /* 0x000fe20003fc6070 */
[----:B------:R-:W-:Y:S01]  /*2e70*/  IMAD.WIDE R16, R31, UR13, RZ ;  /* 0x0000000d1f107c25 */ /* 0x000fe2000f8e02ff */
[----:B------:R-:W-:Y:S02]  /*2e80*/  ISETP.GE.U32.AND P4, PT, R11, R14, PT ;  /* 0x0000000e0b00720c */ /* 0x000fe40003f86070 */
[----:B------:R-:W-:Y:S01]  /*2e90*/  @!P1 IADD3 R20, PT, PT, R20, 0x1, RZ ;  /* 0x0000000114149810 */ /* 0x000fe20007ffe0ff */
[----:B------:R-:W-:Y:S02]  /*2ea0*/  IMAD.MOV R11, RZ, RZ, -R27 ;  /* 0x000000ffff0b7224 */ /* 0x000fe400078e0a1b */
[----:B------:R-:W-:-:S04]  /*2eb0*/  IMAD.WIDE.U32 R12, R0, UR4, R16 ;  /* 0x00000004000c7c25 */ /* 0x000fc8000f8e0010 */
[----:B------:R-:W-:Y:S02]  /*2ec0*/  IMAD.MOV R31, RZ, RZ, -R31 ;  /* 0x000000ffff1f7224 */ /* 0x000fe400078e0a1f */
[----:B------:R-:W-:Y:S02]  /*2ed0*/  @P6 VIADD R32, R32, 0x1 ;  /* 0x0000000120206836 */ /* 0x000fe40000000000 */
[----:B------:R-:W-:Y:S01]  /*2ee0*/  @P4 IADD3 R20, PT, PT, R20, 0x1, RZ ;  /* 0x0000000114144810 */ /* 0x000fe20007ffe0ff */
[----:B------:R-:W-:Y:S01]  /*2ef0*/  IMAD R11, R9, R11, R30 ;  /* 0x0000000b090b7224 */ /* 0x000fe200078e021e */
[----:B------:R-:W-:Y:S01]  /*2f00*/  IADD3 R9, PT, PT, -R25, RZ, RZ ;  /* 0x000000ff19097210 */ /* 0x000fe20007ffe1ff */
        /* <DEDUP_REMOVED lines=8> */
[----:B------:R-:W-:-:S02]  /*2f90*/  IMAD.MOV R2, RZ, RZ, -R32 ;  /* 0x000000ffff027224 */ /* 0x000fc400078e0a20 */
        /* <DEDUP_REMOVED lines=21> */
.L_x_456:
[----:B------:R-:W0:Y:S01]  /*30f0*/  LDC.64 R4, c[0x0][0x420] ;  /* 0x00010800ff047b82 */ /* 0x000e220000000a00 */
[----:B------:R-:W-:-:S05]  /*3100*/  IADD3 R2, PT, PT, R2, UR15, RZ ;  /* 0x0000000f02027c10 */ /* 0x000fca000fffe0ff */
[----:B0-----:R-:W-:-:S05]  /*3110*/  IMAD.WIDE.U32 R2, R2, 0x4, R4 ;  /* 0x0000000402027825 */ /* 0x001fca00078e0004 */
[----:B------:R1:W-:Y:S02]  /*3120*/  STG.E desc[UR10][R2.64], R22 ;  /* 0x0000001602007986 */ /* 0x0003e4000c10190a */
.L_x_455:
[----:B------:R-:W-:Y:S05]  /*3130*/  BSYNC.RECONVERGENT B1 ;  /* 0x0000000000017941 */ /* 0x000fea0003800200 */
.L_x_454:
        /* <DEDUP_REMOVED lines=16> */
.L_x_463:
[----:B------:R-:W-:Y:S05]  /*3240*/  BSYNC.RECONVERGENT B0 ;  /* 0x0000000000007941 */ /* 0x000fea0003800200 */
.L_x_462:
[----:B------:R-:W-:Y:S01]  /*3250*/  BAR.SYNC.DEFER_BLOCKING 0x0 ;  /* 0x0000000000007b1d */ /* 0x000fe20000010000 */
[----:B------:R-:W-:Y:S01]  /*3260*/  UISETP.GE.AND UP0, UPT, UR6, 0x1, UPT ;  /* 0x000000010600788c */ /* 0x000fe2000bf06270 */
[----:B------:R-:W-:Y:S01]  /*3270*/  HFMA2 R0, -RZ, RZ, 0, 0 ;  /* 0x00000000ff007431 */ /* 0x000fe200000001ff */
[----:B------:R-:W-:Y:S01]  /*3280*/  SHF.R.U32.HI R12, RZ, 0x4, R7 ;  /* 0x00000004ff0c7819 */ /* 0x000fe20000011607 */
[----:B------:R-:W-:Y:S01]  /*3290*/  IMAD.SHL.U32 R7, R7, 0x4, RZ ;  /* 0x0000000407077824 */ /* 0x000fe200078e00ff */
[----:B012---:R-:W-:Y:S01]  /*32a0*/  CS2R R2, SRZ ;  /* 0x0000000000027805 */ /* 0x007fe2000001ff00 */
[----:B------:R-:W-:-:S04]  /*32b0*/  IMAD.MOV.U32 R5, RZ, RZ, RZ ;  /* 0x000000ffff057224 */ /* 0x000fc800078e00ff */
        /* <DEDUP_REMOVED lines=42> */
.L_x_468:
        /* <DEDUP_REMOVED lines=133> */
.L_x_467:
        /* <DEDUP_REMOVED lines=73> */
.L_x_469:
[----:B------:R-:W-:-:S09]  /*4240*/  UISETP.NE.OR UP1, UPT, UR5, URZ, UP1 ;  /* 0x000000ff0500728c */ /* 0x000fd20008f25670 */
[----:B------:R-:W-:Y:S05]  /*4250*/  BRA.U !UP1, `(.L_x_465) ;  /* 0x0000000109947547 */ /* 0x000fea000b800000 */
.L_x_466:
[----:B------:R-:W-:-:S13]  /*4260*/  ISETP.GE.AND P0, PT, R12, UR13, PT ;  /* 0x0000000d0c007c0c */ /* 0x000fda000bf06270 */
.L_x_470:
        /* <DEDUP_REMOVED lines=36> */
.L_x_465:
        /* <DEDUP_REMOVED lines=10> */
.L_x_471:
        /* <DEDUP_REMOVED lines=12> */
.L_x_464:
        /* <DEDUP_REMOVED lines=81> */
        .weak           $__internal_12_$__cuda_sm20_div_s64
        .type           $__internal_12_$__cuda_sm20_div_s64,@function
        .size           $__internal_12_$__cuda_sm20_div_s64,(.L_x_14718 - $__internal_12_$__cuda_sm20_div_s64)
$__internal_12_$__cuda_sm20_div_s64:
        /* <DEDUP_REMOVED lines=83> */
[----:B------:R-:W-:Y:S05]  /*5050*/  RET.REL.NODEC R12 `(_ZN5flash32flash_fwd_splitkv_combine_kernelI23Flash_fwd_kernel_traitsILi64ELi64ELi256ELi4ELb0ELb0EN7cutlass10bfloat16_tE19Flash_kernel_traitsILi64ELi64ELi256ELi4ES3_EELi8ELi2ELb1EEEvNS_16Flash_fwd_paramsE) ;  /* 0xffffffac0ce87950 */ /* 0x000fea0003c3ffff */
.L_x_472:
        /* <DEDUP_REMOVED lines=10> */
.L_x_14718:


//--------------------- .text._ZN5flash32flash_fwd_splitkv_combine_kernelI23Flash_fwd_kernel_traitsILi64ELi64ELi256ELi4ELb0ELb0EN7cutlass10bfloat16_tE19Flash_kernel_traitsILi64ELi64ELi256ELi4ES3_EELi8ELi1ELb1EEEvNS_16Flash_fwd_paramsE --------------------------
	.section	.text._ZN5flash32flash_fwd_splitkv_combine_kernelI23Flash_fwd_kernel_traitsILi64ELi64ELi256ELi4ELb0ELb0EN7cutlass10bfloat16_tE19Flash_kernel_traitsILi64ELi64ELi256ELi4ES3_EELi8ELi1ELb1EEEvNS_16Flash_fwd_paramsE,"ax",@progbits
	.align	128
        .global         _ZN5flash32flash_fwd_splitkv_combine_kernelI23Flash_fwd_kernel_traitsILi64ELi64ELi256ELi4ELb0ELb0EN7cutlass10bfloat16_tE19Flash_kernel_traitsILi64ELi64ELi256ELi4ES3_EELi8ELi1ELb1EEEvNS_16Flash_fwd_paramsE
        .type           _ZN5flash32flash_fwd_splitkv_combine_kernelI23Flash_fwd_kernel_traitsILi64ELi64ELi256ELi4ELb0ELb0EN7cutlass10bfloat16_tE19Flash_kernel_traitsILi64ELi64ELi256ELi4ES3_EELi8ELi1ELb1EEEvNS_16Flash_fwd_paramsE,@function
        .size           _ZN5flash32flash_fwd_splitkv_combine_kernelI23Flash_fwd_kernel_traitsILi64ELi64ELi256ELi4ELb0ELb0EN7cutlass10bfloat16_tE19Flash_kernel_traitsILi64ELi64ELi256ELi4ES3_EELi8ELi1ELb1EEEvNS_16Flash_fwd_paramsE,(.L_x_14719 - _ZN5flash32flash_fwd_splitkv_combine_kernelI23Flash_fwd_kernel_traitsILi64ELi64ELi256ELi4ELb0ELb0EN7cutlass10bfloat16_tE19Flash_kernel_traitsILi64ELi64ELi256ELi4ES3_EELi8ELi1ELb1EEEvNS_16Flash_fwd_paramsE)
        .other          _ZN5flash32flash_fwd_splitkv_combine_kernelI23Flash_fwd_kernel_traitsILi64ELi64ELi256ELi4ELb0ELb0EN7cutlass10bfloat16_tE19Flash_kernel_traitsILi64ELi64ELi256ELi4ES3_EELi8ELi1ELb1EEEvNS_16Flash_fwd_paramsE,@"STO_CUDA_ENTRY STV_DEFAULT"
_ZN5flash32flash_fwd_splitkv_combine_kernelI23Flash_fwd_kernel_traitsILi64ELi64ELi256ELi4ELb0ELb0EN7cutlass10bfloat16_tE19Flash_kernel_traitsILi64ELi64ELi256ELi4ES3_EELi8ELi1ELb1EEEvNS_16Flash_fwd_paramsE:
.text._ZN5flash32flash_fwd_splitkv_combine_kernelI23Flash_fwd_kernel_traitsILi64ELi64ELi256ELi4ELb0ELb0EN7cutlass10bfloat16_tE19Flash_kernel_traitsILi64ELi64ELi256ELi4ES3_EELi8ELi1ELb1EEEvNS_16Flash_fwd_paramsE:
        /* <DEDUP_REMOVED lines=38> */
.L_x_473:
[----:B------:R-:W-:Y:S01]  /*0260*/  IMAD.U32 R14, RZ, RZ, UR16 ;  /* 0x00000010ff0e7e24 */ /* 0x000fe2000f8e00ff */
[----:B------:R-:W-:Y:S01]  /*0270*/  MOV R18, UR14 ;  /* 0x0000000e00127c02 */ /* 0x000fe20008000f00 */
[----:B------:R-:W-:Y:S01]  /*0280*/  IMAD.U32 R19, RZ, RZ, UR17 ;  /* 0x00000011ff137e24 */ /* 0x000fe2000f8e00ff */
[----:B------:R-:W-:Y:S02]  /*0290*/  MOV R17, UR9 ;  /* 0x0000000900117c02 */ /* 0x000fe40008000f00 */
[----:B------:R-:W-:Y:S02]  /*02a0*/  MOV R16, 0x2c0 ;  /* 0x000002c000107802 */ /* 0x000fe40000000f00 */
[----:B------:R-:W-:Y:S05]  /*02b0*/  CALL.REL.NOINC `($__internal_13_$__cuda_sm20_div_s64) ;  /* 0x00000048000c7944 */ /* 0x000fea0003c00000 */
.L_x_474:
        /* <DEDUP_REMOVED lines=30> */
.L_x_476:
[----:B------:R-:W-:Y:S01]  /*04a0*/  IMAD.MOV.U32 R14, RZ, RZ, R10 ;  /* 0x000000ffff0e7224 */ /* 0x000fe200078e000a */
[----:B------:R-:W-:Y:S02]  /*04b0*/  MOV R19, R11 ;  /* 0x0000000b00137202 */ /* 0x000fe40000000f00 */
[----:B------:R-:W-:Y:S02]  /*04c0*/  MOV R16, 0x4e0 ;  /* 0x000004e000107802 */ /* 0x000fe40000000f00 */
[----:B------:R-:W-:Y:S05]  /*04d0*/  CALL.REL.NOINC `($__internal_13_$__cuda_sm20_div_s64) ;  /* 0x0000004400847944 */ /* 0x000fea0003c00000 */
[----:B------:R-:W-:Y:S02]  /*04e0*/  MOV R4, R10 ;  /* 0x0000000a00047202 */ /* 0x000fe40000000f00 */
[----:B------:R-:W-:Y:S02]  /*04f0*/  MOV R5, R11 ;  /* 0x0000000b00057202 */ /* 0x000fe40000000f00 */
.L_x_477:
[----:B------:R-:W-:Y:S05]  /*0500*/  BSYNC.RECONVERGENT B0 ;  /* 0x0000000000007941 */ /* 0x000fea0003800200 */
.L_x_475:
        /* <DEDUP_REMOVED lines=57> */
.L_x_479:
[----:B------:R-:W-:Y:S01]  /*08a0*/  IMAD.MOV.U32 R14, RZ, RZ, R18 ;  /* 0x000000ffff0e7224 */ /* 0x000fe200078e0012 */
[----:B------:R-:W-:Y:S01]  /*08b0*/  MOV R18, R9 ;  /* 0x0000000900127202 */ /* 0x000fe20000000f00 */
[----:B------:R-:W-:Y:S01]  /*08c0*/  IMAD.MOV.U32 R19, RZ, RZ, R17 ;  /* 0x000000ffff137224 */ /* 0x000fe200078e0011 */
[----:B------:R-:W-:Y:S02]  /*08d0*/  MOV R17, R25 ;  /* 0x0000001900117202 */ /* 0x000fe40000000f00 */
[----:B------:R-:W-:Y:S02]  /*08e0*/  MOV R16, 0x900 ;  /* 0x0000090000107802 */ /* 0x000fe40000000f00 */
[----:B------:R-:W-:Y:S05]  /*08f0*/  CALL.REL.NOINC `($__internal_13_$__cuda_sm20_div_s64) ;  /* 0x00000040007c7944 */ /* 0x000fea0003c00000 */
.L_x_480:
[----:B------:R-:W-:Y:S05]  /*0900*/  BSYNC.RECONVERGENT B0 ;  /* 0x0000000000007941 */ /* 0x000fea0003800200 */
.L_x_478:
        /* <DEDUP_REMOVED lines=123> */
.L_x_482:
[----:B------:R-:W-:Y:S01]  /*10c0*/  IMAD.MOV.U32 R14, RZ, RZ, R10 ;  /* 0x000000ffff0e7224 */ /* 0x000fe200078e000a */
[----:B------:R-:W-:Y:S01]  /*10d0*/  MOV R18, R8 ;  /* 0x0000000800127202 */ /* 0x000fe20000000f00 */
[----:B------:R-:W-:Y:S01]  /*10e0*/  IMAD.MOV.U32 R19, RZ, RZ, R11 ;  /* 0x000000ffff137224 */ /* 0x000fe200078e000b */
[----:B------:R-:W-:Y:S02]  /*10f0*/  MOV R17, R0 ;  /* 0x0000000000117202 */ /* 0x000fe40000000f00 */
[----:B------:R-:W-:Y:S02]  /*1100*/  MOV R16, 0x1120 ;  /* 0x0000112000107802 */ /* 0x000fe40000000f00 */
[----:B------:R-:W-:Y:S05]  /*1110*/  CALL.REL.NOINC `($__internal_13_$__cuda_sm20_div_s64) ;  /* 0x0000003800747944 */ /* 0x000fea0003c00000 */
[----:B------:R-:W-:Y:S02]  /*1120*/  MOV R32, R10 ;  /* 0x0000000a00207202 */ /* 0x000fe40000000f00 */
[----:B------:R-:W-:Y:S02]  /*1130*/  MOV R33, R11 ;  /* 0x0000000b00217202 */ /* 0x000fe40000000f00 */
.L_x_483:
[----:B------:R-:W-:Y:S05]  /*1140*/  BSYNC.RECONVERGENT B0 ;  /* 0x0000000000007941 */ /* 0x000fea0003800200 */
.L_x_481:
        /* <DEDUP_REMOVED lines=57> */
.L_x_485:
[----:B------:R-:W-:Y:S01]  /*14e0*/  IMAD.MOV.U32 R14, RZ, RZ, R4 ;  /* 0x000000ffff0e7224 */ /* 0x000fe200078e0004 */
[----:B------:R-:W-:Y:S01]  /*14f0*/  MOV R19, R5 ;  /* 0x0000000500137202 */ /* 0x000fe20000000f00 */
[----:B------:R-:W-:Y:S01]  /*1500*/  IMAD.MOV.U32 R18, RZ, RZ, R6 ;  /* 0x000000ffff127224 */ /* 0x000fe200078e0006 */
[----:B------:R-:W-:Y:S02]  /*1510*/  MOV R16, 0x1530 ;  /* 0x0000153000107802 */ /* 0x000fe40000000f00 */
[----:B------:R-:W-:Y:S05]  /*1520*/  CALL.REL.NOINC `($__internal_13_$__cuda_sm20_div_s64) ;  /* 0x0000003400707944 */ /* 0x000fea0003c00000 */
[----:B------:R-:W-:Y:S02]  /*1530*/  MOV R26, R10 ;  /* 0x0000000a001a7202 */ /* 0x000fe40000000f00 */
[----:B------:R-:W-:Y:S02]  /*1540*/  MOV R27, R11 ;  /* 0x0000000b001b7202 */ /* 0x000fe40000000f00 */
.L_x_486:
[----:B------:R-:W-:Y:S05]  /*1550*/  BSYNC.RECONVERGENT B0 ;  /* 0x0000000000007941 */ /* 0x000fea0003800200 */
.L_x_484:
        /* <DEDUP_REMOVED lines=27> */
[----:B------:R-:W-:-:S02]  /*1710*/  IMAD.HI.U32 R5, R11, R5, R10 ;  /* 0x000000050b057227 */ /* 0x000fc400078e000a */
[----:B------:R-:W0:Y:S01]  /*1720*/  @!P1 S2R R11, SR_CgaCtaId ;  /* 0x00000000000b9919 */ /* 0x000e220000008800 */
        /* <DEDUP_REMOVED lines=12> */
[----:B0-----:R-:W-:Y:S02]  /*17f0*/  @!P1 LEA R11, R11, R2, 0x18 ;  /* 0x000000020b0b9211 */ /* 0x001fe400078ec0ff */
[----:B------:R-:W-:-:S03]  /*1800*/  SHF.R.U32.HI R2, RZ, 0x1, R7 ;  /* 0x00000001ff027819 */ /* 0x000fc60000011607 */
[----:B------:R-:W-:Y:S01]  /*1810*/  @!P1 IMAD R11, R24, 0x24, R11 ;  /* 0x00000024180b9824 */ /* 0x000fe200078e020b */
[----:B-1----:R-:W-:-:S03]  /*1820*/  @!P1 LEA R3, R4, R3, 0x18 ;  /* 0x0000000304039211 */ /* 0x002fc600078ec0ff */
[----:B------:R-:W-:Y:S01]  /*1830*/  @P3 VIADD R5, R5, 0x1 ;  /* 0x0000000105053836 */ /* 0x000fe20000000000 */
[----:B------:R-:W-:-:S03]  /*1840*/  @!P1 LEA R11, R2, R11, 0x2 ;  /* 0x0000000b020b9211 */ /* 0x000fc600078e10ff */
[----:B------:R-:W-:Y:S01]  /*1850*/  @!P2 IMAD.MOV R5, RZ, RZ, -R5 ;  /* 0x000000ffff05a224 */ /* 0x000fe200078e0a05 */
[----:B------:R-:W-:Y:S01]  /*1860*/  @!P0 LOP3.LUT R5, RZ, UR5, RZ, 0x33, !PT ;  /* 0x00000005ff058c12 */ /* 0x000fe2000f8e33ff */
[C---:B------:R-:W-:Y:S01]  /*1870*/  @!P1 IMAD R3, R16.reuse, 0x24, R3 ;  /* 0x0000002410039824 */ /* 0x040fe200078e0203 */
[----:B---3--:R-:W-:-:S03]  /*1880*/  ISETP.GE.AND P0, PT, R16, UR18, PT ;  /* 0x0000001210007c0c */ /* 0x008fc6000bf06270 */
[----:B------:R-:W-:Y:S01]  /*1890*/  IMAD R10, R5, UR10, RZ ;  /* 0x0000000a050a7c24 */ /* 0x000fe2000f8e02ff */
[----:B------:R-:W0:Y:S01]  /*18a0*/  LDCU.64 UR10, c[0x0][0x358] ;  /* 0x00006b00ff0a77ac */ /* 0x000e220008000a00 */
[----:B------:R-:W-:-:S03]  /*18b0*/  @!P1 IMAD.IADD R14, R3, 0x1, R14 ;  /* 0x00000001030e9824 */ /* 0x000fc600078e020e */
        /* <DEDUP_REMOVED lines=19> */
.L_x_488:
[----:B0-----:R-:W-:Y:S05]  /*19f0*/  BSYNC.RECONVERGENT B0 ;  /* 0x0000000000007941 */ /* 0x001fea0003800200 */
.L_x_487:
[----:B-----5:R-:W-:Y:S01]  /*1a00*/  @!P1 STS [R14], R17 ;  /* 0x000000110e009388 */ /* 0x020fe20000000800 */
[----:B-1----:R-:W0:Y:S01]  /*1a10*/  I2F.RP R18, R13 ;  /* 0x0000000d00127306 */ /* 0x002e220000209400 */
[----:B------:R-:W-:Y:S01]  /*1a20*/  IABS R3, R15 ;  /* 0x0000000f00037213 */ /* 0x000fe20000000000 */
[----:B------:R-:W-:Y:S01]  /*1a30*/  BSSY.RECONVERGENT B1, `(.L_x_489) ;  /* 0x000016c000017945 */ /* 0x000fe20003800200 */
[----:B------:R-:W-:Y:S01]  /*1a40*/  BAR.SYNC.DEFER_BLOCKING 0x0 ;  /* 0x0000000000007b1d */ /* 0x000fe20000010000 */
[----:B------:R-:W-:-:S05]  /*1a50*/  ISETP.NE.AND P5, PT, R10, RZ, PT ;  /* 0x000000ff0a00720c */ /* 0x000fca0003fa5270 */
[----:B------:R-:W1:Y:S08]  /*1a60*/  I2F.RP R16, R3 ;  /* 0x0000000300107306 */ /* 0x000e700000209400 */
[----:B0-----:R-:W0:Y:S08]  /*1a70*/  MUFU.RCP R20, R18 ;  /* 0x0000001200147308 */ /* 0x001e300000001000 */
[----:B-1----:R-:W1:Y:S01]  /*1a80*/  MUFU.RCP R28, R16 ;  /* 0x00000010001c7308 */ /* 0x002e620000001000 */
[----:B------:R2:W3:Y:S01]  /*1a90*/  @!P1 LDS R23, [R11] ;  /* 0x000000000b179984 */ /* 0x0004e20000000800 */
[----:B0-----:R-:W-:-:S06]  /*1aa0*/  VIADD R20, R20, 0xffffffe ;  /* 0x0ffffffe14147836 */ /* 0x001fcc0000000000 */
[----:B------:R0:W4:Y:S01]  /*1ab0*/  F2I.FTZ.U32.TRUNC.NTZ R21, R20 ;  /* 0x0000001400157305 */ /* 0x000122000021f000 */
[----:B-1----:R-:W-:-:S07]  /*1ac0*/  VIADD R28, R28, 0xffffffe ;  /* 0x0ffffffe1c1c7836 */ /* 0x002fce0000000000 */
[----:B------:R-:W1:Y:S01]  /*1ad0*/  F2I.FTZ.U32.TRUNC.NTZ R29, R28 ;  /* 0x0000001c001d7305 */ /* 0x000e62000021f000 */
[----:B--2---:R-:W-:Y:S01]  /*1ae0*/  IABS R11, R12 ;  /* 0x0000000c000b7213 */ /* 0x004fe20000000000 */
[----:B0-----:R-:W-:Y:S02]  /*1af0*/  HFMA2 R20, -RZ, RZ, 0, 0 ;  /* 0x00000000ff147431 */ /* 0x001fe400000001ff */
[----:B----4-:R-:W-:-:S04]  /*1b00*/  IMAD.MOV R22, RZ, RZ, -R21 ;  /* 0x000000ffff167224 */ /* 0x010fc800078e0a15 */
[----:B------:R-:W-:Y:S02]  /*1b10*/  IMAD R22, R22, R13, RZ ;  /* 0x0000000d16167224 */ /* 0x000fe400078e02ff */
[----:B-1----:R-:W-:Y:S02]  /*1b20*/  IMAD.MOV R18, RZ, RZ, -R29 ;  /* 0x000000ffff127224 */ /* 0x002fe400078e0a1d */
[----:B------:R-:W-:Y:S01]  /*1b30*/  IMAD.HI.U32 R22, R21, R22, R20 ;  /* 0x0000001615167227 */ /* 0x000fe200078e0014 */
[----:B------:R-:W-:Y:S01]  /*1b40*/  IABS R20, R10 ;  /* 0x0000000a00147213 */ /* 0x000fe20000000000 */
[----:B---3--:R-:W0:Y:S02]  /*1b50*/  SHFL.BFLY PT, R4, R23, 0x1, 0x1f ;  /* 0x0c201f0017047f89 */ /* 0x008e2400000e0000 */
[----:B------:R-:W-:Y:S02]  /*1b60*/  IMAD.MOV.U32 R28, RZ, RZ, RZ ;  /* 0x000000ffff1c7224 */ /* 0x000fe400078e00ff */
[----:B------:R-:W-:-:S02]  /*1b70*/  IMAD R18, R18, R3, RZ ;  /* 0x0000000312127224 */ /* 0x000fc400078e02ff */
[----:B------:R-:W-:Y:S02]  /*1b80*/  IMAD.MOV R20, RZ, RZ, -R20 ;  /* 0x000000ffff147224 */ /* 0x000fe400078e0a14 */
[----:B------:R-:W-:-:S04]  /*1b90*/  IMAD.HI.U32 R18, R29, R18, R28 ;  /* 0x000000121d127227 */ /* 0x000fc800078e001c */
[----:B------:R-:W-:-:S04]  /*1ba0*/  IMAD.HI.U32 R22, R22, R11, RZ ;  /* 0x0000000b16167227 */ /* 0x000fc800078e00ff */
[----:B------:R-:W-:Y:S02]  /*1bb0*/  IMAD R20, R22, R20, R11 ;  /* 0x0000001416147224 */ /* 0x000fe400078e020b */
[----:B------:R-:W-:-:S03]  /*1bc0*/  IMAD.HI.U32 R18, R18, R11, RZ ;  /* 0x0000000b12127227 */ /* 0x000fc600078e00ff */
[----:B------:R-:W-:Y:S01]  /*1bd0*/  ISETP.GT.U32.AND P2, PT, R13, R20, PT ;  /* 0x000000140d00720c */ /* 0x000fe20003f44070 */
[----:B------:R-:W-:Y:S01]  /*1be0*/  IMAD.MOV R14, RZ, RZ, -R18 ;  /* 0x000000ffff0e7224 */ /* 0x000fe200078e0a12 */
[----:B0-----:R-:W-:-:S03]  /*1bf0*/  FMNMX.FTZ R4, R4, R23, !PT ;  /* 0x0000001704047209 */ /* 0x001fc60007810000 */
[C---:B------:R-:W-:Y:S01]  /*1c00*/  IMAD R14, R3.reuse, R14, R11 ;  /* 0x0000000e030e7224 */ /* 0x040fe200078e020b */
[----:B------:R-:W-:Y:S02]  /*1c10*/  LOP3.LUT R11, R12, R13, RZ, 0x3c, !PT ;  /* 0x0000000d0c0b7212 */ /* 0x000fe400078e3cff */
[----:B------:R-:W-:Y:S02]  /*1c20*/  FSETP.NEU.FTZ.AND P0, PT, R4, -INF , PT ;  /* 0xff8000000400780b */ /* 0x000fe40003f1d000 */
[----:B------:R-:W-:Y:S02]  /*1c30*/  LOP3.LUT R12, R12, R15, RZ, 0x3c, !PT ;  /* 0x0000000f0c0c7212 */ /* 0x000fe400078e3cff */
[----:B------:R-:W-:Y:S01]  /*1c40*/  FSEL R4, R4, RZ, P0 ;  /* 0x000000ff04047208 */ /* 0x000fe20000000000 */
[----:B------:R-:W-:Y:S01]  /*1c50*/  @!P2 VIADD R22, R22, 0x1 ;  /* 0x000000011616a836 */ /* 0x000fe20000000000 */
[----:B------:R-:W-:Y:S02]  /*1c60*/  ISETP.GT.U32.AND P0, PT, R3, R14, PT ;  /* 0x0000000e0300720c */ /* 0x000fe40003f04070 */
[----:B------:R-:W-:Y:S01]  /*1c70*/  @!P2 IADD3 R20, PT, PT, R20, -R13, RZ ;  /* 0x8000000d1414a210 */ /* 0x000fe20007ffe0ff */
[----:B------:R-:W-:Y:S01]  /*1c80*/  FADD.FTZ R17, -R4, R23 ;  /* 0x0000001704117221 */ /* 0x000fe20000010100 */
[----:B------:R-:W-:-:S02]  /*1c90*/  ISETP.GE.AND P2, PT, R12, RZ, PT ;  /* 0x000000ff0c00720c */ /* 0x000fc40003f46270 */
[----:B------:R-:W-:Y:S01]  /*1ca0*/  ISETP.GE.U32.AND P1, PT, R20, R13, PT ;  /* 0x0000000d1400720c */ /* 0x000fe20003f26070 */
[----:B------:R-:W-:Y:S01]  /*1cb0*/  FMUL.FTZ R17, R17, 1.4426950216293334961 ;  /* 0x3fb8aa3b11117820 */ /* 0x000fe20000410000 */
[----:B------:R-:W-:Y:S02]  /*1cc0*/  ISETP.GE.AND P3, PT, R11, RZ, PT ;  /* 0x000000ff0b00720c */ /* 0x000fe40003f66270 */
[----:B------:R-:W-:-:S03]  /*1cd0*/  SHF.R.S32.HI R12, RZ, 0x1f, R10 ;  /* 0x0000001fff0c7819 */ /* 0x000fc6000001140a */
[----:B------:R-:W0:Y:S01]  /*1ce0*/  MUFU.EX2 R17, R17 ;  /* 0x0000001100117308 */ /* 0x000e220000000800 */
[----:B------:R-:W-:Y:S02]  /*1cf0*/  @!P0 IMAD.IADD R14, R14, 0x1, -R3 ;  /* 0x000000010e0e8824 */ /* 0x000fe400078e0a03 */
[----:B------:R-:W-:Y:S01]  /*1d00*/  @!P0 VIADD R18, R18, 0x1 ;  /* 0x0000000112128836 */ /* 0x000fe20000000000 */
[----:B------:R-:W-:Y:S02]  /*1d10*/  ISETP.NE.AND P0, PT, R15, RZ, PT ;  /* 0x000000ff0f00720c */ /* 0x000fe40003f05270 */
[----:B------:R-:W-:Y:S01]  /*1d20*/  ISETP.GE.U32.AND P4, PT, R14, R3, PT ;  /* 0x000000030e00720c */ /* 0x000fe20003f86070 */
[----:B------:R-:W-:-:S05]  /*1d30*/  @P1 VIADD R22, R22, 0x1 ;  /* 0x0000000116161836 */ /* 0x000fca0000000000 */
[----:B------:R-:W-:Y:S01]  /*1d40*/  MOV R3, R22 ;  /* 0x0000001600037202 */ /* 0x000fe20000000f00 */
[----:B------:R-:W-:Y:S01]  /*1d50*/  IMAD.MOV.U32 R22, RZ, RZ, 0x7f800000 ;  /* 0x7f800000ff167424 */ /* 0x000fe200078e00ff */
[----:B0-----:R-:W0:Y:S03]  /*1d60*/  SHFL.BFLY PT, R16, R17, 0x1, 0x1f ;  /* 0x0c201f0011107f89 */ /* 0x001e2600000e0000 */
[----:B------:R-:W-:Y:S01]  /*1d70*/  @!P3 IMAD.MOV R3, RZ, RZ, -R3 ;  /* 0x000000ffff03b224 */ /* 0x000fe200078e0a03 */
[----:B------:R-:W-:Y:S01]  /*1d80*/  ISETP.NE.AND P3, PT, R5, RZ, PT ;  /* 0x000000ff0500720c */ /* 0x000fe20003f65270 */
[----:B------:R-:W-:Y:S01]  /*1d90*/  @P4 VIADD R18, R18, 0x1 ;  /* 0x0000000112124836 */ /* 0x000fe20000000000 */
[----:B------:R-:W-:Y:S02]  /*1da0*/  @!P5 LOP3.LUT R3, RZ, R13, RZ, 0x33, !PT ;  /* 0x0000000dff03d212 */ /* 0x000fe400078e33ff */
[----:B------:R-:W-:-:S02]  /*1db0*/  SEL R13, RZ, 0x1, !P3 ;  /* 0x00000001ff0d7807 */ /* 0x000fc40005800000 */
[----:B------:R-:W-:Y:S02]  /*1dc0*/  @!P2 IADD3 R18, PT, PT, -R18, RZ, RZ ;  /* 0x000000ff1212a210 */ /* 0x000fe40007ffe1ff */
[----:B------:R-:W-:Y:S02]  /*1dd0*/  @!P0 LOP3.LUT R18, RZ, R15, RZ, 0x33, !PT ;  /* 0x0000000fff128212 */ /* 0x000fe400078e33ff */
[----:B------:R-:W-:Y:S02]  /*1de0*/  LOP3.LUT P0, RZ, R7, 0x3f1, RZ, 0xc0, !PT ;  /* 0x000003f107ff7812 */ /* 0x000fe4000780c0ff */
[----:B------:R-:W-:Y:S02]  /*1df0*/  ISETP.LT.U32.AND P2, PT, R26, R3, PT ;  /* 0x000000031a00720c */ /* 0x000fe40003f41070 */
[----:B------:R-:W-:Y:S02]  /*1e00*/  SHF.R.S32.HI R5, RZ, 0x1f, R3 ;  /* 0x0000001fff057819 */ /* 0x000fe40000011403 */
[----:B------:R-:W-:Y:S01]  /*1e10*/  LOP3.LUT R13, R12, R13, RZ, 0xfc, !PT ;  /* 0x0000000d0c0d7212 */ /* 0x000fe200078efcff */
[----:B------:R-:W-:Y:S01]  /*1e20*/  IMAD R12, R18, UR13, RZ ;  /* 0x0000000d120c7c24 */ /* 0x000fe2000f8e02ff */
[----:B------:R-:W-:Y:S01]  /*1e30*/  ISETP.LT.AND.EX P2, PT, R27, R5, PT, P2 ;  /* 0x000000051b00720c */ /* 0x000fe20003f41320 */
[----:B0-----:R-:W-:-:S03]  /*1e40*/  FADD.FTZ R16, R17, R16 ;  /* 0x0000001011107221 */ /* 0x001fc60000010000 */
[----:B------:R-:W-:Y:S01]  /*1e50*/  SEL R5, R26, R3, P2 ;  /* 0x000000031a057207 */ /* 0x000fe20001000000 */
[----:B------:R-:W-:Y:S01]  /*1e60*/  IMAD R3, R13, R12, RZ ;  /* 0x0000000c0d037224 */ /* 0x000fe200078e02ff */
        /* <DEDUP_REMOVED lines=56> */
.L_x_492:
[----:B------:R-:W-:Y:S01]  /*21f0*/  LEA.HI R2, R7, UR15, RZ, 0x1f ;  /* 0x0000000f07027c11 */ /* 0x000fe2000f8ff8ff */
[----:B------:R-:W-:Y:S01]  /*2200*/  IMAD.MOV.U32 R19, RZ, RZ, RZ ;  /* 0x000000ffff137224 */ /* 0x000fe200078e00ff */
[----:B------:R-:W-:Y:S02]  /*2210*/  MOV R18, R30 ;  /* 0x0000001e00127202 */ /* 0x000fe40000000f00 */
[----:B------:R-:W-:Y:S01]  /*2220*/  MOV R16, 0x2250 ;  /* 0x0000225000107802 */ /* 0x000fe20000000f00 */
[----:B------:R-:W-:Y:S02]  /*2230*/  IMAD.MOV.U32 R14, RZ, RZ, R2 ;  /* 0x000000ffff0e7224 */ /* 0x000fe400078e0002 */
[----:B------:R-:W-:Y:S05]  /*2240*/  CALL.REL.NOINC `($__internal_13_$__cuda_sm20_div_s64) ;  /* 0x0000002800287944 */ /* 0x000fea0003c00000 */
[----:B------:R-:W-:Y:S02]  /*2250*/  IADD3 R13, PT, PT, -R10, RZ, RZ ;  /* 0x000000ff0a0d7210 */ /* 0x000fe40007ffe1ff */
[----:B------:R-:W-:-:S03]  /*2260*/  MOV R31, R11 ;  /* 0x0000000b001f7202 */ /* 0x000fc60000000f00 */
[----:B------:R-:W-:Y:S01]  /*2270*/  IMAD R12, R30, R13, R2 ;  /* 0x0000000d1e0c7224 */ /* 0x000fe200078e0202 */
[----:B------:R-:W-:-:S07]  /*2280*/  MOV R30, R10 ;  /* 0x0000000a001e7202 */ /* 0x000fce0000000f00 */
.L_x_493:
        /* <DEDUP_REMOVED lines=59> */
.L_x_495:
[----:B------:R-:W-:Y:S01]  /*2640*/  IMAD.MOV.U32 R14, RZ, RZ, R30 ;  /* 0x000000ffff0e7224 */ /* 0x000fe200078e001e */
[----:B------:R-:W-:Y:S01]  /*2650*/  MOV R19, R31 ;  /* 0x0000001f00137202 */ /* 0x000fe20000000f00 */
[----:B------:R-:W-:Y:S01]  /*2660*/  IMAD.MOV.U32 R18, RZ, RZ, R34 ;  /* 0x000000ffff127224 */ /* 0x000fe200078e0022 */
[----:B------:R-:W-:Y:S02]  /*2670*/  MOV R16, 0x2690 ;  /* 0x0000269000107802 */ /* 0x000fe40000000f00 */
[----:B------:R-:W-:Y:S05]  /*2680*/  CALL.REL.NOINC `($__internal_13_$__cuda_sm20_div_s64) ;  /* 0x0000002400187944 */ /* 0x000fea0003c00000 */
[----:B------:R-:W-:-:S05]  /*2690*/  IADD3 R11, PT, PT, -R10, RZ, RZ ;  /* 0x000000ff0a0b7210 */ /* 0x000fca0007ffe1ff */
[----:B------:R-:W-:Y:S02]  /*26a0*/  IMAD R30, R11, R34, R30 ;  /* 0x000000220b1e7224 */ /* 0x000fe400078e021e */
.L_x_496:
[----:B------:R-:W-:Y:S05]  /*26b0*/  BSYNC.RECONVERGENT B0 ;  /* 0x0000000000007941 */ /* 0x000fea0003800200 */
.L_x_494:
        /* <DEDUP_REMOVED lines=159> */
.L_x_491:
[----:B------:R-:W0:Y:S01]  /*30b0*/  LDC.64 R4, c[0x0][0x420] ;  /* 0x00010800ff047b82 */ /* 0x000e220000000a00 */
[----:B------:R-:W-:-:S05]  /*30c0*/  IADD3 R2, PT, PT, R2, UR15, RZ ;  /* 0x0000000f02027c10 */ /* 0x000fca000fffe0ff */
[----:B0-----:R-:W-:-:S05]  /*30d0*/  IMAD.WIDE.U32 R2, R2, 0x4, R4 ;  /* 0x0000000402027825 */ /* 0x001fca00078e0004 */
[----:B------:R1:W-:Y:S02]  /*30e0*/  STG.E desc[UR10][R2.64], R22 ;  /* 0x0000001602007986 */ /* 0x0003e4000c10190a */
.L_x_490:
[----:B------:R-:W-:Y:S05]  /*30f0*/  BSYNC.RECONVERGENT B1 ;  /* 0x0000000000017941 */ /* 0x000fea0003800200 */
.L_x_489:
        /* <DEDUP_REMOVED lines=17> */
.L_x_498:
[----:B------:R-:W-:Y:S05]  /*3210*/  BSYNC.RECONVERGENT B0 ;  /* 0x0000000000007941 */ /* 0x000fea0003800200 */
.L_x_497:
        /* <DEDUP_REMOVED lines=49> */
.L_x_503:
        /* <DEDUP_REMOVED lines=133> */
.L_x_502:
        /* <DEDUP_REMOVED lines=73> */
.L_x_504:
[----:B------:R-:W-:-:S09]  /*4210*/  UISETP.NE.OR UP1, UPT, UR5, URZ, UP1 ;  /* 0x000000ff0500728c */ /* 0x000fd20008f25670 */
[----:B------:R-:W-:Y:S05]  /*4220*/  BRA.U !UP1, `(.L_x_500) ;  /* 0x0000000109947547 */ /* 0x000fea000b800000 */
.L_x_501:
[----:B------:R-:W-:-:S13]  /*4230*/  ISETP.GE.AND P0, PT, R12, UR13, PT ;  /* 0x0000000d0c007c0c */ /* 0x000fda000bf06270 */
.L_x_505:
        /* <DEDUP_REMOVED lines=36> */
.L_x_500:
        /* <DEDUP_REMOVED lines=10> */
.L_x_506:
        /* <DEDUP_REMOVED lines=12> */
.L_x_499:
        /* <DEDUP_REMOVED lines=81> */
        .weak           $__internal_13_$__cuda_sm20_div_s64
        .type           $__internal_13_$__cuda_sm20_div_s64,@function
        .size           $__internal_13_$__cuda_sm20_div_s64,(.L_x_14719 - $__internal_13_$__cuda_sm20_div_s64)
$__internal_13_$__cuda_sm20_div_s64:
        /* <DEDUP_REMOVED lines=83> */
[----:B------:R-:W-:Y:S05]  /*5020*/  RET.REL.NODEC R12 `(_ZN5flash32flash_fwd_splitkv_combine_kernelI23Flash_fwd_kernel_traitsILi64ELi64ELi256ELi4ELb0ELb0EN7cutlass10bfloat16_tE19Flash_kernel_traitsILi64ELi64ELi256ELi4ES3_EELi8ELi1ELb1EEEvNS_16Flash_fwd_paramsE) ;  /* 0xffffffac0cf47950 */ /* 0x000fea0003c3ffff */
.L_x_507:
        /* <DEDUP_REMOVED lines=13> */
.L_x_14719:


//--------------------- .text._ZN5flash24flash_fwd_splitkv_kernelI23Flash_fwd_kernel_traitsILi64ELi64ELi256ELi4ELb0ELb0EN7cutlass10bfloat16_tE19Flash_kernel_traitsILi64ELi64ELi256ELi4ES3_EELb0ELb0ELb0ELb0ELb1ELb0ELb0ELb0EEEvNS_16Flash_fwd_paramsE --------------------------
	.section	.text._ZN5flash24flash_fwd_splitkv_kernelI23Flash_fwd_kernel_traitsILi64ELi64ELi256ELi4ELb0ELb0EN7cutlass10bfloat16_tE19Flash_kernel_traitsILi64ELi64ELi256ELi4ES3_EELb0ELb0ELb0ELb0ELb1ELb0ELb0ELb0EEEvNS_16Flash_fwd_paramsE,"ax",@progbits
	.align	128
        .global         _ZN5flash24flash_fwd_splitkv_kernelI23Flash_fwd_kernel_traitsILi64ELi64ELi256ELi4ELb0ELb0EN7cutlass10bfloat16_tE19Flash_kernel_traitsILi64ELi64ELi256ELi4ES3_EELb0ELb0ELb0ELb0ELb1ELb0ELb0ELb0EEEvNS_16Flash_fwd_paramsE
        .type           _ZN5flash24flash_fwd_splitkv_kernelI23Flash_fwd_kernel_traitsILi64ELi64ELi256ELi4ELb0ELb0EN7cutlass10bfloat16_tE19Flash_kernel_traitsILi64ELi64ELi256ELi4ES3_EELb0ELb0ELb0ELb0ELb1ELb0ELb0ELb0EEEvNS_16Flash_fwd_paramsE,@function
        .size           _ZN5flash24flash_fwd_splitkv_kernelI23Flash_fwd_kernel_traitsILi64ELi64ELi256ELi4ELb0ELb0EN7cutlass10bfloat16_tE19Flash_kernel_traitsILi64ELi64ELi256ELi4ES3_EELb0ELb0ELb0ELb0ELb1ELb0ELb0ELb0EEEvNS_16Flash_fwd_paramsE,(.L_x_14720 - _ZN5flash24flash_fwd_splitkv_kernelI23Flash_fwd_kernel_traitsILi64ELi64ELi256ELi4ELb0ELb0EN7cutlass10bfloat16_tE19Flash_kernel_traitsILi64ELi64ELi256ELi4ES3_EELb0ELb0ELb0ELb0ELb1ELb0ELb0ELb0EEEvNS_16Flash_fwd_paramsE)
        .other          _ZN5flash24flash_fwd_splitkv_kernelI23Flash_fwd_kernel_traitsILi64ELi64ELi256ELi4ELb0ELb0EN7cutlass10bfloat16_tE19Flash_kernel_traitsILi64ELi64ELi256ELi4ES3_EELb0ELb0ELb0ELb0ELb1ELb0ELb0ELb0EEEvNS_16Flash_fwd_paramsE,@"STO_CUDA_ENTRY STV_DEFAULT"
_ZN5flash24flash_fwd_splitkv_kernelI23Flash_fwd_kernel_traitsILi64ELi64ELi256ELi4ELb0ELb0EN7cutlass10bfloat16_tE19Flash_kernel_traitsILi64ELi64ELi256ELi4ES3_EELb0ELb0ELb0ELb0ELb1ELb0ELb0ELb0EEEvNS_16Flash_fwd_paramsE:
.text._ZN5flash24flash_fwd_splitkv_kernelI23Flash_fwd_kernel_traitsILi64ELi64ELi256ELi4ELb0ELb0EN7cutlass10bfloat16_tE19Flash_kernel_traitsILi64ELi64ELi256ELi4ES3_EELb0ELb0ELb0ELb0ELb1ELb0ELb0ELb0EEEvNS_16Flash_fwd_paramsE:
[----:B------:R-:W1:Y:S08]  /*0000*/  LDC R1, c[0x0][0x37c] ;  /* 0x0000df00ff017b82 */ /* 0x000e700000000800 */
[----:B------:R-:W2:Y:S01]  /*0010*/  LDC.64 R168, c[0x0][0x348] ;  /* 0x0000d200ffa87b82 */ /* 0x000ea20000000a00 */
[----:B------:R-:W-:Y:S01]  /*0020*/  BSSY.RECONVERGENT B2, `(.L_x_508) ;  /* 0x0000003000027945 */ /* 0x000fe20003800200 */
[----:B-1----:R-:W-:-:S06]  /*0030*/  IADD3 R1, PT, PT, R1, -0x8, RZ ;  /* 0xfffffff801017810 */ /* 0x002fcc0007ffe0ff */
[----:B--2---:R-:W-:Y:S05]  /*0040*/  CALL.REL.NOINC `($_ZN5flash24flash_fwd_splitkv_kernelI23Flash_fwd_kernel_traitsILi64ELi64ELi256ELi4ELb0ELb0EN7cutlass10bfloat16_tE19Flash_kernel_traitsILi64ELi64ELi256ELi4ES3_EELb0ELb0ELb0ELb0ELb1ELb0ELb0ELb0EEEvNS_16Flash_fwd_paramsE$_ZN5flash30compute_attn_1rowblock_splitkvI23Flash_fwd_kernel_traitsILi64ELi64ELi256ELi4ELb0ELb0EN7cutlass10bfloat16_tE19Flash_kernel_traitsILi64ELi64ELi256ELi4ES3_EELb0ELb0ELb0ELb0ELb1ELb0ELb0ELb0ENS_16Flash_fwd_paramsEEEvRKT8_iiiii) ;  /* 0x0000000000087944 */ /* 0x004fea0003c00000 */
[----:B------:R-:W-:Y:S05]  /*0050*/  BSYNC.RECONVERGENT B2 ;  /* 0x0000000000027941 */ /* 0x000fea0003800200 */
.L_x_508:
[----:B------:R-:W-:Y:S05]  /*0060*/  EXIT ;  /* 0x000000000000794d */ /* 0x000fea0003800000 */
        .type           $_ZN5flash24flash_fwd_splitkv_kernelI23Flash_fwd_kernel_traitsILi64ELi64ELi256ELi4ELb0ELb0EN7cutlass10bfloat16_tE19Flash_kernel_traitsILi64ELi64ELi256ELi4ES3_EELb0ELb0ELb0ELb0ELb1ELb0ELb0ELb0EEEvNS_16Flash_fwd_paramsE$_ZN5flash30compute_attn_1rowblock_splitkvI23Flash_fwd_kernel_traitsILi64ELi64ELi256ELi4ELb0ELb0EN7cutlass10bfloat16_tE19Flash_kernel_traitsILi64ELi64ELi256ELi4ES3_EELb0ELb0ELb0ELb0ELb1ELb0ELb0ELb0ENS_16Flash_fwd_paramsEEEvRKT8_iiiii,@function
        .size           $_ZN5flash24flash_fwd_splitkv_kernelI23Flash_fwd_kernel_traitsILi64ELi64ELi256ELi4ELb0ELb0EN7cutlass10bfloat16_tE19Flash_kernel_traitsILi64ELi64ELi256ELi4ES3_EELb0ELb0ELb0ELb0ELb1ELb0ELb0ELb0EEEvNS_16Flash_fwd_paramsE$_ZN5flash30compute_attn_1rowblock_splitkvI23Flash_fwd_kernel_traitsILi64ELi64ELi256ELi4ELb0ELb0EN7cutlass10bfloat16_tE19Flash_kernel_traitsILi64ELi64ELi256ELi4ES3_EELb0ELb0ELb0ELb0ELb1ELb0ELb0ELb0ENS_16Flash_fwd_paramsEEEvRKT8_iiiii,(.L_x_14720 - $_ZN5flash24flash_fwd_splitkv_kernelI23Flash_fwd_kernel_traitsILi64ELi64ELi256ELi4ELb0ELb0EN7cutlass10bfloat16_tE19Flash_kernel_traitsILi64ELi64ELi256ELi4ES3_EELb0ELb0ELb0ELb0ELb1ELb0ELb0ELb0EEEvNS_16Flash_fwd_paramsE$_ZN5flash30compute_attn_1rowblock_splitkvI23Flash_fwd_kernel_traitsILi64ELi64ELi256ELi4ELb0ELb0EN7cutlass10bfloat16_tE19Flash_kernel_traitsILi64ELi64ELi256ELi4ES3_EELb0ELb0ELb0ELb0ELb1ELb0ELb0ELb0ENS_16Flash_fwd_paramsEEEvRKT8_iiiii)
$_ZN5flash24flash_fwd_splitkv_kernelI23Flash_fwd_kernel_traitsILi64ELi64ELi256ELi4ELb0ELb0EN7cutlass10bfloat16_tE19Flash_kernel_traitsILi64ELi64ELi256ELi4ES3_EELb0ELb0ELb0ELb0ELb1ELb0ELb0ELb0EEEvNS_16Flash_fwd_paramsE$_ZN5flash30compute_attn_1rowblock_splitkvI23Flash_fwd_kernel_traitsILi64ELi64ELi256ELi4ELb0ELb0EN7cutlass10bfloat16_tE19Flash_kernel_traitsILi64ELi64ELi256ELi4ES3_EELb0ELb0ELb0ELb0ELb1ELb0ELb0ELb0ENS_16Flash_fwd_paramsEEEvRKT8_iiiii:
[----:B------:R-:W1:Y:S02]  /*0070*/  LDCU.64 UR4, c[0x0][0x358] ;  /* 0x00006b00ff0477ac */ /* 0x000e640008000a00 */
[----:B-1----:R-:W2:Y:S04]  /*0080*/  LD.E.64 R4, desc[UR4][R168.64+0xe0] ;  /* 0x0000e004a8047980 */ /* 0x002ea8000c101b00 */
[----:B------:R-:W3:Y:S01]  /*0090*/  LD.E.64 R2, desc[UR4][R168.64+0xe8] ;  /* 0x0000e804a8027980 */ /* 0x000ee2000c101b00 */
[----:B------:R-:W1:Y:S03]  /*00a0*/  S2R R32, SR_CTAID.Y ;  /* 0x0000000000207919 */ /* 0x000e660000002600 */
[----:B------:R-:W4:Y:S01]  /*00b0*/  LD.E.64 R6, desc[UR4][R168.64+0xf0] ;  /* 0x0000f004a8067980 */ /* 0x000f22000c101b00 */
[----:B------:R-:W-:-:S03]  /*00c0*/  IMAD.MOV.U32 R252, RZ, RZ, -0x1 ;  /* 0xfffffffffffc7424 */ /* 0x000fc600078e00ff */
[----:B------:R-:W4:Y:S01]  /*00d0*/  LD.E.64 R8, desc[UR4][R168.64+0xf8] ;  /* 0x0000f804a8087980 */ /* 0x000f22000c101b00 */
[C---:B--2---:R-:W-:Y:S02]  /*00e0*/  ISETP.NE.U32.AND P2, PT, R4.reuse, RZ, PT ;  /* 0x000000ff0400720c */ /* 0x044fe40003f45070 */
[----:B------:R-:W-:Y:S02]  /*00f0*/  ISETP.NE.U32.AND P4, PT, R4, RZ, PT ;  /* 0x000000ff0400720c */ /* 0x000fe40003f85070 */
[----:B---3--:R-:W-:Y:S02]  /*0100*/  ISETP.NE.U32.AND P3, PT, R2, RZ, PT ;  /* 0x000000ff0200720c */ /* 0x008fe40003f65070 */
[C---:B------:R-:W-:Y:S02]  /*0110*/  ISETP.NE.AND.EX P2, PT, R5.reuse, RZ, PT, P2 ;  /* 0x000000ff0500720c */ /* 0x040fe40003f45320 */
[----:B------:R-:W-:Y:S02]  /*0120*/  ISETP.NE.AND.EX P4, PT, R5, RZ, PT, P4 ;  /* 0x000000ff0500720c */ /* 0x000fe40003f85340 */
[----:B------:R-:W-:Y:S01]  /*0130*/  ISETP.NE.AND.EX P3, PT, R3, RZ, PT, P3 ;  /* 0x000000ff0300720c */ /* 0x000fe20003f65330 */
[----:B-1----:R-:W-:-:S08]  /*0140*/  IMAD.WIDE.U32 R4, R32, 0x4, R4 ;  /* 0x0000000420047825 */ /* 0x002fd000078e0004 */
[----:B------:R1:W5:Y:S04]  /*0150*/  @P2 LD.E R252, desc[UR4][R4.64] ;  /* 0x0000000404fc2980 */ /* 0x000368000c101900 */
[----:B------:R1:W5:Y:S04]  /*0160*/  @!P4 LD.E R28, desc[UR4][R168.64+0xb4] ;  /* 0x0000b404a81cc980 */ /* 0x000368000c101900 */
[----:B------:R1:W5:Y:S04]  /*0170*/  @!P3 LD.E R0, desc[UR4][R168.64+0xb8] ;  /* 0x0000b804a800b980 */ /* 0x000368000c101900 */
[----:B------:R1:W5:Y:S01]  /*0180*/  @P4 LD.E R5, desc[UR4][R4.64+0x4] ;  /* 0x0000040404054980 */ /* 0x000362000c101900 */
[----:B----4-:R-:W-:-:S04]  /*0190*/  ISETP.NE.U32.AND P1, PT, R6, RZ, PT ;  /* 0x000000ff0600720c */ /* 0x010fc80003f25070 */
[----:B------:R-:W-:Y:S01]  /*01a0*/  ISETP.NE.AND.EX P1, PT, R7, RZ, PT, P1 ;  /* 0x000000ff0700720c */ /* 0x000fe20003f25310 */
[----:B------:R-:W-:Y:S01]  /*01b0*/  IMAD.SHL.U32 R10, R32, 0x4, RZ ;  /* 0x00000004200a7824 */ /* 0x000fe200078e00ff */
[----:B------:R-:W-:Y:S02]  /*01c0*/  ISETP.NE.U32.AND P2, PT, R2, RZ, PT ;  /* 0x000000ff0200720c */ /* 0x000fe40003f45070 */
[----:B------:R-:W-:Y:S02]  /*01d0*/  SHF.R.U32.HI R12, RZ, 0x1e, R32 ;  /* 0x0000001eff0c7819 */ /* 0x000fe40000011620 */
[----:B------:R-:W-:Y:S01]  /*01e0*/  ISETP.NE.AND.EX P2, PT, R3, RZ, PT, P2 ;  /* 0x000000ff0300720c */ /* 0x000fe20003f45320 */
[----:B------:R-:W-:-:S06]  /*01f0*/  IMAD.MOV.U32 R11, RZ, RZ, RZ ;  /* 0x000000ffff0b7224 */ /* 0x000fcc00078e00ff */
[----:B------:R-:W-:-:S05]  /*0200*/  @P1 IADD3 R6, P0, PT, R6, R10, RZ ;  /* 0x0000000a06061210 */ /* 0x000fca0007f1e0ff */
[----:B------:R-:W-:Y:S01]  /*0210*/  @P1 IMAD.X R7, R7, 0x1, R12, P0 ;  /* 0x0000000107071824 */ /* 0x000fe200000e060c */
[----:B------:R-:W-:Y:S01]  /*0220*/  ISETP.NE.U32.AND P0, PT, R8, RZ, PT ;  /* 0x000000ff0800720c */ /* 0x000fe20003f05070 */
[----:B------:R-:W-:Y:S03]  /*0230*/  BSSY.RECONVERGENT B0, `(.L_x_509) ;  /* 0x000000b000007945 */ /* 0x000fe60003800200 */
[----:B------:R1:W5:Y:S01]  /*0240*/  @P1 LD.E R11, desc[UR4][R6.64] ;  /* 0x00000004060b1980 */ /* 0x000362000c101900 */
[----:B------:R-:W-:Y:S01]  /*0250*/  IADD3 R2, P1, PT, R2, R10, RZ ;  /* 0x0000000a02027210 */ /* 0x000fe20007f3e0ff */
[----:B------:R-:W-:Y:S01]  /*0260*/  IMAD.MOV.U32 R13, RZ, RZ, -0x1 ;  /* 0xffffffffff0d7424 */ /* 0x000fe200078e00ff */
[----:B------:R-:W-:-:S03]  /*0270*/  ISETP.NE.AND.EX P0, PT, R9, RZ, PT, P0 ;  /* 0x000000ff0900720c */ /* 0x000fc60003f05300 */
[----:B------:R-:W-:Y:S01]  /*0280*/  IMAD.X R3, R3, 0x1, R12, P1 ;  /* 0x0000000103037824 */ /* 0x000fe200008e060c */
[----:B------:R-:W-:Y:S09]  /*0290*/  @!P2 BRA `(.L_x_510) ;  /* 0x000000000010a947 */ /* 0x000ff20003800000 */
[----:B-1----:R-:W2:Y:S02]  /*02a0*/  LD.E.U8 R4, desc[UR4][R168.64+0x1b2] ;  /* 0x0001b204a8047980 */ /* 0x002ea4000c101100 */
[----:B--2---:R-:W-:-:S13]  /*02b0*/  ISETP.NE.AND P1, PT, R4, RZ, PT ;  /* 0x000000ff0400720c */ /* 0x004fda0003f25270 */
[----:B------:R-:W-:Y:S05]  /*02c0*/  @!P1 BRA `(.L_x_510) ;  /* 0x0000000000049947 */ /* 0x000fea0003800000 */
[----:B------:R2:W5:Y:S02]  /*02d0*/  LD.E R13, desc[UR4][R2.64] ;  /* 0x00000004020d7980 */ /* 0x000564000c101900 */
.L_x_510:
[----:B------:R-:W-:Y:S05]  /*02e0*/  BSYNC.RECONVERGENT B0 ;  /* 0x0000000000007941 */ /* 0x000fea0003800200 */
.L_x_509:
[----:B------:R-:W-:Y:S04]  /*02f0*/  BSSY.RECONVERGENT B0, `(.L_x_511) ;  /* 0x0000007000007945 */ /* 0x000fe80003800200 */
[----:B------:R-:W-:Y:S05]  /*0300*/  @!P3 BRA `(.L_x_512) ;  /* 0x000000000014b947 */ /* 0x000fea0003800000 */
[----:B-----5:R-:W3:Y:S02]  /*0310*/  LD.E.U8 R0, desc[UR4][R168.64+0x1b2] ;  /* 0x0001b204a8007980 */ /* 0x020ee4000c101100 */
[----:B---3--:R-:W-:-:S13]  /*0320*/  ISETP.NE.AND P1, PT, R0, RZ, PT ;  /* 0x000000ff0000720c */ /* 0x008fda0003f25270 */
[----:B------:R-:W3:Y:S02]  /*0330*/  @P1 LD.E R0, desc[UR4][R2.64+0x4] ;  /* 0x0000040402001980 */ /* 0x000ee4000c101900 */
[----:B---3--:R-:W-:-:S06]  /*0340*/  @P1 IADD3 R0, PT, PT, R0, -R13, RZ ;  /* 0x8000000d00001210 */ /* 0x008fcc0007ffe0ff */
[----:B------:R3:W5:Y:S02]  /*0350*/  @!P1 LD.E R0, desc[UR4][R2.64] ;  /* 0x0000000402009980 */ /* 0x000764000c101900 */
.L_x_512:
[----:B------:R-:W-:Y:S05]  /*0360*/  BSYNC.RECONVERGENT B0 ;  /* 0x0000000000007941 */ /* 0x000fea0003800200 */
.L_x_511:
[----:B------:R-:W-:Y:S01]  /*0370*/  BSSY.RECONVERGENT B1, `(.L_x_513) ;  /* 0x0000011000017945 */ /* 0x000fe20003800200 */
[----:B-----5:R-:W-:-:S03]  /*0380*/  @P4 IADD3 R28, PT, PT, -R252, R5, RZ ;  /* 0x00000005fc1c4210 */ /* 0x020fc60007ffe1ff */
[----:B------:R-:W-:Y:S05]  /*0390*/  @!P0 BRA `(.L_x_514) ;  /* 0x0000000000148947 */ /* 0x000fea0003800000 */
[----:B--23--:R-:W-:-:S05]  /*03a0*/  IADD3 R2, P0, PT, R8, R10, RZ ;  /* 0x0000000a08027210 */ /* 0x00cfca0007f1e0ff */
[----:B------:R-:W-:-:S06]  /*03b0*/  IMAD.X R3, R9, 0x1, R12, P0 ;  /* 0x0000000109037824 */ /* 0x000fcc00000e060c */
[----:B------:R-:W2:Y:S02]  /*03c0*/  LD.E R3, desc[UR4][R2.64] ;  /* 0x0000000402037980 */ /* 0x000ea4000c101900 */
[----:B--2---:R-:W-:Y:S01]  /*03d0*/  IADD3 R3, PT, PT, R3, -R11, RZ ;  /* 0x8000000b03037210 */ /* 0x004fe20007ffe0ff */
[----:B------:R-:W-:Y:S05]  /*03e0*/  BRA `(.L_x_515) ;  /* 0x0000000000247947 */ /* 0x000fea0003800000 */
.L_x_514:
[----:B--23--:R-:W2:Y:S01]  /*03f0*/  LD.E.64 R2, desc[UR4][R168.64+0x108] ;  /* 0x00010804a8027980 */ /* 0x00cea2000c101b00 */
[----:B------:R-:W-:Y:S01]  /*0400*/  BSSY.RECONVERGENT B0, `(.L_x_516) ;  /* 0x0000006000007945 */ /* 0x000fe20003800200 */
[----:B--2---:R-:W-:-:S04]  /*0410*/  ISETP.NE.U32.AND P0, PT, R2, RZ, PT ;  /* 0x000000ff0200720c */ /* 0x004fc80003f05070 */
[----:B------:R-:W-:Y:S01]  /*0420*/  ISETP.NE.AND.EX P0, PT, R3, RZ, PT, P0 ;  /* 0x000000ff0300720c */ /* 0x000fe20003f05300 */
[----:B------:R-:W-:-:S12]  /*0430*/  IMAD.MOV.U32 R3, RZ, RZ, RZ ;  /* 0x000000ffff037224 */ /* 0x000fd800078e00ff */
[----:B------:R-:W-:Y:S05]  /*0440*/  @!P0 BRA `(.L_x_517) ;  /* 0x0000000000048947 */ /* 0x000fea0003800000 */
[----:B------:R2:W5:Y:S02]  /*0450*/  LD.E R3, desc[UR4][R168.64+0xbc] ;  /* 0x0000bc04a8037980 */ /* 0x000564000c101900 */
.L_x_517:
[----:B------:R-:W-:Y:S05]  /*0460*/  BSYNC.RECONVERGENT B0 ;  /* 0x0000000000007941 */ /* 0x000fea0003800200 */
.L_x_516:
[----:B-----5:R-:W-:Y:S02]  /*0470*/  IADD3 R3, PT, PT, R3, R0, -R11 ;  /* 0x0000000003037210 */ /* 0x020fe40007ffe80b */
.L_x_515:
[----:B------:R-:W-:Y:S05]  /*0480*/  BSYNC.RECONVERGENT B1 ;  /* 0x0000000000017941 */ /* 0x000fea0003800200 */
.L_x_513:
[----:B------:R-:W3:Y:S01]  /*0490*/  S2R R31, SR_CTAID.X ;  /* 0x00000000001f7919 */ /* 0x000ee20000002500 */
[----:B------:R-:W-:Y:S01]  /*04a0*/  MOV R20, 0x50 ;  /* 0x0000005000147802 */ /* 0x000fe20000000f00 */
[----:B-1----:R-:W-:-:S03]  /*04b0*/  IMAD.MOV.U32 R5, RZ, RZ, 0x0 ;  /* 0x00000000ff057424 */ /* 0x002fc600078e00ff */
[----:B------:R-:W-:Y:S01]  /*04c0*/  MOV R4, R20 ;  /* 0x0000001400047202 */ /* 0x000fe20000000f00 */
[----:B---3--:R-:W-:-:S05]  /*04d0*/  IMAD.SHL.U32 R29, R31, 0x40, RZ ;  /* 0x000000401f1d7824 */ /* 0x008fca00078e00ff */
[----:B------:R-:W-:-:S13]  /*04e0*/  ISETP.GT.AND P0, PT, R28, R29, PT ;  /* 0x0000001d1c00720c */ /* 0x000fda0003f04270 */
[----:B--2---:R-:W-:Y:S05]  /*04f0*/  @!P0 RET.REL.NODEC R4 `(_ZN5flash24flash_fwd_splitkv_kernelI23Flash_fwd_kernel_traitsILi64ELi64ELi256ELi4ELb0ELb0EN7cutlass10bfloat16_tE19Flash_kernel_traitsILi64ELi64ELi256ELi4ES3_EELb0ELb0ELb0ELb0ELb1ELb0ELb0ELb0EEEvNS_16Flash_fwd_paramsE) ;  /* 0xfffffff804c08950 */ /* 0x004fea0003c3ffff */
[----:B------:R-:W2:Y:S01]  /*0500*/  LD.E R0, desc[UR4][R168.64+0xb8] ;  /* 0x0000b804a8007980 */ /* 0x000ea2000c101900 */
[----:B------:R-:W-:Y:S01]  /*0510*/  VIADD R2, R3, 0xff ;  /* 0x000000ff03027836 */ /* 0x000fe20000000000 */
[----:B------:R-:W1:Y:S04]  /*0520*/  S2R R232, SR_TID.X ;  /* 0x0000000000e87919 */ /* 0x000e680000002100 */
[----:B------:R-:W-:-:S04]  /*0530*/  SHF.R.S32.HI R4, RZ, 0x1f, R2 ;  /* 0x0000001fff047819 */ /* 0x000fc80000011402 */
[----:B------:R-:W-:Y:S01]  /*0540*/  LEA.HI R2, R4, R2, RZ, 0x8 ;  /* 0x0000000204027211 */ /* 0x000fe200078f40ff */
[----:B--2---:R-:W-:-:S05]  /*0550*/  VIADD R0, R0, 0xff ;  /* 0x000000ff00007836 */ /* 0x004fca0000000000 */
[----:B------:R-:W-:-:S04]  /*0560*/  SHF.R.S32.HI R5, RZ, 0x1f, R0 ;  /* 0x0000001fff057819 */ /* 0x000fc80000011400 */
[----:B------:R-:W-:Y:S02]  /*0570*/  LEA.HI R4, R5, R0, RZ, 0x8 ;  /* 0x0000000005047211 */ /* 0x000fe400078f40ff */
[----:B------:R-:W-:Y:S02]  /*0580*/  SHF.R.S32.HI R0, RZ, 0x8, R2 ;  /* 0x00000008ff007819 */ /* 0x000fe40000011402 */
[----:B------:R-:W-:-:S04]  /*0590*/  SHF.R.S32.HI R2, RZ, 0x8, R4 ;  /* 0x00000008ff027819 */ /* 0x000fc80000011404 */
[----:B------:R-:W-:-:S04]  /*05a0*/  VIMNMX R243, PT, PT, R2, R0, PT ;  /* 0x0000000002f37248 */ /* 0x000fc80003fe0100 */
[----:B------:R-:W-:-:S13]  /*05b0*/  ISETP.GT.AND P0, PT, R243, RZ, PT ;  /* 0x000000fff300720c */ /* 0x000fda0003f04270 */
[----:B-1----:R-:W-:Y:S05]  /*05c0*/  @P0 BRA `(.L_x_518) ;  /* 0x0000000400b00947 */ /* 0x002fea0003800000 */
[----:B------:R-:W-:Y:S01]  /*05d0*/  ISETP.NE.AND P0, PT, R252, -0x1, PT ;  /* 0xfffffffffc00780c */ /* 0x000fe20003f05270 */
[----:B------:R-:W2:Y:S04]  /*05e0*/  LD.E.64 R2, desc[UR4][R168.64+0x88] ;  /* 0x00008804a8027980 */ /* 0x000ea8000c101b00 */
[----:B------:R-:W3:Y:S04]  /*05f0*/  LD.E.64 R10, desc[UR4][R168.64+0x90] ;  /* 0x00009004a80a7980 */ /* 0x000ee8000c101b00 */
[----:B------:R-:W4:Y:S04]  /*0600*/  LD.E.64 R6, desc[UR4][R168.64+0x70] ;  /* 0x00007004a8067980 */ /* 0x000f28000c101b00 */
[----:B------:R-:W5:Y:S04]  /*0610*/  @!P0 LD.E.64 R4, desc[UR4][R168.64+0x80] ;  /* 0x00008004a8048980 */ /* 0x000f68000c101b00 */
[----:B------:R-:W4:Y:S04]  /*0620*/  LD.E R15, desc[UR4][R168.64+0x60] ;  /* 0x00006004a80f7980 */ /* 0x000f28000c101900 */
[----:B------:R-:W4:Y:S04]  /*0630*/  LD.E R16, desc[UR4][R168.64+0xb4] ;  /* 0x0000b404a8107980 */ /* 0x000f28000c101900 */
[----:B------:R-:W4:Y:S01]  /*0640*/  LD.E.64 R168, desc[UR4][R168.64+0xa0] ;  /* 0x0000a004a8a87980 */ /* 0x000f22000c101b00 */
[----:B------:R-:W3:Y:S01]  /*0650*/  S2R R18, SR_CTAID.Z ;  /* 0x0000000000127919 */ /* 0x000ee20000002700 */
[----:B------:R-:W-:Y:S01]  /*0660*/  IMAD.SHL.U32 R8, R232, 0x8, RZ ;  /* 0x00000008e8087824 */ /* 0x000fe200078e00ff */
[----:B------:R-:W-:Y:S01]  /*0670*/  SHF.R.U32.HI R19, RZ, 0x3, R232 ;  /* 0x00000003ff137819 */ /* 0x000fe200000116e8 */
[----:B------:R-:W-:-:S03]  /*0680*/  IMAD.IADD R14, R28, 0x1, -R29 ;  /* 0x000000011c0e7824 */ /* 0x000fc600078e0a1d */
[----:B------:R-:W-:Y:S02]  /*0690*/  IADD3 R17, PT, PT, R19, 0x10, RZ ;  /* 0x0000001013117810 */ /* 0x000fe40007ffe0ff */
[----:B------:R-:W-:Y:S02]  /*06a0*/  LOP3.LUT P6, R232, R232, 0x7, RZ, 0xc0, !PT ;  /* 0x00000007e8e87812 */ /* 0x000fe400078cc0ff */
[-C--:B------:R-:W-:Y:S02]  /*06b0*/  ISETP.GE.AND P3, PT, R17, R14.reuse, PT ;  /* 0x0000000e1100720c */ /* 0x080fe40003f66270 */
[----:B------:R-:W-:Y:S02]  /*06c0*/  ISETP.GE.OR P6, PT, R19, R14, P6 ;  /* 0x0000000e1300720c */ /* 0x000fe400037c6670 */
[----:B------:R-:W-:Y:S01]  /*06d0*/  ISETP.NE.OR P5, PT, R232, RZ, P3 ;  /* 0x000000ffe800720c */ /* 0x000fe20001fa5670 */
[----:B------:R-:W-:-:S12]  /*06e0*/  BSSY.RECONVERGENT B0, `(.L_x_519) ;  /* 0x0000034000007945 */ /* 0x000fd80003800200 */
[----:B------:R-:W-:Y:S02]  /*06f0*/  @!P5 IMAD.MOV.U32 R17, RZ, RZ, 0x7f800000 ;  /* 0x7f800000ff11d424 */ /* 0x000fe400078e00ff */
[-C--:B-----5:R-:W-:Y:S02]  /*0700*/  @!P0 IMAD R0, R5, R32.reuse, RZ ;  /* 0x0000002005008224 */ /* 0x0a0fe400078e02ff */
[----:B------:R-:W-:Y:S01]  /*0710*/  @!P0 IMAD.WIDE.U32 R12, R4, R32, RZ ;  /* 0x00000020040c8225 */ /* 0x000fe200078e00ff */
[----:B------:R-:W-:-:S03]  /*0720*/  LOP3.LUT R4, R8, 0x38, RZ, 0xc0, !PT ;  /* 0x0000003808047812 */ /* 0x000fc600078ec0ff */
[----:B--2---:R-:W-:-:S04]  /*0730*/  @P0 IMAD.WIDE.U32 R8, R2, R252, RZ ;  /* 0x000000fc02080225 */ /* 0x004fc800078e00ff */
[----:B------:R-:W-:Y:S02]  /*0740*/  IMAD.MOV.U32 R5, RZ, RZ, RZ ;  /* 0x000000ffff057224 */ /* 0x000fe400078e00ff */
[----:B------:R-:W-:Y:S02]  /*0750*/  @!P0 IMAD.IADD R0, R13, 0x1, R0 ;  /* 0x000000010d008824 */ /* 0x000fe400078e0200 */
[----:B------:R-:W-:Y:S01]  /*0760*/  @P0 IMAD R13, R3, R252, RZ ;  /* 0x000000fc030d0224 */ /* 0x000fe200078e02ff */
[----:B------:R-:W-:Y:S01]  /*0770*/  @P0 MOV R12, R8 ;  /* 0x00000008000c0202 */ /* 0x000fe20000000f00 */
[----:B------:R-:W-:-:S04]  /*0780*/  IMAD.WIDE.U32 R4, R29, R2, R4 ;  /* 0x000000021d047225 */ /* 0x000fc800078e0004 */
[----:B------:R-:W-:Y:S01]  /*0790*/  @P0 IMAD.IADD R0, R9, 0x1, R13 ;  /* 0x0000000109000824 */ /* 0x000fe200078e020d */
[----:B------:R-:W-:Y:S01]  /*07a0*/  IADD3 R8, P0, PT, R12, R4, RZ ;  /* 0x000000040c087210 */ /* 0x000fe20007f1e0ff */
[----:B------:R-:W-:-:S05]  /*07b0*/  IMAD R9, R3, R29, RZ ;  /* 0x0000001d03097224 */ /* 0x000fca00078e02ff */
[----:B------:R-:W-:Y:S02]  /*07c0*/  IADD3.X R9, PT, PT, R0, R5, R9, P0, !PT ;  /* 0x0000000500097210 */ /* 0x000fe400007fe409 */
[----:B------:R-:W-:Y:S01]  /*07d0*/  ISETP.GE.AND P0, PT, R19, R14, PT ;  /* 0x0000000e1300720c */ /* 0x000fe20003f06270 */
[-C--:B---3--:R-:W-:Y:S02]  /*07e0*/  IMAD R4, R11, R18.reuse, RZ ;  /* 0x000000120b047224 */ /* 0x088fe400078e02ff */
[----:B------:R-:W-:-:S05]  /*07f0*/  IMAD.WIDE.U32 R8, R10, R18, R8 ;  /* 0x000000120a087225 */ /* 0x000fca00078e0008 */
[----:B------:R-:W-:-:S05]  /*0800*/  IADD3 R5, PT, PT, R9, R4, RZ ;  /* 0x0000000409057210 */ /* 0x000fca0007ffe0ff */
[----:B------:R-:W-:Y:S02]  /*0810*/  @!P0 IMAD.MOV.U32 R4, RZ, RZ, R8 ;  /* 0x000000ffff048224 */ /* 0x000fe400078e0008 */
[-C--:B------:R-:W-:Y:S02]  /*0820*/  @!P0 IMAD R0, R3, R19.reuse, RZ ;  /* 0x0000001303008224 */ /* 0x080fe400078e02ff */
[----:B------:R-:W-:-:S04]  /*0830*/  @!P0 IMAD.WIDE.U32 R10, R2, R19, R4 ;  /* 0x00000013020a8225 */ /* 0x000fc800078e0004 */
[----:B------:R-:W-:Y:S01]  /*0840*/  @!P0 IMAD.IADD R0, R11, 0x1, R0 ;  /* 0x000000010b008824 */ /* 0x000fe200078e0200 */
[----:B----4-:R-:W-:-:S04]  /*0850*/  @!P0 LEA R12, P1, R10, R6, 0x1 ;  /* 0x000000060a0c8211 */ /* 0x010fc800078208ff */
[----:B------:R-:W-:Y:S01]  /*0860*/  @!P0 LEA.HI.X R13, R10, R7, R0, 0x1, P1 ;  /* 0x000000070a0d8211 */ /* 0x000fe200008f0c00 */
[----:B------:R-:W-:Y:S02]  /*0870*/  VIADD R0, R19, 0x20 ;  /* 0x0000002013007836 */ /* 0x000fe40000000000 */
[----:B------:R-:W-:-:S03]  /*0880*/  IMAD R11, R15, R32, R18 ;  /* 0x000000200f0b7224 */ /* 0x000fc600078e0212 */
[----:B------:R-:W-:Y:S01]  /*0890*/  ISETP.GE.AND P2, PT, R0, R14, PT ;  /* 0x0000000e0000720c */ /* 0x000fe20003f46270 */
[----:B------:R-:W-:Y:S01]  /*08a0*/  IMAD R10, R16, R11, R29 ;  /* 0x0000000b100a7224 */ /* 0x000fe200078e021d */
[----:B------:R1:W-:Y:S02]  /*08b0*/  @!P0 ST.E.128 desc[UR4][R12.64], RZ ;  /* 0x000000ff0c008985 */ /* 0x0003e4000c101d04 */
[----:B------:R-:W-:Y:S02]  /*08c0*/  ISETP.NE.OR P4, PT, R232, RZ, P2 ;  /* 0x000000ffe800720c */ /* 0x000fe40001785670 */
[----:B------:R-:W-:-:S04]  /*08d0*/  IADD3 R0, P0, PT, R10, R19, RZ ;  /* 0x000000130a007210 */ /* 0x000fc80007f1e0ff */
[----:B------:R-:W-:Y:S02]  /*08e0*/  LEA.HI.X.SX32 R11, R10, RZ, 0x1, P0 ;  /* 0x000000ff0a0b7211 */ /* 0x000fe400000f0eff */
[C---:B------:R-:W-:Y:S02]  /*08f0*/  LEA R10, P0, R0.reuse, R168, 0x2 ;  /* 0x000000a8000a7211 */ /* 0x040fe400078010ff */
[----:B------:R-:W-:Y:S02]  /*0900*/  @!P6 MOV R18, 0x7f800000 ;  /* 0x7f8000000012e802 */ /* 0x000fe40000000f00 */
[----:B------:R-:W-:Y:S02]  /*0910*/  LEA.HI.X R11, R0, R169, R11, 0x2, P0 ;  /* 0x000000a9000b7211 */ /* 0x000fe400000f140b */
[----:B------:R-:W-:Y:S01]  /*0920*/  @!P4 MOV R16, 0x7f800000 ;  /* 0x7f8000000010c802 */ /* 0x000fe20000000f00 */
[----:B-1----:R-:W-:-:S05]  /*0930*/  VIADD R12, R19, 0x30 ;  /* 0x00000030130c7836 */ /* 0x002fca0000000000 */
[----:B------:R-:W-:-:S04]  /*0940*/  ISETP.GE.AND P1, PT, R12, R14, PT ;  /* 0x0000000e0c00720c */ /* 0x000fc80003f26270 */
[----:B------:R-:W-:Y:S01]  /*0950*/  ISETP.NE.OR P0, PT, R232, RZ, P1 ;  /* 0x000000ffe800720c */ /* 0x000fe20000f05670 */
[----:B------:R-:W-:-:S12]  /*0960*/  @P3 BRA `(.L_x_520) ;  /* 0x00000000002c3947 */ /* 0x000fd80003800000 */
[----:B------:R-:W-:Y:S02]  /*0970*/  IADD3 R0, P3, PT, R19, 0x10, RZ ;  /* 0x0000001013007810 */ /* 0x000fe40007f7e0ff */
[----:B------:R-:W-:-:S03]  /*0980*/  MOV R13, R5 ;  /* 0x00000005000d7202 */ /* 0x000fc60000000f00 */
[----:B------:R-:W-:-:S04]  /*0990*/  IMAD.X R12, RZ, RZ, RZ, P3 ;  /* 0x000000ffff0c7224 */ /* 0x000fc800018e06ff */
[----:B------:R-:W-:Y:S02]  /*09a0*/  IMAD R14, R12, R2, RZ ;  /* 0x000000020c0e7224 */ /* 0x000fe400078e02ff */
[----:B------:R-:W-:-:S04]  /*09b0*/  IMAD.MOV.U32 R12, RZ, RZ, R8 ;  /* 0x000000ffff0c7224 */ /* 0x000fc800078e0008 */
[----:B------:R-:W-:-:S04]  /*09c0*/  IMAD.WIDE.U32 R12, R2, R0, R12 ;  /* 0x00000000020c7225 */ /* 0x000fc800078e000c */
[----:B------:R-:W-:Y:S01]  /*09d0*/  IMAD R0, R3, R0, R14 ;  /* 0x0000000003007224 */ /* 0x000fe200078e020e */
[----:B------:R-:W-:-:S04]  /*09e0*/  LEA R14, P3, R12, R6, 0x1 ;  /* 0x000000060c0e7211 */ /* 0x000fc800078608ff */
[----:B------:R-:W-:-:S04]  /*09f0*/  IADD3 R0, PT, PT, R13, R0, RZ ;  /* 0x000000000d007210 */ /* 0x000fc80007ffe0ff */
[----:B------:R-:W-:-:S05]  /*0a00*/  LEA.HI.X R15, R12, R7, R0, 0x1, P3 ;  /* 0x000000070c0f7211 */ /* 0x000fca00018f0c00 */
[----:B------:R1:W-:Y:S02]  /*0a10*/  ST.E.128 desc[UR4][R14.64], RZ ;  /* 0x000000ff0e007985 */ /* 0x0003e4000c101d04 */
.L_x_520:
[----:B------:R-:W-:Y:S05]  /*0a20*/  BSYNC.RECONVERGENT B0 ;  /* 0x0000000000007941 */ /* 0x000fea0003800200 */
.L_x_519:
[----:B------:R-:W-:Y:S04]  /*0a30*/  BSSY.RECONVERGENT B0, `(.L_x_521) ;  /* 0x000000d000007945 */ /* 0x000fe80003800200 */
[----:B------:R-:W-:Y:S05]  /*0a40*/  @P2 BRA `(.L_x_522) ;  /* 0x00000000002c2947 */ /* 0x000fea0003800000 */
[----:B------:R-:W-:Y:S02]  /*0a50*/  IADD3 R0, P2, PT, R19, 0x20, RZ ;  /* 0x0000002013007810 */ /* 0x000fe40007f5e0ff */
[----:B------:R-:W-:-:S03]  /*0a60*/  MOV R13, R5 ;  /* 0x00000005000d7202 */ /* 0x000fc60000000f00 */
[----:B------:R-:W-:-:S04]  /*0a70*/  IMAD.X R12, RZ, RZ, RZ, P2 ;  /* 0x000000ffff0c7224 */ /* 0x000fc800010e06ff */
[----:B-1----:R-:W-:Y:S02]  /*0a80*/  IMAD R14, R12, R2, RZ ;  /* 0x000000020c0e7224 */ /* 0x002fe400078e02ff */
[----:B------:R-:W-:-:S04]  /*0a90*/  IMAD.MOV.U32 R12, RZ, RZ, R8 ;  /* 0x000000ffff0c7224 */ /* 0x000fc800078e0008 */
[----:B------:R-:W-:-:S04]  /*0aa0*/  IMAD.WIDE.U32 R12, R2, R0, R12 ;  /* 0x00000000020c7225 */ /* 0x000fc800078e000c */
[----:B------:R-:W-:Y:S01]  /*0ab0*/  IMAD R0, R3, R0, R14 ;  /* 0x0000000003007224 */ /* 0x000fe200078e020e */
[----:B------:R-:W-:-:S04]  /*0ac0*/  LEA R14, P2, R12, R6, 0x1 ;  /* 0x000000060c0e7211 */ /* 0x000fc800078408ff */
[----:B------:R-:W-:-:S04]  /*0ad0*/  IADD3 R0, PT, PT, R13, R0, RZ ;  /* 0x000000000d007210 */ /* 0x000fc80007ffe0ff */
[----:B------:R-:W-:-:S05]  /*0ae0*/  LEA.HI.X R15, R12, R7, R0, 0x1, P2 ;  /* 0x000000070c0f7211 */ /* 0x000fca00010f0c00 */
[----:B------:R2:W-:Y:S02]  /*0af0*/  ST.E.128 desc[UR4][R14.64], RZ ;  /* 0x000000ff0e007985 */ /* 0x0005e4000c101d04 */
.L_x_522:
[----:B------:R-:W-:Y:S05]  /*0b00*/  BSYNC.RECONVERGENT B0 ;  /* 0x0000000000007941 */ /* 0x000fea0003800200 */
.L_x_521:
[----:B------:R-:W-:Y:S04]  /*0b10*/  BSSY.RECONVERGENT B0, `(.L_x_523) ;  /* 0x000000c000007945 */ /* 0x000fe80003800200 */
[----:B------:R-:W-:Y:S05]  /*0b20*/  @P1 BRA `(.L_x_524) ;  /* 0x0000000000281947 */ /* 0x000fea0003800000 */
[----:B------:R-:W-:-:S04]  /*0b30*/  IADD3 R0, P1, PT, R19, 0x30, RZ ;  /* 0x0000003013007810 */ /* 0x000fc80007f3e0ff */
[----:B------:R-:W-:-:S05]  /*0b40*/  IADD3.X R4, PT, PT, RZ, RZ, RZ, P1, !PT ;  /* 0x000000ffff047210 */ /* 0x000fca0000ffe4ff */
[----:B------:R-:W-:Y:S01]  /*0b50*/  IMAD R9, R4, R2, RZ ;  /* 0x0000000204097224 */ /* 0x000fe200078e02ff */
[----:B------:R-:W-:-:S03]  /*0b60*/  MOV R4, R8 ;  /* 0x0000000800047202 */ /* 0x000fc60000000f00 */
[-C--:B------:R-:W-:Y:S02]  /*0b70*/  IMAD R3, R3, R0.reuse, R9 ;  /* 0x0000000003037224 */ /* 0x080fe400078e0209 */
[----:B------:R-:W-:-:S03]  /*0b80*/  IMAD.WIDE.U32 R4, R2, R0, R4 ;  /* 0x0000000002047225 */ /* 0x000fc600078e0004 */
[----:B------:R-:W-:Y:S02]  /*0b90*/  LEA R2, P1, R4, R6, 0x1 ;  /* 0x0000000604027211 */ /* 0x000fe400078208ff */
[----:B------:R-:W-:-:S04]  /*0ba0*/  IADD3 R3, PT, PT, R5, R3, RZ ;  /* 0x0000000305037210 */ /* 0x000fc80007ffe0ff */
[----:B------:R-:W-:-:S05]  /*0bb0*/  LEA.HI.X R3, R4, R7, R3, 0x1, P1 ;  /* 0x0000000704037211 */ /* 0x000fca00008f0c03 */
[----:B------:R3:W-:Y:S02]  /*0bc0*/  ST.E.128 desc[UR4][R2.64], RZ ;  /* 0x000000ff02007985 */ /* 0x0007e4000c101d04 */
.L_x_524:
[----:B------:R-:W-:Y:S05]  /*0bd0*/  BSYNC.RECONVERGENT B0 ;  /* 0x0000000000007941 */ /* 0x000fea0003800200 */
.L_x_523:
[----:B---3--:R-:W-:Y:S01]  /*0be0*/  MOV R2, R20 ;  /* 0x0000001400027202 */ /* 0x008fe20000000f00 */
[----:B------:R-:W-:Y:S01]  /*0bf0*/  @!P6 ST.E desc[UR4][R10.64], R18 ;  /* 0x000000120a00e985 */ /* 0x000fe2000c101904 */
[----:B------:R-:W-:-:S03]  /*0c00*/  MOV R3, 0x0 ;  /* 0x0000000000037802 */ /* 0x000fc60000000f00 */
[----:B------:R-:W-:Y:S04]  /*0c10*/  @!P5 ST.E desc[UR4][R10.64+0x40], R17 ;  /* 0x000040110a00d985 */ /* 0x000fe8000c101904 */
[----:B------:R1:W-:Y:S02]  /*0c20*/  @!P4 ST.E desc[UR4][R10.64+0x80], R16 ;  /* 0x000080100a00c985 */ /* 0x0003e4000c101904 */
[----:B-12---:R-:W-:Y:S05]  /*0c30*/  @P0 RET.REL.NODEC R2 `(_ZN5flash24flash_fwd_splitkv_kernelI23Flash_fwd_kernel_traitsILi64ELi64ELi256ELi4ELb0ELb0EN7cutlass10bfloat16_tE19Flash_kernel_traitsILi64ELi64ELi256ELi4ES3_EELb0ELb0ELb0ELb0ELb1ELb0ELb0ELb0EEEvNS_16Flash_fwd_paramsE) ;  /* 0xfffffff002f00950 */ /* 0x006fea0003c3ffff */
[----:B------:R-:W-:Y:S02]  /*0c40*/  MOV R0, 0x7f800000 ;  /* 0x7f80000000007802 */ /* 0x000fe40000000f00 */
[----:B------:R-:W-:Y:S02]  /*0c50*/  MOV R2, R20 ;  /* 0x0000001400027202 */ /* 0x000fe40000000f00 */
[----:B------:R-:W-:Y:S01]  /*0c60*/  MOV R3, 0x0 ;  /* 0x0000000000037802 */ /* 0x000fe20000000f00 */
[----:B------:R1:W-:Y:S03]  /*0c70*/  ST.E desc[UR4][R10.64+0xc0], R0 ;  /* 0x0000c0000a007985 */ /* 0x0003e6000c101904 */
[----:B-1----:R-:W-:Y:S05]  /*0c80*/  RET.REL.NODEC R2 `(_ZN5flash24flash_fwd_splitkv_kernelI23Flash_fwd_kernel_traitsILi64ELi64ELi256ELi4ELb0ELb0EN7cutlass10bfloat16_tE19Flash_kernel_traitsILi64ELi64ELi256ELi4ES3_EELb0ELb0ELb0ELb0ELb1ELb0ELb0ELb0EEEvNS_16Flash_fwd_paramsE) ;  /* 0xfffffff002dc7950 */ /* 0x002fea0003c3ffff */
.L_x_518:
[----:B------:R-:W2:Y:S04]  /*0c90*/  LD.E.64 R4, desc[UR4][R168.64+0x158] ;  /* 0x00015804a8047980 */ /* 0x000ea8000c101b00 */
[----:B------:R-:W3:Y:S01]  /*0ca0*/  LD.E.64 R250, desc[UR4][R168.64+0x160] ;  /* 0x00016004a8fa7980 */ /* 0x000ee2000c101b00 */
[----:B--2---:R-:W-:-:S04]  /*0cb0*/  ISETP.NE.U32.AND P1, PT, R4, RZ, PT ;  /* 0x000000ff0400720c */ /* 0x004fc80003f25070 */
[----:B------:R-:W-:-:S13]  /*0cc0*/  ISETP.NE.AND.EX P1, PT, R5, RZ, PT, P1 ;  /* 0x000000ff0500720c */ /* 0x000fda0003f25310 */
[----:B------:R-:W-:Y:S01]  /*0cd0*/  @P1 IADD3 R4, P0, PT, R4, R10, RZ ;  /* 0x0000000a04041210 */ /* 0x000fe20007f1e0ff */
[----:B------:R-:W-:-:S04]  /*0ce0*/  IMAD.MOV.U32 R10, RZ, RZ, R32 ;  /* 0x000000ffff0a7224 */ /* 0x000fc800078e0020 */
[----:B------:R-:W-:-:S05]  /*0cf0*/  @P1 IMAD.X R5, R5, 0x1, R12, P0 ;  /* 0x0000000105051824 */ /* 0x000fca00000e060c */
[----:B------:R1:W5:Y:S01]  /*0d00*/  @P1 LD.E R10, desc[UR4][R4.64] ;  /* 0x00000004040a1980 */ /* 0x000362000c101900 */
[----:B---3--:R-:W-:Y:S01]  /*0d10*/  ISETP.NE.U32.AND P0, PT, R250, RZ, PT ;  /* 0x000000fffa00720c */ /* 0x008fe20003f05070 */
[----:B------:R-:W2:Y:S03]  /*0d20*/  S2R R30, SR_CTAID.Z ;  /* 0x00000000001e7919 */ /* 0x000ea60000002700 */
[----:B------:R-:W-:Y:S01]  /*0d30*/  ISETP.NE.AND.EX P0, PT, R251, RZ, PT, P0 ;  /* 0x000000fffb00720c */ /* 0x000fe20003f05300 */
[----:B------:R-:W-:-:S12]  /*0d40*/  BSSY.RECONVERGENT B0, `(.L_x_525) ;  /* 0x00000b4000007945 */ /* 0x000fd80003800200 */
[----:B------:R-:W-:Y:S05]  /*0d50*/  @!P0 BRA `(.L_x_526) ;  /* 0x0000000400848947 */ /* 0x000fea0003800000 */
[----:B------:R-:W3:Y:S04]  /*0d60*/  LD.E R11, desc[UR4][R168.64+0x170] ;  /* 0x00017004a80b7980 */ /* 0x000ee8000c101900 */
[----:B------:R-:W4:Y:S01]  /*0d70*/  LD.E.64 R8, desc[UR4][R168.64+0x168] ;  /* 0x00016804a8087980 */ /* 0x000f22000c101b00 */
[----:B------:R-:W-:Y:S02]  /*0d80*/  IMAD.MOV.U32 R80, RZ, RZ, R168 ;  /* 0x000000ffff507224 */ /* 0x000fe400078e00a8 */
[----:B------:R-:W-:-:S05]  /*0d90*/  IMAD.MOV.U32 R81, RZ, RZ, R169 ;  /* 0x000000ffff517224 */ /* 0x000fca00078e00a9 */
[----:B------:R-:W2:Y:S01]  /*0da0*/  LD.E R18, desc[UR4][R80.64+0x68] ;  /* 0x0000680450127980 */ /* 0x000ea2000c101900 */
[----:B------:R-:W-:-:S03]  /*0db0*/  LEA R136, R243, 0xffffff00, 0x8 ;  /* 0xffffff00f3887811 */ /* 0x000fc600078e40ff */
[----:B------:R-:W2:Y:S01]  /*0dc0*/  LD.E.64 R248, desc[UR4][R80.64+0x38] ;  /* 0x0000380450f87980 */ /* 0x000ea2000c101b00 */
[----:B------:R-:W-:-:S03]  /*0dd0*/  IABS R2, R136 ;  /* 0x0000008800027213 */ /* 0x000fc60000000000 */
[----:B------:R-:W2:Y:S04]  /*0de0*/  LD.E.64 R12, desc[UR4][R80.64+0x50] ;  /* 0x00005004500c7980 */ /* 0x000ea8000c101b00 */
[----:B------:R-:W2:Y:S04]  /*0df0*/  LD.E.64 R14, desc[UR4][R80.64+0x28] ;  /* 0x00002804500e7980 */ /* 0x000ea8000c101b00 */
[----:B------:R-:W5:Y:S04]  /*0e00*/  LD.E.64 R26, desc[UR4][R80.64+0x58] ;  /* 0x00005804501a7980 */ /* 0x000f68000c101b00 */
[----:B------:R-:W5:Y:S01]  /*0e10*/  LD.E.64 R82, desc[UR4][R80.64+0x40] ;  /* 0x0000400450527980 */ /* 0x000f62000c101b00 */
[----:B---3--:R-:W-:-:S04]  /*0e20*/  IABS R6, R11 ;  /* 0x0000000b00067213 */ /* 0x008fc80000000000 */
[----:B-1----:R-:W1:Y:S08]  /*0e30*/  I2F.RP R4, R6 ;  /* 0x0000000600047306 */ /* 0x002e700000209400 */
[----:B-1----:R-:W1:Y:S02]  /*0e40*/  MUFU.RCP R4, R4 ;  /* 0x0000000400047308 */ /* 0x002e640000001000 */
[----:B-1----:R-:W-:-:S06]  /*0e50*/  IADD3 R4, PT, PT, R4, 0xffffffe, RZ ;  /* 0x0ffffffe04047810 */ /* 0x002fcc0007ffe0ff */
[----:B------:R-:W1:Y:S01]  /*0e60*/  F2I.FTZ.U32.TRUNC.NTZ R5, R4 ;  /* 0x0000000400057305 */ /* 0x000e62000021f000 */
[----:B------:R-:W-:Y:S01]  /*0e70*/  IABS R7, R11 ;  /* 0x0000000b00077213 */ /* 0x000fe20000000000 */
[----:B-1----:R-:W-:Y:S01]  /*0e80*/  IMAD.MOV R0, RZ, RZ, -R5 ;  /* 0x000000ffff007224 */ /* 0x002fe200078e0a05 */
[----:B------:R-:W-:-:S03]  /*0e90*/  MOV R4, RZ ;  /* 0x000000ff00047202 */ /* 0x000fc60000000f00 */
[----:B------:R-:W-:-:S04]  /*0ea0*/  IMAD R0, R0, R6, RZ ;  /* 0x0000000600007224 */ /* 0x000fc800078e02ff */
[----:B------:R-:W-:-:S04]  /*0eb0*/  IMAD.HI.U32 R5, R5, R0, R4 ;  /* 0x0000000005057227 */ /* 0x000fc800078e0004 */
[----:B------:R-:W-:-:S05]  /*0ec0*/  IMAD.MOV R0, RZ, RZ, -R7 ;  /* 0x000000ffff007224 */ /* 0x000fca00078e0a07 */
[----:B------:R-:W-:Y:S01]  /*0ed0*/  MOV R4, R0 ;  /* 0x0000000000047202 */ /* 0x000fe20000000f00 */
[----:B------:R-:W-:-:S04]  /*0ee0*/  IMAD.HI.U32 R0, R5, R2, RZ ;  /* 0x0000000205007227 */ /* 0x000fc800078e00ff */
[----:B------:R-:W-:-:S05]  /*0ef0*/  IMAD R2, R0, R4, R2 ;  /* 0x0000000400027224 */ /* 0x000fca00078e0202 */
[----:B------:R-:W-:-:S13]  /*0f00*/  ISETP.GT.U32.AND P2, PT, R6, R2, PT ;  /* 0x000000020600720c */ /* 0x000fda0003f44070 */
[----:B------:R-:W-:-:S05]  /*0f10*/  @!P2 IMAD.IADD R2, R2, 0x1, -R6 ;  /* 0x000000010202a824 */ /* 0x000fca00078e0a06 */
[----:B------:R-:W-:Y:S02]  /*0f20*/  ISETP.GE.U32.AND P0, PT, R2, R6, PT ;  /* 0x000000060200720c */ /* 0x000fe40003f06070 */
[----:B------:R-:W-:Y:S02]  /*0f30*/  @!P2 IADD3 R0, PT, PT, R0, 0x1, RZ ;  /* 0x000000010000a810 */ /* 0x000fe40007ffe0ff */
[----:B------:R-:W-:Y:S01]  /*0f40*/  LOP3.LUT R2, R136, R11, RZ, 0x3c, !PT ;  /* 0x0000000b88027212 */ /* 0x000fe200078e3cff */
[-C--:B----4-:R-:W-:Y:S01]  /*0f50*/  IMAD.WIDE.U32 R4, R8, R32.reuse, RZ ;  /* 0x0000002008047225 */ /* 0x090fe200078e00ff */
[----:B------:R-:W-:Y:S02]  /*0f60*/  ISETP.NE.AND P2, PT, R11, RZ, PT ;  /* 0x000000ff0b00720c */ /* 0x000fe40003f45270 */
[----:B------:R-:W-:Y:S01]  /*0f70*/  ISETP.GE.AND P1, PT, R2, RZ, PT ;  /* 0x000000ff0200720c */ /* 0x000fe20003f26270 */
[----:B------:R-:W-:Y:S02]  /*0f80*/  IMAD R2, R9, R32, RZ ;  /* 0x0000002009027224 */ /* 0x000fe400078e02ff */
[----:B------:R-:W3:Y:S02]  /*0f90*/  LD.E.64 R8, desc[UR4][R80.64+0x20] ;  /* 0x0000200450087980 */ /* 0x000ee4000c101b00 */
[----:B------:R-:W-:Y:S01]  /*0fa0*/  @P0 VIADD R0, R0, 0x1 ;  /* 0x0000000100000836 */ /* 0x000fe20000000000 */
[----:B------:R-:W-:-:S04]  /*0fb0*/  LEA R237, P0, R4, R250, 0x2 ;  /* 0x000000fa04ed7211 */ /* 0x000fc800078010ff */
[----:B------:R-:W-:Y:S01]  /*0fc0*/  MOV R7, R0 ;  /* 0x0000000000077202 */ /* 0x000fe20000000f00 */
[----:B------:R-:W-:-:S05]  /*0fd0*/  IMAD.IADD R0, R5, 0x1, R2 ;  /* 0x0000000105007824 */ /* 0x000fca00078e0202 */
[----:B------:R-:W-:Y:S02]  /*0fe0*/  LEA.HI.X R236, R4, R251, R0, 0x2, P0 ;  /* 0x000000fb04ec7211 */ /* 0x000fe400000f1400 */
[----:B------:R-:W-:Y:S01]  /*0ff0*/  @!P1 IADD3 R7, PT, PT, -R7, RZ, RZ ;  /* 0x000000ff07079210 */ /* 0x000fe20007ffe1ff */
[----:B------:R-:W-:Y:S01]  /*1000*/  IMAD.MOV.U32 R4, RZ, RZ, R237 ;  /* 0x000000ffff047224 */ /* 0x000fe200078e00ed */
[----:B------:R-:W-:Y:S02]  /*1010*/  @!P2 LOP3.LUT R7, RZ, R11, RZ, 0x33, !PT ;  /* 0x0000000bff07a212 */ /* 0x000fe400078e33ff */
[----:B------:R-:W-:-:S03]  /*1020*/  MOV R5, R236 ;  /* 0x000000ec00057202 */ /* 0x000fc60000000f00 */
[----:B------:R-:W-:-:S05]  /*1030*/  IMAD.WIDE R4, R7, 0x4, R4 ;  /* 0x0000000407047825 */ /* 0x000fca00078e0204 */
[----:B-----5:R1:W4:Y:S01]  /*1040*/  LD.E R10, desc[UR4][R4.64] ;  /* 0x00000004040a7980 */ /* 0x020322000c101900 */
[----:B--2---:R-:W-:-:S04]  /*1050*/  IABS R6, R18 ;  /* 0x0000001200067213 */ /* 0x004fc80000000000 */
[----:B-1----:R-:W1:Y:S08]  /*1060*/  I2F.RP R4, R6 ;  /* 0x0000000600047306 */ /* 0x002e700000209400 */
[----:B-1----:R-:W1:Y:S02]  /*1070*/  MUFU.RCP R4, R4 ;  /* 0x0000000400047308 */ /* 0x002e640000001000 */
[----:B-1----:R-:W-:-:S06]  /*1080*/  VIADD R4, R4, 0xffffffe ;  /* 0x0ffffffe04047836 */ /* 0x002fcc0000000000 */
[----:B------:R-:W1:Y:S01]  /*1090*/  F2I.FTZ.U32.TRUNC.NTZ R5, R4 ;  /* 0x0000000400057305 */ /* 0x000e62000021f000 */
[----:B------:R-:W-:Y:S02]  /*10a0*/  IABS R2, R18 ;  /* 0x0000001200027213 */ /* 0x000fe40000000000 */
[----:B------:R-:W-:Y:S02]  /*10b0*/  IABS R16, R30 ;  /* 0x0000001e00107213 */ /* 0x000fe40000000000 */
[----:B-1----:R-:W-:Y:S01]  /*10c0*/  IADD3 R0, PT, PT, RZ, -R5, RZ ;  /* 0x80000005ff007210 */ /* 0x002fe20007ffe0ff */
[----:B------:R-:W-:-:S04]  /*10d0*/  IMAD.MOV.U32 R4, RZ, RZ, RZ ;  /* 0x000000ffff047224 */ /* 0x000fc800078e00ff */
[----:B------:R-:W-:-:S04]  /*10e0*/  IMAD R0, R0, R6, RZ ;  /* 0x0000000600007224 */ /* 0x000fc800078e02ff */
[----:B------:R-:W-:Y:S01]  /*10f0*/  IMAD.HI.U32 R4, R5, R0, R4 ;  /* 0x0000000005047227 */ /* 0x000fe200078e0004 */
[----:B------:R-:W-:-:S03]  /*1100*/  MOV R5, R16 ;  /* 0x0000001000057202 */ /* 0x000fc60000000f00 */
[----:B------:R-:W-:-:S05]  /*1110*/  IMAD.MOV R0, RZ, RZ, -R2 ;  /* 0x000000ffff007224 */ /* 0x000fca00078e0a02 */
[----:B------:R-:W-:Y:S01]  /*1120*/  MOV R2, R0 ;  /* 0x0000000000027202 */ /* 0x000fe20000000f00 */
[----:B------:R-:W-:-:S04]  /*1130*/  IMAD.HI.U32 R0, R4, R5, RZ ;  /* 0x0000000504007227 */ /* 0x000fc800078e00ff */
[----:B------:R-:W-:-:S05]  /*1140*/  IMAD R2, R0, R2, R5 ;  /* 0x0000000200027224 */ /* 0x000fca00078e0205 */
[----:B------:R-:W-:Y:S02]  /*1150*/  ISETP.GT.U32.AND P1, PT, R6, R2, PT ;  /* 0x000000020600720c */ /* 0x000fe40003f24070 */
[----:B------:R-:W-:-:S11]  /*1160*/  IADD3 R7, PT, PT, -R7, RZ, RZ ;  /* 0x000000ff07077210 */ /* 0x000fd60007ffe1ff */
[----:B------:R-:W-:-:S05]  /*1170*/  @!P1 IMAD.IADD R2, R2, 0x1, -R6 ;  /* 0x0000000102029824 */ /* 0x000fca00078e0a06 */
[----:B------:R-:W-:Y:S02]  /*1180*/  ISETP.GE.U32.AND P2, PT, R2, R6, PT ;  /* 0x000000060200720c */ /* 0x000fe40003f46070 */
[----:B------:R-:W-:Y:S01]  /*1190*/  LOP3.LUT R2, R30, R18, RZ, 0x3c, !PT ;  /* 0x000000121e027212 */ /* 0x000fe200078e3cff */
[----:B------:R-:W-:Y:S01]  /*11a0*/  @!P1 VIADD R0, R0, 0x1 ;  /* 0x0000000100009836 */ /* 0x000fe20000000000 */
[----:B------:R-:W-:Y:S02]  /*11b0*/  ISETP.NE.AND P1, PT, R18, RZ, PT ;  /* 0x000000ff1200720c */ /* 0x000fe40003f25270 */
[----:B------:R-:W-:-:S07]  /*11c0*/  ISETP.GE.AND P0, PT, R2, RZ, PT ;  /* 0x000000ff0200720c */ /* 0x000fce0003f06270 */
[----:B------:R-:W-:-:S06]  /*11d0*/  @P2 IADD3 R0, PT, PT, R0, 0x1, RZ ;  /* 0x0000000100002810 */ /* 0x000fcc0007ffe0ff */
[----:B------:R-:W-:Y:S02]  /*11e0*/  @!P0 IADD3 R0, PT, PT, -R0, RZ, RZ ;  /* 0x000000ff00008210 */ /* 0x000fe40007ffe1ff */
[----:B------:R-:W-:-:S04]  /*11f0*/  @!P1 LOP3.LUT R0, RZ, R18, RZ, 0x33, !PT ;  /* 0x00000012ff009212 */ /* 0x000fc800078e33ff */
[----:B------:R-:W-:Y:S02]  /*1200*/  SHF.R.S32.HI R6, RZ, 0x1f, R0 ;  /* 0x0000001fff067819 */ /* 0x000fe40000011400 */
[----:B----4-:R-:W-:Y:S01]  /*1210*/  SHF.R.S32.HI R16, RZ, 0x1f, R10 ;  /* 0x0000001fff107819 */ /* 0x010fe2000001140a */
[----:B---3--:R-:W-:Y:S02]  /*1220*/  IMAD R4, R9, R10, RZ ;  /* 0x0000000a09047224 */ /* 0x008fe400078e02ff */
[----:B------:R-:W-:Y:S02]  /*1230*/  IMAD R9, R11, R7, R136 ;  /* 0x000000070b097224 */ /* 0x000fe400078e0288 */
[C---:B------:R-:W-:Y:S02]  /*1240*/  IMAD R2, R8.reuse, R16, R4 ;  /* 0x0000001008027224 */ /* 0x040fe400078e0204 */
[----:B------:R-:W-:Y:S01]  /*1250*/  IMAD.WIDE.U32 R4, R8, R10, RZ ;  /* 0x0000000a08047225 */ /* 0x000fe200078e00ff */
[----:B------:R-:W-:-:S03]  /*1260*/  SHF.R.S32.HI R8, RZ, 0x1f, R9 ;  /* 0x0000001fff087819 */ /* 0x000fc60000011409 */
[----:B------:R-:W-:Y:S02]  /*1270*/  IMAD.IADD R5, R5, 0x1, R2 ;  /* 0x0000000105057824 */ /* 0x000fe400078e0202 */
[----:B------:R-:W-:Y:S02]  /*1280*/  IMAD R2, R249, R9, RZ ;  /* 0x00000009f9027224 */ /* 0x000fe400078e02ff */
[----:B------:R-:W-:-:S04]  /*1290*/  IMAD.WIDE.U32 R4, R9, R248, R4 ;  /* 0x000000f809047225 */ /* 0x000fc800078e0004 */
[----:B------:R-:W-:Y:S02]  /*12a0*/  IMAD R2, R248, R8, R2 ;  /* 0x00000008f8027224 */ /* 0x000fe400078e0202 */
[----:B------:R-:W-:Y:S02]  /*12b0*/  IMAD R11, R15, R10, RZ ;  /* 0x0000000a0f0b7224 */ /* 0x000fe400078e02ff */
[----:B------:R-:W-:Y:S02]  /*12c0*/  IMAD.IADD R5, R5, 0x1, R2 ;  /* 0x0000000105057824 */ /* 0x000fe400078e0202 */
[----:B------:R-:W-:Y:S02]  /*12d0*/  IMAD R2, R13, R0, RZ ;  /* 0x000000000d027224 */ /* 0x000fe400078e02ff */
[----:B------:R-:W-:-:S04]  /*12e0*/  IMAD.WIDE.U32 R4, R0, R12, R4 ;  /* 0x0000000c00047225 */ /* 0x000fc800078e0004 */
[----:B------:R-:W-:Y:S02]  /*12f0*/  IMAD R2, R12, R6, R2 ;  /* 0x000000060c027224 */ /* 0x000fe400078e0202 */
[----:B------:R-:W-:-:S04]  /*1300*/  IMAD.WIDE.U32 R6, R14, R10, RZ ;  /* 0x0000000a0e067225 */ /* 0x000fc800078e00ff */
[----:B------:R-:W-:Y:S01]  /*1310*/  IMAD R0, R14, R16, R11 ;  /* 0x000000100e007224 */ /* 0x000fe200078e020b */
[----:B------:R-:W-:Y:S01]  /*1320*/  IADD3 R25, PT, PT, R5, R2, RZ ;  /* 0x0000000205197210 */ /* 0x000fe20007ffe0ff */
[----:B------:R-:W-:Y:S01]  /*1330*/  IMAD.MOV.U32 R24, RZ, RZ, R4 ;  /* 0x000000ffff187224 */ /* 0x000fe200078e0004 */
[----:B------:R-:W-:Y:S02]  /*1340*/  MOV R12, R6 ;  /* 0x00000006000c7202 */ /* 0x000fe40000000f00 */
[----:B------:R-:W-:Y:S01]  /*1350*/  IADD3 R19, PT, PT, R7, R0, RZ ;  /* 0x0000000007137210 */ /* 0x000fe20007ffe0ff */
[----:B------:R-:W-:Y:S05]  /*1360*/  BRA `(.L_x_527) ;  /* 0x0000000400447947 */ /* 0x000fea0003800000 */
.L_x_526:
[----:B------:R-:W3:Y:S01]  /*1370*/  LD.E R18, desc[UR4][R168.64+0x68] ;  /* 0x00006804a8127980 */ /* 0x000ee2000c101900 */
[----:B------:R-:W-:-:S03]  /*1380*/  ISETP.NE.AND P2, PT, R13, -0x1, PT ;  /* 0xffffffff0d00780c */ /* 0x000fc60003f45270 */
[----:B------:R-:W4:Y:S01]  /*1390*/  LD.E.64 R248, desc[UR4][R168.64+0x38] ;  /* 0x00003804a8f87980 */ /* 0x000f22000c101b00 */
[----:B------:R-:W-:Y:S01]  /*13a0*/  MOV R80, R168 ;  /* 0x000000a800507202 */ /* 0x000fe20000000f00 */
[----:B------:R-:W-:Y:S02]  /*13b0*/  IMAD.MOV.U32 R81, RZ, RZ, R169 ;  /* 0x000000ffff517224 */ /* 0x000fe400078e00a9 */
[----:B------:R1:W5:Y:S04]  /*13c0*/  LD.E.64 R26, desc[UR4][R168.64+0x58] ;  /* 0x00005804a81a7980 */ /* 0x000368000c101b00 */
[----:B------:R-:W4:Y:S04]  /*13d0*/  LD.E.64 R82, desc[UR4][R80.64+0x40] ;  /* 0x0000400450527980 */ /* 0x000f28000c101b00 */
[----:B------:R-:W4:Y:S04]  /*13e0*/  @!P2 LD.E.64 R6, desc[UR4][R168.64+0x20] ;  /* 0x00002004a806a980 */ /* 0x000f28000c101b00 */
[----:B------:R-:W4:Y:S04]  /*13f0*/  @!P2 LD.E.64 R14, desc[UR4][R168.64+0x28] ;  /* 0x00002804a80ea980 */ /* 0x000f28000c101b00 */
[----:B------:R-:W4:Y:S01]  /*1400*/  LD.E.64 R16, desc[UR4][R80.64+0x50] ;  /* 0x0000500450107980 */ /* 0x000f22000c101b00 */
[----:B--2---:R-:W-:-:S02]  /*1410*/  IABS R12, R30 ;  /* 0x0000001e000c7213 */ /* 0x004fc40000000000 */
[----:B------:R-:W-:Y:S02]  /*1420*/  LEA R136, R243, 0xffffff00, 0x8 ;  /* 0xffffff00f3887811 */ /* 0x000fe400078e40ff */
[----:B------:R-:W-:Y:S02]  /*1430*/  CS2R R236, SRZ ;  /* 0x0000000000ec7805 */ /* 0x000fe4000001ff00 */
[----:B---3--:R-:W-:-:S04]  /*1440*/  IABS R0, R18 ;  /* 0x0000001200007213 */ /* 0x008fc80000000000 */
[----:B------:R-:W-:-:S04]  /*1450*/  MOV R9, R0 ;  /* 0x0000000000097202 */ /* 0x000fc80000000f00 */
[----:B-1----:R-:W1:Y:S08]  /*1460*/  I2F.RP R4, R9 ;  /* 0x0000000900047306 */ /* 0x002e700000209400 */
[----:B-1----:R-:W1:Y:S02]  /*1470*/  MUFU.RCP R4, R4 ;  /* 0x0000000400047308 */ /* 0x002e640000001000 */
[----:B-1----:R-:W-:-:S06]  /*1480*/  VIADD R4, R4, 0xffffffe ;  /* 0x0ffffffe04047836 */ /* 0x002fcc0000000000 */
[----:B------:R-:W1:Y:S01]  /*1490*/  F2I.FTZ.U32.TRUNC.NTZ R5, R4 ;  /* 0x0000000400057305 */ /* 0x000e62000021f000 */
[----:B------:R-:W-:Y:S02]  /*14a0*/  IABS R8, R18 ;  /* 0x0000001200087213 */ /* 0x000fe40000000000 */
[----:B-1----:R-:W-:Y:S01]  /*14b0*/  IADD3 R0, PT, PT, RZ, -R5, RZ ;  /* 0x80000005ff007210 */ /* 0x002fe20007ffe0ff */
[----:B------:R-:W-:-:S04]  /*14c0*/  IMAD.MOV.U32 R4, RZ, RZ, RZ ;  /* 0x000000ffff047224 */ /* 0x000fc800078e00ff */
[----:B------:R-:W-:-:S04]  /*14d0*/  IMAD R0, R0, R9, RZ ;  /* 0x0000000900007224 */ /* 0x000fc800078e02ff */
[----:B------:R-:W-:Y:S01]  /*14e0*/  IMAD.HI.U32 R2, R5, R0, R4 ;  /* 0x0000000005027227 */ /* 0x000fe200078e0004 */
[----:B------:R-:W-:Y:S02]  /*14f0*/  MOV R4, R12 ;  /* 0x0000000c00047202 */ /* 0x000fe40000000f00 */
[----:B------:R-:W-:-:S03]  /*1500*/  IADD3 R0, PT, PT, RZ, -R8, RZ ;  /* 0x80000008ff007210 */ /* 0x000fc60007ffe0ff */
[----:B------:R-:W-:-:S04]  /*1510*/  IMAD.HI.U32 R2, R2, R4, RZ ;  /* 0x0000000402027227 */ /* 0x000fc800078e00ff */
[----:B------:R-:W-:-:S05]  /*1520*/  IMAD R0, R2, R0, R4 ;  /* 0x0000000002007224 */ /* 0x000fca00078e0204 */
[----:B------:R-:W-:Y:S01]  /*1530*/  ISETP.GT.U32.AND P1, PT, R9, R0, PT ;  /* 0x000000000900720c */ /* 0x000fe20003f24070 */
[----:B----4-:R-:W-:Y:S01]  /*1540*/  @!P2 IMAD R4, R249, R11, RZ ;  /* 0x0000000bf904a224 */ /* 0x010fe200078e02ff */
[----:B------:R-:W-:-:S05]  /*1550*/  @!P2 SHF.R.S32.HI R5, RZ, 0x1f, R11 ;  /* 0x0000001fff05a819 */ /* 0x000fca000001140b */
[----:B------:R-:W-:Y:S02]  /*1560*/  @!P2 IMAD R8, R5, R248, R4 ;  /* 0x000000f80508a224 */ /* 0x000fe400078e0204 */
[----:B------:R-:W-:Y:S01]  /*1570*/  @!P2 IMAD.WIDE.U32 R4, R248, R11, RZ ;  /* 0x0000000bf804a225 */ /* 0x000fe200078e00ff */
[----:B-----5:R-:W-:-:S03]  /*1580*/  @!P2 SHF.R.S32.HI R12, RZ, 0x1f, R10 ;  /* 0x0000001fff0ca819 */ /* 0x020fc6000001140a */
[----:B------:R-:W-:Y:S01]  /*1590*/  @!P1 IADD3 R0, PT, PT, R0, -R9, RZ ;  /* 0x8000000900009210 */ /* 0x000fe20007ffe0ff */
[----:B------:R-:W-:Y:S01]  /*15a0*/  @!P2 IMAD.IADD R5, R5, 0x1, R8 ;  /* 0x000000010505a824 */ /* 0x000fe200078e0208 */
[----:B------:R-:W-:Y:S01]  /*15b0*/  @P2 IADD3 R8, PT, PT, R11, R13, RZ ;  /* 0x0000000d0b082210 */ /* 0x000fe20007ffe0ff */
[----:B------:R-:W-:Y:S01]  /*15c0*/  @!P2 IMAD R7, R7, R10, RZ ;  /* 0x0000000a0707a224 */ /* 0x000fe200078e02ff */
[----:B------:R-:W-:Y:S02]  /*15d0*/  ISETP.GE.U32.AND P3, PT, R0, R9, PT ;  /* 0x000000090000720c */ /* 0x000fe40003f66070 */
[----:B------:R-:W-:Y:S01]  /*15e0*/  LOP3.LUT R0, R30, R18, RZ, 0x3c, !PT ;  /* 0x000000121e007212 */ /* 0x000fe200078e3cff */
[C---:B------:R-:W-:Y:S02]  /*15f0*/  @!P2 IMAD R12, R6.reuse, R12, R7 ;  /* 0x0000000c060ca224 */ /* 0x040fe400078e0207 */
[----:B------:R-:W-:Y:S01]  /*1600*/  @!P2 IMAD.WIDE.U32 R6, R6, R10, R4 ;  /* 0x0000000a0606a225 */ /* 0x000fe200078e0004 */
[----:B------:R-:W-:-:S03]  /*1610*/  ISETP.GE.AND P0, PT, R0, RZ, PT ;  /* 0x000000ff0000720c */ /* 0x000fc60003f06270 */
[----:B------:R-:W-:Y:S01]  /*1620*/  @P2 IMAD.WIDE.U32 R4, R248, R8, RZ ;  /* 0x00000008f8042225 */ /* 0x000fe200078e00ff */
[----:B------:R-:W-:-:S03]  /*1630*/  @!P2 SHF.R.S32.HI R0, RZ, 0x1f, R11 ;  /* 0x0000001fff00a819 */ /* 0x000fc6000001140b */
[----:B------:R-:W-:Y:S01]  /*1640*/  @!P1 VIADD R2, R2, 0x1 ;  /* 0x0000000102029836 */ /* 0x000fe20000000000 */
[----:B------:R-:W-:Y:S01]  /*1650*/  ISETP.NE.AND P1, PT, R18, RZ, PT ;  /* 0x000000ff1200720c */ /* 0x000fe20003f25270 */
[----:B------:R-:W-:Y:S01]  /*1660*/  @P2 IMAD R9, R249, R8, RZ ;  /* 0x00000008f9092224 */ /* 0x000fe200078e02ff */
[----:B------:R-:W-:Y:S01]  /*1670*/  @P2 MOV R6, R4 ;  /* 0x0000000400062202 */ /* 0x000fe20000000f00 */
[----:B------:R-:W-:Y:S01]  /*1680*/  @!P2 IMAD R4, R83, R11, RZ ;  /* 0x0000000b5304a224 */ /* 0x000fe200078e02ff */
[----:B------:R-:W-:Y:S01]  /*1690*/  @P3 IADD3 R2, PT, PT, R2, 0x1, RZ ;  /* 0x0000000102023810 */ /* 0x000fe20007ffe0ff */
[----:B------:R-:W-:Y:S01]  /*16a0*/  @!P2 IMAD.IADD R7, R7, 0x1, R12 ;  /* 0x000000010707a824 */ /* 0x000fe200078e020c */
[----:B------:R-:W-:Y:S01]  /*16b0*/  @P2 IADD3 R7, PT, PT, R5, R9, RZ ;  /* 0x0000000905072210 */ /* 0x000fe20007ffe0ff */
[----:B------:R-:W-:Y:S01]  /*16c0*/  @!P2 IMAD R8, R0, R82, R4 ;  /* 0x000000520008a224 */ /* 0x000fe200078e0204 */
[----:B------:R-:W-:Y:S01]  /*16d0*/  MOV R0, R2 ;  /* 0x0000000200007202 */ /* 0x000fe20000000f00 */
[----:B------:R-:W-:-:S03]  /*16e0*/  @!P2 IMAD.WIDE.U32 R4, R82, R11, RZ ;  /* 0x0000000b5204a225 */ /* 0x000fc600078e00ff */
[----:B------:R-:W-:Y:S01]  /*16f0*/  @!P0 IADD3 R0, PT, PT, -R0, RZ, RZ ;  /* 0x000000ff00008210 */ /* 0x000fe20007ffe1ff */
[----:B------:R-:W-:Y:S01]  /*1700*/  IMAD R9, R249, R136, RZ ;  /* 0x00000088f9097224 */ /* 0x000fe200078e02ff */
[----:B------:R-:W-:Y:S01]  /*1710*/  @!P1 LOP3.LUT R0, RZ, R18, RZ, 0x33, !PT ;  /* 0x00000012ff009212 */ /* 0x000fe200078e33ff */
[----:B------:R-:W-:Y:S01]  /*1720*/  IMAD.WIDE.U32 R6, R248, R136, R6 ;  /* 0x00000088f8067225 */ /* 0x000fe200078e0006 */
[----:B------:R-:W-:Y:S02]  /*1730*/  @!P2 SHF.R.S32.HI R2, RZ, 0x1f, R10 ;  /* 0x0000001fff02a819 */ /* 0x000fe4000001140a */
[----:B------:R-:W-:Y:S01]  /*1740*/  @P2 IADD3 R11, PT, PT, R11, R13, RZ ;  /* 0x0000000d0b0b2210 */ /* 0x000fe20007ffe0ff */
[----:B------:R-:W-:Y:S01]  /*1750*/  @!P2 IMAD.IADD R5, R5, 0x1, R8 ;  /* 0x000000010505a824 */ /* 0x000fe200078e0208 */
[----:B------:R-:W-:Y:S01]  /*1760*/  SHF.R.S32.HI R13, RZ, 0x1f, R0 ;  /* 0x0000001fff0d7819 */ /* 0x000fe20000011400 */
[----:B------:R-:W-:Y:S02]  /*1770*/  @!P2 IMAD R8, R15, R10, RZ ;  /* 0x0000000a0f08a224 */ /* 0x000fe400078e02ff */
[----:B------:R-:W-:-:S02]  /*1780*/  IMAD.IADD R7, R7, 0x1, R9 ;  /* 0x0000000107077824 */ /* 0x000fc400078e0209 */
[----:B------:R-:W-:Y:S02]  /*1790*/  IMAD R12, R17, R0, RZ ;  /* 0x00000000110c7224 */ /* 0x000fe400078e02ff */
[C---:B------:R-:W-:Y:S02]  /*17a0*/  @!P2 IMAD R2, R14.reuse, R2, R8 ;  /* 0x000000020e02a224 */ /* 0x040fe400078e0208 */
[----:B------:R-:W-:-:S04]  /*17b0*/  @!P2 IMAD.WIDE.U32 R8, R14, R10, R4 ;  /* 0x0000000a0e08a225 */ /* 0x000fc800078e0004 */
[----:B------:R-:W-:-:S04]  /*17c0*/  IMAD.WIDE.U32 R6, R16, R0, R6 ;  /* 0x0000000010067225 */ /* 0x000fc800078e0006 */
[----:B------:R-:W-:Y:S02]  /*17d0*/  IMAD R13, R16, R13, R12 ;  /* 0x0000000d100d7224 */ /* 0x000fe400078e020c */
[-C--:B------:R-:W-:Y:S02]  /*17e0*/  @P2 IMAD R0, R83, R11.reuse, RZ ;  /* 0x0000000b53002224 */ /* 0x080fe400078e02ff */
[----:B------:R-:W-:Y:S01]  /*17f0*/  @P2 IMAD.WIDE.U32 R4, R82, R11, RZ ;  /* 0x0000000b52042225 */ /* 0x000fe200078e00ff */
[----:B------:R-:W-:Y:S02]  /*1800*/  @!P2 IADD3 R19, PT, PT, R9, R2, RZ ;  /* 0x000000020913a210 */ /* 0x000fe40007ffe0ff */
[----:B------:R-:W-:Y:S01]  /*1810*/  @!P2 MOV R12, R8 ;  /* 0x00000008000ca202 */ /* 0x000fe20000000f00 */
[----:B------:R-:W-:Y:S01]  /*1820*/  IMAD.MOV.U32 R24, RZ, RZ, R6 ;  /* 0x000000ffff187224 */ /* 0x000fe200078e0006 */
[----:B------:R-:W-:Y:S01]  /*1830*/  IADD3 R25, PT, PT, R7, R13, RZ ;  /* 0x0000000d07197210 */ /* 0x000fe20007ffe0ff */
[----:B------:R-:W-:Y:S01]  /*1840*/  @P2 IMAD.MOV.U32 R12, RZ, RZ, R4 ;  /* 0x000000ffff0c2224 */ /* 0x000fe200078e0004 */
[----:B------:R-:W-:-:S02]  /*1850*/  @P2 IADD3 R19, PT, PT, R5, R0, RZ ;  /* 0x0000000005132210 */ /* 0x000fc40007ffe0ff */
[----:B------:R-:W-:Y:S02]  /*1860*/  MOV R8, RZ ;  /* 0x000000ff00087202 */ /* 0x000fe40000000f00 */
[----:B------:R-:W-:Y:S02]  /*1870*/  MOV R9, R136 ;  /* 0x0000008800097202 */ /* 0x000fe40000000f00 */
.L_x_527:
[----:B------:R-:W-:Y:S05]  /*1880*/  BSYNC.RECONVERGENT B0 ;  /* 0x0000000000007941 */ /* 0x000fea0003800200 */
.L_x_525:
[----:B------:R-:W-:Y:S01]  /*1890*/  ISETP.NE.AND P1, PT, R252, -0x1, PT ;  /* 0xfffffffffc00780c */ /* 0x000fe20003f25270 */
[----:B------:R-:W2:Y:S04]  /*18a0*/  LD.E.64 R16, desc[UR4][R168.64+0x30] ;  /* 0x00003004a8107980 */ /* 0x000ea8000c101b00 */
[----:B------:R-:W3:Y:S04]  /*18b0*/  LD.E.64 R20, desc[UR4][R168.64+0x48] ;  /* 0x00004804a8147980 */ /* 0x000ee8000c101b00 */
[----:B------:R-:W4:Y:S04]  /*18c0*/  LD.E.64 R22, desc[UR4][R168.64+0x8] ;  /* 0x00000804a8167980 */ /* 0x000f28000c101b00 */
[----:B------:R-:W5:Y:S04]  /*18d0*/  @!P1 LD.E.64 R10, desc[UR4][R168.64+0x18] ;  /* 0x00001804a80a9980 */ /* 0x000f68000c101b00 */
[----:B------:R-:W4:Y:S01]  /*18e0*/  LD.E.64 R14, desc[UR4][R80.64] ;  /* 0x00000004500e7980 */ /* 0x000f22000c101b00 */
[----:B------:R-:W-:-:S03]  /*18f0*/  IABS R6, R18 ;  /* 0x0000001200067213 */ /* 0x000fc60000000000 */
[----:B------:R-:W4:Y:S01]  /*1900*/  LD.E.64 R40, desc[UR4][R168.64+0x10] ;  /* 0x00001004a8287980 */ /* 0x000f22000c101b00 */
[----:B------:R-:W1:Y:S08]  /*1910*/  I2F.RP R4, R6 ;  /* 0x0000000600047306 */ /* 0x000e700000209400 */
[----:B-1----:R-:W1:Y:S02]  /*1920*/  MUFU.RCP R4, R4 ;  /* 0x0000000400047308 */ /* 0x002e640000001000 */
[----:B-1----:R-:W-:-:S06]  /*1930*/  VIADD R4, R4, 0xffffffe ;  /* 0x0ffffffe04047836 */ /* 0x002fcc0000000000 */
[----:B------:R-:W1:Y:S01]  /*1940*/  F2I.FTZ.U32.TRUNC.NTZ R5, R4 ;  /* 0x0000000400057305 */ /* 0x000e62000021f000 */
[----:B------:R-:W-:Y:S02]  /*1950*/  IABS R2, R18 ;  /* 0x0000001200027213 */ /* 0x000fe40000000000 */
[----:B------:R-:W-:Y:S01]  /*1960*/  IABS R7, R30 ;  /* 0x0000001e00077213 */ /* 0x000fe20000000000 */
[----:B-1----:R-:W-:Y:S02]  /*1970*/  IMAD.MOV R0, RZ, RZ, -R5 ;  /* 0x000000ffff007224 */ /* 0x002fe400078e0a05 */
[----:B------:R-:W-:Y:S02]  /*1980*/  IMAD.MOV.U32 R4, RZ, RZ, RZ ;  /* 0x000000ffff047224 */ /* 0x000fe400078e00ff */
[----:B------:R-:W-:-:S04]  /*1990*/  IMAD R0, R0, R6, RZ ;  /* 0x0000000600007224 */ /* 0x000fc800078e02ff */
[----:B------:R-:W-:-:S04]  /*19a0*/  IMAD.HI.U32 R4, R5, R0, R4 ;  /* 0x0000000005047227 */ /* 0x000fc800078e0004 */
[----:B------:R-:W-:Y:S02]  /*19b0*/  IMAD.MOV R0, RZ, RZ, -R2 ;  /* 0x000000ffff007224 */ /* 0x000fe400078e0a02 */
[----:B------:R-:W-:Y:S02]  /*19c0*/  IMAD.MOV.U32 R5, RZ, RZ, R7 ;  /* 0x000000ffff057224 */ /* 0x000fe400078e0007 */
[----:B------:R-:W-:Y:S02]  /*19d0*/  IMAD.MOV.U32 R2, RZ, RZ, R0 ;  /* 0x000000ffff027224 */ /* 0x000fe400078e0000 */
[----:B------:R-:W-:-:S04]  /*19e0*/  IMAD.HI.U32 R0, R4, R5, RZ ;  /* 0x0000000504007227 */ /* 0x000fc800078e00ff */
[----:B------:R-:W-:-:S05]  /*19f0*/  IMAD R2, R0, R2, R5 ;  /* 0x0000000200027224 */ /* 0x000fca00078e0205 */
[----:B------:R-:W-:Y:S02]  /*1a00*/  ISETP.GT.U32.AND P2, PT, R6, R2, PT ;  /* 0x000000020600720c */ /* 0x000fe40003f44070 */
[----:B------:R-:W-:Y:S01]  /*1a10*/  LOP3.LUT R4, R30, R18, RZ, 0x3c, !PT ;  /* 0x000000121e047212 */ /* 0x000fe200078e3cff */
[----:B------:R-:W-:-:S10]  /*1a20*/  IMAD.SHL.U32 R233, R232, 0x8, RZ ;  /* 0x00000008e8e97824 */ /* 0x000fd400078e00ff */
[----:B------:R-:W-:Y:S01]  /*1a30*/  @!P2 IMAD.IADD R2, R2, 0x1, -R6 ;  /* 0x000000010202a824 */ /* 0x000fe200078e0a06 */
[----:B------:R-:W-:-:S04]  /*1a40*/  ISETP.GE.AND P3, PT, R4, RZ, PT ;  /* 0x000000ff0400720c */ /* 0x000fc80003f66270 */
[----:B------:R-:W-:Y:S01]  /*1a50*/  ISETP.GE.U32.AND P0, PT, R2, R6, PT ;  /* 0x000000060200720c */ /* 0x000fe20003f06070 */
[-C--:B------:R-:W-:Y:S01]  /*1a60*/  IMAD R2, R8, R82.reuse, RZ ;  /* 0x0000005208027224 */ /* 0x080fe200078e02ff */
[----:B------:R-:W-:Y:S01]  /*1a70*/  ISETP.NE.AND P4, PT, R18, RZ, PT ;  /* 0x000000ff1200720c */ /* 0x000fe20003f85270 */
[----:B------:R-:W-:Y:S01]  /*1a80*/  IMAD.WIDE.U32 R4, R9, R82, RZ ;  /* 0x0000005209047225 */ /* 0x000fe200078e00ff */
[----:B------:R-:W-:-:S03]  /*1a90*/  LOP3.LUT R229, R233, 0x38, RZ, 0xc0, !PT ;  /* 0x00000038e9e57812 */ /* 0x000fc600078ec0ff */
[----:B------:R-:W-:Y:S02]  /*1aa0*/  @!P2 VIADD R0, R0, 0x1 ;  /* 0x000000010000a836 */ /* 0x000fe40000000000 */
[----:B------:R-:W-:-:S04]  /*1ab0*/  IMAD R2, R9, R83, R2 ;  /* 0x0000005309027224 */ /* 0x000fc800078e0202 */
[----:B------:R-:W-:Y:S01]  /*1ac0*/  @P0 VIADD R0, R0, 0x1 ;  /* 0x0000000100000836 */ /* 0x000fe20000000000 */
[----:B------:R-:W-:Y:S01]  /*1ad0*/  IADD3 R12, P2, P0, R4, R12, R229 ;  /* 0x0000000c040c7210 */ /* 0x000fe2000785e0e5 */
[----:B------:R-:W-:Y:S02]  /*1ae0*/  IMAD.IADD R13, R5, 0x1, R2 ;  /* 0x00000001050d7824 */ /* 0x000fe400078e0202 */
[----:B------:R-:W-:Y:S01]  /*1af0*/  @!P3 IMAD.MOV R0, RZ, RZ, -R0 ;  /* 0x000000ffff00b224 */ /* 0x000fe200078e0a00 */
[----:B------:R-:W-:Y:S02]  /*1b00*/  @!P4 LOP3.LUT R0, RZ, R18, RZ, 0x33, !PT ;  /* 0x00000012ff00c212 */ /* 0x000fe400078e33ff */
[----:B------:R-:W-:Y:S01]  /*1b10*/  LOP3.LUT R7, R233, 0x1c0, RZ, 0xc0, !PT ;  /* 0x000001c0e9077812 */ /* 0x000fe200078ec0ff */
[----:B------:R-:W-:Y:S01]  /*1b20*/  IMAD.IADD R34, R28, 0x1, -R29 ;  /* 0x000000011c227824 */ /* 0x000fe200078e0a1d */
[----:B------:R-:W-:Y:S01]  /*1b30*/  IADD3.X R19, PT, PT, R13, R19, RZ, P2, P0 ;  /* 0x000000130d137210 */ /* 0x000fe200017e04ff */
[----:B------:R-:W1:Y:S01]  /*1b40*/  S2UR UR6, SR_CgaCtaId ;  /* 0x00000000000679c3 */ /* 0x000e620000008800 */
[----:B------:R-:W-:-:S02]  /*1b50*/  UMOV UR7, 0x400 ;  /* 0x0000040000077882 */ /* 0x000fc40000000000 */
[----:B------:R4:W-:Y:S01]  /*1b60*/  STL [R1], R34 ;  /* 0x0000002201007387 */ /* 0x0009e20000100800 */
[----:B-1----:R-:W-:-:S06]  /*1b70*/  ULEA UR6, UR6, UR7, 0x18 ;  /* 0x0000000706067291 */ /* 0x002fcc000f8ec0ff */
[----:B------:R-:W-:Y:S02]  /*1b80*/  IMAD.U32 R230, RZ, RZ, UR6 ;  /* 0x00000006ffe67e24 */ /* 0x000fe4000f8e00ff */
[----:B--2---:R-:W-:-:S04]  /*1b90*/  @P1 IMAD.WIDE.U32 R4, R16, R252, RZ ;  /* 0x000000fc10041225 */ /* 0x004fc800078e00ff */
[----:B------:R-:W-:Y:S02]  /*1ba0*/  @P1 IMAD R2, R17, R252, RZ ;  /* 0x000000fc11021224 */ /* 0x000fe400078e02ff */
[-C--:B-----5:R-:W-:Y:S02]  /*1bb0*/  @!P1 IMAD R6, R11, R32.reuse, RZ ;  /* 0x000000200b069224 */ /* 0x0a0fe400078e02ff */
[----:B------:R-:W-:-:S04]  /*1bc0*/  @!P1 IMAD.WIDE.U32 R8, R10, R32, RZ ;  /* 0x000000200a089225 */ /* 0x000fc800078e00ff */
[----:B------:R-:W-:Y:S02]  /*1bd0*/  @P1 IMAD.MOV.U32 R8, RZ, RZ, R4 ;  /* 0x000000ffff081224 */ /* 0x000fe400078e0004 */
[----:B------:R-:W-:Y:S01]  /*1be0*/  @!P1 IMAD.IADD R6, R9, 0x1, R6 ;  /* 0x0000000109069824 */ /* 0x000fe200078e0206 */
[----:B------:R-:W-:Y:S01]  /*1bf0*/  SHF.R.S32.HI R9, RZ, 0x1f, R0 ;  /* 0x0000001fff097819 */ /* 0x000fe20000011400 */
[----:B------:R-:W-:Y:S01]  /*1c00*/  @P1 IMAD.IADD R6, R5, 0x1, R2 ;  /* 0x0000000105061824 */ /* 0x000fe200078e0202 */
[----:B------:R-:W-:Y:S01]  /*1c10*/  LOP3.LUT R2, R7, 0x38, R232, 0xf8, !PT ;  /* 0x0000003807027812 */ /* 0x000fe200078ef8e8 */
[----:B------:R-:W-:Y:S01]  /*1c20*/  IMAD.WIDE.U32 R4, R26, R0, RZ ;  /* 0x000000001a047225 */ /* 0x000fe200078e00ff */
[----:B------:R-:W-:-:S03]  /*1c30*/  IADD3 R8, P3, PT, R229, R8, RZ ;  /* 0x00000008e5087210 */ /* 0x000fc60007f7e0ff */
[----:B------:R-:W-:Y:S01]  /*1c40*/  IMAD R7, R27, R0, RZ ;  /* 0x000000001b077224 */ /* 0x000fe200078e02ff */
[----:B------:R-:W-:Y:S02]  /*1c50*/  LOP3.LUT R2, R2, R229, RZ, 0x3c, !PT ;  /* 0x000000e502027212 */ /* 0x000fe400078e3cff */
[----:B------:R-:W-:Y:S01]  /*1c60*/  IADD3 R28, P2, PT, R12, R4, RZ ;  /* 0x000000040c1c7210 */ /* 0x000fe20007f5e0ff */
[----:B------:R-:W-:Y:S01]  /*1c70*/  IMAD R0, R9, R26, R7 ;  /* 0x0000001a09007224 */ /* 0x000fe200078e0207 */
[----:B------:R-:W-:Y:S01]  /*1c80*/  SHF.R.U32.HI R4, RZ, 0x3, R232 ;  /* 0x00000003ff047819 */ /* 0x000fe200000116e8 */
[----:B------:R-:W-:Y:S01]  /*1c90*/  IMAD.X R9, RZ, RZ, R6, P3 ;  /* 0x000000ffff097224 */ /* 0x000fe200018e0606 */
[----:B------:R-:W-:Y:S01]  /*1ca0*/  LOP3.LUT R233, R2, 0x1e00, R233, 0xf8, !PT ;  /* 0x00001e0002e97812 */ /* 0x000fe200078ef8e9 */
[----:B---3--:R-:W-:Y:S01]  /*1cb0*/  IMAD R2, R21, R30, RZ ;  /* 0x0000001e15027224 */ /* 0x008fe200078e02ff */
[----:B------:R-:W-:Y:S01]  /*1cc0*/  IADD3 R10, P0, PT, R229, R24, RZ ;  /* 0x00000018e50a7210 */ /* 0x000fe20007f1e0ff */
[----:B------:R-:W-:-:S04]  /*1cd0*/  IMAD.WIDE.U32 R8, R20, R30, R8 ;  /* 0x0000001e14087225 */ /* 0x000fc800078e0008 */
[C---:B------:R-:W-:Y:S02]  /*1ce0*/  VIADD R30, R4.reuse, 0x20 ;  /* 0x00000020041e7836 */ /* 0x040fe40000000000 */
[C---:B------:R-:W-:Y:S02]  /*1cf0*/  VIADD R32, R4.reuse, 0x10 ;  /* 0x0000001004207836 */ /* 0x040fe40000000000 */
[----:B------:R-:W-:Y:S02]  /*1d00*/  VIADD R33, R4, 0x30 ;  /* 0x0000003004217836 */ /* 0x000fe40000000000 */
[----:B------:R-:W-:Y:S01]  /*1d10*/  IMAD.X R11, RZ, RZ, R25, P0 ;  /* 0x000000ffff0b7224 */ /* 0x000fe200000e0619 */
[-C--:B------:R-:W-:Y:S01]  /*1d20*/  ISETP.GE.AND P0, PT, R30, R34.reuse, PT ;  /* 0x000000221e00720c */ /* 0x080fe20003f06270 */
[----:B------:R-:W-:Y:S01]  /*1d30*/  IMAD.IADD R18, R5, 0x1, R0 ;  /* 0x0000000105127824 */ /* 0x000fe200078e0200 */
[-C--:B------:R-:W-:Y:S02]  /*1d40*/  ISETP.GE.AND P5, PT, R32, R34.reuse, PT ;  /* 0x000000222000720c */ /* 0x080fe40003fa6270 */
[-C--:B------:R-:W-:Y:S01]  /*1d50*/  ISETP.GE.AND P4, PT, R33, R34.reuse, PT ;  /* 0x000000222100720c */ /* 0x080fe20003f86270 */
[----:B------:R-:W-:Y:S01]  /*1d60*/  IMAD.MOV.U32 R5, RZ, RZ, RZ ;  /* 0x000000ffff057224 */ /* 0x000fe200078e00ff */
[----:B------:R-:W-:Y:S01]  /*1d70*/  ISETP.GE.AND P3, PT, R4, R34, PT ;  /* 0x000000220400720c */ /* 0x000fe20003f66270 */
[----:B------:R-:W-:-:S02]  /*1d80*/  IMAD R0, R249, R4, RZ ;  /* 0x00000004f9007224 */ /* 0x000fc400078e02ff */
[----:B------:R-:W-:-:S04]  /*1d90*/  IMAD.WIDE.U32 R10, R4, R248, R10 ;  /* 0x000000f8040a7225 */ /* 0x000fc800078e000a */
[----:B------:R-:W-:Y:S01]  /*1da0*/  IMAD.WIDE.U32 R12, R31, 0x40, R4 ;  /* 0x000000401f0c7825 */ /* 0x000fe200078e0004 */
[----:B----4-:R-:W-:-:S03]  /*1db0*/  LEA R240, P6, R10, R22, 0x1 ;  /* 0x000000160af07211 */ /* 0x010fc600078c08ff */
[----:B------:R-:W-:Y:S02]  /*1dc0*/  IMAD.IADD R0, R11, 0x1, R0 ;  /* 0x000000010b007824 */ /* 0x000fe400078e0200 */
[----:B------:R-:W-:Y:S02]  /*1dd0*/  @!P1 IMAD.MOV.U32 R6, RZ, RZ, R16 ;  /* 0x000000ffff069224 */ /* 0x000fe400078e0010 */
[----:B------:R-:W-:Y:S02]  /*1de0*/  IMAD.IADD R9, R9, 0x1, R2 ;  /* 0x0000000109097824 */ /* 0x000fe400078e0202 */
[----:B------:R-:W-:Y:S01]  /*1df0*/  IMAD.X R29, R19, 0x1, R18, P2 ;  /* 0x00000001131d7824 */ /* 0x000fe200010e0612 */
[----:B------:R-:W-:Y:S01]  /*1e00*/  @!P0 IADD3 R2, P2, PT, R12, 0x20, RZ ;  /* 0x000000200c028810 */ /* 0x000fe20007f5e0ff */
[----:B------:R-:W-:Y:S01]  /*1e10*/  @P1 IMAD.MOV.U32 R6, RZ, RZ, R16 ;  /* 0x000000ffff061224 */ /* 0x000fe200078e0010 */
[----:B------:R-:W-:Y:S01]  /*1e20*/  LEA.HI.X R239, R10, R23, R0, 0x1, P6 ;  /* 0x000000170aef7211 */ /* 0x000fe200030f0c00 */
[--C-:B------:R-:W-:Y:S01]  /*1e30*/  @!P1 IMAD.MOV.U32 R7, RZ, RZ, R17.reuse ;  /* 0x000000ffff079224 */ /* 0x100fe200078e0011 */
[C---:B------:R-:W-:Y:S01]  /*1e40*/  @!P5 IADD3 R0, P6, PT, R12.reuse, 0x10, RZ ;  /* 0x000000100c00d810 */ /* 0x040fe20007fde0ff */
[----:B------:R-:W-:Y:S01]  /*1e50*/  @P1 IMAD.MOV.U32 R7, RZ, RZ, R17 ;  /* 0x000000ffff071224 */ /* 0x000fe200078e0011 */
[----:B------:R-:W-:Y:S01]  /*1e60*/  @!P4 IADD3 R5, P1, PT, R12, 0x30, RZ ;  /* 0x000000300c05c810 */ /* 0x000fe20007f3e0ff */
[----:B------:R-:W-:-:S02]  /*1e70*/  @!P3 IMAD R20, R13, R6, RZ ;  /* 0x000000060d14b224 */ /* 0x000fc400078e02ff */
[--C-:B------:R-:W-:Y:S02]  /*1e80*/  @!P0 IMAD.X R22, RZ, RZ, R13.reuse, P2 ;  /* 0x000000ffff168224 */ /* 0x100fe400010e060d */
[--C-:B------:R-:W-:Y:S02]  /*1e90*/  @!P5 IMAD.X R21, RZ, RZ, R13.reuse, P6 ;  /* 0x000000ffff15d224 */ /* 0x100fe400030e060d */
[----:B------:R-:W-:Y:S02]  /*1ea0*/  @!P4 IMAD.X R24, RZ, RZ, R13, P1 ;  /* 0x000000ffff18c224 */ /* 0x000fe400008e060d */
[----:B------:R-:W-:Y:S02]  /*1eb0*/  @!P3 IMAD R20, R12, R7, R20 ;  /* 0x000000070c14b224 */ /* 0x000fe400078e0214 */
[--C-:B------:R-:W-:Y:S02]  /*1ec0*/  @!P5 IMAD.MOV.U32 R10, RZ, RZ, R8.reuse ;  /* 0x000000ffff0ad224 */ /* 0x100fe400078e0008 */
[----:B------:R-:W-:-:S02]  /*1ed0*/  @!P0 IMAD.MOV.U32 R16, RZ, RZ, R8 ;  /* 0x000000ffff108224 */ /* 0x000fc400078e0008 */
[--C-:B------:R-:W-:Y:S02]  /*1ee0*/  @!P4 IMAD.MOV.U32 R18, RZ, RZ, R8.reuse ;  /* 0x000000ffff12c224 */ /* 0x100fe400078e0008 */
[----:B------:R-:W-:-:S04]  /*1ef0*/  @!P3 IMAD.WIDE.U32 R12, R12, R6, R8 ;  /* 0x000000060c0cb225 */ /* 0x000fc800078e0008 */
[-C--:B------:R-:W-:Y:S02]  /*1f00*/  @!P0 IMAD R8, R22, R6.reuse, RZ ;  /* 0x0000000616088224 */ /* 0x080fe400078e02ff */
[--C-:B------:R-:W-:Y:S02]  /*1f10*/  @!P0 IMAD.MOV.U32 R17, RZ, RZ, R9.reuse ;  /* 0x000000ffff118224 */ /* 0x100fe400078e0009 */
[--C-:B------:R-:W-:Y:S02]  /*1f20*/  @!P5 IMAD.MOV.U32 R11, RZ, RZ, R9.reuse ;  /* 0x000000ffff0bd224 */ /* 0x100fe400078e0009 */
[----:B------:R-:W-:Y:S02]  /*1f30*/  @!P5 IMAD R21, R21, R6, RZ ;  /* 0x000000061515d224 */ /* 0x000fe400078e02ff */
[----:B------:R-:W-:Y:S02]  /*1f40*/  @!P4 IMAD.MOV.U32 R19, RZ, RZ, R9 ;  /* 0x000000ffff13c224 */ /* 0x000fe400078e0009 */
[----:B------:R-:W-:-:S02]  /*1f50*/  @!P0 IMAD R22, R7, R2, R8 ;  /* 0x0000000207168224 */ /* 0x000fc400078e0208 */
[----:B------:R-:W-:Y:S01]  /*1f60*/  @!P3 IMAD.IADD R13, R13, 0x1, R20 ;  /* 0x000000010d0db824 */ /* 0x000fe200078e0214 */
[----:B------:R-:W-:Y:S01]  /*1f70*/  @!P3 LEA R20, P1, R12, R14, 0x1 ;  /* 0x0000000e0c14b211 */ /* 0x000fe200078208ff */
[----:B------:R-:W-:-:S04]  /*1f80*/  @!P0 IMAD.WIDE.U32 R8, R6, R2, R16 ;  /* 0x0000000206088225 */ /* 0x000fc800078e0010 */
[-C--:B------:R-:W-:Y:S02]  /*1f90*/  @!P5 IMAD R23, R7, R0.reuse, R21 ;  /* 0x000000000717d224 */ /* 0x080fe400078e0215 */
[----:B------:R-:W-:Y:S01]  /*1fa0*/  @!P5 IMAD.WIDE.U32 R10, R6, R0, R10 ;  /* 0x00000000060ad225 */ /* 0x000fe200078e000a */
[----:B------:R-:W-:-:S03]  /*1fb0*/  @!P3 LEA.HI.X R21, R12, R15, R13, 0x1, P1 ;  /* 0x0000000f0c15b211 */ /* 0x000fc600008f0c0d */
[----:B------:R-:W-:Y:S01]  /*1fc0*/  @!P4 IMAD R0, R24, R6, RZ ;  /* 0x000000061800c224 */ /* 0x000fe200078e02ff */
[-C--:B------:R-:W-:Y:S01]  /*1fd0*/  @!P0 LEA R12, P1, R8, R14.reuse, 0x1 ;  /* 0x0000000e080c8211 */ /* 0x080fe200078208ff */
[----:B------:R-:W-:Y:S02]  /*1fe0*/  @!P0 IMAD.IADD R2, R9, 0x1, R22 ;  /* 0x0000000109028824 */ /* 0x000fe400078e0216 */
[-C--:B------:R-:W-:Y:S02]  /*1ff0*/  @!P4 IMAD R24, R7, R5.reuse, R0 ;  /* 0x000000050718c224 */ /* 0x080fe400078e0200 */
[----:B------:R-:W-:Y:S01]  /*2000*/  @!P4 IMAD.WIDE.U32 R16, R6, R5, R18 ;  /* 0x000000050610c225 */ /* 0x000fe200078e0012 */
[----:B------:R-:W-:-:S03]  /*2010*/  @!P5 LEA R18, P2, R10, R14, 0x1 ;  /* 0x0000000e0a12d211 */ /* 0x000fc600078408ff */
[----:B------:R-:W-:Y:S01]  /*2020*/  @!P5 IMAD.IADD R0, R11, 0x1, R23 ;  /* 0x000000010b00d824 */ /* 0x000fe200078e0217 */
[-C--:B------:R-:W-:Y:S01]  /*2030*/  @!P0 LEA.HI.X R13, R8, R15.reuse, R2, 0x1, P1 ;  /* 0x0000000f080d8211 */ /* 0x080fe200008f0c02 */
[----:B------:R-:W-:Y:S02]  /*2040*/  IMAD R5, R243, -0x100, R3 ;  /* 0xffffff00f3057824 */ /* 0x000fe400078e0203 */
[----:B------:R-:W-:Y:S01]  /*2050*/  IMAD.SHL.U32 R2, R248, 0x10, RZ ;  /* 0x00000010f8027824 */ /* 0x000fe200078e00ff */
[----:B------:R-:W-:Y:S01]  /*2060*/  @!P5 LEA.HI.X R19, R10, R15, R0, 0x1, P2 ;  /* 0x0000000f0a13d211 */ /* 0x000fe200010f0c00 */
[----:B------:R-:W-:Y:S01]  /*2070*/  VIADD R0, R5, 0x100 ;  /* 0x0000010005007836 */ /* 0x000fe20000000000 */
[----:B------:R-:W-:Y:S02]  /*2080*/  SHF.L.U64.HI R7, R248, 0x4, R249 ;  /* 0x00000004f8077819 */ /* 0x000fe400000102f9 */
[----:B------:R-:W-:Y:S02]  /*2090*/  LEA R6, P2, R2, R240, 0x1 ;  /* 0x000000f002067211 */ /* 0x000fe400078408ff */
[----:B------:R-:W-:Y:S01]  /*20a0*/  ISETP.GE.AND P1, PT, R30, R0, PT ;  /* 0x000000001e00720c */ /* 0x000fe20003f26270 */
[----:B------:R-:W-:Y:S01]  /*20b0*/  IMAD R233, R233, 0x2, R230 ;  /* 0x00000002e9e97824 */ /* 0x000fe200078e02e6 */
[----:B------:R-:W-:-:S02]  /*20c0*/  LEA.HI.X R7, R2, R239, R7, 0x1, P2 ;  /* 0x000000ef02077211 */ /* 0x000fc400010f0c07 */
[----:B------:R-:W-:Y:S01]  /*20d0*/  ISETP.GE.AND P2, PT, R4, R0, PT ;  /* 0x000000000400720c */ /* 0x000fe20003f46270 */
[----:B------:R-:W-:Y:S01]  /*20e0*/  @!P4 IMAD.IADD R5, R17, 0x1, R24 ;  /* 0x000000011105c824 */ /* 0x000fe200078e0218 */
[----:B------:R-:W-:Y:S01]  /*20f0*/  @!P4 LEA R10, P6, R16, R14, 0x1 ;  /* 0x0000000e100ac211 */ /* 0x000fe200078c08ff */
[----:B------:R-:W-:Y:S01]  /*2100*/  @!PT LDS RZ, [RZ] ;  /* 0x00000000fffff984 */ /* 0x000fe20000000800 */
[----:B------:R-:W-:Y:S01]  /*2110*/  @!PT LDS RZ, [RZ] ;  /* 0x00000000fffff984 */ /* 0x000fe20000000800 */
[----:B------:R-:W-:Y:S01]  /*2120*/  @!PT LDS RZ, [RZ] ;  /* 0x00000000fffff984 */ /* 0x000fe20000000800 */
[----:B------:R-:W-:Y:S01]  /*2130*/  @!P3 LDGSTS.E.BYPASS.LTC128B.128 [R233], desc[UR4][R20.64] ;  /* 0x0000000014e9bfae */ /* 0x000fe2000b981a04 */
[-C--:B------:R-:W-:Y:S02]  /*2140*/  ISETP.GE.AND P3, PT, R32, R0.reuse, PT ;  /* 0x000000002000720c */ /* 0x080fe40003f66270 */
[----:B------:R-:W-:Y:S01]  /*2150*/  @!P4 LEA.HI.X R11, R16, R15, R5, 0x1, P6 ;  /* 0x0000000f100bc211 */ /* 0x000fe200030f0c05 */
[----:B------:R-:W-:Y:S01]  /*2160*/  @!P5 LDGSTS.E.BYPASS.LTC128B.128 [R233+0x800], desc[UR4][R18.64] ;  /* 0x0080000012e9dfae */ /* 0x000fe2000b981a04 */
[----:B------:R-:W-:Y:S01]  /*2170*/  ISETP.GE.AND P6, PT, R33, R0, PT ;  /* 0x000000002100720c */ /* 0x000fe20003fc6270 */
[----:B------:R-:W-:Y:S01]  /*2180*/  VIADD R34, R4, 0x40 ;  /* 0x0000004004227836 */ /* 0x000fe20000000000 */
[C---:B------:R-:W-:Y:S01]  /*2190*/  @!P1 LEA R8, P5, R248.reuse, R6, 0x5 ;  /* 0x00000006f8089211 */ /* 0x040fe200078a28ff */
[----:B------:R-:W-:Y:S04]  /*21a0*/  @!P0 LDGSTS.E.BYPASS.LTC128B.128 [R233+0x1000], desc[UR4][R12.64] ;  /* 0x010000000ce98fae */ /* 0x000fe8000b981a04 */
[----:B------:R1:W-:Y:S01]  /*21b0*/  @!P4 LDGSTS.E.BYPASS.LTC128B.128 [R233+0x1800], desc[UR4][R10.64] ;  /* 0x018000000ae9cfae */ /* 0x0003e2000b981a04 */
[----:B------:R-:W-:-:S02]  /*21c0*/  @!P1 LEA.HI.X R9, R248, R7, R249, 0x5, P5 ;  /* 0x00000007f8099211 */ /* 0x000fc400028f2cf9 */
[----:B------:R-:W-:Y:S02]  /*21d0*/  ISETP.GE.AND P0, PT, R34, R0, PT ;  /* 0x000000002200720c */ /* 0x000fe40003f06270 */
[C---:B------:R-:W-:Y:S01]  /*21e0*/  LOP3.LUT R35, R4.reuse, 0x80, RZ, 0xfc, !PT ;  /* 0x0000008004237812 */ /* 0x040fe200078efcff */
[C---:B------:R-:W-:Y:S02]  /*21f0*/  VIADD R25, R4.reuse, 0x50 ;  /* 0x0000005004197836 */ /* 0x040fe40000000000 */
[C---:B------:R-:W-:Y:S02]  /*2200*/  VIADD R37, R4.reuse, 0x60 ;  /* 0x0000006004257836 */ /* 0x040fe40000000000 */
[----:B------:R-:W-:Y:S02]  /*2210*/  VIADD R36, R4, 0x70 ;  /* 0x0000007004247836 */ /* 0x000fe40000000000 */
[----:B-1----:R-:W-:Y:S02]  /*2220*/  @!P2 IMAD.MOV.U32 R10, RZ, RZ, R240 ;  /* 0x000000ffff0aa224 */ /* 0x002fe400078e00f0 */
[----:B------:R-:W-:-:S05]  /*2230*/  @!P2 IMAD.MOV.U32 R11, RZ, RZ, R239 ;  /* 0x000000ffff0ba224 */ /* 0x000fca00078e00ef */
[----:B------:R1:W-:Y:S04]  /*2240*/  @!P2 LDGSTS.E.BYPASS.LTC128B.128 [R233+0x2000], desc[UR4][R10.64] ;  /* 0x020000000ae9afae */ /* 0x0003e8000b981a04 */
[----:B------:R-:W-:Y:S04]  /*2250*/  @!P3 LDGSTS.E.BYPASS.LTC128B.128 [R233+0x2800], desc[UR4][R6.64] ;  /* 0x0280000006e9bfae */ /* 0x000fe8000b981a04 */
[----:B------:R2:W-:Y:S01]  /*2260*/  @!P1 LDGSTS.E.BYPASS.LTC128B.128 [R233+0x3000], desc[UR4][R8.64] ;  /* 0x0300000008e99fae */ /* 0x0005e2000b981a04 */
[-C--:B------:R-:W-:Y:S01]  /*2270*/  ISETP.GE.AND P3, PT, R35, R0.reuse, PT ;  /* 0x000000002300720c */ /* 0x080fe20003f66270 */
[----:B------:R-:W-:Y:S01]  /*2280*/  VIADD R31, R4, 0x90 ;  /* 0x00000090041f7836 */ /* 0x000fe20000000000 */
[-C--:B------:R-:W-:Y:S01]  /*2290*/  ISETP.GE.AND P5, PT, R37, R0.reuse, PT ;  /* 0x000000002500720c */ /* 0x080fe20003fa6270 */
[----:B------:R-:W-:Y:S01]  /*22a0*/  @!P0 IMAD R2, R249, 0x60, RZ ;  /* 0x00000060f9028824 */ /* 0x000fe200078e02ff */
[----:B------:R-:W-:-:S02]  /*22b0*/  ISETP.GE.AND P4, PT, R36, R0, PT ;  /* 0x000000002400720c */ /* 0x000fc40003f86270 */
[----:B-1----:R-:W-:-:S04]  /*22c0*/  @!P6 LEA R10, P1, R248, R6, 0x6 ;  /* 0x00000006f80ae211 */ /* 0x002fc800078230ff */
[----:B------:R-:W-:Y:S01]  /*22d0*/  @!P6 LEA.HI.X R11, R248, R7, R249, 0x6, P1 ;  /* 0x00000007f80be211 */ /* 0x000fe200008f34f9 */
[----:B--2---:R-:W-:-:S04]  /*22e0*/  @!P0 IMAD.MOV.U32 R8, RZ, RZ, R6 ;  /* 0x000000ffff088224 */ /* 0x004fc800078e0006 */
[----:B------:R1:W-:Y:S01]  /*22f0*/  @!P6 LDGSTS.E.BYPASS.LTC128B.128 [R233+0x3800], desc[UR4][R10.64] ;  /* 0x038000000ae9efae */ /* 0x0003e2000b981a04 */
[----:B------:R-:W-:Y:S01]  /*2300*/  @!P0 IMAD.MOV.U32 R9, RZ, RZ, R7 ;  /* 0x000000ffff098224 */ /* 0x000fe200078e0007 */
[-C--:B------:R-:W-:Y:S01]  /*2310*/  ISETP.GE.AND P6, PT, R25, R0.reuse, PT ;  /* 0x000000001900720c */ /* 0x080fe20003fc6270 */
[----:B------:R-:W-:Y:S01]  /*2320*/  @!P0 IMAD.WIDE.U32 R8, R248, 0x60, R8 ;  /* 0x00000060f8088825 */ /* 0x000fe200078e0008 */
[----:B------:R-:W-:-:S03]  /*2330*/  ISETP.GE.AND P1, PT, R31, R0, PT ;  /* 0x000000001f00720c */ /* 0x000fc60003f26270 */
[----:B------:R-:W-:Y:S02]  /*2340*/  @!P0 IMAD.IADD R9, R9, 0x1, R2 ;  /* 0x0000000109098824 */ /* 0x000fe400078e0202 */
[----:B------:R-:W-:Y:S02]  /*2350*/  @!P3 IMAD.MOV.U32 R14, RZ, RZ, R6 ;  /* 0x000000ffff0eb224 */ /* 0x000fe400078e0006 */
[----:B------:R-:W-:Y:S01]  /*2360*/  @!P3 IMAD.MOV.U32 R15, RZ, RZ, R7 ;  /* 0x000000ffff0fb224 */ /* 0x000fe200078e0007 */
[----:B------:R2:W-:Y:S01]  /*2370*/  @!P0 LDGSTS.E.BYPASS.LTC128B.128 [R233+0x4000], desc[UR4][R8.64] ;  /* 0x0400000008e98fae */ /* 0x0005e2000b981a04 */
[----:B------:R-:W-:Y:S02]  /*2380*/  @!P3 IMAD R17, R249, 0xe0, RZ ;  /* 0x000000e0f911b824 */ /* 0x000fe400078e02ff */
[C---:B------:R-:W-:Y:S01]  /*2390*/  @!P6 LEA R16, P0, R248.reuse, R6, 0x7 ;  /* 0x00000006f810e211 */ /* 0x040fe200078038ff */
[----:B------:R-:W-:-:S04]  /*23a0*/  @!P3 IMAD.WIDE.U32 R14, R248, 0xe0, R14 ;  /* 0x000000e0f80eb825 */ /* 0x000fc800078e000e */
[--C-:B------:R-:W-:Y:S02]  /*23b0*/  @!P5 IMAD.MOV.U32 R12, RZ, RZ, R6.reuse ;  /* 0x000000ffff0cd224 */ /* 0x100fe400078e0006 */
[--C-:B------:R-:W-:Y:S02]  /*23c0*/  @!P5 IMAD.MOV.U32 R13, RZ, RZ, R7.reuse ;  /* 0x000000ffff0dd224 */ /* 0x100fe400078e0007 */
[----:B------:R-:W-:Y:S02]  /*23d0*/  VIADD R23, R4, 0xa0 ;  /* 0x000000a004177836 */ /* 0x000fe40000000000 */
[----:B-1----:R-:W-:Y:S02]  /*23e0*/  @!P4 IMAD.MOV.U32 R10, RZ, RZ, R6 ;  /* 0x000000ffff0ac224 */ /* 0x002fe400078e0006 */
[----:B------:R-:W-:Y:S02]  /*23f0*/  @!P4 IMAD.MOV.U32 R11, RZ, RZ, R7 ;  /* 0x000000ffff0bc224 */ /* 0x000fe400078e0007 */
[----:B------:R-:W-:-:S02]  /*2400*/  @!P5 IMAD R2, R249, 0xa0, RZ ;  /* 0x000000a0f902d824 */ /* 0x000fc400078e02ff */
[----:B------:R-:W-:-:S04]  /*2410*/  @!P5 IMAD.WIDE.U32 R12, R248, 0xa0, R12 ;  /* 0x000000a0f80cd825 */ /* 0x000fc800078e000c */
[----:B--2---:R-:W-:Y:S01]  /*2420*/  @!P3 IMAD.IADD R9, R15, 0x1, R17 ;  /* 0x000000010f09b824 */ /* 0x004fe200078e0211 */
[CC--:B------:R-:W-:Y:S01]  /*2430*/  @!P6 LEA.HI.X R17, R248.reuse, R7.reuse, R249, 0x7, P0 ;  /* 0x00000007f811e211 */ /* 0x0c0fe200000f3cf9 */
[----:B------:R-:W-:Y:S01]  /*2440*/  @!P3 IMAD.MOV.U32 R8, RZ, RZ, R14 ;  /* 0x000000ffff08b224 */ /* 0x000fe200078e000e */
[C---:B------:R-:W-:Y:S01]  /*2450*/  @!P1 LEA R14, P0, R248.reuse, R6, 0x8 ;  /* 0x00000006f80e9211 */ /* 0x040fe200078040ff */
[----:B------:R-:W-:Y:S02]  /*2460*/  @!P4 IMAD R5, R249, 0xc0, RZ ;  /* 0x000000c0f905c824 */ /* 0x000fe400078e02ff */
[C---:B------:R-:W-:Y:S01]  /*2470*/  @!P4 IMAD.WIDE.U32 R10, R248.reuse, 0xc0, R10 ;  /* 0x000000c0f80ac825 */ /* 0x040fe200078e000a */
[----:B------:R-:W-:Y:S01]  /*2480*/  @!P1 LEA.HI.X R15, R248, R7, R249, 0x8, P0 ;  /* 0x00000007f80f9211 */ /* 0x000fe200000f44f9 */
[----:B------:R1:W-:Y:S01]  /*2490*/  @!P6 LDGSTS.E.BYPASS.LTC128B.128 [R233+0x4800], desc[UR4][R16.64] ;  /* 0x0480000010e9efae */ /* 0x0003e2000b981a04 */
[----:B------:R-:W-:Y:S01]  /*24a0*/  ISETP.GE.AND P0, PT, R23, R0, PT ;  /* 0x000000001700720c */ /* 0x000fe20003f06270 */
[----:B------:R-:W-:-:S02]  /*24b0*/  @!P5 IMAD.IADD R13, R13, 0x1, R2 ;  /* 0x000000010d0dd824 */ /* 0x000fc400078e0202 */
[----:B------:R-:W-:Y:S02]  /*24c0*/  @!P4 IMAD.IADD R11, R11, 0x1, R5 ;  /* 0x000000010b0bc824 */ /* 0x000fe400078e0205 */
[C---:B------:R-:W-:Y:S01]  /*24d0*/  VIADD R24, R4.reuse, 0xc0 ;  /* 0x000000c004187836 */ /* 0x040fe20000000000 */
[----:B------:R-:W-:Y:S01]  /*24e0*/  @!P5 LDGSTS.E.BYPASS.LTC128B.128 [R233+0x5000], desc[UR4][R12.64] ;  /* 0x050000000ce9dfae */ /* 0x000fe2000b981a04 */
[C---:B------:R-:W-:Y:S02]  /*24f0*/  VIADD R26, R4.reuse, 0xd0 ;  /* 0x000000d0041a7836 */ /* 0x040fe40000000000 */
[C---:B------:R-:W-:Y:S01]  /*2500*/  VIADD R27, R4.reuse, 0xe0 ;  /* 0x000000e0041b7836 */ /* 0x040fe20000000000 */
[----:B------:R-:W-:Y:S01]  /*2510*/  @!P4 LDGSTS.E.BYPASS.LTC128B.128 [R233+0x5800], desc[UR4][R10.64] ;  /* 0x058000000ae9cfae */ /* 0x000fe2000b981a04 */
[C---:B------:R-:W-:Y:S02]  /*2520*/  VIADD R38, R4.reuse, 0xf0 ;  /* 0x000000f004267836 */ /* 0x040fe40000000000 */
[----:B------:R-:W-:Y:S01]  /*2530*/  VIADD R22, R4, 0xb0 ;  /* 0x000000b004167836 */ /* 0x000fe20000000000 */
[----:B------:R2:W-:Y:S01]  /*2540*/  @!P3 LDGSTS.E.BYPASS.LTC128B.128 [R233+0x6000], desc[UR4][R8.64] ;  /* 0x0600000008e9bfae */ /* 0x0005e2000b981a04 */
[----:B------:R-:W-:-:S02]  /*2550*/  ISETP.GE.AND P5, PT, R24, R0, PT ;  /* 0x000000001800720c */ /* 0x000fc40003fa6270 */
[-C--:B------:R-:W-:Y:S01]  /*2560*/  ISETP.GE.AND P4, PT, R26, R0.reuse, PT ;  /* 0x000000001a00720c */ /* 0x080fe20003f86270 */
[----:B------:R3:W-:Y:S01]  /*2570*/  @!P1 LDGSTS.E.BYPASS.LTC128B.128 [R233+0x6800], desc[UR4][R14.64] ;  /* 0x068000000ee99fae */ /* 0x0007e2000b981a04 */
[-C--:B------:R-:W-:Y:S02]  /*2580*/  ISETP.GE.AND P3, PT, R27, R0.reuse, PT ;  /* 0x000000001b00720c */ /* 0x080fe40003f66270 */
[-C--:B------:R-:W-:Y:S02]  /*2590*/  ISETP.GE.AND P1, PT, R38, R0.reuse, PT ;  /* 0x000000002600720c */ /* 0x080fe40003f26270 */
[----:B------:R-:W-:Y:S01]  /*25a0*/  ISETP.GE.AND P6, PT, R22, R0, PT ;  /* 0x000000001600720c */ /* 0x000fe20003fc6270 */
[----:B-1----:R-:W-:-:S04]  /*25b0*/  @!P0 IMAD R16, R249, 0x120, RZ ;  /* 0x00000120f9108824 */ /* 0x002fc800078e02ff */
[----:B------:R-:W-:Y:S02]  /*25c0*/  @!P5 IMAD R2, R249, 0x160, RZ ;  /* 0x00000160f902d824 */ /* 0x000fe400078e02ff */
[----:B--2---:R-:W-:Y:S02]  /*25d0*/  @!P0 IMAD.MOV.U32 R8, RZ, RZ, R6 ;  /* 0x000000ffff088224 */ /* 0x004fe400078e0006 */
[----:B------:R-:W-:Y:S02]  /*25e0*/  @!P0 IMAD.MOV.U32 R9, RZ, RZ, R7 ;  /* 0x000000ffff098224 */ /* 0x000fe400078e0007 */
[----:B------:R-:W-:-:S04]  /*25f0*/  @!P0 IMAD.WIDE.U32 R8, R248, 0x120, R8 ;  /* 0x00000120f8088825 */ /* 0x000fc800078e0008 */
[----:B------:R-:W-:Y:S02]  /*2600*/  @!P0 IMAD.IADD R17, R9, 0x1, R16 ;  /* 0x0000000109118824 */ /* 0x000fe400078e0210 */
[----:B------:R-:W-:Y:S02]  /*2610*/  @!P0 IMAD.MOV.U32 R16, RZ, RZ, R8 ;  /* 0x000000ffff108224 */ /* 0x000fe400078e0008 */
[--C-:B------:R-:W-:Y:S02]  /*2620*/  @!P5 IMAD.MOV.U32 R12, RZ, RZ, R6.reuse ;  /* 0x000000ffff0cd224 */ /* 0x100fe400078e0006 */
[--C-:B------:R-:W-:Y:S01]  /*2630*/  @!P5 IMAD.MOV.U32 R13, RZ, RZ, R7.reuse ;  /* 0x000000ffff0dd224 */ /* 0x100fe200078e0007 */
[----:B------:R1:W-:Y:S01]  /*2640*/  @!P0 LDGSTS.E.BYPASS.LTC128B.128 [R233+0x7000], desc[UR4][R16.64] ;  /* 0x0700000010e98fae */ /* 0x0003e2000b981a04 */
[----:B------:R-:W-:Y:S02]  /*2650*/  @!P4 IMAD.MOV.U32 R10, RZ, RZ, R6 ;  /* 0x000000ffff0ac224 */ /* 0x000fe400078e0006 */
[----:B------:R-:W-:-:S02]  /*2660*/  @!P4 IMAD.MOV.U32 R11, RZ, RZ, R7 ;  /* 0x000000ffff0bc224 */ /* 0x000fc400078e0007 */
[--C-:B------:R-:W-:Y:S02]  /*2670*/  @!P3 IMAD.MOV.U32 R8, RZ, RZ, R6.reuse ;  /* 0x000000ffff08b224 */ /* 0x100fe400078e0006 */
[--C-:B------:R-:W-:Y:S02]  /*2680*/  @!P3 IMAD.MOV.U32 R9, RZ, RZ, R7.reuse ;  /* 0x000000ffff09b224 */ /* 0x100fe400078e0007 */
[--C-:B------:R-:W-:Y:S02]  /*2690*/  @!P1 IMAD.MOV.U32 R18, RZ, RZ, R6.reuse ;  /* 0x000000ffff129224 */ /* 0x100fe400078e0006 */
[--C-:B------:R-:W-:Y:S02]  /*26a0*/  @!P1 IMAD.MOV.U32 R19, RZ, RZ, R7.reuse ;  /* 0x000000ffff139224 */ /* 0x100fe400078e0007 */
[----:B---3--:R-:W-:Y:S02]  /*26b0*/  @!P6 IMAD R14, R249, 0x140, RZ ;  /* 0x00000140f90ee824 */ /* 0x008fe400078e02ff */
[----:B------:R-:W-:-:S04]  /*26c0*/  @!P6 IMAD.WIDE.U32 R6, R248, 0x140, R6 ;  /* 0x00000140f806e825 */ /* 0x000fc800078e0006 */
[----:B------:R-:W-:-:S04]  /*26d0*/  @!P5 IMAD.WIDE.U32 R12, R248, 0x160, R12 ;  /* 0x00000160f80cd825 */ /* 0x000fc800078e000c */
[----:B------:R-:W-:Y:S02]  /*26e0*/  @!P4 IMAD R5, R249, 0x180, RZ ;  /* 0x00000180f905c824 */ /* 0x000fe400078e02ff */
[----:B------:R-:W-:-:S04]  /*26f0*/  @!P4 IMAD.WIDE.U32 R10, R248, 0x180, R10 ;  /* 0x00000180f80ac825 */ /* 0x000fc800078e000a */
[----:B------:R-:W-:Y:S02]  /*2700*/  @!P3 IMAD R20, R249, 0x1a0, RZ ;  /* 0x000001a0f914b824 */ /* 0x000fe400078e02ff */
[----:B------:R-:W-:-:S04]  /*2710*/  @!P3 IMAD.WIDE.U32 R8, R248, 0x1a0, R8 ;  /* 0x000001a0f808b825 */ /* 0x000fc800078e0008 */
[----:B------:R-:W-:Y:S02]  /*2720*/  @!P6 IMAD.IADD R15, R7, 0x1, R14 ;  /* 0x00000001070fe824 */ /* 0x000fe400078e020e */
[----:B------:R-:W-:Y:S02]  /*2730*/  @!P1 IMAD R21, R249, 0x1c0, RZ ;  /* 0x000001c0f9159824 */ /* 0x000fe400078e02ff */
[----:B------:R-:W-:-:S04]  /*2740*/  @!P1 IMAD.WIDE.U32 R18, R248, 0x1c0, R18 ;  /* 0x000001c0f8129825 */ /* 0x000fc800078e0012 */
[----:B------:R-:W-:Y:S02]  /*2750*/  @!P6 IMAD.MOV.U32 R14, RZ, RZ, R6 ;  /* 0x000000ffff0ee224 */ /* 0x000fe400078e0006 */
[----:B------:R-:W-:Y:S02]  /*2760*/  @!P5 IMAD.IADD R13, R13, 0x1, R2 ;  /* 0x000000010d0dd824 */ /* 0x000fe400078e0202 */
[----:B------:R-:W-:Y:S01]  /*2770*/  @!P4 IMAD.IADD R11, R11, 0x1, R5 ;  /* 0x000000010b0bc824 */ /* 0x000fe200078e0205 */
[----:B------:R1:W-:Y:S01]  /*2780*/  @!P6 LDGSTS.E.BYPASS.LTC128B.128 [R233+0x7800], desc[UR4][R14.64] ;  /* 0x078000000ee9efae */ /* 0x0003e2000b981a04 */
[----:B------:R-:W-:Y:S02]  /*2790*/  @!P3 IMAD.IADD R9, R9, 0x1, R20 ;  /* 0x000000010909b824 */ /* 0x000fe400078e0214 */
[----:B------:R-:W-:Y:S01]  /*27a0*/  @!P1 IMAD.IADD R7, R19, 0x1, R21 ;  /* 0x0000000113079824 */ /* 0x000fe200078e0215 */
[----:B------:R1:W-:Y:S01]  /*27b0*/  @!P5 LDGSTS.E.BYPASS.LTC128B.128 [R233+0x8000], desc[UR4][R12.64] ;  /* 0x080000000ce9dfae */ /* 0x0003e2000b981a04 */
[----:B------:R-:W-:-:S03]  /*27c0*/  @!P1 IMAD.MOV.U32 R6, RZ, RZ, R18 ;  /* 0x000000ffff069224 */ /* 0x000fc600078e0012 */
[----:B------:R1:W-:Y:S04]  /*27d0*/  @!P4 LDGSTS.E.BYPASS.LTC128B.128 [R233+0x8800], desc[UR4][R10.64] ;  /* 0x088000000ae9cfae */ /* 0x0003e8000b981a04 */
[----:B------:R1:W-:Y:S04]  /*27e0*/  @!P3 LDGSTS.E.BYPASS.LTC128B.128 [R233+0x9000], desc[UR4][R8.64] ;  /* 0x0900000008e9bfae */ /* 0x0003e8000b981a04 */
[----:B------:R1:W-:Y:S04]  /*27f0*/  @!P1 LDGSTS.E.BYPASS.LTC128B.128 [R233+0x9800], desc[UR4][R6.64] ;  /* 0x0980000006e99fae */ /* 0x0003e8000b981a04 */
[----:B------:R-:W0:Y:S01]  /*2800*/  LDGDEPBAR ;  /* 0x00000000000079af */ /* 0x000e220000000000 */
[----:B------:R-:W-:-:S02]  /*2810*/  IMAD R2, R83, R4, RZ ;  /* 0x0000000453027224 */ /* 0x000fc400078e02ff */
[----:B------:R-:W-:Y:S01]  /*2820*/  IMAD.WIDE.U32 R4, R4, R82, R28 ;  /* 0x0000005204047225 */ /* 0x000fe200078e001c */
[----:B------:R-:W-:-:S03]  /*2830*/  ISETP.GE.AND P0, PT, R32, R0, PT ;  /* 0x000000002000720c */ /* 0x000fc60003f06270 */
[----:B------:R-:W-:Y:S01]  /*2840*/  IMAD.IADD R5, R5, 0x1, R2 ;  /* 0x0000000105057824 */ /* 0x000fe200078e0202 */
[----:B------:R-:W-:Y:S01]  /*2850*/  LEA R242, P1, R4, R40, 0x1 ;  /* 0x0000002804f27211 */ /* 0x000fe200078208ff */
[----:B------:R-:W-:Y:S01]  /*2860*/  IMAD.SHL.U32 R2, R82, 0x10, RZ ;  /* 0x0000001052027824 */ /* 0x000fe200078e00ff */
[----:B------:R-:W-:Y:S01]  /*2870*/  ISETP.GE.AND P6, PT, R30, R0, PT ;  /* 0x000000001e00720c */ /* 0x000fe20003fc6270 */
[----:B------:R-:W-:-:S12]  /*2880*/  DEPBAR.LE SB0, 0x0 ;  /* 0x000080000000791a */ /* 0x000fd80000000000 */
[----:B------:R-:W-:Y:S05]  /*2890*/  WARPSYNC.ALL ;  /* 0x0000000000007948 */ /* 0x000fea0003800000 */
[----:B------:R-:W-:Y:S02]  /*28a0*/  LEA.HI.X R241, R4, R41, R5, 0x1, P1 ;  /* 0x0000002904f17211 */ /* 0x000fe400008f0c05 */
[-C--:B------:R-:W-:Y:S02]  /*28b0*/  ISETP.GE.AND P4, PT, R33, R0.reuse, PT ;  /* 0x000000002100720c */ /* 0x080fe40003f86270 */
[----:B------:R-:W-:Y:S02]  /*28c0*/  ISETP.GE.AND P5, PT, R34, R0, PT ;  /* 0x000000002200720c */ /* 0x000fe40003fa6270 */
[----:B------:R-:W-:-:S02]  /*28d0*/  SHF.L.U64.HI R5, R82, 0x4, R83 ;  /* 0x0000000452057819 */ /* 0x000fc40000010253 */
[C---:B------:R-:W-:Y:S01]  /*28e0*/  LEA R4, P1, R2.reuse, R242, 0x1 ;  /* 0x000000f202047211 */ /* 0x040fe200078208ff */
[----:B-1----:R-:W-:Y:S02]  /*28f0*/  @!P2 IMAD.MOV.U32 R6, RZ, RZ, R242 ;  /* 0x000000ffff06a224 */ /* 0x002fe400078e00f2 */
[----:B------:R-:W-:Y:S01]  /*2900*/  @!P2 IMAD.MOV.U32 R7, RZ, RZ, R241 ;  /* 0x000000ffff07a224 */ /* 0x000fe200078e00f1 */
[----:B------:R-:W-:Y:S01]  /*2910*/  BAR.SYNC.DEFER_BLOCKING 0x0 ;  /* 0x0000000000007b1d */ /* 0x000fe20000010000 */
[----:B------:R-:W-:Y:S02]  /*2920*/  LEA.HI.X R5, R2, R241, R5, 0x1, P1 ;  /* 0x000000f102057211 */ /* 0x000fe400008f0c05 */
[----:B------:R-:W-:Y:S02]  /*2930*/  ISETP.GE.AND P3, PT, R25, R0, PT ;  /* 0x000000001900720c */ /* 0x000fe40003f66270 */
[----:B------:R-:W-:-:S04]  /*2940*/  @!P6 LEA R10, P1, R82, R4, 0x5 ;  /* 0x00000004520ae211 */ /* 0x000fc800078228ff */
[----:B------:R-:W-:Y:S01]  /*2950*/  @!P6 LEA.HI.X R11, R82, R5, R83, 0x5, P1 ;  /* 0x00000005520be211 */ /* 0x000fe200008f2c53 */
[----:B------:R-:W-:Y:S01]  /*2960*/  @!P5 IMAD R2, R83, 0x60, RZ ;  /* 0x000000605302d824 */ /* 0x000fe200078e02ff */
[----:B------:R-:W-:Y:S01]  /*2970*/  ISETP.GE.AND P1, PT, R36, R0, PT ;  /* 0x000000002400720c */ /* 0x000fe20003f26270 */
[----:B------:R-:W-:Y:S01]  /*2980*/  @!PT LDS RZ, [RZ] ;  /* 0x00000000fffff984 */ /* 0x000fe20000000800 */
[----:B------:R-:W-:Y:S01]  /*2990*/  @!PT LDS RZ, [RZ] ;  /* 0x00000000fffff984 */ /* 0x000fe20000000800 */
[----:B------:R-:W-:Y:S01]  /*29a0*/  @!PT LDS RZ, [RZ] ;  /* 0x00000000fffff984 */ /* 0x000fe20000000800 */
[----:B------:R1:W-:Y:S04]  /*29b0*/  @!P2 LDGSTS.E.BYPASS.LTC128B.128 [R233+0xa000], desc[UR4][R6.64] ;  /* 0x0a00000006e9afae */ /* 0x0003e8000b981a04 */
[----:B------:R-:W-:Y:S04]  /*29c0*/  @P2 STS.128 [R233+0xa000], RZ ;  /* 0x00a000ffe9002388 */ /* 0x000fe80000000c00 */
[----:B------:R-:W-:Y:S04]  /*29d0*/  @P0 STS.128 [R233+0xa800], RZ ;  /* 0x00a800ffe9000388 */ /* 0x000fe80000000c00 */
[----:B------:R-:W-:Y:S01]  /*29e0*/  @!PT LDS RZ, [RZ] ;  /* 0x00000000fffff984 */ /* 0x000fe20000000800 */
[----:B------:R-:W-:Y:S01]  /*29f0*/  @!PT LDS RZ, [RZ] ;  /* 0x00000000fffff984 */ /* 0x000fe20000000800 */
[----:B------:R-:W-:Y:S01]  /*2a00*/  @!PT LDS RZ, [RZ] ;  /* 0x00000000fffff984 */ /* 0x000fe20000000800 */
[----:B------:R-:W-:Y:S01]  /*2a10*/  @!P0 LDGSTS.E.BYPASS.LTC128B.128 [R233+0xa800], desc[UR4][R4.64] ;  /* 0x0a80000004e98fae */ /* 0x000fe2000b981a04 */
[----:B------:R-:W-:-:S02]  /*2a20*/  @!P4 LEA R8, P0, R82, R4, 0x6 ;  /* 0x000000045208c211 */ /* 0x000fc400078030ff */
[-C--:B------:R-:W-:Y:S02]  /*2a30*/  ISETP.GE.AND P2, PT, R37, R0.reuse, PT ;  /* 0x000000002500720c */ /* 0x080fe40003f46270 */
[----:B------:R-:W-:Y:S01]  /*2a40*/  @!P4 LEA.HI.X R9, R82, R5, R83, 0x6, P0 ;  /* 0x000000055209c211 */ /* 0x000fe200000f3453 */
[----:B------:R-:W-:Y:S01]  /*2a50*/  @P6 STS.128 [R233+0xb000], RZ ;  /* 0x00b000ffe9006388 */ /* 0x000fe20000000c00 */
[----:B------:R-:W-:-:S03]  /*2a60*/  ISETP.GE.AND P0, PT, R35, R0, PT ;  /* 0x000000002300720c */ /* 0x000fc60003f06270 */
[----:B------:R-:W-:Y:S01]  /*2a70*/  @!PT LDS RZ, [RZ] ;  /* 0x00000000fffff984 */ /* 0x000fe20000000800 */
[----:B------:R-:W-:Y:S01]  /*2a80*/  @!PT LDS RZ, [RZ] ;  /* 0x00000000fffff984 */ /* 0x000fe20000000800 */
[----:B------:R-:W-:Y:S01]  /*2a90*/  @!PT LDS RZ, [RZ] ;  /* 0x00000000fffff984 */ /* 0x000fe20000000800 */
[----:B------:R2:W-:Y:S01]  /*2aa0*/  @!P6 LDGSTS.E.BYPASS.LTC128B.128 [R233+0xb000], desc[UR4][R10.64] ;  /* 0x0b0000000ae9efae */ /* 0x0005e2000b981a04 */
[----:B-1----:R-:W-:Y:S02]  /*2ab0*/  @!P5 IMAD.MOV.U32 R6, RZ, RZ, R4 ;  /* 0x000000ffff06d224 */ /* 0x002fe400078e0004 */
[----:B------:R-:W-:Y:S01]  /*2ac0*/  @!P5 IMAD.MOV.U32 R7, RZ, RZ, R5 ;  /* 0x000000ffff07d224 */ /* 0x000fe200078e0005 */
[----:B------:R-:W-:Y:S01]  /*2ad0*/  @P4 STS.128 [R233+0xb800], RZ ;  /* 0x00b800ffe9004388 */ /* 0x000fe20000000c00 */
[----:B------:R-:W-:-:S03]  /*2ae0*/  @!P5 IMAD.WIDE.U32 R6, R82, 0x60, R6 ;  /* 0x000000605206d825 */ /* 0x000fc600078e0006 */
[----:B------:R-:W-:Y:S01]  /*2af0*/  @!PT LDS RZ, [RZ] ;  /* 0x00000000fffff984 */ /* 0x000fe20000000800 */
[----:B------:R-:W-:Y:S01]  /*2b00*/  @!PT LDS RZ, [RZ] ;  /* 0x00000000fffff984 */ /* 0x000fe20000000800 */
[----:B------:R-:W-:Y:S01]  /*2b10*/  @!PT LDS RZ, [RZ] ;  /* 0x00000000fffff984 */ /* 0x000fe20000000800 */
[----:B------:R1:W-:Y:S01]  /*2b20*/  @!P4 LDGSTS.E.BYPASS.LTC128B.128 [R233+0xb800], desc[UR4][R8.64] ;  /* 0x0b80000008e9cfae */ /* 0x0003e2000b981a04 */
[----:B------:R-:W-:-:S03]  /*2b30*/  @!P5 IMAD.IADD R7, R7, 0x1, R2 ;  /* 0x000000010707d824 */ /* 0x000fc600078e0202 */
[----:B------:R-:W-:Y:S04]  /*2b40*/  @P5 STS.128 [R233+0xc000], RZ ;  /* 0x00c000ffe9005388 */ /* 0x000fe80000000c00 */
[----:B------:R-:W-:Y:S01]  /*2b50*/  @!PT LDS RZ, [RZ] ;  /* 0x00000000fffff984 */ /* 0x000fe20000000800 */
[----:B------:R-:W-:Y:S01]  /*2b60*/  @!PT LDS RZ, [RZ] ;  /* 0x00000000fffff984 */ /* 0x000fe20000000800 */
[----:B------:R-:W-:Y:S01]  /*2b70*/  @!PT LDS RZ, [RZ] ;  /* 0x00000000fffff984 */ /* 0x000fe20000000800 */
[----:B------:R3:W-:Y:S01]  /*2b80*/  @!P5 LDGSTS.E.BYPASS.LTC128B.128 [R233+0xc000], desc[UR4][R6.64] ;  /* 0x0c00000006e9dfae */ /* 0x0007e2000b981a04 */
[----:B------:R-:W-:-:S03]  /*2b90*/  @!P2 IMAD R2, R83, 0xa0, RZ ;  /* 0x000000a05302a824 */ /* 0x000fc600078e02ff */
[----:B------:R-:W-:Y:S01]  /*2ba0*/  @P3 STS.128 [R233+0xc800], RZ ;  /* 0x00c800ffe9003388 */ /* 0x000fe20000000c00 */
[----:B------:R-:W-:Y:S01]  /*2bb0*/  ISETP.GE.AND P6, PT, R31, R0, PT ;  /* 0x000000001f00720c */ /* 0x000fe20003fc6270 */
[----:B--2---:R-:W-:Y:S01]  /*2bc0*/  @!P0 IMAD.MOV.U32 R10, RZ, RZ, R4 ;  /* 0x000000ffff0a8224 */ /* 0x004fe200078e0004 */
[----:B-1----:R-:W-:-:S04]  /*2bd0*/  @!P3 LEA R8, P4, R82, R4, 0x7 ;  /* 0x000000045208b211 */ /* 0x002fc800078838ff */
[----:B------:R-:W-:Y:S01]  /*2be0*/  @!P3 LEA.HI.X R9, R82, R5, R83, 0x7, P4 ;  /* 0x000000055209b211 */ /* 0x000fe200020f3c53 */
[----:B---3--:R-:W-:-:S04]  /*2bf0*/  @!P2 IMAD.MOV.U32 R6, RZ, RZ, R4 ;  /* 0x000000ffff06a224 */ /* 0x008fc800078e0004 */
[----:B------:R-:W-:Y:S01]  /*2c00*/  @!PT LDS RZ, [RZ] ;  /* 0x00000000fffff984 */ /* 0x000fe20000000800 */
[----:B------:R-:W-:Y:S01]  /*2c10*/  @!PT LDS RZ, [RZ] ;  /* 0x00000000fffff984 */ /* 0x000fe20000000800 */
[----:B------:R-:W-:Y:S01]  /*2c20*/  @!PT LDS RZ, [RZ] ;  /* 0x00000000fffff984 */ /* 0x000fe20000000800 */
[----:B------:R1:W-:Y:S01]  /*2c30*/  @!P3 LDGSTS.E.BYPASS.LTC128B.128 [R233+0xc800], desc[UR4][R8.64] ;  /* 0x0c80000008e9bfae */ /* 0x0003e2000b981a04 */
[--C-:B------:R-:W-:Y:S02]  /*2c40*/  @!P2 IMAD.MOV.U32 R7, RZ, RZ, R5.reuse ;  /* 0x000000ffff07a224 */ /* 0x100fe400078e0005 */
[----:B------:R-:W-:Y:S02]  /*2c50*/  @!P0 IMAD.MOV.U32 R11, RZ, RZ, R5 ;  /* 0x000000ffff0b8224 */ /* 0x000fe400078e0005 */
[----:B------:R-:W-:-:S04]  /*2c60*/  @!P2 IMAD.WIDE.U32 R6, R82, 0xa0, R6 ;  /* 0x000000a05206a825 */ /* 0x000fc800078e0006 */
[----:B------:R-:W-:Y:S02]  /*2c70*/  @!P2 IMAD.IADD R7, R7, 0x1, R2 ;  /* 0x000000010707a824 */ /* 0x000fe400078e0202 */
[C---:B------:R-:W-:Y:S02]  /*2c80*/  @!P1 IMAD R12, R83.reuse, 0xc0, RZ ;  /* 0x000000c0530c9824 */ /* 0x040fe400078e02ff */
[----:B------:R-:W-:Y:S02]  /*2c90*/  @!P0 IMAD R2, R83, 0xe0, RZ ;  /* 0x000000e053028824 */ /* 0x000fe400078e02ff */
[----:B------:R-:W-:Y:S01]  /*2ca0*/  @!P0 IMAD.WIDE.U32 R10, R82, 0xe0, R10 ;  /* 0x000000e0520a8825 */ /* 0x000fe200078e000a */
[-C--:B------:R-:W-:Y:S01]  /*2cb0*/  ISETP.GE.AND P5, PT, R23, R0.reuse, PT ;  /* 0x000000001700720c */ /* 0x080fe20003fa6270 */
[----:B------:R-:W-:Y:S01]  /*2cc0*/  @P2 STS.128 [R233+0xd000], RZ ;  /* 0x00d000ffe9002388 */ /* 0x000fe20000000c00 */
[----:B------:R-:W-:-:S03]  /*2cd0*/  ISETP.GE.AND P4, PT, R22, R0, PT ;  /* 0x000000001600720c */ /* 0x000fc60003f86270 */
[----:B------:R-:W-:Y:S01]  /*2ce0*/  @!PT LDS RZ, [RZ] ;  /* 0x00000000fffff984 */ /* 0x000fe20000000800 */
[----:B------:R-:W-:Y:S01]  /*2cf0*/  @!PT LDS RZ, [RZ] ;  /* 0x00000000fffff984 */ /* 0x000fe20000000800 */
[----:B------:R-:W-:Y:S01]  /*2d00*/  @!PT LDS RZ, [RZ] ;  /* 0x00000000fffff984 */ /* 0x000fe20000000800 */
[----:B------:R2:W-:Y:S01]  /*2d10*/  @!P2 LDGSTS.E.BYPASS.LTC128B.128 [R233+0xd000], desc[UR4][R6.64] ;  /* 0x0d00000006e9afae */ /* 0x0005e2000b981a04 */
[----:B-1----:R-:W-:Y:S02]  /*2d20*/  @!P1 IMAD.MOV.U32 R8, RZ, RZ, R4 ;  /* 0x000000ffff089224 */ /* 0x002fe400078e0004 */
[----:B------:R-:W-:Y:S02]  /*2d30*/  @!P1 IMAD.MOV.U32 R9, RZ, RZ, R5 ;  /* 0x000000ffff099224 */ /* 0x000fe400078e0005 */
[----:B------:R-:W-:-:S04]  /*2d40*/  @!P1 IMAD.WIDE.U32 R8, R82, 0xc0, R8 ;  /* 0x000000c052089825 */ /* 0x000fc800078e0008 */
[----:B------:R-:W-:Y:S01]  /*2d50*/  @!P1 IMAD.IADD R9, R9, 0x1, R12 ;  /* 0x0000000109099824 */ /* 0x000fe200078e020c */
[----:B------:R-:W-:Y:S01]  /*2d60*/  @P1 STS.128 [R233+0xd800], RZ ;  /* 0x00d800ffe9001388 */ /* 0x000fe20000000c00 */
[----:B------:R-:W-:-:S03]  /*2d70*/  IMAD.SHL.U32 R23, R232, 0x40, RZ ;  /* 0x00000040e8177824 */ /* 0x000fc600078e00ff */
[----:B------:R-:W-:Y:S01]  /*2d80*/  @!PT LDS RZ, [RZ] ;  /* 0x00000000fffff984 */ /* 0x000fe20000000800 */
[----:B------:R-:W-:Y:S01]  /*2d90*/  @!PT LDS RZ, [RZ] ;  /* 0x00000000fffff984 */ /* 0x000fe20000000800 */
[----:B------:R-:W-:Y:S01]  /*2da0*/  @!PT LDS RZ, [RZ] ;  /* 0x00000000fffff984 */ /* 0x000fe20000000800 */
[----:B------:R1:W-:Y:S01]  /*2db0*/  @!P1 LDGSTS.E.BYPASS.LTC128B.128 [R233+0xd800], desc[UR4][R8.64] ;  /* 0x0d80000008e99fae */ /* 0x0003e2000b981a04 */
[----:B--2---:R-:W-:Y:S02]  /*2dc0*/  @!P0 IMAD.IADD R7, R11, 0x1, R2 ;  /* 0x000000010b078824 */ /* 0x004fe400078e0202 */
[----:B------:R-:W-:Y:S01]  /*2dd0*/  @!P0 IMAD.MOV.U32 R6, RZ, RZ, R10 ;  /* 0x000000ffff068224 */ /* 0x000fe200078e000a */
[----:B------:R-:W-:Y:S01]  /*2de0*/  @P0 STS.128 [R233+0xe000], RZ ;  /* 0x00e000ffe9000388 */ /* 0x000fe20000000c00 */
[----:B------:R-:W-:-:S03]  /*2df0*/  ISETP.GE.AND P3, PT, R24, R0, PT ;  /* 0x000000001800720c */ /* 0x000fc60003f66270 */
[----:B------:R-:W-:Y:S01]  /*2e00*/  @!PT LDS RZ, [RZ] ;  /* 0x00000000fffff984 */ /* 0x000fe20000000800 */
[----:B------:R-:W-:Y:S01]  /*2e10*/  @!PT LDS RZ, [RZ] ;  /* 0x00000000fffff984 */ /* 0x000fe20000000800 */
[----:B------:R-:W-:Y:S01]  /*2e20*/  @!PT LDS RZ, [RZ] ;  /* 0x00000000fffff984 */ /* 0x000fe20000000800 */
[----:B------:R2:W-:Y:S01]  /*2e30*/  @!P0 LDGSTS.E.BYPASS.LTC128B.128 [R233+0xe000], desc[UR4][R6.64] ;  /* 0x0e00000006e98fae */ /* 0x0005e2000b981a04 */
[----:B------:R-:W-:Y:S02]  /*2e40*/  @!P6 LEA R18, P0, R82, R4, 0x8 ;  /* 0x000000045212e211 */ /* 0x000fe400078040ff */
[-C--:B------:R-:W-:Y:S02]  /*2e50*/  ISETP.GE.AND P2, PT, R26, R0.reuse, PT ;  /* 0x000000001a00720c */ /* 0x080fe40003f46270 */
[----:B------:R-:W-:Y:S02]  /*2e60*/  @!P6 LEA.HI.X R19, R82, R5, R83, 0x8, P0 ;  /* 0x000000055213e211 */ /* 0x000fe400000f4453 */
[----:B------:R-:W-:Y:S02]  /*2e70*/  LOP3.LUT R2, R23, 0x1c0, RZ, 0xc0, !PT ;  /* 0x000001c017027812 */ /* 0x000fe400078ec0ff */
[----:B------:R-:W-:Y:S01]  /*2e80*/  ISETP.GE.AND P0, PT, R38, R0, PT ;  /* 0x000000002600720c */ /* 0x000fe20003f06270 */
[----:B------:R-:W-:Y:S01]  /*2e90*/  @!P5 IMAD R14, R83, 0x120, RZ ;  /* 0x00000120530ed824 */ /* 0x000fe200078e02ff */
[----:B------:R-:W-:Y:S01]  /*2ea0*/  LOP3.LUT R2, R2, 0x8, R232, 0xf8, !PT ;  /* 0x0000000802027812 */ /* 0x000fe200078ef8e8 */
[----:B-1----:R-:W-:-:S02]  /*2eb0*/  @!P4 IMAD.MOV.U32 R8, RZ, RZ, R4 ;  /* 0x000000ffff08c224 */ /* 0x002fc400078e0004 */
[----:B------:R-:W-:Y:S01]  /*2ec0*/  @!P4 IMAD.MOV.U32 R9, RZ, RZ, R5 ;  /* 0x000000ffff09c224 */ /* 0x000fe200078e0005 */
[----:B------:R-:W-:Y:S01]  /*2ed0*/  ISETP.GE.AND P1, PT, R27, R0, PT ;  /* 0x000000001b00720c */ /* 0x000fe20003f26270 */
[----:B------:R-:W-:Y:S01]  /*2ee0*/  @!P4 IMAD R10, R83, 0x140, RZ ;  /* 0x00000140530ac824 */ /* 0x000fe200078e02ff */
[----:B------:R-:W-:Y:S01]  /*2ef0*/  LOP3.LUT R0, R23, 0x400, RZ, 0xc0, !PT ;  /* 0x0000040017007812 */ /* 0x000fe200078ec0ff */
[----:B------:R-:W-:-:S04]  /*2f00*/  @!P4 IMAD.WIDE.U32 R8, R82, 0x140, R8 ;  /* 0x000001405208c825 */ /* 0x000fc800078e0008 */
[----:B--2---:R-:W-:Y:S02]  /*2f10*/  @!P5 IMAD.MOV.U32 R6, RZ, RZ, R4 ;  /* 0x000000ffff06d224 */ /* 0x004fe400078e0004 */
[----:B------:R-:W-:Y:S02]  /*2f20*/  @!P5 IMAD.MOV.U32 R7, RZ, RZ, R5 ;  /* 0x000000ffff07d224 */ /* 0x000fe400078e0005 */
[----:B------:R-:W-:Y:S01]  /*2f30*/  @!P5 IMAD.WIDE.U32 R6, R82, 0x120, R6 ;  /* 0x000001205206d825 */ /* 0x000fe200078e0006 */
[----:B------:R-:W-:-:S03]  /*2f40*/  LOP3.LUT R2, R2, R229, RZ, 0x3c, !PT ;  /* 0x000000e502027212 */ /* 0x000fc600078e3cff */
[----:B------:R-:W-:Y:S02]  /*2f50*/  @!P5 IMAD.IADD R15, R7, 0x1, R14 ;  /* 0x00000001070fd824 */ /* 0x000fe400078e020e */
[----:B------:R-:W-:Y:S02]  /*2f60*/  @!P5 IMAD.MOV.U32 R14, RZ, RZ, R6 ;  /* 0x000000ffff0ed224 */ /* 0x000fe400078e0006 */
[----:B------:R-:W-:Y:S02]  /*2f70*/  @!P3 IMAD.MOV.U32 R6, RZ, RZ, R4 ;  /* 0x000000ffff06b224 */ /* 0x000fe400078e0004 */
[----:B------:R-:W-:Y:S02]  /*2f80*/  @!P3 IMAD.MOV.U32 R7, RZ, RZ, R5 ;  /* 0x000000ffff07b224 */ /* 0x000fe400078e0005 */
[----:B------:R-:W-:Y:S02]  /*2f90*/  @!P4 IMAD.IADD R9, R9, 0x1, R10 ;  /* 0x000000010909c824 */ /* 0x000fe400078e020a */
[----:B------:R-:W-:-:S02]  /*2fa0*/  @!P2 IMAD.MOV.U32 R10, RZ, RZ, R4 ;  /* 0x000000ffff0aa224 */ /* 0x000fc400078e0004 */
[--C-:B------:R-:W-:Y:S02]  /*2fb0*/  @!P2 IMAD.MOV.U32 R11, RZ, RZ, R5.reuse ;  /* 0x000000ffff0ba224 */ /* 0x100fe400078e0005 */
[----:B------:R-:W-:Y:S02]  /*2fc0*/  IMAD R2, R2, 0x2, R0 ;  /* 0x0000000202027824 */ /* 0x000fe400078e0200 */
[----:B------:R-:W-:Y:S02]  /*2fd0*/  @!P0 IMAD.MOV.U32 R16, RZ, RZ, R4 ;  /* 0x000000ffff108224 */ /* 0x000fe400078e0004 */
[----:B------:R-:W-:Y:S01]  /*2fe0*/  @!P0 IMAD.MOV.U32 R17, RZ, RZ, R5 ;  /* 0x000000ffff118224 */ /* 0x000fe200078e0005 */
[----:B------:R-:W-:Y:S01]  /*2ff0*/  SHF.R.U32.HI R180, RZ, 0x1, R232 ;  /* 0x00000001ffb47819 */ /* 0x000fe200000116e8 */
[----:B------:R-:W-:Y:S02]  /*3000*/  @!P3 IMAD R0, R83, 0x160, RZ ;  /* 0x000001605300b824 */ /* 0x000fe400078e02ff */
[----:B------:R-:W-:-:S04]  /*3010*/  @!P3 IMAD.WIDE.U32 R6, R82, 0x160, R6 ;  /* 0x000001605206b825 */ /* 0x000fc800078e0006 */
[----:B------:R-:W-:Y:S02]  /*3020*/  @!P2 IMAD R20, R83, 0x180, RZ ;  /* 0x000001805314a824 */ /* 0x000fe400078e02ff */
[----:B------:R-:W-:-:S04]  /*3030*/  @!P2 IMAD.WIDE.U32 R10, R82, 0x180, R10 ;  /* 0x00000180520aa825 */ /* 0x000fc800078e000a */
[----:B------:R-:W-:Y:S02]  /*3040*/  @!P0 IMAD R22, R83, 0x1c0, RZ ;  /* 0x000001c053168824 */ /* 0x000fe400078e02ff */
[----:B------:R-:W-:-:S04]  /*3050*/  @!P0 IMAD.WIDE.U32 R16, R82, 0x1c0, R16 ;  /* 0x000001c052108825 */ /* 0x000fc800078e0010 */
[----:B------:R-:W-:Y:S01]  /*3060*/  @!P3 IMAD.IADD R7, R7, 0x1, R0 ;  /* 0x000000010707b824 */ /* 0x000fe200078e0200 */
[----:B------:R-:W-:Y:S01]  /*3070*/  LOP3.LUT R0, R180, 0x8, RZ, 0xc0, !PT ;  /* 0x00000008b4007812 */ /* 0x000fe200078ec0ff */
[----:B------:R-:W-:Y:S02]  /*3080*/  @!P1 IMAD.MOV.U32 R13, RZ, RZ, R5 ;  /* 0x000000ffff0d9224 */ /* 0x000fe400078e0005 */
[----:B------:R-:W-:Y:S02]  /*3090*/  @!P1 IMAD.MOV.U32 R12, RZ, RZ, R4 ;  /* 0x000000ffff0c9224 */ /* 0x000fe400078e0004 */
[----:B------:R-:W-:Y:S02]  /*30a0*/  @!P2 IMAD.IADD R5, R11, 0x1, R20 ;  /* 0x000000010b05a824 */ /* 0x000fe400078e0214 */
[----:B------:R-:W-:Y:S02]  /*30b0*/  @!P0 IMAD.IADD R11, R17, 0x1, R22 ;  /* 0x00000001110b8824 */ /* 0x000fe400078e0216 */
[----:B------:R-:W-:Y:S01]  /*30c0*/  @!P2 IMAD.MOV.U32 R4, RZ, RZ, R10 ;  /* 0x000000ffff04a224 */ /* 0x000fe200078e000a */
[----:B------:R-:W-:Y:S01]  /*30d0*/  LOP3.LUT R234, R23, 0x200, RZ, 0xc0, !PT ;  /* 0x0000020017ea7812 */ /* 0x000fe200078ec0ff */
[----:B------:R-:W-:Y:S01]  /*30e0*/  @!P0 IMAD.MOV.U32 R10, RZ, RZ, R16 ;  /* 0x000000ffff0a8224 */ /* 0x000fe200078e0010 */
[----:B------:R-:W-:Y:S01]  /*30f0*/  LOP3.LUT R16, R0, 0x1c0, R23, 0xf8, !PT ;  /* 0x000001c000107812 */ /* 0x000fe200078ef817 */
[----:B------:R-:W-:Y:S01]  /*3100*/  IMAD.SHL.U32 R17, R232, 0x20, RZ ;  /* 0x00000020e8117824 */ /* 0x000fe200078e00ff */
[----:B------:R-:W-:Y:S02]  /*3110*/  @P6 STS.128 [R233+0xe800], RZ ;  /* 0x00e800ffe9006388 */ /* 0x000fe40000000c00 */
[----:B------:R-:W-:-:S02]  /*3120*/  LOP3.LUT R228, R16, R229, RZ, 0x3c, !PT ;  /* 0x000000e510e47212 */ /* 0x000fc400078e3cff */
[----:B------:R-:W-:Y:S01]  /*3130*/  LOP3.LUT R0, R234, 0x7c00, R17, 0xf8, !PT ;  /* 0x00007c00ea007812 */ /* 0x000fe200078ef811 */
[----:B------:R-:W-:Y:S01]  /*3140*/  @!PT LDS RZ, [RZ] ;  /* 0x00000000fffff984 */ /* 0x000fe20000000800 */
[----:B------:R-:W-:Y:S01]  /*3150*/  @!PT LDS RZ, [RZ] ;  /* 0x00000000fffff984 */ /* 0x000fe20000000800 */
[----:B------:R-:W-:Y:S01]  /*3160*/  @!PT LDS RZ, [RZ] ;  /* 0x00000000fffff984 */ /* 0x000fe20000000800 */
[----:B------:R-:W-:Y:S01]  /*3170*/  @!P6 LDGSTS.E.BYPASS.LTC128B.128 [R233+0xe800], desc[UR4][R18.64] ;  /* 0x0e80000012e9efae */ /* 0x000fe2000b981a04 */
[----:B------:R-:W-:Y:S02]  /*3180*/  @!P1 IMAD R21, R83, 0x1a0, RZ ;  /* 0x000001a053159824 */ /* 0x000fe400078e02ff */
[----:B------:R-:W-:Y:S01]  /*3190*/  @!P1 IMAD.WIDE.U32 R12, R82, 0x1a0, R12 ;  /* 0x000001a0520c9825 */ /* 0x000fe200078e000c */
[----:B------:R-:W-:Y:S01]  /*31a0*/  @P5 STS.128 [R233+0xf000], RZ ;  /* 0x00f000ffe9005388 */ /* 0x000fe20000000c00 */
[----:B------:R-:W-:-:S03]  /*31b0*/  LOP3.LUT R0, R0, R228, RZ, 0xfc, !PT ;  /* 0x000000e400007212 */ /* 0x000fc600078efcff */
[----:B------:R-:W-:Y:S01]  /*31c0*/  @!PT LDS RZ, [RZ] ;  /* 0x00000000fffff984 */ /* 0x000fe20000000800 */
[----:B------:R-:W-:Y:S01]  /*31d0*/  @!PT LDS RZ, [RZ] ;  /* 0x00000000fffff984 */ /* 0x000fe20000000800 */
[----:B------:R-:W-:Y:S01]  /*31e0*/  @!PT LDS RZ, [RZ] ;  /* 0x00000000fffff984 */ /* 0x000fe20000000800 */
[----:B------:R-:W-:Y:S01]  /*31f0*/  @!P5 LDGSTS.E.BYPASS.LTC128B.128 [R233+0xf000], desc[UR4][R14.64] ;  /* 0x0f0000000ee9dfae */ /* 0x000fe2000b981a04 */
[----:B------:R-:W-:-:S03]  /*3200*/  @!P1 IMAD.IADD R13, R13, 0x1, R21 ;  /* 0x000000010d0d9824 */ /* 0x000fc600078e0215 */
[----:B------:R-:W-:Y:S04]  /*3210*/  @P4 STS.128 [R233+0xf800], RZ ;  /* 0x00f800ffe9004388 */ /* 0x000fe80000000c00 */
[----:B------:R-:W-:Y:S01]  /*3220*/  @!PT LDS RZ, [RZ] ;  /* 0x00000000fffff984 */ /* 0x000fe20000000800 */
[----:B------:R-:W-:Y:S01]  /*3230*/  @!PT LDS RZ, [RZ] ;  /* 0x00000000fffff984 */ /* 0x000fe20000000800 */
[----:B------:R-:W-:Y:S01]  /*3240*/  @!PT LDS RZ, [RZ] ;  /* 0x00000000fffff984 */ /* 0x000fe20000000800 */
[----:B------:R-:W-:Y:S01]  /*3250*/  @!P4 LDGSTS.E.BYPASS.LTC128B.128 [R233+0xf800], desc[UR4][R8.64] ;  /* 0x0f80000008e9cfae */ /* 0x000fe2000b981a04 */
[----:B------:R-:W-:-:S03]  /*3260*/  IMAD R231, R0, 0x2, R230 ;  /* 0x0000000200e77824 */ /* 0x000fc600078e02e6 */
[----:B------:R-:W-:Y:S01]  /*3270*/  @P3 STS.128 [R233+0x10000], RZ ;  /* 0x010000ffe9003388 */ /* 0x000fe20000000c00 */
[----:B------:R-:W-:-:S03]  /*3280*/  IMAD.IADD R171, R230, 0x1, R2 ;  /* 0x00000001e6ab7824 */ /* 0x000fc600078e0202 */
[----:B------:R-:W-:Y:S01]  /*3290*/  @!PT LDS RZ, [RZ] ;  /* 0x00000000fffff984 */ /* 0x000fe20000000800 */
[----:B------:R-:W-:Y:S01]  /*32a0*/  @!PT LDS RZ, [RZ] ;  /* 0x00000000fffff984 */ /* 0x000fe20000000800 */
[----:B------:R-:W-:Y:S01]  /*32b0*/  @!PT LDS RZ, [RZ] ;  /* 0x00000000fffff984 */ /* 0x000fe20000000800 */
[----:B------:R-:W-:Y:S04]  /*32c0*/  @!P3 LDGSTS.E.BYPASS.LTC128B.128 [R233+0x10000], desc[UR4][R6.64] ;  /* 0x1000000006e9bfae */ /* 0x000fe8000b981a04 */
[----:B------:R-:W-:Y:S04]  /*32d0*/  @P2 STS.128 [R233+0x10800], RZ ;  /* 0x010800ffe9002388 */ /* 0x000fe80000000c00 */
[----:B------:R-:W-:Y:S01]  /*32e0*/  @!PT LDS RZ, [RZ] ;  /* 0x00000000fffff984 */ /* 0x000fe20000000800 */
[----:B------:R-:W-:Y:S01]  /*32f0*/  @!PT LDS RZ, [RZ] ;  /* 0x00000000fffff984 */ /* 0x000fe20000000800 */
[----:B------:R-:W-:Y:S01]  /*3300*/  @!PT LDS RZ, [RZ] ;  /* 0x00000000fffff984 */ /* 0x000fe20000000800 */
[----:B------:R1:W-:Y:S04]  /*3310*/  @!P2 LDGSTS.E.BYPASS.LTC128B.128 [R233+0x10800], desc[UR4][R4.64] ;  /* 0x1080000004e9afae */ /* 0x0003e8000b981a04 */
        /* <DEDUP_REMOVED lines=10> */
[----:B------:R-:W-:Y:S04]  /*33c0*/  LDSM.16.M88.4 R24, [R171+0x2800] ;  /* 0x00280000ab18783b */ /* 0x000fe80000000200 */
[----:B------:R-:W-:Y:S04]  /*33d0*/  LDSM.16.M88.4 R28, [R171+0x2000] ;  /* 0x00200000ab1c783b */ /* 0x000fe80000000200 */
[----:B-1----:R-:W1:Y:S04]  /*33e0*/  LDSM.16.M88.4 R4, [R231] ;  /* 0x00000000e704783b */ /* 0x002e680000000200 */
[----:B------:R-:W4:Y:S04]  /*33f0*/  LDSM.16.M88.4 R20, [R171+0x3000] ;  /* 0x00300000ab14783b */ /* 0x000f280000000200 */
[----:B------:R-:W5:Y:S04]  /*3400*/  LDSM.16.M88.4 R16, [R171+0x3800] ;  /* 0x00380000ab10783b */ /* 0x000f680000000200 */
[----:B--2---:R-:W-:Y:S04]  /*3410*/  LDSM.16.M88.4 R12, [R171+0x4000] ;  /* 0x00400000ab0c783b */ /* 0x004fe80000000200 */
[----:B---3--:R-:W2:Y:S04]  /*3420*/  LDSM.16.M88.4 R8, [R171+0x4800] ;  /* 0x00480000ab08783b */ /* 0x008ea80000000200 */
[----:B------:R-:W-:Y:S04]  /*3430*/  LDSM.16.M88.4 R32, [R171+0x7000] ;  /* 0x00700000ab20783b */ /* 0x000fe80000000200 */
[----:B------:R-:W-:Y:S04]  /*3440*/  LDSM.16.M88.4 R48, [R171+0x5800] ;  /* 0x00580000ab30783b */ /* 0x000fe80000000200 */
[----:B------:R-:W-:Y:S04]  /*3450*/  LDSM.16.M88.4 R44, [R171+0x6000] ;  /* 0x00600000ab2c783b */ /* 0x000fe80000000200 */
[----:B------:R-:W-:Y:S04]  /*3460*/  LDSM.16.M88.4 R40, [R171+0x5000] ;  /* 0x00500000ab28783b */ /* 0x000fe80000000200 */
[----:B------:R-:W-:Y:S01]  /*3470*/  LDSM.16.M88.4 R36, [R171+0x6800] ;  /* 0x00680000ab24783b */ /* 0x000fe20000000200 */
[C---:B-1----:R-:W-:Y:S01]  /*3480*/  HMMA.16816.F32.BF16 R92, R4.reuse, R24, RZ ;  /* 0x00000018045c723c */ /* 0x042fe200000418ff */
[----:B------:R-:W-:Y:S01]  /*3490*/  R2P PR, R232, 0x6 ;  /* 0x00000006e8007804 */ /* 0x000fe20000000000 */
[----:B------:R-:W-:Y:S01]  /*34a0*/  IMAD.MOV.U32 R137, RZ, RZ, 0x20 ;  /* 0x00000020ff897424 */ /* 0x000fe200078e00ff */
[----:B------:R-:W0:Y:S05]  /*34b0*/  LDGDEPBAR ;  /* 0x00000000000079af */ /* 0x000e2a0000000000 */
[C---:B------:R-:W-:Y:S01]  /*34c0*/  HMMA.16816.F32.BF16 R148, R4.reuse, R26, RZ ;  /* 0x0000001a0494723c */ /* 0x040fe200000418ff */
[----:B------:R-:W1:Y:S07]  /*34d0*/  LDSM.16.M88.4 R24, [R171+0x8000] ;  /* 0x00800000ab18783b */ /* 0x000e6e0000000200 */
[C---:B------:R-:W-:Y:S08]  /*34e0*/  HMMA.16816.F32.BF16 R96, R4.reuse, R28, RZ ;  /* 0x0000001c0460723c */ /* 0x040ff000000418ff */
[C---:B------:R-:W-:Y:S01]  /*34f0*/  HMMA.16816.F32.BF16 R104, R4.reuse, R30, RZ ;  /* 0x0000001e0468723c */ /* 0x040fe200000418ff */
[----:B------:R-:W3:Y:S07]  /*3500*/  LDSM.16.M88.4 R28, [R171+0x7800] ;  /* 0x00780000ab1c783b */ /* 0x000eee0000000200 */
[C---:B----4-:R-:W-:Y:S08]  /*3510*/  HMMA.16816.F32.BF16 R156, R4.reuse, R20, RZ ;  /* 0x00000014049c723c */ /* 0x050ff000000418ff */
[C---:B------:R-:W-:Y:S01]  /*3520*/  HMMA.16816.F32.BF16 R144, R4.reuse, R22, RZ ;  /* 0x000000160490723c */ /* 0x040fe200000418ff */
[----:B------:R-:W4:Y:S07]  /*3530*/  LDSM.16.M88.4 R20, [R171+0x8800] ;  /* 0x00880000ab14783b */ /* 0x000f2e0000000200 */
[C---:B-----5:R-:W-:Y:S08]  /*3540*/  HMMA.16816.F32.BF16 R152, R4.reuse, R16, RZ ;  /* 0x000000100498723c */ /* 0x060ff000000418ff */
[C---:B------:R-:W-:Y:S01]  /*3550*/  HMMA.16816.F32.BF16 R140, R4.reuse, R18, RZ ;  /* 0x00000012048c723c */ /* 0x040fe200000418ff */
[----:B------:R-:W5:Y:S07]  /*3560*/  LDSM.16.M88.4 R16, [R171+0x9000] ;  /* 0x00900000ab10783b */ /* 0x000f6e0000000200 */
[C---:B--2---:R-:W-:Y:S08]  /*3570*/  HMMA.16816.F32.BF16 R124, R4.reuse, R8, RZ ;  /* 0x00000008047c723c */ /* 0x044ff000000418ff */
[----:B------:R-:W-:Y:S01]  /*3580*/  HMMA.16816.F32.BF16 R116, R4, R10, RZ ;  /* 0x0000000a0474723c */ /* 0x000fe200000418ff */
[----:B------:R-:W2:Y:S01]  /*3590*/  LDSM.16.M88.4 R8, [R171+0x9800] ;  /* 0x00980000ab08783b */ /* 0x000ea20000000200 */
[----:B------:R-:W-:-:S05]  /*35a0*/  SEL R137, R137, 0xffffffe0, !P1 ;  /* 0xffffffe089897807 */ /* 0x000fca0004800000 */
[--C-:B------:R-:W-:Y:S02]  /*35b0*/  IMAD.IADD R2, R231, 0x1, R137.reuse ;  /* 0x00000001e7027824 */ /* 0x100fe400078e0289 */
[----:B------:R-:W-:Y:S01]  /*35c0*/  IMAD.IADD R0, R171, 0x1, R137 ;  /* 0x00000001ab007824 */ /* 0x000fe200078e0289 */
[C---:B------:R-:W-:Y:S08]  /*35d0*/  HMMA.16816.F32.BF16 R132, R4.reuse, R12, RZ ;  /* 0x0000000c0484723c */ /* 0x040ff000000418ff */
[C---:B------:R-:W-:Y:S01]  /*35e0*/  HMMA.16816.F32.BF16 R128, R4.reuse, R14, RZ ;  /* 0x0000000e0480723c */ /* 0x040fe200000418ff */
[----:B------:R-:W-:Y:S07]  /*35f0*/  LDSM.16.M88.4 R12, [R2] ;  /* 0x00000000020c783b */ /* 0x000fee0000000200 */
[C---:B-1----:R-:W-:Y:S08]  /*3600*/  HMMA.16816.F32.BF16 R72, R4.reuse, R24, RZ ;  /* 0x000000180448723c */ /* 0x042ff000000418ff */
[C---:B------:R-:W-:Y:S01]  /*3610*/  HMMA.16816.F32.BF16 R160, R4.reuse, R26, RZ ;  /* 0x0000001a04a0723c */ /* 0x040fe200000418ff */
[----:B------:R-:W1:Y:S07]  /*3620*/  LDSM.16.M88.4 R24, [R0+0x4800] ;  /* 0x004800000018783b */ /* 0x000e6e0000000200 */
[C---:B------:R-:W-:Y:S08]  /*3630*/  HMMA.16816.F32.BF16 R56, R4.reuse, R32, RZ ;  /* 0x000000200438723c */ /* 0x040ff000000418ff */
[C---:B------:R-:W-:Y:S01]  /*3640*/  HMMA.16816.F32.BF16 R64, R4.reuse, R34, RZ ;  /* 0x000000220440723c */ /* 0x040fe200000418ff */
[----:B------:R-:W1:Y:S07]  /*3650*/  LDSM.16.M88.4 R32, [R0+0x3800] ;  /* 0x003800000020783b */ /* 0x000e6e0000000200 */
[C---:B---3--:R-:W-:Y:S08]  /*3660*/  HMMA.16816.F32.BF16 R52, R4.reuse, R28, RZ ;  /* 0x0000001c0434723c */ /* 0x048ff000000418ff */
[C---:B------:R-:W-:Y:S01]  /*3670*/  HMMA.16816.F32.BF16 R60, R4.reuse, R30, RZ ;  /* 0x0000001e043c723c */ /* 0x040fe200000418ff */
[----:B------:R-:W3:Y:S07]  /*3680*/  LDSM.16.M88.4 R28, [R0+0x4000] ;  /* 0x00400000001c783b */ /* 0x000eee0000000200 */
[C---:B----4-:R-:W-:Y:S08]  /*3690*/  HMMA.16816.F32.BF16 R164, R4.reuse, R20, RZ ;  /* 0x0000001404a4723c */ /* 0x050ff000000418ff */
[C---:B------:R-:W-:Y:S01]  /*36a0*/  HMMA.16816.F32.BF16 R172, R4.reuse, R22, RZ ;  /* 0x0000001604ac723c */ /* 0x040fe200000418ff */
[----:B------:R-:W4:Y:S07]  /*36b0*/  LDSM.16.M88.4 R20, [R0+0x5000] ;  /* 0x005000000014783b */ /* 0x000f2e0000000200 */
[C---:B------:R-:W-:Y:S08]  /*36c0*/  HMMA.16816.F32.BF16 R108, R4.reuse, R48, RZ ;  /* 0x00000030046c723c */ /* 0x040ff000000418ff */
[C---:B------:R-:W-:Y:S01]  /*36d0*/  HMMA.16816.F32.BF16 R100, R4.reuse, R50, RZ ;  /* 0x000000320464723c */ /* 0x040fe200000418ff */
[----:B------:R-:W4:Y:S07]  /*36e0*/  LDSM.16.M88.4 R48, [R0+0x2000] ;  /* 0x002000000030783b */ /* 0x000f2e0000000200 */
[C---:B------:R-:W-:Y:S08]  /*36f0*/  HMMA.16816.F32.BF16 R88, R4.reuse, R44, RZ ;  /* 0x0000002c0458723c */ /* 0x040ff000000418ff */
[C---:B------:R-:W-:Y:S01]  /*3700*/  HMMA.16816.F32.BF16 R84, R4.reuse, R46, RZ ;  /* 0x0000002e0454723c */ /* 0x040fe200000418ff */
[----:B------:R-:W4:Y:S07]  /*3710*/  LDSM.16.M88.4 R44, [R0+0x2800] ;  /* 0x00280000002c783b */ /* 0x000f2e0000000200 */
[C---:B------:R-:W-:Y:S08]  /*3720*/  HMMA.16816.F32.BF16 R120, R4.reuse, R40, RZ ;  /* 0x000000280478723c */ /* 0x040ff000000418ff */
[C---:B------:R-:W-:Y:S01]  /*3730*/  HMMA.16816.F32.BF16 R112, R4.reuse, R42, RZ ;  /* 0x0000002a0470723c */ /* 0x040fe200000418ff */
[----:B------:R-:W-:Y:S07]  /*3740*/  LDSM.16.M88.4 R40, [R0+0x3000] ;  /* 0x003000000028783b */ /* 0x000fee0000000200 */
[C---:B------:R-:W-:Y:S08]  /*3750*/  HMMA.16816.F32.BF16 R76, R4.reuse, R36, RZ ;  /* 0x00000024044c723c */ /* 0x040ff000000418ff */
[C---:B------:R-:W-:Y:S01]  /*3760*/  HMMA.16816.F32.BF16 R68, R4.reuse, R38, RZ ;  /* 0x000000260444723c */ /* 0x040fe200000418ff */
[----:B------:R-:W-:Y:S07]  /*3770*/  LDSM.16.M88.4 R36, [R0+0x7000] ;  /* 0x007000000024783b */ /* 0x000fee0000000200 */
[C---:B-----5:R-:W-:Y:S08]  /*3780*/  HMMA.16816.F32.BF16 R176, R4.reuse, R16, RZ ;  /* 0x0000001004b0723c */ /* 0x060ff000000418ff */
[C---:B------:R-:W-:Y:S01]  /*3790*/  HMMA.16816.F32.BF16 R184, R4.reuse, R18, RZ ;  /* 0x0000001204b8723c */ /* 0x040fe200000418ff */
[----:B------:R-:W-:Y:S07]  /*37a0*/  LDSM.16.M88.4 R16, [R0+0x5800] ;  /* 0x005800000010783b */ /* 0x000fee0000000200 */
[C---:B--2---:R-:W-:Y:S08]  /*37b0*/  HMMA.16816.F32.BF16 R192, R4.reuse, R8, RZ ;  /* 0x0000000804c0723c */ /* 0x044ff000000418ff */
[----:B------:R-:W-:Y:S01]  /*37c0*/  HMMA.16816.F32.BF16 R196, R4, R10, RZ ;  /* 0x0000000a04c4723c */ /* 0x000fe200000418ff */
[----:B------:R-:W2:Y:S04]  /*37d0*/  LDSM.16.M88.4 R4, [R0+0x6800] ;  /* 0x006800000004783b */ /* 0x000ea80000000200 */
[----:B------:R-:W5:Y:S03]  /*37e0*/  LDSM.16.M88.4 R8, [R0+0x6000] ;  /* 0x006000000008783b */ /* 0x000f660000000200 */
[C---:B-1----:R-:W-:Y:S08]  /*37f0*/  HMMA.16816.F32.BF16 R200, R12.reuse, R24, R124 ;  /* 0x000000180cc8723c */ /* 0x042ff0000004187c */
[C---:B------:R-:W-:Y:S08]  /*3800*/  HMMA.16816.F32.BF16 R24, R12.reuse, R26, R116 ;  /* 0x0000001a0c18723c */ /* 0x040ff00000041874 */
[C---:B------:R-:W-:Y:S08]  /*3810*/  HMMA.16816.F32.BF16 R204, R12.reuse, R32, R152 ;  /* 0x000000200ccc723c */ /* 0x040ff00000041898 */
[C---:B---3--:R-:W-:Y:S08]  /*3820*/  HMMA.16816.F32.BF16 R152, R12.reuse, R28, R132 ;  /* 0x0000001c0c98723c */ /* 0x048ff00000041884 */
[----:B------:R-:W-:Y:S01]  /*3830*/  HMMA.16816.F32.BF16 R212, R12, R30, R128 ;  /* 0x0000001e0cd4723c */ /* 0x000fe20000041880 */
[----:B------:R-:W-:-:S02]  /*3840*/  IMAD.MOV.U32 R119, RZ, RZ, R24 ;  /* 0x000000ffff777224 */ /* 0x000fc400078e0018 */
[----:B------:R-:W-:-:S05]  /*3850*/  IMAD.MOV.U32 R118, RZ, RZ, R25 ;  /* 0x000000ffff767224 */ /* 0x000fca00078e0019 */
[C---:B----4-:R-:W-:Y:S01]  /*3860*/  HMMA.16816.F32.BF16 R28, R12.reuse, R20, R120 ;  /* 0x000000140c1c723c */ /* 0x050fe20000041878 */
[----:B------:R-:W-:Y:S02]  /*3870*/  IMAD.MOV.U32 R117, RZ, RZ, R26 ;  /* 0x000000ffff757224 */ /* 0x000fe400078e001a */
[----:B------:R-:W-:Y:S02]  /*3880*/  IMAD.MOV.U32 R116, RZ, RZ, R27 ;  /* 0x000000ffff747224 */ /* 0x000fe400078e001b */
[----:B------:R-:W1:Y:S03]  /*3890*/  LDSM.16.M88.4 R24, [R0+0x8000] ;  /* 0x008000000018783b */ /* 0x000e660000000200 */
[C---:B------:R-:W-:Y:S08]  /*38a0*/  HMMA.16816.F32.BF16 R20, R12.reuse, R22, R112 ;  /* 0x000000160c14723c */ /* 0x040ff00000041870 */
[C---:B------:R-:W-:Y:S08]  /*38b0*/  HMMA.16816.F32.BF16 R188, R12.reuse, R48, R96 ;  /* 0x000000300cbc723c */ /* 0x040ff00000041860 */
[----:B------:R-:W-:Y:S01]  /*38c0*/  HMMA.16816.F32.BF16 R96, R12, R44, R92 ;  /* 0x0000002c0c60723c */ /* 0x000fe2000004185c */
[----:B------:R-:W-:-:S02]  /*38d0*/  IMAD.MOV.U32 R45, RZ, RZ, R202 ;  /* 0x000000ffff2d7224 */ /* 0x000fc400078e00ca */
[----:B------:R-:W-:-:S05]  /*38e0*/  IMAD.MOV.U32 R44, RZ, RZ, R203 ;  /* 0x000000ffff2c7224 */ /* 0x000fca00078e00cb */
[----:B------:R-:W-:Y:S01]  /*38f0*/  HMMA.16816.F32.BF16 R148, R12, R46, R148 ;  /* 0x0000002e0c94723c */ /* 0x000fe20000041894 */
[----:B------:R-:W-:Y:S02]  /*3900*/  IMAD.MOV.U32 R47, RZ, RZ, R200 ;  /* 0x000000ffff2f7224 */ /* 0x000fe400078e00c8 */
[----:B------:R-:W-:-:S05]  /*3910*/  IMAD.MOV.U32 R46, RZ, RZ, R201 ;  /* 0x000000ffff2e7224 */ /* 0x000fca00078e00c9 */
[C---:B--2---:R-:W-:Y:S08]  /*3920*/  HMMA.16816.F32.BF16 R216, R12.reuse, R4, R76 ;  /* 0x000000040cd8723c */ /* 0x044ff0000004184c */
[----:B------:R-:W-:Y:S01]  /*3930*/  HMMA.16816.F32.BF16 R200, R12, R6, R68 ;  /* 0x000000060cc8723c */ /* 0x000fe20000041844 */
[----:B------:R-:W2:Y:S01]  /*3940*/  LDSM.16.M88.4 R4, [R0+0x8800] ;  /* 0x008800000004783b */ /* 0x000ea20000000200 */
[----:B------:R-:W-:-:S02]  /*3950*/  IMAD.MOV.U32 R135, RZ, RZ, R20 ;  /* 0x000000ffff877224 */ /* 0x000fc400078e0014 */
[----:B------:R-:W-:Y:S02]  /*3960*/  IMAD.MOV.U32 R134, RZ, RZ, R21 ;  /* 0x000000ffff867224 */ /* 0x000fe400078e0015 */
[----:B------:R-:W-:Y:S02]  /*3970*/  IMAD.MOV.U32 R133, RZ, RZ, R22 ;  /* 0x000000ffff857224 */ /* 0x000fe400078e0016 */
[----:B------:R-:W-:Y:S02]  /*3980*/  IMAD.MOV.U32 R132, RZ, RZ, R23 ;  /* 0x000000ffff847224 */ /* 0x000fe400078e0017 */
[----:B------:R-:W-:Y:S01]  /*3990*/  HMMA.16816.F32.BF16 R20, R12, R16, R108 ;  /* 0x000000100c14723c */ /* 0x000fe2000004186c */
[----:B------:R-:W-:Y:S02]  /*39a0*/  IMAD.MOV.U32 R138, RZ, RZ, 0x40 ;  /* 0x00000040ff8a7424 */ /* 0x000fe400078e00ff */
[----:B------:R-:W-:-:S03]  /*39b0*/  IMAD.MOV.U32 R127, RZ, RZ, R28 ;  /* 0x000000ffff7f7224 */ /* 0x000fc600078e001c */
[----:B------:R-:W-:Y:S02]  /*39c0*/  SEL R138, R138, 0xffffffc0, !P2 ;  /* 0xffffffc08a8a7807 */ /* 0x000fe40005000000 */
[----:B------:R-:W-:Y:S01]  /*39d0*/  HMMA.16816.F32.BF16 R156, R12, R40, R156 ;  /* 0x000000280c9c723c */ /* 0x000fe2000004189c */
[----:B------:R-:W-:Y:S02]  /*39e0*/  IMAD.MOV.U32 R126, RZ, RZ, R29 ;  /* 0x000000ffff7e7224 */ /* 0x000fe400078e001d */
[----:B------:R-:W-:-:S05]  /*39f0*/  IMAD.MOV.U32 R125, RZ, RZ, R30 ;  /* 0x000000ffff7d7224 */ /* 0x000fca00078e001e */
[----:B------:R-:W-:Y:S01]  /*3a00*/  HMMA.16816.F32.BF16 R144, R12, R42, R144 ;  /* 0x0000002a0c90723c */ /* 0x000fe20000041890 */
[----:B------:R-:W3:Y:S01]  /*3a10*/  LDSM.16.M88.4 R40, [R0+0x7800] ;  /* 0x007800000028783b */ /* 0x000ee20000000200 */
[----:B------:R-:W-:Y:S02]  /*3a20*/  IMAD.MOV.U32 R124, RZ, RZ, R31 ;  /* 0x000000ffff7c7224 */ /* 0x000fe400078e001f */
[----:B------:R-:W-:Y:S01]  /*3a30*/  IMAD.MOV.U32 R109, RZ, RZ, R20 ;  /* 0x000000ffff6d7224 */ /* 0x000fe200078e0014 */
[----:B------:R-:W-:Y:S01]  /*3a40*/  LDSM.16.M88.4 R28, [R0+0x9800] ;  /* 0x00980000001c783b */ /* 0x000fe20000000200 */
[----:B------:R-:W-:Y:S02]  /*3a50*/  IMAD.MOV.U32 R108, RZ, RZ, R21 ;  /* 0x000000ffff6c7224 */ /* 0x000fe400078e0015 */
[----:B------:R-:W-:Y:S02]  /*3a60*/  IMAD.MOV.U32 R17, RZ, RZ, R22 ;  /* 0x000000ffff117224 */ /* 0x000fe400078e0016 */
[----:B------:R-:W-:-:S02]  /*3a70*/  IMAD.MOV.U32 R16, RZ, RZ, R23 ;  /* 0x000000ffff107224 */ /* 0x000fc400078e0017 */
[----:B------:R4:W3:Y:S01]  /*3a80*/  LDSM.16.M88.4 R20, [R0+0x9000] ;  /* 0x009000000014783b */ /* 0x0008e20000000200 */
[--C-:B------:R-:W-:Y:S01]  /*3a90*/  IMAD.IADD R2, R231, 0x1, R138.reuse ;  /* 0x00000001e7027824 */ /* 0x100fe200078e028a */
[C---:B------:R-:W-:Y:S08]  /*3aa0*/  HMMA.16816.F32.BF16 R48, R12.reuse, R50, R104 ;  /* 0x000000320c30723c */ /* 0x040ff00000041868 */
[C---:B------:R-:W-:Y:S08]  /*3ab0*/  HMMA.16816.F32.BF16 R244, R12.reuse, R18, R100 ;  /* 0x000000120cf4723c */ /* 0x040ff00000041864 */
[----:B-----5:R-:W-:Y:S01]  /*3ac0*/  HMMA.16816.F32.BF16 R224, R12, R8, R88 ;  /* 0x000000080ce0723c */ /* 0x020fe20000041858 */
[----:B----4-:R-:W-:-:S07]  /*3ad0*/  IMAD.IADD R0, R171, 0x1, R138 ;  /* 0x00000001ab007824 */ /* 0x010fce00078e028a */
[C---:B------:R-:W-:Y:S01]  /*3ae0*/  HMMA.16816.F32.BF16 R220, R12.reuse, R10, R84 ;  /* 0x0000000a0cdc723c */ /* 0x040fe20000041854 */
[----:B------:R-:W-:Y:S07]  /*3af0*/  LDSM.16.M88.4 R8, [R2] ;  /* 0x000000000208783b */ /* 0x000fee0000000200 */
[C---:B-1----:R-:W-:Y:S08]  /*3b00*/  HMMA.16816.F32.BF16 R104, R12.reuse, R24, R72 ;  /* 0x000000180c68723c */ /* 0x042ff00000041848 */
[C---:B------:R-:W-:Y:S01]  /*3b10*/  HMMA.16816.F32.BF16 R100, R12.reuse, R26, R160 ;  /* 0x0000001a0c64723c */ /* 0x040fe200000418a0 */
[----:B------:R-:W1:Y:S07]  /*3b20*/  LDSM.16.M88.4 R24, [R0+0x3000] ;  /* 0x003000000018783b */ /* 0x000e6e0000000200 */
[----:B--2---:R-:W-:Y:S01]  /*3b30*/  HMMA.16816.F32.BF16 R92, R12, R4, R164 ;  /* 0x000000040c5c723c */ /* 0x004fe200000418a4 */
[----:B------:R-:W-:-:S02]  /*3b40*/  IMAD.MOV.U32 R166, RZ, RZ, R17 ;  /* 0x000000ffffa67224 */ /* 0x000fc400078e0011 */
[----:B------:R-:W-:Y:S02]  /*3b50*/  IMAD.MOV.U32 R167, RZ, RZ, R16 ;  /* 0x000000ffffa77224 */ /* 0x000fe400078e0010 */
[----:B------:R-:W2:Y:S03]  /*3b60*/  LDSM.16.M88.4 R16, [R0+0x3800] ;  /* 0x003800000010783b */ /* 0x000ea60000000200 */
[C---:B------:R-:W-:Y:S01]  /*3b70*/  HMMA.16816.F32.BF16 R208, R12.reuse, R34, R140 ;  /* 0x000000220cd0723c */ /* 0x040fe2000004188c */
[----:B------:R-:W4:Y:S07]  /*3b80*/  LDSM.16.M88.4 R32, [R0+0x2800] ;  /* 0x002800000020783b */ /* 0x000f2e0000000200 */
[C---:B------:R-:W-:Y:S01]  /*3b90*/  HMMA.16816.F32.BF16 R88, R12.reuse, R6, R172 ;  /* 0x000000060c58723c */ /* 0x040fe200000418ac */
[----:B------:R-:W5:Y:S07]  /*3ba0*/  LDSM.16.M88.4 R4, [R0+0x4000] ;  /* 0x004000000004783b */ /* 0x000f6e0000000200 */
[C---:B------:R-:W-:Y:S08]  /*3bb0*/  HMMA.16816.F32.BF16 R140, R12.reuse, R36, R56 ;  /* 0x000000240c8c723c */ /* 0x040ff00000041838 */
[C---:B------:R-:W-:Y:S01]  /*3bc0*/  HMMA.16816.F32.BF16 R128, R12.reuse, R38, R64 ;  /* 0x000000260c80723c */ /* 0x040fe20000041840 */
[----:B------:R-:W5:Y:S07]  /*3bd0*/  LDSM.16.M88.4 R36, [R0+0x2000] ;  /* 0x002000000024783b */ /* 0x000f6e0000000200 */
[C---:B---3--:R-:W-:Y:S08]  /*3be0*/  HMMA.16816.F32.BF16 R120, R12.reuse, R40, R52 ;  /* 0x000000280c78723c */ /* 0x048ff00000041834 */
[----:B------:R-:W-:Y:S01]  /*3bf0*/  HMMA.16816.F32.BF16 R112, R12, R42, R60 ;  /* 0x0000002a0c70723c */ /* 0x000fe2000004183c */
[----:B------:R-:W3:Y:S01]  /*3c00*/  LDSM.16.M88.4 R40, [R0+0x6800] ;  /* 0x006800000028783b */ /* 0x000ee20000000200 */
[----:B------:R-:W-:-:S02]  /*3c10*/  IMAD.MOV.U32 R160, RZ, RZ, R127 ;  /* 0x000000ffffa07224 */ /* 0x000fc400078e007f */
[----:B------:R-:W-:Y:S01]  /*3c20*/  IMAD.MOV.U32 R161, RZ, RZ, R126 ;  /* 0x000000ffffa17224 */ /* 0x000fe200078e007e */
[----:B------:R-:W3:Y:S01]  /*3c30*/  LDSM.16.M88.4 R56, [R0+0x4800] ;  /* 0x004800000038783b */ /* 0x000ee20000000200 */
[----:B------:R-:W-:Y:S02]  /*3c40*/  IMAD.MOV.U32 R162, RZ, RZ, R125 ;  /* 0x000000ffffa27224 */ /* 0x000fe400078e007d */
[----:B------:R-:W-:Y:S01]  /*3c50*/  IMAD.MOV.U32 R163, RZ, RZ, R124 ;  /* 0x000000ffffa37224 */ /* 0x000fe200078e007c */
[----:B------:R-:W-:Y:S01]  /*3c60*/  HMMA.16816.F32.BF16 R84, R12, R20, R176 ;  /* 0x000000140c54723c */ /* 0x000fe200000418b0 */
[----:B------:R-:W-:Y:S01]  /*3c70*/  IMAD.MOV.U32 R172, RZ, RZ, R135 ;  /* 0x000000ffffac7224 */ /* 0x000fe200078e0087 */
[----:B------:R-:W-:Y:S01]  /*3c80*/  LDSM.16.M88.4 R52, [R0+0x5000] ;  /* 0x005000000034783b */ /* 0x000fe20000000200 */
[----:B------:R-:W-:Y:S02]  /*3c90*/  IMAD.MOV.U32 R173, RZ, RZ, R134 ;  /* 0x000000ffffad7224 */ /* 0x000fe400078e0086 */
[----:B------:R-:W-:-:S02]  /*3ca0*/  IMAD.MOV.U32 R174, RZ, RZ, R133 ;  /* 0x000000ffffae7224 */ /* 0x000fc400078e0085 */
[----:B------:R-:W-:Y:S01]  /*3cb0*/  IMAD.MOV.U32 R175, RZ, RZ, R132 ;  /* 0x000000ffffaf7224 */ /* 0x000fe200078e0084 */
[----:B------:R-:W-:Y:S01]  /*3cc0*/  HMMA.16816.F32.BF16 R76, R12, R22, R184 ;  /* 0x000000160c4c723c */ /* 0x000fe200000418b8 */
[----:B------:R-:W3:Y:S01]  /*3cd0*/  LDSM.16.M88.4 R20, [R0+0x8800] ;  /* 0x008800000014783b */ /* 0x000ee20000000200 */
[----:B------:R-:W-:Y:S02]  /*3ce0*/  IMAD.MOV.U32 R164, RZ, RZ, R109 ;  /* 0x000000ffffa47224 */ /* 0x000fe400078e006d */
[----:B------:R-:W-:-:S04]  /*3cf0*/  IMAD.MOV.U32 R165, RZ, RZ, R108 ;  /* 0x000000ffffa57224 */ /* 0x000fc800078e006c */
[C---:B-1----:R-:W-:Y:S08]  /*3d00*/  HMMA.16816.F32.BF16 R124, R8.reuse, R26, R144 ;  /* 0x0000001a087c723c */ /* 0x042ff00000041890 */
[C---:B--2---:R-:W-:Y:S08]  /*3d10*/  HMMA.16816.F32.BF16 R132, R8.reuse, R16, R204 ;  /* 0x000000100884723c */ /* 0x044ff000000418cc */
[----:B------:R-:W-:Y:S01]  /*3d20*/  HMMA.16816.F32.BF16 R144, R8, R18, R208 ;  /* 0x000000120890723c */ /* 0x000fe200000418d0 */
[----:B------:R-:W1:Y:S01]  /*3d30*/  LDSM.16.M88.4 R16, [R0+0x9000] ;  /* 0x009000000010783b */ /* 0x000e620000000200 */
[----:B------:R-:W-:-:S06]  /*3d40*/  IMAD.MOV.U32 R176, RZ, RZ, R119 ;  /* 0x000000ffffb07224 */ /* 0x000fcc00078e0077 */
[----:B----4-:R-:W-:Y:S01]  /*3d50*/  HMMA.16816.F32.BF16 R108, R8, R34, R148 ;  /* 0x00000022086c723c */ /* 0x010fe20000041894 */
[----:B------:R-:W-:Y:S02]  /*3d60*/  IMAD.MOV.U32 R177, RZ, RZ, R118 ;  /* 0x000000ffffb17224 */ /* 0x000fe400078e0076 */
[----:B------:R-:W-:-:S05]  /*3d70*/  IMAD.MOV.U32 R178, RZ, RZ, R117 ;  /* 0x000000ffffb27224 */ /* 0x000fca00078e0075 */
[----:B-----5:R-:W-:Y:S01]  /*3d80*/  HMMA.16816.F32.BF16 R148, R8, R4, R152 ;  /* 0x000000040894723c */ /* 0x020fe20000041898 */
[C---:B------:R-:W-:Y:S02]  /*3d90*/  IMAD.IADD R4, R137.reuse, 0x1, R2 ;  /* 0x0000000189047824 */ /* 0x040fe400078e0202 */
[----:B------:R-:W-:Y:S02]  /*3da0*/  IMAD.IADD R2, R137, 0x1, R0 ;  /* 0x0000000189027824 */ /* 0x000fe400078e0200 */
[----:B------:R-:W-:Y:S02]  /*3db0*/  IMAD.MOV.U32 R179, RZ, RZ, R116 ;  /* 0x000000ffffb37224 */ /* 0x000fe400078e0074 */
[----:B------:R-:W-:Y:S01]  /*3dc0*/  IMAD.MOV.U32 R184, RZ, RZ, R47 ;  /* 0x000000ffffb87224 */ /* 0x000fe200078e002f */
[----:B------:R-:W-:Y:S01]  /*3dd0*/  HMMA.16816.F32.BF16 R72, R12, R28, R192 ;  /* 0x0000001c0c48723c */ /* 0x000fe200000418c0 */
[----:B------:R-:W-:Y:S02]  /*3de0*/  IMAD.MOV.U32 R185, RZ, RZ, R46 ;  /* 0x000000ffffb97224 */ /* 0x000fe400078e002e */
[----:B------:R-:W-:-:S02]  /*3df0*/  IMAD.MOV.U32 R186, RZ, RZ, R45 ;  /* 0x000000ffffba7224 */ /* 0x000fc400078e002d */
[----:B------:R-:W-:Y:S02]  /*3e00*/  IMAD.MOV.U32 R187, RZ, RZ, R44 ;  /* 0x000000ffffbb7224 */ /* 0x000fe400078e002c */
[----:B------:R-:W-:Y:S01]  /*3e10*/  LDSM.16.M88.4 R44, [R0+0x6000] ;  /* 0x00600000002c783b */ /* 0x000fe20000000200 */
[----:B------:R-:W-:Y:S03]  /*3e20*/  HMMA.16816.F32.BF16 R60, R12, R30, R196 ;  /* 0x0000001e0c3c723c */ /* 0x000fe600000418c4 */
[----:B------:R-:W-:Y:S04]  /*3e30*/  LDSM.16.M88.4 R12, [R0+0x9800] ;  /* 0x00980000000c783b */ /* 0x000fe80000000200 */
[----:B------:R-:W-:Y:S01]  /*3e40*/  LDSM.16.M88.4 R28, [R0+0x7800] ;  /* 0x00780000001c783b */ /* 0x000fe20000000200 */
[C---:B------:R-:W-:Y:S03]  /*3e50*/  HMMA.16816.F32.BF16 R68, R8.reuse, R38, R48 ;  /* 0x000000260844723c */ /* 0x040fe60000041830 */
[----:B------:R-:W2:Y:S05]  /*3e60*/  LDSM.16.M88.4 R48, [R0+0x5800] ;  /* 0x005800000030783b */ /* 0x000eaa0000000200 */
[C---:B------:R-:W-:Y:S01]  /*3e70*/  HMMA.16816.F32.BF16 R64, R8.reuse, R36, R188 ;  /* 0x000000240840723c */ /* 0x040fe200000418bc */
[----:B------:R-:W4:Y:S07]  /*3e80*/  LDSM.16.M88.4 R36, [R0+0x7000] ;  /* 0x007000000024783b */ /* 0x000f2e0000000200 */
[C---:B------:R-:W-:Y:S01]  /*3e90*/  HMMA.16816.F32.BF16 R116, R8.reuse, R24, R156 ;  /* 0x000000180874723c */ /* 0x040fe2000004189c */
[----:B------:R5:W4:Y:S07]  /*3ea0*/  LDSM.16.M88.4 R24, [R0+0x8000] ;  /* 0x008000000018783b */ /* 0x000b2e0000000200 */
[C---:B------:R-:W-:Y:S01]  /*3eb0*/  HMMA.16816.F32.BF16 R96, R8.reuse, R32, R96 ;  /* 0x000000200860723c */ /* 0x040fe20000041860 */
[----:B------:R-:W-:Y:S07]  /*3ec0*/  LDSM.16.M88.4 R32, [R2+0x2000] ;  /* 0x002000000220783b */ /* 0x000fee0000000200 */
[C---:B------:R-:W-:Y:S01]  /*3ed0*/  HMMA.16816.F32.BF16 R152, R8.reuse, R6, R212 ;  /* 0x000000060898723c */ /* 0x040fe200000418d4 */
[----:B------:R-:W4:Y:S07]  /*3ee0*/  LDSM.16.M88.4 R4, [R4] ;  /* 0x000000000404783b */ /* 0x000f2e0000000200 */
[C---:B---3--:R-:W-:Y:S08]  /*3ef0*/  HMMA.16816.F32.BF16 R216, R8.reuse, R40, R216 ;  /* 0x0000002808d8723c */ /* 0x048ff000000418d8 */
[C---:B------:R-:W-:Y:S01]  /*3f00*/  HMMA.16816.F32.BF16 R200, R8.reuse, R42, R200 ;  /* 0x0000002a08c8723c */ /* 0x040fe200000418c8 */
[----:B------:R-:W3:Y:S07]  /*3f10*/  LDSM.16.M88.4 R40, [R2+0x2800] ;  /* 0x002800000228783b */ /* 0x000eee0000000200 */
[C---:B------:R-:W-:Y:S08]  /*3f20*/  HMMA.16816.F32.BF16 R156, R8.reuse, R56, R184 ;  /* 0x00000038089c723c */ /* 0x040ff000000418b8 */
[C---:B------:R-:W-:Y:S08]  /*3f30*/  HMMA.16816.F32.BF16 R188, R8.reuse, R20, R92 ;  /* 0x0000001408bc723c */ /* 0x040ff0000004185c */
[C---:B------:R-:W-:Y:S08]  /*3f40*/  HMMA.16816.F32.BF16 R184, R8.reuse, R22, R88 ;  /* 0x0000001608b8723c */ /* 0x040ff00000041858 */
[C---:B-1----:R-:W-:Y:S08]  /*3f50*/  HMMA.16816.F32.BF16 R92, R8.reuse, R16, R84 ;  /* 0x00000010085c723c */ /* 0x042ff00000041854 */
[C---:B------:R-:W-:Y:S01]  /*3f60*/  HMMA.16816.F32.BF16 R88, R8.reuse, R18, R76 ;  /* 0x000000120858723c */ /* 0x040fe2000004184c */
[----:B------:R-:W1:Y:S07]  /*3f70*/  LDSM.16.M88.4 R16, [R2+0x3000] ;  /* 0x003000000210783b */ /* 0x000e6e0000000200 */
[----:B------:R-:W-:Y:S01]  /*3f80*/  HMMA.16816.F32.BF16 R160, R8, R52, R160 ;  /* 0x0000003408a0723c */ /* 0x000fe200000418a0 */
[----:B-----5:R-:W-:-:S07]  /*3f90*/  IMAD.SHL.U32 R0, R232, 0x2, RZ ;  /* 0x00000002e8007824 */ /* 0x020fce00078e00ff */
[C---:B------:R-:W-:Y:S08]  /*3fa0*/  HMMA.16816.F32.BF16 R56, R8.reuse, R58, R176 ;  /* 0x0000003a0838723c */ /* 0x040ff000000418b0 */
[C---:B------:R-:W-:Y:S08]  /*3fb0*/  HMMA.16816.F32.BF16 R52, R8.reuse, R54, R172 ;  /* 0x000000360834723c */ /* 0x040ff000000418ac */
[C---:B--2---:R-:W-:Y:S08]  /*3fc0*/  HMMA.16816.F32.BF16 R164, R8.reuse, R48, R164 ;  /* 0x0000003008a4723c */ /* 0x044ff000000418a4 */
[C---:B------:R-:W-:Y:S08]  /*3fd0*/  HMMA.16816.F32.BF16 R84, R8.reuse, R12, R72 ;  /* 0x0000000c0854723c */ /* 0x040ff00000041848 */
[C---:B------:R-:W-:Y:S08]  /*3fe0*/  HMMA.16816.F32.BF16 R48, R8.reuse, R50, R244 ;  /* 0x000000320830723c */ /* 0x040ff000000418f4 */
[C---:B------:R-:W-:Y:S08]  /*3ff0*/  HMMA.16816.F32.BF16 R172, R8.reuse, R44, R224 ;  /* 0x0000002c08ac723c */ /* 0x040ff000000418e0 */
[C---:B------:R-:W-:Y:S08]  /*4000*/  HMMA.16816.F32.BF16 R176, R8.reuse, R46, R220 ;  /* 0x0000002e08b0723c */ /* 0x040ff000000418dc */
[C---:B----4-:R-:W-:Y:S08]  /*4010*/  HMMA.16816.F32.BF16 R140, R8.reuse, R36, R140 ;  /* 0x00000024088c723c */ /* 0x050ff0000004188c */
[C---:B------:R-:W-:Y:S08]  /*4020*/  HMMA.16816.F32.BF16 R128, R8.reuse, R38, R128 ;  /* 0x000000260880723c */ /* 0x040ff00000041880 */
[C---:B------:R-:W-:Y:S08]  /*4030*/  HMMA.16816.F32.BF16 R120, R8.reuse, R28, R120 ;  /* 0x0000001c0878723c */ /* 0x040ff00000041878 */
[C---:B------:R-:W-:Y:S08]  /*4040*/  HMMA.16816.F32.BF16 R112, R8.reuse, R30, R112 ;  /* 0x0000001e0870723c */ /* 0x040ff00000041870 */
[C---:B------:R-:W-:Y:S08]  /*4050*/  HMMA.16816.F32.BF16 R104, R8.reuse, R24, R104 ;  /* 0x000000180868723c */ /* 0x040ff00000041868 */
[C---:B------:R-:W-:Y:S01]  /*4060*/  HMMA.16816.F32.BF16 R100, R8.reuse, R26, R100 ;  /* 0x0000001a0864723c */ /* 0x040fe20000041864 */
[----:B------:R-:W-:Y:S01]  /*4070*/  LOP3.LUT R0, R136, 0x6, R0, 0xf8, !PT ;  /* 0x0000000688007812 */ /* 0x000fe200078ef800 */
[----:B------:R-:W2:Y:S06]  /*4080*/  LDSM.16.M88.4 R28, [R2+0x3800] ;  /* 0x00380000021c783b */ /* 0x000eac0000000200 */
[----:B------:R-:W-:Y:S01]  /*4090*/  HMMA.16816.F32.BF16 R72, R8, R14, R60 ;  /* 0x0000000e0848723c */ /* 0x000fe2000004183c */
[----:B------:R-:W4:Y:S07]  /*40a0*/  LDSM.16.M88.4 R36, [R2+0x4000] ;  /* 0x004000000224783b */ /* 0x000f2e0000000200 */
[----:B------:R-:W-:Y:S01]  /*40b0*/  HMMA.16816.F32.BF16 R8, R4, R32, R64 ;  /* 0x000000200408723c */ /* 0x000fe20000041840 */
[----:B------:R-:W-:-:S02]  /*40c0*/  LOP3.LUT R22, R0, 0x1, RZ, 0xfc, !PT ;  /* 0x0000000100167812 */ /* 0x000fc400078efcff */
[----:B------:R-:W-:-:S05]  /*40d0*/  LOP3.LUT R21, R0, 0x8, RZ, 0xfc, !PT ;  /* 0x0000000800157812 */ /* 0x000fca00078efcff */
[C---:B------:R-:W-:Y:S01]  /*40e0*/  HMMA.16816.F32.BF16 R12, R4.reuse, R34, R68 ;  /* 0x00000022040c723c */ /* 0x040fe20000041844 */
[C---:B------:R-:W-:Y:S01]  /*40f0*/  LOP3.LUT R20, R0.reuse, 0x9, RZ, 0xfc, !PT ;  /* 0x0000000900147812 */ /* 0x040fe200078efcff */
[----:B------:R-:W5:Y:S01]  /*4100*/  LDSM.16.M88.4 R32, [R2+0x4800] ;  /* 0x004800000220783b */ /* 0x000f620000000200 */
[-C--:B------:R-:W-:Y:S02]  /*4110*/  ISETP.GE.AND P5, PT, R0, R3.reuse, PT ;  /* 0x000000030000720c */ /* 0x080fe40003fa6270 */
[-C--:B------:R-:W-:Y:S02]  /*4120*/  ISETP.GE.AND P4, PT, R22, R3.reuse, PT ;  /* 0x000000031600720c */ /* 0x080fe40003f86270 */
[-C--:B------:R-:W-:Y:S02]  /*4130*/  ISETP.GE.AND P3, PT, R21, R3.reuse, PT ;  /* 0x000000031500720c */ /* 0x080fe40003f66270 */
[----:B------:R-:W-:Y:S02]  /*4140*/  ISETP.GE.AND P1, PT, R20, R3, PT ;  /* 0x000000031400720c */ /* 0x000fe40003f26270 */
[----:B---3--:R-:W-:Y:S01]  /*4150*/  HMMA.16816.F32.BF16 R20, R4, R40, R96 ;  /* 0x000000280414723c */ /* 0x008fe20000041860 */
[----:B------:R-:W-:-:S02]  /*4160*/  FSEL R61, R8, -INF , !P5 ;  /* 0xff800000083d7808 */ /* 0x000fc40006800000 */
[C---:B------:R-:W-:Y:S02]  /*4170*/  LOP3.LUT R8, R0.reuse, 0x19, RZ, 0xfc, !PT ;  /* 0x0000001900087812 */ /* 0x040fe400078efcff */
[----:B------:R-:W-:Y:S02]  /*4180*/  FSEL R41, R11, -INF , !P4 ;  /* 0xff8000000b297808 */ /* 0x000fe40006000000 */
[----:B------:R-:W-:Y:S02]  /*4190*/  FSEL R45, R9, -INF , !P4 ;  /* 0xff800000092d7808 */ /* 0x000fe40006000000 */
[----:B------:R-:W-:Y:S02]  /*41a0*/  LOP3.LUT R24, R0, 0x10, RZ, 0xfc, !PT ;  /* 0x0000001000187812 */ /* 0x000fe400078efcff */
[----:B------:R-:W-:Y:S02]  /*41b0*/  ISETP.GE.AND P4, PT, R8, R3, PT ;  /* 0x000000030800720c */ /* 0x000fe40003f86270 */
[----:B------:R-:W-:-:S02]  /*41c0*/  LOP3.LUT R8, R0, 0x20, RZ, 0xfc, !PT ;  /* 0x0000002000087812 */ /* 0x000fc400078efcff */
[----:B------:R-:W-:Y:S02]  /*41d0*/  ISETP.GE.AND P6, PT, R24, R3, PT ;  /* 0x000000031800720c */ /* 0x000fe40003fc6270 */
[----:B------:R-:W-:Y:S02]  /*41e0*/  FSEL R40, R14, -INF , !P3 ;  /* 0xff8000000e287808 */ /* 0x000fe40005800000 */
[----:B------:R-:W-:Y:S02]  /*41f0*/  FSEL R47, R12, -INF , !P3 ;  /* 0xff8000000c2f7808 */ /* 0x000fe40005800000 */
[C---:B------:R-:W-:Y:S02]  /*4200*/  LOP3.LUT R25, R0.reuse, 0x11, RZ, 0xfc, !PT ;  /* 0x0000001100197812 */ /* 0x040fe400078efcff */
[----:B------:R-:W-:Y:S02]  /*4210*/  LOP3.LUT R24, R0, 0x18, RZ, 0xfc, !PT ;  /* 0x0000001800187812 */ /* 0x000fe400078efcff */
[----:B------:R-:W-:-:S02]  /*4220*/  FSEL R44, R10, -INF , !P5 ;  /* 0xff8000000a2c7808 */ /* 0x000fc40006800000 */
[-C--:B------:R-:W-:Y:S02]  /*4230*/  ISETP.GE.AND P3, PT, R8, R3.reuse, PT ;  /* 0x000000030800720c */ /* 0x080fe40003f66270 */
[C---:B-1----:R-:W-:Y:S01]  /*4240*/  HMMA.16816.F32.BF16 R8, R4.reuse, R16, R116 ;  /* 0x000000100408723c */ /* 0x042fe20000041874 */
[-C--:B------:R-:W-:Y:S02]  /*4250*/  ISETP.GE.AND P0, PT, R25, R3.reuse, PT ;  /* 0x000000031900720c */ /* 0x080fe40003f06270 */
[----:B------:R-:W-:Y:S02]  /*4260*/  ISETP.GE.AND P5, PT, R24, R3, PT ;  /* 0x000000031800720c */ /* 0x000fe40003fa6270 */
[C---:B------:R-:W-:Y:S02]  /*4270*/  LOP3.LUT R14, R0.reuse, 0x21, RZ, 0xfc, !PT ;  /* 0x00000021000e7812 */ /* 0x040fe400078efcff */
[----:B------:R-:W-:Y:S01]  /*4280*/  LOP3.LUT R12, R0, 0x28, RZ, 0xfc, !PT ;  /* 0x00000028000c7812 */ /* 0x000fe200078efcff */
[----:B------:R-:W-:Y:S01]  /*4290*/  HMMA.16816.F32.BF16 R24, R4, R42, R108 ;  /* 0x0000002a0418723c */ /* 0x000fe2000004186c */
[----:B------:R-:W-:-:S02]  /*42a0*/  FSEL R43, R15, -INF , !P1 ;  /* 0xff8000000f2b7808 */ /* 0x000fc40004800000 */
[----:B------:R-:W-:Y:S02]  /*42b0*/  FSEL R62, R13, -INF , !P1 ;  /* 0xff8000000d3e7808 */ /* 0x000fe40004800000 */
[----:B------:R-:W-:Y:S02]  /*42c0*/  FSEL R42, R22, -INF , !P6 ;  /* 0xff800000162a7808 */ /* 0x000fe40007000000 */
[----:B------:R-:W-:Y:S02]  /*42d0*/  FSEL R65, R20, -INF , !P6 ;  /* 0xff80000014417808 */ /* 0x000fe40007000000 */
[-C--:B------:R-:W-:Y:S02]  /*42e0*/  ISETP.GE.AND P1, PT, R14, R3.reuse, PT ;  /* 0x000000030e00720c */ /* 0x080fe40003f26270 */
[----:B------:R-:W-:Y:S02]  /*42f0*/  ISETP.GE.AND P6, PT, R12, R3, PT ;  /* 0x000000030c00720c */ /* 0x000fe40003fc6270 */
[----:B------:R-:W-:Y:S01]  /*4300*/  HMMA.16816.F32.BF16 R12, R4, R18, R124 ;  /* 0x00000012040c723c */ /* 0x000fe2000004187c */
[----:B------:R-:W-:-:S02]  /*4310*/  LOP3.LUT R16, R0, 0x29, RZ, 0xfc, !PT ;  /* 0x0000002900107812 */ /* 0x000fc400078efcff */
[----:B------:R-:W-:Y:S02]  /*4320*/  FSEL R77, R8, -INF , !P3 ;  /* 0xff800000084d7808 */ /* 0x000fe40005800000 */
[----:B------:R-:W-:Y:S02]  /*4330*/  LOP3.LUT R8, R0, 0x39, RZ, 0xfc, !PT ;  /* 0x0000003900087812 */ /* 0x000fe400078efcff */
[----:B------:R-:W-:Y:S02]  /*4340*/  FSEL R46, R23, -INF , !P0 ;  /* 0xff800000172e7808 */ /* 0x000fe40004000000 */
[----:B------:R-:W-:Y:S02]  /*4350*/  FSEL R63, R21, -INF , !P0 ;  /* 0xff800000153f7808 */ /* 0x000fe40004000000 */
[----:B------:R-:W-:Y:S01]  /*4360*/  ISETP.GE.AND P0, PT, R16, R3, PT ;  /* 0x000000031000720c */ /* 0x000fe20003f06270 */
[----:B--2---:R-:W-:Y:S01]  /*4370*/  HMMA.16816.F32.BF16 R20, R4, R28, R132 ;  /* 0x0000001c0414723c */ /* 0x004fe20000041884 */
[----:B------:R-:W-:-:S02]  /*4380*/  FSEL R60, R26, -INF , !P5 ;  /* 0xff8000001a3c7808 */ /* 0x000fc40006800000 */
[----:B------:R-:W-:Y:S02]  /*4390*/  FSEL R66, R24, -INF , !P5 ;  /* 0xff80000018427808 */ /* 0x000fe40006800000 */
[----:B------:R-:W-:Y:S02]  /*43a0*/  FSEL R67, R27, -INF , !P4 ;  /* 0xff8000001b437808 */ /* 0x000fe40006000000 */
[----:B------:R-:W-:Y:S02]  /*43b0*/  FSEL R64, R25, -INF , !P4 ;  /* 0xff80000019407808 */ /* 0x000fe40006000000 */
[----:B------:R-:W-:Y:S01]  /*43c0*/  FSEL R69, R11, -INF , !P1 ;  /* 0xff8000000b457808 */ /* 0x000fe20004800000 */
[----:B------:R-:W-:Y:S01]  /*43d0*/  HMMA.16816.F32.BF16 R24, R4, R30, R144 ;  /* 0x0000001e0418723c */ /* 0x000fe20000041890 */
[----:B------:R-:W-:Y:S01]  /*43e0*/  FSEL R76, R9, -INF , !P1 ;  /* 0xff800000094c7808 */ /* 0x000fe20004800000 */
[----:B------:R-:W1:Y:S01]  /*43f0*/  LDSM.16.M88.4 R28, [R2+0x5000] ;  /* 0x00500000021c783b */ /* 0x000e620000000200 */
[----:B------:R-:W-:-:S02]  /*4400*/  LOP3.LUT R16, R0, 0x30, RZ, 0xfc, !PT ;  /* 0x0000003000107812 */ /* 0x000fc400078efcff */
[-C--:B------:R-:W-:Y:S02]  /*4410*/  ISETP.GE.AND P1, PT, R8, R3.reuse, PT ;  /* 0x000000030800720c */ /* 0x080fe40003f26270 */
[----:B------:R-:W-:Y:S02]  /*4420*/  LOP3.LUT R8, R0, 0x40, RZ, 0xfc, !PT ;  /* 0x0000004000087812 */ /* 0x000fe400078efcff */
[----:B------:R-:W-:Y:S02]  /*4430*/  ISETP.GE.AND P5, PT, R16, R3, PT ;  /* 0x000000031000720c */ /* 0x000fe40003fa6270 */
[----:B------:R-:W-:Y:S02]  /*4440*/  FSEL R70, R14, -INF , !P6 ;  /* 0xff8000000e467808 */ /* 0x000fe40007000000 */
[----:B------:R-:W-:Y:S02]  /*4450*/  FSEL R78, R12, -INF , !P6 ;  /* 0xff8000000c4e7808 */ /* 0x000fe40007000000 */
[----:B------:R-:W-:-:S02]  /*4460*/  LOP3.LUT R17, R0, 0x31, RZ, 0xfc, !PT ;  /* 0x0000003100117812 */ /* 0x000fc400078efcff */
[----:B------:R-:W-:Y:S02]  /*4470*/  LOP3.LUT R16, R0, 0x38, RZ, 0xfc, !PT ;  /* 0x0000003800107812 */ /* 0x000fe400078efcff */
[----:B------:R-:W-:Y:S02]  /*4480*/  FSEL R68, R10, -INF , !P3 ;  /* 0xff8000000a447808 */ /* 0x000fe40005800000 */
[-C--:B------:R-:W-:Y:S02]  /*4490*/  ISETP.GE.AND P6, PT, R8, R3.reuse, PT ;  /* 0x000000030800720c */ /* 0x080fe40003fc6270 */
[----:B----4-:R-:W-:Y:S01]  /*44a0*/  HMMA.16816.F32.BF16 R8, R4, R36, R148 ;  /* 0x000000240408723c */ /* 0x010fe20000041894 */
[-C--:B------:R-:W-:Y:S02]  /*44b0*/  ISETP.GE.AND P4, PT, R17, R3.reuse, PT ;  /* 0x000000031100720c */ /* 0x080fe40003f86270 */
[----:B------:R-:W-:-:S05]  /*44c0*/  ISETP.GE.AND P3, PT, R16, R3, PT ;  /* 0x000000031000720c */ /* 0x000fca0003f66270 */
[C---:B------:R-:W-:Y:S01]  /*44d0*/  HMMA.16816.F32.BF16 R16, R4.reuse, R38, R152 ;  /* 0x000000260410723c */ /* 0x040fe20000041898 */
[----:B------:R-:W2:Y:S01]  /*44e0*/  LDSM.16.M88.4 R36, [R2+0x5800] ;  /* 0x005800000224783b */ /* 0x000ea20000000200 */
[----:B------:R-:W-:Y:S02]  /*44f0*/  FSEL R96, R22, -INF , !P5 ;  /* 0xff80000016607808 */ /* 0x000fe40006800000 */
[----:B------:R-:W-:Y:S02]  /*4500*/  FSEL R109, R20, -INF , !P5 ;  /* 0xff800000146d7808 */ /* 0x000fe40006800000 */
[----:B------:R-:W-:Y:S02]  /*4510*/  FSEL R97, R23, -INF , !P4 ;  /* 0xff80000017617808 */ /* 0x000fe40006000000 */
[----:B------:R-:W-:Y:S02]  /*4520*/  FSEL R108, R21, -INF , !P4 ;  /* 0xff800000156c7808 */ /* 0x000fe40006000000 */
[----:B-----5:R-:W-:Y:S01]  /*4530*/  HMMA.16816.F32.BF16 R20, R4, R32, R156 ;  /* 0x000000200414723c */ /* 0x020fe2000004189c */
[----:B------:R-:W-:-:S02]  /*4540*/  LOP3.LUT R14, R0, 0x41, RZ, 0xfc, !PT ;  /* 0x00000041000e7812 */ /* 0x000fc400078efcff */
[----:B------:R-:W-:Y:S02]  /*4550*/  LOP3.LUT R12, R0, 0x48, RZ, 0xfc, !PT ;  /* 0x00000048000c7812 */ /* 0x000fe400078efcff */
[----:B------:R-:W-:Y:S02]  /*4560*/  FSEL R79, R15, -INF , !P0 ;  /* 0xff8000000f4f7808 */ /* 0x000fe40004000000 */
[----:B------:R-:W-:Y:S02]  /*4570*/  FSEL R71, R13, -INF , !P0 ;  /* 0xff8000000d477808 */ /* 0x000fe40004000000 */
[-C--:B------:R-:W-:Y:S02]  /*4580*/  ISETP.GE.AND P0, PT, R14, R3.reuse, PT ;  /* 0x000000030e00720c */ /* 0x080fe40003f06270 */
[----:B------:R-:W-:Y:S02]  /*4590*/  ISETP.GE.AND P5, PT, R12, R3, PT ;  /* 0x000000030c00720c */ /* 0x000fe40003fa6270 */
[----:B------:R-:W-:-:S02]  /*45a0*/  FSEL R125, R8, -INF , !P6 ;  /* 0xff800000087d7808 */ /* 0x000fc40007000000 */
[C---:B------:R-:W-:Y:S02]  /*45b0*/  LOP3.LUT R12, R0.reuse, 0x49, RZ, 0xfc, !PT ;  /* 0x00000049000c7812 */ /* 0x040fe400078efcff */
[----:B------:R-:W-:Y:S02]  /*45c0*/  LOP3.LUT R8, R0, 0x59, RZ, 0xfc, !PT ;  /* 0x0000005900087812 */ /* 0x000fe400078efcff */
[----:B------:R-:W-:Y:S02]  /*45d0*/  FSEL R98, R26, -INF , !P3 ;  /* 0xff8000001a627808 */ /* 0x000fe40005800000 */
[----:B------:R-:W-:Y:S02]  /*45e0*/  FSEL R110, R24, -INF , !P3 ;  /* 0xff800000186e7808 */ /* 0x000fe40005800000 */
[----:B------:R-:W-:Y:S02]  /*45f0*/  FSEL R111, R27, -INF , !P1 ;  /* 0xff8000001b6f7808 */ /* 0x000fe40004800000 */
[----:B------:R-:W-:-:S02]  /*4600*/  FSEL R99, R25, -INF , !P1 ;  /* 0xff80000019637808 */ /* 0x000fc40004800000 */
[----:B------:R-:W-:Y:S01]  /*4610*/  FSEL R117, R11, -INF , !P0 ;  /* 0xff8000000b757808 */ /* 0x000fe20004000000 */
[----:B------:R-:W-:Y:S01]  /*4620*/  HMMA.16816.F32.BF16 R24, R4, R34, R56 ;  /* 0x000000220418723c */ /* 0x000fe20000041838 */
[----:B------:R-:W-:Y:S01]  /*4630*/  FSEL R124, R9, -INF , !P0 ;  /* 0xff800000097c7808 */ /* 0x000fe20004000000 */
[----:B------:R-:W3:Y:S01]  /*4640*/  LDSM.16.M88.4 R32, [R2+0x6000] ;  /* 0x006000000220783b */ /* 0x000ee20000000200 */
[-C--:B------:R-:W-:Y:S02]  /*4650*/  ISETP.GE.AND P4, PT, R12, R3.reuse, PT ;  /* 0x000000030c00720c */ /* 0x080fe40003f86270 */
[----:B------:R-:W-:Y:S02]  /*4660*/  ISETP.GE.AND P0, PT, R8, R3, PT ;  /* 0x000000030800720c */ /* 0x000fe40003f06270 */
[C---:B------:R-:W-:Y:S02]  /*4670*/  LOP3.LUT R12, R0.reuse, 0x50, RZ, 0xfc, !PT ;  /* 0x00000050000c7812 */ /* 0x040fe400078efcff */
[----:B------:R-:W-:-:S02]  /*4680*/  LOP3.LUT R8, R0, 0x60, RZ, 0xfc, !PT ;  /* 0x0000006000087812 */ /* 0x000fc400078efcff */
[----:B------:R-:W-:Y:S02]  /*4690*/  FSEL R118, R18, -INF , !P5 ;  /* 0xff80000012767808 */ /* 0x000fe40006800000 */
[----:B------:R-:W-:Y:S02]  /*46a0*/  FSEL R126, R16, -INF , !P5 ;  /* 0xff800000107e7808 */ /* 0x000fe40006800000 */
[-C--:B------:R-:W-:Y:S02]  /*46b0*/  ISETP.GE.AND P3, PT, R12, R3.reuse, PT ;  /* 0x000000030c00720c */ /* 0x080fe40003f66270 */
[----:B------:R-:W-:Y:S02]  /*46c0*/  ISETP.GE.AND P5, PT, R8, R3, PT ;  /* 0x000000030800720c */ /* 0x000fe40003fa6270 */
[C---:B------:R-:W-:Y:S02]  /*46d0*/  LOP3.LUT R13, R0.reuse, 0x51, RZ, 0xfc, !PT ;  /* 0x00000051000d7812 */ /* 0x040fe400078efcff */
[----:B------:R-:W-:-:S02]  /*46e0*/  LOP3.LUT R12, R0, 0x58, RZ, 0xfc, !PT ;  /* 0x00000058000c7812 */ /* 0x000fc400078efcff */
[C---:B------:R-:W-:Y:S02]  /*46f0*/  LOP3.LUT R9, R0.reuse, 0x61, RZ, 0xfc, !PT ;  /* 0x0000006100097812 */ /* 0x040fe400078efcff */
[----:B------:R-:W-:Y:S02]  /*4700*/  LOP3.LUT R8, R0, 0x68, RZ, 0xfc, !PT ;  /* 0x0000006800087812 */ /* 0x000fe400078efcff */
[----:B------:R-:W-:Y:S02]  /*4710*/  FSEL R116, R10, -INF , !P6 ;  /* 0xff8000000a747808 */ /* 0x000fe40007000000 */
[----:B------:R-:W-:Y:S02]  /*4720*/  FSEL R127, R19, -INF , !P4 ;  /* 0xff800000137f7808 */ /* 0x000fe40006000000 */
[----:B------:R-:W-:Y:S02]  /*4730*/  FSEL R119, R17, -INF , !P4 ;  /* 0xff80000011777808 */ /* 0x000fe40006000000 */
[----:B------:R-:W-:-:S02]  /*4740*/  FSEL R132, R22, -INF , !P3 ;  /* 0xff80000016847808 */ /* 0x000fc40005800000 */
[----:B------:R-:W-:Y:S02]  /*4750*/  FSEL R144, R20, -INF , !P3 ;  /* 0xff80000014907808 */ /* 0x000fe40005800000 */
[-C--:B------:R-:W-:Y:S02]  /*4760*/  ISETP.GE.AND P1, PT, R13, R3.reuse, PT ;  /* 0x000000030d00720c */ /* 0x080fe40003f26270 */
[-C--:B------:R-:W-:Y:S02]  /*4770*/  ISETP.GE.AND P6, PT, R12, R3.reuse, PT ;  /* 0x000000030c00720c */ /* 0x080fe40003fc6270 */
[-C--:B------:R-:W-:Y:S01]  /*4780*/  ISETP.GE.AND P4, PT, R9, R3.reuse, PT ;  /* 0x000000030900720c */ /* 0x080fe20003f86270 */
[----:B-1----:R-:W-:Y:S01]  /*4790*/  HMMA.16816.F32.BF16 R12, R4, R28, R160 ;  /* 0x0000001c040c723c */ /* 0x002fe200000418a0 */
[----:B------:R-:W-:-:S07]  /*47a0*/  ISETP.GE.AND P3, PT, R8, R3, PT ;  /* 0x000000030800720c */ /* 0x000fce0003f66270 */
[C---:B------:R-:W-:Y:S01]  /*47b0*/  HMMA.16816.F32.BF16 R8, R4.reuse, R30, R52 ;  /* 0x0000001e0408723c */ /* 0x040fe20000041834 */
[----:B------:R-:W1:Y:S01]  /*47c0*/  LDSM.16.M88.4 R28, [R2+0x6800] ;  /* 0x00680000021c783b */ /* 0x000e620000000200 */
[----:B------:R-:W-:Y:S02]  /*47d0*/  FSEL R133, R23, -INF , !P1 ;  /* 0xff80000017857808 */ /* 0x000fe40004800000 */
[----:B------:R-:W-:Y:S02]  /*47e0*/  FSEL R139, R21, -INF , !P1 ;  /* 0xff800000158b7808 */ /* 0x000fe40004800000 */
[----:B------:R-:W-:Y:S02]  /*47f0*/  FSEL R134, R26, -INF , !P6 ;  /* 0xff8000001a867808 */ /* 0x000fe40007000000 */
[----:B--2---:R-:W-:Y:S01]  /*4800*/  HMMA.16816.F32.BF16 R20, R4, R36, R164 ;  /* 0x000000240414723c */ /* 0x004fe200000418a4 */
[----:B------:R-:W-:Y:S02]  /*4810*/  FSEL R145, R24, -INF , !P6 ;  /* 0xff80000018917808 */ /* 0x000fe40007000000 */
[----:B------:R-:W-:-:S02]  /*4820*/  FSEL R146, R27, -INF , !P0 ;  /* 0xff8000001b927808 */ /* 0x000fc40004000000 */
[----:B------:R-:W-:-:S03]  /*4830*/  FSEL R135, R25, -INF , !P0 ;  /* 0xff80000019877808 */ /* 0x000fc60004000000 */
[----:B------:R-:W-:Y:S01]  /*4840*/  HMMA.16816.F32.BF16 R24, R4, R38, R48 ;  /* 0x000000260418723c */ /* 0x000fe20000041830 */
[----:B------:R-:W2:Y:S01]  /*4850*/  LDSM.16.M88.4 R36, [R2+0x7000] ;  /* 0x007000000224783b */ /* 0x000ea20000000200 */
[----:B------:R-:W-:Y:S02]  /*4860*/  LOP3.LUT R16, R0, 0x69, RZ, 0xfc, !PT ;  /* 0x0000006900107812 */ /* 0x000fe400078efcff */
[----:B------:R-:W-:Y:S02]  /*4870*/  FSEL R154, R12, -INF , !P5 ;  /* 0xff8000000c9a7808 */ /* 0x000fe40006800000 */
        /* <DEDUP_REMOVED lines=9> */
[----:B------:R-:W-:Y:S02]  /*4910*/  LOP3.LUT R12, R0, 0x80, RZ, 0xfc, !PT ;  /* 0x00000080000c7812 */ /* 0x000fe400078efcff */
[----:B------:R-:W-:Y:S02]  /*4920*/  FSEL R155, R8, -INF , !P3 ;  /* 0xff800000089b7808 */ /* 0x000fe40005800000 */
[----:B------:R-:W-:Y:S02]  /*4930*/  LOP3.LUT R8, R0, 0x88, RZ, 0xfc, !PT ;  /* 0x0000008800087812 */ /* 0x000fe400078efcff */
[----:B------:R-:W-:Y:S02]  /*4940*/  FSEL R147, R14, -INF , !P5 ;  /* 0xff8000000e937808 */ /* 0x000fe40006800000 */
[----:B------:R-:W-:Y:S02]  /*4950*/  FSEL R151, R10, -INF , !P3 ;  /* 0xff8000000a977808 */ /* 0x000fe40005800000 */
[----:B------:R-:W-:-:S02]  /*4960*/  ISETP.GE.AND P0, PT, R17, R3, PT ;  /* 0x000000031100720c */ /* 0x000fc40003f06270 */
[-C--:B------:R-:W-:Y:S02]  /*4970*/  ISETP.GE.AND P5, PT, R16, R3.reuse, PT ;  /* 0x000000031000720c */ /* 0x080fe40003fa6270 */
[-C--:B------:R-:W-:Y:S01]  /*4980*/  ISETP.GE.AND P3, PT, R12, R3.reuse, PT ;  /* 0x000000030c00720c */ /* 0x080fe20003f66270 */
[C---:B---3--:R-:W-:Y:S01]  /*4990*/  HMMA.16816.F32.BF16 R16, R4.reuse, R32, R172 ;  /* 0x000000200410723c */ /* 0x048fe200000418ac */
[----:B------:R-:W-:Y:S02]  /*49a0*/  FSEL R158, R22, -INF , !P6 ;  /* 0xff800000169e7808 */ /* 0x000fe40007000000 */
[----:B------:R-:W-:Y:S02]  /*49b0*/  FSEL R164, R20, -INF , !P6 ;  /* 0xff80000014a47808 */ /* 0x000fe40007000000 */
[----:B------:R-:W-:Y:S02]  /*49c0*/  ISETP.GE.AND P6, PT, R8, R3, PT ;  /* 0x000000030800720c */ /* 0x000fe40003fc6270 */
[----:B------:R-:W-:Y:S01]  /*49d0*/  LOP3.LUT R8, R0, 0x89, RZ, 0xfc, !PT ;  /* 0x0000008900087812 */ /* 0x000fe200078efcff */
[----:B------:R-:W-:Y:S01]  /*49e0*/  HMMA.16816.F32.BF16 R12, R4, R34, R176 ;  /* 0x00000022040c723c */ /* 0x000fe200000418b0 */
[----:B------:R-:W3:Y:S01]  /*49f0*/  LDSM.16.M88.4 R32, [R2+0x7800] ;  /* 0x007800000220783b */ /* 0x000ee20000000200 */
[----:B------:R-:W-:-:S02]  /*4a00*/  FSEL R159, R23, -INF , !P0 ;  /* 0xff800000179f7808 */ /* 0x000fc40004000000 */
[----:B------:R-:W-:Y:S02]  /*4a10*/  FSEL R163, R21, -INF , !P0 ;  /* 0xff80000015a37808 */ /* 0x000fe40004000000 */
[----:B------:R-:W-:Y:S02]  /*4a20*/  ISETP.GE.AND P0, PT, R8, R3, PT ;  /* 0x000000030800720c */ /* 0x000fe40003f06270 */
[C---:B------:R-:W-:Y:S02]  /*4a30*/  LOP3.LUT R10, R0.reuse, 0x81, RZ, 0xfc, !PT ;  /* 0x00000081000a7812 */ /* 0x040fe400078efcff */
[----:B------:R-:W-:Y:S02]  /*4a40*/  LOP3.LUT R8, R0, 0x90, RZ, 0xfc, !PT ;  /* 0x0000009000087812 */ /* 0x000fe400078efcff */
[----:B------:R-:W-:Y:S02]  /*4a50*/  FSEL R157, R11, -INF , !P1 ;  /* 0xff8000000b9d7808 */ /* 0x000fe40004800000 */
[----:B------:R-:W-:-:S02]  /*4a60*/  FSEL R152, R9, -INF , !P1 ;  /* 0xff80000009987808 */ /* 0x000fc40004800000 */
[----:B------:R-:W-:Y:S02]  /*4a70*/  FSEL R161, R26, -INF , !P5 ;  /* 0xff8000001aa17808 */ /* 0x000fe40006800000 */
[----:B------:R-:W-:Y:S02]  /*4a80*/  FSEL R165, R24, -INF , !P5 ;  /* 0xff80000018a57808 */ /* 0x000fe40006800000 */
[-C--:B------:R-:W-:Y:S02]  /*4a90*/  ISETP.GE.AND P1, PT, R10, R3.reuse, PT ;  /* 0x000000030a00720c */ /* 0x080fe40003f26270 */
[----:B------:R-:W-:Y:S02]  /*4aa0*/  ISETP.GE.AND P5, PT, R8, R3, PT ;  /* 0x000000030800720c */ /* 0x000fe40003fa6270 */
[----:B-1----:R-:W-:Y:S01]  /*4ab0*/  HMMA.16816.F32.BF16 R8, R4, R28, R216 ;  /* 0x0000001c0408723c */ /* 0x002fe200000418d8 */
[C---:B------:R-:W-:Y:S02]  /*4ac0*/  LOP3.LUT R21, R0.reuse, 0x91, RZ, 0xfc, !PT ;  /* 0x0000009100157812 */ /* 0x040fe400078efcff */
[----:B------:R-:W-:-:S02]  /*4ad0*/  LOP3.LUT R20, R0, 0x98, RZ, 0xfc, !PT ;  /* 0x0000009800147812 */ /* 0x000fc400078efcff */
[----:B------:R-:W-:Y:S02]  /*4ae0*/  FSEL R166, R27, -INF , !P4 ;  /* 0xff8000001ba67808 */ /* 0x000fe40006000000 */
[----:B------:R-:W-:Y:S02]  /*4af0*/  FSEL R162, R25, -INF , !P4 ;  /* 0xff80000019a27808 */ /* 0x000fe40006000000 */
[----:B------:R-:W-:Y:S01]  /*4b00*/  HMMA.16816.F32.BF16 R24, R4, R30, R200 ;  /* 0x0000001e0418723c */ /* 0x000fe200000418c8 */
[----:B------:R-:W-:Y:S01]  /*4b10*/  FSEL R167, R18, -INF , !P3 ;  /* 0xff80000012a77808 */ /* 0x000fe20005800000 */
[----:B------:R-:W1:Y:S01]  /*4b20*/  LDSM.16.M88.4 R28, [R2+0x8000] ;  /* 0x00800000021c783b */ /* 0x000e620000000200 */
[----:B------:R-:W-:Y:S02]  /*4b30*/  FSEL R174, R16, -INF , !P3 ;  /* 0xff80000010ae7808 */ /* 0x000fe40005800000 */
[-C--:B------:R-:W-:Y:S02]  /*4b40*/  ISETP.GE.AND P4, PT, R21, R3.reuse, PT ;  /* 0x000000031500720c */ /* 0x080fe40003f86270 */
[----:B------:R-:W-:-:S02]  /*4b50*/  ISETP.GE.AND P3, PT, R20, R3, PT ;  /* 0x000000031400720c */ /* 0x000fc40003f66270 */
[----:B------:R-:W-:Y:S01]  /*4b60*/  LOP3.LUT R16, R0, 0x99, RZ, 0xfc, !PT ;  /* 0x0000009900107812 */ /* 0x000fe200078efcff */
[----:B--2---:R-:W-:Y:S01]  /*4b70*/  HMMA.16816.F32.BF16 R20, R4, R36, R140 ;  /* 0x000000240414723c */ /* 0x004fe2000004188c */
[----:B------:R-:W-:Y:S02]  /*4b80*/  FSEL R170, R19, -INF , !P1 ;  /* 0xff80000013aa7808 */ /* 0x000fe40004800000 */
[----:B------:R-:W-:Y:S02]  /*4b90*/  FSEL R173, R17, -INF , !P1 ;  /* 0xff80000011ad7808 */ /* 0x000fe40004800000 */
[----:B------:R-:W-:Y:S02]  /*4ba0*/  ISETP.GE.AND P1, PT, R16, R3, PT ;  /* 0x000000031000720c */ /* 0x000fe40003f26270 */
[----:B------:R-:W-:Y:S02]  /*4bb0*/  LOP3.LUT R16, R0, 0xa0, RZ, 0xfc, !PT ;  /* 0x000000a000107812 */ /* 0x000fe400078efcff */
[----:B------:R-:W-:-:S02]  /*4bc0*/  FSEL R143, R8, -INF , !P5 ;  /* 0xff800000088f7808 */ /* 0x000fc40006800000 */
[----:B------:R-:W-:Y:S02]  /*4bd0*/  FSEL R172, R14, -INF , !P6 ;  /* 0xff8000000eac7808 */ /* 0x000fe40007000000 */
[----:B------:R-:W-:Y:S02]  /*4be0*/  FSEL R175, R12, -INF , !P6 ;  /* 0xff8000000caf7808 */ /* 0x000fe40007000000 */
[----:B------:R-:W-:Y:S02]  /*4bf0*/  LOP3.LUT R8, R0, 0xa9, RZ, 0xfc, !PT ;  /* 0x000000a900087812 */ /* 0x000fe400078efcff */
[----:B------:R-:W-:Y:S02]  /*4c00*/  ISETP.GE.AND P6, PT, R16, R3, PT ;  /* 0x000000031000720c */ /* 0x000fe40003fc6270 */
[----:B------:R-:W-:Y:S01]  /*4c10*/  HMMA.16816.F32.BF16 R16, R4, R38, R128 ;  /* 0x000000260410723c */ /* 0x000fe20000041880 */
[----:B------:R-:W-:Y:S01]  /*4c20*/  LOP3.LUT R12, R0, 0xa8, RZ, 0xfc, !PT ;  /* 0x000000a8000c7812 */ /* 0x000fe200078efcff */
[----:B------:R-:W2:Y:S01]  /*4c30*/  LDSM.16.M88.4 R36, [R2+0x8800] ;  /* 0x008800000224783b */ /* 0x000ea20000000200 */
[----:B------:R-:W-:-:S02]  /*4c40*/  FSEL R128, R11, -INF , !P4 ;  /* 0xff8000000b807808 */ /* 0x000fc40006000000 */
[----:B------:R-:W-:Y:S02]  /*4c50*/  FSEL R130, R9, -INF , !P4 ;  /* 0xff80000009827808 */ /* 0x000fe40006000000 */
[-C--:B------:R-:W-:Y:S02]  /*4c60*/  ISETP.GE.AND P4, PT, R8, R3.reuse, PT ;  /* 0x000000030800720c */ /* 0x080fe40003f86270 */
[----:B------:R-:W-:Y:S02]  /*4c70*/  LOP3.LUT R8, R0, 0xb0, RZ, 0xfc, !PT ;  /* 0x000000b000087812 */ /* 0x000fe400078efcff */
[----:B------:R-:W-:Y:S02]  /*4c80*/  FSEL R142, R10, -INF , !P5 ;  /* 0xff8000000a8e7808 */ /* 0x000fe40006800000 */
[----:B------:R-:W-:Y:S02]  /*4c90*/  FSEL R140, R13, -INF , !P0 ;  /* 0xff8000000d8c7808 */ /* 0x000fe40004000000 */
[----:B------:R-:W-:-:S02]  /*4ca0*/  ISETP.GE.AND P5, PT, R12, R3, PT ;  /* 0x000000030c00720c */ /* 0x000fc40003fa6270 */
[----:B------:R-:W-:Y:S02]  /*4cb0*/  LOP3.LUT R14, R0, 0xa1, RZ, 0xfc, !PT ;  /* 0x000000a1000e7812 */ /* 0x000fe400078efcff */
[----:B------:R-:W-:Y:S02]  /*4cc0*/  FSEL R129, R26, -INF , !P3 ;  /* 0xff8000001a817808 */ /* 0x000fe40005800000 */
[----:B------:R-:W-:Y:S02]  /*4cd0*/  FSEL R131, R24, -INF , !P3 ;  /* 0xff80000018837808 */ /* 0x000fe40005800000 */
[C---:B------:R-:W-:Y:S02]  /*4ce0*/  LOP3.LUT R13, R0.reuse, 0xb1, RZ, 0xfc, !PT ;  /* 0x000000b1000d7812 */ /* 0x040fe400078efcff */
[----:B------:R-:W-:Y:S02]  /*4cf0*/  LOP3.LUT R12, R0, 0xb8, RZ, 0xfc, !PT ;  /* 0x000000b8000c7812 */ /* 0x000fe400078efcff */
[----:B------:R-:W-:-:S02]  /*4d00*/  ISETP.GE.AND P3, PT, R8, R3, PT ;  /* 0x000000030800720c */ /* 0x000fc40003f66270 */
[----:B---3--:R-:W-:Y:S01]  /*4d10*/  HMMA.16816.F32.BF16 R8, R4, R32, R120 ;  /* 0x000000200408723c */ /* 0x008fe20000041878 */
[----:B------:R-:W-:Y:S02]  /*4d20*/  FSEL R141, R15, -INF , !P0 ;  /* 0xff8000000f8d7808 */ /* 0x000fe40004000000 */
[----:B------:R-:W-:Y:S02]  /*4d30*/  FSEL R121, R27, -INF , !P1 ;  /* 0xff8000001b797808 */ /* 0x000fe40004800000 */
[----:B------:R-:W-:Y:S02]  /*4d40*/  FSEL R120, R25, -INF , !P1 ;  /* 0xff80000019787808 */ /* 0x000fe40004800000 */
[----:B------:R-:W-:Y:S02]  /*4d50*/  FSEL R122, R22, -INF , !P6 ;  /* 0xff800000167a7808 */ /* 0x000fe40007000000 */
[----:B------:R-:W-:Y:S02]  /*4d60*/  FSEL R123, R20, -INF , !P6 ;  /* 0xff800000147b7808 */ /* 0x000fe40007000000 */
[----:B------:R-:W-:-:S02]  /*4d70*/  ISETP.GE.AND P0, PT, R14, R3, PT ;  /* 0x000000030e00720c */ /* 0x000fc40003f06270 */
[-C--:B------:R-:W-:Y:S02]  /*4d80*/  ISETP.GE.AND P1, PT, R13, R3.reuse, PT ;  /* 0x000000030d00720c */ /* 0x080fe40003f26270 */
[----:B------:R-:W-:Y:S02]  /*4d90*/  ISETP.GE.AND P6, PT, R12, R3, PT ;  /* 0x000000030c00720c */ /* 0x000fe40003fc6270 */
[----:B------:R-:W-:Y:S01]  /*4da0*/  HMMA.16816.F32.BF16 R12, R4, R34, R112 ;  /* 0x00000022040c723c */ /* 0x000fe20000041870 */
[----:B------:R-:W3:Y:S01]  /*4db0*/  LDSM.16.M88.4 R32, [R2+0x9000] ;  /* 0x009000000220783b */ /* 0x000ee20000000200 */
[----:B------:R-:W-:Y:S02]  /*4dc0*/  LOP3.LUT R20, R0, 0xb9, RZ, 0xfc, !PT ;  /* 0x000000b900147812 */ /* 0x000fe400078efcff */
[----:B------:R-:W-:Y:S02]  /*4dd0*/  FSEL R112, R23, -INF , !P0 ;  /* 0xff80000017707808 */ /* 0x000fe40004000000 */
[----:B------:R-:W-:-:S02]  /*4de0*/  FSEL R114, R21, -INF , !P0 ;  /* 0xff80000015727808 */ /* 0x000fc40004000000 */
[-C--:B------:R-:W-:Y:S02]  /*4df0*/  ISETP.GE.AND P0, PT, R20, R3.reuse, PT ;  /* 0x000000031400720c */ /* 0x080fe40003f06270 */
[----:B------:R-:W-:Y:S02]  /*4e00*/  LOP3.LUT R20, R0, 0xc0, RZ, 0xfc, !PT ;  /* 0x000000c000147812 */ /* 0x000fe400078efcff */
[----:B------:R-:W-:Y:S02]  /*4e10*/  FSEL R113, R18, -INF , !P5 ;  /* 0xff80000012717808 */ /* 0x000fe40006800000 */
[----:B------:R-:W-:Y:S01]  /*4e20*/  FSEL R115, R16, -INF , !P5 ;  /* 0xff80000010737808 */ /* 0x000fe20006800000 */
[----:B-1----:R-:W-:Y:S01]  /*4e30*/  HMMA.16816.F32.BF16 R24, R4, R30, R100 ;  /* 0x0000001e0418723c */ /* 0x002fe20000041864 */
[----:B------:R-:W-:-:S07]  /*4e40*/  ISETP.GE.AND P5, PT, R20, R3, PT ;  /* 0x000000031400720c */ /* 0x000fce0003fa6270 */
[----:B------:R-:W-:Y:S01]  /*4e50*/  HMMA.16816.F32.BF16 R20, R4, R28, R104 ;  /* 0x0000001c0414723c */ /* 0x000fe20000041868 */
[----:B------:R1:W4:Y:S01]  /*4e60*/  LDSM.16.M88.4 R28, [R2+0x9800] ;  /* 0x00980000021c783b */ /* 0x0003220000000200 */
[----:B------:R-:W-:Y:S01]  /*4e70*/  FSEL R107, R8, -INF , !P3 ;  /* 0xff800000086b7808 */ /* 0x000fe20005800000 */
[----:B------:R-:W-:-:S04]  /*4e80*/  DEPBAR.LE SB0, 0x0 ;  /* 0x000080000000791a */ /* 0x000fc80000000000 */
[----:B------:R-:W-:Y:S02]  /*4e90*/  LOP3.LUT R8, R0, 0xc9, RZ, 0xfc, !PT ;  /* 0x000000c900087812 */ /* 0x000fe400078efcff */
[----:B------:R-:W-:Y:S02]  /*4ea0*/  FSEL R100, R11, -INF , !P1 ;  /* 0xff8000000b647808 */ /* 0x000fe40004800000 */
[----:B------:R-:W-:Y:S02]  /*4eb0*/  FSEL R103, R9, -INF , !P1 ;  /* 0xff80000009677808 */ /* 0x000fe40004800000 */
[----:B------:R-:W-:Y:S02]  /*4ec0*/  ISETP.GE.AND P1, PT, R8, R3, PT ;  /* 0x000000030800720c */ /* 0x000fe40003f26270 */
[C---:B------:R-:W-:Y:S02]  /*4ed0*/  LOP3.LUT R8, R0.reuse, 0xd0, RZ, 0xfc, !PT ;  /* 0x000000d000087812 */ /* 0x040fe400078efcff */
[----:B------:R-:W-:-:S02]  /*4ee0*/  LOP3.LUT R18, R0, 0xc1, RZ, 0xfc, !PT ;  /* 0x000000c100127812 */ /* 0x000fc400078efcff */
[----:B------:R-:W-:Y:S02]  /*4ef0*/  LOP3.LUT R16, R0, 0xc8, RZ, 0xfc, !PT ;  /* 0x000000c800107812 */ /* 0x000fe400078efcff */
[----:B------:R-:W-:Y:S02]  /*4f00*/  FSEL R101, R14, -INF , !P6 ;  /* 0xff8000000e657808 */ /* 0x000fe40007000000 */
[----:B------:R-:W-:Y:S02]  /*4f10*/  FSEL R176, R12, -INF , !P6 ;  /* 0xff8000000cb07808 */ /* 0x000fe40007000000 */
[----:B------:R-:W-:Y:S02]  /*4f20*/  FSEL R106, R10, -INF , !P3 ;  /* 0xff8000000a6a7808 */ /* 0x000fe40005800000 */
[----:B------:R-:W-:Y:S02]  /*4f30*/  ISETP.GE.AND P6, PT, R8, R3, PT ;  /* 0x000000030800720c */ /* 0x000fe40003fc6270 */
[----:B------:R-:W-:Y:S01]  /*4f40*/  FSEL R105, R19, -INF , !P4 ;  /* 0xff80000013697808 */ /* 0x000fe20006000000 */
[----:B--2---:R-:W-:Y:S01]  /*4f50*/  HMMA.16816.F32.BF16 R8, R4, R36, R188 ;  /* 0x000000240408723c */ /* 0x004fe200000418bc */
[----:B------:R-:W-:-:S02]  /*4f60*/  FSEL R104, R17, -INF , !P4 ;  /* 0xff80000011687808 */ /* 0x000fc40006000000 */
[-C--:B------:R-:W-:Y:S02]  /*4f70*/  ISETP.GE.AND P4, PT, R18, R3.reuse, PT ;  /* 0x000000031200720c */ /* 0x080fe40003f86270 */
[----:B------:R-:W-:Y:S02]  /*4f80*/  ISETP.GE.AND P3, PT, R16, R3, PT ;  /* 0x000000031000720c */ /* 0x000fe40003f66270 */
[----:B------:R-:W-:Y:S02]  /*4f90*/  LOP3.LUT R16, R0, 0xd9, RZ, 0xfc, !PT ;  /* 0x000000d900107812 */ /* 0x000fe400078efcff */
[----:B------:R-:W-:Y:S02]  /*4fa0*/  FSEL R183, R20, -INF , !P5 ;  /* 0xff80000014b77808 */ /* 0x000fe40006800000 */
[----:B------:R-:W-:Y:S02]  /*4fb0*/  FSEL R178, R23, -INF , !P4 ;  /* 0xff80000017b27808 */ /* 0x000fe40006000000 */
[----:B------:R-:W-:-:S02]  /*4fc0*/  FSEL R182, R21, -INF , !P4 ;  /* 0xff80000015b67808 */ /* 0x000fc40006000000 */
[----:B------:R-:W-:Y:S02]  /*4fd0*/  LOP3.LUT R20, R0, 0xe1, RZ, 0xfc, !PT ;  /* 0x000000e100147812 */ /* 0x000fe400078efcff */
[-C--:B------:R-:W-:Y:S02]  /*4fe0*/  ISETP.GE.AND P4, PT, R16, R3.reuse, PT ;  /* 0x000000031000720c */ /* 0x080fe40003f86270 */
[----:B---3--:R-:W-:Y:S01]  /*4ff0*/  HMMA.16816.F32.BF16 R16, R4, R32, R92 ;  /* 0x000000200410723c */ /* 0x008fe2000004185c */
[----:B------:R-:W-:Y:S02]  /*5000*/  FSEL R93, R27, -INF , !P1 ;  /* 0xff8000001b5d7808 */ /* 0x000fe40004800000 */
[----:B------:R-:W-:Y:S02]  /*5010*/  FSEL R92, R25, -INF , !P1 ;  /* 0xff800000195c7808 */ /* 0x000fe40004800000 */
[----:B------:R-:W-:Y:S02]  /*5020*/  FSEL R179, R22, -INF , !P5 ;  /* 0xff80000016b37808 */ /* 0x000fe40006800000 */
[----:B------:R-:W-:-:S02]  /*5030*/  ISETP.GE.AND P1, PT, R20, R3, PT ;  /* 0x000000031400720c */ /* 0x000fc40003f26270 */
[----:B------:R-:W-:Y:S01]  /*5040*/  LOP3.LUT R12, R0, 0xd1, RZ, 0xfc, !PT ;  /* 0x000000d1000c7812 */ /* 0x000fe200078efcff */
[C---:B------:R-:W-:Y:S01]  /*5050*/  HMMA.16816.F32.BF16 R20, R4.reuse, R34, R88 ;  /* 0x000000220414723c */ /* 0x040fe20000041858 */
[----:B------:R-:W-:Y:S02]  /*5060*/  FSEL R177, R15, -INF , !P0 ;  /* 0xff8000000fb17808 */ /* 0x000fe40004000000 */
[----:B------:R-:W-:Y:S02]  /*5070*/  FSEL R102, R13, -INF , !P0 ;  /* 0xff8000000d667808 */ /* 0x000fe40004000000 */
[----:B------:R-:W-:Y:S02]  /*5080*/  ISETP.GE.AND P0, PT, R12, R3, PT ;  /* 0x000000030c00720c */ /* 0x000fe40003f06270 */
[----:B-1----:R-:W-:Y:S01]  /*5090*/  LOP3.LUT R2, R0, 0xd8, RZ, 0xfc, !PT ;  /* 0x000000d800027812 */ /* 0x002fe200078efcff */
[----:B------:R-:W-:Y:S01]  /*50a0*/  HMMA.16816.F32.BF16 R12, R4, R38, R184 ;  /* 0x00000026040c723c */ /* 0x000fe200000418b8 */
[----:B------:R-:W-:-:S02]  /*50b0*/  FSEL R189, R8, -INF , !P6 ;  /* 0xff80000008bd7808 */ /* 0x000fc40007000000 */
[----:B------:R-:W-:Y:S02]  /*50c0*/  ISETP.GE.AND P5, PT, R2, R3, PT ;  /* 0x000000030200720c */ /* 0x000fe40003fa6270 */
[C---:B------:R-:W-:Y:S02]  /*50d0*/  LOP3.LUT R8, R0.reuse, 0xe9, RZ, 0xfc, !PT ;  /* 0x000000e900087812 */ /* 0x040fe400078efcff */
[----:B------:R-:W-:Y:S02]  /*50e0*/  LOP3.LUT R2, R0, 0xe0, RZ, 0xfc, !PT ;  /* 0x000000e000027812 */ /* 0x000fe400078efcff */
[----:B------:R-:W-:Y:S02]  /*50f0*/  FSEL R186, R11, -INF , !P0 ;  /* 0xff8000000bba7808 */ /* 0x000fe40004000000 */
[----:B------:R-:W-:Y:S02]  /*5100*/  FSEL R188, R9, -INF , !P0 ;  /* 0xff80000009bc7808 */ /* 0x000fe40004000000 */
[----:B------:R-:W-:-:S02]  /*5110*/  FSEL R181, R26, -INF , !P3 ;  /* 0xff8000001ab57808 */ /* 0x000fc40005800000 */
[----:B------:R-:W-:Y:S02]  /*5120*/  FSEL R184, R24, -INF , !P3 ;  /* 0xff80000018b87808 */ /* 0x000fe40005800000 */
[----:B------:R-:W-:Y:S02]  /*5130*/  FSEL R185, R10, -INF , !P6 ;  /* 0xff8000000ab97808 */ /* 0x000fe40007000000 */
[-C--:B------:R-:W-:Y:S02]  /*5140*/  ISETP.GE.AND P0, PT, R8, R3.reuse, PT ;  /* 0x000000030800720c */ /* 0x080fe40003f06270 */
[----:B------:R-:W-:Y:S01]  /*5150*/  ISETP.GE.AND P3, PT, R2, R3, PT ;  /* 0x000000030200720c */ /* 0x000fe20003f66270 */
[----:B----4-:R-:W-:Y:S01]  /*5160*/  HMMA.16816.F32.BF16 R8, R4, R28, R84 ;  /* 0x0000001c0408723c */ /* 0x010fe20000041854 */
[----:B------:R-:W-:Y:S02]  /*5170*/  LOP3.LUT R2, R0, 0xe8, RZ, 0xfc, !PT ;  /* 0x000000e800027812 */ /* 0x000fe400078efcff */
[----:B------:R-:W-:-:S02]  /*5180*/  FSEL R199, R23, -INF , !P0 ;  /* 0xff80000017c77808 */ /* 0x000fc40004000000 */
[----:B------:R-:W-:-:S03]  /*5190*/  FSEL R198, R21, -INF , !P0 ;  /* 0xff80000015c67808 */ /* 0x000fc60004000000 */
[----:B------:R-:W-:Y:S01]  /*51a0*/  HMMA.16816.F32.BF16 R4, R4, R30, R72 ;  /* 0x0000001e0404723c */ /* 0x000fe20000041848 */
[-C--:B------:R-:W-:Y:S02]  /*51b0*/  ISETP.GE.AND P6, PT, R2, R3.reuse, PT ;  /* 0x000000030200720c */ /* 0x080fe40003fc6270 */
[----:B------:R-:W-:Y:S02]  /*51c0*/  ISETP.NE.AND P0, PT, R243, 0x1, PT ;  /* 0x00000001f300780c */ /* 0x000fe40003f05270 */
[----:B------:R-:W-:Y:S02]  /*51d0*/  LOP3.LUT R2, R0, 0xf0, RZ, 0xfc, !PT ;  /* 0x000000f000027812 */ /* 0x000fe400078efcff */
[----:B------:R-:W-:Y:S02]  /*51e0*/  FSEL R187, R14, -INF , !P5 ;  /* 0xff8000000ebb7808 */ /* 0x000fe40006800000 */
[----:B------:R-:W-:Y:S02]  /*51f0*/  FSEL R190, R12, -INF , !P5 ;  /* 0xff8000000cbe7808 */ /* 0x000fe40006800000 */
[----:B------:R-:W-:-:S02]  /*5200*/  ISETP.GE.AND P5, PT, R2, R3, PT ;  /* 0x000000030200720c */ /* 0x000fc40003fa6270 */
[C---:B------:R-:W-:Y:S02]  /*5210*/  LOP3.LUT R12, R0.reuse, 0xf1, RZ, 0xfc, !PT ;  /* 0x000000f1000c7812 */ /* 0x040fe400078efcff */
[C---:B------:R-:W-:Y:S02]  /*5220*/  LOP3.LUT R2, R0.reuse, 0xf8, RZ, 0xfc, !PT ;  /* 0x000000f800027812 */ /* 0x040fe400078efcff */
[----:B------:R-:W-:Y:S02]  /*5230*/  LOP3.LUT R0, R0, 0xf9, RZ, 0xfc, !PT ;  /* 0x000000f900007812 */ /* 0x000fe400078efcff */
[----:B------:R-:W-:Y:S02]  /*5240*/  LOP3.LUT R237, R237, R236, RZ, 0x3c, !PT ;  /* 0x000000eceded7212 */ /* 0x000fe400078e3cff */
[----:B------:R-:W-:Y:S02]  /*5250*/  FSEL R192, R15, -INF , !P4 ;  /* 0xff8000000fc07808 */ /* 0x000fe40006000000 */
[----:B------:R-:W-:-:S02]  /*5260*/  FSEL R191, R13, -INF , !P4 ;  /* 0xff8000000dbf7808 */ /* 0x000fc40006000000 */
[----:B------:R-:W-:Y:S02]  /*5270*/  FSEL R193, R18, -INF , !P3 ;  /* 0xff80000012c17808 */ /* 0x000fe40005800000 */
[----:B------:R-:W-:Y:S02]  /*5280*/  FSEL R196, R16, -INF , !P3 ;  /* 0xff80000010c47808 */ /* 0x000fe40005800000 */
[----:B------:R-:W-:Y:S02]  /*5290*/  FSEL R73, R19, -INF , !P1 ;  /* 0xff80000013497808 */ /* 0x000fe40004800000 */
[----:B------:R-:W-:Y:S01]  /*52a0*/  FSEL R195, R17, -INF , !P1 ;  /* 0xff80000011c37808 */ /* 0x000fe20004800000 */
[----:B------:R-:W-:Y:S01]  /*52b0*/  BSSY.RECONVERGENT B1, `(.L_x_528) ;  /* 0x0000094000017945 */ /* 0x000fe20003800200 */
[-C--:B------:R-:W-:Y:S02]  /*52c0*/  ISETP.GE.AND P4, PT, R12, R3.reuse, PT ;  /* 0x000000030c00720c */ /* 0x080fe40003f86270 */
[----:B------:R-:W-:-:S02]  /*52d0*/  ISETP.GE.AND P3, PT, R2, R3, PT ;  /* 0x000000030200720c */ /* 0x000fc40003f66270 */
[----:B------:R-:W-:Y:S02]  /*52e0*/  ISETP.GE.AND P1, PT, R0, R3, PT ;  /* 0x000000030000720c */ /* 0x000fe40003f26270 */
[----:B------:R-:W-:Y:S01]  /*52f0*/  LOP3.LUT R236, R237, R236, RZ, 0x3c, !PT ;  /* 0x000000ecedec7212 */ /* 0x000fe200078e3cff */
[----:B------:R-:W-:Y:S01]  /*5300*/  IMAD.MOV.U32 R238, RZ, RZ, R136 ;  /* 0x000000ffffee7224 */ /* 0x000fe200078e0088 */
[----:B------:R-:W-:Y:S02]  /*5310*/  FSEL R194, R22, -INF , !P6 ;  /* 0xff80000016c27808 */ /* 0x000fe40007000000 */
[----:B------:R-:W-:Y:S02]  /*5320*/  FSEL R197, R20, -INF , !P6 ;  /* 0xff80000014c57808 */ /* 0x000fe40007000000 */
[----:B------:R-:W-:Y:S02]  /*5330*/  FSEL R200, R10, -INF , !P5 ;  /* 0xff8000000ac87808 */ /* 0x000fe40006800000 */
[----:B------:R-:W-:-:S02]  /*5340*/  FSEL R203, R8, -INF , !P5 ;  /* 0xff80000008cb7808 */ /* 0x000fc40006800000 */
[----:B------:R-:W-:Y:S02]  /*5350*/  FSEL R201, R11, -INF , !P4 ;  /* 0xff8000000bc97808 */ /* 0x000fe40006000000 */
[----:B------:R-:W-:Y:S02]  /*5360*/  FSEL R204, R9, -INF , !P4 ;  /* 0xff80000009cc7808 */ /* 0x000fe40006000000 */
[----:B------:R-:W-:Y:S02]  /*5370*/  FSEL R202, R6, -INF , !P3 ;  /* 0xff80000006ca7808 */ /* 0x000fe40005800000 */
[----:B------:R-:W-:Y:S02]  /*5380*/  FSEL R205, R4, -INF , !P3 ;  /* 0xff80000004cd7808 */ /* 0x000fe40005800000 */
[----:B------:R-:W-:Y:S02]  /*5390*/  FSEL R207, R7, -INF , !P1 ;  /* 0xff80000007cf7808 */ /* 0x000fe40004800000 */
[----:B------:R-:W-:-:S02]  /*53a0*/  FSEL R206, R5, -INF , !P1 ;  /* 0xff80000005ce7808 */ /* 0x000fc40004800000 */
[----:B------:R-:W-:Y:S01]  /*53b0*/  LOP3.LUT R237, R237, R236, RZ, 0x3c, !PT ;  /* 0x000000eceded7212 */ /* 0x000fe200078e3cff */
[----:B------:R-:W-:Y:S06]  /*53c0*/  BAR.SYNC.DEFER_BLOCKING 0x0 ;  /* 0x0000000000007b1d */ /* 0x000fec0000010000 */
[----:B------:R-:W-:Y:S05]  /*53d0*/  @!P0 BRA `(.L_x_529) ;  /* 0x0000000800048947 */ /* 0x000fea0003800000 */
[----:B------:R-:W-:Y:S01]  /*53e0*/  ISETP.NE.U32.AND P1, PT, R250, RZ, PT ;  /* 0x000000fffa00720c */ /* 0x000fe20003f25070 */
[----:B------:R-:W-:Y:S03]  /*53f0*/  BSSY.RECONVERGENT B0, `(.L_x_530) ;  /* 0x0000049000007945 */ /* 0x000fe60003800200 */
[----:B------:R-:W-:-:S13]  /*5400*/  ISETP.NE.AND.EX P1, PT, R251, RZ, PT, P1 ;  /* 0x000000fffb00720c */ /* 0x000fda0003f25310 */
[----:B------:R-:W-:Y:S05]  /*5410*/  @P1 BRA `(.L_x_531) ;  /* 0x0000000000241947 */ /* 0x000fea0003800000 */
[----:B------:R-:W2:Y:S01]  /*5420*/  LD.E R0, desc[UR4][R168.64+0x38] ;  /* 0x00003804a8007980 */ /* 0x000ea2000c101900 */
[----:B------:R-:W-:Y:S02]  /*5430*/  UMOV UR6, URZ ;  /* 0x000000ff00067c82 */ /* 0x000fe40008000000 */
[----:B------:R-:W-:Y:S01]  /*5440*/  IADD3 R2, P1, PT, RZ, -UR6, RZ ;  /* 0x80000006ff027c10 */ /* 0x000fe2000ff3e0ff */
[----:B--2---:R-:W-:-:S04]  /*5450*/  IMAD.SHL.U32 R0, R0, 0x100, RZ ;  /* 0x0000010000007824 */ /* 0x004fc800078e00ff */
[----:B------:R-:W-:-:S05]  /*5460*/  IMAD.X R0, RZ, RZ, ~R0, P1 ;  /* 0x000000ffff007224 */ /* 0x000fca00008e0e00 */
[----:B------:R-:W-:-:S04]  /*5470*/  SHF.R.S64 R2, R2, 0x1f, R0 ;  /* 0x0000001f02027819 */ /* 0x000fc80000001000 */
[----:B------:R-:W-:-:S04]  /*5480*/  IADD3 R240, P1, PT, R2, R240, RZ ;  /* 0x000000f002f07210 */ /* 0x000fc80007f3e0ff */
[----:B------:R-:W-:Y:S01]  /*5490*/  LEA.HI.X.SX32 R239, R0, R239, 0x1, P1 ;  /* 0x000000ef00ef7211 */ /* 0x000fe200008f0eff */
[----:B------:R-:W-:Y:S05]  /*54a0*/  BRA `(.L_x_532) ;  /* 0x0000000000f47947 */ /* 0x000fea0003800000 */
.L_x_531:
[----:B------:R-:W2:Y:S01]  /*54b0*/  LD.E R2, desc[UR4][R168.64+0x170] ;  /* 0x00017004a8027980 */ /* 0x000ea2000c101900 */
[----:B------:R-:W-:Y:S02]  /*54c0*/  LEA R8, R243, 0xfffffe00, 0x8 ;  /* 0xfffffe00f3087811 */ /* 0x000fe400078e40ff */
[----:B------:R-:W-:Y:S02]  /*54d0*/  IABS R7, R238 ;  /* 0x000000ee00077213 */ /* 0x000fe40000000000 */
[----:B------:R-:W-:Y:S02]  /*54e0*/  IABS R6, R8 ;  /* 0x0000000800067213 */ /* 0x000fe40000000000 */
[-C--:B--2---:R-:W-:Y:S02]  /*54f0*/  IABS R0, R2.reuse ;  /* 0x0000000200007213 */ /* 0x084fe40000000000 */
[----:B------:R-:W-:Y:S02]  /*5500*/  IABS R9, R2 ;  /* 0x0000000200097213 */ /* 0x000fe40000000000 */
[----:B------:R-:W1:Y:S08]  /*5510*/  I2F.RP R4, R0 ;  /* 0x0000000000047306 */ /* 0x000e700000209400 */
[----:B-1----:R-:W1:Y:S02]  /*5520*/  MUFU.RCP R4, R4 ;  /* 0x0000000400047308 */ /* 0x002e640000001000 */
[----:B-1----:R-:W-:-:S06]  /*5530*/  VIADD R4, R4, 0xffffffe ;  /* 0x0ffffffe04047836 */ /* 0x002fcc0000000000 */
[----:B------:R-:W1:Y:S02]  /*5540*/  F2I.FTZ.U32.TRUNC.NTZ R5, R4 ;  /* 0x0000000400057305 */ /* 0x000e64000021f000 */
[----:B-1----:R-:W-:Y:S01]  /*5550*/  IMAD.MOV R3, RZ, RZ, -R5 ;  /* 0x000000ffff037224 */ /* 0x002fe200078e0a05 */
[----:B------:R-:W-:-:S03]  /*5560*/  MOV R4, RZ ;  /* 0x000000ff00047202 */ /* 0x000fc60000000f00 */
[----:B------:R-:W-:-:S04]  /*5570*/  IMAD R3, R3, R0, RZ ;  /* 0x0000000003037224 */ /* 0x000fc800078e02ff */
[----:B------:R-:W-:-:S04]  /*5580*/  IMAD.HI.U32 R4, R5, R3, R4 ;  /* 0x0000000305047227 */ /* 0x000fc800078e0004 */
[----:B------:R-:W-:Y:S02]  /*5590*/  IMAD.MOV.U32 R5, RZ, RZ, R6 ;  /* 0x000000ffff057224 */ /* 0x000fe400078e0006 */
[----:B------:R-:W-:Y:S02]  /*55a0*/  IMAD.MOV R6, RZ, RZ, -R9 ;  /* 0x000000ffff067224 */ /* 0x000fe400078e0a09 */
[----:B------:R-:W-:-:S04]  /*55b0*/  IMAD.HI.U32 R3, R4, R5, RZ ;  /* 0x0000000504037227 */ /* 0x000fc800078e00ff */
[----:B------:R-:W-:-:S04]  /*55c0*/  IMAD.HI.U32 R4, R4, R7, RZ ;  /* 0x0000000704047227 */ /* 0x000fc800078e00ff */
[-C--:B------:R-:W-:Y:S02]  /*55d0*/  IMAD R5, R3, R6.reuse, R5 ;  /* 0x0000000603057224 */ /* 0x080fe400078e0205 */
[----:B------:R-:W-:-:S03]  /*55e0*/  IMAD R6, R4, R6, R7 ;  /* 0x0000000604067224 */ /* 0x000fc600078e0207 */
[C---:B------:R-:W-:Y:S02]  /*55f0*/  ISETP.GT.U32.AND P3, PT, R0.reuse, R5, PT ;  /* 0x000000050000720c */ /* 0x040fe40003f64070 */
[----:B------:R-:W-:-:S11]  /*5600*/  ISETP.GT.U32.AND P4, PT, R0, R6, PT ;  /* 0x000000060000720c */ /* 0x000fd60003f84070 */
[-C--:B------:R-:W-:Y:S02]  /*5610*/  @!P3 IADD3 R5, PT, PT, R5, -R0.reuse, RZ ;  /* 0x800000000505b210 */ /* 0x080fe40007ffe0ff */
[----:B------:R-:W-:Y:S01]  /*5620*/  @!P4 IMAD.IADD R6, R6, 0x1, -R0 ;  /* 0x000000010606c824 */ /* 0x000fe200078e0a00 */
[----:B------:R-:W-:Y:S01]  /*5630*/  @!P3 IADD3 R3, PT, PT, R3, 0x1, RZ ;  /* 0x000000010303b810 */ /* 0x000fe20007ffe0ff */
[----:B------:R-:W-:Y:S01]  /*5640*/  @!P4 VIADD R4, R4, 0x1 ;  /* 0x000000010404c836 */ /* 0x000fe20000000000 */
[-C--:B------:R-:W-:Y:S02]  /*5650*/  ISETP.GE.U32.AND P5, PT, R5, R0.reuse, PT ;  /* 0x000000000500720c */ /* 0x080fe40003fa6070 */
[----:B------:R-:W-:Y:S02]  /*5660*/  ISETP.GE.U32.AND P6, PT, R6, R0, PT ;  /* 0x000000000600720c */ /* 0x000fe40003fc6070 */
[-C--:B------:R-:W-:Y:S02]  /*5670*/  LOP3.LUT R0, R8, R2.reuse, RZ, 0x3c, !PT ;  /* 0x0000000208007212 */ /* 0x080fe400078e3cff */
[----:B------:R-:W-:-:S02]  /*5680*/  LOP3.LUT R5, R238, R2, RZ, 0x3c, !PT ;  /* 0x00000002ee057212 */ /* 0x000fc400078e3cff */
[----:B------:R-:W-:Y:S02]  /*5690*/  ISETP.GE.AND P1, PT, R0, RZ, PT ;  /* 0x000000ff0000720c */ /* 0x000fe40003f26270 */
[----:B------:R-:W-:Y:S02]  /*56a0*/  ISETP.GE.AND P4, PT, R5, RZ, PT ;  /* 0x000000ff0500720c */ /* 0x000fe40003f86270 */
[----:B------:R-:W-:Y:S01]  /*56b0*/  ISETP.NE.AND P3, PT, R2, RZ, PT ;  /* 0x000000ff0200720c */ /* 0x000fe20003f65270 */
[----:B------:R-:W-:Y:S01]  /*56c0*/  @P5 VIADD R3, R3, 0x1 ;  /* 0x0000000103035836 */ /* 0x000fe20000000000 */
[----:B------:R-:W-:Y:S02]  /*56d0*/  LOP3.LUT R0, RZ, R2, RZ, 0x33, !PT ;  /* 0x00000002ff007212 */ /* 0x000fe400078e33ff */
[----:B------:R-:W-:-:S05]  /*56e0*/  @P6 IADD3 R4, PT, PT, R4, 0x1, RZ ;  /* 0x0000000104046810 */ /* 0x000fca0007ffe0ff */
[----:B------:R-:W-:Y:S02]  /*56f0*/  @!P1 IMAD.MOV R3, RZ, RZ, -R3 ;  /* 0x000000ffff039224 */ /* 0x000fe400078e0a03 */
[----:B------:R-:W-:-:S03]  /*5700*/  @!P4 IADD3 R4, PT, PT, -R4, RZ, RZ ;  /* 0x000000ff0404c210 */ /* 0x000fc60007ffe1ff */
[C---:B------:R-:W-:Y:S02]  /*5710*/  SEL R3, R0.reuse, R3, !P3 ;  /* 0x0000000300037207 */ /* 0x040fe40005800000 */
[----:B------:R-:W-:Y:S02]  /*5720*/  SEL R0, R0, R4, !P3 ;  /* 0x0000000400007207 */ /* 0x000fe40005800000 */
[----:B------:R-:W2:Y:S01]  /*5730*/  LD.E.64 R4, desc[UR4][R80.64+0x38] ;  /* 0x0000380450047980 */ /* 0x000ea2000c101b00 */
[----:B------:R-:W-:-:S04]  /*5740*/  IMAD.WIDE R8, R3, 0x4, R236 ;  /* 0x0000000403087825 */ /* 0x000fc800078e02ec */
[C---:B------:R-:W-:Y:S01]  /*5750*/  IMAD.WIDE R6, R0.reuse, 0x4, R236 ;  /* 0x0000000400067825 */ /* 0x040fe200078e02ec */
[----:B------:R1:W3:Y:S04]  /*5760*/  LD.E R10, desc[UR4][R8.64] ;  /* 0x00000004080a7980 */ /* 0x0002e8000c101900 */
[----:B------:R-:W3:Y:S04]  /*5770*/  LD.E R9, desc[UR4][R6.64] ;  /* 0x0000000406097980 */ /* 0x000ee8000c101900 */
[----:B------:R-:W4:Y:S01]  /*5780*/  LD.E.64 R6, desc[UR4][R80.64+0x20] ;  /* 0x0000200450067980 */ /* 0x000f22000c101b00 */
[----:B------:R-:W-:-:S04]  /*5790*/  IMAD.IADD R0, R0, 0x1, -R3 ;  /* 0x0000000100007824 */ /* 0x000fc800078e0a03 */
[----:B------:R-:W-:-:S05]  /*57a0*/  IMAD R2, R2, R0, -0x100 ;  /* 0xffffff0002027424 */ /* 0x000fca00078e0200 */
[----:B-1----:R-:W-:Y:S01]  /*57b0*/  SHF.R.S32.HI R8, RZ, 0x1f, R2 ;  /* 0x0000001fff087819 */ /* 0x002fe20000011402 */
[-C--:B--2---:R-:W-:Y:S02]  /*57c0*/  IMAD R0, R5, R2.reuse, RZ ;  /* 0x0000000205007224 */ /* 0x084fe400078e02ff */
[----:B------:R-:W-:-:S04]  /*57d0*/  IMAD.WIDE.U32 R2, R4, R2, RZ ;  /* 0x0000000204027225 */ /* 0x000fc800078e00ff */
[----:B------:R-:W-:-:S04]  /*57e0*/  IMAD R4, R4, R8, R0 ;  /* 0x0000000804047224 */ /* 0x000fc800078e0200 */
[----:B------:R-:W-:Y:S01]  /*57f0*/  IMAD.IADD R3, R3, 0x1, R4 ;  /* 0x0000000103037824 */ /* 0x000fe200078e0204 */
[----:B---3--:R-:W-:-:S04]  /*5800*/  IADD3 R0, PT, PT, R10, -R9, RZ ;  /* 0x800000090a007210 */ /* 0x008fc80007ffe0ff */
[----:B------:R-:W-:Y:S01]  /*5810*/  SHF.R.S32.HI R5, RZ, 0x1f, R0 ;  /* 0x0000001fff057819 */ /* 0x000fe20000011400 */
[----:B----4-:R-:W-:Y:S02]  /*5820*/  IMAD R4, R7, R0, RZ ;  /* 0x0000000007047224 */ /* 0x010fe400078e02ff */
[----:B------:R-:W-:-:S04]  /*5830*/  IMAD.WIDE.U32 R2, R0, R6, R2 ;  /* 0x0000000600027225 */ /* 0x000fc800078e0002 */
[----:B------:R-:W-:Y:S01]  /*5840*/  IMAD R0, R6, R5, R4 ;  /* 0x0000000506007224 */ /* 0x000fe200078e0204 */
[----:B------:R-:W-:-:S04]  /*5850*/  LEA R240, P1, R2, R240, 0x1 ;  /* 0x000000f002f07211 */ /* 0x000fc800078208ff */
[----:B------:R-:W-:-:S04]  /*5860*/  IADD3 R0, PT, PT, R3, R0, RZ ;  /* 0x0000000003007210 */ /* 0x000fc80007ffe0ff */
[----:B------:R-:W-:Y:S02]  /*5870*/  LEA.HI.X R239, R2, R239, R0, 0x1, P1 ;  /* 0x000000ef02ef7211 */ /* 0x000fe400008f0c00 */
.L_x_532:
[----:B------:R-:W-:Y:S05]  /*5880*/  BSYNC.RECONVERGENT B0 ;  /* 0x0000000000007941 */ /* 0x000fea0003800200 */
.L_x_530:
[C---:B------:R-:W-:Y:S01]  /*5890*/  IMAD.SHL.U32 R14, R248.reuse, 0x20, RZ ;  /* 0x00000020f80e7824 */ /* 0x040fe200078e00ff */
[----:B------:R-:W-:Y:S01]  /*58a0*/  SHF.L.U64.HI R0, R248, 0x5, R249 ;  /* 0x00000005f8007819 */ /* 0x000fe200000102f9 */
[----:B------:R-:W-:Y:S02]  /*58b0*/  IMAD.MOV.U32 R6, RZ, RZ, R240 ;  /* 0x000000ffff067224 */ /* 0x000fe400078e00f0 */
[----:B------:R-:W-:Y:S01]  /*58c0*/  IMAD.MOV.U32 R7, RZ, RZ, R239 ;  /* 0x000000ffff077224 */ /* 0x000fe200078e00ef */
[----:B------:R-:W-:-:S04]  /*58d0*/  IADD3 R4, P1, PT, R14, R240, RZ ;  /* 0x000000f00e047210 */ /* 0x000fc80007f3e0ff */
[-C--:B------:R-:W-:Y:S01]  /*58e0*/  IADD3 R2, P3, PT, R4, R14.reuse, RZ ;  /* 0x0000000e04027210 */ /* 0x080fe20007f7e0ff */
[----:B------:R-:W-:Y:S01]  /*58f0*/  IMAD.X R5, R0, 0x1, R239, P1 ;  /* 0x0000000100057824 */ /* 0x000fe200008e06ef */
[----:B------:R-:W-:Y:S01]  /*5900*/  @!PT LDS RZ, [RZ] ;  /* 0x00000000fffff984 */ /* 0x000fe20000000800 */
[----:B------:R-:W-:Y:S01]  /*5910*/  @!PT LDS RZ, [RZ] ;  /* 0x00000000fffff984 */ /* 0x000fe20000000800 */
[----:B------:R-:W-:Y:S01]  /*5920*/  @!PT LDS RZ, [RZ] ;  /* 0x00000000fffff984 */ /* 0x000fe20000000800 */
[----:B------:R1:W-:Y:S02]  /*5930*/  LDGSTS.E.BYPASS.LTC128B.128 [R233+0x2000], desc[UR4][R6.64] ;  /* 0x0200000006e97fae */ /* 0x0003e4000b981a04 */
[-C--:B------:R-:W-:Y:S01]  /*5940*/  IADD3 R8, P1, PT, R2, R14.reuse, RZ ;  /* 0x0000000e02087210 */ /* 0x080fe20007f3e0ff */
[--C-:B------:R-:W-:Y:S01]  /*5950*/  IMAD.X R3, R5, 0x1, R0.reuse, P3 ;  /* 0x0000000105037824 */ /* 0x100fe200018e0600 */
[----:B------:R2:W-:Y:S02]  /*5960*/  LDGSTS.E.BYPASS.LTC128B.128 [R233+0x2800], desc[UR4][R4.64] ;  /* 0x0280000004e97fae */ /* 0x0005e4000b981a04 */
[-C--:B------:R-:W-:Y:S01]  /*5970*/  IADD3 R10, P3, PT, R8, R14.reuse, RZ ;  /* 0x0000000e080a7210 */ /* 0x080fe20007f7e0ff */
[--C-:B------:R-:W-:Y:S01]  /*5980*/  IMAD.X R9, R3, 0x1, R0.reuse, P1 ;  /* 0x0000000103097824 */ /* 0x100fe200008e0600 */
[----:B------:R3:W-:Y:S02]  /*5990*/  LDGSTS.E.BYPASS.LTC128B.128 [R233+0x3000], desc[UR4][R2.64] ;  /* 0x0300000002e97fae */ /* 0x0007e4000b981a04 */
[-C--:B------:R-:W-:Y:S01]  /*59a0*/  IADD3 R12, P1, PT, R10, R14.reuse, RZ ;  /* 0x0000000e0a0c7210 */ /* 0x080fe20007f3e0ff */
[--C-:B------:R-:W-:Y:S01]  /*59b0*/  IMAD.X R11, R9, 0x1, R0.reuse, P3 ;  /* 0x00000001090b7824 */ /* 0x100fe200018e0600 */
[----:B------:R-:W-:Y:S03]  /*59c0*/  LDGSTS.E.BYPASS.LTC128B.128 [R233+0x3800], desc[UR4][R8.64] ;  /* 0x0380000008e97fae */ /* 0x000fe6000b981a04 */
[----:B------:R-:W-:Y:S01]  /*59d0*/  IMAD.X R13, R11, 0x1, R0, P1 ;  /* 0x000000010b0d7824 */ /* 0x000fe200008e0600 */
[----:B------:R4:W-:Y:S04]  /*59e0*/  LDGSTS.E.BYPASS.LTC128B.128 [R233+0x4000], desc[UR4][R10.64] ;  /* 0x040000000ae97fae */ /* 0x0009e8000b981a04 */
[----:B------:R5:W-:Y:S01]  /*59f0*/  LDGSTS.E.BYPASS.LTC128B.128 [R233+0x4800], desc[UR4][R12.64] ;  /* 0x048000000ce97fae */ /* 0x000be2000b981a04 */
[----:B-1----:R-:W-:-:S04]  /*5a00*/  IADD3 R6, P3, PT, R12, R14, RZ ;  /* 0x0000000e0c067210 */ /* 0x002fc80007f7e0ff */
[----:B--2---:R-:W-:Y:S01]  /*5a10*/  IADD3 R4, P1, PT, R6, R14, RZ ;  /* 0x0000000e06047210 */ /* 0x004fe20007f3e0ff */
[----:B------:R-:W-:-:S03]  /*5a20*/  IMAD.X R7, R13, 0x1, R0, P3 ;  /* 0x000000010d077824 */ /* 0x000fc600018e0600 */
[----:B---3--:R-:W-:Y:S02]  /*5a30*/  IADD3 R2, P3, PT, R4, R14, RZ ;  /* 0x0000000e04027210 */ /* 0x008fe40007f7e0ff */
[----:B------:R-:W-:Y:S01]  /*5a40*/  IADD3.X R5, PT, PT, R7, R0, RZ, P1, !PT ;  /* 0x0000000007057210 */ /* 0x000fe20000ffe4ff */
[----:B------:R1:W-:Y:S04]  /*5a50*/  LDGSTS.E.BYPASS.LTC128B.128 [R233+0x5000], desc[UR4][R6.64] ;  /* 0x0500000006e97fae */ /* 0x0003e8000b981a04 */
[--C-:B------:R-:W-:Y:S01]  /*5a60*/  IMAD.X R3, R5, 0x1, R0.reuse, P3 ;  /* 0x0000000105037824 */ /* 0x100fe200018e0600 */
[-C--:B----4-:R-:W-:Y:S01]  /*5a70*/  IADD3 R10, P1, PT, R2, R14.reuse, RZ ;  /* 0x0000000e020a7210 */ /* 0x090fe20007f3e0ff */
[----:B------:R2:W-:Y:S03]  /*5a80*/  LDGSTS.E.BYPASS.LTC128B.128 [R233+0x5800], desc[UR4][R4.64] ;  /* 0x0580000004e97fae */ /* 0x0005e6000b981a04 */
[-C--:B-----5:R-:W-:Y:S01]  /*5a90*/  IADD3 R12, P3, PT, R10, R14.reuse, RZ ;  /* 0x0000000e0a0c7210 */ /* 0x0a0fe20007f7e0ff */
[--C-:B------:R-:W-:Y:S01]  /*5aa0*/  IMAD.X R11, R3, 0x1, R0.reuse, P1 ;  /* 0x00000001030b7824 */ /* 0x100fe200008e0600 */
[----:B------:R3:W-:Y:S02]  /*5ab0*/  LDGSTS.E.BYPASS.LTC128B.128 [R233+0x6000], desc[UR4][R2.64] ;  /* 0x0600000002e97fae */ /* 0x0007e4000b981a04 */
[-C--:B------:R-:W-:Y:S01]  /*5ac0*/  IADD3 R8, P1, PT, R12, R14.reuse, RZ ;  /* 0x0000000e0c087210 */ /* 0x080fe20007f3e0ff */
[--C-:B------:R-:W-:Y:S01]  /*5ad0*/  IMAD.X R13, R11, 0x1, R0.reuse, P3 ;  /* 0x000000010b0d7824 */ /* 0x100fe200018e0600 */
[----:B------:R4:W-:Y:S03]  /*5ae0*/  LDGSTS.E.BYPASS.LTC128B.128 [R233+0x6800], desc[UR4][R10.64] ;  /* 0x068000000ae97fae */ /* 0x0009e6000b981a04 */
[----:B------:R-:W-:Y:S01]  /*5af0*/  IMAD.X R9, R13, 0x1, R0, P1 ;  /* 0x000000010d097824 */ /* 0x000fe200008e0600 */
[----:B------:R4:W-:Y:S04]  /*5b00*/  LDGSTS.E.BYPASS.LTC128B.128 [R233+0x7000], desc[UR4][R12.64] ;  /* 0x070000000ce97fae */ /* 0x0009e8000b981a04 */
[----:B------:R4:W-:Y:S01]  /*5b10*/  LDGSTS.E.BYPASS.LTC128B.128 [R233+0x7800], desc[UR4][R8.64] ;  /* 0x0780000008e97fae */ /* 0x0009e2000b981a04 */
[----:B-1----:R-:W-:-:S04]  /*5b20*/  IADD3 R6, P3, PT, R8, R14, RZ ;  /* 0x0000000e08067210 */ /* 0x002fc80007f7e0ff */
[----:B------:R-:W-:Y:S02]  /*5b30*/  IADD3.X R7, PT, PT, R9, R0, RZ, P3, !PT ;  /* 0x0000000009077210 */ /* 0x000fe40001ffe4ff */
[----:B--2---:R-:W-:-:S03]  /*5b40*/  IADD3 R4, P1, PT, R6, R14, RZ ;  /* 0x0000000e06047210 */ /* 0x004fc60007f3e0ff */
[----:B------:R1:W-:Y:S01]  /*5b50*/  LDGSTS.E.BYPASS.LTC128B.128 [R233+0x8000], desc[UR4][R6.64] ;  /* 0x0800000006e97fae */ /* 0x0003e2000b981a04 */
[----:B---3--:R-:W-:Y:S01]  /*5b60*/  IADD3 R2, P3, PT, R4, R14, RZ ;  /* 0x0000000e04027210 */ /* 0x008fe20007f7e0ff */
[----:B------:R-:W-:-:S03]  /*5b70*/  IMAD.X R5, R7, 0x1, R0, P1 ;  /* 0x0000000107057824 */ /* 0x000fc600008e0600 */
[----:B----4-:R-:W-:Y:S01]  /*5b80*/  IADD3 R10, P1, PT, R2, R14, RZ ;  /* 0x0000000e020a7210 */ /* 0x010fe20007f3e0ff */
[--C-:B------:R-:W-:Y:S01]  /*5b90*/  IMAD.X R3, R5, 0x1, R0.reuse, P3 ;  /* 0x0000000105037824 */ /* 0x100fe200018e0600 */
[----:B------:R1:W-:Y:S03]  /*5ba0*/  LDGSTS.E.BYPASS.LTC128B.128 [R233+0x8800], desc[UR4][R4.64] ;  /* 0x0880000004e97fae */ /* 0x0003e6000b981a04 */
[----:B------:R-:W-:Y:S01]  /*5bb0*/  IMAD.X R11, R3, 0x1, R0, P1 ;  /* 0x00000001030b7824 */ /* 0x000fe200008e0600 */
[----:B------:R1:W-:Y:S04]  /*5bc0*/  LDGSTS.E.BYPASS.LTC128B.128 [R233+0x9000], desc[UR4][R2.64] ;  /* 0x0900000002e97fae */ /* 0x0003e8000b981a04 */
[----:B------:R1:W-:Y:S04]  /*5bd0*/  LDGSTS.E.BYPASS.LTC128B.128 [R233+0x9800], desc[UR4][R10.64] ;  /* 0x098000000ae97fae */ /* 0x0003e8000b981a04 */
[----:B------:R-:W0:Y:S02]  /*5be0*/  LDGDEPBAR ;  /* 0x00000000000079af */ /* 0x000e240000000000 */
.L_x_529:
[----:B------:R-:W-:Y:S05]  /*5bf0*/  BSYNC.RECONVERGENT B1 ;  /* 0x0000000000017941 */ /* 0x000fea0003800200 */
.L_x_528:
[----:B------:R-:W2:Y:S01]  /*5c00*/  LD.E R0, desc[UR4][R168.64+0xdc] ;  /* 0x0000dc04a8007980 */ /* 0x000ea2000c101900 */
[----:B------:R-:W-:Y:S02]  /*5c10*/  FMNMX3.FTZ R149, R44, R41, R40, !PT ;  /* 0x000000292c957276 */ /* 0x000fe40007810028 */
[----:B------:R-:W-:Y:S02]  /*5c20*/  FMNMX3.FTZ R150, R61, R45, R47, !PT ;  /* 0x0000002d3d967276 */ /* 0x000fe4000781002f */
[----:B------:R-:W-:Y:S02]  /*5c30*/  FMNMX3.FTZ R149, R149, R43, R42, !PT ;  /* 0x0000002b95957276 */ /* 0x000fe4000781002a */
[----:B------:R-:W-:Y:S02]  /*5c40*/  FMNMX3.FTZ R150, R150, R62, R65, !PT ;  /* 0x0000003e96967276 */ /* 0x000fe40007810041 */
[----:B------:R-:W-:Y:S02]  /*5c50*/  FMNMX3.FTZ R149, R149, R46, R60, !PT ;  /* 0x0000002e95957276 */ /* 0x000fe4000781003c */
[----:B------:R-:W-:-:S02]  /*5c60*/  FMNMX3.FTZ R150, R150, R63, R66, !PT ;  /* 0x0000003f96967276 */ /* 0x000fc40007810042 */
        /* <DEDUP_REMOVED lines=56> */
[----:B------:R-:W-:Y:S02]  /*5ff0*/  FMNMX.FTZ R149, R207, R149, !PT ;  /* 0x00000095cf957209 */ /* 0x000fe40007810000 */
[----:B------:R-:W-:-:S03]  /*6000*/  FMNMX.FTZ R150, R206, R150, !PT ;  /* 0x00000096ce967209 */ /* 0x000fc60007810000 */
[----:B-1----:R-:W1:Y:S02]  /*6010*/  SHFL.BFLY PT, R2, R149, 0x2, 0x1f ;  /* 0x0c401f0095027f89 */ /* 0x002e6400000e0000 */
[----:B-1----:R-:W-:Y:S02]  /*6020*/  FMNMX.FTZ R149, R149, R2, !PT ;  /* 0x0000000295957209 */ /* 0x002fe40007810000 */
[----:B------:R-:W1:Y:S04]  /*6030*/  SHFL.BFLY PT, R2, R150, 0x2, 0x1f ;  /* 0x0c401f0096027f89 */ /* 0x000e6800000e0000 */
[----:B------:R-:W3:Y:S01]  /*6040*/  SHFL.BFLY PT, R3, R149, 0x1, 0x1f ;  /* 0x0c201f0095037f89 */ /* 0x000ee200000e0000 */
[----:B-1----:R-:W-:Y:S02]  /*6050*/  FMNMX.FTZ R150, R150, R2, !PT ;  /* 0x0000000296967209 */ /* 0x002fe40007810000 */
[----:B---3--:R-:W-:-:S03]  /*6060*/  FMNMX.FTZ R149, R149, R3, !PT ;  /* 0x0000000395957209 */ /* 0x008fc60007810000 */
[----:B------:R-:W1:Y:S01]  /*6070*/  SHFL.BFLY PT, R4, R150, 0x1, 0x1f ;  /* 0x0c201f0096047f89 */ /* 0x000e6200000e0000 */
[----:B------:R-:W-:Y:S02]  /*6080*/  FSETP.NEU.FTZ.AND P1, PT, R149, -INF , PT ;  /* 0xff8000009500780b */ /* 0x000fe40003f3d000 */
[----:B-1----:R-:W-:Y:S01]  /*6090*/  FMNMX.FTZ R150, R150, R4, !PT ;  /* 0x0000000496967209 */ /* 0x002fe20007810000 */
[----:B--2---:R-:W-:-:S04]  /*60a0*/  FMUL.FTZ R3, R0, R149 ;  /* 0x0000009500037220 */ /* 0x004fc80000410000 */
[----:B------:R-:W-:Y:S01]  /*60b0*/  FMUL.FTZ R5, R0, R150 ;  /* 0x0000009600057220 */ /* 0x000fe20000410000 */
[----:B------:R-:W-:Y:S02]  /*60c0*/  FSEL R3, R3, RZ, P1 ;  /* 0x000000ff03037208 */ /* 0x000fe40000800000 */
[----:B------:R-:W-:-:S03]  /*60d0*/  FSETP.NEU.FTZ.AND P1, PT, R150, -INF , PT ;  /* 0xff8000009600780b */ /* 0x000fc60003f3d000 */
[----:B------:R-:W-:Y:S01]  /*60e0*/  FFMA.FTZ R2, R44, R0, -R3 ;  /* 0x000000002c027223 */ /* 0x000fe20000010803 */
[----:B------:R-:W-:-:S03]  /*60f0*/  FSEL R5, R5, RZ, P1 ;  /* 0x000000ff05057208 */ /* 0x000fc60000800000 */
[----:B------:R1:W2:Y:S02]  /*6100*/  MUFU.EX2 R6, R2 ;  /* 0x0000000200067308 */ /* 0x0002a40000000800 */
[----:B------:R-:W-:-:S06]  /*6110*/  FFMA.FTZ R4, R61, R0, -R5 ;  /* 0x000000003d047223 */ /* 0x000fcc0000010805 */
[----:B------:R2:W-:Y:S01]  /*6120*/  MUFU.EX2 R89, R4 ;  /* 0x0000000400597308 */ /* 0x0005e20000000800 */
[----:B-1----:R-:W-:-:S07]  /*6130*/  FFMA.FTZ R2, R41, R0, -R3 ;  /* 0x0000000029027223 */ /* 0x002fce0000010803 */
[----:B------:R1:W3:Y:S01]  /*6140*/  MUFU.EX2 R80, R2 ;  /* 0x0000000200507308 */ /* 0x0002e20000000800 */
[----:B--2---:R-:W-:Y:S01]  /*6150*/  MOV R4, R6 ;  /* 0x0000000600047202 */ /* 0x004fe20000000f00 */
[----:B-1----:R-:W-:-:S03]  /*6160*/  FFMA.FTZ R2, R40, R0, -R3 ;  /* 0x0000000028027223 */ /* 0x002fc60000010803 */
[----:B---3--:R-:W-:-:S03]  /*6170*/  F2FP.BF16.F32.PACK_AB R9, R80, R4 ;  /* 0x000000045009723e */ /* 0x008fc600000010ff */
[----:B------:R1:W-:Y:S02]  /*6180*/  MUFU.EX2 R90, R2 ;  /* 0x00000002005a7308 */ /* 0x0003e40000000800 */
[----:B-1----:R-:W-:-:S06]  /*6190*/  FFMA.FTZ R2, R43, R0, -R3 ;  /* 0x000000002b027223 */ /* 0x002fcc0000010803 */
[----:B------:R1:W2:Y:S02]  /*61a0*/  MUFU.EX2 R95, R2 ;  /* 0x00000002005f7308 */ /* 0x0002a40000000800 */
[----:B-1----:R-:W-:Y:S01]  /*61b0*/  FFMA.FTZ R2, R42, R0, -R3 ;  /* 0x000000002a027223 */ /* 0x002fe20000010803 */
[----:B--2---:R-:W-:-:S05]  /*61c0*/  F2FP.BF16.F32.PACK_AB R11, R95, R90 ;  /* 0x0000005a5f0b723e */ /* 0x004fca00000010ff */
[----:B------:R1:W-:Y:S02]  /*61d0*/  MUFU.EX2 R74, R2 ;  /* 0x00000002004a7308 */ /* 0x0003e40000000800 */
[----:B-1----:R-:W-:-:S04]  /*61e0*/  IADD3 R2, PT, PT, R234, R228, RZ ;  /* 0x000000e4ea027210 */ /* 0x002fc80007ffe0ff */
[----:B------:R-:W-:Y:S01]  /*61f0*/  LEA R156, R2, R230, 0x1 ;  /* 0x000000e6029c7211 */ /* 0x000fe200078e08ff */
[----:B------:R-:W-:-:S03]  /*6200*/  FFMA.FTZ R2, R45, R0, -R5 ;  /* 0x000000002d027223 */ /* 0x000fc60000010805 */
[CC--:B------:R-:W-:Y:S01]  /*6210*/  IADD3 R136, PT, PT, R137.reuse, R156.reuse, RZ ;  /* 0x0000009c89887210 */ /* 0x0c0fe20007ffe0ff */
[----:B------:R-:W1:Y:S01]  /*6220*/  LDSM.16.MT88.4 R24, [R156+0xa000] ;  /* 0x00a000009c18783b */ /* 0x000e620000004200 */
[----:B------:R2:W3:Y:S01]  /*6230*/  MUFU.EX2 R6, R2 ;  /* 0x0000000200067308 */ /* 0x0004e20000000800 */
[----:B------:R-:W-:Y:S02]  /*6240*/  IADD3 R160, PT, PT, R138, R156, RZ ;  /* 0x0000009c8aa07210 */ /* 0x000fe40007ffe0ff */
[----:B------:R-:W4:Y:S02]  /*6250*/  LDSM.16.MT88.4 R20, [R136+0xa000] ;  /* 0x00a000008814783b */ /* 0x000f240000004200 */
[----:B------:R-:W-:Y:S02]  /*6260*/  IADD3 R72, PT, PT, R137, R160, RZ ;  /* 0x000000a089487210 */ /* 0x000fe40007ffe0ff */
[----:B------:R-:W5:Y:S04]  /*6270*/  LDSM.16.MT88.4 R12, [R160+0xa000] ;  /* 0x00a00000a00c783b */ /* 0x000f680000004200 */
[----:B------:R-:W5:Y:S04]  /*6280*/  LDSM.16.MT88.4 R16, [R72+0xa000] ;  /* 0x00a000004810783b */ /* 0x000f680000004200 */
[----:B------:R-:W5:Y:S01]  /*6290*/  LDSM.16.MT88.4 R28, [R156+0xa800] ;  /* 0x00a800009c1c783b */ /* 0x000f620000004200 */
[----:B--2---:R-:W-:Y:S01]  /*62a0*/  FFMA.FTZ R2, R47, R0, -R5 ;  /* 0x000000002f027223 */ /* 0x004fe20000010805 */
[----:B---3--:R-:W-:-:S03]  /*62b0*/  F2FP.BF16.F32.PACK_AB R8, R6, R89 ;  /* 0x000000590608723e */ /* 0x008fc600000010ff */
[----:B------:R2:W-:Y:S02]  /*62c0*/  MUFU.EX2 R7, R2 ;  /* 0x0000000200077308 */ /* 0x0005e40000000800 */
[----:B--2---:R-:W-:-:S06]  /*62d0*/  FFMA.FTZ R2, R62, R0, -R5 ;  /* 0x000000003e027223 */ /* 0x004fcc0000010805 */
[----:B------:R2:W3:Y:S02]  /*62e0*/  MUFU.EX2 R208, R2 ;  /* 0x0000000200d07308 */ /* 0x0004e40000000800 */
[----:B--2---:R-:W-:Y:S01]  /*62f0*/  FFMA.FTZ R2, R46, R0, -R3 ;  /* 0x000000002e027223 */ /* 0x004fe20000010803 */
[----:B---3--:R-:W-:-:S05]  /*6300*/  F2FP.BF16.F32.PACK_AB R10, R208, R7 ;  /* 0x00000007d00a723e */ /* 0x008fca00000010ff */
[----:B------:R2:W3:Y:S02]  /*6310*/  MUFU.EX2 R138, R2 ;  /* 0x00000002008a7308 */ /* 0x0004e40000000800 */
[C---:B-1----:R-:W-:Y:S08]  /*6320*/  HMMA.16816.F32.BF16 R36, R8.reuse, R24, RZ ;  /* 0x000000180824723c */ /* 0x042ff000000418ff */
[----:B------:R-:W-:Y:S01]  /*6330*/  HMMA.16816.F32.BF16 R40, R8, R26, RZ ;  /* 0x0000001a0828723c */ /* 0x000fe200000418ff */
[----:B--2---:R-:W-:-:S07]  /*6340*/  FFMA.FTZ R2, R60, R0, -R3 ;  /* 0x000000003c027223 */ /* 0x004fce0000010803 */
[C---:B----4-:R-:W-:Y:S01]  /*6350*/  HMMA.16816.F32.BF16 R32, R8.reuse, R20, RZ ;  /* 0x000000140820723c */ /* 0x050fe200000418ff */
[----:B------:R1:W-:Y:S07]  /*6360*/  MUFU.EX2 R84, R2 ;  /* 0x0000000200547308 */ /* 0x0003ee0000000800 */
[C---:B------:R-:W-:Y:S01]  /*6370*/  HMMA.16816.F32.BF16 R24, R8.reuse, R22, RZ ;  /* 0x000000160818723c */ /* 0x040fe200000418ff */
[----:B------:R-:W2:Y:S07]  /*6380*/  LDSM.16.MT88.4 R20, [R136+0xa800] ;  /* 0x00a800008814783b */ /* 0x000eae0000004200 */
[----:B-----5:R-:W-:Y:S01]  /*6390*/  HMMA.16816.F32.BF16 R52, R8, R12, RZ ;  /* 0x0000000c0834723c */ /* 0x020fe200000418ff */
[----:B-1----:R-:W-:-:S04]  /*63a0*/  FFMA.FTZ R2, R65, R0, -R5 ;  /* 0x0000000041027223 */ /* 0x002fc80000010805 */
[----:B------:R1:W-:Y:S03]  /*63b0*/  MUFU.EX2 R137, R2 ;  /* 0x0000000200897308 */ /* 0x0003e60000000800 */
[C---:B------:R-:W-:Y:S01]  /*63c0*/  HMMA.16816.F32.BF16 R56, R8.reuse, R14, RZ ;  /* 0x0000000e0838723c */ /* 0x040fe200000418ff */
[----:B------:R-:W-:Y:S07]  /*63d0*/  LDSM.16.MT88.4 R12, [R72+0xa800] ;  /* 0x00a80000480c783b */ /* 0x000fee0000004200 */
[----:B------:R-:W-:Y:S01]  /*63e0*/  HMMA.16816.F32.BF16 R48, R8, R16, RZ ;  /* 0x000000100830723c */ /* 0x000fe200000418ff */
[----:B-1----:R-:W-:-:S07]  /*63f0*/  FFMA.FTZ R2, R63, R0, -R5 ;  /* 0x000000003f027223 */ /* 0x002fce0000010805 */
[----:B------:R-:W-:Y:S01]  /*6400*/  HMMA.16816.F32.BF16 R44, R8, R18, RZ ;  /* 0x00000012082c723c */ /* 0x000fe200000418ff */
[----:B------:R-:W1:Y:S01]  /*6410*/  LDSM.16.MT88.4 R16, [R160+0xa800] ;  /* 0x00a80000a010783b */ /* 0x000e620000004200 */
[----:B---3--:R-:W-:Y:S01]  /*6420*/  F2FP.BF16.F32.PACK_AB R9, R138, R74 ;  /* 0x0000004a8a09723e */ /* 0x008fe200000010ff */
[----:B------:R3:W4:Y:S02]  /*6430*/  MUFU.EX2 R81, R2 ;  /* 0x0000000200517308 */ /* 0x0007240000000800 */
[----:B---3--:R-:W-:Y:S01]  /*6440*/  FFMA.FTZ R2, R66, R0, -R5 ;  /* 0x0000000042027223 */ /* 0x008fe20000010805 */
[----:B----4-:R-:W-:-:S05]  /*6450*/  F2FP.BF16.F32.PACK_AB R8, R81, R137 ;  /* 0x000000895108723e */ /* 0x010fca00000010ff */
[----:B------:R3:W-:Y:S02]  /*6460*/  MUFU.EX2 R88, R2 ;  /* 0x0000000200587308 */ /* 0x0007e40000000800 */
[----:B---3--:R-:W-:-:S06]  /*6470*/  FFMA.FTZ R2, R64, R0, -R5 ;  /* 0x0000000040027223 */ /* 0x008fcc0000010805 */
[----:B------:R3:W4:Y:S02]  /*6480*/  MUFU.EX2 R91, R2 ;  /* 0x00000002005b7308 */ /* 0x0007240000000800 */
[----:B---3--:R-:W-:Y:S01]  /*6490*/  FFMA.FTZ R2, R67, R0, -R3 ;  /* 0x0000000043027223 */ /* 0x008fe20000010803 */
[----:B----4-:R-:W-:-:S05]  /*64a0*/  F2FP.BF16.F32.PACK_AB R10, R91, R88 ;  /* 0x000000585b0a723e */ /* 0x010fca00000010ff */
[----:B------:R3:W4:Y:S02]  /*64b0*/  MUFU.EX2 R87, R2 ;  /* 0x0000000200577308 */ /* 0x0007240000000800 */
[----:B---3--:R-:W-:Y:S01]  /*64c0*/  FFMA.FTZ R2, R68, R0, -R3 ;  /* 0x0000000044027223 */ /* 0x008fe20000010803 */
[----:B----4-:R-:W-:-:S05]  /*64d0*/  F2FP.BF16.F32.PACK_AB R11, R87, R84 ;  /* 0x00000054570b723e */ /* 0x010fca00000010ff */
[----:B------:R3:W-:Y:S02]  /*64e0*/  MUFU.EX2 R85, R2 ;  /* 0x0000000200557308 */ /* 0x0007e40000000800 */
[C---:B------:R-:W-:Y:S08]  /*64f0*/  HMMA.16816.F32.BF16 R60, R8.reuse, R28, R36 ;  /* 0x0000001c083c723c */ /* 0x040ff00000041824 */
[----:B--2---:R-:W-:Y:S01]  /*6500*/  HMMA.16816.F32.BF16 R36, R8, R20, R32 ;  /* 0x000000140824723c */ /* 0x004fe20000041820 */
[----:B---3--:R-:W-:-:S07]  /*6510*/  FFMA.FTZ R2, R69, R0, -R3 ;  /* 0x0000000045027223 */ /* 0x008fce0000010803 */
[C---:B------:R-:W-:Y:S01]  /*6520*/  HMMA.16816.F32.BF16 R64, R8.reuse, R30, R40 ;  /* 0x0000001e0840723c */ /* 0x040fe20000041828 */
[----:B------:R2:W3:Y:S01]  /*6530*/  MUFU.EX2 R75, R2 ;  /* 0x00000002004b7308 */ /* 0x0004e20000000800 */
[----:B------:R-:W4:Y:S06]  /*6540*/  LDSM.16.MT88.4 R28, [R156+0xb000] ;  /* 0x00b000009c1c783b */ /* 0x000f2c0000004200 */
[C---:B------:R-:W-:Y:S01]  /*6550*/  HMMA.16816.F32.BF16 R32, R8.reuse, R22, R24 ;  /* 0x000000160820723c */ /* 0x040fe20000041818 */
[----:B------:R-:W5:Y:S07]  /*6560*/  LDSM.16.MT88.4 R24, [R136+0xb000] ;  /* 0x00b000008818783b */ /* 0x000f6e0000004200 */
[----:B-1----:R-:W-:Y:S01]  /*6570*/  HMMA.16816.F32.BF16 R52, R8, R16, R52 ;  /* 0x000000100834723c */ /* 0x002fe20000041834 */
[----:B--2---:R-:W-:-:S04]  /*6580*/  FFMA.FTZ R2, R70, R0, -R3 ;  /* 0x0000000046027223 */ /* 0x004fc80000010803 */
[----:B------:R1:W-:Y:S03]  /*6590*/  MUFU.EX2 R86, R2 ;  /* 0x0000000200567308 */ /* 0x0003e60000000800 */
[C---:B------:R-:W-:Y:S01]  /*65a0*/  HMMA.16816.F32.BF16 R56, R8.reuse, R18, R56 ;  /* 0x000000120838723c */ /* 0x040fe20000041838 */
[----:B------:R-:W-:Y:S07]  /*65b0*/  LDSM.16.MT88.4 R16, [R160+0xb000] ;  /* 0x00b00000a010783b */ /* 0x000fee0000004200 */
[----:B------:R-:W-:Y:S01]  /*65c0*/  HMMA.16816.F32.BF16 R40, R8, R12, R48 ;  /* 0x0000000c0828723c */ /* 0x000fe20000041830 */
[----:B-1----:R-:W-:-:S04]  /*65d0*/  FFMA.FTZ R2, R77, R0, -R5 ;  /* 0x000000004d027223 */ /* 0x002fc80000010805 */
[----:B------:R1:W-:Y:S02]  /*65e0*/  MUFU.EX2 R94, R2 ;  /* 0x00000002005e7308 */ /* 0x0003e40000000800 */
[----:B-1----:R-:W-:Y:S01]  /*65f0*/  FFMA.FTZ R2, R76, R0, -R5 ;  /* 0x000000004c027223 */ /* 0x002fe20000010805 */
[----:B---3--:R-:W-:-:S05]  /*6600*/  MOV R76, R75 ;  /* 0x0000004b004c7202 */ /* 0x008fca0000000f00 */
[----:B------:R1:W2:Y:S02]  /*6610*/  MUFU.EX2 R20, R2 ;  /* 0x0000000200147308 */ /* 0x0002a40000000800 */
[----:B-1----:R-:W-:Y:S01]  /*6620*/  FFMA.FTZ R2, R78, R0, -R5 ;  /* 0x000000004e027223 */ /* 0x002fe20000010805 */
[----:B------:R-:W-:-:S05]  /*6630*/  MOV R78, R74 ;  /* 0x0000004a004e7202 */ /* 0x000fca0000000f00 */
[----:B------:R1:W-:Y:S02]  /*6640*/  MUFU.EX2 R75, R2 ;  /* 0x00000002004b7308 */ /* 0x0003e40000000800 */
[----:B-1----:R-:W-:-:S06]  /*6650*/  FFMA.FTZ R2, R71, R0, -R5 ;  /* 0x0000000047027223 */ /* 0x002fcc0000010805 */
[----:B------:R1:W-:Y:S02]  /*6660*/  MUFU.EX2 R69, R2 ;  /* 0x0000000200457308 */ /* 0x0003e40000000800 */
[----:B-1----:R-:W-:Y:S01]  /*6670*/  FFMA.FTZ R2, R79, R0, -R3 ;  /* 0x000000004f027223 */ /* 0x002fe20000010803 */
[----:B------:R-:W-:-:S05]  /*6680*/  MOV R79, R85 ;  /* 0x00000055004f7202 */ /* 0x000fca0000000f00 */
[----:B------:R1:W3:Y:S02]  /*6690*/  MUFU.EX2 R68, R2 ;  /* 0x0000000200447308 */ /* 0x0002e40000000800 */
[----:B-1----:R-:W-:Y:S01]  /*66a0*/  FFMA.FTZ R2, R96, R0, -R3 ;  /* 0x0000000060027223 */ /* 0x002fe20000010803 */
[----:B--2---:R-:W-:Y:S02]  /*66b0*/  MOV R96, R20 ;  /* 0x0000001400607202 */ /* 0x004fe40000000f00 */
[----:B------:R-:W-:Y:S03]  /*66c0*/  HMMA.16816.F32.BF16 R20, R8, R14, R44 ;  /* 0x0000000e0814723c */ /* 0x000fe6000004182c */
[----:B------:R1:W-:Y:S01]  /*66d0*/  MUFU.EX2 R74, R2 ;  /* 0x00000002004a7308 */ /* 0x0003e20000000800 */
[----:B---3--:R-:W-:Y:S01]  /*66e0*/  F2FP.BF16.F32.PACK_AB R11, R68, R86 ;  /* 0x00000056440b723e */ /* 0x008fe200000010ff */
[----:B------:R-:W2:Y:S01]  /*66f0*/  LDSM.16.MT88.4 R12, [R72+0xb000] ;  /* 0x00b00000480c783b */ /* 0x000ea20000004200 */
[----:B------:R-:W-:-:S02]  /*6700*/  F2FP.BF16.F32.PACK_AB R8, R96, R94 ;  /* 0x0000005e6008723e */ /* 0x000fc400000010ff */
[----:B------:R-:W-:Y:S02]  /*6710*/  F2FP.BF16.F32.PACK_AB R9, R76, R79 ;  /* 0x0000004f4c09723e */ /* 0x000fe400000010ff */
[----:B------:R-:W-:-:S07]  /*6720*/  F2FP.BF16.F32.PACK_AB R10, R69, R75 ;  /* 0x0000004b450a723e */ /* 0x000fce00000010ff */
[C---:B----4-:R-:W-:Y:S01]  /*6730*/  HMMA.16816.F32.BF16 R48, R8.reuse, R28, R60 ;  /* 0x0000001c0830723c */ /* 0x050fe2000004183c */
[----:B------:R-:W-:Y:S01]  /*6740*/  MOV R62, R69 ;  /* 0x00000045003e7202 */ /* 0x000fe20000000f00 */
[----:B-1----:R-:W-:Y:S01]  /*6750*/  FFMA.FTZ R2, R97, R0, -R3 ;  /* 0x0000000061027223 */ /* 0x002fe20000010803 */
[----:B------:R-:W-:Y:S02]  /*6760*/  MOV R97, R86 ;  /* 0x0000005600617202 */ /* 0x000fe40000000f00 */
[----:B------:R-:W-:Y:S01]  /*6770*/  MOV R61, R68 ;  /* 0x00000044003d7202 */ /* 0x000fe20000000f00 */
[----:B------:R1:W3:Y:S02]  /*6780*/  MUFU.EX2 R85, R2 ;  /* 0x0000000200557308 */ /* 0x0002e40000000800 */
[----:B------:R-:W-:Y:S01]  /*6790*/  HMMA.16816.F32.BF16 R64, R8, R30, R64 ;  /* 0x0000001e0840723c */ /* 0x000fe20000041840 */
[----:B------:R-:W4:Y:S01]  /*67a0*/  LDSM.16.MT88.4 R28, [R156+0xb800] ;  /* 0x00b800009c1c783b */ /* 0x000f220000004200 */
[----:B------:R-:W-:-:S06]  /*67b0*/  MOV R63, R208 ;  /* 0x000000d0003f7202 */ /* 0x000fcc0000000f00 */
[----:B-----5:R-:W-:Y:S01]  /*67c0*/  HMMA.16816.F32.BF16 R36, R8, R24, R36 ;  /* 0x000000180824723c */ /* 0x020fe20000041824 */
[----:B-1----:R-:W-:-:S07]  /*67d0*/  FFMA.FTZ R2, R98, R0, -R3 ;  /* 0x0000000062027223 */ /* 0x002fce0000010803 */
[C---:B------:R-:W-:Y:S01]  /*67e0*/  HMMA.16816.F32.BF16 R32, R8.reuse, R26, R32 ;  /* 0x0000001a0820723c */ /* 0x040fe20000041820 */
[----:B------:R-:W1:Y:S01]  /*67f0*/  LDSM.16.MT88.4 R24, [R136+0xb800] ;  /* 0x00b800008818783b */ /* 0x000e620000004200 */
[----:B------:R5:W-:Y:S06]  /*6800*/  MUFU.EX2 R86, R2 ;  /* 0x0000000200567308 */ /* 0x000bec0000000800 */
[C---:B--2---:R-:W-:Y:S08]  /*6810*/  HMMA.16816.F32.BF16 R44, R8.reuse, R12, R40 ;  /* 0x0000000c082c723c */ /* 0x044ff00000041828 */
[----:B------:R-:W-:Y:S01]  /*6820*/  HMMA.16816.F32.BF16 R20, R8, R14, R20 ;  /* 0x0000000e0814723c */ /* 0x000fe20000041814 */
[----:B------:R-:W2:Y:S01]  /*6830*/  LDSM.16.MT88.4 R12, [R72+0xb800] ;  /* 0x00b80000480c783b */ /* 0x000ea20000004200 */
[----:B-----5:R-:W-:-:S04]  /*6840*/  FFMA.FTZ R2, R109, R0, -R5 ;  /* 0x000000006d027223 */ /* 0x020fc80000010805 */
[----:B------:R5:W-:Y:S02]  /*6850*/  MUFU.EX2 R77, R2 ;  /* 0x00000002004d7308 */ /* 0x000be40000000800 */
[C---:B------:R-:W-:Y:S08]  /*6860*/  HMMA.16816.F32.BF16 R52, R8.reuse, R16, R52 ;  /* 0x000000100834723c */ /* 0x040ff00000041834 */
[----:B------:R-:W-:Y:S01]  /*6870*/  HMMA.16816.F32.BF16 R68, R8, R18, R56 ;  /* 0x000000120844723c */ /* 0x000fe20000041838 */
[----:B------:R-:W2:Y:S01]  /*6880*/  LDSM.16.MT88.4 R16, [R160+0xb800] ;  /* 0x00b80000a010783b */ /* 0x000ea20000004200 */
[----:B---3--:R-:W-:Y:S01]  /*6890*/  F2FP.BF16.F32.PACK_AB R9, R85, R74 ;  /* 0x0000004a5509723e */ /* 0x008fe200000010ff */
[----:B-----5:R-:W-:-:S04]  /*68a0*/  FFMA.FTZ R2, R108, R0, -R5 ;  /* 0x000000006c027223 */ /* 0x020fc80000010805 */
[----:B------:R3:W5:Y:S02]  /*68b0*/  MUFU.EX2 R247, R2 ;  /* 0x0000000200f77308 */ /* 0x0007640000000800 */
[----:B---3--:R-:W-:Y:S01]  /*68c0*/  FFMA.FTZ R2, R110, R0, -R5 ;  /* 0x000000006e027223 */ /* 0x008fe20000010805 */
[----:B-----5:R-:W-:-:S05]  /*68d0*/  F2FP.BF16.F32.PACK_AB R8, R247, R77 ;  /* 0x0000004df708723e */ /* 0x020fca00000010ff */
[----:B------:R3:W-:Y:S02]  /*68e0*/  MUFU.EX2 R246, R2 ;  /* 0x0000000200f67308 */ /* 0x0007e40000000800 */
[----:B---3--:R-:W-:-:S06]  /*68f0*/  FFMA.FTZ R2, R99, R0, -R5 ;  /* 0x0000000063027223 */ /* 0x008fcc0000010805 */
[----:B------:R3:W5:Y:S02]  /*6900*/  MUFU.EX2 R245, R2 ;  /* 0x0000000200f57308 */ /* 0x0007640000000800 */
[----:B---3--:R-:W-:Y:S01]  /*6910*/  FFMA.FTZ R2, R111, R0, -R3 ;  /* 0x000000006f027223 */ /* 0x008fe20000010803 */
[----:B-----5:R-:W-:-:S05]  /*6920*/  F2FP.BF16.F32.PACK_AB R10, R245, R246 ;  /* 0x000000f6f50a723e */ /* 0x020fca00000010ff */
[----:B------:R3:W5:Y:S02]  /*6930*/  MUFU.EX2 R244, R2 ;  /* 0x0000000200f47308 */ /* 0x0007640000000800 */
[----:B---3--:R-:W-:Y:S01]  /*6940*/  FFMA.FTZ R2, R116, R0, -R3 ;  /* 0x0000000074027223 */ /* 0x008fe20000010803 */
[----:B-----5:R-:W-:-:S05]  /*6950*/  F2FP.BF16.F32.PACK_AB R11, R244, R86 ;  /* 0x00000056f40b723e */ /* 0x020fca00000010ff */
[----:B------:R3:W-:Y:S02]  /*6960*/  MUFU.EX2 R234, R2 ;  /* 0x0000000200ea7308 */ /* 0x0007e40000000800 */
[C---:B----4-:R-:W-:Y:S08]  /*6970*/  HMMA.16816.F32.BF16 R48, R8.reuse, R28, R48 ;  /* 0x0000001c0830723c */ /* 0x050ff00000041830 */
[----:B------:R-:W-:Y:S01]  /*6980*/  HMMA.16816.F32.BF16 R64, R8, R30, R64 ;  /* 0x0000001e0840723c */ /* 0x000fe20000041840 */
[----:B------:R-:W4:Y:S01]  /*6990*/  LDSM.16.MT88.4 R28, [R156+0xc000] ;  /* 0x00c000009c1c783b */ /* 0x000f220000004200 */
[----:B---3--:R-:W-:-:S06]  /*69a0*/  FFMA.FTZ R2, R117, R0, -R3 ;  /* 0x0000000075027223 */ /* 0x008fcc0000010803 */
[C---:B-1----:R-:W-:Y:S01]  /*69b0*/  HMMA.16816.F32.BF16 R36, R8.reuse, R24, R36 ;  /* 0x000000180824723c */ /* 0x042fe20000041824 */
[----:B------:R1:W3:Y:S07]  /*69c0*/  MUFU.EX2 R235, R2 ;  /* 0x0000000200eb7308 */ /* 0x0002ee0000000800 */
[C---:B------:R-:W-:Y:S01]  /*69d0*/  HMMA.16816.F32.BF16 R32, R8.reuse, R26, R32 ;  /* 0x0000001a0820723c */ /* 0x040fe20000041820 */
[----:B------:R-:W5:Y:S07]  /*69e0*/  LDSM.16.MT88.4 R24, [R136+0xc000] ;  /* 0x00c000008818783b */ /* 0x000f6e0000004200 */
[----:B--2---:R-:W-:Y:S01]  /*69f0*/  HMMA.16816.F32.BF16 R44, R8, R12, R44 ;  /* 0x0000000c082c723c */ /* 0x004fe2000004182c */
[----:B-1----:R-:W-:-:S04]  /*6a00*/  FFMA.FTZ R2, R118, R0, -R3 ;  /* 0x0000000076027223 */ /* 0x002fc80000010803 */
[----:B------:R1:W-:Y:S03]  /*6a10*/  MUFU.EX2 R228, R2 ;  /* 0x0000000200e47308 */ /* 0x0003e60000000800 */
[C---:B------:R-:W-:Y:S01]  /*6a20*/  HMMA.16816.F32.BF16 R20, R8.reuse, R14, R20 ;  /* 0x0000000e0814723c */ /* 0x040fe20000041814 */
[----:B------:R-:W2:Y:S07]  /*6a30*/  LDSM.16.MT88.4 R12, [R72+0xc000] ;  /* 0x00c00000480c783b */ /* 0x000eae0000004200 */
[----:B------:R-:W-:Y:S01]  /*6a40*/  HMMA.16816.F32.BF16 R56, R8, R16, R52 ;  /* 0x000000100838723c */ /* 0x000fe20000041834 */
[----:B-1----:R-:W-:-:S07]  /*6a50*/  FFMA.FTZ R2, R125, R0, -R5 ;  /* 0x000000007d027223 */ /* 0x002fce0000010805 */
[----:B------:R-:W-:Y:S01]  /*6a60*/  HMMA.16816.F32.BF16 R68, R8, R18, R68 ;  /* 0x000000120844723c */ /* 0x000fe20000041844 */
[----:B------:R-:W1:Y:S01]  /*6a70*/  LDSM.16.MT88.4 R16, [R160+0xc000] ;  /* 0x00c00000a010783b */ /* 0x000e620000004200 */
[----:B---3--:R-:W-:Y:S01]  /*6a80*/  F2FP.BF16.F32.PACK_AB R9, R235, R234 ;  /* 0x000000eaeb09723e */ /* 0x008fe200000010ff */
[----:B------:R3:W-:Y:S02]  /*6a90*/  MUFU.EX2 R227, R2 ;  /* 0x0000000200e37308 */ /* 0x0007e40000000800 */
[----:B---3--:R-:W-:-:S06]  /*6aa0*/  FFMA.FTZ R2, R124, R0, -R5 ;  /* 0x000000007c027223 */ /* 0x008fcc0000010805 */
        /* <DEDUP_REMOVED lines=13> */
[----:B------:R-:W-:Y:S01]  /*6b80*/  HMMA.16816.F32.BF16 R64, R8, R30, R64 ;  /* 0x0000001e0840723c */ /* 0x000fe20000041840 */
[----:B------:R-:W4:Y:S01]  /*6b90*/  LDSM.16.MT88.4 R28, [R156+0xc800] ;  /* 0x00c800009c1c783b */ /* 0x000f220000004200 */
[----:B---3--:R-:W-:-:S06]  /*6ba0*/  FFMA.FTZ R2, R133, R0, -R3 ;  /* 0x0000000085027223 */ /* 0x008fcc0000010803 */
[C---:B-----5:R-:W-:Y:S01]  /*6bb0*/  HMMA.16816.F32.BF16 R36, R8.reuse, R24, R36 ;  /* 0x000000180824723c */ /* 0x060fe20000041824 */
[----:B------:R3:W5:Y:S07]  /*6bc0*/  MUFU.EX2 R222, R2 ;  /* 0x0000000200de7308 */ /* 0x00076e0000000800 */
[C---:B------:R-:W-:Y:S01]  /*6bd0*/  HMMA.16816.F32.BF16 R32, R8.reuse, R26, R32 ;  /* 0x0000001a0820723c */ /* 0x040fe20000041820 */
[----:B------:R-:W4:Y:S07]  /*6be0*/  LDSM.16.MT88.4 R24, [R136+0xc800] ;  /* 0x00c800008818783b */ /* 0x000f2e0000004200 */
[----:B--2---:R-:W-:Y:S01]  /*6bf0*/  HMMA.16816.F32.BF16 R44, R8, R12, R44 ;  /* 0x0000000c082c723c */ /* 0x004fe2000004182c */
[----:B---3--:R-:W-:-:S04]  /*6c00*/  FFMA.FTZ R2, R134, R0, -R3 ;  /* 0x0000000086027223 */ /* 0x008fc80000010803 */
[----:B------:R2:W-:Y:S03]  /*6c10*/  MUFU.EX2 R220, R2 ;  /* 0x0000000200dc7308 */ /* 0x0005e60000000800 */
[C---:B------:R-:W-:Y:S01]  /*6c20*/  HMMA.16816.F32.BF16 R20, R8.reuse, R14, R20 ;  /* 0x0000000e0814723c */ /* 0x040fe20000041814 */
[----:B------:R-:W3:Y:S07]  /*6c30*/  LDSM.16.MT88.4 R12, [R72+0xc800] ;  /* 0x00c80000480c783b */ /* 0x000eee0000004200 */
[----:B-1----:R-:W-:Y:S01]  /*6c40*/  HMMA.16816.F32.BF16 R56, R8, R16, R56 ;  /* 0x000000100838723c */ /* 0x002fe20000041838 */
[----:B--2---:R-:W-:-:S07]  /*6c50*/  FFMA.FTZ R2, R144, R0, -R5 ;  /* 0x0000000090027223 */ /* 0x004fce0000010805 */
[----:B------:R-:W-:Y:S01]  /*6c60*/  HMMA.16816.F32.BF16 R68, R8, R18, R68 ;  /* 0x000000120844723c */ /* 0x000fe20000041844 */
[----:B------:R-:W1:Y:S01]  /*6c70*/  LDSM.16.MT88.4 R16, [R160+0xc800] ;  /* 0x00c80000a010783b */ /* 0x000e620000004200 */
[----:B-----5:R-:W-:Y:S01]  /*6c80*/  F2FP.BF16.F32.PACK_AB R9, R222, R221 ;  /* 0x000000ddde09723e */ /* 0x020fe200000010ff */
[----:B------:R2:W-:Y:S02]  /*6c90*/  MUFU.EX2 R219, R2 ;  /* 0x0000000200db7308 */ /* 0x0005e40000000800 */
[----:B--2---:R-:W-:-:S06]  /*6ca0*/  FFMA.FTZ R2, R139, R0, -R5 ;  /* 0x000000008b027223 */ /* 0x004fcc0000010805 */
[----:B------:R2:W5:Y:S02]  /*6cb0*/  MUFU.EX2 R218, R2 ;  /* 0x0000000200da7308 */ /* 0x0005640000000800 */
[----:B--2---:R-:W-:Y:S01]  /*6cc0*/  FFMA.FTZ R2, R145, R0, -R5 ;  /* 0x0000000091027223 */ /* 0x004fe20000010805 */
[----:B-----5:R-:W-:-:S05]  /*6cd0*/  F2FP.BF16.F32.PACK_AB R8, R218, R219 ;  /* 0x000000dbda08723e */ /* 0x020fca00000010ff */
[----:B------:R2:W-:Y:S02]  /*6ce0*/  MUFU.EX2 R217, R2 ;  /* 0x0000000200d97308 */ /* 0x0005e40000000800 */
[----:B--2---:R-:W-:-:S06]  /*6cf0*/  FFMA.FTZ R2, R135, R0, -R5 ;  /* 0x0000000087027223 */ /* 0x004fcc0000010805 */
[----:B------:R2:W5:Y:S02]  /*6d00*/  MUFU.EX2 R216, R2 ;  /* 0x0000000200d87308 */ /* 0x0005640000000800 */
[----:B--2---:R-:W-:Y:S01]  /*6d10*/  FFMA.FTZ R2, R146, R0, -R3 ;  /* 0x0000000092027223 */ /* 0x004fe20000010803 */
[----:B-----5:R-:W-:-:S05]  /*6d20*/  F2FP.BF16.F32.PACK_AB R10, R216, R217 ;  /* 0x000000d9d80a723e */ /* 0x020fca00000010ff */
[----:B------:R2:W5:Y:S02]  /*6d30*/  MUFU.EX2 R215, R2 ;  /* 0x0000000200d77308 */ /* 0x0005640000000800 */
[----:B--2---:R-:W-:Y:S01]  /*6d40*/  FFMA.FTZ R2, R147, R0, -R3 ;  /* 0x0000000093027223 */ /* 0x004fe20000010803 */
[----:B-----5:R-:W-:-:S05]  /*6d50*/  F2FP.BF16.F32.PACK_AB R11, R215, R220 ;  /* 0x000000dcd70b723e */ /* 0x020fca00000010ff */
[----:B------:R2:W-:Y:S02]  /*6d60*/  MUFU.EX2 R214, R2 ;  /* 0x0000000200d67308 */ /* 0x0005e40000000800 */
[C---:B----4-:R-:W-:Y:S08]  /*6d70*/  HMMA.16816.F32.BF16 R48, R8.reuse, R28, R48 ;  /* 0x0000001c0830723c */ /* 0x050ff00000041830 */
[----:B------:R-:W-:Y:S01]  /*6d80*/  HMMA.16816.F32.BF16 R64, R8, R30, R64 ;  /* 0x0000001e0840723c */ /* 0x000fe20000041840 */
[----:B------:R-:W4:Y:S01]  /*6d90*/  LDSM.16.MT88.4 R28, [R156+0xd000] ;  /* 0x00d000009c1c783b */ /* 0x000f220000004200 */
[----:B--2---:R-:W-:-:S06]  /*6da0*/  FFMA.FTZ R2, R148, R0, -R3 ;  /* 0x0000000094027223 */ /* 0x004fcc0000010803 */
[C---:B------:R-:W-:Y:S01]  /*6db0*/  HMMA.16816.F32.BF16 R36, R8.reuse, R24, R36 ;  /* 0x000000180824723c */ /* 0x040fe20000041824 */
[----:B------:R2:W5:Y:S07]  /*6dc0*/  MUFU.EX2 R213, R2 ;  /* 0x0000000200d57308 */ /* 0x00056e0000000800 */
[C---:B------:R-:W-:Y:S01]  /*6dd0*/  HMMA.16816.F32.BF16 R32, R8.reuse, R26, R32 ;  /* 0x0000001a0820723c */ /* 0x040fe20000041820 */
[----:B------:R-:W4:Y:S07]  /*6de0*/  LDSM.16.MT88.4 R24, [R136+0xd000] ;  /* 0x00d000008818783b */ /* 0x000f2e0000004200 */
[----:B---3--:R-:W-:Y:S01]  /*6df0*/  HMMA.16816.F32.BF16 R44, R8, R12, R44 ;  /* 0x0000000c082c723c */ /* 0x008fe2000004182c */
[----:B--2---:R-:W-:-:S04]  /*6e00*/  FFMA.FTZ R2, R151, R0, -R3 ;  /* 0x0000000097027223 */ /* 0x004fc80000010803 */
        /* <DEDUP_REMOVED lines=20> */
[----:B-----5:R-:W-:Y:S02]  /*6f50*/  F2FP.BF16.F32.PACK_AB R11, R157, R212 ;  /* 0x000000d49d0b723e */ /* 0x020fe400000010ff */
[----:B------:R-:W-:-:S03]  /*6f60*/  MOV R158, R86 ;  /* 0x00000056009e7202 */ /* 0x000fc60000000f00 */
[----:B------:R2:W-:Y:S02]  /*6f70*/  MUFU.EX2 R154, R2 ;  /* 0x00000002009a7308 */ /* 0x0005e40000000800 */
[C---:B----4-:R-:W-:Y:S08]  /*6f80*/  HMMA.16816.F32.BF16 R48, R8.reuse, R28, R48 ;  /* 0x0000001c0830723c */ /* 0x050ff00000041830 */
[----:B------:R-:W-:Y:S01]  /*6f90*/  HMMA.16816.F32.BF16 R64, R8, R30, R64 ;  /* 0x0000001e0840723c */ /* 0x000fe20000041840 */
[----:B------:R-:W4:Y:S01]  /*6fa0*/  LDSM.16.MT88.4 R28, [R156+0xd800] ;  /* 0x00d800009c1c783b */ /* 0x000f220000004200 */
[----:B--2---:R-:W-:Y:S01]  /*6fb0*/  FFMA.FTZ R2, R159, R0, -R3 ;  /* 0x000000009f027223 */ /* 0x004fe20000010803 */
[----:B------:R-:W-:-:S05]  /*6fc0*/  MOV R159, R85 ;  /* 0x00000055009f7202 */ /* 0x000fca0000000f00 */
[C---:B------:R-:W-:Y:S01]  /*6fd0*/  HMMA.16816.F32.BF16 R36, R8.reuse, R24, R36 ;  /* 0x000000180824723c */ /* 0x040fe20000041824 */
[----:B------:R2:W5:Y:S07]  /*6fe0*/  MUFU.EX2 R155, R2 ;  /* 0x00000002009b7308 */ /* 0x00056e0000000800 */
[C---:B------:R-:W-:Y:S01]  /*6ff0*/  HMMA.16816.F32.BF16 R32, R8.reuse, R26, R32 ;  /* 0x0000001a0820723c */ /* 0x040fe20000041820 */
[----:B------:R-:W4:Y:S07]  /*7000*/  LDSM.16.MT88.4 R24, [R136+0xd800] ;  /* 0x00d800008818783b */ /* 0x000f2e0000004200 */
[----:B---3--:R-:W-:Y:S01]  /*7010*/  HMMA.16816.F32.BF16 R44, R8, R12, R44 ;  /* 0x0000000c082c723c */ /* 0x008fe2000004182c */
[----:B--2---:R-:W-:Y:S01]  /*7020*/  FFMA.FTZ R2, R161, R0, -R3 ;  /* 0x00000000a1027223 */ /* 0x004fe20000010803 */
[----:B------:R-:W-:-:S03]  /*7030*/  MOV R161, R84 ;  /* 0x0000005400a17202 */ /* 0x000fc60000000f00 */
[----:B------:R2:W-:Y:S03]  /*7040*/  MUFU.EX2 R153, R2 ;  /* 0x0000000200997308 */ /* 0x0005e60000000800 */
[C---:B------:R-:W-:Y:S01]  /*7050*/  HMMA.16816.F32.BF16 R20, R8.reuse, R14, R20 ;  /* 0x0000000e0814723c */ /* 0x040fe20000041814 */
[----:B------:R-:W3:Y:S07]  /*7060*/  LDSM.16.MT88.4 R12, [R72+0xd800] ;  /* 0x00d80000480c783b */ /* 0x000eee0000004200 */
[----:B-1----:R-:W-:Y:S01]  /*7070*/  HMMA.16816.F32.BF16 R56, R8, R16, R56 ;  /* 0x000000100838723c */ /* 0x002fe20000041838 */
[----:B--2---:R-:W-:Y:S01]  /*7080*/  FFMA.FTZ R2, R164, R0, -R5 ;  /* 0x00000000a4027223 */ /* 0x004fe20000010805 */
[----:B------:R-:W-:-:S06]  /*7090*/  MOV R164, R62 ;  /* 0x0000003e00a47202 */ /* 0x000fcc0000000f00 */
[----:B------:R-:W-:Y:S01]  /*70a0*/  HMMA.16816.F32.BF16 R68, R8, R18, R68 ;  /* 0x000000120844723c */ /* 0x000fe20000041844 */
[----:B------:R-:W-:Y:S01]  /*70b0*/  MOV R62, R137 ;  /* 0x00000089003e7202 */ /* 0x000fe20000000f00 */
[----:B------:R1:W-:Y:S01]  /*70c0*/  MUFU.EX2 R152, R2 ;  /* 0x0000000200987308 */ /* 0x0003e20000000800 */
[----:B------:R-:W2:Y:S01]  /*70d0*/  LDSM.16.MT88.4 R16, [R160+0xd800] ;  /* 0x00d80000a010783b */ /* 0x000ea20000004200 */
[----:B-----5:R-:W-:Y:S01]  /*70e0*/  F2FP.BF16.F32.PACK_AB R9, R155, R154 ;  /* 0x0000009a9b09723e */ /* 0x020fe200000010ff */
[--C-:B-1----:R-:W-:Y:S01]  /*70f0*/  FFMA.FTZ R2, R163, R0, -R5.reuse ;  /* 0x00000000a3027223 */ /* 0x102fe20000010805 */
[----:B------:R-:W-:Y:S02]  /*7100*/  MOV R163, R61 ;  /* 0x0000003d00a37202 */ /* 0x000fe40000000f00 */
[----:B------:R-:W-:Y:S02]  /*7110*/  MOV R61, R138 ;  /* 0x0000008a003d7202 */ /* 0x000fe40000000f00 */
[----:B------:R1:W5:Y:S02]  /*7120*/  MUFU.EX2 R151, R2 ;  /* 0x0000000200977308 */ /* 0x0003640000000800 */
[----:B-1----:R-:W-:Y:S01]  /*7130*/  FFMA.FTZ R2, R165, R0, -R5 ;  /* 0x00000000a5027223 */ /* 0x002fe20000010805 */
[----:B-----5:R-:W-:-:S02]  /*7140*/  F2FP.BF16.F32.PACK_AB R8, R151, R152 ;  /* 0x000000989708723e */ /* 0x020fc400000010ff */
[----:B------:R-:W-:-:S03]  /*7150*/  MOV R165, R97 ;  /* 0x0000006100a57202 */ /* 0x000fc60000000f00 */
[----:B------:R1:W-:Y:S02]  /*7160*/  MUFU.EX2 R148, R2 ;  /* 0x0000000200947308 */ /* 0x0003e40000000800 */
[----:B-1----:R-:W-:Y:S01]  /*7170*/  FFMA.FTZ R2, R162, R0, -R5 ;  /* 0x00000000a2027223 */ /* 0x002fe20000010805 */
[----:B------:R-:W-:-:S05]  /*7180*/  MOV R162, R96 ;  /* 0x0000006000a27202 */ /* 0x000fca0000000f00 */
[----:B------:R1:W5:Y:S02]  /*7190*/  MUFU.EX2 R147, R2 ;  /* 0x0000000200937308 */ /* 0x0003640000000800 */
[----:B-1----:R-:W-:Y:S01]  /*71a0*/  FFMA.FTZ R2, R166, R0, -R3 ;  /* 0x00000000a6027223 */ /* 0x002fe20000010803 */
[----:B-----5:R-:W-:Y:S02]  /*71b0*/  F2FP.BF16.F32.PACK_AB R10, R147, R148 ;  /* 0x00000094930a723e */ /* 0x020fe400000010ff */
[----:B------:R-:W-:-:S03]  /*71c0*/  MOV R166, R76 ;  /* 0x0000004c00a67202 */ /* 0x000fc60000000f00 */
[----:B------:R1:W5:Y:S01]  /*71d0*/  MUFU.EX2 R146, R2 ;  /* 0x0000000200927308 */ /* 0x0003620000000800 */
[----:B------:R-:W-:Y:S01]  /*71e0*/  MOV R76, R91 ;  /* 0x0000005b004c7202 */ /* 0x000fe20000000f00 */
[----:B-1----:R-:W-:Y:S01]  /*71f0*/  FFMA.FTZ R2, R167, R0, -R3 ;  /* 0x00000000a7027223 */ /* 0x002fe20000010803 */
[----:B-----5:R-:W-:Y:S02]  /*7200*/  F2FP.BF16.F32.PACK_AB R11, R146, R153 ;  /* 0x00000099920b723e */ /* 0x020fe400000010ff */
[----:B------:R-:W-:-:S03]  /*7210*/  MOV R167, R94 ;  /* 0x0000005e00a77202 */ /* 0x000fc60000000f00 */
[----:B------:R1:W-:Y:S02]  /*7220*/  MUFU.EX2 R139, R2 ;  /* 0x00000002008b7308 */ /* 0x0003e40000000800 */
[C---:B----4-:R-:W-:Y:S08]  /*7230*/  HMMA.16816.F32.BF16 R48, R8.reuse, R28, R48 ;  /* 0x0000001c0830723c */ /* 0x050ff00000041830 */
[----:B------:R-:W-:Y:S01]  /*7240*/  HMMA.16816.F32.BF16 R64, R8, R30, R64 ;  /* 0x0000001e0840723c */ /* 0x000fe20000041840 */
[----:B------:R-:W4:Y:S01]  /*7250*/  LDSM.16.MT88.4 R28, [R156+0xe000] ;  /* 0x00e000009c1c783b */ /* 0x000f220000004200 */
[----:B-1----:R-:W-:Y:S01]  /*7260*/  FFMA.FTZ R2, R170, R0, -R3 ;  /* 0x00000000aa027223 */ /* 0x002fe20000010803 */
[----:B------:R-:W-:-:S05]  /*7270*/  MOV R170, R90 ;  /* 0x0000005a00aa7202 */ /* 0x000fca0000000f00 */
[C---:B------:R-:W-:Y:S01]  /*7280*/  HMMA.16816.F32.BF16 R40, R8.reuse, R24, R36 ;  /* 0x000000180828723c */ /* 0x040fe20000041824 */
[----:B------:R1:W5:Y:S07]  /*7290*/  MUFU.EX2 R145, R2 ;  /* 0x0000000200917308 */ /* 0x00036e0000000800 */
[C---:B------:R-:W-:Y:S01]  /*72a0*/  HMMA.16816.F32.BF16 R32, R8.reuse, R26, R32 ;  /* 0x0000001a0820723c */ /* 0x040fe20000041820 */
[----:B------:R-:W4:Y:S07]  /*72b0*/  LDSM.16.MT88.4 R24, [R136+0xe000] ;  /* 0x00e000008818783b */ /* 0x000f2e0000004200 */
[----:B---3--:R-:W-:Y:S01]  /*72c0*/  HMMA.16816.F32.BF16 R36, R8, R12, R44 ;  /* 0x0000000c0824723c */ /* 0x008fe2000004182c */
[----:B-1----:R-:W-:Y:S01]  /*72d0*/  FFMA.FTZ R2, R172, R0, -R3 ;  /* 0x00000000ac027223 */ /* 0x002fe20000010803 */
[----:B------:R-:W-:-:S03]  /*72e0*/  MOV R172, R87 ;  /* 0x0000005700ac7202 */ /* 0x000fc60000000f00 */
[----:B------:R1:W-:Y:S03]  /*72f0*/  MUFU.EX2 R144, R2 ;  /* 0x0000000200907308 */ /* 0x0003e60000000800 */
[C---:B------:R-:W-:Y:S01]  /*7300*/  HMMA.16816.F32.BF16 R20, R8.reuse, R14, R20 ;  /* 0x0000000e0814723c */ /* 0x040fe20000041814 */
[----:B------:R-:W3:Y:S07]  /*7310*/  LDSM.16.MT88.4 R12, [R72+0xe000] ;  /* 0x00e00000480c783b */ /* 0x000eee0000004200 */
[----:B--2---:R-:W-:Y:S01]  /*7320*/  HMMA.16816.F32.BF16 R56, R8, R16, R56 ;  /* 0x000000100838723c */ /* 0x004fe20000041838 */
[----:B-1----:R-:W-:-:S07]  /*7330*/  FFMA.FTZ R2, R174, R0, -R5 ;  /* 0x00000000ae027223 */ /* 0x002fce0000010805 */
[----:B------:R-:W-:Y:S01]  /*7340*/  HMMA.16816.F32.BF16 R68, R8, R18, R68 ;  /* 0x000000120844723c */ /* 0x000fe20000041844 */
[----:B------:R-:W1:Y:S01]  /*7350*/  LDSM.16.MT88.4 R16, [R160+0xe000] ;  /* 0x00e00000a010783b */ /* 0x000e620000004200 */
[----:B-----5:R-:W-:Y:S01]  /*7360*/  F2FP.BF16.F32.PACK_AB R9, R145, R139 ;  /* 0x0000008b9109723e */ /* 0x020fe200000010ff */
[----:B------:R2:W-:Y:S01]  /*7370*/  MUFU.EX2 R138, R2 ;  /* 0x00000002008a7308 */ /* 0x0005e20000000800 */
[----:B------:R-:W-:Y:S01]  /*7380*/  MOV R174, R88 ;  /* 0x0000005800ae7202 */ /* 0x000fe20000000f00 */
[----:B--2---:R-:W-:Y:S01]  /*7390*/  FFMA.FTZ R2, R173, R0, -R5 ;  /* 0x00000000ad027223 */ /* 0x004fe20000010805 */
[----:B------:R-:W-:-:S05]  /*73a0*/  MOV R173, R81 ;  /* 0x0000005100ad7202 */ /* 0x000fca0000000f00 */
[----:B------:R2:W5:Y:S02]  /*73b0*/  MUFU.EX2 R137, R2 ;  /* 0x0000000200897308 */ /* 0x0005640000000800 */
[----:B--2---:R-:W-:Y:S01]  /*73c0*/  FFMA.FTZ R2, R175, R0, -R5 ;  /* 0x00000000af027223 */ /* 0x004fe20000010805 */
[----:B-----5:R-:W-:Y:S02]  /*73d0*/  F2FP.BF16.F32.PACK_AB R8, R137, R138 ;  /* 0x0000008a8908723e */ /* 0x020fe400000010ff */
[----:B------:R-:W-:-:S03]  /*73e0*/  MOV R175, R61 ;  /* 0x0000003d00af7202 */ /* 0x000fc60000000f00 */
[----:B------:R2:W-:Y:S02]  /*73f0*/  MUFU.EX2 R135, R2 ;  /* 0x0000000200877308 */ /* 0x0005e40000000800 */
[----:B--2---:R-:W-:Y:S01]  /*7400*/  FFMA.FTZ R2, R140, R0, -R5 ;  /* 0x000000008c027223 */ /* 0x004fe20000010805 */
[----:B------:R-:W-:-:S05]  /*7410*/  MOV R140, R62 ;  /* 0x0000003e008c7202 */ /* 0x000fca0000000f00 */
[----:B------:R2:W5:Y:S02]  /*7420*/  MUFU.EX2 R134, R2 ;  /* 0x0000000200867308 */ /* 0x0005640000000800 */
[----:B--2---:R-:W-:Y:S01]  /*7430*/  FFMA.FTZ R2, R141, R0, -R3 ;  /* 0x000000008d027223 */ /* 0x004fe20000010803 */
[----:B-----5:R-:W-:Y:S02]  /*7440*/  F2FP.BF16.F32.PACK_AB R10, R134, R135 ;  /* 0x00000087860a723e */ /* 0x020fe400000010ff */
[----:B------:R-:W-:-:S03]  /*7450*/  MOV R141, R63 ;  /* 0x0000003f008d7202 */ /* 0x000fc60000000f00 */
        /* <DEDUP_REMOVED lines=17> */
[----:B------:R-:W-:Y:S01]  /*7570*/  HMMA.16816.F32.BF16 R20, R8, R14, R20 ;  /* 0x0000000e0814723c */ /* 0x000fe20000041814 */
[----:B------:R-:W3:Y:S01]  /*7580*/  LDSM.16.MT88.4 R12, [R72+0xe800] ;  /* 0x00e80000480c783b */ /* 0x000ee20000004200 */
[----:B------:R-:W-:-:S04]  /*7590*/  FADD.FTZ R6, R129, R6 ;  /* 0x0000000681067221 */ /* 0x000fc80000010000 */
[----:B------:R-:W-:Y:S01]  /*75a0*/  FADD.FTZ R6, R7, R6 ;  /* 0x0000000607067221 */ /* 0x000fe20000010000 */
[----:B------:R-:W-:Y:S01]  /*75b0*/  FFMA.FTZ R7, R191, R0, -R5 ;  /* 0x00000000bf077223 */ /* 0x000fe20000010805 */
[----:B-1----:R-:W-:Y:S02]  /*75c0*/  HMMA.16816.F32.BF16 R56, R8, R16, R56 ;  /* 0x000000100838723c */ /* 0x002fe40000041838 */
[----:B------:R-:W-:-:S04]  /*75d0*/  FADD.FTZ R6, R141, R6 ;  /* 0x000000068d067221 */ /* 0x000fc80000010000 */
[----:B------:R-:W-:Y:S01]  /*75e0*/  FADD.FTZ R6, R140, R6 ;  /* 0x000000068c067221 */ /* 0x000fe20000010000 */
[----:B--2---:R-:W-:Y:S01]  /*75f0*/  FFMA.FTZ R2, R143, R0, -R5 ;  /* 0x000000008f027223 */ /* 0x004fe20000010805 */
[----:B------:R-:W-:Y:S01]  /*7600*/  HMMA.16816.F32.BF16 R68, R8, R18, R68 ;  /* 0x000000120844723c */ /* 0x000fe20000041844 */
[----:B------:R-:W1:Y:S01]  /*7610*/  LDSM.16.MT88.4 R16, [R160+0xe800] ;  /* 0x00e80000a010783b */ /* 0x000e620000004200 */
[----:B-----5:R-:W-:Y:S01]  /*7620*/  F2FP.BF16.F32.PACK_AB R9, R132, R127 ;  /* 0x0000007f8409723e */ /* 0x020fe200000010ff */
[----:B------:R2:W-:Y:S01]  /*7630*/  MUFU.EX2 R126, R2 ;  /* 0x00000002007e7308 */ /* 0x0005e20000000800 */
[----:B------:R-:W-:-:S05]  /*7640*/  MOV R143, R80 ;  /* 0x00000050008f7202 */ /* 0x000fca0000000f00 */
[----:B------:R-:W-:-:S04]  /*7650*/  FADD.FTZ R4, R4, R143 ;  /* 0x0000008f04047221 */ /* 0x000fc80000010000 */
[----:B------:R-:W-:Y:S01]  /*7660*/  FADD.FTZ R4, R170, R4 ;  /* 0x00000004aa047221 */ /* 0x000fe20000010000 */
[----:B------:R-:W-:-:S03]  /*7670*/  MOV R170, R79 ;  /* 0x0000004f00aa7202 */ /* 0x000fc60000000f00 */
[----:B------:R-:W-:Y:S01]  /*7680*/  FADD.FTZ R4, R142, R4 ;  /* 0x000000048e047221 */ /* 0x000fe20000010000 */
[----:B--2---:R-:W-:-:S03]  /*7690*/  FFMA.FTZ R2, R130, R0, -R5 ;  /* 0x0000000082027223 */ /* 0x004fc60000010805 */
[----:B------:R-:W-:Y:S01]  /*76a0*/  FADD.FTZ R4, R78, R4 ;  /* 0x000000044e047221 */ /* 0x000fe20000010000 */
        /* <DEDUP_REMOVED lines=14> */
[----:B------:R-:W-:Y:S01]  /*7790*/  LDSM.16.MT88.4 R44, [R136+0xf000] ;  /* 0x00f00000882c783b */ /* 0x000fe20000004200 */
[----:B--2---:R-:W-:-:S06]  /*77a0*/  FFMA.FTZ R2, R112, R0, -R3 ;  /* 0x0000000070027223 */ /* 0x004fcc0000010803 */
[C---:B------:R-:W-:Y:S01]  /*77b0*/  HMMA.16816.F32.BF16 R48, R8.reuse, R26, R40 ;  /* 0x0000001a0830723c */ /* 0x040fe20000041828 */
[----:B------:R2:W4:Y:S01]  /*77c0*/  MUFU.EX2 R117, R2 ;  /* 0x0000000200757308 */ /* 0x0005220000000800 */
[----:B------:R-:W5:Y:S06]  /*77d0*/  LDSM.16.MT88.4 R24, [R156+0xf000] ;  /* 0x00f000009c18783b */ /* 0x000f6c0000004200 */
[C---:B---3--:R-:W-:Y:S01]  /*77e0*/  HMMA.16816.F32.BF16 R60, R8.reuse, R12, R36 ;  /* 0x0000000c083c723c */ /* 0x048fe20000041824 */
[----:B------:R-:W-:Y:S07]  /*77f0*/  LDSM.16.MT88.4 R36, [R136+0xf800] ;  /* 0x00f800008824783b */ /* 0x000fee0000004200 */
[----:B------:R-:W-:Y:S01]  /*7800*/  HMMA.16816.F32.BF16 R20, R8, R14, R20 ;  /* 0x0000000e0814723c */ /* 0x000fe20000041814 */
[----:B------:R-:W3:Y:S01]  /*7810*/  LDSM.16.MT88.4 R12, [R72+0xf000] ;  /* 0x00f00000480c783b */ /* 0x000ee20000004200 */
[----:B--2---:R-:W-:-:S04]  /*7820*/  FFMA.FTZ R2, R113, R0, -R3 ;  /* 0x0000000071027223 */ /* 0x004fc80000010803 */
[----:B------:R2:W-:Y:S02]  /*7830*/  MUFU.EX2 R113, R2 ;  /* 0x0000000200717308 */ /* 0x0005e40000000800 */
[C---:B-1----:R-:W-:Y:S08]  /*7840*/  HMMA.16816.F32.BF16 R56, R8.reuse, R16, R56 ;  /* 0x000000100838723c */ /* 0x042ff00000041838 */
[----:B------:R-:W-:Y:S01]  /*7850*/  HMMA.16816.F32.BF16 R68, R8, R18, R68 ;  /* 0x000000120844723c */ /* 0x000fe20000041844 */
[----:B------:R-:W1:Y:S01]  /*7860*/  LDSM.16.MT88.4 R16, [R160+0xf000] ;  /* 0x00f00000a010783b */ /* 0x000e620000004200 */
[----:B--2---:R-:W-:-:S06]  /*7870*/  FFMA.FTZ R2, R123, R0, -R5 ;  /* 0x000000007b027223 */ /* 0x004fcc0000010805 */
[----:B------:R-:W-:Y:S01]  /*7880*/  HMMA.16816.F32.BF16 R64, R8, R30, R64 ;  /* 0x0000001e0840723c */ /* 0x000fe20000041840 */
[----:B----4-:R-:W-:Y:S01]  /*7890*/  F2FP.BF16.F32.PACK_AB R9, R117, R116 ;  /* 0x000000747509723e */ /* 0x010fe200000010ff */
[----:B------:R2:W-:Y:S02]  /*78a0*/  MUFU.EX2 R111, R2 ;  /* 0x00000002006f7308 */ /* 0x0005e40000000800 */
[----:B--2---:R-:W-:-:S06]  /*78b0*/  FFMA.FTZ R2, R114, R0, -R5 ;  /* 0x0000000072027223 */ /* 0x004fcc0000010805 */
[----:B------:R2:W4:Y:S02]  /*78c0*/  MUFU.EX2 R112, R2 ;  /* 0x0000000200707308 */ /* 0x0005240000000800 */
[----:B--2---:R-:W-:Y:S01]  /*78d0*/  FFMA.FTZ R2, R115, R0, -R5 ;  /* 0x0000000073027223 */ /* 0x004fe20000010805 */
[----:B----4-:R-:W-:-:S05]  /*78e0*/  F2FP.BF16.F32.PACK_AB R8, R112, R111 ;  /* 0x0000006f7008723e */ /* 0x010fca00000010ff */
[----:B------:R2:W-:Y:S02]  /*78f0*/  MUFU.EX2 R110, R2 ;  /* 0x00000002006e7308 */ /* 0x0005e40000000800 */
[----:B--2---:R-:W-:-:S06]  /*7900*/  FFMA.FTZ R2, R104, R0, -R5 ;  /* 0x0000000068027223 */ /* 0x004fcc0000010805 */
[----:B------:R2:W4:Y:S02]  /*7910*/  MUFU.EX2 R109, R2 ;  /* 0x00000002006d7308 */ /* 0x0005240000000800 */
[----:B--2---:R-:W-:Y:S01]  /*7920*/  FFMA.FTZ R2, R105, R0, -R3 ;  /* 0x0000000069027223 */ /* 0x004fe20000010803 */
[----:B----4-:R-:W-:-:S05]  /*7930*/  F2FP.BF16.F32.PACK_AB R10, R109, R110 ;  /* 0x0000006e6d0a723e */ /* 0x010fca00000010ff */
[----:B------:R2:W4:Y:S02]  /*7940*/  MUFU.EX2 R108, R2 ;  /* 0x00000002006c7308 */ /* 0x0005240000000800 */
[----:B--2---:R-:W-:Y:S01]  /*7950*/  FFMA.FTZ R2, R106, R0, -R3 ;  /* 0x000000006a027223 */ /* 0x004fe20000010803 */
[----:B----4-:R-:W-:-:S05]  /*7960*/  F2FP.BF16.F32.PACK_AB R11, R108, R113 ;  /* 0x000000716c0b723e */ /* 0x010fca00000010ff */
[----:B------:R2:W-:Y:S02]  /*7970*/  MUFU.EX2 R104, R2 ;  /* 0x0000000200687308 */ /* 0x0005e40000000800 */
[C---:B-----5:R-:W-:Y:S08]  /*7980*/  HMMA.16816.F32.BF16 R28, R8.reuse, R24, R32 ;  /* 0x00000018081c723c */ /* 0x060ff00000041820 */
[----:B------:R-:W-:Y:S01]  /*7990*/  HMMA.16816.F32.BF16 R32, R8, R26, R64 ;  /* 0x0000001a0820723c */ /* 0x000fe20000041840 */
[----:B------:R-:W4:Y:S01]  /*79a0*/  LDSM.16.MT88.4 R24, [R156+0xf800] ;  /* 0x00f800009c18783b */ /* 0x000f220000004200 */
[----:B--2---:R-:W-:-:S06]  /*79b0*/  FFMA.FTZ R2, R100, R0, -R3 ;  /* 0x0000000064027223 */ /* 0x004fcc0000010803 */
[C---:B------:R-:W-:Y:S01]  /*79c0*/  HMMA.16816.F32.BF16 R40, R8.reuse, R44, R52 ;  /* 0x0000002c0828723c */ /* 0x040fe20000041834 */
[----:B------:R2:W5:Y:S01]  /*79d0*/  MUFU.EX2 R105, R2 ;  /* 0x0000000200697308 */ /* 0x0005620000000800 */
[----:B------:R-:W4:Y:S06]  /*79e0*/  LDSM.16.MT88.4 R52, [R160+0xf800] ;  /* 0x00f80000a034783b */ /* 0x000f2c0000004200 */
[C---:B------:R-:W-:Y:S08]  /*79f0*/  HMMA.16816.F32.BF16 R44, R8.reuse, R46, R48 ;  /* 0x0000002e082c723c */ /* 0x040ff00000041830 */
        /* <DEDUP_REMOVED lines=32> */
[----:B------:R-:W-:Y:S01]  /*7c00*/  HMMA.16816.F32.BF16 R40, R8, R52, R56 ;  /* 0x000000340828723c */ /* 0x000fe20000041838 */
[----:B--2---:R-:W-:-:S04]  /*7c10*/  FFMA.FTZ R2, R181, R0, -R3 ;  /* 0x00000000b5027223 */ /* 0x004fc80000010803 */
[----:B------:R2:W-:Y:S03]  /*7c20*/  MUFU.EX2 R91, R2 ;  /* 0x00000002005b7308 */ /* 0x0005e60000000800 */
[C---:B------:R-:W-:Y:S08]  /*7c30*/  HMMA.16816.F32.BF16 R52, R8.reuse, R54, R68 ;  /* 0x000000360834723c */ /* 0x040ff00000041844 */
[----:B---3--:R-:W-:Y:S01]  /*7c40*/  HMMA.16816.F32.BF16 R44, R8, R12, R64 ;  /* 0x0000000c082c723c */ /* 0x008fe20000041840 */
[----:B--2---:R-:W-:-:S07]  /*7c50*/  FFMA.FTZ R2, R183, R0, -R5 ;  /* 0x00000000b7027223 */ /* 0x004fce0000010805 */
[----:B------:R-:W-:Y:S01]  /*7c60*/  HMMA.16816.F32.BF16 R48, R8, R14, R48 ;  /* 0x0000000e0830723c */ /* 0x000fe20000041830 */
[----:B-----5:R-:W-:Y:S01]  /*7c70*/  F2FP.BF16.F32.PACK_AB R9, R94, R95 ;  /* 0x0000005f5e09723e */ /* 0x020fe200000010ff */
[----:B------:R-:W-:Y:S01]  /*7c80*/  LDSM.16.MT88.4 R12, [R156+0x10800] ;  /* 0x010800009c0c783b */ /* 0x000fe20000004200 */
[----:B------:R2:W-:Y:S02]  /*7c90*/  MUFU.EX2 R90, R2 ;  /* 0x00000002005a7308 */ /* 0x0005e40000000800 */
[----:B--2---:R-:W-:-:S06]  /*7ca0*/  FFMA.FTZ R2, R182, R0, -R5 ;  /* 0x00000000b6027223 */ /* 0x004fcc0000010805 */
[----:B------:R2:W3:Y:S02]  /*7cb0*/  MUFU.EX2 R89, R2 ;  /* 0x0000000200597308 */ /* 0x0004e40000000800 */
[----:B--2---:R-:W-:Y:S01]  /*7cc0*/  FFMA.FTZ R2, R184, R0, -R5 ;  /* 0x00000000b8027223 */ /* 0x004fe20000010805 */
[----:B---3--:R-:W-:-:S05]  /*7cd0*/  F2FP.BF16.F32.PACK_AB R8, R89, R90 ;  /* 0x0000005a5908723e */ /* 0x008fca00000010ff */
[----:B------:R2:W-:Y:S02]  /*7ce0*/  MUFU.EX2 R88, R2 ;  /* 0x0000000200587308 */ /* 0x0005e40000000800 */
[----:B--2---:R-:W-:-:S06]  /*7cf0*/  FFMA.FTZ R2, R92, R0, -R5 ;  /* 0x000000005c027223 */ /* 0x004fcc0000010805 */
[----:B------:R2:W3:Y:S02]  /*7d00*/  MUFU.EX2 R87, R2 ;  /* 0x0000000200577308 */ /* 0x0004e40000000800 */
[----:B--2---:R-:W-:Y:S01]  /*7d10*/  FFMA.FTZ R2, R93, R0, -R3 ;  /* 0x000000005d027223 */ /* 0x004fe20000010803 */
[----:B---3--:R-:W-:-:S05]  /*7d20*/  F2FP.BF16.F32.PACK_AB R10, R87, R88 ;  /* 0x00000058570a723e */ /* 0x008fca00000010ff */
[----:B------:R2:W3:Y:S02]  /*7d30*/  MUFU.EX2 R86, R2 ;  /* 0x0000000200567308 */ /* 0x0004e40000000800 */
[----:B--2---:R-:W-:Y:S01]  /*7d40*/  FFMA.FTZ R2, R185, R0, -R3 ;  /* 0x00000000b9027223 */ /* 0x004fe20000010803 */
[----:B---3--:R-:W-:-:S05]  /*7d50*/  F2FP.BF16.F32.PACK_AB R11, R86, R91 ;  /* 0x0000005b560b723e */ /* 0x008fca00000010ff */
[----:B------:R2:W-:Y:S02]  /*7d60*/  MUFU.EX2 R84, R2 ;  /* 0x0000000200547308 */ /* 0x0005e40000000800 */
[C---:B-1----:R-:W-:Y:S08]  /*7d70*/  HMMA.16816.F32.BF16 R60, R8.reuse, R16, R60 ;  /* 0x00000010083c723c */ /* 0x042ff0000004183c */
[----:B------:R-:W-:Y:S01]  /*7d80*/  HMMA.16816.F32.BF16 R56, R8, R18, R20 ;  /* 0x000000120838723c */ /* 0x000fe20000041814 */
[----:B------:R-:W1:Y:S01]  /*7d90*/  LDSM.16.MT88.4 R16, [R72+0x10000] ;  /* 0x010000004810783b */ /* 0x000e620000004200 */
[----:B--2---:R-:W-:-:S03]  /*7da0*/  FFMA.FTZ R2, R186, R0, -R3 ;  /* 0x00000000ba027223 */ /* 0x004fc60000010803 */
[----:B------:R-:W2:Y:S03]  /*7db0*/  LDSM.16.MT88.4 R20, [R136+0x10800] ;  /* 0x010800008814783b */ /* 0x000ea60000004200 */
[C---:B----4-:R-:W-:Y:S01]  /*7dc0*/  HMMA.16816.F32.BF16 R64, R8.reuse, R24, R28 ;  /* 0x000000180840723c */ /* 0x050fe2000004181c */
[----:B------:R3:W4:Y:S07]  /*7dd0*/  MUFU.EX2 R85, R2 ;  /* 0x0000000200557308 */ /* 0x00072e0000000800 */
[C---:B------:R-:W-:Y:S08]  /*7de0*/  HMMA.16816.F32.BF16 R68, R8.reuse, R36, R40 ;  /* 0x000000240844723c */ /* 0x040ff00000041828 */
[----:B------:R-:W-:Y:S01]  /*7df0*/  HMMA.16816.F32.BF16 R28, R8, R26, R32 ;  /* 0x0000001a081c723c */ /* 0x000fe20000041820 */
[----:B---3--:R-:W-:-:S04]  /*7e00*/  FFMA.FTZ R2, R187, R0, -R3 ;  /* 0x00000000bb027223 */ /* 0x008fc80000010803 */
[----:B------:R3:W-:Y:S03]  /*7e10*/  MUFU.EX2 R81, R2 ;  /* 0x0000000200517308 */ /* 0x0007e60000000800 */
[C---:B------:R-:W-:Y:S08]  /*7e20*/  HMMA.16816.F32.BF16 R40, R8.reuse, R38, R52 ;  /* 0x000000260828723c */ /* 0x040ff00000041834 */
[----:B-1----:R-:W-:Y:S01]  /*7e30*/  HMMA.16816.F32.BF16 R52, R8, R16, R44 ;  /* 0x000000100834723c */ /* 0x002fe2000004182c */
[----:B---3--:R-:W-:-:S07]  /*7e40*/  FFMA.FTZ R2, R189, R0, -R5 ;  /* 0x00000000bd027223 */ /* 0x008fce0000010805 */
[----:B------:R-:W-:Y:S01]  /*7e50*/  HMMA.16816.F32.BF16 R24, R8, R18, R48 ;  /* 0x000000120818723c */ /* 0x000fe20000041830 */
[----:B------:R-:W1:Y:S01]  /*7e60*/  LDSM.16.MT88.4 R16, [R160+0x10800] ;  /* 0x01080000a010783b */ /* 0x000e620000004200 */
[----:B------:R3:W-:Y:S01]  /*7e70*/  MUFU.EX2 R80, R2 ;  /* 0x0000000200507308 */ /* 0x0007e20000000800 */
[----:B----4-:R-:W-:Y:S01]  /*7e80*/  F2FP.BF16.F32.PACK_AB R9, R85, R84 ;  /* 0x000000545509723e */ /* 0x010fe200000010ff */
[----:B---3--:R-:W-:-:S06]  /*7e90*/  FFMA.FTZ R2, R188, R0, -R5 ;  /* 0x00000000bc027223 */ /* 0x008fcc0000010805 */
[----:B------:R3:W4:Y:S02]  /*7ea0*/  MUFU.EX2 R79, R2 ;  /* 0x00000002004f7308 */ /* 0x0007240000000800 */
[----:B---3--:R-:W-:Y:S01]  /*7eb0*/  FFMA.FTZ R2, R190, R0, -R5 ;  /* 0x00000000be027223 */ /* 0x008fe20000010805 */
[----:B----4-:R-:W-:-:S05]  /*7ec0*/  F2FP.BF16.F32.PACK_AB R8, R79, R80 ;  /* 0x000000504f08723e */ /* 0x010fca00000010ff */
[----:B------:R3:W-:Y:S02]  /*7ed0*/  MUFU.EX2 R78, R2 ;  /* 0x00000002004e7308 */ /* 0x0007e40000000800 */
[----:B---3--:R-:W-:Y:S01]  /*7ee0*/  FADD.FTZ R2, R175, R4 ;  /* 0x00000004af027221 */ /* 0x008fe20000010000 */
[----:B------:R-:W-:Y:S01]  /*7ef0*/  FADD.FTZ R4, R173, R6 ;  /* 0x00000006ad047221 */ /* 0x000fe20000010000 */
[----:B------:R-:W-:Y:S02]  /*7f00*/  FFMA.FTZ R6, R192, R0, -R3 ;  /* 0x00000000c0067223 */ /* 0x000fe40000010803 */
[----:B------:R-:W-:Y:S01]  /*7f10*/  FADD.FTZ R2, R161, R2 ;  /* 0x00000002a1027221 */ /* 0x000fe20000010000 */
[----:B------:R-:W-:Y:S01]  /*7f20*/  FADD.FTZ R4, R174, R4 ;  /* 0x00000004ae047221 */ /* 0x000fe20000010000 */
[----:B------:R-:W-:Y:S02]  /*7f30*/  MOV R161, R77 ;  /* 0x0000004d00a17202 */ /* 0x000fe40000000f00 */
[----:B------:R-:W-:Y:S01]  /*7f40*/  FADD.FTZ R2, R172, R2 ;  /* 0x00000002ac027221 */ /* 0x000fe20000010000 */
[----:B------:R-:W-:Y:S01]  /*7f50*/  FADD.FTZ R4, R76, R4 ;  /* 0x000000044c047221 */ /* 0x000fe20000010000 */
[----:B------:R-:W3:Y:S02]  /*7f60*/  MUFU.EX2 R77, R7 ;  /* 0x00000007004d7308 */ /* 0x000ee40000000800 */
[----:B------:R-:W-:Y:S01]  /*7f70*/  FADD.FTZ R2, R170, R2 ;  /* 0x00000002aa027221 */ /* 0x000fe20000010000 */
[----:B------:R-:W-:-:S05]  /*7f80*/  FADD.FTZ R4, R167, R4 ;  /* 0x00000004a7047221 */ /* 0x000fca0000010000 */
[----:B------:R4:W5:Y:S01]  /*7f90*/  MUFU.EX2 R76, R6 ;  /* 0x00000006004c7308 */ /* 0x0009620000000800 */
[----:B---3--:R-:W-:Y:S01]  /*7fa0*/  F2FP.BF16.F32.PACK_AB R10, R77, R78 ;  /* 0x0000004e4d0a723e */ /* 0x008fe200000010ff */
[----:B----4-:R-:W-:Y:S01]  /*7fb0*/  FADD.FTZ R6, R166, R2 ;  /* 0x00000002a6067221 */ /* 0x010fe20000010000 */
[----:B------:R-:W-:Y:S01]  /*7fc0*/  FADD.FTZ R2, R162, R4 ;  /* 0x00000004a2027221 */ /* 0x000fe20000010000 */
[-CC-:B------:R-:W-:Y:S01]  /*7fd0*/  FFMA.FTZ R4, R193, R0.reuse, -R3.reuse ;  /* 0x00000000c1047223 */ /* 0x180fe20000010803 */
[----:B-----5:R-:W-:Y:S01]  /*7fe0*/  F2FP.BF16.F32.PACK_AB R11, R76, R81 ;  /* 0x000000514c0b723e */ /* 0x020fe200000010ff */
[----:B------:R-:W-:Y:S01]  /*7ff0*/  FADD.FTZ R6, R165, R6 ;  /* 0x00000006a5067221 */ /* 0x000fe20000010000 */
[----:B------:R-:W-:Y:S02]  /*8000*/  FADD.FTZ R7, R75, R2 ;  /* 0x000000024b077221 */ /* 0x000fe40000010000 */
[----:B------:R3:W-:Y:S01]  /*8010*/  MUFU.EX2 R75, R4 ;  /* 0x00000004004b7308 */ /* 0x0007e20000000800 */
[----:B------:R-:W-:Y:S01]  /*8020*/  FADD.FTZ R2, R163, R6 ;  /* 0x00000006a3027221 */ /* 0x000fe20000010000 */
[----:B------:R-:W-:Y:S01]  /*8030*/  FFMA.FTZ R6, R73, R0, -R3 ;  /* 0x0000000049067223 */ /* 0x000fe20000010803 */
[----:B------:R-:W-:Y:S02]  /*8040*/  HMMA.16816.F32.BF16 R60, R8, R12, R60 ;  /* 0x0000000c083c723c */ /* 0x000fe4000004183c */
[----:B------:R-:W-:-:S03]  /*8050*/  FADD.FTZ R2, R74, R2 ;  /* 0x000000024a027221 */ /* 0x000fc60000010000 */
[----:B------:R4:W5:Y:S01]  /*8060*/  MUFU.EX2 R74, R6 ;  /* 0x00000006004a7308 */ /* 0x0009620000000800 */
[----:B------:R-:W-:Y:S02]  /*8070*/  FADD.FTZ R2, R159, R2 ;  /* 0x000000029f027221 */ /* 0x000fe40000010000 */
[----:B------:R-:W-:Y:S01]  /*8080*/  HMMA.16816.F32.BF16 R32, R8, R14, R56 ;  /* 0x0000000e0820723c */ /* 0x000fe20000041838 */
[----:B------:R-:W5:Y:S01]  /*8090*/  LDSM.16.MT88.4 R12, [R72+0x10800] ;  /* 0x01080000480c783b */ /* 0x000f620000004200 */
[----:B------:R-:W-:Y:S01]  /*80a0*/  FADD.FTZ R2, R158, R2 ;  /* 0x000000029e027221 */ /* 0x000fe20000010000 */
[----:B---3--:R-:W-:-:S03]  /*80b0*/  FADD.FTZ R4, R164, R7 ;  /* 0x00000007a4047221 */ /* 0x008fc60000010000 */
[----:B------:R-:W-:Y:S02]  /*80c0*/  FADD.FTZ R2, R244, R2 ;  /* 0x00000002f4027221 */ /* 0x000fe40000010000 */
[----:B--2---:R-:W-:Y:S01]  /*80d0*/  HMMA.16816.F32.BF16 R44, R8, R20, R64 ;  /* 0x00000014082c723c */ /* 0x004fe20000041840 */
[----:B------:R-:W-:Y:S01]  /*80e0*/  FADD.FTZ R4, R161, R4 ;  /* 0x00000004a1047221 */ /* 0x000fe20000010000 */
[----:B------:R-:W-:-:S03]  /*80f0*/  FADD.FTZ R2, R234, R2 ;  /* 0x00000002ea027221 */ /* 0x000fc60000010000 */
[----:B------:R-:W-:Y:S01]  /*8100*/  FADD.FTZ R4, R247, R4 ;  /* 0x00000004f7047221 */ /* 0x000fe20000010000 */
[----:B------:R-:W-:Y:S01]  /*8110*/  FADD.FTZ R2, R235, R2 ;  /* 0x00000002eb027221 */ /* 0x000fe20000010000 */
[----:B----4-:R-:W-:Y:S01]  /*8120*/  FFMA.FTZ R6, R194, R0, -R3 ;  /* 0x00000000c2067223 */ /* 0x010fe20000010803 */
[C---:B------:R-:W-:Y:S01]  /*8130*/  HMMA.16816.F32.BF16 R36, R8.reuse, R22, R28 ;  /* 0x000000160824723c */ /* 0x040fe2000004181c */
[----:B------:R-:W-:Y:S01]  /*8140*/  FADD.FTZ R4, R246, R4 ;  /* 0x00000004f6047221 */ /* 0x000fe20000010000 */
[----:B------:R-:W-:Y:S01]  /*8150*/  FADD.FTZ R2, R228, R2 ;  /* 0x00000002e4027221 */ /* 0x000fe20000010000 */
[----:B------:R2:W-:Y:S01]  /*8160*/  MUFU.EX2 R73, R6 ;  /* 0x0000000600497308 */ /* 0x0005e20000000800 */
[----:B------:R-:W-:Y:S01]  /*8170*/  LDSM.16.MT88.4 R20, [R156+0x11000] ;  /* 0x011000009c14783b */ /* 0x000fe20000004200 */
[----:B------:R-:W-:Y:S01]  /*8180*/  FADD.FTZ R4, R245, R4 ;  /* 0x00000004f5047221 */ /* 0x000fe20000010000 */
[----:B------:R-:W-:Y:S02]  /*8190*/  FADD.FTZ R2, R223, R2 ;  /* 0x00000002df027221 */ /* 0x000fe40000010000 */
[----:B-1----:R-:W-:Y:S01]  /*81a0*/  HMMA.16816.F32.BF16 R28, R8, R16, R68 ;  /* 0x00000010081c723c */ /* 0x002fe20000041844 */
[----:B------:R-:W-:Y:S01]  /*81b0*/  FADD.FTZ R4, R227, R4 ;  /* 0x00000004e3047221 */ /* 0x000fe20000010000 */
[----:B------:R-:W-:-:S03]  /*81c0*/  FADD.FTZ R2, R221, R2 ;  /* 0x00000002dd027221 */ /* 0x000fc60000010000 */
[----:B------:R-:W-:Y:S01]  /*81d0*/  FADD.FTZ R4, R226, R4 ;  /* 0x00000004e2047221 */ /* 0x000fe20000010000 */
[----:B------:R-:W-:Y:S02]  /*81e0*/  FADD.FTZ R2, R222, R2 ;  /* 0x00000002de027221 */ /* 0x000fe40000010000 */
[C---:B------:R-:W-:Y:S01]  /*81f0*/  HMMA.16816.F32.BF16 R40, R8.reuse, R18, R40 ;  /* 0x000000120828723c */ /* 0x040fe20000041828 */
[----:B------:R-:W-:Y:S01]  /*8200*/  FADD.FTZ R4, R225, R4 ;  /* 0x00000004e1047221 */ /* 0x000fe20000010000 */
[----:B------:R-:W-:Y:S01]  /*8210*/  FADD.FTZ R2, R220, R2 ;  /* 0x00000002dc027221 */ /* 0x000fe20000010000 */
[----:B------:R-:W1:Y:S01]  /*8220*/  LDSM.16.MT88.4 R16, [R136+0x11000] ;  /* 0x011000008810783b */ /* 0x000e620000004200 */
[----:B--2---:R-:W-:Y:S01]  /*8230*/  FFMA.FTZ R6, R196, R0, -R5 ;  /* 0x00000000c4067223 */ /* 0x004fe20000010805 */
[----:B------:R-:W-:Y:S01]  /*8240*/  FADD.FTZ R4, R224, R4 ;  /* 0x00000004e0047221 */ /* 0x000fe20000010000 */
[----:B------:R-:W-:Y:S02]  /*8250*/  FADD.FTZ R2, R215, R2 ;  /* 0x00000002d7027221 */ /* 0x000fe40000010000 */
[----:B------:R2:W-:Y:S01]  /*8260*/  MUFU.EX2 R64, R6 ;  /* 0x0000000600407308 */ /* 0x0005e20000000800 */
[----:B------:R-:W-:Y:S01]  /*8270*/  FADD.FTZ R4, R219, R4 ;  /* 0x00000004db047221 */ /* 0x000fe20000010000 */
[----:B------:R-:W-:Y:S01]  /*8280*/  FADD.FTZ R2, R214, R2 ;  /* 0x00000002d6027221 */ /* 0x000fe20000010000 */
[----:B-----5:R-:W-:Y:S02]  /*8290*/  HMMA.16816.F32.BF16 R52, R8, R12, R52 ;  /* 0x0000000c0834723c */ /* 0x020fe40000041834 */
[----:B------:R-:W-:Y:S01]  /*82a0*/  FADD.FTZ R4, R218, R4 ;  /* 0x00000004da047221 */ /* 0x000fe20000010000 */
[----:B------:R-:W-:-:S03]  /*82b0*/  FADD.FTZ R2, R213, R2 ;  /* 0x00000002d5027221 */ /* 0x000fc60000010000 */
[----:B------:R-:W-:Y:S01]  /*82c0*/  FADD.FTZ R4, R217, R4 ;  /* 0x00000004d9047221 */ /* 0x000fe20000010000 */
[----:B------:R-:W-:Y:S01]  /*82d0*/  FADD.FTZ R2, R212, R2 ;  /* 0x00000002d4027221 */ /* 0x000fe20000010000 */
[----:B------:R-:W-:Y:S01]  /*82e0*/  HMMA.16816.F32.BF16 R24, R8, R14, R24 ;  /* 0x0000000e0818723c */ /* 0x000fe20000041818 */
[----:B------:R-:W-:Y:S01]  /*82f0*/  F2FP.BF16.F32.PACK_AB R9, R74, R75 ;  /* 0x0000004b4a09723e */ /* 0x000fe200000010ff */
[----:B------:R-:W-:Y:S01]  /*8300*/  FADD.FTZ R4, R216, R4 ;  /* 0x00000004d8047221 */ /* 0x000fe20000010000 */
[----:B------:R-:W-:Y:S01]  /*8310*/  FADD.FTZ R2, R157, R2 ;  /* 0x000000029d027221 */ /* 0x000fe20000010000 */
[----:B------:R-:W3:Y:S02]  /*8320*/  LDSM.16.MT88.4 R12, [R160+0x11000] ;  /* 0x01100000a00c783b */ /* 0x000ee40000004200 */
[----:B------:R-:W-:Y:S01]  /*8330*/  FADD.FTZ R4, R211, R4 ;  /* 0x00000004d3047221 */ /* 0x000fe20000010000 */
[----:B------:R-:W-:Y:S01]  /*8340*/  FADD.FTZ R2, R154, R2 ;  /* 0x000000029a027221 */ /* 0x000fe20000010000 */
[----:B--2---:R-:W-:Y:S01]  /*8350*/  FFMA.FTZ R6, R195, R0, -R5 ;  /* 0x00000000c3067223 */ /* 0x004fe20000010805 */
[----:B------:R-:W-:Y:S01]  /*8360*/  LDSM.16.MT88.4 R156, [R156+0x11800] ;  /* 0x011800009c9c783b */ /* 0x000fe20000004200 */
[----:B------:R-:W-:Y:S01]  /*8370*/  FADD.FTZ R4, R209, R4 ;  /* 0x00000004d1047221 */ /* 0x000fe20000010000 */
[----:B------:R-:W-:Y:S01]  /*8380*/  FADD.FTZ R2, R155, R2 ;  /* 0x000000029b027221 */ /* 0x000fe20000010000 */
[----:B------:R2:W4:Y:S01]  /*8390*/  MUFU.EX2 R58, R6 ;  /* 0x00000006003a7308 */ /* 0x0005220000000800 */
[----:B------:R-:W-:Y:S01]  /*83a0*/  LDSM.16.MT88.4 R160, [R160+0x11800] ;  /* 0x01180000a0a0783b */ /* 0x000fe20000004200 */
[----:B------:R-:W-:Y:S01]  /*83b0*/  FADD.FTZ R4, R208, R4 ;  /* 0x00000004d0047221 */ /* 0x000fe20000010000 */
[----:B------:R-:W-:-:S03]  /*83c0*/  FADD.FTZ R2, R153, R2 ;  /* 0x0000000299027221 */ /* 0x000fc60000010000 */
[----:B------:R-:W-:Y:S01]  /*83d0*/  FADD.FTZ R4, R210, R4 ;  /* 0x00000004d2047221 */ /* 0x000fe20000010000 */
[----:B------:R-:W-:-:S03]  /*83e0*/  FADD.FTZ R2, R146, R2 ;  /* 0x0000000292027221 */ /* 0x000fc60000010000 */
[----:B------:R-:W-:Y:S01]  /*83f0*/  FADD.FTZ R4, R152, R4 ;  /* 0x0000000498047221 */ /* 0x000fe20000010000 */
[----:B------:R-:W-:-:S03]  /*8400*/  FADD.FTZ R2, R139, R2 ;  /* 0x000000028b027221 */ /* 0x000fc60000010000 */
[----:B------:R-:W-:Y:S01]  /*8410*/  FADD.FTZ R4, R151, R4 ;  /* 0x0000000497047221 */ /* 0x000fe20000010000 */
[----:B------:R-:W-:Y:S01]  /*8420*/  FADD.FTZ R2, R145, R2 ;  /* 0x0000000291027221 */ /* 0x000fe20000010000 */
[----:B--2---:R-:W-:Y:S02]  /*8430*/  FFMA.FTZ R6, R197, R0, -R5 ;  /* 0x00000000c5067223 */ /* 0x004fe40000010805 */
[----:B------:R-:W-:Y:S01]  /*8440*/  FADD.FTZ R4, R148, R4 ;  /* 0x0000000494047221 */ /* 0x000fe20000010000 */
[----:B------:R-:W-:Y:S01]  /*8450*/  FADD.FTZ R2, R144, R2 ;  /* 0x0000000290027221 */ /* 0x000fe20000010000 */
[----:B----4-:R-:W-:Y:S01]  /*8460*/  F2FP.BF16.F32.PACK_AB R8, R58, R64 ;  /* 0x000000403a08723e */ /* 0x010fe200000010ff */
[----:B------:R2:W-:Y:S01]  /*8470*/  MUFU.EX2 R59, R6 ;  /* 0x00000006003b7308 */ /* 0x0005e20000000800 */
[----:B------:R-:W-:Y:S01]  /*8480*/  FADD.FTZ R4, R147, R4 ;  /* 0x0000000493047221 */ /* 0x000fe20000010000 */
[----:B------:R-:W-:-:S03]  /*8490*/  FADD.FTZ R2, R133, R2 ;  /* 0x0000000285027221 */ /* 0x000fc60000010000 */
[----:B------:R-:W-:Y:S01]  /*84a0*/  FADD.FTZ R4, R138, R4 ;  /* 0x000000048a047221 */ /* 0x000fe20000010000 */
[----:B------:R-:W-:-:S03]  /*84b0*/  FADD.FTZ R2, R127, R2 ;  /* 0x000000027f027221 */ /* 0x000fc60000010000 */
[----:B------:R-:W-:Y:S01]  /*84c0*/  FADD.FTZ R4, R137, R4 ;  /* 0x0000000489047221 */ /* 0x000fe20000010000 */
[----:B------:R-:W-:Y:S01]  /*84d0*/  FADD.FTZ R2, R132, R2 ;  /* 0x0000000284027221 */ /* 0x000fe20000010000 */
[----:B------:R-:W-:Y:S02]  /*84e0*/  LDSM.16.MT88.4 R136, [R136+0x11800] ;  /* 0x011800008888783b */ /* 0x000fe40000004200 */
[----:B------:R-:W-:Y:S01]  /*84f0*/  FADD.FTZ R4, R135, R4 ;  /* 0x0000000487047221 */ /* 0x000fe20000010000 */
[----:B------:R-:W-:Y:S01]  /*8500*/  FADD.FTZ R2, R128, R2 ;  /* 0x0000000280027221 */ /* 0x000fe20000010000 */
[----:B--2---:R-:W-:Y:S02]  /*8510*/  FFMA.FTZ R6, R198, R0, -R5 ;  /* 0x00000000c6067223 */ /* 0x004fe40000010805 */
[----:B------:R-:W-:Y:S01]  /*8520*/  FADD.FTZ R4, R134, R4 ;  /* 0x0000000486047221 */ /* 0x000fe20000010000 */
[----:B------:R-:W-:Y:S01]  /*8530*/  FADD.FTZ R2, R118, R2 ;  /* 0x0000000276027221 */ /* 0x000fe20000010000 */
[----:B------:R2:W4:Y:S02]  /*8540*/  MUFU.EX2 R57, R6 ;  /* 0x0000000600397308 */ /* 0x0005240000000800 */
[----:B------:R-:W-:Y:S01]  /*8550*/  FADD.FTZ R4, R126, R4 ;  /* 0x000000047e047221 */ /* 0x000fe20000010000 */
[----:B------:R-:W-:-:S03]  /*8560*/  FADD.FTZ R2, R116, R2 ;  /* 0x0000000274027221 */ /* 0x000fc60000010000 */
[----:B------:R-:W-:-:S04]  /*8570*/  FADD.FTZ R4, R125, R4 ;  /* 0x000000047d047221 */ /* 0x000fc80000010000 */
[----:B------:R-:W-:-:S04]  /*8580*/  FADD.FTZ R4, R124, R4 ;  /* 0x000000047c047221 */ /* 0x000fc80000010000 */
[----:B------:R-:W-:Y:S01]  /*8590*/  FADD.FTZ R4, R119, R4 ;  /* 0x0000000477047221 */ /* 0x000fe20000010000 */
[----:B--2---:R-:W-:Y:S01]  /*85a0*/  FFMA.FTZ R6, R199, R0, -R3 ;  /* 0x00000000c7067223 */ /* 0x004fe20000010803 */
[----:B----4-:R-:W-:-:S03]  /*85b0*/  F2FP.BF16.F32.PACK_AB R10, R57, R59 ;  /* 0x0000003b390a723e */ /* 0x010fc600000010ff */
[----:B------:R2:W4:Y:S02]  /*85c0*/  MUFU.EX2 R56, R6 ;  /* 0x0000000600387308 */ /* 0x0005240000000800 */
[----:B--2---:R-:W-:Y:S01]  /*85d0*/  FFMA.FTZ R6, R200, R0, -R3 ;  /* 0x00000000c8067223 */ /* 0x004fe20000010803 */
[----:B----4-:R-:W-:-:S05]  /*85e0*/  F2FP.BF16.F32.PACK_AB R11, R56, R73 ;  /* 0x00000049380b723e */ /* 0x010fca00000010ff */
[----:B------:R2:W-:Y:S02]  /*85f0*/  MUFU.EX2 R51, R6 ;  /* 0x0000000600337308 */ /* 0x0005e40000000800 */
[C---:B-1----:R-:W-:Y:S08]  /*8600*/  HMMA.16816.F32.BF16 R44, R8.reuse, R16, R44 ;  /* 0x00000010082c723c */ /* 0x042ff0000004182c */
[----:B------:R-:W-:Y:S01]  /*8610*/  HMMA.16816.F32.BF16 R60, R8, R20, R60 ;  /* 0x00000014083c723c */ /* 0x000fe2000004183c */
[----:B--2---:R-:W-:-:S07]  /*8620*/  FFMA.FTZ R6, R201, R0, -R3 ;  /* 0x00000000c9067223 */ /* 0x004fce0000010803 */
[C---:B------:R-:W-:Y:S01]  /*8630*/  HMMA.16816.F32.BF16 R32, R8.reuse, R22, R32 ;  /* 0x000000160820723c */ /* 0x040fe20000041820 */
[----:B------:R1:W2:Y:S01]  /*8640*/  MUFU.EX2 R50, R6 ;  /* 0x0000000600327308 */ /* 0x0002a20000000800 */
[----:B------:R-:W4:Y:S06]  /*8650*/  LDSM.16.MT88.4 R20, [R72+0x11000] ;  /* 0x011000004814783b */ /* 0x000f2c0000004200 */
[C---:B---3--:R-:W-:Y:S08]  /*8660*/  HMMA.16816.F32.BF16 R28, R8.reuse, R12, R28 ;  /* 0x0000000c081c723c */ /* 0x048ff0000004181c */
[----:B------:R-:W-:Y:S01]  /*8670*/  HMMA.16816.F32.BF16 R36, R8, R18, R36 ;  /* 0x000000120824723c */ /* 0x000fe20000041824 */
[-CC-:B-1----:R-:W-:Y:S01]  /*8680*/  FFMA.FTZ R6, R202, R0.reuse, -R3.reuse ;  /* 0x00000000ca067223 */ /* 0x182fe20000010803 */
[----:B------:R-:W-:Y:S01]  /*8690*/  FFMA.FTZ R3, R207, R0, -R3 ;  /* 0x00000000cf037223 */ /* 0x000fe20000010803 */
[----:B--2---:R-:W-:-:S02]  /*86a0*/  F2FP.BF16.F32.PACK_AB R165, R50, R51 ;  /* 0x0000003332a5723e */ /* 0x004fc400000010ff */
[----:B------:R1:W-:Y:S03]  /*86b0*/  MUFU.EX2 R49, R6 ;  /* 0x0000000600317308 */ /* 0x0003e60000000800 */
[C---:B------:R-:W-:Y:S05]  /*86c0*/  HMMA.16816.F32.BF16 R12, R8.reuse, R14, R40 ;  /* 0x0000000e080c723c */ /* 0x040fea0000041828 */
[----:B------:R-:W2:Y:S01]  /*86d0*/  MUFU.EX2 R3, R3 ;  /* 0x0000000300037308 */ /* 0x000ea20000000800 */
[----:B-1----:R-:W-:Y:S02]  /*86e0*/  FFMA.FTZ R6, R203, R0, -R5 ;  /* 0x00000000cb067223 */ /* 0x002fe40000010805 */
[----:B----4-:R-:W-:Y:S05]  /*86f0*/  HMMA.16816.F32.BF16 R144, R8, R20, R52 ;  /* 0x000000140890723c */ /* 0x010fea0000041834 */
[----:B------:R1:W-:Y:S01]  /*8700*/  MUFU.EX2 R48, R6 ;  /* 0x0000000600307308 */ /* 0x0003e20000000800 */
[----:B--2---:R-:W-:-:S02]  /*8710*/  F2FP.BF16.F32.PACK_AB R167, R3, R49 ;  /* 0x0000003103a7723e */ /* 0x004fc400000010ff */
[----:B------:R-:W-:Y:S01]  /*8720*/  HMMA.16816.F32.BF16 R24, R8, R22, R24 ;  /* 0x000000160818723c */ /* 0x000fe20000041818 */
[----:B-1----:R-:W-:-:S04]  /*8730*/  FFMA.FTZ R6, R204, R0, -R5 ;  /* 0x00000000cc067223 */ /* 0x002fc80000010805 */
[----:B------:R1:W2:Y:S02]  /*8740*/  MUFU.EX2 R17, R6 ;  /* 0x0000000600117308 */ /* 0x0002a40000000800 */
[-CC-:B-1----:R-:W-:Y:S01]  /*8750*/  FFMA.FTZ R6, R205, R0.reuse, -R5.reuse ;  /* 0x00000000cd067223 */ /* 0x182fe20000010805 */
[----:B------:R-:W-:Y:S01]  /*8760*/  FFMA.FTZ R5, R206, R0, -R5 ;  /* 0x00000000ce057223 */ /* 0x000fe20000010805 */
[----:B------:R-:W-:Y:S01]  /*8770*/  FADD.FTZ R0, R111, R4 ;  /* 0x000000046f007221 */ /* 0x000fe20000010000 */
[----:B------:R-:W-:-:S03]  /*8780*/  FADD.FTZ R4, R117, R2 ;  /* 0x0000000275047221 */ /* 0x000fc60000010000 */
[----:B------:R-:W-:Y:S01]  /*8790*/  MUFU.EX2 R16, R6 ;  /* 0x0000000600107308 */ /* 0x000fe20000000800 */
[----:B--2---:R-:W-:Y:S01]  /*87a0*/  F2FP.BF16.F32.PACK_AB R164, R17, R48 ;  /* 0x0000003011a4723e */ /* 0x004fe200000010ff */
[----:B------:R-:W-:Y:S01]  /*87b0*/  FADD.FTZ R2, R112, R0 ;  /* 0x0000000070027221 */ /* 0x000fe20000010000 */
[----:B------:R-:W-:-:S03]  /*87c0*/  FADD.FTZ R0, R113, R4 ;  /* 0x0000000471007221 */ /* 0x000fc60000010000 */
[----:B------:R-:W-:Y:S01]  /*87d0*/  FADD.FTZ R2, R110, R2 ;  /* 0x000000026e027221 */ /* 0x000fe20000010000 */
[----:B------:R-:W-:Y:S01]  /*87e0*/  FADD.FTZ R0, R108, R0 ;  /* 0x000000006c007221 */ /* 0x000fe20000010000 */
[----:B------:R1:W2:Y:S02]  /*87f0*/  MUFU.EX2 R245, R5 ;  /* 0x0000000500f57308 */ /* 0x0002a40000000800 */
        /* <DEDUP_REMOVED lines=8> */
[----:B-1----:R-:W1:Y:S02]  /*8880*/  LDSM.16.MT88.4 R4, [R72+0x11800] ;  /* 0x011800004804783b */ /* 0x002e640000004200 */
[----:B------:R-:W-:Y:S01]  /*8890*/  FADD.FTZ R2, R97, R2 ;  /* 0x0000000261027221 */ /* 0x000fe20000010000 */
[----:B------:R-:W-:Y:S01]  /*88a0*/  FADD.FTZ R0, R95, R0 ;  /* 0x000000005f007221 */ /* 0x000fe20000010000 */
[----:B--2---:R-:W-:Y:S02]  /*88b0*/  F2FP.BF16.F32.PACK_AB R166, R245, R16 ;  /* 0x00000010f5a6723e */ /* 0x004fe400000010ff */
[----:B------:R-:W-:Y:S01]  /*88c0*/  FADD.FTZ R2, R90, R2 ;  /* 0x000000025a027221 */ /* 0x000fe20000010000 */
[----:B------:R-:W-:-:S03]  /*88d0*/  FADD.FTZ R0, R94, R0 ;  /* 0x000000005e007221 */ /* 0x000fc60000010000 */
[----:B------:R-:W-:Y:S01]  /*88e0*/  FADD.FTZ R2, R89, R2 ;  /* 0x0000000259027221 */ /* 0x000fe20000010000 */
[----:B------:R-:W-:Y:S01]  /*88f0*/  FADD.FTZ R0, R91, R0 ;  /* 0x000000005b007221 */ /* 0x000fe20000010000 */
[----:B------:R-:W-:Y:S02]  /*8900*/  HMMA.16816.F32.BF16 R152, R164, R156, R60 ;  /* 0x0000009ca498723c */ /* 0x000fe4000004183c */
        /* <DEDUP_REMOVED lines=29> */
[----:B-1----:R-:W-:Y:S02]  /*8ae0*/  HMMA.16816.F32.BF16 R144, R164, R4, R144 ;  /* 0x00000004a490723c */ /* 0x002fe40000041890 */
[----:B------:R-:W-:Y:S01]  /*8af0*/  FADD.FTZ R2, R16, R2 ;  /* 0x0000000210027221 */ /* 0x000fe20000010000 */
[----:B------:R-:W-:-:S03]  /*8b00*/  FADD.FTZ R246, R3, R0 ;  /* 0x0000000003f67221 */ /* 0x000fc60000010000 */
[----:B------:R-:W-:Y:S02]  /*8b10*/  FADD.FTZ R245, R245, R2 ;  /* 0x00000002f5f57221 */ /* 0x000fe40000010000 */
[----:B------:R-:W-:Y:S01]  /*8b20*/  HMMA.16816.F32.BF16 R164, R164, R6, R24 ;  /* 0x00000006a4a4723c */ /* 0x000fe20000041818 */
[----:B------:R-:W-:-:S04]  /*8b30*/  NOP ;  /* 0x0000000000007918 */ /* 0x000fc80000000000 */
[----:B------:R-:W-:-:S15]  /*8b40*/  @!P0 BRA `(.L_x_533) ;  /* 0x0000004c00e48947 */ /* 0x000fde0003800000 */
[----:B------:R-:W-:Y:S01]  /*8b50*/  ISETP.NE.U32.AND P1, PT, R250, RZ, PT ;  /* 0x000000fffa00720c */ /* 0x000fe20003f25070 */
[----:B------:R-:W-:Y:S01]  /*8b60*/  VIADD R244, R243, 0xfffffffe ;  /* 0xfffffffef3f47836 */ /* 0x000fe20000000000 */
[C---:B------:R-:W-:Y:S01]  /*8b70*/  SHF.L.U64.HI R235, R82.reuse, 0x5, R83 ;  /* 0x0000000552eb7819 */ /* 0x040fe20000010253 */
[----:B------:R-:W-:Y:S01]  /*8b80*/  IMAD.SHL.U32 R234, R82, 0x20, RZ ;  /* 0x0000002052ea7824 */ /* 0x000fe200078e00ff */
[----:B------:R-:W-:Y:S01]  /*8b90*/  ISETP.NE.AND.EX P1, PT, R251, RZ, PT, P1 ;  /* 0x000000fffb00720c */ /* 0x000fe20003f25310 */
[----:B------:R-:W-:Y:S01]  /*8ba0*/  IMAD.MOV.U32 R148, RZ, RZ, R149 ;  /* 0x000000ffff947224 */ /* 0x000fe200078e0095 */
[----:B------:R-:W-:Y:S01]  /*8bb0*/  IADD3 R243, PT, PT, -R243, 0x1, RZ ;  /* 0x00000001f3f37810 */ /* 0x000fe20007ffe1ff */
[----:B------:R-:W-:-:S10]  /*8bc0*/  IMAD.MOV.U32 R151, RZ, RZ, R150 ;  /* 0x000000ffff977224 */ /* 0x000fd400078e0096 */
.L_x_540:
[----:B------:R-:W1:Y:S01]  /*8bd0*/  S2R R232, SR_TID.X ;  /* 0x0000000000e87919 */ /* 0x000e620000002100 */
[----:B------:R-:W-:Y:S04]  /*8be0*/  DEPBAR.LE SB0, 0x0 ;  /* 0x000080000000791a */ /* 0x000fe80000000000 */
[----:B------:R-:W-:Y:S05]  /*8bf0*/  WARPSYNC.ALL ;  /* 0x0000000000007948 */ /* 0x000fea0003800000 */
[----:B------:R-:W-:Y:S01]  /*8c00*/  BAR.SYNC.DEFER_BLOCKING 0x0 ;  /* 0x0000000000007b1d */ /* 0x000fe20000010000 */
[-C--:B------:R-:W-:Y:S01]  /*8c10*/  MOV R11, R241.reuse ;  /* 0x000000f1000b7202 */ /* 0x080fe20000000f00 */
[----:B------:R-:W-:Y:S02]  /*8c20*/  @!P1 IMAD.MOV.U32 R0, RZ, RZ, RZ ;  /* 0x000000ffff009224 */ /* 0x000fe400078e00ff */
[----:B------:R-:W-:Y:S03]  /*8c30*/  IMAD.MOV.U32 R12, RZ, RZ, R242 ;  /* 0x000000ffff0c7224 */ /* 0x000fe600078e00f2 */
[----:B------:R-:W-:Y:S01]  /*8c40*/  @!P1 IADD3 R3, P0, PT, RZ, -R0, RZ ;  /* 0x80000000ff039210 */ /* 0x000fe20007f1e0ff */
[----:B------:R-:W2:Y:S01]  /*8c50*/  @!P1 LD.E R2, desc[UR4][R168.64+0x40] ;  /* 0x00004004a8029980 */ /* 0x000ea2000c101900 */
[----:B------:R-:W-:Y:S01]  /*8c60*/  BSSY.RECONVERGENT B0, `(.L_x_534) ;  /* 0x0000045000007945 */ /* 0x000fe20003800200 */
[----:B--2---:R-:W-:Y:S05]  /*8c70*/  @!P1 IMAD.SHL.U32 R0, R2, 0x100, RZ ;  /* 0x0000010002009824 */ /* 0x004fea00078e00ff */
[----:B------:R-:W-:Y:S04]  /*8c80*/  @!P1 IADD3.X R0, PT, PT, RZ, ~R0, RZ, P0, !PT ;  /* 0x80000000ff009210 */ /* 0x000fe800007fe4ff */
[----:B------:R-:W-:Y:S04]  /*8c90*/  @!P1 SHF.R.S64 R2, R3, 0x1f, R0 ;  /* 0x0000001f03029819 */ /* 0x000fe80000001000 */
[----:B------:R-:W-:Y:S04]  /*8ca0*/  @!P1 IADD3 R242, P0, PT, R242, R2, RZ ;  /* 0x00000002f2f29210 */ /* 0x000fe80007f1e0ff */
[----:B------:R-:W-:Y:S01]  /*8cb0*/  @!P1 LEA.HI.X.SX32 R241, R0, R241, 0x1, P0 ;  /* 0x000000f100f19211 */ /* 0x000fe200000f0eff */
[----:B-1----:R-:W-:Y:S08]  /*8cc0*/  @!P1 BRA `(.L_x_535) ;  /* 0x0000000000f89947 */ /* 0x002ff00003800000 */
[----:B------:R-:W-:Y:S01]  /*8cd0*/  VIADD R9, R238, 0xffffff00 ;  /* 0xffffff00ee097836 */ /* 0x000fe20000000000 */
[----:B------:R-:W2:Y:S01]  /*8ce0*/  LD.E R2, desc[UR4][R168.64+0x170] ;  /* 0x00017004a8027980 */ /* 0x000ea2000c101900 */
[----:B------:R-:W-:Y:S03]  /*8cf0*/  IABS R6, R238 ;  /* 0x000000ee00067213 */ /* 0x000fe60000000000 */
[----:B------:R-:W-:Y:S02]  /*8d00*/  IABS R7, R9 ;  /* 0x0000000900077213 */ /* 0x000fe40000000000 */
[-C--:B--2---:R-:W-:Y:S02]  /*8d10*/  IABS R0, R2.reuse ;  /* 0x0000000200007213 */ /* 0x084fe40000000000 */
[-C--:B------:R-:W-:Y:S02]  /*8d20*/  IABS R8, R2.reuse ;  /* 0x0000000200087213 */ /* 0x080fe40000000000 */
[----:B------:R-:W1:Y:S01]  /*8d30*/  I2F.RP R4, R0 ;  /* 0x0000000000047306 */ /* 0x000e620000209400 */
[----:B------:R-:W-:Y:S02]  /*8d40*/  LOP3.LUT R9, R9, R2, RZ, 0x3c, !PT ;  /* 0x0000000209097212 */ /* 0x000fe400078e3cff */
[----:B------:R-:W-:Y:S02]  /*8d50*/  IADD3 R8, PT, PT, RZ, -R8, RZ ;  /* 0x80000008ff087210 */ /* 0x000fe40007ffe0ff */
[----:B------:R-:W-:Y:S05]  /*8d60*/  ISETP.GE.AND P0, PT, R9, RZ, PT ;  /* 0x000000ff0900720c */ /* 0x000fea0003f06270 */
[----:B-1----:R-:W1:Y:S02]  /*8d70*/  MUFU.RCP R4, R4 ;  /* 0x0000000400047308 */ /* 0x002e640000001000 */
[----:B-1----:R-:W-:Y:S08]  /*8d80*/  VIADD R4, R4, 0xffffffe ;  /* 0x0ffffffe04047836 */ /* 0x002ff00000000000 */
[----:B------:R-:W1:Y:S02]  /*8d90*/  F2I.FTZ.U32.TRUNC.NTZ R5, R4 ;  /* 0x0000000400057305 */ /* 0x000e64000021f000 */
[--C-:B-1----:R-:W-:Y:S02]  /*8da0*/  IMAD.MOV R3, RZ, RZ, -R5.reuse ;  /* 0x000000ffff037224 */ /* 0x102fe400078e0a05 */
[----:B------:R-:W-:Y:S02]  /*8db0*/  IMAD.MOV.U32 R4, RZ, RZ, RZ ;  /* 0x000000ffff047224 */ /* 0x000fe400078e00ff */
[----:B------:R-:W-:Y:S04]  /*8dc0*/  IMAD R3, R3, R0, RZ ;  /* 0x0000000003037224 */ /* 0x000fe800078e02ff */
[----:B------:R-:W-:Y:S06]  /*8dd0*/  IMAD.HI.U32 R5, R5, R3, R4 ;  /* 0x0000000305057227 */ /* 0x000fec00078e0004 */
[C---:B------:R-:W-:Y:S04]  /*8de0*/  IMAD.HI.U32 R3, R5.reuse, R7, RZ ;  /* 0x0000000705037227 */ /* 0x040fe800078e00ff */
[----:B------:R-:W-:Y:S04]  /*8df0*/  IMAD.HI.U32 R4, R5, R6, RZ ;  /* 0x0000000605047227 */ /* 0x000fe800078e00ff */
[-C--:B------:R-:W-:Y:S02]  /*8e00*/  IMAD R5, R3, R8.reuse, R7 ;  /* 0x0000000803057224 */ /* 0x080fe400078e0207 */
[----:B------:R-:W-:Y:S03]  /*8e10*/  IMAD R6, R4, R8, R6 ;  /* 0x0000000804067224 */ /* 0x000fe600078e0206 */
[C---:B------:R-:W-:Y:S02]  /*8e20*/  ISETP.GT.U32.AND P2, PT, R0.reuse, R5, PT ;  /* 0x000000050000720c */ /* 0x040fe40003f44070 */
[----:B------:R-:W-:Y:S11]  /*8e30*/  ISETP.GT.U32.AND P4, PT, R0, R6, PT ;  /* 0x000000060000720c */ /* 0x000ff60003f84070 */
[--C-:B------:R-:W-:Y:S02]  /*8e40*/  @!P2 IMAD.IADD R5, R5, 0x1, -R0.reuse ;  /* 0x000000010505a824 */ /* 0x100fe400078e0a00 */
[----:B------:R-:W-:Y:S01]  /*8e50*/  @!P4 IADD3 R4, PT, PT, R4, 0x1, RZ ;  /* 0x000000010404c810 */ /* 0x000fe20007ffe0ff */
[----:B------:R-:W-:Y:S02]  /*8e60*/  @!P4 IMAD.IADD R6, R6, 0x1, -R0 ;  /* 0x000000010606c824 */ /* 0x000fe400078e0a00 */
[-C--:B------:R-:W-:Y:S01]  /*8e70*/  ISETP.GE.U32.AND P5, PT, R5, R0.reuse, PT ;  /* 0x000000000500720c */ /* 0x080fe20003fa6070 */
[----:B------:R-:W-:Y:S01]  /*8e80*/  @!P2 VIADD R3, R3, 0x1 ;  /* 0x000000010303a836 */ /* 0x000fe20000000000 */
[----:B------:R-:W-:Y:S02]  /*8e90*/  ISETP.NE.AND P2, PT, R2, RZ, PT ;  /* 0x000000ff0200720c */ /* 0x000fe40003f45270 */
[----:B------:R-:W-:Y:S02]  /*8ea0*/  ISETP.GE.U32.AND P6, PT, R6, R0, PT ;  /* 0x000000000600720c */ /* 0x000fe40003fc6070 */
[-C--:B------:R-:W-:Y:S04]  /*8eb0*/  LOP3.LUT R0, R238, R2.reuse, RZ, 0x3c, !PT ;  /* 0x00000002ee007212 */ /* 0x080fe800078e3cff */
[----:B------:R-:W-:Y:S02]  /*8ec0*/  ISETP.GE.AND P3, PT, R0, RZ, PT ;  /* 0x000000ff0000720c */ /* 0x000fe40003f66270 */
[----:B------:R-:W-:Y:S01]  /*8ed0*/  LOP3.LUT R0, RZ, R2, RZ, 0x33, !PT ;  /* 0x00000002ff007212 */ /* 0x000fe200078e33ff */
[----:B------:R-:W-:Y:S04]  /*8ee0*/  @P5 VIADD R3, R3, 0x1 ;  /* 0x0000000103035836 */ /* 0x000fe80000000000 */
[----:B------:R-:W-:Y:S02]  /*8ef0*/  @P6 VIADD R4, R4, 0x1 ;  /* 0x0000000104046836 */ /* 0x000fe40000000000 */
[----:B------:R-:W-:Y:S04]  /*8f00*/  @!P0 IMAD.MOV R3, RZ, RZ, -R3 ;  /* 0x000000ffff038224 */ /* 0x000fe800078e0a03 */
[----:B------:R-:W-:Y:S02]  /*8f10*/  @!P3 IADD3 R4, PT, PT, -R4, RZ, RZ ;  /* 0x000000ff0404b210 */ /* 0x000fe40007ffe1ff */
[C---:B------:R-:W-:Y:S02]  /*8f20*/  SEL R3, R0.reuse, R3, !P2 ;  /* 0x0000000300037207 */ /* 0x040fe40005000000 */
[----:B------:R-:W-:Y:S02]  /*8f30*/  SEL R0, R0, R4, !P2 ;  /* 0x0000000400007207 */ /* 0x000fe40005000000 */
[CC--:B------:R-:W-:Y:S01]  /*8f40*/  LEA R8, P2, R3.reuse, R236.reuse, 0x2 ;  /* 0x000000ec03087211 */ /* 0x0c0fe200078410ff */
[----:B------:R-:W2:Y:S01]  /*8f50*/  LD.E.64 R4, desc[UR4][R168.64+0x40] ;  /* 0x00004004a8047980 */ /* 0x000ea2000c101b00 */
[C---:B------:R-:W-:Y:S02]  /*8f60*/  LEA R6, P0, R0.reuse, R236, 0x2 ;  /* 0x000000ec00067211 */ /* 0x040fe400078010ff */
[-C--:B------:R-:W-:Y:S02]  /*8f70*/  LEA.HI.X.SX32 R9, R3, R237.reuse, 0x2, P2 ;  /* 0x000000ed03097211 */ /* 0x080fe400010f16ff */
[C---:B------:R-:W-:Y:S01]  /*8f80*/  LEA.HI.X.SX32 R7, R0.reuse, R237, 0x2, P0 ;  /* 0x000000ed00077211 */ /* 0x040fe200000f16ff */
[----:B------:R-:W-:Y:S02]  /*8f90*/  IMAD.IADD R0, R0, 0x1, -R3 ;  /* 0x0000000100007824 */ /* 0x000fe400078e0a03 */
[----:B------:R1:W3:Y:S02]  /*8fa0*/  LD.E R10, desc[UR4][R8.64] ;  /* 0x00000004080a7980 */ /* 0x0002e4000c101900 */
[----:B------:R-:W-:Y:S02]  /*8fb0*/  IMAD R2, R2, R0, -0x100 ;  /* 0xffffff0002027424 */ /* 0x000fe400078e0200 */
[----:B------:R-:W3:Y:S03]  /*8fc0*/  LD.E R9, desc[UR4][R6.64] ;  /* 0x0000000406097980 */ /* 0x000ee6000c101900 */
[----:B-1----:R-:W-:Y:S01]  /*8fd0*/  SHF.R.S32.HI R8, RZ, 0x1f, R2 ;  /* 0x0000001fff087819 */ /* 0x002fe20000011402 */
[----:B------:R-:W4:Y:S01]  /*8fe0*/  LD.E.64 R6, desc[UR4][R168.64+0x28] ;  /* 0x00002804a8067980 */ /* 0x000f22000c101b00 */
[-C--:B--2---:R-:W-:Y:S02]  /*8ff0*/  IMAD R0, R5, R2.reuse, RZ ;  /* 0x0000000205007224 */ /* 0x084fe400078e02ff */
[C---:B------:R-:W-:Y:S04]  /*9000*/  IMAD.WIDE.U32 R2, R4.reuse, R2, RZ ;  /* 0x0000000204027225 */ /* 0x040fe800078e00ff */
[----:B------:R-:W-:Y:S05]  /*9010*/  IMAD R4, R4, R8, R0 ;  /* 0x0000000804047224 */ /* 0x000fea00078e0200 */
[----:B------:R-:W-:Y:S01]  /*9020*/  IADD3 R3, PT, PT, R3, R4, RZ ;  /* 0x0000000403037210 */ /* 0x000fe20007ffe0ff */
[----:B---3--:R-:W-:Y:S05]  /*9030*/  IMAD.IADD R9, R10, 0x1, -R9 ;  /* 0x000000010a097824 */ /* 0x008fea00078e0a09 */
[----:B------:R-:W-:Y:S01]  /*9040*/  SHF.R.S32.HI R4, RZ, 0x1f, R9 ;  /* 0x0000001fff047819 */ /* 0x000fe20000011409 */
[----:B----4-:R-:W-:Y:S02]  /*9050*/  IMAD R0, R7, R9, RZ ;  /* 0x0000000907007224 */ /* 0x010fe400078e02ff */
[----:B------:R-:W-:Y:S04]  /*9060*/  IMAD.WIDE.U32 R2, R9, R6, R2 ;  /* 0x0000000609027225 */ /* 0x000fe800078e0002 */
[----:B------:R-:W-:Y:S01]  /*9070*/  IMAD R0, R6, R4, R0 ;  /* 0x0000000406007224 */ /* 0x000fe200078e0200 */
[C---:B------:R-:W-:Y:S03]  /*9080*/  LEA R242, P0, R2.reuse, R12, 0x1 ;  /* 0x0000000c02f27211 */ /* 0x040fe600078008ff */
[----:B------:R-:W-:Y:S05]  /*9090*/  IMAD.IADD R0, R3, 0x1, R0 ;  /* 0x0000000103007824 */ /* 0x000fea00078e0200 */
[----:B------:R-:W-:Y:S02]  /*90a0*/  LEA.HI.X R241, R2, R11, R0, 0x1, P0 ;  /* 0x0000000b02f17211 */ /* 0x000fe400000f0c00 */
.L_x_535:
[----:B------:R-:W-:Y:S05]  /*90b0*/  BSYNC.RECONVERGENT B0 ;  /* 0x0000000000007941 */ /* 0x000fea0003800200 */
.L_x_534:
[----:B------:R-:W1:Y:S01]  /*90c0*/  S2UR UR6, SR_CgaCtaId ;  /* 0x00000000000679c3 */ /* 0x000e620000008800 */
[----:B------:R-:W-:Y:S01]  /*90d0*/  IADD3 R6, P0, PT, R234, R242, RZ ;  /* 0x000000f2ea067210 */ /* 0x000fe20007f1e0ff */
[C---:B------:R-:W-:Y:S01]  /*90e0*/  IMAD.SHL.U32 R8, R232.reuse, 0x8, RZ ;  /* 0x00000008e8087824 */ /* 0x040fe200078e00ff */
[----:B------:R-:W-:Y:S01]  /*90f0*/  LOP3.LUT R0, R232, 0x38, RZ, 0xc0, !PT ;  /* 0x00000038e8007812 */ /* 0x000fe200078ec0ff */
[----:B------:R-:W-:Y:S01]  /*9100*/  UMOV UR7, 0x400 ;  /* 0x0000040000077882 */ /* 0x000fe20000000000 */
[--C-:B------:R-:W-:Y:S01]  /*9110*/  IMAD.MOV.U32 R9, RZ, RZ, R241.reuse ;  /* 0x000000ffff097224 */ /* 0x100fe200078e00f1 */
[----:B------:R-:W-:Y:S01]  /*9120*/  MOV R212, 0x40 ;  /* 0x0000004000d47802 */ /* 0x000fe20000000f00 */
[----:B------:R-:W-:Y:S01]  /*9130*/  IMAD.X R7, R235, 0x1, R241, P0 ;  /* 0x00000001eb077824 */ /* 0x000fe200000e06f1 */
[-C--:B------:R-:W-:Y:S01]  /*9140*/  IADD3 R4, P0, PT, R6, R234.reuse, RZ ;  /* 0x000000ea06047210 */ /* 0x080fe20007f1e0ff */
[----:B------:R-:W-:Y:S01]  /*9150*/  IMAD.MOV.U32 R228, RZ, RZ, 0x20 ;  /* 0x00000020ffe47424 */ /* 0x000fe200078e00ff */
[--C-:B------:R-:W-:Y:S01]  /*9160*/  LOP3.LUT R0, R0, 0x1c0, R8.reuse, 0xf8, !PT ;  /* 0x000001c000007812 */ /* 0x100fe200078ef808 */
[----:B------:R-:W-:Y:S01]  /*9170*/  VIADD R243, R243, 0x1 ;  /* 0x00000001f3f37836 */ /* 0x000fe20000000000 */
[----:B------:R-:W-:Y:S01]  /*9180*/  LOP3.LUT R229, R8, 0x38, RZ, 0xc0, !PT ;  /* 0x0000003808e57812 */ /* 0x000fe200078ec0ff */
[--C-:B------:R-:W-:Y:S01]  /*9190*/  IMAD.X R5, R7, 0x1, R235.reuse, P0 ;  /* 0x0000000107057824 */ /* 0x100fe200000e06eb */
[-C--:B------:R-:W-:Y:S01]  /*91a0*/  IADD3 R2, P0, PT, R4, R234.reuse, RZ ;  /* 0x000000ea04027210 */ /* 0x080fe20007f1e0ff */
[----:B------:R-:W-:Y:S01]  /*91b0*/  BSSY.RECONVERGENT B1, `(.L_x_536) ;  /* 0x000018b000017945 */ /* 0x000fe20003800200 */
[----:B------:R-:W-:Y:S02]  /*91c0*/  LOP3.LUT R0, R0, R229, RZ, 0x3c, !PT ;  /* 0x000000e500007212 */ /* 0x000fe400078e3cff */
[----:B------:R-:W-:Y:S01]  /*91d0*/  LOP3.LUT P2, RZ, R232, 0x4, RZ, 0xc0, !PT ;  /* 0x00000004e8ff7812 */ /* 0x000fe2000784c0ff */
[--C-:B------:R-:W-:Y:S01]  /*91e0*/  IMAD.X R3, R5, 0x1, R235.reuse, P0 ;  /* 0x0000000105037824 */ /* 0x100fe200000e06eb */
[-C--:B------:R-:W-:Y:S02]  /*91f0*/  IADD3 R12, P0, PT, R2, R234.reuse, RZ ;  /* 0x000000ea020c7210 */ /* 0x080fe40007f1e0ff */
[----:B------:R-:W-:Y:S01]  /*9200*/  LOP3.LUT R0, R0, 0x1e00, R8, 0xf8, !PT ;  /* 0x00001e0000007812 */ /* 0x000fe200078ef808 */
[----:B------:R-:W-:Y:S01]  /*9210*/  IMAD.MOV.U32 R8, RZ, RZ, R242 ;  /* 0x000000ffff087224 */ /* 0x000fe200078e00f2 */
[----:B-1----:R-:W-:Y:S01]  /*9220*/  ULEA UR6, UR6, UR7, 0x18 ;  /* 0x0000000706067291 */ /* 0x002fe2000f8ec0ff */
[--C-:B------:R-:W-:Y:S01]  /*9230*/  IMAD.X R13, R3, 0x1, R235.reuse, P0 ;  /* 0x00000001030d7824 */ /* 0x100fe200000e06eb */
[-C--:B------:R-:W-:Y:S02]  /*9240*/  IADD3 R10, P0, PT, R12, R234.reuse, RZ ;  /* 0x000000ea0c0a7210 */ /* 0x080fe40007f1e0ff */
[----:B------:R-:W-:Y:S02]  /*9250*/  SEL R212, R212, 0xffffffc0, !P2 ;  /* 0xffffffc0d4d47807 */ /* 0x000fe40005000000 */
[----:B------:R-:W-:Y:S02]  /*9260*/  IMAD.U32 R230, RZ, RZ, UR6 ;  /* 0x00000006ffe67e24 */ /* 0x000fe4000f8e00ff */
[--C-:B------:R-:W-:Y:S01]  /*9270*/  IMAD.X R11, R13, 0x1, R235.reuse, P0 ;  /* 0x000000010d0b7824 */ /* 0x100fe200000e06eb */
[-C--:B------:R-:W-:Y:S01]  /*9280*/  IADD3 R16, P0, PT, R10, R234.reuse, RZ ;  /* 0x000000ea0a107210 */ /* 0x080fe20007f1e0ff */
[----:B------:R-:W-:Y:S02]  /*9290*/  IMAD R233, R0, 0x2, R230 ;  /* 0x0000000200e97824 */ /* 0x000fe400078e02e6 */
[--C-:B------:R-:W-:Y:S02]  /*92a0*/  IMAD.IADD R216, R231, 0x1, R212.reuse ;  /* 0x00000001e7d87824 */ /* 0x100fe400078e02d4 */
[--C-:B------:R-:W-:Y:S01]  /*92b0*/  IMAD.X R17, R11, 0x1, R235.reuse, P0 ;  /* 0x000000010b117824 */ /* 0x100fe200000e06eb */
[----:B------:R-:W-:Y:S01]  /*92c0*/  @!PT LDS RZ, [RZ] ;  /* 0x00000000fffff984 */ /* 0x000fe20000000800 */
[----:B------:R-:W-:Y:S01]  /*92d0*/  @!PT LDS RZ, [RZ] ;  /* 0x00000000fffff984 */ /* 0x000fe20000000800 */
[----:B------:R-:W-:Y:S01]  /*92e0*/  @!PT LDS RZ, [RZ] ;  /* 0x00000000fffff984 */ /* 0x000fe20000000800 */
[----:B------:R1:W-:Y:S01]  /*92f0*/  LDGSTS.E.BYPASS.LTC128B.128 [R233+0xa000], desc[UR4][R8.64] ;  /* 0x0a00000008e97fae */ /* 0x0003e2000b981a04 */
[-C--:B------:R-:W-:Y:S01]  /*9300*/  IADD3 R20, P0, PT, R16, R234.reuse, RZ ;  /* 0x000000ea10147210 */ /* 0x080fe20007f1e0ff */
[----:B------:R-:W-:Y:S03]  /*9310*/  IMAD.IADD R212, R171, 0x1, R212 ;  /* 0x00000001abd47824 */ /* 0x000fe600078e02d4 */
[----:B------:R2:W-:Y:S01]  /*9320*/  LDGSTS.E.BYPASS.LTC128B.128 [R233+0xa800], desc[UR4][R6.64] ;  /* 0x0a80000006e97fae */ /* 0x0005e2000b981a04 */
[-C--:B------:R-:W-:Y:S02]  /*9330*/  IADD3.X R21, PT, PT, R17, R235.reuse, RZ, P0, !PT ;  /* 0x000000eb11157210 */ /* 0x080fe400007fe4ff */
[-C--:B------:R-:W-:Y:S02]  /*9340*/  IADD3 R18, P0, PT, R20, R234.reuse, RZ ;  /* 0x000000ea14127210 */ /* 0x080fe40007f1e0ff */
[----:B------:R3:W-:Y:S05]  /*9350*/  LDGSTS.E.BYPASS.LTC128B.128 [R233+0xb000], desc[UR4][R4.64] ;  /* 0x0b00000004e97fae */ /* 0x0007ea000b981a04 */
[----:B------:R4:W-:Y:S01]  /*9360*/  LDGSTS.E.BYPASS.LTC128B.128 [R233+0xb800], desc[UR4][R2.64] ;  /* 0x0b80000002e97fae */ /* 0x0009e2000b981a04 */
[--C-:B------:R-:W-:Y:S01]  /*9370*/  IMAD.X R19, R21, 0x1, R235.reuse, P0 ;  /* 0x0000000115137824 */ /* 0x100fe200000e06eb */
[-C--:B------:R-:W-:Y:S03]  /*9380*/  IADD3 R22, P0, PT, R18, R234.reuse, RZ ;  /* 0x000000ea12167210 */ /* 0x080fe60007f1e0ff */
[----:B------:R-:W-:Y:S02]  /*9390*/  LDGSTS.E.BYPASS.LTC128B.128 [R233+0xc000], desc[UR4][R12.64] ;  /* 0x0c0000000ce97fae */ /* 0x000fe4000b981a04 */
[--C-:B------:R-:W-:Y:S03]  /*93a0*/  IMAD.X R23, R19, 0x1, R235.reuse, P0 ;  /* 0x0000000113177824 */ /* 0x100fe600000e06eb */
[----:B------:R5:W-:Y:S01]  /*93b0*/  LDGSTS.E.BYPASS.LTC128B.128 [R233+0xc800], desc[UR4][R10.64] ;  /* 0x0c8000000ae97fae */ /* 0x000be2000b981a04 */
[-C--:B------:R-:W-:Y:S04]  /*93c0*/  IADD3 R14, P0, PT, R22, R234.reuse, RZ ;  /* 0x000000ea160e7210 */ /* 0x080fe80007f1e0ff */
[----:B------:R-:W-:Y:S01]  /*93d0*/  LDGSTS.E.BYPASS.LTC128B.128 [R233+0xd000], desc[UR4][R16.64] ;  /* 0x0d00000010e97fae */ /* 0x000fe2000b981a04 */
[--C-:B------:R-:W-:Y:S01]  /*93e0*/  IMAD.X R15, R23, 0x1, R235.reuse, P0 ;  /* 0x00000001170f7824 */ /* 0x100fe200000e06eb */
[-C--:B-1----:R-:W-:Y:S03]  /*93f0*/  IADD3 R8, P0, PT, R14, R234.reuse, RZ ;  /* 0x000000ea0e087210 */ /* 0x082fe60007f1e0ff */
[----:B------:R-:W-:Y:S05]  /*9400*/  LDGSTS.E.BYPASS.LTC128B.128 [R233+0xd800], desc[UR4][R20.64] ;  /* 0x0d80000014e97fae */ /* 0x000fea000b981a04 */
[----:B------:R1:W-:Y:S01]  /*9410*/  LDGSTS.E.BYPASS.LTC128B.128 [R233+0xe000], desc[UR4][R18.64] ;  /* 0x0e00000012e97fae */ /* 0x0003e2000b981a04 */
[--C-:B------:R-:W-:Y:S01]  /*9420*/  IMAD.X R9, R15, 0x1, R235.reuse, P0 ;  /* 0x000000010f097824 */ /* 0x100fe200000e06eb */
[-C--:B--2---:R-:W-:Y:S03]  /*9430*/  IADD3 R6, P0, PT, R8, R234.reuse, RZ ;  /* 0x000000ea08067210 */ /* 0x084fe60007f1e0ff */
[----:B------:R-:W-:Y:S01]  /*9440*/  LDGSTS.E.BYPASS.LTC128B.128 [R233+0xe800], desc[UR4][R22.64] ;  /* 0x0e80000016e97fae */ /* 0x000fe2000b981a04 */
[----:B------:R-:W-:Y:S02]  /*9450*/  IADD3.X R7, PT, PT, R9, R235, RZ, P0, !PT ;  /* 0x000000eb09077210 */ /* 0x000fe400007fe4ff */
[-C--:B---3--:R-:W-:Y:S02]  /*9460*/  IADD3 R4, P0, PT, R6, R234.reuse, RZ ;  /* 0x000000ea06047210 */ /* 0x088fe40007f1e0ff */
[----:B------:R-:W-:Y:S03]  /*9470*/  LDGSTS.E.BYPASS.LTC128B.128 [R233+0xf000], desc[UR4][R14.64] ;  /* 0x0f0000000ee97fae */ /* 0x000fe6000b981a04 */
[--C-:B------:R-:W-:Y:S02]  /*9480*/  IMAD.X R5, R7, 0x1, R235.reuse, P0 ;  /* 0x0000000107057824 */ /* 0x100fe400000e06eb */
[----:B------:R-:W-:Y:S01]  /*9490*/  LDGSTS.E.BYPASS.LTC128B.128 [R233+0xf800], desc[UR4][R8.64] ;  /* 0x0f80000008e97fae */ /* 0x000fe2000b981a04 */
[-C--:B----4-:R-:W-:Y:S04]  /*94a0*/  IADD3 R2, P0, PT, R4, R234.reuse, RZ ;  /* 0x000000ea04027210 */ /* 0x090fe80007f1e0ff */
[----:B------:R-:W-:Y:S01]  /*94b0*/  LDGSTS.E.BYPASS.LTC128B.128 [R233+0x10000], desc[UR4][R6.64] ;  /* 0x1000000006e97fae */ /* 0x000fe2000b981a04 */
[--C-:B------:R-:W-:Y:S01]  /*94c0*/  IMAD.X R3, R5, 0x1, R235.reuse, P0 ;  /* 0x0000000105037824 */ /* 0x100fe200000e06eb */
[----:B-----5:R-:W-:Y:S03]  /*94d0*/  IADD3 R10, P0, PT, R2, R234, RZ ;  /* 0x000000ea020a7210 */ /* 0x020fe60007f1e0ff */
[----:B------:R-:W-:Y:S02]  /*94e0*/  LDGSTS.E.BYPASS.LTC128B.128 [R233+0x10800], desc[UR4][R4.64] ;  /* 0x1080000004e97fae */ /* 0x000fe4000b981a04 */
[----:B------:R-:W-:Y:S03]  /*94f0*/  IMAD.X R11, R3, 0x1, R235, P0 ;  /* 0x00000001030b7824 */ /* 0x000fe600000e06eb */
[----:B------:R-:W-:Y:S01]  /*9500*/  LDGSTS.E.BYPASS.LTC128B.128 [R233+0x11000], desc[UR4][R2.64] ;  /* 0x1100000002e97fae */ /* 0x000fe2000b981a04 */
[----:B------:R-:W-:Y:S04]  /*9510*/  LOP3.LUT P0, RZ, R232, 0x2, RZ, 0xc0, !PT ;  /* 0x00000002e8ff7812 */ /* 0x000fe8000780c0ff */
[----:B------:R2:W-:Y:S01]  /*9520*/  LDGSTS.E.BYPASS.LTC128B.128 [R233+0x11800], desc[UR4][R10.64] ;  /* 0x118000000ae97fae */ /* 0x0005e2000b981a04 */
[----:B------:R-:W-:Y:S02]  /*9530*/  SEL R228, R228, 0xffffffe0, !P0 ;  /* 0xffffffe0e4e47807 */ /* 0x000fe40004000000 */
[----:B------:R-:W-:Y:S02]  /*9540*/  ISETP.NE.AND P0, PT, R243, RZ, PT ;  /* 0x000000fff300720c */ /* 0x000fe40003f05270 */
[----:B------:R-:W-:Y:S01]  /*9550*/  LDSM.16.M88.4 R128, [R231] ;  /* 0x00000000e780783b */ /* 0x000fe20000000200 */
[--C-:B------:R-:W-:Y:S02]  /*9560*/  IMAD.IADD R176, R231, 0x1, R228.reuse ;  /* 0x00000001e7b07824 */ /* 0x100fe400078e02e4 */
[----:B------:R-:W-:Y:S02]  /*9570*/  IMAD.IADD R0, R171, 0x1, R228 ;  /* 0x00000001ab007824 */ /* 0x000fe400078e02e4 */
[----:B-1----:R-:W-:Y:S05]  /*9580*/  LDSM.16.M88.4 R16, [R171+0x2800] ;  /* 0x00280000ab10783b */ /* 0x002fea0000000200 */
[----:B------:R-:W-:Y:S05]  /*9590*/  LDSM.16.M88.4 R24, [R171+0x3000] ;  /* 0x00300000ab18783b */ /* 0x000fea0000000200 */
[----:B------:R-:W-:Y:S05]  /*95a0*/  LDSM.16.M88.4 R32, [R171+0x3800] ;  /* 0x00380000ab20783b */ /* 0x000fea0000000200 */
[----:B------:R-:W0:Y:S05]  /*95b0*/  LDGDEPBAR ;  /* 0x00000000000079af */ /* 0x000e2a0000000000 */
[----:B--2---:R-:W1:Y:S05]  /*95c0*/  LDSM.16.M88.4 R8, [R171+0x2000] ;  /* 0x00200000ab08783b */ /* 0x004e6a0000000200 */
[----:B------:R-:W2:Y:S05]  /*95d0*/  LDSM.16.M88.4 R40, [R171+0x4000] ;  /* 0x00400000ab28783b */ /* 0x000eaa0000000200 */
[----:B------:R-:W3:Y:S05]  /*95e0*/  LDSM.16.M88.4 R48, [R171+0x4800] ;  /* 0x00480000ab30783b */ /* 0x000eea0000000200 */
[----:B------:R-:W4:Y:S05]  /*95f0*/  LDSM.16.M88.4 R56, [R171+0x5000] ;  /* 0x00500000ab38783b */ /* 0x000f2a0000000200 */
[----:B------:R-:W5:Y:S05]  /*9600*/  LDSM.16.M88.4 R64, [R171+0x5800] ;  /* 0x00580000ab40783b */ /* 0x000f6a0000000200 */
[----:B------:R-:W5:Y:S05]  /*9610*/  LDSM.16.M88.4 R72, [R171+0x6000] ;  /* 0x00600000ab48783b */ /* 0x000f6a0000000200 */
[----:B------:R-:W5:Y:S05]  /*9620*/  LDSM.16.M88.4 R80, [R171+0x6800] ;  /* 0x00680000ab50783b */ /* 0x000f6a0000000200 */
[----:B------:R-:W5:Y:S01]  /*9630*/  LDSM.16.M88.4 R88, [R171+0x7000] ;  /* 0x00700000ab58783b */ /* 0x000f620000000200 */
[C---:B-1----:R-:W-:Y:S04]  /*9640*/  HMMA.16816.F32.BF16 R4, R128.reuse, R8, RZ ;  /* 0x000000088004723c */ /* 0x042fe800000418ff */
[----:B------:R-:W1:Y:S05]  /*9650*/  LDSM.16.M88.4 R96, [R171+0x7800] ;  /* 0x00780000ab60783b */ /* 0x000e6a0000000200 */
[----:B------:R-:W1:Y:S01]  /*9660*/  LDSM.16.M88.4 R104, [R171+0x8000] ;  /* 0x00800000ab68783b */ /* 0x000e620000000200 */
[C---:B------:R-:W-:Y:S04]  /*9670*/  HMMA.16816.F32.BF16 R8, R128.reuse, R10, RZ ;  /* 0x0000000a8008723c */ /* 0x040fe800000418ff */
[----:B------:R-:W1:Y:S04]  /*9680*/  LDSM.16.M88.4 R112, [R171+0x8800] ;  /* 0x00880000ab70783b */ /* 0x000e680000000200 */
[C---:B------:R-:W-:Y:S01]  /*9690*/  HMMA.16816.F32.BF16 R12, R128.reuse, R16, RZ ;  /* 0x00000010800c723c */ /* 0x040fe200000418ff */
[----:B------:R-:W1:Y:S05]  /*96a0*/  LDSM.16.M88.4 R120, [R171+0x9000] ;  /* 0x00900000ab78783b */ /* 0x000e6a0000000200 */
[----:B------:R-:W1:Y:S02]  /*96b0*/  LDSM.16.M88.4 R172, [R171+0x9800] ;  /* 0x00980000abac783b */ /* 0x000e640000000200 */
[C---:B------:R-:W-:Y:S03]  /*96c0*/  HMMA.16816.F32.BF16 R16, R128.reuse, R18, RZ ;  /* 0x000000128010723c */ /* 0x040fe600000418ff */
[----:B------:R-:W-:Y:S05]  /*96d0*/  LDSM.16.M88.4 R176, [R176] ;  /* 0x00000000b0b0783b */ /* 0x000fea0000000200 */
[C---:B------:R-:W-:Y:S01]  /*96e0*/  HMMA.16816.F32.BF16 R20, R128.reuse, R24, RZ ;  /* 0x000000188014723c */ /* 0x040fe200000418ff */
[----:B------:R-:W1:Y:S05]  /*96f0*/  LDSM.16.M88.4 R180, [R0+0x2000] ;  /* 0x0020000000b4783b */ /* 0x000e6a0000000200 */
[----:B------:R-:W1:Y:S02]  /*9700*/  LDSM.16.M88.4 R184, [R0+0x2800] ;  /* 0x0028000000b8783b */ /* 0x000e640000000200 */
[C---:B------:R-:W-:Y:S03]  /*9710*/  HMMA.16816.F32.BF16 R24, R128.reuse, R26, RZ ;  /* 0x0000001a8018723c */ /* 0x040fe600000418ff */
[----:B------:R-:W1:Y:S05]  /*9720*/  LDSM.16.M88.4 R188, [R0+0x3000] ;  /* 0x0030000000bc783b */ /* 0x000e6a0000000200 */
[C---:B------:R-:W-:Y:S01]  /*9730*/  HMMA.16816.F32.BF16 R28, R128.reuse, R32, RZ ;  /* 0x00000020801c723c */ /* 0x040fe200000418ff */
[----:B------:R-:W1:Y:S05]  /*9740*/  LDSM.16.M88.4 R192, [R0+0x3800] ;  /* 0x0038000000c0783b */ /* 0x000e6a0000000200 */
[----:B------:R-:W1:Y:S02]  /*9750*/  LDSM.16.M88.4 R196, [R0+0x4000] ;  /* 0x0040000000c4783b */ /* 0x000e640000000200 */
[C---:B------:R-:W-:Y:S03]  /*9760*/  HMMA.16816.F32.BF16 R32, R128.reuse, R34, RZ ;  /* 0x000000228020723c */ /* 0x040fe600000418ff */
[----:B------:R-:W1:Y:S05]  /*9770*/  LDSM.16.M88.4 R200, [R0+0x4800] ;  /* 0x0048000000c8783b */ /* 0x000e6a0000000200 */
[C---:B--2---:R-:W-:Y:S01]  /*9780*/  HMMA.16816.F32.BF16 R36, R128.reuse, R40, RZ ;  /* 0x000000288024723c */ /* 0x044fe200000418ff */
[----:B------:R-:W2:Y:S05]  /*9790*/  LDSM.16.M88.4 R204, [R0+0x5000] ;  /* 0x0050000000cc783b */ /* 0x000eaa0000000200 */
[----:B------:R-:W2:Y:S02]  /*97a0*/  LDSM.16.M88.4 R208, [R0+0x5800] ;  /* 0x0058000000d0783b */ /* 0x000ea40000000200 */
[C---:B------:R-:W-:Y:S08]  /*97b0*/  HMMA.16816.F32.BF16 R40, R128.reuse, R42, RZ ;  /* 0x0000002a8028723c */ /* 0x040ff000000418ff */
[C---:B---3--:R-:W-:Y:S08]  /*97c0*/  HMMA.16816.F32.BF16 R44, R128.reuse, R48, RZ ;  /* 0x00000030802c723c */ /* 0x048ff000000418ff */
[C---:B------:R-:W-:Y:S08]  /*97d0*/  HMMA.16816.F32.BF16 R48, R128.reuse, R50, RZ ;  /* 0x000000328030723c */ /* 0x040ff000000418ff */
[C---:B----4-:R-:W-:Y:S08]  /*97e0*/  HMMA.16816.F32.BF16 R52, R128.reuse, R56, RZ ;  /* 0x000000388034723c */ /* 0x050ff000000418ff */
[C---:B------:R-:W-:Y:S08]  /*97f0*/  HMMA.16816.F32.BF16 R56, R128.reuse, R58, RZ ;  /* 0x0000003a8038723c */ /* 0x040ff000000418ff */
[C---:B-----5:R-:W-:Y:S08]  /*9800*/  HMMA.16816.F32.BF16 R60, R128.reuse, R64, RZ ;  /* 0x00000040803c723c */ /* 0x060ff000000418ff */
[C---:B------:R-:W-:Y:S08]  /*9810*/  HMMA.16816.F32.BF16 R64, R128.reuse, R66, RZ ;  /* 0x000000428040723c */ /* 0x040ff000000418ff */
[C---:B------:R-:W-:Y:S08]  /*9820*/  HMMA.16816.F32.BF16 R68, R128.reuse, R72, RZ ;  /* 0x000000488044723c */ /* 0x040ff000000418ff */
[C---:B------:R-:W-:Y:S08]  /*9830*/  HMMA.16816.F32.BF16 R72, R128.reuse, R74, RZ ;  /* 0x0000004a8048723c */ /* 0x040ff000000418ff */
[C---:B------:R-:W-:Y:S08]  /*9840*/  HMMA.16816.F32.BF16 R76, R128.reuse, R80, RZ ;  /* 0x00000050804c723c */ /* 0x040ff000000418ff */
[C---:B------:R-:W-:Y:S08]  /*9850*/  HMMA.16816.F32.BF16 R80, R128.reuse, R82, RZ ;  /* 0x000000528050723c */ /* 0x040ff000000418ff */
[C---:B------:R-:W-:Y:S08]  /*9860*/  HMMA.16816.F32.BF16 R84, R128.reuse, R88, RZ ;  /* 0x000000588054723c */ /* 0x040ff000000418ff */
[C---:B------:R-:W-:Y:S08]  /*9870*/  HMMA.16816.F32.BF16 R88, R128.reuse, R90, RZ ;  /* 0x0000005a8058723c */ /* 0x040ff000000418ff */
[C---:B-1----:R-:W-:Y:S08]  /*9880*/  HMMA.16816.F32.BF16 R92, R128.reuse, R96, RZ ;  /* 0x00000060805c723c */ /* 0x042ff000000418ff */
[C---:B------:R-:W-:Y:S08]  /*9890*/  HMMA.16816.F32.BF16 R96, R128.reuse, R98, RZ ;  /* 0x000000628060723c */ /* 0x040ff000000418ff */
[C---:B------:R-:W-:Y:S08]  /*98a0*/  HMMA.16816.F32.BF16 R100, R128.reuse, R104, RZ ;  /* 0x000000688064723c */ /* 0x040ff000000418ff */
[C---:B------:R-:W-:Y:S08]  /*98b0*/  HMMA.16816.F32.BF16 R104, R128.reuse, R106, RZ ;  /* 0x0000006a8068723c */ /* 0x040ff000000418ff */
[C---:B------:R-:W-:Y:S08]  /*98c0*/  HMMA.16816.F32.BF16 R108, R128.reuse, R112, RZ ;  /* 0x00000070806c723c */ /* 0x040ff000000418ff */
[C---:B------:R-:W-:Y:S08]  /*98d0*/  HMMA.16816.F32.BF16 R112, R128.reuse, R114, RZ ;  /* 0x000000728070723c */ /* 0x040ff000000418ff */
[C---:B------:R-:W-:Y:S08]  /*98e0*/  HMMA.16816.F32.BF16 R116, R128.reuse, R120, RZ ;  /* 0x000000788074723c */ /* 0x040ff000000418ff */
[C---:B------:R-:W-:Y:S08]  /*98f0*/  HMMA.16816.F32.BF16 R120, R128.reuse, R122, RZ ;  /* 0x0000007a8078723c */ /* 0x040ff000000418ff */
[C---:B------:R-:W-:Y:S08]  /*9900*/  HMMA.16816.F32.BF16 R124, R128.reuse, R172, RZ ;  /* 0x000000ac807c723c */ /* 0x040ff000000418ff */
[----:B------:R-:W-:Y:S01]  /*9910*/  HMMA.16816.F32.BF16 R128, R128, R174, RZ ;  /* 0x000000ae8080723c */ /* 0x000fe200000418ff */
[----:B------:R-:W1:Y:S07]  /*9920*/  LDSM.16.M88.4 R172, [R0+0x6000] ;  /* 0x0060000000ac783b */ /* 0x000e6e0000000200 */
[C---:B------:R-:W-:Y:S08]  /*9930*/  HMMA.16816.F32.BF16 R4, R176.reuse, R180, R4 ;  /* 0x000000b4b004723c */ /* 0x040ff00000041804 */
[C---:B------:R-:W-:Y:S01]  /*9940*/  HMMA.16816.F32.BF16 R8, R176.reuse, R182, R8 ;  /* 0x000000b6b008723c */ /* 0x040fe20000041808 */
[----:B------:R-:W3:Y:S07]  /*9950*/  LDSM.16.M88.4 R180, [R0+0x6800] ;  /* 0x0068000000b4783b */ /* 0x000eee0000000200 */
[C---:B------:R-:W-:Y:S08]  /*9960*/  HMMA.16816.F32.BF16 R12, R176.reuse, R184, R12 ;  /* 0x000000b8b00c723c */ /* 0x040ff0000004180c */
[C---:B------:R-:W-:Y:S01]  /*9970*/  HMMA.16816.F32.BF16 R16, R176.reuse, R186, R16 ;  /* 0x000000bab010723c */ /* 0x040fe20000041810 */
[----:B------:R-:W4:Y:S07]  /*9980*/  LDSM.16.M88.4 R184, [R0+0x7000] ;  /* 0x0070000000b8783b */ /* 0x000f2e0000000200 */
[C---:B------:R-:W-:Y:S08]  /*9990*/  HMMA.16816.F32.BF16 R20, R176.reuse, R188, R20 ;  /* 0x000000bcb014723c */ /* 0x040ff00000041814 */
[C---:B------:R-:W-:Y:S01]  /*99a0*/  HMMA.16816.F32.BF16 R24, R176.reuse, R190, R24 ;  /* 0x000000beb018723c */ /* 0x040fe20000041818 */
[----:B------:R-:W5:Y:S07]  /*99b0*/  LDSM.16.M88.4 R188, [R0+0x7800] ;  /* 0x0078000000bc783b */ /* 0x000f6e0000000200 */
[C---:B------:R-:W-:Y:S08]  /*99c0*/  HMMA.16816.F32.BF16 R28, R176.reuse, R192, R28 ;  /* 0x000000c0b01c723c */ /* 0x040ff0000004181c */
[C---:B------:R-:W-:Y:S01]  /*99d0*/  HMMA.16816.F32.BF16 R32, R176.reuse, R194, R32 ;  /* 0x000000c2b020723c */ /* 0x040fe20000041820 */
[----:B------:R-:W-:Y:S07]  /*99e0*/  LDSM.16.M88.4 R192, [R0+0x9000] ;  /* 0x0090000000c0783b */ /* 0x000fee0000000200 */
[C---:B------:R-:W-:Y:S08]  /*99f0*/  HMMA.16816.F32.BF16 R36, R176.reuse, R196, R36 ;  /* 0x000000c4b024723c */ /* 0x040ff00000041824 */
[C---:B------:R-:W-:Y:S01]  /*9a00*/  HMMA.16816.F32.BF16 R40, R176.reuse, R198, R40 ;  /* 0x000000c6b028723c */ /* 0x040fe20000041828 */
[----:B------:R-:W-:Y:S07]  /*9a10*/  LDSM.16.M88.4 R196, [R0+0x9800] ;  /* 0x0098000000c4783b */ /* 0x000fee0000000200 */
[C---:B------:R-:W-:Y:S08]  /*9a20*/  HMMA.16816.F32.BF16 R44, R176.reuse, R200, R44 ;  /* 0x000000c8b02c723c */ /* 0x040ff0000004182c */
[C---:B------:R-:W-:Y:S01]  /*9a30*/  HMMA.16816.F32.BF16 R48, R176.reuse, R202, R48 ;  /* 0x000000cab030723c */ /* 0x040fe20000041830 */
[----:B------:R1:W-:Y:S07]  /*9a40*/  LDSM.16.M88.4 R200, [R216] ;  /* 0x00000000d8c8783b */ /* 0x0003ee0000000200 */
[C---:B--2---:R-:W-:Y:S08]  /*9a50*/  HMMA.16816.F32.BF16 R52, R176.reuse, R204, R52 ;  /* 0x000000ccb034723c */ /* 0x044ff00000041834 */
[C---:B------:R-:W-:Y:S01]  /*9a60*/  HMMA.16816.F32.BF16 R56, R176.reuse, R206, R56 ;  /* 0x000000ceb038723c */ /* 0x040fe20000041838 */
[----:B------:R-:W-:Y:S07]  /*9a70*/  LDSM.16.M88.4 R204, [R212+0x2000] ;  /* 0x00200000d4cc783b */ /* 0x000fee0000000200 */
[C---:B------:R-:W-:Y:S03]  /*9a80*/  HMMA.16816.F32.BF16 R60, R176.reuse, R208, R60 ;  /* 0x000000d0b03c723c */ /* 0x040fe6000004183c */
[C---:B-1----:R-:W-:Y:S05]  /*9a90*/  IMAD.IADD R216, R228.reuse, 0x1, R216 ;  /* 0x00000001e4d87824 */ /* 0x042fea00078e02d8 */
[C---:B------:R-:W-:Y:S01]  /*9aa0*/  HMMA.16816.F32.BF16 R64, R176.reuse, R210, R64 ;  /* 0x000000d2b040723c */ /* 0x040fe20000041840 */
[----:B------:R-:W-:Y:S05]  /*9ab0*/  LDSM.16.M88.4 R208, [R212+0x4000] ;  /* 0x00400000d4d0783b */ /* 0x000fea0000000200 */
[----:B------:R-:W-:Y:S02]  /*9ac0*/  LDSM.16.M88.4 R216, [R216] ;  /* 0x00000000d8d8783b */ /* 0x000fe40000000200 */
[C---:B------:R-:W-:Y:S08]  /*9ad0*/  HMMA.16816.F32.BF16 R68, R176.reuse, R172, R68 ;  /* 0x000000acb044723c */ /* 0x040ff00000041844 */
[C---:B------:R-:W-:Y:S01]  /*9ae0*/  HMMA.16816.F32.BF16 R72, R176.reuse, R174, R72 ;  /* 0x000000aeb048723c */ /* 0x040fe20000041848 */
[----:B------:R-:W1:Y:S07]  /*9af0*/  LDSM.16.M88.4 R172, [R0+0x8000] ;  /* 0x0080000000ac783b */ /* 0x000e6e0000000200 */
[C---:B---3--:R-:W-:Y:S08]  /*9b00*/  HMMA.16816.F32.BF16 R76, R176.reuse, R180, R76 ;  /* 0x000000b4b04c723c */ /* 0x048ff0000004184c */
[C---:B------:R-:W-:Y:S01]  /*9b10*/  HMMA.16816.F32.BF16 R80, R176.reuse, R182, R80 ;  /* 0x000000b6b050723c */ /* 0x040fe20000041850 */
[----:B------:R2:W3:Y:S07]  /*9b20*/  LDSM.16.M88.4 R180, [R0+0x8800] ;  /* 0x0088000000b4783b */ /* 0x0004ee0000000200 */
[C---:B----4-:R-:W-:Y:S08]  /*9b30*/  HMMA.16816.F32.BF16 R84, R176.reuse, R184, R84 ;  /* 0x000000b8b054723c */ /* 0x050ff00000041854 */
[C---:B------:R-:W-:Y:S01]  /*9b40*/  HMMA.16816.F32.BF16 R88, R176.reuse, R186, R88 ;  /* 0x000000bab058723c */ /* 0x040fe20000041858 */
[----:B------:R-:W4:Y:S07]  /*9b50*/  LDSM.16.M88.4 R184, [R212+0x2800] ;  /* 0x00280000d4b8783b */ /* 0x000f2e0000000200 */
[C---:B-----5:R-:W-:Y:S03]  /*9b60*/  HMMA.16816.F32.BF16 R92, R176.reuse, R188, R92 ;  /* 0x000000bcb05c723c */ /* 0x060fe6000004185c */
[----:B--2---:R-:W-:Y:S05]  /*9b70*/  IMAD.IADD R0, R228, 0x1, R212 ;  /* 0x00000001e4007824 */ /* 0x004fea00078e02d4 */
[C---:B------:R-:W-:Y:S01]  /*9b80*/  HMMA.16816.F32.BF16 R96, R176.reuse, R190, R96 ;  /* 0x000000beb060723c */ /* 0x040fe20000041860 */
[----:B------:R-:W2:Y:S05]  /*9b90*/  LDSM.16.M88.4 R188, [R212+0x3000] ;  /* 0x00300000d4bc783b */ /* 0x000eaa0000000200 */
[----:B------:R-:W-:Y:S02]  /*9ba0*/  LDSM.16.M88.4 R220, [R0+0x2000] ;  /* 0x0020000000dc783b */ /* 0x000fe40000000200 */
[C---:B-1----:R-:W-:Y:S03]  /*9bb0*/  HMMA.16816.F32.BF16 R100, R176.reuse, R172, R100 ;  /* 0x000000acb064723c */ /* 0x042fe60000041864 */
[----:B------:R-:W-:Y:S05]  /*9bc0*/  LDSM.16.M88.4 R224, [R0+0x9000] ;  /* 0x0090000000e0783b */ /* 0x000fea0000000200 */
[C---:B------:R-:W-:Y:S01]  /*9bd0*/  HMMA.16816.F32.BF16 R104, R176.reuse, R174, R104 ;  /* 0x000000aeb068723c */ /* 0x040fe20000041868 */
[----:B------:R-:W1:Y:S07]  /*9be0*/  LDSM.16.M88.4 R172, [R212+0x3800] ;  /* 0x00380000d4ac783b */ /* 0x000e6e0000000200 */
[C---:B---3--:R-:W-:Y:S08]  /*9bf0*/  HMMA.16816.F32.BF16 R108, R176.reuse, R180, R108 ;  /* 0x000000b4b06c723c */ /* 0x048ff0000004186c */
[C---:B------:R-:W-:Y:S01]  /*9c00*/  HMMA.16816.F32.BF16 R112, R176.reuse, R182, R112 ;  /* 0x000000b6b070723c */ /* 0x040fe20000041870 */
[----:B------:R-:W-:Y:S07]  /*9c10*/  LDSM.16.M88.4 R180, [R212+0x5000] ;  /* 0x00500000d4b4783b */ /* 0x000fee0000000200 */
[C---:B------:R-:W-:Y:S08]  /*9c20*/  HMMA.16816.F32.BF16 R116, R176.reuse, R192, R116 ;  /* 0x000000c0b074723c */ /* 0x040ff00000041874 */
[C---:B------:R-:W-:Y:S01]  /*9c30*/  HMMA.16816.F32.BF16 R120, R176.reuse, R194, R120 ;  /* 0x000000c2b078723c */ /* 0x040fe20000041878 */
[----:B------:R-:W-:Y:S07]  /*9c40*/  LDSM.16.M88.4 R192, [R212+0x7000] ;  /* 0x00700000d4c0783b */ /* 0x000fee0000000200 */
[C---:B------:R-:W-:Y:S08]  /*9c50*/  HMMA.16816.F32.BF16 R124, R176.reuse, R196, R124 ;  /* 0x000000c4b07c723c */ /* 0x040ff0000004187c */
[----:B------:R-:W-:Y:S01]  /*9c60*/  HMMA.16816.F32.BF16 R128, R176, R198, R128 ;  /* 0x000000c6b080723c */ /* 0x000fe20000041880 */
[----:B------:R-:W3:Y:S05]  /*9c70*/  LDSM.16.M88.4 R176, [R212+0x4800] ;  /* 0x00480000d4b0783b */ /* 0x000eea0000000200 */
[----:B------:R-:W-:Y:S02]  /*9c80*/  LDSM.16.M88.4 R196, [R212+0x7800] ;  /* 0x00780000d4c4783b */ /* 0x000fe40000000200 */
[C---:B------:R-:W-:Y:S08]  /*9c90*/  HMMA.16816.F32.BF16 R4, R200.reuse, R204, R4 ;  /* 0x000000ccc804723c */ /* 0x040ff00000041804 */
[C---:B------:R-:W-:Y:S01]  /*9ca0*/  HMMA.16816.F32.BF16 R8, R200.reuse, R206, R8 ;  /* 0x000000cec808723c */ /* 0x040fe20000041808 */
[----:B------:R-:W-:Y:S07]  /*9cb0*/  LDSM.16.M88.4 R204, [R212+0x8800] ;  /* 0x00880000d4cc783b */ /* 0x000fee0000000200 */
[C---:B----4-:R-:W-:Y:S08]  /*9cc0*/  HMMA.16816.F32.BF16 R12, R200.reuse, R184, R12 ;  /* 0x000000b8c80c723c */ /* 0x050ff0000004180c */
[C---:B------:R-:W-:Y:S01]  /*9cd0*/  HMMA.16816.F32.BF16 R16, R200.reuse, R186, R16 ;  /* 0x000000bac810723c */ /* 0x040fe20000041810 */
[----:B------:R-:W-:Y:S07]  /*9ce0*/  LDSM.16.M88.4 R184, [R212+0x6000] ;  /* 0x00600000d4b8783b */ /* 0x000fee0000000200 */
[C---:B--2---:R-:W-:Y:S08]  /*9cf0*/  HMMA.16816.F32.BF16 R20, R200.reuse, R188, R20 ;  /* 0x000000bcc814723c */ /* 0x044ff00000041814 */
[C---:B------:R-:W-:Y:S01]  /*9d00*/  HMMA.16816.F32.BF16 R24, R200.reuse, R190, R24 ;  /* 0x000000bec818723c */ /* 0x040fe20000041818 */
[----:B------:R-:W-:Y:S07]  /*9d10*/  LDSM.16.M88.4 R188, [R212+0x6800] ;  /* 0x00680000d4bc783b */ /* 0x000fee0000000200 */
[C---:B-1----:R-:W-:Y:S08]  /*9d20*/  HMMA.16816.F32.BF16 R28, R200.reuse, R172, R28 ;  /* 0x000000acc81c723c */ /* 0x042ff0000004181c */
[C---:B------:R-:W-:Y:S01]  /*9d30*/  HMMA.16816.F32.BF16 R32, R200.reuse, R174, R32 ;  /* 0x000000aec820723c */ /* 0x040fe20000041820 */
[----:B------:R-:W1:Y:S07]  /*9d40*/  LDSM.16.M88.4 R172, [R212+0x5800] ;  /* 0x00580000d4ac783b */ /* 0x000e6e0000000200 */
[C---:B------:R-:W-:Y:S08]  /*9d50*/  HMMA.16816.F32.BF16 R36, R200.reuse, R208, R36 ;  /* 0x000000d0c824723c */ /* 0x040ff00000041824 */
[C---:B------:R-:W-:Y:S01]  /*9d60*/  HMMA.16816.F32.BF16 R40, R200.reuse, R210, R40 ;  /* 0x000000d2c828723c */ /* 0x040fe20000041828 */
[----:B------:R-:W-:Y:S07]  /*9d70*/  LDSM.16.M88.4 R208, [R212+0x9000] ;  /* 0x00900000d4d0783b */ /* 0x000fee0000000200 */
[C---:B---3--:R-:W-:Y:S08]  /*9d80*/  HMMA.16816.F32.BF16 R44, R200.reuse, R176, R44 ;  /* 0x000000b0c82c723c */ /* 0x048ff0000004182c */
[C---:B------:R-:W-:Y:S01]  /*9d90*/  HMMA.16816.F32.BF16 R48, R200.reuse, R178, R48 ;  /* 0x000000b2c830723c */ /* 0x040fe20000041830 */
[----:B------:R-:W2:Y:S05]  /*9da0*/  LDSM.16.M88.4 R176, [R212+0x8000] ;  /* 0x00800000d4b0783b */ /* 0x000eaa0000000200 */
[----:B------:R-:W3:Y:S02]  /*9db0*/  LDSM.16.M88.4 R212, [R212+0x9800] ;  /* 0x00980000d4d4783b */ /* 0x000ee40000000200 */
[C---:B------:R-:W-:Y:S08]  /*9dc0*/  HMMA.16816.F32.BF16 R52, R200.reuse, R180, R52 ;  /* 0x000000b4c834723c */ /* 0x040ff00000041834 */
        /* <DEDUP_REMOVED lines=17> */
[C---:B--2---:R-:W-:Y:S08]  /*9ee0*/  HMMA.16816.F32.BF16 R100, R200.reuse, R176, R100 ;  /* 0x000000b0c864723c */ /* 0x044ff00000041864 */
[C---:B------:R-:W-:Y:S01]  /*9ef0*/  HMMA.16816.F32.BF16 R104, R200.reuse, R178, R104 ;  /* 0x000000b2c868723c */ /* 0x040fe20000041868 */
[----:B------:R-:W2:Y:S07]  /*9f00*/  LDSM.16.M88.4 R176, [R0+0x3800] ;  /* 0x0038000000b0783b */ /* 0x000eae0000000200 */
[C---:B------:R-:W-:Y:S08]  /*9f10*/  HMMA.16816.F32.BF16 R108, R200.reuse, R204, R108 ;  /* 0x000000ccc86c723c */ /* 0x040ff0000004186c */
[C---:B------:R-:W-:Y:S01]  /*9f20*/  HMMA.16816.F32.BF16 R112, R200.reuse, R206, R112 ;  /* 0x000000cec870723c */ /* 0x040fe20000041870 */
[----:B------:R-:W-:Y:S07]  /*9f30*/  LDSM.16.M88.4 R204, [R0+0x7000] ;  /* 0x0070000000cc783b */ /* 0x000fee0000000200 */
[C---:B------:R-:W-:Y:S08]  /*9f40*/  HMMA.16816.F32.BF16 R116, R200.reuse, R208, R116 ;  /* 0x000000d0c874723c */ /* 0x040ff00000041874 */
[C---:B------:R-:W-:Y:S01]  /*9f50*/  HMMA.16816.F32.BF16 R120, R200.reuse, R210, R120 ;  /* 0x000000d2c878723c */ /* 0x040fe20000041878 */
[----:B------:R-:W-:Y:S07]  /*9f60*/  LDSM.16.M88.4 R208, [R0+0x7800] ;  /* 0x0078000000d0783b */ /* 0x000fee0000000200 */
[C---:B---3--:R-:W-:Y:S08]  /*9f70*/  HMMA.16816.F32.BF16 R124, R200.reuse, R212, R124 ;  /* 0x000000d4c87c723c */ /* 0x048ff0000004187c */
[----:B------:R-:W-:Y:S01]  /*9f80*/  HMMA.16816.F32.BF16 R128, R200, R214, R128 ;  /* 0x000000d6c880723c */ /* 0x000fe20000041880 */
[----:B------:R-:W3:Y:S05]  /*9f90*/  LDSM.16.M88.4 R200, [R0+0x6000] ;  /* 0x0060000000c8783b */ /* 0x000eea0000000200 */
[----:B------:R-:W-:Y:S02]  /*9fa0*/  LDSM.16.M88.4 R212, [R0+0x8000] ;  /* 0x0080000000d4783b */ /* 0x000fe40000000200 */
        /* <DEDUP_REMOVED lines=8> */
[----:B------:R-:W4:Y:S01]  /*a030*/  LDSM.16.M88.4 R180, [R0+0x9800] ;  /* 0x0098000000b4783b */ /* 0x000f220000000200 */
[----:B------:R-:W-:Y:S04]  /*a040*/  DEPBAR.LE SB0, 0x0 ;  /* 0x000080000000791a */ /* 0x000fe80000000000 */
[----:B------:R-:W-:Y:S02]  /*a050*/  BAR.SYNC.DEFER_BLOCKING 0x0 ;  /* 0x0000000000007b1d */ /* 0x000fe40000010000 */
[C---:B--2---:R-:W-:Y:S08]  /*a060*/  HMMA.16816.F32.BF16 R28, R216.reuse, R176, R28 ;  /* 0x000000b0d81c723c */ /* 0x044ff0000004181c */
[C---:B------:R-:W-:Y:S08]  /*a070*/  HMMA.16816.F32.BF16 R32, R216.reuse, R178, R32 ;  /* 0x000000b2d820723c */ /* 0x040ff00000041820 */
        /* <DEDUP_REMOVED lines=8> */
[C---:B---3--:R-:W-:Y:S08]  /*a100*/  HMMA.16816.F32.BF16 R68, R216.reuse, R200, R68 ;  /* 0x000000c8d844723c */ /* 0x048ff00000041844 */
[C---:B------:R-:W-:Y:S08]  /*a110*/  HMMA.16816.F32.BF16 R72, R216.reuse, R202, R72 ;  /* 0x000000cad848723c */ /* 0x040ff00000041848 */
[C---:B-1----:R-:W-:Y:S08]  /*a120*/  HMMA.16816.F32.BF16 R76, R216.reuse, R172, R76 ;  /* 0x000000acd84c723c */ /* 0x042ff0000004184c */
        /* <DEDUP_REMOVED lines=11> */
[C---:B----4-:R-:W-:Y:S08]  /*a1e0*/  HMMA.16816.F32.BF16 R124, R216.reuse, R180, R124 ;  /* 0x000000b4d87c723c */ /* 0x050ff0000004187c */
[----:B------:R-:W-:Y:S01]  /*a1f0*/  HMMA.16816.F32.BF16 R128, R216, R182, R128 ;  /* 0x000000b6d880723c */ /* 0x000fe20000041880 */
[----:B------:R-:W-:Y:S08]  /*a200*/  @!UPT UIADD3 URZ, UPT, UPT, URZ, URZ, URZ ;  /* 0x000000fffffff290 */ /* 0x000ff0000fffe0ff */
[----:B------:R-:W-:Y:S11]  /*a210*/  @!P0 BRA `(.L_x_537) ;  /* 0x0000000800108947 */ /* 0x000ff60003800000 */
[----:B------:R-:W-:Y:S01]  /*a220*/  ISETP.NE.U32.AND P1, PT, R250, RZ, PT ;  /* 0x000000fffa00720c */ /* 0x000fe20003f25070 */
[----:B------:R-:W-:Y:S03]  /*a230*/  BSSY.RECONVERGENT B0, `(.L_x_538) ;  /* 0x000004d000007945 */ /* 0x000fe60003800200 */
[----:B------:R-:W-:Y:S11]  /*a240*/  ISETP.NE.AND.EX P1, PT, R251, RZ, PT, P1 ;  /* 0x000000fffb00720c */ /* 0x000ff60003f25310 */
[----:B------:R-:W-:Y:S02]  /*a250*/  @!UPT UIADD3 URZ, UPT, UPT, URZ, URZ, URZ ;  /* 0x000000fffffff290 */ /* 0x000fe4000fffe0ff */
[----:B------:R-:W2:Y:S01]  /*a260*/  @!P1 LD.E R2, desc[UR4][R168.64+0x38] ;  /* 0x00003804a8029980 */ /* 0x000ea2000c101900 */
[----:B------:R-:W-:Y:S05]  /*a270*/  @!P1 IMAD.MOV.U32 R0, RZ, RZ, RZ ;  /* 0x000000ffff009224 */ /* 0x000fea00078e00ff */
[----:B------:R-:W-:Y:S01]  /*a280*/  @!P1 IADD3 R0, P0, PT, RZ, -R0, RZ ;  /* 0x80000000ff009210 */ /* 0x000fe20007f1e0ff */
[----:B--2---:R-:W-:Y:S04]  /*a290*/  @!P1 IMAD.SHL.U32 R2, R2, 0x100, RZ ;  /* 0x0000010002029824 */ /* 0x004fe800078e00ff */
[----:B------:R-:W-:Y:S05]  /*a2a0*/  @!P1 IMAD.X R2, RZ, RZ, ~R2, P0 ;  /* 0x000000ffff029224 */ /* 0x000fea00000e0e02 */
[----:B------:R-:W-:Y:S04]  /*a2b0*/  @!P1 SHF.R.S64 R0, R0, 0x1f, R2 ;  /* 0x0000001f00009819 */ /* 0x000fe80000001002 */
[----:B------:R-:W-:Y:S01]  /*a2c0*/  @!P1 IADD3 R240, P0, PT, R0, R240, RZ ;  /* 0x000000f000f09210 */ /* 0x000fe20007f1e0ff */
[----:B------:R-:W-:Y:S03]  /*a2d0*/  IMAD.SHL.U32 R0, R248, 0x20, RZ ;  /* 0x00000020f8007824 */ /* 0x000fe600078e00ff */
[----:B------:R-:W-:Y:S01]  /*a2e0*/  @!P1 LEA.HI.X.SX32 R239, R2, R239, 0x1, P0 ;  /* 0x000000ef02ef9211 */ /* 0x000fe200000f0eff */
[----:B------:R-:W-:Y:S08]  /*a2f0*/  @!P1 BRA `(.L_x_539) ;  /* 0x0000000400009947 */ /* 0x000ff00003800000 */
[C---:B------:R-:W-:Y:S01]  /*a300*/  VIADD R176, R238.reuse, 0xfffffe00 ;  /* 0xfffffe00eeb07836 */ /* 0x040fe20000000000 */
[----:B------:R-:W2:Y:S01]  /*a310*/  LD.E R3, desc[UR4][R168.64+0x170] ;  /* 0x00017004a8037980 */ /* 0x000ea2000c101900 */
[----:B------:R-:W-:Y:S03]  /*a320*/  IADD3 R175, PT, PT, R238, -0x100, RZ ;  /* 0xffffff00eeaf7810 */ /* 0x000fe60007ffe0ff */
[----:B------:R-:W-:Y:S02]  /*a330*/  IABS R170, R176 ;  /* 0x000000b000aa7213 */ /* 0x000fe40000000000 */
[----:B------:R-:W-:Y:S02]  /*a340*/  IABS R150, R175 ;  /* 0x000000af00967213 */ /* 0x000fe40000000000 */
[-C--:B--2---:R-:W-:Y:S02]  /*a350*/  IABS R2, R3.reuse ;  /* 0x0000000300027213 */ /* 0x084fe40000000000 */
[-C--:B------:R-:W-:Y:S02]  /*a360*/  IABS R174, R3.reuse ;  /* 0x0000000300ae7213 */ /* 0x080fe40000000000 */
[----:B------:R-:W1:Y:S01]  /*a370*/  I2F.RP R172, R2 ;  /* 0x0000000200ac7306 */ /* 0x000e620000209400 */
[-C--:B------:R-:W-:Y:S02]  /*a380*/  LOP3.LUT R175, R175, R3.reuse, RZ, 0x3c, !PT ;  /* 0x00000003afaf7212 */ /* 0x080fe400078e3cff */
[----:B------:R-:W-:Y:S01]  /*a390*/  IMAD.MOV R174, RZ, RZ, -R174 ;  /* 0x000000ffffae7224 */ /* 0x000fe200078e0aae */
[----:B------:R-:W-:Y:S04]  /*a3a0*/  LOP3.LUT R176, R176, R3, RZ, 0x3c, !PT ;  /* 0x00000003b0b07212 */ /* 0x000fe800078e3cff */
[----:B------:R-:W-:Y:S02]  /*a3b0*/  ISETP.GE.AND P0, PT, R176, RZ, PT ;  /* 0x000000ffb000720c */ /* 0x000fe40003f06270 */
[----:B-1----:R-:W1:Y:S02]  /*a3c0*/  MUFU.RCP R172, R172 ;  /* 0x000000ac00ac7308 */ /* 0x002e640000001000 */
[----:B-1----:R-:W-:Y:S08]  /*a3d0*/  VIADD R172, R172, 0xffffffe ;  /* 0x0ffffffeacac7836 */ /* 0x002ff00000000000 */
[----:B------:R-:W1:Y:S02]  /*a3e0*/  F2I.FTZ.U32.TRUNC.NTZ R173, R172 ;  /* 0x000000ac00ad7305 */ /* 0x000e64000021f000 */
[--C-:B-1----:R-:W-:Y:S02]  /*a3f0*/  IMAD.MOV R149, RZ, RZ, -R173.reuse ;  /* 0x000000ffff957224 */ /* 0x102fe400078e0aad */
[----:B------:R-:W-:Y:S02]  /*a400*/  IMAD.MOV.U32 R172, RZ, RZ, RZ ;  /* 0x000000ffffac7224 */ /* 0x000fe400078e00ff */
[----:B------:R-:W-:Y:S04]  /*a410*/  IMAD R149, R149, R2, RZ ;  /* 0x0000000295957224 */ /* 0x000fe800078e02ff */
[----:B------:R-:W-:Y:S04]  /*a420*/  IMAD.HI.U32 R173, R173, R149, R172 ;  /* 0x00000095adad7227 */ /* 0x000fe800078e00ac */
[----:B------:R-:W-:Y:S02]  /*a430*/  IMAD.MOV.U32 R172, RZ, RZ, R150 ;  /* 0x000000ffffac7224 */ /* 0x000fe400078e0096 */
[C---:B------:R-:W-:Y:S04]  /*a440*/  IMAD.HI.U32 R149, R173.reuse, R170, RZ ;  /* 0x000000aaad957227 */ /* 0x040fe800078e00ff */
[----:B------:R-:W-:Y:S04]  /*a450*/  IMAD.HI.U32 R150, R173, R172, RZ ;  /* 0x000000acad967227 */ /* 0x000fe800078e00ff */
[-C--:B------:R-:W-:Y:S02]  /*a460*/  IMAD R172, R150, R174.reuse, R172 ;  /* 0x000000ae96ac7224 */ /* 0x080fe400078e02ac */
[C---:B------:R-:W-:Y:S03]  /*a470*/  IMAD R170, R149.reuse, R174, R170 ;  /* 0x000000ae95aa7224 */ /* 0x040fe600078e02aa */
[C---:B------:R-:W-:Y:S02]  /*a480*/  ISETP.GT.U32.AND P4, PT, R2.reuse, R172, PT ;  /* 0x000000ac0200720c */ /* 0x040fe40003f84070 */
[----:B------:R-:W-:Y:S11]  /*a490*/  ISETP.GT.U32.AND P3, PT, R2, R170, PT ;  /* 0x000000aa0200720c */ /* 0x000ff60003f64070 */
[----:B------:R-:W-:Y:S02]  /*a4a0*/  @!P4 IMAD.IADD R172, R172, 0x1, -R2 ;  /* 0x00000001acacc824 */ /* 0x000fe400078e0a02 */
[-C--:B------:R-:W-:Y:S01]  /*a4b0*/  @!P3 IADD3 R170, PT, PT, R170, -R2.reuse, RZ ;  /* 0x80000002aaaab210 */ /* 0x080fe20007ffe0ff */
[----:B------:R-:W-:Y:S01]  /*a4c0*/  @!P3 VIADD R149, R149, 0x1 ;  /* 0x000000019595b836 */ /* 0x000fe20000000000 */
[----:B------:R-:W-:Y:S01]  /*a4d0*/  ISETP.GE.AND P3, PT, R175, RZ, PT ;  /* 0x000000ffaf00720c */ /* 0x000fe20003f66270 */
[----:B------:R-:W-:Y:S01]  /*a4e0*/  @!P4 VIADD R150, R150, 0x1 ;  /* 0x000000019696c836 */ /* 0x000fe20000000000 */
[-C--:B------:R-:W-:Y:S02]  /*a4f0*/  ISETP.GE.U32.AND P6, PT, R172, R2.reuse, PT ;  /* 0x00000002ac00720c */ /* 0x080fe40003fc6070 */
[----:B------:R-:W-:Y:S01]  /*a500*/  ISETP.GE.U32.AND P5, PT, R170, R2, PT ;  /* 0x00000002aa00720c */ /* 0x000fe20003fa6070 */
[----:B------:R-:W2:Y:S01]  /*a510*/  LD.E.64 R172, desc[UR4][R168.64+0x38] ;  /* 0x00003804a8ac7980 */ /* 0x000ea2000c101b00 */
[----:B------:R-:W-:Y:S02]  /*a520*/  ISETP.NE.AND P4, PT, R3, RZ, PT ;  /* 0x000000ff0300720c */ /* 0x000fe40003f85270 */
[----:B------:R-:W-:Y:S07]  /*a530*/  LOP3.LUT R2, RZ, R3, RZ, 0x33, !PT ;  /* 0x00000003ff027212 */ /* 0x000fee00078e33ff */
[----:B------:R-:W-:Y:S02]  /*a540*/  @P6 VIADD R150, R150, 0x1 ;  /* 0x0000000196966836 */ /* 0x000fe40000000000 */
[----:B------:R-:W-:Y:S03]  /*a550*/  @P5 IADD3 R149, PT, PT, R149, 0x1, RZ ;  /* 0x0000000195955810 */ /* 0x000fe60007ffe0ff */
[----:B------:R-:W-:Y:S02]  /*a560*/  @!P3 IADD3 R150, PT, PT, -R150, RZ, RZ ;  /* 0x000000ff9696b210 */ /* 0x000fe40007ffe1ff */
[----:B------:R-:W-:Y:S02]  /*a570*/  @!P0 IMAD.MOV R149, RZ, RZ, -R149 ;  /* 0x000000ffff958224 */ /* 0x000fe400078e0a95 */
[C---:B------:R-:W-:Y:S03]  /*a580*/  SEL R150, R2.reuse, R150, !P4 ;  /* 0x0000009602967207 */ /* 0x040fe60006000000 */
[----:B------:R-:W-:Y:S02]  /*a590*/  SEL R149, R2, R149, !P4 ;  /* 0x0000009502957207 */ /* 0x000fe40006000000 */
[CC--:B------:R-:W-:Y:S02]  /*a5a0*/  LEA R174, P0, R150.reuse, R236.reuse, 0x2 ;  /* 0x000000ec96ae7211 */ /* 0x0c0fe400078010ff */
[C---:B------:R-:W-:Y:S02]  /*a5b0*/  LEA R176, P3, R149.reuse, R236, 0x2 ;  /* 0x000000ec95b07211 */ /* 0x040fe400078610ff */
[CC--:B------:R-:W-:Y:S02]  /*a5c0*/  LEA.HI.X.SX32 R175, R150.reuse, R237.reuse, 0x2, P0 ;  /* 0x000000ed96af7211 */ /* 0x0c0fe400000f16ff */
[----:B------:R-:W-:Y:S01]  /*a5d0*/  LEA.HI.X.SX32 R177, R149, R237, 0x2, P3 ;  /* 0x000000ed95b17211 */ /* 0x000fe200018f16ff */
[----:B------:R-:W-:Y:S02]  /*a5e0*/  IMAD.IADD R149, R150, 0x1, -R149 ;  /* 0x0000000196957824 */ /* 0x000fe400078e0a95 */
[----:B------:R-:W3:Y:S02]  /*a5f0*/  LD.E R170, desc[UR4][R174.64] ;  /* 0x00000004aeaa7980 */ /* 0x000ee4000c101900 */
[----:B------:R-:W-:Y:S02]  /*a600*/  IMAD R3, R3, R149, -0x100 ;  /* 0xffffff0003037424 */ /* 0x000fe400078e0295 */
[----:B------:R-:W3:Y:S03]  /*a610*/  LD.E R176, desc[UR4][R176.64] ;  /* 0x00000004b0b07980 */ /* 0x000ee6000c101900 */
[----:B------:R-:W-:Y:S01]  /*a620*/  SHF.R.S32.HI R150, RZ, 0x1f, R3 ;  /* 0x0000001fff967819 */ /* 0x000fe20000011403 */
        /* <DEDUP_REMOVED lines=13> */
.L_x_539:
[----:B------:R-:W-:Y:S05]  /*a700*/  BSYNC.RECONVERGENT B0 ;  /* 0x0000000000007941 */ /* 0x000fea0003800200 */
.L_x_538:
[----:B------:R-:W-:Y:S01]  /*a710*/  IADD3 R172, P0, PT, R0, R240, RZ ;  /* 0x000000f000ac7210 */ /* 0x000fe20007f1e0ff */
[----:B------:R-:W-:Y:S01]  /*a720*/  IMAD.MOV.U32 R174, RZ, RZ, R240 ;  /* 0x000000ffffae7224 */ /* 0x000fe200078e00f0 */
[----:B------:R-:W-:Y:S01]  /*a730*/  SHF.L.U64.HI R149, R248, 0x5, R249 ;  /* 0x00000005f8957819 */ /* 0x000fe200000102f9 */
[--C-:B------:R-:W-:Y:S01]  /*a740*/  IMAD.MOV.U32 R175, RZ, RZ, R239.reuse ;  /* 0x000000ffffaf7224 */ /* 0x100fe200078e00ef */
[-C--:B------:R-:W-:Y:S03]  /*a750*/  IADD3 R2, P3, PT, R172, R0.reuse, RZ ;  /* 0x00000000ac027210 */ /* 0x080fe60007f7e0ff */
[----:B------:R-:W-:Y:S01]  /*a760*/  IMAD.X R173, R149, 0x1, R239, P0 ;  /* 0x0000000195ad7824 */ /* 0x000fe200000e06ef */
[----:B------:R-:W-:Y:S01]  /*a770*/  @!PT LDS RZ, [RZ] ;  /* 0x00000000fffff984 */ /* 0x000fe20000000800 */
[----:B------:R-:W-:Y:S01]  /*a780*/  @!PT LDS RZ, [RZ] ;  /* 0x00000000fffff984 */ /* 0x000fe20000000800 */
[----:B------:R-:W-:Y:S01]  /*a790*/  @!PT LDS RZ, [RZ] ;  /* 0x00000000fffff984 */ /* 0x000fe20000000800 */
[----:B------:R1:W-:Y:S01]  /*a7a0*/  LDGSTS.E.BYPASS.LTC128B.128 [R233+0x2000], desc[UR4][R174.64] ;  /* 0x02000000aee97fae */ /* 0x0003e2000b981a04 */
[-C--:B------:R-:W-:Y:S02]  /*a7b0*/  IADD3 R176, P0, PT, R2, R0.reuse, RZ ;  /* 0x0000000002b07210 */ /* 0x080fe40007f1e0ff */
[--C-:B------:R-:W-:Y:S01]  /*a7c0*/  IMAD.X R3, R173, 0x1, R149.reuse, P3 ;  /* 0x00000001ad037824 */ /* 0x100fe200018e0695 */
[----:B------:R2:W-:Y:S01]  /*a7d0*/  LDGSTS.E.BYPASS.LTC128B.128 [R233+0x2800], desc[UR4][R172.64] ;  /* 0x02800000ace97fae */ /* 0x0005e2000b981a04 */
[-C--:B------:R-:W-:Y:S02]  /*a7e0*/  IADD3 R178, P3, PT, R176, R0.reuse, RZ ;  /* 0x00000000b0b27210 */ /* 0x080fe40007f7e0ff */
[--C-:B------:R-:W-:Y:S01]  /*a7f0*/  IMAD.X R177, R3, 0x1, R149.reuse, P0 ;  /* 0x0000000103b17824 */ /* 0x100fe200000e0695 */
[----:B------:R3:W-:Y:S01]  /*a800*/  LDGSTS.E.BYPASS.LTC128B.128 [R233+0x3000], desc[UR4][R2.64] ;  /* 0x0300000002e97fae */ /* 0x0007e2000b981a04 */
[-C--:B------:R-:W-:Y:S02]  /*a810*/  IADD3 R180, P0, PT, R178, R0.reuse, RZ ;  /* 0x00000000b2b47210 */ /* 0x080fe40007f1e0ff */
[--C-:B------:R-:W-:Y:S01]  /*a820*/  IMAD.X R179, R177, 0x1, R149.reuse, P3 ;  /* 0x00000001b1b37824 */ /* 0x100fe200018e0695 */
[----:B------:R-:W-:Y:S03]  /*a830*/  LDGSTS.E.BYPASS.LTC128B.128 [R233+0x3800], desc[UR4][R176.64] ;  /* 0x03800000b0e97fae */ /* 0x000fe6000b981a04 */
[--C-:B------:R-:W-:Y:S01]  /*a840*/  IMAD.X R181, R179, 0x1, R149.reuse, P0 ;  /* 0x00000001b3b57824 */ /* 0x100fe200000e0695 */
[----:B------:R4:W-:Y:S04]  /*a850*/  LDGSTS.E.BYPASS.LTC128B.128 [R233+0x4000], desc[UR4][R178.64] ;  /* 0x04000000b2e97fae */ /* 0x0009e8000b981a04 */
[----:B------:R5:W-:Y:S01]  /*a860*/  LDGSTS.E.BYPASS.LTC128B.128 [R233+0x4800], desc[UR4][R180.64] ;  /* 0x04800000b4e97fae */ /* 0x000be2000b981a04 */
[-C--:B-1----:R-:W-:Y:S04]  /*a870*/  IADD3 R174, P3, PT, R180, R0.reuse, RZ ;  /* 0x00000000b4ae7210 */ /* 0x082fe80007f7e0ff */
[-C--:B--2---:R-:W-:Y:S01]  /*a880*/  IADD3 R172, P0, PT, R174, R0.reuse, RZ ;  /* 0x00000000aeac7210 */ /* 0x084fe20007f1e0ff */
[--C-:B------:R-:W-:Y:S03]  /*a890*/  IMAD.X R175, R181, 0x1, R149.reuse, P3 ;  /* 0x00000001b5af7824 */ /* 0x100fe600018e0695 */
[-C--:B---3--:R-:W-:Y:S02]  /*a8a0*/  IADD3 R2, P3, PT, R172, R0.reuse, RZ ;  /* 0x00000000ac027210 */ /* 0x088fe40007f7e0ff */
[----:B------:R1:W-:Y:S01]  /*a8b0*/  LDGSTS.E.BYPASS.LTC128B.128 [R233+0x5000], desc[UR4][R174.64] ;  /* 0x05000000aee97fae */ /* 0x0003e2000b981a04 */
[-C--:B------:R-:W-:Y:S05]  /*a8c0*/  IADD3.X R173, PT, PT, R175, R149.reuse, RZ, P0, !PT ;  /* 0x00000095afad7210 */ /* 0x080fea00007fe4ff */
[----:B------:R2:W-:Y:S01]  /*a8d0*/  LDGSTS.E.BYPASS.LTC128B.128 [R233+0x5800], desc[UR4][R172.64] ;  /* 0x05800000ace97fae */ /* 0x0005e2000b981a04 */
[-C--:B----4-:R-:W-:Y:S01]  /*a8e0*/  IADD3 R178, P0, PT, R2, R0.reuse, RZ ;  /* 0x0000000002b27210 */ /* 0x090fe20007f1e0ff */
[--C-:B------:R-:W-:Y:S03]  /*a8f0*/  IMAD.X R3, R173, 0x1, R149.reuse, P3 ;  /* 0x00000001ad037824 */ /* 0x100fe600018e0695 */
[-C--:B-----5:R-:W-:Y:S01]  /*a900*/  IADD3 R180, P3, PT, R178, R0.reuse, RZ ;  /* 0x00000000b2b47210 */ /* 0x0a0fe20007f7e0ff */
[--C-:B------:R-:W-:Y:S01]  /*a910*/  IMAD.X R179, R3, 0x1, R149.reuse, P0 ;  /* 0x0000000103b37824 */ /* 0x100fe200000e0695 */
[----:B------:R3:W-:Y:S02]  /*a920*/  LDGSTS.E.BYPASS.LTC128B.128 [R233+0x6000], desc[UR4][R2.64] ;  /* 0x0600000002e97fae */ /* 0x0007e4000b981a04 */
[-C--:B------:R-:W-:Y:S01]  /*a930*/  IADD3 R176, P0, PT, R180, R0.reuse, RZ ;  /* 0x00000000b4b07210 */ /* 0x080fe20007f1e0ff */
[--C-:B------:R-:W-:Y:S01]  /*a940*/  IMAD.X R181, R179, 0x1, R149.reuse, P3 ;  /* 0x00000001b3b57824 */ /* 0x100fe200018e0695 */
[----:B------:R4:W-:Y:S03]  /*a950*/  LDGSTS.E.BYPASS.LTC128B.128 [R233+0x6800], desc[UR4][R178.64] ;  /* 0x06800000b2e97fae */ /* 0x0009e6000b981a04 */
[--C-:B------:R-:W-:Y:S01]  /*a960*/  IMAD.X R177, R181, 0x1, R149.reuse, P0 ;  /* 0x00000001b5b17824 */ /* 0x100fe200000e0695 */
[----:B------:R4:W-:Y:S04]  /*a970*/  LDGSTS.E.BYPASS.LTC128B.128 [R233+0x7000], desc[UR4][R180.64] ;  /* 0x07000000b4e97fae */ /* 0x0009e8000b981a04 */
[----:B------:R4:W-:Y:S01]  /*a980*/  LDGSTS.E.BYPASS.LTC128B.128 [R233+0x7800], desc[UR4][R176.64] ;  /* 0x07800000b0e97fae */ /* 0x0009e2000b981a04 */
[-C--:B-1----:R-:W-:Y:S04]  /*a990*/  IADD3 R174, P3, PT, R176, R0.reuse, RZ ;  /* 0x00000000b0ae7210 */ /* 0x082fe80007f7e0ff */
[----:B------:R-:W-:Y:S02]  /*a9a0*/  IADD3.X R175, PT, PT, R177, R149, RZ, P3, !PT ;  /* 0x00000095b1af7210 */ /* 0x000fe40001ffe4ff */
[-C--:B--2---:R-:W-:Y:S03]  /*a9b0*/  IADD3 R172, P0, PT, R174, R0.reuse, RZ ;  /* 0x00000000aeac7210 */ /* 0x084fe60007f1e0ff */
[----:B------:R1:W-:Y:S02]  /*a9c0*/  LDGSTS.E.BYPASS.LTC128B.128 [R233+0x8000], desc[UR4][R174.64] ;  /* 0x08000000aee97fae */ /* 0x0003e4000b981a04 */
[--C-:B------:R-:W-:Y:S01]  /*a9d0*/  IMAD.X R173, R175, 0x1, R149.reuse, P0 ;  /* 0x00000001afad7824 */ /* 0x100fe200000e0695 */
[-C--:B---3--:R-:W-:Y:S04]  /*a9e0*/  IADD3 R2, P3, PT, R172, R0.reuse, RZ ;  /* 0x00000000ac027210 */ /* 0x088fe80007f7e0ff */
[----:B------:R1:W-:Y:S01]  /*a9f0*/  LDGSTS.E.BYPASS.LTC128B.128 [R233+0x8800], desc[UR4][R172.64] ;  /* 0x08800000ace97fae */ /* 0x0003e2000b981a04 */
[----:B----4-:R-:W-:Y:S01]  /*aa00*/  IADD3 R178, P0, PT, R2, R0, RZ ;  /* 0x0000000002b27210 */ /* 0x010fe20007f1e0ff */
[--C-:B------:R-:W-:Y:S04]  /*aa10*/  IMAD.X R3, R173, 0x1, R149.reuse, P3 ;  /* 0x00000001ad037824 */ /* 0x100fe800018e0695 */
[----:B------:R-:W-:Y:S01]  /*aa20*/  IMAD.X R179, R3, 0x1, R149, P0 ;  /* 0x0000000103b37824 */ /* 0x000fe200000e0695 */
[----:B------:R1:W-:Y:S04]  /*aa30*/  LDGSTS.E.BYPASS.LTC128B.128 [R233+0x9000], desc[UR4][R2.64] ;  /* 0x0900000002e97fae */ /* 0x0003e8000b981a04 */
[----:B------:R1:W-:Y:S04]  /*aa40*/  LDGSTS.E.BYPASS.LTC128B.128 [R233+0x9800], desc[UR4][R178.64] ;  /* 0x09800000b2e97fae */ /* 0x0003e8000b981a04 */
[----:B------:R-:W0:Y:S02]  /*aa50*/  LDGDEPBAR ;  /* 0x00000000000079af */ /* 0x000e240000000000 */
.L_x_537:
[----:B------:R-:W-:Y:S05]  /*aa60*/  BSYNC.RECONVERGENT B1 ;  /* 0x0000000000017941 */ /* 0x000fea0003800200 */
.L_x_536:
[----:B-1----:R-:W2:Y:S01]  /*aa70*/  LD.E R3, desc[UR4][R168.64+0xdc] ;  /* 0x0000dc04a8037980 */ /* 0x002ea2000c101900 */
[----:B------:R-:W-:Y:S02]  /*aa80*/  FMNMX3.FTZ R150, R151, R4, R5, !PT ;  /* 0x0000000497967276 */ /* 0x000fe40007810005 */
        /* <DEDUP_REMOVED lines=63> */
[----:B------:R-:W-:Y:S01]  /*ae80*/  SHF.R.U32.HI R180, RZ, 0x1, R232 ;  /* 0x00000001ffb47819 */ /* 0x000fe200000116e8 */
[----:B------:R-:W1:Y:S01]  /*ae90*/  SHFL.BFLY PT, R149, R150, 0x2, 0x1f ;  /* 0x0c401f0096957f89 */ /* 0x000e6200000e0000 */
[----:B------:R-:W-:Y:S02]  /*aea0*/  IADD3 R244, PT, PT, R244, -0x1, RZ ;  /* 0xfffffffff4f47810 */ /* 0x000fe40007ffe0ff */
[----:B------:R-:W-:Y:S05]  /*aeb0*/  IADD3 R238, PT, PT, R238, -0x100, RZ ;  /* 0xffffff00eeee7810 */ /* 0x000fea0007ffe0ff */
[----:B------:R-:W3:Y:S01]  /*aec0*/  SHFL.BFLY PT, R2, R0, 0x2, 0x1f ;  /* 0x0c401f0000027f89 */ /* 0x000ee200000e0000 */
[----:B-1----:R-:W-:Y:S02]  /*aed0*/  FMNMX.FTZ R150, R150, R149, !PT ;  /* 0x0000009596967209 */ /* 0x002fe40007810000 */
[----:B---3--:R-:W-:Y:S05]  /*aee0*/  FMNMX.FTZ R0, R0, R2, !PT ;  /* 0x0000000200007209 */ /* 0x008fea0007810000 */
[----:B------:R-:W1:Y:S08]  /*aef0*/  SHFL.BFLY PT, R170, R150, 0x1, 0x1f ;  /* 0x0c201f0096aa7f89 */ /* 0x000e7000000e0000 */
[----:B------:R-:W3:Y:S01]  /*af00*/  SHFL.BFLY PT, R2, R0, 0x1, 0x1f ;  /* 0x0c201f0000027f89 */ /* 0x000ee200000e0000 */
[----:B-1----:R-:W-:Y:S02]  /*af10*/  FMNMX.FTZ R150, R150, R170, !PT ;  /* 0x000000aa96967209 */ /* 0x002fe40007810000 */
[----:B---3--:R-:W-:Y:S03]  /*af20*/  FMNMX.FTZ R149, R0, R2, !PT ;  /* 0x0000000200957209 */ /* 0x008fe60007810000 */
[C---:B------:R-:W-:Y:S01]  /*af30*/  FADD.FTZ R2, -R150.reuse, R151 ;  /* 0x0000009796027221 */ /* 0x040fe20000010100 */
[----:B------:R-:W-:Y:S01]  /*af40*/  FSETP.NEU.FTZ.AND P0, PT, R150, -INF , PT ;  /* 0xff8000009600780b */ /* 0x000fe20003f1d000 */
[----:B------:R-:W-:Y:S01]  /*af50*/  FADD.FTZ R0, -R149, R148 ;  /* 0x0000009495007221 */ /* 0x000fe20000010100 */
[C---:B--2---:R-:W-:Y:S03]  /*af60*/  FMUL.FTZ R182, R3.reuse, R150 ;  /* 0x0000009603b67220 */ /* 0x044fe60000410000 */
[C---:B------:R-:W-:Y:S01]  /*af70*/  FMUL.FTZ R0, R3.reuse, R0 ;  /* 0x0000000003007220 */ /* 0x040fe20000410000 */
[----:B------:R-:W-:Y:S03]  /*af80*/  FMUL.FTZ R184, R3, R149 ;  /* 0x0000009503b87220 */ /* 0x000fe60000410000 */
[----:B------:R1:W2:Y:S01]  /*af90*/  MUFU.EX2 R148, R0 ;  /* 0x0000000000947308 */ /* 0x0002a20000000800 */
[----:B------:R-:W-:Y:S02]  /*afa0*/  FSEL R182, R182, RZ, P0 ;  /* 0x000000ffb6b67208 */ /* 0x000fe40000000000 */
[----:B------:R-:W-:Y:S03]  /*afb0*/  FSETP.NEU.FTZ.AND P0, PT, R149, -INF , PT ;  /* 0xff8000009500780b */ /* 0x000fe60003f1d000 */
[-CC-:B------:R-:W-:Y:S01]  /*afc0*/  FFMA.FTZ R4, R4, R3.reuse, -R182.reuse ;  /* 0x0000000304047223 */ /* 0x180fe200000108b6 */
[-CC-:B------:R-:W-:Y:S01]  /*afd0*/  FFMA.FTZ R24, R24, R3.reuse, -R182.reuse ;  /* 0x0000000318187223 */ /* 0x180fe200000108b6 */
[-CC-:B------:R-:W-:Y:S01]  /*afe0*/  FFMA.FTZ R25, R25, R3.reuse, -R182.reuse ;  /* 0x0000000319197223 */ /* 0x180fe200000108b6 */
[-CC-:B------:R-:W-:Y:S01]  /*aff0*/  FFMA.FTZ R28, R28, R3.reuse, -R182.reuse ;  /* 0x000000031c1c7223 */ /* 0x180fe200000108b6 */
[----:B------:R3:W-:Y:S01]  /*b000*/  MUFU.EX2 R198, R4 ;  /* 0x0000000400c67308 */ /* 0x0007e20000000800 */
[-CC-:B------:R-:W-:Y:S01]  /*b010*/  FFMA.FTZ R8, R8, R3.reuse, -R182.reuse ;  /* 0x0000000308087223 */ /* 0x180fe200000108b6 */
[----:B------:R-:W-:Y:S01]  /*b020*/  FSEL R184, R184, RZ, P0 ;  /* 0x000000ffb8b87208 */ /* 0x000fe20000000000 */
[-CC-:B------:R-:W-:Y:S01]  /*b030*/  FFMA.FTZ R29, R29, R3.reuse, -R182.reuse ;  /* 0x000000031d1d7223 */ /* 0x180fe200000108b6 */
[-CC-:B------:R-:W-:Y:S01]  /*b040*/  FFMA.FTZ R32, R32, R3.reuse, -R182.reuse ;  /* 0x0000000320207223 */ /* 0x180fe200000108b6 */
[-CC-:B------:R-:W-:Y:S01]  /*b050*/  FFMA.FTZ R33, R33, R3.reuse, -R182.reuse ;  /* 0x0000000321217223 */ /* 0x180fe200000108b6 */
[-CC-:B------:R-:W-:Y:S01]  /*b060*/  FFMA.FTZ R36, R36, R3.reuse, -R182.reuse ;  /* 0x0000000324247223 */ /* 0x180fe200000108b6 */
[----:B-1----:R-:W-:Y:S03]  /*b070*/  FMUL.FTZ R0, R3, R2 ;  /* 0x0000000203007220 */ /* 0x002fe60000410000 */
[----:B------:R-:W-:Y:S01]  /*b080*/  MUFU.EX2 R200, R8 ;  /* 0x0000000800c87308 */ /* 0x000fe20000000800 */
[----:B------:R-:W-:Y:S01]  /*b090*/  LOP3.LUT R2, R180, 0x8, RZ, 0xc0, !PT ;  /* 0x00000008b4027812 */ /* 0x000fe200078ec0ff */
[-C--:B------:R-:W-:Y:S01]  /*b0a0*/  FFMA.FTZ R9, R9, R3.reuse, -R182 ;  /* 0x0000000309097223 */ /* 0x080fe200000108b6 */
[-CC-:B------:R-:W-:Y:S01]  /*b0b0*/  FFMA.FTZ R10, R10, R3.reuse, -R184.reuse ;  /* 0x000000030a0a7223 */ /* 0x180fe200000108b8 */
[-C--:B------:R-:W-:Y:S01]  /*b0c0*/  FFMA.FTZ R11, R11, R3.reuse, -R184 ;  /* 0x000000030b0b7223 */ /* 0x080fe200000108b8 */
[-C--:B------:R-:W-:Y:S01]  /*b0d0*/  FFMA.FTZ R5, R5, R3.reuse, -R182 ;  /* 0x0000000305057223 */ /* 0x080fe200000108b6 */
[-CC-:B------:R-:W-:Y:S01]  /*b0e0*/  FFMA.FTZ R6, R6, R3.reuse, -R184.reuse ;  /* 0x0000000306067223 */ /* 0x180fe200000108b8 */
[-C--:B------:R-:W-:Y:S03]  /*b0f0*/  FFMA.FTZ R7, R7, R3.reuse, -R184 ;  /* 0x0000000307077223 */ /* 0x080fe600000108b8 */
[----:B------:R-:W1:Y:S01]  /*b100*/  MUFU.EX2 R0, R0 ;  /* 0x0000000000007308 */ /* 0x000e620000000800 */
[----:B---3--:R-:W-:Y:S01]  /*b110*/  SHF.L.U32 R4, R232, 0x6, RZ ;  /* 0x00000006e8047819 */ /* 0x008fe200000006ff */
[-CC-:B------:R-:W-:Y:S01]  /*b120*/  FFMA.FTZ R12, R12, R3.reuse, -R182.reuse ;  /* 0x000000030c0c7223 */ /* 0x180fe200000108b6 */
[-C--:B------:R-:W-:Y:S01]  /*b130*/  FFMA.FTZ R13, R13, R3.reuse, -R182 ;  /* 0x000000030d0d7223 */ /* 0x080fe200000108b6 */
[-C--:B------:R-:W-:Y:S01]  /*b140*/  FFMA.FTZ R14, R14, R3.reuse, -R184 ;  /* 0x000000030e0e7223 */ /* 0x080fe200000108b8 */
[----:B------:R-:W-:Y:S01]  /*b150*/  LOP3.LUT R2, R2, 0x1c0, R4, 0xf8, !PT ;  /* 0x000001c002027812 */ /* 0x000fe200078ef804 */
[----:B------:R-:W-:Y:S01]  /*b160*/  FFMA.FTZ R15, R15, R3, -R184 ;  /* 0x000000030f0f7223 */ /* 0x000fe200000108b8 */
[----:B--2---:R-:W-:Y:S03]  /*b170*/  FMUL.FTZ R134, R148, R134 ;  /* 0x0000008694867220 */ /* 0x004fe60000410000 */
[----:B------:R2:W-:Y:S01]  /*b180*/  MUFU.EX2 R201, R9 ;  /* 0x0000000900c97308 */ /* 0x0005e20000000800 */
[----:B------:R-:W-:Y:S01]  /*b190*/  LOP3.LUT R2, R2, R229, RZ, 0x3c, !PT ;  /* 0x000000e502027212 */ /* 0x000fe200078e3cff */
[C---:B------:R-:W-:Y:S01]  /*b1a0*/  FMUL.FTZ R135, R148.reuse, R135 ;  /* 0x0000008794877220 */ /* 0x040fe20000410000 */
[C---:B------:R-:W-:Y:S01]  /*b1b0*/  FMUL.FTZ R138, R148.reuse, R138 ;  /* 0x0000008a948a7220 */ /* 0x040fe20000410000 */
[----:B------:R-:W-:Y:S01]  /*b1c0*/  FMUL.FTZ R139, R148, R139 ;  /* 0x0000008b948b7220 */ /* 0x000fe20000410000 */
[----:B------:R-:W-:Y:S01]  /*b1d0*/  LOP3.LUT R2, R2, 0x200, R4, 0xf8, !PT ;  /* 0x0000020002027812 */ /* 0x000fe200078ef804 */
[-CC-:B------:R-:W-:Y:S01]  /*b1e0*/  FFMA.FTZ R26, R26, R3.reuse, -R184.reuse ;  /* 0x000000031a1a7223 */ /* 0x180fe200000108b8 */
[--C-:B------:R-:W-:Y:S03]  /*b1f0*/  FFMA.FTZ R30, R30, R3, -R184.reuse ;  /* 0x000000031e1e7223 */ /* 0x100fe600000108b8 */
[----:B------:R3:W-:Y:S01]  /*b200*/  MUFU.EX2 R197, R10 ;  /* 0x0000000a00c57308 */ /* 0x0007e20000000800 */
[----:B------:R-:W-:Y:S01]  /*b210*/  LEA R2, R2, R230, 0x1 ;  /* 0x000000e602027211 */ /* 0x000fe200078e08ff */
[C---:B-1----:R-:W-:Y:S01]  /*b220*/  FMUL.FTZ R4, R0.reuse, R152 ;  /* 0x0000009800047220 */ /* 0x042fe20000410000 */
[C---:B------:R-:W-:Y:S01]  /*b230*/  FMUL.FTZ R132, R0.reuse, R132 ;  /* 0x0000008400847220 */ /* 0x040fe20000410000 */
[----:B------:R-:W-:Y:S01]  /*b240*/  FMUL.FTZ R133, R0, R133 ;  /* 0x0000008500857220 */ /* 0x000fe20000410000 */
[----:B------:R-:W-:Y:S01]  /*b250*/  IADD3 R170, PT, PT, R228, R2, RZ ;  /* 0x00000002e4aa7210 */ /* 0x000fe20007ffe0ff */
[----:B------:R-:W1:Y:S01]  /*b260*/  LDSM.16.MT88.4 R172, [R2+0xa000] ;  /* 0x00a0000002ac783b */ /* 0x000e620000004200 */
[C---:B------:R-:W-:Y:S03]  /*b270*/  IADD3 R8, PT, PT, R2.reuse, 0xa000, RZ ;  /* 0x0000a00002087810 */ /* 0x040fe60007ffe0ff */
[----:B------:R4:W-:Y:S01]  /*b280*/  MUFU.EX2 R199, R11 ;  /* 0x0000000b00c77308 */ /* 0x0009e20000000800 */
[----:B------:R-:W-:Y:S01]  /*b290*/  IADD3 R151, PT, PT, R2, 0xa040, RZ ;  /* 0x0000a04002977810 */ /* 0x000fe20007ffe0ff */
[----:B--2---:R-:W-:Y:S01]  /*b2a0*/  FMUL.FTZ R9, R0, R157 ;  /* 0x0000009d00097220 */ /* 0x004fe20000410000 */
[----:B------:R-:W-:Y:S01]  /*b2b0*/  @P2 IADD3 R151, PT, PT, R8, -0x40, RZ ;  /* 0xffffffc008972810 */ /* 0x000fe20007ffe0ff */
[C---:B------:R-:W-:Y:S01]  /*b2c0*/  FMUL.FTZ R8, R0.reuse, R156 ;  /* 0x0000009c00087220 */ /* 0x040fe20000410000 */
[----:B------:R-:W-:Y:S01]  /*b2d0*/  FMUL.FTZ R136, R0, R136 ;  /* 0x0000008800887220 */ /* 0x000fe20000410000 */
[----:B------:R-:W2:Y:S01]  /*b2e0*/  LDSM.16.MT88.4 R176, [R170+0xa000] ;  /* 0x00a00000aab0783b */ /* 0x000ea20000004200 */
[----:B------:R-:W-:Y:S03]  /*b2f0*/  IADD3 R228, PT, PT, R228, R151, RZ ;  /* 0x00000097e4e47210 */ /* 0x000fe60007ffe0ff */
[----:B------:R5:W5:Y:S01]  /*b300*/  MUFU.EX2 R202, R5 ;  /* 0x0000000500ca7308 */ /* 0x000b620000000800 */
[----:B---3--:R-:W-:Y:S01]  /*b310*/  FMUL.FTZ R10, R148, R158 ;  /* 0x0000009e940a7220 */ /* 0x008fe20000410000 */
[----:B------:R-:W-:Y:S01]  /*b320*/  FMUL.FTZ R137, R0, R137 ;  /* 0x0000008900897220 */ /* 0x000fe20000410000 */
[-CC-:B------:R-:W-:Y:S01]  /*b330*/  FFMA.FTZ R31, R31, R3.reuse, -R184.reuse ;  /* 0x000000031f1f7223 */ /* 0x180fe200000108b8 */
[-CC-:B------:R-:W-:Y:S01]  /*b340*/  FFMA.FTZ R34, R34, R3.reuse, -R184.reuse ;  /* 0x0000000322227223 */ /* 0x180fe200000108b8 */
[-C--:B------:R-:W-:Y:S01]  /*b350*/  FFMA.FTZ R35, R35, R3.reuse, -R184 ;  /* 0x0000000323237223 */ /* 0x080fe200000108b8 */
[-C--:B------:R-:W-:Y:S01]  /*b360*/  FFMA.FTZ R37, R37, R3.reuse, -R182 ;  /* 0x0000000325257223 */ /* 0x080fe200000108b6 */
[--C-:B------:R-:W-:Y:S03]  /*b370*/  FFMA.FTZ R38, R38, R3, -R184.reuse ;  /* 0x0000000326267223 */ /* 0x100fe600000108b8 */
[----:B------:R3:W-:Y:S01]  /*b380*/  MUFU.EX2 R196, R6 ;  /* 0x0000000600c47308 */ /* 0x0007e20000000800 */
[C---:B----4-:R-:W-:Y:S01]  /*b390*/  FMUL.FTZ R11, R148.reuse, R159 ;  /* 0x0000009f940b7220 */ /* 0x050fe20000410000 */
[----:B------:R-:W-:Y:S01]  /*b3a0*/  FFMA.FTZ R39, R39, R3, -R184 ;  /* 0x0000000327277223 */ /* 0x000fe200000108b8 */
[----:B------:R-:W4:Y:S01]  /*b3b0*/  LDSM.16.MT88.4 R156, [R151] ;  /* 0x00000000979c783b */ /* 0x000f220000004200 */
[C---:B------:R-:W-:Y:S01]  /*b3c0*/  FMUL.FTZ R142, R148.reuse, R142 ;  /* 0x0000008e948e7220 */ /* 0x040fe20000410000 */
[----:B------:R-:W-:Y:S01]  /*b3d0*/  FMUL.FTZ R143, R148, R143 ;  /* 0x0000008f948f7220 */ /* 0x000fe20000410000 */
[C---:B------:R-:W-:Y:S01]  /*b3e0*/  FMUL.FTZ R140, R0.reuse, R140 ;  /* 0x0000008c008c7220 */ /* 0x040fe20000410000 */
[C---:B------:R-:W-:Y:S03]  /*b3f0*/  FMUL.FTZ R141, R0.reuse, R141 ;  /* 0x0000008d008d7220 */ /* 0x040fe60000410000 */
[----:B------:R1:W2:Y:S01]  /*b400*/  MUFU.EX2 R195, R7 ;  /* 0x0000000700c37308 */ /* 0x0002a20000000800 */
[----:B-----5:R-:W-:Y:S01]  /*b410*/  FMUL.FTZ R5, R0, R153 ;  /* 0x0000009900057220 */ /* 0x020fe20000410000 */
[----:B------:R-:W-:Y:S01]  /*b420*/  F2FP.BF16.F32.PACK_AB R152, R202, R198 ;  /* 0x000000c6ca98723e */ /* 0x000fe200000010ff */
[-CC-:B------:R-:W-:Y:S01]  /*b430*/  FFMA.FTZ R16, R16, R3.reuse, -R182.reuse ;  /* 0x0000000310107223 */ /* 0x180fe200000108b6 */
[-C--:B------:R-:W-:Y:S01]  /*b440*/  FFMA.FTZ R17, R17, R3.reuse, -R182 ;  /* 0x0000000311117223 */ /* 0x080fe200000108b6 */
[-CC-:B------:R-:W-:Y:S01]  /*b450*/  FFMA.FTZ R18, R18, R3.reuse, -R184.reuse ;  /* 0x0000000312127223 */ /* 0x180fe200000108b8 */
[----:B------:R-:W-:Y:S01]  /*b460*/  FFMA.FTZ R19, R19, R3, -R184 ;  /* 0x0000000313137223 */ /* 0x000fe200000108b8 */
[C---:B------:R-:W-:Y:S03]  /*b470*/  FMUL.FTZ R146, R148.reuse, R146 ;  /* 0x0000009294927220 */ /* 0x040fe60000410000 */
[----:B------:R5:W-:Y:S01]  /*b480*/  MUFU.EX2 R194, R12 ;  /* 0x0000000c00c27308 */ /* 0x000be20000000800 */
[C---:B---3--:R-:W-:Y:S01]  /*b490*/  FMUL.FTZ R6, R148.reuse, R154 ;  /* 0x0000009a94067220 */ /* 0x048fe20000410000 */
[----:B------:R-:W-:Y:S01]  /*b4a0*/  F2FP.BF16.F32.PACK_AB R154, R201, R200 ;  /* 0x000000c8c99a723e */ /* 0x000fe200000010ff */
[----:B------:R-:W-:Y:S01]  /*b4b0*/  FMUL.FTZ R147, R148, R147 ;  /* 0x0000009394937220 */ /* 0x000fe20000410000 */
[C---:B------:R-:W-:Y:S01]  /*b4c0*/  FMUL.FTZ R144, R0.reuse, R144 ;  /* 0x0000009000907220 */ /* 0x040fe20000410000 */
[----:B------:R-:W-:Y:S01]  /*b4d0*/  FMUL.FTZ R145, R0, R145 ;  /* 0x0000009100917220 */ /* 0x000fe20000410000 */
[-CC-:B------:R-:W-:Y:S01]  /*b4e0*/  FFMA.FTZ R20, R20, R3.reuse, -R182.reuse ;  /* 0x0000000314147223 */ /* 0x180fe200000108b6 */
[----:B------:R-:W-:Y:S03]  /*b4f0*/  FFMA.FTZ R21, R21, R3, -R182 ;  /* 0x0000000315157223 */ /* 0x000fe600000108b6 */
[----:B------:R3:W4:Y:S01]  /*b500*/  MUFU.EX2 R193, R13 ;  /* 0x0000000d00c17308 */ /* 0x0007220000000800 */
[----:B-1----:R-:W-:Y:S01]  /*b510*/  FMUL.FTZ R7, R148, R155 ;  /* 0x0000009b94077220 */ /* 0x002fe20000410000 */
[----:B--2---:R-:W-:Y:S01]  /*b520*/  F2FP.BF16.F32.PACK_AB R153, R195, R196 ;  /* 0x000000c4c399723e */ /* 0x004fe200000010ff */
[--C-:B------:R-:W-:Y:S01]  /*b530*/  FFMA.FTZ R22, R22, R3, -R184.reuse ;  /* 0x0000000316167223 */ /* 0x100fe200000108b8 */
[----:B------:R-:W-:Y:S01]  /*b540*/  F2FP.BF16.F32.PACK_AB R155, R199, R197 ;  /* 0x000000c5c79b723e */ /* 0x000fe200000010ff */
[-C--:B------:R-:W-:Y:S01]  /*b550*/  FFMA.FTZ R23, R23, R3.reuse, -R184 ;  /* 0x0000000317177223 */ /* 0x080fe200000108b8 */
[-CC-:B------:R-:W-:Y:S01]  /*b560*/  FFMA.FTZ R40, R40, R3.reuse, -R182.reuse ;  /* 0x0000000328287223 */ /* 0x180fe200000108b6 */
[-CC-:B------:R-:W-:Y:S03]  /*b570*/  FFMA.FTZ R48, R48, R3.reuse, -R182.reuse ;  /* 0x0000000330307223 */ /* 0x180fe600000108b6 */
[----:B------:R-:W-:Y:S01]  /*b580*/  MUFU.EX2 R181, R24 ;  /* 0x0000001800b57308 */ /* 0x000fe20000000800 */
[C---:B-----5:R-:W-:Y:S01]  /*b590*/  FMUL.FTZ R12, R0.reuse, R160 ;  /* 0x000000a0000c7220 */ /* 0x060fe20000410000 */
[--C-:B------:R-:W-:Y:S01]  /*b5a0*/  FFMA.FTZ R49, R49, R3, -R182.reuse ;  /* 0x0000000331317223 */ /* 0x100fe200000108b6 */
[C---:B------:R-:W-:Y:S07]  /*b5b0*/  HMMA.16816.F32.BF16 R4, R152.reuse, R172, R4 ;  /* 0x000000ac9804723c */ /* 0x040fee0000041804 */
[----:B------:R1:W-:Y:S01]  /*b5c0*/  MUFU.EX2 R189, R14 ;  /* 0x0000000e00bd7308 */ /* 0x0003e20000000800 */
[----:B---3--:R-:W-:Y:S01]  /*b5d0*/  FMUL.FTZ R13, R0, R161 ;  /* 0x000000a1000d7220 */ /* 0x008fe20000410000 */
[-CC-:B------:R-:W-:Y:S01]  /*b5e0*/  FFMA.FTZ R56, R56, R3.reuse, -R182.reuse ;  /* 0x0000000338387223 */ /* 0x180fe200000108b6 */
[C---:B------:R-:W-:Y:S01]  /*b5f0*/  HMMA.16816.F32.BF16 R8, R152.reuse, R174, R8 ;  /* 0x000000ae9808723c */ /* 0x040fe20000041808 */
[----:B------:R-:W2:Y:S02]  /*b600*/  LDSM.16.MT88.4 R172, [R228] ;  /* 0x00000000e4ac783b */ /* 0x000ea40000004200 */
[-CC-:B------:R-:W-:Y:S01]  /*b610*/  FFMA.FTZ R57, R57, R3.reuse, -R182.reuse ;  /* 0x0000000339397223 */ /* 0x180fe200000108b6 */
[-CC-:B------:R-:W-:Y:S03]  /*b620*/  FFMA.FTZ R60, R60, R3.reuse, -R182.reuse ;  /* 0x000000033c3c7223 */ /* 0x180fe600000108b6 */
[----:B------:R3:W5:Y:S01]  /*b630*/  MUFU.EX2 R192, R15 ;  /* 0x0000000f00c07308 */ /* 0x0007620000000800 */
[-CC-:B------:R-:W-:Y:S01]  /*b640*/  FFMA.FTZ R61, R61, R3.reuse, -R182.reuse ;  /* 0x000000033d3d7223 */ /* 0x180fe200000108b6 */
[-CC-:B------:R-:W-:Y:S01]  /*b650*/  FFMA.FTZ R68, R68, R3.reuse, -R182.reuse ;  /* 0x0000000344447223 */ /* 0x180fe200000108b6 */
[C---:B------:R-:W-:Y:S03]  /*b660*/  HMMA.16816.F32.BF16 R132, R152.reuse, R176, R132 ;  /* 0x000000b09884723c */ /* 0x040fe60000041884 */
[-CC-:B------:R-:W-:Y:S01]  /*b670*/  FFMA.FTZ R69, R69, R3.reuse, -R182.reuse ;  /* 0x0000000345457223 */ /* 0x180fe200000108b6 */
[-CC-:B------:R-:W-:Y:S03]  /*b680*/  FFMA.FTZ R80, R80, R3.reuse, -R182.reuse ;  /* 0x0000000350507223 */ /* 0x180fe600000108b6 */
[----:B------:R-:W-:Y:S01]  /*b690*/  MUFU.EX2 R177, R26 ;  /* 0x0000001a00b17308 */ /* 0x000fe20000000800 */
[----:B-1----:R-:W-:Y:S01]  /*b6a0*/  FMUL.FTZ R14, R148, R162 ;  /* 0x000000a2940e7220 */ /* 0x002fe20000410000 */
[-CC-:B------:R-:W-:Y:S01]  /*b6b0*/  FFMA.FTZ R81, R81, R3.reuse, -R182.reuse ;  /* 0x0000000351517223 */ /* 0x180fe200000108b6 */
[C---:B------:R-:W-:Y:S03]  /*b6c0*/  HMMA.16816.F32.BF16 R136, R152.reuse, R178, R136 ;  /* 0x000000b29888723c */ /* 0x040fe60000041888 */
[-C--:B------:R-:W-:Y:S01]  /*b6d0*/  FFMA.FTZ R41, R41, R3.reuse, -R182 ;  /* 0x0000000329297223 */ /* 0x080fe200000108b6 */
[--C-:B------:R-:W-:Y:S03]  /*b6e0*/  FFMA.FTZ R42, R42, R3, -R184.reuse ;  /* 0x000000032a2a7223 */ /* 0x100fe600000108b8 */
[----:B------:R-:W-:Y:S01]  /*b6f0*/  MUFU.EX2 R178, R25 ;  /* 0x0000001900b27308 */ /* 0x000fe20000000800 */
[----:B---3--:R-:W-:Y:S01]  /*b700*/  FMUL.FTZ R15, R148, R163 ;  /* 0x000000a3940f7220 */ /* 0x008fe20000410000 */
[-C--:B------:R-:W-:Y:S01]  /*b710*/  FFMA.FTZ R43, R43, R3.reuse, -R184 ;  /* 0x000000032b2b7223 */ /* 0x080fe200000108b8 */
[C---:B----4-:R-:W-:Y:S01]  /*b720*/  HMMA.16816.F32.BF16 R140, R152.reuse, R156, R140 ;  /* 0x0000009c988c723c */ /* 0x050fe2000004188c */
[----:B------:R-:W1:Y:S02]  /*b730*/  LDSM.16.MT88.4 R160, [R2+0xa800] ;  /* 0x00a8000002a0783b */ /* 0x000e640000004200 */
[-CC-:B------:R-:W-:Y:S01]  /*b740*/  FFMA.FTZ R44, R44, R3.reuse, -R182.reuse ;  /* 0x000000032c2c7223 */ /* 0x180fe200000108b6 */
[-C--:B------:R-:W-:Y:S03]  /*b750*/  FFMA.FTZ R45, R45, R3.reuse, -R182 ;  /* 0x000000032d2d7223 */ /* 0x080fe600000108b6 */
[----:B------:R3:W-:Y:S01]  /*b760*/  MUFU.EX2 R190, R16 ;  /* 0x0000001000be7308 */ /* 0x0007e20000000800 */
[-CC-:B------:R-:W-:Y:S01]  /*b770*/  FFMA.FTZ R46, R46, R3.reuse, -R184.reuse ;  /* 0x000000032e2e7223 */ /* 0x180fe200000108b8 */
[-CC-:B------:R-:W-:Y:S01]  /*b780*/  FFMA.FTZ R47, R47, R3.reuse, -R184.reuse ;  /* 0x000000032f2f7223 */ /* 0x180fe200000108b8 */
[C---:B------:R-:W-:Y:S01]  /*b790*/  HMMA.16816.F32.BF16 R12, R152.reuse, R158, R12 ;  /* 0x0000009e980c723c */ /* 0x040fe2000004180c */
[----:B------:R-:W4:Y:S02]  /*b7a0*/  LDSM.16.MT88.4 R156, [R170+0xa800] ;  /* 0x00a80000aa9c783b */ /* 0x000f240000004200 */
[-CC-:B------:R-:W-:Y:S01]  /*b7b0*/  FFMA.FTZ R50, R50, R3.reuse, -R184.reuse ;  /* 0x0000000332327223 */ /* 0x180fe200000108b8 */
[-C--:B------:R-:W-:Y:S03]  /*b7c0*/  FFMA.FTZ R51, R51, R3.reuse, -R184 ;  /* 0x0000000333337223 */ /* 0x080fe600000108b8 */
[----:B------:R5:W1:Y:S01]  /*b7d0*/  MUFU.EX2 R191, R17 ;  /* 0x0000001100bf7308 */ /* 0x000a620000000800 */
[-CC-:B------:R-:W-:Y:S01]  /*b7e0*/  FFMA.FTZ R52, R52, R3.reuse, -R182.reuse ;  /* 0x0000000334347223 */ /* 0x180fe200000108b6 */
[-C--:B------:R-:W-:Y:S01]  /*b7f0*/  FFMA.FTZ R53, R53, R3.reuse, -R182 ;  /* 0x0000000335357223 */ /* 0x080fe200000108b6 */
[-CC-:B------:R-:W-:Y:S01]  /*b800*/  FFMA.FTZ R54, R54, R3.reuse, -R184.reuse ;  /* 0x0000000336367223 */ /* 0x180fe200000108b8 */
[C---:B--2---:R-:W-:Y:S03]  /*b810*/  HMMA.16816.F32.BF16 R144, R152.reuse, R172, R144 ;  /* 0x000000ac9890723c */ /* 0x044fe60000041890 */
[-CC-:B------:R-:W-:Y:S03]  /*b820*/  FFMA.FTZ R55, R55, R3.reuse, -R184.reuse ;  /* 0x0000000337377223 */ /* 0x180fe600000108b8 */
[----:B------:R2:W-:Y:S01]  /*b830*/  MUFU.EX2 R188, R18 ;  /* 0x0000001200bc7308 */ /* 0x0005e20000000800 */
[----:B---3--:R-:W-:Y:S01]  /*b840*/  FMUL.FTZ R16, R0, R164 ;  /* 0x000000a400107220 */ /* 0x008fe20000410000 */
[-CC-:B------:R-:W-:Y:S01]  /*b850*/  FFMA.FTZ R58, R58, R3.reuse, -R184.reuse ;  /* 0x000000033a3a7223 */ /* 0x180fe200000108b8 */
[-CC-:B------:R-:W-:Y:S01]  /*b860*/  FFMA.FTZ R59, R59, R3.reuse, -R184.reuse ;  /* 0x000000033b3b7223 */ /* 0x180fe200000108b8 */
[-CC-:B------:R-:W-:Y:S01]  /*b870*/  FFMA.FTZ R62, R62, R3.reuse, -R184.reuse ;  /* 0x000000033e3e7223 */ /* 0x180fe200000108b8 */
[-C--:B------:R-:W-:Y:S01]  /*b880*/  FFMA.FTZ R63, R63, R3.reuse, -R184 ;  /* 0x000000033f3f7223 */ /* 0x080fe200000108b8 */
[-CC-:B------:R-:W-:Y:S01]  /*b890*/  FFMA.FTZ R64, R64, R3.reuse, -R182.reuse ;  /* 0x0000000340407223 */ /* 0x180fe200000108b6 */
[----:B------:R-:W-:Y:S03]  /*b8a0*/  FFMA.FTZ R65, R65, R3, -R182 ;  /* 0x0000000341417223 */ /* 0x000fe600000108b6 */
[----:B------:R3:W4:Y:S01]  /*b8b0*/  MUFU.EX2 R187, R19 ;  /* 0x0000001300bb7308 */ /* 0x0007220000000800 */
[----:B-----5:R-:W-:Y:S01]  /*b8c0*/  FMUL.FTZ R17, R0, R165 ;  /* 0x000000a500117220 */ /* 0x020fe20000410000 */
[-CC-:B------:R-:W-:Y:S01]  /*b8d0*/  FFMA.FTZ R66, R66, R3.reuse, -R184.reuse ;  /* 0x0000000342427223 */ /* 0x180fe200000108b8 */
[-CC-:B------:R-:W-:Y:S01]  /*b8e0*/  FFMA.FTZ R67, R67, R3.reuse, -R184.reuse ;  /* 0x0000000343437223 */ /* 0x180fe200000108b8 */
[-CC-:B------:R-:W-:Y:S01]  /*b8f0*/  FFMA.FTZ R70, R70, R3.reuse, -R184.reuse ;  /* 0x0000000346467223 */ /* 0x180fe200000108b8 */
[-C--:B------:R-:W-:Y:S01]  /*b900*/  FFMA.FTZ R71, R71, R3.reuse, -R184 ;  /* 0x0000000347477223 */ /* 0x080fe200000108b8 */
[-CC-:B------:R-:W-:Y:S01]  /*b910*/  FFMA.FTZ R72, R72, R3.reuse, -R182.reuse ;  /* 0x0000000348487223 */ /* 0x180fe200000108b6 */
[-C--:B------:R-:W-:Y:S03]  /*b920*/  FFMA.FTZ R73, R73, R3.reuse, -R182 ;  /* 0x0000000349497223 */ /* 0x080fe600000108b6 */
[----:B------:R5:W-:Y:S01]  /*b930*/  MUFU.EX2 R185, R20 ;  /* 0x0000001400b97308 */ /* 0x000be20000000800 */
[----:B--2---:R-:W-:Y:S01]  /*b940*/  FMUL.FTZ R18, R148, R166 ;  /* 0x000000a694127220 */ /* 0x004fe20000410000 */
[-CC-:B------:R-:W-:Y:S01]  /*b950*/  FFMA.FTZ R74, R74, R3.reuse, -R184.reuse ;  /* 0x000000034a4a7223 */ /* 0x180fe200000108b8 */
[-C--:B------:R-:W-:Y:S01]  /*b960*/  FFMA.FTZ R75, R75, R3.reuse, -R184 ;  /* 0x000000034b4b7223 */ /* 0x080fe200000108b8 */
[-CC-:B------:R-:W-:Y:S01]  /*b970*/  FFMA.FTZ R76, R76, R3.reuse, -R182.reuse ;  /* 0x000000034c4c7223 */ /* 0x180fe200000108b6 */
[-C--:B------:R-:W-:Y:S01]  /*b980*/  FFMA.FTZ R77, R77, R3.reuse, -R182 ;  /* 0x000000034d4d7223 */ /* 0x080fe200000108b6 */
[-CC-:B------:R-:W-:Y:S01]  /*b990*/  FFMA.FTZ R78, R78, R3.reuse, -R184.reuse ;  /* 0x000000034e4e7223 */ /* 0x180fe200000108b8 */
[--C-:B------:R-:W-:Y:S03]  /*b9a0*/  FFMA.FTZ R79, R79, R3, -R184.reuse ;  /* 0x000000034f4f7223 */ /* 0x100fe600000108b8 */
[----:B------:R-:W-:Y:S01]  /*b9b0*/  MUFU.EX2 R186, R21 ;  /* 0x0000001500ba7308 */ /* 0x000fe20000000800 */
[----:B---3--:R-:W-:Y:S01]  /*b9c0*/  FMUL.FTZ R19, R148, R167 ;  /* 0x000000a794137220 */ /* 0x008fe20000410000 */
[-CC-:B------:R-:W-:Y:S01]  /*b9d0*/  FFMA.FTZ R82, R82, R3.reuse, -R184.reuse ;  /* 0x0000000352527223 */ /* 0x180fe200000108b8 */
[----:B------:R-:W2:Y:S01]  /*b9e0*/  LDSM.16.MT88.4 R164, [R151+0x800] ;  /* 0x0008000097a4783b */ /* 0x000ea20000004200 */
[-C--:B------:R-:W-:Y:S01]  /*b9f0*/  FFMA.FTZ R83, R83, R3.reuse, -R184 ;  /* 0x0000000353537223 */ /* 0x080fe200000108b8 */
[-CC-:B------:R-:W-:Y:S01]  /*ba00*/  FFMA.FTZ R84, R84, R3.reuse, -R182.reuse ;  /* 0x0000000354547223 */ /* 0x180fe200000108b6 */
[-C--:B------:R-:W-:Y:S01]  /*ba10*/  FFMA.FTZ R85, R85, R3.reuse, -R182 ;  /* 0x0000000355557223 */ /* 0x080fe200000108b6 */
[--C-:B------:R-:W-:Y:S01]  /*ba20*/  FFMA.FTZ R86, R86, R3, -R184.reuse ;  /* 0x0000000356567223 */ /* 0x100fe200000108b8 */
[----:B------:R-:W-:Y:S02]  /*ba30*/  HMMA.16816.F32.BF16 R16, R152, R174, R16 ;  /* 0x000000ae9810723c */ /* 0x000fe40000041810 */
[----:B------:R-:W-:Y:S01]  /*ba40*/  MUFU.EX2 R40, R40 ;  /* 0x0000002800287308 */ /* 0x000fe20000000800 */
[----:B------:R-:W-:Y:S01]  /*ba50*/  F2FP.BF16.F32.PACK_AB R152, R193, R194 ;  /* 0x000000c2c198723e */ /* 0x000fe200000010ff */
[----:B------:R-:W3:Y:S01]  /*ba60*/  LDSM.16.MT88.4 R172, [R228+0x800] ;  /* 0x00080000e4ac783b */ /* 0x000ee20000004200 */
[----:B------:R-:W-:Y:S01]  /*ba70*/  F2FP.BF16.F32.PACK_AB R153, R192, R189 ;  /* 0x000000bdc099723e */ /* 0x000fe200000010ff */
[-CC-:B-----5:R-:W-:Y:S01]  /*ba80*/  FFMA.FTZ R20, R27, R3.reuse, -R184.reuse ;  /* 0x000000031b147223 */ /* 0x1a0fe200000108b8 */
[----:B-1----:R-:W-:Y:S01]  /*ba90*/  F2FP.BF16.F32.PACK_AB R154, R191, R190 ;  /* 0x000000bebf9a723e */ /* 0x002fe200000010ff */
[-C--:B------:R-:W-:Y:S01]  /*baa0*/  FFMA.FTZ R87, R87, R3.reuse, -R184 ;  /* 0x0000000357577223 */ /* 0x080fe200000108b8 */
[----:B----4-:R-:W-:Y:S03]  /*bab0*/  F2FP.BF16.F32.PACK_AB R155, R187, R188 ;  /* 0x000000bcbb9b723e */ /* 0x010fe600000010ff */
[----:B------:R-:W-:Y:S01]  /*bac0*/  MUFU.EX2 R48, R48 ;  /* 0x0000003000307308 */ /* 0x000fe20000000800 */
[-CC-:B------:R-:W-:Y:S01]  /*bad0*/  FFMA.FTZ R88, R88, R3.reuse, -R182.reuse ;  /* 0x0000000358587223 */ /* 0x180fe200000108b6 */
[----:B------:R-:W-:Y:S01]  /*bae0*/  LDSM.16.MT88.4 R24, [R170+0xb000] ;  /* 0x00b00000aa18783b */ /* 0x000fe20000004200 */
[-C--:B------:R-:W-:Y:S01]  /*baf0*/  FFMA.FTZ R89, R89, R3.reuse, -R182 ;  /* 0x0000000359597223 */ /* 0x080fe200000108b6 */
[-CC-:B------:R-:W-:Y:S01]  /*bb00*/  FFMA.FTZ R90, R90, R3.reuse, -R184.reuse ;  /* 0x000000035a5a7223 */ /* 0x180fe200000108b8 */
[-C--:B------:R-:W-:Y:S01]  /*bb10*/  FFMA.FTZ R91, R91, R3.reuse, -R184 ;  /* 0x000000035b5b7223 */ /* 0x080fe200000108b8 */
[C---:B------:R-:W-:Y:S04]  /*bb20*/  HMMA.16816.F32.BF16 R4, R152.reuse, R160, R4 ;  /* 0x000000a09804723c */ /* 0x040fe80000041804 */
[----:B------:R-:W-:Y:S01]  /*bb30*/  MUFU.EX2 R49, R49 ;  /* 0x0000003100317308 */ /* 0x000fe20000000800 */
[-CC-:B------:R-:W-:Y:S01]  /*bb40*/  FFMA.FTZ R92, R92, R3.reuse, -R182.reuse ;  /* 0x000000035c5c7223 */ /* 0x180fe200000108b6 */
[-C--:B------:R-:W-:Y:S01]  /*bb50*/  FFMA.FTZ R93, R93, R3.reuse, -R182 ;  /* 0x000000035d5d7223 */ /* 0x080fe200000108b6 */
[-CC-:B------:R-:W-:Y:S01]  /*bb60*/  FFMA.FTZ R94, R94, R3.reuse, -R184.reuse ;  /* 0x000000035e5e7223 */ /* 0x180fe200000108b8 */
[-C--:B------:R-:W-:Y:S01]  /*bb70*/  FFMA.FTZ R95, R95, R3.reuse, -R184 ;  /* 0x000000035f5f7223 */ /* 0x080fe200000108b8 */
[-CC-:B------:R-:W-:Y:S01]  /*bb80*/  FFMA.FTZ R96, R96, R3.reuse, -R182.reuse ;  /* 0x0000000360607223 */ /* 0x180fe200000108b6 */
[C---:B------:R-:W-:Y:S01]  /*bb90*/  HMMA.16816.F32.BF16 R8, R152.reuse, R162, R8 ;  /* 0x000000a29808723c */ /* 0x040fe20000041808 */
[----:B------:R-:W-:Y:S03]  /*bba0*/  LDSM.16.MT88.4 R160, [R228+0x1000] ;  /* 0x00100000e4a0783b */ /* 0x000fe60000004200 */
[----:B------:R-:W-:Y:S01]  /*bbb0*/  MUFU.EX2 R56, R56 ;  /* 0x0000003800387308 */ /* 0x000fe20000000800 */
[-C--:B------:R-:W-:Y:S01]  /*bbc0*/  FFMA.FTZ R97, R97, R3.reuse, -R182 ;  /* 0x0000000361617223 */ /* 0x080fe200000108b6 */
[-CC-:B------:R-:W-:Y:S01]  /*bbd0*/  FFMA.FTZ R98, R98, R3.reuse, -R184.reuse ;  /* 0x0000000362627223 */ /* 0x180fe200000108b8 */
        /* <DEDUP_REMOVED lines=11> */
[----:B------:R-:W1:Y:S03]  /*bc90*/  LDSM.16.MT88.4 R156, [R2+0xb000] ;  /* 0x00b00000029c783b */ /* 0x000e660000004200 */
[----:B------:R-:W-:Y:S01]  /*bca0*/  MUFU.EX2 R60, R60 ;  /* 0x0000003c003c7308 */ /* 0x000fe20000000800 */
[-C--:B------:R-:W-:Y:S01]  /*bcb0*/  FFMA.FTZ R107, R107, R3.reuse, -R184 ;  /* 0x000000036b6b7223 */ /* 0x080fe200000108b8 */
[----:B------:R-:W-:Y:S01]  /*bcc0*/  FFMA.FTZ R148, R148, R246, R196 ;  /* 0x000000f694947223 */ /* 0x000fe200000100c4 */
[-CC-:B------:R-:W-:Y:S01]  /*bcd0*/  FFMA.FTZ R108, R108, R3.reuse, -R182.reuse ;  /* 0x000000036c6c7223 */ /* 0x180fe200000108b6 */
[-C--:B------:R-:W-:Y:S01]  /*bce0*/  FFMA.FTZ R109, R109, R3.reuse, -R182 ;  /* 0x000000036d6d7223 */ /* 0x080fe200000108b6 */
[-CC-:B------:R-:W-:Y:S01]  /*bcf0*/  FFMA.FTZ R110, R110, R3.reuse, -R184.reuse ;  /* 0x000000036e6e7223 */ /* 0x180fe200000108b8 */
[C---:B--2---:R-:W-:Y:S04]  /*bd00*/  HMMA.16816.F32.BF16 R140, R152.reuse, R164, R140 ;  /* 0x000000a4988c723c */ /* 0x044fe8000004188c */
[----:B------:R-:W-:Y:S01]  /*bd10*/  MUFU.EX2 R165, R33 ;  /* 0x0000002100a57308 */ /* 0x000fe20000000800 */
[-C--:B------:R-:W-:Y:S01]  /*bd20*/  FFMA.FTZ R111, R111, R3.reuse, -R184 ;  /* 0x000000036f6f7223 */ /* 0x080fe200000108b8 */
[-CC-:B------:R-:W-:Y:S01]  /*bd30*/  FFMA.FTZ R112, R112, R3.reuse, -R182.reuse ;  /* 0x0000000370707223 */ /* 0x180fe200000108b6 */
[-C--:B------:R-:W-:Y:S01]  /*bd40*/  FFMA.FTZ R113, R113, R3.reuse, -R182 ;  /* 0x0000000371717223 */ /* 0x080fe200000108b6 */
[-CC-:B------:R-:W-:Y:S01]  /*bd50*/  FFMA.FTZ R114, R114, R3.reuse, -R184.reuse ;  /* 0x0000000372727223 */ /* 0x180fe200000108b8 */
[-C--:B------:R-:W-:Y:S01]  /*bd60*/  FFMA.FTZ R115, R115, R3.reuse, -R184 ;  /* 0x0000000373737223 */ /* 0x080fe200000108b8 */
[C---:B------:R-:W-:Y:S04]  /*bd70*/  HMMA.16816.F32.BF16 R12, R152.reuse, R166, R12 ;  /* 0x000000a6980c723c */ /* 0x040fe8000004180c */
[----:B------:R2:W-:Y:S01]  /*bd80*/  MUFU.EX2 R183, R22 ;  /* 0x0000001600b77308 */ /* 0x0005e20000000800 */
[-CC-:B------:R-:W-:Y:S01]  /*bd90*/  FFMA.FTZ R116, R116, R3.reuse, -R182.reuse ;  /* 0x0000000374747223 */ /* 0x180fe200000108b6 */
[-C--:B------:R-:W-:Y:S01]  /*bda0*/  FFMA.FTZ R117, R117, R3.reuse, -R182 ;  /* 0x0000000375757223 */ /* 0x080fe200000108b6 */
[-CC-:B------:R-:W-:Y:S01]  /*bdb0*/  FFMA.FTZ R118, R118, R3.reuse, -R184.reuse ;  /* 0x0000000376767223 */ /* 0x180fe200000108b8 */
[-C--:B------:R-:W-:Y:S01]  /*bdc0*/  FFMA.FTZ R119, R119, R3.reuse, -R184 ;  /* 0x0000000377777223 */ /* 0x080fe200000108b8 */
[-CC-:B------:R-:W-:Y:S01]  /*bdd0*/  FFMA.FTZ R120, R120, R3.reuse, -R182.reuse ;  /* 0x0000000378787223 */ /* 0x180fe200000108b6 */
[C---:B---3--:R-:W-:Y:S04]  /*bde0*/  HMMA.16816.F32.BF16 R144, R152.reuse, R172, R144 ;  /* 0x000000ac9890723c */ /* 0x048fe80000041890 */
[----:B------:R-:W3:Y:S01]  /*bdf0*/  MUFU.EX2 R179, R23 ;  /* 0x0000001700b37308 */ /* 0x000ee20000000800 */
[-C--:B------:R-:W-:Y:S01]  /*be00*/  FFMA.FTZ R121, R121, R3.reuse, -R182 ;  /* 0x0000000379797223 */ /* 0x080fe200000108b6 */
[-CC-:B------:R-:W-:Y:S01]  /*be10*/  FFMA.FTZ R122, R122, R3.reuse, -R184.reuse ;  /* 0x000000037a7a7223 */ /* 0x180fe200000108b8 */
[-C--:B------:R-:W-:Y:S01]  /*be20*/  FFMA.FTZ R123, R123, R3.reuse, -R184 ;  /* 0x000000037b7b7223 */ /* 0x080fe200000108b8 */
[-CC-:B------:R-:W-:Y:S01]  /*be30*/  FFMA.FTZ R124, R124, R3.reuse, -R182.reuse ;  /* 0x000000037c7c7223 */ /* 0x180fe200000108b6 */
[----:B------:R-:W-:Y:S01]  /*be40*/  FFMA.FTZ R125, R125, R3, -R182 ;  /* 0x000000037d7d7223 */ /* 0x000fe200000108b6 */
[----:B------:R-:W-:Y:S01]  /*be50*/  HMMA.16816.F32.BF16 R16, R152, R174, R16 ;  /* 0x000000ae9810723c */ /* 0x000fe20000041810 */
[----:B------:R-:W4:Y:S03]  /*be60*/  LDSM.16.MT88.4 R152, [R151+0x1000] ;  /* 0x001000009798783b */ /* 0x000f260000004200 */
[----:B------:R5:W1:Y:S01]  /*be70*/  MUFU.EX2 R176, R20 ;  /* 0x0000001400b07308 */ /* 0x000a620000000800 */
[----:B--2---:R-:W-:Y:S01]  /*be80*/  F2FP.BF16.F32.PACK_AB R22, R178, R181 ;  /* 0x000000b5b216723e */ /* 0x004fe200000010ff */
[-CC-:B------:R-:W-:Y:S01]  /*be90*/  FFMA.FTZ R126, R126, R3.reuse, -R184.reuse ;  /* 0x000000037e7e7223 */ /* 0x180fe200000108b8 */
[-C--:B------:R-:W-:Y:S01]  /*bea0*/  FFMA.FTZ R127, R127, R3.reuse, -R184 ;  /* 0x000000037f7f7223 */ /* 0x080fe200000108b8 */
[-C--:B------:R-:W-:Y:S01]  /*beb0*/  FFMA.FTZ R128, R128, R3.reuse, -R182 ;  /* 0x0000000380807223 */ /* 0x080fe200000108b6 */
[-C--:B------:R-:W-:Y:S01]  /*bec0*/  FFMA.FTZ R130, R130, R3.reuse, -R184 ;  /* 0x0000000382827223 */ /* 0x080fe200000108b8 */
[-C--:B------:R-:W-:Y:S01]  /*bed0*/  FFMA.FTZ R182, R129, R3.reuse, -R182 ;  /* 0x0000000381b67223 */ /* 0x080fe200000108b6 */
[----:B------:R-:W-:Y:S03]  /*bee0*/  FFMA.FTZ R184, R131, R3, -R184 ;  /* 0x0000000383b87223 */ /* 0x000fe600000108b8 */
[----:B------:R-:W-:Y:S01]  /*bef0*/  MUFU.EX2 R173, R28 ;  /* 0x0000001c00ad7308 */ /* 0x000fe20000000800 */
[----:B---3--:R-:W-:Y:S02]  /*bf00*/  F2FP.BF16.F32.PACK_AB R21, R179, R183 ;  /* 0x000000b7b315723e */ /* 0x008fe400000010ff */
[----:B------:R-:W-:Y:S07]  /*bf10*/  ISETP.NE.AND P0, PT, R244, -0x1, PT ;  /* 0xfffffffff400780c */ /* 0x000fee0003f05270 */
[----:B------:R-:W-:Y:S01]  /*bf20*/  MUFU.EX2 R174, R29 ;  /* 0x0000001d00ae7308 */ /* 0x000fe20000000800 */
[----:B-----5:R-:W-:Y:S02]  /*bf30*/  F2FP.BF16.F32.PACK_AB R20, R186, R185 ;  /* 0x000000b9ba14723e */ /* 0x020fe400000010ff */
[----:B-1----:R-:W-:Y:S07]  /*bf40*/  F2FP.BF16.F32.PACK_AB R23, R176, R177 ;  /* 0x000000b1b017723e */ /* 0x002fee00000010ff */
[----:B------:R-:W-:Y:S01]  /*bf50*/  MUFU.EX2 R167, R30 ;  /* 0x0000001e00a77308 */ /* 0x000fe20000000800 */
[C---:B------:R-:W-:Y:S09]  /*bf60*/  HMMA.16816.F32.BF16 R4, R20.reuse, R156, R4 ;  /* 0x0000009c1404723c */ /* 0x040ff20000041804 */
[----:B------:R1:W-:Y:S01]  /*bf70*/  MUFU.EX2 R166, R31 ;  /* 0x0000001f00a67308 */ /* 0x0003e20000000800 */
[C---:B------:R-:W-:Y:S09]  /*bf80*/  HMMA.16816.F32.BF16 R8, R20.reuse, R158, R8 ;  /* 0x0000009e1408723c */ /* 0x040ff20000041808 */
[----:B------:R-:W-:Y:S01]  /*bf90*/  MUFU.EX2 R172, R32 ;  /* 0x0000002000ac7308 */ /* 0x000fe20000000800 */
[C---:B------:R-:W-:Y:S09]  /*bfa0*/  HMMA.16816.F32.BF16 R132, R20.reuse, R24, R132 ;  /* 0x000000181484723c */ /* 0x040ff20000041884 */
[----:B------:R-:W-:Y:S01]  /*bfb0*/  MUFU.EX2 R164, R34 ;  /* 0x0000002200a47308 */ /* 0x000fe20000000800 */
[----:B-1----:R-:W-:Y:S01]  /*bfc0*/  LDSM.16.MT88.4 R28, [R170+0xb800] ;  /* 0x00b80000aa1c783b */ /* 0x002fe20000004200 */
[C---:B------:R-:W-:Y:S08]  /*bfd0*/  HMMA.16816.F32.BF16 R136, R20.reuse, R26, R136 ;  /* 0x0000001a1488723c */ /* 0x040ff00000041888 */
[----:B------:R1:W2:Y:S01]  /*bfe0*/  MUFU.EX2 R158, R35 ;  /* 0x00000023009e7308 */ /* 0x0002a20000000800 */
[----:B------:R-:W3:Y:S01]  /*bff0*/  LDSM.16.MT88.4 R24, [R2+0xb800] ;  /* 0x00b800000218783b */ /* 0x000ee20000004200 */
[C---:B----4-:R-:W-:Y:S08]  /*c000*/  HMMA.16816.F32.BF16 R140, R20.reuse, R152, R140 ;  /* 0x00000098148c723c */ /* 0x050ff0000004188c */
[----:B------:R-:W-:Y:S01]  /*c010*/  MUFU.EX2 R159, R36 ;  /* 0x00000024009f7308 */ /* 0x000fe20000000800 */
[C---:B------:R-:W-:Y:S01]  /*c020*/  HMMA.16816.F32.BF16 R12, R20.reuse, R154, R12 ;  /* 0x0000009a140c723c */ /* 0x040fe2000004180c */
[----:B------:R-:W-:Y:S08]  /*c030*/  LDSM.16.MT88.4 R152, [R228+0x1800] ;  /* 0x00180000e498783b */ /* 0x000ff00000004200 */
[----:B------:R-:W-:Y:S01]  /*c040*/  MUFU.EX2 R157, R38 ;  /* 0x00000026009d7308 */ /* 0x000fe20000000800 */
[C---:B------:R-:W-:Y:S01]  /*c050*/  HMMA.16816.F32.BF16 R144, R20.reuse, R160, R144 ;  /* 0x000000a01490723c */ /* 0x040fe20000041890 */
[----:B-1----:R-:W1:Y:S08]  /*c060*/  LDSM.16.MT88.4 R32, [R151+0x1800] ;  /* 0x001800009720783b */ /* 0x002e700000004200 */
[----:B------:R-:W4:Y:S01]  /*c070*/  MUFU.EX2 R160, R37 ;  /* 0x0000002500a07308 */ /* 0x000f220000000800 */
[----:B------:R-:W-:Y:S03]  /*c080*/  HMMA.16816.F32.BF16 R16, R20, R162, R16 ;  /* 0x000000a21410723c */ /* 0x000fe60000041810 */
[----:B--2---:R-:W-:Y:S02]  /*c090*/  F2FP.BF16.F32.PACK_AB R23, R158, R164 ;  /* 0x000000a49e17723e */ /* 0x004fe400000010ff */
[----:B------:R-:W-:Y:S04]  /*c0a0*/  F2FP.BF16.F32.PACK_AB R20, R174, R173 ;  /* 0x000000adae14723e */ /* 0x000fe800000010ff */
[----:B------:R2:W5:Y:S01]  /*c0b0*/  MUFU.EX2 R156, R39 ;  /* 0x00000027009c7308 */ /* 0x0005620000000800 */
[----:B------:R-:W-:Y:S02]  /*c0c0*/  F2FP.BF16.F32.PACK_AB R21, R166, R167 ;  /* 0x000000a7a615723e */ /* 0x000fe400000010ff */
[----:B------:R-:W-:Y:S07]  /*c0d0*/  F2FP.BF16.F32.PACK_AB R22, R165, R172 ;  /* 0x000000aca516723e */ /* 0x000fee00000010ff */
[----:B------:R-:W-:Y:S01]  /*c0e0*/  MUFU.EX2 R61, R61 ;  /* 0x0000003d003d7308 */ /* 0x000fe20000000800 */
[C---:B---3--:R-:W-:Y:S09]  /*c0f0*/  HMMA.16816.F32.BF16 R4, R20.reuse, R24, R4 ;  /* 0x000000181404723c */ /* 0x048ff20000041804 */
[----:B------:R-:W-:Y:S01]  /*c100*/  MUFU.EX2 R68, R68 ;  /* 0x0000004400447308 */ /* 0x000fe20000000800 */
[----:B--2---:R-:W-:Y:S01]  /*c110*/  LDSM.16.MT88.4 R36, [R228+0x2000] ;  /* 0x00200000e424783b */ /* 0x004fe20000004200 */
[C---:B------:R-:W-:Y:S08]  /*c120*/  HMMA.16816.F32.BF16 R8, R20.reuse, R26, R8 ;  /* 0x0000001a1408723c */ /* 0x040ff00000041808 */
[----:B------:R-:W-:Y:S01]  /*c130*/  MUFU.EX2 R69, R69 ;  /* 0x0000004500457308 */ /* 0x000fe20000000800 */
[----:B------:R-:W2:Y:S01]  /*c140*/  LDSM.16.MT88.4 R24, [R2+0xc000] ;  /* 0x00c000000218783b */ /* 0x000ea20000004200 */
[C---:B------:R-:W-:Y:S08]  /*c150*/  HMMA.16816.F32.BF16 R132, R20.reuse, R28, R132 ;  /* 0x0000001c1484723c */ /* 0x040ff00000041884 */
[----:B------:R-:W-:Y:S01]  /*c160*/  MUFU.EX2 R80, R80 ;  /* 0x0000005000507308 */ /* 0x000fe20000000800 */
[C---:B------:R-:W-:Y:S01]  /*c170*/  HMMA.16816.F32.BF16 R136, R20.reuse, R30, R136 ;  /* 0x0000001e1488723c */ /* 0x040fe20000041888 */
[----:B------:R-:W3:Y:S08]  /*c180*/  LDSM.16.MT88.4 R28, [R170+0xc000] ;  /* 0x00c00000aa1c783b */ /* 0x000ef00000004200 */
[----:B------:R-:W-:Y:S01]  /*c190*/  MUFU.EX2 R81, R81 ;  /* 0x0000005100517308 */ /* 0x000fe20000000800 */
[C---:B-1----:R-:W-:Y:S09]  /*c1a0*/  HMMA.16816.F32.BF16 R140, R20.reuse, R32, R140 ;  /* 0x00000020148c723c */ /* 0x042ff2000004188c */
[----:B------:R-:W1:Y:S01]  /*c1b0*/  MUFU.EX2 R41, R41 ;  /* 0x0000002900297308 */ /* 0x000e620000000800 */
[C---:B------:R-:W-:Y:S01]  /*c1c0*/  HMMA.16816.F32.BF16 R12, R20.reuse, R34, R12 ;  /* 0x00000022140c723c */ /* 0x040fe2000004180c */
[----:B------:R-:W3:Y:S08]  /*c1d0*/  LDSM.16.MT88.4 R32, [R151+0x2000] ;  /* 0x002000009720783b */ /* 0x000ef00000004200 */
[----:B------:R-:W-:Y:S01]  /*c1e0*/  MUFU.EX2 R42, R42 ;  /* 0x0000002a002a7308 */ /* 0x000fe20000000800 */
[C---:B------:R-:W-:Y:S09]  /*c1f0*/  HMMA.16816.F32.BF16 R144, R20.reuse, R152, R144 ;  /* 0x000000981490723c */ /* 0x040ff20000041890 */
[----:B------:R-:W2:Y:S01]  /*c200*/  MUFU.EX2 R43, R43 ;  /* 0x0000002b002b7308 */ /* 0x000ea20000000800 */
[----:B------:R-:W-:Y:S03]  /*c210*/  HMMA.16816.F32.BF16 R16, R20, R154, R16 ;  /* 0x0000009a1410723c */ /* 0x000fe60000041810 */
[----:B----4-:R-:W-:Y:S02]  /*c220*/  F2FP.BF16.F32.PACK_AB R20, R160, R159 ;  /* 0x0000009fa014723e */ /* 0x010fe400000010ff */
[----:B-----5:R-:W-:Y:S04]  /*c230*/  F2FP.BF16.F32.PACK_AB R21, R156, R157 ;  /* 0x0000009d9c15723e */ /* 0x020fe800000010ff */
[----:B------:R-:W-:Y:S01]  /*c240*/  MUFU.EX2 R44, R44 ;  /* 0x0000002c002c7308 */ /* 0x000fe20000000800 */
[----:B-1----:R-:W-:Y:S09]  /*c250*/  F2FP.BF16.F32.PACK_AB R22, R41, R40 ;  /* 0x000000282916723e */ /* 0x002ff200000010ff */
[----:B------:R-:W1:Y:S01]  /*c260*/  MUFU.EX2 R45, R45 ;  /* 0x0000002d002d7308 */ /* 0x000e620000000800 */
[----:B--2---:R-:W-:Y:S07]  /*c270*/  F2FP.BF16.F32.PACK_AB R23, R43, R42 ;  /* 0x0000002a2b17723e */ /* 0x004fee00000010ff */
[C---:B------:R-:W-:Y:S02]  /*c280*/  HMMA.16816.F32.BF16 R4, R20.reuse, R24, R4 ;  /* 0x000000181404723c */ /* 0x040fe40000041804 */
[----:B------:R-:W-:Y:S06]  /*c290*/  MUFU.EX2 R46, R46 ;  /* 0x0000002e002e7308 */ /* 0x000fec0000000800 */
[C---:B------:R-:W-:Y:S01]  /*c2a0*/  HMMA.16816.F32.BF16 R8, R20.reuse, R26, R8 ;  /* 0x0000001a1408723c */ /* 0x040fe20000041808 */
[----:B------:R-:W2:Y:S03]  /*c2b0*/  LDSM.16.MT88.4 R24, [R2+0xc800] ;  /* 0x00c800000218783b */ /* 0x000ea60000004200 */
[----:B------:R-:W4:Y:S04]  /*c2c0*/  MUFU.EX2 R47, R47 ;  /* 0x0000002f002f7308 */ /* 0x000f280000000800 */
[C---:B---3--:R-:W-:Y:S06]  /*c2d0*/  HMMA.16816.F32.BF16 R132, R20.reuse, R28, R132 ;  /* 0x0000001c1484723c */ /* 0x048fec0000041884 */
[----:B------:R-:W-:Y:S02]  /*c2e0*/  MUFU.EX2 R50, R50 ;  /* 0x0000003200327308 */ /* 0x000fe40000000800 */
[C---:B------:R-:W-:Y:S01]  /*c2f0*/  HMMA.16816.F32.BF16 R136, R20.reuse, R30, R136 ;  /* 0x0000001e1488723c */ /* 0x040fe20000041888 */
[----:B------:R-:W3:Y:S07]  /*c300*/  LDSM.16.MT88.4 R28, [R170+0xc800] ;  /* 0x00c80000aa1c783b */ /* 0x000eee0000004200 */
[----:B------:R-:W5:Y:S01]  /*c310*/  MUFU.EX2 R51, R51 ;  /* 0x0000003300337308 */ /* 0x000f620000000800 */
[C---:B------:R-:W-:Y:S09]  /*c320*/  HMMA.16816.F32.BF16 R140, R20.reuse, R32, R140 ;  /* 0x00000020148c723c */ /* 0x040ff2000004188c */
[----:B------:R-:W-:Y:S01]  /*c330*/  MUFU.EX2 R52, R52 ;  /* 0x0000003400347308 */ /* 0x000fe20000000800 */
[C---:B------:R-:W-:Y:S01]  /*c340*/  HMMA.16816.F32.BF16 R12, R20.reuse, R34, R12 ;  /* 0x00000022140c723c */ /* 0x040fe2000004180c */
[----:B------:R-:W3:Y:S08]  /*c350*/  LDSM.16.MT88.4 R32, [R151+0x2800] ;  /* 0x002800009720783b */ /* 0x000ef00000004200 */
[----:B------:R-:W3:Y:S01]  /*c360*/  MUFU.EX2 R53, R53 ;  /* 0x0000003500357308 */ /* 0x000ee20000000800 */
[C---:B------:R-:W-:Y:S09]  /*c370*/  HMMA.16816.F32.BF16 R144, R20.reuse, R36, R144 ;  /* 0x000000241490723c */ /* 0x040ff20000041890 */
[----:B------:R-:W-:Y:S01]  /*c380*/  MUFU.EX2 R54, R54 ;  /* 0x0000003600367308 */ /* 0x000fe20000000800 */
[----:B------:R-:W-:Y:S01]  /*c390*/  HMMA.16816.F32.BF16 R16, R20, R38, R16 ;  /* 0x000000261410723c */ /* 0x000fe20000041810 */
[----:B------:R-:W3:Y:S08]  /*c3a0*/  LDSM.16.MT88.4 R36, [R228+0x2800] ;  /* 0x00280000e424783b */ /* 0x000ef00000004200 */
[----:B------:R-:W3:Y:S01]  /*c3b0*/  MUFU.EX2 R55, R55 ;  /* 0x0000003700377308 */ /* 0x000ee20000000800 */
[----:B-1----:R-:W-:Y:S02]  /*c3c0*/  F2FP.BF16.F32.PACK_AB R20, R45, R44 ;  /* 0x0000002c2d14723e */ /* 0x002fe400000010ff */
[----:B----4-:R-:W-:Y:S02]  /*c3d0*/  F2FP.BF16.F32.PACK_AB R21, R47, R46 ;  /* 0x0000002e2f15723e */ /* 0x010fe400000010ff */
[----:B------:R-:W-:Y:S02]  /*c3e0*/  F2FP.BF16.F32.PACK_AB R22, R49, R48 ;  /* 0x000000303116723e */ /* 0x000fe400000010ff */
[----:B-----5:R-:W-:Y:S03]  /*c3f0*/  F2FP.BF16.F32.PACK_AB R23, R51, R50 ;  /* 0x000000323317723e */ /* 0x020fe600000010ff */
[----:B------:R-:W-:Y:S04]  /*c400*/  MUFU.EX2 R58, R58 ;  /* 0x0000003a003a7308 */ /* 0x000fe80000000800 */
[C---:B--2---:R-:W-:Y:S06]  /*c410*/  HMMA.16816.F32.BF16 R4, R20.reuse, R24, R4 ;  /* 0x000000181404723c */ /* 0x044fec0000041804 */
[----:B------:R-:W1:Y:S02]  /*c420*/  MUFU.EX2 R59, R59 ;  /* 0x0000003b003b7308 */ /* 0x000e640000000800 */
[C---:B------:R-:W-:Y:S01]  /*c430*/  HMMA.16816.F32.BF16 R8, R20.reuse, R26, R8 ;  /* 0x0000001a1408723c */ /* 0x040fe20000041808 */
[----:B------:R-:W2:Y:S07]  /*c440*/  LDSM.16.MT88.4 R24, [R2+0xd000] ;  /* 0x00d000000218783b */ /* 0x000eae0000004200 */
[----:B------:R-:W-:Y:S01]  /*c450*/  MUFU.EX2 R62, R62 ;  /* 0x0000003e003e7308 */ /* 0x000fe20000000800 */
[C---:B---3--:R-:W-:Y:S09]  /*c460*/  HMMA.16816.F32.BF16 R132, R20.reuse, R28, R132 ;  /* 0x0000001c1484723c */ /* 0x048ff20000041884 */
[----:B------:R-:W3:Y:S01]  /*c470*/  MUFU.EX2 R63, R63 ;  /* 0x0000003f003f7308 */ /* 0x000ee20000000800 */
[C---:B------:R-:W-:Y:S01]  /*c480*/  HMMA.16816.F32.BF16 R136, R20.reuse, R30, R136 ;  /* 0x0000001e1488723c */ /* 0x040fe20000041888 */
[----:B------:R-:W4:Y:S08]  /*c490*/  LDSM.16.MT88.4 R28, [R170+0xd000] ;  /* 0x00d00000aa1c783b */ /* 0x000f300000004200 */
[----:B------:R-:W-:Y:S01]  /*c4a0*/  MUFU.EX2 R64, R64 ;  /* 0x0000004000407308 */ /* 0x000fe20000000800 */
[C---:B------:R-:W-:Y:S09]  /*c4b0*/  HMMA.16816.F32.BF16 R140, R20.reuse, R32, R140 ;  /* 0x00000020148c723c */ /* 0x040ff2000004188c */
[----:B------:R-:W5:Y:S01]  /*c4c0*/  MUFU.EX2 R65, R65 ;  /* 0x0000004100417308 */ /* 0x000f620000000800 */
[C---:B------:R-:W-:Y:S01]  /*c4d0*/  HMMA.16816.F32.BF16 R12, R20.reuse, R34, R12 ;  /* 0x00000022140c723c */ /* 0x040fe2000004180c */
[----:B------:R-:W3:Y:S08]  /*c4e0*/  LDSM.16.MT88.4 R32, [R151+0x3000] ;  /* 0x003000009720783b */ /* 0x000ef00000004200 */
[----:B------:R-:W-:Y:S01]  /*c4f0*/  MUFU.EX2 R66, R66 ;  /* 0x0000004200427308 */ /* 0x000fe20000000800 */
[C---:B------:R-:W-:Y:S09]  /*c500*/  HMMA.16816.F32.BF16 R144, R20.reuse, R36, R144 ;  /* 0x000000241490723c */ /* 0x040ff20000041890 */
[----:B------:R-:W5:Y:S01]  /*c510*/  MUFU.EX2 R67, R67 ;  /* 0x0000004300437308 */ /* 0x000f620000000800 */
[----:B------:R-:W-:Y:S01]  /*c520*/  HMMA.16816.F32.BF16 R16, R20, R38, R16 ;  /* 0x000000261410723c */ /* 0x000fe20000041810 */
[----:B------:R-:W5:Y:S08]  /*c530*/  LDSM.16.MT88.4 R36, [R228+0x3000] ;  /* 0x00300000e424783b */ /* 0x000f700000004200 */
[----:B------:R-:W-:Y:S01]  /*c540*/  MUFU.EX2 R70, R70 ;  /* 0x0000004600467308 */ /* 0x000fe20000000800 */
[----:B------:R-:W-:Y:S02]  /*c550*/  F2FP.BF16.F32.PACK_AB R20, R53, R52 ;  /* 0x000000343514723e */ /* 0x000fe400000010ff */
[----:B------:R-:W-:Y:S02]  /*c560*/  F2FP.BF16.F32.PACK_AB R21, R55, R54 ;  /* 0x000000363715723e */ /* 0x000fe400000010ff */
[----:B------:R-:W-:Y:S02]  /*c570*/  F2FP.BF16.F32.PACK_AB R22, R57, R56 ;  /* 0x000000383916723e */ /* 0x000fe400000010ff */
[----:B-1----:R-:W-:Y:S03]  /*c580*/  F2FP.BF16.F32.PACK_AB R23, R59, R58 ;  /* 0x0000003a3b17723e */ /* 0x002fe600000010ff */
[----:B------:R-:W1:Y:S04]  /*c590*/  MUFU.EX2 R71, R71 ;  /* 0x0000004700477308 */ /* 0x000e680000000800 */
[C---:B--2---:R-:W-:Y:S06]  /*c5a0*/  HMMA.16816.F32.BF16 R4, R20.reuse, R24, R4 ;  /* 0x000000181404723c */ /* 0x044fec0000041804 */
[----:B------:R-:W-:Y:S02]  /*c5b0*/  MUFU.EX2 R72, R72 ;  /* 0x0000004800487308 */ /* 0x000fe40000000800 */
[C---:B------:R-:W-:Y:S01]  /*c5c0*/  HMMA.16816.F32.BF16 R8, R20.reuse, R26, R8 ;  /* 0x0000001a1408723c */ /* 0x040fe20000041808 */
[----:B------:R-:W2:Y:S07]  /*c5d0*/  LDSM.16.MT88.4 R24, [R2+0xd800] ;  /* 0x00d800000218783b */ /* 0x000eae0000004200 */
[----:B------:R-:W1:Y:S01]  /*c5e0*/  MUFU.EX2 R73, R73 ;  /* 0x0000004900497308 */ /* 0x000e620000000800 */
[C---:B----4-:R-:W-:Y:S09]  /*c5f0*/  HMMA.16816.F32.BF16 R132, R20.reuse, R28, R132 ;  /* 0x0000001c1484723c */ /* 0x050ff20000041884 */
[----:B------:R-:W-:Y:S01]  /*c600*/  MUFU.EX2 R74, R74 ;  /* 0x0000004a004a7308 */ /* 0x000fe20000000800 */
[C---:B------:R-:W-:Y:S01]  /*c610*/  HMMA.16816.F32.BF16 R136, R20.reuse, R30, R136 ;  /* 0x0000001e1488723c */ /* 0x040fe20000041888 */
[----:B------:R-:W4:Y:S08]  /*c620*/  LDSM.16.MT88.4 R28, [R170+0xd800] ;  /* 0x00d80000aa1c783b */ /* 0x000f300000004200 */
[----:B------:R-:W1:Y:S01]  /*c630*/  MUFU.EX2 R75, R75 ;  /* 0x0000004b004b7308 */ /* 0x000e620000000800 */
[C---:B---3--:R-:W-:Y:S09]  /*c640*/  HMMA.16816.F32.BF16 R140, R20.reuse, R32, R140 ;  /* 0x00000020148c723c */ /* 0x048ff2000004188c */
[----:B------:R-:W-:Y:S01]  /*c650*/  MUFU.EX2 R76, R76 ;  /* 0x0000004c004c7308 */ /* 0x000fe20000000800 */
[C---:B------:R-:W-:Y:S01]  /*c660*/  HMMA.16816.F32.BF16 R12, R20.reuse, R34, R12 ;  /* 0x00000022140c723c */ /* 0x040fe2000004180c */
[----:B------:R-:W3:Y:S08]  /*c670*/  LDSM.16.MT88.4 R32, [R151+0x3800] ;  /* 0x003800009720783b */ /* 0x000ef00000004200 */
[----:B------:R-:W1:Y:S01]  /*c680*/  MUFU.EX2 R77, R77 ;  /* 0x0000004d004d7308 */ /* 0x000e620000000800 */
[C---:B-----5:R-:W-:Y:S09]  /*c690*/  HMMA.16816.F32.BF16 R144, R20.reuse, R36, R144 ;  /* 0x000000241490723c */ /* 0x060ff20000041890 */
[----:B------:R-:W-:Y:S01]  /*c6a0*/  MUFU.EX2 R78, R78 ;  /* 0x0000004e004e7308 */ /* 0x000fe20000000800 */
[----:B------:R-:W-:Y:S01]  /*c6b0*/  HMMA.16816.F32.BF16 R16, R20, R38, R16 ;  /* 0x000000261410723c */ /* 0x000fe20000041810 */
[----:B------:R-:W5:Y:S08]  /*c6c0*/  LDSM.16.MT88.4 R36, [R228+0x3800] ;  /* 0x00380000e424783b */ /* 0x000f700000004200 */
[----:B------:R-:W1:Y:S01]  /*c6d0*/  MUFU.EX2 R79, R79 ;  /* 0x0000004f004f7308 */ /* 0x000e620000000800 */
[----:B------:R-:W-:Y:S02]  /*c6e0*/  F2FP.BF16.F32.PACK_AB R20, R61, R60 ;  /* 0x0000003c3d14723e */ /* 0x000fe400000010ff */
[----:B------:R-:W-:Y:S02]  /*c6f0*/  F2FP.BF16.F32.PACK_AB R21, R63, R62 ;  /* 0x0000003e3f15723e */ /* 0x000fe400000010ff */
[----:B------:R-:W-:Y:S02]  /*c700*/  F2FP.BF16.F32.PACK_AB R22, R65, R64 ;  /* 0x000000404116723e */ /* 0x000fe400000010ff */
[----:B------:R-:W-:Y:S03]  /*c710*/  F2FP.BF16.F32.PACK_AB R23, R67, R66 ;  /* 0x000000424317723e */ /* 0x000fe600000010ff */
[----:B------:R-:W-:Y:S04]  /*c720*/  MUFU.EX2 R82, R82 ;  /* 0x0000005200527308 */ /* 0x000fe80000000800 */
[C---:B--2---:R-:W-:Y:S06]  /*c730*/  HMMA.16816.F32.BF16 R4, R20.reuse, R24, R4 ;  /* 0x000000181404723c */ /* 0x044fec0000041804 */
[----:B------:R-:W2:Y:S02]  /*c740*/  MUFU.EX2 R83, R83 ;  /* 0x0000005300537308 */ /* 0x000ea40000000800 */
[C---:B------:R-:W-:Y:S01]  /*c750*/  HMMA.16816.F32.BF16 R8, R20.reuse, R26, R8 ;  /* 0x0000001a1408723c */ /* 0x040fe20000041808 */
[----:B------:R-:W2:Y:S07]  /*c760*/  LDSM.16.MT88.4 R24, [R2+0xe000] ;  /* 0x00e000000218783b */ /* 0x000eae0000004200 */
[----:B------:R-:W-:Y:S01]  /*c770*/  MUFU.EX2 R84, R84 ;  /* 0x0000005400547308 */ /* 0x000fe20000000800 */
[C---:B----4-:R-:W-:Y:S09]  /*c780*/  HMMA.16816.F32.BF16 R132, R20.reuse, R28, R132 ;  /* 0x0000001c1484723c */ /* 0x050ff20000041884 */
[----:B------:R-:W4:Y:S01]  /*c790*/  MUFU.EX2 R85, R85 ;  /* 0x0000005500557308 */ /* 0x000f220000000800 */
[C---:B------:R-:W-:Y:S01]  /*c7a0*/  HMMA.16816.F32.BF16 R136, R20.reuse, R30, R136 ;  /* 0x0000001e1488723c */ /* 0x040fe20000041888 */
[----:B------:R-:W4:Y:S08]  /*c7b0*/  LDSM.16.MT88.4 R28, [R170+0xe000] ;  /* 0x00e00000aa1c783b */ /* 0x000f300000004200 */
[----:B------:R-:W-:Y:S01]  /*c7c0*/  MUFU.EX2 R86, R86 ;  /* 0x0000005600567308 */ /* 0x000fe20000000800 */
[C---:B---3--:R-:W-:Y:S09]  /*c7d0*/  HMMA.16816.F32.BF16 R140, R20.reuse, R32, R140 ;  /* 0x00000020148c723c */ /* 0x048ff2000004188c */
[----:B------:R-:W3:Y:S01]  /*c7e0*/  MUFU.EX2 R87, R87 ;  /* 0x0000005700577308 */ /* 0x000ee20000000800 */
[C---:B------:R-:W-:Y:S01]  /*c7f0*/  HMMA.16816.F32.BF16 R12, R20.reuse, R34, R12 ;  /* 0x00000022140c723c */ /* 0x040fe2000004180c */
[----:B------:R-:W3:Y:S08]  /*c800*/  LDSM.16.MT88.4 R32, [R151+0x4000] ;  /* 0x004000009720783b */ /* 0x000ef00000004200 */
[----:B------:R-:W-:Y:S01]  /*c810*/  MUFU.EX2 R88, R88 ;  /* 0x0000005800587308 */ /* 0x000fe20000000800 */
[C---:B-----5:R-:W-:Y:S09]  /*c820*/  HMMA.16816.F32.BF16 R144, R20.reuse, R36, R144 ;  /* 0x000000241490723c */ /* 0x060ff20000041890 */
[----:B------:R-:W5:Y:S01]  /*c830*/  MUFU.EX2 R89, R89 ;  /* 0x0000005900597308 */ /* 0x000f620000000800 */
[----:B------:R-:W-:Y:S01]  /*c840*/  HMMA.16816.F32.BF16 R16, R20, R38, R16 ;  /* 0x000000261410723c */ /* 0x000fe20000041810 */
[----:B------:R-:W5:Y:S08]  /*c850*/  LDSM.16.MT88.4 R36, [R228+0x4000] ;  /* 0x00400000e424783b */ /* 0x000f700000004200 */
[----:B------:R-:W-:Y:S01]  /*c860*/  MUFU.EX2 R90, R90 ;  /* 0x0000005a005a7308 */ /* 0x000fe20000000800 */
[----:B------:R-:W-:Y:S02]  /*c870*/  F2FP.BF16.F32.PACK_AB R20, R69, R68 ;  /* 0x000000444514723e */ /* 0x000fe400000010ff */
[----:B-1----:R-:W-:Y:S02]  /*c880*/  F2FP.BF16.F32.PACK_AB R21, R71, R70 ;  /* 0x000000464715723e */ /* 0x002fe400000010ff */
[----:B------:R-:W-:Y:S02]  /*c890*/  F2FP.BF16.F32.PACK_AB R22, R73, R72 ;  /* 0x000000484916723e */ /* 0x000fe400000010ff */
[----:B------:R-:W-:Y:S03]  /*c8a0*/  F2FP.BF16.F32.PACK_AB R23, R75, R74 ;  /* 0x0000004a4b17723e */ /* 0x000fe600000010ff */
        /* <DEDUP_REMOVED lines=50> */
[----:B------:R-:W-:Y:S04]  /*cbd0*/  MUFU.EX2 R109, R109 ;  /* 0x0000006d006d7308 */ /* 0x000fe80000000800 */
[C---:B--2---:R-:W-:Y:S06]  /*cbe0*/  HMMA.16816.F32.BF16 R4, R20.reuse, R24, R4 ;  /* 0x000000181404723c */ /* 0x044fec0000041804 */
[----:B------:R-:W-:Y:S02]  /*cbf0*/  MUFU.EX2 R110, R110 ;  /* 0x0000006e006e7308 */ /* 0x000fe40000000800 */
[C---:B------:R-:W-:Y:S01]  /*cc00*/  HMMA.16816.F32.BF16 R8, R20.reuse, R26, R8 ;  /* 0x0000001a1408723c */ /* 0x040fe20000041808 */
[----:B------:R-:W1:Y:S07]  /*cc10*/  LDSM.16.MT88.4 R24, [R2+0xf800] ;  /* 0x00f800000218783b */ /* 0x000e6e0000004200 */
[----:B------:R-:W-:Y:S01]  /*cc20*/  MUFU.EX2 R111, R111 ;  /* 0x0000006f006f7308 */ /* 0x000fe20000000800 */
[C---:B----4-:R-:W-:Y:S09]  /*cc30*/  HMMA.16816.F32.BF16 R132, R20.reuse, R28, R132 ;  /* 0x0000001c1484723c */ /* 0x050ff20000041884 */
[----:B------:R-:W-:Y:S01]  /*cc40*/  MUFU.EX2 R112, R112 ;  /* 0x0000007000707308 */ /* 0x000fe20000000800 */
[C---:B------:R-:W-:Y:S01]  /*cc50*/  HMMA.16816.F32.BF16 R136, R20.reuse, R30, R136 ;  /* 0x0000001e1488723c */ /* 0x040fe20000041888 */
[----:B------:R-:W2:Y:S08]  /*cc60*/  LDSM.16.MT88.4 R28, [R170+0xf800] ;  /* 0x00f80000aa1c783b */ /* 0x000eb00000004200 */
[----:B------:R-:W-:Y:S01]  /*cc70*/  MUFU.EX2 R113, R113 ;  /* 0x0000007100717308 */ /* 0x000fe20000000800 */
[C---:B---3--:R-:W-:Y:S09]  /*cc80*/  HMMA.16816.F32.BF16 R140, R20.reuse, R32, R140 ;  /* 0x00000020148c723c */ /* 0x048ff2000004188c */
[----:B------:R-:W-:Y:S01]  /*cc90*/  MUFU.EX2 R114, R114 ;  /* 0x0000007200727308 */ /* 0x000fe20000000800 */
[C---:B------:R-:W-:Y:S01]  /*cca0*/  HMMA.16816.F32.BF16 R12, R20.reuse, R34, R12 ;  /* 0x00000022140c723c */ /* 0x040fe2000004180c */
[----:B------:R-:W3:Y:S08]  /*ccb0*/  LDSM.16.MT88.4 R32, [R151+0x5800] ;  /* 0x005800009720783b */ /* 0x000ef00000004200 */
[----:B------:R-:W-:Y:S01]  /*ccc0*/  MUFU.EX2 R115, R115 ;  /* 0x0000007300737308 */ /* 0x000fe20000000800 */
[C---:B-----5:R-:W-:Y:S09]  /*ccd0*/  HMMA.16816.F32.BF16 R144, R20.reuse, R36, R144 ;  /* 0x000000241490723c */ /* 0x060ff20000041890 */
[----:B------:R-:W-:Y:S01]  /*cce0*/  MUFU.EX2 R116, R116 ;  /* 0x0000007400747308 */ /* 0x000fe20000000800 */
[----:B------:R-:W-:Y:S01]  /*ccf0*/  HMMA.16816.F32.BF16 R16, R20, R38, R16 ;  /* 0x000000261410723c */ /* 0x000fe20000041810 */
[----:B------:R-:W4:Y:S08]  /*cd00*/  LDSM.16.MT88.4 R36, [R228+0x5800] ;  /* 0x00580000e424783b */ /* 0x000f300000004200 */
[----:B------:R-:W-:Y:S01]  /*cd10*/  MUFU.EX2 R117, R117 ;  /* 0x0000007500757308 */ /* 0x000fe20000000800 */
[----:B------:R-:W-:Y:S02]  /*cd20*/  F2FP.BF16.F32.PACK_AB R20, R93, R92 ;  /* 0x0000005c5d14723e */ /* 0x000fe400000010ff */
[----:B------:R-:W-:Y:S02]  /*cd30*/  F2FP.BF16.F32.PACK_AB R21, R95, R94 ;  /* 0x0000005e5f15723e */ /* 0x000fe400000010ff */
[----:B------:R-:W-:Y:S02]  /*cd40*/  F2FP.BF16.F32.PACK_AB R22, R97, R96 ;  /* 0x000000606116723e */ /* 0x000fe400000010ff */
[----:B------:R-:W-:Y:S03]  /*cd50*/  F2FP.BF16.F32.PACK_AB R23, R99, R98 ;  /* 0x000000626317723e */ /* 0x000fe600000010ff */
[----:B------:R-:W-:Y:S04]  /*cd60*/  MUFU.EX2 R118, R118 ;  /* 0x0000007600767308 */ /* 0x000fe80000000800 */
[C---:B-1----:R-:W-:Y:S06]  /*cd70*/  HMMA.16816.F32.BF16 R4, R20.reuse, R24, R4 ;  /* 0x000000181404723c */ /* 0x042fec0000041804 */
[----:B------:R-:W-:Y:S02]  /*cd80*/  MUFU.EX2 R119, R119 ;  /* 0x0000007700777308 */ /* 0x000fe40000000800 */
[C---:B------:R-:W-:Y:S01]  /*cd90*/  HMMA.16816.F32.BF16 R8, R20.reuse, R26, R8 ;  /* 0x0000001a1408723c */ /* 0x040fe20000041808 */
[----:B------:R-:W1:Y:S07]  /*cda0*/  LDSM.16.MT88.4 R24, [R2+0x10000] ;  /* 0x010000000218783b */ /* 0x000e6e0000004200 */
[----:B------:R-:W-:Y:S01]  /*cdb0*/  MUFU.EX2 R120, R120 ;  /* 0x0000007800787308 */ /* 0x000fe20000000800 */
[C---:B--2---:R-:W-:Y:S09]  /*cdc0*/  HMMA.16816.F32.BF16 R132, R20.reuse, R28, R132 ;  /* 0x0000001c1484723c */ /* 0x044ff20000041884 */
        /* <DEDUP_REMOVED lines=9> */
[C---:B----4-:R-:W-:Y:S09]  /*ce60*/  HMMA.16816.F32.BF16 R144, R20.reuse, R36, R144 ;  /* 0x000000241490723c */ /* 0x050ff20000041890 */
[----:B------:R-:W-:Y:S01]  /*ce70*/  MUFU.EX2 R125, R125 ;  /* 0x0000007d007d7308 */ /* 0x000fe20000000800 */
[----:B------:R-:W-:Y:S01]  /*ce80*/  FFMA.FTZ R36, R0, R245, R198 ;  /* 0x000000f500247223 */ /* 0x000fe200000100c6 */
[----:B------:R-:W-:Y:S01]  /*ce90*/  FADD.FTZ R0, R195, R148 ;  /* 0x00000094c3007221 */ /* 0x000fe20000010000 */
[----:B------:R-:W-:Y:S02]  /*cea0*/  MOV R148, R149 ;  /* 0x0000009500947202 */ /* 0x000fe40000000f00 */
[----:B------:R-:W-:Y:S01]  /*ceb0*/  FADD.FTZ R36, R202, R36 ;  /* 0x00000024ca247221 */ /* 0x000fe20000010000 */
[----:B------:R-:W-:Y:S04]  /*cec0*/  HMMA.16816.F32.BF16 R16, R20, R38, R16 ;  /* 0x000000261410723c */ /* 0x000fe80000041810 */
[----:B------:R-:W-:Y:S01]  /*ced0*/  MUFU.EX2 R126, R126 ;  /* 0x0000007e007e7308 */ /* 0x000fe20000000800 */
[----:B------:R-:W-:Y:S01]  /*cee0*/  F2FP.BF16.F32.PACK_AB R20, R101, R100 ;  /* 0x000000646514723e */ /* 0x000fe200000010ff */
[----:B------:R-:W-:Y:S01]  /*cef0*/  FADD.FTZ R0, R197, R0 ;  /* 0x00000000c5007221 */ /* 0x000fe20000010000 */
[----:B------:R-:W-:Y:S01]  /*cf00*/  F2FP.BF16.F32.PACK_AB R21, R103, R102 ;  /* 0x000000666715723e */ /* 0x000fe200000010ff */
[----:B------:R-:W-:Y:S01]  /*cf10*/  FADD.FTZ R37, R200, R36 ;  /* 0x00000024c8257221 */ /* 0x000fe20000010000 */
[----:B------:R-:W-:Y:S01]  /*cf20*/  F2FP.BF16.F32.PACK_AB R22, R105, R104 ;  /* 0x000000686916723e */ /* 0x000fe200000010ff */
[----:B------:R-:W-:Y:S01]  /*cf30*/  FADD.FTZ R36, R199, R0 ;  /* 0x00000000c7247221 */ /* 0x000fe20000010000 */
[----:B------:R-:W-:Y:S01]  /*cf40*/  F2FP.BF16.F32.PACK_AB R23, R107, R106 ;  /* 0x0000006a6b17723e */ /* 0x000fe200000010ff */
[----:B------:R-:W-:Y:S02]  /*cf50*/  FADD.FTZ R0, R201, R37 ;  /* 0x00000025c9007221 */ /* 0x000fe40000010000 */
[----:B------:R-:W4:Y:S04]  /*cf60*/  MUFU.EX2 R127, R127 ;  /* 0x0000007f007f7308 */ /* 0x000f280000000800 */
[C---:B-1----:R-:W-:Y:S03]  /*cf70*/  HMMA.16816.F32.BF16 R4, R20.reuse, R24, R4 ;  /* 0x000000181404723c */ /* 0x042fe60000041804 */
[----:B------:R-:W-:Y:S01]  /*cf80*/  FADD.FTZ R24, R194, R0 ;  /* 0x00000000c2187221 */ /* 0x000fe20000010000 */
[----:B------:R-:W-:Y:S02]  /*cf90*/  FADD.FTZ R25, R189, R36 ;  /* 0x00000024bd197221 */ /* 0x000fe40000010000 */
[----:B------:R-:W-:Y:S01]  /*cfa0*/  MUFU.EX2 R128, R128 ;  /* 0x0000008000807308 */ /* 0x000fe20000000800 */
[----:B------:R-:W1:Y:S01]  /*cfb0*/  LDSM.16.MT88.4 R36, [R228+0x6000] ;  /* 0x00600000e424783b */ /* 0x000e620000004200 */
[----:B------:R-:W-:Y:S01]  /*cfc0*/  FADD.FTZ R24, R193, R24 ;  /* 0x00000018c1187221 */ /* 0x000fe20000010000 */
[C---:B------:R-:W-:Y:S03]  /*cfd0*/  HMMA.16816.F32.BF16 R8, R20.reuse, R26, R8 ;  /* 0x0000001a1408723c */ /* 0x040fe60000041808 */
[----:B------:R-:W-:Y:S01]  /*cfe0*/  FADD.FTZ R24, R190, R24 ;  /* 0x00000018be187221 */ /* 0x000fe20000010000 */
[----:B------:R-:W-:Y:S03]  /*cff0*/  FADD.FTZ R0, R192, R25 ;  /* 0x00000019c0007221 */ /* 0x000fe60000010000 */
[----:B------:R-:W-:Y:S01]  /*d000*/  MUFU.EX2 R182, R182 ;  /* 0x000000b600b67308 */ /* 0x000fe20000000800 */
[----:B------:R-:W-:Y:S01]  /*d010*/  FADD.FTZ R24, R191, R24 ;  /* 0x00000018bf187221 */ /* 0x000fe20000010000 */
[C---:B--2---:R-:W-:Y:S03]  /*d020*/  HMMA.16816.F32.BF16 R132, R20.reuse, R28, R132 ;  /* 0x0000001c1484723c */ /* 0x044fe60000041884 */
[----:B------:R-:W-:Y:S01]  /*d030*/  FADD.FTZ R24, R185, R24 ;  /* 0x00000018b9187221 */ /* 0x000fe20000010000 */
[----:B------:R-:W-:Y:S04]  /*d040*/  FADD.FTZ R0, R188, R0 ;  /* 0x00000000bc007221 */ /* 0x000fe80000010000 */
[----:B------:R-:W-:Y:S01]  /*d050*/  MUFU.EX2 R130, R130 ;  /* 0x0000008200827308 */ /* 0x000fe20000000800 */
[----:B------:R-:W-:Y:S01]  /*d060*/  FADD.FTZ R28, R186, R24 ;  /* 0x00000018ba1c7221 */ /* 0x000fe20000010000 */
[C---:B------:R-:W-:Y:S01]  /*d070*/  HMMA.16816.F32.BF16 R136, R20.reuse, R30, R136 ;  /* 0x0000001e1488723c */ /* 0x040fe20000041888 */
[----:B------:R-:W2:Y:S02]  /*d080*/  LDSM.16.MT88.4 R24, [R2+0x10800] ;  /* 0x010800000218783b */ /* 0x000ea40000004200 */
[----:B------:R-:W-:Y:S01]  /*d090*/  FADD.FTZ R28, R181, R28 ;  /* 0x0000001cb51c7221 */ /* 0x000fe20000010000 */
[----:B------:R-:W-:Y:S04]  /*d0a0*/  FADD.FTZ R0, R187, R0 ;  /* 0x00000000bb007221 */ /* 0x000fe80000010000 */
[----:B------:R-:W5:Y:S01]  /*d0b0*/  MUFU.EX2 R184, R184 ;  /* 0x000000b800b87308 */ /* 0x000f620000000800 */
[----:B------:R-:W-:Y:S01]  /*d0c0*/  FADD.FTZ R28, R178, R28 ;  /* 0x0000001cb21c7221 */ /* 0x000fe20000010000 */
[C---:B---3--:R-:W-:Y:S03]  /*d0d0*/  HMMA.16816.F32.BF16 R140, R20.reuse, R32, R140 ;  /* 0x00000020148c723c */ /* 0x048fe6000004188c */
[----:B------:R-:W-:Y:S01]  /*d0e0*/  FADD.FTZ R28, R173, R28 ;  /* 0x0000001cad1c7221 */ /* 0x000fe20000010000 */
[----:B------:R-:W-:Y:S03]  /*d0f0*/  FADD.FTZ R0, R183, R0 ;  /* 0x00000000b7007221 */ /* 0x000fe60000010000 */
[----:B------:R-:W-:Y:S01]  /*d100*/  FADD.FTZ R32, R174, R28 ;  /* 0x0000001cae207221 */ /* 0x000fe20000010000 */
[C---:B------:R-:W-:Y:S01]  /*d110*/  HMMA.16816.F32.BF16 R12, R20.reuse, R34, R12 ;  /* 0x00000022140c723c */ /* 0x040fe2000004180c */
[----:B------:R-:W3:Y:S02]  /*d120*/  LDSM.16.MT88.4 R28, [R170+0x10800] ;  /* 0x01080000aa1c783b */ /* 0x000ee40000004200 */
[----:B------:R-:W-:Y:S01]  /*d130*/  FADD.FTZ R32, R172, R32 ;  /* 0x00000020ac207221 */ /* 0x000fe20000010000 */
[----:B------:R-:W-:Y:S04]  /*d140*/  FADD.FTZ R0, R179, R0 ;  /* 0x00000000b3007221 */ /* 0x000fe80000010000 */
[C---:B-1----:R-:W-:Y:S03]  /*d150*/  HMMA.16816.F32.BF16 R144, R20.reuse, R36, R144 ;  /* 0x000000241490723c */ /* 0x042fe60000041890 */
[----:B------:R-:W-:Y:S01]  /*d160*/  FADD.FTZ R36, R165, R32 ;  /* 0x00000020a5247221 */ /* 0x000fe20000010000 */
[----:B------:R-:W-:Y:S01]  /*d170*/  FADD.FTZ R0, R177, R0 ;  /* 0x00000000b1007221 */ /* 0x000fe20000010000 */
[----:B------:R-:W1:Y:S01]  /*d180*/  LDSM.16.MT88.4 R32, [R151+0x6800] ;  /* 0x006800009720783b */ /* 0x000e620000004200 */
[----:B----4-:R-:W-:Y:S01]  /*d190*/  F2FP.BF16.F32.PACK_AB R165, R127, R126 ;  /* 0x0000007e7fa5723e */ /* 0x010fe200000010ff */
[----:B------:R-:W-:Y:S01]  /*d1a0*/  FADD.FTZ R36, R159, R36 ;  /* 0x000000249f247221 */ /* 0x000fe20000010000 */
[----:B------:R-:W-:Y:S03]  /*d1b0*/  HMMA.16816.F32.BF16 R16, R20, R38, R16 ;  /* 0x000000261410723c */ /* 0x000fe60000041810 */
[----:B------:R-:W-:Y:S01]  /*d1c0*/  F2FP.BF16.F32.PACK_AB R20, R109, R108 ;  /* 0x0000006c6d14723e */ /* 0x000fe200000010ff */
[----:B------:R-:W-:Y:S01]  /*d1d0*/  FADD.FTZ R0, R176, R0 ;  /* 0x00000000b0007221 */ /* 0x000fe20000010000 */
[----:B------:R-:W-:Y:S01]  /*d1e0*/  F2FP.BF16.F32.PACK_AB R21, R111, R110 ;  /* 0x0000006e6f15723e */ /* 0x000fe200000010ff */
[----:B------:R-:W-:Y:S01]  /*d1f0*/  FADD.FTZ R36, R160, R36 ;  /* 0x00000024a0247221 */ /* 0x000fe20000010000 */
[----:B------:R-:W-:Y:S01]  /*d200*/  F2FP.BF16.F32.PACK_AB R22, R113, R112 ;  /* 0x000000707116723e */ /* 0x000fe200000010ff */
[----:B------:R-:W-:Y:S01]  /*d210*/  FADD.FTZ R0, R167, R0 ;  /* 0x00000000a7007221 */ /* 0x000fe20000010000 */
[----:B------:R-:W-:Y:S01]  /*d220*/  F2FP.BF16.F32.PACK_AB R23, R115, R114 ;  /* 0x000000727317723e */ /* 0x000fe200000010ff */
[----:B------:R-:W-:Y:S01]  /*d230*/  LDSM.16.MT88.4 R160, [R151+0x7800] ;  /* 0x0078000097a0783b */ /* 0x000fe20000004200 */
[----:B-----5:R-:W-:Y:S01]  /*d240*/  F2FP.BF16.F32.PACK_AB R167, R184, R130 ;  /* 0x00000082b8a7723e */ /* 0x020fe200000010ff */
[----:B------:R-:W-:Y:S01]  /*d250*/  FADD.FTZ R0, R166, R0 ;  /* 0x00000000a6007221 */ /* 0x000fe20000010000 */
[----:B------:R-:W-:Y:S03]  /*d260*/  F2FP.BF16.F32.PACK_AB R166, R182, R128 ;  /* 0x00000080b6a6723e */ /* 0x000fe600000010ff */
[C---:B--2---:R-:W-:Y:S03]  /*d270*/  HMMA.16816.F32.BF16 R4, R20.reuse, R24, R4 ;  /* 0x000000181404723c */ /* 0x044fe60000041804 */
[----:B------:R-:W-:Y:S01]  /*d280*/  FADD.FTZ R24, R40, R36 ;  /* 0x0000002428187221 */ /* 0x000fe20000010000 */
[----:B------:R-:W-:Y:S01]  /*d290*/  FADD.FTZ R0, R164, R0 ;  /* 0x00000000a4007221 */ /* 0x000fe20000010000 */
[----:B------:R-:W2:Y:S01]  /*d2a0*/  LDSM.16.MT88.4 R36, [R228+0x6800] ;  /* 0x00680000e424783b */ /* 0x000ea20000004200 */
[----:B------:R-:W-:Y:S01]  /*d2b0*/  F2FP.BF16.F32.PACK_AB R164, R125, R124 ;  /* 0x0000007c7da4723e */ /* 0x000fe200000010ff */
[----:B------:R-:W-:Y:S01]  /*d2c0*/  FADD.FTZ R24, R41, R24 ;  /* 0x0000001829187221 */ /* 0x000fe20000010000 */
[C---:B------:R-:W-:Y:S03]  /*d2d0*/  HMMA.16816.F32.BF16 R8, R20.reuse, R26, R8 ;  /* 0x0000001a1408723c */ /* 0x040fe60000041808 */
[----:B------:R-:W-:Y:S01]  /*d2e0*/  FADD.FTZ R0, R158, R0 ;  /* 0x000000009e007221 */ /* 0x000fe20000010000 */
[----:B------:R-:W-:Y:S03]  /*d2f0*/  FADD.FTZ R24, R44, R24 ;  /* 0x000000182c187221 */ /* 0x000fe60000010000 */
[----:B------:R-:W-:Y:S01]  /*d300*/  FADD.FTZ R0, R157, R0 ;  /* 0x000000009d007221 */ /* 0x000fe20000010000 */
[C---:B---3--:R-:W-:Y:S03]  /*d310*/  HMMA.16816.F32.BF16 R132, R20.reuse, R28, R132 ;  /* 0x0000001c1484723c */ /* 0x048fe60000041884 */
[----:B------:R-:W-:Y:S01]  /*d320*/  FADD.FTZ R24, R45, R24 ;  /* 0x000000182d187221 */ /* 0x000fe20000010000 */
[----:B------:R-:W-:Y:S02]  /*d330*/  FADD.FTZ R0, R156, R0 ;  /* 0x000000009c007221 */ /* 0x000fe40000010000 */
[----:B------:R-:W-:Y:S01]  /*d340*/  LDSM.16.MT88.4 R156, [R2+0x11800] ;  /* 0x01180000029c783b */ /* 0x000fe20000004200 */
[----:B------:R-:W-:Y:S01]  /*d350*/  FADD.FTZ R24, R48, R24 ;  /* 0x0000001830187221 */ /* 0x000fe20000010000 */
[C---:B------:R-:W-:Y:S03]  /*d360*/  HMMA.16816.F32.BF16 R136, R20.reuse, R30, R136 ;  /* 0x0000001e1488723c */ /* 0x040fe60000041888 */
[----:B------:R-:W-:Y:S01]  /*d370*/  FADD.FTZ R28, R49, R24 ;  /* 0x00000018311c7221 */ /* 0x000fe20000010000 */
[----:B------:R-:W-:Y:S02]  /*d380*/  FADD.FTZ R0, R42, R0 ;  /* 0x000000002a007221 */ /* 0x000fe40000010000 */
[----:B------:R-:W3:Y:S01]  /*d390*/  LDSM.16.MT88.4 R24, [R2+0x11000] ;  /* 0x011000000218783b */ /* 0x000ee20000004200 */
[----:B------:R-:W-:Y:S01]  /*d3a0*/  FADD.FTZ R28, R52, R28 ;  /* 0x0000001c341c7221 */ /* 0x000fe20000010000 */
[C---:B-1----:R-:W-:Y:S03]  /*d3b0*/  HMMA.16816.F32.BF16 R140, R20.reuse, R32, R140 ;  /* 0x00000020148c723c */ /* 0x042fe6000004188c */
[----:B------:R-:W-:Y:S01]  /*d3c0*/  FADD.FTZ R0, R43, R0 ;  /* 0x000000002b007221 */ /* 0x000fe20000010000 */
[----:B------:R-:W-:Y:S03]  /*d3d0*/  FADD.FTZ R28, R53, R28 ;  /* 0x0000001c351c7221 */ /* 0x000fe60000010000 */
[----:B------:R-:W-:Y:S01]  /*d3e0*/  FADD.FTZ R0, R46, R0 ;  /* 0x000000002e007221 */ /* 0x000fe20000010000 */
[C---:B------:R-:W-:Y:S03]  /*d3f0*/  HMMA.16816.F32.BF16 R12, R20.reuse, R34, R12 ;  /* 0x00000022140c723c */ /* 0x040fe6000004180c */
[----:B------:R-:W-:Y:S01]  /*d400*/  FADD.FTZ R0, R47, R0 ;  /* 0x000000002f007221 */ /* 0x000fe20000010000 */
[----:B------:R-:W-:Y:S03]  /*d410*/  FADD.FTZ R28, R56, R28 ;  /* 0x0000001c381c7221 */ /* 0x000fe60000010000 */
[----:B------:R-:W-:Y:S01]  /*d420*/  FADD.FTZ R0, R50, R0 ;  /* 0x0000000032007221 */ /* 0x000fe20000010000 */
[C---:B--2---:R-:W-:Y:S03]  /*d430*/  HMMA.16816.F32.BF16 R144, R20.reuse, R36, R144 ;  /* 0x000000241490723c */ /* 0x044fe60000041890 */
[----:B------:R-:W-:Y:S01]  /*d440*/  FADD.FTZ R32, R57, R28 ;  /* 0x0000001c39207221 */ /* 0x000fe20000010000 */
[----:B------:R-:W-:Y:S01]  /*d450*/  FADD.FTZ R0, R51, R0 ;  /* 0x0000000033007221 */ /* 0x000fe20000010000 */
[----:B------:R-:W1:Y:S02]  /*d460*/  LDSM.16.MT88.4 R28, [R170+0x11000] ;  /* 0x01100000aa1c783b */ /* 0x000e640000004200 */
[----:B------:R-:W-:Y:S01]  /*d470*/  FADD.FTZ R32, R60, R32 ;  /* 0x000000203c207221 */ /* 0x000fe20000010000 */
[----:B------:R-:W-:Y:S03]  /*d480*/  HMMA.16816.F32.BF16 R16, R20, R38, R16 ;  /* 0x000000261410723c */ /* 0x000fe60000041810 */
[----:B------:R-:W-:Y:S01]  /*d490*/  FADD.FTZ R0, R54, R0 ;  /* 0x0000000036007221 */ /* 0x000fe20000010000 */
[----:B------:R-:W-:Y:S01]  /*d4a0*/  FADD.FTZ R36, R61, R32 ;  /* 0x000000203d247221 */ /* 0x000fe20000010000 */
[----:B------:R-:W-:Y:S01]  /*d4b0*/  F2FP.BF16.F32.PACK_AB R20, R117, R116 ;  /* 0x000000747514723e */ /* 0x000fe200000010ff */
[----:B------:R2:W4:Y:S01]  /*d4c0*/  LDSM.16.MT88.4 R32, [R151+0x7000] ;  /* 0x007000009720783b */ /* 0x0005220000004200 */
[----:B------:R-:W-:Y:S01]  /*d4d0*/  FADD.FTZ R0, R55, R0 ;  /* 0x0000000037007221 */ /* 0x000fe20000010000 */
[----:B------:R-:W-:Y:S01]  /*d4e0*/  F2FP.BF16.F32.PACK_AB R21, R119, R118 ;  /* 0x000000767715723e */ /* 0x000fe200000010ff */
[----:B------:R-:W-:Y:S01]  /*d4f0*/  FADD.FTZ R36, R64, R36 ;  /* 0x0000002440247221 */ /* 0x000fe20000010000 */
[----:B------:R-:W-:Y:S01]  /*d500*/  F2FP.BF16.F32.PACK_AB R22, R121, R120 ;  /* 0x000000787916723e */ /* 0x000fe200000010ff */
[----:B------:R-:W-:Y:S01]  /*d510*/  FADD.FTZ R0, R58, R0 ;  /* 0x000000003a007221 */ /* 0x000fe20000010000 */
[----:B------:R-:W-:Y:S01]  /*d520*/  F2FP.BF16.F32.PACK_AB R23, R123, R122 ;  /* 0x0000007a7b17723e */ /* 0x000fe200000010ff */
[----:B------:R-:W-:Y:S02]  /*d530*/  FADD.FTZ R36, R65, R36 ;  /* 0x0000002441247221 */ /* 0x000fe40000010000 */
[----:B------:R-:W-:Y:S04]  /*d540*/  FADD.FTZ R0, R59, R0 ;  /* 0x000000003b007221 */ /* 0x000fe80000010000 */
[C---:B---3--:R-:W-:Y:S03]  /*d550*/  HMMA.16816.F32.BF16 R4, R20.reuse, R24, R4 ;  /* 0x000000181404723c */ /* 0x048fe60000041804 */
[----:B------:R-:W-:Y:S01]  /*d560*/  FADD.FTZ R0, R62, R0 ;  /* 0x000000003e007221 */ /* 0x000fe20000010000 */
[----:B------:R-:W-:Y:S03]  /*d570*/  FADD.FTZ R24, R68, R36 ;  /* 0x0000002444187221 */ /* 0x000fe60000010000 */
[----:B------:R-:W-:Y:S01]  /*d580*/  FADD.FTZ R0, R63, R0 ;  /* 0x000000003f007221 */ /* 0x000fe20000010000 */
[C---:B------:R-:W-:Y:S03]  /*d590*/  HMMA.16816.F32.BF16 R8, R20.reuse, R26, R8 ;  /* 0x0000001a1408723c */ /* 0x040fe60000041808 */
[----:B------:R-:W-:Y:S01]  /*d5a0*/  FADD.FTZ R0, R66, R0 ;  /* 0x0000000042007221 */ /* 0x000fe20000010000 */
[----:B------:R-:W-:Y:S01]  /*d5b0*/  FADD.FTZ R36, R69, R24 ;  /* 0x0000001845247221 */ /* 0x000fe20000010000 */
[----:B--2---:R-:W-:Y:S01]  /*d5c0*/  MOV R151, R150 ;  /* 0x0000009600977202 */ /* 0x004fe20000000f00 */
[----:B------:R-:W2:Y:S01]  /*d5d0*/  LDSM.16.MT88.4 R24, [R228+0x7000] ;  /* 0x00700000e418783b */ /* 0x000ea20000004200 */
[----:B------:R-:W-:Y:S01]  /*d5e0*/  FADD.FTZ R0, R67, R0 ;  /* 0x0000000043007221 */ /* 0x000fe20000010000 */
        /* <DEDUP_REMOVED lines=9> */
[C---:B----4-:R-:W-:Y:S03]  /*d680*/  HMMA.16816.F32.BF16 R140, R20.reuse, R32, R140 ;  /* 0x00000020148c723c */ /* 0x050fe6000004188c */
[----:B------:R-:W-:Y:S01]  /*d690*/  FADD.FTZ R0, R78, R0 ;  /* 0x000000004e007221 */ /* 0x000fe20000010000 */
[----:B------:R-:W-:Y:S03]  /*d6a0*/  FADD.FTZ R28, R77, R28 ;  /* 0x0000001c4d1c7221 */ /* 0x000fe60000010000 */
[----:B------:R-:W-:Y:S01]  /*d6b0*/  FADD.FTZ R0, R79, R0 ;  /* 0x000000004f007221 */ /* 0x000fe20000010000 */
[C---:B------:R-:W-:Y:S03]  /*d6c0*/  HMMA.16816.F32.BF16 R12, R20.reuse, R34, R12 ;  /* 0x00000022140c723c */ /* 0x040fe6000004180c */
[----:B------:R-:W-:Y:S01]  /*d6d0*/  FADD.FTZ R28, R80, R28 ;  /* 0x0000001c501c7221 */ /* 0x000fe20000010000 */
[----:B------:R-:W-:Y:S03]  /*d6e0*/  FADD.FTZ R0, R82, R0 ;  /* 0x0000000052007221 */ /* 0x000fe60000010000 */
[----:B------:R-:W-:Y:S01]  /*d6f0*/  FADD.FTZ R2, R81, R28 ;  /* 0x0000001c51027221 */ /* 0x000fe20000010000 */
[----:B------:R-:W-:Y:S01]  /*d700*/  FADD.FTZ R0, R83, R0 ;  /* 0x0000000053007221 */ /* 0x000fe20000010000 */
[----:B------:R-:W1:Y:S02]  /*d710*/  LDSM.16.MT88.4 R28, [R170+0x11800] ;  /* 0x01180000aa1c783b */ /* 0x000e640000004200 */
[----:B------:R-:W-:Y:S01]  /*d720*/  FADD.FTZ R2, R84, R2 ;  /* 0x0000000254027221 */ /* 0x000fe20000010000 */
[C---:B--2---:R-:W-:Y:S03]  /*d730*/  HMMA.16816.F32.BF16 R144, R20.reuse, R24, R144 ;  /* 0x000000181490723c */ /* 0x044fe60000041890 */
[----:B------:R-:W-:Y:S01]  /*d740*/  FADD.FTZ R0, R86, R0 ;  /* 0x0000000056007221 */ /* 0x000fe20000010000 */
[----:B------:R-:W-:Y:S03]  /*d750*/  FADD.FTZ R2, R85, R2 ;  /* 0x0000000255027221 */ /* 0x000fe60000010000 */
[----:B------:R-:W-:Y:S01]  /*d760*/  FADD.FTZ R0, R87, R0 ;  /* 0x0000000057007221 */ /* 0x000fe20000010000 */
[----:B------:R-:W-:Y:S03]  /*d770*/  HMMA.16816.F32.BF16 R16, R20, R26, R16 ;  /* 0x0000001a1410723c */ /* 0x000fe60000041810 */
[----:B------:R-:W-:Y:S01]  /*d780*/  FADD.FTZ R3, R90, R0 ;  /* 0x000000005a037221 */ /* 0x000fe20000010000 */
[----:B------:R-:W-:Y:S03]  /*d790*/  FADD.FTZ R0, R88, R2 ;  /* 0x0000000258007221 */ /* 0x000fe60000010000 */
[----:B------:R-:W-:Y:S01]  /*d7a0*/  FADD.FTZ R2, R91, R3 ;  /* 0x000000035b027221 */ /* 0x000fe20000010000 */
[C---:B------:R-:W-:Y:S01]  /*d7b0*/  HMMA.16816.F32.BF16 R152, R164.reuse, R156, R4 ;  /* 0x0000009ca498723c */ /* 0x040fe20000041804 */
[----:B------:R-:W2:Y:S04]  /*d7c0*/  LDSM.16.MT88.4 R4, [R228+0x7800] ;  /* 0x00780000e404783b */ /* 0x000ea80000004200 */
[----:B------:R-:W-:Y:S01]  /*d7d0*/  FADD.FTZ R3, R89, R0 ;  /* 0x0000000059037221 */ /* 0x000fe20000010000 */
[----:B------:R-:W-:Y:S02]  /*d7e0*/  FADD.FTZ R0, R94, R2 ;  /* 0x000000025e007221 */ /* 0x000fe40000010000 */
[C---:B------:R-:W-:Y:S03]  /*d7f0*/  HMMA.16816.F32.BF16 R156, R164.reuse, R158, R8 ;  /* 0x0000009ea49c723c */ /* 0x040fe60000041808 */
[----:B------:R-:W-:Y:S01]  /*d800*/  FADD.FTZ R2, R92, R3 ;  /* 0x000000035c027221 */ /* 0x000fe20000010000 */
[----:B------:R-:W-:Y:S03]  /*d810*/  FADD.FTZ R0, R95, R0 ;  /* 0x000000005f007221 */ /* 0x000fe60000010000 */
[----:B------:R-:W-:Y:S01]  /*d820*/  FADD.FTZ R2, R93, R2 ;  /* 0x000000025d027221 */ /* 0x000fe20000010000 */
[----:B------:R-:W-:Y:S03]  /*d830*/  FADD.FTZ R0, R98, R0 ;  /* 0x0000000062007221 */ /* 0x000fe60000010000 */
        /* <DEDUP_REMOVED lines=15> */
[C---:B------:R-:W-:Y:S03]  /*d930*/  HMMA.16816.F32.BF16 R160, R164.reuse, R162, R12 ;  /* 0x000000a2a4a0723c */ /* 0x040fe6000004180c */
[----:B------:R-:W-:Y:S01]  /*d940*/  FADD.FTZ R2, R108, R2 ;  /* 0x000000026c027221 */ /* 0x000fe20000010000 */
[----:B------:R-:W-:Y:S03]  /*d950*/  FADD.FTZ R0, R111, R0 ;  /* 0x000000006f007221 */ /* 0x000fe60000010000 */
[----:B------:R-:W-:Y:S01]  /*d960*/  FADD.FTZ R2, R109, R2 ;  /* 0x000000026d027221 */ /* 0x000fe20000010000 */
[----:B------:R-:W-:Y:S01]  /*d970*/  FADD.FTZ R0, R114, R0 ;  /* 0x0000000072007221 */ /* 0x000fe20000010000 */
[C---:B--2---:R-:W-:Y:S03]  /*d980*/  HMMA.16816.F32.BF16 R144, R164.reuse, R4, R144 ;  /* 0x00000004a490723c */ /* 0x044fe60000041890 */
[----:B------:R-:W-:Y:S01]  /*d990*/  FADD.FTZ R2, R112, R2 ;  /* 0x0000000270027221 */ /* 0x000fe20000010000 */
[----:B------:R-:W-:Y:S03]  /*d9a0*/  FADD.FTZ R0, R115, R0 ;  /* 0x0000000073007221 */ /* 0x000fe60000010000 */
[----:B------:R-:W-:Y:S01]  /*d9b0*/  FADD.FTZ R2, R113, R2 ;  /* 0x0000000271027221 */ /* 0x000fe20000010000 */
[----:B------:R-:W-:Y:S01]  /*d9c0*/  FADD.FTZ R0, R118, R0 ;  /* 0x0000000076007221 */ /* 0x000fe20000010000 */
[----:B------:R-:W-:Y:S03]  /*d9d0*/  HMMA.16816.F32.BF16 R164, R164, R6, R16 ;  /* 0x00000006a4a4723c */ /* 0x000fe60000041810 */
[----:B------:R-:W-:Y:S01]  /*d9e0*/  FADD.FTZ R2, R116, R2 ;  /* 0x0000000274027221 */ /* 0x000fe20000010000 */
[----:B------:R-:W-:Y:S03]  /*d9f0*/  FADD.FTZ R0, R119, R0 ;  /* 0x0000000077007221 */ /* 0x000fe60000010000 */
        /* <DEDUP_REMOVED lines=13> */
[----:B------:R-:W-:Y:S06]  /*dad0*/  @P0 BRA `(.L_x_540) ;  /* 0xffffffb0003c0947 */ /* 0x000fec000383ffff */
.L_x_533:
[----:B------:R1:W5:Y:S01]  /*dae0*/  LD.E R25, desc[UR4][R168.64+0xd8] ;  /* 0x0000d804a8197980 */ /* 0x000362000c101900 */
[----:B------:R-:W-:Y:S01]  /*daf0*/  UMOV UR6, 0xffffffff ;  /* 0xffffffff00067882 */ /* 0x000fe20000000000 */
[----:B------:R-:W-:Y:S02]  /*db00*/  MOV R21, 0x20 ;  /* 0x0000002000157802 */ /* 0x000fe40000000f00 */
[----:B------:R-:W-:Y:S05]  /*db10*/  BRA.DIV UR6, `(.L_x_541) ;  /* 0x0000000e069c7947 */ /* 0x000fea000b800000 */
[----:B------:R-:W2:Y:S04]  /*db20*/  SHFL.BFLY PT, R5, R245, 0x2, 0x1f ;  /* 0x0c401f00f5057f89 */ /* 0x000ea800000e0000 */
[----:B------:R-:W3:Y:S01]  /*db30*/  SHFL.BFLY PT, R2, R246, 0x2, 0x1f ;  /* 0x0c401f00f6027f89 */ /* 0x000ee200000e0000 */
[----:B--2---:R-:W-:Y:S01]  /*db40*/  FADD.FTZ R5, R5, R245 ;  /* 0x000000f505057221 */ /* 0x004fe20000010000 */
[----:B---3--:R-:W-:-:S04]  /*db50*/  FADD.FTZ R2, R2, R246 ;  /* 0x000000f602027221 */ /* 0x008fc80000010000 */
[----:B------:R-:W2:Y:S04]  /*db60*/  SHFL.BFLY PT, R6, R5, 0x1, 0x1f ;  /* 0x0c201f0005067f89 */ /* 0x000ea800000e0000 */
[----:B------:R3:W4:Y:S01]  /*db70*/  SHFL.BFLY PT, R3, R2, 0x1, 0x1f ;  /* 0x0c201f0002037f89 */ /* 0x00072200000e0000 */
[----:B--2---:R-:W-:-:S07]  /*db80*/  FADD.FTZ R23, R5, R6 ;  /* 0x0000000605177221 */ /* 0x004fce0000010000 */
.L_x_553:
[----:B------:R-:W3:Y:S01]  /*db90*/  MUFU.RCP R0, R23 ;  /* 0x0000001700007308 */ /* 0x000ee20000001000 */
[----:B------:R-:W-:Y:S01]  /*dba0*/  FSETP.NE.FTZ.AND P1, PT, R23, RZ, PT ;  /* 0x000000ff1700720b */ /* 0x000fe20003f35000 */
[----:B----4-:R-:W-:Y:S01]  /*dbb0*/  FADD.FTZ R24, R2, R3 ;  /* 0x0000000302187221 */ /* 0x010fe20000010000 */
[C---:B------:R-:W-:Y:S01]  /*dbc0*/  IMAD.SHL.U32 R6, R232.reuse, 0x10, RZ ;  /* 0x00000010e8067824 */ /* 0x040fe200078e00ff */
[C---:B------:R-:W-:Y:S01]  /*dbd0*/  SHF.L.U32 R3, R232.reuse, 0x1, RZ ;  /* 0x00000001e8037819 */ /* 0x040fe200000006ff */
[----:B------:R-:W2:Y:S01]  /*dbe0*/  LDL R38, [R1] ;  /* 0x0000000001267983 */ /* 0x000ea20000100800 */
[----:B------:R-:W-:Y:S02]  /*dbf0*/  SHF.L.U32 R8, R232, 0x5, RZ ;  /* 0x00000005e8087819 */ /* 0x000fe400000006ff */
[----:B------:R-:W-:Y:S02]  /*dc00*/  LOP3.LUT R6, R6, 0x1c0, RZ, 0xc0, !PT ;  /* 0x000001c006067812 */ /* 0x000fe400078ec0ff */
[----:B------:R-:W-:-:S02]  /*dc10*/  LOP3.LUT R5, R3, 0x6, RZ, 0xc0, !PT ;  /* 0x0000000603057812 */ /* 0x000fc400078ec0ff */
[----:B------:R-:W-:Y:S02]  /*dc20*/  FSETP.NE.FTZ.AND P0, PT, R24, RZ, PT ;  /* 0x000000ff1800720b */ /* 0x000fe40003f15000 */
[----:B------:R-:W-:Y:S02]  /*dc30*/  LOP3.LUT R5, R5, 0x7c00, R8, 0xf8, !PT ;  /* 0x00007c0005057812 */ /* 0x000fe400078ef808 */
[----:B------:R-:W-:Y:S02]  /*dc40*/  MOV R13, 0x10 ;  /* 0x00000010000d7802 */ /* 0x000fe40000000f00 */
[----:B---3--:R-:W-:Y:S02]  /*dc50*/  FSEL R2, R0, 1, P1 ;  /* 0x3f80000000027808 */ /* 0x008fe40000800000 */
[----:B------:R-:W3:Y:S01]  /*dc60*/  MUFU.RCP R0, R24 ;  /* 0x0000001800007308 */ /* 0x000ee20000001000 */
[----:B------:R-:W-:Y:S02]  /*dc70*/  R2P PR, R232, 0x18 ;  /* 0x00000018e8007804 */ /* 0x000fe40000000000 */
[C---:B------:R-:W-:Y:S01]  /*dc80*/  FMUL.FTZ R152, R2.reuse, R152 ;  /* 0x0000009802987220 */ /* 0x040fe20000410000 */
        /* <DEDUP_REMOVED lines=14> */
[----:B------:R-:W-:Y:S01]  /*dd70*/  FMUL.FTZ R17, R2, R165 ;  /* 0x000000a502117220 */ /* 0x000fe20000410000 */
[----:B------:R-:W-:-:S02]  /*dd80*/  LOP3.LUT R2, R6, 0x38, R3, 0xf8, !PT ;  /* 0x0000003806027812 */ /* 0x000fc400078ef803 */
[----:B---3--:R-:W-:Y:S02]  /*dd90*/  FSEL R0, R0, 1, P0 ;  /* 0x3f80000000007808 */ /* 0x008fe40000000000 */
[----:B------:R-:W-:Y:S02]  /*dda0*/  LOP3.LUT R2, R5, R2, RZ, 0xfc, !PT ;  /* 0x0000000205027212 */ /* 0x000fe400078efcff */
[----:B------:R-:W-:Y:S01]  /*ddb0*/  SEL R13, R13, 0xfffffff0, !P2 ;  /* 0xfffffff00d0d7807 */ /* 0x000fe20005000000 */
[C---:B------:R-:W-:Y:S01]  /*ddc0*/  FMUL.FTZ R154, R0.reuse, R154 ;  /* 0x0000009a009a7220 */ /* 0x040fe20000410000 */
[----:B------:R-:W-:Y:S01]  /*ddd0*/  FMUL.FTZ R3, R0, R155 ;  /* 0x0000009b00037220 */ /* 0x000fe20000410000 */
[----:B------:R-:W-:Y:S01]  /*dde0*/  LEA R230, R2, R230, 0x1 ;  /* 0x000000e602e67211 */ /* 0x000fe200078e08ff */
        /* <DEDUP_REMOVED lines=14> */
[----:B------:R-:W-:Y:S01]  /*ded0*/  SEL R6, R21, 0xffffffe0, !P3 ;  /* 0xffffffe015067807 */ /* 0x000fe20005800000 */
[----:B------:R-:W-:Y:S01]  /*dee0*/  IMAD.IADD R5, R13, 0x1, R230 ;  /* 0x000000010d057824 */ /* 0x000fe200078e02e6 */
[----:B------:R-:W-:-:S02]  /*def0*/  F2FP.BF16.F32.PACK_AB R0, R153, R152 ;  /* 0x000000989900723e */ /* 0x000fc400000010ff */
[----:B------:R-:W-:Y:S02]  /*df00*/  F2FP.BF16.F32.PACK_AB R3, R3, R154 ;  /* 0x0000009a0303723e */ /* 0x000fe400000010ff */
[----:B------:R-:W-:Y:S01]  /*df10*/  F2FP.BF16.F32.PACK_AB R4, R4, R156 ;  /* 0x0000009c0404723e */ /* 0x000fe200000010ff */
[----:B------:R3:W-:Y:S01]  /*df20*/  STS [R230], R0 ;  /* 0x00000000e6007388 */ /* 0x0007e20000000800 */
[----:B------:R-:W-:Y:S02]  /*df30*/  IADD3 R2, PT, PT, R6, R230, RZ ;  /* 0x000000e606027210 */ /* 0x000fe40007ffe0ff */
[----:B------:R-:W-:Y:S01]  /*df40*/  F2FP.BF16.F32.PACK_AB R10, R10, R158 ;  /* 0x0000009e0a0a723e */ /* 0x000fe200000010ff */
[----:B------:R4:W-:Y:S01]  /*df50*/  STS [R230+0x400], R3 ;  /* 0x00040003e6007388 */ /* 0x0009e20000000800 */
[----:B------:R-:W-:Y:S02]  /*df60*/  F2FP.BF16.F32.PACK_AB R9, R9, R132 ;  /* 0x000000840909723e */ /* 0x000fe400000010ff */
[----:B------:R-:W-:Y:S01]  /*df70*/  F2FP.BF16.F32.PACK_AB R8, R8, R134 ;  /* 0x000000860808723e */ /* 0x000fe200000010ff */
[----:B------:R1:W-:Y:S01]  /*df80*/  STS [R5], R4 ;  /* 0x0000000405007388 */ /* 0x0003e20000000800 */
[----:B------:R-:W-:-:S02]  /*df90*/  F2FP.BF16.F32.PACK_AB R7, R7, R136 ;  /* 0x000000880707723e */ /* 0x000fc400000010ff */
[----:B------:R-:W-:Y:S01]  /*dfa0*/  F2FP.BF16.F32.PACK_AB R16, R16, R138 ;  /* 0x0000008a1010723e */ /* 0x000fe200000010ff */
[----:B------:R-:W-:Y:S01]  /*dfb0*/  STS [R5+0x400], R10 ;  /* 0x0004000a05007388 */ /* 0x000fe20000000800 */
[----:B------:R-:W-:Y:S02]  /*dfc0*/  F2FP.BF16.F32.PACK_AB R15, R15, R140 ;  /* 0x0000008c0f0f723e */ /* 0x000fe400000010ff */
[----:B------:R-:W-:Y:S01]  /*dfd0*/  F2FP.BF16.F32.PACK_AB R14, R14, R142 ;  /* 0x0000008e0e0e723e */ /* 0x000fe200000010ff */
[----:B------:R-:W-:Y:S01]  /*dfe0*/  STS [R2], R9 ;  /* 0x0000000902007388 */ /* 0x000fe20000000800 */
[----:B------:R-:W-:Y:S02]  /*dff0*/  F2FP.BF16.F32.PACK_AB R20, R20, R160 ;  /* 0x000000a01414723e */ /* 0x000fe400000010ff */
[----:B------:R-:W-:Y:S01]  /*e000*/  F2FP.BF16.F32.PACK_AB R19, R19, R162 ;  /* 0x000000a21313723e */ /* 0x000fe200000010ff */
[----:B------:R1:W-:Y:S01]  /*e010*/  STS [R2+0x400], R8 ;  /* 0x0004000802007388 */ /* 0x0003e20000000800 */
[----:B------:R-:W-:-:S02]  /*e020*/  F2FP.BF16.F32.PACK_AB R18, R18, R144 ;  /* 0x000000901212723e */ /* 0x000fc400000010ff */
[----:B------:R-:W-:Y:S02]  /*e030*/  F2FP.BF16.F32.PACK_AB R12, R12, R146 ;  /* 0x000000920c0c723e */ /* 0x000fe400000010ff */
[C---:B---3--:R-:W-:Y:S02]  /*e040*/  IADD3 R0, PT, PT, R230.reuse, 0x40, RZ ;  /* 0x00000040e6007810 */ /* 0x048fe40007ffe0ff */
[----:B------:R-:W-:Y:S02]  /*e050*/  @P4 IADD3 R0, PT, PT, R230, -0x40, RZ ;  /* 0xffffffc0e6004810 */ /* 0x000fe40007ffe0ff */
[----:B------:R-:W-:Y:S02]  /*e060*/  F2FP.BF16.F32.PACK_AB R17, R17, R164 ;  /* 0x000000a41111723e */ /* 0x000fe400000010ff */
[----:B------:R-:W-:Y:S01]  /*e070*/  F2FP.BF16.F32.PACK_AB R11, R11, R166 ;  /* 0x000000a60b0b723e */ /* 0x000fe200000010ff */
[C---:B----4-:R-:W-:Y:S02]  /*e080*/  IMAD.IADD R3, R13.reuse, 0x1, R0 ;  /* 0x000000010d037824 */ /* 0x050fe400078e0200 */
[----:B-1----:R-:W-:-:S05]  /*e090*/  IMAD.IADD R4, R13, 0x1, R2 ;  /* 0x000000010d047824 */ /* 0x002fca00078e0202 */
[----:B------:R-:W-:Y:S04]  /*e0a0*/  STS [R4], R7 ;  /* 0x0000000704007388 */ /* 0x000fe80000000800 */
[----:B------:R-:W-:Y:S01]  /*e0b0*/  STS [R4+0x400], R16 ;  /* 0x0004001004007388 */ /* 0x000fe20000000800 */
[----:B------:R-:W-:-:S03]  /*e0c0*/  IADD3 R2, PT, PT, R6, R0, RZ ;  /* 0x0000000006027210 */ /* 0x000fc60007ffe0ff */
[----:B------:R-:W-:Y:S04]  /*e0d0*/  STS [R0], R15 ;  /* 0x0000000f00007388 */ /* 0x000fe80000000800 */
[----:B------:R1:W-:Y:S04]  /*e0e0*/  STS [R0+0x400], R14 ;  /* 0x0004000e00007388 */ /* 0x0003e80000000800 */
[----:B------:R-:W-:Y:S04]  /*e0f0*/  STS [R3], R20 ;  /* 0x0000001403007388 */ /* 0x000fe80000000800 */
[----:B------:R-:W-:Y:S04]  /*e100*/  STS [R3+0x400], R19 ;  /* 0x0004001303007388 */ /* 0x000fe80000000800 */
[----:B------:R-:W-:Y:S04]  /*e110*/  STS [R2], R18 ;  /* 0x0000001202007388 */ /* 0x000fe80000000800 */
[----:B------:R3:W-:Y:S01]  /*e120*/  STS [R2+0x400], R12 ;  /* 0x0004000c02007388 */ /* 0x0007e20000000800 */
[----:B-1----:R-:W-:-:S05]  /*e130*/  IADD3 R0, PT, PT, R13, R2, RZ ;  /* 0x000000020d007210 */ /* 0x002fca0007ffe0ff */
[----:B------:R-:W-:Y:S04]  /*e140*/  STS [R0], R17 ;  /* 0x0000001100007388 */ /* 0x000fe80000000800 */
[----:B------:R1:W-:Y:S01]  /*e150*/  STS [R0+0x400], R11 ;  /* 0x0004000b00007388 */ /* 0x0003e20000000800 */
[----:B------:R-:W-:-:S03]  /*e160*/  ISETP.NE.AND P2, PT, R252, -0x1, PT ;  /* 0xfffffffffc00780c */ /* 0x000fc60003f45270 */
[----:B------:R-:W4:Y:S04]  /*e170*/  LD.E.64 R4, desc[UR4][R168.64+0x88] ;  /* 0x00008804a8047980 */ /* 0x000f28000c101b00 */
[----:B------:R2:W5:Y:S04]  /*e180*/  LD.E.64 R6, desc[UR4][R168.64+0x90] ;  /* 0x00009004a8067980 */ /* 0x000568000c101b00 */
[----:B------:R2:W5:Y:S04]  /*e190*/  LD.E.64 R8, desc[UR4][R168.64+0x70] ;  /* 0x00007004a8087980 */ /* 0x000568000c101b00 */
[----:B---3--:R-:W3:Y:S04]  /*e1a0*/  @!P2 LD.E.64 R2, desc[UR4][R168.64+0x80] ;  /* 0x00008004a802a980 */ /* 0x008ee8000c101b00 */
[----:B------:R2:W5:Y:S04]  /*e1b0*/  LD.E.64 R20, desc[UR4][R168.64+0xa0] ;  /* 0x0000a004a8147980 */ /* 0x000568000c101b00 */
[----:B-1----:R-:W2:Y:S01]  /*e1c0*/  LD.E.U8 R0, desc[UR4][R168.64+0x1c8] ;  /* 0x0001c804a8007980 */ /* 0x002ea2000c101100 */
[----:B------:R-:W3:Y:S01]  /*e1d0*/  S2R R27, SR_CTAID.Y ;  /* 0x00000000001b7919 */ /* 0x000ee20000002600 */
[----:B------:R-:W1:Y:S01]  /*e1e0*/  S2R R26, SR_CTAID.Z ;  /* 0x00000000001a7919 */ /* 0x000e620000002700 */
[----:B------:R-:W1:Y:S01]  /*e1f0*/  S2R R22, SR_CTAID.X ;  /* 0x0000000000167919 */ /* 0x000e620000002500 */
[----:B--2---:R-:W-:-:S13]  /*e200*/  ISETP.NE.AND P4, PT, R0, RZ, PT ;  /* 0x000000ff0000720c */ /* 0x004fda0003f85270 */
[----:B------:R-:W2:Y:S04]  /*e210*/  @!P4 LD.E R13, desc[UR4][R168.64+0x60] ;  /* 0x00006004a80dc980 */ /* 0x000ea8000c101900 */
[----:B------:R-:W2:Y:S01]  /*e220*/  @!P4 LD.E R14, desc[UR4][R168.64+0xb4] ;  /* 0x0000b404a80ec980 */ /* 0x000ea2000c101900 */
[----:B------:R-:W-:Y:S01]  /*e230*/  SHF.R.U32.HI R36, RZ, 0x3, R232 ;  /* 0x00000003ff247819 */ /* 0x000fe200000116e8 */
[-C--:B---3--:R-:W-:Y:S02]  /*e240*/  @!P2 IMAD R12, R3, R27.reuse, RZ ;  /* 0x0000001b030ca224 */ /* 0x088fe400078e02ff */
[----:B------:R-:W-:Y:S01]  /*e250*/  @!P2 IMAD.WIDE.U32 R10, R2, R27, RZ ;  /* 0x0000001b020aa225 */ /* 0x000fe200078e00ff */
[----:B------:R-:W-:-:S03]  /*e260*/  IADD3 R0, PT, PT, R36, 0x10, RZ ;  /* 0x0000001024007810 */ /* 0x000fc60007ffe0ff */
[----:B----4-:R-:W-:Y:S01]  /*e270*/  @P2 IMAD.WIDE.U32 R2, R4, R252, RZ ;  /* 0x000000fc04022225 */ /* 0x010fe200078e00ff */
[----:B------:R-:W-:-:S03]  /*e280*/  ISETP.GE.AND P3, PT, R0, R38, PT ;  /* 0x000000260000720c */ /* 0x000fc60003f66270 */
[----:B------:R-:W-:Y:S02]  /*e290*/  @P2 IMAD R0, R5, R252, RZ ;  /* 0x000000fc05002224 */ /* 0x000fe400078e02ff */
[----:B------:R-:W-:Y:S01]  /*e2a0*/  @!P2 IMAD.IADD R15, R11, 0x1, R12 ;  /* 0x000000010b0fa824 */ /* 0x000fe200078e020c */
[----:B-1----:R-:W-:Y:S02]  /*e2b0*/  SHF.L.U32 R37, R22, 0x6, RZ ;  /* 0x0000000616257819 */ /* 0x002fe400000006ff */
[----:B------:R-:W-:Y:S02]  /*e2c0*/  @!P2 MOV R12, R10 ;  /* 0x0000000a000ca202 */ /* 0x000fe40000000f00 */
[----:B------:R-:W-:Y:S01]  /*e2d0*/  @P2 IADD3 R15, PT, PT, R3, R0, RZ ;  /* 0x00000000030f2210 */ /* 0x000fe20007ffe0ff */
[----:B--2---:R-:W-:-:S04]  /*e2e0*/  @!P4 IMAD R11, R13, R27, R26 ;  /* 0x0000001b0d0bc224 */ /* 0x004fc800078e021a */
[----:B------:R-:W-:Y:S01]  /*e2f0*/  @!P4 IMAD R22, R11, R14, RZ ;  /* 0x0000000e0b16c224 */ /* 0x000fe200078e02ff */
[----:B------:R-:W-:Y:S06]  /*e300*/  @!P4 BRA `(.L_x_542) ;  /* 0x000000000014c947 */ /* 0x000fec0003800000 */
[----:B------:R-:W2:Y:S04]  /*e310*/  @!P2 LD.E R10, desc[UR4][R168.64+0xb4] ;  /* 0x0000b404a80aa980 */ /* 0x000ea8000c101900 */
[----:B------:R-:W3:Y:S01]  /*e320*/  LD.E R0, desc[UR4][R168.64+0xd4] ;  /* 0x0000d404a8007980 */ /* 0x000ee2000c101900 */
[----:B--2---:R-:W-:Y:S02]  /*e330*/  @!P2 IMAD R252, R10, R27, RZ ;  /* 0x0000001b0afca224 */ /* 0x004fe400078e02ff */
[----:B---3--:R-:W-:-:S05]  /*e340*/  IMAD R0, R0, R26, RZ ;  /* 0x0000001a00007224 */ /* 0x008fca00078e02ff */
[----:B------:R-:W-:-:S07]  /*e350*/  IADD3 R22, PT, PT, R0, R252, RZ ;  /* 0x000000fc00167210 */ /* 0x000fce0007ffe0ff */
.L_x_542:
[----:B------:R-:W-:Y:S05]  /*e360*/  WARPSYNC.ALL ;  /* 0x0000000000007948 */ /* 0x000fea0003800000 */
[----:B------:R-:W-:Y:S01]  /*e370*/  BAR.SYNC.DEFER_BLOCKING 0x0 ;  /* 0x0000000000007b1d */ /* 0x000fe20000010000 */
[----:B-----5:R-:W-:Y:S01]  /*e380*/  IMAD R13, R7, R26, RZ ;  /* 0x0000001a070d7224 */ /* 0x020fe200078e02ff */
[----:B------:R-:W-:Y:S01]  /*e390*/  @P2 MOV R12, R2 ;  /* 0x00000002000c2202 */ /* 0x000fe20000000f00 */
[----:B------:R-:W-:Y:S01]  /*e3a0*/  IMAD.MOV.U32 R10, RZ, RZ, R229 ;  /* 0x000000ffff0a7224 */ /* 0x000fe200078e00e5 */
[----:B------:R-:W-:Y:S01]  /*e3b0*/  MOV R14, 0x7f800000 ;  /* 0x7f800000000e7802 */ /* 0x000fe20000000f00 */
[----:B------:R-:W-:Y:S01]  /*e3c0*/  IMAD.MOV.U32 R11, RZ, RZ, RZ ;  /* 0x000000ffff0b7224 */ /* 0x000fe200078e00ff */
[----:B------:R-:W1:Y:S01]  /*e3d0*/  @P1 MUFU.LG2 R0, R23 ;  /* 0x0000001700001308 */ /* 0x000e620000000c00 */
[----:B------:R-:W-:Y:S01]  /*e3e0*/  IMAD.WIDE.U32 R16, R6, R26, RZ ;  /* 0x0000001a06107225 */ /* 0x000fe200078e00ff */
[----:B------:R-:W-:Y:S01]  /*e3f0*/  ISETP.GE.AND P4, PT, R36, R38, PT ;  /* 0x000000262400720c */ /* 0x000fe20003f86270 */
[----:B------:R-:W-:Y:S02]  /*e400*/  BSSY.RECONVERGENT B0, `(.L_x_543) ;  /* 0x0000029000007945 */ /* 0x000fe40003800200 */
[----:B------:R-:W-:Y:S01]  /*e410*/  IMAD.WIDE.U32 R10, R37, R4, R10 ;  /* 0x00000004250a7225 */ /* 0x000fe200078e000a */
[----:B------:R-:W-:-:S02]  /*e420*/  IADD3 R2, PT, PT, R17, R13, RZ ;  /* 0x0000000d11027210 */ /* 0x000fc40007ffe0ff */
[----:B------:R-:W2:Y:S01]  /*e430*/  @P0 MUFU.LG2 R7, R24 ;  /* 0x0000001800070308 */ /* 0x000ea20000000c00 */
[----:B------:R-:W-:Y:S01]  /*e440*/  IMAD R3, R5, R37, RZ ;  /* 0x0000002505037224 */ /* 0x000fe200078e02ff */
[----:B------:R-:W-:Y:S01]  /*e450*/  IADD3 R10, P6, P5, R16, R10, R12 ;  /* 0x0000000a100a7210 */ /* 0x000fe20007dde00c */
[----:B------:R-:W-:Y:S01]  /*e460*/  VIADD R6, R36, 0x30 ;  /* 0x0000003024067836 */ /* 0x000fe20000000000 */
[----:B------:R-:W-:Y:S01]  /*e470*/  MOV R12, 0x7f800000 ;  /* 0x7f800000000c7802 */ /* 0x000fe20000000f00 */
[----:B------:R-:W-:Y:S01]  /*e480*/  IMAD.IADD R3, R11, 0x1, R3 ;  /* 0x000000010b037824 */ /* 0x000fe200078e0203 */
[----:B------:R-:W-:Y:S01]  /*e490*/  LOP3.LUT R13, R180, 0x30, RZ, 0xc0, !PT ;  /* 0x00000030b40d7812 */ /* 0x000fe200078ec0ff */
[----:B------:R-:W-:Y:S02]  /*e4a0*/  VIADD R11, R36, 0x20 ;  /* 0x00000020240b7836 */ /* 0x000fe40000000000 */
[----:B-1----:R-:W-:Y:S01]  /*e4b0*/  @P1 FMUL.FTZ R0, R0, 0.69314718246459960938 ;  /* 0x3f31721800001820 */ /* 0x002fe20000410000 */
[----:B------:R1:W3:Y:S02]  /*e4c0*/  LDS.128 R28, [R233] ;  /* 0x00000000e91c7984 */ /* 0x0002e40000000c00 */
[----:B------:R-:W-:Y:S01]  /*e4d0*/  ISETP.GE.AND P2, PT, R11, R38, PT ;  /* 0x000000260b00720c */ /* 0x000fe20003f46270 */
[----:B------:R-:W-:Y:S01]  /*e4e0*/  @P1 FFMA.FTZ R14, R25, R150, R0 ;  /* 0x00000096190e1223 */ /* 0x000fe20000010000 */
[----:B------:R1:W4:Y:S01]  /*e4f0*/  LDS.128 R16, [R233+0x800] ;  /* 0x00080000e9107984 */ /* 0x0003220000000c00 */
[----:B------:R-:W-:Y:S01]  /*e500*/  IADD3.X R11, PT, PT, R2, R3, R15, P6, P5 ;  /* 0x00000003020b7210 */ /* 0x000fe200037ea40f */
[----:B------:R-:W-:-:S02]  /*e510*/  @!P4 IMAD R0, R5, R36, RZ ;  /* 0x000000240500c224 */ /* 0x000fc400078e02ff */
[----:B--2---:R-:W-:Y:S01]  /*e520*/  @P0 FMUL.FTZ R7, R7, 0.69314718246459960938 ;  /* 0x3f31721807070820 */ /* 0x004fe20000410000 */
[----:B------:R1:W2:Y:S01]  /*e530*/  LDS.128 R32, [R233+0x1800] ;  /* 0x00180000e9207984 */ /* 0x0002a20000000c00 */
[----:B------:R-:W-:Y:S01]  /*e540*/  LOP3.LUT P6, RZ, R232, 0x3, RZ, 0xc0, !PT ;  /* 0x00000003e8ff7812 */ /* 0x000fe200078cc0ff */
[----:B------:R-:W-:-:S04]  /*e550*/  @!P4 IMAD.WIDE.U32 R2, R36, R4, R10 ;  /* 0x000000042402c225 */ /* 0x000fc800078e000a */
[----:B------:R-:W-:Y:S01]  /*e560*/  @P0 FFMA.FTZ R12, R25, R149, R7 ;  /* 0x00000095190c0223 */ /* 0x000fe20000010007 */
[----:B------:R-:W-:Y:S01]  /*e570*/  ISETP.GE.AND P5, PT, R6, R38, PT ;  /* 0x000000260600720c */ /* 0x000fe20003fa6270 */
[----:B------:R1:W1:Y:S01]  /*e580*/  LDS.128 R24, [R233+0x1000] ;  /* 0x00100000e9187984 */ /* 0x0002620000000c00 */
[----:B------:R-:W-:Y:S02]  /*e590*/  SHF.R.U32.HI R232, RZ, 0x2, R232 ;  /* 0x00000002ffe87819 */ /* 0x000fe400000116e8 */
[----:B------:R-:W-:Y:S02]  /*e5a0*/  @!P4 IADD3 R0, PT, PT, R3, R0, RZ ;  /* 0x000000000300c210 */ /* 0x000fe40007ffe0ff */
[C---:B------:R-:W-:Y:S02]  /*e5b0*/  @!P4 LEA R6, P1, R2.reuse, R8, 0x1 ;  /* 0x000000080206c211 */ /* 0x040fe400078208ff */
[----:B------:R-:W-:Y:S02]  /*e5c0*/  LOP3.LUT R13, R13, 0x7, R232, 0xf8, !PT ;  /* 0x000000070d0d7812 */ /* 0x000fe400078ef8e8 */
[----:B------:R-:W-:Y:S01]  /*e5d0*/  @!P4 LEA.HI.X R7, R2, R9, R0, 0x1, P1 ;  /* 0x000000090207c211 */ /* 0x000fe200008f0c00 */
[----:B------:R-:W-:Y:S08]  /*e5e0*/  @P6 BRA `(.L_x_544) ;  /* 0x0000000000286947 */ /* 0x000ff00003800000 */
[----:B------:R-:W-:Y:S01]  /*e5f0*/  IMAD.IADD R0, R37, 0x1, R22 ;  /* 0x0000000125007824 */ /* 0x000fe200078e0216 */
[C---:B------:R-:W-:Y:S01]  /*e600*/  ISETP.GE.AND P6, PT, R13.reuse, R38, PT ;  /* 0x000000260d00720c */ /* 0x040fe20003fc6270 */
[----:B------:R-:W-:-:S03]  /*e610*/  VIADD R2, R13, 0x8 ;  /* 0x000000080d027836 */ /* 0x000fc60000000000 */
[----:B------:R-:W-:Y:S02]  /*e620*/  IADD3 R3, P0, PT, R0, R13, RZ ;  /* 0x0000000d00037210 */ /* 0x000fe40007f1e0ff */
[----:B------:R-:W-:Y:S02]  /*e630*/  ISETP.GE.AND P1, PT, R2, R38, PT ;  /* 0x000000260200720c */ /* 0x000fe40003f26270 */
[----:B------:R-:W-:Y:S02]  /*e640*/  LEA.HI.X.SX32 R0, R0, RZ, 0x1, P0 ;  /* 0x000000ff00007211 */ /* 0x000fe400000f0eff */
[----:B------:R-:W-:-:S04]  /*e650*/  LEA R2, P0, R3, R20, 0x2 ;  /* 0x0000001403027211 */ /* 0x000fc800078010ff */
[----:B------:R-:W-:-:S05]  /*e660*/  LEA.HI.X R3, R3, R21, R0, 0x2, P0 ;  /* 0x0000001503037211 */ /* 0x000fca00000f1400 */
[----:B------:R1:W-:Y:S04]  /*e670*/  @!P6 ST.E desc[UR4][R2.64], R14 ;  /* 0x0000000e0200e985 */ /* 0x0003e8000c101904 */
[----:B------:R1:W-:Y:S02]  /*e680*/  @!P1 ST.E desc[UR4][R2.64+0x20], R12 ;  /* 0x0000200c02009985 */ /* 0x0003e4000c101904 */
.L_x_544:
[----:B------:R-:W-:Y:S05]  /*e690*/  BSYNC.RECONVERGENT B0 ;  /* 0x0000000000007941 */ /* 0x000fea0003800200 */
.L_x_543:
[----:B---3--:R3:W-:Y:S01]  /*e6a0*/  @!P4 ST.E.128 desc[UR4][R6.64], R28 ;  /* 0x0000001c0600c985 */ /* 0x0087e2000c101d04 */
[----:B------:R-:W-:Y:S04]  /*e6b0*/  BSSY.RECONVERGENT B0, `(.L_x_545) ;  /* 0x000000d000007945 */ /* 0x000fe80003800200 */
[----:B------:R-:W-:Y:S05]  /*e6c0*/  @P3 BRA `(.L_x_546) ;  /* 0x00000000002c3947 */ /* 0x000fea0003800000 */
[----:B---3--:R-:W-:Y:S01]  /*e6d0*/  IADD3 R6, P0, PT, R36, 0x10, RZ ;  /* 0x0000001024067810 */ /* 0x008fe20007f1e0ff */
[----:B-1----:R-:W-:Y:S01]  /*e6e0*/  IMAD.MOV.U32 R2, RZ, RZ, R10 ;  /* 0x000000ffff027224 */ /* 0x002fe200078e000a */
[----:B------:R-:W-:-:S03]  /*e6f0*/  MOV R3, R11 ;  /* 0x0000000b00037202 */ /* 0x000fc60000000f00 */
[----:B------:R-:W-:Y:S02]  /*e700*/  IMAD.X R0, RZ, RZ, RZ, P0 ;  /* 0x000000ffff007224 */ /* 0x000fe400000e06ff */
[----:B------:R-:W-:-:S04]  /*e710*/  IMAD.WIDE.U32 R2, R4, R6, R2 ;  /* 0x0000000604027225 */ /* 0x000fc800078e0002 */
[----:B------:R-:W-:-:S04]  /*e720*/  IMAD R0, R0, R4, RZ ;  /* 0x0000000400007224 */ /* 0x000fc800078e02ff */
[----:B------:R-:W-:Y:S01]  /*e730*/  IMAD R0, R5, R6, R0 ;  /* 0x0000000605007224 */ /* 0x000fe200078e0200 */
[----:B------:R-:W-:-:S04]  /*e740*/  LEA R6, P0, R2, R8, 0x1 ;  /* 0x0000000802067211 */ /* 0x000fc800078008ff */
[----:B------:R-:W-:-:S04]  /*e750*/  IADD3 R0, PT, PT, R3, R0, RZ ;  /* 0x0000000003007210 */ /* 0x000fc80007ffe0ff */
[----:B------:R-:W-:-:S05]  /*e760*/  LEA.HI.X R7, R2, R9, R0, 0x1, P0 ;  /* 0x0000000902077211 */ /* 0x000fca00000f0c00 */
[----:B----4-:R1:W-:Y:S02]  /*e770*/  ST.E.128 desc[UR4][R6.64], R16 ;  /* 0x0000001006007985 */ /* 0x0103e4000c101d04 */
.L_x_546:
[----:B------:R-:W-:Y:S05]  /*e780*/  BSYNC.RECONVERGENT B0 ;  /* 0x0000000000007941 */ /* 0x000fea0003800200 */
.L_x_545:
[----:B------:R-:W-:Y:S04]  /*e790*/  BSSY.RECONVERGENT B0, `(.L_x_547) ;  /* 0x000000d000007945 */ /* 0x000fe80003800200 */
[----:B------:R-:W-:Y:S05]  /*e7a0*/  @P2 BRA `(.L_x_548) ;  /* 0x00000000002c2947 */ /* 0x000fea0003800000 */
[----:B-1-3--:R-:W-:Y:S01]  /*e7b0*/  IADD3 R6, P0, PT, R36, 0x20, RZ ;  /* 0x0000002024067810 */ /* 0x00afe20007f1e0ff */
[----:B------:R-:W-:Y:S01]  /*e7c0*/  IMAD.MOV.U32 R2, RZ, RZ, R10 ;  /* 0x000000ffff027224 */ /* 0x000fe200078e000a */
        /* <DEDUP_REMOVED lines=8> */
[----:B------:R1:W-:Y:S02]  /*e850*/  ST.E.128 desc[UR4][R6.64], R24 ;  /* 0x0000001806007985 */ /* 0x0003e4000c101d04 */
.L_x_548:
[----:B------:R-:W-:Y:S05]  /*e860*/  BSYNC.RECONVERGENT B0 ;  /* 0x0000000000007941 */ /* 0x000fea0003800200 */
.L_x_547:
[----:B------:R-:W-:Y:S02]  /*e870*/  MOV R13, 0x50 ;  /* 0x00000050000d7802 */ /* 0x000fe40000000f00 */
[----:B-1----:R-:W-:-:S03]  /*e880*/  MOV R3, 0x0 ;  /* 0x0000000000037802 */ /* 0x002fc60000000f00 */
[----:B------:R-:W-:-:S04]  /*e890*/  IMAD.MOV.U32 R2, RZ, RZ, R13 ;  /* 0x000000ffff027224 */ /* 0x000fc800078e000d */
[----:B--234-:R-:W-:Y:S05]  /*e8a0*/  @P5 RET.REL.NODEC R2 `(_ZN5flash24flash_fwd_splitkv_kernelI23Flash_fwd_kernel_traitsILi64ELi64ELi256ELi4ELb0ELb0EN7cutlass10bfloat16_tE19Flash_kernel_traitsILi64ELi64ELi256ELi4ES3_EELb0ELb0ELb0ELb0ELb1ELb0ELb0ELb0EEEvNS_16Flash_fwd_paramsE) ;  /* 0xffffff1402d45950 */ /* 0x01cfea0003c3ffff */
[----:B------:R-:W-:Y:S01]  /*e8b0*/  IADD3 R12, P0, PT, R36, 0x30, RZ ;  /* 0x00000030240c7810 */ /* 0x000fe20007f1e0ff */
[----:B------:R-:W-:Y:S01]  /*e8c0*/  IMAD.MOV.U32 R2, RZ, RZ, R10 ;  /* 0x000000ffff027224 */ /* 0x000fe200078e000a */
[----:B------:R-:W-:-:S03]  /*e8d0*/  MOV R3, R11 ;  /* 0x0000000b00037202 */ /* 0x000fc60000000f00 */
[----:B------:R-:W-:Y:S02]  /*e8e0*/  IMAD.X R0, RZ, RZ, RZ, P0 ;  /* 0x000000ffff007224 */ /* 0x000fe400000e06ff */
[----:B------:R-:W-:-:S04]  /*e8f0*/  IMAD.WIDE.U32 R6, R4, R12, R2 ;  /* 0x0000000c04067225 */ /* 0x000fc800078e0002 */
[----:B------:R-:W-:Y:S01]  /*e900*/  IMAD R0, R0, R4, RZ ;  /* 0x0000000400007224 */ /* 0x000fe200078e02ff */
[----:B------:R-:W-:-:S03]  /*e910*/  LEA R2, P0, R6, R8, 0x1 ;  /* 0x0000000806027211 */ /* 0x000fc600078008ff */
[----:B------:R-:W-:-:S04]  /*e920*/  IMAD R0, R5, R12, R0 ;  /* 0x0000000c05007224 */ /* 0x000fc800078e0200 */
[----:B------:R-:W-:-:S05]  /*e930*/  IMAD.IADD R0, R7, 0x1, R0 ;  /* 0x0000000107007824 */ /* 0x000fca00078e0200 */
[----:B------:R-:W-:-:S05]  /*e940*/  LEA.HI.X R3, R6, R9, R0, 0x1, P0 ;  /* 0x0000000906037211 */ /* 0x000fca00000f0c00 */
[----:B------:R1:W-:Y:S02]  /*e950*/  ST.E.128 desc[UR4][R2.64], R32 ;  /* 0x0000002002007985 */ /* 0x0003e4000c101d04 */
[----:B-1----:R-:W-:Y:S02]  /*e960*/  MOV R2, R13 ;  /* 0x0000000d00027202 */ /* 0x002fe40000000f00 */
[----:B------:R-:W-:-:S04]  /*e970*/  MOV R3, 0x0 ;  /* 0x0000000000037802 */ /* 0x000fc80000000f00 */
[----:B------:R-:W-:Y:S05]  /*e980*/  RET.REL.NODEC R2 `(_ZN5flash24flash_fwd_splitkv_kernelI23Flash_fwd_kernel_traitsILi64ELi64ELi256ELi4ELb0ELb0EN7cutlass10bfloat16_tE19Flash_kernel_traitsILi64ELi64ELi256ELi4ES3_EELb0ELb0ELb0ELb0ELb1ELb0ELb0ELb0EEEvNS_16Flash_fwd_paramsE) ;  /* 0xffffff14029c7950 */ /* 0x000fea0003c3ffff */
.L_x_541:
[----:B------:R-:W-:Y:S01]  /*e990*/  IMAD.MOV.U32 R0, RZ, RZ, 0x2 ;  /* 0x00000002ff007424 */ /* 0x000fe200078e00ff */
[----:B------:R-:W-:Y:S01]  /*e9a0*/  MOV R2, R245 ;  /* 0x000000f500027202 */ /* 0x000fe20000000f00 */
[----:B------:R-:W-:Y:S01]  /*e9b0*/  IMAD.MOV.U32 R4, RZ, RZ, -0x1 ;  /* 0xffffffffff047424 */ /* 0x000fe200078e00ff */
[----:B------:R-:W-:-:S07]  /*e9c0*/  MOV R3, 0x1f ;  /* 0x0000001f00037802 */ /* 0x000fce0000000f00 */
[----:B-1---5:R-:W-:Y:S05]  /*e9d0*/  WARPSYNC.COLLECTIVE R4, `(.L_x_549) ;  /* 0x0000000004087348 */ /* 0x022fea0003c00000 */
[----:B------:R2:W3:Y:S02]  /*e9e0*/  SHFL.BFLY P0, R0, R2, R0, R3 ;  /* 0x0c00000002007389 */ /* 0x0004e40000000003 */
[----:B-123-5:R-:W-:Y:S05]  /*e9f0*/  ENDCOLLECTIVE ;  /* 0x000000000000791b */ /* 0x02efea0003800000 */
.L_x_549:
[----:B------:R-:W-:Y:S02]  /*ea00*/  MOV R5, R0 ;  /* 0x0000000000057202 */ /* 0x000fe40000000f00 */
[----:B------:R-:W-:-:S03]  /*ea10*/  MOV R0, 0x1 ;  /* 0x0000000100007802 */ /* 0x000fc60000000f00 */
[----:B------:R-:W-:-:S04]  /*ea20*/  FADD.FTZ R5, R5, R245 ;  /* 0x000000f505057221 */ /* 0x000fc80000010000 */
[----:B------:R-:W-:-:S07]  /*ea30*/  IMAD.MOV.U32 R2, RZ, RZ, R5 ;  /* 0x000000ffff027224 */ /* 0x000fce00078e0005 */
[----:B------:R-:W-:Y:S05]  /*ea40*/  WARPSYNC.COLLECTIVE R4, `(.L_x_550) ;  /* 0x0000000004087348 */ /* 0x000fea0003c00000 */
[----:B------:R1:W2:Y:S02]  /*ea50*/  SHFL.BFLY P0, R0, R2, R0, R3 ;  /* 0x0c00000002007389 */ /* 0x0002a40000000003 */
[----:B-12---:R-:W-:Y:S05]  /*ea60*/  ENDCOLLECTIVE ;  /* 0x000000000000791b */ /* 0x006fea0003800000 */
.L_x_550:
[----:B------:R-:W-:Y:S01]  /*ea70*/  IMAD.MOV.U32 R6, RZ, RZ, R0 ;  /* 0x000000ffff067224 */ /* 0x000fe200078e0000 */
[----:B------:R-:W-:Y:S02]  /*ea80*/  MOV R0, 0x2 ;  /* 0x0000000200007802 */ /* 0x000fe40000000f00 */
[----:B------:R-:W-:Y:S01]  /*ea90*/  MOV R2, R246 ;  /* 0x000000f600027202 */ /* 0x000fe20000000f00 */
[----:B------:R-:W-:-:S07]  /*eaa0*/  FADD.FTZ R23, R5, R6 ;  /* 0x0000000605177221 */ /* 0x000fce0000010000 */
[----:B------:R-:W-:Y:S05]  /*eab0*/  WARPSYNC.COLLECTIVE R4, `(.L_x_551) ;  /* 0x0000000004087348 */ /* 0x000fea0003c00000 */
[----:B------:R1:W2:Y:S02]  /*eac0*/  SHFL.BFLY P0, R0, R2, R0, R3 ;  /* 0x0c00000002007389 */ /* 0x0002a40000000003 */
[----:B-12---:R-:W-:Y:S05]  /*ead0*/  ENDCOLLECTIVE ;  /* 0x000000000000791b */ /* 0x006fea0003800000 */
.L_x_551:
[----:B------:R-:W-:Y:S01]  /*eae0*/  IMAD.MOV.U32 R2, RZ, RZ, R0 ;  /* 0x000000ffff027224 */ /* 0x000fe200078e0000 */
[----:B------:R-:W-:-:S03]  /*eaf0*/  MOV R0, 0x1 ;  /* 0x0000000100007802 */ /* 0x000fc60000000f00 */
[----:B------:R-:W-:-:S07]  /*eb00*/  FADD.FTZ R2, R2, R246 ;  /* 0x000000f602027221 */ /* 0x000fce0000010000 */
[----:B------:R-:W-:Y:S05]  /*eb10*/  WARPSYNC.COLLECTIVE R4, `(.L_x_552) ;  /* 0x0000000004087348 */ /* 0x000fea0003c00000 */
[----:B------:R1:W2:Y:S02]  /*eb20*/  SHFL.BFLY P0, R0, R2, R0, R3 ;  /* 0x0c00000002007389 */ /* 0x0002a40000000003 */
[----:B-12---:R-:W-:Y:S05]  /*eb30*/  ENDCOLLECTIVE ;  /* 0x000000000000791b */ /* 0x006fea0003800000 */
.L_x_552:
[----:B------:R-:W-:Y:S01]  /*eb40*/  MOV R3, R0 ;  /* 0x0000000000037202 */ /* 0x000fe20000000f00 */
[----:B------:R-:W-:Y:S06]  /*eb50*/  BRA `(.L_x_553) ;  /* 0xfffffff0000c7947 */ /* 0x000fec000383ffff */
.L_x_554:
        /* <DEDUP_REMOVED lines=10> */
.L_x_14720:


//--------------------- .text._ZN5flash24flash_fwd_splitkv_kernelI23Flash_fwd_kernel_traitsILi64ELi64ELi256ELi4ELb0ELb0EN7cutlass10bfloat16_tE19Flash_kernel_traitsILi64ELi64ELi256ELi4ES3_EELb0ELb0ELb0ELb0ELb1ELb1ELb0ELb0EEEvNS_16Flash_fwd_paramsE --------------------------
	.section	.text._ZN5flash24flash_fwd_splitkv_kernelI23Flash_fwd_kernel_traitsILi64ELi64ELi256ELi4ELb0ELb0EN7cutlass10bfloat16_tE19Flash_kernel_traitsILi64ELi64ELi256ELi4ES3_EELb0ELb0ELb0ELb0ELb1ELb1ELb0ELb0EEEvNS_16Flash_fwd_paramsE,"ax",@progbits
	.align	128
        .global         _ZN5flash24flash_fwd_splitkv_kernelI23Flash_fwd_kernel_traitsILi64ELi64ELi256ELi4ELb0ELb0EN7cutlass10bfloat16_tE19Flash_kernel_traitsILi64ELi64ELi256ELi4ES3_EELb0ELb0ELb0ELb0ELb1ELb1ELb0ELb0EEEvNS_16Flash_fwd_paramsE
        .type           _ZN5flash24flash_fwd_splitkv_kernelI23Flash_fwd_kernel_traitsILi64ELi64ELi256ELi4ELb0ELb0EN7cutlass10bfloat16_tE19Flash_kernel_traitsILi64ELi64ELi256ELi4ES3_EELb0ELb0ELb0ELb0ELb1ELb1ELb0ELb0EEEvNS_16Flash_fwd_paramsE,@function
        .size           _ZN5flash24flash_fwd_splitkv_kernelI23Flash_fwd_kernel_traitsILi64ELi64ELi256ELi4ELb0ELb0EN7cutlass10bfloat16_tE19Flash_kernel_traitsILi64ELi64ELi256ELi4ES3_EELb0ELb0ELb0ELb0ELb1ELb1ELb0ELb0EEEvNS_16Flash_fwd_paramsE,(.L_x_14721 - _ZN5flash24flash_fwd_splitkv_kernelI23Flash_fwd_kernel_traitsILi64ELi64ELi256ELi4ELb0ELb0EN7cutlass10bfloat16_tE19Flash_kernel_traitsILi64ELi64ELi256ELi4ES3_EELb0ELb0ELb0ELb0ELb1ELb1ELb0ELb0EEEvNS_16Flash_fwd_paramsE)
        .other          _ZN5flash24flash_fwd_splitkv_kernelI23Flash_fwd_kernel_traitsILi64ELi64ELi256ELi4ELb0ELb0EN7cutlass10bfloat16_tE19Flash_kernel_traitsILi64ELi64ELi256ELi4ES3_EELb0ELb0ELb0ELb0ELb1ELb1ELb0ELb0EEEvNS_16Flash_fwd_paramsE,@"STO_CUDA_ENTRY STV_DEFAULT"
_ZN5flash24flash_fwd_splitkv_kernelI23Flash_fwd_kernel_traitsILi64ELi64ELi256ELi4ELb0ELb0EN7cutlass10bfloat16_tE19Flash_kernel_traitsILi64ELi64ELi256ELi4ES3_EELb0ELb0ELb0ELb0ELb1ELb1ELb0ELb0EEEvNS_16Flash_fwd_paramsE:
.text._ZN5flash24flash_fwd_splitkv_kernelI23Flash_fwd_kernel_traitsILi64ELi64ELi256ELi4ELb0ELb0EN7cutlass10bfloat16_tE19Flash_kernel_traitsILi64ELi64ELi256ELi4ES3_EELb0ELb0ELb0ELb0ELb1ELb1ELb0ELb0EEEvNS_16Flash_fwd_paramsE:
[----:B------:R-:W1:Y:S08]  /*0000*/  LDC R1, c[0x0][0x37c] ;  /* 0x0000df00ff017b82 */ /* 0x000e700000000800 */
[----:B------:R-:W2:Y:S01]  /*0010*/  LDC.64 R134, c[0x0][0x348] ;  /* 0x0000d200ff867b82 */ /* 0x000ea20000000a00 */
[----:B------:R-:W-:Y:S01]  /*0020*/  BSSY.RECONVERGENT B2, `(.L_x_555) ;  /* 0x0000003000027945 */ /* 0x000fe20003800200 */
[----:B-1----:R-:W-:-:S06]  /*0030*/  IADD3 R1, PT, PT, R1, -0x38, RZ ;  /* 0xffffffc801017810 */ /* 0x002fcc0007ffe0ff */
[----:B--2---:R-:W-:Y:S05]  /*0040*/  CALL.REL.NOINC `($_ZN5flash24flash_fwd_splitkv_kernelI23Flash_fwd_kernel_traitsILi64ELi64ELi256ELi4ELb0ELb0EN7cutlass10bfloat16_tE19Flash_kernel_traitsILi64ELi64ELi256ELi4ES3_EELb0ELb0ELb0ELb0ELb1ELb1ELb0ELb0EEEvNS_16Flash_fwd_paramsE$_ZN5flash30compute_attn_1rowblock_splitkvI23Flash_fwd_kernel_traitsILi64ELi64ELi256ELi4ELb0ELb0EN7cutlass10bfloat16_tE19Flash_kernel_traitsILi64ELi64ELi256ELi4ES3_EELb0ELb0ELb0ELb0ELb1ELb1ELb0ELb0ENS_16Flash_fwd_paramsEEEvRKT8_iiiii) ;  /* 0x0000000000087944 */ /* 0x004fea0003c00000 */
[----:B------:R-:W-:Y:S05]  /*0050*/  BSYNC.RECONVERGENT B2 ;  /* 0x0000000000027941 */ /* 0x000fea0003800200 */
.L_x_555:
[----:B------:R-:W-:Y:S05]  /*0060*/  EXIT ;  /* 0x000000000000794d */ /* 0x000fea0003800000 */
        .type           $_ZN5flash24flash_fwd_splitkv_kernelI23Flash_fwd_kernel_traitsILi64ELi64ELi256ELi4ELb0ELb0EN7cutlass10bfloat16_tE19Flash_kernel_traitsILi64ELi64ELi256ELi4ES3_EELb0ELb0ELb0ELb0ELb1ELb1ELb0ELb0EEEvNS_16Flash_fwd_paramsE$_ZN5flash30compute_attn_1rowblock_splitkvI23Flash_fwd_kernel_traitsILi64ELi64ELi256ELi4ELb0ELb0EN7cutlass10bfloat16_tE19Flash_kernel_traitsILi64ELi64ELi256ELi4ES3_EELb0ELb0ELb0ELb0ELb1ELb1ELb0ELb0ENS_16Flash_fwd_paramsEEEvRKT8_iiiii,@function
        .size           $_ZN5flash24flash_fwd_splitkv_kernelI23Flash_fwd_kernel_traitsILi64ELi64ELi256ELi4ELb0ELb0EN7cutlass10bfloat16_tE19Flash_kernel_traitsILi64ELi64ELi256ELi4ES3_EELb0ELb0ELb0ELb0ELb1ELb1ELb0ELb0EEEvNS_16Flash_fwd_paramsE$_ZN5flash30compute_attn_1rowblock_splitkvI23Flash_fwd_kernel_traitsILi64ELi64ELi256ELi4ELb0ELb0EN7cutlass10bfloat16_tE19Flash_kernel_traitsILi64ELi64ELi256ELi4ES3_EELb0ELb0ELb0ELb0ELb1ELb1ELb0ELb0ENS_16Flash_fwd_paramsEEEvRKT8_iiiii,(.L_x_14721 - $_ZN5flash24flash_fwd_splitkv_kernelI23Flash_fwd_kernel_traitsILi64ELi64ELi256ELi4ELb0ELb0EN7cutlass10bfloat16_tE19Flash_kernel_traitsILi64ELi64ELi256ELi4ES3_EELb0ELb0ELb0ELb0ELb1ELb1ELb0ELb0EEEvNS_16Flash_fwd_paramsE$_ZN5flash30compute_attn_1rowblock_splitkvI23Flash_fwd_kernel_traitsILi64ELi64ELi256ELi4ELb0ELb0EN7cutlass10bfloat16_tE19Flash_kernel_traitsILi64ELi64ELi256ELi4ES3_EELb0ELb0ELb0ELb0ELb1ELb1ELb0ELb0ENS_16Flash_fwd_paramsEEEvRKT8_iiiii)
$_ZN5flash24flash_fwd_splitkv_kernelI23Flash_fwd_kernel_traitsILi64ELi64ELi256ELi4ELb0ELb0EN7cutlass10bfloat16_tE19Flash_kernel_traitsILi64ELi64ELi256ELi4ES3_EELb0ELb0ELb0ELb0ELb1ELb1ELb0ELb0EEEvNS_16Flash_fwd_paramsE$_ZN5flash30compute_attn_1rowblock_splitkvI23Flash_fwd_kernel_traitsILi64ELi64ELi256ELi4ELb0ELb0EN7cutlass10bfloat16_tE19Flash_kernel_traitsILi64ELi64ELi256ELi4ES3_EELb0ELb0ELb0ELb0ELb1ELb1ELb0ELb0ENS_16Flash_fwd_paramsEEEvRKT8_iiiii:
[----:B------:R-:W1:Y:S02]  /*0070*/  LDCU.64 UR4, c[0x0][0x358] ;  /* 0x00006b00ff0477ac */ /* 0x000e640008000a00 */
[----:B-1----:R-:W2:Y:S04]  /*0080*/  LD.E.64 R4, desc[UR4][R134.64+0xe0] ;  /* 0x0000e00486047980 */ /* 0x002ea8000c101b00 */
[----:B------:R-:W3:Y:S01]  /*0090*/  LD.E.64 R2, desc[UR4][R134.64+0xe8] ;  /* 0x0000e80486027980 */ /* 0x000ee2000c101b00 */
[----:B------:R-:W1:Y:S03]  /*00a0*/  S2R R36, SR_CTAID.Y ;  /* 0x0000000000247919 */ /* 0x000e660000002600 */
[----:B------:R-:W4:Y:S01]  /*00b0*/  LD.E.64 R6, desc[UR4][R134.64+0xf0] ;  /* 0x0000f00486067980 */ /* 0x000f22000c101b00 */
[----:B------:R-:W-:-:S03]  /*00c0*/  IMAD.MOV.U32 R34, RZ, RZ, -0x1 ;  /* 0xffffffffff227424 */ /* 0x000fc600078e00ff */
[----:B------:R-:W4:Y:S01]  /*00d0*/  LD.E.64 R8, desc[UR4][R134.64+0xf8] ;  /* 0x0000f80486087980 */ /* 0x000f22000c101b00 */
[----:B--2---:R-:W-:-:S04]  /*00e0*/  ISETP.NE.U32.AND P2, PT, R4, RZ, PT ;  /* 0x000000ff0400720c */ /* 0x004fc80003f45070 */
[----:B------:R-:W-:Y:S02]  /*00f0*/  ISETP.NE.AND.EX P2, PT, R5, RZ, PT, P2 ;  /* 0x000000ff0500720c */ /* 0x000fe40003f45320 */
[----:B------:R-:W-:-:S04]  /*0100*/  ISETP.NE.U32.AND P4, PT, R4, RZ, PT ;  /* 0x000000ff0400720c */ /* 0x000fc80003f85070 */
[----:B------:R-:W-:Y:S01]  /*0110*/  ISETP.NE.AND.EX P4, PT, R5, RZ, PT, P4 ;  /* 0x000000ff0500720c */ /* 0x000fe20003f85340 */
[----:B-1----:R-:W-:-:S06]  /*0120*/  IMAD.WIDE.U32 R4, R36, 0x4, R4 ;  /* 0x0000000424047825 */ /* 0x002fcc00078e0004 */
[----:B------:R-:W2:Y:S01]  /*0130*/  @P2 LD.E R34, desc[UR4][R4.64] ;  /* 0x0000000404222980 */ /* 0x000ea2000c101900 */
[----:B---3--:R-:W-:-:S04]  /*0140*/  ISETP.NE.U32.AND P3, PT, R2, RZ, PT ;  /* 0x000000ff0200720c */ /* 0x008fc80003f65070 */
[----:B------:R-:W-:Y:S01]  /*0150*/  ISETP.NE.AND.EX P3, PT, R3, RZ, PT, P3 ;  /* 0x000000ff0300720c */ /* 0x000fe20003f65330 */
[----:B------:R1:W5:-:S12]  /*0160*/  @!P4 LD.E R27, desc[UR4][R134.64+0xb4] ;  /* 0x0000b404861bc980 */ /* 0x000358000c101900 */
        /* <DEDUP_REMOVED lines=18> */
[----:B--2---:R1:W-:Y:S01]  /*0290*/  STL [R1+0x30], R34 ;  /* 0x0000302201007387 */ /* 0x0043e20000100800 */
[----:B------:R-:W-:Y:S08]  /*02a0*/  @!P2 BRA `(.L_x_557) ;  /* 0x000000000010a947 */ /* 0x000ff00003800000 */
[----:B-1----:R-:W2:Y:S02]  /*02b0*/  LD.E.U8 R4, desc[UR4][R134.64+0x1b2] ;  /* 0x0001b20486047980 */ /* 0x002ea4000c101100 */
[----:B--2---:R-:W-:-:S13]  /*02c0*/  ISETP.NE.AND P1, PT, R4, RZ, PT ;  /* 0x000000ff0400720c */ /* 0x004fda0003f25270 */
[----:B------:R-:W-:Y:S05]  /*02d0*/  @!P1 BRA `(.L_x_557) ;  /* 0x0000000000049947 */ /* 0x000fea0003800000 */
[----:B------:R2:W5:Y:S02]  /*02e0*/  LD.E R13, desc[UR4][R2.64] ;  /* 0x00000004020d7980 */ /* 0x000564000c101900 */
.L_x_557:
[----:B------:R-:W-:Y:S05]  /*02f0*/  BSYNC.RECONVERGENT B0 ;  /* 0x0000000000007941 */ /* 0x000fea0003800200 */
.L_x_556:
[----:B------:R-:W-:Y:S04]  /*0300*/  BSSY.RECONVERGENT B0, `(.L_x_558) ;  /* 0x0000007000007945 */ /* 0x000fe80003800200 */
[----:B------:R-:W-:Y:S05]  /*0310*/  @!P3 BRA `(.L_x_559) ;  /* 0x000000000014b947 */ /* 0x000fea0003800000 */
[----:B-----5:R-:W3:Y:S02]  /*0320*/  LD.E.U8 R0, desc[UR4][R134.64+0x1b2] ;  /* 0x0001b20486007980 */ /* 0x020ee4000c101100 */
[----:B---3--:R-:W-:-:S13]  /*0330*/  ISETP.NE.AND P1, PT, R0, RZ, PT ;  /* 0x000000ff0000720c */ /* 0x008fda0003f25270 */
[----:B------:R-:W3:Y:S02]  /*0340*/  @P1 LD.E R0, desc[UR4][R2.64+0x4] ;  /* 0x0000040402001980 */ /* 0x000ee4000c101900 */
[----:B---3--:R-:W-:-:S06]  /*0350*/  @P1 IADD3 R0, PT, PT, R0, -R13, RZ ;  /* 0x8000000d00001210 */ /* 0x008fcc0007ffe0ff */
[----:B------:R3:W5:Y:S02]  /*0360*/  @!P1 LD.E R0, desc[UR4][R2.64] ;  /* 0x0000000402009980 */ /* 0x000764000c101900 */
.L_x_559:
[----:B------:R-:W-:Y:S05]  /*0370*/  BSYNC.RECONVERGENT B0 ;  /* 0x0000000000007941 */ /* 0x000fea0003800200 */
.L_x_558:
[----:B------:R-:W-:Y:S01]  /*0380*/  BSSY.RECONVERGENT B1, `(.L_x_560) ;  /* 0x0000011000017945 */ /* 0x000fe20003800200 */
[----:B-----5:R-:W-:-:S03]  /*0390*/  @P4 IADD3 R27, PT, PT, -R34, R5, RZ ;  /* 0x00000005221b4210 */ /* 0x020fc60007ffe1ff */
[----:B------:R-:W-:Y:S05]  /*03a0*/  @!P0 BRA `(.L_x_561) ;  /* 0x0000000000148947 */ /* 0x000fea0003800000 */
[----:B--23--:R-:W-:-:S05]  /*03b0*/  IADD3 R2, P0, PT, R8, R10, RZ ;  /* 0x0000000a08027210 */ /* 0x00cfca0007f1e0ff */
[----:B------:R-:W-:-:S05]  /*03c0*/  IMAD.X R3, R9, 0x1, R12, P0 ;  /* 0x0000000109037824 */ /* 0x000fca00000e060c */
[----:B------:R-:W1:Y:S02]  /*03d0*/  LD.E R2, desc[UR4][R2.64] ;  /* 0x0000000402027980 */ /* 0x000e64000c101900 */
[----:B-1----:R-:W-:Y:S01]  /*03e0*/  IADD3 R4, PT, PT, R2, -R11, RZ ;  /* 0x8000000b02047210 */ /* 0x002fe20007ffe0ff */
[----:B------:R-:W-:Y:S05]  /*03f0*/  BRA `(.L_x_562) ;  /* 0x0000000000247947 */ /* 0x000fea0003800000 */
.L_x_561:
[----:B--23--:R-:W2:Y:S01]  /*0400*/  LD.E.64 R2, desc[UR4][R134.64+0x108] ;  /* 0x0001080486027980 */ /* 0x00cea2000c101b00 */
[----:B------:R-:W-:Y:S01]  /*0410*/  BSSY.RECONVERGENT B0, `(.L_x_563) ;  /* 0x0000006000007945 */ /* 0x000fe20003800200 */
[----:B-1----:R-:W-:Y:S01]  /*0420*/  IMAD.MOV.U32 R4, RZ, RZ, RZ ;  /* 0x000000ffff047224 */ /* 0x002fe200078e00ff */
[----:B--2---:R-:W-:-:S04]  /*0430*/  ISETP.NE.U32.AND P0, PT, R2, RZ, PT ;  /* 0x000000ff0200720c */ /* 0x004fc80003f05070 */
[----:B------:R-:W-:-:S13]  /*0440*/  ISETP.NE.AND.EX P0, PT, R3, RZ, PT, P0 ;  /* 0x000000ff0300720c */ /* 0x000fda0003f05300 */
[----:B------:R-:W-:Y:S05]  /*0450*/  @!P0 BRA `(.L_x_564) ;  /* 0x0000000000048947 */ /* 0x000fea0003800000 */
[----:B------:R1:W5:Y:S02]  /*0460*/  LD.E R4, desc[UR4][R134.64+0xbc] ;  /* 0x0000bc0486047980 */ /* 0x000364000c101900 */
.L_x_564:
[----:B------:R-:W-:Y:S05]  /*0470*/  BSYNC.RECONVERGENT B0 ;  /* 0x0000000000007941 */ /* 0x000fea0003800200 */
.L_x_563:
[----:B-----5:R-:W-:Y:S02]  /*0480*/  IADD3 R4, PT, PT, R4, R0, -R11 ;  /* 0x0000000004047210 */ /* 0x020fe40007ffe80b */
.L_x_562:
[----:B------:R-:W-:Y:S05]  /*0490*/  BSYNC.RECONVERGENT B1 ;  /* 0x0000000000017941 */ /* 0x000fea0003800200 */
.L_x_560:
[----:B------:R-:W2:Y:S01]  /*04a0*/  S2R R32, SR_CTAID.X ;  /* 0x0000000000207919 */ /* 0x000ea20000002500 */
[----:B------:R-:W-:Y:S01]  /*04b0*/  MOV R20, 0x50 ;  /* 0x0000005000147802 */ /* 0x000fe20000000f00 */
[----:B------:R-:W-:-:S03]  /*04c0*/  IMAD.MOV.U32 R3, RZ, RZ, 0x0 ;  /* 0x00000000ff037424 */ /* 0x000fc600078e00ff */
[----:B------:R-:W-:Y:S01]  /*04d0*/  MOV R2, R20 ;  /* 0x0000001400027202 */ /* 0x000fe20000000f00 */
[----:B--2---:R-:W-:-:S05]  /*04e0*/  IMAD.SHL.U32 R30, R32, 0x40, RZ ;  /* 0x00000040201e7824 */ /* 0x004fca00078e00ff */
[----:B------:R-:W-:-:S13]  /*04f0*/  ISETP.GT.AND P0, PT, R27, R30, PT ;  /* 0x0000001e1b00720c */ /* 0x000fda0003f04270 */
[----:B-1----:R-:W-:Y:S05]  /*0500*/  @!P0 RET.REL.NODEC R2 `(_ZN5flash24flash_fwd_splitkv_kernelI23Flash_fwd_kernel_traitsILi64ELi64ELi256ELi4ELb0ELb0EN7cutlass10bfloat16_tE19Flash_kernel_traitsILi64ELi64ELi256ELi4ES3_EELb0ELb0ELb0ELb0ELb1ELb1ELb0ELb0EEEvNS_16Flash_fwd_paramsE) ;  /* 0xfffffff802bc8950 */ /* 0x002fea0003c3ffff */
        /* <DEDUP_REMOVED lines=82> */
.L_x_567:
[----:B------:R-:W-:Y:S05]  /*0a30*/  BSYNC.RECONVERGENT B0 ;  /* 0x0000000000007941 */ /* 0x000fea0003800200 */
.L_x_566:
        /* <DEDUP_REMOVED lines=13> */
.L_x_569:
[----:B------:R-:W-:Y:S05]  /*0b10*/  BSYNC.RECONVERGENT B0 ;  /* 0x0000000000007941 */ /* 0x000fea0003800200 */
.L_x_568:
        /* <DEDUP_REMOVED lines=12> */
.L_x_571:
[----:B------:R-:W-:Y:S05]  /*0be0*/  BSYNC.RECONVERGENT B0 ;  /* 0x0000000000007941 */ /* 0x000fea0003800200 */
.L_x_570:
[----:B---3--:R-:W-:Y:S01]  /*0bf0*/  MOV R2, R20 ;  /* 0x0000001400027202 */ /* 0x008fe20000000f00 */
[----:B------:R-:W-:Y:S01]  /*0c00*/  @!P6 ST.E desc[UR4][R10.64], R18 ;  /* 0x000000120a00e985 */ /* 0x000fe2000c101904 */
[----:B------:R-:W-:-:S03]  /*0c10*/  MOV R3, 0x0 ;  /* 0x0000000000037802 */ /* 0x000fc60000000f00 */
[----:B------:R-:W-:Y:S04]  /*0c20*/  @!P5 ST.E desc[UR4][R10.64+0x40], R17 ;  /* 0x000040110a00d985 */ /* 0x000fe8000c101904 */
[----:B------:R1:W-:Y:S02]  /*0c30*/  @!P4 ST.E desc[UR4][R10.64+0x80], R16 ;  /* 0x000080100a00c985 */ /* 0x0003e4000c101904 */
[----:B-12---:R-:W-:Y:S05]  /*0c40*/  @P0 RET.REL.NODEC R2 `(_ZN5flash24flash_fwd_splitkv_kernelI23Flash_fwd_kernel_traitsILi64ELi64ELi256ELi4ELb0ELb0EN7cutlass10bfloat16_tE19Flash_kernel_traitsILi64ELi64ELi256ELi4ES3_EELb0ELb0ELb0ELb0ELb1ELb1ELb0ELb0EEEvNS_16Flash_fwd_paramsE) ;  /* 0xfffffff002ec0950 */ /* 0x006fea0003c3ffff */
[----:B------:R-:W-:Y:S02]  /*0c50*/  MOV R0, 0x7f800000 ;  /* 0x7f80000000007802 */ /* 0x000fe40000000f00 */
[----:B------:R-:W-:Y:S02]  /*0c60*/  MOV R2, R20 ;  /* 0x0000001400027202 */ /* 0x000fe40000000f00 */
[----:B------:R-:W-:Y:S01]  /*0c70*/  MOV R3, 0x0 ;  /* 0x0000000000037802 */ /* 0x000fe20000000f00 */
[----:B------:R1:W-:Y:S03]  /*0c80*/  ST.E desc[UR4][R10.64+0xc0], R0 ;  /* 0x0000c0000a007985 */ /* 0x0003e6000c101904 */
[----:B-1----:R-:W-:Y:S05]  /*0c90*/  RET.REL.NODEC R2 `(_ZN5flash24flash_fwd_splitkv_kernelI23Flash_fwd_kernel_traitsILi64ELi64ELi256ELi4ELb0ELb0EN7cutlass10bfloat16_tE19Flash_kernel_traitsILi64ELi64ELi256ELi4ES3_EELb0ELb0ELb0ELb0ELb1ELb1ELb0ELb0EEEvNS_16Flash_fwd_paramsE) ;  /* 0xfffffff002d87950 */ /* 0x002fea0003c3ffff */
.L_x_565:
        /* <DEDUP_REMOVED lines=8> */
[----:B---3--:R-:W-:-:S03]  /*0d20*/  ISETP.NE.U32.AND P0, PT, R220, RZ, PT ;  /* 0x000000ffdc00720c */ /* 0x008fc60003f05070 */
[----:B------:R1:W-:Y:S01]  /*0d30*/  STL.64 [R1+0x28], R220 ;  /* 0x000028dc01007387 */ /* 0x0003e20000100a00 */
[----:B------:R-:W2:Y:S01]  /*0d40*/  S2R R33, SR_CTAID.Z ;  /* 0x0000000000217919 */ /* 0x000ea20000002700 */
[----:B------:R-:W-:Y:S01]  /*0d50*/  ISETP.NE.AND.EX P0, PT, R221, RZ, PT, P0 ;  /* 0x000000ffdd00720c */ /* 0x000fe20003f05300 */
[----:B------:R-:W-:-:S12]  /*0d60*/  BSSY.RECONVERGENT B0, `(.L_x_572) ;  /* 0x00000ba000007945 */ /* 0x000fd80003800200 */
[----:B------:R-:W-:Y:S05]  /*0d70*/  @!P0 BRA `(.L_x_573) ;  /* 0x0000000400908947 */ /* 0x000fea0003800000 */
[----:B-----5:R-:W3:Y:S04]  /*0d80*/  LD.E R10, desc[UR4][R134.64+0x170] ;  /* 0x00017004860a7980 */ /* 0x020ee8000c101900 */
[----:B------:R-:W4:Y:S01]  /*0d90*/  LD.E.64 R8, desc[UR4][R134.64+0x168] ;  /* 0x0001680486087980 */ /* 0x000f22000c101b00 */
[----:B------:R-:W-:Y:S02]  /*0da0*/  IMAD.MOV.U32 R64, RZ, RZ, R134 ;  /* 0x000000ffff407224 */ /* 0x000fe400078e0086 */
[----:B------:R-:W-:-:S05]  /*0db0*/  IMAD.MOV.U32 R65, RZ, RZ, R135 ;  /* 0x000000ffff417224 */ /* 0x000fca00078e0087 */
[----:B------:R-:W2:Y:S04]  /*0dc0*/  LD.E.64 R12, desc[UR4][R64.64+0x38] ;  /* 0x00003804400c7980 */ /* 0x000ea8000c101b00 */
[----:B------:R-:W2:Y:S01]  /*0dd0*/  LD.E R18, desc[UR4][R64.64+0x68] ;  /* 0x0000680440127980 */ /* 0x000ea2000c101900 */
[----:B------:R-:W-:-:S03]  /*0de0*/  LEA R252, R175, 0xffffff00, 0x8 ;  /* 0xffffff00affc7811 */ /* 0x000fc600078e40ff */
        /* <DEDUP_REMOVED lines=11> */
[----:B------:R-:W-:Y:S01]  /*0ea0*/  IMAD R6, R0, R5, RZ ;  /* 0x0000000500067224 */ /* 0x000fe200078e02ff */
[----:B------:R-:W-:-:S03]  /*0eb0*/  IABS R0, R252 ;  /* 0x000000fc00007213 */ /* 0x000fc60000000000 */
[----:B------:R-:W-:-:S04]  /*0ec0*/  IMAD.HI.U32 R6, R3, R6, R2 ;  /* 0x0000000603067227 */ /* 0x000fc800078e0002 */
[----:B------:R-:W-:Y:S01]  /*0ed0*/  IMAD.MOV.U32 R2, RZ, RZ, R0 ;  /* 0x000000ffff027224 */ /* 0x000fe200078e0000 */
[----:B------:R-:W-:-:S05]  /*0ee0*/  IADD3 R0, PT, PT, RZ, -R7, RZ ;  /* 0x80000007ff007210 */ /* 0x000fca0007ffe0ff */
[----:B------:R-:W-:Y:S02]  /*0ef0*/  IMAD.MOV.U32 R3, RZ, RZ, R0 ;  /* 0x000000ffff037224 */ /* 0x000fe400078e0000 */
[----:B------:R-:W-:Y:S02]  /*0f00*/  IMAD.HI.U32 R0, R6, R2, RZ ;  /* 0x0000000206007227 */ /* 0x000fe400078e00ff */
[----:B------:R-:W3:Y:S02]  /*0f10*/  LD.E.64 R6, desc[UR4][R64.64+0x20] ;  /* 0x0000200440067980 */ /* 0x000ee4000c101b00 */
[----:B------:R-:W-:-:S05]  /*0f20*/  IMAD R2, R0, R3, R2 ;  /* 0x0000000300027224 */ /* 0x000fca00078e0202 */
[----:B------:R-:W-:-:S13]  /*0f30*/  ISETP.GT.U32.AND P2, PT, R5, R2, PT ;  /* 0x000000020500720c */ /* 0x000fda0003f44070 */
[----:B------:R-:W-:-:S04]  /*0f40*/  @!P2 IADD3 R2, PT, PT, R2, -R5, RZ ;  /* 0x800000050202a210 */ /* 0x000fc80007ffe0ff */
[----:B------:R-:W-:Y:S01]  /*0f50*/  ISETP.GE.U32.AND P0, PT, R2, R5, PT ;  /* 0x000000050200720c */ /* 0x000fe20003f06070 */
[----:B------:R-:W-:Y:S01]  /*0f60*/  @!P2 VIADD R0, R0, 0x1 ;  /* 0x000000010000a836 */ /* 0x000fe20000000000 */
[----:B------:R-:W-:Y:S01]  /*0f70*/  LOP3.LUT R2, R252, R10, RZ, 0x3c, !PT ;  /* 0x0000000afc027212 */ /* 0x000fe200078e3cff */
[-C--:B----4-:R-:W-:Y:S01]  /*0f80*/  IMAD R5, R9, R36.reuse, RZ ;  /* 0x0000002409057224 */ /* 0x090fe200078e02ff */
[----:B------:R-:W-:Y:S02]  /*0f90*/  ISETP.NE.AND P2, PT, R10, RZ, PT ;  /* 0x000000ff0a00720c */ /* 0x000fe40003f45270 */
[----:B------:R-:W-:Y:S01]  /*0fa0*/  ISETP.GE.AND P1, PT, R2, RZ, PT ;  /* 0x000000ff0200720c */ /* 0x000fe20003f26270 */
[----:B------:R-:W-:-:S06]  /*0fb0*/  IMAD.WIDE.U32 R2, R8, R36, RZ ;  /* 0x0000002408027225 */ /* 0x000fcc00078e00ff */
[----:B------:R-:W-:Y:S02]  /*0fc0*/  @P0 IADD3 R0, PT, PT, R0, 0x1, RZ ;  /* 0x0000000100000810 */ /* 0x000fe40007ffe0ff */
[----:B------:R-:W-:-:S03]  /*0fd0*/  LEA R249, P0, R2, R220, 0x2 ;  /* 0x000000dc02f97211 */ /* 0x000fc600078010ff */
[----:B------:R-:W-:Y:S01]  /*0fe0*/  IMAD.MOV.U32 R8, RZ, RZ, R0 ;  /* 0x000000ffff087224 */ /* 0x000fe200078e0000 */
[----:B------:R-:W-:-:S04]  /*0ff0*/  IADD3 R0, PT, PT, R3, R5, RZ ;  /* 0x0000000503007210 */ /* 0x000fc80007ffe0ff */
[----:B------:R-:W-:Y:S01]  /*1000*/  LEA.HI.X R248, R2, R221, R0, 0x2, P0 ;  /* 0x000000dd02f87211 */ /* 0x000fe200000f1400 */
[----:B------:R-:W-:Y:S01]  /*1010*/  @!P1 IMAD.MOV R8, RZ, RZ, -R8 ;  /* 0x000000ffff089224 */ /* 0x000fe200078e0a08 */
[----:B------:R-:W-:Y:S02]  /*1020*/  @!P2 LOP3.LUT R8, RZ, R10, RZ, 0x33, !PT ;  /* 0x0000000aff08a212 */ /* 0x000fe400078e33ff */
[----:B------:R-:W-:Y:S01]  /*1030*/  MOV R2, R249 ;  /* 0x000000f900027202 */ /* 0x000fe20000000f00 */
[----:B------:R-:W-:-:S04]  /*1040*/  IMAD.MOV.U32 R3, RZ, RZ, R248 ;  /* 0x000000ffff037224 */ /* 0x000fc800078e00f8 */
[----:B------:R-:W-:-:S05]  /*1050*/  IMAD.WIDE R2, R8, 0x4, R2 ;  /* 0x0000000408027825 */ /* 0x000fca00078e0202 */
[----:B------:R1:W4:Y:S01]  /*1060*/  LD.E R9, desc[UR4][R2.64] ;  /* 0x0000000402097980 */ /* 0x000322000c101900 */
[----:B--2---:R-:W-:Y:S01]  /*1070*/  MOV R20, R13 ;  /* 0x0000000d00147202 */ /* 0x004fe20000000f00 */
[----:B------:R-:W-:Y:S02]  /*1080*/  IMAD.MOV.U32 R17, RZ, RZ, R12 ;  /* 0x000000ffff117224 */ /* 0x000fe400078e000c */
[----:B------:R2:W-:Y:S04]  /*1090*/  STL.64 [R1+0x20], R12 ;  /* 0x0000200c01007387 */ /* 0x0005e80000100a00 */
[----:B--2---:R-:W2:Y:S01]  /*10a0*/  LD.E.64 R12, desc[UR4][R64.64+0x50] ;  /* 0x00005004400c7980 */ /* 0x004ea2000c101b00 */
[----:B------:R-:W-:-:S04]  /*10b0*/  IABS R5, R18 ;  /* 0x0000001200057213 */ /* 0x000fc80000000000 */
[----:B-1----:R-:W1:Y:S08]  /*10c0*/  I2F.RP R2, R5 ;  /* 0x0000000500027306 */ /* 0x002e700000209400 */
[----:B-1----:R-:W1:Y:S02]  /*10d0*/  MUFU.RCP R2, R2 ;  /* 0x0000000200027308 */ /* 0x002e640000001000 */
[----:B-1----:R-:W-:-:S06]  /*10e0*/  IADD3 R2, PT, PT, R2, 0xffffffe, RZ ;  /* 0x0ffffffe02027810 */ /* 0x002fcc0007ffe0ff */
[----:B------:R-:W1:Y:S01]  /*10f0*/  F2I.FTZ.U32.TRUNC.NTZ R3, R2 ;  /* 0x0000000200037305 */ /* 0x000e62000021f000 */
[----:B------:R-:W-:Y:S02]  /*1100*/  IABS R11, R18 ;  /* 0x00000012000b7213 */ /* 0x000fe40000000000 */
        /* <DEDUP_REMOVED lines=16> */
[----:B------:R-:W-:Y:S01]  /*1210*/  ISETP.GE.AND P0, PT, R2, RZ, PT ;  /* 0x000000ff0200720c */ /* 0x000fe20003f06270 */
[----:B------:R-:W-:-:S05]  /*1220*/  IMAD R8, R10, R8, R252 ;  /* 0x000000080a087224 */ /* 0x000fca00078e02fc */
[----:B------:R-:W-:Y:S02]  /*1230*/  SHF.R.S32.HI R19, RZ, 0x1f, R8 ;  /* 0x0000001fff137819 */ /* 0x000fe40000011408 */
[----:B------:R-:W-:-:S05]  /*1240*/  @P2 IADD3 R0, PT, PT, R0, 0x1, RZ ;  /* 0x0000000100002810 */ /* 0x000fca0007ffe0ff */
[----:B------:R-:W-:Y:S02]  /*1250*/  @!P0 IADD3 R0, PT, PT, -R0, RZ, RZ ;  /* 0x000000ff00008210 */ /* 0x000fe40007ffe1ff */
[----:B------:R-:W-:Y:S02]  /*1260*/  @!P1 LOP3.LUT R0, RZ, R18, RZ, 0x33, !PT ;  /* 0x00000012ff009212 */ /* 0x000fe400078e33ff */
[----:B----4-:R-:W-:Y:S01]  /*1270*/  SHF.R.S32.HI R11, RZ, 0x1f, R9 ;  /* 0x0000001fff0b7819 */ /* 0x010fe20000011409 */
[-C--:B---3--:R-:W-:Y:S02]  /*1280*/  IMAD R5, R7, R9.reuse, RZ ;  /* 0x0000000907057224 */ /* 0x088fe400078e02ff */
[----:B------:R-:W-:-:S04]  /*1290*/  IMAD.WIDE.U32 R2, R6, R9, RZ ;  /* 0x0000000906027225 */ /* 0x000fc800078e00ff */
[----:B------:R-:W-:-:S04]  /*12a0*/  IMAD R5, R6, R11, R5 ;  /* 0x0000000b06057224 */ /* 0x000fc800078e0205 */
[----:B------:R-:W-:Y:S02]  /*12b0*/  IMAD.IADD R3, R3, 0x1, R5 ;  /* 0x0000000103037824 */ /* 0x000fe400078e0205 */
[----:B------:R-:W-:Y:S02]  /*12c0*/  IMAD R5, R20, R8, RZ ;  /* 0x0000000814057224 */ /* 0x000fe400078e02ff */
[----:B------:R-:W-:-:S04]  /*12d0*/  IMAD.WIDE.U32 R2, R8, R17, R2 ;  /* 0x0000001108027225 */ /* 0x000fc800078e0002 */
[----:B------:R-:W-:Y:S01]  /*12e0*/  IMAD R5, R17, R19, R5 ;  /* 0x0000001311057224 */ /* 0x000fe200078e0205 */
[----:B------:R-:W-:Y:S01]  /*12f0*/  SHF.R.S32.HI R6, RZ, 0x1f, R0 ;  /* 0x0000001fff067819 */ /* 0x000fe20000011400 */
[----:B------:R-:W-:Y:S02]  /*1300*/  IMAD R10, R15, R9, RZ ;  /* 0x000000090f0a7224 */ /* 0x000fe400078e02ff */
[----:B------:R-:W-:Y:S02]  /*1310*/  IMAD.IADD R3, R3, 0x1, R5 ;  /* 0x0000000103037824 */ /* 0x000fe400078e0205 */
[----:B--2---:R-:W-:Y:S02]  /*1320*/  IMAD R5, R13, R0, RZ ;  /* 0x000000000d057224 */ /* 0x004fe400078e02ff */
        /* <DEDUP_REMOVED lines=9> */
.L_x_573:
[----:B------:R-:W3:Y:S04]  /*13c0*/  LD.E R18, desc[UR4][R134.64+0x68] ;  /* 0x0000680486127980 */ /* 0x000ee8000c101900 */
[----:B-1----:R-:W4:Y:S01]  /*13d0*/  LD.E.64 R2, desc[UR4][R134.64+0x38] ;  /* 0x0000380486027980 */ /* 0x002f22000c101b00 */
[----:B------:R-:W-:Y:S01]  /*13e0*/  ISETP.NE.AND P2, PT, R13, -0x1, PT ;  /* 0xffffffff0d00780c */ /* 0x000fe20003f45270 */
[----:B------:R-:W-:Y:S01]  /*13f0*/  IMAD.MOV.U32 R65, RZ, RZ, R135 ;  /* 0x000000ffff417224 */ /* 0x000fe200078e0087 */
[----:B------:R-:W-:Y:S01]  /*1400*/  MOV R64, R134 ;  /* 0x0000008600407202 */ /* 0x000fe20000000f00 */
[----:B------:R1:W5:Y:S04]  /*1410*/  LD.E.64 R28, desc[UR4][R134.64+0x58] ;  /* 0x00005804861c7980 */ /* 0x000368000c101b00 */
[----:B------:R-:W4:Y:S04]  /*1420*/  LD.E.64 R100, desc[UR4][R64.64+0x40] ;  /* 0x0000400440647980 */ /* 0x000f28000c101b00 */
[----:B------:R-:W4:Y:S04]  /*1430*/  LD.E.64 R16, desc[UR4][R64.64+0x50] ;  /* 0x0000500440107980 */ /* 0x000f28000c101b00 */
[----:B------:R-:W4:Y:S04]  /*1440*/  @!P2 LD.E.64 R6, desc[UR4][R134.64+0x20] ;  /* 0x000020048606a980 */ /* 0x000f28000c101b00 */
[----:B------:R-:W4:Y:S01]  /*1450*/  @!P2 LD.E.64 R14, desc[UR4][R134.64+0x28] ;  /* 0x00002804860ea980 */ /* 0x000f22000c101b00 */
[----:B--2---:R-:W-:-:S02]  /*1460*/  IABS R8, R33 ;  /* 0x0000002100087213 */ /* 0x004fc40000000000 */
[----:B-----5:R-:W-:Y:S02]  /*1470*/  @!P2 SHF.R.S32.HI R12, RZ, 0x1f, R10 ;  /* 0x0000001fff0ca819 */ /* 0x020fe4000001140a */
[----:B------:R-:W-:Y:S02]  /*1480*/  LEA R252, R175, 0xffffff00, 0x8 ;  /* 0xffffff00affc7811 */ /* 0x000fe400078e40ff */
[----:B------:R-:W-:Y:S02]  /*1490*/  CS2R R248, SRZ ;  /* 0x0000000000f87805 */ /* 0x000fe4000001ff00 */
[----:B---3--:R-:W-:-:S04]  /*14a0*/  IABS R0, R18 ;  /* 0x0000001200007213 */ /* 0x008fc80000000000 */
[----:B------:R-:W-:Y:S01]  /*14b0*/  MOV R9, R0 ;  /* 0x0000000000097202 */ /* 0x000fe20000000f00 */
[----:B----4-:R2:W-:Y:S01]  /*14c0*/  STL.64 [R1+0x20], R2 ;  /* 0x0000200201007387 */ /* 0x0105e20000100a00 */
[----:B------:R-:W-:Y:S01]  /*14d0*/  IMAD.MOV.U32 R19, RZ, RZ, R2 ;  /* 0x000000ffff137224 */ /* 0x000fe200078e0002 */
[----:B------:R-:W-:Y:S01]  /*14e0*/  MOV R20, R3 ;  /* 0x0000000300147202 */ /* 0x000fe20000000f00 */
[----:B--2---:R-:W2:Y:S08]  /*14f0*/  I2F.RP R2, R9 ;  /* 0x0000000900027306 */ /* 0x004eb00000209400 */
[----:B--2---:R-:W2:Y:S02]  /*1500*/  MUFU.RCP R2, R2 ;  /* 0x0000000200027308 */ /* 0x004ea40000001000 */
[----:B--2---:R-:W-:-:S06]  /*1510*/  VIADD R2, R2, 0xffffffe ;  /* 0x0ffffffe02027836 */ /* 0x004fcc0000000000 */
[----:B------:R-:W2:Y:S01]  /*1520*/  F2I.FTZ.U32.TRUNC.NTZ R3, R2 ;  /* 0x0000000200037305 */ /* 0x000ea2000021f000 */
[----:B------:R-:W-:Y:S02]  /*1530*/  IABS R5, R18 ;  /* 0x0000001200057213 */ /* 0x000fe40000000000 */
[----:B--2---:R-:W-:Y:S01]  /*1540*/  IADD3 R0, PT, PT, RZ, -R3, RZ ;  /* 0x80000003ff007210 */ /* 0x004fe20007ffe0ff */
        /* <DEDUP_REMOVED lines=8> */
[----:B------:R-:W-:Y:S01]  /*15d0*/  @!P2 IMAD R2, R20, R11, RZ ;  /* 0x0000000b1402a224 */ /* 0x000fe200078e02ff */
[----:B------:R-:W-:-:S05]  /*15e0*/  @!P2 SHF.R.S32.HI R3, RZ, 0x1f, R11 ;  /* 0x0000001fff03a819 */ /* 0x000fca000001140b */
[----:B------:R-:W-:Y:S02]  /*15f0*/  @!P2 IMAD R8, R3, R19, R2 ;  /* 0x000000130308a224 */ /* 0x000fe400078e0202 */
[----:B------:R-:W-:-:S04]  /*1600*/  @!P2 IMAD.WIDE.U32 R2, R19, R11, RZ ;  /* 0x0000000b1302a225 */ /* 0x000fc800078e00ff */
        /* <DEDUP_REMOVED lines=46> */
[----:B-1----:R-:W-:Y:S02]  /*18f0*/  MOV R8, R252 ;  /* 0x000000fc00087202 */ /* 0x002fe40000000f00 */
.L_x_574:
[----:B------:R-:W-:Y:S05]  /*1900*/  BSYNC.RECONVERGENT B0 ;  /* 0x0000000000007941 */ /* 0x000fea0003800200 */
.L_x_572:
[----:B------:R-:W-:Y:S01]  /*1910*/  ISETP.NE.AND P1, PT, R34, -0x1, PT ;  /* 0xffffffff2200780c */ /* 0x000fe20003f25270 */
[----:B------:R-:W2:Y:S04]  /*1920*/  LD.E.64 R16, desc[UR4][R134.64+0x30] ;  /* 0x0000300486107980 */ /* 0x000ea8000c101b00 */
[----:B------:R-:W3:Y:S04]  /*1930*/  LDL R31, [R1+0x20] ;  /* 0x00002000011f7983 */ /* 0x000ee80000100800 */
[----:B------:R-:W4:Y:S04]  /*1940*/  LDL R35, [R1+0x24] ;  /* 0x0000240001237983 */ /* 0x000f280000100800 */
[----:B------:R-:W3:Y:S04]  /*1950*/  @!P1 LD.E.64 R10, desc[UR4][R134.64+0x18] ;  /* 0x00001804860a9980 */ /* 0x000ee8000c101b00 */
[----:B------:R-:W4:Y:S04]  /*1960*/  LD.E.64 R22, desc[UR4][R134.64+0x48] ;  /* 0x0000480486167980 */ /* 0x000f28000c101b00 */
[----:B------:R-:W4:Y:S04]  /*1970*/  LD.E.64 R24, desc[UR4][R134.64+0x8] ;  /* 0x0000080486187980 */ /* 0x000f28000c101b00 */
        /* <DEDUP_REMOVED lines=13> */
[----:B------:R-:W-:-:S04]  /*1a50*/  IMAD.MOV R0, RZ, RZ, -R6 ;  /* 0x000000ffff007224 */ /* 0x000fc800078e0a06 */
[----:B------:R-:W-:Y:S02]  /*1a60*/  IMAD.MOV.U32 R2, RZ, RZ, R0 ;  /* 0x000000ffff027224 */ /* 0x000fe400078e0000 */
[----:B------:R-:W-:-:S04]  /*1a70*/  IMAD.HI.U32 R0, R3, R7, RZ ;  /* 0x0000000703007227 */ /* 0x000fc800078e00ff */
[----:B------:R-:W-:-:S05]  /*1a80*/  IMAD R2, R0, R2, R7 ;  /* 0x0000000200027224 */ /* 0x000fca00078e0207 */
[----:B------:R-:W-:Y:S02]  /*1a90*/  ISETP.GT.U32.AND P2, PT, R5, R2, PT ;  /* 0x000000020500720c */ /* 0x000fe40003f44070 */
[----:B------:R-:W-:Y:S01]  /*1aa0*/  LOP3.LUT R3, R33, R18, RZ, 0x3c, !PT ;  /* 0x0000001221037212 */ /* 0x000fe200078e3cff */
[----:B------:R-:W-:-:S10]  /*1ab0*/  IMAD.SHL.U32 R231, R229, 0x8, RZ ;  /* 0x00000008e5e77824 */ /* 0x000fd400078e00ff */
[----:B------:R-:W-:-:S05]  /*1ac0*/  @!P2 IMAD.IADD R2, R2, 0x1, -R5 ;  /* 0x000000010202a824 */ /* 0x000fca00078e0a05 */
[----:B------:R-:W-:Y:S01]  /*1ad0*/  ISETP.GE.U32.AND P0, PT, R2, R5, PT ;  /* 0x000000050200720c */ /* 0x000fe20003f06070 */
[-C--:B-----5:R-:W-:Y:S01]  /*1ae0*/  IMAD R2, R19, R100.reuse, RZ ;  /* 0x0000006413027224 */ /* 0x0a0fe200078e02ff */
[----:B------:R-:W-:Y:S02]  /*1af0*/  ISETP.GE.AND P3, PT, R3, RZ, PT ;  /* 0x000000ff0300720c */ /* 0x000fe40003f66270 */
[----:B------:R-:W-:Y:S01]  /*1b00*/  ISETP.NE.AND P4, PT, R18, RZ, PT ;  /* 0x000000ff1200720c */ /* 0x000fe20003f85270 */
[C---:B------:R-:W-:Y:S01]  /*1b10*/  IMAD R5, R8.reuse, R101, R2 ;  /* 0x0000006508057224 */ /* 0x040fe200078e0202 */
[----:B------:R-:W-:Y:S01]  /*1b20*/  LOP3.LUT R226, R231, 0x38, RZ, 0xc0, !PT ;  /* 0x00000038e7e27812 */ /* 0x000fe200078ec0ff */
[----:B------:R-:W-:-:S04]  /*1b30*/  IMAD.WIDE.U32 R2, R8, R100, RZ ;  /* 0x0000006408027225 */ /* 0x000fc800078e00ff */
[----:B------:R-:W-:Y:S02]  /*1b40*/  @!P2 VIADD R0, R0, 0x1 ;  /* 0x000000010000a836 */ /* 0x000fe40000000000 */
[----:B------:R-:W-:Y:S02]  /*1b50*/  IMAD.IADD R13, R3, 0x1, R5 ;  /* 0x00000001030d7824 */ /* 0x000fe400078e0205 */
[----:B------:R-:W-:Y:S01]  /*1b60*/  @P0 VIADD R0, R0, 0x1 ;  /* 0x0000000100000836 */ /* 0x000fe20000000000 */
[----:B------:R-:W-:Y:S02]  /*1b70*/  IADD3 R12, P2, P0, R2, R12, R226 ;  /* 0x0000000c020c7210 */ /* 0x000fe4000785e0e2 */
[----:B------:R-:W-:Y:S01]  /*1b80*/  LOP3.LUT R7, R231, 0x1c0, RZ, 0xc0, !PT ;  /* 0x000001c0e7077812 */ /* 0x000fe200078ec0ff */
[----:B------:R-:W-:Y:S01]  /*1b90*/  @!P3 IMAD.MOV R0, RZ, RZ, -R0 ;  /* 0x000000ffff00b224 */ /* 0x000fe200078e0a00 */
[----:B------:R-:W-:Y:S01]  /*1ba0*/  @!P4 LOP3.LUT R0, RZ, R18, RZ, 0x33, !PT ;  /* 0x00000012ff00c212 */ /* 0x000fe200078e33ff */
[----:B------:R-:W-:Y:S01]  /*1bb0*/  IMAD.IADD R27, R27, 0x1, -R30 ;  /* 0x000000011b1b7824 */ /* 0x000fe200078e0a1e */
[----:B------:R-:W-:Y:S01]  /*1bc0*/  IADD3.X R20, PT, PT, R13, R20, RZ, P2, P0 ;  /* 0x000000140d147210 */ /* 0x000fe200017e04ff */
[----:B------:R-:W1:Y:S03]  /*1bd0*/  S2UR UR6, SR_CgaCtaId ;  /* 0x00000000000679c3 */ /* 0x000e660000008800 */
[----:B------:R-:W-:Y:S01]  /*1be0*/  STL [R1+0x34], R27 ;  /* 0x0000341b01007387 */ /* 0x000fe20000100800 */
[----:B------:R-:W-:-:S02]  /*1bf0*/  UMOV UR7, 0x400 ;  /* 0x0000040000077882 */ /* 0x000fc40000000000 */
[----:B-1----:R-:W-:-:S06]  /*1c00*/  ULEA UR6, UR6, UR7, 0x18 ;  /* 0x0000000706067291 */ /* 0x002fcc000f8ec0ff */
[----:B------:R-:W-:Y:S02]  /*1c10*/  IMAD.U32 R227, RZ, RZ, UR6 ;  /* 0x00000006ffe37e24 */ /* 0x000fe4000f8e00ff */
[-C--:B--2---:R-:W-:Y:S02]  /*1c20*/  @P1 IMAD R6, R17, R34.reuse, RZ ;  /* 0x0000002211061224 */ /* 0x084fe400078e02ff */
[----:B------:R-:W-:-:S04]  /*1c30*/  @P1 IMAD.WIDE.U32 R2, R16, R34, RZ ;  /* 0x0000002210021225 */ /* 0x000fc800078e00ff */
[-C--:B---3--:R-:W-:Y:S02]  /*1c40*/  @!P1 IMAD R5, R11, R36.reuse, RZ ;  /* 0x000000240b059224 */ /* 0x088fe400078e02ff */
[----:B------:R-:W-:-:S04]  /*1c50*/  @!P1 IMAD.WIDE.U32 R8, R10, R36, RZ ;  /* 0x000000240a089225 */ /* 0x000fc800078e00ff */
[----:B------:R-:W-:Y:S02]  /*1c60*/  @!P1 IMAD.IADD R5, R9, 0x1, R5 ;  /* 0x0000000109059824 */ /* 0x000fe400078e0205 */
[----:B------:R-:W-:Y:S01]  /*1c70*/  @P1 IMAD.IADD R5, R3, 0x1, R6 ;  /* 0x0000000103051824 */ /* 0x000fe200078e0206 */
[----:B------:R-:W-:Y:S01]  /*1c80*/  LOP3.LUT R3, R7, 0x38, R229, 0xf8, !PT ;  /* 0x0000003807037812 */ /* 0x000fe200078ef8e5 */
[----:B------:R-:W-:-:S03]  /*1c90*/  @P1 IMAD.MOV.U32 R8, RZ, RZ, R2 ;  /* 0x000000ffff081224 */ /* 0x000fc600078e0002 */
[----:B------:R-:W-:Y:S01]  /*1ca0*/  LOP3.LUT R9, R3, R226, RZ, 0x3c, !PT ;  /* 0x000000e203097212 */ /* 0x000fe200078e3cff */
[----:B------:R-:W-:Y:S01]  /*1cb0*/  IMAD.WIDE.U32 R2, R28, R0, RZ ;  /* 0x000000001c027225 */ /* 0x000fe200078e00ff */
[----:B------:R-:W-:Y:S02]  /*1cc0*/  IADD3 R8, P3, PT, R226, R8, RZ ;  /* 0x00000008e2087210 */ /* 0x000fe40007f7e0ff */
[----:B------:R-:W-:Y:S02]  /*1cd0*/  SHF.R.S32.HI R7, RZ, 0x1f, R0 ;  /* 0x0000001fff077819 */ /* 0x000fe40000011400 */
[----:B------:R-:W-:Y:S01]  /*1ce0*/  IADD3 R30, P2, PT, R12, R2, RZ ;  /* 0x000000020c1e7210 */ /* 0x000fe20007f5e0ff */
[----:B------:R-:W-:Y:S01]  /*1cf0*/  IMAD R6, R29, R0, RZ ;  /* 0x000000001d067224 */ /* 0x000fe200078e02ff */
[----:B------:R-:W-:Y:S02]  /*1d00*/  SHF.R.U32.HI R2, RZ, 0x3, R229 ;  /* 0x00000003ff027819 */ /* 0x000fe400000116e5 */
[----:B------:R-:W-:Y:S01]  /*1d10*/  LOP3.LUT R231, R9, 0x1e00, R231, 0xf8, !PT ;  /* 0x00001e0009e77812 */ /* 0x000fe200078ef8e7 */
[----:B------:R-:W-:Y:S01]  /*1d20*/  IMAD.X R9, RZ, RZ, R5, P3 ;  /* 0x000000ffff097224 */ /* 0x000fe200018e0605 */
[----:B------:R-:W-:Y:S01]  /*1d30*/  IADD3 R10, P0, PT, R226, R21, RZ ;  /* 0x00000015e20a7210 */ /* 0x000fe20007f1e0ff */
[----:B------:R-:W-:-:S02]  /*1d40*/  IMAD R0, R7, R28, R6 ;  /* 0x0000001c07007224 */ /* 0x000fc400078e0206 */
[----:B------:R-:W-:Y:S02]  /*1d50*/  VIADD R29, R2, 0x20 ;  /* 0x00000020021d7836 */ /* 0x000fe40000000000 */
[----:B----4-:R-:W-:Y:S02]  /*1d60*/  IMAD.MOV.U32 R217, RZ, RZ, R35 ;  /* 0x000000ffffd97224 */ /* 0x010fe400078e0023 */
[----:B------:R-:W-:Y:S02]  /*1d70*/  IMAD.MOV.U32 R216, RZ, RZ, R31 ;  /* 0x000000ffffd87224 */ /* 0x000fe400078e001f */
[-C--:B------:R-:W-:Y:S02]  /*1d80*/  IMAD R5, R23, R33.reuse, RZ ;  /* 0x0000002117057224 */ /* 0x080fe400078e02ff */
[----:B------:R-:W-:-:S04]  /*1d90*/  IMAD.WIDE.U32 R8, R22, R33, R8 ;  /* 0x0000002116087225 */ /* 0x000fc800078e0008 */
[----:B------:R-:W-:Y:S02]  /*1da0*/  IMAD.X R11, RZ, RZ, R26, P0 ;  /* 0x000000ffff0b7224 */ /* 0x000fe400000e061a */
[C---:B------:R-:W-:Y:S02]  /*1db0*/  VIADD R33, R2.reuse, 0x10 ;  /* 0x0000001002217836 */ /* 0x040fe40000000000 */
[C---:B------:R-:W-:Y:S01]  /*1dc0*/  VIADD R34, R2.reuse, 0x30 ;  /* 0x0000003002227836 */ /* 0x040fe20000000000 */
[-C--:B------:R-:W-:Y:S01]  /*1dd0*/  ISETP.GE.AND P0, PT, R29, R27.reuse, PT ;  /* 0x0000001b1d00720c */ /* 0x080fe20003f06270 */
[----:B------:R-:W-:Y:S02]  /*1de0*/  IMAD.IADD R18, R3, 0x1, R0 ;  /* 0x0000000103127824 */ /* 0x000fe400078e0200 */
[----:B------:R-:W-:Y:S02]  /*1df0*/  IMAD R0, R217, R2, RZ ;  /* 0x00000002d9007224 */ /* 0x000fe400078e02ff */
[----:B------:R-:W-:Y:S01]  /*1e00*/  IMAD.WIDE.U32 R10, R2, R216, R10 ;  /* 0x000000d8020a7225 */ /* 0x000fe200078e000a */
[----:B------:R-:W-:-:S02]  /*1e10*/  ISETP.GE.AND P5, PT, R33, R27, PT ;  /* 0x0000001b2100720c */ /* 0x000fc40003fa6270 */
[-C--:B------:R-:W-:Y:S01]  /*1e20*/  ISETP.GE.AND P4, PT, R34, R27.reuse, PT ;  /* 0x0000001b2200720c */ /* 0x080fe20003f86270 */
[----:B------:R-:W-:Y:S01]  /*1e30*/  IMAD.MOV.U32 R3, RZ, RZ, RZ ;  /* 0x000000ffff037224 */ /* 0x000fe200078e00ff */
[----:B------:R-:W-:Y:S01]  /*1e40*/  ISETP.GE.AND P3, PT, R2, R27, PT ;  /* 0x0000001b0200720c */ /* 0x000fe20003f66270 */
[----:B------:R-:W-:Y:S01]  /*1e50*/  IMAD.IADD R0, R11, 0x1, R0 ;  /* 0x000000010b007824 */ /* 0x000fe200078e0200 */
[----:B------:R-:W-:Y:S01]  /*1e60*/  LEA R19, P6, R10, R24, 0x1 ;  /* 0x000000180a137211 */ /* 0x000fe200078c08ff */
[----:B------:R-:W-:-:S03]  /*1e70*/  IMAD.WIDE.U32 R12, R32, 0x40, R2 ;  /* 0x00000040200c7825 */ /* 0x000fc600078e0002 */
[----:B------:R-:W-:Y:S01]  /*1e80*/  LEA.HI.X R0, R10, R25, R0, 0x1, P6 ;  /* 0x000000190a007211 */ /* 0x000fe200030f0c00 */
[----:B------:R-:W-:Y:S01]  /*1e90*/  @!P1 IMAD.MOV.U32 R6, RZ, RZ, R16 ;  /* 0x000000ffff069224 */ /* 0x000fe200078e0010 */
[----:B------:R-:W-:Y:S01]  /*1ea0*/  STL [R1+0x4], R19 ;  /* 0x0000041301007387 */ /* 0x000fe20000100800 */
[----:B------:R-:W-:Y:S01]  /*1eb0*/  IMAD.X R31, R20, 0x1, R18, P2 ;  /* 0x00000001141f7824 */ /* 0x000fe200010e0612 */
[----:B------:R-:W-:Y:S01]  /*1ec0*/  @!P0 IADD3 R3, P2, PT, R12, 0x20, RZ ;  /* 0x000000200c038810 */ /* 0x000fe20007f5e0ff */
[----:B------:R-:W-:Y:S01]  /*1ed0*/  @P1 IMAD.MOV.U32 R6, RZ, RZ, R16 ;  /* 0x000000ffff061224 */ /* 0x000fe200078e0010 */
[----:B------:R1:W-:Y:S01]  /*1ee0*/  STL [R1], R0 ;  /* 0x0000000001007387 */ /* 0x0003e20000100800 */
[----:B------:R-:W-:Y:S02]  /*1ef0*/  @!P1 IMAD.MOV.U32 R7, RZ, RZ, R17 ;  /* 0x000000ffff079224 */ /* 0x000fe400078e0011 */
[----:B------:R-:W-:Y:S02]  /*1f00*/  IMAD.IADD R9, R9, 0x1, R5 ;  /* 0x0000000109097824 */ /* 0x000fe400078e0205 */
[----:B------:R-:W-:-:S02]  /*1f10*/  IMAD.MOV.U32 R219, RZ, RZ, R0 ;  /* 0x000000ffffdb7224 */ /* 0x000fc400078e0000 */
[----:B------:R-:W-:Y:S01]  /*1f20*/  @P1 IMAD.MOV.U32 R7, RZ, RZ, R17 ;  /* 0x000000ffff071224 */ /* 0x000fe200078e0011 */
[C---:B------:R-:W-:Y:S01]  /*1f30*/  @!P4 IADD3 R5, P1, PT, R12.reuse, 0x30, RZ ;  /* 0x000000300c05c810 */ /* 0x040fe20007f3e0ff */
[----:B------:R-:W-:Y:S02]  /*1f40*/  @!P3 IMAD R20, R13, R6, RZ ;  /* 0x000000060d14b224 */ /* 0x000fe400078e02ff */
[--C-:B------:R-:W-:Y:S02]  /*1f50*/  @!P0 IMAD.X R22, RZ, RZ, R13.reuse, P2 ;  /* 0x000000ffff168224 */ /* 0x100fe400010e060d */
[----:B------:R-:W-:Y:S02]  /*1f60*/  @!P4 IMAD.X R24, RZ, RZ, R13, P1 ;  /* 0x000000ffff18c224 */ /* 0x000fe400008e060d */
[----:B------:R-:W-:Y:S02]  /*1f70*/  @!P3 IMAD R20, R12, R7, R20 ;  /* 0x000000070c14b224 */ /* 0x000fe400078e0214 */
[----:B------:R-:W-:-:S02]  /*1f80*/  @!P5 IMAD.MOV.U32 R10, RZ, RZ, R8 ;  /* 0x000000ffff0ad224 */ /* 0x000fc400078e0008 */
[--C-:B------:R-:W-:Y:S01]  /*1f90*/  @!P0 IMAD.MOV.U32 R16, RZ, RZ, R8.reuse ;  /* 0x000000ffff108224 */ /* 0x100fe200078e0008 */
[----:B-1----:R-:W-:Y:S01]  /*1fa0*/  @!P5 IADD3 R0, P6, PT, R12, 0x10, RZ ;  /* 0x000000100c00d810 */ /* 0x002fe20007fde0ff */
[----:B------:R-:W-:-:S04]  /*1fb0*/  @!P4 IMAD.MOV.U32 R18, RZ, RZ, R8 ;  /* 0x000000ffff12c224 */ /* 0x000fc800078e0008 */
[----:B------:R-:W-:Y:S02]  /*1fc0*/  @!P5 IMAD.X R21, RZ, RZ, R13, P6 ;  /* 0x000000ffff15d224 */ /* 0x000fe400030e060d */
[----:B------:R-:W-:-:S04]  /*1fd0*/  @!P3 IMAD.WIDE.U32 R12, R12, R6, R8 ;  /* 0x000000060c0cb225 */ /* 0x000fc800078e0008 */
[-C--:B------:R-:W-:Y:S02]  /*1fe0*/  @!P0 IMAD R8, R22, R6.reuse, RZ ;  /* 0x0000000616088224 */ /* 0x080fe400078e02ff */
[--C-:B------:R-:W-:Y:S02]  /*1ff0*/  @!P0 IMAD.MOV.U32 R17, RZ, RZ, R9.reuse ;  /* 0x000000ffff118224 */ /* 0x100fe400078e0009 */
[----:B------:R-:W-:Y:S02]  /*2000*/  @!P5 IMAD.MOV.U32 R11, RZ, RZ, R9 ;  /* 0x000000ffff0bd224 */ /* 0x000fe400078e0009 */
[----:B------:R-:W-:Y:S02]  /*2010*/  @!P5 IMAD R21, R21, R6, RZ ;  /* 0x000000061515d224 */ /* 0x000fe400078e02ff */
[----:B------:R-:W-:Y:S02]  /*2020*/  IMAD.MOV.U32 R218, RZ, RZ, R19 ;  /* 0x000000ffffda7224 */ /* 0x000fe400078e0013 */
[----:B------:R-:W-:-:S02]  /*2030*/  @!P4 IMAD.MOV.U32 R19, RZ, RZ, R9 ;  /* 0x000000ffff13c224 */ /* 0x000fc400078e0009 */
[-C--:B------:R-:W-:Y:S02]  /*2040*/  @!P0 IMAD R22, R7, R3.reuse, R8 ;  /* 0x0000000307168224 */ /* 0x080fe400078e0208 */
        /* <DEDUP_REMOVED lines=25> */
[C---:B------:R-:W-:Y:S01]  /*21e0*/  @!P4 LEA R10, P6, R16.reuse, R14, 0x1 ;  /* 0x0000000e100ac211 */ /* 0x040fe200078c08ff */
        /* <DEDUP_REMOVED lines=133> */
[C---:B------:R-:W-:Y:S01]  /*2a40*/  @!P6 LEA.HI.X R11, R100.reuse, R3, R101, 0x5, P1 ;  /* 0x00000003640be211 */ /* 0x040fe200008f2c65 */
        /* <DEDUP_REMOVED lines=48> */
[----:B------:R-:W-:Y:S01]  /*2d50*/  @!P2 IMAD.WIDE.U32 R6, R100, 0xa0, R6 ;  /* 0x000000a06406a825 */ /* 0x000fe200078e0006 */
[----:B------:R-:W-:-:S03]  /*2d60*/  ISETP.GE.AND P5, PT, R24, R0, PT ;  /* 0x000000001800720c */ /* 0x000fc60003fa6270 */
[----:B------:R-:W-:Y:S02]  /*2d70*/  @!P2 IMAD.IADD R7, R7, 0x1, R5 ;  /* 0x000000010707a824 */ /* 0x000fe400078e0205 */
[C---:B------:R-:W-:Y:S02]  /*2d80*/  @!P1 IMAD R12, R101.reuse, 0xc0, RZ ;  /* 0x000000c0650c9824 */ /* 0x040fe400078e02ff */
[----:B------:R-:W-:Y:S02]  /*2d90*/  @!P0 IMAD R5, R101, 0xe0, RZ ;  /* 0x000000e065058824 */ /* 0x000fe400078e02ff */
[----:B------:R-:W-:Y:S01]  /*2da0*/  @!P0 IMAD.WIDE.U32 R10, R100, 0xe0, R10 ;  /* 0x000000e0640a8825 */ /* 0x000fe200078e000a */
[----:B------:R-:W-:Y:S04]  /*2db0*/  @P2 STS.128 [R231+0xd000], RZ ;  /* 0x00d000ffe7002388 */ /* 0x000fe80000000c00 */
[----:B------:R-:W-:Y:S01]  /*2dc0*/  @!PT LDS RZ, [RZ] ;  /* 0x00000000fffff984 */ /* 0x000fe20000000800 */
[----:B------:R-:W-:Y:S01]  /*2dd0*/  @!PT LDS RZ, [RZ] ;  /* 0x00000000fffff984 */ /* 0x000fe20000000800 */
[----:B------:R-:W-:Y:S01]  /*2de0*/  @!PT LDS RZ, [RZ] ;  /* 0x00000000fffff984 */ /* 0x000fe20000000800 */
[----:B------:R2:W-:Y:S01]  /*2df0*/  @!P2 LDGSTS.E.BYPASS.LTC128B.128 [R231+0xd000], desc[UR4][R6.64] ;  /* 0x0d00000006e7afae */ /* 0x0005e2000b981a04 */
[----:B-1----:R-:W-:-:S02]  /*2e00*/  @!P1 IMAD.MOV.U32 R8, RZ, RZ, R2 ;  /* 0x000000ffff089224 */ /* 0x002fc400078e0002 */
[----:B------:R-:W-:Y:S02]  /*2e10*/  @!P1 IMAD.MOV.U32 R9, RZ, RZ, R3 ;  /* 0x000000ffff099224 */ /* 0x000fe400078e0003 */
[----:B------:R-:W-:-:S04]  /*2e20*/  @!P1 IMAD.WIDE.U32 R8, R100, 0xc0, R8 ;  /* 0x000000c064089825 */ /* 0x000fc800078e0008 */
[----:B------:R-:W-:Y:S01]  /*2e30*/  @!P1 IMAD.IADD R9, R9, 0x1, R12 ;  /* 0x0000000109099824 */ /* 0x000fe200078e020c */
[----:B------:R-:W-:Y:S01]  /*2e40*/  @P1 STS.128 [R231+0xd800], RZ ;  /* 0x00d800ffe7001388 */ /* 0x000fe20000000c00 */
[----:B------:R-:W-:-:S03]  /*2e50*/  ISETP.GE.AND P4, PT, R22, R0, PT ;  /* 0x000000001600720c */ /* 0x000fc60003f86270 */
[----:B------:R-:W-:Y:S01]  /*2e60*/  @!PT LDS RZ, [RZ] ;  /* 0x00000000fffff984 */ /* 0x000fe20000000800 */
[----:B------:R-:W-:Y:S01]  /*2e70*/  @!PT LDS RZ, [RZ] ;  /* 0x00000000fffff984 */ /* 0x000fe20000000800 */
[----:B------:R-:W-:Y:S01]  /*2e80*/  @!PT LDS RZ, [RZ] ;  /* 0x00000000fffff984 */ /* 0x000fe20000000800 */
[----:B------:R-:W-:Y:S01]  /*2e90*/  @!P1 LDGSTS.E.BYPASS.LTC128B.128 [R231+0xd800], desc[UR4][R8.64] ;  /* 0x0d80000008e79fae */ /* 0x000fe2000b981a04 */
[----:B--2---:R-:W-:Y:S02]  /*2ea0*/  @!P0 IMAD.IADD R7, R11, 0x1, R5 ;  /* 0x000000010b078824 */ /* 0x004fe400078e0205 */
[----:B------:R-:W-:Y:S01]  /*2eb0*/  @!P0 IMAD.MOV.U32 R6, RZ, RZ, R10 ;  /* 0x000000ffff068224 */ /* 0x000fe200078e000a */
[----:B------:R-:W-:Y:S04]  /*2ec0*/  @P0 STS.128 [R231+0xe000], RZ ;  /* 0x00e000ffe7000388 */ /* 0x000fe80000000c00 */
[----:B------:R-:W-:Y:S01]  /*2ed0*/  @!PT LDS RZ, [RZ] ;  /* 0x00000000fffff984 */ /* 0x000fe20000000800 */
[----:B------:R-:W-:Y:S01]  /*2ee0*/  @!PT LDS RZ, [RZ] ;  /* 0x00000000fffff984 */ /* 0x000fe20000000800 */
[----:B------:R-:W-:Y:S01]  /*2ef0*/  @!PT LDS RZ, [RZ] ;  /* 0x00000000fffff984 */ /* 0x000fe20000000800 */
[----:B------:R1:W-:Y:S01]  /*2f00*/  @!P0 LDGSTS.E.BYPASS.LTC128B.128 [R231+0xe000], desc[UR4][R6.64] ;  /* 0x0e00000006e78fae */ /* 0x0003e2000b981a04 */
[----:B------:R-:W-:Y:S02]  /*2f10*/  @!P6 LEA R20, P0, R100, R2, 0x8 ;  /* 0x000000026414e211 */ /* 0x000fe400078040ff */
[----:B------:R-:W-:-:S02]  /*2f20*/  ISETP.GE.AND P2, PT, R26, R0, PT ;  /* 0x000000001a00720c */ /* 0x000fc40003f46270 */
[----:B------:R-:W-:Y:S02]  /*2f30*/  @!P6 LEA.HI.X R21, R100, R3, R101, 0x8, P0 ;  /* 0x000000036415e211 */ /* 0x000fe400000f4465 */
[-C--:B------:R-:W-:Y:S02]  /*2f40*/  ISETP.GE.AND P1, PT, R27, R0.reuse, PT ;  /* 0x000000001b00720c */ /* 0x080fe40003f26270 */
[-C--:B------:R-:W-:Y:S01]  /*2f50*/  ISETP.GE.AND P0, PT, R32, R0.reuse, PT ;  /* 0x000000002000720c */ /* 0x080fe20003f06270 */
[----:B------:R-:W-:Y:S01]  /*2f60*/  @!P5 IMAD R14, R101, 0x120, RZ ;  /* 0x00000120650ed824 */ /* 0x000fe200078e02ff */
[----:B------:R-:W-:Y:S01]  /*2f70*/  ISETP.GE.AND P3, PT, R23, R0, PT ;  /* 0x000000001700720c */ /* 0x000fe20003f66270 */
[----:B------:R-:W-:Y:S02]  /*2f80*/  @!P4 IMAD R12, R101, 0x140, RZ ;  /* 0x00000140650cc824 */ /* 0x000fe400078e02ff */
[----:B-1----:R-:W-:Y:S02]  /*2f90*/  @!P5 IMAD.MOV.U32 R6, RZ, RZ, R2 ;  /* 0x000000ffff06d224 */ /* 0x002fe400078e0002 */
[----:B------:R-:W-:-:S02]  /*2fa0*/  @!P5 IMAD.MOV.U32 R7, RZ, RZ, R3 ;  /* 0x000000ffff07d224 */ /* 0x000fc400078e0003 */
[----:B------:R-:W-:-:S04]  /*2fb0*/  @!P5 IMAD.WIDE.U32 R6, R100, 0x120, R6 ;  /* 0x000001206406d825 */ /* 0x000fc800078e0006 */
[----:B------:R-:W-:Y:S02]  /*2fc0*/  @!P5 IMAD.IADD R15, R7, 0x1, R14 ;  /* 0x00000001070fd824 */ /* 0x000fe400078e020e */
[----:B------:R-:W-:Y:S02]  /*2fd0*/  @!P5 IMAD.MOV.U32 R14, RZ, RZ, R6 ;  /* 0x000000ffff0ed224 */ /* 0x000fe400078e0006 */
[--C-:B------:R-:W-:Y:S02]  /*2fe0*/  @!P4 IMAD.MOV.U32 R6, RZ, RZ, R2.reuse ;  /* 0x000000ffff06c224 */ /* 0x100fe400078e0002 */
[----:B------:R-:W-:Y:S02]  /*2ff0*/  @!P4 IMAD.MOV.U32 R7, RZ, RZ, R3 ;  /* 0x000000ffff07c224 */ /* 0x000fe400078e0003 */
[----:B------:R-:W-:Y:S02]  /*3000*/  @!P2 IMAD.MOV.U32 R8, RZ, RZ, R2 ;  /* 0x000000ffff08a224 */ /* 0x000fe400078e0002 */
[----:B------:R-:W-:-:S04]  /*3010*/  @!P4 IMAD.WIDE.U32 R6, R100, 0x140, R6 ;  /* 0x000001406406c825 */ /* 0x000fc800078e0006 */
[--C-:B------:R-:W-:Y:S02]  /*3020*/  @!P2 IMAD.MOV.U32 R9, RZ, RZ, R3.reuse ;  /* 0x000000ffff09a224 */ /* 0x100fe400078e0003 */
[--C-:B------:R-:W-:Y:S02]  /*3030*/  @!P1 IMAD.MOV.U32 R16, RZ, RZ, R2.reuse ;  /* 0x000000ffff109224 */ /* 0x100fe400078e0002 */
[--C-:B------:R-:W-:Y:S02]  /*3040*/  @!P1 IMAD.MOV.U32 R17, RZ, RZ, R3.reuse ;  /* 0x000000ffff119224 */ /* 0x100fe400078e0003 */
[----:B------:R-:W-:Y:S02]  /*3050*/  @!P0 IMAD.MOV.U32 R18, RZ, RZ, R2 ;  /* 0x000000ffff128224 */ /* 0x000fe400078e0002 */
[----:B------:R-:W-:Y:S02]  /*3060*/  @!P0 IMAD.MOV.U32 R19, RZ, RZ, R3 ;  /* 0x000000ffff138224 */ /* 0x000fe400078e0003 */
[----:B------:R-:W-:-:S02]  /*3070*/  @!P3 IMAD R10, R101, 0x160, RZ ;  /* 0x00000160650ab824 */ /* 0x000fc400078e02ff */
[C---:B------:R-:W-:Y:S01]  /*3080*/  @!P3 IMAD.WIDE.U32 R2, R100.reuse, 0x160, R2 ;  /* 0x000001606402b825 */ /* 0x040fe200078e0002 */
[----:B------:R-:W-:Y:S03]  /*3090*/  @P6 STS.128 [R231+0xe800], RZ ;  /* 0x00e800ffe7006388 */ /* 0x000fe60000000c00 */
[----:B------:R-:W-:Y:S01]  /*30a0*/  @!P4 IMAD.IADD R13, R7, 0x1, R12 ;  /* 0x00000001070dc824 */ /* 0x000fe200078e020c */
[----:B------:R-:W-:Y:S01]  /*30b0*/  @!PT LDS RZ, [RZ] ;  /* 0x00000000fffff984 */ /* 0x000fe20000000800 */
[----:B------:R-:W-:Y:S01]  /*30c0*/  @!PT LDS RZ, [RZ] ;  /* 0x00000000fffff984 */ /* 0x000fe20000000800 */
[----:B------:R-:W-:Y:S01]  /*30d0*/  @!PT LDS RZ, [RZ] ;  /* 0x00000000fffff984 */ /* 0x000fe20000000800 */
[----:B------:R-:W-:Y:S01]  /*30e0*/  @!P6 LDGSTS.E.BYPASS.LTC128B.128 [R231+0xe800], desc[UR4][R20.64] ;  /* 0x0e80000014e7efae */ /* 0x000fe2000b981a04 */
[----:B------:R-:W-:Y:S02]  /*30f0*/  @!P2 IMAD R0, R101, 0x180, RZ ;  /* 0x000001806500a824 */ /* 0x000fe400078e02ff */
[----:B------:R-:W-:Y:S01]  /*3100*/  @!P2 IMAD.WIDE.U32 R8, R100, 0x180, R8 ;  /* 0x000001806408a825 */ /* 0x000fe200078e0008 */
[----:B------:R-:W-:Y:S03]  /*3110*/  @P5 STS.128 [R231+0xf000], RZ ;  /* 0x00f000ffe7005388 */ /* 0x000fe60000000c00 */
[----:B------:R-:W-:Y:S01]  /*3120*/  @!P4 IMAD.MOV.U32 R12, RZ, RZ, R6 ;  /* 0x000000ffff0cc224 */ /* 0x000fe200078e0006 */
[----:B------:R-:W-:Y:S01]  /*3130*/  @!PT LDS RZ, [RZ] ;  /* 0x00000000fffff984 */ /* 0x000fe20000000800 */
[----:B------:R-:W-:Y:S01]  /*3140*/  @!PT LDS RZ, [RZ] ;  /* 0x00000000fffff984 */ /* 0x000fe20000000800 */
[----:B------:R-:W-:Y:S01]  /*3150*/  @!PT LDS RZ, [RZ] ;  /* 0x00000000fffff984 */ /* 0x000fe20000000800 */
[----:B------:R-:W-:Y:S01]  /*3160*/  @!P5 LDGSTS.E.BYPASS.LTC128B.128 [R231+0xf000], desc[UR4][R14.64] ;  /* 0x0f0000000ee7dfae */ /* 0x000fe2000b981a04 */
[----:B------:R-:W-:-:S02]  /*3170*/  @!P3 IMAD.IADD R11, R3, 0x1, R10 ;  /* 0x00000001030bb824 */ /* 0x000fc400078e020a */
[C---:B------:R-:W-:Y:S02]  /*3180*/  @!P1 IMAD R5, R101.reuse, 0x1a0, RZ ;  /* 0x000001a065059824 */ /* 0x040fe400078e02ff */
[C---:B------:R-:W-:Y:S01]  /*3190*/  @!P1 IMAD.WIDE.U32 R16, R100.reuse, 0x1a0, R16 ;  /* 0x000001a064109825 */ /* 0x040fe200078e0010 */
[----:B------:R-:W-:Y:S03]  /*31a0*/  @P4 STS.128 [R231+0xf800], RZ ;  /* 0x00f800ffe7004388 */ /* 0x000fe60000000c00 */
[----:B------:R-:W-:Y:S01]  /*31b0*/  @!P3 IMAD.MOV.U32 R10, RZ, RZ, R2 ;  /* 0x000000ffff0ab224 */ /* 0x000fe200078e0002 */
[----:B------:R-:W-:Y:S01]  /*31c0*/  @!PT LDS RZ, [RZ] ;  /* 0x00000000fffff984 */ /* 0x000fe20000000800 */
[----:B------:R-:W-:Y:S01]  /*31d0*/  @!PT LDS RZ, [RZ] ;  /* 0x00000000fffff984 */ /* 0x000fe20000000800 */
[----:B------:R-:W-:Y:S01]  /*31e0*/  @!PT LDS RZ, [RZ] ;  /* 0x00000000fffff984 */ /* 0x000fe20000000800 */
[----:B------:R-:W-:Y:S01]  /*31f0*/  @!P4 LDGSTS.E.BYPASS.LTC128B.128 [R231+0xf800], desc[UR4][R12.64] ;  /* 0x0f8000000ce7cfae */ /* 0x000fe2000b981a04 */
[----:B------:R-:W-:Y:S02]  /*3200*/  @!P0 IMAD R22, R101, 0x1c0, RZ ;  /* 0x000001c065168824 */ /* 0x000fe400078e02ff */
[----:B------:R-:W-:Y:S01]  /*3210*/  @!P0 IMAD.WIDE.U32 R18, R100, 0x1c0, R18 ;  /* 0x000001c064128825 */ /* 0x000fe200078e0012 */
[----:B------:R-:W-:Y:S03]  /*3220*/  @P3 STS.128 [R231+0x10000], RZ ;  /* 0x010000ffe7003388 */ /* 0x000fe60000000c00 */
[----:B------:R-:W-:Y:S01]  /*3230*/  @!P2 IMAD.IADD R9, R9, 0x1, R0 ;  /* 0x000000010909a824 */ /* 0x000fe200078e0200 */
[----:B------:R-:W-:Y:S01]  /*3240*/  @!PT LDS RZ, [RZ] ;  /* 0x00000000fffff984 */ /* 0x000fe20000000800 */
[----:B------:R-:W-:Y:S01]  /*3250*/  @!PT LDS RZ, [RZ] ;  /* 0x00000000fffff984 */ /* 0x000fe20000000800 */
[----:B------:R-:W-:Y:S01]  /*3260*/  @!PT LDS RZ, [RZ] ;  /* 0x00000000fffff984 */ /* 0x000fe20000000800 */
[----:B------:R-:W-:Y:S01]  /*3270*/  @!P3 LDGSTS.E.BYPASS.LTC128B.128 [R231+0x10000], desc[UR4][R10.64] ;  /* 0x100000000ae7bfae */ /* 0x000fe2000b981a04 */
[----:B------:R-:W-:-:S02]  /*3280*/  @!P1 IMAD.IADD R7, R17, 0x1, R5 ;  /* 0x0000000111079824 */ /* 0x000fc400078e0205 */
[----:B------:R-:W-:Y:S01]  /*3290*/  @!P1 IMAD.MOV.U32 R6, RZ, RZ, R16 ;  /* 0x000000ffff069224 */ /* 0x000fe200078e0010 */
[----:B------:R-:W-:Y:S01]  /*32a0*/  @P2 STS.128 [R231+0x10800], RZ ;  /* 0x010800ffe7002388 */ /* 0x000fe20000000c00 */
[----:B------:R-:W-:Y:S02]  /*32b0*/  @!P0 IMAD.IADD R3, R19, 0x1, R22 ;  /* 0x0000000113038824 */ /* 0x000fe400078e0216 */
[----:B------:R-:W-:Y:S01]  /*32c0*/  @!P0 IMAD.MOV.U32 R2, RZ, RZ, R18 ;  /* 0x000000ffff028224 */ /* 0x000fe200078e0012 */
        /* <DEDUP_REMOVED lines=13> */
[----:B------:R2:W-:Y:S01]  /*33a0*/  @!P0 LDGSTS.E.BYPASS.LTC128B.128 [R231+0x11800], desc[UR4][R2.64] ;  /* 0x1180000002e78fae */ /* 0x0005e2000b981a04 */
[----:B------:R-:W-:Y:S01]  /*33b0*/  SHF.R.U32.HI R66, RZ, 0x1, R229 ;  /* 0x00000001ff427819 */ /* 0x000fe200000116e5 */
[----:B------:R-:W-:-:S02]  /*33c0*/  IMAD.SHL.U32 R5, R229, 0x40, RZ ;  /* 0x00000040e5057824 */ /* 0x000fc400078e00ff */
[C---:B-1----:R-:W-:Y:S01]  /*33d0*/  IMAD.SHL.U32 R7, R229.reuse, 0x20, RZ ;  /* 0x00000020e5077824 */ /* 0x042fe200078e00ff */
[----:B------:R-:W-:Y:S01]  /*33e0*/  R2P PR, R229, 0x6 ;  /* 0x00000006e5007804 */ /* 0x000fe20000000000 */
[----:B------:R-:W-:Y:S01]  /*33f0*/  IMAD.MOV.U32 R102, RZ, RZ, 0x20 ;  /* 0x00000020ff667424 */ /* 0x000fe200078e00ff */
[----:B------:R-:W-:Y:S01]  /*3400*/  STL [R1+0xc], R39 ;  /* 0x00000c2701007387 */ /* 0x000fe20000100800 */
[----:B------:R-:W-:-:S03]  /*3410*/  IMAD.MOV.U32 R156, RZ, RZ, 0x40 ;  /* 0x00000040ff9c7424 */ /* 0x000fc600078e00ff */
[----:B------:R-:W0:Y:S04]  /*3420*/  LDGDEPBAR ;  /* 0x00000000000079af */ /* 0x000e280000000000 */
[----:B------:R-:W3:Y:S01]  /*3430*/  LD.E R3, desc[UR4][R134.64+0x18c] ;  /* 0x00018c0486037980 */ /* 0x000ee2000c101900 */
[----:B------:R-:W-:Y:S02]  /*3440*/  LOP3.LUT R0, R66, 0x8, RZ, 0xc0, !PT ;  /* 0x0000000842007812 */ /* 0x000fe400078ec0ff */
[C---:B------:R-:W-:Y:S02]  /*3450*/  LOP3.LUT R6, R5.reuse, 0x1c0, RZ, 0xc0, !PT ;  /* 0x000001c005067812 */ /* 0x040fe400078ec0ff */
[----:B--2---:R-:W-:Y:S02]  /*3460*/  LOP3.LUT R2, R0, 0x1c0, R5, 0xf8, !PT ;  /* 0x000001c000027812 */ /* 0x004fe400078ef805 */
[----:B------:R-:W-:-:S02]  /*3470*/  LOP3.LUT R215, R5, 0x200, RZ, 0xc0, !PT ;  /* 0x0000020005d77812 */ /* 0x000fc400078ec0ff */
[----:B------:R-:W-:Y:S02]  /*3480*/  LOP3.LUT R0, R6, 0x8, R229, 0xf8, !PT ;  /* 0x0000000806007812 */ /* 0x000fe400078ef8e5 */
[----:B------:R-:W-:Y:S02]  /*3490*/  LOP3.LUT R6, R5, 0x400, RZ, 0xc0, !PT ;  /* 0x0000040005067812 */ /* 0x000fe400078ec0ff */
[-C--:B------:R-:W-:Y:S02]  /*34a0*/  LOP3.LUT R214, R2, R226.reuse, RZ, 0x3c, !PT ;  /* 0x000000e202d67212 */ /* 0x080fe400078e3cff */
[----:B------:R-:W-:Y:S02]  /*34b0*/  LOP3.LUT R5, R215, 0x7c00, R7, 0xf8, !PT ;  /* 0x00007c00d7057812 */ /* 0x000fe400078ef807 */
[----:B------:R-:W-:Y:S02]  /*34c0*/  LOP3.LUT R2, R0, R226, RZ, 0x3c, !PT ;  /* 0x000000e200027212 */ /* 0x000fe400078e3cff */
[----:B------:R-:W-:-:S03]  /*34d0*/  LOP3.LUT R0, R5, R214, RZ, 0xfc, !PT ;  /* 0x000000d605007212 */ /* 0x000fc600078efcff */
[----:B------:R-:W-:Y:S02]  /*34e0*/  IMAD R2, R2, 0x2, R6 ;  /* 0x0000000202027824 */ /* 0x000fe400078e0206 */
[----:B------:R-:W-:Y:S02]  /*34f0*/  IMAD R228, R0, 0x2, R227 ;  /* 0x0000000200e47824 */ /* 0x000fe400078e02e3 */
[----:B------:R-:W-:-:S03]  /*3500*/  IMAD.IADD R224, R227, 0x1, R2 ;  /* 0x00000001e3e07824 */ /* 0x000fc600078e0202 */
[----:B------:R-:W-:Y:S04]  /*3510*/  LDSM.16.M88.4 R20, [R228] ;  /* 0x00000000e414783b */ /* 0x000fe80000000200 */
[----:B------:R-:W1:Y:S01]  /*3520*/  LDSM.16.M88.4 R8, [R224+0x2000] ;  /* 0x00200000e008783b */ /* 0x000e620000000200 */
[----:B------:R-:W-:-:S03]  /*3530*/  SEL R102, R102, 0xffffffe0, !P1 ;  /* 0xffffffe066667807 */ /* 0x000fc60004800000 */
[----:B------:R-:W-:Y:S02]  /*3540*/  LDSM.16.M88.4 R36, [R224+0x2800] ;  /* 0x00280000e024783b */ /* 0x000fe40000000200 */
[--C-:B------:R-:W-:Y:S02]  /*3550*/  IMAD.IADD R0, R228, 0x1, R102.reuse ;  /* 0x00000001e4007824 */ /* 0x100fe400078e0266 */
[----:B------:R-:W-:Y:S01]  /*3560*/  IMAD.IADD R67, R224, 0x1, R102 ;  /* 0x00000001e0437824 */ /* 0x000fe200078e0266 */
[----:B------:R-:W-:Y:S04]  /*3570*/  LDSM.16.M88.4 R44, [R224+0x3000] ;  /* 0x00300000e02c783b */ /* 0x000fe80000000200 */
[----:B------:R2:W-:Y:S04]  /*3580*/  LDSM.16.M88.4 R16, [R0] ;  /* 0x000000000010783b */ /* 0x0005e80000000200 */
[----:B------:R-:W4:Y:S01]  /*3590*/  LDSM.16.M88.4 R28, [R67+0x2000] ;  /* 0x00200000431c783b */ /* 0x000f220000000200 */
[----:B------:R-:W-:-:S03]  /*35a0*/  SEL R156, R156, 0xffffffc0, !P2 ;  /* 0xffffffc09c9c7807 */ /* 0x000fc60005000000 */
[----:B------:R-:W5:Y:S02]  /*35b0*/  LDSM.16.M88.4 R52, [R67+0x2800] ;  /* 0x002800004334783b */ /* 0x000f640000000200 */
[--C-:B------:R-:W-:Y:S02]  /*35c0*/  IMAD.IADD R112, R224, 0x1, R156.reuse ;  /* 0x00000001e0707824 */ /* 0x100fe400078e029c */
[----:B------:R-:W-:Y:S04]  /*35d0*/  LDSM.16.M88.4 R48, [R67+0x3000] ;  /* 0x003000004330783b */ /* 0x000fe80000000200 */
[----:B------:R-:W-:Y:S04]  /*35e0*/  LDSM.16.M88.4 R72, [R112+0x2000] ;  /* 0x002000007048783b */ /* 0x000fe80000000200 */
[----:B------:R-:W-:Y:S01]  /*35f0*/  LDSM.16.M88.4 R60, [R224+0x3800] ;  /* 0x00380000e03c783b */ /* 0x000fe20000000200 */
[----:B--2---:R-:W-:-:S03]  /*3600*/  IMAD.IADD R0, R228, 0x1, R156 ;  /* 0x00000001e4007824 */ /* 0x004fc600078e029c */
[----:B------:R-:W-:Y:S01]  /*3610*/  STL [R1+0x8], R42 ;  /* 0x0000082a01007387 */ /* 0x000fe20000100800 */
[C---:B-1----:R-:W-:Y:S03]  /*3620*/  HMMA.16816.F32.BF16 R24, R20.reuse, R8, RZ ;  /* 0x000000081418723c */ /* 0x042fe600000418ff */
[----:B------:R1:W2:Y:S04]  /*3630*/  LDSM.16.M88.4 R12, [R0] ;  /* 0x00000000000c783b */ /* 0x0002a80000000200 */
[----:B------:R-:W-:Y:S01]  /*3640*/  LDSM.16.M88.4 R76, [R67+0x3800] ;  /* 0x00380000434c783b */ /* 0x000fe20000000200 */
[----:B------:R-:W-:Y:S01]  /*3650*/  HMMA.16816.F32.BF16 R8, R20, R10, RZ ;  /* 0x0000000a1408723c */ /* 0x000fe200000418ff */
[----:B------:R-:W-:-:S05]  /*3660*/  IMAD.IADD R7, R102, 0x1, R112 ;  /* 0x0000000166077824 */ /* 0x000fca00078e0270 */
[----:B------:R-:W-:Y:S01]  /*3670*/  LDSM.16.M88.4 R68, [R7+0x2000] ;  /* 0x002000000744783b */ /* 0x000fe20000000200 */
[----:B-1----:R-:W-:-:S05]  /*3680*/  IMAD.IADD R0, R102, 0x1, R0 ;  /* 0x0000000166007824 */ /* 0x002fca00078e0200 */
[C---:B----4-:R-:W-:Y:S08]  /*3690*/  HMMA.16816.F32.BF16 R40, R16.reuse, R28, R24 ;  /* 0x0000001c1028723c */ /* 0x050ff00000041818 */
[----:B------:R-:W-:Y:S01]  /*36a0*/  HMMA.16816.F32.BF16 R56, R16, R30, R8 ;  /* 0x0000001e1038723c */ /* 0x000fe20000041808 */
[----:B------:R-:W1:Y:S07]  /*36b0*/  LDSM.16.M88.4 R8, [R0] ;  /* 0x000000000008783b */ /* 0x000e6e0000000200 */
[C---:B------:R-:W-:Y:S08]  /*36c0*/  HMMA.16816.F32.BF16 R24, R20.reuse, R36, RZ ;  /* 0x000000241418723c */ /* 0x040ff000000418ff */
[C---:B------:R-:W-:Y:S08]  /*36d0*/  HMMA.16816.F32.BF16 R28, R20.reuse, R46, RZ ;  /* 0x0000002e141c723c */ /* 0x040ff000000418ff */
[----:B------:R-:W-:Y:S01]  /*36e0*/  HMMA.16816.F32.BF16 R32, R20, R44, RZ ;  /* 0x0000002c1420723c */ /* 0x000fe200000418ff */
[----:B------:R-:W-:Y:S07]  /*36f0*/  LDSM.16.M88.4 R44, [R224+0x4000] ;  /* 0x00400000e02c783b */ /* 0x000fee0000000200 */
[----:B-----5:R-:W-:Y:S08]  /*3700*/  HMMA.16816.F32.BF16 R80, R16, R52, R24 ;  /* 0x000000341050723c */ /* 0x020ff00000041818 */
[----:B--2---:R-:W-:Y:S01]  /*3710*/  HMMA.16816.F32.BF16 R24, R12, R72, R40 ;  /* 0x000000480c18723c */ /* 0x004fe20000041828 */
[----:B------:R-:W2:Y:S07]  /*3720*/  LDSM.16.M88.4 R40, [R112+0x2800] ;  /* 0x002800007028783b */ /* 0x000eae0000000200 */
[----:B------:R-:W-:Y:S08]  /*3730*/  HMMA.16816.F32.BF16 R92, R16, R50, R28 ;  /* 0x00000032105c723c */ /* 0x000ff0000004181c */
[C---:B------:R-:W-:Y:S08]  /*3740*/  HMMA.16816.F32.BF16 R28, R20.reuse, R60, RZ ;  /* 0x0000003c141c723c */ /* 0x040ff000000418ff */
[----:B------:R-:W-:Y:S08]  /*3750*/  HMMA.16816.F32.BF16 R36, R20, R38, RZ ;  /* 0x000000261424723c */ /* 0x000ff000000418ff */
[----:B------:R-:W-:Y:S01]  /*3760*/  HMMA.16816.F32.BF16 R88, R16, R48, R32 ;  /* 0x000000301058723c */ /* 0x000fe20000041820 */
[----:B------:R-:W4:Y:S07]  /*3770*/  LDSM.16.M88.4 R48, [R7+0x2800] ;  /* 0x002800000730783b */ /* 0x000f2e0000000200 */
[----:B-1----:R-:W-:Y:S08]  /*3780*/  HMMA.16816.F32.BF16 R32, R8, R68, R24 ;  /* 0x000000440820723c */ /* 0x002ff00000041818 */
[----:B------:R-:W-:Y:S01]  /*3790*/  HMMA.16816.F32.BF16 R24, R12, R74, R56 ;  /* 0x0000004a0c18723c */ /* 0x000fe20000041838 */
[----:B------:R-:W-:Y:S07]  /*37a0*/  LDSM.16.M88.4 R56, [R7+0x3000] ;  /* 0x003000000738783b */ /* 0x000fee0000000200 */
[C---:B------:R-:W-:Y:S08]  /*37b0*/  HMMA.16816.F32.BF16 R96, R16.reuse, R76, R28 ;  /* 0x0000004c1060723c */ /* 0x040ff0000004181c */
[----:B------:R-:W-:Y:S01]  /*37c0*/  HMMA.16816.F32.BF16 R84, R16, R54, R36 ;  /* 0x000000361054723c */ /* 0x000fe20000041824 */
[----:B------:R-:W1:Y:S07]  /*37d0*/  LDSM.16.M88.4 R52, [R67+0x4000] ;  /* 0x004000004334783b */ /* 0x000e6e0000000200 */
[----:B------:R-:W-:Y:S01]  /*37e0*/  HMMA.16816.F32.BF16 R28, R20, R62, RZ ;  /* 0x0000003e141c723c */ /* 0x000fe200000418ff */
[----:B------:R-:W5:Y:S07]  /*37f0*/  LDSM.16.M88.4 R60, [R224+0x4800] ;  /* 0x00480000e03c783b */ /* 0x000f6e0000000200 */
[----:B------:R-:W-:Y:S01]  /*3800*/  HMMA.16816.F32.BF16 R36, R8, R70, R24 ;  /* 0x000000460824723c */ /* 0x000fe20000041818 */
[----:B------:R-:W5:Y:S07]  /*3810*/  LDSM.16.M88.4 R68, [R112+0x3000] ;  /* 0x003000007044783b */ /* 0x000f6e0000000200 */
[----:B--2---:R-:W-:Y:S08]  /*3820*/  HMMA.16816.F32.BF16 R24, R12, R40, R80 ;  /* 0x000000280c18723c */ /* 0x004ff00000041850 */
[----:B------:R-:W-:Y:S08]  /*3830*/  HMMA.16816.F32.BF16 R80, R16, R78, R28 ;  /* 0x0000004e1050723c */ /* 0x000ff0000004181c */
[----:B------:R-:W-:Y:S01]  /*3840*/  HMMA.16816.F32.BF16 R28, R20, R44, RZ ;  /* 0x0000002c141c723c */ /* 0x000fe200000418ff */
[----:B---3--:R-:W-:-:S04]  /*3850*/  FMUL.FTZ R0, R32, R3 ;  /* 0x0000000320007220 */ /* 0x008fc80000410000 */
[----:B------:R2:W-:Y:S02]  /*3860*/  MUFU.TANH R170, R0 ;  /* 0x0000000000aa7308 */ /* 0x0005e40000002400 */
[----:B--2---:R-:W-:-:S06]  /*3870*/  FMUL.FTZ R0, R33, R3 ;  /* 0x0000000321007220 */ /* 0x004fcc0000410000 */
[----:B------:R2:W-:Y:S02]  /*3880*/  MUFU.TANH R194, R0 ;  /* 0x0000000000c27308 */ /* 0x0005e40000002400 */
[----:B--2---:R-:W-:-:S06]  /*3890*/  FMUL.FTZ R0, R34, R3 ;  /* 0x0000000322007220 */ /* 0x004fcc0000410000 */
[----:B------:R2:W3:Y:S02]  /*38a0*/  MUFU.TANH R168, R0 ;  /* 0x0000000000a87308 */ /* 0x0004e40000002400 */
[-C--:B--2---:R-:W-:Y:S02]  /*38b0*/  FMUL.FTZ R0, R35, R3.reuse ;  /* 0x0000000323007220 */ /* 0x084fe40000410000 */
[----:B----4-:R-:W-:Y:S04]  /*38c0*/  HMMA.16816.F32.BF16 R32, R8, R48, R24 ;  /* 0x000000300820723c */ /* 0x010fe80000041818 */
[----:B------:R2:W4:Y:S04]  /*38d0*/  MUFU.TANH R179, R0 ;  /* 0x0000000000b37308 */ /* 0x0005280000002400 */
[----:B------:R-:W-:Y:S01]  /*38e0*/  HMMA.16816.F32.BF16 R24, R12, R42, R84 ;  /* 0x0000002a0c18723c */ /* 0x000fe20000041854 */
[----:B------:R-:W-:Y:S07]  /*38f0*/  LDSM.16.M88.4 R40, [R7+0x3800] ;  /* 0x003800000728783b */ /* 0x000fee0000000200 */
[----:B-1----:R-:W-:Y:S01]  /*3900*/  HMMA.16816.F32.BF16 R84, R16, R52, R28 ;  /* 0x000000341054723c */ /* 0x002fe2000004181c */
[----:B--2---:R-:W-:-:S07]  /*3910*/  FMUL.FTZ R0, R36, R3 ;  /* 0x0000000324007220 */ /* 0x004fce0000410000 */
[----:B------:R-:W-:Y:S01]  /*3920*/  HMMA.16816.F32.BF16 R28, R20, R46, RZ ;  /* 0x0000002e141c723c */ /* 0x000fe200000418ff */
[----:B------:R-:W1:Y:S01]  /*3930*/  LDSM.16.M88.4 R44, [R67+0x4800] ;  /* 0x00480000432c783b */ /* 0x000e620000000200 */
[----:B------:R2:W-:Y:S02]  /*3940*/  MUFU.TANH R192, R0 ;  /* 0x0000000000c07308 */ /* 0x0005e40000002400 */
[----:B--2---:R-:W-:-:S06]  /*3950*/  FMUL.FTZ R0, R37, R3 ;  /* 0x0000000325007220 */ /* 0x004fcc0000410000 */
[----:B------:R2:W-:Y:S10]  /*3960*/  MUFU.TANH R193, R0 ;  /* 0x0000000000c17308 */ /* 0x0005f40000002400 */
[----:B------:R-:W-:Y:S01]  /*3970*/  HMMA.16816.F32.BF16 R72, R16, R54, R28 ;  /* 0x000000361048723c */ /* 0x000fe2000004181c */
[----:B------:R-:W-:Y:S01]  /*3980*/  LDSM.16.M88.4 R52, [R224+0x5000] ;  /* 0x00500000e034783b */ /* 0x000fe20000000200 */
[----:B--2---:R-:W-:-:S04]  /*3990*/  FMUL.FTZ R0, R38, R3 ;  /* 0x0000000326007220 */ /* 0x004fc80000410000 */
[----:B------:R2:W4:Y:S02]  /*39a0*/  MUFU.TANH R155, R0 ;  /* 0x00000000009b7308 */ /* 0x0005240000002400 */
[----:B-----5:R-:W-:Y:S01]  /*39b0*/  HMMA.16816.F32.BF16 R28, R20, R60, RZ ;  /* 0x0000003c141c723c */ /* 0x020fe200000418ff */
[----:B--2---:R-:W-:-:S07]  /*39c0*/  FMUL.FTZ R0, R39, R3 ;  /* 0x0000000327007220 */ /* 0x004fce0000410000 */
[----:B------:R-:W-:Y:S01]  /*39d0*/  HMMA.16816.F32.BF16 R36, R8, R50, R24 ;  /* 0x000000320824723c */ /* 0x000fe20000041818 */
[----:B------:R-:W2:Y:S01]  /*39e0*/  LDSM.16.M88.4 R48, [R112+0x3800] ;  /* 0x003800007030783b */ /* 0x000ea20000000200 */
[----:B------:R5:W4:Y:S06]  /*39f0*/  MUFU.TANH R160, R0 ;  /* 0x0000000000a07308 */ /* 0x000b2c0000002400 */
[----:B------:R-:W-:Y:S01]  /*3a00*/  HMMA.16816.F32.BF16 R24, R12, R68, R88 ;  /* 0x000000440c18723c */ /* 0x000fe20000041858 */
[----:B-----5:R-:W-:-:S04]  /*3a10*/  FMUL.FTZ R0, R32, R3 ;  /* 0x0000000320007220 */ /* 0x020fc80000410000 */
[----:B------:R5:W-:Y:S02]  /*3a20*/  MUFU.TANH R190, R0 ;  /* 0x0000000000be7308 */ /* 0x000be40000002400 */
[----:B-----5:R-:W-:-:S06]  /*3a30*/  FMUL.FTZ R0, R33, R3 ;  /* 0x0000000321007220 */ /* 0x020fcc0000410000 */
[----:B------:R5:W-:Y:S02]  /*3a40*/  MUFU.TANH R191, R0 ;  /* 0x0000000000bf7308 */ /* 0x000be40000002400 */
[----:B-----5:R-:W-:-:S06]  /*3a50*/  FMUL.FTZ R0, R34, R3 ;  /* 0x0000000322007220 */ /* 0x020fcc0000410000 */
[----:B------:R5:W4:Y:S02]  /*3a60*/  MUFU.TANH R132, R0 ;  /* 0x0000000000847308 */ /* 0x000b240000002400 */
[-C--:B-----5:R-:W-:Y:S02]  /*3a70*/  FMUL.FTZ R0, R35, R3.reuse ;  /* 0x0000000323007220 */ /* 0x0a0fe40000410000 */
[----:B------:R-:W-:Y:S04]  /*3a80*/  HMMA.16816.F32.BF16 R32, R8, R56, R24 ;  /* 0x000000380820723c */ /* 0x000fe80000041818 */
[----:B------:R5:W4:Y:S04]  /*3a90*/  MUFU.TANH R140, R0 ;  /* 0x00000000008c7308 */ /* 0x000b280000002400 */
[----:B------:R-:W-:Y:S08]  /*3aa0*/  HMMA.16816.F32.BF16 R24, R12, R70, R92 ;  /* 0x000000460c18723c */ /* 0x000ff0000004185c */
[----:B-1----:R-:W-:Y:S01]  /*3ab0*/  HMMA.16816.F32.BF16 R68, R16, R44, R28 ;  /* 0x0000002c1044723c */ /* 0x002fe2000004181c */
[----:B-----5:R-:W-:-:S07]  /*3ac0*/  FMUL.FTZ R0, R36, R3 ;  /* 0x0000000324007220 */ /* 0x020fce0000410000 */
[----:B------:R-:W-:Y:S01]  /*3ad0*/  HMMA.16816.F32.BF16 R28, R20, R62, RZ ;  /* 0x0000003e141c723c */ /* 0x000fe200000418ff */
[----:B------:R1:W-:Y:S01]  /*3ae0*/  MUFU.TANH R148, R0 ;  /* 0x0000000000947308 */ /* 0x0003e20000002400 */
[----:B------:R-:W-:Y:S01]  /*3af0*/  LDSM.16.M88.4 R60, [R224+0x5800] ;  /* 0x00580000e03c783b */ /* 0x000fe20000000200 */
[----:B-1----:R-:W-:-:S06]  /*3b00*/  FMUL.FTZ R0, R37, R3 ;  /* 0x0000000325007220 */ /* 0x002fcc0000410000 */
[----:B------:R1:W-:Y:S11]  /*3b10*/  MUFU.TANH R189, R0 ;  /* 0x0000000000bd7308 */ /* 0x0003f60000002400 */
[----:B------:R-:W-:Y:S01]  /*3b20*/  HMMA.16816.F32.BF16 R76, R16, R46, R28 ;  /* 0x0000002e104c723c */ /* 0x000fe2000004181c */
[----:B------:R-:W-:Y:S01]  /*3b30*/  LDSM.16.M88.4 R44, [R112+0x4000] ;  /* 0x00400000702c783b */ /* 0x000fe20000000200 */
[----:B-1----:R-:W-:-:S04]  /*3b40*/  FMUL.FTZ R0, R38, R3 ;  /* 0x0000000326007220 */ /* 0x002fc80000410000 */
[----:B------:R1:W5:Y:S02]  /*3b50*/  MUFU.TANH R122, R0 ;  /* 0x00000000007a7308 */ /* 0x0003640000002400 */
[-C--:B-1----:R-:W-:Y:S02]  /*3b60*/  FMUL.FTZ R0, R39, R3.reuse ;  /* 0x0000000327007220 */ /* 0x082fe40000410000 */
[----:B------:R-:W-:Y:S01]  /*3b70*/  HMMA.16816.F32.BF16 R36, R8, R58, R24 ;  /* 0x0000003a0824723c */ /* 0x000fe20000041818 */
[----:B------:R-:W1:Y:S03]  /*3b80*/  LDSM.16.M88.4 R56, [R67+0x5000] ;  /* 0x005000004338783b */ /* 0x000e660000000200 */
[----:B------:R3:W5:Y:S04]  /*3b90*/  MUFU.TANH R106, R0 ;  /* 0x00000000006a7308 */ /* 0x0007680000002400 */
[----:B--2---:R-:W-:Y:S01]  /*3ba0*/  HMMA.16816.F32.BF16 R24, R12, R48, R96 ;  /* 0x000000300c18723c */ /* 0x004fe20000041860 */
[----:B---3--:R-:W-:-:S04]  /*3bb0*/  FMUL.FTZ R0, R32, R3 ;  /* 0x0000000320007220 */ /* 0x008fc80000410000 */
[----:B------:R2:W-:Y:S03]  /*3bc0*/  MUFU.TANH R127, R0 ;  /* 0x00000000007f7308 */ /* 0x0005e60000002400 */
[----:B------:R-:W-:Y:S01]  /*3bd0*/  HMMA.16816.F32.BF16 R28, R20, R52, RZ ;  /* 0x00000034141c723c */ /* 0x000fe200000418ff */
[----:B--2---:R-:W-:-:S04]  /*3be0*/  FMUL.FTZ R0, R33, R3 ;  /* 0x0000000321007220 */ /* 0x004fc80000410000 */
[----:B------:R2:W-:Y:S02]  /*3bf0*/  MUFU.TANH R108, R0 ;  /* 0x00000000006c7308 */ /* 0x0005e40000002400 */
[----:B--2---:R-:W-:-:S06]  /*3c00*/  FMUL.FTZ R0, R34, R3 ;  /* 0x0000000322007220 */ /* 0x004fcc0000410000 */
[----:B------:R2:W3:Y:S02]  /*3c10*/  MUFU.TANH R103, R0 ;  /* 0x0000000000677308 */ /* 0x0004e40000002400 */
[-C--:B--2---:R-:W-:Y:S02]  /*3c20*/  FMUL.FTZ R0, R35, R3.reuse ;  /* 0x0000000323007220 */ /* 0x084fe40000410000 */
[----:B------:R-:W-:Y:S04]  /*3c30*/  HMMA.16816.F32.BF16 R32, R8, R40, R24 ;  /* 0x000000280820723c */ /* 0x000fe80000041818 */
[----:B------:R2:W3:Y:S04]  /*3c40*/  MUFU.TANH R105, R0 ;  /* 0x0000000000697308 */ /* 0x0004e80000002400 */
[----:B------:R-:W-:Y:S01]  /*3c50*/  HMMA.16816.F32.BF16 R24, R12, R50, R80 ;  /* 0x000000320c18723c */ /* 0x000fe20000041850 */
[----:B------:R-:W4:Y:S01]  /*3c60*/  LDSM.16.M88.4 R48, [R7+0x4000] ;  /* 0x004000000730783b */ /* 0x000f220000000200 */
[----:B--2---:R-:W-:-:S04]  /*3c70*/  FMUL.FTZ R0, R36, R3 ;  /* 0x0000000324007220 */ /* 0x004fc80000410000 */
[----:B------:R2:W-:Y:S02]  /*3c80*/  MUFU.TANH R109, R0 ;  /* 0x00000000006d7308 */ /* 0x0005e40000002400 */
[----:B-1----:R-:W-:Y:S01]  /*3c90*/  HMMA.16816.F32.BF16 R80, R16, R56, R28 ;  /* 0x000000381050723c */ /* 0x002fe2000004181c */
[----:B--2---:R-:W-:-:S05]  /*3ca0*/  FMUL.FTZ R0, R37, R3 ;  /* 0x0000000325007220 */ /* 0x004fca0000410000 */
[----:B------:R1:W-:Y:S02]  /*3cb0*/  MUFU.TANH R107, R0 ;  /* 0x00000000006b7308 */ /* 0x0003e40000002400 */
[----:B------:R-:W-:Y:S01]  /*3cc0*/  HMMA.16816.F32.BF16 R28, R20, R54, RZ ;  /* 0x00000036141c723c */ /* 0x000fe200000418ff */
[----:B------:R-:W2:Y:S01]  /*3cd0*/  LDSM.16.M88.4 R52, [R67+0x5800] ;  /* 0x005800004334783b */ /* 0x000ea20000000200 */
[----:B-1----:R-:W-:-:S04]  /*3ce0*/  FMUL.FTZ R0, R38, R3 ;  /* 0x0000000326007220 */ /* 0x002fc80000410000 */
[----:B------:R1:W3:Y:S02]  /*3cf0*/  MUFU.TANH R104, R0 ;  /* 0x0000000000687308 */ /* 0x0002e40000002400 */
[-C--:B-1----:R-:W-:Y:S02]  /*3d00*/  FMUL.FTZ R0, R39, R3.reuse ;  /* 0x0000000327007220 */ /* 0x082fe40000410000 */
[----:B------:R-:W-:Y:S01]  /*3d10*/  HMMA.16816.F32.BF16 R36, R8, R42, R24 ;  /* 0x0000002a0824723c */ /* 0x000fe20000041818 */
[----:B------:R-:W-:Y:S03]  /*3d20*/  LDSM.16.M88.4 R40, [R7+0x4800] ;  /* 0x004800000728783b */ /* 0x000fe60000000200 */
[----:B------:R1:W3:Y:S04]  /*3d30*/  MUFU.TANH R110, R0 ;  /* 0x00000000006e7308 */ /* 0x0002e80000002400 */
[----:B------:R-:W-:Y:S01]  /*3d40*/  HMMA.16816.F32.BF16 R24, R12, R44, R84 ;  /* 0x0000002c0c18723c */ /* 0x000fe20000041854 */
[----:B-1----:R-:W-:-:S04]  /*3d50*/  FMUL.FTZ R0, R32, R3 ;  /* 0x0000000320007220 */ /* 0x002fc80000410000 */
[----:B------:R1:W3:Y:S03]  /*3d60*/  MUFU.TANH R113, R0 ;  /* 0x0000000000717308 */ /* 0x0002e60000002400 */
[----:B------:R-:W-:Y:S01]  /*3d70*/  HMMA.16816.F32.BF16 R84, R16, R58, R28 ;  /* 0x0000003a1054723c */ /* 0x000fe2000004181c */
[----:B------:R-:W5:Y:S01]  /*3d80*/  LDSM.16.M88.4 R56, [R112+0x4800] ;  /* 0x004800007038783b */ /* 0x000f620000000200 */
[----:B-1----:R-:W-:-:S04]  /*3d90*/  FMUL.FTZ R0, R33, R3 ;  /* 0x0000000321007220 */ /* 0x002fc80000410000 */
[----:B------:R1:W-:Y:S02]  /*3da0*/  MUFU.TANH R188, R0 ;  /* 0x0000000000bc7308 */ /* 0x0003e40000002400 */
[----:B------:R-:W-:Y:S01]  /*3db0*/  HMMA.16816.F32.BF16 R28, R20, R60, RZ ;  /* 0x0000003c141c723c */ /* 0x000fe200000418ff */
[----:B-1----:R-:W-:-:S05]  /*3dc0*/  FMUL.FTZ R0, R34, R3 ;  /* 0x0000000322007220 */ /* 0x002fca0000410000 */
[----:B------:R1:W3:Y:S02]  /*3dd0*/  MUFU.TANH R111, R0 ;  /* 0x00000000006f7308 */ /* 0x0002e40000002400 */
[-C--:B-1----:R-:W-:Y:S02]  /*3de0*/  FMUL.FTZ R0, R35, R3.reuse ;  /* 0x0000000323007220 */ /* 0x082fe40000410000 */
[----:B----4-:R-:W-:Y:S04]  /*3df0*/  HMMA.16816.F32.BF16 R32, R8, R48, R24 ;  /* 0x000000300820723c */ /* 0x010fe80000041818 */
[----:B------:R1:W4:Y:S04]  /*3e00*/  MUFU.TANH R119, R0 ;  /* 0x0000000000777308 */ /* 0x0003280000002400 */
[----:B------:R-:W-:Y:S01]  /*3e10*/  HMMA.16816.F32.BF16 R24, R12, R46, R72 ;  /* 0x0000002e0c18723c */ /* 0x000fe20000041848 */
[----:B------:R-:W3:Y:S01]  /*3e20*/  LDSM.16.M88.4 R44, [R224+0x6000] ;  /* 0x00600000e02c783b */ /* 0x000ee20000000200 */
[----:B-1----:R-:W-:-:S04]  /*3e30*/  FMUL.FTZ R0, R36, R3 ;  /* 0x0000000324007220 */ /* 0x002fc80000410000 */
[----:B------:R1:W-:Y:S02]  /*3e40*/  MUFU.TANH R187, R0 ;  /* 0x0000000000bb7308 */ /* 0x0003e40000002400 */
[----:B--2---:R-:W-:Y:S01]  /*3e50*/  HMMA.16816.F32.BF16 R88, R16, R52, R28 ;  /* 0x000000341058723c */ /* 0x004fe2000004181c */
[----:B-1----:R-:W-:-:S05]  /*3e60*/  FMUL.FTZ R0, R37, R3 ;  /* 0x0000000325007220 */ /* 0x002fca0000410000 */
[----:B------:R1:W-:Y:S02]  /*3e70*/  MUFU.TANH R186, R0 ;  /* 0x0000000000ba7308 */ /* 0x0003e40000002400 */
[----:B------:R-:W-:Y:S01]  /*3e80*/  HMMA.16816.F32.BF16 R28, R20, R62, RZ ;  /* 0x0000003e141c723c */ /* 0x000fe200000418ff */
[----:B------:R-:W-:Y:S01]  /*3e90*/  LDSM.16.M88.4 R60, [R224+0x6800] ;  /* 0x00680000e03c783b */ /* 0x000fe20000000200 */
[----:B-1----:R-:W-:-:S04]  /*3ea0*/  FMUL.FTZ R0, R38, R3 ;  /* 0x0000000326007220 */ /* 0x002fc80000410000 */
[----:B------:R1:W2:Y:S02]  /*3eb0*/  MUFU.TANH R114, R0 ;  /* 0x0000000000727308 */ /* 0x0002a40000002400 */
[-C--:B-1----:R-:W-:Y:S02]  /*3ec0*/  FMUL.FTZ R0, R39, R3.reuse ;  /* 0x0000000327007220 */ /* 0x082fe40000410000 */
[----:B------:R-:W-:Y:S01]  /*3ed0*/  HMMA.16816.F32.BF16 R36, R8, R50, R24 ;  /* 0x000000320824723c */ /* 0x000fe20000041818 */
[----:B------:R-:W1:Y:S03]  /*3ee0*/  LDSM.16.M88.4 R48, [R67+0x6000] ;  /* 0x006000004330783b */ /* 0x000e660000000200 */
[----:B------:R4:W2:Y:S04]  /*3ef0*/  MUFU.TANH R115, R0 ;  /* 0x0000000000737308 */ /* 0x0008a80000002400 */
[----:B-----5:R-:W-:Y:S01]  /*3f00*/  HMMA.16816.F32.BF16 R24, R12, R56, R68 ;  /* 0x000000380c18723c */ /* 0x020fe20000041844 */
[----:B------:R-:W5:Y:S07]  /*3f10*/  LDSM.16.M88.4 R68, [R112+0x5000] ;  /* 0x005000007044783b */ /* 0x000f6e0000000200 */
[----:B------:R-:W-:Y:S01]  /*3f20*/  HMMA.16816.F32.BF16 R72, R16, R54, R28 ;  /* 0x000000361048723c */ /* 0x000fe2000004181c */
[----:B------:R-:W2:Y:S01]  /*3f30*/  LDSM.16.M88.4 R52, [R7+0x5000] ;  /* 0x005000000734783b */ /* 0x000ea20000000200 */
[----:B----4-:R-:W-:-:S06]  /*3f40*/  FMUL.FTZ R0, R32, R3 ;  /* 0x0000000320007220 */ /* 0x010fcc0000410000 */
[----:B---3--:R-:W-:Y:S01]  /*3f50*/  HMMA.16816.F32.BF16 R28, R20, R44, RZ ;  /* 0x0000002c141c723c */ /* 0x008fe200000418ff */
[----:B------:R3:W-:Y:S02]  /*3f60*/  MUFU.TANH R123, R0 ;  /* 0x00000000007b7308 */ /* 0x0007e40000002400 */
[----:B---3--:R-:W-:-:S06]  /*3f70*/  FMUL.FTZ R0, R33, R3 ;  /* 0x0000000321007220 */ /* 0x008fcc0000410000 */
[----:B------:R3:W-:Y:S02]  /*3f80*/  MUFU.TANH R121, R0 ;  /* 0x0000000000797308 */ /* 0x0007e40000002400 */
[----:B---3--:R-:W-:-:S06]  /*3f90*/  FMUL.FTZ R0, R34, R3 ;  /* 0x0000000322007220 */ /* 0x008fcc0000410000 */
[----:B------:R3:W4:Y:S02]  /*3fa0*/  MUFU.TANH R116, R0 ;  /* 0x0000000000747308 */ /* 0x0007240000002400 */
[-C--:B---3--:R-:W-:Y:S02]  /*3fb0*/  FMUL.FTZ R0, R35, R3.reuse ;  /* 0x0000000323007220 */ /* 0x088fe40000410000 */
[----:B------:R-:W-:Y:S04]  /*3fc0*/  HMMA.16816.F32.BF16 R32, R8, R40, R24 ;  /* 0x000000280820723c */ /* 0x000fe80000041818 */
[----:B------:R3:W4:Y:S04]  /*3fd0*/  MUFU.TANH R117, R0 ;  /* 0x0000000000757308 */ /* 0x0007280000002400 */
[----:B------:R-:W-:Y:S01]  /*3fe0*/  HMMA.16816.F32.BF16 R24, R12, R58, R76 ;  /* 0x0000003a0c18723c */ /* 0x000fe2000004184c */
[----:B------:R-:W-:Y:S07]  /*3ff0*/  LDSM.16.M88.4 R56, [R224+0x7000] ;  /* 0x00700000e038783b */ /* 0x000fee0000000200 */
[----:B-1----:R-:W-:Y:S01]  /*4000*/  HMMA.16816.F32.BF16 R76, R16, R48, R28 ;  /* 0x00000030104c723c */ /* 0x002fe2000004181c */
[----:B---3--:R-:W-:-:S07]  /*4010*/  FMUL.FTZ R0, R36, R3 ;  /* 0x0000000324007220 */ /* 0x008fce0000410000 */
[----:B------:R-:W-:Y:S01]  /*4020*/  HMMA.16816.F32.BF16 R28, R20, R46, RZ ;  /* 0x0000002e141c723c */ /* 0x000fe200000418ff */
[----:B------:R1:W-:Y:S01]  /*4030*/  MUFU.TANH R124, R0 ;  /* 0x00000000007c7308 */ /* 0x0003e20000002400 */
[----:B------:R-:W-:Y:S01]  /*4040*/  LDSM.16.M88.4 R44, [R7+0x5800] ;  /* 0x00580000072c783b */ /* 0x000fe20000000200 */
[----:B-1----:R-:W-:-:S06]  /*4050*/  FMUL.FTZ R0, R37, R3 ;  /* 0x0000000325007220 */ /* 0x002fcc0000410000 */
[----:B------:R1:W-:Y:S02]  /*4060*/  MUFU.TANH R120, R0 ;  /* 0x0000000000787308 */ /* 0x0003e40000002400 */
[----:B-1----:R-:W-:-:S06]  /*4070*/  FMUL.FTZ R0, R38, R3 ;  /* 0x0000000326007220 */ /* 0x002fcc0000410000 */
[----:B------:R1:W3:Y:S02]  /*4080*/  MUFU.TANH R118, R0 ;  /* 0x0000000000767308 */ /* 0x0002e40000002400 */
[-C--:B-1----:R-:W-:Y:S02]  /*4090*/  FMUL.FTZ R0, R39, R3.reuse ;  /* 0x0000000327007220 */ /* 0x082fe40000410000 */
[----:B------:R-:W-:Y:S01]  /*40a0*/  HMMA.16816.F32.BF16 R36, R8, R42, R24 ;  /* 0x0000002a0824723c */ /* 0x000fe20000041818 */
[----:B------:R-:W1:Y:S03]  /*40b0*/  LDSM.16.M88.4 R40, [R67+0x6800] ;  /* 0x006800004328783b */ /* 0x000e660000000200 */
[----:B------:R2:W3:Y:S04]  /*40c0*/  MUFU.TANH R125, R0 ;  /* 0x00000000007d7308 */ /* 0x0004e80000002400 */
[----:B-----5:R-:W-:Y:S08]  /*40d0*/  HMMA.16816.F32.BF16 R24, R12, R68, R80 ;  /* 0x000000440c18723c */ /* 0x020ff00000041850 */
[----:B------:R-:W-:Y:S01]  /*40e0*/  HMMA.16816.F32.BF16 R80, R16, R50, R28 ;  /* 0x000000321050723c */ /* 0x000fe2000004181c */
[----:B------:R-:W5:Y:S01]  /*40f0*/  LDSM.16.M88.4 R48, [R112+0x5800] ;  /* 0x005800007030783b */ /* 0x000f620000000200 */
[----:B--2---:R-:W-:-:S04]  /*4100*/  FMUL.FTZ R0, R32, R3 ;  /* 0x0000000320007220 */ /* 0x004fc80000410000 */
[----:B------:R2:W-:Y:S02]  /*4110*/  MUFU.TANH R133, R0 ;  /* 0x0000000000857308 */ /* 0x0005e40000002400 */
[----:B------:R-:W-:Y:S01]  /*4120*/  HMMA.16816.F32.BF16 R28, R20, R60, RZ ;  /* 0x0000003c141c723c */ /* 0x000fe200000418ff */
[----:B--2---:R-:W-:-:S05]  /*4130*/  FMUL.FTZ R0, R33, R3 ;  /* 0x0000000321007220 */ /* 0x004fca0000410000 */
[----:B------:R2:W-:Y:S02]  /*4140*/  MUFU.TANH R131, R0 ;  /* 0x0000000000837308 */ /* 0x0005e40000002400 */
[----:B--2---:R-:W-:-:S06]  /*4150*/  FMUL.FTZ R0, R34, R3 ;  /* 0x0000000322007220 */ /* 0x004fcc0000410000 */
[----:B------:R2:W3:Y:S02]  /*4160*/  MUFU.TANH R126, R0 ;  /* 0x00000000007e7308 */ /* 0x0004e40000002400 */
[-C--:B--2---:R-:W-:Y:S02]  /*4170*/  FMUL.FTZ R0, R35, R3.reuse ;  /* 0x0000000323007220 */ /* 0x084fe40000410000 */
[----:B------:R-:W-:Y:S04]  /*4180*/  HMMA.16816.F32.BF16 R32, R8, R52, R24 ;  /* 0x000000340820723c */ /* 0x000fe80000041818 */
[----:B------:R2:W3:Y:S04]  /*4190*/  MUFU.TANH R128, R0 ;  /* 0x0000000000807308 */ /* 0x0004e80000002400 */
[----:B------:R-:W-:Y:S01]  /*41a0*/  HMMA.16816.F32.BF16 R24, R12, R70, R84 ;  /* 0x000000460c18723c */ /* 0x000fe20000041854 */
[----:B------:R-:W-:Y:S01]  /*41b0*/  LDSM.16.M88.4 R68, [R112+0x6000] ;  /* 0x006000007044783b */ /* 0x000fe20000000200 */
        /* <DEDUP_REMOVED lines=11> */
[----:B------:R-:W1:Y:S03]  /*4270*/  LDSM.16.M88.4 R52, [R224+0x7800] ;  /* 0x00780000e034783b */ /* 0x000e660000000200 */
[----:B------:R4:W3:Y:S04]  /*4280*/  MUFU.TANH R137, R0 ;  /* 0x0000000000897308 */ /* 0x0008e80000002400 */
[----:B-----5:R-:W-:Y:S01]  /*4290*/  HMMA.16816.F32.BF16 R24, R12, R48, R88 ;  /* 0x000000300c18723c */ /* 0x020fe20000041858 */
[----:B----4-:R-:W-:-:S04]  /*42a0*/  FMUL.FTZ R0, R32, R3 ;  /* 0x0000000320007220 */ /* 0x010fc80000410000 */
[----:B------:R4:W-:Y:S03]  /*42b0*/  MUFU.TANH R142, R0 ;  /* 0x00000000008e7308 */ /* 0x0009e60000002400 */
[----:B------:R-:W-:Y:S01]  /*42c0*/  HMMA.16816.F32.BF16 R92, R16, R42, R28 ;  /* 0x0000002a105c723c */ /* 0x000fe2000004181c */
[----:B------:R-:W5:Y:S01]  /*42d0*/  LDSM.16.M88.4 R40, [R7+0x6000] ;  /* 0x006000000728783b */ /* 0x000f620000000200 */
[----:B----4-:R-:W-:-:S04]  /*42e0*/  FMUL.FTZ R0, R33, R3 ;  /* 0x0000000321007220 */ /* 0x010fc80000410000 */
[----:B------:R4:W-:Y:S02]  /*42f0*/  MUFU.TANH R143, R0 ;  /* 0x00000000008f7308 */ /* 0x0009e40000002400 */
[----:B------:R-:W-:Y:S01]  /*4300*/  HMMA.16816.F32.BF16 R28, R20, R56, RZ ;  /* 0x00000038141c723c */ /* 0x000fe200000418ff */
[----:B----4-:R-:W-:-:S05]  /*4310*/  FMUL.FTZ R0, R34, R3 ;  /* 0x0000000322007220 */ /* 0x010fca0000410000 */
[----:B------:R4:W3:Y:S02]  /*4320*/  MUFU.TANH R138, R0 ;  /* 0x00000000008a7308 */ /* 0x0008e40000002400 */
[-C--:B----4-:R-:W-:Y:S02]  /*4330*/  FMUL.FTZ R0, R35, R3.reuse ;  /* 0x0000000323007220 */ /* 0x090fe40000410000 */
[----:B------:R-:W-:Y:S04]  /*4340*/  HMMA.16816.F32.BF16 R32, R8, R44, R24 ;  /* 0x0000002c0820723c */ /* 0x000fe80000041818 */
[----:B------:R4:W3:Y:S04]  /*4350*/  MUFU.TANH R139, R0 ;  /* 0x00000000008b7308 */ /* 0x0008e80000002400 */
[----:B------:R-:W-:Y:S01]  /*4360*/  HMMA.16816.F32.BF16 R24, R12, R50, R72 ;  /* 0x000000320c18723c */ /* 0x000fe20000041848 */
[----:B------:R-:W-:Y:S01]  /*4370*/  LDSM.16.M88.4 R48, [R7+0x6800] ;  /* 0x006800000730783b */ /* 0x000fe20000000200 */
[----:B----4-:R-:W-:-:S04]  /*4380*/  FMUL.FTZ R0, R36, R3 ;  /* 0x0000000324007220 */ /* 0x010fc80000410000 */
[----:B------:R4:W-:Y:S02]  /*4390*/  MUFU.TANH R145, R0 ;  /* 0x0000000000917308 */ /* 0x0009e40000002400 */
[----:B--2---:R-:W-:Y:S01]  /*43a0*/  HMMA.16816.F32.BF16 R84, R16, R60, R28 ;  /* 0x0000003c1054723c */ /* 0x004fe2000004181c */
[----:B----4-:R-:W-:-:S05]  /*43b0*/  FMUL.FTZ R0, R37, R3 ;  /* 0x0000000325007220 */ /* 0x010fca0000410000 */
[----:B------:R2:W-:Y:S02]  /*43c0*/  MUFU.TANH R144, R0 ;  /* 0x0000000000907308 */ /* 0x0005e40000002400 */
[----:B------:R-:W-:Y:S01]  /*43d0*/  HMMA.16816.F32.BF16 R28, R20, R58, RZ ;  /* 0x0000003a141c723c */ /* 0x000fe200000418ff */
[----:B------:R-:W-:Y:S01]  /*43e0*/  LDSM.16.M88.4 R56, [R112+0x6800] ;  /* 0x006800007038783b */ /* 0x000fe20000000200 */
[----:B--2---:R-:W-:-:S04]  /*43f0*/  FMUL.FTZ R0, R38, R3 ;  /* 0x0000000326007220 */ /* 0x004fc80000410000 */
[----:B------:R2:W4:Y:S02]  /*4400*/  MUFU.TANH R141, R0 ;  /* 0x00000000008d7308 */ /* 0x0005240000002400 */
[-C--:B--2---:R-:W-:Y:S02]  /*4410*/  FMUL.FTZ R0, R39, R3.reuse ;  /* 0x0000000327007220 */ /* 0x084fe40000410000 */
[----:B------:R-:W-:Y:S01]  /*4420*/  HMMA.16816.F32.BF16 R36, R8, R46, R24 ;  /* 0x0000002e0824723c */ /* 0x000fe20000041818 */
[----:B------:R-:W2:Y:S03]  /*4430*/  LDSM.16.M88.4 R44, [R67+0x7800] ;  /* 0x00780000432c783b */ /* 0x000ea60000000200 */
[----:B------:R1:W4:Y:S04]  /*4440*/  MUFU.TANH R147, R0 ;  /* 0x0000000000937308 */ /* 0x0003280000002400 */
[----:B------:R-:W-:Y:S01]  /*4450*/  HMMA.16816.F32.BF16 R24, R12, R68, R76 ;  /* 0x000000440c18723c */ /* 0x000fe2000004184c */
[----:B-1----:R-:W-:-:S04]  /*4460*/  FMUL.FTZ R0, R32, R3 ;  /* 0x0000000320007220 */ /* 0x002fc80000410000 */
[----:B------:R1:W-:Y:S03]  /*4470*/  MUFU.TANH R152, R0 ;  /* 0x0000000000987308 */ /* 0x0003e60000002400 */
[----:B------:R-:W-:Y:S01]  /*4480*/  HMMA.16816.F32.BF16 R76, R16, R62, R28 ;  /* 0x0000003e104c723c */ /* 0x000fe2000004181c */
[----:B------:R-:W-:Y:S01]  /*4490*/  LDSM.16.M88.4 R60, [R67+0x8000] ;  /* 0x00800000433c783b */ /* 0x000fe20000000200 */
[----:B-1----:R-:W-:-:S04]  /*44a0*/  FMUL.FTZ R0, R33, R3 ;  /* 0x0000000321007220 */ /* 0x002fc80000410000 */
[----:B------:R1:W-:Y:S02]  /*44b0*/  MUFU.TANH R151, R0 ;  /* 0x0000000000977308 */ /* 0x0003e40000002400 */
[----:B------:R-:W-:Y:S01]  /*44c0*/  HMMA.16816.F32.BF16 R28, R20, R52, RZ ;  /* 0x00000034141c723c */ /* 0x000fe200000418ff */
[----:B-1----:R-:W-:-:S05]  /*44d0*/  FMUL.FTZ R0, R34, R3 ;  /* 0x0000000322007220 */ /* 0x002fca0000410000 */
[----:B------:R1:W4:Y:S02]  /*44e0*/  MUFU.TANH R146, R0 ;  /* 0x0000000000927308 */ /* 0x0003240000002400 */
[-C--:B-1----:R-:W-:Y:S02]  /*44f0*/  FMUL.FTZ R0, R35, R3.reuse ;  /* 0x0000000323007220 */ /* 0x082fe40000410000 */
[----:B-----5:R-:W-:Y:S04]  /*4500*/  HMMA.16816.F32.BF16 R32, R8, R40, R24 ;  /* 0x000000280820723c */ /* 0x020fe80000041818 */
[----:B------:R1:W5:Y:S04]  /*4510*/  MUFU.TANH R149, R0 ;  /* 0x0000000000957308 */ /* 0x0003680000002400 */
[----:B------:R-:W-:Y:S01]  /*4520*/  HMMA.16816.F32.BF16 R24, R12, R70, R80 ;  /* 0x000000460c18723c */ /* 0x000fe20000041850 */
[----:B------:R-:W3:Y:S01]  /*4530*/  LDSM.16.M88.4 R68, [R224+0x8000] ;  /* 0x00800000e044783b */ /* 0x000ee20000000200 */
[----:B-1----:R-:W-:-:S04]  /*4540*/  FMUL.FTZ R0, R36, R3 ;  /* 0x0000000324007220 */ /* 0x002fc80000410000 */
[----:B------:R1:W-:Y:S02]  /*4550*/  MUFU.TANH R154, R0 ;  /* 0x00000000009a7308 */ /* 0x0003e40000002400 */
[----:B--2---:R-:W-:Y:S01]  /*4560*/  HMMA.16816.F32.BF16 R88, R16, R44, R28 ;  /* 0x0000002c1058723c */ /* 0x004fe2000004181c */
[----:B-1----:R-:W-:-:S05]  /*4570*/  FMUL.FTZ R0, R37, R3 ;  /* 0x0000000325007220 */ /* 0x002fca0000410000 */
[----:B------:R1:W-:Y:S06]  /*4580*/  MUFU.TANH R184, R0 ;  /* 0x0000000000b87308 */ /* 0x0003ec0000002400 */
[----:B------:R-:W-:Y:S01]  /*4590*/  HMMA.16816.F32.BF16 R40, R8, R42, R24 ;  /* 0x0000002a0828723c */ /* 0x000fe20000041818 */
[----:B-1----:R-:W-:-:S04]  /*45a0*/  FMUL.FTZ R0, R38, R3 ;  /* 0x0000000326007220 */ /* 0x002fc80000410000 */
[----:B------:R1:W2:Y:S03]  /*45b0*/  MUFU.TANH R150, R0 ;  /* 0x0000000000967308 */ /* 0x0002a60000002400 */
[----:B------:R-:W-:Y:S01]  /*45c0*/  HMMA.16816.F32.BF16 R28, R20, R54, RZ ;  /* 0x00000036141c723c */ /* 0x000fe200000418ff */
[----:B------:R-:W4:Y:S07]  /*45d0*/  LDSM.16.M88.4 R52, [R112+0x7000] ;  /* 0x007000007034783b */ /* 0x000f2e0000000200 */
[----:B------:R-:W-:Y:S01]  /*45e0*/  HMMA.16816.F32.BF16 R24, R12, R56, R96 ;  /* 0x000000380c18723c */ /* 0x000fe20000041860 */
[----:B-1----:R-:W-:-:S04]  /*45f0*/  FMUL.FTZ R0, R39, R3 ;  /* 0x0000000327007220 */ /* 0x002fc80000410000 */
[----:B------:R1:W2:Y:S02]  /*4600*/  MUFU.TANH R153, R0 ;  /* 0x0000000000997308 */ /* 0x0002a40000002400 */
[----:B-1----:R-:W-:-:S06]  /*4610*/  FMUL.FTZ R0, R32, R3 ;  /* 0x0000000320007220 */ /* 0x002fcc0000410000 */
[----:B------:R1:W-:Y:S01]  /*4620*/  MUFU.TANH R163, R0 ;  /* 0x0000000000a37308 */ /* 0x0003e20000002400 */
[----:B------:R-:W-:Y:S01]  /*4630*/  HMMA.16816.F32.BF16 R80, R16, R46, R28 ;  /* 0x0000002e1050723c */ /* 0x000fe2000004181c */
[----:B------:R-:W5:Y:S01]  /*4640*/  LDSM.16.M88.4 R44, [R7+0x7000] ;  /* 0x00700000072c783b */ /* 0x000f620000000200 */
[----:B-1----:R-:W-:-:S05]  /*4650*/  FMUL.FTZ R0, R33, R3 ;  /* 0x0000000321007220 */ /* 0x002fca0000410000 */
[----:B------:R1:W-:Y:S01]  /*4660*/  MUFU.TANH R162, R0 ;  /* 0x0000000000a27308 */ /* 0x0003e20000002400 */
[----:B------:R-:W-:Y:S01]  /*4670*/  HMMA.16816.F32.BF16 R36, R8, R48, R24 ;  /* 0x000000300824723c */ /* 0x000fe20000041818 */
[----:B-1----:R-:W-:-:S06]  /*4680*/  FMUL.FTZ R0, R34, R3 ;  /* 0x0000000322007220 */ /* 0x002fcc0000410000 */
[----:B------:R1:W2:Y:S01]  /*4690*/  MUFU.TANH R157, R0 ;  /* 0x00000000009d7308 */ /* 0x0002a20000002400 */
[----:B------:R-:W-:Y:S01]  /*46a0*/  HMMA.16816.F32.BF16 R24, R12, R58, R92 ;  /* 0x0000003a0c18723c */ /* 0x000fe2000004185c */
[----:B------:R-:W2:Y:S01]  /*46b0*/  LDSM.16.M88.4 R56, [R224+0x8800] ;  /* 0x00880000e038783b */ /* 0x000ea20000000200 */
[----:B-1----:R-:W-:-:S05]  /*46c0*/  FMUL.FTZ R0, R35, R3 ;  /* 0x0000000323007220 */ /* 0x002fca0000410000 */
[----:B------:R1:W2:Y:S02]  /*46d0*/  MUFU.TANH R158, R0 ;  /* 0x00000000009e7308 */ /* 0x0002a40000002400 */
[----:B-1----:R-:W-:-:S06]  /*46e0*/  FMUL.FTZ R0, R40, R3 ;  /* 0x0000000328007220 */ /* 0x002fcc0000410000 */
[----:B------:R1:W-:Y:S05]  /*46f0*/  MUFU.TANH R165, R0 ;  /* 0x0000000000a57308 */ /* 0x0003ea0000002400 */
[----:B------:R-:W-:Y:S01]  /*4700*/  HMMA.16816.F32.BF16 R24, R8, R50, R24 ;  /* 0x000000320818723c */ /* 0x000fe20000041818 */
[----:B------:R-:W2:Y:S01]  /*4710*/  LDSM.16.M88.4 R48, [R112+0x7800] ;  /* 0x007800007030783b */ /* 0x000ea20000000200 */
[----:B-1----:R-:W-:-:S04]  /*4720*/  FMUL.FTZ R0, R41, R3 ;  /* 0x0000000329007220 */ /* 0x002fc80000410000 */
[----:B------:R1:W-:Y:S02]  /*4730*/  MUFU.TANH R161, R0 ;  /* 0x0000000000a17308 */ /* 0x0003e40000002400 */
[----:B-1----:R-:W-:-:S06]  /*4740*/  FMUL.FTZ R0, R42, R3 ;  /* 0x000000032a007220 */ /* 0x002fcc0000410000 */
[----:B------:R1:W2:Y:S01]  /*4750*/  MUFU.TANH R159, R0 ;  /* 0x00000000009f7308 */ /* 0x0002a20000002400 */
[----:B---3--:R-:W-:Y:S01]  /*4760*/  HMMA.16816.F32.BF16 R28, R20, R68, RZ ;  /* 0x00000044141c723c */ /* 0x008fe200000418ff */
[----:B-1----:R-:W-:-:S07]  /*4770*/  FMUL.FTZ R0, R43, R3 ;  /* 0x000000032b007220 */ /* 0x002fce0000410000 */
[----:B----4-:R-:W-:Y:S01]  /*4780*/  HMMA.16816.F32.BF16 R40, R12, R52, R84 ;  /* 0x000000340c28723c */ /* 0x010fe20000041854 */
[----:B------:R1:W3:Y:S02]  /*4790*/  MUFU.TANH R164, R0 ;  /* 0x0000000000a47308 */ /* 0x0002e40000002400 */
[----:B-1----:R-:W-:-:S06]  /*47a0*/  FMUL.FTZ R0, R36, R3 ;  /* 0x0000000324007220 */ /* 0x002fcc0000410000 */
[----:B------:R1:W-:Y:S02]  /*47b0*/  MUFU.TANH R171, R0 ;  /* 0x0000000000ab7308 */ /* 0x0003e40000002400 */
[----:B-1----:R-:W-:-:S06]  /*47c0*/  FMUL.FTZ R0, R37, R3 ;  /* 0x0000000325007220 */ /* 0x002fcc0000410000 */
[----:B------:R1:W-:Y:S02]  /*47d0*/  MUFU.TANH R174, R0 ;  /* 0x0000000000ae7308 */ /* 0x0003e40000002400 */
[----:B-1----:R-:W-:-:S06]  /*47e0*/  FMUL.FTZ R0, R38, R3 ;  /* 0x0000000326007220 */ /* 0x002fcc0000410000 */
[----:B------:R1:W4:Y:S01]  /*47f0*/  MUFU.TANH R166, R0 ;  /* 0x0000000000a67308 */ /* 0x0003220000002400 */
[----:B------:R-:W-:Y:S01]  /*4800*/  HMMA.16816.F32.BF16 R72, R16, R60, R28 ;  /* 0x0000003c1048723c */ /* 0x000fe2000004181c */
[----:B-1----:R-:W-:-:S07]  /*4810*/  FMUL.FTZ R0, R39, R3 ;  /* 0x0000000327007220 */ /* 0x002fce0000410000 */
[----:B-----5:R-:W-:Y:S01]  /*4820*/  HMMA.16816.F32.BF16 R36, R8, R44, R40 ;  /* 0x0000002c0824723c */ /* 0x020fe20000041828 */
[----:B------:R-:W-:Y:S01]  /*4830*/  LDSM.16.M88.4 R40, [R7+0x7800] ;  /* 0x007800000728783b */ /* 0x000fe20000000200 */
[----:B------:R1:W5:Y:S06]  /*4840*/  MUFU.TANH R169, R0 ;  /* 0x0000000000a97308 */ /* 0x00036c0000002400 */
[----:B------:R-:W-:Y:S01]  /*4850*/  HMMA.16816.F32.BF16 R28, R12, R54, R76 ;  /* 0x000000360c1c723c */ /* 0x000fe2000004184c */
[----:B------:R-:W3:Y:S01]  /*4860*/  LDSM.16.M88.4 R52, [R67+0x8800] ;  /* 0x008800004334783b */ /* 0x000ee20000000200 */
[----:B-1----:R-:W-:-:S04]  /*4870*/  FMUL.FTZ R0, R24, R3 ;  /* 0x0000000318007220 */ /* 0x002fc80000410000 */
[----:B------:R1:W-:Y:S02]  /*4880*/  MUFU.TANH R173, R0 ;  /* 0x0000000000ad7308 */ /* 0x0003e40000002400 */
[----:B------:R-:W-:Y:S01]  /*4890*/  HMMA.16816.F32.BF16 R32, R20, R70, RZ ;  /* 0x000000461420723c */ /* 0x000fe200000418ff */
[----:B------:R-:W-:Y:S01]  /*48a0*/  IMAD.SHL.U32 R2, R229, 0x2, RZ ;  /* 0x00000002e5027824 */ /* 0x000fe200078e00ff */
[----:B------:R-:W-:Y:S01]  /*48b0*/  LDSM.16.M88.4 R68, [R224+0x9000] ;  /* 0x00900000e044783b */ /* 0x000fe20000000200 */
[----:B-1----:R-:W-:-:S04]  /*48c0*/  FMUL.FTZ R0, R25, R3 ;  /* 0x0000000319007220 */ /* 0x002fc80000410000 */
[----:B------:R1:W-:Y:S02]  /*48d0*/  MUFU.TANH R172, R0 ;  /* 0x0000000000ac7308 */ /* 0x0003e40000002400 */
[----:B-1----:R-:W-:-:S06]  /*48e0*/  FMUL.FTZ R0, R26, R3 ;  /* 0x000000031a007220 */ /* 0x002fcc0000410000 */
[----:B------:R1:W5:Y:S01]  /*48f0*/  MUFU.TANH R167, R0 ;  /* 0x0000000000a77308 */ /* 0x0003620000002400 */
[----:B------:R-:W-:Y:S01]  /*4900*/  HMMA.16816.F32.BF16 R28, R8, R46, R28 ;  /* 0x0000002e081c723c */ /* 0x000fe2000004181c */
[----:B------:R-:W-:Y:S01]  /*4910*/  LDSM.16.M88.4 R44, [R112+0x8800] ;  /* 0x00880000702c783b */ /* 0x000fe20000000200 */
[----:B-1----:R-:W-:-:S05]  /*4920*/  FMUL.FTZ R0, R27, R3 ;  /* 0x000000031b007220 */ /* 0x002fca0000410000 */
[----:B------:R1:W5:Y:S02]  /*4930*/  MUFU.TANH R178, R0 ;  /* 0x0000000000b27308 */ /* 0x0003640000002400 */
[----:B-1----:R-:W-:-:S06]  /*4940*/  FMUL.FTZ R0, R36, R3 ;  /* 0x0000000324007220 */ /* 0x002fcc0000410000 */
[----:B------:R1:W-:Y:S01]  /*4950*/  MUFU.TANH R181, R0 ;  /* 0x0000000000b57308 */ /* 0x0003e20000002400 */
[----:B------:R-:W-:Y:S01]  /*4960*/  HMMA.16816.F32.BF16 R84, R16, R62, R32 ;  /* 0x0000003e1054723c */ /* 0x000fe20000041820 */
[----:B------:R-:W4:Y:S01]  /*4970*/  LDSM.16.M88.4 R60, [R112+0x8000] ;  /* 0x00800000703c783b */ /* 0x000f220000000200 */
[----:B-1----:R-:W-:-:S05]  /*4980*/  FMUL.FTZ R0, R37, R3 ;  /* 0x0000000325007220 */ /* 0x002fca0000410000 */
[----:B------:R1:W-:Y:S01]  /*4990*/  MUFU.TANH R183, R0 ;  /* 0x0000000000b77308 */ /* 0x0003e20000002400 */
[----:B--2---:R-:W-:Y:S01]  /*49a0*/  HMMA.16816.F32.BF16 R32, R20, R56, RZ ;  /* 0x000000381420723c */ /* 0x004fe200000418ff */
[----:B-1----:R-:W-:-:S06]  /*49b0*/  FMUL.FTZ R0, R38, R3 ;  /* 0x0000000326007220 */ /* 0x002fcc0000410000 */
[----:B------:R1:W2:Y:S01]  /*49c0*/  MUFU.TANH R176, R0 ;  /* 0x0000000000b07308 */ /* 0x0002a20000002400 */
[----:B------:R-:W-:Y:S01]  /*49d0*/  HMMA.16816.F32.BF16 R24, R12, R48, R88 ;  /* 0x000000300c18723c */ /* 0x000fe20000041858 */
[----:B-1----:R-:W-:-:S06]  /*49e0*/  FMUL.FTZ R0, R39, R3 ;  /* 0x0000000327007220 */ /* 0x002fcc0000410000 */
[----:B------:R1:W2:Y:S02]  /*49f0*/  MUFU.TANH R180, R0 ;  /* 0x0000000000b47308 */ /* 0x0002a40000002400 */
[----:B-1----:R-:W-:-:S04]  /*4a00*/  LOP3.LUT R0, R252, 0x6, R2, 0xf8, !PT ;  /* 0x00000006fc007812 */ /* 0x002fc800078ef802 */
[----:B------:R-:W-:-:S04]  /*4a10*/  LOP3.LUT R2, R0, 0x8, RZ, 0xfc, !PT ;  /* 0x0000000800027812 */ /* 0x000fc800078efcff */
[----:B------:R-:W-:Y:S01]  /*4a20*/  ISETP.GE.AND P3, PT, R2, R4, PT ;  /* 0x000000040200720c */ /* 0x000fe20003f66270 */
[----:B------:R-:W-:-:S04]  /*4a30*/  FMUL.FTZ R2, R29, R3 ;  /* 0x000000031d027220 */ /* 0x000fc80000410000 */
[----:B------:R1:W-:Y:S01]  /*4a40*/  MUFU.TANH R185, R2 ;  /* 0x0000000200b97308 */ /* 0x0003e20000002400 */
[C---:B------:R-:W-:Y:S02]  /*4a50*/  ISETP.GE.AND P5, PT, R0.reuse, R4, PT ;  /* 0x000000040000720c */ /* 0x040fe40003fa6270 */
[----:B------:R-:W-:Y:S02]  /*4a60*/  LOP3.LUT R5, R0, 0x1, RZ, 0xfc, !PT ;  /* 0x0000000100057812 */ /* 0x000fe400078efcff */
[----:B------:R-:W-:Y:S02]  /*4a70*/  FSEL R88, R168, -INF , !P5 ;  /* 0xff800000a8587808 */ /* 0x000fe40006800000 */
[----:B------:R-:W-:Y:S02]  /*4a80*/  FSEL R91, R170, -INF , !P5 ;  /* 0xff800000aa5b7808 */ /* 0x000fe40006800000 */
[----:B-1----:R-:W-:-:S04]  /*4a90*/  LOP3.LUT R2, R0, 0x11, RZ, 0xfc, !PT ;  /* 0x0000001100027812 */ /* 0x002fc800078efcff */
[-C--:B------:R-:W-:Y:S02]  /*4aa0*/  ISETP.GE.AND P6, PT, R2, R4.reuse, PT ;  /* 0x000000040200720c */ /* 0x080fe40003fc6270 */
[----:B------:R-:W-:Y:S01]  /*4ab0*/  LOP3.LUT R2, R0, 0x18, RZ, 0xfc, !PT ;  /* 0x0000001800027812 */ /* 0x000fe200078efcff */
[----:B------:R-:W-:Y:S01]  /*4ac0*/  FMUL.FTZ R6, R28, R3 ;  /* 0x000000031c067220 */ /* 0x000fe20000410000 */
[-C--:B------:R-:W-:Y:S02]  /*4ad0*/  ISETP.GE.AND P4, PT, R5, R4.reuse, PT ;  /* 0x000000040500720c */ /* 0x080fe40003f86270 */
[----:B------:R-:W-:Y:S01]  /*4ae0*/  ISETP.GE.AND P5, PT, R2, R4, PT ;  /* 0x000000040200720c */ /* 0x000fe20003fa6270 */
[----:B---3--:R-:W-:Y:S01]  /*4af0*/  HMMA.16816.F32.BF16 R76, R16, R52, R32 ;  /* 0x00000034104c723c */ /* 0x008fe20000041820 */
[----:B------:R-:W-:Y:S01]  /*4b00*/  LOP3.LUT R2, R0, 0x19, RZ, 0xfc, !PT ;  /* 0x0000001900027812 */ /* 0x000fe200078efcff */
[----:B------:R1:W-:Y:S01]  /*4b10*/  MUFU.TANH R182, R6 ;  /* 0x0000000600b67308 */ /* 0x0003e20000002400 */
[----:B------:R-:W-:-:S05]  /*4b20*/  FSEL R89, R194, -INF , !P4 ;  /* 0xff800000c2597808 */ /* 0x000fca0006000000 */
[----:B------:R-:W-:Y:S01]  /*4b30*/  HMMA.16816.F32.BF16 R24, R8, R40, R24 ;  /* 0x000000280818723c */ /* 0x000fe20000041818 */
[----:B------:R-:W-:-:S07]  /*4b40*/  LOP3.LUT R5, R0, 0x10, RZ, 0xfc, !PT ;  /* 0x0000001000057812 */ /* 0x000fce00078efcff */
[----:B------:R-:W-:Y:S01]  /*4b50*/  HMMA.16816.F32.BF16 R32, R12, R50, R80 ;  /* 0x000000320c20723c */ /* 0x000fe20000041850 */
[----:B------:R-:W-:Y:S01]  /*4b60*/  FSEL R81, R179, -INF , !P4 ;  /* 0xff800000b3517808 */ /* 0x000fe20006000000 */
[----:B------:R-:W3:Y:S01]  /*4b70*/  LDSM.16.M88.4 R48, [R7+0x8000] ;  /* 0x008000000730783b */ /* 0x000ee20000000200 */
[----:B------:R-:W-:Y:S02]  /*4b80*/  ISETP.GE.AND P4, PT, R2, R4, PT ;  /* 0x000000040200720c */ /* 0x000fe40003f86270 */
[C---:B-1----:R-:W-:Y:S02]  /*4b90*/  LOP3.LUT R6, R0.reuse, 0x9, RZ, 0xfc, !PT ;  /* 0x0000000900067812 */ /* 0x042fe400078efcff */
[----:B------:R-:W-:Y:S02]  /*4ba0*/  LOP3.LUT R2, R0, 0x20, RZ, 0xfc, !PT ;  /* 0x0000002000027812 */ /* 0x000fe400078efcff */
[----:B------:R-:W-:Y:S02]  /*4bb0*/  FSEL R80, R155, -INF , !P3 ;  /* 0xff8000009b507808 */ /* 0x000fe40005800000 */
[----:B------:R-:W-:-:S02]  /*4bc0*/  FSEL R93, R192, -INF , !P3 ;  /* 0xff800000c05d7808 */ /* 0x000fc40005800000 */
[-C--:B------:R-:W-:Y:S02]  /*4bd0*/  ISETP.GE.AND P1, PT, R6, R4.reuse, PT ;  /* 0x000000040600720c */ /* 0x080fe40003f26270 */
[-C--:B------:R-:W-:Y:S01]  /*4be0*/  ISETP.GE.AND P0, PT, R5, R4.reuse, PT ;  /* 0x000000040500720c */ /* 0x080fe20003f06270 */
[----:B------:R-:W-:Y:S01]  /*4bf0*/  FMUL.FTZ R5, R30, R3 ;  /* 0x000000031e057220 */ /* 0x000fe20000410000 */
[-C--:B------:R-:W-:Y:S02]  /*4c00*/  ISETP.GE.AND P3, PT, R2, R4.reuse, PT ;  /* 0x000000040200720c */ /* 0x080fe40003f66270 */
[----:B------:R-:W-:Y:S01]  /*4c10*/  LOP3.LUT R2, R0, 0x21, RZ, 0xfc, !PT ;  /* 0x0000002100027812 */ /* 0x000fe200078efcff */
[----:B------:R1:W2:Y:S01]  /*4c20*/  MUFU.TANH R177, R5 ;  /* 0x0000000500b17308 */ /* 0x0002a20000002400 */
[----:B------:R-:W-:Y:S02]  /*4c30*/  FSEL R83, R160, -INF , !P1 ;  /* 0xff800000a0537808 */ /* 0x000fe40004800000 */
[----:B------:R-:W-:Y:S01]  /*4c40*/  FSEL R94, R193, -INF , !P1 ;  /* 0xff800000c15e7808 */ /* 0x000fe20004800000 */
[----:B----4-:R-:W-:Y:S01]  /*4c50*/  HMMA.16816.F32.BF16 R36, R12, R60, R72 ;  /* 0x0000003c0c24723c */ /* 0x010fe20000041848 */
[----:B------:R-:W-:Y:S01]  /*4c60*/  ISETP.GE.AND P1, PT, R2, R4, PT ;  /* 0x000000040200720c */ /* 0x000fe20003f26270 */
[----:B------:R-:W4:Y:S01]  /*4c70*/  LDSM.16.M88.4 R72, [R67+0x9000] ;  /* 0x009000004348783b */ /* 0x000f220000000200 */
[----:B------:R-:W-:-:S02]  /*4c80*/  LOP3.LUT R2, R0, 0x28, RZ, 0xfc, !PT ;  /* 0x0000002800027812 */ /* 0x000fc400078efcff */
[----:B------:R-:W-:Y:S02]  /*4c90*/  FSEL R82, R132, -INF , !P0 ;  /* 0xff80000084527808 */ /* 0x000fe40004000000 */
[----:B------:R-:W-:Y:S02]  /*4ca0*/  FSEL R97, R190, -INF , !P0 ;  /* 0xff800000be617808 */ /* 0x000fe40004000000 */
[----:B------:R-:W-:Y:S01]  /*4cb0*/  ISETP.GE.AND P0, PT, R2, R4, PT ;  /* 0x000000040200720c */ /* 0x000fe20003f06270 */
[----:B-1----:R-:W-:Y:S01]  /*4cc0*/  FMUL.FTZ R5, R31, R3 ;  /* 0x000000031f057220 */ /* 0x002fe20000410000 */
[----:B------:R-:W-:-:S03]  /*4cd0*/  LOP3.LUT R2, R0, 0x29, RZ, 0xfc, !PT ;  /* 0x0000002900027812 */ /* 0x000fc600078efcff */
[----:B------:R1:W2:Y:S01]  /*4ce0*/  MUFU.TANH R170, R5 ;  /* 0x0000000500aa7308 */ /* 0x0002a20000002400 */
[----:B------:R-:W-:Y:S02]  /*4cf0*/  FSEL R90, R140, -INF , !P6 ;  /* 0xff8000008c5a7808 */ /* 0x000fe40007000000 */
[----:B------:R-:W-:Y:S02]  /*4d00*/  FSEL R95, R191, -INF , !P6 ;  /* 0xff800000bf5f7808 */ /* 0x000fe40007000000 */
[----:B------:R-:W-:Y:S02]  /*4d10*/  ISETP.GE.AND P6, PT, R2, R4, PT ;  /* 0x000000040200720c */ /* 0x000fe40003fc6270 */
[----:B------:R-:W-:Y:S02]  /*4d20*/  LOP3.LUT R2, R0, 0x30, RZ, 0xfc, !PT ;  /* 0x0000003000027812 */ /* 0x000fe400078efcff */
[----:B------:R-:W-:Y:S01]  /*4d30*/  FSEL R92, R122, -INF , !P5 ;  /* 0xff8000007a5c7808 */ /* 0x000fe20006800000 */
[----:B-1----:R-:W-:-:S04]  /*4d40*/  FMUL.FTZ R5, R24, R3 ;  /* 0x0000000318057220 */ /* 0x002fc80000410000 */
[----:B------:R1:W-:Y:S01]  /*4d50*/  MUFU.TANH R179, R5 ;  /* 0x0000000500b37308 */ /* 0x0003e20000002400 */
[----:B------:R-:W-:Y:S02]  /*4d60*/  FSEL R96, R148, -INF , !P5 ;  /* 0xff80000094607808 */ /* 0x000fe40006800000 */
[----:B------:R-:W-:Y:S02]  /*4d70*/  ISETP.GE.AND P5, PT, R2, R4, PT ;  /* 0x000000040200720c */ /* 0x000fe40003fa6270 */
[----:B------:R-:W-:Y:S02]  /*4d80*/  LOP3.LUT R2, R0, 0x31, RZ, 0xfc, !PT ;  /* 0x0000003100027812 */ /* 0x000fe400078efcff */
[----:B------:R-:W-:Y:S02]  /*4d90*/  FSEL R99, R106, -INF , !P4 ;  /* 0xff8000006a637808 */ /* 0x000fe40006000000 */
[----:B------:R-:W-:Y:S01]  /*4da0*/  FSEL R98, R189, -INF , !P4 ;  /* 0xff800000bd627808 */ /* 0x000fe20006000000 */
[----:B-1----:R-:W-:-:S04]  /*4db0*/  FMUL.FTZ R5, R25, R3 ;  /* 0x0000000319057220 */ /* 0x002fc80000410000 */
[----:B------:R1:W-:Y:S01]  /*4dc0*/  MUFU.TANH R168, R5 ;  /* 0x0000000500a87308 */ /* 0x0003e20000002400 */
[----:B------:R-:W-:Y:S01]  /*4dd0*/  ISETP.GE.AND P4, PT, R2, R4, PT ;  /* 0x000000040200720c */ /* 0x000fe20003f86270 */
[----:B------:R-:W-:Y:S01]  /*4de0*/  HMMA.16816.F32.BF16 R28, R20, R58, RZ ;  /* 0x0000003a141c723c */ /* 0x000fe200000418ff */
[----:B------:R-:W-:Y:S02]  /*4df0*/  LOP3.LUT R2, R0, 0x38, RZ, 0xfc, !PT ;  /* 0x0000003800027812 */ /* 0x000fe400078efcff */
[----:B------:R-:W-:Y:S02]  /*4e00*/  FSEL R103, R103, -INF , !P3 ;  /* 0xff80000067677808 */ /* 0x000fe40005800000 */
[----:B------:R-:W-:-:S03]  /*4e10*/  FSEL R106, R127, -INF , !P3 ;  /* 0xff8000007f6a7808 */ /* 0x000fc60005800000 */
[----:B------:R-:W-:Y:S01]  /*4e20*/  HMMA.16816.F32.BF16 R32, R8, R42, R32 ;  /* 0x0000002a0820723c */ /* 0x000fe20000041820 */
[----:B-1----:R-:W-:Y:S01]  /*4e30*/  FMUL.FTZ R5, R26, R3 ;  /* 0x000000031a057220 */ /* 0x002fe20000410000 */
[----:B------:R-:W-:-:S06]  /*4e40*/  ISETP.GE.AND P3, PT, R2, R4, PT ;  /* 0x000000040200720c */ /* 0x000fcc0003f66270 */
[----:B---3--:R-:W-:Y:S01]  /*4e50*/  HMMA.16816.F32.BF16 R36, R8, R48, R36 ;  /* 0x000000300824723c */ /* 0x008fe20000041824 */
[----:B------:R-:W-:Y:S01]  /*4e60*/  FSEL R105, R105, -INF , !P1 ;  /* 0xff80000069697808 */ /* 0x000fe20004800000 */
[----:B------:R1:W3:Y:S01]  /*4e70*/  MUFU.TANH R160, R5 ;  /* 0x0000000500a07308 */ /* 0x0002e20000002400 */
[----:B------:R-:W-:Y:S01]  /*4e80*/  LOP3.LUT R2, R0, 0x39, RZ, 0xfc, !PT ;  /* 0x0000003900027812 */ /* 0x000fe200078efcff */
[----:B------:R-:W5:Y:S01]  /*4e90*/  LDSM.16.M88.4 R40, [R7+0x8800] ;  /* 0x008800000728783b */ /* 0x000f620000000200 */
[----:B------:R-:W-:Y:S02]  /*4ea0*/  FSEL R108, R108, -INF , !P1 ;  /* 0xff8000006c6c7808 */ /* 0x000fe40004800000 */
[----:B------:R-:W-:Y:S02]  /*4eb0*/  ISETP.GE.AND P1, PT, R2, R4, PT ;  /* 0x000000040200720c */ /* 0x000fe40003f26270 */
[----:B------:R-:W-:Y:S01]  /*4ec0*/  LOP3.LUT R2, R0, 0x40, RZ, 0xfc, !PT ;  /* 0x0000004000027812 */ /* 0x000fe200078efcff */
[----:B-1----:R-:W-:-:S02]  /*4ed0*/  FMUL.FTZ R5, R27, R3 ;  /* 0x000000031b057220 */ /* 0x002fc40000410000 */
[----:B------:R-:W-:Y:S01]  /*4ee0*/  HMMA.16816.F32.BF16 R24, R20, R68, RZ ;  /* 0x000000441418723c */ /* 0x000fe200000418ff */
[----:B------:R-:W-:Y:S02]  /*4ef0*/  FSEL R104, R104, -INF , !P0 ;  /* 0xff80000068687808 */ /* 0x000fe40004000000 */
[----:B------:R-:W-:Y:S02]  /*4f00*/  FSEL R109, R109, -INF , !P0 ;  /* 0xff8000006d6d7808 */ /* 0x000fe40004000000 */
[-C--:B------:R-:W-:Y:S02]  /*4f10*/  ISETP.GE.AND P0, PT, R2, R4.reuse, PT ;  /* 0x000000040200720c */ /* 0x080fe40003f06270 */
[----:B------:R-:W-:Y:S01]  /*4f20*/  LOP3.LUT R2, R0, 0x41, RZ, 0xfc, !PT ;  /* 0x0000004100027812 */ /* 0x000fe200078efcff */
[----:B------:R1:W3:Y:S01]  /*4f30*/  MUFU.TANH R155, R5 ;  /* 0x00000005009b7308 */ /* 0x0002e20000002400 */
[----:B------:R-:W-:Y:S02]  /*4f40*/  FSEL R110, R110, -INF , !P6 ;  /* 0xff8000006e6e7808 */ /* 0x000fe40007000000 */
[----:B------:R-:W-:Y:S01]  /*4f50*/  FSEL R107, R107, -INF , !P6 ;  /* 0xff8000006b6b7808 */ /* 0x000fe20007000000 */
[----:B------:R-:W-:Y:S01]  /*4f60*/  HMMA.16816.F32.BF16 R56, R16, R54, R28 ;  /* 0x000000361038723c */ /* 0x000fe2000004181c */
[----:B------:R-:W-:-:S02]  /*4f70*/  ISETP.GE.AND P6, PT, R2, R4, PT ;  /* 0x000000040200720c */ /* 0x000fc40003fc6270 */
[----:B------:R-:W-:Y:S02]  /*4f80*/  LOP3.LUT R2, R0, 0x48, RZ, 0xfc, !PT ;  /* 0x0000004800027812 */ /* 0x000fe400078efcff */
[----:B------:R-:W-:-:S03]  /*4f90*/  FSEL R113, R113, -INF , !P5 ;  /* 0xff80000071717808 */ /* 0x000fc60006800000 */
[----:B----4-:R-:W-:Y:S01]  /*4fa0*/  HMMA.16816.F32.BF16 R52, R16, R72, R24 ;  /* 0x000000481034723c */ /* 0x010fe20000041818 */
[----:B-1----:R-:W-:-:S07]  /*4fb0*/  FMUL.FTZ R5, R32, R3 ;  /* 0x0000000320057220 */ /* 0x002fce0000410000 */
[C---:B------:R-:W-:Y:S01]  /*4fc0*/  HMMA.16816.F32.BF16 R24, R12.reuse, R62, R84 ;  /* 0x0000003e0c18723c */ /* 0x040fe20000041854 */
[----:B------:R1:W-:Y:S01]  /*4fd0*/  MUFU.TANH R148, R5 ;  /* 0x0000000500947308 */ /* 0x0003e20000002400 */
[----:B------:R-:W-:Y:S01]  /*4fe0*/  FSEL R84, R111, -INF , !P5 ;  /* 0xff8000006f547808 */ /* 0x000fe20006800000 */
[----:B------:R-:W4:Y:S01]  /*4ff0*/  LDSM.16.M88.4 R60, [R112+0x9000] ;  /* 0x00900000703c783b */ /* 0x000f220000000200 */
[----:B------:R-:W-:Y:S02]  /*5000*/  ISETP.GE.AND P5, PT, R2, R4, PT ;  /* 0x000000040200720c */ /* 0x000fe40003fa6270 */
[----:B------:R-:W-:Y:S02]  /*5010*/  LOP3.LUT R2, R0, 0x49, RZ, 0xfc, !PT ;  /* 0x0000004900027812 */ /* 0x000fe400078efcff */
[----:B------:R-:W-:Y:S01]  /*5020*/  HMMA.16816.F32.BF16 R28, R12, R44, R76 ;  /* 0x0000002c0c1c723c */ /* 0x000fe2000004184c */
[----:B------:R-:W-:Y:S02]  /*5030*/  FSEL R79, R119, -INF , !P4 ;  /* 0xff800000774f7808 */ /* 0x000fe40006000000 */
[----:B------:R-:W-:-:S02]  /*5040*/  FSEL R111, R188, -INF , !P4 ;  /* 0xff800000bc6f7808 */ /* 0x000fc40006000000 */
[----:B------:R-:W-:Y:S01]  /*5050*/  ISETP.GE.AND P4, PT, R2, R4, PT ;  /* 0x000000040200720c */ /* 0x000fe20003f86270 */
[----:B-1----:R-:W-:Y:S01]  /*5060*/  FMUL.FTZ R5, R33, R3 ;  /* 0x0000000321057220 */ /* 0x002fe20000410000 */
[----:B------:R-:W-:-:S03]  /*5070*/  LOP3.LUT R2, R0, 0x50, RZ, 0xfc, !PT ;  /* 0x0000005000027812 */ /* 0x000fc600078efcff */
[----:B------:R1:W-:Y:S01]  /*5080*/  MUFU.TANH R140, R5 ;  /* 0x00000005008c7308 */ /* 0x0003e20000002400 */
[----:B------:R-:W-:Y:S02]  /*5090*/  FSEL R85, R114, -INF , !P3 ;  /* 0xff80000072557808 */ /* 0x000fe40005800000 */
[----:B------:R-:W-:Y:S02]  /*50a0*/  FSEL R114, R187, -INF , !P3 ;  /* 0xff800000bb727808 */ /* 0x000fe40005800000 */
[----:B------:R-:W-:Y:S02]  /*50b0*/  ISETP.GE.AND P3, PT, R2, R4, PT ;  /* 0x000000040200720c */ /* 0x000fe40003f66270 */
[----:B------:R-:W-:Y:S01]  /*50c0*/  LOP3.LUT R2, R0, 0x51, RZ, 0xfc, !PT ;  /* 0x0000005100027812 */ /* 0x000fe200078efcff */
[----:B-1----:R-:W-:-:S04]  /*50d0*/  FMUL.FTZ R5, R34, R3 ;  /* 0x0000000322057220 */ /* 0x002fc80000410000 */
[----:B------:R1:W3:Y:S01]  /*50e0*/  MUFU.TANH R132, R5 ;  /* 0x0000000500847308 */ /* 0x0002e20000002400 */
[----:B------:R-:W-:Y:S02]  /*50f0*/  FSEL R115, R115, -INF , !P1 ;  /* 0xff80000073737808 */ /* 0x000fe40004800000 */
[----:B------:R-:W-:Y:S02]  /*5100*/  FSEL R87, R186, -INF , !P1 ;  /* 0xff800000ba577808 */ /* 0x000fe40004800000 */
[-C--:B------:R-:W-:Y:S02]  /*5110*/  ISETP.GE.AND P1, PT, R2, R4.reuse, PT ;  /* 0x000000040200720c */ /* 0x080fe40003f26270 */
[----:B------:R-:W-:Y:S01]  /*5120*/  LOP3.LUT R2, R0, 0x58, RZ, 0xfc, !PT ;  /* 0x0000005800027812 */ /* 0x000fe200078efcff */
[----:B-1----:R-:W-:Y:S01]  /*5130*/  FMUL.FTZ R5, R35, R3 ;  /* 0x0000000323057220 */ /* 0x002fe20000410000 */
[----:B------:R-:W-:Y:S02]  /*5140*/  FSEL R116, R116, -INF , !P0 ;  /* 0xff80000074747808 */ /* 0x000fe40004000000 */
[----:B------:R-:W-:Y:S01]  /*5150*/  FSEL R123, R123, -INF , !P0 ;  /* 0xff8000007b7b7808 */ /* 0x000fe20004000000 */
[----:B------:R1:W3:Y:S01]  /*5160*/  MUFU.TANH R127, R5 ;  /* 0x00000005007f7308 */ /* 0x0002e20000002400 */
[----:B------:R-:W-:-:S02]  /*5170*/  ISETP.GE.AND P0, PT, R2, R4, PT ;  /* 0x000000040200720c */ /* 0x000fc40003f06270 */
[----:B------:R-:W-:Y:S02]  /*5180*/  FSEL R117, R117, -INF , !P6 ;  /* 0xff80000075757808 */ /* 0x000fe40007000000 */
[----:B------:R-:W-:Y:S02]  /*5190*/  FSEL R121, R121, -INF , !P6 ;  /* 0xff80000079797808 */ /* 0x000fe40007000000 */
[----:B------:R-:W-:Y:S02]  /*51a0*/  FSEL R118, R118, -INF , !P5 ;  /* 0xff80000076767808 */ /* 0x000fe40006800000 */
[----:B------:R-:W-:Y:S01]  /*51b0*/  FSEL R124, R124, -INF , !P5 ;  /* 0xff8000007c7c7808 */ /* 0x000fe20006800000 */
[----:B-----5:R-:W-:Y:S01]  /*51c0*/  HMMA.16816.F32.BF16 R28, R8, R40, R28 ;  /* 0x00000028081c723c */ /* 0x020fe2000004181c */
[----:B------:R-:W-:Y:S01]  /*51d0*/  LOP3.LUT R2, R0, 0x59, RZ, 0xfc, !PT ;  /* 0x0000005900027812 */ /* 0x000fe200078efcff */
[----:B------:R-:W-:Y:S01]  /*51e0*/  LDSM.16.M88.4 R32, [R224+0x9800] ;  /* 0x00980000e020783b */ /* 0x000fe20000000200 */
[----:B-1----:R-:W-:-:S04]  /*51f0*/  FMUL.FTZ R5, R36, R3 ;  /* 0x0000000324057220 */ /* 0x002fc80000410000 */
[----:B------:R1:W-:Y:S01]  /*5200*/  MUFU.TANH R122, R5 ;  /* 0x00000005007a7308 */ /* 0x0003e20000002400 */
[----:B------:R-:W-:Y:S02]  /*5210*/  ISETP.GE.AND P6, PT, R2, R4, PT ;  /* 0x000000040200720c */ /* 0x000fe40003fc6270 */
[----:B------:R-:W-:-:S04]  /*5220*/  LOP3.LUT R2, R0, 0x60, RZ, 0xfc, !PT ;  /* 0x0000006000027812 */ /* 0x000fc800078efcff */
[----:B------:R-:W-:Y:S01]  /*5230*/  ISETP.GE.AND P5, PT, R2, R4, PT ;  /* 0x000000040200720c */ /* 0x000fe20003fa6270 */
[----:B-1----:R-:W-:-:S04]  /*5240*/  FMUL.FTZ R5, R37, R3 ;  /* 0x0000000325057220 */ /* 0x002fc80000410000 */
[----:B------:R1:W-:Y:S01]  /*5250*/  MUFU.TANH R119, R5 ;  /* 0x0000000500777308 */ /* 0x0003e20000002400 */
[----:B------:R-:W-:Y:S02]  /*5260*/  LOP3.LUT R2, R0, 0x61, RZ, 0xfc, !PT ;  /* 0x0000006100027812 */ /* 0x000fe400078efcff */
[----:B------:R-:W-:Y:S02]  /*5270*/  FSEL R125, R125, -INF , !P4 ;  /* 0xff8000007d7d7808 */ /* 0x000fe40006000000 */
[----:B------:R-:W-:Y:S02]  /*5280*/  FSEL R120, R120, -INF , !P4 ;  /* 0xff80000078787808 */ /* 0x000fe40006000000 */
[----:B------:R-:W-:Y:S01]  /*5290*/  ISETP.GE.AND P4, PT, R2, R4, PT ;  /* 0x000000040200720c */ /* 0x000fe20003f86270 */
[----:B-1----:R-:W-:-:S04]  /*52a0*/  FMUL.FTZ R5, R38, R3 ;  /* 0x0000000326057220 */ /* 0x002fc80000410000 */
[----:B------:R1:W5:Y:S01]  /*52b0*/  MUFU.TANH R86, R5 ;  /* 0x0000000500567308 */ /* 0x0003620000002400 */
[----:B------:R-:W-:Y:S02]  /*52c0*/  LOP3.LUT R2, R0, 0x68, RZ, 0xfc, !PT ;  /* 0x0000006800027812 */ /* 0x000fe400078efcff */
[----:B------:R-:W-:Y:S02]  /*52d0*/  FSEL R126, R126, -INF , !P3 ;  /* 0xff8000007e7e7808 */ /* 0x000fe40005800000 */
[----:B------:R-:W-:Y:S02]  /*52e0*/  FSEL R133, R133, -INF , !P3 ;  /* 0xff80000085857808 */ /* 0x000fe40005800000 */
[----:B------:R-:W-:Y:S01]  /*52f0*/  ISETP.GE.AND P3, PT, R2, R4, PT ;  /* 0x000000040200720c */ /* 0x000fe20003f66270 */
[----:B-1----:R-:W-:Y:S02]  /*5300*/  FMUL.FTZ R5, R39, R3 ;  /* 0x0000000327057220 */ /* 0x002fe40000410000 */
[----:B------:R-:W-:Y:S01]  /*5310*/  HMMA.16816.F32.BF16 R36, R12, R46, R56 ;  /* 0x0000002e0c24723c */ /* 0x000fe20000041838 */
[----:B------:R-:W-:-:S02]  /*5320*/  LOP3.LUT R2, R0, 0x69, RZ, 0xfc, !PT ;  /* 0x0000006900027812 */ /* 0x000fc400078efcff */
[----:B------:R-:W-:Y:S02]  /*5330*/  FSEL R128, R128, -INF , !P1 ;  /* 0xff80000080807808 */ /* 0x000fe40004800000 */
[----:B------:R-:W-:Y:S02]  /*5340*/  FSEL R131, R131, -INF , !P1 ;  /* 0xff80000083837808 */ /* 0x000fe40004800000 */
[----:B------:R-:W-:Y:S02]  /*5350*/  ISETP.GE.AND P1, PT, R2, R4, PT ;  /* 0x000000040200720c */ /* 0x000fe40003f26270 */
[----:B------:R-:W-:Y:S02]  /*5360*/  LOP3.LUT R2, R0, 0x70, RZ, 0xfc, !PT ;  /* 0x0000007000027812 */ /* 0x000fe400078efcff */
[----:B------:R-:W-:Y:S02]  /*5370*/  FSEL R129, R129, -INF , !P0 ;  /* 0xff80000081817808 */ /* 0x000fe40004000000 */
[----:B------:R-:W-:-:S02]  /*5380*/  FSEL R136, R136, -INF , !P0 ;  /* 0xff80000088887808 */ /* 0x000fc40004000000 */
[-C--:B------:R-:W-:Y:S01]  /*5390*/  ISETP.GE.AND P0, PT, R2, R4.reuse, PT ;  /* 0x000000040200720c */ /* 0x080fe20003f06270 */
[C---:B------:R-:W-:Y:S01]  /*53a0*/  HMMA.16816.F32.BF16 R24, R8.reuse, R50, R24 ;  /* 0x000000320818723c */ /* 0x040fe20000041818 */
[----:B------:R-:W-:Y:S02]  /*53b0*/  LOP3.LUT R2, R0, 0x71, RZ, 0xfc, !PT ;  /* 0x0000007100027812 */ /* 0x000fe400078efcff */
[----:B------:R-:W-:Y:S02]  /*53c0*/  FSEL R137, R137, -INF , !P6 ;  /* 0xff80000089897808 */ /* 0x000fe40007000000 */
[----:B------:R-:W-:Y:S02]  /*53d0*/  FSEL R130, R130, -INF , !P6 ;  /* 0xff80000082827808 */ /* 0x000fe40007000000 */
[----:B------:R-:W-:Y:S01]  /*53e0*/  FSEL R138, R138, -INF , !P5 ;  /* 0xff8000008a8a7808 */ /* 0x000fe20006800000 */
[----:B------:R-:W-:Y:S01]  /*53f0*/  HMMA.16816.F32.BF16 R36, R8, R42, R36 ;  /* 0x0000002a0824723c */ /* 0x000fe20000041824 */
[----:B------:R-:W1:Y:S01]  /*5400*/  LDSM.16.M88.4 R40, [R7+0x9000] ;  /* 0x009000000728783b */ /* 0x000e620000000200 */
[----:B------:R-:W-:-:S02]  /*5410*/  ISETP.GE.AND P6, PT, R2, R4, PT ;  /* 0x000000040200720c */ /* 0x000fc40003fc6270 */
[----:B------:R-:W-:Y:S02]  /*5420*/  LOP3.LUT R2, R0, 0x78, RZ, 0xfc, !PT ;  /* 0x0000007800027812 */ /* 0x000fe400078efcff */
[----:B------:R-:W-:Y:S02]  /*5430*/  FSEL R142, R142, -INF , !P5 ;  /* 0xff8000008e8e7808 */ /* 0x000fe40006800000 */
[----:B------:R-:W-:Y:S02]  /*5440*/  FSEL R139, R139, -INF , !P4 ;  /* 0xff8000008b8b7808 */ /* 0x000fe40006000000 */
[----:B------:R-:W-:Y:S01]  /*5450*/  FSEL R143, R143, -INF , !P4 ;  /* 0xff8000008f8f7808 */ /* 0x000fe20006000000 */
[----:B------:R2:W5:Y:S01]  /*5460*/  MUFU.TANH R6, R5 ;  /* 0x0000000500067308 */ /* 0x0005620000002400 */
[-C--:B------:R-:W-:Y:S01]  /*5470*/  ISETP.GE.AND P5, PT, R2, R4.reuse, PT ;  /* 0x000000040200720c */ /* 0x080fe20003fa6270 */
[----:B----4-:R-:W-:Y:S01]  /*5480*/  HMMA.16816.F32.BF16 R52, R12, R60, R52 ;  /* 0x0000003c0c34723c */ /* 0x010fe20000041834 */
[----:B------:R-:W-:Y:S01]  /*5490*/  LOP3.LUT R2, R0, 0x79, RZ, 0xfc, !PT ;  /* 0x0000007900027812 */ /* 0x000fe200078efcff */
[-C--:B------:R-:W-:Y:S01]  /*54a0*/  FMUL.FTZ R29, R29, R3.reuse ;  /* 0x000000031d1d7220 */ /* 0x080fe20000410000 */
[----:B------:R-:W-:Y:S01]  /*54b0*/  FSEL R141, R141, -INF , !P3 ;  /* 0xff8000008d8d7808 */ /* 0x000fe20005800000 */
[----:B------:R-:W-:Y:S01]  /*54c0*/  FMUL.FTZ R30, R30, R3 ;  /* 0x000000031e1e7220 */ /* 0x000fe20000410000 */
[----:B------:R-:W-:Y:S01]  /*54d0*/  ISETP.GE.AND P4, PT, R2, R4, PT ;  /* 0x000000040200720c */ /* 0x000fe20003f86270 */
[----:B------:R-:W4:Y:S01]  /*54e0*/  LDSM.16.M88.4 R48, [R67+0x9800] ;  /* 0x009800004330783b */ /* 0x000f220000000200 */
[----:B------:R-:W-:-:S02]  /*54f0*/  LOP3.LUT R2, R0, 0x80, RZ, 0xfc, !PT ;  /* 0x0000008000027812 */ /* 0x000fc400078efcff */
[----:B------:R-:W-:Y:S02]  /*5500*/  FSEL R145, R145, -INF , !P3 ;  /* 0xff80000091917808 */ /* 0x000fe40005800000 */
[-C--:B------:R-:W-:Y:S02]  /*5510*/  ISETP.GE.AND P3, PT, R2, R4.reuse, PT ;  /* 0x000000040200720c */ /* 0x080fe40003f66270 */
[----:B------:R-:W-:Y:S01]  /*5520*/  LOP3.LUT R2, R0, 0x81, RZ, 0xfc, !PT ;  /* 0x0000008100027812 */ /* 0x000fe200078efcff */
[----:B--2---:R-:W-:Y:S01]  /*5530*/  FMUL.FTZ R5, R24, R3 ;  /* 0x0000000318057220 */ /* 0x004fe20000410000 */
[----:B------:R-:W-:Y:S02]  /*5540*/  FSEL R147, R147, -INF , !P1 ;  /* 0xff80000093937808 */ /* 0x000fe40004800000 */
[----:B------:R-:W-:Y:S01]  /*5550*/  FSEL R144, R144, -INF , !P1 ;  /* 0xff80000090907808 */ /* 0x000fe20004800000 */
[----:B------:R2:W-:Y:S01]  /*5560*/  MUFU.TANH R78, R5 ;  /* 0x00000005004e7308 */ /* 0x0005e20000002400 */
[----:B------:R-:W-:-:S02]  /*5570*/  ISETP.GE.AND P1, PT, R2, R4, PT ;  /* 0x000000040200720c */ /* 0x000fc40003f26270 */
[----:B------:R-:W-:Y:S02]  /*5580*/  LOP3.LUT R2, R0, 0x88, RZ, 0xfc, !PT ;  /* 0x0000008800027812 */ /* 0x000fe400078efcff */
[----:B------:R-:W-:Y:S02]  /*5590*/  FSEL R146, R146, -INF , !P0 ;  /* 0xff80000092927808 */ /* 0x000fe40004000000 */
[----:B------:R-:W-:Y:S02]  /*55a0*/  FSEL R152, R152, -INF , !P0 ;  /* 0xff80000098987808 */ /* 0x000fe40004000000 */
[----:B------:R-:W-:Y:S02]  /*55b0*/  ISETP.GE.AND P0, PT, R2, R4, PT ;  /* 0x000000040200720c */ /* 0x000fe40003f06270 */
[----:B------:R-:W-:Y:S01]  /*55c0*/  LOP3.LUT R2, R0, 0x89, RZ, 0xfc, !PT ;  /* 0x0000008900027812 */ /* 0x000fe200078efcff */
[----:B--2---:R-:W-:-:S04]  /*55d0*/  FMUL.FTZ R5, R25, R3 ;  /* 0x0000000319057220 */ /* 0x004fc80000410000 */
[----:B------:R2:W-:Y:S01]  /*55e0*/  MUFU.TANH R77, R5 ;  /* 0x00000005004d7308 */ /* 0x0005e20000002400 */
[----:B------:R-:W-:Y:S01]  /*55f0*/  FSEL R149, R149, -INF , !P6 ;  /* 0xff80000095957808 */ /* 0x000fe20007000000 */
[-C--:B------:R-:W-:Y:S01]  /*5600*/  FMUL.FTZ R27, R27, R3.reuse ;  /* 0x000000031b1b7220 */ /* 0x080fe20000410000 */
[----:B------:R-:W-:Y:S02]  /*5610*/  FSEL R151, R151, -INF , !P6 ;  /* 0xff80000097977808 */ /* 0x000fe40007000000 */
[----:B------:R-:W-:Y:S02]  /*5620*/  ISETP.GE.AND P6, PT, R2, R4, PT ;  /* 0x000000040200720c */ /* 0x000fe40003fc6270 */
[----:B------:R-:W-:Y:S01]  /*5630*/  LOP3.LUT R2, R0, 0x90, RZ, 0xfc, !PT ;  /* 0x0000009000027812 */ /* 0x000fe200078efcff */
[----:B------:R3:W-:Y:S01]  /*5640*/  MUFU.TANH R73, R27 ;  /* 0x0000001b00497308 */ /* 0x0007e20000002400 */
[----:B------:R-:W-:Y:S01]  /*5650*/  FSEL R150, R150, -INF , !P5 ;  /* 0xff80000096967808 */ /* 0x000fe20006800000 */
[----:B--2---:R-:W-:-:S06]  /*5660*/  FMUL.FTZ R5, R26, R3 ;  /* 0x000000031a057220 */ /* 0x004fcc0000410000 */
[----:B------:R2:W5:Y:S01]  /*5670*/  MUFU.TANH R76, R5 ;  /* 0x00000005004c7308 */ /* 0x0005620000002400 */
[----:B------:R-:W-:Y:S02]  /*5680*/  FSEL R154, R154, -INF , !P5 ;  /* 0xff8000009a9a7808 */ /* 0x000fe40006800000 */
[----:B------:R-:W-:Y:S01]  /*5690*/  ISETP.GE.AND P5, PT, R2, R4, PT ;  /* 0x000000040200720c */ /* 0x000fe20003fa6270 */
[----:B---3--:R-:W-:Y:S01]  /*56a0*/  HMMA.16816.F32.BF16 R24, R20, R70, RZ ;  /* 0x000000461418723c */ /* 0x008fe200000418ff */
[----:B------:R-:W-:-:S03]  /*56b0*/  LOP3.LUT R2, R0, 0x91, RZ, 0xfc, !PT ;  /* 0x0000009100027812 */ /* 0x000fc600078efcff */
[----:B------:R-:W-:Y:S01]  /*56c0*/  MUFU.TANH R70, R29 ;  /* 0x0000001d00467308 */ /* 0x000fe20000002400 */
[----:B------:R-:W-:Y:S01]  /*56d0*/  FSEL R153, R153, -INF , !P4 ;  /* 0xff80000099997808 */ /* 0x000fe20006000000 */
[----:B--2---:R-:W-:-:S06]  /*56e0*/  FMUL.FTZ R5, R28, R3 ;  /* 0x000000031c057220 */ /* 0x004fcc0000410000 */
[----:B------:R-:W2:Y:S08]  /*56f0*/  MUFU.TANH R69, R30 ;  /* 0x0000001e00457308 */ /* 0x000eb00000002400 */
[----:B------:R3:W2:Y:S01]  /*5700*/  MUFU.TANH R72, R5 ;  /* 0x0000000500487308 */ /* 0x0006a20000002400 */
[----:B------:R-:W-:Y:S02]  /*5710*/  FSEL R157, R157, -INF , !P3 ;  /* 0xff8000009d9d7808 */ /* 0x000fe40005800000 */
[----:B------:R-:W-:Y:S01]  /*5720*/  FSEL R163, R163, -INF , !P3 ;  /* 0xff800000a3a37808 */ /* 0x000fe20005800000 */
[----:B---3--:R-:W-:-:S02]  /*5730*/  FMUL.FTZ R5, R31, R3 ;  /* 0x000000031f057220 */ /* 0x008fc40000410000 */
[----:B-1----:R-:W-:Y:S01]  /*5740*/  HMMA.16816.F32.BF16 R28, R8, R40, R52 ;  /* 0x00000028081c723c */ /* 0x002fe20000041834 */
[----:B------:R1:W3:Y:S01]  /*5750*/  LDSM.16.M88.4 R52, [R112+0x9800] ;  /* 0x009800007034783b */ /* 0x0002e20000000200 */
[----:B------:R-:W-:Y:S02]  /*5760*/  FSEL R158, R158, -INF , !P1 ;  /* 0xff8000009e9e7808 */ /* 0x000fe40004800000 */
[----:B------:R-:W-:Y:S02]  /*5770*/  FSEL R162, R162, -INF , !P1 ;  /* 0xff800000a2a27808 */ /* 0x000fe40004800000 */
[----:B------:R-:W-:Y:S02]  /*5780*/  FSEL R159, R159, -INF , !P0 ;  /* 0xff8000009f9f7808 */ /* 0x000fe40004000000 */
[----:B------:R-:W-:Y:S02]  /*5790*/  FSEL R165, R165, -INF , !P0 ;  /* 0xff800000a5a57808 */ /* 0x000fe40004000000 */
[----:B-1----:R-:W-:-:S02]  /*57a0*/  FSEL R112, R184, -INF , !P4 ;  /* 0xff800000b8707808 */ /* 0x002fc40006000000 */
[----:B------:R-:W-:Y:S02]  /*57b0*/  ISETP.GE.AND P4, PT, R2, R4, PT ;  /* 0x000000040200720c */ /* 0x000fe40003f86270 */
[----:B------:R-:W-:-:S04]  /*57c0*/  LOP3.LUT R2, R0, 0x98, RZ, 0xfc, !PT ;  /* 0x0000009800027812 */ /* 0x000fc800078efcff */
[----:B------:R-:W-:Y:S02]  /*57d0*/  ISETP.GE.AND P3, PT, R2, R4, PT ;  /* 0x000000040200720c */ /* 0x000fe40003f66270 */
[----:B------:R-:W-:-:S04]  /*57e0*/  LOP3.LUT R2, R0, 0x99, RZ, 0xfc, !PT ;  /* 0x0000009900027812 */ /* 0x000fc800078efcff */
[----:B------:R-:W-:Y:S02]  /*57f0*/  ISETP.GE.AND P1, PT, R2, R4, PT ;  /* 0x000000040200720c */ /* 0x000fe40003f26270 */
[----:B------:R-:W-:-:S04]  /*5800*/  LOP3.LUT R2, R0, 0xa0, RZ, 0xfc, !PT ;  /* 0x000000a000027812 */ /* 0x000fc800078efcff */
[-C--:B------:R-:W-:Y:S02]  /*5810*/  ISETP.GE.AND P0, PT, R2, R4.reuse, PT ;  /* 0x000000040200720c */ /* 0x080fe40003f06270 */
[----:B------:R-:W-:Y:S02]  /*5820*/  LOP3.LUT R2, R0, 0xa1, RZ, 0xfc, !PT ;  /* 0x000000a100027812 */ /* 0x000fe400078efcff */
[----:B------:R-:W-:Y:S02]  /*5830*/  FSEL R164, R164, -INF , !P6 ;  /* 0xff800000a4a47808 */ /* 0x000fe40007000000 */
[----:B------:R-:W-:Y:S02]  /*5840*/  FSEL R161, R161, -INF , !P6 ;  /* 0xff800000a1a17808 */ /* 0x000fe40007000000 */
[----:B------:R-:W-:Y:S02]  /*5850*/  ISETP.GE.AND P6, PT, R2, R4, PT ;  /* 0x000000040200720c */ /* 0x000fe40003fc6270 */
[----:B------:R-:W-:Y:S01]  /*5860*/  LOP3.LUT R2, R0, 0xa8, RZ, 0xfc, !PT ;  /* 0x000000a800027812 */ /* 0x000fe200078efcff */
[----:B------:R-:W-:Y:S01]  /*5870*/  HMMA.16816.F32.BF16 R44, R20, R32, RZ ;  /* 0x00000020142c723c */ /* 0x000fe200000418ff */
[----:B------:R-:W-:-:S02]  /*5880*/  FSEL R166, R166, -INF , !P5 ;  /* 0xff800000a6a67808 */ /* 0x000fc40006800000 */
[----:B------:R-:W-:Y:S02]  /*5890*/  FSEL R171, R171, -INF , !P5 ;  /* 0xff800000abab7808 */ /* 0x000fe40006800000 */
[----:B------:R-:W-:Y:S02]  /*58a0*/  ISETP.GE.AND P5, PT, R2, R4, PT ;  /* 0x000000040200720c */ /* 0x000fe40003fa6270 */
[----:B------:R-:W-:Y:S01]  /*58b0*/  LOP3.LUT R2, R0, 0xa9, RZ, 0xfc, !PT ;  /* 0x000000a900027812 */ /* 0x000fe200078efcff */
[----:B------:R-:W-:Y:S01]  /*58c0*/  HMMA.16816.F32.BF16 R56, R20, R34, RZ ;  /* 0x000000221438723c */ /* 0x000fe200000418ff */
[----:B------:R-:W-:Y:S01]  /*58d0*/  FSEL R169, R169, -INF , !P4 ;  /* 0xff800000a9a97808 */ /* 0x000fe20006000000 */
[----:B------:R1:W2:Y:S01]  /*58e0*/  MUFU.TANH R68, R5 ;  /* 0x0000000500447308 */ /* 0x0002a20000002400 */
[----:B------:R-:W-:-:S05]  /*58f0*/  FSEL R174, R174, -INF , !P4 ;  /* 0xff800000aeae7808 */ /* 0x000fca0006000000 */
[----:B------:R-:W-:Y:S01]  /*5900*/  HMMA.16816.F32.BF16 R20, R16, R74, R24 ;  /* 0x0000004a1014723c */ /* 0x000fe20000041818 */
[-C--:B------:R-:W-:Y:S02]  /*5910*/  ISETP.GE.AND P4, PT, R2, R4.reuse, PT ;  /* 0x000000040200720c */ /* 0x080fe40003f86270 */
[----:B------:R-:W-:Y:S02]  /*5920*/  LOP3.LUT R2, R0, 0xb0, RZ, 0xfc, !PT ;  /* 0x000000b000027812 */ /* 0x000fe400078efcff */
[----:B------:R-:W-:Y:S02]  /*5930*/  FSEL R167, R167, -INF , !P3 ;  /* 0xff800000a7a77808 */ /* 0x000fe40005800000 */
[----:B------:R-:W-:Y:S01]  /*5940*/  FSEL R173, R173, -INF , !P3 ;  /* 0xff800000adad7808 */ /* 0x000fe20005800000 */
[----:B-1----:R-:W-:Y:S01]  /*5950*/  FMUL.FTZ R5, R36, R3 ;  /* 0x0000000324057220 */ /* 0x002fe20000410000 */
[----:B------:R-:W-:Y:S02]  /*5960*/  ISETP.GE.AND P3, PT, R2, R4, PT ;  /* 0x000000040200720c */ /* 0x000fe40003f66270 */
[----:B------:R-:W-:Y:S01]  /*5970*/  LOP3.LUT R2, R0, 0xb1, RZ, 0xfc, !PT ;  /* 0x000000b100027812 */ /* 0x000fe200078efcff */
[----:B------:R1:W-:Y:S01]  /*5980*/  MUFU.TANH R67, R5 ;  /* 0x0000000500437308 */ /* 0x0003e20000002400 */
[----:B------:R-:W-:-:S02]  /*5990*/  FSEL R178, R178, -INF , !P1 ;  /* 0xff800000b2b27808 */ /* 0x000fc40004800000 */
[----:B------:R-:W-:Y:S02]  /*59a0*/  FSEL R172, R172, -INF , !P1 ;  /* 0xff800000acac7808 */ /* 0x000fe40004800000 */
[----:B------:R-:W-:Y:S02]  /*59b0*/  ISETP.GE.AND P1, PT, R2, R4, PT ;  /* 0x000000040200720c */ /* 0x000fe40003f26270 */
[----:B------:R-:W-:Y:S02]  /*59c0*/  LOP3.LUT R2, R0, 0xb8, RZ, 0xfc, !PT ;  /* 0x000000b800027812 */ /* 0x000fe400078efcff */
[----:B------:R-:W-:Y:S01]  /*59d0*/  FSEL R176, R176, -INF , !P0 ;  /* 0xff800000b0b07808 */ /* 0x000fe20004000000 */
[----:B-1----:R-:W-:-:S04]  /*59e0*/  FMUL.FTZ R5, R37, R3 ;  /* 0x0000000325057220 */ /* 0x002fc80000410000 */
[----:B------:R1:W-:Y:S01]  /*59f0*/  MUFU.TANH R61, R5 ;  /* 0x00000005003d7308 */ /* 0x0003e20000002400 */
[----:B------:R-:W-:Y:S01]  /*5a00*/  FSEL R181, R181, -INF , !P0 ;  /* 0xff800000b5b57808 */ /* 0x000fe20004000000 */
[----:B------:R-:W-:Y:S01]  /*5a10*/  HMMA.16816.F32.BF16 R20, R12, R62, R20 ;  /* 0x0000003e0c14723c */ /* 0x000fe20000041814 */
[----:B------:R-:W-:Y:S02]  /*5a20*/  ISETP.GE.AND P0, PT, R2, R4, PT ;  /* 0x000000040200720c */ /* 0x000fe40003f06270 */
[----:B------:R-:W-:Y:S02]  /*5a30*/  LOP3.LUT R2, R0, 0xb9, RZ, 0xfc, !PT ;  /* 0x000000b900027812 */ /* 0x000fe400078efcff */
[----:B------:R-:W-:-:S03]  /*5a40*/  FSEL R180, R180, -INF , !P6 ;  /* 0xff800000b4b47808 */ /* 0x000fc60007000000 */
[----:B----4-:R-:W-:Y:S01]  /*5a50*/  HMMA.16816.F32.BF16 R24, R16, R48, R44 ;  /* 0x000000301018723c */ /* 0x010fe2000004182c */
[----:B-1----:R-:W-:-:S07]  /*5a60*/  FMUL.FTZ R5, R38, R3 ;  /* 0x0000000326057220 */ /* 0x002fce0000410000 */
[----:B------:R-:W-:Y:S01]  /*5a70*/  HMMA.16816.F32.BF16 R16, R16, R50, R56 ;  /* 0x000000321010723c */ /* 0x000fe20000041838 */
[----:B------:R1:W4:Y:S01]  /*5a80*/  MUFU.TANH R60, R5 ;  /* 0x00000005003c7308 */ /* 0x0003220000002400 */
[----:B------:R-:W-:Y:S02]  /*5a90*/  FSEL R183, R183, -INF , !P6 ;  /* 0xff800000b7b77808 */ /* 0x000fe40007000000 */
[----:B------:R-:W-:Y:S02]  /*5aa0*/  ISETP.GE.AND P6, PT, R2, R4, PT ;  /* 0x000000040200720c */ /* 0x000fe40003fc6270 */
[----:B------:R-:W-:Y:S02]  /*5ab0*/  LOP3.LUT R2, R0, 0xc0, RZ, 0xfc, !PT ;  /* 0x000000c000027812 */ /* 0x000fe400078efcff */
[----:B------:R-:W-:Y:S02]  /*5ac0*/  FSEL R177, R177, -INF , !P5 ;  /* 0xff800000b1b17808 */ /* 0x000fe40006800000 */
[----:B------:R-:W-:Y:S01]  /*5ad0*/  FSEL R182, R182, -INF , !P5 ;  /* 0xff800000b6b67808 */ /* 0x000fe20006800000 */
[----:B-1----:R-:W-:-:S02]  /*5ae0*/  FMUL.FTZ R5, R39, R3 ;  /* 0x0000000327057220 */ /* 0x002fc40000410000 */
[----:B------:R-:W1:Y:S01]  /*5af0*/  LDSM.16.M88.4 R36, [R7+0x9800] ;  /* 0x009800000724783b */ /* 0x000e620000000200 */
[----:B------:R-:W-:Y:S02]  /*5b00*/  ISETP.GE.AND P5, PT, R2, R4, PT ;  /* 0x000000040200720c */ /* 0x000fe40003fa6270 */
[----:B------:R-:W-:Y:S02]  /*5b10*/  FSEL R184, R170, -INF , !P4 ;  /* 0xff800000aab87808 */ /* 0x000fe40006000000 */
[----:B------:R-:W-:Y:S02]  /*5b20*/  FSEL R160, R160, -INF , !P3 ;  /* 0xff800000a0a07808 */ /* 0x000fe40005800000 */
[----:B------:R-:W-:Y:S01]  /*5b30*/  FSEL R179, R179, -INF , !P3 ;  /* 0xff800000b3b37808 */ /* 0x000fe20005800000 */
[----:B------:R-:W-:Y:S01]  /*5b40*/  HMMA.16816.F32.BF16 R32, R8, R42, R20 ;  /* 0x0000002a0820723c */ /* 0x000fe20000041814 */
[----:B------:R-:W-:Y:S02]  /*5b50*/  LOP3.LUT R2, R0, 0xc1, RZ, 0xfc, !PT ;  /* 0x000000c100027812 */ /* 0x000fe400078efcff */
[----:B------:R-:W-:-:S02]  /*5b60*/  FSEL R155, R155, -INF , !P1 ;  /* 0xff8000009b9b7808 */ /* 0x000fc40004800000 */
[----:B------:R-:W-:Y:S02]  /*5b70*/  FSEL R168, R168, -INF , !P1 ;  /* 0xff800000a8a87808 */ /* 0x000fe40004800000 */
[----:B------:R-:W-:Y:S02]  /*5b80*/  FSEL R132, R132, -INF , !P0 ;  /* 0xff80000084847808 */ /* 0x000fe40004000000 */
[----:B------:R-:W-:Y:S01]  /*5b90*/  FSEL R186, R127, -INF , !P6 ;  /* 0xff8000007fba7808 */ /* 0x000fe20007000000 */
[----:B------:R2:W4:Y:S01]  /*5ba0*/  MUFU.TANH R41, R5 ;  /* 0x0000000500297308 */ /* 0x0005220000002400 */
[----:B------:R-:W-:Y:S01]  /*5bb0*/  FSEL R170, R185, -INF , !P4 ;  /* 0xff800000b9aa7808 */ /* 0x000fe20006000000 */
[----:B------:R-:W-:-:S04]  /*5bc0*/  DEPBAR.LE SB0, 0x0 ;  /* 0x000080000000791a */ /* 0x000fc80000000000 */
[-C--:B------:R-:W-:Y:S02]  /*5bd0*/  ISETP.GE.AND P4, PT, R2, R4.reuse, PT ;  /* 0x000000040200720c */ /* 0x080fe40003f86270 */
[----:B------:R-:W-:Y:S01]  /*5be0*/  LOP3.LUT R2, R0, 0xc8, RZ, 0xfc, !PT ;  /* 0x000000c800027812 */ /* 0x000fe200078efcff */
[----:B---3--:R-:W-:Y:S03]  /*5bf0*/  HMMA.16816.F32.BF16 R20, R12, R52, R24 ;  /* 0x000000340c14723c */ /* 0x008fe60000041818 */
[----:B------:R-:W-:Y:S02]  /*5c00*/  ISETP.GE.AND P3, PT, R2, R4, PT ;  /* 0x000000040200720c */ /* 0x000fe40003f66270 */
[----:B------:R-:W-:-:S03]  /*5c10*/  LOP3.LUT R2, R0, 0xc9, RZ, 0xfc, !PT ;  /* 0x000000c900027812 */ /* 0x000fc600078efcff */
[----:B------:R-:W-:Y:S01]  /*5c20*/  HMMA.16816.F32.BF16 R12, R12, R54, R16 ;  /* 0x000000360c0c723c */ /* 0x000fe20000041810 */
[-C--:B------:R-:W-:Y:S02]  /*5c30*/  ISETP.GE.AND P1, PT, R2, R4.reuse, PT ;  /* 0x000000040200720c */ /* 0x080fe40003f26270 */
[----:B------:R-:W-:Y:S02]  /*5c40*/  LOP3.LUT R2, R0, 0xd0, RZ, 0xfc, !PT ;  /* 0x000000d000027812 */ /* 0x000fe400078efcff */
[----:B------:R-:W-:Y:S02]  /*5c50*/  FSEL R185, R148, -INF , !P0 ;  /* 0xff80000094b97808 */ /* 0x000fe40004000000 */
[----:B------:R-:W-:Y:S02]  /*5c60*/  ISETP.GE.AND P0, PT, R2, R4, PT ;  /* 0x000000040200720c */ /* 0x000fe40003f06270 */
[----:B------:R-:W-:Y:S02]  /*5c70*/  LOP3.LUT R2, R0, 0xd1, RZ, 0xfc, !PT ;  /* 0x000000d100027812 */ /* 0x000fe400078efcff */
[----:B------:R-:W-:-:S02]  /*5c80*/  FSEL R127, R140, -INF , !P6 ;  /* 0xff8000008c7f7808 */ /* 0x000fc40007000000 */
[-C--:B------:R-:W-:Y:S02]  /*5c90*/  ISETP.GE.AND P6, PT, R2, R4.reuse, PT ;  /* 0x000000040200720c */ /* 0x080fe40003fc6270 */
[----:B------:R-:W-:Y:S02]  /*5ca0*/  LOP3.LUT R2, R0, 0xd8, RZ, 0xfc, !PT ;  /* 0x000000d800027812 */ /* 0x000fe400078efcff */
[----:B-----5:R-:W-:Y:S02]  /*5cb0*/  FSEL R86, R86, -INF , !P5 ;  /* 0xff80000056567808 */ /* 0x020fe40006800000 */
[----:B------:R-:W-:Y:S01]  /*5cc0*/  FSEL R122, R122, -INF , !P5 ;  /* 0xff8000007a7a7808 */ /* 0x000fe20006800000 */
[----:B--2---:R-:W-:Y:S01]  /*5cd0*/  FMUL.FTZ R5, R28, R3 ;  /* 0x000000031c057220 */ /* 0x004fe20000410000 */
[----:B------:R-:W-:Y:S01]  /*5ce0*/  ISETP.GE.AND P5, PT, R2, R4, PT ;  /* 0x000000040200720c */ /* 0x000fe20003fa6270 */
[----:B-1----:R-:W-:Y:S01]  /*5cf0*/  HMMA.16816.F32.BF16 R20, R8, R36, R20 ;  /* 0x000000240814723c */ /* 0x002fe20000041814 */
[----:B------:R-:W-:Y:S01]  /*5d00*/  LOP3.LUT R2, R0, 0xd9, RZ, 0xfc, !PT ;  /* 0x000000d900027812 */ /* 0x000fe200078efcff */
[----:B------:R1:W-:Y:S01]  /*5d10*/  MUFU.TANH R40, R5 ;  /* 0x0000000500287308 */ /* 0x0003e20000002400 */
[----:B------:R-:W-:-:S05]  /*5d20*/  FSEL R187, R119, -INF , !P4 ;  /* 0xff80000077bb7808 */ /* 0x000fca0006000000 */
[----:B------:R-:W-:Y:S01]  /*5d30*/  HMMA.16816.F32.BF16 R8, R8, R38, R12 ;  /* 0x000000260808723c */ /* 0x000fe2000004180c */
[----:B------:R-:W-:Y:S02]  /*5d40*/  FSEL R39, R6, -INF , !P4 ;  /* 0xff80000006277808 */ /* 0x000fe40006000000 */
[-C--:B------:R-:W-:Y:S02]  /*5d50*/  ISETP.GE.AND P4, PT, R2, R4.reuse, PT ;  /* 0x000000040200720c */ /* 0x080fe40003f86270 */
[----:B------:R-:W-:Y:S02]  /*5d60*/  LOP3.LUT R2, R0, 0xe0, RZ, 0xfc, !PT ;  /* 0x000000e000027812 */ /* 0x000fe400078efcff */
[----:B------:R-:W-:Y:S01]  /*5d70*/  FSEL R119, R76, -INF , !P3 ;  /* 0xff8000004c777808 */ /* 0x000fe20005800000 */
[----:B-1----:R-:W-:Y:S01]  /*5d80*/  FMUL.FTZ R5, R29, R3 ;  /* 0x000000031d057220 */ /* 0x002fe20000410000 */
[----:B------:R-:W-:Y:S02]  /*5d90*/  FSEL R188, R78, -INF , !P3 ;  /* 0xff8000004ebc7808 */ /* 0x000fe40005800000 */
[----:B------:R-:W-:Y:S01]  /*5da0*/  ISETP.GE.AND P3, PT, R2, R4, PT ;  /* 0x000000040200720c */ /* 0x000fe20003f66270 */
[----:B------:R1:W-:Y:S01]  /*5db0*/  MUFU.TANH R29, R5 ;  /* 0x00000005001d7308 */ /* 0x0003e20000002400 */
[----:B------:R-:W-:-:S02]  /*5dc0*/  LOP3.LUT R2, R0, 0xe1, RZ, 0xfc, !PT ;  /* 0x000000e100027812 */ /* 0x000fc400078efcff */
[----:B------:R-:W-:Y:S02]  /*5dd0*/  FSEL R190, R73, -INF , !P1 ;  /* 0xff80000049be7808 */ /* 0x000fe40004800000 */
[----:B------:R-:W-:Y:S02]  /*5de0*/  FSEL R189, R77, -INF , !P1 ;  /* 0xff8000004dbd7808 */ /* 0x000fe40004800000 */
[----:B------:R-:W-:Y:S02]  /*5df0*/  ISETP.GE.AND P1, PT, R2, R4, PT ;  /* 0x000000040200720c */ /* 0x000fe40003f26270 */
[----:B------:R-:W-:Y:S01]  /*5e00*/  LOP3.LUT R2, R0, 0xe8, RZ, 0xfc, !PT ;  /* 0x000000e800027812 */ /* 0x000fe200078efcff */
[----:B-1----:R-:W-:-:S04]  /*5e10*/  FMUL.FTZ R5, R30, R3 ;  /* 0x000000031e057220 */ /* 0x002fc80000410000 */
[----:B------:R1:W2:Y:S01]  /*5e20*/  MUFU.TANH R28, R5 ;  /* 0x00000005001c7308 */ /* 0x0002a20000002400 */
[----:B------:R-:W-:Y:S02]  /*5e30*/  FSEL R191, R69, -INF , !P0 ;  /* 0xff80000045bf7808 */ /* 0x000fe40004000000 */
[----:B------:R-:W-:Y:S02]  /*5e40*/  FSEL R194, R72, -INF , !P0 ;  /* 0xff80000048c27808 */ /* 0x000fe40004000000 */
[----:B------:R-:W-:Y:S02]  /*5e50*/  ISETP.GE.AND P0, PT, R2, R4, PT ;  /* 0x000000040200720c */ /* 0x000fe40003f06270 */
[----:B------:R-:W-:Y:S01]  /*5e60*/  LOP3.LUT R2, R0, 0xe9, RZ, 0xfc, !PT ;  /* 0x000000e900027812 */ /* 0x000fe200078efcff */
[-C--:B------:R-:W-:Y:S01]  /*5e70*/  FMUL.FTZ R34, R34, R3.reuse ;  /* 0x0000000322227220 */ /* 0x080fe20000410000 */
[----:B------:R-:W-:Y:S01]  /*5e80*/  FSEL R192, R68, -INF , !P6 ;  /* 0xff80000044c07808 */ /* 0x000fe20007000000 */
[----:B-1----:R-:W-:-:S04]  /*5e90*/  FMUL.FTZ R5, R31, R3 ;  /* 0x000000031f057220 */ /* 0x002fc80000410000 */
[----:B------:R1:W-:Y:S01]  /*5ea0*/  MUFU.TANH R26, R5 ;  /* 0x00000005001a7308 */ /* 0x0003e20000002400 */
[----:B------:R-:W-:Y:S02]  /*5eb0*/  FSEL R195, R70, -INF , !P6 ;  /* 0xff80000046c37808 */ /* 0x000fe40007000000 */
[----:B------:R-:W-:Y:S02]  /*5ec0*/  ISETP.GE.AND P6, PT, R2, R4, PT ;  /* 0x000000040200720c */ /* 0x000fe40003fc6270 */
[----:B------:R-:W-:Y:S02]  /*5ed0*/  LOP3.LUT R2, R0, 0xf0, RZ, 0xfc, !PT ;  /* 0x000000f000027812 */ /* 0x000fe400078efcff */
[----:B----4-:R-:W-:Y:S02]  /*5ee0*/  FSEL R193, R60, -INF , !P5 ;  /* 0xff8000003cc17808 */ /* 0x010fe40006800000 */
[----:B------:R-:W-:Y:S01]  /*5ef0*/  FSEL R67, R67, -INF , !P5 ;  /* 0xff80000043437808 */ /* 0x000fe20006800000 */
[----:B-1----:R-:W-:-:S04]  /*5f00*/  FMUL.FTZ R5, R32, R3 ;  /* 0x0000000320057220 */ /* 0x002fc80000410000 */
[----:B------:R1:W-:Y:S01]  /*5f10*/  MUFU.TANH R25, R5 ;  /* 0x0000000500197308 */ /* 0x0003e20000002400 */
[----:B------:R-:W-:Y:S02]  /*5f20*/  ISETP.GE.AND P5, PT, R2, R4, PT ;  /* 0x000000040200720c */ /* 0x000fe40003fa6270 */
[----:B------:R-:W-:Y:S02]  /*5f30*/  LOP3.LUT R2, R0, 0xf1, RZ, 0xfc, !PT ;  /* 0x000000f100027812 */ /* 0x000fe400078efcff */
[----:B------:R-:W-:-:S03]  /*5f40*/  FSEL R197, R41, -INF , !P4 ;  /* 0xff80000029c57808 */ /* 0x000fc60006000000 */
[----:B------:R-:W3:Y:S01]  /*5f50*/  MUFU.TANH R34, R34 ;  /* 0x0000002200227308 */ /* 0x000ee20000002400 */
[----:B------:R-:W-:Y:S01]  /*5f60*/  FSEL R196, R61, -INF , !P4 ;  /* 0xff8000003dc47808 */ /* 0x000fe20006000000 */
[----:B-1----:R-:W-:-:S06]  /*5f70*/  FMUL.FTZ R5, R33, R3 ;  /* 0x0000000321057220 */ /* 0x002fcc0000410000 */
[----:B------:R1:W-:Y:S01]  /*5f80*/  MUFU.TANH R24, R5 ;  /* 0x0000000500187308 */ /* 0x0003e20000002400 */
[----:B------:R-:W-:Y:S02]  /*5f90*/  ISETP.GE.AND P4, PT, R2, R4, PT ;  /* 0x000000040200720c */ /* 0x000fe40003f86270 */
[----:B------:R-:W-:Y:S02]  /*5fa0*/  LOP3.LUT R2, R0, 0xf8, RZ, 0xfc, !PT ;  /* 0x000000f800027812 */ /* 0x000fe400078efcff */
[----:B--2---:R-:W-:Y:S02]  /*5fb0*/  FSEL R198, R28, -INF , !P3 ;  /* 0xff8000001cc67808 */ /* 0x004fe40005800000 */
[----:B------:R-:W-:Y:S01]  /*5fc0*/  FSEL R201, R40, -INF , !P3 ;  /* 0xff80000028c97808 */ /* 0x000fe20005800000 */
[----:B-1----:R-:W-:-:S04]  /*5fd0*/  FMUL.FTZ R5, R35, R3 ;  /* 0x0000000323057220 */ /* 0x002fc80000410000 */
[----:B------:R1:W2:Y:S01]  /*5fe0*/  MUFU.TANH R7, R5 ;  /* 0x0000000500077308 */ /* 0x0002a20000002400 */
[----:B------:R-:W-:Y:S01]  /*5ff0*/  ISETP.GE.AND P3, PT, R2, R4, PT ;  /* 0x000000040200720c */ /* 0x000fe20003f66270 */
[-C--:B------:R-:W-:Y:S01]  /*6000*/  FMUL.FTZ R20, R20, R3.reuse ;  /* 0x0000000314147220 */ /* 0x080fe20000410000 */
[-C--:B------:R-:W-:Y:S01]  /*6010*/  FMUL.FTZ R22, R22, R3.reuse ;  /* 0x0000000316167220 */ /* 0x080fe20000410000 */
[-C--:B------:R-:W-:Y:S01]  /*6020*/  FMUL.FTZ R8, R8, R3.reuse ;  /* 0x0000000308087220 */ /* 0x080fe20000410000 */
[-C--:B------:R-:W-:Y:S01]  /*6030*/  FMUL.FTZ R10, R10, R3.reuse ;  /* 0x000000030a0a7220 */ /* 0x080fe20000410000 */
[-C--:B------:R-:W-:Y:S01]  /*6040*/  FMUL.FTZ R11, R11, R3.reuse ;  /* 0x000000030b0b7220 */ /* 0x080fe20000410000 */
[-C--:B------:R-:W-:Y:S01]  /*6050*/  FMUL.FTZ R2, R9, R3.reuse ;  /* 0x0000000309027220 */ /* 0x080fe20000410000 */
[----:B-1----:R-:W-:-:S04]  /*6060*/  FMUL.FTZ R5, R21, R3 ;  /* 0x0000000315057220 */ /* 0x002fc80000410000 */
[----:B------:R1:W-:Y:S01]  /*6070*/  MUFU.TANH R6, R5 ;  /* 0x0000000500067308 */ /* 0x0003e20000002400 */
[----:B---3--:R-:W-:Y:S02]  /*6080*/  FSEL R200, R34, -INF , !P0 ;  /* 0xff80000022c87808 */ /* 0x008fe40004000000 */
[----:B------:R-:W-:Y:S02]  /*6090*/  FSEL R203, R25, -INF , !P0 ;  /* 0xff80000019cb7808 */ /* 0x000fe40004000000 */
[----:B------:R-:W-:-:S03]  /*60a0*/  ISETP.NE.AND P0, PT, R175, 0x1, PT ;  /* 0x00000001af00780c */ /* 0x000fc60003f05270 */
[----:B------:R-:W-:Y:S01]  /*60b0*/  MUFU.TANH R20, R20 ;  /* 0x0000001400147308 */ /* 0x000fe20000002400 */
[----:B-1----:R-:W-:-:S07]  /*60c0*/  FMUL.FTZ R5, R23, R3 ;  /* 0x0000000317057220 */ /* 0x002fce0000410000 */
[----:B------:R-:W1:Y:S08]  /*60d0*/  MUFU.TANH R22, R22 ;  /* 0x0000001600167308 */ /* 0x000e700000002400 */
[----:B------:R-:W3:Y:S08]  /*60e0*/  MUFU.TANH R5, R5 ;  /* 0x0000000500057308 */ /* 0x000ef00000002400 */
[----:B------:R-:W-:Y:S08]  /*60f0*/  MUFU.TANH R8, R8 ;  /* 0x0000000800087308 */ /* 0x000ff00000002400 */
[----:B------:R-:W4:Y:S08]  /*6100*/  MUFU.TANH R10, R10 ;  /* 0x0000000a000a7308 */ /* 0x000f300000002400 */
[----:B------:R-:W5:Y:S08]  /*6110*/  MUFU.TANH R11, R11 ;  /* 0x0000000b000b7308 */ /* 0x000f700000002400 */
[----:B------:R-:W5:Y:S01]  /*6120*/  MUFU.TANH R2, R2 ;  /* 0x0000000200027308 */ /* 0x000f620000002400 */
[----:B------:R-:W-:-:S02]  /*6130*/  LOP3.LUT R0, R0, 0xf9, RZ, 0xfc, !PT ;  /* 0x000000f900007812 */ /* 0x000fc400078efcff */
[----:B------:R-:W-:Y:S02]  /*6140*/  LOP3.LUT R249, R249, R248, RZ, 0x3c, !PT ;  /* 0x000000f8f9f97212 */ /* 0x000fe400078e3cff */
[----:B------:R-:W-:Y:S02]  /*6150*/  FSEL R199, R26, -INF , !P1 ;  /* 0xff8000001ac77808 */ /* 0x000fe40004800000 */
[----:B------:R-:W-:Y:S01]  /*6160*/  FSEL R202, R29, -INF , !P1 ;  /* 0xff8000001dca7808 */ /* 0x000fe20004800000 */
[----:B------:R-:W-:Y:S01]  /*6170*/  BSSY.RECONVERGENT B1, `(.L_x_575) ;  /* 0x0000097000017945 */ /* 0x000fe20003800200 */
[----:B------:R-:W-:Y:S02]  /*6180*/  ISETP.GE.AND P1, PT, R0, R4, PT ;  /* 0x000000040000720c */ /* 0x000fe40003f26270 */
[----:B------:R-:W-:Y:S02]  /*6190*/  LOP3.LUT R248, R249, R248, RZ, 0x3c, !PT ;  /* 0x000000f8f9f87212 */ /* 0x000fe400078e3cff */
[----:B--2---:R-:W-:-:S02]  /*61a0*/  FSEL R205, R7, -INF , !P6 ;  /* 0xff80000007cd7808 */ /* 0x004fc40007000000 */
[----:B------:R-:W-:Y:S02]  /*61b0*/  FSEL R204, R24, -INF , !P6 ;  /* 0xff80000018cc7808 */ /* 0x000fe40007000000 */
[----:B-1----:R-:W-:Y:S02]  /*61c0*/  FSEL R206, R22, -INF , !P5 ;  /* 0xff80000016ce7808 */ /* 0x002fe40006800000 */
[----:B------:R-:W-:Y:S02]  /*61d0*/  FSEL R209, R20, -INF , !P5 ;  /* 0xff80000014d17808 */ /* 0x000fe40006800000 */
[----:B---3--:R-:W-:Y:S02]  /*61e0*/  FSEL R207, R5, -INF , !P4 ;  /* 0xff80000005cf7808 */ /* 0x008fe40006000000 */
[----:B------:R-:W-:Y:S02]  /*61f0*/  FSEL R210, R6, -INF , !P4 ;  /* 0xff80000006d27808 */ /* 0x000fe40006000000 */
[----:B----4-:R-:W-:-:S02]  /*6200*/  FSEL R208, R10, -INF , !P3 ;  /* 0xff8000000ad07808 */ /* 0x010fc40005800000 */
[----:B------:R-:W-:Y:S02]  /*6210*/  FSEL R211, R8, -INF , !P3 ;  /* 0xff80000008d37808 */ /* 0x000fe40005800000 */
[----:B-----5:R-:W-:Y:S02]  /*6220*/  FSEL R213, R11, -INF , !P1 ;  /* 0xff8000000bd57808 */ /* 0x020fe40004800000 */
[----:B------:R-:W-:Y:S02]  /*6230*/  FSEL R212, R2, -INF , !P1 ;  /* 0xff80000002d47808 */ /* 0x000fe40004800000 */
        /* <DEDUP_REMOVED lines=15> */
[----:B------:R1:W-:Y:S04]  /*6330*/  STL [R1+0x4], R218 ;  /* 0x000004da01007387 */ /* 0x0003e80000100800 */
[----:B------:R1:W-:Y:S01]  /*6340*/  STL [R1], R219 ;  /* 0x000000db01007387 */ /* 0x0003e20000100800 */
[----:B------:R-:W-:Y:S05]  /*6350*/  BRA `(.L_x_579) ;  /* 0x0000000400047947 */ /* 0x000fea0003800000 */
.L_x_578:
[----:B------:R-:W2:Y:S01]  /*6360*/  LD.E R2, desc[UR4][R134.64+0x170] ;  /* 0x0001700486027980 */ /* 0x000ea2000c101900 */
[----:B------:R-:W-:Y:S01]  /*6370*/  LEA R8, R175, 0xfffffe00, 0x8 ;  /* 0xfffffe00af087811 */ /* 0x000fe200078e40ff */
[----:B------:R-:W-:Y:S02]  /*6380*/  IMAD.MOV.U32 R12, RZ, RZ, R218 ;  /* 0x000000ffff0c7224 */ /* 0x000fe400078e00da */
[----:B------:R-:W-:Y:S01]  /*6390*/  IMAD.MOV.U32 R11, RZ, RZ, R219 ;  /* 0x000000ffff0b7224 */ /* 0x000fe200078e00db */
[----:B------:R-:W-:Y:S02]  /*63a0*/  IABS R6, R8 ;  /* 0x0000000800067213 */ /* 0x000fe40000000000 */
[----:B------:R-:W-:Y:S02]  /*63b0*/  IABS R7, R252 ;  /* 0x000000fc00077213 */ /* 0x000fe40000000000 */
[----:B--2---:R-:W-:-:S04]  /*63c0*/  IABS R0, R2 ;  /* 0x0000000200007213 */ /* 0x004fc80000000000 */
[----:B------:R-:W1:Y:S08]  /*63d0*/  I2F.RP R4, R0 ;  /* 0x0000000000047306 */ /* 0x000e700000209400 */
[----:B-1----:R-:W1:Y:S02]  /*63e0*/  MUFU.RCP R4, R4 ;  /* 0x0000000400047308 */ /* 0x002e640000001000 */
[----:B-1----:R-:W-:-:S06]  /*63f0*/  IADD3 R4, PT, PT, R4, 0xffffffe, RZ ;  /* 0x0ffffffe04047810 */ /* 0x002fcc0007ffe0ff */
[----:B------:R-:W1:Y:S01]  /*6400*/  F2I.FTZ.U32.TRUNC.NTZ R5, R4 ;  /* 0x0000000400057305 */ /* 0x000e62000021f000 */
[----:B------:R-:W-:Y:S01]  /*6410*/  IABS R9, R2 ;  /* 0x0000000200097213 */ /* 0x000fe20000000000 */
[----:B-1----:R-:W-:Y:S02]  /*6420*/  IMAD.MOV R3, RZ, RZ, -R5 ;  /* 0x000000ffff037224 */ /* 0x002fe400078e0a05 */
[----:B------:R-:W-:Y:S02]  /*6430*/  IMAD.MOV.U32 R4, RZ, RZ, RZ ;  /* 0x000000ffff047224 */ /* 0x000fe400078e00ff */
[----:B------:R-:W-:-:S04]  /*6440*/  IMAD R3, R3, R0, RZ ;  /* 0x0000000003037224 */ /* 0x000fc800078e02ff */
[----:B------:R-:W-:Y:S01]  /*6450*/  IMAD.HI.U32 R4, R5, R3, R4 ;  /* 0x0000000305047227 */ /* 0x000fe200078e0004 */
[----:B------:R-:W-:-:S03]  /*6460*/  MOV R5, R6 ;  /* 0x0000000600057202 */ /* 0x000fc60000000f00 */
[----:B------:R-:W-:Y:S02]  /*6470*/  IMAD.MOV R6, RZ, RZ, -R9 ;  /* 0x000000ffff067224 */ /* 0x000fe400078e0a09 */
[----:B------:R-:W-:-:S04]  /*6480*/  IMAD.HI.U32 R3, R4, R5, RZ ;  /* 0x0000000504037227 */ /* 0x000fc800078e00ff */
[----:B------:R-:W-:-:S04]  /*6490*/  IMAD.HI.U32 R4, R4, R7, RZ ;  /* 0x0000000704047227 */ /* 0x000fc800078e00ff */
[-C--:B------:R-:W-:Y:S02]  /*64a0*/  IMAD R5, R3, R6.reuse, R5 ;  /* 0x0000000603057224 */ /* 0x080fe400078e0205 */
[----:B------:R-:W-:-:S03]  /*64b0*/  IMAD R6, R4, R6, R7 ;  /* 0x0000000604067224 */ /* 0x000fc600078e0207 */
[C---:B------:R-:W-:Y:S02]  /*64c0*/  ISETP.GT.U32.AND P3, PT, R0.reuse, R5, PT ;  /* 0x000000050000720c */ /* 0x040fe40003f64070 */
[----:B------:R-:W-:-:S11]  /*64d0*/  ISETP.GT.U32.AND P4, PT, R0, R6, PT ;  /* 0x000000060000720c */ /* 0x000fd60003f84070 */
[----:B------:R-:W-:Y:S02]  /*64e0*/  @!P3 IMAD.IADD R5, R5, 0x1, -R0 ;  /* 0x000000010505b824 */ /* 0x000fe400078e0a00 */
[----:B------:R-:W-:-:S03]  /*64f0*/  @!P4 IADD3 R6, PT, PT, R6, -R0, RZ ;  /* 0x800000000606c210 */ /* 0x000fc60007ffe0ff */
[-C--:B------:R-:W-:Y:S02]  /*6500*/  ISETP.GE.U32.AND P5, PT, R5, R0.reuse, PT ;  /* 0x000000000500720c */ /* 0x080fe40003fa6070 */
[----:B------:R-:W-:Y:S02]  /*6510*/  ISETP.GE.U32.AND P6, PT, R6, R0, PT ;  /* 0x000000000600720c */ /* 0x000fe40003fc6070 */
[-C--:B------:R-:W-:Y:S02]  /*6520*/  LOP3.LUT R0, R8, R2.reuse, RZ, 0x3c, !PT ;  /* 0x0000000208007212 */ /* 0x080fe400078e3cff */
[----:B------:R-:W-:Y:S01]  /*6530*/  LOP3.LUT R5, R252, R2, RZ, 0x3c, !PT ;  /* 0x00000002fc057212 */ /* 0x000fe200078e3cff */
[----:B------:R-:W-:Y:S01]  /*6540*/  @!P4 VIADD R4, R4, 0x1 ;  /* 0x000000010404c836 */ /* 0x000fe20000000000 */
[----:B------:R-:W-:Y:S02]  /*6550*/  ISETP.GE.AND P1, PT, R0, RZ, PT ;  /* 0x000000ff0000720c */ /* 0x000fe40003f26270 */
[----:B------:R-:W-:-:S02]  /*6560*/  ISETP.GE.AND P4, PT, R5, RZ, PT ;  /* 0x000000ff0500720c */ /* 0x000fc40003f86270 */
[----:B------:R-:W-:-:S03]  /*6570*/  @!P3 IADD3 R3, PT, PT, R3, 0x1, RZ ;  /* 0x000000010303b810 */ /* 0x000fc60007ffe0ff */
[----:B------:R-:W-:Y:S02]  /*6580*/  @P6 IADD3 R4, PT, PT, R4, 0x1, RZ ;  /* 0x0000000104046810 */ /* 0x000fe40007ffe0ff */
[----:B------:R-:W-:Y:S01]  /*6590*/  @P5 VIADD R3, R3, 0x1 ;  /* 0x0000000103035836 */ /* 0x000fe20000000000 */
[----:B------:R-:W-:Y:S02]  /*65a0*/  ISETP.NE.AND P3, PT, R2, RZ, PT ;  /* 0x000000ff0200720c */ /* 0x000fe40003f65270 */
[----:B------:R-:W-:Y:S01]  /*65b0*/  LOP3.LUT R0, RZ, R2, RZ, 0x33, !PT ;  /* 0x00000002ff007212 */ /* 0x000fe200078e33ff */
        /* <DEDUP_REMOVED lines=24> */
[----:B------:R-:W-:-:S05]  /*6740*/  LEA.HI.X R11, R2, R11, R0, 0x1, P1 ;  /* 0x0000000b020b7211 */ /* 0x000fca00008f0c00 */
[----:B------:R2:W-:Y:S04]  /*6750*/  STL [R1], R11 ;  /* 0x0000000b01007387 */ /* 0x0005e80000100800 */
[----:B------:R2:W-:Y:S02]  /*6760*/  STL [R1+0x4], R12 ;  /* 0x0000040c01007387 */ /* 0x0005e40000100800 */
.L_x_579:
[----:B------:R-:W-:Y:S05]  /*6770*/  BSYNC.RECONVERGENT B0 ;  /* 0x0000000000007941 */ /* 0x000fea0003800200 */
.L_x_577:
[----:B------:R-:W3:Y:S04]  /*6780*/  LDL R6, [R1+0x4] ;  /* 0x0000040001067983 */ /* 0x000ee80000100800 */
[----:B------:R-:W4:Y:S01]  /*6790*/  LDL R7, [R1] ;  /* 0x0000000001077983 */ /* 0x000f220000100800 */
[C---:B------:R-:W-:Y:S01]  /*67a0*/  IMAD.SHL.U32 R14, R216.reuse, 0x20, RZ ;  /* 0x00000020d80e7824 */ /* 0x040fe200078e00ff */
[----:B------:R-:W-:-:S04]  /*67b0*/  SHF.L.U64.HI R0, R216, 0x5, R217 ;  /* 0x00000005d8007819 */ /* 0x000fc800000102d9 */
[----:B---3--:R-:W-:-:S04]  /*67c0*/  IADD3 R4, P1, PT, R14, R6, RZ ;  /* 0x000000060e047210 */ /* 0x008fc80007f3e0ff */
[-C--:B------:R-:W-:Y:S01]  /*67d0*/  IADD3 R2, P3, PT, R4, R14.reuse, RZ ;  /* 0x0000000e04027210 */ /* 0x080fe20007f7e0ff */
[----:B----4-:R-:W-:Y:S01]  /*67e0*/  IMAD.X R5, R0, 0x1, R7, P1 ;  /* 0x0000000100057824 */ /* 0x010fe200008e0607 */
        /* <DEDUP_REMOVED lines=10> */
[-C--:B--2---:R-:W-:Y:S01]  /*6890*/  IADD3 R12, P1, PT, R10, R14.reuse, RZ ;  /* 0x0000000e0a0c7210 */ /* 0x084fe20007f3e0ff */
[--C-:B------:R-:W-:Y:S01]  /*68a0*/  IMAD.X R11, R9, 0x1, R0.reuse, P3 ;  /* 0x00000001090b7824 */ /* 0x100fe200018e0600 */
[----:B------:R-:W-:Y:S03]  /*68b0*/  LDGSTS.E.BYPASS.LTC128B.128 [R231+0x3800], desc[UR4][R8.64] ;  /* 0x0380000008e77fae */ /* 0x000fe6000b981a04 */
[----:B------:R-:W-:Y:S01]  /*68c0*/  IMAD.X R13, R11, 0x1, R0, P1 ;  /* 0x000000010b0d7824 */ /* 0x000fe200008e0600 */
[----:B------:R2:W-:Y:S04]  /*68d0*/  LDGSTS.E.BYPASS.LTC128B.128 [R231+0x4000], desc[UR4][R10.64] ;  /* 0x040000000ae77fae */ /* 0x0005e8000b981a04 */
[----:B------:R1:W-:Y:S01]  /*68e0*/  LDGSTS.E.BYPASS.LTC128B.128 [R231+0x4800], desc[UR4][R12.64] ;  /* 0x048000000ce77fae */ /* 0x0003e2000b981a04 */
[----:B---3--:R-:W-:-:S04]  /*68f0*/  IADD3 R6, P3, PT, R12, R14, RZ ;  /* 0x0000000e0c067210 */ /* 0x008fc80007f7e0ff */
[----:B----4-:R-:W-:Y:S01]  /*6900*/  IADD3 R4, P1, PT, R6, R14, RZ ;  /* 0x0000000e06047210 */ /* 0x010fe20007f3e0ff */
[----:B------:R-:W-:-:S03]  /*6910*/  IMAD.X R7, R13, 0x1, R0, P3 ;  /* 0x000000010d077824 */ /* 0x000fc600018e0600 */
[-C--:B-----5:R-:W-:Y:S01]  /*6920*/  IADD3 R2, P3, PT, R4, R14.reuse, RZ ;  /* 0x0000000e04027210 */ /* 0x0a0fe20007f7e0ff */
[--C-:B------:R-:W-:Y:S01]  /*6930*/  IMAD.X R5, R7, 0x1, R0.reuse, P1 ;  /* 0x0000000107057824 */ /* 0x100fe200008e0600 */
[----:B------:R3:W-:Y:S03]  /*6940*/  LDGSTS.E.BYPASS.LTC128B.128 [R231+0x5000], desc[UR4][R6.64] ;  /* 0x0500000006e77fae */ /* 0x0007e6000b981a04 */
[----:B------:R-:W-:Y:S01]  /*6950*/  IMAD.X R3, R5, 0x1, R0, P3 ;  /* 0x0000000105037824 */ /* 0x000fe200018e0600 */
[----:B------:R4:W-:Y:S01]  /*6960*/  LDGSTS.E.BYPASS.LTC128B.128 [R231+0x5800], desc[UR4][R4.64] ;  /* 0x0580000004e77fae */ /* 0x0009e2000b981a04 */
[----:B--2---:R-:W-:-:S03]  /*6970*/  IADD3 R10, P1, PT, R2, R14, RZ ;  /* 0x0000000e020a7210 */ /* 0x004fc60007f3e0ff */
[----:B------:R2:W-:Y:S01]  /*6980*/  LDGSTS.E.BYPASS.LTC128B.128 [R231+0x6000], desc[UR4][R2.64] ;  /* 0x0600000002e77fae */ /* 0x0005e2000b981a04 */
[----:B-1----:R-:W-:Y:S01]  /*6990*/  IADD3 R12, P3, PT, R10, R14, RZ ;  /* 0x0000000e0a0c7210 */ /* 0x002fe20007f7e0ff */
[----:B------:R-:W-:-:S03]  /*69a0*/  IMAD.X R11, R3, 0x1, R0, P1 ;  /* 0x00000001030b7824 */ /* 0x000fc600008e0600 */
[-C--:B------:R-:W-:Y:S01]  /*69b0*/  IADD3 R8, P1, PT, R12, R14.reuse, RZ ;  /* 0x0000000e0c087210 */ /* 0x080fe20007f3e0ff */
[--C-:B------:R-:W-:Y:S01]  /*69c0*/  IMAD.X R13, R11, 0x1, R0.reuse, P3 ;  /* 0x000000010b0d7824 */ /* 0x100fe200018e0600 */
[----:B------:R1:W-:Y:S03]  /*69d0*/  LDGSTS.E.BYPASS.LTC128B.128 [R231+0x6800], desc[UR4][R10.64] ;  /* 0x068000000ae77fae */ /* 0x0003e6000b981a04 */
[----:B------:R-:W-:Y:S01]  /*69e0*/  IMAD.X R9, R13, 0x1, R0, P1 ;  /* 0x000000010d097824 */ /* 0x000fe200008e0600 */
[----:B------:R1:W-:Y:S04]  /*69f0*/  LDGSTS.E.BYPASS.LTC128B.128 [R231+0x7000], desc[UR4][R12.64] ;  /* 0x070000000ce77fae */ /* 0x0003e8000b981a04 */
[----:B------:R1:W-:Y:S01]  /*6a00*/  LDGSTS.E.BYPASS.LTC128B.128 [R231+0x7800], desc[UR4][R8.64] ;  /* 0x0780000008e77fae */ /* 0x0003e2000b981a04 */
[----:B---3--:R-:W-:-:S04]  /*6a10*/  IADD3 R6, P3, PT, R8, R14, RZ ;  /* 0x0000000e08067210 */ /* 0x008fc80007f7e0ff */
[----:B----4-:R-:W-:Y:S01]  /*6a20*/  IADD3 R4, P1, PT, R6, R14, RZ ;  /* 0x0000000e06047210 */ /* 0x010fe20007f3e0ff */
[----:B------:R-:W-:-:S03]  /*6a30*/  IMAD.X R7, R9, 0x1, R0, P3 ;  /* 0x0000000109077824 */ /* 0x000fc600018e0600 */
[-C--:B--2---:R-:W-:Y:S01]  /*6a40*/  IADD3 R2, P3, PT, R4, R14.reuse, RZ ;  /* 0x0000000e04027210 */ /* 0x084fe20007f7e0ff */
[--C-:B------:R-:W-:Y:S01]  /*6a50*/  IMAD.X R5, R7, 0x1, R0.reuse, P1 ;  /* 0x0000000107057824 */ /* 0x100fe200008e0600 */
[----:B------:R2:W-:Y:S03]  /*6a60*/  LDGSTS.E.BYPASS.LTC128B.128 [R231+0x8000], desc[UR4][R6.64] ;  /* 0x0800000006e77fae */ /* 0x0005e6000b981a04 */
[----:B------:R-:W-:Y:S01]  /*6a70*/  IMAD.X R3, R5, 0x1, R0, P3 ;  /* 0x0000000105037824 */ /* 0x000fe200018e0600 */
[----:B------:R2:W-:Y:S01]  /*6a80*/  LDGSTS.E.BYPASS.LTC128B.128 [R231+0x8800], desc[UR4][R4.64] ;  /* 0x0880000004e77fae */ /* 0x0005e2000b981a04 */
[----:B-1----:R-:W-:-:S03]  /*6a90*/  IADD3 R10, P1, PT, R2, R14, RZ ;  /* 0x0000000e020a7210 */ /* 0x002fc60007f3e0ff */
[----:B------:R2:W-:Y:S02]  /*6aa0*/  LDGSTS.E.BYPASS.LTC128B.128 [R231+0x9000], desc[UR4][R2.64] ;  /* 0x0900000002e77fae */ /* 0x0005e4000b981a04 */
[----:B------:R-:W-:-:S05]  /*6ab0*/  IMAD.X R11, R3, 0x1, R0, P1 ;  /* 0x00000001030b7824 */ /* 0x000fca00008e0600 */
[----:B------:R2:W-:Y:S04]  /*6ac0*/  LDGSTS.E.BYPASS.LTC128B.128 [R231+0x9800], desc[UR4][R10.64] ;  /* 0x098000000ae77fae */ /* 0x0005e8000b981a04 */
[----:B------:R-:W0:Y:S02]  /*6ad0*/  LDGDEPBAR ;  /* 0x00000000000079af */ /* 0x000e240000000000 */
.L_x_576:
[----:B------:R-:W-:Y:S05]  /*6ae0*/  BSYNC.RECONVERGENT B1 ;  /* 0x0000000000017941 */ /* 0x000fea0003800200 */
.L_x_575:
[----:B------:R-:W3:Y:S01]  /*6af0*/  LD.E R0, desc[UR4][R134.64+0xdc] ;  /* 0x0000dc0486007980 */ /* 0x000ee2000c101900 */
        /* <DEDUP_REMOVED lines=64> */
[----:B--2---:R-:W1:Y:S02]  /*6f00*/  SHFL.BFLY PT, R2, R37, 0x2, 0x1f ;  /* 0x0c401f0025027f89 */ /* 0x004e6400000e0000 */
[----:B-1----:R-:W-:Y:S02]  /*6f10*/  FMNMX.FTZ R37, R37, R2, !PT ;  /* 0x0000000225257209 */ /* 0x002fe40007810000 */
[----:B------:R-:W1:Y:S04]  /*6f20*/  SHFL.BFLY PT, R2, R38, 0x2, 0x1f ;  /* 0x0c401f0026027f89 */ /* 0x000e6800000e0000 */
[----:B------:R-:W2:Y:S01]  /*6f30*/  SHFL.BFLY PT, R3, R37, 0x1, 0x1f ;  /* 0x0c201f0025037f89 */ /* 0x000ea200000e0000 */
[----:B-1----:R-:W-:Y:S02]  /*6f40*/  FMNMX.FTZ R38, R38, R2, !PT ;  /* 0x0000000226267209 */ /* 0x002fe40007810000 */
[----:B--2---:R-:W-:-:S03]  /*6f50*/  FMNMX.FTZ R37, R37, R3, !PT ;  /* 0x0000000325257209 */ /* 0x004fc60007810000 */
[----:B------:R-:W1:Y:S01]  /*6f60*/  SHFL.BFLY PT, R4, R38, 0x1, 0x1f ;  /* 0x0c201f0026047f89 */ /* 0x000e6200000e0000 */
[----:B------:R-:W-:Y:S02]  /*6f70*/  FSETP.NEU.FTZ.AND P1, PT, R37, -INF , PT ;  /* 0xff8000002500780b */ /* 0x000fe40003f3d000 */
[----:B-1----:R-:W-:Y:S01]  /*6f80*/  FMNMX.FTZ R38, R38, R4, !PT ;  /* 0x0000000426267209 */ /* 0x002fe20007810000 */
[----:B---3--:R-:W-:-:S04]  /*6f90*/  FMUL.FTZ R3, R0, R37 ;  /* 0x0000002500037220 */ /* 0x008fc80000410000 */
[----:B------:R-:W-:Y:S01]  /*6fa0*/  FMUL.FTZ R5, R0, R38 ;  /* 0x0000002600057220 */ /* 0x000fe20000410000 */
[----:B------:R-:W-:Y:S02]  /*6fb0*/  FSEL R3, R3, RZ, P1 ;  /* 0x000000ff03037208 */ /* 0x000fe40000800000 */
[----:B------:R-:W-:-:S03]  /*6fc0*/  FSETP.NEU.FTZ.AND P1, PT, R38, -INF , PT ;  /* 0xff8000002600780b */ /* 0x000fc60003f3d000 */
[----:B------:R-:W-:Y:S01]  /*6fd0*/  FFMA.FTZ R2, R88, R0, -R3 ;  /* 0x0000000058027223 */ /* 0x000fe20000010803 */
[----:B------:R-:W-:-:S03]  /*6fe0*/  FSEL R5, R5, RZ, P1 ;  /* 0x000000ff05057208 */ /* 0x000fc60000800000 */
[----:B------:R1:W2:Y:S02]  /*6ff0*/  MUFU.EX2 R6, R2 ;  /* 0x0000000200067308 */ /* 0x0002a40000000800 */
[-C--:B------:R-:W-:Y:S01]  /*7000*/  FFMA.FTZ R4, R91, R0.reuse, -R5 ;  /* 0x000000005b047223 */ /* 0x080fe20000010805 */
[----:B-1----:R-:W-:-:S05]  /*7010*/  FFMA.FTZ R2, R81, R0, -R3 ;  /* 0x0000000051027223 */ /* 0x002fca0000010803 */
[----:B------:R2:W-:Y:S08]  /*7020*/  MUFU.EX2 R81, R4 ;  /* 0x0000000400517308 */ /* 0x0005f00000000800 */
[----:B------:R1:W3:Y:S01]  /*7030*/  MUFU.EX2 R88, R2 ;  /* 0x0000000200587308 */ /* 0x0002e20000000800 */
[----:B--2---:R-:W-:Y:S01]  /*7040*/  MOV R4, R6 ;  /* 0x0000000600047202 */ /* 0x004fe20000000f00 */
[----:B-1----:R-:W-:-:S03]  /*7050*/  FFMA.FTZ R2, R80, R0, -R3 ;  /* 0x0000000050027223 */ /* 0x002fc60000010803 */
[----:B---3--:R-:W-:-:S03]  /*7060*/  F2FP.BF16.F32.PACK_AB R9, R88, R4 ;  /* 0x000000045809723e */ /* 0x008fc600000010ff */
[----:B------:R1:W2:Y:S02]  /*7070*/  MUFU.EX2 R8, R2 ;  /* 0x0000000200087308 */ /* 0x0002a40000000800 */
[----:B-1----:R-:W-:-:S06]  /*7080*/  FFMA.FTZ R2, R83, R0, -R3 ;  /* 0x0000000053027223 */ /* 0x002fcc0000010803 */
[----:B------:R1:W-:Y:S02]  /*7090*/  MUFU.EX2 R65, R2 ;  /* 0x0000000200417308 */ /* 0x0003e40000000800 */
[----:B-1----:R-:W-:-:S06]  /*70a0*/  FFMA.FTZ R2, R82, R0, -R3 ;  /* 0x0000000052027223 */ /* 0x002fcc0000010803 */
[----:B------:R1:W-:Y:S02]  /*70b0*/  MUFU.EX2 R28, R2 ;  /* 0x00000002001c7308 */ /* 0x0003e40000000800 */
[----:B-1----:R-:W-:-:S04]  /*70c0*/  IADD3 R2, PT, PT, R215, R214, RZ ;  /* 0x000000d6d7027210 */ /* 0x002fc80007ffe0ff */
[----:B------:R-:W-:Y:S01]  /*70d0*/  LEA R140, R2, R227, 0x1 ;  /* 0x000000e3028c7211 */ /* 0x000fe200078e08ff */
[----:B------:R-:W-:-:S03]  /*70e0*/  FFMA.FTZ R2, R89, R0, -R5 ;  /* 0x0000000059027223 */ /* 0x000fc60000010805 */
[-C--:B------:R-:W-:Y:S01]  /*70f0*/  IADD3 R148, PT, PT, R102, R140.reuse, RZ ;  /* 0x0000008c66947210 */ /* 0x080fe20007ffe0ff */
[----:B------:R1:W3:Y:S01]  /*7100*/  MUFU.EX2 R6, R2 ;  /* 0x0000000200067308 */ /* 0x0002e20000000800 */
[----:B------:R-:W4:Y:S01]  /*7110*/  LDSM.16.MT88.4 R24, [R140+0xa000] ;  /* 0x00a000008c18783b */ /* 0x000f220000004200 */
[----:B------:R-:W-:-:S03]  /*7120*/  IADD3 R156, PT, PT, R156, R140, RZ ;  /* 0x0000008c9c9c7210 */ /* 0x000fc60007ffe0ff */
[----:B------:R-:W5:Y:S01]  /*7130*/  LDSM.16.MT88.4 R20, [R148+0xa000] ;  /* 0x00a000009414783b */ /* 0x000f620000004200 */
[----:B------:R-:W-:-:S03]  /*7140*/  IADD3 R36, PT, PT, R102, R156, RZ ;  /* 0x0000009c66247210 */ /* 0x000fc60007ffe0ff */
[----:B------:R-:W5:Y:S04]  /*7150*/  LDSM.16.MT88.4 R12, [R156+0xa000] ;  /* 0x00a000009c0c783b */ /* 0x000f680000004200 */
[----:B------:R-:W5:Y:S01]  /*7160*/  LDSM.16.MT88.4 R16, [R36+0xa000] ;  /* 0x00a000002410783b */ /* 0x000f620000004200 */
[----:B-1----:R-:W-:-:S04]  /*7170*/  FFMA.FTZ R2, R93, R0, -R5 ;  /* 0x000000005d027223 */ /* 0x002fc80000010805 */
[----:B------:R1:W4:Y:S02]  /*7180*/  MUFU.EX2 R7, R2 ;  /* 0x0000000200077308 */ /* 0x0003240000000800 */
[----:B-1----:R-:W-:Y:S01]  /*7190*/  FFMA.FTZ R2, R94, R0, -R5 ;  /* 0x000000005e027223 */ /* 0x002fe20000010805 */
[----:B--2---:R-:W-:Y:S02]  /*71a0*/  MOV R94, R8 ;  /* 0x00000008005e7202 */ /* 0x004fe40000000f00 */
[----:B---3--:R-:W-:-:S03]  /*71b0*/  F2FP.BF16.F32.PACK_AB R8, R6, R81 ;  /* 0x000000510608723e */ /* 0x008fc600000010ff */
[----:B------:R1:W2:Y:S01]  /*71c0*/  MUFU.EX2 R82, R2 ;  /* 0x0000000200527308 */ /* 0x0002a20000000800 */
[----:B------:R-:W-:Y:S01]  /*71d0*/  F2FP.BF16.F32.PACK_AB R11, R65, R94 ;  /* 0x0000005e410b723e */ /* 0x000fe200000010ff */
[----:B------:R-:W-:-:S04]  /*71e0*/  FADD.FTZ R6, R81, R6 ;  /* 0x0000000651067221 */ /* 0x000fc80000010000 */
[----:B----4-:R-:W-:Y:S01]  /*71f0*/  FADD.FTZ R6, R7, R6 ;  /* 0x0000000607067221 */ /* 0x010fe20000010000 */
[-C--:B-1----:R-:W-:Y:S01]  /*7200*/  FFMA.FTZ R2, R90, R0.reuse, -R3 ;  /* 0x000000005a027223 */ /* 0x082fe20000010803 */
[C---:B--2---:R-:W-:Y:S02]  /*7210*/  F2FP.BF16.F32.PACK_AB R10, R82.reuse, R7 ;  /* 0x00000007520a723e */ /* 0x044fe400000010ff */
[----:B------:R-:W-:Y:S01]  /*7220*/  FADD.FTZ R6, R82, R6 ;  /* 0x0000000652067221 */ /* 0x000fe20000010000 */
[-C--:B------:R-:W-:Y:S01]  /*7230*/  FFMA.FTZ R7, R196, R0.reuse, -R5 ;  /* 0x00000000c4077223 */ /* 0x080fe20000010805 */
[----:B------:R1:W-:Y:S03]  /*7240*/  MUFU.EX2 R49, R2 ;  /* 0x0000000200317308 */ /* 0x0003e60000000800 */
[C---:B------:R-:W-:Y:S05]  /*7250*/  HMMA.16816.F32.BF16 R40, R8.reuse, R24, RZ ;  /* 0x000000180828723c */ /* 0x040fea00000418ff */
[----:B------:R-:W-:Y:S03]  /*7260*/  MUFU.EX2 R81, R7 ;  /* 0x0000000700517308 */ /* 0x000fe60000000800 */
[----:B------:R-:W-:Y:S01]  /*7270*/  HMMA.16816.F32.BF16 R44, R8, R26, RZ ;  /* 0x0000001a082c723c */ /* 0x000fe200000418ff */
[----:B-1----:R-:W-:-:S07]  /*7280*/  FFMA.FTZ R2, R92, R0, -R3 ;  /* 0x000000005c027223 */ /* 0x002fce0000010803 */
[C---:B-----5:R-:W-:Y:S01]  /*7290*/  HMMA.16816.F32.BF16 R24, R8.reuse, R22, RZ ;  /* 0x000000160818723c */ /* 0x060fe200000418ff */
[----:B------:R1:W-:Y:S07]  /*72a0*/  MUFU.EX2 R68, R2 ;  /* 0x0000000200447308 */ /* 0x0003ee0000000800 */
[C---:B------:R-:W-:Y:S08]  /*72b0*/  HMMA.16816.F32.BF16 R56, R8.reuse, R12, RZ ;  /* 0x0000000c0838723c */ /* 0x040ff000000418ff */
[----:B------:R-:W-:Y:S01]  /*72c0*/  HMMA.16816.F32.BF16 R60, R8, R14, RZ ;  /* 0x0000000e083c723c */ /* 0x000fe200000418ff */
[----:B------:R-:W-:Y:S01]  /*72d0*/  LDSM.16.MT88.4 R12, [R36+0xa800] ;  /* 0x00a80000240c783b */ /* 0x000fe20000004200 */
[----:B-1----:R-:W-:Y:S01]  /*72e0*/  FFMA.FTZ R2, R97, R0, -R5 ;  /* 0x0000000061027223 */ /* 0x002fe20000010805 */
[----:B------:R-:W-:-:S03]  /*72f0*/  MOV R97, R65 ;  /* 0x0000004100617202 */ /* 0x000fc60000000f00 */
[----:B------:R1:W2:Y:S02]  /*7300*/  MUFU.EX2 R32, R2 ;  /* 0x0000000200207308 */ /* 0x0002a40000000800 */
[----:B------:R-:W-:Y:S01]  /*7310*/  HMMA.16816.F32.BF16 R52, R8, R16, RZ ;  /* 0x000000100834723c */ /* 0x000fe200000418ff */
[--C-:B-1----:R-:W-:Y:S01]  /*7320*/  FFMA.FTZ R2, R95, R0, -R5.reuse ;  /* 0x000000005f027223 */ /* 0x102fe20000010805 */
[----:B------:R-:W-:Y:S02]  /*7330*/  MOV R95, R28 ;  /* 0x0000001c005f7202 */ /* 0x000fe40000000f00 */
[----:B------:R-:W1:Y:S02]  /*7340*/  LDSM.16.MT88.4 R28, [R140+0xa800] ;  /* 0x00a800008c1c783b */ /* 0x000e640000004200 */
[----:B------:R3:W4:Y:S02]  /*7350*/  MUFU.EX2 R48, R2 ;  /* 0x0000000200307308 */ /* 0x0007240000000800 */
[----:B---3--:R-:W-:Y:S01]  /*7360*/  FFMA.FTZ R2, R96, R0, -R5 ;  /* 0x0000000060027223 */ /* 0x008fe20000010805 */
[----:B--2---:R-:W-:-:S02]  /*7370*/  MOV R96, R32 ;  /* 0x0000002000607202 */ /* 0x004fc40000000f00 */
[----:B------:R-:W-:Y:S03]  /*7380*/  HMMA.16816.F32.BF16 R32, R8, R20, RZ ;  /* 0x000000140820723c */ /* 0x000fe600000418ff */
[----:B------:R2:W-:Y:S01]  /*7390*/  MUFU.EX2 R64, R2 ;  /* 0x0000000200407308 */ /* 0x0005e20000000800 */
[----:B------:R-:W3:Y:S01]  /*73a0*/  LDSM.16.MT88.4 R20, [R148+0xa800] ;  /* 0x00a800009414783b */ /* 0x000ee20000004200 */
[----:B--2---:R-:W-:-:S06]  /*73b0*/  FFMA.FTZ R2, R98, R0, -R5 ;  /* 0x0000000062027223 */ /* 0x004fcc0000010805 */
[----:B------:R2:W5:Y:S02]  /*73c0*/  MUFU.EX2 R89, R2 ;  /* 0x0000000200597308 */ /* 0x0005640000000800 */
[----:B--2---:R-:W-:Y:S01]  /*73d0*/  FFMA.FTZ R2, R99, R0, -R3 ;  /* 0x0000000063027223 */ /* 0x004fe20000010803 */
[----:B------:R-:W-:-:S05]  /*73e0*/  MOV R99, R49 ;  /* 0x0000003100637202 */ /* 0x000fca0000000f00 */
[----:B------:R2:W1:Y:S02]  /*73f0*/  MUFU.EX2 R80, R2 ;  /* 0x0000000200507308 */ /* 0x0004640000000800 */
[----:B--2---:R-:W-:Y:S01]  /*7400*/  FFMA.FTZ R2, R103, R0, -R3 ;  /* 0x0000000067027223 */ /* 0x004fe20000010803 */
[----:B----4-:R-:W-:Y:S02]  /*7410*/  MOV R103, R48 ;  /* 0x0000003000677202 */ /* 0x010fe40000000f00 */
[----:B------:R-:W-:Y:S03]  /*7420*/  HMMA.16816.F32.BF16 R48, R8, R18, RZ ;  /* 0x000000120830723c */ /* 0x000fe600000418ff */
[----:B------:R2:W-:Y:S01]  /*7430*/  MUFU.EX2 R93, R2 ;  /* 0x00000002005d7308 */ /* 0x0005e20000000800 */
[----:B------:R-:W4:Y:S01]  /*7440*/  LDSM.16.MT88.4 R16, [R156+0xa800] ;  /* 0x00a800009c10783b */ /* 0x000f220000004200 */
[----:B------:R-:W-:-:S02]  /*7450*/  F2FP.BF16.F32.PACK_AB R8, R103, R96 ;  /* 0x000000606708723e */ /* 0x000fc400000010ff */
[----:B------:R-:W-:Y:S02]  /*7460*/  F2FP.BF16.F32.PACK_AB R9, R99, R95 ;  /* 0x0000005f6309723e */ /* 0x000fe400000010ff */
[----:B-----5:R-:W-:Y:S02]  /*7470*/  F2FP.BF16.F32.PACK_AB R10, R89, R64 ;  /* 0x00000040590a723e */ /* 0x020fe400000010ff */
[----:B-1----:R-:W-:-:S07]  /*7480*/  F2FP.BF16.F32.PACK_AB R11, R80, R68 ;  /* 0x00000044500b723e */ /* 0x002fce00000010ff */
[----:B------:R-:W-:Y:S01]  /*7490*/  HMMA.16816.F32.BF16 R72, R8, R30, R44 ;  /* 0x0000001e0848723c */ /* 0x000fe2000004182c */
[----:B--2---:R-:W-:Y:S01]  /*74a0*/  FFMA.FTZ R2, R105, R0, -R3 ;  /* 0x0000000069027223 */ /* 0x004fe20000010803 */
[----:B------:R-:W-:-:S03]  /*74b0*/  MOV R105, R68 ;  /* 0x0000004400697202 */ /* 0x000fc60000000f00 */
[----:B------:R1:W2:Y:S03]  /*74c0*/  MUFU.EX2 R90, R2 ;  /* 0x00000002005a7308 */ /* 0x0002a60000000800 */
[C---:B------:R-:W-:Y:S01]  /*74d0*/  HMMA.16816.F32.BF16 R68, R8.reuse, R28, R40 ;  /* 0x0000001c0844723c */ /* 0x040fe20000041828 */
[----:B------:R-:W5:Y:S07]  /*74e0*/  LDSM.16.MT88.4 R28, [R140+0xb000] ;  /* 0x00b000008c1c783b */ /* 0x000f6e0000004200 */
[----:B---3--:R-:W-:Y:S01]  /*74f0*/  HMMA.16816.F32.BF16 R40, R8, R20, R32 ;  /* 0x000000140828723c */ /* 0x008fe20000041820 */
[----:B-1----:R-:W-:-:S07]  /*7500*/  FFMA.FTZ R2, R104, R0, -R3 ;  /* 0x0000000068027223 */ /* 0x002fce0000010803 */
[C---:B------:R-:W-:Y:S01]  /*7510*/  HMMA.16816.F32.BF16 R32, R8.reuse, R22, R24 ;  /* 0x000000160820723c */ /* 0x040fe20000041818 */
[----:B------:R-:W1:Y:S01]  /*7520*/  LDSM.16.MT88.4 R24, [R148+0xb000] ;  /* 0x00b000009418783b */ /* 0x000e620000004200 */
[----:B------:R-:W-:Y:S01]  /*7530*/  MOV R104, R64 ;  /* 0x0000004000687202 */ /* 0x000fe20000000f00 */
[----:B------:R3:W-:Y:S05]  /*7540*/  MUFU.EX2 R83, R2 ;  /* 0x0000000200537308 */ /* 0x0007ea0000000800 */
[C---:B------:R-:W-:Y:S08]  /*7550*/  HMMA.16816.F32.BF16 R44, R8.reuse, R12, R52 ;  /* 0x0000000c082c723c */ /* 0x040ff00000041834 */
[----:B------:R-:W-:Y:S01]  /*7560*/  HMMA.16816.F32.BF16 R20, R8, R14, R48 ;  /* 0x0000000e0814723c */ /* 0x000fe20000041830 */
[----:B------:R-:W1:Y:S01]  /*7570*/  LDSM.16.MT88.4 R12, [R36+0xb000] ;  /* 0x00b00000240c783b */ /* 0x000e620000004200 */
[----:B---3--:R-:W-:-:S04]  /*7580*/  FFMA.FTZ R2, R106, R0, -R5 ;  /* 0x000000006a027223 */ /* 0x008fc80000010805 */
[----:B------:R3:W-:Y:S02]  /*7590*/  MUFU.EX2 R91, R2 ;  /* 0x00000002005b7308 */ /* 0x0007e40000000800 */
[C---:B----4-:R-:W-:Y:S08]  /*75a0*/  HMMA.16816.F32.BF16 R56, R8.reuse, R16, R56 ;  /* 0x000000100838723c */ /* 0x050ff00000041838 */
[----:B------:R-:W-:Y:S01]  /*75b0*/  HMMA.16816.F32.BF16 R60, R8, R18, R60 ;  /* 0x00000012083c723c */ /* 0x000fe2000004183c */
[----:B------:R-:W4:Y:S01]  /*75c0*/  LDSM.16.MT88.4 R16, [R156+0xb000] ;  /* 0x00b000009c10783b */ /* 0x000f220000004200 */
[----:B--2---:R-:W-:Y:S01]  /*75d0*/  F2FP.BF16.F32.PACK_AB R9, R90, R93 ;  /* 0x0000005d5a09723e */ /* 0x004fe200000010ff */
[----:B---3--:R-:W-:-:S04]  /*75e0*/  FFMA.FTZ R2, R108, R0, -R5 ;  /* 0x000000006c027223 */ /* 0x008fc80000010805 */
        /* <DEDUP_REMOVED lines=12> */
[C---:B-----5:R-:W-:Y:S08]  /*76b0*/  HMMA.16816.F32.BF16 R52, R8.reuse, R28, R68 ;  /* 0x0000001c0834723c */ /* 0x060ff00000041844 */
[----:B------:R-:W-:Y:S01]  /*76c0*/  HMMA.16816.F32.BF16 R72, R8, R30, R72 ;  /* 0x0000001e0848723c */ /* 0x000fe20000041848 */
[----:B------:R-:W3:Y:S01]  /*76d0*/  LDSM.16.MT88.4 R28, [R140+0xb800] ;  /* 0x00b800008c1c783b */ /* 0x000ee20000004200 */
[----:B--2---:R-:W-:-:S06]  /*76e0*/  FFMA.FTZ R2, R79, R0, -R3 ;  /* 0x000000004f027223 */ /* 0x004fcc0000010803 */
[C---:B-1----:R-:W-:Y:S01]  /*76f0*/  HMMA.16816.F32.BF16 R40, R8.reuse, R24, R40 ;  /* 0x000000180828723c */ /* 0x042fe20000041828 */
[----:B------:R1:W2:Y:S07]  /*7700*/  MUFU.EX2 R250, R2 ;  /* 0x0000000200fa7308 */ /* 0x0002ae0000000800 */
[C---:B------:R-:W-:Y:S01]  /*7710*/  HMMA.16816.F32.BF16 R32, R8.reuse, R26, R32 ;  /* 0x0000001a0820723c */ /* 0x040fe20000041820 */
[----:B------:R-:W5:Y:S07]  /*7720*/  LDSM.16.MT88.4 R24, [R148+0xb800] ;  /* 0x00b800009418783b */ /* 0x000f6e0000004200 */
[----:B------:R-:W-:Y:S01]  /*7730*/  HMMA.16816.F32.BF16 R48, R8, R12, R44 ;  /* 0x0000000c0830723c */ /* 0x000fe2000004182c */
[----:B-1----:R-:W-:-:S04]  /*7740*/  FFMA.FTZ R2, R85, R0, -R3 ;  /* 0x0000000055027223 */ /* 0x002fc80000010803 */
[----:B------:R1:W-:Y:S03]  /*7750*/  MUFU.EX2 R247, R2 ;  /* 0x0000000200f77308 */ /* 0x0003e60000000800 */
[C---:B------:R-:W-:Y:S01]  /*7760*/  HMMA.16816.F32.BF16 R20, R8.reuse, R14, R20 ;  /* 0x0000000e0814723c */ /* 0x040fe20000041814 */
[----:B------:R-:W5:Y:S07]  /*7770*/  LDSM.16.MT88.4 R12, [R36+0xb800] ;  /* 0x00b80000240c783b */ /* 0x000f6e0000004200 */
[----:B----4-:R-:W-:Y:S01]  /*7780*/  HMMA.16816.F32.BF16 R56, R8, R16, R56 ;  /* 0x000000100838723c */ /* 0x010fe20000041838 */
[----:B-1----:R-:W-:-:S07]  /*7790*/  FFMA.FTZ R2, R113, R0, -R5 ;  /* 0x0000000071027223 */ /* 0x002fce0000010805 */
[----:B------:R-:W-:Y:S01]  /*77a0*/  HMMA.16816.F32.BF16 R76, R8, R18, R60 ;  /* 0x00000012084c723c */ /* 0x000fe2000004183c */
[----:B------:R-:W1:Y:S01]  /*77b0*/  LDSM.16.MT88.4 R16, [R156+0xb800] ;  /* 0x00b800009c10783b */ /* 0x000e620000004200 */
[----:B--2---:R-:W-:Y:S01]  /*77c0*/  F2FP.BF16.F32.PACK_AB R9, R250, R65 ;  /* 0x00000041fa09723e */ /* 0x004fe200000010ff */
        /* <DEDUP_REMOVED lines=14> */
[C---:B---3--:R-:W-:Y:S08]  /*78b0*/  HMMA.16816.F32.BF16 R52, R8.reuse, R28, R52 ;  /* 0x0000001c0834723c */ /* 0x048ff00000041834 */
[----:B------:R-:W-:Y:S01]  /*78c0*/  HMMA.16816.F32.BF16 R72, R8, R30, R72 ;  /* 0x0000001e0848723c */ /* 0x000fe20000041848 */
[----:B------:R-:W3:Y:S01]  /*78d0*/  LDSM.16.MT88.4 R28, [R140+0xc000] ;  /* 0x00c000008c1c783b */ /* 0x000ee20000004200 */
[----:B--2---:R-:W-:-:S06]  /*78e0*/  FFMA.FTZ R2, R117, R0, -R3 ;  /* 0x0000000075027223 */ /* 0x004fcc0000010803 */
[C---:B-----5:R-:W-:Y:S01]  /*78f0*/  HMMA.16816.F32.BF16 R40, R8.reuse, R24, R40 ;  /* 0x000000180828723c */ /* 0x060fe20000041828 */
[----:B------:R2:W4:Y:S07]  /*7900*/  MUFU.EX2 R242, R2 ;  /* 0x0000000200f27308 */ /* 0x00052e0000000800 */
[C---:B------:R-:W-:Y:S01]  /*7910*/  HMMA.16816.F32.BF16 R32, R8.reuse, R26, R32 ;  /* 0x0000001a0820723c */ /* 0x040fe20000041820 */
[----:B------:R-:W5:Y:S07]  /*7920*/  LDSM.16.MT88.4 R24, [R148+0xc000] ;  /* 0x00c000009418783b */ /* 0x000f6e0000004200 */
[----:B------:R-:W-:Y:S01]  /*7930*/  HMMA.16816.F32.BF16 R48, R8, R12, R48 ;  /* 0x0000000c0830723c */ /* 0x000fe20000041830 */
[----:B--2---:R-:W-:-:S04]  /*7940*/  FFMA.FTZ R2, R118, R0, -R3 ;  /* 0x0000000076027223 */ /* 0x004fc80000010803 */
[----:B------:R2:W-:Y:S03]  /*7950*/  MUFU.EX2 R240, R2 ;  /* 0x0000000200f07308 */ /* 0x0005e60000000800 */
[C---:B------:R-:W-:Y:S01]  /*7960*/  HMMA.16816.F32.BF16 R20, R8.reuse, R14, R20 ;  /* 0x0000000e0814723c */ /* 0x040fe20000041814 */
[----:B------:R-:W5:Y:S07]  /*7970*/  LDSM.16.MT88.4 R12, [R36+0xc000] ;  /* 0x00c00000240c783b */ /* 0x000f6e0000004200 */
[----:B-1----:R-:W-:Y:S01]  /*7980*/  HMMA.16816.F32.BF16 R60, R8, R16, R56 ;  /* 0x00000010083c723c */ /* 0x002fe20000041838 */
[----:B--2---:R-:W-:-:S07]  /*7990*/  FFMA.FTZ R2, R123, R0, -R5 ;  /* 0x000000007b027223 */ /* 0x004fce0000010805 */
[----:B------:R-:W-:Y:S01]  /*79a0*/  HMMA.16816.F32.BF16 R76, R8, R18, R76 ;  /* 0x00000012084c723c */ /* 0x000fe2000004184c */
[----:B------:R-:W1:Y:S01]  /*79b0*/  LDSM.16.MT88.4 R16, [R156+0xc000] ;  /* 0x00c000009c10783b */ /* 0x000e620000004200 */
        /* <DEDUP_REMOVED lines=74> */
[----:B----4-:R-:W-:Y:S02]  /*7e60*/  F2FP.BF16.F32.PACK_AB R10, R216, R214 ;  /* 0x000000d6d80a723e */ /* 0x010fe400000010ff */
[----:B------:R-:W-:-:S03]  /*7e70*/  MOV R147, R98 ;  /* 0x0000006200937202 */ /* 0x000fc60000000f00 */
[----:B------:R2:W4:Y:S02]  /*7e80*/  MUFU.EX2 R145, R2 ;  /* 0x0000000200917308 */ /* 0x0005240000000800 */
[----:B--2---:R-:W-:Y:S01]  /*7e90*/  FFMA.FTZ R2, R146, R0, -R3 ;  /* 0x0000000092027223 */ /* 0x004fe20000010803 */
[----:B----4-:R-:W-:Y:S02]  /*7ea0*/  F2FP.BF16.F32.PACK_AB R11, R145, R218 ;  /* 0x000000da910b723e */ /* 0x010fe400000010ff */
[----:B------:R-:W-:-:S03]  /*7eb0*/  MOV R146, R92 ;  /* 0x0000005c00927202 */ /* 0x000fc60000000f00 */
[----:B------:R2:W-:Y:S02]  /*7ec0*/  MUFU.EX2 R143, R2 ;  /* 0x00000002008f7308 */ /* 0x0005e40000000800 */
[C---:B---3--:R-:W-:Y:S08]  /*7ed0*/  HMMA.16816.F32.BF16 R52, R8.reuse, R28, R52 ;  /* 0x0000001c0834723c */ /* 0x048ff00000041834 */
[----:B------:R-:W-:Y:S01]  /*7ee0*/  HMMA.16816.F32.BF16 R72, R8, R30, R72 ;  /* 0x0000001e0848723c */ /* 0x000fe20000041848 */
[----:B------:R-:W3:Y:S01]  /*7ef0*/  LDSM.16.MT88.4 R28, [R140+0xd800] ;  /* 0x00d800008c1c783b */ /* 0x000ee20000004200 */
[----:B--2---:R-:W-:Y:S01]  /*7f00*/  FFMA.FTZ R2, R149, R0, -R3 ;  /* 0x0000000095027223 */ /* 0x004fe20000010803 */
[----:B------:R-:W-:-:S05]  /*7f10*/  MOV R149, R102 ;  /* 0x0000006600957202 */ /* 0x000fca0000000f00 */
[C---:B-----5:R-:W-:Y:S01]  /*7f20*/  HMMA.16816.F32.BF16 R40, R8.reuse, R24, R40 ;  /* 0x000000180828723c */ /* 0x060fe20000041828 */
[----:B------:R2:W4:Y:S07]  /*7f30*/  MUFU.EX2 R144, R2 ;  /* 0x0000000200907308 */ /* 0x00052e0000000800 */
[C---:B------:R-:W-:Y:S01]  /*7f40*/  HMMA.16816.F32.BF16 R32, R8.reuse, R26, R32 ;  /* 0x0000001a0820723c */ /* 0x040fe20000041820 */
[----:B------:R-:W5:Y:S07]  /*7f50*/  LDSM.16.MT88.4 R24, [R148+0xd800] ;  /* 0x00d800009418783b */ /* 0x000f6e0000004200 */
[----:B------:R-:W-:Y:S01]  /*7f60*/  HMMA.16816.F32.BF16 R48, R8, R12, R48 ;  /* 0x0000000c0830723c */ /* 0x000fe20000041830 */
[----:B--2---:R-:W-:Y:S01]  /*7f70*/  FFMA.FTZ R2, R150, R0, -R3 ;  /* 0x0000000096027223 */ /* 0x004fe20000010803 */
[----:B------:R-:W-:-:S03]  /*7f80*/  MOV R150, R90 ;  /* 0x0000005a00967202 */ /* 0x000fc60000000f00 */
        /* <DEDUP_REMOVED lines=8> */
[----:B------:R2:W-:Y:S01]  /*8010*/  MUFU.EX2 R141, R2 ;  /* 0x00000002008d7308 */ /* 0x0005e20000000800 */
[----:B------:R-:W-:Y:S01]  /*8020*/  MOV R152, R94 ;  /* 0x0000005e00987202 */ /* 0x000fe20000000f00 */
[----:B--2---:R-:W-:Y:S01]  /*8030*/  FFMA.FTZ R2, R151, R0, -R5 ;  /* 0x0000000097027223 */ /* 0x004fe20000010805 */
[----:B------:R-:W-:-:S05]  /*8040*/  MOV R151, R91 ;  /* 0x0000005b00977202 */ /* 0x000fca0000000f00 */
[----:B------:R2:W4:Y:S02]  /*8050*/  MUFU.EX2 R139, R2 ;  /* 0x00000002008b7308 */ /* 0x0005240000000800 */
[----:B--2---:R-:W-:Y:S01]  /*8060*/  FFMA.FTZ R2, R154, R0, -R5 ;  /* 0x000000009a027223 */ /* 0x004fe20000010805 */
[----:B----4-:R-:W-:Y:S02]  /*8070*/  F2FP.BF16.F32.PACK_AB R8, R139, R141 ;  /* 0x0000008d8b08723e */ /* 0x010fe400000010ff */
[----:B------:R-:W-:-:S03]  /*8080*/  MOV R154, R93 ;  /* 0x0000005d009a7202 */ /* 0x000fc60000000f00 */
        /* <DEDUP_REMOVED lines=35> */
[----:B------:R2:W4:Y:S01]  /*82c0*/  MUFU.EX2 R128, R2 ;  /* 0x0000000200807308 */ /* 0x0005220000000800 */
[----:B------:R-:W-:Y:S01]  /*82d0*/  FADD.FTZ R6, R162, R6 ;  /* 0x00000006a2067221 */ /* 0x000fe20000010000 */
[----:B--2---:R-:W-:Y:S01]  /*82e0*/  FFMA.FTZ R2, R165, R0, -R5 ;  /* 0x00000000a5027223 */ /* 0x004fe20000010805 */
[----:B----4-:R-:W-:Y:S02]  /*82f0*/  F2FP.BF16.F32.PACK_AB R8, R128, R129 ;  /* 0x000000818008723e */ /* 0x010fe400000010ff */
[----:B------:R-:W-:-:S03]  /*8300*/  MOV R165, R95 ;  /* 0x0000005f00a57202 */ /* 0x000fc60000000f00 */
[----:B------:R2:W-:Y:S02]  /*8310*/  MUFU.EX2 R126, R2 ;  /* 0x00000002007e7308 */ /* 0x0005e40000000800 */
[----:B--2---:R-:W-:Y:S01]  /*8320*/  FFMA.FTZ R2, R161, R0, -R5 ;  /* 0x00000000a1027223 */ /* 0x004fe20000010805 */
[----:B------:R-:W-:-:S05]  /*8330*/  MOV R161, R97 ;  /* 0x0000006100a17202 */ /* 0x000fca0000000f00 */
[----:B------:R2:W4:Y:S02]  /*8340*/  MUFU.EX2 R125, R2 ;  /* 0x00000002007d7308 */ /* 0x0005240000000800 */
[----:B--2---:R-:W-:Y:S01]  /*8350*/  FFMA.FTZ R2, R164, R0, -R3 ;  /* 0x00000000a4027223 */ /* 0x004fe20000010803 */
[----:B----4-:R-:W-:Y:S02]  /*8360*/  F2FP.BF16.F32.PACK_AB R10, R125, R126 ;  /* 0x0000007e7d0a723e */ /* 0x010fe400000010ff */
[----:B------:R-:W-:-:S03]  /*8370*/  MOV R164, R88 ;  /* 0x0000005800a47202 */ /* 0x000fc60000000f00 */
[----:B------:R2:W4:Y:S02]  /*8380*/  MUFU.EX2 R124, R2 ;  /* 0x00000002007c7308 */ /* 0x0005240000000800 */
[----:B------:R-:W-:-:S04]  /*8390*/  FADD.FTZ R4, R4, R164 ;  /* 0x000000a404047221 */ /* 0x000fc80000010000 */
[----:B------:R-:W-:Y:S01]  /*83a0*/  FADD.FTZ R4, R152, R4 ;  /* 0x0000000498047221 */ /* 0x000fe20000010000 */
[----:B------:R-:W-:Y:S02]  /*83b0*/  MOV R152, R150 ;  /* 0x0000009600987202 */ /* 0x000fe40000000f00 */
[----:B------:R-:W-:Y:S01]  /*83c0*/  MOV R150, R149 ;  /* 0x0000009500967202 */ /* 0x000fe20000000f00 */
[----:B------:R-:W-:Y:S01]  /*83d0*/  FADD.FTZ R4, R161, R4 ;  /* 0x00000004a1047221 */ /* 0x000fe20000010000 */
[----:B------:R-:W-:-:S03]  /*83e0*/  MOV R149, R83 ;  /* 0x0000005300957202 */ /* 0x000fc60000000f00 */
[----:B------:R-:W-:Y:S01]  /*83f0*/  FADD.FTZ R4, R165, R4 ;  /* 0x00000004a5047221 */ /* 0x000fe20000010000 */
[----:B--2---:R-:W-:Y:S01]  /*8400*/  FFMA.FTZ R2, R166, R0, -R3 ;  /* 0x00000000a6027223 */ /* 0x004fe20000010803 */
[----:B----4-:R-:W-:-:S03]  /*8410*/  F2FP.BF16.F32.PACK_AB R11, R124, R131 ;  /* 0x000000837c0b723e */ /* 0x010fc600000010ff */
[----:B------:R2:W-:Y:S04]  /*8420*/  MUFU.EX2 R120, R2 ;  /* 0x0000000200787308 */ /* 0x0005e80000000800 */
        /* <DEDUP_REMOVED lines=33> */
[----:B-----5:R-:W-:Y:S01]  /*8640*/  HMMA.16816.F32.BF16 R56, R8, R24, R48 ;  /* 0x000000180838723c */ /* 0x020fe20000041830 */
[----:B------:R-:W-:Y:S01]  /*8650*/  LDSM.16.MT88.4 R48, [R148+0xf000] ;  /* 0x00f000009430783b */ /* 0x000fe20000004200 */
[----:B--2---:R-:W-:-:S06]  /*8660*/  FFMA.FTZ R2, R180, R0, -R3 ;  /* 0x00000000b4027223 */ /* 0x004fcc0000010803 */
[C---:B------:R-:W-:Y:S01]  /*8670*/  HMMA.16816.F32.BF16 R52, R8.reuse, R26, R44 ;  /* 0x0000001a0834723c */ /* 0x040fe2000004182c */
[----:B------:R2:W3:Y:S01]  /*8680*/  MUFU.EX2 R112, R2 ;  /* 0x0000000200707308 */ /* 0x0004e20000000800 */
[----:B------:R-:W4:Y:S06]  /*8690*/  LDSM.16.MT88.4 R24, [R140+0xf000] ;  /* 0x00f000008c18783b */ /* 0x000f2c0000004200 */
[C---:B------:R-:W-:Y:S01]  /*86a0*/  HMMA.16816.F32.BF16 R68, R8.reuse, R12, R40 ;  /* 0x0000000c0844723c */ /* 0x040fe20000041828 */
[----:B------:R-:W-:Y:S07]  /*86b0*/  LDSM.16.MT88.4 R40, [R148+0xf800] ;  /* 0x00f800009428783b */ /* 0x000fee0000004200 */
[----:B------:R-:W-:Y:S01]  /*86c0*/  HMMA.16816.F32.BF16 R20, R8, R14, R20 ;  /* 0x0000000e0814723c */ /* 0x000fe20000041814 */
[----:B------:R-:W5:Y:S01]  /*86d0*/  LDSM.16.MT88.4 R12, [R36+0xf000] ;  /* 0x00f00000240c783b */ /* 0x000f620000004200 */
[----:B--2---:R-:W-:-:S04]  /*86e0*/  FFMA.FTZ R2, R177, R0, -R3 ;  /* 0x00000000b1027223 */ /* 0x004fc80000010803 */
[----:B------:R2:W-:Y:S02]  /*86f0*/  MUFU.EX2 R113, R2 ;  /* 0x0000000200717308 */ /* 0x0005e40000000800 */
[C---:B-1----:R-:W-:Y:S08]  /*8700*/  HMMA.16816.F32.BF16 R60, R8.reuse, R16, R60 ;  /* 0x00000010083c723c */ /* 0x042ff0000004183c */
[----:B------:R-:W-:Y:S01]  /*8710*/  HMMA.16816.F32.BF16 R76, R8, R18, R76 ;  /* 0x00000012084c723c */ /* 0x000fe2000004184c */
[----:B------:R-:W1:Y:S01]  /*8720*/  LDSM.16.MT88.4 R16, [R156+0xf000] ;  /* 0x00f000009c10783b */ /* 0x000e620000004200 */
[----:B--2---:R-:W-:-:S06]  /*8730*/  FFMA.FTZ R2, R181, R0, -R5 ;  /* 0x00000000b5027223 */ /* 0x004fcc0000010805 */
[----:B------:R-:W-:Y:S01]  /*8740*/  HMMA.16816.F32.BF16 R72, R8, R30, R72 ;  /* 0x0000001e0848723c */ /* 0x000fe20000041848 */
[----:B---3--:R-:W-:Y:S01]  /*8750*/  F2FP.BF16.F32.PACK_AB R9, R112, R111 ;  /* 0x0000006f7009723e */ /* 0x008fe200000010ff */
        /* <DEDUP_REMOVED lines=14> */
[C---:B----4-:R-:W-:Y:S08]  /*8840*/  HMMA.16816.F32.BF16 R28, R8.reuse, R24, R32 ;  /* 0x00000018081c723c */ /* 0x050ff00000041820 */
[----:B------:R-:W-:Y:S01]  /*8850*/  HMMA.16816.F32.BF16 R32, R8, R26, R72 ;  /* 0x0000001a0820723c */ /* 0x000fe20000041848 */
[----:B------:R-:W3:Y:S01]  /*8860*/  LDSM.16.MT88.4 R24, [R140+0xf800] ;  /* 0x00f800008c18783b */ /* 0x000ee20000004200 */
[----:B--2---:R-:W-:-:S06]  /*8870*/  FFMA.FTZ R2, R155, R0, -R3 ;  /* 0x000000009b027223 */ /* 0x004fcc0000010803 */
[C---:B------:R-:W-:Y:S01]  /*8880*/  HMMA.16816.F32.BF16 R44, R8.reuse, R48, R56 ;  /* 0x00000030082c723c */ /* 0x040fe20000041838 */
[----:B------:R2:W4:Y:S01]  /*8890*/  MUFU.EX2 R105, R2 ;  /* 0x0000000200697308 */ /* 0x0005220000000800 */
[----:B------:R-:W3:Y:S06]  /*88a0*/  LDSM.16.MT88.4 R56, [R156+0xf800] ;  /* 0x00f800009c38783b */ /* 0x000eec0000004200 */
[C---:B------:R-:W-:Y:S08]  /*88b0*/  HMMA.16816.F32.BF16 R48, R8.reuse, R50, R52 ;  /* 0x000000320830723c */ /* 0x040ff00000041834 */
[----:B-----5:R-:W-:Y:S01]  /*88c0*/  HMMA.16816.F32.BF16 R72, R8, R12, R68 ;  /* 0x0000000c0848723c */ /* 0x020fe20000041844 */
        /* <DEDUP_REMOVED lines=27> */
[C---:B------:R-:W-:Y:S01]  /*8a80*/  HMMA.16816.F32.BF16 R28, R8.reuse, R40, R44 ;  /* 0x00000028081c723c */ /* 0x040fe2000004182c */
[----:B------:R2:W4:Y:S07]  /*8a90*/  MUFU.EX2 R94, R2 ;  /* 0x00000002005e7308 */ /* 0x00052e0000000800 */
[C---:B------:R-:W-:Y:S01]  /*8aa0*/  HMMA.16816.F32.BF16 R32, R8.reuse, R42, R48 ;  /* 0x0000002a0820723c */ /* 0x040fe20000041830 */
[----:B------:R-:W3:Y:S07]  /*8ab0*/  LDSM.16.MT88.4 R40, [R156+0x10000] ;  /* 0x010000009c28783b */ /* 0x000eee0000004200 */
[----:B------:R-:W-:Y:S01]  /*8ac0*/  HMMA.16816.F32.BF16 R44, R8, R56, R60 ;  /* 0x00000038082c723c */ /* 0x000fe2000004183c */
[----:B--2---:R-:W-:-:S04]  /*8ad0*/  FFMA.FTZ R2, R119, R0, -R3 ;  /* 0x0000000077027223 */ /* 0x004fc80000010803 */
[----:B------:R2:W-:Y:S03]  /*8ae0*/  MUFU.EX2 R93, R2 ;  /* 0x00000002005d7308 */ /* 0x0005e60000000800 */
[C---:B------:R-:W-:Y:S08]  /*8af0*/  HMMA.16816.F32.BF16 R56, R8.reuse, R58, R76 ;  /* 0x0000003a0838723c */ /* 0x040ff0000004184c */
[----:B-----5:R-:W-:Y:S01]  /*8b00*/  HMMA.16816.F32.BF16 R48, R8, R12, R72 ;  /* 0x0000000c0830723c */ /* 0x020fe20000041848 */
[----:B--2---:R-:W-:-:S07]  /*8b10*/  FFMA.FTZ R2, R122, R0, -R5 ;  /* 0x000000007a027223 */ /* 0x004fce0000010805 */
[----:B------:R-:W-:Y:S01]  /*8b20*/  HMMA.16816.F32.BF16 R52, R8, R14, R52 ;  /* 0x0000000e0834723c */ /* 0x000fe20000041834 */
[----:B----4-:R-:W-:Y:S01]  /*8b30*/  F2FP.BF16.F32.PACK_AB R9, R94, R95 ;  /* 0x0000005f5e09723e */ /* 0x010fe200000010ff */
[----:B------:R-:W-:Y:S01]  /*8b40*/  LDSM.16.MT88.4 R12, [R140+0x10800] ;  /* 0x010800008c0c783b */ /* 0x000fe20000004200 */
        /* <DEDUP_REMOVED lines=14> */
[C---:B-1----:R-:W-:Y:S08]  /*8c30*/  HMMA.16816.F32.BF16 R68, R8.reuse, R16, R68 ;  /* 0x000000100844723c */ /* 0x042ff00000041844 */
[----:B------:R-:W-:Y:S01]  /*8c40*/  HMMA.16816.F32.BF16 R60, R8, R18, R20 ;  /* 0x00000012083c723c */ /* 0x000fe20000041814 */
[----:B------:R-:W1:Y:S01]  /*8c50*/  LDSM.16.MT88.4 R16, [R36+0x10000] ;  /* 0x010000002410783b */ /* 0x000e620000004200 */
[----:B--2---:R-:W-:-:S03]  /*8c60*/  FFMA.FTZ R2, R192, R0, -R3 ;  /* 0x00000000c0027223 */ /* 0x004fc60000010803 */
[----:B------:R-:W2:Y:S03]  /*8c70*/  LDSM.16.MT88.4 R20, [R148+0x10800] ;  /* 0x010800009414783b */ /* 0x000ea60000004200 */
[C---:B---3--:R-:W-:Y:S01]  /*8c80*/  HMMA.16816.F32.BF16 R72, R8.reuse, R24, R28 ;  /* 0x000000180848723c */ /* 0x048fe2000004181c */
        /* <DEDUP_REMOVED lines=16> */
[----:B------:R3:W4:Y:S02]  /*8d90*/  MUFU.EX2 R82, R2 ;  /* 0x0000000200527308 */ /* 0x0007240000000800 */
[----:B---3--:R-:W-:Y:S01]  /*8da0*/  FADD.FTZ R2, R163, R4 ;  /* 0x00000004a3027221 */ /* 0x008fe20000010000 */
[----:B------:R-:W-:Y:S01]  /*8db0*/  FADD.FTZ R4, R159, R6 ;  /* 0x000000069f047221 */ /* 0x000fe20000010000 */
[----:B------:R-:W-:Y:S01]  /*8dc0*/  FFMA.FTZ R6, R197, R0, -R3 ;  /* 0x00000000c5067223 */ /* 0x000fe20000010803 */
[----:B----4-:R-:W-:Y:S01]  /*8dd0*/  F2FP.BF16.F32.PACK_AB R10, R81, R82 ;  /* 0x00000052510a723e */ /* 0x010fe200000010ff */
[----:B------:R-:W-:Y:S01]  /*8de0*/  FADD.FTZ R2, R158, R2 ;  /* 0x000000029e027221 */ /* 0x000fe20000010000 */
[----:B------:R-:W-:-:S03]  /*8df0*/  FADD.FTZ R4, R157, R4 ;  /* 0x000000049d047221 */ /* 0x000fc60000010000 */
[----:B------:R-:W-:Y:S01]  /*8e00*/  FADD.FTZ R2, R80, R2 ;  /* 0x0000000250027221 */ /* 0x000fe20000010000 */
[----:B------:R-:W-:Y:S01]  /*8e10*/  FADD.FTZ R4, R153, R4 ;  /* 0x0000000499047221 */ /* 0x000fe20000010000 */
[----:B------:R3:W4:Y:S02]  /*8e20*/  MUFU.EX2 R80, R6 ;  /* 0x0000000600507308 */ /* 0x0007240000000800 */
[----:B------:R-:W-:Y:S01]  /*8e30*/  FADD.FTZ R2, R154, R2 ;  /* 0x000000029a027221 */ /* 0x000fe20000010000 */
[----:B------:R-:W-:-:S03]  /*8e40*/  FADD.FTZ R4, R151, R4 ;  /* 0x0000000497047221 */ /* 0x000fc60000010000 */
[----:B---3--:R-:W-:Y:S01]  /*8e50*/  FADD.FTZ R6, R152, R2 ;  /* 0x0000000298067221 */ /* 0x008fe20000010000 */
[----:B------:R-:W-:Y:S01]  /*8e60*/  FADD.FTZ R2, R150, R4 ;  /* 0x0000000496027221 */ /* 0x000fe20000010000 */
[-CC-:B------:R-:W-:Y:S01]  /*8e70*/  FFMA.FTZ R4, R198, R0.reuse, -R3.reuse ;  /* 0x00000000c6047223 */ /* 0x180fe20000010803 */
[----:B----4-:R-:W-:Y:S01]  /*8e80*/  F2FP.BF16.F32.PACK_AB R11, R80, R85 ;  /* 0x00000055500b723e */ /* 0x010fe200000010ff */
[----:B------:R-:W-:Y:S01]  /*8e90*/  FADD.FTZ R6, R149, R6 ;  /* 0x0000000695067221 */ /* 0x000fe20000010000 */
[----:B------:R-:W-:Y:S01]  /*8ea0*/  FADD.FTZ R7, R146, R2 ;  /* 0x0000000292077221 */ /* 0x000fe20000010000 */
[----:B------:R3:W-:Y:S02]  /*8eb0*/  MUFU.EX2 R67, R4 ;  /* 0x0000000400437308 */ /* 0x0007e40000000800 */
[----:B------:R-:W-:Y:S01]  /*8ec0*/  FADD.FTZ R2, R251, R6 ;  /* 0x00000006fb027221 */ /* 0x000fe20000010000 */
[----:B------:R-:W-:Y:S01]  /*8ed0*/  FFMA.FTZ R6, R199, R0, -R3 ;  /* 0x00000000c7067223 */ /* 0x000fe20000010803 */
[----:B------:R-:W-:Y:S02]  /*8ee0*/  HMMA.16816.F32.BF16 R68, R8, R12, R68 ;  /* 0x0000000c0844723c */ /* 0x000fe40000041844 */
[----:B------:R-:W-:-:S02]  /*8ef0*/  FADD.FTZ R2, R65, R2 ;  /* 0x0000000241027221 */ /* 0x000fc40000010000 */
[----:B------:R4:W5:Y:S02]  /*8f00*/  MUFU.EX2 R65, R6 ;  /* 0x0000000600417308 */ /* 0x0009640000000800 */
        /* <DEDUP_REMOVED lines=11> */
[-C--:B----4-:R-:W-:Y:S01]  /*8fc0*/  FFMA.FTZ R6, R200, R0.reuse, -R3 ;  /* 0x00000000c8067223 */ /* 0x090fe20000010803 */
[C---:B-1----:R-:W-:Y:S01]  /*8fd0*/  HMMA.16816.F32.BF16 R28, R8.reuse, R16, R76 ;  /* 0x00000010081c723c */ /* 0x042fe2000004184c */
[----:B------:R-:W-:Y:S01]  /*8fe0*/  FADD.FTZ R4, R245, R4 ;  /* 0x00000004f5047221 */ /* 0x000fe20000010000 */
[----:B------:R-:W-:Y:S01]  /*8ff0*/  FADD.FTZ R2, R240, R2 ;  /* 0x00000002f0027221 */ /* 0x000fe20000010000 */
[----:B------:R1:W-:Y:S02]  /*9000*/  MUFU.EX2 R64, R6 ;  /* 0x0000000600407308 */ /* 0x0003e40000000800 */
[----:B------:R-:W-:Y:S01]  /*9010*/  FADD.FTZ R4, R244, R4 ;  /* 0x00000004f4047221 */ /* 0x000fe20000010000 */
[----:B------:R-:W-:Y:S02]  /*9020*/  FADD.FTZ R2, R235, R2 ;  /* 0x00000002eb027221 */ /* 0x000fe40000010000 */
[C---:B------:R-:W-:Y:S01]  /*9030*/  HMMA.16816.F32.BF16 R44, R8.reuse, R18, R44 ;  /* 0x00000012082c723c */ /* 0x040fe2000004182c */
[----:B------:R-:W-:Y:S01]  /*9040*/  FADD.FTZ R4, R239, R4 ;  /* 0x00000004ef047221 */ /* 0x000fe20000010000 */
[----:B------:R-:W-:Y:S01]  /*9050*/  FADD.FTZ R2, R233, R2 ;  /* 0x00000002e9027221 */ /* 0x000fe20000010000 */
[----:B------:R-:W2:Y:S02]  /*9060*/  LDSM.16.MT88.4 R16, [R148+0x11000] ;  /* 0x011000009410783b */ /* 0x000ea40000004200 */
[----:B------:R-:W-:Y:S01]  /*9070*/  FADD.FTZ R4, R238, R4 ;  /* 0x00000004ee047221 */ /* 0x000fe20000010000 */
[----:B------:R-:W-:Y:S01]  /*9080*/  FADD.FTZ R2, R234, R2 ;  /* 0x00000002ea027221 */ /* 0x000fe20000010000 */
[----:B------:R-:W-:Y:S01]  /*9090*/  LDSM.16.MT88.4 R148, [R148+0x11800] ;  /* 0x011800009494783b */ /* 0x000fe20000004200 */
[----:B------:R-:W-:Y:S01]  /*90a0*/  HMMA.16816.F32.BF16 R48, R8, R20, R72 ;  /* 0x000000140830723c */ /* 0x000fe20000041848 */
[----:B------:R-:W-:Y:S01]  /*90b0*/  FADD.FTZ R4, R237, R4 ;  /* 0x00000004ed047221 */ /* 0x000fe20000010000 */
[----:B------:R-:W-:Y:S01]  /*90c0*/  FADD.FTZ R2, R232, R2 ;  /* 0x00000002e8027221 */ /* 0x000fe20000010000 */
[----:B------:R-:W3:Y:S01]  /*90d0*/  LDSM.16.MT88.4 R20, [R140+0x11000] ;  /* 0x011000008c14783b */ /* 0x000ee20000004200 */
[----:B-1----:R-:W-:Y:S01]  /*90e0*/  FFMA.FTZ R6, R201, R0, -R5 ;  /* 0x00000000c9067223 */ /* 0x002fe20000010805 */
[----:B------:R-:W-:Y:S01]  /*90f0*/  FADD.FTZ R4, R236, R4 ;  /* 0x00000004ec047221 */ /* 0x000fe20000010000 */
[----:B------:R-:W-:-:S02]  /*9100*/  FADD.FTZ R2, R221, R2 ;  /* 0x00000002dd027221 */ /* 0x000fc40000010000 */
        /* <DEDUP_REMOVED lines=12> */
[----:B------:R-:W4:Y:S02]  /*91d0*/  LDSM.16.MT88.4 R12, [R156+0x11000] ;  /* 0x011000009c0c783b */ /* 0x000f240000004200 */
[----:B------:R-:W-:Y:S01]  /*91e0*/  FADD.FTZ R4, R217, R4 ;  /* 0x00000004d9047221 */ /* 0x000fe20000010000 */
[----:B------:R-:W-:Y:S01]  /*91f0*/  FADD.FTZ R2, R143, R2 ;  /* 0x000000028f027221 */ /* 0x000fe20000010000 */
[----:B-1----:R-:W-:Y:S01]  /*9200*/  FFMA.FTZ R6, R202, R0, -R5 ;  /* 0x00000000ca067223 */ /* 0x002fe20000010805 */
[----:B------:R-:W-:Y:S01]  /*9210*/  LDSM.16.MT88.4 R156, [R156+0x11800] ;  /* 0x011800009c9c783b */ /* 0x000fe20000004200 */
[----:B------:R-:W-:Y:S01]  /*9220*/  FADD.FTZ R4, R215, R4 ;  /* 0x00000004d7047221 */ /* 0x000fe20000010000 */
[----:B------:R-:W-:Y:S01]  /*9230*/  FADD.FTZ R2, R144, R2 ;  /* 0x0000000290027221 */ /* 0x000fe20000010000 */
[----:B------:R1:W5:Y:S02]  /*9240*/  MUFU.EX2 R61, R6 ;  /* 0x00000006003d7308 */ /* 0x0003640000000800 */
        /* <DEDUP_REMOVED lines=9> */
[----:B-1----:R-:W-:Y:S02]  /*92e0*/  FFMA.FTZ R6, R203, R0, -R5 ;  /* 0x00000000cb067223 */ /* 0x002fe40000010805 */
[----:B------:R-:W-:Y:S01]  /*92f0*/  FADD.FTZ R4, R138, R4 ;  /* 0x000000048a047221 */ /* 0x000fe20000010000 */
[----:B------:R-:W-:Y:S01]  /*9300*/  FADD.FTZ R2, R131, R2 ;  /* 0x0000000283027221 */ /* 0x000fe20000010000 */
[----:B-----5:R-:W-:Y:S01]  /*9310*/  F2FP.BF16.F32.PACK_AB R8, R61, R63 ;  /* 0x0000003f3d08723e */ /* 0x020fe200000010ff */
[----:B------:R1:W-:Y:S01]  /*9320*/  MUFU.EX2 R62, R6 ;  /* 0x00000006003e7308 */ /* 0x0003e20000000800 */
        /* <DEDUP_REMOVED lines=8> */
[----:B-1----:R-:W-:Y:S02]  /*93b0*/  FFMA.FTZ R6, R204, R0, -R5 ;  /* 0x00000000cc067223 */ /* 0x002fe40000010805 */
[----:B------:R-:W-:Y:S01]  /*93c0*/  FADD.FTZ R4, R125, R4 ;  /* 0x000000047d047221 */ /* 0x000fe20000010000 */
[----:B------:R-:W-:Y:S01]  /*93d0*/  FADD.FTZ R2, R114, R2 ;  /* 0x0000000272027221 */ /* 0x000fe20000010000 */
[----:B------:R1:W5:Y:S02]  /*93e0*/  MUFU.EX2 R60, R6 ;  /* 0x00000006003c7308 */ /* 0x0003640000000800 */
[----:B------:R-:W-:Y:S01]  /*93f0*/  FADD.FTZ R4, R118, R4 ;  /* 0x0000000476047221 */ /* 0x000fe20000010000 */
[----:B------:R-:W-:-:S03]  /*9400*/  FADD.FTZ R2, R111, R2 ;  /* 0x000000026f027221 */ /* 0x000fc60000010000 */
[----:B------:R-:W-:-:S04]  /*9410*/  FADD.FTZ R4, R117, R4 ;  /* 0x0000000475047221 */ /* 0x000fc80000010000 */
[----:B------:R-:W-:-:S04]  /*9420*/  FADD.FTZ R4, R116, R4 ;  /* 0x0000000474047221 */ /* 0x000fc80000010000 */
[----:B------:R-:W-:Y:S01]  /*9430*/  FADD.FTZ R4, R115, R4 ;  /* 0x0000000473047221 */ /* 0x000fe20000010000 */
[----:B-1----:R-:W-:Y:S01]  /*9440*/  FFMA.FTZ R6, R205, R0, -R3 ;  /* 0x00000000cd067223 */ /* 0x002fe20000010803 */
[----:B-----5:R-:W-:-:S03]  /*9450*/  F2FP.BF16.F32.PACK_AB R10, R60, R62 ;  /* 0x0000003e3c0a723e */ /* 0x020fc600000010ff */
[----:B------:R1:W5:Y:S02]  /*9460*/  MUFU.EX2 R55, R6 ;  /* 0x0000000600377308 */ /* 0x0003640000000800 */
[----:B-1----:R-:W-:Y:S01]  /*9470*/  FFMA.FTZ R6, R206, R0, -R3 ;  /* 0x00000000ce067223 */ /* 0x002fe20000010803 */
[----:B-----5:R-:W-:-:S05]  /*9480*/  F2FP.BF16.F32.PACK_AB R11, R55, R64 ;  /* 0x00000040370b723e */ /* 0x020fca00000010ff */
[----:B------:R1:W-:Y:S02]  /*9490*/  MUFU.EX2 R54, R6 ;  /* 0x0000000600367308 */ /* 0x0003e40000000800 */
[C---:B--2---:R-:W-:Y:S08]  /*94a0*/  HMMA.16816.F32.BF16 R40, R8.reuse, R18, R40 ;  /* 0x000000120828723c */ /* 0x044ff00000041828 */
[----:B---3--:R-:W-:Y:S01]  /*94b0*/  HMMA.16816.F32.BF16 R68, R8, R20, R68 ;  /* 0x000000140844723c */ /* 0x008fe20000041844 */
[----:B-1----:R-:W-:-:S07]  /*94c0*/  FFMA.FTZ R6, R207, R0, -R3 ;  /* 0x00000000cf067223 */ /* 0x002fce0000010803 */
[C---:B------:R-:W-:Y:S01]  /*94d0*/  HMMA.16816.F32.BF16 R32, R8.reuse, R22, R32 ;  /* 0x000000160820723c */ /* 0x040fe20000041820 */
[----:B------:R1:W2:Y:S01]  /*94e0*/  MUFU.EX2 R53, R6 ;  /* 0x0000000600357308 */ /* 0x0002a20000000800 */
[----:B------:R-:W3:Y:S06]  /*94f0*/  LDSM.16.MT88.4 R20, [R36+0x11000] ;  /* 0x011000002414783b */ /* 0x000eec0000004200 */
[C---:B------:R-:W-:Y:S08]  /*9500*/  HMMA.16816.F32.BF16 R48, R8.reuse, R16, R48 ;  /* 0x000000100830723c */ /* 0x040ff00000041830 */
[----:B----4-:R-:W-:Y:S01]  /*9510*/  HMMA.16816.F32.BF16 R28, R8, R12, R28 ;  /* 0x0000000c081c723c */ /* 0x010fe2000004181c */
[-CC-:B-1----:R-:W-:Y:S01]  /*9520*/  FFMA.FTZ R6, R208, R0.reuse, -R3.reuse ;  /* 0x00000000d0067223 */ /* 0x182fe20000010803 */
[----:B------:R-:W-:Y:S01]  /*9530*/  FFMA.FTZ R3, R213, R0, -R3 ;  /* 0x00000000d5037223 */ /* 0x000fe20000010803 */
[----:B--2---:R-:W-:-:S02]  /*9540*/  F2FP.BF16.F32.PACK_AB R165, R53, R54 ;  /* 0x0000003635a5723e */ /* 0x004fc400000010ff */
[----:B------:R1:W-:Y:S03]  /*9550*/  MUFU.EX2 R52, R6 ;  /* 0x0000000600347308 */ /* 0x0003e60000000800 */
[C---:B------:R-:W-:Y:S05]  /*9560*/  HMMA.16816.F32.BF16 R12, R8.reuse, R14, R44 ;  /* 0x0000000e080c723c */ /* 0x040fea000004182c */
[----:B------:R-:W2:Y:S01]  /*9570*/  MUFU.EX2 R3, R3 ;  /* 0x0000000300037308 */ /* 0x000ea20000000800 */
[----:B-1----:R-:W-:Y:S02]  /*9580*/  FFMA.FTZ R6, R209, R0, -R5 ;  /* 0x00000000d1067223 */ /* 0x002fe40000010805 */
[----:B---3--:R-:W-:Y:S05]  /*9590*/  HMMA.16816.F32.BF16 R160, R8, R20, R56 ;  /* 0x0000001408a0723c */ /* 0x008fea0000041838 */
        /* <DEDUP_REMOVED lines=66> */
[----:B------:R-:W-:Y:S03]  /*99c0*/  HMMA.16816.F32.BF16 R164, R164, R6, R24 ;  /* 0x00000006a4a4723c */ /* 0x000fe60000041818 */
[----:B------:R1:W-:Y:S04]  /*99d0*/  STL [R1+0x18], R0 ;  /* 0x0000180001007387 */ /* 0x0003e80000100800 */
[----:B------:R1:W-:Y:S01]  /*99e0*/  STL [R1+0x1c], R3 ;  /* 0x00001c0301007387 */ /* 0x0003e20000100800 */
[----:B------:R-:W-:-:S12]  /*99f0*/  @!P0 BRA `(.L_x_580) ;  /* 0x0000006000cc8947 */ /* 0x000fd80003800000 */
[----:B------:R-:W2:Y:S01]  /*9a00*/  LDL.64 R172, [R1+0x28] ;  /* 0x0000280001ac7983 */ /* 0x000ea20000100a00 */
[C---:B-1----:R-:W-:Y:S01]  /*9a10*/  IADD3 R0, PT, PT, -R175.reuse, 0x1, RZ ;  /* 0x00000001af007810 */ /* 0x042fe20007ffe1ff */
[----:B------:R-:W-:Y:S01]  /*9a20*/  VIADD R2, R175, 0xfffffffe ;  /* 0xfffffffeaf027836 */ /* 0x000fe20000000000 */
[C---:B------:R-:W-:Y:S01]  /*9a30*/  SHF.L.U64.HI R233, R100.reuse, 0x5, R101 ;  /* 0x0000000564e97819 */ /* 0x040fe20000010265 */
[----:B------:R-:W-:Y:S02]  /*9a40*/  IMAD.SHL.U32 R232, R100, 0x20, RZ ;  /* 0x0000002064e87824 */ /* 0x000fe400078e00ff */
[----:B------:R1:W-:Y:S01]  /*9a50*/  STL [R1+0x10], R0 ;  /* 0x0000100001007387 */ /* 0x0003e20000100800 */
[----:B------:R-:W-:Y:S02]  /*9a60*/  IMAD.MOV.U32 R132, RZ, RZ, R37 ;  /* 0x000000ffff847224 */ /* 0x000fe400078e0025 */
[----:B------:R-:W-:Y:S01]  /*9a70*/  IMAD.MOV.U32 R133, RZ, RZ, R38 ;  /* 0x000000ffff857224 */ /* 0x000fe200078e0026 */
[----:B------:R1:W-:Y:S01]  /*9a80*/  STL [R1+0x14], R2 ;  /* 0x0000140201007387 */ /* 0x0003e20000100800 */
[----:B--2---:R-:W-:-:S04]  /*9a90*/  ISETP.NE.U32.AND P1, PT, R172, RZ, PT ;  /* 0x000000ffac00720c */ /* 0x004fc80003f25070 */
[----:B-1----:R-:W-:-:S13]  /*9aa0*/  ISETP.NE.AND.EX P1, PT, R173, RZ, PT, P1 ;  /* 0x000000ffad00720c */ /* 0x002fda0003f25310 */
.L_x_587:
[----:B--2---:R-:W2:Y:S01]  /*9ab0*/  LDL R5, [R1+0xc] ;  /* 0x00000c0001057983 */ /* 0x004ea20000100800 */
[----:B------:R-:W-:Y:S04]  /*9ac0*/  DEPBAR.LE SB0, 0x0 ;  /* 0x000080000000791a */ /* 0x000fe80000000000 */
[----:B------:R-:W3:Y:S01]  /*9ad0*/  LDL R4, [R1+0x8] ;  /* 0x0000080001047983 */ /* 0x000ee20000100800 */
[----:B------:R-:W-:Y:S05]  /*9ae0*/  WARPSYNC.ALL ;  /* 0x0000000000007948 */ /* 0x000fea0003800000 */
[----:B------:R-:W-:Y:S01]  /*9af0*/  BAR.SYNC.DEFER_BLOCKING 0x0 ;  /* 0x0000000000007b1d */ /* 0x000fe20000010000 */
[----:B------:R-:W-:Y:S05]  /*9b00*/  @!P1 IMAD.MOV.U32 R0, RZ, RZ, RZ ;  /* 0x000000ffff009224 */ /* 0x000fea00078e00ff */
[----:B------:R-:W-:Y:S01]  /*9b10*/  @!P1 IADD3 R3, P0, PT, RZ, -R0, RZ ;  /* 0x80000000ff039210 */ /* 0x000fe20007f1e0ff */
[----:B------:R-:W1:Y:S01]  /*9b20*/  S2R R229, SR_TID.X ;  /* 0x0000000000e57919 */ /* 0x000e620000002100 */
[----:B------:R-:W-:Y:S01]  /*9b30*/  BSSY.RECONVERGENT B0, `(.L_x_581) ;  /* 0x000004d000007945 */ /* 0x000fe20003800200 */
[----:B------:R-:W4:Y:S01]  /*9b40*/  @!P1 LD.E R2, desc[UR4][R134.64+0x40] ;  /* 0x0000400486029980 */ /* 0x000f22000c101900 */
[----:B--2---:R-:W-:Y:S02]  /*9b50*/  MOV R12, R5 ;  /* 0x00000005000c7202 */ /* 0x004fe40000000f00 */
[----:B---3--:R-:W-:Y:S01]  /*9b60*/  MOV R11, R4 ;  /* 0x00000004000b7202 */ /* 0x008fe20000000f00 */
[----:B----4-:R-:W-:Y:S04]  /*9b70*/  @!P1 IMAD.SHL.U32 R0, R2, 0x100, RZ ;  /* 0x0000010002009824 */ /* 0x010fe800078e00ff */
[----:B------:R-:W-:Y:S05]  /*9b80*/  @!P1 IMAD.X R0, RZ, RZ, ~R0, P0 ;  /* 0x000000ffff009224 */ /* 0x000fea00000e0e00 */
[----:B------:R-:W-:Y:S04]  /*9b90*/  @!P1 SHF.R.S64 R2, R3, 0x1f, R0 ;  /* 0x0000001f03029819 */ /* 0x000fe80000001000 */
[----:B------:R-:W-:Y:S04]  /*9ba0*/  @!P1 IADD3 R5, P0, PT, R5, R2, RZ ;  /* 0x0000000205059210 */ /* 0x000fe80007f1e0ff */
[----:B------:R-:W-:Y:S01]  /*9bb0*/  @!P1 LEA.HI.X.SX32 R4, R0, R4, 0x1, P0 ;  /* 0x0000000400049211 */ /* 0x000fe200000f0eff */
[----:B------:R2:W-:Y:S01]  /*9bc0*/  @!P1 STL [R1+0xc], R5 ;  /* 0x00000c0501009387 */ /* 0x0005e20000100800 */
[----:B------:R-:W-:Y:S03]  /*9bd0*/  IMAD.MOV.U32 R14, RZ, RZ, R5 ;  /* 0x000000ffff0e7224 */ /* 0x000fe600078e0005 */
[----:B------:R2:W-:Y:S01]  /*9be0*/  @!P1 STL [R1+0x8], R4 ;  /* 0x0000080401009387 */ /* 0x0005e20000100800 */
[----:B-1----:R-:W-:Y:S05]  /*9bf0*/  @!P1 BRA `(.L_x_582) ;  /* 0x0000000400009947 */ /* 0x002fea0003800000 */
[----:B------:R-:W-:Y:S01]  /*9c00*/  VIADD R9, R252, 0xffffff00 ;  /* 0xffffff00fc097836 */ /* 0x000fe20000000000 */
[----:B------:R-:W3:Y:S01]  /*9c10*/  LD.E R2, desc[UR4][R134.64+0x170] ;  /* 0x0001700486027980 */ /* 0x000ee2000c101900 */
[----:B------:R-:W-:Y:S03]  /*9c20*/  IABS R6, R252 ;  /* 0x000000fc00067213 */ /* 0x000fe60000000000 */
[----:B------:R-:W-:Y:S02]  /*9c30*/  IABS R7, R9 ;  /* 0x0000000900077213 */ /* 0x000fe40000000000 */
[-C--:B---3--:R-:W-:Y:S02]  /*9c40*/  IABS R0, R2.reuse ;  /* 0x0000000200007213 */ /* 0x088fe40000000000 */
[-C--:B------:R-:W-:Y:S02]  /*9c50*/  IABS R8, R2.reuse ;  /* 0x0000000200087213 */ /* 0x080fe40000000000 */
[----:B--2---:R-:W1:Y:S01]  /*9c60*/  I2F.RP R4, R0 ;  /* 0x0000000000047306 */ /* 0x004e620000209400 */
        /* <DEDUP_REMOVED lines=32> */
[----:B------:R-:W2:Y:S01]  /*9e70*/  LD.E.64 R4, desc[UR4][R134.64+0x40] ;  /* 0x0000400486047980 */ /* 0x000ea2000c101b00 */
[CC--:B------:R-:W-:Y:S02]  /*9e80*/  LEA R8, P2, R3.reuse, R248.reuse, 0x2 ;  /* 0x000000f803087211 */ /* 0x0c0fe400078410ff */
        /* <DEDUP_REMOVED lines=19> */
[----:B------:R-:W-:Y:S02]  /*9fc0*/  IMAD.IADD R0, R3, 0x1, R0 ;  /* 0x0000000103007824 */ /* 0x000fe400078e0200 */
[----:B------:R1:W-:Y:S03]  /*9fd0*/  STL [R1+0xc], R14 ;  /* 0x00000c0e01007387 */ /* 0x0003e60000100800 */
[----:B------:R-:W-:Y:S05]  /*9fe0*/  LEA.HI.X R0, R2, R11, R0, 0x1, P0 ;  /* 0x0000000b02007211 */ /* 0x000fea00000f0c00 */
[----:B------:R1:W-:Y:S02]  /*9ff0*/  STL [R1+0x8], R0 ;  /* 0x0000080001007387 */ /* 0x0003e40000100800 */
.L_x_582:
[----:B------:R-:W-:Y:S05]  /*a000*/  BSYNC.RECONVERGENT B0 ;  /* 0x0000000000007941 */ /* 0x000fea0003800200 */
.L_x_581:
[----:B------:R-:W3:Y:S01]  /*a010*/  LDL R9, [R1+0x8] ;  /* 0x0000080001097983 */ /* 0x000ee20000100800 */
[----:B------:R-:W4:Y:S01]  /*a020*/  S2UR UR6, SR_CgaCtaId ;  /* 0x00000000000679c3 */ /* 0x000f220000008800 */
[C---:B------:R-:W-:Y:S01]  /*a030*/  SHF.L.U32 R8, R229.reuse, 0x3, RZ ;  /* 0x00000003e5087819 */ /* 0x040fe200000006ff */
[----:B------:R-:W-:Y:S01]  /*a040*/  UMOV UR7, 0x400 ;  /* 0x0000040000077882 */ /* 0x000fe20000000000 */
[C---:B-1----:R-:W-:Y:S01]  /*a050*/  LOP3.LUT R0, R229.reuse, 0x38, RZ, 0xc0, !PT ;  /* 0x00000038e5007812 */ /* 0x042fe200078ec0ff */
[----:B------:R-:W-:Y:S01]  /*a060*/  BSSY.RECONVERGENT B1, `(.L_x_583) ;  /* 0x00002a2000017945 */ /* 0x000fe20003800200 */
[----:B------:R-:W-:Y:S02]  /*a070*/  LOP3.LUT R226, R8, 0x38, RZ, 0xc0, !PT ;  /* 0x0000003808e27812 */ /* 0x000fe400078ec0ff */
[--C-:B------:R-:W-:Y:S02]  /*a080*/  LOP3.LUT R0, R0, 0x1c0, R8.reuse, 0xf8, !PT ;  /* 0x000001c000007812 */ /* 0x100fe400078ef808 */
[----:B------:R-:W-:Y:S02]  /*a090*/  IADD3 R6, P0, PT, R232, R14, RZ ;  /* 0x0000000ee8067210 */ /* 0x000fe40007f1e0ff */
[----:B------:R-:W-:Y:S02]  /*a0a0*/  LOP3.LUT R0, R0, R226, RZ, 0x3c, !PT ;  /* 0x000000e200007212 */ /* 0x000fe400078e3cff */
[----:B------:R-:W-:Y:S02]  /*a0b0*/  MOV R225, 0x20 ;  /* 0x0000002000e17802 */ /* 0x000fe40000000f00 */
[----:B------:R-:W-:Y:S02]  /*a0c0*/  LOP3.LUT R0, R0, 0x1e00, R8, 0xf8, !PT ;  /* 0x00001e0000007812 */ /* 0x000fe400078ef808 */
[----:B------:R-:W-:Y:S02]  /*a0d0*/  MOV R8, R14 ;  /* 0x0000000e00087202 */ /* 0x000fe40000000f00 */
[----:B------:R-:W-:Y:S02]  /*a0e0*/  LOP3.LUT P2, RZ, R229, 0x4, RZ, 0xc0, !PT ;  /* 0x00000004e5ff7812 */ /* 0x000fe4000784c0ff */
[----:B---3--:R-:W-:Y:S01]  /*a0f0*/  IADD3.X R7, PT, PT, R233, R9, RZ, P0, !PT ;  /* 0x00000009e9077210 */ /* 0x008fe200007fe4ff */
[----:B----4-:R-:W-:Y:S01]  /*a100*/  ULEA UR6, UR6, UR7, 0x18 ;  /* 0x0000000706067291 */ /* 0x010fe2000f8ec0ff */
[-C--:B--2---:R-:W-:Y:S04]  /*a110*/  IADD3 R4, P0, PT, R6, R232.reuse, RZ ;  /* 0x000000e806047210 */ /* 0x084fe80007f1e0ff */
[----:B------:R-:W-:Y:S02]  /*a120*/  IADD3.X R5, PT, PT, R7, R233, RZ, P0, !PT ;  /* 0x000000e907057210 */ /* 0x000fe400007fe4ff */
[----:B------:R-:W-:Y:S02]  /*a130*/  MOV R227, UR6 ;  /* 0x0000000600e37c02 */ /* 0x000fe40008000f00 */
[-C--:B------:R-:W-:Y:S02]  /*a140*/  IADD3 R2, P0, PT, R4, R232.reuse, RZ ;  /* 0x000000e804027210 */ /* 0x080fe40007f1e0ff */
[----:B------:R-:W-:Y:S02]  /*a150*/  LEA R231, R0, R227, 0x1 ;  /* 0x000000e300e77211 */ /* 0x000fe400078e08ff */
[-C--:B------:R-:W-:Y:S02]  /*a160*/  IADD3.X R3, PT, PT, R5, R233.reuse, RZ, P0, !PT ;  /* 0x000000e905037210 */ /* 0x080fe400007fe4ff */
[-C--:B------:R-:W-:Y:S01]  /*a170*/  IADD3 R12, P0, PT, R2, R232.reuse, RZ ;  /* 0x000000e8020c7210 */ /* 0x080fe20007f1e0ff */
[----:B------:R-:W-:Y:S01]  /*a180*/  @!PT LDS RZ, [RZ] ;  /* 0x00000000fffff984 */ /* 0x000fe20000000800 */
[----:B------:R-:W-:Y:S01]  /*a190*/  @!PT LDS RZ, [RZ] ;  /* 0x00000000fffff984 */ /* 0x000fe20000000800 */
[----:B------:R-:W-:Y:S01]  /*a1a0*/  @!PT LDS RZ, [RZ] ;  /* 0x00000000fffff984 */ /* 0x000fe20000000800 */
[----:B------:R1:W-:Y:S01]  /*a1b0*/  LDGSTS.E.BYPASS.LTC128B.128 [R231+0xa000], desc[UR4][R8.64] ;  /* 0x0a00000008e77fae */ /* 0x0003e2000b981a04 */
[----:B------:R-:W-:Y:S02]  /*a1c0*/  MOV R0, 0x40 ;  /* 0x0000004000007802 */ /* 0x000fe40000000f00 */
[-C--:B------:R-:W-:Y:S02]  /*a1d0*/  IADD3.X R13, PT, PT, R3, R233.reuse, RZ, P0, !PT ;  /* 0x000000e9030d7210 */ /* 0x080fe400007fe4ff */
[-C--:B------:R-:W-:Y:S02]  /*a1e0*/  IADD3 R10, P0, PT, R12, R232.reuse, RZ ;  /* 0x000000e80c0a7210 */ /* 0x080fe40007f1e0ff */
[----:B------:R-:W-:Y:S01]  /*a1f0*/  SEL R0, R0, 0xffffffc0, !P2 ;  /* 0xffffffc000007807 */ /* 0x000fe20005000000 */
[----:B------:R2:W-:Y:S01]  /*a200*/  LDGSTS.E.BYPASS.LTC128B.128 [R231+0xa800], desc[UR4][R6.64] ;  /* 0x0a80000006e77fae */ /* 0x0005e2000b981a04 */
[-C--:B------:R-:W-:Y:S02]  /*a210*/  IADD3.X R11, PT, PT, R13, R233.reuse, RZ, P0, !PT ;  /* 0x000000e90d0b7210 */ /* 0x080fe400007fe4ff */
[-C--:B------:R-:W-:Y:S04]  /*a220*/  IADD3 R16, P0, PT, R10, R232.reuse, RZ ;  /* 0x000000e80a107210 */ /* 0x080fe80007f1e0ff */
[-C--:B------:R-:W-:Y:S01]  /*a230*/  IADD3.X R17, PT, PT, R11, R233.reuse, RZ, P0, !PT ;  /* 0x000000e90b117210 */ /* 0x080fe200007fe4ff */
[----:B------:R3:W-:Y:S01]  /*a240*/  LDGSTS.E.BYPASS.LTC128B.128 [R231+0xb000], desc[UR4][R4.64] ;  /* 0x0b00000004e77fae */ /* 0x0007e2000b981a04 */
[-C--:B------:R-:W-:Y:S04]  /*a250*/  IADD3 R20, P0, PT, R16, R232.reuse, RZ ;  /* 0x000000e810147210 */ /* 0x080fe80007f1e0ff */
[-C--:B------:R-:W-:Y:S02]  /*a260*/  IADD3.X R21, PT, PT, R17, R233.reuse, RZ, P0, !PT ;  /* 0x000000e911157210 */ /* 0x080fe400007fe4ff */
[-C--:B------:R-:W-:Y:S01]  /*a270*/  IADD3 R18, P0, PT, R20, R232.reuse, RZ ;  /* 0x000000e814127210 */ /* 0x080fe20007f1e0ff */
[----:B------:R4:W-:Y:S03]  /*a280*/  LDGSTS.E.BYPASS.LTC128B.128 [R231+0xb800], desc[UR4][R2.64] ;  /* 0x0b80000002e77fae */ /* 0x0009e6000b981a04 */
[-C--:B------:R-:W-:Y:S02]  /*a290*/  IADD3.X R19, PT, PT, R21, R233.reuse, RZ, P0, !PT ;  /* 0x000000e915137210 */ /* 0x080fe400007fe4ff */
[-C--:B------:R-:W-:Y:S03]  /*a2a0*/  IADD3 R22, P0, PT, R18, R232.reuse, RZ ;  /* 0x000000e812167210 */ /* 0x080fe60007f1e0ff */
[----:B------:R-:W-:Y:S01]  /*a2b0*/  LDGSTS.E.BYPASS.LTC128B.128 [R231+0xc000], desc[UR4][R12.64] ;  /* 0x0c0000000ce77fae */ /* 0x000fe2000b981a04 */
[-C--:B------:R-:W-:Y:S02]  /*a2c0*/  IADD3.X R23, PT, PT, R19, R233.reuse, RZ, P0, !PT ;  /* 0x000000e913177210 */ /* 0x080fe400007fe4ff */
[-C--:B------:R-:W-:Y:S04]  /*a2d0*/  IADD3 R14, P0, PT, R22, R232.reuse, RZ ;  /* 0x000000e8160e7210 */ /* 0x080fe80007f1e0ff */
[-C--:B------:R-:W-:Y:S01]  /*a2e0*/  IADD3.X R15, PT, PT, R23, R233.reuse, RZ, P0, !PT ;  /* 0x000000e9170f7210 */ /* 0x080fe200007fe4ff */
[----:B------:R5:W-:Y:S01]  /*a2f0*/  LDGSTS.E.BYPASS.LTC128B.128 [R231+0xc800], desc[UR4][R10.64] ;  /* 0x0c8000000ae77fae */ /* 0x000be2000b981a04 */
[-C--:B-1----:R-:W-:Y:S04]  /*a300*/  IADD3 R8, P0, PT, R14, R232.reuse, RZ ;  /* 0x000000e80e087210 */ /* 0x082fe80007f1e0ff */
[-C--:B------:R-:W-:Y:S02]  /*a310*/  IADD3.X R9, PT, PT, R15, R233.reuse, RZ, P0, !PT ;  /* 0x000000e90f097210 */ /* 0x080fe400007fe4ff */
[-C--:B--2---:R-:W-:Y:S01]  /*a320*/  IADD3 R6, P0, PT, R8, R232.reuse, RZ ;  /* 0x000000e808067210 */ /* 0x084fe20007f1e0ff */
[----:B------:R-:W-:Y:S03]  /*a330*/  LDGSTS.E.BYPASS.LTC128B.128 [R231+0xd000], desc[UR4][R16.64] ;  /* 0x0d00000010e77fae */ /* 0x000fe6000b981a04 */
[-C--:B------:R-:W-:Y:S02]  /*a340*/  IADD3.X R7, PT, PT, R9, R233.reuse, RZ, P0, !PT ;  /* 0x000000e909077210 */ /* 0x080fe400007fe4ff */
[-C--:B---3--:R-:W-:Y:S03]  /*a350*/  IADD3 R4, P0, PT, R6, R232.reuse, RZ ;  /* 0x000000e806047210 */ /* 0x088fe60007f1e0ff */
[----:B------:R-:W-:Y:S01]  /*a360*/  LDGSTS.E.BYPASS.LTC128B.128 [R231+0xd800], desc[UR4][R20.64] ;  /* 0x0d80000014e77fae */ /* 0x000fe2000b981a04 */
[-C--:B------:R-:W-:Y:S02]  /*a370*/  IADD3.X R5, PT, PT, R7, R233.reuse, RZ, P0, !PT ;  /* 0x000000e907057210 */ /* 0x080fe400007fe4ff */
[-C--:B----4-:R-:W-:Y:S04]  /*a380*/  IADD3 R2, P0, PT, R4, R232.reuse, RZ ;  /* 0x000000e804027210 */ /* 0x090fe80007f1e0ff */
[-C--:B------:R-:W-:Y:S01]  /*a390*/  IADD3.X R3, PT, PT, R5, R233.reuse, RZ, P0, !PT ;  /* 0x000000e905037210 */ /* 0x080fe200007fe4ff */
[----:B------:R1:W-:Y:S01]  /*a3a0*/  LDGSTS.E.BYPASS.LTC128B.128 [R231+0xe000], desc[UR4][R18.64] ;  /* 0x0e00000012e77fae */ /* 0x0003e2000b981a04 */
[----:B-----5:R-:W-:Y:S04]  /*a3b0*/  IADD3 R10, P0, PT, R2, R232, RZ ;  /* 0x000000e8020a7210 */ /* 0x020fe80007f1e0ff */
[----:B------:R-:W-:Y:S03]  /*a3c0*/  IADD3.X R11, PT, PT, R3, R233, RZ, P0, !PT ;  /* 0x000000e9030b7210 */ /* 0x000fe600007fe4ff */
[----:B------:R-:W-:Y:S01]  /*a3d0*/  LDGSTS.E.BYPASS.LTC128B.128 [R231+0xe800], desc[UR4][R22.64] ;  /* 0x0e80000016e77fae */ /* 0x000fe2000b981a04 */
[----:B------:R-:W-:Y:S04]  /*a3e0*/  LOP3.LUT P0, RZ, R229, 0x2, RZ, 0xc0, !PT ;  /* 0x00000002e5ff7812 */ /* 0x000fe8000780c0ff */
[----:B------:R-:W-:Y:S03]  /*a3f0*/  SEL R225, R225, 0xffffffe0, !P0 ;  /* 0xffffffe0e1e17807 */ /* 0x000fe60004000000 */
[----:B------:R-:W-:Y:S01]  /*a400*/  LDGSTS.E.BYPASS.LTC128B.128 [R231+0xf000], desc[UR4][R14.64] ;  /* 0x0f0000000ee77fae */ /* 0x000fe2000b981a04 */
[-C--:B------:R-:W-:Y:S07]  /*a410*/  IADD3 R172, PT, PT, R228, R225.reuse, RZ ;  /* 0x000000e1e4ac7210 */ /* 0x080fee0007ffe0ff */
[----:B------:R-:W-:Y:S08]  /*a420*/  LDGSTS.E.BYPASS.LTC128B.128 [R231+0xf800], desc[UR4][R8.64] ;  /* 0x0f80000008e77fae */ /* 0x000ff0000b981a04 */
[----:B------:R-:W-:Y:S08]  /*a430*/  LDGSTS.E.BYPASS.LTC128B.128 [R231+0x10000], desc[UR4][R6.64] ;  /* 0x1000000006e77fae */ /* 0x000ff0000b981a04 */
[----:B------:R-:W-:Y:S08]  /*a440*/  LDGSTS.E.BYPASS.LTC128B.128 [R231+0x10800], desc[UR4][R4.64] ;  /* 0x1080000004e77fae */ /* 0x000ff0000b981a04 */
[----:B------:R2:W-:Y:S08]  /*a450*/  LDGSTS.E.BYPASS.LTC128B.128 [R231+0x11000], desc[UR4][R2.64] ;  /* 0x1100000002e77fae */ /* 0x0005f0000b981a04 */
[----:B------:R3:W-:Y:S08]  /*a460*/  LDGSTS.E.BYPASS.LTC128B.128 [R231+0x11800], desc[UR4][R10.64] ;  /* 0x118000000ae77fae */ /* 0x0007f0000b981a04 */
[----:B------:R-:W-:Y:S08]  /*a470*/  LDSM.16.M88.4 R128, [R228] ;  /* 0x00000000e480783b */ /* 0x000ff00000000200 */
[----:B-1----:R-:W-:Y:S01]  /*a480*/  LDSM.16.M88.4 R16, [R224+0x2800] ;  /* 0x00280000e010783b */ /* 0x002fe20000000200 */
[----:B--2---:R-:W-:Y:S02]  /*a490*/  IADD3 R2, PT, PT, R224, R225, RZ ;  /* 0x000000e1e0027210 */ /* 0x004fe40007ffe0ff */
[-C--:B------:R-:W-:Y:S02]  /*a4a0*/  IADD3 R3, PT, PT, R228, R0.reuse, RZ ;  /* 0x00000000e4037210 */ /* 0x080fe40007ffe0ff */
[----:B------:R-:W-:Y:S03]  /*a4b0*/  IADD3 R0, PT, PT, R224, R0, RZ ;  /* 0x00000000e0007210 */ /* 0x000fe60007ffe0ff */
[----:B------:R-:W-:Y:S08]  /*a4c0*/  LDSM.16.M88.4 R24, [R224+0x3000] ;  /* 0x00300000e018783b */ /* 0x000ff00000000200 */
[----:B---3--:R-:W1:Y:S08]  /*a4d0*/  LDSM.16.M88.4 R8, [R224+0x2000] ;  /* 0x00200000e008783b */ /* 0x008e700000000200 */
[----:B------:R-:W2:Y:S08]  /*a4e0*/  LDSM.16.M88.4 R32, [R224+0x3800] ;  /* 0x00380000e020783b */ /* 0x000eb00000000200 */
[----:B------:R-:W3:Y:S08]  /*a4f0*/  LDSM.16.M88.4 R40, [R224+0x4000] ;  /* 0x00400000e028783b */ /* 0x000ef00000000200 */
[----:B------:R-:W4:Y:S08]  /*a500*/  LDSM.16.M88.4 R48, [R224+0x4800] ;  /* 0x00480000e030783b */ /* 0x000f300000000200 */
[----:B------:R-:W5:Y:S01]  /*a510*/  LDSM.16.M88.4 R56, [R224+0x5000] ;  /* 0x00500000e038783b */ /* 0x000f620000000200 */
[C---:B-1----:R-:W-:Y:S07]  /*a520*/  HMMA.16816.F32.BF16 R4, R128.reuse, R8, RZ ;  /* 0x000000088004723c */ /* 0x042fee00000418ff */
[----:B------:R-:W1:Y:S01]  /*a530*/  LDSM.16.M88.4 R64, [R224+0x5800] ;  /* 0x00580000e040783b */ /* 0x000e620000000200 */
[C---:B------:R-:W-:Y:S07]  /*a540*/  HMMA.16816.F32.BF16 R8, R128.reuse, R10, RZ ;  /* 0x0000000a8008723c */ /* 0x040fee00000418ff */
        /* <DEDUP_REMOVED lines=9> */
[C---:B--2---:R-:W-:Y:S07]  /*a5e0*/  HMMA.16816.F32.BF16 R28, R128.reuse, R32, RZ ;  /* 0x00000020801c723c */ /* 0x044fee00000418ff */
[----:B------:R-:W2:Y:S01]  /*a5f0*/  LDSM.16.M88.4 R112, [R224+0x8800] ;  /* 0x00880000e070783b */ /* 0x000ea20000000200 */
[C---:B------:R-:W-:Y:S07]  /*a600*/  HMMA.16816.F32.BF16 R32, R128.reuse, R34, RZ ;  /* 0x000000228020723c */ /* 0x040fee00000418ff */
[----:B------:R-:W2:Y:S01]  /*a610*/  LDSM.16.M88.4 R120, [R224+0x9000] ;  /* 0x00900000e078783b */ /* 0x000ea20000000200 */
[C---:B---3--:R-:W-:Y:S07]  /*a620*/  HMMA.16816.F32.BF16 R36, R128.reuse, R40, RZ ;  /* 0x000000288024723c */ /* 0x048fee00000418ff */
[----:B------:R-:W3:Y:S01]  /*a630*/  LDSM.16.M88.4 R168, [R224+0x9800] ;  /* 0x00980000e0a8783b */ /* 0x000ee20000000200 */
[C---:B------:R-:W-:Y:S07]  /*a640*/  HMMA.16816.F32.BF16 R40, R128.reuse, R42, RZ ;  /* 0x0000002a8028723c */ /* 0x040fee00000418ff */
[----:B------:R-:W0:Y:S08]  /*a650*/  LDGDEPBAR ;  /* 0x00000000000079af */ /* 0x000e300000000000 */
[----:B------:R-:W-:Y:S01]  /*a660*/  LDSM.16.M88.4 R172, [R172] ;  /* 0x00000000acac783b */ /* 0x000fe20000000200 */
[C---:B----4-:R-:W-:Y:S07]  /*a670*/  HMMA.16816.F32.BF16 R44, R128.reuse, R48, RZ ;  /* 0x00000030802c723c */ /* 0x050fee00000418ff */
[----:B------:R-:W4:Y:S01]  /*a680*/  LDSM.16.M88.4 R176, [R2+0x2000] ;  /* 0x0020000002b0783b */ /* 0x000f220000000200 */
[C---:B------:R-:W-:Y:S07]  /*a690*/  HMMA.16816.F32.BF16 R48, R128.reuse, R50, RZ ;  /* 0x000000328030723c */ /* 0x040fee00000418ff */
[----:B------:R-:W4:Y:S01]  /*a6a0*/  LDSM.16.M88.4 R180, [R2+0x2800] ;  /* 0x0028000002b4783b */ /* 0x000f220000000200 */
[C---:B-----5:R-:W-:Y:S07]  /*a6b0*/  HMMA.16816.F32.BF16 R52, R128.reuse, R56, RZ ;  /* 0x000000388034723c */ /* 0x060fee00000418ff */
[----:B------:R-:W5:Y:S01]  /*a6c0*/  LDSM.16.M88.4 R184, [R2+0x3000] ;  /* 0x0030000002b8783b */ /* 0x000f620000000200 */
[C---:B------:R-:W-:Y:S07]  /*a6d0*/  HMMA.16816.F32.BF16 R56, R128.reuse, R58, RZ ;  /* 0x0000003a8038723c */ /* 0x040fee00000418ff */
        /* <DEDUP_REMOVED lines=12> */
[----:B------:R-:W5:Y:S01]  /*a7a0*/  LD.E R230, desc[UR4][R134.64+0x18c] ;  /* 0x00018c0486e67980 */ /* 0x000f62000c101900 */
[C---:B------:R-:W-:Y:S03]  /*a7b0*/  HMMA.16816.F32.BF16 R84, R128.reuse, R88, RZ ;  /* 0x000000588054723c */ /* 0x040fe600000418ff */
[----:B------:R-:W-:Y:S05]  /*a7c0*/  LDSM.16.M88.4 R212, [R0+0x3000] ;  /* 0x0030000000d4783b */ /* 0x000fea0000000200 */
[C---:B------:R-:W-:Y:S03]  /*a7d0*/  HMMA.16816.F32.BF16 R88, R128.reuse, R90, RZ ;  /* 0x0000005a8058723c */ /* 0x040fe600000418ff */
[----:B------:R-:W-:Y:S05]  /*a7e0*/  LDSM.16.M88.4 R216, [R0+0x3800] ;  /* 0x0038000000d8783b */ /* 0x000fea0000000200 */
[C---:B------:R-:W-:Y:S08]  /*a7f0*/  HMMA.16816.F32.BF16 R92, R128.reuse, R96, RZ ;  /* 0x00000060805c723c */ /* 0x040ff000000418ff */
[C---:B------:R-:W-:Y:S08]  /*a800*/  HMMA.16816.F32.BF16 R96, R128.reuse, R98, RZ ;  /* 0x000000628060723c */ /* 0x040ff000000418ff */
[C---:B------:R-:W-:Y:S08]  /*a810*/  HMMA.16816.F32.BF16 R100, R128.reuse, R104, RZ ;  /* 0x000000688064723c */ /* 0x040ff000000418ff */
[C---:B------:R-:W-:Y:S08]  /*a820*/  HMMA.16816.F32.BF16 R104, R128.reuse, R106, RZ ;  /* 0x0000006a8068723c */ /* 0x040ff000000418ff */
[C---:B--2---:R-:W-:Y:S08]  /*a830*/  HMMA.16816.F32.BF16 R108, R128.reuse, R112, RZ ;  /* 0x00000070806c723c */ /* 0x044ff000000418ff */
[C---:B------:R-:W-:Y:S08]  /*a840*/  HMMA.16816.F32.BF16 R112, R128.reuse, R114, RZ ;  /* 0x000000728070723c */ /* 0x040ff000000418ff */
[C---:B------:R-:W-:Y:S08]  /*a850*/  HMMA.16816.F32.BF16 R116, R128.reuse, R120, RZ ;  /* 0x000000788074723c */ /* 0x040ff000000418ff */
[C---:B------:R-:W-:Y:S08]  /*a860*/  HMMA.16816.F32.BF16 R120, R128.reuse, R122, RZ ;  /* 0x0000007a8078723c */ /* 0x040ff000000418ff */
[C---:B---3--:R-:W-:Y:S08]  /*a870*/  HMMA.16816.F32.BF16 R124, R128.reuse, R168, RZ ;  /* 0x000000a8807c723c */ /* 0x048ff000000418ff */
[----:B------:R-:W-:Y:S01]  /*a880*/  HMMA.16816.F32.BF16 R128, R128, R170, RZ ;  /* 0x000000aa8080723c */ /* 0x000fe200000418ff */
[----:B------:R-:W2:Y:S07]  /*a890*/  LDSM.16.M88.4 R168, [R2+0x6800] ;  /* 0x0068000002a8783b */ /* 0x000eae0000000200 */
[C---:B----4-:R-:W-:Y:S08]  /*a8a0*/  HMMA.16816.F32.BF16 R4, R172.reuse, R176, R4 ;  /* 0x000000b0ac04723c */ /* 0x050ff00000041804 */
[C---:B------:R-:W-:Y:S01]  /*a8b0*/  HMMA.16816.F32.BF16 R8, R172.reuse, R178, R8 ;  /* 0x000000b2ac08723c */ /* 0x040fe20000041808 */
[----:B------:R-:W3:Y:S07]  /*a8c0*/  LDSM.16.M88.4 R176, [R2+0x7000] ;  /* 0x0070000002b0783b */ /* 0x000eee0000000200 */
[C---:B------:R-:W-:Y:S08]  /*a8d0*/  HMMA.16816.F32.BF16 R12, R172.reuse, R180, R12 ;  /* 0x000000b4ac0c723c */ /* 0x040ff0000004180c */
[C---:B------:R-:W-:Y:S01]  /*a8e0*/  HMMA.16816.F32.BF16 R16, R172.reuse, R182, R16 ;  /* 0x000000b6ac10723c */ /* 0x040fe20000041810 */
[----:B------:R-:W4:Y:S07]  /*a8f0*/  LDSM.16.M88.4 R180, [R2+0x7800] ;  /* 0x0078000002b4783b */ /* 0x000f2e0000000200 */
[C---:B-----5:R-:W-:Y:S08]  /*a900*/  HMMA.16816.F32.BF16 R20, R172.reuse, R184, R20 ;  /* 0x000000b8ac14723c */ /* 0x060ff00000041814 */
[C---:B------:R-:W-:Y:S01]  /*a910*/  HMMA.16816.F32.BF16 R24, R172.reuse, R186, R24 ;  /* 0x000000baac18723c */ /* 0x040fe20000041818 */
[----:B------:R-:W5:Y:S07]  /*a920*/  LDSM.16.M88.4 R184, [R2+0x8000] ;  /* 0x0080000002b8783b */ /* 0x000f6e0000000200 */
[C---:B------:R-:W-:Y:S08]  /*a930*/  HMMA.16816.F32.BF16 R28, R172.reuse, R188, R28 ;  /* 0x000000bcac1c723c */ /* 0x040ff0000004181c */
[C---:B------:R-:W-:Y:S01]  /*a940*/  HMMA.16816.F32.BF16 R32, R172.reuse, R190, R32 ;  /* 0x000000beac20723c */ /* 0x040fe20000041820 */
[----:B------:R-:W5:Y:S07]  /*a950*/  LDSM.16.M88.4 R188, [R2+0x8800] ;  /* 0x0088000002bc783b */ /* 0x000f6e0000000200 */
[C---:B-1----:R-:W-:Y:S08]  /*a960*/  HMMA.16816.F32.BF16 R36, R172.reuse, R192, R36 ;  /* 0x000000c0ac24723c */ /* 0x042ff00000041824 */
[C---:B------:R-:W-:Y:S01]  /*a970*/  HMMA.16816.F32.BF16 R40, R172.reuse, R194, R40 ;  /* 0x000000c2ac28723c */ /* 0x040fe20000041828 */
[----:B------:R-:W1:Y:S07]  /*a980*/  LDSM.16.M88.4 R192, [R2+0x9000] ;  /* 0x0090000002c0783b */ /* 0x000e6e0000000200 */
[C---:B------:R-:W-:Y:S08]  /*a990*/  HMMA.16816.F32.BF16 R44, R172.reuse, R196, R44 ;  /* 0x000000c4ac2c723c */ /* 0x040ff0000004182c */
[C---:B------:R-:W-:Y:S01]  /*a9a0*/  HMMA.16816.F32.BF16 R48, R172.reuse, R198, R48 ;  /* 0x000000c6ac30723c */ /* 0x040fe20000041830 */
[----:B------:R2:W1:Y:S07]  /*a9b0*/  LDSM.16.M88.4 R196, [R2+0x9800] ;  /* 0x0098000002c4783b */ /* 0x00046e0000000200 */
[C---:B------:R-:W-:Y:S08]  /*a9c0*/  HMMA.16816.F32.BF16 R52, R172.reuse, R200, R52 ;  /* 0x000000c8ac34723c */ /* 0x040ff00000041834 */
[C---:B------:R-:W-:Y:S01]  /*a9d0*/  HMMA.16816.F32.BF16 R56, R172.reuse, R202, R56 ;  /* 0x000000caac38723c */ /* 0x040fe20000041838 */
[----:B------:R-:W-:Y:S07]  /*a9e0*/  LDSM.16.M88.4 R200, [R3] ;  /* 0x0000000003c8783b */ /* 0x000fee0000000200 */
[C---:B------:R-:W-:Y:S03]  /*a9f0*/  HMMA.16816.F32.BF16 R60, R172.reuse, R204, R60 ;  /* 0x000000ccac3c723c */ /* 0x040fe6000004183c */
[C---:B--2---:R-:W-:Y:S05]  /*aa00*/  IADD3 R2, PT, PT, R225.reuse, R0, RZ ;  /* 0x00000000e1027210 */ /* 0x044fea0007ffe0ff */
[----:B------:R-:W-:Y:S01]  /*aa10*/  LDSM.16.M88.4 R220, [R2+0x2000] ;  /* 0x0020000002dc783b */ /* 0x000fe20000000200 */
[C---:B------:R-:W-:Y:S07]  /*aa20*/  HMMA.16816.F32.BF16 R64, R172.reuse, R206, R64 ;  /* 0x000000ceac40723c */ /* 0x040fee0000041840 */
[----:B------:R-:W2:Y:S01]  /*aa30*/  LDSM.16.M88.4 R204, [R0+0x2000] ;  /* 0x0020000000cc783b */ /* 0x000ea20000000200 */
[C---:B------:R-:W-:Y:S08]  /*aa40*/  HMMA.16816.F32.BF16 R68, R172.reuse, R208, R68 ;  /* 0x000000d0ac44723c */ /* 0x040ff00000041844 */
[C---:B------:R-:W-:Y:S01]  /*aa50*/  HMMA.16816.F32.BF16 R72, R172.reuse, R210, R72 ;  /* 0x000000d2ac48723c */ /* 0x040fe20000041848 */
[----:B------:R-:W2:Y:S07]  /*aa60*/  LDSM.16.M88.4 R208, [R0+0x2800] ;  /* 0x0028000000d0783b */ /* 0x000eae0000000200 */
[C---:B------:R-:W-:Y:S08]  /*aa70*/  HMMA.16816.F32.BF16 R76, R172.reuse, R168, R76 ;  /* 0x000000a8ac4c723c */ /* 0x040ff0000004184c */
[C---:B------:R-:W-:Y:S01]  /*aa80*/  HMMA.16816.F32.BF16 R80, R172.reuse, R170, R80 ;  /* 0x000000aaac50723c */ /* 0x040fe20000041850 */
[----:B------:R-:W2:Y:S07]  /*aa90*/  LDSM.16.M88.4 R168, [R0+0x4000] ;  /* 0x0040000000a8783b */ /* 0x000eae0000000200 */
[C---:B---3--:R-:W-:Y:S08]  /*aaa0*/  HMMA.16816.F32.BF16 R84, R172.reuse, R176, R84 ;  /* 0x000000b0ac54723c */ /* 0x048ff00000041854 */
[C---:B------:R-:W-:Y:S01]  /*aab0*/  HMMA.16816.F32.BF16 R88, R172.reuse, R178, R88 ;  /* 0x000000b2ac58723c */ /* 0x040fe20000041858 */
[----:B------:R-:W3:Y:S07]  /*aac0*/  LDSM.16.M88.4 R176, [R0+0x4800] ;  /* 0x0048000000b0783b */ /* 0x000eee0000000200 */
[C---:B----4-:R-:W-:Y:S08]  /*aad0*/  HMMA.16816.F32.BF16 R92, R172.reuse, R180, R92 ;  /* 0x000000b4ac5c723c */ /* 0x050ff0000004185c */
[C---:B------:R-:W-:Y:S01]  /*aae0*/  HMMA.16816.F32.BF16 R96, R172.reuse, R182, R96 ;  /* 0x000000b6ac60723c */ /* 0x040fe20000041860 */
[----:B------:R-:W-:Y:S07]  /*aaf0*/  LDSM.16.M88.4 R180, [R0+0x5800] ;  /* 0x0058000000b4783b */ /* 0x000fee0000000200 */
[C---:B-----5:R-:W-:Y:S08]  /*ab00*/  HMMA.16816.F32.BF16 R100, R172.reuse, R184, R100 ;  /* 0x000000b8ac64723c */ /* 0x060ff00000041864 */
[C---:B------:R-:W-:Y:S01]  /*ab10*/  HMMA.16816.F32.BF16 R104, R172.reuse, R186, R104 ;  /* 0x000000baac68723c */ /* 0x040fe20000041868 */
[----:B------:R-:W-:Y:S07]  /*ab20*/  LDSM.16.M88.4 R184, [R0+0x6000] ;  /* 0x0060000000b8783b */ /* 0x000fee0000000200 */
[C---:B------:R-:W-:Y:S08]  /*ab30*/  HMMA.16816.F32.BF16 R108, R172.reuse, R188, R108 ;  /* 0x000000bcac6c723c */ /* 0x040ff0000004186c */
[C---:B------:R-:W-:Y:S01]  /*ab40*/  HMMA.16816.F32.BF16 R112, R172.reuse, R190, R112 ;  /* 0x000000beac70723c */ /* 0x040fe20000041870 */
[----:B------:R-:W-:Y:S07]  /*ab50*/  LDSM.16.M88.4 R188, [R0+0x6800] ;  /* 0x0068000000bc783b */ /* 0x000fee0000000200 */
[C---:B-1----:R-:W-:Y:S08]  /*ab60*/  HMMA.16816.F32.BF16 R116, R172.reuse, R192, R116 ;  /* 0x000000c0ac74723c */ /* 0x042ff00000041874 */
[C---:B------:R-:W-:Y:S01]  /*ab70*/  HMMA.16816.F32.BF16 R120, R172.reuse, R194, R120 ;  /* 0x000000c2ac78723c */ /* 0x040fe20000041878 */
[----:B------:R-:W-:Y:S07]  /*ab80*/  LDSM.16.M88.4 R192, [R0+0x7000] ;  /* 0x0070000000c0783b */ /* 0x000fee0000000200 */
[C---:B------:R-:W-:Y:S08]  /*ab90*/  HMMA.16816.F32.BF16 R124, R172.reuse, R196, R124 ;  /* 0x000000c4ac7c723c */ /* 0x040ff0000004187c */
[----:B------:R-:W-:Y:S01]  /*aba0*/  HMMA.16816.F32.BF16 R128, R172, R198, R128 ;  /* 0x000000c6ac80723c */ /* 0x000fe20000041880 */
[----:B------:R-:W1:Y:S07]  /*abb0*/  LDSM.16.M88.4 R172, [R0+0x5000] ;  /* 0x0050000000ac783b */ /* 0x000e6e0000000200 */
[C---:B--2---:R-:W-:Y:S01]  /*abc0*/  HMMA.16816.F32.BF16 R4, R200.reuse, R204, R4 ;  /* 0x000000ccc804723c */ /* 0x044fe20000041804 */
[----:B------:R-:W-:Y:S07]  /*abd0*/  LDSM.16.M88.4 R196, [R0+0x8000] ;  /* 0x0080000000c4783b */ /* 0x000fee0000000200 */
        /* <DEDUP_REMOVED lines=8> */
[C---:B------:R-:W-:Y:S03]  /*ac60*/  HMMA.16816.F32.BF16 R28, R200.reuse, R216, R28 ;  /* 0x000000d8c81c723c */ /* 0x040fe6000004181c */
[----:B------:R-:W-:Y:S02]  /*ac70*/  IADD3 R216, PT, PT, R225, R3, RZ ;  /* 0x00000003e1d87210 */ /* 0x000fe40007ffe0ff */
[----:B------:R-:W2:Y:S03]  /*ac80*/  LDL.LU R3, [R1+0x10] ;  /* 0x0000100001037983 */ /* 0x000ea60000300800 */
[C---:B------:R-:W-:Y:S01]  /*ac90*/  HMMA.16816.F32.BF16 R32, R200.reuse, R218, R32 ;  /* 0x000000dac820723c */ /* 0x040fe20000041820 */
[----:B------:R-:W-:Y:S07]  /*aca0*/  LDSM.16.M88.4 R216, [R216] ;  /* 0x00000000d8d8783b */ /* 0x000fee0000000200 */
[C---:B------:R-:W-:Y:S08]  /*acb0*/  HMMA.16816.F32.BF16 R36, R200.reuse, R168, R36 ;  /* 0x000000a8c824723c */ /* 0x040ff00000041824 */
[C---:B------:R-:W-:Y:S01]  /*acc0*/  HMMA.16816.F32.BF16 R40, R200.reuse, R170, R40 ;  /* 0x000000aac828723c */ /* 0x040fe20000041828 */
[----:B------:R-:W4:Y:S07]  /*acd0*/  LDSM.16.M88.4 R168, [R0+0x7800] ;  /* 0x0078000000a8783b */ /* 0x000f2e0000000200 */
        /* <DEDUP_REMOVED lines=13> */
[C---:B------:R-:W-:Y:S01]  /*adb0*/  HMMA.16816.F32.BF16 R96, R200.reuse, R170, R96 ;  /* 0x000000aac860723c */ /* 0x040fe20000041860 */
[----:B------:R-:W1:Y:S07]  /*adc0*/  LDSM.16.M88.4 R168, [R2+0x2800] ;  /* 0x0028000002a8783b */ /* 0x000e6e0000000200 */
[C---:B------:R-:W-:Y:S08]  /*add0*/  HMMA.16816.F32.BF16 R100, R200.reuse, R196, R100 ;  /* 0x000000c4c864723c */ /* 0x040ff00000041864 */
[C---:B------:R-:W-:Y:S08]  /*ade0*/  HMMA.16816.F32.BF16 R104, R200.reuse, R198, R104 ;  /* 0x000000c6c868723c */ /* 0x040ff00000041868 */
[C---:B------:R-:W-:Y:S08]  /*adf0*/  HMMA.16816.F32.BF16 R108, R200.reuse, R204, R108 ;  /* 0x000000ccc86c723c */ /* 0x040ff0000004186c */
[C---:B------:R-:W-:Y:S08]  /*ae00*/  HMMA.16816.F32.BF16 R112, R200.reuse, R206, R112 ;  /* 0x000000cec870723c */ /* 0x040ff00000041870 */
[C---:B------:R-:W-:Y:S08]  /*ae10*/  HMMA.16816.F32.BF16 R116, R200.reuse, R208, R116 ;  /* 0x000000d0c874723c */ /* 0x040ff00000041874 */
[C---:B------:R-:W-:Y:S08]  /*ae20*/  HMMA.16816.F32.BF16 R120, R200.reuse, R210, R120 ;  /* 0x000000d2c878723c */ /* 0x040ff00000041878 */
[C---:B------:R-:W-:Y:S08]  /*ae30*/  HMMA.16816.F32.BF16 R124, R200.reuse, R212, R124 ;  /* 0x000000d4c87c723c */ /* 0x040ff0000004187c */
[----:B------:R-:W-:Y:S08]  /*ae40*/  HMMA.16816.F32.BF16 R128, R200, R214, R128 ;  /* 0x000000d6c880723c */ /* 0x000ff00000041880 */
[C---:B------:R-:W-:Y:S08]  /*ae50*/  HMMA.16816.F32.BF16 R4, R216.reuse, R220, R4 ;  /* 0x000000dcd804723c */ /* 0x040ff00000041804 */
[C---:B------:R-:W-:Y:S08]  /*ae60*/  HMMA.16816.F32.BF16 R8, R216.reuse, R222, R8 ;  /* 0x000000ded808723c */ /* 0x040ff00000041808 */
[C---:B-1----:R-:W-:Y:S03]  /*ae70*/  HMMA.16816.F32.BF16 R12, R216.reuse, R168, R12 ;  /* 0x000000a8d80c723c */ /* 0x042fe6000004180c */
[-C--:B------:R-:W-:Y:S01]  /*ae80*/  FMUL.FTZ R4, R4, R230.reuse ;  /* 0x000000e604047220 */ /* 0x080fe20000410000 */
[-C--:B------:R-:W-:Y:S01]  /*ae90*/  FMUL.FTZ R5, R5, R230.reuse ;  /* 0x000000e605057220 */ /* 0x080fe20000410000 */
[-C--:B------:R-:W-:Y:S01]  /*aea0*/  FMUL.FTZ R6, R6, R230.reuse ;  /* 0x000000e606067220 */ /* 0x080fe20000410000 */
[-C--:B------:R-:W-:Y:S01]  /*aeb0*/  FMUL.FTZ R7, R7, R230.reuse ;  /* 0x000000e607077220 */ /* 0x080fe20000410000 */
[----:B------:R-:W1:Y:S01]  /*aec0*/  MUFU.TANH R173, R4 ;  /* 0x0000000400ad7308 */ /* 0x000e620000002400 */
[C---:B------:R-:W-:Y:S03]  /*aed0*/  HMMA.16816.F32.BF16 R16, R216.reuse, R170, R16 ;  /* 0x000000aad810723c */ /* 0x040fe60000041810 */
[-C--:B------:R-:W-:Y:S01]  /*aee0*/  FMUL.FTZ R8, R8, R230.reuse ;  /* 0x000000e608087220 */ /* 0x080fe20000410000 */
[-C--:B------:R-:W-:Y:S01]  /*aef0*/  FMUL.FTZ R9, R9, R230.reuse ;  /* 0x000000e609097220 */ /* 0x080fe20000410000 */
[-C--:B------:R-:W-:Y:S01]  /*af00*/  FMUL.FTZ R10, R10, R230.reuse ;  /* 0x000000e60a0a7220 */ /* 0x080fe20000410000 */
[-C--:B------:R-:W-:Y:S03]  /*af10*/  FMUL.FTZ R11, R11, R230.reuse ;  /* 0x000000e60b0b7220 */ /* 0x080fe60000410000 */
[----:B------:R-:W3:Y:S02]  /*af20*/  MUFU.TANH R172, R5 ;  /* 0x0000000500ac7308 */ /* 0x000ee40000002400 */
[-C--:B------:R-:W-:Y:S01]  /*af30*/  FMUL.FTZ R15, R15, R230.reuse ;  /* 0x000000e60f0f7220 */ /* 0x080fe20000410000 */
[-C--:B------:R-:W-:Y:S01]  /*af40*/  FMUL.FTZ R12, R12, R230.reuse ;  /* 0x000000e60c0c7220 */ /* 0x080fe20000410000 */
[-C--:B------:R-:W-:Y:S01]  /*af50*/  FMUL.FTZ R13, R13, R230.reuse ;  /* 0x000000e60d0d7220 */ /* 0x080fe20000410000 */
[-C--:B------:R-:W-:Y:S05]  /*af60*/  FMUL.FTZ R14, R14, R230.reuse ;  /* 0x000000e60e0e7220 */ /* 0x080fea0000410000 */
[----:B------:R-:W4:Y:S01]  /*af70*/  MUFU.TANH R174, R6 ;  /* 0x0000000600ae7308 */ /* 0x000f220000002400 */
[-C--:B------:R-:W-:Y:S01]  /*af80*/  FMUL.FTZ R16, R16, R230.reuse ;  /* 0x000000e610107220 */ /* 0x080fe20000410000 */
[-C--:B------:R-:W-:Y:S01]  /*af90*/  FMUL.FTZ R17, R17, R230.reuse ;  /* 0x000000e611117220 */ /* 0x080fe20000410000 */
[-C--:B------:R-:W-:Y:S01]  /*afa0*/  FMUL.FTZ R18, R18, R230.reuse ;  /* 0x000000e612127220 */ /* 0x080fe20000410000 */
[-C--:B------:R-:W-:Y:S06]  /*afb0*/  FMUL.FTZ R19, R19, R230.reuse ;  /* 0x000000e613137220 */ /* 0x080fec0000410000 */
[----:B------:R5:W1:Y:S10]  /*afc0*/  MUFU.TANH R175, R7 ;  /* 0x0000000700af7308 */ /* 0x000a740000002400 */
[----:B------:R-:W1:Y:S10]  /*afd0*/  MUFU.TANH R168, R8 ;  /* 0x0000000800a87308 */ /* 0x000e740000002400 */
[----:B------:R-:W1:Y:S01]  /*afe0*/  MUFU.TANH R177, R9 ;  /* 0x0000000900b17308 */ /* 0x000e620000002400 */
[----:B-----5:R-:W5:Y:S09]  /*aff0*/  LDSM.16.M88.4 R4, [R2+0x3000] ;  /* 0x003000000204783b */ /* 0x020f720000000200 */
[----:B------:R-:W1:Y:S10]  /*b000*/  MUFU.TANH R176, R10 ;  /* 0x0000000a00b07308 */ /* 0x000e740000002400 */
[----:B------:R3:W1:Y:S10]  /*b010*/  MUFU.TANH R169, R11 ;  /* 0x0000000b00a97308 */ /* 0x0006740000002400 */
[----:B------:R-:W1:Y:S10]  /*b020*/  MUFU.TANH R181, R15 ;  /* 0x0000000f00b57308 */ /* 0x000e740000002400 */
[----:B------:R-:W1:Y:S01]  /*b030*/  MUFU.TANH R178, R16 ;  /* 0x0000001000b27308 */ /* 0x000e620000002400 */
[----:B---3--:R-:W3:Y:S01]  /*b040*/  LDSM.16.M88.4 R8, [R2+0x3800] ;  /* 0x003800000208783b */ /* 0x008ee20000000200 */
[----:B--2---:R-:W-:Y:S04]  /*b050*/  IADD3 R3, PT, PT, R3, 0x1, RZ ;  /* 0x0000000103037810 */ /* 0x004fe80007ffe0ff */
[----:B------:R-:W-:Y:S04]  /*b060*/  ISETP.NE.AND P0, PT, R3, RZ, PT ;  /* 0x000000ff0300720c */ /* 0x000fe80003f05270 */
[----:B------:R-:W2:Y:S01]  /*b070*/  MUFU.TANH R180, R17 ;  /* 0x0000001100b47308 */ /* 0x000ea20000002400 */
[----:B------:R-:W-:Y:S01]  /*b080*/  STL [R1+0x10], R3 ;  /* 0x0000100301007387 */ /* 0x000fe20000100800 */
[C---:B-----5:R-:W-:Y:S08]  /*b090*/  HMMA.16816.F32.BF16 R20, R216.reuse, R4, R20 ;  /* 0x00000004d814723c */ /* 0x060ff00000041814 */
[----:B------:R-:W1:Y:S01]  /*b0a0*/  MUFU.TANH R182, R18 ;  /* 0x0000001200b67308 */ /* 0x000e620000002400 */
[C---:B------:R-:W-:Y:S01]  /*b0b0*/  HMMA.16816.F32.BF16 R24, R216.reuse, R6, R24 ;  /* 0x00000006d818723c */ /* 0x040fe20000041818 */
[----:B------:R-:W5:Y:S08]  /*b0c0*/  LDSM.16.M88.4 R4, [R2+0x4000] ;  /* 0x004000000204783b */ /* 0x000f700000000200 */
[----:B------:R-:W1:Y:S01]  /*b0d0*/  MUFU.TANH R183, R19 ;  /* 0x0000001300b77308 */ /* 0x000e620000002400 */
[-C--:B------:R-:W-:Y:S01]  /*b0e0*/  FMUL.FTZ R20, R20, R230.reuse ;  /* 0x000000e614147220 */ /* 0x080fe20000410000 */
[-C--:B------:R-:W-:Y:S01]  /*b0f0*/  FMUL.FTZ R21, R21, R230.reuse ;  /* 0x000000e615157220 */ /* 0x080fe20000410000 */
[-C--:B------:R-:W-:Y:S07]  /*b100*/  FMUL.FTZ R22, R22, R230.reuse ;  /* 0x000000e616167220 */ /* 0x080fee0000410000 */
[----:B------:R-:W1:Y:S01]  /*b110*/  MUFU.TANH R170, R12 ;  /* 0x0000000c00aa7308 */ /* 0x000e620000002400 */
[-C--:B------:R-:W-:Y:S01]  /*b120*/  FMUL.FTZ R23, R23, R230.reuse ;  /* 0x000000e617177220 */ /* 0x080fe20000410000 */
[-C--:B------:R-:W-:Y:S01]  /*b130*/  FMUL.FTZ R24, R24, R230.reuse ;  /* 0x000000e618187220 */ /* 0x080fe20000410000 */
[-C--:B------:R-:W-:Y:S01]  /*b140*/  FMUL.FTZ R25, R25, R230.reuse ;  /* 0x000000e619197220 */ /* 0x080fe20000410000 */
[-C--:B------:R-:W-:Y:S06]  /*b150*/  FMUL.FTZ R26, R26, R230.reuse ;  /* 0x000000e61a1a7220 */ /* 0x080fec0000410000 */
[----:B------:R-:W1:Y:S01]  /*b160*/  MUFU.TANH R184, R20 ;  /* 0x0000001400b87308 */ /* 0x000e620000002400 */
[C---:B---3--:R-:W-:Y:S03]  /*b170*/  HMMA.16816.F32.BF16 R28, R216.reuse, R8, R28 ;  /* 0x00000008d81c723c */ /* 0x048fe6000004181c */
[-C--:B------:R-:W-:Y:S06]  /*b180*/  FMUL.FTZ R27, R27, R230.reuse ;  /* 0x000000e61b1b7220 */ /* 0x080fec0000410000 */
[----:B------:R-:W3:Y:S01]  /*b190*/  MUFU.TANH R185, R21 ;  /* 0x0000001500b97308 */ /* 0x000ee20000002400 */
[C---:B------:R-:W-:Y:S01]  /*b1a0*/  HMMA.16816.F32.BF16 R32, R216.reuse, R10, R32 ;  /* 0x0000000ad820723c */ /* 0x040fe20000041820 */
[----:B------:R-:W4:Y:S08]  /*b1b0*/  LDSM.16.M88.4 R8, [R2+0x4800] ;  /* 0x004800000208783b */ /* 0x000f300000000200 */
[----:B------:R-:W1:Y:S01]  /*b1c0*/  MUFU.TANH R171, R13 ;  /* 0x0000000d00ab7308 */ /* 0x000e620000002400 */
[C---:B-----5:R-:W-:Y:S03]  /*b1d0*/  HMMA.16816.F32.BF16 R36, R216.reuse, R4, R36 ;  /* 0x00000004d824723c */ /* 0x060fe60000041824 */
[-C--:B------:R-:W-:Y:S01]  /*b1e0*/  FMUL.FTZ R28, R28, R230.reuse ;  /* 0x000000e61c1c7220 */ /* 0x080fe20000410000 */
[-C--:B------:R-:W-:Y:S05]  /*b1f0*/  FMUL.FTZ R29, R29, R230.reuse ;  /* 0x000000e61d1d7220 */ /* 0x080fea0000410000 */
[----:B------:R-:W1:Y:S01]  /*b200*/  MUFU.TANH R179, R14 ;  /* 0x0000000e00b37308 */ /* 0x000e620000002400 */
[-C--:B------:R-:W-:Y:S01]  /*b210*/  FMUL.FTZ R30, R30, R230.reuse ;  /* 0x000000e61e1e7220 */ /* 0x080fe20000410000 */
[-C--:B------:R-:W-:Y:S01]  /*b220*/  FMUL.FTZ R31, R31, R230.reuse ;  /* 0x000000e61f1f7220 */ /* 0x080fe20000410000 */
[C---:B------:R-:W-:Y:S01]  /*b230*/  HMMA.16816.F32.BF16 R40, R216.reuse, R6, R40 ;  /* 0x00000006d828723c */ /* 0x040fe20000041828 */
[----:B------:R-:W5:Y:S02]  /*b240*/  LDSM.16.M88.4 R4, [R2+0x5000] ;  /* 0x005000000204783b */ /* 0x000f640000000200 */
[-C--:B------:R-:W-:Y:S01]  /*b250*/  FMUL.FTZ R32, R32, R230.reuse ;  /* 0x000000e620207220 */ /* 0x080fe20000410000 */
[-C--:B------:R-:W-:Y:S03]  /*b260*/  FMUL.FTZ R33, R33, R230.reuse ;  /* 0x000000e621217220 */ /* 0x080fe60000410000 */
[----:B------:R-:W1:Y:S01]  /*b270*/  MUFU.TANH R186, R22 ;  /* 0x0000001600ba7308 */ /* 0x000e620000002400 */
[-C--:B------:R-:W-:Y:S01]  /*b280*/  FMUL.FTZ R34, R34, R230.reuse ;  /* 0x000000e622227220 */ /* 0x080fe20000410000 */
[-C--:B------:R-:W-:Y:S01]  /*b290*/  FMUL.FTZ R35, R35, R230.reuse ;  /* 0x000000e623237220 */ /* 0x080fe20000410000 */
[-C--:B------:R-:W-:Y:S01]  /*b2a0*/  FMUL.FTZ R39, R39, R230.reuse ;  /* 0x000000e627277220 */ /* 0x080fe20000410000 */
[-C--:B------:R-:W-:Y:S06]  /*b2b0*/  FMUL.FTZ R36, R36, R230.reuse ;  /* 0x000000e624247220 */ /* 0x080fec0000410000 */
[----:B------:R-:W1:Y:S01]  /*b2c0*/  MUFU.TANH R188, R23 ;  /* 0x0000001700bc7308 */ /* 0x000e620000002400 */
[-C--:B------:R-:W-:Y:S01]  /*b2d0*/  FMUL.FTZ R37, R37, R230.reuse ;  /* 0x000000e625257220 */ /* 0x080fe20000410000 */
[-C--:B------:R-:W-:Y:S01]  /*b2e0*/  FMUL.FTZ R38, R38, R230.reuse ;  /* 0x000000e626267220 */ /* 0x080fe20000410000 */
[-C--:B------:R-:W-:Y:S01]  /*b2f0*/  FMUL.FTZ R40, R40, R230.reuse ;  /* 0x000000e628287220 */ /* 0x080fe20000410000 */
[-C--:B------:R-:W-:Y:S06]  /*b300*/  FMUL.FTZ R42, R42, R230.reuse ;  /* 0x000000e62a2a7220 */ /* 0x080fec0000410000 */
[----:B------:R2:W1:Y:S01]  /*b310*/  MUFU.TANH R204, R39 ;  /* 0x0000002700cc7308 */ /* 0x0004620000002400 */
[-C--:B------:R-:W-:Y:S01]  /*b320*/  FMUL.FTZ R41, R41, R230.reuse ;  /* 0x000000e629297220 */ /* 0x080fe20000410000 */
[C---:B----4-:R-:W-:Y:S03]  /*b330*/  HMMA.16816.F32.BF16 R44, R216.reuse, R8, R44 ;  /* 0x00000008d82c723c */ /* 0x050fe6000004182c */
[-C--:B------:R-:W-:Y:S05]  /*b340*/  FMUL.FTZ R43, R43, R230.reuse ;  /* 0x000000e62b2b7220 */ /* 0x080fea0000410000 */
[----:B------:R4:W1:Y:S01]  /*b350*/  MUFU.TANH R203, R40 ;  /* 0x0000002800cb7308 */ /* 0x0008620000002400 */
[C---:B------:R-:W-:Y:S01]  /*b360*/  HMMA.16816.F32.BF16 R48, R216.reuse, R10, R48 ;  /* 0x0000000ad830723c */ /* 0x040fe20000041830 */
[----:B------:R-:W3:Y:S08]  /*b370*/  LDSM.16.M88.4 R8, [R2+0x5800] ;  /* 0x005800000208783b */ /* 0x000ef00000000200 */
[----:B------:R-:W1:Y:S01]  /*b380*/  MUFU.TANH R205, R42 ;  /* 0x0000002a00cd7308 */ /* 0x000e620000002400 */
[C---:B-----5:R-:W-:Y:S03]  /*b390*/  HMMA.16816.F32.BF16 R52, R216.reuse, R4, R52 ;  /* 0x00000004d834723c */ /* 0x060fe60000041834 */
[-C--:B------:R-:W-:Y:S06]  /*b3a0*/  FMUL.FTZ R44, R44, R230.reuse ;  /* 0x000000e62c2c7220 */ /* 0x080fec0000410000 */
[----:B------:R-:W1:Y:S01]  /*b3b0*/  MUFU.TANH R206, R41 ;  /* 0x0000002900ce7308 */ /* 0x000e620000002400 */
[-C--:B------:R-:W-:Y:S01]  /*b3c0*/  FMUL.FTZ R45, R45, R230.reuse ;  /* 0x000000e62d2d7220 */ /* 0x080fe20000410000 */
[-C--:B------:R-:W-:Y:S01]  /*b3d0*/  FMUL.FTZ R46, R46, R230.reuse ;  /* 0x000000e62e2e7220 */ /* 0x080fe20000410000 */
[-C--:B------:R-:W-:Y:S01]  /*b3e0*/  FMUL.FTZ R47, R47, R230.reuse ;  /* 0x000000e62f2f7220 */ /* 0x080fe20000410000 */
[C---:B------:R-:W-:Y:S01]  /*b3f0*/  HMMA.16816.F32.BF16 R56, R216.reuse, R6, R56 ;  /* 0x00000006d838723c */ /* 0x040fe20000041838 */
[----:B------:R-:W5:Y:S02]  /*b400*/  LDSM.16.M88.4 R4, [R2+0x6000] ;  /* 0x006000000204783b */ /* 0x000f640000000200 */
        /* <DEDUP_REMOVED lines=14> */
[C---:B---3--:R-:W-:Y:S03]  /*b4f0*/  HMMA.16816.F32.BF16 R60, R216.reuse, R8, R60 ;  /* 0x00000008d83c723c */ /* 0x048fe6000004183c */
[-C--:B------:R-:W-:Y:S04]  /*b500*/  FMUL.FTZ R59, R59, R230.reuse ;  /* 0x000000e63b3b7220 */ /* 0x080fe80000410000 */
[----:B------:R-:W3:Y:S01]  /*b510*/  MUFU.TANH R191, R27 ;  /* 0x0000001b00bf7308 */ /* 0x000ee20000002400 */
[C---:B------:R-:W-:Y:S01]  /*b520*/  HMMA.16816.F32.BF16 R64, R216.reuse, R10, R64 ;  /* 0x0000000ad840723c */ /* 0x040fe20000041840 */
[----:B------:R-:W2:Y:S08]  /*b530*/  LDSM.16.M88.4 R8, [R2+0x6800] ;  /* 0x006800000208783b */ /* 0x000eb00000000200 */
[----:B------:R-:W1:Y:S01]  /*b540*/  MUFU.TANH R192, R28 ;  /* 0x0000001c00c07308 */ /* 0x000e620000002400 */
[C---:B-----5:R-:W-:Y:S09]  /*b550*/  HMMA.16816.F32.BF16 R68, R216.reuse, R4, R68 ;  /* 0x00000004d844723c */ /* 0x060ff20000041844 */
[----:B------:R-:W1:Y:S01]  /*b560*/  MUFU.TANH R193, R29 ;  /* 0x0000001d00c17308 */ /* 0x000e620000002400 */
[-C--:B------:R-:W-:Y:S01]  /*b570*/  FMUL.FTZ R60, R60, R230.reuse ;  /* 0x000000e63c3c7220 */ /* 0x080fe20000410000 */
[-C--:B------:R-:W-:Y:S01]  /*b580*/  FMUL.FTZ R61, R61, R230.reuse ;  /* 0x000000e63d3d7220 */ /* 0x080fe20000410000 */
[-C--:B------:R-:W-:Y:S01]  /*b590*/  FMUL.FTZ R62, R62, R230.reuse ;  /* 0x000000e63e3e7220 */ /* 0x080fe20000410000 */
[-C--:B------:R-:W-:Y:S01]  /*b5a0*/  FMUL.FTZ R63, R63, R230.reuse ;  /* 0x000000e63f3f7220 */ /* 0x080fe20000410000 */
[C---:B------:R-:W-:Y:S01]  /*b5b0*/  HMMA.16816.F32.BF16 R72, R216.reuse, R6, R72 ;  /* 0x00000006d848723c */ /* 0x040fe20000041848 */
[----:B------:R-:W5:Y:S04]  /*b5c0*/  LDSM.16.M88.4 R4, [R2+0x7000] ;  /* 0x007000000204783b */ /* 0x000f680000000200 */
        /* <DEDUP_REMOVED lines=14> */
[C---:B--2---:R-:W-:Y:S03]  /*b6b0*/  HMMA.16816.F32.BF16 R76, R216.reuse, R8, R76 ;  /* 0x00000008d84c723c */ /* 0x044fe6000004184c */
[-C--:B------:R-:W-:Y:S03]  /*b6c0*/  FMUL.FTZ R75, R75, R230.reuse ;  /* 0x000000e64b4b7220 */ /* 0x080fe60000410000 */
[----:B------:R-:W2:Y:S02]  /*b6d0*/  MUFU.TANH R198, R33 ;  /* 0x0000002100c67308 */ /* 0x000ea40000002400 */
[C---:B------:R-:W-:Y:S01]  /*b6e0*/  HMMA.16816.F32.BF16 R80, R216.reuse, R10, R80 ;  /* 0x0000000ad850723c */ /* 0x040fe20000041850 */
[----:B------:R-:W4:Y:S07]  /*b6f0*/  LDSM.16.M88.4 R8, [R2+0x7800] ;  /* 0x007800000208783b */ /* 0x000f2e0000000200 */
        /* <DEDUP_REMOVED lines=23> */
[-C--:B------:R-:W-:Y:S01]  /*b870*/  FMUL.FTZ R91, R91, R230.reuse ;  /* 0x000000e65b5b7220 */ /* 0x080fe20000410000 */
[C---:B----4-:R-:W-:Y:S05]  /*b880*/  HMMA.16816.F32.BF16 R92, R216.reuse, R8, R92 ;  /* 0x00000008d85c723c */ /* 0x050fea000004185c */
[----:B------:R-:W4:Y:S03]  /*b890*/  MUFU.TANH R207, R43 ;  /* 0x0000002b00cf7308 */ /* 0x000f260000002400 */
[C---:B------:R-:W-:Y:S01]  /*b8a0*/  HMMA.16816.F32.BF16 R96, R216.reuse, R10, R96 ;  /* 0x0000000ad860723c */ /* 0x040fe20000041860 */
[----:B------:R-:W3:Y:S06]  /*b8b0*/  LDSM.16.M88.4 R8, [R2+0x8800] ;  /* 0x008800000208783b */ /* 0x000eec0000000200 */
[----:B------:R-:W1:Y:S01]  /*b8c0*/  MUFU.TANH R208, R44 ;  /* 0x0000002c00d07308 */ /* 0x000e620000002400 */
[C---:B-----5:R-:W-:Y:S09]  /*b8d0*/  HMMA.16816.F32.BF16 R100, R216.reuse, R4, R100 ;  /* 0x00000004d864723c */ /* 0x060ff20000041864 */
[----:B------:R-:W1:Y:S01]  /*b8e0*/  MUFU.TANH R209, R45 ;  /* 0x0000002d00d17308 */ /* 0x000e620000002400 */
[-C--:B------:R-:W-:Y:S01]  /*b8f0*/  FMUL.FTZ R92, R92, R230.reuse ;  /* 0x000000e65c5c7220 */ /* 0x080fe20000410000 */
[-C--:B------:R-:W-:Y:S01]  /*b900*/  FMUL.FTZ R93, R93, R230.reuse ;  /* 0x000000e65d5d7220 */ /* 0x080fe20000410000 */
[-C--:B------:R-:W-:Y:S01]  /*b910*/  FMUL.FTZ R94, R94, R230.reuse ;  /* 0x000000e65e5e7220 */ /* 0x080fe20000410000 */
[-C--:B------:R-:W-:Y:S01]  /*b920*/  FMUL.FTZ R95, R95, R230.reuse ;  /* 0x000000e65f5f7220 */ /* 0x080fe20000410000 */
[C---:B------:R-:W-:Y:S05]  /*b930*/  HMMA.16816.F32.BF16 R104, R216.reuse, R6, R104 ;  /* 0x00000006d868723c */ /* 0x040fea0000041868 */
[----:B------:R-:W1:Y:S01]  /*b940*/  MUFU.TANH R210, R46 ;  /* 0x0000002e00d27308 */ /* 0x000e620000002400 */
[----:B------:R-:W5:Y:S01]  /*b950*/  LDSM.16.M88.4 R4, [R2+0x9000] ;  /* 0x009000000204783b */ /* 0x000f620000000200 */
[-C--:B------:R-:W-:Y:S01]  /*b960*/  FMUL.FTZ R96, R96, R230.reuse ;  /* 0x000000e660607220 */ /* 0x080fe20000410000 */
[-C--:B------:R-:W-:Y:S01]  /*b970*/  FMUL.FTZ R97, R97, R230.reuse ;  /* 0x000000e661617220 */ /* 0x080fe20000410000 */
[-C--:B------:R-:W-:Y:S01]  /*b980*/  FMUL.FTZ R98, R98, R230.reuse ;  /* 0x000000e662627220 */ /* 0x080fe20000410000 */
[-C--:B------:R-:W-:Y:S05]  /*b990*/  FMUL.FTZ R99, R99, R230.reuse ;  /* 0x000000e663637220 */ /* 0x080fea0000410000 */
        /* <DEDUP_REMOVED lines=10> */
[C---:B---3--:R-:W-:Y:S05]  /*ba40*/  HMMA.16816.F32.BF16 R108, R216.reuse, R8, R108 ;  /* 0x00000008d86c723c */ /* 0x048fea000004186c */
[----:B------:R-:W3:Y:S03]  /*ba50*/  MUFU.TANH R214, R49 ;  /* 0x0000003100d67308 */ /* 0x000ee60000002400 */
[C---:B------:R-:W-:Y:S01]  /*ba60*/  HMMA.16816.F32.BF16 R112, R216.reuse, R10, R112 ;  /* 0x0000000ad870723c */ /* 0x040fe20000041870 */
[----:B------:R-:W2:Y:S06]  /*ba70*/  LDSM.16.M88.4 R8, [R2+0x9800] ;  /* 0x009800000208783b */ /* 0x000eac0000000200 */
[----:B------:R-:W1:Y:S01]  /*ba80*/  MUFU.TANH R213, R50 ;  /* 0x0000003200d57308 */ /* 0x000e620000002400 */
[----:B------:R-:W-:Y:S09]  /*ba90*/  DEPBAR.LE SB0, 0x0 ;  /* 0x000080000000791a */ /* 0x000ff20000000000 */
[----:B------:R-:W1:Y:S01]  /*baa0*/  MUFU.TANH R215, R51 ;  /* 0x0000003300d77308 */ /* 0x000e620000002400 */
[----:B------:R-:W-:Y:S01]  /*bab0*/  BAR.SYNC.DEFER_BLOCKING 0x0 ;  /* 0x0000000000007b1d */ /* 0x000fe20000010000 */
[C---:B-----5:R-:W-:Y:S05]  /*bac0*/  HMMA.16816.F32.BF16 R116, R216.reuse, R4, R116 ;  /* 0x00000004d874723c */ /* 0x060fea0000041874 */
[-C--:B------:R-:W-:Y:S03]  /*bad0*/  FMUL.FTZ R110, R110, R230.reuse ;  /* 0x000000e66e6e7220 */ /* 0x080fe60000410000 */
[----:B------:R-:W1:Y:S01]  /*bae0*/  MUFU.TANH R220, R52 ;  /* 0x0000003400dc7308 */ /* 0x000e620000002400 */
[-C--:B------:R-:W-:Y:S01]  /*baf0*/  FMUL.FTZ R112, R112, R230.reuse ;  /* 0x000000e670707220 */ /* 0x080fe20000410000 */
[C---:B------:R-:W-:Y:S03]  /*bb00*/  HMMA.16816.F32.BF16 R120, R216.reuse, R6, R120 ;  /* 0x00000006d878723c */ /* 0x040fe60000041878 */
[-C--:B------:R-:W-:Y:S01]  /*bb10*/  FMUL.FTZ R114, R114, R230.reuse ;  /* 0x000000e672727220 */ /* 0x080fe20000410000 */
[-C--:B------:R-:W-:Y:S01]  /*bb20*/  FMUL.FTZ R115, R115, R230.reuse ;  /* 0x000000e673737220 */ /* 0x080fe20000410000 */
[-C--:B------:R-:W-:Y:S03]  /*bb30*/  FMUL.FTZ R108, R108, R230.reuse ;  /* 0x000000e66c6c7220 */ /* 0x080fe60000410000 */
[----:B------:R-:W1:Y:S01]  /*bb40*/  MUFU.TANH R221, R53 ;  /* 0x0000003500dd7308 */ /* 0x000e620000002400 */
[-C--:B------:R-:W-:Y:S01]  /*bb50*/  FMUL.FTZ R109, R109, R230.reuse ;  /* 0x000000e66d6d7220 */ /* 0x080fe20000410000 */
[-C--:B------:R-:W-:Y:S01]  /*bb60*/  FMUL.FTZ R111, R111, R230.reuse ;  /* 0x000000e66f6f7220 */ /* 0x080fe20000410000 */
[-C--:B------:R-:W-:Y:S01]  /*bb70*/  FMUL.FTZ R113, R113, R230.reuse ;  /* 0x000000e671717220 */ /* 0x080fe20000410000 */
[-C--:B------:R-:W-:Y:S01]  /*bb80*/  FMUL.FTZ R116, R116, R230.reuse ;  /* 0x000000e674747220 */ /* 0x080fe20000410000 */
[-C--:B------:R-:W-:Y:S01]  /*bb90*/  FMUL.FTZ R117, R117, R230.reuse ;  /* 0x000000e675757220 */ /* 0x080fe20000410000 */
[-C--:B------:R-:W-:Y:S04]  /*bba0*/  FMUL.FTZ R118, R118, R230.reuse ;  /* 0x000000e676767220 */ /* 0x080fe80000410000 */
[----:B------:R-:W1:Y:S01]  /*bbb0*/  MUFU.TANH R222, R54 ;  /* 0x0000003600de7308 */ /* 0x000e620000002400 */
[-C--:B------:R-:W-:Y:S01]  /*bbc0*/  FMUL.FTZ R119, R119, R230.reuse ;  /* 0x000000e677777220 */ /* 0x080fe20000410000 */
[-C--:B------:R-:W-:Y:S01]  /*bbd0*/  FMUL.FTZ R122, R122, R230.reuse ;  /* 0x000000e67a7a7220 */ /* 0x080fe20000410000 */
[-C--:B------:R-:W-:Y:S01]  /*bbe0*/  FMUL.FTZ R123, R123, R230.reuse ;  /* 0x000000e67b7b7220 */ /* 0x080fe20000410000 */
[C---:B--2---:R-:W-:Y:S06]  /*bbf0*/  HMMA.16816.F32.BF16 R124, R216.reuse, R8, R124 ;  /* 0x00000008d87c723c */ /* 0x044fec000004187c */
[----:B------:R-:W2:Y:S01]  /*bc00*/  MUFU.TANH R234, R55 ;  /* 0x0000003700ea7308 */ /* 0x000ea20000002400 */
[-C--:B------:R-:W-:Y:S01]  /*bc10*/  FMUL.FTZ R120, R120, R230.reuse ;  /* 0x000000e678787220 */ /* 0x080fe20000410000 */
[-C--:B------:R-:W-:Y:S01]  /*bc20*/  FMUL.FTZ R121, R121, R230.reuse ;  /* 0x000000e679797220 */ /* 0x080fe20000410000 */
[----:B------:R-:W-:Y:S07]  /*bc30*/  HMMA.16816.F32.BF16 R128, R216, R10, R128 ;  /* 0x0000000ad880723c */ /* 0x000fee0000041880 */
[----:B------:R-:W1:Y:S10]  /*bc40*/  MUFU.TANH R223, R56 ;  /* 0x0000003800df7308 */ /* 0x000e740000002400 */
        /* <DEDUP_REMOVED lines=8> */
[-C--:B------:R-:W-:Y:S07]  /*bcd0*/  FMUL.FTZ R129, R129, R230.reuse ;  /* 0x000000e681817220 */ /* 0x080fee0000410000 */
[----:B------:R5:W1:Y:S10]  /*bce0*/  MUFU.TANH R42, R0 ;  /* 0x00000000002a7308 */ /* 0x000a740000002400 */
[----:B------:R1:W1:Y:S10]  /*bcf0*/  MUFU.TANH R237, R59 ;  /* 0x0000003b00ed7308 */ /* 0x0002740000002400 */
[----:B------:R1:W1:Y:S01]  /*bd00*/  MUFU.TANH R238, R60 ;  /* 0x0000003c00ee7308 */ /* 0x0002620000002400 */
[----:B-----5:R-:W-:Y:S09]  /*bd10*/  FMUL.FTZ R0, R131, R230 ;  /* 0x000000e683007220 */ /* 0x020ff20000410000 */
[----:B------:R1:W1:Y:S10]  /*bd20*/  MUFU.TANH R239, R61 ;  /* 0x0000003d00ef7308 */ /* 0x0002740000002400 */
[----:B------:R1:W1:Y:S10]  /*bd30*/  MUFU.TANH R240, R62 ;  /* 0x0000003e00f07308 */ /* 0x0002740000002400 */
[----:B------:R1:W1:Y:S10]  /*bd40*/  MUFU.TANH R242, R63 ;  /* 0x0000003f00f27308 */ /* 0x0002740000002400 */
[----:B------:R1:W1:Y:S10]  /*bd50*/  MUFU.TANH R241, R64 ;  /* 0x0000004000f17308 */ /* 0x0002740000002400 */
[----:B------:R1:W1:Y:S10]  /*bd60*/  MUFU.TANH R244, R65 ;  /* 0x0000004100f47308 */ /* 0x0002740000002400 */
[----:B------:R1:W1:Y:S10]  /*bd70*/  MUFU.TANH R243, R66 ;  /* 0x0000004200f37308 */ /* 0x0002740000002400 */
[----:B------:R-:W1:Y:S10]  /*bd80*/  MUFU.TANH R67, R67 ;  /* 0x0000004300437308 */ /* 0x000e740000002400 */
[----:B------:R1:W1:Y:S10]  /*bd90*/  MUFU.TANH R245, R68 ;  /* 0x0000004400f57308 */ /* 0x0002740000002400 */
[----:B------:R-:W1:Y:S10]  /*bda0*/  MUFU.TANH R69, R69 ;  /* 0x0000004500457308 */ /* 0x000e740000002400 */
[----:B------:R1:W1:Y:S10]  /*bdb0*/  MUFU.TANH R246, R70 ;  /* 0x0000004600f67308 */ /* 0x0002740000002400 */
[----:B------:R-:W1:Y:S10]  /*bdc0*/  MUFU.TANH R71, R71 ;  /* 0x0000004700477308 */ /* 0x000e740000002400 */
        /* <DEDUP_REMOVED lines=46> */
[----:B------:R1:W1:Y:S10]  /*c0b0*/  MUFU.TANH R15, R118 ;  /* 0x00000076000f7308 */ /* 0x0002740000002400 */
[----:B------:R1:W1:Y:S10]  /*c0c0*/  MUFU.TANH R16, R119 ;  /* 0x0000007700107308 */ /* 0x0002740000002400 */
[----:B------:R1:W1:Y:S10]  /*c0d0*/  MUFU.TANH R17, R120 ;  /* 0x0000007800117308 */ /* 0x0002740000002400 */
[----:B------:R1:W1:Y:S10]  /*c0e0*/  MUFU.TANH R19, R121 ;  /* 0x0000007900137308 */ /* 0x0002740000002400 */
[----:B------:R-:W1:Y:S10]  /*c0f0*/  MUFU.TANH R122, R122 ;  /* 0x0000007a007a7308 */ /* 0x000e740000002400 */
[----:B------:R-:W1:Y:S10]  /*c100*/  MUFU.TANH R123, R123 ;  /* 0x0000007b007b7308 */ /* 0x000e740000002400 */
[----:B------:R1:W1:Y:S10]  /*c110*/  MUFU.TANH R18, R124 ;  /* 0x0000007c00127308 */ /* 0x0002740000002400 */
[----:B------:R1:W1:Y:S10]  /*c120*/  MUFU.TANH R216, R125 ;  /* 0x0000007d00d87308 */ /* 0x0002740000002400 */
[----:B------:R-:W1:Y:S10]  /*c130*/  MUFU.TANH R39, R39 ;  /* 0x0000002700277308 */ /* 0x000e740000002400 */
[----:B------:R-:W1:Y:S10]  /*c140*/  MUFU.TANH R40, R40 ;  /* 0x0000002800287308 */ /* 0x000e740000002400 */
[----:B------:R-:W1:Y:S10]  /*c150*/  MUFU.TANH R128, R128 ;  /* 0x0000008000807308 */ /* 0x000e740000002400 */
[----:B------:R-:W1:Y:S10]  /*c160*/  MUFU.TANH R129, R129 ;  /* 0x0000008100817308 */ /* 0x000e740000002400 */
[----:B------:R1:W1:Y:S01]  /*c170*/  MUFU.TANH R41, R0 ;  /* 0x0000000000297308 */ /* 0x0002620000002400 */
[----:B--234-:R-:W-:Y:S05]  /*c180*/  @!P0 BRA `(.L_x_584) ;  /* 0x00000008003c8947 */ /* 0x01cfea0003800000 */
[----:B------:R-:W2:Y:S01]  /*c190*/  LDL.64 R22, [R1+0x28] ;  /* 0x0000280001167983 */ /* 0x000ea20000100a00 */
[----:B------:R-:W-:Y:S03]  /*c1a0*/  BSSY.RECONVERGENT B0, `(.L_x_585) ;  /* 0x0000055000007945 */ /* 0x000fe60003800200 */
[----:B------:R-:W3:Y:S04]  /*c1b0*/  LDL R12, [R1+0x4] ;  /* 0x00000400010c7983 */ /* 0x000ee80000100800 */
[----:B------:R-:W4:Y:S04]  /*c1c0*/  LDL R3, [R1] ;  /* 0x0000000001037983 */ /* 0x000f280000100800 */
[----:B------:R-:W5:Y:S01]  /*c1d0*/  LDL R14, [R1+0x20] ;  /* 0x00002000010e7983 */ /* 0x000f620000100800 */
[----:B--2---:R-:W-:Y:S04]  /*c1e0*/  ISETP.NE.U32.AND P1, PT, R22, RZ, PT ;  /* 0x000000ff1600720c */ /* 0x004fe80003f25070 */
[----:B------:R-:W-:Y:S11]  /*c1f0*/  ISETP.NE.AND.EX P1, PT, R23, RZ, PT, P1 ;  /* 0x000000ff1700720c */ /* 0x000ff60003f25310 */
[----:B------:R-:W-:Y:S02]  /*c200*/  @!UPT UIADD3 URZ, UPT, UPT, URZ, URZ, URZ ;  /* 0x000000fffffff290 */ /* 0x000fe4000fffe0ff */
[----:B------:R-:W2:Y:S01]  /*c210*/  @!P1 LD.E R2, desc[UR4][R134.64+0x38] ;  /* 0x0000380486029980 */ /* 0x000ea2000c101900 */
[----:B-1----:R-:W-:Y:S05]  /*c220*/  @!P1 IMAD.MOV.U32 R0, RZ, RZ, RZ ;  /* 0x000000ffff009224 */ /* 0x002fea00078e00ff */
[----:B------:R-:W-:Y:S01]  /*c230*/  @!P1 IADD3 R0, P0, PT, RZ, -R0, RZ ;  /* 0x80000000ff009210 */ /* 0x000fe20007f1e0ff */
[----:B--2---:R-:W-:Y:S04]  /*c240*/  @!P1 IMAD.SHL.U32 R2, R2, 0x100, RZ ;  /* 0x0000010002029824 */ /* 0x004fe800078e00ff */
[----:B------:R-:W-:Y:S05]  /*c250*/  @!P1 IMAD.X R2, RZ, RZ, ~R2, P0 ;  /* 0x000000ffff029224 */ /* 0x000fea00000e0e02 */
[----:B------:R-:W-:Y:S04]  /*c260*/  @!P1 SHF.R.S64 R0, R0, 0x1f, R2 ;  /* 0x0000001f00009819 */ /* 0x000fe80000001002 */
[----:B---3--:R-:W-:Y:S01]  /*c270*/  @!P1 IADD3 R12, P0, PT, R0, R12, RZ ;  /* 0x0000000c000c9210 */ /* 0x008fe20007f1e0ff */
[----:B-----5:R-:W-:Y:S03]  /*c280*/  IMAD.SHL.U32 R0, R14, 0x20, RZ ;  /* 0x000000200e007824 */ /* 0x020fe600078e00ff */
[----:B----4-:R-:W-:Y:S01]  /*c290*/  @!P1 LEA.HI.X.SX32 R3, R2, R3, 0x1, P0 ;  /* 0x0000000302039211 */ /* 0x010fe200000f0eff */
[----:B------:R1:W-:Y:S04]  /*c2a0*/  @!P1 STL [R1+0x4], R12 ;  /* 0x0000040c01009387 */ /* 0x0003e80000100800 */
[----:B------:R1:W-:Y:S01]  /*c2b0*/  @!P1 STL [R1], R3 ;  /* 0x0000000301009387 */ /* 0x0003e20000100800 */
[----:B------:R-:W-:Y:S05]  /*c2c0*/  @!P1 BRA `(.L_x_586) ;  /* 0x0000000400089947 */ /* 0x000fea0003800000 */
[----:B------:R-:W-:Y:S01]  /*c2d0*/  IMAD.MOV.U32 R13, RZ, RZ, R3 ;  /* 0x000000ffff0d7224 */ /* 0x000fe200078e0003 */
[C---:B------:R-:W-:Y:S01]  /*c2e0*/  IADD3 R10, PT, PT, R252.reuse, -0x200, RZ ;  /* 0xfffffe00fc0a7810 */ /* 0x040fe20007ffe0ff */
[----:B------:R-:W-:Y:S01]  /*c2f0*/  VIADD R9, R252, 0xffffff00 ;  /* 0xffffff00fc097836 */ /* 0x000fe20000000000 */
[----:B-1----:R-:W2:Y:S02]  /*c300*/  LD.E R3, desc[UR4][R134.64+0x170] ;  /* 0x0001700486037980 */ /* 0x002ea4000c101900 */
[----:B------:R-:W-:Y:S02]  /*c310*/  IABS R6, R10 ;  /* 0x0000000a00067213 */ /* 0x000fe40000000000 */
[----:B------:R-:W-:Y:S02]  /*c320*/  IABS R7, R9 ;  /* 0x0000000900077213 */ /* 0x000fe40000000000 */
[-C--:B--2---:R-:W-:Y:S02]  /*c330*/  IABS R2, R3.reuse ;  /* 0x0000000300027213 */ /* 0x084fe40000000000 */
[-C--:B------:R-:W-:Y:S02]  /*c340*/  IABS R11, R3.reuse ;  /* 0x00000003000b7213 */ /* 0x080fe40000000000 */
[----:B------:R-:W1:Y:S01]  /*c350*/  I2F.RP R4, R2 ;  /* 0x0000000200047306 */ /* 0x000e620000209400 */
[-C--:B------:R-:W-:Y:S02]  /*c360*/  LOP3.LUT R10, R10, R3.reuse, RZ, 0x3c, !PT ;  /* 0x000000030a0a7212 */ /* 0x080fe400078e3cff */
[----:B------:R-:W-:Y:S02]  /*c370*/  LOP3.LUT R9, R9, R3, RZ, 0x3c, !PT ;  /* 0x0000000309097212 */ /* 0x000fe400078e3cff */
[----:B------:R-:W-:Y:S05]  /*c380*/  ISETP.GE.AND P0, PT, R10, RZ, PT ;  /* 0x000000ff0a00720c */ /* 0x000fea0003f06270 */
[----:B-1----:R-:W1:Y:S02]  /*c390*/  MUFU.RCP R4, R4 ;  /* 0x0000000400047308 */ /* 0x002e640000001000 */
[----:B-1----:R-:W-:Y:S08]  /*c3a0*/  VIADD R4, R4, 0xffffffe ;  /* 0x0ffffffe04047836 */ /* 0x002ff00000000000 */
[----:B------:R-:W1:Y:S02]  /*c3b0*/  F2I.FTZ.U32.TRUNC.NTZ R5, R4 ;  /* 0x0000000400057305 */ /* 0x000e64000021f000 */
[--C-:B-1----:R-:W-:Y:S04]  /*c3c0*/  IMAD.MOV R4, RZ, RZ, -R5.reuse ;  /* 0x000000ffff047224 */ /* 0x102fe800078e0a05 */
[----:B------:R-:W-:Y:S02]  /*c3d0*/  IMAD R8, R4, R2, RZ ;  /* 0x0000000204087224 */ /* 0x000fe400078e02ff */
[----:B------:R-:W-:Y:S04]  /*c3e0*/  IMAD.MOV.U32 R4, RZ, RZ, RZ ;  /* 0x000000ffff047224 */ /* 0x000fe800078e00ff */
[----:B------:R-:W-:Y:S04]  /*c3f0*/  IMAD.HI.U32 R5, R5, R8, R4 ;  /* 0x0000000805057227 */ /* 0x000fe800078e0004 */
[----:B------:R-:W-:Y:S02]  /*c400*/  IMAD.MOV R8, RZ, RZ, -R11 ;  /* 0x000000ffff087224 */ /* 0x000fe400078e0a0b */
[C---:B------:R-:W-:Y:S04]  /*c410*/  IMAD.HI.U32 R4, R5.reuse, R6, RZ ;  /* 0x0000000605047227 */ /* 0x040fe800078e00ff */
[----:B------:R-:W-:Y:S02]  /*c420*/  IMAD R6, R4, R8, R6 ;  /* 0x0000000804067224 */ /* 0x000fe400078e0206 */
[----:B------:R-:W-:Y:S03]  /*c430*/  IMAD.HI.U32 R5, R5, R7, RZ ;  /* 0x0000000705057227 */ /* 0x000fe600078e00ff */
[C---:B------:R-:W-:Y:S01]  /*c440*/  ISETP.GT.U32.AND P3, PT, R2.reuse, R6, PT ;  /* 0x000000060200720c */ /* 0x040fe20003f64070 */
[----:B------:R-:W-:Y:S05]  /*c450*/  IMAD R7, R5, R8, R7 ;  /* 0x0000000805077224 */ /* 0x000fea00078e0207 */
[----:B------:R-:W-:Y:S07]  /*c460*/  ISETP.GT.U32.AND P4, PT, R2, R7, PT ;  /* 0x000000070200720c */ /* 0x000fee0003f84070 */
[-C--:B------:R-:W-:Y:S01]  /*c470*/  @!P3 IADD3 R6, PT, PT, R6, -R2.reuse, RZ ;  /* 0x800000020606b210 */ /* 0x080fe20007ffe0ff */
[----:B------:R-:W-:Y:S01]  /*c480*/  @!P3 VIADD R4, R4, 0x1 ;  /* 0x000000010404b836 */ /* 0x000fe20000000000 */
[----:B------:R-:W-:Y:S02]  /*c490*/  ISETP.GE.AND P3, PT, R9, RZ, PT ;  /* 0x000000ff0900720c */ /* 0x000fe40003f66270 */
[-C--:B------:R-:W-:Y:S02]  /*c4a0*/  ISETP.GE.U32.AND P5, PT, R6, R2.reuse, PT ;  /* 0x000000020600720c */ /* 0x080fe40003fa6070 */
[----:B------:R-:W-:Y:S02]  /*c4b0*/  @!P4 IMAD.IADD R7, R7, 0x1, -R2 ;  /* 0x000000010707c824 */ /* 0x000fe400078e0a02 */
[----:B------:R-:W-:Y:S01]  /*c4c0*/  @!P4 VIADD R5, R5, 0x1 ;  /* 0x000000010505c836 */ /* 0x000fe20000000000 */
[----:B------:R-:W-:Y:S02]  /*c4d0*/  ISETP.NE.AND P4, PT, R3, RZ, PT ;  /* 0x000000ff0300720c */ /* 0x000fe40003f85270 */
[----:B------:R-:W-:Y:S02]  /*c4e0*/  ISETP.GE.U32.AND P6, PT, R7, R2, PT ;  /* 0x000000020700720c */ /* 0x000fe40003fc6070 */
[----:B------:R-:W-:Y:S04]  /*c4f0*/  LOP3.LUT R2, RZ, R3, RZ, 0x33, !PT ;  /* 0x00000003ff027212 */ /* 0x000fe800078e33ff */
[----:B------:R-:W-:Y:S05]  /*c500*/  @P5 IADD3 R4, PT, PT, R4, 0x1, RZ ;  /* 0x0000000104045810 */ /* 0x000fea0007ffe0ff */
[----:B------:R-:W-:Y:S02]  /*c510*/  @!P0 IMAD.MOV R4, RZ, RZ, -R4 ;  /* 0x000000ffff048224 */ /* 0x000fe400078e0a04 */
[----:B------:R-:W-:Y:S03]  /*c520*/  @P6 VIADD R5, R5, 0x1 ;  /* 0x0000000105056836 */ /* 0x000fe60000000000 */
[----:B------:R-:W-:Y:S02]  /*c530*/  SEL R10, R2, R4, !P4 ;  /* 0x00000004020a7207 */ /* 0x000fe40006000000 */
[----:B------:R-:W-:Y:S02]  /*c540*/  @!P3 IADD3 R5, PT, PT, -R5, RZ, RZ ;  /* 0x000000ff0505b210 */ /* 0x000fe40007ffe1ff */
[-C--:B------:R-:W-:Y:S02]  /*c550*/  LEA R8, P3, R10, R248.reuse, 0x2 ;  /* 0x000000f80a087211 */ /* 0x080fe400078610ff */
[----:B------:R-:W-:Y:S02]  /*c560*/  SEL R2, R2, R5, !P4 ;  /* 0x0000000502027207 */ /* 0x000fe40006000000 */
[----:B------:R-:W2:Y:S01]  /*c570*/  LD.E.64 R4, desc[UR4][R134.64+0x38] ;  /* 0x0000380486047980 */ /* 0x000ea2000c101b00 */
[-C--:B------:R-:W-:Y:S02]  /*c580*/  LEA.HI.X.SX32 R9, R10, R249.reuse, 0x2, P3 ;  /* 0x000000f90a097211 */ /* 0x080fe400018f16ff */
[C---:B------:R-:W-:Y:S03]  /*c590*/  LEA R6, P0, R2.reuse, R248, 0x2 ;  /* 0x000000f802067211 */ /* 0x040fe600078010ff */
[----:B------:R1:W3:Y:S01]  /*c5a0*/  LD.E R11, desc[UR4][R8.64] ;  /* 0x00000004080b7980 */ /* 0x0002e2000c101900 */
[C---:B------:R-:W-:Y:S01]  /*c5b0*/  LEA.HI.X.SX32 R7, R2.reuse, R249, 0x2, P0 ;  /* 0x000000f902077211 */ /* 0x040fe200000f16ff */
[----:B------:R-:W-:Y:S04]  /*c5c0*/  IMAD.IADD R2, R2, 0x1, -R10 ;  /* 0x0000000102027824 */ /* 0x000fe800078e0a0a */
[----:B------:R-:W-:Y:S01]  /*c5d0*/  IMAD R3, R3, R2, -0x100 ;  /* 0xffffff0003037424 */ /* 0x000fe200078e0202 */
[----:B------:R-:W3:Y:S04]  /*c5e0*/  LD.E R9, desc[UR4][R6.64] ;  /* 0x0000000406097980 */ /* 0x000ee8000c101900 */
        /* <DEDUP_REMOVED lines=15> */
[----:B------:R2:W-:Y:S02]  /*c6e0*/  STL [R1], R13 ;  /* 0x0000000d01007387 */ /* 0x0005e40000100800 */
.L_x_586:
[----:B------:R-:W-:Y:S05]  /*c6f0*/  BSYNC.RECONVERGENT B0 ;  /* 0x0000000000007941 */ /* 0x000fea0003800200 */
.L_x_585:
[----:B------:R-:W3:Y:S04]  /*c700*/  LDL R4, [R1] ;  /* 0x0000000001047983 */ /* 0x000ee80000100800 */
[----:B------:R-:W4:Y:S02]  /*c710*/  LDL R2, [R1+0x24] ;  /* 0x0000240001027983 */ /* 0x000f240000100800 */
[----:B----4-:R-:W-:Y:S01]  /*c720*/  SHF.L.U64.HI R14, R14, 0x5, R2 ;  /* 0x000000050e0e7819 */ /* 0x010fe20000010202 */
[----:B---3--:R-:W-:Y:S01]  /*c730*/  IMAD.MOV.U32 R6, RZ, RZ, R4 ;  /* 0x000000ffff067224 */ /* 0x008fe200078e0004 */
[----:B------:R-:W-:Y:S03]  /*c740*/  IADD3 R4, P0, PT, R0, R12, RZ ;  /* 0x0000000c00047210 */ /* 0x000fe60007f1e0ff */
[--C-:B------:R-:W-:Y:S01]  /*c750*/  IMAD.MOV.U32 R7, RZ, RZ, R6.reuse ;  /* 0x000000ffff077224 */ /* 0x100fe200078e0006 */
[-C--:B------:R-:W-:Y:S01]  /*c760*/  IADD3 R2, P3, PT, R4, R0.reuse, RZ ;  /* 0x0000000004027210 */ /* 0x080fe20007f7e0ff */
[----:B------:R-:W-:Y:S02]  /*c770*/  IMAD.X R5, R14, 0x1, R6, P0 ;  /* 0x000000010e057824 */ /* 0x000fe400000e0606 */
[----:B------:R-:W-:Y:S01]  /*c780*/  IMAD.MOV.U32 R6, RZ, RZ, R12 ;  /* 0x000000ffff067224 */ /* 0x000fe200078e000c */
[-C--:B------:R-:W-:Y:S01]  /*c790*/  IADD3 R8, P0, PT, R2, R0.reuse, RZ ;  /* 0x0000000002087210 */ /* 0x080fe20007f1e0ff */
[--C-:B-1----:R-:W-:Y:S03]  /*c7a0*/  IMAD.X R3, R5, 0x1, R14.reuse, P3 ;  /* 0x0000000105037824 */ /* 0x102fe600018e060e */
[----:B------:R-:W-:Y:S01]  /*c7b0*/  @!PT LDS RZ, [RZ] ;  /* 0x00000000fffff984 */ /* 0x000fe20000000800 */
[----:B------:R-:W-:Y:S01]  /*c7c0*/  @!PT LDS RZ, [RZ] ;  /* 0x00000000fffff984 */ /* 0x000fe20000000800 */
[----:B------:R-:W-:Y:S01]  /*c7d0*/  @!PT LDS RZ, [RZ] ;  /* 0x00000000fffff984 */ /* 0x000fe20000000800 */
[----:B------:R1:W-:Y:S01]  /*c7e0*/  LDGSTS.E.BYPASS.LTC128B.128 [R231+0x2000], desc[UR4][R6.64] ;  /* 0x0200000006e77fae */ /* 0x0003e2000b981a04 */
[-C--:B------:R-:W-:Y:S01]  /*c7f0*/  IADD3 R10, P3, PT, R8, R0.reuse, RZ ;  /* 0x00000000080a7210 */ /* 0x080fe20007f7e0ff */
[--C-:B------:R-:W-:Y:S02]  /*c800*/  IMAD.X R9, R3, 0x1, R14.reuse, P0 ;  /* 0x0000000103097824 */ /* 0x100fe400000e060e */
[----:B------:R3:W-:Y:S01]  /*c810*/  LDGSTS.E.BYPASS.LTC128B.128 [R231+0x2800], desc[UR4][R4.64] ;  /* 0x0280000004e77fae */ /* 0x0007e2000b981a04 */
[-C--:B--2---:R-:W-:Y:S01]  /*c820*/  IADD3 R12, P0, PT, R10, R0.reuse, RZ ;  /* 0x000000000a0c7210 */ /* 0x084fe20007f1e0ff */
[--C-:B------:R-:W-:Y:S02]  /*c830*/  IMAD.X R11, R9, 0x1, R14.reuse, P3 ;  /* 0x00000001090b7824 */ /* 0x100fe400018e060e */
[----:B------:R2:W-:Y:S02]  /*c840*/  LDGSTS.E.BYPASS.LTC128B.128 [R231+0x3000], desc[UR4][R2.64] ;  /* 0x0300000002e77fae */ /* 0x0005e4000b981a04 */
[--C-:B------:R-:W-:Y:S02]  /*c850*/  IMAD.X R13, R11, 0x1, R14.reuse, P0 ;  /* 0x000000010b0d7824 */ /* 0x100fe400000e060e */
[----:B------:R-:W-:Y:S04]  /*c860*/  LDGSTS.E.BYPASS.LTC128B.128 [R231+0x3800], desc[UR4][R8.64] ;  /* 0x0380000008e77fae */ /* 0x000fe8000b981a04 */
[----:B------:R4:W-:Y:S04]  /*c870*/  LDGSTS.E.BYPASS.LTC128B.128 [R231+0x4000], desc[UR4][R10.64] ;  /* 0x040000000ae77fae */ /* 0x0009e8000b981a04 */
[----:B------:R5:W-:Y:S01]  /*c880*/  LDGSTS.E.BYPASS.LTC128B.128 [R231+0x4800], desc[UR4][R12.64] ;  /* 0x048000000ce77fae */ /* 0x000be2000b981a04 */
[-C--:B-1----:R-:W-:Y:S04]  /*c890*/  IADD3 R6, P3, PT, R12, R0.reuse, RZ ;  /* 0x000000000c067210 */ /* 0x082fe80007f7e0ff */
[-C--:B---3--:R-:W-:Y:S01]  /*c8a0*/  IADD3 R4, P0, PT, R6, R0.reuse, RZ ;  /* 0x0000000006047210 */ /* 0x088fe20007f1e0ff */
[--C-:B------:R-:W-:Y:S03]  /*c8b0*/  IMAD.X R7, R13, 0x1, R14.reuse, P3 ;  /* 0x000000010d077824 */ /* 0x100fe600018e060e */
[----:B--2---:R-:W-:Y:S02]  /*c8c0*/  IADD3 R2, P3, PT, R4, R0, RZ ;  /* 0x0000000004027210 */ /* 0x004fe40007f7e0ff */
[----:B------:R1:W-:Y:S01]  /*c8d0*/  LDGSTS.E.BYPASS.LTC128B.128 [R231+0x5000], desc[UR4][R6.64] ;  /* 0x0500000006e77fae */ /* 0x0003e2000b981a04 */
[----:B------:R-:W-:Y:S05]  /*c8e0*/  IADD3.X R5, PT, PT, R7, R14, RZ, P0, !PT ;  /* 0x0000000e07057210 */ /* 0x000fea00007fe4ff */
        /* <DEDUP_REMOVED lines=12> */
[----:B-1----:R-:W-:Y:S04]  /*c9b0*/  IADD3 R6, P3, PT, R8, R0, RZ ;  /* 0x0000000008067210 */ /* 0x002fe80007f7e0ff */
        /* <DEDUP_REMOVED lines=12> */
.L_x_584:
[----:B------:R-:W-:Y:S05]  /*ca80*/  BSYNC.RECONVERGENT B1 ;  /* 0x0000000000017941 */ /* 0x000fea0003800200 */
.L_x_583:
[----:B--2---:R-:W2:Y:S01]  /*ca90*/  LD.E R3, desc[UR4][R134.64+0xdc] ;  /* 0x0000dc0486037980 */ /* 0x004ea2000c101900 */
[----:B-1----:R-:W-:Y:S02]  /*caa0*/  FMNMX3.FTZ R0, R132, R174, R175, !PT ;  /* 0x000000ae84007276 */ /* 0x002fe400078100af */
        /* <DEDUP_REMOVED lines=42> */
[----:B------:R-:W-:Y:S02]  /*cd50*/  MOV R125, R21 ;  /* 0x00000015007d7202 */ /* 0x000fe40000000f00 */
        /* <DEDUP_REMOVED lines=22> */
[----:B------:R-:W-:Y:S02]  /*cec0*/  FMNMX3.FTZ R38, R38, R128, R129, !PT ;  /* 0x0000008026267276 */ /* 0x000fe40007810081 */
[----:B------:R-:W-:Y:S05]  /*ced0*/  IADD3 R252, PT, PT, R252, -0x100, RZ ;  /* 0xffffff00fcfc7810 */ /* 0x000fea0007ffe0ff */
[----:B------:R-:W3:Y:S01]  /*cee0*/  SHFL.BFLY PT, R4, R38, 0x2, 0x1f ;  /* 0x0c401f0026047f89 */ /* 0x000ee200000e0000 */
[----:B-1----:R-:W-:Y:S07]  /*cef0*/  FMNMX.FTZ R0, R0, R2, !PT ;  /* 0x0000000200007209 */ /* 0x002fee0007810000 */
[----:B------:R-:W1:Y:S01]  /*cf00*/  SHFL.BFLY PT, R2, R0, 0x1, 0x1f ;  /* 0x0c201f0000027f89 */ /* 0x000e6200000e0000 */
[----:B---3--:R-:W-:Y:S07]  /*cf10*/  FMNMX.FTZ R38, R38, R4, !PT ;  /* 0x0000000426267209 */ /* 0x008fee0007810000 */
[----:B------:R-:W3:Y:S01]  /*cf20*/  SHFL.BFLY PT, R4, R38, 0x1, 0x1f ;  /* 0x0c201f0026047f89 */ /* 0x000ee200000e0000 */
[----:B-1----:R-:W-:Y:S05]  /*cf30*/  FMNMX.FTZ R37, R0, R2, !PT ;  /* 0x0000000200257209 */ /* 0x002fea0007810000 */
[----:B------:R-:W-:Y:S01]  /*cf40*/  FADD.FTZ R0, -R37, R132 ;  /* 0x0000008425007221 */ /* 0x000fe20000010100 */
[----:B---3--:R-:W-:Y:S02]  /*cf50*/  FMNMX.FTZ R38, R38, R4, !PT ;  /* 0x0000000426267209 */ /* 0x008fe40007810000 */
[----:B------:R-:W-:Y:S02]  /*cf60*/  SHF.L.U32 R4, R229, 0x6, RZ ;  /* 0x00000006e5047819 */ /* 0x000fe400000006ff */
[C---:B------:R-:W-:Y:S01]  /*cf70*/  FSETP.NEU.FTZ.AND P0, PT, R38.reuse, -INF , PT ;  /* 0xff8000002600780b */ /* 0x040fe20003f1d000 */
[----:B------:R-:W-:Y:S01]  /*cf80*/  FADD.FTZ R2, -R38, R133 ;  /* 0x0000008526027221 */ /* 0x000fe20000010100 */
[----:B------:R-:W-:Y:S01]  /*cf90*/  MOV R133, R20 ;  /* 0x0000001400857202 */ /* 0x000fe20000000f00 */
[C---:B--2---:R-:W-:Y:S01]  /*cfa0*/  FMUL.FTZ R0, R3.reuse, R0 ;  /* 0x0000000003007220 */ /* 0x044fe20000410000 */
[C---:B------:R-:W-:Y:S01]  /*cfb0*/  FMUL.FTZ R68, R3.reuse, R38 ;  /* 0x0000002603447220 */ /* 0x040fe20000410000 */
[----:B------:R-:W-:Y:S02]  /*cfc0*/  FMUL.FTZ R70, R3, R37 ;  /* 0x0000002503467220 */ /* 0x000fe40000410000 */
[----:B------:R1:W2:Y:S02]  /*cfd0*/  MUFU.EX2 R36, R0 ;  /* 0x0000000000247308 */ /* 0x0002a40000000800 */
[----:B------:R-:W-:Y:S02]  /*cfe0*/  FSEL R68, R68, RZ, P0 ;  /* 0x000000ff44447208 */ /* 0x000fe40000000000 */
[----:B------:R-:W-:Y:S03]  /*cff0*/  FSETP.NEU.FTZ.AND P0, PT, R37, -INF , PT ;  /* 0xff8000002500780b */ /* 0x000fe60003f1d000 */
[-C--:B------:R-:W-:Y:S01]  /*d000*/  FFMA.FTZ R60, R184, R3.reuse, -R68 ;  /* 0x00000003b83c7223 */ /* 0x080fe20000010844 */
[----:B------:R-:W-:Y:S03]  /*d010*/  FSEL R70, R70, RZ, P0 ;  /* 0x000000ff46467208 */ /* 0x000fe60000000000 */
[----:B------:R3:W-:Y:S02]  /*d020*/  MUFU.EX2 R219, R60 ;  /* 0x0000003c00db7308 */ /* 0x0007e40000000800 */
[-CC-:B------:R-:W-:Y:S01]  /*d030*/  FFMA.FTZ R5, R174, R3.reuse, -R70.reuse ;  /* 0x00000003ae057223 */ /* 0x180fe20000010846 */
[--C-:B------:R-:W-:Y:S01]  /*d040*/  FFMA.FTZ R24, R181, R3, -R70.reuse ;  /* 0x00000003b5187223 */ /* 0x100fe20000010846 */
[----:B------:R-:W-:Y:S01]  /*d050*/  MOV R174, R17 ;  /* 0x0000001100ae7202 */ /* 0x000fe20000000f00 */
[-C--:B------:R-:W-:Y:S01]  /*d060*/  FFMA.FTZ R32, R182, R3.reuse, -R70 ;  /* 0x00000003b6207223 */ /* 0x080fe20000010846 */
[----:B-1----:R-:W-:Y:S01]  /*d070*/  FMUL.FTZ R0, R3, R2 ;  /* 0x0000000203007220 */ /* 0x002fe20000410000 */
[--C-:B------:R-:W-:Y:S03]  /*d080*/  FFMA.FTZ R2, R173, R3, -R68.reuse ;  /* 0x00000003ad027223 */ /* 0x100fe60000010844 */
[----:B------:R1:W-:Y:S01]  /*d090*/  MUFU.EX2 R99, R5 ;  /* 0x0000000500637308 */ /* 0x0003e20000000800 */
[C---:B--2---:R-:W-:Y:S01]  /*d0a0*/  FMUL.FTZ R6, R36.reuse, R138 ;  /* 0x0000008a24067220 */ /* 0x044fe20000410000 */
[C---:B------:R-:W-:Y:S01]  /*d0b0*/  FMUL.FTZ R7, R36.reuse, R139 ;  /* 0x0000008b24077220 */ /* 0x040fe20000410000 */
[C---:B------:R-:W-:Y:S01]  /*d0c0*/  FMUL.FTZ R10, R36.reuse, R142 ;  /* 0x0000008e240a7220 */ /* 0x040fe20000410000 */
[C---:B------:R-:W-:Y:S01]  /*d0d0*/  FMUL.FTZ R11, R36.reuse, R143 ;  /* 0x0000008f240b7220 */ /* 0x040fe20000410000 */
[----:B------:R-:W-:Y:S01]  /*d0e0*/  MOV R173, R19 ;  /* 0x0000001300ad7202 */ /* 0x000fe20000000f00 */
[C---:B------:R-:W-:Y:S01]  /*d0f0*/  FMUL.FTZ R19, R36.reuse, R151 ;  /* 0x0000009724137220 */ /* 0x040fe20000410000 */
[C---:B------:R-:W-:Y:S03]  /*d100*/  FMUL.FTZ R26, R36.reuse, R158 ;  /* 0x0000009e241a7220 */ /* 0x040fe60000410000 */
[----:B------:R2:W-:Y:S01]  /*d110*/  MUFU.EX2 R111, R2 ;  /* 0x00000002006f7308 */ /* 0x0005e20000000800 */
[C---:B------:R-:W-:Y:S01]  /*d120*/  FMUL.FTZ R27, R36.reuse, R159 ;  /* 0x0000009f241b7220 */ /* 0x040fe20000410000 */
[C---:B------:R-:W-:Y:S01]  /*d130*/  FMUL.FTZ R34, R36.reuse, R166 ;  /* 0x000000a624227220 */ /* 0x040fe20000410000 */
[----:B------:R-:W-:Y:S01]  /*d140*/  FMUL.FTZ R35, R36, R167 ;  /* 0x000000a724237220 */ /* 0x000fe20000410000 */
[-C--:B---3--:R-:W-:Y:S01]  /*d150*/  FFMA.FTZ R60, R185, R3.reuse, -R68 ;  /* 0x00000003b93c7223 */ /* 0x088fe20000010844 */
[-CC-:B------:R-:W-:Y:S01]  /*d160*/  FFMA.FTZ R39, R39, R3.reuse, -R70.reuse ;  /* 0x0000000327277223 */ /* 0x180fe20000010846 */
[-CC-:B------:R-:W-:Y:S01]  /*d170*/  FFMA.FTZ R40, R40, R3.reuse, -R70.reuse ;  /* 0x0000000328287223 */ /* 0x180fe20000010846 */
[-CC-:B------:R-:W-:Y:S03]  /*d180*/  FFMA.FTZ R42, R42, R3.reuse, -R70.reuse ;  /* 0x000000032a2a7223 */ /* 0x180fe60000010846 */
[----:B------:R-:W3:Y:S01]  /*d190*/  MUFU.EX2 R0, R0 ;  /* 0x0000000000007308 */ /* 0x000ee20000000800 */
[-C--:B-1----:R-:W-:Y:S01]  /*d1a0*/  FFMA.FTZ R5, R175, R3.reuse, -R70 ;  /* 0x00000003af057223 */ /* 0x082fe20000010846 */
[----:B------:R-:W-:Y:S01]  /*d1b0*/  MOV R175, R16 ;  /* 0x0000001000af7202 */ /* 0x000fe20000000f00 */
[-CC-:B------:R-:W-:Y:S07]  /*d1c0*/  FFMA.FTZ R16, R170, R3.reuse, -R68.reuse ;  /* 0x00000003aa107223 */ /* 0x180fee0000010844 */
[----:B------:R1:W4:Y:S01]  /*d1d0*/  MUFU.EX2 R131, R5 ;  /* 0x0000000500837308 */ /* 0x0003220000000800 */
[----:B--2---:R-:W-:Y:S01]  /*d1e0*/  FFMA.FTZ R2, R172, R3, -R68 ;  /* 0x00000003ac027223 */ /* 0x004fe20000010844 */
[----:B------:R-:W-:Y:S01]  /*d1f0*/  MOV R172, R18 ;  /* 0x0000001200ac7202 */ /* 0x000fe20000000f00 */
[----:B------:R-:W-:Y:S07]  /*d200*/  FMUL.FTZ R18, R36, R150 ;  /* 0x0000009624127220 */ /* 0x000fee0000410000 */
[----:B------:R2:W5:Y:S01]  /*d210*/  MUFU.EX2 R132, R2 ;  /* 0x0000000200847308 */ /* 0x0005620000000800 */
[C---:B---3--:R-:W-:Y:S01]  /*d220*/  FMUL.FTZ R9, R0.reuse, R141 ;  /* 0x0000008d00097220 */ /* 0x048fe20000410000 */
[C---:B------:R-:W-:Y:S01]  /*d230*/  FMUL.FTZ R17, R0.reuse, R149 ;  /* 0x0000009500117220 */ /* 0x040fe20000410000 */
[C---:B------:R-:W-:Y:S01]  /*d240*/  FMUL.FTZ R25, R0.reuse, R157 ;  /* 0x0000009d00197220 */ /* 0x040fe20000410000 */
[C---:B------:R-:W-:Y:S06]  /*d250*/  FMUL.FTZ R33, R0.reuse, R165 ;  /* 0x000000a500217220 */ /* 0x040fec0000410000 */
[----:B------:R3:W-:Y:S01]  /*d260*/  MUFU.EX2 R126, R16 ;  /* 0x00000010007e7308 */ /* 0x0007e20000000800 */
[----:B-1----:R-:W-:Y:S01]  /*d270*/  FMUL.FTZ R5, R0, R137 ;  /* 0x0000008900057220 */ /* 0x002fe20000410000 */
[----:B----4-:R-:W-:Y:S08]  /*d280*/  F2FP.BF16.F32.PACK_AB R45, R131, R99 ;  /* 0x00000063832d723e */ /* 0x010ff000000010ff */
[----:B------:R1:W-:Y:S01]  /*d290*/  MUFU.EX2 R127, R24 ;  /* 0x00000018007f7308 */ /* 0x0003e20000000800 */
[----:B--2---:R-:W-:Y:S02]  /*d2a0*/  LOP3.LUT R2, R66, 0x8, RZ, 0xc0, !PT ;  /* 0x0000000842027812 */ /* 0x004fe400078ec0ff */
[----:B-----5:R-:W-:Y:S02]  /*d2b0*/  F2FP.BF16.F32.PACK_AB R44, R132, R111 ;  /* 0x0000006f842c723e */ /* 0x020fe400000010ff */
[--C-:B------:R-:W-:Y:S05]  /*d2c0*/  LOP3.LUT R2, R2, 0x1c0, R4.reuse, 0xf8, !PT ;  /* 0x000001c002027812 */ /* 0x100fea00078ef804 */
[----:B------:R2:W-:Y:S01]  /*d2d0*/  MUFU.EX2 R124, R32 ;  /* 0x00000020007c7308 */ /* 0x0005e20000000800 */
[----:B------:R-:W-:Y:S01]  /*d2e0*/  LOP3.LUT R2, R2, R226, RZ, 0x3c, !PT ;  /* 0x000000e202027212 */ /* 0x000fe200078e3cff */
[----:B---3--:R-:W-:Y:S03]  /*d2f0*/  FMUL.FTZ R16, R0, R148 ;  /* 0x0000009400107220 */ /* 0x008fe60000410000 */
[----:B------:R-:W-:Y:S01]  /*d300*/  LOP3.LUT R2, R2, 0x200, R4, 0xf8, !PT ;  /* 0x0000020002027812 */ /* 0x000fe200078ef804 */
[--C-:B------:R-:W-:Y:S01]  /*d310*/  FFMA.FTZ R4, R168, R3, -R68.reuse ;  /* 0x00000003a8047223 */ /* 0x100fe20000010844 */
[----:B------:R-:W-:Y:S03]  /*d320*/  MOV R168, R15 ;  /* 0x0000000f00a87202 */ /* 0x000fe60000000f00 */
[----:B------:R-:W-:Y:S01]  /*d330*/  MUFU.EX2 R40, R40 ;  /* 0x0000002800287308 */ /* 0x000fe20000000800 */
[----:B------:R-:W-:Y:S01]  /*d340*/  LEA R2, R2, R227, 0x1 ;  /* 0x000000e302027211 */ /* 0x000fe200078e08ff */
[-C--:B-1----:R-:W-:Y:S03]  /*d350*/  FFMA.FTZ R24, R178, R3.reuse, -R68 ;  /* 0x00000003b2187223 */ /* 0x082fe60000010844 */
[----:B------:R-:W-:Y:S01]  /*d360*/  IADD3 R64, PT, PT, R225, R2, RZ ;  /* 0x00000002e1407210 */ /* 0x000fe20007ffe0ff */
[----:B------:R-:W1:Y:S01]  /*d370*/  LDSM.16.MT88.4 R12, [R2+0xa000] ;  /* 0x00a00000020c783b */ /* 0x000e620000004200 */
[C---:B------:R-:W-:Y:S03]  /*d380*/  IADD3 R8, PT, PT, R2.reuse, 0xa000, RZ ;  /* 0x0000a00002087810 */ /* 0x040fe60007ffe0ff */
[----:B------:R3:W-:Y:S01]  /*d390*/  MUFU.EX2 R109, R4 ;  /* 0x00000004006d7308 */ /* 0x0007e20000000800 */
[----:B------:R-:W-:Y:S01]  /*d3a0*/  IADD3 R43, PT, PT, R2, 0xa040, RZ ;  /* 0x0000a040022b7810 */ /* 0x000fe20007ffe0ff */
[----:B--2---:R-:W-:Y:S01]  /*d3b0*/  FFMA.FTZ R32, R183, R3, -R70 ;  /* 0x00000003b7207223 */ /* 0x004fe20000010846 */
[----:B------:R-:W-:Y:S01]  /*d3c0*/  @P2 IADD3 R43, PT, PT, R8, -0x40, RZ ;  /* 0xffffffc0082b2810 */ /* 0x000fe20007ffe0ff */
[C---:B------:R-:W-:Y:S01]  /*d3d0*/  FMUL.FTZ R8, R0.reuse, R140 ;  /* 0x0000008c00087220 */ /* 0x040fe20000410000 */
[----:B------:R-:W2:Y:S02]  /*d3e0*/  LDSM.16.MT88.4 R20, [R64+0xa000] ;  /* 0x00a000004014783b */ /* 0x000ea40000004200 */
[----:B------:R-:W-:Y:S03]  /*d3f0*/  IADD3 R65, PT, PT, R225, R43, RZ ;  /* 0x0000002be1417210 */ /* 0x000fe60007ffe0ff */
[----:B------:R4:W-:Y:S03]  /*d400*/  MUFU.EX2 R121, R24 ;  /* 0x0000001800797308 */ /* 0x0009e60000000800 */
[----:B------:R-:W5:Y:S07]  /*d410*/  LDSM.16.MT88.4 R28, [R43] ;  /* 0x000000002b1c783b */ /* 0x000f6e0000004200 */
[----:B------:R1:W-:Y:S01]  /*d420*/  MUFU.EX2 R230, R32 ;  /* 0x0000002000e67308 */ /* 0x0003e20000000800 */
[-C--:B---3--:R-:W-:Y:S01]  /*d430*/  FFMA.FTZ R4, R177, R3.reuse, -R68 ;  /* 0x00000003b1047223 */ /* 0x088fe20000010844 */
[----:B------:R-:W3:Y:S08]  /*d440*/  LDSM.16.MT88.4 R48, [R65] ;  /* 0x000000004130783b */ /* 0x000ef00000004200 */
[----:B------:R2:W2:Y:S01]  /*d450*/  MUFU.EX2 R118, R4 ;  /* 0x0000000400767308 */ /* 0x0004a20000000800 */
[C---:B----4-:R-:W-:Y:S01]  /*d460*/  FMUL.FTZ R24, R0.reuse, R156 ;  /* 0x0000009c00187220 */ /* 0x050fe20000410000 */
[----:B------:R-:W4:Y:S08]  /*d470*/  LDSM.16.MT88.4 R52, [R2+0xa800] ;  /* 0x00a800000234783b */ /* 0x000f300000004200 */
[----:B------:R5:W-:Y:S01]  /*d480*/  MUFU.EX2 R225, R60 ;  /* 0x0000003c00e17308 */ /* 0x000be20000000800 */
[----:B-1----:R-:W-:Y:S01]  /*d490*/  FMUL.FTZ R32, R0, R164 ;  /* 0x000000a400207220 */ /* 0x002fe20000410000 */
[----:B------:R-:W1:Y:S08]  /*d4a0*/  LDSM.16.MT88.4 R56, [R64+0xa800] ;  /* 0x00a800004038783b */ /* 0x000e700000004200 */
[----:B------:R-:W-:Y:S01]  /*d4b0*/  MUFU.EX2 R42, R42 ;  /* 0x0000002a002a7308 */ /* 0x000fe20000000800 */
[--C-:B--2---:R-:W-:Y:S01]  /*d4c0*/  FFMA.FTZ R4, R176, R3, -R70.reuse ;  /* 0x00000003b0047223 */ /* 0x104fe20000010846 */
[----:B------:R-:W-:Y:S08]  /*d4d0*/  F2FP.BF16.F32.PACK_AB R46, R118, R109 ;  /* 0x0000006d762e723e */ /* 0x000ff000000010ff */
[----:B------:R2:W-:Y:S01]  /*d4e0*/  MUFU.EX2 R108, R4 ;  /* 0x00000004006c7308 */ /* 0x0005e20000000800 */
[----:B-----5:R-:W-:Y:S01]  /*d4f0*/  LDSM.16.MT88.4 R60, [R65+0x800] ;  /* 0x00080000413c783b */ /* 0x020fe20000004200 */
[----:B--2---:R-:W-:Y:S08]  /*d500*/  FFMA.FTZ R4, R169, R3, -R70 ;  /* 0x00000003a9047223 */ /* 0x004ff00000010846 */
[----:B------:R-:W2:Y:S02]  /*d510*/  MUFU.EX2 R113, R4 ;  /* 0x0000000400717308 */ /* 0x000ea40000000800 */
[----:B--2---:R-:W-:Y:S01]  /*d520*/  F2FP.BF16.F32.PACK_AB R47, R113, R108 ;  /* 0x0000006c712f723e */ /* 0x004fe200000010ff */
[C---:B------:R-:W-:Y:S07]  /*d530*/  FMUL.FTZ R4, R0.reuse, R136 ;  /* 0x0000008800047220 */ /* 0x040fee0000410000 */
[C---:B------:R-:W-:Y:S05]  /*d540*/  HMMA.16816.F32.BF16 R4, R44.reuse, R12, R4 ;  /* 0x0000000c2c04723c */ /* 0x040fea0000041804 */
[C---:B------:R-:W-:Y:S01]  /*d550*/  FMUL.FTZ R13, R0.reuse, R145 ;  /* 0x00000091000d7220 */ /* 0x040fe20000410000 */
[----:B------:R-:W-:Y:S02]  /*d560*/  FMUL.FTZ R12, R0, R144 ;  /* 0x00000090000c7220 */ /* 0x000fe40000410000 */
[C---:B------:R-:W-:Y:S03]  /*d570*/  HMMA.16816.F32.BF16 R8, R44.reuse, R14, R8 ;  /* 0x0000000e2c08723c */ /* 0x040fe60000041808 */
[C---:B------:R-:W-:Y:S01]  /*d580*/  FMUL.FTZ R14, R36.reuse, R146 ;  /* 0x00000092240e7220 */ /* 0x040fe20000410000 */
[----:B------:R-:W-:Y:S07]  /*d590*/  FMUL.FTZ R15, R36, R147 ;  /* 0x00000093240f7220 */ /* 0x000fee0000410000 */
[C---:B------:R-:W-:Y:S03]  /*d5a0*/  HMMA.16816.F32.BF16 R12, R44.reuse, R20, R12 ;  /* 0x000000142c0c723c */ /* 0x040fe6000004180c */
[----:B------:R-:W-:Y:S01]  /*d5b0*/  FFMA.FTZ R20, R171, R3, -R68 ;  /* 0x00000003ab147223 */ /* 0x000fe20000010844 */
[----:B------:R-:W-:Y:S03]  /*d5c0*/  FMUL.FTZ R21, R0, R153 ;  /* 0x0000009900157220 */ /* 0x000fe60000410000 */
[----:B------:R2:W5:Y:S01]  /*d5d0*/  MUFU.EX2 R130, R20 ;  /* 0x0000001400827308 */ /* 0x0005620000000800 */
[C---:B------:R-:W-:Y:S03]  /*d5e0*/  HMMA.16816.F32.BF16 R16, R44.reuse, R22, R16 ;  /* 0x000000162c10723c */ /* 0x040fe60000041810 */
[C---:B------:R-:W-:Y:S01]  /*d5f0*/  FMUL.FTZ R22, R36.reuse, R154 ;  /* 0x0000009a24167220 */ /* 0x040fe20000410000 */
[----:B------:R-:W-:Y:S01]  /*d600*/  FMUL.FTZ R23, R36, R155 ;  /* 0x0000009b24177220 */ /* 0x000fe20000410000 */
[-C--:B--2---:R-:W-:Y:S04]  /*d610*/  FFMA.FTZ R20, R179, R3.reuse, -R70 ;  /* 0x00000003b3147223 */ /* 0x084fe80000010846 */
[----:B------:R2:W4:Y:S02]  /*d620*/  MUFU.EX2 R120, R20 ;  /* 0x0000001400787308 */ /* 0x0005240000000800 */
[----:B--2---:R-:W-:Y:S07]  /*d630*/  FMUL.FTZ R20, R0, R152 ;  /* 0x0000009800147220 */ /* 0x004fee0000410000 */
[C---:B------:R-:W-:Y:S03]  /*d640*/  HMMA.16816.F32.BF16 R20, R44.reuse, R28, R20 ;  /* 0x0000001c2c14723c */ /* 0x040fe60000041814 */
[----:B------:R-:W-:Y:S01]  /*d650*/  FFMA.FTZ R28, R180, R3, -R68 ;  /* 0x00000003b41c7223 */ /* 0x000fe20000010844 */
[----:B------:R-:W-:Y:S03]  /*d660*/  FMUL.FTZ R29, R0, R161 ;  /* 0x000000a1001d7220 */ /* 0x000fe60000410000 */
[----:B------:R2:W1:Y:S01]  /*d670*/  MUFU.EX2 R119, R28 ;  /* 0x0000001c00777308 */ /* 0x0004620000000800 */
[C---:B------:R-:W-:Y:S03]  /*d680*/  HMMA.16816.F32.BF16 R24, R44.reuse, R30, R24 ;  /* 0x0000001e2c18723c */ /* 0x040fe60000041818 */
[C---:B------:R-:W-:Y:S01]  /*d690*/  FMUL.FTZ R30, R36.reuse, R162 ;  /* 0x000000a2241e7220 */ /* 0x040fe20000410000 */
[----:B------:R-:W-:Y:S01]  /*d6a0*/  FMUL.FTZ R31, R36, R163 ;  /* 0x000000a3241f7220 */ /* 0x000fe20000410000 */
[----:B--2---:R-:W-:Y:S07]  /*d6b0*/  FMUL.FTZ R28, R0, R160 ;  /* 0x000000a0001c7220 */ /* 0x004fee0000410000 */
[C---:B---3--:R-:W-:Y:S08]  /*d6c0*/  HMMA.16816.F32.BF16 R28, R44.reuse, R48, R28 ;  /* 0x000000302c1c723c */ /* 0x048ff0000004181c */
[----:B------:R-:W-:Y:S01]  /*d6d0*/  HMMA.16816.F32.BF16 R32, R44, R50, R32 ;  /* 0x000000322c20723c */ /* 0x000fe20000041820 */
[----:B------:R-:W2:Y:S02]  /*d6e0*/  LDSM.16.MT88.4 R48, [R43+0x800] ;  /* 0x000800002b30783b */ /* 0x000ea40000004200 */
[----:B-----5:R-:W-:Y:S02]  /*d6f0*/  F2FP.BF16.F32.PACK_AB R44, R130, R126 ;  /* 0x0000007e822c723e */ /* 0x020fe400000010ff */
[----:B----4-:R-:W-:Y:S02]  /*d700*/  F2FP.BF16.F32.PACK_AB R45, R127, R120 ;  /* 0x000000787f2d723e */ /* 0x010fe400000010ff */
[----:B-1----:R-:W-:Y:S02]  /*d710*/  F2FP.BF16.F32.PACK_AB R46, R119, R121 ;  /* 0x00000079772e723e */ /* 0x002fe400000010ff */
[----:B------:R-:W-:Y:S07]  /*d720*/  F2FP.BF16.F32.PACK_AB R47, R230, R124 ;  /* 0x0000007ce62f723e */ /* 0x000fee00000010ff */
[C---:B------:R-:W-:Y:S03]  /*d730*/  HMMA.16816.F32.BF16 R4, R44.reuse, R52, R4 ;  /* 0x000000342c04723c */ /* 0x040fe60000041804 */
[-C--:B------:R-:W-:Y:S04]  /*d740*/  FFMA.FTZ R52, R186, R3.reuse, -R70 ;  /* 0x00000003ba347223 */ /* 0x080fe80000010846 */
[----:B------:R1:W-:Y:S01]  /*d750*/  MUFU.EX2 R217, R52 ;  /* 0x0000003400d97308 */ /* 0x0003e20000000800 */
[C---:B------:R-:W-:Y:S08]  /*d760*/  HMMA.16816.F32.BF16 R8, R44.reuse, R54, R8 ;  /* 0x000000362c08723c */ /* 0x040ff00000041808 */
[C---:B------:R-:W-:Y:S03]  /*d770*/  HMMA.16816.F32.BF16 R12, R44.reuse, R56, R12 ;  /* 0x000000382c0c723c */ /* 0x040fe6000004180c */
[-C--:B------:R-:W-:Y:S04]  /*d780*/  FFMA.FTZ R56, R190, R3.reuse, -R68 ;  /* 0x00000003be387223 */ /* 0x080fe80000010844 */
[----:B------:R3:W-:Y:S01]  /*d790*/  MUFU.EX2 R190, R56 ;  /* 0x0000003800be7308 */ /* 0x0007e20000000800 */
[C---:B------:R-:W-:Y:S03]  /*d7a0*/  HMMA.16816.F32.BF16 R16, R44.reuse, R58, R16 ;  /* 0x0000003a2c10723c */ /* 0x040fe60000041810 */
[-CC-:B-1----:R-:W-:Y:S06]  /*d7b0*/  FFMA.FTZ R52, R188, R3.reuse, -R70.reuse ;  /* 0x00000003bc347223 */ /* 0x182fec0000010846 */
[----:B------:R1:W4:Y:S01]  /*d7c0*/  MUFU.EX2 R188, R52 ;  /* 0x0000003400bc7308 */ /* 0x0003220000000800 */
[C---:B--2---:R-:W-:Y:S03]  /*d7d0*/  HMMA.16816.F32.BF16 R20, R44.reuse, R48, R20 ;  /* 0x000000302c14723c */ /* 0x044fe60000041814 */
[--C-:B------:R-:W-:Y:S01]  /*d7e0*/  FFMA.FTZ R48, R191, R3, -R70.reuse ;  /* 0x00000003bf307223 */ /* 0x100fe20000010846 */
[----:B------:R-:W-:Y:S05]  /*d7f0*/  MOV R191, R173 ;  /* 0x000000ad00bf7202 */ /* 0x000fea0000000f00 */
[----:B------:R2:W-:Y:S01]  /*d800*/  MUFU.EX2 R186, R48 ;  /* 0x0000003000ba7308 */ /* 0x0005e20000000800 */
[C---:B------:R-:W-:Y:S03]  /*d810*/  HMMA.16816.F32.BF16 R24, R44.reuse, R50, R24 ;  /* 0x000000322c18723c */ /* 0x040fe60000041818 */
[-C--:B---3--:R-:W-:Y:S01]  /*d820*/  FFMA.FTZ R56, R189, R3.reuse, -R70 ;  /* 0x00000003bd387223 */ /* 0x088fe20000010846 */
[----:B------:R-:W-:Y:S04]  /*d830*/  MOV R189, R172 ;  /* 0x000000ac00bd7202 */ /* 0x000fe80000000f00 */
[C---:B------:R-:W-:Y:S03]  /*d840*/  HMMA.16816.F32.BF16 R28, R44.reuse, R60, R28 ;  /* 0x0000003c2c1c723c */ /* 0x040fe6000004181c */
[-CC-:B-1----:R-:W-:Y:S01]  /*d850*/  FFMA.FTZ R52, R187, R3.reuse, -R68.reuse ;  /* 0x00000003bb347223 */ /* 0x182fe20000010844 */
[--C-:B------:R-:W-:Y:S01]  /*d860*/  FFMA.FTZ R60, R192, R3, -R68.reuse ;  /* 0x00000003c03c7223 */ /* 0x100fe20000010844 */
[----:B------:R-:W1:Y:S01]  /*d870*/  MUFU.EX2 R187, R56 ;  /* 0x0000003800bb7308 */ /* 0x000e620000000800 */
[----:B------:R-:W-:Y:S02]  /*d880*/  MOV R192, R174 ;  /* 0x000000ae00c07202 */ /* 0x000fe40000000f00 */
[----:B------:R-:W-:Y:S01]  /*d890*/  HMMA.16816.F32.BF16 R32, R44, R62, R32 ;  /* 0x0000003e2c20723c */ /* 0x000fe20000041820 */
[----:B--2---:R-:W-:Y:S02]  /*d8a0*/  LDSM.16.MT88.4 R48, [R43+0x1000] ;  /* 0x001000002b30783b */ /* 0x004fe40000004200 */
[----:B------:R-:W-:Y:S04]  /*d8b0*/  F2FP.BF16.F32.PACK_AB R44, R225, R219 ;  /* 0x000000dbe12c723e */ /* 0x000fe800000010ff */
[----:B------:R-:W2:Y:S01]  /*d8c0*/  MUFU.EX2 R218, R52 ;  /* 0x0000003400da7308 */ /* 0x000ea20000000800 */
[----:B----4-:R-:W-:Y:S09]  /*d8d0*/  F2FP.BF16.F32.PACK_AB R45, R188, R217 ;  /* 0x000000d9bc2d723e */ /* 0x010ff200000010ff */
[----:B------:R3:W-:Y:S01]  /*d8e0*/  MUFU.EX2 R184, R60 ;  /* 0x0000003c00b87308 */ /* 0x0007e20000000800 */
[----:B-1----:R-:W-:Y:S01]  /*d8f0*/  F2FP.BF16.F32.PACK_AB R47, R186, R187 ;  /* 0x000000bbba2f723e */ /* 0x002fe200000010ff */
[----:B------:R-:W-:Y:S01]  /*d900*/  LDSM.16.MT88.4 R56, [R64+0xb000] ;  /* 0x00b000004038783b */ /* 0x000fe20000004200 */
[----:B--2---:R-:W-:Y:S07]  /*d910*/  F2FP.BF16.F32.PACK_AB R46, R190, R218 ;  /* 0x000000dabe2e723e */ /* 0x004fee00000010ff */
[----:B------:R-:W1:Y:S01]  /*d920*/  LDSM.16.MT88.4 R52, [R2+0xb000] ;  /* 0x00b000000234783b */ /* 0x000e620000004200 */
[----:B---3--:R-:W-:Y:S01]  /*d930*/  FFMA.FTZ R60, R193, R3, -R68 ;  /* 0x00000003c13c7223 */ /* 0x008fe20000010844 */
[----:B------:R-:W-:Y:S03]  /*d940*/  MOV R193, R175 ;  /* 0x000000af00c17202 */ /* 0x000fe60000000f00 */
[----:B------:R2:W3:Y:S03]  /*d950*/  MUFU.EX2 R185, R60 ;  /* 0x0000003c00b97308 */ /* 0x0004e60000000800 */
[----:B--2---:R-:W2:Y:S01]  /*d960*/  LDSM.16.MT88.4 R60, [R65+0x1000] ;  /* 0x00100000413c783b */ /* 0x004ea20000004200 */
[C---:B-1----:R-:W-:Y:S03]  /*d970*/  HMMA.16816.F32.BF16 R4, R44.reuse, R52, R4 ;  /* 0x000000342c04723c */ /* 0x042fe60000041804 */
[-C--:B------:R-:W-:Y:S01]  /*d980*/  FFMA.FTZ R52, R194, R3.reuse, -R70 ;  /* 0x00000003c2347223 */ /* 0x080fe20000010846 */
[----:B------:R-:W-:Y:S03]  /*d990*/  MOV R194, R168 ;  /* 0x000000a800c27202 */ /* 0x000fe60000000f00 */
[----:B------:R1:W-:Y:S01]  /*d9a0*/  MUFU.EX2 R182, R52 ;  /* 0x0000003400b67308 */ /* 0x0003e20000000800 */
[C---:B------:R-:W-:Y:S08]  /*d9b0*/  HMMA.16816.F32.BF16 R8, R44.reuse, R54, R8 ;  /* 0x000000362c08723c */ /* 0x040ff00000041808 */
[C---:B------:R-:W-:Y:S03]  /*d9c0*/  HMMA.16816.F32.BF16 R12, R44.reuse, R56, R12 ;  /* 0x000000382c0c723c */ /* 0x040fe6000004180c */
[----:B------:R-:W-:Y:S01]  /*d9d0*/  FFMA.FTZ R56, R198, R3, -R68 ;  /* 0x00000003c6387223 */ /* 0x000fe20000010844 */
[----:B------:R-:W-:Y:S03]  /*d9e0*/  MOV R198, R121 ;  /* 0x0000007900c67202 */ /* 0x000fe60000000f00 */
[----:B------:R4:W-:Y:S01]  /*d9f0*/  MUFU.EX2 R180, R56 ;  /* 0x0000003800b47308 */ /* 0x0009e20000000800 */
[C---:B------:R-:W-:Y:S03]  /*da00*/  HMMA.16816.F32.BF16 R16, R44.reuse, R58, R16 ;  /* 0x0000003a2c10723c */ /* 0x040fe60000041810 */
[--C-:B-1----:R-:W-:Y:S01]  /*da10*/  FFMA.FTZ R52, R196, R3, -R70.reuse ;  /* 0x00000003c4347223 */ /* 0x102fe20000010846 */
[----:B------:R-:W-:Y:S05]  /*da20*/  MOV R196, R133 ;  /* 0x0000008500c47202 */ /* 0x000fea0000000f00 */
[----:B------:R1:W5:Y:S01]  /*da30*/  MUFU.EX2 R181, R52 ;  /* 0x0000003400b57308 */ /* 0x0003620000000800 */
[C---:B------:R-:W-:Y:S03]  /*da40*/  HMMA.16816.F32.BF16 R20, R44.reuse, R48, R20 ;  /* 0x000000302c14723c */ /* 0x040fe60000041814 */
[-CC-:B------:R-:W-:Y:S01]  /*da50*/  FFMA.FTZ R48, R199, R3.reuse, -R70.reuse ;  /* 0x00000003c7307223 */ /* 0x180fe20000010846 */
[----:B------:R-:W-:Y:S05]  /*da60*/  MOV R199, R130 ;  /* 0x0000008200c77202 */ /* 0x000fea0000000f00 */
[----:B------:R3:W-:Y:S01]  /*da70*/  MUFU.EX2 R176, R48 ;  /* 0x0000003000b07308 */ /* 0x0007e20000000800 */
[C---:B------:R-:W-:Y:S03]  /*da80*/  HMMA.16816.F32.BF16 R24, R44.reuse, R50, R24 ;  /* 0x000000322c18723c */ /* 0x040fe60000041818 */
[-C--:B----4-:R-:W-:Y:S01]  /*da90*/  FFMA.FTZ R56, R197, R3.reuse, -R70 ;  /* 0x00000003c5387223 */ /* 0x090fe20000010846 */
[----:B------:R-:W-:Y:S05]  /*daa0*/  MOV R197, R124 ;  /* 0x0000007c00c57202 */ /* 0x000fea0000000f00 */
[----:B------:R-:W4:Y:S01]  /*dab0*/  MUFU.EX2 R179, R56 ;  /* 0x0000003800b37308 */ /* 0x000f220000000800 */
[C---:B--2---:R-:W-:Y:S03]  /*dac0*/  HMMA.16816.F32.BF16 R28, R44.reuse, R60, R28 ;  /* 0x0000003c2c1c723c */ /* 0x044fe6000004181c */
[-CC-:B-1----:R-:W-:Y:S01]  /*dad0*/  FFMA.FTZ R52, R195, R3.reuse, -R68.reuse ;  /* 0x00000003c3347223 */ /* 0x182fe20000010844 */
[--C-:B------:R-:W-:Y:S01]  /*dae0*/  FFMA.FTZ R60, R200, R3, -R68.reuse ;  /* 0x00000003c83c7223 */ /* 0x100fe20000010844 */
[----:B------:R-:W-:Y:S04]  /*daf0*/  MOV R200, R127 ;  /* 0x0000007f00c87202 */ /* 0x000fe80000000f00 */
[----:B------:R-:W1:Y:S01]  /*db00*/  MUFU.EX2 R183, R52 ;  /* 0x0000003400b77308 */ /* 0x000e620000000800 */
[----:B------:R-:W-:Y:S01]  /*db10*/  HMMA.16816.F32.BF16 R32, R44, R62, R32 ;  /* 0x0000003e2c20723c */ /* 0x000fe20000041820 */
[----:B---3--:R-:W-:Y:S02]  /*db20*/  LDSM.16.MT88.4 R48, [R43+0x1800] ;  /* 0x001800002b30783b */ /* 0x008fe40000004200 */
[----:B------:R-:W-:Y:S02]  /*db30*/  F2FP.BF16.F32.PACK_AB R44, R185, R184 ;  /* 0x000000b8b92c723e */ /* 0x000fe400000010ff */
[----:B-----5:R-:W-:Y:S04]  /*db40*/  F2FP.BF16.F32.PACK_AB R45, R181, R182 ;  /* 0x000000b6b52d723e */ /* 0x020fe800000010ff */
[----:B------:R2:W-:Y:S01]  /*db50*/  MUFU.EX2 R177, R60 ;  /* 0x0000003c00b17308 */ /* 0x0005e20000000800 */
[----:B----4-:R-:W-:Y:S01]  /*db60*/  F2FP.BF16.F32.PACK_AB R47, R176, R179 ;  /* 0x000000b3b02f723e */ /* 0x010fe200000010ff */
[----:B------:R-:W-:Y:S01]  /*db70*/  LDSM.16.MT88.4 R56, [R64+0xb800] ;  /* 0x00b800004038783b */ /* 0x000fe20000004200 */
[----:B------:R-:W-:Y:S02]  /*db80*/  MOV R195, R119 ;  /* 0x0000007700c37202 */ /* 0x000fe40000000f00 */
[----:B-1----:R-:W-:Y:S05]  /*db90*/  F2FP.BF16.F32.PACK_AB R46, R180, R183 ;  /* 0x000000b7b42e723e */ /* 0x002fea00000010ff */
[----:B------:R-:W1:Y:S01]  /*dba0*/  LDSM.16.MT88.4 R52, [R2+0xb800] ;  /* 0x00b800000234783b */ /* 0x000e620000004200 */
[-C--:B--2---:R-:W-:Y:S01]  /*dbb0*/  FFMA.FTZ R60, R201, R3.reuse, -R68 ;  /* 0x00000003c93c7223 */ /* 0x084fe20000010844 */
[----:B------:R-:W-:Y:S03]  /*dbc0*/  MOV R201, R126 ;  /* 0x0000007e00c97202 */ /* 0x000fe60000000f00 */
[----:B------:R2:W3:Y:S03]  /*dbd0*/  MUFU.EX2 R178, R60 ;  /* 0x0000003c00b27308 */ /* 0x0004e60000000800 */
[----:B--2---:R-:W2:Y:S01]  /*dbe0*/  LDSM.16.MT88.4 R60, [R65+0x1800] ;  /* 0x00180000413c783b */ /* 0x004ea20000004200 */
[C---:B-1----:R-:W-:Y:S03]  /*dbf0*/  HMMA.16816.F32.BF16 R4, R44.reuse, R52, R4 ;  /* 0x000000342c04723c */ /* 0x042fe60000041804 */
[----:B------:R-:W-:Y:S01]  /*dc00*/  FFMA.FTZ R52, R202, R3, -R70 ;  /* 0x00000003ca347223 */ /* 0x000fe20000010846 */
        /* <DEDUP_REMOVED lines=8> */
[-CC-:B-1----:R-:W-:Y:S01]  /*dc90*/  FFMA.FTZ R52, R204, R3.reuse, -R70.reuse ;  /* 0x00000003cc347223 */ /* 0x182fe20000010846 */
[----:B------:R-:W-:Y:S05]  /*dca0*/  MOV R204, R120 ;  /* 0x0000007800cc7202 */ /* 0x000fea0000000f00 */
[----:B------:R1:W5:Y:S01]  /*dcb0*/  MUFU.EX2 R172, R52 ;  /* 0x0000003400ac7308 */ /* 0x0003620000000800 */
[C---:B------:R-:W-:Y:S03]  /*dcc0*/  HMMA.16816.F32.BF16 R20, R44.reuse, R48, R20 ;  /* 0x000000302c14723c */ /* 0x040fe60000041814 */
[-CC-:B------:R-:W-:Y:S01]  /*dcd0*/  FFMA.FTZ R48, R207, R3.reuse, -R70.reuse ;  /* 0x00000003cf307223 */ /* 0x180fe20000010846 */
[----:B------:R-:W-:Y:S05]  /*dce0*/  MOV R207, R108 ;  /* 0x0000006c00cf7202 */ /* 0x000fea0000000f00 */
[----:B------:R3:W-:Y:S01]  /*dcf0*/  MUFU.EX2 R169, R48 ;  /* 0x0000003000a97308 */ /* 0x0007e20000000800 */
[C---:B------:R-:W-:Y:S03]  /*dd00*/  HMMA.16816.F32.BF16 R24, R44.reuse, R50, R24 ;  /* 0x000000322c18723c */ /* 0x040fe60000041818 */
[----:B----4-:R-:W-:Y:S01]  /*dd10*/  FFMA.FTZ R56, R205, R3, -R70 ;  /* 0x00000003cd387223 */ /* 0x010fe20000010846 */
        /* <DEDUP_REMOVED lines=17> */
[----:B--2---:R-:W-:Y:S01]  /*de30*/  FFMA.FTZ R60, R209, R3, -R68 ;  /* 0x00000003d13c7223 */ /* 0x004fe20000010844 */
[----:B------:R-:W-:Y:S03]  /*de40*/  MOV R209, R131 ;  /* 0x0000008300d17202 */ /* 0x000fe60000000f00 */
[----:B------:R2:W3:Y:S03]  /*de50*/  MUFU.EX2 R170, R60 ;  /* 0x0000003c00aa7308 */ /* 0x0004e60000000800 */
[----:B--2---:R-:W2:Y:S01]  /*de60*/  LDSM.16.MT88.4 R60, [R65+0x2000] ;  /* 0x00200000413c783b */ /* 0x004ea20000004200 */
[C---:B-1----:R-:W-:Y:S03]  /*de70*/  HMMA.16816.F32.BF16 R4, R44.reuse, R52, R4 ;  /* 0x000000342c04723c */ /* 0x042fe60000041804 */
[-C--:B------:R-:W-:Y:S04]  /*de80*/  FFMA.FTZ R52, R210, R3.reuse, -R70 ;  /* 0x00000003d2347223 */ /* 0x080fe80000010846 */
[----:B------:R-:W4:Y:S01]  /*de90*/  LDL.LU R210, [R1+0x18] ;  /* 0x0000180001d27983 */ /* 0x000f220000300800 */
        /* <DEDUP_REMOVED lines=9> */
[----:B------:R1:W3:Y:S01]  /*df30*/  MUFU.EX2 R164, R52 ;  /* 0x0000003400a47308 */ /* 0x0002e20000000800 */
[C---:B------:R-:W-:Y:S03]  /*df40*/  HMMA.16816.F32.BF16 R20, R44.reuse, R48, R20 ;  /* 0x000000302c14723c */ /* 0x040fe60000041814 */
[-CC-:B------:R-:W-:Y:S06]  /*df50*/  FFMA.FTZ R48, R215, R3.reuse, -R70.reuse ;  /* 0x00000003d7307223 */ /* 0x180fec0000010846 */
[----:B------:R3:W-:Y:S01]  /*df60*/  MUFU.EX2 R161, R48 ;  /* 0x0000003000a17308 */ /* 0x0007e20000000800 */
[C---:B------:R-:W-:Y:S03]  /*df70*/  HMMA.16816.F32.BF16 R24, R44.reuse, R50, R24 ;  /* 0x000000322c18723c */ /* 0x040fe60000041818 */
[-C--:B-----5:R-:W-:Y:S06]  /*df80*/  FFMA.FTZ R56, R213, R3.reuse, -R70 ;  /* 0x00000003d5387223 */ /* 0x0a0fec0000010846 */
[----:B------:R-:W5:Y:S01]  /*df90*/  MUFU.EX2 R163, R56 ;  /* 0x0000003800a37308 */ /* 0x000f620000000800 */
[C---:B--2---:R-:W-:Y:S03]  /*dfa0*/  HMMA.16816.F32.BF16 R28, R44.reuse, R60, R28 ;  /* 0x0000003c2c1c723c */ /* 0x044fe6000004181c */
[-CC-:B-1----:R-:W-:Y:S01]  /*dfb0*/  FFMA.FTZ R52, R211, R3.reuse, -R68.reuse ;  /* 0x00000003d3347223 */ /* 0x182fe20000010844 */
[--C-:B------:R-:W-:Y:S01]  /*dfc0*/  FFMA.FTZ R60, R220, R3, -R68.reuse ;  /* 0x00000003dc3c7223 */ /* 0x100fe20000010844 */
[----:B------:R-:W2:Y:S04]  /*dfd0*/  LDL.LU R211, [R1+0x1c] ;  /* 0x00001c0001d37983 */ /* 0x000ea80000300800 */
[----:B------:R-:W1:Y:S01]  /*dfe0*/  MUFU.EX2 R166, R52 ;  /* 0x0000003400a67308 */ /* 0x000e620000000800 */
[----:B------:R-:W-:Y:S01]  /*dff0*/  HMMA.16816.F32.BF16 R32, R44, R62, R32 ;  /* 0x0000003e2c20723c */ /* 0x000fe20000041820 */
[----:B---3--:R-:W-:Y:S02]  /*e000*/  LDSM.16.MT88.4 R48, [R43+0x2800] ;  /* 0x002800002b30783b */ /* 0x008fe40000004200 */
[----:B------:R-:W-:Y:S02]  /*e010*/  F2FP.BF16.F32.PACK_AB R44, R170, R168 ;  /* 0x000000a8aa2c723e */ /* 0x000fe400000010ff */
[----:B------:R-:W-:Y:S04]  /*e020*/  F2FP.BF16.F32.PACK_AB R45, R164, R167 ;  /* 0x000000a7a42d723e */ /* 0x000fe800000010ff */
[----:B------:R3:W-:Y:S01]  /*e030*/  MUFU.EX2 R160, R60 ;  /* 0x0000003c00a07308 */ /* 0x0007e20000000800 */
[----:B-----5:R-:W-:Y:S01]  /*e040*/  F2FP.BF16.F32.PACK_AB R47, R161, R163 ;  /* 0x000000a3a12f723e */ /* 0x020fe200000010ff */
[----:B------:R-:W-:Y:S01]  /*e050*/  LDSM.16.MT88.4 R56, [R64+0xc800] ;  /* 0x00c800004038783b */ /* 0x000fe20000004200 */
[----:B-1----:R-:W-:Y:S07]  /*e060*/  F2FP.BF16.F32.PACK_AB R46, R165, R166 ;  /* 0x000000a6a52e723e */ /* 0x002fee00000010ff */
[----:B------:R-:W1:Y:S01]  /*e070*/  LDSM.16.MT88.4 R52, [R2+0xc800] ;  /* 0x00c800000234783b */ /* 0x000e620000004200 */
[-C--:B---3--:R-:W-:Y:S04]  /*e080*/  FFMA.FTZ R60, R221, R3.reuse, -R68 ;  /* 0x00000003dd3c7223 */ /* 0x088fe80000010844 */
[----:B------:R3:W-:Y:S03]  /*e090*/  MUFU.EX2 R162, R60 ;  /* 0x0000003c00a27308 */ /* 0x0007e60000000800 */
[----:B---3--:R-:W3:Y:S01]  /*e0a0*/  LDSM.16.MT88.4 R60, [R65+0x2800] ;  /* 0x00280000413c783b */ /* 0x008ee20000004200 */
[C---:B-1----:R-:W-:Y:S03]  /*e0b0*/  HMMA.16816.F32.BF16 R4, R44.reuse, R52, R4 ;  /* 0x000000342c04723c */ /* 0x042fe60000041804 */
        /* <DEDUP_REMOVED lines=8> */
[----:B------:R1:W1:Y:S01]  /*e140*/  MUFU.EX2 R156, R52 ;  /* 0x00000034009c7308 */ /* 0x0002620000000800 */
[C---:B------:R-:W-:Y:S03]  /*e150*/  HMMA.16816.F32.BF16 R20, R44.reuse, R48, R20 ;  /* 0x000000302c14723c */ /* 0x040fe60000041814 */
[-CC-:B------:R-:W-:Y:S06]  /*e160*/  FFMA.FTZ R48, R237, R3.reuse, -R70.reuse ;  /* 0x00000003ed307223 */ /* 0x180fec0000010846 */
[----:B------:R1:W-:Y:S01]  /*e170*/  MUFU.EX2 R154, R48 ;  /* 0x00000030009a7308 */ /* 0x0003e20000000800 */
[C---:B------:R-:W-:Y:S03]  /*e180*/  HMMA.16816.F32.BF16 R24, R44.reuse, R50, R24 ;  /* 0x000000322c18723c */ /* 0x040fe60000041818 */
[-C--:B-----5:R-:W-:Y:S06]  /*e190*/  FFMA.FTZ R56, R235, R3.reuse, -R70 ;  /* 0x00000003eb387223 */ /* 0x0a0fec0000010846 */
[----:B------:R-:W5:Y:S01]  /*e1a0*/  MUFU.EX2 R155, R56 ;  /* 0x00000038009b7308 */ /* 0x000f620000000800 */
[C---:B---3--:R-:W-:Y:S03]  /*e1b0*/  HMMA.16816.F32.BF16 R28, R44.reuse, R60, R28 ;  /* 0x0000003c2c1c723c */ /* 0x048fe6000004181c */
[-CC-:B-1----:R-:W-:Y:S01]  /*e1c0*/  FFMA.FTZ R52, R223, R3.reuse, -R68.reuse ;  /* 0x00000003df347223 */ /* 0x182fe20000010844 */
[--C-:B------:R-:W-:Y:S05]  /*e1d0*/  FFMA.FTZ R60, R238, R3, -R68.reuse ;  /* 0x00000003ee3c7223 */ /* 0x100fea0000010844 */
[----:B------:R-:W1:Y:S01]  /*e1e0*/  MUFU.EX2 R159, R52 ;  /* 0x00000034009f7308 */ /* 0x000e620000000800 */
[----:B------:R-:W-:Y:S01]  /*e1f0*/  HMMA.16816.F32.BF16 R32, R44, R62, R32 ;  /* 0x0000003e2c20723c */ /* 0x000fe20000041820 */
[----:B------:R-:W-:Y:S02]  /*e200*/  LDSM.16.MT88.4 R48, [R43+0x3000] ;  /* 0x003000002b30783b */ /* 0x000fe40000004200 */
        /* <DEDUP_REMOVED lines=31> */
[----:B----4-:R-:W-:Y:S02]  /*e400*/  LDSM.16.MT88.4 R48, [R43+0x3800] ;  /* 0x003800002b30783b */ /* 0x010fe40000004200 */
        /* <DEDUP_REMOVED lines=19> */
[----:B------:R1:W5:Y:S01]  /*e540*/  MUFU.EX2 R140, R52 ;  /* 0x00000034008c7308 */ /* 0x0003620000000800 */
[C---:B------:R-:W-:Y:S03]  /*e550*/  HMMA.16816.F32.BF16 R20, R44.reuse, R48, R20 ;  /* 0x000000302c14723c */ /* 0x040fe60000041814 */
[-CC-:B------:R-:W-:Y:S06]  /*e560*/  FFMA.FTZ R48, R75, R3.reuse, -R70.reuse ;  /* 0x000000034b307223 */ /* 0x180fec0000010846 */
[----:B------:R2:W-:Y:S01]  /*e570*/  MUFU.EX2 R139, R48 ;  /* 0x00000030008b7308 */ /* 0x0005e20000000800 */
[C---:B------:R-:W-:Y:S03]  /*e580*/  HMMA.16816.F32.BF16 R24, R44.reuse, R50, R24 ;  /* 0x000000322c18723c */ /* 0x040fe60000041818 */
[-C--:B----4-:R-:W-:Y:S06]  /*e590*/  FFMA.FTZ R56, R74, R3.reuse, -R70 ;  /* 0x000000034a387223 */ /* 0x090fec0000010846 */
[----:B------:R-:W4:Y:S01]  /*e5a0*/  MUFU.EX2 R138, R56 ;  /* 0x00000038008a7308 */ /* 0x000f220000000800 */
[C---:B---3--:R-:W-:Y:S03]  /*e5b0*/  HMMA.16816.F32.BF16 R28, R44.reuse, R60, R28 ;  /* 0x0000003c2c1c723c */ /* 0x048fe6000004181c */
[-CC-:B-1----:R-:W-:Y:S01]  /*e5c0*/  FFMA.FTZ R52, R72, R3.reuse, -R68.reuse ;  /* 0x0000000348347223 */ /* 0x182fe20000010844 */
[--C-:B------:R-:W-:Y:S05]  /*e5d0*/  FFMA.FTZ R60, R76, R3, -R68.reuse ;  /* 0x000000034c3c7223 */ /* 0x100fea0000010844 */
[----:B------:R-:W1:Y:S01]  /*e5e0*/  MUFU.EX2 R143, R52 ;  /* 0x00000034008f7308 */ /* 0x000e620000000800 */
[----:B------:R-:W-:Y:S01]  /*e5f0*/  HMMA.16816.F32.BF16 R32, R44, R62, R32 ;  /* 0x0000003e2c20723c */ /* 0x000fe20000041820 */
[----:B--2---:R-:W-:Y:S02]  /*e600*/  LDSM.16.MT88.4 R48, [R43+0x4000] ;  /* 0x004000002b30783b */ /* 0x004fe40000004200 */
[----:B-----5:R-:W-:Y:S02]  /*e610*/  F2FP.BF16.F32.PACK_AB R45, R140, R142 ;  /* 0x0000008e8c2d723e */ /* 0x020fe400000010ff */
[----:B------:R-:W-:Y:S04]  /*e620*/  F2FP.BF16.F32.PACK_AB R44, R146, R144 ;  /* 0x00000090922c723e */ /* 0x000fe800000010ff */
[----:B------:R2:W-:Y:S01]  /*e630*/  MUFU.EX2 R136, R60 ;  /* 0x0000003c00887308 */ /* 0x0005e20000000800 */
[----:B----4-:R-:W-:Y:S01]  /*e640*/  F2FP.BF16.F32.PACK_AB R47, R139, R138 ;  /* 0x0000008a8b2f723e */ /* 0x010fe200000010ff */
[----:B------:R-:W-:Y:S01]  /*e650*/  LDSM.16.MT88.4 R56, [R64+0xe000] ;  /* 0x00e000004038783b */ /* 0x000fe20000004200 */
[----:B-1----:R-:W-:Y:S07]  /*e660*/  F2FP.BF16.F32.PACK_AB R46, R141, R143 ;  /* 0x0000008f8d2e723e */ /* 0x002fee00000010ff */
[----:B------:R-:W1:Y:S01]  /*e670*/  LDSM.16.MT88.4 R52, [R2+0xe000] ;  /* 0x00e000000234783b */ /* 0x000e620000004200 */
[-C--:B--2---:R-:W-:Y:S04]  /*e680*/  FFMA.FTZ R60, R77, R3.reuse, -R68 ;  /* 0x000000034d3c7223 */ /* 0x084fe80000010844 */
[----:B------:R2:W3:Y:S03]  /*e690*/  MUFU.EX2 R137, R60 ;  /* 0x0000003c00897308 */ /* 0x0004e60000000800 */
[----:B--2---:R-:W2:Y:S01]  /*e6a0*/  LDSM.16.MT88.4 R60, [R65+0x4000] ;  /* 0x00400000413c783b */ /* 0x004ea20000004200 */
        /* <DEDUP_REMOVED lines=16> */
[C---:B--2---:R-:W-:Y:S03]  /*e7b0*/  HMMA.16816.F32.BF16 R28, R44.reuse, R60, R28 ;  /* 0x0000003c2c1c723c */ /* 0x044fe6000004181c */
[-CC-:B-1----:R-:W-:Y:S01]  /*e7c0*/  FFMA.FTZ R52, R80, R3.reuse, -R68.reuse ;  /* 0x0000000350347223 */ /* 0x182fe20000010844 */
[--C-:B------:R-:W-:Y:S05]  /*e7d0*/  FFMA.FTZ R60, R84, R3, -R68.reuse ;  /* 0x00000003543c7223 */ /* 0x100fea0000010844 */
        /* <DEDUP_REMOVED lines=50> */
[-C--:B------:R-:W-:Y:S02]  /*eb00*/  FFMA.FTZ R56, R97, R3.reuse, -R68 ;  /* 0x0000000361387223 */ /* 0x080fe40000010844 */
[----:B------:R-:W4:Y:S03]  /*eb10*/  LDL.LU R97, [R1+0x14] ;  /* 0x0000140001617983 */ /* 0x000f260000300800 */
[C---:B------:R-:W-:Y:S03]  /*eb20*/  HMMA.16816.F32.BF16 R16, R44.reuse, R58, R16 ;  /* 0x0000003a2c10723c */ /* 0x040fe60000041810 */
[-CC-:B-1----:R-:W-:Y:S02]  /*eb30*/  FFMA.FTZ R52, R95, R3.reuse, -R70.reuse ;  /* 0x000000035f347223 */ /* 0x182fe40000010846 */
[----:B------:R1:W-:Y:S03]  /*eb40*/  MUFU.EX2 R95, R56 ;  /* 0x00000038005f7308 */ /* 0x0003e60000000800 */
[C---:B------:R-:W-:Y:S03]  /*eb50*/  HMMA.16816.F32.BF16 R20, R44.reuse, R48, R20 ;  /* 0x000000302c14723c */ /* 0x040fe60000041814 */
[-CC-:B------:R-:W-:Y:S04]  /*eb60*/  FFMA.FTZ R48, R247, R3.reuse, -R70.reuse ;  /* 0x00000003f7307223 */ /* 0x180fe80000010846 */
[----:B------:R5:W3:Y:S01]  /*eb70*/  MUFU.EX2 R94, R52 ;  /* 0x00000034005e7308 */ /* 0x000ae20000000800 */
[C---:B------:R-:W-:Y:S09]  /*eb80*/  HMMA.16816.F32.BF16 R24, R44.reuse, R50, R24 ;  /* 0x000000322c18723c */ /* 0x040ff20000041818 */
[----:B------:R3:W-:Y:S01]  /*eb90*/  MUFU.EX2 R92, R48 ;  /* 0x00000030005c7308 */ /* 0x0007e20000000800 */
[-C--:B-1----:R-:W-:Y:S01]  /*eba0*/  FFMA.FTZ R56, R98, R3.reuse, -R70 ;  /* 0x0000000362387223 */ /* 0x082fe20000010846 */
[C---:B--2---:R-:W-:Y:S03]  /*ebb0*/  HMMA.16816.F32.BF16 R28, R44.reuse, R60, R28 ;  /* 0x0000003c2c1c723c */ /* 0x044fe6000004181c */
[-CC-:B------:R-:W-:Y:S05]  /*ebc0*/  FFMA.FTZ R60, R100, R3.reuse, -R68.reuse ;  /* 0x00000003643c7223 */ /* 0x180fea0000010844 */
[----:B------:R-:W1:Y:S01]  /*ebd0*/  MUFU.EX2 R93, R56 ;  /* 0x00000038005d7308 */ /* 0x000e620000000800 */
[--C-:B-----5:R-:W-:Y:S01]  /*ebe0*/  FFMA.FTZ R52, R96, R3, -R68.reuse ;  /* 0x0000000360347223 */ /* 0x120fe20000010844 */
[----:B------:R-:W-:Y:S03]  /*ebf0*/  HMMA.16816.F32.BF16 R32, R44, R62, R32 ;  /* 0x0000003e2c20723c */ /* 0x000fe60000041820 */
[----:B---3--:R-:W-:Y:S05]  /*ec00*/  F2FP.BF16.F32.PACK_AB R44, R108, R109 ;  /* 0x0000006d6c2c723e */ /* 0x008fea00000010ff */
[----:B------:R-:W2:Y:S01]  /*ec10*/  MUFU.EX2 R96, R52 ;  /* 0x0000003400607308 */ /* 0x000ea20000000800 */
[----:B------:R-:W-:Y:S01]  /*ec20*/  F2FP.BF16.F32.PACK_AB R45, R94, R99 ;  /* 0x000000635e2d723e */ /* 0x000fe200000010ff */
[----:B------:R-:W-:Y:S08]  /*ec30*/  LDSM.16.MT88.4 R48, [R43+0x5800] ;  /* 0x005800002b30783b */ /* 0x000ff00000004200 */
[----:B------:R3:W-:Y:S01]  /*ec40*/  MUFU.EX2 R90, R60 ;  /* 0x0000003c005a7308 */ /* 0x0007e20000000800 */
[----:B-1----:R-:W-:Y:S01]  /*ec50*/  F2FP.BF16.F32.PACK_AB R47, R92, R93 ;  /* 0x0000005d5c2f723e */ /* 0x002fe200000010ff */
[----:B------:R-:W-:Y:S01]  /*ec60*/  LDSM.16.MT88.4 R56, [R64+0xf800] ;  /* 0x00f800004038783b */ /* 0x000fe20000004200 */
[----:B--2---:R-:W-:Y:S07]  /*ec70*/  F2FP.BF16.F32.PACK_AB R46, R95, R96 ;  /* 0x000000605f2e723e */ /* 0x004fee00000010ff */
[----:B------:R-:W1:Y:S01]  /*ec80*/  LDSM.16.MT88.4 R52, [R2+0xf800] ;  /* 0x00f800000234783b */ /* 0x000e620000004200 */
[-C--:B---3--:R-:W-:Y:S04]  /*ec90*/  FFMA.FTZ R60, R101, R3.reuse, -R68 ;  /* 0x00000003653c7223 */ /* 0x088fe80000010844 */
        /* <DEDUP_REMOVED lines=11> */
[----:B------:R1:W3:Y:S01]  /*ed50*/  MUFU.EX2 R86, R52 ;  /* 0x0000003400567308 */ /* 0x0002e20000000800 */
[C---:B------:R-:W-:Y:S03]  /*ed60*/  HMMA.16816.F32.BF16 R20, R44.reuse, R48, R20 ;  /* 0x000000302c14723c */ /* 0x040fe60000041814 */
[-C--:B------:R-:W-:Y:S06]  /*ed70*/  FFMA.FTZ R48, R106, R3.reuse, -R70 ;  /* 0x000000036a307223 */ /* 0x080fec0000010846 */
[----:B------:R3:W-:Y:S01]  /*ed80*/  MUFU.EX2 R85, R48 ;  /* 0x0000003000557308 */ /* 0x0007e20000000800 */
[C---:B------:R-:W-:Y:S01]  /*ed90*/  HMMA.16816.F32.BF16 R24, R44.reuse, R50, R24 ;  /* 0x000000322c18723c */ /* 0x040fe20000041818 */
[----:B-----5:R-:W-:Y:S07]  /*eda0*/  LDSM.16.MT88.4 R56, [R43+0x6000] ;  /* 0x006000002b38783b */ /* 0x020fee0000004200 */
[C---:B--2---:R-:W-:Y:S03]  /*edb0*/  HMMA.16816.F32.BF16 R28, R44.reuse, R60, R28 ;  /* 0x0000003c2c1c723c */ /* 0x044fe6000004181c */
[----:B-1----:R-:W-:Y:S01]  /*edc0*/  FFMA.FTZ R52, R104, R3, -R68 ;  /* 0x0000000368347223 */ /* 0x002fe20000010844 */
[----:B------:R-:W-:Y:S01]  /*edd0*/  FFMA.FTZ R60, R36, R211, R214 ;  /* 0x000000d3243c7223 */ /* 0x000fe200000100d6 */
[----:B------:R-:W-:Y:S01]  /*ede0*/  FFMA.FTZ R61, R0, R210, R212 ;  /* 0x000000d2003d7223 */ /* 0x000fe200000100d4 */
[-C--:B------:R-:W-:Y:S01]  /*edf0*/  FFMA.FTZ R36, R250, R3.reuse, -R68 ;  /* 0x00000003fa247223 */ /* 0x080fe20000010844 */
[----:B------:R1:W2:Y:S01]  /*ee00*/  MUFU.EX2 R88, R52 ;  /* 0x0000003400587308 */ /* 0x0002a20000000800 */
[----:B------:R-:W-:Y:S03]  /*ee10*/  HMMA.16816.F32.BF16 R32, R44, R62, R32 ;  /* 0x0000003e2c20723c */ /* 0x000fe60000041820 */
[----:B---3--:R-:W-:Y:S01]  /*ee20*/  FFMA.FTZ R48, R107, R3, -R70 ;  /* 0x000000036b307223 */ /* 0x008fe20000010846 */
[----:B------:R-:W-:Y:S01]  /*ee30*/  F2FP.BF16.F32.PACK_AB R44, R91, R90 ;  /* 0x0000005a5b2c723e */ /* 0x000fe200000010ff */
[----:B------:R-:W-:Y:S01]  /*ee40*/  FADD.FTZ R0, R209, R60 ;  /* 0x0000003cd1007221 */ /* 0x000fe20000010000 */
[----:B------:R-:W-:Y:S03]  /*ee50*/  F2FP.BF16.F32.PACK_AB R45, R86, R89 ;  /* 0x00000059562d723e */ /* 0x000fe600000010ff */
[----:B------:R3:W5:Y:S01]  /*ee60*/  MUFU.EX2 R84, R48 ;  /* 0x0000003000547308 */ /* 0x0007620000000800 */
[----:B------:R-:W-:Y:S01]  /*ee70*/  FFMA.FTZ R60, R202, R3, -R70 ;  /* 0x00000003ca3c7223 */ /* 0x000fe20000010846 */
[----:B------:R-:W-:Y:S01]  /*ee80*/  FADD.FTZ R0, R207, R0 ;  /* 0x00000000cf007221 */ /* 0x000fe20000010000 */
[----:B------:R-:W-:Y:S03]  /*ee90*/  FADD.FTZ R61, R208, R61 ;  /* 0x0000003dd03d7221 */ /* 0x000fe60000010000 */
[----:B------:R-:W-:Y:S04]  /*eea0*/  FADD.FTZ R0, R206, R0 ;  /* 0x00000000ce007221 */ /* 0x000fe80000010000 */
[----:B------:R5:W-:Y:S01]  /*eeb0*/  MUFU.EX2 R82, R36 ;  /* 0x0000002400527308 */ /* 0x000be20000000800 */
[----:B-1----:R-:W1:Y:S01]  /*eec0*/  LDSM.16.MT88.4 R52, [R2+0x10000] ;  /* 0x010000000234783b */ /* 0x002e620000004200 */
[----:B--2---:R-:W-:Y:S01]  /*eed0*/  F2FP.BF16.F32.PACK_AB R46, R87, R88 ;  /* 0x00000058572e723e */ /* 0x004fe200000010ff */
[----:B------:R-:W-:Y:S04]  /*eee0*/  FADD.FTZ R0, R204, R0 ;  /* 0x00000000cc007221 */ /* 0x000fe80000010000 */
[----:B------:R-:W-:Y:S03]  /*eef0*/  FADD.FTZ R0, R200, R0 ;  /* 0x00000000c8007221 */ /* 0x000fe60000010000 */
[----:B------:R2:W-:Y:S01]  /*ef00*/  MUFU.EX2 R80, R60 ;  /* 0x0000003c00507308 */ /* 0x0005e20000000800 */
[----:B---3--:R-:W3:Y:S01]  /*ef10*/  LDSM.16.MT88.4 R48, [R64+0x10000] ;  /* 0x010000004030783b */ /* 0x008ee20000004200 */
[----:B-----5:R-:W-:Y:S01]  /*ef20*/  F2FP.BF16.F32.PACK_AB R47, R84, R85 ;  /* 0x00000055542f723e */ /* 0x020fe200000010ff */
[----:B------:R-:W-:Y:S04]  /*ef30*/  FADD.FTZ R0, R197, R0 ;  /* 0x00000000c5007221 */ /* 0x000fe80000010000 */
[----:B------:R-:W-:Y:S01]  /*ef40*/  FADD.FTZ R0, R230, R0 ;  /* 0x00000000e6007221 */ /* 0x000fe20000010000 */
[-C--:B------:R-:W-:Y:S03]  /*ef50*/  FFMA.FTZ R36, R251, R3.reuse, -R68 ;  /* 0x00000003fb247223 */ /* 0x080fe60000010844 */
[----:B------:R-:W-:Y:S01]  /*ef60*/  FADD.FTZ R0, R217, R0 ;  /* 0x00000000d9007221 */ /* 0x000fe20000010000 */
[----:B------:R5:W3:Y:S03]  /*ef70*/  MUFU.EX2 R83, R36 ;  /* 0x0000002400537308 */ /* 0x000ae60000000800 */
[----:B------:R-:W-:Y:S01]  /*ef80*/  FADD.FTZ R0, R188, R0 ;  /* 0x00000000bc007221 */ /* 0x000fe20000010000 */
[-C--:B--2---:R-:W-:Y:S03]  /*ef90*/  FFMA.FTZ R60, R196, R3.reuse, -R68 ;  /* 0x00000003c43c7223 */ /* 0x084fe60000010844 */
[----:B------:R-:W-:Y:S03]  /*efa0*/  FADD.FTZ R0, R187, R0 ;  /* 0x00000000bb007221 */ /* 0x000fe60000010000 */
[----:B------:R-:W-:Y:S01]  /*efb0*/  MUFU.EX2 R78, R60 ;  /* 0x0000003c004e7308 */ /* 0x000fe20000000800 */
[----:B------:R-:W-:Y:S01]  /*efc0*/  FADD.FTZ R0, R186, R0 ;  /* 0x00000000ba007221 */ /* 0x000fe20000010000 */
[-C--:B-----5:R-:W-:Y:S01]  /*efd0*/  FFMA.FTZ R36, R110, R3.reuse, -R70 ;  /* 0x000000036e247223 */ /* 0x0a0fe20000010846 */
[C---:B-1----:R-:W-:Y:S07]  /*efe0*/  HMMA.16816.F32.BF16 R4, R44.reuse, R52, R4 ;  /* 0x000000342c04723c */ /* 0x042fee0000041804 */
[----:B------:R1:W2:Y:S01]  /*eff0*/  MUFU.EX2 R81, R36 ;  /* 0x0000002400517308 */ /* 0x0002a20000000800 */
[----:B------:R-:W-:Y:S04]  /*f000*/  FADD.FTZ R52, R205, R61 ;  /* 0x0000003dcd347221 */ /* 0x000fe80000010000 */
[----:B------:R-:W-:Y:S01]  /*f010*/  FADD.FTZ R61, R203, R52 ;  /* 0x00000034cb3d7221 */ /* 0x000fe20000010000 */
[C---:B------:R-:W-:Y:S01]  /*f020*/  HMMA.16816.F32.BF16 R8, R44.reuse, R54, R8 ;  /* 0x000000362c08723c */ /* 0x040fe20000041808 */
[----:B------:R-:W5:Y:S07]  /*f030*/  LDSM.16.MT88.4 R52, [R65+0x6000] ;  /* 0x006000004134783b */ /* 0x000f6e0000004200 */
[C---:B---3--:R-:W-:Y:S03]  /*f040*/  HMMA.16816.F32.BF16 R12, R44.reuse, R48, R12 ;  /* 0x000000302c0c723c */ /* 0x048fe6000004180c */
[-C--:B------:R-:W-:Y:S01]  /*f050*/  FFMA.FTZ R48, R112, R3.reuse, -R68 ;  /* 0x0000000370307223 */ /* 0x080fe20000010844 */
[----:B-1----:R-:W-:Y:S03]  /*f060*/  FADD.FTZ R36, R201, R61 ;  /* 0x0000003dc9247221 */ /* 0x002fe60000010000 */
[----:B------:R1:W3:Y:S01]  /*f070*/  MUFU.EX2 R79, R48 ;  /* 0x00000030004f7308 */ /* 0x0002e20000000800 */
[C---:B------:R-:W-:Y:S03]  /*f080*/  HMMA.16816.F32.BF16 R16, R44.reuse, R50, R16 ;  /* 0x000000322c10723c */ /* 0x040fe60000041810 */
[----:B------:R-:W-:Y:S04]  /*f090*/  FADD.FTZ R36, R199, R36 ;  /* 0x00000024c7247221 */ /* 0x000fe80000010000 */
[----:B------:R-:W-:Y:S01]  /*f0a0*/  FADD.FTZ R36, R198, R36 ;  /* 0x00000024c6247221 */ /* 0x000fe20000010000 */
[C---:B------:R-:W-:Y:S03]  /*f0b0*/  HMMA.16816.F32.BF16 R20, R44.reuse, R56, R20 ;  /* 0x000000382c14723c */ /* 0x040fe60000041814 */
[-C--:B------:R-:W-:Y:S01]  /*f0c0*/  FFMA.FTZ R56, R114, R3.reuse, -R70 ;  /* 0x0000000372387223 */ /* 0x080fe20000010846 */
[----:B------:R-:W-:Y:S03]  /*f0d0*/  FADD.FTZ R36, R195, R36 ;  /* 0x00000024c3247221 */ /* 0x000fe60000010000 */
[----:B------:R2:W-:Y:S01]  /*f0e0*/  MUFU.EX2 R77, R56 ;  /* 0x00000038004d7308 */ /* 0x0005e20000000800 */
[C---:B------:R-:W-:Y:S01]  /*f0f0*/  HMMA.16816.F32.BF16 R24, R44.reuse, R58, R24 ;  /* 0x0000003a2c18723c */ /* 0x040fe20000041818 */
[----:B-1----:R-:W1:Y:S02]  /*f100*/  LDSM.16.MT88.4 R48, [R2+0x10800] ;  /* 0x010800000230783b */ /* 0x002e640000004200 */
[----:B------:R-:W-:Y:S04]  /*f110*/  FADD.FTZ R36, R219, R36 ;  /* 0x00000024db247221 */ /* 0x000fe80000010000 */
[----:B------:R-:W-:Y:S01]  /*f120*/  FADD.FTZ R36, R225, R36 ;  /* 0x00000024e1247221 */ /* 0x000fe20000010000 */
[C---:B-----5:R-:W-:Y:S03]  /*f130*/  HMMA.16816.F32.BF16 R28, R44.reuse, R52, R28 ;  /* 0x000000342c1c723c */ /* 0x060fe6000004181c */
[----:B------:R-:W-:Y:S01]  /*f140*/  FADD.FTZ R36, R218, R36 ;  /* 0x00000024da247221 */ /* 0x000fe20000010000 */
[----:B--2---:R-:W-:Y:S04]  /*f150*/  FADD.FTZ R56, R182, R0 ;  /* 0x00000000b6387221 */ /* 0x004fe80000010000 */
[----:B------:R-:W-:Y:S01]  /*f160*/  HMMA.16816.F32.BF16 R32, R44, R54, R32 ;  /* 0x000000362c20723c */ /* 0x000fe20000041820 */
[----:B------:R-:W-:Y:S02]  /*f170*/  LDSM.16.MT88.4 R52, [R43+0x6800] ;  /* 0x006800002b34783b */ /* 0x000fe40000004200 */
[----:B------:R-:W-:Y:S01]  /*f180*/  FFMA.FTZ R0, R115, R3, -R70 ;  /* 0x0000000373007223 */ /* 0x000fe20000010846 */
[----:B------:R-:W-:Y:S01]  /*f190*/  FADD.FTZ R60, R181, R56 ;  /* 0x00000038b53c7221 */ /* 0x000fe20000010000 */
[----:B------:R-:W-:Y:S01]  /*f1a0*/  FADD.FTZ R36, R190, R36 ;  /* 0x00000024be247221 */ /* 0x000fe20000010000 */
[----:B------:R-:W-:Y:S01]  /*f1b0*/  F2FP.BF16.F32.PACK_AB R44, R83, R82 ;  /* 0x00000052532c723e */ /* 0x000fe200000010ff */
[----:B------:R2:W5:Y:S01]  /*f1c0*/  MUFU.EX2 R76, R0 ;  /* 0x00000000004c7308 */ /* 0x0005620000000800 */
[----:B------:R-:W-:Y:S01]  /*f1d0*/  F2FP.BF16.F32.PACK_AB R45, R80, R81 ;  /* 0x00000051502d723e */ /* 0x000fe200000010ff */
[----:B------:R-:W4:Y:S01]  /*f1e0*/  LDSM.16.MT88.4 R56, [R64+0x10800] ;  /* 0x010800004038783b */ /* 0x000f220000004200 */
[----:B---3--:R-:W-:Y:S01]  /*f1f0*/  F2FP.BF16.F32.PACK_AB R46, R78, R79 ;  /* 0x0000004f4e2e723e */ /* 0x008fe200000010ff */
[----:B------:R-:W-:Y:S04]  /*f200*/  FADD.FTZ R36, R184, R36 ;  /* 0x00000024b8247221 */ /* 0x000fe80000010000 */
[----:B------:R-:W-:Y:S04]  /*f210*/  FADD.FTZ R36, R185, R36 ;  /* 0x00000024b9247221 */ /* 0x000fe80000010000 */
[----:B------:R-:W-:Y:S04]  /*f220*/  FADD.FTZ R36, R183, R36 ;  /* 0x00000024b7247221 */ /* 0x000fe80000010000 */
[----:B------:R-:W-:Y:S01]  /*f230*/  FADD.FTZ R61, R180, R36 ;  /* 0x00000024b43d7221 */ /* 0x000fe20000010000 */
[----:B--2---:R-:W-:Y:S01]  /*f240*/  FADD.FTZ R0, R179, R60 ;  /* 0x0000003cb3007221 */ /* 0x004fe20000010000 */
[----:B-----5:R-:W-:Y:S01]  /*f250*/  F2FP.BF16.F32.PACK_AB R47, R76, R77 ;  /* 0x0000004d4c2f723e */ /* 0x020fe200000010ff */
[-C--:B------:R-:W-:Y:S02]  /*f260*/  FFMA.FTZ R36, R117, R3.reuse, -R68 ;  /* 0x0000000375247223 */ /* 0x080fe40000010844 */
[----:B------:R-:W-:Y:S01]  /*f270*/  FADD.FTZ R60, R176, R0 ;  /* 0x00000000b03c7221 */ /* 0x000fe20000010000 */
[-C--:B------:R-:W-:Y:S01]  /*f280*/  FFMA.FTZ R0, R116, R3.reuse, -R68 ;  /* 0x0000000374007223 */ /* 0x080fe20000010844 */
[----:B------:R-:W-:Y:S02]  /*f290*/  MUFU.EX2 R75, R36 ;  /* 0x00000024004b7308 */ /* 0x000fe40000000800 */
[C---:B-1----:R-:W-:Y:S03]  /*f2a0*/  HMMA.16816.F32.BF16 R4, R44.reuse, R48, R4 ;  /* 0x000000302c04723c */ /* 0x042fe60000041804 */
[-C--:B------:R-:W-:Y:S01]  /*f2b0*/  FFMA.FTZ R48, R194, R3.reuse, -R70 ;  /* 0x00000003c2307223 */ /* 0x080fe20000010846 */
[----:B----4-:R-:W-:Y:S04]  /*f2c0*/  IADD3 R97, PT, PT, R97, -0x1, RZ ;  /* 0xffffffff61617810 */ /* 0x010fe80007ffe0ff */
[----:B------:R1:W2:Y:S01]  /*f2d0*/  MUFU.EX2 R74, R0 ;  /* 0x00000000004a7308 */ /* 0x0002a20000000800 */
[C---:B------:R-:W-:Y:S01]  /*f2e0*/  HMMA.16816.F32.BF16 R8, R44.reuse, R50, R8 ;  /* 0x000000322c08723c */ /* 0x040fe20000041808 */
[----:B------:R-:W-:Y:S02]  /*f2f0*/  STL [R1+0x14], R97 ;  /* 0x0000146101007387 */ /* 0x000fe40000100800 */
[----:B------:R-:W-:Y:S06]  /*f300*/  ISETP.NE.AND P0, PT, R97, -0x1, PT ;  /* 0xffffffff6100780c */ /* 0x000fec0003f05270 */
[----:B------:R3:W-:Y:S01]  /*f310*/  MUFU.EX2 R73, R48 ;  /* 0x0000003000497308 */ /* 0x0007e20000000800 */
[C---:B------:R-:W-:Y:S03]  /*f320*/  HMMA.16816.F32.BF16 R12, R44.reuse, R56, R12 ;  /* 0x000000382c0c723c */ /* 0x040fe6000004180c */
[-C--:B------:R-:W-:Y:S01]  /*f330*/  FFMA.FTZ R56, R192, R3.reuse, -R68 ;  /* 0x00000003c0387223 */ /* 0x080fe20000010844 */
[----:B-1----:R-:W-:Y:S05]  /*f340*/  FADD.FTZ R0, R175, R60 ;  /* 0x0000003caf007221 */ /* 0x002fea0000010000 */
[----:B------:R1:W-:Y:S01]  /*f350*/  MUFU.EX2 R71, R56 ;  /* 0x0000003800477308 */ /* 0x0003e20000000800 */
[C---:B------:R-:W-:Y:S03]  /*f360*/  HMMA.16816.F32.BF16 R16, R44.reuse, R58, R16 ;  /* 0x0000003a2c10723c */ /* 0x040fe60000041810 */
[----:B------:R-:W-:Y:S01]  /*f370*/  FADD.FTZ R0, R172, R0 ;  /* 0x00000000ac007221 */ /* 0x000fe20000010000 */
[----:B------:R-:W-:Y:S01]  /*f380*/  FADD.FTZ R60, R177, R61 ;  /* 0x0000003db13c7221 */ /* 0x000fe20000010000 */
[----:B---3--:R-:W3:Y:S02]  /*f390*/  LDSM.16.MT88.4 R48, [R65+0x6800] ;  /* 0x006800004130783b */ /* 0x008ee40000004200 */
[----:B------:R-:W-:Y:S01]  /*f3a0*/  FADD.FTZ R0, R171, R0 ;  /* 0x00000000ab007221 */ /* 0x000fe20000010000 */
[C---:B------:R-:W-:Y:S03]  /*f3b0*/  HMMA.16816.F32.BF16 R20, R44.reuse, R52, R20 ;  /* 0x000000342c14723c */ /* 0x040fe60000041814 */
[----:B------:R-:W-:Y:S01]  /*f3c0*/  FADD.FTZ R0, R169, R0 ;  /* 0x00000000a9007221 */ /* 0x000fe20000010000 */
[----:B------:R-:W-:Y:S01]  /*f3d0*/  FADD.FTZ R36, R178, R60 ;  /* 0x0000003cb2247221 */ /* 0x000fe20000010000 */
[-CC-:B------:R-:W-:Y:S01]  /*f3e0*/  FFMA.FTZ R60, R193, R3.reuse, -R70.reuse ;  /* 0x00000003c13c7223 */ /* 0x180fe20000010846 */
[-C--:B------:R-:W-:Y:S01]  /*f3f0*/  FFMA.FTZ R52, R122, R3.reuse, -R70 ;  /* 0x000000037a347223 */ /* 0x080fe20000010846 */
[----:B------:R-:W-:Y:S01]  /*f400*/  FADD.FTZ R0, R167, R0 ;  /* 0x00000000a7007221 */ /* 0x000fe20000010000 */
[C---:B------:R-:W-:Y:S01]  /*f410*/  HMMA.16816.F32.BF16 R24, R44.reuse, R54, R24 ;  /* 0x000000362c18723c */ /* 0x040fe20000041818 */
[----:B------:R4:W5:Y:S01]  /*f420*/  MUFU.EX2 R72, R60 ;  /* 0x0000003c00487308 */ /* 0x0009620000000800 */
[----:B-1----:R-:W1:Y:S01]  /*f430*/  LDSM.16.MT88.4 R56, [R2+0x11000] ;  /* 0x011000000238783b */ /* 0x002e620000004200 */
[----:B------:R-:W-:Y:S01]  /*f440*/  FADD.FTZ R0, R164, R0 ;  /* 0x00000000a4007221 */ /* 0x000fe20000010000 */
[----:B------:R-:W-:Y:S03]  /*f450*/  FADD.FTZ R36, R173, R36 ;  /* 0x00000024ad247221 */ /* 0x000fe60000010000 */
[----:B------:R-:W-:Y:S01]  /*f460*/  FADD.FTZ R0, R163, R0 ;  /* 0x00000000a3007221 */ /* 0x000fe20000010000 */
[----:B------:R-:W-:Y:S03]  /*f470*/  FADD.FTZ R36, R174, R36 ;  /* 0x00000024ae247221 */ /* 0x000fe60000010000 */
[----:B------:R2:W-:Y:S01]  /*f480*/  MUFU.EX2 R67, R52 ;  /* 0x0000003400437308 */ /* 0x0005e20000000800 */
[----:B------:R-:W-:Y:S01]  /*f490*/  FADD.FTZ R0, R161, R0 ;  /* 0x00000000a1007221 */ /* 0x000fe20000010000 */
[----:B------:R-:W-:Y:S03]  /*f4a0*/  FADD.FTZ R36, R168, R36 ;  /* 0x00000024a8247221 */ /* 0x000fe60000010000 */
[----:B------:R-:W-:Y:S01]  /*f4b0*/  FADD.FTZ R0, R158, R0 ;  /* 0x000000009e007221 */ /* 0x000fe20000010000 */
[----:B------:R-:W-:Y:S01]  /*f4c0*/  FADD.FTZ R36, R170, R36 ;  /* 0x00000024aa247221 */ /* 0x000fe20000010000 */
[-C--:B----4-:R-:W-:Y:S02]  /*f4d0*/  FFMA.FTZ R60, R191, R3.reuse, -R68 ;  /* 0x00000003bf3c7223 */ /* 0x090fe40000010844 */
[----:B------:R-:W-:Y:S01]  /*f4e0*/  FADD.FTZ R0, R156, R0 ;  /* 0x000000009c007221 */ /* 0x000fe20000010000 */
[----:B------:R-:W-:Y:S01]  /*f4f0*/  FADD.FTZ R36, R166, R36 ;  /* 0x00000024a6247221 */ /* 0x000fe20000010000 */
[----:B------:R4:W1:Y:S02]  /*f500*/  MUFU.EX2 R69, R60 ;  /* 0x0000003c00457308 */ /* 0x0008640000000800 */
[----:B------:R-:W-:Y:S01]  /*f510*/  FADD.FTZ R0, R155, R0 ;  /* 0x000000009b007221 */ /* 0x000fe20000010000 */
[----:B------:R-:W-:Y:S03]  /*f520*/  FADD.FTZ R36, R165, R36 ;  /* 0x00000024a5247221 */ /* 0x000fe60000010000 */
[----:B--2---:R-:W-:Y:S01]  /*f530*/  FADD.FTZ R52, R154, R0 ;  /* 0x000000009a347221 */ /* 0x004fe20000010000 */
[-C--:B------:R-:W-:Y:S01]  /*f540*/  FFMA.FTZ R0, R123, R3.reuse, -R70 ;  /* 0x000000037b007223 */ /* 0x080fe20000010846 */
[----:B------:R-:W-:Y:S01]  /*f550*/  FADD.FTZ R36, R160, R36 ;  /* 0x00000024a0247221 */ /* 0x000fe20000010000 */
[C---:B---3--:R-:W-:Y:S02]  /*f560*/  HMMA.16816.F32.BF16 R28, R44.reuse, R48, R28 ;  /* 0x000000302c1c723c */ /* 0x048fe4000004181c */
[----:B------:R2:W3:Y:S01]  /*f570*/  MUFU.EX2 R63, R0 ;  /* 0x00000000003f7308 */ /* 0x0004e20000000800 */
[----:B------:R-:W-:Y:S01]  /*f580*/  FADD.FTZ R36, R162, R36 ;  /* 0x00000024a2247221 */ /* 0x000fe20000010000 */
[----:B------:R-:W-:Y:S03]  /*f590*/  FFMA.FTZ R70, R41, R3, -R70 ;  /* 0x0000000329467223 */ /* 0x000fe60000010846 */
[----:B------:R-:W-:Y:S01]  /*f5a0*/  FADD.FTZ R36, R159, R36 ;  /* 0x000000249f247221 */ /* 0x000fe20000010000 */
[----:B------:R-:W-:Y:S01]  /*f5b0*/  HMMA.16816.F32.BF16 R32, R44, R50, R32 ;  /* 0x000000322c20723c */ /* 0x000fe20000041820 */
[----:B------:R-:W-:Y:S03]  /*f5c0*/  LDSM.16.MT88.4 R48, [R43+0x7000] ;  /* 0x007000002b30783b */ /* 0x000fe60000004200 */
[----:B------:R-:W3:Y:S01]  /*f5d0*/  MUFU.EX2 R70, R70 ;  /* 0x0000004600467308 */ /* 0x000ee20000000800 */
[----:B----4-:R-:W-:Y:S01]  /*f5e0*/  FADD.FTZ R60, R149, R52 ;  /* 0x00000034953c7221 */ /* 0x010fe20000010000 */
[----:B------:R-:W-:Y:S01]  /*f5f0*/  FADD.FTZ R36, R157, R36 ;  /* 0x000000249d247221 */ /* 0x000fe20000010000 */
[----:B------:R-:W-:Y:S02]  /*f600*/  F2FP.BF16.F32.PACK_AB R44, R75, R74 ;  /* 0x0000004a4b2c723e */ /* 0x000fe400000010ff */
[----:B-----5:R-:W-:Y:S01]  /*f610*/  F2FP.BF16.F32.PACK_AB R45, R72, R73 ;  /* 0x00000049482d723e */ /* 0x020fe200000010ff */
[----:B------:R-:W-:Y:S01]  /*f620*/  FADD.FTZ R36, R152, R36 ;  /* 0x0000002498247221 */ /* 0x000fe20000010000 */
[----:B------:R-:W4:Y:S01]  /*f630*/  LDSM.16.MT88.4 R52, [R64+0x11000] ;  /* 0x011000004034783b */ /* 0x000f220000004200 */
[----:B-1----:R-:W-:Y:S01]  /*f640*/  F2FP.BF16.F32.PACK_AB R46, R69, R71 ;  /* 0x00000047452e723e */ /* 0x002fe200000010ff */
[----:B--2---:R-:W-:Y:S01]  /*f650*/  FADD.FTZ R0, R150, R60 ;  /* 0x0000003c96007221 */ /* 0x004fe20000010000 */
[----:B------:R-:W-:Y:S01]  /*f660*/  FADD.FTZ R36, R153, R36 ;  /* 0x0000002499247221 */ /* 0x000fe20000010000 */
[----:B---3--:R-:W-:Y:S02]  /*f670*/  F2FP.BF16.F32.PACK_AB R47, R63, R67 ;  /* 0x000000433f2f723e */ /* 0x008fe400000010ff */
[----:B------:R-:W-:Y:S01]  /*f680*/  FADD.FTZ R60, R145, R0 ;  /* 0x00000000913c7221 */ /* 0x000fe20000010000 */
[-C--:B------:R-:W-:Y:S01]  /*f690*/  FFMA.FTZ R0, R189, R3.reuse, -R68 ;  /* 0x00000003bd007223 */ /* 0x080fe20000010844 */
[----:B------:R-:W-:Y:S01]  /*f6a0*/  FADD.FTZ R61, R148, R36 ;  /* 0x00000024943d7221 */ /* 0x000fe20000010000 */
[----:B------:R-:W-:Y:S01]  /*f6b0*/  FFMA.FTZ R36, R216, R3, -R68 ;  /* 0x00000003d8247223 */ /* 0x000fe20000010844 */
[----:B------:R-:W-:Y:S01]  /*f6c0*/  LDSM.16.MT88.4 R156, [R43+0x7800] ;  /* 0x007800002b9c783b */ /* 0x000fe20000004200 */
[C---:B------:R-:W-:Y:S01]  /*f6d0*/  HMMA.16816.F32.BF16 R4, R44.reuse, R56, R4 ;  /* 0x000000382c04723c */ /* 0x040fe20000041804 */
[----:B------:R1:W-:Y:S02]  /*f6e0*/  MUFU.EX2 R62, R0 ;  /* 0x00000000003e7308 */ /* 0x0003e40000000800 */
[----:B------:R-:W-:Y:S05]  /*f6f0*/  F2FP.BF16.F32.PACK_AB R167, R70, R42 ;  /* 0x0000002a46a7723e */ /* 0x000fea00000010ff */
[C---:B------:R-:W-:Y:S01]  /*f700*/  HMMA.16816.F32.BF16 R8, R44.reuse, R58, R8 ;  /* 0x0000003a2c08723c */ /* 0x040fe20000041808 */
[----:B------:R-:W2:Y:S02]  /*f710*/  LDSM.16.MT88.4 R56, [R65+0x7000] ;  /* 0x007000004138783b */ /* 0x000ea40000004200 */
[----:B-1----:R-:W-:Y:S01]  /*f720*/  FADD.FTZ R0, R147, R60 ;  /* 0x0000003c93007221 */ /* 0x002fe20000010000 */
[----:B------:R-:W-:Y:S02]  /*f730*/  FADD.FTZ R60, R151, R61 ;  /* 0x0000003d973c7221 */ /* 0x000fe40000010000 */
[----:B------:R1:W3:Y:S01]  /*f740*/  MUFU.EX2 R61, R36 ;  /* 0x00000024003d7308 */ /* 0x0002e20000000800 */
[----:B------:R-:W-:Y:S02]  /*f750*/  FADD.FTZ R0, R142, R0 ;  /* 0x000000008e007221 */ /* 0x000fe40000010000 */
[----:B------:R-:W-:Y:S02]  /*f760*/  LDSM.16.MT88.4 R148, [R64+0x11800] ;  /* 0x011800004094783b */ /* 0x000fe40000004200 */
[----:B------:R-:W-:Y:S01]  /*f770*/  FADD.FTZ R0, R140, R0 ;  /* 0x000000008c007221 */ /* 0x000fe20000010000 */
[C---:B----4-:R-:W-:Y:S03]  /*f780*/  HMMA.16816.F32.BF16 R12, R44.reuse, R52, R12 ;  /* 0x000000342c0c723c */ /* 0x050fe6000004180c */
[----:B------:R-:W-:Y:S04]  /*f790*/  FADD.FTZ R0, R138, R0 ;  /* 0x000000008a007221 */ /* 0x000fe80000010000 */
[----:B------:R-:W-:Y:S01]  /*f7a0*/  FADD.FTZ R0, R139, R0 ;  /* 0x000000008b007221 */ /* 0x000fe20000010000 */
[C---:B------:R-:W-:Y:S03]  /*f7b0*/  HMMA.16816.F32.BF16 R16, R44.reuse, R54, R16 ;  /* 0x000000362c10723c */ /* 0x040fe60000041810 */
[----:B-1----:R-:W-:Y:S01]  /*f7c0*/  FADD.FTZ R36, R144, R60 ;  /* 0x0000003c90247221 */ /* 0x002fe20000010000 */
[----:B------:R-:W-:Y:S01]  /*f7d0*/  FADD.FTZ R0, R132, R0 ;  /* 0x0000000084007221 */ /* 0x000fe20000010000 */
[----:B------:R1:W4:Y:S01]  /*f7e0*/  MUFU.EX2 R60, R39 ;  /* 0x00000027003c7308 */ /* 0x0003220000000800 */
[----:B---3--:R-:W-:Y:S01]  /*f7f0*/  F2FP.BF16.F32.PACK_AB R164, R61, R62 ;  /* 0x0000003e3da4723e */ /* 0x008fe200000010ff */
[----:B------:R-:W-:Y:S01]  /*f800*/  FADD.FTZ R36, R146, R36 ;  /* 0x0000002492247221 */ /* 0x000fe20000010000 */
[C---:B------:R-:W-:Y:S03]  /*f810*/  HMMA.16816.F32.BF16 R20, R44.reuse, R48, R20 ;  /* 0x000000302c14723c */ /* 0x040fe60000041814 */
[----:B------:R-:W-:Y:S01]  /*f820*/  FADD.FTZ R36, R143, R36 ;  /* 0x000000248f247221 */ /* 0x000fe20000010000 */
[----:B------:R-:W-:Y:S01]  /*f830*/  FADD.FTZ R0, R130, R0 ;  /* 0x0000000082007221 */ /* 0x000fe20000010000 */
[----:B------:R-:W-:Y:S02]  /*f840*/  MOV R132, R37 ;  /* 0x0000002500847202 */ /* 0x000fe40000000f00 */
[----:B------:R-:W-:Y:S01]  /*f850*/  FADD.FTZ R36, R141, R36 ;  /* 0x000000248d247221 */ /* 0x000fe20000010000 */
[C---:B------:R-:W-:Y:S01]  /*f860*/  HMMA.16816.F32.BF16 R24, R44.reuse, R50, R24 ;  /* 0x000000322c18723c */ /* 0x040fe20000041818 */
[----:B------:R3:W5:Y:S02]  /*f870*/  LDSM.16.MT88.4 R140, [R2+0x11800] ;  /* 0x01180000028c783b */ /* 0x0007640000004200 */
[----:B------:R-:W-:Y:S01]  /*f880*/  FADD.FTZ R36, R136, R36 ;  /* 0x0000002488247221 */ /* 0x000fe20000010000 */
[----:B------:R-:W-:Y:S01]  /*f890*/  FADD.FTZ R0, R127, R0 ;  /* 0x000000007f007221 */ /* 0x000fe20000010000 */
[-C--:B-1----:R-:W-:Y:S02]  /*f8a0*/  FFMA.FTZ R39, R128, R3.reuse, -R68 ;  /* 0x0000000380277223 */ /* 0x082fe40000010844 */
[----:B------:R-:W-:Y:S01]  /*f8b0*/  FADD.FTZ R36, R137, R36 ;  /* 0x0000002489247221 */ /* 0x000fe20000010000 */
[C---:B--2---:R-:W-:Y:S03]  /*f8c0*/  HMMA.16816.F32.BF16 R28, R44.reuse, R56, R28 ;  /* 0x000000382c1c723c */ /* 0x044fe6000004181c */
[----:B------:R-:W-:Y:S01]  /*f8d0*/  FADD.FTZ R36, R133, R36 ;  /* 0x0000002485247221 */ /* 0x000fe20000010000 */
[----:B------:R-:W-:Y:S01]  /*f8e0*/  FADD.FTZ R0, R126, R0 ;  /* 0x000000007e007221 */ /* 0x000fe20000010000 */
[----:B------:R-:W-:Y:S01]  /*f8f0*/  FFMA.FTZ R68, R129, R3, -R68 ;  /* 0x0000000381447223 */ /* 0x000fe20000010844 */
[----:B------:R-:W-:Y:S01]  /*f900*/  MUFU.EX2 R39, R39 ;  /* 0x0000002700277308 */ /* 0x000fe20000000800 */
[----:B----4-:R-:W-:Y:S01]  /*f910*/  F2FP.BF16.F32.PACK_AB R165, R40, R60 ;  /* 0x0000003c28a5723e */ /* 0x010fe200000010ff */
[----:B------:R-:W-:Y:S03]  /*f920*/  HMMA.16816.F32.BF16 R32, R44, R58, R32 ;  /* 0x0000003a2c20723c */ /* 0x000fe60000041820 */
[----:B------:R-:W-:Y:S01]  /*f930*/  FADD.FTZ R0, R120, R0 ;  /* 0x0000000078007221 */ /* 0x000fe20000010000 */
[----:B------:R-:W-:Y:S04]  /*f940*/  MOV R133, R38 ;  /* 0x0000002600857202 */ /* 0x000fe80000000f00 */
[----:B------:R-:W1:Y:S01]  /*f950*/  MUFU.EX2 R68, R68 ;  /* 0x0000004400447308 */ /* 0x000e620000000800 */
[----:B------:R-:W-:Y:S01]  /*f960*/  FADD.FTZ R0, R118, R0 ;  /* 0x0000000076007221 */ /* 0x000fe20000010000 */
[----:B---3--:R-:W-:Y:S03]  /*f970*/  FADD.FTZ R2, R131, R36 ;  /* 0x0000002483027221 */ /* 0x008fe60000010000 */
[----:B------:R-:W-:Y:S01]  /*f980*/  FADD.FTZ R3, R111, R0 ;  /* 0x000000006f037221 */ /* 0x000fe20000010000 */
[----:B------:R-:W-:Y:S04]  /*f990*/  FADD.FTZ R2, R124, R2 ;  /* 0x000000027c027221 */ /* 0x000fe80000010000 */
[----:B------:R-:W-:Y:S04]  /*f9a0*/  FADD.FTZ R2, R125, R2 ;  /* 0x000000027d027221 */ /* 0x000fe80000010000 */
[----:B------:R-:W-:Y:S01]  /*f9b0*/  FADD.FTZ R0, R121, R2 ;  /* 0x0000000279007221 */ /* 0x000fe20000010000 */
[----:B------:R-:W-:Y:S01]  /*f9c0*/  FADD.FTZ R2, R113, R3 ;  /* 0x0000000371027221 */ /* 0x000fe20000010000 */
[----:B-1----:R-:W-:Y:S02]  /*f9d0*/  F2FP.BF16.F32.PACK_AB R166, R68, R39 ;  /* 0x0000002744a6723e */ /* 0x002fe400000010ff */
[----:B------:R-:W-:Y:S01]  /*f9e0*/  FADD.FTZ R3, R119, R0 ;  /* 0x0000000077037221 */ /* 0x000fe20000010000 */
[----:B------:R-:W-:Y:S03]  /*f9f0*/  FADD.FTZ R0, R99, R2 ;  /* 0x0000000263007221 */ /* 0x000fe60000010000 */
[----:B------:R-:W-:Y:S01]  /*fa00*/  FADD.FTZ R2, R109, R3 ;  /* 0x000000036d027221 */ /* 0x000fe20000010000 */
[----:B------:R-:W-:Y:S01]  /*fa10*/  FADD.FTZ R0, R94, R0 ;  /* 0x000000005e007221 */ /* 0x000fe20000010000 */
[C---:B-----5:R-:W-:Y:S01]  /*fa20*/  HMMA.16816.F32.BF16 R136, R164.reuse, R140, R4 ;  /* 0x0000008ca488723c */ /* 0x060fe20000041804 */
[----:B------:R-:W1:Y:S04]  /*fa30*/  LDSM.16.MT88.4 R4, [R65+0x7800] ;  /* 0x007800004104783b */ /* 0x000e680000004200 */
[----:B------:R-:W-:Y:S01]  /*fa40*/  FADD.FTZ R2, R108, R2 ;  /* 0x000000026c027221 */ /* 0x000fe20000010000 */
[----:B------:R-:W-:Y:S02]  /*fa50*/  FADD.FTZ R0, R93, R0 ;  /* 0x000000005d007221 */ /* 0x000fe40000010000 */
        /* <DEDUP_REMOVED lines=34> */
[----:B------:R-:W-:Y:S04]  /*fc80*/  FADD.FTZ R0, R63, R0 ;  /* 0x000000003f007221 */ /* 0x000fe80000010000 */
[----:B------:R-:W-:Y:S04]  /*fc90*/  FADD.FTZ R0, R60, R0 ;  /* 0x000000003c007221 */ /* 0x000fe80000010000 */
[----:B------:R-:W-:Y:S01]  /*fca0*/  FADD.FTZ R2, R40, R0 ;  /* 0x0000000028027221 */ /* 0x000fe20000010000 */
[----:B------:R-:W-:Y:S03]  /*fcb0*/  FADD.FTZ R0, R61, R3 ;  /* 0x000000033d007221 */ /* 0x000fe60000010000 */
[----:B------:R-:W-:Y:S01]  /*fcc0*/  FADD.FTZ R2, R42, R2 ;  /* 0x000000022a027221 */ /* 0x000fe20000010000 */
[----:B------:R-:W-:Y:S03]  /*fcd0*/  FADD.FTZ R0, R39, R0 ;  /* 0x0000000027007221 */ /* 0x000fe60000010000 */
[----:B------:R-:W-:Y:S01]  /*fce0*/  FADD.FTZ R2, R70, R2 ;  /* 0x0000000246027221 */ /* 0x000fe20000010000 */
[----:B------:R-:W-:Y:S04]  /*fcf0*/  FADD.FTZ R0, R68, R0 ;  /* 0x0000000044007221 */ /* 0x000fe80000010000 */
[----:B------:R2:W-:Y:S04]  /*fd00*/  STL [R1+0x1c], R2 ;  /* 0x00001c0201007387 */ /* 0x0005e80000100800 */
[----:B------:R2:W-:Y:S01]  /*fd10*/  STL [R1+0x18], R0 ;  /* 0x0000180001007387 */ /* 0x0005e20000100800 */
[----:B------:R-:W-:Y:S05]  /*fd20*/  @P0 BRA `(.L_x_587) ;  /* 0xffffff9c00600947 */ /* 0x000fea000383ffff */
.L_x_580:
[----:B------:R3:W5:Y:S04]  /*fd30*/  LDL R8, [R1+0x18] ;  /* 0x0000180001087983 */ /* 0x0007680000100800 */
[----:B------:R3:W5:Y:S04]  /*fd40*/  LDL R7, [R1+0x1c] ;  /* 0x00001c0001077983 */ /* 0x0007680000100800 */
[----:B------:R3:W5:Y:S01]  /*fd50*/  LD.E R25, desc[UR4][R134.64+0xd8] ;  /* 0x0000d80486197980 */ /* 0x000762000c101900 */
[----:B------:R-:W-:Y:S01]  /*fd60*/  UMOV UR6, 0xffffffff ;  /* 0xffffffff00067882 */ /* 0x000fe20000000000 */
[----:B------:R-:W-:-:S02]  /*fd70*/  MOV R21, 0x20 ;  /* 0x0000002000157802 */ /* 0x000fc40000000f00 */
[----:B------:R-:W-:Y:S05]  /*fd80*/  BRA.DIV UR6, `(.L_x_588) ;  /* 0x0000000e06a07947 */ /* 0x000fea000b800000 */
[----:B-----5:R-:W4:Y:S04]  /*fd90*/  SHFL.BFLY PT, R5, R8, 0x2, 0x1f ;  /* 0x0c401f0008057f89 */ /* 0x020f2800000e0000 */
[----:B--2---:R-:W2:Y:S01]  /*fda0*/  SHFL.BFLY PT, R2, R7, 0x2, 0x1f ;  /* 0x0c401f0007027f89 */ /* 0x004ea200000e0000 */
[----:B----4-:R-:W-:Y:S01]  /*fdb0*/  FADD.FTZ R5, R5, R8 ;  /* 0x0000000805057221 */ /* 0x010fe20000010000 */
[----:B--2---:R-:W-:-:S04]  /*fdc0*/  FADD.FTZ R2, R2, R7 ;  /* 0x0000000702027221 */ /* 0x004fc80000010000 */
[----:B------:R-:W2:Y:S04]  /*fdd0*/  SHFL.BFLY PT, R6, R5, 0x1, 0x1f ;  /* 0x0c201f0005067f89 */ /* 0x000ea800000e0000 */
[----:B-1----:R1:W4:Y:S01]  /*fde0*/  SHFL.BFLY PT, R3, R2, 0x1, 0x1f ;  /* 0x0c201f0002037f89 */ /* 0x00232200000e0000 */
[----:B--2---:R-:W-:-:S07]  /*fdf0*/  FADD.FTZ R23, R5, R6 ;  /* 0x0000000605177221 */ /* 0x004fce0000010000 */
.L_x_600:
[----:B------:R-:W1:Y:S01]  /*fe00*/  MUFU.RCP R0, R23 ;  /* 0x0000001700007308 */ /* 0x000e620000001000 */
[----:B------:R-:W-:Y:S01]  /*fe10*/  FSETP.NE.FTZ.AND P1, PT, R23, RZ, PT ;  /* 0x000000ff1700720b */ /* 0x000fe20003f35000 */
[----:B----4-:R-:W-:Y:S01]  /*fe20*/  FADD.FTZ R24, R2, R3 ;  /* 0x0000000302187221 */ /* 0x010fe20000010000 */
[C---:B------:R-:W-:Y:S01]  /*fe30*/  IMAD.SHL.U32 R6, R229.reuse, 0x10, RZ ;  /* 0x00000010e5067824 */ /* 0x040fe200078e00ff */
[C---:B------:R-:W-:Y:S01]  /*fe40*/  SHF.L.U32 R3, R229.reuse, 0x1, RZ ;  /* 0x00000001e5037819 */ /* 0x040fe200000006ff */
[----:B------:R-:W2:Y:S04]  /*fe50*/  LDL R27, [R1+0x30] ;  /* 0x00003000011b7983 */ /* 0x000ea80000100800 */
[----:B------:R-:W4:Y:S01]  /*fe60*/  LDL R40, [R1+0x34] ;  /* 0x0000340001287983 */ /* 0x000f220000100800 */
[----:B------:R-:W-:-:S02]  /*fe70*/  SHF.L.U32 R8, R229, 0x5, RZ ;  /* 0x00000005e5087819 */ /* 0x000fc400000006ff */
[----:B------:R-:W-:Y:S02]  /*fe80*/  LOP3.LUT R6, R6, 0x1c0, RZ, 0xc0, !PT ;  /* 0x000001c006067812 */ /* 0x000fe400078ec0ff */
[----:B------:R-:W-:Y:S02]  /*fe90*/  LOP3.LUT R5, R3, 0x6, RZ, 0xc0, !PT ;  /* 0x0000000603057812 */ /* 0x000fe400078ec0ff */
[----:B------:R-:W-:Y:S02]  /*fea0*/  FSETP.NE.FTZ.AND P0, PT, R24, RZ, PT ;  /* 0x000000ff1800720b */ /* 0x000fe40003f15000 */
[----:B-1----:R-:W-:Y:S02]  /*feb0*/  FSEL R2, R0, 1, P1 ;  /* 0x3f80000000027808 */ /* 0x002fe40000800000 */
[----:B------:R-:W1:Y:S01]  /*fec0*/  MUFU.RCP R0, R24 ;  /* 0x0000001800007308 */ /* 0x000e620000001000 */
[----:B------:R-:W-:Y:S02]  /*fed0*/  LOP3.LUT R5, R5, 0x7c00, R8, 0xf8, !PT ;  /* 0x00007c0005057812 */ /* 0x000fe400078ef808 */
        /* <DEDUP_REMOVED lines=17> */
[----:B-1----:R-:W-:Y:S02]  /*fff0*/  FSEL R0, R0, 1, P0 ;  /* 0x3f80000000007808 */ /* 0x002fe40000000000 */
[----:B------:R-:W-:Y:S02]  /*10000*/  LOP3.LUT R2, R5, R2, RZ, 0xfc, !PT ;  /* 0x0000000205027212 */ /* 0x000fe400078efcff */
[----:B------:R-:W-:Y:S01]  /*10010*/  MOV R13, 0x10 ;  /* 0x00000010000d7802 */ /* 0x000fe20000000f00 */
[C---:B------:R-:W-:Y:S01]  /*10020*/  FMUL.FTZ R138, R0.reuse, R138 ;  /* 0x0000008a008a7220 */ /* 0x040fe20000410000 */
[----:B------:R-:W-:Y:S01]  /*10030*/  R2P PR, R229, 0x18 ;  /* 0x00000018e5007804 */ /* 0x000fe20000000000 */
[----:B------:R-:W-:Y:S01]  /*10040*/  FMUL.FTZ R3, R0, R139 ;  /* 0x0000008b00037220 */ /* 0x000fe20000410000 */
[----:B------:R-:W-:Y:S01]  /*10050*/  LEA R227, R2, R227, 0x1 ;  /* 0x000000e302e37211 */ /* 0x000fe200078e08ff */
[C---:B------:R-:W-:Y:S01]  /*10060*/  FMUL.FTZ R142, R0.reuse, R142 ;  /* 0x0000008e008e7220 */ /* 0x040fe20000410000 */
[----:B------:R-:W-:Y:S01]  /*10070*/  SEL R13, R13, 0xfffffff0, !P2 ;  /* 0xfffffff00d0d7807 */ /* 0x000fe20005000000 */
        /* <DEDUP_REMOVED lines=36> */
[C---:B-1----:R-:W-:Y:S02]  /*102c0*/  IADD3 R0, PT, PT, R227.reuse, 0x40, RZ ;  /* 0x00000040e3007810 */ /* 0x042fe40007ffe0ff */
[----:B------:R-:W-:Y:S02]  /*102d0*/  @P4 IADD3 R0, PT, PT, R227, -0x40, RZ ;  /* 0xffffffc0e3004810 */ /* 0x000fe40007ffe0ff */
[----:B------:R-:W-:Y:S02]  /*102e0*/  F2FP.BF16.F32.PACK_AB R17, R17, R164 ;  /* 0x000000a41111723e */ /* 0x000fe400000010ff */
[----:B------:R-:W-:Y:S01]  /*102f0*/  F2FP.BF16.F32.PACK_AB R11, R11, R166 ;  /* 0x000000a60b0b723e */ /* 0x000fe200000010ff */
[C---:B---3--:R-:W-:Y:S02]  /*10300*/  IMAD.IADD R3, R13.reuse, 0x1, R0 ;  /* 0x000000010d037824 */ /* 0x048fe400078e0200 */
[----:B------:R-:W-:-:S05]  /*10310*/  IMAD.IADD R4, R13, 0x1, R2 ;  /* 0x000000010d047824 */ /* 0x000fca00078e0202 */
[----:B------:R-:W-:Y:S04]  /*10320*/  STS [R4], R7 ;  /* 0x0000000704007388 */ /* 0x000fe80000000800 */
[----:B------:R-:W-:Y:S01]  /*10330*/  STS [R4+0x400], R16 ;  /* 0x0004001004007388 */ /* 0x000fe20000000800 */
[----:B------:R-:W-:-:S03]  /*10340*/  IADD3 R2, PT, PT, R6, R0, RZ ;  /* 0x0000000006027210 */ /* 0x000fc60007ffe0ff */
[----:B------:R-:W-:Y:S04]  /*10350*/  STS [R0], R15 ;  /* 0x0000000f00007388 */ /* 0x000fe80000000800 */
[----:B------:R1:W-:Y:S04]  /*10360*/  STS [R0+0x400], R14 ;  /* 0x0004000e00007388 */ /* 0x0003e80000000800 */
[----:B------:R3:W-:Y:S04]  /*10370*/  STS [R3], R20 ;  /* 0x0000001403007388 */ /* 0x0007e80000000800 */
[----:B------:R-:W-:Y:S04]  /*10380*/  STS [R3+0x400], R19 ;  /* 0x0004001303007388 */ /* 0x000fe80000000800 */
[----:B------:R-:W-:Y:S04]  /*10390*/  STS [R2], R18 ;  /* 0x0000001202007388 */ /* 0x000fe80000000800 */
[----:B------:R-:W-:Y:S01]  /*103a0*/  STS [R2+0x400], R12 ;  /* 0x0004000c02007388 */ /* 0x000fe20000000800 */
[----:B-1----:R-:W-:-:S05]  /*103b0*/  IADD3 R0, PT, PT, R13, R2, RZ ;  /* 0x000000020d007210 */ /* 0x002fca0007ffe0ff */
[----:B------:R-:W-:Y:S04]  /*103c0*/  STS [R0], R17 ;  /* 0x0000001100007388 */ /* 0x000fe80000000800 */
[----:B------:R1:W-:Y:S04]  /*103d0*/  STS [R0+0x400], R11 ;  /* 0x0004000b00007388 */ /* 0x0003e80000000800 */
[----:B------:R-:W4:Y:S04]  /*103e0*/  LD.E.64 R4, desc[UR4][R134.64+0x88] ;  /* 0x0000880486047980 */ /* 0x000f28000c101b00 */
[----:B------:R2:W5:Y:S04]  /*103f0*/  LD.E.64 R8, desc[UR4][R134.64+0x70] ;  /* 0x0000700486087980 */ /* 0x000568000c101b00 */
[----:B---3--:R3:W5:Y:S04]  /*10400*/  LD.E.64 R20, desc[UR4][R134.64+0xa0] ;  /* 0x0000a00486147980 */ /* 0x008768000c101b00 */
[----:B-1----:R-:W3:Y:S04]  /*10410*/  LD.E.U8 R0, desc[UR4][R134.64+0x1c8] ;  /* 0x0001c80486007980 */ /* 0x002ee8000c101100 */
[----:B------:R1:W5:Y:S01]  /*10420*/  LD.E.64 R10, desc[UR4][R134.64+0x90] ;  /* 0x00009004860a7980 */ /* 0x000362000c101b00 */
[----:B--2---:R-:W-:-:S13]  /*10430*/  ISETP.NE.AND P2, PT, R27, -0x1, PT ;  /* 0xffffffff1b00780c */ /* 0x004fda0003f45270 */
[----:B------:R-:W2:Y:S01]  /*10440*/  @!P2 LD.E.64 R2, desc[UR4][R134.64+0x80] ;  /* 0x000080048602a980 */ /* 0x000ea2000c101b00 */
[----:B---3--:R-:W-:-:S13]  /*10450*/  ISETP.NE.AND P4, PT, R0, RZ, PT ;  /* 0x000000ff0000720c */ /* 0x008fda0003f85270 */
[----:B------:R-:W3:Y:S04]  /*10460*/  @!P4 LD.E R13, desc[UR4][R134.64+0x60] ;  /* 0x00006004860dc980 */ /* 0x000ee8000c101900 */
[----:B------:R-:W3:Y:S01]  /*10470*/  @!P4 LD.E R14, desc[UR4][R134.64+0xb4] ;  /* 0x0000b404860ec980 */ /* 0x000ee2000c101900 */
[----:B------:R-:W2:Y:S01]  /*10480*/  S2R R28, SR_CTAID.Y ;  /* 0x00000000001c7919 */ /* 0x000ea20000002600 */
[----:B------:R-:W3:Y:S01]  /*10490*/  S2R R26, SR_CTAID.Z ;  /* 0x00000000001a7919 */ /* 0x000ee20000002700 */
[----:B------:R-:W1:Y:S01]  /*104a0*/  S2R R22, SR_CTAID.X ;  /* 0x0000000000167919 */ /* 0x000e620000002500 */
[----:B------:R-:W-:-:S04]  /*104b0*/  SHF.R.U32.HI R36, RZ, 0x3, R229 ;  /* 0x00000003ff247819 */ /* 0x000fc800000116e5 */
[----:B------:R-:W-:-:S04]  /*104c0*/  IADD3 R0, PT, PT, R36, 0x10, RZ ;  /* 0x0000001024007810 */ /* 0x000fc80007ffe0ff */
[----:B----4-:R-:W-:Y:S01]  /*104d0*/  ISETP.GE.AND P3, PT, R0, R40, PT ;  /* 0x000000280000720c */ /* 0x010fe20003f66270 */
[----:B------:R-:W-:Y:S01]  /*104e0*/  @P2 IMAD R0, R5, R27, RZ ;  /* 0x0000001b05002224 */ /* 0x000fe200078e02ff */
[----:B-1----:R-:W-:Y:S01]  /*104f0*/  SHF.L.U32 R39, R22, 0x6, RZ ;  /* 0x0000000616277819 */ /* 0x002fe200000006ff */
[-C--:B--2---:R-:W-:Y:S02]  /*10500*/  @!P2 IMAD R12, R3, R28.reuse, RZ ;  /* 0x0000001c030ca224 */ /* 0x084fe400078e02ff */
[----:B------:R-:W-:-:S04]  /*10510*/  @!P2 IMAD.WIDE.U32 R6, R2, R28, RZ ;  /* 0x0000001c0206a225 */ /* 0x000fc800078e00ff */
[----:B------:R-:W-:-:S04]  /*10520*/  @P2 IMAD.WIDE.U32 R2, R4, R27, RZ ;  /* 0x0000001b04022225 */ /* 0x000fc800078e00ff */
[----:B------:R-:W-:Y:S01]  /*10530*/  @!P2 IMAD.IADD R15, R7, 0x1, R12 ;  /* 0x00000001070fa824 */ /* 0x000fe200078e020c */
[----:B------:R-:W-:Y:S02]  /*10540*/  @!P2 MOV R12, R6 ;  /* 0x00000006000ca202 */ /* 0x000fe40000000f00 */
[----:B------:R-:W-:Y:S01]  /*10550*/  @P2 IADD3 R15, PT, PT, R3, R0, RZ ;  /* 0x00000000030f2210 */ /* 0x000fe20007ffe0ff */
[----:B---3--:R-:W-:-:S04]  /*10560*/  @!P4 IMAD R7, R13, R28, R26 ;  /* 0x0000001c0d07c224 */ /* 0x008fc800078e021a */
[----:B------:R-:W-:Y:S01]  /*10570*/  @!P4 IMAD R22, R7, R14, RZ ;  /* 0x0000000e0716c224 */ /* 0x000fe200078e02ff */
[----:B------:R-:W-:Y:S06]  /*10580*/  @!P4 BRA `(.L_x_589) ;  /* 0x000000000018c947 */ /* 0x000fec0003800000 */
[----:B------:R-:W2:Y:S04]  /*10590*/  @!P2 LD.E R6, desc[UR4][R134.64+0xb4] ;  /* 0x0000b4048606a980 */ /* 0x000ea8000c101900 */
[----:B------:R-:W3:Y:S01]  /*105a0*/  LD.E R0, desc[UR4][R134.64+0xd4] ;  /* 0x0000d40486007980 */ /* 0x000ee2000c101900 */
[----:B--2---:R-:W-:Y:S02]  /*105b0*/  @!P2 IMAD R27, R6, R28, RZ ;  /* 0x0000001c061ba224 */ /* 0x004fe400078e02ff */
[----:B---3--:R-:W-:-:S03]  /*105c0*/  IMAD R0, R0, R26, RZ ;  /* 0x0000001a00007224 */ /* 0x008fc600078e02ff */
[----:B------:R1:W-:Y:S02]  /*105d0*/  @!P2 STL [R1+0x30], R27 ;  /* 0x0000301b0100a387 */ /* 0x0003e40000100800 */
[----:B------:R-:W-:-:S07]  /*105e0*/  IADD3 R22, PT, PT, R0, R27, RZ ;  /* 0x0000001b00167210 */ /* 0x000fce0007ffe0ff */
.L_x_589:
[----:B------:R-:W-:Y:S05]  /*105f0*/  WARPSYNC.ALL ;  /* 0x0000000000007948 */ /* 0x000fea0003800000 */
[----:B------:R-:W-:Y:S01]  /*10600*/  BAR.SYNC.DEFER_BLOCKING 0x0 ;  /* 0x0000000000007b1d */ /* 0x000fe20000010000 */
[----:B------:R-:W-:Y:S01]  /*10610*/  IMAD.MOV.U32 R227, RZ, RZ, RZ ;  /* 0x000000ffffe37224 */ /* 0x000fe200078e00ff */
[----:B------:R-:W-:Y:S01]  /*10620*/  @P2 MOV R12, R2 ;  /* 0x00000002000c2202 */ /* 0x000fe20000000f00 */
[----:B------:R-:W-:Y:S01]  /*10630*/  IMAD R3, R5, R39, RZ ;  /* 0x0000002705037224 */ /* 0x000fe200078e02ff */
[----:B------:R-:W-:Y:S01]  /*10640*/  MOV R14, 0x7f800000 ;  /* 0x7f800000000e7802 */ /* 0x000fe20000000f00 */
[----:B------:R-:W-:Y:S01]  /*10650*/  IMAD.WIDE.U32 R6, R39, R4, R226 ;  /* 0x0000000427067225 */ /* 0x000fe200078e00e2 */
[----:B------:R-:W2:Y:S01]  /*10660*/  @P1 MUFU.LG2 R0, R23 ;  /* 0x0000001700001308 */ /* 0x000ea20000000c00 */
[----:B------:R-:W-:Y:S01]  /*10670*/  ISETP.GE.AND P4, PT, R36, R40, PT ;  /* 0x000000282400720c */ /* 0x000fe20003f86270 */
[----:B------:R-:W-:Y:S01]  /*10680*/  BSSY.RECONVERGENT B0, `(.L_x_590) ;  /* 0x0000029000007945 */ /* 0x000fe20003800200 */
[----:B------:R-:W-:-:S02]  /*10690*/  IMAD.IADD R3, R7, 0x1, R3 ;  /* 0x0000000107037824 */ /* 0x000fc400078e0203 */
[----:B------:R-:W-:Y:S02]  /*106a0*/  VIADD R7, R36, 0x20 ;  /* 0x0000002024077836 */ /* 0x000fe40000000000 */
[-C--:B-----5:R-:W-:Y:S01]  /*106b0*/  IMAD R13, R11, R26.reuse, RZ ;  /* 0x0000001a0b0d7224 */ /* 0x0a0fe200078e02ff */
[----:B------:R-:W3:Y:S01]  /*106c0*/  @P0 MUFU.LG2 R16, R24 ;  /* 0x0000001800100308 */ /* 0x000ee20000000c00 */
[----:B------:R-:W-:Y:S01]  /*106d0*/  IMAD.WIDE.U32 R10, R10, R26, RZ ;  /* 0x0000001a0a0a7225 */ /* 0x000fe200078e00ff */
[----:B------:R-:W-:Y:S02]  /*106e0*/  ISETP.GE.AND P2, PT, R7, R40, PT ;  /* 0x000000280700720c */ /* 0x000fe40003f46270 */
[----:B------:R-:W-:Y:S01]  /*106f0*/  IADD3 R10, P6, P5, R10, R6, R12 ;  /* 0x000000060a0a7210 */ /* 0x000fe20007dde00c */
[----:B------:R-:W-:Y:S01]  /*10700*/  VIADD R6, R36, 0x30 ;  /* 0x0000003024067836 */ /* 0x000fe20000000000 */
[----:B------:R-:W-:Y:S01]  /*10710*/  MOV R12, 0x7f800000 ;  /* 0x7f800000000c7802 */ /* 0x000fe20000000f00 */
[----:B--2---:R-:W-:Y:S01]  /*10720*/  @P1 FMUL.FTZ R0, R0, 0.69314718246459960938 ;  /* 0x3f31721800001820 */ /* 0x004fe20000410000 */
[----:B------:R2:W4:Y:S01]  /*10730*/  LDS.128 R28, [R231] ;  /* 0x00000000e71c7984 */ /* 0x0005220000000c00 */
[----:B------:R-:W-:-:S02]  /*10740*/  IADD3 R2, PT, PT, R11, R13, RZ ;  /* 0x0000000d0b027210 */ /* 0x000fc40007ffe0ff */
[----:B------:R-:W-:Y:S01]  /*10750*/  @P1 FFMA.FTZ R14, R25, R38, R0 ;  /* 0x00000026190e1223 */ /* 0x000fe20000010000 */
[----:B------:R2:W2:Y:S01]  /*10760*/  LDS.128 R32, [R231+0x1800] ;  /* 0x00180000e7207984 */ /* 0x0004a20000000c00 */
[----:B------:R-:W-:Y:S01]  /*10770*/  IADD3.X R11, PT, PT, R2, R3, R15, P6, P5 ;  /* 0x00000003020b7210 */ /* 0x000fe200037ea40f */
[----:B------:R-:W-:Y:S02]  /*10780*/  @!P4 IMAD R0, R5, R36, RZ ;  /* 0x000000240500c224 */ /* 0x000fe400078e02ff */
[----:B---3--:R-:W-:Y:S01]  /*10790*/  @P0 FMUL.FTZ R7, R16, 0.69314718246459960938 ;  /* 0x3f31721810070820 */ /* 0x008fe20000410000 */
[----:B------:R-:W-:Y:S01]  /*107a0*/  LOP3.LUT P6, RZ, R229, 0x3, RZ, 0xc0, !PT ;  /* 0x00000003e5ff7812 */ /* 0x000fe200078cc0ff */
[----:B------:R3:W2:Y:S01]  /*107b0*/  LDS.128 R16, [R231+0x800] ;  /* 0x00080000e7107984 */ /* 0x0006a20000000c00 */
[----:B------:R-:W-:-:S04]  /*107c0*/  @!P4 IMAD.WIDE.U32 R2, R36, R4, R10 ;  /* 0x000000042402c225 */ /* 0x000fc800078e000a */
[----:B------:R-:W-:Y:S01]  /*107d0*/  @P0 FFMA.FTZ R12, R25, R37, R7 ;  /* 0x00000025190c0223 */ /* 0x000fe20000010007 */
[----:B------:R-:W-:Y:S01]  /*107e0*/  ISETP.GE.AND P5, PT, R6, R40, PT ;  /* 0x000000280600720c */ /* 0x000fe20003fa6270 */
[----:B-1----:R3:W1:Y:S01]  /*107f0*/  LDS.128 R24, [R231+0x1000] ;  /* 0x00100000e7187984 */ /* 0x0026620000000c00 */
[----:B------:R-:W-:Y:S01]  /*10800*/  @!P4 IMAD.IADD R0, R3, 0x1, R0 ;  /* 0x000000010300c824 */ /* 0x000fe200078e0200 */
[----:B------:R-:W-:Y:S02]  /*10810*/  LOP3.LUT R13, R66, 0x30, RZ, 0xc0, !PT ;  /* 0x00000030420d7812 */ /* 0x000fe400078ec0ff */
[----:B------:R-:W-:Y:S02]  /*10820*/  SHF.R.U32.HI R229, RZ, 0x2, R229 ;  /* 0x00000002ffe57819 */ /* 0x000fe400000116e5 */
[----:B------:R-:W-:Y:S02]  /*10830*/  @!P4 LEA R6, P1, R2, R8, 0x1 ;  /* 0x000000080206c211 */ /* 0x000fe400078208ff */
[----:B------:R-:W-:-:S02]  /*10840*/  LOP3.LUT R13, R13, 0x7, R229, 0xf8, !PT ;  /* 0x000000070d0d7812 */ /* 0x000fc400078ef8e5 */
        /* <DEDUP_REMOVED lines=12> */
.L_x_591:
[----:B------:R-:W-:Y:S05]  /*10910*/  BSYNC.RECONVERGENT B0 ;  /* 0x0000000000007941 */ /* 0x000fea0003800200 */
.L_x_590:
[----:B----4-:R4:W-:Y:S01]  /*10920*/  @!P4 ST.E.128 desc[UR4][R6.64], R28 ;  /* 0x0000001c0600c985 */ /* 0x0109e2000c101d04 */
[----:B------:R-:W-:Y:S04]  /*10930*/  BSSY.RECONVERGENT B0, `(.L_x_592) ;  /* 0x000000d000007945 */ /* 0x000fe80003800200 */
[----:B------:R-:W-:Y:S05]  /*10940*/  @P3 BRA `(.L_x_593) ;  /* 0x00000000002c3947 */ /* 0x000fea0003800000 */
[----:B----4-:R-:W-:Y:S01]  /*10950*/  IADD3 R6, P0, PT, R36, 0x10, RZ ;  /* 0x0000001024067810 */ /* 0x010fe20007f1e0ff */
        /* <DEDUP_REMOVED lines=9> */
[----:B--2---:R1:W-:Y:S02]  /*109f0*/  ST.E.128 desc[UR4][R6.64], R16 ;  /* 0x0000001006007985 */ /* 0x0043e4000c101d04 */
.L_x_593:
[----:B------:R-:W-:Y:S05]  /*10a00*/  BSYNC.RECONVERGENT B0 ;  /* 0x0000000000007941 */ /* 0x000fea0003800200 */
.L_x_592:
[----:B------:R-:W-:Y:S04]  /*10a10*/  BSSY.RECONVERGENT B0, `(.L_x_594) ;  /* 0x000000d000007945 */ /* 0x000fe80003800200 */
[----:B------:R-:W-:Y:S05]  /*10a20*/  @P2 BRA `(.L_x_595) ;  /* 0x00000000002c2947 */ /* 0x000fea0003800000 */
[----:B-1--4-:R-:W-:Y:S01]  /*10a30*/  IADD3 R6, P0, PT, R36, 0x20, RZ ;  /* 0x0000002024067810 */ /* 0x012fe20007f1e0ff */
        /* <DEDUP_REMOVED lines=10> */
.L_x_595:
[----:B------:R-:W-:Y:S05]  /*10ae0*/  BSYNC.RECONVERGENT B0 ;  /* 0x0000000000007941 */ /* 0x000fea0003800200 */
.L_x_594:
[----:B------:R-:W-:Y:S02]  /*10af0*/  MOV R13, 0x50 ;  /* 0x00000050000d7802 */ /* 0x000fe40000000f00 */
[----:B-1----:R-:W-:-:S03]  /*10b00*/  MOV R3, 0x0 ;  /* 0x0000000000037802 */ /* 0x002fc60000000f00 */
[----:B------:R-:W-:-:S04]  /*10b10*/  IMAD.MOV.U32 R2, RZ, RZ, R13 ;  /* 0x000000ffff027224 */ /* 0x000fc800078e000d */
[----:B--234-:R-:W-:Y:S05]  /*10b20*/  @P5 RET.REL.NODEC R2 `(_ZN5flash24flash_fwd_splitkv_kernelI23Flash_fwd_kernel_traitsILi64ELi64ELi256ELi4ELb0ELb0EN7cutlass10bfloat16_tE19Flash_kernel_traitsILi64ELi64ELi256ELi4ES3_EELb0ELb0ELb0ELb0ELb1ELb1ELb0ELb0EEEvNS_16Flash_fwd_paramsE) ;  /* 0xfffffef402345950 */ /* 0x01cfea0003c3ffff */
        /* <DEDUP_REMOVED lines=13> */
[----:B------:R-:W-:Y:S05]  /*10c00*/  RET.REL.NODEC R2 `(_ZN5flash24flash_fwd_splitkv_kernelI23Flash_fwd_kernel_traitsILi64ELi64ELi256ELi4ELb0ELb0EN7cutlass10bfloat16_tE19Flash_kernel_traitsILi64ELi64ELi256ELi4ES3_EELb0ELb0ELb0ELb0ELb1ELb1ELb0ELb0EEEvNS_16Flash_fwd_paramsE) ;  /* 0xfffffef002fc7950 */ /* 0x000fea0003c3ffff */
.L_x_588:
[----:B-12---:R-:W-:Y:S01]  /*10c10*/  IMAD.MOV.U32 R0, RZ, RZ, 0x2 ;  /* 0x00000002ff007424 */ /* 0x006fe200078e00ff */
[----:B-----5:R-:W-:Y:S01]  /*10c20*/  MOV R2, R8 ;  /* 0x0000000800027202 */ /* 0x020fe20000000f00 */
[----:B------:R-:W-:Y:S01]  /*10c30*/  IMAD.MOV.U32 R4, RZ, RZ, -0x1 ;  /* 0xffffffffff047424 */ /* 0x000fe200078e00ff */
[----:B------:R-:W-:-:S07]  /*10c40*/  MOV R3, 0x1f ;  /* 0x0000001f00037802 */ /* 0x000fce0000000f00 */
[----:B---3--:R-:W-:Y:S05]  /*10c50*/  WARPSYNC.COLLECTIVE R4, `(.L_x_596) ;  /* 0x0000000004087348 */ /* 0x008fea0003c00000 */
[----:B------:R1:W2:Y:S02]  /*10c60*/  SHFL.BFLY P0, R0, R2, R0, R3 ;  /* 0x0c00000002007389 */ /* 0x0002a40000000003 */
[----:B-123--:R-:W-:Y:S05]  /*10c70*/  ENDCOLLECTIVE ;  /* 0x000000000000791b */ /* 0x00efea0003800000 */
.L_x_596:
[----:B------:R-:W-:Y:S02]  /*10c80*/  MOV R5, R0 ;  /* 0x0000000000057202 */ /* 0x000fe40000000f00 */
[----:B------:R-:W-:-:S03]  /*10c90*/  MOV R0, 0x1 ;  /* 0x0000000100007802 */ /* 0x000fc60000000f00 */
[----:B------:R-:W-:-:S04]  /*10ca0*/  FADD.FTZ R5, R5, R8 ;  /* 0x0000000805057221 */ /* 0x000fc80000010000 */
[----:B------:R-:W-:-:S07]  /*10cb0*/  IMAD.MOV.U32 R2, RZ, RZ, R5 ;  /* 0x000000ffff027224 */ /* 0x000fce00078e0005 */
[----:B------:R-:W-:Y:S05]  /*10cc0*/  WARPSYNC.COLLECTIVE R4, `(.L_x_597) ;  /* 0x0000000004087348 */ /* 0x000fea0003c00000 */
[----:B------:R1:W2:Y:S02]  /*10cd0*/  SHFL.BFLY P0, R0, R2, R0, R3 ;  /* 0x0c00000002007389 */ /* 0x0002a40000000003 */
[----:B-12---:R-:W-:Y:S05]  /*10ce0*/  ENDCOLLECTIVE ;  /* 0x000000000000791b */ /* 0x006fea0003800000 */
.L_x_597:
[----:B------:R-:W-:Y:S01]  /*10cf0*/  IMAD.MOV.U32 R6, RZ, RZ, R0 ;  /* 0x000000ffff067224 */ /* 0x000fe200078e0000 */
[----:B------:R-:W-:Y:S02]  /*10d00*/  MOV R0, 0x2 ;  /* 0x0000000200007802 */ /* 0x000fe40000000f00 */
[----:B------:R-:W-:Y:S01]  /*10d10*/  MOV R2, R7 ;  /* 0x0000000700027202 */ /* 0x000fe20000000f00 */
[----:B------:R-:W-:-:S07]  /*10d20*/  FADD.FTZ R23, R5, R6 ;  /* 0x0000000605177221 */ /* 0x000fce0000010000 */
[----:B------:R-:W-:Y:S05]  /*10d30*/  WARPSYNC.COLLECTIVE R4, `(.L_x_598) ;  /* 0x0000000004087348 */ /* 0x000fea0003c00000 */
[----:B------:R1:W2:Y:S02]  /*10d40*/  SHFL.BFLY P0, R0, R2, R0, R3 ;  /* 0x0c00000002007389 */ /* 0x0002a40000000003 */
[----:B-12---:R-:W-:Y:S05]  /*10d50*/  ENDCOLLECTIVE ;  /* 0x000000000000791b */ /* 0x006fea0003800000 */
.L_x_598:
[----:B------:R-:W-:Y:S01]  /*10d60*/  IMAD.MOV.U32 R2, RZ, RZ, R0 ;  /* 0x000000ffff027224 */ /* 0x000fe200078e0000 */
[----:B------:R-:W-:-:S03]  /*10d70*/  MOV R0, 0x1 ;  /* 0x0000000100007802 */ /* 0x000fc60000000f00 */
[----:B------:R-:W-:-:S07]  /*10d80*/  FADD.FTZ R2, R2, R7 ;  /* 0x0000000702027221 */ /* 0x000fce0000010000 */
[----:B------:R-:W-:Y:S05]  /*10d90*/  WARPSYNC.COLLECTIVE R4, `(.L_x_599) ;  /* 0x0000000004087348 */ /* 0x000fea0003c00000 */
[----:B------:R1:W2:Y:S02]  /*10da0*/  SHFL.BFLY P0, R0, R2, R0, R3 ;  /* 0x0c00000002007389 */ /* 0x0002a40000000003 */
[----:B-12---:R-:W-:Y:S05]  /*10db0*/  ENDCOLLECTIVE ;  /* 0x000000000000791b */ /* 0x006fea0003800000 */
.L_x_599:
[----:B------:R-:W-:Y:S01]  /*10dc0*/  MOV R3, R0 ;  /* 0x0000000000037202 */ /* 0x000fe20000000f00 */
[----:B------:R-:W-:Y:S06]  /*10dd0*/  BRA `(.L_x_600) ;  /* 0xfffffff000087947 */ /* 0x000fec000383ffff */
.L_x_601:
        /* <DEDUP_REMOVED lines=10> */
.L_x_14721:


//--------------------- .text._ZN5flash24flash_fwd_splitkv_kernelI23Flash_fwd_kernel_traitsILi64ELi64ELi256ELi4ELb0ELb0EN7cutlass10bfloat16_tE19Flash_kernel_traitsILi64ELi64ELi256ELi4ES3_EELb0ELb0ELb0ELb0ELb1ELb0ELb1ELb0EEEvNS_16Flash_fwd_paramsE --------------------------
	.section	.text._ZN5flash24flash_fwd_splitkv_kernelI23Flash_fwd_kernel_traitsILi64ELi64ELi256ELi4ELb0ELb0EN7cutlass10bfloat16_tE19Flash_kernel_traitsILi64ELi64ELi256ELi4ES3_EELb0ELb0ELb0ELb0ELb1ELb0ELb1ELb0EEEvNS_16Flash_fwd_paramsE,"ax",@progbits
	.align	128
        .global         _ZN5flash24flash_fwd_splitkv_kernelI23Flash_fwd_kernel_traitsILi64ELi64ELi256ELi4ELb0ELb0EN7cutlass10bfloat16_tE19Flash_kernel_traitsILi64ELi64ELi256ELi4ES3_EELb0ELb0ELb0ELb0ELb1ELb0ELb1ELb0EEEvNS_16Flash_fwd_paramsE
        .type           _ZN5flash24flash_fwd_splitkv_kernelI23Flash_fwd_kernel_traitsILi64ELi64ELi256ELi4ELb0ELb0EN7cutlass10bfloat16_tE19Flash_kernel_traitsILi64ELi64ELi256ELi4ES3_EELb0ELb0ELb0ELb0ELb1ELb0ELb1ELb0EEEvNS_16Flash_fwd_paramsE,@function
        .size           _ZN5flash24flash_fwd_splitkv_kernelI23Flash_fwd_kernel_traitsILi64ELi64ELi256ELi4ELb0ELb0EN7cutlass10bfloat16_tE19Flash_kernel_traitsILi64ELi64ELi256ELi4ES3_EELb0ELb0ELb0ELb0ELb1ELb0ELb1ELb0EEEvNS_16Flash_fwd_paramsE,(.L_x_14722 - _ZN5flash24flash_fwd_splitkv_kernelI23Flash_fwd_kernel_traitsILi64ELi64ELi256ELi4ELb0ELb0EN7cutlass10bfloat16_tE19Flash_kernel_traitsILi64ELi64ELi256ELi4ES3_EELb0ELb0ELb0ELb0ELb1ELb0ELb1ELb0EEEvNS_16Flash_fwd_paramsE)
        .other          _ZN5flash24flash_fwd_splitkv_kernelI23Flash_fwd_kernel_traitsILi64ELi64ELi256ELi4ELb0ELb0EN7cutlass10bfloat16_tE19Flash_kernel_traitsILi64ELi64ELi256ELi4ES3_EELb0ELb0ELb0ELb0ELb1ELb0ELb1ELb0EEEvNS_16Flash_fwd_paramsE,@"STO_CUDA_ENTRY STV_DEFAULT"
_ZN5flash24flash_fwd_splitkv_kernelI23Flash_fwd_kernel_traitsILi64ELi64ELi256ELi4ELb0ELb0EN7cutlass10bfloat16_tE19Flash_kernel_traitsILi64ELi64ELi256ELi4ES3_EELb0ELb0ELb0ELb0ELb1ELb0ELb1ELb0EEEvNS_16Flash_fwd_paramsE:
.text._ZN5flash24flash_fwd_splitkv_kernelI23Flash_fwd_kernel_traitsILi64ELi64ELi256ELi4ELb0ELb0EN7cutlass10bfloat16_tE19Flash_kernel_traitsILi64ELi64ELi256ELi4ES3_EELb0ELb0ELb0ELb0ELb1ELb0ELb1ELb0EEEvNS_16Flash_fwd_paramsE:
[----:B------:R-:W-:Y:S08]  /*0000*/  LDC R1, c[0x0][0x37c] ;  /* 0x0000df00ff017b82 */ /* 0x000ff00000000800 */
[----:B------:R-:W1:Y:S01]  /*0010*/  LDC R0, c[0x0][0x3e0] ;  /* 0x0000f800ff007b82 */ /* 0x000e620000000800 */
[----:B------:R-:W2:Y:S01]  /*0020*/  S2R R239, SR_CTAID.X ;  /* 0x0000000000ef7919 */ /* 0x000ea20000002500 */
[----:B------:R-:W-:Y:S01]  /*0030*/  BSSY.RECONVERGENT B2, `(.L_x_602) ;  /* 0x000001b000027945 */ /* 0x000fe20003800200 */
[----:B------:R-:W-:-:S05]  /*0040*/  MOV R238, 0x1e0 ;  /* 0x000001e000ee7802 */ /* 0x000fca0000000f00 */
[----:B------:R-:W3:Y:S08]  /*0050*/  S2UR UR4, SR_CTAID.Z ;  /* 0x00000000000479c3 */ /* 0x000ef00000002700 */
[----:B------:R-:W4:Y:S01]  /*0060*/  S2UR UR8, SR_CTAID.Y ;  /* 0x00000000000879c3 */ /* 0x000f220000002600 */
[----:B-1----:R-:W1:Y:S01]  /*0070*/  I2F.U32.RP R2, R0 ;  /* 0x0000000000027306 */ /* 0x002e620000209000 */
[----:B------:R-:W-:-:S06]  /*0080*/  ISETP.NE.U32.AND P0, PT, R0, RZ, PT ;  /* 0x000000ff0000720c */ /* 0x000fcc0003f05070 */
[----:B------:R-:W2:Y:S01]  /*0090*/  LDC R9, c[0x0][0x374] ;  /* 0x0000dd00ff097b82 */ /* 0x000ea20000000800 */
[----:B-1----:R-:W1:Y:S02]  /*00a0*/  MUFU.RCP R2, R2 ;  /* 0x0000000200027308 */ /* 0x002e640000001000 */
[----:B-1----:R-:W-:-:S06]  /*00b0*/  VIADD R2, R2, 0xffffffe ;  /* 0x0ffffffe02027836 */ /* 0x002fcc0000000000 */
[----:B------:R-:W1:Y:S02]  /*00c0*/  F2I.FTZ.U32.TRUNC.NTZ R3, R2 ;  /* 0x0000000200037305 */ /* 0x000e64000021f000 */
[----:B-1----:R-:W-:-:S04]  /*00d0*/  IMAD.MOV R2, RZ, RZ, -R3 ;  /* 0x000000ffff027224 */ /* 0x002fc800078e0a03 */
[----:B------:R-:W-:Y:S01]  /*00e0*/  IMAD R4, R2, R0, RZ ;  /* 0x0000000002047224 */ /* 0x000fe200078e02ff */
[----:B------:R-:W-:-:S05]  /*00f0*/  MOV R2, RZ ;  /* 0x000000ff00027202 */ /* 0x000fca0000000f00 */
[----:B------:R-:W-:-:S06]  /*0100*/  IMAD.HI.U32 R4, R3, R4, R2 ;  /* 0x0000000403047227 */ /* 0x000fcc00078e0002 */
[----:B---3--:R-:W-:-:S04]  /*0110*/  IMAD.HI.U32 R241, R4, UR4, RZ ;  /* 0x0000000404f17c27 */ /* 0x008fc8000f8e00ff */
[----:B------:R-:W-:-:S04]  /*0120*/  IMAD.MOV R2, RZ, RZ, -R241 ;  /* 0x000000ffff027224 */ /* 0x000fc800078e0af1 */
[----:B------:R-:W-:-:S05]  /*0130*/  IMAD R2, R0, R2, UR4 ;  /* 0x0000000400027e24 */ /* 0x000fca000f8e0202 */
[----:B------:R-:W-:-:S13]  /*0140*/  ISETP.GE.U32.AND P2, PT, R2, R0, PT ;  /* 0x000000000200720c */ /* 0x000fda0003f46070 */
[----:B------:R-:W-:Y:S01]  /*0150*/  @P2 IADD3 R2, PT, PT, R2, -R0, RZ ;  /* 0x8000000002022210 */ /* 0x000fe20007ffe0ff */
[----:B------:R-:W-:-:S03]  /*0160*/  @P2 VIADD R241, R241, 0x1 ;  /* 0x00000001f1f12836 */ /* 0x000fc60000000000 */
[----:B------:R-:W-:Y:S02]  /*0170*/  ISETP.GE.U32.AND P1, PT, R2, R0, PT ;  /* 0x000000000200720c */ /* 0x000fe40003f26070 */
[----:B------:R-:W1:Y:S11]  /*0180*/  LDC.64 R2, c[0x0][0x348] ;  /* 0x0000d200ff027b82 */ /* 0x000e760000000a00 */
[----:B------:R-:W-:-:S02]  /*0190*/  @P1 IADD3 R241, PT, PT, R241, 0x1, RZ ;  /* 0x00000001f1f11810 */ /* 0x000fc40007ffe0ff */
[----:B------:R-:W-:-:S04]  /*01a0*/  @!P0 LOP3.LUT R241, RZ, R0, RZ, 0x33, !PT ;  /* 0x00000000fff18212 */ /* 0x000fc800078e33ff */
[----:B------:R-:W-:-:S05]  /*01b0*/  IADD3 R240, PT, PT, -R241, RZ, RZ ;  /* 0x000000fff1f07210 */ /* 0x000fca0007ffe1ff */
[----:B--2-4-:R-:W-:Y:S02]  /*01c0*/  IMAD R240, R0, R240, UR4 ;  /* 0x0000000400f07e24 */ /* 0x014fe4000f8e02f0 */
[----:B-1----:R-:W-:Y:S05]  /*01d0*/  CALL.REL.NOINC `($_ZN5flash24flash_fwd_splitkv_kernelI23Flash_fwd_kernel_traitsILi64ELi64ELi256ELi4ELb0ELb0EN7cutlass10bfloat16_tE19Flash_kernel_traitsILi64ELi64ELi256ELi4ES3_EELb0ELb0ELb0ELb0ELb1ELb0ELb1ELb0EEEvNS_16Flash_fwd_paramsE$_ZN5flash30compute_attn_1rowblock_splitkvI23Flash_fwd_kernel_traitsILi64ELi64ELi256ELi4ELb0ELb0EN7cutlass10bfloat16_tE19Flash_kernel_traitsILi64ELi64ELi256ELi4ES3_EELb0ELb0ELb0ELb0ELb1ELb0ELb1ELb0ENS_16Flash_fwd_paramsEEEvRKT8_iiiii) ;  /* 0x0000000000087944 */ /* 0x002fea0003c00000 */
[----:B------:R-:W-:Y:S05]  /*01e0*/  BSYNC.RECONVERGENT B2 ;  /* 0x0000000000027941 */ /* 0x000fea0003800200 */
.L_x_602:
[----:B------:R-:W-:Y:S05]  /*01f0*/  EXIT ;  /* 0x000000000000794d */ /* 0x000fea0003800000 */
        .type           $_ZN5flash24flash_fwd_splitkv_kernelI23Flash_fwd_kernel_traitsILi64ELi64ELi256ELi4ELb0ELb0EN7cutlass10bfloat16_tE19Flash_kernel_traitsILi64ELi64ELi256ELi4ES3_EELb0ELb0ELb0ELb0ELb1ELb0ELb1ELb0EEEvNS_16Flash_fwd_paramsE$_ZN5flash30compute_attn_1rowblock_splitkvI23Flash_fwd_kernel_traitsILi64ELi64ELi256ELi4ELb0ELb0EN7cutlass10bfloat16_tE19Flash_kernel_traitsILi64ELi64ELi256ELi4ES3_EELb0ELb0ELb0ELb0ELb1ELb0ELb1ELb0ENS_16Flash_fwd_paramsEEEvRKT8_iiiii,@function
        .size           $_ZN5flash24flash_fwd_splitkv_kernelI23Flash_fwd_kernel_traitsILi64ELi64ELi256ELi4ELb0ELb0EN7cutlass10bfloat16_tE19Flash_kernel_traitsILi64ELi64ELi256ELi4ES3_EELb0ELb0ELb0ELb0ELb1ELb0ELb1ELb0EEEvNS_16Flash_fwd_paramsE$_ZN5flash30compute_attn_1rowblock_splitkvI23Flash_fwd_kernel_traitsILi64ELi64ELi256ELi4ELb0ELb0EN7cutlass10bfloat16_tE19Flash_kernel_traitsILi64ELi64ELi256ELi4ES3_EELb0ELb0ELb0ELb0ELb1ELb0ELb1ELb0ENS_16Flash_fwd_paramsEEEvRKT8_iiiii,(.L_x_14722 - $_ZN5flash24flash_fwd_splitkv_kernelI23Flash_fwd_kernel_traitsILi64ELi64ELi256ELi4ELb0ELb0EN7cutlass10bfloat16_tE19Flash_kernel_traitsILi64ELi64ELi256ELi4ES3_EELb0ELb0ELb0ELb0ELb1ELb0ELb1ELb0EEEvNS_16Flash_fwd_paramsE$_ZN5flash30compute_attn_1rowblock_splitkvI23Flash_fwd_kernel_traitsILi64ELi64ELi256ELi4ELb0ELb0EN7cutlass10bfloat16_tE19Flash_kernel_traitsILi64ELi64ELi256ELi4ES3_EELb0ELb0ELb0ELb0ELb1ELb0ELb1ELb0ENS_16Flash_fwd_paramsEEEvRKT8_iiiii)
$_ZN5flash24flash_fwd_splitkv_kernelI23Flash_fwd_kernel_traitsILi64ELi64ELi256ELi4ELb0ELb0EN7cutlass10bfloat16_tE19Flash_kernel_traitsILi64ELi64ELi256ELi4ES3_EELb0ELb0ELb0ELb0ELb1ELb0ELb1ELb0EEEvNS_16Flash_fwd_paramsE$_ZN5flash30compute_attn_1rowblock_splitkvI23Flash_fwd_kernel_traitsILi64ELi64ELi256ELi4ELb0ELb0EN7cutlass10bfloat16_tE19Flash_kernel_traitsILi64ELi64ELi256ELi4ES3_EELb0ELb0ELb0ELb0ELb1ELb0ELb1ELb0ENS_16Flash_fwd_paramsEEEvRKT8_iiiii:
[----:B------:R-:W1:Y:S02]  /*0200*/  LDCU.64 UR4, c[0x0][0x358] ;  /* 0x00006b00ff0477ac */ /* 0x000e640008000a00 */
[----:B-1----:R-:W2:Y:S04]  /*0210*/  LD.E.64 R10, desc[UR4][R2.64+0xf0] ;  /* 0x0000f004020a7980 */ /* 0x002ea8000c101b00 */
[----:B------:R-:W3:Y:S04]  /*0220*/  LD.E.64 R18, desc[UR4][R2.64+0xe0] ;  /* 0x0000e00402127980 */ /* 0x000ee8000c101b00 */
[----:B------:R-:W4:Y:S01]  /*0230*/  LD.E.64 R6, desc[UR4][R2.64+0xe8] ;  /* 0x0000e80402067980 */ /* 0x000f22000c101b00 */
[----:B------:R-:W-:Y:S01]  /*0240*/  IMAD.SHL.U32 R4, R241, 0x4, RZ ;  /* 0x00000004f1047824 */ /* 0x000fe200078e00ff */
[----:B------:R-:W-:-:S02]  /*0250*/  SHF.R.U32.HI R0, RZ, 0x1e, R241 ;  /* 0x0000001eff007819 */ /* 0x000fc400000116f1 */
[----:B------:R-:W4:Y:S01]  /*0260*/  LD.E.64 R16, desc[UR4][R2.64+0xf8] ;  /* 0x0000f80402107980 */ /* 0x000f22000c101b00 */
[----:B--2---:R-:W-:-:S04]  /*0270*/  ISETP.NE.U32.AND P1, PT, R10, RZ, PT ;  /* 0x000000ff0a00720c */ /* 0x004fc80003f25070 */
[----:B------:R-:W-:Y:S02]  /*0280*/  ISETP.NE.AND.EX P1, PT, R11, RZ, PT, P1 ;  /* 0x000000ff0b00720c */ /* 0x000fe40003f25310 */
[----:B---3--:R-:W-:Y:S02]  /*0290*/  ISETP.NE.U32.AND P4, PT, R18, RZ, PT ;  /* 0x000000ff1200720c */ /* 0x008fe40003f85070 */
[----:B----4-:R-:W-:Y:S02]  /*02a0*/  ISETP.NE.U32.AND P3, PT, R6, RZ, PT ;  /* 0x000000ff0600720c */ /* 0x010fe40003f65070 */
[----:B------:R-:W-:Y:S02]  /*02b0*/  ISETP.NE.AND.EX P4, PT, R19, RZ, PT, P4 ;  /* 0x000000ff1300720c */ /* 0x000fe40003f85340 */
[----:B------:R-:W-:Y:S02]  /*02c0*/  ISETP.NE.AND.EX P3, PT, R7, RZ, PT, P3 ;  /* 0x000000ff0700720c */ /* 0x000fe40003f65330 */
[----:B------:R-:W-:-:S03]  /*02d0*/  ISETP.NE.U32.AND P2, PT, R18, RZ, PT ;  /* 0x000000ff1200720c */ /* 0x000fc60003f45070 */
[----:B------:R-:W-:Y:S01]  /*02e0*/  @P1 IADD3 R14, P0, PT, R10, R4, RZ ;  /* 0x000000040a0e1210 */ /* 0x000fe20007f1e0ff */
[----:B------:R-:W-:-:S04]  /*02f0*/  IMAD.MOV.U32 R10, RZ, RZ, RZ ;  /* 0x000000ffff0a7224 */ /* 0x000fc800078e00ff */
[----:B------:R-:W-:-:S03]  /*0300*/  @P1 IMAD.X R15, R11, 0x1, R0, P0 ;  /* 0x000000010b0f1824 */ /* 0x000fc600000e0600 */
[----:B------:R-:W5:Y:S04]  /*0310*/  @!P3 LD.E R197, desc[UR4][R2.64+0xb8] ;  /* 0x0000b80402c5b980 */ /* 0x000f68000c101900 */
[----:B------:R-:W5:Y:S04]  /*0320*/  @P1 LD.E R10, desc[UR4][R14.64] ;  /* 0x000000040e0a1980 */ /* 0x000f68000c101900 */
[----:B------:R-:W5:Y:S01]  /*0330*/  @!P4 LD.E R15, desc[UR4][R2.64+0xb4] ;  /* 0x0000b404020fc980 */ /* 0x000f62000c101900 */
[----:B------:R-:W-:Y:S01]  /*0340*/  ISETP.NE.AND.EX P2, PT, R19, RZ, PT, P2 ;  /* 0x000000ff1300720c */ /* 0x000fe20003f45320 */
[----:B------:R-:W-:-:S02]  /*0350*/  IMAD.MOV.U32 R13, RZ, RZ, -0x1 ;  /* 0xffffffffff0d7424 */ /* 0x000fc400078e00ff */
[----:B------:R-:W-:Y:S01]  /*0360*/  IMAD.WIDE.U32 R18, R241, 0x4, R18 ;  /* 0x00000004f1127825 */ /* 0x000fe200078e0012 */
[----:B------:R-:W-:Y:S01]  /*0370*/  ISETP.NE.U32.AND P0, PT, R16, RZ, PT ;  /* 0x000000ff1000720c */ /* 0x000fe20003f05070 */
[----:B------:R-:W-:Y:S03]  /*0380*/  BSSY.RECONVERGENT B0, `(.L_x_603) ;  /* 0x000000e000007945 */ /* 0x000fe60003800200 */
[----:B------:R-:W5:Y:S05]  /*0390*/  @P4 LD.E R5, desc[UR4][R18.64+0x4] ;  /* 0x0000040412054980 */ /* 0x000f6a000c101900 */
[----:B------:R1:W5:Y:S01]  /*03a0*/  @P2 LD.E R13, desc[UR4][R18.64] ;  /* 0x00000004120d2980 */ /* 0x000362000c101900 */
[----:B------:R-:W-:-:S04]  /*03b0*/  ISETP.NE.U32.AND P2, PT, R6, RZ, PT ;  /* 0x000000ff0600720c */ /* 0x000fc80003f45070 */
[----:B------:R-:W-:Y:S01]  /*03c0*/  ISETP.NE.AND.EX P2, PT, R7, RZ, PT, P2 ;  /* 0x000000ff0700720c */ /* 0x000fe20003f45320 */
[----:B------:R-:W-:Y:S01]  /*03d0*/  IMAD.MOV.U32 R11, RZ, RZ, -0x1 ;  /* 0xffffffffff0b7424 */ /* 0x000fe200078e00ff */
[----:B------:R-:W-:Y:S02]  /*03e0*/  ISETP.NE.AND.EX P0, PT, R17, RZ, PT, P0 ;  /* 0x000000ff1100720c */ /* 0x000fe40003f05300 */
[----:B-1----:R-:W-:-:S05]  /*03f0*/  IADD3 R18, P1, PT, R6, R4, RZ ;  /* 0x0000000406127210 */ /* 0x002fca0007f3e0ff */
[----:B------:R-:W-:-:S04]  /*0400*/  IMAD.X R19, R7, 0x1, R0, P1 ;  /* 0x0000000107137824 */ /* 0x000fc800008e0600 */
[----:B------:R-:W-:Y:S05]  /*0410*/  @!P2 BRA `(.L_x_604) ;  /* 0x000000000010a947 */ /* 0x000fea0003800000 */
[----:B------:R-:W2:Y:S02]  /*0420*/  LD.E.U8 R6, desc[UR4][R2.64+0x1b2] ;  /* 0x0001b20402067980 */ /* 0x000ea4000c101100 */
[----:B--2---:R-:W-:-:S13]  /*0430*/  ISETP.NE.AND P1, PT, R6, RZ, PT ;  /* 0x000000ff0600720c */ /* 0x004fda0003f25270 */
[----:B------:R-:W-:Y:S05]  /*0440*/  @!P1 BRA `(.L_x_604) ;  /* 0x0000000000049947 */ /* 0x000fea0003800000 */
[----:B------:R1:W5:Y:S02]  /*0450*/  LD.E R11, desc[UR4][R18.64] ;  /* 0x00000004120b7980 */ /* 0x000364000c101900 */
.L_x_604:
[----:B------:R-:W-:Y:S05]  /*0460*/  BSYNC.RECONVERGENT B0 ;  /* 0x0000000000007941 */ /* 0x000fea0003800200 */
.L_x_603:
[----:B------:R-:W-:Y:S04]  /*0470*/  BSSY.RECONVERGENT B0, `(.L_x_605) ;  /* 0x0000007000007945 */ /* 0x000fe80003800200 */
[----:B------:R-:W-:Y:S05]  /*0480*/  @!P3 BRA `(.L_x_606) ;  /* 0x000000000014b947 */ /* 0x000fea0003800000 */
[----:B------:R-:W2:Y:S02]  /*0490*/  LD.E.U8 R6, desc[UR4][R2.64+0x1b2] ;  /* 0x0001b20402067980 */ /* 0x000ea4000c101100 */
[----:B--2---:R-:W-:-:S13]  /*04a0*/  ISETP.NE.AND P1, PT, R6, RZ, PT ;  /* 0x000000ff0600720c */ /* 0x004fda0003f25270 */
[----:B-----5:R-:W2:Y:S02]  /*04b0*/  @P1 LD.E R197, desc[UR4][R18.64+0x4] ;  /* 0x0000040412c51980 */ /* 0x020ea4000c101900 */
[----:B--2---:R-:W-:-:S06]  /*04c0*/  @P1 IADD3 R197, PT, PT, R197, -R11, RZ ;  /* 0x8000000bc5c51210 */ /* 0x004fcc0007ffe0ff */
[----:B------:R2:W5:Y:S02]  /*04d0*/  @!P1 LD.E R197, desc[UR4][R18.64] ;  /* 0x0000000412c59980 */ /* 0x000564000c101900 */
.L_x_606:
[----:B------:R-:W-:Y:S05]  /*04e0*/  BSYNC.RECONVERGENT B0 ;  /* 0x0000000000007941 */ /* 0x000fea0003800200 */
.L_x_605:
[----:B------:R-:W-:Y:S01]  /*04f0*/  BSSY.RECONVERGENT B1, `(.L_x_607) ;  /* 0x0000011000017945 */ /* 0x000fe20003800200 */
[----:B-----5:R-:W-:-:S03]  /*0500*/  @P4 IADD3 R15, PT, PT, R5, -R13, RZ ;  /* 0x8000000d050f4210 */ /* 0x020fc60007ffe0ff */
[----:B------:R-:W-:Y:S05]  /*0510*/  @!P0 BRA `(.L_x_608) ;  /* 0x0000000000148947 */ /* 0x000fea0003800000 */
[----:B------:R-:W-:-:S05]  /*0520*/  IADD3 R6, P0, PT, R16, R4, RZ ;  /* 0x0000000410067210 */ /* 0x000fca0007f1e0ff */
[----:B------:R-:W-:-:S05]  /*0530*/  IMAD.X R7, R17, 0x1, R0, P0 ;  /* 0x0000000111077824 */ /* 0x000fca00000e0600 */
[----:B------:R-:W3:Y:S02]  /*0540*/  LD.E R197, desc[UR4][R6.64] ;  /* 0x0000000406c57980 */ /* 0x000ee4000c101900 */
[----:B---3--:R-:W-:Y:S01]  /*0550*/  IADD3 R197, PT, PT, R197, -R10, RZ ;  /* 0x8000000ac5c57210 */ /* 0x008fe20007ffe0ff */
[----:B------:R-:W-:Y:S05]  /*0560*/  BRA `(.L_x_609) ;  /* 0x0000000000247947 */ /* 0x000fea0003800000 */
.L_x_608:
[----:B------:R-:W3:Y:S01]  /*0570*/  LD.E.64 R6, desc[UR4][R2.64+0x108] ;  /* 0x0001080402067980 */ /* 0x000ee2000c101b00 */
[----:B------:R-:W-:Y:S01]  /*0580*/  BSSY.RECONVERGENT B0, `(.L_x_610) ;  /* 0x0000006000007945 */ /* 0x000fe20003800200 */
[----:B------:R-:W-:Y:S01]  /*0590*/  IMAD.MOV.U32 R5, RZ, RZ, RZ ;  /* 0x000000ffff057224 */ /* 0x000fe200078e00ff */
[----:B---3--:R-:W-:-:S04]  /*05a0*/  ISETP.NE.U32.AND P0, PT, R6, RZ, PT ;  /* 0x000000ff0600720c */ /* 0x008fc80003f05070 */
[----:B------:R-:W-:-:S13]  /*05b0*/  ISETP.NE.AND.EX P0, PT, R7, RZ, PT, P0 ;  /* 0x000000ff0700720c */ /* 0x000fda0003f05300 */
[----:B------:R-:W-:Y:S05]  /*05c0*/  @!P0 BRA `(.L_x_611) ;  /* 0x0000000000048947 */ /* 0x000fea0003800000 */
[----:B------:R3:W5:Y:S02]  /*05d0*/  LD.E R5, desc[UR4][R2.64+0xbc] ;  /* 0x0000bc0402057980 */ /* 0x000764000c101900 */
.L_x_611:
[----:B------:R-:W-:Y:S05]  /*05e0*/  BSYNC.RECONVERGENT B0 ;  /* 0x0000000000007941 */ /* 0x000fea0003800200 */
.L_x_610:
[----:B-----5:R-:W-:Y:S02]  /*05f0*/  IADD3 R197, PT, PT, R5, R197, -R10 ;  /* 0x000000c505c57210 */ /* 0x020fe40007ffe80a */
.L_x_609:
[----:B------:R-:W-:Y:S05]  /*0600*/  BSYNC.RECONVERGENT B1 ;  /* 0x0000000000017941 */ /* 0x000fea0003800200 */
.L_x_607:
[----:B------:R-:W-:Y:S01]  /*0610*/  IMAD.SHL.U32 R232, R239, 0x40, RZ ;  /* 0x00000040efe87824 */ /* 0x000fe200078e00ff */
[----:B------:R-:W-:Y:S01]  /*0620*/  MOV R6, R238 ;  /* 0x000000ee00067202 */ /* 0x000fe20000000f00 */
[----:B------:R-:W-:-:S03]  /*0630*/  IMAD.MOV.U32 R7, RZ, RZ, 0x0 ;  /* 0x00000000ff077424 */ /* 0x000fc600078e00ff */
[----:B------:R-:W-:-:S13]  /*0640*/  ISETP.GT.AND P0, PT, R15, R232, PT ;  /* 0x000000e80f00720c */ /* 0x000fda0003f04270 */
[----:B-123--:R-:W-:Y:S05]  /*0650*/  @!P0 RET.REL.NODEC R6 `(_ZN5flash24flash_fwd_splitkv_kernelI23Flash_fwd_kernel_traitsILi64ELi64ELi256ELi4ELb0ELb0EN7cutlass10bfloat16_tE19Flash_kernel_traitsILi64ELi64ELi256ELi4ES3_EELb0ELb0ELb0ELb0ELb1ELb0ELb1ELb0EEEvNS_16Flash_fwd_paramsE) ;  /* 0xfffffff806688950 */ /* 0x00efea0003c3ffff */
[----:B------:R-:W2:Y:S01]  /*0660*/  LD.E R5, desc[UR4][R2.64+0xb8] ;  /* 0x0000b80402057980 */ /* 0x000ea2000c101900 */
[----:B------:R-:W-:Y:S01]  /*0670*/  IABS R8, R9 ;  /* 0x0000000900087213 */ /* 0x000fe20000000000 */
[----:B------:R-:W1:Y:S03]  /*0680*/  S2R R224, SR_TID.X ;  /* 0x0000000000e07919 */ /* 0x000e660000002100 */
[----:B------:R-:W3:Y:S08]  /*0690*/  I2F.RP R16, R8 ;  /* 0x0000000800107306 */ /* 0x000ef00000209400 */
[----:B---3--:R-:W3:Y:S02]  /*06a0*/  MUFU.RCP R16, R16 ;  /* 0x0000001000107308 */ /* 0x008ee40000001000 */
[----:B---3--:R-:W-:-:S06]  /*06b0*/  VIADD R16, R16, 0xffffffe ;  /* 0x0ffffffe10107836 */ /* 0x008fcc0000000000 */
[----:B------:R-:W3:Y:S02]  /*06c0*/  F2I.FTZ.U32.TRUNC.NTZ R17, R16 ;  /* 0x0000001000117305 */ /* 0x000ee4000021f000 */
[----:B---3--:R-:W-:Y:S02]  /*06d0*/  IMAD.MOV R7, RZ, RZ, -R17 ;  /* 0x000000ffff077224 */ /* 0x008fe400078e0a11 */
[----:B------:R-:W-:Y:S02]  /*06e0*/  IMAD.MOV.U32 R16, RZ, RZ, RZ ;  /* 0x000000ffff107224 */ /* 0x000fe400078e00ff */
[----:B------:R-:W-:-:S04]  /*06f0*/  IMAD R7, R7, R8, RZ ;  /* 0x0000000807077224 */ /* 0x000fc800078e02ff */
[----:B------:R-:W-:-:S04]  /*0700*/  IMAD.HI.U32 R7, R17, R7, R16 ;  /* 0x0000000711077227 */ /* 0x000fc800078e0010 */
[----:B--2---:R-:W-:-:S05]  /*0710*/  VIADD R5, R5, 0xff ;  /* 0x000000ff05057836 */ /* 0x004fca0000000000 */
[----:B------:R-:W-:-:S04]  /*0720*/  SHF.R.S32.HI R12, RZ, 0x1f, R5 ;  /* 0x0000001fff0c7819 */ /* 0x000fc80000011405 */
[----:B------:R-:W-:Y:S02]  /*0730*/  LEA.HI R12, R12, R5, RZ, 0x8 ;  /* 0x000000050c0c7211 */ /* 0x000fe400078f40ff */
[-C--:B------:R-:W-:Y:S02]  /*0740*/  IABS R5, R9.reuse ;  /* 0x0000000900057213 */ /* 0x080fe40000000000 */
[----:B------:R-:W-:-:S03]  /*0750*/  LEA.HI.SX32 R12, R12, R9, 0x18 ;  /* 0x000000090c0c7211 */ /* 0x000fc600078fc2ff */
[----:B------:R-:W-:Y:S02]  /*0760*/  IMAD.MOV R5, RZ, RZ, -R5 ;  /* 0x000000ffff057224 */ /* 0x000fe400078e0a05 */
[----:B------:R-:W-:-:S05]  /*0770*/  VIADD R12, R12, 0xffffffff ;  /* 0xffffffff0c0c7836 */ /* 0x000fca0000000000 */
[----:B------:R-:W-:Y:S02]  /*0780*/  IABS R6, R12 ;  /* 0x0000000c00067213 */ /* 0x000fe40000000000 */
[----:B------:R-:W-:-:S03]  /*0790*/  LOP3.LUT R12, R12, R9, RZ, 0x3c, !PT ;  /* 0x000000090c0c7212 */ /* 0x000fc600078e3cff */
[----:B------:R-:W-:Y:S01]  /*07a0*/  IMAD.HI.U32 R7, R7, R6, RZ ;  /* 0x0000000607077227 */ /* 0x000fe200078e00ff */
[----:B------:R-:W-:-:S03]  /*07b0*/  ISETP.GE.AND P0, PT, R12, RZ, PT ;  /* 0x000000ff0c00720c */ /* 0x000fc60003f06270 */
[----:B------:R-:W-:Y:S02]  /*07c0*/  IMAD R5, R7, R5, R6 ;  /* 0x0000000507057224 */ /* 0x000fe400078e0206 */
[----:B------:R-:W-:-:S03]  /*07d0*/  VIADD R6, R197, 0xff ;  /* 0x000000ffc5067836 */ /* 0x000fc60000000000 */
[----:B------:R-:W-:-:S13]  /*07e0*/  ISETP.GT.U32.AND P1, PT, R8, R5, PT ;  /* 0x000000050800720c */ /* 0x000fda0003f24070 */
[----:B------:R-:W-:Y:S02]  /*07f0*/  @!P1 IMAD.IADD R5, R5, 0x1, -R8 ;  /* 0x0000000105059824 */ /* 0x000fe400078e0a08 */
[----:B------:R-:W-:Y:S01]  /*0800*/  @!P1 VIADD R7, R7, 0x1 ;  /* 0x0000000107079836 */ /* 0x000fe20000000000 */
[----:B------:R-:W-:Y:S02]  /*0810*/  ISETP.NE.AND P1, PT, R9, RZ, PT ;  /* 0x000000ff0900720c */ /* 0x000fe40003f25270 */
[----:B------:R-:W-:Y:S02]  /*0820*/  ISETP.GE.U32.AND P2, PT, R5, R8, PT ;  /* 0x000000080500720c */ /* 0x000fe40003f46070 */
[----:B------:R-:W-:-:S04]  /*0830*/  SHF.R.S32.HI R5, RZ, 0x1f, R6 ;  /* 0x0000001fff057819 */ /* 0x000fc80000011406 */
[----:B------:R-:W-:-:S04]  /*0840*/  LEA.HI R5, R5, R6, RZ, 0x8 ;  /* 0x0000000605057211 */ /* 0x000fc800078f40ff */
[----:B------:R-:W-:-:S03]  /*0850*/  SHF.R.S32.HI R177, RZ, 0x8, R5 ;  /* 0x00000008ffb17819 */ /* 0x000fc60000011405 */
[----:B------:R-:W-:-:S04]  /*0860*/  @P2 VIADD R7, R7, 0x1 ;  /* 0x0000000107072836 */ /* 0x000fc80000000000 */
[----:B------:R-:W-:Y:S01]  /*0870*/  @!P0 IMAD.MOV R7, RZ, RZ, -R7 ;  /* 0x000000ffff078224 */ /* 0x000fe200078e0a07 */
[----:B------:R-:W-:-:S05]  /*0880*/  @!P1 LOP3.LUT R7, RZ, R9, RZ, 0x33, !PT ;  /* 0x00000009ff079212 */ /* 0x000fca00078e33ff */
[----:B------:R-:W-:-:S05]  /*0890*/  IMAD R233, R7, UR8, RZ ;  /* 0x0000000807e97c24 */ /* 0x000fca000f8e02ff */
[----:B------:R-:W-:-:S04]  /*08a0*/  VIADDMNMX R177, R233, R7, R177, PT ;  /* 0x00000007e9b17246 */ /* 0x000fc800038001b1 */
[----:B------:R-:W-:-:S13]  /*08b0*/  ISETP.GE.AND P0, PT, R233, R177, PT ;  /* 0x000000b1e900720c */ /* 0x000fda0003f06270 */
[----:B-1----:R-:W-:Y:S05]  /*08c0*/  @!P0 BRA `(.L_x_612) ;  /* 0x0000000400288947 */ /* 0x002fea0003800000 */
[----:B------:R-:W2:Y:S04]  /*08d0*/  LD.E.64 R4, desc[UR4][R2.64+0xb0] ;  /* 0x0000b00402047980 */ /* 0x000ea8000c101b00 */
[----:B------:R-:W3:Y:S04]  /*08e0*/  LD.E R6, desc[UR4][R2.64+0x60] ;  /* 0x0000600402067980 */ /* 0x000ee8000c101900 */
[----:B------:R-:W4:Y:S04]  /*08f0*/  LD.E R0, desc[UR4][R2.64+0xcc] ;  /* 0x0000cc0402007980 */ /* 0x000f28000c101900 */
[----:B------:R-:W5:Y:S04]  /*0900*/  LD.E.64 R8, desc[UR4][R2.64+0x78] ;  /* 0x0000780402087980 */ /* 0x000f68000c101b00 */
[----:B------:R-:W5:Y:S01]  /*0910*/  LD.E.64 R2, desc[UR4][R2.64+0xa8] ;  /* 0x0000a80402027980 */ /* 0x000f62000c101b00 */
[----:B------:R-:W-:-:S02]  /*0920*/  IMAD.IADD R15, R15, 0x1, -R232 ;  /* 0x000000010f0f7824 */ /* 0x000fc400078e0ae8 */
[----:B--2---:R-:W-:-:S04]  /*0930*/  IMAD R4, R4, UR8, R241 ;  /* 0x0000000804047c24 */ /* 0x004fc8000f8e02f1 */
[----:B---3--:R-:W-:Y:S01]  /*0940*/  IMAD R6, R4, R6, R240 ;  /* 0x0000000604067224 */ /* 0x008fe200078e02f0 */
[----:B------:R-:W-:-:S03]  /*0950*/  SHF.R.U32.HI R4, RZ, 0x4, R224 ;  /* 0x00000004ff047819 */ /* 0x000fc600000116e0 */
[----:B------:R-:W-:Y:S01]  /*0960*/  IMAD R5, R5, R6, R232 ;  /* 0x0000000605057224 */ /* 0x000fe200078e02e8 */
[CC--:B------:R-:W-:Y:S01]  /*0970*/  ISETP.GE.AND P1, PT, R4.reuse, R15.reuse, PT ;  /* 0x0000000f0400720c */ /* 0x0c0fe20003f26270 */
[C---:B------:R-:W-:Y:S02]  /*0980*/  VIADD R6, R4.reuse, 0x10 ;  /* 0x0000001004067836 */ /* 0x040fe40000000000 */
[----:B----4-:R-:W-:Y:S02]  /*0990*/  IMAD R10, R5, R0, RZ ;  /* 0x00000000050a7224 */ /* 0x010fe400078e02ff */
[----:B------:R-:W-:Y:S01]  /*09a0*/  VIADD R0, R4, 0x18 ;  /* 0x0000001804007836 */ /* 0x000fe20000000000 */
[-C--:B------:R-:W-:Y:S01]  /*09b0*/  ISETP.GE.AND P5, PT, R6, R15.reuse, PT ;  /* 0x0000000f0600720c */ /* 0x080fe20003fa6270 */
[----:B------:R-:W-:Y:S01]  /*09c0*/  VIADD R7, R4, 0x8 ;  /* 0x0000000804077836 */ /* 0x000fe20000000000 */
[----:B------:R-:W-:Y:S02]  /*09d0*/  LEA R6, P3, R224, R10, 0x2 ;  /* 0x0000000ae0067211 */ /* 0x000fe400078610ff */
[----:B------:R-:W-:-:S02]  /*09e0*/  ISETP.GE.AND P4, PT, R0, R15, PT ;  /* 0x0000000f0000720c */ /* 0x000fc40003f86270 */
[----:B------:R-:W-:Y:S02]  /*09f0*/  IADD3 R0, P2, PT, R5, R4, RZ ;  /* 0x0000000405007210 */ /* 0x000fe40007f5e0ff */
[----:B------:R-:W-:Y:S01]  /*0a00*/  ISETP.GE.AND P0, PT, R7, R15, PT ;  /* 0x0000000f0700720c */ /* 0x000fe20003f06270 */
[----:B------:R-:W-:Y:S01]  /*0a10*/  VIADD R7, R4, 0x20 ;  /* 0x0000002004077836 */ /* 0x000fe20000000000 */
[----:B------:R-:W-:Y:S02]  /*0a20*/  LEA.HI.X.SX32 R5, R5, RZ, 0x1, P2 ;  /* 0x000000ff05057211 */ /* 0x000fe400010f0eff */
[----:B------:R-:W-:Y:S02]  /*0a30*/  LEA.HI.X.SX32 R10, R10, RZ, 0x1, P3 ;  /* 0x000000ff0a0a7211 */ /* 0x000fe400018f0eff */
[----:B-----5:R-:W-:Y:S02]  /*0a40*/  LEA R8, P3, R6, R8, 0x2 ;  /* 0x0000000806087211 */ /* 0x020fe400078610ff */
[----:B------:R-:W-:-:S02]  /*0a50*/  LOP3.LUT P6, R224, R224, 0xf, RZ, 0xc0, !PT ;  /* 0x0000000fe0e07812 */ /* 0x000fc400078cc0ff */
[----:B------:R-:W-:Y:S02]  /*0a60*/  LEA.HI.X R9, R6, R9, R10, 0x2, P3 ;  /* 0x0000000906097211 */ /* 0x000fe400018f140a */
[----:B------:R-:W-:Y:S02]  /*0a70*/  P2R R6, PR, RZ, 0x40 ;  /* 0x00000040ff067803 */ /* 0x000fe40000000000 */
[----:B------:R-:W-:Y:S01]  /*0a80*/  LEA R2, P2, R0, R2, 0x2 ;  /* 0x0000000200027211 */ /* 0x000fe200078410ff */
[----:B------:R-:W-:Y:S01]  /*0a90*/  @!P1 ST.E.128 desc[UR4][R8.64], RZ ;  /* 0x000000ff08009985 */ /* 0x000fe2000c101d04 */
[----:B------:R-:W-:Y:S02]  /*0aa0*/  ISETP.NE.OR P6, PT, R224, RZ, P0 ;  /* 0x000000ffe000720c */ /* 0x000fe400007c5670 */
[----:B------:R-:W-:Y:S01]  /*0ab0*/  LEA.HI.X R3, R0, R3, R5, 0x2, P2 ;  /* 0x0000000300037211 */ /* 0x000fe200010f1405 */
[C---:B------:R-:W-:Y:S01]  /*0ac0*/  VIADD R5, R4.reuse, 0x28 ;  /* 0x0000002804057836 */ /* 0x040fe20000000000 */
[----:B------:R-:W-:Y:S01]  /*0ad0*/  @!P0 ST.E.128 desc[UR4][R8.64+0x800], RZ ;  /* 0x000800ff08008985 */ /* 0x000fe2000c101d04 */
[----:B------:R-:W-:Y:S01]  /*0ae0*/  VIADD R0, R4, 0x30 ;  /* 0x0000003004007836 */ /* 0x000fe20000000000 */
[----:B------:R-:W-:-:S02]  /*0af0*/  ISETP.GE.AND P3, PT, R7, R15, PT ;  /* 0x0000000f0700720c */ /* 0x000fc40003f66270 */
[-C--:B------:R-:W-:Y:S01]  /*0b00*/  ISETP.GE.AND P2, PT, R5, R15.reuse, PT ;  /* 0x0000000f0500720c */ /* 0x080fe20003f46270 */
[----:B------:R-:W-:Y:S01]  /*0b10*/  VIADD R5, R4, 0x38 ;  /* 0x0000003804057836 */ /* 0x000fe20000000000 */
[-C--:B------:R-:W-:Y:S01]  /*0b20*/  ISETP.GE.AND P1, PT, R0, R15.reuse, PT ;  /* 0x0000000f0000720c */ /* 0x080fe20003f26270 */
[----:B------:R-:W-:Y:S01]  /*0b30*/  @!P5 ST.E.128 desc[UR4][R8.64+0x1000], RZ ;  /* 0x001000ff0800d985 */ /* 0x000fe2000c101d04 */
[C---:B------:R-:W-:Y:S01]  /*0b40*/  ISETP.NE.OR P5, PT, R224.reuse, RZ, P5 ;  /* 0x000000ffe000720c */ /* 0x040fe20002fa5670 */
[----:B------:R-:W-:Y:S01]  /*0b50*/  @!P6 IMAD.MOV.U32 R0, RZ, RZ, -0x800000 ;  /* 0xff800000ff00e424 */ /* 0x000fe200078e00ff */
[----:B------:R-:W-:Y:S01]  /*0b60*/  ISETP.GE.AND P0, PT, R5, R15, PT ;  /* 0x0000000f0500720c */ /* 0x000fe20003f06270 */
[----:B------:R-:W-:Y:S01]  /*0b70*/  @!P4 ST.E.128 desc[UR4][R8.64+0x1800], RZ ;  /* 0x001800ff0800c985 */ /* 0x000fe2000c101d04 */
[----:B------:R-:W-:-:S03]  /*0b80*/  ISETP.NE.OR P4, PT, R224, RZ, P4 ;  /* 0x000000ffe000720c */ /* 0x000fc60002785670 */
[----:B------:R-:W-:Y:S01]  /*0b90*/  @!P3 ST.E.128 desc[UR4][R8.64+0x2000], RZ ;  /* 0x002000ff0800b985 */ /* 0x000fe2000c101d04 */
[----:B------:R-:W-:-:S03]  /*0ba0*/  ISETP.NE.OR P3, PT, R224, RZ, P3 ;  /* 0x000000ffe000720c */ /* 0x000fc60001f65670 */
[----:B------:R-:W-:Y:S01]  /*0bb0*/  @!P2 ST.E.128 desc[UR4][R8.64+0x2800], RZ ;  /* 0x002800ff0800a985 */ /* 0x000fe2000c101d04 */
[----:B------:R-:W-:-:S03]  /*0bc0*/  ISETP.NE.OR P2, PT, R224, RZ, P2 ;  /* 0x000000ffe000720c */ /* 0x000fc60001745670 */
[----:B------:R-:W-:Y:S01]  /*0bd0*/  @!P1 ST.E.128 desc[UR4][R8.64+0x3000], RZ ;  /* 0x003000ff08009985 */ /* 0x000fe2000c101d04 */
[----:B------:R-:W-:-:S03]  /*0be0*/  ISETP.NE.OR P1, PT, R224, RZ, P1 ;  /* 0x000000ffe000720c */ /* 0x000fc60000f25670 */
[----:B------:R-:W-:Y:S01]  /*0bf0*/  @!P0 ST.E.128 desc[UR4][R8.64+0x3800], RZ ;  /* 0x003800ff08008985 */ /* 0x000fe2000c101d04 */
[----:B------:R-:W-:Y:S01]  /*0c00*/  ISETP.NE.OR P0, PT, R224, RZ, P0 ;  /* 0x000000ffe000720c */ /* 0x000fe20000705670 */
[----:B------:R-:W-:Y:S02]  /*0c10*/  @!P3 IMAD.MOV.U32 R5, RZ, RZ, -0x800000 ;  /* 0xff800000ff05b424 */ /* 0x000fe400078e00ff */
[----:B------:R1:W-:Y:S01]  /*0c20*/  @!P6 ST.E desc[UR4][R2.64+0x20], R0 ;  /* 0x000020000200e985 */ /* 0x0003e2000c101904 */
[----:B------:R-:W-:Y:S01]  /*0c30*/  ISETP.NE.AND P6, PT, R6, RZ, PT ;  /* 0x000000ff0600720c */ /* 0x000fe20003fc5270 */
[----:B------:R-:W-:Y:S02]  /*0c40*/  @!P4 IMAD.MOV.U32 R6, RZ, RZ, -0x800000 ;  /* 0xff800000ff06c424 */ /* 0x000fe400078e00ff */
[----:B------:R2:W-:Y:S01]  /*0c50*/  @!P3 ST.E desc[UR4][R2.64+0x80], R5 ;  /* 0x000080050200b985 */ /* 0x0005e2000c101904 */
[----:B------:R-:W-:Y:S01]  /*0c60*/  ISETP.GE.OR P6, PT, R4, R15, P6 ;  /* 0x0000000f0400720c */ /* 0x000fe200037c6670 */
[----:B------:R-:W-:-:S02]  /*0c70*/  @!P2 IMAD.MOV.U32 R4, RZ, RZ, -0x800000 ;  /* 0xff800000ff04a424 */ /* 0x000fc400078e00ff */
[----:B------:R-:W-:Y:S04]  /*0c80*/  @!P4 ST.E desc[UR4][R2.64+0x60], R6 ;  /* 0x000060060200c985 */ /* 0x000fe8000c101904 */
[----:B------:R3:W-:Y:S06]  /*0c90*/  @!P2 ST.E desc[UR4][R2.64+0xa0], R4 ;  /* 0x0000a0040200a985 */ /* 0x0007ec000c101904 */
[----:B------:R-:W-:-:S05]  /*0ca0*/  @!P6 IMAD.MOV.U32 R7, RZ, RZ, -0x800000 ;  /* 0xff800000ff07e424 */ /* 0x000fca00078e00ff */
[----:B------:R-:W-:Y:S01]  /*0cb0*/  @!P6 ST.E desc[UR4][R2.64], R7 ;  /* 0x000000070200e985 */ /* 0x000fe2000c101904 */
[----:B-1----:R-:W-:Y:S02]  /*0cc0*/  @!P5 IMAD.MOV.U32 R0, RZ, RZ, -0x800000 ;  /* 0xff800000ff00d424 */ /* 0x002fe400078e00ff */
[----:B--2---:R-:W-:-:S03]  /*0cd0*/  IMAD.MOV.U32 R5, RZ, RZ, 0x0 ;  /* 0x00000000ff057424 */ /* 0x004fc600078e00ff */
[----:B------:R1:W-:Y:S01]  /*0ce0*/  @!P5 ST.E desc[UR4][R2.64+0x40], R0 ;  /* 0x000040000200d985 */ /* 0x0003e2000c101904 */
[----:B---3--:R-:W-:Y:S02]  /*0cf0*/  IMAD.MOV.U32 R4, RZ, RZ, R238 ;  /* 0x000000ffff047224 */ /* 0x008fe400078e00ee */
[----:B-1----:R-:W-:-:S05]  /*0d00*/  @!P1 IMAD.MOV.U32 R0, RZ, RZ, -0x800000 ;  /* 0xff800000ff009424 */ /* 0x002fca00078e00ff */
[----:B------:R1:W-:Y:S02]  /*0d10*/  @!P1 ST.E desc[UR4][R2.64+0xc0], R0 ;  /* 0x0000c00002009985 */ /* 0x0003e4000c101904 */
[----:B-1----:R-:W-:Y:S05]  /*0d20*/  @P0 RET.REL.NODEC R4 `(_ZN5flash24flash_fwd_splitkv_kernelI23Flash_fwd_kernel_traitsILi64ELi64ELi256ELi4ELb0ELb0EN7cutlass10bfloat16_tE19Flash_kernel_traitsILi64ELi64ELi256ELi4ES3_EELb0ELb0ELb0ELb0ELb1ELb0ELb1ELb0EEEvNS_16Flash_fwd_paramsE) ;  /* 0xfffffff004b40950 */ /* 0x002fea0003c3ffff */
[----:B------:R-:W-:Y:S02]  /*0d30*/  MOV R0, 0xff800000 ;  /* 0xff80000000007802 */ /* 0x000fe40000000f00 */
[----:B------:R-:W-:-:S03]  /*0d40*/  MOV R239, 0x0 ;  /* 0x0000000000ef7802 */ /* 0x000fc60000000f00 */
[----:B------:R1:W-:Y:S02]  /*0d50*/  ST.E desc[UR4][R2.64+0xe0], R0 ;  /* 0x0000e00002007985 */ /* 0x0003e4000c101904 */
[----:B-1----:R-:W-:Y:S05]  /*0d60*/  RET.REL.NODEC R238 `(_ZN5flash24flash_fwd_splitkv_kernelI23Flash_fwd_kernel_traitsILi64ELi64ELi256ELi4ELb0ELb0EN7cutlass10bfloat16_tE19Flash_kernel_traitsILi64ELi64ELi256ELi4ES3_EELb0ELb0ELb0ELb0ELb1ELb0ELb1ELb0EEEvNS_16Flash_fwd_paramsE) ;  /* 0xfffffff0eea47950 */ /* 0x002fea0003c3ffff */
.L_x_612:
[----:B------:R-:W2:Y:S04]  /*0d70*/  LD.E.64 R6, desc[UR4][R2.64+0x158] ;  /* 0x0001580402067980 */ /* 0x000ea8000c101b00 */
[----:B------:R-:W3:Y:S01]  /*0d80*/  LD.E.64 R246, desc[UR4][R2.64+0x160] ;  /* 0x0001600402f67980 */ /* 0x000ee2000c101b00 */
[----:B------:R-:W-:Y:S01]  /*0d90*/  IMAD.MOV.U32 R9, RZ, RZ, R241 ;  /* 0x000000ffff097224 */ /* 0x000fe200078e00f1 */
[----:B--2---:R-:W-:-:S04]  /*0da0*/  ISETP.NE.U32.AND P1, PT, R6, RZ, PT ;  /* 0x000000ff0600720c */ /* 0x004fc80003f25070 */
[----:B------:R-:W-:-:S13]  /*0db0*/  ISETP.NE.AND.EX P1, PT, R7, RZ, PT, P1 ;  /* 0x000000ff0700720c */ /* 0x000fda0003f25310 */
[----:B------:R-:W-:-:S05]  /*0dc0*/  @P1 IADD3 R4, P0, PT, R6, R4, RZ ;  /* 0x0000000406041210 */ /* 0x000fca0007f1e0ff */
[----:B------:R-:W-:-:S05]  /*0dd0*/  @P1 IMAD.X R5, R7, 0x1, R0, P0 ;  /* 0x0000000107051824 */ /* 0x000fca00000e0600 */
[----:B------:R1:W5:Y:S01]  /*0de0*/  @P1 LD.E R9, desc[UR4][R4.64] ;  /* 0x0000000404091980 */ /* 0x000362000c101900 */
[----:B---3--:R-:W-:-:S04]  /*0df0*/  ISETP.NE.U32.AND P0, PT, R246, RZ, PT ;  /* 0x000000fff600720c */ /* 0x008fc80003f05070 */
[----:B------:R-:W-:Y:S01]  /*0e00*/  ISETP.NE.AND.EX P0, PT, R247, RZ, PT, P0 ;  /* 0x000000fff700720c */ /* 0x000fe20003f05300 */
[----:B------:R-:W-:-:S12]  /*0e10*/  BSSY.RECONVERGENT B0, `(.L_x_613) ;  /* 0x00000b0000007945 */ /* 0x000fd80003800200 */
[----:B------:R-:W-:Y:S05]  /*0e20*/  @!P0 BRA `(.L_x_614) ;  /* 0x0000000400708947 */ /* 0x000fea0003800000 */
[----:B-----5:R-:W2:Y:S04]  /*0e30*/  LD.E R9, desc[UR4][R2.64+0x170] ;  /* 0x0001700402097980 */ /* 0x020ea8000c101900 */
[----:B------:R-:W3:Y:S04]  /*0e40*/  LD.E.64 R10, desc[UR4][R2.64+0x168] ;  /* 0x00016804020a7980 */ /* 0x000ee8000c101b00 */
[----:B------:R-:W4:Y:S01]  /*0e50*/  LD.E R12, desc[UR4][R2.64+0x68] ;  /* 0x00006804020c7980 */ /* 0x000f22000c101900 */
[----:B------:R-:W-:-:S03]  /*0e60*/  LEA R14, R177, 0xffffff00, 0x8 ;  /* 0xffffff00b10e7811 */ /* 0x000fc600078e40ff */
[----:B------:R-:W4:Y:S01]  /*0e70*/  LD.E.64 R18, desc[UR4][R2.64+0x20] ;  /* 0x0000200402127980 */ /* 0x000f22000c101b00 */
[----:B-1----:R-:W-:-:S03]  /*0e80*/  IABS R4, R14 ;  /* 0x0000000e00047213 */ /* 0x002fc60000000000 */
[----:B------:R-:W4:Y:S04]  /*0e90*/  LD.E.64 R230, desc[UR4][R2.64+0x38] ;  /* 0x0000380402e67980 */ /* 0x000f28000c101b00 */
[----:B------:R-:W5:Y:S04]  /*0ea0*/  LD.E.64 R24, desc[UR4][R2.64+0x58] ;  /* 0x0000580402187980 */ /* 0x000f68000c101b00 */
[----:B------:R-:W5:Y:S01]  /*0eb0*/  LD.E.64 R178, desc[UR4][R2.64+0x40] ;  /* 0x0000400402b27980 */ /* 0x000f62000c101b00 */
[----:B--2---:R-:W-:-:S04]  /*0ec0*/  IABS R5, R9 ;  /* 0x0000000900057213 */ /* 0x004fc80000000000 */
[----:B------:R-:W1:Y:S08]  /*0ed0*/  I2F.RP R16, R5 ;  /* 0x0000000500107306 */ /* 0x000e700000209400 */
[----:B-1----:R-:W1:Y:S02]  /*0ee0*/  MUFU.RCP R16, R16 ;  /* 0x0000001000107308 */ /* 0x002e640000001000 */
[----:B-1----:R-:W-:-:S06]  /*0ef0*/  IADD3 R16, PT, PT, R16, 0xffffffe, RZ ;  /* 0x0ffffffe10107810 */ /* 0x002fcc0007ffe0ff */
[----:B------:R-:W1:Y:S01]  /*0f00*/  F2I.FTZ.U32.TRUNC.NTZ R17, R16 ;  /* 0x0000001000117305 */ /* 0x000e62000021f000 */
[----:B------:R-:W-:Y:S02]  /*0f10*/  IABS R0, R9 ;  /* 0x0000000900007213 */ /* 0x000fe40000000000 */
[----:B-1----:R-:W-:Y:S01]  /*0f20*/  IADD3 R6, PT, PT, RZ, -R17, RZ ;  /* 0x80000011ff067210 */ /* 0x002fe20007ffe0ff */
[----:B------:R-:W-:-:S04]  /*0f30*/  IMAD.MOV.U32 R16, RZ, RZ, RZ ;  /* 0x000000ffff107224 */ /* 0x000fc800078e00ff */
[----:B------:R-:W-:-:S04]  /*0f40*/  IMAD R6, R6, R5, RZ ;  /* 0x0000000506067224 */ /* 0x000fc800078e02ff */
[----:B------:R-:W-:Y:S01]  /*0f50*/  IMAD.HI.U32 R6, R17, R6, R16 ;  /* 0x0000000611067227 */ /* 0x000fe200078e0010 */
[----:B------:R-:W-:Y:S01]  /*0f60*/  IADD3 R0, PT, PT, RZ, -R0, RZ ;  /* 0x80000000ff007210 */ /* 0x000fe20007ffe0ff */
[----:B------:R-:W2:Y:S04]  /*0f70*/  LD.E.64 R16, desc[UR4][R2.64+0x50] ;  /* 0x0000500402107980 */ /* 0x000ea8000c101b00 */
[----:B------:R-:W-:-:S04]  /*0f80*/  IMAD.HI.U32 R6, R6, R4, RZ ;  /* 0x0000000406067227 */ /* 0x000fc800078e00ff */
[----:B------:R-:W-:-:S05]  /*0f90*/  IMAD R0, R6, R0, R4 ;  /* 0x0000000006007224 */ /* 0x000fca00078e0204 */
[----:B------:R-:W-:-:S13]  /*0fa0*/  ISETP.GT.U32.AND P2, PT, R5, R0, PT ;  /* 0x000000000500720c */ /* 0x000fda0003f44070 */
[----:B------:R-:W-:-:S05]  /*0fb0*/  @!P2 IMAD.IADD R0, R0, 0x1, -R5 ;  /* 0x000000010000a824 */ /* 0x000fca00078e0a05 */
[----:B------:R-:W-:Y:S02]  /*0fc0*/  ISETP.GE.U32.AND P0, PT, R0, R5, PT ;  /* 0x000000050000720c */ /* 0x000fe40003f06070 */
[----:B------:R-:W-:Y:S02]  /*0fd0*/  LOP3.LUT R0, R14, R9, RZ, 0x3c, !PT ;  /* 0x000000090e007212 */ /* 0x000fe400078e3cff */
[----:B------:R-:W-:Y:S02]  /*0fe0*/  @!P2 IADD3 R6, PT, PT, R6, 0x1, RZ ;  /* 0x000000010606a810 */ /* 0x000fe40007ffe0ff */
[----:B------:R-:W-:Y:S01]  /*0ff0*/  ISETP.GE.AND P1, PT, R0, RZ, PT ;  /* 0x000000ff0000720c */ /* 0x000fe20003f26270 */
[-C--:B---3--:R-:W-:Y:S01]  /*1000*/  IMAD R0, R11, R241.reuse, RZ ;  /* 0x000000f10b007224 */ /* 0x088fe200078e02ff */
[----:B------:R-:W-:Y:S01]  /*1010*/  ISETP.NE.AND P2, PT, R9, RZ, PT ;  /* 0x000000ff0900720c */ /* 0x000fe20003f45270 */
[----:B------:R-:W-:-:S04]  /*1020*/  IMAD.WIDE.U32 R10, R10, R241, RZ ;  /* 0x000000f10a0a7225 */ /* 0x000fc800078e00ff */
[----:B------:R-:W-:Y:S01]  /*1030*/  @P0 VIADD R6, R6, 0x1 ;  /* 0x0000000106060836 */ /* 0x000fe20000000000 */
[----:B------:R-:W-:Y:S01]  /*1040*/  LEA R196, P0, R10, R246, 0x2 ;  /* 0x000000f60ac47211 */ /* 0x000fe200078010ff */
[----:B------:R-:W-:-:S03]  /*1050*/  IMAD.IADD R0, R11, 0x1, R0 ;  /* 0x000000010b007824 */ /* 0x000fc600078e0200 */
[----:B------:R-:W-:Y:S02]  /*1060*/  MOV R8, R6 ;  /* 0x0000000600087202 */ /* 0x000fe40000000f00 */
[----:B------:R-:W-:Y:S02]  /*1070*/  LEA.HI.X R195, R10, R247, R0, 0x2, P0 ;  /* 0x000000f70ac37211 */ /* 0x000fe400000f1400 */
[----:B------:R-:W-:Y:S01]  /*1080*/  @!P1 IADD3 R8, PT, PT, -R8, RZ, RZ ;  /* 0x000000ff08089210 */ /* 0x000fe20007ffe1ff */
[----:B------:R-:W-:Y:S01]  /*1090*/  IMAD.MOV.U32 R4, RZ, RZ, R196 ;  /* 0x000000ffff047224 */ /* 0x000fe200078e00c4 */
[----:B------:R-:W-:Y:S01]  /*10a0*/  @!P2 LOP3.LUT R8, RZ, R9, RZ, 0x33, !PT ;  /* 0x00000009ff08a212 */ /* 0x000fe200078e33ff */
[----:B------:R-:W3:Y:S01]  /*10b0*/  LD.E.64 R10, desc[UR4][R2.64+0x28] ;  /* 0x00002804020a7980 */ /* 0x000ee2000c101b00 */
[----:B------:R-:W-:-:S03]  /*10c0*/  MOV R5, R195 ;  /* 0x000000c300057202 */ /* 0x000fc60000000f00 */
[----:B------:R-:W-:-:S05]  /*10d0*/  IMAD.WIDE R4, R8, 0x4, R4 ;  /* 0x0000000408047825 */ /* 0x000fca00078e0204 */
[----:B------:R1:W2:Y:S01]  /*10e0*/  LD.E R0, desc[UR4][R4.64] ;  /* 0x0000000404007980 */ /* 0x0002a2000c101900 */
[----:B----4-:R-:W-:-:S04]  /*10f0*/  IABS R7, R12 ;  /* 0x0000000c00077213 */ /* 0x010fc80000000000 */
[----:B-1----:R-:W1:Y:S08]  /*1100*/  I2F.RP R4, R7 ;  /* 0x0000000700047306 */ /* 0x002e700000209400 */
[----:B-1----:R-:W1:Y:S02]  /*1110*/  MUFU.RCP R4, R4 ;  /* 0x0000000400047308 */ /* 0x002e640000001000 */
[----:B-1----:R-:W-:-:S06]  /*1120*/  VIADD R4, R4, 0xffffffe ;  /* 0x0ffffffe04047836 */ /* 0x002fcc0000000000 */
[----:B------:R-:W1:Y:S01]  /*1130*/  F2I.FTZ.U32.TRUNC.NTZ R21, R4 ;  /* 0x0000000400157305 */ /* 0x000e62000021f000 */
[----:B------:R-:W-:Y:S01]  /*1140*/  IMAD.MOV.U32 R20, RZ, RZ, RZ ;  /* 0x000000ffff147224 */ /* 0x000fe200078e00ff */
[----:B------:R-:W-:Y:S02]  /*1150*/  IABS R6, R240 ;  /* 0x000000f000067213 */ /* 0x000fe40000000000 */
[----:B------:R-:W-:Y:S02]  /*1160*/  IABS R5, R12 ;  /* 0x0000000c00057213 */ /* 0x000fe40000000000 */
[----:B-1----:R-:W-:-:S05]  /*1170*/  IADD3 R4, PT, PT, RZ, -R21, RZ ;  /* 0x80000015ff047210 */ /* 0x002fca0007ffe0ff */
[----:B------:R-:W-:-:S04]  /*1180*/  IMAD R4, R4, R7, RZ ;  /* 0x0000000704047224 */ /* 0x000fc800078e02ff */
[----:B------:R-:W-:Y:S01]  /*1190*/  IMAD.HI.U32 R4, R21, R4, R20 ;  /* 0x0000000415047227 */ /* 0x000fe200078e0014 */
[----:B------:R-:W-:-:S05]  /*11a0*/  IADD3 R5, PT, PT, RZ, -R5, RZ ;  /* 0x80000005ff057210 */ /* 0x000fca0007ffe0ff */
[----:B------:R-:W-:-:S04]  /*11b0*/  IMAD.HI.U32 R4, R4, R6, RZ ;  /* 0x0000000604047227 */ /* 0x000fc800078e00ff */
[----:B------:R-:W-:-:S05]  /*11c0*/  IMAD R5, R4, R5, R6 ;  /* 0x0000000504057224 */ /* 0x000fca00078e0206 */
[----:B------:R-:W-:-:S13]  /*11d0*/  ISETP.GT.U32.AND P1, PT, R7, R5, PT ;  /* 0x000000050700720c */ /* 0x000fda0003f24070 */
[----:B------:R-:W-:-:S05]  /*11e0*/  @!P1 IMAD.IADD R5, R5, 0x1, -R7 ;  /* 0x0000000105059824 */ /* 0x000fca00078e0a07 */
[----:B------:R-:W-:Y:S02]  /*11f0*/  ISETP.GE.U32.AND P2, PT, R5, R7, PT ;  /* 0x000000070500720c */ /* 0x000fe40003f46070 */
[----:B------:R-:W-:Y:S01]  /*1200*/  LOP3.LUT R7, R240, R12, RZ, 0x3c, !PT ;  /* 0x0000000cf0077212 */ /* 0x000fe200078e3cff */
[----:B------:R-:W-:Y:S01]  /*1210*/  @!P1 VIADD R4, R4, 0x1 ;  /* 0x0000000104049836 */ /* 0x000fe20000000000 */
[----:B------:R-:W-:Y:S02]  /*1220*/  IADD3 R8, PT, PT, -R8, RZ, RZ ;  /* 0x000000ff08087210 */ /* 0x000fe40007ffe1ff */
[----:B------:R-:W-:Y:S02]  /*1230*/  ISETP.GE.AND P0, PT, R7, RZ, PT ;  /* 0x000000ff0700720c */ /* 0x000fe40003f06270 */
[----:B------:R-:W-:Y:S01]  /*1240*/  ISETP.NE.AND P1, PT, R12, RZ, PT ;  /* 0x000000ff0c00720c */ /* 0x000fe20003f25270 */
[----:B------:R-:W-:-:S04]  /*1250*/  IMAD R14, R9, R8, R14 ;  /* 0x00000008090e7224 */ /* 0x000fc800078e020e */
[----:B------:R-:W-:-:S04]  /*1260*/  @P2 IADD3 R4, PT, PT, R4, 0x1, RZ ;  /* 0x0000000104042810 */ /* 0x000fc80007ffe0ff */
[----:B------:R-:W-:Y:S01]  /*1270*/  MOV R7, R4 ;  /* 0x0000000400077202 */ /* 0x000fe20000000f00 */
[----:B------:R-:W-:-:S04]  /*1280*/  IMAD R4, R231, R14, RZ ;  /* 0x0000000ee7047224 */ /* 0x000fc800078e02ff */
[----:B------:R-:W-:Y:S01]  /*1290*/  @!P0 IMAD.MOV R7, RZ, RZ, -R7 ;  /* 0x000000ffff078224 */ /* 0x000fe200078e0a07 */
[----:B------:R-:W-:Y:S02]  /*12a0*/  @!P1 LOP3.LUT R7, RZ, R12, RZ, 0x33, !PT ;  /* 0x0000000cff079212 */ /* 0x000fe400078e33ff */
[----:B--2---:R-:W-:Y:S01]  /*12b0*/  SHF.R.S32.HI R5, RZ, 0x1f, R0 ;  /* 0x0000001fff057819 */ /* 0x004fe20000011400 */
[-C--:B------:R-:W-:Y:S02]  /*12c0*/  IMAD R6, R19, R0.reuse, RZ ;  /* 0x0000000013067224 */ /* 0x080fe400078e02ff */
[----:B------:R-:W-:Y:S01]  /*12d0*/  IMAD.WIDE.U32 R8, R18, R0, RZ ;  /* 0x0000000012087225 */ /* 0x000fe200078e00ff */
[----:B------:R-:W-:-:S03]  /*12e0*/  SHF.R.S32.HI R19, RZ, 0x1f, R14 ;  /* 0x0000001fff137819 */ /* 0x000fc6000001140e */
[----:B------:R-:W-:-:S04]  /*12f0*/  IMAD R6, R18, R5, R6 ;  /* 0x0000000512067224 */ /* 0x000fc800078e0206 */
[----:B------:R-:W-:Y:S02]  /*1300*/  IMAD.IADD R9, R9, 0x1, R6 ;  /* 0x0000000109097824 */ /* 0x000fe400078e0206 */
[----:B------:R-:W-:Y:S02]  /*1310*/  IMAD R4, R230, R19, R4 ;  /* 0x00000013e6047224 */ /* 0x000fe400078e0204 */
[----:B------:R-:W-:-:S05]  /*1320*/  IMAD.WIDE.U32 R8, R14, R230, R8 ;  /* 0x000000e60e087225 */ /* 0x000fca00078e0008 */
[----:B------:R-:W-:Y:S01]  /*1330*/  IADD3 R9, PT, PT, R9, R4, RZ ;  /* 0x0000000409097210 */ /* 0x000fe20007ffe0ff */
[----:B------:R-:W-:Y:S01]  /*1340*/  IMAD R6, R17, R7, RZ ;  /* 0x0000000711067224 */ /* 0x000fe200078e02ff */
[----:B------:R-:W-:-:S05]  /*1350*/  SHF.R.S32.HI R4, RZ, 0x1f, R7 ;  /* 0x0000001fff047819 */ /* 0x000fca0000011407 */
[----:B------:R-:W-:Y:S02]  /*1360*/  IMAD R6, R16, R4, R6 ;  /* 0x0000000410067224 */ /* 0x000fe400078e0206 */
[----:B---3--:R-:W-:Y:S02]  /*1370*/  IMAD R4, R11, R0, RZ ;  /* 0x000000000b047224 */ /* 0x008fe400078e02ff */
[----:B------:R-:W-:-:S04]  /*1380*/  IMAD.WIDE.U32 R16, R7, R16, R8 ;  /* 0x0000001007107225 */ /* 0x000fc800078e0008 */
[----:B------:R-:W-:-:S04]  /*1390*/  IMAD.WIDE.U32 R8, R10, R0, RZ ;  /* 0x000000000a087225 */ /* 0x000fc800078e00ff */
[----:B------:R-:W-:Y:S01]  /*13a0*/  IMAD R4, R10, R5, R4 ;  /* 0x000000050a047224 */ /* 0x000fe200078e0204 */
[----:B------:R-:W-:Y:S01]  /*13b0*/  MOV R0, R16 ;  /* 0x0000001000007202 */ /* 0x000fe20000000f00 */
[----:B------:R-:W-:Y:S02]  /*13c0*/  IMAD.IADD R5, R17, 0x1, R6 ;  /* 0x0000000111057824 */ /* 0x000fe400078e0206 */
[----:B------:R-:W-:Y:S01]  /*13d0*/  IMAD.IADD R4, R9, 0x1, R4 ;  /* 0x0000000109047824 */ /* 0x000fe200078e0204 */
[----:B------:R-:W-:Y:S05]  /*13e0*/  BRA `(.L_x_615) ;  /* 0x0000000400487947 */ /* 0x000fea0003800000 */
.L_x_614:
[----:B------:R-:W1:Y:S01]  /*13f0*/  LD.E R12, desc[UR4][R2.64+0x68] ;  /* 0x00006804020c7980 */ /* 0x000e62000c101900 */
[----:B------:R-:W-:-:S03]  /*1400*/  ISETP.NE.AND P2, PT, R11, -0x1, PT ;  /* 0xffffffff0b00780c */ /* 0x000fc60003f45270 */
[----:B------:R-:W2:Y:S04]  /*1410*/  LD.E.64 R230, desc[UR4][R2.64+0x38] ;  /* 0x0000380402e67980 */ /* 0x000ea8000c101b00 */
[----:B------:R-:W3:Y:S04]  /*1420*/  LD.E.64 R178, desc[UR4][R2.64+0x40] ;  /* 0x0000400402b27980 */ /* 0x000ee8000c101b00 */
[----:B------:R-:W4:Y:S04]  /*1430*/  LD.E.64 R16, desc[UR4][R2.64+0x50] ;  /* 0x0000500402107980 */ /* 0x000f28000c101b00 */
[----:B------:R-:W3:Y:S04]  /*1440*/  @!P2 LD.E.64 R18, desc[UR4][R2.64+0x20] ;  /* 0x000020040212a980 */ /* 0x000ee8000c101b00 */
[----:B------:R-:W4:Y:S04]  /*1450*/  @!P2 LD.E.64 R20, desc[UR4][R2.64+0x28] ;  /* 0x000028040214a980 */ /* 0x000f28000c101b00 */
[----:B------:R1:W5:Y:S01]  /*1460*/  LD.E.64 R24, desc[UR4][R2.64+0x58] ;  /* 0x0000580402187980 */ /* 0x000362000c101b00 */
[----:B------:R-:W-:-:S02]  /*1470*/  MOV R22, RZ ;  /* 0x000000ff00167202 */ /* 0x000fc40000000f00 */
[----:B------:R-:W-:Y:S02]  /*1480*/  IABS R7, R240 ;  /* 0x000000f000077213 */ /* 0x000fe40000000000 */
[----:B------:R-:W-:Y:S02]  /*1490*/  @!P2 SHF.R.S32.HI R6, RZ, 0x1f, R10 ;  /* 0x0000001fff06a819 */ /* 0x000fe4000001140a */
[----:B------:R-:W-:Y:S02]  /*14a0*/  LEA R14, R177, 0xffffff00, 0x8 ;  /* 0xffffff00b10e7811 */ /* 0x000fe400078e40ff */
[----:B------:R-:W-:Y:S02]  /*14b0*/  MOV R196, RZ ;  /* 0x000000ff00c47202 */ /* 0x000fe40000000f00 */
[----:B------:R-:W-:Y:S02]  /*14c0*/  MOV R195, RZ ;  /* 0x000000ff00c37202 */ /* 0x000fe40000000f00 */
[----:B-1----:R-:W-:-:S04]  /*14d0*/  IABS R4, R12 ;  /* 0x0000000c00047213 */ /* 0x002fc80000000000 */
[----:B------:R-:W1:Y:S08]  /*14e0*/  I2F.RP R0, R4 ;  /* 0x0000000400007306 */ /* 0x000e700000209400 */
[----:B-1----:R-:W1:Y:S02]  /*14f0*/  MUFU.RCP R0, R0 ;  /* 0x0000000000007308 */ /* 0x002e640000001000 */
[----:B-1----:R-:W-:-:S06]  /*1500*/  IADD3 R0, PT, PT, R0, 0xffffffe, RZ ;  /* 0x0ffffffe00007810 */ /* 0x002fcc0007ffe0ff */
[----:B------:R-:W1:Y:S01]  /*1510*/  F2I.FTZ.U32.TRUNC.NTZ R23, R0 ;  /* 0x0000000000177305 */ /* 0x000e62000021f000 */
[----:B------:R-:W-:Y:S01]  /*1520*/  IABS R5, R12 ;  /* 0x0000000c00057213 */ /* 0x000fe20000000000 */
[----:B-1----:R-:W-:-:S04]  /*1530*/  IMAD.MOV R0, RZ, RZ, -R23 ;  /* 0x000000ffff007224 */ /* 0x002fc800078e0a17 */
[----:B------:R-:W-:-:S04]  /*1540*/  IMAD R8, R0, R4, RZ ;  /* 0x0000000400087224 */ /* 0x000fc800078e02ff */
[----:B------:R-:W-:-:S04]  /*1550*/  IMAD.HI.U32 R8, R23, R8, R22 ;  /* 0x0000000817087227 */ /* 0x000fc800078e0016 */
[----:B------:R-:W-:Y:S02]  /*1560*/  IMAD.MOV R5, RZ, RZ, -R5 ;  /* 0x000000ffff057224 */ /* 0x000fe400078e0a05 */
[----:B------:R-:W-:-:S04]  /*1570*/  IMAD.HI.U32 R8, R8, R7, RZ ;  /* 0x0000000708087227 */ /* 0x000fc800078e00ff */
[----:B--2---:R-:W-:Y:S02]  /*1580*/  @!P2 IMAD R0, R231, R10, RZ ;  /* 0x0000000ae700a224 */ /* 0x004fe400078e02ff */
[----:B------:R-:W-:Y:S02]  /*1590*/  IMAD R5, R8, R5, R7 ;  /* 0x0000000508057224 */ /* 0x000fe400078e0207 */
[----:B------:R-:W-:Y:S02]  /*15a0*/  @!P2 IMAD R0, R6, R230, R0 ;  /* 0x000000e60600a224 */ /* 0x000fe400078e0200 */
[----:B------:R-:W-:Y:S01]  /*15b0*/  @!P2 IMAD.WIDE.U32 R22, R230, R10, RZ ;  /* 0x0000000ae616a225 */ /* 0x000fe200078e00ff */
[----:B------:R-:W-:-:S04]  /*15c0*/  ISETP.GT.U32.AND P1, PT, R4, R5, PT ;  /* 0x000000050400720c */ /* 0x000fc80003f24070 */
[----:B------:R-:W-:Y:S01]  /*15d0*/  @!P2 IADD3 R23, PT, PT, R23, R0, RZ ;  /* 0x000000001717a210 */ /* 0x000fe20007ffe0ff */
[-C--:B---3-5:R-:W-:Y:S01]  /*15e0*/  @!P2 IMAD R6, R19, R9.reuse, RZ ;  /* 0x000000091306a224 */ /* 0x0a8fe200078e02ff */
[----:B------:R-:W-:Y:S01]  /*15f0*/  @!P2 SHF.R.S32.HI R0, RZ, 0x1f, R9 ;  /* 0x0000001fff00a819 */ /* 0x000fe20000011409 */
[----:B------:R-:W-:Y:S02]  /*1600*/  @P2 IMAD.IADD R7, R10, 0x1, R11 ;  /* 0x000000010a072824 */ /* 0x000fe400078e020b */
[----:B------:R-:W-:-:S04]  /*1610*/  @!P2 IMAD.WIDE.U32 R22, R18, R9, R22 ;  /* 0x000000091216a225 */ /* 0x000fc800078e0016 */
[----:B------:R-:W-:Y:S02]  /*1620*/  @!P2 IMAD R6, R18, R0, R6 ;  /* 0x000000001206a224 */ /* 0x000fe400078e0206 */
[-C--:B------:R-:W-:Y:S02]  /*1630*/  @P2 IMAD R0, R231, R7.reuse, RZ ;  /* 0x00000007e7002224 */ /* 0x080fe400078e02ff */
[----:B------:R-:W-:Y:S01]  /*1640*/  @P2 IMAD.WIDE.U32 R18, R230, R7, RZ ;  /* 0x00000007e6122225 */ /* 0x000fe200078e00ff */
[----:B------:R-:W-:Y:S02]  /*1650*/  @!P1 IADD3 R5, PT, PT, R5, -R4, RZ ;  /* 0x8000000405059210 */ /* 0x000fe40007ffe0ff */
[----:B------:R-:W-:Y:S01]  /*1660*/  @!P2 MOV R7, R22 ;  /* 0x000000160007a202 */ /* 0x000fe20000000f00 */
[----:B------:R-:W-:Y:S01]  /*1670*/  @!P2 IMAD.IADD R6, R23, 0x1, R6 ;  /* 0x000000011706a824 */ /* 0x000fe200078e0206 */
[----:B------:R-:W-:Y:S01]  /*1680*/  @P2 MOV R7, R18 ;  /* 0x0000001200072202 */ /* 0x000fe20000000f00 */
[----:B------:R-:W-:Y:S01]  /*1690*/  @P2 IMAD.IADD R6, R19, 0x1, R0 ;  /* 0x0000000113062824 */ /* 0x000fe200078e0200 */
[----:B------:R-:W-:-:S02]  /*16a0*/  ISETP.GE.U32.AND P4, PT, R5, R4, PT ;  /* 0x000000040500720c */ /* 0x000fc40003f86070 */
[----:B------:R-:W-:Y:S02]  /*16b0*/  LOP3.LUT R4, R240, R12, RZ, 0x3c, !PT ;  /* 0x0000000cf0047212 */ /* 0x000fe400078e3cff */
[-C--:B------:R-:W-:Y:S02]  /*16c0*/  LOP3.LUT R7, R7, R6.reuse, RZ, 0x3c, !PT ;  /* 0x0000000607077212 */ /* 0x080fe400078e3cff */
[----:B------:R-:W-:Y:S02]  /*16d0*/  ISETP.GE.AND P0, PT, R4, RZ, PT ;  /* 0x000000ff0400720c */ /* 0x000fe40003f06270 */
[----:B------:R-:W-:Y:S01]  /*16e0*/  ISETP.NE.AND P3, PT, R12, RZ, PT ;  /* 0x000000ff0c00720c */ /* 0x000fe20003f65270 */
[----:B------:R-:W-:Y:S01]  /*16f0*/  @!P1 VIADD R8, R8, 0x1 ;  /* 0x0000000108089836 */ /* 0x000fe20000000000 */
[----:B------:R-:W-:Y:S01]  /*1700*/  LOP3.LUT R6, R7, R6, RZ, 0x3c, !PT ;  /* 0x0000000607067212 */ /* 0x000fe200078e3cff */
[----:B------:R-:W-:Y:S01]  /*1710*/  @!P2 IMAD R4, R179, R10, RZ ;  /* 0x0000000ab304a224 */ /* 0x000fe200078e02ff */
[----:B------:R-:W-:-:S02]  /*1720*/  @!P2 SHF.R.S32.HI R0, RZ, 0x1f, R10 ;  /* 0x0000001fff00a819 */ /* 0x000fc4000001140a */
[----:B------:R-:W-:Y:S01]  /*1730*/  LOP3.LUT R7, R7, R6, RZ, 0x3c, !PT ;  /* 0x0000000607077212 */ /* 0x000fe200078e3cff */
[-C--:B------:R-:W-:Y:S01]  /*1740*/  IMAD R5, R231, R14.reuse, RZ ;  /* 0x0000000ee7057224 */ /* 0x080fe200078e02ff */
[----:B------:R-:W-:Y:S02]  /*1750*/  SHF.R.S32.HI R19, RZ, 0x1f, R14 ;  /* 0x0000001fff137819 */ /* 0x000fe4000001140e */
[----:B------:R-:W-:Y:S01]  /*1760*/  @P4 IADD3 R8, PT, PT, R8, 0x1, RZ ;  /* 0x0000000108084810 */ /* 0x000fe20007ffe0ff */
[----:B------:R-:W-:-:S04]  /*1770*/  IMAD.WIDE.U32 R22, R230, R14, R6 ;  /* 0x0000000ee6167225 */ /* 0x000fc800078e0006 */
[----:B------:R-:W-:Y:S02]  /*1780*/  @!P2 IMAD R0, R0, R178, R4 ;  /* 0x000000b20000a224 */ /* 0x000fe400078e0204 */
[----:B------:R-:W-:-:S04]  /*1790*/  @!P2 IMAD.WIDE.U32 R6, R178, R10, RZ ;  /* 0x0000000ab206a225 */ /* 0x000fc800078e00ff */
[----:B------:R-:W-:Y:S02]  /*17a0*/  IMAD R5, R19, R230, R5 ;  /* 0x000000e613057224 */ /* 0x000fe400078e0205 */
[----:B------:R-:W-:Y:S01]  /*17b0*/  @!P0 IMAD.MOV R8, RZ, RZ, -R8 ;  /* 0x000000ffff088224 */ /* 0x000fe200078e0a08 */
[----:B------:R-:W-:Y:S01]  /*17c0*/  @!P3 LOP3.LUT R8, RZ, R12, RZ, 0x33, !PT ;  /* 0x0000000cff08b212 */ /* 0x000fe200078e33ff */
[----:B------:R-:W-:Y:S01]  /*17d0*/  @!P2 IMAD.MOV.U32 R26, RZ, RZ, R6 ;  /* 0x000000ffff1aa224 */ /* 0x000fe200078e0006 */
[----:B------:R-:W-:Y:S01]  /*17e0*/  @!P2 IADD3 R27, PT, PT, R7, R0, RZ ;  /* 0x00000000071ba210 */ /* 0x000fe20007ffe0ff */
[----:B----4-:R-:W-:Y:S01]  /*17f0*/  @!P2 IMAD R4, R21, R9, RZ ;  /* 0x000000091504a224 */ /* 0x010fe200078e02ff */
[----:B------:R-:W-:Y:S01]  /*1800*/  IADD3 R23, PT, PT, R23, R5, RZ ;  /* 0x0000000517177210 */ /* 0x000fe20007ffe0ff */
[----:B------:R-:W-:Y:S01]  /*1810*/  IMAD R5, R17, R8, RZ ;  /* 0x0000000811057224 */ /* 0x000fe200078e02ff */
[----:B------:R-:W-:Y:S02]  /*1820*/  @!P2 SHF.R.S32.HI R0, RZ, 0x1f, R9 ;  /* 0x0000001fff00a819 */ /* 0x000fe40000011409 */
[----:B------:R-:W-:-:S02]  /*1830*/  SHF.R.S32.HI R6, RZ, 0x1f, R8 ;  /* 0x0000001fff067819 */ /* 0x000fc40000011408 */
[----:B------:R-:W-:Y:S01]  /*1840*/  @P2 IADD3 R10, PT, PT, R10, R11, RZ ;  /* 0x0000000b0a0a2210 */ /* 0x000fe20007ffe0ff */
[----:B------:R-:W-:Y:S02]  /*1850*/  @!P2 IMAD R4, R20, R0, R4 ;  /* 0x000000001404a224 */ /* 0x000fe400078e0204 */
[----:B------:R-:W-:Y:S02]  /*1860*/  IMAD R5, R16, R6, R5 ;  /* 0x0000000610057224 */ /* 0x000fe400078e0205 */
[----:B------:R-:W-:-:S04]  /*1870*/  @!P2 IMAD.WIDE.U32 R20, R20, R9, R26 ;  /* 0x000000091414a225 */ /* 0x000fc800078e001a */
[----:B------:R-:W-:Y:S02]  /*1880*/  @P2 IMAD R6, R179, R10, RZ ;  /* 0x0000000ab3062224 */ /* 0x000fe400078e02ff */
[----:B------:R-:W-:-:S04]  /*1890*/  IMAD.WIDE.U32 R22, R16, R8, R22 ;  /* 0x0000000810167225 */ /* 0x000fc800078e0016 */
[----:B------:R-:W-:Y:S01]  /*18a0*/  @P2 IMAD.WIDE.U32 R10, R178, R10, RZ ;  /* 0x0000000ab20a2225 */ /* 0x000fe200078e00ff */
[----:B------:R-:W-:Y:S02]  /*18b0*/  @!P2 IADD3 R4, PT, PT, R21, R4, RZ ;  /* 0x000000041504a210 */ /* 0x000fe40007ffe0ff */
[----:B------:R-:W-:Y:S01]  /*18c0*/  @!P2 MOV R8, R20 ;  /* 0x000000140008a202 */ /* 0x000fe20000000f00 */
[----:B------:R-:W-:Y:S01]  /*18d0*/  IMAD.MOV.U32 R0, RZ, RZ, R22 ;  /* 0x000000ffff007224 */ /* 0x000fe200078e0016 */
[----:B------:R-:W-:Y:S01]  /*18e0*/  IADD3 R5, PT, PT, R23, R5, RZ ;  /* 0x0000000517057210 */ /* 0x000fe20007ffe0ff */
[----:B------:R-:W-:Y:S01]  /*18f0*/  @P2 IMAD.MOV.U32 R8, RZ, RZ, R10 ;  /* 0x000000ffff082224 */ /* 0x000fe200078e000a */
[----:B------:R-:W-:Y:S02]  /*1900*/  @P2 IADD3 R4, PT, PT, R11, R6, RZ ;  /* 0x000000060b042210 */ /* 0x000fe40007ffe0ff */
.L_x_615:
[----:B------:R-:W-:Y:S05]  /*1910*/  BSYNC.RECONVERGENT B0 ;  /* 0x0000000000007941 */ /* 0x000fea0003800200 */
.L_x_613:
[----:B------:R-:W-:Y:S01]  /*1920*/  ISETP.NE.AND P6, PT, R13, -0x1, PT ;  /* 0xffffffff0d00780c */ /* 0x000fe20003fc5270 */
[----:B------:R-:W2:Y:S04]  /*1930*/  LD.E.64 R10, desc[UR4][R2.64+0x30] ;  /* 0x00003004020a7980 */ /* 0x000ea8000c101b00 */
[----:B------:R-:W3:Y:S04]  /*1940*/  LD.E.64 R22, desc[UR4][R2.64+0x48] ;  /* 0x0000480402167980 */ /* 0x000ee8000c101b00 */
[----:B------:R-:W4:Y:S04]  /*1950*/  LD.E.64 R6, desc[UR4][R2.64+0x8] ;  /* 0x0000080402067980 */ /* 0x000f28000c101b00 */
[----:B------:R-:W3:Y:S04]  /*1960*/  @!P6 LD.E.64 R28, desc[UR4][R2.64+0x18] ;  /* 0x00001804021ce980 */ /* 0x000ee8000c101b00 */
[----:B------:R-:W4:Y:S01]  /*1970*/  LD.E.64 R20, desc[UR4][R2.64] ;  /* 0x0000000402147980 */ /* 0x000f22000c101b00 */
[----:B------:R-:W-:-:S03]  /*1980*/  IABS R18, R12 ;  /* 0x0000000c00127213 */ /* 0x000fc60000000000 */
[----:B------:R-:W4:Y:S01]  /*1990*/  LD.E.64 R26, desc[UR4][R2.64+0x10] ;  /* 0x00001004021a7980 */ /* 0x000f22000c101b00 */
[----:B------:R-:W1:Y:S08]  /*19a0*/  I2F.RP R9, R18 ;  /* 0x0000001200097306 */ /* 0x000e700000209400 */
[----:B-1----:R-:W1:Y:S02]  /*19b0*/  MUFU.RCP R9, R9 ;  /* 0x0000000900097308 */ /* 0x002e640000001000 */
[----:B-1----:R-:W-:-:S06]  /*19c0*/  VIADD R9, R9, 0xffffffe ;  /* 0x0ffffffe09097836 */ /* 0x002fcc0000000000 */
[----:B------:R-:W1:Y:S01]  /*19d0*/  F2I.FTZ.U32.TRUNC.NTZ R31, R9 ;  /* 0x00000009001f7305 */ /* 0x000e62000021f000 */
[----:B------:R-:W-:Y:S01]  /*19e0*/  IMAD.MOV.U32 R30, RZ, RZ, RZ ;  /* 0x000000ffff1e7224 */ /* 0x000fe200078e00ff */
[----:B------:R-:W-:Y:S02]  /*19f0*/  IABS R16, R240 ;  /* 0x000000f000107213 */ /* 0x000fe40000000000 */
[----:B------:R-:W-:Y:S01]  /*1a00*/  IABS R17, R12 ;  /* 0x0000000c00117213 */ /* 0x000fe20000000000 */
[----:B-1----:R-:W-:-:S04]  /*1a10*/  IMAD.MOV R9, RZ, RZ, -R31 ;  /* 0x000000ffff097224 */ /* 0x002fc800078e0a1f */
[----:B------:R-:W-:-:S04]  /*1a20*/  IMAD R9, R9, R18, RZ ;  /* 0x0000001209097224 */ /* 0x000fc800078e02ff */
[----:B------:R-:W-:-:S04]  /*1a30*/  IMAD.HI.U32 R9, R31, R9, R30 ;  /* 0x000000091f097227 */ /* 0x000fc800078e001e */
[----:B------:R-:W-:Y:S02]  /*1a40*/  IMAD.MOV R17, RZ, RZ, -R17 ;  /* 0x000000ffff117224 */ /* 0x000fe400078e0a11 */
[----:B------:R-:W-:-:S04]  /*1a50*/  IMAD.HI.U32 R9, R9, R16, RZ ;  /* 0x0000001009097227 */ /* 0x000fc800078e00ff */
[----:B------:R-:W-:-:S05]  /*1a60*/  IMAD R16, R9, R17, R16 ;  /* 0x0000001109107224 */ /* 0x000fca00078e0210 */
[----:B------:R-:W-:Y:S02]  /*1a70*/  ISETP.GT.U32.AND P1, PT, R18, R16, PT ;  /* 0x000000101200720c */ /* 0x000fe40003f24070 */
[----:B------:R-:W-:-:S11]  /*1a80*/  LOP3.LUT R17, R240, R12, RZ, 0x3c, !PT ;  /* 0x0000000cf0117212 */ /* 0x000fd600078e3cff */
[----:B------:R-:W-:Y:S01]  /*1a90*/  @!P1 IMAD.IADD R16, R16, 0x1, -R18 ;  /* 0x0000000110109824 */ /* 0x000fe200078e0a12 */
[----:B------:R-:W-:-:S04]  /*1aa0*/  ISETP.GE.AND P2, PT, R17, RZ, PT ;  /* 0x000000ff1100720c */ /* 0x000fc80003f46270 */
[----:B------:R-:W-:Y:S02]  /*1ab0*/  ISETP.GE.U32.AND P0, PT, R16, R18, PT ;  /* 0x000000121000720c */ /* 0x000fe40003f06070 */
[----:B------:R-:W-:Y:S01]  /*1ac0*/  ISETP.NE.AND P3, PT, R12, RZ, PT ;  /* 0x000000ff0c00720c */ /* 0x000fe20003f65270 */
[-C--:B-----5:R-:W-:Y:S02]  /*1ad0*/  IMAD R16, R19, R178.reuse, RZ ;  /* 0x000000b213107224 */ /* 0x0a0fe400078e02ff */
[----:B------:R-:W-:Y:S02]  /*1ae0*/  IMAD.SHL.U32 R192, R224, 0x8, RZ ;  /* 0x00000008e0c07824 */ /* 0x000fe400078e00ff */
[----:B------:R-:W-:Y:S02]  /*1af0*/  @!P1 VIADD R9, R9, 0x1 ;  /* 0x0000000109099836 */ /* 0x000fe40000000000 */
[C---:B------:R-:W-:Y:S02]  /*1b00*/  IMAD R16, R14.reuse, R179, R16 ;  /* 0x000000b30e107224 */ /* 0x040fe400078e0210 */
[----:B------:R-:W-:Y:S01]  /*1b10*/  IMAD.WIDE.U32 R42, R14, R178, RZ ;  /* 0x000000b20e2a7225 */ /* 0x000fe200078e00ff */
[----:B------:R-:W-:-:S03]  /*1b20*/  LOP3.LUT R14, R192, 0x38, RZ, 0xc0, !PT ;  /* 0x00000038c00e7812 */ /* 0x000fc600078ec0ff */
[----:B------:R-:W-:Y:S02]  /*1b30*/  @P0 VIADD R9, R9, 0x1 ;  /* 0x0000000109090836 */ /* 0x000fe40000000000 */
[----:B------:R-:W-:Y:S01]  /*1b40*/  IMAD.IADD R232, R15, 0x1, -R232 ;  /* 0x000000010fe87824 */ /* 0x000fe200078e0ae8 */
[----:B------:R-:W-:Y:S01]  /*1b50*/  IADD3 R42, P1, P0, R42, R8, R14 ;  /* 0x000000082a2a7210 */ /* 0x000fe2000783e00e */
[----:B------:R-:W-:Y:S01]  /*1b60*/  @!P2 IMAD.MOV R9, RZ, RZ, -R9 ;  /* 0x000000ffff09a224 */ /* 0x000fe200078e0a09 */
[----:B------:R-:W-:Y:S01]  /*1b70*/  @!P3 LOP3.LUT R9, RZ, R12, RZ, 0x33, !PT ;  /* 0x0000000cff09b212 */ /* 0x000fe200078e33ff */
[----:B------:R-:W-:-:S03]  /*1b80*/  IMAD.IADD R16, R43, 0x1, R16 ;  /* 0x000000012b107824 */ /* 0x000fc600078e0210 */
[----:B------:R-:W-:Y:S02]  /*1b90*/  SHF.R.S32.HI R12, RZ, 0x1f, R9 ;  /* 0x0000001fff0c7819 */ /* 0x000fe40000011409 */
[----:B------:R-:W-:Y:S02]  /*1ba0*/  IADD3.X R4, PT, PT, R16, R4, RZ, P1, P0 ;  /* 0x0000000410047210 */ /* 0x000fe40000fe04ff */
[----:B------:R-:W-:Y:S01]  /*1bb0*/  SHF.R.U32.HI R40, RZ, 0x3, R224 ;  /* 0x00000003ff287819 */ /* 0x000fe200000116e0 */
[----:B------:R-:W-:-:S03]  /*1bc0*/  IMAD.WIDE.U32 R16, R24, R9, RZ ;  /* 0x0000000918107225 */ /* 0x000fc600078e00ff */
[----:B------:R-:W-:Y:S01]  /*1bd0*/  ISETP.GE.AND P3, PT, R40, R232, PT ;  /* 0x000000e82800720c */ /* 0x000fe20003f66270 */
[----:B------:R-:W-:Y:S02]  /*1be0*/  IMAD.MOV.U32 R41, RZ, RZ, RZ ;  /* 0x000000ffff297224 */ /* 0x000fe400078e00ff */
[----:B------:R-:W-:Y:S01]  /*1bf0*/  IMAD R234, R231, R40, RZ ;  /* 0x00000028e7ea7224 */ /* 0x000fe200078e02ff */
[----:B------:R-:W1:Y:S01]  /*1c00*/  S2UR UR6, SR_CgaCtaId ;  /* 0x00000000000679c3 */ /* 0x000e620000008800 */
[----:B------:R-:W-:Y:S02]  /*1c10*/  UMOV UR7, 0x400 ;  /* 0x0000040000077882 */ /* 0x000fe40000000000 */
[----:B-1----:R-:W-:-:S06]  /*1c20*/  ULEA UR6, UR6, UR7, 0x18 ;  /* 0x0000000706067291 */ /* 0x002fcc000f8ec0ff */
[----:B------:R-:W-:Y:S02]  /*1c30*/  IMAD.U32 R227, RZ, RZ, UR6 ;  /* 0x00000006ffe37e24 */ /* 0x000fe4000f8e00ff */
[-C--:B--2---:R-:W-:Y:S02]  /*1c40*/  @P6 IMAD R8, R11, R13.reuse, RZ ;  /* 0x0000000d0b086224 */ /* 0x084fe400078e02ff */
[----:B------:R-:W-:-:S04]  /*1c50*/  @P6 IMAD.WIDE.U32 R18, R10, R13, RZ ;  /* 0x0000000d0a126225 */ /* 0x000fc800078e00ff */
[-C--:B---3--:R-:W-:Y:S02]  /*1c60*/  @!P6 IMAD R15, R29, R241.reuse, RZ ;  /* 0x000000f11d0fe224 */ /* 0x088fe400078e02ff */
[----:B------:R-:W-:-:S04]  /*1c70*/  @!P6 IMAD.WIDE.U32 R28, R28, R241, RZ ;  /* 0x000000f11c1ce225 */ /* 0x000fc800078e00ff */
[----:B------:R-:W-:Y:S02]  /*1c80*/  @!P6 IMAD.IADD R15, R29, 0x1, R15 ;  /* 0x000000011d0fe824 */ /* 0x000fe400078e020f */
[----:B------:R-:W-:Y:S02]  /*1c90*/  @P6 IMAD.IADD R15, R19, 0x1, R8 ;  /* 0x00000001130f6824 */ /* 0x000fe400078e0208 */
[----:B------:R-:W-:Y:S02]  /*1ca0*/  IMAD R8, R25, R9, RZ ;  /* 0x0000000919087224 */ /* 0x000fe400078e02ff */
[----:B------:R-:W-:Y:S01]  /*1cb0*/  @!P6 IMAD.MOV.U32 R13, RZ, RZ, R28 ;  /* 0x000000ffff0de224 */ /* 0x000fe200078e001c */
[----:B------:R-:W-:Y:S01]  /*1cc0*/  IADD3 R28, P0, PT, R14, R0, RZ ;  /* 0x000000000e1c7210 */ /* 0x000fe20007f1e0ff */
[----:B------:R-:W-:Y:S02]  /*1cd0*/  IMAD R0, R12, R24, R8 ;  /* 0x000000180c007224 */ /* 0x000fe400078e0208 */
[----:B------:R-:W-:-:S02]  /*1ce0*/  @P6 IMAD.MOV.U32 R13, RZ, RZ, R18 ;  /* 0x000000ffff0d6224 */ /* 0x000fc400078e0012 */
[----:B------:R-:W-:Y:S02]  /*1cf0*/  VIADD R19, R40, 0x10 ;  /* 0x0000001028137836 */ /* 0x000fe40000000000 */
[----:B------:R-:W-:Y:S01]  /*1d00*/  IMAD.IADD R0, R17, 0x1, R0 ;  /* 0x0000000111007824 */ /* 0x000fe200078e0200 */
[----:B------:R-:W-:Y:S01]  /*1d10*/  IADD3 R14, P1, PT, R14, R13, RZ ;  /* 0x0000000d0e0e7210 */ /* 0x000fe20007f3e0ff */
[C---:B------:R-:W-:Y:S02]  /*1d20*/  VIADD R18, R40.reuse, 0x20 ;  /* 0x0000002028127836 */ /* 0x040fe40000000000 */
[----:B------:R-:W-:Y:S01]  /*1d30*/  VIADD R17, R40, 0x30 ;  /* 0x0000003028117836 */ /* 0x000fe20000000000 */
[----:B------:R-:W-:Y:S01]  /*1d40*/  ISETP.GE.AND P5, PT, R19, R232, PT ;  /* 0x000000e81300720c */ /* 0x000fe20003fa6270 */
[----:B------:R-:W-:Y:S01]  /*1d50*/  IMAD.X R29, RZ, RZ, R5, P0 ;  /* 0x000000ffff1d7224 */ /* 0x000fe200000e0605 */
[----:B------:R-:W-:Y:S01]  /*1d60*/  SHF.R.S32.HI R9, RZ, 0x1f, R240 ;  /* 0x0000001fff097819 */ /* 0x000fe200000114f0 */
[----:B------:R-:W-:Y:S01]  /*1d70*/  IMAD R8, R23, R240, RZ ;  /* 0x000000f017087224 */ /* 0x000fe200078e02ff */
[-C--:B------:R-:W-:Y:S01]  /*1d80*/  ISETP.GE.AND P0, PT, R18, R232.reuse, PT ;  /* 0x000000e81200720c */ /* 0x080fe20003f06270 */
[----:B------:R-:W-:Y:S01]  /*1d90*/  IMAD.X R15, RZ, RZ, R15, P1 ;  /* 0x000000ffff0f7224 */ /* 0x000fe200008e060f */
[----:B------:R-:W-:Y:S01]  /*1da0*/  ISETP.GE.AND P4, PT, R17, R232, PT ;  /* 0x000000e81100720c */ /* 0x000fe20003f86270 */
[----:B------:R-:W-:-:S02]  /*1db0*/  IMAD R8, R22, R9, R8 ;  /* 0x0000000916087224 */ /* 0x000fc400078e0208 */
[----:B------:R-:W-:-:S04]  /*1dc0*/  IMAD.WIDE.U32 R12, R40, R230, R28 ;  /* 0x000000e6280c7225 */ /* 0x000fc800078e001c */
[----:B------:R-:W-:Y:S01]  /*1dd0*/  IMAD.WIDE.U32 R22, R240, R22, R14 ;  /* 0x00000016f0167225 */ /* 0x000fe200078e000e */
[----:B----4-:R-:W-:-:S03]  /*1de0*/  LEA R235, P2, R12, R6, 0x1 ;  /* 0x000000060ceb7211 */ /* 0x010fc600078408ff */
[----:B------:R-:W-:Y:S01]  /*1df0*/  IMAD.WIDE.U32 R14, R239, 0x40, R40 ;  /* 0x00000040ef0e7825 */ /* 0x000fe200078e0028 */
[----:B------:R-:W-:-:S03]  /*1e00*/  IADD3 R42, P1, PT, R42, R16, RZ ;  /* 0x000000102a2a7210 */ /* 0x000fc60007f3e0ff */
[----:B------:R-:W-:Y:S02]  /*1e10*/  IMAD.IADD R234, R13, 0x1, R234 ;  /* 0x000000010dea7824 */ /* 0x000fe400078e02ea */
[--C-:B------:R-:W-:Y:S02]  /*1e20*/  @!P6 IMAD.MOV.U32 R28, RZ, RZ, R10.reuse ;  /* 0x000000ffff1ce224 */ /* 0x100fe400078e000a */
[--C-:B------:R-:W-:Y:S02]  /*1e30*/  @!P6 IMAD.MOV.U32 R29, RZ, RZ, R11.reuse ;  /* 0x000000ffff1de224 */ /* 0x100fe400078e000b */
[----:B------:R-:W-:Y:S02]  /*1e40*/  @P6 IMAD.MOV.U32 R28, RZ, RZ, R10 ;  /* 0x000000ffff1c6224 */ /* 0x000fe400078e000a */
[----:B------:R-:W-:Y:S01]  /*1e50*/  @P6 IMAD.MOV.U32 R29, RZ, RZ, R11 ;  /* 0x000000ffff1d6224 */ /* 0x000fe200078e000b */
[----:B------:R-:W-:Y:S01]  /*1e60*/  @!P5 IADD3 R6, P6, PT, R14, 0x10, RZ ;  /* 0x000000100e06d810 */ /* 0x000fe20007fde0ff */
[----:B------:R-:W-:Y:S01]  /*1e70*/  IMAD.IADD R9, R23, 0x1, R8 ;  /* 0x0000000117097824 */ /* 0x000fe200078e0208 */
[----:B------:R-:W-:Y:S01]  /*1e80*/  LEA.HI.X R234, R12, R7, R234, 0x1, P2 ;  /* 0x000000070cea7211 */ /* 0x000fe200010f0cea */
[----:B------:R-:W-:-:S02]  /*1e90*/  @!P3 IMAD.MOV.U32 R8, RZ, RZ, R22 ;  /* 0x000000ffff08b224 */ /* 0x000fc400078e0016 */
[--C-:B------:R-:W-:Y:S02]  /*1ea0*/  @!P5 IMAD.MOV.U32 R30, RZ, RZ, R22.reuse ;  /* 0x000000ffff1ed224 */ /* 0x100fe400078e0016 */
[--C-:B------:R-:W-:Y:S02]  /*1eb0*/  @!P0 IMAD.MOV.U32 R10, RZ, RZ, R22.reuse ;  /* 0x000000ffff0a8224 */ /* 0x100fe400078e0016 */
[----:B------:R-:W-:Y:S01]  /*1ec0*/  @!P4 IMAD.MOV.U32 R24, RZ, RZ, R22 ;  /* 0x000000ffff18c224 */ /* 0x000fe200078e0016 */
[----:B------:R-:W-:Y:S01]  /*1ed0*/  @!P0 IADD3 R22, P2, PT, R14, 0x20, RZ ;  /* 0x000000200e168810 */ /* 0x000fe20007f5e0ff */
[----:B------:R-:W-:Y:S02]  /*1ee0*/  IMAD.X R43, R4, 0x1, R0, P1 ;  /* 0x00000001042b7824 */ /* 0x000fe400008e0600 */
[----:B------:R-:W-:Y:S02]  /*1ef0*/  @!P5 IMAD.X R4, RZ, RZ, R15, P6 ;  /* 0x000000ffff04d224 */ /* 0x000fe400030e060f */
[----:B------:R-:W-:-:S02]  /*1f00*/  @!P3 IMAD R0, R15, R28, RZ ;  /* 0x0000001c0f00b224 */ /* 0x000fc400078e02ff */
[----:B------:R-:W-:Y:S02]  /*1f10*/  @!P0 IMAD.X R5, RZ, RZ, R15, P2 ;  /* 0x000000ffff058224 */ /* 0x000fe400010e060f */
[--C-:B------:R-:W-:Y:S02]  /*1f20*/  @!P5 IMAD.MOV.U32 R31, RZ, RZ, R9.reuse ;  /* 0x000000ffff1fd224 */ /* 0x100fe400078e0009 */
[----:B------:R-:W-:Y:S02]  /*1f30*/  @!P5 IMAD R4, R4, R28, RZ ;  /* 0x0000001c0404d224 */ /* 0x000fe400078e02ff */
[--C-:B------:R-:W-:Y:S02]  /*1f40*/  @!P0 IMAD.MOV.U32 R11, RZ, RZ, R9.reuse ;  /* 0x000000ffff0b8224 */ /* 0x100fe400078e0009 */
[----:B------:R-:W-:Y:S01]  /*1f50*/  @!P4 IMAD.MOV.U32 R25, RZ, RZ, R9 ;  /* 0x000000ffff19c224 */ /* 0x000fe200078e0009 */
[C---:B------:R-:W-:Y:S01]  /*1f60*/  @!P4 IADD3 R12, P1, PT, R14.reuse, 0x30, RZ ;  /* 0x000000300e0cc810 */ /* 0x040fe20007f3e0ff */
[----:B------:R-:W-:-:S02]  /*1f70*/  @!P3 IMAD R0, R14, R29, R0 ;  /* 0x0000001d0e00b224 */ /* 0x000fc400078e0200 */
[----:B------:R-:W-:-:S04]  /*1f80*/  @!P3 IMAD.WIDE.U32 R8, R14, R28, R8 ;  /* 0x0000001c0e08b225 */ /* 0x000fc800078e0008 */
[----:B------:R-:W-:Y:S02]  /*1f90*/  @!P0 IMAD R5, R5, R28, RZ ;  /* 0x0000001c05058224 */ /* 0x000fe400078e02ff */
[-C--:B------:R-:W-:Y:S02]  /*1fa0*/  @!P5 IMAD R4, R29, R6.reuse, R4 ;  /* 0x000000061d04d224 */ /* 0x080fe400078e0204 */
[----:B------:R-:W-:Y:S01]  /*1fb0*/  @!P5 IMAD.WIDE.U32 R30, R28, R6, R30 ;  /* 0x000000061c1ed225 */ /* 0x000fe200078e001e */
[----:B------:R-:W-:-:S03]  /*1fc0*/  @!P3 LEA R14, P2, R8, R20, 0x1 ;  /* 0x00000014080eb211 */ /* 0x000fc600078408ff */
[----:B------:R-:W-:Y:S02]  /*1fd0*/  @!P3 IMAD.IADD R0, R9, 0x1, R0 ;  /* 0x000000010900b824 */ /* 0x000fe400078e0200 */
[-C--:B------:R-:W-:Y:S02]  /*1fe0*/  @!P0 IMAD R5, R29, R22.reuse, R5 ;  /* 0x000000161d058224 */ /* 0x080fe400078e0205 */
[----:B------:R-:W-:Y:S02]  /*1ff0*/  @!P4 IMAD.X R7, RZ, RZ, R15, P1 ;  /* 0x000000ffff07c224 */ /* 0x000fe400008e060f */
[----:B------:R-:W-:Y:S01]  /*2000*/  @!P0 IMAD.WIDE.U32 R22, R28, R22, R10 ;  /* 0x000000161c168225 */ /* 0x000fe200078e000a */
[----:B------:R-:W-:-:S03]  /*2010*/  @!P5 LEA R10, P1, R30, R20, 0x1 ;  /* 0x000000141e0ad211 */ /* 0x000fc600078208ff */
[----:B------:R-:W-:Y:S01]  /*2020*/  @!P5 IMAD.IADD R4, R31, 0x1, R4 ;  /* 0x000000011f04d824 */ /* 0x000fe200078e0204 */
[-C--:B------:R-:W-:Y:S01]  /*2030*/  @!P3 LEA.HI.X R15, R8, R21.reuse, R0, 0x1, P2 ;  /* 0x00000015080fb211 */ /* 0x080fe200010f0c00 */
[----:B------:R-:W-:Y:S01]  /*2040*/  @!P0 IMAD.IADD R5, R23, 0x1, R5 ;  /* 0x0000000117058824 */ /* 0x000fe200078e0205 */
[----:B------:R-:W-:Y:S02]  /*2050*/  LOP3.LUT R0, R192, 0x1c0, RZ, 0xc0, !PT ;  /* 0x000001c0c0007812 */ /* 0x000fe400078ec0ff */
[-C--:B------:R-:W-:Y:S02]  /*2060*/  @!P5 LEA.HI.X R11, R30, R21.reuse, R4, 0x1, P1 ;  /* 0x000000151e0bd211 */ /* 0x080fe400008f0c04 */
[----:B------:R-:W-:Y:S02]  /*2070*/  @!P0 LEA R8, P1, R22, R20, 0x1 ;  /* 0x0000001416088211 */ /* 0x000fe400078208ff */
[----:B------:R-:W-:Y:S01]  /*2080*/  LOP3.LUT R0, R0, 0x38, R224, 0xf8, !PT ;  /* 0x0000003800007812 */ /* 0x000fe200078ef8e0 */
[----:B------:R-:W-:Y:S01]  /*2090*/  @!P4 IMAD R7, R7, R28, RZ ;  /* 0x0000001c0707c224 */ /* 0x000fe200078e02ff */
[----:B------:R-:W-:Y:S01]  /*20a0*/  @!P0 LEA.HI.X R9, R22, R21, R5, 0x1, P1 ;  /* 0x0000001516098211 */ /* 0x000fe200008f0c05 */
[----:B------:R-:W-:Y:S01]  /*20b0*/  IMAD R4, R177, -0x100, R197 ;  /* 0xffffff00b1047824 */ /* 0x000fe200078e02c5 */
[----:B------:R-:W-:Y:S01]  /*20c0*/  LOP3.LUT R0, R0, 0x38, R192, 0x78, !PT ;  /* 0x0000003800007812 */ /* 0x000fe200078e78c0 */
[----:B------:R-:W-:-:S02]  /*20d0*/  IMAD.SHL.U32 R5, R230, 0x10, RZ ;  /* 0x00000010e6057824 */ /* 0x000fc400078e00ff */
[-C--:B------:R-:W-:Y:S02]  /*20e0*/  @!P4 IMAD R7, R29, R12.reuse, R7 ;  /* 0x0000000c1d07c224 */ /* 0x080fe400078e0207 */
[----:B------:R-:W-:Y:S01]  /*20f0*/  VIADD R4, R4, 0x100 ;  /* 0x0000010004047836 */ /* 0x000fe20000000000 */
[----:B------:R-:W-:Y:S01]  /*2100*/  SHF.L.U64.HI R6, R230, 0x4, R231 ;  /* 0x00000004e6067819 */ /* 0x000fe200000102e7 */
[----:B------:R-:W-:Y:S01]  /*2110*/  @!P4 IMAD.WIDE.U32 R12, R28, R12, R24 ;  /* 0x0000000c1c0cc225 */ /* 0x000fe200078e0018 */
[----:B------:R-:W-:Y:S02]  /*2120*/  LOP3.LUT R0, R0, 0x1e00, R192, 0xf8, !PT ;  /* 0x00001e0000007812 */ /* 0x000fe400078ef8c0 */
[C---:B------:R-:W-:Y:S02]  /*2130*/  LEA R28, P2, R5.reuse, R235, 0x1 ;  /* 0x000000eb051c7211 */ /* 0x040fe400078408ff */
        /* <DEDUP_REMOVED lines=9> */
[----:B------:R1:W-:Y:S01]  /*21d0*/  @!P3 LDGSTS.E.BYPASS.LTC128B.128 [R0], desc[UR4][R14.64] ;  /* 0x000000000e00bfae */ /* 0x0003e2000b981a04 */
[-C--:B------:R-:W-:Y:S02]  /*21e0*/  ISETP.GE.AND P3, PT, R19, R4.reuse, PT ;  /* 0x000000041300720c */ /* 0x080fe40003f66270 */
[----:B------:R-:W-:Y:S01]  /*21f0*/  @!P4 LEA.HI.X R21, R12, R21, R7, 0x1, P6 ;  /* 0x000000150c15c211 */ /* 0x000fe200030f0c07 */
[----:B------:R-:W-:Y:S01]  /*2200*/  @!P5 LDGSTS.E.BYPASS.LTC128B.128 [R0+0x800], desc[UR4][R10.64] ;  /* 0x008000000a00dfae */ /* 0x000fe2000b981a04 */
[----:B------:R-:W-:Y:S01]  /*2210*/  ISETP.GE.AND P6, PT, R17, R4, PT ;  /* 0x000000041100720c */ /* 0x000fe20003fc6270 */
[----:B------:R-:W-:Y:S01]  /*2220*/  VIADD R16, R40, 0x40 ;  /* 0x0000004028107836 */ /* 0x000fe20000000000 */
[C---:B------:R-:W-:Y:S01]  /*2230*/  @!P1 LEA R6, P5, R230.reuse, R28, 0x5 ;  /* 0x0000001ce6069211 */ /* 0x040fe200078a28ff */
[----:B------:R2:W-:Y:S03]  /*2240*/  @!P0 LDGSTS.E.BYPASS.LTC128B.128 [R0+0x1000], desc[UR4][R8.64] ;  /* 0x0100000008008fae */ /* 0x0005e6000b981a04 */
[----:B------:R-:W-:Y:S01]  /*2250*/  @!P1 LEA.HI.X R7, R230, R29, R231, 0x5, P5 ;  /* 0x0000001de6079211 */ /* 0x000fe200028f2ce7 */
[----:B------:R3:W-:Y:S01]  /*2260*/  @!P4 LDGSTS.E.BYPASS.LTC128B.128 [R0+0x1800], desc[UR4][R20.64] ;  /* 0x018000001400cfae */ /* 0x0007e2000b981a04 */
[----:B------:R-:W-:Y:S01]  /*2270*/  ISETP.GE.AND P0, PT, R16, R4, PT ;  /* 0x000000041000720c */ /* 0x000fe20003f06270 */
[C---:B------:R-:W-:Y:S01]  /*2280*/  VIADD R13, R40.reuse, 0x70 ;  /* 0x00000070280d7836 */ /* 0x040fe20000000000 */
[----:B------:R-:W-:-:S04]  /*2290*/  LOP3.LUT R12, R40, 0x80, RZ, 0xfc, !PT ;  /* 0x00000080280c7812 */ /* 0x000fc800078efcff */
[----:B------:R-:W-:Y:S01]  /*22a0*/  ISETP.GE.AND P4, PT, R13, R4, PT ;  /* 0x000000040d00720c */ /* 0x000fe20003f86270 */
[----:B-1----:R-:W-:Y:S02]  /*22b0*/  VIADD R14, R40, 0x60 ;  /* 0x00000060280e7836 */ /* 0x002fe40000000000 */
[----:B--2---:R-:W-:Y:S02]  /*22c0*/  @!P2 IMAD.MOV.U32 R8, RZ, RZ, R235 ;  /* 0x000000ffff08a224 */ /* 0x004fe400078e00eb */
[----:B------:R-:W-:-:S05]  /*22d0*/  @!P2 IMAD.MOV.U32 R9, RZ, RZ, R234 ;  /* 0x000000ffff09a224 */ /* 0x000fca00078e00ea */
[----:B------:R1:W-:Y:S04]  /*22e0*/  @!P2 LDGSTS.E.BYPASS.LTC128B.128 [R0+0x2000], desc[UR4][R8.64] ;  /* 0x020000000800afae */ /* 0x0003e8000b981a04 */
[----:B------:R-:W-:Y:S04]  /*22f0*/  @!P3 LDGSTS.E.BYPASS.LTC128B.128 [R0+0x2800], desc[UR4][R28.64] ;  /* 0x028000001c00bfae */ /* 0x000fe8000b981a04 */
[----:B------:R2:W-:Y:S01]  /*2300*/  @!P1 LDGSTS.E.BYPASS.LTC128B.128 [R0+0x3000], desc[UR4][R6.64] ;  /* 0x0300000006009fae */ /* 0x0005e2000b981a04 */
[-C--:B------:R-:W-:Y:S01]  /*2310*/  ISETP.GE.AND P5, PT, R14, R4.reuse, PT ;  /* 0x000000040e00720c */ /* 0x080fe20003fa6270 */
[----:B------:R-:W-:Y:S01]  /*2320*/  VIADD R15, R40, 0x50 ;  /* 0x00000050280f7836 */ /* 0x000fe20000000000 */
[----:B------:R-:W-:Y:S01]  /*2330*/  ISETP.GE.AND P3, PT, R12, R4, PT ;  /* 0x000000040c00720c */ /* 0x000fe20003f66270 */
[----:B------:R-:W-:-:S02]  /*2340*/  VIADD R11, R40, 0x90 ;  /* 0x00000090280b7836 */ /* 0x000fc40000000000 */
[----:B------:R-:W-:Y:S02]  /*2350*/  @!P0 IMAD R22, R231, 0x60, RZ ;  /* 0x00000060e7168824 */ /* 0x000fe400078e02ff */
[--C-:B---3--:R-:W-:Y:S02]  /*2360*/  @!P4 IMAD.MOV.U32 R20, RZ, RZ, R28.reuse ;  /* 0x000000ffff14c224 */ /* 0x108fe400078e001c */
[----:B------:R-:W-:Y:S02]  /*2370*/  @!P4 IMAD.MOV.U32 R21, RZ, RZ, R29 ;  /* 0x000000ffff15c224 */ /* 0x000fe400078e001d */
[----:B-1----:R-:W-:Y:S01]  /*2380*/  @!P0 IMAD.MOV.U32 R8, RZ, RZ, R28 ;  /* 0x000000ffff088224 */ /* 0x002fe200078e001c */
[----:B--2---:R-:W-:-:S04]  /*2390*/  @!P6 LEA R6, P1, R230, R28, 0x6 ;  /* 0x0000001ce606e211 */ /* 0x004fc800078230ff */
[----:B------:R-:W-:Y:S01]  /*23a0*/  @!P6 LEA.HI.X R7, R230, R29, R231, 0x6, P1 ;  /* 0x0000001de607e211 */ /* 0x000fe200008f34e7 */
[----:B------:R-:W-:-:S04]  /*23b0*/  @!P0 IMAD.MOV.U32 R9, RZ, RZ, R29 ;  /* 0x000000ffff098224 */ /* 0x000fc800078e001d */
[----:B------:R1:W-:Y:S01]  /*23c0*/  @!P6 LDGSTS.E.BYPASS.LTC128B.128 [R0+0x3800], desc[UR4][R6.64] ;  /* 0x038000000600efae */ /* 0x0003e2000b981a04 */
[-C--:B------:R-:W-:Y:S01]  /*23d0*/  ISETP.GE.AND P6, PT, R15, R4.reuse, PT ;  /* 0x000000040f00720c */ /* 0x080fe20003fc6270 */
[----:B------:R-:W-:Y:S01]  /*23e0*/  @!P0 IMAD.WIDE.U32 R8, R230, 0x60, R8 ;  /* 0x00000060e6088825 */ /* 0x000fe200078e0008 */
[----:B------:R-:W-:-:S03]  /*23f0*/  ISETP.GE.AND P1, PT, R11, R4, PT ;  /* 0x000000040b00720c */ /* 0x000fc60003f26270 */
[----:B------:R-:W-:Y:S02]  /*2400*/  @!P0 IMAD.IADD R23, R9, 0x1, R22 ;  /* 0x0000000109178824 */ /* 0x000fe400078e0216 */
[----:B------:R-:W-:Y:S02]  /*2410*/  @!P0 IMAD.MOV.U32 R22, RZ, RZ, R8 ;  /* 0x000000ffff168224 */ /* 0x000fe400078e0008 */
[--C-:B------:R-:W-:Y:S02]  /*2420*/  @!P5 IMAD.MOV.U32 R24, RZ, RZ, R28.reuse ;  /* 0x000000ffff18d224 */ /* 0x100fe400078e001c */
[--C-:B------:R-:W-:Y:S01]  /*2430*/  @!P5 IMAD.MOV.U32 R25, RZ, RZ, R29.reuse ;  /* 0x000000ffff19d224 */ /* 0x100fe200078e001d */
[----:B------:R2:W-:Y:S01]  /*2440*/  @!P0 LDGSTS.E.BYPASS.LTC128B.128 [R0+0x4000], desc[UR4][R22.64] ;  /* 0x0400000016008fae */ /* 0x0005e2000b981a04 */
[----:B------:R-:W-:Y:S02]  /*2450*/  @!P3 IMAD.MOV.U32 R8, RZ, RZ, R28 ;  /* 0x000000ffff08b224 */ /* 0x000fe400078e001c */
[----:B------:R-:W-:-:S02]  /*2460*/  @!P3 IMAD.MOV.U32 R9, RZ, RZ, R29 ;  /* 0x000000ffff09b224 */ /* 0x000fc400078e001d */
[----:B------:R-:W-:-:S04]  /*2470*/  @!P4 IMAD.WIDE.U32 R20, R230, 0xc0, R20 ;  /* 0x000000c0e614c825 */ /* 0x000fc800078e0014 */
[----:B------:R-:W-:-:S04]  /*2480*/  @!P5 IMAD.WIDE.U32 R24, R230, 0xa0, R24 ;  /* 0x000000a0e618d825 */ /* 0x000fc800078e0018 */
[----:B-1----:R-:W-:Y:S02]  /*2490*/  @!P4 IMAD R6, R231, 0xc0, RZ ;  /* 0x000000c0e706c824 */ /* 0x002fe400078e02ff */
[----:B------:R-:W-:-:S04]  /*24a0*/  @!P3 IMAD.WIDE.U32 R8, R230, 0xe0, R8 ;  /* 0x000000e0e608b825 */ /* 0x000fc800078e0008 */
[----:B------:R-:W-:Y:S02]  /*24b0*/  @!P5 IMAD R7, R231, 0xa0, RZ ;  /* 0x000000a0e707d824 */ /* 0x000fe400078e02ff */
[----:B------:R-:W-:Y:S02]  /*24c0*/  @!P4 IMAD.IADD R21, R21, 0x1, R6 ;  /* 0x000000011515c824 */ /* 0x000fe400078e0206 */
[----:B------:R-:W-:Y:S01]  /*24d0*/  @!P5 IMAD.MOV.U32 R6, RZ, RZ, R24 ;  /* 0x000000ffff06d224 */ /* 0x000fe200078e0018 */
[CC--:B--2---:R-:W-:Y:S01]  /*24e0*/  @!P6 LEA R22, P0, R230.reuse, R28.reuse, 0x7 ;  /* 0x0000001ce616e211 */ /* 0x0c4fe200078038ff */
[----:B------:R-:W-:Y:S02]  /*24f0*/  @!P3 IMAD R5, R231, 0xe0, RZ ;  /* 0x000000e0e705b824 */ /* 0x000fe400078e02ff */
[----:B------:R-:W-:Y:S01]  /*2500*/  @!P3 IMAD.MOV.U32 R24, RZ, RZ, R8 ;  /* 0x000000ffff18b224 */ /* 0x000fe200078e0008 */
[C---:B------:R-:W-:Y:S01]  /*2510*/  @!P6 LEA.HI.X R23, R230.reuse, R29, R231, 0x7, P0 ;  /* 0x0000001de617e211 */ /* 0x040fe200000f3ce7 */
[----:B------:R-:W-:Y:S01]  /*2520*/  @!P5 IMAD.IADD R7, R25, 0x1, R7 ;  /* 0x000000011907d824 */ /* 0x000fe200078e0207 */
[----:B------:R-:W-:Y:S01]  /*2530*/  @!P1 LEA R8, P0, R230, R28, 0x8 ;  /* 0x0000001ce6089211 */ /* 0x000fe200078040ff */
[----:B------:R-:W-:-:S02]  /*2540*/  @!P3 IMAD.IADD R25, R9, 0x1, R5 ;  /* 0x000000010919b824 */ /* 0x000fc400078e0205 */
[----:B------:R-:W-:Y:S01]  /*2550*/  @!P6 LDGSTS.E.BYPASS.LTC128B.128 [R0+0x4800], desc[UR4][R22.64] ;  /* 0x048000001600efae */ /* 0x000fe2000b981a04 */
[----:B------:R-:W-:Y:S01]  /*2560*/  @!P1 LEA.HI.X R9, R230, R29, R231, 0x8, P0 ;  /* 0x0000001de6099211 */ /* 0x000fe200000f44e7 */
[----:B------:R-:W-:Y:S02]  /*2570*/  VIADD R10, R40, 0xa0 ;  /* 0x000000a0280a7836 */ /* 0x000fe40000000000 */
[----:B------:R1:W-:Y:S04]  /*2580*/  @!P5 LDGSTS.E.BYPASS.LTC128B.128 [R0+0x5000], desc[UR4][R6.64] ;  /* 0x050000000600dfae */ /* 0x0003e8000b981a04 */
[----:B------:R-:W-:Y:S04]  /*2590*/  @!P4 LDGSTS.E.BYPASS.LTC128B.128 [R0+0x5800], desc[UR4][R20.64] ;  /* 0x058000001400cfae */ /* 0x000fe8000b981a04 */
[----:B------:R-:W-:Y:S04]  /*25a0*/  @!P3 LDGSTS.E.BYPASS.LTC128B.128 [R0+0x6000], desc[UR4][R24.64] ;  /* 0x060000001800bfae */ /* 0x000fe8000b981a04 */
[----:B------:R2:W-:Y:S01]  /*25b0*/  @!P1 LDGSTS.E.BYPASS.LTC128B.128 [R0+0x6800], desc[UR4][R8.64] ;  /* 0x0680000008009fae */ /* 0x0005e2000b981a04 */
[----:B------:R-:W-:Y:S01]  /*25c0*/  ISETP.GE.AND P0, PT, R10, R4, PT ;  /* 0x000000040a00720c */ /* 0x000fe20003f06270 */
[----:B------:R-:W-:-:S02]  /*25d0*/  VIADD R5, R40, 0xf0 ;  /* 0x000000f028057836 */ /* 0x000fc40000000000 */
[C---:B-1----:R-:W-:Y:S02]  /*25e0*/  VIADD R7, R40.reuse, 0xd0 ;  /* 0x000000d028077836 */ /* 0x042fe40000000000 */
[----:B------:R-:W-:-:S03]  /*25f0*/  VIADD R6, R40, 0xe0 ;  /* 0x000000e028067836 */ /* 0x000fc60000000000 */
[----:B------:R-:W-:Y:S01]  /*2600*/  ISETP.GE.AND P4, PT, R7, R4, PT ;  /* 0x000000040700720c */ /* 0x000fe20003f86270 */
[C---:B--2---:R-:W-:Y:S02]  /*2610*/  VIADD R9, R40.reuse, 0xb0 ;  /* 0x000000b028097836 */ /* 0x044fe40000000000 */
[----:B------:R-:W-:-:S03]  /*2620*/  VIADD R8, R40, 0xc0 ;  /* 0x000000c028087836 */ /* 0x000fc60000000000 */
[-C--:B------:R-:W-:Y:S02]  /*2630*/  ISETP.GE.AND P6, PT, R9, R4.reuse, PT ;  /* 0x000000040900720c */ /* 0x080fe40003fc6270 */
[-C--:B------:R-:W-:Y:S02]  /*2640*/  ISETP.GE.AND P5, PT, R8, R4.reuse, PT ;  /* 0x000000040800720c */ /* 0x080fe40003fa6270 */
[-C--:B------:R-:W-:Y:S02]  /*2650*/  ISETP.GE.AND P3, PT, R6, R4.reuse, PT ;  /* 0x000000040600720c */ /* 0x080fe40003f66270 */
[----:B------:R-:W-:Y:S01]  /*2660*/  ISETP.GE.AND P1, PT, R5, R4, PT ;  /* 0x000000040500720c */ /* 0x000fe20003f26270 */
[----:B------:R-:W-:Y:S02]  /*2670*/  @!P0 IMAD.MOV.U32 R20, RZ, RZ, R28 ;  /* 0x000000ffff148224 */ /* 0x000fe400078e001c */
[----:B------:R-:W-:Y:S02]  /*2680*/  @!P0 IMAD.MOV.U32 R21, RZ, RZ, R29 ;  /* 0x000000ffff158224 */ /* 0x000fe400078e001d */
[----:B------:R-:W-:-:S02]  /*2690*/  @!P0 IMAD R38, R231, 0x120, RZ ;  /* 0x00000120e7268824 */ /* 0x000fc400078e02ff */
[--C-:B------:R-:W-:Y:S02]  /*26a0*/  @!P6 IMAD.MOV.U32 R36, RZ, RZ, R28.reuse ;  /* 0x000000ffff24e224 */ /* 0x100fe400078e001c */
[--C-:B------:R-:W-:Y:S02]  /*26b0*/  @!P6 IMAD.MOV.U32 R37, RZ, RZ, R29.reuse ;  /* 0x000000ffff25e224 */ /* 0x100fe400078e001d */
[----:B------:R-:W-:Y:S02]  /*26c0*/  @!P5 IMAD.MOV.U32 R34, RZ, RZ, R28 ;  /* 0x000000ffff22d224 */ /* 0x000fe400078e001c */
[----:B------:R-:W-:Y:S02]  /*26d0*/  @!P5 IMAD.MOV.U32 R35, RZ, RZ, R29 ;  /* 0x000000ffff23d224 */ /* 0x000fe400078e001d */
[----:B------:R-:W-:-:S04]  /*26e0*/  @!P0 IMAD.WIDE.U32 R20, R230, 0x120, R20 ;  /* 0x00000120e6148825 */ /* 0x000fc800078e0014 */
[--C-:B------:R-:W-:Y:S02]  /*26f0*/  @!P4 IMAD.MOV.U32 R32, RZ, RZ, R28.reuse ;  /* 0x000000ffff20c224 */ /* 0x100fe400078e001c */
[--C-:B------:R-:W-:Y:S02]  /*2700*/  @!P4 IMAD.MOV.U32 R33, RZ, RZ, R29.reuse ;  /* 0x000000ffff21c224 */ /* 0x100fe400078e001d */
[----:B------:R-:W-:Y:S02]  /*2710*/  @!P3 IMAD.MOV.U32 R30, RZ, RZ, R28 ;  /* 0x000000ffff1eb224 */ /* 0x000fe400078e001c */
[----:B------:R-:W-:Y:S02]  /*2720*/  @!P3 IMAD.MOV.U32 R31, RZ, RZ, R29 ;  /* 0x000000ffff1fb224 */ /* 0x000fe400078e001d */
        /* <DEDUP_REMOVED lines=8> */
[C---:B------:R-:W-:Y:S02]  /*27b0*/  @!P3 IMAD R21, R231.reuse, 0x1a0, RZ ;  /* 0x000001a0e715b824 */ /* 0x040fe400078e02ff */
[C---:B------:R-:W-:Y:S01]  /*27c0*/  @!P3 IMAD.WIDE.U32 R30, R230.reuse, 0x1a0, R30 ;  /* 0x000001a0e61eb825 */ /* 0x040fe200078e001e */
[----:B------:R1:W-:Y:S03]  /*27d0*/  @!P0 LDGSTS.E.BYPASS.LTC128B.128 [R0+0x7000], desc[UR4][R38.64] ;  /* 0x0700000026008fae */ /* 0x0003e6000b981a04 */
[----:B------:R-:W-:Y:S02]  /*27e0*/  @!P1 IMAD R20, R231, 0x1c0, RZ ;  /* 0x000001c0e7149824 */ /* 0x000fe400078e02ff */
[----:B------:R-:W-:-:S04]  /*27f0*/  @!P1 IMAD.WIDE.U32 R28, R230, 0x1c0, R28 ;  /* 0x000001c0e61c9825 */ /* 0x000fc800078e001c */
[----:B------:R-:W-:Y:S02]  /*2800*/  @!P6 IMAD.IADD R25, R37, 0x1, R24 ;  /* 0x000000012519e824 */ /* 0x000fe400078e0218 */
[----:B------:R-:W-:Y:S02]  /*2810*/  @!P5 IMAD.IADD R35, R35, 0x1, R23 ;  /* 0x000000012323d824 */ /* 0x000fe400078e0217 */
[----:B------:R-:W-:Y:S02]  /*2820*/  @!P6 IMAD.MOV.U32 R24, RZ, RZ, R36 ;  /* 0x000000ffff18e224 */ /* 0x000fe400078e0024 */
[----:B------:R-:W-:Y:S02]  /*2830*/  @!P4 IMAD.IADD R23, R33, 0x1, R22 ;  /* 0x000000012117c824 */ /* 0x000fe400078e0216 */
[----:B------:R-:W-:Y:S01]  /*2840*/  @!P3 IMAD.IADD R31, R31, 0x1, R21 ;  /* 0x000000011f1fb824 */ /* 0x000fe200078e0215 */
[----:B------:R1:W-:Y:S01]  /*2850*/  @!P6 LDGSTS.E.BYPASS.LTC128B.128 [R0+0x7800], desc[UR4][R24.64] ;  /* 0x078000001800efae */ /* 0x0003e2000b981a04 */
[----:B------:R-:W-:-:S02]  /*2860*/  @!P4 IMAD.MOV.U32 R22, RZ, RZ, R32 ;  /* 0x000000ffff16c224 */ /* 0x000fc400078e0020 */
[----:B------:R-:W-:Y:S01]  /*2870*/  @!P1 IMAD.IADD R21, R29, 0x1, R20 ;  /* 0x000000011d159824 */ /* 0x000fe200078e0214 */
[----:B------:R1:W-:Y:S01]  /*2880*/  @!P5 LDGSTS.E.BYPASS.LTC128B.128 [R0+0x8000], desc[UR4][R34.64] ;  /* 0x080000002200dfae */ /* 0x0003e2000b981a04 */
[----:B------:R-:W-:-:S03]  /*2890*/  @!P1 IMAD.MOV.U32 R20, RZ, RZ, R28 ;  /* 0x000000ffff149224 */ /* 0x000fc600078e001c */
[----:B------:R1:W-:Y:S04]  /*28a0*/  @!P4 LDGSTS.E.BYPASS.LTC128B.128 [R0+0x8800], desc[UR4][R22.64] ;  /* 0x088000001600cfae */ /* 0x0003e8000b981a04 */
[----:B------:R1:W-:Y:S04]  /*28b0*/  @!P3 LDGSTS.E.BYPASS.LTC128B.128 [R0+0x9000], desc[UR4][R30.64] ;  /* 0x090000001e00bfae */ /* 0x0003e8000b981a04 */
[----:B------:R1:W-:Y:S04]  /*28c0*/  @!P1 LDGSTS.E.BYPASS.LTC128B.128 [R0+0x9800], desc[UR4][R20.64] ;  /* 0x0980000014009fae */ /* 0x0003e8000b981a04 */
[----:B------:R-:W0:Y:S01]  /*28d0*/  LDGDEPBAR ;  /* 0x00000000000079af */ /* 0x000e220000000000 */
[----:B------:R-:W-:Y:S01]  /*28e0*/  IMAD.WIDE.U32 R42, R40, R178, R42 ;  /* 0x000000b2282a7225 */ /* 0x000fe200078e002a */
[----:B------:R-:W-:-:S02]  /*28f0*/  ISETP.GE.AND P0, PT, R19, R4, PT ;  /* 0x000000041300720c */ /* 0x000fc40003f06270 */
[----:B------:R-:W-:Y:S01]  /*2900*/  LEA R237, P1, R42, R26, 0x1 ;  /* 0x0000001a2aed7211 */ /* 0x000fe200078208ff */
[----:B------:R-:W-:Y:S01]  /*2910*/  IMAD.SHL.U32 R19, R178, 0x10, RZ ;  /* 0x00000010b2137824 */ /* 0x000fe200078e00ff */
[----:B------:R-:W-:Y:S01]  /*2920*/  ISETP.GE.AND P6, PT, R18, R4, PT ;  /* 0x000000041200720c */ /* 0x000fe20003fc6270 */
[----:B------:R-:W-:-:S12]  /*2930*/  DEPBAR.LE SB0, 0x0 ;  /* 0x000080000000791a */ /* 0x000fd80000000000 */
[----:B------:R-:W-:Y:S05]  /*2940*/  WARPSYNC.ALL ;  /* 0x0000000000007948 */ /* 0x000fea0003800000 */
[----:B-1----:R-:W-:-:S04]  /*2950*/  IMAD R20, R179, R40, RZ ;  /* 0x00000028b3147224 */ /* 0x002fc800078e02ff */
[----:B------:R-:W-:Y:S01]  /*2960*/  IMAD.IADD R20, R43, 0x1, R20 ;  /* 0x000000012b147824 */ /* 0x000fe200078e0214 */
[-C--:B------:R-:W-:Y:S02]  /*2970*/  ISETP.GE.AND P5, PT, R16, R4.reuse, PT ;  /* 0x000000041000720c */ /* 0x080fe40003fa6270 */
[----:B------:R-:W-:Y:S02]  /*2980*/  ISETP.GE.AND P4, PT, R17, R4, PT ;  /* 0x000000041100720c */ /* 0x000fe40003f86270 */
[----:B------:R-:W-:Y:S01]  /*2990*/  LEA.HI.X R236, R42, R27, R20, 0x1, P1 ;  /* 0x0000001b2aec7211 */ /* 0x000fe200008f0c14 */
[----:B------:R-:W-:Y:S01]  /*29a0*/  @!P2 IMAD.MOV.U32 R16, RZ, RZ, R237 ;  /* 0x000000ffff10a224 */ /* 0x000fe200078e00ed */
[----:B------:R-:W-:Y:S02]  /*29b0*/  SHF.L.U64.HI R18, R178, 0x4, R179 ;  /* 0x00000004b2127819 */ /* 0x000fe400000102b3 */
[C---:B------:R-:W-:Y:S01]  /*29c0*/  LEA R20, P1, R19.reuse, R237, 0x1 ;  /* 0x000000ed13147211 */ /* 0x040fe200078208ff */
[----:B------:R-:W-:Y:S01]  /*29d0*/  @!P2 IMAD.MOV.U32 R17, RZ, RZ, R236 ;  /* 0x000000ffff11a224 */ /* 0x000fe200078e00ec */
[----:B------:R-:W-:Y:S02]  /*29e0*/  BAR.SYNC.DEFER_BLOCKING 0x0 ;  /* 0x0000000000007b1d */ /* 0x000fe40000010000 */
[----:B------:R-:W-:-:S02]  /*29f0*/  LEA.HI.X R21, R19, R236, R18, 0x1, P1 ;  /* 0x000000ec13157211 */ /* 0x000fc400008f0c12 */
[----:B------:R-:W-:Y:S02]  /*2a00*/  ISETP.GE.AND P3, PT, R15, R4, PT ;  /* 0x000000040f00720c */ /* 0x000fe40003f66270 */
[----:B------:R-:W-:Y:S01]  /*2a10*/  @!P6 LEA R22, P1, R178, R20, 0x5 ;  /* 0x00000014b216e211 */ /* 0x000fe200078228ff */
[----:B------:R-:W-:-:S03]  /*2a20*/  @!P5 IMAD R15, R179, 0x60, RZ ;  /* 0x00000060b30fd824 */ /* 0x000fc600078e02ff */
[----:B------:R-:W-:Y:S02]  /*2a30*/  @!P6 LEA.HI.X R23, R178, R21, R179, 0x5, P1 ;  /* 0x00000015b217e211 */ /* 0x000fe400008f2cb3 */
[-C--:B------:R-:W-:Y:S01]  /*2a40*/  ISETP.GE.AND P1, PT, R13, R4.reuse, PT ;  /* 0x000000040d00720c */ /* 0x080fe20003f26270 */
[----:B------:R-:W-:Y:S01]  /*2a50*/  @!PT LDS RZ, [RZ] ;  /* 0x00000000fffff984 */ /* 0x000fe20000000800 */
[----:B------:R-:W-:Y:S01]  /*2a60*/  @!PT LDS RZ, [RZ] ;  /* 0x00000000fffff984 */ /* 0x000fe20000000800 */
[----:B------:R-:W-:Y:S01]  /*2a70*/  @!PT LDS RZ, [RZ] ;  /* 0x00000000fffff984 */ /* 0x000fe20000000800 */
[----:B------:R1:W-:Y:S04]  /*2a80*/  @!P2 LDGSTS.E.BYPASS.LTC128B.128 [R0+0xa000], desc[UR4][R16.64] ;  /* 0x0a0000001000afae */ /* 0x0003e8000b981a04 */
[----:B------:R-:W-:Y:S01]  /*2a90*/  @P2 STS.128 [R0+0xa000], RZ ;  /* 0x00a000ff00002388 */ /* 0x000fe20000000c00 */
[----:B------:R-:W-:-:S03]  /*2aa0*/  ISETP.GE.AND P2, PT, R14, R4, PT ;  /* 0x000000040e00720c */ /* 0x000fc60003f46270 */
[----:B------:R-:W-:Y:S04]  /*2ab0*/  @P0 STS.128 [R0+0xa800], RZ ;  /* 0x00a800ff00000388 */ /* 0x000fe80000000c00 */
[----:B------:R-:W-:Y:S01]  /*2ac0*/  @!PT LDS RZ, [RZ] ;  /* 0x00000000fffff984 */ /* 0x000fe20000000800 */
[----:B------:R-:W-:Y:S01]  /*2ad0*/  @!PT LDS RZ, [RZ] ;  /* 0x00000000fffff984 */ /* 0x000fe20000000800 */
[----:B------:R-:W-:Y:S01]  /*2ae0*/  @!PT LDS RZ, [RZ] ;  /* 0x00000000fffff984 */ /* 0x000fe20000000800 */
[----:B------:R-:W-:Y:S01]  /*2af0*/  @!P0 LDGSTS.E.BYPASS.LTC128B.128 [R0+0xa800], desc[UR4][R20.64] ;  /* 0x0a80000014008fae */ /* 0x000fe2000b981a04 */
[----:B------:R-:W-:-:S04]  /*2b00*/  @!P4 LEA R18, P0, R178, R20, 0x6 ;  /* 0x00000014b212c211 */ /* 0x000fc800078030ff */
[----:B------:R-:W-:Y:S01]  /*2b10*/  @!P4 LEA.HI.X R19, R178, R21, R179, 0x6, P0 ;  /* 0x00000015b213c211 */ /* 0x000fe200000f34b3 */
[----:B------:R-:W-:Y:S01]  /*2b20*/  @P6 STS.128 [R0+0xb000], RZ ;  /* 0x00b000ff00006388 */ /* 0x000fe20000000c00 */
[----:B------:R-:W-:-:S03]  /*2b30*/  ISETP.GE.AND P0, PT, R12, R4, PT ;  /* 0x000000040c00720c */ /* 0x000fc60003f06270 */
[----:B------:R-:W-:Y:S01]  /*2b40*/  @!PT LDS RZ, [RZ] ;  /* 0x00000000fffff984 */ /* 0x000fe20000000800 */
[----:B------:R-:W-:Y:S01]  /*2b50*/  @!PT LDS RZ, [RZ] ;  /* 0x00000000fffff984 */ /* 0x000fe20000000800 */
[----:B------:R-:W-:Y:S01]  /*2b60*/  @!PT LDS RZ, [RZ] ;  /* 0x00000000fffff984 */ /* 0x000fe20000000800 */
[----:B------:R-:W-:Y:S01]  /*2b70*/  @!P6 LDGSTS.E.BYPASS.LTC128B.128 [R0+0xb000], desc[UR4][R22.64] ;  /* 0x0b0000001600efae */ /* 0x000fe2000b981a04 */
[----:B-1----:R-:W-:Y:S02]  /*2b80*/  @!P5 IMAD.MOV.U32 R16, RZ, RZ, R20 ;  /* 0x000000ffff10d224 */ /* 0x002fe400078e0014 */
[----:B------:R-:W-:Y:S02]  /*2b90*/  @!P5 IMAD.MOV.U32 R17, RZ, RZ, R21 ;  /* 0x000000ffff11d224 */ /* 0x000fe400078e0015 */
[C---:B------:R-:W-:Y:S01]  /*2ba0*/  @!P5 IMAD.WIDE.U32 R16, R178.reuse, 0x60, R16 ;  /* 0x00000060b210d825 */ /* 0x040fe200078e0010 */
[----:B------:R-:W-:Y:S03]  /*2bb0*/  @P4 STS.128 [R0+0xb800], RZ ;  /* 0x00b800ff00004388 */ /* 0x000fe60000000c00 */
[----:B------:R-:W-:Y:S01]  /*2bc0*/  @!P5 IMAD.IADD R17, R17, 0x1, R15 ;  /* 0x000000011111d824 */ /* 0x000fe200078e020f */
[----:B------:R-:W-:Y:S01]  /*2bd0*/  @!PT LDS RZ, [RZ] ;  /* 0x00000000fffff984 */ /* 0x000fe20000000800 */
[----:B------:R-:W-:Y:S01]  /*2be0*/  @!PT LDS RZ, [RZ] ;  /* 0x00000000fffff984 */ /* 0x000fe20000000800 */
[----:B------:R-:W-:Y:S01]  /*2bf0*/  @!PT LDS RZ, [RZ] ;  /* 0x00000000fffff984 */ /* 0x000fe20000000800 */
[----:B------:R-:W-:Y:S01]  /*2c00*/  @!P4 LDGSTS.E.BYPASS.LTC128B.128 [R0+0xb800], desc[UR4][R18.64] ;  /* 0x0b8000001200cfae */ /* 0x000fe2000b981a04 */
[----:B------:R-:W-:Y:S01]  /*2c10*/  @!P3 LEA R12, P4, R178, R20, 0x7 ;  /* 0x00000014b20cb211 */ /* 0x000fe200078838ff */
[----:B------:R-:W-:-:S02]  /*2c20*/  @!P2 IMAD.MOV.U32 R14, RZ, RZ, R20 ;  /* 0x000000ffff0ea224 */ /* 0x000fc400078e0014 */
[----:B------:R-:W-:Y:S01]  /*2c30*/  @!P2 IMAD.MOV.U32 R15, RZ, RZ, R21 ;  /* 0x000000ffff0fa224 */ /* 0x000fe200078e0015 */
[----:B------:R-:W-:Y:S01]  /*2c40*/  @P5 STS.128 [R0+0xc000], RZ ;  /* 0x00c000ff00005388 */ /* 0x000fe20000000c00 */
[----:B------:R-:W-:-:S03]  /*2c50*/  @!P3 LEA.HI.X R13, R178, R21, R179, 0x7, P4 ;  /* 0x00000015b20db211 */ /* 0x000fc600020f3cb3 */
[----:B------:R-:W-:Y:S01]  /*2c60*/  @!PT LDS RZ, [RZ] ;  /* 0x00000000fffff984 */ /* 0x000fe20000000800 */
[----:B------:R-:W-:Y:S01]  /*2c70*/  @!PT LDS RZ, [RZ] ;  /* 0x00000000fffff984 */ /* 0x000fe20000000800 */
[----:B------:R-:W-:Y:S01]  /*2c80*/  @!PT LDS RZ, [RZ] ;  /* 0x00000000fffff984 */ /* 0x000fe20000000800 */
[----:B------:R-:W-:Y:S01]  /*2c90*/  @!P5 LDGSTS.E.BYPASS.LTC128B.128 [R0+0xc000], desc[UR4][R16.64] ;  /* 0x0c0000001000dfae */ /* 0x000fe2000b981a04 */
[-C--:B------:R-:W-:Y:S01]  /*2ca0*/  ISETP.GE.AND P5, PT, R10, R4.reuse, PT ;  /* 0x000000040a00720c */ /* 0x080fe20003fa6270 */
[----:B------:R-:W-:Y:S02]  /*2cb0*/  @!P2 IMAD R10, R179, 0xa0, RZ ;  /* 0x000000a0b30aa824 */ /* 0x000fe400078e02ff */
[----:B------:R-:W-:Y:S01]  /*2cc0*/  @!P2 IMAD.WIDE.U32 R14, R178, 0xa0, R14 ;  /* 0x000000a0b20ea825 */ /* 0x000fe200078e000e */
[----:B------:R-:W-:Y:S01]  /*2cd0*/  ISETP.GE.AND P6, PT, R11, R4, PT ;  /* 0x000000040b00720c */ /* 0x000fe20003fc6270 */
[----:B------:R-:W-:Y:S02]  /*2ce0*/  @P3 STS.128 [R0+0xc800], RZ ;  /* 0x00c800ff00003388 */ /* 0x000fe40000000c00 */
[----:B------:R-:W-:Y:S02]  /*2cf0*/  @!P2 IMAD.IADD R15, R15, 0x1, R10 ;  /* 0x000000010f0fa824 */ /* 0x000fe400078e020a */
[----:B------:R-:W-:Y:S01]  /*2d00*/  @!PT LDS RZ, [RZ] ;  /* 0x00000000fffff984 */ /* 0x000fe20000000800 */
[----:B------:R-:W-:Y:S01]  /*2d10*/  @!PT LDS RZ, [RZ] ;  /* 0x00000000fffff984 */ /* 0x000fe20000000800 */
[----:B------:R-:W-:Y:S01]  /*2d20*/  @!PT LDS RZ, [RZ] ;  /* 0x00000000fffff984 */ /* 0x000fe20000000800 */
[----:B------:R1:W-:Y:S01]  /*2d30*/  @!P3 LDGSTS.E.BYPASS.LTC128B.128 [R0+0xc800], desc[UR4][R12.64] ;  /* 0x0c8000000c00bfae */ /* 0x0003e2000b981a04 */
[----:B------:R-:W-:-:S02]  /*2d40*/  @!P1 IMAD.MOV.U32 R10, RZ, RZ, R20 ;  /* 0x000000ffff0a9224 */ /* 0x000fc400078e0014 */
[----:B------:R-:W-:Y:S01]  /*2d50*/  @!P1 IMAD.MOV.U32 R11, RZ, RZ, R21 ;  /* 0x000000ffff0b9224 */ /* 0x000fe200078e0015 */
[-C--:B------:R-:W-:Y:S01]  /*2d60*/  ISETP.GE.AND P4, PT, R9, R4.reuse, PT ;  /* 0x000000040900720c */ /* 0x080fe20003f86270 */
[----:B------:R-:W-:Y:S01]  /*2d70*/  @!P1 IMAD R9, R179, 0xc0, RZ ;  /* 0x000000c0b3099824 */ /* 0x000fe200078e02ff */
[----:B------:R-:W-:Y:S01]  /*2d80*/  ISETP.GE.AND P3, PT, R8, R4, PT ;  /* 0x000000040800720c */ /* 0x000fe20003f66270 */
[----:B------:R-:W-:-:S04]  /*2d90*/  @!P1 IMAD.WIDE.U32 R10, R178, 0xc0, R10 ;  /* 0x000000c0b20a9825 */ /* 0x000fc800078e000a */
[----:B------:R-:W-:Y:S02]  /*2da0*/  @!P0 IMAD R8, R179, 0xe0, RZ ;  /* 0x000000e0b3088824 */ /* 0x000fe400078e02ff */
[----:B------:R-:W-:Y:S01]  /*2db0*/  @!P1 IMAD.IADD R11, R11, 0x1, R9 ;  /* 0x000000010b0b9824 */ /* 0x000fe200078e0209 */
[----:B------:R-:W-:Y:S04]  /*2dc0*/  @P2 STS.128 [R0+0xd000], RZ ;  /* 0x00d000ff00002388 */ /* 0x000fe80000000c00 */
[----:B------:R-:W-:Y:S01]  /*2dd0*/  @!PT LDS RZ, [RZ] ;  /* 0x00000000fffff984 */ /* 0x000fe20000000800 */
[----:B------:R-:W-:Y:S01]  /*2de0*/  @!PT LDS RZ, [RZ] ;  /* 0x00000000fffff984 */ /* 0x000fe20000000800 */
[----:B------:R-:W-:Y:S01]  /*2df0*/  @!PT LDS RZ, [RZ] ;  /* 0x00000000fffff984 */ /* 0x000fe20000000800 */
[----:B------:R-:W-:Y:S01]  /*2e00*/  @!P2 LDGSTS.E.BYPASS.LTC128B.128 [R0+0xd000], desc[UR4][R14.64] ;  /* 0x0d0000000e00afae */ /* 0x000fe2000b981a04 */
[----:B-1----:R-:W-:Y:S02]  /*2e10*/  @!P0 IMAD.MOV.U32 R12, RZ, RZ, R20 ;  /* 0x000000ffff0c8224 */ /* 0x002fe400078e0014 */
[----:B------:R-:W-:-:S02]  /*2e20*/  @!P0 IMAD.MOV.U32 R13, RZ, RZ, R21 ;  /* 0x000000ffff0d8224 */ /* 0x000fc400078e0015 */
[----:B------:R-:W-:Y:S01]  /*2e30*/  @!P0 IMAD.WIDE.U32 R12, R178, 0xe0, R12 ;  /* 0x000000e0b20c8825 */ /* 0x000fe200078e000c */
[----:B------:R-:W-:Y:S03]  /*2e40*/  @P1 STS.128 [R0+0xd800], RZ ;  /* 0x00d800ff00001388 */ /* 0x000fe60000000c00 */
[----:B------:R-:W-:Y:S01]  /*2e50*/  @!P0 IMAD.IADD R9, R13, 0x1, R8 ;  /* 0x000000010d098824 */ /* 0x000fe200078e0208 */
[----:B------:R-:W-:Y:S01]  /*2e60*/  @!PT LDS RZ, [RZ] ;  /* 0x00000000fffff984 */ /* 0x000fe20000000800 */
[----:B------:R-:W-:Y:S01]  /*2e70*/  @!PT LDS RZ, [RZ] ;  /* 0x00000000fffff984 */ /* 0x000fe20000000800 */
[----:B------:R-:W-:Y:S01]  /*2e80*/  @!PT LDS RZ, [RZ] ;  /* 0x00000000fffff984 */ /* 0x000fe20000000800 */
[----:B------:R1:W-:Y:S01]  /*2e90*/  @!P1 LDGSTS.E.BYPASS.LTC128B.128 [R0+0xd800], desc[UR4][R10.64] ;  /* 0x0d8000000a009fae */ /* 0x0003e2000b981a04 */
[----:B------:R-:W-:-:S03]  /*2ea0*/  @!P0 IMAD.MOV.U32 R8, RZ, RZ, R12 ;  /* 0x000000ffff088224 */ /* 0x000fc600078e000c */
[----:B------:R-:W-:Y:S04]  /*2eb0*/  @P0 STS.128 [R0+0xe000], RZ ;  /* 0x00e000ff00000388 */ /* 0x000fe80000000c00 */
[----:B------:R-:W-:Y:S01]  /*2ec0*/  @!PT LDS RZ, [RZ] ;  /* 0x00000000fffff984 */ /* 0x000fe20000000800 */
[----:B------:R-:W-:Y:S01]  /*2ed0*/  @!PT LDS RZ, [RZ] ;  /* 0x00000000fffff984 */ /* 0x000fe20000000800 */
[----:B------:R-:W-:Y:S01]  /*2ee0*/  @!PT LDS RZ, [RZ] ;  /* 0x00000000fffff984 */ /* 0x000fe20000000800 */
[----:B------:R2:W-:Y:S01]  /*2ef0*/  @!P0 LDGSTS.E.BYPASS.LTC128B.128 [R0+0xe000], desc[UR4][R8.64] ;  /* 0x0e00000008008fae */ /* 0x0005e2000b981a04 */
[----:B------:R-:W-:Y:S01]  /*2f00*/  IMAD.SHL.U32 R193, R224, 0x40, RZ ;  /* 0x00000040e0c17824 */ /* 0x000fe200078e00ff */
[----:B------:R-:W-:-:S04]  /*2f10*/  ISETP.GE.AND P1, PT, R6, R4, PT ;  /* 0x000000040600720c */ /* 0x000fc80003f26270 */
[----:B------:R-:W-:Y:S02]  /*2f20*/  LOP3.LUT R6, R193, 0x1c0, RZ, 0xc0, !PT ;  /* 0x000001c0c1067812 */ /* 0x000fe400078ec0ff */
[----:B-1----:R-:W-:-:S04]  /*2f30*/  @!P6 LEA R10, P0, R178, R20, 0x8 ;  /* 0x00000014b20ae211 */ /* 0x002fc800078040ff */
[----:B------:R-:W-:Y:S02]  /*2f40*/  @!P6 LEA.HI.X R11, R178, R21, R179, 0x8, P0 ;  /* 0x00000015b20be211 */ /* 0x000fe400000f44b3 */
[-C--:B------:R-:W-:Y:S02]  /*2f50*/  ISETP.GE.AND P0, PT, R5, R4.reuse, PT ;  /* 0x000000040500720c */ /* 0x080fe40003f06270 */
[----:B------:R-:W-:Y:S02]  /*2f60*/  LOP3.LUT R6, R6, 0x8, R224, 0xf8, !PT ;  /* 0x0000000806067812 */ /* 0x000fe400078ef8e0 */
[----:B------:R-:W-:Y:S02]  /*2f70*/  ISETP.GE.AND P2, PT, R7, R4, PT ;  /* 0x000000040700720c */ /* 0x000fe40003f46270 */
[----:B------:R-:W-:Y:S02]  /*2f80*/  LOP3.LUT R225, R193, 0x400, RZ, 0xc0, !PT ;  /* 0x00000400c1e17812 */ /* 0x000fe400078ec0ff */
[----:B------:R-:W-:Y:S01]  /*2f90*/  LOP3.LUT R4, R6, 0x38, R192, 0x78, !PT ;  /* 0x0000003806047812 */ /* 0x000fe200078e78c0 */
[----:B--2---:R-:W-:Y:S01]  /*2fa0*/  @!P5 IMAD.MOV.U32 R8, RZ, RZ, R20 ;  /* 0x000000ffff08d224 */ /* 0x004fe200078e0014 */
[----:B------:R-:W-:Y:S01]  /*2fb0*/  SHF.R.U32.HI R176, RZ, 0x1, R224 ;  /* 0x00000001ffb07819 */ /* 0x000fe200000116e0 */
[----:B------:R-:W-:-:S02]  /*2fc0*/  @!P5 IMAD.MOV.U32 R9, RZ, RZ, R21 ;  /* 0x000000ffff09d224 */ /* 0x000fc400078e0015 */
[----:B------:R-:W-:Y:S02]  /*2fd0*/  @!P0 IMAD.MOV.U32 R16, RZ, RZ, R20 ;  /* 0x000000ffff108224 */ /* 0x000fe400078e0014 */
[----:B------:R-:W-:Y:S02]  /*2fe0*/  @!P0 IMAD.MOV.U32 R17, RZ, RZ, R21 ;  /* 0x000000ffff118224 */ /* 0x000fe400078e0015 */
[----:B------:R-:W-:Y:S01]  /*2ff0*/  IMAD R225, R4, 0x2, R225 ;  /* 0x0000000204e17824 */ /* 0x000fe200078e02e1 */
[----:B------:R-:W-:Y:S01]  /*3000*/  LOP3.LUT R7, R176, 0x8, RZ, 0xc0, !PT ;  /* 0x00000008b0077812 */ /* 0x000fe200078ec0ff */
[----:B------:R-:W-:Y:S02]  /*3010*/  @!P5 IMAD R12, R179, 0x120, RZ ;  /* 0x00000120b30cd824 */ /* 0x000fe400078e02ff */
[----:B------:R-:W-:-:S04]  /*3020*/  @!P5 IMAD.WIDE.U32 R8, R178, 0x120, R8 ;  /* 0x00000120b208d825 */ /* 0x000fc800078e0008 */
[----:B------:R-:W-:Y:S02]  /*3030*/  @!P0 IMAD R4, R179, 0x1c0, RZ ;  /* 0x000001c0b3048824 */ /* 0x000fe400078e02ff */
[----:B------:R-:W-:Y:S01]  /*3040*/  @!P0 IMAD.WIDE.U32 R16, R178, 0x1c0, R16 ;  /* 0x000001c0b2108825 */ /* 0x000fe200078e0010 */
[----:B------:R-:W-:-:S03]  /*3050*/  LOP3.LUT R5, R7, 0x1c0, R193, 0xf8, !PT ;  /* 0x000001c007057812 */ /* 0x000fc600078ef8c1 */
[----:B------:R-:W-:Y:S02]  /*3060*/  @!P4 IMAD.MOV.U32 R14, RZ, RZ, R20 ;  /* 0x000000ffff0ec224 */ /* 0x000fe400078e0014 */
[--C-:B------:R-:W-:Y:S02]  /*3070*/  @!P4 IMAD.MOV.U32 R15, RZ, RZ, R21.reuse ;  /* 0x000000ffff0fc224 */ /* 0x100fe400078e0015 */
[----:B------:R-:W-:Y:S02]  /*3080*/  @!P5 IMAD.IADD R13, R9, 0x1, R12 ;  /* 0x00000001090dd824 */ /* 0x000fe400078e020c */
[----:B------:R-:W-:Y:S02]  /*3090*/  @!P3 IMAD.MOV.U32 R22, RZ, RZ, R20 ;  /* 0x000000ffff16b224 */ /* 0x000fe400078e0014 */
[----:B------:R-:W-:Y:S02]  /*30a0*/  @!P3 IMAD.MOV.U32 R23, RZ, RZ, R21 ;  /* 0x000000ffff17b224 */ /* 0x000fe400078e0015 */
[----:B------:R-:W-:Y:S01]  /*30b0*/  @!P0 IMAD.IADD R17, R17, 0x1, R4 ;  /* 0x0000000111118824 */ /* 0x000fe200078e0204 */
[----:B------:R-:W-:Y:S01]  /*30c0*/  LOP3.LUT R193, R193, 0x200, RZ, 0xc0, !PT ;  /* 0x00000200c1c17812 */ /* 0x000fe200078ec0ff */
[----:B------:R-:W-:-:S02]  /*30d0*/  @!P5 IMAD.MOV.U32 R12, RZ, RZ, R8 ;  /* 0x000000ffff0cd224 */ /* 0x000fc400078e0008 */
[----:B------:R-:W-:Y:S02]  /*30e0*/  IMAD.SHL.U32 R4, R224, 0x20, RZ ;  /* 0x00000020e0047824 */ /* 0x000fe400078e00ff */
[----:B------:R-:W-:Y:S02]  /*30f0*/  @!P4 IMAD R8, R179, 0x140, RZ ;  /* 0x00000140b308c824 */ /* 0x000fe400078e02ff */
[----:B------:R-:W-:Y:S02]  /*3100*/  @!P2 IMAD.MOV.U32 R18, RZ, RZ, R20 ;  /* 0x000000ffff12a224 */ /* 0x000fe400078e0014 */
[----:B------:R-:W-:Y:S02]  /*3110*/  @!P2 IMAD.MOV.U32 R19, RZ, RZ, R21 ;  /* 0x000000ffff13a224 */ /* 0x000fe400078e0015 */
[----:B------:R-:W-:Y:S01]  /*3120*/  @!P4 IMAD.WIDE.U32 R14, R178, 0x140, R14 ;  /* 0x00000140b20ec825 */ /* 0x000fe200078e000e */
[----:B------:R-:W-:Y:S01]  /*3130*/  LOP3.LUT R192, R5, 0x38, R192, 0x78, !PT ;  /* 0x0000003805c07812 */ /* 0x000fe200078e78c0 */
[----:B------:R-:W-:Y:S02]  /*3140*/  @P6 STS.128 [R0+0xe800], RZ ;  /* 0x00e800ff00006388 */ /* 0x000fe40000000c00 */
[----:B------:R-:W-:-:S02]  /*3150*/  @!P3 IMAD R7, R179, 0x160, RZ ;  /* 0x00000160b307b824 */ /* 0x000fc400078e02ff */
[C---:B------:R-:W-:Y:S01]  /*3160*/  @!P3 IMAD.WIDE.U32 R22, R178.reuse, 0x160, R22 ;  /* 0x00000160b216b825 */ /* 0x040fe200078e0016 */
[----:B------:R-:W-:Y:S01]  /*3170*/  LOP3.LUT R4, R193, 0x7c00, R4, 0xf8, !PT ;  /* 0x00007c00c1047812 */ /* 0x000fe200078ef804 */
[----:B------:R-:W-:Y:S01]  /*3180*/  @!PT LDS RZ, [RZ] ;  /* 0x00000000fffff984 */ /* 0x000fe20000000800 */
[----:B------:R-:W-:Y:S01]  /*3190*/  @!PT LDS RZ, [RZ] ;  /* 0x00000000fffff984 */ /* 0x000fe20000000800 */
[----:B------:R-:W-:Y:S01]  /*31a0*/  @!PT LDS RZ, [RZ] ;  /* 0x00000000fffff984 */ /* 0x000fe20000000800 */
[----:B------:R-:W-:Y:S02]  /*31b0*/  @!P6 LDGSTS.E.BYPASS.LTC128B.128 [R0+0xe800], desc[UR4][R10.64] ;  /* 0x0e8000000a00efae */ /* 0x000fe4000b981a04 */
        /* <DEDUP_REMOVED lines=8> */
[----:B------:R-:W-:-:S02]  /*3240*/  @!P1 IMAD R5, R179, 0x1a0, RZ ;  /* 0x000001a0b3059824 */ /* 0x000fc400078e02ff */
[----:B------:R-:W-:Y:S01]  /*3250*/  @!P1 IMAD.WIDE.U32 R20, R178, 0x1a0, R20 ;  /* 0x000001a0b2149825 */ /* 0x000fe200078e0014 */
[----:B------:R-:W-:Y:S01]  /*3260*/  @P4 STS.128 [R0+0xf800], RZ ;  /* 0x00f800ff00004388 */ /* 0x000fe20000000c00 */
[----:B------:R-:W-:Y:S02]  /*3270*/  LOP3.LUT R226, R4, R192, RZ, 0xfc, !PT ;  /* 0x000000c004e27212 */ /* 0x000fe400078efcff */
[----:B------:R-:W-:Y:S01]  /*3280*/  @!P3 IMAD.IADD R9, R23, 0x1, R7 ;  /* 0x000000011709b824 */ /* 0x000fe200078e0207 */
[----:B------:R-:W-:Y:S01]  /*3290*/  @!PT LDS RZ, [RZ] ;  /* 0x00000000fffff984 */ /* 0x000fe20000000800 */
[----:B------:R-:W-:Y:S01]  /*32a0*/  @!PT LDS RZ, [RZ] ;  /* 0x00000000fffff984 */ /* 0x000fe20000000800 */
[----:B------:R-:W-:Y:S01]  /*32b0*/  @!PT LDS RZ, [RZ] ;  /* 0x00000000fffff984 */ /* 0x000fe20000000800 */
[----:B------:R1:W-:Y:S01]  /*32c0*/  @!P4 LDGSTS.E.BYPASS.LTC128B.128 [R0+0xf800], desc[UR4][R14.64] ;  /* 0x0f8000000e00cfae */ /* 0x0003e2000b981a04 */
[----:B------:R-:W-:Y:S02]  /*32d0*/  @!P3 IMAD.MOV.U32 R8, RZ, RZ, R22 ;  /* 0x000000ffff08b224 */ /* 0x000fe400078e0016 */
[----:B------:R-:W-:Y:S01]  /*32e0*/  @!P2 IMAD.IADD R19, R19, 0x1, R6 ;  /* 0x000000011313a824 */ /* 0x000fe200078e0206 */
[----:B------:R-:W-:Y:S01]  /*32f0*/  @P3 STS.128 [R0+0x10000], RZ ;  /* 0x010000ff00003388 */ /* 0x000fe20000000c00 */
[----:B------:R-:W-:-:S02]  /*3300*/  @!P1 IMAD.IADD R7, R21, 0x1, R5 ;  /* 0x0000000115079824 */ /* 0x000fc400078e0205 */
[----:B------:R-:W-:Y:S01]  /*3310*/  @!P1 IMAD.MOV.U32 R6, RZ, RZ, R20 ;  /* 0x000000ffff069224 */ /* 0x000fe200078e0014 */
[----:B------:R-:W-:Y:S01]  /*3320*/  @!PT LDS RZ, [RZ] ;  /* 0x00000000fffff984 */ /* 0x000fe20000000800 */
[----:B------:R-:W-:Y:S01]  /*3330*/  @!PT LDS RZ, [RZ] ;  /* 0x00000000fffff984 */ /* 0x000fe20000000800 */
[----:B------:R-:W-:Y:S01]  /*3340*/  @!PT LDS RZ, [RZ] ;  /* 0x00000000fffff984 */ /* 0x000fe20000000800 */
[----:B------:R-:W-:Y:S01]  /*3350*/  @!P3 LDGSTS.E.BYPASS.LTC128B.128 [R0+0x10000], desc[UR4][R8.64] ;  /* 0x100000000800bfae */ /* 0x000fe2000b981a04 */
[----:B------:R-:W-:Y:S02]  /*3360*/  IMAD R226, R226, 0x2, R227 ;  /* 0x00000002e2e27824 */ /* 0x000fe400078e02e3 */
[----:B------:R-:W-:Y:S01]  /*3370*/  IMAD.IADD R225, R227, 0x1, R225 ;  /* 0x00000001e3e17824 */ /* 0x000fe200078e02e1 */
[----:B------:R-:W-:Y:S04]  /*3380*/  @P2 STS.128 [R0+0x10800], RZ ;  /* 0x010800ff00002388 */ /* 0x000fe80000000c00 */
        /* <DEDUP_REMOVED lines=14> */
[----:B------:R-:W-:Y:S04]  /*3470*/  LDSM.16.M88.4 R60, [R226] ;  /* 0x00000000e23c783b */ /* 0x000fe80000000200 */
[----:B------:R-:W4:Y:S01]  /*3480*/  LDSM.16.M88.4 R44, [R225+0x2000] ;  /* 0x00200000e12c783b */ /* 0x000f220000000200 */
[----:B------:R-:W-:Y:S01]  /*3490*/  R2P PR, R224, 0x6 ;  /* 0x00000006e0007804 */ /* 0x000fe20000000000 */
[----:B------:R-:W-:-:S02]  /*34a0*/  IMAD.MOV.U32 R194, RZ, RZ, 0x20 ;  /* 0x00000020ffc27424 */ /* 0x000fc400078e00ff */
[----:B------:R-:W5:Y:S03]  /*34b0*/  LDSM.16.M88.4 R36, [R225+0x2800] ;  /* 0x00280000e124783b */ /* 0x000f660000000200 */
[----:B------:R-:W-:Y:S01]  /*34c0*/  SEL R194, R194, 0xffffffe0, !P1 ;  /* 0xffffffe0c2c27807 */ /* 0x000fe20004800000 */
[----:B------:R-:W3:Y:S04]  /*34d0*/  LDSM.16.M88.4 R28, [R225+0x3000] ;  /* 0x00300000e11c783b */ /* 0x000ee80000000200 */
[--C-:B------:R-:W-:Y:S01]  /*34e0*/  IMAD.IADD R152, R226, 0x1, R194.reuse ;  /* 0x00000001e2987824 */ /* 0x100fe200078e02c2 */
[----:B------:R-:W3:Y:S01]  /*34f0*/  LDSM.16.M88.4 R20, [R225+0x3800] ;  /* 0x00380000e114783b */ /* 0x000ee20000000200 */
[----:B------:R-:W-:-:S03]  /*3500*/  IMAD.IADD R172, R225, 0x1, R194 ;  /* 0x00000001e1ac7824 */ /* 0x000fc600078e02c2 */
[----:B-1----:R-:W1:Y:S04]  /*3510*/  LDSM.16.M88.4 R12, [R225+0x4000] ;  /* 0x00400000e10c783b */ /* 0x002e680000000200 */
[----:B--2---:R-:W2:Y:S04]  /*3520*/  LDSM.16.M88.4 R4, [R225+0x4800] ;  /* 0x00480000e104783b */ /* 0x004ea80000000200 */
[----:B------:R-:W2:Y:S04]  /*3530*/  LDSM.16.M88.4 R132, [R225+0x5000] ;  /* 0x00500000e184783b */ /* 0x000ea80000000200 */
        /* <DEDUP_REMOVED lines=9> */
[----:B------:R-:W-:Y:S04]  /*35d0*/  LDSM.16.M88.4 R152, [R152] ;  /* 0x000000009898783b */ /* 0x000fe80000000200 */
[----:B------:R-:W2:Y:S04]  /*35e0*/  LDSM.16.M88.4 R56, [R172+0x2000] ;  /* 0x00200000ac38783b */ /* 0x000ea80000000200 */
[----:B------:R-:W2:Y:S01]  /*35f0*/  LDSM.16.M88.4 R52, [R172+0x2800] ;  /* 0x00280000ac34783b */ /* 0x000ea20000000200 */
[C---:B----4-:R-:W-:Y:S03]  /*3600*/  HMMA.16816.F32.BF16 R48, R60.reuse, R44, RZ ;  /* 0x0000002c3c30723c */ /* 0x050fe600000418ff */
[----:B------:R-:W-:Y:S04]  /*3610*/  LDSM.16.M88.4 R144, [R172+0x3000] ;  /* 0x00300000ac90783b */ /* 0x000fe80000000200 */
[----:B------:R-:W-:Y:S01]  /*3620*/  LDSM.16.M88.4 R156, [R172+0x5800] ;  /* 0x00580000ac9c783b */ /* 0x000fe20000000200 */
[----:B------:R-:W-:Y:S01]  /*3630*/  HMMA.16816.F32.BF16 R44, R60, R46, RZ ;  /* 0x0000002e3c2c723c */ /* 0x000fe200000418ff */
[----:B------:R-:W-:-:S02]  /*3640*/  IMAD.MOV.U32 R198, RZ, RZ, 0x40 ;  /* 0x00000040ffc67424 */ /* 0x000fc400078e00ff */
[----:B------:R-:W-:Y:S04]  /*3650*/  LDSM.16.M88.4 R168, [R172+0x3800] ;  /* 0x00380000aca8783b */ /* 0x000fe80000000200 */
[----:B------:R-:W-:Y:S01]  /*3660*/  LDSM.16.M88.4 R160, [R172+0x5000] ;  /* 0x00500000aca0783b */ /* 0x000fe20000000200 */
[C---:B-----5:R-:W-:Y:S03]  /*3670*/  HMMA.16816.F32.BF16 R40, R60.reuse, R36, RZ ;  /* 0x000000243c28723c */ /* 0x060fe600000418ff */
[----:B------:R-:W-:Y:S04]  /*3680*/  LDSM.16.M88.4 R164, [R172+0x4000] ;  /* 0x00400000aca4783b */ /* 0x000fe80000000200 */
[----:B------:R-:W-:Y:S01]  /*3690*/  LDSM.16.M88.4 R148, [R172+0x6000] ;  /* 0x00600000ac94783b */ /* 0x000fe20000000200 */
[----:B------:R-:W-:Y:S01]  /*36a0*/  HMMA.16816.F32.BF16 R36, R60, R38, RZ ;  /* 0x000000263c24723c */ /* 0x000fe200000418ff */
[----:B------:R-:W-:-:S02]  /*36b0*/  VIADD R245, R177, 0xffffffff ;  /* 0xffffffffb1f57836 */ /* 0x000fc40000000000 */
[----:B------:R-:W-:Y:S01]  /*36c0*/  IMAD.SHL.U32 R217, R224, 0x2, RZ ;  /* 0x00000002e0d97824 */ /* 0x000fe200078e00ff */
[----:B------:R-:W0:Y:S04]  /*36d0*/  LDGDEPBAR ;  /* 0x00000000000079af */ /* 0x000e280000000000 */
[C---:B---3--:R-:W-:Y:S08]  /*36e0*/  HMMA.16816.F32.BF16 R32, R60.reuse, R28, RZ ;  /* 0x0000001c3c20723c */ /* 0x048ff000000418ff */
[C---:B------:R-:W-:Y:S08]  /*36f0*/  HMMA.16816.F32.BF16 R24, R60.reuse, R20, RZ ;  /* 0x000000143c18723c */ /* 0x040ff000000418ff */
[C---:B-1----:R-:W-:Y:S08]  /*3700*/  HMMA.16816.F32.BF16 R16, R60.reuse, R12, RZ ;  /* 0x0000000c3c10723c */ /* 0x042ff000000418ff */
[C---:B--2---:R-:W-:Y:S08]  /*3710*/  HMMA.16816.F32.BF16 R8, R60.reuse, R4, RZ ;  /* 0x000000043c08723c */ /* 0x044ff000000418ff */
        /* <DEDUP_REMOVED lines=27> */
[----:B------:R-:W2:Y:S07]  /*38d0*/  LDSM.16.M88.4 R56, [R172+0x6800] ;  /* 0x00680000ac38783b */ /* 0x000eae0000000200 */
[C---:B------:R-:W-:Y:S08]  /*38e0*/  HMMA.16816.F32.BF16 R40, R152.reuse, R52, R40 ;  /* 0x000000349828723c */ /* 0x040ff00000041828 */
[C---:B------:R-:W-:Y:S01]  /*38f0*/  HMMA.16816.F32.BF16 R36, R152.reuse, R54, R36 ;  /* 0x000000369824723c */ /* 0x040fe20000041824 */
[----:B------:R-:W3:Y:S07]  /*3900*/  LDSM.16.M88.4 R52, [R172+0x7000] ;  /* 0x00700000ac34783b */ /* 0x000eee0000000200 */
[C---:B-1----:R-:W-:Y:S08]  /*3910*/  HMMA.16816.F32.BF16 R8, R152.reuse, R140, R8 ;  /* 0x0000008c9808723c */ /* 0x042ff00000041808 */
[C---:B------:R-:W-:Y:S01]  /*3920*/  HMMA.16816.F32.BF16 R4, R152.reuse, R142, R4 ;  /* 0x0000008e9804723c */ /* 0x040fe20000041804 */
[----:B------:R-:W1:Y:S07]  /*3930*/  LDSM.16.M88.4 R140, [R172+0x8000] ;  /* 0x00800000ac8c783b */ /* 0x000e6e0000000200 */
[C---:B--2---:R-:W-:Y:S08]  /*3940*/  HMMA.16816.F32.BF16 R112, R152.reuse, R56, R112 ;  /* 0x000000389870723c */ /* 0x044ff00000041870 */
[C---:B------:R-:W-:Y:S01]  /*3950*/  HMMA.16816.F32.BF16 R108, R152.reuse, R58, R108 ;  /* 0x0000003a986c723c */ /* 0x040fe2000004186c */
[----:B------:R-:W2:Y:S07]  /*3960*/  LDSM.16.M88.4 R56, [R172+0x8800] ;  /* 0x00880000ac38783b */ /* 0x000eae0000000200 */
[C---:B---3--:R-:W-:Y:S08]  /*3970*/  HMMA.16816.F32.BF16 R104, R152.reuse, R52, R104 ;  /* 0x000000349868723c */ /* 0x048ff00000041868 */
[----:B------:R-:W-:Y:S01]  /*3980*/  HMMA.16816.F32.BF16 R100, R152, R54, R100 ;  /* 0x000000369864723c */ /* 0x000fe20000041864 */
[----:B------:R-:W3:Y:S01]  /*3990*/  LDSM.16.M88.4 R52, [R172+0x9000] ;  /* 0x00900000ac34783b */ /* 0x000ee20000000200 */
[----:B------:R-:W-:-:S05]  /*39a0*/  SEL R198, R198, 0xffffffc0, !P2 ;  /* 0xffffffc0c6c67807 */ /* 0x000fca0005000000 */
[--C-:B------:R-:W-:Y:S01]  /*39b0*/  IMAD.IADD R200, R226, 0x1, R198.reuse ;  /* 0x00000001e2c87824 */ /* 0x100fe200078e02c6 */
[----:B------:R-:W-:Y:S01]  /*39c0*/  HMMA.16816.F32.BF16 R32, R152, R144, R32 ;  /* 0x000000909820723c */ /* 0x000fe20000041820 */
[----:B------:R-:W-:-:S03]  /*39d0*/  IMAD.IADD R199, R225, 0x1, R198 ;  /* 0x00000001e1c77824 */ /* 0x000fc600078e02c6 */
[----:B------:R-:W-:Y:S04]  /*39e0*/  LDSM.16.M88.4 R184, [R200] ;  /* 0x00000000c8b8783b */ /* 0x000fe80000000200 */
[C---:B------:R-:W-:Y:S01]  /*39f0*/  HMMA.16816.F32.BF16 R28, R152.reuse, R146, R28 ;  /* 0x00000092981c723c */ /* 0x040fe2000004181c */
[----:B------:R-:W4:Y:S07]  /*3a00*/  LDSM.16.M88.4 R144, [R172+0x7800] ;  /* 0x00780000ac90783b */ /* 0x000f2e0000000200 */
[C---:B-1----:R-:W-:Y:S08]  /*3a10*/  HMMA.16816.F32.BF16 R88, R152.reuse, R140, R88 ;  /* 0x0000008c9858723c */ /* 0x042ff00000041858 */
[C---:B------:R-:W-:Y:S01]  /*3a20*/  HMMA.16816.F32.BF16 R84, R152.reuse, R142, R84 ;  /* 0x0000008e9854723c */ /* 0x040fe20000041854 */
[----:B------:R-:W1:Y:S07]  /*3a30*/  LDSM.16.M88.4 R140, [R199+0x3000] ;  /* 0x00300000c78c783b */ /* 0x000e6e0000000200 */
[C---:B--2---:R-:W-:Y:S08]  /*3a40*/  HMMA.16816.F32.BF16 R80, R152.reuse, R56, R80 ;  /* 0x000000389850723c */ /* 0x044ff00000041850 */
[C---:B------:R-:W-:Y:S01]  /*3a50*/  HMMA.16816.F32.BF16 R76, R152.reuse, R58, R76 ;  /* 0x0000003a984c723c */ /* 0x040fe2000004184c */
[----:B------:R-:W2:Y:S07]  /*3a60*/  LDSM.16.M88.4 R56, [R199+0x3800] ;  /* 0x00380000c738783b */ /* 0x000eae0000000200 */
[C---:B---3--:R-:W-:Y:S08]  /*3a70*/  HMMA.16816.F32.BF16 R72, R152.reuse, R52, R72 ;  /* 0x000000349848723c */ /* 0x048ff00000041848 */
[C---:B------:R-:W-:Y:S01]  /*3a80*/  HMMA.16816.F32.BF16 R68, R152.reuse, R54, R68 ;  /* 0x000000369844723c */ /* 0x040fe20000041844 */
[----:B------:R-:W3:Y:S07]  /*3a90*/  LDSM.16.M88.4 R52, [R199+0x4000] ;  /* 0x00400000c734783b */ /* 0x000eee0000000200 */
[C---:B------:R-:W-:Y:S08]  /*3aa0*/  HMMA.16816.F32.BF16 R128, R152.reuse, R156, R128 ;  /* 0x0000009c9880723c */ /* 0x040ff00000041880 */
[C---:B------:R-:W-:Y:S01]  /*3ab0*/  HMMA.16816.F32.BF16 R124, R152.reuse, R158, R124 ;  /* 0x0000009e987c723c */ /* 0x040fe2000004187c */
[----:B------:R-:W5:Y:S07]  /*3ac0*/  LDSM.16.M88.4 R156, [R172+0x9800] ;  /* 0x00980000ac9c783b */ /* 0x000f6e0000000200 */
[C---:B------:R-:W-:Y:S08]  /*3ad0*/  HMMA.16816.F32.BF16 R24, R152.reuse, R168, R24 ;  /* 0x000000a89818723c */ /* 0x040ff00000041818 */
[C---:B------:R-:W-:Y:S08]  /*3ae0*/  HMMA.16816.F32.BF16 R136, R152.reuse, R160, R136 ;  /* 0x000000a09888723c */ /* 0x040ff00000041888 */
[C---:B------:R-:W-:Y:S01]  /*3af0*/  HMMA.16816.F32.BF16 R132, R152.reuse, R162, R132 ;  /* 0x000000a29884723c */ /* 0x040fe20000041884 */
[----:B------:R-:W5:Y:S07]  /*3b00*/  LDSM.16.M88.4 R160, [R199+0x7000] ;  /* 0x00700000c7a0783b */ /* 0x000f6e0000000200 */
[C---:B------:R-:W-:Y:S08]  /*3b10*/  HMMA.16816.F32.BF16 R20, R152.reuse, R170, R20 ;  /* 0x000000aa9814723c */ /* 0x040ff00000041814 */
[C---:B------:R-:W-:Y:S08]  /*3b20*/  HMMA.16816.F32.BF16 R16, R152.reuse, R164, R16 ;  /* 0x000000a49810723c */ /* 0x040ff00000041810 */
[C---:B------:R-:W-:Y:S01]  /*3b30*/  HMMA.16816.F32.BF16 R12, R152.reuse, R166, R12 ;  /* 0x000000a6980c723c */ /* 0x040fe2000004180c */
[----:B------:R-:W-:Y:S07]  /*3b40*/  LDSM.16.M88.4 R164, [R199+0x6800] ;  /* 0x00680000c7a4783b */ /* 0x000fee0000000200 */
[C---:B------:R-:W-:Y:S08]  /*3b50*/  HMMA.16816.F32.BF16 R120, R152.reuse, R148, R120 ;  /* 0x000000949878723c */ /* 0x040ff00000041878 */
[----:B------:R-:W-:Y:S01]  /*3b60*/  HMMA.16816.F32.BF16 R116, R152, R150, R116 ;  /* 0x000000969874723c */ /* 0x000fe20000041874 */
[----:B------:R-:W5:Y:S01]  /*3b70*/  LDSM.16.M88.4 R148, [R199+0x2000] ;  /* 0x00200000c794783b */ /* 0x000f620000000200 */
[----:B------:R-:W-:-:S03]  /*3b80*/  IMAD.IADD R204, R194, 0x1, R199 ;  /* 0x00000001c2cc7824 */ /* 0x000fc600078e02c7 */
[----:B------:R-:W-:Y:S03]  /*3b90*/  LDSM.16.M88.4 R188, [R199+0x4800] ;  /* 0x00480000c7bc783b */ /* 0x000fe60000000200 */
[C---:B----4-:R-:W-:Y:S01]  /*3ba0*/  HMMA.16816.F32.BF16 R96, R152.reuse, R144, R96 ;  /* 0x000000909860723c */ /* 0x050fe20000041860 */
[----:B------:R-:W-:Y:S04]  /*3bb0*/  LDSM.16.M88.4 R180, [R199+0x5000] ;  /* 0x00500000c7b4783b */ /* 0x000fe80000000200 */
[----:B------:R-:W-:Y:S03]  /*3bc0*/  LDSM.16.M88.4 R172, [R199+0x5800] ;  /* 0x00580000c7ac783b */ /* 0x000fe60000000200 */
[----:B------:R-:W-:Y:S01]  /*3bd0*/  HMMA.16816.F32.BF16 R92, R152, R146, R92 ;  /* 0x00000092985c723c */ /* 0x000fe2000004185c */
[----:B------:R-:W4:Y:S04]  /*3be0*/  LDSM.16.M88.4 R144, [R199+0x2800] ;  /* 0x00280000c790783b */ /* 0x000f280000000200 */
[----:B------:R-:W-:Y:S03]  /*3bf0*/  LDSM.16.M88.4 R168, [R199+0x6000] ;  /* 0x00600000c7a8783b */ /* 0x000fe60000000200 */
[C---:B-1----:R-:W-:Y:S08]  /*3c00*/  HMMA.16816.F32.BF16 R32, R184.reuse, R140, R32 ;  /* 0x0000008cb820723c */ /* 0x042ff00000041820 */
[C---:B------:R-:W-:Y:S01]  /*3c10*/  HMMA.16816.F32.BF16 R28, R184.reuse, R142, R28 ;  /* 0x0000008eb81c723c */ /* 0x040fe2000004181c */
[----:B------:R-:W1:Y:S07]  /*3c20*/  LDSM.16.M88.4 R140, [R199+0x9800] ;  /* 0x00980000c78c783b */ /* 0x000e6e0000000200 */
[----:B--2---:R-:W-:Y:S01]  /*3c30*/  HMMA.16816.F32.BF16 R24, R184, R56, R24 ;  /* 0x00000038b818723c */ /* 0x004fe20000041818 */
[----:B------:R-:W-:-:S07]  /*3c40*/  IMAD.IADD R56, R194, 0x1, R200 ;  /* 0x00000001c2387824 */ /* 0x000fce00078e02c8 */
[C---:B------:R-:W-:Y:S01]  /*3c50*/  HMMA.16816.F32.BF16 R20, R184.reuse, R58, R20 ;  /* 0x0000003ab814723c */ /* 0x040fe20000041814 */
[----:B------:R-:W-:Y:S07]  /*3c60*/  LDSM.16.M88.4 R56, [R56] ;  /* 0x000000003838783b */ /* 0x000fee0000000200 */
[C---:B---3--:R-:W-:Y:S08]  /*3c70*/  HMMA.16816.F32.BF16 R16, R184.reuse, R52, R16 ;  /* 0x00000034b810723c */ /* 0x048ff00000041810 */
[----:B------:R-:W-:Y:S01]  /*3c80*/  HMMA.16816.F32.BF16 R12, R184, R54, R12 ;  /* 0x00000036b80c723c */ /* 0x000fe2000004180c */
[----:B------:R-:W2:Y:S07]  /*3c90*/  LDSM.16.M88.4 R52, [R204+0x2000] ;  /* 0x00200000cc34783b */ /* 0x000eae0000000200 */
[C---:B-----5:R-:W-:Y:S08]  /*3ca0*/  HMMA.16816.F32.BF16 R64, R152.reuse, R156, R64 ;  /* 0x0000009c9840723c */ /* 0x060ff00000041840 */
[----:B------:R-:W-:Y:S01]  /*3cb0*/  HMMA.16816.F32.BF16 R60, R152, R158, R60 ;  /* 0x0000009e983c723c */ /* 0x000fe2000004183c */
[----:B------:R-:W-:Y:S04]  /*3cc0*/  LDSM.16.M88.4 R152, [R199+0x8000] ;  /* 0x00800000c798783b */ /* 0x000fe80000000200 */
[----:B------:R-:W-:Y:S03]  /*3cd0*/  LDSM.16.M88.4 R156, [R199+0x7800] ;  /* 0x00780000c79c783b */ /* 0x000fe60000000200 */
[C---:B------:R-:W-:Y:S08]  /*3ce0*/  HMMA.16816.F32.BF16 R104, R184.reuse, R160, R104 ;  /* 0x000000a0b868723c */ /* 0x040ff00000041868 */
[C---:B------:R-:W-:Y:S01]  /*3cf0*/  HMMA.16816.F32.BF16 R100, R184.reuse, R162, R100 ;  /* 0x000000a2b864723c */ /* 0x040fe20000041864 */
[----:B------:R-:W3:Y:S07]  /*3d00*/  LDSM.16.M88.4 R160, [R204+0x2800] ;  /* 0x00280000cca0783b */ /* 0x000eee0000000200 */
[C---:B------:R-:W-:Y:S08]  /*3d10*/  HMMA.16816.F32.BF16 R48, R184.reuse, R148, R48 ;  /* 0x00000094b830723c */ /* 0x040ff00000041830 */
[C---:B------:R-:W-:Y:S01]  /*3d20*/  HMMA.16816.F32.BF16 R44, R184.reuse, R150, R44 ;  /* 0x00000096b82c723c */ /* 0x040fe2000004182c */
[----:B------:R-:W-:Y:S07]  /*3d30*/  LDSM.16.M88.4 R148, [R199+0x8800] ;  /* 0x00880000c794783b */ /* 0x000fee0000000200 */
[C---:B----4-:R-:W-:Y:S08]  /*3d40*/  HMMA.16816.F32.BF16 R40, R184.reuse, R144, R40 ;  /* 0x00000090b828723c */ /* 0x050ff00000041828 */
[C---:B------:R-:W-:Y:S01]  /*3d50*/  HMMA.16816.F32.BF16 R36, R184.reuse, R146, R36 ;  /* 0x00000092b824723c */ /* 0x040fe20000041824 */
[----:B------:R-:W4:Y:S07]  /*3d60*/  LDSM.16.M88.4 R144, [R199+0x9000] ;  /* 0x00900000c790783b */ /* 0x000f2e0000000200 */
[----:B------:R-:W-:Y:S01]  /*3d70*/  HMMA.16816.F32.BF16 R112, R184, R164, R112 ;  /* 0x000000a4b870723c */ /* 0x000fe20000041870 */
[----:B------:R-:W-:-:S07]  /*3d80*/  IMAD.SHL.U32 R165, R245, 0x100, RZ ;  /* 0x00000100f5a57824 */ /* 0x000fce00078e00ff */
[----:B-1----:R-:W-:Y:S01]  /*3d90*/  HMMA.16816.F32.BF16 R64, R184, R140, R64 ;  /* 0x0000008cb840723c */ /* 0x002fe20000041840 */
[----:B------:R-:W-:-:S07]  /*3da0*/  LOP3.LUT R217, R165, 0x6, R217, 0xf8, !PT ;  /* 0x00000006a5d97812 */ /* 0x000fce00078ef8d9 */
[----:B------:R-:W-:Y:S01]  /*3db0*/  HMMA.16816.F32.BF16 R60, R184, R142, R60 ;  /* 0x0000008eb83c723c */ /* 0x000fe2000004183c */
[----:B------:R-:W1:Y:S07]  /*3dc0*/  LDSM.16.M88.4 R140, [R204+0x3000] ;  /* 0x00300000cc8c783b */ /* 0x000e6e0000000200 */
[----:B--2---:R-:W-:Y:S01]  /*3dd0*/  HMMA.16816.F32.BF16 R48, R56, R52, R48 ;  /* 0x000000343830723c */ /* 0x004fe20000041830 */
[C---:B------:R-:W-:Y:S02]  /*3de0*/  LOP3.LUT R53, R217.reuse, 0x8, RZ, 0xfc, !PT ;  /* 0x00000008d9357812 */ /* 0x040fe400078efcff */
[----:B------:R-:W-:-:S05]  /*3df0*/  LOP3.LUT R52, R217, 0x9, RZ, 0xfc, !PT ;  /* 0x00000009d9347812 */ /* 0x000fca00078efcff */
[C---:B------:R-:W-:Y:S01]  /*3e00*/  HMMA.16816.F32.BF16 R44, R56.reuse, R54, R44 ;  /* 0x00000036382c723c */ /* 0x040fe2000004182c */
[----:B------:R-:W-:Y:S02]  /*3e10*/  LOP3.LUT R54, R217, 0x1, RZ, 0xfc, !PT ;  /* 0x00000001d9367812 */ /* 0x000fe400078efcff */
[-C--:B------:R-:W-:Y:S02]  /*3e20*/  ISETP.GE.AND P1, PT, R53, R197.reuse, PT ;  /* 0x000000c53500720c */ /* 0x080fe40003f26270 */
[-C--:B------:R-:W-:Y:S02]  /*3e30*/  ISETP.GE.AND P3, PT, R54, R197.reuse, PT ;  /* 0x000000c53600720c */ /* 0x080fe40003f66270 */
[-C--:B------:R-:W-:Y:S02]  /*3e40*/  ISETP.GE.AND P0, PT, R52, R197.reuse, PT ;  /* 0x000000c53400720c */ /* 0x080fe40003f06270 */
[----:B------:R-:W2:Y:S01]  /*3e50*/  LDSM.16.M88.4 R52, [R204+0x3800] ;  /* 0x00380000cc34783b */ /* 0x000ea20000000200 */
[----:B---3--:R-:W-:Y:S01]  /*3e60*/  HMMA.16816.F32.BF16 R40, R56, R160, R40 ;  /* 0x000000a03828723c */ /* 0x008fe20000041828 */
[----:B------:R-:W-:-:S04]  /*3e70*/  ISETP.GE.AND P4, PT, R217, R197, PT ;  /* 0x000000c5d900720c */ /* 0x000fc80003f86270 */
[----:B------:R-:W-:Y:S02]  /*3e80*/  FSEL R214, R48, -INF , !P4 ;  /* 0xff80000030d67808 */ /* 0x000fe40006000000 */
[----:B------:R-:W-:Y:S01]  /*3e90*/  LOP3.LUT R48, R217, 0x19, RZ, 0xfc, !PT ;  /* 0x00000019d9307812 */ /* 0x000fe200078efcff */
[----:B----4-:R-:W-:Y:S01]  /*3ea0*/  HMMA.16816.F32.BF16 R72, R184, R144, R72 ;  /* 0x00000090b848723c */ /* 0x010fe20000041848 */
[----:B------:R-:W-:Y:S02]  /*3eb0*/  FSEL R216, R51, -INF , !P3 ;  /* 0xff80000033d87808 */ /* 0x000fe40005800000 */
[----:B------:R-:W-:Y:S02]  /*3ec0*/  FSEL R215, R49, -INF , !P3 ;  /* 0xff80000031d77808 */ /* 0x000fe40005800000 */
[----:B------:R-:W-:Y:S02]  /*3ed0*/  FSEL R164, R50, -INF , !P4 ;  /* 0xff80000032a47808 */ /* 0x000fe40006000000 */
[----:B------:R-:W-:-:S02]  /*3ee0*/  ISETP.GE.AND P3, PT, R48, R197, PT ;  /* 0x000000c53000720c */ /* 0x000fc40003f66270 */
[C---:B------:R-:W-:Y:S01]  /*3ef0*/  LOP3.LUT R144, R217.reuse, 0x10, RZ, 0xfc, !PT ;  /* 0x00000010d9907812 */ /* 0x040fe200078efcff */
[----:B------:R-:W3:Y:S01]  /*3f00*/  LDSM.16.M88.4 R48, [R204+0x4000] ;  /* 0x00400000cc30783b */ /* 0x000ee20000000200 */
[C---:B-1----:R-:W-:Y:S01]  /*3f10*/  HMMA.16816.F32.BF16 R32, R56.reuse, R140, R32 ;  /* 0x0000008c3820723c */ /* 0x042fe20000041820 */
[C---:B------:R-:W-:Y:S02]  /*3f20*/  LOP3.LUT R145, R217.reuse, 0x11, RZ, 0xfc, !PT ;  /* 0x00000011d9917812 */ /* 0x040fe400078efcff */
[----:B------:R-:W-:Y:S02]  /*3f30*/  ISETP.GE.AND P6, PT, R144, R197, PT ;  /* 0x000000c59000720c */ /* 0x000fe40003fc6270 */
[----:B------:R-:W-:Y:S02]  /*3f40*/  FSEL R218, R46, -INF , !P1 ;  /* 0xff8000002eda7808 */ /* 0x000fe40004800000 */
[----:B------:R-:W-:Y:S01]  /*3f50*/  LOP3.LUT R46, R217, 0x28, RZ, 0xfc, !PT ;  /* 0x00000028d92e7812 */ /* 0x000fe200078efcff */
[----:B------:R-:W-:Y:S01]  /*3f60*/  HMMA.16816.F32.BF16 R36, R56, R162, R36 ;  /* 0x000000a23824723c */ /* 0x000fe20000041824 */
[----:B------:R-:W-:-:S02]  /*3f70*/  FSEL R212, R40, -INF , !P6 ;  /* 0xff80000028d47808 */ /* 0x000fc40007000000 */
[-C--:B------:R-:W-:Y:S02]  /*3f80*/  ISETP.GE.AND P5, PT, R145, R197.reuse, PT ;  /* 0x000000c59100720c */ /* 0x080fe40003fa6270 */
[C---:B------:R-:W-:Y:S02]  /*3f90*/  LOP3.LUT R40, R217.reuse, 0x29, RZ, 0xfc, !PT ;  /* 0x00000029d9287812 */ /* 0x040fe400078efcff */
[----:B------:R-:W-:Y:S02]  /*3fa0*/  LOP3.LUT R144, R217, 0x18, RZ, 0xfc, !PT ;  /* 0x00000018d9907812 */ /* 0x000fe400078efcff */
[----:B------:R-:W-:Y:S02]  /*3fb0*/  FSEL R219, R42, -INF , !P6 ;  /* 0xff8000002adb7808 */ /* 0x000fe40007000000 */
[----:B------:R-:W-:Y:S02]  /*3fc0*/  ISETP.GE.AND P6, PT, R46, R197, PT ;  /* 0x000000c52e00720c */ /* 0x000fe40003fc6270 */
[----:B------:R-:W-:-:S02]  /*3fd0*/  FSEL R46, R43, -INF , !P5 ;  /* 0xff8000002b2e7808 */ /* 0x000fc40006800000 */
[----:B------:R-:W-:Y:S02]  /*3fe0*/  FSEL R213, R41, -INF , !P5 ;  /* 0xff80000029d57808 */ /* 0x000fe40006800000 */
[-C--:B------:R-:W-:Y:S02]  /*3ff0*/  ISETP.GE.AND P4, PT, R144, R197.reuse, PT ;  /* 0x000000c59000720c */ /* 0x080fe40003f86270 */
[-C--:B------:R-:W-:Y:S02]  /*4000*/  ISETP.GE.AND P5, PT, R40, R197.reuse, PT ;  /* 0x000000c52800720c */ /* 0x080fe40003fa6270 */
[----:B------:R-:W-:Y:S01]  /*4010*/  LOP3.LUT R144, R217, 0x20, RZ, 0xfc, !PT ;  /* 0x00000020d9907812 */ /* 0x000fe200078efcff */
[----:B------:R-:W1:Y:S01]  /*4020*/  LDSM.16.M88.4 R40, [R204+0x4800] ;  /* 0x00480000cc28783b */ /* 0x000e620000000200 */
[----:B------:R-:W-:Y:S01]  /*4030*/  FSEL R44, R44, -INF , !P1 ;  /* 0xff8000002c2c7808 */ /* 0x000fe20004800000 */
[----:B--2---:R-:W-:Y:S01]  /*4040*/  HMMA.16816.F32.BF16 R24, R56, R52, R24 ;  /* 0x000000343818723c */ /* 0x004fe20000041818 */
[----:B------:R-:W-:-:S02]  /*4050*/  ISETP.GE.AND P1, PT, R144, R197, PT ;  /* 0x000000c59000720c */ /* 0x000fc40003f26270 */
[----:B------:R-:W-:Y:S02]  /*4060*/  LOP3.LUT R140, R217, 0x21, RZ, 0xfc, !PT ;  /* 0x00000021d98c7812 */ /* 0x000fe400078efcff */
[----:B------:R-:W-:Y:S02]  /*4070*/  FSEL R47, R47, -INF , !P0 ;  /* 0xff8000002f2f7808 */ /* 0x000fe40004000000 */
[----:B------:R-:W-:Y:S02]  /*4080*/  FSEL R45, R45, -INF , !P0 ;  /* 0xff8000002d2d7808 */ /* 0x000fe40004000000 */
[----:B------:R-:W-:Y:S02]  /*4090*/  FSEL R207, R32, -INF , !P1 ;  /* 0xff80000020cf7808 */ /* 0x000fe40004800000 */
[----:B------:R-:W-:Y:S02]  /*40a0*/  ISETP.GE.AND P0, PT, R140, R197, PT ;  /* 0x000000c58c00720c */ /* 0x000fe40003f06270 */
[----:B------:R-:W-:-:S02]  /*40b0*/  LOP3.LUT R52, R217, 0x31, RZ, 0xfc, !PT ;  /* 0x00000031d9347812 */ /* 0x000fc400078efcff */
[----:B------:R-:W-:Y:S02]  /*40c0*/  LOP3.LUT R32, R217, 0x39, RZ, 0xfc, !PT ;  /* 0x00000039d9207812 */ /* 0x000fe400078efcff */
[----:B------:R-:W-:Y:S02]  /*40d0*/  FSEL R39, R39, -INF , !P3 ;  /* 0xff80000027277808 */ /* 0x000fe40005800000 */
[----:B------:R-:W-:Y:S02]  /*40e0*/  FSEL R37, R37, -INF , !P3 ;  /* 0xff80000025257808 */ /* 0x000fe40005800000 */
[----:B------:R-:W-:Y:S02]  /*40f0*/  ISETP.GE.AND P3, PT, R52, R197, PT ;  /* 0x000000c53400720c */ /* 0x000fe40003f66270 */
[----:B------:R-:W-:Y:S02]  /*4100*/  FSEL R211, R35, -INF , !P0 ;  /* 0xff80000023d37808 */ /* 0x000fe40004000000 */
[----:B------:R-:W-:-:S02]  /*4110*/  FSEL R209, R33, -INF , !P0 ;  /* 0xff80000021d17808 */ /* 0x000fc40004000000 */
[----:B------:R-:W-:Y:S02]  /*4120*/  FSEL R52, R34, -INF , !P1 ;  /* 0xff80000022347808 */ /* 0x000fe40004800000 */
[-C--:B------:R-:W-:Y:S02]  /*4130*/  ISETP.GE.AND P0, PT, R32, R197.reuse, PT ;  /* 0x000000c52000720c */ /* 0x080fe40003f06270 */
[----:B------:R-:W-:Y:S01]  /*4140*/  LOP3.LUT R140, R217, 0x30, RZ, 0xfc, !PT ;  /* 0x00000030d98c7812 */ /* 0x000fe200078efcff */
[----:B------:R-:W2:Y:S01]  /*4150*/  LDSM.16.M88.4 R32, [R204+0x5000] ;  /* 0x00500000cc20783b */ /* 0x000ea20000000200 */
[----:B------:R-:W-:Y:S02]  /*4160*/  FSEL R38, R38, -INF , !P4 ;  /* 0xff80000026267808 */ /* 0x000fe40006000000 */
[----:B------:R-:W-:Y:S01]  /*4170*/  FSEL R36, R36, -INF , !P4 ;  /* 0xff80000024247808 */ /* 0x000fe20006000000 */
[----:B------:R-:W-:Y:S01]  /*4180*/  HMMA.16816.F32.BF16 R8, R184, R188, R8 ;  /* 0x000000bcb808723c */ /* 0x000fe20000041808 */
[----:B------:R-:W-:-:S07]  /*4190*/  ISETP.GE.AND P4, PT, R140, R197, PT ;  /* 0x000000c58c00720c */ /* 0x000fce0003f86270 */
[----:B------:R-:W-:Y:S01]  /*41a0*/  HMMA.16816.F32.BF16 R28, R56, R142, R28 ;  /* 0x0000008e381c723c */ /* 0x000fe2000004181c */
[----:B------:R-:W-:Y:S02]  /*41b0*/  FSEL R143, R24, -INF , !P4 ;  /* 0xff800000188f7808 */ /* 0x000fe40006000000 */
[----:B------:R-:W-:Y:S02]  /*41c0*/  LOP3.LUT R24, R217, 0x49, RZ, 0xfc, !PT ;  /* 0x00000049d9187812 */ /* 0x000fe400078efcff */
[----:B------:R-:W-:-:S03]  /*41d0*/  FSEL R140, R27, -INF , !P3 ;  /* 0xff8000001b8c7808 */ /* 0x000fc60005800000 */
[----:B---3--:R-:W-:Y:S01]  /*41e0*/  HMMA.16816.F32.BF16 R16, R56, R48, R16 ;  /* 0x000000303810723c */ /* 0x008fe20000041810 */
[----:B------:R-:W-:Y:S02]  /*41f0*/  FSEL R144, R25, -INF , !P3 ;  /* 0xff80000019907808 */ /* 0x000fe40005800000 */
[----:B------:R-:W-:Y:S02]  /*4200*/  FSEL R141, R26, -INF , !P4 ;  /* 0xff8000001a8d7808 */ /* 0x000fe40006000000 */
[----:B------:R-:W-:Y:S02]  /*4210*/  ISETP.GE.AND P3, PT, R24, R197, PT ;  /* 0x000000c51800720c */ /* 0x000fe40003f66270 */
[----:B------:R-:W3:Y:S01]  /*4220*/  LDSM.16.M88.4 R24, [R204+0x5800] ;  /* 0x00580000cc18783b */ /* 0x000ee20000000200 */
[----:B------:R-:W-:Y:S01]  /*4230*/  HMMA.16816.F32.BF16 R4, R184, R190, R4 ;  /* 0x000000beb804723c */ /* 0x000fe20000041804 */
[----:B------:R-:W-:-:S04]  /*4240*/  LOP3.LUT R53, R217, 0x38, RZ, 0xfc, !PT ;  /* 0x00000038d9357812 */ /* 0x000fc800078efcff */
[----:B------:R-:W-:Y:S02]  /*4250*/  ISETP.GE.AND P1, PT, R53, R197, PT ;  /* 0x000000c53500720c */ /* 0x000fe40003f26270 */
[----:B------:R-:W-:Y:S01]  /*4260*/  LOP3.LUT R53, R217, 0x40, RZ, 0xfc, !PT ;  /* 0x00000040d9357812 */ /* 0x000fe200078efcff */
[----:B------:R-:W-:Y:S01]  /*4270*/  HMMA.16816.F32.BF16 R136, R184, R180, R136 ;  /* 0x000000b4b888723c */ /* 0x000fe20000041888 */
[----:B------:R-:W-:Y:S02]  /*4280*/  FSEL R210, R30, -INF , !P6 ;  /* 0xff8000001ed27808 */ /* 0x000fe40007000000 */
[----:B------:R-:W-:-:S05]  /*4290*/  FSEL R206, R28, -INF , !P6 ;  /* 0xff8000001cce7808 */ /* 0x000fca0007000000 */
[----:B------:R-:W-:Y:S01]  /*42a0*/  HMMA.16816.F32.BF16 R20, R56, R54, R20 ;  /* 0x000000363814723c */ /* 0x000fe20000041814 */
[----:B------:R-:W-:Y:S02]  /*42b0*/  ISETP.GE.AND P6, PT, R53, R197, PT ;  /* 0x000000c53500720c */ /* 0x000fe40003fc6270 */
[----:B------:R-:W-:-:S05]  /*42c0*/  LOP3.LUT R30, R217, 0x41, RZ, 0xfc, !PT ;  /* 0x00000041d91e7812 */ /* 0x000fca00078efcff */
[----:B-1----:R-:W-:Y:S01]  /*42d0*/  HMMA.16816.F32.BF16 R8, R56, R40, R8 ;  /* 0x000000283808723c */ /* 0x002fe20000041808 */
[----:B------:R-:W-:Y:S02]  /*42e0*/  FSEL R205, R31, -INF , !P5 ;  /* 0xff8000001fcd7808 */ /* 0x000fe40006800000 */
[----:B------:R-:W-:Y:S02]  /*42f0*/  FSEL R208, R29, -INF , !P5 ;  /* 0xff8000001dd07808 */ /* 0x000fe40006800000 */
[----:B------:R-:W-:-:S03]  /*4300*/  ISETP.GE.AND P5, PT, R30, R197, PT ;  /* 0x000000c51e00720c */ /* 0x000fc60003fa6270 */
[----:B------:R-:W-:Y:S01]  /*4310*/  HMMA.16816.F32.BF16 R88, R184, R152, R88 ;  /* 0x00000098b858723c */ /* 0x000fe20000041858 */
[----:B------:R-:W-:Y:S02]  /*4320*/  FSEL R153, R16, -INF , !P6 ;  /* 0xff80000010997808 */ /* 0x000fe40007000000 */
[C---:B------:R-:W-:Y:S02]  /*4330*/  LOP3.LUT R16, R217.reuse, 0x59, RZ, 0xfc, !PT ;  /* 0x00000059d9107812 */ /* 0x040fe400078efcff */
[----:B------:R-:W-:-:S03]  /*4340*/  LOP3.LUT R28, R217, 0x48, RZ, 0xfc, !PT ;  /* 0x00000048d91c7812 */ /* 0x000fc600078efcff */
[----:B------:R-:W-:Y:S01]  /*4350*/  HMMA.16816.F32.BF16 R132, R184, R182, R132 ;  /* 0x000000b6b884723c */ /* 0x000fe20000041884 */
[----:B------:R-:W-:Y:S02]  /*4360*/  ISETP.GE.AND P4, PT, R28, R197, PT ;  /* 0x000000c51c00720c */ /* 0x000fe40003f86270 */
[----:B------:R-:W-:-:S05]  /*4370*/  LOP3.LUT R28, R217, 0x50, RZ, 0xfc, !PT ;  /* 0x00000050d91c7812 */ /* 0x000fca00078efcff */
[----:B------:R-:W-:Y:S01]  /*4380*/  HMMA.16816.F32.BF16 R84, R184, R154, R84 ;  /* 0x0000009ab854723c */ /* 0x000fe20000041854 */
[----:B------:R-:W-:-:S07]  /*4390*/  FSEL R154, R17, -INF , !P5 ;  /* 0xff800000119a7808 */ /* 0x000fce0006800000 */
[C---:B------:R-:W-:Y:S01]  /*43a0*/  HMMA.16816.F32.BF16 R76, R184.reuse, R150, R76 ;  /* 0x00000096b84c723c */ /* 0x040fe2000004184c */
[----:B------:R-:W-:Y:S02]  /*43b0*/  FSEL R150, R19, -INF , !P5 ;  /* 0xff80000013967808 */ /* 0x000fe40006800000 */
[----:B------:R-:W-:Y:S02]  /*43c0*/  FSEL R151, R18, -INF , !P6 ;  /* 0xff80000012977808 */ /* 0x000fe40007000000 */
[----:B------:R-:W-:Y:S02]  /*43d0*/  ISETP.GE.AND P5, PT, R16, R197, PT ;  /* 0x000000c51000720c */ /* 0x000fe40003fa6270 */
[----:B------:R-:W1:Y:S01]  /*43e0*/  LDSM.16.M88.4 R16, [R204+0x6000] ;  /* 0x00600000cc10783b */ /* 0x000e620000000200 */
[----:B------:R-:W-:Y:S01]  /*43f0*/  HMMA.16816.F32.BF16 R128, R184, R172, R128 ;  /* 0x000000acb880723c */ /* 0x000fe20000041880 */
[----:B------:R-:W-:Y:S02]  /*4400*/  FSEL R142, R22, -INF , !P1 ;  /* 0xff800000168e7808 */ /* 0x000fe40004800000 */
[----:B------:R-:W-:-:S05]  /*4410*/  FSEL R145, R20, -INF , !P1 ;  /* 0xff80000014917808 */ /* 0x000fca0004800000 */
[----:B------:R-:W-:Y:S01]  /*4420*/  HMMA.16816.F32.BF16 R12, R56, R50, R12 ;  /* 0x00000032380c723c */ /* 0x000fe2000004180c */
[----:B------:R-:W-:Y:S02]  /*4430*/  ISETP.GE.AND P1, PT, R28, R197, PT ;  /* 0x000000c51c00720c */ /* 0x000fe40003f26270 */
[----:B------:R-:W-:-:S05]  /*4440*/  LOP3.LUT R22, R217, 0x51, RZ, 0xfc, !PT ;  /* 0x00000051d9167812 */ /* 0x000fca00078efcff */
[----:B------:R-:W-:Y:S01]  /*4450*/  HMMA.16816.F32.BF16 R4, R56, R42, R4 ;  /* 0x0000002a3804723c */ /* 0x000fe20000041804 */
[----:B------:R-:W-:Y:S02]  /*4460*/  FSEL R162, R8, -INF , !P1 ;  /* 0xff80000008a27808 */ /* 0x000fe40004800000 */
[----:B------:R-:W-:-:S05]  /*4470*/  LOP3.LUT R8, R217, 0x69, RZ, 0xfc, !PT ;  /* 0x00000069d9087812 */ /* 0x000fca00078efcff */
[----:B--2---:R-:W-:Y:S01]  /*4480*/  HMMA.16816.F32.BF16 R136, R56, R32, R136 ;  /* 0x000000203888723c */ /* 0x004fe20000041888 */
[----:B------:R-:W-:-:S07]  /*4490*/  LOP3.LUT R20, R217, 0x58, RZ, 0xfc, !PT ;  /* 0x00000058d9147812 */ /* 0x000fce00078efcff */
[----:B------:R-:W-:Y:S01]  /*44a0*/  HMMA.16816.F32.BF16 R80, R184, R148, R80 ;  /* 0x00000094b850723c */ /* 0x000fe20000041850 */
[----:B------:R-:W-:-:S07]  /*44b0*/  FSEL R149, R23, -INF , !P0 ;  /* 0xff80000017957808 */ /* 0x000fce0004000000 */
[C---:B------:R-:W-:Y:S01]  /*44c0*/  HMMA.16816.F32.BF16 R68, R184.reuse, R146, R68 ;  /* 0x00000092b844723c */ /* 0x040fe20000041844 */
[----:B------:R-:W-:Y:S02]  /*44d0*/  FSEL R146, R21, -INF , !P0 ;  /* 0xff80000015927808 */ /* 0x000fe40004000000 */
[-C--:B------:R-:W-:Y:S02]  /*44e0*/  ISETP.GE.AND P0, PT, R22, R197.reuse, PT ;  /* 0x000000c51600720c */ /* 0x080fe40003f06270 */
[----:B------:R-:W-:Y:S02]  /*44f0*/  ISETP.GE.AND P6, PT, R20, R197, PT ;  /* 0x000000c51400720c */ /* 0x000fe40003fc6270 */
[----:B------:R-:W-:Y:S01]  /*4500*/  FSEL R163, R9, -INF , !P0 ;  /* 0xff80000009a37808 */ /* 0x000fe20004000000 */
[----:B------:R-:W-:Y:S01]  /*4510*/  HMMA.16816.F32.BF16 R92, R184, R158, R92 ;  /* 0x0000009eb85c723c */ /* 0x000fe2000004185c */
[----:B------:R-:W-:Y:S02]  /*4520*/  FSEL R159, R11, -INF , !P0 ;  /* 0xff8000000b9f7808 */ /* 0x000fe40004000000 */
[----:B------:R-:W-:-:S02]  /*4530*/  FSEL R160, R10, -INF , !P1 ;  /* 0xff8000000aa07808 */ /* 0x000fc40004800000 */
[-C--:B------:R-:W-:Y:S02]  /*4540*/  ISETP.GE.AND P0, PT, R8, R197.reuse, PT ;  /* 0x000000c50800720c */ /* 0x080fe40003f06270 */
[----:B------:R-:W-:Y:S01]  /*4550*/  LOP3.LUT R20, R217, 0x60, RZ, 0xfc, !PT ;  /* 0x00000060d9147812 */ /* 0x000fe200078efcff */
[----:B------:R-:W-:Y:S01]  /*4560*/  HMMA.16816.F32.BF16 R132, R56, R34, R132 ;  /* 0x000000223884723c */ /* 0x000fe20000041884 */
[----:B------:R-:W2:Y:S01]  /*4570*/  LDSM.16.M88.4 R8, [R204+0x6800] ;  /* 0x00680000cc08783b */ /* 0x000ea20000000200 */
[----:B------:R-:W-:Y:S02]  /*4580*/  FSEL R152, R14, -INF , !P4 ;  /* 0xff8000000e987808 */ /* 0x000fe40006000000 */
[----:B------:R-:W-:Y:S02]  /*4590*/  FSEL R155, R12, -INF , !P4 ;  /* 0xff8000000c9b7808 */ /* 0x000fe40006000000 */
[----:B------:R-:W-:Y:S02]  /*45a0*/  ISETP.GE.AND P4, PT, R20, R197, PT ;  /* 0x000000c51400720c */ /* 0x000fe40003f86270 */
[----:B------:R-:W-:Y:S01]  /*45b0*/  HMMA.16816.F32.BF16 R120, R184, R168, R120 ;  /* 0x000000a8b878723c */ /* 0x000fe20000041878 */
[----:B------:R-:W-:-:S02]  /*45c0*/  FSEL R169, R4, -INF , !P6 ;  /* 0xff80000004a97808 */ /* 0x000fc40007000000 */
[C---:B------:R-:W-:Y:S02]  /*45d0*/  LOP3.LUT R12, R217.reuse, 0x68, RZ, 0xfc, !PT ;  /* 0x00000068d90c7812 */ /* 0x040fe400078efcff */
[----:B------:R-:W-:-:S03]  /*45e0*/  LOP3.LUT R4, R217, 0x78, RZ, 0xfc, !PT ;  /* 0x00000078d9047812 */ /* 0x000fc600078efcff */
[----:B---3--:R-:W-:Y:S01]  /*45f0*/  HMMA.16816.F32.BF16 R128, R56, R24, R128 ;  /* 0x000000183880723c */ /* 0x008fe20000041880 */
[----:B------:R-:W-:Y:S02]  /*4600*/  LOP3.LUT R14, R217, 0x61, RZ, 0xfc, !PT ;  /* 0x00000061d90e7812 */ /* 0x000fe400078efcff */
[----:B------:R-:W-:Y:S02]  /*4610*/  FSEL R182, R138, -INF , !P4 ;  /* 0xff8000008ab67808 */ /* 0x000fe40006000000 */
[----:B------:R-:W-:Y:S02]  /*4620*/  FSEL R200, R136, -INF , !P4 ;  /* 0xff80000088c87808 */ /* 0x000fe40006000000 */
[----:B------:R-:W-:Y:S01]  /*4630*/  FSEL R158, R15, -INF , !P3 ;  /* 0xff8000000f9e7808 */ /* 0x000fe20005800000 */
[----:B------:R-:W-:Y:S01]  /*4640*/  HMMA.16816.F32.BF16 R96, R184, R156, R96 ;  /* 0x0000009cb860723c */ /* 0x000fe20000041860 */
[----:B------:R-:W-:Y:S02]  /*4650*/  FSEL R156, R13, -INF , !P3 ;  /* 0xff8000000d9c7808 */ /* 0x000fe40005800000 */
[----:B------:R-:W-:-:S02]  /*4660*/  ISETP.GE.AND P1, PT, R12, R197, PT ;  /* 0x000000c50c00720c */ /* 0x000fc40003f26270 */
[----:B------:R-:W-:Y:S02]  /*4670*/  FSEL R161, R6, -INF , !P6 ;  /* 0xff80000006a17808 */ /* 0x000fe40007000000 */
[-C--:B------:R-:W-:Y:S01]  /*4680*/  ISETP.GE.AND P4, PT, R4, R197.reuse, PT ;  /* 0x000000c50400720c */ /* 0x080fe20003f86270 */
[----:B------:R-:W-:Y:S01]  /*4690*/  HMMA.16816.F32.BF16 R124, R184, R174, R124 ;  /* 0x000000aeb87c723c */ /* 0x000fe2000004187c */
[----:B------:R-:W-:Y:S02]  /*46a0*/  ISETP.GE.AND P3, PT, R14, R197, PT ;  /* 0x000000c50e00720c */ /* 0x000fe40003f66270 */
[C---:B------:R-:W-:Y:S02]  /*46b0*/  LOP3.LUT R12, R217.reuse, 0x70, RZ, 0xfc, !PT ;  /* 0x00000070d90c7812 */ /* 0x040fe400078efcff */
[C---:B------:R-:W-:Y:S02]  /*46c0*/  LOP3.LUT R6, R217.reuse, 0x71, RZ, 0xfc, !PT ;  /* 0x00000071d9067812 */ /* 0x040fe400078efcff */
[----:B------:R-:W-:-:S02]  /*46d0*/  LOP3.LUT R4, R217, 0x79, RZ, 0xfc, !PT ;  /* 0x00000079d9047812 */ /* 0x000fc400078efcff */
[-C--:B------:R-:W-:Y:S02]  /*46e0*/  ISETP.GE.AND P6, PT, R12, R197.reuse, PT ;  /* 0x000000c50c00720c */ /* 0x080fe40003fc6270 */
[----:B------:R-:W-:Y:S02]  /*46f0*/  FSEL R173, R7, -INF , !P5 ;  /* 0xff80000007ad7808 */ /* 0x000fe40006800000 */
[----:B------:R-:W-:Y:S02]  /*4700*/  FSEL R172, R5, -INF , !P5 ;  /* 0xff80000005ac7808 */ /* 0x000fe40006800000 */
[----:B------:R-:W-:Y:S02]  /*4710*/  FSEL R181, R139, -INF , !P3 ;  /* 0xff8000008bb57808 */ /* 0x000fe40005800000 */
[----:B------:R-:W-:Y:S02]  /*4720*/  FSEL R201, R137, -INF , !P3 ;  /* 0xff80000089c97808 */ /* 0x000fe40005800000 */
[----:B------:R-:W-:-:S02]  /*4730*/  ISETP.GE.AND P5, PT, R6, R197, PT ;  /* 0x000000c50600720c */ /* 0x000fc40003fa6270 */
[-C--:B------:R-:W-:Y:S02]  /*4740*/  ISETP.GE.AND P3, PT, R4, R197.reuse, PT ;  /* 0x000000c50400720c */ /* 0x080fe40003f66270 */
[C---:B------:R-:W-:Y:S01]  /*4750*/  LOP3.LUT R12, R217.reuse, 0x80, RZ, 0xfc, !PT ;  /* 0x00000080d90c7812 */ /* 0x040fe200078efcff */
[----:B------:R-:W3:Y:S01]  /*4760*/  LDSM.16.M88.4 R4, [R204+0x7000] ;  /* 0x00700000cc04783b */ /* 0x000ee20000000200 */
[----:B------:R-:W-:Y:S02]  /*4770*/  FSEL R203, R134, -INF , !P1 ;  /* 0xff80000086cb7808 */ /* 0x000fe40004800000 */
[----:B------:R-:W-:Y:S02]  /*4780*/  FSEL R199, R132, -INF , !P1 ;  /* 0xff80000084c77808 */ /* 0x000fe40004800000 */
[----:B------:R-:W-:Y:S02]  /*4790*/  ISETP.GE.AND P1, PT, R12, R197, PT ;  /* 0x000000c50c00720c */ /* 0x000fe40003f26270 */
[----:B------:R-:W-:Y:S01]  /*47a0*/  LOP3.LUT R12, R217, 0x88, RZ, 0xfc, !PT ;  /* 0x00000088d90c7812 */ /* 0x000fe200078efcff */
[----:B------:R-:W-:Y:S01]  /*47b0*/  HMMA.16816.F32.BF16 R116, R184, R170, R116 ;  /* 0x000000aab874723c */ /* 0x000fe20000041874 */
[----:B------:R-:W-:-:S02]  /*47c0*/  FSEL R190, R130, -INF , !P6 ;  /* 0xff80000082be7808 */ /* 0x000fc40007000000 */
[----:B------:R-:W-:-:S05]  /*47d0*/  LOP3.LUT R13, R217, 0x81, RZ, 0xfc, !PT ;  /* 0x00000081d90d7812 */ /* 0x000fca00078efcff */
[----:B------:R-:W-:Y:S01]  /*47e0*/  HMMA.16816.F32.BF16 R108, R184, R166, R108 ;  /* 0x000000a6b86c723c */ /* 0x000fe2000004186c */
[----:B------:R-:W-:Y:S02]  /*47f0*/  FSEL R186, R128, -INF , !P6 ;  /* 0xff80000080ba7808 */ /* 0x000fe40007000000 */
[----:B------:R-:W-:Y:S02]  /*4800*/  ISETP.GE.AND P6, PT, R12, R197, PT ;  /* 0x000000c50c00720c */ /* 0x000fe40003fc6270 */
[----:B------:R-:W-:-:S03]  /*4810*/  LOP3.LUT R12, R217, 0x89, RZ, 0xfc, !PT ;  /* 0x00000089d90c7812 */ /* 0x000fc600078efcff */
[C---:B-1----:R-:W-:Y:S01]  /*4820*/  HMMA.16816.F32.BF16 R120, R56.reuse, R16, R120 ;  /* 0x000000103878723c */ /* 0x042fe20000041878 */
[----:B------:R-:W-:Y:S02]  /*4830*/  FSEL R191, R135, -INF , !P0 ;  /* 0xff80000087bf7808 */ /* 0x000fe40004000000 */
[----:B------:R-:W-:Y:S02]  /*4840*/  FSEL R202, R133, -INF , !P0 ;  /* 0xff80000085ca7808 */ /* 0x000fe40004000000 */
[----:B------:R-:W-:Y:S02]  /*4850*/  FSEL R189, R131, -INF , !P5 ;  /* 0xff80000083bd7808 */ /* 0x000fe40006800000 */
[----:B------:R-:W-:Y:S01]  /*4860*/  FSEL R187, R129, -INF , !P5 ;  /* 0xff80000081bb7808 */ /* 0x000fe20006800000 */
[----:B------:R-:W-:Y:S01]  /*4870*/  HMMA.16816.F32.BF16 R124, R56, R26, R124 ;  /* 0x0000001a387c723c */ /* 0x000fe2000004187c */
[-C--:B------:R-:W-:Y:S02]  /*4880*/  ISETP.GE.AND P0, PT, R13, R197.reuse, PT ;  /* 0x000000c50d00720c */ /* 0x080fe40003f06270 */
[----:B------:R-:W-:-:S02]  /*4890*/  ISETP.GE.AND P5, PT, R12, R197, PT ;  /* 0x000000c50c00720c */ /* 0x000fc40003fa6270 */
[----:B------:R-:W1:Y:S03]  /*48a0*/  LDSM.16.M88.4 R12, [R204+0x7800] ;  /* 0x00780000cc0c783b */ /* 0x000e660000000200 */
[C---:B--2---:R-:W-:Y:S01]  /*48b0*/  HMMA.16816.F32.BF16 R112, R56.reuse, R8, R112 ;  /* 0x000000083870723c */ /* 0x044fe20000041870 */
[C---:B------:R-:W-:Y:S02]  /*48c0*/  LOP3.LUT R8, R217.reuse, 0x98, RZ, 0xfc, !PT ;  /* 0x00000098d9087812 */ /* 0x040fe400078efcff */
[----:B------:R-:W-:Y:S02]  /*48d0*/  FSEL R180, R122, -INF , !P1 ;  /* 0xff8000007ab47808 */ /* 0x000fe40004800000 */
[----:B------:R-:W-:Y:S02]  /*48e0*/  FSEL R171, R120, -INF , !P1 ;  /* 0xff80000078ab7808 */ /* 0x000fe40004800000 */
[----:B------:R-:W-:Y:S01]  /*48f0*/  ISETP.GE.AND P1, PT, R8, R197, PT ;  /* 0x000000c50800720c */ /* 0x000fe20003f26270 */
[----:B------:R-:W-:Y:S01]  /*4900*/  HMMA.16816.F32.BF16 R116, R56, R18, R116 ;  /* 0x000000123874723c */ /* 0x000fe20000041874 */
[----:B------:R-:W-:-:S02]  /*4910*/  LOP3.LUT R9, R217, 0x91, RZ, 0xfc, !PT ;  /* 0x00000091d9097812 */ /* 0x000fc400078efcff */
[----:B------:R-:W-:Y:S02]  /*4920*/  LOP3.LUT R8, R217, 0x99, RZ, 0xfc, !PT ;  /* 0x00000099d9087812 */ /* 0x000fe400078efcff */
[----:B------:R-:W-:Y:S02]  /*4930*/  FSEL R183, R127, -INF , !P3 ;  /* 0xff8000007fb77808 */ /* 0x000fe40005800000 */
[----:B------:R-:W-:Y:S01]  /*4940*/  FSEL R185, R125, -INF , !P3 ;  /* 0xff8000007db97808 */ /* 0x000fe20005800000 */
[----:B------:R-:W-:Y:S01]  /*4950*/  HMMA.16816.F32.BF16 R108, R56, R10, R108 ;  /* 0x0000000a386c723c */ /* 0x000fe2000004186c */
[----:B------:R-:W-:Y:S02]  /*4960*/  FSEL R175, R123, -INF , !P0 ;  /* 0xff8000007baf7808 */ /* 0x000fe40004000000 */
[----:B------:R-:W-:Y:S02]  /*4970*/  FSEL R170, R121, -INF , !P0 ;  /* 0xff80000079aa7808 */ /* 0x000fe40004000000 */
[----:B------:R-:W-:-:S02]  /*4980*/  ISETP.GE.AND P3, PT, R9, R197, PT ;  /* 0x000000c50900720c */ /* 0x000fc40003f66270 */
[-C--:B------:R-:W-:Y:S02]  /*4990*/  ISETP.GE.AND P0, PT, R8, R197.reuse, PT ;  /* 0x000000c50800720c */ /* 0x080fe40003f06270 */
[C---:B------:R-:W-:Y:S01]  /*49a0*/  LOP3.LUT R16, R217.reuse, 0x90, RZ, 0xfc, !PT ;  /* 0x00000090d9107812 */ /* 0x040fe200078efcff */
[----:B------:R-:W2:Y:S01]  /*49b0*/  LDSM.16.M88.4 R8, [R204+0x8000] ;  /* 0x00800000cc08783b */ /* 0x000ea20000000200 */
[----:B------:R-:W-:Y:S01]  /*49c0*/  FSEL R188, R126, -INF , !P4 ;  /* 0xff8000007ebc7808 */ /* 0x000fe20006000000 */
[----:B---3--:R-:W-:Y:S01]  /*49d0*/  HMMA.16816.F32.BF16 R104, R56, R4, R104 ;  /* 0x000000043868723c */ /* 0x008fe20000041868 */
[----:B------:R-:W-:Y:S02]  /*49e0*/  FSEL R184, R124, -INF , !P4 ;  /* 0xff8000007cb87808 */ /* 0x000fe40006000000 */
[----:B------:R-:W-:Y:S02]  /*49f0*/  ISETP.GE.AND P4, PT, R16, R197, PT ;  /* 0x000000c51000720c */ /* 0x000fe40003f86270 */
[----:B------:R-:W-:-:S02]  /*4a00*/  LOP3.LUT R4, R217, 0xa8, RZ, 0xfc, !PT ;  /* 0x000000a8d9047812 */ /* 0x000fc400078efcff */
[----:B------:R-:W-:Y:S02]  /*4a10*/  FSEL R157, R114, -INF , !P4 ;  /* 0xff800000729d7808 */ /* 0x000fe40006000000 */
[----:B------:R-:W-:Y:S02]  /*4a20*/  FSEL R135, R112, -INF , !P4 ;  /* 0xff80000070877808 */ /* 0x000fe40006000000 */
[----:B------:R-:W-:Y:S02]  /*4a30*/  ISETP.GE.AND P4, PT, R4, R197, PT ;  /* 0x000000c50400720c */ /* 0x000fe40003f86270 */
[C---:B------:R-:W-:Y:S02]  /*4a40*/  LOP3.LUT R16, R217.reuse, 0xa0, RZ, 0xfc, !PT ;  /* 0x000000a0d9107812 */ /* 0x040fe400078efcff */
[C---:B------:R-:W-:Y:S02]  /*4a50*/  LOP3.LUT R5, R217.reuse, 0xa1, RZ, 0xfc, !PT ;  /* 0x000000a1d9057812 */ /* 0x040fe400078efcff */
[----:B------:R-:W-:-:S02]  /*4a60*/  LOP3.LUT R4, R217, 0xa9, RZ, 0xfc, !PT ;  /* 0x000000a9d9047812 */ /* 0x000fc400078efcff */
[----:B------:R-:W-:Y:S02]  /*4a70*/  FSEL R174, R118, -INF , !P6 ;  /* 0xff80000076ae7808 */ /* 0x000fe40007000000 */
[----:B------:R-:W-:Y:S02]  /*4a80*/  FSEL R167, R116, -INF , !P6 ;  /* 0xff80000074a77808 */ /* 0x000fe40007000000 */
[----:B------:R-:W-:Y:S02]  /*4a90*/  ISETP.GE.AND P6, PT, R16, R197, PT ;  /* 0x000000c51000720c */ /* 0x000fe40003fc6270 */
[----:B------:R-:W-:Y:S01]  /*4aa0*/  FSEL R166, R119, -INF , !P5 ;  /* 0xff80000077a67808 */ /* 0x000fe20006800000 */
[----:B------:R-:W-:Y:S01]  /*4ab0*/  HMMA.16816.F32.BF16 R16, R56, R6, R100 ;  /* 0x000000063810723c */ /* 0x000fe20000041864 */
[----:B------:R-:W-:Y:S02]  /*4ac0*/  FSEL R168, R117, -INF , !P5 ;  /* 0xff80000075a87808 */ /* 0x000fe40006800000 */
[----:B------:R-:W-:-:S02]  /*4ad0*/  FSEL R148, R115, -INF , !P3 ;  /* 0xff80000073947808 */ /* 0x000fc40005800000 */
[----:B------:R-:W-:Y:S02]  /*4ae0*/  FSEL R134, R113, -INF , !P3 ;  /* 0xff80000071867808 */ /* 0x000fe40005800000 */
[----:B------:R-:W-:Y:S02]  /*4af0*/  LOP3.LUT R20, R217, 0xb0, RZ, 0xfc, !PT ;  /* 0x000000b0d9147812 */ /* 0x000fe400078efcff */
[-C--:B------:R-:W-:Y:S02]  /*4b00*/  ISETP.GE.AND P5, PT, R5, R197.reuse, PT ;  /* 0x000000c50500720c */ /* 0x080fe40003fa6270 */
[----:B------:R-:W-:Y:S02]  /*4b10*/  ISETP.GE.AND P3, PT, R4, R197, PT ;  /* 0x000000c50400720c */ /* 0x000fe40003f66270 */
[----:B------:R-:W3:Y:S01]  /*4b20*/  LDSM.16.M88.4 R4, [R204+0x8800] ;  /* 0x00880000cc04783b */ /* 0x000ee20000000200 */
[----:B------:R-:W-:Y:S02]  /*4b30*/  FSEL R147, R110, -INF , !P1 ;  /* 0xff8000006e937808 */ /* 0x000fe40004800000 */
[----:B------:R-:W-:-:S02]  /*4b40*/  FSEL R100, R108, -INF , !P1 ;  /* 0xff8000006c647808 */ /* 0x000fc40004800000 */
[-C--:B------:R-:W-:Y:S02]  /*4b50*/  ISETP.GE.AND P1, PT, R20, R197.reuse, PT ;  /* 0x000000c51400720c */ /* 0x080fe40003f26270 */
[----:B-1----:R-:W-:Y:S01]  /*4b60*/  HMMA.16816.F32.BF16 R20, R56, R12, R96 ;  /* 0x0000000c3814723c */ /* 0x002fe20000041860 */
[C---:B------:R-:W-:Y:S02]  /*4b70*/  LOP3.LUT R12, R217.reuse, 0xb8, RZ, 0xfc, !PT ;  /* 0x000000b8d90c7812 */ /* 0x040fe400078efcff */
[----:B------:R-:W-:Y:S02]  /*4b80*/  FSEL R97, R106, -INF , !P6 ;  /* 0xff8000006a617808 */ /* 0x000fe40007000000 */
[----:B------:R-:W-:Y:S02]  /*4b90*/  FSEL R96, R104, -INF , !P6 ;  /* 0xff80000068607808 */ /* 0x000fe40007000000 */
[----:B------:R-:W-:Y:S02]  /*4ba0*/  ISETP.GE.AND P6, PT, R12, R197, PT ;  /* 0x000000c50c00720c */ /* 0x000fe40003fc6270 */
[----:B------:R-:W-:-:S02]  /*4bb0*/  LOP3.LUT R13, R217, 0xb1, RZ, 0xfc, !PT ;  /* 0x000000b1d90d7812 */ /* 0x000fc400078efcff */
[----:B------:R-:W-:Y:S01]  /*4bc0*/  LOP3.LUT R12, R217, 0xb9, RZ, 0xfc, !PT ;  /* 0x000000b9d90c7812 */ /* 0x000fe200078efcff */
[----:B------:R-:W-:Y:S01]  /*4bd0*/  HMMA.16816.F32.BF16 R24, R56, R14, R92 ;  /* 0x0000000e3818723c */ /* 0x000fe2000004185c */
[----:B------:R-:W-:Y:S02]  /*4be0*/  FSEL R98, R111, -INF , !P0 ;  /* 0xff8000006f627808 */ /* 0x000fe40004000000 */
[----:B------:R-:W-:Y:S02]  /*4bf0*/  FSEL R99, R109, -INF , !P0 ;  /* 0xff8000006d637808 */ /* 0x000fe40004000000 */
[----:B------:R-:W-:Y:S02]  /*4c00*/  FSEL R95, R107, -INF , !P5 ;  /* 0xff8000006b5f7808 */ /* 0x000fe40006800000 */
[----:B------:R-:W-:Y:S02]  /*4c10*/  FSEL R94, R105, -INF , !P5 ;  /* 0xff800000695e7808 */ /* 0x000fe40006800000 */
[----:B------:R-:W-:-:S02]  /*4c20*/  ISETP.GE.AND P0, PT, R13, R197, PT ;  /* 0x000000c50d00720c */ /* 0x000fc40003f06270 */
[-C--:B------:R-:W-:Y:S02]  /*4c30*/  ISETP.GE.AND P5, PT, R12, R197.reuse, PT ;  /* 0x000000c50c00720c */ /* 0x080fe40003fa6270 */
[----:B------:R-:W1:Y:S01]  /*4c40*/  LDSM.16.M88.4 R12, [R204+0x9000] ;  /* 0x00900000cc0c783b */ /* 0x000e620000000200 */
[C---:B------:R-:W-:Y:S02]  /*4c50*/  LOP3.LUT R28, R217.reuse, 0xc0, RZ, 0xfc, !PT ;  /* 0x000000c0d91c7812 */ /* 0x040fe400078efcff */
[----:B------:R-:W-:Y:S02]  /*4c60*/  FSEL R93, R18, -INF , !P4 ;  /* 0xff800000125d7808 */ /* 0x000fe40006000000 */
[----:B------:R-:W-:Y:S02]  /*4c70*/  FSEL R92, R16, -INF , !P4 ;  /* 0xff800000105c7808 */ /* 0x000fe40006000000 */
[----:B------:R-:W-:Y:S02]  /*4c80*/  ISETP.GE.AND P4, PT, R28, R197, PT ;  /* 0x000000c51c00720c */ /* 0x000fe40003f86270 */
[----:B--2---:R-:W-:Y:S01]  /*4c90*/  HMMA.16816.F32.BF16 R28, R56, R8, R88 ;  /* 0x00000008381c723c */ /* 0x004fe20000041858 */
[----:B------:R-:W-:-:S02]  /*4ca0*/  LOP3.LUT R8, R217, 0xc8, RZ, 0xfc, !PT ;  /* 0x000000c8d9087812 */ /* 0x000fc400078efcff */
[----:B------:R-:W-:Y:S02]  /*4cb0*/  FSEL R89, R22, -INF , !P1 ;  /* 0xff80000016597808 */ /* 0x000fe40004800000 */
[----:B------:R-:W-:Y:S02]  /*4cc0*/  FSEL R88, R20, -INF , !P1 ;  /* 0xff80000014587808 */ /* 0x000fe40004800000 */
[----:B------:R-:W-:Y:S02]  /*4cd0*/  ISETP.GE.AND P1, PT, R8, R197, PT ;  /* 0x000000c50800720c */ /* 0x000fe40003f26270 */
[C---:B------:R-:W-:Y:S02]  /*4ce0*/  LOP3.LUT R9, R217.reuse, 0xc1, RZ, 0xfc, !PT ;  /* 0x000000c1d9097812 */ /* 0x040fe400078efcff */
[----:B------:R-:W-:Y:S02]  /*4cf0*/  LOP3.LUT R8, R217, 0xc9, RZ, 0xfc, !PT ;  /* 0x000000c9d9087812 */ /* 0x000fe400078efcff */
[----:B------:R-:W-:-:S02]  /*4d00*/  FSEL R91, R19, -INF , !P3 ;  /* 0xff800000135b7808 */ /* 0x000fc40005800000 */
[----:B------:R-:W-:Y:S02]  /*4d10*/  FSEL R90, R17, -INF , !P3 ;  /* 0xff800000115a7808 */ /* 0x000fe40005800000 */
[----:B------:R-:W-:Y:S01]  /*4d20*/  HMMA.16816.F32.BF16 R16, R56, R10, R84 ;  /* 0x0000000a3810723c */ /* 0x000fe20000041854 */
[----:B------:R-:W-:Y:S02]  /*4d30*/  FSEL R87, R23, -INF , !P0 ;  /* 0xff80000017577808 */ /* 0x000fe40004000000 */
[----:B------:R-:W-:Y:S02]  /*4d40*/  FSEL R86, R21, -INF , !P0 ;  /* 0xff80000015567808 */ /* 0x000fe40004000000 */
[-C--:B------:R-:W-:Y:S02]  /*4d50*/  ISETP.GE.AND P3, PT, R9, R197.reuse, PT ;  /* 0x000000c50900720c */ /* 0x080fe40003f66270 */
[----:B------:R-:W-:Y:S02]  /*4d60*/  ISETP.GE.AND P0, PT, R8, R197, PT ;  /* 0x000000c50800720c */ /* 0x000fe40003f06270 */
[----:B------:R-:W-:Y:S01]  /*4d70*/  LOP3.LUT R20, R217, 0xd0, RZ, 0xfc, !PT ;  /* 0x000000d0d9147812 */ /* 0x000fe200078efcff */
[----:B------:R-:W2:Y:S01]  /*4d80*/  LDSM.16.M88.4 R8, [R204+0x9800] ;  /* 0x00980000cc08783b */ /* 0x000ea20000000200 */
[----:B------:R-:W-:Y:S01]  /*4d90*/  FSEL R85, R26, -INF , !P6 ;  /* 0xff8000001a557808 */ /* 0x000fe20007000000 */
[----:B------:R-:W-:-:S04]  /*4da0*/  DEPBAR.LE SB0, 0x0 ;  /* 0x000080000000791a */ /* 0x000fc80000000000 */
[----:B------:R-:W-:Y:S01]  /*4db0*/  FSEL R84, R24, -INF , !P6 ;  /* 0xff80000018547808 */ /* 0x000fe20007000000 */
[----:B------:R-:W-:Y:S01]  /*4dc0*/  BAR.SYNC.DEFER_BLOCKING 0x0 ;  /* 0x0000000000007b1d */ /* 0x000fe20000010000 */
[----:B------:R-:W-:Y:S02]  /*4dd0*/  ISETP.GE.AND P6, PT, R20, R197, PT ;  /* 0x000000c51400720c */ /* 0x000fe40003fc6270 */
[----:B---3--:R-:W-:Y:S01]  /*4de0*/  HMMA.16816.F32.BF16 R20, R56, R4, R80 ;  /* 0x000000043814723c */ /* 0x008fe20000041850 */
[C---:B------:R-:W-:Y:S02]  /*4df0*/  LOP3.LUT R5, R217.reuse, 0xd1, RZ, 0xfc, !PT ;  /* 0x000000d1d9057812 */ /* 0x040fe400078efcff */
[----:B------:R-:W-:Y:S02]  /*4e00*/  LOP3.LUT R4, R217, 0xd8, RZ, 0xfc, !PT ;  /* 0x000000d8d9047812 */ /* 0x000fe400078efcff */
[----:B------:R-:W-:Y:S02]  /*4e10*/  FSEL R82, R25, -INF , !P5 ;  /* 0xff80000019527808 */ /* 0x000fe40006800000 */
[----:B------:R-:W-:-:S02]  /*4e20*/  FSEL R83, R27, -INF , !P5 ;  /* 0xff8000001b537808 */ /* 0x000fc40006800000 */
[----:B------:R-:W-:Y:S02]  /*4e30*/  FSEL R81, R30, -INF , !P4 ;  /* 0xff8000001e517808 */ /* 0x000fe40006000000 */
[----:B------:R-:W-:Y:S02]  /*4e40*/  FSEL R80, R28, -INF , !P4 ;  /* 0xff8000001c507808 */ /* 0x000fe40006000000 */
[C---:B------:R-:W-:Y:S02]  /*4e50*/  LOP3.LUT R25, R217.reuse, 0xd9, RZ, 0xfc, !PT ;  /* 0x000000d9d9197812 */ /* 0x040fe400078efcff */
[----:B------:R-:W-:Y:S02]  /*4e60*/  LOP3.LUT R24, R217, 0xe0, RZ, 0xfc, !PT ;  /* 0x000000e0d9187812 */ /* 0x000fe400078efcff */
[-C--:B------:R-:W-:Y:S02]  /*4e70*/  ISETP.GE.AND P5, PT, R5, R197.reuse, PT ;  /* 0x000000c50500720c */ /* 0x080fe40003fa6270 */
[----:B------:R-:W-:-:S02]  /*4e80*/  ISETP.GE.AND P4, PT, R4, R197, PT ;  /* 0x000000c50400720c */ /* 0x000fc40003f86270 */
[----:B------:R-:W-:Y:S01]  /*4e90*/  HMMA.16816.F32.BF16 R4, R56, R6, R76 ;  /* 0x000000063804723c */ /* 0x000fe2000004184c */
[----:B------:R-:W-:Y:S02]  /*4ea0*/  FSEL R79, R31, -INF , !P3 ;  /* 0xff8000001f4f7808 */ /* 0x000fe40005800000 */
[----:B------:R-:W-:Y:S02]  /*4eb0*/  FSEL R78, R29, -INF , !P3 ;  /* 0xff8000001d4e7808 */ /* 0x000fe40005800000 */
[----:B------:R-:W-:Y:S02]  /*4ec0*/  FSEL R77, R18, -INF , !P1 ;  /* 0xff800000124d7808 */ /* 0x000fe40004800000 */
[----:B------:R-:W-:Y:S02]  /*4ed0*/  FSEL R76, R16, -INF , !P1 ;  /* 0xff800000104c7808 */ /* 0x000fe40004800000 */
[-C--:B------:R-:W-:Y:S02]  /*4ee0*/  ISETP.GE.AND P3, PT, R25, R197.reuse, PT ;  /* 0x000000c51900720c */ /* 0x080fe40003f66270 */
[----:B------:R-:W-:-:S02]  /*4ef0*/  ISETP.GE.AND P1, PT, R24, R197, PT ;  /* 0x000000c51800720c */ /* 0x000fc40003f26270 */
[----:B-1----:R-:W-:Y:S01]  /*4f00*/  HMMA.16816.F32.BF16 R24, R56, R12, R72 ;  /* 0x0000000c3818723c */ /* 0x002fe20000041848 */
[C---:B------:R-:W-:Y:S02]  /*4f10*/  LOP3.LUT R13, R217.reuse, 0xe1, RZ, 0xfc, !PT ;  /* 0x000000e1d90d7812 */ /* 0x040fe400078efcff */
[----:B------:R-:W-:Y:S02]  /*4f20*/  LOP3.LUT R12, R217, 0xe8, RZ, 0xfc, !PT ;  /* 0x000000e8d90c7812 */ /* 0x000fe400078efcff */
[----:B------:R-:W-:Y:S02]  /*4f30*/  FSEL R75, R19, -INF , !P0 ;  /* 0xff800000134b7808 */ /* 0x000fe40004000000 */
[----:B------:R-:W-:Y:S02]  /*4f40*/  FSEL R74, R17, -INF , !P0 ;  /* 0xff800000114a7808 */ /* 0x000fe40004000000 */
[----:B------:R-:W-:Y:S02]  /*4f50*/  FSEL R73, R22, -INF , !P6 ;  /* 0xff80000016497808 */ /* 0x000fe40007000000 */
[----:B------:R-:W-:-:S02]  /*4f60*/  FSEL R72, R20, -INF , !P6 ;  /* 0xff80000014487808 */ /* 0x000fc40007000000 */
[-C--:B------:R-:W-:Y:S02]  /*4f70*/  ISETP.GE.AND P0, PT, R13, R197.reuse, PT ;  /* 0x000000c50d00720c */ /* 0x080fe40003f06270 */
[----:B------:R-:W-:Y:S02]  /*4f80*/  ISETP.GE.AND P6, PT, R12, R197, PT ;  /* 0x000000c50c00720c */ /* 0x000fe40003fc6270 */
[----:B------:R-:W-:Y:S01]  /*4f90*/  HMMA.16816.F32.BF16 R12, R56, R14, R68 ;  /* 0x0000000e380c723c */ /* 0x000fe20000041844 */
        /* <DEDUP_REMOVED lines=8> */
[----:B--2---:R-:W-:Y:S02]  /*5020*/  HMMA.16816.F32.BF16 R16, R56, R8, R64 ;  /* 0x000000083810723c */ /* 0x004fe40000041840 */
[----:B------:R-:W-:-:S02]  /*5030*/  FSEL R104, R15, -INF , !P5 ;  /* 0xff8000000f687808 */ /* 0x000fc40006800000 */
[----:B------:R-:W-:-:S04]  /*5040*/  FSEL R103, R13, -INF , !P5 ;  /* 0xff8000000d677808 */ /* 0x000fc80006800000 */
[----:B------:R-:W-:Y:S01]  /*5050*/  HMMA.16816.F32.BF16 R8, R56, R10, R60 ;  /* 0x0000000a3808723c */ /* 0x000fe2000004183c */
[----:B------:R-:W-:Y:S02]  /*5060*/  ISETP.GT.AND P5, PT, R245, R233, PT ;  /* 0x000000e9f500720c */ /* 0x000fe40003fa4270 */
[C---:B------:R-:W-:Y:S02]  /*5070*/  LOP3.LUT R6, R217.reuse, 0xf1, RZ, 0xfc, !PT ;  /* 0x000000f1d9067812 */ /* 0x040fe400078efcff */
[C---:B------:R-:W-:Y:S02]  /*5080*/  LOP3.LUT R4, R217.reuse, 0xf8, RZ, 0xfc, !PT ;  /* 0x000000f8d9047812 */ /* 0x040fe400078efcff */
[----:B------:R-:W-:Y:S02]  /*5090*/  LOP3.LUT R217, R217, 0xf9, RZ, 0xfc, !PT ;  /* 0x000000f9d9d97812 */ /* 0x000fe400078efcff */
        /* <DEDUP_REMOVED lines=9> */
[----:B------:R-:W-:Y:S01]  /*5130*/  ISETP.GE.AND P0, PT, R217, R197, PT ;  /* 0x000000c5d900720c */ /* 0x000fe20003f06270 */
[----:B------:R-:W-:Y:S01]  /*5140*/  IMAD.MOV.U32 R248, RZ, RZ, R196 ;  /* 0x000000fffff87224 */ /* 0x000fe200078e00c4 */
[----:B------:R-:W-:Y:S01]  /*5150*/  FSEL R106, R14, -INF , !P6 ;  /* 0xff8000000e6a7808 */ /* 0x000fe20007000000 */
        /* <DEDUP_REMOVED lines=9> */
[----:B------:R-:W-:Y:S01]  /*51f0*/  FSEL R58, R9, -INF , !P0 ;  /* 0xff800000093a7808 */ /* 0x000fe20004000000 */
[----:B------:R-:W-:Y:S06]  /*5200*/  @!P5 BRA `(.L_x_617) ;  /* 0x000000080008d947 */ /* 0x000fec0003800000 */
        /* <DEDUP_REMOVED lines=13> */
.L_x_619:
[----:B------:R-:W2:Y:S01]  /*52e0*/  LD.E R11, desc[UR4][R2.64+0x170] ;  /* 0x00017004020b7980 */ /* 0x000ea2000c101900 */
[----:B------:R-:W-:Y:S02]  /*52f0*/  IADD3 R9, PT, PT, R165, -0x100, RZ ;  /* 0xffffff00a5097810 */ /* 0x000fe40007ffe0ff */
[----:B------:R-:W-:Y:S02]  /*5300*/  IABS R6, R165 ;  /* 0x000000a500067213 */ /* 0x000fe40000000000 */
[----:B------:R-:W-:Y:S02]  /*5310*/  IABS R4, R9 ;  /* 0x0000000900047213 */ /* 0x000fe40000000000 */
[-C--:B--2---:R-:W-:Y:S02]  /*5320*/  IABS R7, R11.reuse ;  /* 0x0000000b00077213 */ /* 0x084fe40000000000 */
[-C--:B------:R-:W-:Y:S02]  /*5330*/  IABS R5, R11.reuse ;  /* 0x0000000b00057213 */ /* 0x080fe40000000000 */
[----:B------:R-:W1:Y:S01]  /*5340*/  I2F.RP R12, R7 ;  /* 0x00000007000c7306 */ /* 0x000e620000209400 */
[----:B------:R-:W-:-:S02]  /*5350*/  LOP3.LUT R9, R9, R11, RZ, 0x3c, !PT ;  /* 0x0000000b09097212 */ /* 0x000fc400078e3cff */
[----:B------:R-:W-:Y:S02]  /*5360*/  IMAD.MOV R5, RZ, RZ, -R5 ;  /* 0x000000ffff057224 */ /* 0x000fe400078e0a05 */
[----:B------:R-:W-:-:S03]  /*5370*/  ISETP.GE.AND P0, PT, R9, RZ, PT ;  /* 0x000000ff0900720c */ /* 0x000fc60003f06270 */
[----:B-1----:R-:W1:Y:S02]  /*5380*/  MUFU.RCP R12, R12 ;  /* 0x0000000c000c7308 */ /* 0x002e640000001000 */
[----:B-1----:R-:W-:-:S06]  /*5390*/  VIADD R12, R12, 0xffffffe ;  /* 0x0ffffffe0c0c7836 */ /* 0x002fcc0000000000 */
[----:B------:R-:W1:Y:S02]  /*53a0*/  F2I.FTZ.U32.TRUNC.NTZ R13, R12 ;  /* 0x0000000c000d7305 */ /* 0x000e64000021f000 */
[----:B-1----:R-:W-:Y:S02]  /*53b0*/  IMAD.MOV R10, RZ, RZ, -R13 ;  /* 0x000000ffff0a7224 */ /* 0x002fe400078e0a0d */
[----:B------:R-:W-:Y:S02]  /*53c0*/  IMAD.MOV.U32 R12, RZ, RZ, RZ ;  /* 0x000000ffff0c7224 */ /* 0x000fe400078e00ff */
[----:B------:R-:W-:-:S04]  /*53d0*/  IMAD R10, R10, R7, RZ ;  /* 0x000000070a0a7224 */ /* 0x000fc800078e02ff */
[----:B------:R-:W-:-:S06]  /*53e0*/  IMAD.HI.U32 R10, R13, R10, R12 ;  /* 0x0000000a0d0a7227 */ /* 0x000fcc00078e000c */
[----:B------:R-:W-:-:S04]  /*53f0*/  IMAD.HI.U32 R8, R10, R4, RZ ;  /* 0x000000040a087227 */ /* 0x000fc800078e00ff */
[----:B------:R-:W-:-:S04]  /*5400*/  IMAD.HI.U32 R10, R10, R6, RZ ;  /* 0x000000060a0a7227 */ /* 0x000fc800078e00ff */
[-C--:B------:R-:W-:Y:S02]  /*5410*/  IMAD R4, R8, R5.reuse, R4 ;  /* 0x0000000508047224 */ /* 0x080fe400078e0204 */
[----:B------:R-:W-:-:S03]  /*5420*/  IMAD R5, R10, R5, R6 ;  /* 0x000000050a057224 */ /* 0x000fc600078e0206 */
[C---:B------:R-:W-:Y:S02]  /*5430*/  ISETP.GT.U32.AND P1, PT, R7.reuse, R4, PT ;  /* 0x000000040700720c */ /* 0x040fe40003f24070 */
[----:B------:R-:W-:-:S11]  /*5440*/  ISETP.GT.U32.AND P4, PT, R7, R5, PT ;  /* 0x000000050700720c */ /* 0x000fd60003f84070 */
[-C--:B------:R-:W-:Y:S01]  /*5450*/  @!P1 IADD3 R4, PT, PT, R4, -R7.reuse, RZ ;  /* 0x8000000704049210 */ /* 0x080fe20007ffe0ff */
[----:B------:R-:W-:Y:S01]  /*5460*/  @!P1 VIADD R8, R8, 0x1 ;  /* 0x0000000108089836 */ /* 0x000fe20000000000 */
[----:B------:R-:W-:Y:S01]  /*5470*/  @!P4 IADD3 R10, PT, PT, R10, 0x1, RZ ;  /* 0x000000010a0ac810 */ /* 0x000fe20007ffe0ff */
[----:B------:R-:W-:Y:S01]  /*5480*/  @!P4 IMAD.IADD R5, R5, 0x1, -R7 ;  /* 0x000000010505c824 */ /* 0x000fe200078e0a07 */
[----:B------:R-:W-:Y:S02]  /*5490*/  ISETP.GE.U32.AND P5, PT, R4, R7, PT ;  /* 0x000000070400720c */ /* 0x000fe40003fa6070 */
[----:B------:R-:W-:Y:S02]  /*54a0*/  LOP3.LUT R4, R165, R11, RZ, 0x3c, !PT ;  /* 0x0000000ba5047212 */ /* 0x000fe400078e3cff */
[----:B------:R-:W-:Y:S02]  /*54b0*/  ISETP.GE.U32.AND P6, PT, R5, R7, PT ;  /* 0x000000070500720c */ /* 0x000fe40003fc6070 */
[----:B------:R-:W-:-:S02]  /*54c0*/  ISETP.GE.AND P3, PT, R4, RZ, PT ;  /* 0x000000ff0400720c */ /* 0x000fc40003f66270 */
[----:B------:R-:W-:Y:S02]  /*54d0*/  ISETP.NE.AND P1, PT, R11, RZ, PT ;  /* 0x000000ff0b00720c */ /* 0x000fe40003f25270 */
[----:B------:R-:W-:-:S03]  /*54e0*/  LOP3.LUT R4, RZ, R11, RZ, 0x33, !PT ;  /* 0x0000000bff047212 */ /* 0x000fc600078e33ff */
[----:B------:R-:W-:-:S04]  /*54f0*/  @P5 VIADD R8, R8, 0x1 ;  /* 0x0000000108085836 */ /* 0x000fc80000000000 */
[----:B------:R-:W-:Y:S01]  /*5500*/  @P6 IADD3 R10, PT, PT, R10, 0x1, RZ ;  /* 0x000000010a0a6810 */ /* 0x000fe20007ffe0ff */
[----:B------:R-:W-:Y:S02]  /*5510*/  IMAD.MOV.U32 R7, RZ, RZ, R8 ;  /* 0x000000ffff077224 */ /* 0x000fe400078e0008 */
[----:B------:R-:W2:Y:S02]  /*5520*/  LD.E.64 R8, desc[UR4][R2.64+0x38] ;  /* 0x0000380402087980 */ /* 0x000ea4000c101b00 */
[----:B------:R-:W-:Y:S01]  /*5530*/  @!P3 IMAD.MOV R10, RZ, RZ, -R10 ;  /* 0x000000ffff0ab224 */ /* 0x000fe200078e0a0a */
[----:B------:R-:W-:-:S04]  /*5540*/  @!P0 IADD3 R7, PT, PT, -R7, RZ, RZ ;  /* 0x000000ff07078210 */ /* 0x000fc80007ffe1ff */
[C---:B------:R-:W-:Y:S02]  /*5550*/  SEL R7, R4.reuse, R7, !P1 ;  /* 0x0000000704077207 */ /* 0x040fe40004800000 */
[----:B------:R-:W-:-:S03]  /*5560*/  SEL R4, R4, R10, !P1 ;  /* 0x0000000a04047207 */ /* 0x000fc60004800000 */
[----:B------:R-:W-:-:S04]  /*5570*/  IMAD.WIDE R14, R7, 0x4, R248 ;  /* 0x00000004070e7825 */ /* 0x000fc800078e02f8 */
[C---:B------:R-:W-:Y:S01]  /*5580*/  IMAD.WIDE R12, R4.reuse, 0x4, R248 ;  /* 0x00000004040c7825 */ /* 0x040fe200078e02f8 */
[----:B------:R-:W3:Y:S04]  /*5590*/  LD.E R6, desc[UR4][R14.64] ;  /* 0x000000040e067980 */ /* 0x000ee8000c101900 */
[----:B------:R-:W3:Y:S04]  /*55a0*/  LD.E R5, desc[UR4][R12.64] ;  /* 0x000000040c057980 */ /* 0x000ee8000c101900 */
[----:B------:R-:W4:Y:S01]  /*55b0*/  LD.E.64 R12, desc[UR4][R2.64+0x20] ;  /* 0x00002004020c7980 */ /* 0x000f22000c101b00 */
[----:B------:R-:W-:-:S05]  /*55c0*/  IADD3 R4, PT, PT, R4, -R7, RZ ;  /* 0x8000000704047210 */ /* 0x000fca0007ffe0ff */
[----:B------:R-:W-:-:S05]  /*55d0*/  IMAD R11, R11, R4, -0x100 ;  /* 0xffffff000b0b7424 */ /* 0x000fca00078e0204 */
[----:B------:R-:W-:Y:S01]  /*55e0*/  SHF.R.S32.HI R7, RZ, 0x1f, R11 ;  /* 0x0000001fff077819 */ /* 0x000fe2000001140b */
[-C--:B--2---:R-:W-:Y:S02]  /*55f0*/  IMAD R4, R9, R11.reuse, RZ ;  /* 0x0000000b09047224 */ /* 0x084fe400078e02ff */
[----:B------:R-:W-:-:S04]  /*5600*/  IMAD.WIDE.U32 R10, R8, R11, RZ ;  /* 0x0000000b080a7225 */ /* 0x000fc800078e00ff */
[----:B------:R-:W-:Y:S02]  /*5610*/  IMAD R4, R8, R7, R4 ;  /* 0x0000000708047224 */ /* 0x000fe400078e0204 */
[----:B------:R-:W-:-:S03]  /*5620*/  IMAD.MOV.U32 R8, RZ, RZ, R10 ;  /* 0x000000ffff087224 */ /* 0x000fc600078e000a */
[----:B------:R-:W-:Y:S01]  /*5630*/  IADD3 R9, PT, PT, R11, R4, RZ ;  /* 0x000000040b097210 */ /* 0x000fe20007ffe0ff */
[----:B---3--:R-:W-:-:S05]  /*5640*/  IMAD.IADD R5, R6, 0x1, -R5 ;  /* 0x0000000106057824 */ /* 0x008fca00078e0a05 */
[----:B------:R-:W-:Y:S01]  /*5650*/  SHF.R.S32.HI R6, RZ, 0x1f, R5 ;  /* 0x0000001fff067819 */ /* 0x000fe20000011405 */
[----:B----4-:R-:W-:Y:S02]  /*5660*/  IMAD R4, R13, R5, RZ ;  /* 0x000000050d047224 */ /* 0x010fe400078e02ff */
[----:B------:R-:W-:-:S04]  /*5670*/  IMAD.WIDE.U32 R8, R5, R12, R8 ;  /* 0x0000000c05087225 */ /* 0x000fc800078e0008 */
[----:B------:R-:W-:Y:S01]  /*5680*/  IMAD R4, R12, R6, R4 ;  /* 0x000000060c047224 */ /* 0x000fe200078e0204 */
[----:B------:R-:W-:-:S04]  /*5690*/  LEA R235, P0, R8, R235, 0x1 ;  /* 0x000000eb08eb7211 */ /* 0x000fc800078008ff */
[----:B------:R-:W-:-:S04]  /*56a0*/  IADD3 R4, PT, PT, R9, R4, RZ ;  /* 0x0000000409047210 */ /* 0x000fc80007ffe0ff */
[----:B------:R-:W-:Y:S02]  /*56b0*/  LEA.HI.X R234, R8, R234, R4, 0x1, P0 ;  /* 0x000000ea08ea7211 */ /* 0x000fe400000f0c04 */
.L_x_620:
[----:B------:R-:W-:Y:S05]  /*56c0*/  BSYNC.RECONVERGENT B0 ;  /* 0x0000000000007941 */ /* 0x000fea0003800200 */
.L_x_618:
        /* <DEDUP_REMOVED lines=21> */
[----:B--2---:R-:W-:Y:S01]  /*5820*/  IADD3 R14, P1, PT, R6, R5, RZ ;  /* 0x00000005060e7210 */ /* 0x004fe20007f3e0ff */
[----:B------:R-:W-:-:S03]  /*5830*/  IMAD.X R7, R9, 0x1, R4, P0 ;  /* 0x0000000109077824 */ /* 0x000fc600000e0604 */
[-C--:B---3--:R-:W-:Y:S01]  /*5840*/  IADD3 R12, P0, PT, R14, R5.reuse, RZ ;  /* 0x000000050e0c7210 */ /* 0x088fe20007f1e0ff */
[----:B------:R-:W-:Y:S01]  /*5850*/  IMAD.X R15, R7, 0x1, R4, P1 ;  /* 0x00000001070f7824 */ /* 0x000fe200008e0604 */
[----:B------:R1:W-:Y:S02]  /*5860*/  LDGSTS.E.BYPASS.LTC128B.128 [R0+0x4800], desc[UR4][R6.64] ;  /* 0x0480000006007fae */ /* 0x0003e4000b981a04 */
[-C--:B----4-:R-:W-:Y:S02]  /*5870*/  IADD3 R10, P1, PT, R12, R5.reuse, RZ ;  /* 0x000000050c0a7210 */ /* 0x090fe40007f3e0ff */
[----:B------:R-:W-:Y:S01]  /*5880*/  IADD3.X R13, PT, PT, R15, R4, RZ, P0, !PT ;  /* 0x000000040f0d7210 */ /* 0x000fe200007fe4ff */
[----:B------:R2:W-:Y:S01]  /*5890*/  LDGSTS.E.BYPASS.LTC128B.128 [R0+0x5000], desc[UR4][R14.64] ;  /* 0x050000000e007fae */ /* 0x0005e2000b981a04 */
[----:B-----5:R-:W-:-:S03]  /*58a0*/  IADD3 R8, P0, PT, R10, R5, RZ ;  /* 0x000000050a087210 */ /* 0x020fc60007f1e0ff */
[--C-:B------:R-:W-:Y:S01]  /*58b0*/  IMAD.X R11, R13, 0x1, R4.reuse, P1 ;  /* 0x000000010d0b7824 */ /* 0x100fe200008e0604 */
[----:B------:R3:W-:Y:S03]  /*58c0*/  LDGSTS.E.BYPASS.LTC128B.128 [R0+0x5800], desc[UR4][R12.64] ;  /* 0x058000000c007fae */ /* 0x0007e6000b981a04 */
[----:B------:R-:W-:Y:S01]  /*58d0*/  IMAD.X R9, R11, 0x1, R4, P0 ;  /* 0x000000010b097824 */ /* 0x000fe200000e0604 */
[----:B------:R4:W-:Y:S04]  /*58e0*/  LDGSTS.E.BYPASS.LTC128B.128 [R0+0x6000], desc[UR4][R10.64] ;  /* 0x060000000a007fae */ /* 0x0009e8000b981a04 */
[----:B------:R5:W-:Y:S01]  /*58f0*/  LDGSTS.E.BYPASS.LTC128B.128 [R0+0x6800], desc[UR4][R8.64] ;  /* 0x0680000008007fae */ /* 0x000be2000b981a04 */
[----:B-1----:R-:W-:-:S04]  /*5900*/  IADD3 R6, P1, PT, R8, R5, RZ ;  /* 0x0000000508067210 */ /* 0x002fc80007f3e0ff */
[----:B--2---:R-:W-:Y:S01]  /*5910*/  IADD3 R14, P0, PT, R6, R5, RZ ;  /* 0x00000005060e7210 */ /* 0x004fe20007f1e0ff */
[----:B------:R-:W-:-:S04]  /*5920*/  IMAD.X R7, R9, 0x1, R4, P1 ;  /* 0x0000000109077824 */ /* 0x000fc800008e0604 */
[----:B------:R-:W-:Y:S01]  /*5930*/  IMAD.X R15, R7, 0x1, R4, P0 ;  /* 0x00000001070f7824 */ /* 0x000fe200000e0604 */
[-C--:B---3--:R-:W-:Y:S01]  /*5940*/  IADD3 R12, P1, PT, R14, R5.reuse, RZ ;  /* 0x000000050e0c7210 */ /* 0x088fe20007f3e0ff */
[----:B------:R1:W-:Y:S03]  /*5950*/  LDGSTS.E.BYPASS.LTC128B.128 [R0+0x7000], desc[UR4][R6.64] ;  /* 0x0700000006007fae */ /* 0x0003e6000b981a04 */
[-C--:B----4-:R-:W-:Y:S01]  /*5960*/  IADD3 R10, P0, PT, R12, R5.reuse, RZ ;  /* 0x000000050c0a7210 */ /* 0x090fe20007f1e0ff */
[----:B------:R2:W-:Y:S01]  /*5970*/  LDGSTS.E.BYPASS.LTC128B.128 [R0+0x7800], desc[UR4][R14.64] ;  /* 0x078000000e007fae */ /* 0x0005e2000b981a04 */
[----:B------:R-:W-:Y:S02]  /*5980*/  IADD3.X R13, PT, PT, R15, R4, RZ, P1, !PT ;  /* 0x000000040f0d7210 */ /* 0x000fe40000ffe4ff */
[----:B-----5:R-:W-:-:S03]  /*5990*/  IADD3 R8, P1, PT, R10, R5, RZ ;  /* 0x000000050a087210 */ /* 0x020fc60007f3e0ff */
[--C-:B------:R-:W-:Y:S01]  /*59a0*/  IMAD.X R11, R13, 0x1, R4.reuse, P0 ;  /* 0x000000010d0b7824 */ /* 0x100fe200000e0604 */
[----:B------:R2:W-:Y:S03]  /*59b0*/  LDGSTS.E.BYPASS.LTC128B.128 [R0+0x8000], desc[UR4][R12.64] ;  /* 0x080000000c007fae */ /* 0x0005e6000b981a04 */
[----:B------:R-:W-:Y:S01]  /*59c0*/  IMAD.X R9, R11, 0x1, R4, P1 ;  /* 0x000000010b097824 */ /* 0x000fe200008e0604 */
[----:B------:R2:W-:Y:S04]  /*59d0*/  LDGSTS.E.BYPASS.LTC128B.128 [R0+0x8800], desc[UR4][R10.64] ;  /* 0x088000000a007fae */ /* 0x0005e8000b981a04 */
[----:B------:R2:W-:Y:S01]  /*59e0*/  LDGSTS.E.BYPASS.LTC128B.128 [R0+0x9000], desc[UR4][R8.64] ;  /* 0x0900000008007fae */ /* 0x0005e2000b981a04 */
[----:B-1----:R-:W-:-:S05]  /*59f0*/  IADD3 R6, P0, PT, R8, R5, RZ ;  /* 0x0000000508067210 */ /* 0x002fca0007f1e0ff */
[----:B------:R-:W-:-:S05]  /*5a00*/  IMAD.X R7, R9, 0x1, R4, P0 ;  /* 0x0000000109077824 */ /* 0x000fca00000e0604 */
[----:B------:R2:W-:Y:S04]  /*5a10*/  LDGSTS.E.BYPASS.LTC128B.128 [R0+0x9800], desc[UR4][R6.64] ;  /* 0x0980000006007fae */ /* 0x0005e8000b981a04 */
[----:B------:R-:W0:Y:S02]  /*5a20*/  LDGDEPBAR ;  /* 0x00000000000079af */ /* 0x000e240000000000 */
.L_x_617:
[----:B------:R-:W-:Y:S05]  /*5a30*/  BSYNC.RECONVERGENT B1 ;  /* 0x0000000000017941 */ /* 0x000fea0003800200 */
.L_x_616:
[----:B------:R-:W3:Y:S01]  /*5a40*/  LD.E R115, desc[UR4][R2.64+0xdc] ;  /* 0x0000dc0402737980 */ /* 0x000ee2000c101900 */
[----:B--2---:R-:W-:Y:S02]  /*5a50*/  FMNMX3.FTZ R0, R164, R216, R218, !PT ;  /* 0x000000d8a4007276 */ /* 0x004fe400078100da */
        /* <DEDUP_REMOVED lines=62> */
[----:B------:R-:W-:Y:S02]  /*5e40*/  FMNMX.FTZ R6, R58, R6, !PT ;  /* 0x000000063a067209 */ /* 0x000fe40007810000 */
[----:B------:R-:W-:Y:S01]  /*5e50*/  IADD3 R118, PT, PT, R193, R192, RZ ;  /* 0x000000c0c1767210 */ /* 0x000fe20007ffe0ff */
[----:B------:R-:W1:Y:S01]  /*5e60*/  SHFL.BFLY PT, R4, R0, 0x2, 0x1f ;  /* 0x0c401f0000047f89 */ /* 0x000e6200000e0000 */
[----:B------:R-:W-:-:S02]  /*5e70*/  IADD3 R177, PT, PT, R177, -0x2, RZ ;  /* 0xfffffffeb1b17810 */ /* 0x000fc40007ffe0ff */
[----:B------:R-:W-:Y:S01]  /*5e80*/  LEA R118, R118, R227, 0x1 ;  /* 0x000000e376767211 */ /* 0x000fe200078e08ff */
[----:B------:R-:W2:Y:S03]  /*5e90*/  SHFL.BFLY PT, R5, R6, 0x2, 0x1f ;  /* 0x0c401f0006057f89 */ /* 0x000ea600000e0000 */
[-C--:B------:R-:W-:Y:S01]  /*5ea0*/  IADD3 R117, PT, PT, R194, R118.reuse, RZ ;  /* 0x00000076c2757210 */ /* 0x080fe20007ffe0ff */
[----:B------:R-:W-:Y:S01]  /*5eb0*/  LDSM.16.MT88.4 R16, [R118+0xa000] ;  /* 0x00a000007610783b */ /* 0x000fe20000004200 */
[----:B------:R-:W-:-:S03]  /*5ec0*/  IADD3 R116, PT, PT, R198, R118, RZ ;  /* 0x00000076c6747210 */ /* 0x000fc60007ffe0ff */
[----:B------:R-:W-:Y:S01]  /*5ed0*/  LDSM.16.MT88.4 R8, [R117+0xa000] ;  /* 0x00a000007508783b */ /* 0x000fe20000004200 */
[----:B------:R-:W-:-:S03]  /*5ee0*/  IADD3 R107, PT, PT, R194, R116, RZ ;  /* 0x00000074c26b7210 */ /* 0x000fc60007ffe0ff */
[----:B------:R-:W-:Y:S04]  /*5ef0*/  LDSM.16.MT88.4 R40, [R116+0xa000] ;  /* 0x00a000007428783b */ /* 0x000fe80000004200 */
[----:B------:R-:W-:Y:S01]  /*5f00*/  LDSM.16.MT88.4 R24, [R117+0xa800] ;  /* 0x00a800007518783b */ /* 0x000fe20000004200 */
[----:B-1----:R-:W-:-:S03]  /*5f10*/  FMNMX.FTZ R4, R0, R4, !PT ;  /* 0x0000000400047209 */ /* 0x002fc60007810000 */
[----:B------:R-:W-:Y:S01]  /*5f20*/  LDSM.16.MT88.4 R28, [R118+0xa800] ;  /* 0x00a80000761c783b */ /* 0x000fe20000004200 */
[----:B--2---:R-:W-:-:S03]  /*5f30*/  FMNMX.FTZ R5, R6, R5, !PT ;  /* 0x0000000506057209 */ /* 0x004fc60007810000 */
[----:B------:R-:W1:Y:S04]  /*5f40*/  SHFL.BFLY PT, R0, R4, 0x1, 0x1f ;  /* 0x0c201f0004007f89 */ /* 0x000e6800000e0000 */
[----:B------:R-:W-:Y:S01]  /*5f50*/  LDSM.16.MT88.4 R48, [R107+0xa800] ;  /* 0x00a800006b30783b */ /* 0x000fe20000004200 */
[----:B-1----:R-:W-:-:S03]  /*5f60*/  FMNMX.FTZ R0, R4, R0, !PT ;  /* 0x0000000004007209 */ /* 0x002fc60007810000 */
[----:B------:R-:W1:Y:S01]  /*5f70*/  SHFL.BFLY PT, R4, R5, 0x1, 0x1f ;  /* 0x0c201f0005047f89 */ /* 0x000e6200000e0000 */
[----:B------:R-:W-:Y:S01]  /*5f80*/  FSETP.NEU.FTZ.AND P0, PT, R0, -INF , PT ;  /* 0xff8000000000780b */ /* 0x000fe20003f1d000 */
[----:B---3--:R-:W-:-:S05]  /*5f90*/  FMUL.FTZ R114, R115, R0 ;  /* 0x0000000073727220 */ /* 0x008fca0000410000 */
[----:B------:R-:W-:-:S05]  /*5fa0*/  FSEL R114, R114, RZ, P0 ;  /* 0x000000ff72727208 */ /* 0x000fca0000000000 */
[-CC-:B------:R-:W-:Y:S01]  /*5fb0*/  FFMA.FTZ R112, R164, R115.reuse, -R114.reuse ;  /* 0x00000073a4707223 */ /* 0x180fe20000010872 */
[----:B-1----:R-:W-:Y:S01]  /*5fc0*/  FMNMX.FTZ R164, R5, R4, !PT ;  /* 0x0000000405a47209 */ /* 0x002fe20007810000 */
[-CC-:B------:R-:W-:Y:S01]  /*5fd0*/  FFMA.FTZ R111, R216, R115.reuse, -R114.reuse ;  /* 0x00000073d86f7223 */ /* 0x180fe20000010872 */
[-CC-:B------:R-:W-:Y:S01]  /*5fe0*/  FFMA.FTZ R110, R218, R115.reuse, -R114.reuse ;  /* 0x00000073da6e7223 */ /* 0x180fe20000010872 */
[-CC-:B------:R-:W-:Y:S01]  /*5ff0*/  FFMA.FTZ R109, R47, R115.reuse, -R114.reuse ;  /* 0x000000732f6d7223 */ /* 0x180fe20000010872 */
[----:B------:R-:W-:Y:S01]  /*6000*/  FSETP.NEU.FTZ.AND P0, PT, R164, -INF , PT ;  /* 0xff800000a400780b */ /* 0x000fe20003f1d000 */
[----:B------:R-:W-:Y:S01]  /*6010*/  FMUL.FTZ R113, R115, R164 ;  /* 0x000000a473717220 */ /* 0x000fe20000410000 */
[-CC-:B------:R-:W-:Y:S01]  /*6020*/  FFMA.FTZ R119, R46, R115.reuse, -R114.reuse ;  /* 0x000000732e777223 */ /* 0x180fe20000010872 */
[----:B------:R-:W-:Y:S01]  /*6030*/  MUFU.EX2 R112, R112 ;  /* 0x0000007000707308 */ /* 0x000fe20000000800 */
[-CC-:B------:R-:W-:Y:S01]  /*6040*/  FFMA.FTZ R108, R219, R115.reuse, -R114.reuse ;  /* 0x00000073db6c7223 */ /* 0x180fe20000010872 */
[-CC-:B------:R-:W-:Y:S01]  /*6050*/  FFMA.FTZ R127, R38, R115.reuse, -R114.reuse ;  /* 0x00000073267f7223 */ /* 0x180fe20000010872 */
[----:B------:R-:W-:Y:S01]  /*6060*/  FSEL R113, R113, RZ, P0 ;  /* 0x000000ff71717208 */ /* 0x000fe20000000000 */
[-CC-:B------:R-:W-:Y:S01]  /*6070*/  FFMA.FTZ R126, R39, R115.reuse, -R114.reuse ;  /* 0x00000073277e7223 */ /* 0x180fe20000010872 */
[-CC-:B------:R-:W-:Y:S01]  /*6080*/  FFMA.FTZ R125, R52, R115.reuse, -R114.reuse ;  /* 0x00000073347d7223 */ /* 0x180fe20000010872 */
[-CC-:B------:R-:W-:Y:S01]  /*6090*/  FFMA.FTZ R124, R211, R115.reuse, -R114.reuse ;  /* 0x00000073d37c7223 */ /* 0x180fe20000010872 */
[----:B------:R-:W-:Y:S01]  /*60a0*/  LDSM.16.MT88.4 R52, [R116+0xa800] ;  /* 0x00a800007434783b */ /* 0x000fe20000004200 */
[-CC-:B------:R-:W-:Y:S01]  /*60b0*/  FFMA.FTZ R123, R214, R115.reuse, -R113.reuse ;  /* 0x00000073d67b7223 */ /* 0x180fe20000010871 */
[-CC-:B------:R-:W-:Y:S01]  /*60c0*/  FFMA.FTZ R122, R215, R115.reuse, -R113.reuse ;  /* 0x00000073d77a7223 */ /* 0x180fe20000010871 */
[-CC-:B------:R-:W-:Y:S01]  /*60d0*/  FFMA.FTZ R121, R44, R115.reuse, -R113.reuse ;  /* 0x000000732c797223 */ /* 0x180fe20000010871 */
[-CC-:B------:R-:W-:Y:S01]  /*60e0*/  FFMA.FTZ R120, R45, R115.reuse, -R113.reuse ;  /* 0x000000732d787223 */ /* 0x180fe20000010871 */
[----:B------:R-:W1:Y:S01]  /*60f0*/  MUFU.EX2 R111, R111 ;  /* 0x0000006f006f7308 */ /* 0x000e620000000800 */
[----:B------:R-:W2:Y:S01]  /*6100*/  LDSM.16.MT88.4 R44, [R107+0xa000] ;  /* 0x00a000006b2c783b */ /* 0x000ea20000004200 */
[-CC-:B------:R-:W-:Y:S01]  /*6110*/  FFMA.FTZ R131, R212, R115.reuse, -R113.reuse ;  /* 0x00000073d4837223 */ /* 0x180fe20000010871 */
[-CC-:B------:R-:W-:Y:S01]  /*6120*/  FFMA.FTZ R130, R213, R115.reuse, -R113.reuse ;  /* 0x00000073d5827223 */ /* 0x180fe20000010871 */
[-CC-:B------:R-:W-:Y:S01]  /*6130*/  FFMA.FTZ R129, R36, R115.reuse, -R113.reuse ;  /* 0x0000007324817223 */ /* 0x180fe20000010871 */
[-CC-:B------:R-:W-:Y:S01]  /*6140*/  FFMA.FTZ R128, R37, R115.reuse, -R113.reuse ;  /* 0x0000007325807223 */ /* 0x180fe20000010871 */
[-CC-:B------:R-:W-:Y:S01]  /*6150*/  FFMA.FTZ R132, R210, R115.reuse, -R114.reuse ;  /* 0x00000073d2847223 */ /* 0x180fe20000010872 */
[-CC-:B------:R-:W-:Y:S01]  /*6160*/  FFMA.FTZ R133, R207, R115.reuse, -R113.reuse ;  /* 0x00000073cf857223 */ /* 0x180fe20000010871 */
[----:B------:R-:W-:Y:S01]  /*6170*/  MUFU.EX2 R110, R110 ;  /* 0x0000006e006e7308 */ /* 0x000fe20000000800 */
[-CC-:B------:R-:W-:Y:S01]  /*6180*/  FFMA.FTZ R136, R209, R115.reuse, -R113.reuse ;  /* 0x00000073d1887223 */ /* 0x180fe20000010871 */
[-CC-:B------:R-:W-:Y:S01]  /*6190*/  FFMA.FTZ R137, R206, R115.reuse, -R113.reuse ;  /* 0x00000073ce897223 */ /* 0x180fe20000010871 */
[-CC-:B------:R-:W-:Y:S01]  /*61a0*/  FFMA.FTZ R138, R208, R115.reuse, -R113.reuse ;  /* 0x00000073d08a7223 */ /* 0x180fe20000010871 */
[-CC-:B------:R-:W-:Y:S01]  /*61b0*/  FFMA.FTZ R139, R205, R115.reuse, -R114.reuse ;  /* 0x00000073cd8b7223 */ /* 0x180fe20000010872 */
[-CC-:B------:R-:W-:Y:S01]  /*61c0*/  FFMA.FTZ R141, R141, R115.reuse, -R114.reuse ;  /* 0x000000738d8d7223 */ /* 0x180fe20000010872 */
[-CC-:B------:R-:W-:Y:S01]  /*61d0*/  FFMA.FTZ R140, R140, R115.reuse, -R114.reuse ;  /* 0x000000738c8c7223 */ /* 0x180fe20000010872 */
[-CC-:B------:R-:W-:Y:S01]  /*61e0*/  FFMA.FTZ R142, R142, R115.reuse, -R114.reuse ;  /* 0x000000738e8e7223 */ /* 0x180fe20000010872 */
[----:B------:R-:W3:Y:S01]  /*61f0*/  MUFU.EX2 R109, R109 ;  /* 0x0000006d006d7308 */ /* 0x000ee20000000800 */
[----:B-1----:R-:W-:Y:S01]  /*6200*/  F2FP.BF16.F32.PACK_AB R33, R111, R112 ;  /* 0x000000706f21723e */ /* 0x002fe200000010ff */
        /* <DEDUP_REMOVED lines=14> */
[----:B------:R-:W1:Y:S01]  /*62f0*/  MUFU.EX2 R122, R122 ;  /* 0x0000007a007a7308 */ /* 0x000e620000000800 */
[----:B---3--:R-:W-:Y:S01]  /*6300*/  F2FP.BF16.F32.PACK_AB R35, R109, R110 ;  /* 0x0000006e6d23723e */ /* 0x008fe200000010ff */
        /* <DEDUP_REMOVED lines=13> */
[--C-:B------:R-:W-:Y:S01]  /*63e0*/  FFMA.FTZ R194, R201, R115, -R113.reuse ;  /* 0x00000073c9c27223 */ /* 0x100fe20000010871 */
        /* <DEDUP_REMOVED lines=8> */
[----:B------:R-:W1:Y:S01]  /*6470*/  MUFU.EX2 R108, R108 ;  /* 0x0000006c006c7308 */ /* 0x000e620000000800 */
[-CC-:B------:R-:W-:Y:S01]  /*6480*/  FFMA.FTZ R186, R186, R115.reuse, -R113.reuse ;  /* 0x00000073baba7223 */ /* 0x180fe20000010871 */
[-CC-:B------:R-:W-:Y:S01]  /*6490*/  FFMA.FTZ R187, R187, R115.reuse, -R113.reuse ;  /* 0x00000073bbbb7223 */ /* 0x180fe20000010871 */
[-CC-:B------:R-:W-:Y:S01]  /*64a0*/  FFMA.FTZ R184, R184, R115.reuse, -R113.reuse ;  /* 0x00000073b8b87223 */ /* 0x180fe20000010871 */
[-CC-:B------:R-:W-:Y:S01]  /*64b0*/  FFMA.FTZ R185, R185, R115.reuse, -R113.reuse ;  /* 0x00000073b9b97223 */ /* 0x180fe20000010871 */
[-CC-:B------:R-:W-:Y:S01]  /*64c0*/  FFMA.FTZ R183, R183, R115.reuse, -R114.reuse ;  /* 0x00000073b7b77223 */ /* 0x180fe20000010872 */
[-CC-:B------:R-:W-:Y:S01]  /*64d0*/  FFMA.FTZ R180, R180, R115.reuse, -R114.reuse ;  /* 0x00000073b4b47223 */ /* 0x180fe20000010872 */
[--C-:B------:R-:W-:Y:S01]  /*64e0*/  FFMA.FTZ R175, R175, R115, -R114.reuse ;  /* 0x00000073afaf7223 */ /* 0x100fe20000010872 */
[----:B------:R-:W-:Y:S01]  /*64f0*/  MUFU.EX2 R119, R119 ;  /* 0x0000007700777308 */ /* 0x000fe20000000800 */
        /* <DEDUP_REMOVED lines=8> */
[C---:B------:R-:W-:Y:S01]  /*6580*/  HMMA.16816.F32.BF16 R12, R32.reuse, R8, RZ ;  /* 0x00000008200c723c */ /* 0x040fe200000418ff */
        /* <DEDUP_REMOVED lines=14> */
[----:B------:R-:W3:Y:S01]  /*6670*/  MUFU.EX2 R130, R130 ;  /* 0x0000008200827308 */ /* 0x000ee20000000800 */
[C---:B------:R-:W-:Y:S01]  /*6680*/  HMMA.16816.F32.BF16 R20, R32.reuse, R16, RZ ;  /* 0x000000102014723c */ /* 0x040fe200000418ff */
[-CC-:B------:R-:W-:Y:S01]  /*6690*/  FFMA.FTZ R94, R94, R115.reuse, -R113.reuse ;  /* 0x000000735e5e7223 */ /* 0x180fe20000010871 */
[-CC-:B------:R-:W-:Y:S01]  /*66a0*/  FFMA.FTZ R92, R92, R115.reuse, -R113.reuse ;  /* 0x000000735c5c7223 */ /* 0x180fe20000010871 */
[-C--:B------:R-:W-:Y:S01]  /*66b0*/  FFMA.FTZ R90, R90, R115.reuse, -R113 ;  /* 0x000000735a5a7223 */ /* 0x080fe20000010871 */
[-C--:B------:R-:W-:Y:S01]  /*66c0*/  FFMA.FTZ R91, R91, R115.reuse, -R114 ;  /* 0x000000735b5b7223 */ /* 0x080fe20000010872 */
[----:B------:R-:W-:Y:S01]  /*66d0*/  FADD.FTZ R111, R112, R111 ;  /* 0x0000006f706f7221 */ /* 0x000fe20000010000 */
[----:B------:R-:W-:Y:S01]  /*66e0*/  FADD.FTZ R122, R123, R122 ;  /* 0x0000007a7b7a7221 */ /* 0x000fe20000010000 */
[----:B------:R-:W-:Y:S01]  /*66f0*/  MUFU.EX2 R129, R129 ;  /* 0x0000008100817308 */ /* 0x000fe20000000800 */
[C---:B------:R-:W-:Y:S01]  /*6700*/  HMMA.16816.F32.BF16 R16, R32.reuse, R18, RZ ;  /* 0x000000122010723c */ /* 0x040fe200000418ff */
[----:B------:R-:W-:Y:S01]  /*6710*/  FADD.FTZ R111, R110, R111 ;  /* 0x0000006f6e6f7221 */ /* 0x000fe20000010000 */
[----:B------:R-:W-:Y:S01]  /*6720*/  FADD.FTZ R121, R121, R122 ;  /* 0x0000007a79797221 */ /* 0x000fe20000010000 */
[-CC-:B------:R-:W-:Y:S01]  /*6730*/  FFMA.FTZ R89, R89, R115.reuse, -R114.reuse ;  /* 0x0000007359597223 */ /* 0x180fe20000010872 */
[-CC-:B------:R-:W-:Y:S01]  /*6740*/  FFMA.FTZ R87, R87, R115.reuse, -R114.reuse ;  /* 0x0000007357577223 */ /* 0x180fe20000010872 */
[----:B------:R-:W-:Y:S01]  /*6750*/  FADD.FTZ R109, R109, R111 ;  /* 0x0000006f6d6d7221 */ /* 0x000fe20000010000 */
[----:B------:R-:W-:Y:S01]  /*6760*/  FADD.FTZ R121, R120, R121 ;  /* 0x0000007978797221 */ /* 0x000fe20000010000 */
[----:B------:R-:W4:Y:S01]  /*6770*/  MUFU.EX2 R128, R128 ;  /* 0x0000008000807308 */ /* 0x000f220000000800 */
[C---:B------:R-:W-:Y:S01]  /*6780*/  HMMA.16816.F32.BF16 R4, R32.reuse, R40, RZ ;  /* 0x000000282004723c */ /* 0x040fe200000418ff */
[----:B-1----:R-:W-:Y:S01]  /*6790*/  FADD.FTZ R109, R108, R109 ;  /* 0x0000006d6c6d7221 */ /* 0x002fe20000010000 */
[-CC-:B------:R-:W-:Y:S01]  /*67a0*/  FFMA.FTZ R85, R85, R115.reuse, -R114.reuse ;  /* 0x0000007355557223 */ /* 0x180fe20000010872 */
[-CC-:B------:R-:W-:Y:S01]  /*67b0*/  FFMA.FTZ R88, R88, R115.reuse, -R113.reuse ;  /* 0x0000007358587223 */ /* 0x180fe20000010871 */
[-CC-:B------:R-:W-:Y:S01]  /*67c0*/  FFMA.FTZ R86, R86, R115.reuse, -R113.reuse ;  /* 0x0000007356567223 */ /* 0x180fe20000010871 */
[-CC-:B------:R-:W-:Y:S01]  /*67d0*/  FFMA.FTZ R84, R84, R115.reuse, -R113.reuse ;  /* 0x0000007354547223 */ /* 0x180fe20000010871 */
[-CC-:B------:R-:W-:Y:S01]  /*67e0*/  FFMA.FTZ R82, R82, R115.reuse, -R113.reuse ;  /* 0x0000007352527223 */ /* 0x180fe20000010871 */
[----:B------:R-:W1:Y:S01]  /*67f0*/  MUFU.EX2 R126, R126 ;  /* 0x0000007e007e7308 */ /* 0x000e620000000800 */
[C---:B------:R-:W-:Y:S01]  /*6800*/  HMMA.16816.F32.BF16 R40, R32.reuse, R42, RZ ;  /* 0x0000002a2028723c */ /* 0x040fe200000418ff */
[-CC-:B------:R-:W-:Y:S01]  /*6810*/  FFMA.FTZ R83, R83, R115.reuse, -R114.reuse ;  /* 0x0000007353537223 */ /* 0x180fe20000010872 */
[-CC-:B------:R-:W-:Y:S01]  /*6820*/  FFMA.FTZ R81, R81, R115.reuse, -R114.reuse ;  /* 0x0000007351517223 */ /* 0x180fe20000010872 */
[-CC-:B------:R-:W-:Y:S01]  /*6830*/  FFMA.FTZ R79, R79, R115.reuse, -R114.reuse ;  /* 0x000000734f4f7223 */ /* 0x180fe20000010872 */
[-CC-:B------:R-:W-:Y:S01]  /*6840*/  FFMA.FTZ R77, R77, R115.reuse, -R114.reuse ;  /* 0x000000734d4d7223 */ /* 0x180fe20000010872 */
[-CC-:B------:R-:W-:Y:S01]  /*6850*/  FFMA.FTZ R80, R80, R115.reuse, -R113.reuse ;  /* 0x0000007350507223 */ /* 0x180fe20000010871 */
[----:B------:R-:W-:Y:S01]  /*6860*/  FFMA.FTZ R78, R78, R115, -R113 ;  /* 0x000000734e4e7223 */ /* 0x000fe20000010871 */
[----:B------:R-:W5:Y:S01]  /*6870*/  MUFU.EX2 R125, R125 ;  /* 0x0000007d007d7308 */ /* 0x000f620000000800 */
[C---:B--2---:R-:W-:Y:S01]  /*6880*/  HMMA.16816.F32.BF16 R36, R32.reuse, R44, RZ ;  /* 0x0000002c2024723c */ /* 0x044fe200000418ff */
[----:B---3--:R-:W-:Y:S01]  /*6890*/  F2FP.BF16.F32.PACK_AB R44, R130, R131 ;  /* 0x00000083822c723e */ /* 0x008fe200000010ff */
[----:B------:R-:W-:Y:S01]  /*68a0*/  FADD.FTZ R131, R131, R121 ;  /* 0x0000007983837221 */ /* 0x000fe20000010000 */
[C---:B------:R-:W-:Y:S01]  /*68b0*/  F2FP.BF16.F32.PACK_AB R45, R119.reuse, R108 ;  /* 0x0000006c772d723e */ /* 0x040fe200000010ff */
[----:B------:R-:W-:Y:S01]  /*68c0*/  FADD.FTZ R119, R119, R109 ;  /* 0x0000006d77777221 */ /* 0x000fe20000010000 */
[----:B------:R-:W-:Y:S01]  /*68d0*/  FFMA.FTZ R76, R76, R115, -R113 ;  /* 0x000000734c4c7223 */ /* 0x000fe20000010871 */
[----:B------:R-:W-:Y:S01]  /*68e0*/  FADD.FTZ R131, R130, R131 ;  /* 0x0000008382837221 */ /* 0x000fe20000010000 */
[----:B------:R-:W2:Y:S01]  /*68f0*/  MUFU.EX2 R124, R124 ;  /* 0x0000007c007c7308 */ /* 0x000ea20000000800 */
[----:B------:R-:W-:Y:S01]  /*6900*/  HMMA.16816.F32.BF16 R32, R32, R46, RZ ;  /* 0x0000002e2020723c */ /* 0x000fe200000418ff */
[----:B----4-:R-:W-:Y:S01]  /*6910*/  F2FP.BF16.F32.PACK_AB R46, R128, R129 ;  /* 0x00000081802e723e */ /* 0x010fe200000010ff */
[----:B------:R-:W-:Y:S01]  /*6920*/  FADD.FTZ R119, R127, R119 ;  /* 0x000000777f777221 */ /* 0x000fe20000010000 */
[----:B-1----:R-:W-:Y:S01]  /*6930*/  F2FP.BF16.F32.PACK_AB R47, R126, R127 ;  /* 0x0000007f7e2f723e */ /* 0x002fe200000010ff */
[----:B------:R-:W-:Y:S01]  /*6940*/  FADD.FTZ R129, R129, R131 ;  /* 0x0000008381817221 */ /* 0x000fe20000010000 */
[-C--:B------:R-:W-:Y:S01]  /*6950*/  FFMA.FTZ R74, R74, R115.reuse, -R113 ;  /* 0x000000734a4a7223 */ /* 0x080fe20000010871 */
[----:B------:R-:W-:Y:S01]  /*6960*/  FADD.FTZ R126, R126, R119 ;  /* 0x000000777e7e7221 */ /* 0x000fe20000010000 */
[----:B------:R-:W-:Y:S01]  /*6970*/  MUFU.EX2 R132, R132 ;  /* 0x0000008400847308 */ /* 0x000fe20000000800 */
[----:B------:R-:W-:Y:S01]  /*6980*/  FADD.FTZ R129, R128, R129 ;  /* 0x0000008180817221 */ /* 0x000fe20000010000 */
[-C--:B------:R-:W-:Y:S01]  /*6990*/  FFMA.FTZ R75, R75, R115.reuse, -R114 ;  /* 0x000000734b4b7223 */ /* 0x080fe20000010872 */
[C---:B------:R-:W-:Y:S01]  /*69a0*/  HMMA.16816.F32.BF16 R12, R44.reuse, R24, R12 ;  /* 0x000000182c0c723c */ /* 0x040fe2000004180c */
[----:B-----5:R-:W-:Y:S01]  /*69b0*/  FADD.FTZ R126, R125, R126 ;  /* 0x0000007e7d7e7221 */ /* 0x020fe20000010000 */
[-CC-:B------:R-:W-:Y:S01]  /*69c0*/  FFMA.FTZ R68, R68, R115.reuse, -R113.reuse ;  /* 0x0000007344447223 */ /* 0x180fe20000010871 */
[-CC-:B------:R-:W-:Y:S01]  /*69d0*/  FFMA.FTZ R66, R66, R115.reuse, -R113.reuse ;  /* 0x0000007342427223 */ /* 0x180fe20000010871 */
[-C--:B------:R-:W-:Y:S01]  /*69e0*/  FFMA.FTZ R67, R67, R115.reuse, -R114 ;  /* 0x0000007343437223 */ /* 0x080fe20000010872 */
[----:B------:R-:W-:Y:S01]  /*69f0*/  MUFU.EX2 R133, R133 ;  /* 0x0000008500857308 */ /* 0x000fe20000000800 */
[----:B--2---:R-:W-:Y:S01]  /*6a00*/  FADD.FTZ R126, R124, R126 ;  /* 0x0000007e7c7e7221 */ /* 0x004fe20000010000 */
[-CC-:B------:R-:W-:Y:S01]  /*6a10*/  FFMA.FTZ R65, R65, R115.reuse, -R114.reuse ;  /* 0x0000007341417223 */ /* 0x180fe20000010872 */
[C---:B------:R-:W-:Y:S01]  /*6a20*/  HMMA.16816.F32.BF16 R8, R44.reuse, R26, R8 ;  /* 0x0000001a2c08723c */ /* 0x040fe20000041808 */
[----:B------:R-:W1:Y:S01]  /*6a30*/  LDSM.16.MT88.4 R24, [R117+0xb000] ;  /* 0x00b000007518783b */ /* 0x000e620000004200 */
[-CC-:B------:R-:W-:Y:S01]  /*6a40*/  FFMA.FTZ R57, R57, R115.reuse, -R114.reuse ;  /* 0x0000007339397223 */ /* 0x180fe20000010872 */
[-CC-:B------:R-:W-:Y:S01]  /*6a50*/  FFMA.FTZ R64, R64, R115.reuse, -R113.reuse ;  /* 0x0000007340407223 */ /* 0x180fe20000010871 */
[-CC-:B------:R-:W-:Y:S01]  /*6a60*/  FFMA.FTZ R56, R56, R115.reuse, -R113.reuse ;  /* 0x0000007338387223 */ /* 0x180fe20000010871 */
[----:B------:R-:W2:Y:S01]  /*6a70*/  MUFU.EX2 R136, R136 ;  /* 0x0000008800887308 */ /* 0x000ea20000000800 */
[-CC-:B------:R-:W-:Y:S01]  /*6a80*/  FFMA.FTZ R102, R102, R115.reuse, -R114.reuse ;  /* 0x0000007366667223 */ /* 0x180fe20000010872 */
[-CC-:B------:R-:W-:Y:S01]  /*6a90*/  FFMA.FTZ R63, R63, R115.reuse, -R114.reuse ;  /* 0x000000733f3f7223 */ /* 0x180fe20000010872 */
[C---:B------:R-:W-:Y:S01]  /*6aa0*/  HMMA.16816.F32.BF16 R20, R44.reuse, R28, R20 ;  /* 0x0000001c2c14723c */ /* 0x040fe20000041814 */
[-CC-:B------:R-:W-:Y:S01]  /*6ab0*/  FFMA.FTZ R61, R61, R115.reuse, -R114.reuse ;  /* 0x000000733d3d7223 */ /* 0x180fe20000010872 */
[-C--:B------:R-:W-:Y:S01]  /*6ac0*/  FFMA.FTZ R251, R58, R115.reuse, -R113 ;  /* 0x000000733afb7223 */ /* 0x080fe20000010871 */
[----:B------:R-:W-:Y:S01]  /*6ad0*/  FFMA.FTZ R250, R59, R115, -R114 ;  /* 0x000000733bfa7223 */ /* 0x000fe20000010872 */
[----:B------:R-:W-:Y:S01]  /*6ae0*/  ISETP.GE.AND P0, PT, R177, R233, PT ;  /* 0x000000e9b100720c */ /* 0x000fe20003f06270 */
[----:B------:R-:W-:Y:S03]  /*6af0*/  MUFU.EX2 R137, R137 ;  /* 0x0000008900897308 */ /* 0x000fe60000000800 */
[C---:B------:R-:W-:Y:S01]  /*6b00*/  HMMA.16816.F32.BF16 R16, R44.reuse, R30, R16 ;  /* 0x0000001e2c10723c */ /* 0x040fe20000041810 */
[----:B------:R-:W3:Y:S04]  /*6b10*/  LDSM.16.MT88.4 R28, [R118+0xb000] ;  /* 0x00b00000761c783b */ /* 0x000ee80000004200 */
[----:B------:R-:W4:Y:S03]  /*6b20*/  MUFU.EX2 R138, R138 ;  /* 0x0000008a008a7308 */ /* 0x000f260000000800 */
[C---:B------:R-:W-:Y:S05]  /*6b30*/  HMMA.16816.F32.BF16 R4, R44.reuse, R52, R4 ;  /* 0x000000342c04723c */ /* 0x040fea0000041804 */
[----:B------:R-:W5:Y:S03]  /*6b40*/  MUFU.EX2 R139, R139 ;  /* 0x0000008b008b7308 */ /* 0x000f660000000800 */
[C---:B------:R-:W-:Y:S01]  /*6b50*/  HMMA.16816.F32.BF16 R40, R44.reuse, R54, R40 ;  /* 0x000000362c28723c */ /* 0x040fe20000041828 */
[----:B------:R-:W3:Y:S04]  /*6b60*/  LDSM.16.MT88.4 R52, [R116+0xb000] ;  /* 0x00b000007434783b */ /* 0x000ee80000004200 */
[----:B------:R-:W-:Y:S03]  /*6b70*/  MUFU.EX2 R141, R141 ;  /* 0x0000008d008d7308 */ /* 0x000fe60000000800 */
[C---:B------:R-:W-:Y:S05]  /*6b80*/  HMMA.16816.F32.BF16 R36, R44.reuse, R48, R36 ;  /* 0x000000302c24723c */ /* 0x040fea0000041824 */
[----:B------:R-:W-:Y:S03]  /*6b90*/  MUFU.EX2 R140, R140 ;  /* 0x0000008c008c7308 */ /* 0x000fe60000000800 */
[----:B------:R-:W-:Y:S01]  /*6ba0*/  HMMA.16816.F32.BF16 R32, R44, R50, R32 ;  /* 0x000000322c20723c */ /* 0x000fe20000041820 */
[----:B------:R-:W3:Y:S01]  /*6bb0*/  LDSM.16.MT88.4 R48, [R107+0xb000] ;  /* 0x00b000006b30783b */ /* 0x000ee20000004200 */
[----:B--2---:R-:W-:Y:S01]  /*6bc0*/  F2FP.BF16.F32.PACK_AB R44, R136, R133 ;  /* 0x00000085882c723e */ /* 0x004fe200000010ff */
[----:B------:R-:W-:Y:S01]  /*6bd0*/  FADD.FTZ R133, R133, R129 ;  /* 0x0000008185857221 */ /* 0x000fe20000010000 */
[----:B------:R-:W-:Y:S01]  /*6be0*/  F2FP.BF16.F32.PACK_AB R45, R124, R125 ;  /* 0x0000007d7c2d723e */ /* 0x000fe200000010ff */
[----:B------:R-:W-:Y:S01]  /*6bf0*/  MUFU.EX2 R142, R142 ;  /* 0x0000008e008e7308 */ /* 0x000fe20000000800 */
[----:B----4-:R-:W-:Y:S01]  /*6c00*/  F2FP.BF16.F32.PACK_AB R46, R138, R137 ;  /* 0x000000898a2e723e */ /* 0x010fe200000010ff */
[----:B------:R-:W-:Y:S01]  /*6c10*/  FADD.FTZ R133, R136, R133 ;  /* 0x0000008588857221 */ /* 0x000fe20000010000 */
[----:B-----5:R-:W-:Y:S01]  /*6c20*/  F2FP.BF16.F32.PACK_AB R47, R139, R132 ;  /* 0x000000848b2f723e */ /* 0x020fe200000010ff */
[----:B------:R-:W-:-:S02]  /*6c30*/  FADD.FTZ R132, R132, R126 ;  /* 0x0000007e84847221 */ /* 0x000fc40000010000 */
[----:B------:R-:W-:Y:S02]  /*6c40*/  FADD.FTZ R137, R137, R133 ;  /* 0x0000008589897221 */ /* 0x000fe40000010000 */
[----:B------:R-:W2:Y:S01]  /*6c50*/  MUFU.EX2 R143, R143 ;  /* 0x0000008f008f7308 */ /* 0x000ea20000000800 */
[----:B------:R-:W-:Y:S01]  /*6c60*/  FADD.FTZ R132, R139, R132 ;  /* 0x000000848b847221 */ /* 0x000fe20000010000 */
[----:B-1----:R-:W-:Y:S01]  /*6c70*/  HMMA.16816.F32.BF16 R12, R44, R24, R12 ;  /* 0x000000182c0c723c */ /* 0x002fe2000004180c */
[----:B------:R-:W-:-:S05]  /*6c80*/  FADD.FTZ R137, R138, R137 ;  /* 0x000000898a897221 */ /* 0x000fca0000010000 */
[----:B------:R-:W1:Y:S02]  /*6c90*/  MUFU.EX2 R144, R144 ;  /* 0x0000009000907308 */ /* 0x000e640000000800 */
[C---:B------:R-:W-:Y:S01]  /*6ca0*/  HMMA.16816.F32.BF16 R8, R44.reuse, R26, R8 ;  /* 0x0000001a2c08723c */ /* 0x040fe20000041808 */
[----:B------:R-:W4:Y:S05]  /*6cb0*/  LDSM.16.MT88.4 R24, [R117+0xb800] ;  /* 0x00b800007518783b */ /* 0x000f2a0000004200 */
[----:B------:R-:W-:Y:S01]  /*6cc0*/  MUFU.EX2 R145, R145 ;  /* 0x0000009100917308 */ /* 0x000fe20000000800 */
[----:B--2---:R-:W-:Y:S01]  /*6cd0*/  FADD.FTZ R137, R143, R137 ;  /* 0x000000898f897221 */ /* 0x004fe20000010000 */
[C---:B---3--:R-:W-:Y:S06]  /*6ce0*/  HMMA.16816.F32.BF16 R20, R44.reuse, R28, R20 ;  /* 0x0000001c2c14723c */ /* 0x048fec0000041814 */
[----:B------:R-:W2:Y:S02]  /*6cf0*/  MUFU.EX2 R146, R146 ;  /* 0x0000009200927308 */ /* 0x000ea40000000800 */
[C---:B------:R-:W-:Y:S01]  /*6d00*/  HMMA.16816.F32.BF16 R16, R44.reuse, R30, R16 ;  /* 0x0000001e2c10723c */ /* 0x040fe20000041810 */
[----:B------:R-:W3:Y:S05]  /*6d10*/  LDSM.16.MT88.4 R28, [R118+0xb800] ;  /* 0x00b80000761c783b */ /* 0x000eea0000004200 */
[----:B------:R-:W5:Y:S02]  /*6d20*/  MUFU.EX2 R149, R149 ;  /* 0x0000009500957308 */ /* 0x000f640000000800 */
[C---:B------:R-:W-:Y:S06]  /*6d30*/  HMMA.16816.F32.BF16 R4, R44.reuse, R52, R4 ;  /* 0x000000342c04723c */ /* 0x040fec0000041804 */
[----:B------:R-:W4:Y:S02]  /*6d40*/  MUFU.EX2 R151, R151 ;  /* 0x0000009700977308 */ /* 0x000f240000000800 */
[C---:B------:R-:W-:Y:S01]  /*6d50*/  HMMA.16816.F32.BF16 R40, R44.reuse, R54, R40 ;  /* 0x000000362c28723c */ /* 0x040fe20000041828 */
[----:B------:R-:W3:Y:S05]  /*6d60*/  LDSM.16.MT88.4 R52, [R116+0xb800] ;  /* 0x00b800007434783b */ /* 0x000eea0000004200 */
[----:B------:R-:W-:Y:S02]  /*6d70*/  MUFU.EX2 R150, R150 ;  /* 0x0000009600967308 */ /* 0x000fe40000000800 */
[C---:B------:R-:W-:Y:S06]  /*6d80*/  HMMA.16816.F32.BF16 R36, R44.reuse, R48, R36 ;  /* 0x000000302c24723c */ /* 0x040fec0000041824 */
[----:B------:R-:W-:Y:S02]  /*6d90*/  MUFU.EX2 R152, R152 ;  /* 0x0000009800987308 */ /* 0x000fe40000000800 */
[----:B------:R-:W-:Y:S01]  /*6da0*/  HMMA.16816.F32.BF16 R32, R44, R50, R32 ;  /* 0x000000322c20723c */ /* 0x000fe20000041820 */
[----:B------:R-:W3:Y:S01]  /*6db0*/  LDSM.16.MT88.4 R48, [R107+0xb800] ;  /* 0x00b800006b30783b */ /* 0x000ee20000004200 */
[C---:B-1----:R-:W-:Y:S01]  /*6dc0*/  F2FP.BF16.F32.PACK_AB R44, R144.reuse, R143 ;  /* 0x0000008f902c723e */ /* 0x042fe200000010ff */
[----:B------:R-:W-:Y:S01]  /*6dd0*/  FADD.FTZ R144, R144, R137 ;  /* 0x0000008990907221 */ /* 0x000fe20000010000 */
[----:B------:R-:W-:Y:S01]  /*6de0*/  F2FP.BF16.F32.PACK_AB R45, R140, R141 ;  /* 0x0000008d8c2d723e */ /* 0x000fe200000010ff */
[----:B------:R-:W-:Y:S01]  /*6df0*/  FADD.FTZ R141, R141, R132 ;  /* 0x000000848d8d7221 */ /* 0x000fe20000010000 */
[----:B--2---:R-:W-:Y:S01]  /*6e00*/  F2FP.BF16.F32.PACK_AB R46, R146, R145 ;  /* 0x00000091922e723e */ /* 0x004fe200000010ff */
[----:B------:R-:W1:Y:S01]  /*6e10*/  MUFU.EX2 R153, R153 ;  /* 0x0000009900997308 */ /* 0x000e620000000800 */
[----:B-----5:R-:W-:Y:S01]  /*6e20*/  F2FP.BF16.F32.PACK_AB R47, R149, R142 ;  /* 0x0000008e952f723e */ /* 0x020fe200000010ff */
[----:B------:R-:W-:Y:S01]  /*6e30*/  FADD.FTZ R141, R140, R141 ;  /* 0x0000008d8c8d7221 */ /* 0x000fe20000010000 */
[----:B------:R-:W-:Y:S01]  /*6e40*/  FADD.FTZ R144, R145, R144 ;  /* 0x0000009091907221 */ /* 0x000fe20000010000 */
[----:B------:R-:W-:Y:S02]  /*6e50*/  LDSM.16.MT88.4 R136, [R117+0x11800] ;  /* 0x011800007588783b */ /* 0x000fe40000004200 */
[----:B------:R-:W-:Y:S01]  /*6e60*/  FADD.FTZ R142, R142, R141 ;  /* 0x0000008d8e8e7221 */ /* 0x000fe20000010000 */
[----:B------:R-:W-:Y:S01]  /*6e70*/  FADD.FTZ R146, R146, R144 ;  /* 0x0000009092927221 */ /* 0x000fe20000010000 */
[----:B----4-:R-:W-:Y:S01]  /*6e80*/  HMMA.16816.F32.BF16 R12, R44, R24, R12 ;  /* 0x000000182c0c723c */ /* 0x010fe2000004180c */
[----:B------:R-:W2:Y:S01]  /*6e90*/  MUFU.EX2 R154, R154 ;  /* 0x0000009a009a7308 */ /* 0x000ea20000000800 */
[----:B------:R-:W-:-:S04]  /*6ea0*/  FADD.FTZ R142, R149, R142 ;  /* 0x0000008e958e7221 */ /* 0x000fc80000010000 */
[----:B------:R-:W-:Y:S02]  /*6eb0*/  FADD.FTZ R142, R151, R142 ;  /* 0x0000008e978e7221 */ /* 0x000fe40000010000 */
[----:B------:R-:W-:Y:S01]  /*6ec0*/  HMMA.16816.F32.BF16 R8, R44, R26, R8 ;  /* 0x0000001a2c08723c */ /* 0x000fe20000041808 */
[----:B------:R-:W4:Y:S01]  /*6ed0*/  LDSM.16.MT88.4 R24, [R117+0xc000] ;  /* 0x00c000007518783b */ /* 0x000f220000004200 */
[----:B------:R-:W-:Y:S01]  /*6ee0*/  MUFU.EX2 R155, R155 ;  /* 0x0000009b009b7308 */ /* 0x000fe20000000800 */
[----:B-1----:R-:W-:-:S05]  /*6ef0*/  FADD.FTZ R146, R153, R146 ;  /* 0x0000009299927221 */ /* 0x002fca0000010000 */
[C---:B---3--:R-:W-:Y:S02]  /*6f00*/  HMMA.16816.F32.BF16 R20, R44.reuse, R28, R20 ;  /* 0x0000001c2c14723c */ /* 0x048fe40000041814 */
[----:B------:R-:W1:Y:S06]  /*6f10*/  MUFU.EX2 R156, R156 ;  /* 0x0000009c009c7308 */ /* 0x000e6c0000000800 */
[C---:B------:R-:W-:Y:S01]  /*6f20*/  HMMA.16816.F32.BF16 R16, R44.reuse, R30, R16 ;  /* 0x0000001e2c10723c */ /* 0x040fe20000041810 */
[----:B------:R-:W3:Y:S01]  /*6f30*/  LDSM.16.MT88.4 R28, [R118+0xc000] ;  /* 0x00c00000761c783b */ /* 0x000ee20000004200 */
[----:B------:R-:W5:Y:S06]  /*6f40*/  MUFU.EX2 R158, R158 ;  /* 0x0000009e009e7308 */ /* 0x000f6c0000000800 */
[C---:B------:R-:W-:Y:S02]  /*6f50*/  HMMA.16816.F32.BF16 R4, R44.reuse, R52, R4 ;  /* 0x000000342c04723c */ /* 0x040fe40000041804 */
[----:B------:R-:W4:Y:S06]  /*6f60*/  MUFU.EX2 R160, R160 ;  /* 0x000000a000a07308 */ /* 0x000f2c0000000800 */
[C---:B------:R-:W-:Y:S01]  /*6f70*/  HMMA.16816.F32.BF16 R40, R44.reuse, R54, R40 ;  /* 0x000000362c28723c */ /* 0x040fe20000041828 */
[----:B------:R-:W3:Y:S01]  /*6f80*/  LDSM.16.MT88.4 R52, [R116+0xc000] ;  /* 0x00c000007434783b */ /* 0x000ee20000004200 */
[----:B------:R-:W-:Y:S06]  /*6f90*/  MUFU.EX2 R159, R159 ;  /* 0x0000009f009f7308 */ /* 0x000fec0000000800 */
[C---:B------:R-:W-:Y:S02]  /*6fa0*/  HMMA.16816.F32.BF16 R36, R44.reuse, R48, R36 ;  /* 0x000000302c24723c */ /* 0x040fe40000041824 */
[----:B------:R-:W-:Y:S06]  /*6fb0*/  MUFU.EX2 R161, R161 ;  /* 0x000000a100a17308 */ /* 0x000fec0000000800 */
[----:B------:R-:W-:Y:S01]  /*6fc0*/  HMMA.16816.F32.BF16 R32, R44, R50, R32 ;  /* 0x000000322c20723c */ /* 0x000fe20000041820 */
[----:B------:R-:W3:Y:S01]  /*6fd0*/  LDSM.16.MT88.4 R48, [R107+0xc000] ;  /* 0x00c000006b30783b */ /* 0x000ee20000004200 */
[----:B--2---:R-:W-:Y:S01]  /*6fe0*/  F2FP.BF16.F32.PACK_AB R44, R154, R153 ;  /* 0x000000999a2c723e */ /* 0x004fe200000010ff */
[----:B------:R-:W2:Y:S01]  /*6ff0*/  MUFU.EX2 R162, R162 ;  /* 0x000000a200a27308 */ /* 0x000ea20000000800 */
[C---:B------:R-:W-:Y:S01]  /*7000*/  F2FP.BF16.F32.PACK_AB R45, R150.reuse, R151 ;  /* 0x00000097962d723e */ /* 0x040fe200000010ff */
[----:B------:R-:W-:Y:S01]  /*7010*/  FADD.FTZ R150, R150, R142 ;  /* 0x0000008e96967221 */ /* 0x000fe20000010000 */
[----:B-1----:R-:W-:Y:S01]  /*7020*/  F2FP.BF16.F32.PACK_AB R46, R156, R155 ;  /* 0x0000009b9c2e723e */ /* 0x002fe200000010ff */
[----:B------:R-:W-:Y:S01]  /*7030*/  FADD.FTZ R154, R154, R146 ;  /* 0x000000929a9a7221 */ /* 0x000fe20000010000 */
[----:B-----5:R-:W-:Y:S01]  /*7040*/  F2FP.BF16.F32.PACK_AB R47, R158, R152 ;  /* 0x000000989e2f723e */ /* 0x020fe200000010ff */
[----:B------:R-:W-:-:S02]  /*7050*/  FADD.FTZ R150, R152, R150 ;  /* 0x0000009698967221 */ /* 0x000fc40000010000 */
[----:B------:R-:W1:Y:S01]  /*7060*/  MUFU.EX2 R163, R163 ;  /* 0x000000a300a37308 */ /* 0x000e620000000800 */
[----:B------:R-:W-:Y:S01]  /*7070*/  FADD.FTZ R154, R155, R154 ;  /* 0x0000009a9b9a7221 */ /* 0x000fe20000010000 */
[----:B------:R-:W-:Y:S02]  /*7080*/  FADD.FTZ R158, R158, R150 ;  /* 0x000000969e9e7221 */ /* 0x000fe40000010000 */
[----:B----4-:R-:W-:Y:S01]  /*7090*/  HMMA.16816.F32.BF16 R12, R44, R24, R12 ;  /* 0x000000182c0c723c */ /* 0x010fe2000004180c */
[----:B------:R-:W-:Y:S01]  /*70a0*/  FADD.FTZ R156, R156, R154 ;  /* 0x0000009a9c9c7221 */ /* 0x000fe20000010000 */
[----:B------:R-:W-:Y:S01]  /*70b0*/  FADD.FTZ R158, R160, R158 ;  /* 0x0000009ea09e7221 */ /* 0x000fe20000010000 */
[----:B------:R-:W-:Y:S01]  /*70c0*/  LDSM.16.MT88.4 R152, [R116+0x11800] ;  /* 0x011800007498783b */ /* 0x000fe20000004200 */
[----:B------:R-:W-:Y:S01]  /*70d0*/  MUFU.EX2 R169, R169 ;  /* 0x000000a900a97308 */ /* 0x000fe20000000800 */
[----:B--2---:R-:W-:-:S03]  /*70e0*/  FADD.FTZ R156, R162, R156 ;  /* 0x0000009ca29c7221 */ /* 0x004fc60000010000 */
[C---:B------:R-:W-:Y:S01]  /*70f0*/  HMMA.16816.F32.BF16 R8, R44.reuse, R26, R8 ;  /* 0x0000001a2c08723c */ /* 0x040fe20000041808 */
[----:B------:R-:W2:Y:S03]  /*7100*/  LDSM.16.MT88.4 R24, [R117+0xc800] ;  /* 0x00c800007518783b */ /* 0x000ea60000004200 */
[----:B------:R-:W4:Y:S04]  /*7110*/  MUFU.EX2 R172, R172 ;  /* 0x000000ac00ac7308 */ /* 0x000f280000000800 */
[C---:B---3--:R-:W-:Y:S04]  /*7120*/  HMMA.16816.F32.BF16 R20, R44.reuse, R28, R20 ;  /* 0x0000001c2c14723c */ /* 0x048fe80000041814 */
[----:B------:R-:W3:Y:S04]  /*7130*/  MUFU.EX2 R173, R173 ;  /* 0x000000ad00ad7308 */ /* 0x000ee80000000800 */
[C---:B------:R-:W-:Y:S01]  /*7140*/  HMMA.16816.F32.BF16 R16, R44.reuse, R30, R16 ;  /* 0x0000001e2c10723c */ /* 0x040fe20000041810 */
[----:B------:R-:W5:Y:S03]  /*7150*/  LDSM.16.MT88.4 R28, [R118+0xc800] ;  /* 0x00c80000761c783b */ /* 0x000f660000004200 */
[----:B------:R-:W-:Y:S04]  /*7160*/  MUFU.EX2 R182, R182 ;  /* 0x000000b600b67308 */ /* 0x000fe80000000800 */
[C---:B------:R-:W-:Y:S04]  /*7170*/  HMMA.16816.F32.BF16 R4, R44.reuse, R52, R4 ;  /* 0x000000342c04723c */ /* 0x040fe80000041804 */
[----:B------:R-:W-:Y:S04]  /*7180*/  MUFU.EX2 R181, R181 ;  /* 0x000000b500b57308 */ /* 0x000fe80000000800 */
[C---:B------:R-:W-:Y:S01]  /*7190*/  HMMA.16816.F32.BF16 R40, R44.reuse, R54, R40 ;  /* 0x000000362c28723c */ /* 0x040fe20000041828 */
[----:B------:R-:W5:Y:S03]  /*71a0*/  LDSM.16.MT88.4 R52, [R116+0xc800] ;  /* 0x00c800007434783b */ /* 0x000f660000004200 */
[----:B------:R-:W-:Y:S04]  /*71b0*/  MUFU.EX2 R192, R192 ;  /* 0x000000c000c07308 */ /* 0x000fe80000000800 */
[C---:B------:R-:W-:Y:S04]  /*71c0*/  HMMA.16816.F32.BF16 R36, R44.reuse, R48, R36 ;  /* 0x000000302c24723c */ /* 0x040fe80000041824 */
[----:B------:R-:W2:Y:S04]  /*71d0*/  MUFU.EX2 R193, R193 ;  /* 0x000000c100c17308 */ /* 0x000ea80000000800 */
[----:B------:R-:W-:Y:S01]  /*71e0*/  HMMA.16816.F32.BF16 R32, R44, R50, R32 ;  /* 0x000000322c20723c */ /* 0x000fe20000041820 */
[----:B------:R-:W5:Y:S01]  /*71f0*/  LDSM.16.MT88.4 R48, [R107+0xc800] ;  /* 0x00c800006b30783b */ /* 0x000f620000004200 */
[C---:B-1----:R-:W-:Y:S01]  /*7200*/  F2FP.BF16.F32.PACK_AB R44, R163.reuse, R162 ;  /* 0x000000a2a32c723e */ /* 0x042fe200000010ff */
[----:B------:R-:W-:Y:S01]  /*7210*/  FADD.FTZ R163, R163, R156 ;  /* 0x0000009ca3a37221 */ /* 0x000fe20000010000 */
[C---:B------:R-:W-:Y:S01]  /*7220*/  F2FP.BF16.F32.PACK_AB R45, R159.reuse, R160 ;  /* 0x000000a09f2d723e */ /* 0x040fe200000010ff */
[----:B------:R-:W1:Y:S01]  /*7230*/  MUFU.EX2 R194, R194 ;  /* 0x000000c200c27308 */ /* 0x000e620000000800 */
[----:B----4-:R-:W-:Y:S01]  /*7240*/  F2FP.BF16.F32.PACK_AB R46, R172, R169 ;  /* 0x000000a9ac2e723e */ /* 0x010fe200000010ff */
[----:B------:R-:W-:Y:S01]  /*7250*/  FADD.FTZ R159, R159, R158 ;  /* 0x0000009e9f9f7221 */ /* 0x000fe20000010000 */
[----:B---3--:R-:W-:Y:S01]  /*7260*/  F2FP.BF16.F32.PACK_AB R47, R173, R161 ;  /* 0x000000a1ad2f723e */ /* 0x008fe200000010ff */
[----:B------:R-:W-:-:S02]  /*7270*/  FADD.FTZ R163, R169, R163 ;  /* 0x000000a3a9a37221 */ /* 0x000fc40000010000 */
[----:B------:R-:W-:Y:S02]  /*7280*/  FADD.FTZ R159, R161, R159 ;  /* 0x0000009fa19f7221 */ /* 0x000fe40000010000 */
[----:B------:R-:W-:Y:S01]  /*7290*/  MUFU.EX2 R195, R195 ;  /* 0x000000c300c37308 */ /* 0x000fe20000000800 */
[----:B------:R-:W-:Y:S01]  /*72a0*/  FADD.FTZ R172, R172, R163 ;  /* 0x000000a3acac7221 */ /* 0x000fe20000010000 */
[C---:B--2---:R-:W-:Y:S01]  /*72b0*/  HMMA.16816.F32.BF16 R12, R44.reuse, R24, R12 ;  /* 0x000000182c0c723c */ /* 0x044fe2000004180c */
[----:B------:R-:W-:Y:S02]  /*72c0*/  FADD.FTZ R173, R173, R159 ;  /* 0x0000009fadad7221 */ /* 0x000fe40000010000 */
[----:B------:R-:W-:Y:S02]  /*72d0*/  FADD.FTZ R172, R193, R172 ;  /* 0x000000acc1ac7221 */ /* 0x000fe40000010000 */
[----:B------:R-:W-:Y:S01]  /*72e0*/  FADD.FTZ R173, R182, R173 ;  /* 0x000000adb6ad7221 */ /* 0x000fe20000010000 */
[----:B------:R-:W2:Y:S02]  /*72f0*/  MUFU.EX2 R196, R196 ;  /* 0x000000c400c47308 */ /* 0x000ea40000000800 */
[C---:B------:R-:W-:Y:S01]  /*7300*/  HMMA.16816.F32.BF16 R8, R44.reuse, R26, R8 ;  /* 0x0000001a2c08723c */ /* 0x040fe20000041808 */
[----:B------:R-:W3:Y:S05]  /*7310*/  LDSM.16.MT88.4 R24, [R117+0xd000] ;  /* 0x00d000007518783b */ /* 0x000eea0000004200 */
[----:B------:R-:W4:Y:S02]  /*7320*/  MUFU.EX2 R191, R191 ;  /* 0x000000bf00bf7308 */ /* 0x000f240000000800 */
[C---:B-----5:R-:W-:Y:S06]  /*7330*/  HMMA.16816.F32.BF16 R20, R44.reuse, R28, R20 ;  /* 0x0000001c2c14723c */ /* 0x060fec0000041814 */
[----:B------:R-:W-:Y:S02]  /*7340*/  MUFU.EX2 R190, R190 ;  /* 0x000000be00be7308 */ /* 0x000fe40000000800 */
[C---:B------:R-:W-:Y:S01]  /*7350*/  HMMA.16816.F32.BF16 R16, R44.reuse, R30, R16 ;  /* 0x0000001e2c10723c */ /* 0x040fe20000041810 */
[----:B------:R-:W5:Y:S05]  /*7360*/  LDSM.16.MT88.4 R28, [R118+0xd000] ;  /* 0x00d00000761c783b */ /* 0x000f6a0000004200 */
[----:B------:R-:W-:Y:S02]  /*7370*/  MUFU.EX2 R189, R189 ;  /* 0x000000bd00bd7308 */ /* 0x000fe40000000800 */
[C---:B------:R-:W-:Y:S06]  /*7380*/  HMMA.16816.F32.BF16 R4, R44.reuse, R52, R4 ;  /* 0x000000342c04723c */ /* 0x040fec0000041804 */
[----:B------:R-:W-:Y:S02]  /*7390*/  MUFU.EX2 R188, R188 ;  /* 0x000000bc00bc7308 */ /* 0x000fe40000000800 */
[C---:B------:R-:W-:Y:S01]  /*73a0*/  HMMA.16816.F32.BF16 R40, R44.reuse, R54, R40 ;  /* 0x000000362c28723c */ /* 0x040fe20000041828 */
[----:B------:R-:W5:Y:S05]  /*73b0*/  LDSM.16.MT88.4 R52, [R116+0xd000] ;  /* 0x00d000007434783b */ /* 0x000f6a0000004200 */
[----:B------:R-:W3:Y:S02]  /*73c0*/  MUFU.EX2 R186, R186 ;  /* 0x000000ba00ba7308 */ /* 0x000ee40000000800 */
[C---:B------:R-:W-:Y:S06]  /*73d0*/  HMMA.16816.F32.BF16 R36, R44.reuse, R48, R36 ;  /* 0x000000302c24723c */ /* 0x040fec0000041824 */
[----:B------:R-:W5:Y:S02]  /*73e0*/  MUFU.EX2 R187, R187 ;  /* 0x000000bb00bb7308 */ /* 0x000f640000000800 */
[----:B------:R-:W-:Y:S01]  /*73f0*/  HMMA.16816.F32.BF16 R32, R44, R50, R32 ;  /* 0x000000322c20723c */ /* 0x000fe20000041820 */
[----:B------:R-:W5:Y:S01]  /*7400*/  LDSM.16.MT88.4 R48, [R107+0xd000] ;  /* 0x00d000006b30783b */ /* 0x000f620000004200 */
[C---:B-1----:R-:W-:Y:S01]  /*7410*/  F2FP.BF16.F32.PACK_AB R44, R194.reuse, R193 ;  /* 0x000000c1c22c723e */ /* 0x042fe200000010ff */
[----:B------:R-:W-:Y:S01]  /*7420*/  FADD.FTZ R194, R194, R172 ;  /* 0x000000acc2c27221 */ /* 0x000fe20000010000 */
[C---:B------:R-:W-:Y:S01]  /*7430*/  F2FP.BF16.F32.PACK_AB R45, R181.reuse, R182 ;  /* 0x000000b6b52d723e */ /* 0x040fe200000010ff */
[----:B------:R-:W-:Y:S01]  /*7440*/  FADD.FTZ R181, R181, R173 ;  /* 0x000000adb5b57221 */ /* 0x000fe20000010000 */
[----:B--2---:R-:W-:Y:S01]  /*7450*/  F2FP.BF16.F32.PACK_AB R46, R196, R195 ;  /* 0x000000c3c42e723e */ /* 0x004fe200000010ff */
[----:B------:R-:W-:Y:S01]  /*7460*/  MUFU.EX2 R184, R184 ;  /* 0x000000b800b87308 */ /* 0x000fe20000000800 */
[----:B----4-:R-:W-:Y:S01]  /*7470*/  F2FP.BF16.F32.PACK_AB R47, R191, R192 ;  /* 0x000000c0bf2f723e */ /* 0x010fe200000010ff */
[----:B------:R-:W-:Y:S01]  /*7480*/  FADD.FTZ R181, R192, R181 ;  /* 0x000000b5c0b57221 */ /* 0x000fe20000010000 */
[----:B------:R-:W-:-:S03]  /*7490*/  FADD.FTZ R194, R195, R194 ;  /* 0x000000c2c3c27221 */ /* 0x000fc60000010000 */
[----:B------:R-:W-:Y:S01]  /*74a0*/  FADD.FTZ R181, R191, R181 ;  /* 0x000000b5bfb57221 */ /* 0x000fe20000010000 */
[----:B------:R-:W-:Y:S01]  /*74b0*/  FADD.FTZ R196, R196, R194 ;  /* 0x000000c2c4c47221 */ /* 0x000fe20000010000 */
[----:B---3--:R-:W-:Y:S01]  /*74c0*/  HMMA.16816.F32.BF16 R12, R44, R24, R12 ;  /* 0x000000182c0c723c */ /* 0x008fe2000004180c */
[----:B------:R-:W1:Y:S02]  /*74d0*/  MUFU.EX2 R185, R185 ;  /* 0x000000b900b97308 */ /* 0x000e640000000800 */
[----:B------:R-:W-:-:S05]  /*74e0*/  FADD.FTZ R196, R186, R196 ;  /* 0x000000c4bac47221 */ /* 0x000fca0000010000 */
[C---:B------:R-:W-:Y:S01]  /*74f0*/  HMMA.16816.F32.BF16 R8, R44.reuse, R26, R8 ;  /* 0x0000001a2c08723c */ /* 0x040fe20000041808 */
[----:B------:R-:W2:Y:S01]  /*7500*/  LDSM.16.MT88.4 R24, [R117+0xd800] ;  /* 0x00d800007518783b */ /* 0x000ea20000004200 */
[----:B------:R-:W3:Y:S06]  /*7510*/  MUFU.EX2 R183, R183 ;  /* 0x000000b700b77308 */ /* 0x000eec0000000800 */
[C---:B-----5:R-:W-:Y:S02]  /*7520*/  HMMA.16816.F32.BF16 R20, R44.reuse, R28, R20 ;  /* 0x0000001c2c14723c */ /* 0x060fe40000041814 */
[----:B------:R-:W-:Y:S06]  /*7530*/  MUFU.EX2 R180, R180 ;  /* 0x000000b400b47308 */ /* 0x000fec0000000800 */
[C---:B------:R-:W-:Y:S01]  /*7540*/  HMMA.16816.F32.BF16 R16, R44.reuse, R30, R16 ;  /* 0x0000001e2c10723c */ /* 0x040fe20000041810 */
[----:B------:R-:W4:Y:S01]  /*7550*/  LDSM.16.MT88.4 R28, [R118+0xd800] ;  /* 0x00d80000761c783b */ /* 0x000f220000004200 */
[----:B------:R-:W-:Y:S06]  /*7560*/  MUFU.EX2 R175, R175 ;  /* 0x000000af00af7308 */ /* 0x000fec0000000800 */
[C---:B------:R-:W-:Y:S02]  /*7570*/  HMMA.16816.F32.BF16 R4, R44.reuse, R52, R4 ;  /* 0x000000342c04723c */ /* 0x040fe40000041804 */
[----:B------:R-:W-:Y:S06]  /*7580*/  MUFU.EX2 R174, R174 ;  /* 0x000000ae00ae7308 */ /* 0x000fec0000000800 */
[C---:B------:R-:W-:Y:S01]  /*7590*/  HMMA.16816.F32.BF16 R40, R44.reuse, R54, R40 ;  /* 0x000000362c28723c */ /* 0x040fe20000041828 */
[----:B------:R-:W5:Y:S01]  /*75a0*/  LDSM.16.MT88.4 R52, [R116+0xd800] ;  /* 0x00d800007434783b */ /* 0x000f620000004200 */
[----:B------:R-:W2:Y:S06]  /*75b0*/  MUFU.EX2 R171, R171 ;  /* 0x000000ab00ab7308 */ /* 0x000eac0000000800 */
[C---:B------:R-:W-:Y:S02]  /*75c0*/  HMMA.16816.F32.BF16 R36, R44.reuse, R48, R36 ;  /* 0x000000302c24723c */ /* 0x040fe40000041824 */
[----:B------:R-:W5:Y:S06]  /*75d0*/  MUFU.EX2 R170, R170 ;  /* 0x000000aa00aa7308 */ /* 0x000f6c0000000800 */
[----:B------:R-:W-:Y:S01]  /*75e0*/  HMMA.16816.F32.BF16 R32, R44, R50, R32 ;  /* 0x000000322c20723c */ /* 0x000fe20000041820 */
[----:B------:R-:W5:Y:S01]  /*75f0*/  LDSM.16.MT88.4 R48, [R107+0xd800] ;  /* 0x00d800006b30783b */ /* 0x000f620000004200 */
[----:B------:R-:W-:Y:S01]  /*7600*/  F2FP.BF16.F32.PACK_AB R44, R187, R186 ;  /* 0x000000babb2c723e */ /* 0x000fe200000010ff */
[----:B------:R-:W5:Y:S01]  /*7610*/  MUFU.EX2 R167, R167 ;  /* 0x000000a700a77308 */ /* 0x000f620000000800 */
[----:B------:R-:W-:Y:S01]  /*7620*/  F2FP.BF16.F32.PACK_AB R45, R189, R190 ;  /* 0x000000bebd2d723e */ /* 0x000fe200000010ff */
[----:B------:R-:W-:Y:S01]  /*7630*/  FADD.FTZ R190, R190, R181 ;  /* 0x000000b5bebe7221 */ /* 0x000fe20000010000 */
[----:B-1----:R-:W-:Y:S01]  /*7640*/  F2FP.BF16.F32.PACK_AB R46, R185, R184 ;  /* 0x000000b8b92e723e */ /* 0x002fe200000010ff */
[----:B------:R-:W-:Y:S01]  /*7650*/  FADD.FTZ R187, R187, R196 ;  /* 0x000000c4bbbb7221 */ /* 0x000fe20000010000 */
[----:B---3--:R-:W-:Y:S01]  /*7660*/  F2FP.BF16.F32.PACK_AB R47, R183, R188 ;  /* 0x000000bcb72f723e */ /* 0x008fe200000010ff */
[----:B------:R-:W-:-:S02]  /*7670*/  FADD.FTZ R190, R189, R190 ;  /* 0x000000bebdbe7221 */ /* 0x000fc40000010000 */
[----:B------:R-:W1:Y:S01]  /*7680*/  MUFU.EX2 R168, R168 ;  /* 0x000000a800a87308 */ /* 0x000e620000000800 */
[----:B------:R-:W-:Y:S01]  /*7690*/  FADD.FTZ R187, R184, R187 ;  /* 0x000000bbb8bb7221 */ /* 0x000fe20000010000 */
[----:B------:R-:W-:Y:S02]  /*76a0*/  FADD.FTZ R188, R188, R190 ;  /* 0x000000bebcbc7221 */ /* 0x000fe40000010000 */
[----:B--2---:R-:W-:Y:S01]  /*76b0*/  HMMA.16816.F32.BF16 R12, R44, R24, R12 ;  /* 0x000000182c0c723c */ /* 0x004fe2000004180c */
[----:B------:R-:W-:Y:S01]  /*76c0*/  FADD.FTZ R185, R185, R187 ;  /* 0x000000bbb9b97221 */ /* 0x000fe20000010000 */
[----:B------:R-:W-:Y:S02]  /*76d0*/  FADD.FTZ R188, R183, R188 ;  /* 0x000000bcb7bc7221 */ /* 0x000fe40000010000 */
[----:B------:R-:W2:Y:S01]  /*76e0*/  MUFU.EX2 R166, R166 ;  /* 0x000000a600a67308 */ /* 0x000ea20000000800 */
[----:B------:R-:W-:-:S03]  /*76f0*/  FADD.FTZ R185, R171, R185 ;  /* 0x000000b9abb97221 */ /* 0x000fc60000010000 */
[C---:B------:R-:W-:Y:S01]  /*7700*/  HMMA.16816.F32.BF16 R8, R44.reuse, R26, R8 ;  /* 0x0000001a2c08723c */ /* 0x040fe20000041808 */
[----:B------:R-:W3:Y:S03]  /*7710*/  LDSM.16.MT88.4 R24, [R117+0xe000] ;  /* 0x00e000007518783b */ /* 0x000ee60000004200 */
[----:B------:R-:W-:Y:S04]  /*7720*/  MUFU.EX2 R157, R157 ;  /* 0x0000009d009d7308 */ /* 0x000fe80000000800 */
[C---:B----4-:R-:W-:Y:S04]  /*7730*/  HMMA.16816.F32.BF16 R20, R44.reuse, R28, R20 ;  /* 0x0000001c2c14723c */ /* 0x050fe80000041814 */
[----:B------:R-:W-:Y:S04]  /*7740*/  MUFU.EX2 R148, R148 ;  /* 0x0000009400947308 */ /* 0x000fe80000000800 */
[C---:B------:R-:W-:Y:S01]  /*7750*/  HMMA.16816.F32.BF16 R16, R44.reuse, R30, R16 ;  /* 0x0000001e2c10723c */ /* 0x040fe20000041810 */
[----:B------:R-:W4:Y:S03]  /*7760*/  LDSM.16.MT88.4 R28, [R118+0xe000] ;  /* 0x00e00000761c783b */ /* 0x000f260000004200 */
[----:B------:R-:W-:Y:S04]  /*7770*/  MUFU.EX2 R147, R147 ;  /* 0x0000009300937308 */ /* 0x000fe80000000800 */
[C---:B-----5:R-:W-:Y:S04]  /*7780*/  HMMA.16816.F32.BF16 R4, R44.reuse, R52, R4 ;  /* 0x000000342c04723c */ /* 0x060fe80000041804 */
[----:B------:R-:W5:Y:S04]  /*7790*/  MUFU.EX2 R135, R135 ;  /* 0x0000008700877308 */ /* 0x000f680000000800 */
[C---:B------:R-:W-:Y:S01]  /*77a0*/  HMMA.16816.F32.BF16 R40, R44.reuse, R54, R40 ;  /* 0x000000362c28723c */ /* 0x040fe20000041828 */
[----:B------:R-:W-:Y:S03]  /*77b0*/  LDSM.16.MT88.4 R52, [R116+0xe000] ;  /* 0x00e000007434783b */ /* 0x000fe60000004200 */
[----:B------:R-:W3:Y:S04]  /*77c0*/  MUFU.EX2 R134, R134 ;  /* 0x0000008600867308 */ /* 0x000ee80000000800 */
[----:B------:R-:W-:Y:S01]  /*77d0*/  HMMA.16816.F32.BF16 R36, R44, R48, R36 ;  /* 0x000000302c24723c */ /* 0x000fe20000041824 */
[C---:B------:R-:W-:Y:S01]  /*77e0*/  F2FP.BF16.F32.PACK_AB R48, R170.reuse, R171 ;  /* 0x000000abaa30723e */ /* 0x040fe200000010ff */
[----:B------:R-:W-:Y:S01]  /*77f0*/  FADD.FTZ R170, R170, R185 ;  /* 0x000000b9aaaa7221 */ /* 0x000fe20000010000 */
[----:B------:R-:W-:Y:S01]  /*7800*/  F2FP.BF16.F32.PACK_AB R49, R175, R180 ;  /* 0x000000b4af31723e */ /* 0x000fe200000010ff */
[----:B------:R-:W-:Y:S01]  /*7810*/  MUFU.EX2 R100, R100 ;  /* 0x0000006400647308 */ /* 0x000fe20000000800 */
[----:B------:R-:W-:Y:S01]  /*7820*/  FADD.FTZ R180, R180, R188 ;  /* 0x000000bcb4b47221 */ /* 0x000fe20000010000 */
[----:B------:R-:W-:-:S02]  /*7830*/  FADD.FTZ R170, R167, R170 ;  /* 0x000000aaa7aa7221 */ /* 0x000fc40000010000 */
[----:B------:R-:W-:Y:S01]  /*7840*/  HMMA.16816.F32.BF16 R32, R44, R50, R32 ;  /* 0x000000322c20723c */ /* 0x000fe20000041820 */
[----:B------:R-:W4:Y:S01]  /*7850*/  LDSM.16.MT88.4 R44, [R107+0xe000] ;  /* 0x00e000006b2c783b */ /* 0x000f220000004200 */
[----:B-1----:R-:W-:Y:S01]  /*7860*/  F2FP.BF16.F32.PACK_AB R50, R168, R167 ;  /* 0x000000a7a832723e */ /* 0x002fe200000010ff */
[----:B------:R-:W-:Y:S01]  /*7870*/  FADD.FTZ R180, R175, R180 ;  /* 0x000000b4afb47221 */ /* 0x000fe20000010000 */
[----:B--2---:R-:W-:Y:S01]  /*7880*/  F2FP.BF16.F32.PACK_AB R51, R166, R174 ;  /* 0x000000aea633723e */ /* 0x004fe200000010ff */
[----:B------:R-:W1:Y:S01]  /*7890*/  MUFU.EX2 R99, R99 ;  /* 0x0000006300637308 */ /* 0x000e620000000800 */
[----:B------:R-:W-:Y:S01]  /*78a0*/  FADD.FTZ R168, R168, R170 ;  /* 0x000000aaa8a87221 */ /* 0x000fe20000010000 */
[----:B------:R-:W-:-:S03]  /*78b0*/  FADD.FTZ R174, R174, R180 ;  /* 0x000000b4aeae7221 */ /* 0x000fc60000010000 */
[----:B-----5:R-:W-:Y:S01]  /*78c0*/  FADD.FTZ R168, R135, R168 ;  /* 0x000000a887a87221 */ /* 0x020fe20000010000 */
[----:B---3--:R-:W-:Y:S01]  /*78d0*/  HMMA.16816.F32.BF16 R12, R48, R24, R12 ;  /* 0x00000018300c723c */ /* 0x008fe2000004180c */
[----:B------:R-:W-:Y:S01]  /*78e0*/  FADD.FTZ R174, R166, R174 ;  /* 0x000000aea6ae7221 */ /* 0x000fe20000010000 */
[----:B------:R-:W2:Y:S01]  /*78f0*/  MUFU.EX2 R98, R98 ;  /* 0x0000006200627308 */ /* 0x000ea20000000800 */
[----:B------:R-:W-:-:S05]  /*7900*/  FADD.FTZ R168, R134, R168 ;  /* 0x000000a886a87221 */ /* 0x000fca0000010000 */
[C---:B------:R-:W-:Y:S01]  /*7910*/  HMMA.16816.F32.BF16 R8, R48.reuse, R26, R8 ;  /* 0x0000001a3008723c */ /* 0x040fe20000041808 */
[----:B------:R-:W3:Y:S01]  /*7920*/  LDSM.16.MT88.4 R24, [R117+0xe800] ;  /* 0x00e800007518783b */ /* 0x000ee20000004200 */
[----:B------:R-:W5:Y:S06]  /*7930*/  MUFU.EX2 R97, R97 ;  /* 0x0000006100617308 */ /* 0x000f6c0000000800 */
[C---:B----4-:R-:W-:Y:S02]  /*7940*/  HMMA.16816.F32.BF16 R20, R48.reuse, R28, R20 ;  /* 0x0000001c3014723c */ /* 0x050fe40000041814 */
[----:B------:R-:W-:Y:S06]  /*7950*/  MUFU.EX2 R95, R95 ;  /* 0x0000005f005f7308 */ /* 0x000fec0000000800 */
[C---:B------:R-:W-:Y:S01]  /*7960*/  HMMA.16816.F32.BF16 R16, R48.reuse, R30, R16 ;  /* 0x0000001e3010723c */ /* 0x040fe20000041810 */
[----:B------:R-:W4:Y:S01]  /*7970*/  LDSM.16.MT88.4 R28, [R118+0xe800] ;  /* 0x00e80000761c783b */ /* 0x000f220000004200 */
[----:B------:R-:W-:Y:S06]  /*7980*/  MUFU.EX2 R93, R93 ;  /* 0x0000005d005d7308 */ /* 0x000fec0000000800 */
[C---:B------:R-:W-:Y:S02]  /*7990*/  HMMA.16816.F32.BF16 R36, R48.reuse, R44, R36 ;  /* 0x0000002c3024723c */ /* 0x040fe40000041824 */
[----:B------:R-:W-:Y:S06]  /*79a0*/  MUFU.EX2 R96, R96 ;  /* 0x0000006000607308 */ /* 0x000fec0000000800 */
[C---:B------:R-:W-:Y:S01]  /*79b0*/  HMMA.16816.F32.BF16 R32, R48.reuse, R46, R32 ;  /* 0x0000002e3020723c */ /* 0x040fe20000041820 */
[----:B------:R-:W4:Y:S01]  /*79c0*/  LDSM.16.MT88.4 R44, [R116+0xe800] ;  /* 0x00e80000742c783b */ /* 0x000f220000004200 */
[----:B------:R-:W4:Y:S06]  /*79d0*/  MUFU.EX2 R94, R94 ;  /* 0x0000005e005e7308 */ /* 0x000f2c0000000800 */
[C---:B------:R-:W-:Y:S02]  /*79e0*/  HMMA.16816.F32.BF16 R4, R48.reuse, R52, R4 ;  /* 0x000000343004723c */ /* 0x040fe40000041804 */
[----:B------:R-:W-:Y:S06]  /*79f0*/  MUFU.EX2 R92, R92 ;  /* 0x0000005c005c7308 */ /* 0x000fec0000000800 */
[----:B------:R-:W-:Y:S01]  /*7a00*/  HMMA.16816.F32.BF16 R40, R48, R54, R40 ;  /* 0x000000363028723c */ /* 0x000fe20000041828 */
[----:B------:R-:W-:Y:S01]  /*7a10*/  F2FP.BF16.F32.PACK_AB R48, R134, R135 ;  /* 0x000000878630723e */ /* 0x000fe200000010ff */
[----:B------:R-:W4:Y:S01]  /*7a20*/  LDSM.16.MT88.4 R52, [R107+0xe800] ;  /* 0x00e800006b34783b */ /* 0x000f220000004200 */
[----:B------:R-:W-:Y:S01]  /*7a30*/  F2FP.BF16.F32.PACK_AB R49, R148, R157 ;  /* 0x0000009d9431723e */ /* 0x000fe200000010ff */
[----:B------:R-:W4:Y:S01]  /*7a40*/  MUFU.EX2 R90, R90 ;  /* 0x0000005a005a7308 */ /* 0x000f220000000800 */
[----:B-1----:R-:W-:Y:S01]  /*7a50*/  F2FP.BF16.F32.PACK_AB R50, R99, R100 ;  /* 0x000000646332723e */ /* 0x002fe200000010ff */
[----:B------:R-:W-:Y:S01]  /*7a60*/  FADD.FTZ R157, R157, R174 ;  /* 0x000000ae9d9d7221 */ /* 0x000fe20000010000 */
[----:B--2---:R-:W-:Y:S01]  /*7a70*/  F2FP.BF16.F32.PACK_AB R51, R98, R147 ;  /* 0x000000936233723e */ /* 0x004fe200000010ff */
[----:B------:R-:W-:-:S02]  /*7a80*/  FADD.FTZ R100, R100, R168 ;  /* 0x000000a864647221 */ /* 0x000fc40000010000 */
[----:B------:R-:W-:Y:S02]  /*7a90*/  FADD.FTZ R148, R148, R157 ;  /* 0x0000009d94947221 */ /* 0x000fe40000010000 */
[----:B------:R-:W1:Y:S01]  /*7aa0*/  MUFU.EX2 R91, R91 ;  /* 0x0000005b005b7308 */ /* 0x000e620000000800 */
[----:B------:R-:W-:Y:S01]  /*7ab0*/  FADD.FTZ R100, R99, R100 ;  /* 0x0000006463647221 */ /* 0x000fe20000010000 */
[C---:B---3--:R-:W-:Y:S01]  /*7ac0*/  HMMA.16816.F32.BF16 R12, R48.reuse, R24, R12 ;  /* 0x00000018300c723c */ /* 0x048fe2000004180c */
[----:B------:R-:W-:Y:S01]  /*7ad0*/  FADD.FTZ R148, R147, R148 ;  /* 0x0000009493947221 */ /* 0x000fe20000010000 */
[----:B------:R-:W-:Y:S03]  /*7ae0*/  LDSM.16.MT88.4 R156, [R118+0x11800] ;  /* 0x01180000769c783b */ /* 0x000fe60000004200 */
[----:B------:R-:W-:Y:S01]  /*7af0*/  FADD.FTZ R98, R98, R148 ;  /* 0x0000009462627221 */ /* 0x000fe20000010000 */
[----:B------:R-:W2:Y:S02]  /*7b00*/  MUFU.EX2 R89, R89 ;  /* 0x0000005900597308 */ /* 0x000ea40000000800 */
[----:B------:R-:W-:Y:S01]  /*7b10*/  HMMA.16816.F32.BF16 R8, R48, R26, R8 ;  /* 0x0000001a3008723c */ /* 0x000fe20000041808 */
[----:B------:R-:W3:Y:S01]  /*7b20*/  LDSM.16.MT88.4 R24, [R118+0xf000] ;  /* 0x00f000007618783b */ /* 0x000ee20000004200 */
[----:B-----5:R-:W-:-:S04]  /*7b30*/  FADD.FTZ R98, R97, R98 ;  /* 0x0000006261627221 */ /* 0x020fc80000010000 */
[----:B------:R-:W-:Y:S02]  /*7b40*/  MUFU.EX2 R87, R87 ;  /* 0x0000005700577308 */ /* 0x000fe40000000800 */
[C---:B----4-:R-:W-:Y:S06]  /*7b50*/  HMMA.16816.F32.BF16 R20, R48.reuse, R28, R20 ;  /* 0x0000001c3014723c */ /* 0x050fec0000041814 */
[----:B------:R-:W-:Y:S02]  /*7b60*/  MUFU.EX2 R85, R85 ;  /* 0x0000005500557308 */ /* 0x000fe40000000800 */
[C---:B------:R-:W-:Y:S01]  /*7b70*/  HMMA.16816.F32.BF16 R16, R48.reuse, R30, R16 ;  /* 0x0000001e3010723c */ /* 0x040fe20000041810 */
[----:B------:R-:W4:Y:S05]  /*7b80*/  LDSM.16.MT88.4 R28, [R117+0xf000] ;  /* 0x00f00000751c783b */ /* 0x000f2a0000004200 */
[----:B------:R-:W5:Y:S02]  /*7b90*/  MUFU.EX2 R88, R88 ;  /* 0x0000005800587308 */ /* 0x000f640000000800 */
[C---:B------:R-:W-:Y:S06]  /*7ba0*/  HMMA.16816.F32.BF16 R4, R48.reuse, R44, R4 ;  /* 0x0000002c3004723c */ /* 0x040fec0000041804 */
[----:B------:R-:W4:Y:S02]  /*7bb0*/  MUFU.EX2 R86, R86 ;  /* 0x0000005600567308 */ /* 0x000f240000000800 */
[C---:B------:R-:W-:Y:S01]  /*7bc0*/  HMMA.16816.F32.BF16 R40, R48.reuse, R46, R40 ;  /* 0x0000002e3028723c */ /* 0x040fe20000041828 */
[----:B------:R-:W4:Y:S05]  /*7bd0*/  LDSM.16.MT88.4 R44, [R116+0xf000] ;  /* 0x00f00000742c783b */ /* 0x000f2a0000004200 */
[----:B------:R-:W-:Y:S02]  /*7be0*/  MUFU.EX2 R84, R84 ;  /* 0x0000005400547308 */ /* 0x000fe40000000800 */
[C---:B------:R-:W-:Y:S06]  /*7bf0*/  HMMA.16816.F32.BF16 R36, R48.reuse, R52, R36 ;  /* 0x000000343024723c */ /* 0x040fec0000041824 */
[----:B------:R-:W4:Y:S02]  /*7c00*/  MUFU.EX2 R82, R82 ;  /* 0x0000005200527308 */ /* 0x000f240000000800 */
[----:B------:R-:W-:Y:S01]  /*7c10*/  HMMA.16816.F32.BF16 R32, R48, R54, R32 ;  /* 0x000000363020723c */ /* 0x000fe20000041820 */
[----:B------:R-:W-:Y:S01]  /*7c20*/  F2FP.BF16.F32.PACK_AB R48, R94, R96 ;  /* 0x000000605e30723e */ /* 0x000fe200000010ff */
[----:B------:R-:W4:Y:S01]  /*7c30*/  LDSM.16.MT88.4 R52, [R107+0xf000] ;  /* 0x00f000006b34783b */ /* 0x000f220000004200 */
[----:B------:R-:W-:Y:S01]  /*7c40*/  F2FP.BF16.F32.PACK_AB R49, R95, R97 ;  /* 0x000000615f31723e */ /* 0x000fe200000010ff */
[----:B------:R-:W-:Y:S01]  /*7c50*/  FADD.FTZ R96, R96, R100 ;  /* 0x0000006460607221 */ /* 0x000fe20000010000 */
[----:B------:R-:W-:Y:S01]  /*7c60*/  F2FP.BF16.F32.PACK_AB R50, R90, R92 ;  /* 0x0000005c5a32723e */ /* 0x000fe200000010ff */
[----:B------:R-:W4:Y:S01]  /*7c70*/  MUFU.EX2 R83, R83 ;  /* 0x0000005300537308 */ /* 0x000f220000000800 */
[----:B-1----:R-:W-:Y:S01]  /*7c80*/  F2FP.BF16.F32.PACK_AB R51, R91, R93 ;  /* 0x0000005d5b33723e */ /* 0x002fe200000010ff */
[----:B------:R-:W-:Y:S01]  /*7c90*/  FADD.FTZ R95, R95, R98 ;  /* 0x000000625f5f7221 */ /* 0x000fe20000010000 */
[----:B------:R-:W-:-:S03]  /*7ca0*/  FADD.FTZ R96, R94, R96 ;  /* 0x000000605e607221 */ /* 0x000fc60000010000 */
[----:B------:R-:W-:Y:S01]  /*7cb0*/  FADD.FTZ R95, R93, R95 ;  /* 0x0000005f5d5f7221 */ /* 0x000fe20000010000 */
[----:B------:R-:W-:Y:S01]  /*7cc0*/  FADD.FTZ R92, R92, R96 ;  /* 0x000000605c5c7221 */ /* 0x000fe20000010000 */
[----:B---3--:R-:W-:Y:S01]  /*7cd0*/  HMMA.16816.F32.BF16 R20, R48, R24, R20 ;  /* 0x000000183014723c */ /* 0x008fe20000041814 */
[----:B------:R-:W1:Y:S01]  /*7ce0*/  MUFU.EX2 R81, R81 ;  /* 0x0000005100517308 */ /* 0x000e620000000800 */
[----:B------:R-:W-:Y:S01]  /*7cf0*/  FADD.FTZ R91, R91, R95 ;  /* 0x0000005f5b5b7221 */ /* 0x000fe20000010000 */
[----:B------:R-:W-:-:S03]  /*7d00*/  FADD.FTZ R92, R90, R92 ;  /* 0x0000005c5a5c7221 */ /* 0x000fc60000010000 */
[----:B--2---:R-:W-:Y:S01]  /*7d10*/  FADD.FTZ R91, R89, R91 ;  /* 0x0000005b595b7221 */ /* 0x004fe20000010000 */
[----:B-----5:R-:W-:Y:S01]  /*7d20*/  FADD.FTZ R92, R88, R92 ;  /* 0x0000005c585c7221 */ /* 0x020fe20000010000 */
[C---:B------:R-:W-:Y:S01]  /*7d30*/  HMMA.16816.F32.BF16 R16, R48.reuse, R26, R16 ;  /* 0x0000001a3010723c */ /* 0x040fe20000041810 */
[----:B------:R-:W2:Y:S01]  /*7d40*/  LDSM.16.MT88.4 R24, [R118+0xf800] ;  /* 0x00f800007618783b */ /* 0x000ea20000004200 */
[----:B------:R-:W-:Y:S06]  /*7d50*/  MUFU.EX2 R79, R79 ;  /* 0x0000004f004f7308 */ /* 0x000fec0000000800 */
[C---:B----4-:R-:W-:Y:S02]  /*7d60*/  HMMA.16816.F32.BF16 R12, R48.reuse, R28, R12 ;  /* 0x0000001c300c723c */ /* 0x050fe4000004180c */
[----:B------:R-:W-:Y:S06]  /*7d70*/  MUFU.EX2 R77, R77 ;  /* 0x0000004d004d7308 */ /* 0x000fec0000000800 */
[C---:B------:R-:W-:Y:S01]  /*7d80*/  HMMA.16816.F32.BF16 R8, R48.reuse, R30, R8 ;  /* 0x0000001e3008723c */ /* 0x040fe20000041808 */
[----:B------:R-:W3:Y:S01]  /*7d90*/  LDSM.16.MT88.4 R28, [R117+0xf800] ;  /* 0x00f80000751c783b */ /* 0x000ee20000004200 */
[----:B------:R-:W4:Y:S06]  /*7da0*/  MUFU.EX2 R80, R80 ;  /* 0x0000005000507308 */ /* 0x000f2c0000000800 */
[C---:B------:R-:W-:Y:S02]  /*7db0*/  HMMA.16816.F32.BF16 R4, R48.reuse, R44, R4 ;  /* 0x0000002c3004723c */ /* 0x040fe40000041804 */
[----:B------:R-:W5:Y:S06]  /*7dc0*/  MUFU.EX2 R78, R78 ;  /* 0x0000004e004e7308 */ /* 0x000f6c0000000800 */
[C---:B------:R-:W-:Y:S01]  /*7dd0*/  HMMA.16816.F32.BF16 R40, R48.reuse, R46, R40 ;  /* 0x0000002e3028723c */ /* 0x040fe20000041828 */
[----:B------:R-:W5:Y:S01]  /*7de0*/  LDSM.16.MT88.4 R44, [R116+0xf800] ;  /* 0x00f80000742c783b */ /* 0x000f620000004200 */
[----:B------:R-:W-:Y:S06]  /*7df0*/  MUFU.EX2 R76, R76 ;  /* 0x0000004c004c7308 */ /* 0x000fec0000000800 */
[C---:B------:R-:W-:Y:S02]  /*7e00*/  HMMA.16816.F32.BF16 R36, R48.reuse, R52, R36 ;  /* 0x000000343024723c */ /* 0x040fe40000041824 */
[----:B------:R-:W5:Y:S06]  /*7e10*/  MUFU.EX2 R74, R74 ;  /* 0x0000004a004a7308 */ /* 0x000f6c0000000800 */
[----:B------:R-:W-:Y:S01]  /*7e20*/  HMMA.16816.F32.BF16 R32, R48, R54, R32 ;  /* 0x000000363020723c */ /* 0x000fe20000041820 */
[----:B------:R-:W-:Y:S01]  /*7e30*/  F2FP.BF16.F32.PACK_AB R48, R86, R88 ;  /* 0x000000585630723e */ /* 0x000fe200000010ff */
[----:B------:R-:W5:Y:S01]  /*7e40*/  LDSM.16.MT88.4 R52, [R107+0xf800] ;  /* 0x00f800006b34783b */ /* 0x000f620000004200 */
[C---:B------:R-:W-:Y:S01]  /*7e50*/  F2FP.BF16.F32.PACK_AB R49, R87.reuse, R89 ;  /* 0x000000595731723e */ /* 0x040fe200000010ff */
[----:B------:R-:W5:Y:S01]  /*7e60*/  MUFU.EX2 R75, R75 ;  /* 0x0000004b004b7308 */ /* 0x000f620000000800 */
[----:B------:R-:W-:Y:S01]  /*7e70*/  F2FP.BF16.F32.PACK_AB R50, R82, R84 ;  /* 0x000000545232723e */ /* 0x000fe200000010ff */
[----:B------:R-:W-:Y:S01]  /*7e80*/  FADD.FTZ R87, R87, R91 ;  /* 0x0000005b57577221 */ /* 0x000fe20000010000 */
[----:B------:R-:W-:Y:S01]  /*7e90*/  F2FP.BF16.F32.PACK_AB R51, R83, R85 ;  /* 0x000000555333723e */ /* 0x000fe200000010ff */
[----:B------:R-:W-:-:S02]  /*7ea0*/  FADD.FTZ R86, R86, R92 ;  /* 0x0000005c56567221 */ /* 0x000fc40000010000 */
[----:B------:R-:W-:Y:S02]  /*7eb0*/  FADD.FTZ R87, R85, R87 ;  /* 0x0000005755577221 */ /* 0x000fe40000010000 */
[----:B------:R-:W-:Y:S01]  /*7ec0*/  MUFU.EX2 R68, R68 ;  /* 0x0000004400447308 */ /* 0x000fe20000000800 */
[----:B------:R-:W-:Y:S01]  /*7ed0*/  FADD.FTZ R86, R84, R86 ;  /* 0x0000005654567221 */ /* 0x000fe20000010000 */
[C---:B--2---:R-:W-:Y:S01]  /*7ee0*/  HMMA.16816.F32.BF16 R20, R48.reuse, R24, R20 ;  /* 0x000000183014723c */ /* 0x044fe20000041814 */
[----:B------:R-:W-:Y:S02]  /*7ef0*/  FADD.FTZ R83, R83, R87 ;  /* 0x0000005753537221 */ /* 0x000fe40000010000 */
[----:B------:R-:W-:Y:S02]  /*7f00*/  FADD.FTZ R82, R82, R86 ;  /* 0x0000005652527221 */ /* 0x000fe40000010000 */
[----:B-1----:R-:W-:Y:S01]  /*7f10*/  FADD.FTZ R83, R81, R83 ;  /* 0x0000005351537221 */ /* 0x002fe20000010000 */
[----:B------:R-:W-:Y:S01]  /*7f20*/  MUFU.EX2 R66, R66 ;  /* 0x0000004200427308 */ /* 0x000fe20000000800 */
[----:B----4-:R-:W-:Y:S01]  /*7f30*/  FADD.FTZ R82, R80, R82 ;  /* 0x0000005250527221 */ /* 0x010fe20000010000 */
[C---:B------:R-:W-:Y:S01]  /*7f40*/  HMMA.16816.F32.BF16 R16, R48.reuse, R26, R16 ;  /* 0x0000001a3010723c */ /* 0x040fe20000041810 */
[----:B------:R-:W1:Y:S05]  /*7f50*/  LDSM.16.MT88.4 R24, [R118+0x10000] ;  /* 0x010000007618783b */ /* 0x000e6a0000004200 */
[----:B------:R-:W-:Y:S02]  /*7f60*/  MUFU.EX2 R67, R67 ;  /* 0x0000004300437308 */ /* 0x000fe40000000800 */
[C---:B---3--:R-:W-:Y:S06]  /*7f70*/  HMMA.16816.F32.BF16 R12, R48.reuse, R28, R12 ;  /* 0x0000001c300c723c */ /* 0x048fec000004180c */
[----:B------:R-:W-:Y:S02]  /*7f80*/  MUFU.EX2 R65, R65 ;  /* 0x0000004100417308 */ /* 0x000fe40000000800 */
[C---:B------:R-:W-:Y:S01]  /*7f90*/  HMMA.16816.F32.BF16 R8, R48.reuse, R30, R8 ;  /* 0x0000001e3008723c */ /* 0x040fe20000041808 */
[----:B------:R-:W2:Y:S05]  /*7fa0*/  LDSM.16.MT88.4 R28, [R117+0x10000] ;  /* 0x01000000751c783b */ /* 0x000eaa0000004200 */
[----:B------:R-:W-:Y:S02]  /*7fb0*/  MUFU.EX2 R57, R57 ;  /* 0x0000003900397308 */ /* 0x000fe40000000800 */
[C---:B-----5:R-:W-:Y:S06]  /*7fc0*/  HMMA.16816.F32.BF16 R4, R48.reuse, R44, R4 ;  /* 0x0000002c3004723c */ /* 0x060fec0000041804 */
[----:B------:R-:W-:Y:S02]  /*7fd0*/  MUFU.EX2 R64, R64 ;  /* 0x0000004000407308 */ /* 0x000fe40000000800 */
[C---:B------:R-:W-:Y:S01]  /*7fe0*/  HMMA.16816.F32.BF16 R40, R48.reuse, R46, R40 ;  /* 0x0000002e3028723c */ /* 0x040fe20000041828 */
[----:B------:R-:W3:Y:S05]  /*7ff0*/  LDSM.16.MT88.4 R44, [R116+0x10000] ;  /* 0x01000000742c783b */ /* 0x000eea0000004200 */
[----:B------:R-:W-:Y:S02]  /*8000*/  MUFU.EX2 R56, R56 ;  /* 0x0000003800387308 */ /* 0x000fe40000000800 */
[----:B------:R-:W-:Y:S01]  /*8010*/  HMMA.16816.F32.BF16 R36, R48, R52, R36 ;  /* 0x000000343024723c */ /* 0x000fe20000041824 */
[-CC-:B------:R-:W-:Y:S01]  /*8020*/  FFMA.FTZ R52, R73, R115.reuse, -R114.reuse ;  /* 0x0000007349347223 */ /* 0x180fe20000010872 */
[-CC-:B------:R-:W-:Y:S01]  /*8030*/  FFMA.FTZ R53, R71, R115.reuse, -R114.reuse ;  /* 0x0000007347357223 */ /* 0x180fe20000010872 */
[-C--:B------:R-:W-:Y:S01]  /*8040*/  FFMA.FTZ R71, R105, R115.reuse, -R113 ;  /* 0x0000007369477223 */ /* 0x080fe20000010871 */
[----:B------:R-:W-:-:S02]  /*8050*/  FFMA.FTZ R73, R104, R115, -R114 ;  /* 0x0000007368497223 */ /* 0x000fc40000010872 */
[----:B------:R-:W-:Y:S02]  /*8060*/  MUFU.EX2 R102, R102 ;  /* 0x0000006600667308 */ /* 0x000fe40000000800 */
[----:B------:R-:W-:Y:S01]  /*8070*/  HMMA.16816.F32.BF16 R32, R48, R54, R32 ;  /* 0x000000363020723c */ /* 0x000fe20000041820 */
[----:B------:R-:W-:Y:S01]  /*8080*/  F2FP.BF16.F32.PACK_AB R48, R78, R80 ;  /* 0x000000504e30723e */ /* 0x000fe200000010ff */
[--C-:B------:R-:W-:Y:S01]  /*8090*/  FFMA.FTZ R54, R69, R115, -R114.reuse ;  /* 0x0000007345367223 */ /* 0x100fe20000010872 */
[----:B------:R-:W-:Y:S01]  /*80a0*/  F2FP.BF16.F32.PACK_AB R49, R79, R81 ;  /* 0x000000514f31723e */ /* 0x000fe200000010ff */
[-CC-:B------:R-:W-:Y:S01]  /*80b0*/  FFMA.FTZ R55, R72, R115.reuse, -R113.reuse ;  /* 0x0000007348377223 */ /* 0x180fe20000010871 */
[----:B------:R-:W-:Y:S01]  /*80c0*/  F2FP.BF16.F32.PACK_AB R50, R74, R76 ;  /* 0x0000004c4a32723e */ /* 0x000fe200000010ff */
[--C-:B------:R-:W-:Y:S01]  /*80d0*/  FFMA.FTZ R69, R70, R115, -R113.reuse ;  /* 0x0000007346457223 */ /* 0x100fe20000010871 */
[----:B------:R-:W-:Y:S01]  /*80e0*/  F2FP.BF16.F32.PACK_AB R51, R75, R77 ;  /* 0x0000004d4b33723e */ /* 0x000fe200000010ff */
[----:B------:R-:W4:Y:S01]  /*80f0*/  MUFU.EX2 R52, R52 ;  /* 0x0000003400347308 */ /* 0x000f220000000800 */
[-C--:B------:R-:W-:Y:S01]  /*8100*/  FFMA.FTZ R70, R106, R115.reuse, -R114 ;  /* 0x000000736a467223 */ /* 0x080fe20000010872 */
[----:B------:R-:W-:Y:S01]  /*8110*/  FFMA.FTZ R72, R103, R115, -R113 ;  /* 0x0000007367487223 */ /* 0x000fe20000010871 */
[----:B------:R-:W-:Y:S01]  /*8120*/  FADD.FTZ R79, R79, R83 ;  /* 0x000000534f4f7221 */ /* 0x000fe20000010000 */
[----:B------:R-:W-:-:S02]  /*8130*/  FADD.FTZ R78, R78, R82 ;  /* 0x000000524e4e7221 */ /* 0x000fc40000010000 */
[C---:B-1----:R-:W-:Y:S01]  /*8140*/  HMMA.16816.F32.BF16 R20, R48.reuse, R24, R20 ;  /* 0x000000183014723c */ /* 0x042fe20000041814 */
[----:B------:R-:W-:Y:S01]  /*8150*/  FADD.FTZ R79, R77, R79 ;  /* 0x0000004f4d4f7221 */ /* 0x000fe20000010000 */
[----:B------:R-:W-:Y:S01]  /*8160*/  MUFU.EX2 R53, R53 ;  /* 0x0000003500357308 */ /* 0x000fe20000000800 */
[----:B------:R-:W-:Y:S02]  /*8170*/  FADD.FTZ R78, R76, R78 ;  /* 0x0000004e4c4e7221 */ /* 0x000fe40000010000 */
[----:B------:R-:W-:Y:S02]  /*8180*/  FADD.FTZ R75, R75, R79 ;  /* 0x0000004f4b4b7221 */ /* 0x000fe40000010000 */
[----:B------:R-:W-:Y:S01]  /*8190*/  FADD.FTZ R74, R74, R78 ;  /* 0x0000004e4a4a7221 */ /* 0x000fe20000010000 */
[----:B------:R-:W-:Y:S01]  /*81a0*/  HMMA.16816.F32.BF16 R16, R48, R26, R16 ;  /* 0x0000001a3010723c */ /* 0x000fe20000041810 */
[----:B------:R-:W1:Y:S01]  /*81b0*/  LDSM.16.MT88.4 R24, [R107+0x10000] ;  /* 0x010000006b18783b */ /* 0x000e620000004200 */
[----:B------:R-:W-:Y:S01]  /*81c0*/  MUFU.EX2 R54, R54 ;  /* 0x0000003600367308 */ /* 0x000fe20000000800 */
[----:B----4-:R-:W-:-:S05]  /*81d0*/  FADD.FTZ R75, R52, R75 ;  /* 0x0000004b344b7221 */ /* 0x010fca0000010000 */
[C---:B--2---:R-:W-:Y:S02]  /*81e0*/  HMMA.16816.F32.BF16 R12, R48.reuse, R28, R12 ;  /* 0x0000001c300c723c */ /* 0x044fe4000004180c */
[----:B------:R-:W2:Y:S06]  /*81f0*/  MUFU.EX2 R55, R55 ;  /* 0x0000003700377308 */ /* 0x000eac0000000800 */
[C---:B------:R-:W-:Y:S01]  /*8200*/  HMMA.16816.F32.BF16 R8, R48.reuse, R30, R8 ;  /* 0x0000001e3008723c */ /* 0x040fe20000041808 */
[----:B------:R-:W4:Y:S01]  /*8210*/  LDSM.16.MT88.4 R28, [R118+0x10800] ;  /* 0x01080000761c783b */ /* 0x000f220000004200 */
[----:B------:R-:W5:Y:S06]  /*8220*/  MUFU.EX2 R69, R69 ;  /* 0x0000004500457308 */ /* 0x000f6c0000000800 */
[----:B---3--:R-:W-:Y:S02]  /*8230*/  HMMA.16816.F32.BF16 R4, R48, R44, R4 ;  /* 0x0000002c3004723c */ /* 0x008fe40000041804 */
[----:B------:R-:W-:Y:S01]  /*8240*/  MUFU.EX2 R70, R70 ;  /* 0x0000004600467308 */ /* 0x000fe20000000800 */
[----:B--2---:R-:W-:-:S05]  /*8250*/  FADD.FTZ R74, R55, R74 ;  /* 0x0000004a374a7221 */ /* 0x004fca0000010000 */
[C---:B------:R-:W-:Y:S01]  /*8260*/  HMMA.16816.F32.BF16 R40, R48.reuse, R46, R40 ;  /* 0x0000002e3028723c */ /* 0x040fe20000041828 */
[----:B------:R-:W2:Y:S01]  /*8270*/  LDSM.16.MT88.4 R44, [R117+0x10800] ;  /* 0x01080000752c783b */ /* 0x000ea20000004200 */
[----:B------:R-:W-:Y:S06]  /*8280*/  MUFU.EX2 R71, R71 ;  /* 0x0000004700477308 */ /* 0x000fec0000000800 */
[C---:B-1----:R-:W-:Y:S02]  /*8290*/  HMMA.16816.F32.BF16 R36, R48.reuse, R24, R36 ;  /* 0x000000183024723c */ /* 0x042fe40000041824 */
[----:B------:R-:W-:Y:S06]  /*82a0*/  MUFU.EX2 R72, R72 ;  /* 0x0000004800487308 */ /* 0x000fec0000000800 */
[----:B------:R-:W-:Y:S01]  /*82b0*/  HMMA.16816.F32.BF16 R32, R48, R26, R32 ;  /* 0x0000001a3020723c */ /* 0x000fe20000041820 */
[----:B-----5:R-:W-:Y:S01]  /*82c0*/  F2FP.BF16.F32.PACK_AB R48, R69, R55 ;  /* 0x000000374530723e */ /* 0x020fe200000010ff */
[----:B------:R-:W1:Y:S01]  /*82d0*/  LDSM.16.MT88.4 R24, [R116+0x10800] ;  /* 0x010800007418783b */ /* 0x000e620000004200 */
[C---:B------:R-:W-:Y:S01]  /*82e0*/  F2FP.BF16.F32.PACK_AB R49, R53.reuse, R52 ;  /* 0x000000343531723e */ /* 0x040fe200000010ff */
[----:B------:R-:W-:Y:S01]  /*82f0*/  MUFU.EX2 R73, R73 ;  /* 0x0000004900497308 */ /* 0x000fe20000000800 */
[----:B------:R-:W-:Y:S01]  /*8300*/  F2FP.BF16.F32.PACK_AB R50, R66, R68 ;  /* 0x000000444232723e */ /* 0x000fe200000010ff */
[----:B------:R-:W-:Y:S01]  /*8310*/  FADD.FTZ R53, R53, R75 ;  /* 0x0000004b35357221 */ /* 0x000fe20000010000 */
[----:B------:R-:W-:Y:S01]  /*8320*/  F2FP.BF16.F32.PACK_AB R51, R67, R54 ;  /* 0x000000364333723e */ /* 0x000fe200000010ff */
[----:B------:R-:W-:-:S02]  /*8330*/  FADD.FTZ R69, R69, R74 ;  /* 0x0000004a45457221 */ /* 0x000fc40000010000 */
[----:B------:R-:W-:Y:S02]  /*8340*/  FADD.FTZ R53, R54, R53 ;  /* 0x0000003536357221 */ /* 0x000fe40000010000 */
[----:B------:R-:W-:Y:S01]  /*8350*/  FADD.FTZ R69, R68, R69 ;  /* 0x0000004544457221 */ /* 0x000fe20000010000 */
[----:B------:R-:W3:Y:S01]  /*8360*/  MUFU.EX2 R63, R63 ;  /* 0x0000003f003f7308 */ /* 0x000ee20000000800 */
[----:B----4-:R-:W-:Y:S01]  /*8370*/  HMMA.16816.F32.BF16 R20, R48, R28, R20 ;  /* 0x0000001c3014723c */ /* 0x010fe20000041814 */
[----:B------:R-:W-:Y:S01]  /*8380*/  FADD.FTZ R67, R67, R53 ;  /* 0x0000003543437221 */ /* 0x000fe20000010000 */
[----:B------:R-:W-:-:S03]  /*8390*/  FADD.FTZ R66, R66, R69 ;  /* 0x0000004542427221 */ /* 0x000fc60000010000 */
[----:B------:R-:W-:Y:S01]  /*83a0*/  FADD.FTZ R67, R65, R67 ;  /* 0x0000004341437221 */ /* 0x000fe20000010000 */
[----:B------:R-:W-:Y:S01]  /*83b0*/  FADD.FTZ R66, R64, R66 ;  /* 0x0000004240427221 */ /* 0x000fe20000010000 */
[----:B------:R-:W-:Y:S01]  /*83c0*/  MUFU.EX2 R61, R61 ;  /* 0x0000003d003d7308 */ /* 0x000fe20000000800 */
[C---:B------:R-:W-:Y:S01]  /*83d0*/  HMMA.16816.F32.BF16 R16, R48.reuse, R30, R16 ;  /* 0x0000001e3010723c */ /* 0x040fe20000041810 */
[----:B------:R-:W4:Y:S06]  /*83e0*/  LDSM.16.MT88.4 R28, [R107+0x10800] ;  /* 0x010800006b1c783b */ /* 0x000f2c0000004200 */
[----:B------:R-:W-:Y:S01]  /*83f0*/  MUFU.EX2 R251, R251 ;  /* 0x000000fb00fb7308 */ /* 0x000fe20000000800 */
[----:B--2---:R-:W-:Y:S01]  /*8400*/  HMMA.16816.F32.BF16 R12, R48, R44, R12 ;  /* 0x0000002c300c723c */ /* 0x004fe2000004180c */
[----:B---3--:R-:W-:-:S06]  /*8410*/  F2FP.BF16.F32.PACK_AB R149, R63, R102 ;  /* 0x000000663f95723e */ /* 0x008fcc00000010ff */
[----:B------:R-:W2:Y:S01]  /*8420*/  MUFU.EX2 R250, R250 ;  /* 0x000000fa00fa7308 */ /* 0x000ea20000000800 */
[C---:B------:R-:W-:Y:S01]  /*8430*/  HMMA.16816.F32.BF16 R8, R48.reuse, R46, R8 ;  /* 0x0000002e3008723c */ /* 0x040fe20000041808 */
[----:B------:R-:W3:Y:S07]  /*8440*/  LDSM.16.MT88.4 R44, [R118+0x11000] ;  /* 0x01100000762c783b */ /* 0x000eee0000004200 */
[C---:B-1----:R-:W-:Y:S08]  /*8450*/  HMMA.16816.F32.BF16 R4, R48.reuse, R24, R4 ;  /* 0x000000183004723c */ /* 0x042ff00000041804 */
[----:B------:R-:W-:Y:S01]  /*8460*/  HMMA.16816.F32.BF16 R40, R48, R26, R40 ;  /* 0x0000001a3028723c */ /* 0x000fe20000041828 */
[----:B------:R-:W1:Y:S01]  /*8470*/  LDSM.16.MT88.4 R24, [R117+0x11000] ;  /* 0x011000007518783b */ /* 0x000e620000004200 */
[----:B--2---:R-:W-:-:S06]  /*8480*/  F2FP.BF16.F32.PACK_AB R151, R250, R61 ;  /* 0x0000003dfa97723e */ /* 0x004fcc00000010ff */
[C---:B----4-:R-:W-:Y:S08]  /*8490*/  HMMA.16816.F32.BF16 R36, R48.reuse, R28, R36 ;  /* 0x0000001c3024723c */ /* 0x050ff00000041824 */
[----:B------:R-:W-:Y:S01]  /*84a0*/  HMMA.16816.F32.BF16 R32, R48, R30, R32 ;  /* 0x0000001e3020723c */ /* 0x000fe20000041820 */
[----:B------:R-:W-:Y:S01]  /*84b0*/  F2FP.BF16.F32.PACK_AB R48, R56, R64 ;  /* 0x000000403830723e */ /* 0x000fe200000010ff */
[----:B------:R-:W2:Y:S01]  /*84c0*/  LDSM.16.MT88.4 R28, [R116+0x11000] ;  /* 0x01100000741c783b */ /* 0x000ea20000004200 */
[C---:B------:R-:W-:Y:S01]  /*84d0*/  F2FP.BF16.F32.PACK_AB R49, R57.reuse, R65 ;  /* 0x000000413931723e */ /* 0x040fe200000010ff */
[----:B------:R-:W-:Y:S01]  /*84e0*/  FADD.FTZ R57, R57, R67 ;  /* 0x0000004339397221 */ /* 0x000fe20000010000 */
[----:B------:R-:W-:Y:S01]  /*84f0*/  F2FP.BF16.F32.PACK_AB R50, R72, R71 ;  /* 0x000000474832723e */ /* 0x000fe200000010ff */
[----:B------:R-:W-:Y:S01]  /*8500*/  FADD.FTZ R56, R56, R66 ;  /* 0x0000004238387221 */ /* 0x000fe20000010000 */
[----:B------:R-:W-:Y:S01]  /*8510*/  F2FP.BF16.F32.PACK_AB R51, R73, R70 ;  /* 0x000000464933723e */ /* 0x000fe200000010ff */
[----:B------:R-:W-:-:S02]  /*8520*/  FADD.FTZ R57, R70, R57 ;  /* 0x0000003946397221 */ /* 0x000fc40000010000 */
[----:B------:R-:W-:Y:S02]  /*8530*/  FADD.FTZ R56, R71, R56 ;  /* 0x0000003847387221 */ /* 0x000fe40000010000 */
[----:B------:R-:W-:Y:S02]  /*8540*/  FADD.FTZ R73, R73, R57 ;  /* 0x0000003949497221 */ /* 0x000fe40000010000 */
[----:B---3--:R-:W-:Y:S01]  /*8550*/  HMMA.16816.F32.BF16 R20, R48, R44, R20 ;  /* 0x0000002c3014723c */ /* 0x008fe20000041814 */
[----:B------:R-:W-:Y:S01]  /*8560*/  FADD.FTZ R72, R72, R56 ;  /* 0x0000003848487221 */ /* 0x000fe20000010000 */
[----:B------:R-:W-:-:S04]  /*8570*/  FADD.FTZ R73, R102, R73 ;  /* 0x0000004966497221 */ /* 0x000fc80000010000 */
[----:B------:R-:W-:Y:S02]  /*8580*/  FADD.FTZ R73, R63, R73 ;  /* 0x000000493f497221 */ /* 0x000fe40000010000 */
[----:B------:R-:W-:Y:S01]  /*8590*/  HMMA.16816.F32.BF16 R16, R48, R46, R16 ;  /* 0x0000002e3010723c */ /* 0x000fe20000041810 */
[----:B------:R-:W3:Y:S01]  /*85a0*/  LDSM.16.MT88.4 R44, [R107+0x11000] ;  /* 0x011000006b2c783b */ /* 0x000ee20000004200 */
[----:B------:R-:W-:-:S03]  /*85b0*/  FADD.FTZ R73, R61, R73 ;  /* 0x000000493d497221 */ /* 0x000fc60000010000 */
[----:B------:R-:W4:Y:S01]  /*85c0*/  LDSM.16.MT88.4 R104, [R107+0x11800] ;  /* 0x011800006b68783b */ /* 0x000f220000004200 */
[----:B------:R-:W-:Y:S02]  /*85d0*/  FADD.FTZ R250, R250, R73 ;  /* 0x00000049fafa7221 */ /* 0x000fe40000010000 */
[----:B-1----:R-:W-:Y:S01]  /*85e0*/  HMMA.16816.F32.BF16 R12, R48, R24, R12 ;  /* 0x00000018300c723c */ /* 0x002fe2000004180c */
[-CC-:B------:R-:W-:Y:S01]  /*85f0*/  FFMA.FTZ R24, R101, R115.reuse, -R113.reuse ;  /* 0x0000007365187223 */ /* 0x180fe20000010871 */
[----:B------:R-:W-:-:S05]  /*8600*/  FFMA.FTZ R25, R62, R115, -R113 ;  /* 0x000000733e197223 */ /* 0x000fca0000010871 */
[----:B------:R-:W1:Y:S01]  /*8610*/  MUFU.EX2 R24, R24 ;  /* 0x0000001800187308 */ /* 0x000e620000000800 */
[----:B------:R-:W-:Y:S01]  /*8620*/  HMMA.16816.F32.BF16 R8, R48, R26, R8 ;  /* 0x0000001a3008723c */ /* 0x000fe20000041808 */
[----:B------:R-:W-:-:S06]  /*8630*/  FFMA.FTZ R26, R60, R115, -R113 ;  /* 0x000000733c1a7223 */ /* 0x000fcc0000010871 */
[----:B------:R-:W5:Y:S01]  /*8640*/  MUFU.EX2 R25, R25 ;  /* 0x0000001900197308 */ /* 0x000f620000000800 */
[C---:B--2---:R-:W-:Y:S07]  /*8650*/  HMMA.16816.F32.BF16 R4, R48.reuse, R28, R4 ;  /* 0x0000001c3004723c */ /* 0x044fee0000041804 */
[----:B------:R-:W2:Y:S01]  /*8660*/  MUFU.EX2 R26, R26 ;  /* 0x0000001a001a7308 */ /* 0x000ea20000000800 */
[----:B------:R-:W-:Y:S01]  /*8670*/  HMMA.16816.F32.BF16 R40, R48, R30, R40 ;  /* 0x0000001e3028723c */ /* 0x000fe20000041828 */
[----:B-1----:R-:W-:Y:S01]  /*8680*/  FADD.FTZ R72, R24, R72 ;  /* 0x0000004818487221 */ /* 0x002fe20000010000 */
[----:B-----5:R-:W-:-:S06]  /*8690*/  F2FP.BF16.F32.PACK_AB R148, R25, R24 ;  /* 0x000000181994723e */ /* 0x020fcc00000010ff */
[----:B---3--:R-:W-:Y:S01]  /*86a0*/  HMMA.16816.F32.BF16 R36, R48, R44, R36 ;  /* 0x0000002c3024723c */ /* 0x008fe20000041824 */
[----:B------:R-:W-:Y:S01]  /*86b0*/  FADD.FTZ R72, R25, R72 ;  /* 0x0000004819487221 */ /* 0x000fe20000010000 */
[----:B--2---:R-:W-:-:S06]  /*86c0*/  F2FP.BF16.F32.PACK_AB R150, R251, R26 ;  /* 0x0000001afb96723e */ /* 0x004fcc00000010ff */
[----:B------:R-:W-:Y:S01]  /*86d0*/  HMMA.16816.F32.BF16 R32, R48, R46, R32 ;  /* 0x0000002e3020723c */ /* 0x000fe20000041820 */
[----:B------:R-:W-:-:S04]  /*86e0*/  FADD.FTZ R72, R26, R72 ;  /* 0x000000481a487221 */ /* 0x000fc80000010000 */
[----:B------:R-:W-:-:S03]  /*86f0*/  FADD.FTZ R251, R251, R72 ;  /* 0x00000048fbfb7221 */ /* 0x000fc60000010000 */
        /* <DEDUP_REMOVED lines=8> */
[----:B------:R-:W-:-:S04]  /*8780*/  NOP ;  /* 0x0000000000007918 */ /* 0x000fc80000000000 */
[----:B------:R-:W-:-:S15]  /*8790*/  @!P0 BRA `(.L_x_621) ;  /* 0x0000004c00d88947 */ /* 0x000fde0003800000 */
[----:B------:R-:W-:Y:S01]  /*87a0*/  ISETP.NE.U32.AND P1, PT, R246, RZ, PT ;  /* 0x000000fff600720c */ /* 0x000fe20003f25070 */
[C---:B------:R-:W-:Y:S01]  /*87b0*/  IMAD.SHL.U32 R242, R178.reuse, 0x20, RZ ;  /* 0x00000020b2f27824 */ /* 0x040fe200078e00ff */
[----:B------:R-:W-:Y:S01]  /*87c0*/  SHF.L.U64.HI R243, R178, 0x5, R179 ;  /* 0x00000005b2f37819 */ /* 0x000fe200000102b3 */
[----:B------:R-:W-:Y:S01]  /*87d0*/  IMAD.MOV.U32 R244, RZ, RZ, R165 ;  /* 0x000000fffff47224 */ /* 0x000fe200078e00a5 */
[----:B------:R-:W-:Y:S01]  /*87e0*/  ISETP.NE.AND.EX P1, PT, R247, RZ, PT, P1 ;  /* 0x000000fff700720c */ /* 0x000fe20003f25310 */
[----:B------:R-:W-:Y:S01]  /*87f0*/  IMAD.MOV.U32 R166, RZ, RZ, R164 ;  /* 0x000000ffffa67224 */ /* 0x000fe200078e00a4 */
[----:B------:R-:W-:-:S11]  /*8800*/  MOV R167, R0 ;  /* 0x0000000000a77202 */ /* 0x000fd60000000f00 */
.L_x_628:
[----:B------:R-:W1:Y:S01]  /*8810*/  S2R R224, SR_TID.X ;  /* 0x0000000000e07919 */ /* 0x000e620000002100 */
[----:B------:R-:W-:Y:S04]  /*8820*/  DEPBAR.LE SB0, 0x0 ;  /* 0x000080000000791a */ /* 0x000fe80000000000 */
[----:B------:R-:W-:Y:S05]  /*8830*/  WARPSYNC.ALL ;  /* 0x0000000000007948 */ /* 0x000fea0003800000 */
[----:B------:R-:W-:Y:S01]  /*8840*/  BAR.SYNC.DEFER_BLOCKING 0x0 ;  /* 0x0000000000007b1d */ /* 0x000fe20000010000 */
        /* <DEDUP_REMOVED lines=8> */
[----:B------:R-:W-:Y:S02]  /*88d0*/  @!P1 IADD3 R237, P0, PT, R237, R0, RZ ;  /* 0x00000000eded9210 */ /* 0x000fe40007f1e0ff */
[-C--:B------:R-:W-:Y:S02]  /*88e0*/  MOV R0, R236.reuse ;  /* 0x000000ec00007202 */ /* 0x080fe40000000f00 */
        /* <DEDUP_REMOVED lines=9> */
[-C--:B------:R-:W-:Y:S02]  /*8980*/  LOP3.LUT R5, R5, R7.reuse, RZ, 0x3c, !PT ;  /* 0x0000000705057212 */ /* 0x080fe400078e3cff */
[----:B------:R-:W-:Y:S02]  /*8990*/  IADD3 R8, PT, PT, RZ, -R8, RZ ;  /* 0x80000008ff087210 */ /* 0x000fe40007ffe0ff */
[----:B------:R-:W-:Y:S02]  /*89a0*/  ISETP.GE.AND P0, PT, R5, RZ, PT ;  /* 0x000000ff0500720c */ /* 0x000fe40003f06270 */
[----:B------:R-:W-:Y:S03]  /*89b0*/  LOP3.LUT R5, RZ, R7, RZ, 0x33, !PT ;  /* 0x00000007ff057212 */ /* 0x000fe600078e33ff */
        /* <DEDUP_REMOVED lines=18> */
[----:B------:R-:W-:Y:S02]  /*8ae0*/  LOP3.LUT R6, R244, R7, RZ, 0x3c, !PT ;  /* 0x00000007f4067212 */ /* 0x000fe400078e3cff */
[----:B------:R-:W-:Y:S02]  /*8af0*/  ISETP.GE.U32.AND P6, PT, R9, R10, PT ;  /* 0x0000000a0900720c */ /* 0x000fe40003fc6070 */
[----:B------:R-:W-:Y:S02]  /*8b00*/  ISETP.GE.AND P3, PT, R6, RZ, PT ;  /* 0x000000ff0600720c */ /* 0x000fe40003f66270 */
[----:B------:R-:W-:Y:S05]  /*8b10*/  ISETP.NE.AND P2, PT, R7, RZ, PT ;  /* 0x000000ff0700720c */ /* 0x000fea0003f45270 */
[----:B------:R-:W-:Y:S04]  /*8b20*/  @P5 VIADD R11, R11, 0x1 ;  /* 0x000000010b0b5836 */ /* 0x000fe80000000000 */
[----:B------:R-:W-:Y:S02]  /*8b30*/  @P6 VIADD R12, R12, 0x1 ;  /* 0x000000010c0c6836 */ /* 0x000fe40000000000 */
[----:B------:R-:W-:Y:S03]  /*8b40*/  @!P0 IMAD.MOV R11, RZ, RZ, -R11 ;  /* 0x000000ffff0b8224 */ /* 0x000fe600078e0a0b */
[----:B------:R-:W-:Y:S02]  /*8b50*/  @!P3 IADD3 R12, PT, PT, -R12, RZ, RZ ;  /* 0x000000ff0c0cb210 */ /* 0x000fe40007ffe1ff */
[C---:B------:R-:W-:Y:S02]  /*8b60*/  SEL R6, R5.reuse, R11, !P2 ;  /* 0x0000000b05067207 */ /* 0x040fe40005000000 */
[----:B------:R-:W-:Y:S01]  /*8b70*/  SEL R5, R5, R12, !P2 ;  /* 0x0000000c05057207 */ /* 0x000fe20005000000 */
[----:B------:R-:W2:Y:S01]  /*8b80*/  LD.E.64 R10, desc[UR4][R2.64+0x40] ;  /* 0x00004004020a7980 */ /* 0x000ea2000c101b00 */
[CC--:B------:R-:W-:Y:S02]  /*8b90*/  LEA R8, P2, R6.reuse, R248.reuse, 0x2 ;  /* 0x000000f806087211 */ /* 0x0c0fe400078410ff */
[C---:B------:R-:W-:Y:S02]  /*8ba0*/  LEA R12, P0, R5.reuse, R248, 0x2 ;  /* 0x000000f8050c7211 */ /* 0x040fe400078010ff */
[-C--:B------:R-:W-:Y:S02]  /*8bb0*/  LEA.HI.X.SX32 R9, R6, R249.reuse, 0x2, P2 ;  /* 0x000000f906097211 */ /* 0x080fe400010f16ff */
[C---:B------:R-:W-:Y:S01]  /*8bc0*/  LEA.HI.X.SX32 R13, R5.reuse, R249, 0x2, P0 ;  /* 0x000000f9050d7211 */ /* 0x040fe200000f16ff */
[----:B------:R-:W-:Y:S03]  /*8bd0*/  IMAD.IADD R5, R5, 0x1, -R6 ;  /* 0x0000000105057824 */ /* 0x000fe600078e0a06 */
[----:B------:R-:W3:Y:S01]  /*8be0*/  LD.E R9, desc[UR4][R8.64] ;  /* 0x0000000408097980 */ /* 0x000ee2000c101900 */
[----:B------:R-:W-:Y:S05]  /*8bf0*/  IMAD R7, R7, R5, -0x100 ;  /* 0xffffff0007077424 */ /* 0x000fea00078e0205 */
[----:B------:R-:W-:Y:S01]  /*8c00*/  SHF.R.S32.HI R6, RZ, 0x1f, R7 ;  /* 0x0000001fff067819 */ /* 0x000fe20000011407 */
[----:B------:R-:W3:Y:S04]  /*8c10*/  LD.E R8, desc[UR4][R12.64] ;  /* 0x000000040c087980 */ /* 0x000ee8000c101900 */
        /* <DEDUP_REMOVED lines=13> */
.L_x_623:
[----:B------:R-:W-:Y:S05]  /*8cf0*/  BSYNC.RECONVERGENT B0 ;  /* 0x0000000000007941 */ /* 0x000fea0003800200 */
.L_x_622:
[----:B------:R-:W1:Y:S01]  /*8d00*/  S2UR UR6, SR_CgaCtaId ;  /* 0x00000000000679c3 */ /* 0x000e620000008800 */
[C---:B------:R-:W-:Y:S01]  /*8d10*/  IMAD.SHL.U32 R228, R224.reuse, 0x8, RZ ;  /* 0x00000008e0e47824 */ /* 0x040fe200078e00ff */
[----:B------:R-:W-:Y:S01]  /*8d20*/  LOP3.LUT R165, R224, 0x38, RZ, 0xc0, !PT ;  /* 0x00000038e0a57812 */ /* 0x000fe200078ec0ff */
[----:B------:R-:W-:Y:S01]  /*8d30*/  UMOV UR7, 0x400 ;  /* 0x0000040000077882 */ /* 0x000fe20000000000 */
[----:B------:R-:W-:Y:S01]  /*8d40*/  IADD3 R10, P0, PT, R242, R237, RZ ;  /* 0x000000edf20a7210 */ /* 0x000fe20007f1e0ff */
[----:B------:R-:W-:Y:S01]  /*8d50*/  IMAD.MOV.U32 R18, RZ, RZ, R237 ;  /* 0x000000ffff127224 */ /* 0x000fe200078e00ed */
[----:B------:R-:W-:Y:S01]  /*8d60*/  LOP3.LUT R165, R165, 0x1c0, R228, 0xf8, !PT ;  /* 0x000001c0a5a57812 */ /* 0x000fe200078ef8e4 */
[--C-:B------:R-:W-:Y:S01]  /*8d70*/  IMAD.MOV.U32 R19, RZ, RZ, R236.reuse ;  /* 0x000000ffff137224 */ /* 0x100fe200078e00ec */
[----:B------:R-:W-:Y:S01]  /*8d80*/  LOP3.LUT P2, RZ, R224, 0x4, RZ, 0xc0, !PT ;  /* 0x00000004e0ff7812 */ /* 0x000fe2000784c0ff */
[----:B------:R-:W-:Y:S01]  /*8d90*/  IMAD.X R11, R243, 0x1, R236, P0 ;  /* 0x00000001f30b7824 */ /* 0x000fe200000e06ec */
[--C-:B------:R-:W-:Y:S01]  /*8da0*/  LOP3.LUT R165, R165, 0x38, R228.reuse, 0x78, !PT ;  /* 0x00000038a5a57812 */ /* 0x100fe200078e78e4 */
[----:B------:R-:W-:Y:S01]  /*8db0*/  IMAD.MOV.U32 R229, RZ, RZ, 0x20 ;  /* 0x00000020ffe57424 */ /* 0x000fe200078e00ff */
[-C--:B------:R-:W-:Y:S01]  /*8dc0*/  IADD3 R8, P0, PT, R10, R242.reuse, RZ ;  /* 0x000000f20a087210 */ /* 0x080fe20007f1e0ff */
[----:B------:R-:W-:Y:S01]  /*8dd0*/  IMAD.MOV.U32 R208, RZ, RZ, 0x40 ;  /* 0x00000040ffd07424 */ /* 0x000fe200078e00ff */
[----:B------:R-:W-:Y:S01]  /*8de0*/  LOP3.LUT R165, R165, 0x1e00, R228, 0xf8, !PT ;  /* 0x00001e00a5a57812 */ /* 0x000fe200078ef8e4 */
[----:B------:R-:W-:Y:S01]  /*8df0*/  VIADD R245, R245, 0xffffffff ;  /* 0xfffffffff5f57836 */ /* 0x000fe20000000000 */
[----:B------:R-:W-:Y:S01]  /*8e00*/  BSSY.RECONVERGENT B1, `(.L_x_624) ;  /* 0x0000188000017945 */ /* 0x000fe20003800200 */
[--C-:B------:R-:W-:Y:S01]  /*8e10*/  IMAD.X R9, R11, 0x1, R243.reuse, P0 ;  /* 0x000000010b097824 */ /* 0x100fe200000e06f3 */
[-C--:B------:R-:W-:Y:S02]  /*8e20*/  IADD3 R6, P0, PT, R8, R242.reuse, RZ ;  /* 0x000000f208067210 */ /* 0x080fe40007f1e0ff */
[----:B------:R-:W-:Y:S03]  /*8e30*/  SEL R208, R208, 0xffffffc0, !P2 ;  /* 0xffffffc0d0d07807 */ /* 0x000fe60005000000 */
[--C-:B------:R-:W-:Y:S01]  /*8e40*/  IMAD.X R7, R9, 0x1, R243.reuse, P0 ;  /* 0x0000000109077824 */ /* 0x100fe200000e06f3 */
[----:B-1----:R-:W-:Y:S01]  /*8e50*/  ULEA UR6, UR6, UR7, 0x18 ;  /* 0x0000000706067291 */ /* 0x002fe2000f8ec0ff */
[----:B------:R-:W-:Y:S01]  /*8e60*/  IADD3 R4, P0, PT, R6, R242, RZ ;  /* 0x000000f206047210 */ /* 0x000fe20007f1e0ff */
[----:B------:R-:W-:Y:S01]  /*8e70*/  IMAD.IADD R0, R226, 0x1, R208 ;  /* 0x00000001e2007824 */ /* 0x000fe200078e02d0 */
[----:B------:R-:W-:Y:S03]  /*8e80*/  IADD3 R208, PT, PT, R225, R208, RZ ;  /* 0x000000d0e1d07210 */ /* 0x000fe60007ffe0ff */
[----:B------:R-:W-:Y:S02]  /*8e90*/  IMAD.U32 R227, RZ, RZ, UR6 ;  /* 0x00000006ffe37e24 */ /* 0x000fe4000f8e00ff */
[----:B------:R-:W-:Y:S01]  /*8ea0*/  IMAD.X R5, R7, 0x1, R243, P0 ;  /* 0x0000000107057824 */ /* 0x000fe200000e06f3 */
[-C--:B------:R-:W-:Y:S01]  /*8eb0*/  IADD3 R12, P0, PT, R4, R242.reuse, RZ ;  /* 0x000000f2040c7210 */ /* 0x080fe20007f1e0ff */
[----:B------:R-:W-:Y:S04]  /*8ec0*/  IMAD R165, R165, 0x2, R227 ;  /* 0x00000002a5a57824 */ /* 0x000fe800078e02e3 */
[--C-:B------:R-:W-:Y:S01]  /*8ed0*/  IMAD.X R13, R5, 0x1, R243.reuse, P0 ;  /* 0x00000001050d7824 */ /* 0x100fe200000e06f3 */
[----:B------:R-:W-:Y:S01]  /*8ee0*/  @!PT LDS RZ, [RZ] ;  /* 0x00000000fffff984 */ /* 0x000fe20000000800 */
[----:B------:R-:W-:Y:S01]  /*8ef0*/  @!PT LDS RZ, [RZ] ;  /* 0x00000000fffff984 */ /* 0x000fe20000000800 */
[----:B------:R-:W-:Y:S01]  /*8f00*/  @!PT LDS RZ, [RZ] ;  /* 0x00000000fffff984 */ /* 0x000fe20000000800 */
[----:B------:R1:W-:Y:S01]  /*8f10*/  LDGSTS.E.BYPASS.LTC128B.128 [R165+0xa000], desc[UR4][R18.64] ;  /* 0x0a00000012a57fae */ /* 0x0003e2000b981a04 */
[-C--:B------:R-:W-:Y:S04]  /*8f20*/  IADD3 R14, P0, PT, R12, R242.reuse, RZ ;  /* 0x000000f20c0e7210 */ /* 0x080fe80007f1e0ff */
[----:B------:R-:W-:Y:S01]  /*8f30*/  LDGSTS.E.BYPASS.LTC128B.128 [R165+0xa800], desc[UR4][R10.64] ;  /* 0x0a8000000aa57fae */ /* 0x000fe2000b981a04 */
[-C--:B------:R-:W-:Y:S02]  /*8f40*/  IADD3.X R15, PT, PT, R13, R243.reuse, RZ, P0, !PT ;  /* 0x000000f30d0f7210 */ /* 0x080fe400007fe4ff */
[-C--:B------:R-:W-:Y:S02]  /*8f50*/  IADD3 R16, P0, PT, R14, R242.reuse, RZ ;  /* 0x000000f20e107210 */ /* 0x080fe40007f1e0ff */
[----:B------:R2:W-:Y:S05]  /*8f60*/  LDGSTS.E.BYPASS.LTC128B.128 [R165+0xb000], desc[UR4][R8.64] ;  /* 0x0b00000008a57fae */ /* 0x0005ea000b981a04 */
[----:B------:R3:W-:Y:S01]  /*8f70*/  LDGSTS.E.BYPASS.LTC128B.128 [R165+0xb800], desc[UR4][R6.64] ;  /* 0x0b80000006a57fae */ /* 0x0007e2000b981a04 */
[--C-:B------:R-:W-:Y:S01]  /*8f80*/  IMAD.X R17, R15, 0x1, R243.reuse, P0 ;  /* 0x000000010f117824 */ /* 0x100fe200000e06f3 */
[-C--:B------:R-:W-:Y:S03]  /*8f90*/  IADD3 R20, P0, PT, R16, R242.reuse, RZ ;  /* 0x000000f210147210 */ /* 0x080fe60007f1e0ff */
[----:B------:R4:W-:Y:S02]  /*8fa0*/  LDGSTS.E.BYPASS.LTC128B.128 [R165+0xc000], desc[UR4][R4.64] ;  /* 0x0c00000004a57fae */ /* 0x0009e4000b981a04 */
[--C-:B------:R-:W-:Y:S03]  /*8fb0*/  IMAD.X R21, R17, 0x1, R243.reuse, P0 ;  /* 0x0000000111157824 */ /* 0x100fe600000e06f3 */
[----:B------:R5:W-:Y:S05]  /*8fc0*/  LDGSTS.E.BYPASS.LTC128B.128 [R165+0xc800], desc[UR4][R12.64] ;  /* 0x0c8000000ca57fae */ /* 0x000bea000b981a04 */
[----:B------:R5:W-:Y:S01]  /*8fd0*/  LDGSTS.E.BYPASS.LTC128B.128 [R165+0xd000], desc[UR4][R14.64] ;  /* 0x0d0000000ea57fae */ /* 0x000be2000b981a04 */
[-C--:B-1----:R-:W-:Y:S04]  /*8fe0*/  IADD3 R18, P0, PT, R20, R242.reuse, RZ ;  /* 0x000000f214127210 */ /* 0x082fe80007f1e0ff */
[----:B------:R-:W-:Y:S01]  /*8ff0*/  LDGSTS.E.BYPASS.LTC128B.128 [R165+0xd800], desc[UR4][R16.64] ;  /* 0x0d80000010a57fae */ /* 0x000fe2000b981a04 */
[-C--:B------:R-:W-:Y:S04]  /*9000*/  IADD3.X R19, PT, PT, R21, R243.reuse, RZ, P0, !PT ;  /* 0x000000f315137210 */ /* 0x080fe800007fe4ff */
[----:B------:R-:W-:Y:S01]  /*9010*/  LDGSTS.E.BYPASS.LTC128B.128 [R165+0xe000], desc[UR4][R20.64] ;  /* 0x0e00000014a57fae */ /* 0x000fe2000b981a04 */
[-C--:B--2---:R-:W-:Y:S04]  /*9020*/  IADD3 R8, P0, PT, R18, R242.reuse, RZ ;  /* 0x000000f212087210 */ /* 0x084fe80007f1e0ff */
[----:B------:R1:W-:Y:S01]  /*9030*/  LDGSTS.E.BYPASS.LTC128B.128 [R165+0xe800], desc[UR4][R18.64] ;  /* 0x0e80000012a57fae */ /* 0x0003e2000b981a04 */
[--C-:B------:R-:W-:Y:S01]  /*9040*/  IMAD.X R9, R19, 0x1, R243.reuse, P0 ;  /* 0x0000000113097824 */ /* 0x100fe200000e06f3 */
[-C--:B---3--:R-:W-:Y:S04]  /*9050*/  IADD3 R6, P0, PT, R8, R242.reuse, RZ ;  /* 0x000000f208067210 */ /* 0x088fe80007f1e0ff */
[----:B------:R-:W-:Y:S01]  /*9060*/  LDGSTS.E.BYPASS.LTC128B.128 [R165+0xf000], desc[UR4][R8.64] ;  /* 0x0f00000008a57fae */ /* 0x000fe2000b981a04 */
[--C-:B------:R-:W-:Y:S01]  /*9070*/  IMAD.X R7, R9, 0x1, R243.reuse, P0 ;  /* 0x0000000109077824 */ /* 0x100fe200000e06f3 */
[-C--:B----4-:R-:W-:Y:S04]  /*9080*/  IADD3 R4, P0, PT, R6, R242.reuse, RZ ;  /* 0x000000f206047210 */ /* 0x090fe80007f1e0ff */
[----:B------:R-:W-:Y:S01]  /*9090*/  LDGSTS.E.BYPASS.LTC128B.128 [R165+0xf800], desc[UR4][R6.64] ;  /* 0x0f80000006a57fae */ /* 0x000fe2000b981a04 */
[--C-:B------:R-:W-:Y:S01]  /*90a0*/  IMAD.X R5, R7, 0x1, R243.reuse, P0 ;  /* 0x0000000107057824 */ /* 0x100fe200000e06f3 */
[-C--:B------:R-:W-:Y:S04]  /*90b0*/  IADD3 R10, P0, PT, R4, R242.reuse, RZ ;  /* 0x000000f2040a7210 */ /* 0x080fe80007f1e0ff */
[----:B------:R-:W-:Y:S01]  /*90c0*/  LDGSTS.E.BYPASS.LTC128B.128 [R165+0x10000], desc[UR4][R4.64] ;  /* 0x1000000004a57fae */ /* 0x000fe2000b981a04 */
[--C-:B------:R-:W-:Y:S01]  /*90d0*/  IMAD.X R11, R5, 0x1, R243.reuse, P0 ;  /* 0x00000001050b7824 */ /* 0x100fe200000e06f3 */
[-C--:B-----5:R-:W-:Y:S04]  /*90e0*/  IADD3 R12, P0, PT, R10, R242.reuse, RZ ;  /* 0x000000f20a0c7210 */ /* 0x0a0fe80007f1e0ff */
[----:B------:R2:W-:Y:S01]  /*90f0*/  LDGSTS.E.BYPASS.LTC128B.128 [R165+0x10800], desc[UR4][R10.64] ;  /* 0x108000000aa57fae */ /* 0x0005e2000b981a04 */
[----:B------:R-:W-:Y:S01]  /*9100*/  IMAD.X R13, R11, 0x1, R243, P0 ;  /* 0x000000010b0d7824 */ /* 0x000fe200000e06f3 */
[----:B------:R-:W-:Y:S04]  /*9110*/  IADD3 R14, P0, PT, R12, R242, RZ ;  /* 0x000000f20c0e7210 */ /* 0x000fe80007f1e0ff */
[----:B------:R-:W-:Y:S01]  /*9120*/  IADD3.X R15, PT, PT, R13, R243, RZ, P0, !PT ;  /* 0x000000f30d0f7210 */ /* 0x000fe200007fe4ff */
[----:B------:R-:W-:Y:S01]  /*9130*/  LDGSTS.E.BYPASS.LTC128B.128 [R165+0x11000], desc[UR4][R12.64] ;  /* 0x110000000ca57fae */ /* 0x000fe2000b981a04 */
[----:B------:R-:W-:Y:S04]  /*9140*/  LOP3.LUT P0, RZ, R224, 0x2, RZ, 0xc0, !PT ;  /* 0x00000002e0ff7812 */ /* 0x000fe8000780c0ff */
[----:B------:R3:W-:Y:S01]  /*9150*/  LDGSTS.E.BYPASS.LTC128B.128 [R165+0x11800], desc[UR4][R14.64] ;  /* 0x118000000ea57fae */ /* 0x0007e2000b981a04 */
[----:B------:R-:W-:Y:S02]  /*9160*/  SEL R229, R229, 0xffffffe0, !P0 ;  /* 0xffffffe0e5e57807 */ /* 0x000fe40004000000 */
[----:B------:R-:W-:Y:S02]  /*9170*/  ISETP.GT.AND P0, PT, R245, R233, PT ;  /* 0x000000e9f500720c */ /* 0x000fe40003f04270 */
[----:B------:R-:W-:Y:S01]  /*9180*/  LDSM.16.M88.4 R128, [R226] ;  /* 0x00000000e280783b */ /* 0x000fe20000000200 */
[--C-:B------:R-:W-:Y:S02]  /*9190*/  IMAD.IADD R172, R226, 0x1, R229.reuse ;  /* 0x00000001e2ac7824 */ /* 0x100fe400078e02e5 */
[----:B------:R-:W-:Y:S02]  /*91a0*/  IMAD.IADD R164, R225, 0x1, R229 ;  /* 0x00000001e1a47824 */ /* 0x000fe400078e02e5 */
[----:B-1----:R-:W-:Y:S01]  /*91b0*/  LDSM.16.M88.4 R16, [R225+0x2800] ;  /* 0x00280000e110783b */ /* 0x002fe20000000200 */
[C---:B------:R-:W-:Y:S04]  /*91c0*/  IMAD.IADD R212, R229.reuse, 0x1, R0 ;  /* 0x00000001e5d47824 */ /* 0x040fe800078e0200 */
[----:B------:R-:W-:Y:S05]  /*91d0*/  LDSM.16.M88.4 R24, [R225+0x3000] ;  /* 0x00300000e118783b */ /* 0x000fea0000000200 */
[----:B--2---:R-:W1:Y:S05]  /*91e0*/  LDSM.16.M88.4 R8, [R225+0x2000] ;  /* 0x00200000e108783b */ /* 0x004e6a0000000200 */
[----:B------:R-:W0:Y:S05]  /*91f0*/  LDGDEPBAR ;  /* 0x00000000000079af */ /* 0x000e2a0000000000 */
[----:B------:R-:W2:Y:S05]  /*9200*/  LDSM.16.M88.4 R32, [R225+0x3800] ;  /* 0x00380000e120783b */ /* 0x000eaa0000000200 */
[----:B------:R-:W4:Y:S05]  /*9210*/  LDSM.16.M88.4 R40, [R225+0x4000] ;  /* 0x00400000e128783b */ /* 0x000f2a0000000200 */
[----:B------:R-:W5:Y:S05]  /*9220*/  LDSM.16.M88.4 R48, [R225+0x4800] ;  /* 0x00480000e130783b */ /* 0x000f6a0000000200 */
[----:B------:R-:W5:Y:S05]  /*9230*/  LDSM.16.M88.4 R56, [R225+0x5000] ;  /* 0x00500000e138783b */ /* 0x000f6a0000000200 */
[----:B------:R-:W5:Y:S05]  /*9240*/  LDSM.16.M88.4 R64, [R225+0x5800] ;  /* 0x00580000e140783b */ /* 0x000f6a0000000200 */
[----:B------:R-:W5:Y:S05]  /*9250*/  LDSM.16.M88.4 R72, [R225+0x6000] ;  /* 0x00600000e148783b */ /* 0x000f6a0000000200 */
[----:B------:R-:W5:Y:S01]  /*9260*/  LDSM.16.M88.4 R80, [R225+0x6800] ;  /* 0x00680000e150783b */ /* 0x000f620000000200 */
[C---:B-1----:R-:W-:Y:S04]  /*9270*/  HMMA.16816.F32.BF16 R4, R128.reuse, R8, RZ ;  /* 0x000000088004723c */ /* 0x042fe800000418ff */
[----:B------:R-:W1:Y:S04]  /*9280*/  LDSM.16.M88.4 R88, [R225+0x7000] ;  /* 0x00700000e158783b */ /* 0x000e680000000200 */
[C---:B------:R-:W-:Y:S01]  /*9290*/  HMMA.16816.F32.BF16 R8, R128.reuse, R10, RZ ;  /* 0x0000000a8008723c */ /* 0x040fe200000418ff */
[----:B------:R-:W1:Y:S05]  /*92a0*/  LDSM.16.M88.4 R96, [R225+0x7800] ;  /* 0x00780000e160783b */ /* 0x000e6a0000000200 */
[----:B------:R-:W1:Y:S02]  /*92b0*/  LDSM.16.M88.4 R104, [R225+0x8000] ;  /* 0x00800000e168783b */ /* 0x000e640000000200 */
[C---:B---3--:R-:W-:Y:S03]  /*92c0*/  HMMA.16816.F32.BF16 R12, R128.reuse, R16, RZ ;  /* 0x00000010800c723c */ /* 0x048fe600000418ff */
[----:B------:R-:W3:Y:S05]  /*92d0*/  LDSM.16.M88.4 R112, [R225+0x8800] ;  /* 0x00880000e170783b */ /* 0x000eea0000000200 */
[C---:B------:R-:W-:Y:S01]  /*92e0*/  HMMA.16816.F32.BF16 R16, R128.reuse, R18, RZ ;  /* 0x000000128010723c */ /* 0x040fe200000418ff */
[----:B------:R-:W3:Y:S05]  /*92f0*/  LDSM.16.M88.4 R120, [R225+0x9000] ;  /* 0x00900000e178783b */ /* 0x000eea0000000200 */
[----:B------:R-:W3:Y:S02]  /*9300*/  LDSM.16.M88.4 R168, [R225+0x9800] ;  /* 0x00980000e1a8783b */ /* 0x000ee40000000200 */
[C---:B------:R-:W-:Y:S03]  /*9310*/  HMMA.16816.F32.BF16 R20, R128.reuse, R24, RZ ;  /* 0x000000188014723c */ /* 0x040fe600000418ff */
[----:B------:R-:W-:Y:S05]  /*9320*/  LDSM.16.M88.4 R172, [R172] ;  /* 0x00000000acac783b */ /* 0x000fea0000000200 */
[C---:B------:R-:W-:Y:S01]  /*9330*/  HMMA.16816.F32.BF16 R24, R128.reuse, R26, RZ ;  /* 0x0000001a8018723c */ /* 0x040fe200000418ff */
[----:B------:R-:W3:Y:S05]  /*9340*/  LDSM.16.M88.4 R176, [R164+0x2000] ;  /* 0x00200000a4b0783b */ /* 0x000eea0000000200 */
[----:B------:R-:W3:Y:S02]  /*9350*/  LDSM.16.M88.4 R180, [R164+0x2800] ;  /* 0x00280000a4b4783b */ /* 0x000ee40000000200 */
[C---:B--2---:R-:W-:Y:S03]  /*9360*/  HMMA.16816.F32.BF16 R28, R128.reuse, R32, RZ ;  /* 0x00000020801c723c */ /* 0x044fe600000418ff */
[----:B------:R-:W2:Y:S05]  /*9370*/  LDSM.16.M88.4 R184, [R164+0x3000] ;  /* 0x00300000a4b8783b */ /* 0x000eaa0000000200 */
[C---:B------:R-:W-:Y:S01]  /*9380*/  HMMA.16816.F32.BF16 R32, R128.reuse, R34, RZ ;  /* 0x000000228020723c */ /* 0x040fe200000418ff */
[----:B------:R-:W2:Y:S05]  /*9390*/  LDSM.16.M88.4 R188, [R164+0x3800] ;  /* 0x00380000a4bc783b */ /* 0x000eaa0000000200 */
[----:B------:R-:W2:Y:S02]  /*93a0*/  LDSM.16.M88.4 R192, [R164+0x4000] ;  /* 0x00400000a4c0783b */ /* 0x000ea40000000200 */
[C---:B----4-:R-:W-:Y:S03]  /*93b0*/  HMMA.16816.F32.BF16 R36, R128.reuse, R40, RZ ;  /* 0x000000288024723c */ /* 0x050fe600000418ff */
[----:B------:R-:W4:Y:S05]  /*93c0*/  LDSM.16.M88.4 R196, [R164+0x4800] ;  /* 0x00480000a4c4783b */ /* 0x000f2a0000000200 */
[C---:B------:R-:W-:Y:S01]  /*93d0*/  HMMA.16816.F32.BF16 R40, R128.reuse, R42, RZ ;  /* 0x0000002a8028723c */ /* 0x040fe200000418ff */
[----:B------:R-:W4:Y:S05]  /*93e0*/  LDSM.16.M88.4 R200, [R164+0x5000] ;  /* 0x00500000a4c8783b */ /* 0x000f2a0000000200 */
[----:B------:R-:W4:Y:S02]  /*93f0*/  LDSM.16.M88.4 R204, [R164+0x5800] ;  /* 0x00580000a4cc783b */ /* 0x000f240000000200 */
[C---:B-----5:R-:W-:Y:S03]  /*9400*/  HMMA.16816.F32.BF16 R44, R128.reuse, R48, RZ ;  /* 0x00000030802c723c */ /* 0x060fe600000418ff */
[----:B------:R-:W-:Y:S05]  /*9410*/  LDSM.16.M88.4 R212, [R212] ;  /* 0x00000000d4d4783b */ /* 0x000fea0000000200 */
        /* <DEDUP_REMOVED lines=15> */
[C---:B---3--:R-:W-:Y:S08]  /*9510*/  HMMA.16816.F32.BF16 R108, R128.reuse, R112, RZ ;  /* 0x00000070806c723c */ /* 0x048ff000000418ff */
        /* <DEDUP_REMOVED lines=11> */
[----:B------:R-:W5:Y:S07]  /*95d0*/  LDSM.16.M88.4 R180, [R164+0x7000] ;  /* 0x00700000a4b4783b */ /* 0x000f6e0000000200 */
        /* <DEDUP_REMOVED lines=9> */
[C---:B----4-:R-:W-:Y:S08]  /*9670*/  HMMA.16816.F32.BF16 R44, R172.reuse, R196, R44 ;  /* 0x000000c4ac2c723c */ /* 0x050ff0000004182c */
[C---:B------:R-:W-:Y:S01]  /*9680*/  HMMA.16816.F32.BF16 R48, R172.reuse, R198, R48 ;  /* 0x000000c6ac30723c */ /* 0x040fe20000041830 */
[----:B------:R4:W-:Y:S07]  /*9690*/  LDSM.16.M88.4 R196, [R0] ;  /* 0x0000000000c4783b */ /* 0x0009ee0000000200 */
[C---:B------:R-:W-:Y:S08]  /*96a0*/  HMMA.16816.F32.BF16 R52, R172.reuse, R200, R52 ;  /* 0x000000c8ac34723c */ /* 0x040ff00000041834 */
[C---:B------:R-:W-:Y:S01]  /*96b0*/  HMMA.16816.F32.BF16 R56, R172.reuse, R202, R56 ;  /* 0x000000caac38723c */ /* 0x040fe20000041838 */
[----:B------:R-:W-:Y:S07]  /*96c0*/  LDSM.16.M88.4 R200, [R208+0x2000] ;  /* 0x00200000d0c8783b */ /* 0x000fee0000000200 */
[C---:B------:R-:W-:Y:S03]  /*96d0*/  HMMA.16816.F32.BF16 R60, R172.reuse, R204, R60 ;  /* 0x000000ccac3c723c */ /* 0x040fe6000004183c */
[----:B----4-:R-:W-:Y:S05]  /*96e0*/  IMAD.IADD R0, R229, 0x1, R208 ;  /* 0x00000001e5007824 */ /* 0x010fea00078e02d0 */
[C---:B------:R-:W-:Y:S01]  /*96f0*/  HMMA.16816.F32.BF16 R64, R172.reuse, R206, R64 ;  /* 0x000000ceac40723c */ /* 0x040fe20000041840 */
[----:B------:R-:W-:Y:S05]  /*9700*/  LDSM.16.M88.4 R204, [R208+0x4000] ;  /* 0x00400000d0cc783b */ /* 0x000fea0000000200 */
[----:B------:R-:W-:Y:S02]  /*9710*/  LDSM.16.M88.4 R216, [R0+0x2000] ;  /* 0x0020000000d8783b */ /* 0x000fe40000000200 */
[C---:B-1----:R-:W-:Y:S03]  /*9720*/  HMMA.16816.F32.BF16 R68, R172.reuse, R168, R68 ;  /* 0x000000a8ac44723c */ /* 0x042fe60000041844 */
[----:B------:R-:W-:Y:S05]  /*9730*/  LDSM.16.M88.4 R220, [R0+0x9000] ;  /* 0x0090000000dc783b */ /* 0x000fea0000000200 */
[C---:B------:R-:W-:Y:S01]  /*9740*/  HMMA.16816.F32.BF16 R72, R172.reuse, R170, R72 ;  /* 0x000000aaac48723c */ /* 0x040fe20000041848 */
[----:B------:R-:W1:Y:S07]  /*9750*/  LDSM.16.M88.4 R168, [R164+0x8000] ;  /* 0x00800000a4a8783b */ /* 0x000e6e0000000200 */
[C---:B---3--:R-:W-:Y:S08]  /*9760*/  HMMA.16816.F32.BF16 R76, R172.reuse, R176, R76 ;  /* 0x000000b0ac4c723c */ /* 0x048ff0000004184c */
[C---:B------:R-:W-:Y:S01]  /*9770*/  HMMA.16816.F32.BF16 R80, R172.reuse, R178, R80 ;  /* 0x000000b2ac50723c */ /* 0x040fe20000041850 */
[----:B------:R-:W3:Y:S07]  /*9780*/  LDSM.16.M88.4 R176, [R164+0x8800] ;  /* 0x00880000a4b0783b */ /* 0x000eee0000000200 */
[C---:B-----5:R-:W-:Y:S08]  /*9790*/  HMMA.16816.F32.BF16 R84, R172.reuse, R180, R84 ;  /* 0x000000b4ac54723c */ /* 0x060ff00000041854 */
[C---:B------:R-:W-:Y:S01]  /*97a0*/  HMMA.16816.F32.BF16 R88, R172.reuse, R182, R88 ;  /* 0x000000b6ac58723c */ /* 0x040fe20000041858 */
[----:B------:R-:W4:Y:S07]  /*97b0*/  LDSM.16.M88.4 R180, [R208+0x2800] ;  /* 0x00280000d0b4783b */ /* 0x000f2e0000000200 */
[C---:B--2---:R-:W-:Y:S08]  /*97c0*/  HMMA.16816.F32.BF16 R92, R172.reuse, R184, R92 ;  /* 0x000000b8ac5c723c */ /* 0x044ff0000004185c */
[C---:B------:R-:W-:Y:S01]  /*97d0*/  HMMA.16816.F32.BF16 R96, R172.reuse, R186, R96 ;  /* 0x000000baac60723c */ /* 0x040fe20000041860 */
[----:B------:R-:W2:Y:S07]  /*97e0*/  LDSM.16.M88.4 R184, [R208+0x3000] ;  /* 0x00300000d0b8783b */ /* 0x000eae0000000200 */
[C---:B-1----:R-:W-:Y:S08]  /*97f0*/  HMMA.16816.F32.BF16 R100, R172.reuse, R168, R100 ;  /* 0x000000a8ac64723c */ /* 0x042ff00000041864 */
        /* <DEDUP_REMOVED lines=118> */
[----:B------:R-:W-:Y:S01]  /*9f60*/  IABS R168, R173 ;  /* 0x000000ad00a87213 */ /* 0x000fe20000000000 */
[----:B------:R-:W3:Y:S01]  /*9f70*/  LD.E.64 R178, desc[UR4][R2.64+0x20] ;  /* 0x0000200402b27980 */ /* 0x000ee2000c101b00 */
        /* <DEDUP_REMOVED lines=14> */
[----:B------:R-:W-:Y:S02]  /*a060*/  IMAD.HI.U32 R174, R177, R174, R176 ;  /* 0x000000aeb1ae7227 */ /* 0x000fe400078e00b0 */
[----:B------:R-:W2:Y:S04]  /*a070*/  LD.E.64 R176, desc[UR4][R2.64+0x38] ;  /* 0x0000380402b07980 */ /* 0x000ea8000c101b00 */
[C---:B------:R-:W-:Y:S04]  /*a080*/  IMAD.HI.U32 R172, R174.reuse, R168, RZ ;  /* 0x000000a8aeac7227 */ /* 0x040fe800078e00ff */
[----:B------:R-:W-:Y:S04]  /*a090*/  IMAD.HI.U32 R174, R174, R170, RZ ;  /* 0x000000aaaeae7227 */ /* 0x000fe800078e00ff */
[-C--:B------:R-:W-:Y:S02]  /*a0a0*/  IMAD R168, R172, R169.reuse, R168 ;  /* 0x000000a9aca87224 */ /* 0x080fe400078e02a8 */
[----:B------:R-:W-:Y:S03]  /*a0b0*/  IMAD R170, R174, R169, R170 ;  /* 0x000000a9aeaa7224 */ /* 0x000fe600078e02aa */
        /* <DEDUP_REMOVED lines=8> */
[----:B------:R-:W-:Y:S02]  /*a140*/  ISETP.GE.U32.AND P6, PT, R170, R171, PT ;  /* 0x000000abaa00720c */ /* 0x000fe40003fc6070 */
[C---:B------:R-:W-:Y:S02]  /*a150*/  ISETP.NE.AND P4, PT, R175.reuse, RZ, PT ;  /* 0x000000ffaf00720c */ /* 0x040fe40003f85270 */
[----:B------:R-:W-:Y:S07]  /*a160*/  LOP3.LUT R164, RZ, R175, RZ, 0x33, !PT ;  /* 0x000000afffa47212 */ /* 0x000fee00078e33ff */
[----:B------:R-:W-:Y:S02]  /*a170*/  @P5 IADD3 R172, PT, PT, R172, 0x1, RZ ;  /* 0x00000001acac5810 */ /* 0x000fe40007ffe0ff */
[----:B------:R-:W-:Y:S03]  /*a180*/  @P6 VIADD R174, R174, 0x1 ;  /* 0x00000001aeae6836 */ /* 0x000fe60000000000 */
[----:B------:R-:W-:Y:S02]  /*a190*/  @!P0 IMAD.MOV R172, RZ, RZ, -R172 ;  /* 0x000000ffffac8224 */ /* 0x000fe400078e0aac */
[----:B------:R-:W-:Y:S03]  /*a1a0*/  @!P3 IADD3 R174, PT, PT, -R174, RZ, RZ ;  /* 0x000000ffaeaeb210 */ /* 0x000fe60007ffe1ff */
[C---:B------:R-:W-:Y:S02]  /*a1b0*/  SEL R172, R164.reuse, R172, !P4 ;  /* 0x000000aca4ac7207 */ /* 0x040fe40006000000 */
[----:B------:R-:W-:Y:S02]  /*a1c0*/  SEL R174, R164, R174, !P4 ;  /* 0x000000aea4ae7207 */ /* 0x000fe40006000000 */
[-C--:B------:R-:W-:Y:S02]  /*a1d0*/  LEA R168, P3, R172, R248.reuse, 0x2 ;  /* 0x000000f8aca87211 */ /* 0x080fe400078610ff */
[----:B------:R-:W-:Y:S02]  /*a1e0*/  LEA R170, P0, R174, R248, 0x2 ;  /* 0x000000f8aeaa7211 */ /* 0x000fe400078010ff */
[-C--:B------:R-:W-:Y:S01]  /*a1f0*/  LEA.HI.X.SX32 R169, R172, R249.reuse, 0x2, P3 ;  /* 0x000000f9aca97211 */ /* 0x080fe200018f16ff */
[C---:B------:R-:W-:Y:S01]  /*a200*/  IMAD.IADD R172, R174.reuse, 0x1, -R172 ;  /* 0x00000001aeac7824 */ /* 0x040fe200078e0aac */
[----:B------:R-:W-:Y:S03]  /*a210*/  LEA.HI.X.SX32 R171, R174, R249, 0x2, P0 ;  /* 0x000000f9aeab7211 */ /* 0x000fe600000f16ff */
[----:B------:R-:W-:Y:S01]  /*a220*/  IMAD R175, R175, R172, -0x100 ;  /* 0xffffff00afaf7424 */ /* 0x000fe200078e02ac */
[----:B------:R-:W4:Y:S04]  /*a230*/  LD.E R168, desc[UR4][R168.64] ;  /* 0x00000004a8a87980 */ /* 0x000f28000c101900 */
[----:B------:R1:W4:Y:S02]  /*a240*/  LD.E R164, desc[UR4][R170.64] ;  /* 0x00000004aaa47980 */ /* 0x000324000c101900 */
[----:B-1----:R-:W-:Y:S01]  /*a250*/  SHF.R.S32.HI R170, RZ, 0x1f, R175 ;  /* 0x0000001fffaa7819 */ /* 0x002fe200000114af */
[-C--:B--2---:R-:W-:Y:S02]  /*a260*/  IMAD R169, R177, R175.reuse, RZ ;  /* 0x000000afb1a97224 */ /* 0x084fe400078e02ff */
[C---:B------:R-:W-:Y:S04]  /*a270*/  IMAD.WIDE.U32 R172, R176.reuse, R175, RZ ;  /* 0x000000afb0ac7225 */ /* 0x040fe800078e00ff */
[----:B------:R-:W-:Y:S05]  /*a280*/  IMAD R169, R176, R170, R169 ;  /* 0x000000aab0a97224 */ /* 0x000fea00078e02a9 */
[----:B------:R-:W-:Y:S01]  /*a290*/  IADD3 R173, PT, PT, R173, R169, RZ ;  /* 0x000000a9adad7210 */ /* 0x000fe20007ffe0ff */
[----:B----4-:R-:W-:Y:S04]  /*a2a0*/  IMAD.IADD R164, R168, 0x1, -R164 ;  /* 0x00000001a8a47824 */ /* 0x010fe800078e0aa4 */
[----:B---3--:R-:W-:Y:S01]  /*a2b0*/  IMAD R168, R179, R164, RZ ;  /* 0x000000a4b3a87224 */ /* 0x008fe200078e02ff */
[----:B------:R-:W-:Y:S01]  /*a2c0*/  SHF.R.S32.HI R169, RZ, 0x1f, R164 ;  /* 0x0000001fffa97819 */ /* 0x000fe200000114a4 */
[----:B------:R-:W-:Y:S04]  /*a2d0*/  IMAD.WIDE.U32 R172, R164, R178, R172 ;  /* 0x000000b2a4ac7225 */ /* 0x000fe800078e00ac */
[----:B------:R-:W-:Y:S01]  /*a2e0*/  IMAD R168, R178, R169, R168 ;  /* 0x000000a9b2a87224 */ /* 0x000fe200078e02a8 */
[C---:B------:R-:W-:Y:S03]  /*a2f0*/  LEA R235, P0, R172.reuse, R235, 0x1 ;  /* 0x000000ebaceb7211 */ /* 0x040fe600078008ff */
[----:B------:R-:W-:Y:S05]  /*a300*/  IMAD.IADD R168, R173, 0x1, R168 ;  /* 0x00000001ada87824 */ /* 0x000fea00078e02a8 */
[----:B------:R-:W-:Y:S02]  /*a310*/  LEA.HI.X R234, R172, R234, R168, 0x1, P0 ;  /* 0x000000eaacea7211 */ /* 0x000fe400000f0ca8 */
.L_x_627:
[----:B------:R-:W-:Y:S05]  /*a320*/  BSYNC.RECONVERGENT B0 ;  /* 0x0000000000007941 */ /* 0x000fea0003800200 */
.L_x_626:
[----:B------:R-:W-:Y:S01]  /*a330*/  IMAD.MOV.U32 R176, RZ, RZ, R235 ;  /* 0x000000ffffb07224 */ /* 0x000fe200078e00eb */
[----:B------:R-:W-:Y:S01]  /*a340*/  IADD3 R174, P0, PT, R0, R235, RZ ;  /* 0x000000eb00ae7210 */ /* 0x000fe20007f1e0ff */
[--C-:B------:R-:W-:Y:S01]  /*a350*/  IMAD.MOV.U32 R177, RZ, RZ, R234.reuse ;  /* 0x000000ffffb17224 */ /* 0x100fe200078e00ea */
[----:B------:R-:W-:Y:S02]  /*a360*/  SHF.L.U64.HI R164, R230, 0x5, R231 ;  /* 0x00000005e6a47819 */ /* 0x000fe400000102e7 */
[-C--:B------:R-:W-:Y:S02]  /*a370*/  IADD3 R172, P3, PT, R174, R0.reuse, RZ ;  /* 0x00000000aeac7210 */ /* 0x080fe40007f7e0ff */
[----:B------:R-:W-:Y:S01]  /*a380*/  @!PT LDS RZ, [RZ] ;  /* 0x00000000fffff984 */ /* 0x000fe20000000800 */
[----:B------:R-:W-:Y:S01]  /*a390*/  @!PT LDS RZ, [RZ] ;  /* 0x00000000fffff984 */ /* 0x000fe20000000800 */
[----:B------:R-:W-:Y:S01]  /*a3a0*/  @!PT LDS RZ, [RZ] ;  /* 0x00000000fffff984 */ /* 0x000fe20000000800 */
[----:B------:R1:W-:Y:S01]  /*a3b0*/  LDGSTS.E.BYPASS.LTC128B.128 [R165+0x2000], desc[UR4][R176.64] ;  /* 0x02000000b0a57fae */ /* 0x0003e2000b981a04 */
[----:B------:R-:W-:Y:S01]  /*a3c0*/  IMAD.X R175, R164, 0x1, R234, P0 ;  /* 0x00000001a4af7824 */ /* 0x000fe200000e06ea */
[-C--:B------:R-:W-:Y:S03]  /*a3d0*/  IADD3 R170, P0, PT, R172, R0.reuse, RZ ;  /* 0x00000000acaa7210 */ /* 0x080fe60007f1e0ff */
[--C-:B------:R-:W-:Y:S01]  /*a3e0*/  IMAD.X R173, R175, 0x1, R164.reuse, P3 ;  /* 0x00000001afad7824 */ /* 0x100fe200018e06a4 */
[----:B------:R2:W-:Y:S01]  /*a3f0*/  LDGSTS.E.BYPASS.LTC128B.128 [R165+0x2800], desc[UR4][R174.64] ;  /* 0x02800000aea57fae */ /* 0x0005e2000b981a04 */
[-C--:B------:R-:W-:Y:S02]  /*a400*/  IADD3 R168, P3, PT, R170, R0.reuse, RZ ;  /* 0x00000000aaa87210 */ /* 0x080fe40007f7e0ff */
[--C-:B------:R-:W-:Y:S01]  /*a410*/  IMAD.X R171, R173, 0x1, R164.reuse, P0 ;  /* 0x00000001adab7824 */ /* 0x100fe200000e06a4 */
[----:B------:R3:W-:Y:S03]  /*a420*/  LDGSTS.E.BYPASS.LTC128B.128 [R165+0x3000], desc[UR4][R172.64] ;  /* 0x03000000aca57fae */ /* 0x0007e6000b981a04 */
[--C-:B------:R-:W-:Y:S01]  /*a430*/  IMAD.X R169, R171, 0x1, R164.reuse, P3 ;  /* 0x00000001aba97824 */ /* 0x100fe200018e06a4 */
[----:B------:R4:W-:Y:S04]  /*a440*/  LDGSTS.E.BYPASS.LTC128B.128 [R165+0x3800], desc[UR4][R170.64] ;  /* 0x03800000aaa57fae */ /* 0x0009e8000b981a04 */
[----:B------:R5:W-:Y:S01]  /*a450*/  LDGSTS.E.BYPASS.LTC128B.128 [R165+0x4000], desc[UR4][R168.64] ;  /* 0x04000000a8a57fae */ /* 0x000be2000b981a04 */
[-C--:B-1----:R-:W-:Y:S05]  /*a460*/  IADD3 R176, P0, PT, R168, R0.reuse, RZ ;  /* 0x00000000a8b07210 */ /* 0x082fea0007f1e0ff */
[--C-:B------:R-:W-:Y:S01]  /*a470*/  IMAD.X R177, R169, 0x1, R164.reuse, P0 ;  /* 0x00000001a9b17824 */ /* 0x100fe200000e06a4 */
[-C--:B--2---:R-:W-:Y:S04]  /*a480*/  IADD3 R174, P3, PT, R176, R0.reuse, RZ ;  /* 0x00000000b0ae7210 */ /* 0x084fe80007f7e0ff */
[----:B------:R1:W-:Y:S01]  /*a490*/  LDGSTS.E.BYPASS.LTC128B.128 [R165+0x4800], desc[UR4][R176.64] ;  /* 0x04800000b0a57fae */ /* 0x0003e2000b981a04 */
[--C-:B------:R-:W-:Y:S01]  /*a4a0*/  IMAD.X R175, R177, 0x1, R164.reuse, P3 ;  /* 0x00000001b1af7824 */ /* 0x100fe200018e06a4 */
[-C--:B---3--:R-:W-:Y:S04]  /*a4b0*/  IADD3 R172, P0, PT, R174, R0.reuse, RZ ;  /* 0x00000000aeac7210 */ /* 0x088fe80007f1e0ff */
[----:B------:R2:W-:Y:S01]  /*a4c0*/  LDGSTS.E.BYPASS.LTC128B.128 [R165+0x5000], desc[UR4][R174.64] ;  /* 0x05000000aea57fae */ /* 0x0005e2000b981a04 */
[----:B----4-:R-:W-:Y:S02]  /*a4d0*/  IADD3 R170, P3, PT, R172, R0, RZ ;  /* 0x00000000acaa7210 */ /* 0x010fe40007f7e0ff */
[----:B------:R-:W-:Y:S02]  /*a4e0*/  IADD3.X R173, PT, PT, R175, R164, RZ, P0, !PT ;  /* 0x000000a4afad7210 */ /* 0x000fe400007fe4ff */
[-C--:B-----5:R-:W-:Y:S03]  /*a4f0*/  IADD3 R168, P0, PT, R170, R0.reuse, RZ ;  /* 0x00000000aaa87210 */ /* 0x0a0fe60007f1e0ff */
[----:B------:R3:W-:Y:S01]  /*a500*/  LDGSTS.E.BYPASS.LTC128B.128 [R165+0x5800], desc[UR4][R172.64] ;  /* 0x05800000aca57fae */ /* 0x0007e2000b981a04 */
[--C-:B------:R-:W-:Y:S04]  /*a510*/  IMAD.X R171, R173, 0x1, R164.reuse, P3 ;  /* 0x00000001adab7824 */ /* 0x100fe800018e06a4 */
        /* <DEDUP_REMOVED lines=8> */
[----:B---3--:R-:W-:Y:S04]  /*a5a0*/  IADD3 R172, P3, PT, R174, R0, RZ ;  /* 0x00000000aeac7210 */ /* 0x008fe80007f7e0ff */
[----:B------:R2:W-:Y:S01]  /*a5b0*/  LDGSTS.E.BYPASS.LTC128B.128 [R165+0x7800], desc[UR4][R174.64] ;  /* 0x07800000aea57fae */ /* 0x0005e2000b981a04 */
[----:B------:R-:W-:Y:S02]  /*a5c0*/  IADD3.X R173, PT, PT, R175, R164, RZ, P3, !PT ;  /* 0x000000a4afad7210 */ /* 0x000fe40001ffe4ff */
[-C--:B----4-:R-:W-:Y:S03]  /*a5d0*/  IADD3 R170, P0, PT, R172, R0.reuse, RZ ;  /* 0x00000000acaa7210 */ /* 0x090fe60007f1e0ff */
[----:B------:R2:W-:Y:S01]  /*a5e0*/  LDGSTS.E.BYPASS.LTC128B.128 [R165+0x8000], desc[UR4][R172.64] ;  /* 0x08000000aca57fae */ /* 0x0005e2000b981a04 */
[-C--:B-----5:R-:W-:Y:S01]  /*a5f0*/  IADD3 R168, P3, PT, R170, R0.reuse, RZ ;  /* 0x00000000aaa87210 */ /* 0x0a0fe20007f7e0ff */
[--C-:B------:R-:W-:Y:S04]  /*a600*/  IMAD.X R171, R173, 0x1, R164.reuse, P0 ;  /* 0x00000001adab7824 */ /* 0x100fe800000e06a4 */
[--C-:B------:R-:W-:Y:S01]  /*a610*/  IMAD.X R169, R171, 0x1, R164.reuse, P3 ;  /* 0x00000001aba97824 */ /* 0x100fe200018e06a4 */
[----:B------:R2:W-:Y:S04]  /*a620*/  LDGSTS.E.BYPASS.LTC128B.128 [R165+0x8800], desc[UR4][R170.64] ;  /* 0x08800000aaa57fae */ /* 0x0005e8000b981a04 */
[----:B------:R2:W-:Y:S01]  /*a630*/  LDGSTS.E.BYPASS.LTC128B.128 [R165+0x9000], desc[UR4][R168.64] ;  /* 0x09000000a8a57fae */ /* 0x0005e2000b981a04 */
[----:B-1----:R-:W-:Y:S05]  /*a640*/  IADD3 R176, P0, PT, R168, R0, RZ ;  /* 0x00000000a8b07210 */ /* 0x002fea0007f1e0ff */
[----:B------:R-:W-:Y:S05]  /*a650*/  IMAD.X R177, R169, 0x1, R164, P0 ;  /* 0x00000001a9b17824 */ /* 0x000fea00000e06a4 */
[----:B------:R2:W-:Y:S04]  /*a660*/  LDGSTS.E.BYPASS.LTC128B.128 [R165+0x9800], desc[UR4][R176.64] ;  /* 0x09800000b0a57fae */ /* 0x0005e8000b981a04 */
[----:B------:R-:W0:Y:S02]  /*a670*/  LDGDEPBAR ;  /* 0x00000000000079af */ /* 0x000e240000000000 */
.L_x_625:
[----:B------:R-:W-:Y:S05]  /*a680*/  BSYNC.RECONVERGENT B1 ;  /* 0x0000000000017941 */ /* 0x000fea0003800200 */
.L_x_624:
[----:B--2---:R-:W2:Y:S01]  /*a690*/  LD.E R165, desc[UR4][R2.64+0xdc] ;  /* 0x0000dc0402a57980 */ /* 0x004ea2000c101900 */
        /* <DEDUP_REMOVED lines=66> */
[----:B------:R-:W-:Y:S07]  /*aac0*/  IADD3 R244, PT, PT, R244, -0x100, RZ ;  /* 0xffffff00f4f47810 */ /* 0x000fee0007ffe0ff */
[----:B------:R-:W3:Y:S01]  /*aad0*/  SHFL.BFLY PT, R169, R168, 0x2, 0x1f ;  /* 0x0c401f00a8a97f89 */ /* 0x000ee200000e0000 */
[----:B-1----:R-:W-:Y:S02]  /*aae0*/  FMNMX.FTZ R164, R0, R164, !PT ;  /* 0x000000a400a47209 */ /* 0x002fe40007810000 */
[----:B---3--:R-:W-:Y:S05]  /*aaf0*/  FMNMX.FTZ R169, R168, R169, !PT ;  /* 0x000000a9a8a97209 */ /* 0x008fea0007810000 */
[----:B------:R-:W1:Y:S08]  /*ab00*/  SHFL.BFLY PT, R0, R164, 0x1, 0x1f ;  /* 0x0c201f00a4007f89 */ /* 0x000e7000000e0000 */
[----:B------:R-:W3:Y:S01]  /*ab10*/  SHFL.BFLY PT, R168, R169, 0x1, 0x1f ;  /* 0x0c201f00a9a87f89 */ /* 0x000ee200000e0000 */
[----:B-1----:R-:W-:Y:S02]  /*ab20*/  FMNMX.FTZ R0, R164, R0, !PT ;  /* 0x00000000a4007209 */ /* 0x002fe40007810000 */
[----:B---3--:R-:W-:Y:S03]  /*ab30*/  FMNMX.FTZ R164, R169, R168, !PT ;  /* 0x000000a8a9a47209 */ /* 0x008fe60007810000 */
[----:B------:R-:W-:Y:S01]  /*ab40*/  FADD.FTZ R167, -R0, R167 ;  /* 0x000000a700a77221 */ /* 0x000fe20000010100 */
[C---:B------:R-:W-:Y:S01]  /*ab50*/  FSETP.NEU.FTZ.AND P0, PT, R164.reuse, -INF , PT ;  /* 0xff800000a400780b */ /* 0x040fe20003f1d000 */
[----:B------:R-:W-:Y:S01]  /*ab60*/  FADD.FTZ R168, -R164, R166 ;  /* 0x000000a6a4a87221 */ /* 0x000fe20000010100 */
[C---:B--2---:R-:W-:Y:S01]  /*ab70*/  FMUL.FTZ R182, R165.reuse, R164 ;  /* 0x000000a4a5b67220 */ /* 0x044fe20000410000 */
[C---:B------:R-:W-:Y:S02]  /*ab80*/  FMUL.FTZ R166, R165.reuse, R167 ;  /* 0x000000a7a5a67220 */ /* 0x040fe40000410000 */
[C---:B------:R-:W-:Y:S01]  /*ab90*/  FMUL.FTZ R167, R165.reuse, R168 ;  /* 0x000000a8a5a77220 */ /* 0x040fe20000410000 */
[----:B------:R-:W-:Y:S01]  /*aba0*/  FMUL.FTZ R180, R165, R0 ;  /* 0x00000000a5b47220 */ /* 0x000fe20000410000 */
[----:B------:R-:W-:Y:S02]  /*abb0*/  FSEL R182, R182, RZ, P0 ;  /* 0x000000ffb6b67208 */ /* 0x000fe40000000000 */
[----:B------:R-:W1:Y:S01]  /*abc0*/  MUFU.EX2 R166, R166 ;  /* 0x000000a600a67308 */ /* 0x000e620000000800 */
[----:B------:R-:W-:Y:S02]  /*abd0*/  FSETP.NEU.FTZ.AND P0, PT, R0, -INF , PT ;  /* 0xff8000000000780b */ /* 0x000fe40003f1d000 */
[-CC-:B------:R-:W-:Y:S01]  /*abe0*/  FFMA.FTZ R186, R4, R165.reuse, -R182.reuse ;  /* 0x000000a504ba7223 */ /* 0x180fe200000108b6 */
[-CC-:B------:R-:W-:Y:S01]  /*abf0*/  FFMA.FTZ R181, R5, R165.reuse, -R182.reuse ;  /* 0x000000a505b57223 */ /* 0x180fe200000108b6 */
[----:B------:R-:W-:Y:S01]  /*ac00*/  SHF.L.U32 R5, R224, 0x6, RZ ;  /* 0x00000006e0057819 */ /* 0x000fe200000006ff */
[-CC-:B------:R-:W-:Y:S01]  /*ac10*/  FFMA.FTZ R183, R9, R165.reuse, -R182.reuse ;  /* 0x000000a509b77223 */ /* 0x180fe200000108b6 */
[----:B------:R-:W-:Y:S03]  /*ac20*/  LOP3.LUT R4, R176, 0x8, RZ, 0xc0, !PT ;  /* 0x00000008b0047812 */ /* 0x000fe600078ec0ff */
[----:B------:R-:W2:Y:S01]  /*ac30*/  MUFU.EX2 R167, R167 ;  /* 0x000000a700a77308 */ /* 0x000ea20000000800 */
[----:B------:R-:W-:Y:S01]  /*ac40*/  FSEL R180, R180, RZ, P0 ;  /* 0x000000ffb4b47208 */ /* 0x000fe20000000000 */
[-CC-:B------:R-:W-:Y:S01]  /*ac50*/  FFMA.FTZ R184, R8, R165.reuse, -R182.reuse ;  /* 0x000000a508b87223 */ /* 0x180fe200000108b6 */
[--C-:B------:R-:W-:Y:S01]  /*ac60*/  LOP3.LUT R4, R4, 0x1c0, R5.reuse, 0xf8, !PT ;  /* 0x000001c004047812 */ /* 0x100fe200078ef805 */
[-CC-:B------:R-:W-:Y:S01]  /*ac70*/  FFMA.FTZ R199, R24, R165.reuse, -R182.reuse ;  /* 0x000000a518c77223 */ /* 0x180fe200000108b6 */
[-C--:B------:R-:W-:Y:S01]  /*ac80*/  FFMA.FTZ R200, R25, R165.reuse, -R182 ;  /* 0x000000a519c87223 */ /* 0x080fe200000108b6 */
[-C--:B------:R-:W-:Y:S01]  /*ac90*/  FFMA.FTZ R185, R10, R165.reuse, -R180 ;  /* 0x000000a50ab97223 */ /* 0x080fe200000108b4 */
[----:B------:R-:W-:Y:S03]  /*aca0*/  LOP3.LUT R4, R4, 0x38, R228, 0x78, !PT ;  /* 0x0000003804047812 */ /* 0x000fe600078e78e4 */
[----:B------:R-:W-:Y:S01]  /*acb0*/  MUFU.EX2 R186, R186 ;  /* 0x000000ba00ba7308 */ /* 0x000fe20000000800 */
[-CC-:B------:R-:W-:Y:S01]  /*acc0*/  FFMA.FTZ R187, R11, R165.reuse, -R180.reuse ;  /* 0x000000a50bbb7223 */ /* 0x180fe200000108b4 */
[-CC-:B------:R-:W-:Y:S01]  /*acd0*/  FFMA.FTZ R188, R6, R165.reuse, -R180.reuse ;  /* 0x000000a506bc7223 */ /* 0x180fe200000108b4 */
[----:B------:R-:W-:Y:S01]  /*ace0*/  LOP3.LUT R4, R4, 0x200, R5, 0xf8, !PT ;  /* 0x0000020004047812 */ /* 0x000fe200078ef805 */
[--C-:B------:R-:W-:Y:S01]  /*acf0*/  FFMA.FTZ R189, R7, R165, -R180.reuse ;  /* 0x000000a507bd7223 */ /* 0x100fe200000108b4 */
[C---:B-1----:R-:W-:Y:S01]  /*ad00*/  FMUL.FTZ R6, R166.reuse, R162 ;  /* 0x000000a2a6067220 */ /* 0x042fe20000410000 */
[----:B------:R-:W-:Y:S01]  /*ad10*/  FMUL.FTZ R7, R166, R163 ;  /* 0x000000a3a6077220 */ /* 0x000fe20000410000 */
[----:B------:R-:W-:Y:S03]  /*ad20*/  LEA R179, R4, R227, 0x1 ;  /* 0x000000e304b37211 */ /* 0x000fe600078e08ff */
[----:B------:R-:W1:Y:S01]  /*ad30*/  MUFU.EX2 R181, R181 ;  /* 0x000000b500b57308 */ /* 0x000e620000000800 */
[C---:B--2---:R-:W-:Y:S01]  /*ad40*/  FMUL.FTZ R4, R167.reuse, R160 ;  /* 0x000000a0a7047220 */ /* 0x044fe20000410000 */
[----:B------:R-:W-:Y:S01]  /*ad50*/  FMUL.FTZ R5, R167, R161 ;  /* 0x000000a1a7057220 */ /* 0x000fe20000410000 */
[----:B------:R-:W-:Y:S01]  /*ad60*/  IADD3 R178, PT, PT, R229, R179, RZ ;  /* 0x000000b3e5b27210 */ /* 0x000fe20007ffe0ff */
[----:B------:R-:W2:Y:S01]  /*ad70*/  LDSM.16.MT88.4 R168, [R179+0xa000] ;  /* 0x00a00000b3a8783b */ /* 0x000ea20000004200 */
[C---:B------:R-:W-:Y:S01]  /*ad80*/  IADD3 R8, PT, PT, R179.reuse, 0xa000, RZ ;  /* 0x0000a000b3087810 */ /* 0x040fe20007ffe0ff */
[----:B------:R-:W-:Y:S01]  /*ad90*/  FMUL.FTZ R10, R166, R158 ;  /* 0x0000009ea60a7220 */ /* 0x000fe20000410000 */
[----:B------:R-:W-:Y:S03]  /*ada0*/  IADD3 R177, PT, PT, R179, 0xa040, RZ ;  /* 0x0000a040b3b17810 */ /* 0x000fe60007ffe0ff */
[----:B------:R-:W-:Y:S01]  /*adb0*/  MUFU.EX2 R188, R188 ;  /* 0x000000bc00bc7308 */ /* 0x000fe20000000800 */
[----:B------:R-:W-:Y:S01]  /*adc0*/  @P2 IADD3 R177, PT, PT, R8, -0x40, RZ ;  /* 0xffffffc008b12810 */ /* 0x000fe20007ffe0ff */
[C---:B------:R-:W-:Y:S01]  /*add0*/  FMUL.FTZ R11, R166.reuse, R159 ;  /* 0x0000009fa60b7220 */ /* 0x040fe20000410000 */
[C---:B------:R-:W-:Y:S01]  /*ade0*/  FMUL.FTZ R8, R167.reuse, R156 ;  /* 0x0000009ca7087220 */ /* 0x040fe20000410000 */
[----:B------:R-:W3:Y:S01]  /*adf0*/  LDSM.16.MT88.4 R172, [R178+0xa000] ;  /* 0x00a00000b2ac783b */ /* 0x000ee20000004200 */
[----:B------:R-:W-:Y:S01]  /*ae00*/  FMUL.FTZ R9, R167, R157 ;  /* 0x0000009da7097220 */ /* 0x000fe20000410000 */
[C---:B------:R-:W-:Y:S01]  /*ae10*/  FMUL.FTZ R134, R166.reuse, R134 ;  /* 0x00000086a6867220 */ /* 0x040fe20000410000 */
[C---:B------:R-:W-:Y:S03]  /*ae20*/  FMUL.FTZ R135, R166.reuse, R135 ;  /* 0x00000087a6877220 */ /* 0x040fe60000410000 */
[----:B------:R-:W4:Y:S01]  /*ae30*/  MUFU.EX2 R189, R189 ;  /* 0x000000bd00bd7308 */ /* 0x000f220000000800 */
[----:B-1----:R-:W-:Y:S01]  /*ae40*/  F2FP.BF16.F32.PACK_AB R160, R181, R186 ;  /* 0x000000bab5a0723e */ /* 0x002fe200000010ff */
[C---:B------:R-:W-:Y:S01]  /*ae50*/  FMUL.FTZ R132, R167.reuse, R132 ;  /* 0x00000084a7847220 */ /* 0x040fe20000410000 */
[C---:B------:R-:W-:Y:S01]  /*ae60*/  FMUL.FTZ R133, R167.reuse, R133 ;  /* 0x00000085a7857220 */ /* 0x040fe20000410000 */
[----:B------:R-:W1:Y:S01]  /*ae70*/  LDSM.16.MT88.4 R156, [R177] ;  /* 0x00000000b19c783b */ /* 0x000e620000004200 */
[C---:B------:R-:W-:Y:S01]  /*ae80*/  FMUL.FTZ R138, R166.reuse, R138 ;  /* 0x0000008aa68a7220 */ /* 0x040fe20000410000 */
[----:B------:R-:W-:Y:S01]  /*ae90*/  FMUL.FTZ R139, R166, R139 ;  /* 0x0000008ba68b7220 */ /* 0x000fe20000410000 */
[C---:B------:R-:W-:Y:S03]  /*aea0*/  FMUL.FTZ R136, R167.reuse, R136 ;  /* 0x00000088a7887220 */ /* 0x040fe60000410000 */
[----:B------:R-:W-:Y:S01]  /*aeb0*/  MUFU.EX2 R184, R184 ;  /* 0x000000b800b87308 */ /* 0x000fe20000000800 */
[C---:B------:R-:W-:Y:S01]  /*aec0*/  FMUL.FTZ R137, R167.reuse, R137 ;  /* 0x00000089a7897220 */ /* 0x040fe20000410000 */
[-C--:B------:R-:W-:Y:S01]  /*aed0*/  FFMA.FTZ R14, R14, R165.reuse, -R180 ;  /* 0x000000a50e0e7223 */ /* 0x080fe200000108b4 */
[----:B------:R-:W-:Y:S01]  /*aee0*/  FFMA.FTZ R190, R12, R165, -R182 ;  /* 0x000000a50cbe7223 */ /* 0x000fe200000108b6 */
[C---:B------:R-:W-:Y:S01]  /*aef0*/  FMUL.FTZ R12, R167.reuse, R152 ;  /* 0x00000098a70c7220 */ /* 0x040fe20000410000 */
[C---:B------:R-:W-:Y:S01]  /*af00*/  FMUL.FTZ R142, R166.reuse, R142 ;  /* 0x0000008ea68e7220 */ /* 0x040fe20000410000 */
[----:B------:R-:W-:Y:S01]  /*af10*/  FMUL.FTZ R143, R166, R143 ;  /* 0x0000008fa68f7220 */ /* 0x000fe20000410000 */
[----:B------:R-:W-:Y:S03]  /*af20*/  FMUL.FTZ R140, R167, R140 ;  /* 0x0000008ca78c7220 */ /* 0x000fe60000410000 */
[----:B------:R-:W5:Y:S01]  /*af30*/  MUFU.EX2 R183, R183 ;  /* 0x000000b700b77308 */ /* 0x000f620000000800 */
[----:B----4-:R-:W-:Y:S01]  /*af40*/  F2FP.BF16.F32.PACK_AB R161, R189, R188 ;  /* 0x000000bcbda1723e */ /* 0x010fe200000010ff */
[C---:B------:R-:W-:Y:S01]  /*af50*/  FMUL.FTZ R141, R167.reuse, R141 ;  /* 0x0000008da78d7220 */ /* 0x040fe20000410000 */
[----:B------:R-:W-:Y:S01]  /*af60*/  FFMA.FTZ R26, R26, R165, -R180 ;  /* 0x000000a51a1a7223 */ /* 0x000fe200000108b4 */
[C---:B------:R-:W-:Y:S01]  /*af70*/  FMUL.FTZ R146, R166.reuse, R146 ;  /* 0x00000092a6927220 */ /* 0x040fe20000410000 */
[----:B------:R-:W-:Y:S01]  /*af80*/  FMUL.FTZ R147, R166, R147 ;  /* 0x00000093a6937220 */ /* 0x000fe20000410000 */
[C---:B------:R-:W-:Y:S01]  /*af90*/  FMUL.FTZ R144, R167.reuse, R144 ;  /* 0x00000090a7907220 */ /* 0x040fe20000410000 */
[C---:B------:R-:W-:Y:S03]  /*afa0*/  FMUL.FTZ R145, R167.reuse, R145 ;  /* 0x00000091a7917220 */ /* 0x040fe60000410000 */
[----:B------:R-:W-:Y:S01]  /*afb0*/  MUFU.EX2 R185, R185 ;  /* 0x000000b900b97308 */ /* 0x000fe20000000800 */
[-CC-:B------:R-:W-:Y:S01]  /*afc0*/  FFMA.FTZ R192, R16, R165.reuse, -R182.reuse ;  /* 0x000000a510c07223 */ /* 0x180fe200000108b6 */
[----:B------:R-:W-:Y:S01]  /*afd0*/  FMUL.FTZ R16, R167, R148 ;  /* 0x00000094a7107220 */ /* 0x000fe20000410000 */
[----:B------:R-:W-:Y:S01]  /*afe0*/  FFMA.FTZ R191, R17, R165, -R182 ;  /* 0x000000a511bf7223 */ /* 0x000fe200000108b6 */
[----:B------:R-:W-:Y:S01]  /*aff0*/  FMUL.FTZ R17, R167, R149 ;  /* 0x00000095a7117220 */ /* 0x000fe20000410000 */
[-CC-:B------:R-:W-:Y:S01]  /*b000*/  FFMA.FTZ R193, R18, R165.reuse, -R180.reuse ;  /* 0x000000a512c17223 */ /* 0x180fe200000108b4 */
[C---:B------:R-:W-:Y:S01]  /*b010*/  FMUL.FTZ R18, R166.reuse, R150 ;  /* 0x00000096a6127220 */ /* 0x040fe20000410000 */
[----:B------:R-:W-:Y:S03]  /*b020*/  FFMA.FTZ R194, R19, R165, -R180 ;  /* 0x000000a513c27223 */ /* 0x000fe600000108b4 */
[----:B------:R-:W4:Y:S01]  /*b030*/  MUFU.EX2 R187, R187 ;  /* 0x000000bb00bb7308 */ /* 0x000f220000000800 */
[----:B-----5:R-:W-:Y:S01]  /*b040*/  F2FP.BF16.F32.PACK_AB R162, R183, R184 ;  /* 0x000000b8b7a2723e */ /* 0x020fe200000010ff */
[----:B------:R-:W-:Y:S01]  /*b050*/  FMUL.FTZ R19, R166, R151 ;  /* 0x00000097a6137220 */ /* 0x000fe20000410000 */
[-CC-:B------:R-:W-:Y:S01]  /*b060*/  FFMA.FTZ R196, R20, R165.reuse, -R182.reuse ;  /* 0x000000a514c47223 */ /* 0x180fe200000108b6 */
[-C--:B------:R-:W-:Y:S01]  /*b070*/  FFMA.FTZ R195, R21, R165.reuse, -R182 ;  /* 0x000000a515c37223 */ /* 0x080fe200000108b6 */
[-CC-:B------:R-:W-:Y:S01]  /*b080*/  FFMA.FTZ R197, R22, R165.reuse, -R180.reuse ;  /* 0x000000a516c57223 */ /* 0x180fe200000108b4 */
[-C--:B------:R-:W-:Y:S01]  /*b090*/  FFMA.FTZ R198, R23, R165.reuse, -R180 ;  /* 0x000000a517c67223 */ /* 0x080fe200000108b4 */
[-CC-:B------:R-:W-:Y:S03]  /*b0a0*/  FFMA.FTZ R44, R44, R165.reuse, -R182.reuse ;  /* 0x000000a52c2c7223 */ /* 0x180fe600000108b6 */
[----:B------:R-:W-:Y:S01]  /*b0b0*/  MUFU.EX2 R190, R190 ;  /* 0x000000be00be7308 */ /* 0x000fe20000000800 */
[-C--:B------:R-:W-:Y:S01]  /*b0c0*/  FFMA.FTZ R52, R52, R165.reuse, -R182 ;  /* 0x000000a534347223 */ /* 0x080fe200000108b6 */
[-CC-:B------:R-:W-:Y:S01]  /*b0d0*/  FFMA.FTZ R95, R95, R165.reuse, -R180.reuse ;  /* 0x000000a55f5f7223 */ /* 0x180fe200000108b4 */
[-CC-:B------:R-:W-:Y:S01]  /*b0e0*/  FFMA.FTZ R118, R118, R165.reuse, -R180.reuse ;  /* 0x000000a576767223 */ /* 0x180fe200000108b4 */
[----:B------:R-:W-:Y:S01]  /*b0f0*/  FFMA.FTZ R119, R119, R165, -R180 ;  /* 0x000000a577777223 */ /* 0x000fe200000108b4 */
[----:B------:R-:W-:Y:S01]  /*b100*/  FFMA.FTZ R188, R166, R250, R188 ;  /* 0x000000faa6bc7223 */ /* 0x000fe200000100bc */
[----:B------:R-:W-:Y:S01]  /*b110*/  FFMA.FTZ R186, R167, R251, R186 ;  /* 0x000000fba7ba7223 */ /* 0x000fe200000100ba */
[----:B------:R-:W-:Y:S03]  /*b120*/  ISETP.GT.AND P0, PT, R245, R233, PT ;  /* 0x000000e9f500720c */ /* 0x000fe60003f04270 */
[----:B------:R-:W-:Y:S01]  /*b130*/  MUFU.EX2 R192, R192 ;  /* 0x000000c000c07308 */ /* 0x000fe20000000800 */
[----:B----4-:R-:W-:Y:S01]  /*b140*/  F2FP.BF16.F32.PACK_AB R163, R187, R185 ;  /* 0x000000b9bba3723e */ /* 0x010fe200000010ff */
[----:B------:R-:W-:Y:S01]  /*b150*/  FADD.FTZ R188, R189, R188 ;  /* 0x000000bcbdbc7221 */ /* 0x000fe20000010000 */
[----:B------:R-:W-:Y:S03]  /*b160*/  FADD.FTZ R186, R181, R186 ;  /* 0x000000bab5ba7221 */ /* 0x000fe60000010000 */
[----:B------:R-:W-:Y:S01]  /*b170*/  FADD.FTZ R188, R185, R188 ;  /* 0x000000bcb9bc7221 */ /* 0x000fe20000010000 */
[----:B------:R-:W-:Y:S01]  /*b180*/  FADD.FTZ R184, R184, R186 ;  /* 0x000000bab8b87221 */ /* 0x000fe20000010000 */
[C---:B--2---:R-:W-:Y:S02]  /*b190*/  HMMA.16816.F32.BF16 R4, R160.reuse, R168, R4 ;  /* 0x000000a8a004723c */ /* 0x044fe40000041804 */
[----:B------:R-:W2:Y:S03]  /*b1a0*/  MUFU.EX2 R191, R191 ;  /* 0x000000bf00bf7308 */ /* 0x000ea60000000800 */
[----:B------:R-:W-:Y:S01]  /*b1b0*/  FADD.FTZ R187, R187, R188 ;  /* 0x000000bcbbbb7221 */ /* 0x000fe20000010000 */
[----:B------:R-:W-:Y:S02]  /*b1c0*/  FADD.FTZ R184, R183, R184 ;  /* 0x000000b8b7b87221 */ /* 0x000fe40000010000 */
[C---:B------:R-:W-:Y:S04]  /*b1d0*/  HMMA.16816.F32.BF16 R8, R160.reuse, R170, R8 ;  /* 0x000000aaa008723c */ /* 0x040fe80000041808 */
[----:B------:R-:W-:Y:S04]  /*b1e0*/  MUFU.EX2 R193, R193 ;  /* 0x000000c100c17308 */ /* 0x000fe80000000800 */
[C---:B---3--:R-:W-:Y:S06]  /*b1f0*/  HMMA.16816.F32.BF16 R132, R160.reuse, R172, R132 ;  /* 0x000000aca084723c */ /* 0x048fec0000041884 */
[----:B------:R-:W3:Y:S01]  /*b200*/  MUFU.EX2 R194, R194 ;  /* 0x000000c200c27308 */ /* 0x000ee20000000800 */
[----:B------:R-:W-:Y:S01]  /*b210*/  IADD3 R172, PT, PT, R229, R177, RZ ;  /* 0x000000b1e5ac7210 */ /* 0x000fe20007ffe0ff */
[----:B------:R-:W-:Y:S01]  /*b220*/  FFMA.FTZ R173, R13, R165, -R182 ;  /* 0x000000a50dad7223 */ /* 0x000fe200000108b6 */
[----:B------:R-:W-:Y:S01]  /*b230*/  FMUL.FTZ R13, R167, R153 ;  /* 0x00000099a70d7220 */ /* 0x000fe20000410000 */
[----:B--2---:R-:W-:Y:S01]  /*b240*/  F2FP.BF16.F32.PACK_AB R150, R191, R192 ;  /* 0x000000c0bf96723e */ /* 0x004fe200000010ff */
[C---:B------:R-:W-:Y:S05]  /*b250*/  HMMA.16816.F32.BF16 R136, R160.reuse, R174, R136 ;  /* 0x000000aea088723c */ /* 0x040fea0000041888 */
[----:B------:R2:W4:Y:S01]  /*b260*/  MUFU.EX2 R175, R14 ;  /* 0x0000000e00af7308 */ /* 0x0005220000000800 */
[----:B------:R-:W5:Y:S01]  /*b270*/  LDSM.16.MT88.4 R168, [R172] ;  /* 0x00000000aca8783b */ /* 0x000f620000004200 */
[----:B------:R-:W-:Y:S01]  /*b280*/  FFMA.FTZ R174, R15, R165, -R180 ;  /* 0x000000a50fae7223 */ /* 0x000fe200000108b4 */
[----:B------:R-:W-:Y:S01]  /*b290*/  FMUL.FTZ R15, R166, R155 ;  /* 0x0000009ba60f7220 */ /* 0x000fe20000410000 */
[----:B------:R-:W-:Y:S01]  /*b2a0*/  MOV R167, R0 ;  /* 0x0000000000a77202 */ /* 0x000fe20000000f00 */
[C---:B-1----:R-:W-:Y:S05]  /*b2b0*/  HMMA.16816.F32.BF16 R140, R160.reuse, R156, R140 ;  /* 0x0000009ca08c723c */ /* 0x042fea000004188c */
[----:B------:R-:W1:Y:S01]  /*b2c0*/  MUFU.EX2 R173, R173 ;  /* 0x000000ad00ad7308 */ /* 0x000e620000000800 */
[----:B---3--:R-:W-:Y:S09]  /*b2d0*/  F2FP.BF16.F32.PACK_AB R151, R194, R193 ;  /* 0x000000c1c297723e */ /* 0x008ff200000010ff */
[----:B------:R-:W3:Y:S01]  /*b2e0*/  MUFU.EX2 R174, R174 ;  /* 0x000000ae00ae7308 */ /* 0x000ee20000000800 */
[----:B--2---:R-:W-:Y:S01]  /*b2f0*/  FMUL.FTZ R14, R166, R154 ;  /* 0x0000009aa60e7220 */ /* 0x004fe20000410000 */
[----:B----4-:R-:W-:Y:S01]  /*b300*/  FADD.FTZ R187, R175, R187 ;  /* 0x000000bbafbb7221 */ /* 0x010fe20000010000 */
[----:B------:R-:W2:Y:S01]  /*b310*/  LDSM.16.MT88.4 R152, [R179+0xa800] ;  /* 0x00a80000b398783b */ /* 0x000ea20000004200 */
[----:B------:R-:W-:Y:S04]  /*b320*/  MOV R166, R164 ;  /* 0x000000a400a67202 */ /* 0x000fe80000000f00 */
[C---:B------:R-:W-:Y:S02]  /*b330*/  HMMA.16816.F32.BF16 R12, R160.reuse, R158, R12 ;  /* 0x0000009ea00c723c */ /* 0x040fe4000004180c */
[----:B------:R-:W-:Y:S01]  /*b340*/  MUFU.EX2 R44, R44 ;  /* 0x0000002c002c7308 */ /* 0x000fe20000000800 */
[----:B------:R-:W4:Y:S01]  /*b350*/  LDSM.16.MT88.4 R156, [R178+0xa800] ;  /* 0x00a80000b29c783b */ /* 0x000f220000004200 */
[C---:B-1----:R-:W-:Y:S01]  /*b360*/  F2FP.BF16.F32.PACK_AB R148, R173.reuse, R190 ;  /* 0x000000bead94723e */ /* 0x042fe200000010ff */
[----:B------:R-:W-:Y:S01]  /*b370*/  FADD.FTZ R190, R190, R184 ;  /* 0x000000b8bebe7221 */ /* 0x000fe20000010000 */
[C---:B---3--:R-:W-:Y:S06]  /*b380*/  F2FP.BF16.F32.PACK_AB R149, R174.reuse, R175 ;  /* 0x000000afae95723e */ /* 0x048fec00000010ff */
[----:B------:R-:W-:Y:S01]  /*b390*/  MUFU.EX2 R196, R196 ;  /* 0x000000c400c47308 */ /* 0x000fe20000000800 */
[----:B------:R-:W-:Y:S01]  /*b3a0*/  FADD.FTZ R187, R174, R187 ;  /* 0x000000bbaebb7221 */ /* 0x000fe20000010000 */
[----:B------:R-:W-:Y:S03]  /*b3b0*/  FADD.FTZ R190, R173, R190 ;  /* 0x000000beadbe7221 */ /* 0x000fe60000010000 */
[----:B------:R-:W-:Y:S01]  /*b3c0*/  FADD.FTZ R193, R193, R187 ;  /* 0x000000bbc1c17221 */ /* 0x000fe20000010000 */
[----:B------:R-:W-:Y:S01]  /*b3d0*/  FADD.FTZ R192, R192, R190 ;  /* 0x000000bec0c07221 */ /* 0x000fe20000010000 */
[C---:B-----5:R-:W-:Y:S03]  /*b3e0*/  HMMA.16816.F32.BF16 R144, R160.reuse, R168, R144 ;  /* 0x000000a8a090723c */ /* 0x060fe60000041890 */
[----:B------:R-:W1:Y:S01]  /*b3f0*/  MUFU.EX2 R195, R195 ;  /* 0x000000c300c37308 */ /* 0x000e620000000800 */
[----:B------:R-:W-:Y:S01]  /*b400*/  FADD.FTZ R193, R194, R193 ;  /* 0x000000c1c2c17221 */ /* 0x000fe20000010000 */
[----:B------:R-:W-:Y:S03]  /*b410*/  FADD.FTZ R192, R191, R192 ;  /* 0x000000c0bfc07221 */ /* 0x000fe60000010000 */
[----:B------:R-:W-:Y:S01]  /*b420*/  HMMA.16816.F32.BF16 R16, R160, R170, R16 ;  /* 0x000000aaa010723c */ /* 0x000fe20000041810 */
[----:B------:R-:W3:Y:S04]  /*b430*/  LDSM.16.MT88.4 R160, [R177+0x800] ;  /* 0x00080000b1a0783b */ /* 0x000ee80000004200 */
[----:B------:R-:W-:Y:S04]  /*b440*/  MUFU.EX2 R197, R197 ;  /* 0x000000c500c57308 */ /* 0x000fe80000000800 */
[----:B------:R-:W5:Y:S01]  /*b450*/  LDSM.16.MT88.4 R168, [R172+0x800] ;  /* 0x00080000aca8783b */ /* 0x000f620000004200 */
[C---:B--2---:R-:W-:Y:S05]  /*b460*/  HMMA.16816.F32.BF16 R4, R148.reuse, R152, R4 ;  /* 0x000000989404723c */ /* 0x044fea0000041804 */
[----:B------:R-:W2:Y:S01]  /*b470*/  MUFU.EX2 R198, R198 ;  /* 0x000000c600c67308 */ /* 0x000ea20000000800 */
[C---:B-1----:R-:W-:Y:S01]  /*b480*/  F2FP.BF16.F32.PACK_AB R20, R195.reuse, R196 ;  /* 0x000000c4c314723e */ /* 0x042fe200000010ff */
[----:B------:R-:W-:Y:S01]  /*b490*/  FADD.FTZ R196, R196, R192 ;  /* 0x000000c0c4c47221 */ /* 0x000fe20000010000 */
[C---:B------:R-:W-:Y:S01]  /*b4a0*/  HMMA.16816.F32.BF16 R8, R148.reuse, R154, R8 ;  /* 0x0000009a9408723c */ /* 0x040fe20000041808 */
[----:B------:R-:W1:Y:S06]  /*b4b0*/  LDSM.16.MT88.4 R152, [R179+0xb000] ;  /* 0x00b00000b398783b */ /* 0x000e6c0000004200 */
[----:B------:R-:W-:Y:S01]  /*b4c0*/  MUFU.EX2 R199, R199 ;  /* 0x000000c700c77308 */ /* 0x000fe20000000800 */
[----:B------:R-:W-:Y:S01]  /*b4d0*/  FADD.FTZ R196, R195, R196 ;  /* 0x000000c4c3c47221 */ /* 0x000fe20000010000 */
[C---:B----4-:R-:W-:Y:S08]  /*b4e0*/  HMMA.16816.F32.BF16 R132, R148.reuse, R156, R132 ;  /* 0x0000009c9484723c */ /* 0x050ff00000041884 */
[----:B------:R-:W4:Y:S01]  /*b4f0*/  MUFU.EX2 R200, R200 ;  /* 0x000000c800c87308 */ /* 0x000f220000000800 */
[C---:B--2---:R-:W-:Y:S01]  /*b500*/  F2FP.BF16.F32.PACK_AB R21, R198.reuse, R197 ;  /* 0x000000c5c615723e */ /* 0x044fe200000010ff */
[----:B------:R-:W-:Y:S01]  /*b510*/  FADD.FTZ R197, R197, R193 ;  /* 0x000000c1c5c57221 */ /* 0x000fe20000010000 */
[C---:B------:R-:W-:Y:S01]  /*b520*/  HMMA.16816.F32.BF16 R136, R148.reuse, R158, R136 ;  /* 0x0000009e9488723c */ /* 0x040fe20000041888 */
[----:B------:R-:W-:Y:S06]  /*b530*/  LDSM.16.MT88.4 R156, [R172+0x1000] ;  /* 0x00100000ac9c783b */ /* 0x000fec0000004200 */
[----:B------:R-:W-:Y:S01]  /*b540*/  MUFU.EX2 R52, R52 ;  /* 0x0000003400347308 */ /* 0x000fe20000000800 */
[----:B------:R-:W-:Y:S01]  /*b550*/  FADD.FTZ R197, R198, R197 ;  /* 0x000000c5c6c57221 */ /* 0x000fe20000010000 */
[C---:B---3--:R-:W-:Y:S08]  /*b560*/  HMMA.16816.F32.BF16 R140, R148.reuse, R160, R140 ;  /* 0x000000a0948c723c */ /* 0x048ff0000004188c */
[----:B------:R2:W-:Y:S01]  /*b570*/  MUFU.EX2 R160, R26 ;  /* 0x0000001a00a07308 */ /* 0x0005e20000000800 */
[----:B------:R-:W-:Y:S01]  /*b580*/  FFMA.FTZ R161, R27, R165, -R180 ;  /* 0x000000a51ba17223 */ /* 0x000fe200000108b4 */
[----:B----4-:R-:W-:Y:S01]  /*b590*/  F2FP.BF16.F32.PACK_AB R22, R200, R199 ;  /* 0x000000c7c816723e */ /* 0x010fe200000010ff */
[----:B------:R-:W-:Y:S01]  /*b5a0*/  FADD.FTZ R199, R199, R196 ;  /* 0x000000c4c7c77221 */ /* 0x000fe20000010000 */
[C---:B------:R-:W-:Y:S06]  /*b5b0*/  HMMA.16816.F32.BF16 R12, R148.reuse, R162, R12 ;  /* 0x000000a2940c723c */ /* 0x040fec000004180c */
[----:B------:R-:W3:Y:S01]  /*b5c0*/  MUFU.EX2 R161, R161 ;  /* 0x000000a100a17308 */ /* 0x000ee20000000800 */
[-CC-:B------:R-:W-:Y:S01]  /*b5d0*/  FFMA.FTZ R163, R28, R165.reuse, -R182.reuse ;  /* 0x000000a51ca37223 */ /* 0x180fe200000108b6 */
[-C--:B------:R-:W-:Y:S01]  /*b5e0*/  FFMA.FTZ R162, R29, R165.reuse, -R182 ;  /* 0x000000a51da27223 */ /* 0x080fe200000108b6 */
[----:B------:R-:W-:Y:S01]  /*b5f0*/  FADD.FTZ R199, R200, R199 ;  /* 0x000000c7c8c77221 */ /* 0x000fe20000010000 */
[C---:B-----5:R-:W-:Y:S06]  /*b600*/  HMMA.16816.F32.BF16 R144, R148.reuse, R168, R144 ;  /* 0x000000a89490723c */ /* 0x060fec0000041890 */
[----:B------:R-:W-:Y:S01]  /*b610*/  MUFU.EX2 R162, R162 ;  /* 0x000000a200a27308 */ /* 0x000fe20000000800 */
[----:B--2---:R-:W2:Y:S01]  /*b620*/  LDSM.16.MT88.4 R24, [R178+0xb000] ;  /* 0x00b00000b218783b */ /* 0x004ea20000004200 */
[-CC-:B------:R-:W-:Y:S01]  /*b630*/  FFMA.FTZ R168, R34, R165.reuse, -R180.reuse ;  /* 0x000000a522a87223 */ /* 0x180fe200000108b4 */
[-C--:B------:R-:W-:Y:S01]  /*b640*/  FFMA.FTZ R169, R35, R165.reuse, -R180 ;  /* 0x000000a523a97223 */ /* 0x080fe200000108b4 */
[----:B------:R-:W-:Y:S06]  /*b650*/  HMMA.16816.F32.BF16 R16, R148, R170, R16 ;  /* 0x000000aa9410723c */ /* 0x000fec0000041810 */
[----:B------:R-:W-:Y:S01]  /*b660*/  MUFU.EX2 R168, R168 ;  /* 0x000000a800a87308 */ /* 0x000fe20000000800 */
[----:B------:R-:W4:Y:S01]  /*b670*/  LDSM.16.MT88.4 R148, [R177+0x1000] ;  /* 0x00100000b194783b */ /* 0x000f220000004200 */
[----:B---3--:R-:W-:Y:S01]  /*b680*/  F2FP.BF16.F32.PACK_AB R23, R161, R160 ;  /* 0x000000a0a117723e */ /* 0x008fe200000010ff */
[----:B------:R-:W-:Y:S01]  /*b690*/  FADD.FTZ R160, R160, R197 ;  /* 0x000000c5a0a07221 */ /* 0x000fe20000010000 */
[-CC-:B------:R-:W-:Y:S01]  /*b6a0*/  FFMA.FTZ R170, R40, R165.reuse, -R182.reuse ;  /* 0x000000a528aa7223 */ /* 0x180fe200000108b6 */
[-C--:B------:R-:W-:Y:S01]  /*b6b0*/  FFMA.FTZ R40, R41, R165.reuse, -R182 ;  /* 0x000000a529287223 */ /* 0x080fe200000108b6 */
[-C--:B------:R-:W-:Y:S01]  /*b6c0*/  FFMA.FTZ R41, R42, R165.reuse, -R180 ;  /* 0x000000a52a297223 */ /* 0x080fe200000108b4 */
[----:B------:R-:W-:Y:S03]  /*b6d0*/  FADD.FTZ R160, R161, R160 ;  /* 0x000000a0a1a07221 */ /* 0x000fe60000010000 */
[----:B------:R-:W-:Y:S01]  /*b6e0*/  MUFU.EX2 R169, R169 ;  /* 0x000000a900a97308 */ /* 0x000fe20000000800 */
[C---:B-1----:R-:W-:Y:S05]  /*b6f0*/  HMMA.16816.F32.BF16 R4, R20.reuse, R152, R4 ;  /* 0x000000981404723c */ /* 0x042fea0000041804 */
[-C--:B------:R-:W-:Y:S01]  /*b700*/  FFMA.FTZ R152, R30, R165.reuse, -R180 ;  /* 0x000000a51e987223 */ /* 0x080fe200000108b4 */
[-C--:B------:R-:W-:Y:S03]  /*b710*/  FFMA.FTZ R153, R32, R165.reuse, -R182 ;  /* 0x000000a520997223 */ /* 0x080fe600000108b6 */
[----:B------:R-:W-:Y:S01]  /*b720*/  MUFU.EX2 R40, R40 ;  /* 0x0000002800287308 */ /* 0x000fe20000000800 */
[C---:B------:R-:W-:Y:S03]  /*b730*/  HMMA.16816.F32.BF16 R8, R20.reuse, R154, R8 ;  /* 0x0000009a1408723c */ /* 0x040fe60000041808 */
[-C--:B------:R-:W-:Y:S01]  /*b740*/  FFMA.FTZ R154, R31, R165.reuse, -R180 ;  /* 0x000000a51f9a7223 */ /* 0x080fe200000108b4 */
[-C--:B------:R-:W-:Y:S01]  /*b750*/  FFMA.FTZ R155, R33, R165.reuse, -R182 ;  /* 0x000000a5219b7223 */ /* 0x080fe200000108b6 */
[----:B------:R-:W-:Y:S01]  /*b760*/  LDSM.16.MT88.4 R28, [R178+0xb800] ;  /* 0x00b80000b21c783b */ /* 0x000fe20000004200 */
[-C--:B------:R-:W-:Y:S03]  /*b770*/  FFMA.FTZ R42, R43, R165.reuse, -R180 ;  /* 0x000000a52b2a7223 */ /* 0x080fe600000108b4 */
[----:B------:R-:W-:Y:S01]  /*b780*/  MUFU.EX2 R153, R153 ;  /* 0x0000009900997308 */ /* 0x000fe20000000800 */
[-C--:B------:R-:W-:Y:S01]  /*b790*/  FFMA.FTZ R43, R45, R165.reuse, -R182 ;  /* 0x000000a52d2b7223 */ /* 0x080fe200000108b6 */
[-CC-:B------:R-:W-:Y:S01]  /*b7a0*/  FFMA.FTZ R45, R46, R165.reuse, -R180.reuse ;  /* 0x000000a52e2d7223 */ /* 0x180fe200000108b4 */
[-C--:B------:R-:W-:Y:S01]  /*b7b0*/  FFMA.FTZ R46, R47, R165.reuse, -R180 ;  /* 0x000000a52f2e7223 */ /* 0x080fe200000108b4 */
[-CC-:B------:R-:W-:Y:S01]  /*b7c0*/  FFMA.FTZ R47, R48, R165.reuse, -R182.reuse ;  /* 0x000000a5302f7223 */ /* 0x180fe200000108b6 */
[-C--:B------:R-:W-:Y:S01]  /*b7d0*/  FFMA.FTZ R48, R49, R165.reuse, -R182 ;  /* 0x000000a531307223 */ /* 0x080fe200000108b6 */
[----:B------:R-:W-:Y:S01]  /*b7e0*/  LDSM.16.MT88.4 R32, [R177+0x1800] ;  /* 0x00180000b120783b */ /* 0x000fe20000004200 */
[-CC-:B------:R-:W-:Y:S03]  /*b7f0*/  FFMA.FTZ R49, R50, R165.reuse, -R180.reuse ;  /* 0x000000a532317223 */ /* 0x180fe600000108b4 */
[----:B------:R-:W-:Y:S01]  /*b800*/  MUFU.EX2 R152, R152 ;  /* 0x0000009800987308 */ /* 0x000fe20000000800 */
[C---:B--2---:R-:W-:Y:S03]  /*b810*/  HMMA.16816.F32.BF16 R132, R20.reuse, R24, R132 ;  /* 0x000000181484723c */ /* 0x044fe60000041884 */
[-C--:B------:R-:W-:Y:S01]  /*b820*/  FFMA.FTZ R50, R51, R165.reuse, -R180 ;  /* 0x000000a533327223 */ /* 0x080fe200000108b4 */
[-C--:B------:R-:W-:Y:S01]  /*b830*/  FFMA.FTZ R51, R53, R165.reuse, -R182 ;  /* 0x000000a535337223 */ /* 0x080fe200000108b6 */
[-CC-:B------:R-:W-:Y:S01]  /*b840*/  FFMA.FTZ R53, R54, R165.reuse, -R180.reuse ;  /* 0x000000a536357223 */ /* 0x180fe200000108b4 */
[-C--:B------:R-:W-:Y:S03]  /*b850*/  FFMA.FTZ R54, R55, R165.reuse, -R180 ;  /* 0x000000a537367223 */ /* 0x080fe600000108b4 */
[----:B------:R-:W-:Y:S01]  /*b860*/  MUFU.EX2 R154, R154 ;  /* 0x0000009a009a7308 */ /* 0x000fe20000000800 */
[C---:B------:R-:W-:Y:S01]  /*b870*/  HMMA.16816.F32.BF16 R136, R20.reuse, R26, R136 ;  /* 0x0000001a1488723c */ /* 0x040fe20000041888 */
[----:B------:R-:W1:Y:S02]  /*b880*/  LDSM.16.MT88.4 R24, [R179+0xb800] ;  /* 0x00b80000b318783b */ /* 0x000e640000004200 */
[-CC-:B------:R-:W-:Y:S01]  /*b890*/  FFMA.FTZ R55, R56, R165.reuse, -R182.reuse ;  /* 0x000000a538377223 */ /* 0x180fe200000108b6 */
[-C--:B------:R-:W-:Y:S01]  /*b8a0*/  FFMA.FTZ R56, R57, R165.reuse, -R182 ;  /* 0x000000a539387223 */ /* 0x080fe200000108b6 */
[-CC-:B------:R-:W-:Y:S01]  /*b8b0*/  FFMA.FTZ R57, R58, R165.reuse, -R180.reuse ;  /* 0x000000a53a397223 */ /* 0x180fe200000108b4 */
[-C--:B------:R-:W-:Y:S03]  /*b8c0*/  FFMA.FTZ R58, R59, R165.reuse, -R180 ;  /* 0x000000a53b3a7223 */ /* 0x080fe600000108b4 */
[----:B------:R-:W2:Y:S01]  /*b8d0*/  MUFU.EX2 R155, R155 ;  /* 0x0000009b009b7308 */ /* 0x000ea20000000800 */
[C---:B----4-:R-:W-:Y:S03]  /*b8e0*/  HMMA.16816.F32.BF16 R140, R20.reuse, R148, R140 ;  /* 0x00000094148c723c */ /* 0x050fe6000004188c */
[-CC-:B------:R-:W-:Y:S01]  /*b8f0*/  FFMA.FTZ R59, R60, R165.reuse, -R182.reuse ;  /* 0x000000a53c3b7223 */ /* 0x180fe200000108b6 */
[-CC-:B------:R-:W-:Y:S01]  /*b900*/  FFMA.FTZ R60, R61, R165.reuse, -R182.reuse ;  /* 0x000000a53d3c7223 */ /* 0x180fe200000108b6 */
[-C--:B------:R-:W-:Y:S01]  /*b910*/  FFMA.FTZ R61, R64, R165.reuse, -R182 ;  /* 0x000000a5403d7223 */ /* 0x080fe200000108b6 */
[-C--:B------:R-:W-:Y:S03]  /*b920*/  FFMA.FTZ R64, R67, R165.reuse, -R180 ;  /* 0x000000a543407223 */ /* 0x080fe600000108b4 */
[----:B------:R-:W-:Y:S01]  /*b930*/  MUFU.EX2 R41, R41 ;  /* 0x0000002900297308 */ /* 0x000fe20000000800 */
[C---:B------:R-:W-:Y:S01]  /*b940*/  HMMA.16816.F32.BF16 R12, R20.reuse, R150, R12 ;  /* 0x00000096140c723c */ /* 0x040fe2000004180c */
[----:B------:R-:W3:Y:S02]  /*b950*/  LDSM.16.MT88.4 R148, [R172+0x1800] ;  /* 0x00180000ac94783b */ /* 0x000ee40000004200 */
[-CC-:B------:R-:W-:Y:S01]  /*b960*/  FFMA.FTZ R67, R69, R165.reuse, -R182.reuse ;  /* 0x000000a545437223 */ /* 0x180fe200000108b6 */
[-C--:B------:R-:W-:Y:S01]  /*b970*/  FFMA.FTZ R69, R72, R165.reuse, -R182 ;  /* 0x000000a548457223 */ /* 0x080fe200000108b6 */
[-C--:B------:R-:W-:Y:S01]  /*b980*/  FFMA.FTZ R72, R75, R165.reuse, -R180 ;  /* 0x000000a54b487223 */ /* 0x080fe200000108b4 */
[-CC-:B------:R-:W-:Y:S03]  /*b990*/  FFMA.FTZ R75, R77, R165.reuse, -R182.reuse ;  /* 0x000000a54d4b7223 */ /* 0x180fe600000108b6 */
[----:B------:R-:W4:Y:S01]  /*b9a0*/  MUFU.EX2 R163, R163 ;  /* 0x000000a300a37308 */ /* 0x000f220000000800 */
[C---:B------:R-:W-:Y:S03]  /*b9b0*/  HMMA.16816.F32.BF16 R144, R20.reuse, R156, R144 ;  /* 0x0000009c1490723c */ /* 0x040fe60000041890 */
[-CC-:B------:R-:W-:Y:S01]  /*b9c0*/  FFMA.FTZ R156, R36, R165.reuse, -R182.reuse ;  /* 0x000000a5249c7223 */ /* 0x180fe200000108b6 */
[-C--:B------:R-:W-:Y:S01]  /*b9d0*/  FFMA.FTZ R157, R37, R165.reuse, -R182 ;  /* 0x000000a5259d7223 */ /* 0x080fe200000108b6 */
[-C--:B------:R-:W-:Y:S01]  /*b9e0*/  FFMA.FTZ R77, R79, R165.reuse, -R180 ;  /* 0x000000a54f4d7223 */ /* 0x080fe200000108b4 */
[----:B------:R-:W-:Y:S03]  /*b9f0*/  FFMA.FTZ R79, R81, R165, -R182 ;  /* 0x000000a5514f7223 */ /* 0x000fe600000108b6 */
[----:B------:R-:W-:Y:S01]  /*ba00*/  MUFU.EX2 R42, R42 ;  /* 0x0000002a002a7308 */ /* 0x000fe20000000800 */
[----:B------:R-:W-:Y:S03]  /*ba10*/  HMMA.16816.F32.BF16 R16, R20, R158, R16 ;  /* 0x0000009e1410723c */ /* 0x000fe60000041810 */
[----:B--2---:R-:W-:Y:S01]  /*ba20*/  F2FP.BF16.F32.PACK_AB R22, R155, R153 ;  /* 0x000000999b16723e */ /* 0x004fe200000010ff */
[-CC-:B------:R-:W-:Y:S01]  /*ba30*/  FFMA.FTZ R158, R38, R165.reuse, -R180.reuse ;  /* 0x000000a5269e7223 */ /* 0x180fe200000108b4 */
[----:B------:R-:W-:Y:S01]  /*ba40*/  F2FP.BF16.F32.PACK_AB R21, R154, R152 ;  /* 0x000000989a15723e */ /* 0x000fe200000010ff */
[----:B------:R-:W-:Y:S01]  /*ba50*/  FFMA.FTZ R159, R39, R165, -R180 ;  /* 0x000000a5279f7223 */ /* 0x000fe200000108b4 */
[----:B------:R-:W-:Y:S01]  /*ba60*/  F2FP.BF16.F32.PACK_AB R23, R169, R168 ;  /* 0x000000a8a917723e */ /* 0x000fe200000010ff */
[----:B------:R-:W-:Y:S01]  /*ba70*/  LDSM.16.MT88.4 R36, [R172+0x2000] ;  /* 0x00200000ac24783b */ /* 0x000fe20000004200 */
[----:B----4-:R-:W-:Y:S01]  /*ba80*/  F2FP.BF16.F32.PACK_AB R20, R162, R163 ;  /* 0x000000a3a214723e */ /* 0x010fe200000010ff */
[----:B------:R-:W2:Y:S01]  /*ba90*/  MUFU.EX2 R156, R156 ;  /* 0x0000009c009c7308 */ /* 0x000ea20000000800 */
[----:B------:R-:W-:Y:S01]  /*baa0*/  FADD.FTZ R152, R152, R160 ;  /* 0x000000a098987221 */ /* 0x000fe20000010000 */
[----:B------:R-:W-:Y:S01]  /*bab0*/  FADD.FTZ R163, R163, R199 ;  /* 0x000000c7a3a37221 */ /* 0x000fe20000010000 */
[-C--:B------:R-:W-:Y:S01]  /*bac0*/  FFMA.FTZ R81, R83, R165.reuse, -R180 ;  /* 0x000000a553517223 */ /* 0x080fe200000108b4 */
[-C--:B------:R-:W-:Y:S01]  /*bad0*/  FFMA.FTZ R83, R85, R165.reuse, -R182 ;  /* 0x000000a555537223 */ /* 0x080fe200000108b6 */
[----:B------:R-:W-:Y:S01]  /*bae0*/  FADD.FTZ R154, R154, R152 ;  /* 0x000000989a9a7221 */ /* 0x000fe20000010000 */
[C---:B-1----:R-:W-:Y:S04]  /*baf0*/  HMMA.16816.F32.BF16 R4, R20.reuse, R24, R4 ;  /* 0x000000181404723c */ /* 0x042fe80000041804 */
[----:B------:R-:W1:Y:S01]  /*bb00*/  MUFU.EX2 R158, R158 ;  /* 0x0000009e009e7308 */ /* 0x000e620000000800 */
[----:B------:R-:W-:Y:S01]  /*bb10*/  FADD.FTZ R154, R168, R154 ;  /* 0x0000009aa89a7221 */ /* 0x000fe20000010000 */
[----:B------:R-:W-:Y:S01]  /*bb20*/  FADD.FTZ R163, R162, R163 ;  /* 0x000000a3a2a37221 */ /* 0x000fe20000010000 */
[-C--:B------:R-:W-:Y:S01]  /*bb30*/  FFMA.FTZ R85, R87, R165.reuse, -R180 ;  /* 0x000000a557557223 */ /* 0x080fe200000108b4 */
[-C--:B------:R-:W-:Y:S01]  /*bb40*/  FFMA.FTZ R87, R89, R165.reuse, -R182 ;  /* 0x000000a559577223 */ /* 0x080fe200000108b6 */
[----:B------:R-:W-:Y:S01]  /*bb50*/  FADD.FTZ R169, R169, R154 ;  /* 0x0000009aa9a97221 */ /* 0x000fe20000010000 */
[C---:B------:R-:W-:Y:S01]  /*bb60*/  HMMA.16816.F32.BF16 R8, R20.reuse, R26, R8 ;  /* 0x0000001a1408723c */ /* 0x040fe20000041808 */
[----:B------:R-:W4:Y:S03]  /*bb70*/  LDSM.16.MT88.4 R24, [R179+0xc000] ;  /* 0x00c00000b318783b */ /* 0x000f260000004200 */
[----:B------:R-:W5:Y:S01]  /*bb80*/  MUFU.EX2 R157, R157 ;  /* 0x0000009d009d7308 */ /* 0x000f620000000800 */
[----:B------:R-:W-:Y:S01]  /*bb90*/  FADD.FTZ R163, R153, R163 ;  /* 0x000000a399a37221 */ /* 0x000fe20000010000 */
[-C--:B------:R-:W-:Y:S01]  /*bba0*/  FFMA.FTZ R89, R90, R165.reuse, -R180 ;  /* 0x000000a55a597223 */ /* 0x080fe200000108b4 */
[-C--:B------:R-:W-:Y:S01]  /*bbb0*/  FFMA.FTZ R90, R92, R165.reuse, -R182 ;  /* 0x000000a55c5a7223 */ /* 0x080fe200000108b6 */
[-C--:B------:R-:W-:Y:S01]  /*bbc0*/  FFMA.FTZ R92, R94, R165.reuse, -R180 ;  /* 0x000000a55e5c7223 */ /* 0x080fe200000108b4 */
[----:B------:R-:W-:Y:S01]  /*bbd0*/  FADD.FTZ R155, R155, R163 ;  /* 0x000000a39b9b7221 */ /* 0x000fe20000010000 */
[C---:B------:R-:W-:Y:S04]  /*bbe0*/  HMMA.16816.F32.BF16 R132, R20.reuse, R28, R132 ;  /* 0x0000001c1484723c */ /* 0x040fe80000041884 */
[----:B------:R-:W5:Y:S01]  /*bbf0*/  MUFU.EX2 R159, R159 ;  /* 0x0000009f009f7308 */ /* 0x000f620000000800 */
[----:B--2---:R-:W-:Y:S01]  /*bc00*/  FADD.FTZ R155, R156, R155 ;  /* 0x0000009b9c9b7221 */ /* 0x004fe20000010000 */
[----:B-1----:R-:W-:Y:S01]  /*bc10*/  FADD.FTZ R169, R158, R169 ;  /* 0x000000a99ea97221 */ /* 0x002fe20000010000 */
[-C--:B------:R-:W-:Y:S01]  /*bc20*/  FFMA.FTZ R94, R97, R165.reuse, -R182 ;  /* 0x000000a5615e7223 */ /* 0x080fe200000108b6 */
[-C--:B------:R-:W-:Y:S01]  /*bc30*/  FFMA.FTZ R97, R99, R165.reuse, -R180 ;  /* 0x000000a563617223 */ /* 0x080fe200000108b4 */
[-C--:B------:R-:W-:Y:S01]  /*bc40*/  FFMA.FTZ R99, R100, R165.reuse, -R182 ;  /* 0x000000a564637223 */ /* 0x080fe200000108b6 */
[C---:B------:R-:W-:Y:S01]  /*bc50*/  HMMA.16816.F32.BF16 R136, R20.reuse, R30, R136 ;  /* 0x0000001e1488723c */ /* 0x040fe20000041888 */
[----:B------:R-:W1:Y:S03]  /*bc60*/  LDSM.16.MT88.4 R28, [R178+0xc000] ;  /* 0x00c00000b21c783b */ /* 0x000e660000004200 */
[----:B------:R-:W2:Y:S01]  /*bc70*/  MUFU.EX2 R170, R170 ;  /* 0x000000aa00aa7308 */ /* 0x000ea20000000800 */
[-CC-:B------:R-:W-:Y:S01]  /*bc80*/  FFMA.FTZ R100, R102, R165.reuse, -R180.reuse ;  /* 0x000000a566647223 */ /* 0x180fe200000108b4 */
[-C--:B------:R-:W-:Y:S01]  /*bc90*/  FFMA.FTZ R102, R103, R165.reuse, -R180 ;  /* 0x000000a567667223 */ /* 0x080fe200000108b4 */
[-C--:B------:R-:W-:Y:S01]  /*bca0*/  FFMA.FTZ R103, R105, R165.reuse, -R182 ;  /* 0x000000a569677223 */ /* 0x080fe200000108b6 */
[-C--:B------:R-:W-:Y:S01]  /*bcb0*/  FFMA.FTZ R105, R107, R165.reuse, -R180 ;  /* 0x000000a56b697223 */ /* 0x080fe200000108b4 */
[-C--:B------:R-:W-:Y:S01]  /*bcc0*/  FFMA.FTZ R107, R108, R165.reuse, -R182 ;  /* 0x000000a56c6b7223 */ /* 0x080fe200000108b6 */
[C---:B------:R-:W-:Y:S04]  /*bcd0*/  HMMA.16816.F32.BF16 R140, R20.reuse, R32, R140 ;  /* 0x00000020148c723c */ /* 0x040fe8000004188c */
[----:B------:R-:W-:Y:S01]  /*bce0*/  MUFU.EX2 R43, R43 ;  /* 0x0000002b002b7308 */ /* 0x000fe20000000800 */
[-C--:B------:R-:W-:Y:S01]  /*bcf0*/  FFMA.FTZ R108, R110, R165.reuse, -R180 ;  /* 0x000000a56e6c7223 */ /* 0x080fe200000108b4 */
[-C--:B------:R-:W-:Y:S01]  /*bd00*/  FFMA.FTZ R110, R112, R165.reuse, -R182 ;  /* 0x000000a5706e7223 */ /* 0x080fe200000108b6 */
[-C--:B------:R-:W-:Y:S01]  /*bd10*/  FFMA.FTZ R112, R114, R165.reuse, -R180 ;  /* 0x000000a572707223 */ /* 0x080fe200000108b4 */
[-C--:B------:R-:W-:Y:S01]  /*bd20*/  FFMA.FTZ R114, R117, R165.reuse, -R182 ;  /* 0x000000a575727223 */ /* 0x080fe200000108b6 */
[C---:B------:R-:W-:Y:S01]  /*bd30*/  HMMA.16816.F32.BF16 R12, R20.reuse, R34, R12 ;  /* 0x00000022140c723c */ /* 0x040fe2000004180c */
[----:B------:R-:W1:Y:S04]  /*bd40*/  LDSM.16.MT88.4 R32, [R177+0x2000] ;  /* 0x00200000b120783b */ /* 0x000e680000004200 */
[----:B------:R-:W1:Y:S03]  /*bd50*/  MUFU.EX2 R45, R45 ;  /* 0x0000002d002d7308 */ /* 0x000e660000000800 */
[C---:B---3--:R-:W-:Y:S07]  /*bd60*/  HMMA.16816.F32.BF16 R144, R20.reuse, R148, R144 ;  /* 0x000000941490723c */ /* 0x048fee0000041890 */
[----:B------:R-:W3:Y:S01]  /*bd70*/  MUFU.EX2 R46, R46 ;  /* 0x0000002e002e7308 */ /* 0x000ee20000000800 */
[-CC-:B------:R-:W-:Y:S01]  /*bd80*/  FFMA.FTZ R148, R62, R165.reuse, -R180.reuse ;  /* 0x000000a53e947223 */ /* 0x180fe200000108b4 */
[-C--:B------:R-:W-:Y:S01]  /*bd90*/  FFMA.FTZ R62, R63, R165.reuse, -R180 ;  /* 0x000000a53f3e7223 */ /* 0x080fe200000108b4 */
[-C--:B------:R-:W-:Y:S01]  /*bda0*/  FFMA.FTZ R63, R65, R165.reuse, -R182 ;  /* 0x000000a5413f7223 */ /* 0x080fe200000108b6 */
[-C--:B------:R-:W-:Y:S01]  /*bdb0*/  FFMA.FTZ R65, R66, R165.reuse, -R180 ;  /* 0x000000a542417223 */ /* 0x080fe200000108b4 */
[----:B------:R-:W-:Y:S01]  /*bdc0*/  FFMA.FTZ R66, R68, R165, -R182 ;  /* 0x000000a544427223 */ /* 0x000fe200000108b6 */
[----:B------:R-:W-:Y:S04]  /*bdd0*/  HMMA.16816.F32.BF16 R16, R20, R150, R16 ;  /* 0x000000961410723c */ /* 0x000fe80000041810 */
[----:B------:R-:W-:Y:S01]  /*bde0*/  MUFU.EX2 R47, R47 ;  /* 0x0000002f002f7308 */ /* 0x000fe20000000800 */
[C---:B-----5:R-:W-:Y:S01]  /*bdf0*/  F2FP.BF16.F32.PACK_AB R20, R157.reuse, R156 ;  /* 0x0000009c9d14723e */ /* 0x060fe200000010ff */
[----:B------:R-:W-:Y:S01]  /*be00*/  FADD.FTZ R157, R157, R155 ;  /* 0x0000009b9d9d7221 */ /* 0x000fe20000010000 */
[C---:B------:R-:W-:Y:S01]  /*be10*/  F2FP.BF16.F32.PACK_AB R21, R159.reuse, R158 ;  /* 0x0000009e9f15723e */ /* 0x040fe200000010ff */
[----:B------:R-:W-:Y:S01]  /*be20*/  LDSM.16.MT88.4 R152, [R177+0x7800] ;  /* 0x00780000b198783b */ /* 0x000fe20000004200 */
[----:B--2---:R-:W-:Y:S01]  /*be30*/  F2FP.BF16.F32.PACK_AB R22, R40, R170 ;  /* 0x000000aa2816723e */ /* 0x004fe200000010ff */
[----:B------:R-:W-:Y:S01]  /*be40*/  FADD.FTZ R159, R159, R169 ;  /* 0x000000a99f9f7221 */ /* 0x000fe20000010000 */
[----:B------:R-:W-:Y:S01]  /*be50*/  F2FP.BF16.F32.PACK_AB R23, R42, R41 ;  /* 0x000000292a17723e */ /* 0x000fe200000010ff */
[----:B------:R-:W-:Y:S02]  /*be60*/  FADD.FTZ R157, R170, R157 ;  /* 0x0000009daa9d7221 */ /* 0x000fe40000010000 */
[----:B------:R-:W2:Y:S01]  /*be70*/  MUFU.EX2 R48, R48 ;  /* 0x0000003000307308 */ /* 0x000ea20000000800 */
[----:B------:R-:W-:Y:S01]  /*be80*/  FADD.FTZ R159, R41, R159 ;  /* 0x0000009f299f7221 */ /* 0x000fe20000010000 */
[-CC-:B------:R-:W-:Y:S01]  /*be90*/  FFMA.FTZ R68, R70, R165.reuse, -R180.reuse ;  /* 0x000000a546447223 */ /* 0x180fe200000108b4 */
[----:B------:R-:W-:Y:S01]  /*bea0*/  FADD.FTZ R157, R40, R157 ;  /* 0x0000009d289d7221 */ /* 0x000fe20000010000 */
[-C--:B------:R-:W-:Y:S01]  /*beb0*/  FFMA.FTZ R70, R71, R165.reuse, -R180 ;  /* 0x000000a547467223 */ /* 0x080fe200000108b4 */
[C---:B----4-:R-:W-:Y:S03]  /*bec0*/  HMMA.16816.F32.BF16 R4, R20.reuse, R24, R4 ;  /* 0x000000181404723c */ /* 0x050fe60000041804 */
[----:B------:R-:W-:Y:S02]  /*bed0*/  FADD.FTZ R42, R42, R159 ;  /* 0x0000009f2a2a7221 */ /* 0x000fe40000010000 */
[----:B------:R-:W-:Y:S01]  /*bee0*/  MUFU.EX2 R49, R49 ;  /* 0x0000003100317308 */ /* 0x000fe20000000800 */
[-C--:B------:R-:W-:Y:S01]  /*bef0*/  FFMA.FTZ R71, R73, R165.reuse, -R182 ;  /* 0x000000a549477223 */ /* 0x080fe200000108b6 */
[-C--:B------:R-:W-:Y:S01]  /*bf00*/  FFMA.FTZ R73, R74, R165.reuse, -R180 ;  /* 0x000000a54a497223 */ /* 0x080fe200000108b4 */
[-C--:B------:R-:W-:Y:S01]  /*bf10*/  FFMA.FTZ R74, R76, R165.reuse, -R182 ;  /* 0x000000a54c4a7223 */ /* 0x080fe200000108b6 */
[C---:B------:R-:W-:Y:S01]  /*bf20*/  HMMA.16816.F32.BF16 R8, R20.reuse, R26, R8 ;  /* 0x0000001a1408723c */ /* 0x040fe20000041808 */
[----:B------:R-:W4:Y:S02]  /*bf30*/  LDSM.16.MT88.4 R24, [R179+0xc800] ;  /* 0x00c80000b318783b */ /* 0x000f240000004200 */
[-C--:B------:R-:W-:Y:S03]  /*bf40*/  FFMA.FTZ R76, R78, R165.reuse, -R180 ;  /* 0x000000a54e4c7223 */ /* 0x080fe600000108b4 */
[----:B------:R-:W5:Y:S01]  /*bf50*/  MUFU.EX2 R50, R50 ;  /* 0x0000003200327308 */ /* 0x000f620000000800 */
[-C--:B------:R-:W-:Y:S01]  /*bf60*/  FFMA.FTZ R78, R80, R165.reuse, -R182 ;  /* 0x000000a5504e7223 */ /* 0x080fe200000108b6 */
[-C--:B------:R-:W-:Y:S01]  /*bf70*/  FFMA.FTZ R80, R82, R165.reuse, -R180 ;  /* 0x000000a552507223 */ /* 0x080fe200000108b4 */
[-C--:B------:R-:W-:Y:S01]  /*bf80*/  FFMA.FTZ R82, R84, R165.reuse, -R182 ;  /* 0x000000a554527223 */ /* 0x080fe200000108b6 */
[C---:B-1----:R-:W-:Y:S03]  /*bf90*/  HMMA.16816.F32.BF16 R132, R20.reuse, R28, R132 ;  /* 0x0000001c1484723c */ /* 0x042fe60000041884 */
[-C--:B------:R-:W-:Y:S03]  /*bfa0*/  FFMA.FTZ R84, R86, R165.reuse, -R180 ;  /* 0x000000a556547223 */ /* 0x080fe600000108b4 */
[----:B------:R-:W-:Y:S01]  /*bfb0*/  MUFU.EX2 R51, R51 ;  /* 0x0000003300337308 */ /* 0x000fe20000000800 */
[-C--:B------:R-:W-:Y:S01]  /*bfc0*/  FFMA.FTZ R86, R88, R165.reuse, -R182 ;  /* 0x000000a558567223 */ /* 0x080fe200000108b6 */
[-C--:B------:R-:W-:Y:S01]  /*bfd0*/  FFMA.FTZ R88, R91, R165.reuse, -R180 ;  /* 0x000000a55b587223 */ /* 0x080fe200000108b4 */
[-CC-:B------:R-:W-:Y:S01]  /*bfe0*/  FFMA.FTZ R91, R93, R165.reuse, -R182.reuse ;  /* 0x000000a55d5b7223 */ /* 0x180fe200000108b6 */
[C---:B------:R-:W-:Y:S01]  /*bff0*/  HMMA.16816.F32.BF16 R136, R20.reuse, R30, R136 ;  /* 0x0000001e1488723c */ /* 0x040fe20000041888 */
[----:B------:R-:W1:Y:S02]  /*c000*/  LDSM.16.MT88.4 R28, [R178+0xc800] ;  /* 0x00c80000b21c783b */ /* 0x000e640000004200 */
[-C--:B------:R-:W-:Y:S03]  /*c010*/  FFMA.FTZ R93, R96, R165.reuse, -R182 ;  /* 0x000000a5605d7223 */ /* 0x080fe600000108b6 */
[----:B------:R-:W1:Y:S01]  /*c020*/  MUFU.EX2 R53, R53 ;  /* 0x0000003500357308 */ /* 0x000e620000000800 */
[-C--:B------:R-:W-:Y:S01]  /*c030*/  FFMA.FTZ R96, R98, R165.reuse, -R180 ;  /* 0x000000a562607223 */ /* 0x080fe200000108b4 */
[-CC-:B------:R-:W-:Y:S01]  /*c040*/  FFMA.FTZ R98, R101, R165.reuse, -R182.reuse ;  /* 0x000000a565627223 */ /* 0x180fe200000108b6 */
[-C--:B------:R-:W-:Y:S01]  /*c050*/  FFMA.FTZ R101, R104, R165.reuse, -R182 ;  /* 0x000000a568657223 */ /* 0x080fe200000108b6 */
[C---:B------:R-:W-:Y:S03]  /*c060*/  HMMA.16816.F32.BF16 R140, R20.reuse, R32, R140 ;  /* 0x00000020148c723c */ /* 0x040fe6000004188c */
[-C--:B------:R-:W-:Y:S03]  /*c070*/  FFMA.FTZ R104, R106, R165.reuse, -R180 ;  /* 0x000000a56a687223 */ /* 0x080fe600000108b4 */
[----:B------:R-:W1:Y:S01]  /*c080*/  MUFU.EX2 R54, R54 ;  /* 0x0000003600367308 */ /* 0x000e620000000800 */
[-C--:B------:R-:W-:Y:S01]  /*c090*/  FFMA.FTZ R106, R109, R165.reuse, -R182 ;  /* 0x000000a56d6a7223 */ /* 0x080fe200000108b6 */
[-C--:B------:R-:W-:Y:S01]  /*c0a0*/  FFMA.FTZ R109, R111, R165.reuse, -R180 ;  /* 0x000000a56f6d7223 */ /* 0x080fe200000108b4 */
[-C--:B------:R-:W-:Y:S01]  /*c0b0*/  FFMA.FTZ R111, R113, R165.reuse, -R182 ;  /* 0x000000a5716f7223 */ /* 0x080fe200000108b6 */
[C---:B------:R-:W-:Y:S01]  /*c0c0*/  HMMA.16816.F32.BF16 R12, R20.reuse, R34, R12 ;  /* 0x00000022140c723c */ /* 0x040fe2000004180c */
[----:B------:R-:W1:Y:S02]  /*c0d0*/  LDSM.16.MT88.4 R32, [R177+0x2800] ;  /* 0x00280000b120783b */ /* 0x000e640000004200 */
[-C--:B------:R-:W-:Y:S03]  /*c0e0*/  FFMA.FTZ R113, R115, R165.reuse, -R180 ;  /* 0x000000a573717223 */ /* 0x080fe600000108b4 */
[----:B------:R-:W-:Y:S01]  /*c0f0*/  MUFU.EX2 R55, R55 ;  /* 0x0000003700377308 */ /* 0x000fe20000000800 */
[----:B------:R-:W-:Y:S01]  /*c100*/  FFMA.FTZ R115, R116, R165, -R182 ;  /* 0x000000a574737223 */ /* 0x000fe200000108b6 */
[----:B------:R-:W-:Y:S01]  /*c110*/  FADD.FTZ R42, R45, R42 ;  /* 0x0000002a2d2a7221 */ /* 0x000fe20000010000 */
[C---:B------:R-:W-:Y:S07]  /*c120*/  HMMA.16816.F32.BF16 R144, R20.reuse, R36, R144 ;  /* 0x000000241490723c */ /* 0x040fee0000041890 */
[----:B------:R-:W1:Y:S01]  /*c130*/  MUFU.EX2 R56, R56 ;  /* 0x0000003800387308 */ /* 0x000e620000000800 */
[----:B------:R-:W-:Y:S01]  /*c140*/  HMMA.16816.F32.BF16 R16, R20, R38, R16 ;  /* 0x000000261410723c */ /* 0x000fe20000041810 */
[----:B------:R-:W1:Y:S02]  /*c150*/  LDSM.16.MT88.4 R36, [R172+0x2800] ;  /* 0x00280000ac24783b */ /* 0x000e640000004200 */
[----:B------:R-:W-:Y:S01]  /*c160*/  F2FP.BF16.F32.PACK_AB R20, R43, R44 ;  /* 0x0000002c2b14723e */ /* 0x000fe200000010ff */
[----:B------:R-:W-:Y:S01]  /*c170*/  FADD.FTZ R44, R44, R157 ;  /* 0x0000009d2c2c7221 */ /* 0x000fe20000010000 */
[----:B---3--:R-:W-:Y:S04]  /*c180*/  F2FP.BF16.F32.PACK_AB R21, R46, R45 ;  /* 0x0000002d2e15723e */ /* 0x008fe800000010ff */
[----:B------:R-:W-:Y:S01]  /*c190*/  MUFU.EX2 R57, R57 ;  /* 0x0000003900397308 */ /* 0x000fe20000000800 */
[----:B--2---:R-:W-:Y:S01]  /*c1a0*/  F2FP.BF16.F32.PACK_AB R22, R48, R47 ;  /* 0x0000002f3016723e */ /* 0x004fe200000010ff */
[----:B------:R-:W-:Y:S01]  /*c1b0*/  FFMA.FTZ R45, R123, R165, -R180 ;  /* 0x000000a57b2d7223 */ /* 0x000fe200000108b4 */
[----:B-----5:R-:W-:Y:S01]  /*c1c0*/  F2FP.BF16.F32.PACK_AB R23, R50, R49 ;  /* 0x000000313217723e */ /* 0x020fe200000010ff */
[----:B------:R-:W-:Y:S01]  /*c1d0*/  LDSM.16.MT88.4 R156, [R179+0x11800] ;  /* 0x01180000b39c783b */ /* 0x000fe20000004200 */
[----:B------:R-:W-:Y:S01]  /*c1e0*/  FADD.FTZ R44, R43, R44 ;  /* 0x0000002c2b2c7221 */ /* 0x000fe20000010000 */
[-C--:B------:R-:W-:Y:S01]  /*c1f0*/  FFMA.FTZ R43, R121, R165.reuse, -R182 ;  /* 0x000000a5792b7223 */ /* 0x080fe200000108b6 */
[----:B------:R-:W-:Y:S03]  /*c200*/  FADD.FTZ R46, R46, R42 ;  /* 0x0000002a2e2e7221 */ /* 0x000fe60000010000 */
[----:B------:R-:W2:Y:S01]  /*c210*/  MUFU.EX2 R58, R58 ;  /* 0x0000003a003a7308 */ /* 0x000ea20000000800 */
[-C--:B------:R-:W-:Y:S01]  /*c220*/  FFMA.FTZ R42, R120, R165.reuse, -R182 ;  /* 0x000000a5782a7223 */ /* 0x080fe200000108b6 */
[C---:B----4-:R-:W-:Y:S03]  /*c230*/  HMMA.16816.F32.BF16 R4, R20.reuse, R24, R4 ;  /* 0x000000181404723c */ /* 0x050fe60000041804 */
[----:B------:R-:W-:Y:S01]  /*c240*/  FADD.FTZ R47, R47, R44 ;  /* 0x0000002c2f2f7221 */ /* 0x000fe20000010000 */
[-C--:B------:R-:W-:Y:S01]  /*c250*/  FFMA.FTZ R44, R122, R165.reuse, -R180 ;  /* 0x000000a57a2c7223 */ /* 0x080fe200000108b4 */
[----:B------:R-:W-:Y:S03]  /*c260*/  FADD.FTZ R46, R49, R46 ;  /* 0x0000002e312e7221 */ /* 0x000fe60000010000 */
[----:B------:R-:W-:Y:S01]  /*c270*/  MUFU.EX2 R59, R59 ;  /* 0x0000003b003b7308 */ /* 0x000fe20000000800 */
[----:B------:R-:W-:Y:S01]  /*c280*/  FADD.FTZ R47, R48, R47 ;  /* 0x0000002f302f7221 */ /* 0x000fe20000010000 */
[C---:B------:R-:W-:Y:S01]  /*c290*/  HMMA.16816.F32.BF16 R8, R20.reuse, R26, R8 ;  /* 0x0000001a1408723c */ /* 0x040fe20000041808 */
[----:B------:R-:W3:Y:S02]  /*c2a0*/  LDSM.16.MT88.4 R24, [R179+0xd000] ;  /* 0x00d00000b318783b */ /* 0x000ee40000004200 */
[----:B------:R-:W-:Y:S01]  /*c2b0*/  FADD.FTZ R50, R50, R46 ;  /* 0x0000002e32327221 */ /* 0x000fe20000010000 */
[----:B------:R-:W-:Y:S04]  /*c2c0*/  FFMA.FTZ R46, R128, R165, -R182 ;  /* 0x000000a5802e7223 */ /* 0x000fe800000108b6 */
[----:B------:R-:W-:Y:S01]  /*c2d0*/  MUFU.EX2 R60, R60 ;  /* 0x0000003c003c7308 */ /* 0x000fe20000000800 */
[----:B-1----:R-:W-:Y:S01]  /*c2e0*/  FADD.FTZ R50, R53, R50 ;  /* 0x0000003235327221 */ /* 0x002fe20000010000 */
[C---:B------:R-:W-:Y:S08]  /*c2f0*/  HMMA.16816.F32.BF16 R132, R20.reuse, R28, R132 ;  /* 0x0000001c1484723c */ /* 0x040ff00000041884 */
[----:B------:R-:W1:Y:S01]  /*c300*/  MUFU.EX2 R148, R148 ;  /* 0x0000009400947308 */ /* 0x000e620000000800 */
[C---:B------:R-:W-:Y:S01]  /*c310*/  HMMA.16816.F32.BF16 R136, R20.reuse, R30, R136 ;  /* 0x0000001e1488723c */ /* 0x040fe20000041888 */
[----:B------:R-:W4:Y:S08]  /*c320*/  LDSM.16.MT88.4 R28, [R178+0xd000] ;  /* 0x00d00000b21c783b */ /* 0x000f300000004200 */
[----:B------:R-:W5:Y:S01]  /*c330*/  MUFU.EX2 R62, R62 ;  /* 0x0000003e003e7308 */ /* 0x000f620000000800 */
[C---:B------:R-:W-:Y:S09]  /*c340*/  HMMA.16816.F32.BF16 R140, R20.reuse, R32, R140 ;  /* 0x00000020148c723c */ /* 0x040ff2000004188c */
[----:B------:R-:W-:Y:S01]  /*c350*/  MUFU.EX2 R61, R61 ;  /* 0x0000003d003d7308 */ /* 0x000fe20000000800 */
[C---:B------:R-:W-:Y:S01]  /*c360*/  HMMA.16816.F32.BF16 R12, R20.reuse, R34, R12 ;  /* 0x00000022140c723c */ /* 0x040fe2000004180c */
[----:B------:R-:W4:Y:S08]  /*c370*/  LDSM.16.MT88.4 R32, [R177+0x3000] ;  /* 0x00300000b120783b */ /* 0x000f300000004200 */
[----:B------:R-:W4:Y:S01]  /*c380*/  MUFU.EX2 R63, R63 ;  /* 0x0000003f003f7308 */ /* 0x000f220000000800 */
[C---:B------:R-:W-:Y:S09]  /*c390*/  HMMA.16816.F32.BF16 R144, R20.reuse, R36, R144 ;  /* 0x000000241490723c */ /* 0x040ff20000041890 */
[----:B------:R-:W-:Y:S01]  /*c3a0*/  MUFU.EX2 R65, R65 ;  /* 0x0000004100417308 */ /* 0x000fe20000000800 */
[----:B------:R-:W-:Y:S01]  /*c3b0*/  HMMA.16816.F32.BF16 R16, R20, R38, R16 ;  /* 0x000000261410723c */ /* 0x000fe20000041810 */
[----:B------:R-:W4:Y:S02]  /*c3c0*/  LDSM.16.MT88.4 R36, [R172+0x3000] ;  /* 0x00300000ac24783b */ /* 0x000f240000004200 */
[C---:B------:R-:W-:Y:S01]  /*c3d0*/  F2FP.BF16.F32.PACK_AB R20, R51.reuse, R52 ;  /* 0x000000343314723e */ /* 0x040fe200000010ff */
[----:B------:R-:W-:Y:S01]  /*c3e0*/  FADD.FTZ R52, R52, R47 ;  /* 0x0000002f34347221 */ /* 0x000fe20000010000 */
[----:B------:R-:W-:Y:S04]  /*c3f0*/  F2FP.BF16.F32.PACK_AB R21, R54, R53 ;  /* 0x000000353615723e */ /* 0x000fe800000010ff */
[----:B------:R-:W4:Y:S01]  /*c400*/  MUFU.EX2 R64, R64 ;  /* 0x0000004000407308 */ /* 0x000f220000000800 */
[----:B------:R-:W-:Y:S01]  /*c410*/  F2FP.BF16.F32.PACK_AB R22, R56, R55 ;  /* 0x000000373816723e */ /* 0x000fe200000010ff */
[----:B------:R-:W-:Y:S01]  /*c420*/  FADD.FTZ R54, R54, R50 ;  /* 0x0000003236367221 */ /* 0x000fe20000010000 */
[C---:B--2---:R-:W-:Y:S01]  /*c430*/  F2FP.BF16.F32.PACK_AB R23, R58.reuse, R57 ;  /* 0x000000393a17723e */ /* 0x044fe200000010ff */
[----:B------:R-:W-:Y:S02]  /*c440*/  FADD.FTZ R52, R51, R52 ;  /* 0x0000003433347221 */ /* 0x000fe40000010000 */
[----:B------:R-:W-:Y:S04]  /*c450*/  FADD.FTZ R54, R57, R54 ;  /* 0x0000003639367221 */ /* 0x000fe80000010000 */
[----:B------:R-:W2:Y:S01]  /*c460*/  MUFU.EX2 R66, R66 ;  /* 0x0000004200427308 */ /* 0x000ea20000000800 */
[----:B------:R-:W-:Y:S01]  /*c470*/  FADD.FTZ R55, R55, R52 ;  /* 0x0000003437377221 */ /* 0x000fe20000010000 */
[C---:B---3--:R-:W-:Y:S03]  /*c480*/  HMMA.16816.F32.BF16 R4, R20.reuse, R24, R4 ;  /* 0x000000181404723c */ /* 0x048fe60000041804 */
[----:B------:R-:W-:Y:S01]  /*c490*/  FADD.FTZ R58, R58, R54 ;  /* 0x000000363a3a7221 */ /* 0x000fe20000010000 */
[----:B------:R-:W-:Y:S04]  /*c4a0*/  FADD.FTZ R56, R56, R55 ;  /* 0x0000003738387221 */ /* 0x000fe80000010000 */
[----:B------:R-:W3:Y:S01]  /*c4b0*/  MUFU.EX2 R67, R67 ;  /* 0x0000004300437308 */ /* 0x000ee20000000800 */
[----:B-1----:R-:W-:Y:S01]  /*c4c0*/  FADD.FTZ R58, R148, R58 ;  /* 0x0000003a943a7221 */ /* 0x002fe20000010000 */
[C---:B------:R-:W-:Y:S01]  /*c4d0*/  HMMA.16816.F32.BF16 R8, R20.reuse, R26, R8 ;  /* 0x0000001a1408723c */ /* 0x040fe20000041808 */
[----:B------:R-:W1:Y:S02]  /*c4e0*/  LDSM.16.MT88.4 R24, [R179+0xd800] ;  /* 0x00d80000b318783b */ /* 0x000e640000004200 */
[----:B------:R-:W-:Y:S01]  /*c4f0*/  FADD.FTZ R56, R59, R56 ;  /* 0x000000383b387221 */ /* 0x000fe20000010000 */
[----:B-----5:R-:W-:Y:S04]  /*c500*/  FADD.FTZ R58, R62, R58 ;  /* 0x0000003a3e3a7221 */ /* 0x020fe80000010000 */
[----:B------:R-:W-:Y:S01]  /*c510*/  MUFU.EX2 R68, R68 ;  /* 0x0000004400447308 */ /* 0x000fe20000000800 */
[C---:B----4-:R-:W-:Y:S09]  /*c520*/  HMMA.16816.F32.BF16 R132, R20.reuse, R28, R132 ;  /* 0x0000001c1484723c */ /* 0x050ff20000041884 */
[----:B------:R-:W4:Y:S01]  /*c530*/  MUFU.EX2 R70, R70 ;  /* 0x0000004600467308 */ /* 0x000f220000000800 */
[C---:B------:R-:W-:Y:S01]  /*c540*/  HMMA.16816.F32.BF16 R136, R20.reuse, R30, R136 ;  /* 0x0000001e1488723c */ /* 0x040fe20000041888 */
[----:B------:R-:W5:Y:S08]  /*c550*/  LDSM.16.MT88.4 R28, [R178+0xd800] ;  /* 0x00d80000b21c783b */ /* 0x000f700000004200 */
[----:B------:R-:W-:Y:S01]  /*c560*/  MUFU.EX2 R69, R69 ;  /* 0x0000004500457308 */ /* 0x000fe20000000800 */
[C---:B------:R-:W-:Y:S09]  /*c570*/  HMMA.16816.F32.BF16 R140, R20.reuse, R32, R140 ;  /* 0x00000020148c723c */ /* 0x040ff2000004188c */
[----:B------:R-:W4:Y:S01]  /*c580*/  MUFU.EX2 R71, R71 ;  /* 0x0000004700477308 */ /* 0x000f220000000800 */
[C---:B------:R-:W-:Y:S01]  /*c590*/  HMMA.16816.F32.BF16 R12, R20.reuse, R34, R12 ;  /* 0x00000022140c723c */ /* 0x040fe2000004180c */
[----:B------:R-:W3:Y:S08]  /*c5a0*/  LDSM.16.MT88.4 R32, [R177+0x3800] ;  /* 0x00380000b120783b */ /* 0x000ef00000004200 */
[----:B------:R-:W-:Y:S01]  /*c5b0*/  MUFU.EX2 R73, R73 ;  /* 0x0000004900497308 */ /* 0x000fe20000000800 */
[C---:B------:R-:W-:Y:S09]  /*c5c0*/  HMMA.16816.F32.BF16 R144, R20.reuse, R36, R144 ;  /* 0x000000241490723c */ /* 0x040ff20000041890 */
[----:B------:R-:W4:Y:S01]  /*c5d0*/  MUFU.EX2 R72, R72 ;  /* 0x0000004800487308 */ /* 0x000f220000000800 */
        /* <DEDUP_REMOVED lines=8> */
[C---:B------:R-:W-:Y:S01]  /*c660*/  F2FP.BF16.F32.PACK_AB R23, R64.reuse, R65 ;  /* 0x000000414017723e */ /* 0x040fe200000010ff */
[----:B------:R-:W-:Y:S02]  /*c670*/  FADD.FTZ R65, R65, R58 ;  /* 0x0000003a41417221 */ /* 0x000fe40000010000 */
[----:B------:R-:W-:Y:S04]  /*c680*/  FADD.FTZ R63, R63, R60 ;  /* 0x0000003c3f3f7221 */ /* 0x000fe80000010000 */
[----:B------:R-:W4:Y:S01]  /*c690*/  MUFU.EX2 R75, R75 ;  /* 0x0000004b004b7308 */ /* 0x000f220000000800 */
[----:B------:R-:W-:Y:S01]  /*c6a0*/  FADD.FTZ R65, R64, R65 ;  /* 0x0000004140417221 */ /* 0x000fe20000010000 */
[C---:B-1----:R-:W-:Y:S03]  /*c6b0*/  HMMA.16816.F32.BF16 R4, R20.reuse, R24, R4 ;  /* 0x000000181404723c */ /* 0x042fe60000041804 */
[----:B--2---:R-:W-:Y:S05]  /*c6c0*/  FADD.FTZ R63, R66, R63 ;  /* 0x0000003f423f7221 */ /* 0x004fea0000010000 */
[----:B------:R-:W-:Y:S01]  /*c6d0*/  MUFU.EX2 R76, R76 ;  /* 0x0000004c004c7308 */ /* 0x000fe20000000800 */
[C---:B------:R-:W-:Y:S01]  /*c6e0*/  HMMA.16816.F32.BF16 R8, R20.reuse, R26, R8 ;  /* 0x0000001a1408723c */ /* 0x040fe20000041808 */
[----:B------:R-:W1:Y:S08]  /*c6f0*/  LDSM.16.MT88.4 R24, [R179+0xe000] ;  /* 0x00e00000b318783b */ /* 0x000e700000004200 */
[----:B------:R-:W2:Y:S01]  /*c700*/  MUFU.EX2 R77, R77 ;  /* 0x0000004d004d7308 */ /* 0x000ea20000000800 */
[C---:B-----5:R-:W-:Y:S09]  /*c710*/  HMMA.16816.F32.BF16 R132, R20.reuse, R28, R132 ;  /* 0x0000001c1484723c */ /* 0x060ff20000041884 */
[----:B------:R-:W-:Y:S01]  /*c720*/  MUFU.EX2 R78, R78 ;  /* 0x0000004e004e7308 */ /* 0x000fe20000000800 */
[C---:B------:R-:W-:Y:S01]  /*c730*/  HMMA.16816.F32.BF16 R136, R20.reuse, R30, R136 ;  /* 0x0000001e1488723c */ /* 0x040fe20000041888 */
[----:B------:R-:W5:Y:S08]  /*c740*/  LDSM.16.MT88.4 R28, [R178+0xe000] ;  /* 0x00e00000b21c783b */ /* 0x000f700000004200 */
[----:B------:R-:W2:Y:S01]  /*c750*/  MUFU.EX2 R79, R79 ;  /* 0x0000004f004f7308 */ /* 0x000ea20000000800 */
[C---:B---3--:R-:W-:Y:S09]  /*c760*/  HMMA.16816.F32.BF16 R140, R20.reuse, R32, R140 ;  /* 0x00000020148c723c */ /* 0x048ff2000004188c */
[----:B------:R-:W-:Y:S01]  /*c770*/  MUFU.EX2 R80, R80 ;  /* 0x0000005000507308 */ /* 0x000fe20000000800 */
[C---:B------:R-:W-:Y:S01]  /*c780*/  HMMA.16816.F32.BF16 R12, R20.reuse, R34, R12 ;  /* 0x00000022140c723c */ /* 0x040fe2000004180c */
[----:B------:R-:W3:Y:S08]  /*c790*/  LDSM.16.MT88.4 R32, [R177+0x4000] ;  /* 0x00400000b120783b */ /* 0x000ef00000004200 */
[----:B------:R-:W2:Y:S01]  /*c7a0*/  MUFU.EX2 R81, R81 ;  /* 0x0000005100517308 */ /* 0x000ea20000000800 */
[C---:B----4-:R-:W-:Y:S09]  /*c7b0*/  HMMA.16816.F32.BF16 R144, R20.reuse, R36, R144 ;  /* 0x000000241490723c */ /* 0x050ff20000041890 */
[----:B------:R-:W4:Y:S01]  /*c7c0*/  MUFU.EX2 R82, R82 ;  /* 0x0000005200527308 */ /* 0x000f220000000800 */
[----:B------:R-:W-:Y:S01]  /*c7d0*/  HMMA.16816.F32.BF16 R16, R20, R38, R16 ;  /* 0x000000261410723c */ /* 0x000fe20000041810 */
[----:B------:R-:W2:Y:S02]  /*c7e0*/  LDSM.16.MT88.4 R36, [R172+0x4000] ;  /* 0x00400000ac24783b */ /* 0x000ea40000004200 */
[C---:B------:R-:W-:Y:S01]  /*c7f0*/  F2FP.BF16.F32.PACK_AB R20, R67.reuse, R66 ;  /* 0x000000424314723e */ /* 0x040fe200000010ff */
[----:B------:R-:W-:Y:S01]  /*c800*/  FADD.FTZ R67, R67, R63 ;  /* 0x0000003f43437221 */ /* 0x000fe20000010000 */
[----:B------:R-:W-:Y:S04]  /*c810*/  F2FP.BF16.F32.PACK_AB R21, R70, R68 ;  /* 0x000000444615723e */ /* 0x000fe800000010ff */
[----:B------:R-:W-:Y:S01]  /*c820*/  MUFU.EX2 R83, R83 ;  /* 0x0000005300537308 */ /* 0x000fe20000000800 */
[----:B------:R-:W-:Y:S01]  /*c830*/  F2FP.BF16.F32.PACK_AB R22, R71, R69 ;  /* 0x000000454716723e */ /* 0x000fe200000010ff */
[----:B------:R-:W-:Y:S01]  /*c840*/  FADD.FTZ R68, R68, R65 ;  /* 0x0000004144447221 */ /* 0x000fe20000010000 */
[----:B------:R-:W-:Y:S01]  /*c850*/  F2FP.BF16.F32.PACK_AB R23, R72, R73 ;  /* 0x000000494817723e */ /* 0x000fe200000010ff */
[----:B------:R-:W-:Y:S02]  /*c860*/  FADD.FTZ R67, R69, R67 ;  /* 0x0000004345437221 */ /* 0x000fe40000010000 */
[----:B------:R-:W-:Y:S04]  /*c870*/  FADD.FTZ R68, R70, R68 ;  /* 0x0000004446447221 */ /* 0x000fe80000010000 */
[----:B------:R-:W4:Y:S01]  /*c880*/  MUFU.EX2 R84, R84 ;  /* 0x0000005400547308 */ /* 0x000f220000000800 */
[----:B------:R-:W-:Y:S01]  /*c890*/  FADD.FTZ R71, R71, R67 ;  /* 0x0000004347477221 */ /* 0x000fe20000010000 */
[C---:B-1----:R-:W-:Y:S03]  /*c8a0*/  HMMA.16816.F32.BF16 R4, R20.reuse, R24, R4 ;  /* 0x000000181404723c */ /* 0x042fe60000041804 */
[----:B------:R-:W-:Y:S01]  /*c8b0*/  FADD.FTZ R73, R73, R68 ;  /* 0x0000004449497221 */ /* 0x000fe20000010000 */
[----:B------:R-:W-:Y:S04]  /*c8c0*/  FADD.FTZ R71, R74, R71 ;  /* 0x000000474a477221 */ /* 0x000fe80000010000 */
[----:B------:R-:W1:Y:S01]  /*c8d0*/  MUFU.EX2 R85, R85 ;  /* 0x0000005500557308 */ /* 0x000e620000000800 */
[----:B------:R-:W-:Y:S01]  /*c8e0*/  FADD.FTZ R73, R72, R73 ;  /* 0x0000004948497221 */ /* 0x000fe20000010000 */
[C---:B------:R-:W-:Y:S01]  /*c8f0*/  HMMA.16816.F32.BF16 R8, R20.reuse, R26, R8 ;  /* 0x0000001a1408723c */ /* 0x040fe20000041808 */
[----:B------:R-:W4:Y:S07]  /*c900*/  LDSM.16.MT88.4 R24, [R179+0xe800] ;  /* 0x00e80000b318783b */ /* 0x000f2e0000004200 */
[----:B------:R-:W-:Y:S01]  /*c910*/  MUFU.EX2 R86, R86 ;  /* 0x0000005600567308 */ /* 0x000fe20000000800 */
[C---:B-----5:R-:W-:Y:S09]  /*c920*/  HMMA.16816.F32.BF16 R132, R20.reuse, R28, R132 ;  /* 0x0000001c1484723c */ /* 0x060ff20000041884 */
[----:B------:R-:W5:Y:S01]  /*c930*/  MUFU.EX2 R87, R87 ;  /* 0x0000005700577308 */ /* 0x000f620000000800 */
[C---:B------:R-:W-:Y:S01]  /*c940*/  HMMA.16816.F32.BF16 R136, R20.reuse, R30, R136 ;  /* 0x0000001e1488723c */ /* 0x040fe20000041888 */
[----:B------:R-:W5:Y:S08]  /*c950*/  LDSM.16.MT88.4 R28, [R178+0xe800] ;  /* 0x00e80000b21c783b */ /* 0x000f700000004200 */
[----:B------:R-:W-:Y:S01]  /*c960*/  MUFU.EX2 R89, R89 ;  /* 0x0000005900597308 */ /* 0x000fe20000000800 */
[C---:B---3--:R-:W-:Y:S09]  /*c970*/  HMMA.16816.F32.BF16 R140, R20.reuse, R32, R140 ;  /* 0x00000020148c723c */ /* 0x048ff2000004188c */
[----:B------:R-:W3:Y:S01]  /*c980*/  MUFU.EX2 R88, R88 ;  /* 0x0000005800587308 */ /* 0x000ee20000000800 */
[C---:B------:R-:W-:Y:S01]  /*c990*/  HMMA.16816.F32.BF16 R12, R20.reuse, R34, R12 ;  /* 0x00000022140c723c */ /* 0x040fe2000004180c */
[----:B------:R-:W3:Y:S08]  /*c9a0*/  LDSM.16.MT88.4 R32, [R177+0x4800] ;  /* 0x00480000b120783b */ /* 0x000ef00000004200 */
[----:B------:R-:W-:Y:S01]  /*c9b0*/  MUFU.EX2 R90, R90 ;  /* 0x0000005a005a7308 */ /* 0x000fe20000000800 */
[C---:B--2---:R-:W-:Y:S09]  /*c9c0*/  HMMA.16816.F32.BF16 R144, R20.reuse, R36, R144 ;  /* 0x000000241490723c */ /* 0x044ff20000041890 */
[----:B------:R-:W-:Y:S01]  /*c9d0*/  MUFU.EX2 R91, R91 ;  /* 0x0000005b005b7308 */ /* 0x000fe20000000800 */
[----:B------:R-:W-:Y:S01]  /*c9e0*/  HMMA.16816.F32.BF16 R16, R20, R38, R16 ;  /* 0x000000261410723c */ /* 0x000fe20000041810 */
[----:B------:R-:W2:Y:S02]  /*c9f0*/  LDSM.16.MT88.4 R36, [R172+0x4800] ;  /* 0x00480000ac24783b */ /* 0x000ea40000004200 */
[C---:B------:R-:W-:Y:S01]  /*ca00*/  F2FP.BF16.F32.PACK_AB R20, R75.reuse, R74 ;  /* 0x0000004a4b14723e */ /* 0x040fe200000010ff */
[----:B------:R-:W-:Y:S01]  /*ca10*/  FADD.FTZ R75, R75, R71 ;  /* 0x000000474b4b7221 */ /* 0x000fe20000010000 */
[----:B------:R-:W-:Y:S04]  /*ca20*/  F2FP.BF16.F32.PACK_AB R21, R77, R76 ;  /* 0x0000004c4d15723e */ /* 0x000fe800000010ff */
[----:B------:R-:W2:Y:S01]  /*ca30*/  MUFU.EX2 R92, R92 ;  /* 0x0000005c005c7308 */ /* 0x000ea20000000800 */
[----:B------:R-:W-:Y:S01]  /*ca40*/  F2FP.BF16.F32.PACK_AB R22, R79, R78 ;  /* 0x0000004e4f16723e */ /* 0x000fe200000010ff */
[----:B------:R-:W-:Y:S01]  /*ca50*/  FADD.FTZ R76, R76, R73 ;  /* 0x000000494c4c7221 */ /* 0x000fe20000010000 */
[----:B------:R-:W-:Y:S01]  /*ca60*/  F2FP.BF16.F32.PACK_AB R23, R81, R80 ;  /* 0x000000505117723e */ /* 0x000fe200000010ff */
[----:B------:R-:W-:Y:S02]  /*ca70*/  FADD.FTZ R75, R78, R75 ;  /* 0x0000004b4e4b7221 */ /* 0x000fe40000010000 */
[----:B------:R-:W-:Y:S04]  /*ca80*/  FADD.FTZ R76, R77, R76 ;  /* 0x0000004c4d4c7221 */ /* 0x000fe80000010000 */
[----:B------:R-:W2:Y:S01]  /*ca90*/  MUFU.EX2 R95, R95 ;  /* 0x0000005f005f7308 */ /* 0x000ea20000000800 */
[----:B------:R-:W-:Y:S01]  /*caa0*/  FADD.FTZ R75, R79, R75 ;  /* 0x0000004b4f4b7221 */ /* 0x000fe20000010000 */
[C---:B----4-:R-:W-:Y:S03]  /*cab0*/  HMMA.16816.F32.BF16 R4, R20.reuse, R24, R4 ;  /* 0x000000181404723c */ /* 0x050fe60000041804 */
[----:B------:R-:W-:Y:S01]  /*cac0*/  FADD.FTZ R80, R80, R76 ;  /* 0x0000004c50507221 */ /* 0x000fe20000010000 */
[----:B------:R-:W-:Y:S04]  /*cad0*/  FADD.FTZ R75, R82, R75 ;  /* 0x0000004b524b7221 */ /* 0x000fe80000010000 */
[----:B------:R-:W-:Y:S01]  /*cae0*/  MUFU.EX2 R93, R93 ;  /* 0x0000005d005d7308 */ /* 0x000fe20000000800 */
[----:B------:R-:W-:Y:S01]  /*caf0*/  FADD.FTZ R80, R81, R80 ;  /* 0x0000005051507221 */ /* 0x000fe20000010000 */
[C---:B------:R-:W-:Y:S01]  /*cb00*/  HMMA.16816.F32.BF16 R8, R20.reuse, R26, R8 ;  /* 0x0000001a1408723c */ /* 0x040fe20000041808 */
[----:B------:R-:W4:Y:S02]  /*cb10*/  LDSM.16.MT88.4 R24, [R179+0xf000] ;  /* 0x00f00000b318783b */ /* 0x000f240000004200 */
[----:B------:R-:W-:Y:S05]  /*cb20*/  FADD.FTZ R80, R84, R80 ;  /* 0x0000005054507221 */ /* 0x000fea0000010000 */
[----:B------:R-:W4:Y:S01]  /*cb30*/  MUFU.EX2 R94, R94 ;  /* 0x0000005e005e7308 */ /* 0x000f220000000800 */
[----:B-1----:R-:W-:Y:S01]  /*cb40*/  FADD.FTZ R80, R85, R80 ;  /* 0x0000005055507221 */ /* 0x002fe20000010000 */
[C---:B-----5:R-:W-:Y:S08]  /*cb50*/  HMMA.16816.F32.BF16 R132, R20.reuse, R28, R132 ;  /* 0x0000001c1484723c */ /* 0x060ff00000041884 */
[----:B------:R-:W-:Y:S01]  /*cb60*/  MUFU.EX2 R96, R96 ;  /* 0x0000006000607308 */ /* 0x000fe20000000800 */
[C---:B------:R-:W-:Y:S01]  /*cb70*/  HMMA.16816.F32.BF16 R136, R20.reuse, R30, R136 ;  /* 0x0000001e1488723c */ /* 0x040fe20000041888 */
[----:B------:R-:W1:Y:S08]  /*cb80*/  LDSM.16.MT88.4 R28, [R178+0xf000] ;  /* 0x00f00000b21c783b */ /* 0x000e700000004200 */
[----:B------:R-:W5:Y:S01]  /*cb90*/  MUFU.EX2 R97, R97 ;  /* 0x0000006100617308 */ /* 0x000f620000000800 */
[C---:B---3--:R-:W-:Y:S09]  /*cba0*/  HMMA.16816.F32.BF16 R140, R20.reuse, R32, R140 ;  /* 0x00000020148c723c */ /* 0x048ff2000004188c */
[----:B------:R-:W-:Y:S01]  /*cbb0*/  MUFU.EX2 R99, R99 ;  /* 0x0000006300637308 */ /* 0x000fe20000000800 */
[C---:B------:R-:W-:Y:S01]  /*cbc0*/  HMMA.16816.F32.BF16 R12, R20.reuse, R34, R12 ;  /* 0x00000022140c723c */ /* 0x040fe2000004180c */
[----:B------:R-:W3:Y:S08]  /*cbd0*/  LDSM.16.MT88.4 R32, [R177+0x5000] ;  /* 0x00500000b120783b */ /* 0x000ef00000004200 */
[----:B------:R-:W-:Y:S01]  /*cbe0*/  MUFU.EX2 R98, R98 ;  /* 0x0000006200627308 */ /* 0x000fe20000000800 */
[C---:B--2---:R-:W-:Y:S09]  /*cbf0*/  HMMA.16816.F32.BF16 R144, R20.reuse, R36, R144 ;  /* 0x000000241490723c */ /* 0x044ff20000041890 */
[----:B------:R-:W2:Y:S01]  /*cc00*/  MUFU.EX2 R100, R100 ;  /* 0x0000006400647308 */ /* 0x000ea20000000800 */
[----:B------:R-:W-:Y:S01]  /*cc10*/  HMMA.16816.F32.BF16 R16, R20, R38, R16 ;  /* 0x000000261410723c */ /* 0x000fe20000041810 */
[----:B------:R-:W5:Y:S02]  /*cc20*/  LDSM.16.MT88.4 R36, [R172+0x5000] ;  /* 0x00500000ac24783b */ /* 0x000f640000004200 */
[C---:B------:R-:W-:Y:S01]  /*cc30*/  F2FP.BF16.F32.PACK_AB R20, R83.reuse, R82 ;  /* 0x000000525314723e */ /* 0x040fe200000010ff */
[----:B------:R-:W-:Y:S01]  /*cc40*/  FADD.FTZ R83, R83, R75 ;  /* 0x0000004b53537221 */ /* 0x000fe20000010000 */
[----:B------:R-:W-:Y:S04]  /*cc50*/  F2FP.BF16.F32.PACK_AB R21, R85, R84 ;  /* 0x000000545515723e */ /* 0x000fe800000010ff */
[----:B------:R-:W2:Y:S01]  /*cc60*/  MUFU.EX2 R102, R102 ;  /* 0x0000006600667308 */ /* 0x000ea20000000800 */
[----:B------:R-:W-:Y:S01]  /*cc70*/  F2FP.BF16.F32.PACK_AB R22, R87, R86 ;  /* 0x000000565716723e */ /* 0x000fe200000010ff */
[----:B------:R-:W-:Y:S01]  /*cc80*/  FADD.FTZ R83, R86, R83 ;  /* 0x0000005356537221 */ /* 0x000fe20000010000 */
[C---:B------:R-:W-:Y:S01]  /*cc90*/  F2FP.BF16.F32.PACK_AB R23, R88.reuse, R89 ;  /* 0x000000595817723e */ /* 0x040fe200000010ff */
[----:B------:R-:W-:Y:S02]  /*cca0*/  FADD.FTZ R89, R89, R80 ;  /* 0x0000005059597221 */ /* 0x000fe40000010000 */
[----:B------:R-:W-:Y:S04]  /*ccb0*/  FADD.FTZ R83, R87, R83 ;  /* 0x0000005357537221 */ /* 0x000fe80000010000 */
[----:B------:R-:W-:Y:S01]  /*ccc0*/  MUFU.EX2 R101, R101 ;  /* 0x0000006500657308 */ /* 0x000fe20000000800 */
[----:B------:R-:W-:Y:S01]  /*ccd0*/  FADD.FTZ R89, R88, R89 ;  /* 0x0000005958597221 */ /* 0x000fe20000010000 */
[C---:B----4-:R-:W-:Y:S03]  /*cce0*/  HMMA.16816.F32.BF16 R4, R20.reuse, R24, R4 ;  /* 0x000000181404723c */ /* 0x050fe60000041804 */
[----:B------:R-:W-:Y:S01]  /*ccf0*/  FADD.FTZ R89, R92, R89 ;  /* 0x000000595c597221 */ /* 0x000fe20000010000 */
[----:B------:R-:W-:Y:S04]  /*cd00*/  FADD.FTZ R83, R90, R83 ;  /* 0x000000535a537221 */ /* 0x000fe80000010000 */
[----:B------:R-:W4:Y:S01]  /*cd10*/  MUFU.EX2 R103, R103 ;  /* 0x0000006700677308 */ /* 0x000f220000000800 */
[C---:B------:R-:W-:Y:S01]  /*cd20*/  HMMA.16816.F32.BF16 R8, R20.reuse, R26, R8 ;  /* 0x0000001a1408723c */ /* 0x040fe20000041808 */
[----:B------:R-:W2:Y:S08]  /*cd30*/  LDSM.16.MT88.4 R24, [R179+0xf800] ;  /* 0x00f80000b318783b */ /* 0x000eb00000004200 */
[----:B------:R-:W-:Y:S01]  /*cd40*/  MUFU.EX2 R104, R104 ;  /* 0x0000006800687308 */ /* 0x000fe20000000800 */
[C---:B-1----:R-:W-:Y:S09]  /*cd50*/  HMMA.16816.F32.BF16 R132, R20.reuse, R28, R132 ;  /* 0x0000001c1484723c */ /* 0x042ff20000041884 */
[----:B------:R-:W1:Y:S01]  /*cd60*/  MUFU.EX2 R105, R105 ;  /* 0x0000006900697308 */ /* 0x000e620000000800 */
[C---:B------:R-:W-:Y:S01]  /*cd70*/  HMMA.16816.F32.BF16 R136, R20.reuse, R30, R136 ;  /* 0x0000001e1488723c */ /* 0x040fe20000041888 */
[----:B------:R-:W4:Y:S08]  /*cd80*/  LDSM.16.MT88.4 R28, [R178+0xf800] ;  /* 0x00f80000b21c783b */ /* 0x000f300000004200 */
[----:B------:R-:W-:Y:S01]  /*cd90*/  MUFU.EX2 R107, R107 ;  /* 0x0000006b006b7308 */ /* 0x000fe20000000800 */
[C---:B---3--:R-:W-:Y:S09]  /*cda0*/  HMMA.16816.F32.BF16 R140, R20.reuse, R32, R140 ;  /* 0x00000020148c723c */ /* 0x048ff2000004188c */
[----:B------:R-:W-:Y:S01]  /*cdb0*/  MUFU.EX2 R106, R106 ;  /* 0x0000006a006a7308 */ /* 0x000fe20000000800 */
[C---:B------:R-:W-:Y:S01]  /*cdc0*/  HMMA.16816.F32.BF16 R12, R20.reuse, R34, R12 ;  /* 0x00000022140c723c */ /* 0x040fe2000004180c */
[----:B------:R-:W3:Y:S08]  /*cdd0*/  LDSM.16.MT88.4 R32, [R177+0x5800] ;  /* 0x00580000b120783b */ /* 0x000ef00000004200 */
[----:B------:R-:W1:Y:S01]  /*cde0*/  MUFU.EX2 R108, R108 ;  /* 0x0000006c006c7308 */ /* 0x000e620000000800 */
[C---:B-----5:R-:W-:Y:S09]  /*cdf0*/  HMMA.16816.F32.BF16 R144, R20.reuse, R36, R144 ;  /* 0x000000241490723c */ /* 0x060ff20000041890 */
[----:B------:R-:W5:Y:S01]  /*ce00*/  MUFU.EX2 R109, R109 ;  /* 0x0000006d006d7308 */ /* 0x000f620000000800 */
[----:B------:R-:W-:Y:S01]  /*ce10*/  HMMA.16816.F32.BF16 R16, R20, R38, R16 ;  /* 0x000000261410723c */ /* 0x000fe20000041810 */
[----:B------:R-:W1:Y:S02]  /*ce20*/  LDSM.16.MT88.4 R36, [R172+0x5800] ;  /* 0x00580000ac24783b */ /* 0x000e640000004200 */
[C---:B------:R-:W-:Y:S01]  /*ce30*/  F2FP.BF16.F32.PACK_AB R20, R91.reuse, R90 ;  /* 0x0000005a5b14723e */ /* 0x040fe200000010ff */
[----:B------:R-:W-:Y:S01]  /*ce40*/  FADD.FTZ R91, R91, R83 ;  /* 0x000000535b5b7221 */ /* 0x000fe20000010000 */
[C---:B------:R-:W-:Y:S04]  /*ce50*/  F2FP.BF16.F32.PACK_AB R21, R95.reuse, R92 ;  /* 0x0000005c5f15723e */ /* 0x040fe800000010ff */
[----:B------:R-:W-:Y:S01]  /*ce60*/  MUFU.EX2 R110, R110 ;  /* 0x0000006e006e7308 */ /* 0x000fe20000000800 */
[----:B------:R-:W-:Y:S01]  /*ce70*/  F2FP.BF16.F32.PACK_AB R22, R94, R93 ;  /* 0x0000005d5e16723e */ /* 0x000fe200000010ff */
[----:B------:R-:W-:Y:S01]  /*ce80*/  FADD.FTZ R95, R95, R89 ;  /* 0x000000595f5f7221 */ /* 0x000fe20000010000 */
[----:B------:R-:W-:Y:S01]  /*ce90*/  F2FP.BF16.F32.PACK_AB R23, R97, R96 ;  /* 0x000000606117723e */ /* 0x000fe200000010ff */
[----:B------:R-:W-:Y:S02]  /*cea0*/  FADD.FTZ R91, R93, R91 ;  /* 0x0000005b5d5b7221 */ /* 0x000fe40000010000 */
[----:B------:R-:W-:Y:S04]  /*ceb0*/  FADD.FTZ R95, R96, R95 ;  /* 0x0000005f605f7221 */ /* 0x000fe80000010000 */
[----:B------:R-:W5:Y:S01]  /*cec0*/  MUFU.EX2 R111, R111 ;  /* 0x0000006f006f7308 */ /* 0x000f620000000800 */
[----:B------:R-:W-:Y:S01]  /*ced0*/  FADD.FTZ R91, R94, R91 ;  /* 0x0000005b5e5b7221 */ /* 0x000fe20000010000 */
[C---:B--2---:R-:W-:Y:S03]  /*cee0*/  HMMA.16816.F32.BF16 R4, R20.reuse, R24, R4 ;  /* 0x000000181404723c */ /* 0x044fe60000041804 */
[----:B------:R-:W-:Y:S05]  /*cef0*/  FADD.FTZ R97, R97, R95 ;  /* 0x0000005f61617221 */ /* 0x000fea0000010000 */
[----:B------:R-:W-:Y:S01]  /*cf00*/  MUFU.EX2 R112, R112 ;  /* 0x0000007000707308 */ /* 0x000fe20000000800 */
[----:B------:R-:W-:Y:S01]  /*cf10*/  FADD.FTZ R97, R100, R97 ;  /* 0x0000006164617221 */ /* 0x000fe20000010000 */
[C---:B------:R-:W-:Y:S01]  /*cf20*/  HMMA.16816.F32.BF16 R8, R20.reuse, R26, R8 ;  /* 0x0000001a1408723c */ /* 0x040fe20000041808 */
[----:B------:R-:W2:Y:S07]  /*cf30*/  LDSM.16.MT88.4 R24, [R179+0x10000] ;  /* 0x01000000b318783b */ /* 0x000eae0000004200 */
[----:B------:R-:W5:Y:S01]  /*cf40*/  MUFU.EX2 R113, R113 ;  /* 0x0000007100717308 */ /* 0x000f620000000800 */
[C---:B----4-:R-:W-:Y:S09]  /*cf50*/  HMMA.16816.F32.BF16 R132, R20.reuse, R28, R132 ;  /* 0x0000001c1484723c */ /* 0x050ff20000041884 */
[----:B------:R-:W-:Y:S01]  /*cf60*/  MUFU.EX2 R115, R115 ;  /* 0x0000007300737308 */ /* 0x000fe20000000800 */
[C---:B------:R-:W-:Y:S01]  /*cf70*/  HMMA.16816.F32.BF16 R136, R20.reuse, R30, R136 ;  /* 0x0000001e1488723c */ /* 0x040fe20000041888 */
[----:B------:R-:W4:Y:S08]  /*cf80*/  LDSM.16.MT88.4 R28, [R178+0x10000] ;  /* 0x01000000b21c783b */ /* 0x000f300000004200 */
[----:B------:R-:W-:Y:S01]  /*cf90*/  MUFU.EX2 R114, R114 ;  /* 0x0000007200727308 */ /* 0x000fe20000000800 */
[C---:B---3--:R-:W-:Y:S09]  /*cfa0*/  HMMA.16816.F32.BF16 R140, R20.reuse, R32, R140 ;  /* 0x00000020148c723c */ /* 0x048ff2000004188c */
[----:B------:R-:W3:Y:S01]  /*cfb0*/  MUFU.EX2 R41, R118 ;  /* 0x0000007600297308 */ /* 0x000ee20000000800 */
[C---:B------:R-:W-:Y:S01]  /*cfc0*/  HMMA.16816.F32.BF16 R12, R20.reuse, R34, R12 ;  /* 0x00000022140c723c */ /* 0x040fe2000004180c */
[----:B------:R-:W5:Y:S08]  /*cfd0*/  LDSM.16.MT88.4 R32, [R177+0x6000] ;  /* 0x00600000b120783b */ /* 0x000f700000004200 */
[----:B------:R-:W3:Y:S01]  /*cfe0*/  MUFU.EX2 R40, R119 ;  /* 0x0000007700287308 */ /* 0x000ee20000000800 */
[C---:B-1----:R-:W-:Y:S09]  /*cff0*/  HMMA.16816.F32.BF16 R144, R20.reuse, R36, R144 ;  /* 0x000000241490723c */ /* 0x042ff20000041890 */
[----:B------:R-:W-:Y:S01]  /*d000*/  MUFU.EX2 R42, R42 ;  /* 0x0000002a002a7308 */ /* 0x000fe20000000800 */
[----:B------:R-:W-:Y:S01]  /*d010*/  HMMA.16816.F32.BF16 R16, R20, R38, R16 ;  /* 0x000000261410723c */ /* 0x000fe20000041810 */
[----:B------:R-:W1:Y:S02]  /*d020*/  LDSM.16.MT88.4 R36, [R172+0x6000] ;  /* 0x00600000ac24783b */ /* 0x000e640000004200 */
[----:B------:R-:W-:Y:S01]  /*d030*/  F2FP.BF16.F32.PACK_AB R20, R98, R99 ;  /* 0x000000636214723e */ /* 0x000fe200000010ff */
[----:B------:R-:W-:Y:S01]  /*d040*/  FADD.FTZ R99, R99, R91 ;  /* 0x0000005b63637221 */ /* 0x000fe20000010000 */
[C---:B------:R-:W-:Y:S04]  /*d050*/  F2FP.BF16.F32.PACK_AB R21, R102.reuse, R100 ;  /* 0x000000646615723e */ /* 0x040fe800000010ff */
[----:B------:R-:W3:Y:S01]  /*d060*/  MUFU.EX2 R43, R43 ;  /* 0x0000002b002b7308 */ /* 0x000ee20000000800 */
[----:B------:R-:W-:Y:S01]  /*d070*/  F2FP.BF16.F32.PACK_AB R22, R103, R101 ;  /* 0x000000656716723e */ /* 0x000fe200000010ff */
[----:B------:R-:W-:Y:S01]  /*d080*/  FADD.FTZ R102, R102, R97 ;  /* 0x0000006166667221 */ /* 0x000fe20000010000 */
[----:B------:R-:W-:Y:S01]  /*d090*/  F2FP.BF16.F32.PACK_AB R23, R105, R104 ;  /* 0x000000686917723e */ /* 0x000fe200000010ff */
[----:B------:R-:W-:Y:S02]  /*d0a0*/  FADD.FTZ R99, R98, R99 ;  /* 0x0000006362637221 */ /* 0x000fe40000010000 */
[----:B------:R-:W-:Y:S04]  /*d0b0*/  FADD.FTZ R102, R104, R102 ;  /* 0x0000006668667221 */ /* 0x000fe80000010000 */
[----:B------:R-:W-:Y:S01]  /*d0c0*/  MUFU.EX2 R44, R44 ;  /* 0x0000002c002c7308 */ /* 0x000fe20000000800 */
[----:B------:R-:W-:Y:S01]  /*d0d0*/  FADD.FTZ R101, R101, R99 ;  /* 0x0000006365657221 */ /* 0x000fe20000010000 */
[C---:B--2---:R-:W-:Y:S03]  /*d0e0*/  HMMA.16816.F32.BF16 R4, R20.reuse, R24, R4 ;  /* 0x000000181404723c */ /* 0x044fe60000041804 */
[----:B------:R-:W-:Y:S01]  /*d0f0*/  FADD.FTZ R105, R105, R102 ;  /* 0x0000006669697221 */ /* 0x000fe20000010000 */
[----:B------:R-:W-:Y:S04]  /*d100*/  FADD.FTZ R101, R103, R101 ;  /* 0x0000006567657221 */ /* 0x000fe80000010000 */
[----:B------:R-:W2:Y:S01]  /*d110*/  MUFU.EX2 R45, R45 ;  /* 0x0000002d002d7308 */ /* 0x000ea20000000800 */
[----:B------:R-:W-:Y:S01]  /*d120*/  FADD.FTZ R105, R108, R105 ;  /* 0x000000696c697221 */ /* 0x000fe20000010000 */
[C---:B------:R-:W-:Y:S01]  /*d130*/  HMMA.16816.F32.BF16 R8, R20.reuse, R26, R8 ;  /* 0x0000001a1408723c */ /* 0x040fe20000041808 */
[----:B------:R-:W3:Y:S07]  /*d140*/  LDSM.16.MT88.4 R24, [R179+0x10800] ;  /* 0x01080000b318783b */ /* 0x000eee0000004200 */
[----:B------:R-:W-:Y:S01]  /*d150*/  MUFU.EX2 R46, R46 ;  /* 0x0000002e002e7308 */ /* 0x000fe20000000800 */
[C---:B----4-:R-:W-:Y:S08]  /*d160*/  HMMA.16816.F32.BF16 R132, R20.reuse, R28, R132 ;  /* 0x0000001c1484723c */ /* 0x050ff00000041884 */
[C---:B------:R-:W-:Y:S01]  /*d170*/  HMMA.16816.F32.BF16 R136, R20.reuse, R30, R136 ;  /* 0x0000001e1488723c */ /* 0x040fe20000041888 */
[----:B------:R-:W4:Y:S07]  /*d180*/  LDSM.16.MT88.4 R28, [R178+0x10800] ;  /* 0x01080000b21c783b */ /* 0x000f2e0000004200 */
[C---:B-----5:R-:W-:Y:S08]  /*d190*/  HMMA.16816.F32.BF16 R140, R20.reuse, R32, R140 ;  /* 0x00000020148c723c */ /* 0x060ff0000004188c */
[C---:B------:R-:W-:Y:S01]  /*d1a0*/  HMMA.16816.F32.BF16 R12, R20.reuse, R34, R12 ;  /* 0x00000022140c723c */ /* 0x040fe2000004180c */
[----:B------:R-:W5:Y:S07]  /*d1b0*/  LDSM.16.MT88.4 R32, [R177+0x6800] ;  /* 0x00680000b120783b */ /* 0x000f6e0000004200 */
[C---:B-1----:R-:W-:Y:S08]  /*d1c0*/  HMMA.16816.F32.BF16 R144, R20.reuse, R36, R144 ;  /* 0x000000241490723c */ /* 0x042ff00000041890 */
[----:B------:R-:W-:Y:S01]  /*d1d0*/  HMMA.16816.F32.BF16 R16, R20, R38, R16 ;  /* 0x000000261410723c */ /* 0x000fe20000041810 */
[----:B------:R-:W1:Y:S02]  /*d1e0*/  LDSM.16.MT88.4 R36, [R172+0x6800] ;  /* 0x00680000ac24783b */ /* 0x000e640000004200 */
[C---:B------:R-:W-:Y:S01]  /*d1f0*/  F2FP.BF16.F32.PACK_AB R20, R106.reuse, R107 ;  /* 0x0000006b6a14723e */ /* 0x040fe200000010ff */
[----:B------:R-:W-:Y:S01]  /*d200*/  FADD.FTZ R107, R107, R101 ;  /* 0x000000656b6b7221 */ /* 0x000fe20000010000 */
[C---:B------:R-:W-:Y:S01]  /*d210*/  F2FP.BF16.F32.PACK_AB R21, R109.reuse, R108 ;  /* 0x0000006c6d15723e */ /* 0x040fe200000010ff */
[----:B------:R-:W-:Y:S01]  /*d220*/  FADD.FTZ R109, R109, R105 ;  /* 0x000000696d6d7221 */ /* 0x000fe20000010000 */
[----:B------:R-:W-:Y:S01]  /*d230*/  F2FP.BF16.F32.PACK_AB R22, R111, R110 ;  /* 0x0000006e6f16723e */ /* 0x000fe200000010ff */
[----:B------:R-:W-:Y:S01]  /*d240*/  FADD.FTZ R107, R106, R107 ;  /* 0x0000006b6a6b7221 */ /* 0x000fe20000010000 */
[C---:B------:R-:W-:Y:S01]  /*d250*/  F2FP.BF16.F32.PACK_AB R23, R113.reuse, R112 ;  /* 0x000000707117723e */ /* 0x040fe200000010ff */
[----:B------:R-:W-:Y:S02]  /*d260*/  FADD.FTZ R109, R112, R109 ;  /* 0x0000006d706d7221 */ /* 0x000fe40000010000 */
[----:B------:R-:W-:Y:S02]  /*d270*/  FADD.FTZ R110, R110, R107 ;  /* 0x0000006b6e6e7221 */ /* 0x000fe40000010000 */
[----:B------:R-:W-:Y:S02]  /*d280*/  FADD.FTZ R113, R113, R109 ;  /* 0x0000006d71717221 */ /* 0x000fe40000010000 */
[C---:B---3--:R-:W-:Y:S03]  /*d290*/  HMMA.16816.F32.BF16 R4, R20.reuse, R24, R4 ;  /* 0x000000181404723c */ /* 0x048fe60000041804 */
[----:B------:R-:W-:Y:S01]  /*d2a0*/  FADD.FTZ R110, R111, R110 ;  /* 0x0000006e6f6e7221 */ /* 0x000fe20000010000 */
[----:B------:R-:W-:Y:S04]  /*d2b0*/  FADD.FTZ R113, R41, R113 ;  /* 0x0000007129717221 */ /* 0x000fe80000010000 */
[C---:B------:R-:W-:Y:S01]  /*d2c0*/  HMMA.16816.F32.BF16 R8, R20.reuse, R26, R8 ;  /* 0x0000001a1408723c */ /* 0x040fe20000041808 */
[----:B------:R-:W3:Y:S07]  /*d2d0*/  LDSM.16.MT88.4 R24, [R179+0x11000] ;  /* 0x01100000b318783b */ /* 0x000eee0000004200 */
[C---:B----4-:R-:W-:Y:S08]  /*d2e0*/  HMMA.16816.F32.BF16 R132, R20.reuse, R28, R132 ;  /* 0x0000001c1484723c */ /* 0x050ff00000041884 */
[C---:B------:R-:W-:Y:S01]  /*d2f0*/  HMMA.16816.F32.BF16 R136, R20.reuse, R30, R136 ;  /* 0x0000001e1488723c */ /* 0x040fe20000041888 */
[----:B------:R-:W4:Y:S07]  /*d300*/  LDSM.16.MT88.4 R28, [R178+0x11000] ;  /* 0x01100000b21c783b */ /* 0x000f2e0000004200 */
[C---:B-----5:R-:W-:Y:S08]  /*d310*/  HMMA.16816.F32.BF16 R140, R20.reuse, R32, R140 ;  /* 0x00000020148c723c */ /* 0x060ff0000004188c */
[C---:B------:R-:W-:Y:S01]  /*d320*/  HMMA.16816.F32.BF16 R12, R20.reuse, R34, R12 ;  /* 0x00000022140c723c */ /* 0x040fe2000004180c */
[----:B------:R-:W5:Y:S07]  /*d330*/  LDSM.16.MT88.4 R32, [R177+0x7000] ;  /* 0x00700000b120783b */ /* 0x000f6e0000004200 */
[C---:B-1----:R-:W-:Y:S03]  /*d340*/  HMMA.16816.F32.BF16 R144, R20.reuse, R36, R144 ;  /* 0x000000241490723c */ /* 0x042fe60000041890 */
[-CC-:B------:R-:W-:Y:S01]  /*d350*/  FFMA.FTZ R37, R124, R165.reuse, -R182.reuse ;  /* 0x000000a57c257223 */ /* 0x180fe200000108b6 */
[-CC-:B------:R-:W-:Y:S01]  /*d360*/  FFMA.FTZ R36, R125, R165.reuse, -R182.reuse ;  /* 0x000000a57d247223 */ /* 0x180fe200000108b6 */
[----:B------:R-:W-:Y:S03]  /*d370*/  FFMA.FTZ R182, R129, R165, -R182 ;  /* 0x000000a581b67223 */ /* 0x000fe600000108b6 */
[----:B------:R-:W-:Y:S01]  /*d380*/  HMMA.16816.F32.BF16 R16, R20, R38, R16 ;  /* 0x000000261410723c */ /* 0x000fe20000041810 */
[----:B------:R-:W-:Y:S02]  /*d390*/  MUFU.EX2 R37, R37 ;  /* 0x0000002500257308 */ /* 0x000fe40000000800 */
[----:B------:R-:W-:Y:S01]  /*d3a0*/  F2FP.BF16.F32.PACK_AB R20, R114, R115 ;  /* 0x000000737214723e */ /* 0x000fe200000010ff */
[--C-:B------:R-:W-:Y:S01]  /*d3b0*/  FFMA.FTZ R38, R126, R165, -R180.reuse ;  /* 0x000000a57e267223 */ /* 0x100fe200000108b4 */
[C---:B------:R-:W-:Y:S01]  /*d3c0*/  F2FP.BF16.F32.PACK_AB R21, R40.reuse, R41 ;  /* 0x000000292815723e */ /* 0x040fe200000010ff */
[----:B------:R-:W-:Y:S01]  /*d3d0*/  FFMA.FTZ R39, R127, R165, -R180 ;  /* 0x000000a57f277223 */ /* 0x000fe200000108b4 */
[----:B------:R-:W-:Y:S01]  /*d3e0*/  F2FP.BF16.F32.PACK_AB R22, R43, R42 ;  /* 0x0000002a2b16723e */ /* 0x000fe200000010ff */
[----:B------:R-:W-:Y:S01]  /*d3f0*/  FADD.FTZ R115, R115, R110 ;  /* 0x0000006e73737221 */ /* 0x000fe20000010000 */
[C---:B--2---:R-:W-:Y:S02]  /*d400*/  F2FP.BF16.F32.PACK_AB R23, R45.reuse, R44 ;  /* 0x0000002c2d17723e */ /* 0x044fe400000010ff */
[----:B------:R-:W1:Y:S01]  /*d410*/  MUFU.EX2 R36, R36 ;  /* 0x0000002400247308 */ /* 0x000e620000000800 */
[----:B------:R-:W-:Y:S01]  /*d420*/  FADD.FTZ R40, R40, R113 ;  /* 0x0000007128287221 */ /* 0x000fe20000010000 */
[----:B------:R-:W-:Y:S03]  /*d430*/  FADD.FTZ R115, R114, R115 ;  /* 0x0000007372737221 */ /* 0x000fe60000010000 */
[----:B------:R-:W-:Y:S01]  /*d440*/  FADD.FTZ R40, R44, R40 ;  /* 0x000000282c287221 */ /* 0x000fe20000010000 */
[C---:B---3--:R-:W-:Y:S04]  /*d450*/  HMMA.16816.F32.BF16 R4, R20.reuse, R24, R4 ;  /* 0x000000181404723c */ /* 0x048fe80000041804 */
[----:B------:R-:W2:Y:S01]  /*d460*/  MUFU.EX2 R38, R38 ;  /* 0x0000002600267308 */ /* 0x000ea20000000800 */
[----:B------:R-:W-:Y:S01]  /*d470*/  FADD.FTZ R42, R42, R115 ;  /* 0x000000732a2a7221 */ /* 0x000fe20000010000 */
[----:B------:R-:W-:Y:S03]  /*d480*/  FADD.FTZ R45, R45, R40 ;  /* 0x000000282d2d7221 */ /* 0x000fe60000010000 */
[----:B------:R-:W-:Y:S01]  /*d490*/  FADD.FTZ R42, R43, R42 ;  /* 0x0000002a2b2a7221 */ /* 0x000fe20000010000 */
[C---:B------:R-:W-:Y:S01]  /*d4a0*/  HMMA.16816.F32.BF16 R8, R20.reuse, R26, R8 ;  /* 0x0000001a1408723c */ /* 0x040fe20000041808 */
[----:B------:R-:W3:Y:S03]  /*d4b0*/  LDSM.16.MT88.4 R24, [R172+0x7000] ;  /* 0x00700000ac18783b */ /* 0x000ee60000004200 */
[----:B------:R-:W5:Y:S01]  /*d4c0*/  MUFU.EX2 R39, R39 ;  /* 0x0000002700277308 */ /* 0x000f620000000800 */
[----:B-1----:R-:W-:Y:S01]  /*d4d0*/  F2FP.BF16.F32.PACK_AB R148, R36, R37 ;  /* 0x000000252494723e */ /* 0x002fe200000010ff */
[----:B------:R-:W-:Y:S02]  /*d4e0*/  FADD.FTZ R37, R37, R42 ;  /* 0x0000002a25257221 */ /* 0x000fe40000010000 */
[C---:B----4-:R-:W-:Y:S06]  /*d4f0*/  HMMA.16816.F32.BF16 R132, R20.reuse, R28, R132 ;  /* 0x0000001c1484723c */ /* 0x050fec0000041884 */
[----:B------:R-:W1:Y:S01]  /*d500*/  MUFU.EX2 R182, R182 ;  /* 0x000000b600b67308 */ /* 0x000e620000000800 */
[----:B--2---:R-:W-:Y:S01]  /*d510*/  FADD.FTZ R45, R38, R45 ;  /* 0x0000002d262d7221 */ /* 0x004fe20000010000 */
[----:B------:R-:W-:Y:S01]  /*d520*/  FADD.FTZ R37, R36, R37 ;  /* 0x0000002524257221 */ /* 0x000fe20000010000 */
[C---:B------:R-:W-:Y:S01]  /*d530*/  HMMA.16816.F32.BF16 R136, R20.reuse, R30, R136 ;  /* 0x0000001e1488723c */ /* 0x040fe20000041888 */
[----:B------:R-:W2:Y:S02]  /*d540*/  LDSM.16.MT88.4 R28, [R178+0x11800] ;  /* 0x01180000b21c783b */ /* 0x000ea40000004200 */
[C---:B-----5:R-:W-:Y:S01]  /*d550*/  F2FP.BF16.F32.PACK_AB R149, R39.reuse, R38 ;  /* 0x000000262795723e */ /* 0x060fe200000010ff */
[----:B------:R-:W-:Y:S01]  /*d560*/  FADD.FTZ R39, R39, R45 ;  /* 0x0000002d27277221 */ /* 0x000fe20000010000 */
[----:B------:R-:W-:Y:S03]  /*d570*/  FADD.FTZ R37, R46, R37 ;  /* 0x000000252e257221 */ /* 0x000fe60000010000 */
[C---:B------:R-:W-:Y:S03]  /*d580*/  HMMA.16816.F32.BF16 R140, R20.reuse, R32, R140 ;  /* 0x00000020148c723c */ /* 0x040fe6000004188c */
[-CC-:B------:R-:W-:Y:S01]  /*d590*/  FFMA.FTZ R32, R130, R165.reuse, -R180.reuse ;  /* 0x000000a582207223 */ /* 0x180fe200000108b4 */
[----:B------:R-:W-:Y:S01]  /*d5a0*/  FFMA.FTZ R180, R131, R165, -R180 ;  /* 0x000000a583b47223 */ /* 0x000fe200000108b4 */
[C---:B-1----:R-:W-:Y:S01]  /*d5b0*/  F2FP.BF16.F32.PACK_AB R150, R182.reuse, R46 ;  /* 0x0000002eb696723e */ /* 0x042fe200000010ff */
[----:B------:R-:W-:Y:S02]  /*d5c0*/  FADD.FTZ R251, R182, R37 ;  /* 0x00000025b6fb7221 */ /* 0x000fe40000010000 */
[C---:B------:R-:W-:Y:S01]  /*d5d0*/  HMMA.16816.F32.BF16 R12, R20.reuse, R34, R12 ;  /* 0x00000022140c723c */ /* 0x040fe2000004180c */
[----:B------:R-:W1:Y:S07]  /*d5e0*/  MUFU.EX2 R32, R32 ;  /* 0x0000002000207308 */ /* 0x000e6e0000000800 */
[C---:B---3--:R-:W-:Y:S03]  /*d5f0*/  HMMA.16816.F32.BF16 R144, R20.reuse, R24, R144 ;  /* 0x000000181490723c */ /* 0x048fe60000041890 */
[----:B------:R-:W3:Y:S05]  /*d600*/  MUFU.EX2 R180, R180 ;  /* 0x000000b400b47308 */ /* 0x000eea0000000800 */
[----:B------:R-:W-:Y:S03]  /*d610*/  HMMA.16816.F32.BF16 R16, R20, R26, R16 ;  /* 0x0000001a1410723c */ /* 0x000fe60000041810 */
[----:B-1----:R-:W-:Y:S01]  /*d620*/  FADD.FTZ R39, R32, R39 ;  /* 0x0000002720277221 */ /* 0x002fe20000010000 */
[C---:B---3--:R-:W-:Y:S03]  /*d630*/  F2FP.BF16.F32.PACK_AB R151, R180.reuse, R32 ;  /* 0x00000020b497723e */ /* 0x048fe600000010ff */
[----:B------:R-:W-:Y:S04]  /*d640*/  FADD.FTZ R250, R180, R39 ;  /* 0x00000027b4fa7221 */ /* 0x000fe80000010000 */
[C---:B------:R-:W-:Y:S01]  /*d650*/  HMMA.16816.F32.BF16 R160, R148.reuse, R156, R4 ;  /* 0x0000009c94a0723c */ /* 0x040fe20000041804 */
[----:B------:R-:W1:Y:S07]  /*d660*/  LDSM.16.MT88.4 R4, [R172+0x7800] ;  /* 0x00780000ac04783b */ /* 0x000e6e0000004200 */
[C---:B------:R-:W-:Y:S08]  /*d670*/  HMMA.16816.F32.BF16 R156, R148.reuse, R158, R8 ;  /* 0x0000009e949c723c */ /* 0x040ff00000041808 */
[C---:B--2---:R-:W-:Y:S08]  /*d680*/  HMMA.16816.F32.BF16 R132, R148.reuse, R28, R132 ;  /* 0x0000001c9484723c */ /* 0x044ff00000041884 */
[C---:B------:R-:W-:Y:S08]  /*d690*/  HMMA.16816.F32.BF16 R136, R148.reuse, R30, R136 ;  /* 0x0000001e9488723c */ /* 0x040ff00000041888 */
[C---:B------:R-:W-:Y:S08]  /*d6a0*/  HMMA.16816.F32.BF16 R140, R148.reuse, R152, R140 ;  /* 0x00000098948c723c */ /* 0x040ff0000004188c */
[C---:B------:R-:W-:Y:S08]  /*d6b0*/  HMMA.16816.F32.BF16 R152, R148.reuse, R154, R12 ;  /* 0x0000009a9498723c */ /* 0x040ff0000004180c */
[C---:B-1----:R-:W-:Y:S08]  /*d6c0*/  HMMA.16816.F32.BF16 R144, R148.reuse, R4, R144 ;  /* 0x000000049490723c */ /* 0x042ff00000041890 */
[----:B------:R-:W-:Y:S01]  /*d6d0*/  HMMA.16816.F32.BF16 R148, R148, R6, R16 ;  /* 0x000000069494723c */ /* 0x000fe20000041810 */
[----:B------:R-:W-:Y:S08]  /*d6e0*/  @!UPT UIADD3 URZ, UPT, UPT, URZ, URZ, URZ ;  /* 0x000000fffffff290 */ /* 0x000ff0000fffe0ff */
[----:B------:R-:W-:Y:S11]  /*d6f0*/  @P0 BRA `(.L_x_628) ;  /* 0xffffffb000440947 */ /* 0x000ff6000383ffff */
.L_x_621:
[----:B------:R-:W-:Y:S01]  /*d700*/  @!UPT UIADD3 URZ, UPT, UPT, URZ, URZ, URZ ;  /* 0x000000fffffff290 */ /* 0x000fe2000fffe0ff */
[----:B------:R1:W5:Y:S01]  /*d710*/  LD.E R36, desc[UR4][R2.64+0xd8] ;  /* 0x0000d80402247980 */ /* 0x000362000c101900 */
[----:B------:R-:W-:Y:S01]  /*d720*/  UMOV UR6, 0xffffffff ;  /* 0xffffffff00067882 */ /* 0x000fe20000000000 */
[----:B------:R-:W-:Y:S02]  /*d730*/  MOV R5, 0x40 ;  /* 0x0000004000057802 */ /* 0x000fe40000000f00 */
[----:B------:R-:W-:Y:S01]  /*d740*/  MOV R4, 0x20 ;  /* 0x0000002000047802 */ /* 0x000fe20000000f00 */
[----:B------:R-:W-:Y:S06]  /*d750*/  BRA.DIV UR6, `(.L_x_629) ;  /* 0x0000000a069c7947 */ /* 0x000fec000b800000 */
[----:B------:R-:W2:Y:S04]  /*d760*/  SHFL.BFLY PT, R7, R251, 0x2, 0x1f ;  /* 0x0c401f00fb077f89 */ /* 0x000ea800000e0000 */
[----:B------:R-:W3:Y:S01]  /*d770*/  SHFL.BFLY PT, R6, R250, 0x2, 0x1f ;  /* 0x0c401f00fa067f89 */ /* 0x000ee200000e0000 */
[----:B--2---:R-:W-:Y:S01]  /*d780*/  FADD.FTZ R251, R7, R251 ;  /* 0x000000fb07fb7221 */ /* 0x004fe20000010000 */
[----:B---3--:R-:W-:-:S04]  /*d790*/  FADD.FTZ R250, R6, R250 ;  /* 0x000000fa06fa7221 */ /* 0x008fc80000010000 */
[----:B------:R-:W2:Y:S04]  /*d7a0*/  SHFL.BFLY PT, R9, R251, 0x1, 0x1f ;  /* 0x0c201f00fb097f89 */ /* 0x000ea800000e0000 */
[----:B------:R3:W4:Y:S01]  /*d7b0*/  SHFL.BFLY PT, R6, R250, 0x1, 0x1f ;  /* 0x0c201f00fa067f89 */ /* 0x00072200000e0000 */
[----:B--2---:R-:W-:-:S07]  /*d7c0*/  FADD.FTZ R7, R251, R9 ;  /* 0x00000009fb077221 */ /* 0x004fce0000010000 */
.L_x_636:
[----:B----4-:R-:W-:Y:S01]  /*d7d0*/  FADD.FTZ R6, R250, R6 ;  /* 0x00000006fa067221 */ /* 0x010fe20000010000 */
[----:B------:R-:W-:Y:S01]  /*d7e0*/  MUFU.RCP R11, R7 ;  /* 0x00000007000b7308 */ /* 0x000fe20000001000 */
[C---:B------:R-:W-:Y:S01]  /*d7f0*/  SHF.L.U32 R9, R224.reuse, 0x1, RZ ;  /* 0x00000001e0097819 */ /* 0x040fe200000006ff */
[----:B------:R-:W-:Y:S05]  /*d800*/  WARPSYNC.ALL ;  /* 0x0000000000007948 */ /* 0x000fea0003800000 */
[----:B------:R-:W-:Y:S01]  /*d810*/  SHF.L.U32 R8, R224, 0x4, RZ ;  /* 0x00000004e0087819 */ /* 0x000fe200000006ff */
[----:B------:R-:W2:Y:S01]  /*d820*/  MUFU.RCP R13, R6 ;  /* 0x00000006000d7308 */ /* 0x000ea20000001000 */
[----:B------:R-:W-:Y:S01]  /*d830*/  BAR.SYNC.DEFER_BLOCKING 0x0 ;  /* 0x0000000000007b1d */ /* 0x000fe20000010000 */
[----:B------:R-:W-:-:S02]  /*d840*/  FSETP.NE.FTZ.AND P1, PT, R7, RZ, PT ;  /* 0x000000ff0700720b */ /* 0x000fc40003f35000 */
[----:B------:R-:W-:Y:S02]  /*d850*/  SHF.L.U32 R10, R224, 0x5, RZ ;  /* 0x00000005e00a7819 */ /* 0x000fe400000006ff */
[----:B------:R-:W-:Y:S02]  /*d860*/  LOP3.LUT R14, R9, 0x6, RZ, 0xc0, !PT ;  /* 0x00000006090e7812 */ /* 0x000fe400078ec0ff */
[----:B------:R-:W-:Y:S02]  /*d870*/  LOP3.LUT R12, R8, 0x1c0, RZ, 0xc0, !PT ;  /* 0x000001c0080c7812 */ /* 0x000fe400078ec0ff */
[----:B------:R-:W-:Y:S02]  /*d880*/  FSETP.NE.FTZ.AND P0, PT, R6, RZ, PT ;  /* 0x000000ff0600720b */ /* 0x000fe40003f15000 */
[----:B------:R-:W-:Y:S02]  /*d890*/  LOP3.LUT R10, R14, 0x7c00, R10, 0xf8, !PT ;  /* 0x00007c000e0a7812 */ /* 0x000fe400078ef80a */
[----:B------:R-:W-:-:S02]  /*d8a0*/  LOP3.LUT R12, R12, 0x38, R9, 0xf8, !PT ;  /* 0x000000380c0c7812 */ /* 0x000fc400078ef809 */
[----:B------:R-:W-:Y:S02]  /*d8b0*/  R2P PR, R224, 0x18 ;  /* 0x00000018e0007804 */ /* 0x000fe40000000000 */
[----:B------:R-:W-:Y:S02]  /*d8c0*/  LOP3.LUT R10, R10, R12, RZ, 0xfc, !PT ;  /* 0x0000000c0a0a7212 */ /* 0x000fe400078efcff */
[----:B--2---:R-:W-:Y:S02]  /*d8d0*/  FSEL R9, R13, 1, P0 ;  /* 0x3f8000000d097808 */ /* 0x004fe40000000000 */
[----:B------:R-:W-:Y:S02]  /*d8e0*/  LEA R10, R10, R227, 0x2 ;  /* 0x000000e30a0a7211 */ /* 0x000fe400078e10ff */
[----:B------:R-:W-:Y:S01]  /*d8f0*/  FSEL R11, R11, 1, P1 ;  /* 0x3f8000000b0b7808 */ /* 0x000fe20000800000 */
        /* <DEDUP_REMOVED lines=17> */
[----:B------:R-:W-:Y:S01]  /*da10*/  FMUL.FTZ R160, R11, R160 ;  /* 0x000000a00ba07220 */ /* 0x000fe20000410000 */
[----:B------:R-:W-:Y:S01]  /*da20*/  SEL R9, R5, 0xffffffc0, !P3 ;  /* 0xffffffc005097807 */ /* 0x000fe20005800000 */
[C---:B------:R-:W-:Y:S01]  /*da30*/  FMUL.FTZ R161, R11.reuse, R161 ;  /* 0x000000a10ba17220 */ /* 0x040fe20000410000 */
[C---:B------:R-:W-:Y:S01]  /*da40*/  IADD3 R12, PT, PT, R10.reuse, 0x80, RZ ;  /* 0x000000800a0c7810 */ /* 0x040fe20007ffe0ff */
[C---:B------:R-:W-:Y:S01]  /*da50*/  FMUL.FTZ R156, R11.reuse, R156 ;  /* 0x0000009c0b9c7220 */ /* 0x040fe20000410000 */
[----:B------:R-:W-:Y:S01]  /*da60*/  @P4 IADD3 R12, PT, PT, R10, -0x80, RZ ;  /* 0xffffff800a0c4810 */ /* 0x000fe20007ffe0ff */
        /* <DEDUP_REMOVED lines=13> */
[-C--:B------:R-:W-:Y:S01]  /*db40*/  IADD3 R5, PT, PT, R4, R10.reuse, RZ ;  /* 0x0000000a04057210 */ /* 0x080fe20007ffe0ff */
[----:B------:R-:W-:Y:S01]  /*db50*/  STS.64 [R10], R160 ;  /* 0x000000a00a007388 */ /* 0x000fe20000000a00 */
[C---:B------:R-:W-:Y:S01]  /*db60*/  IADD3 R11, PT, PT, R9.reuse, R10, RZ ;  /* 0x0000000a090b7210 */ /* 0x040fe20007ffe0ff */
[----:B------:R-:W-:-:S02]  /*db70*/  IMAD.IADD R9, R9, 0x1, R12 ;  /* 0x0000000109097824 */ /* 0x000fc400078e020c */
[----:B------:R-:W-:Y:S01]  /*db80*/  STS.64 [R10+0x800], R162 ;  /* 0x000800a20a007388 */ /* 0x000fe20000000a00 */
[----:B------:R-:W-:-:S03]  /*db90*/  IADD3 R13, PT, PT, R4, R11, RZ ;  /* 0x0000000b040d7210 */ /* 0x000fc60007ffe0ff */
[----:B------:R-:W-:Y:S04]  /*dba0*/  STS.64 [R5], R156 ;  /* 0x0000009c05007388 */ /* 0x000fe80000000a00 */
[----:B------:R2:W-:Y:S04]  /*dbb0*/  STS.64 [R5+0x800], R158 ;  /* 0x0008009e05007388 */ /* 0x0005e80000000a00 */
[----:B------:R-:W-:Y:S04]  /*dbc0*/  STS.64 [R11], R132 ;  /* 0x000000840b007388 */ /* 0x000fe80000000a00 */
[----:B------:R-:W-:Y:S04]  /*dbd0*/  STS.64 [R11+0x800], R134 ;  /* 0x000800860b007388 */ /* 0x000fe80000000a00 */
[----:B------:R-:W-:Y:S04]  /*dbe0*/  STS.64 [R13], R136 ;  /* 0x000000880d007388 */ /* 0x000fe80000000a00 */
[----:B------:R-:W-:Y:S04]  /*dbf0*/  STS.64 [R13+0x800], R138 ;  /* 0x0008008a0d007388 */ /* 0x000fe80000000a00 */
[----:B------:R-:W-:Y:S04]  /*dc00*/  STS.64 [R12], R140 ;  /* 0x0000008c0c007388 */ /* 0x000fe80000000a00 */
[----:B------:R-:W-:Y:S01]  /*dc10*/  STS.64 [R12+0x800], R142 ;  /* 0x0008008e0c007388 */ /* 0x000fe20000000a00 */
[----:B--2---:R-:W-:-:S02]  /*dc20*/  IADD3 R5, PT, PT, R4, R12, RZ ;  /* 0x0000000c04057210 */ /* 0x004fc40007ffe0ff */
[----:B------:R-:W-:-:S03]  /*dc30*/  IADD3 R4, PT, PT, R4, R9, RZ ;  /* 0x0000000904047210 */ /* 0x000fc60007ffe0ff */
[----:B------:R-:W-:Y:S04]  /*dc40*/  STS.64 [R5], R152 ;  /* 0x0000009805007388 */ /* 0x000fe80000000a00 */
[----:B------:R-:W-:Y:S04]  /*dc50*/  STS.64 [R5+0x800], R154 ;  /* 0x0008009a05007388 */ /* 0x000fe80000000a00 */
[----:B------:R-:W-:Y:S04]  /*dc60*/  STS.64 [R9], R144 ;  /* 0x0000009009007388 */ /* 0x000fe80000000a00 */
[----:B------:R-:W-:Y:S04]  /*dc70*/  STS.64 [R9+0x800], R146 ;  /* 0x0008009209007388 */ /* 0x000fe80000000a00 */
[----:B------:R-:W-:Y:S04]  /*dc80*/  STS.64 [R4], R148 ;  /* 0x0000009404007388 */ /* 0x000fe80000000a00 */
[----:B------:R2:W-:Y:S04]  /*dc90*/  STS.64 [R4+0x800], R150 ;  /* 0x0008009604007388 */ /* 0x0005e80000000a00 */
[----:B------:R-:W4:Y:S04]  /*dca0*/  LD.E.64 R32, desc[UR4][R2.64+0xb0] ;  /* 0x0000b00402207980 */ /* 0x000f28000c101b00 */
[----:B------:R-:W3:Y:S04]  /*dcb0*/  LD.E R37, desc[UR4][R2.64+0xcc] ;  /* 0x0000cc0402257980 */ /* 0x000ee8000c101900 */
[----:B------:R-:W5:Y:S04]  /*dcc0*/  LD.E.64 R38, desc[UR4][R2.64+0x78] ;  /* 0x0000780402267980 */ /* 0x000f68000c101b00 */
[----:B------:R-:W5:Y:S04]  /*dcd0*/  LD.E.64 R40, desc[UR4][R2.64+0xa8] ;  /* 0x0000a80402287980 */ /* 0x000f68000c101b00 */
[----:B--2---:R1:W2:Y:S01]  /*dce0*/  LD.E R4, desc[UR4][R2.64+0x60] ;  /* 0x0000600402047980 */ /* 0x0042a2000c101900 */
[----:B------:R-:W-:Y:S01]  /*dcf0*/  LOP3.LUT R8, R8, 0x10, RZ, 0xc0, !PT ;  /* 0x0000001008087812 */ /* 0x000fe200078ec0ff */
[----:B------:R1:W1:Y:S01]  /*dd00*/  @P1 MUFU.LG2 R45, R7 ;  /* 0x00000007002d1308 */ /* 0x0002620000000c00 */
[----:B------:R-:W-:-:S02]  /*dd10*/  SHF.L.U32 R239, R239, 0x6, RZ ;  /* 0x00000006efef7819 */ /* 0x000fc400000006ff */
[----:B-1----:R-:W-:-:S04]  /*dd20*/  SHF.L.U32 R3, R224, 0x2, RZ ;  /* 0x00000002e0037819 */ /* 0x002fc800000006ff */
[----:B------:R-:W-:-:S04]  /*dd30*/  LOP3.LUT R5, R3, 0x1f8, RZ, 0xc0, !PT ;  /* 0x000001f803057812 */ /* 0x000fc800078ec0ff */
[----:B------:R-:W-:Y:S02]  /*dd40*/  LOP3.LUT R5, R5, 0x38, R176, 0x78, !PT ;  /* 0x0000003805057812 */ /* 0x000fe400078e78b0 */
[----:B------:R-:W-:Y:S02]  /*dd50*/  SHF.R.U32.HI R2, RZ, 0x4, R224 ;  /* 0x00000004ff027819 */ /* 0x000fe400000116e0 */
[----:B------:R-:W-:Y:S02]  /*dd60*/  LEA R5, R5, R8, 0x2 ;  /* 0x0000000805057211 */ /* 0x000fe400078e10ff */
[C---:B------:R-:W-:Y:S02]  /*dd70*/  IADD3 R7, PT, PT, R2.reuse, 0x8, RZ ;  /* 0x0000000802077810 */ /* 0x040fe40007ffe0ff */
[C---:B------:R-:W-:Y:S02]  /*dd80*/  IADD3 R35, PT, PT, R2.reuse, 0x10, RZ ;  /* 0x0000001002237810 */ /* 0x040fe40007ffe0ff */
[----:B------:R-:W-:Y:S01]  /*dd90*/  IADD3 R34, PT, PT, R2, 0x18, RZ ;  /* 0x0000001802227810 */ /* 0x000fe20007ffe0ff */
[----:B------:R-:W1:Y:S01]  /*dda0*/  @P0 MUFU.LG2 R44, R6 ;  /* 0x00000006002c0308 */ /* 0x000e620000000c00 */
[----:B------:R-:W-:-:S02]  /*ddb0*/  ISETP.GE.AND P4, PT, R7, R232, PT ;  /* 0x000000e80700720c */ /* 0x000fc40003f86270 */
[-C--:B------:R-:W-:Y:S02]  /*ddc0*/  ISETP.GE.AND P3, PT, R35, R232.reuse, PT ;  /* 0x000000e82300720c */ /* 0x080fe40003f66270 */
[----:B------:R-:W-:Y:S02]  /*ddd0*/  ISETP.GE.AND P2, PT, R34, R232, PT ;  /* 0x000000e82200720c */ /* 0x000fe40003f46270 */
[----:B------:R-:W-:Y:S01]  /*dde0*/  LOP3.LUT P5, RZ, R224, 0x3, RZ, 0xc0, !PT ;  /* 0x00000003e0ff7812 */ /* 0x000fe200078ac0ff */
[----:B------:R-:W-:Y:S01]  /*ddf0*/  @P1 FMUL.FTZ R45, R45, 0.69314718246459960938 ;  /* 0x3f3172182d2d1820 */ /* 0x000fe20000410000 */
[----:B------:R-:W-:Y:S01]  /*de00*/  LOP3.LUT R42, R176, 0x30, RZ, 0xc0, !PT ;  /* 0x00000030b02a7812 */ /* 0x000fe200078ec0ff */
[----:B------:R-:W-:Y:S01]  /*de10*/  BSSY.RECONVERGENT B0, `(.L_x_630) ;  /* 0x0000021000007945 */ /* 0x000fe20003800200 */
[----:B------:R-:W-:Y:S02]  /*de20*/  SHF.R.U32.HI R224, RZ, 0x2, R224 ;  /* 0x00000002ffe07819 */ /* 0x000fe400000116e0 */
[----:B------:R-:W-:Y:S01]  /*de30*/  MOV R43, 0xff800000 ;  /* 0xff800000002b7802 */ /* 0x000fe20000000f00 */
[----:B-----5:R-:W-:Y:S01]  /*de40*/  @P1 FFMA.FTZ R43, R36, R164, R45 ;  /* 0x000000a4242b1223 */ /* 0x020fe2000001002d */
[----:B-1----:R-:W-:Y:S01]  /*de50*/  @P0 FMUL.FTZ R44, R44, 0.69314718246459960938 ;  /* 0x3f3172182c2c0820 */ /* 0x002fe20000410000 */
[----:B------:R-:W-:-:S02]  /*de60*/  MOV R45, 0xff800000 ;  /* 0xff800000002d7802 */ /* 0x000fc40000000f00 */
[----:B------:R-:W-:Y:S01]  /*de70*/  LOP3.LUT R42, R42, 0x7, R224, 0xf8, !PT ;  /* 0x000000072a2a7812 */ /* 0x000fe200078ef8e0 */
[----:B------:R-:W-:Y:S01]  /*de80*/  @P0 FFMA.FTZ R45, R36, R0, R44 ;  /* 0x00000000242d0223 */ /* 0x000fe2000001002c */
[----:B------:R-:W-:Y:S01]  /*de90*/  LOP3.LUT R3, R3, 0xffc, RZ, 0xc0, !PT ;  /* 0x00000ffc03037812 */ /* 0x000fe200078ec0ff */
[----:B------:R-:W-:Y:S01]  /*dea0*/  BAR.SYNC.DEFER_BLOCKING 0x0 ;  /* 0x0000000000007b1d */ /* 0x000fe20000010000 */
[----:B----4-:R-:W-:Y:S02]  /*deb0*/  IMAD R241, R32, UR8, R241 ;  /* 0x0000000820f17c24 */ /* 0x010fe4000f8e02f1 */
[----:B------:R-:W-:-:S05]  /*dec0*/  IMAD.IADD R32, R227, 0x1, R5 ;  /* 0x00000001e3207824 */ /* 0x000fca00078e0205 */
[----:B------:R1:W4:Y:S04]  /*ded0*/  LDS.128 R28, [R32] ;  /* 0x00000000201c7984 */ /* 0x0003280000000c00 */
[----:B------:R1:W1:Y:S04]  /*dee0*/  LDS.128 R24, [R32+0x800] ;  /* 0x0008000020187984 */ /* 0x0002680000000c00 */
[----:B------:R1:W1:Y:S04]  /*def0*/  LDS.128 R20, [R32+0x1000] ;  /* 0x0010000020147984 */ /* 0x0002680000000c00 */
[----:B------:R1:W1:Y:S01]  /*df00*/  LDS.128 R16, [R32+0x1800] ;  /* 0x0018000020107984 */ /* 0x0002620000000c00 */
[----:B--2---:R-:W-:-:S03]  /*df10*/  IMAD R240, R241, R4, R240 ;  /* 0x00000004f1f07224 */ /* 0x004fc600078e02f0 */
[----:B------:R2:W1:Y:S01]  /*df20*/  LDS.128 R12, [R32+0x2000] ;  /* 0x00200000200c7984 */ /* 0x0004620000000c00 */
[----:B------:R-:W-:-:S03]  /*df30*/  IMAD R239, R33, R240, R239 ;  /* 0x000000f021ef7224 */ /* 0x000fc600078e02ef */
[----:B------:R2:W1:Y:S04]  /*df40*/  LDS.128 R8, [R32+0x2800] ;  /* 0x0028000020087984 */ /* 0x0004680000000c00 */
[----:B------:R2:W1:Y:S04]  /*df50*/  LDS.128 R4, [R32+0x3000] ;  /* 0x0030000020047984 */ /* 0x0004680000000c00 */
[----:B------:R-:W1:Y:S01]  /*df60*/  LDS.128 R32, [R32+0x3800] ;  /* 0x0038000020207984 */ /* 0x000e620000000c00 */
[----:B---3--:R-:W-:Y:S01]  /*df70*/  IMAD R37, R239, R37, RZ ;  /* 0x00000025ef257224 */ /* 0x008fe200078e02ff */
[----:B------:R-:W-:Y:S06]  /*df80*/  @P5 BRA `(.L_x_631) ;  /* 0x0000000000245947 */ /* 0x000fec0003800000 */
[C---:B------:R-:W-:Y:S01]  /*df90*/  VIADD R36, R42.reuse, 0x8 ;  /* 0x000000082a247836 */ /* 0x040fe20000000000 */
[C---:B------:R-:W-:Y:S02]  /*dfa0*/  IADD3 R0, P0, PT, R239.reuse, R42, RZ ;  /* 0x0000002aef007210 */ /* 0x040fe40007f1e0ff */
[-C--:B------:R-:W-:Y:S02]  /*dfb0*/  ISETP.GE.AND P5, PT, R42, R232.reuse, PT ;  /* 0x000000e82a00720c */ /* 0x080fe40003fa6270 */
[----:B------:R-:W-:Y:S02]  /*dfc0*/  ISETP.GE.AND P1, PT, R36, R232, PT ;  /* 0x000000e82400720c */ /* 0x000fe40003f26270 */
[----:B------:R-:W-:Y:S02]  /*dfd0*/  LEA.HI.X.SX32 R239, R239, RZ, 0x1, P0 ;  /* 0x000000ffefef7211 */ /* 0x000fe400000f0eff */
[----:B------:R-:W-:-:S04]  /*dfe0*/  LEA R40, P0, R0, R40, 0x2 ;  /* 0x0000002800287211 */ /* 0x000fc800078010ff */
[----:B------:R-:W-:-:S05]  /*dff0*/  LEA.HI.X R41, R0, R41, R239, 0x2, P0 ;  /* 0x0000002900297211 */ /* 0x000fca00000f14ef */
[----:B------:R3:W-:Y:S04]  /*e000*/  @!P5 ST.E desc[UR4][R40.64], R43 ;  /* 0x0000002b2800d985 */ /* 0x0007e8000c101904 */
[----:B------:R3:W-:Y:S02]  /*e010*/  @!P1 ST.E desc[UR4][R40.64+0x20], R45 ;  /* 0x0000202d28009985 */ /* 0x0007e4000c101904 */
.L_x_631:
[----:B------:R-:W-:Y:S05]  /*e020*/  BSYNC.RECONVERGENT B0 ;  /* 0x0000000000007941 */ /* 0x000fea0003800200 */
.L_x_630:
[C---:B------:R-:W-:Y:S01]  /*e030*/  IADD3 R36, P0, PT, R37.reuse, R3, RZ ;  /* 0x0000000325247210 */ /* 0x040fe20007f1e0ff */
[C---:B------:R-:W-:Y:S01]  /*e040*/  VIADD R3, R2.reuse, 0x20 ;  /* 0x0000002002037836 */ /* 0x040fe20000000000 */
[C---:B------:R-:W-:Y:S01]  /*e050*/  ISETP.GE.AND P6, PT, R2.reuse, R232, PT ;  /* 0x000000e80200720c */ /* 0x040fe20003fc6270 */
[C---:B------:R-:W-:Y:S01]  /*e060*/  VIADD R0, R2.reuse, 0x28 ;  /* 0x0000002802007836 */ /* 0x040fe20000000000 */
[----:B---3--:R-:W-:Y:S01]  /*e070*/  LEA.HI.X.SX32 R40, R37, RZ, 0x1, P0 ;  /* 0x000000ff25287211 */ /* 0x008fe200000f0eff */
[----:B------:R-:W-:Y:S01]  /*e080*/  VIADD R37, R2, 0x30 ;  /* 0x0000003002257836 */ /* 0x000fe20000000000 */
[----:B------:R-:W-:Y:S01]  /*e090*/  LEA R38, P0, R36, R38, 0x2 ;  /* 0x0000002624267211 */ /* 0x000fe200078010ff */
[----:B------:R-:W-:Y:S01]  /*e0a0*/  VIADD R2, R2, 0x38 ;  /* 0x0000003802027836 */ /* 0x000fe20000000000 */
[----:B------:R-:W-:Y:S01]  /*e0b0*/  ISETP.GE.AND P5, PT, R3, R232, PT ;  /* 0x000000e80300720c */ /* 0x000fe20003fa6270 */
[----:B------:R-:W-:Y:S01]  /*e0c0*/  IMAD.MOV.U32 R3, RZ, RZ, 0x0 ;  /* 0x00000000ff037424 */ /* 0x000fe200078e00ff */
[----:B------:R-:W-:-:S02]  /*e0d0*/  LEA.HI.X R39, R36, R39, R40, 0x2, P0 ;  /* 0x0000002724277211 */ /* 0x000fc400000f1428 */
[-C--:B------:R-:W-:Y:S02]  /*e0e0*/  ISETP.GE.AND P1, PT, R0, R232.reuse, PT ;  /* 0x000000e80000720c */ /* 0x080fe40003f26270 */
[-C--:B------:R-:W-:Y:S01]  /*e0f0*/  ISETP.GE.AND P0, PT, R37, R232.reuse, PT ;  /* 0x000000e82500720c */ /* 0x080fe20003f06270 */
[----:B----4-:R-:W-:Y:S01]  /*e100*/  @!P6 ST.E.128 desc[UR4][R38.64], R28 ;  /* 0x0000001c2600e985 */ /* 0x010fe2000c101d04 */
[----:B------:R-:W-:Y:S01]  /*e110*/  ISETP.GE.AND P6, PT, R2, R232, PT ;  /* 0x000000e80200720c */ /* 0x000fe20003fc6270 */
[----:B------:R-:W-:Y:S02]  /*e120*/  IMAD.MOV.U32 R2, RZ, RZ, R238 ;  /* 0x000000ffff027224 */ /* 0x000fe400078e00ee */
[----:B-1----:R-:W-:Y:S04]  /*e130*/  @!P4 ST.E.128 desc[UR4][R38.64+0x800], R24 ;  /* 0x000800182600c985 */ /* 0x002fe8000c101d04 */
[----:B------:R-:W-:Y:S04]  /*e140*/  @!P3 ST.E.128 desc[UR4][R38.64+0x1000], R20 ;  /* 0x001000142600b985 */ /* 0x000fe8000c101d04 */
[----:B------:R-:W-:Y:S04]  /*e150*/  @!P2 ST.E.128 desc[UR4][R38.64+0x1800], R16 ;  /* 0x001800102600a985 */ /* 0x000fe8000c101d04 */
[----:B------:R-:W-:Y:S04]  /*e160*/  @!P5 ST.E.128 desc[UR4][R38.64+0x2000], R12 ;  /* 0x0020000c2600d985 */ /* 0x000fe8000c101d04 */
[----:B------:R-:W-:Y:S04]  /*e170*/  @!P1 ST.E.128 desc[UR4][R38.64+0x2800], R8 ;  /* 0x0028000826009985 */ /* 0x000fe8000c101d04 */
[----:B------:R2:W-:Y:S02]  /*e180*/  @!P0 ST.E.128 desc[UR4][R38.64+0x3000], R4 ;  /* 0x0030000426008985 */ /* 0x0005e4000c101d04 */
[----:B--2---:R-:W-:Y:S05]  /*e190*/  @P6 RET.REL.NODEC R2 `(_ZN5flash24flash_fwd_splitkv_kernelI23Flash_fwd_kernel_traitsILi64ELi64ELi256ELi4ELb0ELb0EN7cutlass10bfloat16_tE19Flash_kernel_traitsILi64ELi64ELi256ELi4ES3_EELb0ELb0ELb0ELb0ELb1ELb0ELb1ELb0EEEvNS_16Flash_fwd_paramsE) ;  /* 0xffffff1c02986950 */ /* 0x004fea0003c3ffff */
[----:B------:R-:W-:Y:S01]  /*e1a0*/  MOV R239, 0x0 ;  /* 0x0000000000ef7802 */ /* 0x000fe20000000f00 */
[----:B------:R1:W-:Y:S03]  /*e1b0*/  ST.E.128 desc[UR4][R38.64+0x3800], R32 ;  /* 0x0038002026007985 */ /* 0x0003e6000c101d04 */
[----:B-1----:R-:W-:Y:S05]  /*e1c0*/  RET.REL.NODEC R238 `(_ZN5flash24flash_fwd_splitkv_kernelI23Flash_fwd_kernel_traitsILi64ELi64ELi256ELi4ELb0ELb0EN7cutlass10bfloat16_tE19Flash_kernel_traitsILi64ELi64ELi256ELi4ES3_EELb0ELb0ELb0ELb0ELb1ELb0ELb1ELb0EEEvNS_16Flash_fwd_paramsE) ;  /* 0xffffff1cee8c7950 */ /* 0x002fea0003c3ffff */
.L_x_629:
[----:B------:R-:W-:Y:S01]  /*e1d0*/  MOV R6, 0x1f ;  /* 0x0000001f00067802 */ /* 0x000fe20000000f00 */
[----:B------:R-:W-:Y:S01]  /*e1e0*/  IMAD.MOV.U32 R7, RZ, RZ, 0x2 ;  /* 0x00000002ff077424 */ /* 0x000fe200078e00ff */
[----:B------:R-:W-:Y:S01]  /*e1f0*/  MOV R10, R251 ;  /* 0x000000fb000a7202 */ /* 0x000fe20000000f00 */
[----:B------:R-:W-:-:S07]  /*e200*/  IMAD.MOV.U32 R8, RZ, RZ, -0x1 ;  /* 0xffffffffff087424 */ /* 0x000fce00078e00ff */
[----:B-1---5:R-:W-:Y:S05]  /*e210*/  WARPSYNC.COLLECTIVE R8, `(.L_x_632) ;  /* 0x0000000008087348 */ /* 0x022fea0003c00000 */
[----:B------:R2:W3:Y:S02]  /*e220*/  SHFL.BFLY P0, R6, R10, R7, R6 ;  /* 0x0c0000070a067389 */ /* 0x0004e40000000006 */
[----:B-123-5:R-:W-:Y:S05]  /*e230*/  ENDCOLLECTIVE ;  /* 0x000000000000791b */ /* 0x02efea0003800000 */
.L_x_632:
[----:B------:R-:W-:Y:S01]  /*e240*/  MOV R7, R6 ;  /* 0x0000000600077202 */ /* 0x000fe20000000f00 */
[----:B------:R-:W-:-:S04]  /*e250*/  IMAD.MOV.U32 R6, RZ, RZ, 0x1f ;  /* 0x0000001fff067424 */ /* 0x000fc800078e00ff */
[----:B------:R-:W-:Y:S01]  /*e260*/  FADD.FTZ R251, R7, R251 ;  /* 0x000000fb07fb7221 */ /* 0x000fe20000010000 */
[----:B------:R-:W-:-:S03]  /*e270*/  MOV R7, 0x1 ;  /* 0x0000000100077802 */ /* 0x000fc60000000f00 */
[----:B------:R-:W-:-:S07]  /*e280*/  IMAD.MOV.U32 R10, RZ, RZ, R251 ;  /* 0x000000ffff0a7224 */ /* 0x000fce00078e00fb */
[----:B------:R-:W-:Y:S05]  /*e290*/  WARPSYNC.COLLECTIVE R8, `(.L_x_633) ;  /* 0x0000000008087348 */ /* 0x000fea0003c00000 */
[----:B------:R1:W2:Y:S02]  /*e2a0*/  SHFL.BFLY P0, R6, R10, R7, R6 ;  /* 0x0c0000070a067389 */ /* 0x0002a40000000006 */
[----:B-12---:R-:W-:Y:S05]  /*e2b0*/  ENDCOLLECTIVE ;  /* 0x000000000000791b */ /* 0x006fea0003800000 */
.L_x_633:
[----:B------:R-:W-:Y:S01]  /*e2c0*/  MOV R9, R6 ;  /* 0x0000000600097202 */ /* 0x000fe20000000f00 */
[----:B------:R-:W-:Y:S01]  /*e2d0*/  IMAD.MOV.U32 R10, RZ, RZ, R250 ;  /* 0x000000ffff0a7224 */ /* 0x000fe200078e00fa */
[----:B------:R-:W-:Y:S02]  /*e2e0*/  MOV R6, 0x1f ;  /* 0x0000001f00067802 */ /* 0x000fe40000000f00 */
[----:B------:R-:W-:-:S07]  /*e2f0*/  MOV R7, 0x2 ;  /* 0x0000000200077802 */ /* 0x000fce0000000f00 */
[----:B------:R-:W-:Y:S05]  /*e300*/  WARPSYNC.COLLECTIVE R8, `(.L_x_634) ;  /* 0x0000000008087348 */ /* 0x000fea0003c00000 */
[----:B------:R1:W2:Y:S02]  /*e310*/  SHFL.BFLY P0, R6, R10, R7, R6 ;  /* 0x0c0000070a067389 */ /* 0x0002a40000000006 */
[----:B-12---:R-:W-:Y:S05]  /*e320*/  ENDCOLLECTIVE ;  /* 0x000000000000791b */ /* 0x006fea0003800000 */
.L_x_634:
[----:B------:R-:W-:Y:S01]  /*e330*/  FADD.FTZ R250, R6, R250 ;  /* 0x000000fa06fa7221 */ /* 0x000fe20000010000 */
[----:B------:R-:W-:Y:S02]  /*e340*/  MOV R6, 0x1f ;  /* 0x0000001f00067802 */ /* 0x000fe40000000f00 */
[----:B------:R-:W-:Y:S01]  /*e350*/  MOV R7, 0x1 ;  /* 0x0000000100077802 */ /* 0x000fe20000000f00 */
[----:B------:R-:W-:-:S07]  /*e360*/  IMAD.MOV.U32 R10, RZ, RZ, R250 ;  /* 0x000000ffff0a7224 */ /* 0x000fce00078e00fa */
[----:B------:R-:W-:Y:S05]  /*e370*/  WARPSYNC.COLLECTIVE R8, `(.L_x_635) ;  /* 0x0000000008087348 */ /* 0x000fea0003c00000 */
[----:B------:R1:W2:Y:S02]  /*e380*/  SHFL.BFLY P0, R6, R10, R7, R6 ;  /* 0x0c0000070a067389 */ /* 0x0002a40000000006 */
[----:B-12---:R-:W-:Y:S05]  /*e390*/  ENDCOLLECTIVE ;  /* 0x000000000000791b */ /* 0x006fea0003800000 */
.L_x_635:
[----:B------:R-:W-:Y:S01]  /*e3a0*/  FADD.FTZ R7, R251, R9 ;  /* 0x00000009fb077221 */ /* 0x000fe20000010000 */
[----:B------:R-:W-:Y:S06]  /*e3b0*/  BRA `(.L_x_636) ;  /* 0xfffffff400047947 */ /* 0x000fec000383ffff */
.L_x_637:
        /* <DEDUP_REMOVED lines=12> */
.L_x_14722:


//--------------------- .text._ZN5flash24flash_fwd_splitkv_kernelI23Flash_fwd_kernel_traitsILi64ELi64ELi256ELi4ELb0ELb0EN7cutlass10bfloat16_tE19Flash_kernel_traitsILi64ELi64ELi256ELi4ES3_EELb0ELb0ELb0ELb0ELb1ELb1ELb1ELb0EEEvNS_16Flash_fwd_paramsE --------------------------
	.section	.text._ZN5flash24flash_fwd_splitkv_kernelI23Flash_fwd_kernel_traitsILi64ELi64ELi256ELi4ELb0ELb0EN7cutlass10bfloat16_tE19Flash_kernel_traitsILi64ELi64ELi256ELi4ES3_EELb0ELb0ELb0ELb0ELb1ELb1ELb1ELb0EEEvNS_16Flash_fwd_paramsE,"ax",@progbits
	.align	128
        .global         _ZN5flash24flash_fwd_splitkv_kernelI23Flash_fwd_kernel_traitsILi64ELi64ELi256ELi4ELb0ELb0EN7cutlass10bfloat16_tE19Flash_kernel_traitsILi64ELi64ELi256ELi4ES3_EELb0ELb0ELb0ELb0ELb1ELb1ELb1ELb0EEEvNS_16Flash_fwd_paramsE
        .type           _ZN5flash24flash_fwd_splitkv_kernelI23Flash_fwd_kernel_traitsILi64ELi64ELi256ELi4ELb0ELb0EN7cutlass10bfloat16_tE19Flash_kernel_traitsILi64ELi64ELi256ELi4ES3_EELb0ELb0ELb0ELb0ELb1ELb1ELb1ELb0EEEvNS_16Flash_fwd_paramsE,@function
        .size           _ZN5flash24flash_fwd_splitkv_kernelI23Flash_fwd_kernel_traitsILi64ELi64ELi256ELi4ELb0ELb0EN7cutlass10bfloat16_tE19Flash_kernel_traitsILi64ELi64ELi256ELi4ES3_EELb0ELb0ELb0ELb0ELb1ELb1ELb1ELb0EEEvNS_16Flash_fwd_paramsE,(.L_x_14723 - _ZN5flash24flash_fwd_splitkv_kernelI23Flash_fwd_kernel_traitsILi64ELi64ELi256ELi4ELb0ELb0EN7cutlass10bfloat16_tE19Flash_kernel_traitsILi64ELi64ELi256ELi4ES3_EELb0ELb0ELb0ELb0ELb1ELb1ELb1ELb0EEEvNS_16Flash_fwd_paramsE)
        .other          _ZN5flash24flash_fwd_splitkv_kernelI23Flash_fwd_kernel_traitsILi64ELi64ELi256ELi4ELb0ELb0EN7cutlass10bfloat16_tE19Flash_kernel_traitsILi64ELi64ELi256ELi4ES3_EELb0ELb0ELb0ELb0ELb1ELb1ELb1ELb0EEEvNS_16Flash_fwd_paramsE,@"STO_CUDA_ENTRY STV_DEFAULT"
_ZN5flash24flash_fwd_splitkv_kernelI23Flash_fwd_kernel_traitsILi64ELi64ELi256ELi4ELb0ELb0EN7cutlass10bfloat16_tE19Flash_kernel_traitsILi64ELi64ELi256ELi4ES3_EELb0ELb0ELb0ELb0ELb1ELb1ELb1ELb0EEEvNS_16Flash_fwd_paramsE:
.text._ZN5flash24flash_fwd_splitkv_kernelI23Flash_fwd_kernel_traitsILi64ELi64ELi256ELi4ELb0ELb0EN7cutlass10bfloat16_tE19Flash_kernel_traitsILi64ELi64ELi256ELi4ES3_EELb0ELb0ELb0ELb0ELb1ELb1ELb1ELb0EEEvNS_16Flash_fwd_paramsE:
[----:B------:R-:W1:Y:S08]  /*0000*/  LDC R1, c[0x0][0x37c] ;  /* 0x0000df00ff017b82 */ /* 0x000e700000000800 */
[----:B------:R-:W2:Y:S01]  /*0010*/  LDC R4, c[0x0][0x3e0] ;  /* 0x0000f800ff047b82 */ /* 0x000ea20000000800 */
[----:B-1----:R-:W-:Y:S01]  /*0020*/  IADD3 R1, PT, PT, R1, -0x40, RZ ;  /* 0xffffffc001017810 */ /* 0x002fe20007ffe0ff */
[----:B------:R-:W-:Y:S06]  /*0030*/  BSSY.RECONVERGENT B2, `(.L_x_638) ;  /* 0x000001c000027945 */ /* 0x000fec0003800200 */
[----:B------:R-:W1:Y:S08]  /*0040*/  S2UR UR4, SR_CTAID.Z ;  /* 0x00000000000479c3 */ /* 0x000e700000002700 */
[----:B------:R-:W3:Y:S01]  /*0050*/  S2UR UR8, SR_CTAID.Y ;  /* 0x00000000000879c3 */ /* 0x000ee20000002600 */
[----:B--2---:R-:W2:Y:S01]  /*0060*/  I2F.U32.RP R2, R4 ;  /* 0x0000000400027306 */ /* 0x004ea20000209000 */
[----:B------:R-:W-:-:S06]  /*0070*/  ISETP.NE.U32.AND P0, PT, R4, RZ, PT ;  /* 0x000000ff0400720c */ /* 0x000fcc0003f05070 */
[----:B------:R-:W4:Y:S08]  /*0080*/  LDC R10, c[0x0][0x374] ;  /* 0x0000dd00ff0a7b82 */ /* 0x000f300000000800 */
[----:B------:R-:W1:Y:S01]  /*0090*/  LDC.64 R134, c[0x0][0x348] ;  /* 0x0000d200ff867b82 */ /* 0x000e620000000a00 */
[----:B--2---:R-:W2:Y:S02]  /*00a0*/  MUFU.RCP R2, R2 ;  /* 0x0000000200027308 */ /* 0x004ea40000001000 */
[----:B--2---:R-:W-:-:S06]  /*00b0*/  IADD3 R2, PT, PT, R2, 0xffffffe, RZ ;  /* 0x0ffffffe02027810 */ /* 0x004fcc0007ffe0ff */
[----:B------:R-:W2:Y:S02]  /*00c0*/  F2I.FTZ.U32.TRUNC.NTZ R3, R2 ;  /* 0x0000000200037305 */ /* 0x000ea4000021f000 */
[----:B--2---:R-:W-:Y:S01]  /*00d0*/  IMAD.MOV R0, RZ, RZ, -R3 ;  /* 0x000000ffff007224 */ /* 0x004fe200078e0a03 */
[----:B------:R-:W-:-:S03]  /*00e0*/  MOV R2, RZ ;  /* 0x000000ff00027202 */ /* 0x000fc60000000f00 */
[----:B------:R-:W-:-:S04]  /*00f0*/  IMAD R0, R0, R4, RZ ;  /* 0x0000000400007224 */ /* 0x000fc800078e02ff */
[----:B------:R-:W-:-:S06]  /*0100*/  IMAD.HI.U32 R2, R3, R0, R2 ;  /* 0x0000000003027227 */ /* 0x000fcc00078e0002 */
[----:B-1----:R-:W-:-:S04]  /*0110*/  IMAD.HI.U32 R5, R2, UR4, RZ ;  /* 0x0000000402057c27 */ /* 0x002fc8000f8e00ff */
[----:B------:R-:W-:-:S04]  /*0120*/  IMAD.MOV R0, RZ, RZ, -R5 ;  /* 0x000000ffff007224 */ /* 0x000fc800078e0a05 */
[----:B------:R-:W-:-:S05]  /*0130*/  IMAD R0, R4, R0, UR4 ;  /* 0x0000000404007e24 */ /* 0x000fca000f8e0200 */
[----:B------:R-:W-:-:S13]  /*0140*/  ISETP.GE.U32.AND P2, PT, R0, R4, PT ;  /* 0x000000040000720c */ /* 0x000fda0003f46070 */
[----:B------:R-:W-:Y:S01]  /*0150*/  @P2 IADD3 R0, PT, PT, R0, -R4, RZ ;  /* 0x8000000400002210 */ /* 0x000fe20007ffe0ff */
[----:B------:R-:W-:-:S03]  /*0160*/  @P2 VIADD R5, R5, 0x1 ;  /* 0x0000000105052836 */ /* 0x000fc60000000000 */
[----:B------:R-:W-:-:S13]  /*0170*/  ISETP.GE.U32.AND P1, PT, R0, R4, PT ;  /* 0x000000040000720c */ /* 0x000fda0003f26070 */
[----:B------:R-:W-:Y:S02]  /*0180*/  @P1 IADD3 R5, PT, PT, R5, 0x1, RZ ;  /* 0x0000000105051810 */ /* 0x000fe40007ffe0ff */
[----:B------:R-:W-:-:S05]  /*0190*/  @!P0 LOP3.LUT R5, RZ, R4, RZ, 0x33, !PT ;  /* 0x00000004ff058212 */ /* 0x000fca00078e33ff */
[----:B------:R-:W-:Y:S01]  /*01a0*/  IMAD.MOV R0, RZ, RZ, -R5 ;  /* 0x000000ffff007224 */ /* 0x000fe200078e0a05 */
[----:B------:R1:W-:Y:S03]  /*01b0*/  STL [R1+0x30], R5 ;  /* 0x0000300501007387 */ /* 0x0003e60000100800 */
[----:B------:R-:W-:-:S05]  /*01c0*/  IMAD R0, R4, R0, UR4 ;  /* 0x0000000404007e24 */ /* 0x000fca000f8e0200 */
[----:B---34-:R1:W-:Y:S02]  /*01d0*/  STL [R1+0x38], R0 ;  /* 0x0000380001007387 */ /* 0x0183e40000100800 */
[----:B-1----:R-:W-:Y:S05]  /*01e0*/  CALL.REL.NOINC `($_ZN5flash24flash_fwd_splitkv_kernelI23Flash_fwd_kernel_traitsILi64ELi64ELi256ELi4ELb0ELb0EN7cutlass10bfloat16_tE19Flash_kernel_traitsILi64ELi64ELi256ELi4ES3_EELb0ELb0ELb0ELb0ELb1ELb1ELb1ELb0EEEvNS_16Flash_fwd_paramsE$_ZN5flash30compute_attn_1rowblock_splitkvI23Flash_fwd_kernel_traitsILi64ELi64ELi256ELi4ELb0ELb0EN7cutlass10bfloat16_tE19Flash_kernel_traitsILi64ELi64ELi256ELi4ES3_EELb0ELb0ELb0ELb0ELb1ELb1ELb1ELb0ENS_16Flash_fwd_paramsEEEvRKT8_iiiii) ;  /* 0x0000000000087944 */ /* 0x002fea0003c00000 */
[----:B------:R-:W-:Y:S05]  /*01f0*/  BSYNC.RECONVERGENT B2 ;  /* 0x0000000000027941 */ /* 0x000fea0003800200 */
.L_x_638:
[----:B------:R-:W-:Y:S05]  /*0200*/  EXIT ;  /* 0x000000000000794d */ /* 0x000fea0003800000 */
        .type           $_ZN5flash24flash_fwd_splitkv_kernelI23Flash_fwd_kernel_traitsILi64ELi64ELi256ELi4ELb0ELb0EN7cutlass10bfloat16_tE19Flash_kernel_traitsILi64ELi64ELi256ELi4ES3_EELb0ELb0ELb0ELb0ELb1ELb1ELb1ELb0EEEvNS_16Flash_fwd_paramsE$_ZN5flash30compute_attn_1rowblock_splitkvI23Flash_fwd_kernel_traitsILi64ELi64ELi256ELi4ELb0ELb0EN7cutlass10bfloat16_tE19Flash_kernel_traitsILi64ELi64ELi256ELi4ES3_EELb0ELb0ELb0ELb0ELb1ELb1ELb1ELb0ENS_16Flash_fwd_paramsEEEvRKT8_iiiii,@function
        .size           $_ZN5flash24flash_fwd_splitkv_kernelI23Flash_fwd_kernel_traitsILi64ELi64ELi256ELi4ELb0ELb0EN7cutlass10bfloat16_tE19Flash_kernel_traitsILi64ELi64ELi256ELi4ES3_EELb0ELb0ELb0ELb0ELb1ELb1ELb1ELb0EEEvNS_16Flash_fwd_paramsE$_ZN5flash30compute_attn_1rowblock_splitkvI23Flash_fwd_kernel_traitsILi64ELi64ELi256ELi4ELb0ELb0EN7cutlass10bfloat16_tE19Flash_kernel_traitsILi64ELi64ELi256ELi4ES3_EELb0ELb0ELb0ELb0ELb1ELb1ELb1ELb0ENS_16Flash_fwd_paramsEEEvRKT8_iiiii,(.L_x_14723 - $_ZN5flash24flash_fwd_splitkv_kernelI23Flash_fwd_kernel_traitsILi64ELi64ELi256ELi4ELb0ELb0EN7cutlass10bfloat16_tE19Flash_kernel_traitsILi64ELi64ELi256ELi4ES3_EELb0ELb0ELb0ELb0ELb1ELb1ELb1ELb0EEEvNS_16Flash_fwd_paramsE$_ZN5flash30compute_attn_1rowblock_splitkvI23Flash_fwd_kernel_traitsILi64ELi64ELi256ELi4ELb0ELb0EN7cutlass10bfloat16_tE19Flash_kernel_traitsILi64ELi64ELi256ELi4ES3_EELb0ELb0ELb0ELb0ELb1ELb1ELb1ELb0ENS_16Flash_fwd_paramsEEEvRKT8_iiiii)
$_ZN5flash24flash_fwd_splitkv_kernelI23Flash_fwd_kernel_traitsILi64ELi64ELi256ELi4ELb0ELb0EN7cutlass10bfloat16_tE19Flash_kernel_traitsILi64ELi64ELi256ELi4ES3_EELb0ELb0ELb0ELb0ELb1ELb1ELb1ELb0EEEvNS_16Flash_fwd_paramsE$_ZN5flash30compute_attn_1rowblock_splitkvI23Flash_fwd_kernel_traitsILi64ELi64ELi256ELi4ELb0ELb0EN7cutlass10bfloat16_tE19Flash_kernel_traitsILi64ELi64ELi256ELi4ES3_EELb0ELb0ELb0ELb0ELb1ELb1ELb1ELb0ENS_16Flash_fwd_paramsEEEvRKT8_iiiii:
[----:B------:R-:W1:Y:S01]  /*0210*/  LDCU.64 UR4, c[0x0][0x358] ;  /* 0x00006b00ff0477ac */ /* 0x000e620008000a00 */
[----:B------:R-:W2:Y:S04]  /*0220*/  LDL R33, [R1+0x30] ;  /* 0x0000300001217983 */ /* 0x000ea80000100800 */
[----:B-1----:R-:W3:Y:S04]  /*0230*/  LD.E.64 R4, desc[UR4][R134.64+0xe0] ;  /* 0x0000e00486047980 */ /* 0x002ee8000c101b00 */
[----:B------:R-:W4:Y:S04]  /*0240*/  LD.E.64 R2, desc[UR4][R134.64+0xe8] ;  /* 0x0000e80486027980 */ /* 0x000f28000c101b00 */
[----:B------:R-:W2:Y:S01]  /*0250*/  LD.E.64 R6, desc[UR4][R134.64+0xf0] ;  /* 0x0000f00486067980 */ /* 0x000ea2000c101b00 */
[----:B------:R-:W-:-:S03]  /*0260*/  IMAD.MOV.U32 R25, RZ, RZ, -0x1 ;  /* 0xffffffffff197424 */ /* 0x000fc600078e00ff */
[----:B------:R-:W2:Y:S01]  /*0270*/  LD.E.64 R8, desc[UR4][R134.64+0xf8] ;  /* 0x0000f80486087980 */ /* 0x000ea2000c101b00 */
[C---:B---3--:R-:W-:Y:S02]  /*0280*/  ISETP.NE.U32.AND P2, PT, R4.reuse, RZ, PT ;  /* 0x000000ff0400720c */ /* 0x048fe40003f45070 */
[----:B------:R-:W-:Y:S02]  /*0290*/  ISETP.NE.U32.AND P4, PT, R4, RZ, PT ;  /* 0x000000ff0400720c */ /* 0x000fe40003f85070 */
[----:B----4-:R-:W-:Y:S02]  /*02a0*/  ISETP.NE.U32.AND P3, PT, R2, RZ, PT ;  /* 0x000000ff0200720c */ /* 0x010fe40003f65070 */
[C---:B------:R-:W-:Y:S02]  /*02b0*/  ISETP.NE.AND.EX P2, PT, R5.reuse, RZ, PT, P2 ;  /* 0x000000ff0500720c */ /* 0x040fe40003f45320 */
[----:B------:R-:W-:Y:S02]  /*02c0*/  ISETP.NE.AND.EX P4, PT, R5, RZ, PT, P4 ;  /* 0x000000ff0500720c */ /* 0x000fe40003f85340 */
[----:B------:R-:W-:Y:S01]  /*02d0*/  ISETP.NE.AND.EX P3, PT, R3, RZ, PT, P3 ;  /* 0x000000ff0300720c */ /* 0x000fe20003f65330 */
[----:B--2---:R-:W-:-:S08]  /*02e0*/  IMAD.WIDE.U32 R4, R33, 0x4, R4 ;  /* 0x0000000421047825 */ /* 0x004fd000078e0004 */
[----:B------:R1:W5:Y:S04]  /*02f0*/  @P2 LD.E R25, desc[UR4][R4.64] ;  /* 0x0000000404192980 */ /* 0x000368000c101900 */
[----:B------:R1:W5:Y:S04]  /*0300*/  @!P4 LD.E R28, desc[UR4][R134.64+0xb4] ;  /* 0x0000b404861cc980 */ /* 0x000368000c101900 */
[----:B------:R1:W5:Y:S04]  /*0310*/  @P4 LD.E R5, desc[UR4][R4.64+0x4] ;  /* 0x0000040404054980 */ /* 0x000368000c101900 */
[----:B------:R1:W5:Y:S01]  /*0320*/  @!P3 LD.E R4, desc[UR4][R134.64+0xb8] ;  /* 0x0000b8048604b980 */ /* 0x000362000c101900 */
[----:B------:R-:W-:-:S04]  /*0330*/  ISETP.NE.U32.AND P1, PT, R6, RZ, PT ;  /* 0x000000ff0600720c */ /* 0x000fc80003f25070 */
        /* <DEDUP_REMOVED lines=16> */
[----:B------:R-:W2:Y:S02]  /*0440*/  LD.E.U8 R0, desc[UR4][R134.64+0x1b2] ;  /* 0x0001b20486007980 */ /* 0x000ea4000c101100 */
[----:B--2---:R-:W-:-:S13]  /*0450*/  ISETP.NE.AND P1, PT, R0, RZ, PT ;  /* 0x000000ff0000720c */ /* 0x004fda0003f25270 */
[----:B------:R-:W-:Y:S05]  /*0460*/  @!P1 BRA `(.L_x_640) ;  /* 0x0000000000049947 */ /* 0x000fea0003800000 */
[----:B------:R2:W5:Y:S02]  /*0470*/  LD.E R19, desc[UR4][R2.64] ;  /* 0x0000000402137980 */ /* 0x000564000c101900 */
.L_x_640:
[----:B------:R-:W-:Y:S05]  /*0480*/  BSYNC.RECONVERGENT B0 ;  /* 0x0000000000007941 */ /* 0x000fea0003800200 */
.L_x_639:
[----:B------:R-:W-:Y:S04]  /*0490*/  BSSY.RECONVERGENT B0, `(.L_x_641) ;  /* 0x0000007000007945 */ /* 0x000fe80003800200 */
[----:B------:R-:W-:Y:S05]  /*04a0*/  @!P3 BRA `(.L_x_642) ;  /* 0x000000000014b947 */ /* 0x000fea0003800000 */
[----:B------:R-:W3:Y:S02]  /*04b0*/  LD.E.U8 R0, desc[UR4][R134.64+0x1b2] ;  /* 0x0001b20486007980 */ /* 0x000ee4000c101100 */
[----:B---3--:R-:W-:-:S13]  /*04c0*/  ISETP.NE.AND P1, PT, R0, RZ, PT ;  /* 0x000000ff0000720c */ /* 0x008fda0003f25270 */
[----:B-1---5:R-:W3:Y:S02]  /*04d0*/  @P1 LD.E R4, desc[UR4][R2.64+0x4] ;  /* 0x0000040402041980 */ /* 0x022ee4000c101900 */
[----:B---3--:R-:W-:-:S06]  /*04e0*/  @P1 IADD3 R4, PT, PT, R4, -R19, RZ ;  /* 0x8000001304041210 */ /* 0x008fcc0007ffe0ff */
[----:B------:R3:W5:Y:S02]  /*04f0*/  @!P1 LD.E R4, desc[UR4][R2.64] ;  /* 0x0000000402049980 */ /* 0x000764000c101900 */
.L_x_642:
[----:B------:R-:W-:Y:S05]  /*0500*/  BSYNC.RECONVERGENT B0 ;  /* 0x0000000000007941 */ /* 0x000fea0003800200 */
.L_x_641:
[----:B------:R-:W-:Y:S01]  /*0510*/  BSSY.RECONVERGENT B1, `(.L_x_643) ;  /* 0x0000011000017945 */ /* 0x000fe20003800200 */
[----:B-----5:R-:W-:-:S03]  /*0520*/  @P4 IADD3 R28, PT, PT, R5, -R25, RZ ;  /* 0x80000019051c4210 */ /* 0x020fc60007ffe0ff */
[----:B------:R-:W-:Y:S05]  /*0530*/  @!P0 BRA `(.L_x_644) ;  /* 0x0000000000148947 */ /* 0x000fea0003800000 */
[----:B--23--:R-:W-:-:S05]  /*0540*/  IADD3 R2, P0, PT, R8, R11, RZ ;  /* 0x0000000b08027210 */ /* 0x00cfca0007f1e0ff */
[----:B------:R-:W-:-:S05]  /*0550*/  IMAD.X R3, R9, 0x1, R13, P0 ;  /* 0x0000000109037824 */ /* 0x000fca00000e060d */
[----:B------:R-:W2:Y:S02]  /*0560*/  LD.E R2, desc[UR4][R2.64] ;  /* 0x0000000402027980 */ /* 0x000ea4000c101900 */
[----:B--2---:R-:W-:Y:S01]  /*0570*/  IADD3 R24, PT, PT, R2, -R12, RZ ;  /* 0x8000000c02187210 */ /* 0x004fe20007ffe0ff */
[----:B------:R-:W-:Y:S05]  /*0580*/  BRA `(.L_x_645) ;  /* 0x0000000000247947 */ /* 0x000fea0003800000 */
.L_x_644:
[----:B--23--:R-:W2:Y:S01]  /*0590*/  LD.E.64 R2, desc[UR4][R134.64+0x108] ;  /* 0x0001080486027980 */ /* 0x00cea2000c101b00 */
[----:B------:R-:W-:Y:S01]  /*05a0*/  BSSY.RECONVERGENT B0, `(.L_x_646) ;  /* 0x0000006000007945 */ /* 0x000fe20003800200 */
[----:B------:R-:W-:Y:S01]  /*05b0*/  IMAD.MOV.U32 R0, RZ, RZ, RZ ;  /* 0x000000ffff007224 */ /* 0x000fe200078e00ff */
[----:B--2---:R-:W-:-:S04]  /*05c0*/  ISETP.NE.U32.AND P0, PT, R2, RZ, PT ;  /* 0x000000ff0200720c */ /* 0x004fc80003f05070 */
[----:B------:R-:W-:-:S13]  /*05d0*/  ISETP.NE.AND.EX P0, PT, R3, RZ, PT, P0 ;  /* 0x000000ff0300720c */ /* 0x000fda0003f05300 */
[----:B------:R-:W-:Y:S05]  /*05e0*/  @!P0 BRA `(.L_x_647) ;  /* 0x0000000000048947 */ /* 0x000fea0003800000 */
[----:B------:R2:W5:Y:S02]  /*05f0*/  LD.E R0, desc[UR4][R134.64+0xbc] ;  /* 0x0000bc0486007980 */ /* 0x000564000c101900 */
.L_x_647:
[----:B------:R-:W-:Y:S05]  /*0600*/  BSYNC.RECONVERGENT B0 ;  /* 0x0000000000007941 */ /* 0x000fea0003800200 */
.L_x_646:
[----:B-----5:R-:W-:Y:S02]  /*0610*/  IADD3 R24, PT, PT, R0, R4, -R12 ;  /* 0x0000000400187210 */ /* 0x020fe40007ffe80c */
.L_x_645:
[----:B------:R-:W-:Y:S05]  /*0620*/  BSYNC.RECONVERGENT B1 ;  /* 0x0000000000017941 */ /* 0x000fea0003800200 */
.L_x_643:
[----:B------:R-:W3:Y:S01]  /*0630*/  S2R R30, SR_CTAID.X ;  /* 0x00000000001e7919 */ /* 0x000ee20000002500 */
[----:B------:R-:W-:Y:S01]  /*0640*/  MOV R14, 0x1f0 ;  /* 0x000001f0000e7802 */ /* 0x000fe20000000f00 */
[----:B------:R-:W-:-:S03]  /*0650*/  IMAD.MOV.U32 R3, RZ, RZ, 0x0 ;  /* 0x00000000ff037424 */ /* 0x000fc600078e00ff */
[----:B------:R-:W-:Y:S01]  /*0660*/  MOV R2, R14 ;  /* 0x0000000e00027202 */ /* 0x000fe20000000f00 */
[----:B---3--:R-:W-:-:S05]  /*0670*/  IMAD.SHL.U32 R29, R30, 0x40, RZ ;  /* 0x000000401e1d7824 */ /* 0x008fca00078e00ff */
[----:B------:R-:W-:-:S13]  /*0680*/  ISETP.GT.AND P0, PT, R28, R29, PT ;  /* 0x0000001d1c00720c */ /* 0x000fda0003f04270 */
[----:B-12---:R-:W-:Y:S05]  /*0690*/  @!P0 RET.REL.NODEC R2 `(_ZN5flash24flash_fwd_splitkv_kernelI23Flash_fwd_kernel_traitsILi64ELi64ELi256ELi4ELb0ELb0EN7cutlass10bfloat16_tE19Flash_kernel_traitsILi64ELi64ELi256ELi4ES3_EELb0ELb0ELb0ELb0ELb1ELb1ELb1ELb0EEEvNS_16Flash_fwd_paramsE) ;  /* 0xfffffff802588950 */ /* 0x006fea0003c3ffff */
[----:B------:R-:W2:Y:S01]  /*06a0*/  LD.E R0, desc[UR4][R134.64+0xb8] ;  /* 0x0000b80486007980 */ /* 0x000ea2000c101900 */
[-C--:B------:R-:W-:Y:S02]  /*06b0*/  IABS R4, R10.reuse ;  /* 0x0000000a00047213 */ /* 0x080fe40000000000 */
[----:B------:R-:W-:Y:S01]  /*06c0*/  IABS R6, R10 ;  /* 0x0000000a00067213 */ /* 0x000fe20000000000 */
[----:B------:R-:W1:Y:S01]  /*06d0*/  S2R R229, SR_TID.X ;  /* 0x0000000000e57919 */ /* 0x000e620000002100 */
[----:B------:R-:W3:Y:S03]  /*06e0*/  I2F.RP R2, R4 ;  /* 0x0000000400027306 */ /* 0x000ee60000209400 */
[----:B------:R-:W-:-:S05]  /*06f0*/  IMAD.MOV R6, RZ, RZ, -R6 ;  /* 0x000000ffff067224 */ /* 0x000fca00078e0a06 */
[----:B---3--:R-:W3:Y:S02]  /*0700*/  MUFU.RCP R2, R2 ;  /* 0x0000000200027308 */ /* 0x008ee40000001000 */
[----:B---3--:R-:W-:-:S06]  /*0710*/  VIADD R2, R2, 0xffffffe ;  /* 0x0ffffffe02027836 */ /* 0x008fcc0000000000 */
[----:B------:R3:W4:Y:S02]  /*0720*/  F2I.FTZ.U32.TRUNC.NTZ R3, R2 ;  /* 0x0000000200037305 */ /* 0x000724000021f000 */
[----:B---3--:R-:W-:Y:S02]  /*0730*/  IMAD.MOV.U32 R2, RZ, RZ, RZ ;  /* 0x000000ffff027224 */ /* 0x008fe400078e00ff */
[----:B--2---:R-:W-:-:S05]  /*0740*/  VIADD R0, R0, 0xff ;  /* 0x000000ff00007836 */ /* 0x004fca0000000000 */
[----:B------:R-:W-:-:S04]  /*0750*/  SHF.R.S32.HI R5, RZ, 0x1f, R0 ;  /* 0x0000001fff057819 */ /* 0x000fc80000011400 */
[----:B------:R-:W-:Y:S01]  /*0760*/  LEA.HI R5, R5, R0, RZ, 0x8 ;  /* 0x0000000005057211 */ /* 0x000fe200078f40ff */
[----:B----4-:R-:W-:-:S03]  /*0770*/  IMAD.MOV R0, RZ, RZ, -R3 ;  /* 0x000000ffff007224 */ /* 0x010fc600078e0a03 */
[----:B------:R-:W-:Y:S01]  /*0780*/  LEA.HI.SX32 R5, R5, R10, 0x18 ;  /* 0x0000000a05057211 */ /* 0x000fe200078fc2ff */
[----:B------:R-:W-:-:S04]  /*0790*/  IMAD R0, R0, R4, RZ ;  /* 0x0000000400007224 */ /* 0x000fc800078e02ff */
[----:B------:R-:W-:Y:S02]  /*07a0*/  VIADD R5, R5, 0xffffffff ;  /* 0xffffffff05057836 */ /* 0x000fe40000000000 */
[----:B------:R-:W-:-:S03]  /*07b0*/  IMAD.HI.U32 R0, R3, R0, R2 ;  /* 0x0000000003007227 */ /* 0x000fc600078e0002 */
[----:B------:R-:W-:Y:S01]  /*07c0*/  IABS R7, R5 ;  /* 0x0000000500077213 */ /* 0x000fe20000000000 */
[----:B------:R-:W-:-:S03]  /*07d0*/  IMAD.MOV.U32 R3, RZ, RZ, R6 ;  /* 0x000000ffff037224 */ /* 0x000fc600078e0006 */
[----:B------:R-:W-:-:S05]  /*07e0*/  MOV R2, R7 ;  /* 0x0000000700027202 */ /* 0x000fca0000000f00 */
[----:B------:R-:W-:-:S04]  /*07f0*/  IMAD.HI.U32 R0, R0, R2, RZ ;  /* 0x0000000200007227 */ /* 0x000fc800078e00ff */
[----:B------:R-:W-:-:S05]  /*0800*/  IMAD R2, R0, R3, R2 ;  /* 0x0000000300027224 */ /* 0x000fca00078e0202 */
[----:B------:R-:W-:-:S13]  /*0810*/  ISETP.GT.U32.AND P1, PT, R4, R2, PT ;  /* 0x000000020400720c */ /* 0x000fda0003f24070 */
[----:B------:R-:W-:Y:S02]  /*0820*/  @!P1 IMAD.IADD R2, R2, 0x1, -R4 ;  /* 0x0000000102029824 */ /* 0x000fe400078e0a04 */
[----:B------:R-:W-:Y:S01]  /*0830*/  @!P1 VIADD R0, R0, 0x1 ;  /* 0x0000000100009836 */ /* 0x000fe20000000000 */
[----:B------:R-:W-:Y:S02]  /*0840*/  ISETP.NE.AND P1, PT, R10, RZ, PT ;  /* 0x000000ff0a00720c */ /* 0x000fe40003f25270 */
[----:B------:R-:W-:Y:S02]  /*0850*/  ISETP.GE.U32.AND P2, PT, R2, R4, PT ;  /* 0x000000040200720c */ /* 0x000fe40003f46070 */
[----:B------:R-:W-:-:S04]  /*0860*/  LOP3.LUT R2, R5, R10, RZ, 0x3c, !PT ;  /* 0x0000000a05027212 */ /* 0x000fc800078e3cff */
[----:B------:R-:W-:Y:S01]  /*0870*/  ISETP.GE.AND P0, PT, R2, RZ, PT ;  /* 0x000000ff0200720c */ /* 0x000fe20003f06270 */
[----:B------:R-:W-:-:S05]  /*0880*/  VIADD R2, R24, 0xff ;  /* 0x000000ff18027836 */ /* 0x000fca0000000000 */
[----:B------:R-:W-:Y:S02]  /*0890*/  SHF.R.S32.HI R3, RZ, 0x1f, R2 ;  /* 0x0000001fff037819 */ /* 0x000fe40000011402 */
[----:B------:R-:W-:Y:S02]  /*08a0*/  @P2 IADD3 R0, PT, PT, R0, 0x1, RZ ;  /* 0x0000000100002810 */ /* 0x000fe40007ffe0ff */
[----:B------:R-:W-:-:S03]  /*08b0*/  LEA.HI R2, R3, R2, RZ, 0x8 ;  /* 0x0000000203027211 */ /* 0x000fc600078f40ff */
[----:B------:R-:W-:Y:S01]  /*08c0*/  @!P0 IMAD.MOV R0, RZ, RZ, -R0 ;  /* 0x000000ffff008224 */ /* 0x000fe200078e0a00 */
[----:B------:R-:W-:Y:S02]  /*08d0*/  @!P1 LOP3.LUT R0, RZ, R10, RZ, 0x33, !PT ;  /* 0x0000000aff009212 */ /* 0x000fe400078e33ff */
[----:B------:R-:W-:-:S03]  /*08e0*/  SHF.R.S32.HI R2, RZ, 0x8, R2 ;  /* 0x00000008ff027819 */ /* 0x000fc60000011402 */
[----:B------:R-:W-:-:S05]  /*08f0*/  IMAD R216, R0, UR8, RZ ;  /* 0x0000000800d87c24 */ /* 0x000fca000f8e02ff */
[----:B------:R2:W-:Y:S01]  /*0900*/  STL [R1+0x1c], R216 ;  /* 0x00001cd801007387 */ /* 0x0005e20000100800 */
[----:B------:R-:W-:-:S04]  /*0910*/  VIADDMNMX R200, R216, R0, R2, PT ;  /* 0x00000000d8c87246 */ /* 0x000fc80003800102 */
[----:B------:R-:W-:-:S13]  /*0920*/  ISETP.GE.AND P0, PT, R216, R200, PT ;  /* 0x000000c8d800720c */ /* 0x000fda0003f06270 */
[----:B-1----:R-:W-:Y:S05]  /*0930*/  @!P0 BRA `(.L_x_648) ;  /* 0x0000000400308947 */ /* 0x002fea0003800000 */
[----:B------:R-:W3:Y:S04]  /*0940*/  LD.E.64 R6, desc[UR4][R134.64+0xb0] ;  /* 0x0000b00486067980 */ /* 0x000ee8000c101b00 */
[----:B------:R-:W4:Y:S04]  /*0950*/  LDL.LU R9, [R1+0x38] ;  /* 0x0000380001097983 */ /* 0x000f280000300800 */
[----:B------:R-:W4:Y:S04]  /*0960*/  LD.E R4, desc[UR4][R134.64+0x60] ;  /* 0x0000600486047980 */ /* 0x000f28000c101900 */
[----:B------:R-:W5:Y:S04]  /*0970*/  LD.E R8, desc[UR4][R134.64+0xcc] ;  /* 0x0000cc0486087980 */ /* 0x000f68000c101900 */
[----:B------:R-:W2:Y:S04]  /*0980*/  LD.E.64 R2, desc[UR4][R134.64+0x78] ;  /* 0x0000780486027980 */ /* 0x000ea8000c101b00 */
[----:B------:R-:W2:Y:S01]  /*0990*/  LD.E.64 R134, desc[UR4][R134.64+0xa8] ;  /* 0x0000a80486867980 */ /* 0x000ea2000c101b00 */
[----:B------:R-:W-:-:S05]  /*09a0*/  SHF.R.U32.HI R10, RZ, 0x4, R229 ;  /* 0x00000004ff0a7819 */ /* 0x000fca00000116e5 */
[----:B------:R-:W-:Y:S02]  /*09b0*/  VIADD R11, R10, 0x20 ;  /* 0x000000200a0b7836 */ /* 0x000fe40000000000 */
[----:B---3--:R-:W-:-:S04]  /*09c0*/  IMAD R0, R6, UR8, R33 ;  /* 0x0000000806007c24 */ /* 0x008fc8000f8e0221 */
[----:B----4-:R-:W-:-:S04]  /*09d0*/  IMAD R0, R0, R4, R9 ;  /* 0x0000000400007224 */ /* 0x010fc800078e0209 */
[--C-:B------:R-:W-:Y:S02]  /*09e0*/  IMAD R5, R7, R0, R29.reuse ;  /* 0x0000000007057224 */ /* 0x100fe400078e021d */
[----:B------:R-:W-:Y:S02]  /*09f0*/  IMAD.IADD R7, R28, 0x1, -R29 ;  /* 0x000000011c077824 */ /* 0x000fe400078e0a1d */
[C---:B------:R-:W-:Y:S02]  /*0a00*/  VIADD R6, R10.reuse, 0x10 ;  /* 0x000000100a067836 */ /* 0x040fe40000000000 */
[----:B-----5:R-:W-:Y:S02]  /*0a10*/  IMAD R0, R5, R8, RZ ;  /* 0x0000000805007224 */ /* 0x020fe400078e02ff */
[----:B------:R-:W-:Y:S01]  /*0a20*/  VIADD R9, R10, 0x8 ;  /* 0x000000080a097836 */ /* 0x000fe20000000000 */
[----:B------:R-:W-:Y:S01]  /*0a30*/  ISETP.GE.AND P5, PT, R6, R7, PT ;  /* 0x000000070600720c */ /* 0x000fe20003fa6270 */
[----:B------:R-:W-:Y:S01]  /*0a40*/  VIADD R4, R10, 0x18 ;  /* 0x000000180a047836 */ /* 0x000fe20000000000 */
[----:B------:R-:W-:-:S02]  /*0a50*/  LEA R6, P3, R229, R0, 0x2 ;  /* 0x00000000e5067211 */ /* 0x000fc400078610ff */
[----:B------:R-:W-:Y:S02]  /*0a60*/  IADD3 R8, P2, PT, R5, R10, RZ ;  /* 0x0000000a05087210 */ /* 0x000fe40007f5e0ff */
[-C--:B------:R-:W-:Y:S02]  /*0a70*/  ISETP.GE.AND P0, PT, R9, R7.reuse, PT ;  /* 0x000000070900720c */ /* 0x080fe40003f06270 */
[----:B------:R-:W-:Y:S02]  /*0a80*/  ISETP.GE.AND P4, PT, R4, R7, PT ;  /* 0x000000070400720c */ /* 0x000fe40003f86270 */
[----:B------:R-:W-:Y:S02]  /*0a90*/  LEA.HI.X.SX32 R0, R0, RZ, 0x1, P3 ;  /* 0x000000ff00007211 */ /* 0x000fe400018f0eff */
[----:B--2---:R-:W-:Y:S02]  /*0aa0*/  LEA R4, P3, R6, R2, 0x2 ;  /* 0x0000000206047211 */ /* 0x004fe400078610ff */
[----:B------:R-:W-:-:S02]  /*0ab0*/  LEA.HI.X.SX32 R9, R5, RZ, 0x1, P2 ;  /* 0x000000ff05097211 */ /* 0x000fc400010f0eff */
[----:B------:R-:W-:Y:S02]  /*0ac0*/  ISETP.GE.AND P1, PT, R10, R7, PT ;  /* 0x000000070a00720c */ /* 0x000fe40003f26270 */
[----:B------:R-:W-:Y:S02]  /*0ad0*/  LEA R2, P2, R8, R134, 0x2 ;  /* 0x0000008608027211 */ /* 0x000fe400078410ff */
[----:B------:R-:W-:Y:S02]  /*0ae0*/  LEA.HI.X R5, R6, R3, R0, 0x2, P3 ;  /* 0x0000000306057211 */ /* 0x000fe400018f1400 */
[----:B------:R-:W-:Y:S01]  /*0af0*/  LEA.HI.X R3, R8, R135, R9, 0x2, P2 ;  /* 0x0000008708037211 */ /* 0x000fe200010f1409 */
[C---:B------:R-:W-:Y:S01]  /*0b00*/  VIADD R8, R10.reuse, 0x28 ;  /* 0x000000280a087836 */ /* 0x040fe20000000000 */
[----:B------:R-:W-:Y:S01]  /*0b10*/  LOP3.LUT P6, R229, R229, 0xf, RZ, 0xc0, !PT ;  /* 0x0000000fe5e57812 */ /* 0x000fe200078cc0ff */
[----:B------:R-:W-:-:S03]  /*0b20*/  VIADD R6, R10, 0x30 ;  /* 0x000000300a067836 */ /* 0x000fc60000000000 */
[-C--:B------:R-:W-:Y:S01]  /*0b30*/  ISETP.GE.AND P2, PT, R8, R7.reuse, PT ;  /* 0x000000070800720c */ /* 0x080fe20003f46270 */
[----:B------:R-:W-:Y:S01]  /*0b40*/  VIADD R8, R10, 0x38 ;  /* 0x000000380a087836 */ /* 0x000fe20000000000 */
[----:B------:R-:W-:Y:S02]  /*0b50*/  P2R R0, PR, RZ, 0x40 ;  /* 0x00000040ff007803 */ /* 0x000fe40000000000 */
[----:B------:R-:W-:Y:S01]  /*0b60*/  ISETP.NE.OR P6, PT, R229, RZ, P0 ;  /* 0x000000ffe500720c */ /* 0x000fe200007c5670 */
[----:B------:R-:W-:Y:S01]  /*0b70*/  @!P1 ST.E.128 desc[UR4][R4.64], RZ ;  /* 0x000000ff04009985 */ /* 0x000fe2000c101d04 */
[-C--:B------:R-:W-:Y:S02]  /*0b80*/  ISETP.GE.AND P3, PT, R11, R7.reuse, PT ;  /* 0x000000070b00720c */ /* 0x080fe40003f66270 */
[-C--:B------:R-:W-:Y:S01]  /*0b90*/  ISETP.GE.AND P1, PT, R6, R7.reuse, PT ;  /* 0x000000070600720c */ /* 0x080fe20003f26270 */
[----:B------:R-:W-:Y:S01]  /*0ba0*/  @!P0 ST.E.128 desc[UR4][R4.64+0x800], RZ ;  /* 0x000800ff04008985 */ /* 0x000fe2000c101d04 */
[----:B------:R-:W-:-:S03]  /*0bb0*/  ISETP.GE.AND P0, PT, R8, R7, PT ;  /* 0x000000070800720c */ /* 0x000fc60003f06270 */
[----:B------:R-:W-:Y:S04]  /*0bc0*/  @!P5 ST.E.128 desc[UR4][R4.64+0x1000], RZ ;  /* 0x001000ff0400d985 */ /* 0x000fe8000c101d04 */
[----:B------:R-:W-:Y:S01]  /*0bd0*/  @!P6 IMAD.MOV.U32 R6, RZ, RZ, -0x800000 ;  /* 0xff800000ff06e424 */ /* 0x000fe200078e00ff */
[----:B------:R-:W-:Y:S01]  /*0be0*/  @!P4 ST.E.128 desc[UR4][R4.64+0x1800], RZ ;  /* 0x001800ff0400c985 */ /* 0x000fe2000c101d04 */
[----:B------:R-:W-:-:S03]  /*0bf0*/  ISETP.NE.OR P5, PT, R229, RZ, P5 ;  /* 0x000000ffe500720c */ /* 0x000fc60002fa5670 */
[----:B------:R-:W-:Y:S04]  /*0c00*/  @!P3 ST.E.128 desc[UR4][R4.64+0x2000], RZ ;  /* 0x002000ff0400b985 */ /* 0x000fe8000c101d04 */
[----:B------:R-:W-:Y:S01]  /*0c10*/  @!P2 ST.E.128 desc[UR4][R4.64+0x2800], RZ ;  /* 0x002800ff0400a985 */ /* 0x000fe2000c101d04 */
[----:B------:R-:W-:-:S03]  /*0c20*/  ISETP.NE.OR P2, PT, R229, RZ, P2 ;  /* 0x000000ffe500720c */ /* 0x000fc60001745670 */
[----:B------:R-:W-:Y:S01]  /*0c30*/  @!P1 ST.E.128 desc[UR4][R4.64+0x3000], RZ ;  /* 0x003000ff04009985 */ /* 0x000fe2000c101d04 */
[----:B------:R-:W-:-:S03]  /*0c40*/  ISETP.NE.OR P1, PT, R229, RZ, P1 ;  /* 0x000000ffe500720c */ /* 0x000fc60000f25670 */
[----:B------:R1:W-:Y:S04]  /*0c50*/  @!P0 ST.E.128 desc[UR4][R4.64+0x3800], RZ ;  /* 0x003800ff04008985 */ /* 0x0003e8000c101d04 */
[----:B------:R2:W-:Y:S01]  /*0c60*/  @!P6 ST.E desc[UR4][R2.64+0x20], R6 ;  /* 0x000020060200e985 */ /* 0x0005e2000c101904 */
[----:B------:R-:W-:Y:S02]  /*0c70*/  ISETP.NE.AND P6, PT, R0, RZ, PT ;  /* 0x000000ff0000720c */ /* 0x000fe40003fc5270 */
[C---:B------:R-:W-:Y:S02]  /*0c80*/  ISETP.NE.OR P4, PT, R229.reuse, RZ, P4 ;  /* 0x000000ffe500720c */ /* 0x040fe40002785670 */
[C---:B------:R-:W-:Y:S02]  /*0c90*/  ISETP.NE.OR P3, PT, R229.reuse, RZ, P3 ;  /* 0x000000ffe500720c */ /* 0x040fe40001f65670 */
[----:B------:R-:W-:Y:S01]  /*0ca0*/  ISETP.GE.OR P6, PT, R10, R7, P6 ;  /* 0x000000070a00720c */ /* 0x000fe200037c6670 */
[----:B------:R-:W-:Y:S01]  /*0cb0*/  @!P5 IMAD.MOV.U32 R0, RZ, RZ, -0x800000 ;  /* 0xff800000ff00d424 */ /* 0x000fe200078e00ff */
[----:B------:R-:W-:-:S04]  /*0cc0*/  ISETP.NE.OR P0, PT, R229, RZ, P0 ;  /* 0x000000ffe500720c */ /* 0x000fc80000705670 */
[----:B------:R3:W-:Y:S03]  /*0cd0*/  @!P5 ST.E desc[UR4][R2.64+0x40], R0 ;  /* 0x000040000200d985 */ /* 0x0007e6000c101904 */
[----:B------:R-:W-:Y:S02]  /*0ce0*/  @!P4 IMAD.MOV.U32 R7, RZ, RZ, -0x800000 ;  /* 0xff800000ff07c424 */ /* 0x000fe400078e00ff */
[----:B-1----:R-:W-:Y:S02]  /*0cf0*/  @!P2 IMAD.MOV.U32 R5, RZ, RZ, -0x800000 ;  /* 0xff800000ff05a424 */ /* 0x002fe400078e00ff */
[----:B------:R-:W-:-:S03]  /*0d00*/  @!P1 IMAD.MOV.U32 R4, RZ, RZ, -0x800000 ;  /* 0xff800000ff049424 */ /* 0x000fc600078e00ff */
[----:B------:R1:W-:Y:S01]  /*0d10*/  @!P2 ST.E desc[UR4][R2.64+0xa0], R5 ;  /* 0x0000a0050200a985 */ /* 0x0003e2000c101904 */
[----:B--2---:R-:W-:-:S03]  /*0d20*/  @!P3 IMAD.MOV.U32 R6, RZ, RZ, -0x800000 ;  /* 0xff800000ff06b424 */ /* 0x004fc600078e00ff */
[----:B------:R2:W-:Y:S04]  /*0d30*/  @!P1 ST.E desc[UR4][R2.64+0xc0], R4 ;  /* 0x0000c00402009985 */ /* 0x0005e8000c101904 */
[----:B------:R-:W-:Y:S01]  /*0d40*/  @!P4 ST.E desc[UR4][R2.64+0x60], R7 ;  /* 0x000060070200c985 */ /* 0x000fe2000c101904 */
[----:B---3--:R-:W-:-:S03]  /*0d50*/  @!P6 IMAD.MOV.U32 R0, RZ, RZ, -0x800000 ;  /* 0xff800000ff00e424 */ /* 0x008fc600078e00ff */
[----:B------:R-:W-:Y:S04]  /*0d60*/  @!P3 ST.E desc[UR4][R2.64+0x80], R6 ;  /* 0x000080060200b985 */ /* 0x000fe8000c101904 */
[----:B------:R3:W-:Y:S01]  /*0d70*/  @!P6 ST.E desc[UR4][R2.64], R0 ;  /* 0x000000000200e985 */ /* 0x0007e2000c101904 */
[----:B-1----:R-:W-:Y:S02]  /*0d80*/  IMAD.MOV.U32 R5, RZ, RZ, 0x0 ;  /* 0x00000000ff057424 */ /* 0x002fe400078e00ff */
[----:B--2---:R-:W-:-:S04]  /*0d90*/  IMAD.MOV.U32 R4, RZ, RZ, R14 ;  /* 0x000000ffff047224 */ /* 0x004fc800078e000e */
[----:B---3--:R-:W-:Y:S05]  /*0da0*/  @P0 RET.REL.NODEC R4 `(_ZN5flash24flash_fwd_splitkv_kernelI23Flash_fwd_kernel_traitsILi64ELi64ELi256ELi4ELb0ELb0EN7cutlass10bfloat16_tE19Flash_kernel_traitsILi64ELi64ELi256ELi4ES3_EELb0ELb0ELb0ELb0ELb1ELb1ELb1ELb0EEEvNS_16Flash_fwd_paramsE) ;  /* 0xfffffff004940950 */ /* 0x008fea0003c3ffff */
[----:B------:R-:W-:-:S05]  /*0db0*/  MOV R0, 0xff800000 ;  /* 0xff80000000007802 */ /* 0x000fca0000000f00 */
[----:B------:R1:W-:Y:S02]  /*0dc0*/  ST.E desc[UR4][R2.64+0xe0], R0 ;  /* 0x0000e00002007985 */ /* 0x0003e4000c101904 */
[----:B-1----:R-:W-:Y:S02]  /*0dd0*/  MOV R2, R14 ;  /* 0x0000000e00027202 */ /* 0x002fe40000000f00 */
[----:B------:R-:W-:-:S04]  /*0de0*/  MOV R3, 0x0 ;  /* 0x0000000000037802 */ /* 0x000fc80000000f00 */
[----:B------:R-:W-:Y:S05]  /*0df0*/  RET.REL.NODEC R2 `(_ZN5flash24flash_fwd_splitkv_kernelI23Flash_fwd_kernel_traitsILi64ELi64ELi256ELi4ELb0ELb0EN7cutlass10bfloat16_tE19Flash_kernel_traitsILi64ELi64ELi256ELi4ES3_EELb0ELb0ELb0ELb0ELb1ELb1ELb1ELb0EEEvNS_16Flash_fwd_paramsE) ;  /* 0xfffffff002807950 */ /* 0x000fea0003c3ffff */
.L_x_648:
[----:B------:R-:W3:Y:S04]  /*0e00*/  LD.E.64 R2, desc[UR4][R134.64+0x158] ;  /* 0x0001580486027980 */ /* 0x000ee8000c101b00 */
[----:B------:R-:W4:Y:S01]  /*0e10*/  LD.E.64 R222, desc[UR4][R134.64+0x160] ;  /* 0x0001600486de7980 */ /* 0x000f22000c101b00 */
[----:B------:R-:W-:-:S03]  /*0e20*/  IMAD.MOV.U32 R9, RZ, RZ, R33 ;  /* 0x000000ffff097224 */ /* 0x000fc600078e0021 */
[----:B------:R1:W5:Y:S01]  /*0e30*/  LDL R31, [R1+0x38] ;  /* 0x00003800011f7983 */ /* 0x0003620000100800 */
[----:B---3--:R-:W-:-:S04]  /*0e40*/  ISETP.NE.U32.AND P1, PT, R2, RZ, PT ;  /* 0x000000ff0200720c */ /* 0x008fc80003f25070 */
[----:B------:R-:W-:-:S13]  /*0e50*/  ISETP.NE.AND.EX P1, PT, R3, RZ, PT, P1 ;  /* 0x000000ff0300720c */ /* 0x000fda0003f25310 */
[----:B------:R-:W-:-:S05]  /*0e60*/  @P1 IADD3 R2, P0, PT, R2, R11, RZ ;  /* 0x0000000b02021210 */ /* 0x000fca0007f1e0ff */
[----:B------:R-:W-:-:S05]  /*0e70*/  @P1 IMAD.X R3, R3, 0x1, R13, P0 ;  /* 0x0000000103031824 */ /* 0x000fca00000e060d */
[----:B------:R1:W5:Y:S01]  /*0e80*/  @P1 LD.E R9, desc[UR4][R2.64] ;  /* 0x0000000402091980 */ /* 0x000362000c101900 */
[----:B----4-:R-:W-:-:S03]  /*0e90*/  ISETP.NE.U32.AND P0, PT, R222, RZ, PT ;  /* 0x000000ffde00720c */ /* 0x010fc60003f05070 */
[----:B------:R1:W-:Y:S01]  /*0ea0*/  STL.64 [R1+0x28], R222 ;  /* 0x000028de01007387 */ /* 0x0003e20000100a00 */
        /* <DEDUP_REMOVED lines=10> */
[----:B------:R-:W2:Y:S01]  /*0f50*/  LD.E.64 R14, desc[UR4][R64.64+0x28] ;  /* 0x00002804400e7980 */ /* 0x000ea2000c101b00 */
[----:B------:R-:W-:-:S03]  /*0f60*/  IABS R8, R16 ;  /* 0x0000001000087213 */ /* 0x000fc60000000000 */
        /* <DEDUP_REMOVED lines=11> */
[----:B------:R-:W-:Y:S01]  /*1020*/  IMAD.HI.U32 R5, R3, R0, R2 ;  /* 0x0000000003057227 */ /* 0x000fe200078e0002 */
[----:B------:R-:W-:-:S03]  /*1030*/  IADD3 R0, PT, PT, RZ, -R10, RZ ;  /* 0x8000000aff007210 */ /* 0x000fc60007ffe0ff */
[----:B------:R-:W-:Y:S02]  /*1040*/  IMAD.MOV.U32 R2, RZ, RZ, R8 ;  /* 0x000000ffff027224 */ /* 0x000fe400078e0008 */
[----:B------:R-:W-:Y:S02]  /*1050*/  IMAD.MOV.U32 R3, RZ, RZ, R0 ;  /* 0x000000ffff037224 */ /* 0x000fe400078e0000 */
[----:B------:R-:W-:-:S04]  /*1060*/  IMAD.HI.U32 R0, R5, R2, RZ ;  /* 0x0000000205007227 */ /* 0x000fc800078e00ff */
        /* <DEDUP_REMOVED lines=9> */
[----:B------:R-:W-:Y:S02]  /*1100*/  IMAD.WIDE.U32 R2, R6, R33, RZ ;  /* 0x0000002106027225 */ /* 0x000fe400078e00ff */
[----:B------:R-:W3:Y:S04]  /*1110*/  LD.E.64 R6, desc[UR4][R64.64+0x20] ;  /* 0x0000200440067980 */ /* 0x000ee8000c101b00 */
[----:B------:R-:W-:-:S02]  /*1120*/  @P0 IADD3 R0, PT, PT, R0, 0x1, RZ ;  /* 0x0000000100000810 */ /* 0x000fc40007ffe0ff */
        /* <DEDUP_REMOVED lines=25> */
[----:B------:R-:W-:-:S05]  /*12c0*/  IMAD.MOV R2, RZ, RZ, -R11 ;  /* 0x000000ffff027224 */ /* 0x000fca00078e0a0b */
[----:B------:R-:W-:Y:S01]  /*12d0*/  MOV R3, R2 ;  /* 0x0000000200037202 */ /* 0x000fe20000000f00 */
[----:B------:R-:W-:-:S04]  /*12e0*/  IMAD.HI.U32 R2, R10, R0, RZ ;  /* 0x000000000a027227 */ /* 0x000fc800078e00ff */
[----:B------:R-:W-:-:S05]  /*12f0*/  IMAD R0, R2, R3, R0 ;  /* 0x0000000302007224 */ /* 0x000fca00078e0200 */
[----:B------:R-:W-:Y:S02]  /*1300*/  ISETP.GT.U32.AND P1, PT, R4, R0, PT ;  /* 0x000000000400720c */ /* 0x000fe40003f24070 */
[----:B------:R-:W-:-:S11]  /*1310*/  LOP3.LUT R3, R31, R18, RZ, 0x3c, !PT ;  /* 0x000000121f037212 */ /* 0x000fd600078e3cff */
[----:B------:R-:W-:-:S05]  /*1320*/  @!P1 IMAD.IADD R0, R0, 0x1, -R4 ;  /* 0x0000000100009824 */ /* 0x000fca00078e0a04 */
[----:B------:R-:W-:Y:S01]  /*1330*/  ISETP.GE.U32.AND P2, PT, R0, R4, PT ;  /* 0x000000040000720c */ /* 0x000fe20003f46070 */
[----:B------:R-:W-:Y:S01]  /*1340*/  @!P1 VIADD R2, R2, 0x1 ;  /* 0x0000000102029836 */ /* 0x000fe20000000000 */
[----:B------:R-:W-:Y:S02]  /*1350*/  IADD3 R0, PT, PT, -R5, RZ, RZ ;  /* 0x000000ff05007210 */ /* 0x000fe40007ffe1ff */
[----:B------:R-:W-:Y:S02]  /*1360*/  ISETP.GE.AND P0, PT, R3, RZ, PT ;  /* 0x000000ff0300720c */ /* 0x000fe40003f06270 */
[----:B------:R-:W-:Y:S01]  /*1370*/  ISETP.NE.AND P1, PT, R18, RZ, PT ;  /* 0x000000ff1200720c */ /* 0x000fe20003f25270 */
[----:B------:R-:W-:-:S06]  /*1380*/  IMAD R11, R9, R0, R16 ;  /* 0x00000000090b7224 */ /* 0x000fcc00078e0210 */
[----:B------:R-:W-:Y:S02]  /*1390*/  @P2 IADD3 R2, PT, PT, R2, 0x1, RZ ;  /* 0x0000000102022810 */ /* 0x000fe40007ffe0ff */
[----:B------:R-:W-:Y:S02]  /*13a0*/  SHF.R.S32.HI R22, RZ, 0x1f, R11 ;  /* 0x0000001fff167819 */ /* 0x000fe4000001140b */
[----:B------:R-:W-:-:S04]  /*13b0*/  MOV R0, R2 ;  /* 0x0000000200007202 */ /* 0x000fc80000000f00 */
[----:B------:R-:W-:Y:S02]  /*13c0*/  @!P0 IADD3 R0, PT, PT, -R0, RZ, RZ ;  /* 0x000000ff00008210 */ /* 0x000fe40007ffe1ff */
[----:B------:R-:W-:-:S04]  /*13d0*/  @!P1 LOP3.LUT R0, RZ, R18, RZ, 0x33, !PT ;  /* 0x00000012ff009212 */ /* 0x000fc800078e33ff */
[----:B------:R-:W-:Y:S02]  /*13e0*/  SHF.R.S32.HI R5, RZ, 0x1f, R0 ;  /* 0x0000001fff057819 */ /* 0x000fe40000011400 */
[----:B----4-:R-:W-:Y:S01]  /*13f0*/  SHF.R.S32.HI R10, RZ, 0x1f, R8 ;  /* 0x0000001fff0a7819 */ /* 0x010fe20000011408 */
[----:B---3--:R-:W-:-:S04]  /*1400*/  IMAD R4, R7, R8, RZ ;  /* 0x0000000807047224 */ /* 0x008fc800078e02ff */
[C---:B------:R-:W-:Y:S02]  /*1410*/  IMAD R3, R6.reuse, R10, R4 ;  /* 0x0000000a06037224 */ /* 0x040fe400078e0204 */
[----:B------:R-:W-:-:S04]  /*1420*/  IMAD.WIDE.U32 R6, R6, R8, RZ ;  /* 0x0000000806067225 */ /* 0x000fc800078e00ff */
[----:B------:R-:W-:Y:S02]  /*1430*/  IMAD.IADD R3, R7, 0x1, R3 ;  /* 0x0000000107037824 */ /* 0x000fe400078e0203 */
[----:B------:R-:W-:Y:S02]  /*1440*/  IMAD R4, R19, R11, RZ ;  /* 0x0000000b13047224 */ /* 0x000fe400078e02ff */
[----:B------:R-:W-:Y:S02]  /*1450*/  IMAD.MOV.U32 R2, RZ, RZ, R6 ;  /* 0x000000ffff027224 */ /* 0x000fe400078e0006 */
[----:B------:R-:W-:Y:S02]  /*1460*/  IMAD R4, R17, R22, R4 ;  /* 0x0000001611047224 */ /* 0x000fe400078e0204 */
[----:B------:R-:W-:-:S04]  /*1470*/  IMAD.WIDE.U32 R2, R11, R17, R2 ;  /* 0x000000110b027225 */ /* 0x000fc800078e0002 */
[----:B------:R-:W-:Y:S02]  /*1480*/  IMAD.IADD R3, R3, 0x1, R4 ;  /* 0x0000000103037824 */ /* 0x000fe400078e0204 */
[----:B------:R-:W-:Y:S02]  /*1490*/  IMAD R7, R15, R8, RZ ;  /* 0x000000080f077224 */ /* 0x000fe400078e02ff */
        /* <DEDUP_REMOVED lines=10> */
.L_x_650:
[----:B------:R-:W3:Y:S01]  /*1540*/  LD.E R18, desc[UR4][R134.64+0x68] ;  /* 0x0000680486127980 */ /* 0x000ee2000c101900 */
[----:B------:R-:W-:-:S03]  /*1550*/  ISETP.NE.AND P2, PT, R19, -0x1, PT ;  /* 0xffffffff1300780c */ /* 0x000fc60003f45270 */
[----:B-1----:R-:W4:Y:S01]  /*1560*/  LD.E.64 R2, desc[UR4][R134.64+0x38] ;  /* 0x0000380486027980 */ /* 0x002f22000c101b00 */
[----:B------:R-:W-:Y:S01]  /*1570*/  MOV R64, R134 ;  /* 0x0000008600407202 */ /* 0x000fe20000000f00 */
[----:B------:R-:W-:Y:S02]  /*1580*/  IMAD.MOV.U32 R65, RZ, RZ, R135 ;  /* 0x000000ffff417224 */ /* 0x000fe400078e0087 */
[----:B------:R1:W5:Y:S04]  /*1590*/  LD.E.64 R26, desc[UR4][R134.64+0x58] ;  /* 0x00005804861a7980 */ /* 0x000368000c101b00 */
[----:B------:R-:W2:Y:S04]  /*15a0*/  LD.E.64 R232, desc[UR4][R64.64+0x40] ;  /* 0x0000400440e87980 */ /* 0x000ea8000c101b00 */
[----:B------:R-:W2:Y:S04]  /*15b0*/  @!P2 LD.E.64 R4, desc[UR4][R134.64+0x20] ;  /* 0x000020048604a980 */ /* 0x000ea8000c101b00 */
[----:B------:R-:W2:Y:S04]  /*15c0*/  @!P2 LD.E.64 R14, desc[UR4][R134.64+0x28] ;  /* 0x00002804860ea980 */ /* 0x000ea8000c101b00 */
[----:B------:R-:W2:Y:S01]  /*15d0*/  LD.E.64 R16, desc[UR4][R64.64+0x50] ;  /* 0x0000500440107980 */ /* 0x000ea2000c101b00 */
[----:B-----5:R-:W-:-:S02]  /*15e0*/  @!P2 SHF.R.S32.HI R10, RZ, 0x1f, R9 ;  /* 0x0000001fff0aa819 */ /* 0x020fc40000011409 */
[----:B------:R-:W-:Y:S02]  /*15f0*/  CS2R R248, SRZ ;  /* 0x0000000000f87805 */ /* 0x000fe4000001ff00 */
[----:B---3--:R-:W-:-:S04]  /*1600*/  IABS R0, R18 ;  /* 0x0000001200007213 */ /* 0x008fc80000000000 */
[----:B------:R-:W-:Y:S01]  /*1610*/  MOV R7, R0 ;  /* 0x0000000000077202 */ /* 0x000fe20000000f00 */
[----:B----4-:R3:W-:Y:S01]  /*1620*/  STL.64 [R1+0x20], R2 ;  /* 0x0000200201007387 */ /* 0x0107e20000100a00 */
[----:B------:R-:W-:Y:S01]  /*1630*/  IMAD.MOV.U32 R13, RZ, RZ, R2 ;  /* 0x000000ffff0d7224 */ /* 0x000fe200078e0002 */
[----:B------:R-:W-:Y:S01]  /*1640*/  MOV R20, R3 ;  /* 0x0000000300147202 */ /* 0x000fe20000000f00 */
[----:B---3--:R-:W3:Y:S08]  /*1650*/  I2F.RP R2, R7 ;  /* 0x0000000700027306 */ /* 0x008ef00000209400 */
[----:B---3--:R-:W3:Y:S02]  /*1660*/  MUFU.RCP R2, R2 ;  /* 0x0000000200027308 */ /* 0x008ee40000001000 */
[----:B---3--:R-:W-:-:S06]  /*1670*/  VIADD R2, R2, 0xffffffe ;  /* 0x0ffffffe02027836 */ /* 0x008fcc0000000000 */
[----:B------:R-:W3:Y:S01]  /*1680*/  F2I.FTZ.U32.TRUNC.NTZ R3, R2 ;  /* 0x0000000200037305 */ /* 0x000ee2000021f000 */
[----:B------:R-:W-:Y:S02]  /*1690*/  IABS R8, R18 ;  /* 0x0000001200087213 */ /* 0x000fe40000000000 */
[----:B---3--:R-:W-:Y:S01]  /*16a0*/  IADD3 R0, PT, PT, RZ, -R3, RZ ;  /* 0x80000003ff007210 */ /* 0x008fe20007ffe0ff */
[----:B------:R-:W-:-:S04]  /*16b0*/  IMAD.MOV.U32 R2, RZ, RZ, RZ ;  /* 0x000000ffff027224 */ /* 0x000fc800078e00ff */
[----:B------:R-:W-:Y:S01]  /*16c0*/  IMAD R6, R0, R7, RZ ;  /* 0x0000000700067224 */ /* 0x000fe200078e02ff */
[----:B------:R-:W-:-:S03]  /*16d0*/  IABS R0, R31 ;  /* 0x0000001f00007213 */ /* 0x000fc60000000000 */
[----:B------:R-:W-:Y:S01]  /*16e0*/  IMAD.HI.U32 R6, R3, R6, R2 ;  /* 0x0000000603067227 */ /* 0x000fe200078e0002 */
[----:B------:R-:W-:-:S05]  /*16f0*/  IADD3 R2, PT, PT, RZ, -R8, RZ ;  /* 0x80000008ff027210 */ /* 0x000fca0007ffe0ff */
[----:B------:R-:W-:-:S04]  /*1700*/  IMAD.HI.U32 R6, R6, R0, RZ ;  /* 0x0000000006067227 */ /* 0x000fc800078e00ff */
[----:B------:R-:W-:Y:S01]  /*1710*/  IMAD R0, R6, R2, R0 ;  /* 0x0000000206007224 */ /* 0x000fe200078e0200 */
[----:B------:R-:W-:Y:S01]  /*1720*/  @!P2 SHF.R.S32.HI R3, RZ, 0x1f, R12 ;  /* 0x0000001fff03a819 */ /* 0x000fe2000001140c */
[----:B------:R-:W-:-:S03]  /*1730*/  @!P2 IMAD R8, R20, R12, RZ ;  /* 0x0000000c1408a224 */ /* 0x000fc600078e02ff */
[----:B------:R-:W-:Y:S01]  /*1740*/  ISETP.GT.U32.AND P1, PT, R7, R0, PT ;  /* 0x000000000700720c */ /* 0x000fe20003f24070 */
[----:B------:R-:W-:Y:S02]  /*1750*/  @!P2 IMAD R8, R3, R13, R8 ;  /* 0x0000000d0308a224 */ /* 0x000fe400078e0208 */
[----:B------:R-:W-:-:S04]  /*1760*/  @!P2 IMAD.WIDE.U32 R2, R13, R12, RZ ;  /* 0x0000000c0d02a225 */ /* 0x000fc800078e00ff */
[-C--:B--2---:R-:W-:Y:S02]  /*1770*/  @!P2 IMAD R5, R5, R9.reuse, RZ ;  /* 0x000000090505a224 */ /* 0x084fe400078e02ff */
[----:B------:R-:W-:Y:S02]  /*1780*/  @!P2 IMAD.IADD R3, R3, 0x1, R8 ;  /* 0x000000010303a824 */ /* 0x000fe400078e0208 */
[----:B------:R-:W-:Y:S02]  /*1790*/  @!P2 IMAD R11, R4, R10, R5 ;  /* 0x0000000a040ba224 */ /* 0x000fe400078e0205 */
[----:B------:R-:W-:Y:S02]  /*17a0*/  @!P1 IMAD.IADD R0, R0, 0x1, -R7 ;  /* 0x0000000100009824 */ /* 0x000fe400078e0a07 */
[----:B------:R-:W-:Y:S01]  /*17b0*/  @!P2 IMAD.WIDE.U32 R4, R4, R9, R2 ;  /* 0x000000090404a225 */ /* 0x000fe200078e0002 */
[----:B------:R-:W-:Y:S02]  /*17c0*/  @P2 IADD3 R8, PT, PT, R12, R19, RZ ;  /* 0x000000130c082210 */ /* 0x000fe40007ffe0ff */
[----:B------:R-:W-:-:S02]  /*17d0*/  ISETP.GE.U32.AND P4, PT, R0, R7, PT ;  /* 0x000000070000720c */ /* 0x000fc40003f86070 */
[----:B------:R-:W-:Y:S01]  /*17e0*/  @!P2 IADD3 R5, PT, PT, R5, R11, RZ ;  /* 0x0000000b0505a210 */ /* 0x000fe20007ffe0ff */
[----:B------:R-:W-:Y:S01]  /*17f0*/  @P2 IMAD R10, R20, R8, RZ ;  /* 0x00000008140a2224 */ /* 0x000fe200078e02ff */
[----:B------:R-:W-:Y:S01]  /*1800*/  LOP3.LUT R0, R31, R18, RZ, 0x3c, !PT ;  /* 0x000000121f007212 */ /* 0x000fe200078e3cff */
[----:B------:R-:W-:Y:S01]  /*1810*/  @P2 IMAD.WIDE.U32 R2, R13, R8, RZ ;  /* 0x000000080d022225 */ /* 0x000fe200078e00ff */
[----:B------:R-:W-:Y:S02]  /*1820*/  LEA R11, R200, 0xffffff00, 0x8 ;  /* 0xffffff00c80b7811 */ /* 0x000fe400078e40ff */
[----:B------:R-:W-:Y:S01]  /*1830*/  ISETP.GE.AND P0, PT, R0, RZ, PT ;  /* 0x000000ff0000720c */ /* 0x000fe20003f06270 */
[----:B------:R-:W-:Y:S01]  /*1840*/  @P2 IMAD.MOV.U32 R4, RZ, RZ, R2 ;  /* 0x000000ffff042224 */ /* 0x000fe200078e0002 */
[----:B------:R-:W-:Y:S01]  /*1850*/  SHF.R.S32.HI R22, RZ, 0x1f, R11 ;  /* 0x0000001fff167819 */ /* 0x000fe2000001140b */
[----:B------:R-:W-:Y:S01]  /*1860*/  IMAD R0, R20, R11, RZ ;  /* 0x0000000b14007224 */ /* 0x000fe200078e02ff */
[----:B------:R-:W-:-:S02]  /*1870*/  @P2 IADD3 R5, PT, PT, R3, R10, RZ ;  /* 0x0000000a03052210 */ /* 0x000fc40007ffe0ff */
[----:B------:R-:W-:Y:S02]  /*1880*/  ISETP.NE.AND P3, PT, R18, RZ, PT ;  /* 0x000000ff1200720c */ /* 0x000fe40003f65270 */
[----:B------:R-:W-:Y:S01]  /*1890*/  @!P1 IADD3 R6, PT, PT, R6, 0x1, RZ ;  /* 0x0000000106069810 */ /* 0x000fe20007ffe0ff */
[----:B------:R-:W-:Y:S01]  /*18a0*/  IMAD R8, R22, R13, R0 ;  /* 0x0000000d16087224 */ /* 0x000fe200078e0200 */
[----:B------:R-:W-:Y:S01]  /*18b0*/  @!P2 SHF.R.S32.HI R7, RZ, 0x1f, R12 ;  /* 0x0000001fff07a819 */ /* 0x000fe2000001140c */
[----:B------:R-:W-:Y:S01]  /*18c0*/  @!P2 IMAD R0, R233, R12, RZ ;  /* 0x0000000ce900a224 */ /* 0x000fe200078e02ff */
[----:B------:R-:W-:Y:S01]  /*18d0*/  MOV R2, R4 ;  /* 0x0000000400027202 */ /* 0x000fe20000000f00 */
[----:B------:R-:W-:Y:S01]  /*18e0*/  IMAD.MOV.U32 R3, RZ, RZ, R5 ;  /* 0x000000ffff037224 */ /* 0x000fe200078e0005 */
[----:B------:R-:W-:Y:S01]  /*18f0*/  @P4 IADD3 R6, PT, PT, R6, 0x1, RZ ;  /* 0x0000000106064810 */ /* 0x000fe20007ffe0ff */
[----:B------:R-:W-:Y:S02]  /*1900*/  @!P2 IMAD R4, R7, R232, R0 ;  /* 0x000000e80704a224 */ /* 0x000fe400078e0200 */
[----:B------:R-:W-:Y:S01]  /*1910*/  IMAD.WIDE.U32 R2, R13, R11, R2 ;  /* 0x0000000b0d027225 */ /* 0x000fe200078e0002 */
[----:B------:R-:W-:-:S03]  /*1920*/  MOV R0, R6 ;  /* 0x0000000600007202 */ /* 0x000fc60000000f00 */
[----:B------:R-:W-:Y:S01]  /*1930*/  @!P2 IMAD.WIDE.U32 R6, R232, R12, RZ ;  /* 0x0000000ce806a225 */ /* 0x000fe200078e00ff */
[----:B------:R-:W-:Y:S02]  /*1940*/  @!P0 IADD3 R0, PT, PT, -R0, RZ, RZ ;  /* 0x000000ff00008210 */ /* 0x000fe40007ffe1ff */
[----:B------:R-:W-:Y:S01]  /*1950*/  @!P3 LOP3.LUT R0, RZ, R18, RZ, 0x33, !PT ;  /* 0x00000012ff00b212 */ /* 0x000fe200078e33ff */
[----:B------:R-:W-:Y:S02]  /*1960*/  IMAD.IADD R5, R3, 0x1, R8 ;  /* 0x0000000103057824 */ /* 0x000fe400078e0208 */
[----:B------:R-:W-:Y:S01]  /*1970*/  @!P2 IMAD.IADD R3, R7, 0x1, R4 ;  /* 0x000000010703a824 */ /* 0x000fe200078e0204 */
[----:B------:R-:W-:Y:S01]  /*1980*/  MOV R4, R2 ;  /* 0x0000000200047202 */ /* 0x000fe20000000f00 */
[----:B------:R-:W-:Y:S01]  /*1990*/  @!P2 IMAD R8, R15, R9, RZ ;  /* 0x000000090f08a224 */ /* 0x000fe200078e02ff */
[----:B------:R-:W-:Y:S02]  /*19a0*/  @!P2 SHF.R.S32.HI R7, RZ, 0x1f, R9 ;  /* 0x0000001fff07a819 */ /* 0x000fe40000011409 */
[----:B------:R-:W-:-:S02]  /*19b0*/  @!P2 MOV R2, R6 ;  /* 0x000000060002a202 */ /* 0x000fc40000000f00 */
[----:B------:R-:W-:Y:S01]  /*19c0*/  @P2 IADD3 R10, PT, PT, R12, R19, RZ ;  /* 0x000000130c0a2210 */ /* 0x000fe20007ffe0ff */
[----:B------:R-:W-:Y:S01]  /*19d0*/  IMAD R12, R17, R0, RZ ;  /* 0x00000000110c7224 */ /* 0x000fe200078e02ff */
[----:B------:R-:W-:Y:S01]  /*19e0*/  SHF.R.S32.HI R13, RZ, 0x1f, R0 ;  /* 0x0000001fff0d7819 */ /* 0x000fe20000011400 */
[C---:B------:R-:W-:Y:S02]  /*19f0*/  @!P2 IMAD R8, R14.reuse, R7, R8 ;  /* 0x000000070e08a224 */ /* 0x040fe400078e0208 */
[----:B------:R-:W-:-:S04]  /*1a00*/  @!P2 IMAD.WIDE.U32 R6, R14, R9, R2 ;  /* 0x000000090e06a225 */ /* 0x000fc800078e0002 */
[----:B------:R-:W-:-:S04]  /*1a10*/  IMAD.WIDE.U32 R4, R16, R0, R4 ;  /* 0x0000000010047225 */ /* 0x000fc800078e0004 */
[-C--:B------:R-:W-:Y:S02]  /*1a20*/  @P2 IMAD R0, R233, R10.reuse, RZ ;  /* 0x0000000ae9002224 */ /* 0x080fe400078e02ff */
[----:B------:R-:W-:Y:S01]  /*1a30*/  @P2 IMAD.WIDE.U32 R2, R232, R10, RZ ;  /* 0x0000000ae8022225 */ /* 0x000fe200078e00ff */
[----:B------:R-:W-:-:S03]  /*1a40*/  @!P2 MOV R9, R6 ;  /* 0x000000060009a202 */ /* 0x000fc60000000f00 */
[----:B------:R-:W-:Y:S01]  /*1a50*/  IMAD R12, R16, R13, R12 ;  /* 0x0000000d100c7224 */ /* 0x000fe200078e020c */
[----:B------:R-:W-:Y:S01]  /*1a60*/  MOV R19, R4 ;  /* 0x0000000400137202 */ /* 0x000fe20000000f00 */
[----:B------:R-:W-:Y:S01]  /*1a70*/  @!P2 IMAD.IADD R10, R7, 0x1, R8 ;  /* 0x00000001070aa824 */ /* 0x000fe200078e0208 */
[----:B------:R-:W-:Y:S01]  /*1a80*/  @P2 IADD3 R10, PT, PT, R3, R0, RZ ;  /* 0x00000000030a2210 */ /* 0x000fe20007ffe0ff */
[----:B------:R-:W-:Y:S01]  /*1a90*/  IMAD.IADD R23, R5, 0x1, R12 ;  /* 0x0000000105177824 */ /* 0x000fe200078e020c */
[----:B-1----:R-:W-:Y:S02]  /*1aa0*/  @P2 MOV R9, R2 ;  /* 0x0000000200092202 */ /* 0x002fe40000000f00 */
.L_x_651:
[----:B------:R-:W-:Y:S05]  /*1ab0*/  BSYNC.RECONVERGENT B0 ;  /* 0x0000000000007941 */ /* 0x000fea0003800200 */
.L_x_649:
[----:B------:R-:W-:Y:S01]  /*1ac0*/  ISETP.NE.AND P6, PT, R25, -0x1, PT ;  /* 0xffffffff1900780c */ /* 0x000fe20003fc5270 */
[----:B------:R-:W2:Y:S04]  /*1ad0*/  LD.E.64 R12, desc[UR4][R134.64+0x30] ;  /* 0x00003004860c7980 */ /* 0x000ea8000c101b00 */
[----:B------:R-:W3:Y:S04]  /*1ae0*/  LD.E.64 R16, desc[UR4][R134.64+0x48] ;  /* 0x0000480486107980 */ /* 0x000ee8000c101b00 */
[----:B------:R-:W4:Y:S04]  /*1af0*/  LDL R32, [R1+0x20] ;  /* 0x0000200001207983 */ /* 0x000f280000100800 */
[----:B------:R-:W3:Y:S04]  /*1b00*/  @!P6 LD.E.64 R6, desc[UR4][R134.64+0x18] ;  /* 0x000018048606e980 */ /* 0x000ee8000c101b00 */
[----:B------:R-:W4:Y:S04]  /*1b10*/  LDL R218, [R1+0x24] ;  /* 0x0000240001da7983 */ /* 0x000f280000100800 */
        /* <DEDUP_REMOVED lines=8> */
[----:B------:R-:W-:Y:S01]  /*1ba0*/  IABS R8, R18 ;  /* 0x0000001200087213 */ /* 0x000fe20000000000 */
[----:B-1----:R-:W-:Y:S02]  /*1bb0*/  IMAD.MOV R0, RZ, RZ, -R3 ;  /* 0x000000ffff007224 */ /* 0x002fe400078e0a03 */
[----:B------:R-:W-:Y:S02]  /*1bc0*/  IMAD.MOV.U32 R2, RZ, RZ, RZ ;  /* 0x000000ffff027224 */ /* 0x000fe400078e00ff */
[----:B------:R-:W-:Y:S01]  /*1bd0*/  IMAD R5, R0, R4, RZ ;  /* 0x0000000400057224 */ /* 0x000fe200078e02ff */
[----:B------:R-:W-:-:S03]  /*1be0*/  IABS R0, R31 ;  /* 0x0000001f00007213 */ /* 0x000fc60000000000 */
[----:B------:R-:W-:-:S04]  /*1bf0*/  IMAD.HI.U32 R5, R3, R5, R2 ;  /* 0x0000000503057227 */ /* 0x000fc800078e0002 */
[----:B------:R-:W-:Y:S02]  /*1c00*/  IMAD.MOV.U32 R2, RZ, RZ, R0 ;  /* 0x000000ffff027224 */ /* 0x000fe400078e0000 */
        /* <DEDUP_REMOVED lines=12> */
[C---:B------:R-:W-:Y:S02]  /*1cd0*/  IMAD R4, R11.reuse, R233, R2 ;  /* 0x000000e90b047224 */ /* 0x040fe400078e0202 */
[----:B------:R-:W-:Y:S02]  /*1ce0*/  @!P1 VIADD R0, R0, 0x1 ;  /* 0x0000000100009836 */ /* 0x000fe40000000000 */
[----:B------:R-:W-:-:S04]  /*1cf0*/  IMAD.WIDE.U32 R2, R11, R232, RZ ;  /* 0x000000e80b027225 */ /* 0x000fc800078e00ff */
[----:B------:R-:W-:Y:S01]  /*1d00*/  IMAD.IADD R29, R28, 0x1, -R29 ;  /* 0x000000011c1d7824 */ /* 0x000fe200078e0a1d */
[----:B------:R-:W-:Y:S01]  /*1d10*/  LOP3.LUT R28, R41, 0x38, RZ, 0xc0, !PT ;  /* 0x00000038291c7812 */ /* 0x000fe200078ec0ff */
[----:B------:R-:W-:Y:S02]  /*1d20*/  @P0 VIADD R0, R0, 0x1 ;  /* 0x0000000100000836 */ /* 0x000fe40000000000 */
[----:B------:R-:W-:Y:S01]  /*1d30*/  IMAD.IADD R8, R3, 0x1, R4 ;  /* 0x0000000103087824 */ /* 0x000fe200078e0204 */
[----:B------:R-:W-:Y:S01]  /*1d40*/  IADD3 R11, P1, P0, R2, R9, R28 ;  /* 0x00000009020b7210 */ /* 0x000fe2000783e01c */
[----:B------:R-:W-:Y:S01]  /*1d50*/  @!P2 IMAD.MOV R0, RZ, RZ, -R0 ;  /* 0x000000ffff00a224 */ /* 0x000fe200078e0a00 */
[----:B------:R-:W-:Y:S02]  /*1d60*/  @!P3 LOP3.LUT R0, RZ, R18, RZ, 0x33, !PT ;  /* 0x00000012ff00b212 */ /* 0x000fe400078e33ff */
[----:B------:R-:W-:Y:S02]  /*1d70*/  IADD3.X R22, PT, PT, R8, R10, RZ, P1, P0 ;  /* 0x0000000a08167210 */ /* 0x000fe40000fe04ff */
[----:B------:R-:W-:-:S02]  /*1d80*/  SHF.R.S32.HI R9, RZ, 0x1f, R0 ;  /* 0x0000001fff097819 */ /* 0x000fc40000011400 */
[----:B------:R-:W-:Y:S01]  /*1d90*/  IADD3 R8, P0, PT, R28, R19, RZ ;  /* 0x000000131c087210 */ /* 0x000fe20007f1e0ff */
[----:B------:R-:W-:Y:S01]  /*1da0*/  STL [R1+0x34], R29 ;  /* 0x0000341d01007387 */ /* 0x000fe20000100800 */
[----:B------:R-:W1:Y:S01]  /*1db0*/  S2UR UR6, SR_CgaCtaId ;  /* 0x00000000000679c3 */ /* 0x000e620000008800 */
[----:B------:R-:W-:Y:S02]  /*1dc0*/  UMOV UR7, 0x400 ;  /* 0x0000040000077882 */ /* 0x000fe40000000000 */
[----:B-1----:R-:W-:-:S06]  /*1dd0*/  ULEA UR6, UR6, UR7, 0x18 ;  /* 0x0000000706067291 */ /* 0x002fcc000f8ec0ff */
[----:B------:R-:W-:Y:S02]  /*1de0*/  IMAD.U32 R226, RZ, RZ, UR6 ;  /* 0x00000006ffe27e24 */ /* 0x000fe4000f8e00ff */
[----:B--2---:R-:W-:-:S04]  /*1df0*/  @P6 IMAD.WIDE.U32 R2, R12, R25, RZ ;  /* 0x000000190c026225 */ /* 0x004fc800078e00ff */
[----:B---3--:R-:W-:-:S04]  /*1e00*/  @!P6 IMAD.WIDE.U32 R4, R6, R33, RZ ;  /* 0x000000210604e225 */ /* 0x008fc800078e00ff */
[----:B------:R-:W-:Y:S02]  /*1e10*/  @!P6 IMAD R7, R7, R33, RZ ;  /* 0x000000210707e224 */ /* 0x000fe400078e02ff */
[----:B------:R-:W-:Y:S02]  /*1e20*/  @P6 IMAD R6, R13, R25, RZ ;  /* 0x000000190d066224 */ /* 0x000fe400078e02ff */
[----:B------:R-:W-:Y:S02]  /*1e30*/  @P6 IMAD.MOV.U32 R4, RZ, RZ, R2 ;  /* 0x000000ffff046224 */ /* 0x000fe400078e0002 */
[----:B------:R-:W-:Y:S02]  /*1e40*/  @!P6 IMAD.IADD R5, R5, 0x1, R7 ;  /* 0x000000010505e824 */ /* 0x000fe400078e0207 */
[----:B------:R-:W-:Y:S01]  /*1e50*/  @P6 IMAD.IADD R5, R3, 0x1, R6 ;  /* 0x0000000103056824 */ /* 0x000fe200078e0206 */
[----:B------:R-:W-:Y:S01]  /*1e60*/  IADD3 R6, P1, PT, R28, R4, RZ ;  /* 0x000000041c067210 */ /* 0x000fe20007f3e0ff */
[----:B------:R-:W-:-:S02]  /*1e70*/  IMAD R7, R27, R0, RZ ;  /* 0x000000001b077224 */ /* 0x000fc400078e02ff */
[----:B------:R-:W-:-:S04]  /*1e80*/  IMAD.WIDE.U32 R2, R26, R0, RZ ;  /* 0x000000001a027225 */ /* 0x000fc800078e00ff */
[----:B------:R-:W-:Y:S01]  /*1e90*/  IMAD R0, R9, R26, R7 ;  /* 0x0000001a09007224 */ /* 0x000fe200078e0207 */
[----:B------:R-:W-:Y:S01]  /*1ea0*/  SHF.R.S32.HI R9, RZ, 0x1f, R31 ;  /* 0x0000001fff097819 */ /* 0x000fe2000001141f */
[----:B------:R-:W-:Y:S01]  /*1eb0*/  IMAD.X R7, RZ, RZ, R5, P1 ;  /* 0x000000ffff077224 */ /* 0x000fe200008e0605 */
[----:B------:R-:W-:Y:S01]  /*1ec0*/  IADD3 R38, P1, PT, R11, R2, RZ ;  /* 0x000000020b267210 */ /* 0x000fe20007f3e0ff */
[----:B------:R-:W-:Y:S01]  /*1ed0*/  IMAD R4, R17, R31, RZ ;  /* 0x0000001f11047224 */ /* 0x000fe200078e02ff */
[----:B------:R-:W-:Y:S01]  /*1ee0*/  SHF.R.U32.HI R2, RZ, 0x3, R229 ;  /* 0x00000003ff027819 */ /* 0x000fe200000116e5 */
[----:B----4-:R-:W-:Y:S02]  /*1ef0*/  IMAD.MOV.U32 R217, RZ, RZ, R32 ;  /* 0x000000ffffd97224 */ /* 0x010fe400078e0020 */
[----:B------:R-:W-:Y:S02]  /*1f00*/  IMAD R17, R16, R9, R4 ;  /* 0x0000000910117224 */ /* 0x000fe400078e0204 */
[----:B------:R-:W-:-:S02]  /*1f10*/  IMAD.X R9, RZ, RZ, R23, P0 ;  /* 0x000000ffff097224 */ /* 0x000fc400000e0617 */
[----:B------:R-:W-:Y:S02]  /*1f20*/  VIADD R36, R2, 0x10 ;  /* 0x0000001002247836 */ /* 0x000fe40000000000 */
[----:B------:R-:W-:Y:S02]  /*1f30*/  IMAD.IADD R18, R3, 0x1, R0 ;  /* 0x0000000103127824 */ /* 0x000fe400078e0200 */
[----:B------:R-:W-:Y:S02]  /*1f40*/  IMAD R0, R218, R2, RZ ;  /* 0x00000002da007224 */ /* 0x000fe400078e02ff */
[C---:B------:R-:W-:Y:S02]  /*1f50*/  VIADD R35, R2.reuse, 0x20 ;  /* 0x0000002002237836 */ /* 0x040fe40000000000 */
[----:B------:R-:W-:Y:S01]  /*1f60*/  IMAD.WIDE.U32 R8, R2, R217, R8 ;  /* 0x000000d902087225 */ /* 0x000fe200078e0008 */
[-C--:B------:R-:W-:Y:S02]  /*1f70*/  ISETP.GE.AND P5, PT, R36, R29.reuse, PT ;  /* 0x0000001d2400720c */ /* 0x080fe40003fa6270 */
[----:B------:R-:W-:Y:S01]  /*1f80*/  ISETP.GE.AND P0, PT, R35, R29, PT ;  /* 0x0000001d2300720c */ /* 0x000fe20003f06270 */
[----:B------:R-:W-:Y:S01]  /*1f90*/  IMAD.WIDE.U32 R6, R31, R16, R6 ;  /* 0x000000101f067225 */ /* 0x000fe200078e0006 */
[----:B------:R-:W-:-:S03]  /*1fa0*/  LEA R16, P2, R8, R20, 0x1 ;  /* 0x0000001408107211 */ /* 0x000fc600078408ff */
[----:B------:R-:W-:Y:S02]  /*1fb0*/  IMAD.IADD R0, R9, 0x1, R0 ;  /* 0x0000000109007824 */ /* 0x000fe400078e0200 */
[----:B------:R-:W-:Y:S02]  /*1fc0*/  VIADD R37, R2, 0x30 ;  /* 0x0000003002257836 */ /* 0x000fe40000000000 */
[----:B------:R-:W-:Y:S01]  /*1fd0*/  IMAD.MOV.U32 R3, RZ, RZ, RZ ;  /* 0x000000ffff037224 */ /* 0x000fe200078e00ff */
[----:B------:R-:W-:Y:S02]  /*1fe0*/  LEA.HI.X R0, R8, R21, R0, 0x1, P2 ;  /* 0x0000001508007211 */ /* 0x000fe400010f0c00 */
[-C--:B------:R-:W-:Y:S01]  /*1ff0*/  ISETP.GE.AND P3, PT, R2, R29.reuse, PT ;  /* 0x0000001d0200720c */ /* 0x080fe20003f66270 */
[----:B------:R-:W-:Y:S01]  /*2000*/  IMAD.WIDE.U32 R10, R30, 0x40, R2 ;  /* 0x000000401e0a7825 */ /* 0x000fe200078e0002 */
[----:B------:R-:W-:Y:S01]  /*2010*/  ISETP.GE.AND P4, PT, R37, R29, PT ;  /* 0x0000001d2500720c */ /* 0x000fe20003f86270 */
[----:B------:R-:W-:Y:S02]  /*2020*/  STL [R1+0x4], R16 ;  /* 0x0000041001007387 */ /* 0x000fe40000100800 */
[----:B------:R-:W-:-:S02]  /*2030*/  @!P6 IMAD.MOV.U32 R4, RZ, RZ, R12 ;  /* 0x000000ffff04e224 */ /* 0x000fc400078e000c */
[--C-:B------:R-:W-:Y:S01]  /*2040*/  @!P6 IMAD.MOV.U32 R5, RZ, RZ, R13.reuse ;  /* 0x000000ffff05e224 */ /* 0x100fe200078e000d */
[----:B------:R1:W-:Y:S01]  /*2050*/  STL [R1], R0 ;  /* 0x0000000001007387 */ /* 0x0003e20000100800 */
[----:B------:R-:W-:Y:S02]  /*2060*/  IMAD.MOV.U32 R220, RZ, RZ, R0 ;  /* 0x000000ffffdc7224 */ /* 0x000fe400078e0000 */
[----:B------:R-:W-:Y:S02]  /*2070*/  @P6 IMAD.MOV.U32 R4, RZ, RZ, R12 ;  /* 0x000000ffff046224 */ /* 0x000fe400078e000c */
[----:B------:R-:W-:Y:S01]  /*2080*/  @P6 IMAD.MOV.U32 R5, RZ, RZ, R13 ;  /* 0x000000ffff056224 */ /* 0x000fe200078e000d */
[----:B------:R-:W-:Y:S01]  /*2090*/  @!P0 IADD3 R3, P2, PT, R10, 0x20, RZ ;  /* 0x000000200a038810 */ /* 0x000fe20007f5e0ff */
[----:B------:R-:W-:Y:S02]  /*20a0*/  IMAD.X R39, R22, 0x1, R18, P1 ;  /* 0x0000000116277824 */ /* 0x000fe400008e0612 */
[----:B------:R-:W-:Y:S01]  /*20b0*/  IMAD.IADD R7, R7, 0x1, R17 ;  /* 0x0000000107077824 */ /* 0x000fe200078e0211 */
[----:B------:R-:W-:Y:S01]  /*20c0*/  @!P4 IADD3 R17, P1, PT, R10, 0x30, RZ ;  /* 0x000000300a11c810 */ /* 0x000fe20007f3e0ff */
[----:B------:R-:W-:-:S02]  /*20d0*/  IMAD.MOV.U32 R219, RZ, RZ, R16 ;  /* 0x000000ffffdb7224 */ /* 0x000fc400078e0010 */
[----:B------:R-:W-:Y:S02]  /*20e0*/  @!P0 IMAD.X R19, RZ, RZ, R11, P2 ;  /* 0x000000ffff138224 */ /* 0x000fe400010e060b */
[----:B------:R-:W-:Y:S01]  /*20f0*/  @!P5 IMAD.MOV.U32 R8, RZ, RZ, R6 ;  /* 0x000000ffff08d224 */ /* 0x000fe200078e0006 */
[----:B-1----:R-:W-:Y:S01]  /*2100*/  @!P5 IADD3 R0, P6, PT, R10, 0x10, RZ ;  /* 0x000000100a00d810 */ /* 0x002fe20007fde0ff */
[----:B------:R-:W-:-:S04]  /*2110*/  @!P3 IMAD R16, R11, R4, RZ ;  /* 0x000000040b10b224 */ /* 0x000fc800078e02ff */
[----:B------:R-:W-:Y:S02]  /*2120*/  @!P5 IMAD.X R18, RZ, RZ, R11, P6 ;  /* 0x000000ffff12d224 */ /* 0x000fe400030e060b */
[--C-:B------:R-:W-:Y:S02]  /*2130*/  @!P5 IMAD.MOV.U32 R9, RZ, RZ, R7.reuse ;  /* 0x000000ffff09d224 */ /* 0x100fe400078e0007 */
[----:B------:R-:W-:Y:S02]  /*2140*/  @!P5 IMAD R18, R18, R4, RZ ;  /* 0x000000041212d224 */ /* 0x000fe400078e02ff */
[----:B------:R-:W-:Y:S02]  /*2150*/  @!P0 IMAD.MOV.U32 R12, RZ, RZ, R6 ;  /* 0x000000ffff0c8224 */ /* 0x000fe400078e0006 */
[----:B------:R-:W-:Y:S02]  /*2160*/  @!P0 IMAD.MOV.U32 R13, RZ, RZ, R7 ;  /* 0x000000ffff0d8224 */ /* 0x000fe400078e0007 */
[----:B------:R-:W-:-:S02]  /*2170*/  @!P3 IMAD R23, R10, R5, R16 ;  /* 0x000000050a17b224 */ /* 0x000fc400078e0210 */
[----:B------:R-:W-:Y:S02]  /*2180*/  @!P0 IMAD R19, R19, R4, RZ ;  /* 0x0000000413138224 */ /* 0x000fe400078e02ff */
[----:B------:R-:W-:Y:S02]  /*2190*/  @!P4 IMAD.MOV.U32 R20, RZ, RZ, R6 ;  /* 0x000000ffff14c224 */ /* 0x000fe400078e0006 */
[----:B------:R-:W-:Y:S02]  /*21a0*/  @!P4 IMAD.MOV.U32 R21, RZ, RZ, R7 ;  /* 0x000000ffff15c224 */ /* 0x000fe400078e0007 */
[----:B------:R-:W-:Y:S02]  /*21b0*/  @!P4 IMAD.X R25, RZ, RZ, R11, P1 ;  /* 0x000000ffff19c224 */ /* 0x000fe400008e060b */
[-C--:B------:R-:W-:Y:S02]  /*21c0*/  @!P5 IMAD R16, R5, R0.reuse, R18 ;  /* 0x000000000510d224 */ /* 0x080fe400078e0212 */
[----:B------:R-:W-:-:S04]  /*21d0*/  @!P5 IMAD.WIDE.U32 R8, R4, R0, R8 ;  /* 0x000000000408d225 */ /* 0x000fc800078e0008 */
[----:B------:R-:W-:-:S04]  /*21e0*/  @!P3 IMAD.WIDE.U32 R10, R10, R4, R6 ;  /* 0x000000040a0ab225 */ /* 0x000fc800078e0006 */
[-C--:B------:R-:W-:Y:S02]  /*21f0*/  @!P0 IMAD R22, R5, R3.reuse, R19 ;  /* 0x0000000305168224 */ /* 0x080fe400078e0213 */
[----:B------:R-:W-:-:S04]  /*2200*/  @!P0 IMAD.WIDE.U32 R6, R4, R3, R12 ;  /* 0x0000000304068225 */ /* 0x000fc800078e000c */
[----:B------:R-:W-:Y:S02]  /*2210*/  @!P4 IMAD R0, R25, R4, RZ ;  /* 0x000000041900c224 */ /* 0x000fe400078e02ff */
[----:B------:R-:W-:Y:S01]  /*2220*/  @!P5 IMAD.IADD R3, R9, 0x1, R16 ;  /* 0x000000010903d824 */ /* 0x000fe200078e0210 */
[----:B------:R-:W-:Y:S01]  /*2230*/  @!P5 LEA R16, P1, R8, R14, 0x1 ;  /* 0x0000000e0810d211 */ /* 0x000fe200078208ff */
[----:B------:R-:W-:Y:S01]  /*2240*/  @!P4 IMAD.WIDE.U32 R12, R4, R17, R20 ;  /* 0x00000011040cc225 */ /* 0x000fe200078e0014 */
[----:B------:R-:W-:-:S03]  /*2250*/  LOP3.LUT R4, R41, 0x1c0, RZ, 0xc0, !PT ;  /* 0x000001c029047812 */ /* 0x000fc600078ec0ff */
[----:B------:R-:W-:Y:S01]  /*2260*/  @!P3 IMAD.IADD R11, R11, 0x1, R23 ;  /* 0x000000010b0bb824 */ /* 0x000fe200078e0217 */
[----:B------:R-:W-:Y:S01]  /*2270*/  LOP3.LUT R4, R4, 0x38, R229, 0xf8, !PT ;  /* 0x0000003804047812 */ /* 0x000fe200078ef8e5 */
[----:B------:R-:W-:Y:S01]  /*2280*/  @!P4 IMAD R23, R5, R17, R0 ;  /* 0x000000110517c224 */ /* 0x000fe200078e0200 */
[-C--:B------:R-:W-:Y:S01]  /*2290*/  @!P5 LEA.HI.X R17, R8, R15.reuse, R3, 0x1, P1 ;  /* 0x0000000f0811d211 */ /* 0x080fe200008f0c03 */
[----:B------:R-:W-:Y:S01]  /*22a0*/  @!P0 IMAD.IADD R0, R7, 0x1, R22 ;  /* 0x0000000107008824 */ /* 0x000fe200078e0216 */
[-C--:B------:R-:W-:Y:S01]  /*22b0*/  @!P0 LEA R8, P1, R6, R14.reuse, 0x1 ;  /* 0x0000000e06088211 */ /* 0x080fe200078208ff */
[----:B------:R-:W-:Y:S01]  /*22c0*/  IMAD R5, R200, -0x100, R24 ;  /* 0xffffff00c8057824 */ /* 0x000fe200078e0218 */
[----:B------:R-:W-:Y:S01]  /*22d0*/  @!P3 LEA R18, P2, R10, R14, 0x1 ;  /* 0x0000000e0a12b211 */ /* 0x000fe200078408ff */
[----:B------:R-:W-:Y:S01]  /*22e0*/  IMAD.SHL.U32 R3, R217, 0x10, RZ ;  /* 0x00000010d9037824 */ /* 0x000fe200078e00ff */
[----:B------:R-:W-:Y:S02]  /*22f0*/  LOP3.LUT R4, R4, 0x38, R41, 0x78, !PT ;  /* 0x0000003804047812 */ /* 0x000fe400078e7829 */
[-C--:B------:R-:W-:Y:S01]  /*2300*/  @!P0 LEA.HI.X R9, R6, R15.reuse, R0, 0x1, P1 ;  /* 0x0000000f06098211 */ /* 0x080fe200008f0c00 */
[----:B------:R-:W-:Y:S01]  /*2310*/  VIADD R0, R5, 0x100 ;  /* 0x0000010005007836 */ /* 0x000fe20000000000 */
[----:B------:R-:W-:-:S02]  /*2320*/  @!P3 LEA.HI.X R19, R10, R15, R11, 0x1, P2 ;  /* 0x0000000f0a13b211 */ /* 0x000fc400010f0c0b */
[----:B------:R-:W-:Y:S02]  /*2330*/  SHF.L.U64.HI R7, R217, 0x4, R218 ;  /* 0x00000004d9077819 */ /* 0x000fe400000102da */
[----:B------:R-:W-:Y:S02]  /*2340*/  LOP3.LUT R4, R4, 0x1e00, R41, 0xf8, !PT ;  /* 0x00001e0004047812 */ /* 0x000fe400078ef829 */
[----:B------:R-:W-:Y:S02]  /*2350*/  LEA R6, P2, R3, R219, 0x1 ;  /* 0x000000db03067211 */ /* 0x000fe400078408ff */
[----:B------:R-:W-:Y:S01]  /*2360*/  ISETP.GE.AND P1, PT, R35, R0, PT ;  /* 0x000000002300720c */ /* 0x000fe20003f26270 */
[----:B------:R-:W-:Y:S01]  /*2370*/  IMAD R4, R4, 0x2, R226 ;  /* 0x0000000204047824 */ /* 0x000fe200078e02e2 */
[----:B------:R-:W-:Y:S02]  /*2380*/  LEA.HI.X R7, R3, R220, R7, 0x1, P2 ;  /* 0x000000dc03077211 */ /* 0x000fe400010f0c07 */
[----:B------:R-:W-:Y:S01]  /*2390*/  ISETP.GE.AND P2, PT, R2, R0, PT ;  /* 0x000000000200720c */ /* 0x000fe20003f46270 */
[----:B------:R-:W-:Y:S01]  /*23a0*/  @!P4 IMAD.IADD R5, R13, 0x1, R23 ;  /* 0x000000010d05c824 */ /* 0x000fe200078e0217 */
[----:B------:R-:W-:Y:S01]  /*23b0*/  @!P4 LEA R10, P6, R12, R14, 0x1 ;  /* 0x0000000e0c0ac211 */ /* 0x000fe200078c08ff */
[----:B------:R-:W-:Y:S01]  /*23c0*/  @!PT LDS RZ, [RZ] ;  /* 0x00000000fffff984 */ /* 0x000fe20000000800 */
[----:B------:R-:W-:Y:S01]  /*23d0*/  @!PT LDS RZ, [RZ] ;  /* 0x00000000fffff984 */ /* 0x000fe20000000800 */
[----:B------:R-:W-:Y:S01]  /*23e0*/  @!PT LDS RZ, [RZ] ;  /* 0x00000000fffff984 */ /* 0x000fe20000000800 */
[----:B------:R-:W-:Y:S01]  /*23f0*/  @!P3 LDGSTS.E.BYPASS.LTC128B.128 [R4], desc[UR4][R18.64] ;  /* 0x000000001204bfae */ /* 0x000fe2000b981a04 */
[----:B------:R-:W-:-:S02]  /*2400*/  ISETP.GE.AND P3, PT, R36, R0, PT ;  /* 0x000000002400720c */ /* 0x000fc40003f66270 */
[----:B------:R-:W-:Y:S01]  /*2410*/  @!P4 LEA.HI.X R11, R12, R15, R5, 0x1, P6 ;  /* 0x0000000f0c0bc211 */ /* 0x000fe200030f0c05 */
[----:B------:R-:W-:Y:S01]  /*2420*/  @!P5 LDGSTS.E.BYPASS.LTC128B.128 [R4+0x800], desc[UR4][R16.64] ;  /* 0x008000001004dfae */ /* 0x000fe2000b981a04 */
[-C--:B------:R-:W-:Y:S01]  /*2430*/  ISETP.GE.AND P6, PT, R37, R0.reuse, PT ;  /* 0x000000002500720c */ /* 0x080fe20003fc6270 */
[----:B------:R-:W-:Y:S02]  /*2440*/  VIADD R32, R2, 0x40 ;  /* 0x0000004002207836 */ /* 0x000fe40000000000 */
[----:B------:R1:W-:Y:S04]  /*2450*/  @!P0 LDGSTS.E.BYPASS.LTC128B.128 [R4+0x1000], desc[UR4][R8.64] ;  /* 0x0100000008048fae */ /* 0x0003e8000b981a04 */
[----:B------:R2:W-:Y:S01]  /*2460*/  @!P4 LDGSTS.E.BYPASS.LTC128B.128 [R4+0x1800], desc[UR4][R10.64] ;  /* 0x018000000a04cfae */ /* 0x0005e2000b981a04 */
[----:B------:R-:W-:-:S02]  /*2470*/  ISETP.GE.AND P0, PT, R32, R0, PT ;  /* 0x000000002000720c */ /* 0x000fc40003f06270 */
[C---:B------:R-:W-:Y:S01]  /*2480*/  LOP3.LUT R33, R2.reuse, 0x80, RZ, 0xfc, !PT ;  /* 0x0000008002217812 */ /* 0x040fe200078efcff */
[----:B------:R-:W-:Y:S01]  /*2490*/  VIADD R27, R2, 0x50 ;  /* 0x00000050021b7836 */ /* 0x000fe20000000000 */
[C---:B-1----:R-:W-:Y:S01]  /*24a0*/  @!P1 LEA R8, P5, R217.reuse, R6, 0x5 ;  /* 0x00000006d9089211 */ /* 0x042fe200078a28ff */
[----:B--2---:R-:W-:Y:S02]  /*24b0*/  @!P2 IMAD.MOV.U32 R10, RZ, RZ, R219 ;  /* 0x000000ffff0aa224 */ /* 0x004fe400078e00db */
[----:B------:R-:W-:Y:S01]  /*24c0*/  @!P2 IMAD.MOV.U32 R11, RZ, RZ, R220 ;  /* 0x000000ffff0ba224 */ /* 0x000fe200078e00dc */
[----:B------:R-:W-:-:S04]  /*24d0*/  @!P1 LEA.HI.X R9, R217, R7, R218, 0x5, P5 ;  /* 0x00000007d9099211 */ /* 0x000fc800028f2cda */
[----:B------:R1:W-:Y:S04]  /*24e0*/  @!P2 LDGSTS.E.BYPASS.LTC128B.128 [R4+0x2000], desc[UR4][R10.64] ;  /* 0x020000000a04afae */ /* 0x0003e8000b981a04 */
[----:B------:R-:W-:Y:S04]  /*24f0*/  @!P3 LDGSTS.E.BYPASS.LTC128B.128 [R4+0x2800], desc[UR4][R6.64] ;  /* 0x028000000604bfae */ /* 0x000fe8000b981a04 */
[----:B------:R2:W-:Y:S01]  /*2500*/  @!P1 LDGSTS.E.BYPASS.LTC128B.128 [R4+0x3000], desc[UR4][R8.64] ;  /* 0x0300000008049fae */ /* 0x0005e2000b981a04 */
[----:B------:R-:W-:Y:S01]  /*2510*/  ISETP.GE.AND P3, PT, R33, R0, PT ;  /* 0x000000002100720c */ /* 0x000fe20003f66270 */
[----:B------:R-:W-:-:S02]  /*2520*/  VIADD R30, R2, 0x90 ;  /* 0x00000090021e7836 */ /* 0x000fc40000000000 */
[C---:B------:R-:W-:Y:S02]  /*2530*/  VIADD R40, R2.reuse, 0x60 ;  /* 0x0000006002287836 */ /* 0x040fe40000000000 */
[----:B------:R-:W-:Y:S01]  /*2540*/  VIADD R34, R2, 0x70 ;  /* 0x0000007002227836 */ /* 0x000fe20000000000 */
[----:B-1----:R-:W-:-:S04]  /*2550*/  @!P6 LEA R10, P1, R217, R6, 0x6 ;  /* 0x00000006d90ae211 */ /* 0x002fc800078230ff */
[----:B------:R-:W-:Y:S01]  /*2560*/  @!P6 LEA.HI.X R11, R217, R7, R218, 0x6, P1 ;  /* 0x00000007d90be211 */ /* 0x000fe200008f34da */
[----:B--2---:R-:W-:-:S04]  /*2570*/  @!P0 IMAD.MOV.U32 R8, RZ, RZ, R6 ;  /* 0x000000ffff088224 */ /* 0x004fc800078e0006 */
[----:B------:R1:W-:Y:S01]  /*2580*/  @!P6 LDGSTS.E.BYPASS.LTC128B.128 [R4+0x3800], desc[UR4][R10.64] ;  /* 0x038000000a04efae */ /* 0x0003e2000b981a04 */
[----:B------:R-:W-:Y:S01]  /*2590*/  @!P0 IMAD.MOV.U32 R9, RZ, RZ, R7 ;  /* 0x000000ffff098224 */ /* 0x000fe200078e0007 */
[-C--:B------:R-:W-:Y:S01]  /*25a0*/  ISETP.GE.AND P6, PT, R27, R0.reuse, PT ;  /* 0x000000001b00720c */ /* 0x080fe20003fc6270 */
[----:B------:R-:W-:Y:S02]  /*25b0*/  @!P0 IMAD R3, R218, 0x60, RZ ;  /* 0x00000060da038824 */ /* 0x000fe400078e02ff */
[----:B------:R-:W-:Y:S01]  /*25c0*/  @!P0 IMAD.WIDE.U32 R8, R217, 0x60, R8 ;  /* 0x00000060d9088825 */ /* 0x000fe200078e0008 */
[-C--:B------:R-:W-:Y:S02]  /*25d0*/  ISETP.GE.AND P1, PT, R30, R0.reuse, PT ;  /* 0x000000001e00720c */ /* 0x080fe40003f26270 */
[-C--:B------:R-:W-:Y:S01]  /*25e0*/  ISETP.GE.AND P5, PT, R40, R0.reuse, PT ;  /* 0x000000002800720c */ /* 0x080fe20003fa6270 */
[----:B------:R-:W-:Y:S01]  /*25f0*/  @!P0 IMAD.IADD R9, R9, 0x1, R3 ;  /* 0x0000000109098824 */ /* 0x000fe200078e0203 */
[----:B------:R-:W-:Y:S01]  /*2600*/  ISETP.GE.AND P4, PT, R34, R0, PT ;  /* 0x000000002200720c */ /* 0x000fe20003f86270 */
[----:B------:R-:W-:-:S02]  /*2610*/  @!P3 IMAD.MOV.U32 R14, RZ, RZ, R6 ;  /* 0x000000ffff0eb224 */ /* 0x000fc400078e0006 */
[----:B------:R-:W-:Y:S01]  /*2620*/  @!P3 IMAD.MOV.U32 R15, RZ, RZ, R7 ;  /* 0x000000ffff0fb224 */ /* 0x000fe200078e0007 */
[----:B------:R2:W-:Y:S01]  /*2630*/  @!P0 LDGSTS.E.BYPASS.LTC128B.128 [R4+0x4000], desc[UR4][R8.64] ;  /* 0x0400000008048fae */ /* 0x0005e2000b981a04 */
[----:B------:R-:W-:Y:S01]  /*2640*/  @!P3 IMAD R17, R218, 0xe0, RZ ;  /* 0x000000e0da11b824 */ /* 0x000fe200078e02ff */
[C---:B------:R-:W-:Y:S01]  /*2650*/  @!P6 LEA R16, P0, R217.reuse, R6, 0x7 ;  /* 0x00000006d910e211 */ /* 0x040fe200078038ff */
[----:B------:R-:W-:-:S04]  /*2660*/  @!P3 IMAD.WIDE.U32 R14, R217, 0xe0, R14 ;  /* 0x000000e0d90eb825 */ /* 0x000fc800078e000e */
[----:B------:R-:W-:Y:S02]  /*2670*/  VIADD R26, R2, 0xa0 ;  /* 0x000000a0021a7836 */ /* 0x000fe40000000000 */
[--C-:B------:R-:W-:Y:S02]  /*2680*/  @!P5 IMAD.MOV.U32 R12, RZ, RZ, R6.reuse ;  /* 0x000000ffff0cd224 */ /* 0x100fe400078e0006 */
[--C-:B------:R-:W-:Y:S02]  /*2690*/  @!P5 IMAD.MOV.U32 R13, RZ, RZ, R7.reuse ;  /* 0x000000ffff0dd224 */ /* 0x100fe400078e0007 */
        /* <DEDUP_REMOVED lines=14> */
[C---:B------:R-:W-:Y:S02]  /*2780*/  VIADD R23, R2.reuse, 0xb0 ;  /* 0x000000b002177836 */ /* 0x040fe40000000000 */
[----:B------:R-:W-:Y:S01]  /*2790*/  @!P4 IMAD.IADD R11, R11, 0x1, R5 ;  /* 0x000000010b0bc824 */ /* 0x000fe200078e0205 */
[----:B------:R-:W-:Y:S01]  /*27a0*/  @!P5 LDGSTS.E.BYPASS.LTC128B.128 [R4+0x5000], desc[UR4][R12.64] ;  /* 0x050000000c04dfae */ /* 0x000fe2000b981a04 */
[C---:B------:R-:W-:Y:S01]  /*27b0*/  VIADD R28, R2.reuse, 0xd0 ;  /* 0x000000d0021c7836 */ /* 0x040fe20000000000 */
[-C--:B------:R-:W-:Y:S01]  /*27c0*/  ISETP.GE.AND P6, PT, R23, R0.reuse, PT ;  /* 0x000000001700720c */ /* 0x080fe20003fc6270 */
        /* <DEDUP_REMOVED lines=9> */
[----:B------:R-:W-:Y:S01]  /*2860*/  ISETP.GE.AND P5, PT, R25, R0, PT ;  /* 0x000000001900720c */ /* 0x000fe20003fa6270 */
[----:B-1----:R-:W-:Y:S02]  /*2870*/  @!P0 IMAD R16, R218, 0x120, RZ ;  /* 0x00000120da108824 */ /* 0x002fe400078e02ff */
        /* <DEDUP_REMOVED lines=10> */
[----:B---3--:R-:W-:Y:S02]  /*2920*/  @!P6 IMAD R14, R218, 0x140, RZ ;  /* 0x00000140da0ee824 */ /* 0x008fe400078e02ff */
[--C-:B------:R-:W-:Y:S02]  /*2930*/  @!P3 IMAD.MOV.U32 R18, RZ, RZ, R6.reuse ;  /* 0x000000ffff12b224 */ /* 0x100fe400078e0006 */
[--C-:B------:R-:W-:Y:S02]  /*2940*/  @!P3 IMAD.MOV.U32 R19, RZ, RZ, R7.reuse ;  /* 0x000000ffff13b224 */ /* 0x100fe400078e0007 */
[----:B------:R-:W-:Y:S02]  /*2950*/  @!P1 IMAD.MOV.U32 R20, RZ, RZ, R6 ;  /* 0x000000ffff149224 */ /* 0x000fe400078e0006 */
[----:B------:R-:W-:Y:S02]  /*2960*/  @!P1 IMAD.MOV.U32 R21, RZ, RZ, R7 ;  /* 0x000000ffff159224 */ /* 0x000fe400078e0007 */
[----:B------:R-:W-:-:S04]  /*2970*/  @!P6 IMAD.WIDE.U32 R8, R217, 0x140, R8 ;  /* 0x00000140d908e825 */ /* 0x000fc800078e0008 */
[----:B------:R-:W-:Y:S02]  /*2980*/  @!P5 IMAD R12, R218, 0x160, RZ ;  /* 0x00000160da0cd824 */ /* 0x000fe400078e02ff */
        /* <DEDUP_REMOVED lines=8> */
[----:B------:R-:W-:Y:S02]  /*2a10*/  @!P5 IMAD.IADD R13, R7, 0x1, R12 ;  /* 0x00000001070dd824 */ /* 0x000fe400078e020c */
[----:B------:R-:W-:Y:S02]  /*2a20*/  @!P6 IMAD.MOV.U32 R14, RZ, RZ, R8 ;  /* 0x000000ffff0ee224 */ /* 0x000fe400078e0008 */
[----:B------:R-:W-:Y:S02]  /*2a30*/  @!P5 IMAD.MOV.U32 R12, RZ, RZ, R6 ;  /* 0x000000ffff0cd224 */ /* 0x000fe400078e0006 */
[----:B------:R-:W-:Y:S01]  /*2a40*/  @!P4 IMAD.IADD R11, R11, 0x1, R3 ;  /* 0x000000010b0bc824 */ /* 0x000fe200078e0203 */
[----:B------:R1:W-:Y:S01]  /*2a50*/  @!P6 LDGSTS.E.BYPASS.LTC128B.128 [R4+0x7800], desc[UR4][R14.64] ;  /* 0x078000000e04efae */ /* 0x0003e2000b981a04 */
[----:B------:R-:W-:Y:S02]  /*2a60*/  @!P3 IMAD.IADD R9, R19, 0x1, R5 ;  /* 0x000000011309b824 */ /* 0x000fe400078e0205 */
[----:B------:R-:W-:Y:S01]  /*2a70*/  @!P3 IMAD.MOV.U32 R8, RZ, RZ, R18 ;  /* 0x000000ffff08b224 */ /* 0x000fe200078e0012 */
[----:B------:R1:W-:Y:S01]  /*2a80*/  @!P5 LDGSTS.E.BYPASS.LTC128B.128 [R4+0x8000], desc[UR4][R12.64] ;  /* 0x080000000c04dfae */ /* 0x0003e2000b981a04 */
[----:B------:R-:W-:-:S02]  /*2a90*/  @!P1 IMAD.IADD R7, R21, 0x1, R22 ;  /* 0x0000000115079824 */ /* 0x000fc400078e0216 */
[----:B------:R-:W-:Y:S01]  /*2aa0*/  @!P1 IMAD.MOV.U32 R6, RZ, RZ, R20 ;  /* 0x000000ffff069224 */ /* 0x000fe200078e0014 */
        /* <DEDUP_REMOVED lines=179> */
[----:B------:R-:W-:Y:S02]  /*35e0*/  IMAD.MOV.U32 R100, RZ, RZ, 0x20 ;  /* 0x00000020ff647424 */ /* 0x000fe400078e00ff */
[----:B------:R-:W-:Y:S01]  /*35f0*/  IMAD.MOV.U32 R156, RZ, RZ, 0x40 ;  /* 0x00000040ff9c7424 */ /* 0x000fe200078e00ff */
[----:B------:R-:W-:Y:S04]  /*3600*/  STL [R1+0xc], R44 ;  /* 0x00000c2c01007387 */ /* 0x000fe80000100800 */
[----:B------:R-:W3:Y:S01]  /*3610*/  LD.E R3, desc[UR4][R134.64+0x18c] ;  /* 0x00018c0486037980 */ /* 0x000ee2000c101900 */
[----:B------:R-:W-:-:S02]  /*3620*/  LOP3.LUT R0, R66, 0x8, RZ, 0xc0, !PT ;  /* 0x0000000842007812 */ /* 0x000fc400078ec0ff */
[C---:B------:R-:W-:Y:S01]  /*3630*/  LOP3.LUT R6, R5.reuse, 0x1c0, RZ, 0xc0, !PT ;  /* 0x000001c005067812 */ /* 0x040fe200078ec0ff */
[----:B------:R-:W0:Y:S01]  /*3640*/  LDGDEPBAR ;  /* 0x00000000000079af */ /* 0x000e220000000000 */
[----:B--2---:R-:W-:Y:S02]  /*3650*/  LOP3.LUT R2, R0, 0x1c0, R5, 0xf8, !PT ;  /* 0x000001c000027812 */ /* 0x004fe400078ef805 */
[----:B------:R-:W-:Y:S02]  /*3660*/  LOP3.LUT R0, R6, 0x8, R229, 0xf8, !PT ;  /* 0x0000000806007812 */ /* 0x000fe400078ef8e5 */
[----:B------:R-:W-:Y:S02]  /*3670*/  LOP3.LUT R215, R5, 0x200, RZ, 0xc0, !PT ;  /* 0x0000020005d77812 */ /* 0x000fe400078ec0ff */
[--C-:B------:R-:W-:Y:S02]  /*3680*/  LOP3.LUT R214, R2, 0x38, R41.reuse, 0x78, !PT ;  /* 0x0000003802d67812 */ /* 0x100fe400078e7829 */
[----:B------:R-:W-:-:S02]  /*3690*/  LOP3.LUT R0, R0, 0x38, R41, 0x78, !PT ;  /* 0x0000003800007812 */ /* 0x000fc400078e7829 */
[----:B------:R-:W-:Y:S02]  /*36a0*/  LOP3.LUT R2, R215, 0x7c00, R7, 0xf8, !PT ;  /* 0x00007c00d7027812 */ /* 0x000fe400078ef807 */
[----:B------:R-:W-:Y:S02]  /*36b0*/  LOP3.LUT R5, R5, 0x400, RZ, 0xc0, !PT ;  /* 0x0000040005057812 */ /* 0x000fe400078ec0ff */
[----:B------:R-:W-:-:S03]  /*36c0*/  LOP3.LUT R2, R2, R214, RZ, 0xfc, !PT ;  /* 0x000000d602027212 */ /* 0x000fc600078efcff */
[----:B------:R-:W-:Y:S02]  /*36d0*/  IMAD R0, R0, 0x2, R5 ;  /* 0x0000000200007824 */ /* 0x000fe400078e0205 */
[----:B------:R-:W-:Y:S02]  /*36e0*/  IMAD R227, R2, 0x2, R226 ;  /* 0x0000000202e37824 */ /* 0x000fe400078e02e2 */
[----:B------:R-:W-:-:S03]  /*36f0*/  IMAD.IADD R224, R226, 0x1, R0 ;  /* 0x00000001e2e07824 */ /* 0x000fc600078e0200 */
[----:B------:R-:W-:Y:S04]  /*3700*/  LDSM.16.M88.4 R20, [R227] ;  /* 0x00000000e314783b */ /* 0x000fe80000000200 */
[----:B------:R-:W1:Y:S01]  /*3710*/  LDSM.16.M88.4 R28, [R224+0x2000] ;  /* 0x00200000e01c783b */ /* 0x000e620000000200 */
[----:B------:R-:W-:-:S03]  /*3720*/  SEL R100, R100, 0xffffffe0, !P1 ;  /* 0xffffffe064647807 */ /* 0x000fc60004800000 */
[----:B------:R-:W2:Y:S02]  /*3730*/  LDSM.16.M88.4 R48, [R224+0x2800] ;  /* 0x00280000e030783b */ /* 0x000ea40000000200 */
[--C-:B------:R-:W-:Y:S02]  /*3740*/  IMAD.IADD R0, R227, 0x1, R100.reuse ;  /* 0x00000001e3007824 */ /* 0x100fe400078e0264 */
[----:B------:R-:W-:Y:S01]  /*3750*/  IMAD.IADD R25, R224, 0x1, R100 ;  /* 0x00000001e0197824 */ /* 0x000fe200078e0264 */
[----:B------:R-:W-:Y:S01]  /*3760*/  SEL R156, R156, 0xffffffc0, !P2 ;  /* 0xffffffc09c9c7807 */ /* 0x000fe20005000000 */
[----:B------:R-:W-:Y:S04]  /*3770*/  LDSM.16.M88.4 R56, [R224+0x3000] ;  /* 0x00300000e038783b */ /* 0x000fe80000000200 */
[----:B------:R4:W-:Y:S04]  /*3780*/  LDSM.16.M88.4 R16, [R0] ;  /* 0x000000000010783b */ /* 0x0009e80000000200 */
[----:B------:R-:W5:Y:S01]  /*3790*/  LDSM.16.M88.4 R40, [R25+0x2000] ;  /* 0x002000001928783b */ /* 0x000f620000000200 */
[----:B------:R-:W-:-:S03]  /*37a0*/  IMAD.IADD R26, R224, 0x1, R156 ;  /* 0x00000001e01a7824 */ /* 0x000fc600078e029c */
[----:B------:R-:W5:Y:S04]  /*37b0*/  LDSM.16.M88.4 R60, [R25+0x2800] ;  /* 0x00280000193c783b */ /* 0x000f680000000200 */
[----:B------:R-:W-:Y:S04]  /*37c0*/  LDSM.16.M88.4 R72, [R26+0x2000] ;  /* 0x002000001a48783b */ /* 0x000fe80000000200 */
[----:B------:R-:W-:Y:S04]  /*37d0*/  LDSM.16.M88.4 R76, [R25+0x3000] ;  /* 0x00300000194c783b */ /* 0x000fe80000000200 */
[----:B------:R-:W-:Y:S01]  /*37e0*/  LDSM.16.M88.4 R84, [R224+0x3800] ;  /* 0x00380000e054783b */ /* 0x000fe20000000200 */
[----:B----4-:R-:W-:Y:S01]  /*37f0*/  IMAD.IADD R0, R227, 0x1, R156 ;  /* 0x00000001e3007824 */ /* 0x010fe200078e029c */
[----:B-1----:R-:W-:Y:S04]  /*3800*/  HMMA.16816.F32.BF16 R8, R20, R28, RZ ;  /* 0x0000001c1408723c */ /* 0x002fe800000418ff */
[----:B------:R1:W4:Y:S01]  /*3810*/  LDSM.16.M88.4 R12, [R0] ;  /* 0x00000000000c783b */ /* 0x0003220000000200 */
[----:B------:R-:W-:-:S05]  /*3820*/  IMAD.IADD R7, R100, 0x1, R26 ;  /* 0x0000000164077824 */ /* 0x000fca00078e021a */
[----:B------:R-:W-:Y:S01]  /*3830*/  LDSM.16.M88.4 R80, [R7+0x2000] ;  /* 0x002000000750783b */ /* 0x000fe20000000200 */
[C---:B--2---:R-:W-:Y:S08]  /*3840*/  HMMA.16816.F32.BF16 R52, R20.reuse, R48, RZ ;  /* 0x000000301434723c */ /* 0x044ff000000418ff */
[----:B------:R-:W-:Y:S01]  /*3850*/  HMMA.16816.F32.BF16 R36, R20, R30, RZ ;  /* 0x0000001e1424723c */ /* 0x000fe200000418ff */
[----:B-1----:R-:W-:-:S07]  /*3860*/  IMAD.IADD R0, R100, 0x1, R0 ;  /* 0x0000000164007824 */ /* 0x002fce00078e0200 */
[----:B-----5:R-:W-:Y:S01]  /*3870*/  HMMA.16816.F32.BF16 R32, R16, R40, R8 ;  /* 0x000000281020723c */ /* 0x020fe20000041808 */
[----:B------:R-:W1:Y:S07]  /*3880*/  LDSM.16.M88.4 R8, [R0] ;  /* 0x000000000008783b */ /* 0x000e6e0000000200 */
[----:B------:R-:W-:Y:S01]  /*3890*/  HMMA.16816.F32.BF16 R48, R20, R50, RZ ;  /* 0x000000321430723c */ /* 0x000fe200000418ff */
[----:B------:R2:W-:Y:S07]  /*38a0*/  STL [R1+0x8], R45 ;  /* 0x0000082d01007387 */ /* 0x0005ee0000100800 */
[----:B------:R-:W-:Y:S01]  /*38b0*/  HMMA.16816.F32.BF16 R68, R16, R60, R52 ;  /* 0x0000003c1044723c */ /* 0x000fe20000041834 */
[----:B------:R-:W-:Y:S07]  /*38c0*/  LDSM.16.M88.4 R52, [R25+0x3800] ;  /* 0x003800001934783b */ /* 0x000fee0000000200 */
[----:B----4-:R-:W-:Y:S08]  /*38d0*/  HMMA.16816.F32.BF16 R28, R12, R72, R32 ;  /* 0x000000480c1c723c */ /* 0x010ff00000041820 */
[----:B------:R-:W-:Y:S08]  /*38e0*/  HMMA.16816.F32.BF16 R32, R16, R42, R36 ;  /* 0x0000002a1020723c */ /* 0x000ff00000041824 */
[----:B--2---:R-:W-:Y:S08]  /*38f0*/  HMMA.16816.F32.BF16 R44, R20, R56, RZ ;  /* 0x00000038142c723c */ /* 0x004ff000000418ff */
[----:B------:R-:W-:Y:S01]  /*3900*/  HMMA.16816.F32.BF16 R60, R16, R62, R48 ;  /* 0x0000003e103c723c */ /* 0x000fe20000041830 */
[----:B------:R-:W2:Y:S07]  /*3910*/  LDSM.16.M88.4 R48, [R26+0x2800] ;  /* 0x002800001a30783b */ /* 0x000eae0000000200 */
[----:B------:R-:W-:Y:S01]  /*3920*/  HMMA.16816.F32.BF16 R36, R20, R58, RZ ;  /* 0x0000003a1424723c */ /* 0x000fe200000418ff */
[----:B------:R-:W4:Y:S07]  /*3930*/  LDSM.16.M88.4 R56, [R224+0x4000] ;  /* 0x00400000e038783b */ /* 0x000f2e0000000200 */
[----:B-1----:R-:W-:Y:S08]  /*3940*/  HMMA.16816.F32.BF16 R40, R8, R80, R28 ;  /* 0x000000500828723c */ /* 0x002ff0000004181c */
[----:B------:R-:W-:Y:S01]  /*3950*/  HMMA.16816.F32.BF16 R88, R16, R76, R44 ;  /* 0x0000004c1058723c */ /* 0x000fe2000004182c */
[----:B------:R-:W1:Y:S07]  /*3960*/  LDSM.16.M88.4 R44, [R7+0x2800] ;  /* 0x00280000072c783b */ /* 0x000e6e0000000200 */
[----:B------:R-:W-:Y:S01]  /*3970*/  HMMA.16816.F32.BF16 R28, R12, R74, R32 ;  /* 0x0000004a0c1c723c */ /* 0x000fe20000041820 */
[----:B------:R-:W5:Y:S07]  /*3980*/  LDSM.16.M88.4 R72, [R26+0x3000] ;  /* 0x003000001a48783b */ /* 0x000f6e0000000200 */
[----:B------:R-:W-:Y:S08]  /*3990*/  HMMA.16816.F32.BF16 R32, R20, R84, RZ ;  /* 0x000000541420723c */ /* 0x000ff000000418ff */
[----:B------:R-:W-:Y:S08]  /*39a0*/  HMMA.16816.F32.BF16 R92, R16, R78, R36 ;  /* 0x0000004e105c723c */ /* 0x000ff00000041824 */
[----:B------:R-:W-:Y:S08]  /*39b0*/  HMMA.16816.F32.BF16 R36, R8, R82, R28 ;  /* 0x000000520824723c */ /* 0x000ff0000004181c */
[----:B--2---:R-:W-:Y:S01]  /*39c0*/  HMMA.16816.F32.BF16 R28, R12, R48, R68 ;  /* 0x000000300c1c723c */ /* 0x004fe20000041844 */
[----:B------:R-:W2:Y:S07]  /*39d0*/  LDSM.16.M88.4 R68, [R25+0x4000] ;  /* 0x004000001944783b */ /* 0x000eae0000000200 */
[----:B------:R-:W-:Y:S08]  /*39e0*/  HMMA.16816.F32.BF16 R80, R16, R52, R32 ;  /* 0x000000341050723c */ /* 0x000ff00000041820 */
[----:B------:R-:W-:-:S15]  /*39f0*/  HMMA.16816.F32.BF16 R32, R20, R86, RZ ;  /* 0x000000561420723c */ /* 0x000fde00000418ff */
[----:B------:R-:W-:-:S05]  /*3a00*/  NOP ;  /* 0x0000000000007918 */ /* 0x000fca0000000000 */
[----:B------:R-:W-:Y:S01]  /*3a10*/  HMMA.16816.F32.BF16 R96, R16, R54, R32 ;  /* 0x000000361060723c */ /* 0x000fe20000041820 */
[----:B------:R-:W2:Y:S07]  /*3a20*/  LDSM.16.M88.4 R52, [R7+0x3000] ;  /* 0x003000000734783b */ /* 0x000eae0000000200 */
[----:B----4-:R-:W-:Y:S01]  /*3a30*/  HMMA.16816.F32.BF16 R32, R20, R56, RZ ;  /* 0x000000381420723c */ /* 0x010fe200000418ff */
[----:B---3--:R-:W-:-:S04]  /*3a40*/  FMUL.FTZ R0, R40, R3 ;  /* 0x0000000328007220 */ /* 0x008fc80000410000 */
[----:B------:R3:W-:Y:S02]  /*3a50*/  MUFU.TANH R177, R0 ;  /* 0x0000000000b17308 */ /* 0x0007e40000002400 */
[----:B---3--:R-:W-:-:S06]  /*3a60*/  FMUL.FTZ R0, R41, R3 ;  /* 0x0000000329007220 */ /* 0x008fcc0000410000 */
[----:B------:R3:W-:Y:S02]  /*3a70*/  MUFU.TANH R181, R0 ;  /* 0x0000000000b57308 */ /* 0x0007e40000002400 */
[----:B---3--:R-:W-:-:S06]  /*3a80*/  FMUL.FTZ R0, R42, R3 ;  /* 0x000000032a007220 */ /* 0x008fcc0000410000 */
[----:B------:R3:W4:Y:S02]  /*3a90*/  MUFU.TANH R159, R0 ;  /* 0x00000000009f7308 */ /* 0x0007240000002400 */
[-C--:B---3--:R-:W-:Y:S02]  /*3aa0*/  FMUL.FTZ R0, R43, R3.reuse ;  /* 0x000000032b007220 */ /* 0x088fe40000410000 */
[----:B-1----:R-:W-:Y:S04]  /*3ab0*/  HMMA.16816.F32.BF16 R40, R8, R44, R28 ;  /* 0x0000002c0828723c */ /* 0x002fe8000004181c */
[----:B------:R1:W3:Y:S04]  /*3ac0*/  MUFU.TANH R163, R0 ;  /* 0x0000000000a37308 */ /* 0x0002e80000002400 */
[----:B------:R-:W-:Y:S01]  /*3ad0*/  HMMA.16816.F32.BF16 R28, R12, R50, R60 ;  /* 0x000000320c1c723c */ /* 0x000fe2000004183c */
[----:B------:R-:W-:Y:S04]  /*3ae0*/  LDSM.16.M88.4 R60, [R26+0x3800] ;  /* 0x003800001a3c783b */ /* 0x000fe80000000200 */
[----:B------:R-:W-:Y:S01]  /*3af0*/  LDSM.16.M88.4 R48, [R25+0x4800] ;  /* 0x004800001930783b */ /* 0x000fe20000000200 */
[----:B-1----:R-:W-:-:S04]  /*3b00*/  FMUL.FTZ R0, R36, R3 ;  /* 0x0000000324007220 */ /* 0x002fc80000410000 */
[----:B------:R1:W-:Y:S02]  /*3b10*/  MUFU.TANH R172, R0 ;  /* 0x0000000000ac7308 */ /* 0x0003e40000002400 */
        /* <DEDUP_REMOVED lines=8> */
[----:B-----5:R-:W-:Y:S01]  /*3ba0*/  HMMA.16816.F32.BF16 R28, R12, R72, R88 ;  /* 0x000000480c1c723c */ /* 0x020fe20000041858 */
[----:B--2---:R-:W-:-:S04]  /*3bb0*/  FMUL.FTZ R0, R40, R3 ;  /* 0x0000000328007220 */ /* 0x004fc80000410000 */
[----:B------:R2:W-:Y:S03]  /*3bc0*/  MUFU.TANH R140, R0 ;  /* 0x00000000008c7308 */ /* 0x0005e60000002400 */
[----:B------:R-:W-:Y:S01]  /*3bd0*/  HMMA.16816.F32.BF16 R76, R16, R68, R32 ;  /* 0x00000044104c723c */ /* 0x000fe20000041820 */
[----:B--2---:R-:W-:-:S04]  /*3be0*/  FMUL.FTZ R0, R41, R3 ;  /* 0x0000000329007220 */ /* 0x004fc80000410000 */
[----:B------:R2:W-:Y:S03]  /*3bf0*/  MUFU.TANH R148, R0 ;  /* 0x0000000000947308 */ /* 0x0005e60000002400 */
[----:B------:R-:W-:Y:S01]  /*3c00*/  HMMA.16816.F32.BF16 R32, R20, R58, RZ ;  /* 0x0000003a1420723c */ /* 0x000fe200000418ff */
[----:B------:R-:W5:Y:S01]  /*3c10*/  LDSM.16.M88.4 R56, [R7+0x3800] ;  /* 0x003800000738783b */ /* 0x000f620000000200 */
[----:B--2---:R-:W-:-:S04]  /*3c20*/  FMUL.FTZ R0, R42, R3 ;  /* 0x000000032a007220 */ /* 0x004fc80000410000 */
        /* <DEDUP_REMOVED lines=8> */
[----:B------:R-:W-:Y:S01]  /*3cb0*/  HMMA.16816.F32.BF16 R88, R16, R70, R32 ;  /* 0x000000461058723c */ /* 0x000fe20000041820 */
[----:B------:R-:W-:Y:S01]  /*3cc0*/  LDSM.16.M88.4 R68, [R25+0x5000] ;  /* 0x005000001944783b */ /* 0x000fe20000000200 */
[----:B--2---:R-:W-:-:S04]  /*3cd0*/  FMUL.FTZ R0, R37, R3 ;  /* 0x0000000325007220 */ /* 0x004fc80000410000 */
[----:B------:R2:W-:Y:S02]  /*3ce0*/  MUFU.TANH R124, R0 ;  /* 0x00000000007c7308 */ /* 0x0005e40000002400 */
[----:B-1----:R-:W-:Y:S01]  /*3cf0*/  HMMA.16816.F32.BF16 R32, R20, R44, RZ ;  /* 0x0000002c1420723c */ /* 0x002fe200000418ff */
[----:B--2---:R-:W-:-:S05]  /*3d00*/  FMUL.FTZ R0, R38, R3 ;  /* 0x0000000326007220 */ /* 0x004fca0000410000 */
[----:B------:R1:W2:Y:S02]  /*3d10*/  MUFU.TANH R102, R0 ;  /* 0x0000000000667308 */ /* 0x0002a40000002400 */
[-C--:B-1----:R-:W-:Y:S02]  /*3d20*/  FMUL.FTZ R0, R39, R3.reuse ;  /* 0x0000000327007220 */ /* 0x082fe40000410000 */
[----:B------:R-:W-:Y:S01]  /*3d30*/  HMMA.16816.F32.BF16 R36, R8, R54, R28 ;  /* 0x000000360824723c */ /* 0x000fe2000004181c */
[----:B------:R-:W1:Y:S03]  /*3d40*/  LDSM.16.M88.4 R52, [R224+0x5000] ;  /* 0x00500000e034783b */ /* 0x000e660000000200 */
[----:B------:R4:W2:Y:S04]  /*3d50*/  MUFU.TANH R105, R0 ;  /* 0x0000000000697308 */ /* 0x0008a80000002400 */
[----:B------:R-:W-:Y:S01]  /*3d60*/  HMMA.16816.F32.BF16 R28, R12, R60, R80 ;  /* 0x0000003c0c1c723c */ /* 0x000fe20000041850 */
[----:B----4-:R-:W-:-:S07]  /*3d70*/  FMUL.FTZ R0, R40, R3 ;  /* 0x0000000328007220 */ /* 0x010fce0000410000 */
[----:B------:R-:W-:Y:S01]  /*3d80*/  HMMA.16816.F32.BF16 R84, R16, R48, R32 ;  /* 0x000000301054723c */ /* 0x000fe20000041820 */
[----:B------:R4:W-:Y:S07]  /*3d90*/  MUFU.TANH R109, R0 ;  /* 0x00000000006d7308 */ /* 0x0009ee0000002400 */
[----:B------:R-:W-:Y:S01]  /*3da0*/  HMMA.16816.F32.BF16 R32, R20, R46, RZ ;  /* 0x0000002e1420723c */ /* 0x000fe200000418ff */
[----:B------:R-:W3:Y:S01]  /*3db0*/  LDSM.16.M88.4 R44, [R7+0x4000] ;  /* 0x00400000072c783b */ /* 0x000ee20000000200 */
[----:B----4-:R-:W-:-:S04]  /*3dc0*/  FMUL.FTZ R0, R41, R3 ;  /* 0x0000000329007220 */ /* 0x010fc80000410000 */
[----:B------:R4:W-:Y:S02]  /*3dd0*/  MUFU.TANH R111, R0 ;  /* 0x00000000006f7308 */ /* 0x0009e40000002400 */
[----:B----4-:R-:W-:-:S06]  /*3de0*/  FMUL.FTZ R0, R42, R3 ;  /* 0x000000032a007220 */ /* 0x010fcc0000410000 */
[----:B------:R4:W2:Y:S06]  /*3df0*/  MUFU.TANH R106, R0 ;  /* 0x00000000006a7308 */ /* 0x0008ac0000002400 */
[----:B------:R-:W-:Y:S01]  /*3e00*/  HMMA.16816.F32.BF16 R92, R16, R50, R32 ;  /* 0x00000032105c723c */ /* 0x000fe20000041820 */
[----:B------:R-:W2:Y:S01]  /*3e10*/  LDSM.16.M88.4 R48, [R224+0x5800] ;  /* 0x00580000e030783b */ /* 0x000ea20000000200 */
[----:B----4-:R-:W-:-:S06]  /*3e20*/  FMUL.FTZ R0, R43, R3 ;  /* 0x000000032b007220 */ /* 0x010fcc0000410000 */
[----:B-----5:R-:W-:Y:S01]  /*3e30*/  HMMA.16816.F32.BF16 R40, R8, R56, R28 ;  /* 0x000000380828723c */ /* 0x020fe2000004181c */
[----:B------:R4:W5:Y:S07]  /*3e40*/  MUFU.TANH R108, R0 ;  /* 0x00000000006c7308 */ /* 0x00096e0000002400 */
[----:B------:R-:W-:Y:S01]  /*3e50*/  HMMA.16816.F32.BF16 R28, R12, R62, R96 ;  /* 0x0000003e0c1c723c */ /* 0x000fe20000041860 */
[----:B------:R-:W5:Y:S01]  /*3e60*/  LDSM.16.M88.4 R60, [R26+0x4800] ;  /* 0x004800001a3c783b */ /* 0x000f620000000200 */
[----:B----4-:R-:W-:-:S06]  /*3e70*/  FMUL.FTZ R0, R36, R3 ;  /* 0x0000000324007220 */ /* 0x010fcc0000410000 */
[----:B-1----:R-:W-:Y:S01]  /*3e80*/  HMMA.16816.F32.BF16 R32, R20, R52, RZ ;  /* 0x000000341420723c */ /* 0x002fe200000418ff */
[----:B------:R1:W-:Y:S02]  /*3e90*/  MUFU.TANH R112, R0 ;  /* 0x0000000000707308 */ /* 0x0003e40000002400 */
[----:B-1----:R-:W-:-:S06]  /*3ea0*/  FMUL.FTZ R0, R37, R3 ;  /* 0x0000000325007220 */ /* 0x002fcc0000410000 */
[----:B------:R1:W-:Y:S02]  /*3eb0*/  MUFU.TANH R110, R0 ;  /* 0x00000000006e7308 */ /* 0x0003e40000002400 */
[----:B-1----:R-:W-:-:S06]  /*3ec0*/  FMUL.FTZ R0, R38, R3 ;  /* 0x0000000326007220 */ /* 0x002fcc0000410000 */
[----:B------:R1:W4:Y:S03]  /*3ed0*/  MUFU.TANH R107, R0 ;  /* 0x00000000006b7308 */ /* 0x0003260000002400 */
[----:B------:R-:W-:Y:S01]  /*3ee0*/  HMMA.16816.F32.BF16 R80, R16, R68, R32 ;  /* 0x000000441050723c */ /* 0x000fe20000041820 */
[----:B-1----:R-:W-:-:S07]  /*3ef0*/  FMUL.FTZ R0, R39, R3 ;  /* 0x0000000327007220 */ /* 0x002fce0000410000 */
[----:B------:R-:W-:Y:S01]  /*3f00*/  HMMA.16816.F32.BF16 R36, R8, R58, R28 ;  /* 0x0000003a0824723c */ /* 0x000fe2000004181c */
[----:B------:R-:W-:Y:S01]  /*3f10*/  LDSM.16.M88.4 R56, [R7+0x4800] ;  /* 0x004800000738783b */ /* 0x000fe20000000200 */
[----:B------:R1:W4:Y:S06]  /*3f20*/  MUFU.TANH R113, R0 ;  /* 0x0000000000717308 */ /* 0x00032c0000002400 */
[----:B------:R-:W-:Y:S01]  /*3f30*/  HMMA.16816.F32.BF16 R28, R12, R72, R76 ;  /* 0x000000480c1c723c */ /* 0x000fe2000004184c */
[----:B------:R-:W-:Y:S01]  /*3f40*/  LDSM.16.M88.4 R76, [R26+0x5000] ;  /* 0x005000001a4c783b */ /* 0x000fe20000000200 */
[----:B-1----:R-:W-:-:S06]  /*3f50*/  FMUL.FTZ R0, R40, R3 ;  /* 0x0000000328007220 */ /* 0x002fcc0000410000 */
[----:B------:R-:W-:Y:S01]  /*3f60*/  HMMA.16816.F32.BF16 R32, R20, R54, RZ ;  /* 0x000000361420723c */ /* 0x000fe200000418ff */
[----:B------:R-:W1:Y:S01]  /*3f70*/  LDSM.16.M88.4 R52, [R25+0x5800] ;  /* 0x005800001934783b */ /* 0x000e620000000200 */
[----:B------:R3:W4:Y:S02]  /*3f80*/  MUFU.TANH R115, R0 ;  /* 0x0000000000737308 */ /* 0x0007240000002400 */
[----:B---3--:R-:W-:-:S06]  /*3f90*/  FMUL.FTZ R0, R41, R3 ;  /* 0x0000000329007220 */ /* 0x008fcc0000410000 */
[----:B------:R3:W-:Y:S02]  /*3fa0*/  MUFU.TANH R121, R0 ;  /* 0x0000000000797308 */ /* 0x0007e40000002400 */
[----:B---3--:R-:W-:-:S06]  /*3fb0*/  FMUL.FTZ R0, R42, R3 ;  /* 0x000000032a007220 */ /* 0x008fcc0000410000 */
[----:B------:R3:W4:Y:S02]  /*3fc0*/  MUFU.TANH R67, R0 ;  /* 0x0000000000437308 */ /* 0x0007240000002400 */
[-C--:B---3--:R-:W-:Y:S02]  /*3fd0*/  FMUL.FTZ R0, R43, R3.reuse ;  /* 0x000000032b007220 */ /* 0x088fe40000410000 */
[----:B------:R-:W-:Y:S04]  /*3fe0*/  HMMA.16816.F32.BF16 R40, R8, R44, R28 ;  /* 0x0000002c0828723c */ /* 0x000fe8000004181c */
[----:B------:R3:W-:Y:S04]  /*3ff0*/  MUFU.TANH R114, R0 ;  /* 0x0000000000727308 */ /* 0x0007e80000002400 */
[----:B------:R-:W-:Y:S01]  /*4000*/  HMMA.16816.F32.BF16 R28, R12, R74, R88 ;  /* 0x0000004a0c1c723c */ /* 0x000fe20000041858 */
[----:B------:R-:W-:Y:S01]  /*4010*/  LDSM.16.M88.4 R72, [R25+0x6000] ;  /* 0x006000001948783b */ /* 0x000fe20000000200 */
[----:B---3--:R-:W-:-:S06]  /*4020*/  FMUL.FTZ R0, R36, R3 ;  /* 0x0000000324007220 */ /* 0x008fcc0000410000 */
[----:B------:R-:W-:Y:S01]  /*4030*/  HMMA.16816.F32.BF16 R88, R16, R70, R32 ;  /* 0x000000461058723c */ /* 0x000fe20000041820 */
[----:B------:R-:W3:Y:S01]  /*4040*/  LDSM.16.M88.4 R68, [R224+0x6000] ;  /* 0x00600000e044783b */ /* 0x000ee20000000200 */
[----:B------:R5:W4:Y:S06]  /*4050*/  MUFU.TANH R116, R0 ;  /* 0x0000000000747308 */ /* 0x000b2c0000002400 */
[----:B--2---:R-:W-:Y:S01]  /*4060*/  HMMA.16816.F32.BF16 R32, R20, R48, RZ ;  /* 0x000000301420723c */ /* 0x004fe200000418ff */
[----:B-----5:R-:W-:-:S04]  /*4070*/  FMUL.FTZ R0, R37, R3 ;  /* 0x0000000325007220 */ /* 0x020fc80000410000 */
[----:B------:R2:W-:Y:S02]  /*4080*/  MUFU.TANH R186, R0 ;  /* 0x0000000000ba7308 */ /* 0x0005e40000002400 */
[----:B--2---:R-:W-:-:S06]  /*4090*/  FMUL.FTZ R0, R38, R3 ;  /* 0x0000000326007220 */ /* 0x004fcc0000410000 */
[----:B------:R2:W5:Y:S02]  /*40a0*/  MUFU.TANH R27, R0 ;  /* 0x00000000001b7308 */ /* 0x0005640000002400 */
[-C--:B--2---:R-:W-:Y:S02]  /*40b0*/  FMUL.FTZ R0, R39, R3.reuse ;  /* 0x0000000327007220 */ /* 0x084fe40000410000 */
[----:B------:R-:W-:Y:S01]  /*40c0*/  HMMA.16816.F32.BF16 R36, R8, R46, R28 ;  /* 0x0000002e0824723c */ /* 0x000fe2000004181c */
[----:B------:R-:W2:Y:S03]  /*40d0*/  LDSM.16.M88.4 R44, [R7+0x5000] ;  /* 0x00500000072c783b */ /* 0x000ea60000000200 */
[----:B------:R1:W5:Y:S04]  /*40e0*/  MUFU.TANH R117, R0 ;  /* 0x0000000000757308 */ /* 0x0003680000002400 */
[----:B------:R-:W-:Y:S01]  /*40f0*/  HMMA.16816.F32.BF16 R28, R12, R60, R84 ;  /* 0x0000003c0c1c723c */ /* 0x000fe20000041854 */
[----:B-1----:R-:W-:-:S07]  /*4100*/  FMUL.FTZ R0, R40, R3 ;  /* 0x0000000328007220 */ /* 0x002fce0000410000 */
[----:B------:R-:W-:Y:S01]  /*4110*/  HMMA.16816.F32.BF16 R84, R16, R52, R32 ;  /* 0x000000341054723c */ /* 0x000fe20000041820 */
[----:B------:R1:W-:Y:S07]  /*4120*/  MUFU.TANH R125, R0 ;  /* 0x00000000007d7308 */ /* 0x0003ee0000002400 */
[----:B------:R-:W-:Y:S01]  /*4130*/  HMMA.16816.F32.BF16 R32, R20, R50, RZ ;  /* 0x000000321420723c */ /* 0x000fe200000418ff */
[----:B------:R-:W4:Y:S01]  /*4140*/  LDSM.16.M88.4 R48, [R224+0x6800] ;  /* 0x00680000e030783b */ /* 0x000f220000000200 */
[----:B-1----:R-:W-:-:S04]  /*4150*/  FMUL.FTZ R0, R41, R3 ;  /* 0x0000000329007220 */ /* 0x002fc80000410000 */
[----:B------:R1:W-:Y:S02]  /*4160*/  MUFU.TANH R123, R0 ;  /* 0x00000000007b7308 */ /* 0x0003e40000002400 */
[----:B-1----:R-:W-:-:S06]  /*4170*/  FMUL.FTZ R0, R42, R3 ;  /* 0x000000032a007220 */ /* 0x002fcc0000410000 */
[----:B------:R1:W5:Y:S06]  /*4180*/  MUFU.TANH R118, R0 ;  /* 0x0000000000767308 */ /* 0x00036c0000002400 */
[----:B------:R-:W-:Y:S01]  /*4190*/  HMMA.16816.F32.BF16 R96, R16, R54, R32 ;  /* 0x000000361060723c */ /* 0x000fe20000041820 */
[----:B------:R-:W5:Y:S01]  /*41a0*/  LDSM.16.M88.4 R52, [R25+0x6800] ;  /* 0x006800001934783b */ /* 0x000f620000000200 */
[----:B-1----:R-:W-:-:S06]  /*41b0*/  FMUL.FTZ R0, R43, R3 ;  /* 0x000000032b007220 */ /* 0x002fcc0000410000 */
[----:B------:R-:W-:Y:S01]  /*41c0*/  HMMA.16816.F32.BF16 R40, R8, R56, R28 ;  /* 0x000000380828723c */ /* 0x000fe2000004181c */
[----:B------:R1:W5:Y:S07]  /*41d0*/  MUFU.TANH R119, R0 ;  /* 0x0000000000777308 */ /* 0x00036e0000002400 */
[----:B------:R-:W-:Y:S01]  /*41e0*/  HMMA.16816.F32.BF16 R28, R12, R62, R92 ;  /* 0x0000003e0c1c723c */ /* 0x000fe2000004185c */
[----:B------:R-:W5:Y:S01]  /*41f0*/  LDSM.16.M88.4 R60, [R26+0x5800] ;  /* 0x005800001a3c783b */ /* 0x000f620000000200 */
[----:B-1----:R-:W-:-:S06]  /*4200*/  FMUL.FTZ R0, R36, R3 ;  /* 0x0000000324007220 */ /* 0x002fcc0000410000 */
[----:B---3--:R-:W-:Y:S01]  /*4210*/  HMMA.16816.F32.BF16 R32, R20, R68, RZ ;  /* 0x000000441420723c */ /* 0x008fe200000418ff */
        /* <DEDUP_REMOVED lines=9> */
[----:B------:R-:W-:Y:S01]  /*42b0*/  HMMA.16816.F32.BF16 R28, R12, R76, R80 ;  /* 0x0000004c0c1c723c */ /* 0x000fe20000041850 */
[----:B--2---:R-:W-:-:S07]  /*42c0*/  FMUL.FTZ R0, R40, R3 ;  /* 0x0000000328007220 */ /* 0x004fce0000410000 */
[----:B------:R-:W-:Y:S01]  /*42d0*/  HMMA.16816.F32.BF16 R80, R16, R72, R32 ;  /* 0x000000481050723c */ /* 0x000fe20000041820 */
[----:B------:R2:W-:Y:S07]  /*42e0*/  MUFU.TANH R137, R0 ;  /* 0x0000000000897308 */ /* 0x0005ee0000002400 */
[----:B------:R-:W-:Y:S01]  /*42f0*/  HMMA.16816.F32.BF16 R32, R20, R70, RZ ;  /* 0x000000461420723c */ /* 0x000fe200000418ff */
[----:B------:R-:W-:Y:S01]  /*4300*/  LDSM.16.M88.4 R68, [R25+0x7000] ;  /* 0x007000001944783b */ /* 0x000fe20000000200 */
[----:B--2---:R-:W-:-:S04]  /*4310*/  FMUL.FTZ R0, R41, R3 ;  /* 0x0000000329007220 */ /* 0x004fc80000410000 */
[----:B------:R2:W-:Y:S02]  /*4320*/  MUFU.TANH R133, R0 ;  /* 0x0000000000857308 */ /* 0x0005e40000002400 */
[----:B--2---:R-:W-:-:S06]  /*4330*/  FMUL.FTZ R0, R42, R3 ;  /* 0x000000032a007220 */ /* 0x004fcc0000410000 */
[----:B------:R2:W3:Y:S06]  /*4340*/  MUFU.TANH R128, R0 ;  /* 0x0000000000807308 */ /* 0x0004ec0000002400 */
[----:B------:R-:W-:Y:S01]  /*4350*/  HMMA.16816.F32.BF16 R92, R16, R74, R32 ;  /* 0x0000004a105c723c */ /* 0x000fe20000041820 */
[----:B------:R-:W3:Y:S01]  /*4360*/  LDSM.16.M88.4 R72, [R224+0x7000] ;  /* 0x00700000e048783b */ /* 0x000ee20000000200 */
[----:B--2---:R-:W-:-:S06]  /*4370*/  FMUL.FTZ R0, R43, R3 ;  /* 0x000000032b007220 */ /* 0x004fcc0000410000 */
[----:B------:R-:W-:Y:S01]  /*4380*/  HMMA.16816.F32.BF16 R40, R8, R44, R28 ;  /* 0x0000002c0828723c */ /* 0x000fe2000004181c */
[----:B------:R2:W3:Y:S07]  /*4390*/  MUFU.TANH R130, R0 ;  /* 0x0000000000827308 */ /* 0x0004ee0000002400 */
[----:B------:R-:W-:Y:S01]  /*43a0*/  HMMA.16816.F32.BF16 R28, R12, R78, R88 ;  /* 0x0000004e0c1c723c */ /* 0x000fe20000041858 */
[----:B------:R-:W3:Y:S01]  /*43b0*/  LDSM.16.M88.4 R76, [R26+0x6000] ;  /* 0x006000001a4c783b */ /* 0x000ee20000000200 */
[----:B--2---:R-:W-:-:S06]  /*43c0*/  FMUL.FTZ R0, R36, R3 ;  /* 0x0000000324007220 */ /* 0x004fcc0000410000 */
[----:B----4-:R-:W-:Y:S01]  /*43d0*/  HMMA.16816.F32.BF16 R32, R20, R48, RZ ;  /* 0x000000301420723c */ /* 0x010fe200000418ff */
[----:B------:R2:W-:Y:S02]  /*43e0*/  MUFU.TANH R138, R0 ;  /* 0x00000000008a7308 */ /* 0x0005e40000002400 */
[----:B--2---:R-:W-:-:S06]  /*43f0*/  FMUL.FTZ R0, R37, R3 ;  /* 0x0000000325007220 */ /* 0x004fcc0000410000 */
[----:B------:R2:W-:Y:S02]  /*4400*/  MUFU.TANH R132, R0 ;  /* 0x0000000000847308 */ /* 0x0005e40000002400 */
[----:B--2---:R-:W-:-:S06]  /*4410*/  FMUL.FTZ R0, R38, R3 ;  /* 0x0000000326007220 */ /* 0x004fcc0000410000 */
[----:B------:R2:W4:Y:S03]  /*4420*/  MUFU.TANH R131, R0 ;  /* 0x0000000000837308 */ /* 0x0005260000002400 */
[----:B-----5:R-:W-:Y:S01]  /*4430*/  HMMA.16816.F32.BF16 R88, R16, R52, R32 ;  /* 0x000000341058723c */ /* 0x020fe20000041820 */
[----:B--2---:R-:W-:-:S07]  /*4440*/  FMUL.FTZ R0, R39, R3 ;  /* 0x0000000327007220 */ /* 0x004fce0000410000 */
[----:B------:R-:W-:Y:S01]  /*4450*/  HMMA.16816.F32.BF16 R36, R8, R46, R28 ;  /* 0x0000002e0824723c */ /* 0x000fe2000004181c */
[----:B------:R-:W2:Y:S01]  /*4460*/  LDSM.16.M88.4 R44, [R7+0x6000] ;  /* 0x00600000072c783b */ /* 0x000ea20000000200 */
[----:B------:R5:W4:Y:S06]  /*4470*/  MUFU.TANH R139, R0 ;  /* 0x00000000008b7308 */ /* 0x000b2c0000002400 */
[----:B------:R-:W-:Y:S01]  /*4480*/  HMMA.16816.F32.BF16 R28, R12, R60, R84 ;  /* 0x0000003c0c1c723c */ /* 0x000fe20000041854 */
[----:B-----5:R-:W-:-:S07]  /*4490*/  FMUL.FTZ R0, R40, R3 ;  /* 0x0000000328007220 */ /* 0x020fce0000410000 */
[----:B------:R-:W-:Y:S01]  /*44a0*/  HMMA.16816.F32.BF16 R32, R20, R50, RZ ;  /* 0x000000321420723c */ /* 0x000fe200000418ff */
[----:B------:R-:W5:Y:S01]  /*44b0*/  LDSM.16.M88.4 R48, [R224+0x7800] ;  /* 0x00780000e030783b */ /* 0x000f620000000200 */
[----:B------:R1:W-:Y:S02]  /*44c0*/  MUFU.TANH R144, R0 ;  /* 0x0000000000907308 */ /* 0x0003e40000002400 */
[----:B-1----:R-:W-:-:S06]  /*44d0*/  FMUL.FTZ R0, R41, R3 ;  /* 0x0000000329007220 */ /* 0x002fcc0000410000 */
[----:B------:R1:W-:Y:S02]  /*44e0*/  MUFU.TANH R145, R0 ;  /* 0x0000000000917308 */ /* 0x0003e40000002400 */
[----:B-1----:R-:W-:-:S06]  /*44f0*/  FMUL.FTZ R0, R42, R3 ;  /* 0x000000032a007220 */ /* 0x002fcc0000410000 */
[----:B------:R1:W4:Y:S02]  /*4500*/  MUFU.TANH R141, R0 ;  /* 0x00000000008d7308 */ /* 0x0003240000002400 */
[-C--:B-1----:R-:W-:Y:S02]  /*4510*/  FMUL.FTZ R0, R43, R3.reuse ;  /* 0x000000032b007220 */ /* 0x082fe40000410000 */
[----:B------:R-:W-:Y:S04]  /*4520*/  HMMA.16816.F32.BF16 R40, R8, R56, R28 ;  /* 0x000000380828723c */ /* 0x000fe8000004181c */
[----:B------:R1:W4:Y:S04]  /*4530*/  MUFU.TANH R142, R0 ;  /* 0x00000000008e7308 */ /* 0x0003280000002400 */
[----:B------:R-:W-:Y:S01]  /*4540*/  HMMA.16816.F32.BF16 R28, R12, R62, R96 ;  /* 0x0000003e0c1c723c */ /* 0x000fe20000041860 */
[----:B------:R-:W-:Y:S01]  /*4550*/  LDSM.16.M88.4 R60, [R25+0x7800] ;  /* 0x00780000193c783b */ /* 0x000fe20000000200 */
[----:B-1----:R-:W-:-:S06]  /*4560*/  FMUL.FTZ R0, R36, R3 ;  /* 0x0000000324007220 */ /* 0x002fcc0000410000 */
[----:B------:R-:W-:Y:S01]  /*4570*/  HMMA.16816.F32.BF16 R96, R16, R54, R32 ;  /* 0x000000361060723c */ /* 0x000fe20000041820 */
[----:B------:R-:W-:Y:S01]  /*4580*/  LDSM.16.M88.4 R52, [R26+0x7000] ;  /* 0x007000001a34783b */ /* 0x000fe20000000200 */
[----:B------:R1:W-:Y:S06]  /*4590*/  MUFU.TANH R147, R0 ;  /* 0x0000000000937308 */ /* 0x0003ec0000002400 */
[----:B---3--:R-:W-:Y:S01]  /*45a0*/  HMMA.16816.F32.BF16 R32, R20, R72, RZ ;  /* 0x000000481420723c */ /* 0x008fe200000418ff */
[----:B-1----:R-:W-:-:S04]  /*45b0*/  FMUL.FTZ R0, R37, R3 ;  /* 0x0000000325007220 */ /* 0x002fc80000410000 */
[----:B------:R1:W-:Y:S02]  /*45c0*/  MUFU.TANH R146, R0 ;  /* 0x0000000000927308 */ /* 0x0003e40000002400 */
[----:B-1----:R-:W-:-:S06]  /*45d0*/  FMUL.FTZ R0, R38, R3 ;  /* 0x0000000326007220 */ /* 0x002fcc0000410000 */
[----:B------:R1:W3:Y:S07]  /*45e0*/  MUFU.TANH R143, R0 ;  /* 0x00000000008f7308 */ /* 0x0002ee0000002400 */
[----:B------:R-:W-:Y:S01]  /*45f0*/  HMMA.16816.F32.BF16 R84, R16, R68, R32 ;  /* 0x000000441054723c */ /* 0x000fe20000041820 */
[----:B-1----:R-:W-:-:S07]  /*4600*/  FMUL.FTZ R0, R39, R3 ;  /* 0x0000000327007220 */ /* 0x002fce0000410000 */
[----:B------:R-:W-:Y:S01]  /*4610*/  HMMA.16816.F32.BF16 R36, R8, R58, R28 ;  /* 0x0000003a0824723c */ /* 0x000fe2000004181c */
[----:B------:R-:W-:Y:S01]  /*4620*/  LDSM.16.M88.4 R56, [R7+0x6800] ;  /* 0x006800000738783b */ /* 0x000fe20000000200 */
[----:B------:R1:W3:Y:S06]  /*4630*/  MUFU.TANH R150, R0 ;  /* 0x0000000000967308 */ /* 0x0002ec0000002400 */
[----:B------:R-:W-:Y:S01]  /*4640*/  HMMA.16816.F32.BF16 R28, R12, R76, R80 ;  /* 0x0000004c0c1c723c */ /* 0x000fe20000041850 */
[----:B-1----:R-:W-:-:S07]  /*4650*/  FMUL.FTZ R0, R40, R3 ;  /* 0x0000000328007220 */ /* 0x002fce0000410000 */
[----:B------:R-:W-:Y:S01]  /*4660*/  HMMA.16816.F32.BF16 R32, R20, R74, RZ ;  /* 0x0000004a1420723c */ /* 0x000fe200000418ff */
[----:B------:R-:W1:Y:S01]  /*4670*/  LDSM.16.M88.4 R72, [R26+0x6800] ;  /* 0x006800001a48783b */ /* 0x000e620000000200 */
[----:B------:R2:W-:Y:S02]  /*4680*/  MUFU.TANH R155, R0 ;  /* 0x00000000009b7308 */ /* 0x0005e40000002400 */
[----:B--2---:R-:W-:-:S06]  /*4690*/  FMUL.FTZ R0, R41, R3 ;  /* 0x0000000329007220 */ /* 0x004fcc0000410000 */
[----:B------:R2:W-:Y:S02]  /*46a0*/  MUFU.TANH R154, R0 ;  /* 0x00000000009a7308 */ /* 0x0005e40000002400 */
[----:B--2---:R-:W-:-:S06]  /*46b0*/  FMUL.FTZ R0, R42, R3 ;  /* 0x000000032a007220 */ /* 0x004fcc0000410000 */
[----:B------:R2:W3:Y:S02]  /*46c0*/  MUFU.TANH R149, R0 ;  /* 0x0000000000957308 */ /* 0x0004e40000002400 */
[----:B------:R-:W-:Y:S01]  /*46d0*/  HMMA.16816.F32.BF16 R68, R16, R70, R32 ;  /* 0x000000461044723c */ /* 0x000fe20000041820 */
[----:B--2---:R-:W-:-:S07]  /*46e0*/  FMUL.FTZ R0, R43, R3 ;  /* 0x000000032b007220 */ /* 0x004fce0000410000 */
[----:B------:R-:W-:Y:S01]  /*46f0*/  HMMA.16816.F32.BF16 R40, R8, R44, R28 ;  /* 0x0000002c0828723c */ /* 0x000fe2000004181c */
[----:B------:R2:W3:Y:S07]  /*4700*/  MUFU.TANH R151, R0 ;  /* 0x0000000000977308 */ /* 0x0004ee0000002400 */
[----:B------:R-:W-:Y:S01]  /*4710*/  HMMA.16816.F32.BF16 R28, R12, R78, R92 ;  /* 0x0000004e0c1c723c */ /* 0x000fe2000004185c */
[----:B--2---:R-:W-:-:S04]  /*4720*/  FMUL.FTZ R0, R36, R3 ;  /* 0x0000000324007220 */ /* 0x004fc80000410000 */
[----:B------:R2:W-:Y:S03]  /*4730*/  MUFU.TANH R158, R0 ;  /* 0x00000000009e7308 */ /* 0x0005e60000002400 */
[----:B-----5:R-:W-:Y:S01]  /*4740*/  HMMA.16816.F32.BF16 R32, R20, R48, RZ ;  /* 0x000000301420723c */ /* 0x020fe200000418ff */
[----:B--2---:R-:W-:-:S04]  /*4750*/  FMUL.FTZ R0, R37, R3 ;  /* 0x0000000325007220 */ /* 0x004fc80000410000 */
[----:B------:R2:W-:Y:S02]  /*4760*/  MUFU.TANH R153, R0 ;  /* 0x0000000000997308 */ /* 0x0005e40000002400 */
[----:B--2---:R-:W-:-:S06]  /*4770*/  FMUL.FTZ R0, R38, R3 ;  /* 0x0000000326007220 */ /* 0x004fcc0000410000 */
[----:B------:R2:W5:Y:S02]  /*4780*/  MUFU.TANH R152, R0 ;  /* 0x0000000000987308 */ /* 0x0005640000002400 */
[-C--:B--2---:R-:W-:Y:S02]  /*4790*/  FMUL.FTZ R0, R39, R3.reuse ;  /* 0x0000000327007220 */ /* 0x084fe40000410000 */
[----:B------:R-:W-:Y:S01]  /*47a0*/  HMMA.16816.F32.BF16 R36, R8, R46, R28 ;  /* 0x0000002e0824723c */ /* 0x000fe2000004181c */
[----:B------:R-:W2:Y:S03]  /*47b0*/  LDSM.16.M88.4 R44, [R224+0x8000] ;  /* 0x00800000e02c783b */ /* 0x000ea60000000200 */
[----:B------:R4:W5:Y:S04]  /*47c0*/  MUFU.TANH R157, R0 ;  /* 0x00000000009d7308 */ /* 0x0009680000002400 */
[----:B-1----:R-:W-:Y:S08]  /*47d0*/  HMMA.16816.F32.BF16 R28, R12, R72, R88 ;  /* 0x000000480c1c723c */ /* 0x002ff00000041858 */
[----:B------:R-:W-:Y:S01]  /*47e0*/  HMMA.16816.F32.BF16 R88, R16, R60, R32 ;  /* 0x0000003c1058723c */ /* 0x000fe20000041820 */
[----:B----4-:R-:W-:-:S07]  /*47f0*/  FMUL.FTZ R0, R40, R3 ;  /* 0x0000000328007220 */ /* 0x010fce0000410000 */
[----:B------:R-:W-:Y:S01]  /*4800*/  HMMA.16816.F32.BF16 R32, R20, R50, RZ ;  /* 0x000000321420723c */ /* 0x000fe200000418ff */
[----:B------:R1:W-:Y:S01]  /*4810*/  MUFU.TANH R166, R0 ;  /* 0x0000000000a67308 */ /* 0x0003e20000002400 */
[----:B------:R-:W4:Y:S01]  /*4820*/  LDSM.16.M88.4 R48, [R25+0x8000] ;  /* 0x008000001930783b */ /* 0x000f220000000200 */
[----:B-1----:R-:W-:-:S06]  /*4830*/  FMUL.FTZ R0, R41, R3 ;  /* 0x0000000329007220 */ /* 0x002fcc0000410000 */
[----:B------:R1:W-:Y:S11]  /*4840*/  MUFU.TANH R165, R0 ;  /* 0x0000000000a57308 */ /* 0x0003f60000002400 */
[----:B------:R-:W-:Y:S01]  /*4850*/  HMMA.16816.F32.BF16 R80, R16, R62, R32 ;  /* 0x0000003e1050723c */ /* 0x000fe20000041820 */
[----:B------:R-:W3:Y:S01]  /*4860*/  LDSM.16.M88.4 R60, [R7+0x7000] ;  /* 0x00700000073c783b */ /* 0x000ee20000000200 */
[----:B-1----:R-:W-:-:S04]  /*4870*/  FMUL.FTZ R0, R42, R3 ;  /* 0x000000032a007220 */ /* 0x002fc80000410000 */
[----:B------:R1:W5:Y:S02]  /*4880*/  MUFU.TANH R160, R0 ;  /* 0x0000000000a07308 */ /* 0x0003640000002400 */
[----:B--2---:R-:W-:Y:S01]  /*4890*/  HMMA.16816.F32.BF16 R32, R20, R44, RZ ;  /* 0x0000002c1420723c */ /* 0x004fe200000418ff */
[----:B-1----:R-:W-:-:S07]  /*48a0*/  FMUL.FTZ R0, R43, R3 ;  /* 0x000000032b007220 */ /* 0x002fce0000410000 */
[----:B------:R-:W-:Y:S01]  /*48b0*/  HMMA.16816.F32.BF16 R40, R8, R56, R28 ;  /* 0x000000380828723c */ /* 0x000fe2000004181c */
[----:B------:R1:W2:Y:S07]  /*48c0*/  MUFU.TANH R161, R0 ;  /* 0x0000000000a17308 */ /* 0x0002ae0000002400 */
[----:B------:R-:W-:Y:S01]  /*48d0*/  HMMA.16816.F32.BF16 R28, R12, R74, R96 ;  /* 0x0000004a0c1c723c */ /* 0x000fe20000041860 */
[----:B------:R-:W-:Y:S01]  /*48e0*/  LDSM.16.M88.4 R72, [R224+0x8800] ;  /* 0x00880000e048783b */ /* 0x000fe20000000200 */
[----:B-1----:R-:W-:-:S04]  /*48f0*/  FMUL.FTZ R0, R36, R3 ;  /* 0x0000000324007220 */ /* 0x002fc80000410000 */
[----:B------:R1:W-:Y:S02]  /*4900*/  MUFU.TANH R168, R0 ;  /* 0x0000000000a87308 */ /* 0x0003e40000002400 */
[----:B-1----:R-:W-:-:S06]  /*4910*/  FMUL.FTZ R0, R37, R3 ;  /* 0x0000000325007220 */ /* 0x002fcc0000410000 */
[----:B------:R1:W-:Y:S02]  /*4920*/  MUFU.TANH R164, R0 ;  /* 0x0000000000a47308 */ /* 0x0003e40000002400 */
[----:B-1----:R-:W-:-:S06]  /*4930*/  FMUL.FTZ R0, R38, R3 ;  /* 0x0000000326007220 */ /* 0x002fcc0000410000 */
[----:B------:R1:W2:Y:S01]  /*4940*/  MUFU.TANH R162, R0 ;  /* 0x0000000000a27308 */ /* 0x0002a20000002400 */
[----:B----4-:R-:W-:Y:S01]  /*4950*/  HMMA.16816.F32.BF16 R76, R16, R48, R32 ;  /* 0x00000030104c723c */ /* 0x010fe20000041820 */
[----:B-1----:R-:W-:-:S07]  /*4960*/  FMUL.FTZ R0, R39, R3 ;  /* 0x0000000327007220 */ /* 0x002fce0000410000 */
[----:B------:R-:W-:Y:S01]  /*4970*/  HMMA.16816.F32.BF16 R36, R8, R58, R28 ;  /* 0x0000003a0824723c */ /* 0x000fe2000004181c */
[----:B------:R-:W-:Y:S01]  /*4980*/  LDSM.16.M88.4 R56, [R25+0x8800] ;  /* 0x008800001938783b */ /* 0x000fe20000000200 */
[----:B------:R1:W4:Y:S06]  /*4990*/  MUFU.TANH R167, R0 ;  /* 0x0000000000a77308 */ /* 0x00032c0000002400 */
[----:B------:R-:W-:Y:S01]  /*49a0*/  HMMA.16816.F32.BF16 R28, R12, R52, R84 ;  /* 0x000000340c1c723c */ /* 0x000fe20000041854 */
[----:B-1----:R-:W-:-:S04]  /*49b0*/  FMUL.FTZ R0, R40, R3 ;  /* 0x0000000328007220 */ /* 0x002fc80000410000 */
[----:B------:R1:W-:Y:S03]  /*49c0*/  MUFU.TANH R173, R0 ;  /* 0x0000000000ad7308 */ /* 0x0003e60000002400 */
[----:B------:R-:W-:Y:S01]  /*49d0*/  HMMA.16816.F32.BF16 R32, R20, R46, RZ ;  /* 0x0000002e1420723c */ /* 0x000fe200000418ff */
[----:B------:R-:W5:Y:S01]  /*49e0*/  LDSM.16.M88.4 R44, [R26+0x7800] ;  /* 0x007800001a2c783b */ /* 0x000f620000000200 */
[----:B-1----:R-:W-:-:S04]  /*49f0*/  FMUL.FTZ R0, R41, R3 ;  /* 0x0000000329007220 */ /* 0x002fc80000410000 */
[----:B------:R1:W-:Y:S02]  /*4a00*/  MUFU.TANH R176, R0 ;  /* 0x0000000000b07308 */ /* 0x0003e40000002400 */
[----:B-1----:R-:W-:-:S06]  /*4a10*/  FMUL.FTZ R0, R42, R3 ;  /* 0x000000032a007220 */ /* 0x002fcc0000410000 */
[----:B------:R1:W4:Y:S02]  /*4a20*/  MUFU.TANH R169, R0 ;  /* 0x0000000000a97308 */ /* 0x0003240000002400 */
[----:B-1----:R-:W-:Y:S02]  /*4a30*/  FMUL.FTZ R0, R43, R3 ;  /* 0x000000032b007220 */ /* 0x002fe40000410000 */
[----:B---3--:R-:W-:Y:S04]  /*4a40*/  HMMA.16816.F32.BF16 R40, R8, R60, R28 ;  /* 0x0000003c0828723c */ /* 0x008fe8000004181c */
[----:B------:R1:W3:Y:S04]  /*4a50*/  MUFU.TANH R171, R0 ;  /* 0x0000000000ab7308 */ /* 0x0002e80000002400 */
[----:B------:R-:W-:Y:S01]  /*4a60*/  HMMA.16816.F32.BF16 R28, R12, R54, R68 ;  /* 0x000000360c1c723c */ /* 0x000fe20000041844 */
[----:B------:R-:W2:Y:S01]  /*4a70*/  LDSM.16.M88.4 R68, [R26+0x8000] ;  /* 0x008000001a44783b */ /* 0x000ea20000000200 */
[----:B------:R-:W-:-:S03]  /*4a80*/  IMAD.SHL.U32 R2, R229, 0x2, RZ ;  /* 0x00000002e5027824 */ /* 0x000fc600078e00ff */
[----:B------:R-:W-:Y:S01]  /*4a90*/  LDSM.16.M88.4 R52, [R7+0x8000] ;  /* 0x008000000734783b */ /* 0x000fe20000000200 */
[----:B-1----:R-:W-:-:S04]  /*4aa0*/  FMUL.FTZ R0, R36, R3 ;  /* 0x0000000324007220 */ /* 0x002fc80000410000 */
[----:B------:R1:W-:Y:S02]  /*4ab0*/  MUFU.TANH R175, R0 ;  /* 0x0000000000af7308 */ /* 0x0003e40000002400 */
[----:B-1----:R-:W-:-:S06]  /*4ac0*/  FMUL.FTZ R0, R37, R3 ;  /* 0x0000000325007220 */ /* 0x002fcc0000410000 */
[----:B------:R1:W-:Y:S01]  /*4ad0*/  MUFU.TANH R174, R0 ;  /* 0x0000000000ae7308 */ /* 0x0003e20000002400 */
[----:B------:R-:W-:Y:S01]  /*4ae0*/  HMMA.16816.F32.BF16 R92, R16, R50, R32 ;  /* 0x00000032105c723c */ /* 0x000fe20000041820 */
[----:B------:R-:W4:Y:S01]  /*4af0*/  LDSM.16.M88.4 R48, [R7+0x7800] ;  /* 0x007800000730783b */ /* 0x000f220000000200 */
[----:B-1----:R-:W-:-:S05]  /*4b00*/  FMUL.FTZ R0, R38, R3 ;  /* 0x0000000326007220 */ /* 0x002fca0000410000 */
[----:B------:R1:W3:Y:S01]  /*4b10*/  MUFU.TANH R170, R0 ;  /* 0x0000000000aa7308 */ /* 0x0002e20000002400 */
[----:B------:R-:W-:Y:S01]  /*4b20*/  HMMA.16816.F32.BF16 R32, R8, R62, R28 ;  /* 0x0000003e0820723c */ /* 0x000fe2000004181c */
[----:B-1----:R-:W-:-:S06]  /*4b30*/  FMUL.FTZ R0, R39, R3 ;  /* 0x0000000327007220 */ /* 0x002fcc0000410000 */
[----:B------:R1:W3:Y:S01]  /*4b40*/  MUFU.TANH R179, R0 ;  /* 0x0000000000b37308 */ /* 0x0002e20000002400 */
[----:B-----5:R-:W-:Y:S01]  /*4b50*/  HMMA.16816.F32.BF16 R28, R12, R44, R88 ;  /* 0x0000002c0c1c723c */ /* 0x020fe20000041858 */
[----:B------:R-:W-:Y:S02]  /*4b60*/  VIADD R88, R200, 0xffffffff ;  /* 0xffffffffc8587836 */ /* 0x000fe40000000000 */
[----:B-1----:R-:W-:-:S04]  /*4b70*/  FMUL.FTZ R0, R40, R3 ;  /* 0x0000000328007220 */ /* 0x002fc80000410000 */
[----:B------:R1:W-:Y:S01]  /*4b80*/  MUFU.TANH R183, R0 ;  /* 0x0000000000b77308 */ /* 0x0003e20000002400 */
[----:B------:R-:W-:Y:S02]  /*4b90*/  IMAD.SHL.U32 R243, R88, 0x100, RZ ;  /* 0x0000010058f37824 */ /* 0x000fe400078e00ff */
[----:B-1----:R-:W-:-:S05]  /*4ba0*/  FMUL.FTZ R0, R41, R3 ;  /* 0x0000000329007220 */ /* 0x002fca0000410000 */
[----:B------:R1:W-:Y:S01]  /*4bb0*/  MUFU.TANH R185, R0 ;  /* 0x0000000000b97308 */ /* 0x0003e20000002400 */
[----:B------:R-:W-:Y:S01]  /*4bc0*/  HMMA.16816.F32.BF16 R36, R20, R72, RZ ;  /* 0x000000481424723c */ /* 0x000fe200000418ff */
[----:B-1----:R-:W-:-:S06]  /*4bd0*/  FMUL.FTZ R0, R42, R3 ;  /* 0x000000032a007220 */ /* 0x002fcc0000410000 */
[----:B------:R1:W5:Y:S02]  /*4be0*/  MUFU.TANH R178, R0 ;  /* 0x0000000000b27308 */ /* 0x0003640000002400 */
[----:B-1----:R-:W-:-:S06]  /*4bf0*/  FMUL.FTZ R0, R43, R3 ;  /* 0x000000032b007220 */ /* 0x002fcc0000410000 */
[----:B------:R1:W5:Y:S02]  /*4c00*/  MUFU.TANH R182, R0 ;  /* 0x0000000000b67308 */ /* 0x0003640000002400 */
[----:B-1----:R-:W-:-:S04]  /*4c10*/  LOP3.LUT R0, R243, 0x6, R2, 0xf8, !PT ;  /* 0x00000006f3007812 */ /* 0x002fc800078ef802 */
[----:B------:R-:W-:-:S04]  /*4c20*/  LOP3.LUT R2, R0, 0x8, RZ, 0xfc, !PT ;  /* 0x0000000800027812 */ /* 0x000fc800078efcff */
[----:B------:R-:W-:Y:S01]  /*4c30*/  ISETP.GE.AND P3, PT, R2, R24, PT ;  /* 0x000000180200720c */ /* 0x000fe20003f66270 */
[----:B------:R-:W-:-:S04]  /*4c40*/  FMUL.FTZ R2, R33, R3 ;  /* 0x0000000321027220 */ /* 0x000fc80000410000 */
[----:B------:R1:W-:Y:S01]  /*4c50*/  MUFU.TANH R187, R2 ;  /* 0x0000000200bb7308 */ /* 0x0003e20000002400 */
[C---:B------:R-:W-:Y:S01]  /*4c60*/  ISETP.GE.AND P5, PT, R0.reuse, R24, PT ;  /* 0x000000180000720c */ /* 0x040fe20003fa6270 */
[----:B--2---:R-:W-:Y:S01]  /*4c70*/  HMMA.16816.F32.BF16 R40, R12, R68, R76 ;  /* 0x000000440c28723c */ /* 0x004fe2000004184c */
[C---:B------:R-:W-:Y:S01]  /*4c80*/  LOP3.LUT R5, R0.reuse, 0x1, RZ, 0xfc, !PT ;  /* 0x0000000100057812 */ /* 0x040fe200078efcff */
[----:B------:R-:W2:Y:S01]  /*4c90*/  LDSM.16.M88.4 R76, [R224+0x9000] ;  /* 0x00900000e04c783b */ /* 0x000ea20000000200 */
[----:B------:R-:W-:Y:S02]  /*4ca0*/  FSEL R89, R159, -INF , !P5 ;  /* 0xff8000009f597808 */ /* 0x000fe40006800000 */
[----:B------:R-:W-:Y:S02]  /*4cb0*/  FSEL R96, R177, -INF , !P5 ;  /* 0xff800000b1607808 */ /* 0x000fe40006800000 */
[----:B-1----:R-:W-:-:S04]  /*4cc0*/  LOP3.LUT R2, R0, 0x11, RZ, 0xfc, !PT ;  /* 0x0000001100027812 */ /* 0x002fc800078efcff */
[-C--:B------:R-:W-:Y:S02]  /*4cd0*/  ISETP.GE.AND P6, PT, R2, R24.reuse, PT ;  /* 0x000000180200720c */ /* 0x080fe40003fc6270 */
[----:B------:R-:W-:Y:S01]  /*4ce0*/  LOP3.LUT R2, R0, 0x18, RZ, 0xfc, !PT ;  /* 0x0000001800027812 */ /* 0x000fe200078efcff */
[----:B------:R-:W-:Y:S01]  /*4cf0*/  HMMA.16816.F32.BF16 R84, R16, R56, R36 ;  /* 0x000000381054723c */ /* 0x000fe20000041824 */
[-C--:B------:R-:W-:Y:S01]  /*4d00*/  ISETP.GE.AND P4, PT, R5, R24.reuse, PT ;  /* 0x000000180500720c */ /* 0x080fe20003f86270 */
[----:B------:R-:W-:Y:S01]  /*4d10*/  FMUL.FTZ R6, R32, R3 ;  /* 0x0000000320067220 */ /* 0x000fe20000410000 */
[----:B------:R-:W-:Y:S02]  /*4d20*/  ISETP.GE.AND P5, PT, R2, R24, PT ;  /* 0x000000180200720c */ /* 0x000fe40003fa6270 */
[----:B------:R-:W-:-:S03]  /*4d30*/  LOP3.LUT R2, R0, 0x19, RZ, 0xfc, !PT ;  /* 0x0000001900027812 */ /* 0x000fc600078efcff */
[----:B------:R-:W-:Y:S01]  /*4d40*/  HMMA.16816.F32.BF16 R36, R12, R46, R80 ;  /* 0x0000002e0c24723c */ /* 0x000fe20000041850 */
[----:B------:R-:W-:Y:S01]  /*4d50*/  FSEL R81, R163, -INF , !P4 ;  /* 0xff800000a3517808 */ /* 0x000fe20006000000 */
[----:B------:R1:W-:Y:S01]  /*4d60*/  MUFU.TANH R184, R6 ;  /* 0x0000000600b87308 */ /* 0x0003e20000002400 */
[----:B------:R-:W-:Y:S01]  /*4d70*/  FSEL R90, R181, -INF , !P4 ;  /* 0xff800000b55a7808 */ /* 0x000fe20006000000 */
[----:B------:R-:W-:Y:S01]  /*4d80*/  LDSM.16.M88.4 R44, [R7+0x8800] ;  /* 0x00880000072c783b */ /* 0x000fe20000000200 */
[----:B------:R-:W-:-:S03]  /*4d90*/  LOP3.LUT R5, R0, 0x10, RZ, 0xfc, !PT ;  /* 0x0000001000057812 */ /* 0x000fc600078efcff */
[----:B----4-:R-:W-:Y:S01]  /*4da0*/  HMMA.16816.F32.BF16 R28, R8, R48, R28 ;  /* 0x00000030081c723c */ /* 0x010fe2000004181c */
[-C--:B------:R-:W-:Y:S02]  /*4db0*/  ISETP.GE.AND P4, PT, R2, R24.reuse, PT ;  /* 0x000000180200720c */ /* 0x080fe40003f86270 */
[----:B------:R-:W-:Y:S02]  /*4dc0*/  LOP3.LUT R2, R0, 0x20, RZ, 0xfc, !PT ;  /* 0x0000002000027812 */ /* 0x000fe400078efcff */
[----:B------:R-:W-:Y:S01]  /*4dd0*/  ISETP.GE.AND P0, PT, R5, R24, PT ;  /* 0x000000180500720c */ /* 0x000fe20003f06270 */
[----:B------:R-:W-:Y:S01]  /*4de0*/  FMUL.FTZ R5, R34, R3 ;  /* 0x0000000322057220 */ /* 0x000fe20000410000 */
[----:B------:R-:W-:Y:S02]  /*4df0*/  FSEL R80, R103, -INF , !P3 ;  /* 0xff80000067507808 */ /* 0x000fe40005800000 */
[----:B-1----:R-:W-:Y:S02]  /*4e00*/  LOP3.LUT R6, R0, 0x9, RZ, 0xfc, !PT ;  /* 0x0000000900067812 */ /* 0x002fe400078efcff */
[----:B------:R-:W-:-:S02]  /*4e10*/  FSEL R98, R172, -INF , !P3 ;  /* 0xff800000ac627808 */ /* 0x000fc40005800000 */
[-C--:B------:R-:W-:Y:S02]  /*4e20*/  ISETP.GE.AND P1, PT, R6, R24.reuse, PT ;  /* 0x000000180600720c */ /* 0x080fe40003f26270 */
[-C--:B------:R-:W-:Y:S02]  /*4e30*/  ISETP.GE.AND P3, PT, R2, R24.reuse, PT ;  /* 0x000000180200720c */ /* 0x080fe40003f66270 */
[----:B------:R-:W-:Y:S01]  /*4e40*/  LOP3.LUT R2, R0, 0x21, RZ, 0xfc, !PT ;  /* 0x0000002100027812 */ /* 0x000fe200078efcff */
[----:B------:R1:W4:Y:S01]  /*4e50*/  MUFU.TANH R180, R5 ;  /* 0x0000000500b47308 */ /* 0x0003220000002400 */
[----:B------:R-:W-:Y:S02]  /*4e60*/  FSEL R83, R136, -INF , !P1 ;  /* 0xff80000088537808 */ /* 0x000fe40004800000 */
[----:B------:R-:W-:Y:S02]  /*4e70*/  FSEL R99, R188, -INF , !P1 ;  /* 0xff800000bc637808 */ /* 0x000fe40004800000 */
[----:B------:R-:W-:-:S02]  /*4e80*/  ISETP.GE.AND P1, PT, R2, R24, PT ;  /* 0x000000180200720c */ /* 0x000fc40003f26270 */
[----:B------:R-:W-:Y:S02]  /*4e90*/  LOP3.LUT R2, R0, 0x28, RZ, 0xfc, !PT ;  /* 0x0000002800027812 */ /* 0x000fe400078efcff */
[----:B------:R-:W-:Y:S02]  /*4ea0*/  FSEL R82, R101, -INF , !P0 ;  /* 0xff80000065527808 */ /* 0x000fe40004000000 */
[----:B------:R-:W-:Y:S01]  /*4eb0*/  FSEL R103, R140, -INF , !P0 ;  /* 0xff8000008c677808 */ /* 0x000fe20004000000 */
[----:B-1----:R-:W-:Y:S02]  /*4ec0*/  FMUL.FTZ R5, R35, R3 ;  /* 0x0000000323057220 */ /* 0x002fe40000410000 */
[----:B------:R-:W-:Y:S01]  /*4ed0*/  HMMA.16816.F32.BF16 R32, R20, R74, RZ ;  /* 0x0000004a1420723c */ /* 0x000fe200000418ff */
[----:B------:R-:W1:Y:S01]  /*4ee0*/  LDSM.16.M88.4 R72, [R25+0x9000] ;  /* 0x009000001948783b */ /* 0x000e620000000200 */
[----:B------:R3:W4:Y:S01]  /*4ef0*/  MUFU.TANH R177, R5 ;  /* 0x0000000500b17308 */ /* 0x0007220000002400 */
[----:B------:R-:W-:-:S02]  /*4f00*/  ISETP.GE.AND P0, PT, R2, R24, PT ;  /* 0x000000180200720c */ /* 0x000fc40003f06270 */
[----:B------:R-:W-:-:S03]  /*4f10*/  LOP3.LUT R2, R0, 0x29, RZ, 0xfc, !PT ;  /* 0x0000002900027812 */ /* 0x000fc600078efcff */
[----:B------:R-:W-:Y:S01]  /*4f20*/  HMMA.16816.F32.BF16 R36, R8, R50, R36 ;  /* 0x000000320824723c */ /* 0x000fe20000041824 */
[----:B------:R-:W5:Y:S01]  /*4f30*/  LDSM.16.M88.4 R48, [R26+0x8800] ;  /* 0x008800001a30783b */ /* 0x000f620000000200 */
[----:B------:R-:W-:Y:S02]  /*4f40*/  FSEL R91, R104, -INF , !P6 ;  /* 0xff800000685b7808 */ /* 0x000fe40007000000 */
[----:B------:R-:W-:Y:S02]  /*4f50*/  FSEL R101, R148, -INF , !P6 ;  /* 0xff80000094657808 */ /* 0x000fe40007000000 */
[----:B------:R-:W-:Y:S01]  /*4f60*/  ISETP.GE.AND P6, PT, R2, R24, PT ;  /* 0x000000180200720c */ /* 0x000fe20003fc6270 */
[----:B---3--:R-:W-:Y:S01]  /*4f70*/  FMUL.FTZ R5, R28, R3 ;  /* 0x000000031c057220 */ /* 0x008fe20000410000 */
[----:B------:R-:W-:-:S03]  /*4f80*/  LOP3.LUT R2, R0, 0x30, RZ, 0xfc, !PT ;  /* 0x0000003000027812 */ /* 0x000fc600078efcff */
[----:B------:R3:W-:Y:S01]  /*4f90*/  MUFU.TANH R181, R5 ;  /* 0x0000000500b57308 */ /* 0x0007e20000002400 */
[----:B------:R-:W-:Y:S02]  /*4fa0*/  FSEL R97, R102, -INF , !P5 ;  /* 0xff80000066617808 */ /* 0x000fe40006800000 */
[----:B------:R-:W-:Y:S02]  /*4fb0*/  FSEL R102, R129, -INF , !P5 ;  /* 0xff80000081667808 */ /* 0x000fe40006800000 */
[----:B------:R-:W-:Y:S02]  /*4fc0*/  ISETP.GE.AND P5, PT, R2, R24, PT ;  /* 0x000000180200720c */ /* 0x000fe40003fa6270 */
[----:B------:R-:W-:Y:S02]  /*4fd0*/  LOP3.LUT R2, R0, 0x31, RZ, 0xfc, !PT ;  /* 0x0000003100027812 */ /* 0x000fe400078efcff */
[----:B------:R-:W-:Y:S01]  /*4fe0*/  FSEL R105, R105, -INF , !P4 ;  /* 0xff80000069697808 */ /* 0x000fe20006000000 */
[----:B---3--:R-:W-:-:S04]  /*4ff0*/  FMUL.FTZ R5, R29, R3 ;  /* 0x000000031d057220 */ /* 0x008fc80000410000 */
[----:B------:R3:W-:Y:S01]  /*5000*/  MUFU.TANH R172, R5 ;  /* 0x0000000500ac7308 */ /* 0x0007e20000002400 */
[----:B------:R-:W-:Y:S02]  /*5010*/  FSEL R104, R124, -INF , !P4 ;  /* 0xff8000007c687808 */ /* 0x000fe40006000000 */
[----:B------:R-:W-:Y:S02]  /*5020*/  ISETP.GE.AND P4, PT, R2, R24, PT ;  /* 0x000000180200720c */ /* 0x000fe40003f86270 */
[----:B------:R-:W-:Y:S02]  /*5030*/  LOP3.LUT R2, R0, 0x38, RZ, 0xfc, !PT ;  /* 0x0000003800027812 */ /* 0x000fe400078efcff */
[----:B------:R-:W-:Y:S02]  /*5040*/  FSEL R106, R106, -INF , !P3 ;  /* 0xff8000006a6a7808 */ /* 0x000fe40005800000 */
[----:B------:R-:W-:Y:S01]  /*5050*/  FSEL R109, R109, -INF , !P3 ;  /* 0xff8000006d6d7808 */ /* 0x000fe20005800000 */
[----:B---3--:R-:W-:-:S04]  /*5060*/  FMUL.FTZ R5, R30, R3 ;  /* 0x000000031e057220 */ /* 0x008fc80000410000 */
[----:B------:R3:W4:Y:S01]  /*5070*/  MUFU.TANH R163, R5 ;  /* 0x0000000500a37308 */ /* 0x0007220000002400 */
[-C--:B------:R-:W-:Y:S02]  /*5080*/  ISETP.GE.AND P3, PT, R2, R24.reuse, PT ;  /* 0x000000180200720c */ /* 0x080fe40003f66270 */
[----:B------:R-:W-:Y:S02]  /*5090*/  LOP3.LUT R2, R0, 0x39, RZ, 0xfc, !PT ;  /* 0x0000003900027812 */ /* 0x000fe400078efcff */
[----:B------:R-:W-:Y:S02]  /*50a0*/  FSEL R108, R108, -INF , !P1 ;  /* 0xff8000006c6c7808 */ /* 0x000fe40004800000 */
[----:B------:R-:W-:Y:S01]  /*50b0*/  FSEL R111, R111, -INF , !P1 ;  /* 0xff8000006f6f7808 */ /* 0x000fe20004800000 */
[----:B---3--:R-:W-:Y:S02]  /*50c0*/  FMUL.FTZ R5, R31, R3 ;  /* 0x000000031f057220 */ /* 0x008fe40000410000 */
[----:B--2---:R-:W-:Y:S01]  /*50d0*/  HMMA.16816.F32.BF16 R28, R20, R76, RZ ;  /* 0x0000004c141c723c */ /* 0x004fe200000418ff */
[----:B------:R-:W-:-:S02]  /*50e0*/  ISETP.GE.AND P1, PT, R2, R24, PT ;  /* 0x000000180200720c */ /* 0x000fc40003f26270 */
[----:B------:R-:W-:Y:S02]  /*50f0*/  LOP3.LUT R2, R0, 0x40, RZ, 0xfc, !PT ;  /* 0x0000004000027812 */ /* 0x000fe400078efcff */
[----:B------:R-:W-:Y:S02]  /*5100*/  FSEL R107, R107, -INF , !P0 ;  /* 0xff8000006b6b7808 */ /* 0x000fe40004000000 */
[----:B------:R-:W-:Y:S02]  /*5110*/  FSEL R112, R112, -INF , !P0 ;  /* 0xff80000070707808 */ /* 0x000fe40004000000 */
[----:B------:R-:W-:Y:S02]  /*5120*/  ISETP.GE.AND P0, PT, R2, R24, PT ;  /* 0x000000180200720c */ /* 0x000fe40003f06270 */
[----:B------:R-:W-:Y:S02]  /*5130*/  LOP3.LUT R2, R0, 0x41, RZ, 0xfc, !PT ;  /* 0x0000004100027812 */ /* 0x000fe400078efcff */
[----:B------:R-:W-:-:S02]  /*5140*/  FSEL R113, R113, -INF , !P6 ;  /* 0xff80000071717808 */ /* 0x000fc40007000000 */
[----:B------:R-:W-:Y:S01]  /*5150*/  FSEL R110, R110, -INF , !P6 ;  /* 0xff8000006e6e7808 */ /* 0x000fe20007000000 */
[----:B------:R-:W-:Y:S01]  /*5160*/  HMMA.16816.F32.BF16 R60, R16, R58, R32 ;  /* 0x0000003a103c723c */ /* 0x000fe20000041820 */
[----:B------:R-:W-:Y:S02]  /*5170*/  ISETP.GE.AND P6, PT, R2, R24, PT ;  /* 0x000000180200720c */ /* 0x000fe40003fc6270 */
[----:B------:R-:W-:Y:S02]  /*5180*/  LOP3.LUT R2, R0, 0x48, RZ, 0xfc, !PT ;  /* 0x0000004800027812 */ /* 0x000fe400078efcff */
[----:B------:R-:W-:-:S03]  /*5190*/  FSEL R115, R115, -INF , !P5 ;  /* 0xff80000073737808 */ /* 0x000fc60006800000 */
[----:B-1----:R-:W-:Y:S08]  /*51a0*/  HMMA.16816.F32.BF16 R56, R16, R72, R28 ;  /* 0x000000481038723c */ /* 0x002ff0000004181c */
[C---:B------:R-:W-:Y:S01]  /*51b0*/  HMMA.16816.F32.BF16 R28, R12.reuse, R70, R92 ;  /* 0x000000460c1c723c */ /* 0x040fe2000004185c */
[----:B------:R-:W-:Y:S02]  /*51c0*/  FSEL R92, R67, -INF , !P5 ;  /* 0xff800000435c7808 */ /* 0x000fe40006800000 */
[----:B------:R-:W-:Y:S01]  /*51d0*/  FSEL R116, R116, -INF , !P3 ;  /* 0xff80000074747808 */ /* 0x000fe20005800000 */
[----:B------:R1:W2:Y:S01]  /*51e0*/  MUFU.TANH R159, R5 ;  /* 0x00000005009f7308 */ /* 0x0002a20000002400 */
[----:B------:R-:W-:Y:S01]  /*51f0*/  ISETP.GE.AND P5, PT, R2, R24, PT ;  /* 0x000000180200720c */ /* 0x000fe20003fa6270 */
[----:B------:R-:W3:Y:S01]  /*5200*/  LDSM.16.M88.4 R68, [R26+0x9000] ;  /* 0x009000001a44783b */ /* 0x000ee20000000200 */
[----:B------:R-:W-:Y:S01]  /*5210*/  LOP3.LUT R2, R0, 0x49, RZ, 0xfc, !PT ;  /* 0x0000004900027812 */ /* 0x000fe200078efcff */
[----:B-----5:R-:W-:Y:S01]  /*5220*/  HMMA.16816.F32.BF16 R32, R12, R48, R84 ;  /* 0x000000300c20723c */ /* 0x020fe20000041854 */
[----:B------:R-:W-:-:S02]  /*5230*/  FSEL R87, R114, -INF , !P4 ;  /* 0xff80000072577808 */ /* 0x000fc40006000000 */
[----:B------:R-:W-:Y:S02]  /*5240*/  FSEL R114, R121, -INF , !P4 ;  /* 0xff80000079727808 */ /* 0x000fe40006000000 */
[-C--:B------:R-:W-:Y:S02]  /*5250*/  ISETP.GE.AND P4, PT, R2, R24.reuse, PT ;  /* 0x000000180200720c */ /* 0x080fe40003f86270 */
[----:B------:R-:W-:Y:S02]  /*5260*/  LOP3.LUT R2, R0, 0x50, RZ, 0xfc, !PT ;  /* 0x0000005000027812 */ /* 0x000fe400078efcff */
[----:B------:R-:W-:Y:S02]  /*5270*/  FSEL R93, R27, -INF , !P3 ;  /* 0xff8000001b5d7808 */ /* 0x000fe40005800000 */
[----:B------:R-:W-:Y:S02]  /*5280*/  ISETP.GE.AND P3, PT, R2, R24, PT ;  /* 0x000000180200720c */ /* 0x000fe40003f66270 */
[----:B------:R-:W-:-:S02]  /*5290*/  LOP3.LUT R2, R0, 0x51, RZ, 0xfc, !PT ;  /* 0x0000005100027812 */ /* 0x000fc400078efcff */
[----:B------:R-:W-:Y:S02]  /*52a0*/  FSEL R117, R117, -INF , !P1 ;  /* 0xff80000075757808 */ /* 0x000fe40004800000 */
[----:B------:R-:W-:Y:S02]  /*52b0*/  FSEL R95, R186, -INF , !P1 ;  /* 0xff800000ba5f7808 */ /* 0x000fe40004800000 */
[----:B------:R-:W-:Y:S02]  /*52c0*/  ISETP.GE.AND P1, PT, R2, R24, PT ;  /* 0x000000180200720c */ /* 0x000fe40003f26270 */
[----:B------:R-:W-:Y:S02]  /*52d0*/  LOP3.LUT R2, R0, 0x58, RZ, 0xfc, !PT ;  /* 0x0000005800027812 */ /* 0x000fe400078efcff */
[----:B------:R-:W-:Y:S02]  /*52e0*/  FSEL R118, R118, -INF , !P0 ;  /* 0xff80000076767808 */ /* 0x000fe40004000000 */
[----:B------:R-:W-:-:S02]  /*52f0*/  FSEL R125, R125, -INF , !P0 ;  /* 0xff8000007d7d7808 */ /* 0x000fc40004000000 */
[-C--:B------:R-:W-:Y:S02]  /*5300*/  ISETP.GE.AND P0, PT, R2, R24.reuse, PT ;  /* 0x000000180200720c */ /* 0x080fe40003f06270 */
[----:B------:R-:W-:Y:S01]  /*5310*/  LOP3.LUT R2, R0, 0x59, RZ, 0xfc, !PT ;  /* 0x0000005900027812 */ /* 0x000fe200078efcff */
[----:B-1----:R-:W-:Y:S01]  /*5320*/  FMUL.FTZ R5, R36, R3 ;  /* 0x0000000324057220 */ /* 0x002fe20000410000 */
[----:B------:R-:W-:Y:S01]  /*5330*/  HMMA.16816.F32.BF16 R40, R8, R52, R40 ;  /* 0x000000340828723c */ /* 0x000fe20000041828 */
[----:B------:R-:W-:Y:S02]  /*5340*/  FSEL R119, R119, -INF , !P6 ;  /* 0xff80000077777808 */ /* 0x000fe40007000000 */
[----:B------:R-:W-:Y:S02]  /*5350*/  FSEL R123, R123, -INF , !P6 ;  /* 0xff8000007b7b7808 */ /* 0x000fe40007000000 */
[----:B------:R-:W-:Y:S01]  /*5360*/  ISETP.GE.AND P6, PT, R2, R24, PT ;  /* 0x000000180200720c */ /* 0x000fe20003fc6270 */
[----:B------:R1:W-:Y:S01]  /*5370*/  MUFU.TANH R148, R5 ;  /* 0x0000000500947308 */ /* 0x0003e20000002400 */
[----:B------:R-:W-:-:S02]  /*5380*/  LOP3.LUT R2, R0, 0x60, RZ, 0xfc, !PT ;  /* 0x0000006000027812 */ /* 0x000fc400078efcff */
[----:B------:R-:W-:Y:S02]  /*5390*/  FSEL R120, R120, -INF , !P5 ;  /* 0xff80000078787808 */ /* 0x000fe40006800000 */
[----:B------:R-:W-:Y:S02]  /*53a0*/  FSEL R126, R126, -INF , !P5 ;  /* 0xff8000007e7e7808 */ /* 0x000fe40006800000 */
[----:B------:R-:W-:Y:S02]  /*53b0*/  ISETP.GE.AND P5, PT, R2, R24, PT ;  /* 0x000000180200720c */ /* 0x000fe40003fa6270 */
[----:B------:R-:W-:Y:S02]  /*53c0*/  LOP3.LUT R2, R0, 0x61, RZ, 0xfc, !PT ;  /* 0x0000006100027812 */ /* 0x000fe400078efcff */
[----:B------:R-:W-:Y:S01]  /*53d0*/  FSEL R127, R127, -INF , !P4 ;  /* 0xff8000007f7f7808 */ /* 0x000fe20006000000 */
[----:B-1----:R-:W-:Y:S01]  /*53e0*/  FMUL.FTZ R5, R37, R3 ;  /* 0x0000000325057220 */ /* 0x002fe20000410000 */
[----:B------:R-:W-:-:S03]  /*53f0*/  FSEL R122, R122, -INF , !P4 ;  /* 0xff8000007a7a7808 */ /* 0x000fc60006000000 */
[----:B------:R1:W-:Y:S01]  /*5400*/  MUFU.TANH R140, R5 ;  /* 0x00000005008c7308 */ /* 0x0003e20000002400 */
[-C--:B------:R-:W-:Y:S02]  /*5410*/  ISETP.GE.AND P4, PT, R2, R24.reuse, PT ;  /* 0x000000180200720c */ /* 0x080fe40003f86270 */
[----:B------:R-:W-:Y:S02]  /*5420*/  LOP3.LUT R2, R0, 0x68, RZ, 0xfc, !PT ;  /* 0x0000006800027812 */ /* 0x000fe400078efcff */
[----:B------:R-:W-:Y:S02]  /*5430*/  FSEL R128, R128, -INF , !P3 ;  /* 0xff80000080807808 */ /* 0x000fe40005800000 */
[----:B------:R-:W-:Y:S02]  /*5440*/  FSEL R137, R137, -INF , !P3 ;  /* 0xff80000089897808 */ /* 0x000fe40005800000 */
[----:B------:R-:W-:Y:S01]  /*5450*/  ISETP.GE.AND P3, PT, R2, R24, PT ;  /* 0x000000180200720c */ /* 0x000fe20003f66270 */
[----:B-1----:R-:W-:-:S04]  /*5460*/  FMUL.FTZ R5, R38, R3 ;  /* 0x0000000326057220 */ /* 0x002fc80000410000 */
[----:B------:R1:W5:Y:S01]  /*5470*/  MUFU.TANH R136, R5 ;  /* 0x0000000500887308 */ /* 0x0003620000002400 */
[----:B------:R-:W-:Y:S01]  /*5480*/  LOP3.LUT R2, R0, 0x69, RZ, 0xfc, !PT ;  /* 0x0000006900027812 */ /* 0x000fe200078efcff */
[----:B------:R-:W-:Y:S01]  /*5490*/  HMMA.16816.F32.BF16 R28, R8, R54, R28 ;  /* 0x00000036081c723c */ /* 0x000fe2000004181c */
[----:B------:R-:W-:Y:S01]  /*54a0*/  FSEL R130, R130, -INF , !P1 ;  /* 0xff80000082827808 */ /* 0x000fe20004800000 */
[----:B------:R-:W-:Y:S01]  /*54b0*/  LDSM.16.M88.4 R52, [R7+0x9000] ;  /* 0x009000000734783b */ /* 0x000fe20000000200 */
[----:B------:R-:W-:Y:S02]  /*54c0*/  FSEL R133, R133, -INF , !P1 ;  /* 0xff80000085857808 */ /* 0x000fe40004800000 */
[----:B------:R-:W-:Y:S02]  /*54d0*/  ISETP.GE.AND P1, PT, R2, R24, PT ;  /* 0x000000180200720c */ /* 0x000fe40003f26270 */
[----:B------:R-:W-:Y:S01]  /*54e0*/  LOP3.LUT R2, R0, 0x70, RZ, 0xfc, !PT ;  /* 0x0000007000027812 */ /* 0x000fe200078efcff */
[----:B-1----:R-:W-:Y:S01]  /*54f0*/  FMUL.FTZ R5, R39, R3 ;  /* 0x0000000327057220 */ /* 0x002fe20000410000 */
[----:B------:R-:W-:Y:S01]  /*5500*/  FSEL R131, R131, -INF , !P0 ;  /* 0xff80000083837808 */ /* 0x000fe20004000000 */
[----:B------:R-:W1:Y:S02]  /*5510*/  LDSM.16.M88.4 R36, [R224+0x9800] ;  /* 0x00980000e024783b */ /* 0x000e640000000200 */
[----:B------:R4:W5:Y:S01]  /*5520*/  MUFU.TANH R129, R5 ;  /* 0x0000000500817308 */ /* 0x0009620000002400 */
[----:B------:R-:W-:-:S02]  /*5530*/  FSEL R138, R138, -INF , !P0 ;  /* 0xff8000008a8a7808 */ /* 0x000fc40004000000 */
[----:B------:R-:W-:Y:S02]  /*5540*/  ISETP.GE.AND P0, PT, R2, R24, PT ;  /* 0x000000180200720c */ /* 0x000fe40003f06270 */
[----:B------:R-:W-:Y:S01]  /*5550*/  LOP3.LUT R2, R0, 0x71, RZ, 0xfc, !PT ;  /* 0x0000007100027812 */ /* 0x000fe200078efcff */
[----:B----4-:R-:W-:-:S04]  /*5560*/  FMUL.FTZ R5, R40, R3 ;  /* 0x0000000328057220 */ /* 0x010fc80000410000 */
[----:B------:R4:W-:Y:S01]  /*5570*/  MUFU.TANH R124, R5 ;  /* 0x00000005007c7308 */ /* 0x0009e20000002400 */
[----:B------:R-:W-:Y:S02]  /*5580*/  FSEL R139, R139, -INF , !P6 ;  /* 0xff8000008b8b7808 */ /* 0x000fe40007000000 */
[----:B------:R-:W-:Y:S02]  /*5590*/  FSEL R132, R132, -INF , !P6 ;  /* 0xff80000084847808 */ /* 0x000fe40007000000 */
        /* <DEDUP_REMOVED lines=9> */
[----:B------:R4:W5:Y:S01]  /*5630*/  MUFU.TANH R94, R5 ;  /* 0x00000005005e7308 */ /* 0x0009620000002400 */
        /* <DEDUP_REMOVED lines=14> */
[----:B------:R-:W-:Y:S01]  /*5720*/  ISETP.GE.AND P1, PT, R2, R24, PT ;  /* 0x000000180200720c */ /* 0x000fe20003f26270 */
[----:B------:R-:W-:Y:S01]  /*5730*/  HMMA.16816.F32.BF16 R40, R12, R50, R60 ;  /* 0x000000320c28723c */ /* 0x000fe2000004183c */
[----:B------:R-:W-:Y:S01]  /*5740*/  LOP3.LUT R2, R0, 0x88, RZ, 0xfc, !PT ;  /* 0x0000008800027812 */ /* 0x000fe200078efcff */
[----:B------:R-:W2:Y:S01]  /*5750*/  LDSM.16.M88.4 R48, [R25+0x9800] ;  /* 0x009800001930783b */ /* 0x000ea20000000200 */
        /* <DEDUP_REMOVED lines=12> */
[----:B----4-:R-:W-:Y:S02]  /*5820*/  FMUL.FTZ R5, R31, R3 ;  /* 0x000000031f057220 */ /* 0x010fe40000410000 */
[----:B------:R-:W-:Y:S01]  /*5830*/  HMMA.16816.F32.BF16 R28, R20, R78, RZ ;  /* 0x0000004e141c723c */ /* 0x000fe200000418ff */
[----:B------:R-:W-:-:S02]  /*5840*/  FSEL R152, R152, -INF , !P5 ;  /* 0xff80000098987808 */ /* 0x000fc40006800000 */
[----:B------:R-:W-:Y:S02]  /*5850*/  FSEL R158, R158, -INF , !P5 ;  /* 0xff8000009e9e7808 */ /* 0x000fe40006800000 */
[----:B------:R-:W-:-:S03]  /*5860*/  ISETP.GE.AND P5, PT, R2, R24, PT ;  /* 0x000000180200720c */ /* 0x000fc60003fa6270 */
[----:B------:R-:W-:Y:S01]  /*5870*/  HMMA.16816.F32.BF16 R32, R8, R44, R32 ;  /* 0x0000002c0820723c */ /* 0x000fe20000041820 */
[----:B------:R-:W-:Y:S02]  /*5880*/  LOP3.LUT R2, R0, 0x91, RZ, 0xfc, !PT ;  /* 0x0000009100027812 */ /* 0x000fe400078efcff */
[----:B------:R-:W-:Y:S02]  /*5890*/  FSEL R157, R157, -INF , !P4 ;  /* 0xff8000009d9d7808 */ /* 0x000fe40006000000 */
[----:B------:R-:W-:Y:S02]  /*58a0*/  FSEL R153, R153, -INF , !P4 ;  /* 0xff80000099997808 */ /* 0x000fe40006000000 */
[----:B------:R-:W-:Y:S01]  /*58b0*/  ISETP.GE.AND P4, PT, R2, R24, PT ;  /* 0x000000180200720c */ /* 0x000fe20003f86270 */
[----:B---3--:R-:W-:Y:S01]  /*58c0*/  HMMA.16816.F32.BF16 R56, R12, R68, R56 ;  /* 0x000000440c38723c */ /* 0x008fe20000041838 */
[----:B------:R-:W-:Y:S02]  /*58d0*/  LOP3.LUT R2, R0, 0x98, RZ, 0xfc, !PT ;  /* 0x0000009800027812 */ /* 0x000fe400078efcff */
[----:B------:R-:W-:-:S02]  /*58e0*/  FSEL R160, R160, -INF , !P3 ;  /* 0xff800000a0a07808 */ /* 0x000fc40005800000 */
[----:B------:R-:W-:-:S03]  /*58f0*/  FSEL R166, R166, -INF , !P3 ;  /* 0xff800000a6a67808 */ /* 0x000fc60005800000 */
[----:B------:R-:W-:Y:S01]  /*5900*/  HMMA.16816.F32.BF16 R40, R8, R46, R40 ;  /* 0x0000002e0828723c */ /* 0x000fe20000041828 */
[----:B------:R-:W-:Y:S02]  /*5910*/  ISETP.GE.AND P3, PT, R2, R24, PT ;  /* 0x000000180200720c */ /* 0x000fe40003f66270 */
[----:B------:R-:W-:-:S05]  /*5920*/  LOP3.LUT R2, R0, 0x99, RZ, 0xfc, !PT ;  /* 0x0000009900027812 */ /* 0x000fca00078efcff */
[----:B-1----:R-:W-:Y:S01]  /*5930*/  HMMA.16816.F32.BF16 R44, R20, R36, RZ ;  /* 0x00000024142c723c */ /* 0x002fe200000418ff */
[----:B------:R-:W-:-:S07]  /*5940*/  FSEL R161, R161, -INF , !P1 ;  /* 0xff800000a1a17808 */ /* 0x000fce0004800000 */
[----:B------:R-:W-:Y:S01]  /*5950*/  HMMA.16816.F32.BF16 R60, R20, R38, RZ ;  /* 0x00000026143c723c */ /* 0x000fe200000418ff */
[----:B------:R-:W-:-:S07]  /*5960*/  FSEL R165, R165, -INF , !P1 ;  /* 0xff800000a5a57808 */ /* 0x000fce0004800000 */
[----:B------:R-:W-:Y:S01]  /*5970*/  HMMA.16816.F32.BF16 R20, R16, R74, R28 ;  /* 0x0000004a1014723c */ /* 0x000fe2000004181c */
[-C--:B------:R-:W-:Y:S01]  /*5980*/  ISETP.GE.AND P1, PT, R2, R24.reuse, PT ;  /* 0x000000180200720c */ /* 0x080fe20003f26270 */
[----:B------:R1:W3:Y:S01]  /*5990*/  MUFU.TANH R77, R5 ;  /* 0x00000005004d7308 */ /* 0x0002e20000002400 */
[----:B------:R-:W-:Y:S01]  /*59a0*/  LOP3.LUT R2, R0, 0xa0, RZ, 0xfc, !PT ;  /* 0x000000a000027812 */ /* 0x000fe200078efcff */
[-C--:B------:R-:W-:Y:S01]  /*59b0*/  FMUL.FTZ R33, R33, R3.reuse ;  /* 0x0000000321217220 */ /* 0x080fe20000410000 */
[----:B------:R-:W-:Y:S01]  /*59c0*/  FSEL R162, R162, -INF , !P0 ;  /* 0xff800000a2a27808 */ /* 0x000fe20004000000 */
[-C--:B------:R-:W-:Y:S01]  /*59d0*/  FMUL.FTZ R34, R34, R3.reuse ;  /* 0x0000000322227220 */ /* 0x080fe20000410000 */
[----:B------:R-:W-:Y:S02]  /*59e0*/  FSEL R168, R168, -INF , !P0 ;  /* 0xff800000a8a87808 */ /* 0x000fe40004000000 */
[----:B------:R-:W-:Y:S02]  /*59f0*/  ISETP.GE.AND P0, PT, R2, R24, PT ;  /* 0x000000180200720c */ /* 0x000fe40003f06270 */
[----:B------:R-:W-:Y:S01]  /*5a00*/  LOP3.LUT R2, R0, 0xa1, RZ, 0xfc, !PT ;  /* 0x000000a100027812 */ /* 0x000fe200078efcff */
[----:B------:R-:W-:Y:S01]  /*5a10*/  MUFU.TANH R73, R33 ;  /* 0x0000002100497308 */ /* 0x000fe20000002400 */
[----:B------:R-:W-:Y:S01]  /*5a20*/  FSEL R167, R167, -INF , !P6 ;  /* 0xff800000a7a77808 */ /* 0x000fe20007000000 */
[----:B-1----:R-:W-:-:S06]  /*5a30*/  FMUL.FTZ R5, R32, R3 ;  /* 0x0000000320057220 */ /* 0x002fcc0000410000 */
[----:B------:R-:W1:Y:S01]  /*5a40*/  MUFU.TANH R72, R34 ;  /* 0x0000002200487308 */ /* 0x000e620000002400 */
[----:B------:R-:W-:Y:S02]  /*5a50*/  FSEL R164, R164, -INF , !P6 ;  /* 0xff800000a4a47808 */ /* 0x000fe40007000000 */
[----:B------:R-:W-:-:S05]  /*5a60*/  ISETP.GE.AND P6, PT, R2, R24, PT ;  /* 0x000000180200720c */ /* 0x000fca0003fc6270 */
[----:B------:R4:W1:Y:S01]  /*5a70*/  MUFU.TANH R76, R5 ;  /* 0x00000005004c7308 */ /* 0x0008620000002400 */
[----:B------:R-:W-:Y:S01]  /*5a80*/  LOP3.LUT R2, R0, 0xa8, RZ, 0xfc, !PT ;  /* 0x000000a800027812 */ /* 0x000fe200078efcff */
[----:B------:R-:W-:Y:S01]  /*5a90*/  HMMA.16816.F32.BF16 R20, R12, R70, R20 ;  /* 0x000000460c14723c */ /* 0x000fe20000041814 */
[----:B------:R-:W-:Y:S02]  /*5aa0*/  FSEL R169, R169, -INF , !P5 ;  /* 0xff800000a9a97808 */ /* 0x000fe40006800000 */
[----:B------:R-:W-:Y:S02]  /*5ab0*/  FSEL R173, R173, -INF , !P5 ;  /* 0xff800000adad7808 */ /* 0x000fe40006800000 */
[----:B------:R-:W-:Y:S02]  /*5ac0*/  ISETP.GE.AND P5, PT, R2, R24, PT ;  /* 0x000000180200720c */ /* 0x000fe40003fa6270 */
[----:B------:R-:W-:Y:S01]  /*5ad0*/  LOP3.LUT R2, R0, 0xa9, RZ, 0xfc, !PT ;  /* 0x000000a900027812 */ /* 0x000fe200078efcff */
[----:B----4-:R-:W-:-:S02]  /*5ae0*/  FMUL.FTZ R5, R35, R3 ;  /* 0x0000000323057220 */ /* 0x010fc40000410000 */
[----:B------:R-:W-:Y:S01]  /*5af0*/  HMMA.16816.F32.BF16 R32, R8, R52, R56 ;  /* 0x000000340820723c */ /* 0x000fe20000041838 */
[----:B------:R-:W4:Y:S01]  /*5b00*/  LDSM.16.M88.4 R56, [R26+0x9800] ;  /* 0x009800001a38783b */ /* 0x000f220000000200 */
[----:B------:R2:W1:Y:S01]  /*5b10*/  MUFU.TANH R69, R5 ;  /* 0x0000000500457308 */ /* 0x0004620000002400 */
[----:B------:R-:W-:Y:S02]  /*5b20*/  FSEL R171, R171, -INF , !P4 ;  /* 0xff800000abab7808 */ /* 0x000fe40006000000 */
[----:B------:R-:W-:Y:S02]  /*5b30*/  FSEL R176, R176, -INF , !P4 ;  /* 0xff800000b0b07808 */ /* 0x000fe40006000000 */
[----:B------:R-:W-:Y:S02]  /*5b40*/  ISETP.GE.AND P4, PT, R2, R24, PT ;  /* 0x000000180200720c */ /* 0x000fe40003f86270 */
[----:B------:R-:W-:Y:S01]  /*5b50*/  LOP3.LUT R2, R0, 0xb0, RZ, 0xfc, !PT ;  /* 0x000000b000027812 */ /* 0x000fe200078efcff */
[----:B--2---:R-:W-:-:S04]  /*5b60*/  FMUL.FTZ R5, R40, R3 ;  /* 0x0000000328057220 */ /* 0x004fc80000410000 */
[----:B------:R2:W-:Y:S01]  /*5b70*/  MUFU.TANH R68, R5 ;  /* 0x0000000500447308 */ /* 0x0005e20000002400 */
[----:B------:R-:W-:Y:S02]  /*5b80*/  FSEL R170, R170, -INF , !P3 ;  /* 0xff800000aaaa7808 */ /* 0x000fe40005800000 */
[----:B------:R-:W-:Y:S02]  /*5b90*/  FSEL R175, R175, -INF , !P3 ;  /* 0xff800000afaf7808 */ /* 0x000fe40005800000 */
[----:B------:R-:W-:Y:S02]  /*5ba0*/  ISETP.GE.AND P3, PT, R2, R24, PT ;  /* 0x000000180200720c */ /* 0x000fe40003f66270 */
[----:B------:R-:W-:Y:S01]  /*5bb0*/  LOP3.LUT R2, R0, 0xb1, RZ, 0xfc, !PT ;  /* 0x000000b100027812 */ /* 0x000fe200078efcff */
[----:B--2---:R-:W-:-:S04]  /*5bc0*/  FMUL.FTZ R5, R41, R3 ;  /* 0x0000000329057220 */ /* 0x004fc80000410000 */
[----:B------:R2:W-:Y:S01]  /*5bd0*/  MUFU.TANH R67, R5 ;  /* 0x0000000500437308 */ /* 0x0005e20000002400 */
[----:B------:R-:W-:Y:S02]  /*5be0*/  FSEL R179, R179, -INF , !P1 ;  /* 0xff800000b3b37808 */ /* 0x000fe40004800000 */
[----:B------:R-:W-:Y:S01]  /*5bf0*/  FSEL R174, R174, -INF , !P1 ;  /* 0xff800000aeae7808 */ /* 0x000fe20004800000 */
[----:B------:R-:W-:Y:S01]  /*5c00*/  HMMA.16816.F32.BF16 R28, R16, R48, R44 ;  /* 0x00000030101c723c */ /* 0x000fe2000004182c */
[----:B------:R-:W-:Y:S02]  /*5c10*/  ISETP.GE.AND P1, PT, R2, R24, PT ;  /* 0x000000180200720c */ /* 0x000fe40003f26270 */
[----:B------:R-:W-:Y:S01]  /*5c20*/  LOP3.LUT R2, R0, 0xb8, RZ, 0xfc, !PT ;  /* 0x000000b800027812 */ /* 0x000fe200078efcff */
[----:B--2---:R-:W-:-:S04]  /*5c30*/  FMUL.FTZ R5, R42, R3 ;  /* 0x000000032a057220 */ /* 0x004fc80000410000 */
[----:B------:R2:W1:Y:S01]  /*5c40*/  MUFU.TANH R53, R5 ;  /* 0x0000000500357308 */ /* 0x0004620000002400 */
[----:B------:R-:W-:Y:S01]  /*5c50*/  HMMA.16816.F32.BF16 R36, R8, R54, R20 ;  /* 0x000000360824723c */ /* 0x000fe20000041814 */
[----:B------:R-:W-:Y:S02]  /*5c60*/  FSEL R178, R178, -INF , !P0 ;  /* 0xff800000b2b27808 */ /* 0x000fe40004000000 */
[----:B------:R-:W-:Y:S02]  /*5c70*/  FSEL R183, R183, -INF , !P0 ;  /* 0xff800000b7b77808 */ /* 0x000fe40004000000 */
[----:B------:R-:W-:Y:S02]  /*5c80*/  ISETP.GE.AND P0, PT, R2, R24, PT ;  /* 0x000000180200720c */ /* 0x000fe40003f06270 */
[----:B------:R-:W-:Y:S01]  /*5c90*/  LOP3.LUT R2, R0, 0xb9, RZ, 0xfc, !PT ;  /* 0x000000b900027812 */ /* 0x000fe200078efcff */
[----:B--2---:R-:W-:Y:S01]  /*5ca0*/  FMUL.FTZ R5, R43, R3 ;  /* 0x000000032b057220 */ /* 0x004fe20000410000 */
[----:B------:R-:W-:-:S02]  /*5cb0*/  FSEL R182, R182, -INF , !P6 ;  /* 0xff800000b6b67808 */ /* 0x000fc40007000000 */
[----:B------:R-:W-:Y:S01]  /*5cc0*/  FSEL R185, R185, -INF , !P6 ;  /* 0xff800000b9b97808 */ /* 0x000fe20007000000 */
[----:B------:R2:W1:Y:S01]  /*5cd0*/  MUFU.TANH R52, R5 ;  /* 0x0000000500347308 */ /* 0x0004620000002400 */
[----:B------:R-:W-:Y:S02]  /*5ce0*/  ISETP.GE.AND P6, PT, R2, R24, PT ;  /* 0x000000180200720c */ /* 0x000fe40003fc6270 */
[----:B------:R-:W-:Y:S02]  /*5cf0*/  FSEL R180, R180, -INF , !P5 ;  /* 0xff800000b4b47808 */ /* 0x000fe40006800000 */
[----:B------:R-:W-:Y:S02]  /*5d00*/  FSEL R184, R184, -INF , !P5 ;  /* 0xff800000b8b87808 */ /* 0x000fe40006800000 */
[----:B------:R-:W-:Y:S01]  /*5d10*/  FSEL R186, R177, -INF , !P4 ;  /* 0xff800000b1ba7808 */ /* 0x000fe20006000000 */
[----:B----4-:R-:W-:Y:S01]  /*5d20*/  HMMA.16816.F32.BF16 R20, R12, R56, R28 ;  /* 0x000000380c14723c */ /* 0x010fe2000004181c */
[----:B------:R-:W-:Y:S01]  /*5d30*/  LOP3.LUT R2, R0, 0xc0, RZ, 0xfc, !PT ;  /* 0x000000c000027812 */ /* 0x000fe200078efcff */
[----:B------:R-:W4:Y:S01]  /*5d40*/  LDSM.16.M88.4 R40, [R7+0x9800] ;  /* 0x009800000728783b */ /* 0x000f220000000200 */
[----:B--2---:R-:W-:-:S02]  /*5d50*/  FMUL.FTZ R5, R32, R3 ;  /* 0x0000000320057220 */ /* 0x004fc40000410000 */
[----:B------:R-:W-:Y:S02]  /*5d60*/  ISETP.GE.AND P5, PT, R2, R24, PT ;  /* 0x000000180200720c */ /* 0x000fe40003fa6270 */
[----:B------:R-:W-:Y:S01]  /*5d70*/  FSEL R163, R163, -INF , !P3 ;  /* 0xff800000a3a37808 */ /* 0x000fe20005800000 */
[----:B------:R2:W-:Y:S01]  /*5d80*/  MUFU.TANH R44, R5 ;  /* 0x00000005002c7308 */ /* 0x0005e20000002400 */
[----:B------:R-:W-:Y:S02]  /*5d90*/  LOP3.LUT R2, R0, 0xc1, RZ, 0xfc, !PT ;  /* 0x000000c100027812 */ /* 0x000fe400078efcff */
[----:B------:R-:W-:Y:S01]  /*5da0*/  FSEL R181, R181, -INF , !P3 ;  /* 0xff800000b5b57808 */ /* 0x000fe20005800000 */
[----:B------:R-:W-:Y:S01]  /*5db0*/  HMMA.16816.F32.BF16 R16, R16, R50, R60 ;  /* 0x000000321010723c */ /* 0x000fe2000004183c */
[----:B------:R-:W-:Y:S01]  /*5dc0*/  FSEL R177, R187, -INF , !P4 ;  /* 0xff800000bbb17808 */ /* 0x000fe20006000000 */
[----:B------:R1:W-:Y:S01]  /*5dd0*/  STL [R1+0x10], R88 ;  /* 0x0000105801007387 */ /* 0x0003e20000100800 */
[----:B------:R-:W-:Y:S01]  /*5de0*/  FSEL R159, R159, -INF , !P1 ;  /* 0xff8000009f9f7808 */ /* 0x000fe20004800000 */
[----:B------:R-:W-:-:S04]  /*5df0*/  DEPBAR.LE SB0, 0x0 ;  /* 0x000080000000791a */ /* 0x000fc80000000000 */
[----:B--2---:R-:W-:-:S04]  /*5e00*/  FMUL.FTZ R5, R33, R3 ;  /* 0x0000000321057220 */ /* 0x004fc80000410000 */
[----:B------:R2:W-:Y:S01]  /*5e10*/  MUFU.TANH R33, R5 ;  /* 0x0000000500217308 */ /* 0x0005e20000002400 */
[----:B------:R-:W-:Y:S02]  /*5e20*/  ISETP.GE.AND P4, PT, R2, R24, PT ;  /* 0x000000180200720c */ /* 0x000fe40003f86270 */
[----:B------:R-:W-:Y:S01]  /*5e30*/  LOP3.LUT R2, R0, 0xc8, RZ, 0xfc, !PT ;  /* 0x000000c800027812 */ /* 0x000fe200078efcff */
[----:B--2---:R-:W-:-:S04]  /*5e40*/  FMUL.FTZ R5, R34, R3 ;  /* 0x0000000322057220 */ /* 0x004fc80000410000 */
[----:B------:R2:W1:Y:S01]  /*5e50*/  MUFU.TANH R32, R5 ;  /* 0x0000000500207308 */ /* 0x0004620000002400 */
[----:B------:R-:W-:Y:S02]  /*5e60*/  ISETP.GE.AND P3, PT, R2, R24, PT ;  /* 0x000000180200720c */ /* 0x000fe40003f66270 */
[----:B------:R-:W-:Y:S02]  /*5e70*/  LOP3.LUT R2, R0, 0xc9, RZ, 0xfc, !PT ;  /* 0x000000c900027812 */ /* 0x000fe400078efcff */
[----:B------:R-:W-:Y:S01]  /*5e80*/  FSEL R172, R172, -INF , !P1 ;  /* 0xff800000acac7808 */ /* 0x000fe20004800000 */
[----:B--2---:R-:W-:-:S04]  /*5e90*/  FMUL.FTZ R5, R35, R3 ;  /* 0x0000000323057220 */ /* 0x004fc80000410000 */
[----:B------:R2:W-:Y:S01]  /*5ea0*/  MUFU.TANH R28, R5 ;  /* 0x00000005001c7308 */ /* 0x0005e20000002400 */
[----:B------:R-:W-:Y:S02]  /*5eb0*/  ISETP.GE.AND P1, PT, R2, R24, PT ;  /* 0x000000180200720c */ /* 0x000fe40003f26270 */
[----:B------:R-:W-:Y:S02]  /*5ec0*/  LOP3.LUT R2, R0, 0xd0, RZ, 0xfc, !PT ;  /* 0x000000d000027812 */ /* 0x000fe400078efcff */
[----:B-----5:R-:W-:Y:S01]  /*5ed0*/  FSEL R136, R136, -INF , !P0 ;  /* 0xff80000088887808 */ /* 0x020fe20004000000 */
[----:B--2---:R-:W-:-:S04]  /*5ee0*/  FMUL.FTZ R5, R36, R3 ;  /* 0x0000000324057220 */ /* 0x004fc80000410000 */
[----:B------:R2:W-:Y:S01]  /*5ef0*/  MUFU.TANH R27, R5 ;  /* 0x00000005001b7308 */ /* 0x0005e20000002400 */
[----:B------:R-:W-:Y:S02]  /*5f00*/  FSEL R187, R148, -INF , !P0 ;  /* 0xff80000094bb7808 */ /* 0x000fe40004000000 */
[----:B------:R-:W-:Y:S02]  /*5f10*/  ISETP.GE.AND P0, PT, R2, R24, PT ;  /* 0x000000180200720c */ /* 0x000fe40003f06270 */
[----:B------:R-:W-:Y:S01]  /*5f20*/  LOP3.LUT R2, R0, 0xd1, RZ, 0xfc, !PT ;  /* 0x000000d100027812 */ /* 0x000fe200078efcff */
[----:B--2---:R-:W-:-:S04]  /*5f30*/  FMUL.FTZ R5, R37, R3 ;  /* 0x0000000325057220 */ /* 0x004fc80000410000 */
[----:B------:R2:W-:Y:S01]  /*5f40*/  MUFU.TANH R26, R5 ;  /* 0x00000005001a7308 */ /* 0x0005e20000002400 */
[----:B------:R-:W-:Y:S02]  /*5f50*/  FSEL R129, R129, -INF , !P6 ;  /* 0xff80000081817808 */ /* 0x000fe40007000000 */
[----:B------:R-:W-:Y:S02]  /*5f60*/  FSEL R94, R94, -INF , !P5 ;  /* 0xff8000005e5e7808 */ /* 0x000fe40006800000 */
[----:B------:R-:W-:Y:S01]  /*5f70*/  FSEL R188, R124, -INF , !P5 ;  /* 0xff8000007cbc7808 */ /* 0x000fe20006800000 */
[----:B--2---:R-:W-:-:S04]  /*5f80*/  FMUL.FTZ R5, R38, R3 ;  /* 0x0000000326057220 */ /* 0x004fc80000410000 */
[----:B------:R2:W5:Y:S01]  /*5f90*/  MUFU.TANH R25, R5 ;  /* 0x0000000500197308 */ /* 0x0005620000002400 */
[----:B------:R-:W-:Y:S01]  /*5fa0*/  HMMA.16816.F32.BF16 R12, R12, R58, R16 ;  /* 0x0000003a0c0c723c */ /* 0x000fe20000041810 */
[----:B------:R-:W-:Y:S02]  /*5fb0*/  FSEL R124, R6, -INF , !P4 ;  /* 0xff800000067c7808 */ /* 0x000fe40006000000 */
[----:B------:R-:W-:Y:S01]  /*5fc0*/  FSEL R121, R121, -INF , !P4 ;  /* 0xff80000079797808 */ /* 0x000fe20006000000 */
[----:B--2---:R-:W-:Y:S01]  /*5fd0*/  FMUL.FTZ R5, R39, R3 ;  /* 0x0000000327057220 */ /* 0x004fe20000410000 */
[----:B------:R-:W-:Y:S02]  /*5fe0*/  FSEL R39, R140, -INF , !P6 ;  /* 0xff8000008c277808 */ /* 0x000fe40007000000 */
        /* <DEDUP_REMOVED lines=9> */
[----:B------:R-:W-:-:S02]  /*6080*/  LOP3.LUT R2, R0, 0xe1, RZ, 0xfc, !PT ;  /* 0x000000e100027812 */ /* 0x000fc400078efcff */
[----:B---3--:R-:W-:Y:S02]  /*6090*/  FSEL R189, R77, -INF , !P1 ;  /* 0xff8000004dbd7808 */ /* 0x008fe40004800000 */
[----:B------:R-:W-:Y:S02]  /*60a0*/  FSEL R85, R85, -INF , !P1 ;  /* 0xff80000055557808 */ /* 0x000fe40004800000 */
[----:B------:R-:W-:Y:S01]  /*60b0*/  ISETP.GE.AND P1, PT, R2, R24, PT ;  /* 0x000000180200720c */ /* 0x000fe20003f26270 */
[----:B----4-:R-:W-:Y:S01]  /*60c0*/  HMMA.16816.F32.BF16 R20, R8, R40, R20 ;  /* 0x000000280814723c */ /* 0x010fe20000041814 */
[----:B------:R-:W-:Y:S02]  /*60d0*/  LOP3.LUT R2, R0, 0xe8, RZ, 0xfc, !PT ;  /* 0x000000e800027812 */ /* 0x000fe400078efcff */
[----:B-1----:R-:W-:Y:S02]  /*60e0*/  FSEL R190, R72, -INF , !P0 ;  /* 0xff80000048be7808 */ /* 0x002fe40004000000 */
[----:B------:R-:W-:-:S02]  /*60f0*/  FSEL R193, R76, -INF , !P0 ;  /* 0xff8000004cc17808 */ /* 0x000fc40004000000 */
[-C--:B------:R-:W-:Y:S01]  /*6100*/  ISETP.GE.AND P0, PT, R2, R24.reuse, PT ;  /* 0x000000180200720c */ /* 0x080fe20003f06270 */
[----:B------:R-:W-:Y:S01]  /*6110*/  HMMA.16816.F32.BF16 R8, R8, R42, R12 ;  /* 0x0000002a0808723c */ /* 0x000fe2000004180c */
[----:B------:R-:W-:Y:S02]  /*6120*/  LOP3.LUT R2, R0, 0xe9, RZ, 0xfc, !PT ;  /* 0x000000e900027812 */ /* 0x000fe400078efcff */
[----:B------:R-:W-:Y:S02]  /*6130*/  FSEL R191, R69, -INF , !P6 ;  /* 0xff80000045bf7808 */ /* 0x000fe40007000000 */
[----:B------:R-:W-:Y:S02]  /*6140*/  FSEL R194, R73, -INF , !P6 ;  /* 0xff80000049c27808 */ /* 0x000fe40007000000 */
[----:B------:R-:W-:Y:S02]  /*6150*/  ISETP.GE.AND P6, PT, R2, R24, PT ;  /* 0x000000180200720c */ /* 0x000fe40003fc6270 */
[----:B------:R-:W-:-:S02]  /*6160*/  LOP3.LUT R2, R0, 0xf0, RZ, 0xfc, !PT ;  /* 0x000000f000027812 */ /* 0x000fc400078efcff */
[----:B------:R-:W-:Y:S02]  /*6170*/  FSEL R192, R53, -INF , !P5 ;  /* 0xff80000035c07808 */ /* 0x000fe40006800000 */
[----:B------:R-:W-:Y:S02]  /*6180*/  FSEL R195, R68, -INF , !P5 ;  /* 0xff80000044c37808 */ /* 0x000fe40006800000 */
[----:B------:R-:W-:Y:S02]  /*6190*/  ISETP.GE.AND P5, PT, R2, R24, PT ;  /* 0x000000180200720c */ /* 0x000fe40003fa6270 */
[----:B------:R-:W-:Y:S01]  /*61a0*/  LOP3.LUT R2, R0, 0xf1, RZ, 0xfc, !PT ;  /* 0x000000f100027812 */ /* 0x000fe200078efcff */
[----:B------:R1:W2:Y:S01]  /*61b0*/  MUFU.TANH R7, R5 ;  /* 0x0000000500077308 */ /* 0x0002a20000002400 */
[----:B------:R-:W-:Y:S02]  /*61c0*/  FSEL R196, R52, -INF , !P4 ;  /* 0xff80000034c47808 */ /* 0x000fe40006000000 */
[----:B------:R-:W-:-:S02]  /*61d0*/  FSEL R67, R67, -INF , !P4 ;  /* 0xff80000043437808 */ /* 0x000fc40006000000 */
[-C--:B------:R-:W-:Y:S02]  /*61e0*/  ISETP.GE.AND P4, PT, R2, R24.reuse, PT ;  /* 0x000000180200720c */ /* 0x080fe40003f86270 */
[----:B------:R-:W-:Y:S02]  /*61f0*/  LOP3.LUT R2, R0, 0xf8, RZ, 0xfc, !PT ;  /* 0x000000f800027812 */ /* 0x000fe400078efcff */
[----:B------:R-:W-:Y:S02]  /*6200*/  FSEL R197, R32, -INF , !P3 ;  /* 0xff80000020c57808 */ /* 0x000fe40005800000 */
[----:B------:R-:W-:Y:S01]  /*6210*/  FSEL R201, R44, -INF , !P3 ;  /* 0xff8000002cc97808 */ /* 0x000fe20005800000 */
[-C--:B------:R-:W-:Y:S01]  /*6220*/  FMUL.FTZ R20, R20, R3.reuse ;  /* 0x0000000314147220 */ /* 0x080fe20000410000 */
[----:B------:R-:W-:Y:S01]  /*6230*/  ISETP.GE.AND P3, PT, R2, R24, PT ;  /* 0x000000180200720c */ /* 0x000fe20003f66270 */
[-C--:B-1----:R-:W-:Y:S01]  /*6240*/  FMUL.FTZ R5, R22, R3.reuse ;  /* 0x0000000316057220 */ /* 0x082fe20000410000 */
[-C--:B------:R-:W-:Y:S01]  /*6250*/  FMUL.FTZ R21, R21, R3.reuse ;  /* 0x0000000315157220 */ /* 0x080fe20000410000 */
[-C--:B------:R-:W-:Y:S01]  /*6260*/  FMUL.FTZ R8, R8, R3.reuse ;  /* 0x0000000308087220 */ /* 0x080fe20000410000 */
[-C--:B------:R-:W-:Y:S01]  /*6270*/  FMUL.FTZ R10, R10, R3.reuse ;  /* 0x000000030a0a7220 */ /* 0x080fe20000410000 */
[----:B------:R1:W3:Y:S01]  /*6280*/  MUFU.TANH R6, R5 ;  /* 0x0000000500067308 */ /* 0x0002e20000002400 */
[-C--:B------:R-:W-:Y:S01]  /*6290*/  FMUL.FTZ R11, R11, R3.reuse ;  /* 0x000000030b0b7220 */ /* 0x080fe20000410000 */
[----:B------:R-:W-:Y:S01]  /*62a0*/  FMUL.FTZ R2, R9, R3 ;  /* 0x0000000309027220 */ /* 0x000fe20000410000 */
[----:B-----5:R-:W-:-:S02]  /*62b0*/  FSEL R199, R25, -INF , !P0 ;  /* 0xff80000019c77808 */ /* 0x020fc40004000000 */
[----:B------:R-:W-:-:S03]  /*62c0*/  FSEL R203, R27, -INF , !P0 ;  /* 0xff8000001bcb7808 */ /* 0x000fc60004000000 */
[----:B------:R-:W4:Y:S01]  /*62d0*/  MUFU.TANH R20, R20 ;  /* 0x0000001400147308 */ /* 0x000f220000002400 */
[----:B------:R-:W-:Y:S01]  /*62e0*/  ISETP.GT.AND P0, PT, R88, R216, PT ;  /* 0x000000d85800720c */ /* 0x000fe20003f04270 */
[----:B-1----:R-:W-:-:S06]  /*62f0*/  FMUL.FTZ R5, R23, R3 ;  /* 0x0000000317057220 */ /* 0x002fcc0000410000 */
[----:B------:R-:W-:Y:S08]  /*6300*/  MUFU.TANH R21, R21 ;  /* 0x0000001500157308 */ /* 0x000ff00000002400 */
[----:B------:R-:W1:Y:S08]  /*6310*/  MUFU.TANH R5, R5 ;  /* 0x0000000500057308 */ /* 0x000e700000002400 */
[----:B------:R-:W-:Y:S08]  /*6320*/  MUFU.TANH R8, R8 ;  /* 0x0000000800087308 */ /* 0x000ff00000002400 */
[----:B------:R-:W5:Y:S08]  /*6330*/  MUFU.TANH R10, R10 ;  /* 0x0000000a000a7308 */ /* 0x000f700000002400 */
        /* <DEDUP_REMOVED lines=11> */
[----:B---3--:R-:W-:Y:S02]  /*63f0*/  FSEL R206, R6, -INF , !P5 ;  /* 0xff80000006ce7808 */ /* 0x008fe40006800000 */
[----:B----4-:R-:W-:Y:S02]  /*6400*/  FSEL R209, R20, -INF , !P5 ;  /* 0xff80000014d17808 */ /* 0x010fe40006800000 */
[----:B-1----:R-:W-:Y:S02]  /*6410*/  FSEL R207, R5, -INF , !P4 ;  /* 0xff80000005cf7808 */ /* 0x002fe40006000000 */
[----:B------:R-:W-:Y:S02]  /*6420*/  FSEL R210, R21, -INF , !P4 ;  /* 0xff80000015d27808 */ /* 0x000fe40006000000 */
[----:B-----5:R-:W-:-:S02]  /*6430*/  FSEL R208, R10, -INF , !P3 ;  /* 0xff8000000ad07808 */ /* 0x020fc40005800000 */
[----:B------:R-:W-:Y:S02]  /*6440*/  FSEL R211, R8, -INF , !P3 ;  /* 0xff80000008d37808 */ /* 0x000fe40005800000 */
[----:B------:R-:W-:Y:S02]  /*6450*/  FSEL R213, R11, -INF , !P1 ;  /* 0xff8000000bd57808 */ /* 0x000fe40004800000 */
        /* <DEDUP_REMOVED lines=19> */
.L_x_655:
[----:B------:R-:W2:Y:S01]  /*6590*/  LD.E R2, desc[UR4][R134.64+0x170] ;  /* 0x0001700486027980 */ /* 0x000ea2000c101900 */
[----:B------:R-:W-:Y:S01]  /*65a0*/  VIADD R9, R243, 0xffffff00 ;  /* 0xffffff00f3097836 */ /* 0x000fe20000000000 */
[----:B------:R-:W-:Y:S01]  /*65b0*/  IABS R8, R243 ;  /* 0x000000f300087213 */ /* 0x000fe20000000000 */
[----:B------:R-:W-:Y:S02]  /*65c0*/  IMAD.MOV.U32 R13, RZ, RZ, R219 ;  /* 0x000000ffff0d7224 */ /* 0x000fe400078e00db */
[----:B------:R-:W-:Y:S01]  /*65d0*/  IMAD.MOV.U32 R12, RZ, RZ, R220 ;  /* 0x000000ffff0c7224 */ /* 0x000fe200078e00dc */
[----:B--2---:R-:W-:-:S04]  /*65e0*/  IABS R0, R2 ;  /* 0x0000000200007213 */ /* 0x004fc80000000000 */
[----:B------:R-:W1:Y:S08]  /*65f0*/  I2F.RP R6, R0 ;  /* 0x0000000000067306 */ /* 0x000e700000209400 */
        /* <DEDUP_REMOVED lines=8> */
[----:B------:R-:W-:Y:S01]  /*6680*/  IMAD.HI.U32 R5, R7, R5, R6 ;  /* 0x0000000507057227 */ /* 0x000fe200078e0006 */
[----:B------:R-:W-:-:S03]  /*6690*/  IADD3 R7, PT, PT, RZ, -R10, RZ ;  /* 0x8000000aff077210 */ /* 0x000fc60007ffe0ff */
[----:B------:R-:W-:-:S04]  /*66a0*/  IMAD.MOV.U32 R6, RZ, RZ, R3 ;  /* 0x000000ffff067224 */ /* 0x000fc800078e0003 */
        /* <DEDUP_REMOVED lines=11> */
[----:B------:R-:W-:Y:S02]  /*6760*/  LOP3.LUT R6, R243, R2, RZ, 0x3c, !PT ;  /* 0x00000002f3067212 */ /* 0x000fe400078e3cff */
[----:B------:R-:W-:Y:S02]  /*6770*/  ISETP.GE.AND P0, PT, R0, RZ, PT ;  /* 0x000000ff0000720c */ /* 0x000fe40003f06270 */
[----:B------:R-:W-:Y:S01]  /*6780*/  ISETP.GE.AND P3, PT, R6, RZ, PT ;  /* 0x000000ff0600720c */ /* 0x000fe20003f66270 */
[----:B------:R-:W-:Y:S01]  /*6790*/  @!P1 VIADD R3, R3, 0x1 ;  /* 0x0000000103039836 */ /* 0x000fe20000000000 */
[----:B------:R-:W-:Y:S01]  /*67a0*/  @!P4 IADD3 R5, PT, PT, R5, 0x1, RZ ;  /* 0x000000010505c810 */ /* 0x000fe20007ffe0ff */
[----:B------:R-:W2:Y:S02]  /*67b0*/  LD.E.64 R6, desc[UR4][R64.64+0x38] ;  /* 0x0000380440067980 */ /* 0x000ea4000c101b00 */
[----:B------:R-:W-:Y:S01]  /*67c0*/  @P5 VIADD R3, R3, 0x1 ;  /* 0x0000000103035836 */ /* 0x000fe20000000000 */
[----:B------:R-:W-:-:S02]  /*67d0*/  @P6 IADD3 R5, PT, PT, R5, 0x1, RZ ;  /* 0x0000000105056810 */ /* 0x000fc40007ffe0ff */
[----:B------:R-:W-:Y:S02]  /*67e0*/  ISETP.NE.AND P1, PT, R2, RZ, PT ;  /* 0x000000ff0200720c */ /* 0x000fe40003f25270 */
[----:B------:R-:W-:Y:S01]  /*67f0*/  LOP3.LUT R0, RZ, R2, RZ, 0x33, !PT ;  /* 0x00000002ff007212 */ /* 0x000fe200078e33ff */
[----:B------:R-:W-:Y:S02]  /*6800*/  @!P0 IMAD.MOV R3, RZ, RZ, -R3 ;  /* 0x000000ffff038224 */ /* 0x000fe400078e0a03 */
[----:B------:R-:W-:-:S03]  /*6810*/  @!P3 IADD3 R5, PT, PT, -R5, RZ, RZ ;  /* 0x000000ff0505b210 */ /* 0x000fc60007ffe1ff */
[C---:B------:R-:W-:Y:S02]  /*6820*/  SEL R3, R0.reuse, R3, !P1 ;  /* 0x0000000300037207 */ /* 0x040fe40004800000 */
[----:B------:R-:W-:-:S03]  /*6830*/  SEL R5, R0, R5, !P1 ;  /* 0x0000000500057207 */ /* 0x000fc60004800000 */
[----:B------:R-:W-:-:S04]  /*6840*/  IMAD.WIDE R10, R3, 0x4, R248 ;  /* 0x00000004030a7825 */ /* 0x000fc800078e02f8 */
[C---:B------:R-:W-:Y:S02]  /*6850*/  IMAD.WIDE R8, R5.reuse, 0x4, R248 ;  /* 0x0000000405087825 */ /* 0x040fe400078e02f8 */
[----:B------:R-:W3:Y:S04]  /*6860*/  LD.E R11, desc[UR4][R10.64] ;  /* 0x000000040a0b7980 */ /* 0x000ee8000c101900 */
[----:B------:R-:W3:Y:S04]  /*6870*/  LD.E R10, desc[UR4][R8.64] ;  /* 0x00000004080a7980 */ /* 0x000ee8000c101900 */
[----:B------:R-:W4:Y:S01]  /*6880*/  LD.E.64 R8, desc[UR4][R64.64+0x20] ;  /* 0x0000200440087980 */ /* 0x000f22000c101b00 */
[----:B------:R-:W-:-:S04]  /*6890*/  IMAD.IADD R3, R5, 0x1, -R3 ;  /* 0x0000000105037824 */ /* 0x000fc800078e0a03 */
[----:B------:R-:W-:-:S05]  /*68a0*/  IMAD R2, R2, R3, -0x100 ;  /* 0xffffff0002027424 */ /* 0x000fca00078e0203 */
[----:B------:R-:W-:Y:S01]  /*68b0*/  SHF.R.S32.HI R5, RZ, 0x1f, R2 ;  /* 0x0000001fff057819 */ /* 0x000fe20000011402 */
        /* <DEDUP_REMOVED lines=14> */
.L_x_656:
[----:B------:R-:W-:Y:S05]  /*69a0*/  BSYNC.RECONVERGENT B0 ;  /* 0x0000000000007941 */ /* 0x000fea0003800200 */
.L_x_654:
        /* <DEDUP_REMOVED lines=14> */
[-C--:B-1----:R-:W-:Y:S01]  /*6a90*/  IADD3 R12, P1, PT, R10, R5.reuse, RZ ;  /* 0x000000050a0c7210 */ /* 0x082fe20007f3e0ff */
        /* <DEDUP_REMOVED lines=11> */
[-C--:B-1----:R-:W-:Y:S01]  /*6b50*/  IADD3 R2, P1, PT, R6, R5.reuse, RZ ;  /* 0x0000000506027210 */ /* 0x082fe20007f3e0ff */
[--C-:B------:R-:W-:Y:S01]  /*6b60*/  IMAD.X R7, R9, 0x1, R0.reuse, P0 ;  /* 0x0000000109077824 */ /* 0x100fe200000e0600 */
[----:B------:R1:W-:Y:S03]  /*6b70*/  LDGSTS.E.BYPASS.LTC128B.128 [R4+0x5000], desc[UR4][R8.64] ;  /* 0x0500000008047fae */ /* 0x0003e6000b981a04 */
[----:B------:R-:W-:Y:S01]  /*6b80*/  IMAD.X R3, R7, 0x1, R0, P1 ;  /* 0x0000000107037824 */ /* 0x000fe200008e0600 */
[----:B------:R3:W-:Y:S01]  /*6b90*/  LDGSTS.E.BYPASS.LTC128B.128 [R4+0x5800], desc[UR4][R6.64] ;  /* 0x0580000006047fae */ /* 0x0007e2000b981a04 */
[----:B-----5:R-:W-:-:S03]  /*6ba0*/  IADD3 R12, P0, PT, R2, R5, RZ ;  /* 0x00000005020c7210 */ /* 0x020fc60007f1e0ff */
[----:B------:R4:W-:Y:S01]  /*6bb0*/  LDGSTS.E.BYPASS.LTC128B.128 [R4+0x6000], desc[UR4][R2.64] ;  /* 0x0600000002047fae */ /* 0x0009e2000b981a04 */
[----:B--2---:R-:W-:Y:S01]  /*6bc0*/  IADD3 R14, P1, PT, R12, R5, RZ ;  /* 0x000000050c0e7210 */ /* 0x004fe20007f3e0ff */
[----:B------:R-:W-:-:S03]  /*6bd0*/  IMAD.X R13, R3, 0x1, R0, P0 ;  /* 0x00000001030d7824 */ /* 0x000fc600000e0600 */
[-C--:B------:R-:W-:Y:S01]  /*6be0*/  IADD3 R10, P0, PT, R14, R5.reuse, RZ ;  /* 0x000000050e0a7210 */ /* 0x080fe20007f1e0ff */
[--C-:B------:R-:W-:Y:S01]  /*6bf0*/  IMAD.X R15, R13, 0x1, R0.reuse, P1 ;  /* 0x000000010d0f7824 */ /* 0x100fe200008e0600 */
[----:B------:R2:W-:Y:S03]  /*6c00*/  LDGSTS.E.BYPASS.LTC128B.128 [R4+0x6800], desc[UR4][R12.64] ;  /* 0x068000000c047fae */ /* 0x0005e6000b981a04 */
[----:B------:R-:W-:Y:S01]  /*6c10*/  IMAD.X R11, R15, 0x1, R0, P0 ;  /* 0x000000010f0b7824 */ /* 0x000fe200000e0600 */
[----:B------:R2:W-:Y:S04]  /*6c20*/  LDGSTS.E.BYPASS.LTC128B.128 [R4+0x7000], desc[UR4][R14.64] ;  /* 0x070000000e047fae */ /* 0x0005e8000b981a04 */
[----:B------:R2:W-:Y:S01]  /*6c30*/  LDGSTS.E.BYPASS.LTC128B.128 [R4+0x7800], desc[UR4][R10.64] ;  /* 0x078000000a047fae */ /* 0x0005e2000b981a04 */
[----:B-1----:R-:W-:-:S04]  /*6c40*/  IADD3 R8, P1, PT, R10, R5, RZ ;  /* 0x000000050a087210 */ /* 0x002fc80007f3e0ff */
[----:B---3--:R-:W-:Y:S01]  /*6c50*/  IADD3 R6, P0, PT, R8, R5, RZ ;  /* 0x0000000508067210 */ /* 0x008fe20007f1e0ff */
[----:B------:R-:W-:-:S03]  /*6c60*/  IMAD.X R9, R11, 0x1, R0, P1 ;  /* 0x000000010b097824 */ /* 0x000fc600008e0600 */
[-C--:B----4-:R-:W-:Y:S01]  /*6c70*/  IADD3 R2, P1, PT, R6, R5.reuse, RZ ;  /* 0x0000000506027210 */ /* 0x090fe20007f3e0ff */
[--C-:B------:R-:W-:Y:S01]  /*6c80*/  IMAD.X R7, R9, 0x1, R0.reuse, P0 ;  /* 0x0000000109077824 */ /* 0x100fe200000e0600 */
[----:B------:R1:W-:Y:S03]  /*6c90*/  LDGSTS.E.BYPASS.LTC128B.128 [R4+0x8000], desc[UR4][R8.64] ;  /* 0x0800000008047fae */ /* 0x0003e6000b981a04 */
[----:B------:R-:W-:Y:S01]  /*6ca0*/  IMAD.X R3, R7, 0x1, R0, P1 ;  /* 0x0000000107037824 */ /* 0x000fe200008e0600 */
[----:B------:R1:W-:Y:S01]  /*6cb0*/  LDGSTS.E.BYPASS.LTC128B.128 [R4+0x8800], desc[UR4][R6.64] ;  /* 0x0880000006047fae */ /* 0x0003e2000b981a04 */
[----:B--2---:R-:W-:-:S03]  /*6cc0*/  IADD3 R12, P0, PT, R2, R5, RZ ;  /* 0x00000005020c7210 */ /* 0x004fc60007f1e0ff */
[----:B------:R1:W-:Y:S02]  /*6cd0*/  LDGSTS.E.BYPASS.LTC128B.128 [R4+0x9000], desc[UR4][R2.64] ;  /* 0x0900000002047fae */ /* 0x0003e4000b981a04 */
[----:B------:R-:W-:-:S05]  /*6ce0*/  IMAD.X R13, R3, 0x1, R0, P0 ;  /* 0x00000001030d7824 */ /* 0x000fca00000e0600 */
[----:B------:R1:W-:Y:S04]  /*6cf0*/  LDGSTS.E.BYPASS.LTC128B.128 [R4+0x9800], desc[UR4][R12.64] ;  /* 0x098000000c047fae */ /* 0x0003e8000b981a04 */
[----:B------:R-:W0:Y:S02]  /*6d00*/  LDGDEPBAR ;  /* 0x00000000000079af */ /* 0x000e240000000000 */
.L_x_653:
[----:B------:R-:W-:Y:S05]  /*6d10*/  BSYNC.RECONVERGENT B1 ;  /* 0x0000000000017941 */ /* 0x000fea0003800200 */
.L_x_652:
[----:B------:R-:W2:Y:S01]  /*6d20*/  LD.E R0, desc[UR4][R134.64+0xdc] ;  /* 0x0000dc0486007980 */ /* 0x000ea2000c101900 */
[----:B-1----:R-:W-:Y:S02]  /*6d30*/  FMNMX3.FTZ R2, R89, R81, R80, !PT ;  /* 0x0000005159027276 */ /* 0x002fe40007810050 */
        /* <DEDUP_REMOVED lines=49> */
[----:B------:R-:W-:-:S04]  /*7050*/  FMNMX3.FTZ R2, R2, R189, R190, !PT ;  /* 0x000000bd02027276 */ /* 0x000fc800078100be */
[----:B------:R-:W-:-:S04]  /*7060*/  FMNMX3.FTZ R2, R2, R191, R192, !PT ;  /* 0x000000bf02027276 */ /* 0x000fc800078100c0 */
[----:B------:R-:W-:-:S04]  /*7070*/  FMNMX3.FTZ R2, R2, R196, R197, !PT ;  /* 0x000000c402027276 */ /* 0x000fc800078100c5 */
[----:B------:R-:W-:-:S04]  /*7080*/  FMNMX3.FTZ R2, R2, R198, R199, !PT ;  /* 0x000000c602027276 */ /* 0x000fc800078100c7 */
[----:B------:R-:W-:-:S04]  /*7090*/  FMNMX3.FTZ R2, R2, R205, R206, !PT ;  /* 0x000000cd02027276 */ /* 0x000fc800078100ce */
[----:B------:R-:W-:-:S04]  /*70a0*/  FMNMX3.FTZ R2, R2, R207, R208, !PT ;  /* 0x000000cf02027276 */ /* 0x000fc800078100d0 */
[----:B------:R-:W-:Y:S02]  /*70b0*/  FMNMX.FTZ R37, R213, R2, !PT ;  /* 0x00000002d5257209 */ /* 0x000fe40007810000 */
[----:B------:R-:W-:-:S03]  /*70c0*/  FMNMX3.FTZ R2, R3, R85, R193, !PT ;  /* 0x0000005503027276 */ /* 0x000fc600078100c1 */
[----:B------:R-:W1:Y:S01]  /*70d0*/  SHFL.BFLY PT, R3, R37, 0x2, 0x1f ;  /* 0x0c401f0025037f89 */ /* 0x000e6200000e0000 */
[----:B------:R-:W-:-:S04]  /*70e0*/  FMNMX3.FTZ R2, R2, R194, R195, !PT ;  /* 0x000000c202027276 */ /* 0x000fc800078100c3 */
[----:B------:R-:W-:-:S04]  /*70f0*/  FMNMX3.FTZ R2, R2, R67, R201, !PT ;  /* 0x0000004302027276 */ /* 0x000fc800078100c9 */
[----:B------:R-:W-:-:S04]  /*7100*/  FMNMX3.FTZ R2, R2, R202, R203, !PT ;  /* 0x000000ca02027276 */ /* 0x000fc800078100cb */
[----:B------:R-:W-:-:S04]  /*7110*/  FMNMX3.FTZ R2, R2, R204, R209, !PT ;  /* 0x000000cc02027276 */ /* 0x000fc800078100d1 */
[----:B------:R-:W-:-:S04]  /*7120*/  FMNMX3.FTZ R2, R2, R210, R211, !PT ;  /* 0x000000d202027276 */ /* 0x000fc800078100d3 */
[----:B------:R-:W-:Y:S02]  /*7130*/  FMNMX.FTZ R2, R212, R2, !PT ;  /* 0x00000002d4027209 */ /* 0x000fe40007810000 */
[----:B-1----:R-:W-:-:S03]  /*7140*/  FMNMX.FTZ R37, R37, R3, !PT ;  /* 0x0000000325257209 */ /* 0x002fc60007810000 */
        /* <DEDUP_REMOVED lines=11> */
[-CC-:B------:R-:W-:Y:S01]  /*7200*/  FFMA.FTZ R4, R89, R0.reuse, -R3.reuse ;  /* 0x0000000059047223 */ /* 0x180fe20000010803 */
[-CC-:B------:R-:W-:Y:S01]  /*7210*/  FFMA.FTZ R2, R83, R0.reuse, -R3.reuse ;  /* 0x0000000053027223 */ /* 0x180fe20000010803 */
[----:B------:R-:W-:Y:S02]  /*7220*/  FSEL R5, R5, RZ, P0 ;  /* 0x000000ff05057208 */ /* 0x000fe40000000000 */
[----:B------:R1:W-:Y:S08]  /*7230*/  MUFU.EX2 R9, R4 ;  /* 0x0000000400097308 */ /* 0x0003f00000000800 */
[----:B------:R2:W-:Y:S01]  /*7240*/  MUFU.EX2 R7, R2 ;  /* 0x0000000200077308 */ /* 0x0005e20000000800 */
[----:B-1----:R-:W-:-:S07]  /*7250*/  FFMA.FTZ R4, R81, R0, -R3 ;  /* 0x0000000051047223 */ /* 0x002fce0000010803 */
[----:B------:R1:W-:Y:S01]  /*7260*/  MUFU.EX2 R88, R4 ;  /* 0x0000000400587308 */ /* 0x0003e20000000800 */
[----:B--2---:R-:W-:-:S07]  /*7270*/  FFMA.FTZ R2, R82, R0, -R3 ;  /* 0x0000000052027223 */ /* 0x004fce0000010803 */
[----:B------:R2:W-:Y:S01]  /*7280*/  MUFU.EX2 R8, R2 ;  /* 0x0000000200087308 */ /* 0x0005e20000000800 */
[----:B-1----:R-:W-:-:S07]  /*7290*/  FFMA.FTZ R4, R80, R0, -R3 ;  /* 0x0000000050047223 */ /* 0x002fce0000010803 */
[----:B------:R-:W1:Y:S01]  /*72a0*/  MUFU.EX2 R6, R4 ;  /* 0x0000000400067308 */ /* 0x000e620000000800 */
[----:B--2---:R-:W-:-:S04]  /*72b0*/  IADD3 R2, PT, PT, R215, R214, RZ ;  /* 0x000000d6d7027210 */ /* 0x004fc80007ffe0ff */
[----:B------:R-:W-:Y:S01]  /*72c0*/  LEA R140, R2, R226, 0x1 ;  /* 0x000000e2028c7211 */ /* 0x000fe200078e08ff */
[----:B------:R-:W-:-:S03]  /*72d0*/  FFMA.FTZ R2, R90, R0, -R5 ;  /* 0x000000005a027223 */ /* 0x000fc60000010805 */
[-C--:B------:R-:W-:Y:S01]  /*72e0*/  IADD3 R148, PT, PT, R100, R140.reuse, RZ ;  /* 0x0000008c64947210 */ /* 0x080fe20007ffe0ff */
[----:B------:R-:W2:Y:S01]  /*72f0*/  LDSM.16.MT88.4 R24, [R140+0xa000] ;  /* 0x00a000008c18783b */ /* 0x000ea20000004200 */
[----:B------:R-:W-:Y:S02]  /*7300*/  IADD3 R156, PT, PT, R156, R140, RZ ;  /* 0x0000008c9c9c7210 */ /* 0x000fe40007ffe0ff */
[----:B-1----:R-:W-:Y:S01]  /*7310*/  MOV R90, R6 ;  /* 0x00000006005a7202 */ /* 0x002fe20000000f00 */
[----:B------:R-:W-:Y:S01]  /*7320*/  FFMA.FTZ R4, R96, R0, -R5 ;  /* 0x0000000060047223 */ /* 0x000fe20000010805 */
[----:B------:R1:W-:Y:S01]  /*7330*/  MUFU.EX2 R6, R2 ;  /* 0x0000000200067308 */ /* 0x0003e20000000800 */
[----:B------:R-:W-:Y:S01]  /*7340*/  LDSM.16.MT88.4 R20, [R148+0xa000] ;  /* 0x00a000009414783b */ /* 0x000fe20000004200 */
[----:B------:R-:W-:-:S03]  /*7350*/  IADD3 R36, PT, PT, R100, R156, RZ ;  /* 0x0000009c64247210 */ /* 0x000fc60007ffe0ff */
[----:B------:R-:W3:Y:S03]  /*7360*/  LDSM.16.MT88.4 R12, [R156+0xa000] ;  /* 0x00a000009c0c783b */ /* 0x000ee60000004200 */
[----:B------:R4:W-:Y:S01]  /*7370*/  MUFU.EX2 R81, R4 ;  /* 0x0000000400517308 */ /* 0x0009e20000000800 */
[----:B------:R-:W5:Y:S04]  /*7380*/  LDSM.16.MT88.4 R16, [R36+0xa000] ;  /* 0x00a000002410783b */ /* 0x000f680000004200 */
[----:B------:R-:W5:Y:S01]  /*7390*/  LDSM.16.MT88.4 R28, [R140+0xa800] ;  /* 0x00a800008c1c783b */ /* 0x000f620000004200 */
[----:B-1----:R-:W-:Y:S01]  /*73a0*/  FFMA.FTZ R2, R98, R0, -R5 ;  /* 0x0000000062027223 */ /* 0x002fe20000010805 */
[----:B------:R-:W-:-:S03]  /*73b0*/  MOV R98, R7 ;  /* 0x0000000700627202 */ /* 0x000fc60000000f00 */
[----:B------:R1:W-:Y:S01]  /*73c0*/  MUFU.EX2 R7, R2 ;  /* 0x0000000200077308 */ /* 0x0003e20000000800 */
[----:B------:R-:W-:Y:S02]  /*73d0*/  F2FP.BF16.F32.PACK_AB R11, R98, R90 ;  /* 0x0000005a620b723e */ /* 0x000fe400000010ff */
[----:B----4-:R-:W-:-:S04]  /*73e0*/  MOV R4, R9 ;  /* 0x0000000900047202 */ /* 0x010fc80000000f00 */
[----:B------:R-:W-:Y:S01]  /*73f0*/  F2FP.BF16.F32.PACK_AB R9, R88, R4 ;  /* 0x000000045809723e */ /* 0x000fe200000010ff */
[----:B-1----:R-:W-:Y:S01]  /*7400*/  FFMA.FTZ R2, R99, R0, -R5 ;  /* 0x0000000063027223 */ /* 0x002fe20000010805 */
[----:B------:R-:W-:-:S03]  /*7410*/  MOV R99, R8 ;  /* 0x0000000800637202 */ /* 0x000fc60000000f00 */
[----:B------:R1:W4:Y:S02]  /*7420*/  MUFU.EX2 R82, R2 ;  /* 0x0000000200527308 */ /* 0x0003240000000800 */
[----:B-1----:R-:W-:Y:S01]  /*7430*/  FFMA.FTZ R2, R91, R0, -R3 ;  /* 0x000000005b027223 */ /* 0x002fe20000010803 */
[----:B----4-:R-:W-:-:S05]  /*7440*/  F2FP.BF16.F32.PACK_AB R10, R82, R7 ;  /* 0x00000007520a723e */ /* 0x010fca00000010ff */
[----:B------:R1:W4:Y:S02]  /*7450*/  MUFU.EX2 R8, R2 ;  /* 0x0000000200087308 */ /* 0x0003240000000800 */
[----:B-1----:R-:W-:Y:S01]  /*7460*/  FFMA.FTZ R2, R97, R0, -R3 ;  /* 0x0000000061027223 */ /* 0x002fe20000010803 */
[----:B----4-:R-:W-:Y:S02]  /*7470*/  MOV R100, R8 ;  /* 0x0000000800647202 */ /* 0x010fe40000000f00 */
[----:B------:R-:W-:-:S03]  /*7480*/  F2FP.BF16.F32.PACK_AB R8, R6, R81 ;  /* 0x000000510608723e */ /* 0x000fc600000010ff */
[----:B------:R1:W4:Y:S01]  /*7490*/  MUFU.EX2 R32, R2 ;  /* 0x0000000200207308 */ /* 0x0003220000000800 */
[----:B------:R-:W-:-:S04]  /*74a0*/  FADD.FTZ R6, R81, R6 ;  /* 0x0000000651067221 */ /* 0x000fc80000010000 */
[----:B------:R-:W-:Y:S01]  /*74b0*/  FADD.FTZ R6, R7, R6 ;  /* 0x0000000607067221 */ /* 0x000fe20000010000 */
[C---:B--2---:R-:W-:Y:S01]  /*74c0*/  HMMA.16816.F32.BF16 R40, R8.reuse, R24, RZ ;  /* 0x000000180828723c */ /* 0x044fe200000418ff */
[-CC-:B------:R-:W-:Y:S02]  /*74d0*/  FFMA.FTZ R7, R67, R0.reuse, -R5.reuse ;  /* 0x0000000043077223 */ /* 0x180fe40000010805 */
[----:B------:R-:W-:Y:S02]  /*74e0*/  FADD.FTZ R6, R82, R6 ;  /* 0x0000000652067221 */ /* 0x000fe40000010000 */
[----:B------:R-:W-:Y:S03]  /*74f0*/  MUFU.EX2 R81, R7 ;  /* 0x0000000700517308 */ /* 0x000fe60000000800 */
[----:B------:R-:W-:Y:S01]  /*7500*/  HMMA.16816.F32.BF16 R44, R8, R26, RZ ;  /* 0x0000001a082c723c */ /* 0x000fe200000418ff */
[----:B-1----:R-:W-:Y:S01]  /*7510*/  FFMA.FTZ R2, R103, R0, -R5 ;  /* 0x0000000067027223 */ /* 0x002fe20000010805 */
[----:B------:R-:W-:-:S03]  /*7520*/  MOV R103, R216 ;  /* 0x000000d800677202 */ /* 0x000fc60000000f00 */
[----:B------:R1:W-:Y:S03]  /*7530*/  MUFU.EX2 R91, R2 ;  /* 0x00000002005b7308 */ /* 0x0003e60000000800 */
[C---:B---3--:R-:W-:Y:S08]  /*7540*/  HMMA.16816.F32.BF16 R56, R8.reuse, R12, RZ ;  /* 0x0000000c0838723c */ /* 0x048ff000000418ff */
[----:B------:R-:W-:Y:S01]  /*7550*/  HMMA.16816.F32.BF16 R60, R8, R14, RZ ;  /* 0x0000000e083c723c */ /* 0x000fe200000418ff */
[----:B------:R-:W-:Y:S01]  /*7560*/  LDSM.16.MT88.4 R12, [R36+0xa800] ;  /* 0x00a80000240c783b */ /* 0x000fe20000004200 */
[----:B-1----:R-:W-:-:S06]  /*7570*/  FFMA.FTZ R2, R101, R0, -R5 ;  /* 0x0000000065027223 */ /* 0x002fcc0000010805 */
[----:B-----5:R-:W-:Y:S01]  /*7580*/  HMMA.16816.F32.BF16 R52, R8, R16, RZ ;  /* 0x000000100834723c */ /* 0x020fe200000418ff */
[----:B------:R1:W-:Y:S02]  /*7590*/  MUFU.EX2 R101, R2 ;  /* 0x0000000200657308 */ /* 0x0003e40000000800 */
[----:B-1----:R-:W-:Y:S01]  /*75a0*/  FFMA.FTZ R2, R102, R0, -R5 ;  /* 0x0000000066027223 */ /* 0x002fe20000010805 */
[----:B----4-:R-:W-:-:S04]  /*75b0*/  MOV R102, R32 ;  /* 0x0000002000667202 */ /* 0x010fc80000000f00 */
[----:B------:R-:W-:Y:S01]  /*75c0*/  HMMA.16816.F32.BF16 R32, R8, R20, RZ ;  /* 0x000000140820723c */ /* 0x000fe200000418ff */
[----:B------:R1:W2:Y:S02]  /*75d0*/  MUFU.EX2 R24, R2 ;  /* 0x0000000200187308 */ /* 0x0002a40000000800 */
[----:B-1----:R-:W-:Y:S01]  /*75e0*/  FFMA.FTZ R2, R104, R0, -R5 ;  /* 0x0000000068027223 */ /* 0x002fe20000010805 */
[----:B--2---:R-:W-:-:S04]  /*75f0*/  MOV R104, R24 ;  /* 0x0000001800687202 */ /* 0x004fc80000000f00 */
[----:B------:R-:W-:Y:S01]  /*7600*/  HMMA.16816.F32.BF16 R24, R8, R22, RZ ;  /* 0x000000160818723c */ /* 0x000fe200000418ff */
[----:B------:R1:W2:Y:S01]  /*7610*/  MUFU.EX2 R48, R2 ;  /* 0x0000000200307308 */ /* 0x0002a20000000800 */
[----:B------:R-:W3:Y:S01]  /*7620*/  LDSM.16.MT88.4 R20, [R148+0xa800] ;  /* 0x00a800009414783b */ /* 0x000ee20000004200 */
[----:B-1----:R-:W-:Y:S01]  /*7630*/  FFMA.FTZ R2, R105, R0, -R3 ;  /* 0x0000000069027223 */ /* 0x002fe20000010803 */
[----:B--2---:R-:W-:-:S04]  /*7640*/  MOV R105, R48 ;  /* 0x0000003000697202 */ /* 0x004fc80000000f00 */
[----:B------:R-:W-:Y:S01]  /*7650*/  HMMA.16816.F32.BF16 R48, R8, R18, RZ ;  /* 0x000000120830723c */ /* 0x000fe200000418ff */
[----:B------:R1:W2:Y:S01]  /*7660*/  MUFU.EX2 R80, R2 ;  /* 0x0000000200507308 */ /* 0x0002a20000000800 */
[----:B------:R-:W4:Y:S01]  /*7670*/  LDSM.16.MT88.4 R16, [R156+0xa800] ;  /* 0x00a800009c10783b */ /* 0x000f220000004200 */
[----:B------:R-:W-:Y:S02]  /*7680*/  F2FP.BF16.F32.PACK_AB R8, R101, R91 ;  /* 0x0000005b6508723e */ /* 0x000fe400000010ff */
[----:B------:R-:W-:Y:S02]  /*7690*/  F2FP.BF16.F32.PACK_AB R9, R100, R99 ;  /* 0x000000636409723e */ /* 0x000fe400000010ff */
[----:B------:R-:W-:Y:S01]  /*76a0*/  F2FP.BF16.F32.PACK_AB R10, R105, R104 ;  /* 0x00000068690a723e */ /* 0x000fe200000010ff */
[----:B-1----:R-:W-:Y:S01]  /*76b0*/  FFMA.FTZ R2, R106, R0, -R3 ;  /* 0x000000006a027223 */ /* 0x002fe20000010803 */
[----:B--2---:R-:W-:-:S03]  /*76c0*/  F2FP.BF16.F32.PACK_AB R11, R80, R102 ;  /* 0x00000066500b723e */ /* 0x004fc600000010ff */
[----:B------:R1:W-:Y:S04]  /*76d0*/  MUFU.EX2 R96, R2 ;  /* 0x0000000200607308 */ /* 0x0003e80000000800 */
[C---:B------:R-:W-:Y:S08]  /*76e0*/  HMMA.16816.F32.BF16 R68, R8.reuse, R28, R40 ;  /* 0x0000001c0844723c */ /* 0x040ff00000041828 */
[----:B---3--:R-:W-:Y:S01]  /*76f0*/  HMMA.16816.F32.BF16 R40, R8, R20, R32 ;  /* 0x000000140828723c */ /* 0x008fe20000041820 */
[----:B-1----:R-:W-:-:S07]  /*7700*/  FFMA.FTZ R2, R108, R0, -R3 ;  /* 0x000000006c027223 */ /* 0x002fce0000010803 */
[C---:B------:R-:W-:Y:S01]  /*7710*/  HMMA.16816.F32.BF16 R72, R8.reuse, R30, R44 ;  /* 0x0000001e0848723c */ /* 0x040fe2000004182c */
[----:B------:R1:W2:Y:S01]  /*7720*/  MUFU.EX2 R89, R2 ;  /* 0x0000000200597308 */ /* 0x0002a20000000800 */
[----:B------:R-:W3:Y:S06]  /*7730*/  LDSM.16.MT88.4 R28, [R140+0xb000] ;  /* 0x00b000008c1c783b */ /* 0x000eec0000004200 */
        /* <DEDUP_REMOVED lines=197> */
[----:B---3--:R-:W-:Y:S01]  /*8390*/  HMMA.16816.F32.BF16 R52, R8, R28, R52 ;  /* 0x0000001c0834723c */ /* 0x008fe20000041834 */
[----:B------:R-:W-:-:S07]  /*83a0*/  FADD.FTZ R6, R160, R6 ;  /* 0x00000006a0067221 */ /* 0x000fce0000010000 */
        /* <DEDUP_REMOVED lines=265> */
[----:B------:R1:W5:Y:S01]  /*9440*/  MUFU.EX2 R61, R6 ;  /* 0x00000006003d7308 */ /* 0x0003620000000800 */
        /* <DEDUP_REMOVED lines=50> */
[----:B------:R2:W4:Y:S01]  /*9770*/  MUFU.EX2 R16, R3 ;  /* 0x0000000300107308 */ /* 0x0005220000000800 */
[----:B-1----:R-:W-:Y:S02]  /*9780*/  FFMA.FTZ R6, R209, R0, -R5 ;  /* 0x00000000d1067223 */ /* 0x002fe40000010805 */
[----:B---3--:R-:W-:Y:S05]  /*9790*/  HMMA.16816.F32.BF16 R160, R8, R20, R56 ;  /* 0x0000001408a0723c */ /* 0x008fea0000041838 */
[----:B------:R1:W-:Y:S01]  /*97a0*/  MUFU.EX2 R39, R6 ;  /* 0x0000000600277308 */ /* 0x0003e20000000800 */
[----:B--2---:R-:W-:-:S02]  /*97b0*/  IADD3 R3, PT, PT, R200, -0x2, RZ ;  /* 0xfffffffec8037810 */ /* 0x004fc40007ffe0ff */
[----:B----4-:R-:W-:Y:S01]  /*97c0*/  F2FP.BF16.F32.PACK_AB R167, R16, R52 ;  /* 0x0000003410a7723e */ /* 0x010fe200000010ff */
[----:B------:R-:W-:Y:S01]  /*97d0*/  HMMA.16816.F32.BF16 R24, R8, R22, R24 ;  /* 0x000000160818723c */ /* 0x000fe20000041818 */
[----:B------:R-:W-:Y:S01]  /*97e0*/  ISETP.GE.AND P0, PT, R3, R168, PT ;  /* 0x000000a80300720c */ /* 0x000fe20003f06270 */
        /* <DEDUP_REMOVED lines=68> */
[C---:B------:R-:W-:Y:S01]  /*9c30*/  SHF.L.U64.HI R233, R232.reuse, 0x5, R233 ;  /* 0x00000005e8e97819 */ /* 0x040fe200000102e9 */
[----:B------:R-:W-:Y:S02]  /*9c40*/  IMAD.SHL.U32 R232, R232, 0x20, RZ ;  /* 0x00000020e8e87824 */ /* 0x000fe400078e00ff */
[----:B------:R-:W-:Y:S02]  /*9c50*/  IMAD.MOV.U32 R132, RZ, RZ, R37 ;  /* 0x000000ffff847224 */ /* 0x000fe400078e0025 */
[----:B------:R-:W-:Y:S01]  /*9c60*/  IMAD.MOV.U32 R133, RZ, RZ, R38 ;  /* 0x000000ffff857224 */ /* 0x000fe200078e0026 */
[----:B--2---:R-:W-:-:S04]  /*9c70*/  ISETP.NE.U32.AND P1, PT, R168, RZ, PT ;  /* 0x000000ffa800720c */ /* 0x004fc80003f25070 */
[----:B------:R-:W-:-:S13]  /*9c80*/  ISETP.NE.AND.EX P1, PT, R169, RZ, PT, P1 ;  /* 0x000000ffa900720c */ /* 0x000fda0003f25310 */
.L_x_664:
[----:B--2---:R-:W2:Y:S01]  /*9c90*/  LDL R5, [R1+0xc] ;  /* 0x00000c0001057983 */ /* 0x004ea20000100800 */
[----:B------:R-:W-:Y:S04]  /*9ca0*/  DEPBAR.LE SB0, 0x0 ;  /* 0x000080000000791a */ /* 0x000fe80000000000 */
[----:B------:R-:W3:Y:S01]  /*9cb0*/  LDL R4, [R1+0x8] ;  /* 0x0000080001047983 */ /* 0x000ee20000100800 */
[----:B------:R-:W-:Y:S05]  /*9cc0*/  WARPSYNC.ALL ;  /* 0x0000000000007948 */ /* 0x000fea0003800000 */
[----:B------:R-:W-:Y:S01]  /*9cd0*/  BAR.SYNC.DEFER_BLOCKING 0x0 ;  /* 0x0000000000007b1d */ /* 0x000fe20000010000 */
[----:B-1----:R-:W-:Y:S05]  /*9ce0*/  @!P1 IMAD.MOV.U32 R0, RZ, RZ, RZ ;  /* 0x000000ffff009224 */ /* 0x002fea00078e00ff */
        /* <DEDUP_REMOVED lines=79> */
.L_x_659:
[----:B------:R-:W-:Y:S05]  /*a1e0*/  BSYNC.RECONVERGENT B0 ;  /* 0x0000000000007941 */ /* 0x000fea0003800200 */
.L_x_658:
[----:B------:R-:W3:Y:S01]  /*a1f0*/  LDL R8, [R1+0x8] ;  /* 0x0000080001087983 */ /* 0x000ee20000100800 */
[----:B------:R-:W4:Y:S01]  /*a200*/  S2UR UR6, SR_CgaCtaId ;  /* 0x00000000000679c3 */ /* 0x000f220000008800 */
[C---:B------:R-:W-:Y:S01]  /*a210*/  SHF.L.U32 R228, R229.reuse, 0x3, RZ ;  /* 0x00000003e5e47819 */ /* 0x040fe200000006ff */
[----:B------:R-:W-:Y:S01]  /*a220*/  UMOV UR7, 0x400 ;  /* 0x0000040000077882 */ /* 0x000fe20000000000 */
[C---:B-1----:R-:W-:Y:S01]  /*a230*/  LOP3.LUT R0, R229.reuse, 0x38, RZ, 0xc0, !PT ;  /* 0x00000038e5007812 */ /* 0x042fe200078ec0ff */
[----:B------:R-:W-:Y:S01]  /*a240*/  BSSY.RECONVERGENT B1, `(.L_x_660) ;  /* 0x00002a3000017945 */ /* 0x000fe20003800200 */
[----:B------:R-:W-:Y:S02]  /*a250*/  IADD3 R6, P0, PT, R232, R14, RZ ;  /* 0x0000000ee8067210 */ /* 0x000fe40007f1e0ff */
[--C-:B------:R-:W-:Y:S02]  /*a260*/  LOP3.LUT R0, R0, 0x1c0, R228.reuse, 0xf8, !PT ;  /* 0x000001c000007812 */ /* 0x100fe400078ef8e4 */
[----:B------:R-:W-:Y:S02]  /*a270*/  MOV R225, 0x20 ;  /* 0x0000002000e17802 */ /* 0x000fe40000000f00 */
[--C-:B------:R-:W-:Y:S02]  /*a280*/  LOP3.LUT R0, R0, 0x38, R228.reuse, 0x78, !PT ;  /* 0x0000003800007812 */ /* 0x100fe400078e78e4 */
[----:B------:R-:W-:Y:S02]  /*a290*/  LOP3.LUT P2, RZ, R229, 0x4, RZ, 0xc0, !PT ;  /* 0x00000004e5ff7812 */ /* 0x000fe4000784c0ff */
[----:B------:R-:W-:Y:S02]  /*a2a0*/  LOP3.LUT R0, R0, 0x1e00, R228, 0xf8, !PT ;  /* 0x00001e0000007812 */ /* 0x000fe400078ef8e4 */
[-C--:B---3--:R-:W-:Y:S01]  /*a2b0*/  IADD3.X R7, PT, PT, R233, R8.reuse, RZ, P0, !PT ;  /* 0x00000008e9077210 */ /* 0x088fe200007fe4ff */
[----:B----4-:R-:W-:Y:S01]  /*a2c0*/  ULEA UR6, UR6, UR7, 0x18 ;  /* 0x0000000706067291 */ /* 0x010fe2000f8ec0ff */
[----:B------:R-:W-:Y:S02]  /*a2d0*/  MOV R9, R8 ;  /* 0x0000000800097202 */ /* 0x000fe40000000f00 */
[----:B------:R-:W-:Y:S02]  /*a2e0*/  MOV R8, R14 ;  /* 0x0000000e00087202 */ /* 0x000fe40000000f00 */
[----:B--2---:R-:W-:Y:S02]  /*a2f0*/  IADD3 R4, P0, PT, R6, R232, RZ ;  /* 0x000000e806047210 */ /* 0x004fe40007f1e0ff */
[----:B------:R-:W-:Y:S02]  /*a300*/  MOV R226, UR6 ;  /* 0x0000000600e27c02 */ /* 0x000fe40008000f00 */
[-C--:B------:R-:W-:Y:S02]  /*a310*/  IADD3.X R5, PT, PT, R7, R233.reuse, RZ, P0, !PT ;  /* 0x000000e907057210 */ /* 0x080fe400007fe4ff */
[----:B------:R-:W-:Y:S02]  /*a320*/  LEA R231, R0, R226, 0x1 ;  /* 0x000000e200e77211 */ /* 0x000fe400078e08ff */
[-C--:B------:R-:W-:Y:S02]  /*a330*/  IADD3 R2, P0, PT, R4, R232.reuse, RZ ;  /* 0x000000e804027210 */ /* 0x080fe40007f1e0ff */
[----:B------:R-:W-:Y:S01]  /*a340*/  MOV R0, 0x40 ;  /* 0x0000004000007802 */ /* 0x000fe20000000f00 */
[----:B------:R-:W-:Y:S01]  /*a350*/  @!PT LDS RZ, [RZ] ;  /* 0x00000000fffff984 */ /* 0x000fe20000000800 */
[----:B------:R-:W-:Y:S01]  /*a360*/  @!PT LDS RZ, [RZ] ;  /* 0x00000000fffff984 */ /* 0x000fe20000000800 */
[----:B------:R-:W-:Y:S01]  /*a370*/  @!PT LDS RZ, [RZ] ;  /* 0x00000000fffff984 */ /* 0x000fe20000000800 */
[----:B------:R1:W-:Y:S01]  /*a380*/  LDGSTS.E.BYPASS.LTC128B.128 [R231+0xa000], desc[UR4][R8.64] ;  /* 0x0a00000008e77fae */ /* 0x0003e2000b981a04 */
[-C--:B------:R-:W-:Y:S02]  /*a390*/  IADD3.X R3, PT, PT, R5, R233.reuse, RZ, P0, !PT ;  /* 0x000000e905037210 */ /* 0x080fe400007fe4ff */
[-C--:B------:R-:W-:Y:S02]  /*a3a0*/  IADD3 R12, P0, PT, R2, R232.reuse, RZ ;  /* 0x000000e8020c7210 */ /* 0x080fe40007f1e0ff */
[----:B------:R-:W-:Y:S02]  /*a3b0*/  SEL R0, R0, 0xffffffc0, !P2 ;  /* 0xffffffc000007807 */ /* 0x000fe40005000000 */
        /* <DEDUP_REMOVED lines=8> */
[----:B------:R4:W-:Y:S01]  /*a440*/  LDGSTS.E.BYPASS.LTC128B.128 [R231+0xb800], desc[UR4][R2.64] ;  /* 0x0b80000002e77fae */ /* 0x0009e2000b981a04 */
[-C--:B------:R-:W-:Y:S02]  /*a450*/  IADD3.X R21, PT, PT, R17, R233.reuse, RZ, P0, !PT ;  /* 0x000000e911157210 */ /* 0x080fe400007fe4ff */
[-C--:B------:R-:W-:Y:S04]  /*a460*/  IADD3 R18, P0, PT, R20, R232.reuse, RZ ;  /* 0x000000e814127210 */ /* 0x080fe80007f1e0ff */
[-C--:B------:R-:W-:Y:S01]  /*a470*/  IADD3.X R19, PT, PT, R21, R233.reuse, RZ, P0, !PT ;  /* 0x000000e915137210 */ /* 0x080fe200007fe4ff */
[----:B------:R-:W-:Y:S01]  /*a480*/  LDGSTS.E.BYPASS.LTC128B.128 [R231+0xc000], desc[UR4][R12.64] ;  /* 0x0c0000000ce77fae */ /* 0x000fe2000b981a04 */
[-C--:B------:R-:W-:Y:S04]  /*a490*/  IADD3 R22, P0, PT, R18, R232.reuse, RZ ;  /* 0x000000e812167210 */ /* 0x080fe80007f1e0ff */
[-C--:B------:R-:W-:Y:S02]  /*a4a0*/  IADD3.X R23, PT, PT, R19, R233.reuse, RZ, P0, !PT ;  /* 0x000000e913177210 */ /* 0x080fe400007fe4ff */
[-C--:B------:R-:W-:Y:S01]  /*a4b0*/  IADD3 R14, P0, PT, R22, R232.reuse, RZ ;  /* 0x000000e8160e7210 */ /* 0x080fe20007f1e0ff */
[----:B------:R5:W-:Y:S03]  /*a4c0*/  LDGSTS.E.BYPASS.LTC128B.128 [R231+0xc800], desc[UR4][R10.64] ;  /* 0x0c8000000ae77fae */ /* 0x000be6000b981a04 */
[-C--:B------:R-:W-:Y:S02]  /*a4d0*/  IADD3.X R15, PT, PT, R23, R233.reuse, RZ, P0, !PT ;  /* 0x000000e9170f7210 */ /* 0x080fe400007fe4ff */
[-C--:B-1----:R-:W-:Y:S03]  /*a4e0*/  IADD3 R8, P0, PT, R14, R232.reuse, RZ ;  /* 0x000000e80e087210 */ /* 0x082fe60007f1e0ff */
[----:B------:R-:W-:Y:S01]  /*a4f0*/  LDGSTS.E.BYPASS.LTC128B.128 [R231+0xd000], desc[UR4][R16.64] ;  /* 0x0d00000010e77fae */ /* 0x000fe2000b981a04 */
[-C--:B------:R-:W-:Y:S02]  /*a500*/  IADD3.X R9, PT, PT, R15, R233.reuse, RZ, P0, !PT ;  /* 0x000000e90f097210 */ /* 0x080fe400007fe4ff */
[-C--:B--2---:R-:W-:Y:S04]  /*a510*/  IADD3 R6, P0, PT, R8, R232.reuse, RZ ;  /* 0x000000e808067210 */ /* 0x084fe80007f1e0ff */
[-C--:B------:R-:W-:Y:S01]  /*a520*/  IADD3.X R7, PT, PT, R9, R233.reuse, RZ, P0, !PT ;  /* 0x000000e909077210 */ /* 0x080fe200007fe4ff */
[----:B------:R-:W-:Y:S01]  /*a530*/  LDGSTS.E.BYPASS.LTC128B.128 [R231+0xd800], desc[UR4][R20.64] ;  /* 0x0d80000014e77fae */ /* 0x000fe2000b981a04 */
[-C--:B---3--:R-:W-:Y:S04]  /*a540*/  IADD3 R4, P0, PT, R6, R232.reuse, RZ ;  /* 0x000000e806047210 */ /* 0x088fe80007f1e0ff */
[-C--:B------:R-:W-:Y:S02]  /*a550*/  IADD3.X R5, PT, PT, R7, R233.reuse, RZ, P0, !PT ;  /* 0x000000e907057210 */ /* 0x080fe400007fe4ff */
[-C--:B----4-:R-:W-:Y:S01]  /*a560*/  IADD3 R2, P0, PT, R4, R232.reuse, RZ ;  /* 0x000000e804027210 */ /* 0x090fe20007f1e0ff */
[----:B------:R1:W-:Y:S03]  /*a570*/  LDGSTS.E.BYPASS.LTC128B.128 [R231+0xe000], desc[UR4][R18.64] ;  /* 0x0e00000012e77fae */ /* 0x0003e6000b981a04 */
[-C--:B------:R-:W-:Y:S02]  /*a580*/  IADD3.X R3, PT, PT, R5, R233.reuse, RZ, P0, !PT ;  /* 0x000000e905037210 */ /* 0x080fe400007fe4ff */
[----:B-----5:R-:W-:Y:S03]  /*a590*/  IADD3 R10, P0, PT, R2, R232, RZ ;  /* 0x000000e8020a7210 */ /* 0x020fe60007f1e0ff */
[----:B------:R-:W-:Y:S01]  /*a5a0*/  LDGSTS.E.BYPASS.LTC128B.128 [R231+0xe800], desc[UR4][R22.64] ;  /* 0x0e80000016e77fae */ /* 0x000fe2000b981a04 */
[----:B------:R-:W-:Y:S02]  /*a5b0*/  IADD3.X R11, PT, PT, R3, R233, RZ, P0, !PT ;  /* 0x000000e9030b7210 */ /* 0x000fe400007fe4ff */
[----:B------:R-:W-:Y:S04]  /*a5c0*/  LOP3.LUT P0, RZ, R229, 0x2, RZ, 0xc0, !PT ;  /* 0x00000002e5ff7812 */ /* 0x000fe8000780c0ff */
[----:B------:R-:W-:Y:S01]  /*a5d0*/  SEL R225, R225, 0xffffffe0, !P0 ;  /* 0xffffffe0e1e17807 */ /* 0x000fe20004000000 */
[----:B------:R-:W-:Y:S03]  /*a5e0*/  LDGSTS.E.BYPASS.LTC128B.128 [R231+0xf000], desc[UR4][R14.64] ;  /* 0x0f0000000ee77fae */ /* 0x000fe6000b981a04 */
[CC--:B------:R-:W-:Y:S05]  /*a5f0*/  IADD3 R172, PT, PT, R227.reuse, R225.reuse, RZ ;  /* 0x000000e1e3ac7210 */ /* 0x0c0fea0007ffe0ff */
[----:B------:R-:W-:Y:S08]  /*a600*/  LDGSTS.E.BYPASS.LTC128B.128 [R231+0xf800], desc[UR4][R8.64] ;  /* 0x0f80000008e77fae */ /* 0x000ff0000b981a04 */
[----:B------:R-:W-:Y:S08]  /*a610*/  LDGSTS.E.BYPASS.LTC128B.128 [R231+0x10000], desc[UR4][R6.64] ;  /* 0x1000000006e77fae */ /* 0x000ff0000b981a04 */
[----:B------:R-:W-:Y:S08]  /*a620*/  LDGSTS.E.BYPASS.LTC128B.128 [R231+0x10800], desc[UR4][R4.64] ;  /* 0x1080000004e77fae */ /* 0x000ff0000b981a04 */
[----:B------:R2:W-:Y:S08]  /*a630*/  LDGSTS.E.BYPASS.LTC128B.128 [R231+0x11000], desc[UR4][R2.64] ;  /* 0x1100000002e77fae */ /* 0x0005f0000b981a04 */
[----:B------:R3:W-:Y:S08]  /*a640*/  LDGSTS.E.BYPASS.LTC128B.128 [R231+0x11800], desc[UR4][R10.64] ;  /* 0x118000000ae77fae */ /* 0x0007f0000b981a04 */
[----:B------:R-:W-:Y:S08]  /*a650*/  LDSM.16.M88.4 R128, [R227] ;  /* 0x00000000e380783b */ /* 0x000ff00000000200 */
[----:B-1----:R-:W-:Y:S01]  /*a660*/  LDSM.16.M88.4 R16, [R224+0x2800] ;  /* 0x00280000e010783b */ /* 0x002fe20000000200 */
[C---:B--2---:R-:W-:Y:S02]  /*a670*/  IADD3 R2, PT, PT, R224.reuse, R225, RZ ;  /* 0x000000e1e0027210 */ /* 0x044fe40007ffe0ff */
        /* <DEDUP_REMOVED lines=51> */
[C---:B------:R-:W-:Y:S03]  /*a9b0*/  HMMA.16816.F32.BF16 R88, R128.reuse, R90, RZ ;  /* 0x0000005a8058723c */ /* 0x040fe600000418ff */
[----:B------:R-:W-:Y:S05]  /*a9c0*/  LDSM.16.M88.4 R216, [R0+0x3800] ;  /* 0x0038000000d8783b */ /* 0x000fea0000000200 */
[C---:B------:R-:W-:Y:S03]  /*a9d0*/  HMMA.16816.F32.BF16 R92, R128.reuse, R96, RZ ;  /* 0x00000060805c723c */ /* 0x040fe600000418ff */
[----:B------:R-:W-:Y:S05]  /*a9e0*/  LDSM.16.M88.4 R220, [R0+0x4000] ;  /* 0x0040000000dc783b */ /* 0x000fea0000000200 */
        /* <DEDUP_REMOVED lines=27> */
[----:B------:R-:W1:Y:S07]  /*aba0*/  LDSM.16.M88.4 R196, [R2+0x9000] ;  /* 0x0090000002c4783b */ /* 0x000e6e0000000200 */
[C---:B------:R-:W-:Y:S08]  /*abb0*/  HMMA.16816.F32.BF16 R52, R172.reuse, R200, R52 ;  /* 0x000000c8ac34723c */ /* 0x040ff00000041834 */
[C---:B------:R-:W-:Y:S01]  /*abc0*/  HMMA.16816.F32.BF16 R56, R172.reuse, R202, R56 ;  /* 0x000000caac38723c */ /* 0x040fe20000041838 */
[----:B------:R-:W-:Y:S07]  /*abd0*/  LDSM.16.M88.4 R200, [R3] ;  /* 0x0000000003c8783b */ /* 0x000fee0000000200 */
[C---:B------:R-:W-:Y:S08]  /*abe0*/  HMMA.16816.F32.BF16 R60, R172.reuse, R204, R60 ;  /* 0x000000ccac3c723c */ /* 0x040ff0000004183c */
[C---:B------:R-:W-:Y:S01]  /*abf0*/  HMMA.16816.F32.BF16 R64, R172.reuse, R206, R64 ;  /* 0x000000ceac40723c */ /* 0x040fe20000041840 */
[----:B------:R-:W-:Y:S07]  /*ac00*/  LDSM.16.M88.4 R204, [R0+0x2000] ;  /* 0x0020000000cc783b */ /* 0x000fee0000000200 */
[C---:B--2---:R-:W-:Y:S08]  /*ac10*/  HMMA.16816.F32.BF16 R68, R172.reuse, R168, R68 ;  /* 0x000000a8ac44723c */ /* 0x044ff00000041844 */
[C---:B------:R-:W-:Y:S01]  /*ac20*/  HMMA.16816.F32.BF16 R72, R172.reuse, R170, R72 ;  /* 0x000000aaac48723c */ /* 0x040fe20000041848 */
[----:B------:R2:W1:Y:S07]  /*ac30*/  LDSM.16.M88.4 R168, [R2+0x9800] ;  /* 0x0098000002a8783b */ /* 0x00046e0000000200 */
[C---:B---3--:R-:W-:Y:S08]  /*ac40*/  HMMA.16816.F32.BF16 R76, R172.reuse, R176, R76 ;  /* 0x000000b0ac4c723c */ /* 0x048ff0000004184c */
[C---:B------:R-:W-:Y:S01]  /*ac50*/  HMMA.16816.F32.BF16 R80, R172.reuse, R178, R80 ;  /* 0x000000b2ac50723c */ /* 0x040fe20000041850 */
[----:B------:R-:W3:Y:S07]  /*ac60*/  LDSM.16.M88.4 R176, [R0+0x4800] ;  /* 0x0048000000b0783b */ /* 0x000eee0000000200 */
[C---:B----4-:R-:W-:Y:S03]  /*ac70*/  HMMA.16816.F32.BF16 R84, R172.reuse, R180, R84 ;  /* 0x000000b4ac54723c */ /* 0x050fe60000041854 */
[C---:B--2---:R-:W-:Y:S05]  /*ac80*/  IADD3 R2, PT, PT, R225.reuse, R0, RZ ;  /* 0x00000000e1027210 */ /* 0x044fea0007ffe0ff */
        /* <DEDUP_REMOVED lines=12> */
[C---:B------:R-:W-:Y:S01]  /*ad50*/  HMMA.16816.F32.BF16 R120, R172.reuse, R198, R120 ;  /* 0x000000c6ac78723c */ /* 0x040fe20000041878 */
[----:B------:R-:W-:Y:S07]  /*ad60*/  LDSM.16.M88.4 R196, [R0+0x8000] ;  /* 0x0080000000c4783b */ /* 0x000fee0000000200 */
[C---:B------:R-:W-:Y:S08]  /*ad70*/  HMMA.16816.F32.BF16 R124, R172.reuse, R168, R124 ;  /* 0x000000a8ac7c723c */ /* 0x040ff0000004187c */
[----:B------:R-:W-:Y:S01]  /*ad80*/  HMMA.16816.F32.BF16 R128, R172, R170, R128 ;  /* 0x000000aaac80723c */ /* 0x000fe20000041880 */
[----:B------:R-:W1:Y:S07]  /*ad90*/  LDSM.16.M88.4 R168, [R0+0x5000] ;  /* 0x0050000000a8783b */ /* 0x000e6e0000000200 */
[C---:B------:R-:W-:Y:S01]  /*ada0*/  HMMA.16816.F32.BF16 R4, R200.reuse, R204, R4 ;  /* 0x000000ccc804723c */ /* 0x040fe20000041804 */
[----:B------:R-:W2:Y:S07]  /*adb0*/  LDSM.16.M88.4 R172, [R0+0x5800] ;  /* 0x0058000000ac783b */ /* 0x000eae0000000200 */
[C---:B------:R-:W-:Y:S01]  /*adc0*/  HMMA.16816.F32.BF16 R8, R200.reuse, R206, R8 ;  /* 0x000000cec808723c */ /* 0x040fe20000041808 */
[----:B------:R-:W4:Y:S07]  /*add0*/  LDSM.16.M88.4 R204, [R0+0x8800] ;  /* 0x0088000000cc783b */ /* 0x000f2e0000000200 */
[C---:B------:R-:W-:Y:S08]  /*ade0*/  HMMA.16816.F32.BF16 R12, R200.reuse, R208, R12 ;  /* 0x000000d0c80c723c */ /* 0x040ff0000004180c */
[C---:B------:R-:W-:Y:S01]  /*adf0*/  HMMA.16816.F32.BF16 R16, R200.reuse, R210, R16 ;  /* 0x000000d2c810723c */ /* 0x040fe20000041810 */
[----:B------:R-:W5:Y:S07]  /*ae00*/  LDSM.16.M88.4 R208, [R0+0x9000] ;  /* 0x0090000000d0783b */ /* 0x000f6e0000000200 */
[C---:B------:R-:W-:Y:S08]  /*ae10*/  HMMA.16816.F32.BF16 R20, R200.reuse, R212, R20 ;  /* 0x000000d4c814723c */ /* 0x040ff00000041814 */
[C---:B------:R-:W-:Y:S01]  /*ae20*/  HMMA.16816.F32.BF16 R24, R200.reuse, R214, R24 ;  /* 0x000000d6c818723c */ /* 0x040fe20000041818 */
[----:B------:R-:W5:Y:S07]  /*ae30*/  LDSM.16.M88.4 R212, [R0+0x9800] ;  /* 0x0098000000d4783b */ /* 0x000f6e0000000200 */
[C---:B------:R-:W-:Y:S03]  /*ae40*/  HMMA.16816.F32.BF16 R28, R200.reuse, R216, R28 ;  /* 0x000000d8c81c723c */ /* 0x040fe6000004181c */
[----:B------:R-:W-:Y:S05]  /*ae50*/  IADD3 R216, PT, PT, R225, R3, RZ ;  /* 0x00000003e1d87210 */ /* 0x000fea0007ffe0ff */
[C---:B------:R-:W-:Y:S01]  /*ae60*/  HMMA.16816.F32.BF16 R32, R200.reuse, R218, R32 ;  /* 0x000000dac820723c */ /* 0x040fe20000041820 */
[----:B------:R-:W-:Y:S07]  /*ae70*/  LDSM.16.M88.4 R216, [R216] ;  /* 0x00000000d8d8783b */ /* 0x000fee0000000200 */
[C---:B------:R-:W-:Y:S08]  /*ae80*/  HMMA.16816.F32.BF16 R36, R200.reuse, R220, R36 ;  /* 0x000000dcc824723c */ /* 0x040ff00000041824 */
[C---:B------:R-:W-:Y:S01]  /*ae90*/  HMMA.16816.F32.BF16 R40, R200.reuse, R222, R40 ;  /* 0x000000dec828723c */ /* 0x040fe20000041828 */
[----:B------:R-:W5:Y:S07]  /*aea0*/  LDSM.16.M88.4 R220, [R2+0x2000] ;  /* 0x0020000002dc783b */ /* 0x000f6e0000000200 */
[C---:B---3--:R-:W-:Y:S08]  /*aeb0*/  HMMA.16816.F32.BF16 R44, R200.reuse, R176, R44 ;  /* 0x000000b0c82c723c */ /* 0x048ff0000004182c */
[C---:B------:R-:W-:Y:S08]  /*aec0*/  HMMA.16816.F32.BF16 R48, R200.reuse, R178, R48 ;  /* 0x000000b2c830723c */ /* 0x040ff00000041830 */
[C---:B-1----:R-:W-:Y:S08]  /*aed0*/  HMMA.16816.F32.BF16 R52, R200.reuse, R168, R52 ;  /* 0x000000a8c834723c */ /* 0x042ff00000041834 */
[C---:B------:R-:W-:Y:S01]  /*aee0*/  HMMA.16816.F32.BF16 R56, R200.reuse, R170, R56 ;  /* 0x000000aac838723c */ /* 0x040fe20000041838 */
[----:B------:R-:W1:Y:S07]  /*aef0*/  LDSM.16.M88.4 R168, [R2+0x2800] ;  /* 0x0028000002a8783b */ /* 0x000e6e0000000200 */
        /* <DEDUP_REMOVED lines=13> */
[C---:B------:R-:W-:Y:S08]  /*afd0*/  HMMA.16816.F32.BF16 R112, R200.reuse, R206, R112 ;  /* 0x000000cec870723c */ /* 0x040ff00000041870 */
[C---:B-----5:R-:W-:Y:S08]  /*afe0*/  HMMA.16816.F32.BF16 R116, R200.reuse, R208, R116 ;  /* 0x000000d0c874723c */ /* 0x060ff00000041874 */
        /* <DEDUP_REMOVED lines=16> */
[----:B------:R-:W2:Y:S02]  /*b0f0*/  MUFU.TANH R172, R5 ;  /* 0x0000000500ac7308 */ /* 0x000ea40000002400 */
[-C--:B------:R-:W-:Y:S01]  /*b100*/  FMUL.FTZ R15, R15, R230.reuse ;  /* 0x000000e60f0f7220 */ /* 0x080fe20000410000 */
[-C--:B------:R-:W-:Y:S01]  /*b110*/  FMUL.FTZ R12, R12, R230.reuse ;  /* 0x000000e60c0c7220 */ /* 0x080fe20000410000 */
[-C--:B------:R-:W-:Y:S01]  /*b120*/  FMUL.FTZ R13, R13, R230.reuse ;  /* 0x000000e60d0d7220 */ /* 0x080fe20000410000 */
[-C--:B------:R-:W-:Y:S05]  /*b130*/  FMUL.FTZ R14, R14, R230.reuse ;  /* 0x000000e60e0e7220 */ /* 0x080fea0000410000 */
[----:B------:R-:W3:Y:S01]  /*b140*/  MUFU.TANH R174, R6 ;  /* 0x0000000600ae7308 */ /* 0x000ee20000002400 */
[-C--:B------:R-:W-:Y:S01]  /*b150*/  FMUL.FTZ R19, R19, R230.reuse ;  /* 0x000000e613137220 */ /* 0x080fe20000410000 */
[-C--:B------:R-:W-:Y:S01]  /*b160*/  FMUL.FTZ R16, R16, R230.reuse ;  /* 0x000000e610107220 */ /* 0x080fe20000410000 */
[-C--:B------:R-:W-:Y:S01]  /*b170*/  FMUL.FTZ R17, R17, R230.reuse ;  /* 0x000000e611117220 */ /* 0x080fe20000410000 */
[-C--:B------:R-:W-:Y:S06]  /*b180*/  FMUL.FTZ R18, R18, R230.reuse ;  /* 0x000000e612127220 */ /* 0x080fec0000410000 */
[----:B------:R4:W1:Y:S10]  /*b190*/  MUFU.TANH R183, R19 ;  /* 0x0000001300b77308 */ /* 0x0008740000002400 */
[----:B------:R5:W1:Y:S10]  /*b1a0*/  MUFU.TANH R175, R7 ;  /* 0x0000000700af7308 */ /* 0x000a740000002400 */
[----:B------:R-:W1:Y:S01]  /*b1b0*/  MUFU.TANH R168, R8 ;  /* 0x0000000800a87308 */ /* 0x000e620000002400 */
[----:B----4-:R-:W4:Y:S09]  /*b1c0*/  LDL R19, [R1+0x1c] ;  /* 0x00001c0001137983 */ /* 0x010f320000100800 */
[----:B------:R-:W1:Y:S01]  /*b1d0*/  MUFU.TANH R177, R9 ;  /* 0x0000000900b17308 */ /* 0x000e620000002400 */
[----:B-----5:R-:W5:Y:S09]  /*b1e0*/  LDSM.16.M88.4 R4, [R2+0x3000] ;  /* 0x003000000204783b */ /* 0x020f720000000200 */
[----:B------:R-:W1:Y:S10]  /*b1f0*/  MUFU.TANH R176, R10 ;  /* 0x0000000a00b07308 */ /* 0x000e740000002400 */
[----:B------:R2:W1:Y:S10]  /*b200*/  MUFU.TANH R169, R11 ;  /* 0x0000000b00a97308 */ /* 0x0004740000002400 */
[----:B------:R-:W1:Y:S10]  /*b210*/  MUFU.TANH R181, R15 ;  /* 0x0000000f00b57308 */ /* 0x000e740000002400 */
[----:B------:R-:W1:Y:S01]  /*b220*/  MUFU.TANH R178, R16 ;  /* 0x0000001000b27308 */ /* 0x000e620000002400 */
[----:B--2---:R-:W2:Y:S09]  /*b230*/  LDSM.16.M88.4 R8, [R2+0x3800] ;  /* 0x003800000208783b */ /* 0x004eb20000000200 */
[----:B------:R-:W1:Y:S01]  /*b240*/  MUFU.TANH R180, R17 ;  /* 0x0000001100b47308 */ /* 0x000e620000002400 */
[C---:B-----5:R-:W-:Y:S09]  /*b250*/  HMMA.16816.F32.BF16 R20, R216.reuse, R4, R20 ;  /* 0x00000004d814723c */ /* 0x060ff20000041814 */
[----:B------:R-:W1:Y:S01]  /*b260*/  MUFU.TANH R182, R18 ;  /* 0x0000001200b67308 */ /* 0x000e620000002400 */
[C---:B------:R-:W-:Y:S01]  /*b270*/  HMMA.16816.F32.BF16 R24, R216.reuse, R6, R24 ;  /* 0x00000006d818723c */ /* 0x040fe20000041818 */
[----:B------:R-:W5:Y:S08]  /*b280*/  LDSM.16.M88.4 R4, [R2+0x4000] ;  /* 0x004000000204783b */ /* 0x000f700000000200 */
[----:B------:R-:W1:Y:S01]  /*b290*/  MUFU.TANH R170, R12 ;  /* 0x0000000c00aa7308 */ /* 0x000e620000002400 */
[-C--:B------:R-:W-:Y:S01]  /*b2a0*/  FMUL.FTZ R20, R20, R230.reuse ;  /* 0x000000e614147220 */ /* 0x080fe20000410000 */
[-C--:B------:R-:W-:Y:S01]  /*b2b0*/  FMUL.FTZ R21, R21, R230.reuse ;  /* 0x000000e615157220 */ /* 0x080fe20000410000 */
[-C--:B------:R-:W-:Y:S01]  /*b2c0*/  FMUL.FTZ R22, R22, R230.reuse ;  /* 0x000000e616167220 */ /* 0x080fe20000410000 */
[-C--:B------:R-:W-:Y:S06]  /*b2d0*/  FMUL.FTZ R23, R23, R230.reuse ;  /* 0x000000e617177220 */ /* 0x080fec0000410000 */
[----:B------:R3:W1:Y:S01]  /*b2e0*/  MUFU.TANH R184, R20 ;  /* 0x0000001400b87308 */ /* 0x0006620000002400 */
[-C--:B------:R-:W-:Y:S01]  /*b2f0*/  FMUL.FTZ R24, R24, R230.reuse ;  /* 0x000000e618187220 */ /* 0x080fe20000410000 */
[-C--:B------:R-:W-:Y:S01]  /*b300*/  FMUL.FTZ R25, R25, R230.reuse ;  /* 0x000000e619197220 */ /* 0x080fe20000410000 */
[-C--:B------:R-:W-:Y:S01]  /*b310*/  FMUL.FTZ R26, R26, R230.reuse ;  /* 0x000000e61a1a7220 */ /* 0x080fe20000410000 */
[-C--:B------:R-:W-:Y:S06]  /*b320*/  FMUL.FTZ R27, R27, R230.reuse ;  /* 0x000000e61b1b7220 */ /* 0x080fec0000410000 */
[----:B------:R-:W1:Y:S01]  /*b330*/  MUFU.TANH R185, R21 ;  /* 0x0000001500b97308 */ /* 0x000e620000002400 */
[C---:B--2---:R-:W-:Y:S09]  /*b340*/  HMMA.16816.F32.BF16 R28, R216.reuse, R8, R28 ;  /* 0x00000008d81c723c */ /* 0x044ff2000004181c */
[----:B------:R-:W2:Y:S01]  /*b350*/  MUFU.TANH R186, R22 ;  /* 0x0000001600ba7308 */ /* 0x000ea20000002400 */
[----:B---3--:R-:W3:Y:S01]  /*b360*/  LDL.LU R20, [R1+0x10] ;  /* 0x0000100001147983 */ /* 0x008ee20000300800 */
[C---:B------:R-:W-:Y:S03]  /*b370*/  HMMA.16816.F32.BF16 R32, R216.reuse, R10, R32 ;  /* 0x0000000ad820723c */ /* 0x040fe60000041820 */
[----:B------:R-:W1:Y:S05]  /*b380*/  LDSM.16.M88.4 R8, [R2+0x4800] ;  /* 0x004800000208783b */ /* 0x000e6a0000000200 */
[----:B------:R-:W1:Y:S01]  /*b390*/  MUFU.TANH R188, R23 ;  /* 0x0000001700bc7308 */ /* 0x000e620000002400 */
[C---:B-----5:R-:W-:Y:S03]  /*b3a0*/  HMMA.16816.F32.BF16 R36, R216.reuse, R4, R36 ;  /* 0x00000004d824723c */ /* 0x060fe60000041824 */
[-C--:B------:R-:W-:Y:S01]  /*b3b0*/  FMUL.FTZ R28, R28, R230.reuse ;  /* 0x000000e61c1c7220 */ /* 0x080fe20000410000 */
[-C--:B------:R-:W-:Y:S01]  /*b3c0*/  FMUL.FTZ R29, R29, R230.reuse ;  /* 0x000000e61d1d7220 */ /* 0x080fe20000410000 */
[-C--:B------:R-:W-:Y:S04]  /*b3d0*/  FMUL.FTZ R30, R30, R230.reuse ;  /* 0x000000e61e1e7220 */ /* 0x080fe80000410000 */
[----:B------:R-:W1:Y:S01]  /*b3e0*/  MUFU.TANH R171, R13 ;  /* 0x0000000d00ab7308 */ /* 0x000e620000002400 */
[-C--:B------:R-:W-:Y:S01]  /*b3f0*/  FMUL.FTZ R31, R31, R230.reuse ;  /* 0x000000e61f1f7220 */ /* 0x080fe20000410000 */
[C---:B------:R-:W-:Y:S01]  /*b400*/  HMMA.16816.F32.BF16 R40, R216.reuse, R6, R40 ;  /* 0x00000006d828723c */ /* 0x040fe20000041828 */
[----:B------:R-:W5:Y:S02]  /*b410*/  LDSM.16.M88.4 R4, [R2+0x5000] ;  /* 0x005000000204783b */ /* 0x000f640000000200 */
[-C--:B------:R-:W-:Y:S01]  /*b420*/  FMUL.FTZ R32, R32, R230.reuse ;  /* 0x000000e620207220 */ /* 0x080fe20000410000 */
[-C--:B------:R-:W-:Y:S01]  /*b430*/  FMUL.FTZ R33, R33, R230.reuse ;  /* 0x000000e621217220 */ /* 0x080fe20000410000 */
[-C--:B------:R-:W-:Y:S03]  /*b440*/  FMUL.FTZ R34, R34, R230.reuse ;  /* 0x000000e622227220 */ /* 0x080fe60000410000 */
[----:B------:R-:W1:Y:S01]  /*b450*/  MUFU.TANH R179, R14 ;  /* 0x0000000e00b37308 */ /* 0x000e620000002400 */
[-C--:B------:R-:W-:Y:S01]  /*b460*/  FMUL.FTZ R35, R35, R230.reuse ;  /* 0x000000e623237220 */ /* 0x080fe20000410000 */
[-C--:B------:R-:W-:Y:S01]  /*b470*/  FMUL.FTZ R39, R39, R230.reuse ;  /* 0x000000e627277220 */ /* 0x080fe20000410000 */
[-C--:B------:R-:W-:Y:S01]  /*b480*/  FMUL.FTZ R36, R36, R230.reuse ;  /* 0x000000e624247220 */ /* 0x080fe20000410000 */
[-C--:B------:R-:W-:Y:S06]  /*b490*/  FMUL.FTZ R37, R37, R230.reuse ;  /* 0x000000e625257220 */ /* 0x080fec0000410000 */
[----:B------:R-:W2:Y:S01]  /*b4a0*/  MUFU.TANH R187, R24 ;  /* 0x0000001800bb7308 */ /* 0x000ea20000002400 */
[-C--:B------:R-:W-:Y:S01]  /*b4b0*/  FMUL.FTZ R38, R38, R230.reuse ;  /* 0x000000e626267220 */ /* 0x080fe20000410000 */
[-C--:B------:R-:W-:Y:S01]  /*b4c0*/  FMUL.FTZ R40, R40, R230.reuse ;  /* 0x000000e628287220 */ /* 0x080fe20000410000 */
[-C--:B------:R-:W-:Y:S01]  /*b4d0*/  FMUL.FTZ R42, R42, R230.reuse ;  /* 0x000000e62a2a7220 */ /* 0x080fe20000410000 */
[-C--:B------:R-:W-:Y:S06]  /*b4e0*/  FMUL.FTZ R41, R41, R230.reuse ;  /* 0x000000e629297220 */ /* 0x080fec0000410000 */
[----:B------:R2:W2:Y:S01]  /*b4f0*/  MUFU.TANH R204, R39 ;  /* 0x0000002700cc7308 */ /* 0x0004a20000002400 */
[-C--:B------:R-:W-:Y:S01]  /*b500*/  FMUL.FTZ R43, R43, R230.reuse ;  /* 0x000000e62b2b7220 */ /* 0x080fe20000410000 */
[C---:B-1----:R-:W-:Y:S08]  /*b510*/  HMMA.16816.F32.BF16 R44, R216.reuse, R8, R44 ;  /* 0x00000008d82c723c */ /* 0x042ff0000004182c */
[----:B------:R1:W1:Y:S01]  /*b520*/  MUFU.TANH R203, R40 ;  /* 0x0000002800cb7308 */ /* 0x0002620000002400 */
        /* <DEDUP_REMOVED lines=26> */
[C---:B--2---:R-:W-:Y:S05]  /*b6d0*/  HMMA.16816.F32.BF16 R60, R216.reuse, R8, R60 ;  /* 0x00000008d83c723c */ /* 0x044fea000004183c */
[----:B------:R-:W2:Y:S03]  /*b6e0*/  MUFU.TANH R192, R28 ;  /* 0x0000001c00c07308 */ /* 0x000ea60000002400 */
[C---:B------:R-:W-:Y:S01]  /*b6f0*/  HMMA.16816.F32.BF16 R64, R216.reuse, R10, R64 ;  /* 0x0000000ad840723c */ /* 0x040fe20000041840 */
[----:B------:R-:W1:Y:S06]  /*b700*/  LDSM.16.M88.4 R8, [R2+0x6800] ;  /* 0x006800000208783b */ /* 0x000e6c0000000200 */
        /* <DEDUP_REMOVED lines=23> */
[-C--:B------:R-:W-:Y:S01]  /*b880*/  FMUL.FTZ R75, R75, R230.reuse ;  /* 0x000000e64b4b7220 */ /* 0x080fe20000410000 */
[C---:B-1----:R-:W-:Y:S05]  /*b890*/  HMMA.16816.F32.BF16 R76, R216.reuse, R8, R76 ;  /* 0x00000008d84c723c */ /* 0x042fea000004184c */
[----:B------:R-:W1:Y:S03]  /*b8a0*/  MUFU.TANH R197, R34 ;  /* 0x0000002200c57308 */ /* 0x000e660000002400 */
[C---:B------:R-:W-:Y:S07]  /*b8b0*/  HMMA.16816.F32.BF16 R80, R216.reuse, R10, R80 ;  /* 0x0000000ad850723c */ /* 0x040fee0000041850 */
[----:B------:R-:W1:Y:S01]  /*b8c0*/  MUFU.TANH R199, R35 ;  /* 0x0000002300c77308 */ /* 0x000e620000002400 */
[----:B------:R-:W2:Y:S01]  /*b8d0*/  LDSM.16.M88.4 R8, [R2+0x7800] ;  /* 0x007800000208783b */ /* 0x000ea20000000200 */
[C---:B-----5:R-:W-:Y:S08]  /*b8e0*/  HMMA.16816.F32.BF16 R84, R216.reuse, R4, R84 ;  /* 0x00000004d854723c */ /* 0x060ff00000041854 */
        /* <DEDUP_REMOVED lines=23> */
[C---:B--2---:R-:W-:Y:S09]  /*ba60*/  HMMA.16816.F32.BF16 R92, R216.reuse, R8, R92 ;  /* 0x00000008d85c723c */ /* 0x044ff2000004185c */
[----:B------:R-:W2:Y:S01]  /*ba70*/  MUFU.TANH R209, R45 ;  /* 0x0000002d00d17308 */ /* 0x000ea20000002400 */
[C---:B------:R-:W-:Y:S01]  /*ba80*/  HMMA.16816.F32.BF16 R96, R216.reuse, R10, R96 ;  /* 0x0000000ad860723c */ /* 0x040fe20000041860 */
[----:B------:R-:W4:Y:S08]  /*ba90*/  LDSM.16.M88.4 R8, [R2+0x8800] ;  /* 0x008800000208783b */ /* 0x000f300000000200 */
[----:B------:R-:W1:Y:S01]  /*baa0*/  MUFU.TANH R210, R46 ;  /* 0x0000002e00d27308 */ /* 0x000e620000002400 */
[C---:B-----5:R-:W-:Y:S03]  /*bab0*/  HMMA.16816.F32.BF16 R100, R216.reuse, R4, R100 ;  /* 0x00000004d864723c */ /* 0x060fe60000041864 */
[-C--:B------:R-:W-:Y:S01]  /*bac0*/  FMUL.FTZ R92, R92, R230.reuse ;  /* 0x000000e65c5c7220 */ /* 0x080fe20000410000 */
[-C--:B------:R-:W-:Y:S01]  /*bad0*/  FMUL.FTZ R93, R93, R230.reuse ;  /* 0x000000e65d5d7220 */ /* 0x080fe20000410000 */
[-C--:B------:R-:W-:Y:S01]  /*bae0*/  FMUL.FTZ R94, R94, R230.reuse ;  /* 0x000000e65e5e7220 */ /* 0x080fe20000410000 */
[-C--:B------:R-:W-:Y:S03]  /*baf0*/  FMUL.FTZ R95, R95, R230.reuse ;  /* 0x000000e65f5f7220 */ /* 0x080fe60000410000 */
[----:B------:R-:W1:Y:S01]  /*bb00*/  MUFU.TANH R212, R47 ;  /* 0x0000002f00d47308 */ /* 0x000e620000002400 */
[C---:B------:R-:W-:Y:S01]  /*bb10*/  HMMA.16816.F32.BF16 R104, R216.reuse, R6, R104 ;  /* 0x00000006d868723c */ /* 0x040fe20000041868 */
[----:B------:R-:W5:Y:S02]  /*bb20*/  LDSM.16.M88.4 R4, [R2+0x9000] ;  /* 0x009000000204783b */ /* 0x000f640000000200 */
[-C--:B------:R-:W-:Y:S01]  /*bb30*/  FMUL.FTZ R96, R96, R230.reuse ;  /* 0x000000e660607220 */ /* 0x080fe20000410000 */
        /* <DEDUP_REMOVED lines=14> */
[C---:B----4-:R-:W-:Y:S09]  /*bc20*/  HMMA.16816.F32.BF16 R108, R216.reuse, R8, R108 ;  /* 0x00000008d86c723c */ /* 0x050ff2000004186c */
[----:B------:R-:W4:Y:S01]  /*bc30*/  MUFU.TANH R215, R51 ;  /* 0x0000003300d77308 */ /* 0x000f220000002400 */
[C---:B------:R-:W-:Y:S01]  /*bc40*/  HMMA.16816.F32.BF16 R112, R216.reuse, R10, R112 ;  /* 0x0000000ad870723c */ /* 0x040fe20000041870 */
[----:B------:R-:W2:Y:S01]  /*bc50*/  LDSM.16.M88.4 R8, [R2+0x9800] ;  /* 0x009800000208783b */ /* 0x000ea20000000200 */
[----:B------:R-:W-:Y:S07]  /*bc60*/  DEPBAR.LE SB0, 0x0 ;  /* 0x000080000000791a */ /* 0x000fee0000000000 */
[----:B------:R-:W1:Y:S01]  /*bc70*/  MUFU.TANH R220, R52 ;  /* 0x0000003400dc7308 */ /* 0x000e620000002400 */
[C---:B-----5:R-:W-:Y:S09]  /*bc80*/  HMMA.16816.F32.BF16 R116, R216.reuse, R4, R116 ;  /* 0x00000004d874723c */ /* 0x060ff20000041874 */
[----:B------:R-:W1:Y:S01]  /*bc90*/  MUFU.TANH R221, R53 ;  /* 0x0000003500dd7308 */ /* 0x000e620000002400 */
[----:B------:R-:W-:Y:S01]  /*bca0*/  BAR.SYNC.DEFER_BLOCKING 0x0 ;  /* 0x0000000000007b1d */ /* 0x000fe20000010000 */
        /* <DEDUP_REMOVED lines=17> */
[-C--:B------:R-:W-:Y:S05]  /*bdc0*/  FMUL.FTZ R123, R123, R230.reuse ;  /* 0x000000e67b7b7220 */ /* 0x080fea0000410000 */
[----:B------:R-:W1:Y:S01]  /*bdd0*/  MUFU.TANH R223, R56 ;  /* 0x0000003800df7308 */ /* 0x000e620000002400 */
[-C--:B------:R-:W-:Y:S01]  /*bde0*/  FMUL.FTZ R120, R120, R230.reuse ;  /* 0x000000e678787220 */ /* 0x080fe20000410000 */
[C---:B--2---:R-:W-:Y:S08]  /*bdf0*/  HMMA.16816.F32.BF16 R124, R216.reuse, R8, R124 ;  /* 0x00000008d87c723c */ /* 0x044ff0000004187c */
[----:B------:R-:W2:Y:S01]  /*be00*/  MUFU.TANH R236, R57 ;  /* 0x0000003900ec7308 */ /* 0x000ea20000002400 */
[----:B------:R-:W-:Y:S03]  /*be10*/  HMMA.16816.F32.BF16 R128, R216, R10, R128 ;  /* 0x0000000ad880723c */ /* 0x000fe60000041880 */
[----:B---3--:R-:W-:Y:S06]  /*be20*/  IADD3 R20, PT, PT, R20, -0x1, RZ ;  /* 0xffffffff14147810 */ /* 0x008fec0007ffe0ff */
[----:B------:R-:W3:Y:S01]  /*be30*/  MUFU.TANH R235, R58 ;  /* 0x0000003a00eb7308 */ /* 0x000ee20000002400 */
[----:B------:R-:W-:Y:S01]  /*be40*/  ISETP.GT.AND P0, PT, R20, R19, PT ;  /* 0x000000131400720c */ /* 0x000fe20003f04270 */
[----:B------:R1:W-:Y:S01]  /*be50*/  STL [R1+0x10], R20 ;  /* 0x0000101401007387 */ /* 0x0003e20000100800 */
        /* <DEDUP_REMOVED lines=8> */
[-C--:B------:R-:W-:Y:S09]  /*bee0*/  FMUL.FTZ R129, R129, R230.reuse ;  /* 0x000000e681817220 */ /* 0x080ff20000410000 */
        /* <DEDUP_REMOVED lines=49> */
[----:B------:R1:W1:Y:S10]  /*c200*/  MUFU.TANH R252, R108 ;  /* 0x0000006c00fc7308 */ /* 0x0002740000002400 */
[----:B------:R-:W1:Y:S10]  /*c210*/  MUFU.TANH R109, R109 ;  /* 0x0000006d006d7308 */ /* 0x000e740000002400 */
[----:B------:R1:W1:Y:S10]  /*c220*/  MUFU.TANH R23, R110 ;  /* 0x0000006e00177308 */ /* 0x0002740000002400 */
[----:B------:R1:W1:Y:S10]  /*c230*/  MUFU.TANH R22, R111 ;  /* 0x0000006f00167308 */ /* 0x0002740000002400 */
[----:B------:R-:W1:Y:S10]  /*c240*/  MUFU.TANH R112, R112 ;  /* 0x0000007000707308 */ /* 0x000e740000002400 */
        /* <DEDUP_REMOVED lines=105> */
.L_x_663:
[----:B------:R-:W-:Y:S05]  /*c8e0*/  BSYNC.RECONVERGENT B0 ;  /* 0x0000000000007941 */ /* 0x000fea0003800200 */
.L_x_662:
        /* <DEDUP_REMOVED lines=56> */
.L_x_661:
[----:B------:R-:W-:Y:S05]  /*cc70*/  BSYNC.RECONVERGENT B1 ;  /* 0x0000000000017941 */ /* 0x000fea0003800200 */
.L_x_660:
        /* <DEDUP_REMOVED lines=65> */
[----:B------:R-:W-:Y:S01]  /*d090*/  FMNMX3.FTZ R38, R38, R15, R121, !PT ;  /* 0x0000000f26267276 */ /* 0x000fe20007810079 */
[----:B------:R-:W1:Y:S01]  /*d0a0*/  SHFL.BFLY PT, R2, R0, 0x2, 0x1f ;  /* 0x0c401f0000027f89 */ /* 0x000e6200000e0000 */
[----:B------:R-:W-:Y:S02]  /*d0b0*/  SHF.R.U32.HI R66, RZ, 0x1, R229 ;  /* 0x00000001ff427819 */ /* 0x000fe400000116e5 */
[----:B------:R-:W-:Y:S02]  /*d0c0*/  FMNMX3.FTZ R38, R38, R131, R216, !PT ;  /* 0x0000008326267276 */ /* 0x000fe400078100d8 */
[----:B------:R-:W-:Y:S02]  /*d0d0*/  IADD3 R243, PT, PT, R243, -0x100, RZ ;  /* 0xffffff00f3f37810 */ /* 0x000fe40007ffe0ff */
[----:B------:R-:W-:Y:S05]  /*d0e0*/  FMNMX3.FTZ R38, R38, R128, R129, !PT ;  /* 0x0000008026267276 */ /* 0x000fea0007810081 */
[----:B------:R-:W3:Y:S01]  /*d0f0*/  SHFL.BFLY PT, R4, R38, 0x2, 0x1f ;  /* 0x0c401f0026047f89 */ /* 0x000ee200000e0000 */
[----:B-1----:R-:W-:Y:S07]  /*d100*/  FMNMX.FTZ R0, R0, R2, !PT ;  /* 0x0000000200007209 */ /* 0x002fee0007810000 */
[----:B------:R-:W1:Y:S01]  /*d110*/  SHFL.BFLY PT, R2, R0, 0x1, 0x1f ;  /* 0x0c201f0000027f89 */ /* 0x000e6200000e0000 */
[----:B---3--:R-:W-:Y:S07]  /*d120*/  FMNMX.FTZ R38, R38, R4, !PT ;  /* 0x0000000426267209 */ /* 0x008fee0007810000 */
[----:B------:R-:W3:Y:S01]  /*d130*/  SHFL.BFLY PT, R4, R38, 0x1, 0x1f ;  /* 0x0c201f0026047f89 */ /* 0x000ee200000e0000 */
[----:B-1----:R-:W-:Y:S05]  /*d140*/  FMNMX.FTZ R37, R0, R2, !PT ;  /* 0x0000000200257209 */ /* 0x002fea0007810000 */
[----:B------:R-:W-:Y:S01]  /*d150*/  FADD.FTZ R0, -R37, R132 ;  /* 0x0000008425007221 */ /* 0x000fe20000010100 */
[----:B------:R-:W-:Y:S02]  /*d160*/  MOV R132, R20 ;  /* 0x0000001400847202 */ /* 0x000fe40000000f00 */
        /* <DEDUP_REMOVED lines=15> */
[-CC-:B------:R-:W-:Y:S01]  /*d260*/  FFMA.FTZ R24, R181, R3.reuse, -R70.reuse ;  /* 0x00000003b5187223 */ /* 0x180fe20000010846 */
[-CC-:B------:R-:W-:Y:S01]  /*d270*/  FFMA.FTZ R32, R182, R3.reuse, -R70.reuse ;  /* 0x00000003b6207223 */ /* 0x180fe20000010846 */
        /* <DEDUP_REMOVED lines=10> */
[----:B------:R-:W-:Y:S03]  /*d320*/  MOV R139, R17 ;  /* 0x00000011008b7202 */ /* 0x000fe60000000f00 */
[----:B------:R2:W-:Y:S01]  /*d330*/  MUFU.EX2 R118, R2 ;  /* 0x0000000200767308 */ /* 0x0005e20000000800 */
[C---:B------:R-:W-:Y:S01]  /*d340*/  FMUL.FTZ R19, R36.reuse, R151 ;  /* 0x0000009724137220 */ /* 0x040fe20000410000 */
[C---:B------:R-:W-:Y:S01]  /*d350*/  FMUL.FTZ R26, R36.reuse, R158 ;  /* 0x0000009e241a7220 */ /* 0x040fe20000410000 */
[C---:B------:R-:W-:Y:S01]  /*d360*/  FMUL.FTZ R27, R36.reuse, R159 ;  /* 0x0000009f241b7220 */ /* 0x040fe20000410000 */
[C---:B------:R-:W-:Y:S01]  /*d370*/  FMUL.FTZ R34, R36.reuse, R166 ;  /* 0x000000a624227220 */ /* 0x040fe20000410000 */
[----:B------:R-:W-:Y:S01]  /*d380*/  FMUL.FTZ R35, R36, R167 ;  /* 0x000000a724237220 */ /* 0x000fe20000410000 */
[-C--:B---3--:R-:W-:Y:S01]  /*d390*/  FFMA.FTZ R60, R185, R3.reuse, -R68 ;  /* 0x00000003b93c7223 */ /* 0x088fe20000010844 */
[-CC-:B------:R-:W-:Y:S03]  /*d3a0*/  FFMA.FTZ R40, R40, R3.reuse, -R70.reuse ;  /* 0x0000000328287223 */ /* 0x180fe60000010846 */
[----:B------:R-:W3:Y:S01]  /*d3b0*/  MUFU.EX2 R0, R0 ;  /* 0x0000000000007308 */ /* 0x000ee20000000800 */
[-CC-:B-1----:R-:W-:Y:S01]  /*d3c0*/  FFMA.FTZ R5, R175, R3.reuse, -R70.reuse ;  /* 0x00000003af057223 */ /* 0x182fe20000010846 */
[-C--:B------:R-:W-:Y:S08]  /*d3d0*/  FFMA.FTZ R42, R42, R3.reuse, -R70 ;  /* 0x000000032a2a7223 */ /* 0x080ff00000010846 */
[----:B------:R1:W4:Y:S01]  /*d3e0*/  MUFU.EX2 R127, R5 ;  /* 0x00000005007f7308 */ /* 0x0003220000000800 */
[----:B--2---:R-:W-:Y:S09]  /*d3f0*/  FFMA.FTZ R2, R172, R3, -R68 ;  /* 0x00000003ac027223 */ /* 0x004ff20000010844 */
        /* <DEDUP_REMOVED lines=10> */
[----:B-----5:R-:W-:Y:S02]  /*d4a0*/  MOV R137, R8 ;  /* 0x0000000800897202 */ /* 0x020fe40000000f00 */
[----:B------:R-:W-:Y:S02]  /*d4b0*/  LOP3.LUT R2, R2, 0x1c0, R4, 0xf8, !PT ;  /* 0x000001c002027812 */ /* 0x000fe400078ef804 */
[----:B------:R-:W-:Y:S03]  /*d4c0*/  F2FP.BF16.F32.PACK_AB R44, R137, R118 ;  /* 0x00000076892c723e */ /* 0x000fe600000010ff */
[----:B------:R-:W-:Y:S01]  /*d4d0*/  MUFU.EX2 R40, R40 ;  /* 0x0000002800287308 */ /* 0x000fe20000000800 */
[----:B------:R-:W-:Y:S01]  /*d4e0*/  LOP3.LUT R2, R2, 0x38, R228, 0x78, !PT ;  /* 0x0000003802027812 */ /* 0x000fe200078e78e4 */
[-C--:B---3--:R-:W-:Y:S03]  /*d4f0*/  FFMA.FTZ R24, R178, R3.reuse, -R68 ;  /* 0x00000003b2187223 */ /* 0x088fe60000010844 */
[----:B------:R-:W-:Y:S01]  /*d500*/  LOP3.LUT R2, R2, 0x200, R4, 0xf8, !PT ;  /* 0x0000020002027812 */ /* 0x000fe200078ef804 */
[----:B------:R-:W-:Y:S01]  /*d510*/  FFMA.FTZ R4, R168, R3, -R68 ;  /* 0x00000003a8047223 */ /* 0x000fe20000010844 */
[----:B------:R-:W-:Y:S03]  /*d520*/  MOV R168, R15 ;  /* 0x0000000f00a87202 */ /* 0x000fe60000000f00 */
[----:B------:R2:W-:Y:S01]  /*d530*/  MUFU.EX2 R119, R24 ;  /* 0x0000001800777308 */ /* 0x0005e20000000800 */
[----:B------:R-:W-:Y:S01]  /*d540*/  LEA R2, R2, R226, 0x1 ;  /* 0x000000e202027211 */ /* 0x000fe200078e08ff */
[----:B-1----:R-:W-:Y:S03]  /*d550*/  FFMA.FTZ R32, R183, R3, -R70 ;  /* 0x00000003b7207223 */ /* 0x002fe60000010846 */
[C---:B------:R-:W-:Y:S01]  /*d560*/  IADD3 R64, PT, PT, R225.reuse, R2, RZ ;  /* 0x00000002e1407210 */ /* 0x040fe20007ffe0ff */
[----:B------:R-:W1:Y:S01]  /*d570*/  LDSM.16.MT88.4 R12, [R2+0xa000] ;  /* 0x00a00000020c783b */ /* 0x000e620000004200 */
[C---:B------:R-:W-:Y:S03]  /*d580*/  IADD3 R8, PT, PT, R2.reuse, 0xa000, RZ ;  /* 0x0000a00002087810 */ /* 0x040fe60007ffe0ff */
[----:B------:R3:W-:Y:S01]  /*d590*/  MUFU.EX2 R110, R4 ;  /* 0x00000004006e7308 */ /* 0x0007e20000000800 */
[----:B------:R-:W-:Y:S02]  /*d5a0*/  IADD3 R43, PT, PT, R2, 0xa040, RZ ;  /* 0x0000a040022b7810 */ /* 0x000fe40007ffe0ff */
[----:B------:R-:W-:Y:S01]  /*d5b0*/  @P2 IADD3 R43, PT, PT, R8, -0x40, RZ ;  /* 0xffffffc0082b2810 */ /* 0x000fe20007ffe0ff */
[C---:B------:R-:W-:Y:S01]  /*d5c0*/  FMUL.FTZ R8, R0.reuse, R140 ;  /* 0x0000008c00087220 */ /* 0x040fe20000410000 */
[----:B------:R-:W4:Y:S02]  /*d5d0*/  LDSM.16.MT88.4 R20, [R64+0xa000] ;  /* 0x00a000004014783b */ /* 0x000f240000004200 */
[----:B------:R-:W-:Y:S03]  /*d5e0*/  IADD3 R65, PT, PT, R225, R43, RZ ;  /* 0x0000002be1417210 */ /* 0x000fe60007ffe0ff */
[----:B------:R5:W-:Y:S01]  /*d5f0*/  MUFU.EX2 R228, R32 ;  /* 0x0000002000e47308 */ /* 0x000be20000000800 */
[C---:B--2---:R-:W-:Y:S02]  /*d600*/  FMUL.FTZ R24, R0.reuse, R156 ;  /* 0x0000009c00187220 */ /* 0x044fe40000410000 */
[----:B------:R-:W2:Y:S07]  /*d610*/  LDSM.16.MT88.4 R28, [R43] ;  /* 0x000000002b1c783b */ /* 0x000eae0000004200 */
[----:B------:R-:W-:Y:S01]  /*d620*/  MUFU.EX2 R225, R60 ;  /* 0x0000003c00e17308 */ /* 0x000fe20000000800 */
[-C--:B---3--:R-:W-:Y:S01]  /*d630*/  FFMA.FTZ R4, R177, R3.reuse, -R68 ;  /* 0x00000003b1047223 */ /* 0x088fe20000010844 */
[----:B------:R-:W3:Y:S08]  /*d640*/  LDSM.16.MT88.4 R48, [R65] ;  /* 0x000000004130783b */ /* 0x000ef00000004200 */
[----:B------:R1:W4:Y:S01]  /*d650*/  MUFU.EX2 R108, R4 ;  /* 0x00000004006c7308 */ /* 0x0003220000000800 */
[----:B-----5:R-:W-:Y:S01]  /*d660*/  FMUL.FTZ R32, R0, R164 ;  /* 0x000000a400207220 */ /* 0x020fe20000410000 */
[----:B------:R-:W5:Y:S08]  /*d670*/  LDSM.16.MT88.4 R52, [R2+0xa800] ;  /* 0x00a800000234783b */ /* 0x000f700000004200 */
[----:B------:R-:W-:Y:S01]  /*d680*/  MUFU.EX2 R42, R42 ;  /* 0x0000002a002a7308 */ /* 0x000fe20000000800 */
[----:B------:R-:W5:Y:S01]  /*d690*/  LDSM.16.MT88.4 R56, [R64+0xa800] ;  /* 0x00a800004038783b */ /* 0x000f620000004200 */
[-CC-:B-1----:R-:W-:Y:S01]  /*d6a0*/  FFMA.FTZ R4, R176, R3.reuse, -R70.reuse ;  /* 0x00000003b0047223 */ /* 0x182fe20000010846 */
[----:B----4-:R-:W-:Y:S07]  /*d6b0*/  F2FP.BF16.F32.PACK_AB R46, R108, R110 ;  /* 0x0000006e6c2e723e */ /* 0x010fee00000010ff */
[----:B------:R1:W-:Y:S01]  /*d6c0*/  MUFU.EX2 R106, R4 ;  /* 0x00000004006a7308 */ /* 0x0003e20000000800 */
[----:B------:R-:W-:Y:S01]  /*d6d0*/  LDSM.16.MT88.4 R60, [R65+0x800] ;  /* 0x00080000413c783b */ /* 0x000fe20000004200 */
[-C--:B-1----:R-:W-:Y:S08]  /*d6e0*/  FFMA.FTZ R4, R169, R3.reuse, -R70 ;  /* 0x00000003a9047223 */ /* 0x082ff00000010846 */
[----:B------:R-:W1:Y:S02]  /*d6f0*/  MUFU.EX2 R117, R4 ;  /* 0x0000000400757308 */ /* 0x000e640000000800 */
[----:B-1----:R-:W-:Y:S01]  /*d700*/  F2FP.BF16.F32.PACK_AB R47, R117, R106 ;  /* 0x0000006a752f723e */ /* 0x002fe200000010ff */
[----:B------:R-:W-:Y:S01]  /*d710*/  FMUL.FTZ R4, R0, R136 ;  /* 0x0000008800047220 */ /* 0x000fe20000410000 */
[----:B------:R-:W-:Y:S01]  /*d720*/  MOV R136, R16 ;  /* 0x0000001000887202 */ /* 0x000fe20000000f00 */
[--C-:B------:R-:W-:Y:S05]  /*d730*/  FFMA.FTZ R16, R170, R3, -R68.reuse ;  /* 0x00000003aa107223 */ /* 0x100fea0000010844 */
[----:B------:R1:W-:Y:S01]  /*d740*/  MUFU.EX2 R126, R16 ;  /* 0x00000010007e7308 */ /* 0x0003e20000000800 */
[C---:B------:R-:W-:Y:S05]  /*d750*/  HMMA.16816.F32.BF16 R4, R44.reuse, R12, R4 ;  /* 0x0000000c2c04723c */ /* 0x040fea0000041804 */
[C---:B------:R-:W-:Y:S01]  /*d760*/  FMUL.FTZ R13, R0.reuse, R145 ;  /* 0x00000091000d7220 */ /* 0x040fe20000410000 */
[----:B------:R-:W-:Y:S02]  /*d770*/  FMUL.FTZ R12, R0, R144 ;  /* 0x00000090000c7220 */ /* 0x000fe40000410000 */
[C---:B------:R-:W-:Y:S03]  /*d780*/  HMMA.16816.F32.BF16 R8, R44.reuse, R14, R8 ;  /* 0x0000000e2c08723c */ /* 0x040fe60000041808 */
[C---:B------:R-:W-:Y:S01]  /*d790*/  FMUL.FTZ R14, R36.reuse, R146 ;  /* 0x00000092240e7220 */ /* 0x040fe20000410000 */
[----:B------:R-:W-:Y:S01]  /*d7a0*/  FMUL.FTZ R15, R36, R147 ;  /* 0x00000093240f7220 */ /* 0x000fe20000410000 */
[C---:B-1----:R-:W-:Y:S06]  /*d7b0*/  FMUL.FTZ R16, R0.reuse, R148 ;  /* 0x0000009400107220 */ /* 0x042fec0000410000 */
[C---:B------:R-:W-:Y:S03]  /*d7c0*/  HMMA.16816.F32.BF16 R12, R44.reuse, R20, R12 ;  /* 0x000000142c0c723c */ /* 0x040fe6000004180c */
[----:B------:R-:W-:Y:S01]  /*d7d0*/  FFMA.FTZ R20, R171, R3, -R68 ;  /* 0x00000003ab147223 */ /* 0x000fe20000010844 */
[----:B------:R-:W-:Y:S03]  /*d7e0*/  FMUL.FTZ R21, R0, R153 ;  /* 0x0000009900157220 */ /* 0x000fe60000410000 */
[----:B------:R1:W4:Y:S01]  /*d7f0*/  MUFU.EX2 R120, R20 ;  /* 0x0000001400787308 */ /* 0x0003220000000800 */
[C---:B------:R-:W-:Y:S03]  /*d800*/  HMMA.16816.F32.BF16 R16, R44.reuse, R22, R16 ;  /* 0x000000162c10723c */ /* 0x040fe60000041810 */
[C---:B------:R-:W-:Y:S01]  /*d810*/  FMUL.FTZ R22, R36.reuse, R154 ;  /* 0x0000009a24167220 */ /* 0x040fe20000410000 */
[----:B------:R-:W-:Y:S01]  /*d820*/  FMUL.FTZ R23, R36, R155 ;  /* 0x0000009b24177220 */ /* 0x000fe20000410000 */
[-C--:B-1----:R-:W-:Y:S04]  /*d830*/  FFMA.FTZ R20, R179, R3.reuse, -R70 ;  /* 0x00000003b3147223 */ /* 0x082fe80000010846 */
[----:B------:R1:W5:Y:S02]  /*d840*/  MUFU.EX2 R231, R20 ;  /* 0x0000001400e77308 */ /* 0x0003640000000800 */
[----:B-1----:R-:W-:Y:S07]  /*d850*/  FMUL.FTZ R20, R0, R152 ;  /* 0x0000009800147220 */ /* 0x002fee0000410000 */
[C---:B--2---:R-:W-:Y:S03]  /*d860*/  HMMA.16816.F32.BF16 R20, R44.reuse, R28, R20 ;  /* 0x0000001c2c14723c */ /* 0x044fe60000041814 */
[----:B------:R-:W-:Y:S01]  /*d870*/  FFMA.FTZ R28, R180, R3, -R68 ;  /* 0x00000003b41c7223 */ /* 0x000fe20000010844 */
[----:B------:R-:W-:Y:S03]  /*d880*/  FMUL.FTZ R29, R0, R161 ;  /* 0x000000a1001d7220 */ /* 0x000fe60000410000 */
[----:B------:R1:W2:Y:S01]  /*d890*/  MUFU.EX2 R130, R28 ;  /* 0x0000001c00827308 */ /* 0x0002a20000000800 */
[C---:B------:R-:W-:Y:S03]  /*d8a0*/  HMMA.16816.F32.BF16 R24, R44.reuse, R30, R24 ;  /* 0x0000001e2c18723c */ /* 0x040fe60000041818 */
[C---:B------:R-:W-:Y:S01]  /*d8b0*/  FMUL.FTZ R30, R36.reuse, R162 ;  /* 0x000000a2241e7220 */ /* 0x040fe20000410000 */
[----:B------:R-:W-:Y:S01]  /*d8c0*/  FMUL.FTZ R31, R36, R163 ;  /* 0x000000a3241f7220 */ /* 0x000fe20000410000 */
[----:B-1----:R-:W-:Y:S07]  /*d8d0*/  FMUL.FTZ R28, R0, R160 ;  /* 0x000000a0001c7220 */ /* 0x002fee0000410000 */
[C---:B---3--:R-:W-:Y:S08]  /*d8e0*/  HMMA.16816.F32.BF16 R28, R44.reuse, R48, R28 ;  /* 0x000000302c1c723c */ /* 0x048ff0000004181c */
[----:B------:R-:W-:Y:S01]  /*d8f0*/  HMMA.16816.F32.BF16 R32, R44, R50, R32 ;  /* 0x000000322c20723c */ /* 0x000fe20000041820 */
[----:B------:R-:W1:Y:S02]  /*d900*/  LDSM.16.MT88.4 R48, [R43+0x800] ;  /* 0x000800002b30783b */ /* 0x000e640000004200 */
[----:B----4-:R-:W-:Y:S02]  /*d910*/  F2FP.BF16.F32.PACK_AB R44, R120, R126 ;  /* 0x0000007e782c723e */ /* 0x010fe400000010ff */
[----:B-----5:R-:W-:Y:S02]  /*d920*/  F2FP.BF16.F32.PACK_AB R45, R124, R231 ;  /* 0x000000e77c2d723e */ /* 0x020fe400000010ff */
[----:B--2---:R-:W-:Y:S02]  /*d930*/  F2FP.BF16.F32.PACK_AB R46, R130, R119 ;  /* 0x00000077822e723e */ /* 0x004fe400000010ff */
        /* <DEDUP_REMOVED lines=9> */
[-CC-:B--2---:R-:W-:Y:S06]  /*d9d0*/  FFMA.FTZ R52, R188, R3.reuse, -R70.reuse ;  /* 0x00000003bc347223 */ /* 0x184fec0000010846 */
[----:B------:R2:W4:Y:S01]  /*d9e0*/  MUFU.EX2 R188, R52 ;  /* 0x0000003400bc7308 */ /* 0x0005220000000800 */
[C---:B-1----:R-:W-:Y:S03]  /*d9f0*/  HMMA.16816.F32.BF16 R20, R44.reuse, R48, R20 ;  /* 0x000000302c14723c */ /* 0x042fe60000041814 */
[--C-:B------:R-:W-:Y:S01]  /*da00*/  FFMA.FTZ R48, R191, R3, -R70.reuse ;  /* 0x00000003bf307223 */ /* 0x100fe20000010846 */
[----:B------:R-:W-:Y:S05]  /*da10*/  MOV R191, R133 ;  /* 0x0000008500bf7202 */ /* 0x000fea0000000f00 */
[----:B------:R1:W-:Y:S01]  /*da20*/  MUFU.EX2 R186, R48 ;  /* 0x0000003000ba7308 */ /* 0x0003e20000000800 */
[C---:B------:R-:W-:Y:S03]  /*da30*/  HMMA.16816.F32.BF16 R24, R44.reuse, R50, R24 ;  /* 0x000000322c18723c */ /* 0x040fe60000041818 */
[-C--:B---3--:R-:W-:Y:S01]  /*da40*/  FFMA.FTZ R56, R189, R3.reuse, -R70 ;  /* 0x00000003bd387223 */ /* 0x088fe20000010846 */
[----:B------:R-:W-:Y:S04]  /*da50*/  MOV R189, R132 ;  /* 0x0000008400bd7202 */ /* 0x000fe80000000f00 */
[C---:B------:R-:W-:Y:S03]  /*da60*/  HMMA.16816.F32.BF16 R28, R44.reuse, R60, R28 ;  /* 0x0000003c2c1c723c */ /* 0x040fe6000004181c */
[-CC-:B--2---:R-:W-:Y:S01]  /*da70*/  FFMA.FTZ R52, R187, R3.reuse, -R68.reuse ;  /* 0x00000003bb347223 */ /* 0x184fe20000010844 */
[--C-:B------:R-:W-:Y:S01]  /*da80*/  FFMA.FTZ R60, R192, R3, -R68.reuse ;  /* 0x00000003c03c7223 */ /* 0x100fe20000010844 */
[----:B------:R-:W2:Y:S01]  /*da90*/  MUFU.EX2 R187, R56 ;  /* 0x0000003800bb7308 */ /* 0x000ea20000000800 */
[----:B------:R-:W-:Y:S02]  /*daa0*/  MOV R192, R131 ;  /* 0x0000008300c07202 */ /* 0x000fe40000000f00 */
[----:B------:R-:W-:Y:S01]  /*dab0*/  HMMA.16816.F32.BF16 R32, R44, R62, R32 ;  /* 0x0000003e2c20723c */ /* 0x000fe20000041820 */
[----:B-1----:R-:W-:Y:S02]  /*dac0*/  LDSM.16.MT88.4 R48, [R43+0x1000] ;  /* 0x001000002b30783b */ /* 0x002fe40000004200 */
[----:B------:R-:W-:Y:S04]  /*dad0*/  F2FP.BF16.F32.PACK_AB R44, R225, R219 ;  /* 0x000000dbe12c723e */ /* 0x000fe800000010ff */
[----:B------:R-:W1:Y:S01]  /*dae0*/  MUFU.EX2 R218, R52 ;  /* 0x0000003400da7308 */ /* 0x000e620000000800 */
[----:B----4-:R-:W-:Y:S02]  /*daf0*/  F2FP.BF16.F32.PACK_AB R45, R188, R217 ;  /* 0x000000d9bc2d723e */ /* 0x010fe400000010ff */
[----:B------:R-:W-:Y:S07]  /*db00*/  ISETP.GT.AND P0, PT, R189, R191, PT ;  /* 0x000000bfbd00720c */ /* 0x000fee0003f04270 */
[----:B------:R3:W-:Y:S01]  /*db10*/  MUFU.EX2 R184, R60 ;  /* 0x0000003c00b87308 */ /* 0x0007e20000000800 */
[----:B--2---:R-:W-:Y:S01]  /*db20*/  F2FP.BF16.F32.PACK_AB R47, R186, R187 ;  /* 0x000000bbba2f723e */ /* 0x004fe200000010ff */
[----:B------:R-:W-:Y:S01]  /*db30*/  LDSM.16.MT88.4 R56, [R64+0xb000] ;  /* 0x00b000004038783b */ /* 0x000fe20000004200 */
[----:B-1----:R-:W-:Y:S07]  /*db40*/  F2FP.BF16.F32.PACK_AB R46, R190, R218 ;  /* 0x000000dabe2e723e */ /* 0x002fee00000010ff */
[----:B------:R-:W1:Y:S01]  /*db50*/  LDSM.16.MT88.4 R52, [R2+0xb000] ;  /* 0x00b000000234783b */ /* 0x000e620000004200 */
[-C--:B---3--:R-:W-:Y:S01]  /*db60*/  FFMA.FTZ R60, R193, R3.reuse, -R68 ;  /* 0x00000003c13c7223 */ /* 0x088fe20000010844 */
        /* <DEDUP_REMOVED lines=9> */
[-C--:B------:R-:W-:Y:S01]  /*dc00*/  FFMA.FTZ R56, R198, R3.reuse, -R68 ;  /* 0x00000003c6387223 */ /* 0x080fe20000010844 */
        /* <DEDUP_REMOVED lines=274> */
[-C--:B------:R-:W-:Y:S05]  /*ed30*/  FFMA.FTZ R56, R97, R3.reuse, -R68 ;  /* 0x0000000361387223 */ /* 0x080fea0000010844 */
[C---:B------:R-:W-:Y:S03]  /*ed40*/  HMMA.16816.F32.BF16 R16, R44.reuse, R58, R16 ;  /* 0x0000003a2c10723c */ /* 0x040fe60000041810 */
[-CC-:B-1----:R-:W-:Y:S02]  /*ed50*/  FFMA.FTZ R52, R95, R3.reuse, -R70.reuse ;  /* 0x000000035f347223 */ /* 0x182fe40000010846 */
[----:B------:R1:W-:Y:S03]  /*ed60*/  MUFU.EX2 R95, R56 ;  /* 0x00000038005f7308 */ /* 0x0003e60000000800 */
[C---:B------:R-:W-:Y:S03]  /*ed70*/  HMMA.16816.F32.BF16 R20, R44.reuse, R48, R20 ;  /* 0x000000302c14723c */ /* 0x040fe60000041814 */
[-CC-:B------:R-:W-:Y:S04]  /*ed80*/  FFMA.FTZ R48, R250, R3.reuse, -R70.reuse ;  /* 0x00000003fa307223 */ /* 0x180fe80000010846 */
[----:B------:R4:W5:Y:S01]  /*ed90*/  MUFU.EX2 R94, R52 ;  /* 0x00000034005e7308 */ /* 0x0009620000000800 */
[C---:B------:R-:W-:Y:S09]  /*eda0*/  HMMA.16816.F32.BF16 R24, R44.reuse, R50, R24 ;  /* 0x000000322c18723c */ /* 0x040ff20000041818 */
[----:B------:R5:W-:Y:S01]  /*edb0*/  MUFU.EX2 R92, R48 ;  /* 0x00000030005c7308 */ /* 0x000be20000000800 */
[-C--:B-1----:R-:W-:Y:S01]  /*edc0*/  FFMA.FTZ R56, R98, R3.reuse, -R70 ;  /* 0x0000000362387223 */ /* 0x082fe20000010846 */
[C---:B--2---:R-:W-:Y:S03]  /*edd0*/  HMMA.16816.F32.BF16 R28, R44.reuse, R60, R28 ;  /* 0x0000003c2c1c723c */ /* 0x044fe6000004181c */
[-CC-:B------:R-:W-:Y:S05]  /*ede0*/  FFMA.FTZ R60, R100, R3.reuse, -R68.reuse ;  /* 0x00000003643c7223 */ /* 0x180fea0000010844 */
[----:B------:R-:W1:Y:S01]  /*edf0*/  MUFU.EX2 R93, R56 ;  /* 0x00000038005d7308 */ /* 0x000e620000000800 */
[--C-:B----4-:R-:W-:Y:S01]  /*ee00*/  FFMA.FTZ R52, R96, R3, -R68.reuse ;  /* 0x0000000360347223 */ /* 0x110fe20000010844 */
[----:B------:R-:W-:Y:S03]  /*ee10*/  HMMA.16816.F32.BF16 R32, R44, R62, R32 ;  /* 0x0000003e2c20723c */ /* 0x000fe60000041820 */
[----:B---3--:R-:W-:Y:S05]  /*ee20*/  F2FP.BF16.F32.PACK_AB R44, R106, R108 ;  /* 0x0000006c6a2c723e */ /* 0x008fea00000010ff */
[----:B------:R-:W2:Y:S01]  /*ee30*/  MUFU.EX2 R96, R52 ;  /* 0x0000003400607308 */ /* 0x000ea20000000800 */
[----:B-----5:R-:W-:Y:S01]  /*ee40*/  F2FP.BF16.F32.PACK_AB R45, R94, R99 ;  /* 0x000000635e2d723e */ /* 0x020fe200000010ff */
        /* <DEDUP_REMOVED lines=20> */
[-C--:B------:R-:W-:Y:S06]  /*ef90*/  FFMA.FTZ R48, R251, R3.reuse, -R70 ;  /* 0x00000003fb307223 */ /* 0x080fec0000010846 */
[----:B------:R3:W-:Y:S01]  /*efa0*/  MUFU.EX2 R85, R48 ;  /* 0x0000003000557308 */ /* 0x0007e20000000800 */
[C---:B------:R-:W-:Y:S01]  /*efb0*/  HMMA.16816.F32.BF16 R24, R44.reuse, R50, R24 ;  /* 0x000000322c18723c */ /* 0x040fe20000041818 */
[----:B----4-:R-:W-:Y:S07]  /*efc0*/  LDSM.16.MT88.4 R56, [R43+0x6000] ;  /* 0x006000002b38783b */ /* 0x010fee0000004200 */
        /* <DEDUP_REMOVED lines=10> */
[----:B-----5:R-:W-:Y:S03]  /*f070*/  F2FP.BF16.F32.PACK_AB R45, R86, R89 ;  /* 0x00000059562d723e */ /* 0x020fe600000010ff */
[----:B------:R3:W4:Y:S01]  /*f080*/  MUFU.EX2 R84, R48 ;  /* 0x0000003000547308 */ /* 0x0007220000000800 */
        /* <DEDUP_REMOVED lines=11> */
[----:B----4-:R-:W-:Y:S01]  /*f140*/  F2FP.BF16.F32.PACK_AB R47, R84, R85 ;  /* 0x00000055542f723e */ /* 0x010fe200000010ff */
[----:B------:R-:W-:Y:S04]  /*f150*/  FADD.FTZ R0, R230, R0 ;  /* 0x00000000e6007221 */ /* 0x000fe80000010000 */
[----:B------:R-:W-:Y:S01]  /*f160*/  FADD.FTZ R0, R228, R0 ;  /* 0x00000000e4007221 */ /* 0x000fe20000010000 */
[-C--:B-----5:R-:W-:Y:S03]  /*f170*/  FFMA.FTZ R36, R109, R3.reuse, -R68 ;  /* 0x000000036d247223 */ /* 0x0a0fe60000010844 */
[----:B------:R-:W-:Y:S01]  /*f180*/  FADD.FTZ R0, R217, R0 ;  /* 0x00000000d9007221 */ /* 0x000fe20000010000 */
[----:B------:R4:W5:Y:S03]  /*f190*/  MUFU.EX2 R83, R36 ;  /* 0x0000002400537308 */ /* 0x0009660000000800 */
[----:B------:R-:W-:Y:S01]  /*f1a0*/  FADD.FTZ R0, R188, R0 ;  /* 0x00000000bc007221 */ /* 0x000fe20000010000 */
[-C--:B--2---:R-:W-:Y:S03]  /*f1b0*/  FFMA.FTZ R60, R113, R3.reuse, -R68 ;  /* 0x00000003713c7223 */ /* 0x084fe60000010844 */
[----:B------:R-:W-:Y:S03]  /*f1c0*/  FADD.FTZ R0, R187, R0 ;  /* 0x00000000bb007221 */ /* 0x000fe60000010000 */
[----:B------:R-:W-:Y:S01]  /*f1d0*/  MUFU.EX2 R78, R60 ;  /* 0x0000003c004e7308 */ /* 0x000fe20000000800 */
[----:B------:R-:W-:Y:S01]  /*f1e0*/  FADD.FTZ R0, R186, R0 ;  /* 0x00000000ba007221 */ /* 0x000fe20000010000 */
[-C--:B----4-:R-:W-:Y:S01]  /*f1f0*/  FFMA.FTZ R36, R206, R3.reuse, -R70 ;  /* 0x00000003ce247223 */ /* 0x090fe20000010846 */
[C---:B-1----:R-:W-:Y:S07]  /*f200*/  HMMA.16816.F32.BF16 R4, R44.reuse, R52, R4 ;  /* 0x000000342c04723c */ /* 0x042fee0000041804 */
[----:B------:R1:W2:Y:S01]  /*f210*/  MUFU.EX2 R81, R36 ;  /* 0x0000002400517308 */ /* 0x0002a20000000800 */
[----:B------:R-:W-:Y:S04]  /*f220*/  FADD.FTZ R52, R205, R61 ;  /* 0x0000003dcd347221 */ /* 0x000fe80000010000 */
[----:B------:R-:W-:Y:S01]  /*f230*/  FADD.FTZ R61, R204, R52 ;  /* 0x00000034cc3d7221 */ /* 0x000fe20000010000 */
[C---:B------:R-:W-:Y:S01]  /*f240*/  HMMA.16816.F32.BF16 R8, R44.reuse, R54, R8 ;  /* 0x000000362c08723c */ /* 0x040fe20000041808 */
[----:B------:R-:W4:Y:S07]  /*f250*/  LDSM.16.MT88.4 R52, [R65+0x6000] ;  /* 0x006000004134783b */ /* 0x000f2e0000004200 */
        /* <DEDUP_REMOVED lines=15> */
[C---:B----4-:R-:W-:Y:S03]  /*f350*/  HMMA.16816.F32.BF16 R28, R44.reuse, R52, R28 ;  /* 0x000000342c1c723c */ /* 0x050fe6000004181c */
[----:B------:R-:W-:Y:S01]  /*f360*/  FADD.FTZ R36, R218, R36 ;  /* 0x00000024da247221 */ /* 0x000fe20000010000 */
[----:B-----5:R-:W-:Y:S04]  /*f370*/  FADD.FTZ R56, R182, R0 ;  /* 0x00000000b6387221 */ /* 0x020fe80000010000 */
[----:B------:R-:W-:Y:S01]  /*f380*/  HMMA.16816.F32.BF16 R32, R44, R54, R32 ;  /* 0x000000362c20723c */ /* 0x000fe20000041820 */
[----:B------:R-:W-:Y:S02]  /*f390*/  LDSM.16.MT88.4 R52, [R43+0x6800] ;  /* 0x006800002b34783b */ /* 0x000fe40000004200 */
[----:B------:R-:W-:Y:S01]  /*f3a0*/  FFMA.FTZ R0, R115, R3, -R70 ;  /* 0x0000000373007223 */ /* 0x000fe20000010846 */
[----:B------:R-:W-:Y:S01]  /*f3b0*/  FADD.FTZ R60, R181, R56 ;  /* 0x00000038b53c7221 */ /* 0x000fe20000010000 */
[----:B------:R-:W-:Y:S01]  /*f3c0*/  FADD.FTZ R36, R190, R36 ;  /* 0x00000024be247221 */ /* 0x000fe20000010000 */
[----:B------:R-:W-:Y:S01]  /*f3d0*/  F2FP.BF16.F32.PACK_AB R44, R83, R82 ;  /* 0x00000052532c723e */ /* 0x000fe200000010ff */
[----:B------:R4:W5:Y:S01]  /*f3e0*/  MUFU.EX2 R76, R0 ;  /* 0x00000000004c7308 */ /* 0x0009620000000800 */
[----:B--2---:R-:W-:Y:S01]  /*f3f0*/  F2FP.BF16.F32.PACK_AB R45, R80, R81 ;  /* 0x00000051502d723e */ /* 0x004fe200000010ff */
[----:B------:R-:W2:Y:S01]  /*f400*/  LDSM.16.MT88.4 R56, [R64+0x10800] ;  /* 0x010800004038783b */ /* 0x000ea20000004200 */
[----:B---3--:R-:W-:Y:S01]  /*f410*/  F2FP.BF16.F32.PACK_AB R46, R78, R79 ;  /* 0x0000004f4e2e723e */ /* 0x008fe200000010ff */
[----:B------:R-:W-:Y:S04]  /*f420*/  FADD.FTZ R36, R184, R36 ;  /* 0x00000024b8247221 */ /* 0x000fe80000010000 */
[----:B------:R-:W-:Y:S04]  /*f430*/  FADD.FTZ R36, R185, R36 ;  /* 0x00000024b9247221 */ /* 0x000fe80000010000 */
[----:B------:R-:W-:Y:S04]  /*f440*/  FADD.FTZ R36, R183, R36 ;  /* 0x00000024b7247221 */ /* 0x000fe80000010000 */
[----:B------:R-:W-:Y:S01]  /*f450*/  FADD.FTZ R61, R180, R36 ;  /* 0x00000024b43d7221 */ /* 0x000fe20000010000 */
[----:B----4-:R-:W-:Y:S01]  /*f460*/  FADD.FTZ R0, R179, R60 ;  /* 0x0000003cb3007221 */ /* 0x010fe20000010000 */
[----:B-----5:R-:W-:Y:S01]  /*f470*/  F2FP.BF16.F32.PACK_AB R47, R76, R77 ;  /* 0x0000004d4c2f723e */ /* 0x020fe200000010ff */
[-C--:B------:R-:W-:Y:S02]  /*f480*/  FFMA.FTZ R36, R195, R3.reuse, -R68 ;  /* 0x00000003c3247223 */ /* 0x080fe40000010844 */
[----:B------:R-:W-:Y:S01]  /*f490*/  FADD.FTZ R60, R176, R0 ;  /* 0x00000000b03c7221 */ /* 0x000fe20000010000 */
[-C--:B------:R-:W-:Y:S01]  /*f4a0*/  FFMA.FTZ R0, R116, R3.reuse, -R68 ;  /* 0x0000000374007223 */ /* 0x080fe20000010844 */
[----:B------:R-:W-:Y:S02]  /*f4b0*/  MUFU.EX2 R75, R36 ;  /* 0x00000024004b7308 */ /* 0x000fe40000000800 */
[C---:B-1----:R-:W-:Y:S03]  /*f4c0*/  HMMA.16816.F32.BF16 R4, R44.reuse, R48, R4 ;  /* 0x000000302c04723c */ /* 0x042fe60000041804 */
[-C--:B------:R-:W-:Y:S05]  /*f4d0*/  FFMA.FTZ R48, R196, R3.reuse, -R70 ;  /* 0x00000003c4307223 */ /* 0x080fea0000010846 */
[----:B------:R1:W3:Y:S01]  /*f4e0*/  MUFU.EX2 R74, R0 ;  /* 0x00000000004a7308 */ /* 0x0002e20000000800 */
[C---:B------:R-:W-:Y:S09]  /*f4f0*/  HMMA.16816.F32.BF16 R8, R44.reuse, R50, R8 ;  /* 0x000000322c08723c */ /* 0x040ff20000041808 */
[----:B------:R4:W-:Y:S01]  /*f500*/  MUFU.EX2 R73, R48 ;  /* 0x0000003000497308 */ /* 0x0009e20000000800 */
[C---:B--2---:R-:W-:Y:S03]  /*f510*/  HMMA.16816.F32.BF16 R12, R44.reuse, R56, R12 ;  /* 0x000000382c0c723c */ /* 0x044fe6000004180c */
[-C--:B------:R-:W-:Y:S01]  /*f520*/  FFMA.FTZ R56, R193, R3.reuse, -R68 ;  /* 0x00000003c1387223 */ /* 0x080fe20000010844 */
[----:B-1----:R-:W-:Y:S05]  /*f530*/  FADD.FTZ R0, R175, R60 ;  /* 0x0000003caf007221 */ /* 0x002fea0000010000 */
[----:B------:R1:W-:Y:S01]  /*f540*/  MUFU.EX2 R71, R56 ;  /* 0x0000003800477308 */ /* 0x0003e20000000800 */
[C---:B------:R-:W-:Y:S03]  /*f550*/  HMMA.16816.F32.BF16 R16, R44.reuse, R58, R16 ;  /* 0x0000003a2c10723c */ /* 0x040fe60000041810 */
[----:B------:R-:W-:Y:S01]  /*f560*/  FADD.FTZ R0, R172, R0 ;  /* 0x00000000ac007221 */ /* 0x000fe20000010000 */
[----:B------:R-:W-:Y:S01]  /*f570*/  FADD.FTZ R60, R177, R61 ;  /* 0x0000003db13c7221 */ /* 0x000fe20000010000 */
[----:B----4-:R-:W2:Y:S02]  /*f580*/  LDSM.16.MT88.4 R48, [R65+0x6800] ;  /* 0x006800004130783b */ /* 0x010ea40000004200 */
        /* <DEDUP_REMOVED lines=25> */
[----:B---3--:R-:W-:Y:S01]  /*f720*/  FADD.FTZ R52, R154, R0 ;  /* 0x000000009a347221 */ /* 0x008fe20000010000 */
[-C--:B------:R-:W-:Y:S01]  /*f730*/  FFMA.FTZ R0, R123, R3.reuse, -R70 ;  /* 0x000000037b007223 */ /* 0x080fe20000010846 */
[----:B------:R-:W-:Y:S01]  /*f740*/  FADD.FTZ R36, R160, R36 ;  /* 0x00000024a0247221 */ /* 0x000fe20000010000 */
[C---:B--2---:R-:W-:Y:S02]  /*f750*/  HMMA.16816.F32.BF16 R28, R44.reuse, R48, R28 ;  /* 0x000000302c1c723c */ /* 0x044fe4000004181c */
        /* <DEDUP_REMOVED lines=124> */
.L_x_657:
[----:B------:R3:W5:Y:S04]  /*ff20*/  LDL R7, [R1+0x14] ;  /* 0x0000140001077983 */ /* 0x0007680000100800 */
[----:B------:R3:W5:Y:S04]  /*ff30*/  LDL R6, [R1+0x18] ;  /* 0x0000180001067983 */ /* 0x0007680000100800 */
[----:B------:R3:W5:Y:S01]  /*ff40*/  LD.E R39, desc[UR4][R134.64+0xd8] ;  /* 0x0000d80486277980 */ /* 0x000762000c101900 */
[----:B------:R-:W-:Y:S01]  /*ff50*/  UMOV UR6, 0xffffffff ;  /* 0xffffffff00067882 */ /* 0x000fe20000000000 */
[----:B------:R-:W-:-:S02]  /*ff60*/  MOV R9, 0x40 ;  /* 0x0000004000097802 */ /* 0x000fc40000000f00 */
[----:B------:R-:W-:Y:S01]  /*ff70*/  MOV R8, 0x20 ;  /* 0x0000002000087802 */ /* 0x000fe20000000f00 */
[----:B------:R-:W-:Y:S05]  /*ff80*/  BRA.DIV UR6, `(.L_x_665) ;  /* 0x0000000a06b47947 */ /* 0x000fea000b800000 */
[----:B-----5:R-:W4:Y:S04]  /*ff90*/  SHFL.BFLY PT, R5, R7, 0x2, 0x1f ;  /* 0x0c401f0007057f89 */ /* 0x020f2800000e0000 */
[----:B--2---:R-:W2:Y:S01]  /*ffa0*/  SHFL.BFLY PT, R2, R6, 0x2, 0x1f ;  /* 0x0c401f0006027f89 */ /* 0x004ea200000e0000 */
[----:B----4-:R-:W-:Y:S01]  /*ffb0*/  FADD.FTZ R5, R5, R7 ;  /* 0x0000000705057221 */ /* 0x010fe20000010000 */
[----:B--2---:R-:W-:-:S04]  /*ffc0*/  FADD.FTZ R2, R2, R6 ;  /* 0x0000000602027221 */ /* 0x004fc80000010000 */
[----:B------:R-:W2:Y:S04]  /*ffd0*/  SHFL.BFLY PT, R12, R5, 0x1, 0x1f ;  /* 0x0c201f00050c7f89 */ /* 0x000ea800000e0000 */
[----:B------:R4:W1:Y:S01]  /*ffe0*/  SHFL.BFLY PT, R13, R2, 0x1, 0x1f ;  /* 0x0c201f00020d7f89 */ /* 0x00086200000e0000 */
[----:B--2---:R-:W-:-:S07]  /*fff0*/  FADD.FTZ R12, R5, R12 ;  /* 0x0000000c050c7221 */ /* 0x004fce0000010000 */
.L_x_672:
[----:B-1----:R-:W-:Y:S01]  /*10000*/  FADD.FTZ R13, R2, R13 ;  /* 0x0000000d020d7221 */ /* 0x002fe20000010000 */
[----:B------:R-:W4:Y:S01]  /*10010*/  MUFU.RCP R0, R12 ;  /* 0x0000000c00007308 */ /* 0x000f220000001000 */
[----:B------:R-:W-:Y:S05]  /*10020*/  WARPSYNC.ALL ;  /* 0x0000000000007948 */ /* 0x000fea0003800000 */
[C---:B------:R-:W-:Y:S01]  /*10030*/  SHF.L.U32 R3, R229.reuse, 0x1, RZ ;  /* 0x00000001e5037819 */ /* 0x040fe200000006ff */
[----:B------:R-:W-:Y:S06]  /*10040*/  BAR.SYNC.DEFER_BLOCKING 0x0 ;  /* 0x0000000000007b1d */ /* 0x000fec0000010000 */
[----:B------:R-:W1:Y:S01]  /*10050*/  MUFU.RCP R5, R13 ;  /* 0x0000000d00057308 */ /* 0x000e620000001000 */
[C---:B------:R-:W-:Y:S01]  /*10060*/  SHF.L.U32 R15, R229.reuse, 0x4, RZ ;  /* 0x00000004e50f7819 */ /* 0x040fe200000006ff */
[----:B------:R-:W2:Y:S01]  /*10070*/  LDL.LU R16, [R1+0x30] ;  /* 0x0000300001107983 */ /* 0x000ea20000300800 */
[----:B------:R-:W-:-:S02]  /*10080*/  SHF.L.U32 R7, R229, 0x5, RZ ;  /* 0x00000005e5077819 */ /* 0x000fc400000006ff */
[----:B------:R-:W-:Y:S01]  /*10090*/  LOP3.LUT R4, R3, 0x6, RZ, 0xc0, !PT ;  /* 0x0000000603047812 */ /* 0x000fe200078ec0ff */
[----:B------:R-:W3:Y:S01]  /*100a0*/  LDL.LU R17, [R1+0x38] ;  /* 0x0000380001117983 */ /* 0x000ee20000300800 */
[----:B------:R-:W-:Y:S02]  /*100b0*/  LOP3.LUT R6, R15, 0x1c0, RZ, 0xc0, !PT ;  /* 0x000001c00f067812 */ /* 0x000fe400078ec0ff */
[----:B------:R-:W-:Y:S01]  /*100c0*/  FSETP.NE.FTZ.AND P1, PT, R12, RZ, PT ;  /* 0x000000ff0c00720b */ /* 0x000fe20003f35000 */
[----:B------:R-:W2:Y:S01]  /*100d0*/  LDL R49, [R1+0x34] ;  /* 0x0000340001317983 */ /* 0x000ea20000100800 */
[----:B------:R-:W-:Y:S02]  /*100e0*/  FSETP.NE.FTZ.AND P0, PT, R13, RZ, PT ;  /* 0x000000ff0d00720b */ /* 0x000fe40003f15000 */
[----:B------:R-:W-:Y:S02]  /*100f0*/  LOP3.LUT R4, R4, 0x7c00, R7, 0xf8, !PT ;  /* 0x00007c0004047812 */ /* 0x000fe400078ef807 */
[----:B------:R-:W-:-:S02]  /*10100*/  LOP3.LUT R3, R6, 0x38, R3, 0xf8, !PT ;  /* 0x0000003806037812 */ /* 0x000fc400078ef803 */
[----:B----4-:R-:W-:Y:S02]  /*10110*/  FSEL R2, R0, 1, P1 ;  /* 0x3f80000000027808 */ /* 0x010fe40000800000 */
[----:B------:R-:W-:Y:S02]  /*10120*/  R2P PR, R229, 0x18 ;  /* 0x00000018e5007804 */ /* 0x000fe40000000000 */
[----:B-1----:R-:W-:Y:S01]  /*10130*/  FSEL R0, R5, 1, P0 ;  /* 0x3f80000005007808 */ /* 0x002fe20000000000 */
[----:B------:R-:W-:Y:S01]  /*10140*/  FMUL.FTZ R136, R2, R136 ;  /* 0x0000008802887220 */ /* 0x000fe20000410000 */
[----:B------:R-:W-:Y:S01]  /*10150*/  LOP3.LUT R3, R4, R3, RZ, 0xfc, !PT ;  /* 0x0000000304037212 */ /* 0x000fe200078efcff */
[----:B------:R-:W-:Y:S01]  /*10160*/  FMUL.FTZ R137, R2, R137 ;  /* 0x0000008902897220 */ /* 0x000fe20000410000 */
        /* <DEDUP_REMOVED lines=35> */
[----:B------:R-:W-:-:S02]  /*103a0*/  IADD3 R3, PT, PT, R5, R0, RZ ;  /* 0x0000000005037210 */ /* 0x000fc40007ffe0ff */
[C---:B------:R-:W-:Y:S01]  /*103b0*/  IADD3 R2, PT, PT, R0.reuse, 0x80, RZ ;  /* 0x0000008000027810 */ /* 0x040fe20007ffe0ff */
[----:B------:R-:W-:Y:S01]  /*103c0*/  STS.64 [R0+0x800], R138 ;  /* 0x0008008a00007388 */ /* 0x000fe20000000a00 */
[----:B------:R-:W-:Y:S02]  /*103d0*/  @P4 IADD3 R2, PT, PT, R0, -0x80, RZ ;  /* 0xffffff8000024810 */ /* 0x000fe40007ffe0ff */
[C---:B------:R-:W-:Y:S01]  /*103e0*/  IADD3 R6, PT, PT, R7.reuse, R3, RZ ;  /* 0x0000000307067210 */ /* 0x040fe20007ffe0ff */
[----:B------:R-:W-:Y:S04]  /*103f0*/  STS.64 [R4], R140 ;  /* 0x0000008c04007388 */ /* 0x000fe80000000a00 */
[----:B------:R1:W-:Y:S04]  /*10400*/  STS.64 [R4+0x800], R142 ;  /* 0x0008008e04007388 */ /* 0x0003e80000000a00 */
[----:B------:R-:W-:Y:S04]  /*10410*/  STS.64 [R3], R144 ;  /* 0x0000009003007388 */ /* 0x000fe80000000a00 */
[----:B------:R4:W-:Y:S04]  /*10420*/  STS.64 [R3+0x800], R146 ;  /* 0x0008009203007388 */ /* 0x0009e80000000a00 */
[----:B------:R-:W-:Y:S04]  /*10430*/  STS.64 [R6], R148 ;  /* 0x0000009406007388 */ /* 0x000fe80000000a00 */
[----:B------:R-:W-:Y:S04]  /*10440*/  STS.64 [R6+0x800], R150 ;  /* 0x0008009606007388 */ /* 0x000fe80000000a00 */
[----:B------:R-:W-:Y:S04]  /*10450*/  STS.64 [R2], R152 ;  /* 0x0000009802007388 */ /* 0x000fe80000000a00 */
[----:B------:R4:W-:Y:S01]  /*10460*/  STS.64 [R2+0x800], R154 ;  /* 0x0008009a02007388 */ /* 0x0009e20000000a00 */
[----:B-1----:R-:W-:-:S05]  /*10470*/  IADD3 R4, PT, PT, R7, R2, RZ ;  /* 0x0000000207047210 */ /* 0x002fca0007ffe0ff */
[----:B------:R-:W-:Y:S01]  /*10480*/  STS.64 [R4], R156 ;  /* 0x0000009c04007388 */ /* 0x000fe20000000a00 */
[----:B----4-:R-:W-:-:S03]  /*10490*/  IMAD.IADD R3, R5, 0x1, R2 ;  /* 0x0000000105037824 */ /* 0x010fc600078e0202 */
[----:B------:R1:W-:Y:S02]  /*104a0*/  STS.64 [R4+0x800], R158 ;  /* 0x0008009e04007388 */ /* 0x0003e40000000a00 */
[----:B------:R-:W-:Y:S02]  /*104b0*/  IADD3 R0, PT, PT, R7, R3, RZ ;  /* 0x0000000307007210 */ /* 0x000fe40007ffe0ff */
[----:B------:R-:W-:Y:S04]  /*104c0*/  STS.64 [R3], R160 ;  /* 0x000000a003007388 */ /* 0x000fe80000000a00 */
[----:B------:R4:W-:Y:S04]  /*104d0*/  STS.64 [R3+0x800], R162 ;  /* 0x000800a203007388 */ /* 0x0009e80000000a00 */
[----:B------:R-:W-:Y:S04]  /*104e0*/  STS.64 [R0], R164 ;  /* 0x000000a400007388 */ /* 0x000fe80000000a00 */
[----:B------:R4:W-:Y:S04]  /*104f0*/  STS.64 [R0+0x800], R166 ;  /* 0x000800a600007388 */ /* 0x0009e80000000a00 */
[----:B------:R-:W3:Y:S01]  /*10500*/  LD.E R36, desc[UR4][R134.64+0xcc] ;  /* 0x0000cc0486247980 */ /* 0x000ee2000c101900 */
[----:B------:R-:W-:-:S02]  /*10510*/  SHF.L.U32 R14, R229, 0x2, RZ ;  /* 0x00000002e50e7819 */ /* 0x000fc400000006ff */
[----:B------:R-:W-:Y:S01]  /*10520*/  LOP3.LUT R2, R15, 0x10, RZ, 0xc0, !PT ;  /* 0x000000100f027812 */ /* 0x000fe200078ec0ff */
[----:B------:R2:W5:Y:S04]  /*10530*/  LD.E.64 R10, desc[UR4][R134.64+0x78] ;  /* 0x00007804860a7980 */ /* 0x000568000c101b00 */
[----:B-1----:R-:W3:Y:S01]  /*10540*/  LD.E.64 R4, desc[UR4][R134.64+0xb0] ;  /* 0x0000b00486047980 */ /* 0x002ee2000c101b00 */
[----:B------:R1:W3:Y:S03]  /*10550*/  @P1 MUFU.LG2 R7, R12 ;  /* 0x0000000c00071308 */ /* 0x0002e60000000c00 */
[----:B------:R1:W5:Y:S04]  /*10560*/  LD.E.64 R8, desc[UR4][R134.64+0xa8] ;  /* 0x0000a80486087980 */ /* 0x000368000c101b00 */
[----:B----4-:R-:W4:Y:S01]  /*10570*/  LD.E R3, desc[UR4][R134.64+0x60] ;  /* 0x0000600486037980 */ /* 0x010f22000c101900 */
[----:B------:R-:W-:-:S04]  /*10580*/  LOP3.LUT R0, R14, 0x1f8, RZ, 0xc0, !PT ;  /* 0x000001f80e007812 */ /* 0x000fc800078ec0ff */
[----:B------:R-:W-:-:S04]  /*10590*/  LOP3.LUT R0, R0, 0x38, R66, 0x78, !PT ;  /* 0x0000003800007812 */ /* 0x000fc800078e7842 */
[----:B------:R-:W-:Y:S02]  /*105a0*/  LEA R0, R0, R2, 0x2 ;  /* 0x0000000200007211 */ /* 0x000fe400078e10ff */
[----:B------:R-:W-:-:S04]  /*105b0*/  SHF.R.U32.HI R48, RZ, 0x4, R229 ;  /* 0x00000004ff307819 */ /* 0x000fc800000116e5 */
[----:B------:R-:W-:Y:S01]  /*105c0*/  IADD3 R6, PT, PT, R48, 0x8, RZ ;  /* 0x0000000830067810 */ /* 0x000fe20007ffe0ff */
[----:B------:R-:W-:Y:S01]  /*105d0*/  IMAD.IADD R0, R226, 0x1, R0 ;  /* 0x00000001e2007824 */ /* 0x000fe200078e0200 */
[----:B------:R-:W-:Y:S01]  /*105e0*/  BAR.SYNC.DEFER_BLOCKING 0x0 ;  /* 0x0000000000007b1d */ /* 0x000fe20000010000 */
[----:B-1----:R-:W-:Y:S02]  /*105f0*/  IADD3 R12, PT, PT, R48, 0x18, RZ ;  /* 0x00000018300c7810 */ /* 0x002fe40007ffe0ff */
[----:B------:R-:W-:-:S03]  /*10600*/  LOP3.LUT P5, RZ, R229, 0x3, RZ, 0xc0, !PT ;  /* 0x00000003e5ff7812 */ /* 0x000fc600078ac0ff */
[----:B------:R1:W1:Y:S04]  /*10610*/  LDS.128 R44, [R0] ;  /* 0x00000000002c7984 */ /* 0x0002680000000c00 */
[----:B------:R1:W1:Y:S04]  /*10620*/  LDS.128 R40, [R0+0x800] ;  /* 0x0008000000287984 */ /* 0x0002680000000c00 */
[----:B------:R1:W1:Y:S04]  /*10630*/  LDS.128 R32, [R0+0x1000] ;  /* 0x0010000000207984 */ /* 0x0002680000000c00 */
[----:B------:R1:W1:Y:S04]  /*10640*/  LDS.128 R28, [R0+0x1800] ;  /* 0x00180000001c7984 */ /* 0x0002680000000c00 */
[----:B------:R1:W1:Y:S04]  /*10650*/  LDS.128 R24, [R0+0x2000] ;  /* 0x0020000000187984 */ /* 0x0002680000000c00 */
[----:B------:R1:W1:Y:S01]  /*10660*/  LDS.128 R20, [R0+0x2800] ;  /* 0x0028000000147984 */ /* 0x0002620000000c00 */
[----:B------:R-:W-:Y:S01]  /*10670*/  LOP3.LUT R66, R66, 0x30, RZ, 0xc0, !PT ;  /* 0x0000003042427812 */ /* 0x000fe200078ec0ff */
[----:B------:R-:W-:Y:S01]  /*10680*/  BSSY.RECONVERGENT B0, `(.L_x_666) ;  /* 0x0000021000007945 */ /* 0x000fe20003800200 */
[----:B------:R-:W-:-:S04]  /*10690*/  SHF.R.U32.HI R229, RZ, 0x2, R229 ;  /* 0x00000002ffe57819 */ /* 0x000fc800000116e5 */
[----:B------:R-:W-:Y:S02]  /*106a0*/  LOP3.LUT R66, R66, 0x7, R229, 0xf8, !PT ;  /* 0x0000000742427812 */ /* 0x000fe400078ef8e5 */
[-C--:B--2---:R-:W-:Y:S02]  /*106b0*/  ISETP.GE.AND P4, PT, R6, R49.reuse, PT ;  /* 0x000000310600720c */ /* 0x084fe40003f86270 */
[----:B------:R-:W-:Y:S02]  /*106c0*/  MOV R6, 0xff800000 ;  /* 0xff80000000067802 */ /* 0x000fe40000000f00 */
[----:B------:R-:W-:Y:S01]  /*106d0*/  ISETP.GE.AND P2, PT, R12, R49, PT ;  /* 0x000000310c00720c */ /* 0x000fe20003f46270 */
[----:B---3--:R-:W-:Y:S02]  /*106e0*/  IMAD R2, R4, UR8, R16 ;  /* 0x0000000804027c24 */ /* 0x008fe4000f8e0210 */
[----:B------:R-:W2:Y:S01]  /*106f0*/  S2R R16, SR_CTAID.X ;  /* 0x0000000000107919 */ /* 0x000ea20000002500 */
[----:B------:R3:W1:Y:S01]  /*10700*/  @P0 MUFU.LG2 R4, R13 ;  /* 0x0000000d00040308 */ /* 0x0006620000000c00 */
[----:B----4-:R-:W-:-:S02]  /*10710*/  IMAD R2, R2, R3, R17 ;  /* 0x0000000302027224 */ /* 0x010fc400078e0211 */
[----:B------:R-:W-:Y:S01]  /*10720*/  @P1 FMUL.FTZ R3, R7, 0.69314718246459960938 ;  /* 0x3f31721807031820 */ /* 0x000fe20000410000 */
[----:B------:R-:W-:-:S03]  /*10730*/  LOP3.LUT R7, R14, 0xffc, RZ, 0xc0, !PT ;  /* 0x00000ffc0e077812 */ /* 0x000fc600078ec0ff */
[----:B------:R-:W-:Y:S01]  /*10740*/  @P1 FFMA.FTZ R6, R39, R38, R3 ;  /* 0x0000002627061223 */ /* 0x000fe20000010003 */
[----:B---3--:R-:W-:-:S04]  /*10750*/  IADD3 R13, PT, PT, R48, 0x10, RZ ;  /* 0x00000010300d7810 */ /* 0x008fc80007ffe0ff */
[----:B------:R-:W-:Y:S02]  /*10760*/  ISETP.GE.AND P3, PT, R13, R49, PT ;  /* 0x000000310d00720c */ /* 0x000fe40003f66270 */
[----:B--2---:R-:W-:Y:S02]  /*10770*/  SHF.L.U32 R15, R16, 0x6, RZ ;  /* 0x00000006100f7819 */ /* 0x004fe400000006ff */
[----:B------:R2:W3:Y:S03]  /*10780*/  LDS.128 R16, [R0+0x3000] ;  /* 0x0030000000107984 */ /* 0x0004e60000000c00 */
[----:B------:R-:W-:Y:S02]  /*10790*/  IMAD R3, R5, R2, R15 ;  /* 0x0000000205037224 */ /* 0x000fe400078e020f */
[----:B------:R2:W4:Y:S01]  /*107a0*/  LDS.128 R12, [R0+0x3800] ;  /* 0x00380000000c7984 */ /* 0x0005220000000c00 */
[----:B-1----:R-:W-:Y:S01]  /*107b0*/  @P0 FMUL.FTZ R2, R4, 0.69314718246459960938 ;  /* 0x3f31721804020820 */ /* 0x002fe20000410000 */
[----:B------:R-:W-:Y:S01]  /*107c0*/  MOV R5, 0xff800000 ;  /* 0xff80000000057802 */ /* 0x000fe20000000f00 */
[----:B------:R-:W-:-:S02]  /*107d0*/  IMAD R4, R3, R36, RZ ;  /* 0x0000002403047224 */ /* 0x000fc400078e02ff */
[----:B------:R-:W-:Y:S01]  /*107e0*/  @P0 FFMA.FTZ R5, R39, R37, R2 ;  /* 0x0000002527050223 */ /* 0x000fe20000010002 */
[----:B------:R-:W-:Y:S06]  /*107f0*/  @P5 BRA `(.L_x_667) ;  /* 0x0000000000245947 */ /* 0x000fec0003800000 */
[C---:B------:R-:W-:Y:S01]  /*10800*/  VIADD R2, R66.reuse, 0x8 ;  /* 0x0000000842027836 */ /* 0x040fe20000000000 */
[C---:B--2---:R-:W-:Y:S02]  /*10810*/  IADD3 R0, P0, PT, R3.reuse, R66, RZ ;  /* 0x0000004203007210 */ /* 0x044fe40007f1e0ff */
[-C--:B------:R-:W-:Y:S02]  /*10820*/  ISETP.GE.AND P5, PT, R66, R49.reuse, PT ;  /* 0x000000314200720c */ /* 0x080fe40003fa6270 */
[----:B------:R-:W-:Y:S02]  /*10830*/  ISETP.GE.AND P1, PT, R2, R49, PT ;  /* 0x000000310200720c */ /* 0x000fe40003f26270 */
[----:B------:R-:W-:Y:S02]  /*10840*/  LEA.HI.X.SX32 R3, R3, RZ, 0x1, P0 ;  /* 0x000000ff03037211 */ /* 0x000fe400000f0eff */
[----:B-----5:R-:W-:-:S04]  /*10850*/  LEA R2, P0, R0, R8, 0x2 ;  /* 0x0000000800027211 */ /* 0x020fc800078010ff */
[----:B------:R-:W-:-:S05]  /*10860*/  LEA.HI.X R3, R0, R9, R3, 0x2, P0 ;  /* 0x0000000900037211 */ /* 0x000fca00000f1403 */
[----:B------:R1:W-:Y:S04]  /*10870*/  @!P5 ST.E desc[UR4][R2.64], R6 ;  /* 0x000000060200d985 */ /* 0x0003e8000c101904 */
[----:B------:R1:W-:Y:S02]  /*10880*/  @!P1 ST.E desc[UR4][R2.64+0x20], R5 ;  /* 0x0000200502009985 */ /* 0x0003e4000c101904 */
.L_x_667:
[----:B------:R-:W-:Y:S05]  /*10890*/  BSYNC.RECONVERGENT B0 ;  /* 0x0000000000007941 */ /* 0x000fea0003800200 */
.L_x_666:
[----:B--2---:R-:W-:Y:S01]  /*108a0*/  IADD3 R0, P0, PT, R4, R7, RZ ;  /* 0x0000000704007210 */ /* 0x004fe20007f1e0ff */
[C---:B-1----:R-:W-:Y:S01]  /*108b0*/  VIADD R6, R48.reuse, 0x20 ;  /* 0x0000002030067836 */ /* 0x042fe20000000000 */
[CC--:B------:R-:W-:Y:S01]  /*108c0*/  ISETP.GE.AND P6, PT, R48.reuse, R49.reuse, PT ;  /* 0x000000313000720c */ /* 0x0c0fe20003fc6270 */
[----:B------:R-:W-:Y:S01]  /*108d0*/  VIADD R5, R48, 0x28 ;  /* 0x0000002830057836 */ /* 0x000fe20000000000 */
[----:B------:R-:W-:Y:S01]  /*108e0*/  LEA.HI.X.SX32 R3, R4, RZ, 0x1, P0 ;  /* 0x000000ff04037211 */ /* 0x000fe200000f0eff */
[----:B------:R-:W-:Y:S01]  /*108f0*/  VIADD R4, R48, 0x30 ;  /* 0x0000003030047836 */ /* 0x000fe20000000000 */
[----:B-----5:R-:W-:Y:S01]  /*10900*/  LEA R2, P0, R0, R10, 0x2 ;  /* 0x0000000a00027211 */ /* 0x020fe200078010ff */
[----:B------:R-:W-:Y:S01]  /*10910*/  VIADD R48, R48, 0x38 ;  /* 0x0000003830307836 */ /* 0x000fe20000000000 */
[----:B------:R-:W-:Y:S02]  /*10920*/  ISETP.GE.AND P5, PT, R6, R49, PT ;  /* 0x000000310600720c */ /* 0x000fe40003fa6270 */
[----:B------:R-:W-:-:S02]  /*10930*/  LEA.HI.X R3, R0, R11, R3, 0x2, P0 ;  /* 0x0000000b00037211 */ /* 0x000fc400000f1403 */
[-C--:B------:R-:W-:Y:S01]  /*10940*/  ISETP.GE.AND P1, PT, R5, R49.reuse, PT ;  /* 0x000000310500720c */ /* 0x080fe20003f26270 */
[----:B------:R-:W-:Y:S01]  /*10950*/  IMAD.MOV.U32 R5, RZ, RZ, 0x0 ;  /* 0x00000000ff057424 */ /* 0x000fe200078e00ff */
[-C--:B------:R-:W-:Y:S01]  /*10960*/  ISETP.GE.AND P0, PT, R4, R49.reuse, PT ;  /* 0x000000310400720c */ /* 0x080fe20003f06270 */
[----:B------:R-:W-:Y:S01]  /*10970*/  @!P6 ST.E.128 desc[UR4][R2.64], R44 ;  /* 0x0000002c0200e985 */ /* 0x000fe2000c101d04 */
[----:B------:R-:W-:Y:S02]  /*10980*/  ISETP.GE.AND P6, PT, R48, R49, PT ;  /* 0x000000313000720c */ /* 0x000fe40003fc6270 */
[----:B------:R-:W-:Y:S01]  /*10990*/  MOV R8, 0x1f0 ;  /* 0x000001f000087802 */ /* 0x000fe20000000f00 */
[----:B------:R-:W-:Y:S04]  /*109a0*/  @!P4 ST.E.128 desc[UR4][R2.64+0x800], R40 ;  /* 0x000800280200c985 */ /* 0x000fe8000c101d04 */
[----:B------:R-:W-:Y:S01]  /*109b0*/  IMAD.MOV.U32 R4, RZ, RZ, R8 ;  /* 0x000000ffff047224 */ /* 0x000fe200078e0008 */
[----:B------:R-:W-:Y:S04]  /*109c0*/  @!P3 ST.E.128 desc[UR4][R2.64+0x1000], R32 ;  /* 0x001000200200b985 */ /* 0x000fe8000c101d04 */
[----:B------:R-:W-:Y:S04]  /*109d0*/  @!P2 ST.E.128 desc[UR4][R2.64+0x1800], R28 ;  /* 0x0018001c0200a985 */ /* 0x000fe8000c101d04 */
[----:B------:R-:W-:Y:S04]  /*109e0*/  @!P5 ST.E.128 desc[UR4][R2.64+0x2000], R24 ;  /* 0x002000180200d985 */ /* 0x000fe8000c101d04 */
[----:B------:R-:W-:Y:S04]  /*109f0*/  @!P1 ST.E.128 desc[UR4][R2.64+0x2800], R20 ;  /* 0x0028001402009985 */ /* 0x000fe8000c101d04 */
[----:B---3--:R4:W-:Y:S02]  /*10a00*/  @!P0 ST.E.128 desc[UR4][R2.64+0x3000], R16 ;  /* 0x0030001002008985 */ /* 0x0089e4000c101d04 */
[----:B----4-:R-:W-:Y:S05]  /*10a10*/  @P6 RET.REL.NODEC R4 `(_ZN5flash24flash_fwd_splitkv_kernelI23Flash_fwd_kernel_traitsILi64ELi64ELi256ELi4ELb0ELb0EN7cutlass10bfloat16_tE19Flash_kernel_traitsILi64ELi64ELi256ELi4ES3_EELb0ELb0ELb0ELb0ELb1ELb1ELb1ELb0EEEvNS_16Flash_fwd_paramsE) ;  /* 0xfffffef404786950 */ /* 0x010fea0003c3ffff */
[----:B------:R1:W-:Y:S02]  /*10a20*/  ST.E.128 desc[UR4][R2.64+0x3800], R12 ;  /* 0x0038000c02007985 */ /* 0x0003e4000c101d04 */
[----:B-1----:R-:W-:Y:S02]  /*10a30*/  MOV R2, R8 ;  /* 0x0000000800027202 */ /* 0x002fe40000000f00 */
[----:B------:R-:W-:-:S04]  /*10a40*/  MOV R3, 0x0 ;  /* 0x0000000000037802 */ /* 0x000fc80000000f00 */
[----:B------:R-:W-:Y:S05]  /*10a50*/  RET.REL.NODEC R2 `(_ZN5flash24flash_fwd_splitkv_kernelI23Flash_fwd_kernel_traitsILi64ELi64ELi256ELi4ELb0ELb0EN7cutlass10bfloat16_tE19Flash_kernel_traitsILi64ELi64ELi256ELi4ES3_EELb0ELb0ELb0ELb0ELb1ELb1ELb1ELb0EEEvNS_16Flash_fwd_paramsE) ;  /* 0xfffffef402687950 */ /* 0x000fea0003c3ffff */
.L_x_665:
[----:B-12---:R-:W-:Y:S01]  /*10a60*/  IMAD.MOV.U32 R0, RZ, RZ, 0x2 ;  /* 0x00000002ff007424 */ /* 0x006fe200078e00ff */
[----:B-----5:R-:W-:Y:S01]  /*10a70*/  MOV R2, R7 ;  /* 0x0000000700027202 */ /* 0x020fe20000000f00 */
[----:B------:R-:W-:Y:S01]  /*10a80*/  IMAD.MOV.U32 R4, RZ, RZ, -0x1 ;  /* 0xffffffffff047424 */ /* 0x000fe200078e00ff */
[----:B------:R-:W-:-:S07]  /*10a90*/  MOV R3, 0x1f ;  /* 0x0000001f00037802 */ /* 0x000fce0000000f00 */
[----:B---3--:R-:W-:Y:S05]  /*10aa0*/  WARPSYNC.COLLECTIVE R4, `(.L_x_668) ;  /* 0x0000000004087348 */ /* 0x008fea0003c00000 */
[----:B------:R1:W2:Y:S02]  /*10ab0*/  SHFL.BFLY P0, R0, R2, R0, R3 ;  /* 0x0c00000002007389 */ /* 0x0002a40000000003 */
[----:B-123--:R-:W-:Y:S05]  /*10ac0*/  ENDCOLLECTIVE ;  /* 0x000000000000791b */ /* 0x00efea0003800000 */
.L_x_668:
[----:B------:R-:W-:Y:S02]  /*10ad0*/  MOV R5, R0 ;  /* 0x0000000000057202 */ /* 0x000fe40000000f00 */
[----:B------:R-:W-:-:S03]  /*10ae0*/  MOV R0, 0x1 ;  /* 0x0000000100007802 */ /* 0x000fc60000000f00 */
[----:B------:R-:W-:-:S04]  /*10af0*/  FADD.FTZ R5, R5, R7 ;  /* 0x0000000705057221 */ /* 0x000fc80000010000 */
[----:B------:R-:W-:-:S07]  /*10b00*/  IMAD.MOV.U32 R2, RZ, RZ, R5 ;  /* 0x000000ffff027224 */ /* 0x000fce00078e0005 */
[----:B------:R-:W-:Y:S05]  /*10b10*/  WARPSYNC.COLLECTIVE R4, `(.L_x_669) ;  /* 0x0000000004087348 */ /* 0x000fea0003c00000 */
[----:B------:R1:W2:Y:S02]  /*10b20*/  SHFL.BFLY P0, R0, R2, R0, R3 ;  /* 0x0c00000002007389 */ /* 0x0002a40000000003 */
[----:B-12---:R-:W-:Y:S05]  /*10b30*/  ENDCOLLECTIVE ;  /* 0x000000000000791b */ /* 0x006fea0003800000 */
.L_x_669:
[----:B------:R-:W-:Y:S01]  /*10b40*/  IMAD.MOV.U32 R12, RZ, RZ, R0 ;  /* 0x000000ffff0c7224 */ /* 0x000fe200078e0000 */
[----:B------:R-:W-:Y:S02]  /*10b50*/  MOV R0, 0x2 ;  /* 0x0000000200007802 */ /* 0x000fe40000000f00 */
[----:B------:R-:W-:Y:S01]  /*10b60*/  MOV R2, R6 ;  /* 0x0000000600027202 */ /* 0x000fe20000000f00 */
[----:B------:R-:W-:-:S07]  /*10b70*/  FADD.FTZ R12, R5, R12 ;  /* 0x0000000c050c7221 */ /* 0x000fce0000010000 */
[----:B------:R-:W-:Y:S05]  /*10b80*/  WARPSYNC.COLLECTIVE R4, `(.L_x_670) ;  /* 0x0000000004087348 */ /* 0x000fea0003c00000 */
[----:B------:R1:W2:Y:S02]  /*10b90*/  SHFL.BFLY P0, R0, R2, R0, R3 ;  /* 0x0c00000002007389 */ /* 0x0002a40000000003 */
[----:B-12---:R-:W-:Y:S05]  /*10ba0*/  ENDCOLLECTIVE ;  /* 0x000000000000791b */ /* 0x006fea0003800000 */
.L_x_670:
[----:B------:R-:W-:Y:S01]  /*10bb0*/  IMAD.MOV.U32 R2, RZ, RZ, R0 ;  /* 0x000000ffff027224 */ /* 0x000fe200078e0000 */
[----:B------:R-:W-:-:S03]  /*10bc0*/  MOV R0, 0x1 ;  /* 0x0000000100007802 */ /* 0x000fc60000000f00 */
[----:B------:R-:W-:-:S07]  /*10bd0*/  FADD.FTZ R2, R2, R6 ;  /* 0x0000000602027221 */ /* 0x000fce0000010000 */
[----:B------:R-:W-:Y:S05]  /*10be0*/  WARPSYNC.COLLECTIVE R4, `(.L_x_671) ;  /* 0x0000000004087348 */ /* 0x000fea0003c00000 */
[----:B------:R1:W2:Y:S02]  /*10bf0*/  SHFL.BFLY P0, R0, R2, R0, R3 ;  /* 0x0c00000002007389 */ /* 0x0002a40000000003 */
[----:B-12---:R-:W-:Y:S05]  /*10c00*/  ENDCOLLECTIVE ;  /* 0x000000000000791b */ /* 0x006fea0003800000 */
.L_x_671:
[----:B------:R-:W-:Y:S01]  /*10c10*/  MOV R13, R0 ;  /* 0x00000000000d7202 */ /* 0x000fe20000000f00 */
[----:B------:R-:W-:Y:S06]  /*10c20*/  BRA `(.L_x_672) ;  /* 0xfffffff000f47947 */ /* 0x000fec000383ffff */
.L_x_673:
        /* <DEDUP_REMOVED lines=13> */
.L_x_14723:


//--------------------- .text._ZN5flash24flash_fwd_splitkv_kernelI23Flash_fwd_kernel_traitsILi64ELi64ELi256ELi4ELb0ELb0EN7cutlass10bfloat16_tE19Flash_kernel_traitsILi64ELi64ELi256ELi4ES3_EELb0ELb0ELb0ELb0ELb0ELb0ELb0ELb0EEEvNS_16Flash_fwd_paramsE --------------------------
	.section	.text._ZN5flash24flash_fwd_splitkv_kernelI23Flash_fwd_kernel_traitsILi64ELi64ELi256ELi4ELb0ELb0EN7cutlass10bfloat16_tE19Flash_kernel_traitsILi64ELi64ELi256ELi4ES3_EELb0ELb0ELb0ELb0ELb0ELb0ELb0ELb0EEEvNS_16Flash_fwd_paramsE,"ax",@progbits
	.align	128
        .global         _ZN5flash24flash_fwd_splitkv_kernelI23Flash_fwd_kernel_traitsILi64ELi64ELi256ELi4ELb0ELb0EN7cutlass10bfloat16_tE19Flash_kernel_traitsILi64ELi64ELi256ELi4ES3_EELb0ELb0ELb0ELb0ELb0ELb0ELb0ELb0EEEvNS_16Flash_fwd_paramsE
        .type           _ZN5flash24flash_fwd_splitkv_kernelI23Flash_fwd_kernel_traitsILi64ELi64ELi256ELi4ELb0ELb0EN7cutlass10bfloat16_tE19Flash_kernel_traitsILi64ELi64ELi256ELi4ES3_EELb0ELb0ELb0ELb0ELb0ELb0ELb0ELb0EEEvNS_16Flash_fwd_paramsE,@function
        .size           _ZN5flash24flash_fwd_splitkv_kernelI23Flash_fwd_kernel_traitsILi64ELi64ELi256ELi4ELb0ELb0EN7cutlass10bfloat16_tE19Flash_kernel_traitsILi64ELi64ELi256ELi4ES3_EELb0ELb0ELb0ELb0ELb0ELb0ELb0ELb0EEEvNS_16Flash_fwd_paramsE,(.L_x_14724 - _ZN5flash24flash_fwd_splitkv_kernelI23Flash_fwd_kernel_traitsILi64ELi64ELi256ELi4ELb0ELb0EN7cutlass10bfloat16_tE19Flash_kernel_traitsILi64ELi64ELi256ELi4ES3_EELb0ELb0ELb0ELb0ELb0ELb0ELb0ELb0EEEvNS_16Flash_fwd_paramsE)
        .other          _ZN5flash24flash_fwd_splitkv_kernelI23Flash_fwd_kernel_traitsILi64ELi64ELi256ELi4ELb0ELb0EN7cutlass10bfloat16_tE19Flash_kernel_traitsILi64ELi64ELi256ELi4ES3_EELb0ELb0ELb0ELb0ELb0ELb0ELb0ELb0EEEvNS_16Flash_fwd_paramsE,@"STO_CUDA_ENTRY STV_DEFAULT"
_ZN5flash24flash_fwd_splitkv_kernelI23Flash_fwd_kernel_traitsILi64ELi64ELi256ELi4ELb0ELb0EN7cutlass10bfloat16_tE19Flash_kernel_traitsILi64ELi64ELi256ELi4ES3_EELb0ELb0ELb0ELb0ELb0ELb0ELb0ELb0EEEvNS_16Flash_fwd_paramsE:
.text._ZN5flash24flash_fwd_splitkv_kernelI23Flash_fwd_kernel_traitsILi64ELi64ELi256ELi4ELb0ELb0EN7cutlass10bfloat16_tE19Flash_kernel_traitsILi64ELi64ELi256ELi4ES3_EELb0ELb0ELb0ELb0ELb0ELb0ELb0ELb0EEEvNS_16Flash_fwd_paramsE:
[----:B------:R-:W1:Y:S08]  /*0000*/  LDC R1, c[0x0][0x37c] ;  /* 0x0000df00ff017b82 */ /* 0x000e700000000800 */
[----:B------:R-:W2:Y:S01]  /*0010*/  LDC.64 R168, c[0x0][0x348] ;  /* 0x0000d200ffa87b82 */ /* 0x000ea20000000a00 */
[----:B------:R-:W-:Y:S01]  /*0020*/  BSSY.RECONVERGENT B2, `(.L_x_674) ;  /* 0x0000003000027945 */ /* 0x000fe20003800200 */
[----:B-1----:R-:W-:-:S06]  /*0030*/  IADD3 R1, PT, PT, R1, -0x8, RZ ;  /* 0xfffffff801017810 */ /* 0x002fcc0007ffe0ff */
[----:B--2---:R-:W-:Y:S05]  /*0040*/  CALL.REL.NOINC `($_ZN5flash24flash_fwd_splitkv_kernelI23Flash_fwd_kernel_traitsILi64ELi64ELi256ELi4ELb0ELb0EN7cutlass10bfloat16_tE19Flash_kernel_traitsILi64ELi64ELi256ELi4ES3_EELb0ELb0ELb0ELb0ELb0ELb0ELb0ELb0EEEvNS_16Flash_fwd_paramsE$_ZN5flash30compute_attn_1rowblock_splitkvI23Flash_fwd_kernel_traitsILi64ELi64ELi256ELi4ELb0ELb0EN7cutlass10bfloat16_tE19Flash_kernel_traitsILi64ELi64ELi256ELi4ES3_EELb0ELb0ELb0ELb0ELb0ELb0ELb0ELb0ENS_16Flash_fwd_paramsEEEvRKT8_iiiii) ;  /* 0x0000000000087944 */ /* 0x004fea0003c00000 */
[----:B------:R-:W-:Y:S05]  /*0050*/  BSYNC.RECONVERGENT B2 ;  /* 0x0000000000027941 */ /* 0x000fea0003800200 */
.L_x_674:
[----:B------:R-:W-:Y:S05]  /*0060*/  EXIT ;  /* 0x000000000000794d */ /* 0x000fea0003800000 */
        .type           $_ZN5flash24flash_fwd_splitkv_kernelI23Flash_fwd_kernel_traitsILi64ELi64ELi256ELi4ELb0ELb0EN7cutlass10bfloat16_tE19Flash_kernel_traitsILi64ELi64ELi256ELi4ES3_EELb0ELb0ELb0ELb0ELb0ELb0ELb0ELb0EEEvNS_16Flash_fwd_paramsE$_ZN5flash30compute_attn_1rowblock_splitkvI23Flash_fwd_kernel_traitsILi64ELi64ELi256ELi4ELb0ELb0EN7cutlass10bfloat16_tE19Flash_kernel_traitsILi64ELi64ELi256ELi4ES3_EELb0ELb0ELb0ELb0ELb0ELb0ELb0ELb0ENS_16Flash_fwd_paramsEEEvRKT8_iiiii,@function
        .size           $_ZN5flash24flash_fwd_splitkv_kernelI23Flash_fwd_kernel_traitsILi64ELi64ELi256ELi4ELb0ELb0EN7cutlass10bfloat16_tE19Flash_kernel_traitsILi64ELi64ELi256ELi4ES3_EELb0ELb0ELb0ELb0ELb0ELb0ELb0ELb0EEEvNS_16Flash_fwd_paramsE$_ZN5flash30compute_attn_1rowblock_splitkvI23Flash_fwd_kernel_traitsILi64ELi64ELi256ELi4ELb0ELb0EN7cutlass10bfloat16_tE19Flash_kernel_traitsILi64ELi64ELi256ELi4ES3_EELb0ELb0ELb0ELb0ELb0ELb0ELb0ELb0ENS_16Flash_fwd_paramsEEEvRKT8_iiiii,(.L_x_14724 - $_ZN5flash24flash_fwd_splitkv_kernelI23Flash_fwd_kernel_traitsILi64ELi64ELi256ELi4ELb0ELb0EN7cutlass10bfloat16_tE19Flash_kernel_traitsILi64ELi64ELi256ELi4ES3_EELb0ELb0ELb0ELb0ELb0ELb0ELb0ELb0EEEvNS_16Flash_fwd_paramsE$_ZN5flash30compute_attn_1rowblock_splitkvI23Flash_fwd_kernel_traitsILi64ELi64ELi256ELi4ELb0ELb0EN7cutlass10bfloat16_tE19Flash_kernel_traitsILi64ELi64ELi256ELi4ES3_EELb0ELb0ELb0ELb0ELb0ELb0ELb0ELb0ENS_16Flash_fwd_paramsEEEvRKT8_iiiii)
$_ZN5flash24flash_fwd_splitkv_kernelI23Flash_fwd_kernel_traitsILi64ELi64ELi256ELi4ELb0ELb0EN7cutlass10bfloat16_tE19Flash_kernel_traitsILi64ELi64ELi256ELi4ES3_EELb0ELb0ELb0ELb0ELb0ELb0ELb0ELb0EEEvNS_16Flash_fwd_paramsE$_ZN5flash30compute_attn_1rowblock_splitkvI23Flash_fwd_kernel_traitsILi64ELi64ELi256ELi4ELb0ELb0EN7cutlass10bfloat16_tE19Flash_kernel_traitsILi64ELi64ELi256ELi4ES3_EELb0ELb0ELb0ELb0ELb0ELb0ELb0ELb0ENS_16Flash_fwd_paramsEEEvRKT8_iiiii:
        /* <DEDUP_REMOVED lines=16> */
[----:B------:R1:W5:Y:S04]  /*0170*/  @P4 LD.E R5, desc[UR4][R4.64+0x4] ;  /* 0x0000040404054980 */ /* 0x000368000c101900 */
[----:B------:R1:W5:Y:S01]  /*0180*/  @!P3 LD.E R4, desc[UR4][R168.64+0xb8] ;  /* 0x0000b804a804b980 */ /* 0x000362000c101900 */
        /* <DEDUP_REMOVED lines=21> */
.L_x_676:
[----:B------:R-:W-:Y:S05]  /*02e0*/  BSYNC.RECONVERGENT B0 ;  /* 0x0000000000007941 */ /* 0x000fea0003800200 */
.L_x_675:
[----:B------:R-:W-:Y:S04]  /*02f0*/  BSSY.RECONVERGENT B0, `(.L_x_677) ;  /* 0x0000007000007945 */ /* 0x000fe80003800200 */
[----:B------:R-:W-:Y:S05]  /*0300*/  @!P3 BRA `(.L_x_678) ;  /* 0x000000000014b947 */ /* 0x000fea0003800000 */
[----:B------:R-:W3:Y:S02]  /*0310*/  LD.E.U8 R0, desc[UR4][R168.64+0x1b2] ;  /* 0x0001b204a8007980 */ /* 0x000ee4000c101100 */
[----:B---3--:R-:W-:-:S13]  /*0320*/  ISETP.NE.AND P1, PT, R0, RZ, PT ;  /* 0x000000ff0000720c */ /* 0x008fda0003f25270 */
[----:B-1---5:R-:W3:Y:S02]  /*0330*/  @P1 LD.E R4, desc[UR4][R2.64+0x4] ;  /* 0x0000040402041980 */ /* 0x022ee4000c101900 */
[----:B---3--:R-:W-:-:S06]  /*0340*/  @P1 IADD3 R4, PT, PT, R4, -R12, RZ ;  /* 0x8000000c04041210 */ /* 0x008fcc0007ffe0ff */
[----:B------:R3:W5:Y:S02]  /*0350*/  @!P1 LD.E R4, desc[UR4][R2.64] ;  /* 0x0000000402049980 */ /* 0x000764000c101900 */
.L_x_678:
[----:B------:R-:W-:Y:S05]  /*0360*/  BSYNC.RECONVERGENT B0 ;  /* 0x0000000000007941 */ /* 0x000fea0003800200 */
.L_x_677:
[----:B------:R-:W-:Y:S01]  /*0370*/  BSSY.RECONVERGENT B1, `(.L_x_679) ;  /* 0x0000011000017945 */ /* 0x000fe20003800200 */
[----:B-----5:R-:W-:-:S03]  /*0380*/  @P4 IADD3 R30, PT, PT, -R252, R5, RZ ;  /* 0x00000005fc1e4210 */ /* 0x020fc60007ffe1ff */
[----:B------:R-:W-:Y:S05]  /*0390*/  @!P0 BRA `(.L_x_680) ;  /* 0x0000000000148947 */ /* 0x000fea0003800000 */
[----:B--23--:R-:W-:-:S05]  /*03a0*/  IADD3 R2, P0, PT, R8, R11, RZ ;  /* 0x0000000b08027210 */ /* 0x00cfca0007f1e0ff */
[----:B------:R-:W-:-:S05]  /*03b0*/  IMAD.X R3, R9, 0x1, R13, P0 ;  /* 0x0000000109037824 */ /* 0x000fca00000e060d */
[----:B------:R-:W2:Y:S02]  /*03c0*/  LD.E R2, desc[UR4][R2.64] ;  /* 0x0000000402027980 */ /* 0x000ea4000c101900 */
[----:B--2---:R-:W-:Y:S01]  /*03d0*/  IADD3 R20, PT, PT, R2, -R10, RZ ;  /* 0x8000000a02147210 */ /* 0x004fe20007ffe0ff */
[----:B------:R-:W-:Y:S05]  /*03e0*/  BRA `(.L_x_681) ;  /* 0x0000000000247947 */ /* 0x000fea0003800000 */
.L_x_680:
[----:B--23--:R-:W2:Y:S01]  /*03f0*/  LD.E.64 R2, desc[UR4][R168.64+0x108] ;  /* 0x00010804a8027980 */ /* 0x00cea2000c101b00 */
[----:B------:R-:W-:Y:S01]  /*0400*/  BSSY.RECONVERGENT B0, `(.L_x_682) ;  /* 0x0000006000007945 */ /* 0x000fe20003800200 */
[----:B------:R-:W-:Y:S01]  /*0410*/  IMAD.MOV.U32 R0, RZ, RZ, RZ ;  /* 0x000000ffff007224 */ /* 0x000fe200078e00ff */
[----:B--2---:R-:W-:-:S04]  /*0420*/  ISETP.NE.U32.AND P0, PT, R2, RZ, PT ;  /* 0x000000ff0200720c */ /* 0x004fc80003f05070 */
[----:B------:R-:W-:-:S13]  /*0430*/  ISETP.NE.AND.EX P0, PT, R3, RZ, PT, P0 ;  /* 0x000000ff0300720c */ /* 0x000fda0003f05300 */
[----:B------:R-:W-:Y:S05]  /*0440*/  @!P0 BRA `(.L_x_683) ;  /* 0x0000000000048947 */ /* 0x000fea0003800000 */
[----:B------:R2:W5:Y:S02]  /*0450*/  LD.E R0, desc[UR4][R168.64+0xbc] ;  /* 0x0000bc04a8007980 */ /* 0x000564000c101900 */
.L_x_683:
[----:B------:R-:W-:Y:S05]  /*0460*/  BSYNC.RECONVERGENT B0 ;  /* 0x0000000000007941 */ /* 0x000fea0003800200 */
.L_x_682:
[----:B-----5:R-:W-:Y:S02]  /*0470*/  IADD3 R20, PT, PT, R0, R4, -R10 ;  /* 0x0000000400147210 */ /* 0x020fe40007ffe80a */
.L_x_681:
[----:B------:R-:W-:Y:S05]  /*0480*/  BSYNC.RECONVERGENT B1 ;  /* 0x0000000000017941 */ /* 0x000fea0003800200 */
.L_x_679:
[----:B------:R-:W3:Y:S01]  /*0490*/  S2R R32, SR_CTAID.X ;  /* 0x0000000000207919 */ /* 0x000ee20000002500 */
[----:B------:R-:W-:Y:S01]  /*04a0*/  MOV R21, 0x50 ;  /* 0x0000005000157802 */ /* 0x000fe20000000f00 */
[----:B------:R-:W-:-:S03]  /*04b0*/  IMAD.MOV.U32 R3, RZ, RZ, 0x0 ;  /* 0x00000000ff037424 */ /* 0x000fc600078e00ff */
[----:B------:R-:W-:Y:S01]  /*04c0*/  MOV R2, R21 ;  /* 0x0000001500027202 */ /* 0x000fe20000000f00 */
[----:B---3--:R-:W-:-:S05]  /*04d0*/  IMAD.SHL.U32 R31, R32, 0x40, RZ ;  /* 0x00000040201f7824 */ /* 0x008fca00078e00ff */
[----:B------:R-:W-:-:S13]  /*04e0*/  ISETP.GT.AND P0, PT, R30, R31, PT ;  /* 0x0000001f1e00720c */ /* 0x000fda0003f04270 */
[----:B-12---:R-:W-:Y:S05]  /*04f0*/  @!P0 RET.REL.NODEC R2 `(_ZN5flash24flash_fwd_splitkv_kernelI23Flash_fwd_kernel_traitsILi64ELi64ELi256ELi4ELb0ELb0EN7cutlass10bfloat16_tE19Flash_kernel_traitsILi64ELi64ELi256ELi4ES3_EELb0ELb0ELb0ELb0ELb0ELb0ELb0ELb0EEEvNS_16Flash_fwd_paramsE) ;  /* 0xfffffff802c08950 */ /* 0x006fea0003c3ffff */
        /* <DEDUP_REMOVED lines=15> */
[----:B------:R-:W3:Y:S04]  /*05f0*/  LD.E R17, desc[UR4][R168.64+0xc0] ;  /* 0x0000c004a8117980 */ /* 0x000ee8000c101900 */
[----:B------:R-:W4:Y:S04]  /*0600*/  LD.E.64 R12, desc[UR4][R168.64+0x90] ;  /* 0x00009004a80c7980 */ /* 0x000f28000c101b00 */
[----:B------:R-:W5:Y:S04]  /*0610*/  @!P0 LD.E.64 R4, desc[UR4][R168.64+0x80] ;  /* 0x00008004a8048980 */ /* 0x000f68000c101b00 */
[----:B------:R-:W4:Y:S04]  /*0620*/  LD.E.64 R8, desc[UR4][R168.64+0x70] ;  /* 0x00007004a8087980 */ /* 0x000f28000c101b00 */
[----:B------:R-:W4:Y:S04]  /*0630*/  LD.E R18, desc[UR4][R168.64+0x60] ;  /* 0x00006004a8127980 */ /* 0x000f28000c101900 */
[----:B------:R-:W4:Y:S04]  /*0640*/  LD.E R19, desc[UR4][R168.64+0xb4] ;  /* 0x0000b404a8137980 */ /* 0x000f28000c101900 */
[----:B------:R-:W4:Y:S01]  /*0650*/  LD.E.64 R168, desc[UR4][R168.64+0xa0] ;  /* 0x0000a004a8a87980 */ /* 0x000f22000c101b00 */
[----:B------:R-:W4:Y:S01]  /*0660*/  S2R R22, SR_CTAID.Z ;  /* 0x0000000000167919 */ /* 0x000f220000002700 */
[----:B------:R-:W-:-:S02]  /*0670*/  IMAD.SHL.U32 R10, R233, 0x8, RZ ;  /* 0x00000008e90a7824 */ /* 0x000fc400078e00ff */
[----:B------:R-:W-:-:S03]  /*0680*/  IMAD.MOV.U32 R11, RZ, RZ, RZ ;  /* 0x000000ffff0b7224 */ /* 0x000fc600078e00ff */
[----:B------:R-:W-:Y:S02]  /*0690*/  LOP3.LUT R10, R10, 0x38, RZ, 0xc0, !PT ;  /* 0x000000380a0a7812 */ /* 0x000fe400078ec0ff */
[----:B------:R-:W-:Y:S02]  /*06a0*/  SHF.R.U32.HI R233, RZ, 0x3, R233 ;  /* 0x00000003ffe97819 */ /* 0x000fe400000116e9 */
[----:B------:R-:W-:Y:S01]  /*06b0*/  ISETP.NE.AND P4, PT, R10, RZ, PT ;  /* 0x000000ff0a00720c */ /* 0x000fe20003f85270 */
[----:B------:R-:W-:Y:S01]  /*06c0*/  BSSY.RECONVERGENT B0, `(.L_x_685) ;  /* 0x0000038000007945 */ /* 0x000fe20003800200 */
[----:B--2---:R-:W-:-:S04]  /*06d0*/  @P0 IMAD.WIDE.U32 R6, R2, R252, RZ ;  /* 0x000000fc02060225 */ /* 0x004fc800078e00ff */
[----:B------:R-:W-:Y:S02]  /*06e0*/  @P0 IMAD R16, R3, R252, RZ ;  /* 0x000000fc03100224 */ /* 0x000fe400078e02ff */
[----:B-----5:R-:W-:Y:S01]  /*06f0*/  @!P0 IMAD.WIDE.U32 R14, R4, R34, RZ ;  /* 0x00000022040e8225 */ /* 0x020fe200078e00ff */
[----:B------:R-:W-:-:S03]  /*0700*/  @P0 MOV R14, R6 ;  /* 0x00000006000e0202 */ /* 0x000fc60000000f00 */
[----:B------:R-:W-:Y:S02]  /*0710*/  @!P0 IMAD R0, R5, R34, RZ ;  /* 0x0000002205008224 */ /* 0x000fe400078e02ff */
[----:B------:R-:W-:-:S04]  /*0720*/  IMAD.WIDE.U32 R4, R31, R2, R10 ;  /* 0x000000021f047225 */ /* 0x000fc800078e000a */
[----:B------:R-:W-:Y:S02]  /*0730*/  @!P0 IMAD.IADD R0, R15, 0x1, R0 ;  /* 0x000000010f008824 */ /* 0x000fe400078e0200 */
[----:B------:R-:W-:Y:S01]  /*0740*/  @P0 IMAD.IADD R0, R7, 0x1, R16 ;  /* 0x0000000107000824 */ /* 0x000fe200078e0210 */
[----:B------:R-:W-:Y:S01]  /*0750*/  IADD3 R6, P0, PT, R14, R4, RZ ;  /* 0x000000040e067210 */ /* 0x000fe20007f1e0ff */
[----:B------:R-:W-:Y:S01]  /*0760*/  IMAD R7, R3, R31, RZ ;  /* 0x0000001f03077224 */ /* 0x000fe200078e02ff */
[----:B---3--:R-:W-:Y:S01]  /*0770*/  ISETP.GE.AND P6, PT, R10, R17, PT ;  /* 0x000000110a00720c */ /* 0x008fe20003fc6270 */
[----:B------:R-:W-:-:S03]  /*0780*/  IMAD.IADD R16, R30, 0x1, -R31 ;  /* 0x000000011e107824 */ /* 0x000fc600078e0a1f */
[----:B------:R-:W-:Y:S02]  /*0790*/  IADD3.X R7, PT, PT, R0, R5, R7, P0, !PT ;  /* 0x0000000500077210 */ /* 0x000fe400007fe407 */
[----:B------:R-:W-:Y:S01]  /*07a0*/  ISETP.GE.OR P0, PT, R233, R16, P6 ;  /* 0x00000010e900720c */ /* 0x000fe20003706670 */
[-C--:B----4-:R-:W-:Y:S02]  /*07b0*/  IMAD R4, R13, R22.reuse, RZ ;  /* 0x000000160d047224 */ /* 0x090fe400078e02ff */
[----:B------:R-:W-:-:S04]  /*07c0*/  IMAD.WIDE.U32 R6, R12, R22, R6 ;  /* 0x000000160c067225 */ /* 0x000fc800078e0006 */
[----:B------:R-:W-:-:S06]  /*07d0*/  IMAD.IADD R5, R7, 0x1, R4 ;  /* 0x0000000107057824 */ /* 0x000fcc00078e0204 */
[----:B------:R-:W-:Y:S01]  /*07e0*/  @!P0 MOV R4, R6 ;  /* 0x0000000600048202 */ /* 0x000fe20000000f00 */
[----:B------:R-:W-:-:S04]  /*07f0*/  @!P0 IMAD R0, R3, R233, RZ ;  /* 0x000000e903008224 */ /* 0x000fc800078e02ff */
[----:B------:R-:W-:-:S04]  /*0800*/  @!P0 IMAD.WIDE.U32 R12, R2, R233, R4 ;  /* 0x000000e9020c8225 */ /* 0x000fc800078e0004 */
[----:B------:R-:W-:Y:S01]  /*0810*/  @!P0 IMAD.IADD R0, R13, 0x1, R0 ;  /* 0x000000010d008824 */ /* 0x000fe200078e0200 */
[----:B------:R-:W-:-:S04]  /*0820*/  @!P0 LEA R14, P1, R12, R8, 0x1 ;  /* 0x000000080c0e8211 */ /* 0x000fc800078208ff */
[----:B------:R-:W-:Y:S01]  /*0830*/  @!P0 LEA.HI.X R15, R12, R9, R0, 0x1, P1 ;  /* 0x000000090c0f8211 */ /* 0x000fe200008f0c00 */
[----:B------:R-:W-:-:S04]  /*0840*/  IMAD R11, R18, R34, R22 ;  /* 0x00000022120b7224 */ /* 0x000fc800078e0216 */
[----:B------:R1:W-:Y:S01]  /*0850*/  @!P0 ST.E.128 desc[UR4][R14.64], RZ ;  /* 0x000000ff0e008985 */ /* 0x0003e2000c101d04 */
[----:B------:R-:W-:Y:S01]  /*0860*/  IMAD R10, R19, R11, R31 ;  /* 0x0000000b130a7224 */ /* 0x000fe200078e021f */
[C---:B------:R-:W-:Y:S02]  /*0870*/  IADD3 R13, PT, PT, R233.reuse, 0x20, RZ ;  /* 0x00000020e90d7810 */ /* 0x040fe40007ffe0ff */
[-C--:B------:R-:W-:Y:S02]  /*0880*/  ISETP.GE.OR P3, PT, R233, R16.reuse, P4 ;  /* 0x00000010e900720c */ /* 0x080fe40002766670 */
[----:B------:R-:W-:Y:S02]  /*0890*/  ISETP.GE.OR P1, PT, R13, R16, P4 ;  /* 0x000000100d00720c */ /* 0x000fe40002726670 */
[----:B------:R-:W-:Y:S01]  /*08a0*/  IADD3 R0, P0, PT, R10, R233, RZ ;  /* 0x000000e90a007210 */ /* 0x000fe20007f1e0ff */
[----:B------:R-:W-:-:S03]  /*08b0*/  VIADD R12, R233, 0x30 ;  /* 0x00000030e90c7836 */ /* 0x000fc60000000000 */
[----:B------:R-:W-:Y:S01]  /*08c0*/  LEA.HI.X.SX32 R11, R10, RZ, 0x1, P0 ;  /* 0x000000ff0a0b7211 */ /* 0x000fe200000f0eff */
[----:B-1----:R-:W-:-:S05]  /*08d0*/  VIADD R14, R233, 0x10 ;  /* 0x00000010e90e7836 */ /* 0x002fca0000000000 */
[CC--:B------:R-:W-:Y:S02]  /*08e0*/  ISETP.GE.OR P5, PT, R14.reuse, R16.reuse, P6 ;  /* 0x000000100e00720c */ /* 0x0c0fe400037a6670 */
[----:B------:R-:W-:Y:S02]  /*08f0*/  ISETP.GE.OR P2, PT, R14, R16, P4 ;  /* 0x000000100e00720c */ /* 0x000fe40002746670 */
[----:B------:R-:W-:Y:S01]  /*0900*/  LEA R10, P0, R0, R168, 0x2 ;  /* 0x000000a8000a7211 */ /* 0x000fe200078010ff */
[----:B------:R-:W-:Y:S01]  /*0910*/  @!P3 IMAD.MOV.U32 R18, RZ, RZ, 0x7f800000 ;  /* 0x7f800000ff12b424 */ /* 0x000fe200078e00ff */
[-C--:B------:R-:W-:Y:S02]  /*0920*/  ISETP.GE.OR P4, PT, R12, R16.reuse, P4 ;  /* 0x000000100c00720c */ /* 0x080fe40002786670 */
[----:B------:R-:W-:Y:S02]  /*0930*/  LEA.HI.X R11, R0, R169, R11, 0x2, P0 ;  /* 0x000000a9000b7211 */ /* 0x000fe400000f140b */
[----:B------:R-:W-:-:S02]  /*0940*/  ISETP.GE.OR P0, PT, R13, R16, P6 ;  /* 0x000000100d00720c */ /* 0x000fc40003706670 */
[----:B------:R-:W-:Y:S01]  /*0950*/  ISETP.GE.OR P6, PT, R12, R16, P6 ;  /* 0x000000100c00720c */ /* 0x000fe200037c6670 */
[----:B------:R-:W-:Y:S02]  /*0960*/  @!P1 IMAD.MOV.U32 R16, RZ, RZ, 0x7f800000 ;  /* 0x7f800000ff109424 */ /* 0x000fe400078e00ff */
[----:B------:R-:W-:Y:S01]  /*0970*/  @!P2 MOV R17, 0x7f800000 ;  /* 0x7f8000000011a802 */ /* 0x000fe20000000f00 */
[----:B------:R-:W-:Y:S09]  /*0980*/  @P5 BRA `(.L_x_686) ;  /* 0x00000000002c5947 */ /* 0x000ff20003800000 */
        /* <DEDUP_REMOVED lines=11> */
.L_x_686:
[----:B------:R-:W-:Y:S05]  /*0a40*/  BSYNC.RECONVERGENT B0 ;  /* 0x0000000000007941 */ /* 0x000fea0003800200 */
.L_x_685:
        /* <DEDUP_REMOVED lines=13> */
.L_x_688:
[----:B------:R-:W-:Y:S05]  /*0b20*/  BSYNC.RECONVERGENT B0 ;  /* 0x0000000000007941 */ /* 0x000fea0003800200 */
.L_x_687:
        /* <DEDUP_REMOVED lines=12> */
.L_x_690:
[----:B------:R-:W-:Y:S05]  /*0bf0*/  BSYNC.RECONVERGENT B0 ;  /* 0x0000000000007941 */ /* 0x000fea0003800200 */
.L_x_689:
[----:B---3--:R-:W-:Y:S01]  /*0c00*/  MOV R2, R21 ;  /* 0x0000001500027202 */ /* 0x008fe20000000f00 */
[----:B------:R-:W-:Y:S01]  /*0c10*/  @!P3 ST.E desc[UR4][R10.64], R18 ;  /* 0x000000120a00b985 */ /* 0x000fe2000c101904 */
[----:B------:R-:W-:-:S03]  /*0c20*/  MOV R3, 0x0 ;  /* 0x0000000000037802 */ /* 0x000fc60000000f00 */
[----:B------:R-:W-:Y:S04]  /*0c30*/  @!P2 ST.E desc[UR4][R10.64+0x40], R17 ;  /* 0x000040110a00a985 */ /* 0x000fe8000c101904 */
[----:B------:R1:W-:Y:S02]  /*0c40*/  @!P1 ST.E desc[UR4][R10.64+0x80], R16 ;  /* 0x000080100a009985 */ /* 0x0003e4000c101904 */
[----:B-12---:R-:W-:Y:S05]  /*0c50*/  @P4 RET.REL.NODEC R2 `(_ZN5flash24flash_fwd_splitkv_kernelI23Flash_fwd_kernel_traitsILi64ELi64ELi256ELi4ELb0ELb0EN7cutlass10bfloat16_tE19Flash_kernel_traitsILi64ELi64ELi256ELi4ES3_EELb0ELb0ELb0ELb0ELb0ELb0ELb0ELb0EEEvNS_16Flash_fwd_paramsE) ;  /* 0xfffffff002e84950 */ /* 0x006fea0003c3ffff */
[----:B------:R-:W-:Y:S02]  /*0c60*/  MOV R0, 0x7f800000 ;  /* 0x7f80000000007802 */ /* 0x000fe40000000f00 */
[----:B------:R-:W-:Y:S02]  /*0c70*/  MOV R2, R21 ;  /* 0x0000001500027202 */ /* 0x000fe40000000f00 */
[----:B------:R-:W-:Y:S01]  /*0c80*/  MOV R3, 0x0 ;  /* 0x0000000000037802 */ /* 0x000fe20000000f00 */
[----:B------:R1:W-:Y:S03]  /*0c90*/  ST.E desc[UR4][R10.64+0xc0], R0 ;  /* 0x0000c0000a007985 */ /* 0x0003e6000c101904 */
[----:B-1----:R-:W-:Y:S05]  /*0ca0*/  RET.REL.NODEC R2 `(_ZN5flash24flash_fwd_splitkv_kernelI23Flash_fwd_kernel_traitsILi64ELi64ELi256ELi4ELb0ELb0EN7cutlass10bfloat16_tE19Flash_kernel_traitsILi64ELi64ELi256ELi4ES3_EELb0ELb0ELb0ELb0ELb0ELb0ELb0ELb0EEEvNS_16Flash_fwd_paramsE) ;  /* 0xfffffff002d47950 */ /* 0x002fea0003c3ffff */
.L_x_684:
        /* <DEDUP_REMOVED lines=34> */
[----:B------:R-:W-:Y:S02]  /*0ed0*/  IMAD.MOV R2, RZ, RZ, -R8 ;  /* 0x000000ffff027224 */ /* 0x000fe400078e0a08 */
[----:B------:R-:W-:Y:S01]  /*0ee0*/  IMAD.HI.U32 R4, R4, R0, RZ ;  /* 0x0000000004047227 */ /* 0x000fe200078e00ff */
[----:B-----5:R-:W3:Y:S03]  /*0ef0*/  LD.E.64 R8, desc[UR4][R76.64+0x50] ;  /* 0x000050044c087980 */ /* 0x020ee6000c101b00 */
[----:B------:R-:W-:-:S05]  /*0f00*/  IMAD R0, R4, R2, R0 ;  /* 0x0000000204007224 */ /* 0x000fca00078e0200 */
[----:B------:R-:W-:-:S13]  /*0f10*/  ISETP.GT.U32.AND P2, PT, R5, R0, PT ;  /* 0x000000000500720c */ /* 0x000fda0003f44070 */
[----:B------:R-:W-:-:S04]  /*0f20*/  @!P2 IADD3 R0, PT, PT, R0, -R5, RZ ;  /* 0x800000050000a210 */ /* 0x000fc80007ffe0ff */
[----:B------:R-:W-:Y:S02]  /*0f30*/  ISETP.GE.U32.AND P0, PT, R0, R5, PT ;  /* 0x000000050000720c */ /* 0x000fe40003f06070 */
[----:B------:R-:W-:Y:S01]  /*0f40*/  LOP3.LUT R0, R78, R11, RZ, 0x3c, !PT ;  /* 0x0000000b4e007212 */ /* 0x000fe200078e3cff */
[----:B------:R-:W-:Y:S01]  /*0f50*/  @!P2 VIADD R4, R4, 0x1 ;  /* 0x000000010404a836 */ /* 0x000fe20000000000 */
[----:B------:R-:W-:Y:S01]  /*0f60*/  ISETP.NE.AND P2, PT, R11, RZ, PT ;  /* 0x000000ff0b00720c */ /* 0x000fe20003f45270 */
[----:B----4-:R-:W-:Y:S01]  /*0f70*/  IMAD.WIDE.U32 R2, R6, R34, RZ ;  /* 0x0000002206027225 */ /* 0x010fe200078e00ff */
[----:B------:R-:W-:-:S03]  /*0f80*/  ISETP.GE.AND P1, PT, R0, RZ, PT ;  /* 0x000000ff0000720c */ /* 0x000fc60003f26270 */
[----:B------:R-:W-:Y:S02]  /*0f90*/  IMAD R0, R7, R34, RZ ;  /* 0x0000002207007224 */ /* 0x000fe400078e02ff */
[----:B------:R-:W4:Y:S02]  /*0fa0*/  LD.E.64 R6, desc[UR4][R76.64+0x20] ;  /* 0x000020044c067980 */ /* 0x000f24000c101b00 */
[----:B------:R-:W-:Y:S02]  /*0fb0*/  @P0 IADD3 R4, PT, PT, R4, 0x1, RZ ;  /* 0x0000000104040810 */ /* 0x000fe40007ffe0ff */
[----:B------:R-:W-:Y:S02]  /*0fc0*/  IADD3 R0, PT, PT, R3, R0, RZ ;  /* 0x0000000003007210 */ /* 0x000fe40007ffe0ff */
[----:B------:R-:W-:Y:S01]  /*0fd0*/  LEA R241, P0, R2, R250, 0x2 ;  /* 0x000000fa02f17211 */ /* 0x000fe200078010ff */
[----:B------:R-:W-:-:S03]  /*0fe0*/  IMAD.MOV.U32 R5, RZ, RZ, R4 ;  /* 0x000000ffff057224 */ /* 0x000fc600078e0004 */
[----:B------:R-:W-:Y:S01]  /*0ff0*/  LEA.HI.X R240, R2, R251, R0, 0x2, P0 ;  /* 0x000000fb02f07211 */ /* 0x000fe200000f1400 */
[----:B------:R-:W-:Y:S01]  /*1000*/  @!P1 IMAD.MOV R5, RZ, RZ, -R5 ;  /* 0x000000ffff059224 */ /* 0x000fe200078e0a05 */
[----:B------:R-:W-:Y:S02]  /*1010*/  @!P2 LOP3.LUT R5, RZ, R11, RZ, 0x33, !PT ;  /* 0x0000000bff05a212 */ /* 0x000fe400078e33ff */
[----:B------:R-:W-:Y:S01]  /*1020*/  MOV R2, R241 ;  /* 0x000000f100027202 */ /* 0x000fe20000000f00 */
[----:B------:R-:W-:-:S04]  /*1030*/  IMAD.MOV.U32 R3, RZ, RZ, R240 ;  /* 0x000000ffff037224 */ /* 0x000fc800078e00f0 */
[----:B------:R-:W-:-:S05]  /*1040*/  IMAD.WIDE R2, R5, 0x4, R2 ;  /* 0x0000000405027825 */ /* 0x000fca00078e0202 */
[----:B------:R1:W3:Y:S01]  /*1050*/  LD.E R10, desc[UR4][R2.64] ;  /* 0x00000004020a7980 */ /* 0x0002e2000c101900 */
[----:B--2---:R-:W-:-:S04]  /*1060*/  IABS R4, R14 ;  /* 0x0000000e00047213 */ /* 0x004fc80000000000 */
        /* <DEDUP_REMOVED lines=9> */
[----:B------:R-:W-:Y:S01]  /*1100*/  IMAD.HI.U32 R2, R3, R0, R2 ;  /* 0x0000000003027227 */ /* 0x000fe200078e0002 */
[----:B------:R-:W-:-:S03]  /*1110*/  IADD3 R0, PT, PT, RZ, -R15, RZ ;  /* 0x8000000fff007210 */ /* 0x000fc60007ffe0ff */
[----:B------:R-:W-:-:S04]  /*1120*/  IMAD.MOV.U32 R3, RZ, RZ, R16 ;  /* 0x000000ffff037224 */ /* 0x000fc800078e0010 */
        /* <DEDUP_REMOVED lines=11> */
[----:B------:R-:W-:Y:S01]  /*11e0*/  @P2 IADD3 R2, PT, PT, R2, 0x1, RZ ;  /* 0x0000000102022810 */ /* 0x000fe20007ffe0ff */
[----:B------:R-:W-:-:S03]  /*11f0*/  IMAD R4, R237, R11, RZ ;  /* 0x0000000bed047224 */ /* 0x000fc600078e02ff */
[----:B------:R-:W-:-:S04]  /*1200*/  MOV R0, R2 ;  /* 0x0000000200007202 */ /* 0x000fc80000000f00 */
[----:B------:R-:W-:Y:S02]  /*1210*/  @!P0 IADD3 R0, PT, PT, -R0, RZ, RZ ;  /* 0x000000ff00008210 */ /* 0x000fe40007ffe1ff */
[----:B------:R-:W-:-:S04]  /*1220*/  @!P1 LOP3.LUT R0, RZ, R14, RZ, 0x33, !PT ;  /* 0x0000000eff009212 */ /* 0x000fc800078e33ff */
[----:B------:R-:W-:Y:S02]  /*1230*/  SHF.R.S32.HI R5, RZ, 0x1f, R0 ;  /* 0x0000001fff057819 */ /* 0x000fe40000011400 */
[----:B---3--:R-:W-:Y:S01]  /*1240*/  SHF.R.S32.HI R15, RZ, 0x1f, R10 ;  /* 0x0000001fff0f7819 */ /* 0x008fe2000001140a */
[----:B----4-:R-:W-:-:S04]  /*1250*/  IMAD R3, R7, R10, RZ ;  /* 0x0000000a07037224 */ /* 0x010fc800078e02ff */
[C---:B------:R-:W-:Y:S02]  /*1260*/  IMAD R3, R6.reuse, R15, R3 ;  /* 0x0000000f06037224 */ /* 0x040fe400078e0203 */
[----:B------:R-:W-:-:S04]  /*1270*/  IMAD.WIDE.U32 R6, R6, R10, RZ ;  /* 0x0000000a06067225 */ /* 0x000fc800078e00ff */
[----:B------:R-:W-:Y:S01]  /*1280*/  IMAD.IADD R3, R7, 0x1, R3 ;  /* 0x0000000107037824 */ /* 0x000fe200078e0203 */
[----:B------:R-:W-:Y:S01]  /*1290*/  SHF.R.S32.HI R7, RZ, 0x1f, R11 ;  /* 0x0000001fff077819 */ /* 0x000fe2000001140b */
[----:B------:R-:W-:-:S04]  /*12a0*/  IMAD.MOV.U32 R2, RZ, RZ, R6 ;  /* 0x000000ffff027224 */ /* 0x000fc800078e0006 */
[----:B------:R-:W-:Y:S02]  /*12b0*/  IMAD R4, R236, R7, R4 ;  /* 0x00000007ec047224 */ /* 0x000fe400078e0204 */
[----:B------:R-:W-:-:S04]  /*12c0*/  IMAD.WIDE.U32 R2, R11, R236, R2 ;  /* 0x000000ec0b027225 */ /* 0x000fc800078e0002 */
[----:B------:R-:W-:Y:S02]  /*12d0*/  IMAD.IADD R3, R3, 0x1, R4 ;  /* 0x0000000103037824 */ /* 0x000fe400078e0204 */
[----:B------:R-:W-:Y:S02]  /*12e0*/  IMAD R4, R9, R0, RZ ;  /* 0x0000000009047224 */ /* 0x000fe400078e02ff */
[-C--:B------:R-:W-:Y:S02]  /*12f0*/  IMAD R9, R13, R10.reuse, RZ ;  /* 0x0000000a0d097224 */ /* 0x080fe400078e02ff */
[----:B------:R-:W-:Y:S02]  /*1300*/  IMAD R6, R8, R5, R4 ;  /* 0x0000000508067224 */ /* 0x000fe400078e0204 */
[----:B------:R-:W-:-:S04]  /*1310*/  IMAD.WIDE.U32 R4, R12, R10, RZ ;  /* 0x0000000a0c047225 */ /* 0x000fc800078e00ff */
[----:B------:R-:W-:-:S04]  /*1320*/  IMAD.WIDE.U32 R2, R0, R8, R2 ;  /* 0x0000000800027225 */ /* 0x000fc800078e0002 */
[----:B------:R-:W-:Y:S01]  /*1330*/  IMAD R12, R12, R15, R9 ;  /* 0x0000000f0c0c7224 */ /* 0x000fe200078e0209 */
[----:B------:R-:W-:Y:S01]  /*1340*/  IADD3 R21, PT, PT, R3, R6, RZ ;  /* 0x0000000603157210 */ /* 0x000fe20007ffe0ff */
[----:B------:R-:W-:Y:S01]  /*1350*/  IMAD.MOV.U32 R15, RZ, RZ, R2 ;  /* 0x000000ffff0f7224 */ /* 0x000fe200078e0002 */
[----:B------:R-:W-:Y:S02]  /*1360*/  MOV R8, R4 ;  /* 0x0000000400087202 */ /* 0x000fe40000000f00 */
[----:B------:R-:W-:Y:S01]  /*1370*/  IADD3 R10, PT, PT, R5, R12, RZ ;  /* 0x0000000c050a7210 */ /* 0x000fe20007ffe0ff */
[----:B------:R-:W-:Y:S05]  /*1380*/  BRA `(.L_x_693) ;  /* 0x0000000400547947 */ /* 0x000fea0003800000 */
.L_x_692:
        /* <DEDUP_REMOVED lines=11> */
[----:B-----5:R-:W-:Y:S02]  /*1440*/  @!P2 SHF.R.S32.HI R11, RZ, 0x1f, R9 ;  /* 0x0000001fff0ba819 */ /* 0x020fe40000011409 */
        /* <DEDUP_REMOVED lines=13> */
[----:B------:R-:W-:-:S03]  /*1520*/  MOV R3, R7 ;  /* 0x0000000700037202 */ /* 0x000fc60000000f00 */
[----:B------:R-:W-:Y:S02]  /*1530*/  IMAD.MOV R0, RZ, RZ, -R6 ;  /* 0x000000ffff007224 */ /* 0x000fe400078e0a06 */
[----:B------:R-:W-:-:S04]  /*1540*/  IMAD.HI.U32 R6, R2, R3, RZ ;  /* 0x0000000302067227 */ /* 0x000fc800078e00ff */
[----:B------:R-:W-:Y:S01]  /*1550*/  IMAD R0, R6, R0, R3 ;  /* 0x0000000006007224 */ /* 0x000fe200078e0203 */
[----:B------:R-:W-:Y:S01]  /*1560*/  @!P2 SHF.R.S32.HI R3, RZ, 0x1f, R10 ;  /* 0x0000001fff03a819 */ /* 0x000fe2000001140a */
[----:B----4-:R-:W-:-:S03]  /*1570*/  @!P2 IMAD R2, R237, R10, RZ ;  /* 0x0000000aed02a224 */ /* 0x010fc600078e02ff */
[----:B------:R-:W-:Y:S01]  /*1580*/  ISETP.GT.U32.AND P1, PT, R8, R0, PT ;  /* 0x000000000800720c */ /* 0x000fe20003f24070 */
[----:B------:R-:W-:Y:S02]  /*1590*/  @!P2 IMAD R7, R3, R236, R2 ;  /* 0x000000ec0307a224 */ /* 0x000fe400078e0202 */
[----:B------:R-:W-:-:S04]  /*15a0*/  @!P2 IMAD.WIDE.U32 R2, R236, R10, RZ ;  /* 0x0000000aec02a225 */ /* 0x000fc800078e00ff */
[----:B------:R-:W-:Y:S01]  /*15b0*/  @!P2 IMAD R5, R5, R9, RZ ;  /* 0x000000090505a224 */ /* 0x000fe200078e02ff */
[----:B------:R-:W-:-:S05]  /*15c0*/  @!P2 IADD3 R3, PT, PT, R3, R7, RZ ;  /* 0x000000070303a210 */ /* 0x000fca0007ffe0ff */
[-C--:B------:R-:W-:Y:S01]  /*15d0*/  @!P1 IADD3 R0, PT, PT, R0, -R8.reuse, RZ ;  /* 0x8000000800009210 */ /* 0x080fe20007ffe0ff */
[C---:B------:R-:W-:Y:S02]  /*15e0*/  @!P2 IMAD R11, R4.reuse, R11, R5 ;  /* 0x0000000b040ba224 */ /* 0x040fe400078e0205 */
[----:B------:R-:W-:Y:S01]  /*15f0*/  @!P2 IMAD.WIDE.U32 R4, R4, R9, R2 ;  /* 0x000000090404a225 */ /* 0x000fe200078e0002 */
[----:B------:R-:W-:-:S03]  /*1600*/  ISETP.GE.U32.AND P3, PT, R0, R8, PT ;  /* 0x000000080000720c */ /* 0x000fc60003f66070 */
[----:B------:R-:W-:Y:S01]  /*1610*/  @P2 IMAD.IADD R7, R10, 0x1, R12 ;  /* 0x000000010a072824 */ /* 0x000fe200078e020c */
[----:B------:R-:W-:Y:S02]  /*1620*/  @!P2 IADD3 R0, PT, PT, R5, R11, RZ ;  /* 0x0000000b0500a210 */ /* 0x000fe40007ffe0ff */
[----:B------:R-:W-:Y:S01]  /*1630*/  LOP3.LUT R5, R33, R14, RZ, 0x3c, !PT ;  /* 0x0000000e21057212 */ /* 0x000fe200078e3cff */
[-C--:B------:R-:W-:Y:S02]  /*1640*/  @P2 IMAD R8, R237, R7.reuse, RZ ;  /* 0x00000007ed082224 */ /* 0x080fe400078e02ff */
[----:B------:R-:W-:Y:S01]  /*1650*/  @P2 IMAD.WIDE.U32 R2, R236, R7, RZ ;  /* 0x00000007ec022225 */ /* 0x000fe200078e00ff */
[----:B------:R-:W-:Y:S02]  /*1660*/  @!P1 IADD3 R6, PT, PT, R6, 0x1, RZ ;  /* 0x0000000106069810 */ /* 0x000fe40007ffe0ff */
[----:B------:R-:W-:Y:S01]  /*1670*/  ISETP.GE.AND P0, PT, R5, RZ, PT ;  /* 0x000000ff0500720c */ /* 0x000fe20003f06270 */
[----:B------:R-:W-:Y:S01]  /*1680*/  @P2 IMAD.IADD R0, R3, 0x1, R8 ;  /* 0x0000000103002824 */ /* 0x000fe200078e0208 */
[----:B------:R-:W-:-:S02]  /*1690*/  @P2 MOV R4, R2 ;  /* 0x0000000200042202 */ /* 0x000fc40000000f00 */
[----:B------:R-:W-:Y:S02]  /*16a0*/  ISETP.NE.AND P1, PT, R14, RZ, PT ;  /* 0x000000ff0e00720c */ /* 0x000fe40003f25270 */
[----:B------:R-:W-:Y:S01]  /*16b0*/  @P3 IADD3 R6, PT, PT, R6, 0x1, RZ ;  /* 0x0000000106063810 */ /* 0x000fe20007ffe0ff */
[----:B------:R-:W-:Y:S01]  /*16c0*/  @!P2 IMAD R7, R239, R10, RZ ;  /* 0x0000000aef07a224 */ /* 0x000fe200078e02ff */
[----:B------:R-:W-:Y:S01]  /*16d0*/  @!P2 SHF.R.S32.HI R5, RZ, 0x1f, R10 ;  /* 0x0000001fff05a819 */ /* 0x000fe2000001140a */
[----:B------:R-:W-:Y:S01]  /*16e0*/  IMAD.MOV.U32 R2, RZ, RZ, R4 ;  /* 0x000000ffff027224 */ /* 0x000fe200078e0004 */
[----:B------:R-:W-:Y:S01]  /*16f0*/  MOV R3, R0 ;  /* 0x0000000000037202 */ /* 0x000fe20000000f00 */
[----:B------:R-:W-:Y:S02]  /*1700*/  IMAD.MOV.U32 R0, RZ, RZ, R6 ;  /* 0x000000ffff007224 */ /* 0x000fe400078e0006 */
[-C--:B------:R-:W-:Y:S02]  /*1710*/  IMAD R8, R237, R78.reuse, RZ ;  /* 0x0000004eed087224 */ /* 0x080fe400078e02ff */
[----:B------:R-:W-:-:S04]  /*1720*/  IMAD.WIDE.U32 R2, R236, R78, R2 ;  /* 0x0000004eec027225 */ /* 0x000fc800078e0002 */
[----:B------:R-:W-:Y:S02]  /*1730*/  @!P2 IMAD R4, R5, R238, R7 ;  /* 0x000000ee0504a224 */ /* 0x000fe400078e0207 */
[----:B------:R-:W-:Y:S01]  /*1740*/  @!P2 IMAD.WIDE.U32 R6, R238, R10, RZ ;  /* 0x0000000aee06a225 */ /* 0x000fe200078e00ff */
[----:B------:R-:W-:Y:S02]  /*1750*/  @!P0 IADD3 R0, PT, PT, -R0, RZ, RZ ;  /* 0x000000ff00008210 */ /* 0x000fe40007ffe1ff */
[----:B------:R-:W-:Y:S02]  /*1760*/  IADD3 R5, PT, PT, R3, R8, RZ ;  /* 0x0000000803057210 */ /* 0x000fe40007ffe0ff */
[----:B------:R-:W-:Y:S02]  /*1770*/  @!P1 LOP3.LUT R0, RZ, R14, RZ, 0x33, !PT ;  /* 0x0000000eff009212 */ /* 0x000fe400078e33ff */
[----:B------:R-:W-:Y:S01]  /*1780*/  @!P2 IADD3 R3, PT, PT, R7, R4, RZ ;  /* 0x000000040703a210 */ /* 0x000fe20007ffe0ff */
[----:B------:R-:W-:Y:S01]  /*1790*/  @P2 IMAD.IADD R10, R10, 0x1, R12 ;  /* 0x000000010a0a2824 */ /* 0x000fe200078e020c */
[----:B------:R-:W-:Y:S01]  /*17a0*/  @!P2 SHF.R.S32.HI R7, RZ, 0x1f, R9 ;  /* 0x0000001fff07a819 */ /* 0x000fe20000011409 */
[----:B------:R-:W-:Y:S01]  /*17b0*/  @!P2 IMAD R8, R17, R9, RZ ;  /* 0x000000091108a224 */ /* 0x000fe200078e02ff */
[----:B------:R-:W-:Y:S01]  /*17c0*/  MOV R4, R2 ;  /* 0x0000000200047202 */ /* 0x000fe20000000f00 */
[----:B------:R-:W-:Y:S01]  /*17d0*/  @!P2 IMAD.MOV.U32 R2, RZ, RZ, R6 ;  /* 0x000000ffff02a224 */ /* 0x000fe200078e0006 */
[----:B------:R-:W-:Y:S01]  /*17e0*/  SHF.R.S32.HI R12, RZ, 0x1f, R0 ;  /* 0x0000001fff0c7819 */ /* 0x000fe20000011400 */
[----:B------:R-:W-:-:S02]  /*17f0*/  IMAD R11, R19, R0, RZ ;  /* 0x00000000130b7224 */ /* 0x000fc400078e02ff */
        /* <DEDUP_REMOVED lines=14> */
.L_x_693:
[----:B------:R-:W-:Y:S05]  /*18e0*/  BSYNC.RECONVERGENT B0 ;  /* 0x0000000000007941 */ /* 0x000fea0003800200 */
.L_x_691:
[----:B------:R-:W-:Y:S01]  /*18f0*/  ISETP.NE.AND P0, PT, R252, -0x1, PT ;  /* 0xfffffffffc00780c */ /* 0x000fe20003f05270 */
[----:B------:R-:W2:Y:S04]  /*1900*/  LD.E.64 R12, desc[UR4][R168.64+0x30] ;  /* 0x00003004a80c7980 */ /* 0x000ea8000c101b00 */
[----:B------:R-:W3:Y:S04]  /*1910*/  LD.E.64 R24, desc[UR4][R168.64+0x8] ;  /* 0x00000804a8187980 */ /* 0x000ee8000c101b00 */
[----:B------:R-:W4:Y:S04]  /*1920*/  LD.E.64 R22, desc[UR4][R168.64+0x10] ;  /* 0x00001004a8167980 */ /* 0x000f28000c101b00 */
[----:B------:R-:W3:Y:S04]  /*1930*/  @!P0 LD.E.64 R16, desc[UR4][R168.64+0x18] ;  /* 0x00001804a8108980 */ /* 0x000ee8000c101b00 */
[----:B------:R-:W4:Y:S04]  /*1940*/  LD.E.64 R26, desc[UR4][R168.64+0x48] ;  /* 0x00004804a81a7980 */ /* 0x000f28000c101b00 */
[----:B------:R1:W5:Y:S04]  /*1950*/  LD.E R247, desc[UR4][R168.64+0xc0] ;  /* 0x0000c004a8f77980 */ /* 0x000368000c101900 */
[----:B------:R1:W5:Y:S01]  /*1960*/  LD.E.64 R18, desc[UR4][R76.64] ;  /* 0x000000044c127980 */ /* 0x000362000c101b00 */
[----:B------:R-:W-:-:S04]  /*1970*/  IABS R4, R14 ;  /* 0x0000000e00047213 */ /* 0x000fc80000000000 */
[----:B------:R-:W1:Y:S08]  /*1980*/  I2F.RP R2, R4 ;  /* 0x0000000400027306 */ /* 0x000e700000209400 */
[----:B-1----:R-:W1:Y:S02]  /*1990*/  MUFU.RCP R2, R2 ;  /* 0x0000000200027308 */ /* 0x002e640000001000 */
[----:B-1----:R-:W-:-:S06]  /*19a0*/  VIADD R2, R2, 0xffffffe ;  /* 0x0ffffffe02027836 */ /* 0x002fcc0000000000 */
[----:B------:R-:W1:Y:S01]  /*19b0*/  F2I.FTZ.U32.TRUNC.NTZ R3, R2 ;  /* 0x0000000200037305 */ /* 0x000e62000021f000 */
[----:B------:R-:W-:Y:S02]  /*19c0*/  IABS R5, R14 ;  /* 0x0000000e00057213 */ /* 0x000fe40000000000 */
[----:B------:R-:W-:Y:S01]  /*19d0*/  IABS R6, R33 ;  /* 0x0000002100067213 */ /* 0x000fe20000000000 */
[----:B-1----:R-:W-:Y:S01]  /*19e0*/  IMAD.MOV R0, RZ, RZ, -R3 ;  /* 0x000000ffff007224 */ /* 0x002fe200078e0a03 */
[----:B------:R-:W-:-:S03]  /*19f0*/  MOV R2, RZ ;  /* 0x000000ff00027202 */ /* 0x000fc60000000f00 */
[----:B------:R-:W-:-:S04]  /*1a00*/  IMAD R0, R0, R4, RZ ;  /* 0x0000000400007224 */ /* 0x000fc800078e02ff */
[----:B------:R-:W-:-:S04]  /*1a10*/  IMAD.HI.U32 R3, R3, R0, R2 ;  /* 0x0000000003037227 */ /* 0x000fc800078e0002 */
[----:B------:R-:W-:-:S04]  /*1a20*/  IMAD.MOV R0, RZ, RZ, -R5 ;  /* 0x000000ffff007224 */ /* 0x000fc800078e0a05 */
[----:B------:R-:W-:Y:S02]  /*1a30*/  IMAD.MOV.U32 R2, RZ, RZ, R0 ;  /* 0x000000ffff027224 */ /* 0x000fe400078e0000 */
[----:B------:R-:W-:-:S04]  /*1a40*/  IMAD.HI.U32 R0, R3, R6, RZ ;  /* 0x0000000603007227 */ /* 0x000fc800078e00ff */
[----:B------:R-:W-:-:S05]  /*1a50*/  IMAD R2, R0, R2, R6 ;  /* 0x0000000200027224 */ /* 0x000fca00078e0206 */
[----:B------:R-:W-:-:S13]  /*1a60*/  ISETP.GT.U32.AND P2, PT, R4, R2, PT ;  /* 0x000000020400720c */ /* 0x000fda0003f44070 */
[----:B------:R-:W-:-:S04]  /*1a70*/  @!P2 IADD3 R2, PT, PT, R2, -R4, RZ ;  /* 0x800000040202a210 */ /* 0x000fc80007ffe0ff */
[----:B------:R-:W-:Y:S02]  /*1a80*/  ISETP.GE.U32.AND P3, PT, R2, R4, PT ;  /* 0x000000040200720c */ /* 0x000fe40003f66070 */
[----:B------:R-:W-:Y:S01]  /*1a90*/  LOP3.LUT R2, R33, R14, RZ, 0x3c, !PT ;  /* 0x0000000e21027212 */ /* 0x000fe200078e3cff */
[----:B------:R-:W-:Y:S01]  /*1aa0*/  @!P2 VIADD R0, R0, 0x1 ;  /* 0x000000010000a836 */ /* 0x000fe20000000000 */
[----:B------:R-:W-:Y:S02]  /*1ab0*/  ISETP.NE.AND P2, PT, R14, RZ, PT ;  /* 0x000000ff0e00720c */ /* 0x000fe40003f45270 */
[----:B------:R-:W-:Y:S01]  /*1ac0*/  ISETP.GE.AND P1, PT, R2, RZ, PT ;  /* 0x000000ff0200720c */ /* 0x000fe20003f26270 */
[----:B------:R-:W-:Y:S01]  /*1ad0*/  IMAD R2, R7, R238, RZ ;  /* 0x000000ee07027224 */ /* 0x000fe200078e02ff */
[----:B------:R-:W-:-:S05]  /*1ae0*/  SHF.L.U32 R234, R233, 0x3, RZ ;  /* 0x00000003e9ea7819 */ /* 0x000fca00000006ff */
[----:B------:R-:W-:Y:S02]  /*1af0*/  @P3 VIADD R0, R0, 0x1 ;  /* 0x0000000100003836 */ /* 0x000fe40000000000 */
[C---:B------:R-:W-:Y:S01]  /*1b00*/  IMAD R4, R11.reuse, R239, R2 ;  /* 0x000000ef0b047224 */ /* 0x040fe200078e0202 */
[----:B------:R-:W-:Y:S01]  /*1b10*/  LOP3.LUT R171, R234, 0x38, RZ, 0xc0, !PT ;  /* 0x00000038eaab7812 */ /* 0x000fe200078ec0ff */
[----:B------:R-:W-:-:S04]  /*1b20*/  IMAD.WIDE.U32 R2, R11, R238, RZ ;  /* 0x000000ee0b027225 */ /* 0x000fc800078e00ff */
[----:B------:R-:W-:Y:S01]  /*1b30*/  @!P1 IMAD.MOV R0, RZ, RZ, -R0 ;  /* 0x000000ffff009224 */ /* 0x000fe200078e0a00 */
[----:B------:R-:W-:Y:S01]  /*1b40*/  @!P2 LOP3.LUT R0, RZ, R14, RZ, 0x33, !PT ;  /* 0x0000000eff00a212 */ /* 0x000fe200078e33ff */
[----:B------:R-:W-:Y:S01]  /*1b50*/  IMAD.IADD R9, R3, 0x1, R4 ;  /* 0x0000000103097824 */ /* 0x000fe200078e0204 */
[----:B------:R-:W-:Y:S02]  /*1b60*/  IADD3 R4, P2, P1, R2, R8, R171 ;  /* 0x0000000802047210 */ /* 0x000fe4000795e0ab */
[----:B------:R-:W-:Y:S01]  /*1b70*/  SHF.R.S32.HI R7, RZ, 0x1f, R0 ;  /* 0x0000001fff077819 */ /* 0x000fe20000011400 */
[-C--:B------:R-:W-:Y:S02]  /*1b80*/  IMAD R6, R29, R0.reuse, RZ ;  /* 0x000000001d067224 */ /* 0x080fe400078e02ff */
[----:B------:R-:W-:Y:S01]  /*1b90*/  IMAD.WIDE.U32 R2, R28, R0, RZ ;  /* 0x000000001c027225 */ /* 0x000fe200078e00ff */
[----:B------:R-:W-:-:S03]  /*1ba0*/  LOP3.LUT R5, R234, 0x1c0, RZ, 0xc0, !PT ;  /* 0x000001c0ea057812 */ /* 0x000fc600078ec0ff */
[----:B------:R-:W-:Y:S01]  /*1bb0*/  IMAD R0, R7, R28, R6 ;  /* 0x0000001c07007224 */ /* 0x000fe200078e0206 */
[----:B------:R-:W-:Y:S02]  /*1bc0*/  IADD3.X R6, PT, PT, R9, R10, RZ, P2, P1 ;  /* 0x0000000a09067210 */ /* 0x000fe400017e24ff */
[----:B------:R-:W-:Y:S01]  /*1bd0*/  IADD3 R4, P1, PT, R4, R2, RZ ;  /* 0x0000000204047210 */ /* 0x000fe20007f3e0ff */
[----:B------:R-:W-:Y:S01]  /*1be0*/  IMAD.IADD R2, R3, 0x1, R0 ;  /* 0x0000000103027824 */ /* 0x000fe200078e0200 */
[----:B------:R-:W-:Y:S01]  /*1bf0*/  LOP3.LUT R5, R5, 0x38, R233, 0xf8, !PT ;  /* 0x0000003805057812 */ /* 0x000fe200078ef8e9 */
[----:B------:R-:W1:Y:S03]  /*1c00*/  S2UR UR6, SR_CgaCtaId ;  /* 0x00000000000679c3 */ /* 0x000e660000008800 */
[----:B------:R-:W-:-:S04]  /*1c10*/  LOP3.LUT R5, R5, R171, RZ, 0x3c, !PT ;  /* 0x000000ab05057212 */ /* 0x000fc800078e3cff */
[----:B------:R-:W-:Y:S01]  /*1c20*/  LOP3.LUT R234, R5, 0x1e00, R234, 0xf8, !PT ;  /* 0x00001e0005ea7812 */ /* 0x000fe200078ef8ea */
[----:B------:R-:W-:Y:S01]  /*1c30*/  IMAD.X R5, R6, 0x1, R2, P1 ;  /* 0x0000000106057824 */ /* 0x000fe200008e0602 */
[----:B------:R-:W-:Y:S02]  /*1c40*/  IADD3 R6, P1, PT, R171, R15, RZ ;  /* 0x0000000fab067210 */ /* 0x000fe40007f3e0ff */
[----:B------:R-:W-:Y:S02]  /*1c50*/  IADD3 R30, PT, PT, -R31, R30, RZ ;  /* 0x0000001e1f1e7210 */ /* 0x000fe40007ffe1ff */
[----:B------:R-:W-:Y:S01]  /*1c60*/  SHF.R.U32.HI R2, RZ, 0x3, R233 ;  /* 0x00000003ff027819 */ /* 0x000fe200000116e9 */
[----:B------:R-:W-:Y:S02]  /*1c70*/  IMAD.X R7, RZ, RZ, R21, P1 ;  /* 0x000000ffff077224 */ /* 0x000fe400008e0615 */
[----:B------:R2:W-:Y:S02]  /*1c80*/  STL [R1], R30 ;  /* 0x0000001e01007387 */ /* 0x0005e40000100800 */
[----:B------:R-:W-:-:S02]  /*1c90*/  IMAD R3, R239, R2, RZ ;  /* 0x00000002ef037224 */ /* 0x000fc400078e02ff */
[----:B------:R-:W-:Y:S01]  /*1ca0*/  IMAD.WIDE.U32 R4, R2, R238, R4 ;  /* 0x000000ee02047225 */ /* 0x000fe200078e0004 */
[----:B------:R-:W-:-:S03]  /*1cb0*/  UMOV UR7, 0x400 ;  /* 0x0000040000077882 */ /* 0x000fc60000000000 */
[----:B------:R-:W-:Y:S02]  /*1cc0*/  IMAD R14, R237, R2, RZ ;  /* 0x00000002ed0e7224 */ /* 0x000fe400078e02ff */
[----:B------:R-:W-:Y:S01]  /*1cd0*/  IMAD.WIDE.U32 R6, R2, R236, R6 ;  /* 0x000000ec02067225 */ /* 0x000fe200078e0006 */
[----:B------:R-:W-:Y:S01]  /*1ce0*/  IADD3 R5, PT, PT, R5, R3, RZ ;  /* 0x0000000305057210 */ /* 0x000fe20007ffe0ff */
[----:B-1----:R-:W-:Y:S02]  /*1cf0*/  ULEA UR6, UR6, UR7, 0x18 ;  /* 0x0000000706067291 */ /* 0x002fe4000f8ec0ff */
[----:B------:R-:W-:Y:S01]  /*1d00*/  IMAD.IADD R3, R7, 0x1, R14 ;  /* 0x0000000107037824 */ /* 0x000fe200078e020e */
[-C--:B------:R-:W-:Y:S01]  /*1d10*/  LOP3.LUT R241, R241, R240.reuse, RZ, 0x3c, !PT ;  /* 0x000000f0f1f17212 */ /* 0x080fe200078e3cff */
[----:B------:R-:W-:Y:S02]  /*1d20*/  BSSY.RECONVERGENT B0, `(.L_x_694) ;  /* 0x000002d000007945 */ /* 0x000fe40003800200 */
[----:B------:R-:W-:Y:S01]  /*1d30*/  IMAD.U32 R229, RZ, RZ, UR6 ;  /* 0x00000006ffe57e24 */ /* 0x000fe2000f8e00ff */
[----:B------:R-:W-:-:S03]  /*1d40*/  LOP3.LUT R240, R241, R240, RZ, 0x3c, !PT ;  /* 0x000000f0f1f07212 */ /* 0x000fc600078e3cff */
[----:B------:R-:W-:Y:S01]  /*1d50*/  IMAD R234, R234, 0x2, R229 ;  /* 0x00000002eaea7824 */ /* 0x000fe200078e02e5 */
[----:B------:R-:W-:Y:S01]  /*1d60*/  LOP3.LUT R241, R241, R240, RZ, 0x3c, !PT ;  /* 0x000000f0f1f17212 */ /* 0x000fe200078e3cff */
[----:B--2---:R-:W-:Y:S02]  /*1d70*/  @P0 IMAD R11, R13, R252, RZ ;  /* 0x000000fc0d0b0224 */ /* 0x004fe400078e02ff */
[-C--:B---3--:R-:W-:Y:S02]  /*1d80*/  @!P0 IMAD R0, R17, R34.reuse, RZ ;  /* 0x0000002211008224 */ /* 0x088fe400078e02ff */
[----:B------:R-:W-:-:S04]  /*1d90*/  @!P0 IMAD.WIDE.U32 R8, R16, R34, RZ ;  /* 0x0000002210088225 */ /* 0x000fc800078e00ff */
[----:B------:R-:W-:Y:S01]  /*1da0*/  @!P0 IMAD.MOV.U32 R10, RZ, RZ, R8 ;  /* 0x000000ffff0a8224 */ /* 0x000fe200078e0008 */
[----:B------:R-:W-:Y:S01]  /*1db0*/  @!P0 IADD3 R0, PT, PT, R9, R0, RZ ;  /* 0x0000000009008210 */ /* 0x000fe20007ffe0ff */
[----:B------:R-:W-:-:S03]  /*1dc0*/  @P0 IMAD.WIDE.U32 R8, R12, R252, RZ ;  /* 0x000000fc0c080225 */ /* 0x000fc600078e00ff */
[----:B------:R-:W-:Y:S01]  /*1dd0*/  @P0 MOV R10, R8 ;  /* 0x00000008000a0202 */ /* 0x000fe20000000f00 */
[----:B------:R-:W-:-:S03]  /*1de0*/  @P0 IMAD.IADD R0, R9, 0x1, R11 ;  /* 0x0000000109000824 */ /* 0x000fc600078e020b */
[----:B------:R-:W-:-:S04]  /*1df0*/  IADD3 R10, P1, PT, R171, R10, RZ ;  /* 0x0000000aab0a7210 */ /* 0x000fc80007f3e0ff */
[----:B------:R-:W-:Y:S02]  /*1e00*/  IADD3.X R11, PT, PT, RZ, R0, RZ, P1, !PT ;  /* 0x00000000ff0b7210 */ /* 0x000fe40000ffe4ff */
[----:B------:R-:W-:Y:S02]  /*1e10*/  ISETP.GE.AND P1, PT, R2, R30, PT ;  /* 0x0000001e0200720c */ /* 0x000fe40003f26270 */
[----:B------:R-:W-:Y:S01]  /*1e20*/  LEA R244, P3, R6, R24, 0x1 ;  /* 0x0000001806f47211 */ /* 0x000fe200078608ff */
[-C--:B----4-:R-:W-:Y:S01]  /*1e30*/  IMAD R8, R27, R33.reuse, RZ ;  /* 0x000000211b087224 */ /* 0x090fe200078e02ff */
[----:B------:R-:W-:Y:S01]  /*1e40*/  LEA R246, P2, R4, R22, 0x1 ;  /* 0x0000001604f67211 */ /* 0x000fe200078408ff */
[----:B------:R-:W-:Y:S01]  /*1e50*/  IMAD.WIDE.U32 R10, R26, R33, R10 ;  /* 0x000000211a0a7225 */ /* 0x000fe200078e000a */
[----:B------:R-:W-:Y:S02]  /*1e60*/  LEA.HI.X R243, R6, R25, R3, 0x1, P3 ;  /* 0x0000001906f37211 */ /* 0x000fe400018f0c03 */
[----:B------:R-:W-:-:S02]  /*1e70*/  MOV R3, RZ ;  /* 0x000000ff00037202 */ /* 0x000fc40000000f00 */
[----:B------:R-:W-:Y:S01]  /*1e80*/  LEA.HI.X R245, R4, R23, R5, 0x1, P2 ;  /* 0x0000001704f57211 */ /* 0x000fe200010f0c05 */
[----:B------:R-:W-:Y:S01]  /*1e90*/  @!P0 IMAD.MOV.U32 R4, RZ, RZ, R12 ;  /* 0x000000ffff048224 */ /* 0x000fe200078e000c */
[----:B------:R-:W-:Y:S01]  /*1ea0*/  @!P0 MOV R5, R13 ;  /* 0x0000000d00058202 */ /* 0x000fe20000000f00 */
[----:B------:R-:W-:Y:S01]  /*1eb0*/  @P0 IMAD.MOV.U32 R5, RZ, RZ, R13 ;  /* 0x000000ffff050224 */ /* 0x000fe200078e000d */
[----:B------:R-:W-:Y:S01]  /*1ec0*/  @P0 MOV R4, R12 ;  /* 0x0000000c00040202 */ /* 0x000fe20000000f00 */
[----:B------:R-:W-:Y:S01]  /*1ed0*/  IMAD.WIDE.U32 R6, R32, 0x40, R2 ;  /* 0x0000004020067825 */ /* 0x000fe200078e0002 */
[----:B------:R-:W-:Y:S01]  /*1ee0*/  IADD3 R9, PT, PT, R11, R8, RZ ;  /* 0x000000080b097210 */ /* 0x000fe20007ffe0ff */
[----:B------:R-:W-:Y:S06]  /*1ef0*/  @P1 BRA `(.L_x_695) ;  /* 0x00000000003c1947 */ /* 0x000fec0003800000 */
[----:B-----5:R-:W-:-:S13]  /*1f00*/  ISETP.GE.AND P0, PT, R171, R247, PT ;  /* 0x000000f7ab00720c */ /* 0x020fda0003f06270 */
[----:B------:R-:W-:Y:S05]  /*1f10*/  @P0 BRA `(.L_x_696) ;  /* 0x0000000000300947 */ /* 0x000fea0003800000 */
[----:B------:R-:W-:Y:S01]  /*1f20*/  MOV R8, R10 ;  /* 0x0000000a00087202 */ /* 0x000fe20000000f00 */
[----:B------:R-:W-:-:S04]  /*1f30*/  IMAD R0, R7, R4, RZ ;  /* 0x0000000407007224 */ /* 0x000fc800078e02ff */
[----:B------:R-:W-:-:S04]  /*1f40*/  IMAD.WIDE.U32 R12, R6, R4, R8 ;  /* 0x00000004060c7225 */ /* 0x000fc800078e0008 */
[----:B------:R-:W-:Y:S01]  /*1f50*/  IMAD R0, R6, R5, R0 ;  /* 0x0000000506007224 */ /* 0x000fe200078e0200 */
[----:B------:R-:W-:-:S04]  /*1f60*/  LEA R14, P0, R12, R18, 0x1 ;  /* 0x000000120c0e7211 */ /* 0x000fc800078008ff */
[----:B------:R-:W-:-:S04]  /*1f70*/  IADD3 R0, PT, PT, R13, R0, RZ ;  /* 0x000000000d007210 */ /* 0x000fc80007ffe0ff */
[----:B------:R-:W-:-:S05]  /*1f80*/  LEA.HI.X R15, R12, R19, R0, 0x1, P0 ;  /* 0x000000130c0f7211 */ /* 0x000fca00000f0c00 */
[----:B------:R-:W-:Y:S01]  /*1f90*/  @!PT LDS RZ, [RZ] ;  /* 0x00000000fffff984 */ /* 0x000fe20000000800 */
[----:B------:R-:W-:Y:S01]  /*1fa0*/  @!PT LDS RZ, [RZ] ;  /* 0x00000000fffff984 */ /* 0x000fe20000000800 */
[----:B------:R-:W-:Y:S01]  /*1fb0*/  @!PT LDS RZ, [RZ] ;  /* 0x00000000fffff984 */ /* 0x000fe20000000800 */
[----:B------:R2:W-:Y:S01]  /*1fc0*/  LDGSTS.E.BYPASS.LTC128B.128 [R234], desc[UR4][R14.64] ;  /* 0x000000000eea7fae */ /* 0x0005e2000b981a04 */
[----:B------:R-:W-:Y:S05]  /*1fd0*/  BRA `(.L_x_695) ;  /* 0x0000000000047947 */ /* 0x000fea0003800000 */
.L_x_696:
[----:B------:R1:W-:Y:S02]  /*1fe0*/  STS.128 [R234], RZ ;  /* 0x000000ffea007388 */ /* 0x0003e40000000c00 */
.L_x_695:
[----:B------:R-:W-:Y:S05]  /*1ff0*/  BSYNC.RECONVERGENT B0 ;  /* 0x0000000000007941 */ /* 0x000fea0003800200 */
.L_x_694:
[C---:B------:R-:W-:Y:S01]  /*2000*/  VIADD R21, R2.reuse, 0x10 ;  /* 0x0000001002157836 */ /* 0x040fe20000000000 */
[----:B------:R-:W-:Y:S01]  /*2010*/  IADD3 R22, PT, PT, R2, 0x30, RZ ;  /* 0x0000003002167810 */ /* 0x000fe20007ffe0ff */
[----:B--2---:R-:W-:Y:S01]  /*2020*/  IMAD R14, R242, -0x100, R20 ;  /* 0xffffff00f20e7824 */ /* 0x004fe200078e0214 */
[----:B------:R-:W-:Y:S01]  /*2030*/  BSSY.RECONVERGENT B0, `(.L_x_697) ;  /* 0x0000019000007945 */ /* 0x000fe20003800200 */
[----:B------:R-:W-:Y:S01]  /*2040*/  VIADD R23, R2, 0x20 ;  /* 0x0000002002177836 */ /* 0x000fe20000000000 */
[-C--:B------:R-:W-:Y:S01]  /*2050*/  ISETP.GE.AND P0, PT, R21, R30.reuse, PT ;  /* 0x0000001e1500720c */ /* 0x080fe20003f06270 */
[----:B------:R-:W-:Y:S01]  /*2060*/  VIADD R14, R14, 0x100 ;  /* 0x000001000e0e7836 */ /* 0x000fe20000000000 */
[-C--:B------:R-:W-:Y:S02]  /*2070*/  ISETP.GE.AND P1, PT, R22, R30.reuse, PT ;  /* 0x0000001e1600720c */ /* 0x080fe40003f26270 */
[----:B------:R-:W-:Y:S02]  /*2080*/  ISETP.GE.AND P2, PT, R23, R30, PT ;  /* 0x0000001e1700720c */ /* 0x000fe40003f46270 */
[----:B------:R-:W-:-:S07]  /*2090*/  ISETP.GE.AND P6, PT, R2, R14, PT ;  /* 0x0000000e0200720c */ /* 0x000fce0003fc6270 */
[----:B------:R-:W-:Y:S06]  /*20a0*/  @P0 BRA `(.L_x_698) ;  /* 0x0000000000440947 */ /* 0x000fec0003800000 */
[----:B-----5:R-:W-:-:S13]  /*20b0*/  ISETP.GE.AND P0, PT, R171, R247, PT ;  /* 0x000000f7ab00720c */ /* 0x020fda0003f06270 */
[----:B------:R2:W-:Y:S01]  /*20c0*/  @P0 STS.128 [R234+0x800], RZ ;  /* 0x000800ffea000388 */ /* 0x0005e20000000c00 */
[----:B------:R-:W-:Y:S05]  /*20d0*/  @P0 BRA `(.L_x_698) ;  /* 0x0000000000380947 */ /* 0x000fea0003800000 */
[----:B------:R-:W-:Y:S02]  /*20e0*/  IADD3 R0, P0, PT, R6, 0x10, RZ ;  /* 0x0000001006007810 */ /* 0x000fe40007f1e0ff */
[----:B------:R-:W-:-:S03]  /*20f0*/  MOV R13, R9 ;  /* 0x00000009000d7202 */ /* 0x000fc60000000f00 */
[----:B------:R-:W-:-:S04]  /*2100*/  IMAD.X R12, RZ, RZ, R7, P0 ;  /* 0x000000ffff0c7224 */ /* 0x000fc800000e0607 */
[----:B------:R-:W-:Y:S02]  /*2110*/  IMAD R15, R12, R4, RZ ;  /* 0x000000040c0f7224 */ /* 0x000fe400078e02ff */
[----:B------:R-:W-:-:S04]  /*2120*/  IMAD.MOV.U32 R12, RZ, RZ, R10 ;  /* 0x000000ffff0c7224 */ /* 0x000fc800078e000a */
        /* <DEDUP_REMOVED lines=8> */
[----:B------:R3:W-:Y:S02]  /*21b0*/  LDGSTS.E.BYPASS.LTC128B.128 [R234+0x800], desc[UR4][R16.64] ;  /* 0x0080000010ea7fae */ /* 0x0007e4000b981a04 */
.L_x_698:
[----:B------:R-:W-:Y:S05]  /*21c0*/  BSYNC.RECONVERGENT B0 ;  /* 0x0000000000007941 */ /* 0x000fea0003800200 */
.L_x_697:
[----:B------:R-:W-:Y:S04]  /*21d0*/  BSSY.RECONVERGENT B0, `(.L_x_699) ;  /* 0x0000013000007945 */ /* 0x000fe80003800200 */
[----:B------:R-:W-:Y:S05]  /*21e0*/  @P2 BRA `(.L_x_700) ;  /* 0x0000000000442947 */ /* 0x000fea0003800000 */
        /* <DEDUP_REMOVED lines=10> */
[----:B---3--:R-:W-:-:S04]  /*2290*/  LEA R16, P0, R12, R18, 0x1 ;  /* 0x000000120c107211 */ /* 0x008fc800078008ff */
[----:B------:R-:W-:-:S04]  /*22a0*/  IADD3 R0, PT, PT, R13, R0, RZ ;  /* 0x000000000d007210 */ /* 0x000fc80007ffe0ff */
[----:B------:R-:W-:-:S05]  /*22b0*/  LEA.HI.X R17, R12, R19, R0, 0x1, P0 ;  /* 0x000000130c117211 */ /* 0x000fca00000f0c00 */
[----:B------:R-:W-:Y:S01]  /*22c0*/  @!PT LDS RZ, [RZ] ;  /* 0x00000000fffff984 */ /* 0x000fe20000000800 */
[----:B------:R-:W-:Y:S01]  /*22d0*/  @!PT LDS RZ, [RZ] ;  /* 0x00000000fffff984 */ /* 0x000fe20000000800 */
[----:B------:R-:W-:Y:S01]  /*22e0*/  @!PT LDS RZ, [RZ] ;  /* 0x00000000fffff984 */ /* 0x000fe20000000800 */
[----:B------:R3:W-:Y:S02]  /*22f0*/  LDGSTS.E.BYPASS.LTC128B.128 [R234+0x1000], desc[UR4][R16.64] ;  /* 0x0100000010ea7fae */ /* 0x0007e4000b981a04 */
.L_x_700:
[----:B------:R-:W-:Y:S05]  /*2300*/  BSYNC.RECONVERGENT B0 ;  /* 0x0000000000007941 */ /* 0x000fea0003800200 */
.L_x_699:
[----:B------:R-:W-:Y:S04]  /*2310*/  BSSY.RECONVERGENT B0, `(.L_x_701) ;  /* 0x0000013000007945 */ /* 0x000fe80003800200 */
[----:B------:R-:W-:Y:S05]  /*2320*/  @P1 BRA `(.L_x_702) ;  /* 0x0000000000441947 */ /* 0x000fea0003800000 */
[----:B-----5:R-:W-:-:S13]  /*2330*/  ISETP.GE.AND P0, PT, R171, R247, PT ;  /* 0x000000f7ab00720c */ /* 0x020fda0003f06270 */
[----:B------:R1:W-:Y:S01]  /*2340*/  @P0 STS.128 [R234+0x1800], RZ ;  /* 0x001800ffea000388 */ /* 0x0003e20000000c00 */
[----:B------:R-:W-:Y:S05]  /*2350*/  @P0 BRA `(.L_x_702) ;  /* 0x0000000000380947 */ /* 0x000fea0003800000 */
[----:B------:R-:W-:-:S05]  /*2360*/  IADD3 R0, P0, PT, R6, 0x30, RZ ;  /* 0x0000003006007810 */ /* 0x000fca0007f1e0ff */
[----:B------:R-:W-:Y:S01]  /*2370*/  IMAD.X R6, RZ, RZ, R7, P0 ;  /* 0x000000ffff067224 */ /* 0x000fe200000e0607 */
[----:B------:R-:W-:-:S03]  /*2380*/  MOV R7, R9 ;  /* 0x0000000900077202 */ /* 0x000fc60000000f00 */
        /* <DEDUP_REMOVED lines=11> */
.L_x_702:
[----:B------:R-:W-:Y:S05]  /*2440*/  BSYNC.RECONVERGENT B0 ;  /* 0x0000000000007941 */ /* 0x000fea0003800200 */
.L_x_701:
[----:B------:R-:W-:Y:S01]  /*2450*/  BSSY.RECONVERGENT B0, `(.L_x_703) ;  /* 0x000000e000007945 */ /* 0x000fe20003800200 */
[C---:B------:R-:W-:Y:S02]  /*2460*/  SHF.L.U64.HI R6, R236.reuse, 0x4, R237 ;  /* 0x00000004ec067819 */ /* 0x040fe400000102ed */
[----:B------:R-:W-:Y:S01]  /*2470*/  SHF.L.U32 R0, R236, 0x4, RZ ;  /* 0x00000004ec007819 */ /* 0x000fe200000006ff */
[----:B------:R-:W-:Y:S05]  /*2480*/  @P6 BRA `(.L_x_704) ;  /* 0x0000000000286947 */ /* 0x000fea0003800000 */
[----:B-----5:R-:W-:-:S13]  /*2490*/  ISETP.GE.AND P0, PT, R171, R247, PT ;  /* 0x000000f7ab00720c */ /* 0x020fda0003f06270 */
[----:B------:R-:W-:Y:S05]  /*24a0*/  @P0 BRA `(.L_x_705) ;  /* 0x00000000001c0947 */ /* 0x000fea0003800000 */
[----:B-1----:R-:W-:Y:S02]  /*24b0*/  MOV R4, R244 ;  /* 0x000000f400047202 */ /* 0x002fe40000000f00 */
[----:B------:R-:W-:-:S05]  /*24c0*/  MOV R5, R243 ;  /* 0x000000f300057202 */ /* 0x000fca0000000f00 */
[----:B------:R-:W-:Y:S01]  /*24d0*/  @!PT LDS RZ, [RZ] ;  /* 0x00000000fffff984 */ /* 0x000fe20000000800 */
[----:B------:R-:W-:Y:S01]  /*24e0*/  @!PT LDS RZ, [RZ] ;  /* 0x00000000fffff984 */ /* 0x000fe20000000800 */
[----:B------:R-:W-:Y:S01]  /*24f0*/  @!PT LDS RZ, [RZ] ;  /* 0x00000000fffff984 */ /* 0x000fe20000000800 */
[----:B------:R1:W-:Y:S01]  /*2500*/  LDGSTS.E.BYPASS.LTC128B.128 [R234+0x2000], desc[UR4][R4.64] ;  /* 0x0200000004ea7fae */ /* 0x0003e2000b981a04 */
[----:B------:R-:W-:Y:S05]  /*2510*/  BRA `(.L_x_704) ;  /* 0x0000000000047947 */ /* 0x000fea0003800000 */
.L_x_705:
[----:B------:R1:W-:Y:S02]  /*2520*/  STS.128 [R234+0x2000], RZ ;  /* 0x002000ffea007388 */ /* 0x0003e40000000c00 */
.L_x_704:
[----:B------:R-:W-:Y:S05]  /*2530*/  BSYNC.RECONVERGENT B0 ;  /* 0x0000000000007941 */ /* 0x000fea0003800200 */
.L_x_703:
[----:B------:R-:W-:Y:S01]  /*2540*/  ISETP.GE.AND P3, PT, R21, R14, PT ;  /* 0x0000000e1500720c */ /* 0x000fe20003f66270 */
[----:B-----5:R-:W-:Y:S01]  /*2550*/  VIADD R18, R2, 0x40 ;  /* 0x0000004002127836 */ /* 0x020fe20000000000 */
[----:B-1----:R-:W-:Y:S01]  /*2560*/  LEA R4, P0, R0, R244, 0x1 ;  /* 0x000000f400047211 */ /* 0x002fe200078008ff */
[C---:B---3--:R-:W-:Y:S01]  /*2570*/  VIADD R17, R2.reuse, 0x50 ;  /* 0x0000005002117836 */ /* 0x048fe20000000000 */
[----:B------:R-:W-:Y:S01]  /*2580*/  BSSY.RECONVERGENT B0, `(.L_x_706) ;  /* 0x0000011000007945 */ /* 0x000fe20003800200 */
[----:B------:R-:W-:Y:S01]  /*2590*/  VIADD R16, R2, 0x60 ;  /* 0x0000006002107836 */ /* 0x000fe20000000000 */
[----:B------:R-:W-:Y:S01]  /*25a0*/  LEA.HI.X R5, R0, R243, R6, 0x1, P0 ;  /* 0x000000f300057211 */ /* 0x000fe200000f0c06 */
[----:B------:R-:W-:Y:S01]  /*25b0*/  VIADD R15, R2, 0x70 ;  /* 0x00000070020f7836 */ /* 0x000fe20000000000 */
[-C--:B------:R-:W-:Y:S02]  /*25c0*/  ISETP.GE.AND P2, PT, R23, R14.reuse, PT ;  /* 0x0000000e1700720c */ /* 0x080fe40003f46270 */
[----:B------:R-:W-:-:S02]  /*25d0*/  ISETP.GE.AND P1, PT, R22, R14, PT ;  /* 0x0000000e1600720c */ /* 0x000fc40003f26270 */
[-C--:B------:R-:W-:Y:S02]  /*25e0*/  ISETP.GE.AND P0, PT, R18, R14.reuse, PT ;  /* 0x0000000e1200720c */ /* 0x080fe40003f06270 */
[-C--:B------:R-:W-:Y:S02]  /*25f0*/  ISETP.GE.AND P5, PT, R17, R14.reuse, PT ;  /* 0x0000000e1100720c */ /* 0x080fe40003fa6270 */
[----:B------:R-:W-:Y:S01]  /*2600*/  ISETP.GE.AND P4, PT, R16, R14, PT ;  /* 0x0000000e1000720c */ /* 0x000fe20003f86270 */
[----:B------:R-:W-:-:S12]  /*2610*/  @P3 BRA `(.L_x_707) ;  /* 0x00000000001c3947 */ /* 0x000fd80003800000 */
[----:B------:R-:W-:-:S13]  /*2620*/  ISETP.GE.AND P3, PT, R171, R247, PT ;  /* 0x000000f7ab00720c */ /* 0x000fda0003f66270 */
[----:B------:R1:W-:Y:S01]  /*2630*/  @P3 STS.128 [R234+0x2800], RZ ;  /* 0x002800ffea003388 */ /* 0x0003e20000000c00 */
[----:B------:R-:W-:Y:S05]  /*2640*/  @P3 BRA `(.L_x_707) ;  /* 0x0000000000103947 */ /* 0x000fea0003800000 */
[----:B------:R-:W-:Y:S01]  /*2650*/  @!PT LDS RZ, [RZ] ;  /* 0x00000000fffff984 */ /* 0x000fe20000000800 */
[----:B------:R-:W-:Y:S01]  /*2660*/  @!PT LDS RZ, [RZ] ;  /* 0x00000000fffff984 */ /* 0x000fe20000000800 */
[----:B------:R-:W-:Y:S01]  /*2670*/  @!PT LDS RZ, [RZ] ;  /* 0x00000000fffff984 */ /* 0x000fe20000000800 */
[----:B------:R3:W-:Y:S02]  /*2680*/  LDGSTS.E.BYPASS.LTC128B.128 [R234+0x2800], desc[UR4][R4.64] ;  /* 0x0280000004ea7fae */ /* 0x0007e4000b981a04 */
.L_x_707:
[----:B------:R-:W-:Y:S05]  /*2690*/  BSYNC.RECONVERGENT B0 ;  /* 0x0000000000007941 */ /* 0x000fea0003800200 */
.L_x_706:
[----:B------:R-:W-:Y:S01]  /*26a0*/  BSSY.RECONVERGENT B0, `(.L_x_708) ;  /* 0x000000d000007945 */ /* 0x000fe20003800200 */
[----:B------:R-:W-:Y:S02]  /*26b0*/  ISETP.GE.AND P3, PT, R15, R14, PT ;  /* 0x0000000e0f00720c */ /* 0x000fe40003f66270 */
[----:B------:R-:W-:Y:S01]  /*26c0*/  LOP3.LUT R13, R2, 0x80, RZ, 0xfc, !PT ;  /* 0x00000080020d7812 */ /* 0x000fe200078efcff */
[----:B------:R-:W-:Y:S05]  /*26d0*/  @P2 BRA `(.L_x_709) ;  /* 0x0000000000242947 */ /* 0x000fea0003800000 */
[----:B------:R-:W-:-:S13]  /*26e0*/  ISETP.GE.AND P2, PT, R171, R247, PT ;  /* 0x000000f7ab00720c */ /* 0x000fda0003f46270 */
[----:B------:R1:W-:Y:S01]  /*26f0*/  @P2 STS.128 [R234+0x3000], RZ ;  /* 0x003000ffea002388 */ /* 0x0003e20000000c00 */
[----:B------:R-:W-:Y:S05]  /*2700*/  @P2 BRA `(.L_x_709) ;  /* 0x0000000000182947 */ /* 0x000fea0003800000 */
[----:B------:R-:W-:-:S04]  /*2710*/  LEA R6, P2, R236, R4, 0x5 ;  /* 0x00000004ec067211 */ /* 0x000fc800078428ff */
[----:B------:R-:W-:-:S05]  /*2720*/  LEA.HI.X R7, R236, R5, R237, 0x5, P2 ;  /* 0x00000005ec077211 */ /* 0x000fca00010f2ced */
[----:B------:R-:W-:Y:S01]  /*2730*/  @!PT LDS RZ, [RZ] ;  /* 0x00000000fffff984 */ /* 0x000fe20000000800 */
[----:B------:R-:W-:Y:S01]  /*2740*/  @!PT LDS RZ, [RZ] ;  /* 0x00000000fffff984 */ /* 0x000fe20000000800 */
[----:B------:R-:W-:Y:S01]  /*2750*/  @!PT LDS RZ, [RZ] ;  /* 0x00000000fffff984 */ /* 0x000fe20000000800 */
[----:B------:R1:W-:Y:S04]  /*2760*/  LDGSTS.E.BYPASS.LTC128B.128 [R234+0x3000], desc[UR4][R6.64] ;  /* 0x0300000006ea7fae */ /* 0x0003e8000b981a04 */
.L_x_709:
[----:B------:R-:W-:Y:S05]  /*2770*/  BSYNC.RECONVERGENT B0 ;  /* 0x0000000000007941 */ /* 0x000fea0003800200 */
.L_x_708:
[----:B------:R-:W-:Y:S01]  /*2780*/  BSSY.RECONVERGENT B0, `(.L_x_710) ;  /* 0x000000d000007945 */ /* 0x000fe20003800200 */
[----:B------:R-:W-:Y:S02]  /*2790*/  ISETP.GE.AND P2, PT, R13, R14, PT ;  /* 0x0000000e0d00720c */ /* 0x000fe40003f46270 */
[----:B------:R-:W-:Y:S01]  /*27a0*/  IADD3 R12, PT, PT, R2, 0x90, RZ ;  /* 0x00000090020c7810 */ /* 0x000fe20007ffe0ff */
[----:B------:R-:W-:Y:S05]  /*27b0*/  @P1 BRA `(.L_x_711) ;  /* 0x0000000000241947 */ /* 0x000fea0003800000 */
[----:B------:R-:W-:-:S13]  /*27c0*/  ISETP.GE.AND P1, PT, R171, R247, PT ;  /* 0x000000f7ab00720c */ /* 0x000fda0003f26270 */
[----:B------:R1:W-:Y:S01]  /*27d0*/  @P1 STS.128 [R234+0x3800], RZ ;  /* 0x003800ffea001388 */ /* 0x0003e20000000c00 */
[----:B------:R-:W-:Y:S05]  /*27e0*/  @P1 BRA `(.L_x_711) ;  /* 0x0000000000181947 */ /* 0x000fea0003800000 */
[----:B-1----:R-:W-:-:S04]  /*27f0*/  LEA R6, P1, R236, R4, 0x6 ;  /* 0x00000004ec067211 */ /* 0x002fc800078230ff */
[----:B------:R-:W-:-:S05]  /*2800*/  LEA.HI.X R7, R236, R5, R237, 0x6, P1 ;  /* 0x00000005ec077211 */ /* 0x000fca00008f34ed */
[----:B------:R-:W-:Y:S01]  /*2810*/  @!PT LDS RZ, [RZ] ;  /* 0x00000000fffff984 */ /* 0x000fe20000000800 */
[----:B------:R-:W-:Y:S01]  /*2820*/  @!PT LDS RZ, [RZ] ;  /* 0x00000000fffff984 */ /* 0x000fe20000000800 */
[----:B------:R-:W-:Y:S01]  /*2830*/  @!PT LDS RZ, [RZ] ;  /* 0x00000000fffff984 */ /* 0x000fe20000000800 */
[----:B------:R1:W-:Y:S04]  /*2840*/  LDGSTS.E.BYPASS.LTC128B.128 [R234+0x3800], desc[UR4][R6.64] ;  /* 0x0380000006ea7fae */ /* 0x0003e8000b981a04 */
.L_x_711:
[----:B------:R-:W-:Y:S05]  /*2850*/  BSYNC.RECONVERGENT B0 ;  /* 0x0000000000007941 */ /* 0x000fea0003800200 */
.L_x_710:
[----:B------:R-:W-:Y:S01]  /*2860*/  BSSY.RECONVERGENT B0, `(.L_x_712) ;  /* 0x0000010000007945 */ /* 0x000fe20003800200 */
[----:B------:R-:W-:Y:S02]  /*2870*/  ISETP.GE.AND P1, PT, R12, R14, PT ;  /* 0x0000000e0c00720c */ /* 0x000fe40003f26270 */
[----:B------:R-:W-:Y:S01]  /*2880*/  IADD3 R11, PT, PT, R2, 0xa0, RZ ;  /* 0x000000a0020b7810 */ /* 0x000fe20007ffe0ff */
[----:B------:R-:W-:Y:S05]  /*2890*/  @P0 BRA `(.L_x_713) ;  /* 0x0000000000300947 */ /* 0x000fea0003800000 */
[----:B------:R-:W-:-:S13]  /*28a0*/  ISETP.GE.AND P0, PT, R171, R247, PT ;  /* 0x000000f7ab00720c */ /* 0x000fda0003f06270 */
[----:B------:R1:W-:Y:S01]  /*28b0*/  @P0 STS.128 [R234+0x4000], RZ ;  /* 0x004000ffea000388 */ /* 0x0003e20000000c00 */
[----:B------:R-:W-:Y:S05]  /*28c0*/  @P0 BRA `(.L_x_713) ;  /* 0x0000000000240947 */ /* 0x000fea0003800000 */
[----:B-1----:R-:W-:Y:S01]  /*28d0*/  MOV R6, R4 ;  /* 0x0000000400067202 */ /* 0x002fe20000000f00 */
[----:B------:R-:W-:Y:S01]  /*28e0*/  IMAD R0, R237, 0x60, RZ ;  /* 0x00000060ed007824 */ /* 0x000fe200078e02ff */
[----:B------:R-:W-:-:S03]  /*28f0*/  MOV R7, R5 ;  /* 0x0000000500077202 */ /* 0x000fc60000000f00 */
[----:B------:R-:W-:-:S05]  /*2900*/  IMAD.WIDE.U32 R6, R236, 0x60, R6 ;  /* 0x00000060ec067825 */ /* 0x000fca00078e0006 */
[----:B------:R-:W-:-:S05]  /*2910*/  IADD3 R7, PT, PT, R7, R0, RZ ;  /* 0x0000000007077210 */ /* 0x000fca0007ffe0ff */
[----:B------:R-:W-:Y:S01]  /*2920*/  @!PT LDS RZ, [RZ] ;  /* 0x00000000fffff984 */ /* 0x000fe20000000800 */
[----:B------:R-:W-:Y:S01]  /*2930*/  @!PT LDS RZ, [RZ] ;  /* 0x00000000fffff984 */ /* 0x000fe20000000800 */
[----:B------:R-:W-:Y:S01]  /*2940*/  @!PT LDS RZ, [RZ] ;  /* 0x00000000fffff984 */ /* 0x000fe20000000800 */
[----:B------:R1:W-:Y:S02]  /*2950*/  LDGSTS.E.BYPASS.LTC128B.128 [R234+0x4000], desc[UR4][R6.64] ;  /* 0x0400000006ea7fae */ /* 0x0003e4000b981a04 */
.L_x_713:
[----:B------:R-:W-:Y:S05]  /*2960*/  BSYNC.RECONVERGENT B0 ;  /* 0x0000000000007941 */ /* 0x000fea0003800200 */
.L_x_712:
        /* <DEDUP_REMOVED lines=13> */
.L_x_715:
[----:B------:R-:W-:Y:S05]  /*2a40*/  BSYNC.RECONVERGENT B0 ;  /* 0x0000000000007941 */ /* 0x000fea0003800200 */
.L_x_714:
        /* <DEDUP_REMOVED lines=16> */
.L_x_717:
[----:B------:R-:W-:Y:S05]  /*2b50*/  BSYNC.RECONVERGENT B0 ;  /* 0x0000000000007941 */ /* 0x000fea0003800200 */
.L_x_716:
        /* <DEDUP_REMOVED lines=16> */
.L_x_719:
[----:B------:R-:W-:Y:S05]  /*2c60*/  BSYNC.RECONVERGENT B0 ;  /* 0x0000000000007941 */ /* 0x000fea0003800200 */
.L_x_718:
        /* <DEDUP_REMOVED lines=16> */
.L_x_721:
[----:B------:R-:W-:Y:S05]  /*2d70*/  BSYNC.RECONVERGENT B0 ;  /* 0x0000000000007941 */ /* 0x000fea0003800200 */
.L_x_720:
[----:B------:R-:W-:Y:S01]  /*2d80*/  BSSY.RECONVERGENT B0, `(.L_x_722) ;  /* 0x000000d000007945 */ /* 0x000fe20003800200 */
[----:B------:R-:W-:Y:S02]  /*2d90*/  ISETP.GE.AND P2, PT, R19, R14, PT ;  /* 0x0000000e1300720c */ /* 0x000fe40003f46270 */
[----:B------:R-:W-:Y:S01]  /*2da0*/  IADD3 R24, PT, PT, R2, 0xf0, RZ ;  /* 0x000000f002187810 */ /* 0x000fe20007ffe0ff */
        /* <DEDUP_REMOVED lines=10> */
.L_x_723:
[----:B------:R-:W-:Y:S05]  /*2e50*/  BSYNC.RECONVERGENT B0 ;  /* 0x0000000000007941 */ /* 0x000fea0003800200 */
.L_x_722:
[----:B------:R-:W-:Y:S01]  /*2e60*/  BSSY.RECONVERGENT B0, `(.L_x_724) ;  /* 0x000000f000007945 */ /* 0x000fe20003800200 */
[----:B------:R-:W-:-:S03]  /*2e70*/  ISETP.GE.AND P1, PT, R24, R14, PT ;  /* 0x0000000e1800720c */ /* 0x000fc60003f26270 */
[----:B------:R-:W-:Y:S10]  /*2e80*/  @P0 BRA `(.L_x_725) ;  /* 0x0000000000300947 */ /* 0x000ff40003800000 */
        /* <DEDUP_REMOVED lines=12> */
.L_x_725:
[----:B------:R-:W-:Y:S05]  /*2f50*/  BSYNC.RECONVERGENT B0 ;  /* 0x0000000000007941 */ /* 0x000fea0003800200 */
.L_x_724:
[----:B------:R-:W-:Y:S04]  /*2f60*/  BSSY.RECONVERGENT B0, `(.L_x_726) ;  /* 0x000000e000007945 */ /* 0x000fe80003800200 */
        /* <DEDUP_REMOVED lines=13> */
.L_x_727:
[----:B------:R-:W-:Y:S05]  /*3040*/  BSYNC.RECONVERGENT B0 ;  /* 0x0000000000007941 */ /* 0x000fea0003800200 */
.L_x_726:
        /* <DEDUP_REMOVED lines=14> */
.L_x_729:
[----:B------:R-:W-:Y:S05]  /*3130*/  BSYNC.RECONVERGENT B0 ;  /* 0x0000000000007941 */ /* 0x000fea0003800200 */
.L_x_728:
        /* <DEDUP_REMOVED lines=14> */
.L_x_731:
[----:B------:R-:W-:Y:S05]  /*3220*/  BSYNC.RECONVERGENT B0 ;  /* 0x0000000000007941 */ /* 0x000fea0003800200 */
.L_x_730:
        /* <DEDUP_REMOVED lines=14> */
.L_x_733:
[----:B------:R-:W-:Y:S05]  /*3310*/  BSYNC.RECONVERGENT B0 ;  /* 0x0000000000007941 */ /* 0x000fea0003800200 */
.L_x_732:
        /* <DEDUP_REMOVED lines=14> */
.L_x_735:
[----:B------:R-:W-:Y:S05]  /*3400*/  BSYNC.RECONVERGENT B0 ;  /* 0x0000000000007941 */ /* 0x000fea0003800200 */
.L_x_734:
[----:B------:R-:W0:Y:S01]  /*3410*/  LDGDEPBAR ;  /* 0x00000000000079af */ /* 0x000e220000000000 */
[C---:B---3--:R-:W-:Y:S02]  /*3420*/  SHF.L.U64.HI R4, R238.reuse, 0x4, R239 ;  /* 0x00000004ee047819 */ /* 0x048fe400000102ef */
[----:B------:R-:W-:Y:S01]  /*3430*/  SHF.L.U32 R0, R238, 0x4, RZ ;  /* 0x00000004ee007819 */ /* 0x000fe200000006ff */
[----:B------:R-:W-:-:S06]  /*3440*/  DEPBAR.LE SB0, 0x0 ;  /* 0x000080000000791a */ /* 0x000fcc0000000000 */
[----:B------:R-:W-:Y:S05]  /*3450*/  WARPSYNC.ALL ;  /* 0x0000000000007948 */ /* 0x000fea0003800000 */
[----:B------:R-:W-:Y:S01]  /*3460*/  BSSY.RECONVERGENT B0, `(.L_x_736) ;  /* 0x000000f000007945 */ /* 0x000fe20003800200 */
[----:B------:R-:W-:Y:S06]  /*3470*/  BAR.SYNC.DEFER_BLOCKING 0x0 ;  /* 0x0000000000007b1d */ /* 0x000fec0000010000 */
[----:B------:R-:W-:Y:S05]  /*3480*/  @P6 BRA `(.L_x_737) ;  /* 0x00000000002c6947 */ /* 0x000fea0003800000 */
[----:B------:R-:W-:-:S13]  /*3490*/  ISETP.GE.AND P0, PT, R171, R247, PT ;  /* 0x000000f7ab00720c */ /* 0x000fda0003f06270 */
        /* <DEDUP_REMOVED lines=8> */
.L_x_738:
[----:B------:R3:W-:Y:S01]  /*3520*/  STS.128 [R234+0xa000], RZ ;  /* 0x00a000ffea007388 */ /* 0x0007e20000000c00 */
[----:B------:R-:W-:Y:S05]  /*3530*/  BRA `(.L_x_739) ;  /* 0x0000000000047947 */ /* 0x000fea0003800000 */
.L_x_737:
[----:B------:R3:W-:Y:S02]  /*3540*/  STS.128 [R234+0xa000], RZ ;  /* 0x00a000ffea007388 */ /* 0x0007e40000000c00 */
.L_x_739:
[----:B------:R-:W-:Y:S05]  /*3550*/  BSYNC.RECONVERGENT B0 ;  /* 0x0000000000007941 */ /* 0x000fea0003800200 */
.L_x_736:
[----:B------:R-:W-:Y:S01]  /*3560*/  ISETP.GE.AND P1, PT, R21, R14, PT ;  /* 0x0000000e1500720c */ /* 0x000fe20003f26270 */
[----:B------:R-:W-:Y:S01]  /*3570*/  BSSY.RECONVERGENT B0, `(.L_x_740) ;  /* 0x0000012000007945 */ /* 0x000fe20003800200 */
[C---:B-1----:R-:W-:Y:S02]  /*3580*/  LEA R2, P2, R0.reuse, R246, 0x1 ;  /* 0x000000f600027211 */ /* 0x042fe400078408ff */
[-C--:B------:R-:W-:Y:S02]  /*3590*/  ISETP.GE.AND P0, PT, R23, R14.reuse, PT ;  /* 0x0000000e1700720c */ /* 0x080fe40003f06270 */
[----:B------:R-:W-:Y:S02]  /*35a0*/  LEA.HI.X R3, R0, R245, R4, 0x1, P2 ;  /* 0x000000f500037211 */ /* 0x000fe400010f0c04 */
[-C--:B------:R-:W-:Y:S02]  /*35b0*/  ISETP.GE.AND P6, PT, R22, R14.reuse, PT ;  /* 0x0000000e1600720c */ /* 0x080fe40003fc6270 */
[----:B------:R-:W-:-:S02]  /*35c0*/  ISETP.GE.AND P5, PT, R18, R14, PT ;  /* 0x0000000e1200720c */ /* 0x000fc40003fa6270 */
[-C--:B------:R-:W-:Y:S01]  /*35d0*/  ISETP.GE.AND P4, PT, R17, R14.reuse, PT ;  /* 0x0000000e1100720c */ /* 0x080fe20003f86270 */
[----:B------:R1:W-:Y:S01]  /*35e0*/  @P1 STS.128 [R234+0xa800], RZ ;  /* 0x00a800ffea001388 */ /* 0x0003e20000000c00 */
        /* <DEDUP_REMOVED lines=10> */
.L_x_741:
[----:B------:R-:W-:Y:S05]  /*3690*/  BSYNC.RECONVERGENT B0 ;  /* 0x0000000000007941 */ /* 0x000fea0003800200 */
.L_x_740:
[----:B------:R1:W-:Y:S01]  /*36a0*/  @P0 STS.128 [R234+0xb000], RZ ;  /* 0x00b000ffea000388 */ /* 0x0003e20000000c00 */
[----:B------:R-:W-:Y:S01]  /*36b0*/  BSSY.RECONVERGENT B0, `(.L_x_742) ;  /* 0x000000c000007945 */ /* 0x000fe20003800200 */
[----:B------:R-:W-:-:S03]  /*36c0*/  ISETP.GE.AND P1, PT, R13, R14, PT ;  /* 0x0000000e0d00720c */ /* 0x000fc60003f26270 */
[----:B------:R-:W-:Y:S10]  /*36d0*/  @P0 BRA `(.L_x_743) ;  /* 0x0000000000240947 */ /* 0x000ff40003800000 */
        /* <DEDUP_REMOVED lines=9> */
.L_x_743:
[----:B------:R-:W-:Y:S05]  /*3770*/  BSYNC.RECONVERGENT B0 ;  /* 0x0000000000007941 */ /* 0x000fea0003800200 */
.L_x_742:
[----:B------:R1:W-:Y:S01]  /*3780*/  @P6 STS.128 [R234+0xb800], RZ ;  /* 0x00b800ffea006388 */ /* 0x0003e20000000c00 */
[----:B------:R-:W-:Y:S01]  /*3790*/  BSSY.RECONVERGENT B0, `(.L_x_744) ;  /* 0x000000c000007945 */ /* 0x000fe20003800200 */
[----:B------:R-:W-:-:S03]  /*37a0*/  ISETP.GE.AND P0, PT, R12, R14, PT ;  /* 0x0000000e0c00720c */ /* 0x000fc60003f06270 */
[----:B------:R-:W-:Y:S10]  /*37b0*/  @P6 BRA `(.L_x_745) ;  /* 0x0000000000246947 */ /* 0x000ff40003800000 */
        /* <DEDUP_REMOVED lines=9> */
.L_x_745:
[----:B------:R-:W-:Y:S05]  /*3850*/  BSYNC.RECONVERGENT B0 ;  /* 0x0000000000007941 */ /* 0x000fea0003800200 */
.L_x_744:
[----:B------:R1:W-:Y:S01]  /*3860*/  @P5 STS.128 [R234+0xc000], RZ ;  /* 0x00c000ffea005388 */ /* 0x0003e20000000c00 */
        /* <DEDUP_REMOVED lines=15> */
.L_x_747:
[----:B------:R-:W-:Y:S05]  /*3960*/  BSYNC.RECONVERGENT B0 ;  /* 0x0000000000007941 */ /* 0x000fea0003800200 */
.L_x_746:
        /* <DEDUP_REMOVED lines=13> */
.L_x_749:
[----:B------:R-:W-:Y:S05]  /*3a40*/  BSYNC.RECONVERGENT B0 ;  /* 0x0000000000007941 */ /* 0x000fea0003800200 */
.L_x_748:
        /* <DEDUP_REMOVED lines=16> */
.L_x_751:
[----:B------:R-:W-:Y:S05]  /*3b50*/  BSYNC.RECONVERGENT B0 ;  /* 0x0000000000007941 */ /* 0x000fea0003800200 */
.L_x_750:
[----:B------:R1:W-:Y:S01]  /*3b60*/  @P2 STS.128 [R234+0xd800], RZ ;  /* 0x00d800ffea002388 */ /* 0x0003e20000000c00 */
[C---:B------:R-:W-:Y:S01]  /*3b70*/  IMAD.SHL.U32 R23, R233.reuse, 0x40, RZ ;  /* 0x00000040e9177824 */ /* 0x040fe200078e00ff */
[----:B------:R-:W-:Y:S01]  /*3b80*/  SHF.R.U32.HI R230, RZ, 0x1, R233 ;  /* 0x00000001ffe67819 */ /* 0x000fe200000116e9 */
[----:B------:R-:W-:Y:S01]  /*3b90*/  BSSY.RECONVERGENT B0, `(.L_x_752) ;  /* 0x0000012000007945 */ /* 0x000fe20003800200 */
[----:B------:R-:W-:Y:S01]  /*3ba0*/  ISETP.GE.AND P3, PT, R8, R14, PT ;  /* 0x0000000e0800720c */ /* 0x000fe20003f66270 */
[----:B------:R-:W-:Y:S01]  /*3bb0*/  IMAD.SHL.U32 R231, R233, 0x20, RZ ;  /* 0x00000020e9e77824 */ /* 0x000fe200078e00ff */
[----:B------:R-:W-:Y:S02]  /*3bc0*/  LOP3.LUT R6, R230, 0x8, RZ, 0xc0, !PT ;  /* 0x00000008e6067812 */ /* 0x000fe400078ec0ff */
[----:B------:R-:W-:Y:S01]  /*3bd0*/  LOP3.LUT R7, R23, 0x1c0, RZ, 0xc0, !PT ;  /* 0x000001c017077812 */ /* 0x000fe200078ec0ff */
        /* <DEDUP_REMOVED lines=13> */
.L_x_753:
[----:B------:R-:W-:Y:S05]  /*3cb0*/  BSYNC.RECONVERGENT B0 ;  /* 0x0000000000007941 */ /* 0x000fea0003800200 */
.L_x_752:
[----:B------:R1:W-:Y:S01]  /*3cc0*/  @P1 STS.128 [R234+0xe000], RZ ;  /* 0x00e000ffea001388 */ /* 0x0003e20000000c00 */
[----:B------:R-:W-:Y:S01]  /*3cd0*/  LOP3.LUT R0, R6, 0x1c0, R23, 0xf8, !PT ;  /* 0x000001c006007812 */ /* 0x000fe200078ef817 */
[----:B------:R-:W-:Y:S01]  /*3ce0*/  BSSY.RECONVERGENT B0, `(.L_x_754) ;  /* 0x0000015000007945 */ /* 0x000fe20003800200 */
[----:B------:R-:W-:Y:S02]  /*3cf0*/  LOP3.LUT R231, R231, 0x7c00, RZ, 0xc0, !PT ;  /* 0x00007c00e7e77812 */ /* 0x000fe400078ec0ff */
[----:B------:R-:W-:Y:S02]  /*3d00*/  LOP3.LUT R6, R7, 0x8, R233, 0xf8, !PT ;  /* 0x0000000807067812 */ /* 0x000fe400078ef8e9 */
[----:B------:R-:W-:Y:S02]  /*3d10*/  ISETP.GE.AND P2, PT, R19, R14, PT ;  /* 0x0000000e1300720c */ /* 0x000fe40003f46270 */
[----:B------:R-:W-:Y:S02]  /*3d20*/  LOP3.LUT R8, R23, 0x400, RZ, 0xc0, !PT ;  /* 0x0000040017087812 */ /* 0x000fe400078ec0ff */
[----:B------:R-:W-:-:S02]  /*3d30*/  LOP3.LUT R7, R231, 0x200, R23, 0xf8, !PT ;  /* 0x00000200e7077812 */ /* 0x000fc400078ef817 */
[-C--:B------:R-:W-:Y:S02]  /*3d40*/  LOP3.LUT R228, R0, R171.reuse, RZ, 0x3c, !PT ;  /* 0x000000ab00e47212 */ /* 0x080fe400078e3cff */
[----:B------:R-:W-:Y:S01]  /*3d50*/  LOP3.LUT R6, R6, R171, RZ, 0x3c, !PT ;  /* 0x000000ab06067212 */ /* 0x000fe200078e3cff */
        /* <DEDUP_REMOVED lines=13> */
.L_x_755:
[----:B------:R-:W-:Y:S05]  /*3e30*/  BSYNC.RECONVERGENT B0 ;  /* 0x0000000000007941 */ /* 0x000fea0003800200 */
.L_x_754:
[----:B------:R2:W-:Y:S01]  /*3e40*/  @P0 STS.128 [R234+0xe800], RZ ;  /* 0x00e800ffea000388 */ /* 0x0005e20000000c00 */
[----:B-1----:R-:W-:Y:S01]  /*3e50*/  LOP3.LUT R4, R7, R228, RZ, 0xfc, !PT ;  /* 0x000000e407047212 */ /* 0x002fe200078efcff */
[----:B------:R-:W-:Y:S01]  /*3e60*/  IMAD R0, R6, 0x2, R8 ;  /* 0x0000000206007824 */ /* 0x000fe200078e0208 */
[----:B------:R-:W-:Y:S01]  /*3e70*/  BSSY.RECONVERGENT B0, `(.L_x_756) ;  /* 0x000000e000007945 */ /* 0x000fe20003800200 */
[----:B------:R-:W-:Y:S02]  /*3e80*/  ISETP.GE.AND P1, PT, R24, R14, PT ;  /* 0x0000000e1800720c */ /* 0x000fe40003f26270 */
[----:B------:R-:W-:Y:S01]  /*3e90*/  LEA R21, R4, R229, 0x1 ;  /* 0x000000e504157211 */ /* 0x000fe200078e08ff */
[----:B------:R-:W-:Y:S01]  /*3ea0*/  IMAD.IADD R0, R229, 0x1, R0 ;  /* 0x00000001e5007824 */ /* 0x000fe200078e0200 */
        /* <DEDUP_REMOVED lines=10> */
.L_x_757:
[----:B------:R-:W-:Y:S05]  /*3f50*/  BSYNC.RECONVERGENT B0 ;  /* 0x0000000000007941 */ /* 0x000fea0003800200 */
.L_x_756:
[----:B------:R1:W-:Y:S01]  /*3f60*/  @P6 STS.128 [R234+0xf000], RZ ;  /* 0x00f000ffea006388 */ /* 0x0003e20000000c00 */
        /* <DEDUP_REMOVED lines=14> */
.L_x_759:
[----:B------:R-:W-:Y:S05]  /*4050*/  BSYNC.RECONVERGENT B0 ;  /* 0x0000000000007941 */ /* 0x000fea0003800200 */
.L_x_758:
        /* <DEDUP_REMOVED lines=15> */
.L_x_761:
[----:B------:R-:W-:Y:S05]  /*4150*/  BSYNC.RECONVERGENT B0 ;  /* 0x0000000000007941 */ /* 0x000fea0003800200 */
.L_x_760:
        /* <DEDUP_REMOVED lines=15> */
.L_x_763:
[----:B------:R-:W-:Y:S05]  /*4250*/  BSYNC.RECONVERGENT B0 ;  /* 0x0000000000007941 */ /* 0x000fea0003800200 */
.L_x_762:
        /* <DEDUP_REMOVED lines=15> */
.L_x_765:
[----:B------:R-:W-:Y:S05]  /*4350*/  BSYNC.RECONVERGENT B0 ;  /* 0x0000000000007941 */ /* 0x000fea0003800200 */
.L_x_764:
        /* <DEDUP_REMOVED lines=15> */
.L_x_767:
[----:B------:R-:W-:Y:S05]  /*4450*/  BSYNC.RECONVERGENT B0 ;  /* 0x0000000000007941 */ /* 0x000fea0003800200 */
.L_x_766:
[----:B------:R1:W-:Y:S01]  /*4460*/  @P1 STS.128 [R234+0x11800], RZ ;  /* 0x011800ffea001388 */ /* 0x0003e20000000c00 */
[----:B------:R-:W-:Y:S04]  /*4470*/  BSSY.RECONVERGENT B0, `(.L_x_768) ;  /* 0x000000c000007945 */ /* 0x000fe80003800200 */
[----:B------:R-:W-:Y:S05]  /*4480*/  @P1 BRA `(.L_x_769) ;  /* 0x0000000000281947 */ /* 0x000fea0003800000 */
[----:B------:R-:W-:-:S13]  /*4490*/  ISETP.GE.AND P0, PT, R171, R247, PT ;  /* 0x000000f7ab00720c */ /* 0x000fda0003f06270 */
[----:B------:R1:W-:Y:S01]  /*44a0*/  @P0 STS.128 [R234+0x11800], RZ ;  /* 0x011800ffea000388 */ /* 0x0003e20000000c00 */
[----:B------:R-:W-:Y:S05]  /*44b0*/  @P0 BRA `(.L_x_769) ;  /* 0x00000000001c0947 */ /* 0x000fea0003800000 */
[----:B-1----:R-:W-:Y:S02]  /*44c0*/  IMAD R4, R239, 0x1c0, RZ ;  /* 0x000001c0ef047824 */ /* 0x002fe400078e02ff */
[----:B------:R-:W-:-:S05]  /*44d0*/  IMAD.WIDE.U32 R2, R238, 0x1c0, R2 ;  /* 0x000001c0ee027825 */ /* 0x000fca00078e0002 */
[----:B------:R-:W-:-:S05]  /*44e0*/  IADD3 R3, PT, PT, R3, R4, RZ ;  /* 0x0000000403037210 */ /* 0x000fca0007ffe0ff */
[----:B------:R-:W-:Y:S01]  /*44f0*/  @!PT LDS RZ, [RZ] ;  /* 0x00000000fffff984 */ /* 0x000fe20000000800 */
[----:B------:R-:W-:Y:S01]  /*4500*/  @!PT LDS RZ, [RZ] ;  /* 0x00000000fffff984 */ /* 0x000fe20000000800 */
[----:B------:R-:W-:Y:S01]  /*4510*/  @!PT LDS RZ, [RZ] ;  /* 0x00000000fffff984 */ /* 0x000fe20000000800 */
[----:B------:R1:W-:Y:S02]  /*4520*/  LDGSTS.E.BYPASS.LTC128B.128 [R234+0x11800], desc[UR4][R2.64] ;  /* 0x1180000002ea7fae */ /* 0x0003e4000b981a04 */
.L_x_769:
[----:B------:R-:W-:Y:S05]  /*4530*/  BSYNC.RECONVERGENT B0 ;  /* 0x0000000000007941 */ /* 0x000fea0003800200 */
.L_x_768:
[----:B-1----:R-:W-:Y:S01]  /*4540*/  LDSM.16.M88.4 R4, [R21] ;  /* 0x000000001504783b */ /* 0x002fe20000000200 */
[----:B------:R-:W-:Y:S01]  /*4550*/  R2P PR, R233, 0x6 ;  /* 0x00000006e9007804 */ /* 0x000fe20000000000 */
[----:B------:R-:W-:Y:S01]  /*4560*/  IMAD.MOV.U32 R79, RZ, RZ, 0x20 ;  /* 0x00000020ff4f7424 */ /* 0x000fe200078e00ff */
[----:B------:R-:W-:Y:S01]  /*4570*/  BSSY.RECONVERGENT B1, `(.L_x_770) ;  /* 0x00002e5000017945 */ /* 0x000fe20003800200 */
[----:B------:R-:W1:Y:S01]  /*4580*/  LDSM.16.M88.4 R16, [R0+0x4000] ;  /* 0x004000000010783b */ /* 0x000e620000000200 */
[----:B------:R-:W-:Y:S02]  /*4590*/  IMAD.MOV.U32 R170, RZ, RZ, 0x40 ;  /* 0x00000040ffaa7424 */ /* 0x000fe400078e00ff */
[----:B------:R-:W-:Y:S01]  /*45a0*/  SEL R79, R79, 0xffffffe0, !P1 ;  /* 0xffffffe04f4f7807 */ /* 0x000fe20004800000 */
[----:B------:R-:W5:Y:S02]  /*45b0*/  LDSM.16.M88.4 R8, [R0+0x5000] ;  /* 0x005000000008783b */ /* 0x000f640000000200 */
[----:B------:R-:W-:-:S02]  /*45c0*/  SEL R170, R170, 0xffffffc0, !P2 ;  /* 0xffffffc0aaaa7807 */ /* 0x000fc40005000000 */
[----:B------:R-:W2:Y:S01]  /*45d0*/  LDSM.16.M88.4 R36, [R0+0x2000] ;  /* 0x002000000024783b */ /* 0x000ea20000000200 */
[--C-:B------:R-:W-:Y:S02]  /*45e0*/  IMAD.IADD R3, R21, 0x1, R79.reuse ;  /* 0x0000000115037824 */ /* 0x100fe400078e024f */
[C---:B------:R-:W-:Y:S01]  /*45f0*/  IMAD.IADD R2, R0.reuse, 0x1, R79 ;  /* 0x0000000100027824 */ /* 0x040fe200078e024f */
[----:B------:R-:W3:Y:S04]  /*4600*/  LDSM.16.M88.4 R32, [R0+0x2800] ;  /* 0x002800000020783b */ /* 0x000ee80000000200 */
[----:B------:R-:W4:Y:S04]  /*4610*/  LDSM.16.M88.4 R28, [R0+0x3000] ;  /* 0x00300000001c783b */ /* 0x000f280000000200 */
[----:B------:R-:W4:Y:S04]  /*4620*/  LDSM.16.M88.4 R24, [R0+0x3800] ;  /* 0x003800000018783b */ /* 0x000f280000000200 */
[----:B------:R-:W4:Y:S04]  /*4630*/  LDSM.16.M88.4 R12, [R0+0x4800] ;  /* 0x00480000000c783b */ /* 0x000f280000000200 */
[----:B------:R-:W-:Y:S04]  /*4640*/  LDSM.16.M88.4 R40, [R0+0x5800] ;  /* 0x005800000028783b */ /* 0x000fe80000000200 */
[----:B------:R-:W-:Y:S04]  /*4650*/  LDSM.16.M88.4 R48, [R0+0x6000] ;  /* 0x006000000030783b */ /* 0x000fe80000000200 */
[----:B------:R-:W-:Y:S01]  /*4660*/  LDSM.16.M88.4 R44, [R0+0x6800] ;  /* 0x00680000002c783b */ /* 0x000fe20000000200 */
[C---:B-1----:R-:W-:Y:S03]  /*4670*/  HMMA.16816.F32.BF16 R132, R4.reuse, R16, RZ ;  /* 0x000000100484723c */ /* 0x042fe600000418ff */
[----:B------:R-:W0:Y:S05]  /*4680*/  LDGDEPBAR ;  /* 0x00000000000079af */ /* 0x000e2a0000000000 */
[C---:B------:R-:W-:Y:S01]  /*4690*/  HMMA.16816.F32.BF16 R128, R4.reuse, R18, RZ ;  /* 0x000000120480723c */ /* 0x040fe200000418ff */
[----:B------:R-:W1:Y:S07]  /*46a0*/  LDSM.16.M88.4 R16, [R0+0x9000] ;  /* 0x009000000010783b */ /* 0x000e6e0000000200 */
[C---:B-----5:R-:W-:Y:S08]  /*46b0*/  HMMA.16816.F32.BF16 R120, R4.reuse, R8, RZ ;  /* 0x000000080478723c */ /* 0x060ff000000418ff */
[C---:B------:R-:W-:Y:S01]  /*46c0*/  HMMA.16816.F32.BF16 R112, R4.reuse, R10, RZ ;  /* 0x0000000a0470723c */ /* 0x040fe200000418ff */
[----:B------:R-:W5:Y:S07]  /*46d0*/  LDSM.16.M88.4 R8, [R0+0x9800] ;  /* 0x009800000008783b */ /* 0x000f6e0000000200 */
[C---:B--2---:R-:W-:Y:S08]  /*46e0*/  HMMA.16816.F32.BF16 R96, R4.reuse, R36, RZ ;  /* 0x000000240460723c */ /* 0x044ff000000418ff */
[C---:B------:R-:W-:Y:S01]  /*46f0*/  HMMA.16816.F32.BF16 R104, R4.reuse, R38, RZ ;  /* 0x000000260468723c */ /* 0x040fe200000418ff */
[----:B------:R-:W2:Y:S07]  /*4700*/  LDSM.16.M88.4 R36, [R0+0x7000] ;  /* 0x007000000024783b */ /* 0x000eae0000000200 */
        /* <DEDUP_REMOVED lines=8> */
[----:B------:R5:W4:Y:S07]  /*4790*/  LDSM.16.M88.4 R24, [R0+0x8800] ;  /* 0x008800000018783b */ /* 0x000b2e0000000200 */
[C---:B------:R-:W-:Y:S08]  /*47a0*/  HMMA.16816.F32.BF16 R124, R4.reuse, R12, RZ ;  /* 0x0000000c047c723c */ /* 0x040ff000000418ff */
[C---:B------:R-:W-:Y:S01]  /*47b0*/  HMMA.16816.F32.BF16 R116, R4.reuse, R14, RZ ;  /* 0x0000000e0474723c */ /* 0x040fe200000418ff */
[----:B------:R-:W-:Y:S07]  /*47c0*/  LDSM.16.M88.4 R12, [R3] ;  /* 0x00000000030c783b */ /* 0x000fee0000000200 */
[----:B-1----:R-:W-:Y:S01]  /*47d0*/  HMMA.16816.F32.BF16 R172, R4, R16, RZ ;  /* 0x0000001004ac723c */ /* 0x002fe200000418ff */
[----:B-----5:R-:W-:-:S07]  /*47e0*/  IMAD.IADD R0, R0, 0x1, R170 ;  /* 0x0000000100007824 */ /* 0x020fce00078e02aa */
[C---:B------:R-:W-:Y:S01]  /*47f0*/  HMMA.16816.F32.BF16 R184, R4.reuse, R18, RZ ;  /* 0x0000001204b8723c */ /* 0x040fe200000418ff */
[----:B------:R-:W1:Y:S07]  /*4800*/  LDSM.16.M88.4 R16, [R2+0x3800] ;  /* 0x003800000210783b */ /* 0x000e6e0000000200 */
[C---:B------:R-:W-:Y:S08]  /*4810*/  HMMA.16816.F32.BF16 R192, R4.reuse, R8, RZ ;  /* 0x0000000804c0723c */ /* 0x040ff000000418ff */
[C---:B------:R-:W-:Y:S01]  /*4820*/  HMMA.16816.F32.BF16 R196, R4.reuse, R10, RZ ;  /* 0x0000000a04c4723c */ /* 0x040fe200000418ff */
[----:B------:R-:W5:Y:S07]  /*4830*/  LDSM.16.M88.4 R8, [R2+0x4000] ;  /* 0x004000000208783b */ /* 0x000f6e0000000200 */
[C---:B--2---:R-:W-:Y:S08]  /*4840*/  HMMA.16816.F32.BF16 R56, R4.reuse, R36, RZ ;  /* 0x000000240438723c */ /* 0x044ff000000418ff */
[C---:B------:R-:W-:Y:S01]  /*4850*/  HMMA.16816.F32.BF16 R64, R4.reuse, R38, RZ ;  /* 0x000000260440723c */ /* 0x040fe200000418ff */
[----:B------:R-:W2:Y:S07]  /*4860*/  LDSM.16.M88.4 R36, [R2+0x5000] ;  /* 0x005000000224783b */ /* 0x000eae0000000200 */
[C---:B------:R-:W-:Y:S08]  /*4870*/  HMMA.16816.F32.BF16 R108, R4.reuse, R40, RZ ;  /* 0x00000028046c723c */ /* 0x040ff000000418ff */
[C---:B------:R-:W-:Y:S01]  /*4880*/  HMMA.16816.F32.BF16 R100, R4.reuse, R42, RZ ;  /* 0x0000002a0464723c */ /* 0x040fe200000418ff */
[----:B------:R-:W-:Y:S07]  /*4890*/  LDSM.16.M88.4 R40, [R2+0x3000] ;  /* 0x003000000228783b */ /* 0x000fee0000000200 */
[C---:B------:R-:W-:Y:S08]  /*48a0*/  HMMA.16816.F32.BF16 R88, R4.reuse, R48, RZ ;  /* 0x000000300458723c */ /* 0x040ff000000418ff */
[C---:B------:R-:W-:Y:S01]  /*48b0*/  HMMA.16816.F32.BF16 R84, R4.reuse, R50, RZ ;  /* 0x000000320454723c */ /* 0x040fe200000418ff */
[----:B------:R-:W2:Y:S07]  /*48c0*/  LDSM.16.M88.4 R48, [R2+0x2000] ;  /* 0x002000000230783b */ /* 0x000eae0000000200 */
[C---:B------:R-:W-:Y:S08]  /*48d0*/  HMMA.16816.F32.BF16 R80, R4.reuse, R44, RZ ;  /* 0x0000002c0450723c */ /* 0x040ff000000418ff */
[C---:B------:R-:W-:Y:S01]  /*48e0*/  HMMA.16816.F32.BF16 R68, R4.reuse, R46, RZ ;  /* 0x0000002e0444723c */ /* 0x040fe200000418ff */
[----:B------:R-:W-:Y:S07]  /*48f0*/  LDSM.16.M88.4 R44, [R2+0x2800] ;  /* 0x00280000022c783b */ /* 0x000fee0000000200 */
[C---:B---3--:R-:W-:Y:S08]  /*4900*/  HMMA.16816.F32.BF16 R52, R4.reuse, R32, RZ ;  /* 0x000000200434723c */ /* 0x048ff000000418ff */
[C---:B------:R-:W-:Y:S01]  /*4910*/  HMMA.16816.F32.BF16 R60, R4.reuse, R34, RZ ;  /* 0x00000022043c723c */ /* 0x040fe200000418ff */
[----:B------:R-:W-:Y:S07]  /*4920*/  LDSM.16.M88.4 R32, [R2+0x5800] ;  /* 0x005800000220783b */ /* 0x000fee0000000200 */
[C---:B----4-:R-:W-:Y:S08]  /*4930*/  HMMA.16816.F32.BF16 R72, R4.reuse, R28, RZ ;  /* 0x0000001c0448723c */ /* 0x050ff000000418ff */
[C---:B------:R-:W-:Y:S01]  /*4940*/  HMMA.16816.F32.BF16 R156, R4.reuse, R30, RZ ;  /* 0x0000001e049c723c */ /* 0x040fe200000418ff */
[----:B------:R-:W-:Y:S07]  /*4950*/  LDSM.16.M88.4 R28, [R2+0x6000] ;  /* 0x00600000021c783b */ /* 0x000fee0000000200 */
[C---:B------:R-:W-:Y:S08]  /*4960*/  HMMA.16816.F32.BF16 R160, R4.reuse, R24, RZ ;  /* 0x0000001804a0723c */ /* 0x040ff000000418ff */
[----:B------:R-:W-:Y:S01]  /*4970*/  HMMA.16816.F32.BF16 R164, R4, R26, RZ ;  /* 0x0000001a04a4723c */ /* 0x000fe200000418ff */
[----:B------:R-:W3:Y:S04]  /*4980*/  LDSM.16.M88.4 R4, [R2+0x4800] ;  /* 0x004800000204783b */ /* 0x000ee80000000200 */
[----:B------:R-:W4:Y:S03]  /*4990*/  LDSM.16.M88.4 R24, [R2+0x6800] ;  /* 0x006800000218783b */ /* 0x000f260000000200 */
[C---:B-1----:R-:W-:Y:S08]  /*49a0*/  HMMA.16816.F32.BF16 R200, R12.reuse, R16, R148 ;  /* 0x000000100cc8723c */ /* 0x042ff00000041894 */
[C---:B-----5:R-:W-:Y:S08]  /*49b0*/  HMMA.16816.F32.BF16 R148, R12.reuse, R8, R132 ;  /* 0x000000080c94723c */ /* 0x060ff00000041884 */
[C---:B------:R-:W-:Y:S08]  /*49c0*/  HMMA.16816.F32.BF16 R208, R12.reuse, R10, R128 ;  /* 0x0000000a0cd0723c */ /* 0x040ff00000041880 */
[C---:B--2---:R-:W-:Y:S08]  /*49d0*/  HMMA.16816.F32.BF16 R8, R12.reuse, R36, R120 ;  /* 0x000000240c08723c */ /* 0x044ff00000041878 */
[C---:B------:R-:W-:Y:S08]  /*49e0*/  HMMA.16816.F32.BF16 R188, R12.reuse, R48, R96 ;  /* 0x000000300cbc723c */ /* 0x040ff00000041860 */
[----:B---3--:R-:W-:Y:S03]  /*49f0*/  HMMA.16816.F32.BF16 R212, R12, R4, R124 ;  /* 0x000000040cd4723c */ /* 0x008fe6000004187c */
[----:B------:R-:W-:-:S02]  /*4a00*/  IMAD.MOV.U32 R133, RZ, RZ, R8 ;  /* 0x000000ffff857224 */ /* 0x000fc400078e0008 */
[----:B------:R-:W-:-:S03]  /*4a10*/  IMAD.MOV.U32 R132, RZ, RZ, R9 ;  /* 0x000000ffff847224 */ /* 0x000fc600078e0009 */
[----:B------:R-:W-:Y:S01]  /*4a20*/  HMMA.16816.F32.BF16 R4, R12, R6, R116 ;  /* 0x000000060c04723c */ /* 0x000fe20000041874 */
[----:B------:R-:W-:Y:S02]  /*4a30*/  IMAD.MOV.U32 R119, RZ, RZ, R10 ;  /* 0x000000ffff777224 */ /* 0x000fe400078e000a */
[----:B------:R-:W-:-:S05]  /*4a40*/  IMAD.MOV.U32 R118, RZ, RZ, R11 ;  /* 0x000000ffff767224 */ /* 0x000fca00078e000b */
[C---:B------:R-:W-:Y:S01]  /*4a50*/  HMMA.16816.F32.BF16 R8, R12.reuse, R38, R112 ;  /* 0x000000260c08723c */ /* 0x040fe20000041870 */
[----:B------:R-:W-:Y:S02]  /*4a60*/  LDSM.16.M88.4 R36, [R0+0x2000] ;  /* 0x002000000024783b */ /* 0x000fe40000000200 */
[----:B------:R-:W-:Y:S02]  /*4a70*/  IMAD.MOV.U32 R127, RZ, RZ, R212 ;  /* 0x000000ffff7f7224 */ /* 0x000fe400078e00d4 */
[----:B------:R-:W-:Y:S02]  /*4a80*/  IMAD.MOV.U32 R126, RZ, RZ, R213 ;  /* 0x000000ffff7e7224 */ /* 0x000fe400078e00d5 */
[----:B------:R-:W-:Y:S01]  /*4a90*/  IMAD.MOV.U32 R125, RZ, RZ, R214 ;  /* 0x000000ffff7d7224 */ /* 0x000fe200078e00d6 */
[----:B------:R-:W-:Y:S01]  /*4aa0*/  HMMA.16816.F32.BF16 R180, R12, R50, R104 ;  /* 0x000000320cb4723c */ /* 0x000fe20000041868 */
[----:B------:R-:W-:Y:S02]  /*4ab0*/  IMAD.MOV.U32 R124, RZ, RZ, R215 ;  /* 0x000000ffff7c7224 */ /* 0x000fe400078e00d7 */
[----:B------:R-:W-:-:S02]  /*4ac0*/  IMAD.MOV.U32 R117, RZ, RZ, R4 ;  /* 0x000000ffff757224 */ /* 0x000fc400078e0004 */
[----:B------:R-:W-:Y:S02]  /*4ad0*/  IMAD.MOV.U32 R116, RZ, RZ, R5 ;  /* 0x000000ffff747224 */ /* 0x000fe400078e0005 */
[----:B------:R-:W-:Y:S01]  /*4ae0*/  IMAD.MOV.U32 R22, RZ, RZ, R6 ;  /* 0x000000ffff167224 */ /* 0x000fe200078e0006 */
[C---:B------:R-:W-:Y:S01]  /*4af0*/  HMMA.16816.F32.BF16 R152, R12.reuse, R40, R152 ;  /* 0x000000280c98723c */ /* 0x040fe20000041898 */
[----:B------:R-:W-:Y:S02]  /*4b00*/  IMAD.MOV.U32 R3, RZ, RZ, R7 ;  /* 0x000000ffff037224 */ /* 0x000fe400078e0007 */
[----:B------:R-:W-:Y:S01]  /*4b10*/  IMAD.MOV.U32 R235, RZ, RZ, R8 ;  /* 0x000000ffffeb7224 */ /* 0x000fe200078e0008 */
[----:B------:R-:W-:Y:S01]  /*4b20*/  LDSM.16.M88.4 R4, [R2+0x8000] ;  /* 0x008000000204783b */ /* 0x000fe20000000200 */
[----:B------:R-:W-:Y:S02]  /*4b30*/  IMAD.MOV.U32 R232, RZ, RZ, R9 ;  /* 0x000000ffffe87224 */ /* 0x000fe400078e0009 */
[----:B------:R-:W-:Y:S01]  /*4b40*/  IMAD.MOV.U32 R135, RZ, RZ, R10 ;  /* 0x000000ffff877224 */ /* 0x000fe200078e000a */
[----:B------:R-:W-:Y:S01]  /*4b50*/  HMMA.16816.F32.BF16 R48, R12, R42, R140 ;  /* 0x0000002a0c30723c */ /* 0x000fe2000004188c */
[----:B------:R-:W1:Y:S01]  /*4b60*/  LDSM.16.M88.4 R40, [R2+0x7800] ;  /* 0x007800000228783b */ /* 0x000e620000000200 */
[----:B------:R-:W-:-:S06]  /*4b70*/  IMAD.MOV.U32 R134, RZ, RZ, R11 ;  /* 0x000000ffff867224 */ /* 0x000fcc00078e000b */
[C---:B------:R-:W-:Y:S01]  /*4b80*/  HMMA.16816.F32.BF16 R204, R12.reuse, R18, R136 ;  /* 0x000000120ccc723c */ /* 0x040fe20000041888 */
[----:B------:R-:W2:Y:S07]  /*4b90*/  LDSM.16.M88.4 R16, [R2+0x8800] ;  /* 0x008800000210783b */ /* 0x000eae0000000200 */
[C---:B------:R-:W-:Y:S08]  /*4ba0*/  HMMA.16816.F32.BF16 R8, R12.reuse, R32, R108 ;  /* 0x000000200c08723c */ /* 0x040ff0000004186c */
[C---:B------:R-:W-:Y:S08]  /*4bb0*/  HMMA.16816.F32.BF16 R176, R12.reuse, R44, R92 ;  /* 0x0000002c0cb0723c */ /* 0x040ff0000004185c */
[----:B------:R-:W-:Y:S01]  /*4bc0*/  HMMA.16816.F32.BF16 R144, R12, R46, R144 ;  /* 0x0000002e0c90723c */ /* 0x000fe20000041890 */
[----:B------:R-:W3:Y:S02]  /*4bd0*/  LDSM.16.M88.4 R44, [R2+0x7000] ;  /* 0x00700000022c783b */ /* 0x000ee40000000200 */
[----:B------:R-:W-:-:S02]  /*4be0*/  IMAD.MOV.U32 R111, RZ, RZ, R8 ;  /* 0x000000ffff6f7224 */ /* 0x000fc400078e0008 */
[----:B------:R-:W-:Y:S02]  /*4bf0*/  IMAD.MOV.U32 R110, RZ, RZ, R9 ;  /* 0x000000ffff6e7224 */ /* 0x000fe400078e0009 */
[----:B------:R-:W-:Y:S01]  /*4c00*/  IMAD.MOV.U32 R109, RZ, RZ, R10 ;  /* 0x000000ffff6d7224 */ /* 0x000fe200078e000a */
[----:B----4-:R-:W-:Y:S01]  /*4c10*/  HMMA.16816.F32.BF16 R216, R12, R24, R80 ;  /* 0x000000180cd8723c */ /* 0x010fe20000041850 */
[----:B------:R-:W-:-:S07]  /*4c20*/  IMAD.MOV.U32 R108, RZ, RZ, R11 ;  /* 0x000000ffff6c7224 */ /* 0x000fce00078e000b */
[C---:B------:R-:W-:Y:S01]  /*4c30*/  HMMA.16816.F32.BF16 R8, R12.reuse, R34, R100 ;  /* 0x000000220c08723c */ /* 0x040fe20000041864 */
[----:B------:R-:W-:Y:S07]  /*4c40*/  LDSM.16.M88.4 R32, [R2+0x9000] ;  /* 0x009000000220783b */ /* 0x000fee0000000200 */
[C---:B-1----:R-:W-:Y:S01]  /*4c50*/  HMMA.16816.F32.BF16 R128, R12.reuse, R40, R52 ;  /* 0x000000280c80723c */ /* 0x042fe20000041834 */
[----:B------:R-:W-:Y:S07]  /*4c60*/  LDSM.16.M88.4 R52, [R0+0x5800] ;  /* 0x005800000034783b */ /* 0x000fee0000000200 */
[----:B------:R-:W-:Y:S01]  /*4c70*/  HMMA.16816.F32.BF16 R120, R12, R42, R60 ;  /* 0x0000002a0c78723c */ /* 0x000fe2000004183c */
[----:B------:R1:W4:Y:S02]  /*4c80*/  LDSM.16.M88.4 R40, [R2+0x9800] ;  /* 0x009800000228783b */ /* 0x0003240000000200 */
[----:B------:R-:W-:-:S02]  /*4c90*/  IMAD.MOV.U32 R103, RZ, RZ, R8 ;  /* 0x000000ffff677224 */ /* 0x000fc400078e0008 */
[----:B------:R-:W-:Y:S01]  /*4ca0*/  IMAD.MOV.U32 R102, RZ, RZ, R9 ;  /* 0x000000ffff667224 */ /* 0x000fe200078e0009 */
[----:B------:R-:W-:Y:S01]  /*4cb0*/  LDSM.16.M88.4 R60, [R0+0x4800] ;  /* 0x00480000003c783b */ /* 0x000fe20000000200 */
[----:B------:R-:W-:Y:S01]  /*4cc0*/  IMAD.MOV.U32 R101, RZ, RZ, R10 ;  /* 0x000000ffff657224 */ /* 0x000fe200078e000a */
[C---:B------:R-:W-:Y:S01]  /*4cd0*/  HMMA.16816.F32.BF16 R212, R12.reuse, R26, R68 ;  /* 0x0000001a0cd4723c */ /* 0x040fe20000041844 */
[----:B------:R-:W-:Y:S01]  /*4ce0*/  IMAD.MOV.U32 R100, RZ, RZ, R11 ;  /* 0x000000ffff647224 */ /* 0x000fe200078e000b */
[----:B------:R-:W-:Y:S06]  /*4cf0*/  LDSM.16.M88.4 R24, [R0+0x3000] ;  /* 0x003000000018783b */ /* 0x000fec0000000200 */
[----:B------:R-:W-:Y:S01]  /*4d00*/  HMMA.16816.F32.BF16 R224, R12, R28, R88 ;  /* 0x0000001c0ce0723c */ /* 0x000fe20000041858 */
[----:B-1----:R-:W-:-:S07]  /*4d10*/  IMAD.IADD R2, R21, 0x1, R170 ;  /* 0x0000000115027824 */ /* 0x002fce00078e02aa */
[C---:B------:R-:W-:Y:S01]  /*4d20*/  HMMA.16816.F32.BF16 R220, R12.reuse, R30, R84 ;  /* 0x0000001e0cdc723c */ /* 0x040fe20000041854 */
[----:B------:R-:W-:Y:S04]  /*4d30*/  LDSM.16.M88.4 R28, [R0+0x2800] ;  /* 0x00280000001c783b */ /* 0x000fe80000000200 */
[----:B------:R1:W5:Y:S03]  /*4d40*/  LDSM.16.M88.4 R8, [R2] ;  /* 0x000000000208783b */ /* 0x0003660000000200 */
[----:B--2---:R-:W-:Y:S01]  /*4d50*/  HMMA.16816.F32.BF16 R96, R12, R16, R160 ;  /* 0x000000100c60723c */ /* 0x004fe200000418a0 */
[----:B------:R-:W-:Y:S02]  /*4d60*/  IMAD.MOV.U32 R162, RZ, RZ, R119 ;  /* 0x000000ffffa27224 */ /* 0x000fe400078e0077 */
[----:B------:R-:W-:-:S02]  /*4d70*/  IMAD.MOV.U32 R163, RZ, RZ, R118 ;  /* 0x000000ffffa37224 */ /* 0x000fc400078e0076 */
[----:B------:R-:W-:Y:S02]  /*4d80*/  IMAD.MOV.U32 R160, RZ, RZ, R133 ;  /* 0x000000ffffa07224 */ /* 0x000fe400078e0085 */
[----:B------:R-:W-:Y:S01]  /*4d90*/  IMAD.MOV.U32 R161, RZ, RZ, R132 ;  /* 0x000000ffffa17224 */ /* 0x000fe200078e0084 */
[C---:B------:R-:W-:Y:S01]  /*4da0*/  HMMA.16816.F32.BF16 R92, R12.reuse, R18, R164 ;  /* 0x000000120c5c723c */ /* 0x040fe200000418a4 */
[----:B------:R-:W2:Y:S01]  /*4db0*/  LDSM.16.M88.4 R16, [R0+0x3800] ;  /* 0x003800000010783b */ /* 0x000ea20000000200 */
[----:B------:R-:W-:Y:S02]  /*4dc0*/  IMAD.MOV.U32 R164, RZ, RZ, R111 ;  /* 0x000000ffffa47224 */ /* 0x000fe400078e006f */
[----:B------:R-:W-:Y:S02]  /*4dd0*/  IMAD.MOV.U32 R165, RZ, RZ, R110 ;  /* 0x000000ffffa57224 */ /* 0x000fe400078e006e */
[----:B------:R-:W-:Y:S02]  /*4de0*/  IMAD.MOV.U32 R166, RZ, RZ, R109 ;  /* 0x000000ffffa67224 */ /* 0x000fe400078e006d */
[----:B------:R-:W-:Y:S01]  /*4df0*/  HMMA.16816.F32.BF16 R112, R12, R4, R72 ;  /* 0x000000040c70723c */ /* 0x000fe20000041848 */
[----:B------:R-:W-:-:S07]  /*4e00*/  IMAD.MOV.U32 R167, RZ, RZ, R108 ;  /* 0x000000ffffa77224 */ /* 0x000fce00078e006c */
[C---:B------:R-:W-:Y:S01]  /*4e10*/  HMMA.16816.F32.BF16 R104, R12.reuse, R6, R156 ;  /* 0x000000060c68723c */ /* 0x040fe2000004189c */
[----:B------:R-:W2:Y:S01]  /*4e20*/  LDSM.16.M88.4 R4, [R0+0x4000] ;  /* 0x004000000004783b */ /* 0x000ea20000000200 */
[----:B------:R-:W-:Y:S02]  /*4e30*/  IMAD.MOV.U32 R156, RZ, RZ, R127 ;  /* 0x000000ffff9c7224 */ /* 0x000fe400078e007f */
[----:B------:R-:W-:Y:S02]  /*4e40*/  IMAD.MOV.U32 R157, RZ, RZ, R126 ;  /* 0x000000ffff9d7224 */ /* 0x000fe400078e007e */
[----:B------:R-:W-:Y:S02]  /*4e50*/  IMAD.MOV.U32 R158, RZ, RZ, R125 ;  /* 0x000000ffff9e7224 */ /* 0x000fe400078e007d */
[C---:B---3--:R-:W-:Y:S01]  /*4e60*/  HMMA.16816.F32.BF16 R140, R12.reuse, R44, R56 ;  /* 0x0000002c0c8c723c */ /* 0x048fe20000041838 */
[----:B------:R-:W-:Y:S01]  /*4e70*/  IMAD.MOV.U32 R159, RZ, RZ, R124 ;  /* 0x000000ffff9f7224 */ /* 0x000fe200078e007c */
[----:B------:R-:W-:Y:S06]  /*4e80*/  LDSM.16.M88.4 R56, [R0+0x5000] ;  /* 0x005000000038783b */ /* 0x000fec0000000200 */
[C---:B------:R-:W-:Y:S01]  /*4e90*/  HMMA.16816.F32.BF16 R136, R12.reuse, R46, R64 ;  /* 0x0000002e0c88723c */ /* 0x040fe20000041840 */
[----:B------:R-:W3:Y:S07]  /*4ea0*/  LDSM.16.M88.4 R44, [R0+0x6800] ;  /* 0x00680000002c783b */ /* 0x000eee0000000200 */
[----:B----4-:R-:W-:Y:S01]  /*4eb0*/  HMMA.16816.F32.BF16 R80, R12, R40, R192 ;  /* 0x000000280c50723c */ /* 0x010fe200000418c0 */
[----:B------:R-:W-:-:S02]  /*4ec0*/  IMAD.MOV.U32 R192, RZ, RZ, R117 ;  /* 0x000000ffffc07224 */ /* 0x000fc400078e0075 */
[----:B------:R-:W-:Y:S02]  /*4ed0*/  IMAD.MOV.U32 R193, RZ, RZ, R116 ;  /* 0x000000ffffc17224 */ /* 0x000fe400078e0074 */
[----:B------:R-:W-:Y:S02]  /*4ee0*/  IMAD.MOV.U32 R195, RZ, RZ, R3 ;  /* 0x000000ffffc37224 */ /* 0x000fe400078e0003 */
[C---:B------:R-:W-:Y:S01]  /*4ef0*/  IMAD.IADD R3, R79.reuse, 0x1, R2 ;  /* 0x000000014f037824 */ /* 0x040fe200078e0202 */
[----:B------:R-:W-:Y:S01]  /*4f00*/  HMMA.16816.F32.BF16 R84, R12, R34, R184 ;  /* 0x000000220c54723c */ /* 0x000fe200000418b8 */
[----:B------:R-:W-:Y:S02]  /*4f10*/  IMAD.MOV.U32 R186, RZ, RZ, R135 ;  /* 0x000000ffffba7224 */ /* 0x000fe400078e0087 */
[----:B------:R-:W-:Y:S02]  /*4f20*/  IMAD.MOV.U32 R187, RZ, RZ, R134 ;  /* 0x000000ffffbb7224 */ /* 0x000fe400078e0086 */
[----:B-1----:R-:W-:-:S02]  /*4f30*/  IMAD.IADD R2, R79, 0x1, R0 ;  /* 0x000000014f027824 */ /* 0x002fc400078e0200 */
[----:B------:R-:W-:Y:S01]  /*4f40*/  IMAD.MOV.U32 R184, RZ, RZ, R235 ;  /* 0x000000ffffb87224 */ /* 0x000fe200078e00eb */
[----:B-----5:R-:W-:Y:S01]  /*4f50*/  HMMA.16816.F32.BF16 R116, R8, R24, R152 ;  /* 0x000000180874723c */ /* 0x020fe20000041898 */
[----:B------:R-:W-:Y:S02]  /*4f60*/  IMAD.MOV.U32 R185, RZ, RZ, R232 ;  /* 0x000000ffffb97224 */ /* 0x000fe400078e00e8 */
[----:B------:R-:W-:Y:S02]  /*4f70*/  IMAD.MOV.U32 R194, RZ, RZ, R22 ;  /* 0x000000ffffc27224 */ /* 0x000fe400078e0016 */
[----:B------:R-:W-:-:S03]  /*4f80*/  IMAD.MOV.U32 R235, RZ, RZ, R78 ;  /* 0x000000ffffeb7224 */ /* 0x000fc600078e004e */
[C---:B------:R-:W-:Y:S01]  /*4f90*/  HMMA.16816.F32.BF16 R124, R8.reuse, R26, R48 ;  /* 0x0000001a087c723c */ /* 0x040fe20000041830 */
[----:B------:R-:W1:Y:S04]  /*4fa0*/  LDSM.16.M88.4 R24, [R0+0x8800] ;  /* 0x008800000018783b */ /* 0x000e680000000200 */
[----:B------:R-:W-:Y:S03]  /*4fb0*/  LDSM.16.M88.4 R48, [R0+0x6000] ;  /* 0x006000000030783b */ /* 0x000fe60000000200 */
[C---:B------:R-:W-:Y:S08]  /*4fc0*/  HMMA.16816.F32.BF16 R108, R8.reuse, R30, R144 ;  /* 0x0000001e086c723c */ /* 0x040ff00000041890 */
[C---:B--2---:R-:W-:Y:S08]  /*4fd0*/  HMMA.16816.F32.BF16 R132, R8.reuse, R16, R200 ;  /* 0x000000100884723c */ /* 0x044ff000000418c8 */
[----:B------:R-:W-:Y:S01]  /*4fe0*/  HMMA.16816.F32.BF16 R144, R8, R18, R204 ;  /* 0x000000120890723c */ /* 0x000fe200000418cc */
[----:B------:R-:W2:Y:S07]  /*4ff0*/  LDSM.16.M88.4 R16, [R0+0x9000] ;  /* 0x009000000010783b */ /* 0x000eae0000000200 */
[----:B------:R-:W-:Y:S01]  /*5000*/  HMMA.16816.F32.BF16 R88, R12, R32, R172 ;  /* 0x000000200c58723c */ /* 0x000fe200000418ac */
[----:B------:R-:W-:Y:S01]  /*5010*/  IMAD.MOV.U32 R172, RZ, RZ, R103 ;  /* 0x000000ffffac7224 */ /* 0x000fe200078e0067 */
[----:B------:R-:W-:Y:S01]  /*5020*/  LDSM.16.M88.4 R32, [R0+0x7800] ;  /* 0x007800000020783b */ /* 0x000fe20000000200 */
[----:B------:R-:W-:-:S02]  /*5030*/  IMAD.MOV.U32 R173, RZ, RZ, R102 ;  /* 0x000000ffffad7224 */ /* 0x000fc400078e0066 */
[----:B------:R-:W-:Y:S02]  /*5040*/  IMAD.MOV.U32 R174, RZ, RZ, R101 ;  /* 0x000000ffffae7224 */ /* 0x000fe400078e0065 */
[----:B------:R-:W-:Y:S01]  /*5050*/  IMAD.MOV.U32 R175, RZ, RZ, R100 ;  /* 0x000000ffffaf7224 */ /* 0x000fe200078e0064 */
[----:B------:R-:W-:Y:S01]  /*5060*/  HMMA.16816.F32.BF16 R64, R12, R42, R196 ;  /* 0x0000002a0c40723c */ /* 0x000fe200000418c4 */
[----:B------:R-:W4:Y:S04]  /*5070*/  LDSM.16.M88.4 R12, [R0+0x9800] ;  /* 0x00980000000c783b */ /* 0x000f280000000200 */
[----:B------:R-:W5:Y:S03]  /*5080*/  LDSM.16.M88.4 R40, [R0+0x7000] ;  /* 0x007000000028783b */ /* 0x000f660000000200 */
[C---:B------:R-:W-:Y:S01]  /*5090*/  HMMA.16816.F32.BF16 R100, R8.reuse, R28, R176 ;  /* 0x0000001c0864723c */ /* 0x040fe200000418b0 */
[----:B------:R3:W5:Y:S07]  /*50a0*/  LDSM.16.M88.4 R28, [R0+0x8000] ;  /* 0x00800000001c783b */ /* 0x00076e0000000200 */
[C---:B------:R-:W-:Y:S08]  /*50b0*/  HMMA.16816.F32.BF16 R68, R8.reuse, R36, R188 ;  /* 0x000000240844723c */ /* 0x040ff000000418bc */
[C---:B------:R-:W-:Y:S01]  /*50c0*/  HMMA.16816.F32.BF16 R72, R8.reuse, R38, R180 ;  /* 0x000000260848723c */ /* 0x040fe200000418b4 */
[----:B------:R-:W-:Y:S07]  /*50d0*/  LDSM.16.M88.4 R36, [R2+0x2000] ;  /* 0x002000000224783b */ /* 0x000fee0000000200 */
[----:B------:R-:W-:Y:S01]  /*50e0*/  HMMA.16816.F32.BF16 R148, R8, R4, R148 ;  /* 0x000000040894723c */ /* 0x000fe20000041894 */
[----:B---3--:R-:W-:-:S05]  /*50f0*/  IMAD.SHL.U32 R0, R233, 0x2, RZ ;  /* 0x00000002e9007824 */ /* 0x008fca00078e00ff */
[----:B------:R-:W-:Y:S02]  /*5100*/  LOP3.LUT R0, R78, 0x6, R0, 0xf8, !PT ;  /* 0x000000064e007812 */ /* 0x000fe400078ef800 */
[C---:B------:R-:W-:Y:S01]  /*5110*/  HMMA.16816.F32.BF16 R152, R8.reuse, R6, R208 ;  /* 0x000000060898723c */ /* 0x040fe200000418d0 */
[----:B------:R3:W5:Y:S01]  /*5120*/  LDSM.16.M88.4 R4, [R3] ;  /* 0x000000000304783b */ /* 0x0007620000000200 */
[CC--:B------:R-:W-:Y:S02]  /*5130*/  ISETP.GE.AND P4, PT, R0.reuse, R20.reuse, PT ;  /* 0x000000140000720c */ /* 0x0c0fe40003f86270 */
[C---:B------:R-:W-:Y:S02]  /*5140*/  LOP3.LUT R22, R0.reuse, 0x1, RZ, 0xfc, !PT ;  /* 0x0000000100167812 */ /* 0x040fe400078efcff */
[----:B------:R-:W-:Y:S02]  /*5150*/  LOP3.LUT R21, R0, 0x8, RZ, 0xfc, !PT ;  /* 0x0000000800157812 */ /* 0x000fe400078efcff */
[----:B------:R-:W-:Y:S01]  /*5160*/  HMMA.16816.F32.BF16 R176, R8, R44, R216 ;  /* 0x0000002c08b0723c */ /* 0x000fe200000418d8 */
[----:B------:R-:W-:-:S02]  /*5170*/  ISETP.GE.AND P0, PT, R22, R20, PT ;  /* 0x000000141600720c */ /* 0x000fc40003f06270 */
[----:B------:R-:W-:Y:S02]  /*5180*/  ISETP.GE.AND P3, PT, R21, R20, PT ;  /* 0x000000141500720c */ /* 0x000fe40003f66270 */
[----:B------:R-:W-:-:S03]  /*5190*/  LOP3.LUT R21, R0, 0x11, RZ, 0xfc, !PT ;  /* 0x0000001100157812 */ /* 0x000fc600078efcff */
[----:B------:R-:W-:Y:S01]  /*51a0*/  HMMA.16816.F32.BF16 R180, R8, R46, R212 ;  /* 0x0000002e08b4723c */ /* 0x000fe200000418d4 */
[----:B------:R-:W5:Y:S01]  /*51b0*/  LDSM.16.M88.4 R44, [R2+0x2800] ;  /* 0x00280000022c783b */ /* 0x000f620000000200 */
[----:B------:R-:W-:Y:S02]  /*51c0*/  ISETP.GE.AND P5, PT, R21, R20, PT ;  /* 0x000000141500720c */ /* 0x000fe40003fa6270 */
[----:B------:R-:W-:-:S04]  /*51d0*/  LOP3.LUT R21, R0, 0x31, RZ, 0xfc, !PT ;  /* 0x0000003100157812 */ /* 0x000fc800078efcff */
[----:B------:R-:W-:Y:S01]  /*51e0*/  HMMA.16816.F32.BF16 R160, R8, R56, R160 ;  /* 0x0000003808a0723c */ /* 0x000fe200000418a0 */
[----:B---3--:R-:W-:-:S04]  /*51f0*/  LOP3.LUT R3, R0, 0x9, RZ, 0xfc, !PT ;  /* 0x0000000900037812 */ /* 0x008fc800078efcff */
[-C--:B------:R-:W-:Y:S02]  /*5200*/  ISETP.GE.AND P1, PT, R3, R20.reuse, PT ;  /* 0x000000140300720c */ /* 0x080fe40003f26270 */
[C---:B------:R-:W-:Y:S01]  /*5210*/  LOP3.LUT R3, R0.reuse, 0x10, RZ, 0xfc, !PT ;  /* 0x0000001000037812 */ /* 0x040fe200078efcff */
[----:B------:R-:W-:Y:S03]  /*5220*/  HMMA.16816.F32.BF16 R56, R8, R58, R184 ;  /* 0x0000003a0838723c */ /* 0x000fe600000418b8 */
[----:B------:R-:W-:Y:S02]  /*5230*/  ISETP.GE.AND P6, PT, R3, R20, PT ;  /* 0x000000140300720c */ /* 0x000fe40003fc6270 */
[----:B------:R-:W-:-:S03]  /*5240*/  LOP3.LUT R3, R0, 0x18, RZ, 0xfc, !PT ;  /* 0x0000001800037812 */ /* 0x000fc600078efcff */
[C---:B-1----:R-:W-:Y:S08]  /*5250*/  HMMA.16816.F32.BF16 R184, R8.reuse, R24, R96 ;  /* 0x0000001808b8723c */ /* 0x042ff00000041860 */
[C---:B------:R-:W-:Y:S08]  /*5260*/  HMMA.16816.F32.BF16 R96, R8.reuse, R26, R92 ;  /* 0x0000001a0860723c */ /* 0x040ff0000004185c */
[C---:B--2---:R-:W-:Y:S08]  /*5270*/  HMMA.16816.F32.BF16 R92, R8.reuse, R16, R88 ;  /* 0x00000010085c723c */ /* 0x044ff00000041858 */
[C---:B------:R-:W-:Y:S01]  /*5280*/  HMMA.16816.F32.BF16 R88, R8.reuse, R18, R84 ;  /* 0x000000120858723c */ /* 0x040fe20000041854 */
[----:B------:R-:W1:Y:S07]  /*5290*/  LDSM.16.M88.4 R16, [R2+0x3000] ;  /* 0x003000000210783b */ /* 0x000e6e0000000200 */
[C---:B------:R-:W-:Y:S08]  /*52a0*/  HMMA.16816.F32.BF16 R164, R8.reuse, R52, R164 ;  /* 0x0000003408a4723c */ /* 0x040ff000000418a4 */
[C---:B------:R-:W-:Y:S08]  /*52b0*/  HMMA.16816.F32.BF16 R52, R8.reuse, R54, R172 ;  /* 0x000000360834723c */ /* 0x040ff000000418ac */
[C---:B------:R-:W-:Y:S08]  /*52c0*/  HMMA.16816.F32.BF16 R156, R8.reuse, R60, R156 ;  /* 0x0000003c089c723c */ /* 0x040ff0000004189c */
[C---:B------:R-:W-:Y:S08]  /*52d0*/  HMMA.16816.F32.BF16 R172, R8.reuse, R48, R224 ;  /* 0x0000003008ac723c */ /* 0x040ff000000418e0 */
[C---:B----4-:R-:W-:Y:S08]  /*52e0*/  HMMA.16816.F32.BF16 R84, R8.reuse, R12, R80 ;  /* 0x0000000c0854723c */ /* 0x050ff00000041850 */
[C---:B------:R-:W-:Y:S08]  /*52f0*/  HMMA.16816.F32.BF16 R60, R8.reuse, R62, R192 ;  /* 0x0000003e083c723c */ /* 0x040ff000000418c0 */
[C---:B------:R-:W-:Y:S08]  /*5300*/  HMMA.16816.F32.BF16 R48, R8.reuse, R50, R220 ;  /* 0x000000320830723c */ /* 0x040ff000000418dc */
[C---:B-----5:R-:W-:Y:S08]  /*5310*/  HMMA.16816.F32.BF16 R140, R8.reuse, R40, R140 ;  /* 0x00000028088c723c */ /* 0x060ff0000004188c */
[C---:B------:R-:W-:Y:S01]  /*5320*/  HMMA.16816.F32.BF16 R136, R8.reuse, R42, R136 ;  /* 0x0000002a0888723c */ /* 0x040fe20000041888 */
[----:B------:R-:W-:Y:S07]  /*5330*/  LDSM.16.M88.4 R40, [R2+0x4000] ;  /* 0x004000000228783b */ /* 0x000fee0000000200 */
[C---:B------:R-:W-:Y:S08]  /*5340*/  HMMA.16816.F32.BF16 R128, R8.reuse, R32, R128 ;  /* 0x000000200880723c */ /* 0x040ff00000041880 */
[C---:B------:R-:W-:Y:S01]  /*5350*/  HMMA.16816.F32.BF16 R120, R8.reuse, R34, R120 ;  /* 0x000000220878723c */ /* 0x040fe20000041878 */
[----:B------:R-:W2:Y:S07]  /*5360*/  LDSM.16.M88.4 R32, [R2+0x3800] ;  /* 0x003800000220783b */ /* 0x000eae0000000200 */
[C---:B------:R-:W-:Y:S08]  /*5370*/  HMMA.16816.F32.BF16 R112, R8.reuse, R28, R112 ;  /* 0x0000001c0870723c */ /* 0x040ff00000041870 */
[C---:B------:R-:W-:Y:S08]  /*5380*/  HMMA.16816.F32.BF16 R104, R8.reuse, R30, R104 ;  /* 0x0000001e0868723c */ /* 0x040ff00000041868 */
[----:B------:R-:W-:Y:S08]  /*5390*/  HMMA.16816.F32.BF16 R80, R8, R14, R64 ;  /* 0x0000000e0850723c */ /* 0x000ff00000041840 */
[C---:B------:R-:W-:Y:S08]  /*53a0*/  HMMA.16816.F32.BF16 R8, R4.reuse, R36, R68 ;  /* 0x000000240408723c */ /* 0x040ff00000041844 */
[C---:B------:R-:W-:Y:S01]  /*53b0*/  HMMA.16816.F32.BF16 R12, R4.reuse, R38, R72 ;  /* 0x00000026040c723c */ /* 0x040fe20000041848 */
[----:B------:R-:W3:Y:S07]  /*53c0*/  LDSM.16.M88.4 R36, [R2+0x4800] ;  /* 0x004800000224783b */ /* 0x000eee0000000200 */
[----:B------:R-:W-:Y:S03]  /*53d0*/  HMMA.16816.F32.BF16 R24, R4, R44, R100 ;  /* 0x0000002c0418723c */ /* 0x000fe60000041864 */
[----:B------:R-:W-:-:S02]  /*53e0*/  FSEL R64, R10, -INF , !P4 ;  /* 0xff8000000a407808 */ /* 0x000fc40006000000 */
[----:B------:R-:W-:Y:S02]  /*53f0*/  FSEL R69, R8, -INF , !P4 ;  /* 0xff80000008457808 */ /* 0x000fe40006000000 */
[-C--:B------:R-:W-:Y:S01]  /*5400*/  ISETP.GE.AND P4, PT, R3, R20.reuse, PT ;  /* 0x000000140300720c */ /* 0x080fe20003f86270 */
[C---:B------:R-:W-:Y:S01]  /*5410*/  HMMA.16816.F32.BF16 R28, R4.reuse, R46, R108 ;  /* 0x0000002e041c723c */ /* 0x040fe2000004186c */
[C---:B------:R-:W-:Y:S02]  /*5420*/  LOP3.LUT R3, R0.reuse, 0x19, RZ, 0xfc, !PT ;  /* 0x0000001900037812 */ /* 0x040fe400078efcff */
[----:B------:R-:W-:Y:S02]  /*5430*/  FSEL R45, R11, -INF , !P0 ;  /* 0xff8000000b2d7808 */ /* 0x000fe40004000000 */
[----:B------:R-:W-:Y:S02]  /*5440*/  FSEL R65, R9, -INF , !P0 ;  /* 0xff80000009417808 */ /* 0x000fe40004000000 */
[----:B------:R-:W-:Y:S01]  /*5450*/  ISETP.GE.AND P0, PT, R3, R20, PT ;  /* 0x000000140300720c */ /* 0x000fe20003f06270 */
[----:B-1----:R-:W-:Y:S01]  /*5460*/  HMMA.16816.F32.BF16 R8, R4, R16, R116 ;  /* 0x000000100408723c */ /* 0x002fe20000041874 */
[----:B------:R-:W-:-:S02]  /*5470*/  LOP3.LUT R3, R0, 0x20, RZ, 0xfc, !PT ;  /* 0x0000002000037812 */ /* 0x000fc400078efcff */
[----:B------:R-:W-:Y:S02]  /*5480*/  FSEL R67, R12, -INF , !P3 ;  /* 0xff8000000c437808 */ /* 0x000fe40005800000 */
[----:B------:R-:W-:Y:S02]  /*5490*/  FSEL R44, R14, -INF , !P3 ;  /* 0xff8000000e2c7808 */ /* 0x000fe40005800000 */
[C---:B------:R-:W-:Y:S02]  /*54a0*/  LOP3.LUT R12, R0.reuse, 0x21, RZ, 0xfc, !PT ;  /* 0x00000021000c7812 */ /* 0x040fe400078efcff */
[----:B------:R-:W-:Y:S02]  /*54b0*/  ISETP.GE.AND P3, PT, R3, R20, PT ;  /* 0x000000140300720c */ /* 0x000fe40003f66270 */
[----:B------:R-:W-:Y:S02]  /*54c0*/  LOP3.LUT R3, R0, 0x28, RZ, 0xfc, !PT ;  /* 0x0000002800037812 */ /* 0x000fe400078efcff */
[----:B------:R-:W-:-:S02]  /*54d0*/  FSEL R47, R15, -INF , !P1 ;  /* 0xff8000000f2f7808 */ /* 0x000fc40004800000 */
[----:B------:R-:W-:Y:S02]  /*54e0*/  FSEL R70, R13, -INF , !P1 ;  /* 0xff8000000d467808 */ /* 0x000fe40004800000 */
[-C--:B------:R-:W-:Y:S02]  /*54f0*/  ISETP.GE.AND P1, PT, R12, R20.reuse, PT ;  /* 0x000000140c00720c */ /* 0x080fe40003f26270 */
[----:B------:R-:W-:Y:S01]  /*5500*/  FSEL R46, R26, -INF , !P6 ;  /* 0xff8000001a2e7808 */ /* 0x000fe20007000000 */
[----:B------:R-:W-:Y:S01]  /*5510*/  HMMA.16816.F32.BF16 R12, R4, R18, R124 ;  /* 0x00000012040c723c */ /* 0x000fe2000004187c */
[----:B------:R-:W-:Y:S02]  /*5520*/  FSEL R74, R24, -INF , !P6 ;  /* 0xff800000184a7808 */ /* 0x000fe40007000000 */
[----:B------:R-:W-:Y:S02]  /*5530*/  ISETP.GE.AND P6, PT, R3, R20, PT ;  /* 0x000000140300720c */ /* 0x000fe40003fc6270 */
[----:B------:R-:W-:-:S02]  /*5540*/  LOP3.LUT R3, R0, 0x29, RZ, 0xfc, !PT ;  /* 0x0000002900037812 */ /* 0x000fc400078efcff */
[----:B------:R-:W-:Y:S01]  /*5550*/  FSEL R66, R27, -INF , !P5 ;  /* 0xff8000001b427808 */ /* 0x000fe20006800000 */
[C---:B--2---:R-:W-:Y:S01]  /*5560*/  HMMA.16816.F32.BF16 R16, R4.reuse, R32, R132 ;  /* 0x000000200410723c */ /* 0x044fe20000041884 */
[----:B------:R-:W-:Y:S02]  /*5570*/  FSEL R71, R25, -INF , !P5 ;  /* 0xff80000019477808 */ /* 0x000fe40006800000 */
[----:B------:R-:W-:Y:S02]  /*5580*/  ISETP.GE.AND P5, PT, R3, R20, PT ;  /* 0x000000140300720c */ /* 0x000fe40003fa6270 */
[----:B------:R-:W-:Y:S02]  /*5590*/  FSEL R68, R30, -INF , !P4 ;  /* 0xff8000001e447808 */ /* 0x000fe40006000000 */
[----:B------:R-:W-:Y:S01]  /*55a0*/  FSEL R75, R28, -INF , !P4 ;  /* 0xff8000001c4b7808 */ /* 0x000fe20006000000 */
[----:B---3--:R-:W-:Y:S01]  /*55b0*/  HMMA.16816.F32.BF16 R24, R4, R36, R156 ;  /* 0x000000240418723c */ /* 0x008fe2000004189c */
[----:B------:R-:W-:-:S02]  /*55c0*/  FSEL R100, R31, -INF , !P0 ;  /* 0xff8000001f647808 */ /* 0x000fc40004000000 */
[----:B------:R-:W-:Y:S02]  /*55d0*/  FSEL R73, R29, -INF , !P0 ;  /* 0xff8000001d497808 */ /* 0x000fe40004000000 */
[----:B------:R-:W-:Y:S02]  /*55e0*/  LOP3.LUT R3, R0, 0x30, RZ, 0xfc, !PT ;  /* 0x0000003000037812 */ /* 0x000fe400078efcff */
[----:B------:R-:W-:Y:S01]  /*55f0*/  FSEL R101, R10, -INF , !P3 ;  /* 0xff8000000a657808 */ /* 0x000fe20005800000 */
[----:B------:R-:W-:Y:S01]  /*5600*/  HMMA.16816.F32.BF16 R28, R4, R34, R144 ;  /* 0x00000022041c723c */ /* 0x000fe20000041890 */
[----:B------:R-:W1:Y:S01]  /*5610*/  LDSM.16.M88.4 R32, [R2+0x5000] ;  /* 0x005000000220783b */ /* 0x000e620000000200 */
[----:B------:R-:W-:Y:S02]  /*5620*/  ISETP.GE.AND P4, PT, R3, R20, PT ;  /* 0x000000140300720c */ /* 0x000fe40003f86270 */
[----:B------:R-:W-:Y:S02]  /*5630*/  LOP3.LUT R3, R0, 0x38, RZ, 0xfc, !PT ;  /* 0x0000003800037812 */ /* 0x000fe400078efcff */
[----:B------:R-:W-:-:S02]  /*5640*/  FSEL R110, R8, -INF , !P3 ;  /* 0xff800000086e7808 */ /* 0x000fc40005800000 */
[-C--:B------:R-:W-:Y:S02]  /*5650*/  ISETP.GE.AND P3, PT, R3, R20.reuse, PT ;  /* 0x000000140300720c */ /* 0x080fe40003f66270 */
[----:B------:R-:W-:Y:S02]  /*5660*/  LOP3.LUT R3, R0, 0x39, RZ, 0xfc, !PT ;  /* 0x0000003900037812 */ /* 0x000fe400078efcff */
[----:B------:R-:W-:Y:S02]  /*5670*/  FSEL R111, R12, -INF , !P6 ;  /* 0xff8000000c6f7808 */ /* 0x000fe40007000000 */
[----:B------:R-:W-:Y:S02]  /*5680*/  FSEL R102, R11, -INF , !P1 ;  /* 0xff8000000b667808 */ /* 0x000fe40004800000 */
[----:B------:R-:W-:Y:S02]  /*5690*/  FSEL R109, R9, -INF , !P1 ;  /* 0xff800000096d7808 */ /* 0x000fe40004800000 */
[----:B------:R-:W-:Y:S01]  /*56a0*/  LOP3.LUT R12, R0, 0x41, RZ, 0xfc, !PT ;  /* 0x00000041000c7812 */ /* 0x000fe200078efcff */
[----:B------:R-:W-:Y:S01]  /*56b0*/  HMMA.16816.F32.BF16 R8, R4, R40, R148 ;  /* 0x000000280408723c */ /* 0x000fe20000041894 */
[----:B------:R-:W-:-:S02]  /*56c0*/  ISETP.GE.AND P1, PT, R3, R20, PT ;  /* 0x000000140300720c */ /* 0x000fc40003f26270 */
[----:B------:R-:W-:Y:S02]  /*56d0*/  LOP3.LUT R3, R0, 0x40, RZ, 0xfc, !PT ;  /* 0x0000004000037812 */ /* 0x000fe400078efcff */
[----:B------:R-:W-:Y:S02]  /*56e0*/  FSEL R116, R15, -INF , !P5 ;  /* 0xff8000000f747808 */ /* 0x000fe40006800000 */
[----:B------:R-:W-:Y:S02]  /*56f0*/  FSEL R108, R13, -INF , !P5 ;  /* 0xff8000000d6c7808 */ /* 0x000fe40006800000 */
[----:B------:R-:W-:Y:S02]  /*5700*/  FSEL R103, R14, -INF , !P6 ;  /* 0xff8000000e677808 */ /* 0x000fe40007000000 */
[-C--:B------:R-:W-:Y:S02]  /*5710*/  ISETP.GE.AND P5, PT, R12, R20.reuse, PT ;  /* 0x000000140c00720c */ /* 0x080fe40003fa6270 */
[----:B------:R-:W-:Y:S01]  /*5720*/  HMMA.16816.F32.BF16 R12, R4, R42, R152 ;  /* 0x0000002a040c723c */ /* 0x000fe20000041898 */
[----:B------:R-:W-:Y:S01]  /*5730*/  ISETP.GE.AND P6, PT, R3, R20, PT ;  /* 0x000000140300720c */ /* 0x000fe20003fc6270 */
[----:B------:R-:W2:Y:S01]  /*5740*/  LDSM.16.M88.4 R40, [R2+0x5800] ;  /* 0x005800000228783b */ /* 0x000ea20000000200 */
[----:B------:R-:W-:-:S02]  /*5750*/  LOP3.LUT R3, R0, 0x48, RZ, 0xfc, !PT ;  /* 0x0000004800037812 */ /* 0x000fc400078efcff */
[----:B------:R-:W-:Y:S02]  /*5760*/  FSEL R117, R18, -INF , !P4 ;  /* 0xff80000012757808 */ /* 0x000fe40006000000 */
[----:B------:R-:W-:Y:S02]  /*5770*/  FSEL R126, R16, -INF , !P4 ;  /* 0xff800000107e7808 */ /* 0x000fe40006000000 */
[-C--:B------:R-:W-:Y:S02]  /*5780*/  ISETP.GE.AND P0, PT, R21, R20.reuse, PT ;  /* 0x000000141500720c */ /* 0x080fe40003f06270 */
[----:B------:R-:W-:Y:S02]  /*5790*/  ISETP.GE.AND P4, PT, R3, R20, PT ;  /* 0x000000140300720c */ /* 0x000fe40003f86270 */
[----:B------:R-:W-:Y:S02]  /*57a0*/  LOP3.LUT R3, R0, 0x49, RZ, 0xfc, !PT ;  /* 0x0000004900037812 */ /* 0x000fe400078efcff */
[----:B------:R-:W-:-:S02]  /*57b0*/  FSEL R118, R19, -INF , !P0 ;  /* 0xff80000013767808 */ /* 0x000fc40004000000 */
[----:B------:R-:W-:Y:S02]  /*57c0*/  FSEL R125, R17, -INF , !P0 ;  /* 0xff800000117d7808 */ /* 0x000fe40004000000 */
[----:B------:R-:W-:Y:S02]  /*57d0*/  ISETP.GE.AND P0, PT, R3, R20, PT ;  /* 0x000000140300720c */ /* 0x000fe40003f06270 */
[----:B------:R-:W-:Y:S02]  /*57e0*/  LOP3.LUT R3, R0, 0x50, RZ, 0xfc, !PT ;  /* 0x0000005000037812 */ /* 0x000fe400078efcff */
[----:B------:R-:W-:Y:S02]  /*57f0*/  FSEL R119, R30, -INF , !P3 ;  /* 0xff8000001e777808 */ /* 0x000fe40005800000 */
[----:B------:R-:W-:Y:S02]  /*5800*/  FSEL R127, R28, -INF , !P3 ;  /* 0xff8000001c7f7808 */ /* 0x000fe40005800000 */
[----:B------:R-:W-:-:S02]  /*5810*/  FSEL R132, R31, -INF , !P1 ;  /* 0xff8000001f847808 */ /* 0x000fc40004800000 */
[----:B------:R-:W-:Y:S02]  /*5820*/  FSEL R124, R29, -INF , !P1 ;  /* 0xff8000001d7c7808 */ /* 0x000fe40004800000 */
[----:B------:R-:W-:Y:S01]  /*5830*/  ISETP.GE.AND P3, PT, R3, R20, PT ;  /* 0x000000140300720c */ /* 0x000fe20003f66270 */
[----:B------:R-:W-:Y:S01]  /*5840*/  HMMA.16816.F32.BF16 R28, R4, R38, R60 ;  /* 0x00000026041c723c */ /* 0x000fe2000004183c */
[C---:B------:R-:W-:Y:S01]  /*5850*/  LOP3.LUT R3, R0.reuse, 0x58, RZ, 0xfc, !PT ;  /* 0x0000005800037812 */ /* 0x040fe200078efcff */
[----:B------:R-:W3:Y:S01]  /*5860*/  LDSM.16.M88.4 R36, [R2+0x6000] ;  /* 0x006000000224783b */ /* 0x000ee20000000200 */
[----:B------:R-:W-:Y:S02]  /*5870*/  LOP3.LUT R16, R0, 0x51, RZ, 0xfc, !PT ;  /* 0x0000005100107812 */ /* 0x000fe400078efcff */
[----:B------:R-:W-:Y:S02]  /*5880*/  FSEL R133, R10, -INF , !P6 ;  /* 0xff8000000a857808 */ /* 0x000fe40007000000 */
[----:B------:R-:W-:-:S02]  /*5890*/  FSEL R146, R8, -INF , !P6 ;  /* 0xff80000008927808 */ /* 0x000fc40007000000 */
[-C--:B------:R-:W-:Y:S02]  /*58a0*/  ISETP.GE.AND P6, PT, R3, R20.reuse, PT ;  /* 0x000000140300720c */ /* 0x080fe40003fc6270 */
[-C--:B------:R-:W-:Y:S02]  /*58b0*/  ISETP.GE.AND P1, PT, R16, R20.reuse, PT ;  /* 0x000000141000720c */ /* 0x080fe40003f26270 */
[----:B------:R-:W-:Y:S01]  /*58c0*/  LOP3.LUT R3, R0, 0x59, RZ, 0xfc, !PT ;  /* 0x0000005900037812 */ /* 0x000fe200078efcff */
[----:B-1----:R-:W-:Y:S01]  /*58d0*/  HMMA.16816.F32.BF16 R16, R4, R34, R56 ;  /* 0x000000220410723c */ /* 0x002fe20000041838 */
[----:B------:R-:W-:Y:S02]  /*58e0*/  FSEL R134, R11, -INF , !P5 ;  /* 0xff8000000b867808 */ /* 0x000fe40006800000 */
[----:B------:R-:W-:Y:S02]  /*58f0*/  FSEL R145, R9, -INF , !P5 ;  /* 0xff80000009917808 */ /* 0x000fe40006800000 */
[----:B------:R-:W-:-:S02]  /*5900*/  ISETP.GE.AND P5, PT, R3, R20, PT ;  /* 0x000000140300720c */ /* 0x000fc40003fa6270 */
[----:B------:R-:W-:Y:S01]  /*5910*/  LOP3.LUT R3, R0, 0x60, RZ, 0xfc, !PT ;  /* 0x0000006000037812 */ /* 0x000fe200078efcff */
[----:B------:R-:W-:Y:S01]  /*5920*/  HMMA.16816.F32.BF16 R8, R4, R32, R160 ;  /* 0x000000200408723c */ /* 0x000fe200000418a0 */
[----:B------:R-:W1:Y:S01]  /*5930*/  LDSM.16.M88.4 R32, [R2+0x6800] ;  /* 0x006800000220783b */ /* 0x000e620000000200 */
[----:B------:R-:W-:Y:S02]  /*5940*/  FSEL R135, R14, -INF , !P4 ;  /* 0xff8000000e877808 */ /* 0x000fe40006000000 */
[----:B------:R-:W-:Y:S02]  /*5950*/  FSEL R147, R12, -INF , !P4 ;  /* 0xff8000000c937808 */ /* 0x000fe40006000000 */
        /* <DEDUP_REMOVED lines=8> */
[----:B------:R-:W-:Y:S01]  /*59e0*/  FSEL R153, R30, -INF , !P6 ;  /* 0xff8000001e997808 */ /* 0x000fe20007000000 */
[----:B--2---:R-:W-:Y:S01]  /*59f0*/  HMMA.16816.F32.BF16 R24, R4, R40, R164 ;  /* 0x000000280418723c */ /* 0x004fe200000418a4 */
[----:B------:R-:W-:-:S02]  /*5a00*/  FSEL R158, R28, -INF , !P6 ;  /* 0xff8000001c9e7808 */ /* 0x000fc40007000000 */
[----:B------:R-:W-:Y:S02]  /*5a10*/  FSEL R159, R31, -INF , !P5 ;  /* 0xff8000001f9f7808 */ /* 0x000fe40006800000 */
[----:B------:R-:W-:Y:S02]  /*5a20*/  FSEL R154, R29, -INF , !P5 ;  /* 0xff8000001d9a7808 */ /* 0x000fe40006800000 */
[-C--:B------:R-:W-:Y:S01]  /*5a30*/  ISETP.GE.AND P1, PT, R3, R20.reuse, PT ;  /* 0x000000140300720c */ /* 0x080fe20003f26270 */
[----:B------:R-:W-:Y:S01]  /*5a40*/  HMMA.16816.F32.BF16 R28, R4, R42, R52 ;  /* 0x0000002a041c723c */ /* 0x000fe20000041834 */
[C---:B------:R-:W-:Y:S01]  /*5a50*/  LOP3.LUT R3, R0.reuse, 0x70, RZ, 0xfc, !PT ;  /* 0x0000007000037812 */ /* 0x040fe200078efcff */
[----:B------:R-:W2:Y:S01]  /*5a60*/  LDSM.16.M88.4 R40, [R2+0x7000] ;  /* 0x007000000228783b */ /* 0x000ea20000000200 */
[----:B------:R-:W-:Y:S02]  /*5a70*/  LOP3.LUT R12, R0, 0x61, RZ, 0xfc, !PT ;  /* 0x00000061000c7812 */ /* 0x000fe400078efcff */
[----:B------:R-:W-:-:S02]  /*5a80*/  ISETP.GE.AND P6, PT, R3, R20, PT ;  /* 0x000000140300720c */ /* 0x000fc40003fc6270 */
[----:B------:R-:W-:Y:S02]  /*5a90*/  LOP3.LUT R3, R0, 0x78, RZ, 0xfc, !PT ;  /* 0x0000007800037812 */ /* 0x000fe400078efcff */
[----:B------:R-:W-:Y:S02]  /*5aa0*/  FSEL R148, R15, -INF , !P0 ;  /* 0xff8000000f947808 */ /* 0x000fe40004000000 */
[----:B------:R-:W-:Y:S02]  /*5ab0*/  FSEL R144, R13, -INF , !P0 ;  /* 0xff8000000d907808 */ /* 0x000fe40004000000 */
[----:B------:R-:W-:Y:S02]  /*5ac0*/  FSEL R161, R10, -INF , !P4 ;  /* 0xff8000000aa17808 */ /* 0x000fe40006000000 */
[----:B------:R-:W-:Y:S02]  /*5ad0*/  FSEL R166, R8, -INF , !P4 ;  /* 0xff80000008a67808 */ /* 0x000fe40006000000 */
[----:B------:R-:W-:-:S02]  /*5ae0*/  ISETP.GE.AND P0, PT, R12, R20, PT ;  /* 0x000000140c00720c */ /* 0x000fc40003f06270 */
[----:B------:R-:W-:Y:S02]  /*5af0*/  ISETP.GE.AND P4, PT, R3, R20, PT ;  /* 0x000000140300720c */ /* 0x000fe40003f86270 */
[C---:B------:R-:W-:Y:S02]  /*5b00*/  LOP3.LUT R12, R0.reuse, 0x71, RZ, 0xfc, !PT ;  /* 0x00000071000c7812 */ /* 0x040fe400078efcff */
[C---:B------:R-:W-:Y:S02]  /*5b10*/  LOP3.LUT R3, R0.reuse, 0x79, RZ, 0xfc, !PT ;  /* 0x0000007900037812 */ /* 0x040fe400078efcff */
[----:B------:R-:W-:Y:S02]  /*5b20*/  FSEL R162, R11, -INF , !P0 ;  /* 0xff8000000ba27808 */ /* 0x000fe40004000000 */
[----:B------:R-:W-:Y:S02]  /*5b30*/  FSEL R165, R9, -INF , !P0 ;  /* 0xff80000009a57808 */ /* 0x000fe40004000000 */
[----:B------:R-:W-:-:S02]  /*5b40*/  LOP3.LUT R8, R0, 0x81, RZ, 0xfc, !PT ;  /* 0x0000008100087812 */ /* 0x000fc400078efcff */
[-C--:B------:R-:W-:Y:S02]  /*5b50*/  ISETP.GE.AND P5, PT, R12, R20.reuse, PT ;  /* 0x000000140c00720c */ /* 0x080fe40003fa6270 */
[-C--:B------:R-:W-:Y:S01]  /*5b60*/  ISETP.GE.AND P0, PT, R3, R20.reuse, PT ;  /* 0x000000140300720c */ /* 0x080fe20003f06270 */
[----:B---3--:R-:W-:Y:S01]  /*5b70*/  HMMA.16816.F32.BF16 R12, R4, R36, R172 ;  /* 0x00000024040c723c */ /* 0x008fe200000418ac */
[----:B------:R-:W-:Y:S02]  /*5b80*/  LOP3.LUT R3, R0, 0x80, RZ, 0xfc, !PT ;  /* 0x0000008000037812 */ /* 0x000fe400078efcff */
[----:B------:R-:W-:Y:S02]  /*5b90*/  FSEL R172, R19, -INF , !P1 ;  /* 0xff80000013ac7808 */ /* 0x000fe40004800000 */
[----:B------:R-:W-:Y:S02]  /*5ba0*/  FSEL R164, R17, -INF , !P1 ;  /* 0xff80000011a47808 */ /* 0x000fe40004800000 */
[----:B------:R-:W-:-:S02]  /*5bb0*/  ISETP.GE.AND P1, PT, R8, R20, PT ;  /* 0x000000140800720c */ /* 0x000fc40003f26270 */
[----:B------:R-:W-:Y:S01]  /*5bc0*/  FSEL R163, R18, -INF , !P3 ;  /* 0xff80000012a37808 */ /* 0x000fe20005800000 */
[C---:B------:R-:W-:Y:S01]  /*5bd0*/  HMMA.16816.F32.BF16 R8, R4.reuse, R38, R48 ;  /* 0x000000260408723c */ /* 0x040fe20000041830 */
[----:B------:R-:W-:Y:S01]  /*5be0*/  FSEL R167, R16, -INF , !P3 ;  /* 0xff80000010a77808 */ /* 0x000fe20005800000 */
[----:B------:R-:W3:Y:S01]  /*5bf0*/  LDSM.16.M88.4 R36, [R2+0x7800] ;  /* 0x007800000224783b */ /* 0x000ee20000000200 */
[----:B------:R-:W-:Y:S02]  /*5c00*/  ISETP.GE.AND P3, PT, R3, R20, PT ;  /* 0x000000140300720c */ /* 0x000fe40003f66270 */
[----:B------:R-:W-:Y:S02]  /*5c10*/  LOP3.LUT R3, R0, 0x88, RZ, 0xfc, !PT ;  /* 0x0000008800037812 */ /* 0x000fe400078efcff */
[----:B------:R-:W-:Y:S01]  /*5c20*/  FSEL R173, R26, -INF , !P6 ;  /* 0xff8000001aad7808 */ /* 0x000fe20007000000 */
[----:B-1----:R-:W-:Y:S01]  /*5c30*/  HMMA.16816.F32.BF16 R16, R4, R32, R176 ;  /* 0x000000200410723c */ /* 0x002fe200000418b0 */
[----:B------:R-:W-:-:S02]  /*5c40*/  FSEL R189, R24, -INF , !P6 ;  /* 0xff80000018bd7808 */ /* 0x000fc40007000000 */
[----:B------:R-:W-:Y:S02]  /*5c50*/  FSEL R174, R27, -INF , !P5 ;  /* 0xff8000001bae7808 */ /* 0x000fe40006800000 */
[----:B------:R-:W-:Y:S02]  /*5c60*/  FSEL R188, R25, -INF , !P5 ;  /* 0xff80000019bc7808 */ /* 0x000fe40006800000 */
[-C--:B------:R-:W-:Y:S01]  /*5c70*/  ISETP.GE.AND P6, PT, R3, R20.reuse, PT ;  /* 0x000000140300720c */ /* 0x080fe20003fc6270 */
[----:B------:R-:W-:Y:S01]  /*5c80*/  HMMA.16816.F32.BF16 R24, R4, R34, R180 ;  /* 0x000000220418723c */ /* 0x000fe200000418b4 */
[----:B------:R-:W1:Y:S01]  /*5c90*/  LDSM.16.M88.4 R32, [R2+0x8000] ;  /* 0x008000000220783b */ /* 0x000e620000000200 */
[----:B------:R-:W-:Y:S02]  /*5ca0*/  LOP3.LUT R3, R0, 0x89, RZ, 0xfc, !PT ;  /* 0x0000008900037812 */ /* 0x000fe400078efcff */
[----:B------:R-:W-:Y:S02]  /*5cb0*/  FSEL R175, R30, -INF , !P4 ;  /* 0xff8000001eaf7808 */ /* 0x000fe40006000000 */
[----:B------:R-:W-:-:S02]  /*5cc0*/  ISETP.GE.AND P5, PT, R3, R20, PT ;  /* 0x000000140300720c */ /* 0x000fc40003fa6270 */
[----:B------:R-:W-:Y:S02]  /*5cd0*/  LOP3.LUT R3, R0, 0x90, RZ, 0xfc, !PT ;  /* 0x0000009000037812 */ /* 0x000fe400078efcff */
[----:B------:R-:W-:Y:S02]  /*5ce0*/  FSEL R190, R28, -INF , !P4 ;  /* 0xff8000001cbe7808 */ /* 0x000fe40006000000 */
[----:B------:R-:W-:Y:S02]  /*5cf0*/  ISETP.GE.AND P4, PT, R3, R20, PT ;  /* 0x000000140300720c */ /* 0x000fe40003f86270 */
[----:B------:R-:W-:Y:S02]  /*5d00*/  LOP3.LUT R3, R0, 0x98, RZ, 0xfc, !PT ;  /* 0x0000009800037812 */ /* 0x000fe400078efcff */
[----:B------:R-:W-:Y:S02]  /*5d10*/  FSEL R182, R8, -INF , !P6 ;  /* 0xff80000008b67808 */ /* 0x000fe40007000000 */
[----:B------:R-:W-:-:S02]  /*5d20*/  FSEL R178, R14, -INF , !P3 ;  /* 0xff8000000eb27808 */ /* 0x000fc40005800000 */
[----:B------:R-:W-:Y:S02]  /*5d30*/  FSEL R191, R12, -INF , !P3 ;  /* 0xff8000000cbf7808 */ /* 0x000fe40005800000 */
[C---:B------:R-:W-:Y:S02]  /*5d40*/  LOP3.LUT R8, R0.reuse, 0xa1, RZ, 0xfc, !PT ;  /* 0x000000a100087812 */ /* 0x040fe400078efcff */
[----:B------:R-:W-:Y:S02]  /*5d50*/  ISETP.GE.AND P3, PT, R3, R20, PT ;  /* 0x000000140300720c */ /* 0x000fe40003f66270 */
[----:B------:R-:W-:Y:S02]  /*5d60*/  FSEL R179, R15, -INF , !P1 ;  /* 0xff8000000fb37808 */ /* 0x000fe40004800000 */
[----:B------:R-:W-:Y:S02]  /*5d70*/  FSEL R181, R13, -INF , !P1 ;  /* 0xff8000000db57808 */ /* 0x000fe40004800000 */
[----:B------:R-:W-:Y:S01]  /*5d80*/  LOP3.LUT R3, R0, 0x99, RZ, 0xfc, !PT ;  /* 0x0000009900037812 */ /* 0x000fe200078efcff */
[----:B--2---:R-:W-:Y:S01]  /*5d90*/  HMMA.16816.F32.BF16 R12, R4, R40, R140 ;  /* 0x00000028040c723c */ /* 0x004fe2000004188c */
[----:B------:R-:W-:-:S02]  /*5da0*/  FSEL R141, R11, -INF , !P5 ;  /* 0xff8000000b8d7808 */ /* 0x000fc40006800000 */
[----:B------:R-:W-:Y:S02]  /*5db0*/  FSEL R140, R9, -INF , !P5 ;  /* 0xff800000098c7808 */ /* 0x000fe40006800000 */
[----:B------:R-:W-:Y:S02]  /*5dc0*/  FSEL R180, R10, -INF , !P6 ;  /* 0xff8000000ab47808 */ /* 0x000fe40007000000 */
[-C--:B------:R-:W-:Y:S02]  /*5dd0*/  ISETP.GE.AND P5, PT, R8, R20.reuse, PT ;  /* 0x000000140800720c */ /* 0x080fe40003fa6270 */
[----:B------:R-:W-:Y:S01]  /*5de0*/  HMMA.16816.F32.BF16 R8, R4, R42, R136 ;  /* 0x0000002a0408723c */ /* 0x000fe20000041888 */
[----:B------:R-:W-:Y:S01]  /*5df0*/  ISETP.GE.AND P1, PT, R3, R20, PT ;  /* 0x000000140300720c */ /* 0x000fe20003f26270 */
[----:B------:R-:W2:Y:S01]  /*5e00*/  LDSM.16.M88.4 R40, [R2+0x8800] ;  /* 0x008800000228783b */ /* 0x000ea20000000200 */
[C---:B------:R-:W-:Y:S02]  /*5e10*/  LOP3.LUT R3, R0.reuse, 0xa0, RZ, 0xfc, !PT ;  /* 0x000000a000037812 */ /* 0x040fe400078efcff */
[----:B------:R-:W-:-:S02]  /*5e20*/  LOP3.LUT R21, R0, 0x91, RZ, 0xfc, !PT ;  /* 0x0000009100157812 */ /* 0x000fc400078efcff */
[----:B------:R-:W-:Y:S02]  /*5e30*/  ISETP.GE.AND P6, PT, R3, R20, PT ;  /* 0x000000140300720c */ /* 0x000fe40003fc6270 */
[----:B------:R-:W-:Y:S02]  /*5e40*/  LOP3.LUT R3, R0, 0xa8, RZ, 0xfc, !PT ;  /* 0x000000a800037812 */ /* 0x000fe400078efcff */
[----:B------:R-:W-:Y:S02]  /*5e50*/  FSEL R177, R31, -INF , !P0 ;  /* 0xff8000001fb17808 */ /* 0x000fe40004000000 */
[----:B------:R-:W-:Y:S02]  /*5e60*/  FSEL R176, R29, -INF , !P0 ;  /* 0xff8000001db07808 */ /* 0x000fe40004000000 */
[----:B------:R-:W-:Y:S01]  /*5e70*/  FSEL R142, R18, -INF , !P4 ;  /* 0xff800000128e7808 */ /* 0x000fe20006000000 */
[----:B---3--:R-:W-:Y:S01]  /*5e80*/  HMMA.16816.F32.BF16 R28, R4, R38, R120 ;  /* 0x00000026041c723c */ /* 0x008fe20000041878 */
[----:B------:R-:W-:-:S02]  /*5e90*/  FSEL R143, R16, -INF , !P4 ;  /* 0xff800000108f7808 */ /* 0x000fc40006000000 */
[-C--:B------:R-:W-:Y:S02]  /*5ea0*/  ISETP.GE.AND P0, PT, R21, R20.reuse, PT ;  /* 0x000000141500720c */ /* 0x080fe40003f06270 */
[-C--:B------:R-:W-:Y:S02]  /*5eb0*/  ISETP.GE.AND P4, PT, R3, R20.reuse, PT ;  /* 0x000000140300720c */ /* 0x080fe40003f86270 */
[C---:B------:R-:W-:Y:S02]  /*5ec0*/  LOP3.LUT R3, R0.reuse, 0xa9, RZ, 0xfc, !PT ;  /* 0x000000a900037812 */ /* 0x040fe400078efcff */
[----:B------:R-:W-:Y:S02]  /*5ed0*/  FSEL R137, R19, -INF , !P0 ;  /* 0xff80000013897808 */ /* 0x000fe40004000000 */
[----:B------:R-:W-:Y:S02]  /*5ee0*/  FSEL R139, R17, -INF , !P0 ;  /* 0xff800000118b7808 */ /* 0x000fe40004000000 */
[----:B------:R-:W-:Y:S01]  /*5ef0*/  ISETP.GE.AND P0, PT, R3, R20, PT ;  /* 0x000000140300720c */ /* 0x000fe20003f06270 */
[----:B------:R-:W-:Y:S01]  /*5f00*/  HMMA.16816.F32.BF16 R16, R4, R36, R128 ;  /* 0x000000240410723c */ /* 0x000fe20000041880 */
[----:B------:R-:W-:Y:S01]  /*5f10*/  LOP3.LUT R3, R0, 0xb0, RZ, 0xfc, !PT ;  /* 0x000000b000037812 */ /* 0x000fe200078efcff */
[----:B------:R-:W-:Y:S01]  /*5f20*/  LDSM.16.M88.4 R36, [R2+0x9000] ;  /* 0x009000000224783b */ /* 0x000fe20000000200 */
[----:B------:R-:W-:-:S02]  /*5f30*/  FSEL R138, R26, -INF , !P3 ;  /* 0xff8000001a8a7808 */ /* 0x000fc40005800000 */
[----:B------:R-:W-:Y:S02]  /*5f40*/  FSEL R183, R24, -INF , !P3 ;  /* 0xff80000018b77808 */ /* 0x000fe40005800000 */
[----:B------:R-:W-:Y:S02]  /*5f50*/  FSEL R129, R27, -INF , !P1 ;  /* 0xff8000001b817808 */ /* 0x000fe40004800000 */
[----:B------:R-:W-:Y:S02]  /*5f60*/  FSEL R128, R25, -INF , !P1 ;  /* 0xff80000019807808 */ /* 0x000fe40004800000 */
[----:B------:R-:W-:Y:S01]  /*5f70*/  FSEL R130, R14, -INF , !P6 ;  /* 0xff8000000e827808 */ /* 0x000fe20007000000 */
[----:B-1----:R-:W-:Y:S01]  /*5f80*/  HMMA.16816.F32.BF16 R24, R4, R32, R112 ;  /* 0x000000200418723c */ /* 0x002fe20000041870 */
[----:B------:R-:W-:Y:S02]  /*5f90*/  FSEL R131, R12, -INF , !P6 ;  /* 0xff8000000c837808 */ /* 0x000fe40007000000 */
[----:B------:R-:W-:-:S02]  /*5fa0*/  FSEL R120, R15, -INF , !P5 ;  /* 0xff8000000f787808 */ /* 0x000fc40006800000 */
[----:B------:R-:W-:Y:S02]  /*5fb0*/  FSEL R122, R13, -INF , !P5 ;  /* 0xff8000000d7a7808 */ /* 0x000fe40006800000 */
[----:B------:R-:W-:Y:S01]  /*5fc0*/  ISETP.GE.AND P3, PT, R3, R20, PT ;  /* 0x000000140300720c */ /* 0x000fe20003f66270 */
[----:B------:R-:W-:Y:S01]  /*5fd0*/  HMMA.16816.F32.BF16 R12, R4, R34, R104 ;  /* 0x00000022040c723c */ /* 0x000fe20000041868 */
[----:B------:R-:W1:Y:S01]  /*5fe0*/  LDSM.16.M88.4 R32, [R2+0x9800] ;  /* 0x009800000220783b */ /* 0x000e620000000200 */
[----:B------:R-:W-:Y:S01]  /*5ff0*/  LOP3.LUT R3, R0, 0xb8, RZ, 0xfc, !PT ;  /* 0x000000b800037812 */ /* 0x000fe200078efcff */
[----:B------:R-:W-:-:S04]  /*6000*/  DEPBAR.LE SB0, 0x0 ;  /* 0x000080000000791a */ /* 0x000fc80000000000 */
[-C--:B------:R-:W-:Y:S02]  /*6010*/  ISETP.GE.AND P6, PT, R3, R20.reuse, PT ;  /* 0x000000140300720c */ /* 0x080fe40003fc6270 */
[----:B------:R-:W-:Y:S02]  /*6020*/  LOP3.LUT R3, R0, 0xb9, RZ, 0xfc, !PT ;  /* 0x000000b900037812 */ /* 0x000fe400078efcff */
[----:B------:R-:W-:Y:S02]  /*6030*/  FSEL R121, R10, -INF , !P4 ;  /* 0xff8000000a797808 */ /* 0x000fe40006000000 */
[----:B------:R-:W-:Y:S02]  /*6040*/  ISETP.GE.AND P5, PT, R3, R20, PT ;  /* 0x000000140300720c */ /* 0x000fe40003fa6270 */
[----:B------:R-:W-:Y:S02]  /*6050*/  LOP3.LUT R3, R0, 0xc0, RZ, 0xfc, !PT ;  /* 0x000000c000037812 */ /* 0x000fe400078efcff */
[----:B------:R-:W-:-:S02]  /*6060*/  FSEL R123, R8, -INF , !P4 ;  /* 0xff800000087b7808 */ /* 0x000fc40006000000 */
[----:B------:R-:W-:Y:S02]  /*6070*/  ISETP.GE.AND P4, PT, R3, R20, PT ;  /* 0x000000140300720c */ /* 0x000fe40003f86270 */
[C---:B------:R-:W-:Y:S02]  /*6080*/  LOP3.LUT R8, R0.reuse, 0xc1, RZ, 0xfc, !PT ;  /* 0x000000c100087812 */ /* 0x040fe400078efcff */
[C---:B------:R-:W-:Y:S02]  /*6090*/  LOP3.LUT R21, R0.reuse, 0xb1, RZ, 0xfc, !PT ;  /* 0x000000b100157812 */ /* 0x040fe400078efcff */
[----:B------:R-:W-:Y:S02]  /*60a0*/  LOP3.LUT R3, R0, 0xc8, RZ, 0xfc, !PT ;  /* 0x000000c800037812 */ /* 0x000fe400078efcff */
[----:B------:R-:W-:Y:S02]  /*60b0*/  FSEL R113, R11, -INF , !P0 ;  /* 0xff8000000b717808 */ /* 0x000fe40004000000 */
[----:B------:R-:W-:-:S02]  /*60c0*/  FSEL R112, R9, -INF , !P0 ;  /* 0xff80000009707808 */ /* 0x000fc40004000000 */
[-C--:B------:R-:W-:Y:S02]  /*60d0*/  ISETP.GE.AND P0, PT, R8, R20.reuse, PT ;  /* 0x000000140800720c */ /* 0x080fe40003f06270 */
[----:B------:R-:W-:Y:S01]  /*60e0*/  FSEL R114, R18, -INF , !P3 ;  /* 0xff80000012727808 */ /* 0x000fe20005800000 */
[----:B--2---:R-:W-:Y:S01]  /*60f0*/  HMMA.16816.F32.BF16 R8, R4, R40, R184 ;  /* 0x000000280408723c */ /* 0x004fe200000418b8 */
[----:B------:R-:W-:Y:S02]  /*6100*/  FSEL R115, R16, -INF , !P3 ;  /* 0xff80000010737808 */ /* 0x000fe40005800000 */
[-C--:B------:R-:W-:Y:S02]  /*6110*/  ISETP.GE.AND P1, PT, R21, R20.reuse, PT ;  /* 0x000000141500720c */ /* 0x080fe40003f26270 */
[----:B------:R-:W-:Y:S02]  /*6120*/  ISETP.GE.AND P3, PT, R3, R20, PT ;  /* 0x000000140300720c */ /* 0x000fe40003f66270 */
[----:B------:R-:W-:-:S02]  /*6130*/  LOP3.LUT R3, R0, 0xc9, RZ, 0xfc, !PT ;  /* 0x000000c900037812 */ /* 0x000fc400078efcff */
[----:B------:R-:W-:Y:S02]  /*6140*/  FSEL R104, R19, -INF , !P1 ;  /* 0xff80000013687808 */ /* 0x000fe40004800000 */
[----:B------:R-:W-:Y:S02]  /*6150*/  FSEL R107, R17, -INF , !P1 ;  /* 0xff800000116b7808 */ /* 0x000fe40004800000 */
[----:B------:R-:W-:Y:S01]  /*6160*/  ISETP.GE.AND P1, PT, R3, R20, PT ;  /* 0x000000140300720c */ /* 0x000fe20003f26270 */
[----:B------:R-:W-:Y:S01]  /*6170*/  HMMA.16816.F32.BF16 R16, R4, R42, R96 ;  /* 0x0000002a0410723c */ /* 0x000fe20000041860 */
[----:B------:R-:W-:Y:S02]  /*6180*/  LOP3.LUT R3, R0, 0xd0, RZ, 0xfc, !PT ;  /* 0x000000d000037812 */ /* 0x000fe400078efcff */
[----:B------:R-:W-:Y:S02]  /*6190*/  FSEL R105, R30, -INF , !P6 ;  /* 0xff8000001e697808 */ /* 0x000fe40007000000 */
[----:B------:R-:W-:-:S02]  /*61a0*/  FSEL R192, R28, -INF , !P6 ;  /* 0xff8000001cc07808 */ /* 0x000fc40007000000 */
[-C--:B------:R-:W-:Y:S02]  /*61b0*/  ISETP.GE.AND P6, PT, R3, R20.reuse, PT ;  /* 0x000000140300720c */ /* 0x080fe40003fc6270 */
[C---:B------:R-:W-:Y:S02]  /*61c0*/  LOP3.LUT R3, R0.reuse, 0xd1, RZ, 0xfc, !PT ;  /* 0x000000d100037812 */ /* 0x040fe400078efcff */
[----:B------:R-:W-:Y:S02]  /*61d0*/  FSEL R184, R31, -INF , !P5 ;  /* 0xff8000001fb87808 */ /* 0x000fe40006800000 */
[----:B------:R-:W-:Y:S02]  /*61e0*/  FSEL R106, R29, -INF , !P5 ;  /* 0xff8000001d6a7808 */ /* 0x000fe40006800000 */
[----:B------:R-:W-:Y:S02]  /*61f0*/  ISETP.GE.AND P5, PT, R3, R20, PT ;  /* 0x000000140300720c */ /* 0x000fe40003fa6270 */
[----:B------:R-:W-:-:S02]  /*6200*/  LOP3.LUT R3, R0, 0xd9, RZ, 0xfc, !PT ;  /* 0x000000d900037812 */ /* 0x000fc400078efcff */
[----:B------:R-:W-:Y:S02]  /*6210*/  FSEL R96, R27, -INF , !P0 ;  /* 0xff8000001b607808 */ /* 0x000fe40004000000 */
[----:B------:R-:W-:Y:S02]  /*6220*/  FSEL R98, R25, -INF , !P0 ;  /* 0xff80000019627808 */ /* 0x000fe40004000000 */
[----:B------:R-:W-:Y:S02]  /*6230*/  FSEL R187, R10, -INF , !P6 ;  /* 0xff8000000abb7808 */ /* 0x000fe40007000000 */
[----:B------:R-:W-:Y:S02]  /*6240*/  FSEL R196, R8, -INF , !P6 ;  /* 0xff80000008c47808 */ /* 0x000fe40007000000 */
[----:B------:R-:W-:Y:S02]  /*6250*/  FSEL R193, R11, -INF , !P5 ;  /* 0xff8000000bc17808 */ /* 0x000fe40006800000 */
[----:B------:R-:W-:-:S02]  /*6260*/  FSEL R195, R9, -INF , !P5 ;  /* 0xff80000009c37808 */ /* 0x000fc40006800000 */
[----:B------:R-:W-:Y:S01]  /*6270*/  ISETP.GE.AND P0, PT, R3, R20, PT ;  /* 0x000000140300720c */ /* 0x000fe20003f06270 */
[C---:B-1----:R-:W-:Y:S01]  /*6280*/  HMMA.16816.F32.BF16 R8, R4.reuse, R32, R84 ;  /* 0x000000200408723c */ /* 0x042fe20000041854 */
[----:B------:R-:W-:Y:S02]  /*6290*/  LOP3.LUT R3, R0, 0xe1, RZ, 0xfc, !PT ;  /* 0x000000e100037812 */ /* 0x000fe400078efcff */
[----:B------:R-:W-:Y:S02]  /*62a0*/  FSEL R185, R26, -INF , !P4 ;  /* 0xff8000001ab97808 */ /* 0x000fe40006000000 */
[----:B------:R-:W-:Y:S02]  /*62b0*/  FSEL R186, R24, -INF , !P4 ;  /* 0xff80000018ba7808 */ /* 0x000fe40006000000 */
[----:B------:R-:W-:Y:S01]  /*62c0*/  LOP3.LUT R2, R0, 0xd8, RZ, 0xfc, !PT ;  /* 0x000000d800027812 */ /* 0x000fe200078efcff */
[----:B------:R-:W-:Y:S01]  /*62d0*/  HMMA.16816.F32.BF16 R24, R4, R36, R92 ;  /* 0x000000240418723c */ /* 0x000fe2000004185c */
[----:B------:R-:W-:-:S02]  /*62e0*/  FSEL R94, R15, -INF , !P1 ;  /* 0xff8000000f5e7808 */ /* 0x000fc40004800000 */
[----:B------:R-:W-:Y:S01]  /*62f0*/  FSEL R93, R13, -INF , !P1 ;  /* 0xff8000000d5d7808 */ /* 0x000fe20004800000 */
[----:B------:R-:W-:Y:S01]  /*6300*/  BAR.SYNC.DEFER_BLOCKING 0x0 ;  /* 0x0000000000007b1d */ /* 0x000fe20000010000 */
[-C--:B------:R-:W-:Y:S02]  /*6310*/  ISETP.GE.AND P1, PT, R3, R20.reuse, PT ;  /* 0x000000140300720c */ /* 0x080fe40003f26270 */
[----:B------:R-:W-:Y:S02]  /*6320*/  LOP3.LUT R3, R0, 0xe9, RZ, 0xfc, !PT ;  /* 0x000000e900037812 */ /* 0x000fe400078efcff */
[-C--:B------:R-:W-:Y:S02]  /*6330*/  ISETP.GE.AND P4, PT, R2, R20.reuse, PT ;  /* 0x000000140200720c */ /* 0x080fe40003f86270 */
[----:B------:R-:W-:Y:S02]  /*6340*/  ISETP.GE.AND P5, PT, R3, R20, PT ;  /* 0x000000140300720c */ /* 0x000fe40003fa6270 */
[----:B------:R-:W-:-:S02]  /*6350*/  LOP3.LUT R2, R0, 0xe0, RZ, 0xfc, !PT ;  /* 0x000000e000027812 */ /* 0x000fc400078efcff */
[----:B------:R-:W-:Y:S02]  /*6360*/  LOP3.LUT R3, R0, 0xf1, RZ, 0xfc, !PT ;  /* 0x000000f100037812 */ /* 0x000fe400078efcff */
[----:B------:R-:W-:Y:S02]  /*6370*/  FSEL R97, R14, -INF , !P3 ;  /* 0xff8000000e617808 */ /* 0x000fe40005800000 */
[----:B------:R-:W-:Y:S02]  /*6380*/  FSEL R99, R12, -INF , !P3 ;  /* 0xff8000000c637808 */ /* 0x000fe40005800000 */
[----:B------:R-:W-:Y:S01]  /*6390*/  FSEL R199, R19, -INF , !P0 ;  /* 0xff80000013c77808 */ /* 0x000fe20004000000 */
[----:B------:R-:W-:Y:S01]  /*63a0*/  HMMA.16816.F32.BF16 R12, R4, R38, R88 ;  /* 0x00000026040c723c */ /* 0x000fe20000041858 */
[----:B------:R-:W-:Y:S02]  /*63b0*/  FSEL R198, R17, -INF , !P0 ;  /* 0xff80000011c67808 */ /* 0x000fe40004000000 */
[----:B------:R-:W-:-:S02]  /*63c0*/  ISETP.GE.AND P3, PT, R2, R20, PT ;  /* 0x000000140200720c */ /* 0x000fc40003f66270 */
[-C--:B------:R-:W-:Y:S02]  /*63d0*/  ISETP.GE.AND P0, PT, R3, R20.reuse, PT ;  /* 0x000000140300720c */ /* 0x080fe40003f06270 */
[----:B------:R-:W-:Y:S01]  /*63e0*/  LOP3.LUT R2, R0, 0xe8, RZ, 0xfc, !PT ;  /* 0x000000e800027812 */ /* 0x000fe200078efcff */
[----:B------:R-:W-:Y:S01]  /*63f0*/  HMMA.16816.F32.BF16 R4, R4, R34, R80 ;  /* 0x000000220404723c */ /* 0x000fe20000041850 */
[----:B------:R-:W-:Y:S02]  /*6400*/  FSEL R209, R11, -INF , !P0 ;  /* 0xff8000000bd17808 */ /* 0x000fe40004000000 */
[----:B------:R-:W-:Y:S02]  /*6410*/  FSEL R212, R9, -INF , !P0 ;  /* 0xff80000009d47808 */ /* 0x000fe40004000000 */
[----:B------:R-:W-:Y:S02]  /*6420*/  ISETP.GE.AND P6, PT, R2, R20, PT ;  /* 0x000000140200720c */ /* 0x000fe40003fc6270 */
[----:B------:R-:W-:-:S02]  /*6430*/  ISETP.NE.AND P0, PT, R242, 0x1, PT ;  /* 0x00000001f200780c */ /* 0x000fc40003f05270 */
[----:B------:R-:W-:Y:S02]  /*6440*/  LOP3.LUT R2, R0, 0xf0, RZ, 0xfc, !PT ;  /* 0x000000f000027812 */ /* 0x000fe400078efcff */
[----:B------:R-:W-:Y:S02]  /*6450*/  FSEL R194, R18, -INF , !P4 ;  /* 0xff80000012c27808 */ /* 0x000fe40006000000 */
[----:B------:R-:W-:Y:S02]  /*6460*/  FSEL R197, R16, -INF , !P4 ;  /* 0xff80000010c57808 */ /* 0x000fe40006000000 */
[----:B------:R-:W-:Y:S02]  /*6470*/  ISETP.GE.AND P4, PT, R2, R20, PT ;  /* 0x000000140200720c */ /* 0x000fe40003f86270 */
[C---:B------:R-:W-:Y:S02]  /*6480*/  LOP3.LUT R2, R0.reuse, 0xf8, RZ, 0xfc, !PT ;  /* 0x000000f800027812 */ /* 0x040fe400078efcff */
[----:B------:R-:W-:-:S02]  /*6490*/  LOP3.LUT R0, R0, 0xf9, RZ, 0xfc, !PT ;  /* 0x000000f900007812 */ /* 0x000fc400078efcff */
[----:B------:R-:W-:Y:S02]  /*64a0*/  FSEL R200, R26, -INF , !P3 ;  /* 0xff8000001ac87808 */ /* 0x000fe40005800000 */
[----:B------:R-:W-:Y:S02]  /*64b0*/  FSEL R204, R24, -INF , !P3 ;  /* 0xff80000018cc7808 */ /* 0x000fe40005800000 */
[----:B------:R-:W-:Y:S02]  /*64c0*/  FSEL R201, R27, -INF , !P1 ;  /* 0xff8000001bc97808 */ /* 0x000fe40004800000 */
[----:B------:R-:W-:Y:S02]  /*64d0*/  FSEL R203, R25, -INF , !P1 ;  /* 0xff80000019cb7808 */ /* 0x000fe40004800000 */
[-C--:B------:R-:W-:Y:S02]  /*64e0*/  ISETP.GE.AND P3, PT, R2, R20.reuse, PT ;  /* 0x000000140200720c */ /* 0x080fe40003f66270 */
[----:B------:R-:W-:-:S02]  /*64f0*/  ISETP.GE.AND P1, PT, R0, R20, PT ;  /* 0x000000140000720c */ /* 0x000fc40003f26270 */
[----:B------:R-:W-:Y:S02]  /*6500*/  FSEL R202, R14, -INF , !P6 ;  /* 0xff8000000eca7808 */ /* 0x000fe40007000000 */
[----:B------:R-:W-:Y:S02]  /*6510*/  FSEL R205, R12, -INF , !P6 ;  /* 0xff8000000ccd7808 */ /* 0x000fe40007000000 */
        /* <DEDUP_REMOVED lines=8> */
[----:B------:R-:W-:Y:S01]  /*65a0*/  LOP3.LUT R28, R23, 0x200, RZ, 0xc0, !PT ;  /* 0x00000200171c7812 */ /* 0x000fe200078ec0ff */
        /* <DEDUP_REMOVED lines=14> */
.L_x_773:
        /* <DEDUP_REMOVED lines=61> */
.L_x_774:
[----:B------:R-:W-:Y:S05]  /*6a60*/  BSYNC.RECONVERGENT B0 ;  /* 0x0000000000007941 */ /* 0x000fea0003800200 */
.L_x_772:
[CC--:B------:R-:W-:Y:S01]  /*6a70*/  ISETP.GE.AND P3, PT, R171.reuse, R247.reuse, PT ;  /* 0x000000f7ab00720c */ /* 0x0c0fe20003f66270 */
[----:B------:R-:W-:Y:S01]  /*6a80*/  BSSY.RECONVERGENT B0, `(.L_x_775) ;  /* 0x0000092000007945 */ /* 0x000fe20003800200 */
[----:B------:R-:W-:Y:S02]  /*6a90*/  ISETP.GE.AND P1, PT, R171, R247, PT ;  /* 0x000000f7ab00720c */ /* 0x000fe40003f26270 */
[----:B------:R-:W-:-:S04]  /*6aa0*/  LEA R2, P4, R236, R244, 0x5 ;  /* 0x000000f4ec027211 */ /* 0x000fc800078828ff */
[----:B------:R-:W-:-:S05]  /*6ab0*/  LEA.HI.X R3, R236, R243, R237, 0x5, P4 ;  /* 0x000000f3ec037211 */ /* 0x000fca00020f2ced */
[----:B------:R-:W-:Y:S01]  /*6ac0*/  @!P3 MOV R4, R244 ;  /* 0x000000f40004b202 */ /* 0x000fe20000000f00 */
[----:B------:R-:W-:Y:S01]  /*6ad0*/  @!P3 IMAD.MOV.U32 R5, RZ, RZ, R243 ;  /* 0x000000ffff05b224 */ /* 0x000fe200078e00f3 */
[-C--:B------:R-:W-:Y:S01]  /*6ae0*/  @!P1 MOV R8, R2.reuse ;  /* 0x0000000200089202 */ /* 0x080fe20000000f00 */
[--C-:B------:R-:W-:Y:S01]  /*6af0*/  @!P1 IMAD.MOV.U32 R9, RZ, RZ, R3.reuse ;  /* 0x000000ffff099224 */ /* 0x100fe200078e0003 */
[-C--:B------:R-:W-:Y:S01]  /*6b00*/  @!P1 MOV R6, R2.reuse ;  /* 0x0000000200069202 */ /* 0x080fe20000000f00 */
[----:B------:R-:W-:Y:S01]  /*6b10*/  @!P1 IMAD R20, R237, 0xc0, RZ ;  /* 0x000000c0ed149824 */ /* 0x000fe200078e02ff */
[----:B------:R-:W-:Y:S01]  /*6b20*/  @!PT LDS RZ, [RZ] ;  /* 0x00000000fffff984 */ /* 0x000fe20000000800 */
[----:B------:R-:W-:Y:S01]  /*6b30*/  @!PT LDS RZ, [RZ] ;  /* 0x00000000fffff984 */ /* 0x000fe20000000800 */
[----:B------:R-:W-:Y:S01]  /*6b40*/  @!PT LDS RZ, [RZ] ;  /* 0x00000000fffff984 */ /* 0x000fe20000000800 */
[----:B------:R1:W-:Y:S01]  /*6b50*/  @!P3 LDGSTS.E.BYPASS.LTC128B.128 [R234+0x2000], desc[UR4][R4.64] ;  /* 0x0200000004eabfae */ /* 0x0003e2000b981a04 */
[----:B------:R-:W-:Y:S01]  /*6b60*/  @!P1 IMAD.MOV.U32 R7, RZ, RZ, R3 ;  /* 0x000000ffff079224 */ /* 0x000fe200078e0003 */
[-C--:B------:R-:W-:Y:S01]  /*6b70*/  @!P1 MOV R10, R2.reuse ;  /* 0x00000002000a9202 */ /* 0x080fe20000000f00 */
[C---:B------:R-:W-:Y:S01]  /*6b80*/  @!P1 IMAD.WIDE.U32 R8, R236.reuse, 0xc0, R8 ;  /* 0x000000c0ec089825 */ /* 0x040fe200078e0008 */
[----:B------:R2:W-:Y:S01]  /*6b90*/  @P3 STS.128 [R234+0x2000], RZ ;  /* 0x002000ffea003388 */ /* 0x0005e20000000c00 */
[----:B------:R-:W-:-:S02]  /*6ba0*/  @!P1 LEA R26, P3, R236, R2, 0x5 ;  /* 0x00000002ec1a9211 */ /* 0x000fc400078628ff */
[C---:B------:R-:W-:Y:S01]  /*6bb0*/  @!P1 IMAD R24, R237.reuse, 0x60, RZ ;  /* 0x00000060ed189824 */ /* 0x040fe200078e02ff */
[----:B------:R-:W-:Y:S01]  /*6bc0*/  @!P1 IADD3 R21, PT, PT, R20, R9, RZ ;  /* 0x0000000914159210 */ /* 0x000fe20007ffe0ff */
[C---:B------:R-:W-:Y:S01]  /*6bd0*/  @!P1 IMAD.WIDE.U32 R12, R236.reuse, 0x60, R2 ;  /* 0x00000060ec0c9825 */ /* 0x040fe200078e0002 */
[----:B------:R-:W-:Y:S01]  /*6be0*/  @!P1 LEA.HI.X R27, R236, R3, R237, 0x5, P3 ;  /* 0x00000003ec1b9211 */ /* 0x000fe200018f2ced */
[----:B------:R2:W-:Y:S02]  /*6bf0*/  @P1 STS.128 [R234+0x2800], RZ ;  /* 0x002800ffea001388 */ /* 0x0005e40000000c00 */
[C---:B------:R-:W-:Y:S01]  /*6c00*/  @!P1 IMAD R18, R237.reuse, 0xe0, RZ ;  /* 0x000000e0ed129824 */ /* 0x040fe200078e02ff */
[----:B------:R-:W-:Y:S01]  /*6c10*/  @!P1 IADD3 R25, PT, PT, R24, R13, RZ ;  /* 0x0000000d18199210 */ /* 0x000fe20007ffe0ff */
[----:B------:R-:W-:Y:S01]  /*6c20*/  @!P1 IMAD R0, R237, 0x120, RZ ;  /* 0x00000120ed009824 */ /* 0x000fe200078e02ff */
[----:B------:R-:W-:Y:S01]  /*6c30*/  @!PT LDS RZ, [RZ] ;  /* 0x00000000fffff984 */ /* 0x000fe20000000800 */
[----:B------:R-:W-:Y:S01]  /*6c40*/  @!PT LDS RZ, [RZ] ;  /* 0x00000000fffff984 */ /* 0x000fe20000000800 */
[----:B------:R-:W-:Y:S01]  /*6c50*/  @!PT LDS RZ, [RZ] ;  /* 0x00000000fffff984 */ /* 0x000fe20000000800 */
[----:B------:R-:W-:Y:S01]  /*6c60*/  @!P1 LDGSTS.E.BYPASS.LTC128B.128 [R234+0x2800], desc[UR4][R2.64] ;  /* 0x0280000002ea9fae */ /* 0x000fe2000b981a04 */
[----:B------:R-:W-:-:S03]  /*6c70*/  @!P1 IMAD.WIDE.U32 R6, R236, 0xe0, R6 ;  /* 0x000000e0ec069825 */ /* 0x000fc600078e0006 */
[----:B------:R2:W-:Y:S01]  /*6c80*/  @P1 STS.128 [R234+0x3000], RZ ;  /* 0x003000ffea001388 */ /* 0x0005e20000000c00 */
[----:B------:R-:W-:Y:S01]  /*6c90*/  @!P1 IMAD.MOV.U32 R20, RZ, RZ, R8 ;  /* 0x000000ffff149224 */ /* 0x000fe200078e0008 */
[----:B------:R-:W-:Y:S01]  /*6ca0*/  @!P1 MOV R8, R2 ;  /* 0x0000000200089202 */ /* 0x000fe20000000f00 */
[----:B------:R-:W-:Y:S01]  /*6cb0*/  @!P1 IMAD.IADD R19, R18, 0x1, R7 ;  /* 0x0000000112139824 */ /* 0x000fe200078e0207 */
[----:B------:R-:W-:Y:S01]  /*6cc0*/  @!P1 MOV R18, R6 ;  /* 0x0000000600129202 */ /* 0x000fe20000000f00 */
[----:B------:R-:W-:Y:S01]  /*6cd0*/  @!P1 IMAD.MOV.U32 R24, RZ, RZ, R12 ;  /* 0x000000ffff189224 */ /* 0x000fe200078e000c */
[-C--:B------:R-:W-:Y:S01]  /*6ce0*/  @!P1 MOV R6, R2.reuse ;  /* 0x0000000200069202 */ /* 0x080fe20000000f00 */
[--C-:B-1----:R-:W-:Y:S01]  /*6cf0*/  @!P1 IMAD.MOV.U32 R5, RZ, RZ, R3.reuse ;  /* 0x000000ffff059224 */ /* 0x102fe200078e0003 */
[----:B------:R-:W-:Y:S01]  /*6d00*/  @!P1 MOV R4, R2 ;  /* 0x0000000200049202 */ /* 0x000fe20000000f00 */
[----:B------:R-:W-:Y:S01]  /*6d10*/  @!P1 IMAD.MOV.U32 R9, RZ, RZ, R3 ;  /* 0x000000ffff099224 */ /* 0x000fe200078e0003 */
[----:B------:R-:W-:Y:S01]  /*6d20*/  @!P1 MOV R7, R3 ;  /* 0x0000000300079202 */ /* 0x000fe20000000f00 */
[----:B------:R-:W-:Y:S01]  /*6d30*/  @!P1 IMAD R14, R237, 0x160, RZ ;  /* 0x00000160ed0e9824 */ /* 0x000fe200078e02ff */
[----:B------:R-:W-:Y:S01]  /*6d40*/  @!PT LDS RZ, [RZ] ;  /* 0x00000000fffff984 */ /* 0x000fe20000000800 */
[----:B------:R-:W-:Y:S01]  /*6d50*/  @!PT LDS RZ, [RZ] ;  /* 0x00000000fffff984 */ /* 0x000fe20000000800 */
[----:B------:R-:W-:Y:S01]  /*6d60*/  @!PT LDS RZ, [RZ] ;  /* 0x00000000fffff984 */ /* 0x000fe20000000800 */
[----:B------:R-:W-:Y:S01]  /*6d70*/  @!P1 LDGSTS.E.BYPASS.LTC128B.128 [R234+0x3000], desc[UR4][R26.64] ;  /* 0x030000001aea9fae */ /* 0x000fe2000b981a04 */
[----:B------:R-:W-:-:S03]  /*6d80*/  @!P1 IMAD.WIDE.U32 R4, R236, 0x120, R4 ;  /* 0x00000120ec049825 */ /* 0x000fc600078e0004 */
[----:B------:R2:W-:Y:S01]  /*6d90*/  @P1 STS.128 [R234+0x3800], RZ ;  /* 0x003800ffea001388 */ /* 0x0005e20000000c00 */
[----:B------:R-:W-:Y:S01]  /*6da0*/  @!P1 IMAD.WIDE.U32 R8, R236, 0x160, R8 ;  /* 0x00000160ec089825 */ /* 0x000fe200078e0008 */
[----:B------:R-:W-:Y:S02]  /*6db0*/  @!P1 IADD3 R13, PT, PT, R0, R5, RZ ;  /* 0x00000005000d9210 */ /* 0x000fe40007ffe0ff */
[----:B------:R-:W-:Y:S01]  /*6dc0*/  @!P1 MOV R12, R4 ;  /* 0x00000004000c9202 */ /* 0x000fe20000000f00 */
[C---:B------:R-:W-:Y:S01]  /*6dd0*/  @!P1 IMAD R16, R237.reuse, 0x180, RZ ;  /* 0x00000180ed109824 */ /* 0x040fe200078e02ff */
[----:B------:R-:W-:Y:S01]  /*6de0*/  @!P1 MOV R4, R2 ;  /* 0x0000000200049202 */ /* 0x000fe20000000f00 */
[----:B------:R-:W-:Y:S01]  /*6df0*/  @!P1 IMAD R15, R237, 0x1a0, RZ ;  /* 0x000001a0ed0f9824 */ /* 0x000fe200078e02ff */
[----:B------:R-:W-:Y:S01]  /*6e00*/  @!P1 MOV R5, R3 ;  /* 0x0000000300059202 */ /* 0x000fe20000000f00 */
[----:B------:R-:W-:-:S04]  /*6e10*/  @!P1 IMAD.WIDE.U32 R6, R236, 0x180, R6 ;  /* 0x00000180ec069825 */ /* 0x000fc800078e0006 */
[----:B------:R-:W-:Y:S01]  /*6e20*/  @!P1 IMAD.WIDE.U32 R4, R236, 0x1a0, R4 ;  /* 0x000001a0ec049825 */ /* 0x000fe200078e0004 */
[----:B------:R-:W-:Y:S02]  /*6e30*/  @!P1 IADD3 R7, PT, PT, R16, R7, RZ ;  /* 0x0000000710079210 */ /* 0x000fe40007ffe0ff */
[-C--:B------:R-:W-:Y:S01]  /*6e40*/  @!P1 LEA R16, P3, R236, R2.reuse, 0x7 ;  /* 0x00000002ec109211 */ /* 0x080fe200078638ff */
[----:B------:R-:W-:Y:S01]  /*6e50*/  @!P1 IMAD.IADD R9, R14, 0x1, R9 ;  /* 0x000000010e099824 */ /* 0x000fe200078e0209 */
[C---:B------:R-:W-:Y:S01]  /*6e60*/  @!P1 LEA R14, P4, R236.reuse, R2, 0x6 ;  /* 0x00000002ec0e9211 */ /* 0x040fe200078830ff */
[----:B------:R-:W-:Y:S01]  /*6e70*/  @!P1 IMAD.MOV.U32 R11, RZ, RZ, R3 ;  /* 0x000000ffff0b9224 */ /* 0x000fe200078e0003 */
[----:B------:R-:W-:Y:S01]  /*6e80*/  @!P1 IADD3 R5, PT, PT, R15, R5, RZ ;  /* 0x000000050f059210 */ /* 0x000fe20007ffe0ff */
[----:B------:R-:W-:Y:S01]  /*6e90*/  @!P1 IMAD R22, R237, 0xa0, RZ ;  /* 0x000000a0ed169824 */ /* 0x000fe200078e02ff */
[CC--:B------:R-:W-:Y:S01]  /*6ea0*/  @!P1 LEA.HI.X R15, R236.reuse, R3.reuse, R237, 0x6, P4 ;  /* 0x00000003ec0f9211 */ /* 0x0c0fe200020f34ed */
[C---:B------:R-:W-:Y:S01]  /*6eb0*/  @!P1 IMAD.WIDE.U32 R10, R236.reuse, 0xa0, R10 ;  /* 0x000000a0ec0a9825 */ /* 0x040fe200078e000a */
[----:B------:R-:W-:-:S03]  /*6ec0*/  @!P1 LEA.HI.X R17, R236, R3, R237, 0x7, P3 ;  /* 0x00000003ec119211 */ /* 0x000fc600018f3ced */
[----:B------:R-:W-:Y:S01]  /*6ed0*/  @!P1 IMAD.IADD R23, R22, 0x1, R11 ;  /* 0x0000000116179824 */ /* 0x000fe200078e020b */
[----:B------:R-:W-:Y:S01]  /*6ee0*/  @!PT LDS RZ, [RZ] ;  /* 0x00000000fffff984 */ /* 0x000fe20000000800 */
[----:B------:R-:W-:Y:S01]  /*6ef0*/  @!PT LDS RZ, [RZ] ;  /* 0x00000000fffff984 */ /* 0x000fe20000000800 */
[----:B------:R-:W-:Y:S01]  /*6f00*/  @!PT LDS RZ, [RZ] ;  /* 0x00000000fffff984 */ /* 0x000fe20000000800 */
[----:B------:R1:W-:Y:S01]  /*6f10*/  @!P1 LDGSTS.E.BYPASS.LTC128B.128 [R234+0x3800], desc[UR4][R14.64] ;  /* 0x038000000eea9fae */ /* 0x0003e2000b981a04 */
[----:B------:R-:W-:Y:S01]  /*6f20*/  @!P1 MOV R22, R10 ;  /* 0x0000000a00169202 */ /* 0x000fe20000000f00 */
[----:B------:R-:W-:Y:S01]  /*6f30*/  @!P1 IMAD.MOV.U32 R10, RZ, RZ, R2 ;  /* 0x000000ffff0a9224 */ /* 0x000fe200078e0002 */
[----:B------:R-:W-:Y:S01]  /*6f40*/  @!P1 MOV R11, R3 ;  /* 0x00000003000b9202 */ /* 0x000fe20000000f00 */
[----:B------:R2:W-:Y:S01]  /*6f50*/  @P1 STS.128 [R234+0x4000], RZ ;  /* 0x004000ffea001388 */ /* 0x0005e20000000c00 */
[----:B------:R-:W-:-:S03]  /*6f60*/  @!P1 IMAD R0, R237, 0x140, RZ ;  /* 0x00000140ed009824 */ /* 0x000fc600078e02ff */
[----:B------:R-:W-:Y:S01]  /*6f70*/  @!PT LDS RZ, [RZ] ;  /* 0x00000000fffff984 */ /* 0x000fe20000000800 */
[----:B------:R-:W-:Y:S01]  /*6f80*/  @!PT LDS RZ, [RZ] ;  /* 0x00000000fffff984 */ /* 0x000fe20000000800 */
[----:B------:R-:W-:Y:S01]  /*6f90*/  @!PT LDS RZ, [RZ] ;  /* 0x00000000fffff984 */ /* 0x000fe20000000800 */
[----:B------:R2:W-:Y:S01]  /*6fa0*/  @!P1 LDGSTS.E.BYPASS.LTC128B.128 [R234+0x4000], desc[UR4][R24.64] ;  /* 0x0400000018ea9fae */ /* 0x0005e2000b981a04 */
[----:B------:R-:W-:-:S03]  /*6fb0*/  @!P1 IMAD.WIDE.U32 R10, R236, 0x140, R10 ;  /* 0x00000140ec0a9825 */ /* 0x000fc600078e000a */
[----:B------:R2:W-:Y:S01]  /*6fc0*/  @P1 STS.128 [R234+0x4800], RZ ;  /* 0x004800ffea001388 */ /* 0x0005e20000000c00 */
[----:B------:R-:W-:-:S03]  /*6fd0*/  @!P1 IMAD.IADD R11, R0, 0x1, R11 ;  /* 0x00000001000b9824 */ /* 0x000fc600078e020b */
[----:B------:R-:W-:Y:S01]  /*6fe0*/  @!PT LDS RZ, [RZ] ;  /* 0x00000000fffff984 */ /* 0x000fe20000000800 */
[----:B------:R-:W-:Y:S01]  /*6ff0*/  @!PT LDS RZ, [RZ] ;  /* 0x00000000fffff984 */ /* 0x000fe20000000800 */
[----:B------:R-:W-:Y:S01]  /*7000*/  @!PT LDS RZ, [RZ] ;  /* 0x00000000fffff984 */ /* 0x000fe20000000800 */
[----:B------:R2:W-:Y:S04]  /*7010*/  @!P1 LDGSTS.E.BYPASS.LTC128B.128 [R234+0x4800], desc[UR4][R16.64] ;  /* 0x0480000010ea9fae */ /* 0x0005e8000b981a04 */
[----:B------:R2:W-:Y:S04]  /*7020*/  @P1 STS.128 [R234+0x5000], RZ ;  /* 0x005000ffea001388 */ /* 0x0005e80000000c00 */
[----:B------:R-:W-:Y:S01]  /*7030*/  @!PT LDS RZ, [RZ] ;  /* 0x00000000fffff984 */ /* 0x000fe20000000800 */
[----:B------:R-:W-:Y:S01]  /*7040*/  @!PT LDS RZ, [RZ] ;  /* 0x00000000fffff984 */ /* 0x000fe20000000800 */
[----:B------:R-:W-:Y:S01]  /*7050*/  @!PT LDS RZ, [RZ] ;  /* 0x00000000fffff984 */ /* 0x000fe20000000800 */
[----:B------:R2:W-:Y:S01]  /*7060*/  @!P1 LDGSTS.E.BYPASS.LTC128B.128 [R234+0x5000], desc[UR4][R22.64] ;  /* 0x0500000016ea9fae */ /* 0x0005e2000b981a04 */
[----:B-1----:R-:W-:-:S03]  /*7070*/  @!P1 LEA R14, P3, R236, R2, 0x8 ;  /* 0x00000002ec0e9211 */ /* 0x002fc600078640ff */
[----:B------:R2:W-:Y:S01]  /*7080*/  @P1 STS.128 [R234+0x5800], RZ ;  /* 0x005800ffea001388 */ /* 0x0005e20000000c00 */
[----:B------:R-:W-:-:S03]  /*7090*/  @!P1 LEA.HI.X R15, R236, R3, R237, 0x8, P3 ;  /* 0x00000003ec0f9211 */ /* 0x000fc600018f44ed */
        /* <DEDUP_REMOVED lines=39> */
[----:B------:R2:W-:Y:S01]  /*7310*/  @P1 STS.128 [R234+0x9800], RZ ;  /* 0x009800ffea001388 */ /* 0x0005e20000000c00 */
[----:B------:R-:W-:Y:S05]  /*7320*/  @P1 BRA `(.L_x_776) ;  /* 0x00000000001c1947 */ /* 0x000fea0003800000 */
[----:B------:R-:W-:Y:S02]  /*7330*/  IMAD R0, R237, 0x1c0, RZ ;  /* 0x000001c0ed007824 */ /* 0x000fe400078e02ff */
[----:B------:R-:W-:-:S05]  /*7340*/  IMAD.WIDE.U32 R2, R236, 0x1c0, R2 ;  /* 0x000001c0ec027825 */ /* 0x000fca00078e0002 */
[----:B------:R-:W-:-:S05]  /*7350*/  IADD3 R3, PT, PT, R0, R3, RZ ;  /* 0x0000000300037210 */ /* 0x000fca0007ffe0ff */
[----:B------:R-:W-:Y:S01]  /*7360*/  @!PT LDS RZ, [RZ] ;  /* 0x00000000fffff984 */ /* 0x000fe20000000800 */
[----:B------:R-:W-:Y:S01]  /*7370*/  @!PT LDS RZ, [RZ] ;  /* 0x00000000fffff984 */ /* 0x000fe20000000800 */
[----:B------:R-:W-:Y:S01]  /*7380*/  @!PT LDS RZ, [RZ] ;  /* 0x00000000fffff984 */ /* 0x000fe20000000800 */
[----:B------:R1:W-:Y:S02]  /*7390*/  LDGSTS.E.BYPASS.LTC128B.128 [R234+0x9800], desc[UR4][R2.64] ;  /* 0x0980000002ea7fae */ /* 0x0003e4000b981a04 */
.L_x_776:
[----:B------:R-:W-:Y:S05]  /*73a0*/  BSYNC.RECONVERGENT B0 ;  /* 0x0000000000007941 */ /* 0x000fea0003800200 */
.L_x_775:
[----:B------:R-:W0:Y:S02]  /*73b0*/  LDGDEPBAR ;  /* 0x00000000000079af */ /* 0x000e240000000000 */
.L_x_771:
[----:B------:R-:W-:Y:S05]  /*73c0*/  BSYNC.RECONVERGENT B1 ;  /* 0x0000000000017941 */ /* 0x000fea0003800200 */
.L_x_770:
[----:B------:R-:W3:Y:S01]  /*73d0*/  LD.E R0, desc[UR4][R168.64+0xdc] ;  /* 0x0000dc04a8007980 */ /* 0x000ee2000c101900 */
        /* <DEDUP_REMOVED lines=67> */
[----:B--2---:R-:W2:Y:S01]  /*7810*/  SHFL.BFLY PT, R4, R149, 0x1, 0x1f ;  /* 0x0c201f0095047f89 */ /* 0x004ea200000e0000 */
        /* <DEDUP_REMOVED lines=19> */
[----:B------:R1:W3:Y:S01]  /*7950*/  MUFU.EX2 R90, R4 ;  /* 0x00000004005a7308 */ /* 0x0002e20000000800 */
[----:B--2---:R-:W-:-:S04]  /*7960*/  IADD3 R2, PT, PT, R28, R228, RZ ;  /* 0x000000e41c027210 */ /* 0x004fc80007ffe0ff */
[----:B------:R-:W-:Y:S01]  /*7970*/  LEA R156, R2, R229, 0x1 ;  /* 0x000000e5029c7211 */ /* 0x000fe200078e08ff */
[----:B------:R-:W-:-:S03]  /*7980*/  FFMA.FTZ R2, R65, R0, -R5 ;  /* 0x0000000041027223 */ /* 0x000fc60000010805 */
[-C--:B------:R-:W-:Y:S01]  /*7990*/  IADD3 R136, PT, PT, R79, R156.reuse, RZ ;  /* 0x0000009c4f887210 */ /* 0x080fe20007ffe0ff */
[----:B------:R-:W2:Y:S01]  /*79a0*/  LDSM.16.MT88.4 R24, [R156+0xa000] ;  /* 0x00a000009c18783b */ /* 0x000ea20000004200 */
[----:B------:R-:W-:Y:S01]  /*79b0*/  IADD3 R160, PT, PT, R170, R156, RZ ;  /* 0x0000009caaa07210 */ /* 0x000fe20007ffe0ff */
[----:B-1----:R-:W-:Y:S02]  /*79c0*/  FFMA.FTZ R4, R69, R0, -R5 ;  /* 0x0000000045047223 */ /* 0x002fe40000010805 */
[----:B------:R-:W1:Y:S01]  /*79d0*/  LDSM.16.MT88.4 R20, [R136+0xa000] ;  /* 0x00a000008814783b */ /* 0x000e620000004200 */
[----:B------:R-:W-:Y:S01]  /*79e0*/  IADD3 R72, PT, PT, R79, R160, RZ ;  /* 0x000000a04f487210 */ /* 0x000fe20007ffe0ff */
[----:B------:R4:W-:Y:S02]  /*79f0*/  MUFU.EX2 R77, R4 ;  /* 0x00000004004d7308 */ /* 0x0009e40000000800 */
[----:B------:R-:W5:Y:S01]  /*7a00*/  LDSM.16.MT88.4 R12, [R160+0xa000] ;  /* 0x00a00000a00c783b */ /* 0x000f620000004200 */
[----:B---3--:R-:W-:-:S03]  /*7a10*/  F2FP.BF16.F32.PACK_AB R11, R84, R90 ;  /* 0x0000005a540b723e */ /* 0x008fc600000010ff */
[----:B------:R-:W3:Y:S04]  /*7a20*/  LDSM.16.MT88.4 R16, [R72+0xa000] ;  /* 0x00a000004810783b */ /* 0x000ee80000004200 */
[----:B------:R-:W3:Y:S01]  /*7a30*/  LDSM.16.MT88.4 R28, [R156+0xa800] ;  /* 0x00a800009c1c783b */ /* 0x000ee20000004200 */
[----:B----4-:R-:W-:Y:S02]  /*7a40*/  MOV R4, R6 ;  /* 0x0000000600047202 */ /* 0x010fe40000000f00 */
[----:B------:R4:W2:Y:S02]  /*7a50*/  MUFU.EX2 R6, R2 ;  /* 0x0000000200067308 */ /* 0x0008a40000000800 */
[----:B------:R-:W-:Y:S01]  /*7a60*/  F2FP.BF16.F32.PACK_AB R9, R80, R4 ;  /* 0x000000045009723e */ /* 0x000fe200000010ff */
[----:B----4-:R-:W-:Y:S01]  /*7a70*/  FFMA.FTZ R2, R67, R0, -R5 ;  /* 0x0000000043027223 */ /* 0x010fe20000010805 */
[----:B--2---:R-:W-:Y:S01]  /*7a80*/  F2FP.BF16.F32.PACK_AB R8, R6, R77 ;  /* 0x0000004d0608723e */ /* 0x004fe200000010ff */
[----:B------:R-:W-:-:S03]  /*7a90*/  FADD.FTZ R6, R77, R6 ;  /* 0x000000064d067221 */ /* 0x000fc60000010000 */
[----:B------:R2:W4:Y:S02]  /*7aa0*/  MUFU.EX2 R7, R2 ;  /* 0x0000000200077308 */ /* 0x0005240000000800 */
[----:B--2---:R-:W-:Y:S01]  /*7ab0*/  FFMA.FTZ R2, R70, R0, -R5 ;  /* 0x0000000046027223 */ /* 0x004fe20000010805 */
[----:B----4-:R-:W-:-:S05]  /*7ac0*/  FADD.FTZ R6, R7, R6 ;  /* 0x0000000607067221 */ /* 0x010fca0000010000 */
[----:B------:R2:W4:Y:S02]  /*7ad0*/  MUFU.EX2 R78, R2 ;  /* 0x00000002004e7308 */ /* 0x0005240000000800 */
[-C--:B--2---:R-:W-:Y:S01]  /*7ae0*/  FFMA.FTZ R2, R66, R0.reuse, -R3 ;  /* 0x0000000042027223 */ /* 0x084fe20000010803 */
[C---:B----4-:R-:W-:Y:S01]  /*7af0*/  F2FP.BF16.F32.PACK_AB R10, R78.reuse, R7 ;  /* 0x000000074e0a723e */ /* 0x050fe200000010ff */
[----:B------:R-:W-:Y:S01]  /*7b00*/  FADD.FTZ R6, R78, R6 ;  /* 0x000000064e067221 */ /* 0x000fe20000010000 */
[----:B------:R-:W-:-:S03]  /*7b10*/  FFMA.FTZ R7, R198, R0, -R5 ;  /* 0x00000000c6077223 */ /* 0x000fc60000010805 */
[----:B------:R2:W4:Y:S02]  /*7b20*/  MUFU.EX2 R81, R2 ;  /* 0x0000000200517308 */ /* 0x0005240000000800 */
[C---:B------:R-:W-:Y:S06]  /*7b30*/  HMMA.16816.F32.BF16 R36, R8.reuse, R24, RZ ;  /* 0x000000180824723c */ /* 0x040fec00000418ff */
[----:B------:R-:W-:Y:S02]  /*7b40*/  MUFU.EX2 R77, R7 ;  /* 0x00000007004d7308 */ /* 0x000fe40000000800 */
[----:B------:R-:W-:Y:S01]  /*7b50*/  HMMA.16816.F32.BF16 R40, R8, R26, RZ ;  /* 0x0000001a0828723c */ /* 0x000fe200000418ff */
[----:B--2---:R-:W-:-:S07]  /*7b60*/  FFMA.FTZ R2, R68, R0, -R3 ;  /* 0x0000000044027223 */ /* 0x004fce0000010803 */
[C---:B-1----:R-:W-:Y:S01]  /*7b70*/  HMMA.16816.F32.BF16 R32, R8.reuse, R20, RZ ;  /* 0x000000140820723c */ /* 0x042fe200000418ff */
[----:B------:R1:W-:Y:S07]  /*7b80*/  MUFU.EX2 R86, R2 ;  /* 0x0000000200567308 */ /* 0x0003ee0000000800 */
[C---:B------:R-:W-:Y:S01]  /*7b90*/  HMMA.16816.F32.BF16 R24, R8.reuse, R22, RZ ;  /* 0x000000160818723c */ /* 0x040fe200000418ff */
[----:B------:R-:W2:Y:S07]  /*7ba0*/  LDSM.16.MT88.4 R20, [R136+0xa800] ;  /* 0x00a800008814783b */ /* 0x000eae0000004200 */
[----:B-----5:R-:W-:Y:S01]  /*7bb0*/  HMMA.16816.F32.BF16 R52, R8, R12, RZ ;  /* 0x0000000c0834723c */ /* 0x020fe200000418ff */
[----:B-1----:R-:W-:-:S04]  /*7bc0*/  FFMA.FTZ R2, R74, R0, -R5 ;  /* 0x000000004a027223 */ /* 0x002fc80000010805 */
[----:B------:R1:W-:Y:S03]  /*7bd0*/  MUFU.EX2 R91, R2 ;  /* 0x00000002005b7308 */ /* 0x0003e60000000800 */
[C---:B------:R-:W-:Y:S01]  /*7be0*/  HMMA.16816.F32.BF16 R56, R8.reuse, R14, RZ ;  /* 0x0000000e0838723c */ /* 0x040fe200000418ff */
[----:B------:R-:W5:Y:S07]  /*7bf0*/  LDSM.16.MT88.4 R12, [R72+0xa800] ;  /* 0x00a80000480c783b */ /* 0x000f6e0000004200 */
[----:B---3--:R-:W-:Y:S01]  /*7c00*/  HMMA.16816.F32.BF16 R48, R8, R16, RZ ;  /* 0x000000100830723c */ /* 0x008fe200000418ff */
[----:B-1----:R-:W-:-:S07]  /*7c10*/  FFMA.FTZ R2, R71, R0, -R5 ;  /* 0x0000000047027223 */ /* 0x002fce0000010805 */
[----:B------:R-:W-:Y:S01]  /*7c20*/  HMMA.16816.F32.BF16 R44, R8, R18, RZ ;  /* 0x00000012082c723c */ /* 0x000fe200000418ff */
[----:B----4-:R-:W-:Y:S01]  /*7c30*/  F2FP.BF16.F32.PACK_AB R9, R81, R83 ;  /* 0x000000535109723e */ /* 0x010fe200000010ff */
[----:B------:R-:W1:Y:S01]  /*7c40*/  LDSM.16.MT88.4 R16, [R160+0xa800] ;  /* 0x00a80000a010783b */ /* 0x000e620000004200 */
        /* <DEDUP_REMOVED lines=14> */
[----:B---3--:R-:W-:Y:S01]  /*7d30*/  FFMA.FTZ R2, R102, R0, -R3 ;  /* 0x0000000066027223 */ /* 0x008fe20000010803 */
[----:B------:R-:W-:-:S06]  /*7d40*/  MOV R102, R81 ;  /* 0x0000005100667202 */ /* 0x000fcc0000000f00 */
[C---:B------:R-:W-:Y:S01]  /*7d50*/  HMMA.16816.F32.BF16 R64, R8.reuse, R30, R40 ;  /* 0x0000001e0840723c */ /* 0x040fe20000041828 */
[----:B------:R2:W3:Y:S01]  /*7d60*/  MUFU.EX2 R82, R2 ;  /* 0x0000000200527308 */ /* 0x0004e20000000800 */
[----:B------:R-:W4:Y:S06]  /*7d70*/  LDSM.16.MT88.4 R28, [R156+0xb000] ;  /* 0x00b000009c1c783b */ /* 0x000f2c0000004200 */
[C---:B------:R-:W-:Y:S01]  /*7d80*/  HMMA.16816.F32.BF16 R32, R8.reuse, R22, R24 ;  /* 0x000000160820723c */ /* 0x040fe20000041818 */
[----:B------:R-:W4:Y:S07]  /*7d90*/  LDSM.16.MT88.4 R24, [R136+0xb000] ;  /* 0x00b000008818783b */ /* 0x000f2e0000004200 */
[----:B-----5:R-:W-:Y:S01]  /*7da0*/  HMMA.16816.F32.BF16 R40, R8, R12, R48 ;  /* 0x0000000c0828723c */ /* 0x020fe20000041830 */
[----:B--2---:R-:W-:Y:S01]  /*7db0*/  FFMA.FTZ R2, R103, R0, -R3 ;  /* 0x0000000067027223 */ /* 0x004fe20000010803 */
[----:B------:R-:W-:-:S03]  /*7dc0*/  MOV R103, R86 ;  /* 0x0000005600677202 */ /* 0x000fc60000000f00 */
[----:B------:R2:W-:Y:S03]  /*7dd0*/  MUFU.EX2 R92, R2 ;  /* 0x00000002005c7308 */ /* 0x0005e60000000800 */
[C---:B------:R-:W-:Y:S01]  /*7de0*/  HMMA.16816.F32.BF16 R20, R8.reuse, R14, R44 ;  /* 0x0000000e0814723c */ /* 0x040fe2000004182c */
[----:B------:R-:W5:Y:S07]  /*7df0*/  LDSM.16.MT88.4 R12, [R72+0xb000] ;  /* 0x00b00000480c783b */ /* 0x000f6e0000004200 */
[----:B-1----:R-:W-:Y:S01]  /*7e00*/  HMMA.16816.F32.BF16 R52, R8, R16, R52 ;  /* 0x000000100834723c */ /* 0x002fe20000041834 */
[----:B--2---:R-:W-:Y:S01]  /*7e10*/  FFMA.FTZ R2, R110, R0, -R5 ;  /* 0x000000006e027223 */ /* 0x004fe20000010805 */
[----:B------:R-:W-:-:S06]  /*7e20*/  MOV R110, R84 ;  /* 0x00000054006e7202 */ /* 0x000fcc0000000f00 */
[----:B------:R-:W-:Y:S01]  /*7e30*/  HMMA.16816.F32.BF16 R56, R8, R18, R56 ;  /* 0x000000120838723c */ /* 0x000fe20000041838 */
[----:B------:R-:W1:Y:S01]  /*7e40*/  LDSM.16.MT88.4 R16, [R160+0xb000] ;  /* 0x00b00000a010783b */ /* 0x000e620000004200 */
[----:B------:R2:W-:Y:S01]  /*7e50*/  MUFU.EX2 R87, R2 ;  /* 0x0000000200577308 */ /* 0x0005e20000000800 */
[----:B---3--:R-:W-:Y:S01]  /*7e60*/  F2FP.BF16.F32.PACK_AB R9, R82, R85 ;  /* 0x000000555209723e */ /* 0x008fe200000010ff */
[----:B--2---:R-:W-:Y:S01]  /*7e70*/  FFMA.FTZ R2, R109, R0, -R5 ;  /* 0x000000006d027223 */ /* 0x004fe20000010805 */
[----:B------:R-:W-:-:S05]  /*7e80*/  MOV R109, R88 ;  /* 0x00000058006d7202 */ /* 0x000fca0000000f00 */
        /* <DEDUP_REMOVED lines=15> */
[----:B--2---:R-:W-:Y:S01]  /*7f80*/  FFMA.FTZ R2, R118, R0, -R3 ;  /* 0x0000000076027223 */ /* 0x004fe20000010803 */
[----:B------:R-:W-:-:S05]  /*7f90*/  MOV R118, R69 ;  /* 0x0000004500767202 */ /* 0x000fca0000000f00 */
[C---:B------:R-:W-:Y:S01]  /*7fa0*/  HMMA.16816.F32.BF16 R36, R8.reuse, R24, R36 ;  /* 0x000000180824723c */ /* 0x040fe20000041824 */
[----:B------:R2:W4:Y:S07]  /*7fb0*/  MUFU.EX2 R117, R2 ;  /* 0x0000000200757308 */ /* 0x00052e0000000800 */
[C---:B------:R-:W-:Y:S01]  /*7fc0*/  HMMA.16816.F32.BF16 R32, R8.reuse, R26, R32 ;  /* 0x0000001a0820723c */ /* 0x040fe20000041820 */
[----:B------:R-:W3:Y:S07]  /*7fd0*/  LDSM.16.MT88.4 R24, [R136+0xb800] ;  /* 0x00b800008818783b */ /* 0x000eee0000004200 */
        /* <DEDUP_REMOVED lines=195> */
[----:B------:R-:W-:Y:S02]  /*8c10*/  MOV R141, R118 ;  /* 0x00000076008d7202 */ /* 0x000fe40000000f00 */
[----:B----4-:R-:W-:-:S03]  /*8c20*/  F2FP.BF16.F32.PACK_AB R10, R144, R145 ;  /* 0x00000091900a723e */ /* 0x010fc600000010ff */
        /* <DEDUP_REMOVED lines=46> */
[----:B------:R-:W-:Y:S01]  /*8f10*/  MOV R138, R79 ;  /* 0x0000004f008a7202 */ /* 0x000fe20000000f00 */
[----:B------:R-:W-:Y:S02]  /*8f20*/  FADD.FTZ R6, R139, R6 ;  /* 0x000000068b067221 */ /* 0x000fe40000010000 */
[----:B------:R-:W-:Y:S01]  /*8f30*/  FADD.FTZ R4, R183, R4 ;  /* 0x00000004b7047221 */ /* 0x000fe20000010000 */
[----:B--2---:R-:W-:Y:S01]  /*8f40*/  FFMA.FTZ R2, R130, R0, -R3 ;  /* 0x0000000082027223 */ /* 0x004fe20000010803 */
[----:B----4-:R-:W-:-:S03]  /*8f50*/  F2FP.BF16.F32.PACK_AB R11, R124, R134 ;  /* 0x000000867c0b723e */ /* 0x010fc600000010ff */
[----:B------:R2:W-:Y:S04]  /*8f60*/  MUFU.EX2 R118, R2 ;  /* 0x0000000200767308 */ /* 0x0005e80000000800 */
[C---:B---3--:R-:W-:Y:S08]  /*8f70*/  HMMA.16816.F32.BF16 R32, R8.reuse, R28, R48 ;  /* 0x0000001c0820723c */ /* 0x048ff00000041830 */
[----:B------:R-:W-:Y:S01]  /*8f80*/  HMMA.16816.F32.BF16 R52, R8, R24, R44 ;  /* 0x000000180834723c */ /* 0x000fe2000004182c */
[----:B------:R-:W-:Y:S01]  /*8f90*/  LDSM.16.MT88.4 R44, [R136+0xf000] ;  /* 0x00f00000882c783b */ /* 0x000fe20000004200 */
[----:B--2---:R-:W-:-:S06]  /*8fa0*/  FFMA.FTZ R2, R120, R0, -R3 ;  /* 0x0000000078027223 */ /* 0x004fcc0000010803 */
[C---:B------:R-:W-:Y:S01]  /*8fb0*/  HMMA.16816.F32.BF16 R48, R8.reuse, R26, R40 ;  /* 0x0000001a0830723c */ /* 0x040fe20000041828 */
[----:B------:R2:W3:Y:S01]  /*8fc0*/  MUFU.EX2 R119, R2 ;  /* 0x0000000200777308 */ /* 0x0004e20000000800 */
[----:B------:R-:W4:Y:S06]  /*8fd0*/  LDSM.16.MT88.4 R24, [R156+0xf000] ;  /* 0x00f000009c18783b */ /* 0x000f2c0000004200 */
[C---:B-----5:R-:W-:Y:S01]  /*8fe0*/  HMMA.16816.F32.BF16 R60, R8.reuse, R12, R36 ;  /* 0x0000000c083c723c */ /* 0x060fe20000041824 */
        /* <DEDUP_REMOVED lines=164> */
[----:B------:R-:W-:Y:S01]  /*9a30*/  FADD.FTZ R2, R219, R2 ;  /* 0x00000002db027221 */ /* 0x000fe20000010000 */
[----:B------:R-:W-:Y:S01]  /*9a40*/  LDSM.16.MT88.4 R136, [R136+0x11800] ;  /* 0x011800008888783b */ /* 0x000fe20000004200 */
        /* <DEDUP_REMOVED lines=15> */
[----:B--2---:R-:W-:-:S02]  /*9b40*/  FFMA.FTZ R6, R203, R0, -R5 ;  /* 0x00000000cb067223 */ /* 0x004fc40000010805 */
        /* <DEDUP_REMOVED lines=12> */
[----:B------:R-:W-:Y:S01]  /*9c10*/  LDSM.16.MT88.4 R156, [R156+0x11800] ;  /* 0x011800009c9c783b */ /* 0x000fe20000004200 */
[----:B--2---:R-:W-:Y:S01]  /*9c20*/  FFMA.FTZ R6, R205, R0, -R5 ;  /* 0x00000000cd067223 */ /* 0x004fe20000010805 */
        /* <DEDUP_REMOVED lines=114> */
[----:B------:R-:W-:Y:S01]  /*a350*/  MOV R148, R149 ;  /* 0x0000009500947202 */ /* 0x000fe20000000f00 */
[----:B------:R-:W-:Y:S01]  /*a360*/  IMAD.MOV.U32 R151, RZ, RZ, R150 ;  /* 0x000000ffff977224 */ /* 0x000fe200078e0096 */
[----:B------:R-:W-:-:S13]  /*a370*/  ISETP.NE.AND.EX P4, PT, R251, RZ, PT, P4 ;  /* 0x000000fffb00720c */ /* 0x000fda0003f85340 */
.L_x_784:
        /* <DEDUP_REMOVED lines=78> */
.L_x_779:
[----:B------:R-:W-:Y:S05]  /*a860*/  BSYNC.RECONVERGENT B0 ;  /* 0x0000000000007941 */ /* 0x000fea0003800200 */
.L_x_778:
[----:B------:R-:W1:Y:S01]  /*a870*/  S2UR UR6, SR_CgaCtaId ;  /* 0x00000000000679c3 */ /* 0x000e620000008800 */
[C---:B------:R-:W-:Y:S01]  /*a880*/  IMAD.SHL.U32 R3, R233.reuse, 0x8, RZ ;  /* 0x00000008e9037824 */ /* 0x040fe200078e00ff */
[C---:B------:R-:W-:Y:S01]  /*a890*/  LOP3.LUT R2, R233.reuse, 0x38, RZ, 0xc0, !PT ;  /* 0x00000038e9027812 */ /* 0x040fe200078ec0ff */
[----:B------:R-:W-:Y:S01]  /*a8a0*/  UMOV UR7, 0x400 ;  /* 0x0000040000077882 */ /* 0x000fe20000000000 */
[C---:B------:R-:W-:Y:S01]  /*a8b0*/  IMAD.SHL.U32 R28, R238.reuse, 0x20, RZ ;  /* 0x00000020ee1c7824 */ /* 0x040fe200078e00ff */
[----:B------:R-:W-:Y:S01]  /*a8c0*/  SHF.L.U64.HI R24, R238, 0x5, R239 ;  /* 0x00000005ee187819 */ /* 0x000fe200000102ef */
[----:B------:R-:W-:Y:S01]  /*a8d0*/  IMAD.SHL.U32 R232, R233, 0x40, RZ ;  /* 0x00000040e9e87824 */ /* 0x000fe200078e00ff */
[--C-:B------:R-:W-:Y:S01]  /*a8e0*/  LOP3.LUT R2, R2, 0x1c0, R3.reuse, 0xf8, !PT ;  /* 0x000001c002027812 */ /* 0x100fe200078ef803 */
[----:B------:R-:W-:Y:S01]  /*a8f0*/  IMAD.MOV.U32 R170, RZ, RZ, 0x20 ;  /* 0x00000020ffaa7424 */ /* 0x000fe200078e00ff */
[----:B------:R-:W-:Y:S01]  /*a900*/  LOP3.LUT R171, R3, 0x38, RZ, 0xc0, !PT ;  /* 0x0000003803ab7812 */ /* 0x000fe200078ec0ff */
[----:B------:R-:W-:Y:S01]  /*a910*/  BSSY.RECONVERGENT B1, `(.L_x_780) ;  /* 0x0000246000017945 */ /* 0x000fe20003800200 */
[----:B------:R-:W-:Y:S02]  /*a920*/  LOP3.LUT R0, R232, 0x1c0, RZ, 0xc0, !PT ;  /* 0x000001c0e8007812 */ /* 0x000fe400078ec0ff */
[----:B------:R-:W-:Y:S02]  /*a930*/  LOP3.LUT R2, R2, R171, RZ, 0x3c, !PT ;  /* 0x000000ab02027212 */ /* 0x000fe400078e3cff */
[CC--:B------:R-:W-:Y:S02]  /*a940*/  ISETP.GE.AND P1, PT, R171.reuse, R247.reuse, PT ;  /* 0x000000f7ab00720c */ /* 0x0c0fe40003f26270 */
[----:B------:R-:W-:Y:S02]  /*a950*/  LOP3.LUT R2, R2, 0x1e00, R3, 0xf8, !PT ;  /* 0x00001e0002027812 */ /* 0x000fe400078ef803 */
[----:B------:R-:W-:Y:S02]  /*a960*/  ISETP.GE.AND P3, PT, R171, R247, PT ;  /* 0x000000f7ab00720c */ /* 0x000fe40003f66270 */
[--C-:B------:R-:W-:Y:S02]  /*a970*/  LOP3.LUT R0, R0, 0x8, R233.reuse, 0xf8, !PT ;  /* 0x0000000800007812 */ /* 0x100fe400078ef8e9 */
[----:B------:R-:W-:Y:S01]  /*a980*/  LOP3.LUT R224, R232, 0x400, RZ, 0xc0, !PT ;  /* 0x00000400e8e07812 */ /* 0x000fe200078ec0ff */
[----:B-1----:R-:W-:Y:S01]  /*a990*/  ULEA UR6, UR6, UR7, 0x18 ;  /* 0x0000000706067291 */ /* 0x002fe2000f8ec0ff */
[----:B------:R-:W-:Y:S02]  /*a9a0*/  LOP3.LUT R0, R0, R171, RZ, 0x3c, !PT ;  /* 0x000000ab00007212 */ /* 0x000fe400078e3cff */
[----:B------:R-:W-:Y:S01]  /*a9b0*/  SHF.R.U32.HI R230, RZ, 0x1, R233 ;  /* 0x00000001ffe67819 */ /* 0x000fe200000116e9 */
[C---:B------:R-:W-:Y:S01]  /*a9c0*/  @!P1 IMAD R17, R239.reuse, 0x120, RZ ;  /* 0x00000120ef119824 */ /* 0x040fe200078e02ff */
[----:B------:R-:W-:Y:S01]  /*a9d0*/  LEA R224, R0, R224, 0x1 ;  /* 0x000000e000e07211 */ /* 0x000fe200078e08ff */
[----:B------:R-:W-:Y:S01]  /*a9e0*/  @!P1 IMAD R16, R239, 0xe0, RZ ;  /* 0x000000e0ef109824 */ /* 0x000fe200078e02ff */
[----:B------:R-:W-:Y:S01]  /*a9f0*/  MOV R229, UR6 ;  /* 0x0000000600e57c02 */ /* 0x000fe20008000f00 */
[----:B------:R-:W-:Y:S01]  /*aa00*/  @!P3 IMAD.MOV.U32 R4, RZ, RZ, R246 ;  /* 0x000000ffff04b224 */ /* 0x000fe200078e00f6 */
[----:B------:R-:W-:Y:S01]  /*aa10*/  SHF.L.U32 R231, R233, 0x5, RZ ;  /* 0x00000005e9e77819 */ /* 0x000fe200000006ff */
[----:B------:R-:W-:Y:S01]  /*aa20*/  @!P3 IMAD.MOV.U32 R5, RZ, RZ, R245 ;  /* 0x000000ffff05b224 */ /* 0x000fe200078e00f5 */
[----:B------:R-:W-:Y:S01]  /*aa30*/  IADD3 R224, PT, PT, R229, R224, RZ ;  /* 0x000000e0e5e07210 */ /* 0x000fe20007ffe0ff */
[----:B------:R-:W-:Y:S01]  /*aa40*/  IMAD R234, R2, 0x2, R229 ;  /* 0x0000000202ea7824 */ /* 0x000fe200078e02e5 */
[----:B------:R-:W-:Y:S01]  /*aa50*/  IADD3 R2, P0, PT, R28, R246, RZ ;  /* 0x000000f61c027210 */ /* 0x000fe20007f1e0ff */
[----:B------:R-:W-:Y:S01]  /*aa60*/  @!P1 IMAD R29, R239, 0x1c0, RZ ;  /* 0x000001c0ef1d9824 */ /* 0x000fe200078e02ff */
[----:B------:R-:W-:Y:S01]  /*aa70*/  LOP3.LUT R231, R231, 0x7c00, RZ, 0xc0, !PT ;  /* 0x00007c00e7e77812 */ /* 0x000fe200078ec0ff */
[----:B------:R-:W-:Y:S01]  /*aa80*/  @!P1 IMAD R26, R239, 0x180, RZ ;  /* 0x00000180ef1a9824 */ /* 0x000fe200078e02ff */
[----:B------:R-:W-:Y:S01]  /*aa90*/  IADD3.X R3, PT, PT, R24, R245, RZ, P0, !PT ;  /* 0x000000f518037210 */ /* 0x000fe200007fe4ff */
[--C-:B------:R-:W-:Y:S01]  /*aaa0*/  @!P1 IMAD.MOV.U32 R14, RZ, RZ, R2.reuse ;  /* 0x000000ffff0e9224 */ /* 0x100fe200078e0002 */
[----:B------:R-:W-:Y:S01]  /*aab0*/  @!P1 MOV R10, R2 ;  /* 0x00000002000a9202 */ /* 0x000fe20000000f00 */
[----:B------:R-:W-:Y:S01]  /*aac0*/  @!PT LDS RZ, [RZ] ;  /* 0x00000000fffff984 */ /* 0x000fe20000000800 */
[----:B------:R-:W-:Y:S01]  /*aad0*/  @!PT LDS RZ, [RZ] ;  /* 0x00000000fffff984 */ /* 0x000fe20000000800 */
[----:B------:R-:W-:Y:S01]  /*aae0*/  @!PT LDS RZ, [RZ] ;  /* 0x00000000fffff984 */ /* 0x000fe20000000800 */
[----:B------:R1:W-:Y:S01]  /*aaf0*/  @!P3 LDGSTS.E.BYPASS.LTC128B.128 [R234+0xa000], desc[UR4][R4.64] ;  /* 0x0a00000004eabfae */ /* 0x0003e2000b981a04 */
[-C--:B------:R-:W-:Y:S01]  /*ab00*/  @!P1 MOV R15, R3.reuse ;  /* 0x00000003000f9202 */ /* 0x080fe20000000f00 */
[----:B------:R-:W-:Y:S01]  /*ab10*/  @!P1 IMAD.MOV.U32 R11, RZ, RZ, R3 ;  /* 0x000000ffff0b9224 */ /* 0x000fe200078e0003 */
[----:B------:R-:W-:Y:S01]  /*ab20*/  @!P1 IADD3 R28, P0, PT, R2, R28, RZ ;  /* 0x0000001c021c9210 */ /* 0x000fe20007f1e0ff */
[----:B------:R-:W-:Y:S01]  /*ab30*/  @!P1 IMAD.MOV.U32 R20, RZ, RZ, R2 ;  /* 0x000000ffff149224 */ /* 0x000fe200078e0002 */
[----:B------:R-:W-:Y:S01]  /*ab40*/  @P3 STS.128 [R234+0xa000], RZ ;  /* 0x00a000ffea003388 */ /* 0x000fe20000000c00 */
[C---:B------:R-:W-:Y:S01]  /*ab50*/  @!P1 IMAD.WIDE.U32 R14, R238.reuse, 0x120, R14 ;  /* 0x00000120ee0e9825 */ /* 0x040fe200078e000e */
[-C--:B------:R-:W-:Y:S03]  /*ab60*/  @!P1 MOV R18, R2.reuse ;  /* 0x0000000200129202 */ /* 0x080fe60000000f00 */
[----:B------:R-:W-:Y:S01]  /*ab70*/  @P1 STS.128 [R234+0xa800], RZ ;  /* 0x00a800ffea001388 */ /* 0x000fe20000000c00 */
[----:B------:R-:W-:Y:S04]  /*ab80*/  @!P1 IMAD.WIDE.U32 R10, R238, 0xe0, R10 ;  /* 0x000000e0ee0a9825 */ /* 0x000fe800078e000a */
[----:B------:R-:W-:Y:S01]  /*ab90*/  @!PT LDS RZ, [RZ] ;  /* 0x00000000fffff984 */ /* 0x000fe20000000800 */
[----:B------:R-:W-:Y:S01]  /*aba0*/  @!PT LDS RZ, [RZ] ;  /* 0x00000000fffff984 */ /* 0x000fe20000000800 */
[----:B------:R-:W-:Y:S01]  /*abb0*/  @!PT LDS RZ, [RZ] ;  /* 0x00000000fffff984 */ /* 0x000fe20000000800 */
[----:B------:R2:W-:Y:S01]  /*abc0*/  @!P1 LDGSTS.E.BYPASS.LTC128B.128 [R234+0xa800], desc[UR4][R2.64] ;  /* 0x0a80000002ea9fae */ /* 0x0005e2000b981a04 */
[----:B------:R-:W-:Y:S02]  /*abd0*/  @!P1 IMAD.MOV.U32 R21, RZ, RZ, R3 ;  /* 0x000000ffff159224 */ /* 0x000fe400078e0003 */
[----:B------:R-:W-:Y:S01]  /*abe0*/  @!P1 IMAD.IADD R15, R17, 0x1, R15 ;  /* 0x00000001110f9824 */ /* 0x000fe200078e020f */
[----:B------:R-:W-:Y:S01]  /*abf0*/  @!P1 MOV R17, R3 ;  /* 0x0000000300119202 */ /* 0x000fe20000000f00 */
[----:B------:R-:W-:Y:S01]  /*ac00*/  @!P1 IMAD.IADD R11, R16, 0x1, R11 ;  /* 0x00000001100b9824 */ /* 0x000fe200078e020b */
[----:B------:R-:W-:Y:S01]  /*ac10*/  @P1 STS.128 [R234+0xb000], RZ ;  /* 0x00b000ffea001388 */ /* 0x000fe20000000c00 */
[C---:B------:R-:W-:Y:S04]  /*ac20*/  @!P1 IMAD.WIDE.U32 R20, R238.reuse, 0x1c0, R20 ;  /* 0x000001c0ee149825 */ /* 0x040fe800078e0014 */
[----:B------:R-:W-:Y:S01]  /*ac30*/  @!P1 IMAD.MOV.U32 R16, RZ, RZ, R2 ;  /* 0x000000ffff109224 */ /* 0x000fe200078e0002 */
[----:B------:R-:W-:Y:S01]  /*ac40*/  @!P1 IADD3 R21, PT, PT, R29, R21, RZ ;  /* 0x000000151d159210 */ /* 0x000fe20007ffe0ff */
[----:B------:R-:W-:Y:S01]  /*ac50*/  @!P1 IMAD.X R29, R3, 0x1, R24, P0 ;  /* 0x00000001031d9824 */ /* 0x000fe200000e0618 */
[CC--:B------:R-:W-:Y:S01]  /*ac60*/  @!P1 LEA R24, P0, R238.reuse, R2.reuse, 0x7 ;  /* 0x00000002ee189211 */ /* 0x0c0fe200078038ff */
[C---:B------:R-:W-:Y:S03]  /*ac70*/  @!P1 IMAD.WIDE.U32 R16, R238.reuse, 0x180, R16 ;  /* 0x00000180ee109825 */ /* 0x040fe600078e0010 */
[----:B------:R-:W-:Y:S01]  /*ac80*/  @!PT LDS RZ, [RZ] ;  /* 0x00000000fffff984 */ /* 0x000fe20000000800 */
[----:B------:R-:W-:Y:S01]  /*ac90*/  @!PT LDS RZ, [RZ] ;  /* 0x00000000fffff984 */ /* 0x000fe20000000800 */
[----:B------:R-:W-:Y:S01]  /*aca0*/  @!PT LDS RZ, [RZ] ;  /* 0x00000000fffff984 */ /* 0x000fe20000000800 */
[----:B------:R-:W-:Y:S01]  /*acb0*/  @!P1 LDGSTS.E.BYPASS.LTC128B.128 [R234+0xb000], desc[UR4][R28.64] ;  /* 0x0b0000001cea9fae */ /* 0x000fe2000b981a04 */
[--C-:B------:R-:W-:Y:S01]  /*acc0*/  @!P1 IMAD.WIDE.U32 R22, R238, 0x1a0, R2.reuse ;  /* 0x000001a0ee169825 */ /* 0x100fe200078e0002 */
[----:B------:R-:W-:Y:S02]  /*acd0*/  @!P1 IADD3 R17, PT, PT, R26, R17, RZ ;  /* 0x000000111a119210 */ /* 0x000fe40007ffe0ff */
[CC--:B------:R-:W-:Y:S01]  /*ace0*/  @!P1 LEA R26, P2, R238.reuse, R2.reuse, 0x6 ;  /* 0x00000002ee1a9211 */ /* 0x0c0fe200078430ff */
[----:B------:R-:W-:Y:S01]  /*acf0*/  @!P1 IMAD R27, R239, 0x1a0, RZ ;  /* 0x000001a0ef1b9824 */ /* 0x000fe200078e02ff */
[----:B------:R-:W-:Y:S01]  /*ad00*/  @P1 STS.128 [R234+0xb800], RZ ;  /* 0x00b800ffea001388 */ /* 0x000fe20000000c00 */
[C---:B------:R-:W-:Y:S04]  /*ad10*/  @!P1 IMAD.WIDE.U32 R6, R238.reuse, 0x60, R2 ;  /* 0x00000060ee069825 */ /* 0x040fe800078e0002 */
[----:B------:R-:W-:Y:S01]  /*ad20*/  @!P1 IMAD.IADD R23, R27, 0x1, R23 ;  /* 0x000000011b179824 */ /* 0x000fe200078e0217 */
[-C--:B------:R-:W-:Y:S01]  /*ad30*/  @!P1 LEA.HI.X R27, R238, R3.reuse, R239, 0x6, P2 ;  /* 0x00000003ee1b9211 */ /* 0x080fe200010f34ef */
[----:B------:R-:W-:Y:S01]  /*ad40*/  @!P1 IMAD R0, R239, 0x60, RZ ;  /* 0x00000060ef009824 */ /* 0x000fe200078e02ff */
[----:B------:R-:W-:Y:S01]  /*ad50*/  LOP3.LUT P2, RZ, R233, 0x4, RZ, 0xc0, !PT ;  /* 0x00000004e9ff7812 */ /* 0x000fe2000784c0ff */
[----:B------:R-:W-:Y:S02]  /*ad60*/  @!P1 IMAD.MOV.U32 R19, RZ, RZ, R3 ;  /* 0x000000ffff139224 */ /* 0x000fe400078e0003 */
[----:B------:R-:W-:Y:S01]  /*ad70*/  @!PT LDS RZ, [RZ] ;  /* 0x00000000fffff984 */ /* 0x000fe20000000800 */
[----:B------:R-:W-:Y:S01]  /*ad80*/  @!PT LDS RZ, [RZ] ;  /* 0x00000000fffff984 */ /* 0x000fe20000000800 */
[----:B------:R-:W-:Y:S01]  /*ad90*/  @!PT LDS RZ, [RZ] ;  /* 0x00000000fffff984 */ /* 0x000fe20000000800 */
[----:B------:R-:W-:Y:S01]  /*ada0*/  @!P1 LDGSTS.E.BYPASS.LTC128B.128 [R234+0xb800], desc[UR4][R26.64] ;  /* 0x0b8000001aea9fae */ /* 0x000fe2000b981a04 */
[----:B------:R-:W-:Y:S02]  /*adb0*/  @!P1 IMAD.IADD R7, R0, 0x1, R7 ;  /* 0x0000000100079824 */ /* 0x000fe400078e0207 */
[C---:B------:R-:W-:Y:S02]  /*adc0*/  @!P1 IMAD.WIDE.U32 R18, R238.reuse, 0x160, R18 ;  /* 0x00000160ee129825 */ /* 0x040fe400078e0012 */
[----:B------:R-:W-:Y:S02]  /*add0*/  @P1 STS.128 [R234+0xc000], RZ ;  /* 0x00c000ffea001388 */ /* 0x000fe40000000c00 */
[----:B------:R-:W-:Y:S03]  /*ade0*/  @!P1 IMAD R25, R239, 0x160, RZ ;  /* 0x00000160ef199824 */ /* 0x000fe600078e02ff */
[----:B------:R-:W-:Y:S01]  /*adf0*/  @!PT LDS RZ, [RZ] ;  /* 0x00000000fffff984 */ /* 0x000fe20000000800 */
[----:B------:R-:W-:Y:S01]  /*ae00*/  @!PT LDS RZ, [RZ] ;  /* 0x00000000fffff984 */ /* 0x000fe20000000800 */
[----:B------:R-:W-:Y:S01]  /*ae10*/  @!PT LDS RZ, [RZ] ;  /* 0x00000000fffff984 */ /* 0x000fe20000000800 */
[----:B------:R-:W-:Y:S01]  /*ae20*/  @!P1 LDGSTS.E.BYPASS.LTC128B.128 [R234+0xc000], desc[UR4][R6.64] ;  /* 0x0c00000006ea9fae */ /* 0x000fe2000b981a04 */
[C---:B-1----:R-:W-:Y:S04]  /*ae30*/  @!P1 IMAD.WIDE.U32 R4, R238.reuse, 0xa0, R2 ;  /* 0x000000a0ee049825 */ /* 0x042fe800078e0002 */
[----:B------:R-:W-:Y:S01]  /*ae40*/  @P1 STS.128 [R234+0xc800], RZ ;  /* 0x00c800ffea001388 */ /* 0x000fe20000000c00 */
[----:B------:R-:W-:Y:S01]  /*ae50*/  @!P1 IMAD.IADD R19, R25, 0x1, R19 ;  /* 0x0000000119139824 */ /* 0x000fe200078e0213 */
[----:B------:R-:W-:Y:S01]  /*ae60*/  @!P1 LEA.HI.X R25, R238, R3, R239, 0x7, P0 ;  /* 0x00000003ee199211 */ /* 0x000fe200000f3cef */
[C---:B------:R-:W-:Y:S02]  /*ae70*/  @!P1 IMAD R12, R239.reuse, 0xa0, RZ ;  /* 0x000000a0ef0c9824 */ /* 0x040fe400078e02ff */
[----:B------:R-:W-:Y:S02]  /*ae80*/  @!P1 IMAD.MOV.U32 R8, RZ, RZ, R2 ;  /* 0x000000ffff089224 */ /* 0x000fe400078e0002 */
[----:B------:R-:W-:Y:S01]  /*ae90*/  @!PT LDS RZ, [RZ] ;  /* 0x00000000fffff984 */ /* 0x000fe20000000800 */
[----:B------:R-:W-:Y:S01]  /*aea0*/  @!PT LDS RZ, [RZ] ;  /* 0x00000000fffff984 */ /* 0x000fe20000000800 */
[----:B------:R-:W-:Y:S01]  /*aeb0*/  @!PT LDS RZ, [RZ] ;  /* 0x00000000fffff984 */ /* 0x000fe20000000800 */
[----:B------:R-:W-:Y:S01]  /*aec0*/  @!P1 LDGSTS.E.BYPASS.LTC128B.128 [R234+0xc800], desc[UR4][R24.64] ;  /* 0x0c80000018ea9fae */ /* 0x000fe2000b981a04 */
[----:B------:R-:W-:Y:S02]  /*aed0*/  @!P1 IMAD.MOV.U32 R9, RZ, RZ, R3 ;  /* 0x000000ffff099224 */ /* 0x000fe400078e0003 */
[----:B------:R-:W-:Y:S02]  /*aee0*/  @!P1 IMAD.IADD R5, R12, 0x1, R5 ;  /* 0x000000010c059824 */ /* 0x000fe400078e0205 */
[----:B------:R-:W-:Y:S01]  /*aef0*/  @P1 STS.128 [R234+0xd000], RZ ;  /* 0x00d000ffea001388 */ /* 0x000fe20000000c00 */
[C---:B------:R-:W-:Y:S04]  /*af00*/  @!P1 IMAD.WIDE.U32 R8, R238.reuse, 0xc0, R8 ;  /* 0x000000c0ee089825 */ /* 0x040fe800078e0008 */
[----:B------:R-:W-:Y:S01]  /*af10*/  @!PT LDS RZ, [RZ] ;  /* 0x00000000fffff984 */ /* 0x000fe20000000800 */
[----:B------:R-:W-:Y:S01]  /*af20*/  @!PT LDS RZ, [RZ] ;  /* 0x00000000fffff984 */ /* 0x000fe20000000800 */
[----:B------:R-:W-:Y:S01]  /*af30*/  @!PT LDS RZ, [RZ] ;  /* 0x00000000fffff984 */ /* 0x000fe20000000800 */
[----:B------:R-:W-:Y:S01]  /*af40*/  @!P1 LDGSTS.E.BYPASS.LTC128B.128 [R234+0xd000], desc[UR4][R4.64] ;  /* 0x0d00000004ea9fae */ /* 0x000fe2000b981a04 */
[C---:B------:R-:W-:Y:S02]  /*af50*/  @!P1 IMAD R13, R239.reuse, 0xc0, RZ ;  /* 0x000000c0ef0d9824 */ /* 0x040fe400078e02ff */
[----:B------:R-:W-:Y:S02]  /*af60*/  @!P1 IMAD R0, R239, 0x140, RZ ;  /* 0x00000140ef009824 */ /* 0x000fe400078e02ff */
[----:B------:R-:W-:Y:S01]  /*af70*/  @P1 STS.128 [R234+0xd800], RZ ;  /* 0x00d800ffea001388 */ /* 0x000fe20000000c00 */
[----:B------:R-:W-:Y:S01]  /*af80*/  @!P1 IADD3 R9, PT, PT, R13, R9, RZ ;  /* 0x000000090d099210 */ /* 0x000fe20007ffe0ff */
[C---:B------:R-:W-:Y:S01]  /*af90*/  @!P1 IMAD.WIDE.U32 R12, R238.reuse, 0x140, R2 ;  /* 0x00000140ee0c9825 */ /* 0x040fe200078e0002 */
[C---:B--2---:R-:W-:Y:S03]  /*afa0*/  @!P1 LEA R2, P0, R238.reuse, R2, 0x8 ;  /* 0x00000002ee029211 */ /* 0x044fe600078040ff */
[----:B------:R-:W-:Y:S01]  /*afb0*/  @!PT LDS RZ, [RZ] ;  /* 0x00000000fffff984 */ /* 0x000fe20000000800 */
[----:B------:R-:W-:Y:S01]  /*afc0*/  @!PT LDS RZ, [RZ] ;  /* 0x00000000fffff984 */ /* 0x000fe20000000800 */
[----:B------:R-:W-:Y:S01]  /*afd0*/  @!PT LDS RZ, [RZ] ;  /* 0x00000000fffff984 */ /* 0x000fe20000000800 */
[----:B------:R-:W-:Y:S01]  /*afe0*/  @!P1 LDGSTS.E.BYPASS.LTC128B.128 [R234+0xd800], desc[UR4][R8.64] ;  /* 0x0d80000008ea9fae */ /* 0x000fe2000b981a04 */
[----:B------:R-:W-:Y:S02]  /*aff0*/  @!P1 LEA.HI.X R3, R238, R3, R239, 0x8, P0 ;  /* 0x00000003ee039211 */ /* 0x000fe400000f44ef */
[----:B------:R-:W-:Y:S02]  /*b000*/  @!P1 IADD3 R13, PT, PT, R0, R13, RZ ;  /* 0x0000000d000d9210 */ /* 0x000fe40007ffe0ff */
[----:B------:R-:W-:Y:S01]  /*b010*/  @P1 STS.128 [R234+0xe000], RZ ;  /* 0x00e000ffea001388 */ /* 0x000fe20000000c00 */
[----:B------:R-:W-:Y:S02]  /*b020*/  LOP3.LUT R0, R230, 0x8, RZ, 0xc0, !PT ;  /* 0x00000008e6007812 */ /* 0x000fe400078ec0ff */
[----:B------:R-:W-:Y:S02]  /*b030*/  LOP3.LUT P0, RZ, R233, 0x2, RZ, 0xc0, !PT ;  /* 0x00000002e9ff7812 */ /* 0x000fe4000780c0ff */
[----:B------:R-:W-:Y:S01]  /*b040*/  @!PT LDS RZ, [RZ] ;  /* 0x00000000fffff984 */ /* 0x000fe20000000800 */
[----:B------:R-:W-:Y:S01]  /*b050*/  @!PT LDS RZ, [RZ] ;  /* 0x00000000fffff984 */ /* 0x000fe20000000800 */
[----:B------:R-:W-:Y:S01]  /*b060*/  @!PT LDS RZ, [RZ] ;  /* 0x00000000fffff984 */ /* 0x000fe20000000800 */
[----:B------:R-:W-:Y:S01]  /*b070*/  @!P1 LDGSTS.E.BYPASS.LTC128B.128 [R234+0xe000], desc[UR4][R10.64] ;  /* 0x0e0000000aea9fae */ /* 0x000fe2000b981a04 */
[--C-:B------:R-:W-:Y:S02]  /*b080*/  LOP3.LUT R0, R0, 0x1c0, R232.reuse, 0xf8, !PT ;  /* 0x000001c000007812 */ /* 0x100fe400078ef8e8 */
[----:B------:R-:W-:Y:S02]  /*b090*/  SEL R170, R170, 0xffffffe0, !P0 ;  /* 0xffffffe0aaaa7807 */ /* 0x000fe40004000000 */
[----:B------:R-:W-:Y:S01]  /*b0a0*/  @P1 STS.128 [R234+0xe800], RZ ;  /* 0x00e800ffea001388 */ /* 0x000fe20000000c00 */
[----:B------:R-:W-:Y:S02]  /*b0b0*/  LOP3.LUT R228, R0, R171, RZ, 0x3c, !PT ;  /* 0x000000ab00e47212 */ /* 0x000fe400078e3cff */
[----:B------:R-:W-:Y:S02]  /*b0c0*/  ISETP.NE.AND P0, PT, R242, RZ, PT ;  /* 0x000000fff200720c */ /* 0x000fe40003f05270 */
[----:B------:R-:W-:Y:S01]  /*b0d0*/  @!PT LDS RZ, [RZ] ;  /* 0x00000000fffff984 */ /* 0x000fe20000000800 */
[----:B------:R-:W-:Y:S01]  /*b0e0*/  @!PT LDS RZ, [RZ] ;  /* 0x00000000fffff984 */ /* 0x000fe20000000800 */
[----:B------:R-:W-:Y:S01]  /*b0f0*/  @!PT LDS RZ, [RZ] ;  /* 0x00000000fffff984 */ /* 0x000fe20000000800 */
[----:B------:R1:W-:Y:S05]  /*b100*/  @!P1 LDGSTS.E.BYPASS.LTC128B.128 [R234+0xe800], desc[UR4][R2.64] ;  /* 0x0e80000002ea9fae */ /* 0x0003ea000b981a04 */
[----:B------:R-:W-:Y:S05]  /*b110*/  @P1 STS.128 [R234+0xf000], RZ ;  /* 0x00f000ffea001388 */ /* 0x000fea0000000c00 */
[----:B------:R-:W-:Y:S01]  /*b120*/  @!PT LDS RZ, [RZ] ;  /* 0x00000000fffff984 */ /* 0x000fe20000000800 */
[----:B------:R-:W-:Y:S01]  /*b130*/  @!PT LDS RZ, [RZ] ;  /* 0x00000000fffff984 */ /* 0x000fe20000000800 */
[----:B------:R-:W-:Y:S01]  /*b140*/  @!PT LDS RZ, [RZ] ;  /* 0x00000000fffff984 */ /* 0x000fe20000000800 */
[----:B------:R-:W-:Y:S05]  /*b150*/  @!P1 LDGSTS.E.BYPASS.LTC128B.128 [R234+0xf000], desc[UR4][R14.64] ;  /* 0x0f0000000eea9fae */ /* 0x000fea000b981a04 */
        /* <DEDUP_REMOVED lines=9> */
[----:B------:R-:W-:Y:S01]  /*b1f0*/  @!P1 LDGSTS.E.BYPASS.LTC128B.128 [R234+0x10000], desc[UR4][R18.64] ;  /* 0x1000000012ea9fae */ /* 0x000fe2000b981a04 */
[----:B-1----:R-:W-:Y:S04]  /*b200*/  LOP3.LUT R2, R231, 0x200, R232, 0xf8, !PT ;  /* 0x00000200e7027812 */ /* 0x002fe800078ef8e8 */
[----:B------:R-:W-:Y:S01]  /*b210*/  @P1 STS.128 [R234+0x10800], RZ ;  /* 0x010800ffea001388 */ /* 0x000fe20000000c00 */
[----:B------:R-:W-:Y:S04]  /*b220*/  LOP3.LUT R0, R2, R228, RZ, 0xfc, !PT ;  /* 0x000000e402007212 */ /* 0x000fe800078efcff */
[----:B------:R-:W-:Y:S01]  /*b230*/  @!PT LDS RZ, [RZ] ;  /* 0x00000000fffff984 */ /* 0x000fe20000000800 */
[----:B------:R-:W-:Y:S01]  /*b240*/  @!PT LDS RZ, [RZ] ;  /* 0x00000000fffff984 */ /* 0x000fe20000000800 */
[----:B------:R-:W-:Y:S01]  /*b250*/  @!PT LDS RZ, [RZ] ;  /* 0x00000000fffff984 */ /* 0x000fe20000000800 */
[----:B------:R1:W-:Y:S01]  /*b260*/  @!P1 LDGSTS.E.BYPASS.LTC128B.128 [R234+0x10800], desc[UR4][R16.64] ;  /* 0x1080000010ea9fae */ /* 0x0003e2000b981a04 */
[----:B------:R-:W-:Y:S04]  /*b270*/  MOV R2, 0x40 ;  /* 0x0000004000027802 */ /* 0x000fe80000000f00 */
[----:B------:R-:W-:Y:S01]  /*b280*/  @P1 STS.128 [R234+0x11000], RZ ;  /* 0x011000ffea001388 */ /* 0x000fe20000000c00 */
[----:B------:R-:W-:Y:S01]  /*b290*/  IMAD R3, R0, 0x2, R229 ;  /* 0x0000000200037824 */ /* 0x000fe200078e02e5 */
[----:B------:R-:W-:Y:S01]  /*b2a0*/  SEL R2, R2, 0xffffffc0, !P2 ;  /* 0xffffffc002027807 */ /* 0x000fe20005000000 */
[C---:B------:R-:W-:Y:S02]  /*b2b0*/  IMAD.IADD R0, R224.reuse, 0x1, R170 ;  /* 0x00000001e0007824 */ /* 0x040fe400078e02aa */
[----:B------:R-:W-:Y:S01]  /*b2c0*/  @!PT LDS RZ, [RZ] ;  /* 0x00000000fffff984 */ /* 0x000fe20000000800 */
[----:B------:R-:W-:Y:S01]  /*b2d0*/  @!PT LDS RZ, [RZ] ;  /* 0x00000000fffff984 */ /* 0x000fe20000000800 */
[----:B------:R-:W-:Y:S01]  /*b2e0*/  @!PT LDS RZ, [RZ] ;  /* 0x00000000fffff984 */ /* 0x000fe20000000800 */
[----:B------:R-:W-:Y:S01]  /*b2f0*/  @!P1 LDGSTS.E.BYPASS.LTC128B.128 [R234+0x11000], desc[UR4][R22.64] ;  /* 0x1100000016ea9fae */ /* 0x000fe2000b981a04 */
[C---:B------:R-:W-:Y:S04]  /*b300*/  IADD3 R176, PT, PT, R3.reuse, R170, RZ ;  /* 0x000000aa03b07210 */ /* 0x040fe80007ffe0ff */
[----:B------:R-:W-:Y:S05]  /*b310*/  @P1 STS.128 [R234+0x11800], RZ ;  /* 0x011800ffea001388 */ /* 0x000fea0000000c00 */
[----:B------:R-:W-:Y:S01]  /*b320*/  @!PT LDS RZ, [RZ] ;  /* 0x00000000fffff984 */ /* 0x000fe20000000800 */
[----:B------:R-:W-:Y:S01]  /*b330*/  @!PT LDS RZ, [RZ] ;  /* 0x00000000fffff984 */ /* 0x000fe20000000800 */
[----:B------:R-:W-:Y:S01]  /*b340*/  @!PT LDS RZ, [RZ] ;  /* 0x00000000fffff984 */ /* 0x000fe20000000800 */
[----:B------:R2:W-:Y:S05]  /*b350*/  @!P1 LDGSTS.E.BYPASS.LTC128B.128 [R234+0x11800], desc[UR4][R20.64] ;  /* 0x1180000014ea9fae */ /* 0x0005ea000b981a04 */
[----:B------:R3:W-:Y:S05]  /*b360*/  LDSM.16.M88.4 R128, [R3] ;  /* 0x000000000380783b */ /* 0x0007ea0000000200 */
[----:B------:R-:W4:Y:S05]  /*b370*/  LDSM.16.M88.4 R8, [R224+0x2000] ;  /* 0x00200000e008783b */ /* 0x000f2a0000000200 */
[----:B-1----:R-:W1:Y:S05]  /*b380*/  LDSM.16.M88.4 R16, [R224+0x2800] ;  /* 0x00280000e010783b */ /* 0x002e6a0000000200 */
[----:B------:R-:W2:Y:S05]  /*b390*/  LDSM.16.M88.4 R24, [R224+0x3000] ;  /* 0x00300000e018783b */ /* 0x000eaa0000000200 */
[----:B------:R-:W0:Y:S01]  /*b3a0*/  LDGDEPBAR ;  /* 0x00000000000079af */ /* 0x000e220000000000 */
[----:B---3--:R-:W-:Y:S04]  /*b3b0*/  IMAD.IADD R3, R3, 0x1, R2 ;  /* 0x0000000103037824 */ /* 0x008fe800078e0202 */
[----:B------:R-:W3:Y:S05]  /*b3c0*/  LDSM.16.M88.4 R32, [R224+0x3800] ;  /* 0x00380000e020783b */ /* 0x000eea0000000200 */
[----:B------:R-:W5:Y:S05]  /*b3d0*/  LDSM.16.M88.4 R40, [R224+0x4000] ;  /* 0x00400000e028783b */ /* 0x000f6a0000000200 */
[----:B------:R-:W5:Y:S05]  /*b3e0*/  LDSM.16.M88.4 R48, [R224+0x4800] ;  /* 0x00480000e030783b */ /* 0x000f6a0000000200 */
[----:B------:R-:W5:Y:S05]  /*b3f0*/  LDSM.16.M88.4 R56, [R224+0x5000] ;  /* 0x00500000e038783b */ /* 0x000f6a0000000200 */
[----:B------:R-:W5:Y:S01]  /*b400*/  LDSM.16.M88.4 R64, [R224+0x5800] ;  /* 0x00580000e040783b */ /* 0x000f620000000200 */
[C---:B----4-:R-:W-:Y:S04]  /*b410*/  HMMA.16816.F32.BF16 R4, R128.reuse, R8, RZ ;  /* 0x000000088004723c */ /* 0x050fe800000418ff */
[----:B------:R-:W4:Y:S04]  /*b420*/  LDSM.16.M88.4 R72, [R224+0x6000] ;  /* 0x00600000e048783b */ /* 0x000f280000000200 */
[C---:B------:R-:W-:Y:S01]  /*b430*/  HMMA.16816.F32.BF16 R8, R128.reuse, R10, RZ ;  /* 0x0000000a8008723c */ /* 0x040fe200000418ff */
[----:B------:R-:W4:Y:S05]  /*b440*/  LDSM.16.M88.4 R80, [R224+0x6800] ;  /* 0x00680000e050783b */ /* 0x000f2a0000000200 */
[----:B------:R-:W4:Y:S02]  /*b450*/  LDSM.16.M88.4 R88, [R224+0x7000] ;  /* 0x00700000e058783b */ /* 0x000f240000000200 */
[C---:B-1----:R-:W-:Y:S03]  /*b460*/  HMMA.16816.F32.BF16 R12, R128.reuse, R16, RZ ;  /* 0x00000010800c723c */ /* 0x042fe600000418ff */
[----:B------:R-:W1:Y:S05]  /*b470*/  LDSM.16.M88.4 R96, [R224+0x7800] ;  /* 0x00780000e060783b */ /* 0x000e6a0000000200 */
[C---:B------:R-:W-:Y:S01]  /*b480*/  HMMA.16816.F32.BF16 R16, R128.reuse, R18, RZ ;  /* 0x000000128010723c */ /* 0x040fe200000418ff */
[----:B------:R-:W1:Y:S05]  /*b490*/  LDSM.16.M88.4 R104, [R224+0x8000] ;  /* 0x00800000e068783b */ /* 0x000e6a0000000200 */
[----:B------:R-:W1:Y:S02]  /*b4a0*/  LDSM.16.M88.4 R112, [R224+0x8800] ;  /* 0x00880000e070783b */ /* 0x000e640000000200 */
[C---:B--2---:R-:W-:Y:S03]  /*b4b0*/  HMMA.16816.F32.BF16 R20, R128.reuse, R24, RZ ;  /* 0x000000188014723c */ /* 0x044fe600000418ff */
[----:B------:R-:W2:Y:S05]  /*b4c0*/  LDSM.16.M88.4 R120, [R224+0x9000] ;  /* 0x00900000e078783b */ /* 0x000eaa0000000200 */
[C---:B------:R-:W-:Y:S01]  /*b4d0*/  HMMA.16816.F32.BF16 R24, R128.reuse, R26, RZ ;  /* 0x0000001a8018723c */ /* 0x040fe200000418ff */
[----:B------:R4:W2:Y:S05]  /*b4e0*/  LDSM.16.M88.4 R172, [R224+0x9800] ;  /* 0x00980000e0ac783b */ /* 0x0008aa0000000200 */
[----:B------:R-:W-:Y:S02]  /*b4f0*/  LDSM.16.M88.4 R176, [R176] ;  /* 0x00000000b0b0783b */ /* 0x000fe40000000200 */
[C---:B---3--:R-:W-:Y:S03]  /*b500*/  HMMA.16816.F32.BF16 R28, R128.reuse, R32, RZ ;  /* 0x00000020801c723c */ /* 0x048fe600000418ff */
[----:B------:R-:W3:Y:S05]  /*b510*/  LDSM.16.M88.4 R180, [R0+0x2000] ;  /* 0x0020000000b4783b */ /* 0x000eea0000000200 */
[C---:B------:R-:W-:Y:S01]  /*b520*/  HMMA.16816.F32.BF16 R32, R128.reuse, R34, RZ ;  /* 0x000000228020723c */ /* 0x040fe200000418ff */
[----:B------:R-:W3:Y:S05]  /*b530*/  LDSM.16.M88.4 R184, [R0+0x2800] ;  /* 0x0028000000b8783b */ /* 0x000eea0000000200 */
[----:B------:R-:W3:Y:S02]  /*b540*/  LDSM.16.M88.4 R188, [R0+0x3000] ;  /* 0x0030000000bc783b */ /* 0x000ee40000000200 */
[C---:B-----5:R-:W-:Y:S01]  /*b550*/  HMMA.16816.F32.BF16 R36, R128.reuse, R40, RZ ;  /* 0x000000288024723c */ /* 0x060fe200000418ff */
[----:B----4-:R-:W-:Y:S02]  /*b560*/  IADD3 R224, PT, PT, R224, R2, RZ ;  /* 0x00000002e0e07210 */ /* 0x010fe40007ffe0ff */
[----:B------:R-:W4:Y:S05]  /*b570*/  LDSM.16.M88.4 R192, [R0+0x3800] ;  /* 0x0038000000c0783b */ /* 0x000f2a0000000200 */
[C---:B------:R-:W-:Y:S01]  /*b580*/  HMMA.16816.F32.BF16 R40, R128.reuse, R42, RZ ;  /* 0x0000002a8028723c */ /* 0x040fe200000418ff */
[----:B------:R-:W5:Y:S05]  /*b590*/  LDSM.16.M88.4 R196, [R0+0x4000] ;  /* 0x0040000000c4783b */ /* 0x000f6a0000000200 */
[----:B------:R-:W5:Y:S02]  /*b5a0*/  LDSM.16.M88.4 R200, [R0+0x4800] ;  /* 0x0048000000c8783b */ /* 0x000f640000000200 */
[C---:B------:R-:W-:Y:S03]  /*b5b0*/  HMMA.16816.F32.BF16 R44, R128.reuse, R48, RZ ;  /* 0x00000030802c723c */ /* 0x040fe600000418ff */
[----:B------:R-:W5:Y:S05]  /*b5c0*/  LDSM.16.M88.4 R204, [R0+0x5000] ;  /* 0x0050000000cc783b */ /* 0x000f6a0000000200 */
[C---:B------:R-:W-:Y:S01]  /*b5d0*/  HMMA.16816.F32.BF16 R48, R128.reuse, R50, RZ ;  /* 0x000000328030723c */ /* 0x040fe200000418ff */
[----:B------:R-:W5:Y:S07]  /*b5e0*/  LDSM.16.M88.4 R208, [R0+0x5800] ;  /* 0x0058000000d0783b */ /* 0x000f6e0000000200 */
        /* <DEDUP_REMOVED lines=16> */
[C---:B--2---:R-:W-:Y:S08]  /*b6f0*/  HMMA.16816.F32.BF16 R116, R128.reuse, R120, RZ ;  /* 0x000000788074723c */ /* 0x044ff000000418ff */
[C---:B------:R-:W-:Y:S08]  /*b700*/  HMMA.16816.F32.BF16 R120, R128.reuse, R122, RZ ;  /* 0x0000007a8078723c */ /* 0x040ff000000418ff */
[C---:B------:R-:W-:Y:S08]  /*b710*/  HMMA.16816.F32.BF16 R124, R128.reuse, R172, RZ ;  /* 0x000000ac807c723c */ /* 0x040ff000000418ff */
[----:B------:R-:W-:Y:S01]  /*b720*/  HMMA.16816.F32.BF16 R128, R128, R174, RZ ;  /* 0x000000ae8080723c */ /* 0x000fe200000418ff */
[----:B------:R-:W1:Y:S07]  /*b730*/  LDSM.16.M88.4 R172, [R0+0x6000] ;  /* 0x0060000000ac783b */ /* 0x000e6e0000000200 */
[C---:B---3--:R-:W-:Y:S08]  /*b740*/  HMMA.16816.F32.BF16 R4, R176.reuse, R180, R4 ;  /* 0x000000b4b004723c */ /* 0x048ff00000041804 */
[C---:B------:R-:W-:Y:S01]  /*b750*/  HMMA.16816.F32.BF16 R8, R176.reuse, R182, R8 ;  /* 0x000000b6b008723c */ /* 0x040fe20000041808 */
[----:B------:R-:W2:Y:S07]  /*b760*/  LDSM.16.M88.4 R180, [R0+0x6800] ;  /* 0x0068000000b4783b */ /* 0x000eae0000000200 */
[C---:B------:R-:W-:Y:S08]  /*b770*/  HMMA.16816.F32.BF16 R12, R176.reuse, R184, R12 ;  /* 0x000000b8b00c723c */ /* 0x040ff0000004180c */
[C---:B------:R-:W-:Y:S01]  /*b780*/  HMMA.16816.F32.BF16 R16, R176.reuse, R186, R16 ;  /* 0x000000bab010723c */ /* 0x040fe20000041810 */
[----:B------:R-:W3:Y:S07]  /*b790*/  LDSM.16.M88.4 R184, [R0+0x7000] ;  /* 0x0070000000b8783b */ /* 0x000eee0000000200 */
[C---:B------:R-:W-:Y:S08]  /*b7a0*/  HMMA.16816.F32.BF16 R20, R176.reuse, R188, R20 ;  /* 0x000000bcb014723c */ /* 0x040ff00000041814 */
[C---:B------:R-:W-:Y:S01]  /*b7b0*/  HMMA.16816.F32.BF16 R24, R176.reuse, R190, R24 ;  /* 0x000000beb018723c */ /* 0x040fe20000041818 */
[----:B------:R-:W3:Y:S07]  /*b7c0*/  LDSM.16.M88.4 R188, [R0+0x7800] ;  /* 0x0078000000bc783b */ /* 0x000eee0000000200 */
[C---:B----4-:R-:W-:Y:S08]  /*b7d0*/  HMMA.16816.F32.BF16 R28, R176.reuse, R192, R28 ;  /* 0x000000c0b01c723c */ /* 0x050ff0000004181c */
        /* <DEDUP_REMOVED lines=8> */
[C---:B------:R-:W-:Y:S08]  /*b860*/  HMMA.16816.F32.BF16 R52, R176.reuse, R204, R52 ;  /* 0x000000ccb034723c */ /* 0x040ff00000041834 */
[C---:B------:R-:W-:Y:S01]  /*b870*/  HMMA.16816.F32.BF16 R56, R176.reuse, R206, R56 ;  /* 0x000000ceb038723c */ /* 0x040fe20000041838 */
[----:B------:R-:W-:Y:S07]  /*b880*/  LDSM.16.M88.4 R204, [R3] ;  /* 0x0000000003cc783b */ /* 0x000fee0000000200 */
[C---:B------:R-:W-:Y:S08]  /*b890*/  HMMA.16816.F32.BF16 R60, R176.reuse, R208, R60 ;  /* 0x000000d0b03c723c */ /* 0x040ff0000004183c */
[C---:B------:R-:W-:Y:S01]  /*b8a0*/  HMMA.16816.F32.BF16 R64, R176.reuse, R210, R64 ;  /* 0x000000d2b040723c */ /* 0x040fe20000041840 */
[----:B------:R-:W-:Y:S07]  /*b8b0*/  LDSM.16.M88.4 R208, [R224+0x2000] ;  /* 0x00200000e0d0783b */ /* 0x000fee0000000200 */
        /* <DEDUP_REMOVED lines=22> */
[----:B------:R-:W-:Y:S01]  /*ba20*/  HMMA.16816.F32.BF16 R128, R176, R174, R128 ;  /* 0x000000aeb080723c */ /* 0x000fe20000041880 */
[----:B------:R-:W1:Y:S05]  /*ba30*/  LDSM.16.M88.4 R172, [R224+0x4000] ;  /* 0x00400000e0ac783b */ /* 0x000e6a0000000200 */
[----:B------:R-:W4:Y:S02]  /*ba40*/  LDSM.16.M88.4 R176, [R224+0x4800] ;  /* 0x00480000e0b0783b */ /* 0x000f240000000200 */
[C---:B------:R-:W-:Y:S08]  /*ba50*/  HMMA.16816.F32.BF16 R4, R204.reuse, R208, R4 ;  /* 0x000000d0cc04723c */ /* 0x040ff00000041804 */
[C---:B------:R-:W-:Y:S01]  /*ba60*/  HMMA.16816.F32.BF16 R8, R204.reuse, R210, R8 ;  /* 0x000000d2cc08723c */ /* 0x040fe20000041808 */
[----:B------:R-:W-:Y:S07]  /*ba70*/  LDSM.16.M88.4 R208, [R224+0x7800] ;  /* 0x00780000e0d0783b */ /* 0x000fee0000000200 */
[C---:B--2---:R-:W-:Y:S08]  /*ba80*/  HMMA.16816.F32.BF16 R12, R204.reuse, R180, R12 ;  /* 0x000000b4cc0c723c */ /* 0x044ff0000004180c */
[C---:B------:R-:W-:Y:S01]  /*ba90*/  HMMA.16816.F32.BF16 R16, R204.reuse, R182, R16 ;  /* 0x000000b6cc10723c */ /* 0x040fe20000041810 */
[----:B------:R-:W2:Y:S07]  /*baa0*/  LDSM.16.M88.4 R180, [R224+0x6800] ;  /* 0x00680000e0b4783b */ /* 0x000eae0000000200 */
[C---:B---3--:R-:W-:Y:S08]  /*bab0*/  HMMA.16816.F32.BF16 R20, R204.reuse, R184, R20 ;  /* 0x000000b8cc14723c */ /* 0x048ff00000041814 */
[C---:B------:R-:W-:Y:S01]  /*bac0*/  HMMA.16816.F32.BF16 R24, R204.reuse, R186, R24 ;  /* 0x000000bacc18723c */ /* 0x040fe20000041818 */
[----:B------:R-:W3:Y:S07]  /*bad0*/  LDSM.16.M88.4 R184, [R224+0x7000] ;  /* 0x00700000e0b8783b */ /* 0x000eee0000000200 */
[C---:B------:R-:W-:Y:S03]  /*bae0*/  HMMA.16816.F32.BF16 R28, R204.reuse, R188, R28 ;  /* 0x000000bccc1c723c */ /* 0x040fe6000004181c */
[C---:B------:R-:W-:Y:S05]  /*baf0*/  IMAD.IADD R188, R170.reuse, 0x1, R3 ;  /* 0x00000001aabc7824 */ /* 0x040fea00078e0203 */
[C---:B------:R-:W-:Y:S01]  /*bb00*/  HMMA.16816.F32.BF16 R32, R204.reuse, R190, R32 ;  /* 0x000000becc20723c */ /* 0x040fe20000041820 */
[----:B------:R-:W-:Y:S07]  /*bb10*/  LDSM.16.M88.4 R188, [R188] ;  /* 0x00000000bcbc783b */ /* 0x000fee0000000200 */
[C---:B-1----:R-:W-:Y:S08]  /*bb20*/  HMMA.16816.F32.BF16 R36, R204.reuse, R172, R36 ;  /* 0x000000accc24723c */ /* 0x042ff00000041824 */
[C---:B------:R-:W-:Y:S01]  /*bb30*/  HMMA.16816.F32.BF16 R40, R204.reuse, R174, R40 ;  /* 0x000000aecc28723c */ /* 0x040fe20000041828 */
[----:B------:R-:W1:Y:S07]  /*bb40*/  LDSM.16.M88.4 R172, [R224+0x8000] ;  /* 0x00800000e0ac783b */ /* 0x000e6e0000000200 */
[C---:B----4-:R-:W-:Y:S08]  /*bb50*/  HMMA.16816.F32.BF16 R44, R204.reuse, R176, R44 ;  /* 0x000000b0cc2c723c */ /* 0x050ff0000004182c */
[C---:B------:R-:W-:Y:S01]  /*bb60*/  HMMA.16816.F32.BF16 R48, R204.reuse, R178, R48 ;  /* 0x000000b2cc30723c */ /* 0x040fe20000041830 */
[----:B------:R-:W4:Y:S07]  /*bb70*/  LDSM.16.M88.4 R176, [R224+0x8800] ;  /* 0x00880000e0b0783b */ /* 0x000f2e0000000200 */
[C---:B------:R-:W-:Y:S08]  /*bb80*/  HMMA.16816.F32.BF16 R52, R204.reuse, R192, R52 ;  /* 0x000000c0cc34723c */ /* 0x040ff00000041834 */
[C---:B------:R-:W-:Y:S08]  /*bb90*/  HMMA.16816.F32.BF16 R56, R204.reuse, R194, R56 ;  /* 0x000000c2cc38723c */ /* 0x040ff00000041838 */
[C---:B------:R-:W-:Y:S08]  /*bba0*/  HMMA.16816.F32.BF16 R60, R204.reuse, R196, R60 ;  /* 0x000000c4cc3c723c */ /* 0x040ff0000004183c */
[C---:B------:R-:W-:Y:S08]  /*bbb0*/  HMMA.16816.F32.BF16 R64, R204.reuse, R198, R64 ;  /* 0x000000c6cc40723c */ /* 0x040ff00000041840 */
[C---:B------:R-:W-:Y:S08]  /*bbc0*/  HMMA.16816.F32.BF16 R68, R204.reuse, R200, R68 ;  /* 0x000000c8cc44723c */ /* 0x040ff00000041844 */
[C---:B------:R-:W-:Y:S08]  /*bbd0*/  HMMA.16816.F32.BF16 R72, R204.reuse, R202, R72 ;  /* 0x000000cacc48723c */ /* 0x040ff00000041848 */
[C---:B--2---:R-:W-:Y:S08]  /*bbe0*/  HMMA.16816.F32.BF16 R76, R204.reuse, R180, R76 ;  /* 0x000000b4cc4c723c */ /* 0x044ff0000004184c */
[C---:B------:R-:W-:Y:S01]  /*bbf0*/  HMMA.16816.F32.BF16 R80, R204.reuse, R182, R80 ;  /* 0x000000b6cc50723c */ /* 0x040fe20000041850 */
[----:B------:R-:W2:Y:S07]  /*bc00*/  LDSM.16.M88.4 R180, [R224+0x9000] ;  /* 0x00900000e0b4783b */ /* 0x000eae0000000200 */
[C---:B---3--:R-:W-:Y:S08]  /*bc10*/  HMMA.16816.F32.BF16 R84, R204.reuse, R184, R84 ;  /* 0x000000b8cc54723c */ /* 0x048ff00000041854 */
[C---:B------:R-:W-:Y:S01]  /*bc20*/  HMMA.16816.F32.BF16 R88, R204.reuse, R186, R88 ;  /* 0x000000bacc58723c */ /* 0x040fe20000041858 */
[----:B------:R3:W5:Y:S07]  /*bc30*/  LDSM.16.M88.4 R184, [R224+0x9800] ;  /* 0x00980000e0b8783b */ /* 0x00076e0000000200 */
[C---:B------:R-:W-:Y:S08]  /*bc40*/  HMMA.16816.F32.BF16 R92, R204.reuse, R208, R92 ;  /* 0x000000d0cc5c723c */ /* 0x040ff0000004185c */
[C---:B------:R-:W-:Y:S08]  /*bc50*/  HMMA.16816.F32.BF16 R96, R204.reuse, R210, R96 ;  /* 0x000000d2cc60723c */ /* 0x040ff00000041860 */
[C---:B-1----:R-:W-:Y:S03]  /*bc60*/  HMMA.16816.F32.BF16 R100, R204.reuse, R172, R100 ;  /* 0x000000accc64723c */ /* 0x042fe60000041864 */
[----:B---3--:R-:W-:Y:S05]  /*bc70*/  IADD3 R224, PT, PT, R170, R224, RZ ;  /* 0x000000e0aae07210 */ /* 0x008fea0007ffe0ff */
[C---:B------:R-:W-:Y:S01]  /*bc80*/  HMMA.16816.F32.BF16 R104, R204.reuse, R174, R104 ;  /* 0x000000aecc68723c */ /* 0x040fe20000041868 */
[----:B------:R-:W1:Y:S05]  /*bc90*/  LDSM.16.M88.4 R192, [R224+0x2000] ;  /* 0x00200000e0c0783b */ /* 0x000e6a0000000200 */
[----:B------:R-:W3:Y:S02]  /*bca0*/  LDSM.16.M88.4 R196, [R224+0x2800] ;  /* 0x00280000e0c4783b */ /* 0x000ee40000000200 */
[C---:B----4-:R-:W-:Y:S03]  /*bcb0*/  HMMA.16816.F32.BF16 R108, R204.reuse, R176, R108 ;  /* 0x000000b0cc6c723c */ /* 0x050fe6000004186c */
[----:B------:R-:W4:Y:S05]  /*bcc0*/  LDSM.16.M88.4 R172, [R224+0x3000] ;  /* 0x00300000e0ac783b */ /* 0x000f2a0000000200 */
[C---:B------:R-:W-:Y:S01]  /*bcd0*/  HMMA.16816.F32.BF16 R112, R204.reuse, R178, R112 ;  /* 0x000000b2cc70723c */ /* 0x040fe20000041870 */
[----:B------:R-:W4:Y:S05]  /*bce0*/  LDSM.16.M88.4 R176, [R224+0x3800] ;  /* 0x00380000e0b0783b */ /* 0x000f2a0000000200 */
[----:B------:R-:W-:Y:S02]  /*bcf0*/  LDSM.16.M88.4 R200, [R224+0x5800] ;  /* 0x00580000e0c8783b */ /* 0x000fe40000000200 */
[C---:B--2---:R-:W-:Y:S03]  /*bd00*/  HMMA.16816.F32.BF16 R116, R204.reuse, R180, R116 ;  /* 0x000000b4cc74723c */ /* 0x044fe60000041874 */
[----:B------:R-:W-:Y:S05]  /*bd10*/  LDSM.16.M88.4 R208, [R224+0x7000] ;  /* 0x00700000e0d0783b */ /* 0x000fea0000000200 */
[C---:B------:R-:W-:Y:S01]  /*bd20*/  HMMA.16816.F32.BF16 R120, R204.reuse, R182, R120 ;  /* 0x000000b6cc78723c */ /* 0x040fe20000041878 */
[----:B------:R-:W2:Y:S05]  /*bd30*/  LDSM.16.M88.4 R180, [R224+0x4000] ;  /* 0x00400000e0b4783b */ /* 0x000eaa0000000200 */
[----:B------:R-:W-:Y:S02]  /*bd40*/  LDSM.16.M88.4 R212, [R224+0x8000] ;  /* 0x00800000e0d4783b */ /* 0x000fe40000000200 */
[C---:B-----5:R-:W-:Y:S03]  /*bd50*/  HMMA.16816.F32.BF16 R124, R204.reuse, R184, R124 ;  /* 0x000000b8cc7c723c */ /* 0x060fe6000004187c */
[----:B------:R-:W-:Y:S05]  /*bd60*/  LDSM.16.M88.4 R216, [R224+0x8800] ;  /* 0x00880000e0d8783b */ /* 0x000fea0000000200 */
[----:B------:R-:W-:Y:S01]  /*bd70*/  HMMA.16816.F32.BF16 R128, R204, R186, R128 ;  /* 0x000000bacc80723c */ /* 0x000fe20000041880 */
[----:B------:R-:W5:Y:S05]  /*bd80*/  LDSM.16.M88.4 R184, [R224+0x4800] ;  /* 0x00480000e0b8783b */ /* 0x000f6a0000000200 */
        /* <DEDUP_REMOVED lines=8> */
[C---:B----4-:R-:W-:Y:S08]  /*be10*/  HMMA.16816.F32.BF16 R20, R188.reuse, R172, R20 ;  /* 0x000000acbc14723c */ /* 0x050ff00000041814 */
[C---:B------:R-:W-:Y:S01]  /*be20*/  HMMA.16816.F32.BF16 R24, R188.reuse, R174, R24 ;  /* 0x000000aebc18723c */ /* 0x040fe20000041818 */
[----:B------:R-:W4:Y:S05]  /*be30*/  LDSM.16.M88.4 R172, [R224+0x7800] ;  /* 0x00780000e0ac783b */ /* 0x000f2a0000000200 */
[----:B------:R-:W4:Y:S02]  /*be40*/  LDSM.16.M88.4 R224, [R224+0x9800] ;  /* 0x00980000e0e0783b */ /* 0x000f240000000200 */
[C---:B------:R-:W-:Y:S01]  /*be50*/  HMMA.16816.F32.BF16 R28, R188.reuse, R176, R28 ;  /* 0x000000b0bc1c723c */ /* 0x040fe2000004181c */
[----:B------:R-:W-:Y:S04]  /*be60*/  DEPBAR.LE SB0, 0x0 ;  /* 0x000080000000791a */ /* 0x000fe80000000000 */
[----:B------:R-:W-:Y:S03]  /*be70*/  BAR.SYNC.DEFER_BLOCKING 0x0 ;  /* 0x0000000000007b1d */ /* 0x000fe60000010000 */
[C---:B------:R-:W-:Y:S08]  /*be80*/  HMMA.16816.F32.BF16 R32, R188.reuse, R178, R32 ;  /* 0x000000b2bc20723c */ /* 0x040ff00000041820 */
[C---:B--2---:R-:W-:Y:S08]  /*be90*/  HMMA.16816.F32.BF16 R36, R188.reuse, R180, R36 ;  /* 0x000000b4bc24723c */ /* 0x044ff00000041824 */
[C---:B------:R-:W-:Y:S08]  /*bea0*/  HMMA.16816.F32.BF16 R40, R188.reuse, R182, R40 ;  /* 0x000000b6bc28723c */ /* 0x040ff00000041828 */
[C---:B-----5:R-:W-:Y:S08]  /*beb0*/  HMMA.16816.F32.BF16 R44, R188.reuse, R184, R44 ;  /* 0x000000b8bc2c723c */ /* 0x060ff0000004182c */
[C---:B------:R-:W-:Y:S08]  /*bec0*/  HMMA.16816.F32.BF16 R48, R188.reuse, R186, R48 ;  /* 0x000000babc30723c */ /* 0x040ff00000041830 */
[C---:B-1----:R-:W-:Y:S08]  /*bed0*/  HMMA.16816.F32.BF16 R52, R188.reuse, R192, R52 ;  /* 0x000000c0bc34723c */ /* 0x042ff00000041834 */
[C---:B------:R-:W-:Y:S08]  /*bee0*/  HMMA.16816.F32.BF16 R56, R188.reuse, R194, R56 ;  /* 0x000000c2bc38723c */ /* 0x040ff00000041838 */
[C---:B------:R-:W-:Y:S08]  /*bef0*/  HMMA.16816.F32.BF16 R60, R188.reuse, R200, R60 ;  /* 0x000000c8bc3c723c */ /* 0x040ff0000004183c */
[C---:B------:R-:W-:Y:S08]  /*bf00*/  HMMA.16816.F32.BF16 R64, R188.reuse, R202, R64 ;  /* 0x000000cabc40723c */ /* 0x040ff00000041840 */
[C---:B------:R-:W-:Y:S08]  /*bf10*/  HMMA.16816.F32.BF16 R68, R188.reuse, R204, R68 ;  /* 0x000000ccbc44723c */ /* 0x040ff00000041844 */
[C---:B------:R-:W-:Y:S08]  /*bf20*/  HMMA.16816.F32.BF16 R72, R188.reuse, R206, R72 ;  /* 0x000000cebc48723c */ /* 0x040ff00000041848 */
[C---:B---3--:R-:W-:Y:S08]  /*bf30*/  HMMA.16816.F32.BF16 R76, R188.reuse, R196, R76 ;  /* 0x000000c4bc4c723c */ /* 0x048ff0000004184c */
        /* <DEDUP_REMOVED lines=25> */
[----:B------:R-:W-:Y:S04]  /*c0d0*/  @!P4 IADD3 R244, P0, PT, R2, R244, RZ ;  /* 0x000000f402f4c210 */ /* 0x000fe80007f1e0ff */
[----:B------:R-:W-:Y:S01]  /*c0e0*/  @!P4 LEA.HI.X.SX32 R243, R0, R243, 0x1, P0 ;  /* 0x000000f300f3c211 */ /* 0x000fe200000f0eff */
[----:B------:R-:W-:Y:S08]  /*c0f0*/  @!P4 BRA `(.L_x_783) ;  /* 0x0000000000fcc947 */ /* 0x000ff00003800000 */
[C---:B------:R-:W-:Y:S01]  /*c100*/  VIADD R176, R235.reuse, 0xfffffe00 ;  /* 0xfffffe00ebb07836 */ /* 0x040fe20000000000 */
[----:B------:R-:W2:Y:S01]  /*c110*/  LD.E R2, desc[UR4][R168.64+0x170] ;  /* 0x00017004a8027980 */ /* 0x000ea2000c101900 */
[----:B------:R-:W-:Y:S03]  /*c120*/  VIADD R175, R235, 0xffffff00 ;  /* 0xffffff00ebaf7836 */ /* 0x000fe60000000000 */
[----:B------:R-:W-:Y:S02]  /*c130*/  IABS R150, R176 ;  /* 0x000000b000967213 */ /* 0x000fe40000000000 */
[-C--:B--2---:R-:W-:Y:S02]  /*c140*/  IABS R0, R2.reuse ;  /* 0x0000000200007213 */ /* 0x084fe40000000000 */
[-C--:B------:R-:W-:Y:S02]  /*c150*/  IABS R174, R2.reuse ;  /* 0x0000000200ae7213 */ /* 0x080fe40000000000 */
[----:B------:R-:W1:Y:S01]  /*c160*/  I2F.RP R172, R0 ;  /* 0x0000000000ac7306 */ /* 0x000e620000209400 */
[----:B------:R-:W-:Y:S02]  /*c170*/  LOP3.LUT R176, R176, R2, RZ, 0x3c, !PT ;  /* 0x00000002b0b07212 */ /* 0x000fe400078e3cff */
[----:B------:R-:W-:Y:S07]  /*c180*/  IMAD.MOV R174, RZ, RZ, -R174 ;  /* 0x000000ffffae7224 */ /* 0x000fee00078e0aae */
[----:B-1----:R-:W1:Y:S02]  /*c190*/  MUFU.RCP R172, R172 ;  /* 0x000000ac00ac7308 */ /* 0x002e640000001000 */
[----:B-1----:R-:W-:Y:S08]  /*c1a0*/  VIADD R172, R172, 0xffffffe ;  /* 0x0ffffffeacac7836 */ /* 0x002ff00000000000 */
[----:B------:R-:W1:Y:S02]  /*c1b0*/  F2I.FTZ.U32.TRUNC.NTZ R173, R172 ;  /* 0x000000ac00ad7305 */ /* 0x000e64000021f000 */
[--C-:B-1----:R-:W-:Y:S01]  /*c1c0*/  IMAD.MOV R3, RZ, RZ, -R173.reuse ;  /* 0x000000ffff037224 */ /* 0x102fe200078e0aad */
[----:B------:R-:W-:Y:S03]  /*c1d0*/  MOV R172, RZ ;  /* 0x000000ff00ac7202 */ /* 0x000fe60000000f00 */
[----:B------:R-:W-:Y:S04]  /*c1e0*/  IMAD R3, R3, R0, RZ ;  /* 0x0000000003037224 */ /* 0x000fe800078e02ff */
[----:B------:R-:W-:Y:S01]  /*c1f0*/  IMAD.HI.U32 R173, R173, R3, R172 ;  /* 0x00000003adad7227 */ /* 0x000fe200078e00ac */
[----:B------:R-:W-:Y:S02]  /*c200*/  IABS R172, R175 ;  /* 0x000000af00ac7213 */ /* 0x000fe40000000000 */
[----:B------:R-:W-:Y:S03]  /*c210*/  LOP3.LUT R175, R175, R2, RZ, 0x3c, !PT ;  /* 0x00000002afaf7212 */ /* 0x000fe600078e3cff */
[----:B------:R-:W-:Y:S04]  /*c220*/  IMAD.HI.U32 R3, R173, R150, RZ ;  /* 0x00000096ad037227 */ /* 0x000fe800078e00ff */
[----:B------:R-:W-:Y:S02]  /*c230*/  IMAD R150, R3, R174, R150 ;  /* 0x000000ae03967224 */ /* 0x000fe400078e0296 */
[----:B------:R-:W-:Y:S03]  /*c240*/  IMAD.HI.U32 R149, R173, R172, RZ ;  /* 0x000000acad957227 */ /* 0x000fe600078e00ff */
[C---:B------:R-:W-:Y:S01]  /*c250*/  ISETP.GT.U32.AND P6, PT, R0.reuse, R150, PT ;  /* 0x000000960000720c */ /* 0x040fe20003fc4070 */
[----:B------:R-:W-:Y:S05]  /*c260*/  IMAD R172, R149, R174, R172 ;  /* 0x000000ae95ac7224 */ /* 0x000fea00078e02ac */
[----:B------:R-:W-:Y:S07]  /*c270*/  ISETP.GT.U32.AND P0, PT, R0, R172, PT ;  /* 0x000000ac0000720c */ /* 0x000fee0003f04070 */
[----:B------:R-:W-:Y:S02]  /*c280*/  @!P6 IMAD.IADD R150, R150, 0x1, -R0 ;  /* 0x000000019696e824 */ /* 0x000fe400078e0a00 */
[----:B------:R-:W-:Y:S03]  /*c290*/  @!P6 VIADD R3, R3, 0x1 ;  /* 0x000000010303e836 */ /* 0x000fe60000000000 */
[-C--:B------:R-:W-:Y:S01]  /*c2a0*/  ISETP.GE.U32.AND P5, PT, R150, R0.reuse, PT ;  /* 0x000000009600720c */ /* 0x080fe20003fa6070 */
[----:B------:R-:W-:Y:S01]  /*c2b0*/  @!P0 VIADD R149, R149, 0x1 ;  /* 0x0000000195958836 */ /* 0x000fe20000000000 */
[-C--:B------:R-:W-:Y:S02]  /*c2c0*/  @!P0 IADD3 R172, PT, PT, R172, -R0.reuse, RZ ;  /* 0x80000000acac8210 */ /* 0x080fe40007ffe0ff */
[----:B------:R-:W-:Y:S02]  /*c2d0*/  ISETP.GE.AND P0, PT, R176, RZ, PT ;  /* 0x000000ffb000720c */ /* 0x000fe40003f06270 */
[----:B------:R-:W-:Y:S02]  /*c2e0*/  ISETP.GE.U32.AND P6, PT, R172, R0, PT ;  /* 0x00000000ac00720c */ /* 0x000fe40003fc6070 */
[----:B------:R-:W-:Y:S01]  /*c2f0*/  LOP3.LUT R0, RZ, R2, RZ, 0x33, !PT ;  /* 0x00000002ff007212 */ /* 0x000fe200078e33ff */
[----:B------:R-:W2:Y:S04]  /*c300*/  LD.E.64 R172, desc[UR4][R168.64+0x38] ;  /* 0x00003804a8ac7980 */ /* 0x000ea8000c101b00 */
[----:B------:R-:W-:Y:S02]  /*c310*/  @P5 IADD3 R3, PT, PT, R3, 0x1, RZ ;  /* 0x0000000103035810 */ /* 0x000fe40007ffe0ff */
[----:B------:R-:W-:Y:S03]  /*c320*/  ISETP.GE.AND P5, PT, R175, RZ, PT ;  /* 0x000000ffaf00720c */ /* 0x000fe60003fa6270 */
[----:B------:R-:W-:Y:S02]  /*c330*/  @!P0 IMAD.MOV R3, RZ, RZ, -R3 ;  /* 0x000000ffff038224 */ /* 0x000fe400078e0a03 */
[----:B------:R-:W-:Y:S01]  /*c340*/  @P6 VIADD R149, R149, 0x1 ;  /* 0x0000000195956836 */ /* 0x000fe20000000000 */
[----:B------:R-:W-:Y:S04]  /*c350*/  ISETP.NE.AND P6, PT, R2, RZ, PT ;  /* 0x000000ff0200720c */ /* 0x000fe80003fc5270 */
[C---:B------:R-:W-:Y:S03]  /*c360*/  SEL R3, R0.reuse, R3, !P6 ;  /* 0x0000000300037207 */ /* 0x040fe60007000000 */
[----:B------:R-:W-:Y:S02]  /*c370*/  @!P5 IADD3 R149, PT, PT, -R149, RZ, RZ ;  /* 0x000000ff9595d210 */ /* 0x000fe40007ffe1ff */
[CC--:B------:R-:W-:Y:S02]  /*c380*/  LEA R176, P5, R3.reuse, R240.reuse, 0x2 ;  /* 0x000000f003b07211 */ /* 0x0c0fe400078a10ff */
[----:B------:R-:W-:Y:S02]  /*c390*/  SEL R149, R0, R149, !P6 ;  /* 0x0000009500957207 */ /* 0x000fe40007000000 */
[-C--:B------:R-:W-:Y:S02]  /*c3a0*/  LEA.HI.X.SX32 R177, R3, R241.reuse, 0x2, P5 ;  /* 0x000000f103b17211 */ /* 0x080fe400028f16ff */
[C---:B------:R-:W-:Y:S01]  /*c3b0*/  LEA R174, P0, R149.reuse, R240, 0x2 ;  /* 0x000000f095ae7211 */ /* 0x040fe200078010ff */
[C---:B------:R-:W-:Y:S02]  /*c3c0*/  IMAD.IADD R3, R149.reuse, 0x1, -R3 ;  /* 0x0000000195037824 */ /* 0x040fe400078e0a03 */
[----:B------:R-:W3:Y:S01]  /*c3d0*/  LD.E R176, desc[UR4][R176.64] ;  /* 0x00000004b0b07980 */ /* 0x000ee2000c101900 */
[----:B------:R-:W-:Y:S01]  /*c3e0*/  LEA.HI.X.SX32 R175, R149, R241, 0x2, P0 ;  /* 0x000000f195af7211 */ /* 0x000fe200000f16ff */
[----:B------:R-:W-:Y:S04]  /*c3f0*/  IMAD R2, R2, R3, -0x100 ;  /* 0xffffff0002027424 */ /* 0x000fe800078e0203 */
[----:B------:R-:W3:Y:S01]  /*c400*/  LD.E R150, desc[UR4][R174.64] ;  /* 0x00000004ae967980 */ /* 0x000ee2000c101900 */
[----:B------:R-:W-:Y:S03]  /*c410*/  SHF.R.S32.HI R149, RZ, 0x1f, R2 ;  /* 0x0000001fff957819 */ /* 0x000fe60000011402 */
        /* <DEDUP_REMOVED lines=13> */
.L_x_783:
[----:B------:R-:W-:Y:S05]  /*c4f0*/  BSYNC.RECONVERGENT B0 ;  /* 0x0000000000007941 */ /* 0x000fea0003800200 */
.L_x_782:
[-C--:B------:R-:W-:Y:S01]  /*c500*/  @!P3 MOV R172, R244.reuse ;  /* 0x000000f400acb202 */ /* 0x080fe20000000f00 */
[C---:B------:R-:W-:Y:S01]  /*c510*/  @!P1 IMAD R193, R237.reuse, 0x1c0, RZ ;  /* 0x000001c0edc19824 */ /* 0x040fe200078e02ff */
[-C--:B------:R-:W-:Y:S01]  /*c520*/  @!P3 MOV R173, R243.reuse ;  /* 0x000000f300adb202 */ /* 0x080fe20000000f00 */
[C---:B------:R-:W-:Y:S01]  /*c530*/  @!P1 IMAD R0, R237.reuse, 0x60, RZ ;  /* 0x00000060ed009824 */ /* 0x040fe200078e02ff */
[C---:B------:R-:W-:Y:S01]  /*c540*/  LEA R2, P0, R236.reuse, R244, 0x5 ;  /* 0x000000f4ec027211 */ /* 0x040fe200078028ff */
[C---:B------:R-:W-:Y:S02]  /*c550*/  @!P1 IMAD R150, R237.reuse, 0xa0, RZ ;  /* 0x000000a0ed969824 */ /* 0x040fe400078e02ff */
[----:B------:R-:W-:Y:S01]  /*c560*/  @!PT LDS RZ, [RZ] ;  /* 0x00000000fffff984 */ /* 0x000fe20000000800 */
[----:B------:R-:W-:Y:S01]  /*c570*/  @!PT LDS RZ, [RZ] ;  /* 0x00000000fffff984 */ /* 0x000fe20000000800 */
[----:B------:R-:W-:Y:S01]  /*c580*/  @!PT LDS RZ, [RZ] ;  /* 0x00000000fffff984 */ /* 0x000fe20000000800 */
[----:B------:R1:W-:Y:S01]  /*c590*/  @!P3 LDGSTS.E.BYPASS.LTC128B.128 [R234+0x2000], desc[UR4][R172.64] ;  /* 0x02000000aceabfae */ /* 0x0003e2000b981a04 */
[C---:B------:R-:W-:Y:S01]  /*c5a0*/  LEA.HI.X R3, R236.reuse, R243, R237, 0x5, P0 ;  /* 0x000000f3ec037211 */ /* 0x040fe200000f2ced */
[--C-:B------:R-:W-:Y:S01]  /*c5b0*/  @!P1 IMAD.MOV.U32 R184, RZ, RZ, R2.reuse ;  /* 0x000000ffffb89224 */ /* 0x100fe200078e0002 */
[-C--:B------:R-:W-:Y:S01]  /*c5c0*/  @!P1 MOV R182, R2.reuse ;  /* 0x0000000200b69202 */ /* 0x080fe20000000f00 */
[----:B------:R2:W-:Y:S01]  /*c5d0*/  @P3 STS.128 [R234+0x2000], RZ ;  /* 0x002000ffea003388 */ /* 0x0005e20000000c00 */
[CC--:B------:R-:W-:Y:S01]  /*c5e0*/  @!P1 LEA R192, P3, R236.reuse, R2.reuse, 0x6 ;  /* 0x00000002ecc09211 */ /* 0x0c0fe200078630ff */
[----:B------:R-:W-:Y:S01]  /*c5f0*/  @!P1 IMAD.WIDE.U32 R190, R236, 0x60, R2 ;  /* 0x00000060ecbe9825 */ /* 0x000fe200078e0002 */
[-C--:B------:R-:W-:Y:S01]  /*c600*/  @!P1 MOV R180, R2.reuse ;  /* 0x0000000200b49202 */ /* 0x080fe20000000f00 */
[----:B------:R2:W-:Y:S01]  /*c610*/  @P1 STS.128 [R234+0x2800], RZ ;  /* 0x002800ffea001388 */ /* 0x0005e20000000c00 */
[-C--:B------:R-:W-:Y:S01]  /*c620*/  @!P1 MOV R181, R3.reuse ;  /* 0x0000000300b59202 */ /* 0x080fe20000000f00 */
[----:B------:R-:W-:Y:S01]  /*c630*/  @!P1 IMAD.IADD R191, R0, 0x1, R191 ;  /* 0x0000000100bf9824 */ /* 0x000fe200078e02bf */
[-C--:B------:R-:W-:Y:S01]  /*c640*/  @!P1 MOV R186, R2.reuse ;  /* 0x0000000200ba9202 */ /* 0x080fe20000000f00 */
[----:B------:R-:W-:Y:S01]  /*c650*/  @!PT LDS RZ, [RZ] ;  /* 0x00000000fffff984 */ /* 0x000fe20000000800 */
[----:B------:R-:W-:Y:S01]  /*c660*/  @!PT LDS RZ, [RZ] ;  /* 0x00000000fffff984 */ /* 0x000fe20000000800 */
[----:B------:R-:W-:Y:S01]  /*c670*/  @!PT LDS RZ, [RZ] ;  /* 0x00000000fffff984 */ /* 0x000fe20000000800 */
[----:B------:R-:W-:Y:S01]  /*c680*/  @!P1 LDGSTS.E.BYPASS.LTC128B.128 [R234+0x2800], desc[UR4][R2.64] ;  /* 0x0280000002ea9fae */ /* 0x000fe2000b981a04 */
[C---:B------:R-:W-:Y:S01]  /*c690*/  @!P1 IMAD.WIDE.U32 R188, R236.reuse, 0xa0, R2 ;  /* 0x000000a0ecbc9825 */ /* 0x040fe200078e0002 */
[-C--:B------:R-:W-:Y:S02]  /*c6a0*/  @!P1 MOV R187, R3.reuse ;  /* 0x0000000300bb9202 */ /* 0x080fe40000000f00 */
[----:B------:R2:W-:Y:S01]  /*c6b0*/  @P1 STS.128 [R234+0x3000], RZ ;  /* 0x003000ffea001388 */ /* 0x0005e20000000c00 */
[----:B------:R-:W-:Y:S01]  /*c6c0*/  @!P1 IMAD.MOV.U32 R183, RZ, RZ, R3 ;  /* 0x000000ffffb79224 */ /* 0x000fe200078e0003 */
[-C--:B------:R-:W-:Y:S01]  /*c6d0*/  @!P1 MOV R185, R3.reuse ;  /* 0x0000000300b99202 */ /* 0x080fe20000000f00 */
[C---:B------:R-:W-:Y:S01]  /*c6e0*/  @!P1 IMAD.WIDE.U32 R180, R236.reuse, 0x140, R180 ;  /* 0x00000140ecb49825 */ /* 0x040fe200078e00b4 */
[-C--:B------:R-:W-:Y:S03]  /*c6f0*/  @!P1 MOV R174, R2.reuse ;  /* 0x0000000200ae9202 */ /* 0x080fe60000000f00 */
[C---:B------:R-:W-:Y:S01]  /*c700*/  @!P1 IMAD.WIDE.U32 R182, R236.reuse, 0x120, R182 ;  /* 0x00000120ecb69825 */ /* 0x040fe200078e00b6 */
[-C--:B-1----:R-:W-:Y:S03]  /*c710*/  @!P1 LEA R172, P0, R236, R2.reuse, 0x5 ;  /* 0x00000002ecac9211 */ /* 0x082fe600078028ff */
[----:B------:R-:W-:Y:S02]  /*c720*/  @!P1 IMAD.IADD R189, R150, 0x1, R189 ;  /* 0x0000000196bd9824 */ /* 0x000fe400078e02bd */
[C---:B------:R-:W-:Y:S01]  /*c730*/  @!P1 IMAD.WIDE.U32 R186, R236.reuse, 0xc0, R186 ;  /* 0x000000c0ecba9825 */ /* 0x040fe200078e00ba */
[CC--:B------:R-:W-:Y:S02]  /*c740*/  @!P1 LEA.HI.X R173, R236.reuse, R3.reuse, R237, 0x5, P0 ;  /* 0x00000003ecad9211 */ /* 0x0c0fe400000f2ced */
[CC--:B------:R-:W-:Y:S01]  /*c750*/  @!P1 LEA R194, P0, R236.reuse, R2.reuse, 0x7 ;  /* 0x00000002ecc29211 */ /* 0x0c0fe200078038ff */
[C---:B------:R-:W-:Y:S02]  /*c760*/  @!P1 IMAD.WIDE.U32 R184, R236.reuse, 0xe0, R184 ;  /* 0x000000e0ecb89825 */ /* 0x040fe400078e00b8 */
[----:B------:R-:W-:Y:S01]  /*c770*/  @!PT LDS RZ, [RZ] ;  /* 0x00000000fffff984 */ /* 0x000fe20000000800 */
[----:B------:R-:W-:Y:S01]  /*c780*/  @!PT LDS RZ, [RZ] ;  /* 0x00000000fffff984 */ /* 0x000fe20000000800 */
[----:B------:R-:W-:Y:S01]  /*c790*/  @!PT LDS RZ, [RZ] ;  /* 0x00000000fffff984 */ /* 0x000fe20000000800 */
[----:B------:R1:W-:Y:S01]  /*c7a0*/  @!P1 LDGSTS.E.BYPASS.LTC128B.128 [R234+0x3000], desc[UR4][R172.64] ;  /* 0x03000000acea9fae */ /* 0x0003e2000b981a04 */
[C---:B------:R-:W-:Y:S01]  /*c7b0*/  @!P1 LEA.HI.X R195, R236.reuse, R3, R237, 0x7, P0 ;  /* 0x00000003ecc39211 */ /* 0x040fe200000f3ced */
[C-C-:B------:R-:W-:Y:S02]  /*c7c0*/  @!P1 IMAD.WIDE.U32 R178, R236.reuse, 0x160, R2.reuse ;  /* 0x00000160ecb29825 */ /* 0x140fe400078e0002 */
[----:B------:R2:W-:Y:S02]  /*c7d0*/  @P1 STS.128 [R234+0x3800], RZ ;  /* 0x003800ffea001388 */ /* 0x0005e40000000c00 */
[----:B------:R-:W-:Y:S04]  /*c7e0*/  @!P1 IMAD.WIDE.U32 R176, R236, 0x180, R2 ;  /* 0x00000180ecb09825 */ /* 0x000fe800078e0002 */
[C---:B------:R-:W-:Y:S02]  /*c7f0*/  @!P1 IMAD R0, R237.reuse, 0xc0, RZ ;  /* 0x000000c0ed009824 */ /* 0x040fe400078e02ff */
[C---:B------:R-:W-:Y:S02]  /*c800*/  @!P1 IMAD R149, R237.reuse, 0xe0, RZ ;  /* 0x000000e0ed959824 */ /* 0x040fe400078e02ff */
[----:B------:R-:W-:Y:S01]  /*c810*/  @!P1 IMAD.MOV.U32 R175, RZ, RZ, R3 ;  /* 0x000000ffffaf9224 */ /* 0x000fe200078e0003 */
[----:B------:R-:W-:Y:S01]  /*c820*/  @!P1 IADD3 R187, PT, PT, R0, R187, RZ ;  /* 0x000000bb00bb9210 */ /* 0x000fe20007ffe0ff */
[----:B------:R-:W-:Y:S01]  /*c830*/  @!P1 IMAD R0, R237, 0x160, RZ ;  /* 0x00000160ed009824 */ /* 0x000fe200078e02ff */
[----:B------:R-:W-:Y:S01]  /*c840*/  @!P1 IADD3 R185, PT, PT, R149, R185, RZ ;  /* 0x000000b995b99210 */ /* 0x000fe20007ffe0ff */
[----:B------:R-:W-:Y:S03]  /*c850*/  @!P1 IMAD.WIDE.U32 R174, R236, 0x1a0, R174 ;  /* 0x000001a0ecae9825 */ /* 0x000fe600078e00ae */
[----:B------:R-:W-:Y:S01]  /*c860*/  @!P1 IADD3 R179, PT, PT, R0, R179, RZ ;  /* 0x000000b300b39210 */ /* 0x000fe20007ffe0ff */
[C---:B------:R-:W-:Y:S02]  /*c870*/  @!P1 IMAD R150, R237.reuse, 0x180, RZ ;  /* 0x00000180ed969824 */ /* 0x040fe400078e02ff */
[C---:B------:R-:W-:Y:S02]  /*c880*/  @!P1 IMAD R149, R237.reuse, 0x1a0, RZ ;  /* 0x000001a0ed959824 */ /* 0x040fe400078e02ff */
[C---:B-1----:R-:W-:Y:S01]  /*c890*/  @!P1 IMAD R172, R237.reuse, 0x120, RZ ;  /* 0x00000120edac9824 */ /* 0x042fe200078e02ff */
[----:B------:R-:W-:Y:S01]  /*c8a0*/  @!P1 IADD3 R177, PT, PT, R150, R177, RZ ;  /* 0x000000b196b19210 */ /* 0x000fe20007ffe0ff */
[----:B------:R-:W-:Y:S01]  /*c8b0*/  @!P1 IMAD R173, R237, 0x140, RZ ;  /* 0x00000140edad9824 */ /* 0x000fe200078e02ff */
[----:B------:R-:W-:Y:S01]  /*c8c0*/  @!P1 IADD3 R175, PT, PT, R149, R175, RZ ;  /* 0x000000af95af9210 */ /* 0x000fe20007ffe0ff */
[----:B------:R-:W-:Y:S01]  /*c8d0*/  @!P1 IMAD.IADD R183, R172, 0x1, R183 ;  /* 0x00000001acb79824 */ /* 0x000fe200078e02b7 */
[-C--:B------:R-:W-:Y:S02]  /*c8e0*/  @!P1 MOV R172, R2.reuse ;  /* 0x0000000200ac9202 */ /* 0x080fe40000000f00 */
[----:B------:R-:W-:Y:S01]  /*c8f0*/  @!P1 IADD3 R181, PT, PT, R173, R181, RZ ;  /* 0x000000b5adb59210 */ /* 0x000fe20007ffe0ff */
[----:B------:R-:W-:Y:S01]  /*c900*/  @!P1 IMAD.MOV.U32 R173, RZ, RZ, R3 ;  /* 0x000000ffffad9224 */ /* 0x000fe200078e0003 */
[C---:B------:R-:W-:Y:S01]  /*c910*/  @!P1 LEA R2, P0, R236.reuse, R2, 0x8 ;  /* 0x00000002ec029211 */ /* 0x040fe200078040ff */
[C---:B------:R-:W-:Y:S05]  /*c920*/  @!P1 IMAD.WIDE.U32 R172, R236.reuse, 0x1c0, R172 ;  /* 0x000001c0ecac9825 */ /* 0x040fea00078e00ac */
[----:B------:R-:W-:Y:S02]  /*c930*/  @!P1 IADD3 R173, PT, PT, R193, R173, RZ ;  /* 0x000000adc1ad9210 */ /* 0x000fe40007ffe0ff */
[CCC-:B------:R-:W-:Y:S02]  /*c940*/  @!P1 LEA.HI.X R193, R236.reuse, R3.reuse, R237.reuse, 0x6, P3 ;  /* 0x00000003ecc19211 */ /* 0x1c0fe400018f34ed */
[----:B------:R-:W-:Y:S03]  /*c950*/  @!P1 LEA.HI.X R3, R236, R3, R237, 0x8, P0 ;  /* 0x00000003ec039211 */ /* 0x000fe600000f44ed */
        /* <DEDUP_REMOVED lines=64> */
[----:B------:R-:W0:Y:S02]  /*cd60*/  LDGDEPBAR ;  /* 0x00000000000079af */ /* 0x000e240000000000 */
.L_x_781:
[----:B------:R-:W-:Y:S05]  /*cd70*/  BSYNC.RECONVERGENT B1 ;  /* 0x0000000000017941 */ /* 0x000fea0003800200 */
.L_x_780:
        /* <DEDUP_REMOVED lines=65> */
[----:B------:R-:W-:Y:S01]  /*d190*/  IADD3 R235, PT, PT, R235, -0x100, RZ ;  /* 0xffffff00ebeb7810 */ /* 0x000fe20007ffe0ff */
[----:B------:R-:W1:Y:S08]  /*d1a0*/  SHFL.BFLY PT, R2, R0, 0x2, 0x1f ;  /* 0x0c401f0000027f89 */ /* 0x000e7000000e0000 */
        /* <DEDUP_REMOVED lines=9> */
[----:B------:R-:W-:Y:S02]  /*d240*/  FADD.FTZ R2, -R150, R151 ;  /* 0x0000009796027221 */ /* 0x000fe40000010100 */
[C---:B--2---:R-:W-:Y:S01]  /*d250*/  FMUL.FTZ R0, R3.reuse, R0 ;  /* 0x0000000003007220 */ /* 0x044fe20000410000 */
[C---:B------:R-:W-:Y:S01]  /*d260*/  FMUL.FTZ R182, R3.reuse, R150 ;  /* 0x0000009603b67220 */ /* 0x040fe20000410000 */
[----:B------:R-:W-:Y:S02]  /*d270*/  FMUL.FTZ R184, R3, R149 ;  /* 0x0000009503b87220 */ /* 0x000fe40000410000 */
[----:B------:R1:W2:Y:S02]  /*d280*/  MUFU.EX2 R148, R0 ;  /* 0x0000000000947308 */ /* 0x0002a40000000800 */
[----:B------:R-:W-:Y:S02]  /*d290*/  FSEL R182, R182, RZ, P0 ;  /* 0x000000ffb6b67208 */ /* 0x000fe40000000000 */
[----:B------:R-:W-:Y:S03]  /*d2a0*/  FSETP.NEU.FTZ.AND P0, PT, R149, -INF , PT ;  /* 0xff8000009500780b */ /* 0x000fe60003f1d000 */
[-CC-:B------:R-:W-:Y:S01]  /*d2b0*/  FFMA.FTZ R8, R8, R3.reuse, -R182.reuse ;  /* 0x0000000308087223 */ /* 0x180fe200000108b6 */
[----:B------:R-:W-:Y:S01]  /*d2c0*/  FSEL R184, R184, RZ, P0 ;  /* 0x000000ffb8b87208 */ /* 0x000fe20000000000 */
[-CC-:B------:R-:W-:Y:S01]  /*d2d0*/  FFMA.FTZ R24, R24, R3.reuse, -R182.reuse ;  /* 0x0000000318187223 */ /* 0x180fe200000108b6 */
[-CC-:B------:R-:W-:Y:S01]  /*d2e0*/  FFMA.FTZ R25, R25, R3.reuse, -R182.reuse ;  /* 0x0000000319197223 */ /* 0x180fe200000108b6 */
[----:B------:R3:W-:Y:S01]  /*d2f0*/  MUFU.EX2 R201, R8 ;  /* 0x0000000800c97308 */ /* 0x0007e20000000800 */
[-C--:B------:R-:W-:Y:S01]  /*d300*/  FFMA.FTZ R9, R9, R3.reuse, -R182 ;  /* 0x0000000309097223 */ /* 0x080fe200000108b6 */
[-CC-:B------:R-:W-:Y:S01]  /*d310*/  FFMA.FTZ R10, R10, R3.reuse, -R184.reuse ;  /* 0x000000030a0a7223 */ /* 0x180fe200000108b8 */
[-C--:B------:R-:W-:Y:S01]  /*d320*/  FFMA.FTZ R11, R11, R3.reuse, -R184 ;  /* 0x000000030b0b7223 */ /* 0x080fe200000108b8 */
[-CC-:B------:R-:W-:Y:S01]  /*d330*/  FFMA.FTZ R4, R4, R3.reuse, -R182.reuse ;  /* 0x0000000304047223 */ /* 0x180fe200000108b6 */
[-C--:B------:R-:W-:Y:S01]  /*d340*/  FFMA.FTZ R5, R5, R3.reuse, -R182 ;  /* 0x0000000305057223 */ /* 0x080fe200000108b6 */
[----:B-1----:R-:W-:Y:S01]  /*d350*/  FMUL.FTZ R0, R3, R2 ;  /* 0x0000000203007220 */ /* 0x002fe20000410000 */
[----:B------:R-:W-:Y:S03]  /*d360*/  LOP3.LUT R2, R228, 0x200, R232, 0xf8, !PT ;  /* 0x00000200e4027812 */ /* 0x000fe600078ef8e8 */
[----:B------:R-:W-:Y:S01]  /*d370*/  MUFU.EX2 R202, R9 ;  /* 0x0000000900ca7308 */ /* 0x000fe20000000800 */
[-CC-:B------:R-:W-:Y:S01]  /*d380*/  FFMA.FTZ R6, R6, R3.reuse, -R184.reuse ;  /* 0x0000000306067223 */ /* 0x180fe200000108b8 */
[----:B------:R-:W-:Y:S01]  /*d390*/  FFMA.FTZ R7, R7, R3, -R184 ;  /* 0x0000000307077223 */ /* 0x000fe200000108b8 */
[----:B------:R-:W-:Y:S01]  /*d3a0*/  LEA R180, R2, R229, 0x1 ;  /* 0x000000e502b47211 */ /* 0x000fe200078e08ff */
[-CC-:B------:R-:W-:Y:S01]  /*d3b0*/  FFMA.FTZ R12, R12, R3.reuse, -R182.reuse ;  /* 0x000000030c0c7223 */ /* 0x180fe200000108b6 */
[-C--:B------:R-:W-:Y:S01]  /*d3c0*/  FFMA.FTZ R13, R13, R3.reuse, -R182 ;  /* 0x000000030d0d7223 */ /* 0x080fe200000108b6 */
[-CC-:B------:R-:W-:Y:S01]  /*d3d0*/  FFMA.FTZ R14, R14, R3.reuse, -R184.reuse ;  /* 0x000000030e0e7223 */ /* 0x180fe200000108b8 */
[----:B------:R-:W-:Y:S01]  /*d3e0*/  IADD3 R151, PT, PT, R170, R180, RZ ;  /* 0x000000b4aa977210 */ /* 0x000fe20007ffe0ff */
[----:B------:R-:W1:Y:S02]  /*d3f0*/  LDSM.16.MT88.4 R172, [R180+0xa000] ;  /* 0x00a00000b4ac783b */ /* 0x000e640000004200 */
[----:B------:R-:W4:Y:S01]  /*d400*/  MUFU.EX2 R0, R0 ;  /* 0x0000000000007308 */ /* 0x000f220000000800 */
[C---:B---3--:R-:W-:Y:S01]  /*d410*/  IADD3 R8, PT, PT, R180.reuse, 0xa000, RZ ;  /* 0x0000a000b4087810 */ /* 0x048fe20007ffe0ff */
[--C-:B------:R-:W-:Y:S01]  /*d420*/  FFMA.FTZ R15, R15, R3, -R184.reuse ;  /* 0x000000030f0f7223 */ /* 0x100fe200000108b8 */
[----:B------:R-:W-:Y:S01]  /*d430*/  IADD3 R2, PT, PT, R180, 0xa040, RZ ;  /* 0x0000a040b4027810 */ /* 0x000fe20007ffe0ff */
[----:B--2---:R-:W-:Y:S01]  /*d440*/  FMUL.FTZ R134, R148, R134 ;  /* 0x0000008694867220 */ /* 0x004fe20000410000 */
[----:B------:R-:W-:Y:S01]  /*d450*/  @P2 IADD3 R2, PT, PT, R8, -0x40, RZ ;  /* 0xffffffc008022810 */ /* 0x000fe20007ffe0ff */
[----:B------:R-:W-:Y:S01]  /*d460*/  FMUL.FTZ R135, R148, R135 ;  /* 0x0000008794877220 */ /* 0x000fe20000410000 */
[----:B------:R-:W2:Y:S03]  /*d470*/  LDSM.16.MT88.4 R176, [R151+0xa000] ;  /* 0x00a0000097b0783b */ /* 0x000ea60000004200 */
[----:B------:R3:W-:Y:S01]  /*d480*/  MUFU.EX2 R199, R10 ;  /* 0x0000000a00c77308 */ /* 0x0007e20000000800 */
[----:B------:R-:W-:Y:S01]  /*d490*/  IADD3 R170, PT, PT, R170, R2, RZ ;  /* 0x00000002aaaa7210 */ /* 0x000fe20007ffe0ff */
[C---:B------:R-:W-:Y:S01]  /*d4a0*/  FMUL.FTZ R138, R148.reuse, R138 ;  /* 0x0000008a948a7220 */ /* 0x040fe20000410000 */
[----:B------:R-:W-:Y:S01]  /*d4b0*/  FMUL.FTZ R139, R148, R139 ;  /* 0x0000008b948b7220 */ /* 0x000fe20000410000 */
[-C--:B------:R-:W-:Y:S01]  /*d4c0*/  FFMA.FTZ R26, R26, R3.reuse, -R184 ;  /* 0x000000031a1a7223 */ /* 0x080fe200000108b8 */
[-CC-:B------:R-:W-:Y:S01]  /*d4d0*/  FFMA.FTZ R28, R28, R3.reuse, -R182.reuse ;  /* 0x000000031c1c7223 */ /* 0x180fe200000108b6 */
[-C--:B------:R-:W-:Y:S01]  /*d4e0*/  FFMA.FTZ R29, R29, R3.reuse, -R182 ;  /* 0x000000031d1d7223 */ /* 0x080fe200000108b6 */
[--C-:B------:R-:W-:Y:S03]  /*d4f0*/  FFMA.FTZ R30, R30, R3, -R184.reuse ;  /* 0x000000031e1e7223 */ /* 0x100fe600000108b8 */
[----:B------:R5:W-:Y:S01]  /*d500*/  MUFU.EX2 R200, R11 ;  /* 0x0000000b00c87308 */ /* 0x000be20000000800 */
[C---:B----4-:R-:W-:Y:S01]  /*d510*/  FMUL.FTZ R8, R0.reuse, R156 ;  /* 0x0000009c00087220 */ /* 0x050fe20000410000 */
[C---:B------:R-:W-:Y:S01]  /*d520*/  FMUL.FTZ R9, R0.reuse, R157 ;  /* 0x0000009d00097220 */ /* 0x040fe20000410000 */
[C---:B------:R-:W-:Y:S01]  /*d530*/  FMUL.FTZ R132, R0.reuse, R132 ;  /* 0x0000008400847220 */ /* 0x040fe20000410000 */
[C---:B------:R-:W-:Y:S01]  /*d540*/  FMUL.FTZ R133, R0.reuse, R133 ;  /* 0x0000008500857220 */ /* 0x040fe20000410000 */
[C---:B------:R-:W-:Y:S01]  /*d550*/  FMUL.FTZ R136, R0.reuse, R136 ;  /* 0x0000008800887220 */ /* 0x040fe20000410000 */
[----:B------:R-:W-:Y:S01]  /*d560*/  FMUL.FTZ R137, R0, R137 ;  /* 0x0000008900897220 */ /* 0x000fe20000410000 */
[-C--:B------:R-:W-:Y:S03]  /*d570*/  FFMA.FTZ R31, R31, R3.reuse, -R184 ;  /* 0x000000031f1f7223 */ /* 0x080fe600000108b8 */
[----:B------:R4:W-:Y:S01]  /*d580*/  MUFU.EX2 R198, R4 ;  /* 0x0000000400c67308 */ /* 0x0009e20000000800 */
[----:B---3--:R-:W-:Y:S01]  /*d590*/  FMUL.FTZ R10, R148, R158 ;  /* 0x0000009e940a7220 */ /* 0x008fe20000410000 */
[-CC-:B------:R-:W-:Y:S01]  /*d5a0*/  FFMA.FTZ R32, R32, R3.reuse, -R182.reuse ;  /* 0x0000000320207223 */ /* 0x180fe200000108b6 */
[-C--:B------:R-:W-:Y:S01]  /*d5b0*/  FFMA.FTZ R33, R33, R3.reuse, -R182 ;  /* 0x0000000321217223 */ /* 0x080fe200000108b6 */
[-CC-:B------:R-:W-:Y:S01]  /*d5c0*/  FFMA.FTZ R34, R34, R3.reuse, -R184.reuse ;  /* 0x0000000322227223 */ /* 0x180fe200000108b8 */
[-C--:B------:R-:W-:Y:S01]  /*d5d0*/  FFMA.FTZ R35, R35, R3.reuse, -R184 ;  /* 0x0000000323237223 */ /* 0x080fe200000108b8 */
[-CC-:B------:R-:W-:Y:S01]  /*d5e0*/  FFMA.FTZ R36, R36, R3.reuse, -R182.reuse ;  /* 0x0000000324247223 */ /* 0x180fe200000108b6 */
[----:B------:R-:W-:Y:S03]  /*d5f0*/  FFMA.FTZ R37, R37, R3, -R182 ;  /* 0x0000000325257223 */ /* 0x000fe600000108b6 */
[----:B------:R3:W1:Y:S01]  /*d600*/  MUFU.EX2 R197, R5 ;  /* 0x0000000500c57308 */ /* 0x0006620000000800 */
[----:B-----5:R-:W-:Y:S01]  /*d610*/  FMUL.FTZ R11, R148, R159 ;  /* 0x0000009f940b7220 */ /* 0x020fe20000410000 */
[-CC-:B------:R-:W-:Y:S01]  /*d620*/  FFMA.FTZ R38, R38, R3.reuse, -R184.reuse ;  /* 0x0000000326267223 */ /* 0x180fe200000108b8 */
[----:B------:R-:W5:Y:S01]  /*d630*/  LDSM.16.MT88.4 R156, [R2] ;  /* 0x00000000029c783b */ /* 0x000f620000004200 */
[----:B------:R-:W-:Y:S01]  /*d640*/  FFMA.FTZ R39, R39, R3, -R184 ;  /* 0x0000000327277223 */ /* 0x000fe200000108b8 */
[C---:B------:R-:W-:Y:S01]  /*d650*/  FMUL.FTZ R142, R148.reuse, R142 ;  /* 0x0000008e948e7220 */ /* 0x040fe20000410000 */
[----:B------:R-:W-:Y:S01]  /*d660*/  FMUL.FTZ R143, R148, R143 ;  /* 0x0000008f948f7220 */ /* 0x000fe20000410000 */
[C---:B------:R-:W-:Y:S03]  /*d670*/  FMUL.FTZ R140, R0.reuse, R140 ;  /* 0x0000008c008c7220 */ /* 0x040fe60000410000 */
[----:B------:R2:W-:Y:S01]  /*d680*/  MUFU.EX2 R196, R6 ;  /* 0x0000000600c47308 */ /* 0x0005e20000000800 */
[C---:B----4-:R-:W-:Y:S01]  /*d690*/  FMUL.FTZ R4, R0.reuse, R152 ;  /* 0x0000009800047220 */ /* 0x050fe20000410000 */
[----:B------:R-:W-:Y:S01]  /*d6a0*/  FMUL.FTZ R141, R0, R141 ;  /* 0x0000008d008d7220 */ /* 0x000fe20000410000 */
[-CC-:B------:R-:W-:Y:S01]  /*d6b0*/  FFMA.FTZ R16, R16, R3.reuse, -R182.reuse ;  /* 0x0000000310107223 */ /* 0x180fe200000108b6 */
[-C--:B------:R-:W-:Y:S01]  /*d6c0*/  FFMA.FTZ R17, R17, R3.reuse, -R182 ;  /* 0x0000000311117223 */ /* 0x080fe200000108b6 */
[-CC-:B------:R-:W-:Y:S01]  /*d6d0*/  FFMA.FTZ R18, R18, R3.reuse, -R184.reuse ;  /* 0x0000000312127223 */ /* 0x180fe200000108b8 */
[----:B------:R-:W-:Y:S01]  /*d6e0*/  FFMA.FTZ R19, R19, R3, -R184 ;  /* 0x0000000313137223 */ /* 0x000fe200000108b8 */
[----:B------:R-:W-:Y:S03]  /*d6f0*/  FMUL.FTZ R146, R148, R146 ;  /* 0x0000009294927220 */ /* 0x000fe60000410000 */
[----:B------:R4:W4:Y:S01]  /*d700*/  MUFU.EX2 R195, R7 ;  /* 0x0000000700c37308 */ /* 0x0009220000000800 */
[----:B---3--:R-:W-:Y:S01]  /*d710*/  FMUL.FTZ R5, R0, R153 ;  /* 0x0000009900057220 */ /* 0x008fe20000410000 */
[----:B-1----:R-:W-:Y:S01]  /*d720*/  F2FP.BF16.F32.PACK_AB R152, R197, R198 ;  /* 0x000000c6c598723e */ /* 0x002fe200000010ff */
[----:B------:R-:W-:Y:S01]  /*d730*/  FMUL.FTZ R147, R148, R147 ;  /* 0x0000009394937220 */ /* 0x000fe20000410000 */
[C---:B------:R-:W-:Y:S01]  /*d740*/  FMUL.FTZ R144, R0.reuse, R144 ;  /* 0x0000009000907220 */ /* 0x040fe20000410000 */
[----:B------:R-:W-:Y:S01]  /*d750*/  FMUL.FTZ R145, R0, R145 ;  /* 0x0000009100917220 */ /* 0x000fe20000410000 */
[-CC-:B------:R-:W-:Y:S01]  /*d760*/  FFMA.FTZ R20, R20, R3.reuse, -R182.reuse ;  /* 0x0000000314147223 */ /* 0x180fe200000108b6 */
[----:B------:R-:W-:Y:S03]  /*d770*/  FFMA.FTZ R21, R21, R3, -R182 ;  /* 0x0000000315157223 */ /* 0x000fe600000108b6 */
[----:B------:R1:W-:Y:S01]  /*d780*/  MUFU.EX2 R194, R12 ;  /* 0x0000000c00c27308 */ /* 0x0003e20000000800 */
[----:B--2---:R-:W-:Y:S01]  /*d790*/  FMUL.FTZ R6, R148, R154 ;  /* 0x0000009a94067220 */ /* 0x004fe20000410000 */
[----:B------:R-:W-:Y:S01]  /*d7a0*/  F2FP.BF16.F32.PACK_AB R154, R202, R201 ;  /* 0x000000c9ca9a723e */ /* 0x000fe200000010ff */
[-CC-:B------:R-:W-:Y:S01]  /*d7b0*/  FFMA.FTZ R22, R22, R3.reuse, -R184.reuse ;  /* 0x0000000316167223 */ /* 0x180fe200000108b8 */
[-C--:B------:R-:W-:Y:S01]  /*d7c0*/  FFMA.FTZ R23, R23, R3.reuse, -R184 ;  /* 0x0000000317177223 */ /* 0x080fe200000108b8 */
[-CC-:B------:R-:W-:Y:S01]  /*d7d0*/  FFMA.FTZ R40, R40, R3.reuse, -R182.reuse ;  /* 0x0000000328287223 */ /* 0x180fe200000108b6 */
[-C--:B------:R-:W-:Y:S01]  /*d7e0*/  FFMA.FTZ R41, R41, R3.reuse, -R182 ;  /* 0x0000000329297223 */ /* 0x080fe200000108b6 */
[--C-:B------:R-:W-:Y:S03]  /*d7f0*/  FFMA.FTZ R42, R42, R3, -R184.reuse ;  /* 0x000000032a2a7223 */ /* 0x100fe600000108b8 */
[----:B------:R2:W3:Y:S01]  /*d800*/  MUFU.EX2 R193, R13 ;  /* 0x0000000d00c17308 */ /* 0x0004e20000000800 */
[----:B----4-:R-:W-:Y:S01]  /*d810*/  FMUL.FTZ R7, R148, R155 ;  /* 0x0000009b94077220 */ /* 0x010fe20000410000 */
[----:B------:R-:W-:Y:S01]  /*d820*/  F2FP.BF16.F32.PACK_AB R153, R195, R196 ;  /* 0x000000c4c399723e */ /* 0x000fe200000010ff */
[----:B------:R-:W-:Y:S01]  /*d830*/  FFMA.FTZ R43, R43, R3, -R184 ;  /* 0x000000032b2b7223 */ /* 0x000fe200000108b8 */
[----:B------:R-:W-:Y:S01]  /*d840*/  F2FP.BF16.F32.PACK_AB R155, R200, R199 ;  /* 0x000000c7c89b723e */ /* 0x000fe200000010ff */
[-CC-:B------:R-:W-:Y:S01]  /*d850*/  FFMA.FTZ R44, R44, R3.reuse, -R182.reuse ;  /* 0x000000032c2c7223 */ /* 0x180fe200000108b6 */
[-C--:B------:R-:W-:Y:S01]  /*d860*/  FFMA.FTZ R45, R45, R3.reuse, -R182 ;  /* 0x000000032d2d7223 */ /* 0x080fe200000108b6 */
[-CC-:B------:R-:W-:Y:S03]  /*d870*/  FFMA.FTZ R46, R46, R3.reuse, -R184.reuse ;  /* 0x000000032e2e7223 */ /* 0x180fe600000108b8 */
[----:B------:R-:W-:Y:S01]  /*d880*/  MUFU.EX2 R183, R24 ;  /* 0x0000001800b77308 */ /* 0x000fe20000000800 */
[C---:B-1----:R-:W-:Y:S01]  /*d890*/  FMUL.FTZ R12, R0.reuse, R160 ;  /* 0x000000a0000c7220 */ /* 0x042fe20000410000 */
[----:B------:R-:W-:Y:S01]  /*d8a0*/  FFMA.FTZ R47, R47, R3, -R184 ;  /* 0x000000032f2f7223 */ /* 0x000fe200000108b8 */
[C---:B------:R-:W-:Y:S07]  /*d8b0*/  HMMA.16816.F32.BF16 R4, R152.reuse, R172, R4 ;  /* 0x000000ac9804723c */ /* 0x040fee0000041804 */
[----:B------:R1:W-:Y:S01]  /*d8c0*/  MUFU.EX2 R190, R14 ;  /* 0x0000000e00be7308 */ /* 0x0003e20000000800 */
[----:B--2---:R-:W-:Y:S01]  /*d8d0*/  FMUL.FTZ R13, R0, R161 ;  /* 0x000000a1000d7220 */ /* 0x004fe20000410000 */
[-CC-:B------:R-:W-:Y:S01]  /*d8e0*/  FFMA.FTZ R48, R48, R3.reuse, -R182.reuse ;  /* 0x0000000330307223 */ /* 0x180fe200000108b6 */
[C---:B------:R-:W-:Y:S01]  /*d8f0*/  HMMA.16816.F32.BF16 R8, R152.reuse, R174, R8 ;  /* 0x000000ae9808723c */ /* 0x040fe20000041808 */
[----:B------:R-:W2:Y:S02]  /*d900*/  LDSM.16.MT88.4 R172, [R170] ;  /* 0x00000000aaac783b */ /* 0x000ea40000004200 */
[-C--:B------:R-:W-:Y:S01]  /*d910*/  FFMA.FTZ R49, R49, R3.reuse, -R182 ;  /* 0x0000000331317223 */ /* 0x080fe200000108b6 */
[-CC-:B------:R-:W-:Y:S03]  /*d920*/  FFMA.FTZ R50, R50, R3.reuse, -R184.reuse ;  /* 0x0000000332327223 */ /* 0x180fe600000108b8 */
[----:B------:R4:W3:Y:S01]  /*d930*/  MUFU.EX2 R189, R15 ;  /* 0x0000000f00bd7308 */ /* 0x0008e20000000800 */
[-C--:B------:R-:W-:Y:S01]  /*d940*/  FFMA.FTZ R51, R51, R3.reuse, -R184 ;  /* 0x0000000333337223 */ /* 0x080fe200000108b8 */
[-CC-:B------:R-:W-:Y:S01]  /*d950*/  FFMA.FTZ R52, R52, R3.reuse, -R182.reuse ;  /* 0x0000000334347223 */ /* 0x180fe200000108b6 */
[C---:B------:R-:W-:Y:S03]  /*d960*/  HMMA.16816.F32.BF16 R132, R152.reuse, R176, R132 ;  /* 0x000000b09884723c */ /* 0x040fe60000041884 */
[-C--:B------:R-:W-:Y:S01]  /*d970*/  FFMA.FTZ R53, R53, R3.reuse, -R182 ;  /* 0x0000000335357223 */ /* 0x080fe200000108b6 */
[-CC-:B------:R-:W-:Y:S03]  /*d980*/  FFMA.FTZ R54, R54, R3.reuse, -R184.reuse ;  /* 0x0000000336367223 */ /* 0x180fe600000108b8 */
[----:B------:R-:W-:Y:S01]  /*d990*/  MUFU.EX2 R177, R26 ;  /* 0x0000001a00b17308 */ /* 0x000fe20000000800 */
[----:B-1----:R-:W-:Y:S01]  /*d9a0*/  FMUL.FTZ R14, R148, R162 ;  /* 0x000000a2940e7220 */ /* 0x002fe20000410000 */
[-C--:B------:R-:W-:Y:S01]  /*d9b0*/  FFMA.FTZ R55, R55, R3.reuse, -R184 ;  /* 0x0000000337377223 */ /* 0x080fe200000108b8 */
[C---:B------:R-:W-:Y:S03]  /*d9c0*/  HMMA.16816.F32.BF16 R136, R152.reuse, R178, R136 ;  /* 0x000000b29888723c */ /* 0x040fe60000041888 */
[-CC-:B------:R-:W-:Y:S01]  /*d9d0*/  FFMA.FTZ R56, R56, R3.reuse, -R182.reuse ;  /* 0x0000000338387223 */ /* 0x180fe200000108b6 */
[----:B------:R-:W-:Y:S03]  /*d9e0*/  FFMA.FTZ R57, R57, R3, -R182 ;  /* 0x0000000339397223 */ /* 0x000fe600000108b6 */
[----:B------:R-:W-:Y:S01]  /*d9f0*/  MUFU.EX2 R179, R25 ;  /* 0x0000001900b37308 */ /* 0x000fe20000000800 */
[----:B----4-:R-:W-:Y:S01]  /*da00*/  FMUL.FTZ R15, R148, R163 ;  /* 0x000000a3940f7220 */ /* 0x010fe20000410000 */
[-CC-:B------:R-:W-:Y:S01]  /*da10*/  FFMA.FTZ R58, R58, R3.reuse, -R184.reuse ;  /* 0x000000033a3a7223 */ /* 0x180fe200000108b8 */
[C---:B-----5:R-:W-:Y:S01]  /*da20*/  HMMA.16816.F32.BF16 R140, R152.reuse, R156, R140 ;  /* 0x0000009c988c723c */ /* 0x060fe2000004188c */
[----:B------:R-:W1:Y:S02]  /*da30*/  LDSM.16.MT88.4 R160, [R180+0xa800] ;  /* 0x00a80000b4a0783b */ /* 0x000e640000004200 */
[-C--:B------:R-:W-:Y:S01]  /*da40*/  FFMA.FTZ R59, R59, R3.reuse, -R184 ;  /* 0x000000033b3b7223 */ /* 0x080fe200000108b8 */
[-CC-:B------:R-:W-:Y:S03]  /*da50*/  FFMA.FTZ R60, R60, R3.reuse, -R182.reuse ;  /* 0x000000033c3c7223 */ /* 0x180fe600000108b6 */
[----:B------:R4:W-:Y:S01]  /*da60*/  MUFU.EX2 R191, R16 ;  /* 0x0000001000bf7308 */ /* 0x0009e20000000800 */
[-C--:B------:R-:W-:Y:S01]  /*da70*/  FFMA.FTZ R61, R61, R3.reuse, -R182 ;  /* 0x000000033d3d7223 */ /* 0x080fe200000108b6 */
[-CC-:B------:R-:W-:Y:S01]  /*da80*/  FFMA.FTZ R62, R62, R3.reuse, -R184.reuse ;  /* 0x000000033e3e7223 */ /* 0x180fe200000108b8 */
[C---:B------:R-:W-:Y:S01]  /*da90*/  HMMA.16816.F32.BF16 R12, R152.reuse, R158, R12 ;  /* 0x0000009e980c723c */ /* 0x040fe2000004180c */
[----:B------:R-:W5:Y:S02]  /*daa0*/  LDSM.16.MT88.4 R156, [R151+0xa800] ;  /* 0x00a80000979c783b */ /* 0x000f640000004200 */
[-C--:B------:R-:W-:Y:S01]  /*dab0*/  FFMA.FTZ R63, R63, R3.reuse, -R184 ;  /* 0x000000033f3f7223 */ /* 0x080fe200000108b8 */
[-CC-:B------:R-:W-:Y:S03]  /*dac0*/  FFMA.FTZ R64, R64, R3.reuse, -R182.reuse ;  /* 0x0000000340407223 */ /* 0x180fe600000108b6 */
[----:B------:R3:W1:Y:S01]  /*dad0*/  MUFU.EX2 R192, R17 ;  /* 0x0000001100c07308 */ /* 0x0006620000000800 */
[-C--:B------:R-:W-:Y:S01]  /*dae0*/  FFMA.FTZ R65, R65, R3.reuse, -R182 ;  /* 0x0000000341417223 */ /* 0x080fe200000108b6 */
[-CC-:B------:R-:W-:Y:S01]  /*daf0*/  FFMA.FTZ R66, R66, R3.reuse, -R184.reuse ;  /* 0x0000000342427223 */ /* 0x180fe200000108b8 */
[-C--:B------:R-:W-:Y:S01]  /*db00*/  FFMA.FTZ R67, R67, R3.reuse, -R184 ;  /* 0x0000000343437223 */ /* 0x080fe200000108b8 */
[C---:B--2---:R-:W-:Y:S03]  /*db10*/  HMMA.16816.F32.BF16 R144, R152.reuse, R172, R144 ;  /* 0x000000ac9890723c */ /* 0x044fe60000041890 */
[-CC-:B------:R-:W-:Y:S03]  /*db20*/  FFMA.FTZ R68, R68, R3.reuse, -R182.reuse ;  /* 0x0000000344447223 */ /* 0x180fe600000108b6 */
[----:B------:R2:W-:Y:S01]  /*db30*/  MUFU.EX2 R188, R18 ;  /* 0x0000001200bc7308 */ /* 0x0005e20000000800 */
[----:B----4-:R-:W-:Y:S01]  /*db40*/  FMUL.FTZ R16, R0, R164 ;  /* 0x000000a400107220 */ /* 0x010fe20000410000 */
[-C--:B------:R-:W-:Y:S01]  /*db50*/  FFMA.FTZ R69, R69, R3.reuse, -R182 ;  /* 0x0000000345457223 */ /* 0x080fe200000108b6 */
[-CC-:B------:R-:W-:Y:S01]  /*db60*/  FFMA.FTZ R70, R70, R3.reuse, -R184.reuse ;  /* 0x0000000346467223 */ /* 0x180fe200000108b8 */
[-C--:B------:R-:W-:Y:S01]  /*db70*/  FFMA.FTZ R71, R71, R3.reuse, -R184 ;  /* 0x0000000347477223 */ /* 0x080fe200000108b8 */
[-CC-:B------:R-:W-:Y:S01]  /*db80*/  FFMA.FTZ R72, R72, R3.reuse, -R182.reuse ;  /* 0x0000000348487223 */ /* 0x180fe200000108b6 */
[-C--:B------:R-:W-:Y:S01]  /*db90*/  FFMA.FTZ R73, R73, R3.reuse, -R182 ;  /* 0x0000000349497223 */ /* 0x080fe200000108b6 */
[--C-:B------:R-:W-:Y:S03]  /*dba0*/  FFMA.FTZ R74, R74, R3, -R184.reuse ;  /* 0x000000034a4a7223 */ /* 0x100fe600000108b8 */
[----:B------:R4:W5:Y:S01]  /*dbb0*/  MUFU.EX2 R187, R19 ;  /* 0x0000001300bb7308 */ /* 0x0009620000000800 */
[----:B---3--:R-:W-:Y:S01]  /*dbc0*/  FMUL.FTZ R17, R0, R165 ;  /* 0x000000a500117220 */ /* 0x008fe20000410000 */
[-C--:B------:R-:W-:Y:S01]  /*dbd0*/  FFMA.FTZ R75, R75, R3.reuse, -R184 ;  /* 0x000000034b4b7223 */ /* 0x080fe200000108b8 */
[-CC-:B------:R-:W-:Y:S01]  /*dbe0*/  FFMA.FTZ R76, R76, R3.reuse, -R182.reuse ;  /* 0x000000034c4c7223 */ /* 0x180fe200000108b6 */
[-C--:B------:R-:W-:Y:S01]  /*dbf0*/  FFMA.FTZ R77, R77, R3.reuse, -R182 ;  /* 0x000000034d4d7223 */ /* 0x080fe200000108b6 */
[-CC-:B------:R-:W-:Y:S01]  /*dc00*/  FFMA.FTZ R78, R78, R3.reuse, -R184.reuse ;  /* 0x000000034e4e7223 */ /* 0x180fe200000108b8 */
[-C--:B------:R-:W-:Y:S01]  /*dc10*/  FFMA.FTZ R79, R79, R3.reuse, -R184 ;  /* 0x000000034f4f7223 */ /* 0x080fe200000108b8 */
[-CC-:B------:R-:W-:Y:S03]  /*dc20*/  FFMA.FTZ R80, R80, R3.reuse, -R182.reuse ;  /* 0x0000000350507223 */ /* 0x180fe600000108b6 */
[----:B------:R3:W-:Y:S01]  /*dc30*/  MUFU.EX2 R185, R20 ;  /* 0x0000001400b97308 */ /* 0x0007e20000000800 */
[----:B--2---:R-:W-:Y:S01]  /*dc40*/  FMUL.FTZ R18, R148, R166 ;  /* 0x000000a694127220 */ /* 0x004fe20000410000 */
[-C--:B------:R-:W-:Y:S01]  /*dc50*/  FFMA.FTZ R81, R81, R3.reuse, -R182 ;  /* 0x0000000351517223 */ /* 0x080fe200000108b6 */
[-CC-:B------:R-:W-:Y:S01]  /*dc60*/  FFMA.FTZ R82, R82, R3.reuse, -R184.reuse ;  /* 0x0000000352527223 */ /* 0x180fe200000108b8 */
[-C--:B------:R-:W-:Y:S01]  /*dc70*/  FFMA.FTZ R83, R83, R3.reuse, -R184 ;  /* 0x0000000353537223 */ /* 0x080fe200000108b8 */
[-CC-:B------:R-:W-:Y:S01]  /*dc80*/  FFMA.FTZ R84, R84, R3.reuse, -R182.reuse ;  /* 0x0000000354547223 */ /* 0x180fe200000108b6 */
[-C--:B------:R-:W-:Y:S01]  /*dc90*/  FFMA.FTZ R85, R85, R3.reuse, -R182 ;  /* 0x0000000355557223 */ /* 0x080fe200000108b6 */
[--C-:B------:R-:W-:Y:S03]  /*dca0*/  FFMA.FTZ R86, R86, R3, -R184.reuse ;  /* 0x0000000356567223 */ /* 0x100fe600000108b8 */
[----:B------:R-:W-:Y:S01]  /*dcb0*/  MUFU.EX2 R186, R21 ;  /* 0x0000001500ba7308 */ /* 0x000fe20000000800 */
[----:B----4-:R-:W-:Y:S01]  /*dcc0*/  FMUL.FTZ R19, R148, R167 ;  /* 0x000000a794137220 */ /* 0x010fe20000410000 */
[-C--:B------:R-:W-:Y:S01]  /*dcd0*/  FFMA.FTZ R87, R87, R3.reuse, -R184 ;  /* 0x0000000357577223 */ /* 0x080fe200000108b8 */
[----:B------:R-:W2:Y:S01]  /*dce0*/  LDSM.16.MT88.4 R164, [R2+0x800] ;  /* 0x0008000002a4783b */ /* 0x000ea20000004200 */
[-CC-:B------:R-:W-:Y:S01]  /*dcf0*/  FFMA.FTZ R88, R88, R3.reuse, -R182.reuse ;  /* 0x0000000358587223 */ /* 0x180fe200000108b6 */
[-C--:B------:R-:W-:Y:S01]  /*dd00*/  FFMA.FTZ R89, R89, R3.reuse, -R182 ;  /* 0x0000000359597223 */ /* 0x080fe200000108b6 */
[-CC-:B------:R-:W-:Y:S01]  /*dd10*/  FFMA.FTZ R90, R90, R3.reuse, -R184.reuse ;  /* 0x000000035a5a7223 */ /* 0x180fe200000108b8 */
[-CC-:B------:R-:W-:Y:S01]  /*dd20*/  FFMA.FTZ R91, R91, R3.reuse, -R184.reuse ;  /* 0x000000035b5b7223 */ /* 0x180fe200000108b8 */
[----:B------:R-:W-:Y:S02]  /*dd30*/  HMMA.16816.F32.BF16 R16, R152, R174, R16 ;  /* 0x000000ae9810723c */ /* 0x000fe40000041810 */
[----:B------:R-:W-:Y:S01]  /*dd40*/  MUFU.EX2 R40, R40 ;  /* 0x0000002800287308 */ /* 0x000fe20000000800 */
[----:B------:R-:W-:Y:S01]  /*dd50*/  F2FP.BF16.F32.PACK_AB R152, R193, R194 ;  /* 0x000000c2c198723e */ /* 0x000fe200000010ff */
[----:B------:R-:W4:Y:S01]  /*dd60*/  LDSM.16.MT88.4 R172, [R170+0x800] ;  /* 0x00080000aaac783b */ /* 0x000f220000004200 */
[----:B------:R-:W-:Y:S01]  /*dd70*/  F2FP.BF16.F32.PACK_AB R153, R189, R190 ;  /* 0x000000bebd99723e */ /* 0x000fe200000010ff */
[----:B---3--:R-:W-:Y:S01]  /*dd80*/  FFMA.FTZ R20, R27, R3, -R184 ;  /* 0x000000031b147223 */ /* 0x008fe200000108b8 */
[----:B-1----:R-:W-:Y:S01]  /*dd90*/  F2FP.BF16.F32.PACK_AB R154, R192, R191 ;  /* 0x000000bfc09a723e */ /* 0x002fe200000010ff */
[-CC-:B------:R-:W-:Y:S01]  /*dda0*/  FFMA.FTZ R92, R92, R3.reuse, -R182.reuse ;  /* 0x000000035c5c7223 */ /* 0x180fe200000108b6 */
[----:B-----5:R-:W-:Y:S03]  /*ddb0*/  F2FP.BF16.F32.PACK_AB R155, R187, R188 ;  /* 0x000000bcbb9b723e */ /* 0x020fe600000010ff */
[----:B------:R-:W-:Y:S01]  /*ddc0*/  MUFU.EX2 R42, R42 ;  /* 0x0000002a002a7308 */ /* 0x000fe20000000800 */
[-C--:B------:R-:W-:Y:S01]  /*ddd0*/  FFMA.FTZ R93, R93, R3.reuse, -R182 ;  /* 0x000000035d5d7223 */ /* 0x080fe200000108b6 */
[----:B------:R-:W-:Y:S01]  /*dde0*/  LDSM.16.MT88.4 R24, [R151+0xb000] ;  /* 0x00b000009718783b */ /* 0x000fe20000004200 */
[-CC-:B------:R-:W-:Y:S01]  /*ddf0*/  FFMA.FTZ R94, R94, R3.reuse, -R184.reuse ;  /* 0x000000035e5e7223 */ /* 0x180fe200000108b8 */
[-C--:B------:R-:W-:Y:S01]  /*de00*/  FFMA.FTZ R95, R95, R3.reuse, -R184 ;  /* 0x000000035f5f7223 */ /* 0x080fe200000108b8 */
[-CC-:B------:R-:W-:Y:S01]  /*de10*/  FFMA.FTZ R96, R96, R3.reuse, -R182.reuse ;  /* 0x0000000360607223 */ /* 0x180fe200000108b6 */
[C---:B------:R-:W-:Y:S04]  /*de20*/  HMMA.16816.F32.BF16 R4, R152.reuse, R160, R4 ;  /* 0x000000a09804723c */ /* 0x040fe80000041804 */
[----:B------:R-:W-:Y:S01]  /*de30*/  MUFU.EX2 R43, R43 ;  /* 0x0000002b002b7308 */ /* 0x000fe20000000800 */
[-C--:B------:R-:W-:Y:S01]  /*de40*/  FFMA.FTZ R97, R97, R3.reuse, -R182 ;  /* 0x0000000361617223 */ /* 0x080fe200000108b6 */
[-CC-:B------:R-:W-:Y:S01]  /*de50*/  FFMA.FTZ R98, R98, R3.reuse, -R184.reuse ;  /* 0x0000000362627223 */ /* 0x180fe200000108b8 */
[-C--:B------:R-:W-:Y:S01]  /*de60*/  FFMA.FTZ R99, R99, R3.reuse, -R184 ;  /* 0x0000000363637223 */ /* 0x080fe200000108b8 */
[-CC-:B------:R-:W-:Y:S01]  /*de70*/  FFMA.FTZ R100, R100, R3.reuse, -R182.reuse ;  /* 0x0000000364647223 */ /* 0x180fe200000108b6 */
[-C--:B------:R-:W-:Y:S01]  /*de80*/  FFMA.FTZ R101, R101, R3.reuse, -R182 ;  /* 0x0000000365657223 */ /* 0x080fe200000108b6 */
[C---:B------:R-:W-:Y:S01]  /*de90*/  HMMA.16816.F32.BF16 R8, R152.reuse, R162, R8 ;  /* 0x000000a29808723c */ /* 0x040fe20000041808 */
[----:B------:R-:W-:Y:S03]  /*dea0*/  LDSM.16.MT88.4 R160, [R170+0x1000] ;  /* 0x00100000aaa0783b */ /* 0x000fe60000004200 */
[----:B------:R-:W-:Y:S01]  /*deb0*/  MUFU.EX2 R46, R46 ;  /* 0x0000002e002e7308 */ /* 0x000fe20000000800 */
[-CC-:B------:R-:W-:Y:S01]  /*dec0*/  FFMA.FTZ R102, R102, R3.reuse, -R184.reuse ;  /* 0x0000000366667223 */ /* 0x180fe200000108b8 */
[-C--:B------:R-:W-:Y:S01]  /*ded0*/  FFMA.FTZ R103, R103, R3.reuse, -R184 ;  /* 0x0000000367677223 */ /* 0x080fe200000108b8 */
        /* <DEDUP_REMOVED lines=11> */
[----:B------:R-:W1:Y:S03]  /*df90*/  LDSM.16.MT88.4 R156, [R180+0xb000] ;  /* 0x00b00000b49c783b */ /* 0x000e660000004200 */
[----:B------:R-:W-:Y:S01]  /*dfa0*/  MUFU.EX2 R52, R52 ;  /* 0x0000003400347308 */ /* 0x000fe20000000800 */
[-CC-:B------:R-:W-:Y:S01]  /*dfb0*/  FFMA.FTZ R112, R112, R3.reuse, -R182.reuse ;  /* 0x0000000370707223 */ /* 0x180fe200000108b6 */
[-C--:B------:R-:W-:Y:S01]  /*dfc0*/  FFMA.FTZ R113, R113, R3.reuse, -R182 ;  /* 0x0000000371717223 */ /* 0x080fe200000108b6 */
        /* <DEDUP_REMOVED lines=17> */
[C---:B----4-:R-:W-:Y:S04]  /*e0e0*/  HMMA.16816.F32.BF16 R144, R152.reuse, R172, R144 ;  /* 0x000000ac9890723c */ /* 0x050fe80000041890 */
[----:B------:R-:W3:Y:S01]  /*e0f0*/  MUFU.EX2 R178, R23 ;  /* 0x0000001700b27308 */ /* 0x000ee20000000800 */
[-C--:B------:R-:W-:Y:S01]  /*e100*/  FFMA.FTZ R127, R127, R3.reuse, -R184 ;  /* 0x000000037f7f7223 */ /* 0x080fe200000108b8 */
[-C--:B------:R-:W-:Y:S01]  /*e110*/  FFMA.FTZ R128, R128, R3.reuse, -R182 ;  /* 0x0000000380807223 */ /* 0x080fe200000108b6 */
[-C--:B------:R-:W-:Y:S01]  /*e120*/  FFMA.FTZ R130, R130, R3.reuse, -R184 ;  /* 0x0000000382827223 */ /* 0x080fe200000108b8 */
[-C--:B------:R-:W-:Y:S01]  /*e130*/  FFMA.FTZ R182, R129, R3.reuse, -R182 ;  /* 0x0000000381b67223 */ /* 0x080fe200000108b6 */
[----:B------:R-:W-:Y:S01]  /*e140*/  FFMA.FTZ R184, R131, R3, -R184 ;  /* 0x0000000383b87223 */ /* 0x000fe200000108b8 */
[----:B------:R-:W-:Y:S01]  /*e150*/  HMMA.16816.F32.BF16 R16, R152, R174, R16 ;  /* 0x000000ae9810723c */ /* 0x000fe20000041810 */
[----:B------:R-:W4:Y:S03]  /*e160*/  LDSM.16.MT88.4 R152, [R2+0x1000] ;  /* 0x001000000298783b */ /* 0x000f260000004200 */
[----:B------:R5:W1:Y:S01]  /*e170*/  MUFU.EX2 R176, R20 ;  /* 0x0000001400b07308 */ /* 0x000a620000000800 */
[----:B--2---:R-:W-:Y:S01]  /*e180*/  F2FP.BF16.F32.PACK_AB R22, R179, R183 ;  /* 0x000000b7b316723e */ /* 0x004fe200000010ff */
[----:B------:R-:W-:Y:S01]  /*e190*/  FFMA.FTZ R0, R0, R248, R198 ;  /* 0x000000f800007223 */ /* 0x000fe200000100c6 */
[----:B------:R-:W-:Y:S01]  /*e1a0*/  FFMA.FTZ R148, R148, R249, R196 ;  /* 0x000000f994947223 */ /* 0x000fe200000100c4 */
[----:B------:R-:W-:Y:S03]  /*e1b0*/  ISETP.GT.AND P0, PT, R242, RZ, PT ;  /* 0x000000fff200720c */ /* 0x000fe60003f04270 */
[----:B------:R-:W-:Y:S03]  /*e1c0*/  FADD.FTZ R148, R195, R148 ;  /* 0x00000094c3947221 */ /* 0x000fe60000010000 */
[----:B------:R-:W-:Y:S01]  /*e1d0*/  MUFU.EX2 R172, R28 ;  /* 0x0000001c00ac7308 */ /* 0x000fe20000000800 */
[----:B---3--:R-:W-:Y:S09]  /*e1e0*/  F2FP.BF16.F32.PACK_AB R21, R178, R181 ;  /* 0x000000b5b215723e */ /* 0x008ff200000010ff */
[----:B------:R-:W-:Y:S01]  /*e1f0*/  MUFU.EX2 R173, R29 ;  /* 0x0000001d00ad7308 */ /* 0x000fe20000000800 */
[----:B-----5:R-:W-:Y:S02]  /*e200*/  F2FP.BF16.F32.PACK_AB R20, R186, R185 ;  /* 0x000000b9ba14723e */ /* 0x020fe400000010ff */
[----:B-1----:R-:W-:Y:S07]  /*e210*/  F2FP.BF16.F32.PACK_AB R23, R176, R177 ;  /* 0x000000b1b017723e */ /* 0x002fee00000010ff */
[----:B------:R1:W-:Y:S01]  /*e220*/  MUFU.EX2 R166, R30 ;  /* 0x0000001e00a67308 */ /* 0x0003e20000000800 */
[C---:B------:R-:W-:Y:S09]  /*e230*/  HMMA.16816.F32.BF16 R4, R20.reuse, R156, R4 ;  /* 0x0000009c1404723c */ /* 0x040ff20000041804 */
[----:B------:R-:W-:Y:S01]  /*e240*/  MUFU.EX2 R167, R32 ;  /* 0x0000002000a77308 */ /* 0x000fe20000000800 */
[C---:B------:R-:W-:Y:S09]  /*e250*/  HMMA.16816.F32.BF16 R8, R20.reuse, R158, R8 ;  /* 0x0000009e1408723c */ /* 0x040ff20000041808 */
[----:B------:R-:W-:Y:S01]  /*e260*/  MUFU.EX2 R165, R33 ;  /* 0x0000002100a57308 */ /* 0x000fe20000000800 */
[----:B-1----:R-:W-:Y:S01]  /*e270*/  LDSM.16.MT88.4 R28, [R151+0xb800] ;  /* 0x00b80000971c783b */ /* 0x002fe20000004200 */
[C---:B------:R-:W-:Y:S08]  /*e280*/  HMMA.16816.F32.BF16 R132, R20.reuse, R24, R132 ;  /* 0x000000181484723c */ /* 0x040ff00000041884 */
[----:B------:R-:W-:Y:S01]  /*e290*/  MUFU.EX2 R158, R34 ;  /* 0x00000022009e7308 */ /* 0x000fe20000000800 */
[C---:B------:R-:W-:Y:S01]  /*e2a0*/  HMMA.16816.F32.BF16 R136, R20.reuse, R26, R136 ;  /* 0x0000001a1488723c */ /* 0x040fe20000041888 */
[----:B------:R-:W1:Y:S08]  /*e2b0*/  LDSM.16.MT88.4 R24, [R180+0xb800] ;  /* 0x00b80000b418783b */ /* 0x000e700000004200 */
[----:B------:R2:W3:Y:S01]  /*e2c0*/  MUFU.EX2 R159, R35 ;  /* 0x00000023009f7308 */ /* 0x0004e20000000800 */
[C---:B----4-:R-:W-:Y:S09]  /*e2d0*/  HMMA.16816.F32.BF16 R140, R20.reuse, R152, R140 ;  /* 0x00000098148c723c */ /* 0x050ff2000004188c */
[----:B------:R-:W-:Y:S01]  /*e2e0*/  MUFU.EX2 R156, R38 ;  /* 0x00000026009c7308 */ /* 0x000fe20000000800 */
[C---:B------:R-:W-:Y:S01]  /*e2f0*/  HMMA.16816.F32.BF16 R12, R20.reuse, R154, R12 ;  /* 0x0000009a140c723c */ /* 0x040fe2000004180c */
[----:B------:R-:W-:Y:S08]  /*e300*/  LDSM.16.MT88.4 R152, [R170+0x1800] ;  /* 0x00180000aa98783b */ /* 0x000ff00000004200 */
[----:B------:R-:W-:Y:S01]  /*e310*/  MUFU.EX2 R157, R39 ;  /* 0x00000027009d7308 */ /* 0x000fe20000000800 */
[C---:B------:R-:W-:Y:S01]  /*e320*/  HMMA.16816.F32.BF16 R144, R20.reuse, R160, R144 ;  /* 0x000000a01490723c */ /* 0x040fe20000041890 */
[----:B--2---:R-:W2:Y:S08]  /*e330*/  LDSM.16.MT88.4 R32, [R2+0x1800] ;  /* 0x001800000220783b */ /* 0x004eb00000004200 */
[----:B------:R-:W-:Y:S01]  /*e340*/  MUFU.EX2 R160, R36 ;  /* 0x0000002400a07308 */ /* 0x000fe20000000800 */
[----:B------:R-:W-:Y:S03]  /*e350*/  HMMA.16816.F32.BF16 R16, R20, R162, R16 ;  /* 0x000000a21410723c */ /* 0x000fe60000041810 */
[----:B---3--:R-:W-:Y:S02]  /*e360*/  F2FP.BF16.F32.PACK_AB R23, R159, R158 ;  /* 0x0000009e9f17723e */ /* 0x008fe400000010ff */
[----:B------:R-:W-:Y:S04]  /*e370*/  F2FP.BF16.F32.PACK_AB R20, R173, R172 ;  /* 0x000000acad14723e */ /* 0x000fe800000010ff */
[----:B------:R3:W4:Y:S01]  /*e380*/  MUFU.EX2 R161, R37 ;  /* 0x0000002500a17308 */ /* 0x0007220000000800 */
[----:B------:R-:W-:Y:S02]  /*e390*/  F2FP.BF16.F32.PACK_AB R21, R164, R166 ;  /* 0x000000a6a415723e */ /* 0x000fe400000010ff */
[----:B------:R-:W-:Y:S07]  /*e3a0*/  F2FP.BF16.F32.PACK_AB R22, R165, R167 ;  /* 0x000000a7a516723e */ /* 0x000fee00000010ff */
[----:B------:R-:W-:Y:S01]  /*e3b0*/  MUFU.EX2 R57, R57 ;  /* 0x0000003900397308 */ /* 0x000fe20000000800 */
[C---:B-1----:R-:W-:Y:S09]  /*e3c0*/  HMMA.16816.F32.BF16 R4, R20.reuse, R24, R4 ;  /* 0x000000181404723c */ /* 0x042ff20000041804 */
[----:B------:R-:W-:Y:S01]  /*e3d0*/  MUFU.EX2 R60, R60 ;  /* 0x0000003c003c7308 */ /* 0x000fe20000000800 */
[----:B---3--:R-:W-:Y:S01]  /*e3e0*/  LDSM.16.MT88.4 R36, [R170+0x2000] ;  /* 0x00200000aa24783b */ /* 0x008fe20000004200 */
[C---:B------:R-:W-:Y:S08]  /*e3f0*/  HMMA.16816.F32.BF16 R8, R20.reuse, R26, R8 ;  /* 0x0000001a1408723c */ /* 0x040ff00000041808 */
[----:B------:R-:W-:Y:S01]  /*e400*/  MUFU.EX2 R61, R61 ;  /* 0x0000003d003d7308 */ /* 0x000fe20000000800 */
[----:B------:R-:W1:Y:S01]  /*e410*/  LDSM.16.MT88.4 R24, [R180+0xc000] ;  /* 0x00c00000b418783b */ /* 0x000e620000004200 */
[C---:B------:R-:W-:Y:S08]  /*e420*/  HMMA.16816.F32.BF16 R132, R20.reuse, R28, R132 ;  /* 0x0000001c1484723c */ /* 0x040ff00000041884 */
[----:B------:R-:W-:Y:S01]  /*e430*/  MUFU.EX2 R64, R64 ;  /* 0x0000004000407308 */ /* 0x000fe20000000800 */
[C---:B------:R-:W-:Y:S01]  /*e440*/  HMMA.16816.F32.BF16 R136, R20.reuse, R30, R136 ;  /* 0x0000001e1488723c */ /* 0x040fe20000041888 */
[----:B------:R-:W3:Y:S08]  /*e450*/  LDSM.16.MT88.4 R28, [R151+0xc000] ;  /* 0x00c00000971c783b */ /* 0x000ef00000004200 */
[----:B------:R-:W-:Y:S01]  /*e460*/  MUFU.EX2 R69, R69 ;  /* 0x0000004500457308 */ /* 0x000fe20000000800 */
[C---:B--2---:R-:W-:Y:S09]  /*e470*/  HMMA.16816.F32.BF16 R140, R20.reuse, R32, R140 ;  /* 0x00000020148c723c */ /* 0x044ff2000004188c */
[----:B------:R-:W-:Y:S01]  /*e480*/  MUFU.EX2 R72, R72 ;  /* 0x0000004800487308 */ /* 0x000fe20000000800 */
[C---:B------:R-:W-:Y:S01]  /*e490*/  HMMA.16816.F32.BF16 R12, R20.reuse, R34, R12 ;  /* 0x00000022140c723c */ /* 0x040fe2000004180c */
[----:B------:R-:W2:Y:S08]  /*e4a0*/  LDSM.16.MT88.4 R32, [R2+0x2000] ;  /* 0x002000000220783b */ /* 0x000eb00000004200 */
[----:B------:R-:W5:Y:S01]  /*e4b0*/  MUFU.EX2 R41, R41 ;  /* 0x0000002900297308 */ /* 0x000f620000000800 */
[C---:B------:R-:W-:Y:S09]  /*e4c0*/  HMMA.16816.F32.BF16 R144, R20.reuse, R152, R144 ;  /* 0x000000981490723c */ /* 0x040ff20000041890 */
[----:B------:R-:W-:Y:S01]  /*e4d0*/  MUFU.EX2 R85, R85 ;  /* 0x0000005500557308 */ /* 0x000fe20000000800 */
[----:B------:R-:W-:Y:S03]  /*e4e0*/  HMMA.16816.F32.BF16 R16, R20, R154, R16 ;  /* 0x0000009a1410723c */ /* 0x000fe60000041810 */
[----:B----4-:R-:W-:Y:S02]  /*e4f0*/  F2FP.BF16.F32.PACK_AB R20, R161, R160 ;  /* 0x000000a0a114723e */ /* 0x010fe400000010ff */
[----:B------:R-:W-:Y:S04]  /*e500*/  F2FP.BF16.F32.PACK_AB R21, R157, R156 ;  /* 0x0000009c9d15723e */ /* 0x000fe800000010ff */
[----:B------:R-:W-:Y:S01]  /*e510*/  MUFU.EX2 R88, R88 ;  /* 0x0000005800587308 */ /* 0x000fe20000000800 */
[----:B-----5:R-:W-:Y:S02]  /*e520*/  F2FP.BF16.F32.PACK_AB R22, R41, R40 ;  /* 0x000000282916723e */ /* 0x020fe400000010ff */
[----:B------:R-:W-:Y:S07]  /*e530*/  F2FP.BF16.F32.PACK_AB R23, R43, R42 ;  /* 0x0000002a2b17723e */ /* 0x000fee00000010ff */
[----:B------:R-:W-:Y:S01]  /*e540*/  MUFU.EX2 R44, R44 ;  /* 0x0000002c002c7308 */ /* 0x000fe20000000800 */
[C---:B-1----:R-:W-:Y:S09]  /*e550*/  HMMA.16816.F32.BF16 R4, R20.reuse, R24, R4 ;  /* 0x000000181404723c */ /* 0x042ff20000041804 */
[----:B------:R-:W1:Y:S01]  /*e560*/  MUFU.EX2 R45, R45 ;  /* 0x0000002d002d7308 */ /* 0x000e620000000800 */
[C---:B------:R-:W-:Y:S01]  /*e570*/  HMMA.16816.F32.BF16 R8, R20.reuse, R26, R8 ;  /* 0x0000001a1408723c */ /* 0x040fe20000041808 */
[----:B------:R-:W4:Y:S08]  /*e580*/  LDSM.16.MT88.4 R24, [R180+0xc800] ;  /* 0x00c80000b418783b */ /* 0x000f300000004200 */
[----:B------:R-:W5:Y:S01]  /*e590*/  MUFU.EX2 R47, R47 ;  /* 0x0000002f002f7308 */ /* 0x000f620000000800 */
[C---:B---3--:R-:W-:Y:S09]  /*e5a0*/  HMMA.16816.F32.BF16 R132, R20.reuse, R28, R132 ;  /* 0x0000001c1484723c */ /* 0x048ff20000041884 */
[----:B------:R-:W3:Y:S01]  /*e5b0*/  MUFU.EX2 R48, R48 ;  /* 0x0000003000307308 */ /* 0x000ee20000000800 */
[C---:B------:R-:W-:Y:S01]  /*e5c0*/  HMMA.16816.F32.BF16 R136, R20.reuse, R30, R136 ;  /* 0x0000001e1488723c */ /* 0x040fe20000041888 */
[----:B------:R-:W4:Y:S08]  /*e5d0*/  LDSM.16.MT88.4 R28, [R151+0xc800] ;  /* 0x00c80000971c783b */ /* 0x000f300000004200 */
[----:B------:R-:W-:Y:S01]  /*e5e0*/  MUFU.EX2 R50, R50 ;  /* 0x0000003200327308 */ /* 0x000fe20000000800 */
[C---:B--2---:R-:W-:Y:S09]  /*e5f0*/  HMMA.16816.F32.BF16 R140, R20.reuse, R32, R140 ;  /* 0x00000020148c723c */ /* 0x044ff2000004188c */
[----:B------:R-:W2:Y:S01]  /*e600*/  MUFU.EX2 R51, R51 ;  /* 0x0000003300337308 */ /* 0x000ea20000000800 */
[C---:B------:R-:W-:Y:S01]  /*e610*/  HMMA.16816.F32.BF16 R12, R20.reuse, R34, R12 ;  /* 0x00000022140c723c */ /* 0x040fe2000004180c */
[----:B------:R-:W4:Y:S08]  /*e620*/  LDSM.16.MT88.4 R32, [R2+0x2800] ;  /* 0x002800000220783b */ /* 0x000f300000004200 */
[----:B------:R-:W4:Y:S01]  /*e630*/  MUFU.EX2 R53, R53 ;  /* 0x0000003500357308 */ /* 0x000f220000000800 */
[C---:B------:R-:W-:Y:S09]  /*e640*/  HMMA.16816.F32.BF16 R144, R20.reuse, R36, R144 ;  /* 0x000000241490723c */ /* 0x040ff20000041890 */
[----:B------:R-:W-:Y:S01]  /*e650*/  MUFU.EX2 R54, R54 ;  /* 0x0000003600367308 */ /* 0x000fe20000000800 */
[----:B------:R-:W-:Y:S01]  /*e660*/  HMMA.16816.F32.BF16 R16, R20, R38, R16 ;  /* 0x000000261410723c */ /* 0x000fe20000041810 */
[----:B------:R-:W4:Y:S02]  /*e670*/  LDSM.16.MT88.4 R36, [R170+0x2800] ;  /* 0x00280000aa24783b */ /* 0x000f240000004200 */
[----:B-1----:R-:W-:Y:S02]  /*e680*/  F2FP.BF16.F32.PACK_AB R20, R45, R44 ;  /* 0x0000002c2d14723e */ /* 0x002fe400000010ff */
[----:B-----5:R-:W-:Y:S04]  /*e690*/  F2FP.BF16.F32.PACK_AB R21, R47, R46 ;  /* 0x0000002e2f15723e */ /* 0x020fe800000010ff */
[----:B------:R-:W1:Y:S01]  /*e6a0*/  MUFU.EX2 R55, R55 ;  /* 0x0000003700377308 */ /* 0x000e620000000800 */
[----:B---3--:R-:W-:Y:S02]  /*e6b0*/  F2FP.BF16.F32.PACK_AB R22, R49, R48 ;  /* 0x000000303116723e */ /* 0x008fe400000010ff */
[----:B--2---:R-:W-:Y:S07]  /*e6c0*/  F2FP.BF16.F32.PACK_AB R23, R51, R50 ;  /* 0x000000323317723e */ /* 0x004fee00000010ff */
[----:B------:R-:W2:Y:S01]  /*e6d0*/  MUFU.EX2 R56, R56 ;  /* 0x0000003800387308 */ /* 0x000ea20000000800 */
[C---:B----4-:R-:W-:Y:S09]  /*e6e0*/  HMMA.16816.F32.BF16 R4, R20.reuse, R24, R4 ;  /* 0x000000181404723c */ /* 0x050ff20000041804 */
[----:B------:R-:W-:Y:S01]  /*e6f0*/  MUFU.EX2 R58, R58 ;  /* 0x0000003a003a7308 */ /* 0x000fe20000000800 */
[C---:B------:R-:W-:Y:S01]  /*e700*/  HMMA.16816.F32.BF16 R8, R20.reuse, R26, R8 ;  /* 0x0000001a1408723c */ /* 0x040fe20000041808 */
[----:B------:R-:W3:Y:S08]  /*e710*/  LDSM.16.MT88.4 R24, [R180+0xd000] ;  /* 0x00d00000b418783b */ /* 0x000ef00000004200 */
[----:B------:R-:W4:Y:S01]  /*e720*/  MUFU.EX2 R59, R59 ;  /* 0x0000003b003b7308 */ /* 0x000f220000000800 */
[C---:B------:R-:W-:Y:S09]  /*e730*/  HMMA.16816.F32.BF16 R132, R20.reuse, R28, R132 ;  /* 0x0000001c1484723c */ /* 0x040ff20000041884 */
[----:B------:R-:W-:Y:S01]  /*e740*/  MUFU.EX2 R62, R62 ;  /* 0x0000003e003e7308 */ /* 0x000fe20000000800 */
[C---:B------:R-:W-:Y:S01]  /*e750*/  HMMA.16816.F32.BF16 R136, R20.reuse, R30, R136 ;  /* 0x0000001e1488723c */ /* 0x040fe20000041888 */
[----:B------:R-:W5:Y:S08]  /*e760*/  LDSM.16.MT88.4 R28, [R151+0xd000] ;  /* 0x00d00000971c783b */ /* 0x000f700000004200 */
[----:B------:R-:W5:Y:S01]  /*e770*/  MUFU.EX2 R63, R63 ;  /* 0x0000003f003f7308 */ /* 0x000f620000000800 */
[C---:B------:R-:W-:Y:S09]  /*e780*/  HMMA.16816.F32.BF16 R140, R20.reuse, R32, R140 ;  /* 0x00000020148c723c */ /* 0x040ff2000004188c */
[----:B------:R-:W5:Y:S01]  /*e790*/  MUFU.EX2 R65, R65 ;  /* 0x0000004100417308 */ /* 0x000f620000000800 */
[C---:B------:R-:W-:Y:S01]  /*e7a0*/  HMMA.16816.F32.BF16 R12, R20.reuse, R34, R12 ;  /* 0x00000022140c723c */ /* 0x040fe2000004180c */
[----:B------:R-:W5:Y:S08]  /*e7b0*/  LDSM.16.MT88.4 R32, [R2+0x3000] ;  /* 0x003000000220783b */ /* 0x000f700000004200 */
[----:B------:R-:W-:Y:S01]  /*e7c0*/  MUFU.EX2 R66, R66 ;  /* 0x0000004200427308 */ /* 0x000fe20000000800 */
[C---:B------:R-:W-:Y:S09]  /*e7d0*/  HMMA.16816.F32.BF16 R144, R20.reuse, R36, R144 ;  /* 0x000000241490723c */ /* 0x040ff20000041890 */
[----:B------:R-:W5:Y:S01]  /*e7e0*/  MUFU.EX2 R67, R67 ;  /* 0x0000004300437308 */ /* 0x000f620000000800 */
[----:B------:R-:W-:Y:S01]  /*e7f0*/  HMMA.16816.F32.BF16 R16, R20, R38, R16 ;  /* 0x000000261410723c */ /* 0x000fe20000041810 */
[----:B------:R-:W5:Y:S02]  /*e800*/  LDSM.16.MT88.4 R36, [R170+0x3000] ;  /* 0x00300000aa24783b */ /* 0x000f640000004200 */
[----:B------:R-:W-:Y:S02]  /*e810*/  F2FP.BF16.F32.PACK_AB R20, R53, R52 ;  /* 0x000000343514723e */ /* 0x000fe400000010ff */
[----:B-1----:R-:W-:Y:S04]  /*e820*/  F2FP.BF16.F32.PACK_AB R21, R55, R54 ;  /* 0x000000363715723e */ /* 0x002fe800000010ff */
[----:B------:R-:W1:Y:S01]  /*e830*/  MUFU.EX2 R68, R68 ;  /* 0x0000004400447308 */ /* 0x000e620000000800 */
[----:B--2---:R-:W-:Y:S02]  /*e840*/  F2FP.BF16.F32.PACK_AB R22, R57, R56 ;  /* 0x000000383916723e */ /* 0x004fe400000010ff */
[----:B----4-:R-:W-:Y:S07]  /*e850*/  F2FP.BF16.F32.PACK_AB R23, R59, R58 ;  /* 0x0000003a3b17723e */ /* 0x010fee00000010ff */
[----:B------:R-:W-:Y:S01]  /*e860*/  MUFU.EX2 R70, R70 ;  /* 0x0000004600467308 */ /* 0x000fe20000000800 */
[C---:B---3--:R-:W-:Y:S09]  /*e870*/  HMMA.16816.F32.BF16 R4, R20.reuse, R24, R4 ;  /* 0x000000181404723c */ /* 0x048ff20000041804 */
[----:B------:R-:W2:Y:S01]  /*e880*/  MUFU.EX2 R71, R71 ;  /* 0x0000004700477308 */ /* 0x000ea20000000800 */
[C---:B------:R-:W-:Y:S01]  /*e890*/  HMMA.16816.F32.BF16 R8, R20.reuse, R26, R8 ;  /* 0x0000001a1408723c */ /* 0x040fe20000041808 */
[----:B------:R-:W3:Y:S08]  /*e8a0*/  LDSM.16.MT88.4 R24, [R180+0xd800] ;  /* 0x00d80000b418783b */ /* 0x000ef00000004200 */
[----:B------:R-:W4:Y:S01]  /*e8b0*/  MUFU.EX2 R73, R73 ;  /* 0x0000004900497308 */ /* 0x000f220000000800 */
[C---:B-----5:R-:W-:Y:S09]  /*e8c0*/  HMMA.16816.F32.BF16 R132, R20.reuse, R28, R132 ;  /* 0x0000001c1484723c */ /* 0x060ff20000041884 */
[----:B------:R-:W-:Y:S01]  /*e8d0*/  MUFU.EX2 R74, R74 ;  /* 0x0000004a004a7308 */ /* 0x000fe20000000800 */
[C---:B------:R-:W-:Y:S01]  /*e8e0*/  HMMA.16816.F32.BF16 R136, R20.reuse, R30, R136 ;  /* 0x0000001e1488723c */ /* 0x040fe20000041888 */
[----:B------:R-:W5:Y:S08]  /*e8f0*/  LDSM.16.MT88.4 R28, [R151+0xd800] ;  /* 0x00d80000971c783b */ /* 0x000f700000004200 */
[----:B------:R-:W4:Y:S01]  /*e900*/  MUFU.EX2 R75, R75 ;  /* 0x0000004b004b7308 */ /* 0x000f220000000800 */
[C---:B------:R-:W-:Y:S09]  /*e910*/  HMMA.16816.F32.BF16 R140, R20.reuse, R32, R140 ;  /* 0x00000020148c723c */ /* 0x040ff2000004188c */
[----:B------:R-:W-:Y:S01]  /*e920*/  MUFU.EX2 R76, R76 ;  /* 0x0000004c004c7308 */ /* 0x000fe20000000800 */
[C---:B------:R-:W-:Y:S01]  /*e930*/  HMMA.16816.F32.BF16 R12, R20.reuse, R34, R12 ;  /* 0x00000022140c723c */ /* 0x040fe2000004180c */
[----:B------:R-:W1:Y:S08]  /*e940*/  LDSM.16.MT88.4 R32, [R2+0x3800] ;  /* 0x003800000220783b */ /* 0x000e700000004200 */
[----:B------:R-:W4:Y:S01]  /*e950*/  MUFU.EX2 R77, R77 ;  /* 0x0000004d004d7308 */ /* 0x000f220000000800 */
[C---:B------:R-:W-:Y:S09]  /*e960*/  HMMA.16816.F32.BF16 R144, R20.reuse, R36, R144 ;  /* 0x000000241490723c */ /* 0x040ff20000041890 */
[----:B------:R-:W-:Y:S01]  /*e970*/  MUFU.EX2 R78, R78 ;  /* 0x0000004e004e7308 */ /* 0x000fe20000000800 */
[----:B------:R-:W-:Y:S01]  /*e980*/  HMMA.16816.F32.BF16 R16, R20, R38, R16 ;  /* 0x000000261410723c */ /* 0x000fe20000041810 */
[----:B------:R-:W2:Y:S02]  /*e990*/  LDSM.16.MT88.4 R36, [R170+0x3800] ;  /* 0x00380000aa24783b */ /* 0x000ea40000004200 */
[----:B------:R-:W-:Y:S02]  /*e9a0*/  F2FP.BF16.F32.PACK_AB R20, R61, R60 ;  /* 0x0000003c3d14723e */ /* 0x000fe400000010ff */
[----:B------:R-:W-:Y:S04]  /*e9b0*/  F2FP.BF16.F32.PACK_AB R21, R63, R62 ;  /* 0x0000003e3f15723e */ /* 0x000fe800000010ff */
[----:B------:R-:W4:Y:S01]  /*e9c0*/  MUFU.EX2 R79, R79 ;  /* 0x0000004f004f7308 */ /* 0x000f220000000800 */
[----:B------:R-:W-:Y:S02]  /*e9d0*/  F2FP.BF16.F32.PACK_AB R22, R65, R64 ;  /* 0x000000404116723e */ /* 0x000fe400000010ff */
[----:B------:R-:W-:Y:S07]  /*e9e0*/  F2FP.BF16.F32.PACK_AB R23, R67, R66 ;  /* 0x000000424317723e */ /* 0x000fee00000010ff */
        /* <DEDUP_REMOVED lines=8> */
[C---:B------:R-:W-:Y:S01]  /*ea70*/  HMMA.16816.F32.BF16 R136, R20.reuse, R30, R136 ;  /* 0x0000001e1488723c */ /* 0x040fe20000041888 */
[----:B------:R-:W5:Y:S08]  /*ea80*/  LDSM.16.MT88.4 R28, [R151+0xe000] ;  /* 0x00e00000971c783b */ /* 0x000f700000004200 */
[----:B------:R-:W5:Y:S01]  /*ea90*/  MUFU.EX2 R84, R84 ;  /* 0x0000005400547308 */ /* 0x000f620000000800 */
[C---:B-1----:R-:W-:Y:S09]  /*eaa0*/  HMMA.16816.F32.BF16 R140, R20.reuse, R32, R140 ;  /* 0x00000020148c723c */ /* 0x042ff2000004188c */
[----:B------:R-:W-:Y:S01]  /*eab0*/  MUFU.EX2 R86, R86 ;  /* 0x0000005600567308 */ /* 0x000fe20000000800 */
[C---:B------:R-:W-:Y:S01]  /*eac0*/  HMMA.16816.F32.BF16 R12, R20.reuse, R34, R12 ;  /* 0x00000022140c723c */ /* 0x040fe2000004180c */
[----:B------:R-:W1:Y:S08]  /*ead0*/  LDSM.16.MT88.4 R32, [R2+0x4000] ;  /* 0x004000000220783b */ /* 0x000e700000004200 */
[----:B------:R-:W1:Y:S01]  /*eae0*/  MUFU.EX2 R87, R87 ;  /* 0x0000005700577308 */ /* 0x000e620000000800 */
[C---:B--2---:R-:W-:Y:S09]  /*eaf0*/  HMMA.16816.F32.BF16 R144, R20.reuse, R36, R144 ;  /* 0x000000241490723c */ /* 0x044ff20000041890 */
[----:B------:R-:W2:Y:S01]  /*eb00*/  MUFU.EX2 R89, R89 ;  /* 0x0000005900597308 */ /* 0x000ea20000000800 */
[----:B------:R-:W-:Y:S01]  /*eb10*/  HMMA.16816.F32.BF16 R16, R20, R38, R16 ;  /* 0x000000261410723c */ /* 0x000fe20000041810 */
[----:B------:R-:W2:Y:S02]  /*eb20*/  LDSM.16.MT88.4 R36, [R170+0x4000] ;  /* 0x00400000aa24783b */ /* 0x000ea40000004200 */
[----:B------:R-:W-:Y:S02]  /*eb30*/  F2FP.BF16.F32.PACK_AB R20, R69, R68 ;  /* 0x000000444514723e */ /* 0x000fe400000010ff */
[----:B------:R-:W-:Y:S04]  /*eb40*/  F2FP.BF16.F32.PACK_AB R21, R71, R70 ;  /* 0x000000464715723e */ /* 0x000fe800000010ff */
[----:B------:R-:W-:Y:S01]  /*eb50*/  MUFU.EX2 R90, R90 ;  /* 0x0000005a005a7308 */ /* 0x000fe20000000800 */
[----:B----4-:R-:W-:Y:S02]  /*eb60*/  F2FP.BF16.F32.PACK_AB R22, R73, R72 ;  /* 0x000000484916723e */ /* 0x010fe400000010ff */
[----:B------:R-:W-:Y:S07]  /*eb70*/  F2FP.BF16.F32.PACK_AB R23, R75, R74 ;  /* 0x0000004a4b17723e */ /* 0x000fee00000010ff */
[----:B------:R-:W4:Y:S01]  /*eb80*/  MUFU.EX2 R91, R91 ;  /* 0x0000005b005b7308 */ /* 0x000f220000000800 */
[C---:B---3--:R-:W-:Y:S09]  /*eb90*/  HMMA.16816.F32.BF16 R4, R20.reuse, R24, R4 ;  /* 0x000000181404723c */ /* 0x048ff20000041804 */
[----:B------:R-:W-:Y:S01]  /*eba0*/  MUFU.EX2 R92, R92 ;  /* 0x0000005c005c7308 */ /* 0x000fe20000000800 */
        /* <DEDUP_REMOVED lines=8> */
[C---:B-1----:R-:W-:Y:S09]  /*ec30*/  HMMA.16816.F32.BF16 R140, R20.reuse, R32, R140 ;  /* 0x00000020148c723c */ /* 0x042ff2000004188c */
[----:B------:R-:W-:Y:S01]  /*ec40*/  MUFU.EX2 R96, R96 ;  /* 0x0000006000607308 */ /* 0x000fe20000000800 */
[C---:B------:R-:W-:Y:S01]  /*ec50*/  HMMA.16816.F32.BF16 R12, R20.reuse, R34, R12 ;  /* 0x00000022140c723c */ /* 0x040fe2000004180c */
[----:B------:R-:W1:Y:S08]  /*ec60*/  LDSM.16.MT88.4 R32, [R2+0x4800] ;  /* 0x004800000220783b */ /* 0x000e700000004200 */
[----:B------:R-:W4:Y:S01]  /*ec70*/  MUFU.EX2 R97, R97 ;  /* 0x0000006100617308 */ /* 0x000f220000000800 */
[C---:B--2---:R-:W-:Y:S09]  /*ec80*/  HMMA.16816.F32.BF16 R144, R20.reuse, R36, R144 ;  /* 0x000000241490723c */ /* 0x044ff20000041890 */
        /* <DEDUP_REMOVED lines=18> */
[----:B------:R-:W-:Y:S01]  /*edb0*/  MUFU.EX2 R104, R104 ;  /* 0x0000006800687308 */ /* 0x000fe20000000800 */
[C---:B-1----:R-:W-:Y:S09]  /*edc0*/  HMMA.16816.F32.BF16 R140, R20.reuse, R32, R140 ;  /* 0x00000020148c723c */ /* 0x042ff2000004188c */
[----:B------:R-:W1:Y:S01]  /*edd0*/  MUFU.EX2 R105, R105 ;  /* 0x0000006900697308 */ /* 0x000e620000000800 */
[C---:B------:R-:W-:Y:S01]  /*ede0*/  HMMA.16816.F32.BF16 R12, R20.reuse, R34, R12 ;  /* 0x00000022140c723c */ /* 0x040fe2000004180c */
[----:B------:R-:W1:Y:S08]  /*edf0*/  LDSM.16.MT88.4 R32, [R2+0x5000] ;  /* 0x005000000220783b */ /* 0x000e700000004200 */
[----:B------:R-:W-:Y:S01]  /*ee00*/  MUFU.EX2 R106, R106 ;  /* 0x0000006a006a7308 */ /* 0x000fe20000000800 */
[C---:B--2---:R-:W-:Y:S09]  /*ee10*/  HMMA.16816.F32.BF16 R144, R20.reuse, R36, R144 ;  /* 0x000000241490723c */ /* 0x044ff20000041890 */
[----:B------:R-:W2:Y:S01]  /*ee20*/  MUFU.EX2 R107, R107 ;  /* 0x0000006b006b7308 */ /* 0x000ea20000000800 */
[----:B------:R-:W-:Y:S01]  /*ee30*/  HMMA.16816.F32.BF16 R16, R20, R38, R16 ;  /* 0x000000261410723c */ /* 0x000fe20000041810 */
[----:B------:R-:W2:Y:S02]  /*ee40*/  LDSM.16.MT88.4 R36, [R170+0x5000] ;  /* 0x00500000aa24783b */ /* 0x000ea40000004200 */
[----:B------:R-:W-:Y:S02]  /*ee50*/  F2FP.BF16.F32.PACK_AB R20, R85, R84 ;  /* 0x000000545514723e */ /* 0x000fe400000010ff */
[----:B------:R-:W-:Y:S04]  /*ee60*/  F2FP.BF16.F32.PACK_AB R21, R87, R86 ;  /* 0x000000565715723e */ /* 0x000fe800000010ff */
[----:B------:R-:W-:Y:S01]  /*ee70*/  MUFU.EX2 R108, R108 ;  /* 0x0000006c006c7308 */ /* 0x000fe20000000800 */
[----:B------:R-:W-:Y:S02]  /*ee80*/  F2FP.BF16.F32.PACK_AB R22, R89, R88 ;  /* 0x000000585916723e */ /* 0x000fe400000010ff */
[----:B----4-:R-:W-:Y:S07]  /*ee90*/  F2FP.BF16.F32.PACK_AB R23, R91, R90 ;  /* 0x0000005a5b17723e */ /* 0x010fee00000010ff */
        /* <DEDUP_REMOVED lines=8> */
[C---:B------:R-:W-:Y:S01]  /*ef20*/  HMMA.16816.F32.BF16 R136, R20.reuse, R30, R136 ;  /* 0x0000001e1488723c */ /* 0x040fe20000041888 */
[----:B------:R-:W4:Y:S08]  /*ef30*/  LDSM.16.MT88.4 R28, [R151+0xf800] ;  /* 0x00f80000971c783b */ /* 0x000f300000004200 */
[----:B------:R-:W-:Y:S01]  /*ef40*/  MUFU.EX2 R113, R113 ;  /* 0x0000007100717308 */ /* 0x000fe20000000800 */
[C---:B-1----:R-:W-:Y:S09]  /*ef50*/  HMMA.16816.F32.BF16 R140, R20.reuse, R32, R140 ;  /* 0x00000020148c723c */ /* 0x042ff2000004188c */
[----:B------:R-:W-:Y:S01]  /*ef60*/  MUFU.EX2 R114, R114 ;  /* 0x0000007200727308 */ /* 0x000fe20000000800 */
[C---:B------:R-:W-:Y:S01]  /*ef70*/  HMMA.16816.F32.BF16 R12, R20.reuse, R34, R12 ;  /* 0x00000022140c723c */ /* 0x040fe2000004180c */
[----:B------:R-:W1:Y:S08]  /*ef80*/  LDSM.16.MT88.4 R32, [R2+0x5800] ;  /* 0x005800000220783b */ /* 0x000e700000004200 */
[----:B------:R-:W-:Y:S01]  /*ef90*/  MUFU.EX2 R115, R115 ;  /* 0x0000007300737308 */ /* 0x000fe20000000800 */
[C---:B--2---:R-:W-:Y:S09]  /*efa0*/  HMMA.16816.F32.BF16 R144, R20.reuse, R36, R144 ;  /* 0x000000241490723c */ /* 0x044ff20000041890 */
[----:B------:R-:W-:Y:S01]  /*efb0*/  MUFU.EX2 R116, R116 ;  /* 0x0000007400747308 */ /* 0x000fe20000000800 */
[----:B------:R-:W-:Y:S01]  /*efc0*/  HMMA.16816.F32.BF16 R16, R20, R38, R16 ;  /* 0x000000261410723c */ /* 0x000fe20000041810 */
[----:B------:R-:W2:Y:S02]  /*efd0*/  LDSM.16.MT88.4 R36, [R170+0x5800] ;  /* 0x00580000aa24783b */ /* 0x000ea40000004200 */
[----:B------:R-:W-:Y:S02]  /*efe0*/  F2FP.BF16.F32.PACK_AB R20, R93, R92 ;  /* 0x0000005c5d14723e */ /* 0x000fe400000010ff */
[----:B------:R-:W-:Y:S04]  /*eff0*/  F2FP.BF16.F32.PACK_AB R21, R95, R94 ;  /* 0x0000005e5f15723e */ /* 0x000fe800000010ff */
[----:B------:R-:W-:Y:S01]  /*f000*/  MUFU.EX2 R117, R117 ;  /* 0x0000007500757308 */ /* 0x000fe20000000800 */
[----:B------:R-:W-:Y:S02]  /*f010*/  F2FP.BF16.F32.PACK_AB R22, R97, R96 ;  /* 0x000000606116723e */ /* 0x000fe400000010ff */
[----:B------:R-:W-:Y:S07]  /*f020*/  F2FP.BF16.F32.PACK_AB R23, R99, R98 ;  /* 0x000000626317723e */ /* 0x000fee00000010ff */
        /* <DEDUP_REMOVED lines=16> */
[C---:B--2---:R-:W-:Y:S03]  /*f130*/  HMMA.16816.F32.BF16 R144, R20.reuse, R36, R144 ;  /* 0x000000241490723c */ /* 0x044fe60000041890 */
[----:B------:R-:W-:Y:S01]  /*f140*/  FADD.FTZ R36, R197, R0 ;  /* 0x00000000c5247221 */ /* 0x000fe20000010000 */
[----:B------:R-:W-:Y:S01]  /*f150*/  FADD.FTZ R0, R199, R148 ;  /* 0x00000094c7007221 */ /* 0x000fe20000010000 */
[----:B------:R-:W-:Y:S04]  /*f160*/  MOV R148, R149 ;  /* 0x0000009500947202 */ /* 0x000fe80000000f00 */
[----:B------:R-:W-:Y:S01]  /*f170*/  MUFU.EX2 R125, R125 ;  /* 0x0000007d007d7308 */ /* 0x000fe20000000800 */
[----:B------:R-:W-:Y:S01]  /*f180*/  FADD.FTZ R36, R201, R36 ;  /* 0x00000024c9247221 */ /* 0x000fe20000010000 */
[----:B------:R-:W-:Y:S03]  /*f190*/  HMMA.16816.F32.BF16 R16, R20, R38, R16 ;  /* 0x000000261410723c */ /* 0x000fe60000041810 */
[----:B------:R-:W-:Y:S01]  /*f1a0*/  F2FP.BF16.F32.PACK_AB R20, R101, R100 ;  /* 0x000000646514723e */ /* 0x000fe200000010ff */
[----:B------:R-:W-:Y:S01]  /*f1b0*/  FADD.FTZ R36, R202, R36 ;  /* 0x00000024ca247221 */ /* 0x000fe20000010000 */
[----:B------:R-:W-:Y:S01]  /*f1c0*/  F2FP.BF16.F32.PACK_AB R21, R103, R102 ;  /* 0x000000666715723e */ /* 0x000fe200000010ff */
[----:B------:R-:W-:Y:S01]  /*f1d0*/  FADD.FTZ R0, R200, R0 ;  /* 0x00000000c8007221 */ /* 0x000fe20000010000 */
[----:B------:R-:W-:Y:S01]  /*f1e0*/  F2FP.BF16.F32.PACK_AB R22, R105, R104 ;  /* 0x000000686916723e */ /* 0x000fe200000010ff */
[----:B------:R-:W-:Y:S01]  /*f1f0*/  MUFU.EX2 R126, R126 ;  /* 0x0000007e007e7308 */ /* 0x000fe20000000800 */
[----:B------:R-:W-:Y:S01]  /*f200*/  F2FP.BF16.F32.PACK_AB R23, R107, R106 ;  /* 0x0000006a6b17723e */ /* 0x000fe200000010ff */
[----:B------:R-:W-:Y:S04]  /*f210*/  FADD.FTZ R0, R190, R0 ;  /* 0x00000000be007221 */ /* 0x000fe80000010000 */
[----:B------:R-:W-:Y:S02]  /*f220*/  FADD.FTZ R0, R189, R0 ;  /* 0x00000000bd007221 */ /* 0x000fe40000010000 */
[C---:B---3--:R-:W-:Y:S02]  /*f230*/  HMMA.16816.F32.BF16 R4, R20.reuse, R24, R4 ;  /* 0x000000181404723c */ /* 0x048fe40000041804 */
[----:B------:R-:W-:Y:S01]  /*f240*/  MUFU.EX2 R127, R127 ;  /* 0x0000007f007f7308 */ /* 0x000fe20000000800 */
[----:B------:R-:W-:Y:S01]  /*f250*/  FADD.FTZ R24, R194, R36 ;  /* 0x00000024c2187221 */ /* 0x000fe20000010000 */
[----:B------:R-:W-:Y:S01]  /*f260*/  FADD.FTZ R0, R188, R0 ;  /* 0x00000000bc007221 */ /* 0x000fe20000010000 */
[----:B------:R-:W2:Y:S02]  /*f270*/  LDSM.16.MT88.4 R36, [R170+0x6000] ;  /* 0x00600000aa24783b */ /* 0x000ea40000004200 */
[----:B------:R-:W-:Y:S01]  /*f280*/  FADD.FTZ R24, R193, R24 ;  /* 0x00000018c1187221 */ /* 0x000fe20000010000 */
[C---:B------:R-:W-:Y:S04]  /*f290*/  HMMA.16816.F32.BF16 R8, R20.reuse, R26, R8 ;  /* 0x0000001a1408723c */ /* 0x040fe80000041808 */
[----:B------:R-:W-:Y:S01]  /*f2a0*/  MUFU.EX2 R128, R128 ;  /* 0x0000008000807308 */ /* 0x000fe20000000800 */
[----:B------:R-:W-:Y:S01]  /*f2b0*/  FADD.FTZ R24, R191, R24 ;  /* 0x00000018bf187221 */ /* 0x000fe20000010000 */
[----:B------:R-:W-:Y:S03]  /*f2c0*/  FADD.FTZ R0, R187, R0 ;  /* 0x00000000bb007221 */ /* 0x000fe60000010000 */
[----:B------:R-:W-:Y:S01]  /*f2d0*/  FADD.FTZ R24, R192, R24 ;  /* 0x00000018c0187221 */ /* 0x000fe20000010000 */
[C---:B----4-:R-:W-:Y:S04]  /*f2e0*/  HMMA.16816.F32.BF16 R132, R20.reuse, R28, R132 ;  /* 0x0000001c1484723c */ /* 0x050fe80000041884 */
[----:B------:R-:W3:Y:S01]  /*f2f0*/  MUFU.EX2 R182, R182 ;  /* 0x000000b600b67308 */ /* 0x000ee20000000800 */
[----:B------:R-:W-:Y:S01]  /*f300*/  FADD.FTZ R24, R185, R24 ;  /* 0x00000018b9187221 */ /* 0x000fe20000010000 */
[----:B------:R-:W-:Y:S03]  /*f310*/  FADD.FTZ R0, R181, R0 ;  /* 0x00000000b5007221 */ /* 0x000fe60000010000 */
[----:B------:R-:W-:Y:S01]  /*f320*/  FADD.FTZ R28, R186, R24 ;  /* 0x00000018ba1c7221 */ /* 0x000fe20000010000 */
[C---:B------:R-:W-:Y:S01]  /*f330*/  HMMA.16816.F32.BF16 R136, R20.reuse, R30, R136 ;  /* 0x0000001e1488723c */ /* 0x040fe20000041888 */
[----:B------:R-:W4:Y:S03]  /*f340*/  LDSM.16.MT88.4 R24, [R180+0x10800] ;  /* 0x01080000b418783b */ /* 0x000f260000004200 */
[----:B------:R-:W-:Y:S01]  /*f350*/  MUFU.EX2 R130, R130 ;  /* 0x0000008200827308 */ /* 0x000fe20000000800 */
[----:B------:R-:W-:Y:S01]  /*f360*/  FADD.FTZ R0, R178, R0 ;  /* 0x00000000b2007221 */ /* 0x000fe20000010000 */
[----:B------:R-:W-:Y:S03]  /*f370*/  FADD.FTZ R28, R183, R28 ;  /* 0x0000001cb71c7221 */ /* 0x000fe60000010000 */
[----:B------:R-:W-:Y:S01]  /*f380*/  FADD.FTZ R0, R177, R0 ;  /* 0x00000000b1007221 */ /* 0x000fe20000010000 */
[C---:B-1----:R-:W-:Y:S04]  /*f390*/  HMMA.16816.F32.BF16 R140, R20.reuse, R32, R140 ;  /* 0x00000020148c723c */ /* 0x042fe8000004188c */
[----:B------:R-:W1:Y:S01]  /*f3a0*/  MUFU.EX2 R184, R184 ;  /* 0x000000b800b87308 */ /* 0x000e620000000800 */
[----:B------:R-:W-:Y:S01]  /*f3b0*/  FADD.FTZ R28, R179, R28 ;  /* 0x0000001cb31c7221 */ /* 0x000fe20000010000 */
[----:B------:R-:W-:Y:S03]  /*f3c0*/  FADD.FTZ R0, R176, R0 ;  /* 0x00000000b0007221 */ /* 0x000fe60000010000 */
[----:B------:R-:W-:Y:S01]  /*f3d0*/  FADD.FTZ R28, R172, R28 ;  /* 0x0000001cac1c7221 */ /* 0x000fe20000010000 */
[C---:B------:R-:W-:Y:S03]  /*f3e0*/  HMMA.16816.F32.BF16 R12, R20.reuse, R34, R12 ;  /* 0x00000022140c723c */ /* 0x040fe6000004180c */
[----:B------:R-:W-:Y:S01]  /*f3f0*/  FADD.FTZ R0, R166, R0 ;  /* 0x00000000a6007221 */ /* 0x000fe20000010000 */
[----:B------:R-:W-:Y:S01]  /*f400*/  FADD.FTZ R32, R173, R28 ;  /* 0x0000001cad207221 */ /* 0x000fe20000010000 */
[----:B---3--:R-:W-:Y:S01]  /*f410*/  F2FP.BF16.F32.PACK_AB R166, R182, R128 ;  /* 0x00000080b6a6723e */ /* 0x008fe200000010ff */
[----:B------:R-:W3:Y:S01]  /*f420*/  LDSM.16.MT88.4 R28, [R151+0x10800] ;  /* 0x01080000971c783b */ /* 0x000ee20000004200 */
[----:B------:R-:W-:Y:S01]  /*f430*/  FADD.FTZ R0, R164, R0 ;  /* 0x00000000a4007221 */ /* 0x000fe20000010000 */
[C---:B--2---:R-:W-:Y:S03]  /*f440*/  HMMA.16816.F32.BF16 R144, R20.reuse, R36, R144 ;  /* 0x000000241490723c */ /* 0x044fe60000041890 */
[----:B------:R-:W-:Y:S01]  /*f450*/  FADD.FTZ R0, R158, R0 ;  /* 0x000000009e007221 */ /* 0x000fe20000010000 */
[----:B------:R-:W-:Y:S01]  /*f460*/  FADD.FTZ R32, R167, R32 ;  /* 0x00000020a7207221 */ /* 0x000fe20000010000 */
[----:B------:R-:W-:Y:S02]  /*f470*/  F2FP.BF16.F32.PACK_AB R164, R125, R124 ;  /* 0x0000007c7da4723e */ /* 0x000fe400000010ff */
[----:B------:R-:W-:Y:S01]  /*f480*/  FADD.FTZ R0, R159, R0 ;  /* 0x000000009f007221 */ /* 0x000fe20000010000 */
[----:B------:R-:W-:Y:S03]  /*f490*/  HMMA.16816.F32.BF16 R16, R20, R38, R16 ;  /* 0x000000261410723c */ /* 0x000fe60000041810 */
[----:B------:R-:W-:Y:S01]  /*f4a0*/  FADD.FTZ R36, R165, R32 ;  /* 0x00000020a5247221 */ /* 0x000fe20000010000 */
[----:B------:R-:W-:Y:S01]  /*f4b0*/  FADD.FTZ R0, R156, R0 ;  /* 0x000000009c007221 */ /* 0x000fe20000010000 */
[----:B------:R-:W2:Y:S01]  /*f4c0*/  LDSM.16.MT88.4 R32, [R2+0x6800] ;  /* 0x006800000220783b */ /* 0x000ea20000004200 */
[----:B------:R-:W-:Y:S01]  /*f4d0*/  F2FP.BF16.F32.PACK_AB R20, R109, R108 ;  /* 0x0000006c6d14723e */ /* 0x000fe200000010ff */
[----:B------:R-:W-:Y:S01]  /*f4e0*/  FADD.FTZ R36, R160, R36 ;  /* 0x00000024a0247221 */ /* 0x000fe20000010000 */
[----:B------:R-:W-:Y:S01]  /*f4f0*/  FADD.FTZ R0, R157, R0 ;  /* 0x000000009d007221 */ /* 0x000fe20000010000 */
[----:B------:R-:W-:Y:S02]  /*f500*/  F2FP.BF16.F32.PACK_AB R21, R111, R110 ;  /* 0x0000006e6f15723e */ /* 0x000fe400000010ff */
[----:B------:R-:W-:Y:S01]  /*f510*/  F2FP.BF16.F32.PACK_AB R22, R113, R112 ;  /* 0x000000707116723e */ /* 0x000fe200000010ff */
[----:B------:R-:W-:Y:S01]  /*f520*/  FADD.FTZ R37, R161, R36 ;  /* 0x00000024a1257221 */ /* 0x000fe20000010000 */
[----:B------:R-:W-:Y:S01]  /*f530*/  F2FP.BF16.F32.PACK_AB R23, R115, R114 ;  /* 0x000000727317723e */ /* 0x000fe200000010ff */
[----:B------:R-:W-:Y:S01]  /*f540*/  FADD.FTZ R36, R42, R0 ;  /* 0x000000002a247221 */ /* 0x000fe20000010000 */
[----:B------:R-:W-:Y:S01]  /*f550*/  LDSM.16.MT88.4 R156, [R180+0x11800] ;  /* 0x01180000b49c783b */ /* 0x000fe20000004200 */
[----:B------:R-:W-:Y:S01]  /*f560*/  FADD.FTZ R0, R40, R37 ;  /* 0x0000002528007221 */ /* 0x000fe20000010000 */
[----:B------:R-:W-:Y:S02]  /*f570*/  F2FP.BF16.F32.PACK_AB R165, R127, R126 ;  /* 0x0000007e7fa5723e */ /* 0x000fe400000010ff */
[----:B-1----:R-:W-:Y:S01]  /*f580*/  F2FP.BF16.F32.PACK_AB R167, R184, R130 ;  /* 0x00000082b8a7723e */ /* 0x002fe200000010ff */
[C---:B----4-:R-:W-:Y:S03]  /*f590*/  HMMA.16816.F32.BF16 R4, R20.reuse, R24, R4 ;  /* 0x000000181404723c */ /* 0x050fe60000041804 */
[----:B------:R-:W-:Y:S01]  /*f5a0*/  FADD.FTZ R24, R41, R0 ;  /* 0x0000000029187221 */ /* 0x000fe20000010000 */
[----:B------:R-:W-:Y:S01]  /*f5b0*/  FADD.FTZ R25, R43, R36 ;  /* 0x000000242b197221 */ /* 0x000fe20000010000 */
[----:B------:R-:W-:Y:S02]  /*f5c0*/  LDSM.16.MT88.4 R160, [R2+0x7800] ;  /* 0x0078000002a0783b */ /* 0x000fe40000004200 */
[----:B------:R-:W-:Y:S01]  /*f5d0*/  FADD.FTZ R24, R44, R24 ;  /* 0x000000182c187221 */ /* 0x000fe20000010000 */
[C---:B------:R-:W-:Y:S03]  /*f5e0*/  HMMA.16816.F32.BF16 R8, R20.reuse, R26, R8 ;  /* 0x0000001a1408723c */ /* 0x040fe60000041808 */
[----:B------:R-:W-:Y:S01]  /*f5f0*/  FADD.FTZ R24, R45, R24 ;  /* 0x000000182d187221 */ /* 0x000fe20000010000 */
[----:B------:R-:W-:Y:S01]  /*f600*/  FADD.FTZ R0, R46, R25 ;  /* 0x000000192e007221 */ /* 0x000fe20000010000 */
[----:B------:R-:W1:Y:S02]  /*f610*/  LDSM.16.MT88.4 R36, [R170+0x6800] ;  /* 0x00680000aa24783b */ /* 0x000e640000004200 */
        /* <DEDUP_REMOVED lines=8> */
[----:B------:R-:W-:Y:S03]  /*f6a0*/  FADD.FTZ R0, R50, R0 ;  /* 0x0000000032007221 */ /* 0x000fe60000010000 */
[----:B------:R-:W-:Y:S01]  /*f6b0*/  FADD.FTZ R28, R56, R28 ;  /* 0x0000001c381c7221 */ /* 0x000fe20000010000 */
[C---:B--2---:R-:W-:Y:S03]  /*f6c0*/  HMMA.16816.F32.BF16 R140, R20.reuse, R32, R140 ;  /* 0x00000020148c723c */ /* 0x044fe6000004188c */
[----:B------:R-:W-:Y:S01]  /*f6d0*/  FADD.FTZ R28, R57, R28 ;  /* 0x0000001c391c7221 */ /* 0x000fe20000010000 */
[----:B------:R-:W-:Y:S03]  /*f6e0*/  FADD.FTZ R0, R51, R0 ;  /* 0x0000000033007221 */ /* 0x000fe60000010000 */
[----:B------:R-:W-:Y:S01]  /*f6f0*/  FADD.FTZ R32, R60, R28 ;  /* 0x0000001c3c207221 */ /* 0x000fe20000010000 */
[C---:B------:R-:W-:Y:S01]  /*f700*/  HMMA.16816.F32.BF16 R12, R20.reuse, R34, R12 ;  /* 0x00000022140c723c */ /* 0x040fe2000004180c */
[----:B------:R-:W2:Y:S02]  /*f710*/  LDSM.16.MT88.4 R28, [R151+0x11000] ;  /* 0x01100000971c783b */ /* 0x000ea40000004200 */
[----:B------:R-:W-:Y:S01]  /*f720*/  FADD.FTZ R0, R54, R0 ;  /* 0x0000000036007221 */ /* 0x000fe20000010000 */
[----:B------:R-:W-:Y:S03]  /*f730*/  FADD.FTZ R32, R61, R32 ;  /* 0x000000203d207221 */ /* 0x000fe60000010000 */
[----:B------:R-:W-:Y:S04]  /*f740*/  FADD.FTZ R0, R55, R0 ;  /* 0x0000000037007221 */ /* 0x000fe80000010000 */
[----:B------:R-:W-:Y:S01]  /*f750*/  FADD.FTZ R0, R58, R0 ;  /* 0x000000003a007221 */ /* 0x000fe20000010000 */
[C---:B-1----:R-:W-:Y:S03]  /*f760*/  HMMA.16816.F32.BF16 R144, R20.reuse, R36, R144 ;  /* 0x000000241490723c */ /* 0x042fe60000041890 */
[----:B------:R-:W-:Y:S01]  /*f770*/  FADD.FTZ R36, R64, R32 ;  /* 0x0000002040247221 */ /* 0x000fe20000010000 */
[----:B------:R-:W-:Y:S01]  /*f780*/  FADD.FTZ R0, R59, R0 ;  /* 0x000000003b007221 */ /* 0x000fe20000010000 */
[----:B------:R-:W1:Y:S02]  /*f790*/  LDSM.16.MT88.4 R32, [R2+0x7000] ;  /* 0x007000000220783b */ /* 0x000e640000004200 */
        /* <DEDUP_REMOVED lines=8> */
[----:B------:R-:W-:Y:S03]  /*f820*/  F2FP.BF16.F32.PACK_AB R23, R123, R122 ;  /* 0x0000007a7b17723e */ /* 0x000fe600000010ff */
[----:B------:R-:W-:Y:S04]  /*f830*/  FADD.FTZ R0, R66, R0 ;  /* 0x0000000042007221 */ /* 0x000fe80000010000 */
        /* <DEDUP_REMOVED lines=13> */
[C---:B------:R-:W-:Y:S03]  /*f910*/  HMMA.16816.F32.BF16 R136, R20.reuse, R30, R136 ;  /* 0x0000001e1488723c */ /* 0x040fe60000041888 */
[----:B------:R-:W-:Y:S01]  /*f920*/  FADD.FTZ R28, R80, R28 ;  /* 0x0000001c501c7221 */ /* 0x000fe20000010000 */
[----:B------:R-:W-:Y:S03]  /*f930*/  FADD.FTZ R0, R75, R0 ;  /* 0x000000004b007221 */ /* 0x000fe60000010000 */
        /* <DEDUP_REMOVED lines=10> */
[C---:B---3--:R-:W-:Y:S01]  /*f9e0*/  HMMA.16816.F32.BF16 R144, R20.reuse, R24, R144 ;  /* 0x000000181490723c */ /* 0x048fe20000041890 */
[----:B------:R1:W2:Y:S02]  /*f9f0*/  LDSM.16.MT88.4 R28, [R151+0x11800] ;  /* 0x01180000971c783b */ /* 0x0002a40000004200 */
        /* <DEDUP_REMOVED lines=8> */
[----:B------:R-:W3:Y:S04]  /*fa80*/  LDSM.16.MT88.4 R4, [R170+0x7800] ;  /* 0x00780000aa04783b */ /* 0x000ee80000004200 */
[----:B------:R-:W-:Y:S01]  /*fa90*/  FADD.FTZ R0, R94, R0 ;  /* 0x000000005e007221 */ /* 0x000fe20000010000 */
[----:B------:R-:W-:Y:S02]  /*faa0*/  FADD.FTZ R24, R93, R3 ;  /* 0x000000035d187221 */ /* 0x000fe40000010000 */
[C---:B------:R-:W-:Y:S03]  /*fab0*/  HMMA.16816.F32.BF16 R156, R164.reuse, R158, R8 ;  /* 0x0000009ea49c723c */ /* 0x040fe60000041808 */
[----:B------:R-:W-:Y:S01]  /*fac0*/  FADD.FTZ R0, R95, R0 ;  /* 0x000000005f007221 */ /* 0x000fe20000010000 */
[----:B-1----:R-:W-:Y:S03]  /*fad0*/  MOV R151, R150 ;  /* 0x0000009600977202 */ /* 0x002fe60000000f00 */
[----:B------:R-:W-:Y:S01]  /*fae0*/  FADD.FTZ R3, R98, R0 ;  /* 0x0000000062037221 */ /* 0x000fe20000010000 */
[----:B------:R-:W-:Y:S03]  /*faf0*/  FADD.FTZ R0, R96, R24 ;  /* 0x0000001860007221 */ /* 0x000fe60000010000 */
        /* <DEDUP_REMOVED lines=21> */
[C---:B---3--:R-:W-:Y:S03]  /*fc50*/  HMMA.16816.F32.BF16 R144, R164.reuse, R4, R144 ;  /* 0x00000004a490723c */ /* 0x048fe60000041890 */
        /* <DEDUP_REMOVED lines=14> */
[----:B------:R-:W-:Y:S01]  /*fd40*/  FADD.FTZ R2, R130, R0 ;  /* 0x0000000082027221 */ /* 0x000fe20000010000 */
[----:B------:R-:W-:Y:S02]  /*fd50*/  IADD3 R0, PT, PT, R242, -0x1, RZ ;  /* 0xfffffffff2007810 */ /* 0x000fe40007ffe0ff */
[----:B------:R-:W-:Y:S01]  /*fd60*/  FADD.FTZ R3, R128, R3 ;  /* 0x0000000380037221 */ /* 0x000fe20000010000 */
[----:B------:R-:W-:Y:S01]  /*fd70*/  FADD.FTZ R249, R184, R2 ;  /* 0x00000002b8f97221 */ /* 0x000fe20000010000 */
[----:B------:R-:W-:Y:S02]  /*fd80*/  MOV R242, R0 ;  /* 0x0000000000f27202 */ /* 0x000fe40000000f00 */
[----:B------:R-:W-:Y:S01]  /*fd90*/  FADD.FTZ R248, R182, R3 ;  /* 0x00000003b6f87221 */ /* 0x000fe20000010000 */
[----:B------:R-:W-:Y:S06]  /*fda0*/  @P0 BRA `(.L_x_784) ;  /* 0xffffffa400740947 */ /* 0x000fec000383ffff */
.L_x_777:
        /* <DEDUP_REMOVED lines=11> */
.L_x_798:
[----:B------:R-:W3:Y:S01]  /*fe60*/  MUFU.RCP R0, R21 ;  /* 0x0000001500007308 */ /* 0x000ee20000001000 */
[----:B------:R-:W-:Y:S01]  /*fe70*/  FSETP.NE.FTZ.AND P1, PT, R21, RZ, PT ;  /* 0x000000ff1500720b */ /* 0x000fe20003f35000 */
[----:B----4-:R-:W-:Y:S01]  /*fe80*/  FADD.FTZ R22, R2, R22 ;  /* 0x0000001602167221 */ /* 0x010fe20000010000 */
[C---:B------:R-:W-:Y:S02]  /*fe90*/  SHF.L.U32 R5, R233.reuse, 0x4, RZ ;  /* 0x00000004e9057819 */ /* 0x040fe400000006ff */
[----:B------:R-:W-:Y:S02]  /*fea0*/  SHF.L.U32 R3, R233, 0x1, RZ ;  /* 0x00000001e9037819 */ /* 0x000fe400000006ff */
[----:B------:R-:W-:Y:S02]  /*feb0*/  LOP3.LUT R5, R5, 0x1c0, RZ, 0xc0, !PT ;  /* 0x000001c005057812 */ /* 0x000fe400078ec0ff */
[----:B------:R-:W-:Y:S02]  /*fec0*/  FSETP.NE.FTZ.AND P0, PT, R22, RZ, PT ;  /* 0x000000ff1600720b */ /* 0x000fe40003f15000 */
[----:B------:R-:W-:-:S02]  /*fed0*/  LOP3.LUT R231, R231, 0x6, R3, 0xf8, !PT ;  /* 0x00000006e7e77812 */ /* 0x000fc400078ef803 */
[----:B------:R-:W-:Y:S02]  /*fee0*/  MOV R16, 0x10 ;  /* 0x0000001000107802 */ /* 0x000fe40000000f00 */
[----:B------:R-:W-:Y:S02]  /*fef0*/  R2P PR, R233, 0x18 ;  /* 0x00000018e9007804 */ /* 0x000fe40000000000 */
[----:B---3--:R-:W-:Y:S02]  /*ff00*/  FSEL R2, R0, 1, P1 ;  /* 0x3f80000000027808 */ /* 0x008fe40000800000 */
[----:B------:R-:W2:Y:S01]  /*ff10*/  MUFU.RCP R0, R22 ;  /* 0x0000001600007308 */ /* 0x000ea20000001000 */
[----:B------:R-:W-:Y:S02]  /*ff20*/  SEL R16, R16, 0xfffffff0, !P2 ;  /* 0xfffffff010107807 */ /* 0x000fe40005000000 */
        /* <DEDUP_REMOVED lines=17> */
[----:B--2---:R-:W-:Y:S02]  /*10040*/  FSEL R0, R0, 1, P0 ;  /* 0x3f80000000007808 */ /* 0x004fe40000000000 */
        /* <DEDUP_REMOVED lines=19> */
[----:B------:R-:W-:-:S02]  /*10180*/  F2FP.BF16.F32.PACK_AB R0, R153, R152 ;  /* 0x000000989900723e */ /* 0x000fc400000010ff */
[----:B------:R-:W-:Y:S02]  /*10190*/  F2FP.BF16.F32.PACK_AB R3, R3, R154 ;  /* 0x0000009a0303723e */ /* 0x000fe400000010ff */
[----:B------:R-:W-:Y:S01]  /*101a0*/  F2FP.BF16.F32.PACK_AB R4, R4, R156 ;  /* 0x0000009c0404723e */ /* 0x000fe200000010ff */
[----:B------:R2:W-:Y:S01]  /*101b0*/  STS [R229], R0 ;  /* 0x00000000e5007388 */ /* 0x0005e20000000800 */
[-C--:B------:R-:W-:Y:S02]  /*101c0*/  IADD3 R5, PT, PT, R16, R229.reuse, RZ ;  /* 0x000000e510057210 */ /* 0x080fe40007ffe0ff */
[----:B------:R-:W-:Y:S01]  /*101d0*/  F2FP.BF16.F32.PACK_AB R10, R10, R158 ;  /* 0x0000009e0a0a723e */ /* 0x000fe200000010ff */
[----:B------:R3:W-:Y:S01]  /*101e0*/  STS [R229+0x400], R3 ;  /* 0x00040003e5007388 */ /* 0x0007e20000000800 */
[----:B------:R-:W-:Y:S02]  /*101f0*/  IADD3 R2, PT, PT, R6, R229, RZ ;  /* 0x000000e506027210 */ /* 0x000fe40007ffe0ff */
        /* <DEDUP_REMOVED lines=12> */
[----:B------:R-:W-:Y:S01]  /*102c0*/  F2FP.BF16.F32.PACK_AB R18, R18, R144 ;  /* 0x000000901212723e */ /* 0x000fe200000010ff */
[C---:B--2---:R-:W-:Y:S01]  /*102d0*/  VIADD R0, R229.reuse, 0x40 ;  /* 0x00000040e5007836 */ /* 0x044fe20000000000 */
[----:B------:R-:W-:Y:S02]  /*102e0*/  @P4 IADD3 R0, PT, PT, R229, -0x40, RZ ;  /* 0xffffffc0e5004810 */ /* 0x000fe40007ffe0ff */
[----:B------:R-:W-:Y:S02]  /*102f0*/  F2FP.BF16.F32.PACK_AB R12, R12, R146 ;  /* 0x000000920c0c723e */ /* 0x000fe400000010ff */
[----:B------:R-:W-:Y:S01]  /*10300*/  F2FP.BF16.F32.PACK_AB R17, R17, R164 ;  /* 0x000000a41111723e */ /* 0x000fe200000010ff */
[C---:B---3--:R-:W-:Y:S01]  /*10310*/  IMAD.IADD R3, R16.reuse, 0x1, R0 ;  /* 0x0000000110037824 */ /* 0x048fe200078e0200 */
[----:B------:R-:W-:Y:S02]  /*10320*/  F2FP.BF16.F32.PACK_AB R11, R11, R166 ;  /* 0x000000a60b0b723e */ /* 0x000fe400000010ff */
[----:B----4-:R-:W-:-:S05]  /*10330*/  IADD3 R4, PT, PT, R16, R2, RZ ;  /* 0x0000000210047210 */ /* 0x010fca0007ffe0ff */
[----:B------:R-:W-:Y:S04]  /*10340*/  STS [R4], R7 ;  /* 0x0000000704007388 */ /* 0x000fe80000000800 */
[----:B------:R-:W-:Y:S01]  /*10350*/  STS [R4+0x400], R15 ;  /* 0x0004000f04007388 */ /* 0x000fe20000000800 */
[----:B-1----:R-:W-:-:S03]  /*10360*/  IADD3 R2, PT, PT, R6, R0, RZ ;  /* 0x0000000006027210 */ /* 0x002fc60007ffe0ff */
[----:B------:R-:W-:Y:S04]  /*10370*/  STS [R0], R14 ;  /* 0x0000000e00007388 */ /* 0x000fe80000000800 */
[----:B------:R1:W-:Y:S04]  /*10380*/  STS [R0+0x400], R13 ;  /* 0x0004000d00007388 */ /* 0x0003e80000000800 */
[----:B------:R-:W-:Y:S04]  /*10390*/  STS [R3], R20 ;  /* 0x0000001403007388 */ /* 0x000fe80000000800 */
[----:B------:R-:W-:Y:S04]  /*103a0*/  STS [R3+0x400], R19 ;  /* 0x0004001303007388 */ /* 0x000fe80000000800 */
[----:B------:R-:W-:Y:S04]  /*103b0*/  STS [R2], R18 ;  /* 0x0000001202007388 */ /* 0x000fe80000000800 */
[----:B------:R-:W-:Y:S01]  /*103c0*/  STS [R2+0x400], R12 ;  /* 0x0004000c02007388 */ /* 0x000fe20000000800 */
[----:B-1----:R-:W-:-:S05]  /*103d0*/  IADD3 R0, PT, PT, R16, R2, RZ ;  /* 0x0000000210007210 */ /* 0x002fca0007ffe0ff */
[----:B------:R-:W-:Y:S04]  /*103e0*/  STS [R0], R17 ;  /* 0x0000001100007388 */ /* 0x000fe80000000800 */
[----:B------:R1:W-:Y:S04]  /*103f0*/  STS [R0+0x400], R11 ;  /* 0x0004000b00007388 */ /* 0x0003e80000000800 */
[----:B------:R-:W2:Y:S04]  /*10400*/  LD.E.64 R4, desc[UR4][R168.64+0x88] ;  /* 0x00008804a8047980 */ /* 0x000ea8000c101b00 */
[----:B-1----:R-:W3:Y:S01]  /*10410*/  LD.E.U8 R0, desc[UR4][R168.64+0x1c8] ;  /* 0x0001c804a8007980 */ /* 0x002ee2000c101100 */
[----:B------:R-:W1:Y:S01]  /*10420*/  S2R R38, SR_CTAID.Z ;  /* 0x0000000000267919 */ /* 0x000e620000002700 */
[----:B------:R-:W1:Y:S01]  /*10430*/  S2R R39, SR_CTAID.Y ;  /* 0x0000000000277919 */ /* 0x000e620000002600 */
[----:B---3--:R-:W-:-:S13]  /*10440*/  ISETP.NE.AND P3, PT, R0, RZ, PT ;  /* 0x000000ff0000720c */ /* 0x008fda0003f65270 */
[----:B------:R-:W1:Y:S04]  /*10450*/  @!P3 LD.E R3, desc[UR4][R168.64+0x60] ;  /* 0x00006004a803b980 */ /* 0x000e68000c101900 */
[----:B------:R-:W3:Y:S01]  /*10460*/  @!P3 LD.E R6, desc[UR4][R168.64+0xb4] ;  /* 0x0000b404a806b980 */ /* 0x000ee2000c101900 */
[----:B------:R-:W4:Y:S08]  /*10470*/  @P1 MUFU.LG2 R0, R21 ;  /* 0x0000001500001308 */ /* 0x000f300000000c00 */
[----:B------:R-:W2:Y:S01]  /*10480*/  @P0 MUFU.LG2 R2, R22 ;  /* 0x0000001600020308 */ /* 0x000ea20000000c00 */
[----:B------:R-:W-:Y:S01]  /*10490*/  ISETP.NE.AND P2, PT, R252, -0x1, PT ;  /* 0xfffffffffc00780c */ /* 0x000fe20003f45270 */
[----:B------:R-:W-:Y:S01]  /*104a0*/  BSSY.RECONVERGENT B0, `(.L_x_786) ;  /* 0x0000014000007945 */ /* 0x000fe20003800200 */
[----:B------:R-:W-:-:S02]  /*104b0*/  LOP3.LUT R12, R230, 0x30, RZ, 0xc0, !PT ;  /* 0x00000030e60c7812 */ /* 0x000fc400078ec0ff */
[----:B------:R-:W-:Y:S01]  /*104c0*/  SHF.R.U32.HI R8, RZ, 0x2, R233 ;  /* 0x00000002ff087819 */ /* 0x000fe200000116e9 */
[----:B----4-:R-:W-:Y:S01]  /*104d0*/  @P1 FMUL.FTZ R7, R0, 0.69314718246459960938 ;  /* 0x3f31721800071820 */ /* 0x010fe20000410000 */
[----:B------:R-:W-:Y:S02]  /*104e0*/  MOV R18, 0x7f800000 ;  /* 0x7f80000000127802 */ /* 0x000fe40000000f00 */
[----:B------:R-:W-:Y:S01]  /*104f0*/  MOV R17, 0x7f800000 ;  /* 0x7f80000000117802 */ /* 0x000fe20000000f00 */
[----:B-----5:R-:W-:Y:S01]  /*10500*/  @P1 FFMA.FTZ R18, R23, R150, R7 ;  /* 0x0000009617121223 */ /* 0x020fe20000010007 */
[----:B--2---:R-:W-:Y:S01]  /*10510*/  @P0 FMUL.FTZ R2, R2, 0.69314718246459960938 ;  /* 0x3f31721802020820 */ /* 0x004fe20000410000 */
[----:B------:R-:W-:Y:S02]  /*10520*/  LOP3.LUT R12, R12, 0x7, R8, 0xf8, !PT ;  /* 0x000000070c0c7812 */ /* 0x000fe400078ef808 */
[-C--:B------:R-:W-:Y:S02]  /*10530*/  @P2 IMAD R19, R5, R252.reuse, RZ ;  /* 0x000000fc05132224 */ /* 0x080fe400078e02ff */
[----:B------:R-:W-:Y:S01]  /*10540*/  @P0 FFMA.FTZ R17, R23, R149, R2 ;  /* 0x0000009517110223 */ /* 0x000fe20000010002 */
[----:B------:R-:W-:-:S04]  /*10550*/  @P2 IMAD.WIDE.U32 R14, R4, R252, RZ ;  /* 0x000000fc040e2225 */ /* 0x000fc800078e00ff */
[----:B-1----:R-:W-:-:S04]  /*10560*/  @!P3 IMAD R0, R3, R39, R38 ;  /* 0x000000270300b224 */ /* 0x002fc800078e0226 */
[----:B---3--:R-:W-:Y:S01]  /*10570*/  @!P3 IMAD R0, R0, R6, RZ ;  /* 0x000000060000b224 */ /* 0x008fe200078e02ff */
[----:B------:R-:W-:Y:S06]  /*10580*/  @!P3 BRA `(.L_x_787) ;  /* 0x000000000014b947 */ /* 0x000fec0003800000 */
[----:B------:R-:W2:Y:S04]  /*10590*/  @!P2 LD.E R0, desc[UR4][R168.64+0xb4] ;  /* 0x0000b404a800a980 */ /* 0x000ea8000c101900 */
[----:B------:R-:W3:Y:S01]  /*105a0*/  LD.E R2, desc[UR4][R168.64+0xd4] ;  /* 0x0000d404a8027980 */ /* 0x000ee2000c101900 */
[----:B--2---:R-:W-:Y:S02]  /*105b0*/  @!P2 IMAD R252, R0, R39, RZ ;  /* 0x0000002700fca224 */ /* 0x004fe400078e02ff */
[----:B---3--:R-:W-:-:S05]  /*105c0*/  IMAD R0, R2, R38, RZ ;  /* 0x0000002602007224 */ /* 0x008fca00078e02ff */
[----:B------:R-:W-:Y:S02]  /*105d0*/  IADD3 R0, PT, PT, R0, R252, RZ ;  /* 0x000000fc00007210 */ /* 0x000fe40007ffe0ff */
.L_x_787:
[----:B------:R-:W-:Y:S05]  /*105e0*/  BSYNC.RECONVERGENT B0 ;  /* 0x0000000000007941 */ /* 0x000fea0003800200 */
.L_x_786:
[----:B------:R1:W5:Y:S01]  /*105f0*/  LDL R37, [R1] ;  /* 0x0000000001257983 */ /* 0x0003620000100800 */
[----:B------:R-:W2:Y:S01]  /*10600*/  S2R R2, SR_CTAID.X ;  /* 0x0000000000027919 */ /* 0x000ea20000002500 */
[----:B------:R-:W-:Y:S05]  /*10610*/  WARPSYNC.ALL ;  /* 0x0000000000007948 */ /* 0x000fea0003800000 */
[----:B------:R1:W5:Y:S04]  /*10620*/  @!P2 LD.E.64 R6, desc[UR4][R168.64+0x80] ;  /* 0x00008004a806a980 */ /* 0x000368000c101b00 */
[----:B------:R1:W5:Y:S04]  /*10630*/  LD.E.64 R8, desc[UR4][R168.64+0x90] ;  /* 0x00009004a8087980 */ /* 0x000368000c101b00 */
[----:B------:R1:W5:Y:S01]  /*10640*/  LD.E.64 R10, desc[UR4][R168.64+0x70] ;  /* 0x00007004a80a7980 */ /* 0x000362000c101b00 */
[----:B--2---:R-:W-:-:S03]  /*10650*/  SHF.L.U32 R36, R2, 0x6, RZ ;  /* 0x0000000602247819 */ /* 0x004fc600000006ff */
[----:B------:R1:W5:Y:S01]  /*10660*/  LD.E.64 R2, desc[UR4][R168.64+0xa0] ;  /* 0x0000a004a8027980 */ /* 0x000362000c101b00 */
[----:B------:R-:W-:Y:S01]  /*10670*/  BAR.SYNC.DEFER_BLOCKING 0x0 ;  /* 0x0000000000007b1d */ /* 0x000fe20000010000 */
[----:B------:R-:W-:-:S05]  /*10680*/  LOP3.LUT P0, RZ, R233, 0x3, RZ, 0xc0, !PT ;  /* 0x00000003e9ff7812 */ /* 0x000fca000780c0ff */
[----:B------:R1:W2:Y:S04]  /*10690*/  LDS.128 R20, [R234] ;  /* 0x00000000ea147984 */ /* 0x0002a80000000c00 */
[----:B------:R1:W3:Y:S04]  /*106a0*/  LDS.128 R24, [R234+0x800] ;  /* 0x00080000ea187984 */ /* 0x0002e80000000c00 */
[----:B------:R1:W4:Y:S04]  /*106b0*/  LDS.128 R28, [R234+0x1000] ;  /* 0x00100000ea1c7984 */ /* 0x0003280000000c00 */
[----:B------:R1:W1:Y:S01]  /*106c0*/  LDS.128 R32, [R234+0x1800] ;  /* 0x00180000ea207984 */ /* 0x0002620000000c00 */
[----:B------:R-:W-:Y:S04]  /*106d0*/  BSSY.RECONVERGENT B0, `(.L_x_788) ;  /* 0x000000c000007945 */ /* 0x000fe80003800200 */
[----:B------:R-:W-:Y:S05]  /*106e0*/  @P0 BRA `(.L_x_789) ;  /* 0x0000000000280947 */ /* 0x000fea0003800000 */
[----:B------:R-:W-:Y:S01]  /*106f0*/  IMAD.IADD R0, R36, 0x1, R0 ;  /* 0x0000000124007824 */ /* 0x000fe200078e0200 */
[C---:B-----5:R-:W-:Y:S01]  /*10700*/  ISETP.GE.AND P3, PT, R12.reuse, R37, PT ;  /* 0x000000250c00720c */ /* 0x060fe20003f66270 */
        /* <DEDUP_REMOVED lines=8> */
.L_x_789:
[----:B------:R-:W-:Y:S05]  /*10790*/  BSYNC.RECONVERGENT B0 ;  /* 0x0000000000007941 */ /* 0x000fea0003800200 */
.L_x_788:
[----:B------:R-:W2:Y:S01]  /*107a0*/  LD.E R12, desc[UR4][R168.64+0xc0] ;  /* 0x0000c004a80c7980 */ /* 0x000ea2000c101900 */
[-C--:B-----5:R-:W-:Y:S01]  /*107b0*/  @!P2 IMAD R0, R7, R39.reuse, RZ ;  /* 0x000000270700a224 */ /* 0x0a0fe200078e02ff */
[----:B------:R-:W-:Y:S01]  /*107c0*/  SHF.R.U32.HI R233, RZ, 0x3, R233 ;  /* 0x00000003ffe97819 */ /* 0x000fe200000116e9 */
[----:B-1----:R-:W-:Y:S01]  /*107d0*/  @!P2 IMAD.WIDE.U32 R2, R6, R39, RZ ;  /* 0x000000270602a225 */ /* 0x002fe200078e00ff */
[----:B------:R-:W-:Y:S03]  /*107e0*/  BSSY.RECONVERGENT B0, `(.L_x_790) ;  /* 0x0000029000007945 */ /* 0x000fe60003800200 */
[----:B------:R-:W-:Y:S02]  /*107f0*/  @!P2 IMAD.IADD R7, R3, 0x1, R0 ;  /* 0x000000010307a824 */ /* 0x000fe400078e0200 */
[----:B------:R-:W-:Y:S01]  /*10800*/  @!P2 IMAD.MOV.U32 R0, RZ, RZ, R2 ;  /* 0x000000ffff00a224 */ /* 0x000fe200078e0002 */
[----:B------:R-:W-:Y:S01]  /*10810*/  MOV R2, R171 ;  /* 0x000000ab00027202 */ /* 0x000fe20000000f00 */
[----:B------:R-:W-:Y:S01]  /*10820*/  IMAD.MOV.U32 R3, RZ, RZ, RZ ;  /* 0x000000ffff037224 */ /* 0x000fe200078e00ff */
[----:B------:R-:W-:Y:S01]  /*10830*/  @P2 MOV R0, R14 ;  /* 0x0000000e00002202 */ /* 0x000fe20000000f00 */
[----:B------:R-:W-:-:S02]  /*10840*/  IMAD R6, R5, R36, RZ ;  /* 0x0000002405067224 */ /* 0x000fc400078e02ff */
[----:B------:R-:W-:-:S04]  /*10850*/  IMAD.WIDE.U32 R2, R36, R4, R2 ;  /* 0x0000000424027225 */ /* 0x000fc800078e0002 */
[----:B------:R-:W-:Y:S02]  /*10860*/  IMAD R9, R9, R38, RZ ;  /* 0x0000002609097224 */ /* 0x000fe400078e02ff */
[----:B------:R-:W-:Y:S01]  /*10870*/  @P2 IMAD.IADD R7, R15, 0x1, R19 ;  /* 0x000000010f072824 */ /* 0x000fe200078e0213 */
[----:B--2---:R-:W-:Y:S01]  /*10880*/  ISETP.GE.AND P1, PT, R171, R12, PT ;  /* 0x0000000cab00720c */ /* 0x004fe20003f26270 */
[----:B------:R-:W-:Y:S01]  /*10890*/  IMAD.WIDE.U32 R12, R8, R38, RZ ;  /* 0x00000026080c7225 */ /* 0x000fe200078e00ff */
[----:B------:R-:W-:Y:S02]  /*108a0*/  IADD3 R8, PT, PT, R3, R6, RZ ;  /* 0x0000000603087210 */ /* 0x000fe40007ffe0ff */
[----:B------:R-:W-:Y:S01]  /*108b0*/  ISETP.GE.OR P0, PT, R233, R37, P1 ;  /* 0x00000025e900720c */ /* 0x000fe20000f06670 */
[----:B------:R-:W-:Y:S01]  /*108c0*/  IMAD.IADD R3, R13, 0x1, R9 ;  /* 0x000000010d037824 */ /* 0x000fe200078e0209 */
[----:B------:R-:W-:Y:S01]  /*108d0*/  IADD3 R6, P3, P2, R12, R2, R0 ;  /* 0x000000020c067210 */ /* 0x000fe20007a7e000 */
[C---:B------:R-:W-:Y:S01]  /*108e0*/  VIADD R12, R233.reuse, 0x20 ;  /* 0x00000020e90c7836 */ /* 0x040fe20000000000 */
[----:B------:R-:W-:-:S02]  /*108f0*/  IADD3 R13, PT, PT, R233, 0x10, RZ ;  /* 0x00000010e90d7810 */ /* 0x000fc40007ffe0ff */
[----:B------:R-:W-:Y:S02]  /*10900*/  IADD3.X R7, PT, PT, R3, R8, R7, P3, P2 ;  /* 0x0000000803077210 */ /* 0x000fe40001fe4407 */
[----:B------:R-:W-:Y:S02]  /*10910*/  IADD3 R9, PT, PT, R233, 0x30, RZ ;  /* 0x00000030e9097810 */ /* 0x000fe40007ffe0ff */
[-C--:B------:R-:W-:Y:S02]  /*10920*/  ISETP.GE.OR P4, PT, R13, R37.reuse, P1 ;  /* 0x000000250d00720c */ /* 0x080fe40000f86670 */
[----:B------:R-:W-:Y:S01]  /*10930*/  ISETP.GE.OR P3, PT, R12, R37, P1 ;  /* 0x000000250c00720c */ /* 0x000fe20000f66670 */
[----:B------:R-:W-:Y:S01]  /*10940*/  @!P0 IMAD R0, R5, R233, RZ ;  /* 0x000000e905008224 */ /* 0x000fe200078e02ff */
[----:B------:R-:W-:Y:S01]  /*10950*/  ISETP.GE.OR P1, PT, R9, R37, P1 ;  /* 0x000000250900720c */ /* 0x000fe20000f26670 */
[----:B------:R-:W-:-:S04]  /*10960*/  @!P0 IMAD.WIDE.U32 R2, R233, R4, R6 ;  /* 0x00000004e9028225 */ /* 0x000fc800078e0006 */
[----:B------:R-:W-:Y:S01]  /*10970*/  @!P0 IMAD.IADD R0, R3, 0x1, R0 ;  /* 0x0000000103008824 */ /* 0x000fe200078e0200 */
[----:B------:R-:W-:-:S04]  /*10980*/  @!P0 LEA R8, P2, R2, R10, 0x1 ;  /* 0x0000000a02088211 */ /* 0x000fc800078408ff */
[----:B------:R-:W-:-:S05]  /*10990*/  @!P0 LEA.HI.X R9, R2, R11, R0, 0x1, P2 ;  /* 0x0000000b02098211 */ /* 0x000fca00010f0c00 */
[----:B------:R1:W-:Y:S01]  /*109a0*/  @!P0 ST.E.128 desc[UR4][R8.64], R20 ;  /* 0x0000001408008985 */ /* 0x0003e2000c101d04 */
[----:B------:R-:W-:Y:S05]  /*109b0*/  @P4 BRA `(.L_x_791) ;  /* 0x00000000002c4947 */ /* 0x000fea0003800000 */
[----:B-1----:R-:W-:Y:S01]  /*109c0*/  IADD3 R8, P0, PT, R233, 0x10, RZ ;  /* 0x00000010e9087810 */ /* 0x002fe20007f1e0ff */
        /* <DEDUP_REMOVED lines=9> */
[----:B---3--:R2:W-:Y:S02]  /*10a60*/  ST.E.128 desc[UR4][R8.64], R24 ;  /* 0x0000001808007985 */ /* 0x0085e4000c101d04 */
.L_x_791:
[----:B------:R-:W-:Y:S05]  /*10a70*/  BSYNC.RECONVERGENT B0 ;  /* 0x0000000000007941 */ /* 0x000fea0003800200 */
.L_x_790:
[----:B------:R-:W-:Y:S04]  /*10a80*/  BSSY.RECONVERGENT B0, `(.L_x_792) ;  /* 0x000000d000007945 */ /* 0x000fe80003800200 */
[----:B------:R-:W-:Y:S05]  /*10a90*/  @P3 BRA `(.L_x_793) ;  /* 0x00000000002c3947 */ /* 0x000fea0003800000 */
[----:B-12---:R-:W-:Y:S01]  /*10aa0*/  IADD3 R8, P0, PT, R233, 0x20, RZ ;  /* 0x00000020e9087810 */ /* 0x006fe20007f1e0ff */
        /* <DEDUP_REMOVED lines=10> */
.L_x_793:
[----:B------:R-:W-:Y:S05]  /*10b50*/  BSYNC.RECONVERGENT B0 ;  /* 0x0000000000007941 */ /* 0x000fea0003800200 */
.L_x_792:
[----:B-12---:R-:W-:Y:S02]  /*10b60*/  MOV R9, 0x50 ;  /* 0x0000005000097802 */ /* 0x006fe40000000f00 */
[----:B------:R-:W-:-:S03]  /*10b70*/  MOV R3, 0x0 ;  /* 0x0000000000037802 */ /* 0x000fc60000000f00 */
[----:B------:R-:W-:-:S04]  /*10b80*/  IMAD.MOV.U32 R2, RZ, RZ, R9 ;  /* 0x000000ffff027224 */ /* 0x000fc800078e0009 */
[----:B---34-:R-:W-:Y:S05]  /*10b90*/  @P1 RET.REL.NODEC R2 `(_ZN5flash24flash_fwd_splitkv_kernelI23Flash_fwd_kernel_traitsILi64ELi64ELi256ELi4ELb0ELb0EN7cutlass10bfloat16_tE19Flash_kernel_traitsILi64ELi64ELi256ELi4ES3_EELb0ELb0ELb0ELb0ELb0ELb0ELb0ELb0EEEvNS_16Flash_fwd_paramsE) ;  /* 0xfffffef402181950 */ /* 0x018fea0003c3ffff */
        /* <DEDUP_REMOVED lines=13> */
[----:B------:R-:W-:Y:S05]  /*10c70*/  RET.REL.NODEC R2 `(_ZN5flash24flash_fwd_splitkv_kernelI23Flash_fwd_kernel_traitsILi64ELi64ELi256ELi4ELb0ELb0EN7cutlass10bfloat16_tE19Flash_kernel_traitsILi64ELi64ELi256ELi4ES3_EELb0ELb0ELb0ELb0ELb0ELb0ELb0ELb0EEEvNS_16Flash_fwd_paramsE) ;  /* 0xfffffef002e07950 */ /* 0x000fea0003c3ffff */
.L_x_785:
[----:B------:R-:W-:Y:S01]  /*10c80*/  IMAD.MOV.U32 R0, RZ, RZ, 0x2 ;  /* 0x00000002ff007424 */ /* 0x000fe200078e00ff */
[----:B------:R-:W-:Y:S01]  /*10c90*/  MOV R2, R248 ;  /* 0x000000f800027202 */ /* 0x000fe20000000f00 */
[----:B------:R-:W-:Y:S01]  /*10ca0*/  IMAD.MOV.U32 R4, RZ, RZ, -0x1 ;  /* 0xffffffffff047424 */ /* 0x000fe200078e00ff */
[----:B------:R-:W-:-:S07]  /*10cb0*/  MOV R3, 0x1f ;  /* 0x0000001f00037802 */ /* 0x000fce0000000f00 */
[----:B-1---5:R-:W-:Y:S05]  /*10cc0*/  WARPSYNC.COLLECTIVE R4, `(.L_x_794) ;  /* 0x0000000004087348 */ /* 0x022fea0003c00000 */
[----:B------:R2:W3:Y:S02]  /*10cd0*/  SHFL.BFLY P0, R0, R2, R0, R3 ;  /* 0x0c00000002007389 */ /* 0x0004e40000000003 */
[----:B-123-5:R-:W-:Y:S05]  /*10ce0*/  ENDCOLLECTIVE ;  /* 0x000000000000791b */ /* 0x02efea0003800000 */
.L_x_794:
[----:B------:R-:W-:Y:S02]  /*10cf0*/  MOV R5, R0 ;  /* 0x0000000000057202 */ /* 0x000fe40000000f00 */
[----:B------:R-:W-:-:S03]  /*10d00*/  MOV R0, 0x1 ;  /* 0x0000000100007802 */ /* 0x000fc60000000f00 */
[----:B------:R-:W-:-:S04]  /*10d10*/  FADD.FTZ R5, R5, R248 ;  /* 0x000000f805057221 */ /* 0x000fc80000010000 */
[----:B------:R-:W-:-:S07]  /*10d20*/  IMAD.MOV.U32 R2, RZ, RZ, R5 ;  /* 0x000000ffff027224 */ /* 0x000fce00078e0005 */
[----:B------:R-:W-:Y:S05]  /*10d30*/  WARPSYNC.COLLECTIVE R4, `(.L_x_795) ;  /* 0x0000000004087348 */ /* 0x000fea0003c00000 */
[----:B------:R1:W2:Y:S02]  /*10d40*/  SHFL.BFLY P0, R0, R2, R0, R3 ;  /* 0x0c00000002007389 */ /* 0x0002a40000000003 */
[----:B-12---:R-:W-:Y:S05]  /*10d50*/  ENDCOLLECTIVE ;  /* 0x000000000000791b */ /* 0x006fea0003800000 */
.L_x_795:
[----:B------:R-:W-:Y:S01]  /*10d60*/  IMAD.MOV.U32 R21, RZ, RZ, R0 ;  /* 0x000000ffff157224 */ /* 0x000fe200078e0000 */
[----:B------:R-:W-:Y:S02]  /*10d70*/  MOV R0, 0x2 ;  /* 0x0000000200007802 */ /* 0x000fe40000000f00 */
[----:B------:R-:W-:Y:S01]  /*10d80*/  MOV R2, R249 ;  /* 0x000000f900027202 */ /* 0x000fe20000000f00 */
[----:B------:R-:W-:-:S07]  /*10d90*/  FADD.FTZ R21, R5, R21 ;  /* 0x0000001505157221 */ /* 0x000fce0000010000 */
[----:B------:R-:W-:Y:S05]  /*10da0*/  WARPSYNC.COLLECTIVE R4, `(.L_x_796) ;  /* 0x0000000004087348 */ /* 0x000fea0003c00000 */
[----:B------:R1:W2:Y:S02]  /*10db0*/  SHFL.BFLY P0, R0, R2, R0, R3 ;  /* 0x0c00000002007389 */ /* 0x0002a40000000003 */
[----:B-12---:R-:W-:Y:S05]  /*10dc0*/  ENDCOLLECTIVE ;  /* 0x000000000000791b */ /* 0x006fea0003800000 */
.L_x_796:
[----:B------:R-:W-:Y:S01]  /*10dd0*/  IMAD.MOV.U32 R2, RZ, RZ, R0 ;  /* 0x000000ffff027224 */ /* 0x000fe200078e0000 */
[----:B------:R-:W-:-:S03]  /*10de0*/  MOV R0, 0x1 ;  /* 0x0000000100007802 */ /* 0x000fc60000000f00 */
[----:B------:R-:W-:-:S07]  /*10df0*/  FADD.FTZ R2, R2, R249 ;  /* 0x000000f902027221 */ /* 0x000fce0000010000 */
[----:B------:R-:W-:Y:S05]  /*10e00*/  WARPSYNC.COLLECTIVE R4, `(.L_x_797) ;  /* 0x0000000004087348 */ /* 0x000fea0003c00000 */
[----:B------:R1:W2:Y:S02]  /*10e10*/  SHFL.BFLY P0, R0, R2, R0, R3 ;  /* 0x0c00000002007389 */ /* 0x0002a40000000003 */
[----:B-12---:R-:W-:Y:S05]  /*10e20*/  ENDCOLLECTIVE ;  /* 0x000000000000791b */ /* 0x006fea0003800000 */
.L_x_797:
[----:B------:R-:W-:Y:S01]  /*10e30*/  MOV R22, R0 ;  /* 0x0000000000167202 */ /* 0x000fe20000000f00 */
[----:B------:R-:W-:Y:S06]  /*10e40*/  BRA `(.L_x_798) ;  /* 0xfffffff000047947 */ /* 0x000fec000383ffff */
.L_x_799:
        /* <DEDUP_REMOVED lines=11> */
.L_x_14724:


//--------------------- .text._ZN5flash24flash_fwd_splitkv_kernelI23Flash_fwd_kernel_traitsILi64ELi64ELi256ELi4ELb0ELb0EN7cutlass10bfloat16_tE19Flash_kernel_traitsILi64ELi64ELi256ELi4ES3_EELb0ELb0ELb0ELb0ELb0ELb1ELb0ELb0EEEvNS_16Flash_fwd_paramsE --------------------------
	.section	.text._ZN5flash24flash_fwd_splitkv_kernelI23Flash_fwd_kernel_traitsILi64ELi64ELi256ELi4ELb0ELb0EN7cutlass10bfloat16_tE19Flash_kernel_traitsILi64ELi64ELi256ELi4ES3_EELb0ELb0ELb0ELb0ELb0ELb1ELb0ELb0EEEvNS_16Flash_fwd_paramsE,"ax",@progbits
	.align	128
        .global         _ZN5flash24flash_fwd_splitkv_kernelI23Flash_fwd_kernel_traitsILi64ELi64ELi256ELi4ELb0ELb0EN7cutlass10bfloat16_tE19Flash_kernel_traitsILi64ELi64ELi256ELi4ES3_EELb0ELb0ELb0ELb0ELb0ELb1ELb0ELb0EEEvNS_16Flash_fwd_paramsE
        .type           _ZN5flash24flash_fwd_splitkv_kernelI23Flash_fwd_kernel_traitsILi64ELi64ELi256ELi4ELb0ELb0EN7cutlass10bfloat16_tE19Flash_kernel_traitsILi64ELi64ELi256ELi4ES3_EELb0ELb0ELb0ELb0ELb0ELb1ELb0ELb0EEEvNS_16Flash_fwd_paramsE,@function
        .size           _ZN5flash24flash_fwd_splitkv_kernelI23Flash_fwd_kernel_traitsILi64ELi64ELi256ELi4ELb0ELb0EN7cutlass10bfloat16_tE19Flash_kernel_traitsILi64ELi64ELi256ELi4ES3_EELb0ELb0ELb0ELb0ELb0ELb1ELb0ELb0EEEvNS_16Flash_fwd_paramsE,(.L_x_14725 - _ZN5flash24flash_fwd_splitkv_kernelI23Flash_fwd_kernel_traitsILi64ELi64ELi256ELi4ELb0ELb0EN7cutlass10bfloat16_tE19Flash_kernel_traitsILi64ELi64ELi256ELi4ES3_EELb0ELb0ELb0ELb0ELb0ELb1ELb0ELb0EEEvNS_16Flash_fwd_paramsE)
        .other          _ZN5flash24flash_fwd_splitkv_kernelI23Flash_fwd_kernel_traitsILi64ELi64ELi256ELi4ELb0ELb0EN7cutlass10bfloat16_tE19Flash_kernel_traitsILi64ELi64ELi256ELi4ES3_EELb0ELb0ELb0ELb0ELb0ELb1ELb0ELb0EEEvNS_16Flash_fwd_paramsE,@"STO_CUDA_ENTRY STV_DEFAULT"
_ZN5flash24flash_fwd_splitkv_kernelI23Flash_fwd_kernel_traitsILi64ELi64ELi256ELi4ELb0ELb0EN7cutlass10bfloat16_tE19Flash_kernel_traitsILi64ELi64ELi256ELi4ES3_EELb0ELb0ELb0ELb0ELb0ELb1ELb0ELb0EEEvNS_16Flash_fwd_paramsE:
.text._ZN5flash24flash_fwd_splitkv_kernelI23Flash_fwd_kernel_traitsILi64ELi64ELi256ELi4ELb0ELb0EN7cutlass10bfloat16_tE19Flash_kernel_traitsILi64ELi64ELi256ELi4ES3_EELb0ELb0ELb0ELb0ELb0ELb1ELb0ELb0EEEvNS_16Flash_fwd_paramsE:
[----:B------:R-:W1:Y:S08]  /*0000*/  LDC R1, c[0x0][0x37c] ;  /* 0x0000df00ff017b82 */ /* 0x000e700000000800 */
[----:B------:R-:W2:Y:S01]  /*0010*/  LDC.64 R134, c[0x0][0x348] ;  /* 0x0000d200ff867b82 */ /* 0x000ea20000000a00 */
[----:B------:R-:W-:Y:S01]  /*0020*/  BSSY.RECONVERGENT B2, `(.L_x_800) ;  /* 0x0000003000027945 */ /* 0x000fe20003800200 */
[----:B-1----:R-:W-:-:S06]  /*0030*/  IADD3 R1, PT, PT, R1, -0x48, RZ ;  /* 0xffffffb801017810 */ /* 0x002fcc0007ffe0ff */
[----:B--2---:R-:W-:Y:S05]  /*0040*/  CALL.REL.NOINC `($_ZN5flash24flash_fwd_splitkv_kernelI23Flash_fwd_kernel_traitsILi64ELi64ELi256ELi4ELb0ELb0EN7cutlass10bfloat16_tE19Flash_kernel_traitsILi64ELi64ELi256ELi4ES3_EELb0ELb0ELb0ELb0ELb0ELb1ELb0ELb0EEEvNS_16Flash_fwd_paramsE$_ZN5flash30compute_attn_1rowblock_splitkvI23Flash_fwd_kernel_traitsILi64ELi64ELi256ELi4ELb0ELb0EN7cutlass10bfloat16_tE19Flash_kernel_traitsILi64ELi64ELi256ELi4ES3_EELb0ELb0ELb0ELb0ELb0ELb1ELb0ELb0ENS_16Flash_fwd_paramsEEEvRKT8_iiiii) ;  /* 0x0000000000087944 */ /* 0x004fea0003c00000 */
[----:B------:R-:W-:Y:S05]  /*0050*/  BSYNC.RECONVERGENT B2 ;  /* 0x0000000000027941 */ /* 0x000fea0003800200 */
.L_x_800:
[----:B------:R-:W-:Y:S05]  /*0060*/  EXIT ;  /* 0x000000000000794d */ /* 0x000fea0003800000 */
        .type           $_ZN5flash24flash_fwd_splitkv_kernelI23Flash_fwd_kernel_traitsILi64ELi64ELi256ELi4ELb0ELb0EN7cutlass10bfloat16_tE19Flash_kernel_traitsILi64ELi64ELi256ELi4ES3_EELb0ELb0ELb0ELb0ELb0ELb1ELb0ELb0EEEvNS_16Flash_fwd_paramsE$_ZN5flash30compute_attn_1rowblock_splitkvI23Flash_fwd_kernel_traitsILi64ELi64ELi256ELi4ELb0ELb0EN7cutlass10bfloat16_tE19Flash_kernel_traitsILi64ELi64ELi256ELi4ES3_EELb0ELb0ELb0ELb0ELb0ELb1ELb0ELb0ENS_16Flash_fwd_paramsEEEvRKT8_iiiii,@function
        .size           $_ZN5flash24flash_fwd_splitkv_kernelI23Flash_fwd_kernel_traitsILi64ELi64ELi256ELi4ELb0ELb0EN7cutlass10bfloat16_tE19Flash_kernel_traitsILi64ELi64ELi256ELi4ES3_EELb0ELb0ELb0ELb0ELb0ELb1ELb0ELb0EEEvNS_16Flash_fwd_paramsE$_ZN5flash30compute_attn_1rowblock_splitkvI23Flash_fwd_kernel_traitsILi64ELi64ELi256ELi4ELb0ELb0EN7cutlass10bfloat16_tE19Flash_kernel_traitsILi64ELi64ELi256ELi4ES3_EELb0ELb0ELb0ELb0ELb0ELb1ELb0ELb0ENS_16Flash_fwd_paramsEEEvRKT8_iiiii,(.L_x_14725 - $_ZN5flash24flash_fwd_splitkv_kernelI23Flash_fwd_kernel_traitsILi64ELi64ELi256ELi4ELb0ELb0EN7cutlass10bfloat16_tE19Flash_kernel_traitsILi64ELi64ELi256ELi4ES3_EELb0ELb0ELb0ELb0ELb0ELb1ELb0ELb0EEEvNS_16Flash_fwd_paramsE$_ZN5flash30compute_attn_1rowblock_splitkvI23Flash_fwd_kernel_traitsILi64ELi64ELi256ELi4ELb0ELb0EN7cutlass10bfloat16_tE19Flash_kernel_traitsILi64ELi64ELi256ELi4ES3_EELb0ELb0ELb0ELb0ELb0ELb1ELb0ELb0ENS_16Flash_fwd_paramsEEEvRKT8_iiiii)
$_ZN5flash24flash_fwd_splitkv_kernelI23Flash_fwd_kernel_traitsILi64ELi64ELi256ELi4ELb0ELb0EN7cutlass10bfloat16_tE19Flash_kernel_traitsILi64ELi64ELi256ELi4ES3_EELb0ELb0ELb0ELb0ELb0ELb1ELb0ELb0EEEvNS_16Flash_fwd_paramsE$_ZN5flash30compute_attn_1rowblock_splitkvI23Flash_fwd_kernel_traitsILi64ELi64ELi256ELi4ELb0ELb0EN7cutlass10bfloat16_tE19Flash_kernel_traitsILi64ELi64ELi256ELi4ES3_EELb0ELb0ELb0ELb0ELb0ELb1ELb0ELb0ENS_16Flash_fwd_paramsEEEvRKT8_iiiii:
        /* <DEDUP_REMOVED lines=15> */
[----:B------:R1:W5:Y:S04]  /*0160*/  @!P4 LD.E R32, desc[UR4][R134.64+0xb4] ;  /* 0x0000b4048620c980 */ /* 0x000368000c101900 */
[----:B------:R1:W5:Y:S08]  /*0170*/  @P4 LD.E R5, desc[UR4][R4.64+0x4] ;  /* 0x0000040404054980 */ /* 0x000370000c101900 */
        /* <DEDUP_REMOVED lines=19> */
[----:B------:R-:W2:Y:S02]  /*02b0*/  LD.E.U8 R0, desc[UR4][R134.64+0x1b2] ;  /* 0x0001b20486007980 */ /* 0x000ea4000c101100 */
[----:B--2---:R-:W-:-:S13]  /*02c0*/  ISETP.NE.AND P1, PT, R0, RZ, PT ;  /* 0x000000ff0000720c */ /* 0x004fda0003f25270 */
[----:B------:R-:W-:Y:S05]  /*02d0*/  @!P1 BRA `(.L_x_802) ;  /* 0x0000000000049947 */ /* 0x000fea0003800000 */
[----:B------:R2:W5:Y:S02]  /*02e0*/  LD.E R12, desc[UR4][R2.64] ;  /* 0x00000004020c7980 */ /* 0x000564000c101900 */
.L_x_802:
[----:B------:R-:W-:Y:S05]  /*02f0*/  BSYNC.RECONVERGENT B0 ;  /* 0x0000000000007941 */ /* 0x000fea0003800200 */
.L_x_801:
[----:B------:R-:W-:Y:S04]  /*0300*/  BSSY.RECONVERGENT B0, `(.L_x_803) ;  /* 0x0000007000007945 */ /* 0x000fe80003800200 */
[----:B------:R-:W-:Y:S05]  /*0310*/  @!P3 BRA `(.L_x_804) ;  /* 0x000000000014b947 */ /* 0x000fea0003800000 */
[----:B------:R-:W3:Y:S02]  /*0320*/  LD.E.U8 R0, desc[UR4][R134.64+0x1b2] ;  /* 0x0001b20486007980 */ /* 0x000ee4000c101100 */
[----:B---3--:R-:W-:-:S13]  /*0330*/  ISETP.NE.AND P1, PT, R0, RZ, PT ;  /* 0x000000ff0000720c */ /* 0x008fda0003f25270 */
[----:B-1---5:R-:W3:Y:S02]  /*0340*/  @P1 LD.E R4, desc[UR4][R2.64+0x4] ;  /* 0x0000040402041980 */ /* 0x022ee4000c101900 */
[----:B---3--:R-:W-:-:S06]  /*0350*/  @P1 IADD3 R4, PT, PT, R4, -R12, RZ ;  /* 0x8000000c04041210 */ /* 0x008fcc0007ffe0ff */
[----:B------:R3:W5:Y:S02]  /*0360*/  @!P1 LD.E R4, desc[UR4][R2.64] ;  /* 0x0000000402049980 */ /* 0x000764000c101900 */
.L_x_804:
[----:B------:R-:W-:Y:S05]  /*0370*/  BSYNC.RECONVERGENT B0 ;  /* 0x0000000000007941 */ /* 0x000fea0003800200 */
.L_x_803:
        /* <DEDUP_REMOVED lines=8> */
.L_x_806:
[----:B--23--:R-:W2:Y:S01]  /*0400*/  LD.E.64 R2, desc[UR4][R134.64+0x108] ;  /* 0x0001080486027980 */ /* 0x00cea2000c101b00 */
[----:B------:R-:W-:Y:S01]  /*0410*/  BSSY.RECONVERGENT B0, `(.L_x_808) ;  /* 0x0000006000007945 */ /* 0x000fe20003800200 */
[----:B------:R-:W-:Y:S01]  /*0420*/  IMAD.MOV.U32 R0, RZ, RZ, RZ ;  /* 0x000000ffff007224 */ /* 0x000fe200078e00ff */
[----:B--2---:R-:W-:-:S04]  /*0430*/  ISETP.NE.U32.AND P0, PT, R2, RZ, PT ;  /* 0x000000ff0200720c */ /* 0x004fc80003f05070 */
[----:B------:R-:W-:-:S13]  /*0440*/  ISETP.NE.AND.EX P0, PT, R3, RZ, PT, P0 ;  /* 0x000000ff0300720c */ /* 0x000fda0003f05300 */
[----:B------:R-:W-:Y:S05]  /*0450*/  @!P0 BRA `(.L_x_809) ;  /* 0x0000000000048947 */ /* 0x000fea0003800000 */
[----:B------:R2:W5:Y:S02]  /*0460*/  LD.E R0, desc[UR4][R134.64+0xbc] ;  /* 0x0000bc0486007980 */ /* 0x000564000c101900 */
.L_x_809:
[----:B------:R-:W-:Y:S05]  /*0470*/  BSYNC.RECONVERGENT B0 ;  /* 0x0000000000007941 */ /* 0x000fea0003800200 */
.L_x_808:
[----:B-----5:R-:W-:Y:S02]  /*0480*/  IADD3 R23, PT, PT, R0, R4, -R10 ;  /* 0x0000000400177210 */ /* 0x020fe40007ffe80a */
.L_x_807:
[----:B------:R-:W-:Y:S05]  /*0490*/  BSYNC.RECONVERGENT B1 ;  /* 0x0000000000017941 */ /* 0x000fea0003800200 */
.L_x_805:
[----:B------:R-:W3:Y:S01]  /*04a0*/  S2R R35, SR_CTAID.X ;  /* 0x0000000000237919 */ /* 0x000ee20000002500 */
[----:B------:R-:W-:Y:S01]  /*04b0*/  MOV R20, 0x50 ;  /* 0x0000005000147802 */ /* 0x000fe20000000f00 */
[----:B------:R-:W-:-:S03]  /*04c0*/  IMAD.MOV.U32 R3, RZ, RZ, 0x0 ;  /* 0x00000000ff037424 */ /* 0x000fc600078e00ff */
[----:B------:R-:W-:Y:S01]  /*04d0*/  MOV R2, R20 ;  /* 0x0000001400027202 */ /* 0x000fe20000000f00 */
[----:B---3--:R-:W-:-:S05]  /*04e0*/  IMAD.SHL.U32 R33, R35, 0x40, RZ ;  /* 0x0000004023217824 */ /* 0x008fca00078e00ff */
[----:B------:R-:W-:-:S13]  /*04f0*/  ISETP.GT.AND P0, PT, R32, R33, PT ;  /* 0x000000212000720c */ /* 0x000fda0003f04270 */
[----:B-12---:R-:W-:Y:S05]  /*0500*/  @!P0 RET.REL.NODEC R2 `(_ZN5flash24flash_fwd_splitkv_kernelI23Flash_fwd_kernel_traitsILi64ELi64ELi256ELi4ELb0ELb0EN7cutlass10bfloat16_tE19Flash_kernel_traitsILi64ELi64ELi256ELi4ES3_EELb0ELb0ELb0ELb0ELb0ELb1ELb0ELb0EEEvNS_16Flash_fwd_paramsE) ;  /* 0xfffffff802bc8950 */ /* 0x006fea0003c3ffff */
        /* <DEDUP_REMOVED lines=84> */
.L_x_812:
[----:B------:R-:W-:Y:S05]  /*0a50*/  BSYNC.RECONVERGENT B0 ;  /* 0x0000000000007941 */ /* 0x000fea0003800200 */
.L_x_811:
        /* <DEDUP_REMOVED lines=13> */
.L_x_814:
[----:B------:R-:W-:Y:S05]  /*0b30*/  BSYNC.RECONVERGENT B0 ;  /* 0x0000000000007941 */ /* 0x000fea0003800200 */
.L_x_813:
        /* <DEDUP_REMOVED lines=12> */
.L_x_816:
[----:B------:R-:W-:Y:S05]  /*0c00*/  BSYNC.RECONVERGENT B0 ;  /* 0x0000000000007941 */ /* 0x000fea0003800200 */
.L_x_815:
[----:B---3--:R-:W-:Y:S01]  /*0c10*/  MOV R2, R20 ;  /* 0x0000001400027202 */ /* 0x008fe20000000f00 */
[----:B------:R-:W-:Y:S01]  /*0c20*/  @!P3 ST.E desc[UR4][R10.64], R18 ;  /* 0x000000120a00b985 */ /* 0x000fe2000c101904 */
[----:B------:R-:W-:-:S03]  /*0c30*/  MOV R3, 0x0 ;  /* 0x0000000000037802 */ /* 0x000fc60000000f00 */
[----:B------:R-:W-:Y:S04]  /*0c40*/  @!P2 ST.E desc[UR4][R10.64+0x40], R17 ;  /* 0x000040110a00a985 */ /* 0x000fe8000c101904 */
[----:B------:R1:W-:Y:S02]  /*0c50*/  @!P1 ST.E desc[UR4][R10.64+0x80], R16 ;  /* 0x000080100a009985 */ /* 0x0003e4000c101904 */
[----:B-12---:R-:W-:Y:S05]  /*0c60*/  @P4 RET.REL.NODEC R2 `(_ZN5flash24flash_fwd_splitkv_kernelI23Flash_fwd_kernel_traitsILi64ELi64ELi256ELi4ELb0ELb0EN7cutlass10bfloat16_tE19Flash_kernel_traitsILi64ELi64ELi256ELi4ES3_EELb0ELb0ELb0ELb0ELb0ELb1ELb0ELb0EEEvNS_16Flash_fwd_paramsE) ;  /* 0xfffffff002e44950 */ /* 0x006fea0003c3ffff */
[----:B------:R-:W-:Y:S02]  /*0c70*/  MOV R0, 0x7f800000 ;  /* 0x7f80000000007802 */ /* 0x000fe40000000f00 */
[----:B------:R-:W-:Y:S02]  /*0c80*/  MOV R2, R20 ;  /* 0x0000001400027202 */ /* 0x000fe40000000f00 */
[----:B------:R-:W-:Y:S01]  /*0c90*/  MOV R3, 0x0 ;  /* 0x0000000000037802 */ /* 0x000fe20000000f00 */
[----:B------:R1:W-:Y:S03]  /*0ca0*/  ST.E desc[UR4][R10.64+0xc0], R0 ;  /* 0x0000c0000a007985 */ /* 0x0003e6000c101904 */
[----:B-1----:R-:W-:Y:S05]  /*0cb0*/  RET.REL.NODEC R2 `(_ZN5flash24flash_fwd_splitkv_kernelI23Flash_fwd_kernel_traitsILi64ELi64ELi256ELi4ELb0ELb0EN7cutlass10bfloat16_tE19Flash_kernel_traitsILi64ELi64ELi256ELi4ES3_EELb0ELb0ELb0ELb0ELb0ELb1ELb0ELb0EEEvNS_16Flash_fwd_paramsE) ;  /* 0xfffffff002d07950 */ /* 0x002fea0003c3ffff */
.L_x_810:
        /* <DEDUP_REMOVED lines=111> */
.L_x_818:
        /* <DEDUP_REMOVED lines=85> */
.L_x_819:
[----:B------:R-:W-:Y:S05]  /*1900*/  BSYNC.RECONVERGENT B0 ;  /* 0x0000000000007941 */ /* 0x000fea0003800200 */
.L_x_817:
[----:B------:R-:W-:Y:S01]  /*1910*/  ISETP.NE.AND P0, PT, R37, -0x1, PT ;  /* 0xffffffff2500780c */ /* 0x000fe20003f05270 */
[----:B------:R-:W2:Y:S04]  /*1920*/  LD.E.64 R20, desc[UR4][R134.64+0x10] ;  /* 0x0000100486147980 */ /* 0x000ea8000c101b00 */
[----:B------:R-:W3:Y:S04]  /*1930*/  LD.E.64 R24, desc[UR4][R134.64+0x8] ;  /* 0x0000080486187980 */ /* 0x000ee8000c101b00 */
[----:B------:R-:W4:Y:S04]  /*1940*/  LD.E.64 R12, desc[UR4][R134.64+0x30] ;  /* 0x00003004860c7980 */ /* 0x000f28000c101b00 */
[----:B------:R-:W4:Y:S04]  /*1950*/  @!P0 LD.E.64 R16, desc[UR4][R134.64+0x18] ;  /* 0x0000180486108980 */ /* 0x000f28000c101b00 */
[----:B------:R-:W4:Y:S04]  /*1960*/  LD.E R213, desc[UR4][R134.64+0xc0] ;  /* 0x0000c00486d57980 */ /* 0x000f28000c101900 */
[----:B------:R-:W4:Y:S04]  /*1970*/  LD.E.64 R26, desc[UR4][R134.64+0x48] ;  /* 0x00004804861a7980 */ /* 0x000f28000c101b00 */
        /* <DEDUP_REMOVED lines=26> */
[----:B------:R-:W-:Y:S01]  /*1b20*/  IMAD R4, R11, R235, R2 ;  /* 0x000000eb0b047224 */ /* 0x000fe200078e0202 */
[----:B------:R-:W-:Y:S01]  /*1b30*/  LOP3.LUT R222, R231, 0x38, RZ, 0xc0, !PT ;  /* 0x00000038e7de7812 */ /* 0x000fe200078ec0ff */
[----:B------:R-:W-:-:S04]  /*1b40*/  IMAD.WIDE.U32 R2, R11, R234, RZ ;  /* 0x000000ea0b027225 */ /* 0x000fc800078e00ff */
[----:B------:R-:W-:Y:S01]  /*1b50*/  @!P1 IMAD.MOV R0, RZ, RZ, -R0 ;  /* 0x000000ffff009224 */ /* 0x000fe200078e0a00 */
[----:B------:R-:W-:Y:S01]  /*1b60*/  @!P2 LOP3.LUT R0, RZ, R14, RZ, 0x33, !PT ;  /* 0x0000000eff00a212 */ /* 0x000fe200078e33ff */
[----:B------:R-:W-:Y:S01]  /*1b70*/  IMAD.IADD R9, R3, 0x1, R4 ;  /* 0x0000000103097824 */ /* 0x000fe200078e0204 */
[----:B------:R-:W-:Y:S02]  /*1b80*/  LOP3.LUT R5, R231, 0x1c0, RZ, 0xc0, !PT ;  /* 0x000001c0e7057812 */ /* 0x000fe400078ec0ff */
[----:B------:R-:W-:Y:S01]  /*1b90*/  SHF.R.S32.HI R7, RZ, 0x1f, R0 ;  /* 0x0000001fff077819 */ /* 0x000fe20000011400 */
[----:B------:R-:W-:Y:S01]  /*1ba0*/  IMAD R6, R29, R0, RZ ;  /* 0x000000001d067224 */ /* 0x000fe200078e02ff */
[----:B------:R-:W-:Y:S01]  /*1bb0*/  IADD3 R4, P2, P1, R2, R8, R222 ;  /* 0x0000000802047210 */ /* 0x000fe2000795e0de */
[----:B------:R-:W-:Y:S01]  /*1bc0*/  IMAD.WIDE.U32 R2, R28, R0, RZ ;  /* 0x000000001c027225 */ /* 0x000fe200078e00ff */
[----:B------:R-:W-:-:S03]  /*1bd0*/  LOP3.LUT R5, R5, 0x38, R228, 0xf8, !PT ;  /* 0x0000003805057812 */ /* 0x000fc600078ef8e4 */
[----:B------:R-:W-:Y:S01]  /*1be0*/  IMAD R0, R7, R28, R6 ;  /* 0x0000001c07007224 */ /* 0x000fe200078e0206 */
[----:B------:R-:W-:Y:S02]  /*1bf0*/  IADD3.X R6, PT, PT, R9, R10, RZ, P2, P1 ;  /* 0x0000000a09067210 */ /* 0x000fe400017e24ff */
[----:B------:R-:W-:Y:S01]  /*1c00*/  IADD3 R4, P1, PT, R4, R2, RZ ;  /* 0x0000000204047210 */ /* 0x000fe20007f3e0ff */
[----:B------:R-:W-:Y:S01]  /*1c10*/  IMAD.IADD R2, R3, 0x1, R0 ;  /* 0x0000000103027824 */ /* 0x000fe200078e0200 */
[----:B------:R-:W-:-:S04]  /*1c20*/  LOP3.LUT R5, R5, R222, RZ, 0x3c, !PT ;  /* 0x000000de05057212 */ /* 0x000fc800078e3cff */
[----:B------:R-:W-:Y:S02]  /*1c30*/  LOP3.LUT R231, R5, 0x1e00, R231, 0xf8, !PT ;  /* 0x00001e0005e77812 */ /* 0x000fe400078ef8e7 */
[----:B------:R-:W-:Y:S02]  /*1c40*/  IADD3.X R5, PT, PT, R6, R2, RZ, P1, !PT ;  /* 0x0000000206057210 */ /* 0x000fe40000ffe4ff */
[----:B------:R-:W-:Y:S02]  /*1c50*/  IADD3 R6, P1, PT, R222, R15, RZ ;  /* 0x0000000fde067210 */ /* 0x000fe40007f3e0ff */
[----:B------:R-:W-:-:S03]  /*1c60*/  SHF.R.U32.HI R2, RZ, 0x3, R228 ;  /* 0x00000003ff027819 */ /* 0x000fc600000116e4 */
[----:B------:R-:W-:Y:S02]  /*1c70*/  IMAD.X R7, RZ, RZ, R22, P1 ;  /* 0x000000ffff077224 */ /* 0x000fe400008e0616 */
[----:B------:R-:W-:Y:S02]  /*1c80*/  IMAD R3, R235, R2, RZ ;  /* 0x00000002eb037224 */ /* 0x000fe400078e02ff */
[C---:B------:R-:W-:Y:S01]  /*1c90*/  IMAD.WIDE.U32 R4, R2.reuse, R234, R4 ;  /* 0x000000ea02047225 */ /* 0x040fe200078e0004 */
[----:B------:R-:W1:Y:S03]  /*1ca0*/  S2UR UR6, SR_CgaCtaId ;  /* 0x00000000000679c3 */ /* 0x000e660000008800 */
[----:B------:R-:W-:Y:S02]  /*1cb0*/  IMAD R14, R233, R2, RZ ;  /* 0x00000002e90e7224 */ /* 0x000fe400078e02ff */
[----:B------:R-:W-:Y:S01]  /*1cc0*/  IMAD.WIDE.U32 R6, R2, R232, R6 ;  /* 0x000000e802067225 */ /* 0x000fe200078e0006 */
[----:B------:R-:W-:-:S02]  /*1cd0*/  IADD3 R5, PT, PT, R5, R3, RZ ;  /* 0x0000000305057210 */ /* 0x000fc40007ffe0ff */
[----:B------:R-:W-:Y:S01]  /*1ce0*/  IADD3 R34, PT, PT, -R33, R32, RZ ;  /* 0x0000002021227210 */ /* 0x000fe20007ffe1ff */
[----:B------:R-:W-:Y:S01]  /*1cf0*/  IMAD.IADD R3, R7, 0x1, R14 ;  /* 0x0000000107037824 */ /* 0x000fe200078e020e */
[----:B------:R-:W-:Y:S01]  /*1d00*/  MOV R215, R30 ;  /* 0x0000001e00d77202 */ /* 0x000fe20000000f00 */
[----:B------:R-:W-:Y:S01]  /*1d10*/  IMAD.MOV.U32 R214, RZ, RZ, R31 ;  /* 0x000000ffffd67224 */ /* 0x000fe200078e001f */
[----:B------:R-:W-:Y:S01]  /*1d20*/  UMOV UR7, 0x400 ;  /* 0x0000040000077882 */ /* 0x000fe20000000000 */
[----:B------:R-:W-:Y:S01]  /*1d30*/  BSSY.RECONVERGENT B0, `(.L_x_820) ;  /* 0x0000033000007945 */ /* 0x000fe20003800200 */
[----:B-1----:R-:W-:-:S06]  /*1d40*/  ULEA UR6, UR6, UR7, 0x18 ;  /* 0x0000000706067291 */ /* 0x002fcc000f8ec0ff */
[----:B------:R-:W-:-:S04]  /*1d50*/  IMAD.U32 R224, RZ, RZ, UR6 ;  /* 0x00000006ffe07e24 */ /* 0x000fc8000f8e00ff */
[----:B------:R-:W-:Y:S01]  /*1d60*/  IMAD R231, R231, 0x2, R224 ;  /* 0x00000002e7e77824 */ /* 0x000fe200078e02e0 */
[----:B--2---:R-:W-:Y:S02]  /*1d70*/  LEA R29, P2, R4, R20, 0x1 ;  /* 0x00000014041d7211 */ /* 0x004fe400078408ff */
[----:B---3--:R-:W-:Y:S01]  /*1d80*/  LEA R32, P3, R6, R24, 0x1 ;  /* 0x0000001806207211 */ /* 0x008fe200078608ff */
[----:B----4-:R-:W-:-:S04]  /*1d90*/  @!P0 IMAD.WIDE.U32 R8, R16, R38, RZ ;  /* 0x0000002610088225 */ /* 0x010fc800078e00ff */
[----:B------:R-:W-:Y:S01]  /*1da0*/  @!P0 IMAD R0, R17, R38, RZ ;  /* 0x0000002611008224 */ /* 0x000fe200078e02ff */
[----:B------:R-:W-:-:S03]  /*1db0*/  @!P0 MOV R10, R8 ;  /* 0x00000008000a8202 */ /* 0x000fc60000000f00 */
[----:B------:R-:W-:Y:S02]  /*1dc0*/  @!P0 IMAD.IADD R0, R9, 0x1, R0 ;  /* 0x0000000109008824 */ /* 0x000fe400078e0200 */
[----:B------:R-:W-:Y:S01]  /*1dd0*/  @P0 IMAD.WIDE.U32 R8, R12, R37, RZ ;  /* 0x000000250c080225 */ /* 0x000fe200078e00ff */
[----:B------:R-:W-:Y:S01]  /*1de0*/  LEA.HI.X R28, R4, R21, R5, 0x1, P2 ;  /* 0x00000015041c7211 */ /* 0x000fe200010f0c05 */
[----:B------:R1:W-:Y:S01]  /*1df0*/  STL [R1+0x24], R213 ;  /* 0x000024d501007387 */ /* 0x0003e20000100800 */
[----:B------:R-:W-:Y:S01]  /*1e00*/  LEA.HI.X R33, R6, R25, R3, 0x1, P3 ;  /* 0x0000001906217211 */ /* 0x000fe200018f0c03 */
[----:B------:R-:W-:Y:S01]  /*1e10*/  @P0 IMAD R11, R13, R37, RZ ;  /* 0x000000250d0b0224 */ /* 0x000fe200078e02ff */
[----:B------:R-:W-:Y:S01]  /*1e20*/  @P0 MOV R10, R8 ;  /* 0x00000008000a0202 */ /* 0x000fe20000000f00 */
[----:B------:R1:W-:Y:S04]  /*1e30*/  STL [R1+0x40], R34 ;  /* 0x0000402201007387 */ /* 0x0003e80000100800 */
[----:B------:R1:W-:Y:S01]  /*1e40*/  STL [R1+0x20], R29 ;  /* 0x0000201d01007387 */ /* 0x0003e20000100800 */
[----:B------:R-:W-:-:S03]  /*1e50*/  @P0 IMAD.IADD R0, R9, 0x1, R11 ;  /* 0x0000000109000824 */ /* 0x000fc600078e020b */
[----:B------:R1:W-:Y:S01]  /*1e60*/  STL [R1+0x18], R32 ;  /* 0x0000182001007387 */ /* 0x0003e20000100800 */
[----:B------:R-:W-:-:S03]  /*1e70*/  IADD3 R10, P1, PT, R222, R10, RZ ;  /* 0x0000000ade0a7210 */ /* 0x000fc60007f3e0ff */
[----:B------:R1:W-:Y:S04]  /*1e80*/  STL [R1+0x1c], R28 ;  /* 0x00001c1c01007387 */ /* 0x0003e80000100800 */
[----:B------:R1:W-:Y:S04]  /*1e90*/  STL [R1+0x14], R33 ;  /* 0x0000142101007387 */ /* 0x0003e80000100800 */
[----:B------:R1:W-:Y:S01]  /*1ea0*/  STL.64 [R1+0x8], R214 ;  /* 0x000008d601007387 */ /* 0x0003e20000100a00 */
[----:B------:R-:W-:Y:S02]  /*1eb0*/  IADD3.X R11, PT, PT, RZ, R0, RZ, P1, !PT ;  /* 0x00000000ff0b7210 */ /* 0x000fe40000ffe4ff */
[----:B------:R-:W-:Y:S01]  /*1ec0*/  ISETP.GE.AND P1, PT, R2, R34, PT ;  /* 0x000000220200720c */ /* 0x000fe20003f26270 */
[-C--:B------:R-:W-:Y:S01]  /*1ed0*/  IMAD R8, R27, R36.reuse, RZ ;  /* 0x000000241b087224 */ /* 0x080fe200078e02ff */
[----:B------:R-:W-:Y:S01]  /*1ee0*/  MOV R3, RZ ;  /* 0x000000ff00037202 */ /* 0x000fe20000000f00 */
[----:B------:R-:W-:Y:S01]  /*1ef0*/  IMAD.WIDE.U32 R10, R26, R36, R10 ;  /* 0x000000241a0a7225 */ /* 0x000fe200078e000a */
[----:B------:R-:W-:-:S03]  /*1f00*/  @!P0 MOV R5, R13 ;  /* 0x0000000d00058202 */ /* 0x000fc60000000f00 */
[----:B------:R-:W-:Y:S01]  /*1f10*/  @!P0 IMAD.MOV.U32 R4, RZ, RZ, R12 ;  /* 0x000000ffff048224 */ /* 0x000fe200078e000c */
[----:B------:R-:W-:Y:S01]  /*1f20*/  @P0 MOV R4, R12 ;  /* 0x0000000c00040202 */ /* 0x000fe20000000f00 */
[----:B------:R-:W-:Y:S01]  /*1f30*/  @P0 IMAD.MOV.U32 R5, RZ, RZ, R13 ;  /* 0x000000ffff050224 */ /* 0x000fe200078e000d */
[----:B------:R-:W-:Y:S01]  /*1f40*/  IADD3 R9, PT, PT, R11, R8, RZ ;  /* 0x000000080b097210 */ /* 0x000fe20007ffe0ff */
[----:B------:R-:W-:Y:S02]  /*1f50*/  IMAD.WIDE.U32 R6, R35, 0x40, R2 ;  /* 0x0000004023067825 */ /* 0x000fe400078e0002 */
[----:B------:R-:W-:Y:S05]  /*1f60*/  @P1 BRA `(.L_x_821) ;  /* 0x00000000003c1947 */ /* 0x000fea0003800000 */
[----:B------:R-:W-:-:S13]  /*1f70*/  ISETP.GE.AND P0, PT, R222, R213, PT ;  /* 0x000000d5de00720c */ /* 0x000fda0003f06270 */
[----:B------:R-:W-:Y:S05]  /*1f80*/  @P0 BRA `(.L_x_822) ;  /* 0x0000000000300947 */ /* 0x000fea0003800000 */
[----:B------:R-:W-:Y:S01]  /*1f90*/  MOV R8, R10 ;  /* 0x0000000a00087202 */ /* 0x000fe20000000f00 */
[----:B------:R-:W-:-:S04]  /*1fa0*/  IMAD R0, R7, R4, RZ ;  /* 0x0000000407007224 */ /* 0x000fc800078e02ff */
[----:B------:R-:W-:-:S04]  /*1fb0*/  IMAD.WIDE.U32 R12, R6, R4, R8 ;  /* 0x00000004060c7225 */ /* 0x000fc800078e0008 */
[----:B------:R-:W-:Y:S01]  /*1fc0*/  IMAD R0, R6, R5, R0 ;  /* 0x0000000506007224 */ /* 0x000fe200078e0200 */
[----:B-----5:R-:W-:-:S04]  /*1fd0*/  LEA R14, P0, R12, R18, 0x1 ;  /* 0x000000120c0e7211 */ /* 0x020fc800078008ff */
[----:B------:R-:W-:-:S04]  /*1fe0*/  IADD3 R0, PT, PT, R13, R0, RZ ;  /* 0x000000000d007210 */ /* 0x000fc80007ffe0ff */
[----:B------:R-:W-:-:S05]  /*1ff0*/  LEA.HI.X R15, R12, R19, R0, 0x1, P0 ;  /* 0x000000130c0f7211 */ /* 0x000fca00000f0c00 */
[----:B------:R-:W-:Y:S01]  /*2000*/  @!PT LDS RZ, [RZ] ;  /* 0x00000000fffff984 */ /* 0x000fe20000000800 */
[----:B------:R-:W-:Y:S01]  /*2010*/  @!PT LDS RZ, [RZ] ;  /* 0x00000000fffff984 */ /* 0x000fe20000000800 */
[----:B------:R-:W-:Y:S01]  /*2020*/  @!PT LDS RZ, [RZ] ;  /* 0x00000000fffff984 */ /* 0x000fe20000000800 */
[----:B------:R3:W-:Y:S01]  /*2030*/  LDGSTS.E.BYPASS.LTC128B.128 [R231], desc[UR4][R14.64] ;  /* 0x000000000ee77fae */ /* 0x0007e2000b981a04 */
[----:B------:R-:W-:Y:S05]  /*2040*/  BRA `(.L_x_821) ;  /* 0x0000000000047947 */ /* 0x000fea0003800000 */
.L_x_822:
[----:B------:R2:W-:Y:S02]  /*2050*/  STS.128 [R231], RZ ;  /* 0x000000ffe7007388 */ /* 0x0005e40000000c00 */
.L_x_821:
[----:B------:R-:W-:Y:S05]  /*2060*/  BSYNC.RECONVERGENT B0 ;  /* 0x0000000000007941 */ /* 0x000fea0003800200 */
.L_x_820:
[C---:B------:R-:W-:Y:S01]  /*2070*/  VIADD R20, R2.reuse, 0x10 ;  /* 0x0000001002147836 */ /* 0x040fe20000000000 */
[C---:B------:R-:W-:Y:S01]  /*2080*/  IADD3 R21, PT, PT, R2.reuse, 0x30, RZ ;  /* 0x0000003002157810 */ /* 0x040fe20007ffe0ff */
[----:B---3--:R-:W-:Y:S01]  /*2090*/  IMAD R14, R185, -0x100, R23 ;  /* 0xffffff00b90e7824 */ /* 0x008fe200078e0217 */
        /* <DEDUP_REMOVED lines=8> */
[----:B------:R-:W-:-:S13]  /*2120*/  ISETP.GE.AND P0, PT, R222, R213, PT ;  /* 0x000000d5de00720c */ /* 0x000fda0003f06270 */
        /* <DEDUP_REMOVED lines=15> */
[----:B------:R4:W-:Y:S02]  /*2220*/  LDGSTS.E.BYPASS.LTC128B.128 [R231+0x800], desc[UR4][R16.64] ;  /* 0x0080000010e77fae */ /* 0x0009e4000b981a04 */
.L_x_824:
[----:B------:R-:W-:Y:S05]  /*2230*/  BSYNC.RECONVERGENT B0 ;  /* 0x0000000000007941 */ /* 0x000fea0003800200 */
.L_x_823:
[----:B------:R-:W-:Y:S04]  /*2240*/  BSSY.RECONVERGENT B0, `(.L_x_825) ;  /* 0x0000013000007945 */ /* 0x000fe80003800200 */
[----:B------:R-:W-:Y:S05]  /*2250*/  @P2 BRA `(.L_x_826) ;  /* 0x0000000000442947 */ /* 0x000fea0003800000 */
        /* <DEDUP_REMOVED lines=10> */
[----:B----45:R-:W-:-:S04]  /*2300*/  LEA R16, P0, R12, R18, 0x1 ;  /* 0x000000120c107211 */ /* 0x030fc800078008ff */
[----:B------:R-:W-:-:S04]  /*2310*/  IADD3 R0, PT, PT, R13, R0, RZ ;  /* 0x000000000d007210 */ /* 0x000fc80007ffe0ff */
[----:B------:R-:W-:-:S05]  /*2320*/  LEA.HI.X R17, R12, R19, R0, 0x1, P0 ;  /* 0x000000130c117211 */ /* 0x000fca00000f0c00 */
[----:B------:R-:W-:Y:S01]  /*2330*/  @!PT LDS RZ, [RZ] ;  /* 0x00000000fffff984 */ /* 0x000fe20000000800 */
[----:B------:R-:W-:Y:S01]  /*2340*/  @!PT LDS RZ, [RZ] ;  /* 0x00000000fffff984 */ /* 0x000fe20000000800 */
[----:B------:R-:W-:Y:S01]  /*2350*/  @!PT LDS RZ, [RZ] ;  /* 0x00000000fffff984 */ /* 0x000fe20000000800 */
[----:B------:R4:W-:Y:S02]  /*2360*/  LDGSTS.E.BYPASS.LTC128B.128 [R231+0x1000], desc[UR4][R16.64] ;  /* 0x0100000010e77fae */ /* 0x0009e4000b981a04 */
.L_x_826:
[----:B------:R-:W-:Y:S05]  /*2370*/  BSYNC.RECONVERGENT B0 ;  /* 0x0000000000007941 */ /* 0x000fea0003800200 */
.L_x_825:
[----:B------:R-:W-:Y:S04]  /*2380*/  BSSY.RECONVERGENT B0, `(.L_x_827) ;  /* 0x0000013000007945 */ /* 0x000fe80003800200 */
[----:B------:R-:W-:Y:S05]  /*2390*/  @P1 BRA `(.L_x_828) ;  /* 0x0000000000441947 */ /* 0x000fea0003800000 */
[----:B------:R-:W-:-:S13]  /*23a0*/  ISETP.GE.AND P0, PT, R222, R213, PT ;  /* 0x000000d5de00720c */ /* 0x000fda0003f06270 */
        /* <DEDUP_REMOVED lines=16> */
.L_x_828:
[----:B------:R-:W-:Y:S05]  /*24b0*/  BSYNC.RECONVERGENT B0 ;  /* 0x0000000000007941 */ /* 0x000fea0003800200 */
.L_x_827:
[----:B------:R-:W-:Y:S01]  /*24c0*/  BSSY.RECONVERGENT B0, `(.L_x_829) ;  /* 0x0000010000007945 */ /* 0x000fe20003800200 */
[----:B------:R-:W-:Y:S01]  /*24d0*/  IMAD.MOV.U32 R217, RZ, RZ, R33 ;  /* 0x000000ffffd97224 */ /* 0x000fe200078e0021 */
[----:B------:R-:W-:Y:S01]  /*24e0*/  MOV R216, R32 ;  /* 0x0000002000d87202 */ /* 0x000fe20000000f00 */
[C---:B------:R-:W-:Y:S01]  /*24f0*/  IMAD.SHL.U32 R0, R232.reuse, 0x10, RZ ;  /* 0x00000010e8007824 */ /* 0x040fe200078e00ff */
[----:B------:R-:W-:Y:S01]  /*2500*/  SHF.L.U64.HI R6, R232, 0x4, R233 ;  /* 0x00000004e8067819 */ /* 0x000fe200000102e9 */
        /* <DEDUP_REMOVED lines=10> */
.L_x_831:
[----:B------:R1:W-:Y:S02]  /*25b0*/  STS.128 [R231+0x2000], RZ ;  /* 0x002000ffe7007388 */ /* 0x0003e40000000c00 */
.L_x_830:
[----:B------:R-:W-:Y:S05]  /*25c0*/  BSYNC.RECONVERGENT B0 ;  /* 0x0000000000007941 */ /* 0x000fea0003800200 */
.L_x_829:
[----:B------:R-:W-:Y:S01]  /*25d0*/  ISETP.GE.AND P3, PT, R20, R14, PT ;  /* 0x0000000e1400720c */ /* 0x000fe20003f66270 */
[----:B-----5:R-:W-:Y:S01]  /*25e0*/  VIADD R19, R2, 0x40 ;  /* 0x0000004002137836 */ /* 0x020fe20000000000 */
[----:B-1----:R-:W-:Y:S01]  /*25f0*/  LEA R4, P0, R0, R216, 0x1 ;  /* 0x000000d800047211 */ /* 0x002fe200078008ff */
[C---:B------:R-:W-:Y:S01]  /*2600*/  VIADD R18, R2.reuse, 0x50 ;  /* 0x0000005002127836 */ /* 0x040fe20000000000 */
[----:B------:R-:W-:Y:S01]  /*2610*/  BSSY.RECONVERGENT B0, `(.L_x_832) ;  /* 0x0000011000007945 */ /* 0x000fe20003800200 */
[----:B----4-:R-:W-:Y:S01]  /*2620*/  VIADD R17, R2, 0x60 ;  /* 0x0000006002117836 */ /* 0x010fe20000000000 */
        /* <DEDUP_REMOVED lines=15> */
.L_x_833:
[----:B------:R-:W-:Y:S05]  /*2720*/  BSYNC.RECONVERGENT B0 ;  /* 0x0000000000007941 */ /* 0x000fea0003800200 */
.L_x_832:
        /* <DEDUP_REMOVED lines=13> */
.L_x_835:
[----:B------:R-:W-:Y:S05]  /*2800*/  BSYNC.RECONVERGENT B0 ;  /* 0x0000000000007941 */ /* 0x000fea0003800200 */
.L_x_834:
        /* <DEDUP_REMOVED lines=13> */
.L_x_837:
[----:B------:R-:W-:Y:S05]  /*28e0*/  BSYNC.RECONVERGENT B0 ;  /* 0x0000000000007941 */ /* 0x000fea0003800200 */
.L_x_836:
        /* <DEDUP_REMOVED lines=16> */
.L_x_839:
[----:B------:R-:W-:Y:S05]  /*29f0*/  BSYNC.RECONVERGENT B0 ;  /* 0x0000000000007941 */ /* 0x000fea0003800200 */
.L_x_838:
        /* <DEDUP_REMOVED lines=13> */
.L_x_841:
[----:B------:R-:W-:Y:S05]  /*2ad0*/  BSYNC.RECONVERGENT B0 ;  /* 0x0000000000007941 */ /* 0x000fea0003800200 */
.L_x_840:
        /* <DEDUP_REMOVED lines=16> */
.L_x_843:
[----:B------:R-:W-:Y:S05]  /*2be0*/  BSYNC.RECONVERGENT B0 ;  /* 0x0000000000007941 */ /* 0x000fea0003800200 */
.L_x_842:
        /* <DEDUP_REMOVED lines=16> */
.L_x_845:
[----:B------:R-:W-:Y:S05]  /*2cf0*/  BSYNC.RECONVERGENT B0 ;  /* 0x0000000000007941 */ /* 0x000fea0003800200 */
.L_x_844:
        /* <DEDUP_REMOVED lines=16> */
.L_x_847:
[----:B------:R-:W-:Y:S05]  /*2e00*/  BSYNC.RECONVERGENT B0 ;  /* 0x0000000000007941 */ /* 0x000fea0003800200 */
.L_x_846:
[----:B------:R-:W-:Y:S01]  /*2e10*/  BSSY.RECONVERGENT B0, `(.L_x_848) ;  /* 0x000000d000007945 */ /* 0x000fe20003800200 */
[----:B------:R-:W-:Y:S02]  /*2e20*/  ISETP.GE.AND P2, PT, R8, R14, PT ;  /* 0x0000000e0800720c */ /* 0x000fe40003f46270 */
[----:B-1----:R-:W-:Y:S01]  /*2e30*/  IADD3 R6, PT, PT, R2, 0xf0, RZ ;  /* 0x000000f002067810 */ /* 0x002fe20007ffe0ff */
        /* <DEDUP_REMOVED lines=10> */
.L_x_849:
[----:B------:R-:W-:Y:S05]  /*2ee0*/  BSYNC.RECONVERGENT B0 ;  /* 0x0000000000007941 */ /* 0x000fea0003800200 */
.L_x_848:
        /* <DEDUP_REMOVED lines=15> */
.L_x_851:
[----:B------:R-:W-:Y:S05]  /*2fe0*/  BSYNC.RECONVERGENT B0 ;  /* 0x0000000000007941 */ /* 0x000fea0003800200 */
.L_x_850:
        /* <DEDUP_REMOVED lines=14> */
.L_x_853:
[----:B------:R-:W-:Y:S05]  /*30d0*/  BSYNC.RECONVERGENT B0 ;  /* 0x0000000000007941 */ /* 0x000fea0003800200 */
.L_x_852:
        /* <DEDUP_REMOVED lines=14> */
.L_x_855:
[----:B------:R-:W-:Y:S05]  /*31c0*/  BSYNC.RECONVERGENT B0 ;  /* 0x0000000000007941 */ /* 0x000fea0003800200 */
.L_x_854:
        /* <DEDUP_REMOVED lines=14> */
.L_x_857:
[----:B------:R-:W-:Y:S05]  /*32b0*/  BSYNC.RECONVERGENT B0 ;  /* 0x0000000000007941 */ /* 0x000fea0003800200 */
.L_x_856:
        /* <DEDUP_REMOVED lines=14> */
.L_x_859:
[----:B------:R-:W-:Y:S05]  /*33a0*/  BSYNC.RECONVERGENT B0 ;  /* 0x0000000000007941 */ /* 0x000fea0003800200 */
.L_x_858:
        /* <DEDUP_REMOVED lines=14> */
.L_x_861:
[----:B------:R-:W-:Y:S05]  /*3490*/  BSYNC.RECONVERGENT B0 ;  /* 0x0000000000007941 */ /* 0x000fea0003800200 */
.L_x_860:
[----:B------:R-:W0:Y:S01]  /*34a0*/  LDGDEPBAR ;  /* 0x00000000000079af */ /* 0x000e220000000000 */
[C---:B----4-:R-:W-:Y:S02]  /*34b0*/  SHF.L.U64.HI R4, R234.reuse, 0x4, R235 ;  /* 0x00000004ea047819 */ /* 0x050fe400000102eb */
        /* <DEDUP_REMOVED lines=15> */
.L_x_864:
[----:B------:R4:W-:Y:S01]  /*35b0*/  STS.128 [R231+0xa000], RZ ;  /* 0x00a000ffe7007388 */ /* 0x0009e20000000c00 */
[----:B------:R-:W-:Y:S05]  /*35c0*/  BRA `(.L_x_865) ;  /* 0x0000000000047947 */ /* 0x000fea0003800000 */
.L_x_863:
[----:B------:R4:W-:Y:S02]  /*35d0*/  STS.128 [R231+0xa000], RZ ;  /* 0x00a000ffe7007388 */ /* 0x0009e40000000c00 */
.L_x_865:
[----:B------:R-:W-:Y:S05]  /*35e0*/  BSYNC.RECONVERGENT B0 ;  /* 0x0000000000007941 */ /* 0x000fea0003800200 */
.L_x_862:
[-C--:B------:R-:W-:Y:S01]  /*35f0*/  ISETP.GE.AND P1, PT, R20, R14.reuse, PT ;  /* 0x0000000e1400720c */ /* 0x080fe20003f26270 */
[----:B------:R-:W-:Y:S01]  /*3600*/  BSSY.RECONVERGENT B0, `(.L_x_866) ;  /* 0x0000012000007945 */ /* 0x000fe20003800200 */
[----:B-1----:R-:W-:Y:S02]  /*3610*/  LEA R2, P2, R0, R29, 0x1 ;  /* 0x0000001d00027211 */ /* 0x002fe400078408ff */
[----:B------:R-:W-:Y:S02]  /*3620*/  ISETP.GE.AND P0, PT, R22, R14, PT ;  /* 0x0000000e1600720c */ /* 0x000fe40003f06270 */
        /* <DEDUP_REMOVED lines=15> */
.L_x_867:
[----:B------:R-:W-:Y:S05]  /*3720*/  BSYNC.RECONVERGENT B0 ;  /* 0x0000000000007941 */ /* 0x000fea0003800200 */
.L_x_866:
        /* <DEDUP_REMOVED lines=13> */
.L_x_869:
[----:B------:R-:W-:Y:S05]  /*3800*/  BSYNC.RECONVERGENT B0 ;  /* 0x0000000000007941 */ /* 0x000fea0003800200 */
.L_x_868:
        /* <DEDUP_REMOVED lines=13> */
.L_x_871:
[----:B------:R-:W-:Y:S05]  /*38e0*/  BSYNC.RECONVERGENT B0 ;  /* 0x0000000000007941 */ /* 0x000fea0003800200 */
.L_x_870:
        /* <DEDUP_REMOVED lines=16> */
.L_x_873:
[----:B------:R-:W-:Y:S05]  /*39f0*/  BSYNC.RECONVERGENT B0 ;  /* 0x0000000000007941 */ /* 0x000fea0003800200 */
.L_x_872:
        /* <DEDUP_REMOVED lines=13> */
.L_x_875:
[----:B------:R-:W-:Y:S05]  /*3ad0*/  BSYNC.RECONVERGENT B0 ;  /* 0x0000000000007941 */ /* 0x000fea0003800200 */
.L_x_874:
        /* <DEDUP_REMOVED lines=16> */
.L_x_877:
[----:B------:R-:W-:Y:S05]  /*3be0*/  BSYNC.RECONVERGENT B0 ;  /* 0x0000000000007941 */ /* 0x000fea0003800200 */
.L_x_876:
        /* <DEDUP_REMOVED lines=16> */
.L_x_879:
[----:B------:R-:W-:Y:S05]  /*3cf0*/  BSYNC.RECONVERGENT B0 ;  /* 0x0000000000007941 */ /* 0x000fea0003800200 */
.L_x_878:
        /* <DEDUP_REMOVED lines=16> */
.L_x_881:
[----:B------:R-:W-:Y:S05]  /*3e00*/  BSYNC.RECONVERGENT B0 ;  /* 0x0000000000007941 */ /* 0x000fea0003800200 */
.L_x_880:
        /* <DEDUP_REMOVED lines=13> */
.L_x_883:
[----:B------:R-:W-:Y:S05]  /*3ee0*/  BSYNC.RECONVERGENT B0 ;  /* 0x0000000000007941 */ /* 0x000fea0003800200 */
.L_x_882:
        /* <DEDUP_REMOVED lines=15> */
.L_x_885:
[----:B------:R-:W-:Y:S05]  /*3fe0*/  BSYNC.RECONVERGENT B0 ;  /* 0x0000000000007941 */ /* 0x000fea0003800200 */
.L_x_884:
        /* <DEDUP_REMOVED lines=15> */
.L_x_887:
[----:B------:R-:W-:Y:S05]  /*40e0*/  BSYNC.RECONVERGENT B0 ;  /* 0x0000000000007941 */ /* 0x000fea0003800200 */
.L_x_886:
        /* <DEDUP_REMOVED lines=15> */
.L_x_889:
[----:B------:R-:W-:Y:S05]  /*41e0*/  BSYNC.RECONVERGENT B0 ;  /* 0x0000000000007941 */ /* 0x000fea0003800200 */
.L_x_888:
        /* <DEDUP_REMOVED lines=15> */
.L_x_891:
[----:B------:R-:W-:Y:S05]  /*42e0*/  BSYNC.RECONVERGENT B0 ;  /* 0x0000000000007941 */ /* 0x000fea0003800200 */
.L_x_890:
        /* <DEDUP_REMOVED lines=15> */
.L_x_893:
[----:B------:R-:W-:Y:S05]  /*43e0*/  BSYNC.RECONVERGENT B0 ;  /* 0x0000000000007941 */ /* 0x000fea0003800200 */
.L_x_892:
[----:B------:R1:W-:Y:S01]  /*43f0*/  @P1 STS.128 [R231+0x11800], RZ ;  /* 0x011800ffe7001388 */ /* 0x0003e20000000c00 */
[----:B------:R-:W-:Y:S04]  /*4400*/  BSSY.RECONVERGENT B0, `(.L_x_894) ;  /* 0x000000c000007945 */ /* 0x000fe80003800200 */
[----:B------:R-:W-:Y:S05]  /*4410*/  @P1 BRA `(.L_x_895) ;  /* 0x0000000000281947 */ /* 0x000fea0003800000 */
[----:B------:R-:W-:-:S13]  /*4420*/  ISETP.GE.AND P0, PT, R222, R213, PT ;  /* 0x000000d5de00720c */ /* 0x000fda0003f06270 */
[----:B------:R1:W-:Y:S01]  /*4430*/  @P0 STS.128 [R231+0x11800], RZ ;  /* 0x011800ffe7000388 */ /* 0x0003e20000000c00 */
[----:B------:R-:W-:Y:S05]  /*4440*/  @P0 BRA `(.L_x_895) ;  /* 0x00000000001c0947 */ /* 0x000fea0003800000 */
[----:B------:R-:W-:Y:S02]  /*4450*/  IMAD R0, R235, 0x1c0, RZ ;  /* 0x000001c0eb007824 */ /* 0x000fe400078e02ff */
[----:B-1----:R-:W-:-:S05]  /*4460*/  IMAD.WIDE.U32 R2, R234, 0x1c0, R2 ;  /* 0x000001c0ea027825 */ /* 0x002fca00078e0002 */
[----:B------:R-:W-:-:S05]  /*4470*/  IADD3 R3, PT, PT, R3, R0, RZ ;  /* 0x0000000003037210 */ /* 0x000fca0007ffe0ff */
[----:B------:R-:W-:Y:S01]  /*4480*/  @!PT LDS RZ, [RZ] ;  /* 0x00000000fffff984 */ /* 0x000fe20000000800 */
[----:B------:R-:W-:Y:S01]  /*4490*/  @!PT LDS RZ, [RZ] ;  /* 0x00000000fffff984 */ /* 0x000fe20000000800 */
[----:B------:R-:W-:Y:S01]  /*44a0*/  @!PT LDS RZ, [RZ] ;  /* 0x00000000fffff984 */ /* 0x000fe20000000800 */
[----:B------:R1:W-:Y:S02]  /*44b0*/  LDGSTS.E.BYPASS.LTC128B.128 [R231+0x11800], desc[UR4][R2.64] ;  /* 0x1180000002e77fae */ /* 0x0003e4000b981a04 */
.L_x_895:
[----:B------:R-:W-:Y:S05]  /*44c0*/  BSYNC.RECONVERGENT B0 ;  /* 0x0000000000007941 */ /* 0x000fea0003800200 */
.L_x_894:
[----:B------:R-:W5:Y:S01]  /*44d0*/  LD.E R0, desc[UR4][R134.64+0x18c] ;  /* 0x00018c0486007980 */ /* 0x000f62000c101900 */
[----:B------:R-:W-:Y:S01]  /*44e0*/  SHF.R.U32.HI R225, RZ, 0x1, R228 ;  /* 0x00000001ffe17819 */ /* 0x000fe200000116e4 */
[C---:B------:R-:W-:Y:S01]  /*44f0*/  IMAD.SHL.U32 R202, R228.reuse, 0x40, RZ ;  /* 0x00000040e4ca7824 */ /* 0x040fe200078e00ff */
[C---:B------:R-:W-:Y:S01]  /*4500*/  R2P PR, R228.reuse, 0x6 ;  /* 0x00000006e4007804 */ /* 0x040fe20000000000 */
[----:B------:R-:W-:Y:S01]  /*4510*/  IMAD.SHL.U32 R226, R228, 0x20, RZ ;  /* 0x00000020e4e27824 */ /* 0x000fe200078e00ff */
[----:B-1----:R-:W-:Y:S01]  /*4520*/  LOP3.LUT R2, R225, 0x8, RZ, 0xc0, !PT ;  /* 0x00000008e1027812 */ /* 0x002fe200078ec0ff */
[----:B------:R-:W-:Y:S01]  /*4530*/  IMAD.MOV.U32 R91, RZ, RZ, 0x20 ;  /* 0x00000020ff5b7424 */ /* 0x000fe200078e00ff */
[----:B------:R-:W-:Y:S01]  /*4540*/  LOP3.LUT R4, R202, 0x1c0, RZ, 0xc0, !PT ;  /* 0x000001c0ca047812 */ /* 0x000fe200078ec0ff */
[----:B------:R-:W-:Y:S01]  /*4550*/  IMAD.MOV.U32 R182, RZ, RZ, 0x40 ;  /* 0x00000040ffb67424 */ /* 0x000fe200078e00ff */
[----:B------:R-:W-:Y:S01]  /*4560*/  LOP3.LUT R3, R2, 0x1c0, R202, 0xf8, !PT ;  /* 0x000001c002037812 */ /* 0x000fe200078ef8ca */
[----:B------:R-:W0:Y:S01]  /*4570*/  LDGDEPBAR ;  /* 0x00000000000079af */ /* 0x000e220000000000 */
[----:B------:R-:W-:Y:S01]  /*4580*/  LOP3.LUT R226, R226, 0x7c00, RZ, 0xc0, !PT ;  /* 0x00007c00e2e27812 */ /* 0x000fe200078ec0ff */
[----:B------:R-:W-:Y:S01]  /*4590*/  IMAD.MOV.U32 R218, RZ, RZ, R90 ;  /* 0x000000ffffda7224 */ /* 0x000fe200078e005a */
[----:B------:R-:W-:Y:S01]  /*45a0*/  LOP3.LUT R2, R4, 0x8, R228, 0xf8, !PT ;  /* 0x0000000804027812 */ /* 0x000fe200078ef8e4 */
[----:B------:R-:W-:Y:S01]  /*45b0*/  BSSY.RECONVERGENT B1, `(.L_x_896) ;  /* 0x00003c8000017945 */ /* 0x000fe20003800200 */
[----:B------:R-:W-:-:S02]  /*45c0*/  LOP3.LUT R22, R202, 0x400, RZ, 0xc0, !PT ;  /* 0x00000400ca167812 */ /* 0x000fc400078ec0ff */
[----:B------:R-:W-:Y:S01]  /*45d0*/  LOP3.LUT R4, R226, 0x200, R202, 0xf8, !PT ;  /* 0x00000200e2047812 */ /* 0x000fe200078ef8ca */
[----:B------:R-:W-:Y:S01]  /*45e0*/  STL [R1], R218 ;  /* 0x000000da01007387 */ /* 0x000fe20000100800 */
[-C--:B------:R-:W-:Y:S02]  /*45f0*/  LOP3.LUT R212, R3, R222.reuse, RZ, 0x3c, !PT ;  /* 0x000000de03d47212 */ /* 0x080fe400078e3cff */
[----:B------:R-:W-:Y:S02]  /*4600*/  LOP3.LUT R2, R2, R222, RZ, 0x3c, !PT ;  /* 0x000000de02027212 */ /* 0x000fe400078e3cff */
[----:B------:R-:W-:Y:S02]  /*4610*/  LOP3.LUT R3, R4, R212, RZ, 0xfc, !PT ;  /* 0x000000d404037212 */ /* 0x000fe400078efcff */
[----:B------:R-:W-:Y:S01]  /*4620*/  SEL R91, R91, 0xffffffe0, !P1 ;  /* 0xffffffe05b5b7807 */ /* 0x000fe20004800000 */
[----:B------:R-:W-:Y:S01]  /*4630*/  IMAD R22, R2, 0x2, R22 ;  /* 0x0000000202167824 */ /* 0x000fe200078e0216 */
[----:B------:R-:W-:Y:S01]  /*4640*/  SEL R182, R182, 0xffffffc0, !P2 ;  /* 0xffffffc0b6b67807 */ /* 0x000fe20005000000 */
[----:B------:R-:W-:-:S02]  /*4650*/  IMAD R2, R3, 0x2, R224 ;  /* 0x0000000203027824 */ /* 0x000fc400078e02e0 */
[----:B------:R-:W-:Y:S02]  /*4660*/  IMAD.IADD R22, R224, 0x1, R22 ;  /* 0x00000001e0167824 */ /* 0x000fe400078e0216 */
[--C-:B------:R-:W-:Y:S01]  /*4670*/  IMAD.IADD R3, R2, 0x1, R91.reuse ;  /* 0x0000000102037824 */ /* 0x100fe200078e025b */
[----:B------:R1:W-:Y:S01]  /*4680*/  LDSM.16.M88.4 R16, [R2] ;  /* 0x000000000210783b */ /* 0x0003e20000000200 */
[C---:B------:R-:W-:Y:S02]  /*4690*/  IMAD.IADD R20, R22.reuse, 0x1, R91 ;  /* 0x0000000116147824 */ /* 0x040fe400078e025b */
[--C-:B------:R-:W-:Y:S01]  /*46a0*/  IMAD.IADD R21, R22, 0x1, R182.reuse ;  /* 0x0000000116157824 */ /* 0x100fe200078e02b6 */
[----:B------:R-:W2:Y:S04]  /*46b0*/  LDSM.16.M88.4 R4, [R22+0x2000] ;  /* 0x002000001604783b */ /* 0x000ea80000000200 */
[----:B------:R3:W-:Y:S04]  /*46c0*/  LDSM.16.M88.4 R12, [R3] ;  /* 0x00000000030c783b */ /* 0x0007e80000000200 */
[----:B------:R-:W-:Y:S04]  /*46d0*/  LDSM.16.M88.4 R28, [R20+0x2000] ;  /* 0x00200000141c783b */ /* 0x000fe80000000200 */
[----:B------:R-:W-:Y:S04]  /*46e0*/  LDSM.16.M88.4 R36, [R22+0x2800] ;  /* 0x002800001624783b */ /* 0x000fe80000000200 */
[----:B------:R-:W4:Y:S01]  /*46f0*/  LDSM.16.M88.4 R44, [R22+0x3000] ;  /* 0x00300000162c783b */ /* 0x000f220000000200 */
[----:B-1----:R-:W-:-:S03]  /*4700*/  IMAD.IADD R2, R2, 0x1, R182 ;  /* 0x0000000102027824 */ /* 0x002fc600078e02b6 */
[----:B------:R-:W-:Y:S04]  /*4710*/  LDSM.16.M88.4 R52, [R20+0x2800] ;  /* 0x002800001434783b */ /* 0x000fe80000000200 */
[----:B------:R1:W-:Y:S01]  /*4720*/  LDSM.16.M88.4 R8, [R2] ;  /* 0x000000000208783b */ /* 0x0003e20000000200 */
[----:B---3--:R-:W-:-:S03]  /*4730*/  IMAD.IADD R3, R91, 0x1, R21 ;  /* 0x000000015b037824 */ /* 0x008fc600078e0215 */
[----:B------:R-:W-:Y:S04]  /*4740*/  LDSM.16.M88.4 R68, [R21+0x2000] ;  /* 0x002000001544783b */ /* 0x000fe80000000200 */
[----:B------:R-:W3:Y:S04]  /*4750*/  LDSM.16.M88.4 R48, [R20+0x3000] ;  /* 0x003000001430783b */ /* 0x000ee80000000200 */
[----:B------:R-:W3:Y:S01]  /*4760*/  LDSM.16.M88.4 R60, [R22+0x3800] ;  /* 0x00380000163c783b */ /* 0x000ee20000000200 */
[C---:B--2---:R-:W-:Y:S03]  /*4770*/  HMMA.16816.F32.BF16 R24, R16.reuse, R4, RZ ;  /* 0x000000041018723c */ /* 0x044fe600000418ff */
[----:B------:R-:W-:Y:S04]  /*4780*/  LDSM.16.M88.4 R64, [R3+0x2000] ;  /* 0x002000000340783b */ /* 0x000fe80000000200 */
[----:B------:R-:W-:Y:S01]  /*4790*/  LDSM.16.M88.4 R72, [R20+0x3800] ;  /* 0x003800001448783b */ /* 0x000fe20000000200 */
[----:B-1----:R-:W-:Y:S01]  /*47a0*/  IMAD.IADD R2, R91, 0x1, R2 ;  /* 0x000000015b027824 */ /* 0x002fe200078e0202 */
[C---:B------:R-:W-:Y:S08]  /*47b0*/  HMMA.16816.F32.BF16 R4, R16.reuse, R6, RZ ;  /* 0x000000061004723c */ /* 0x040ff000000418ff */
[----:B----4-:R-:W-:Y:S08]  /*47c0*/  HMMA.16816.F32.BF16 R32, R16, R44, RZ ;  /* 0x0000002c1020723c */ /* 0x010ff000000418ff */
[C---:B------:R-:W-:Y:S08]  /*47d0*/  HMMA.16816.F32.BF16 R40, R12.reuse, R28, R24 ;  /* 0x0000001c0c28723c */ /* 0x040ff00000041818 */
[----:B------:R-:W-:Y:S01]  /*47e0*/  HMMA.16816.F32.BF16 R56, R12, R30, R4 ;  /* 0x0000001e0c38723c */ /* 0x000fe20000041804 */
[----:B------:R-:W1:Y:S07]  /*47f0*/  LDSM.16.M88.4 R4, [R2] ;  /* 0x000000000204783b */ /* 0x000e6e0000000200 */
[C---:B------:R-:W-:Y:S08]  /*4800*/  HMMA.16816.F32.BF16 R24, R16.reuse, R36, RZ ;  /* 0x000000241018723c */ /* 0x040ff000000418ff */
[----:B------:R-:W-:Y:S01]  /*4810*/  HMMA.16816.F32.BF16 R28, R16, R46, RZ ;  /* 0x0000002e101c723c */ /* 0x000fe200000418ff */
[----:B------:R-:W2:Y:S07]  /*4820*/  LDSM.16.M88.4 R44, [R21+0x2800] ;  /* 0x00280000152c783b */ /* 0x000eae0000000200 */
[C---:B---3--:R-:W-:Y:S08]  /*4830*/  HMMA.16816.F32.BF16 R80, R12.reuse, R48, R32 ;  /* 0x000000300c50723c */ /* 0x048ff00000041820 */
[----:B------:R-:W-:Y:S08]  /*4840*/  HMMA.16816.F32.BF16 R76, R12, R52, R24 ;  /* 0x000000340c4c723c */ /* 0x000ff00000041818 */
[----:B------:R-:W-:Y:S01]  /*4850*/  HMMA.16816.F32.BF16 R24, R8, R68, R40 ;  /* 0x000000440818723c */ /* 0x000fe20000041828 */
[----:B------:R-:W-:Y:S07]  /*4860*/  LDSM.16.M88.4 R40, [R3+0x2800] ;  /* 0x002800000328783b */ /* 0x000fee0000000200 */
[----:B------:R-:W-:Y:S01]  /*4870*/  HMMA.16816.F32.BF16 R84, R12, R50, R28 ;  /* 0x000000320c54723c */ /* 0x000fe2000004181c */
[----:B------:R-:W3:Y:S07]  /*4880*/  LDSM.16.M88.4 R48, [R22+0x4000] ;  /* 0x004000001630783b */ /* 0x000eee0000000200 */
[C---:B------:R-:W-:Y:S08]  /*4890*/  HMMA.16816.F32.BF16 R36, R16.reuse, R38, RZ ;  /* 0x000000261024723c */ /* 0x040ff000000418ff */
[----:B------:R-:W-:Y:S08]  /*48a0*/  HMMA.16816.F32.BF16 R28, R16, R60, RZ ;  /* 0x0000003c101c723c */ /* 0x000ff000000418ff */
[----:B-1----:R-:W-:Y:S08]  /*48b0*/  HMMA.16816.F32.BF16 R32, R4, R64, R24 ;  /* 0x000000400420723c */ /* 0x002ff00000041818 */
[----:B------:R-:W-:Y:S01]  /*48c0*/  HMMA.16816.F32.BF16 R24, R8, R70, R56 ;  /* 0x000000460818723c */ /* 0x000fe20000041838 */
[----:B------:R-:W-:Y:S07]  /*48d0*/  LDSM.16.M88.4 R56, [R22+0x4800] ;  /* 0x004800001638783b */ /* 0x000fee0000000200 */
[C---:B------:R-:W-:Y:S08]  /*48e0*/  HMMA.16816.F32.BF16 R52, R12.reuse, R54, R36 ;  /* 0x000000360c34723c */ /* 0x040ff00000041824 */
[----:B------:R-:W-:Y:S08]  /*48f0*/  HMMA.16816.F32.BF16 R96, R12, R72, R28 ;  /* 0x000000480c60723c */ /* 0x000ff0000004181c */
[----:B------:R-:W-:Y:S01]  /*4900*/  HMMA.16816.F32.BF16 R28, R16, R62, RZ ;  /* 0x0000003e101c723c */ /* 0x000fe200000418ff */
[----:B------:R-:W1:Y:S07]  /*4910*/  LDSM.16.M88.4 R60, [R20+0x4000] ;  /* 0x00400000143c783b */ /* 0x000e6e0000000200 */
[----:B------:R-:W-:Y:S01]  /*4920*/  HMMA.16816.F32.BF16 R36, R4, R66, R24 ;  /* 0x000000420424723c */ /* 0x000fe20000041818 */
[----:B------:R-:W-:Y:S07]  /*4930*/  LDSM.16.M88.4 R64, [R21+0x3000] ;  /* 0x003000001540783b */ /* 0x000fee0000000200 */
[----:B--2---:R-:W-:Y:S08]  /*4940*/  HMMA.16816.F32.BF16 R24, R8, R44, R76 ;  /* 0x0000002c0818723c */ /* 0x004ff0000004184c */
[----:B------:R-:W-:Y:S08]  /*4950*/  HMMA.16816.F32.BF16 R92, R12, R74, R28 ;  /* 0x0000004a0c5c723c */ /* 0x000ff0000004181c */
[----:B---3--:R-:W-:-:S15]  /*4960*/  HMMA.16816.F32.BF16 R28, R16, R48, RZ ;  /* 0x00000030101c723c */ /* 0x008fde00000418ff */
[----:B------:R-:W-:-:S05]  /*4970*/  NOP ;  /* 0x0000000000007918 */ /* 0x000fca0000000000 */
[----:B-1----:R-:W-:Y:S08]  /*4980*/  HMMA.16816.F32.BF16 R100, R12, R60, R28 ;  /* 0x0000003c0c64723c */ /* 0x002ff0000004181c */
[----:B------:R-:W-:Y:S01]  /*4990*/  HMMA.16816.F32.BF16 R28, R16, R50, RZ ;  /* 0x00000032101c723c */ /* 0x000fe200000418ff */
[----:B------:R-:W-:-:S15]  /*49a0*/  LDSM.16.M88.4 R48, [R21+0x3800] ;  /* 0x003800001530783b */ /* 0x000fde0000000200 */
[----:B------:R-:W-:-:S04]  /*49b0*/  NOP ;  /* 0x0000000000007918 */ /* 0x000fc80000000000 */
[----:B------:R-:W-:Y:S01]  /*49c0*/  HMMA.16816.F32.BF16 R72, R12, R62, R28 ;  /* 0x0000003e0c48723c */ /* 0x000fe2000004181c */
[----:B------:R-:W-:Y:S01]  /*49d0*/  LDSM.16.M88.4 R60, [R22+0x5000] ;  /* 0x00500000163c783b */ /* 0x000fe20000000200 */
[----:B-----5:R-:W-:-:S06]  /*49e0*/  FMUL.FTZ R2, R32, R0 ;  /* 0x0000000020027220 */ /* 0x020fcc0000410000 */
[----:B------:R-:W-:Y:S01]  /*49f0*/  HMMA.16816.F32.BF16 R28, R16, R56, RZ ;  /* 0x00000038101c723c */ /* 0x000fe200000418ff */
[----:B------:R1:W-:Y:S02]  /*4a00*/  MUFU.TANH R156, R2 ;  /* 0x00000002009c7308 */ /* 0x0003e40000002400 */
[----:B-1----:R-:W-:-:S06]  /*4a10*/  FMUL.FTZ R2, R33, R0 ;  /* 0x0000000021027220 */ /* 0x002fcc0000410000 */
[----:B------:R1:W-:Y:S02]  /*4a20*/  MUFU.TANH R194, R2 ;  /* 0x0000000200c27308 */ /* 0x0003e40000002400 */
[----:B-1----:R-:W-:-:S06]  /*4a30*/  FMUL.FTZ R2, R34, R0 ;  /* 0x0000000022027220 */ /* 0x002fcc0000410000 */
[----:B------:R1:W-:Y:S02]  /*4a40*/  MUFU.TANH R148, R2 ;  /* 0x0000000200947308 */ /* 0x0003e40000002400 */
[-C--:B-1----:R-:W-:Y:S02]  /*4a50*/  FMUL.FTZ R2, R35, R0.reuse ;  /* 0x0000000023027220 */ /* 0x082fe40000410000 */
[----:B------:R-:W-:Y:S04]  /*4a60*/  HMMA.16816.F32.BF16 R32, R4, R40, R24 ;  /* 0x000000280420723c */ /* 0x000fe80000041818 */
[----:B------:R1:W-:Y:S04]  /*4a70*/  MUFU.TANH R161, R2 ;  /* 0x0000000200a17308 */ /* 0x0003e80000002400 */
[----:B------:R-:W-:Y:S01]  /*4a80*/  HMMA.16816.F32.BF16 R24, R8, R46, R52 ;  /* 0x0000002e0818723c */ /* 0x000fe20000041834 */
[----:B------:R-:W-:Y:S04]  /*4a90*/  LDSM.16.M88.4 R52, [R3+0x3000] ;  /* 0x003000000334783b */ /* 0x000fe80000000200 */
[----:B------:R-:W2:Y:S01]  /*4aa0*/  LDSM.16.M88.4 R44, [R20+0x4800] ;  /* 0x00480000142c783b */ /* 0x000ea20000000200 */
[----:B-1----:R-:W-:-:S04]  /*4ab0*/  FMUL.FTZ R2, R36, R0 ;  /* 0x0000000024027220 */ /* 0x002fc80000410000 */
[----:B------:R1:W-:Y:S02]  /*4ac0*/  MUFU.TANH R192, R2 ;  /* 0x0000000200c07308 */ /* 0x0003e40000002400 */
[----:B-1----:R-:W-:-:S06]  /*4ad0*/  FMUL.FTZ R2, R37, R0 ;  /* 0x0000000025027220 */ /* 0x002fcc0000410000 */
[----:B------:R1:W-:Y:S01]  /*4ae0*/  MUFU.TANH R193, R2 ;  /* 0x0000000200c17308 */ /* 0x0003e20000002400 */
[----:B--2---:R-:W-:Y:S01]  /*4af0*/  HMMA.16816.F32.BF16 R68, R12, R44, R28 ;  /* 0x0000002c0c44723c */ /* 0x004fe2000004181c */
[----:B-1----:R-:W-:-:S07]  /*4b00*/  FMUL.FTZ R2, R38, R0 ;  /* 0x0000000026027220 */ /* 0x002fce0000410000 */
[----:B------:R-:W-:Y:S01]  /*4b10*/  HMMA.16816.F32.BF16 R28, R16, R58, RZ ;  /* 0x0000003a101c723c */ /* 0x000fe200000418ff */
[----:B------:R-:W-:Y:S01]  /*4b20*/  LDSM.16.M88.4 R56, [R22+0x5800] ;  /* 0x005800001638783b */ /* 0x000fe20000000200 */
[----:B------:R1:W2:Y:S02]  /*4b30*/  MUFU.TANH R140, R2 ;  /* 0x00000002008c7308 */ /* 0x0002a40000002400 */
[----:B-1----:R-:W-:-:S15]  /*4b40*/  FMUL.FTZ R2, R39, R0 ;  /* 0x0000000027027220 */ /* 0x002fde0000410000 */
[----:B------:R-:W-:-:S01]  /*4b50*/  NOP ;  /* 0x0000000000007918 */ /* 0x000fc20000000000 */
[----:B------:R-:W-:Y:S01]  /*4b60*/  HMMA.16816.F32.BF16 R76, R12, R46, R28 ;  /* 0x0000002e0c4c723c */ /* 0x000fe2000004181c */
[----:B------:R-:W-:Y:S01]  /*4b70*/  LDSM.16.M88.4 R44, [R3+0x4000] ;  /* 0x00400000032c783b */ /* 0x000fe20000000200 */
[----:B------:R1:W3:Y:S06]  /*4b80*/  MUFU.TANH R189, R2 ;  /* 0x0000000200bd7308 */ /* 0x0002ec0000002400 */
[----:B------:R-:W-:Y:S01]  /*4b90*/  HMMA.16816.F32.BF16 R36, R4, R42, R24 ;  /* 0x0000002a0424723c */ /* 0x000fe20000041818 */
[----:B------:R-:W-:Y:S07]  /*4ba0*/  LDSM.16.M88.4 R40, [R3+0x3800] ;  /* 0x003800000328783b */ /* 0x000fee0000000200 */
[----:B------:R-:W-:Y:S01]  /*4bb0*/  HMMA.16816.F32.BF16 R24, R8, R64, R80 ;  /* 0x000000400818723c */ /* 0x000fe20000041850 */
[----:B-1----:R-:W-:-:S04]  /*4bc0*/  FMUL.FTZ R2, R32, R0 ;  /* 0x0000000020027220 */ /* 0x002fc80000410000 */
[----:B------:R1:W-:Y:S03]  /*4bd0*/  MUFU.TANH R190, R2 ;  /* 0x0000000200be7308 */ /* 0x0003e60000002400 */
[----:B------:R-:W-:Y:S01]  /*4be0*/  HMMA.16816.F32.BF16 R28, R16, R60, RZ ;  /* 0x0000003c101c723c */ /* 0x000fe200000418ff */
[----:B-1----:R-:W-:-:S04]  /*4bf0*/  FMUL.FTZ R2, R33, R0 ;  /* 0x0000000021027220 */ /* 0x002fc80000410000 */
[----:B------:R1:W-:Y:S02]  /*4c00*/  MUFU.TANH R191, R2 ;  /* 0x0000000200bf7308 */ /* 0x0003e40000002400 */
[----:B-1----:R-:W-:-:S06]  /*4c10*/  FMUL.FTZ R2, R34, R0 ;  /* 0x0000000022027220 */ /* 0x002fcc0000410000 */
[----:B------:R1:W4:Y:S02]  /*4c20*/  MUFU.TANH R137, R2 ;  /* 0x0000000200897308 */ /* 0x0003240000002400 */
[-C--:B-1----:R-:W-:Y:S02]  /*4c30*/  FMUL.FTZ R2, R35, R0.reuse ;  /* 0x0000000023027220 */ /* 0x082fe40000410000 */
[----:B------:R-:W-:Y:S04]  /*4c40*/  HMMA.16816.F32.BF16 R32, R4, R52, R24 ;  /* 0x000000340420723c */ /* 0x000fe80000041818 */
[----:B------:R1:W5:Y:S04]  /*4c50*/  MUFU.TANH R138, R2 ;  /* 0x00000002008a7308 */ /* 0x0003680000002400 */
[----:B------:R-:W-:Y:S01]  /*4c60*/  HMMA.16816.F32.BF16 R24, R8, R66, R84 ;  /* 0x000000420818723c */ /* 0x000fe20000041854 */
[----:B------:R-:W-:Y:S01]  /*4c70*/  LDSM.16.M88.4 R64, [R21+0x4000] ;  /* 0x004000001540783b */ /* 0x000fe20000000200 */
[----:B-1----:R-:W-:-:S04]  /*4c80*/  FMUL.FTZ R2, R36, R0 ;  /* 0x0000000024027220 */ /* 0x002fc80000410000 */
[----:B------:R1:W-:Y:S02]  /*4c90*/  MUFU.TANH R188, R2 ;  /* 0x0000000200bc7308 */ /* 0x0003e40000002400 */
[----:B-1----:R-:W-:-:S06]  /*4ca0*/  FMUL.FTZ R2, R37, R0 ;  /* 0x0000000025027220 */ /* 0x002fcc0000410000 */
[----:B------:R1:W-:Y:S02]  /*4cb0*/  MUFU.TANH R187, R2 ;  /* 0x0000000200bb7308 */ /* 0x0003e40000002400 */
[----:B-1----:R-:W-:-:S06]  /*4cc0*/  FMUL.FTZ R2, R38, R0 ;  /* 0x0000000026027220 */ /* 0x002fcc0000410000 */
[----:B------:R1:W-:Y:S02]  /*4cd0*/  MUFU.TANH R128, R2 ;  /* 0x0000000200807308 */ /* 0x0003e40000002400 */
[-C--:B-1----:R-:W-:Y:S02]  /*4ce0*/  FMUL.FTZ R2, R39, R0.reuse ;  /* 0x0000000027027220 */ /* 0x082fe40000410000 */
[----:B------:R-:W-:Y:S01]  /*4cf0*/  HMMA.16816.F32.BF16 R36, R4, R54, R24 ;  /* 0x000000360424723c */ /* 0x000fe20000041818 */
[----:B------:R-:W1:Y:S03]  /*4d00*/  LDSM.16.M88.4 R52, [R20+0x5000] ;  /* 0x005000001434783b */ /* 0x000e660000000200 */
[----:B------:R2:W-:Y:S04]  /*4d10*/  MUFU.TANH R107, R2 ;  /* 0x00000002006b7308 */ /* 0x0005e80000002400 */
[----:B------:R-:W-:Y:S01]  /*4d20*/  HMMA.16816.F32.BF16 R24, R8, R48, R96 ;  /* 0x000000300818723c */ /* 0x000fe20000041860 */
[----:B--2---:R-:W-:-:S04]  /*4d30*/  FMUL.FTZ R2, R32, R0 ;  /* 0x0000000020027220 */ /* 0x004fc80000410000 */
[----:B------:R2:W-:Y:S02]  /*4d40*/  MUFU.TANH R186, R2 ;  /* 0x0000000200ba7308 */ /* 0x0005e40000002400 */
[-C--:B--2---:R-:W-:Y:S01]  /*4d50*/  FMUL.FTZ R2, R33, R0.reuse ;  /* 0x0000000021027220 */ /* 0x084fe20000410000 */
[----:B-1----:R-:W-:Y:S05]  /*4d60*/  HMMA.16816.F32.BF16 R80, R12, R52, R28 ;  /* 0x000000340c50723c */ /* 0x002fea000004181c */
[----:B------:R1:W-:Y:S03]  /*4d70*/  MUFU.TANH R118, R2 ;  /* 0x0000000200767308 */ /* 0x0003e60000002400 */
[----:B------:R-:W-:Y:S01]  /*4d80*/  HMMA.16816.F32.BF16 R28, R16, R62, RZ ;  /* 0x0000003e101c723c */ /* 0x000fe200000418ff */
[----:B------:R-:W-:Y:S01]  /*4d90*/  LDSM.16.M88.4 R60, [R21+0x4800] ;  /* 0x00480000153c783b */ /* 0x000fe20000000200 */
[----:B-1----:R-:W-:-:S04]  /*4da0*/  FMUL.FTZ R2, R34, R0 ;  /* 0x0000000022027220 */ /* 0x002fc80000410000 */
[----:B------:R1:W-:-:S14]  /*4db0*/  MUFU.TANH R105, R2 ;  /* 0x0000000200697308 */ /* 0x0003dc0000002400 */
[----:B------:R-:W-:Y:S01]  /*4dc0*/  HMMA.16816.F32.BF16 R84, R12, R54, R28 ;  /* 0x000000360c54723c */ /* 0x000fe2000004181c */
[----:B------:R-:W-:Y:S07]  /*4dd0*/  LDSM.16.M88.4 R52, [R20+0x6000] ;  /* 0x006000001434783b */ /* 0x000fee0000000200 */
[----:B------:R-:W-:Y:S01]  /*4de0*/  HMMA.16816.F32.BF16 R28, R16, R56, RZ ;  /* 0x00000038101c723c */ /* 0x000fe200000418ff */
[----:B-1----:R-:W-:-:S07]  /*4df0*/  FMUL.FTZ R2, R35, R0 ;  /* 0x0000000023027220 */ /* 0x002fce0000410000 */
[----:B------:R-:W-:Y:S01]  /*4e00*/  HMMA.16816.F32.BF16 R32, R4, R40, R24 ;  /* 0x000000280420723c */ /* 0x000fe20000041818 */
[----:B------:R1:W-:Y:S07]  /*4e10*/  MUFU.TANH R104, R2 ;  /* 0x0000000200687308 */ /* 0x0003ee0000002400 */
[----:B------:R-:W-:Y:S01]  /*4e20*/  HMMA.16816.F32.BF16 R24, R8, R50, R92 ;  /* 0x000000320818723c */ /* 0x000fe2000004185c */
[----:B------:R-:W2:Y:S01]  /*4e30*/  LDSM.16.M88.4 R48, [R20+0x5800] ;  /* 0x005800001430783b */ /* 0x000ea20000000200 */
[----:B-1----:R-:W-:-:S04]  /*4e40*/  FMUL.FTZ R2, R36, R0 ;  /* 0x0000000024027220 */ /* 0x002fc80000410000 */
[----:B------:R1:W-:Y:S02]  /*4e50*/  MUFU.TANH R108, R2 ;  /* 0x00000002006c7308 */ /* 0x0003e40000002400 */
[----:B-1----:R-:W-:-:S06]  /*4e60*/  FMUL.FTZ R2, R37, R0 ;  /* 0x0000000025027220 */ /* 0x002fcc0000410000 */
[----:B------:R1:W-:Y:S01]  /*4e70*/  MUFU.TANH R110, R2 ;  /* 0x00000002006e7308 */ /* 0x0003e20000002400 */
[----:B--2---:R-:W-:Y:S08]  /*4e80*/  HMMA.16816.F32.BF16 R92, R12, R48, R28 ;  /* 0x000000300c5c723c */ /* 0x004ff0000004181c */
[----:B------:R-:W-:Y:S01]  /*4e90*/  HMMA.16816.F32.BF16 R28, R16, R58, RZ ;  /* 0x0000003a101c723c */ /* 0x000fe200000418ff */
[----:B------:R-:W-:Y:S01]  /*4ea0*/  LDSM.16.M88.4 R56, [R22+0x6800] ;  /* 0x006800001638783b */ /* 0x000fe20000000200 */
[----:B-1----:R-:W-:-:S04]  /*4eb0*/  FMUL.FTZ R2, R38, R0 ;  /* 0x0000000026027220 */ /* 0x002fc80000410000 */
[----:B------:R1:W2:Y:S02]  /*4ec0*/  MUFU.TANH R106, R2 ;  /* 0x00000002006a7308 */ /* 0x0002a40000002400 */
[-C--:B-1----:R-:W-:Y:S02]  /*4ed0*/  FMUL.FTZ R2, R39, R0.reuse ;  /* 0x0000000027027220 */ /* 0x082fe40000410000 */
[----:B------:R-:W-:Y:S01]  /*4ee0*/  HMMA.16816.F32.BF16 R36, R4, R42, R24 ;  /* 0x0000002a0424723c */ /* 0x000fe20000041818 */
[----:B------:R-:W-:Y:S03]  /*4ef0*/  LDSM.16.M88.4 R40, [R3+0x4800] ;  /* 0x004800000328783b */ /* 0x000fe60000000200 */
[----:B------:R1:W2:Y:S04]  /*4f00*/  MUFU.TANH R109, R2 ;  /* 0x00000002006d7308 */ /* 0x0002a80000002400 */
[----:B------:R-:W-:Y:S01]  /*4f10*/  HMMA.16816.F32.BF16 R24, R8, R64, R100 ;  /* 0x000000400818723c */ /* 0x000fe20000041864 */
[----:B-1----:R-:W-:-:S04]  /*4f20*/  FMUL.FTZ R2, R32, R0 ;  /* 0x0000000020027220 */ /* 0x002fc80000410000 */
[----:B------:R1:W-:Y:S02]  /*4f30*/  MUFU.TANH R113, R2 ;  /* 0x0000000200717308 */ /* 0x0003e40000002400 */
[----:B-1----:R-:W-:-:S06]  /*4f40*/  FMUL.FTZ R2, R33, R0 ;  /* 0x0000000021027220 */ /* 0x002fcc0000410000 */
[----:B------:R1:W-:Y:S02]  /*4f50*/  MUFU.TANH R184, R2 ;  /* 0x0000000200b87308 */ /* 0x0003e40000002400 */
[----:B-1----:R-:W-:-:S06]  /*4f60*/  FMUL.FTZ R2, R34, R0 ;  /* 0x0000000022027220 */ /* 0x002fcc0000410000 */
[----:B------:R1:W2:Y:S02]  /*4f70*/  MUFU.TANH R112, R2 ;  /* 0x0000000200707308 */ /* 0x0002a40000002400 */
[-C--:B-1----:R-:W-:Y:S02]  /*4f80*/  FMUL.FTZ R2, R35, R0.reuse ;  /* 0x0000000023027220 */ /* 0x082fe40000410000 */
[----:B------:R-:W-:Y:S04]  /*4f90*/  HMMA.16816.F32.BF16 R32, R4, R44, R24 ;  /* 0x0000002c0420723c */ /* 0x000fe80000041818 */
[----:B------:R1:W2:Y:S04]  /*4fa0*/  MUFU.TANH R114, R2 ;  /* 0x0000000200727308 */ /* 0x0002a80000002400 */
[----:B------:R-:W-:Y:S01]  /*4fb0*/  HMMA.16816.F32.BF16 R24, R8, R66, R72 ;  /* 0x000000420818723c */ /* 0x000fe20000041848 */
[----:B------:R-:W3:Y:S07]  /*4fc0*/  LDSM.16.M88.4 R64, [R22+0x6000] ;  /* 0x006000001640783b */ /* 0x000eee0000000200 */
[----:B------:R-:W-:Y:S01]  /*4fd0*/  HMMA.16816.F32.BF16 R72, R12, R50, R28 ;  /* 0x000000320c48723c */ /* 0x000fe2000004181c */
[----:B------:R-:W-:Y:S01]  /*4fe0*/  LDSM.16.M88.4 R48, [R20+0x6800] ;  /* 0x006800001430783b */ /* 0x000fe20000000200 */
[----:B-1----:R-:W-:-:S04]  /*4ff0*/  FMUL.FTZ R2, R36, R0 ;  /* 0x0000000024027220 */ /* 0x002fc80000410000 */
[----:B------:R1:W-:Y:S02]  /*5000*/  MUFU.TANH R183, R2 ;  /* 0x0000000200b77308 */ /* 0x0003e40000002400 */
[----:B-1----:R-:W-:-:S06]  /*5010*/  FMUL.FTZ R2, R37, R0 ;  /* 0x0000000025027220 */ /* 0x002fcc0000410000 */
[----:B------:R1:W-:Y:S01]  /*5020*/  MUFU.TANH R180, R2 ;  /* 0x0000000200b47308 */ /* 0x0003e20000002400 */
[----:B---3--:R-:W-:Y:S01]  /*5030*/  HMMA.16816.F32.BF16 R28, R16, R64, RZ ;  /* 0x00000040101c723c */ /* 0x008fe200000418ff */
[----:B-1----:R-:W-:-:S06]  /*5040*/  FMUL.FTZ R2, R38, R0 ;  /* 0x0000000026027220 */ /* 0x002fcc0000410000 */
[----:B------:R1:W3:Y:S02]  /*5050*/  MUFU.TANH R111, R2 ;  /* 0x00000002006f7308 */ /* 0x0002e40000002400 */
[-C--:B-1----:R-:W-:Y:S02]  /*5060*/  FMUL.FTZ R2, R39, R0.reuse ;  /* 0x0000000027027220 */ /* 0x082fe40000410000 */
[----:B------:R-:W-:Y:S01]  /*5070*/  HMMA.16816.F32.BF16 R36, R4, R46, R24 ;  /* 0x0000002e0424723c */ /* 0x000fe20000041818 */
[----:B------:R-:W-:Y:S03]  /*5080*/  LDSM.16.M88.4 R44, [R3+0x5000] ;  /* 0x00500000032c783b */ /* 0x000fe60000000200 */
[----:B------:R1:W3:Y:S04]  /*5090*/  MUFU.TANH R115, R2 ;  /* 0x0000000200737308 */ /* 0x0002e80000002400 */
[----:B------:R-:W-:Y:S01]  /*50a0*/  HMMA.16816.F32.BF16 R24, R8, R60, R68 ;  /* 0x0000003c0818723c */ /* 0x000fe20000041844 */
[----:B------:R-:W4:Y:S01]  /*50b0*/  LDSM.16.M88.4 R68, [R21+0x5000] ;  /* 0x005000001544783b */ /* 0x000f220000000200 */
[----:B-1----:R-:W-:-:S04]  /*50c0*/  FMUL.FTZ R2, R32, R0 ;  /* 0x0000000020027220 */ /* 0x002fc80000410000 */
[----:B------:R1:W-:Y:S02]  /*50d0*/  MUFU.TANH R122, R2 ;  /* 0x00000002007a7308 */ /* 0x0003e40000002400 */
[----:B-1----:R-:W-:-:S06]  /*50e0*/  FMUL.FTZ R2, R33, R0 ;  /* 0x0000000021027220 */ /* 0x002fcc0000410000 */
[----:B------:R1:W-:Y:S02]  /*50f0*/  MUFU.TANH R121, R2 ;  /* 0x0000000200797308 */ /* 0x0003e40000002400 */
[----:B-1----:R-:W-:-:S06]  /*5100*/  FMUL.FTZ R2, R34, R0 ;  /* 0x0000000022027220 */ /* 0x002fcc0000410000 */
[----:B------:R1:W3:Y:S02]  /*5110*/  MUFU.TANH R116, R2 ;  /* 0x0000000200747308 */ /* 0x0002e40000002400 */
[-C--:B-1----:R-:W-:Y:S02]  /*5120*/  FMUL.FTZ R2, R35, R0.reuse ;  /* 0x0000000023027220 */ /* 0x082fe40000410000 */
[----:B------:R-:W-:Y:S04]  /*5130*/  HMMA.16816.F32.BF16 R32, R4, R40, R24 ;  /* 0x000000280420723c */ /* 0x000fe80000041818 */
[----:B------:R1:W3:Y:S04]  /*5140*/  MUFU.TANH R117, R2 ;  /* 0x0000000200757308 */ /* 0x0002e80000002400 */
[----:B------:R-:W-:Y:S01]  /*5150*/  HMMA.16816.F32.BF16 R24, R8, R62, R76 ;  /* 0x0000003e0818723c */ /* 0x000fe2000004184c */
[----:B------:R-:W5:Y:S07]  /*5160*/  LDSM.16.M88.4 R60, [R22+0x7000] ;  /* 0x00700000163c783b */ /* 0x000f6e0000000200 */
[----:B------:R-:W-:Y:S01]  /*5170*/  HMMA.16816.F32.BF16 R76, R12, R52, R28 ;  /* 0x000000340c4c723c */ /* 0x000fe2000004181c */
[----:B-1----:R-:W-:-:S04]  /*5180*/  FMUL.FTZ R2, R36, R0 ;  /* 0x0000000024027220 */ /* 0x002fc80000410000 */
[----:B------:R1:W-:Y:S03]  /*5190*/  MUFU.TANH R124, R2 ;  /* 0x00000002007c7308 */ /* 0x0003e60000002400 */
[----:B------:R-:W-:Y:S01]  /*51a0*/  HMMA.16816.F32.BF16 R28, R16, R66, RZ ;  /* 0x00000042101c723c */ /* 0x000fe200000418ff */
[----:B------:R-:W-:Y:S01]  /*51b0*/  LDSM.16.M88.4 R64, [R21+0x6000] ;  /* 0x006000001540783b */ /* 0x000fe20000000200 */
[----:B-1----:R-:W-:-:S04]  /*51c0*/  FMUL.FTZ R2, R37, R0 ;  /* 0x0000000025027220 */ /* 0x002fc80000410000 */
[----:B------:R1:W-:Y:S02]  /*51d0*/  MUFU.TANH R120, R2 ;  /* 0x0000000200787308 */ /* 0x0003e40000002400 */
[----:B-1----:R-:W-:-:S06]  /*51e0*/  FMUL.FTZ R2, R38, R0 ;  /* 0x0000000026027220 */ /* 0x002fcc0000410000 */
[----:B------:R1:W3:Y:S02]  /*51f0*/  MUFU.TANH R119, R2 ;  /* 0x0000000200777308 */ /* 0x0002e40000002400 */
[-C--:B-1----:R-:W-:Y:S02]  /*5200*/  FMUL.FTZ R2, R39, R0.reuse ;  /* 0x0000000027027220 */ /* 0x082fe40000410000 */
[----:B------:R-:W-:Y:S01]  /*5210*/  HMMA.16816.F32.BF16 R36, R4, R42, R24 ;  /* 0x0000002a0424723c */ /* 0x000fe20000041818 */
[----:B------:R-:W-:Y:S03]  /*5220*/  LDSM.16.M88.4 R40, [R3+0x5800] ;  /* 0x005800000328783b */ /* 0x000fe60000000200 */
[----:B------:R1:W-:Y:S04]  /*5230*/  MUFU.TANH R123, R2 ;  /* 0x00000002007b7308 */ /* 0x0003e80000002400 */
[----:B----4-:R-:W-:Y:S08]  /*5240*/  HMMA.16816.F32.BF16 R24, R8, R68, R80 ;  /* 0x000000440818723c */ /* 0x010ff00000041850 */
[----:B------:R-:W-:Y:S01]  /*5250*/  HMMA.16816.F32.BF16 R80, R12, R54, R28 ;  /* 0x000000360c50723c */ /* 0x000fe2000004181c */
[----:B------:R-:W4:Y:S01]  /*5260*/  LDSM.16.M88.4 R52, [R21+0x5800] ;  /* 0x005800001534783b */ /* 0x000f220000000200 */
[----:B-1----:R-:W-:-:S04]  /*5270*/  FMUL.FTZ R2, R32, R0 ;  /* 0x0000000020027220 */ /* 0x002fc80000410000 */
[----:B------:R1:W-:Y:S02]  /*5280*/  MUFU.TANH R131, R2 ;  /* 0x0000000200837308 */ /* 0x0003e40000002400 */
[----:B------:R-:W-:Y:S01]  /*5290*/  HMMA.16816.F32.BF16 R28, R16, R56, RZ ;  /* 0x00000038101c723c */ /* 0x000fe200000418ff */
[----:B-1----:R-:W-:-:S05]  /*52a0*/  FMUL.FTZ R2, R33, R0 ;  /* 0x0000000021027220 */ /* 0x002fca0000410000 */
[----:B------:R1:W-:-:S14]  /*52b0*/  MUFU.TANH R130, R2 ;  /* 0x0000000200827308 */ /* 0x0003dc0000002400 */
[----:B------:R-:W-:Y:S08]  /*52c0*/  HMMA.16816.F32.BF16 R100, R12, R48, R28 ;  /* 0x000000300c64723c */ /* 0x000ff0000004181c */
[----:B------:R-:W-:Y:S01]  /*52d0*/  HMMA.16816.F32.BF16 R28, R16, R58, RZ ;  /* 0x0000003a101c723c */ /* 0x000fe200000418ff */
[----:B------:R-:W-:Y:S01]  /*52e0*/  LDSM.16.M88.4 R56, [R22+0x7800] ;  /* 0x007800001638783b */ /* 0x000fe20000000200 */
[----:B-1----:R-:W-:-:S04]  /*52f0*/  FMUL.FTZ R2, R34, R0 ;  /* 0x0000000022027220 */ /* 0x002fc80000410000 */
[----:B------:R1:W3:-:S14]  /*5300*/  MUFU.TANH R125, R2 ;  /* 0x00000002007d7308 */ /* 0x0002dc0000002400 */
[----:B------:R-:W-:Y:S01]  /*5310*/  HMMA.16816.F32.BF16 R96, R12, R50, R28 ;  /* 0x000000320c60723c */ /* 0x000fe2000004181c */
[----:B------:R-:W-:Y:S07]  /*5320*/  LDSM.16.M88.4 R48, [R3+0x6000] ;  /* 0x006000000330783b */ /* 0x000fee0000000200 */
[----:B-----5:R-:W-:Y:S01]  /*5330*/  HMMA.16816.F32.BF16 R28, R16, R60, RZ ;  /* 0x0000003c101c723c */ /* 0x020fe200000418ff */
[----:B-1----:R-:W-:-:S04]  /*5340*/  FMUL.FTZ R2, R35, R0 ;  /* 0x0000000023027220 */ /* 0x002fc80000410000 */
[----:B------:R1:W5:Y:S03]  /*5350*/  MUFU.TANH R126, R2 ;  /* 0x00000002007e7308 */ /* 0x0003660000002400 */
[----:B------:R-:W-:Y:S08]  /*5360*/  HMMA.16816.F32.BF16 R32, R4, R44, R24 ;  /* 0x0000002c0420723c */ /* 0x000ff00000041818 */
[----:B------:R-:W-:Y:S01]  /*5370*/  HMMA.16816.F32.BF16 R24, R8, R70, R84 ;  /* 0x000000460818723c */ /* 0x000fe20000041854 */
[----:B------:R-:W-:Y:S01]  /*5380*/  LDSM.16.M88.4 R68, [R22+0x8000] ;  /* 0x008000001644783b */ /* 0x000fe20000000200 */
[----:B-1----:R-:W-:-:S04]  /*5390*/  FMUL.FTZ R2, R36, R0 ;  /* 0x0000000024027220 */ /* 0x002fc80000410000 */
[----:B------:R1:W-:Y:S02]  /*53a0*/  MUFU.TANH R132, R2 ;  /* 0x0000000200847308 */ /* 0x0003e40000002400 */
[----:B-1----:R-:W-:-:S06]  /*53b0*/  FMUL.FTZ R2, R37, R0 ;  /* 0x0000000025027220 */ /* 0x002fcc0000410000 */
[----:B------:R1:W-:Y:S02]  /*53c0*/  MUFU.TANH R129, R2 ;  /* 0x0000000200817308 */ /* 0x0003e40000002400 */
[----:B-1----:R-:W-:-:S06]  /*53d0*/  FMUL.FTZ R2, R38, R0 ;  /* 0x0000000026027220 */ /* 0x002fcc0000410000 */
[----:B------:R1:W5:Y:S02]  /*53e0*/  MUFU.TANH R127, R2 ;  /* 0x00000002007f7308 */ /* 0x0003640000002400 */
[-C--:B-1----:R-:W-:Y:S02]  /*53f0*/  FMUL.FTZ R2, R39, R0.reuse ;  /* 0x0000000027027220 */ /* 0x082fe40000410000 */
[----:B------:R-:W-:Y:S01]  /*5400*/  HMMA.16816.F32.BF16 R36, R4, R46, R24 ;  /* 0x0000002e0424723c */ /* 0x000fe20000041818 */
[----:B------:R-:W1:Y:S03]  /*5410*/  LDSM.16.M88.4 R44, [R20+0x7000] ;  /* 0x00700000142c783b */ /* 0x000e660000000200 */
[----:B------:R2:W5:Y:S04]  /*5420*/  MUFU.TANH R133, R2 ;  /* 0x0000000200857308 */ /* 0x0005680000002400 */
[----:B----4-:R-:W-:Y:S01]  /*5430*/  HMMA.16816.F32.BF16 R24, R8, R52, R92 ;  /* 0x000000340818723c */ /* 0x010fe2000004185c */
[----:B--2---:R-:W-:-:S04]  /*5440*/  FMUL.FTZ R2, R32, R0 ;  /* 0x0000000020027220 */ /* 0x004fc80000410000 */
[----:B------:R2:W-:Y:S02]  /*5450*/  MUFU.TANH R142, R2 ;  /* 0x00000002008e7308 */ /* 0x0005e40000002400 */
[-C--:B--2---:R-:W-:Y:S01]  /*5460*/  FMUL.FTZ R2, R33, R0.reuse ;  /* 0x0000000021027220 */ /* 0x084fe20000410000 */
[----:B-1----:R-:W-:Y:S05]  /*5470*/  HMMA.16816.F32.BF16 R84, R12, R44, R28 ;  /* 0x0000002c0c54723c */ /* 0x002fea000004181c */
[----:B------:R1:W-:Y:S03]  /*5480*/  MUFU.TANH R143, R2 ;  /* 0x00000002008f7308 */ /* 0x0003e60000002400 */
[----:B------:R-:W-:Y:S01]  /*5490*/  HMMA.16816.F32.BF16 R28, R16, R62, RZ ;  /* 0x0000003e101c723c */ /* 0x000fe200000418ff */
[----:B------:R-:W2:Y:S01]  /*54a0*/  LDSM.16.M88.4 R60, [R20+0x7800] ;  /* 0x00780000143c783b */ /* 0x000ea20000000200 */
[----:B-1----:R-:W-:-:S04]  /*54b0*/  FMUL.FTZ R2, R34, R0 ;  /* 0x0000000022027220 */ /* 0x002fc80000410000 */
[----:B------:R1:W4:Y:S02]  /*54c0*/  MUFU.TANH R136, R2 ;  /* 0x0000000200887308 */ /* 0x0003240000002400 */
[-C--:B-1----:R-:W-:Y:S02]  /*54d0*/  FMUL.FTZ R2, R35, R0.reuse ;  /* 0x0000000023027220 */ /* 0x082fe40000410000 */
[----:B------:R-:W-:Y:S04]  /*54e0*/  HMMA.16816.F32.BF16 R32, R4, R40, R24 ;  /* 0x000000280420723c */ /* 0x000fe80000041818 */
[----:B------:R1:W4:Y:S04]  /*54f0*/  MUFU.TANH R139, R2 ;  /* 0x00000002008b7308 */ /* 0x0003280000002400 */
[----:B------:R-:W-:Y:S01]  /*5500*/  HMMA.16816.F32.BF16 R24, R8, R54, R72 ;  /* 0x000000360818723c */ /* 0x000fe20000041848 */
[----:B------:R-:W3:Y:S01]  /*5510*/  LDSM.16.M88.4 R52, [R21+0x6800] ;  /* 0x006800001534783b */ /* 0x000ee20000000200 */
[----:B-1----:R-:W-:-:S04]  /*5520*/  FMUL.FTZ R2, R36, R0 ;  /* 0x0000000024027220 */ /* 0x002fc80000410000 */
        /* <DEDUP_REMOVED lines=8> */
[----:B------:R-:W-:Y:S08]  /*55b0*/  HMMA.16816.F32.BF16 R24, R8, R64, R76 ;  /* 0x000000400818723c */ /* 0x000ff0000004184c */
[----:B------:R-:W-:Y:S01]  /*55c0*/  HMMA.16816.F32.BF16 R76, R12, R46, R28 ;  /* 0x0000002e0c4c723c */ /* 0x000fe2000004181c */
[----:B------:R-:W-:Y:S01]  /*55d0*/  LDSM.16.M88.4 R44, [R3+0x6800] ;  /* 0x00680000032c783b */ /* 0x000fe20000000200 */
[----:B-1----:R-:W-:-:S04]  /*55e0*/  FMUL.FTZ R2, R32, R0 ;  /* 0x0000000020027220 */ /* 0x002fc80000410000 */
[----:B------:R1:W-:Y:S02]  /*55f0*/  MUFU.TANH R153, R2 ;  /* 0x0000000200997308 */ /* 0x0003e40000002400 */
[----:B------:R-:W-:Y:S01]  /*5600*/  HMMA.16816.F32.BF16 R28, R16, R56, RZ ;  /* 0x00000038101c723c */ /* 0x000fe200000418ff */
[----:B-1----:R-:W-:-:S05]  /*5610*/  FMUL.FTZ R2, R33, R0 ;  /* 0x0000000021027220 */ /* 0x002fca0000410000 */
[----:B------:R1:W-:-:S14]  /*5620*/  MUFU.TANH R152, R2 ;  /* 0x0000000200987308 */ /* 0x0003dc0000002400 */
[----:B--2---:R-:W-:Y:S08]  /*5630*/  HMMA.16816.F32.BF16 R92, R12, R60, R28 ;  /* 0x0000003c0c5c723c */ /* 0x004ff0000004181c */
[----:B------:R-:W-:Y:S01]  /*5640*/  HMMA.16816.F32.BF16 R28, R16, R58, RZ ;  /* 0x0000003a101c723c */ /* 0x000fe200000418ff */
[----:B------:R-:W-:Y:S01]  /*5650*/  LDSM.16.M88.4 R56, [R22+0x8800] ;  /* 0x008800001638783b */ /* 0x000fe20000000200 */
[----:B-1----:R-:W-:-:S04]  /*5660*/  FMUL.FTZ R2, R34, R0 ;  /* 0x0000000022027220 */ /* 0x002fc80000410000 */
[----:B------:R1:W2:Y:S02]  /*5670*/  MUFU.TANH R146, R2 ;  /* 0x0000000200927308 */ /* 0x0002a40000002400 */
[-C--:B-1----:R-:W-:Y:S02]  /*5680*/  FMUL.FTZ R2, R35, R0.reuse ;  /* 0x0000000023027220 */ /* 0x082fe40000410000 */
[----:B------:R-:W-:Y:S04]  /*5690*/  HMMA.16816.F32.BF16 R32, R4, R48, R24 ;  /* 0x000000300420723c */ /* 0x000fe80000041818 */
[----:B------:R1:W2:Y:S04]  /*56a0*/  MUFU.TANH R149, R2 ;  /* 0x0000000200957308 */ /* 0x0002a80000002400 */
[----:B------:R-:W-:Y:S01]  /*56b0*/  HMMA.16816.F32.BF16 R24, R8, R66, R80 ;  /* 0x000000420818723c */ /* 0x000fe20000041850 */
[----:B------:R-:W5:Y:S07]  /*56c0*/  LDSM.16.M88.4 R64, [R20+0x8000] ;  /* 0x008000001440783b */ /* 0x000f6e0000000200 */
[----:B------:R-:W-:Y:S01]  /*56d0*/  HMMA.16816.F32.BF16 R80, R12, R62, R28 ;  /* 0x0000003e0c50723c */ /* 0x000fe2000004181c */
[----:B------:R-:W-:Y:S01]  /*56e0*/  LDSM.16.M88.4 R60, [R21+0x8000] ;  /* 0x00800000153c783b */ /* 0x000fe20000000200 */
[----:B-1----:R-:W-:-:S04]  /*56f0*/  FMUL.FTZ R2, R36, R0 ;  /* 0x0000000024027220 */ /* 0x002fc80000410000 */
[----:B------:R1:W-:Y:S02]  /*5700*/  MUFU.TANH R155, R2 ;  /* 0x00000002009b7308 */ /* 0x0003e40000002400 */
[----:B------:R-:W-:Y:S08]  /*5710*/  HMMA.16816.F32.BF16 R28, R16, R68, RZ ;  /* 0x00000044101c723c */ /* 0x000ff000000418ff */
[----:B------:R-:W-:Y:S01]  /*5720*/  HMMA.16816.F32.BF16 R40, R4, R50, R24 ;  /* 0x000000320428723c */ /* 0x000fe20000041818 */
[----:B------:R-:W4:Y:S01]  /*5730*/  LDSM.16.M88.4 R48, [R21+0x7000] ;  /* 0x007000001530783b */ /* 0x000f220000000200 */
[----:B-1----:R-:W-:-:S06]  /*5740*/  FMUL.FTZ R2, R37, R0 ;  /* 0x0000000025027220 */ /* 0x002fcc0000410000 */
[----:B---3--:R-:W-:Y:S01]  /*5750*/  HMMA.16816.F32.BF16 R24, R8, R52, R100 ;  /* 0x000000340818723c */ /* 0x008fe20000041864 */
[----:B------:R1:W-:Y:S07]  /*5760*/  MUFU.TANH R151, R2 ;  /* 0x0000000200977308 */ /* 0x0003ee0000002400 */
[----:B-----5:R-:W-:Y:S01]  /*5770*/  HMMA.16816.F32.BF16 R72, R12, R64, R28 ;  /* 0x000000400c48723c */ /* 0x020fe2000004181c */
[----:B-1----:R-:W-:-:S04]  /*5780*/  FMUL.FTZ R2, R38, R0 ;  /* 0x0000000026027220 */ /* 0x002fc80000410000 */
[----:B------:R1:W3:Y:S03]  /*5790*/  MUFU.TANH R150, R2 ;  /* 0x0000000200967308 */ /* 0x0002e60000002400 */
[----:B----4-:R-:W-:Y:S01]  /*57a0*/  HMMA.16816.F32.BF16 R28, R8, R50, R76 ;  /* 0x00000032081c723c */ /* 0x010fe2000004184c */
[----:B-1----:R-:W-:-:S07]  /*57b0*/  FMUL.FTZ R2, R39, R0 ;  /* 0x0000000027027220 */ /* 0x002fce0000410000 */
[----:B------:R-:W-:Y:S01]  /*57c0*/  HMMA.16816.F32.BF16 R36, R4, R44, R24 ;  /* 0x0000002c0424723c */ /* 0x000fe20000041818 */
[----:B------:R1:W4:Y:S07]  /*57d0*/  MUFU.TANH R154, R2 ;  /* 0x00000002009a7308 */ /* 0x00032e0000002400 */
[----:B------:R-:W-:Y:S01]  /*57e0*/  HMMA.16816.F32.BF16 R24, R8, R54, R96 ;  /* 0x000000360818723c */ /* 0x000fe20000041860 */
[----:B------:R-:W5:Y:S01]  /*57f0*/  LDSM.16.M88.4 R52, [R3+0x7000] ;  /* 0x007000000334783b */ /* 0x000f620000000200 */
[----:B-1----:R-:W-:-:S04]  /*5800*/  FMUL.FTZ R2, R32, R0 ;  /* 0x0000000020027220 */ /* 0x002fc80000410000 */
[----:B------:R1:W-:-:S14]  /*5810*/  MUFU.TANH R164, R2 ;  /* 0x0000000200a47308 */ /* 0x0003dc0000002400 */
[----:B------:R-:W-:Y:S01]  /*5820*/  HMMA.16816.F32.BF16 R24, R4, R46, R24 ;  /* 0x0000002e0418723c */ /* 0x000fe20000041818 */
[----:B------:R-:W-:Y:S01]  /*5830*/  LDSM.16.M88.4 R44, [R21+0x7800] ;  /* 0x00780000152c783b */ /* 0x000fe20000000200 */
[----:B-1----:R-:W-:-:S04]  /*5840*/  FMUL.FTZ R2, R33, R0 ;  /* 0x0000000021027220 */ /* 0x002fc80000410000 */
[----:B------:R1:W-:Y:S02]  /*5850*/  MUFU.TANH R163, R2 ;  /* 0x0000000200a37308 */ /* 0x0003e40000002400 */
[----:B-----5:R-:W-:Y:S01]  /*5860*/  HMMA.16816.F32.BF16 R28, R4, R54, R28 ;  /* 0x00000036041c723c */ /* 0x020fe2000004181c */
[----:B-1----:R-:W-:-:S05]  /*5870*/  FMUL.FTZ R2, R34, R0 ;  /* 0x0000000022027220 */ /* 0x002fca0000410000 */
[----:B------:R1:W-:-:S13]  /*5880*/  MUFU.TANH R157, R2 ;  /* 0x00000002009d7308 */ /* 0x0003da0000002400 */
[-C--:B------:R-:W-:Y:S01]  /*5890*/  FMUL.FTZ R30, R30, R0.reuse ;  /* 0x000000001e1e7220 */ /* 0x080fe20000410000 */
[----:B------:R-:W-:-:S03]  /*58a0*/  FMUL.FTZ R31, R31, R0 ;  /* 0x000000001f1f7220 */ /* 0x000fc60000410000 */
[----:B------:R-:W-:Y:S01]  /*58b0*/  MUFU.TANH R158, R30 ;  /* 0x0000001e009e7308 */ /* 0x000fe20000002400 */
[-C--:B-1----:R-:W-:Y:S02]  /*58c0*/  FMUL.FTZ R2, R35, R0.reuse ;  /* 0x0000000023027220 */ /* 0x082fe40000410000 */
[----:B------:R-:W-:Y:S01]  /*58d0*/  HMMA.16816.F32.BF16 R32, R16, R70, RZ ;  /* 0x000000461020723c */ /* 0x000fe200000418ff */
[----:B------:R-:W-:Y:S04]  /*58e0*/  LDSM.16.M88.4 R68, [R20+0x9000] ;  /* 0x009000001444783b */ /* 0x000fe80000000200 */
[----:B------:R1:W-:Y:S02]  /*58f0*/  MUFU.TANH R159, R2 ;  /* 0x00000002009f7308 */ /* 0x0003e40000002400 */
[----:B-1----:R-:W-:-:S06]  /*5900*/  FMUL.FTZ R2, R40, R0 ;  /* 0x0000000028027220 */ /* 0x002fcc0000410000 */
        /* <DEDUP_REMOVED lines=10> */
[----:B------:R-:W-:Y:S07]  /*59b0*/  LDSM.16.M88.4 R64, [R22+0x9000] ;  /* 0x009000001640783b */ /* 0x000fee0000000200 */
[----:B------:R-:W-:Y:S01]  /*59c0*/  HMMA.16816.F32.BF16 R32, R16, R56, RZ ;  /* 0x000000381020723c */ /* 0x000fe200000418ff */
[----:B-----5:R-:W-:-:S04]  /*59d0*/  FMUL.FTZ R2, R36, R0 ;  /* 0x0000000024027220 */ /* 0x020fc80000410000 */
[----:B------:R5:W-:Y:S02]  /*59e0*/  MUFU.TANH R171, R2 ;  /* 0x0000000200ab7308 */ /* 0x000be40000002400 */
[----:B-----5:R-:W-:-:S13]  /*59f0*/  FMUL.FTZ R2, R37, R0 ;  /* 0x0000000025027220 */ /* 0x020fda0000410000 */
[----:B-1----:R-:W-:Y:S01]  /*5a00*/  HMMA.16816.F32.BF16 R76, R12, R48, R32 ;  /* 0x000000300c4c723c */ /* 0x002fe20000041820 */
[----:B------:R-:W-:Y:S01]  /*5a10*/  IMAD.SHL.U32 R32, R228, 0x2, RZ ;  /* 0x00000002e4207824 */ /* 0x000fe200078e00ff */
[----:B------:R1:W-:Y:S02]  /*5a20*/  MUFU.TANH R174, R2 ;  /* 0x0000000200ae7308 */ /* 0x0003e40000002400 */
[----:B-1----:R-:W-:-:S06]  /*5a30*/  FMUL.FTZ R2, R38, R0 ;  /* 0x0000000026027220 */ /* 0x002fcc0000410000 */
[----:B------:R1:W5:Y:S02]  /*5a40*/  MUFU.TANH R167, R2 ;  /* 0x0000000200a77308 */ /* 0x0003640000002400 */
[-C--:B-1----:R-:W-:Y:S02]  /*5a50*/  FMUL.FTZ R2, R39, R0.reuse ;  /* 0x0000000027027220 */ /* 0x082fe40000410000 */
[----:B------:R-:W-:Y:S01]  /*5a60*/  HMMA.16816.F32.BF16 R36, R4, R52, R40 ;  /* 0x000000340424723c */ /* 0x000fe20000041828 */
[----:B------:R-:W1:Y:S03]  /*5a70*/  LDSM.16.M88.4 R40, [R3+0x7800] ;  /* 0x007800000328783b */ /* 0x000e660000000200 */
[----:B------:R2:W5:Y:S01]  /*5a80*/  MUFU.TANH R169, R2 ;  /* 0x0000000200a97308 */ /* 0x0005620000002400 */
[----:B------:R-:W3:Y:S01]  /*5a90*/  LDSM.16.M88.4 R52, [R3+0x8000] ;  /* 0x008000000334783b */ /* 0x000ee20000000200 */
[----:B--2---:R-:W-:-:S06]  /*5aa0*/  FMUL.FTZ R2, R24, R0 ;  /* 0x0000000018027220 */ /* 0x004fcc0000410000 */
[----:B------:R2:W-:Y:S02]  /*5ab0*/  MUFU.TANH R173, R2 ;  /* 0x0000000200ad7308 */ /* 0x0005e40000002400 */
[----:B--2---:R-:W-:-:S06]  /*5ac0*/  FMUL.FTZ R2, R25, R0 ;  /* 0x0000000019027220 */ /* 0x004fcc0000410000 */
[----:B------:R2:W-:Y:S02]  /*5ad0*/  MUFU.TANH R172, R2 ;  /* 0x0000000200ac7308 */ /* 0x0005e40000002400 */
[----:B--2---:R-:W-:-:S06]  /*5ae0*/  FMUL.FTZ R2, R26, R0 ;  /* 0x000000001a027220 */ /* 0x004fcc0000410000 */
[----:B------:R2:W5:Y:S02]  /*5af0*/  MUFU.TANH R168, R2 ;  /* 0x0000000200a87308 */ /* 0x0005640000002400 */
[-C--:B--2---:R-:W-:Y:S02]  /*5b00*/  FMUL.FTZ R2, R27, R0.reuse ;  /* 0x000000001b027220 */ /* 0x084fe40000410000 */
[----:B------:R-:W-:Y:S04]  /*5b10*/  HMMA.16816.F32.BF16 R24, R8, R44, R92 ;  /* 0x0000002c0818723c */ /* 0x000fe8000004185c */
[----:B------:R2:W5:Y:S02]  /*5b20*/  MUFU.TANH R176, R2 ;  /* 0x0000000200b07308 */ /* 0x0005640000002400 */
[----:B--2---:R-:W-:-:S14]  /*5b30*/  FMUL.FTZ R2, R36, R0 ;  /* 0x0000000024027220 */ /* 0x004fdc0000410000 */
[----:B-1----:R-:W-:Y:S01]  /*5b40*/  HMMA.16816.F32.BF16 R24, R4, R40, R24 ;  /* 0x000000280418723c */ /* 0x002fe20000041818 */
[----:B------:R1:W-:-:S15]  /*5b50*/  MUFU.TANH R179, R2 ;  /* 0x0000000200b37308 */ /* 0x0003de0000002400 */
[----:B------:R-:W-:-:S03]  /*5b60*/  NOP ;  /* 0x0000000000007918 */ /* 0x000fc60000000000 */
[-C--:B------:R-:W-:Y:S01]  /*5b70*/  FMUL.FTZ R41, R24, R0.reuse ;  /* 0x0000000018297220 */ /* 0x080fe20000410000 */
[-C--:B-1----:R-:W-:Y:S01]  /*5b80*/  FMUL.FTZ R2, R37, R0.reuse ;  /* 0x0000000025027220 */ /* 0x082fe20000410000 */
[-C--:B------:R-:W-:Y:S01]  /*5b90*/  FMUL.FTZ R37, R28, R0.reuse ;  /* 0x000000001c257220 */ /* 0x080fe20000410000 */
[-C--:B------:R-:W-:Y:S01]  /*5ba0*/  FMUL.FTZ R25, R25, R0.reuse ;  /* 0x0000000019197220 */ /* 0x080fe20000410000 */
[-C--:B------:R-:W-:Y:S01]  /*5bb0*/  FMUL.FTZ R26, R26, R0.reuse ;  /* 0x000000001a1a7220 */ /* 0x080fe20000410000 */
[----:B------:R1:W-:Y:S01]  /*5bc0*/  MUFU.TANH R181, R2 ;  /* 0x0000000200b57308 */ /* 0x0003e20000002400 */
[----:B------:R-:W-:-:S07]  /*5bd0*/  FMUL.FTZ R27, R27, R0 ;  /* 0x000000001b1b7220 */ /* 0x000fce0000410000 */
[----:B------:R-:W-:Y:S01]  /*5be0*/  MUFU.TANH R178, R37 ;  /* 0x0000002500b27308 */ /* 0x000fe20000002400 */
[----:B-1----:R-:W-:-:S07]  /*5bf0*/  FMUL.FTZ R2, R38, R0 ;  /* 0x0000000026027220 */ /* 0x002fce0000410000 */
[----:B------:R1:W2:Y:S02]  /*5c00*/  MUFU.TANH R175, R2 ;  /* 0x0000000200af7308 */ /* 0x0002a40000002400 */
[----:B-1----:R-:W-:-:S06]  /*5c10*/  FMUL.FTZ R2, R39, R0 ;  /* 0x0000000027027220 */ /* 0x002fcc0000410000 */
[----:B------:R1:W2:Y:S02]  /*5c20*/  MUFU.TANH R177, R2 ;  /* 0x0000000200b17308 */ /* 0x0002a40000002400 */
[----:B-1----:R-:W-:Y:S02]  /*5c30*/  LOP3.LUT R2, R90, 0x6, R32, 0xf8, !PT ;  /* 0x000000065a027812 */ /* 0x002fe400078ef820 */
[----:B------:R-:W-:Y:S01]  /*5c40*/  HMMA.16816.F32.BF16 R32, R8, R46, R80 ;  /* 0x0000002e0820723c */ /* 0x000fe20000041850 */
[----:B------:R-:W1:Y:S01]  /*5c50*/  LDSM.16.M88.4 R44, [R21+0x8800] ;  /* 0x00880000152c783b */ /* 0x000e620000000200 */
[C---:B------:R-:W-:Y:S02]  /*5c60*/  LOP3.LUT R36, R2.reuse, 0x1, RZ, 0xfc, !PT ;  /* 0x0000000102247812 */ /* 0x040fe400078efcff */
[----:B------:R-:W-:Y:S02]  /*5c70*/  LOP3.LUT R28, R2, 0x8, RZ, 0xfc, !PT ;  /* 0x00000008021c7812 */ /* 0x000fe400078efcff */
[----:B------:R-:W-:-:S02]  /*5c80*/  ISETP.GE.AND P4, PT, R36, R23, PT ;  /* 0x000000172400720c */ /* 0x000fc40003f86270 */
[----:B------:R-:W-:Y:S02]  /*5c90*/  LOP3.LUT R36, R2, 0x9, RZ, 0xfc, !PT ;  /* 0x0000000902247812 */ /* 0x000fe400078efcff */
[-C--:B------:R-:W-:Y:S01]  /*5ca0*/  ISETP.GE.AND P3, PT, R28, R23.reuse, PT ;  /* 0x000000171c00720c */ /* 0x080fe20003f66270 */
[----:B------:R-:W-:Y:S01]  /*5cb0*/  FMUL.FTZ R28, R29, R0 ;  /* 0x000000001d1c7220 */ /* 0x000fe20000410000 */
[----:B------:R-:W-:Y:S02]  /*5cc0*/  LOP3.LUT R24, R2, 0x20, RZ, 0xfc, !PT ;  /* 0x0000002002187812 */ /* 0x000fe400078efcff */
[----:B------:R-:W-:Y:S01]  /*5cd0*/  ISETP.GE.AND P1, PT, R36, R23, PT ;  /* 0x000000172400720c */ /* 0x000fe20003f26270 */
[----:B------:R4:W-:Y:S01]  /*5ce0*/  MUFU.TANH R170, R28 ;  /* 0x0000001c00aa7308 */ /* 0x0009e20000002400 */
[----:B------:R-:W-:Y:S01]  /*5cf0*/  HMMA.16816.F32.BF16 R36, R8, R60, R72 ;  /* 0x0000003c0824723c */ /* 0x000fe20000041848 */
[----:B------:R-:W-:Y:S02]  /*5d00*/  FSEL R74, R140, -INF , !P3 ;  /* 0xff8000008c4a7808 */ /* 0x000fe40005800000 */
[----:B------:R-:W-:-:S02]  /*5d10*/  FSEL R94, R192, -INF , !P3 ;  /* 0xff800000c05e7808 */ /* 0x000fc40005800000 */
[-C--:B------:R-:W-:Y:S02]  /*5d20*/  ISETP.GE.AND P3, PT, R24, R23.reuse, PT ;  /* 0x000000171800720c */ /* 0x080fe40003f66270 */
[C---:B------:R-:W-:Y:S01]  /*5d30*/  LOP3.LUT R29, R2.reuse, 0x10, RZ, 0xfc, !PT ;  /* 0x00000010021d7812 */ /* 0x040fe200078efcff */
[----:B------:R-:W-:Y:S01]  /*5d40*/  MUFU.TANH R140, R26 ;  /* 0x0000001a008c7308 */ /* 0x000fe20000002400 */
[----:B------:R-:W-:Y:S01]  /*5d50*/  LOP3.LUT R24, R2, 0x21, RZ, 0xfc, !PT ;  /* 0x0000002102187812 */ /* 0x000fe200078efcff */
[----:B------:R-:W-:Y:S01]  /*5d60*/  HMMA.16816.F32.BF16 R32, R4, R42, R32 ;  /* 0x0000002a0420723c */ /* 0x000fe20000041820 */
[----:B------:R-:W-:Y:S02]  /*5d70*/  FSEL R82, R189, -INF , !P1 ;  /* 0xff800000bd527808 */ /* 0x000fe40004800000 */
[----:B------:R-:W-:Y:S02]  /*5d80*/  FSEL R96, R193, -INF , !P1 ;  /* 0xff800000c1607808 */ /* 0x000fe40004800000 */
[----:B------:R-:W-:-:S02]  /*5d90*/  ISETP.GE.AND P0, PT, R29, R23, PT ;  /* 0x000000171d00720c */ /* 0x000fc40003f06270 */
[----:B----4-:R-:W-:Y:S02]  /*5da0*/  LOP3.LUT R28, R2, 0x11, RZ, 0xfc, !PT ;  /* 0x00000011021c7812 */ /* 0x010fe400078efcff */
[-C--:B------:R-:W-:Y:S01]  /*5db0*/  ISETP.GE.AND P1, PT, R24, R23.reuse, PT ;  /* 0x000000171800720c */ /* 0x080fe20003f26270 */
[----:B---3--:R-:W-:Y:S01]  /*5dc0*/  HMMA.16816.F32.BF16 R36, R4, R52, R36 ;  /* 0x000000340424723c */ /* 0x008fe20000041824 */
[----:B------:R-:W-:Y:S02]  /*5dd0*/  LOP3.LUT R24, R2, 0x28, RZ, 0xfc, !PT ;  /* 0x0000002802187812 */ /* 0x000fe400078efcff */
[-C--:B------:R-:W-:Y:S02]  /*5de0*/  ISETP.GE.AND P6, PT, R28, R23.reuse, PT ;  /* 0x000000171c00720c */ /* 0x080fe40003fc6270 */
[----:B------:R-:W-:Y:S02]  /*5df0*/  ISETP.GE.AND P5, PT, R2, R23, PT ;  /* 0x000000170200720c */ /* 0x000fe40003fa6270 */
[----:B------:R-:W-:-:S02]  /*5e00*/  FSEL R81, R137, -INF , !P0 ;  /* 0xff80000089517808 */ /* 0x000fc40004000000 */
[----:B------:R-:W-:Y:S02]  /*5e10*/  FSEL R99, R190, -INF , !P0 ;  /* 0xff800000be637808 */ /* 0x000fe40004000000 */
[----:B------:R-:W-:Y:S02]  /*5e20*/  LOP3.LUT R28, R2, 0x18, RZ, 0xfc, !PT ;  /* 0x00000018021c7812 */ /* 0x000fe400078efcff */
[-C--:B------:R-:W-:Y:S02]  /*5e30*/  ISETP.GE.AND P0, PT, R24, R23.reuse, PT ;  /* 0x000000171800720c */ /* 0x080fe40003f06270 */
[----:B------:R-:W-:Y:S02]  /*5e40*/  LOP3.LUT R24, R2, 0x29, RZ, 0xfc, !PT ;  /* 0x0000002902187812 */ /* 0x000fe400078efcff */
[----:B------:R-:W-:Y:S02]  /*5e50*/  FSEL R80, R148, -INF , !P5 ;  /* 0xff80000094507808 */ /* 0x000fe40006800000 */
[----:B------:R-:W-:Y:S01]  /*5e60*/  FSEL R92, R156, -INF , !P5 ;  /* 0xff8000009c5c7808 */ /* 0x000fe20006800000 */
[----:B------:R-:W-:Y:S01]  /*5e70*/  MUFU.TANH R148, R25 ;  /* 0x0000001900947308 */ /* 0x000fe20000002400 */
[----:B------:R-:W-:-:S02]  /*5e80*/  ISETP.GE.AND P5, PT, R28, R23, PT ;  /* 0x000000171c00720c */ /* 0x000fc40003fa6270 */
[----:B------:R-:W-:Y:S02]  /*5e90*/  FSEL R93, R138, -INF , !P6 ;  /* 0xff8000008a5d7808 */ /* 0x000fe40007000000 */
[----:B------:R-:W-:Y:S02]  /*5ea0*/  FSEL R97, R191, -INF , !P6 ;  /* 0xff800000bf617808 */ /* 0x000fe40007000000 */
[----:B------:R-:W-:Y:S01]  /*5eb0*/  ISETP.GE.AND P6, PT, R24, R23, PT ;  /* 0x000000171800720c */ /* 0x000fe20003fc6270 */
[----:B------:R3:W4:Y:S01]  /*5ec0*/  MUFU.TANH R156, R31 ;  /* 0x0000001f009c7308 */ /* 0x0007220000002400 */
[----:B------:R-:W-:Y:S02]  /*5ed0*/  FSEL R103, R106, -INF , !P0 ;  /* 0xff8000006a677808 */ /* 0x000fe40004000000 */
[----:B------:R-:W-:Y:S02]  /*5ee0*/  FSEL R108, R108, -INF , !P0 ;  /* 0xff8000006c6c7808 */ /* 0x000fe40004000000 */
[----:B------:R-:W-:-:S02]  /*5ef0*/  LOP3.LUT R40, R2, 0x19, RZ, 0xfc, !PT ;  /* 0x0000001902287812 */ /* 0x000fc400078efcff */
[----:B------:R-:W-:Y:S01]  /*5f00*/  FSEL R75, R161, -INF , !P4 ;  /* 0xff800000a14b7808 */ /* 0x000fe20006000000 */
[----:B------:R5:W-:Y:S01]  /*5f10*/  MUFU.TANH R138, R27 ;  /* 0x0000001b008a7308 */ /* 0x000be20000002400 */
[----:B------:R-:W-:Y:S02]  /*5f20*/  FSEL R83, R194, -INF , !P4 ;  /* 0xff800000c2537808 */ /* 0x000fe40006000000 */
[----:B------:R-:W-:Y:S02]  /*5f30*/  FSEL R95, R128, -INF , !P5 ;  /* 0xff800000805f7808 */ /* 0x000fe40006800000 */
[----:B------:R-:W-:Y:S02]  /*5f40*/  FSEL R98, R188, -INF , !P5 ;  /* 0xff800000bc627808 */ /* 0x000fe40006800000 */
[----:B------:R-:W-:Y:S01]  /*5f50*/  FSEL R109, R109, -INF , !P6 ;  /* 0xff8000006d6d7808 */ /* 0x000fe20007000000 */
[----:B------:R2:W4:Y:S01]  /*5f60*/  MUFU.TANH R161, R41 ;  /* 0x0000002900a17308 */ /* 0x0005220000002400 */
[----:B---3--:R-:W-:Y:S01]  /*5f70*/  HMMA.16816.F32.BF16 R28, R16, R58, RZ ;  /* 0x0000003a101c723c */ /* 0x008fe200000418ff */
[----:B------:R-:W-:-:S02]  /*5f80*/  FSEL R106, R110, -INF , !P6 ;  /* 0xff8000006e6a7808 */ /* 0x000fc40007000000 */
[----:B------:R-:W-:Y:S02]  /*5f90*/  ISETP.GE.AND P4, PT, R40, R23, PT ;  /* 0x000000172800720c */ /* 0x000fe40003f86270 */
[----:B------:R-:W-:Y:S02]  /*5fa0*/  FSEL R102, R105, -INF , !P3 ;  /* 0xff80000069667808 */ /* 0x000fe40005800000 */
[----:B------:R-:W-:Y:S01]  /*5fb0*/  FSEL R101, R107, -INF , !P4 ;  /* 0xff8000006b657808 */ /* 0x000fe20006000000 */
[----:B-----5:R-:W-:Y:S01]  /*5fc0*/  HMMA.16816.F32.BF16 R24, R16, R64, RZ ;  /* 0x000000401018723c */ /* 0x020fe200000418ff */
[----:B------:R-:W-:Y:S02]  /*5fd0*/  FSEL R100, R187, -INF , !P4 ;  /* 0xff800000bb647808 */ /* 0x000fe40006000000 */
[----:B------:R-:W-:Y:S02]  /*5fe0*/  FSEL R105, R186, -INF , !P3 ;  /* 0xff800000ba697808 */ /* 0x000fe40005800000 */
[----:B------:R-:W-:-:S02]  /*5ff0*/  FSEL R104, R104, -INF , !P1 ;  /* 0xff80000068687808 */ /* 0x000fc40004800000 */
[----:B------:R-:W-:Y:S01]  /*6000*/  FSEL R107, R118, -INF , !P1 ;  /* 0xff800000766b7808 */ /* 0x000fe20004800000 */
[----:B--2---:R-:W2:Y:S04]  /*6010*/  LDSM.16.M88.4 R40, [R3+0x8800] ;  /* 0x008800000328783b */ /* 0x004ea80000000200 */
[C---:B------:R-:W-:Y:S01]  /*6020*/  HMMA.16816.F32.BF16 R56, R12.reuse, R50, R28 ;  /* 0x000000320c38723c */ /* 0x040fe2000004181c */
[----:B------:R-:W-:Y:S01]  /*6030*/  LOP3.LUT R28, R2, 0x30, RZ, 0xfc, !PT ;  /* 0x00000030021c7812 */ /* 0x000fe200078efcff */
[-C--:B------:R-:W-:Y:S01]  /*6040*/  FMUL.FTZ R29, R32, R0.reuse ;  /* 0x00000000201d7220 */ /* 0x080fe20000410000 */
[----:B------:R-:W-:Y:S02]  /*6050*/  FMUL.FTZ R32, R36, R0 ;  /* 0x0000000024207220 */ /* 0x000fe40000410000 */
[----:B------:R-:W-:Y:S01]  /*6060*/  ISETP.GE.AND P5, PT, R28, R23, PT ;  /* 0x000000171c00720c */ /* 0x000fe20003fa6270 */
[----:B------:R3:W-:Y:S01]  /*6070*/  MUFU.TANH R137, R29 ;  /* 0x0000001d00897308 */ /* 0x0007e20000002400 */
[C---:B------:R-:W-:Y:S01]  /*6080*/  LOP3.LUT R28, R2.reuse, 0x31, RZ, 0xfc, !PT ;  /* 0x00000031021c7812 */ /* 0x040fe200078efcff */
[----:B------:R-:W-:Y:S01]  /*6090*/  HMMA.16816.F32.BF16 R48, R12, R68, R24 ;  /* 0x000000440c30723c */ /* 0x000fe20000041818 */
[----:B------:R-:W-:-:S02]  /*60a0*/  LOP3.LUT R24, R2, 0x40, RZ, 0xfc, !PT ;  /* 0x0000004002187812 */ /* 0x000fc400078efcff */
[-C--:B------:R-:W-:Y:S02]  /*60b0*/  ISETP.GE.AND P4, PT, R28, R23.reuse, PT ;  /* 0x000000171c00720c */ /* 0x080fe40003f86270 */
[-C--:B------:R-:W-:Y:S02]  /*60c0*/  ISETP.GE.AND P0, PT, R24, R23.reuse, PT ;  /* 0x000000171800720c */ /* 0x080fe40003f06270 */
[C---:B------:R-:W-:Y:S02]  /*60d0*/  LOP3.LUT R24, R2.reuse, 0x41, RZ, 0xfc, !PT ;  /* 0x0000004102187812 */ /* 0x040fe400078efcff */
[----:B------:R-:W-:Y:S02]  /*60e0*/  LOP3.LUT R28, R2, 0x38, RZ, 0xfc, !PT ;  /* 0x00000038021c7812 */ /* 0x000fe400078efcff */
[-C--:B------:R-:W-:Y:S02]  /*60f0*/  ISETP.GE.AND P6, PT, R24, R23.reuse, PT ;  /* 0x000000171800720c */ /* 0x080fe40003fc6270 */
[----:B------:R-:W-:Y:S01]  /*6100*/  HMMA.16816.F32.BF16 R24, R8, R62, R84 ;  /* 0x0000003e0818723c */ /* 0x000fe20000041854 */
[----:B------:R-:W5:Y:S01]  /*6110*/  LDSM.16.M88.4 R60, [R21+0x9000] ;  /* 0x00900000153c783b */ /* 0x000f620000000200 */
[----:B------:R1:W-:Y:S01]  /*6120*/  MUFU.TANH R87, R32 ;  /* 0x0000002000577308 */ /* 0x0003e20000002400 */
[----:B------:R-:W-:Y:S01]  /*6130*/  ISETP.GE.AND P3, PT, R28, R23, PT ;  /* 0x000000171c00720c */ /* 0x000fe20003f66270 */
[-C--:B---3--:R-:W-:Y:S01]  /*6140*/  FMUL.FTZ R29, R33, R0.reuse ;  /* 0x00000000211d7220 */ /* 0x088fe20000410000 */
[----:B------:R-:W-:Y:S01]  /*6150*/  FSEL R84, R112, -INF , !P5 ;  /* 0xff80000070547808 */ /* 0x000fe20006800000 */
[----:B------:R-:W-:Y:S01]  /*6160*/  FMUL.FTZ R33, R37, R0 ;  /* 0x0000000025217220 */ /* 0x000fe20000410000 */
[----:B------:R-:W-:-:S02]  /*6170*/  LOP3.LUT R28, R2, 0x39, RZ, 0xfc, !PT ;  /* 0x00000039021c7812 */ /* 0x000fc400078efcff */
[----:B------:R-:W-:Y:S01]  /*6180*/  FSEL R85, R114, -INF , !P4 ;  /* 0xff80000072557808 */ /* 0x000fe20006000000 */
[----:B------:R3:W-:Y:S01]  /*6190*/  MUFU.TANH R128, R29 ;  /* 0x0000001d00807308 */ /* 0x0007e20000002400 */
[----:B------:R-:W-:Y:S02]  /*61a0*/  FSEL R112, R184, -INF , !P4 ;  /* 0xff800000b8707808 */ /* 0x000fe40006000000 */
[-C--:B------:R-:W-:Y:S01]  /*61b0*/  ISETP.GE.AND P1, PT, R28, R23.reuse, PT ;  /* 0x000000171c00720c */ /* 0x080fe20003f26270 */
[----:B------:R-:W-:Y:S01]  /*61c0*/  FMUL.FTZ R28, R35, R0 ;  /* 0x00000000231c7220 */ /* 0x000fe20000410000 */
[----:B------:R-:W-:Y:S02]  /*61d0*/  FSEL R86, R111, -INF , !P3 ;  /* 0xff8000006f567808 */ /* 0x000fe40005800000 */
[----:B------:R-:W-:Y:S01]  /*61e0*/  FSEL R114, R183, -INF , !P3 ;  /* 0xff800000b7727808 */ /* 0x000fe20005800000 */
[----:B------:R4:W-:Y:S01]  /*61f0*/  MUFU.TANH R110, R28 ;  /* 0x0000001c006e7308 */ /* 0x0009e20000002400 */
[----:B-1----:R-:W-:Y:S01]  /*6200*/  LOP3.LUT R32, R2, 0x49, RZ, 0xfc, !PT ;  /* 0x0000004902207812 */ /* 0x002fe200078efcff */
[----:B------:R-:W-:Y:S01]  /*6210*/  HMMA.16816.F32.BF16 R24, R4, R54, R24 ;  /* 0x000000360418723c */ /* 0x000fe20000041818 */
[----:B------:R-:W-:Y:S01]  /*6220*/  FSEL R115, R115, -INF , !P1 ;  /* 0xff80000073737808 */ /* 0x000fe20004800000 */
[----:B------:R1:W-:Y:S01]  /*6230*/  LDSM.16.M88.4 R52, [R20+0x9800] ;  /* 0x009800001434783b */ /* 0x0003e20000000200 */
[----:B------:R-:W-:-:S02]  /*6240*/  ISETP.GE.AND P4, PT, R32, R23, PT ;  /* 0x000000172000720c */ /* 0x000fc40003f86270 */
[----:B------:R-:W-:Y:S01]  /*6250*/  LOP3.LUT R32, R2, 0x50, RZ, 0xfc, !PT ;  /* 0x0000005002207812 */ /* 0x000fe200078efcff */
[----:B---3--:R-:W-:Y:S01]  /*6260*/  FMUL.FTZ R29, R34, R0 ;  /* 0x00000000221d7220 */ /* 0x008fe20000410000 */
[----:B------:R-:W-:Y:S02]  /*6270*/  FSEL R111, R180, -INF , !P1 ;  /* 0xff800000b46f7808 */ /* 0x000fe40004800000 */
[----:B------:R-:W-:Y:S01]  /*6280*/  ISETP.GE.AND P3, PT, R32, R23, PT ;  /* 0x000000172000720c */ /* 0x000fe20003f66270 */
[----:B------:R3:W5:Y:S01]  /*6290*/  MUFU.TANH R118, R29 ;  /* 0x0000001d00767308 */ /* 0x0007620000002400 */
[C---:B------:R-:W-:Y:S02]  /*62a0*/  LOP3.LUT R32, R2.reuse, 0x51, RZ, 0xfc, !PT ;  /* 0x0000005102207812 */ /* 0x040fe400078efcff */
[----:B------:R-:W-:Y:S02]  /*62b0*/  FSEL R113, R113, -INF , !P5 ;  /* 0xff80000071717808 */ /* 0x000fe40006800000 */
[----:B----4-:R-:W-:-:S02]  /*62c0*/  LOP3.LUT R28, R2, 0x48, RZ, 0xfc, !PT ;  /* 0x00000048021c7812 */ /* 0x010fc400078efcff */
[-C--:B------:R-:W-:Y:S02]  /*62d0*/  ISETP.GE.AND P1, PT, R32, R23.reuse, PT ;  /* 0x000000172000720c */ /* 0x080fe40003f26270 */
[-C--:B------:R-:W-:Y:S01]  /*62e0*/  FMUL.FTZ R24, R24, R0.reuse ;  /* 0x0000000018187220 */ /* 0x080fe20000410000 */
[----:B------:R-:W-:Y:S01]  /*62f0*/  LOP3.LUT R32, R2, 0x58, RZ, 0xfc, !PT ;  /* 0x0000005802207812 */ /* 0x000fe200078efcff */
[-C--:B------:R-:W-:Y:S01]  /*6300*/  FMUL.FTZ R26, R26, R0.reuse ;  /* 0x000000001a1a7220 */ /* 0x080fe20000410000 */
[-C--:B------:R-:W-:Y:S01]  /*6310*/  ISETP.GE.AND P5, PT, R28, R23.reuse, PT ;  /* 0x000000171c00720c */ /* 0x080fe20003fa6270 */
[----:B------:R-:W-:Y:S01]  /*6320*/  FMUL.FTZ R27, R27, R0 ;  /* 0x000000001b1b7220 */ /* 0x000fe20000410000 */
[----:B------:R-:W-:Y:S01]  /*6330*/  FSEL R116, R116, -INF , !P0 ;  /* 0xff80000074747808 */ /* 0x000fe20004000000 */
[----:B------:R-:W-:Y:S01]  /*6340*/  MUFU.TANH R72, R26 ;  /* 0x0000001a00487308 */ /* 0x000fe20000002400 */
[----:B------:R-:W-:Y:S01]  /*6350*/  FSEL R122, R122, -INF , !P0 ;  /* 0xff8000007a7a7808 */ /* 0x000fe20004000000 */
[----:B---3--:R-:W-:Y:S01]  /*6360*/  HMMA.16816.F32.BF16 R28, R8, R44, R76 ;  /* 0x0000002c081c723c */ /* 0x008fe2000004184c */
[----:B------:R-:W-:-:S02]  /*6370*/  ISETP.GE.AND P0, PT, R32, R23, PT ;  /* 0x000000172000720c */ /* 0x000fc40003f06270 */
[----:B------:R-:W-:-:S03]  /*6380*/  LOP3.LUT R32, R2, 0x59, RZ, 0xfc, !PT ;  /* 0x0000005902207812 */ /* 0x000fc600078efcff */
[----:B------:R3:W-:Y:S01]  /*6390*/  MUFU.TANH R79, R33 ;  /* 0x00000021004f7308 */ /* 0x0007e20000002400 */
[----:B------:R-:W-:Y:S02]  /*63a0*/  FSEL R117, R117, -INF , !P6 ;  /* 0xff80000075757808 */ /* 0x000fe40007000000 */
[----:B------:R-:W-:Y:S02]  /*63b0*/  FSEL R121, R121, -INF , !P6 ;  /* 0xff80000079797808 */ /* 0x000fe40007000000 */
[----:B------:R-:W-:Y:S02]  /*63c0*/  ISETP.GE.AND P6, PT, R32, R23, PT ;  /* 0x000000172000720c */ /* 0x000fe40003fc6270 */
[----:B------:R-:W-:Y:S01]  /*63d0*/  LOP3.LUT R32, R2, 0x60, RZ, 0xfc, !PT ;  /* 0x0000006002207812 */ /* 0x000fe200078efcff */
[----:B------:R4:W-:Y:S01]  /*63e0*/  MUFU.TANH R76, R24 ;  /* 0x00000018004c7308 */ /* 0x0009e20000002400 */
[----:B------:R-:W-:Y:S02]  /*63f0*/  FSEL R119, R119, -INF , !P5 ;  /* 0xff80000077777808 */ /* 0x000fe40006800000 */
[----:B------:R-:W-:-:S02]  /*6400*/  FSEL R124, R124, -INF , !P5 ;  /* 0xff8000007c7c7808 */ /* 0x000fc40006800000 */
[----:B------:R-:W-:Y:S02]  /*6410*/  ISETP.GE.AND P5, PT, R32, R23, PT ;  /* 0x000000172000720c */ /* 0x000fe40003fa6270 */
[----:B------:R-:W-:Y:S01]  /*6420*/  FSEL R125, R125, -INF , !P3 ;  /* 0xff8000007d7d7808 */ /* 0x000fe20005800000 */
[----:B--2---:R-:W-:Y:S01]  /*6430*/  HMMA.16816.F32.BF16 R28, R4, R40, R28 ;  /* 0x00000028041c723c */ /* 0x004fe2000004181c */
[----:B---3--:R-:W-:Y:S01]  /*6440*/  FMUL.FTZ R33, R38, R0 ;  /* 0x0000000026217220 */ /* 0x008fe20000410000 */
[----:B------:R-:W-:Y:S01]  /*6450*/  FSEL R131, R131, -INF , !P3 ;  /* 0xff80000083837808 */ /* 0x000fe20005800000 */
[----:B------:R-:W-:Y:S01]  /*6460*/  MUFU.TANH R69, R27 ;  /* 0x0000001b00457308 */ /* 0x000fe20000002400 */
[----:B------:R-:W-:Y:S02]  /*6470*/  FSEL R126, R126, -INF , !P1 ;  /* 0xff8000007e7e7808 */ /* 0x000fe40004800000 */
[----:B------:R-:W-:Y:S02]  /*6480*/  FSEL R130, R130, -INF , !P1 ;  /* 0xff80000082827808 */ /* 0x000fe40004800000 */
[----:B------:R-:W-:-:S02]  /*6490*/  FSEL R127, R127, -INF , !P0 ;  /* 0xff8000007f7f7808 */ /* 0x000fc40004000000 */
[----:B------:R-:W-:Y:S01]  /*64a0*/  FSEL R132, R132, -INF , !P0 ;  /* 0xff80000084847808 */ /* 0x000fe20004000000 */
[----:B------:R2:W3:Y:S01]  /*64b0*/  MUFU.TANH R78, R33 ;  /* 0x00000021004e7308 */ /* 0x0004e20000002400 */
[----:B----4-:R-:W-:Y:S02]  /*64c0*/  LOP3.LUT R24, R2, 0x61, RZ, 0xfc, !PT ;  /* 0x0000006102187812 */ /* 0x010fe400078efcff */
[----:B------:R-:W-:Y:S02]  /*64d0*/  FSEL R133, R133, -INF , !P6 ;  /* 0xff80000085857808 */ /* 0x000fe40007000000 */
[----:B------:R-:W-:Y:S02]  /*64e0*/  FSEL R129, R129, -INF , !P6 ;  /* 0xff80000081817808 */ /* 0x000fe40007000000 */
[----:B------:R-:W-:Y:S01]  /*64f0*/  FSEL R123, R123, -INF , !P4 ;  /* 0xff8000007b7b7808 */ /* 0x000fe20006000000 */
[-C--:B------:R-:W-:Y:S01]  /*6500*/  FMUL.FTZ R28, R28, R0.reuse ;  /* 0x000000001c1c7220 */ /* 0x080fe20000410000 */
[----:B------:R-:W-:Y:S01]  /*6510*/  FSEL R120, R120, -INF , !P4 ;  /* 0xff80000078787808 */ /* 0x000fe20006000000 */
[-C--:B------:R-:W-:Y:S01]  /*6520*/  FMUL.FTZ R29, R29, R0.reuse ;  /* 0x000000001d1d7220 */ /* 0x080fe20000410000 */
[----:B------:R-:W-:Y:S01]  /*6530*/  ISETP.GE.AND P4, PT, R24, R23, PT ;  /* 0x000000171800720c */ /* 0x000fe20003f86270 */
[-C--:B------:R-:W-:Y:S01]  /*6540*/  FMUL.FTZ R30, R30, R0.reuse ;  /* 0x000000001e1e7220 */ /* 0x080fe20000410000 */
[----:B------:R-:W-:Y:S01]  /*6550*/  FSEL R136, R136, -INF , !P5 ;  /* 0xff80000088887808 */ /* 0x000fe20006800000 */
[-C--:B------:R-:W-:Y:S01]  /*6560*/  FMUL.FTZ R31, R31, R0.reuse ;  /* 0x000000001f1f7220 */ /* 0x080fe20000410000 */
[----:B------:R-:W-:Y:S01]  /*6570*/  FSEL R142, R142, -INF , !P5 ;  /* 0xff8000008e8e7808 */ /* 0x000fe20006800000 */
[----:B------:R-:W-:Y:S01]  /*6580*/  MUFU.TANH R68, R28 ;  /* 0x0000001c00447308 */ /* 0x000fe20000002400 */
[----:B--2---:R-:W-:Y:S01]  /*6590*/  FMUL.FTZ R33, R39, R0 ;  /* 0x0000000027217220 */ /* 0x004fe20000410000 */
[----:B------:R-:W-:Y:S01]  /*65a0*/  FSEL R139, R139, -INF , !P4 ;  /* 0xff8000008b8b7808 */ /* 0x000fe20006000000 */
[----:B------:R-:W-:Y:S01]  /*65b0*/  HMMA.16816.F32.BF16 R36, R8, R46, R56 ;  /* 0x0000002e0824723c */ /* 0x000fe20000041838 */
[----:B------:R-:W-:-:S02]  /*65c0*/  FSEL R143, R143, -INF , !P4 ;  /* 0xff8000008f8f7808 */ /* 0x000fc40006000000 */
[----:B-1----:R-:W-:Y:S02]  /*65d0*/  LOP3.LUT R20, R2, 0x89, RZ, 0xfc, !PT ;  /* 0x0000008902147812 */ /* 0x002fe400078efcff */
[----:B------:R1:W2:Y:S03]  /*65e0*/  MUFU.TANH R77, R33 ;  /* 0x00000021004d7308 */ /* 0x0002a60000002400 */
[----:B-----5:R-:W-:Y:S01]  /*65f0*/  HMMA.16816.F32.BF16 R44, R8, R60, R48 ;  /* 0x0000003c082c723c */ /* 0x020fe20000041830 */
[----:B------:R-:W-:Y:S04]  /*6600*/  LDSM.16.M88.4 R48, [R3+0x9000] ;  /* 0x009000000330783b */ /* 0x000fe80000000200 */
[----:B------:R-:W-:Y:S07]  /*6610*/  MUFU.TANH R65, R30 ;  /* 0x0000001e00417308 */ /* 0x000fee0000002400 */
[----:B------:R-:W-:Y:S01]  /*6620*/  HMMA.16816.F32.BF16 R36, R4, R42, R36 ;  /* 0x0000002a0424723c */ /* 0x000fe20000041824 */
[----:B------:R-:W-:Y:S01]  /*6630*/  MUFU.TANH R64, R31 ;  /* 0x0000001f00407308 */ /* 0x000fe20000002400 */
[----:B-1----:R1:W4:Y:S02]  /*6640*/  LDSM.16.M88.4 R32, [R22+0x9800] ;  /* 0x009800001620783b */ /* 0x0023240000000200 */
[----:B-1----:R-:W-:-:S04]  /*6650*/  FMUL.FTZ R22, R25, R0 ;  /* 0x0000000019167220 */ /* 0x002fc80000410000 */
[C---:B------:R-:W-:Y:S01]  /*6660*/  HMMA.16816.F32.BF16 R24, R16.reuse, R66, RZ ;  /* 0x000000421018723c */ /* 0x040fe200000418ff */
[----:B------:R-:W-:Y:S08]  /*6670*/  MUFU.TANH R66, R29 ;  /* 0x0000001d00427308 */ /* 0x000ff00000002400 */
[----:B------:R1:W5:Y:S01]  /*6680*/  MUFU.TANH R73, R22 ;  /* 0x0000001600497308 */ /* 0x0003620000002400 */
[C---:B----4-:R-:W-:Y:S08]  /*6690*/  HMMA.16816.F32.BF16 R40, R16.reuse, R32, RZ ;  /* 0x000000201028723c */ /* 0x050ff000000418ff */
[----:B------:R-:W-:Y:S01]  /*66a0*/  HMMA.16816.F32.BF16 R56, R16, R34, RZ ;  /* 0x000000221038723c */ /* 0x000fe200000418ff */
[----:B------:R-:W-:-:S02]  /*66b0*/  LOP3.LUT R16, R2, 0x88, RZ, 0xfc, !PT ;  /* 0x0000008802107812 */ /* 0x000fc400078efcff */
[----:B-1----:R-:W-:-:S04]  /*66c0*/  LOP3.LUT R22, R2, 0x68, RZ, 0xfc, !PT ;  /* 0x0000006802167812 */ /* 0x002fc800078efcff */
[-C--:B------:R-:W-:Y:S01]  /*66d0*/  ISETP.GE.AND P3, PT, R22, R23.reuse, PT ;  /* 0x000000171600720c */ /* 0x080fe20003f66270 */
[----:B------:R-:W-:Y:S01]  /*66e0*/  HMMA.16816.F32.BF16 R28, R4, R48, R44 ;  /* 0x00000030041c723c */ /* 0x000fe2000004182c */
[----:B------:R-:W-:Y:S01]  /*66f0*/  LOP3.LUT R22, R2, 0x69, RZ, 0xfc, !PT ;  /* 0x0000006902167812 */ /* 0x000fe200078efcff */
[----:B------:R1:W4:Y:S01]  /*6700*/  LDSM.16.M88.4 R44, [R21+0x9800] ;  /* 0x00980000152c783b */ /* 0x0003220000000200 */
[----:B------:R-:W-:Y:S02]  /*6710*/  FSEL R141, R141, -INF , !P3 ;  /* 0xff8000008d8d7808 */ /* 0x000fe40005800000 */
[----:B------:R-:W-:Y:S02]  /*6720*/  ISETP.GE.AND P1, PT, R22, R23, PT ;  /* 0x000000171600720c */ /* 0x000fe40003f26270 */
[----:B------:R-:W-:Y:S02]  /*6730*/  LOP3.LUT R22, R2, 0x70, RZ, 0xfc, !PT ;  /* 0x0000007002167812 */ /* 0x000fe400078efcff */
[----:B------:R-:W-:-:S02]  /*6740*/  FSEL R145, R145, -INF , !P3 ;  /* 0xff80000091917808 */ /* 0x000fc40005800000 */
[-C--:B------:R-:W-:Y:S02]  /*6750*/  ISETP.GE.AND P0, PT, R22, R23.reuse, PT ;  /* 0x000000171600720c */ /* 0x080fe40003f06270 */
[----:B------:R-:W-:Y:S02]  /*6760*/  LOP3.LUT R22, R2, 0x71, RZ, 0xfc, !PT ;  /* 0x0000007102167812 */ /* 0x000fe400078efcff */
[----:B------:R-:W-:Y:S02]  /*6770*/  FSEL R147, R147, -INF , !P1 ;  /* 0xff80000093937808 */ /* 0x000fe40004800000 */
[----:B------:R-:W-:Y:S02]  /*6780*/  ISETP.GE.AND P6, PT, R22, R23, PT ;  /* 0x000000171600720c */ /* 0x000fe40003fc6270 */
[----:B------:R-:W-:Y:S02]  /*6790*/  LOP3.LUT R22, R2, 0x78, RZ, 0xfc, !PT ;  /* 0x0000007802167812 */ /* 0x000fe400078efcff */
[----:B------:R-:W-:-:S02]  /*67a0*/  FSEL R144, R144, -INF , !P1 ;  /* 0xff80000090907808 */ /* 0x000fc40004800000 */
[-C--:B------:R-:W-:Y:S02]  /*67b0*/  ISETP.GE.AND P5, PT, R22, R23.reuse, PT ;  /* 0x000000171600720c */ /* 0x080fe40003fa6270 */
[----:B------:R-:W-:Y:S01]  /*67c0*/  LOP3.LUT R22, R2, 0x79, RZ, 0xfc, !PT ;  /* 0x0000007902167812 */ /* 0x000fe200078efcff */
[----:B-1----:R-:W-:Y:S01]  /*67d0*/  FMUL.FTZ R21, R38, R0 ;  /* 0x0000000026157220 */ /* 0x002fe20000410000 */
[----:B------:R-:W-:Y:S02]  /*67e0*/  FSEL R146, R146, -INF , !P0 ;  /* 0xff80000092927808 */ /* 0x000fe40004000000 */
[----:B------:R-:W-:Y:S01]  /*67f0*/  ISETP.GE.AND P4, PT, R22, R23, PT ;  /* 0x000000171600720c */ /* 0x000fe20003f86270 */
[----:B------:R1:W5:Y:S01]  /*6800*/  MUFU.TANH R49, R21 ;  /* 0x0000001500317308 */ /* 0x0003620000002400 */
[----:B------:R-:W-:Y:S02]  /*6810*/  LOP3.LUT R22, R2, 0x80, RZ, 0xfc, !PT ;  /* 0x0000008002167812 */ /* 0x000fe400078efcff */
[----:B------:R-:W-:-:S02]  /*6820*/  FSEL R153, R153, -INF , !P0 ;  /* 0xff80000099997808 */ /* 0x000fc40004000000 */
[-C--:B------:R-:W-:Y:S02]  /*6830*/  ISETP.GE.AND P3, PT, R22, R23.reuse, PT ;  /* 0x000000171600720c */ /* 0x080fe40003f66270 */
[----:B------:R-:W-:Y:S02]  /*6840*/  LOP3.LUT R22, R2, 0x81, RZ, 0xfc, !PT ;  /* 0x0000008102167812 */ /* 0x000fe400078efcff */
[----:B------:R-:W-:Y:S02]  /*6850*/  FSEL R149, R149, -INF , !P6 ;  /* 0xff80000095957808 */ /* 0x000fe40007000000 */
[-C--:B------:R-:W-:Y:S01]  /*6860*/  ISETP.GE.AND P1, PT, R22, R23.reuse, PT ;  /* 0x000000171600720c */ /* 0x080fe20003f26270 */
[-C--:B------:R-:W-:Y:S01]  /*6870*/  FMUL.FTZ R22, R36, R0.reuse ;  /* 0x0000000024167220 */ /* 0x080fe20000410000 */
[----:B------:R-:W-:Y:S02]  /*6880*/  FSEL R152, R152, -INF , !P6 ;  /* 0xff80000098987808 */ /* 0x000fe40007000000 */
[-C--:B------:R-:W-:Y:S01]  /*6890*/  ISETP.GE.AND P0, PT, R16, R23.reuse, PT ;  /* 0x000000171000720c */ /* 0x080fe20003f06270 */
[----:B------:R3:W5:Y:S01]  /*68a0*/  MUFU.TANH R61, R22 ;  /* 0x00000016003d7308 */ /* 0x0007620000002400 */
[----:B------:R-:W-:Y:S01]  /*68b0*/  ISETP.GE.AND P6, PT, R20, R23, PT ;  /* 0x000000171400720c */ /* 0x000fe20003fc6270 */
[----:B------:R-:W-:Y:S01]  /*68c0*/  HMMA.16816.F32.BF16 R16, R12, R70, R24 ;  /* 0x000000460c10723c */ /* 0x000fe20000041818 */
[----:B------:R-:W-:Y:S01]  /*68d0*/  LOP3.LUT R20, R2, 0x90, RZ, 0xfc, !PT ;  /* 0x0000009002147812 */ /* 0x000fe200078efcff */
[----:B-1----:R-:W-:Y:S01]  /*68e0*/  FMUL.FTZ R21, R39, R0 ;  /* 0x0000000027157220 */ /* 0x002fe20000410000 */
[----:B------:R-:W-:-:S02]  /*68f0*/  FSEL R150, R150, -INF , !P5 ;  /* 0xff80000096967808 */ /* 0x000fc40006800000 */
[----:B------:R-:W-:Y:S01]  /*6900*/  FSEL R155, R155, -INF , !P5 ;  /* 0xff8000009b9b7808 */ /* 0x000fe20006800000 */
[----:B------:R1:W-:Y:S01]  /*6910*/  MUFU.TANH R48, R21 ;  /* 0x0000001500307308 */ /* 0x0003e20000002400 */
[-C--:B------:R-:W-:Y:S01]  /*6920*/  ISETP.GE.AND P5, PT, R20, R23.reuse, PT ;  /* 0x000000171400720c */ /* 0x080fe20003fa6270 */
[C---:B------:R-:W-:Y:S01]  /*6930*/  HMMA.16816.F32.BF16 R24, R12.reuse, R52, R40 ;  /* 0x000000340c18723c */ /* 0x040fe20000041828 */
[----:B------:R-:W-:Y:S02]  /*6940*/  LOP3.LUT R20, R2, 0x91, RZ, 0xfc, !PT ;  /* 0x0000009102147812 */ /* 0x000fe400078efcff */
[----:B------:R-:W-:Y:S02]  /*6950*/  FSEL R154, R154, -INF , !P4 ;  /* 0xff8000009a9a7808 */ /* 0x000fe40006000000 */
[----:B------:R-:W-:Y:S01]  /*6960*/  FSEL R151, R151, -INF , !P4 ;  /* 0xff80000097977808 */ /* 0x000fe20006000000 */
[-C--:B---3--:R-:W-:Y:S01]  /*6970*/  FMUL.FTZ R22, R37, R0.reuse ;  /* 0x0000000025167220 */ /* 0x088fe20000410000 */
[----:B------:R-:W-:Y:S01]  /*6980*/  FSEL R167, R167, -INF , !P5 ;  /* 0xff800000a7a77808 */ /* 0x000fe20006800000 */
[----:B------:R3:W2:Y:S01]  /*6990*/  LDSM.16.M88.4 R36, [R3+0x9800] ;  /* 0x009800000324783b */ /* 0x0006a20000000200 */
[----:B------:R-:W-:Y:S01]  /*69a0*/  FSEL R171, R171, -INF , !P5 ;  /* 0xff800000abab7808 */ /* 0x000fe20006800000 */
[----:B------:R-:W-:Y:S01]  /*69b0*/  HMMA.16816.F32.BF16 R12, R12, R54, R56 ;  /* 0x000000360c0c723c */ /* 0x000fe20000041838 */
[----:B------:R-:W-:Y:S01]  /*69c0*/  ISETP.GE.AND P4, PT, R20, R23, PT ;  /* 0x000000171400720c */ /* 0x000fe20003f86270 */
[----:B------:R-:W-:Y:S01]  /*69d0*/  MUFU.TANH R60, R22 ;  /* 0x00000016003c7308 */ /* 0x000fe20000002400 */
[----:B------:R-:W-:Y:S01]  /*69e0*/  LOP3.LUT R20, R2, 0x98, RZ, 0xfc, !PT ;  /* 0x0000009802147812 */ /* 0x000fe200078efcff */
[----:B-1----:R-:W-:Y:S01]  /*69f0*/  FMUL.FTZ R21, R28, R0 ;  /* 0x000000001c157220 */ /* 0x002fe20000410000 */
[----:B------:R-:W-:Y:S01]  /*6a00*/  FSEL R157, R157, -INF , !P3 ;  /* 0xff8000009d9d7808 */ /* 0x000fe20005800000 */
[----:B------:R-:W-:-:S04]  /*6a10*/  DEPBAR.LE SB0, 0x0 ;  /* 0x000080000000791a */ /* 0x000fc80000000000 */
[----:B------:R-:W-:Y:S01]  /*6a20*/  FSEL R164, R164, -INF , !P3 ;  /* 0xff800000a4a47808 */ /* 0x000fe20005800000 */
[----:B------:R-:W-:Y:S01]  /*6a30*/  HMMA.16816.F32.BF16 R16, R8, R62, R16 ;  /* 0x0000003e0810723c */ /* 0x000fe20000041810 */
[----:B------:R-:W-:Y:S01]  /*6a40*/  FSEL R169, R169, -INF , !P4 ;  /* 0xff800000a9a97808 */ /* 0x000fe20006000000 */
[----:B------:R1:W-:Y:S01]  /*6a50*/  MUFU.TANH R40, R21 ;  /* 0x0000001500287308 */ /* 0x0003e20000002400 */
[----:B------:R-:W-:Y:S02]  /*6a60*/  FSEL R174, R174, -INF , !P4 ;  /* 0xff800000aeae7808 */ /* 0x000fe40006000000 */
[----:B------:R-:W-:Y:S02]  /*6a70*/  ISETP.GE.AND P3, PT, R20, R23, PT ;  /* 0x000000171400720c */ /* 0x000fe40003f66270 */
[----:B------:R-:W-:Y:S02]  /*6a80*/  LOP3.LUT R20, R2, 0x99, RZ, 0xfc, !PT ;  /* 0x0000009902147812 */ /* 0x000fe400078efcff */
[----:B------:R-:W-:-:S02]  /*6a90*/  FSEL R159, R159, -INF , !P1 ;  /* 0xff8000009f9f7808 */ /* 0x000fc40004800000 */
[C---:B---3--:R-:W-:Y:S02]  /*6aa0*/  LOP3.LUT R3, R2.reuse, 0xa8, RZ, 0xfc, !PT ;  /* 0x000000a802037812 */ /* 0x048fe400078efcff */
[----:B------:R-:W-:Y:S02]  /*6ab0*/  FSEL R163, R163, -INF , !P1 ;  /* 0xff800000a3a37808 */ /* 0x000fe40004800000 */
[-C--:B------:R-:W-:Y:S02]  /*6ac0*/  ISETP.GE.AND P5, PT, R3, R23.reuse, PT ;  /* 0x000000170300720c */ /* 0x080fe40003fa6270 */
[----:B------:R-:W-:Y:S02]  /*6ad0*/  LOP3.LUT R3, R2, 0xa9, RZ, 0xfc, !PT ;  /* 0x000000a902037812 */ /* 0x000fe400078efcff */
[----:B------:R-:W-:Y:S01]  /*6ae0*/  FSEL R168, R168, -INF , !P3 ;  /* 0xff800000a8a87808 */ /* 0x000fe20005800000 */
[----:B------:R-:W-:Y:S01]  /*6af0*/  HMMA.16816.F32.BF16 R32, R4, R50, R16 ;  /* 0x000000320420723c */ /* 0x000fe20000041810 */
[-C--:B------:R-:W-:Y:S01]  /*6b00*/  ISETP.GE.AND P4, PT, R3, R23.reuse, PT ;  /* 0x000000170300720c */ /* 0x080fe20003f86270 */
[-C--:B------:R-:W-:Y:S01]  /*6b10*/  FMUL.FTZ R16, R30, R0.reuse ;  /* 0x000000001e107220 */ /* 0x080fe20000410000 */
[----:B------:R-:W-:Y:S01]  /*6b20*/  LOP3.LUT R3, R2, 0xb0, RZ, 0xfc, !PT ;  /* 0x000000b002037812 */ /* 0x000fe200078efcff */
[----:B-1----:R-:W-:Y:S01]  /*6b30*/  FMUL.FTZ R21, R29, R0 ;  /* 0x000000001d157220 */ /* 0x002fe20000410000 */
[----:B------:R-:W-:Y:S01]  /*6b40*/  FSEL R173, R173, -INF , !P3 ;  /* 0xff800000adad7808 */ /* 0x000fe20005800000 */
[----:B------:R4:W-:Y:S01]  /*6b50*/  MUFU.TANH R22, R16 ;  /* 0x0000001000167308 */ /* 0x0009e20000002400 */
[----:B------:R-:W-:-:S02]  /*6b60*/  ISETP.GE.AND P1, PT, R20, R23, PT ;  /* 0x000000171400720c */ /* 0x000fc40003f26270 */
[-C--:B------:R-:W-:Y:S02]  /*6b70*/  ISETP.GE.AND P3, PT, R3, R23.reuse, PT ;  /* 0x000000170300720c */ /* 0x080fe40003f66270 */
[C---:B------:R-:W-:Y:S02]  /*6b80*/  LOP3.LUT R20, R2.reuse, 0xa0, RZ, 0xfc, !PT ;  /* 0x000000a002147812 */ /* 0x040fe400078efcff */
[----:B------:R-:W-:Y:S01]  /*6b90*/  LOP3.LUT R3, R2, 0xb1, RZ, 0xfc, !PT ;  /* 0x000000b102037812 */ /* 0x000fe200078efcff */
[----:B------:R-:W-:Y:S01]  /*6ba0*/  MUFU.TANH R28, R21 ;  /* 0x00000015001c7308 */ /* 0x000fe20000002400 */
[----:B------:R-:W-:Y:S02]  /*6bb0*/  FSEL R160, R160, -INF , !P0 ;  /* 0xff800000a0a07808 */ /* 0x000fe40004000000 */
[----:B------:R-:W-:Y:S02]  /*6bc0*/  FSEL R166, R166, -INF , !P0 ;  /* 0xff800000a6a67808 */ /* 0x000fe40004000000 */
[----:B------:R-:W-:Y:S01]  /*6bd0*/  FSEL R176, R176, -INF , !P1 ;  /* 0xff800000b0b07808 */ /* 0x000fe20004800000 */
[-C--:B------:R-:W-:Y:S01]  /*6be0*/  FMUL.FTZ R34, R34, R0.reuse ;  /* 0x0000000022227220 */ /* 0x080fe20000410000 */
[----:B------:R-:W-:Y:S01]  /*6bf0*/  FSEL R172, R172, -INF , !P1 ;  /* 0xff800000acac7808 */ /* 0x000fe20004800000 */
[-C--:B------:R-:W-:Y:S01]  /*6c00*/  FMUL.FTZ R33, R33, R0.reuse ;  /* 0x0000000021217220 */ /* 0x080fe20000410000 */
[-C--:B------:R-:W-:Y:S01]  /*6c10*/  ISETP.GE.AND P0, PT, R20, R23.reuse, PT ;  /* 0x000000171400720c */ /* 0x080fe20003f06270 */
[----:B----4-:R-:W-:Y:S01]  /*6c20*/  HMMA.16816.F32.BF16 R16, R8, R44, R24 ;  /* 0x0000002c0810723c */ /* 0x010fe20000041818 */
[----:B------:R-:W-:Y:S01]  /*6c30*/  ISETP.GE.AND P1, PT, R3, R23, PT ;  /* 0x000000170300720c */ /* 0x000fe20003f26270 */
[----:B------:R-:W1:Y:S01]  /*6c40*/  MUFU.TANH R34, R34 ;  /* 0x0000002200227308 */ /* 0x000e620000002400 */
[C---:B------:R-:W-:Y:S01]  /*6c50*/  LOP3.LUT R20, R2.reuse, 0xa1, RZ, 0xfc, !PT ;  /* 0x000000a102147812 */ /* 0x040fe200078efcff */
[----:B------:R-:W-:Y:S01]  /*6c60*/  FMUL.FTZ R35, R35, R0 ;  /* 0x0000000023237220 */ /* 0x000fe20000410000 */
[----:B------:R-:W-:-:S02]  /*6c70*/  LOP3.LUT R3, R2, 0xb8, RZ, 0xfc, !PT ;  /* 0x000000b802037812 */ /* 0x000fc400078efcff */
[----:B------:R-:W-:Y:S01]  /*6c80*/  FSEL R165, R165, -INF , !P6 ;  /* 0xff800000a5a57808 */ /* 0x000fe20007000000 */
[----:B------:R-:W-:Y:S01]  /*6c90*/  HMMA.16816.F32.BF16 R8, R8, R46, R12 ;  /* 0x0000002e0808723c */ /* 0x000fe2000004180c */
[----:B------:R-:W-:Y:S01]  /*6ca0*/  FSEL R162, R162, -INF , !P6 ;  /* 0xff800000a2a27808 */ /* 0x000fe20007000000 */
[----:B------:R-:W-:Y:S01]  /*6cb0*/  MUFU.TANH R33, R33 ;  /* 0x0000002100217308 */ /* 0x000fe20000002400 */
[----:B------:R-:W-:Y:S02]  /*6cc0*/  FSEL R175, R175, -INF , !P0 ;  /* 0xff800000afaf7808 */ /* 0x000fe40004000000 */
[----:B------:R-:W-:Y:S02]  /*6cd0*/  FSEL R179, R179, -INF , !P0 ;  /* 0xff800000b3b37808 */ /* 0x000fe40004000000 */
[-C--:B------:R-:W-:Y:S01]  /*6ce0*/  ISETP.GE.AND P6, PT, R20, R23.reuse, PT ;  /* 0x000000171400720c */ /* 0x080fe20003fc6270 */
[----:B------:R-:W-:Y:S01]  /*6cf0*/  FMUL.FTZ R20, R31, R0 ;  /* 0x000000001f147220 */ /* 0x000fe20000410000 */
[----:B------:R-:W-:Y:S01]  /*6d00*/  ISETP.GE.AND P0, PT, R3, R23, PT ;  /* 0x000000170300720c */ /* 0x000fe20003f06270 */
[----:B------:R-:W-:Y:S01]  /*6d10*/  MUFU.TANH R35, R35 ;  /* 0x0000002300237308 */ /* 0x000fe20000002400 */
[----:B------:R-:W-:Y:S01]  /*6d20*/  LOP3.LUT R3, R2, 0xb9, RZ, 0xfc, !PT ;  /* 0x000000b902037812 */ /* 0x000fe200078efcff */
[----:B--2---:R-:W-:Y:S01]  /*6d30*/  HMMA.16816.F32.BF16 R16, R4, R36, R16 ;  /* 0x000000240410723c */ /* 0x004fe20000041810 */
[----:B------:R-:W-:-:S02]  /*6d40*/  FSEL R177, R177, -INF , !P6 ;  /* 0xff800000b1b17808 */ /* 0x000fc40007000000 */
[----:B------:R-:W-:Y:S02]  /*6d50*/  FSEL R181, R181, -INF , !P6 ;  /* 0xff800000b5b57808 */ /* 0x000fe40007000000 */
[-C--:B------:R-:W-:Y:S01]  /*6d60*/  ISETP.GE.AND P6, PT, R3, R23.reuse, PT ;  /* 0x000000170300720c */ /* 0x080fe20003fc6270 */
[----:B------:R2:W-:Y:S01]  /*6d70*/  MUFU.TANH R21, R20 ;  /* 0x0000001400157308 */ /* 0x0005e20000002400 */
[----:B------:R-:W-:Y:S01]  /*6d80*/  LOP3.LUT R3, R2, 0xc0, RZ, 0xfc, !PT ;  /* 0x000000c002037812 */ /* 0x000fe200078efcff */
[----:B------:R-:W-:Y:S01]  /*6d90*/  HMMA.16816.F32.BF16 R4, R4, R38, R8 ;  /* 0x000000260404723c */ /* 0x000fe20000041808 */
[----:B------:R-:W-:Y:S02]  /*6da0*/  FSEL R158, R158, -INF , !P5 ;  /* 0xff8000009e9e7808 */ /* 0x000fe40006800000 */
[----:B------:R-:W-:Y:S02]  /*6db0*/  FSEL R178, R178, -INF , !P5 ;  /* 0xff800000b2b27808 */ /* 0x000fe40006800000 */
[----:B------:R-:W-:-:S02]  /*6dc0*/  ISETP.GE.AND P5, PT, R3, R23, PT ;  /* 0x000000170300720c */ /* 0x000fc40003fa6270 */
[----:B------:R-:W-:Y:S02]  /*6dd0*/  LOP3.LUT R3, R2, 0xc1, RZ, 0xfc, !PT ;  /* 0x000000c102037812 */ /* 0x000fe400078efcff */
[----:B------:R-:W-:Y:S02]  /*6de0*/  FSEL R183, R156, -INF , !P4 ;  /* 0xff8000009cb77808 */ /* 0x000fe40006000000 */
[----:B------:R-:W-:Y:S01]  /*6df0*/  FSEL R170, R170, -INF , !P4 ;  /* 0xff800000aaaa7808 */ /* 0x000fe20006000000 */
[-C--:B------:R-:W-:Y:S01]  /*6e00*/  FMUL.FTZ R8, R17, R0.reuse ;  /* 0x0000000011087220 */ /* 0x080fe20000410000 */
[-C--:B------:R-:W-:Y:S01]  /*6e10*/  ISETP.GE.AND P4, PT, R3, R23.reuse, PT ;  /* 0x000000170300720c */ /* 0x080fe20003f86270 */
[-C--:B------:R-:W-:Y:S01]  /*6e20*/  FMUL.FTZ R16, R16, R0.reuse ;  /* 0x0000000010107220 */ /* 0x080fe20000410000 */
[----:B------:R-:W-:Y:S01]  /*6e30*/  LOP3.LUT R3, R2, 0xc8, RZ, 0xfc, !PT ;  /* 0x000000c802037812 */ /* 0x000fe200078efcff */
[-C--:B--2---:R-:W-:Y:S01]  /*6e40*/  FMUL.FTZ R20, R32, R0.reuse ;  /* 0x0000000020147220 */ /* 0x084fe20000410000 */
[----:B------:R-:W-:Y:S01]  /*6e50*/  FSEL R180, R140, -INF , !P3 ;  /* 0xff8000008cb47808 */ /* 0x000fe20005800000 */
[----:B------:R2:W-:Y:S01]  /*6e60*/  MUFU.TANH R9, R8 ;  /* 0x0000000800097308 */ /* 0x0005e20000002400 */
[----:B------:R-:W-:Y:S01]  /*6e70*/  FSEL R161, R161, -INF , !P3 ;  /* 0xff800000a1a17808 */ /* 0x000fe20005800000 */
[-C--:B------:R-:W-:Y:S01]  /*6e80*/  FMUL.FTZ R18, R18, R0.reuse ;  /* 0x0000000012127220 */ /* 0x080fe20000410000 */
[-C--:B------:R-:W-:Y:S01]  /*6e90*/  ISETP.GE.AND P3, PT, R3, R23.reuse, PT ;  /* 0x000000170300720c */ /* 0x080fe20003f66270 */
[-C--:B------:R-:W-:Y:S01]  /*6ea0*/  FMUL.FTZ R4, R4, R0.reuse ;  /* 0x0000000004047220 */ /* 0x080fe20000410000 */
[----:B------:R-:W-:Y:S01]  /*6eb0*/  LOP3.LUT R3, R2, 0xc9, RZ, 0xfc, !PT ;  /* 0x000000c902037812 */ /* 0x000fe200078efcff */
[-C--:B------:R-:W-:Y:S01]  /*6ec0*/  FMUL.FTZ R6, R6, R0.reuse ;  /* 0x0000000006067220 */ /* 0x080fe20000410000 */
[----:B------:R-:W-:Y:S01]  /*6ed0*/  FSEL R138, R138, -INF , !P1 ;  /* 0xff8000008a8a7808 */ /* 0x000fe20004800000 */
[----:B------:R-:W3:Y:S01]  /*6ee0*/  MUFU.TANH R20, R20 ;  /* 0x0000001400147308 */ /* 0x000ee20000002400 */
[----:B------:R-:W-:Y:S01]  /*6ef0*/  FSEL R184, R148, -INF , !P1 ;  /* 0xff80000094b87808 */ /* 0x000fe20004800000 */
[----:B------:R-:W-:Y:S01]  /*6f00*/  FMUL.FTZ R5, R5, R0 ;  /* 0x0000000005057220 */ /* 0x000fe20000410000 */
[----:B------:R-:W-:-:S02]  /*6f10*/  ISETP.GE.AND P1, PT, R3, R23, PT ;  /* 0x000000170300720c */ /* 0x000fc40003f26270 */
[----:B------:R-:W-:Y:S02]  /*6f20*/  LOP3.LUT R3, R2, 0xd0, RZ, 0xfc, !PT ;  /* 0x000000d002037812 */ /* 0x000fe400078efcff */
[----:B------:R-:W-:Y:S01]  /*6f30*/  FSEL R118, R118, -INF , !P0 ;  /* 0xff80000076767808 */ /* 0x000fe20004000000 */
[----:B------:R-:W-:Y:S01]  /*6f40*/  MUFU.TANH R16, R16 ;  /* 0x0000001000107308 */ /* 0x000fe20000002400 */
[----:B------:R-:W-:Y:S01]  /*6f50*/  FSEL R137, R137, -INF , !P0 ;  /* 0xff80000089897808 */ /* 0x000fe20004000000 */
[-C--:B--2---:R-:W-:Y:S01]  /*6f60*/  FMUL.FTZ R8, R19, R0.reuse ;  /* 0x0000000013087220 */ /* 0x084fe20000410000 */
[----:B------:R-:W-:Y:S01]  /*6f70*/  ISETP.GE.AND P0, PT, R3, R23, PT ;  /* 0x000000170300720c */ /* 0x000fe20003f06270 */
[----:B------:R-:W-:Y:S01]  /*6f80*/  FMUL.FTZ R0, R7, R0 ;  /* 0x0000000007007220 */ /* 0x000fe20000410000 */
[----:B------:R-:W-:Y:S02]  /*6f90*/  LOP3.LUT R3, R2, 0xd1, RZ, 0xfc, !PT ;  /* 0x000000d102037812 */ /* 0x000fe400078efcff */
[----:B------:R-:W-:Y:S01]  /*6fa0*/  FSEL R110, R110, -INF , !P6 ;  /* 0xff8000006e6e7808 */ /* 0x000fe20007000000 */
[----:B------:R-:W2:Y:S01]  /*6fb0*/  MUFU.TANH R18, R18 ;  /* 0x0000001200127308 */ /* 0x000ea20000002400 */
[----:B------:R-:W-:-:S02]  /*6fc0*/  FSEL R128, R128, -INF , !P6 ;  /* 0xff80000080807808 */ /* 0x000fc40007000000 */
[-C--:B------:R-:W-:Y:S02]  /*6fd0*/  ISETP.GE.AND P6, PT, R3, R23.reuse, PT ;  /* 0x000000170300720c */ /* 0x080fe40003fc6270 */
[----:B------:R-:W-:Y:S02]  /*6fe0*/  LOP3.LUT R3, R2, 0xd8, RZ, 0xfc, !PT ;  /* 0x000000d802037812 */ /* 0x000fe400078efcff */
[----:B------:R-:W-:Y:S01]  /*6ff0*/  FSEL R78, R78, -INF , !P5 ;  /* 0xff8000004e4e7808 */ /* 0x000fe20006800000 */
[----:B------:R-:W4:Y:S01]  /*7000*/  MUFU.TANH R8, R8 ;  /* 0x0000000800087308 */ /* 0x000f220000002400 */
[----:B------:R-:W-:Y:S02]  /*7010*/  FSEL R87, R87, -INF , !P5 ;  /* 0xff80000057577808 */ /* 0x000fe40006800000 */
[----:B------:R-:W-:Y:S02]  /*7020*/  ISETP.GE.AND P5, PT, R3, R23, PT ;  /* 0x000000170300720c */ /* 0x000fe40003fa6270 */
[----:B------:R-:W-:-:S02]  /*7030*/  LOP3.LUT R3, R2, 0xd9, RZ, 0xfc, !PT ;  /* 0x000000d902037812 */ /* 0x000fc400078efcff */
[----:B------:R-:W-:Y:S01]  /*7040*/  FSEL R77, R77, -INF , !P4 ;  /* 0xff8000004d4d7808 */ /* 0x000fe20006000000 */
[----:B------:R-:W-:Y:S01]  /*7050*/  MUFU.TANH R4, R4 ;  /* 0x0000000400047308 */ /* 0x000fe20000002400 */
[----:B------:R-:W-:Y:S02]  /*7060*/  FSEL R79, R79, -INF , !P4 ;  /* 0xff8000004f4f7808 */ /* 0x000fe40006000000 */
[----:B------:R-:W-:Y:S02]  /*7070*/  ISETP.GE.AND P4, PT, R3, R23, PT ;  /* 0x000000170300720c */ /* 0x000fe40003f86270 */
[----:B------:R-:W-:Y:S02]  /*7080*/  LOP3.LUT R3, R2, 0xe0, RZ, 0xfc, !PT ;  /* 0x000000e002037812 */ /* 0x000fe400078efcff */
[----:B------:R-:W-:Y:S01]  /*7090*/  FSEL R39, R72, -INF , !P3 ;  /* 0xff80000048277808 */ /* 0x000fe20005800000 */
[----:B------:R-:W4:Y:S01]  /*70a0*/  MUFU.TANH R6, R6 ;  /* 0x0000000600067308 */ /* 0x000f220000002400 */
[----:B------:R-:W-:-:S02]  /*70b0*/  FSEL R76, R76, -INF , !P3 ;  /* 0xff8000004c4c7808 */ /* 0x000fc40005800000 */
[-C--:B------:R-:W-:Y:S02]  /*70c0*/  ISETP.GE.AND P3, PT, R3, R23.reuse, PT ;  /* 0x000000170300720c */ /* 0x080fe40003f66270 */
[C---:B------:R-:W-:Y:S02]  /*70d0*/  LOP3.LUT R3, R2.reuse, 0xe1, RZ, 0xfc, !PT ;  /* 0x000000e102037812 */ /* 0x040fe400078efcff */
[----:B------:R-:W-:Y:S01]  /*70e0*/  FSEL R187, R69, -INF , !P1 ;  /* 0xff80000045bb7808 */ /* 0x000fe20004800000 */
[----:B------:R-:W-:Y:S01]  /*70f0*/  MUFU.TANH R5, R5 ;  /* 0x0000000500057308 */ /* 0x000fe20000002400 */
[----:B-----5:R-:W-:Y:S02]  /*7100*/  FSEL R186, R73, -INF , !P1 ;  /* 0xff80000049ba7808 */ /* 0x020fe40004800000 */
[----:B------:R-:W-:Y:S02]  /*7110*/  ISETP.GE.AND P1, PT, R3, R23, PT ;  /* 0x000000170300720c */ /* 0x000fe40003f26270 */
[----:B------:R-:W-:-:S02]  /*7120*/  LOP3.LUT R3, R2, 0xe8, RZ, 0xfc, !PT ;  /* 0x000000e802037812 */ /* 0x000fc400078efcff */
[----:B------:R-:W-:Y:S01]  /*7130*/  FSEL R188, R65, -INF , !P0 ;  /* 0xff80000041bc7808 */ /* 0x000fe20004000000 */
[----:B------:R-:W5:Y:S01]  /*7140*/  MUFU.TANH R0, R0 ;  /* 0x0000000000007308 */ /* 0x000f620000002400 */
[----:B------:R-:W-:Y:S02]  /*7150*/  FSEL R191, R68, -INF , !P0 ;  /* 0xff80000044bf7808 */ /* 0x000fe40004000000 */
[----:B------:R-:W-:Y:S02]  /*7160*/  ISETP.GE.AND P0, PT, R3, R23, PT ;  /* 0x000000170300720c */ /* 0x000fe40003f06270 */
[----:B------:R-:W-:Y:S02]  /*7170*/  LOP3.LUT R3, R2, 0xe9, RZ, 0xfc, !PT ;  /* 0x000000e902037812 */ /* 0x000fe400078efcff */
[----:B------:R-:W-:Y:S02]  /*7180*/  FSEL R189, R64, -INF , !P6 ;  /* 0xff80000040bd7808 */ /* 0x000fe40007000000 */
[----:B------:R-:W-:-:S02]  /*7190*/  FSEL R192, R66, -INF , !P6 ;  /* 0xff80000042c07808 */ /* 0x000fc40007000000 */
[----:B------:R-:W-:Y:S02]  /*71a0*/  ISETP.GE.AND P6, PT, R3, R23, PT ;  /* 0x000000170300720c */ /* 0x000fe40003fc6270 */
[----:B------:R-:W-:Y:S02]  /*71b0*/  LOP3.LUT R3, R2, 0xf0, RZ, 0xfc, !PT ;  /* 0x000000f002037812 */ /* 0x000fe400078efcff */
[----:B------:R-:W-:Y:S02]  /*71c0*/  FSEL R190, R49, -INF , !P5 ;  /* 0xff80000031be7808 */ /* 0x000fe40006800000 */
[----:B------:R-:W-:Y:S02]  /*71d0*/  FSEL R193, R61, -INF , !P5 ;  /* 0xff8000003dc17808 */ /* 0x000fe40006800000 */
[----:B-1----:R-:W-:Y:S02]  /*71e0*/  FSEL R198, R34, -INF , !P0 ;  /* 0xff80000022c67808 */ /* 0x002fe40004000000 */
[----:B---3--:R-:W-:-:S02]  /*71f0*/  FSEL R201, R20, -INF , !P0 ;  /* 0xff80000014c97808 */ /* 0x008fc40004000000 */
[-C--:B------:R-:W-:Y:S02]  /*7200*/  ISETP.GE.AND P5, PT, R3, R23.reuse, PT ;  /* 0x000000170300720c */ /* 0x080fe40003fa6270 */
[----:B------:R-:W-:Y:S02]  /*7210*/  ISETP.NE.AND P0, PT, R185, 0x1, PT ;  /* 0x00000001b900780c */ /* 0x000fe40003f05270 */
[----:B------:R-:W-:Y:S02]  /*7220*/  LOP3.LUT R3, R2, 0xf1, RZ, 0xfc, !PT ;  /* 0x000000f102037812 */ /* 0x000fe400078efcff */
[----:B------:R-:W-:Y:S02]  /*7230*/  FSEL R195, R48, -INF , !P4 ;  /* 0xff80000030c37808 */ /* 0x000fe40006000000 */
[----:B------:R-:W-:Y:S02]  /*7240*/  FSEL R194, R60, -INF , !P4 ;  /* 0xff8000003cc27808 */ /* 0x000fe40006000000 */
[----:B------:R-:W-:-:S02]  /*7250*/  ISETP.GE.AND P4, PT, R3, R23, PT ;  /* 0x000000170300720c */ /* 0x000fc40003f86270 */
        /* <DEDUP_REMOVED lines=8> */
[----:B------:R-:W-:Y:S02]  /*72e0*/  LOP3.LUT R28, R202, 0x200, RZ, 0xc0, !PT ;  /* 0x00000200ca1c7812 */ /* 0x000fe400078ec0ff */
[----:B------:R-:W-:Y:S02]  /*72f0*/  FSEL R203, R35, -INF , !P6 ;  /* 0xff80000023cb7808 */ /* 0x000fe40007000000 */
[----:B------:R-:W-:Y:S02]  /*7300*/  FSEL R202, R33, -INF , !P6 ;  /* 0xff80000021ca7808 */ /* 0x000fe40007000000 */
[----:B--2---:R-:W-:-:S02]  /*7310*/  FSEL R204, R18, -INF , !P5 ;  /* 0xff80000012cc7808 */ /* 0x004fc40006800000 */
[----:B------:R-:W-:Y:S02]  /*7320*/  FSEL R207, R16, -INF , !P5 ;  /* 0xff80000010cf7808 */ /* 0x000fe40006800000 */
[----:B----4-:R-:W-:Y:S02]  /*7330*/  FSEL R205, R8, -INF , !P4 ;  /* 0xff80000008cd7808 */ /* 0x010fe40006000000 */
[----:B------:R-:W-:Y:S02]  /*7340*/  FSEL R208, R9, -INF , !P4 ;  /* 0xff80000009d07808 */ /* 0x000fe40006000000 */
[----:B------:R-:W-:Y:S02]  /*7350*/  FSEL R206, R6, -INF , !P3 ;  /* 0xff80000006ce7808 */ /* 0x000fe40005800000 */
[----:B------:R-:W-:Y:S02]  /*7360*/  FSEL R209, R4, -INF , !P3 ;  /* 0xff80000004d17808 */ /* 0x000fe40005800000 */
[----:B-----5:R-:W-:-:S02]  /*7370*/  FSEL R211, R0, -INF , !P1 ;  /* 0xff80000000d37808 */ /* 0x020fc40004800000 */
[----:B------:R-:W-:Y:S01]  /*7380*/  FSEL R210, R5, -INF , !P1 ;  /* 0xff80000005d27808 */ /* 0x000fe20004800000 */
        /* <DEDUP_REMOVED lines=15> */
[----:B------:R1:W-:Y:S01]  /*7480*/  STL [R1+0x14], R217 ;  /* 0x000014d901007387 */ /* 0x0003e20000100800 */
[----:B------:R-:W-:Y:S05]  /*7490*/  BRA `(.L_x_900) ;  /* 0x0000000400047947 */ /* 0x000fea0003800000 */
.L_x_899:
[----:B------:R-:W2:Y:S01]  /*74a0*/  LD.E R2, desc[UR4][R134.64+0x170] ;  /* 0x0001700486027980 */ /* 0x000ea2000c101900 */
[----:B------:R-:W-:Y:S01]  /*74b0*/  LEA R8, R185, 0xfffffe00, 0x8 ;  /* 0xfffffe00b9087811 */ /* 0x000fe200078e40ff */
[----:B------:R-:W-:Y:S01]  /*74c0*/  IMAD.MOV.U32 R11, RZ, RZ, R217 ;  /* 0x000000ffff0b7224 */ /* 0x000fe200078e00d9 */
[----:B------:R-:W-:Y:S02]  /*74d0*/  IABS R7, R218 ;  /* 0x000000da00077213 */ /* 0x000fe40000000000 */
[----:B------:R-:W-:Y:S02]  /*74e0*/  IABS R6, R8 ;  /* 0x0000000800067213 */ /* 0x000fe40000000000 */
[----:B------:R-:W-:Y:S02]  /*74f0*/  MOV R12, R216 ;  /* 0x000000d8000c7202 */ /* 0x000fe40000000f00 */
[-C--:B--2---:R-:W-:Y:S02]  /*7500*/  IABS R0, R2.reuse ;  /* 0x0000000200007213 */ /* 0x084fe40000000000 */
[----:B------:R-:W-:-:S02]  /*7510*/  IABS R9, R2 ;  /* 0x0000000200097213 */ /* 0x000fc40000000000 */
        /* <DEDUP_REMOVED lines=55> */
[----:B------:R2:W-:Y:S04]  /*7890*/  STL [R1+0x14], R11 ;  /* 0x0000140b01007387 */ /* 0x0005e80000100800 */
[----:B------:R2:W-:Y:S02]  /*78a0*/  STL [R1+0x18], R12 ;  /* 0x0000180c01007387 */ /* 0x0005e40000100800 */
.L_x_900:
[----:B------:R-:W-:Y:S05]  /*78b0*/  BSYNC.RECONVERGENT B0 ;  /* 0x0000000000007941 */ /* 0x000fea0003800200 */
.L_x_898:
[----:B------:R-:W3:Y:S04]  /*78c0*/  LDL R0, [R1+0x18] ;  /* 0x0000180001007983 */ /* 0x000ee80000100800 */
[----:B------:R-:W4:Y:S01]  /*78d0*/  LDL R4, [R1+0x14] ;  /* 0x0000140001047983 */ /* 0x000f220000100800 */
[CC--:B------:R-:W-:Y:S02]  /*78e0*/  ISETP.GE.AND P3, PT, R222.reuse, R213.reuse, PT ;  /* 0x000000d5de00720c */ /* 0x0c0fe40003f66270 */
[----:B------:R-:W-:-:S13]  /*78f0*/  ISETP.GE.AND P1, PT, R222, R213, PT ;  /* 0x000000d5de00720c */ /* 0x000fda0003f26270 */
[C---:B------:R-:W-:Y:S02]  /*7900*/  @!P1 IMAD R20, R233.reuse, 0xc0, RZ ;  /* 0x000000c0e9149824 */ /* 0x040fe400078e02ff */
[C---:B------:R-:W-:Y:S02]  /*7910*/  @!P1 IMAD R24, R233.reuse, 0x60, RZ ;  /* 0x00000060e9189824 */ /* 0x040fe400078e02ff */
[C---:B------:R-:W-:Y:S02]  /*7920*/  @!P1 IMAD R18, R233.reuse, 0xe0, RZ ;  /* 0x000000e0e9129824 */ /* 0x040fe400078e02ff */
[C---:B------:R-:W-:Y:S02]  /*7930*/  @!P1 IMAD R14, R233.reuse, 0x160, RZ ;  /* 0x00000160e90e9824 */ /* 0x040fe400078e02ff */
[C---:B------:R-:W-:Y:S02]  /*7940*/  @!P1 IMAD R16, R233.reuse, 0x180, RZ ;  /* 0x00000180e9109824 */ /* 0x040fe400078e02ff */
[----:B------:R-:W-:-:S02]  /*7950*/  @!P1 IMAD R15, R233, 0x1a0, RZ ;  /* 0x000001a0e90f9824 */ /* 0x000fc400078e02ff */
[----:B------:R-:W-:Y:S01]  /*7960*/  @!P1 IMAD R22, R233, 0xa0, RZ ;  /* 0x000000a0e9169824 */ /* 0x000fe200078e02ff */
[----:B------:R-:W-:Y:S01]  /*7970*/  BSSY.RECONVERGENT B0, `(.L_x_901) ;  /* 0x000008a000007945 */ /* 0x000fe20003800200 */
[----:B---3--:R-:W-:-:S04]  /*7980*/  LEA R2, P4, R232, R0, 0x5 ;  /* 0x00000000e8027211 */ /* 0x008fc800078828ff */
[CC--:B----4-:R-:W-:Y:S02]  /*7990*/  LEA.HI.X R3, R232.reuse, R4.reuse, R233, 0x5, P4 ;  /* 0x00000004e8037211 */ /* 0x0d0fe400020f2ce9 */
[----:B------:R-:W-:Y:S01]  /*79a0*/  @!P3 MOV R5, R4 ;  /* 0x000000040005b202 */ /* 0x000fe20000000f00 */
[----:B------:R-:W-:Y:S01]  /*79b0*/  @!P3 IMAD.MOV.U32 R4, RZ, RZ, R0 ;  /* 0x000000ffff04b224 */ /* 0x000fe200078e0000 */
[-C--:B------:R-:W-:Y:S01]  /*79c0*/  @!P1 MOV R8, R2.reuse ;  /* 0x0000000200089202 */ /* 0x080fe20000000f00 */
[--C-:B------:R-:W-:Y:S01]  /*79d0*/  @!P1 IMAD.MOV.U32 R9, RZ, RZ, R3.reuse ;  /* 0x000000ffff099224 */ /* 0x100fe200078e0003 */
[----:B------:R-:W-:Y:S02]  /*79e0*/  @!P1 MOV R6, R2 ;  /* 0x0000000200069202 */ /* 0x000fe40000000f00 */
[----:B------:R-:W-:Y:S01]  /*79f0*/  @!PT LDS RZ, [RZ] ;  /* 0x00000000fffff984 */ /* 0x000fe20000000800 */
[----:B------:R-:W-:Y:S01]  /*7a00*/  @!PT LDS RZ, [RZ] ;  /* 0x00000000fffff984 */ /* 0x000fe20000000800 */
[----:B------:R-:W-:Y:S01]  /*7a10*/  @!PT LDS RZ, [RZ] ;  /* 0x00000000fffff984 */ /* 0x000fe20000000800 */
[----:B------:R3:W-:Y:S01]  /*7a20*/  @!P3 LDGSTS.E.BYPASS.LTC128B.128 [R231+0x2000], desc[UR4][R4.64] ;  /* 0x0200000004e7bfae */ /* 0x0007e2000b981a04 */
[----:B------:R-:W-:Y:S02]  /*7a30*/  @!P1 IMAD.MOV.U32 R7, RZ, RZ, R3 ;  /* 0x000000ffff079224 */ /* 0x000fe400078e0003 */
[----:B------:R-:W-:-:S04]  /*7a40*/  @!P1 IMAD.WIDE.U32 R8, R232, 0xc0, R8 ;  /* 0x000000c0e8089825 */ /* 0x000fc800078e0008 */
[----:B--2---:R-:W-:Y:S01]  /*7a50*/  @!P1 IMAD.WIDE.U32 R12, R232, 0x60, R2 ;  /* 0x00000060e80c9825 */ /* 0x004fe200078e0002 */
[----:B------:R-:W-:-:S03]  /*7a60*/  @!P1 IADD3 R21, PT, PT, R20, R9, RZ ;  /* 0x0000000914159210 */ /* 0x000fc60007ffe0ff */
[----:B------:R-:W-:Y:S02]  /*7a70*/  @!P1 IMAD R0, R233, 0x120, RZ ;  /* 0x00000120e9009824 */ /* 0x000fe400078e02ff */
[----:B------:R-:W-:Y:S01]  /*7a80*/  @!P1 IMAD.WIDE.U32 R6, R232, 0xe0, R6 ;  /* 0x000000e0e8069825 */ /* 0x000fe200078e0006 */
[----:B------:R-:W-:-:S03]  /*7a90*/  @!P1 IADD3 R25, PT, PT, R24, R13, RZ ;  /* 0x0000000d18199210 */ /* 0x000fc60007ffe0ff */
[----:B------:R-:W-:Y:S01]  /*7aa0*/  @!P1 IMAD.MOV.U32 R20, RZ, RZ, R8 ;  /* 0x000000ffff149224 */ /* 0x000fe200078e0008 */
[-C--:B------:R-:W-:Y:S02]  /*7ab0*/  @!P1 MOV R8, R2.reuse ;  /* 0x0000000200089202 */ /* 0x080fe40000000f00 */
[----:B---3--:R-:W-:Y:S01]  /*7ac0*/  @!P1 MOV R4, R2 ;  /* 0x0000000200049202 */ /* 0x008fe20000000f00 */
[----:B------:R-:W-:-:S04]  /*7ad0*/  @!P1 IMAD.MOV.U32 R5, RZ, RZ, R3 ;  /* 0x000000ffff059224 */ /* 0x000fc800078e0003 */
[----:B------:R-:W-:-:S04]  /*7ae0*/  @!P1 IMAD.WIDE.U32 R4, R232, 0x120, R4 ;  /* 0x00000120e8049825 */ /* 0x000fc800078e0004 */
[----:B------:R-:W-:Y:S01]  /*7af0*/  @!P1 IMAD.IADD R19, R18, 0x1, R7 ;  /* 0x0000000112139824 */ /* 0x000fe200078e0207 */
[----:B------:R-:W-:Y:S01]  /*7b00*/  @!P1 IADD3 R13, PT, PT, R0, R5, RZ ;  /* 0x00000005000d9210 */ /* 0x000fe20007ffe0ff */
[----:B------:R-:W-:Y:S01]  /*7b10*/  @!P1 IMAD.MOV.U32 R24, RZ, RZ, R12 ;  /* 0x000000ffff189224 */ /* 0x000fe200078e000c */
[----:B------:R-:W-:Y:S01]  /*7b20*/  @!P1 MOV R18, R6 ;  /* 0x0000000600129202 */ /* 0x000fe20000000f00 */
[----:B------:R-:W-:Y:S01]  /*7b30*/  @!P1 IMAD.MOV.U32 R9, RZ, RZ, R3 ;  /* 0x000000ffff099224 */ /* 0x000fe200078e0003 */
[----:B------:R-:W-:Y:S02]  /*7b40*/  @!P1 MOV R12, R4 ;  /* 0x00000004000c9202 */ /* 0x000fe40000000f00 */
[-C--:B------:R-:W-:Y:S02]  /*7b50*/  @!P1 MOV R6, R2.reuse ;  /* 0x0000000200069202 */ /* 0x080fe40000000f00 */
[----:B------:R-:W-:Y:S02]  /*7b60*/  @!P1 MOV R7, R3 ;  /* 0x0000000300079202 */ /* 0x000fe40000000f00 */
[----:B------:R-:W-:-:S02]  /*7b70*/  @!P1 MOV R4, R2 ;  /* 0x0000000200049202 */ /* 0x000fc40000000f00 */
[----:B------:R-:W-:Y:S01]  /*7b80*/  @!P1 MOV R5, R3 ;  /* 0x0000000300059202 */ /* 0x000fe20000000f00 */
[C---:B------:R-:W-:Y:S01]  /*7b90*/  @!P1 IMAD.WIDE.U32 R8, R232.reuse, 0x160, R8 ;  /* 0x00000160e8089825 */ /* 0x040fe200078e0008 */
[----:B------:R2:W-:Y:S01]  /*7ba0*/  @P3 STS.128 [R231+0x2000], RZ ;  /* 0x002000ffe7003388 */ /* 0x0005e20000000c00 */
[CC--:B------:R-:W-:Y:S02]  /*7bb0*/  @!P1 LEA R26, P3, R232.reuse, R2.reuse, 0x5 ;  /* 0x00000002e81a9211 */ /* 0x0c0fe400078628ff */
[----:B------:R-:W-:Y:S01]  /*7bc0*/  @!P1 IMAD.WIDE.U32 R6, R232, 0x180, R6 ;  /* 0x00000180e8069825 */ /* 0x000fe200078e0006 */
[----:B------:R-:W-:-:S03]  /*7bd0*/  @!P1 MOV R10, R2 ;  /* 0x00000002000a9202 */ /* 0x000fc60000000f00 */
[C---:B------:R-:W-:Y:S01]  /*7be0*/  @!P1 IMAD.WIDE.U32 R4, R232.reuse, 0x1a0, R4 ;  /* 0x000001a0e8049825 */ /* 0x040fe200078e0004 */
[----:B------:R-:W-:-:S03]  /*7bf0*/  @!P1 LEA.HI.X R27, R232, R3, R233, 0x5, P3 ;  /* 0x00000003e81b9211 */ /* 0x000fc600018f2ce9 */
[----:B------:R-:W-:Y:S01]  /*7c00*/  @!P1 IMAD.IADD R9, R14, 0x1, R9 ;  /* 0x000000010e099824 */ /* 0x000fe200078e0209 */
[-C--:B------:R-:W-:Y:S01]  /*7c10*/  @!P1 LEA R14, P4, R232, R2.reuse, 0x6 ;  /* 0x00000002e80e9211 */ /* 0x080fe200078830ff */
[----:B------:R-:W-:Y:S01]  /*7c20*/  @!P1 IMAD.MOV.U32 R11, RZ, RZ, R3 ;  /* 0x000000ffff0b9224 */ /* 0x000fe200078e0003 */
[----:B------:R-:W-:Y:S01]  /*7c30*/  @!P1 IADD3 R7, PT, PT, R16, R7, RZ ;  /* 0x0000000710079210 */ /* 0x000fe20007ffe0ff */
[----:B------:R2:W-:Y:S01]  /*7c40*/  @P1 STS.128 [R231+0x2800], RZ ;  /* 0x002800ffe7001388 */ /* 0x0005e20000000c00 */
[----:B------:R-:W-:Y:S01]  /*7c50*/  @!P1 IADD3 R5, PT, PT, R15, R5, RZ ;  /* 0x000000050f059210 */ /* 0x000fe20007ffe0ff */
[C---:B------:R-:W-:Y:S01]  /*7c60*/  @!P1 IMAD.WIDE.U32 R10, R232.reuse, 0xa0, R10 ;  /* 0x000000a0e80a9825 */ /* 0x040fe200078e000a */
[C---:B------:R-:W-:Y:S01]  /*7c70*/  @!P1 LEA R16, P3, R232.reuse, R2, 0x7 ;  /* 0x00000002e8109211 */ /* 0x040fe200078638ff */
[----:B------:R-:W-:Y:S01]  /*7c80*/  @!PT LDS RZ, [RZ] ;  /* 0x00000000fffff984 */ /* 0x000fe20000000800 */
[----:B------:R-:W-:Y:S01]  /*7c90*/  @!PT LDS RZ, [RZ] ;  /* 0x00000000fffff984 */ /* 0x000fe20000000800 */
[----:B------:R-:W-:Y:S01]  /*7ca0*/  @!PT LDS RZ, [RZ] ;  /* 0x00000000fffff984 */ /* 0x000fe20000000800 */
[----:B------:R-:W-:Y:S01]  /*7cb0*/  @!P1 LDGSTS.E.BYPASS.LTC128B.128 [R231+0x2800], desc[UR4][R2.64] ;  /* 0x0280000002e79fae */ /* 0x000fe2000b981a04 */
[----:B------:R-:W-:-:S03]  /*7cc0*/  @!P1 LEA.HI.X R15, R232, R3, R233, 0x6, P4 ;  /* 0x00000003e80f9211 */ /* 0x000fc600020f34e9 */
[----:B------:R2:W-:Y:S01]  /*7cd0*/  @P1 STS.128 [R231+0x3000], RZ ;  /* 0x003000ffe7001388 */ /* 0x0005e20000000c00 */
[----:B------:R-:W-:Y:S01]  /*7ce0*/  @!P1 LEA.HI.X R17, R232, R3, R233, 0x7, P3 ;  /* 0x00000003e8119211 */ /* 0x000fe200018f3ce9 */
[----:B------:R-:W-:Y:S02]  /*7cf0*/  @!P1 IMAD.IADD R23, R22, 0x1, R11 ;  /* 0x0000000116179824 */ /* 0x000fe400078e020b */
[----:B------:R-:W-:Y:S01]  /*7d00*/  @!PT LDS RZ, [RZ] ;  /* 0x00000000fffff984 */ /* 0x000fe20000000800 */
[----:B------:R-:W-:Y:S01]  /*7d10*/  @!PT LDS RZ, [RZ] ;  /* 0x00000000fffff984 */ /* 0x000fe20000000800 */
[----:B------:R-:W-:Y:S01]  /*7d20*/  @!PT LDS RZ, [RZ] ;  /* 0x00000000fffff984 */ /* 0x000fe20000000800 */
[----:B------:R-:W-:Y:S01]  /*7d30*/  @!P1 LDGSTS.E.BYPASS.LTC128B.128 [R231+0x3000], desc[UR4][R26.64] ;  /* 0x030000001ae79fae */ /* 0x000fe2000b981a04 */
[----:B------:R-:W-:-:S03]  /*7d40*/  @!P1 MOV R22, R10 ;  /* 0x0000000a00169202 */ /* 0x000fc60000000f00 */
[----:B------:R2:W-:Y:S01]  /*7d50*/  @P1 STS.128 [R231+0x3800], RZ ;  /* 0x003800ffe7001388 */ /* 0x0005e20000000c00 */
[----:B------:R-:W-:-:S03]  /*7d60*/  @!P1 MOV R11, R3 ;  /* 0x00000003000b9202 */ /* 0x000fc60000000f00 */
[----:B------:R-:W-:Y:S01]  /*7d70*/  @!PT LDS RZ, [RZ] ;  /* 0x00000000fffff984 */ /* 0x000fe20000000800 */
[----:B------:R-:W-:Y:S01]  /*7d80*/  @!PT LDS RZ, [RZ] ;  /* 0x00000000fffff984 */ /* 0x000fe20000000800 */
[----:B------:R-:W-:Y:S01]  /*7d90*/  @!PT LDS RZ, [RZ] ;  /* 0x00000000fffff984 */ /* 0x000fe20000000800 */
[----:B------:R3:W-:Y:S01]  /*7da0*/  @!P1 LDGSTS.E.BYPASS.LTC128B.128 [R231+0x3800], desc[UR4][R14.64] ;  /* 0x038000000ee79fae */ /* 0x0007e2000b981a04 */
[----:B------:R-:W-:-:S03]  /*7db0*/  @!P1 IMAD.MOV.U32 R10, RZ, RZ, R2 ;  /* 0x000000ffff0a9224 */ /* 0x000fc600078e0002 */
[----:B------:R2:W-:Y:S04]  /*7dc0*/  @P1 STS.128 [R231+0x4000], RZ ;  /* 0x004000ffe7001388 */ /* 0x0005e80000000c00 */
[----:B------:R-:W-:Y:S01]  /*7dd0*/  @!PT LDS RZ, [RZ] ;  /* 0x00000000fffff984 */ /* 0x000fe20000000800 */
[----:B------:R-:W-:Y:S01]  /*7de0*/  @!PT LDS RZ, [RZ] ;  /* 0x00000000fffff984 */ /* 0x000fe20000000800 */
[----:B------:R-:W-:Y:S01]  /*7df0*/  @!PT LDS RZ, [RZ] ;  /* 0x00000000fffff984 */ /* 0x000fe20000000800 */
[----:B------:R2:W-:Y:S04]  /*7e00*/  @!P1 LDGSTS.E.BYPASS.LTC128B.128 [R231+0x4000], desc[UR4][R24.64] ;  /* 0x0400000018e79fae */ /* 0x0005e8000b981a04 */
[----:B------:R2:W-:Y:S01]  /*7e10*/  @P1 STS.128 [R231+0x4800], RZ ;  /* 0x004800ffe7001388 */ /* 0x0005e20000000c00 */
[----:B------:R-:W-:-:S03]  /*7e20*/  @!P1 IMAD R0, R233, 0x140, RZ ;  /* 0x00000140e9009824 */ /* 0x000fc600078e02ff */
[----:B------:R-:W-:Y:S01]  /*7e30*/  @!PT LDS RZ, [RZ] ;  /* 0x00000000fffff984 */ /* 0x000fe20000000800 */
[----:B------:R-:W-:Y:S01]  /*7e40*/  @!PT LDS RZ, [RZ] ;  /* 0x00000000fffff984 */ /* 0x000fe20000000800 */
[----:B------:R-:W-:Y:S01]  /*7e50*/  @!PT LDS RZ, [RZ] ;  /* 0x00000000fffff984 */ /* 0x000fe20000000800 */
[----:B------:R2:W-:Y:S01]  /*7e60*/  @!P1 LDGSTS.E.BYPASS.LTC128B.128 [R231+0x4800], desc[UR4][R16.64] ;  /* 0x0480000010e79fae */ /* 0x0005e2000b981a04 */
[----:B------:R-:W-:-:S03]  /*7e70*/  @!P1 IMAD.WIDE.U32 R10, R232, 0x140, R10 ;  /* 0x00000140e80a9825 */ /* 0x000fc600078e000a */
[----:B------:R2:W-:Y:S04]  /*7e80*/  @P1 STS.128 [R231+0x5000], RZ ;  /* 0x005000ffe7001388 */ /* 0x0005e80000000c00 */
[----:B------:R-:W-:Y:S01]  /*7e90*/  @!PT LDS RZ, [RZ] ;  /* 0x00000000fffff984 */ /* 0x000fe20000000800 */
[----:B------:R-:W-:Y:S01]  /*7ea0*/  @!PT LDS RZ, [RZ] ;  /* 0x00000000fffff984 */ /* 0x000fe20000000800 */
[----:B------:R-:W-:Y:S01]  /*7eb0*/  @!PT LDS RZ, [RZ] ;  /* 0x00000000fffff984 */ /* 0x000fe20000000800 */
[----:B------:R2:W-:Y:S01]  /*7ec0*/  @!P1 LDGSTS.E.BYPASS.LTC128B.128 [R231+0x5000], desc[UR4][R22.64] ;  /* 0x0500000016e79fae */ /* 0x0005e2000b981a04 */
[----:B---3--:R-:W-:-:S03]  /*7ed0*/  @!P1 LEA R14, P3, R232, R2, 0x8 ;  /* 0x00000002e80e9211 */ /* 0x008fc600078640ff */
[----:B------:R2:W-:Y:S01]  /*7ee0*/  @P1 STS.128 [R231+0x5800], RZ ;  /* 0x005800ffe7001388 */ /* 0x0005e20000000c00 */
[----:B------:R-:W-:-:S03]  /*7ef0*/  @!P1 LEA.HI.X R15, R232, R3, R233, 0x8, P3 ;  /* 0x00000003e80f9211 */ /* 0x000fc600018f44e9 */
[----:B------:R-:W-:Y:S01]  /*7f00*/  @!PT LDS RZ, [RZ] ;  /* 0x00000000fffff984 */ /* 0x000fe20000000800 */
[----:B------:R-:W-:Y:S01]  /*7f10*/  @!PT LDS RZ, [RZ] ;  /* 0x00000000fffff984 */ /* 0x000fe20000000800 */
[----:B------:R-:W-:Y:S01]  /*7f20*/  @!PT LDS RZ, [RZ] ;  /* 0x00000000fffff984 */ /* 0x000fe20000000800 */
[----:B------:R2:W-:Y:S01]  /*7f30*/  @!P1 LDGSTS.E.BYPASS.LTC128B.128 [R231+0x5800], desc[UR4][R20.64] ;  /* 0x0580000014e79fae */ /* 0x0005e2000b981a04 */
[----:B------:R-:W-:-:S03]  /*7f40*/  @!P1 IMAD.IADD R11, R0, 0x1, R11 ;  /* 0x00000001000b9824 */ /* 0x000fc600078e020b */
        /* <DEDUP_REMOVED lines=44> */
.L_x_902:
[----:B------:R-:W-:Y:S05]  /*8210*/  BSYNC.RECONVERGENT B0 ;  /* 0x0000000000007941 */ /* 0x000fea0003800200 */
.L_x_901:
[----:B------:R-:W0:Y:S02]  /*8220*/  LDGDEPBAR ;  /* 0x00000000000079af */ /* 0x000e240000000000 */
.L_x_897:
[----:B------:R-:W-:Y:S05]  /*8230*/  BSYNC.RECONVERGENT B1 ;  /* 0x0000000000017941 */ /* 0x000fea0003800200 */
.L_x_896:
[----:B------:R-:W4:Y:S01]  /*8240*/  LD.E R0, desc[UR4][R134.64+0xdc] ;  /* 0x0000dc0486007980 */ /* 0x000f22000c101900 */
[----:B---3--:R-:W-:Y:S02]  /*8250*/  FMNMX3.FTZ R2, R80, R75, R74, !PT ;  /* 0x0000004b50027276 */ /* 0x008fe4000781004a */
        /* <DEDUP_REMOVED lines=57> */
[----:B------:R-:W3:Y:S01]  /*85f0*/  SHFL.BFLY PT, R3, R37, 0x2, 0x1f ;  /* 0x0c401f0025037f89 */ /* 0x000ee200000e0000 */
[----:B------:R-:W-:-:S04]  /*8600*/  FMNMX3.FTZ R2, R2, R192, R193, !PT ;  /* 0x000000c002027276 */ /* 0x000fc800078100c1 */
[----:B------:R-:W-:-:S04]  /*8610*/  FMNMX3.FTZ R2, R2, R194, R199, !PT ;  /* 0x000000c202027276 */ /* 0x000fc800078100c7 */
[----:B------:R-:W-:-:S04]  /*8620*/  FMNMX3.FTZ R2, R2, R200, R201, !PT ;  /* 0x000000c802027276 */ /* 0x000fc800078100c9 */
[----:B------:R-:W-:-:S04]  /*8630*/  FMNMX3.FTZ R2, R2, R202, R207, !PT ;  /* 0x000000ca02027276 */ /* 0x000fc800078100cf */
[----:B------:R-:W-:-:S04]  /*8640*/  FMNMX3.FTZ R2, R2, R208, R209, !PT ;  /* 0x000000d002027276 */ /* 0x000fc800078100d1 */
[----:B------:R-:W-:Y:S02]  /*8650*/  FMNMX.FTZ R2, R210, R2, !PT ;  /* 0x00000002d2027209 */ /* 0x000fe40007810000 */
[----:B---3--:R-:W-:-:S03]  /*8660*/  FMNMX.FTZ R37, R37, R3, !PT ;  /* 0x0000000325257209 */ /* 0x008fc60007810000 */
[----:B------:R-:W3:Y:S04]  /*8670*/  SHFL.BFLY PT, R3, R2, 0x2, 0x1f ;  /* 0x0c401f0002037f89 */ /* 0x000ee800000e0000 */
[----:B--2---:R-:W2:Y:S01]  /*8680*/  SHFL.BFLY PT, R4, R37, 0x1, 0x1f ;  /* 0x0c201f0025047f89 */ /* 0x004ea200000e0000 */
[----:B---3--:R-:W-:Y:S02]  /*8690*/  FMNMX.FTZ R2, R2, R3, !PT ;  /* 0x0000000302027209 */ /* 0x008fe40007810000 */
[----:B--2---:R-:W-:-:S03]  /*86a0*/  FMNMX.FTZ R37, R37, R4, !PT ;  /* 0x0000000425257209 */ /* 0x004fc60007810000 */
[----:B------:R-:W2:Y:S01]  /*86b0*/  SHFL.BFLY PT, R38, R2, 0x1, 0x1f ;  /* 0x0c201f0002267f89 */ /* 0x000ea200000e0000 */
[----:B------:R-:W-:Y:S02]  /*86c0*/  FSETP.NEU.FTZ.AND P1, PT, R37, -INF , PT ;  /* 0xff8000002500780b */ /* 0x000fe40003f3d000 */
[----:B--2---:R-:W-:Y:S01]  /*86d0*/  FMNMX.FTZ R38, R2, R38, !PT ;  /* 0x0000002602267209 */ /* 0x004fe20007810000 */
[----:B----4-:R-:W-:-:S04]  /*86e0*/  FMUL.FTZ R3, R0, R37 ;  /* 0x0000002500037220 */ /* 0x010fc80000410000 */
        /* <DEDUP_REMOVED lines=8> */
[----:B--2---:R-:W-:-:S07]  /*8770*/  FFMA.FTZ R4, R75, R0, -R3 ;  /* 0x000000004b047223 */ /* 0x004fce0000010803 */
[----:B------:R2:W-:Y:S01]  /*8780*/  MUFU.EX2 R88, R4 ;  /* 0x0000000400587308 */ /* 0x0005e20000000800 */
[----:B---3--:R-:W-:-:S07]  /*8790*/  FFMA.FTZ R2, R81, R0, -R3 ;  /* 0x0000000051027223 */ /* 0x008fce0000010803 */
[----:B------:R3:W-:Y:S01]  /*87a0*/  MUFU.EX2 R8, R2 ;  /* 0x0000000200087308 */ /* 0x0007e20000000800 */
[----:B--2---:R-:W-:-:S07]  /*87b0*/  FFMA.FTZ R4, R74, R0, -R3 ;  /* 0x000000004a047223 */ /* 0x004fce0000010803 */
[----:B------:R-:W2:Y:S01]  /*87c0*/  MUFU.EX2 R6, R4 ;  /* 0x0000000400067308 */ /* 0x000ea20000000800 */
[----:B---3--:R-:W-:-:S04]  /*87d0*/  IADD3 R2, PT, PT, R28, R212, RZ ;  /* 0x000000d41c027210 */ /* 0x008fc80007ffe0ff */
[----:B------:R-:W-:Y:S01]  /*87e0*/  LEA R140, R2, R224, 0x1 ;  /* 0x000000e0028c7211 */ /* 0x000fe200078e08ff */
[----:B------:R-:W-:-:S03]  /*87f0*/  FFMA.FTZ R2, R83, R0, -R5 ;  /* 0x0000000053027223 */ /* 0x000fc60000010805 */
[CC--:B------:R-:W-:Y:S01]  /*8800*/  IADD3 R148, PT, PT, R91.reuse, R140.reuse, RZ ;  /* 0x0000008c5b947210 */ /* 0x0c0fe20007ffe0ff */
[----:B------:R-:W3:Y:S01]  /*8810*/  LDSM.16.MT88.4 R24, [R140+0xa000] ;  /* 0x00a000008c18783b */ /* 0x000ee20000004200 */
[----:B------:R-:W-:Y:S02]  /*8820*/  IADD3 R156, PT, PT, R182, R140, RZ ;  /* 0x0000008cb69c7210 */ /* 0x000fe40007ffe0ff */
[----:B--2---:R-:W-:Y:S01]  /*8830*/  MOV R83, R6 ;  /* 0x0000000600537202 */ /* 0x004fe20000000f00 */
[----:B------:R-:W2:Y:S01]  /*8840*/  LDSM.16.MT88.4 R20, [R148+0xa000] ;  /* 0x00a000009414783b */ /* 0x000ea20000004200 */
[----:B------:R4:W-:Y:S01]  /*8850*/  MUFU.EX2 R6, R2 ;  /* 0x0000000200067308 */ /* 0x0009e20000000800 */
[--C-:B------:R-:W-:Y:S01]  /*8860*/  FFMA.FTZ R4, R92, R0, -R5.reuse ;  /* 0x000000005c047223 */ /* 0x100fe20000010805 */
[----:B------:R-:W-:Y:S01]  /*8870*/  IADD3 R36, PT, PT, R91, R156, RZ ;  /* 0x0000009c5b247210 */ /* 0x000fe20007ffe0ff */
[----:B------:R-:W5:Y:S04]  /*8880*/  LDSM.16.MT88.4 R12, [R156+0xa000] ;  /* 0x00a000009c0c783b */ /* 0x000f680000004200 */
[----:B------:R-:W1:Y:S01]  /*8890*/  LDSM.16.MT88.4 R16, [R36+0xa000] ;  /* 0x00a000002410783b */ /* 0x000e620000004200 */
[----:B------:R3:W-:Y:S01]  /*88a0*/  MUFU.EX2 R80, R4 ;  /* 0x0000000400507308 */ /* 0x0007e20000000800 */
[----:B----4-:R-:W-:Y:S01]  /*88b0*/  FFMA.FTZ R2, R94, R0, -R5 ;  /* 0x000000005e027223 */ /* 0x010fe20000010805 */
[----:B------:R-:W-:-:S06]  /*88c0*/  MOV R94, R7 ;  /* 0x00000007005e7202 */ /* 0x000fcc0000000f00 */
[----:B------:R4:W-:Y:S01]  /*88d0*/  MUFU.EX2 R7, R2 ;  /* 0x0000000200077308 */ /* 0x0009e20000000800 */
[----:B------:R-:W-:Y:S02]  /*88e0*/  F2FP.BF16.F32.PACK_AB R11, R94, R83 ;  /* 0x000000535e0b723e */ /* 0x000fe400000010ff */
[----:B---3--:R-:W-:-:S04]  /*88f0*/  MOV R4, R9 ;  /* 0x0000000900047202 */ /* 0x008fc80000000f00 */
[----:B------:R-:W-:Y:S01]  /*8900*/  F2FP.BF16.F32.PACK_AB R9, R88, R4 ;  /* 0x000000045809723e */ /* 0x000fe200000010ff */
[----:B----4-:R-:W-:Y:S01]  /*8910*/  FFMA.FTZ R2, R96, R0, -R5 ;  /* 0x0000000060027223 */ /* 0x010fe20000010805 */
[----:B------:R-:W-:-:S03]  /*8920*/  MOV R96, R8 ;  /* 0x0000000800607202 */ /* 0x000fc60000000f00 */
[----:B------:R3:W4:Y:S02]  /*8930*/  MUFU.EX2 R81, R2 ;  /* 0x0000000200517308 */ /* 0x0007240000000800 */
[----:B---3--:R-:W-:Y:S01]  /*8940*/  FFMA.FTZ R2, R93, R0, -R3 ;  /* 0x000000005d027223 */ /* 0x008fe20000010803 */
[----:B----4-:R-:W-:-:S05]  /*8950*/  F2FP.BF16.F32.PACK_AB R10, R81, R7 ;  /* 0x00000007510a723e */ /* 0x010fca00000010ff */
[----:B------:R3:W4:Y:S02]  /*8960*/  MUFU.EX2 R8, R2 ;  /* 0x0000000200087308 */ /* 0x0007240000000800 */
[----:B---3--:R-:W-:Y:S01]  /*8970*/  FFMA.FTZ R2, R95, R0, -R3 ;  /* 0x000000005f027223 */ /* 0x008fe20000010803 */
[----:B----4-:R-:W-:Y:S02]  /*8980*/  MOV R95, R8 ;  /* 0x00000008005f7202 */ /* 0x010fe40000000f00 */
[----:B------:R-:W-:-:S03]  /*8990*/  F2FP.BF16.F32.PACK_AB R8, R6, R80 ;  /* 0x000000500608723e */ /* 0x000fc600000010ff */
[----:B------:R3:W4:Y:S01]  /*89a0*/  MUFU.EX2 R28, R2 ;  /* 0x00000002001c7308 */ /* 0x0007220000000800 */
[----:B------:R-:W-:-:S04]  /*89b0*/  FADD.FTZ R6, R80, R6 ;  /* 0x0000000650067221 */ /* 0x000fc80000010000 */
[----:B------:R-:W-:Y:S01]  /*89c0*/  FADD.FTZ R6, R7, R6 ;  /* 0x0000000607067221 */ /* 0x000fe20000010000 */
[C---:B------:R-:W-:Y:S01]  /*89d0*/  HMMA.16816.F32.BF16 R40, R8.reuse, R24, RZ ;  /* 0x000000180828723c */ /* 0x040fe200000418ff */
[-CC-:B------:R-:W-:Y:S02]  /*89e0*/  FFMA.FTZ R7, R194, R0.reuse, -R5.reuse ;  /* 0x00000000c2077223 */ /* 0x180fe40000010805 */
[----:B------:R-:W-:Y:S02]  /*89f0*/  FADD.FTZ R6, R81, R6 ;  /* 0x0000000651067221 */ /* 0x000fe40000010000 */
[----:B------:R-:W-:Y:S03]  /*8a00*/  MUFU.EX2 R80, R7 ;  /* 0x0000000700507308 */ /* 0x000fe60000000800 */
[----:B------:R-:W-:Y:S01]  /*8a10*/  HMMA.16816.F32.BF16 R44, R8, R26, RZ ;  /* 0x0000001a082c723c */ /* 0x000fe200000418ff */
[----:B---3--:R-:W-:-:S04]  /*8a20*/  FFMA.FTZ R2, R99, R0, -R5 ;  /* 0x0000000063027223 */ /* 0x008fc80000010805 */
[----:B------:R3:W-:Y:S03]  /*8a30*/  MUFU.EX2 R93, R2 ;  /* 0x00000002005d7308 */ /* 0x0007e60000000800 */
[C---:B--2---:R-:W-:Y:S08]  /*8a40*/  HMMA.16816.F32.BF16 R32, R8.reuse, R20, RZ ;  /* 0x000000140820723c */ /* 0x044ff000000418ff */
[----:B------:R-:W-:Y:S01]  /*8a50*/  HMMA.16816.F32.BF16 R24, R8, R22, RZ ;  /* 0x000000160818723c */ /* 0x000fe200000418ff */
[----:B------:R-:W-:Y:S01]  /*8a60*/  LDSM.16.MT88.4 R20, [R148+0xa800] ;  /* 0x00a800009414783b */ /* 0x000fe20000004200 */
[----:B---3--:R-:W-:Y:S01]  /*8a70*/  FFMA.FTZ R2, R97, R0, -R5 ;  /* 0x0000000061027223 */ /* 0x008fe20000010805 */
[----:B----4-:R-:W-:-:S05]  /*8a80*/  MOV R97, R28 ;  /* 0x0000001c00617202 */ /* 0x010fca0000000f00 */
[C---:B-----5:R-:W-:Y:S01]  /*8a90*/  HMMA.16816.F32.BF16 R56, R8.reuse, R12, RZ ;  /* 0x0000000c0838723c */ /* 0x060fe200000418ff */
[----:B------:R-:W2:Y:S01]  /*8aa0*/  LDSM.16.MT88.4 R28, [R140+0xa800] ;  /* 0x00a800008c1c783b */ /* 0x000ea20000004200 */
[----:B------:R3:W-:Y:S06]  /*8ab0*/  MUFU.EX2 R99, R2 ;  /* 0x0000000200637308 */ /* 0x0007ec0000000800 */
[C---:B------:R-:W-:Y:S01]  /*8ac0*/  HMMA.16816.F32.BF16 R60, R8.reuse, R14, RZ ;  /* 0x0000000e083c723c */ /* 0x040fe200000418ff */
[----:B------:R-:W4:Y:S07]  /*8ad0*/  LDSM.16.MT88.4 R12, [R36+0xa800] ;  /* 0x00a80000240c783b */ /* 0x000f2e0000004200 */
[----:B-1----:R-:W-:Y:S01]  /*8ae0*/  HMMA.16816.F32.BF16 R52, R8, R16, RZ ;  /* 0x000000100834723c */ /* 0x002fe200000418ff */
[----:B---3--:R-:W-:-:S04]  /*8af0*/  FFMA.FTZ R2, R98, R0, -R5 ;  /* 0x0000000062027223 */ /* 0x008fc80000010805 */
[----:B------:R1:W-:Y:S02]  /*8b00*/  MUFU.EX2 R98, R2 ;  /* 0x0000000200627308 */ /* 0x0003e40000000800 */
[----:B-1----:R-:W-:-:S06]  /*8b10*/  FFMA.FTZ R2, R100, R0, -R5 ;  /* 0x0000000064027223 */ /* 0x002fcc0000010805 */
[----:B------:R1:W3:Y:S02]  /*8b20*/  MUFU.EX2 R48, R2 ;  /* 0x0000000200307308 */ /* 0x0002e40000000800 */
[----:B-1----:R-:W-:Y:S01]  /*8b30*/  FFMA.FTZ R2, R101, R0, -R3 ;  /* 0x0000000065027223 */ /* 0x002fe20000010803 */
[----:B---3--:R-:W-:Y:S02]  /*8b40*/  MOV R101, R48 ;  /* 0x0000003000657202 */ /* 0x008fe40000000f00 */
[----:B------:R-:W-:Y:S03]  /*8b50*/  HMMA.16816.F32.BF16 R48, R8, R18, RZ ;  /* 0x000000120830723c */ /* 0x000fe600000418ff */
[----:B------:R1:W3:Y:S01]  /*8b60*/  MUFU.EX2 R100, R2 ;  /* 0x0000000200647308 */ /* 0x0002e20000000800 */
[----:B------:R-:W5:Y:S01]  /*8b70*/  LDSM.16.MT88.4 R16, [R156+0xa800] ;  /* 0x00a800009c10783b */ /* 0x000f620000004200 */
[----:B------:R-:W-:-:S02]  /*8b80*/  F2FP.BF16.F32.PACK_AB R8, R99, R93 ;  /* 0x0000005d6308723e */ /* 0x000fc400000010ff */
[----:B------:R-:W-:Y:S02]  /*8b90*/  F2FP.BF16.F32.PACK_AB R9, R95, R96 ;  /* 0x000000605f09723e */ /* 0x000fe400000010ff */
[----:B------:R-:W-:Y:S01]  /*8ba0*/  F2FP.BF16.F32.PACK_AB R10, R101, R98 ;  /* 0x00000062650a723e */ /* 0x000fe200000010ff */
[----:B-1----:R-:W-:Y:S01]  /*8bb0*/  FFMA.FTZ R2, R102, R0, -R3 ;  /* 0x0000000066027223 */ /* 0x002fe20000010803 */
[----:B---3--:R-:W-:-:S03]  /*8bc0*/  F2FP.BF16.F32.PACK_AB R11, R100, R97 ;  /* 0x00000061640b723e */ /* 0x008fc600000010ff */
[----:B------:R1:W-:Y:S04]  /*8bd0*/  MUFU.EX2 R90, R2 ;  /* 0x00000002005a7308 */ /* 0x0003e80000000800 */
[C---:B--2---:R-:W-:Y:S08]  /*8be0*/  HMMA.16816.F32.BF16 R64, R8.reuse, R28, R40 ;  /* 0x0000001c0840723c */ /* 0x044ff00000041828 */
[----:B------:R-:W-:Y:S01]  /*8bf0*/  HMMA.16816.F32.BF16 R40, R8, R20, R32 ;  /* 0x000000140828723c */ /* 0x000fe20000041820 */
[----:B-1----:R-:W-:-:S07]  /*8c00*/  FFMA.FTZ R2, R104, R0, -R3 ;  /* 0x0000000068027223 */ /* 0x002fce0000010803 */
[C---:B------:R-:W-:Y:S01]  /*8c10*/  HMMA.16816.F32.BF16 R68, R8.reuse, R30, R44 ;  /* 0x0000001e0844723c */ /* 0x040fe2000004182c */
[----:B------:R1:W2:Y:S01]  /*8c20*/  MUFU.EX2 R89, R2 ;  /* 0x0000000200597308 */ /* 0x0002a20000000800 */
[----:B------:R-:W3:Y:S06]  /*8c30*/  LDSM.16.MT88.4 R28, [R140+0xb000] ;  /* 0x00b000008c1c783b */ /* 0x000eec0000004200 */
[C---:B------:R-:W-:Y:S01]  /*8c40*/  HMMA.16816.F32.BF16 R32, R8.reuse, R22, R24 ;  /* 0x000000160820723c */ /* 0x040fe20000041818 */
[----:B------:R-:W3:Y:S07]  /*8c50*/  LDSM.16.MT88.4 R24, [R148+0xb000] ;  /* 0x00b000009418783b */ /* 0x000eee0000004200 */
[----:B----4-:R-:W-:Y:S01]  /*8c60*/  HMMA.16816.F32.BF16 R44, R8, R12, R52 ;  /* 0x0000000c082c723c */ /* 0x010fe20000041834 */
[----:B-1----:R-:W-:-:S04]  /*8c70*/  FFMA.FTZ R2, R103, R0, -R3 ;  /* 0x0000000067027223 */ /* 0x002fc80000010803 */
[----:B------:R1:W-:Y:S03]  /*8c80*/  MUFU.EX2 R82, R2 ;  /* 0x0000000200527308 */ /* 0x0003e60000000800 */
[C---:B------:R-:W-:Y:S01]  /*8c90*/  HMMA.16816.F32.BF16 R20, R8.reuse, R14, R48 ;  /* 0x0000000e0814723c */ /* 0x040fe20000041830 */
[----:B------:R-:W4:Y:S07]  /*8ca0*/  LDSM.16.MT88.4 R12, [R36+0xb000] ;  /* 0x00b00000240c783b */ /* 0x000f2e0000004200 */
[----:B-----5:R-:W-:Y:S01]  /*8cb0*/  HMMA.16816.F32.BF16 R56, R8, R16, R56 ;  /* 0x000000100838723c */ /* 0x020fe20000041838 */
[----:B-1----:R-:W-:-:S07]  /*8cc0*/  FFMA.FTZ R2, R105, R0, -R5 ;  /* 0x0000000069027223 */ /* 0x002fce0000010805 */
[----:B------:R-:W-:Y:S01]  /*8cd0*/  HMMA.16816.F32.BF16 R60, R8, R18, R60 ;  /* 0x00000012083c723c */ /* 0x000fe2000004183c */
[----:B------:R-:W1:Y:S01]  /*8ce0*/  LDSM.16.MT88.4 R16, [R156+0xb000] ;  /* 0x00b000009c10783b */ /* 0x000e620000004200 */
[----:B--2---:R-:W-:Y:S01]  /*8cf0*/  F2FP.BF16.F32.PACK_AB R9, R89, R90 ;  /* 0x0000005a5909723e */ /* 0x004fe200000010ff */
        /* <DEDUP_REMOVED lines=14> */
[C---:B---3--:R-:W-:Y:S08]  /*8de0*/  HMMA.16816.F32.BF16 R52, R8.reuse, R28, R64 ;  /* 0x0000001c0834723c */ /* 0x048ff00000041840 */
[----:B------:R-:W-:Y:S01]  /*8df0*/  HMMA.16816.F32.BF16 R68, R8, R30, R68 ;  /* 0x0000001e0844723c */ /* 0x000fe20000041844 */
[----:B------:R-:W3:Y:S01]  /*8e00*/  LDSM.16.MT88.4 R28, [R140+0xb800] ;  /* 0x00b800008c1c783b */ /* 0x000ee20000004200 */
[----:B--2---:R-:W-:-:S06]  /*8e10*/  FFMA.FTZ R2, R85, R0, -R3 ;  /* 0x0000000055027223 */ /* 0x004fcc0000010803 */
[C---:B------:R-:W-:Y:S01]  /*8e20*/  HMMA.16816.F32.BF16 R40, R8.reuse, R24, R40 ;  /* 0x000000180828723c */ /* 0x040fe20000041828 */
[----:B------:R2:W5:Y:S07]  /*8e30*/  MUFU.EX2 R249, R2 ;  /* 0x0000000200f97308 */ /* 0x00056e0000000800 */
[C---:B------:R-:W-:Y:S01]  /*8e40*/  HMMA.16816.F32.BF16 R32, R8.reuse, R26, R32 ;  /* 0x0000001a0820723c */ /* 0x040fe20000041820 */
[----:B------:R-:W3:Y:S07]  /*8e50*/  LDSM.16.MT88.4 R24, [R148+0xb800] ;  /* 0x00b800009418783b */ /* 0x000eee0000004200 */
[----:B----4-:R-:W-:Y:S01]  /*8e60*/  HMMA.16816.F32.BF16 R48, R8, R12, R44 ;  /* 0x0000000c0830723c */ /* 0x010fe2000004182c */
[----:B--2---:R-:W-:-:S04]  /*8e70*/  FFMA.FTZ R2, R86, R0, -R3 ;  /* 0x0000000056027223 */ /* 0x004fc80000010803 */
[----:B------:R2:W-:Y:S03]  /*8e80*/  MUFU.EX2 R247, R2 ;  /* 0x0000000200f77308 */ /* 0x0005e60000000800 */
[C---:B------:R-:W-:Y:S01]  /*8e90*/  HMMA.16816.F32.BF16 R20, R8.reuse, R14, R20 ;  /* 0x0000000e0814723c */ /* 0x040fe20000041814 */
[----:B------:R-:W4:Y:S07]  /*8ea0*/  LDSM.16.MT88.4 R12, [R36+0xb800] ;  /* 0x00b80000240c783b */ /* 0x000f2e0000004200 */
        /* <DEDUP_REMOVED lines=123> */
[----:B------:R2:W5:Y:S07]  /*9660*/  MUFU.EX2 R142, R2 ;  /* 0x00000002008e7308 */ /* 0x00056e0000000800 */
[C---:B------:R-:W-:Y:S01]  /*9670*/  HMMA.16816.F32.BF16 R32, R8.reuse, R26, R32 ;  /* 0x0000001a0820723c */ /* 0x040fe20000041820 */
[----:B------:R-:W3:Y:S07]  /*9680*/  LDSM.16.MT88.4 R24, [R148+0xd800] ;  /* 0x00d800009418783b */ /* 0x000eee0000004200 */
[----:B----4-:R-:W-:Y:S01]  /*9690*/  HMMA.16816.F32.BF16 R48, R8, R12, R48 ;  /* 0x0000000c0830723c */ /* 0x010fe20000041830 */
[----:B--2---:R-:W-:Y:S01]  /*96a0*/  FFMA.FTZ R2, R150, R0, -R3 ;  /* 0x0000000096027223 */ /* 0x004fe20000010803 */
[----:B------:R-:W-:-:S03]  /*96b0*/  MOV R150, R92 ;  /* 0x0000005c00967202 */ /* 0x000fc60000000f00 */
        /* <DEDUP_REMOVED lines=41> */
[----:B------:R-:W-:Y:S01]  /*9950*/  HMMA.16816.F32.BF16 R20, R8, R14, R20 ;  /* 0x0000000e0814723c */ /* 0x000fe20000041814 */
[----:B------:R-:W4:Y:S01]  /*9960*/  LDSM.16.MT88.4 R12, [R36+0xe000] ;  /* 0x00e00000240c783b */ /* 0x000f220000004200 */
[----:B------:R-:W-:-:S06]  /*9970*/  FADD.FTZ R6, R160, R6 ;  /* 0x00000006a0067221 */ /* 0x000fcc0000010000 */
        /* <DEDUP_REMOVED lines=14> */
[----:B------:R-:W-:-:S04]  /*9a60*/  FADD.FTZ R4, R4, R166 ;  /* 0x000000a604047221 */ /* 0x000fc80000010000 */
[----:B------:R-:W-:Y:S01]  /*9a70*/  FADD.FTZ R4, R146, R4 ;  /* 0x0000000492047221 */ /* 0x000fe20000010000 */
[----:B------:R-:W-:-:S03]  /*9a80*/  MOV R146, R82 ;  /* 0x0000005200927202 */ /* 0x000fc60000000f00 */
[----:B------:R-:W-:-:S04]  /*9a90*/  FADD.FTZ R4, R163, R4 ;  /* 0x00000004a3047221 */ /* 0x000fc80000010000 */
[----:B------:R-:W-:Y:S01]  /*9aa0*/  FADD.FTZ R4, R164, R4 ;  /* 0x00000004a4047221 */ /* 0x000fe20000010000 */
[----:B--2---:R-:W-:-:S04]  /*9ab0*/  FFMA.FTZ R2, R162, R0, -R5 ;  /* 0x00000000a2027223 */ /* 0x004fc80000010805 */
        /* <DEDUP_REMOVED lines=41> */
[----:B------:R-:W-:Y:S01]  /*9d50*/  LDSM.16.MT88.4 R48, [R148+0xf000] ;  /* 0x00f000009430783b */ /* 0x000fe20000004200 */
[----:B--2---:R-:W-:-:S06]  /*9d60*/  FFMA.FTZ R2, R177, R0, -R3 ;  /* 0x00000000b1027223 */ /* 0x004fcc0000010803 */
[C---:B------:R-:W-:Y:S01]  /*9d70*/  HMMA.16816.F32.BF16 R52, R8.reuse, R26, R44 ;  /* 0x0000001a0834723c */ /* 0x040fe2000004182c */
[----:B------:R2:W3:Y:S01]  /*9d80*/  MUFU.EX2 R109, R2 ;  /* 0x00000002006d7308 */ /* 0x0004e20000000800 */
[----:B------:R-:W5:Y:S06]  /*9d90*/  LDSM.16.MT88.4 R24, [R140+0xf000] ;  /* 0x00f000008c18783b */ /* 0x000f6c0000004200 */
[C---:B----4-:R-:W-:Y:S01]  /*9da0*/  HMMA.16816.F32.BF16 R64, R8.reuse, R12, R40 ;  /* 0x0000000c0840723c */ /* 0x050fe20000041828 */
[----:B------:R-:W-:Y:S07]  /*9db0*/  LDSM.16.MT88.4 R40, [R148+0xf800] ;  /* 0x00f800009428783b */ /* 0x000fee0000004200 */
[----:B------:R-:W-:Y:S01]  /*9dc0*/  HMMA.16816.F32.BF16 R20, R8, R14, R20 ;  /* 0x0000000e0814723c */ /* 0x000fe20000041814 */
[----:B------:R-:W4:Y:S01]  /*9dd0*/  LDSM.16.MT88.4 R12, [R36+0xf000] ;  /* 0x00f00000240c783b */ /* 0x000f220000004200 */
        /* <DEDUP_REMOVED lines=26> */
[C---:B------:R-:W-:Y:S01]  /*9f80*/  HMMA.16816.F32.BF16 R44, R8.reuse, R48, R56 ;  /* 0x00000030082c723c */ /* 0x040fe20000041838 */
[----:B------:R2:W5:Y:S01]  /*9f90*/  MUFU.EX2 R102, R2 ;  /* 0x0000000200667308 */ /* 0x0005620000000800 */
[----:B------:R-:W3:Y:S06]  /*9fa0*/  LDSM.16.MT88.4 R56, [R156+0xf800] ;  /* 0x00f800009c38783b */ /* 0x000eec0000004200 */
[C---:B------:R-:W-:Y:S08]  /*9fb0*/  HMMA.16816.F32.BF16 R48, R8.reuse, R50, R52 ;  /* 0x000000320830723c */ /* 0x040ff00000041834 */
        /* <DEDUP_REMOVED lines=32> */
[----:B------:R-:W-:Y:S01]  /*a1c0*/  HMMA.16816.F32.BF16 R44, R8, R56, R60 ;  /* 0x00000038082c723c */ /* 0x000fe2000004183c */
[----:B--2---:R-:W-:-:S04]  /*a1d0*/  FFMA.FTZ R2, R39, R0, -R3 ;  /* 0x0000000027027223 */ /* 0x004fc80000010803 */
[----:B------:R2:W-:Y:S03]  /*a1e0*/  MUFU.EX2 R92, R2 ;  /* 0x00000002005c7308 */ /* 0x0005e60000000800 */
[C---:B------:R-:W-:Y:S08]  /*a1f0*/  HMMA.16816.F32.BF16 R56, R8.reuse, R58, R72 ;  /* 0x0000003a0838723c */ /* 0x040ff00000041848 */
[----:B----4-:R-:W-:Y:S01]  /*a200*/  HMMA.16816.F32.BF16 R48, R8, R12, R68 ;  /* 0x0000000c0830723c */ /* 0x010fe20000041844 */
[----:B--2---:R-:W-:-:S07]  /*a210*/  FFMA.FTZ R2, R87, R0, -R5 ;  /* 0x0000000057027223 */ /* 0x004fce0000010805 */
[----:B------:R-:W-:Y:S01]  /*a220*/  HMMA.16816.F32.BF16 R52, R8, R14, R52 ;  /* 0x0000000e0834723c */ /* 0x000fe20000041834 */
[----:B-----5:R-:W-:Y:S01]  /*a230*/  F2FP.BF16.F32.PACK_AB R9, R94, R93 ;  /* 0x0000005d5e09723e */ /* 0x020fe200000010ff */
        /* <DEDUP_REMOVED lines=43> */
[----:B------:R-:W-:Y:S01]  /*a4f0*/  FADD.FTZ R4, R151, R4 ;  /* 0x0000000497047221 */ /* 0x000fe20000010000 */
[----:B------:R3:W4:Y:S02]  /*a500*/  MUFU.EX2 R79, R6 ;  /* 0x00000006004f7308 */ /* 0x0007240000000800 */
[----:B------:R-:W-:Y:S01]  /*a510*/  FADD.FTZ R2, R155, R2 ;  /* 0x000000029b027221 */ /* 0x000fe20000010000 */
[----:B------:R-:W-:-:S03]  /*a520*/  FADD.FTZ R4, R152, R4 ;  /* 0x0000000498047221 */ /* 0x000fc60000010000 */
[----:B------:R-:W-:Y:S01]  /*a530*/  FADD.FTZ R2, R153, R2 ;  /* 0x0000000299027221 */ /* 0x000fe20000010000 */
[----:B------:R-:W-:-:S03]  /*a540*/  FADD.FTZ R4, R150, R4 ;  /* 0x0000000496047221 */ /* 0x000fc60000010000 */
[----:B---3--:R-:W-:Y:S01]  /*a550*/  FADD.FTZ R6, R149, R2 ;  /* 0x0000000295067221 */ /* 0x008fe20000010000 */
[----:B------:R-:W-:Y:S01]  /*a560*/  FADD.FTZ R2, R252, R4 ;  /* 0x00000004fc027221 */ /* 0x000fe20000010000 */
[--C-:B------:R-:W-:Y:S01]  /*a570*/  FFMA.FTZ R4, R196, R0, -R3.reuse ;  /* 0x00000000c4047223 */ /* 0x100fe20000010803 */
        /* <DEDUP_REMOVED lines=185> */
[----:B-1----:R-:W-:Y:S01]  /*b110*/  VIADD R0, R185, 0xfffffffe ;  /* 0xfffffffeb9007836 */ /* 0x002fe20000000000 */
[----:B------:R-:W-:Y:S01]  /*b120*/  MOV R132, R37 ;  /* 0x0000002500847202 */ /* 0x000fe20000000f00 */
[----:B------:R-:W-:-:S03]  /*b130*/  IMAD.MOV.U32 R133, RZ, RZ, R38 ;  /* 0x000000ffff857224 */ /* 0x000fc600078e0026 */
[----:B------:R1:W-:Y:S01]  /*b140*/  STL [R1+0x10], R0 ;  /* 0x0000100001007387 */ /* 0x0003e20000100800 */
[----:B--2---:R-:W-:-:S04]  /*b150*/  ISETP.NE.U32.AND P4, PT, R168, RZ, PT ;  /* 0x000000ffa800720c */ /* 0x004fc80003f85070 */
[----:B-1----:R-:W-:-:S13]  /*b160*/  ISETP.NE.AND.EX P4, PT, R169, RZ, PT, P4 ;  /* 0x000000ffa900720c */ /* 0x002fda0003f85340 */
.L_x_910:
[----:B--2---:R-:W2:Y:S01]  /*b170*/  LDL R5, [R1+0x20] ;  /* 0x0000200001057983 */ /* 0x004ea20000100800 */
[----:B------:R-:W-:Y:S04]  /*b180*/  DEPBAR.LE SB0, 0x0 ;  /* 0x000080000000791a */ /* 0x000fe80000000000 */
[----:B------:R-:W3:Y:S01]  /*b190*/  LDL R4, [R1+0x1c] ;  /* 0x00001c0001047983 */ /* 0x000ee20000100800 */
[----:B------:R-:W-:Y:S05]  /*b1a0*/  WARPSYNC.ALL ;  /* 0x0000000000007948 */ /* 0x000fea0003800000 */
[----:B------:R-:W-:Y:S01]  /*b1b0*/  BAR.SYNC.DEFER_BLOCKING 0x0 ;  /* 0x0000000000007b1d */ /* 0x000fe20000010000 */
[----:B------:R-:W-:Y:S05]  /*b1c0*/  @!P4 IMAD.MOV.U32 R0, RZ, RZ, RZ ;  /* 0x000000ffff00c224 */ /* 0x000fea00078e00ff */
[----:B------:R-:W-:Y:S01]  /*b1d0*/  @!P4 IADD3 R3, P0, PT, RZ, -R0, RZ ;  /* 0x80000000ff03c210 */ /* 0x000fe20007f1e0ff */
[----:B------:R1:W5:Y:S01]  /*b1e0*/  LDL R209, [R1] ;  /* 0x0000000001d17983 */ /* 0x0003620000100800 */
[----:B------:R-:W-:Y:S01]  /*b1f0*/  BSSY.RECONVERGENT B0, `(.L_x_904) ;  /* 0x000004f000007945 */ /* 0x000fe20003800200 */
[----:B------:R-:W4:Y:S02]  /*b200*/  S2R R228, SR_TID.X ;  /* 0x0000000000e47919 */ /* 0x000f240000002100 */
        /* <DEDUP_REMOVED lines=11> */
[----:B------:R-:W-:Y:S05]  /*b2c0*/  @!P4 BRA `(.L_x_905) ;  /* 0x000000040004c947 */ /* 0x000fea0003800000 */
[----:B-----5:R-:W-:Y:S01]  /*b2d0*/  VIADD R9, R209, 0xffffff00 ;  /* 0xffffff00d1097836 */ /* 0x020fe20000000000 */
[----:B------:R-:W2:Y:S01]  /*b2e0*/  LD.E R2, desc[UR4][R134.64+0x170] ;  /* 0x0001700486027980 */ /* 0x000ea2000c101900 */
[----:B------:R-:W-:Y:S03]  /*b2f0*/  IABS R6, R209 ;  /* 0x000000d100067213 */ /* 0x000fe60000000000 */
[----:B------:R-:W3:Y:S01]  /*b300*/  LDL.64 R14, [R1+0x8] ;  /* 0x00000800010e7983 */ /* 0x000ee20000100a00 */
[----:B------:R-:W-:Y:S02]  /*b310*/  IABS R7, R9 ;  /* 0x0000000900077213 */ /* 0x000fe40000000000 */
[-C--:B--2---:R-:W-:Y:S02]  /*b320*/  IABS R0, R2.reuse ;  /* 0x0000000200007213 */ /* 0x084fe40000000000 */
[-C--:B------:R-:W-:Y:S02]  /*b330*/  IABS R8, R2.reuse ;  /* 0x0000000200087213 */ /* 0x080fe40000000000 */
[----:B-1----:R-:W1:Y:S01]  /*b340*/  I2F.RP R4, R0 ;  /* 0x0000000000047306 */ /* 0x002e620000209400 */
        /* <DEDUP_REMOVED lines=33> */
[CC--:B---3--:R-:W-:Y:S02]  /*b560*/  LEA R8, P1, R3.reuse, R14.reuse, 0x2 ;  /* 0x0000000e03087211 */ /* 0x0c8fe400078210ff */
        /* <DEDUP_REMOVED lines=23> */
.L_x_905:
[----:B------:R-:W-:Y:S05]  /*b6e0*/  BSYNC.RECONVERGENT B0 ;  /* 0x0000000000007941 */ /* 0x000fea0003800200 */
.L_x_904:
[----:B-1----:R-:W3:Y:S01]  /*b6f0*/  LDL R4, [R1+0x24] ;  /* 0x0000240001047983 */ /* 0x002ee20000100800 */
[----:B------:R-:W1:Y:S01]  /*b700*/  S2UR UR6, SR_CgaCtaId ;  /* 0x00000000000679c3 */ /* 0x000e620000008800 */
[C---:B------:R-:W-:Y:S01]  /*b710*/  SHF.L.U32 R3, R228.reuse, 0x3, RZ ;  /* 0x00000003e4037819 */ /* 0x040fe200000006ff */
[----:B------:R-:W-:Y:S01]  /*b720*/  UMOV UR7, 0x400 ;  /* 0x0000040000077882 */ /* 0x000fe20000000000 */
[----:B--2---:R-:W2:Y:S01]  /*b730*/  LDL R0, [R1+0x1c] ;  /* 0x00001c0001007983 */ /* 0x004ea20000100800 */
[----:B------:R-:W-:Y:S01]  /*b740*/  LOP3.LUT R2, R228, 0x38, RZ, 0xc0, !PT ;  /* 0x00000038e4027812 */ /* 0x000fe200078ec0ff */
[----:B------:R-:W-:Y:S01]  /*b750*/  BSSY.RECONVERGENT B1, `(.L_x_906) ;  /* 0x000035b000017945 */ /* 0x000fe20003800200 */
[----:B------:R-:W-:Y:S02]  /*b760*/  LOP3.LUT R222, R3, 0x38, RZ, 0xc0, !PT ;  /* 0x0000003803de7812 */ /* 0x000fe400078ec0ff */
[----:B------:R-:W-:Y:S02]  /*b770*/  LOP3.LUT R2, R2, 0x1c0, R3, 0xf8, !PT ;  /* 0x000001c002027812 */ /* 0x000fe400078ef803 */
[----:B------:R-:W-:Y:S02]  /*b780*/  SHF.L.U32 R30, R234, 0x5, RZ ;  /* 0x00000005ea1e7819 */ /* 0x000fe400000006ff */
[----:B------:R-:W-:Y:S02]  /*b790*/  LOP3.LUT R2, R2, R222, RZ, 0x3c, !PT ;  /* 0x000000de02027212 */ /* 0x000fe400078e3cff */
[----:B------:R-:W-:Y:S02]  /*b7a0*/  SHF.L.U64.HI R26, R234, 0x5, R235 ;  /* 0x00000005ea1a7819 */ /* 0x000fe400000102eb */
[----:B------:R-:W-:Y:S02]  /*b7b0*/  LOP3.LUT R2, R2, 0x1e00, R3, 0xf8, !PT ;  /* 0x00001e0002027812 */ /* 0x000fe400078ef803 */
[C---:B------:R-:W-:Y:S02]  /*b7c0*/  SHF.L.U32 R227, R228.reuse, 0x6, RZ ;  /* 0x00000006e4e37819 */ /* 0x040fe400000006ff */
[----:B------:R-:W-:Y:S02]  /*b7d0*/  SHF.R.U32.HI R225, RZ, 0x1, R228 ;  /* 0x00000001ffe17819 */ /* 0x000fe400000116e4 */
[C---:B------:R-:W-:Y:S02]  /*b7e0*/  LOP3.LUT R3, R227.reuse, 0x400, RZ, 0xc0, !PT ;  /* 0x00000400e3037812 */ /* 0x040fe400078ec0ff */
[----:B------:R-:W-:Y:S02]  /*b7f0*/  SHF.L.U32 R226, R228, 0x5, RZ ;  /* 0x00000005e4e27819 */ /* 0x000fe400000006ff */
[----:B------:R-:W-:Y:S02]  /*b800*/  MOV R221, 0x20 ;  /* 0x0000002000dd7802 */ /* 0x000fe40000000f00 */
[----:B------:R-:W-:Y:S02]  /*b810*/  LOP3.LUT R226, R226, 0x7c00, RZ, 0xc0, !PT ;  /* 0x00007c00e2e27812 */ /* 0x000fe400078ec0ff */
[----:B--2---:R-:W-:Y:S01]  /*b820*/  MOV R8, R0 ;  /* 0x0000000000087202 */ /* 0x004fe20000000f00 */
[----:B-1----:R-:W-:Y:S01]  /*b830*/  ULEA UR6, UR6, UR7, 0x18 ;  /* 0x0000000706067291 */ /* 0x002fe2000f8ec0ff */
[CC--:B---3--:R-:W-:Y:S02]  /*b840*/  ISETP.GE.AND P3, PT, R222.reuse, R4.reuse, PT ;  /* 0x00000004de00720c */ /* 0x0c8fe40003f66270 */
[----:B------:R-:W-:Y:S02]  /*b850*/  ISETP.GE.AND P1, PT, R222, R4, PT ;  /* 0x00000004de00720c */ /* 0x000fe40003f26270 */
[-C--:B------:R-:W-:Y:S02]  /*b860*/  IADD3 R4, P0, PT, R30, R13.reuse, RZ ;  /* 0x0000000d1e047210 */ /* 0x080fe40007f1e0ff */
[----:B------:R-:W-:Y:S02]  /*b870*/  MOV R224, UR6 ;  /* 0x0000000600e07c02 */ /* 0x000fe40008000f00 */
[----:B------:R-:W-:Y:S02]  /*b880*/  IADD3.X R5, PT, PT, R26, R8, RZ, P0, !PT ;  /* 0x000000081a057210 */ /* 0x000fe400007fe4ff */
[----:B------:R-:W-:Y:S02]  /*b890*/  LEA R231, R2, R224, 0x1 ;  /* 0x000000e002e77211 */ /* 0x000fe400078e08ff */
[----:B------:R-:W-:Y:S02]  /*b8a0*/  LOP3.LUT R0, R227, 0x1c0, RZ, 0xc0, !PT ;  /* 0x000001c0e3007812 */ /* 0x000fe400078ec0ff */
[----:B------:R-:W-:Y:S01]  /*b8b0*/  @!P3 MOV R6, R13 ;  /* 0x0000000d0006b202 */ /* 0x000fe20000000f00 */
[--C-:B------:R-:W-:Y:S01]  /*b8c0*/  @!P1 IMAD.WIDE.U32 R24, R234, 0x1a0, R4.reuse ;  /* 0x000001a0ea189825 */ /* 0x100fe200078e0004 */
[----:B------:R-:W-:Y:S02]  /*b8d0*/  @!P3 MOV R7, R8 ;  /* 0x000000080007b202 */ /* 0x000fe40000000f00 */
[----:B------:R-:W-:Y:S01]  /*b8e0*/  @!P1 IADD3 R30, P0, PT, R4, R30, RZ ;  /* 0x0000001e041e9210 */ /* 0x000fe20007f1e0ff */
[----:B------:R-:W-:Y:S01]  /*b8f0*/  @!P1 IMAD R28, R235, 0x1a0, RZ ;  /* 0x000001a0eb1c9824 */ /* 0x000fe200078e02ff */
[----:B------:R-:W-:Y:S01]  /*b900*/  @!P1 MOV R22, R4 ;  /* 0x0000000400169202 */ /* 0x000fe20000000f00 */
[----:B------:R-:W-:Y:S01]  /*b910*/  @!PT LDS RZ, [RZ] ;  /* 0x00000000fffff984 */ /* 0x000fe20000000800 */
[----:B------:R-:W-:Y:S01]  /*b920*/  @!PT LDS RZ, [RZ] ;  /* 0x00000000fffff984 */ /* 0x000fe20000000800 */
[----:B------:R-:W-:Y:S01]  /*b930*/  @!PT LDS RZ, [RZ] ;  /* 0x00000000fffff984 */ /* 0x000fe20000000800 */
[----:B------:R1:W-:Y:S01]  /*b940*/  @!P3 LDGSTS.E.BYPASS.LTC128B.128 [R231+0xa000], desc[UR4][R6.64] ;  /* 0x0a00000006e7bfae */ /* 0x0003e2000b981a04 */
[----:B------:R-:W-:Y:S01]  /*b950*/  @!P1 IADD3.X R31, PT, PT, R5, R26, RZ, P0, !PT ;  /* 0x0000001a051f9210 */ /* 0x000fe200007fe4ff */
[C---:B------:R-:W-:Y:S01]  /*b960*/  @!P1 IMAD R29, R235.reuse, 0x1c0, RZ ;  /* 0x000001c0eb1d9824 */ /* 0x040fe200078e02ff */
[----:B------:R-:W-:Y:S01]  /*b970*/  @!P1 MOV R23, R5 ;  /* 0x0000000500179202 */ /* 0x000fe20000000f00 */
[----:B------:R-:W-:Y:S01]  /*b980*/  @!P1 IMAD.WIDE.U32 R8, R234, 0x60, R4 ;  /* 0x00000060ea089825 */ /* 0x000fe200078e0004 */
[----:B------:R-:W-:Y:S02]  /*b990*/  @!P1 IADD3 R25, PT, PT, R28, R25, RZ ;  /* 0x000000191c199210 */ /* 0x000fe40007ffe0ff */
[CC--:B------:R-:W-:Y:S01]  /*b9a0*/  @!P1 LEA R28, P2, R234.reuse, R4.reuse, 0x6 ;  /* 0x00000004ea1c9211 */ /* 0x0c0fe200078430ff */
[----:B------:R-:W-:Y:S01]  /*b9b0*/  @P3 STS.128 [R231+0xa000], RZ ;  /* 0x00a000ffe7003388 */ /* 0x000fe20000000c00 */
[----:B------:R-:W-:Y:S01]  /*b9c0*/  @!P1 IMAD.WIDE.U32 R22, R234, 0x1c0, R22 ;  /* 0x000001c0ea169825 */ /* 0x000fe200078e0016 */
[----:B------:R-:W-:Y:S02]  /*b9d0*/  LOP3.LUT R0, R0, 0x8, R228, 0xf8, !PT ;  /* 0x0000000800007812 */ /* 0x000fe400078ef8e4 */
[----:B------:R-:W-:Y:S01]  /*b9e0*/  @!P1 MOV R16, R4 ;  /* 0x0000000400109202 */ /* 0x000fe20000000f00 */
[----:B------:R-:W-:Y:S01]  /*b9f0*/  @!P1 IMAD R18, R235, 0x120, RZ ;  /* 0x00000120eb129824 */ /* 0x000fe200078e02ff */
[----:B------:R-:W-:Y:S01]  /*ba00*/  @!P1 IADD3 R23, PT, PT, R29, R23, RZ ;  /* 0x000000171d179210 */ /* 0x000fe20007ffe0ff */
[C---:B------:R-:W-:Y:S01]  /*ba10*/  @!P1 IMAD R27, R235.reuse, 0x180, RZ ;  /* 0x00000180eb1b9824 */ /* 0x040fe200078e02ff */
[----:B------:R-:W-:Y:S01]  /*ba20*/  @P1 STS.128 [R231+0xa800], RZ ;  /* 0x00a800ffe7001388 */ /* 0x000fe20000000c00 */
[-C--:B------:R-:W-:Y:S01]  /*ba30*/  @!P1 LEA.HI.X R29, R234, R5.reuse, R235, 0x6, P2 ;  /* 0x00000005ea1d9211 */ /* 0x080fe200010f34eb */
[C---:B------:R-:W-:Y:S01]  /*ba40*/  @!P1 IMAD R2, R235.reuse, 0xa0, RZ ;  /* 0x000000a0eb029824 */ /* 0x040fe200078e02ff */
[----:B------:R-:W-:Y:S01]  /*ba50*/  LOP3.LUT R0, R0, R222, RZ, 0x3c, !PT ;  /* 0x000000de00007212 */ /* 0x000fe200078e3cff */
[C---:B------:R-:W-:Y:S01]  /*ba60*/  @!P1 IMAD R14, R235.reuse, 0xc0, RZ ;  /* 0x000000c0eb0e9824 */ /* 0x040fe200078e02ff */
[----:B------:R-:W-:Y:S01]  /*ba70*/  @!P1 MOV R17, R5 ;  /* 0x0000000500119202 */ /* 0x000fe20000000f00 */
[C---:B------:R-:W-:Y:S01]  /*ba80*/  @!P1 IMAD R15, R235.reuse, 0xe0, RZ ;  /* 0x000000e0eb0f9824 */ /* 0x040fe200078e02ff */
[----:B------:R-:W-:Y:S01]  /*ba90*/  LEA R3, R0, R3, 0x1 ;  /* 0x0000000300037211 */ /* 0x000fe200078e08ff */
[----:B------:R-:W-:Y:S01]  /*baa0*/  @!PT LDS RZ, [RZ] ;  /* 0x00000000fffff984 */ /* 0x000fe20000000800 */
[----:B------:R-:W-:Y:S01]  /*bab0*/  @!PT LDS RZ, [RZ] ;  /* 0x00000000fffff984 */ /* 0x000fe20000000800 */
[----:B------:R-:W-:Y:S01]  /*bac0*/  @!PT LDS RZ, [RZ] ;  /* 0x00000000fffff984 */ /* 0x000fe20000000800 */
[----:B------:R2:W-:Y:S01]  /*bad0*/  @!P1 LDGSTS.E.BYPASS.LTC128B.128 [R231+0xa800], desc[UR4][R4.64] ;  /* 0x0a80000004e79fae */ /* 0x0005e2000b981a04 */
[C---:B------:R-:W-:Y:S01]  /*bae0*/  @!P1 IMAD R0, R235.reuse, 0x60, RZ ;  /* 0x00000060eb009824 */ /* 0x040fe200078e02ff */
[----:B------:R-:W-:Y:S01]  /*baf0*/  @!P1 MOV R19, R5 ;  /* 0x0000000500139202 */ /* 0x000fe20000000f00 */
[C---:B------:R-:W-:Y:S01]  /*bb00*/  @!P1 IMAD.WIDE.U32 R16, R234.reuse, 0x120, R16 ;  /* 0x00000120ea109825 */ /* 0x040fe200078e0010 */
[-C--:B------:R-:W-:Y:S02]  /*bb10*/  @!P1 LEA R26, P0, R234, R4.reuse, 0x7 ;  /* 0x00000004ea1a9211 */ /* 0x080fe400078038ff */
[----:B------:R-:W-:Y:S01]  /*bb20*/  @!P1 IADD3 R9, PT, PT, R0, R9, RZ ;  /* 0x0000000900099210 */ /* 0x000fe20007ffe0ff */
[----:B-1----:R-:W-:Y:S01]  /*bb30*/  @!P1 IMAD.WIDE.U32 R6, R234, 0xa0, R4 ;  /* 0x000000a0ea069825 */ /* 0x002fe200078e0004 */
[----:B------:R-:W-:Y:S01]  /*bb40*/  @P1 STS.128 [R231+0xb000], RZ ;  /* 0x00b000ffe7001388 */ /* 0x000fe20000000c00 */
[----:B------:R-:W-:Y:S02]  /*bb50*/  LOP3.LUT P2, RZ, R228, 0x4, RZ, 0xc0, !PT ;  /* 0x00000004e4ff7812 */ /* 0x000fe4000784c0ff */
[----:B------:R-:W-:Y:S01]  /*bb60*/  @!P1 IADD3 R17, PT, PT, R18, R17, RZ ;  /* 0x0000001112119210 */ /* 0x000fe20007ffe0ff */
[C---:B------:R-:W-:Y:S01]  /*bb70*/  @!P1 IMAD R0, R235.reuse, 0x140, RZ ;  /* 0x00000140eb009824 */ /* 0x040fe200078e02ff */
[-C--:B------:R-:W-:Y:S02]  /*bb80*/  @!P1 MOV R18, R4.reuse ;  /* 0x0000000400129202 */ /* 0x080fe40000000f00 */
[----:B------:R-:W-:Y:S01]  /*bb90*/  @!P1 IADD3 R7, PT, PT, R2, R7, RZ ;  /* 0x0000000702079210 */ /* 0x000fe20007ffe0ff */
[----:B------:R-:W-:Y:S01]  /*bba0*/  @!PT LDS RZ, [RZ] ;  /* 0x00000000fffff984 */ /* 0x000fe20000000800 */
[----:B------:R-:W-:Y:S01]  /*bbb0*/  @!PT LDS RZ, [RZ] ;  /* 0x00000000fffff984 */ /* 0x000fe20000000800 */
[----:B------:R-:W-:Y:S01]  /*bbc0*/  @!PT LDS RZ, [RZ] ;  /* 0x00000000fffff984 */ /* 0x000fe20000000800 */
[----:B------:R-:W-:Y:S01]  /*bbd0*/  @!P1 LDGSTS.E.BYPASS.LTC128B.128 [R231+0xb000], desc[UR4][R30.64] ;  /* 0x0b0000001ee79fae */ /* 0x000fe2000b981a04 */
[-C--:B------:R-:W-:Y:S01]  /*bbe0*/  @!P1 MOV R10, R4.reuse ;  /* 0x00000004000a9202 */ /* 0x080fe20000000f00 */
[C---:B------:R-:W-:Y:S01]  /*bbf0*/  @!P1 IMAD.WIDE.U32 R18, R234.reuse, 0x180, R18 ;  /* 0x00000180ea129825 */ /* 0x040fe200078e0012 */
[----:B------:R-:W-:Y:S02]  /*bc00*/  @!P1 MOV R11, R5 ;  /* 0x00000005000b9202 */ /* 0x000fe40000000f00 */
[-C--:B------:R-:W-:Y:S01]  /*bc10*/  @!P1 MOV R12, R4.reuse ;  /* 0x00000004000c9202 */ /* 0x080fe20000000f00 */
[----:B------:R-:W-:Y:S01]  /*bc20*/  @!P1 IMAD R2, R235, 0x160, RZ ;  /* 0x00000160eb029824 */ /* 0x000fe200078e02ff */
[----:B------:R-:W-:Y:S01]  /*bc30*/  @!P1 IADD3 R19, PT, PT, R27, R19, RZ ;  /* 0x000000131b139210 */ /* 0x000fe20007ffe0ff */
[----:B------:R-:W-:Y:S01]  /*bc40*/  @P1 STS.128 [R231+0xb800], RZ ;  /* 0x00b800ffe7001388 */ /* 0x000fe20000000c00 */
[CC--:B------:R-:W-:Y:S01]  /*bc50*/  @!P1 LEA.HI.X R27, R234.reuse, R5.reuse, R235, 0x7, P0 ;  /* 0x00000005ea1b9211 */ /* 0x0c0fe200000f3ceb */
[----:B------:R-:W-:Y:S01]  /*bc60*/  @!P1 IMAD.WIDE.U32 R10, R234, 0xc0, R10 ;  /* 0x000000c0ea0a9825 */ /* 0x000fe200078e000a */
[----:B------:R-:W-:Y:S02]  /*bc70*/  @!P1 MOV R13, R5 ;  /* 0x00000005000d9202 */ /* 0x000fe40000000f00 */
[-C--:B------:R-:W-:Y:S02]  /*bc80*/  @!P1 MOV R20, R4.reuse ;  /* 0x0000000400149202 */ /* 0x080fe40000000f00 */
[----:B------:R-:W-:Y:S01]  /*bc90*/  @!P1 IADD3 R11, PT, PT, R14, R11, RZ ;  /* 0x0000000b0e0b9210 */ /* 0x000fe20007ffe0ff */
[----:B------:R-:W-:Y:S01]  /*bca0*/  @!PT LDS RZ, [RZ] ;  /* 0x00000000fffff984 */ /* 0x000fe20000000800 */
[----:B------:R-:W-:Y:S01]  /*bcb0*/  @!PT LDS RZ, [RZ] ;  /* 0x00000000fffff984 */ /* 0x000fe20000000800 */
[----:B------:R-:W-:Y:S01]  /*bcc0*/  @!PT LDS RZ, [RZ] ;  /* 0x00000000fffff984 */ /* 0x000fe20000000800 */
[----:B------:R-:W-:Y:S01]  /*bcd0*/  @!P1 LDGSTS.E.BYPASS.LTC128B.128 [R231+0xb800], desc[UR4][R28.64] ;  /* 0x0b8000001ce79fae */ /* 0x000fe2000b981a04 */
[C---:B------:R-:W-:Y:S01]  /*bce0*/  @!P1 IMAD.WIDE.U32 R12, R234.reuse, 0xe0, R12 ;  /* 0x000000e0ea0c9825 */ /* 0x040fe200078e000c */
[----:B------:R-:W-:Y:S04]  /*bcf0*/  @!P1 MOV R21, R5 ;  /* 0x0000000500159202 */ /* 0x000fe80000000f00 */
[----:B------:R-:W-:Y:S01]  /*bd00*/  @!P1 IADD3 R13, PT, PT, R15, R13, RZ ;  /* 0x0000000d0f0d9210 */ /* 0x000fe20007ffe0ff */
[C---:B------:R-:W-:Y:S01]  /*bd10*/  @!P1 IMAD.WIDE.U32 R14, R234.reuse, 0x140, R4 ;  /* 0x00000140ea0e9825 */ /* 0x040fe200078e0004 */
[----:B------:R-:W-:Y:S02]  /*bd20*/  @P1 STS.128 [R231+0xc000], RZ ;  /* 0x00c000ffe7001388 */ /* 0x000fe40000000c00 */
[C---:B--2---:R-:W-:Y:S01]  /*bd30*/  @!P1 LEA R4, P0, R234.reuse, R4, 0x8 ;  /* 0x00000004ea049211 */ /* 0x044fe200078040ff */
[----:B------:R-:W-:Y:S01]  /*bd40*/  @!P1 IMAD.WIDE.U32 R20, R234, 0x160, R20 ;  /* 0x00000160ea149825 */ /* 0x000fe200078e0014 */
[----:B------:R-:W-:Y:S02]  /*bd50*/  @!P1 IADD3 R15, PT, PT, R0, R15, RZ ;  /* 0x0000000f000f9210 */ /* 0x000fe40007ffe0ff */
[----:B------:R-:W-:Y:S02]  /*bd60*/  @!P1 LEA.HI.X R5, R234, R5, R235, 0x8, P0 ;  /* 0x00000005ea059211 */ /* 0x000fe400000f44eb */
[----:B------:R-:W-:Y:S01]  /*bd70*/  @!PT LDS RZ, [RZ] ;  /* 0x00000000fffff984 */ /* 0x000fe20000000800 */
[----:B------:R-:W-:Y:S01]  /*bd80*/  @!PT LDS RZ, [RZ] ;  /* 0x00000000fffff984 */ /* 0x000fe20000000800 */
[----:B------:R-:W-:Y:S01]  /*bd90*/  @!PT LDS RZ, [RZ] ;  /* 0x00000000fffff984 */ /* 0x000fe20000000800 */
[----:B------:R-:W-:Y:S01]  /*bda0*/  @!P1 LDGSTS.E.BYPASS.LTC128B.128 [R231+0xc000], desc[UR4][R8.64] ;  /* 0x0c00000008e79fae */ /* 0x000fe2000b981a04 */
[----:B------:R-:W-:Y:S02]  /*bdb0*/  @!P1 IADD3 R21, PT, PT, R2, R21, RZ ;  /* 0x0000001502159210 */ /* 0x000fe40007ffe0ff */
[----:B------:R-:W-:Y:S02]  /*bdc0*/  LOP3.LUT R0, R225, 0x8, RZ, 0xc0, !PT ;  /* 0x00000008e1007812 */ /* 0x000fe400078ec0ff */
[--C-:B------:R-:W-:Y:S02]  /*bdd0*/  LOP3.LUT R2, R226, 0x200, R227.reuse, 0xf8, !PT ;  /* 0x00000200e2027812 */ /* 0x100fe400078ef8e3 */
[----:B------:R-:W-:Y:S01]  /*bde0*/  LOP3.LUT R0, R0, 0x1c0, R227, 0xf8, !PT ;  /* 0x000001c000007812 */ /* 0x000fe200078ef8e3 */
[----:B------:R-:W-:Y:S01]  /*bdf0*/  @P1 STS.128 [R231+0xc800], RZ ;  /* 0x00c800ffe7001388 */ /* 0x000fe20000000c00 */
[----:B------:R-:W-:Y:S02]  /*be00*/  LOP3.LUT P0, RZ, R228, 0x2, RZ, 0xc0, !PT ;  /* 0x00000002e4ff7812 */ /* 0x000fe4000780c0ff */
[----:B------:R-:W-:Y:S02]  /*be10*/  LOP3.LUT R223, R0, R222, RZ, 0x3c, !PT ;  /* 0x000000de00df7212 */ /* 0x000fe400078e3cff */
[----:B------:R-:W-:Y:S02]  /*be20*/  SEL R221, R221, 0xffffffe0, !P0 ;  /* 0xffffffe0dddd7807 */ /* 0x000fe40004000000 */
[----:B------:R-:W-:Y:S01]  /*be30*/  LOP3.LUT R0, R2, R223, RZ, 0xfc, !PT ;  /* 0x000000df02007212 */ /* 0x000fe200078efcff */
[----:B------:R-:W-:Y:S01]  /*be40*/  @!PT LDS RZ, [RZ] ;  /* 0x00000000fffff984 */ /* 0x000fe20000000800 */
[----:B------:R-:W-:Y:S01]  /*be50*/  @!PT LDS RZ, [RZ] ;  /* 0x00000000fffff984 */ /* 0x000fe20000000800 */
[----:B------:R-:W-:Y:S01]  /*be60*/  @!PT LDS RZ, [RZ] ;  /* 0x00000000fffff984 */ /* 0x000fe20000000800 */
[----:B------:R-:W-:Y:S01]  /*be70*/  @!P1 LDGSTS.E.BYPASS.LTC128B.128 [R231+0xc800], desc[UR4][R26.64] ;  /* 0x0c8000001ae79fae */ /* 0x000fe2000b981a04 */
[----:B------:R-:W-:Y:S02]  /*be80*/  IADD3 R2, PT, PT, R224, R3, RZ ;  /* 0x00000003e0027210 */ /* 0x000fe40007ffe0ff */
[----:B------:R-:W-:Y:S02]  /*be90*/  LEA R208, R0, R224, 0x1 ;  /* 0x000000e000d07211 */ /* 0x000fe400078e08ff */
[-C--:B------:R-:W-:Y:S02]  /*bea0*/  IADD3 R0, PT, PT, R2, R221.reuse, RZ ;  /* 0x000000dd02007210 */ /* 0x080fe40007ffe0ff */
[C---:B------:R-:W-:Y:S01]  /*beb0*/  IADD3 R172, PT, PT, R208.reuse, R221, RZ ;  /* 0x000000ddd0ac7210 */ /* 0x040fe20007ffe0ff */
[----:B------:R-:W-:Y:S01]  /*bec0*/  @P1 STS.128 [R231+0xd000], RZ ;  /* 0x00d000ffe7001388 */ /* 0x000fe20000000c00 */
[----:B------:R-:W-:Y:S04]  /*bed0*/  MOV R3, 0x40 ;  /* 0x0000004000037802 */ /* 0x000fe80000000f00 */
[----:B------:R-:W-:Y:S03]  /*bee0*/  SEL R3, R3, 0xffffffc0, !P2 ;  /* 0xffffffc003037807 */ /* 0x000fe60005000000 */
[----:B------:R-:W-:Y:S01]  /*bef0*/  @!PT LDS RZ, [RZ] ;  /* 0x00000000fffff984 */ /* 0x000fe20000000800 */
[----:B------:R-:W-:Y:S01]  /*bf00*/  @!PT LDS RZ, [RZ] ;  /* 0x00000000fffff984 */ /* 0x000fe20000000800 */
[----:B------:R-:W-:Y:S01]  /*bf10*/  @!PT LDS RZ, [RZ] ;  /* 0x00000000fffff984 */ /* 0x000fe20000000800 */
[----:B------:R-:W-:Y:S01]  /*bf20*/  @!P1 LDGSTS.E.BYPASS.LTC128B.128 [R231+0xd000], desc[UR4][R6.64] ;  /* 0x0d00000006e79fae */ /* 0x000fe2000b981a04 */
[-C--:B------:R-:W-:Y:S07]  /*bf30*/  IADD3 R220, PT, PT, R208, R3.reuse, RZ ;  /* 0x00000003d0dc7210 */ /* 0x080fee0007ffe0ff */
[----:B------:R-:W-:Y:S08]  /*bf40*/  @P1 STS.128 [R231+0xd800], RZ ;  /* 0x00d800ffe7001388 */ /* 0x000ff00000000c00 */
[----:B------:R-:W-:Y:S01]  /*bf50*/  @!PT LDS RZ, [RZ] ;  /* 0x00000000fffff984 */ /* 0x000fe20000000800 */
[----:B------:R-:W-:Y:S01]  /*bf60*/  @!PT LDS RZ, [RZ] ;  /* 0x00000000fffff984 */ /* 0x000fe20000000800 */
[----:B------:R-:W-:Y:S01]  /*bf70*/  @!PT LDS RZ, [RZ] ;  /* 0x00000000fffff984 */ /* 0x000fe20000000800 */
[----:B------:R1:W-:Y:S08]  /*bf80*/  @!P1 LDGSTS.E.BYPASS.LTC128B.128 [R231+0xd800], desc[UR4][R10.64] ;  /* 0x0d8000000ae79fae */ /* 0x0003f0000b981a04 */
[----:B------:R-:W-:Y:S08]  /*bf90*/  @P1 STS.128 [R231+0xe000], RZ ;  /* 0x00e000ffe7001388 */ /* 0x000ff00000000c00 */
[----:B------:R-:W-:Y:S01]  /*bfa0*/  @!PT LDS RZ, [RZ] ;  /* 0x00000000fffff984 */ /* 0x000fe20000000800 */
[----:B------:R-:W-:Y:S01]  /*bfb0*/  @!PT LDS RZ, [RZ] ;  /* 0x00000000fffff984 */ /* 0x000fe20000000800 */
[----:B------:R-:W-:Y:S01]  /*bfc0*/  @!PT LDS RZ, [RZ] ;  /* 0x00000000fffff984 */ /* 0x000fe20000000800 */
[----:B------:R-:W-:Y:S08]  /*bfd0*/  @!P1 LDGSTS.E.BYPASS.LTC128B.128 [R231+0xe000], desc[UR4][R12.64] ;  /* 0x0e0000000ce79fae */ /* 0x000ff0000b981a04 */
        /* <DEDUP_REMOVED lines=35> */
[----:B------:R-:W-:Y:S08]  /*c210*/  LDSM.16.M88.4 R128, [R208] ;  /* 0x00000000d080783b */ /* 0x000ff00000000200 */
[----:B-1----:R-:W1:Y:S08]  /*c220*/  LDSM.16.M88.4 R8, [R2+0x2000] ;  /* 0x002000000208783b */ /* 0x002e700000000200 */
[----:B--2---:R-:W2:Y:S08]  /*c230*/  LDSM.16.M88.4 R16, [R2+0x2800] ;  /* 0x002800000210783b */ /* 0x004eb00000000200 */
[----:B---3--:R-:W4:Y:S08]  /*c240*/  LDSM.16.M88.4 R24, [R2+0x3000] ;  /* 0x003000000218783b */ /* 0x008f300000000200 */
[----:B------:R-:W3:Y:S08]  /*c250*/  LDSM.16.M88.4 R32, [R2+0x3800] ;  /* 0x003800000220783b */ /* 0x000ef00000000200 */
[----:B------:R-:W3:Y:S01]  /*c260*/  LDSM.16.M88.4 R40, [R2+0x4000] ;  /* 0x004000000228783b */ /* 0x000ee20000000200 */
[C---:B-1----:R-:W-:Y:S07]  /*c270*/  HMMA.16816.F32.BF16 R4, R128.reuse, R8, RZ ;  /* 0x000000088004723c */ /* 0x042fee00000418ff */
[----:B------:R-:W1:Y:S01]  /*c280*/  LDSM.16.M88.4 R48, [R2+0x4800] ;  /* 0x004800000230783b */ /* 0x000e620000000200 */
[C---:B------:R-:W-:Y:S07]  /*c290*/  HMMA.16816.F32.BF16 R8, R128.reuse, R10, RZ ;  /* 0x0000000a8008723c */ /* 0x040fee00000418ff */
[----:B------:R-:W1:Y:S01]  /*c2a0*/  LDSM.16.M88.4 R56, [R2+0x5000] ;  /* 0x005000000238783b */ /* 0x000e620000000200 */
[C---:B--2---:R-:W-:Y:S07]  /*c2b0*/  HMMA.16816.F32.BF16 R12, R128.reuse, R16, RZ ;  /* 0x00000010800c723c */ /* 0x044fee00000418ff */
[----:B------:R-:W2:Y:S01]  /*c2c0*/  LDSM.16.M88.4 R64, [R2+0x5800] ;  /* 0x005800000240783b */ /* 0x000ea20000000200 */
[C---:B------:R-:W-:Y:S07]  /*c2d0*/  HMMA.16816.F32.BF16 R16, R128.reuse, R18, RZ ;  /* 0x000000128010723c */ /* 0x040fee00000418ff */
[----:B------:R-:W2:Y:S01]  /*c2e0*/  LDSM.16.M88.4 R72, [R2+0x6000] ;  /* 0x006000000248783b */ /* 0x000ea20000000200 */
[C---:B----4-:R-:W-:Y:S07]  /*c2f0*/  HMMA.16816.F32.BF16 R20, R128.reuse, R24, RZ ;  /* 0x000000188014723c */ /* 0x050fee00000418ff */
[----:B------:R-:W4:Y:S01]  /*c300*/  LDSM.16.M88.4 R80, [R2+0x6800] ;  /* 0x006800000250783b */ /* 0x000f220000000200 */
[C---:B------:R-:W-:Y:S07]  /*c310*/  HMMA.16816.F32.BF16 R24, R128.reuse, R26, RZ ;  /* 0x0000001a8018723c */ /* 0x040fee00000418ff */
[----:B------:R-:W4:Y:S01]  /*c320*/  LDSM.16.M88.4 R88, [R2+0x7000] ;  /* 0x007000000258783b */ /* 0x000f220000000200 */
[C---:B---3--:R-:W-:Y:S07]  /*c330*/  HMMA.16816.F32.BF16 R28, R128.reuse, R32, RZ ;  /* 0x00000020801c723c */ /* 0x048fee00000418ff */
[----:B------:R-:W3:Y:S01]  /*c340*/  LDSM.16.M88.4 R96, [R2+0x7800] ;  /* 0x007800000260783b */ /* 0x000ee20000000200 */
[C---:B------:R-:W-:Y:S07]  /*c350*/  HMMA.16816.F32.BF16 R32, R128.reuse, R34, RZ ;  /* 0x000000228020723c */ /* 0x040fee00000418ff */
[----:B------:R-:W3:Y:S01]  /*c360*/  LDSM.16.M88.4 R104, [R2+0x8000] ;  /* 0x008000000268783b */ /* 0x000ee20000000200 */
[C---:B------:R-:W-:Y:S07]  /*c370*/  HMMA.16816.F32.BF16 R36, R128.reuse, R40, RZ ;  /* 0x000000288024723c */ /* 0x040fee00000418ff */
[----:B------:R-:W3:Y:S01]  /*c380*/  LDSM.16.M88.4 R112, [R2+0x8800] ;  /* 0x008800000270783b */ /* 0x000ee20000000200 */
[C---:B------:R-:W-:Y:S07]  /*c390*/  HMMA.16816.F32.BF16 R40, R128.reuse, R42, RZ ;  /* 0x0000002a8028723c */ /* 0x040fee00000418ff */
[----:B------:R-:W3:Y:S01]  /*c3a0*/  LDSM.16.M88.4 R120, [R2+0x9000] ;  /* 0x009000000278783b */ /* 0x000ee20000000200 */
[C---:B-1----:R-:W-:Y:S07]  /*c3b0*/  HMMA.16816.F32.BF16 R44, R128.reuse, R48, RZ ;  /* 0x00000030802c723c */ /* 0x042fee00000418ff */
[----:B------:R1:W3:Y:S01]  /*c3c0*/  LDSM.16.M88.4 R168, [R2+0x9800] ;  /* 0x0098000002a8783b */ /* 0x0002e20000000200 */
[C---:B------:R-:W-:Y:S07]  /*c3d0*/  HMMA.16816.F32.BF16 R48, R128.reuse, R50, RZ ;  /* 0x000000328030723c */ /* 0x040fee00000418ff */
[----:B------:R-:W-:Y:S01]  /*c3e0*/  LDSM.16.M88.4 R172, [R172] ;  /* 0x00000000acac783b */ /* 0x000fe20000000200 */
[C---:B------:R-:W-:Y:S07]  /*c3f0*/  HMMA.16816.F32.BF16 R52, R128.reuse, R56, RZ ;  /* 0x000000388034723c */ /* 0x040fee00000418ff */
[----:B------:R-:W3:Y:S01]  /*c400*/  LDSM.16.M88.4 R176, [R0+0x2000] ;  /* 0x0020000000b0783b */ /* 0x000ee20000000200 */
[C---:B------:R-:W-:Y:S07]  /*c410*/  HMMA.16816.F32.BF16 R56, R128.reuse, R58, RZ ;  /* 0x0000003a8038723c */ /* 0x040fee00000418ff */
[----:B------:R-:W3:Y:S01]  /*c420*/  LDSM.16.M88.4 R180, [R0+0x2800] ;  /* 0x0028000000b4783b */ /* 0x000ee20000000200 */
[----:B-1----:R-:W-:Y:S02]  /*c430*/  IADD3 R2, PT, PT, R2, R3, RZ ;  /* 0x0000000302027210 */ /* 0x002fe40007ffe0ff */
[----:B-----5:R-:W-:Y:S01]  /*c440*/  MOV R3, R209 ;  /* 0x000000d100037202 */ /* 0x020fe20000000f00 */
[C---:B--2---:R-:W-:Y:S04]  /*c450*/  HMMA.16816.F32.BF16 R60, R128.reuse, R64, RZ ;  /* 0x00000040803c723c */ /* 0x044fe800000418ff */
[----:B------:R-:W1:Y:S04]  /*c460*/  LDSM.16.M88.4 R184, [R0+0x3000] ;  /* 0x0030000000b8783b */ /* 0x000e680000000200 */
[C---:B------:R-:W-:Y:S04]  /*c470*/  HMMA.16816.F32.BF16 R64, R128.reuse, R66, RZ ;  /* 0x000000428040723c */ /* 0x040fe800000418ff */
[----:B------:R-:W2:Y:S04]  /*c480*/  LDSM.16.M88.4 R188, [R0+0x3800] ;  /* 0x0038000000bc783b */ /* 0x000ea80000000200 */
[C---:B------:R-:W-:Y:S04]  /*c490*/  HMMA.16816.F32.BF16 R68, R128.reuse, R72, RZ ;  /* 0x000000488044723c */ /* 0x040fe800000418ff */
[----:B------:R-:W2:Y:S04]  /*c4a0*/  LDSM.16.M88.4 R192, [R0+0x4000] ;  /* 0x0040000000c0783b */ /* 0x000ea80000000200 */
[C---:B------:R-:W-:Y:S04]  /*c4b0*/  HMMA.16816.F32.BF16 R72, R128.reuse, R74, RZ ;  /* 0x0000004a8048723c */ /* 0x040fe800000418ff */
[----:B------:R-:W2:Y:S04]  /*c4c0*/  LDSM.16.M88.4 R196, [R0+0x4800] ;  /* 0x0048000000c4783b */ /* 0x000ea80000000200 */
[C---:B----4-:R-:W-:Y:S04]  /*c4d0*/  HMMA.16816.F32.BF16 R76, R128.reuse, R80, RZ ;  /* 0x00000050804c723c */ /* 0x050fe800000418ff */
[----:B------:R-:W4:Y:S04]  /*c4e0*/  LDSM.16.M88.4 R200, [R0+0x5000] ;  /* 0x0050000000c8783b */ /* 0x000f280000000200 */
[C---:B------:R-:W-:Y:S04]  /*c4f0*/  HMMA.16816.F32.BF16 R80, R128.reuse, R82, RZ ;  /* 0x000000528050723c */ /* 0x040fe800000418ff */
[----:B------:R-:W4:Y:S04]  /*c500*/  LDSM.16.M88.4 R204, [R0+0x5800] ;  /* 0x0058000000cc783b */ /* 0x000f280000000200 */
[C---:B------:R-:W-:Y:S04]  /*c510*/  HMMA.16816.F32.BF16 R84, R128.reuse, R88, RZ ;  /* 0x000000588054723c */ /* 0x040fe800000418ff */
[----:B------:R-:W0:Y:S08]  /*c520*/  LDGDEPBAR ;  /* 0x00000000000079af */ /* 0x000e300000000000 */
[----:B------:R-:W4:Y:S01]  /*c530*/  LD.E R229, desc[UR4][R134.64+0x18c] ;  /* 0x00018c0486e57980 */ /* 0x000f22000c101900 */
[C---:B------:R-:W-:Y:S03]  /*c540*/  HMMA.16816.F32.BF16 R88, R128.reuse, R90, RZ ;  /* 0x0000005a8058723c */ /* 0x040fe600000418ff */
[----:B------:R-:W-:Y:S05]  /*c550*/  LDSM.16.M88.4 R208, [R2+0x3000] ;  /* 0x0030000002d0783b */ /* 0x000fea0000000200 */
[C---:B---3--:R-:W-:Y:S03]  /*c560*/  HMMA.16816.F32.BF16 R92, R128.reuse, R96, RZ ;  /* 0x00000060805c723c */ /* 0x048fe600000418ff */
[----:B------:R-:W-:Y:S05]  /*c570*/  LDSM.16.M88.4 R212, [R2+0x3800] ;  /* 0x0038000002d4783b */ /* 0x000fea0000000200 */
[C---:B------:R-:W-:Y:S03]  /*c580*/  HMMA.16816.F32.BF16 R96, R128.reuse, R98, RZ ;  /* 0x000000628060723c */ /* 0x040fe600000418ff */
[----:B------:R-:W-:Y:S05]  /*c590*/  LDSM.16.M88.4 R216, [R2+0x4000] ;  /* 0x0040000002d8783b */ /* 0x000fea0000000200 */
        /* <DEDUP_REMOVED lines=8> */
[----:B------:R-:W3:Y:S07]  /*c620*/  LDSM.16.M88.4 R168, [R0+0x6000] ;  /* 0x0060000000a8783b */ /* 0x000eee0000000200 */
[C---:B------:R-:W-:Y:S08]  /*c630*/  HMMA.16816.F32.BF16 R4, R172.reuse, R176, R4 ;  /* 0x000000b0ac04723c */ /* 0x040ff00000041804 */
[C---:B------:R-:W-:Y:S01]  /*c640*/  HMMA.16816.F32.BF16 R8, R172.reuse, R178, R8 ;  /* 0x000000b2ac08723c */ /* 0x040fe20000041808 */
[----:B------:R-:W3:Y:S07]  /*c650*/  LDSM.16.M88.4 R176, [R0+0x6800] ;  /* 0x0068000000b0783b */ /* 0x000eee0000000200 */
        /* <DEDUP_REMOVED lines=8> */
[----:B------:R-:W-:Y:S07]  /*c6e0*/  LDSM.16.M88.4 R188, [R0+0x8800] ;  /* 0x0088000000bc783b */ /* 0x000fee0000000200 */
[C---:B------:R-:W-:Y:S08]  /*c6f0*/  HMMA.16816.F32.BF16 R36, R172.reuse, R192, R36 ;  /* 0x000000c0ac24723c */ /* 0x040ff00000041824 */
[C---:B------:R-:W-:Y:S01]  /*c700*/  HMMA.16816.F32.BF16 R40, R172.reuse, R194, R40 ;  /* 0x000000c2ac28723c */ /* 0x040fe20000041828 */
[----:B------:R-:W-:Y:S07]  /*c710*/  LDSM.16.M88.4 R192, [R0+0x9000] ;  /* 0x0090000000c0783b */ /* 0x000fee0000000200 */
[C---:B------:R-:W-:Y:S08]  /*c720*/  HMMA.16816.F32.BF16 R44, R172.reuse, R196, R44 ;  /* 0x000000c4ac2c723c */ /* 0x040ff0000004182c */
[C---:B------:R-:W-:Y:S01]  /*c730*/  HMMA.16816.F32.BF16 R48, R172.reuse, R198, R48 ;  /* 0x000000c6ac30723c */ /* 0x040fe20000041830 */
[----:B------:R-:W-:Y:S07]  /*c740*/  LDSM.16.M88.4 R196, [R220] ;  /* 0x00000000dcc4783b */ /* 0x000fee0000000200 */
[C---:B----4-:R-:W-:Y:S08]  /*c750*/  HMMA.16816.F32.BF16 R52, R172.reuse, R200, R52 ;  /* 0x000000c8ac34723c */ /* 0x050ff00000041834 */
[C---:B------:R-:W-:Y:S01]  /*c760*/  HMMA.16816.F32.BF16 R56, R172.reuse, R202, R56 ;  /* 0x000000caac38723c */ /* 0x040fe20000041838 */
[----:B------:R-:W-:Y:S07]  /*c770*/  LDSM.16.M88.4 R200, [R2+0x2000] ;  /* 0x0020000002c8783b */ /* 0x000fee0000000200 */
[C---:B------:R-:W-:Y:S08]  /*c780*/  HMMA.16816.F32.BF16 R60, R172.reuse, R204, R60 ;  /* 0x000000ccac3c723c */ /* 0x040ff0000004183c */
[C---:B------:R-:W-:Y:S01]  /*c790*/  HMMA.16816.F32.BF16 R64, R172.reuse, R206, R64 ;  /* 0x000000ceac40723c */ /* 0x040fe20000041840 */
[----:B------:R-:W-:Y:S07]  /*c7a0*/  LDSM.16.M88.4 R204, [R2+0x2800] ;  /* 0x0028000002cc783b */ /* 0x000fee0000000200 */
[C---:B---3--:R-:W-:Y:S08]  /*c7b0*/  HMMA.16816.F32.BF16 R68, R172.reuse, R168, R68 ;  /* 0x000000a8ac44723c */ /* 0x048ff00000041844 */
[C---:B------:R-:W-:Y:S01]  /*c7c0*/  HMMA.16816.F32.BF16 R72, R172.reuse, R170, R72 ;  /* 0x000000aaac48723c */ /* 0x040fe20000041848 */
[----:B------:R-:W2:Y:S07]  /*c7d0*/  LDSM.16.M88.4 R168, [R0+0x8000] ;  /* 0x0080000000a8783b */ /* 0x000eae0000000200 */
[C---:B------:R-:W-:Y:S08]  /*c7e0*/  HMMA.16816.F32.BF16 R76, R172.reuse, R176, R76 ;  /* 0x000000b0ac4c723c */ /* 0x040ff0000004184c */
[C---:B------:R-:W-:Y:S01]  /*c7f0*/  HMMA.16816.F32.BF16 R80, R172.reuse, R178, R80 ;  /* 0x000000b2ac50723c */ /* 0x040fe20000041850 */
[----:B------:R3:W4:Y:S07]  /*c800*/  LDSM.16.M88.4 R176, [R0+0x9800] ;  /* 0x0098000000b0783b */ /* 0x00072e0000000200 */
[C---:B------:R-:W-:Y:S08]  /*c810*/  HMMA.16816.F32.BF16 R84, R172.reuse, R180, R84 ;  /* 0x000000b4ac54723c */ /* 0x040ff00000041854 */
[C---:B------:R-:W-:Y:S01]  /*c820*/  HMMA.16816.F32.BF16 R88, R172.reuse, R182, R88 ;  /* 0x000000b6ac58723c */ /* 0x040fe20000041858 */
[----:B------:R-:W4:Y:S07]  /*c830*/  LDSM.16.M88.4 R180, [R2+0x4800] ;  /* 0x0048000002b4783b */ /* 0x000f2e0000000200 */
[C---:B-1----:R-:W-:Y:S03]  /*c840*/  HMMA.16816.F32.BF16 R92, R172.reuse, R184, R92 ;  /* 0x000000b8ac5c723c */ /* 0x042fe6000004185c */
[C---:B---3--:R-:W-:Y:S05]  /*c850*/  IADD3 R0, PT, PT, R221.reuse, R2, RZ ;  /* 0x00000002dd007210 */ /* 0x048fea0007ffe0ff */
[C---:B------:R-:W-:Y:S01]  /*c860*/  HMMA.16816.F32.BF16 R96, R172.reuse, R186, R96 ;  /* 0x000000baac60723c */ /* 0x040fe20000041860 */
[----:B------:R-:W-:Y:S07]  /*c870*/  LDSM.16.M88.4 R184, [R2+0x6800] ;  /* 0x0068000002b8783b */ /* 0x000fee0000000200 */
[C---:B--2---:R-:W-:Y:S08]  /*c880*/  HMMA.16816.F32.BF16 R100, R172.reuse, R168, R100 ;  /* 0x000000a8ac64723c */ /* 0x044ff00000041864 */
        /* <DEDUP_REMOVED lines=8> */
[C---:B----4-:R-:W-:Y:S08]  /*c910*/  HMMA.16816.F32.BF16 R124, R172.reuse, R176, R124 ;  /* 0x000000b0ac7c723c */ /* 0x050ff0000004187c */
[----:B------:R-:W-:Y:S01]  /*c920*/  HMMA.16816.F32.BF16 R128, R172, R178, R128 ;  /* 0x000000b2ac80723c */ /* 0x000fe20000041880 */
[----:B------:R-:W2:Y:S07]  /*c930*/  LDSM.16.M88.4 R172, [R2+0x5800] ;  /* 0x0058000002ac783b */ /* 0x000eae0000000200 */
[C---:B------:R-:W-:Y:S01]  /*c940*/  HMMA.16816.F32.BF16 R4, R196.reuse, R200, R4 ;  /* 0x000000c8c404723c */ /* 0x040fe20000041804 */
[----:B------:R-:W3:Y:S07]  /*c950*/  LDSM.16.M88.4 R176, [R2+0x6000] ;  /* 0x0060000002b0783b */ /* 0x000eee0000000200 */
[C---:B------:R-:W-:Y:S01]  /*c960*/  HMMA.16816.F32.BF16 R8, R196.reuse, R202, R8 ;  /* 0x000000cac408723c */ /* 0x040fe20000041808 */
[----:B------:R-:W4:Y:S07]  /*c970*/  LDSM.16.M88.4 R200, [R2+0x8000] ;  /* 0x0080000002c8783b */ /* 0x000f2e0000000200 */
[C---:B------:R-:W-:Y:S08]  /*c980*/  HMMA.16816.F32.BF16 R12, R196.reuse, R204, R12 ;  /* 0x000000ccc40c723c */ /* 0x040ff0000004180c */
[C---:B------:R-:W-:Y:S01]  /*c990*/  HMMA.16816.F32.BF16 R16, R196.reuse, R206, R16 ;  /* 0x000000cec410723c */ /* 0x040fe20000041810 */
[----:B------:R-:W4:Y:S07]  /*c9a0*/  LDSM.16.M88.4 R204, [R2+0x8800] ;  /* 0x0088000002cc783b */ /* 0x000f2e0000000200 */
[C---:B------:R-:W-:Y:S08]  /*c9b0*/  HMMA.16816.F32.BF16 R20, R196.reuse, R208, R20 ;  /* 0x000000d0c414723c */ /* 0x040ff00000041814 */
[C---:B------:R-:W-:Y:S01]  /*c9c0*/  HMMA.16816.F32.BF16 R24, R196.reuse, R210, R24 ;  /* 0x000000d2c418723c */ /* 0x040fe20000041818 */
[----:B------:R-:W4:Y:S07]  /*c9d0*/  LDSM.16.M88.4 R208, [R2+0x9000] ;  /* 0x0090000002d0783b */ /* 0x000f2e0000000200 */
[C---:B------:R-:W-:Y:S03]  /*c9e0*/  HMMA.16816.F32.BF16 R28, R196.reuse, R212, R28 ;  /* 0x000000d4c41c723c */ /* 0x040fe6000004181c */
[----:B------:R-:W-:Y:S05]  /*c9f0*/  IADD3 R212, PT, PT, R221, R220, RZ ;  /* 0x000000dcddd47210 */ /* 0x000fea0007ffe0ff */
[C---:B------:R-:W-:Y:S01]  /*ca00*/  HMMA.16816.F32.BF16 R32, R196.reuse, R214, R32 ;  /* 0x000000d6c420723c */ /* 0x040fe20000041820 */
[----:B------:R-:W-:Y:S07]  /*ca10*/  LDSM.16.M88.4 R212, [R212] ;  /* 0x00000000d4d4783b */ /* 0x000fee0000000200 */
[C---:B------:R-:W-:Y:S08]  /*ca20*/  HMMA.16816.F32.BF16 R36, R196.reuse, R216, R36 ;  /* 0x000000d8c424723c */ /* 0x040ff00000041824 */
[C---:B------:R-:W-:Y:S01]  /*ca30*/  HMMA.16816.F32.BF16 R40, R196.reuse, R218, R40 ;  /* 0x000000dac428723c */ /* 0x040fe20000041828 */
[----:B------:R-:W-:Y:S07]  /*ca40*/  LDSM.16.M88.4 R216, [R0+0x2000] ;  /* 0x0020000000d8783b */ /* 0x000fee0000000200 */
[C---:B------:R-:W-:Y:S08]  /*ca50*/  HMMA.16816.F32.BF16 R44, R196.reuse, R180, R44 ;  /* 0x000000b4c42c723c */ /* 0x040ff0000004182c */
[C---:B------:R-:W-:Y:S01]  /*ca60*/  HMMA.16816.F32.BF16 R48, R196.reuse, R182, R48 ;  /* 0x000000b6c430723c */ /* 0x040fe20000041830 */
[----:B------:R-:W4:Y:S07]  /*ca70*/  LDSM.16.M88.4 R180, [R2+0x9800] ;  /* 0x0098000002b4783b */ /* 0x000f2e0000000200 */
[C---:B-1----:R-:W-:Y:S08]  /*ca80*/  HMMA.16816.F32.BF16 R52, R196.reuse, R168, R52 ;  /* 0x000000a8c434723c */ /* 0x042ff00000041834 */
[C---:B------:R-:W-:Y:S01]  /*ca90*/  HMMA.16816.F32.BF16 R56, R196.reuse, R170, R56 ;  /* 0x000000aac438723c */ /* 0x040fe20000041838 */
[----:B------:R-:W1:Y:S07]  /*caa0*/  LDSM.16.M88.4 R168, [R0+0x2800] ;  /* 0x0028000000a8783b */ /* 0x000e6e0000000200 */
[C---:B--2---:R-:W-:Y:S08]  /*cab0*/  HMMA.16816.F32.BF16 R60, R196.reuse, R172, R60 ;  /* 0x000000acc43c723c */ /* 0x044ff0000004183c */
[C---:B------:R-:W-:Y:S08]  /*cac0*/  HMMA.16816.F32.BF16 R64, R196.reuse, R174, R64 ;  /* 0x000000aec440723c */ /* 0x040ff00000041840 */
[C---:B---3--:R-:W-:Y:S08]  /*cad0*/  HMMA.16816.F32.BF16 R68, R196.reuse, R176, R68 ;  /* 0x000000b0c444723c */ /* 0x048ff00000041844 */
        /* <DEDUP_REMOVED lines=39> */
[----:B------:R-:W1:Y:S10]  /*cd50*/  MUFU.TANH R168, R8 ;  /* 0x0000000800a87308 */ /* 0x000e740000002400 */
[----:B------:R-:W1:Y:S01]  /*cd60*/  MUFU.TANH R177, R9 ;  /* 0x0000000900b17308 */ /* 0x000e620000002400 */
[----:B----4-:R-:W4:Y:S09]  /*cd70*/  LDSM.16.M88.4 R4, [R0+0x3000] ;  /* 0x003000000004783b */ /* 0x010f320000000200 */
[----:B------:R-:W1:Y:S10]  /*cd80*/  MUFU.TANH R176, R10 ;  /* 0x0000000a00b07308 */ /* 0x000e740000002400 */
[----:B------:R2:W1:Y:S10]  /*cd90*/  MUFU.TANH R169, R11 ;  /* 0x0000000b00a97308 */ /* 0x0004740000002400 */
[----:B------:R-:W1:Y:S10]  /*cda0*/  MUFU.TANH R170, R12 ;  /* 0x0000000c00aa7308 */ /* 0x000e740000002400 */
[----:B------:R-:W1:Y:S01]  /*cdb0*/  MUFU.TANH R171, R13 ;  /* 0x0000000d00ab7308 */ /* 0x000e620000002400 */
[----:B--2---:R-:W2:Y:S09]  /*cdc0*/  LDSM.16.M88.4 R8, [R0+0x3800] ;  /* 0x003800000008783b */ /* 0x004eb20000000200 */
[----:B------:R-:W1:Y:S01]  /*cdd0*/  MUFU.TANH R179, R14 ;  /* 0x0000000e00b37308 */ /* 0x000e620000002400 */
[C---:B----4-:R-:W-:Y:S09]  /*cde0*/  HMMA.16816.F32.BF16 R20, R212.reuse, R4, R20 ;  /* 0x00000004d414723c */ /* 0x050ff20000041814 */
[----:B------:R-:W4:Y:S01]  /*cdf0*/  MUFU.TANH R181, R15 ;  /* 0x0000000f00b57308 */ /* 0x000f220000002400 */
[C---:B------:R-:W-:Y:S01]  /*ce00*/  HMMA.16816.F32.BF16 R24, R212.reuse, R6, R24 ;  /* 0x00000006d418723c */ /* 0x040fe20000041818 */
[----:B------:R-:W3:Y:S08]  /*ce10*/  LDSM.16.M88.4 R4, [R0+0x4000] ;  /* 0x004000000004783b */ /* 0x000ef00000000200 */
        /* <DEDUP_REMOVED lines=16> */
[C---:B---3--:R-:W-:Y:S03]  /*cf20*/  HMMA.16816.F32.BF16 R36, R212.reuse, R4, R36 ;  /* 0x00000004d424723c */ /* 0x048fe60000041824 */
[-C--:B------:R-:W-:Y:S01]  /*cf30*/  FMUL.FTZ R30, R30, R229.reuse ;  /* 0x000000e51e1e7220 */ /* 0x080fe20000410000 */
[-C--:B------:R-:W-:Y:S01]  /*cf40*/  FMUL.FTZ R31, R31, R229.reuse ;  /* 0x000000e51f1f7220 */ /* 0x080fe20000410000 */
[-C--:B------:R-:W-:Y:S04]  /*cf50*/  FMUL.FTZ R28, R28, R229.reuse ;  /* 0x000000e51c1c7220 */ /* 0x080fe80000410000 */
[----:B------:R-:W3:Y:S01]  /*cf60*/  MUFU.TANH R185, R21 ;  /* 0x0000001500b97308 */ /* 0x000ee20000002400 */
[-C--:B------:R-:W-:Y:S01]  /*cf70*/  FMUL.FTZ R29, R29, R229.reuse ;  /* 0x000000e51d1d7220 */ /* 0x080fe20000410000 */
[C---:B------:R-:W-:Y:S01]  /*cf80*/  HMMA.16816.F32.BF16 R40, R212.reuse, R6, R40 ;  /* 0x00000006d428723c */ /* 0x040fe20000041828 */
[----:B------:R-:W2:Y:S02]  /*cf90*/  LDSM.16.M88.4 R4, [R0+0x5000] ;  /* 0x005000000004783b */ /* 0x000ea40000000200 */
        /* <DEDUP_REMOVED lines=15> */
[C---:B----4-:R-:W-:Y:S08]  /*d090*/  HMMA.16816.F32.BF16 R44, R212.reuse, R8, R44 ;  /* 0x00000008d42c723c */ /* 0x050ff0000004182c */
[----:B------:R-:W4:Y:S01]  /*d0a0*/  MUFU.TANH R203, R40 ;  /* 0x0000002800cb7308 */ /* 0x000f220000002400 */
[C---:B------:R-:W-:Y:S01]  /*d0b0*/  HMMA.16816.F32.BF16 R48, R212.reuse, R10, R48 ;  /* 0x0000000ad430723c */ /* 0x040fe20000041830 */
[----:B------:R-:W3:Y:S08]  /*d0c0*/  LDSM.16.M88.4 R8, [R0+0x5800] ;  /* 0x005800000008783b */ /* 0x000ef00000000200 */
[----:B------:R-:W1:Y:S01]  /*d0d0*/  MUFU.TANH R205, R42 ;  /* 0x0000002a00cd7308 */ /* 0x000e620000002400 */
[C---:B--2---:R-:W-:Y:S03]  /*d0e0*/  HMMA.16816.F32.BF16 R52, R212.reuse, R4, R52 ;  /* 0x00000004d434723c */ /* 0x044fe60000041834 */
[-C--:B------:R-:W-:Y:S01]  /*d0f0*/  FMUL.FTZ R44, R44, R229.reuse ;  /* 0x000000e52c2c7220 */ /* 0x080fe20000410000 */
[-C--:B------:R-:W-:Y:S05]  /*d100*/  FMUL.FTZ R45, R45, R229.reuse ;  /* 0x000000e52d2d7220 */ /* 0x080fea0000410000 */
[----:B------:R-:W2:Y:S01]  /*d110*/  MUFU.TANH R192, R28 ;  /* 0x0000001c00c07308 */ /* 0x000ea20000002400 */
[-C--:B------:R-:W-:Y:S01]  /*d120*/  FMUL.FTZ R46, R46, R229.reuse ;  /* 0x000000e52e2e7220 */ /* 0x080fe20000410000 */
[-C--:B------:R-:W-:Y:S01]  /*d130*/  FMUL.FTZ R47, R47, R229.reuse ;  /* 0x000000e52f2f7220 */ /* 0x080fe20000410000 */
[C---:B------:R-:W-:Y:S01]  /*d140*/  HMMA.16816.F32.BF16 R56, R212.reuse, R6, R56 ;  /* 0x00000006d438723c */ /* 0x040fe20000041838 */
[----:B------:R-:W4:Y:S02]  /*d150*/  LDSM.16.M88.4 R4, [R0+0x6000] ;  /* 0x006000000004783b */ /* 0x000f240000000200 */
        /* <DEDUP_REMOVED lines=15> */
[C---:B---3--:R-:W-:Y:S07]  /*d250*/  HMMA.16816.F32.BF16 R60, R212.reuse, R8, R60 ;  /* 0x00000008d43c723c */ /* 0x048fee000004183c */
[----:B------:R-:W3:Y:S01]  /*d260*/  MUFU.TANH R206, R41 ;  /* 0x0000002900ce7308 */ /* 0x000ee20000002400 */
[C---:B------:R-:W-:Y:S01]  /*d270*/  HMMA.16816.F32.BF16 R64, R212.reuse, R10, R64 ;  /* 0x0000000ad440723c */ /* 0x040fe20000041840 */
[----:B------:R-:W2:Y:S08]  /*d280*/  LDSM.16.M88.4 R8, [R0+0x6800] ;  /* 0x006800000008783b */ /* 0x000eb00000000200 */
[----:B------:R-:W1:Y:S01]  /*d290*/  MUFU.TANH R186, R22 ;  /* 0x0000001600ba7308 */ /* 0x000e620000002400 */
[C---:B----4-:R-:W-:Y:S03]  /*d2a0*/  HMMA.16816.F32.BF16 R68, R212.reuse, R4, R68 ;  /* 0x00000004d444723c */ /* 0x050fe60000041844 */
[-C--:B------:R-:W-:Y:S06]  /*d2b0*/  FMUL.FTZ R60, R60, R229.reuse ;  /* 0x000000e53c3c7220 */ /* 0x080fec0000410000 */
[----:B------:R-:W4:Y:S01]  /*d2c0*/  MUFU.TANH R188, R23 ;  /* 0x0000001700bc7308 */ /* 0x000f220000002400 */
[-C--:B------:R-:W-:Y:S01]  /*d2d0*/  FMUL.FTZ R61, R61, R229.reuse ;  /* 0x000000e53d3d7220 */ /* 0x080fe20000410000 */
[-C--:B------:R-:W-:Y:S01]  /*d2e0*/  FMUL.FTZ R62, R62, R229.reuse ;  /* 0x000000e53e3e7220 */ /* 0x080fe20000410000 */
[-C--:B------:R-:W-:Y:S01]  /*d2f0*/  FMUL.FTZ R63, R63, R229.reuse ;  /* 0x000000e53f3f7220 */ /* 0x080fe20000410000 */
[C---:B------:R-:W-:Y:S01]  /*d300*/  HMMA.16816.F32.BF16 R72, R212.reuse, R6, R72 ;  /* 0x00000006d448723c */ /* 0x040fe20000041848 */
[----:B------:R-:W3:Y:S02]  /*d310*/  LDSM.16.M88.4 R4, [R0+0x7000] ;  /* 0x007000000004783b */ /* 0x000ee40000000200 */
        /* <DEDUP_REMOVED lines=15> */
[C---:B--2---:R-:W-:Y:S06]  /*d410*/  HMMA.16816.F32.BF16 R76, R212.reuse, R8, R76 ;  /* 0x00000008d44c723c */ /* 0x044fec000004184c */
[----:B------:R-:W2:Y:S02]  /*d420*/  MUFU.TANH R191, R27 ;  /* 0x0000001b00bf7308 */ /* 0x000ea40000002400 */
[C---:B------:R-:W-:Y:S01]  /*d430*/  HMMA.16816.F32.BF16 R80, R212.reuse, R10, R80 ;  /* 0x0000000ad450723c */ /* 0x040fe20000041850 */
[----:B------:R-:W4:Y:S07]  /*d440*/  LDSM.16.M88.4 R8, [R0+0x7800] ;  /* 0x007800000008783b */ /* 0x000f2e0000000200 */
[----:B------:R-:W1:Y:S01]  /*d450*/  MUFU.TANH R197, R34 ;  /* 0x0000002200c57308 */ /* 0x000e620000002400 */
[C---:B---3--:R-:W-:Y:S09]  /*d460*/  HMMA.16816.F32.BF16 R84, R212.reuse, R4, R84 ;  /* 0x00000004d454723c */ /* 0x048ff20000041854 */
[----:B------:R-:W3:Y:S01]  /*d470*/  MUFU.TANH R199, R35 ;  /* 0x0000002300c77308 */ /* 0x000ee20000002400 */
[-C--:B------:R-:W-:Y:S01]  /*d480*/  FMUL.FTZ R76, R76, R229.reuse ;  /* 0x000000e54c4c7220 */ /* 0x080fe20000410000 */
[-C--:B------:R-:W-:Y:S01]  /*d490*/  FMUL.FTZ R77, R77, R229.reuse ;  /* 0x000000e54d4d7220 */ /* 0x080fe20000410000 */
[-C--:B------:R-:W-:Y:S01]  /*d4a0*/  FMUL.FTZ R78, R78, R229.reuse ;  /* 0x000000e54e4e7220 */ /* 0x080fe20000410000 */
[-C--:B------:R-:W-:Y:S01]  /*d4b0*/  FMUL.FTZ R79, R79, R229.reuse ;  /* 0x000000e54f4f7220 */ /* 0x080fe20000410000 */
[C---:B------:R-:W-:Y:S01]  /*d4c0*/  HMMA.16816.F32.BF16 R88, R212.reuse, R6, R88 ;  /* 0x00000006d458723c */ /* 0x040fe20000041858 */
[----:B------:R-:W2:Y:S04]  /*d4d0*/  LDSM.16.M88.4 R4, [R0+0x8000] ;  /* 0x008000000004783b */ /* 0x000ea80000000200 */
        /* <DEDUP_REMOVED lines=20> */
[C---:B--2---:R-:W-:Y:S09]  /*d620*/  HMMA.16816.F32.BF16 R100, R212.reuse, R4, R100 ;  /* 0x00000004d464723c */ /* 0x044ff20000041864 */
[----:B------:R-:W2:Y:S01]  /*d630*/  MUFU.TANH R209, R45 ;  /* 0x0000002d00d17308 */ /* 0x000ea20000002400 */
[-C--:B------:R-:W-:Y:S01]  /*d640*/  FMUL.FTZ R95, R95, R229.reuse ;  /* 0x000000e55f5f7220 */ /* 0x080fe20000410000 */
[-C--:B------:R-:W-:Y:S01]  /*d650*/  FMUL.FTZ R92, R92, R229.reuse ;  /* 0x000000e55c5c7220 */ /* 0x080fe20000410000 */
[-C--:B------:R-:W-:Y:S01]  /*d660*/  FMUL.FTZ R93, R93, R229.reuse ;  /* 0x000000e55d5d7220 */ /* 0x080fe20000410000 */
[-C--:B------:R-:W-:Y:S01]  /*d670*/  FMUL.FTZ R94, R94, R229.reuse ;  /* 0x000000e55e5e7220 */ /* 0x080fe20000410000 */
[C---:B------:R-:W-:Y:S01]  /*d680*/  HMMA.16816.F32.BF16 R104, R212.reuse, R6, R104 ;  /* 0x00000006d468723c */ /* 0x040fe20000041868 */
[----:B------:R-:W4:Y:S04]  /*d690*/  LDSM.16.M88.4 R4, [R0+0x9000] ;  /* 0x009000000004783b */ /* 0x000f280000000200 */
        /* <DEDUP_REMOVED lines=23> */
[C---:B----4-:R-:W-:Y:S05]  /*d810*/  HMMA.16816.F32.BF16 R116, R212.reuse, R4, R116 ;  /* 0x00000004d474723c */ /* 0x050fea0000041874 */
[-C--:B------:R-:W-:Y:S03]  /*d820*/  FMUL.FTZ R108, R108, R229.reuse ;  /* 0x000000e56c6c7220 */ /* 0x080fe60000410000 */
[----:B------:R-:W4:Y:S01]  /*d830*/  MUFU.TANH R211, R48 ;  /* 0x0000003000d37308 */ /* 0x000f220000002400 */
        /* <DEDUP_REMOVED lines=17> */
[----:B------:R2:W1:Y:S01]  /*d950*/  MUFU.TANH R30, R117 ;  /* 0x00000075001e7308 */ /* 0x0004620000002400 */
[-C--:B------:R-:W-:Y:S01]  /*d960*/  FMUL.FTZ R123, R123, R229.reuse ;  /* 0x000000e57b7b7220 */ /* 0x080fe20000410000 */
[-C--:B------:R-:W-:Y:S01]  /*d970*/  FMUL.FTZ R121, R121, R229.reuse ;  /* 0x000000e579797220 */ /* 0x080fe20000410000 */
[----:B------:R-:W-:Y:S07]  /*d980*/  HMMA.16816.F32.BF16 R128, R212, R10, R128 ;  /* 0x0000000ad480723c */ /* 0x000fee0000041880 */
[----:B------:R-:W1:Y:S10]  /*d990*/  MUFU.TANH R217, R50 ;  /* 0x0000003200d97308 */ /* 0x000e740000002400 */
[----:B------:R-:W1:Y:S01]  /*d9a0*/  MUFU.TANH R219, R51 ;  /* 0x0000003300db7308 */ /* 0x000e620000002400 */
[----:B--2---:R-:W2:Y:S01]  /*d9b0*/  LDL R117, [R1+0x10] ;  /* 0x0000100001757983 */ /* 0x004ea20000100800 */
[-C--:B------:R-:W-:Y:S01]  /*d9c0*/  FMUL.FTZ R124, R124, R229.reuse ;  /* 0x000000e57c7c7220 */ /* 0x080fe20000410000 */
[-C--:B------:R-:W-:Y:S01]  /*d9d0*/  FMUL.FTZ R125, R125, R229.reuse ;  /* 0x000000e57d7d7220 */ /* 0x080fe20000410000 */
[-C--:B------:R-:W-:Y:S01]  /*d9e0*/  FMUL.FTZ R39, R126, R229.reuse ;  /* 0x000000e57e277220 */ /* 0x080fe20000410000 */
[-C--:B------:R-:W-:Y:S05]  /*d9f0*/  FMUL.FTZ R40, R127, R229.reuse ;  /* 0x000000e57f287220 */ /* 0x080fea0000410000 */
[----:B------:R-:W1:Y:S01]  /*da00*/  MUFU.TANH R220, R52 ;  /* 0x0000003400dc7308 */ /* 0x000e620000002400 */
[-C--:B------:R-:W-:Y:S01]  /*da10*/  FMUL.FTZ R0, R130, R229.reuse ;  /* 0x000000e582007220 */ /* 0x080fe20000410000 */
[-C--:B------:R-:W-:Y:S01]  /*da20*/  FMUL.FTZ R128, R128, R229.reuse ;  /* 0x000000e580807220 */ /* 0x080fe20000410000 */
[-C--:B------:R-:W-:Y:S07]  /*da30*/  FMUL.FTZ R129, R129, R229.reuse ;  /* 0x000000e581817220 */ /* 0x080fee0000410000 */
[----:B------:R3:W1:Y:S10]  /*da40*/  MUFU.TANH R42, R0 ;  /* 0x00000000002a7308 */ /* 0x0006740000002400 */
[----:B------:R-:W1:Y:S10]  /*da50*/  MUFU.TANH R230, R53 ;  /* 0x0000003500e67308 */ /* 0x000e740000002400 */
[----:B------:R-:W1:Y:S01]  /*da60*/  MUFU.TANH R236, R54 ;  /* 0x0000003600ec7308 */ /* 0x000e620000002400 */
[----:B---3--:R-:W-:Y:S09]  /*da70*/  FMUL.FTZ R0, R131, R229 ;  /* 0x000000e583007220 */ /* 0x008ff20000410000 */
[----:B------:R-:W3:Y:S10]  /*da80*/  MUFU.TANH R238, R55 ;  /* 0x0000003700ee7308 */ /* 0x000ef40000002400 */
        /* <DEDUP_REMOVED lines=31> */
[----:B------:R-:W1:Y:S01]  /*dc80*/  MUFU.TANH R87, R87 ;  /* 0x0000005700577308 */ /* 0x000e620000002400 */
[----:B--2---:R-:W-:Y:S09]  /*dc90*/  ISETP.NE.AND P0, PT, R117, RZ, PT ;  /* 0x000000ff7500720c */ /* 0x004ff20003f05270 */
[----:B------:R-:W2:Y:S10]  /*dca0*/  MUFU.TANH R88, R88 ;  /* 0x0000005800587308 */ /* 0x000eb40000002400 */
        /* <DEDUP_REMOVED lines=24> */
[----:B------:R1:W1:Y:S01]  /*de30*/  MUFU.TANH R28, R119 ;  /* 0x00000077001c7308 */ /* 0x0002620000002400 */
[----:B----4-:R-:W-:Y:S09]  /*de40*/  MOV R116, R3 ;  /* 0x0000000300747202 */ /* 0x010ff20000000f00 */
[----:B------:R-:W4:Y:S10]  /*de50*/  MUFU.TANH R120, R120 ;  /* 0x0000007800787308 */ /* 0x000f340000002400 */
        /* <DEDUP_REMOVED lines=9> */
[----:B------:R1:W1:Y:S01]  /*def0*/  MUFU.TANH R41, R0 ;  /* 0x0000000000297308 */ /* 0x0002620000002400 */
[----:B--234-:R-:W-:Y:S05]  /*df00*/  @!P0 BRA `(.L_x_907) ;  /* 0x0000000c007c8947 */ /* 0x01cfea0003800000 */
[----:B------:R-:W2:Y:S01]  /*df10*/  LDL.64 R2, [R1+0x38] ;  /* 0x0000380001027983 */ /* 0x000ea20000100a00 */
[----:B------:R-:W-:Y:S03]  /*df20*/  BSSY.RECONVERGENT B0, `(.L_x_908) ;  /* 0x0000055000007945 */ /* 0x000fe60003800200 */
[----:B------:R-:W3:Y:S04]  /*df30*/  LDL R5, [R1+0x18] ;  /* 0x0000180001057983 */ /* 0x000ee80000100800 */
[----:B------:R-:W4:Y:S01]  /*df40*/  LDL R4, [R1+0x14] ;  /* 0x0000140001047983 */ /* 0x000f220000100800 */
        /* <DEDUP_REMOVED lines=9> */
[----:B---3--:R-:W-:Y:S04]  /*dfe0*/  @!P4 IADD3 R5, P0, PT, R2, R5, RZ ;  /* 0x000000050205c210 */ /* 0x008fe80007f1e0ff */
[----:B----4-:R-:W-:Y:S01]  /*dff0*/  @!P4 LEA.HI.X.SX32 R4, R0, R4, 0x1, P0 ;  /* 0x000000040004c211 */ /* 0x010fe200000f0eff */
[----:B------:R1:W-:Y:S01]  /*e000*/  @!P4 STL [R1+0x18], R5 ;  /* 0x000018050100c387 */ /* 0x0003e20000100800 */
[----:B------:R-:W-:Y:S03]  /*e010*/  IMAD.MOV.U32 R11, RZ, RZ, R5 ;  /* 0x000000ffff0b7224 */ /* 0x000fe600078e0005 */
[----:B------:R1:W-:Y:S01]  /*e020*/  @!P4 STL [R1+0x14], R4 ;  /* 0x000014040100c387 */ /* 0x0003e20000100800 */
[----:B------:R-:W-:Y:S05]  /*e030*/  @!P4 BRA `(.L_x_909) ;  /* 0x00000004000cc947 */ /* 0x000fea0003800000 */
[----:B------:R-:W-:Y:S01]  /*e040*/  IMAD.MOV.U32 R12, RZ, RZ, R4 ;  /* 0x000000ffff0c7224 */ /* 0x000fe200078e0004 */
[----:B------:R-:W2:Y:S01]  /*e050*/  LD.E R2, desc[UR4][R134.64+0x170] ;  /* 0x0001700486027980 */ /* 0x000ea2000c101900 */
[C---:B------:R-:W-:Y:S01]  /*e060*/  VIADD R9, R116.reuse, 0xffffff00 ;  /* 0xffffff0074097836 */ /* 0x040fe20000000000 */
[----:B------:R-:W-:Y:S02]  /*e070*/  IADD3 R10, PT, PT, R116, -0x200, RZ ;  /* 0xfffffe00740a7810 */ /* 0x000fe40007ffe0ff */
[----:B------:R-:W3:Y:S02]  /*e080*/  LDL.64 R14, [R1+0x8] ;  /* 0x00000800010e7983 */ /* 0x000ee40000100a00 */
[----:B------:R-:W-:Y:S02]  /*e090*/  IABS R6, R10 ;  /* 0x0000000a00067213 */ /* 0x000fe40000000000 */
[----:B------:R-:W-:Y:S02]  /*e0a0*/  IABS R8, R9 ;  /* 0x0000000900087213 */ /* 0x000fe40000000000 */
[-C--:B--2---:R-:W-:Y:S02]  /*e0b0*/  IABS R0, R2.reuse ;  /* 0x0000000200007213 */ /* 0x084fe40000000000 */
[-C--:B------:R-:W-:Y:S02]  /*e0c0*/  IABS R7, R2.reuse ;  /* 0x0000000200077213 */ /* 0x080fe40000000000 */
[----:B-1----:R-:W1:Y:S01]  /*e0d0*/  I2F.RP R4, R0 ;  /* 0x0000000000047306 */ /* 0x002e620000209400 */
[-C--:B------:R-:W-:Y:S02]  /*e0e0*/  LOP3.LUT R10, R10, R2.reuse, RZ, 0x3c, !PT ;  /* 0x000000020a0a7212 */ /* 0x080fe400078e3cff */
[----:B------:R-:W-:Y:S01]  /*e0f0*/  IMAD.MOV R7, RZ, RZ, -R7 ;  /* 0x000000ffff077224 */ /* 0x000fe200078e0a07 */
[----:B------:R-:W-:Y:S06]  /*e100*/  LOP3.LUT R9, R9, R2, RZ, 0x3c, !PT ;  /* 0x0000000209097212 */ /* 0x000fec00078e3cff */
[----:B-1----:R-:W1:Y:S02]  /*e110*/  MUFU.RCP R4, R4 ;  /* 0x0000000400047308 */ /* 0x002e640000001000 */
[----:B-1----:R-:W-:Y:S08]  /*e120*/  VIADD R4, R4, 0xffffffe ;  /* 0x0ffffffe04047836 */ /* 0x002ff00000000000 */
[----:B------:R-:W1:Y:S02]  /*e130*/  F2I.FTZ.U32.TRUNC.NTZ R5, R4 ;  /* 0x0000000400057305 */ /* 0x000e64000021f000 */
[--C-:B-1----:R-:W-:Y:S02]  /*e140*/  IMAD.MOV R3, RZ, RZ, -R5.reuse ;  /* 0x000000ffff037224 */ /* 0x102fe400078e0a05 */
[----:B------:R-:W-:Y:S02]  /*e150*/  IMAD.MOV.U32 R4, RZ, RZ, RZ ;  /* 0x000000ffff047224 */ /* 0x000fe400078e00ff */
[----:B------:R-:W-:Y:S04]  /*e160*/  IMAD R3, R3, R0, RZ ;  /* 0x0000000003037224 */ /* 0x000fe800078e02ff */
[----:B------:R-:W-:Y:S06]  /*e170*/  IMAD.HI.U32 R5, R5, R3, R4 ;  /* 0x0000000305057227 */ /* 0x000fec00078e0004 */
[----:B------:R-:W-:Y:S04]  /*e180*/  IMAD.HI.U32 R3, R5, R6, RZ ;  /* 0x0000000605037227 */ /* 0x000fe800078e00ff */
[-C--:B------:R-:W-:Y:S02]  /*e190*/  IMAD R6, R3, R7.reuse, R6 ;  /* 0x0000000703067224 */ /* 0x080fe400078e0206 */
[----:B------:R-:W-:Y:S03]  /*e1a0*/  IMAD.HI.U32 R4, R5, R8, RZ ;  /* 0x0000000805047227 */ /* 0x000fe600078e00ff */
[----:B------:R-:W-:Y:S01]  /*e1b0*/  ISETP.GT.U32.AND P6, PT, R0, R6, PT ;  /* 0x000000060000720c */ /* 0x000fe20003fc4070 */
[----:B------:R-:W-:Y:S05]  /*e1c0*/  IMAD R5, R4, R7, R8 ;  /* 0x0000000704057224 */ /* 0x000fea00078e0208 */
[----:B------:R-:W-:Y:S07]  /*e1d0*/  ISETP.GT.U32.AND P0, PT, R0, R5, PT ;  /* 0x000000050000720c */ /* 0x000fee0003f04070 */
[-C--:B------:R-:W-:Y:S01]  /*e1e0*/  @!P6 IADD3 R6, PT, PT, R6, -R0.reuse, RZ ;  /* 0x800000000606e210 */ /* 0x080fe20007ffe0ff */
[----:B------:R-:W-:Y:S03]  /*e1f0*/  @!P6 VIADD R3, R3, 0x1 ;  /* 0x000000010303e836 */ /* 0x000fe60000000000 */
[-C--:B------:R-:W-:Y:S02]  /*e200*/  ISETP.GE.U32.AND P5, PT, R6, R0.reuse, PT ;  /* 0x000000000600720c */ /* 0x080fe40003fa6070 */
[----:B------:R-:W-:Y:S02]  /*e210*/  @!P0 IMAD.IADD R5, R5, 0x1, -R0 ;  /* 0x0000000105058824 */ /* 0x000fe400078e0a00 */
[----:B------:R-:W-:Y:S01]  /*e220*/  @!P0 VIADD R4, R4, 0x1 ;  /* 0x0000000104048836 */ /* 0x000fe20000000000 */
[----:B------:R-:W-:Y:S02]  /*e230*/  ISETP.GE.AND P0, PT, R10, RZ, PT ;  /* 0x000000ff0a00720c */ /* 0x000fe40003f06270 */
[----:B------:R-:W-:Y:S02]  /*e240*/  ISETP.GE.U32.AND P6, PT, R5, R0, PT ;  /* 0x000000000500720c */ /* 0x000fe40003fc6070 */
[----:B------:R-:W-:Y:S04]  /*e250*/  LOP3.LUT R0, RZ, R2, RZ, 0x33, !PT ;  /* 0x00000002ff007212 */ /* 0x000fe800078e33ff */
[----:B------:R-:W-:Y:S02]  /*e260*/  @P5 IADD3 R3, PT, PT, R3, 0x1, RZ ;  /* 0x0000000103035810 */ /* 0x000fe40007ffe0ff */
[----:B------:R-:W-:Y:S03]  /*e270*/  ISETP.GE.AND P5, PT, R9, RZ, PT ;  /* 0x000000ff0900720c */ /* 0x000fe60003fa6270 */
[----:B------:R-:W-:Y:S02]  /*e280*/  @!P0 IMAD.MOV R3, RZ, RZ, -R3 ;  /* 0x000000ffff038224 */ /* 0x000fe400078e0a03 */
[----:B------:R-:W-:Y:S01]  /*e290*/  @P6 VIADD R4, R4, 0x1 ;  /* 0x0000000104046836 */ /* 0x000fe20000000000 */
[----:B------:R-:W-:Y:S04]  /*e2a0*/  ISETP.NE.AND P6, PT, R2, RZ, PT ;  /* 0x000000ff0200720c */ /* 0x000fe80003fc5270 */
[----:B------:R-:W-:Y:S03]  /*e2b0*/  SEL R3, R0, R3, !P6 ;  /* 0x0000000300037207 */ /* 0x000fe60007000000 */
[----:B------:R-:W-:Y:S02]  /*e2c0*/  @!P5 IADD3 R4, PT, PT, -R4, RZ, RZ ;  /* 0x000000ff0404d210 */ /* 0x000fe40007ffe1ff */
[C---:B---3--:R-:W-:Y:S02]  /*e2d0*/  LEA R8, P5, R3.reuse, R14, 0x2 ;  /* 0x0000000e03087211 */ /* 0x048fe400078a10ff */
        /* <DEDUP_REMOVED lines=25> */
.L_x_909:
[----:B------:R-:W-:Y:S05]  /*e470*/  BSYNC.RECONVERGENT B0 ;  /* 0x0000000000007941 */ /* 0x000fea0003800200 */
.L_x_908:
[----:B-1----:R-:W3:Y:S01]  /*e480*/  LDL R4, [R1+0x14] ;  /* 0x0000140001047983 */ /* 0x002ee20000100800 */
[CC--:B------:R-:W-:Y:S01]  /*e490*/  LEA R2, P0, R232.reuse, R11.reuse, 0x5 ;  /* 0x0000000be8027211 */ /* 0x0c0fe200078028ff */
[C---:B------:R-:W-:Y:S02]  /*e4a0*/  @!P1 IMAD R6, R233.reuse, 0xa0, RZ ;  /* 0x000000a0e9069824 */ /* 0x040fe400078e02ff */
[C---:B------:R-:W-:Y:S01]  /*e4b0*/  @!P1 IMAD R7, R233.reuse, 0x140, RZ ;  /* 0x00000140e9079824 */ /* 0x040fe200078e02ff */
[-C--:B--2---:R-:W-:Y:S01]  /*e4c0*/  @!P1 MOV R12, R2.reuse ;  /* 0x00000002000c9202 */ /* 0x084fe20000000f00 */
[C---:B------:R-:W-:Y:S01]  /*e4d0*/  @!P1 IMAD R25, R233.reuse, 0x1a0, RZ ;  /* 0x000001a0e9199824 */ /* 0x040fe200078e02ff */
[-C--:B------:R-:W-:Y:S01]  /*e4e0*/  @!P1 MOV R14, R2.reuse ;  /* 0x00000002000e9202 */ /* 0x080fe20000000f00 */
[--C-:B------:R-:W-:Y:S01]  /*e4f0*/  @!P1 IMAD.MOV.U32 R16, RZ, RZ, R2.reuse ;  /* 0x000000ffff109224 */ /* 0x100fe200078e0002 */
[----:B------:R-:W-:Y:S01]  /*e500*/  @!P1 MOV R18, R2 ;  /* 0x0000000200129202 */ /* 0x000fe20000000f00 */
[C---:B------:R-:W-:Y:S02]  /*e510*/  @!P1 IMAD R0, R233.reuse, 0x60, RZ ;  /* 0x00000060e9009824 */ /* 0x040fe400078e02ff */
[C---:B------:R-:W-:Y:S02]  /*e520*/  @!P1 IMAD R26, R233.reuse, 0x180, RZ ;  /* 0x00000180e91a9824 */ /* 0x040fe400078e02ff */
[----:B------:R-:W-:Y:S01]  /*e530*/  @!P1 IMAD R27, R233, 0x1c0, RZ ;  /* 0x000001c0e91b9824 */ /* 0x000fe200078e02ff */
[CC--:B---3--:R-:W-:Y:S02]  /*e540*/  LEA.HI.X R3, R232.reuse, R4.reuse, R233, 0x5, P0 ;  /* 0x00000004e8037211 */ /* 0x0c8fe400000f2ce9 */
[----:B------:R-:W-:Y:S02]  /*e550*/  @!P3 MOV R5, R4 ;  /* 0x000000040005b202 */ /* 0x000fe40000000f00 */
[----:B------:R-:W-:Y:S01]  /*e560*/  @!P3 MOV R4, R11 ;  /* 0x0000000b0004b202 */ /* 0x000fe20000000f00 */
[----:B------:R-:W-:Y:S01]  /*e570*/  @!P1 IMAD.WIDE.U32 R20, R232, 0xa0, R2 ;  /* 0x000000a0e8149825 */ /* 0x000fe200078e0002 */
[-C--:B------:R-:W-:Y:S02]  /*e580*/  @!P1 MOV R13, R3.reuse ;  /* 0x00000003000d9202 */ /* 0x080fe40000000f00 */
[----:B------:R-:W-:Y:S01]  /*e590*/  @!P1 MOV R17, R3 ;  /* 0x0000000300119202 */ /* 0x000fe20000000f00 */
[----:B------:R-:W-:Y:S01]  /*e5a0*/  @!PT LDS RZ, [RZ] ;  /* 0x00000000fffff984 */ /* 0x000fe20000000800 */
[----:B------:R-:W-:Y:S01]  /*e5b0*/  @!PT LDS RZ, [RZ] ;  /* 0x00000000fffff984 */ /* 0x000fe20000000800 */
[----:B------:R-:W-:Y:S01]  /*e5c0*/  @!PT LDS RZ, [RZ] ;  /* 0x00000000fffff984 */ /* 0x000fe20000000800 */
[----:B------:R1:W-:Y:S01]  /*e5d0*/  @!P3 LDGSTS.E.BYPASS.LTC128B.128 [R231+0x2000], desc[UR4][R4.64] ;  /* 0x0200000004e7bfae */ /* 0x0003e2000b981a04 */
[----:B------:R-:W-:Y:S01]  /*e5e0*/  @!P1 IMAD.IADD R21, R6, 0x1, R21 ;  /* 0x0000000106159824 */ /* 0x000fe200078e0215 */
[-C--:B------:R-:W-:Y:S01]  /*e5f0*/  @!P1 MOV R6, R2.reuse ;  /* 0x0000000200069202 */ /* 0x080fe20000000f00 */
[C---:B------:R-:W-:Y:S01]  /*e600*/  @!P1 IMAD.WIDE.U32 R12, R232.reuse, 0x140, R12 ;  /* 0x00000140e80c9825 */ /* 0x040fe200078e000c */
[----:B------:R2:W-:Y:S02]  /*e610*/  @P3 STS.128 [R231+0x2000], RZ ;  /* 0x002000ffe7003388 */ /* 0x0005e40000000c00 */
[CC--:B------:R-:W-:Y:S01]  /*e620*/  @!P1 LEA R24, P3, R232.reuse, R2.reuse, 0x6 ;  /* 0x00000002e8189211 */ /* 0x0c0fe200078630ff */
[C---:B------:R-:W-:Y:S01]  /*e630*/  @!P1 IMAD.WIDE.U32 R16, R232.reuse, 0xe0, R16 ;  /* 0x000000e0e8109825 */ /* 0x040fe200078e0010 */
[----:B------:R2:W-:Y:S02]  /*e640*/  @P1 STS.128 [R231+0x2800], RZ ;  /* 0x002800ffe7001388 */ /* 0x0005e40000000c00 */
[----:B------:R-:W-:Y:S01]  /*e650*/  @!P1 IADD3 R13, PT, PT, R7, R13, RZ ;  /* 0x0000000d070d9210 */ /* 0x000fe20007ffe0ff */
[C-C-:B------:R-:W-:Y:S01]  /*e660*/  @!P1 IMAD.WIDE.U32 R22, R232.reuse, 0x60, R2.reuse ;  /* 0x00000060e8169825 */ /* 0x140fe200078e0002 */
[----:B------:R-:W-:Y:S01]  /*e670*/  @!PT LDS RZ, [RZ] ;  /* 0x00000000fffff984 */ /* 0x000fe20000000800 */
[----:B------:R-:W-:Y:S01]  /*e680*/  @!PT LDS RZ, [RZ] ;  /* 0x00000000fffff984 */ /* 0x000fe20000000800 */
[----:B------:R-:W-:Y:S01]  /*e690*/  @!PT LDS RZ, [RZ] ;  /* 0x00000000fffff984 */ /* 0x000fe20000000800 */
[----:B------:R-:W-:Y:S02]  /*e6a0*/  @!P1 LDGSTS.E.BYPASS.LTC128B.128 [R231+0x2800], desc[UR4][R2.64] ;  /* 0x0280000002e79fae */ /* 0x000fe4000b981a04 */
[----:B------:R-:W-:Y:S01]  /*e6b0*/  @!P1 MOV R19, R3 ;  /* 0x0000000300139202 */ /* 0x000fe20000000f00 */
[----:B------:R-:W-:Y:S01]  /*e6c0*/  @!P1 IMAD.WIDE.U32 R8, R232, 0x180, R2 ;  /* 0x00000180e8089825 */ /* 0x000fe200078e0002 */
[----:B------:R2:W-:Y:S03]  /*e6d0*/  @P1 STS.128 [R231+0x3000], RZ ;  /* 0x003000ffe7001388 */ /* 0x0005e60000000c00 */
[--C-:B------:R-:W-:Y:S01]  /*e6e0*/  @!P1 IMAD.MOV.U32 R7, RZ, RZ, R3.reuse ;  /* 0x000000ffff079224 */ /* 0x100fe200078e0003 */
[----:B------:R-:W-:Y:S01]  /*e6f0*/  @!P1 IADD3 R9, PT, PT, R26, R9, RZ ;  /* 0x000000091a099210 */ /* 0x000fe20007ffe0ff */
[----:B------:R-:W-:Y:S02]  /*e700*/  @!P1 IMAD.MOV.U32 R15, RZ, RZ, R3 ;  /* 0x000000ffff0f9224 */ /* 0x000fe400078e0003 */
[C---:B------:R-:W-:Y:S01]  /*e710*/  @!P1 IMAD.WIDE.U32 R6, R232.reuse, 0x1a0, R6 ;  /* 0x000001a0e8069825 */ /* 0x040fe200078e0006 */
[CC--:B-1----:R-:W-:Y:S03]  /*e720*/  @!P1 LEA R4, P0, R232.reuse, R2.reuse, 0x5 ;  /* 0x00000002e8049211 */ /* 0x0c2fe600078028ff */
[C---:B------:R-:W-:Y:S01]  /*e730*/  @!P1 IMAD.WIDE.U32 R14, R232.reuse, 0x120, R14 ;  /* 0x00000120e80e9825 */ /* 0x040fe200078e000e */
[----:B------:R-:W-:Y:S02]  /*e740*/  @!P1 IADD3 R7, PT, PT, R25, R7, RZ ;  /* 0x0000000719079210 */ /* 0x000fe40007ffe0ff */
[-C--:B------:R-:W-:Y:S01]  /*e750*/  @!P1 LEA.HI.X R5, R232, R3.reuse, R233, 0x5, P0 ;  /* 0x00000003e8059211 */ /* 0x080fe200000f2ce9 */
[----:B------:R-:W-:Y:S01]  /*e760*/  @!P1 IMAD.IADD R23, R0, 0x1, R23 ;  /* 0x0000000100179824 */ /* 0x000fe200078e0217 */
[C---:B------:R-:W-:Y:S01]  /*e770*/  @!P1 LEA.HI.X R25, R232.reuse, R3, R233, 0x6, P3 ;  /* 0x00000003e8199211 */ /* 0x040fe200018f34e9 */
[C---:B------:R-:W-:Y:S01]  /*e780*/  @!P1 IMAD.WIDE.U32 R18, R232.reuse, 0xc0, R18 ;  /* 0x000000c0e8129825 */ /* 0x040fe200078e0012 */
[CC--:B------:R-:W-:Y:S01]  /*e790*/  @!P1 LEA R26, P0, R232.reuse, R2.reuse, 0x7 ;  /* 0x00000002e81a9211 */ /* 0x0c0fe200078038ff */
[----:B------:R-:W-:Y:S01]  /*e7a0*/  @!PT LDS RZ, [RZ] ;  /* 0x00000000fffff984 */ /* 0x000fe20000000800 */
[----:B------:R-:W-:Y:S01]  /*e7b0*/  @!PT LDS RZ, [RZ] ;  /* 0x00000000fffff984 */ /* 0x000fe20000000800 */
[----:B------:R-:W-:Y:S01]  /*e7c0*/  @!PT LDS RZ, [RZ] ;  /* 0x00000000fffff984 */ /* 0x000fe20000000800 */
[----:B------:R1:W-:Y:S02]  /*e7d0*/  @!P1 LDGSTS.E.BYPASS.LTC128B.128 [R231+0x3000], desc[UR4][R4.64] ;  /* 0x0300000004e79fae */ /* 0x0003e4000b981a04 */
[----:B------:R-:W-:Y:S02]  /*e7e0*/  @!P1 IMAD.WIDE.U32 R10, R232, 0x160, R2 ;  /* 0x00000160e80a9825 */ /* 0x000fe400078e0002 */
[----:B------:R2:W-:Y:S02]  /*e7f0*/  @P1 STS.128 [R231+0x3800], RZ ;  /* 0x003800ffe7001388 */ /* 0x0005e40000000c00 */
[C---:B------:R-:W-:Y:S02]  /*e800*/  @!P1 IMAD R0, R233.reuse, 0xc0, RZ ;  /* 0x000000c0e9009824 */ /* 0x040fe400078e02ff */
[----:B------:R-:W-:Y:S01]  /*e810*/  @!PT LDS RZ, [RZ] ;  /* 0x00000000fffff984 */ /* 0x000fe20000000800 */
[----:B------:R-:W-:Y:S01]  /*e820*/  @!PT LDS RZ, [RZ] ;  /* 0x00000000fffff984 */ /* 0x000fe20000000800 */
[----:B------:R-:W-:Y:S01]  /*e830*/  @!PT LDS RZ, [RZ] ;  /* 0x00000000fffff984 */ /* 0x000fe20000000800 */
[----:B------:R2:W-:Y:S03]  /*e840*/  @!P1 LDGSTS.E.BYPASS.LTC128B.128 [R231+0x3800], desc[UR4][R24.64] ;  /* 0x0380000018e79fae */ /* 0x0005e6000b981a04 */
[----:B------:R-:W-:Y:S01]  /*e850*/  @!P1 IADD3 R19, PT, PT, R0, R19, RZ ;  /* 0x0000001300139210 */ /* 0x000fe20007ffe0ff */
[----:B------:R2:W-:Y:S01]  /*e860*/  @P1 STS.128 [R231+0x4000], RZ ;  /* 0x004000ffe7001388 */ /* 0x0005e20000000c00 */
[C---:B------:R-:W-:Y:S03]  /*e870*/  @!P1 IMAD R0, R233.reuse, 0x160, RZ ;  /* 0x00000160e9009824 */ /* 0x040fe600078e02ff */
[----:B------:R-:W-:Y:S01]  /*e880*/  @!PT LDS RZ, [RZ] ;  /* 0x00000000fffff984 */ /* 0x000fe20000000800 */
[----:B------:R-:W-:Y:S01]  /*e890*/  @!PT LDS RZ, [RZ] ;  /* 0x00000000fffff984 */ /* 0x000fe20000000800 */
[----:B------:R-:W-:Y:S01]  /*e8a0*/  @!PT LDS RZ, [RZ] ;  /* 0x00000000fffff984 */ /* 0x000fe20000000800 */
[----:B------:R2:W-:Y:S02]  /*e8b0*/  @!P1 LDGSTS.E.BYPASS.LTC128B.128 [R231+0x4000], desc[UR4][R22.64] ;  /* 0x0400000016e79fae */ /* 0x0005e4000b981a04 */
[----:B------:R-:W-:Y:S02]  /*e8c0*/  @!P1 IADD3 R11, PT, PT, R0, R11, RZ ;  /* 0x0000000b000b9210 */ /* 0x000fe40007ffe0ff */
[----:B------:R2:W-:Y:S01]  /*e8d0*/  @P1 STS.128 [R231+0x4800], RZ ;  /* 0x004800ffe7001388 */ /* 0x0005e20000000c00 */
[C---:B-1----:R-:W-:Y:S02]  /*e8e0*/  @!P1 IMAD R4, R233.reuse, 0xe0, RZ ;  /* 0x000000e0e9049824 */ /* 0x042fe400078e02ff */
[----:B------:R-:W-:Y:S03]  /*e8f0*/  @!P1 IMAD R5, R233, 0x120, RZ ;  /* 0x00000120e9059824 */ /* 0x000fe600078e02ff */
[----:B------:R-:W-:Y:S01]  /*e900*/  @!P1 IADD3 R17, PT, PT, R4, R17, RZ ;  /* 0x0000001104119210 */ /* 0x000fe20007ffe0ff */
[----:B------:R-:W-:Y:S01]  /*e910*/  @!P1 IMAD.IADD R15, R5, 0x1, R15 ;  /* 0x00000001050f9824 */ /* 0x000fe200078e020f */
[-C--:B------:R-:W-:Y:S01]  /*e920*/  @!P1 MOV R4, R2.reuse ;  /* 0x0000000200049202 */ /* 0x080fe20000000f00 */
[----:B------:R-:W-:Y:S04]  /*e930*/  @!P1 IMAD.MOV.U32 R5, RZ, RZ, R3 ;  /* 0x000000ffff059224 */ /* 0x000fe800078e0003 */
[C---:B------:R-:W-:Y:S05]  /*e940*/  @!P1 IMAD.WIDE.U32 R4, R232.reuse, 0x1c0, R4 ;  /* 0x000001c0e8049825 */ /* 0x040fea00078e0004 */
[----:B------:R-:W-:Y:S02]  /*e950*/  @!P1 IADD3 R5, PT, PT, R27, R5, RZ ;  /* 0x000000051b059210 */ /* 0x000fe40007ffe0ff */
[CCC-:B------:R-:W-:Y:S02]  /*e960*/  @!P1 LEA.HI.X R27, R232.reuse, R3.reuse, R233.reuse, 0x7, P0 ;  /* 0x00000003e81b9211 */ /* 0x1c0fe400000f3ce9 */
[C---:B------:R-:W-:Y:S03]  /*e970*/  @!P1 LEA R2, P0, R232.reuse, R2, 0x8 ;  /* 0x00000002e8029211 */ /* 0x040fe600078040ff */
[----:B------:R-:W-:Y:S01]  /*e980*/  @!PT LDS RZ, [RZ] ;  /* 0x00000000fffff984 */ /* 0x000fe20000000800 */
[----:B------:R-:W-:Y:S01]  /*e990*/  @!PT LDS RZ, [RZ] ;  /* 0x00000000fffff984 */ /* 0x000fe20000000800 */
[----:B------:R-:W-:Y:S01]  /*e9a0*/  @!PT LDS RZ, [RZ] ;  /* 0x00000000fffff984 */ /* 0x000fe20000000800 */
[----:B------:R2:W-:Y:S01]  /*e9b0*/  @!P1 LDGSTS.E.BYPASS.LTC128B.128 [R231+0x4800], desc[UR4][R26.64] ;  /* 0x048000001ae79fae */ /* 0x0005e2000b981a04 */
[----:B------:R-:W-:Y:S03]  /*e9c0*/  @!P1 LEA.HI.X R3, R232, R3, R233, 0x8, P0 ;  /* 0x00000003e8039211 */ /* 0x000fe600000f44e9 */
        /* <DEDUP_REMOVED lines=51> */
.L_x_907:
[----:B------:R-:W-:Y:S05]  /*ed00*/  BSYNC.RECONVERGENT B1 ;  /* 0x0000000000017941 */ /* 0x000fea0003800200 */
.L_x_906:
        /* <DEDUP_REMOVED lines=64> */
[----:B------:R-:W-:Y:S03]  /*f110*/  FMNMX3.FTZ R38, R38, R121, R30, !PT ;  /* 0x0000007926267276 */ /* 0x000fe6000781001e */
[----:B------:R-:W1:Y:S01]  /*f120*/  SHFL.BFLY PT, R2, R0, 0x2, 0x1f ;  /* 0x0c401f0000027f89 */ /* 0x000e6200000e0000 */
[----:B------:R-:W-:Y:S04]  /*f130*/  FMNMX3.FTZ R38, R38, R120, R110, !PT ;  /* 0x0000007826267276 */ /* 0x000fe8000781006e */
[----:B------:R-:W-:Y:S04]  /*f140*/  FMNMX3.FTZ R38, R38, R124, R125, !PT ;  /* 0x0000007c26267276 */ /* 0x000fe8000781007d */
        /* <DEDUP_REMOVED lines=8> */
[----:B---3--:R-:W-:Y:S04]  /*f1d0*/  FMNMX.FTZ R38, R38, R4, !PT ;  /* 0x0000000426267209 */ /* 0x008fe80007810000 */
[C---:B------:R-:W-:Y:S01]  /*f1e0*/  FSETP.NEU.FTZ.AND P0, PT, R38.reuse, -INF , PT ;  /* 0xff8000002600780b */ /* 0x040fe20003f1d000 */
[----:B------:R-:W-:Y:S01]  /*f1f0*/  FADD.FTZ R2, -R38, R133 ;  /* 0x0000008526027221 */ /* 0x000fe20000010100 */
        /* <DEDUP_REMOVED lines=9> */
[-C--:B------:R-:W-:Y:S01]  /*f290*/  FFMA.FTZ R16, R170, R3.reuse, -R66 ;  /* 0x00000003aa107223 */ /* 0x080fe20000010842 */
[----:B------:R-:W-:Y:S02]  /*f2a0*/  MUFU.EX2 R129, R8 ;  /* 0x0000000800817308 */ /* 0x000fe40000000800 */
[-CC-:B------:R-:W-:Y:S01]  /*f2b0*/  FFMA.FTZ R4, R172, R3.reuse, -R68.reuse ;  /* 0x00000003ac047223 */ /* 0x180fe20000010844 */
[-CC-:B------:R-:W-:Y:S01]  /*f2c0*/  FFMA.FTZ R24, R181, R3.reuse, -R68.reuse ;  /* 0x00000003b5187223 */ /* 0x180fe20000010844 */
[-CC-:B------:R-:W-:Y:S01]  /*f2d0*/  FFMA.FTZ R32, R182, R3.reuse, -R68.reuse ;  /* 0x00000003b6207223 */ /* 0x180fe20000010844 */
[-C--:B------:R-:W-:Y:S01]  /*f2e0*/  FFMA.FTZ R39, R39, R3.reuse, -R68 ;  /* 0x0000000327277223 */ /* 0x080fe20000010844 */
[----:B-1----:R-:W-:Y:S01]  /*f2f0*/  FMUL.FTZ R0, R3, R2 ;  /* 0x0000000203007220 */ /* 0x002fe20000410000 */
[----:B------:R-:W-:Y:S03]  /*f300*/  FFMA.FTZ R2, R175, R3, -R66 ;  /* 0x00000003af027223 */ /* 0x000fe60000010842 */
[----:B------:R-:W-:Y:S01]  /*f310*/  MUFU.EX2 R126, R4 ;  /* 0x00000004007e7308 */ /* 0x000fe20000000800 */
        /* <DEDUP_REMOVED lines=10> */
[C---:B------:R-:W-:Y:S01]  /*f3c0*/  FMUL.FTZ R34, R36.reuse, R166 ;  /* 0x000000a624227220 */ /* 0x040fe20000410000 */
[----:B------:R-:W-:Y:S01]  /*f3d0*/  FMUL.FTZ R35, R36, R167 ;  /* 0x000000a724237220 */ /* 0x000fe20000410000 */
[-CC-:B------:R-:W-:Y:S01]  /*f3e0*/  FFMA.FTZ R40, R40, R3.reuse, -R68.reuse ;  /* 0x0000000328287223 */ /* 0x180fe20000010844 */
[-C--:B------:R-:W-:Y:S04]  /*f3f0*/  FFMA.FTZ R42, R42, R3.reuse, -R68 ;  /* 0x000000032a2a7223 */ /* 0x080fe80000010844 */
[----:B------:R-:W2:Y:S10]  /*f400*/  MUFU.EX2 R0, R0 ;  /* 0x0000000000007308 */ /* 0x000eb40000000800 */
[----:B------:R3:W-:Y:S01]  /*f410*/  MUFU.EX2 R119, R16 ;  /* 0x0000001000777308 */ /* 0x0007e20000000800 */
[----:B-1----:R-:W-:Y:S01]  /*f420*/  FFMA.FTZ R2, R174, R3, -R66 ;  /* 0x00000003ae027223 */ /* 0x002fe20000010842 */
[----:B------:R-:W-:Y:S08]  /*f430*/  MOV R174, R29 ;  /* 0x0000001d00ae7202 */ /* 0x000ff00000000f00 */
[----:B------:R1:W4:Y:S01]  /*f440*/  MUFU.EX2 R133, R2 ;  /* 0x0000000200857308 */ /* 0x0003220000000800 */
[C---:B--2---:R-:W-:Y:S01]  /*f450*/  FMUL.FTZ R4, R0.reuse, R136 ;  /* 0x0000008800047220 */ /* 0x044fe20000410000 */
[C---:B------:R-:W-:Y:S01]  /*f460*/  FMUL.FTZ R9, R0.reuse, R141 ;  /* 0x0000008d00097220 */ /* 0x040fe20000410000 */
[C---:B------:R-:W-:Y:S01]  /*f470*/  FMUL.FTZ R17, R0.reuse, R149 ;  /* 0x0000009500117220 */ /* 0x040fe20000410000 */
[C---:B------:R-:W-:Y:S01]  /*f480*/  FMUL.FTZ R25, R0.reuse, R157 ;  /* 0x0000009d00197220 */ /* 0x040fe20000410000 */
[C---:B------:R-:W-:Y:S05]  /*f490*/  FMUL.FTZ R33, R0.reuse, R165 ;  /* 0x000000a500217220 */ /* 0x040fea0000410000 */
[----:B------:R2:W-:Y:S01]  /*f4a0*/  MUFU.EX2 R112, R24 ;  /* 0x0000001800707308 */ /* 0x0005e20000000800 */
[----:B---3--:R-:W-:Y:S09]  /*f4b0*/  FMUL.FTZ R16, R0, R148 ;  /* 0x0000009400107220 */ /* 0x008ff20000410000 */
[----:B------:R3:W-:Y:S01]  /*f4c0*/  MUFU.EX2 R215, R60 ;  /* 0x0000003c00d77308 */ /* 0x0007e20000000800 */
[-C--:B-1----:R-:W-:Y:S01]  /*f4d0*/  FFMA.FTZ R2, R173, R3.reuse, -R68 ;  /* 0x00000003ad027223 */ /* 0x082fe20000010844 */
[----:B----4-:R-:W-:Y:S02]  /*f4e0*/  F2FP.BF16.F32.PACK_AB R44, R133, R130 ;  /* 0x00000082852c723e */ /* 0x010fe400000010ff */
[----:B------:R-:W-:Y:S06]  /*f4f0*/  MOV R173, R28 ;  /* 0x0000001c00ad7202 */ /* 0x000fec0000000f00 */
[----:B------:R1:W4:Y:S01]  /*f500*/  MUFU.EX2 R131, R2 ;  /* 0x0000000200837308 */ /* 0x0003220000000800 */
[-CC-:B--2---:R-:W-:Y:S09]  /*f510*/  FFMA.FTZ R24, R178, R3.reuse, -R66.reuse ;  /* 0x00000003b2187223 */ /* 0x184ff20000010842 */
[----:B------:R2:W-:Y:S01]  /*f520*/  MUFU.EX2 R100, R24 ;  /* 0x0000001800647308 */ /* 0x0005e20000000800 */
[--C-:B---3--:R-:W-:Y:S09]  /*f530*/  FFMA.FTZ R60, R185, R3, -R66.reuse ;  /* 0x00000003b93c7223 */ /* 0x108ff20000010842 */
[----:B------:R-:W-:Y:S01]  /*f540*/  MUFU.EX2 R40, R40 ;  /* 0x0000002800287308 */ /* 0x000fe20000000800 */
[----:B-1----:R-:W-:Y:S02]  /*f550*/  LOP3.LUT R2, R223, 0x200, R227, 0xf8, !PT ;  /* 0x00000200df027812 */ /* 0x002fe400078ef8e3 */
[----:B----4-:R-:W-:Y:S02]  /*f560*/  F2FP.BF16.F32.PACK_AB R45, R126, R131 ;  /* 0x000000837e2d723e */ /* 0x010fe400000010ff */
[----:B------:R-:W-:Y:S01]  /*f570*/  LEA R65, R2, R224, 0x1 ;  /* 0x000000e002417211 */ /* 0x000fe200078e08ff */
[----:B------:R-:W-:Y:S04]  /*f580*/  FFMA.FTZ R2, R168, R3, -R66 ;  /* 0x00000003a8027223 */ /* 0x000fe80000010842 */
[----:B------:R1:W-:Y:S01]  /*f590*/  MUFU.EX2 R227, R32 ;  /* 0x0000002000e37308 */ /* 0x0003e20000000800 */
[----:B------:R-:W-:Y:S01]  /*f5a0*/  IADD3 R43, PT, PT, R221, R65, RZ ;  /* 0x00000041dd2b7210 */ /* 0x000fe20007ffe0ff */
[----:B------:R-:W3:Y:S01]  /*f5b0*/  LDSM.16.MT88.4 R12, [R65+0xa000] ;  /* 0x00a00000410c783b */ /* 0x000ee20000004200 */
[----:B------:R-:W-:Y:S01]  /*f5c0*/  IADD3 R8, PT, PT, R65, 0xa000, RZ ;  /* 0x0000a00041087810 */ /* 0x000fe20007ffe0ff */
[----:B--2---:R-:W-:Y:S06]  /*f5d0*/  FMUL.FTZ R24, R0, R156 ;  /* 0x0000009c00187220 */ /* 0x004fec0000410000 */
[----:B------:R2:W4:Y:S01]  /*f5e0*/  MUFU.EX2 R132, R2 ;  /* 0x0000000200847308 */ /* 0x0005220000000800 */
[----:B------:R-:W5:Y:S09]  /*f5f0*/  LDSM.16.MT88.4 R20, [R43+0xa000] ;  /* 0x00a000002b14783b */ /* 0x000f720000004200 */
[----:B------:R-:W-:Y:S01]  /*f600*/  MUFU.EX2 R42, R42 ;  /* 0x0000002a002a7308 */ /* 0x000fe20000000800 */
[-CC-:B-1----:R-:W-:Y:S01]  /*f610*/  FFMA.FTZ R32, R183, R3.reuse, -R68.reuse ;  /* 0x00000003b7207223 */ /* 0x182fe20000010844 */
[----:B------:R-:W-:Y:S08]  /*f620*/  LDSM.16.MT88.4 R52, [R65+0xa800] ;  /* 0x00a800004134783b */ /* 0x000ff00000004200 */
[----:B------:R1:W-:Y:S01]  /*f630*/  MUFU.EX2 R223, R32 ;  /* 0x0000002000df7308 */ /* 0x0003e20000000800 */
[-CC-:B--2---:R-:W-:Y:S01]  /*f640*/  FFMA.FTZ R2, R176, R3.reuse, -R68.reuse ;  /* 0x00000003b0027223 */ /* 0x184fe20000010844 */
[----:B----4-:R-:W-:Y:S01]  /*f650*/  F2FP.BF16.F32.PACK_AB R46, R129, R132 ;  /* 0x00000084812e723e */ /* 0x010fe200000010ff */
[----:B------:R-:W-:Y:S07]  /*f660*/  LDSM.16.MT88.4 R56, [R43+0xa800] ;  /* 0x00a800002b38783b */ /* 0x000fee0000004200 */
[----:B------:R2:W4:Y:S01]  /*f670*/  MUFU.EX2 R5, R2 ;  /* 0x0000000200057308 */ /* 0x0005220000000800 */
[C---:B-1----:R-:W-:Y:S01]  /*f680*/  FMUL.FTZ R32, R0.reuse, R164 ;  /* 0x000000a400207220 */ /* 0x042fe20000410000 */
[----:B--2---:R-:W-:Y:S01]  /*f690*/  FFMA.FTZ R2, R169, R3, -R68 ;  /* 0x00000003a9027223 */ /* 0x004fe20000010844 */
[----:B----4-:R-:W-:Y:S01]  /*f6a0*/  MOV R169, R5 ;  /* 0x0000000500a97202 */ /* 0x010fe20000000f00 */
[----:B------:R-:W-:Y:S06]  /*f6b0*/  FMUL.FTZ R5, R0, R137 ;  /* 0x0000008900057220 */ /* 0x000fec0000410000 */
[----:B------:R-:W1:Y:S02]  /*f6c0*/  MUFU.EX2 R128, R2 ;  /* 0x0000000200807308 */ /* 0x000e640000000800 */
[----:B-1----:R-:W-:Y:S02]  /*f6d0*/  F2FP.BF16.F32.PACK_AB R47, R128, R169 ;  /* 0x000000a9802f723e */ /* 0x002fe400000010ff */
[----:B------:R-:W-:Y:S02]  /*f6e0*/  IADD3 R2, PT, PT, R65, 0xa040, RZ ;  /* 0x0000a04041027810 */ /* 0x000fe40007ffe0ff */
[----:B------:R-:W-:Y:S01]  /*f6f0*/  @P2 IADD3 R2, PT, PT, R8, -0x40, RZ ;  /* 0xffffffc008022810 */ /* 0x000fe20007ffe0ff */
[C---:B------:R-:W-:Y:S02]  /*f700*/  FMUL.FTZ R8, R0.reuse, R140 ;  /* 0x0000008c00087220 */ /* 0x040fe40000410000 */
[C---:B---3--:R-:W-:Y:S02]  /*f710*/  HMMA.16816.F32.BF16 R4, R44.reuse, R12, R4 ;  /* 0x0000000c2c04723c */ /* 0x048fe40000041804 */
[----:B------:R-:W1:Y:S03]  /*f720*/  LDSM.16.MT88.4 R28, [R2] ;  /* 0x00000000021c783b */ /* 0x000e660000004200 */
[----:B------:R-:W-:Y:S01]  /*f730*/  IADD3 R64, PT, PT, R221, R2, RZ ;  /* 0x00000002dd407210 */ /* 0x000fe20007ffe0ff */
[----:B------:R-:W-:Y:S01]  /*f740*/  FMUL.FTZ R12, R0, R144 ;  /* 0x00000090000c7220 */ /* 0x000fe20000410000 */
[----:B------:R2:W-:Y:S01]  /*f750*/  MUFU.EX2 R221, R60 ;  /* 0x0000003c00dd7308 */ /* 0x0005e20000000800 */
[C---:B------:R-:W-:Y:S02]  /*f760*/  HMMA.16816.F32.BF16 R8, R44.reuse, R14, R8 ;  /* 0x0000000e2c08723c */ /* 0x040fe40000041808 */
[----:B------:R-:W3:Y:S01]  /*f770*/  LDSM.16.MT88.4 R48, [R64] ;  /* 0x000000004030783b */ /* 0x000ee20000004200 */
[C---:B------:R-:W-:Y:S01]  /*f780*/  FMUL.FTZ R14, R36.reuse, R146 ;  /* 0x00000092240e7220 */ /* 0x040fe20000410000 */
[----:B------:R-:W-:Y:S01]  /*f790*/  FMUL.FTZ R15, R36, R147 ;  /* 0x00000093240f7220 */ /* 0x000fe20000410000 */
[C---:B------:R-:W-:Y:S07]  /*f7a0*/  FMUL.FTZ R13, R0.reuse, R145 ;  /* 0x00000091000d7220 */ /* 0x040fee0000410000 */
[C---:B-----5:R-:W-:Y:S03]  /*f7b0*/  HMMA.16816.F32.BF16 R12, R44.reuse, R20, R12 ;  /* 0x000000142c0c723c */ /* 0x060fe6000004180c */
[----:B------:R-:W-:Y:S01]  /*f7c0*/  FFMA.FTZ R20, R171, R3, -R66 ;  /* 0x00000003ab147223 */ /* 0x000fe20000010842 */
[----:B--2---:R-:W-:Y:S01]  /*f7d0*/  LDSM.16.MT88.4 R60, [R64+0x800] ;  /* 0x00080000403c783b */ /* 0x004fe20000004200 */
[----:B------:R-:W-:Y:S02]  /*f7e0*/  FMUL.FTZ R21, R0, R153 ;  /* 0x0000009900157220 */ /* 0x000fe40000410000 */
[----:B------:R2:W4:Y:S01]  /*f7f0*/  MUFU.EX2 R111, R20 ;  /* 0x00000014006f7308 */ /* 0x0005220000000800 */
[C---:B------:R-:W-:Y:S03]  /*f800*/  HMMA.16816.F32.BF16 R16, R44.reuse, R22, R16 ;  /* 0x000000162c10723c */ /* 0x040fe60000041810 */
[C---:B------:R-:W-:Y:S01]  /*f810*/  FMUL.FTZ R22, R36.reuse, R154 ;  /* 0x0000009a24167220 */ /* 0x040fe20000410000 */
[----:B------:R-:W-:Y:S01]  /*f820*/  FMUL.FTZ R23, R36, R155 ;  /* 0x0000009b24177220 */ /* 0x000fe20000410000 */
[-C--:B--2---:R-:W-:Y:S04]  /*f830*/  FFMA.FTZ R20, R179, R3.reuse, -R68 ;  /* 0x00000003b3147223 */ /* 0x084fe80000010844 */
[----:B------:R2:W5:Y:S02]  /*f840*/  MUFU.EX2 R229, R20 ;  /* 0x0000001400e57308 */ /* 0x0005640000000800 */
[----:B--2---:R-:W-:Y:S07]  /*f850*/  FMUL.FTZ R20, R0, R152 ;  /* 0x0000009800147220 */ /* 0x004fee0000410000 */
[C---:B-1----:R-:W-:Y:S03]  /*f860*/  HMMA.16816.F32.BF16 R20, R44.reuse, R28, R20 ;  /* 0x0000001c2c14723c */ /* 0x042fe60000041814 */
        /* <DEDUP_REMOVED lines=19> */
[-C--:B------:R-:W-:Y:S01]  /*f9a0*/  FFMA.FTZ R56, R190, R3.reuse, -R66 ;  /* 0x00000003be387223 */ /* 0x080fe20000010842 */
[----:B------:R-:W-:Y:S03]  /*f9b0*/  MOV R190, R110 ;  /* 0x0000006e00be7202 */ /* 0x000fe60000000f00 */
[----:B------:R3:W-:Y:S01]  /*f9c0*/  MUFU.EX2 R184, R56 ;  /* 0x0000003800b87308 */ /* 0x0007e20000000800 */
[C---:B------:R-:W-:Y:S03]  /*f9d0*/  HMMA.16816.F32.BF16 R16, R44.reuse, R58, R16 ;  /* 0x0000003a2c10723c */ /* 0x040fe60000041810 */
[-CC-:B--2---:R-:W-:Y:S01]  /*f9e0*/  FFMA.FTZ R52, R188, R3.reuse, -R68.reuse ;  /* 0x00000003bc347223 */ /* 0x184fe20000010844 */
[----:B------:R-:W-:Y:S05]  /*f9f0*/  MOV R188, R116 ;  /* 0x0000007400bc7202 */ /* 0x000fea0000000f00 */
[----:B------:R2:W4:Y:S01]  /*fa00*/  MUFU.EX2 R185, R52 ;  /* 0x0000003400b97308 */ /* 0x0005220000000800 */
[C---:B-1----:R-:W-:Y:S03]  /*fa10*/  HMMA.16816.F32.BF16 R20, R44.reuse, R48, R20 ;  /* 0x000000302c14723c */ /* 0x042fe60000041814 */
[--C-:B------:R-:W-:Y:S01]  /*fa20*/  FFMA.FTZ R48, R191, R3, -R68.reuse ;  /* 0x00000003bf307223 */ /* 0x100fe20000010844 */
[----:B------:R-:W-:Y:S02]  /*fa30*/  IADD3 R188, PT, PT, R188, -0x100, RZ ;  /* 0xffffff00bcbc7810 */ /* 0x000fe40007ffe0ff */
[----:B------:R-:W-:Y:S03]  /*fa40*/  MOV R191, R175 ;  /* 0x000000af00bf7202 */ /* 0x000fe60000000f00 */
[----:B------:R1:W-:Y:S01]  /*fa50*/  MUFU.EX2 R182, R48 ;  /* 0x0000003000b67308 */ /* 0x0003e20000000800 */
[C---:B------:R-:W-:Y:S03]  /*fa60*/  HMMA.16816.F32.BF16 R24, R44.reuse, R50, R24 ;  /* 0x000000322c18723c */ /* 0x040fe60000041818 */
[----:B---3--:R-:W-:Y:S01]  /*fa70*/  FFMA.FTZ R56, R189, R3, -R68 ;  /* 0x00000003bd387223 */ /* 0x008fe20000010844 */
[----:B------:R-:W-:Y:S05]  /*fa80*/  MOV R189, R173 ;  /* 0x000000ad00bd7202 */ /* 0x000fea0000000f00 */
[----:B------:R-:W3:Y:S01]  /*fa90*/  MUFU.EX2 R183, R56 ;  /* 0x0000003800b77308 */ /* 0x000ee20000000800 */
[C---:B------:R-:W-:Y:S03]  /*faa0*/  HMMA.16816.F32.BF16 R28, R44.reuse, R60, R28 ;  /* 0x0000003c2c1c723c */ /* 0x040fe6000004181c */
[-CC-:B--2---:R-:W-:Y:S01]  /*fab0*/  FFMA.FTZ R52, R187, R3.reuse, -R66.reuse ;  /* 0x00000003bb347223 */ /* 0x184fe20000010842 */
[--C-:B------:R-:W-:Y:S01]  /*fac0*/  FFMA.FTZ R60, R192, R3, -R66.reuse ;  /* 0x00000003c03c7223 */ /* 0x100fe20000010842 */
[----:B------:R-:W-:Y:S04]  /*fad0*/  MOV R192, R121 ;  /* 0x0000007900c07202 */ /* 0x000fe80000000f00 */
[----:B------:R-:W2:Y:S01]  /*fae0*/  MUFU.EX2 R186, R52 ;  /* 0x0000003400ba7308 */ /* 0x000ea20000000800 */
[----:B------:R-:W-:Y:S01]  /*faf0*/  HMMA.16816.F32.BF16 R32, R44, R62, R32 ;  /* 0x0000003e2c20723c */ /* 0x000fe20000041820 */
[----:B-1----:R-:W-:Y:S02]  /*fb00*/  LDSM.16.MT88.4 R48, [R2+0x1000] ;  /* 0x001000000230783b */ /* 0x002fe40000004200 */
[----:B------:R-:W-:Y:S02]  /*fb10*/  F2FP.BF16.F32.PACK_AB R44, R221, R215 ;  /* 0x000000d7dd2c723e */ /* 0x000fe400000010ff */
[----:B----4-:R-:W-:Y:S04]  /*fb20*/  F2FP.BF16.F32.PACK_AB R45, R185, R214 ;  /* 0x000000d6b92d723e */ /* 0x010fe800000010ff */
[----:B------:R1:W-:Y:S01]  /*fb30*/  MUFU.EX2 R180, R60 ;  /* 0x0000003c00b47308 */ /* 0x0003e20000000800 */
[----:B---3--:R-:W-:Y:S01]  /*fb40*/  F2FP.BF16.F32.PACK_AB R47, R182, R183 ;  /* 0x000000b7b62f723e */ /* 0x008fe200000010ff */
[----:B------:R-:W-:Y:S01]  /*fb50*/  LDSM.16.MT88.4 R56, [R43+0xb000] ;  /* 0x00b000002b38783b */ /* 0x000fe20000004200 */
[----:B------:R-:W-:Y:S04]  /*fb60*/  MOV R187, R117 ;  /* 0x0000007500bb7202 */ /* 0x000fe80000000f00 */
[----:B------:R-:W-:Y:S02]  /*fb70*/  ISETP.GT.AND P0, PT, R187, RZ, PT ;  /* 0x000000ffbb00720c */ /* 0x000fe40003f04270 */
[----:B--2---:R-:W-:Y:S01]  /*fb80*/  F2FP.BF16.F32.PACK_AB R46, R184, R186 ;  /* 0x000000bab82e723e */ /* 0x004fe200000010ff */
[----:B------:R-:W2:Y:S01]  /*fb90*/  LDSM.16.MT88.4 R52, [R65+0xb000] ;  /* 0x00b000004134783b */ /* 0x000ea20000004200 */
[-C--:B-1----:R-:W-:Y:S01]  /*fba0*/  FFMA.FTZ R60, R193, R3.reuse, -R66 ;  /* 0x00000003c13c7223 */ /* 0x082fe20000010842 */
[----:B------:R-:W-:Y:S03]  /*fbb0*/  MOV R193, R174 ;  /* 0x000000ae00c17202 */ /* 0x000fe60000000f00 */
[----:B------:R1:W3:Y:S03]  /*fbc0*/  MUFU.EX2 R181, R60 ;  /* 0x0000003c00b57308 */ /* 0x0002e60000000800 */
[----:B-1----:R-:W1:Y:S01]  /*fbd0*/  LDSM.16.MT88.4 R60, [R64+0x1000] ;  /* 0x00100000403c783b */ /* 0x002e620000004200 */
[C---:B--2---:R-:W-:Y:S03]  /*fbe0*/  HMMA.16816.F32.BF16 R4, R44.reuse, R52, R4 ;  /* 0x000000342c04723c */ /* 0x044fe60000041804 */
        /* <DEDUP_REMOVED lines=9> */
[--C-:B--2---:R-:W-:Y:S01]  /*fc80*/  FFMA.FTZ R52, R196, R3, -R68.reuse ;  /* 0x00000003c4347223 */ /* 0x104fe20000010844 */
[----:B------:R-:W-:Y:S05]  /*fc90*/  MOV R196, R99 ;  /* 0x0000006300c47202 */ /* 0x000fea0000000f00 */
[----:B------:R2:W5:Y:S01]  /*fca0*/  MUFU.EX2 R177, R52 ;  /* 0x0000003400b17308 */ /* 0x0005620000000800 */
[C---:B------:R-:W-:Y:S03]  /*fcb0*/  HMMA.16816.F32.BF16 R20, R44.reuse, R48, R20 ;  /* 0x000000302c14723c */ /* 0x040fe60000041814 */
[--C-:B------:R-:W-:Y:S01]  /*fcc0*/  FFMA.FTZ R48, R199, R3, -R68.reuse ;  /* 0x00000003c7307223 */ /* 0x100fe20000010844 */
[----:B------:R-:W-:Y:S05]  /*fcd0*/  MOV R199, R113 ;  /* 0x0000007100c77202 */ /* 0x000fea0000000f00 */
[----:B------:R3:W-:Y:S01]  /*fce0*/  MUFU.EX2 R172, R48 ;  /* 0x0000003000ac7308 */ /* 0x0007e20000000800 */
[C---:B------:R-:W-:Y:S03]  /*fcf0*/  HMMA.16816.F32.BF16 R24, R44.reuse, R50, R24 ;  /* 0x000000322c18723c */ /* 0x040fe60000041818 */
[-C--:B----4-:R-:W-:Y:S01]  /*fd00*/  FFMA.FTZ R56, R197, R3.reuse, -R68 ;  /* 0x00000003c5387223 */ /* 0x090fe20000010844 */
[----:B------:R-:W-:Y:S05]  /*fd10*/  MOV R197, R112 ;  /* 0x0000007000c57202 */ /* 0x000fea0000000f00 */
[----:B------:R-:W4:Y:S01]  /*fd20*/  MUFU.EX2 R175, R56 ;  /* 0x0000003800af7308 */ /* 0x000f220000000800 */
[C---:B-1----:R-:W-:Y:S03]  /*fd30*/  HMMA.16816.F32.BF16 R28, R44.reuse, R60, R28 ;  /* 0x0000003c2c1c723c */ /* 0x042fe6000004181c */
[-CC-:B--2---:R-:W-:Y:S01]  /*fd40*/  FFMA.FTZ R52, R195, R3.reuse, -R66.reuse ;  /* 0x00000003c3347223 */ /* 0x184fe20000010842 */
        /* <DEDUP_REMOVED lines=63> */
[-C--:B------:R-:W-:Y:S04]  /*10140*/  FFMA.FTZ R56, R218, R3.reuse, -R66 ;  /* 0x00000003da387223 */ /* 0x080fe80000010842 */
[----:B------:R4:W-:Y:S01]  /*10150*/  MUFU.EX2 R160, R56 ;  /* 0x0000003800a07308 */ /* 0x0009e20000000800 */
[C---:B------:R-:W-:Y:S03]  /*10160*/  HMMA.16816.F32.BF16 R16, R44.reuse, R58, R16 ;  /* 0x0000003a2c10723c */ /* 0x040fe60000041810 */
[--C-:B-1----:R-:W-:Y:S01]  /*10170*/  FFMA.FTZ R52, R216, R3, -R68.reuse ;  /* 0x00000003d8347223 */ /* 0x102fe20000010844 */
[----:B------:R-:W-:Y:S05]  /*10180*/  MOV R216, R97 ;  /* 0x0000006100d87202 */ /* 0x000fea0000000f00 */
        /* <DEDUP_REMOVED lines=74> */
[-CC-:B------:R-:W-:Y:S05]  /*10630*/  FFMA.FTZ R60, R249, R3.reuse, -R66.reuse ;  /* 0x00000003f93c7223 */ /* 0x180fea0000010842 */
        /* <DEDUP_REMOVED lines=10> */
[-C--:B--2---:R-:W-:Y:S07]  /*106e0*/  FFMA.FTZ R60, R69, R3.reuse, -R66 ;  /* 0x00000003453c7223 */ /* 0x084fee0000010842 */
[----:B------:R-:W2:Y:S01]  /*106f0*/  LDL.LU R69, [R1+0x2c] ;  /* 0x00002c0001457983 */ /* 0x000ea20000300800 */
[----:B------:R3:W4:Y:S03]  /*10700*/  MUFU.EX2 R143, R60 ;  /* 0x0000003c008f7308 */ /* 0x0007260000000800 */
[----:B------:R-:W5:Y:S04]  /*10710*/  LDL.LU R67, [R1+0x28] ;  /* 0x0000280001437983 */ /* 0x000f680000300800 */
        /* <DEDUP_REMOVED lines=26> */
[----:B----4-:R-:W-:Y:S01]  /*108c0*/  F2FP.BF16.F32.PACK_AB R47, R133, R132 ;  /* 0x00000084852f723e */ /* 0x010fe200000010ff */
[----:B------:R-:W-:Y:S01]  /*108d0*/  LDSM.16.MT88.4 R56, [R43+0xe000] ;  /* 0x00e000002b38783b */ /* 0x000fe20000004200 */
[----:B-1----:R-:W-:Y:S07]  /*108e0*/  F2FP.BF16.F32.PACK_AB R46, R138, R136 ;  /* 0x000000888a2e723e */ /* 0x002fee00000010ff */
[----:B------:R-:W1:Y:S01]  /*108f0*/  LDSM.16.MT88.4 R52, [R65+0xe000] ;  /* 0x00e000004134783b */ /* 0x000e620000004200 */
[-C--:B---3--:R-:W-:Y:S04]  /*10900*/  FFMA.FTZ R60, R77, R3.reuse, -R66 ;  /* 0x000000034d3c7223 */ /* 0x088fe80000010842 */
[----:B------:R3:W4:Y:S03]  /*10910*/  MUFU.EX2 R131, R60 ;  /* 0x0000003c00837308 */ /* 0x0007260000000800 */
        /* <DEDUP_REMOVED lines=47> */
[----:B----4-:R-:W-:Y:S01]  /*10c10*/  FFMA.FTZ R56, R90, R3, -R68 ;  /* 0x000000035a387223 */ /* 0x010fe20000010844 */
[----:B--2---:R-:W-:Y:S05]  /*10c20*/  FFMA.FTZ R36, R36, R69, R209 ;  /* 0x0000004524247223 */ /* 0x004fea00000100d1 */
[----:B------:R-:W2:Y:S01]  /*10c30*/  MUFU.EX2 R101, R56 ;  /* 0x0000003800657308 */ /* 0x000ea20000000800 */
[C---:B---3--:R-:W-:Y:S03]  /*10c40*/  HMMA.16816.F32.BF16 R28, R44.reuse, R60, R28 ;  /* 0x0000003c2c1c723c */ /* 0x048fe6000004181c */
[-CC-:B-1----:R-:W-:Y:S01]  /*10c50*/  FFMA.FTZ R52, R88, R3.reuse, -R66.reuse ;  /* 0x0000000358347223 */ /* 0x182fe20000010842 */
[----:B------:R-:W-:Y:S01]  /*10c60*/  FFMA.FTZ R60, R92, R3, -R66 ;  /* 0x000000035c3c7223 */ /* 0x000fe20000010842 */
[----:B------:R-:W-:Y:S04]  /*10c70*/  FADD.FTZ R36, R207, R36 ;  /* 0x00000024cf247221 */ /* 0x000fe80000010000 */
[----:B------:R-:W1:Y:S01]  /*10c80*/  MUFU.EX2 R110, R52 ;  /* 0x00000034006e7308 */ /* 0x000e620000000800 */
[----:B------:R-:W-:Y:S01]  /*10c90*/  HMMA.16816.F32.BF16 R32, R44, R62, R32 ;  /* 0x0000003e2c20723c */ /* 0x000fe20000041820 */
[----:B-----5:R-:W-:Y:S02]  /*10ca0*/  LDSM.16.MT88.4 R48, [R2+0x5000] ;  /* 0x005000000230783b */ /* 0x020fe40000004200 */
[----:B------:R-:W-:Y:S01]  /*10cb0*/  F2FP.BF16.F32.PACK_AB R44, R117, R116 ;  /* 0x00000074752c723e */ /* 0x000fe200000010ff */
[----:B------:R-:W-:Y:S01]  /*10cc0*/  FADD.FTZ R36, R206, R36 ;  /* 0x00000024ce247221 */ /* 0x000fe20000010000 */
[----:B------:R-:W-:Y:S04]  /*10cd0*/  F2FP.BF16.F32.PACK_AB R45, R111, R113 ;  /* 0x000000716f2d723e */ /* 0x000fe800000010ff */
[----:B------:R3:W-:Y:S01]  /*10ce0*/  MUFU.EX2 R98, R60 ;  /* 0x0000003c00627308 */ /* 0x0007e20000000800 */
[----:B--2---:R-:W-:Y:S01]  /*10cf0*/  F2FP.BF16.F32.PACK_AB R47, R100, R101 ;  /* 0x00000065642f723e */ /* 0x004fe200000010ff */
[----:B------:R-:W-:Y:S01]  /*10d00*/  LDSM.16.MT88.4 R56, [R43+0xf000] ;  /* 0x00f000002b38783b */ /* 0x000fe20000004200 */
[----:B-1----:R-:W-:Y:S07]  /*10d10*/  F2FP.BF16.F32.PACK_AB R46, R112, R110 ;  /* 0x0000006e702e723e */ /* 0x002fee00000010ff */
        /* <DEDUP_REMOVED lines=11> */
[-CC-:B-1----:R-:W-:Y:S04]  /*10dd0*/  FFMA.FTZ R52, R250, R3.reuse, -R68.reuse ;  /* 0x00000003fa347223 */ /* 0x182fe80000010844 */
[----:B------:R1:W4:Y:S01]  /*10de0*/  MUFU.EX2 R94, R52 ;  /* 0x00000034005e7308 */ /* 0x0003220000000800 */
[C---:B------:R-:W-:Y:S03]  /*10df0*/  HMMA.16816.F32.BF16 R20, R44.reuse, R48, R20 ;  /* 0x000000302c14723c */ /* 0x040fe60000041814 */
[-C--:B------:R-:W-:Y:S06]  /*10e00*/  FFMA.FTZ R48, R211, R3.reuse, -R68 ;  /* 0x00000003d3307223 */ /* 0x080fec0000010844 */
[----:B------:R5:W-:Y:S01]  /*10e10*/  MUFU.EX2 R92, R48 ;  /* 0x00000030005c7308 */ /* 0x000be20000000800 */
[C---:B------:R-:W-:Y:S08]  /*10e20*/  HMMA.16816.F32.BF16 R24, R44.reuse, R50, R24 ;  /* 0x000000322c18723c */ /* 0x040ff00000041818 */
[C---:B--2---:R-:W-:Y:S03]  /*10e30*/  HMMA.16816.F32.BF16 R28, R44.reuse, R60, R28 ;  /* 0x0000003c2c1c723c */ /* 0x044fe6000004181c */
[-CC-:B-1----:R-:W-:Y:S01]  /*10e40*/  FFMA.FTZ R52, R96, R3.reuse, -R66.reuse ;  /* 0x0000000360347223 */ /* 0x182fe20000010842 */
[-C--:B------:R-:W-:Y:S01]  /*10e50*/  FFMA.FTZ R60, R216, R3.reuse, -R66 ;  /* 0x00000003d83c7223 */ /* 0x080fe20000010842 */
[----:B------:R1:W-:Y:S03]  /*10e60*/  MUFU.EX2 R96, R56 ;  /* 0x0000003800607308 */ /* 0x0003e60000000800 */
[----:B------:R-:W-:Y:S03]  /*10e70*/  HMMA.16816.F32.BF16 R32, R44, R62, R32 ;  /* 0x0000003e2c20723c */ /* 0x000fe60000041820 */
[----:B-----5:R-:W-:Y:S01]  /*10e80*/  FFMA.FTZ R48, R252, R3, -R68 ;  /* 0x00000003fc307223 */ /* 0x020fe20000010844 */
[----:B---3--:R-:W-:Y:S03]  /*10e90*/  F2FP.BF16.F32.PACK_AB R44, R99, R98 ;  /* 0x00000062632c723e */ /* 0x008fe600000010ff */
[----:B------:R2:W3:Y:S01]  /*10ea0*/  MUFU.EX2 R97, R52 ;  /* 0x0000003400617308 */ /* 0x0004e20000000800 */
[----:B----4-:R-:W-:Y:S09]  /*10eb0*/  F2FP.BF16.F32.PACK_AB R45, R94, R95 ;  /* 0x0000005f5e2d723e */ /* 0x010ff200000010ff */
[----:B------:R-:W4:Y:S01]  /*10ec0*/  MUFU.EX2 R93, R48 ;  /* 0x00000030005d7308 */ /* 0x000f220000000800 */
[----:B-1----:R-:W-:Y:S09]  /*10ed0*/  LDSM.16.MT88.4 R56, [R43+0xf800] ;  /* 0x00f800002b38783b */ /* 0x002ff20000004200 */
[----:B------:R1:W-:Y:S01]  /*10ee0*/  MUFU.EX2 R90, R60 ;  /* 0x0000003c005a7308 */ /* 0x0003e20000000800 */
[----:B--2---:R-:W2:Y:S01]  /*10ef0*/  LDSM.16.MT88.4 R52, [R65+0xf800] ;  /* 0x00f800004134783b */ /* 0x004ea20000004200 */
[----:B---3--:R-:W-:Y:S02]  /*10f00*/  F2FP.BF16.F32.PACK_AB R46, R96, R97 ;  /* 0x00000061602e723e */ /* 0x008fe400000010ff */
[----:B----4-:R-:W-:Y:S05]  /*10f10*/  F2FP.BF16.F32.PACK_AB R47, R93, R92 ;  /* 0x0000005c5d2f723e */ /* 0x010fea00000010ff */
[----:B------:R-:W3:Y:S01]  /*10f20*/  LDSM.16.MT88.4 R48, [R2+0x5800] ;  /* 0x005800000230783b */ /* 0x000ee20000004200 */
[-C--:B-1----:R-:W-:Y:S04]  /*10f30*/  FFMA.FTZ R60, R210, R3.reuse, -R66 ;  /* 0x00000003d23c7223 */ /* 0x082fe80000010842 */
[----:B------:R1:W4:Y:S03]  /*10f40*/  MUFU.EX2 R91, R60 ;  /* 0x0000003c005b7308 */ /* 0x0003260000000800 */
[----:B-1----:R-:W1:Y:S01]  /*10f50*/  LDSM.16.MT88.4 R60, [R64+0x5800] ;  /* 0x00580000403c783b */ /* 0x002e620000004200 */
[C---:B--2---:R-:W-:Y:S03]  /*10f60*/  HMMA.16816.F32.BF16 R4, R44.reuse, R52, R4 ;  /* 0x000000342c04723c */ /* 0x044fe60000041804 */
        /* <DEDUP_REMOVED lines=9> */
[C---:B---3--:R-:W-:Y:S03]  /*11000*/  HMMA.16816.F32.BF16 R20, R44.reuse, R48, R20 ;  /* 0x000000302c14723c */ /* 0x048fe60000041814 */
[-C--:B------:R-:W-:Y:S06]  /*11010*/  FFMA.FTZ R48, R106, R3.reuse, -R68 ;  /* 0x000000036a307223 */ /* 0x080fec0000010844 */
[----:B------:R3:W-:Y:S01]  /*11020*/  MUFU.EX2 R85, R48 ;  /* 0x0000003000557308 */ /* 0x0007e20000000800 */
[C---:B------:R-:W-:Y:S01]  /*11030*/  HMMA.16816.F32.BF16 R24, R44.reuse, R50, R24 ;  /* 0x000000322c18723c */ /* 0x040fe20000041818 */
[----:B-----5:R-:W-:Y:S07]  /*11040*/  LDSM.16.MT88.4 R56, [R2+0x6000] ;  /* 0x006000000238783b */ /* 0x020fee0000004200 */
[C---:B-1----:R-:W-:Y:S03]  /*11050*/  HMMA.16816.F32.BF16 R28, R44.reuse, R60, R28 ;  /* 0x0000003c2c1c723c */ /* 0x042fe6000004181c */
[----:B--2---:R-:W-:Y:S01]  /*11060*/  FFMA.FTZ R52, R104, R3, -R66 ;  /* 0x0000000368347223 */ /* 0x004fe20000010842 */
[----:B------:R-:W-:Y:S01]  /*11070*/  FFMA.FTZ R60, R0, R67, R208 ;  /* 0x00000043003c7223 */ /* 0x000fe200000100d0 */
[-C--:B------:R-:W-:Y:S02]  /*11080*/  FFMA.FTZ R0, R108, R3.reuse, -R66 ;  /* 0x000000036c007223 */ /* 0x080fe40000010842 */
[----:B------:R1:W2:Y:S01]  /*11090*/  MUFU.EX2 R88, R52 ;  /* 0x0000003400587308 */ /* 0x0002a20000000800 */
[----:B------:R-:W-:Y:S03]  /*110a0*/  HMMA.16816.F32.BF16 R32, R44, R62, R32 ;  /* 0x0000003e2c20723c */ /* 0x000fe60000041820 */
[----:B---3--:R-:W-:Y:S01]  /*110b0*/  FFMA.FTZ R48, R107, R3, -R68 ;  /* 0x000000036b307223 */ /* 0x008fe20000010844 */
[----:B----4-:R-:W-:Y:S01]  /*110c0*/  F2FP.BF16.F32.PACK_AB R44, R91, R90 ;  /* 0x0000005a5b2c723e */ /* 0x010fe200000010ff */
[----:B------:R-:W-:Y:S01]  /*110d0*/  FADD.FTZ R60, R205, R60 ;  /* 0x0000003ccd3c7221 */ /* 0x000fe20000010000 */
[----:B------:R-:W-:Y:S03]  /*110e0*/  F2FP.BF16.F32.PACK_AB R45, R87, R89 ;  /* 0x00000059572d723e */ /* 0x000fe600000010ff */
[----:B------:R3:W4:Y:S01]  /*110f0*/  MUFU.EX2 R84, R48 ;  /* 0x0000003000547308 */ /* 0x0007220000000800 */
[----:B------:R-:W-:Y:S09]  /*11100*/  FADD.FTZ R60, R203, R60 ;  /* 0x0000003ccb3c7221 */ /* 0x000ff20000010000 */
[----:B------:R5:W-:Y:S01]  /*11110*/  MUFU.EX2 R83, R0 ;  /* 0x0000000000537308 */ /* 0x000be20000000800 */
[----:B-1----:R-:W1:Y:S01]  /*11120*/  LDSM.16.MT88.4 R52, [R65+0x10000] ;  /* 0x010000004134783b */ /* 0x002e620000004200 */
[----:B--2---:R-:W-:Y:S07]  /*11130*/  F2FP.BF16.F32.PACK_AB R46, R86, R88 ;  /* 0x00000058562e723e */ /* 0x004fee00000010ff */
[----:B---3--:R-:W2:Y:S01]  /*11140*/  LDSM.16.MT88.4 R48, [R43+0x10000] ;  /* 0x010000002b30783b */ /* 0x008ea20000004200 */
[----:B----4-:R-:W-:Y:S01]  /*11150*/  F2FP.BF16.F32.PACK_AB R47, R84, R85 ;  /* 0x00000055542f723e */ /* 0x010fe200000010ff */
[-C--:B-----5:R-:W-:Y:S04]  /*11160*/  FFMA.FTZ R0, R109, R3.reuse, -R66 ;  /* 0x000000036d007223 */ /* 0x0a0fe80000010842 */
[----:B------:R3:W4:Y:S02]  /*11170*/  MUFU.EX2 R82, R0 ;  /* 0x0000000000527308 */ /* 0x0007240000000800 */
[----:B---3--:R-:W-:Y:S01]  /*11180*/  FADD.FTZ R0, R204, R36 ;  /* 0x00000024cc007221 */ /* 0x008fe20000010000 */
[-C--:B------:R-:W-:Y:S01]  /*11190*/  FFMA.FTZ R36, R202, R3.reuse, -R68 ;  /* 0x00000003ca247223 */ /* 0x080fe20000010844 */
[C---:B-1----:R-:W-:Y:S06]  /*111a0*/  HMMA.16816.F32.BF16 R4, R44.reuse, R52, R4 ;  /* 0x000000342c04723c */ /* 0x042fec0000041804 */
[----:B------:R1:W-:Y:S01]  /*111b0*/  MUFU.EX2 R81, R36 ;  /* 0x0000002400517308 */ /* 0x0003e20000000800 */
[----:B------:R-:W-:Y:S01]  /*111c0*/  FADD.FTZ R52, R201, R60 ;  /* 0x0000003cc9347221 */ /* 0x000fe20000010000 */
[-C--:B------:R-:W-:Y:S01]  /*111d0*/  FFMA.FTZ R60, R199, R3.reuse, -R68 ;  /* 0x00000003c73c7223 */ /* 0x080fe20000010844 */
[----:B------:R-:W-:Y:S01]  /*111e0*/  FADD.FTZ R0, R229, R0 ;  /* 0x00000000e5007221 */ /* 0x000fe20000010000 */
[C---:B------:R-:W-:Y:S06]  /*111f0*/  HMMA.16816.F32.BF16 R8, R44.reuse, R54, R8 ;  /* 0x000000362c08723c */ /* 0x040fec0000041808 */
[----:B------:R3:W5:Y:S01]  /*11200*/  MUFU.EX2 R80, R60 ;  /* 0x0000003c00507308 */ /* 0x0007620000000800 */
[----:B------:R-:W-:Y:S04]  /*11210*/  FADD.FTZ R0, R197, R0 ;  /* 0x00000000c5007221 */ /* 0x000fe80000010000 */
[----:B------:R-:W-:Y:S01]  /*11220*/  FADD.FTZ R0, R227, R0 ;  /* 0x00000000e3007221 */ /* 0x000fe20000010000 */
[C---:B--2---:R-:W-:Y:S03]  /*11230*/  HMMA.16816.F32.BF16 R12, R44.reuse, R48, R12 ;  /* 0x000000302c0c723c */ /* 0x044fe6000004180c */
[----:B-1----:R-:W-:Y:S01]  /*11240*/  FADD.FTZ R36, R200, R52 ;  /* 0x00000034c8247221 */ /* 0x002fe20000010000 */
[-C--:B------:R-:W-:Y:S01]  /*11250*/  FFMA.FTZ R48, R196, R3.reuse, -R66 ;  /* 0x00000003c4307223 */ /* 0x080fe20000010842 */
[----:B------:R-:W1:Y:S01]  /*11260*/  LDSM.16.MT88.4 R52, [R64+0x6000] ;  /* 0x006000004034783b */ /* 0x000e620000004200 */
[----:B------:R-:W-:Y:S01]  /*11270*/  FADD.FTZ R0, R223, R0 ;  /* 0x00000000df007221 */ /* 0x000fe20000010000 */
[----:B------:R-:W-:Y:S01]  /*11280*/  FADD.FTZ R36, R198, R36 ;  /* 0x00000024c6247221 */ /* 0x000fe20000010000 */
[C---:B------:R-:W-:Y:S01]  /*11290*/  HMMA.16816.F32.BF16 R16, R44.reuse, R50, R16 ;  /* 0x000000322c10723c */ /* 0x040fe20000041810 */
[----:B------:R2:W-:Y:S02]  /*112a0*/  MUFU.EX2 R79, R48 ;  /* 0x00000030004f7308 */ /* 0x0005e40000000800 */
[-C--:B---3--:R-:W-:Y:S01]  /*112b0*/  FFMA.FTZ R60, R193, R3.reuse, -R66 ;  /* 0x00000003c13c7223 */ /* 0x088fe20000010842 */
[----:B------:R-:W-:Y:S01]  /*112c0*/  FADD.FTZ R0, R214, R0 ;  /* 0x00000000d6007221 */ /* 0x000fe20000010000 */
[----:B------:R-:W-:Y:S03]  /*112d0*/  FADD.FTZ R36, R195, R36 ;  /* 0x00000024c3247221 */ /* 0x000fe60000010000 */
[C---:B------:R-:W-:Y:S03]  /*112e0*/  HMMA.16816.F32.BF16 R20, R44.reuse, R56, R20 ;  /* 0x000000382c14723c */ /* 0x040fe60000041814 */
[----:B------:R-:W3:Y:S01]  /*112f0*/  MUFU.EX2 R78, R60 ;  /* 0x0000003c004e7308 */ /* 0x000ee20000000800 */
[-C--:B------:R-:W-:Y:S01]  /*11300*/  FFMA.FTZ R56, R114, R3.reuse, -R68 ;  /* 0x0000000372387223 */ /* 0x080fe20000010844 */
[----:B------:R-:W-:Y:S01]  /*11310*/  FADD.FTZ R0, R185, R0 ;  /* 0x00000000b9007221 */ /* 0x000fe20000010000 */
[----:B------:R-:W-:Y:S02]  /*11320*/  FADD.FTZ R36, R194, R36 ;  /* 0x00000024c2247221 */ /* 0x000fe40000010000 */
[C---:B------:R-:W-:Y:S05]  /*11330*/  HMMA.16816.F32.BF16 R24, R44.reuse, R58, R24 ;  /* 0x0000003a2c18723c */ /* 0x040fea0000041818 */
[----:B------:R4:W-:Y:S01]  /*11340*/  MUFU.EX2 R77, R56 ;  /* 0x00000038004d7308 */ /* 0x0009e20000000800 */
[----:B--2---:R-:W2:Y:S01]  /*11350*/  LDSM.16.MT88.4 R48, [R65+0x10800] ;  /* 0x010800004130783b */ /* 0x004ea20000004200 */
[----:B------:R-:W-:Y:S01]  /*11360*/  FADD.FTZ R0, R183, R0 ;  /* 0x00000000b7007221 */ /* 0x000fe20000010000 */
[----:B------:R-:W-:Y:S03]  /*11370*/  FADD.FTZ R36, R215, R36 ;  /* 0x00000024d7247221 */ /* 0x000fe60000010000 */
[----:B------:R-:W-:Y:S01]  /*11380*/  FADD.FTZ R0, R182, R0 ;  /* 0x00000000b6007221 */ /* 0x000fe20000010000 */
[----:B------:R-:W-:Y:S04]  /*11390*/  FADD.FTZ R36, R221, R36 ;  /* 0x00000024dd247221 */ /* 0x000fe80000010000 */
[----:B------:R-:W-:Y:S04]  /*113a0*/  FADD.FTZ R36, R186, R36 ;  /* 0x00000024ba247221 */ /* 0x000fe80000010000 */
[----:B------:R-:W-:Y:S01]  /*113b0*/  FADD.FTZ R36, R184, R36 ;  /* 0x00000024b8247221 */ /* 0x000fe20000010000 */
[----:B----4-:R-:W-:Y:S01]  /*113c0*/  FADD.FTZ R56, R178, R0 ;  /* 0x00000000b2387221 */ /* 0x010fe20000010000 */
[----:B------:R-:W-:Y:S02]  /*113d0*/  FFMA.FTZ R0, R115, R3, -R68 ;  /* 0x0000000373007223 */ /* 0x000fe40000010844 */
[----:B------:R-:W-:Y:S01]  /*113e0*/  FADD.FTZ R57, R180, R36 ;  /* 0x00000024b4397221 */ /* 0x000fe20000010000 */
[C---:B-1----:R-:W-:Y:S01]  /*113f0*/  HMMA.16816.F32.BF16 R28, R44.reuse, R52, R28 ;  /* 0x000000342c1c723c */ /* 0x042fe2000004181c */
[----:B------:R1:W4:Y:S02]  /*11400*/  MUFU.EX2 R76, R0 ;  /* 0x00000000004c7308 */ /* 0x0003240000000800 */
[----:B------:R-:W-:Y:S01]  /*11410*/  FADD.FTZ R36, R177, R56 ;  /* 0x00000038b1247221 */ /* 0x000fe20000010000 */
[----:B------:R-:W-:Y:S02]  /*11420*/  FADD.FTZ R60, R181, R57 ;  /* 0x00000039b53c7221 */ /* 0x000fe40000010000 */
[----:B------:R-:W2:Y:S02]  /*11430*/  LDSM.16.MT88.4 R56, [R43+0x10800] ;  /* 0x010800002b38783b */ /* 0x000ea40000004200 */
[----:B------:R-:W-:Y:S03]  /*11440*/  HMMA.16816.F32.BF16 R32, R44, R54, R32 ;  /* 0x000000362c20723c */ /* 0x000fe60000041820 */
[----:B------:R-:W-:Y:S02]  /*11450*/  F2FP.BF16.F32.PACK_AB R44, R82, R83 ;  /* 0x00000053522c723e */ /* 0x000fe400000010ff */
[----:B-----5:R-:W-:Y:S01]  /*11460*/  F2FP.BF16.F32.PACK_AB R45, R80, R81 ;  /* 0x00000051502d723e */ /* 0x020fe200000010ff */
[----:B------:R-:W5:Y:S01]  /*11470*/  LDSM.16.MT88.4 R52, [R2+0x6800] ;  /* 0x006800000234783b */ /* 0x000f620000004200 */
[----:B---3--:R-:W-:Y:S01]  /*11480*/  F2FP.BF16.F32.PACK_AB R46, R78, R79 ;  /* 0x0000004f4e2e723e */ /* 0x008fe200000010ff */
[----:B-1----:R-:W-:Y:S01]  /*11490*/  FADD.FTZ R0, R175, R36 ;  /* 0x00000024af007221 */ /* 0x002fe20000010000 */
[----:B------:R-:W-:Y:S01]  /*114a0*/  FADD.FTZ R36, R179, R60 ;  /* 0x0000003cb3247221 */ /* 0x000fe20000010000 */
[----:B----4-:R-:W-:Y:S02]  /*114b0*/  F2FP.BF16.F32.PACK_AB R47, R76, R77 ;  /* 0x0000004d4c2f723e */ /* 0x010fe400000010ff */
[----:B------:R-:W-:Y:S01]  /*114c0*/  FADD.FTZ R0, R172, R0 ;  /* 0x00000000ac007221 */ /* 0x000fe20000010000 */
[----:B------:R-:W-:Y:S01]  /*114d0*/  FADD.FTZ R61, R176, R36 ;  /* 0x00000024b03d7221 */ /* 0x000fe20000010000 */
[-C--:B------:R-:W-:Y:S02]  /*114e0*/  FFMA.FTZ R36, R192, R3.reuse, -R66 ;  /* 0x00000003c0247223 */ /* 0x080fe40000010842 */
[----:B------:R-:W-:Y:S01]  /*114f0*/  FADD.FTZ R60, R168, R0 ;  /* 0x00000000a83c7221 */ /* 0x000fe20000010000 */
[C---:B--2---:R-:W-:Y:S01]  /*11500*/  HMMA.16816.F32.BF16 R4, R44.reuse, R48, R4 ;  /* 0x000000302c04723c */ /* 0x044fe20000041804 */
[----:B------:R1:W-:Y:S02]  /*11510*/  MUFU.EX2 R75, R36 ;  /* 0x00000024004b7308 */ /* 0x0003e40000000800 */
[-C--:B------:R-:W-:Y:S01]  /*11520*/  FFMA.FTZ R48, R118, R3.reuse, -R68 ;  /* 0x0000000376307223 */ /* 0x080fe20000010844 */
[----:B------:R-:W-:Y:S01]  /*11530*/  FADD.FTZ R0, R173, R61 ;  /* 0x0000003dad007221 */ /* 0x000fe20000010000 */
[----:B------:R-:W-:Y:S03]  /*11540*/  FADD.FTZ R60, R170, R60 ;  /* 0x0000003caa3c7221 */ /* 0x000fe60000010000 */
[C---:B------:R-:W-:Y:S03]  /*11550*/  HMMA.16816.F32.BF16 R8, R44.reuse, R50, R8 ;  /* 0x000000322c08723c */ /* 0x040fe60000041808 */
[----:B------:R2:W-:Y:S05]  /*11560*/  MUFU.EX2 R73, R48 ;  /* 0x0000003000497308 */ /* 0x0005ea0000000800 */
[C---:B------:R-:W-:Y:S03]  /*11570*/  HMMA.16816.F32.BF16 R12, R44.reuse, R56, R12 ;  /* 0x000000382c0c723c */ /* 0x040fe6000004180c */
[-CC-:B-1----:R-:W-:Y:S01]  /*11580*/  FFMA.FTZ R36, R191, R3.reuse, -R66.reuse ;  /* 0x00000003bf247223 */ /* 0x182fe20000010842 */
[-C--:B------:R-:W-:Y:S03]  /*11590*/  FFMA.FTZ R56, R120, R3.reuse, -R66 ;  /* 0x0000000378387223 */ /* 0x080fe60000010842 */
[----:B------:R1:W3:Y:S01]  /*115a0*/  MUFU.EX2 R74, R36 ;  /* 0x00000024004a7308 */ /* 0x0002e20000000800 */
[C---:B------:R-:W-:Y:S01]  /*115b0*/  HMMA.16816.F32.BF16 R16, R44.reuse, R58, R16 ;  /* 0x0000003a2c10723c */ /* 0x040fe20000041810 */
[----:B--2---:R-:W2:Y:S08]  /*115c0*/  LDSM.16.MT88.4 R48, [R64+0x6800] ;  /* 0x006800004030783b */ /* 0x004eb00000004200 */
[----:B------:R4:W-:Y:S01]  /*115d0*/  MUFU.EX2 R71, R56 ;  /* 0x0000003800477308 */ /* 0x0009e20000000800 */
[C---:B-----5:R-:W-:Y:S03]  /*115e0*/  HMMA.16816.F32.BF16 R20, R44.reuse, R52, R20 ;  /* 0x000000342c14723c */ /* 0x060fe60000041814 */
[-C--:B------:R-:W-:Y:S06]  /*115f0*/  FFMA.FTZ R52, R122, R3.reuse, -R68 ;  /* 0x000000037a347223 */ /* 0x080fec0000010844 */
[----:B------:R-:W-:Y:S01]  /*11600*/  MUFU.EX2 R69, R52 ;  /* 0x0000003400457308 */ /* 0x000fe20000000800 */
[C---:B------:R-:W-:Y:S03]  /*11610*/  HMMA.16816.F32.BF16 R24, R44.reuse, R54, R24 ;  /* 0x000000362c18723c */ /* 0x040fe60000041818 */
[----:B-1----:R-:W-:Y:S01]  /*11620*/  FADD.FTZ R36, R174, R0 ;  /* 0x00000000ae247221 */ /* 0x002fe20000010000 */
[----:B------:R-:W-:Y:S01]  /*11630*/  FADD.FTZ R0, R167, R60 ;  /* 0x0000003ca7007221 */ /* 0x000fe20000010000 */
[-C--:B------:R-:W-:Y:S02]  /*11640*/  FFMA.FTZ R60, R189, R3.reuse, -R68 ;  /* 0x00000003bd3c7223 */ /* 0x080fe40000010844 */
[----:B------:R-:W-:Y:S01]  /*11650*/  FADD.FTZ R36, R171, R36 ;  /* 0x00000024ab247221 */ /* 0x000fe20000010000 */
[----:B------:R-:W-:Y:S01]  /*11660*/  FADD.FTZ R0, R166, R0 ;  /* 0x00000000a6007221 */ /* 0x000fe20000010000 */
[----:B------:R1:W5:Y:S01]  /*11670*/  MUFU.EX2 R72, R60 ;  /* 0x0000003c00487308 */ /* 0x0003620000000800 */
[----:B----4-:R-:W4:Y:S01]  /*11680*/  LDSM.16.MT88.4 R56, [R65+0x11000] ;  /* 0x011000004138783b */ /* 0x010f220000004200 */
        /* <DEDUP_REMOVED lines=10> */
[----:B-1----:R-:W-:Y:S01]  /*11730*/  FFMA.FTZ R60, R190, R3, -R66 ;  /* 0x00000003be3c7223 */ /* 0x002fe20000010842 */
[----:B------:R-:W-:Y:S02]  /*11740*/  FADD.FTZ R36, R160, R36 ;  /* 0x00000024a0247221 */ /* 0x000fe40000010000 */
[----:B------:R-:W-:Y:S01]  /*11750*/  FADD.FTZ R0, R153, R0 ;  /* 0x0000000099007221 */ /* 0x000fe20000010000 */
[----:B------:R-:W-:Y:S01]  /*11760*/  HMMA.16816.F32.BF16 R32, R44, R50, R32 ;  /* 0x000000322c20723c */ /* 0x000fe20000041820 */
[----:B------:R-:W1:Y:S01]  /*11770*/  MUFU.EX2 R70, R60 ;  /* 0x0000003c00467308 */ /* 0x000e620000000800 */
[----:B------:R-:W-:Y:S01]  /*11780*/  LDSM.16.MT88.4 R48, [R2+0x7000] ;  /* 0x007000000230783b */ /* 0x000fe20000004200 */
[----:B------:R-:W-:Y:S01]  /*11790*/  FADD.FTZ R0, R151, R0 ;  /* 0x0000000097007221 */ /* 0x000fe20000010000 */
[----:B------:R-:W-:Y:S01]  /*117a0*/  FADD.FTZ R36, R156, R36 ;  /* 0x000000249c247221 */ /* 0x000fe20000010000 */
[----:B---3--:R-:W-:Y:S02]  /*117b0*/  F2FP.BF16.F32.PACK_AB R44, R74, R75 ;  /* 0x0000004b4a2c723e */ /* 0x008fe400000010ff */
[----:B------:R-:W-:Y:S01]  /*117c0*/  FADD.FTZ R52, R150, R0 ;  /* 0x0000000096347221 */ /* 0x000fe20000010000 */
[----:B------:R-:W-:Y:S01]  /*117d0*/  FFMA.FTZ R0, R123, R3, -R68 ;  /* 0x000000037b007223 */ /* 0x000fe20000010844 */
[----:B------:R-:W-:Y:S01]  /*117e0*/  FADD.FTZ R36, R157, R36 ;  /* 0x000000249d247221 */ /* 0x000fe20000010000 */
[----:B-----5:R-:W-:Y:S01]  /*117f0*/  F2FP.BF16.F32.PACK_AB R45, R72, R73 ;  /* 0x00000049482d723e */ /* 0x020fe200000010ff */
[----:B------:R-:W-:Y:S01]  /*11800*/  LDSM.16.MT88.4 R156, [R2+0x7800] ;  /* 0x00780000029c783b */ /* 0x000fe20000004200 */
[----:B------:R2:W3:Y:S01]  /*11810*/  MUFU.EX2 R67, R0 ;  /* 0x0000000000437308 */ /* 0x0004e20000000800 */
[----:B------:R-:W-:Y:S01]  /*11820*/  FADD.FTZ R36, R154, R36 ;  /* 0x000000249a247221 */ /* 0x000fe20000010000 */
[----:B------:R-:W-:Y:S03]  /*11830*/  FFMA.FTZ R68, R41, R3, -R68 ;  /* 0x0000000329447223 */ /* 0x000fe60000010844 */
[----:B------:R-:W-:Y:S01]  /*11840*/  FADD.FTZ R53, R152, R36 ;  /* 0x0000002498357221 */ /* 0x000fe20000010000 */
[----:B------:R-:W-:Y:S01]  /*11850*/  FADD.FTZ R36, R146, R52 ;  /* 0x0000003492247221 */ /* 0x000fe20000010000 */
[----:B-1----:R-:W-:Y:S03]  /*11860*/  F2FP.BF16.F32.PACK_AB R46, R70, R71 ;  /* 0x00000047462e723e */ /* 0x002fe600000010ff */
[----:B------:R-:W1:Y:S01]  /*11870*/  MUFU.EX2 R68, R68 ;  /* 0x0000004400447308 */ /* 0x000e620000000800 */
[----:B------:R-:W-:Y:S02]  /*11880*/  FADD.FTZ R60, R148, R53 ;  /* 0x00000035943c7221 */ /* 0x000fe40000010000 */
[----:B------:R-:W5:Y:S01]  /*11890*/  LDSM.16.MT88.4 R52, [R43+0x11000] ;  /* 0x011000002b34783b */ /* 0x000f620000004200 */
[----:B--2---:R-:W-:Y:S01]  /*118a0*/  FADD.FTZ R0, R145, R36 ;  /* 0x0000002491007221 */ /* 0x004fe20000010000 */
[----:B------:R-:W-:Y:S01]  /*118b0*/  FADD.FTZ R36, R149, R60 ;  /* 0x0000003c95247221 */ /* 0x000fe20000010000 */
[----:B---3--:R-:W-:Y:S05]  /*118c0*/  F2FP.BF16.F32.PACK_AB R47, R67, R69 ;  /* 0x00000045432f723e */ /* 0x008fea00000010ff */
[----:B------:R-:W-:Y:S01]  /*118d0*/  LDSM.16.MT88.4 R148, [R43+0x11800] ;  /* 0x011800002b94783b */ /* 0x000fe20000004200 */
[----:B------:R-:W-:Y:S01]  /*118e0*/  FADD.FTZ R0, R142, R0 ;  /* 0x000000008e007221 */ /* 0x000fe20000010000 */
[----:B------:R-:W-:Y:S01]  /*118f0*/  FADD.FTZ R61, R144, R36 ;  /* 0x00000024903d7221 */ /* 0x000fe20000010000 */
[-C--:B------:R-:W-:Y:S02]  /*11900*/  FFMA.FTZ R36, R124, R3.reuse, -R66 ;  /* 0x000000037c247223 */ /* 0x080fe40000010842 */
[----:B------:R-:W-:Y:S01]  /*11910*/  FADD.FTZ R60, R140, R0 ;  /* 0x000000008c3c7221 */ /* 0x000fe20000010000 */
[C---:B----4-:R-:W-:Y:S01]  /*11920*/  HMMA.16816.F32.BF16 R4, R44.reuse, R56, R4 ;  /* 0x000000382c04723c */ /* 0x050fe20000041804 */
[----:B------:R2:W-:Y:S02]  /*11930*/  MUFU.EX2 R63, R36 ;  /* 0x00000024003f7308 */ /* 0x0005e40000000800 */
[----:B------:R-:W-:Y:S01]  /*11940*/  FADD.FTZ R0, R147, R61 ;  /* 0x0000003d93007221 */ /* 0x000fe20000010000 */
[----:B------:R-:W-:Y:S01]  /*11950*/  FADD.FTZ R60, R139, R60 ;  /* 0x0000003c8b3c7221 */ /* 0x000fe20000010000 */
[----:B-1----:R-:W-:Y:S02]  /*11960*/  F2FP.BF16.F32.PACK_AB R167, R68, R42 ;  /* 0x0000002a44a7723e */ /* 0x002fe400000010ff */
[----:B------:R-:W-:Y:S01]  /*11970*/  FADD.FTZ R0, R141, R0 ;  /* 0x000000008d007221 */ /* 0x000fe20000010000 */
[C---:B------:R-:W-:Y:S01]  /*11980*/  HMMA.16816.F32.BF16 R8, R44.reuse, R58, R8 ;  /* 0x0000003a2c08723c */ /* 0x040fe20000041808 */
[----:B------:R-:W1:Y:S02]  /*11990*/  LDSM.16.MT88.4 R56, [R64+0x7000] ;  /* 0x007000004038783b */ /* 0x000e640000004200 */
[----:B------:R-:W3:Y:S01]  /*119a0*/  MUFU.EX2 R61, R39 ;  /* 0x00000027003d7308 */ /* 0x000ee20000000800 */
[----:B------:R-:W-:Y:S05]  /*119b0*/  FADD.FTZ R0, R143, R0 ;  /* 0x000000008f007221 */ /* 0x000fea0000010000 */
[----:B------:R-:W4:Y:S01]  /*119c0*/  LDSM.16.MT88.4 R140, [R65+0x11800] ;  /* 0x01180000418c783b */ /* 0x000f220000004200 */
[--C-:B--2---:R-:W-:Y:S04]  /*119d0*/  FFMA.FTZ R36, R125, R3, -R66.reuse ;  /* 0x000000037d247223 */ /* 0x104fe80000010842 */
[----:B------:R2:W2:Y:S01]  /*119e0*/  MUFU.EX2 R62, R36 ;  /* 0x00000024003e7308 */ /* 0x0004a20000000800 */
[C---:B-----5:R-:W-:Y:S03]  /*119f0*/  HMMA.16816.F32.BF16 R12, R44.reuse, R52, R12 ;  /* 0x000000342c0c723c */ /* 0x060fe6000004180c */
[----:B---3--:R-:W-:Y:S01]  /*11a00*/  F2FP.BF16.F32.PACK_AB R165, R40, R61 ;  /* 0x0000003d28a5723e */ /* 0x008fe200000010ff */
[-CC-:B------:R-:W-:Y:S01]  /*11a10*/  FFMA.FTZ R39, R212, R3.reuse, -R66.reuse ;  /* 0x00000003d4277223 */ /* 0x180fe20000010842 */
[----:B------:R-:W-:Y:S03]  /*11a20*/  FFMA.FTZ R66, R213, R3, -R66 ;  /* 0x00000003d5427223 */ /* 0x000fe60000010842 */
[C---:B------:R-:W-:Y:S02]  /*11a30*/  HMMA.16816.F32.BF16 R16, R44.reuse, R54, R16 ;  /* 0x000000362c10723c */ /* 0x040fe40000041810 */
[----:B------:R-:W-:Y:S01]  /*11a40*/  MUFU.EX2 R39, R39 ;  /* 0x0000002700277308 */ /* 0x000fe20000000800 */
[----:B--2---:R-:W-:Y:S01]  /*11a50*/  FADD.FTZ R36, R137, R60 ;  /* 0x0000003c89247221 */ /* 0x004fe20000010000 */
[----:B------:R-:W-:Y:S04]  /*11a60*/  F2FP.BF16.F32.PACK_AB R164, R62, R63 ;  /* 0x0000003f3ea4723e */ /* 0x000fe800000010ff */
[C---:B------:R-:W-:Y:S04]  /*11a70*/  HMMA.16816.F32.BF16 R20, R44.reuse, R48, R20 ;  /* 0x000000302c14723c */ /* 0x040fe80000041814 */
[----:B------:R-:W2:Y:S01]  /*11a80*/  MUFU.EX2 R66, R66 ;  /* 0x0000004200427308 */ /* 0x000ea20000000800 */
[----:B------:R-:W-:Y:S01]  /*11a90*/  FADD.FTZ R60, R132, R36 ;  /* 0x00000024843c7221 */ /* 0x000fe20000010000 */
[----:B------:R-:W-:Y:S01]  /*11aa0*/  FADD.FTZ R36, R136, R0 ;  /* 0x0000000088247221 */ /* 0x000fe20000010000 */
[----:B------:R-:W-:Y:S02]  /*11ab0*/  MOV R132, R37 ;  /* 0x0000002500847202 */ /* 0x000fe40000000f00 */
[----:B------:R-:W-:Y:S01]  /*11ac0*/  FADD.FTZ R0, R133, R60 ;  /* 0x0000003c85007221 */ /* 0x000fe20000010000 */
[C---:B------:R-:W-:Y:S03]  /*11ad0*/  HMMA.16816.F32.BF16 R24, R44.reuse, R50, R24 ;  /* 0x000000322c18723c */ /* 0x040fe60000041818 */
[----:B------:R-:W-:Y:S01]  /*11ae0*/  FADD.FTZ R36, R138, R36 ;  /* 0x000000248a247221 */ /* 0x000fe20000010000 */
[----:B------:R-:W-:Y:S01]  /*11af0*/  FADD.FTZ R0, R129, R0 ;  /* 0x0000000081007221 */ /* 0x000fe20000010000 */
[----:B------:R-:W-:Y:S02]  /*11b00*/  MOV R133, R38 ;  /* 0x0000002600857202 */ /* 0x000fe40000000f00 */
[----:B------:R-:W-:Y:S01]  /*11b10*/  FADD.FTZ R36, R130, R36 ;  /* 0x0000002482247221 */ /* 0x000fe20000010000 */
[C---:B-1----:R-:W-:Y:S03]  /*11b20*/  HMMA.16816.F32.BF16 R28, R44.reuse, R56, R28 ;  /* 0x000000382c1c723c */ /* 0x042fe6000004181c */
[----:B------:R-:W-:Y:S01]  /*11b30*/  FADD.FTZ R0, R128, R0 ;  /* 0x0000000080007221 */ /* 0x000fe20000010000 */
[----:B------:R-:W-:Y:S01]  /*11b40*/  FADD.FTZ R36, R131, R36 ;  /* 0x0000002483247221 */ /* 0x000fe20000010000 */
[----:B--2---:R-:W-:Y:S02]  /*11b50*/  F2FP.BF16.F32.PACK_AB R166, R66, R39 ;  /* 0x0000002742a6723e */ /* 0x004fe400000010ff */
[----:B------:R-:W-:Y:S01]  /*11b60*/  FADD.FTZ R0, R121, R0 ;  /* 0x0000000079007221 */ /* 0x000fe20000010000 */
[----:B------:R-:W-:Y:S03]  /*11b70*/  HMMA.16816.F32.BF16 R32, R44, R58, R32 ;  /* 0x0000003a2c20723c */ /* 0x000fe60000041820 */
[----:B------:R-:W-:Y:S01]  /*11b80*/  FADD.FTZ R36, R127, R36 ;  /* 0x000000247f247221 */ /* 0x000fe20000010000 */
[----:B------:R-:W-:Y:S03]  /*11b90*/  FADD.FTZ R0, R119, R0 ;  /* 0x0000000077007221 */ /* 0x000fe60000010000 */
[----:B------:R-:W-:Y:S01]  /*11ba0*/  FADD.FTZ R36, R126, R36 ;  /* 0x000000247e247221 */ /* 0x000fe20000010000 */
[C---:B----4-:R-:W-:Y:S01]  /*11bb0*/  HMMA.16816.F32.BF16 R136, R164.reuse, R140, R4 ;  /* 0x0000008ca488723c */ /* 0x050fe20000041804 */
        /* <DEDUP_REMOVED lines=16> */
[----:B------:R-:W-:Y:S04]  /*11cc0*/  FADD.FTZ R0, R94, R0 ;  /* 0x000000005e007221 */ /* 0x000fe80000010000 */
        /* <DEDUP_REMOVED lines=39> */
[----:B------:R-:W-:Y:S04]  /*11f40*/  FADD.FTZ R2, R66, R3 ;  /* 0x0000000342027221 */ /* 0x000fe80000010000 */
[----:B------:R2:W-:Y:S04]  /*11f50*/  STL [R1+0x2c], R4 ;  /* 0x00002c0401007387 */ /* 0x0005e80000100800 */
[----:B------:R2:W-:Y:S04]  /*11f60*/  STL [R1+0x28], R2 ;  /* 0x0000280201007387 */ /* 0x0005e80000100800 */
[----:B------:R2:W-:Y:S04]  /*11f70*/  STL [R1+0x10], R0 ;  /* 0x0000100001007387 */ /* 0x0005e80000100800 */
[----:B------:R2:W-:Y:S01]  /*11f80*/  STL [R1], R188 ;  /* 0x000000bc01007387 */ /* 0x0005e20000100800 */
[----:B------:R-:W-:Y:S05]  /*11f90*/  @P0 BRA `(.L_x_910) ;  /* 0xffffff9000740947 */ /* 0x000fea000383ffff */
.L_x_903:
        /* <DEDUP_REMOVED lines=13> */
.L_x_924:
[----:B-1----:R-:W4:Y:S01]  /*12070*/  MUFU.RCP R0, R21 ;  /* 0x0000001500007308 */ /* 0x002f220000001000 */
[----:B------:R-:W-:Y:S01]  /*12080*/  FSETP.NE.FTZ.AND P1, PT, R21, RZ, PT ;  /* 0x000000ff1500720b */ /* 0x000fe20003f35000 */
[----:B------:R-:W-:Y:S01]  /*12090*/  FADD.FTZ R22, R2, R22 ;  /* 0x0000001602167221 */ /* 0x000fe20000010000 */
[C---:B------:R-:W-:Y:S01]  /*120a0*/  SHF.L.U32 R5, R228.reuse, 0x4, RZ ;  /* 0x00000004e4057819 */ /* 0x040fe200000006ff */
[----:B------:R-:W2:Y:S01]  /*120b0*/  LDL R24, [R1+0x30] ;  /* 0x0000300001187983 */ /* 0x000ea20000100800 */
[----:B------:R-:W-:Y:S02]  /*120c0*/  SHF.L.U32 R3, R228, 0x1, RZ ;  /* 0x00000001e4037819 */ /* 0x000fe400000006ff */
[----:B------:R-:W-:Y:S02]  /*120d0*/  LOP3.LUT R5, R5, 0x1c0, RZ, 0xc0, !PT ;  /* 0x000001c005057812 */ /* 0x000fe400078ec0ff */
[----:B------:R-:W-:Y:S02]  /*120e0*/  FSETP.NE.FTZ.AND P0, PT, R22, RZ, PT ;  /* 0x000000ff1600720b */ /* 0x000fe40003f15000 */
[----:B------:R-:W-:-:S02]  /*120f0*/  LOP3.LUT R226, R226, 0x6, R3, 0xf8, !PT ;  /* 0x00000006e2e27812 */ /* 0x000fc400078ef803 */
[----:B------:R-:W-:Y:S02]  /*12100*/  MOV R16, 0x10 ;  /* 0x0000001000107802 */ /* 0x000fe40000000f00 */
[----:B------:R-:W-:Y:S02]  /*12110*/  R2P PR, R228, 0x18 ;  /* 0x00000018e4007804 */ /* 0x000fe40000000000 */
[----:B----4-:R-:W-:Y:S02]  /*12120*/  FSEL R2, R0, 1, P1 ;  /* 0x3f80000000027808 */ /* 0x010fe40000800000 */
[----:B------:R-:W1:Y:S01]  /*12130*/  MUFU.RCP R0, R22 ;  /* 0x0000001600007308 */ /* 0x000e620000001000 */
        /* <DEDUP_REMOVED lines=42> */
[----:B------:R-:W-:Y:S02]  /*123e0*/  IADD3 R5, PT, PT, R16, R224, RZ ;  /* 0x000000e010057210 */ /* 0x000fe40007ffe0ff */
        /* <DEDUP_REMOVED lines=16> */
[C---:B-1----:R-:W-:Y:S01]  /*124f0*/  VIADD R0, R224.reuse, 0x40 ;  /* 0x00000040e0007836 */ /* 0x042fe20000000000 */
[----:B------:R-:W-:Y:S02]  /*12500*/  @P4 IADD3 R0, PT, PT, R224, -0x40, RZ ;  /* 0xffffffc0e0004810 */ /* 0x000fe40007ffe0ff */
[----:B------:R-:W-:Y:S02]  /*12510*/  F2FP.BF16.F32.PACK_AB R12, R12, R162 ;  /* 0x000000a20c0c723e */ /* 0x000fe400000010ff */
[----:B------:R-:W-:Y:S01]  /*12520*/  F2FP.BF16.F32.PACK_AB R17, R17, R164 ;  /* 0x000000a41111723e */ /* 0x000fe200000010ff */
[C---:B----4-:R-:W-:Y:S01]  /*12530*/  IMAD.IADD R3, R16.reuse, 0x1, R0 ;  /* 0x0000000110037824 */ /* 0x050fe200078e0200 */
[----:B------:R-:W-:Y:S02]  /*12540*/  F2FP.BF16.F32.PACK_AB R11, R11, R166 ;  /* 0x000000a60b0b723e */ /* 0x000fe400000010ff */
[----:B-----5:R-:W-:-:S05]  /*12550*/  IADD3 R4, PT, PT, R16, R2, RZ ;  /* 0x0000000210047210 */ /* 0x020fca0007ffe0ff */
[----:B------:R-:W-:Y:S04]  /*12560*/  STS [R4], R7 ;  /* 0x0000000704007388 */ /* 0x000fe80000000800 */
[----:B------:R-:W-:Y:S01]  /*12570*/  STS [R4+0x400], R15 ;  /* 0x0004000f04007388 */ /* 0x000fe20000000800 */
[----:B---3--:R-:W-:-:S03]  /*12580*/  IADD3 R2, PT, PT, R6, R0, RZ ;  /* 0x0000000006027210 */ /* 0x008fc60007ffe0ff */
        /* <DEDUP_REMOVED lines=9> */
[----:B------:R-:W3:Y:S04]  /*12620*/  LD.E.64 R4, desc[UR4][R134.64+0x88] ;  /* 0x0000880486047980 */ /* 0x000ee8000c101b00 */
[----:B-1----:R-:W4:Y:S01]  /*12630*/  LD.E.U8 R0, desc[UR4][R134.64+0x1c8] ;  /* 0x0001c80486007980 */ /* 0x002f22000c101100 */
[----:B------:R-:W1:Y:S01]  /*12640*/  S2R R39, SR_CTAID.Z ;  /* 0x0000000000277919 */ /* 0x000e620000002700 */
[----:B------:R-:W1:Y:S01]  /*12650*/  S2R R40, SR_CTAID.Y ;  /* 0x0000000000287919 */ /* 0x000e620000002600 */
[----:B----4-:R-:W-:-:S13]  /*12660*/  ISETP.NE.AND P3, PT, R0, RZ, PT ;  /* 0x000000ff0000720c */ /* 0x010fda0003f65270 */
[----:B------:R-:W1:Y:S04]  /*12670*/  @!P3 LD.E R3, desc[UR4][R134.64+0x60] ;  /* 0x000060048603b980 */ /* 0x000e68000c101900 */
[----:B------:R-:W4:Y:S01]  /*12680*/  @!P3 LD.E R6, desc[UR4][R134.64+0xb4] ;  /* 0x0000b4048606b980 */ /* 0x000f22000c101900 */
[----:B------:R-:W5:Y:S08]  /*12690*/  @P1 MUFU.LG2 R0, R21 ;  /* 0x0000001500001308 */ /* 0x000f700000000c00 */
[----:B------:R-:W3:Y:S01]  /*126a0*/  @P0 MUFU.LG2 R2, R22 ;  /* 0x0000001600020308 */ /* 0x000ee20000000c00 */
[----:B--2---:R-:W-:Y:S01]  /*126b0*/  ISETP.NE.AND P2, PT, R24, -0x1, PT ;  /* 0xffffffff1800780c */ /* 0x004fe20003f45270 */
[----:B------:R-:W-:Y:S01]  /*126c0*/  BSSY.RECONVERGENT B0, `(.L_x_912) ;  /* 0x0000015000007945 */ /* 0x000fe20003800200 */
[----:B------:R-:W-:-:S02]  /*126d0*/  LOP3.LUT R12, R225, 0x30, RZ, 0xc0, !PT ;  /* 0x00000030e10c7812 */ /* 0x000fc400078ec0ff */
[----:B------:R-:W-:Y:S01]  /*126e0*/  SHF.R.U32.HI R8, RZ, 0x2, R228 ;  /* 0x00000002ff087819 */ /* 0x000fe200000116e4 */
[----:B-----5:R-:W-:Y:S01]  /*126f0*/  @P1 FMUL.FTZ R7, R0, 0.69314718246459960938 ;  /* 0x3f31721800071820 */ /* 0x020fe20000410000 */
[----:B------:R-:W-:Y:S02]  /*12700*/  MOV R18, 0x7f800000 ;  /* 0x7f80000000127802 */ /* 0x000fe40000000f00 */
[----:B------:R-:W-:Y:S01]  /*12710*/  MOV R17, 0x7f800000 ;  /* 0x7f80000000117802 */ /* 0x000fe20000000f00 */
[----:B------:R-:W-:Y:S01]  /*12720*/  @P1 FFMA.FTZ R18, R23, R38, R7 ;  /* 0x0000002617121223 */ /* 0x000fe20000010007 */
[----:B---3--:R-:W-:Y:S01]  /*12730*/  @P0 FMUL.FTZ R2, R2, 0.69314718246459960938 ;  /* 0x3f31721802020820 */ /* 0x008fe20000410000 */
[----:B------:R-:W-:Y:S02]  /*12740*/  LOP3.LUT R12, R12, 0x7, R8, 0xf8, !PT ;  /* 0x000000070c0c7812 */ /* 0x000fe400078ef808 */
[-C--:B------:R-:W-:Y:S02]  /*12750*/  @P2 IMAD R19, R5, R24.reuse, RZ ;  /* 0x0000001805132224 */ /* 0x080fe400078e02ff */
[----:B------:R-:W-:Y:S01]  /*12760*/  @P0 FFMA.FTZ R17, R23, R37, R2 ;  /* 0x0000002517110223 */ /* 0x000fe20000010002 */
[----:B------:R-:W-:-:S04]  /*12770*/  @P2 IMAD.WIDE.U32 R14, R4, R24, RZ ;  /* 0x00000018040e2225 */ /* 0x000fc800078e00ff */
[----:B-1----:R-:W-:-:S04]  /*12780*/  @!P3 IMAD R0, R3, R40, R39 ;  /* 0x000000280300b224 */ /* 0x002fc800078e0227 */
[----:B----4-:R-:W-:Y:S01]  /*12790*/  @!P3 IMAD R0, R0, R6, RZ ;  /* 0x000000060000b224 */ /* 0x010fe200078e02ff */
[----:B------:R-:W-:Y:S06]  /*127a0*/  @!P3 BRA `(.L_x_913) ;  /* 0x000000000018b947 */ /* 0x000fec0003800000 */
[----:B------:R-:W2:Y:S04]  /*127b0*/  @!P2 LD.E R0, desc[UR4][R134.64+0xb4] ;  /* 0x0000b4048600a980 */ /* 0x000ea8000c101900 */
[----:B------:R-:W3:Y:S01]  /*127c0*/  LD.E R2, desc[UR4][R134.64+0xd4] ;  /* 0x0000d40486027980 */ /* 0x000ee2000c101900 */
[----:B--2---:R-:W-:Y:S02]  /*127d0*/  @!P2 IMAD R24, R0, R40, RZ ;  /* 0x000000280018a224 */ /* 0x004fe400078e02ff */
[----:B---3--:R-:W-:-:S03]  /*127e0*/  IMAD R0, R2, R39, RZ ;  /* 0x0000002702007224 */ /* 0x008fc600078e02ff */
[----:B------:R1:W-:Y:S02]  /*127f0*/  @!P2 STL [R1+0x30], R24 ;  /* 0x000030180100a387 */ /* 0x0003e40000100800 */
[----:B------:R-:W-:Y:S02]  /*12800*/  IADD3 R0, PT, PT, R0, R24, RZ ;  /* 0x0000001800007210 */ /* 0x000fe40007ffe0ff */
.L_x_913:
[----:B------:R-:W-:Y:S05]  /*12810*/  BSYNC.RECONVERGENT B0 ;  /* 0x0000000000007941 */ /* 0x000fea0003800200 */
.L_x_912:
[----:B------:R2:W5:Y:S01]  /*12820*/  LDL R37, [R1+0x40] ;  /* 0x0000400001257983 */ /* 0x0005620000100800 */
[----:B------:R-:W3:Y:S01]  /*12830*/  S2R R2, SR_CTAID.X ;  /* 0x0000000000027919 */ /* 0x000ee20000002500 */
[----:B------:R-:W-:Y:S05]  /*12840*/  WARPSYNC.ALL ;  /* 0x0000000000007948 */ /* 0x000fea0003800000 */
[----:B------:R2:W5:Y:S04]  /*12850*/  @!P2 LD.E.64 R6, desc[UR4][R134.64+0x80] ;  /* 0x000080048606a980 */ /* 0x000568000c101b00 */
[----:B------:R2:W5:Y:S04]  /*12860*/  LD.E.64 R8, desc[UR4][R134.64+0x90] ;  /* 0x0000900486087980 */ /* 0x000568000c101b00 */
[----:B------:R2:W5:Y:S01]  /*12870*/  LD.E.64 R10, desc[UR4][R134.64+0x70] ;  /* 0x00007004860a7980 */ /* 0x000562000c101b00 */
[----:B---3--:R-:W-:-:S03]  /*12880*/  SHF.L.U32 R36, R2, 0x6, RZ ;  /* 0x0000000602247819 */ /* 0x008fc600000006ff */
[----:B------:R2:W5:Y:S01]  /*12890*/  LD.E.64 R2, desc[UR4][R134.64+0xa0] ;  /* 0x0000a00486027980 */ /* 0x000562000c101b00 */
[----:B------:R-:W-:Y:S01]  /*128a0*/  BAR.SYNC.DEFER_BLOCKING 0x0 ;  /* 0x0000000000007b1d */ /* 0x000fe20000010000 */
[----:B------:R-:W-:-:S05]  /*128b0*/  LOP3.LUT P0, RZ, R228, 0x3, RZ, 0xc0, !PT ;  /* 0x00000003e4ff7812 */ /* 0x000fca000780c0ff */
[----:B------:R2:W3:Y:S04]  /*128c0*/  LDS.128 R20, [R231] ;  /* 0x00000000e7147984 */ /* 0x0004e80000000c00 */
[----:B-1----:R2:W1:Y:S04]  /*128d0*/  LDS.128 R24, [R231+0x800] ;  /* 0x00080000e7187984 */ /* 0x0024680000000c00 */
        /* <DEDUP_REMOVED lines=14> */
.L_x_915:
[----:B------:R-:W-:Y:S05]  /*129c0*/  BSYNC.RECONVERGENT B0 ;  /* 0x0000000000007941 */ /* 0x000fea0003800200 */
.L_x_914:
        /* <DEDUP_REMOVED lines=12> */
[-C--:B------:R-:W-:Y:S02]  /*12a90*/  IMAD R9, R9, R39.reuse, RZ ;  /* 0x0000002709097224 */ /* 0x080fe400078e02ff */
        /* <DEDUP_REMOVED lines=12> */
[-C--:B------:R-:W-:Y:S01]  /*12b60*/  ISETP.GE.OR P3, PT, R12, R37.reuse, P1 ;  /* 0x000000250c00720c */ /* 0x080fe20000f66670 */
[----:B------:R-:W-:Y:S01]  /*12b70*/  @!P0 IMAD R0, R5, R228, RZ ;  /* 0x000000e405008224 */ /* 0x000fe200078e02ff */
[----:B------:R-:W-:Y:S01]  /*12b80*/  ISETP.GE.OR P1, PT, R9, R37, P1 ;  /* 0x000000250900720c */ /* 0x000fe20000f26670 */
[----:B------:R-:W-:-:S04]  /*12b90*/  @!P0 IMAD.WIDE.U32 R2, R228, R4, R6 ;  /* 0x00000004e4028225 */ /* 0x000fc800078e0006 */
[----:B------:R-:W-:Y:S01]  /*12ba0*/  @!P0 IMAD.IADD R0, R3, 0x1, R0 ;  /* 0x0000000103008824 */ /* 0x000fe200078e0200 */
[----:B------:R-:W-:-:S04]  /*12bb0*/  @!P0 LEA R8, P2, R2, R10, 0x1 ;  /* 0x0000000a02088211 */ /* 0x000fc800078408ff */
[----:B------:R-:W-:-:S05]  /*12bc0*/  @!P0 LEA.HI.X R9, R2, R11, R0, 0x1, P2 ;  /* 0x0000000b02098211 */ /* 0x000fca00010f0c00 */
[----:B---3--:R1:W-:Y:S01]  /*12bd0*/  @!P0 ST.E.128 desc[UR4][R8.64], R20 ;  /* 0x0000001408008985 */ /* 0x0083e2000c101d04 */
        /* <DEDUP_REMOVED lines=12> */
.L_x_917:
[----:B------:R-:W-:Y:S05]  /*12ca0*/  BSYNC.RECONVERGENT B0 ;  /* 0x0000000000007941 */ /* 0x000fea0003800200 */
.L_x_916:
        /* <DEDUP_REMOVED lines=13> */
.L_x_919:
[----:B------:R-:W-:Y:S05]  /*12d80*/  BSYNC.RECONVERGENT B0 ;  /* 0x0000000000007941 */ /* 0x000fea0003800200 */
.L_x_918:
[----:B-123--:R-:W-:Y:S02]  /*12d90*/  MOV R9, 0x50 ;  /* 0x0000005000097802 */ /* 0x00efe40000000f00 */
[----:B------:R-:W-:-:S03]  /*12da0*/  MOV R3, 0x0 ;  /* 0x0000000000037802 */ /* 0x000fc60000000f00 */
[----:B------:R-:W-:-:S04]  /*12db0*/  IMAD.MOV.U32 R2, RZ, RZ, R9 ;  /* 0x000000ffff027224 */ /* 0x000fc800078e0009 */
[----:B----4-:R-:W-:Y:S05]  /*12dc0*/  @P1 RET.REL.NODEC R2 `(_ZN5flash24flash_fwd_splitkv_kernelI23Flash_fwd_kernel_traitsILi64ELi64ELi256ELi4ELb0ELb0EN7cutlass10bfloat16_tE19Flash_kernel_traitsILi64ELi64ELi256ELi4ES3_EELb0ELb0ELb0ELb0ELb0ELb1ELb0ELb0EEEvNS_16Flash_fwd_paramsE) ;  /* 0xfffffed0028c1950 */ /* 0x010fea0003c3ffff */
        /* <DEDUP_REMOVED lines=13> */
[----:B------:R-:W-:Y:S05]  /*12ea0*/  RET.REL.NODEC R2 `(_ZN5flash24flash_fwd_splitkv_kernelI23Flash_fwd_kernel_traitsILi64ELi64ELi256ELi4ELb0ELb0EN7cutlass10bfloat16_tE19Flash_kernel_traitsILi64ELi64ELi256ELi4ES3_EELb0ELb0ELb0ELb0ELb0ELb1ELb0ELb0EEEvNS_16Flash_fwd_paramsE) ;  /* 0xfffffed002547950 */ /* 0x000fea0003c3ffff */
.L_x_911:
[----:B-12---:R-:W-:Y:S01]  /*12eb0*/  IMAD.MOV.U32 R0, RZ, RZ, 0x2 ;  /* 0x00000002ff007424 */ /* 0x006fe200078e00ff */
[----:B-----5:R-:W-:Y:S01]  /*12ec0*/  MOV R2, R8 ;  /* 0x0000000800027202 */ /* 0x020fe20000000f00 */
[----:B------:R-:W-:Y:S01]  /*12ed0*/  IMAD.MOV.U32 R4, RZ, RZ, -0x1 ;  /* 0xffffffffff047424 */ /* 0x000fe200078e00ff */
[----:B------:R-:W-:-:S07]  /*12ee0*/  MOV R3, 0x1f ;  /* 0x0000001f00037802 */ /* 0x000fce0000000f00 */
[----:B---3--:R-:W-:Y:S05]  /*12ef0*/  WARPSYNC.COLLECTIVE R4, `(.L_x_920) ;  /* 0x0000000004087348 */ /* 0x008fea0003c00000 */
[----:B------:R1:W2:Y:S02]  /*12f00*/  SHFL.BFLY P0, R0, R2, R0, R3 ;  /* 0x0c00000002007389 */ /* 0x0002a40000000003 */
[----:B-123--:R-:W-:Y:S05]  /*12f10*/  ENDCOLLECTIVE ;  /* 0x000000000000791b */ /* 0x00efea0003800000 */
.L_x_920:
[----:B------:R-:W-:Y:S02]  /*12f20*/  MOV R5, R0 ;  /* 0x0000000000057202 */ /* 0x000fe40000000f00 */
[----:B------:R-:W-:-:S03]  /*12f30*/  MOV R0, 0x1 ;  /* 0x0000000100007802 */ /* 0x000fc60000000f00 */
[----:B------:R-:W-:-:S04]  /*12f40*/  FADD.FTZ R5, R5, R8 ;  /* 0x0000000805057221 */ /* 0x000fc80000010000 */
[----:B------:R-:W-:-:S07]  /*12f50*/  IMAD.MOV.U32 R2, RZ, RZ, R5 ;  /* 0x000000ffff027224 */ /* 0x000fce00078e0005 */
[----:B------:R-:W-:Y:S05]  /*12f60*/  WARPSYNC.COLLECTIVE R4, `(.L_x_921) ;  /* 0x0000000004087348 */ /* 0x000fea0003c00000 */
[----:B------:R1:W2:Y:S02]  /*12f70*/  SHFL.BFLY P0, R0, R2, R0, R3 ;  /* 0x0c00000002007389 */ /* 0x0002a40000000003 */
[----:B-12---:R-:W-:Y:S05]  /*12f80*/  ENDCOLLECTIVE ;  /* 0x000000000000791b */ /* 0x006fea0003800000 */
.L_x_921:
[----:B------:R-:W-:Y:S01]  /*12f90*/  IMAD.MOV.U32 R21, RZ, RZ, R0 ;  /* 0x000000ffff157224 */ /* 0x000fe200078e0000 */
[----:B------:R-:W-:Y:S02]  /*12fa0*/  MOV R0, 0x2 ;  /* 0x0000000200007802 */ /* 0x000fe40000000f00 */
[----:B------:R-:W-:Y:S01]  /*12fb0*/  MOV R2, R7 ;  /* 0x0000000700027202 */ /* 0x000fe20000000f00 */
[----:B------:R-:W-:-:S07]  /*12fc0*/  FADD.FTZ R21, R5, R21 ;  /* 0x0000001505157221 */ /* 0x000fce0000010000 */
[----:B------:R-:W-:Y:S05]  /*12fd0*/  WARPSYNC.COLLECTIVE R4, `(.L_x_922) ;  /* 0x0000000004087348 */ /* 0x000fea0003c00000 */
[----:B------:R1:W2:Y:S02]  /*12fe0*/  SHFL.BFLY P0, R0, R2, R0, R3 ;  /* 0x0c00000002007389 */ /* 0x0002a40000000003 */
[----:B-12---:R-:W-:Y:S05]  /*12ff0*/  ENDCOLLECTIVE ;  /* 0x000000000000791b */ /* 0x006fea0003800000 */
.L_x_922:
[----:B------:R-:W-:Y:S01]  /*13000*/  IMAD.MOV.U32 R2, RZ, RZ, R0 ;  /* 0x000000ffff027224 */ /* 0x000fe200078e0000 */
[----:B------:R-:W-:-:S03]  /*13010*/  MOV R0, 0x1 ;  /* 0x0000000100007802 */ /* 0x000fc60000000f00 */
[----:B------:R-:W-:-:S07]  /*13020*/  FADD.FTZ R2, R2, R7 ;  /* 0x0000000702027221 */ /* 0x000fce0000010000 */
[----:B------:R-:W-:Y:S05]  /*13030*/  WARPSYNC.COLLECTIVE R4, `(.L_x_923) ;  /* 0x0000000004087348 */ /* 0x000fea0003c00000 */
[----:B------:R1:W2:Y:S02]  /*13040*/  SHFL.BFLY P0, R0, R2, R0, R3 ;  /* 0x0c00000002007389 */ /* 0x0002a40000000003 */
[----:B-12---:R-:W-:Y:S05]  /*13050*/  ENDCOLLECTIVE ;  /* 0x000000000000791b */ /* 0x006fea0003800000 */
.L_x_923:
[----:B------:R-:W-:Y:S01]  /*13060*/  MOV R22, R0 ;  /* 0x0000000000167202 */ /* 0x000fe20000000f00 */
[----:B------:R-:W-:Y:S06]  /*13070*/  BRA `(.L_x_924) ;  /* 0xffffffec00fc7947 */ /* 0x000fec000383ffff */
.L_x_925:
        /* <DEDUP_REMOVED lines=16> */
.L_x_14725:


//--------------------- .text._ZN5flash24flash_fwd_splitkv_kernelI23Flash_fwd_kernel_traitsILi64ELi64ELi256ELi4ELb0ELb0EN7cutlass10bfloat16_tE19Flash_kernel_traitsILi64ELi64ELi256ELi4ES3_EELb0ELb0ELb0ELb0ELb0ELb0ELb0ELb1EEEvNS_16Flash_fwd_paramsE --------------------------
	.section	.text._ZN5flash24flash_fwd_splitkv_kernelI23Flash_fwd_kernel_traitsILi64ELi64ELi256ELi4ELb0ELb0EN7cutlass10bfloat16_tE19Flash_kernel_traitsILi64ELi64ELi256ELi4ES3_EELb0ELb0ELb0ELb0ELb0ELb0ELb0ELb1EEEvNS_16Flash_fwd_paramsE,"ax",@progbits
	.align	128
        .global         _ZN5flash24flash_fwd_splitkv_kernelI23Flash_fwd_kernel_traitsILi64ELi64ELi256ELi4ELb0ELb0EN7cutlass10bfloat16_tE19Flash_kernel_traitsILi64ELi64ELi256ELi4ES3_EELb0ELb0ELb0ELb0ELb0ELb0ELb0ELb1EEEvNS_16Flash_fwd_paramsE
        .type           _ZN5flash24flash_fwd_splitkv_kernelI23Flash_fwd_kernel_traitsILi64ELi64ELi256ELi4ELb0ELb0EN7cutlass10bfloat16_tE19Flash_kernel_traitsILi64ELi64ELi256ELi4ES3_EELb0ELb0ELb0ELb0ELb0ELb0ELb0ELb1EEEvNS_16Flash_fwd_paramsE,@function
        .size           _ZN5flash24flash_fwd_splitkv_kernelI23Flash_fwd_kernel_traitsILi64ELi64ELi256ELi4ELb0ELb0EN7cutlass10bfloat16_tE19Flash_kernel_traitsILi64ELi64ELi256ELi4ES3_EELb0ELb0ELb0ELb0ELb0ELb0ELb0ELb1EEEvNS_16Flash_fwd_paramsE,(.L_x_14726 - _ZN5flash24flash_fwd_splitkv_kernelI23Flash_fwd_kernel_traitsILi64ELi64ELi256ELi4ELb0ELb0EN7cutlass10bfloat16_tE19Flash_kernel_traitsILi64ELi64ELi256ELi4ES3_EELb0ELb0ELb0ELb0ELb0ELb0ELb0ELb1EEEvNS_16Flash_fwd_paramsE)
        .other          _ZN5flash24flash_fwd_splitkv_kernelI23Flash_fwd_kernel_traitsILi64ELi64ELi256ELi4ELb0ELb0EN7cutlass10bfloat16_tE19Flash_kernel_traitsILi64ELi64ELi256ELi4ES3_EELb0ELb0ELb0ELb0ELb0ELb0ELb0ELb1EEEvNS_16Flash_fwd_paramsE,@"STO_CUDA_ENTRY STV_DEFAULT"
_ZN5flash24flash_fwd_splitkv_kernelI23Flash_fwd_kernel_traitsILi64ELi64ELi256ELi4ELb0ELb0EN7cutlass10bfloat16_tE19Flash_kernel_traitsILi64ELi64ELi256ELi4ES3_EELb0ELb0ELb0ELb0ELb0ELb0ELb0ELb1EEEvNS_16Flash_fwd_paramsE:
.text._ZN5flash24flash_fwd_splitkv_kernelI23Flash_fwd_kernel_traitsILi64ELi64ELi256ELi4ELb0ELb0EN7cutlass10bfloat16_tE19Flash_kernel_traitsILi64ELi64ELi256ELi4ES3_EELb0ELb0ELb0ELb0ELb0ELb0ELb0ELb1EEEvNS_16Flash_fwd_paramsE:
[----:B------:R-:W1:Y:S08]  /*0000*/  LDC R1, c[0x0][0x37c] ;  /* 0x0000df00ff017b82 */ /* 0x000e700000000800 */
[----:B------:R-:W2:Y:S01]  /*0010*/  LDC.64 R168, c[0x0][0x348] ;  /* 0x0000d200ffa87b82 */ /* 0x000ea20000000a00 */
[----:B------:R-:W-:Y:S01]  /*0020*/  BSSY.RECONVERGENT B3, `(.L_x_926) ;  /* 0x0000003000037945 */ /* 0x000fe20003800200 */
[----:B-1----:R-:W-:-:S06]  /*0030*/  IADD3 R1, PT, PT, R1, -0x8, RZ ;  /* 0xfffffff801017810 */ /* 0x002fcc0007ffe0ff */
[----:B--2---:R-:W-:Y:S05]  /*0040*/  CALL.REL.NOINC `($_ZN5flash24flash_fwd_splitkv_kernelI23Flash_fwd_kernel_traitsILi64ELi64ELi256ELi4ELb0ELb0EN7cutlass10bfloat16_tE19Flash_kernel_traitsILi64ELi64ELi256ELi4ES3_EELb0ELb0ELb0ELb0ELb0ELb0ELb0ELb1EEEvNS_16Flash_fwd_paramsE$_ZN5flash30compute_attn_1rowblock_splitkvI23Flash_fwd_kernel_traitsILi64ELi64ELi256ELi4ELb0ELb0EN7cutlass10bfloat16_tE19Flash_kernel_traitsILi64ELi64ELi256ELi4ES3_EELb0ELb0ELb0ELb0ELb0ELb0ELb0ELb1ENS_16Flash_fwd_paramsEEEvRKT8_iiiii) ;  /* 0x0000000000087944 */ /* 0x004fea0003c00000 */
[----:B------:R-:W-:Y:S05]  /*0050*/  BSYNC.RECONVERGENT B3 ;  /* 0x0000000000037941 */ /* 0x000fea0003800200 */
.L_x_926:
[----:B------:R-:W-:Y:S05]  /*0060*/  EXIT ;  /* 0x000000000000794d */ /* 0x000fea0003800000 */
        .type           $_ZN5flash24flash_fwd_splitkv_kernelI23Flash_fwd_kernel_traitsILi64ELi64ELi256ELi4ELb0ELb0EN7cutlass10bfloat16_tE19Flash_kernel_traitsILi64ELi64ELi256ELi4ES3_EELb0ELb0ELb0ELb0ELb0ELb0ELb0ELb1EEEvNS_16Flash_fwd_paramsE$_ZN5flash30compute_attn_1rowblock_splitkvI23Flash_fwd_kernel_traitsILi64ELi64ELi256ELi4ELb0ELb0EN7cutlass10bfloat16_tE19Flash_kernel_traitsILi64ELi64ELi256ELi4ES3_EELb0ELb0ELb0ELb0ELb0ELb0ELb0ELb1ENS_16Flash_fwd_paramsEEEvRKT8_iiiii,@function
        .size           $_ZN5flash24flash_fwd_splitkv_kernelI23Flash_fwd_kernel_traitsILi64ELi64ELi256ELi4ELb0ELb0EN7cutlass10bfloat16_tE19Flash_kernel_traitsILi64ELi64ELi256ELi4ES3_EELb0ELb0ELb0ELb0ELb0ELb0ELb0ELb1EEEvNS_16Flash_fwd_paramsE$_ZN5flash30compute_attn_1rowblock_splitkvI23Flash_fwd_kernel_traitsILi64ELi64ELi256ELi4ELb0ELb0EN7cutlass10bfloat16_tE19Flash_kernel_traitsILi64ELi64ELi256ELi4ES3_EELb0ELb0ELb0ELb0ELb0ELb0ELb0ELb1ENS_16Flash_fwd_paramsEEEvRKT8_iiiii,(.L_x_14726 - $_ZN5flash24flash_fwd_splitkv_kernelI23Flash_fwd_kernel_traitsILi64ELi64ELi256ELi4ELb0ELb0EN7cutlass10bfloat16_tE19Flash_kernel_traitsILi64ELi64ELi256ELi4ES3_EELb0ELb0ELb0ELb0ELb0ELb0ELb0ELb1EEEvNS_16Flash_fwd_paramsE$_ZN5flash30compute_attn_1rowblock_splitkvI23Flash_fwd_kernel_traitsILi64ELi64ELi256ELi4ELb0ELb0EN7cutlass10bfloat16_tE19Flash_kernel_traitsILi64ELi64ELi256ELi4ES3_EELb0ELb0ELb0ELb0ELb0ELb0ELb0ELb1ENS_16Flash_fwd_paramsEEEvRKT8_iiiii)
$_ZN5flash24flash_fwd_splitkv_kernelI23Flash_fwd_kernel_traitsILi64ELi64ELi256ELi4ELb0ELb0EN7cutlass10bfloat16_tE19Flash_kernel_traitsILi64ELi64ELi256ELi4ES3_EELb0ELb0ELb0ELb0ELb0ELb0ELb0ELb1EEEvNS_16Flash_fwd_paramsE$_ZN5flash30compute_attn_1rowblock_splitkvI23Flash_fwd_kernel_traitsILi64ELi64ELi256ELi4ELb0ELb0EN7cutlass10bfloat16_tE19Flash_kernel_traitsILi64ELi64ELi256ELi4ES3_EELb0ELb0ELb0ELb0ELb0ELb0ELb0ELb1ENS_16Flash_fwd_paramsEEEvRKT8_iiiii:
[----:B------:R-:W1:Y:S02]  /*0070*/  LDCU.64 UR6, c[0x0][0x358] ;  /* 0x00006b00ff0677ac */ /* 0x000e640008000a00 */
[----:B-1----:R-:W2:Y:S04]  /*0080*/  LD.E.64 R4, desc[UR6][R168.64+0xe0] ;  /* 0x0000e006a8047980 */ /* 0x002ea8000c101b00 */
[----:B------:R-:W3:Y:S04]  /*0090*/  LD.E.64 R2, desc[UR6][R168.64+0xe8] ;  /* 0x0000e806a8027980 */ /* 0x000ee8000c101b00 */
[----:B------:R-:W4:Y:S01]  /*00a0*/  LD.E.64 R6, desc[UR6][R168.64+0xf0] ;  /* 0x0000f006a8067980 */ /* 0x000f22000c101b00 */
[----:B------:R-:W1:Y:S01]  /*00b0*/  S2R R33, SR_CTAID.Y ;  /* 0x0000000000217919 */ /* 0x000e620000002600 */
[----:B------:R-:W-:-:S02]  /*00c0*/  IMAD.MOV.U32 R252, RZ, RZ, -0x1 ;  /* 0xfffffffffffc7424 */ /* 0x000fc400078e00ff */
[----:B------:R-:W4:Y:S01]  /*00d0*/  LD.E.64 R8, desc[UR6][R168.64+0xf8] ;  /* 0x0000f806a8087980 */ /* 0x000f22000c101b00 */
[----:B------:R-:W-:Y:S02]  /*00e0*/  IMAD.MOV.U32 R10, RZ, RZ, RZ ;  /* 0x000000ffff0a7224 */ /* 0x000fe400078e00ff */
[----:B-1----:R-:W-:Y:S01]  /*00f0*/  IMAD.SHL.U32 R11, R33, 0x4, RZ ;  /* 0x00000004210b7824 */ /* 0x002fe200078e00ff */
[----:B------:R-:W-:Y:S02]  /*0100*/  SHF.R.U32.HI R13, RZ, 0x1e, R33 ;  /* 0x0000001eff0d7819 */ /* 0x000fe40000011621 */
[C---:B--2---:R-:W-:Y:S02]  /*0110*/  ISETP.NE.U32.AND P2, PT, R4.reuse, RZ, PT ;  /* 0x000000ff0400720c */ /* 0x044fe40003f45070 */
[----:B------:R-:W-:Y:S02]  /*0120*/  ISETP.NE.U32.AND P0, PT, R4, RZ, PT ;  /* 0x000000ff0400720c */ /* 0x000fe40003f05070 */
[----:B------:R-:W-:-:S02]  /*0130*/  ISETP.NE.AND.EX P3, PT, R5, RZ, PT, P2 ;  /* 0x000000ff0500720c */ /* 0x000fc40003f65320 */
[----:B---3--:R-:W-:Y:S02]  /*0140*/  ISETP.NE.U32.AND P4, PT, R2, RZ, PT ;  /* 0x000000ff0200720c */ /* 0x008fe40003f85070 */
[C---:B----4-:R-:W-:Y:S02]  /*0150*/  ISETP.NE.U32.AND P5, PT, R6.reuse, RZ, PT ;  /* 0x000000ff0600720c */ /* 0x050fe40003fa5070 */
[----:B------:R-:W-:Y:S01]  /*0160*/  ISETP.NE.AND.EX P1, PT, R5, RZ, PT, P0 ;  /* 0x000000ff0500720c */ /* 0x000fe20003f25300 */
[----:B------:R-:W-:Y:S01]  /*0170*/  IMAD.WIDE.U32 R4, R33, 0x4, R4 ;  /* 0x0000000421047825 */ /* 0x000fe200078e0004 */
[----:B------:R-:W-:Y:S02]  /*0180*/  ISETP.NE.AND.EX P4, PT, R3, RZ, PT, P4 ;  /* 0x000000ff0300720c */ /* 0x000fe40003f85340 */
[C---:B------:R-:W-:Y:S02]  /*0190*/  ISETP.NE.AND.EX P6, PT, R7.reuse, RZ, PT, P5 ;  /* 0x000000ff0700720c */ /* 0x040fe40003fc5350 */
[----:B------:R-:W-:Y:S01]  /*01a0*/  IADD3 R30, P0, PT, R6, R11, RZ ;  /* 0x0000000b061e7210 */ /* 0x000fe20007f1e0ff */
[----:B------:R-:W2:Y:S04]  /*01b0*/  @!P3 LD.E R14, desc[UR6][R168.64+0xb4] ;  /* 0x0000b406a80eb980 */ /* 0x000ea8000c101900 */
[----:B------:R-:W-:-:S02]  /*01c0*/  IMAD.X R31, R7, 0x1, R13, P0 ;  /* 0x00000001071f7824 */ /* 0x000fc400000e060d */
[----:B------:R1:W5:Y:S04]  /*01d0*/  @P1 LD.E R252, desc[UR6][R4.64] ;  /* 0x0000000604fc1980 */ /* 0x000368000c101900 */
[----:B------:R1:W5:Y:S04]  /*01e0*/  @!P4 LD.E R0, desc[UR6][R168.64+0xb8] ;  /* 0x0000b806a800c980 */ /* 0x000368000c101900 */
[----:B------:R1:W5:Y:S04]  /*01f0*/  @P6 LD.E R10, desc[UR6][R30.64] ;  /* 0x000000061e0a6980 */ /* 0x000368000c101900 */
[----:B------:R1:W5:Y:S01]  /*0200*/  @P3 LD.E R5, desc[UR6][R4.64+0x4] ;  /* 0x0000040604053980 */ /* 0x000362000c101900 */
[----:B------:R-:W-:-:S04]  /*0210*/  ISETP.NE.U32.AND P2, PT, R2, RZ, PT ;  /* 0x000000ff0200720c */ /* 0x000fc80003f45070 */
[C---:B------:R-:W-:Y:S02]  /*0220*/  ISETP.NE.AND.EX P2, PT, R3.reuse, RZ, PT, P2 ;  /* 0x000000ff0300720c */ /* 0x040fe40003f45320 */
[----:B------:R-:W-:Y:S01]  /*0230*/  IADD3 R2, P1, PT, R2, R11, RZ ;  /* 0x0000000b02027210 */ /* 0x000fe20007f3e0ff */
[----:B------:R-:W-:Y:S01]  /*0240*/  BSSY.RECONVERGENT B0, `(.L_x_927) ;  /* 0x000000b000007945 */ /* 0x000fe20003800200 */
[----:B------:R-:W-:Y:S01]  /*0250*/  ISETP.NE.U32.AND P0, PT, R8, RZ, PT ;  /* 0x000000ff0800720c */ /* 0x000fe20003f05070 */
[----:B------:R-:W-:Y:S02]  /*0260*/  IMAD.MOV.U32 R12, RZ, RZ, -0x1 ;  /* 0xffffffffff0c7424 */ /* 0x000fe400078e00ff */
[----:B------:R-:W-:Y:S01]  /*0270*/  IMAD.X R3, R3, 0x1, R13, P1 ;  /* 0x0000000103037824 */ /* 0x000fe200008e060d */
[----:B------:R-:W-:Y:S01]  /*0280*/  ISETP.NE.AND.EX P5, PT, R9, RZ, PT, P0 ;  /* 0x000000ff0900720c */ /* 0x000fe20003fa5300 */
[----:B--2---:R1:W-:Y:S04]  /*0290*/  @!P3 STL [R1], R14 ;  /* 0x0000000e0100b387 */ /* 0x0043e80000100800 */
[----:B------:R-:W-:Y:S08]  /*02a0*/  @!P2 BRA `(.L_x_928) ;  /* 0x000000000010a947 */ /* 0x000ff00003800000 */
[----:B-1----:R-:W2:Y:S02]  /*02b0*/  LD.E.U8 R4, desc[UR6][R168.64+0x1b2] ;  /* 0x0001b206a8047980 */ /* 0x002ea4000c101100 */
[----:B--2---:R-:W-:-:S13]  /*02c0*/  ISETP.NE.AND P0, PT, R4, RZ, PT ;  /* 0x000000ff0400720c */ /* 0x004fda0003f05270 */
[----:B------:R-:W-:Y:S05]  /*02d0*/  @!P0 BRA `(.L_x_928) ;  /* 0x0000000000048947 */ /* 0x000fea0003800000 */
[----:B------:R2:W5:Y:S02]  /*02e0*/  LD.E R12, desc[UR6][R2.64] ;  /* 0x00000006020c7980 */ /* 0x000564000c101900 */
.L_x_928:
[----:B------:R-:W-:Y:S05]  /*02f0*/  BSYNC.RECONVERGENT B0 ;  /* 0x0000000000007941 */ /* 0x000fea0003800200 */
.L_x_927:
[----:B------:R-:W-:Y:S04]  /*0300*/  BSSY.RECONVERGENT B0, `(.L_x_929) ;  /* 0x0000007000007945 */ /* 0x000fe80003800200 */
[----:B------:R-:W-:Y:S05]  /*0310*/  @!P4 BRA `(.L_x_930) ;  /* 0x000000000014c947 */ /* 0x000fea0003800000 */
[----:B-----5:R-:W3:Y:S02]  /*0320*/  LD.E.U8 R0, desc[UR6][R168.64+0x1b2] ;  /* 0x0001b206a8007980 */ /* 0x020ee4000c101100 */
[----:B---3--:R-:W-:-:S13]  /*0330*/  ISETP.NE.AND P0, PT, R0, RZ, PT ;  /* 0x000000ff0000720c */ /* 0x008fda0003f05270 */
[----:B------:R-:W3:Y:S02]  /*0340*/  @P0 LD.E R0, desc[UR6][R2.64+0x4] ;  /* 0x0000040602000980 */ /* 0x000ee4000c101900 */
[----:B---3--:R-:W-:-:S06]  /*0350*/  @P0 IADD3 R0, PT, PT, R0, -R12, RZ ;  /* 0x8000000c00000210 */ /* 0x008fcc0007ffe0ff */
[----:B------:R3:W5:Y:S02]  /*0360*/  @!P0 LD.E R0, desc[UR6][R2.64] ;  /* 0x0000000602008980 */ /* 0x000764000c101900 */
.L_x_930:
[----:B------:R-:W-:Y:S05]  /*0370*/  BSYNC.RECONVERGENT B0 ;  /* 0x0000000000007941 */ /* 0x000fea0003800200 */
.L_x_929:
[----:B------:R-:W-:Y:S01]  /*0380*/  MOV R20, R14 ;  /* 0x0000000e00147202 */ /* 0x000fe20000000f00 */
[----:B------:R-:W-:Y:S01]  /*0390*/  BSSY.RECONVERGENT B1, `(.L_x_931) ;  /* 0x0000013000017945 */ /* 0x000fe20003800200 */
[----:B-----5:R-:W-:Y:S02]  /*03a0*/  @P3 IADD3 R20, PT, PT, -R252, R5, RZ ;  /* 0x00000005fc143210 */ /* 0x020fe40007ffe1ff */
[----:B------:R-:W-:-:S03]  /*03b0*/  IADD3 R103, PT, PT, R0, -R10, RZ ;  /* 0x8000000a00677210 */ /* 0x000fc60007ffe0ff */
[----:B------:R4:W-:Y:S01]  /*03c0*/  @P3 STL [R1], R20 ;  /* 0x0000001401003387 */ /* 0x0009e20000100800 */
[----:B------:R-:W-:Y:S05]  /*03d0*/  @!P5 BRA `(.L_x_932) ;  /* 0x000000000014d947 */ /* 0x000fea0003800000 */
[----:B--23--:R-:W-:-:S05]  /*03e0*/  IADD3 R2, P0, PT, R8, R11, RZ ;  /* 0x0000000b08027210 */ /* 0x00cfca0007f1e0ff */
[----:B------:R-:W-:-:S05]  /*03f0*/  IMAD.X R3, R9, 0x1, R13, P0 ;  /* 0x0000000109037824 */ /* 0x000fca00000e060d */
[----:B------:R-:W2:Y:S02]  /*0400*/  LD.E R2, desc[UR6][R2.64] ;  /* 0x0000000602027980 */ /* 0x000ea4000c101900 */
[----:B--2---:R-:W-:Y:S01]  /*0410*/  IADD3 R92, PT, PT, R2, -R10, RZ ;  /* 0x8000000a025c7210 */ /* 0x004fe20007ffe0ff */
[----:B------:R-:W-:Y:S05]  /*0420*/  BRA `(.L_x_933) ;  /* 0x0000000000247947 */ /* 0x000fea0003800000 */
.L_x_932:
[----:B--23--:R-:W2:Y:S01]  /*0430*/  LD.E.64 R2, desc[UR6][R168.64+0x108] ;  /* 0x00010806a8027980 */ /* 0x00cea2000c101b00 */
[----:B------:R-:W-:Y:S01]  /*0440*/  BSSY.RECONVERGENT B0, `(.L_x_934) ;  /* 0x0000006000007945 */ /* 0x000fe20003800200 */
[----:B------:R-:W-:Y:S01]  /*0450*/  IMAD.MOV.U32 R0, RZ, RZ, RZ ;  /* 0x000000ffff007224 */ /* 0x000fe200078e00ff */
[----:B--2---:R-:W-:-:S04]  /*0460*/  ISETP.NE.U32.AND P0, PT, R2, RZ, PT ;  /* 0x000000ff0200720c */ /* 0x004fc80003f05070 */
[----:B------:R-:W-:-:S13]  /*0470*/  ISETP.NE.AND.EX P0, PT, R3, RZ, PT, P0 ;  /* 0x000000ff0300720c */ /* 0x000fda0003f05300 */
[----:B------:R-:W-:Y:S05]  /*0480*/  @!P0 BRA `(.L_x_935) ;  /* 0x0000000000048947 */ /* 0x000fea0003800000 */
[----:B------:R2:W5:Y:S02]  /*0490*/  LD.E R0, desc[UR6][R168.64+0xbc] ;  /* 0x0000bc06a8007980 */ /* 0x000564000c101900 */
.L_x_935:
[----:B------:R-:W-:Y:S05]  /*04a0*/  BSYNC.RECONVERGENT B0 ;  /* 0x0000000000007941 */ /* 0x000fea0003800200 */
.L_x_934:
[----:B-----5:R-:W-:Y:S02]  /*04b0*/  IADD3 R92, PT, PT, R103, R0, RZ ;  /* 0x00000000675c7210 */ /* 0x020fe40007ffe0ff */
.L_x_933:
[----:B------:R-:W-:Y:S05]  /*04c0*/  BSYNC.RECONVERGENT B1 ;  /* 0x0000000000017941 */ /* 0x000fea0003800200 */
.L_x_931:
[----:B------:R-:W3:Y:S01]  /*04d0*/  S2R R34, SR_CTAID.X ;  /* 0x0000000000227919 */ /* 0x000ee20000002500 */
[----:B------:R-:W-:Y:S01]  /*04e0*/  MOV R21, 0x50 ;  /* 0x0000005000157802 */ /* 0x000fe20000000f00 */
[----:B------:R-:W-:-:S03]  /*04f0*/  IMAD.MOV.U32 R3, RZ, RZ, 0x0 ;  /* 0x00000000ff037424 */ /* 0x000fc600078e00ff */
[----:B------:R-:W-:Y:S01]  /*0500*/  MOV R2, R21 ;  /* 0x0000001500027202 */ /* 0x000fe20000000f00 */
[----:B---3--:R-:W-:-:S05]  /*0510*/  IMAD.SHL.U32 R151, R34, 0x40, RZ ;  /* 0x0000004022977824 */ /* 0x008fca00078e00ff */
[----:B------:R-:W-:-:S13]  /*0520*/  ISETP.GT.AND P0, PT, R20, R151, PT ;  /* 0x000000971400720c */ /* 0x000fda0003f04270 */
[----:B-12-4-:R-:W-:Y:S05]  /*0530*/  @!P0 RET.REL.NODEC R2 `(_ZN5flash24flash_fwd_splitkv_kernelI23Flash_fwd_kernel_traitsILi64ELi64ELi256ELi4ELb0ELb0EN7cutlass10bfloat16_tE19Flash_kernel_traitsILi64ELi64ELi256ELi4ES3_EELb0ELb0ELb0ELb0ELb0ELb0ELb0ELb1EEEvNS_16Flash_fwd_paramsE) ;  /* 0xfffffff802b08950 */ /* 0x016fea0003c3ffff */
        /* <DEDUP_REMOVED lines=25> */
[----:B------:R-:W-:Y:S01]  /*06d0*/  LOP3.LUT R10, R10, 0x38, RZ, 0xc0, !PT ;  /* 0x000000380a0a7812 */ /* 0x000fe200078ec0ff */
[----:B------:R-:W-:Y:S01]  /*06e0*/  BSSY.RECONVERGENT B0, `(.L_x_937) ;  /* 0x000003c000007945 */ /* 0x000fe20003800200 */
[----:B--2---:R-:W-:-:S04]  /*06f0*/  @P0 IMAD.WIDE.U32 R8, R2, R252, RZ ;  /* 0x000000fc02080225 */ /* 0x004fc800078e00ff */
[----:B------:R-:W-:Y:S02]  /*0700*/  @P0 IMAD R16, R3, R252, RZ ;  /* 0x000000fc03100224 */ /* 0x000fe400078e02ff */
[----:B-----5:R-:W-:-:S04]  /*0710*/  @!P0 IMAD.WIDE.U32 R14, R4, R33, RZ ;  /* 0x00000021040e8225 */ /* 0x020fc800078e00ff */
[----:B------:R-:W-:Y:S02]  /*0720*/  @!P0 IMAD R0, R5, R33, RZ ;  /* 0x0000002105008224 */ /* 0x000fe400078e02ff */
[----:B------:R-:W-:-:S04]  /*0730*/  IMAD.WIDE.U32 R4, R151, R2, R10 ;  /* 0x0000000297047225 */ /* 0x000fc800078e000a */
[----:B------:R-:W-:Y:S02]  /*0740*/  @P0 IMAD.MOV.U32 R14, RZ, RZ, R8 ;  /* 0x000000ffff0e0224 */ /* 0x000fe400078e0008 */
[----:B------:R-:W-:Y:S02]  /*0750*/  @!P0 IMAD.IADD R0, R15, 0x1, R0 ;  /* 0x000000010f008824 */ /* 0x000fe400078e0200 */
[----:B------:R-:W-:Y:S01]  /*0760*/  @P0 IMAD.IADD R0, R9, 0x1, R16 ;  /* 0x0000000109000824 */ /* 0x000fe200078e0210 */
[----:B------:R-:W-:Y:S01]  /*0770*/  IADD3 R8, P0, PT, R14, R4, RZ ;  /* 0x000000040e087210 */ /* 0x000fe20007f1e0ff */
[----:B------:R-:W-:Y:S01]  /*0780*/  IMAD R9, R3, R151, RZ ;  /* 0x0000009703097224 */ /* 0x000fe200078e02ff */
[----:B------:R-:W-:Y:S02]  /*0790*/  IADD3 R16, PT, PT, -R151, R20, RZ ;  /* 0x0000001497107210 */ /* 0x000fe40007ffe1ff */
[----:B---3--:R-:W-:Y:S02]  /*07a0*/  ISETP.GE.AND P2, PT, R10, R17, PT ;  /* 0x000000110a00720c */ /* 0x008fe40003f46270 */
[----:B------:R-:W-:-:S02]  /*07b0*/  SHF.R.U32.HI R20, RZ, 0x3, R152 ;  /* 0x00000003ff147819 */ /* 0x000fc40000011698 */
[----:B------:R-:W-:Y:S02]  /*07c0*/  IADD3.X R9, PT, PT, R0, R5, R9, P0, !PT ;  /* 0x0000000500097210 */ /* 0x000fe400007fe409 */
[----:B------:R-:W-:Y:S01]  /*07d0*/  ISETP.GE.OR P0, PT, R20, R16, P2 ;  /* 0x000000101400720c */ /* 0x000fe20001706670 */
[-C--:B----4-:R-:W-:Y:S02]  /*07e0*/  IMAD R4, R13, R22.reuse, RZ ;  /* 0x000000160d047224 */ /* 0x090fe400078e02ff */
[----:B------:R-:W-:-:S04]  /*07f0*/  IMAD.WIDE.U32 R8, R12, R22, R8 ;  /* 0x000000160c087225 */ /* 0x000fc800078e0008 */
[----:B------:R-:W-:-:S06]  /*0800*/  IMAD.IADD R5, R9, 0x1, R4 ;  /* 0x0000000109057824 */ /* 0x000fcc00078e0204 */
[----:B------:R-:W-:Y:S02]  /*0810*/  @!P0 IMAD.MOV.U32 R4, RZ, RZ, R8 ;  /* 0x000000ffff048224 */ /* 0x000fe400078e0008 */
[-C--:B------:R-:W-:Y:S02]  /*0820*/  @!P0 IMAD R0, R3, R20.reuse, RZ ;  /* 0x0000001403008224 */ /* 0x080fe400078e02ff */
[----:B------:R-:W-:-:S04]  /*0830*/  @!P0 IMAD.WIDE.U32 R12, R2, R20, R4 ;  /* 0x00000014020c8225 */ /* 0x000fc800078e0004 */
[----:B------:R-:W-:Y:S01]  /*0840*/  @!P0 IMAD.IADD R0, R13, 0x1, R0 ;  /* 0x000000010d008824 */ /* 0x000fe200078e0200 */
[----:B------:R-:W-:Y:S01]  /*0850*/  @!P0 LEA R14, P1, R12, R6, 0x1 ;  /* 0x000000060c0e8211 */ /* 0x000fe200078208ff */
[----:B------:R-:W-:-:S03]  /*0860*/  IMAD R11, R18, R33, R22 ;  /* 0x00000021120b7224 */ /* 0x000fc600078e0216 */
[----:B------:R-:W-:Y:S02]  /*0870*/  @!P0 LEA.HI.X R15, R12, R7, R0, 0x1, P1 ;  /* 0x000000070c0f8211 */ /* 0x000fe400008f0c00 */
[----:B------:R-:W-:Y:S01]  /*0880*/  ISETP.NE.AND P1, PT, R10, RZ, PT ;  /* 0x000000ff0a00720c */ /* 0x000fe20003f25270 */
[----:B------:R-:W-:Y:S02]  /*0890*/  IMAD R10, R19, R11, R151 ;  /* 0x0000000b130a7224 */ /* 0x000fe400078e0297 */
[----:B------:R1:W-:Y:S01]  /*08a0*/  @!P0 ST.E.128 desc[UR6][R14.64], RZ ;  /* 0x000000ff0e008985 */ /* 0x0003e2000c101d06 */
[----:B------:R-:W-:Y:S02]  /*08b0*/  ISETP.GE.OR P3, PT, R20, R16, P1 ;  /* 0x000000101400720c */ /* 0x000fe40000f66670 */
[----:B------:R-:W-:Y:S01]  /*08c0*/  IADD3 R0, P0, PT, R10, R20, RZ ;  /* 0x000000140a007210 */ /* 0x000fe20007f1e0ff */
[----:B------:R-:W-:Y:S01]  /*08d0*/  VIADD R13, R20, 0x20 ;  /* 0x00000020140d7836 */ /* 0x000fe20000000000 */
[----:B------:R-:W-:-:S02]  /*08e0*/  P2R R17, PR, RZ, 0x8 ;  /* 0x00000008ff117803 */ /* 0x000fc40000000000 */
[----:B------:R-:W-:Y:S02]  /*08f0*/  LEA.HI.X.SX32 R11, R10, RZ, 0x1, P0 ;  /* 0x000000ff0a0b7211 */ /* 0x000fe400000f0eff */
[C---:B------:R-:W-:Y:S02]  /*0900*/  LEA R10, P0, R0.reuse, R168, 0x2 ;  /* 0x000000a8000a7211 */ /* 0x040fe400078010ff */
[----:B------:R-:W-:Y:S02]  /*0910*/  ISETP.GE.OR P5, PT, R13, R16, P1 ;  /* 0x000000100d00720c */ /* 0x000fe40000fa6670 */
[----:B------:R-:W-:Y:S02]  /*0920*/  LEA.HI.X R11, R0, R169, R11, 0x2, P0 ;  /* 0x000000a9000b7211 */ /* 0x000fe400000f140b */
[----:B------:R-:W-:Y:S02]  /*0930*/  ISETP.NE.AND P0, PT, R17, RZ, PT ;  /* 0x000000ff1100720c */ /* 0x000fe40003f05270 */
[----:B-1----:R-:W-:-:S04]  /*0940*/  IADD3 R14, PT, PT, R20, 0x10, RZ ;  /* 0x00000010140e7810 */ /* 0x002fc80007ffe0ff */
[CC--:B------:R-:W-:Y:S02]  /*0950*/  ISETP.GE.OR P3, PT, R14.reuse, R16.reuse, P2 ;  /* 0x000000100e00720c */ /* 0x0c0fe40001766670 */
[-C--:B------:R-:W-:Y:S01]  /*0960*/  ISETP.GE.OR P6, PT, R14, R16.reuse, P1 ;  /* 0x000000100e00720c */ /* 0x080fe20000fc6670 */
[----:B------:R-:W-:Y:S01]  /*0970*/  VIADD R12, R20, 0x30 ;  /* 0x00000030140c7836 */ /* 0x000fe20000000000 */
[----:B------:R-:W-:-:S03]  /*0980*/  ISETP.GE.OR P4, PT, R13, R16, P2 ;  /* 0x000000100d00720c */ /* 0x000fc60001786670 */
[----:B------:R-:W-:Y:S01]  /*0990*/  @!P0 IMAD.MOV.U32 R19, RZ, RZ, 0x7f800000 ;  /* 0x7f800000ff138424 */ /* 0x000fe200078e00ff */
[CC--:B------:R-:W-:Y:S02]  /*09a0*/  ISETP.GE.OR P1, PT, R12.reuse, R16.reuse, P1 ;  /* 0x000000100c00720c */ /* 0x0c0fe40000f26670 */
[----:B------:R-:W-:Y:S01]  /*09b0*/  ISETP.GE.OR P2, PT, R12, R16, P2 ;  /* 0x000000100c00720c */ /* 0x000fe20001746670 */
[----:B------:R-:W-:-:S04]  /*09c0*/  @!P5 IMAD.MOV.U32 R16, RZ, RZ, 0x7f800000 ;  /* 0x7f800000ff10d424 */ /* 0x000fc800078e00ff */
[----:B------:R-:W-:Y:S01]  /*09d0*/  @!P6 MOV R18, 0x7f800000 ;  /* 0x7f8000000012e802 */ /* 0x000fe20000000f00 */
[----:B------:R-:W-:Y:S07]  /*09e0*/  @P3 BRA `(.L_x_938) ;  /* 0x00000000002c3947 */ /* 0x000fee0003800000 */
        /* <DEDUP_REMOVED lines=11> */
.L_x_938:
[----:B------:R-:W-:Y:S05]  /*0aa0*/  BSYNC.RECONVERGENT B0 ;  /* 0x0000000000007941 */ /* 0x000fea0003800200 */
.L_x_937:
        /* <DEDUP_REMOVED lines=13> */
.L_x_940:
[----:B------:R-:W-:Y:S05]  /*0b80*/  BSYNC.RECONVERGENT B0 ;  /* 0x0000000000007941 */ /* 0x000fea0003800200 */
.L_x_939:
        /* <DEDUP_REMOVED lines=12> */
.L_x_942:
[----:B------:R-:W-:Y:S05]  /*0c50*/  BSYNC.RECONVERGENT B0 ;  /* 0x0000000000007941 */ /* 0x000fea0003800200 */
.L_x_941:
[----:B------:R-:W-:Y:S01]  /*0c60*/  ISETP.NE.AND P0, PT, R17, RZ, PT ;  /* 0x000000ff1100720c */ /* 0x000fe20003f05270 */
[----:B---3--:R-:W-:Y:S01]  /*0c70*/  IMAD.MOV.U32 R2, RZ, RZ, R21 ;  /* 0x000000ffff027224 */ /* 0x008fe200078e0015 */
[----:B------:R-:W-:Y:S01]  /*0c80*/  MOV R3, 0x0 ;  /* 0x0000000000037802 */ /* 0x000fe20000000f00 */
[----:B------:R-:W-:Y:S04]  /*0c90*/  @!P6 ST.E desc[UR6][R10.64+0x40], R18 ;  /* 0x000040120a00e985 */ /* 0x000fe8000c101906 */
[----:B------:R-:W-:Y:S06]  /*0ca0*/  @!P5 ST.E desc[UR6][R10.64+0x80], R16 ;  /* 0x000080100a00d985 */ /* 0x000fec000c101906 */
[----:B------:R1:W-:Y:S02]  /*0cb0*/  @!P0 ST.E desc[UR6][R10.64], R19 ;  /* 0x000000130a008985 */ /* 0x0003e4000c101906 */
[----:B-12---:R-:W-:Y:S05]  /*0cc0*/  @P1 RET.REL.NODEC R2 `(_ZN5flash24flash_fwd_splitkv_kernelI23Flash_fwd_kernel_traitsILi64ELi64ELi256ELi4ELb0ELb0EN7cutlass10bfloat16_tE19Flash_kernel_traitsILi64ELi64ELi256ELi4ES3_EELb0ELb0ELb0ELb0ELb0ELb0ELb0ELb1EEEvNS_16Flash_fwd_paramsE) ;  /* 0xfffffff002cc1950 */ /* 0x006fea0003c3ffff */
[----:B------:R-:W-:Y:S02]  /*0cd0*/  MOV R0, 0x7f800000 ;  /* 0x7f80000000007802 */ /* 0x000fe40000000f00 */
[----:B------:R-:W-:Y:S02]  /*0ce0*/  MOV R2, R21 ;  /* 0x0000001500027202 */ /* 0x000fe40000000f00 */
[----:B------:R-:W-:Y:S01]  /*0cf0*/  MOV R3, 0x0 ;  /* 0x0000000000037802 */ /* 0x000fe20000000f00 */
[----:B------:R1:W-:Y:S03]  /*0d00*/  ST.E desc[UR6][R10.64+0xc0], R0 ;  /* 0x0000c0000a007985 */ /* 0x0003e6000c101906 */
[----:B-1----:R-:W-:Y:S05]  /*0d10*/  RET.REL.NODEC R2 `(_ZN5flash24flash_fwd_splitkv_kernelI23Flash_fwd_kernel_traitsILi64ELi64ELi256ELi4ELb0ELb0EN7cutlass10bfloat16_tE19Flash_kernel_traitsILi64ELi64ELi256ELi4ES3_EELb0ELb0ELb0ELb0ELb0ELb0ELb0ELb1EEEvNS_16Flash_fwd_paramsE) ;  /* 0xfffffff002b87950 */ /* 0x002fea0003c3ffff */
.L_x_936:
[----:B------:R-:W2:Y:S04]  /*0d20*/  LD.E.64 R2, desc[UR6][R168.64+0x158] ;  /* 0x00015806a8027980 */ /* 0x000ea8000c101b00 */
[----:B------:R-:W3:Y:S01]  /*0d30*/  LD.E.64 R250, desc[UR6][R168.64+0x160] ;  /* 0x00016006a8fa7980 */ /* 0x000ee2000c101b00 */
[----:B------:R-:W-:Y:S01]  /*0d40*/  IMAD.MOV.U32 R9, RZ, RZ, R33 ;  /* 0x000000ffff097224 */ /* 0x000fe200078e0021 */
[----:B------:R-:W1:Y:S01]  /*0d50*/  S2R R35, SR_CTAID.Z ;  /* 0x0000000000237919 */ /* 0x000e620000002700 */
[----:B------:R-:W-:Y:S01]  /*0d60*/  BSSY.RECONVERGENT B0, `(.L_x_943) ;  /* 0x00000be000007945 */ /* 0x000fe20003800200 */
[----:B--2---:R-:W-:-:S04]  /*0d70*/  ISETP.NE.U32.AND P0, PT, R2, RZ, PT ;  /* 0x000000ff0200720c */ /* 0x004fc80003f05070 */
[----:B------:R-:W-:-:S13]  /*0d80*/  ISETP.NE.AND.EX P0, PT, R3, RZ, PT, P0 ;  /* 0x000000ff0300720c */ /* 0x000fda0003f05300 */
[----:B------:R-:W-:-:S05]  /*0d90*/  @P0 IADD3 R2, P1, PT, R2, R11, RZ ;  /* 0x0000000b02020210 */ /* 0x000fca0007f3e0ff */
[----:B------:R-:W-:-:S05]  /*0da0*/  @P0 IMAD.X R3, R3, 0x1, R13, P1 ;  /* 0x0000000103030824 */ /* 0x000fca00008e060d */
[----:B------:R2:W5:Y:S01]  /*0db0*/  @P0 LD.E R9, desc[UR6][R2.64] ;  /* 0x0000000602090980 */ /* 0x000562000c101900 */
[----:B---3--:R-:W-:-:S04]  /*0dc0*/  ISETP.NE.U32.AND P0, PT, R250, RZ, PT ;  /* 0x000000fffa00720c */ /* 0x008fc80003f05070 */
[----:B------:R-:W-:-:S13]  /*0dd0*/  ISETP.NE.AND.EX P0, PT, R251, RZ, PT, P0 ;  /* 0x000000fffb00720c */ /* 0x000fda0003f05300 */
[----:B-1----:R-:W-:Y:S05]  /*0de0*/  @!P0 BRA `(.L_x_944) ;  /* 0x0000000400888947 */ /* 0x002fea0003800000 */
[----:B------:R-:W3:Y:S04]  /*0df0*/  LD.E R11, desc[UR6][R168.64+0x170] ;  /* 0x00017006a80b7980 */ /* 0x000ee8000c101900 */
[----:B------:R-:W4:Y:S01]  /*0e00*/  LD.E.64 R6, desc[UR6][R168.64+0x168] ;  /* 0x00016806a8067980 */ /* 0x000f22000c101b00 */
[----:B------:R-:W-:Y:S02]  /*0e10*/  MOV R14, R168 ;  /* 0x000000a8000e7202 */ /* 0x000fe40000000f00 */
[----:B------:R-:W-:-:S05]  /*0e20*/  MOV R15, R169 ;  /* 0x000000a9000f7202 */ /* 0x000fca0000000f00 */
[----:B------:R-:W4:Y:S01]  /*0e30*/  LD.E R16, desc[UR6][R14.64+0x68] ;  /* 0x000068060e107980 */ /* 0x000f22000c101900 */
[----:B------:R-:W-:-:S03]  /*0e40*/  LEA R18, R249, 0xffffff00, 0x8 ;  /* 0xffffff00f9127811 */ /* 0x000fc600078e40ff */
[----:B------:R-:W4:Y:S01]  /*0e50*/  LD.E.64 R234, desc[UR6][R14.64+0x38] ;  /* 0x000038060eea7980 */ /* 0x000f22000c101b00 */
[----:B------:R-:W-:-:S03]  /*0e60*/  IABS R4, R18 ;  /* 0x0000001200047213 */ /* 0x000fc60000000000 */
[----:B------:R-:W4:Y:S04]  /*0e70*/  LD.E.64 R12, desc[UR6][R14.64+0x28] ;  /* 0x000028060e0c7980 */ /* 0x000f28000c101b00 */
[----:B------:R-:W5:Y:S04]  /*0e80*/  LD.E.64 R28, desc[UR6][R14.64+0x58] ;  /* 0x000058060e1c7980 */ /* 0x000f68000c101b00 */
[----:B------:R-:W5:Y:S01]  /*0e90*/  LD.E.64 R236, desc[UR6][R14.64+0x40] ;  /* 0x000040060eec7980 */ /* 0x000f62000c101b00 */
[----:B---3--:R-:W-:-:S04]  /*0ea0*/  IABS R5, R11 ;  /* 0x0000000b00057213 */ /* 0x008fc80000000000 */
[----:B--2---:R-:W1:Y:S08]  /*0eb0*/  I2F.RP R2, R5 ;  /* 0x0000000500027306 */ /* 0x004e700000209400 */
        /* <DEDUP_REMOVED lines=10> */
[----:B------:R-:W-:Y:S01]  /*0f60*/  IMAD.HI.U32 R4, R3, R2, RZ ;  /* 0x0000000203047227 */ /* 0x000fe200078e00ff */
[----:B------:R-:W-:Y:S01]  /*0f70*/  ISETP.NE.AND P3, PT, R11, RZ, PT ;  /* 0x000000ff0b00720c */ /* 0x000fe20003f65270 */
[----:B-----5:R-:W2:Y:S02]  /*0f80*/  LD.E.64 R8, desc[UR6][R14.64+0x50] ;  /* 0x000050060e087980 */ /* 0x020ea4000c101b00 */
[----:B------:R-:W-:-:S05]  /*0f90*/  IMAD R0, R4, R0, R2 ;  /* 0x0000000004007224 */ /* 0x000fca00078e0202 */
[----:B------:R-:W-:-:S13]  /*0fa0*/  ISETP.GT.U32.AND P0, PT, R5, R0, PT ;  /* 0x000000000500720c */ /* 0x000fda0003f04070 */
[----:B------:R-:W-:-:S04]  /*0fb0*/  @!P0 IADD3 R0, PT, PT, R0, -R5, RZ ;  /* 0x8000000500008210 */ /* 0x000fc80007ffe0ff */
[----:B------:R-:W-:Y:S02]  /*0fc0*/  ISETP.GE.U32.AND P1, PT, R0, R5, PT ;  /* 0x000000050000720c */ /* 0x000fe40003f26070 */
[----:B------:R-:W-:Y:S01]  /*0fd0*/  LOP3.LUT R0, R18, R11, RZ, 0x3c, !PT ;  /* 0x0000000b12007212 */ /* 0x000fe200078e3cff */
[----:B------:R-:W-:Y:S02]  /*0fe0*/  @!P0 VIADD R4, R4, 0x1 ;  /* 0x0000000104048836 */ /* 0x000fe40000000000 */
[----:B----4-:R-:W-:Y:S01]  /*0ff0*/  IMAD.WIDE.U32 R2, R6, R33, RZ ;  /* 0x0000002106027225 */ /* 0x010fe200078e00ff */
[----:B------:R-:W-:-:S03]  /*1000*/  ISETP.GE.AND P2, PT, R0, RZ, PT ;  /* 0x000000ff0000720c */ /* 0x000fc60003f46270 */
[----:B------:R-:W-:Y:S01]  /*1010*/  IMAD R0, R7, R33, RZ ;  /* 0x0000002107007224 */ /* 0x000fe200078e02ff */
[----:B------:R-:W-:Y:S01]  /*1020*/  LEA R239, P0, R2, R250, 0x2 ;  /* 0x000000fa02ef7211 */ /* 0x000fe200078010ff */
[----:B------:R-:W3:Y:S02]  /*1030*/  LD.E.64 R6, desc[UR6][R14.64+0x20] ;  /* 0x000020060e067980 */ /* 0x000ee4000c101b00 */
[----:B------:R-:W-:Y:S02]  /*1040*/  @P1 IADD3 R4, PT, PT, R4, 0x1, RZ ;  /* 0x0000000104041810 */ /* 0x000fe40007ffe0ff */
[----:B------:R-:W-:-:S03]  /*1050*/  IADD3 R0, PT, PT, R3, R0, RZ ;  /* 0x0000000003007210 */ /* 0x000fc60007ffe0ff */
[----:B------:R-:W-:Y:S01]  /*1060*/  IMAD.MOV.U32 R5, RZ, RZ, R4 ;  /* 0x000000ffff057224 */ /* 0x000fe200078e0004 */
[----:B------:R-:W-:Y:S02]  /*1070*/  LEA.HI.X R238, R2, R251, R0, 0x2, P0 ;  /* 0x000000fb02ee7211 */ /* 0x000fe400000f1400 */
[----:B------:R-:W-:Y:S01]  /*1080*/  MOV R2, R239 ;  /* 0x000000ef00027202 */ /* 0x000fe20000000f00 */
[----:B------:R-:W-:Y:S01]  /*1090*/  @!P2 IMAD.MOV R5, RZ, RZ, -R5 ;  /* 0x000000ffff05a224 */ /* 0x000fe200078e0a05 */
[----:B------:R-:W-:Y:S01]  /*10a0*/  @!P3 LOP3.LUT R5, RZ, R11, RZ, 0x33, !PT ;  /* 0x0000000bff05b212 */ /* 0x000fe200078e33ff */
[----:B------:R-:W-:-:S04]  /*10b0*/  IMAD.MOV.U32 R3, RZ, RZ, R238 ;  /* 0x000000ffff037224 */ /* 0x000fc800078e00ee */
[----:B------:R-:W-:-:S05]  /*10c0*/  IMAD.WIDE R2, R5, 0x4, R2 ;  /* 0x0000000405027825 */ /* 0x000fca00078e0202 */
[----:B------:R1:W4:Y:S01]  /*10d0*/  LD.E R10, desc[UR6][R2.64] ;  /* 0x00000006020a7980 */ /* 0x000322000c101900 */
        /* <DEDUP_REMOVED lines=40> */
[----:B--2---:R-:W-:Y:S02]  /*1360*/  IMAD R4, R9, R0, RZ ;  /* 0x0000000009047224 */ /* 0x004fe400078e02ff */
[----:B------:R-:W-:Y:S02]  /*1370*/  IMAD R9, R13, R10, RZ ;  /* 0x0000000a0d097224 */ /* 0x000fe400078e02ff */
[----:B------:R-:W-:Y:S02]  /*1380*/  IMAD R6, R8, R5, R4 ;  /* 0x0000000508067224 */ /* 0x000fe400078e0204 */
[----:B------:R-:W-:-:S04]  /*1390*/  IMAD.WIDE.U32 R2, R0, R8, R2 ;  /* 0x0000000800027225 */ /* 0x000fc800078e0002 */
[----:B------:R-:W-:-:S04]  /*13a0*/  IMAD.WIDE.U32 R4, R12, R10, RZ ;  /* 0x0000000a0c047225 */ /* 0x000fc800078e00ff */
[----:B------:R-:W-:Y:S01]  /*13b0*/  IMAD R12, R12, R19, R9 ;  /* 0x000000130c0c7224 */ /* 0x000fe200078e0209 */
[----:B------:R-:W-:Y:S01]  /*13c0*/  IADD3 R19, PT, PT, R3, R6, RZ ;  /* 0x0000000603137210 */ /* 0x000fe20007ffe0ff */
[----:B------:R-:W-:Y:S01]  /*13d0*/  IMAD.MOV.U32 R13, RZ, RZ, R2 ;  /* 0x000000ffff0d7224 */ /* 0x000fe200078e0002 */
[----:B------:R-:W-:Y:S01]  /*13e0*/  MOV R6, R4 ;  /* 0x0000000400067202 */ /* 0x000fe20000000f00 */
[----:B------:R-:W-:Y:S01]  /*13f0*/  IMAD.IADD R12, R5, 0x1, R12 ;  /* 0x00000001050c7824 */ /* 0x000fe200078e020c */
[----:B------:R-:W-:Y:S05]  /*1400*/  BRA `(.L_x_945) ;  /* 0x00000004004c7947 */ /* 0x000fea0003800000 */
.L_x_944:
        /* <DEDUP_REMOVED lines=10> */
[----:B------:R-:W-:-:S02]  /*14b0*/  IABS R8, R35 ;  /* 0x0000002300087213 */ /* 0x000fc40000000000 */
[----:B-----5:R-:W-:Y:S02]  /*14c0*/  @!P0 SHF.R.S32.HI R11, RZ, 0x1f, R9 ;  /* 0x0000001fff0b8819 */ /* 0x020fe40000011409 */
[----:B------:R-:W-:Y:S02]  /*14d0*/  LEA R17, R249, 0xffffff00, 0x8 ;  /* 0xffffff00f9117811 */ /* 0x000fe400078e40ff */
[----:B------:R-:W-:Y:S02]  /*14e0*/  CS2R R238, SRZ ;  /* 0x0000000000ee7805 */ /* 0x000fe4000001ff00 */
[----:B---3--:R-:W-:-:S04]  /*14f0*/  IABS R0, R16 ;  /* 0x0000001000007213 */ /* 0x008fc80000000000 */
[----:B------:R-:W-:-:S04]  /*1500*/  MOV R7, R0 ;  /* 0x0000000000077202 */ /* 0x000fc80000000f00 */
        /* <DEDUP_REMOVED lines=19> */
[----:B------:R-:W-:-:S03]  /*1640*/  @!P0 IADD3 R3, PT, PT, R3, R8, RZ ;  /* 0x0000000803038210 */ /* 0x000fc60007ffe0ff */
[----:B------:R-:W-:Y:S02]  /*1650*/  @!P0 IMAD R11, R4, R11, R5 ;  /* 0x0000000b040b8224 */ /* 0x000fe400078e0205 */
[----:B------:R-:W-:Y:S01]  /*1660*/  @!P1 IMAD.IADD R0, R0, 0x1, -R7 ;  /* 0x0000000100009824 */ /* 0x000fe200078e0a07 */
[----:B------:R-:W-:Y:S01]  /*1670*/  @P0 IADD3 R8, PT, PT, R10, R12, RZ ;  /* 0x0000000c0a080210 */ /* 0x000fe20007ffe0ff */
[----:B------:R-:W-:-:S03]  /*1680*/  @!P0 IMAD.WIDE.U32 R4, R4, R9, R2 ;  /* 0x0000000904048225 */ /* 0x000fc600078e0002 */
[----:B------:R-:W-:Y:S01]  /*1690*/  ISETP.GE.U32.AND P3, PT, R0, R7, PT ;  /* 0x000000070000720c */ /* 0x000fe20003f66070 */
[-C--:B------:R-:W-:Y:S01]  /*16a0*/  @P0 IMAD R7, R235, R8.reuse, RZ ;  /* 0x00000008eb070224 */ /* 0x080fe200078e02ff */
[----:B------:R-:W-:Y:S01]  /*16b0*/  @!P0 IADD3 R0, PT, PT, R5, R11, RZ ;  /* 0x0000000b05008210 */ /* 0x000fe20007ffe0ff */
[----:B------:R-:W-:Y:S01]  /*16c0*/  @P0 IMAD.WIDE.U32 R2, R234, R8, RZ ;  /* 0x00000008ea020225 */ /* 0x000fe200078e00ff */
[----:B------:R-:W-:Y:S02]  /*16d0*/  LOP3.LUT R5, R35, R16, RZ, 0x3c, !PT ;  /* 0x0000001023057212 */ /* 0x000fe400078e3cff */
[----:B------:R-:W-:Y:S01]  /*16e0*/  @!P1 IADD3 R6, PT, PT, R6, 0x1, RZ ;  /* 0x0000000106069810 */ /* 0x000fe20007ffe0ff */
[----:B------:R-:W-:Y:S01]  /*16f0*/  @P0 IMAD.MOV.U32 R4, RZ, RZ, R2 ;  /* 0x000000ffff040224 */ /* 0x000fe200078e0002 */
[----:B------:R-:W-:Y:S02]  /*1700*/  ISETP.GE.AND P2, PT, R5, RZ, PT ;  /* 0x000000ff0500720c */ /* 0x000fe40003f46270 */
[----:B------:R-:W-:-:S02]  /*1710*/  @P0 IADD3 R0, PT, PT, R3, R7, RZ ;  /* 0x0000000703000210 */ /* 0x000fc40007ffe0ff */
[----:B------:R-:W-:Y:S01]  /*1720*/  ISETP.NE.AND P1, PT, R16, RZ, PT ;  /* 0x000000ff1000720c */ /* 0x000fe20003f25270 */
[----:B------:R-:W-:Y:S01]  /*1730*/  @!P0 IMAD R7, R237, R10, RZ ;  /* 0x0000000aed078224 */ /* 0x000fe200078e02ff */
[----:B------:R-:W-:Y:S01]  /*1740*/  @!P0 SHF.R.S32.HI R5, RZ, 0x1f, R10 ;  /* 0x0000001fff058819 */ /* 0x000fe2000001140a */
[----:B------:R-:W-:Y:S01]  /*1750*/  IMAD.MOV.U32 R3, RZ, RZ, R0 ;  /* 0x000000ffff037224 */ /* 0x000fe200078e0000 */
[----:B------:R-:W-:Y:S02]  /*1760*/  MOV R2, R4 ;  /* 0x0000000400027202 */ /* 0x000fe40000000f00 */
[----:B------:R-:W-:Y:S01]  /*1770*/  @P3 IADD3 R6, PT, PT, R6, 0x1, RZ ;  /* 0x0000000106063810 */ /* 0x000fe20007ffe0ff */
[-C--:B------:R-:W-:Y:S02]  /*1780*/  IMAD R8, R235, R17.reuse, RZ ;  /* 0x00000011eb087224 */ /* 0x080fe400078e02ff */
[----:B------:R-:W-:Y:S01]  /*1790*/  IMAD.WIDE.U32 R2, R234, R17, R2 ;  /* 0x00000011ea027225 */ /* 0x000fe200078e0002 */
[----:B------:R-:W-:-:S03]  /*17a0*/  MOV R0, R6 ;  /* 0x0000000600007202 */ /* 0x000fc60000000f00 */
[----:B------:R-:W-:Y:S02]  /*17b0*/  @!P0 IMAD R4, R5, R236, R7 ;  /* 0x000000ec05048224 */ /* 0x000fe400078e0207 */
[----:B------:R-:W-:Y:S01]  /*17c0*/  @!P0 IMAD.WIDE.U32 R6, R236, R10, RZ ;  /* 0x0000000aec068225 */ /* 0x000fe200078e00ff */
[----:B------:R-:W-:Y:S02]  /*17d0*/  @!P2 IADD3 R0, PT, PT, -R0, RZ, RZ ;  /* 0x000000ff0000a210 */ /* 0x000fe40007ffe1ff */
[----:B------:R-:W-:Y:S01]  /*17e0*/  @!P1 LOP3.LUT R0, RZ, R16, RZ, 0x33, !PT ;  /* 0x00000010ff009212 */ /* 0x000fe200078e33ff */
[----:B------:R-:W-:Y:S02]  /*17f0*/  IMAD.IADD R5, R3, 0x1, R8 ;  /* 0x0000000103057824 */ /* 0x000fe400078e0208 */
[----:B------:R-:W-:Y:S01]  /*1800*/  @!P0 IMAD.IADD R3, R7, 0x1, R4 ;  /* 0x0000000107038824 */ /* 0x000fe200078e0204 */
[----:B------:R-:W-:Y:S01]  /*1810*/  MOV R4, R2 ;  /* 0x0000000200047202 */ /* 0x000fe20000000f00 */
[----:B------:R-:W-:Y:S01]  /*1820*/  @!P0 IMAD R8, R19, R9, RZ ;  /* 0x0000000913088224 */ /* 0x000fe200078e02ff */
[----:B------:R-:W-:-:S02]  /*1830*/  @!P0 SHF.R.S32.HI R7, RZ, 0x1f, R9 ;  /* 0x0000001fff078819 */ /* 0x000fc40000011409 */
[----:B------:R-:W-:Y:S02]  /*1840*/  @P0 IADD3 R10, PT, PT, R10, R12, RZ ;  /* 0x0000000c0a0a0210 */ /* 0x000fe40007ffe0ff */
[----:B------:R-:W-:Y:S01]  /*1850*/  @!P0 MOV R2, R6 ;  /* 0x0000000600028202 */ /* 0x000fe20000000f00 */
[----:B------:R-:W-:Y:S01]  /*1860*/  IMAD R11, R21, R0, RZ ;  /* 0x00000000150b7224 */ /* 0x000fe200078e02ff */
[----:B------:R-:W-:Y:S01]  /*1870*/  SHF.R.S32.HI R12, RZ, 0x1f, R0 ;  /* 0x0000001fff0c7819 */ /* 0x000fe20000011400 */
[C---:B------:R-:W-:Y:S02]  /*1880*/  @!P0 IMAD R8, R18.reuse, R7, R8 ;  /* 0x0000000712088224 */ /* 0x040fe400078e0208 */
[----:B------:R-:W-:-:S04]  /*1890*/  @!P0 IMAD.WIDE.U32 R6, R18, R9, R2 ;  /* 0x0000000912068225 */ /* 0x000fc800078e0002 */
[----:B------:R-:W-:-:S04]  /*18a0*/  IMAD.WIDE.U32 R4, R20, R0, R4 ;  /* 0x0000000014047225 */ /* 0x000fc800078e0004 */
[----:B------:R-:W-:Y:S02]  /*18b0*/  IMAD R11, R20, R12, R11 ;  /* 0x0000000c140b7224 */ /* 0x000fe400078e020b */
[----:B------:R-:W-:-:S04]  /*18c0*/  @P0 IMAD.WIDE.U32 R2, R236, R10, RZ ;  /* 0x0000000aec020225 */ /* 0x000fc800078e00ff */
[----:B------:R-:W-:Y:S01]  /*18d0*/  @P0 IMAD R0, R237, R10, RZ ;  /* 0x0000000aed000224 */ /* 0x000fe200078e02ff */
[----:B------:R-:W-:Y:S01]  /*18e0*/  MOV R13, R4 ;  /* 0x00000004000d7202 */ /* 0x000fe20000000f00 */
[----:B------:R-:W-:Y:S01]  /*18f0*/  @!P0 IMAD.IADD R12, R7, 0x1, R8 ;  /* 0x00000001070c8824 */ /* 0x000fe200078e0208 */
[----:B------:R-:W-:Y:S01]  /*1900*/  IADD3 R19, PT, PT, R5, R11, RZ ;  /* 0x0000000b05137210 */ /* 0x000fe20007ffe0ff */
[----:B------:R-:W-:Y:S01]  /*1910*/  @P0 IMAD.IADD R12, R3, 0x1, R0 ;  /* 0x00000001030c0824 */ /* 0x000fe200078e0200 */
[----:B------:R-:W-:Y:S02]  /*1920*/  @P0 MOV R6, R2 ;  /* 0x0000000200060202 */ /* 0x000fe40000000f00 */
[----:B-1----:R-:W-:Y:S02]  /*1930*/  MOV R7, RZ ;  /* 0x000000ff00077202 */ /* 0x002fe40000000f00 */
.L_x_945:
[----:B------:R-:W-:Y:S05]  /*1940*/  BSYNC.RECONVERGENT B0 ;  /* 0x0000000000007941 */ /* 0x000fea0003800200 */
.L_x_943:
[----:B------:R-:W-:Y:S01]  /*1950*/  ISETP.NE.AND P0, PT, R252, -0x1, PT ;  /* 0xfffffffffc00780c */ /* 0x000fe20003f05270 */
[----:B------:R-:W2:Y:S04]  /*1960*/  LD.E.64 R8, desc[UR6][R168.64+0x30] ;  /* 0x00003006a8087980 */ /* 0x000ea8000c101b00 */
[----:B------:R-:W3:Y:S04]  /*1970*/  LD.E.64 R20, desc[UR6][R168.64+0x48] ;  /* 0x00004806a8147980 */ /* 0x000ee8000c101b00 */
[----:B------:R-:W4:Y:S04]  /*1980*/  LD.E.64 R22, desc[UR6][R168.64+0x8] ;  /* 0x00000806a8167980 */ /* 0x000f28000c101b00 */
[----:B------:R-:W3:Y:S04]  /*1990*/  @!P0 LD.E.64 R10, desc[UR6][R168.64+0x18] ;  /* 0x00001806a80a8980 */ /* 0x000ee8000c101b00 */
[----:B------:R-:W4:Y:S04]  /*19a0*/  LD.E.64 R26, desc[UR6][R168.64+0x10] ;  /* 0x00001006a81a7980 */ /* 0x000f28000c101b00 */
[----:B------:R1:W4:Y:S04]  /*19b0*/  LD.E.64 R24, desc[UR6][R14.64] ;  /* 0x000000060e187980 */ /* 0x000328000c101b00 */
[----:B------:R-:W5:Y:S04]  /*19c0*/  LD.E R248, desc[UR6][R168.64+0xc0] ;  /* 0x0000c006a8f87980 */ /* 0x000f68000c101900 */
[----:B------:R-:W4:Y:S01]  /*19d0*/  LD.E R15, desc[UR6][R168.64+0xd0] ;  /* 0x0000d006a80f7980 */ /* 0x000f22000c101900 */
[----:B------:R-:W-:-:S04]  /*19e0*/  IABS R4, R16 ;  /* 0x0000001000047213 */ /* 0x000fc80000000000 */
[----:B------:R-:W1:Y:S08]  /*19f0*/  I2F.RP R2, R4 ;  /* 0x0000000400027306 */ /* 0x000e700000209400 */
        /* <DEDUP_REMOVED lines=9> */
[----:B------:R-:W-:-:S03]  /*1a90*/  IADD3 R0, PT, PT, RZ, -R5, RZ ;  /* 0x80000005ff007210 */ /* 0x000fc60007ffe0ff */
[----:B------:R-:W-:-:S04]  /*1aa0*/  IMAD.MOV.U32 R3, RZ, RZ, R14 ;  /* 0x000000ffff037224 */ /* 0x000fc800078e000e */
[----:B------:R-:W-:-:S04]  /*1ab0*/  IMAD.HI.U32 R5, R2, R3, RZ ;  /* 0x0000000302057227 */ /* 0x000fc800078e00ff */
[----:B------:R-:W-:-:S05]  /*1ac0*/  IMAD R0, R5, R0, R3 ;  /* 0x0000000005007224 */ /* 0x000fca00078e0203 */
[----:B------:R-:W-:Y:S01]  /*1ad0*/  ISETP.GT.U32.AND P1, PT, R4, R0, PT ;  /* 0x000000000400720c */ /* 0x000fe20003f24070 */
[----:B------:R-:W-:-:S12]  /*1ae0*/  IMAD.SHL.U32 R79, R152, 0x8, RZ ;  /* 0x00000008984f7824 */ /* 0x000fd800078e00ff */
[----:B------:R-:W-:Y:S01]  /*1af0*/  @!P1 IMAD.IADD R0, R0, 0x1, -R4 ;  /* 0x0000000100009824 */ /* 0x000fe200078e0a04 */
[----:B------:R-:W-:-:S04]  /*1b00*/  LOP3.LUT R2, R79, 0x1c0, RZ, 0xc0, !PT ;  /* 0x000001c04f027812 */ /* 0x000fc800078ec0ff */
[----:B------:R-:W-:Y:S01]  /*1b10*/  ISETP.GE.U32.AND P4, PT, R0, R4, PT ;  /* 0x000000040000720c */ /* 0x000fe20003f86070 */
[----:B------:R-:W-:Y:S01]  /*1b20*/  @!P1 VIADD R5, R5, 0x1 ;  /* 0x0000000105059836 */ /* 0x000fe20000000000 */
[----:B------:R-:W-:Y:S02]  /*1b30*/  LOP3.LUT R2, R2, 0x38, R152, 0xf8, !PT ;  /* 0x0000003802027812 */ /* 0x000fe400078ef898 */
[----:B------:R-:W-:Y:S02]  /*1b40*/  LOP3.LUT R3, R35, R16, RZ, 0x3c, !PT ;  /* 0x0000001023037212 */ /* 0x000fe400078e3cff */
[----:B------:R-:W-:Y:S02]  /*1b50*/  LOP3.LUT R14, R79, 0x38, RZ, 0xc0, !PT ;  /* 0x000000384f0e7812 */ /* 0x000fe400078ec0ff */
[----:B------:R-:W-:Y:S02]  /*1b60*/  LOP3.LUT R0, R2, 0x38, R79, 0x78, !PT ;  /* 0x0000003802007812 */ /* 0x000fe400078e784f */
[----:B------:R-:W-:-:S02]  /*1b70*/  ISETP.GE.AND P3, PT, R3, RZ, PT ;  /* 0x000000ff0300720c */ /* 0x000fc40003f66270 */
[----:B------:R-:W-:Y:S01]  /*1b80*/  ISETP.NE.AND P1, PT, R16, RZ, PT ;  /* 0x000000ff1000720c */ /* 0x000fe20003f25270 */
[----:B------:R-:W-:Y:S01]  /*1b90*/  @P4 VIADD R5, R5, 0x1 ;  /* 0x0000000105054836 */ /* 0x000fe20000000000 */
[----:B------:R-:W-:Y:S02]  /*1ba0*/  IADD3 R2, P2, PT, R14, R6, RZ ;  /* 0x000000060e027210 */ /* 0x000fe40007f5e0ff */
[----:B------:R-:W-:Y:S01]  /*1bb0*/  LOP3.LUT R79, R0, 0x1e00, R79, 0xf8, !PT ;  /* 0x00001e00004f7812 */ /* 0x000fe200078ef84f */
[----:B------:R-:W-:Y:S01]  /*1bc0*/  IMAD R0, R7, R236, RZ ;  /* 0x000000ec07007224 */ /* 0x000fe200078e02ff */
[----:B------:R-:W-:Y:S02]  /*1bd0*/  MOV R18, R5 ;  /* 0x0000000500127202 */ /* 0x000fe40000000f00 */
[----:B------:R-:W-:Y:S01]  /*1be0*/  IADD3.X R3, PT, PT, RZ, R12, RZ, P2, !PT ;  /* 0x0000000cff037210 */ /* 0x000fe200017fe4ff */
[C---:B------:R-:W-:Y:S02]  /*1bf0*/  IMAD R12, R17.reuse, R237, R0 ;  /* 0x000000ed110c7224 */ /* 0x040fe400078e0200 */
[----:B------:R-:W-:Y:S01]  /*1c00*/  @!P3 IADD3 R18, PT, PT, -R18, RZ, RZ ;  /* 0x000000ff1212b210 */ /* 0x000fe20007ffe1ff */
[----:B------:R-:W-:Y:S01]  /*1c10*/  IMAD.MOV.U32 R32, RZ, RZ, RZ ;  /* 0x000000ffff207224 */ /* 0x000fe200078e00ff */
[----:B------:R-:W-:Y:S01]  /*1c20*/  @!P1 LOP3.LUT R18, RZ, R16, RZ, 0x33, !PT ;  /* 0x00000010ff129212 */ /* 0x000fe200078e33ff */
[----:B------:R-:W-:Y:S01]  /*1c30*/  IMAD.WIDE.U32 R2, R17, R236, R2 ;  /* 0x000000ec11027225 */ /* 0x000fe200078e0002 */
[----:B------:R-:W-:-:S03]  /*1c40*/  SHF.R.U32.HI R60, RZ, 0x3, R152 ;  /* 0x00000003ff3c7819 */ /* 0x000fc60000011698 */
[----:B------:R1:W5:Y:S01]  /*1c50*/  @P6 LD.E R32, desc[UR6][R30.64] ;  /* 0x000000061e206980 */ /* 0x000362000c101900 */
[----:B------:R-:W-:Y:S02]  /*1c60*/  IMAD.IADD R3, R3, 0x1, R12 ;  /* 0x0000000103037824 */ /* 0x000fe400078e020c */
[----:B------:R-:W-:Y:S02]  /*1c70*/  IMAD.MOV.U32 R61, RZ, RZ, RZ ;  /* 0x000000ffff3d7224 */ /* 0x000fe400078e00ff */
[----:B------:R-:W-:Y:S01]  /*1c80*/  IMAD.WIDE.U32 R2, R18, R28, R2 ;  /* 0x0000001c12027225 */ /* 0x000fe200078e0002 */
[----:B------:R-:W1:Y:S02]  /*1c90*/  S2UR UR4, SR_CgaCtaId ;  /* 0x00000000000479c3 */ /* 0x000e640000008800 */
[----:B-1----:R-:W-:Y:S01]  /*1ca0*/  SHF.R.S32.HI R31, RZ, 0x1f, R18 ;  /* 0x0000001fff1f7819 */ /* 0x002fe20000011412 */
[----:B------:R-:W-:Y:S01]  /*1cb0*/  UMOV UR5, 0x400 ;  /* 0x0000040000057882 */ /* 0x000fe20000000000 */
[----:B------:R-:W-:Y:S01]  /*1cc0*/  LOP3.LUT R239, R239, R238, RZ, 0x3c, !PT ;  /* 0x000000eeefef7212 */ /* 0x000fe200078e3cff */
[----:B------:R-:W-:Y:S01]  /*1cd0*/  ULEA UR4, UR4, UR5, 0x18 ;  /* 0x0000000504047291 */ /* 0x000fe2000f8ec0ff */
[----:B------:R-:W-:-:S02]  /*1ce0*/  IMAD.SHL.U32 R242, R249, 0x100, RZ ;  /* 0x00000100f9f27824 */ /* 0x000fc400078e00ff */
[----:B------:R-:W-:Y:S01]  /*1cf0*/  LOP3.LUT R238, R239, R238, RZ, 0x3c, !PT ;  /* 0x000000eeefee7212 */ /* 0x000fe200078e3cff */
[----:B------:R-:W-:Y:S02]  /*1d00*/  IMAD.SHL.U32 R96, R236, 0x10, RZ ;  /* 0x00000010ec607824 */ /* 0x000fe400078e00ff */
[----:B------:R-:W-:Y:S02]  /*1d10*/  LEA R79, R79, UR4, 0x1 ;  /* 0x000000044f4f7c11 */ /* 0x000fe4000f8e08ff */
[C---:B------:R-:W-:Y:S02]  /*1d20*/  SHF.L.U64.HI R93, R234.reuse, 0x4, R235 ;  /* 0x00000004ea5d7819 */ /* 0x040fe400000102eb */
[----:B------:R-:W-:Y:S02]  /*1d30*/  SHF.L.U32 R80, R234, 0x4, RZ ;  /* 0x00000004ea507819 */ /* 0x000fe400000006ff */
[----:B------:R-:W-:Y:S02]  /*1d40*/  SHF.L.U64.HI R102, R236, 0x4, R237 ;  /* 0x00000004ec667819 */ /* 0x000fe400000102ed */
[----:B------:R-:W-:-:S02]  /*1d50*/  IADD3 R104, PT, PT, R242, -0x100, RZ ;  /* 0xffffff00f2687810 */ /* 0x000fc40007ffe0ff */
[----:B------:R-:W-:Y:S01]  /*1d60*/  LOP3.LUT R239, R239, R238, RZ, 0x3c, !PT ;  /* 0x000000eeefef7212 */ /* 0x000fe200078e3cff */
[----:B--2---:R-:W-:-:S04]  /*1d70*/  @P0 IMAD.WIDE.U32 R4, R8, R252, RZ ;  /* 0x000000fc08040225 */ /* 0x004fc800078e00ff */
[----:B---3--:R-:W-:-:S04]  /*1d80*/  @!P0 IMAD.WIDE.U32 R6, R10, R33, RZ ;  /* 0x000000210a068225 */ /* 0x008fc800078e00ff */
[----:B------:R-:W-:Y:S02]  /*1d90*/  @!P0 IMAD.MOV.U32 R0, RZ, RZ, R6 ;  /* 0x000000ffff008224 */ /* 0x000fe400078e0006 */
[----:B------:R-:W-:Y:S02]  /*1da0*/  @!P0 IMAD R11, R11, R33, RZ ;  /* 0x000000210b0b8224 */ /* 0x000fe400078e02ff */
[----:B------:R-:W-:Y:S02]  /*1db0*/  @P0 IMAD R10, R9, R252, RZ ;  /* 0x000000fc090a0224 */ /* 0x000fe400078e02ff */
[----:B------:R-:W-:Y:S02]  /*1dc0*/  @P0 IMAD.MOV.U32 R0, RZ, RZ, R4 ;  /* 0x000000ffff000224 */ /* 0x000fe400078e0004 */
[----:B------:R-:W-:Y:S01]  /*1dd0*/  @!P0 IMAD.IADD R6, R7, 0x1, R11 ;  /* 0x0000000107068824 */ /* 0x000fe200078e020b */
[----:B------:R-:W-:Y:S02]  /*1de0*/  @P0 IADD3 R6, PT, PT, R5, R10, RZ ;  /* 0x0000000a05060210 */ /* 0x000fe40007ffe0ff */
[----:B------:R-:W-:-:S04]  /*1df0*/  IADD3 R4, P1, PT, R14, R0, RZ ;  /* 0x000000000e047210 */ /* 0x000fc80007f3e0ff */
[----:B------:R-:W-:Y:S01]  /*1e00*/  IADD3.X R5, PT, PT, RZ, R6, RZ, P1, !PT ;  /* 0x00000006ff057210 */ /* 0x000fe20000ffe4ff */
[----:B------:R-:W-:Y:S02]  /*1e10*/  IMAD R0, R29, R18, RZ ;  /* 0x000000121d007224 */ /* 0x000fe400078e02ff */
[--C-:B------:R-:W-:Y:S02]  /*1e20*/  @!P0 IMAD.MOV.U32 R98, RZ, RZ, R8.reuse ;  /* 0x000000ffff628224 */ /* 0x100fe400078e0008 */
[--C-:B------:R-:W-:Y:S02]  /*1e30*/  @!P0 IMAD.MOV.U32 R99, RZ, RZ, R9.reuse ;  /* 0x000000ffff638224 */ /* 0x100fe400078e0009 */
[----:B------:R-:W-:Y:S02]  /*1e40*/  @P0 IMAD.MOV.U32 R98, RZ, RZ, R8 ;  /* 0x000000ffff620224 */ /* 0x000fe400078e0008 */
[----:B------:R-:W-:Y:S01]  /*1e50*/  @P0 IMAD.MOV.U32 R99, RZ, RZ, R9 ;  /* 0x000000ffff630224 */ /* 0x000fe200078e0009 */
[----:B------:R-:W-:Y:S01]  /*1e60*/  IADD3 R6, P0, PT, R14, R13, RZ ;  /* 0x0000000d0e067210 */ /* 0x000fe20007f1e0ff */
[----:B------:R-:W-:-:S02]  /*1e70*/  IMAD R7, R21, R35, RZ ;  /* 0x0000002315077224 */ /* 0x000fc400078e02ff */
[----:B------:R-:W-:-:S04]  /*1e80*/  IMAD.WIDE.U32 R4, R20, R35, R4 ;  /* 0x0000002314047225 */ /* 0x000fc800078e0004 */
[----:B------:R-:W-:Y:S02]  /*1e90*/  IMAD R0, R31, R28, R0 ;  /* 0x0000001c1f007224 */ /* 0x000fe400078e0200 */
[----:B------:R-:W-:Y:S01]  /*1ea0*/  IMAD.IADD R5, R5, 0x1, R7 ;  /* 0x0000000105057824 */ /* 0x000fe200078e0207 */
[----:B------:R-:W-:Y:S01]  /*1eb0*/  IADD3.X R7, PT, PT, RZ, R19, RZ, P0, !PT ;  /* 0x00000013ff077210 */ /* 0x000fe200007fe4ff */
[----:B------:R-:W-:Y:S01]  /*1ec0*/  IMAD.WIDE.U32 R8, R34, 0x40, R60 ;  /* 0x0000004022087825 */ /* 0x000fe200078e003c */
[----:B------:R-:W-:-:S03]  /*1ed0*/  IADD3 R3, PT, PT, R3, R0, RZ ;  /* 0x0000000003037210 */ /* 0x000fc60007ffe0ff */
[----:B------:R-:W-:Y:S02]  /*1ee0*/  IMAD R0, R9, R98, RZ ;  /* 0x0000006209007224 */ /* 0x000fe400078e02ff */
[----:B------:R-:W-:Y:S02]  /*1ef0*/  IMAD R10, R235, R60, RZ ;  /* 0x0000003ceb0a7224 */ /* 0x000fe400078e02ff */
[----:B------:R-:W-:-:S04]  /*1f00*/  IMAD.WIDE.U32 R6, R60, R234, R6 ;  /* 0x000000ea3c067225 */ /* 0x000fc800078e0006 */
[----:B------:R-:W-:Y:S01]  /*1f10*/  IMAD R11, R8, R99, R0 ;  /* 0x00000063080b7224 */ /* 0x000fe200078e0200 */
[----:B----4-:R-:W-:Y:S01]  /*1f20*/  LEA R245, P1, R6, R22, 0x1 ;  /* 0x0000001606f57211 */ /* 0x010fe200078208ff */
[----:B------:R-:W-:Y:S02]  /*1f30*/  IMAD.IADD R0, R7, 0x1, R10 ;  /* 0x0000000107007824 */ /* 0x000fe400078e020a */
[----:B------:R-:W-:Y:S01]  /*1f40*/  IMAD.WIDE.U32 R4, R8, R98, R4 ;  /* 0x0000006208047225 */ /* 0x000fe200078e0004 */
[----:B------:R-:W-:Y:S02]  /*1f50*/  SHF.R.S32.HI R8, RZ, 0x1f, R103 ;  /* 0x0000001fff087819 */ /* 0x000fe40000011467 */
[----:B------:R-:W-:Y:S01]  /*1f60*/  LEA.HI.X R244, R6, R23, R0, 0x1, P1 ;  /* 0x0000001706f47211 */ /* 0x000fe200008f0c00 */
[----:B------:R-:W-:Y:S02]  /*1f70*/  IMAD R9, R237, R60, RZ ;  /* 0x0000003ced097224 */ /* 0x000fe400078e02ff */
[----:B------:R-:W-:Y:S01]  /*1f80*/  IMAD.WIDE.U32 R2, R60, R236, R2 ;  /* 0x000000ec3c027225 */ /* 0x000fe200078e0002 */
[----:B------:R-:W-:-:S04]  /*1f90*/  LEA.HI R0, R8, R103, RZ, 0x8 ;  /* 0x0000006708007211 */ /* 0x000fc800078f40ff */
[----:B------:R-:W-:Y:S02]  /*1fa0*/  IADD3 R3, PT, PT, R3, R9, RZ ;  /* 0x0000000903037210 */ /* 0x000fe40007ffe0ff */
[C---:B------:R-:W-:Y:S02]  /*1fb0*/  LEA R247, P0, R2.reuse, R26, 0x1 ;  /* 0x0000001a02f77211 */ /* 0x040fe400078008ff */
[----:B------:R-:W-:Y:S02]  /*1fc0*/  SHF.R.S32.HI R30, RZ, 0x8, R0 ;  /* 0x00000008ff1e7819 */ /* 0x000fe40000011400 */
[----:B------:R-:W-:Y:S02]  /*1fd0*/  LEA.HI.X R246, R2, R27, R3, 0x1, P0 ;  /* 0x0000001b02f67211 */ /* 0x000fe400000f0c03 */
[----:B------:R-:W-:Y:S01]  /*1fe0*/  ISETP.GE.AND P0, PT, R30, R249, PT ;  /* 0x000000f91e00720c */ /* 0x000fe20003f06270 */
[----:B------:R-:W-:Y:S01]  /*1ff0*/  IMAD.IADD R5, R5, 0x1, R11 ;  /* 0x0000000105057824 */ /* 0x000fe200078e020b */
[----:B------:R-:W-:-:S02]  /*2000*/  LEA R100, P2, R4, R24, 0x1 ;  /* 0x0000001804647211 */ /* 0x000fc400078408ff */
[----:B------:R-:W-:Y:S02]  /*2010*/  LEA.HI R0, R15, R15, RZ, 0x1 ;  /* 0x0000000f0f007211 */ /* 0x000fe400078f08ff */
[----:B------:R-:W-:-:S07]  /*2020*/  LEA.HI.X R101, R4, R25, R5, 0x1, P2 ;  /* 0x0000001904657211 */ /* 0x000fce00010f0c05 */
[----:B------:R-:W-:Y:S05]  /*2030*/  @P0 BRA `(.L_x_946) ;  /* 0x000000c000940947 */ /* 0x000fea0003800000 */
[----:B------:R-:W2:Y:S04]  /*2040*/  LD.E.64 R2, desc[UR6][R168.64+0x120] ;  /* 0x00012006a8027980 */ /* 0x000ea8000c101b00 */
[----:B------:R-:W3:Y:S04]  /*2050*/  LD.E.64 R6, desc[UR6][R168.64+0x118] ;  /* 0x00011806a8067980 */ /* 0x000ee8000c101b00 */
[----:B------:R-:W4:Y:S04]  /*2060*/  LD.E.64 R52, desc[UR6][R168.64+0x130] ;  /* 0x00013006a8347980 */ /* 0x000f28000c101b00 */
[----:B------:R-:W4:Y:S04]  /*2070*/  LD.E.64 R8, desc[UR6][R168.64+0x140] ;  /* 0x00014006a8087980 */ /* 0x000f28000c101b00 */
[----:B------:R-:W4:Y:S04]  /*2080*/  LD.E.64 R42, desc[UR6][R168.64+0x128] ;  /* 0x00012806a82a7980 */ /* 0x000f28000c101b00 */
[----:B------:R-:W4:Y:S04]  /*2090*/  LD.E.64 R10, desc[UR6][R168.64+0x138] ;  /* 0x00013806a80a7980 */ /* 0x000f28000c101b00 */
[----:B------:R-:W4:Y:S04]  /*20a0*/  LD.E.64 R20, desc[UR6][R168.64+0x110] ;  /* 0x00011006a8147980 */ /* 0x000f28000c101b00 */
[----:B------:R-:W4:Y:S04]  /*20b0*/  LD.E.64 R22, desc[UR6][R168.64+0x108] ;  /* 0x00010806a8167980 */ /* 0x000f28000c101b00 */
[----:B------:R-:W4:Y:S04]  /*20c0*/  LD.E.64 R12, desc[UR6][R168.64+0x150] ;  /* 0x00015006a80c7980 */ /* 0x000f28000c101b00 */
[----:B------:R-:W4:Y:S01]  /*20d0*/  LD.E.64 R16, desc[UR6][R168.64+0x148] ;  /* 0x00014806a8107980 */ /* 0x000f22000c101b00 */
[----:B------:R-:W-:Y:S01]  /*20e0*/  MOV R15, RZ ;  /* 0x000000ff000f7202 */ /* 0x000fe20000000f00 */
[C---:B------:R-:W-:Y:S01]  /*20f0*/  VIADD R65, R60.reuse, 0x10 ;  /* 0x000000103c417836 */ /* 0x040fe20000000000 */
[----:B------:R-:W-:Y:S01]  /*2100*/  SHF.R.S32.HI R24, RZ, 0x1, R0 ;  /* 0x00000001ff187819 */ /* 0x000fe20000011400 */
[C---:B------:R-:W-:Y:S01]  /*2110*/  VIADD R62, R60.reuse, 0x30 ;  /* 0x000000303c3e7836 */ /* 0x040fe20000000000 */
[----:B------:R-:W-:Y:S01]  /*2120*/  SHF.R.S32.HI R19, RZ, 0x1f, R103 ;  /* 0x0000001fff137819 */ /* 0x000fe20000011467 */
[----:B------:R-:W-:Y:S01]  /*2130*/  VIADD R73, R60, 0x50 ;  /* 0x000000503c497836 */ /* 0x000fe20000000000 */
[----:B------:R-:W-:Y:S01]  /*2140*/  IADD3 R0, P0, PT, -R103, R60, RZ ;  /* 0x0000003c67007210 */ /* 0x000fe20007f1e1ff */
[C---:B------:R-:W-:Y:S01]  /*2150*/  IMAD.SHL.U32 R95, R24.reuse, 0x10, RZ ;  /* 0x00000010185f7824 */ /* 0x040fe200078e00ff */
[C---:B------:R-:W-:Y:S01]  /*2160*/  SHF.L.U32 R107, R24.reuse, 0x5, RZ ;  /* 0x00000005186b7819 */ /* 0x040fe200000006ff */
[C---:B------:R-:W-:Y:S01]  /*2170*/  IMAD R118, R24.reuse, 0x30, RZ ;  /* 0x0000003018767824 */ /* 0x040fe200078e02ff */
[C---:B------:R-:W-:Y:S01]  /*2180*/  SHF.L.U32 R105, R24.reuse, 0x7, RZ ;  /* 0x0000000718697819 */ /* 0x040fe200000006ff */
[C---:B------:R-:W-:Y:S01]  /*2190*/  IMAD R117, R24.reuse, 0x50, RZ ;  /* 0x0000005018757824 */ /* 0x040fe200078e02ff */
[----:B------:R-:W-:Y:S01]  /*21a0*/  VIMNMX R94, PT, PT, RZ, R30, !PT ;  /* 0x0000001eff5e7248 */ /* 0x000fe20007fe0100 */
[----:B------:R-:W-:Y:S01]  /*21b0*/  IMAD R116, R24, 0x60, RZ ;  /* 0x0000006018747824 */ /* 0x000fe200078e02ff */
[----:B------:R-:W-:Y:S01]  /*21c0*/  IADD3 R64, PT, PT, R60, 0x20, RZ ;  /* 0x000000203c407810 */ /* 0x000fe20007ffe0ff */
[----:B------:R-:W-:Y:S01]  /*21d0*/  IMAD R115, R24, 0x70, RZ ;  /* 0x0000007018737824 */ /* 0x000fe200078e02ff */
[----:B------:R-:W-:Y:S01]  /*21e0*/  IADD3 R74, PT, PT, R60, 0x40, RZ ;  /* 0x000000403c4a7810 */ /* 0x000fe20007ffe0ff */
[----:B------:R-:W-:Y:S01]  /*21f0*/  IMAD R114, R24, 0x90, RZ ;  /* 0x0000009018727824 */ /* 0x000fe200078e02ff */
[----:B------:R-:W-:Y:S01]  /*2200*/  IADD3 R72, PT, PT, R60, 0x60, RZ ;  /* 0x000000603c487810 */ /* 0x000fe20007ffe0ff */
[----:B------:R-:W-:Y:S01]  /*2210*/  IMAD R113, R24, 0xa0, RZ ;  /* 0x000000a018717824 */ /* 0x000fe200078e02ff */
[----:B------:R-:W-:Y:S01]  /*2220*/  LOP3.LUT R71, R60, 0x80, RZ, 0xfc, !PT ;  /* 0x000000803c477812 */ /* 0x000fe200078efcff */
[----:B------:R-:W-:Y:S01]  /*2230*/  IMAD R112, R24, 0xb0, RZ ;  /* 0x000000b018707824 */ /* 0x000fe200078e02ff */
[----:B------:R-:W-:Y:S01]  /*2240*/  IADD3 R70, PT, PT, R60, 0x90, RZ ;  /* 0x000000903c467810 */ /* 0x000fe20007ffe0ff */
[----:B------:R-:W-:Y:S01]  /*2250*/  IMAD R111, R24, 0xc0, RZ ;  /* 0x000000c0186f7824 */ /* 0x000fe200078e02ff */
[----:B------:R-:W-:Y:S01]  /*2260*/  IADD3 R68, PT, PT, R60, 0xb0, RZ ;  /* 0x000000b03c447810 */ /* 0x000fe20007ffe0ff */
[----:B------:R-:W-:Y:S01]  /*2270*/  IMAD R110, R24, 0xd0, RZ ;  /* 0x000000d0186e7824 */ /* 0x000fe200078e02ff */
[----:B------:R-:W-:Y:S01]  /*2280*/  IADD3 R66, PT, PT, R60, 0xd0, RZ ;  /* 0x000000d03c427810 */ /* 0x000fe20007ffe0ff */
[----:B------:R-:W-:Y:S01]  /*2290*/  IMAD R109, R24, 0xe0, RZ ;  /* 0x000000e0186d7824 */ /* 0x000fe200078e02ff */
[----:B------:R-:W-:Y:S01]  /*22a0*/  IADD3 R81, PT, PT, R60, 0xf0, RZ ;  /* 0x000000f03c517810 */ /* 0x000fe20007ffe0ff */
[C---:B------:R-:W-:Y:S01]  /*22b0*/  IMAD R108, R24.reuse, 0xf0, RZ ;  /* 0x000000f0186c7824 */ /* 0x040fe200078e02ff */
[----:B------:R-:W-:Y:S01]  /*22c0*/  MOV R86, R249 ;  /* 0x000000f900567202 */ /* 0x000fe20000000f00 */
[----:B------:R-:W-:Y:S01]  /*22d0*/  IMAD.SHL.U32 R106, R24, 0x40, RZ ;  /* 0x00000040186a7824 */ /* 0x000fe200078e00ff */
[----:B------:R-:W-:Y:S01]  /*22e0*/  MOV R58, R244 ;  /* 0x000000f4003a7202 */ /* 0x000fe20000000f00 */
[C---:B------:R-:W-:Y:S01]  /*22f0*/  VIADD R63, R60.reuse, 0x70 ;  /* 0x000000703c3f7836 */ /* 0x040fe20000000000 */
[----:B------:R-:W-:Y:S01]  /*2300*/  MOV R75, R246 ;  /* 0x000000f6004b7202 */ /* 0x000fe20000000f00 */
[C---:B------:R-:W-:Y:S01]  /*2310*/  VIADD R69, R60.reuse, 0xa0 ;  /* 0x000000a03c457836 */ /* 0x040fe20000000000 */
[----:B------:R-:W-:Y:S01]  /*2320*/  SHF.R.S32.HI R97, RZ, 0x1f, R95 ;  /* 0x0000001fff617819 */ /* 0x000fe2000001145f */
[C---:B------:R-:W-:Y:S01]  /*2330*/  VIADD R67, R60.reuse, 0xc0 ;  /* 0x000000c03c437836 */ /* 0x040fe20000000000 */
[----:B------:R-:W-:Y:S01]  /*2340*/  SHF.R.S32.HI R150, RZ, 0x1f, R107 ;  /* 0x0000001fff967819 */ /* 0x000fe2000001146b */
[----:B------:R-:W-:Y:S01]  /*2350*/  VIADD R77, R60, 0xe0 ;  /* 0x000000e03c4d7836 */ /* 0x000fe20000000000 */
[----:B------:R-:W-:Y:S01]  /*2360*/  SHF.R.S32.HI R149, RZ, 0x1f, R118 ;  /* 0x0000001fff957819 */ /* 0x000fe20000011476 */
[C---:B------:R-:W-:Y:S01]  /*2370*/  IMAD R51, R249.reuse, -0x100, R103 ;  /* 0xffffff00f9337824 */ /* 0x040fe200078e0267 */
[----:B------:R-:W-:Y:S01]  /*2380*/  SHF.R.S32.HI R148, RZ, 0x1f, R106 ;  /* 0x0000001fff947819 */ /* 0x000fe2000001146a */
[----:B------:R-:W-:Y:S01]  /*2390*/  IMAD R50, R249, -0x100, R92 ;  /* 0xffffff00f9327824 */ /* 0x000fe200078e025c */
[----:B------:R-:W-:Y:S01]  /*23a0*/  SHF.R.S32.HI R147, RZ, 0x1f, R117 ;  /* 0x0000001fff937819 */ /* 0x000fe20000011475 */
[----:B------:R-:W-:Y:S01]  /*23b0*/  IMAD.MOV.U32 R78, RZ, RZ, R104 ;  /* 0x000000ffff4e7224 */ /* 0x000fe200078e0068 */
[----:B------:R-:W-:Y:S01]  /*23c0*/  SHF.R.S32.HI R146, RZ, 0x1f, R116 ;  /* 0x0000001fff927819 */ /* 0x000fe20000011474 */
[----:B------:R-:W-:Y:S01]  /*23d0*/  IMAD.MOV.U32 R59, RZ, RZ, R245 ;  /* 0x000000ffff3b7224 */ /* 0x000fe200078e00f5 */
[----:B------:R-:W-:Y:S01]  /*23e0*/  SHF.R.S32.HI R145, RZ, 0x1f, R115 ;  /* 0x0000001fff917819 */ /* 0x000fe20000011473 */
[----:B------:R-:W-:Y:S01]  /*23f0*/  IMAD.MOV.U32 R76, RZ, RZ, R247 ;  /* 0x000000ffff4c7224 */ /* 0x000fe200078e00f7 */
[----:B------:R-:W-:-:S02]  /*2400*/  SHF.R.S32.HI R144, RZ, 0x1f, R105 ;  /* 0x0000001fff907819 */ /* 0x000fc40000011469 */
[----:B------:R-:W-:Y:S02]  /*2410*/  SHF.R.S32.HI R143, RZ, 0x1f, R114 ;  /* 0x0000001fff8f7819 */ /* 0x000fe40000011472 */
[----:B------:R-:W-:Y:S02]  /*2420*/  SHF.R.S32.HI R142, RZ, 0x1f, R113 ;  /* 0x0000001fff8e7819 */ /* 0x000fe40000011471 */
[----:B------:R-:W-:Y:S02]  /*2430*/  SHF.R.S32.HI R141, RZ, 0x1f, R112 ;  /* 0x0000001fff8d7819 */ /* 0x000fe40000011470 */
[----:B------:R-:W-:Y:S02]  /*2440*/  SHF.R.S32.HI R140, RZ, 0x1f, R111 ;  /* 0x0000001fff8c7819 */ /* 0x000fe4000001146f */
[----:B------:R-:W-:Y:S02]  /*2450*/  SHF.R.S32.HI R139, RZ, 0x1f, R110 ;  /* 0x0000001fff8b7819 */ /* 0x000fe4000001146e */
[----:B------:R-:W-:-:S02]  /*2460*/  SHF.R.S32.HI R138, RZ, 0x1f, R109 ;  /* 0x0000001fff8a7819 */ /* 0x000fc4000001146d */
[----:B------:R-:W-:Y:S01]  /*2470*/  SHF.R.S32.HI R137, RZ, 0x1f, R108 ;  /* 0x0000001fff897819 */ /* 0x000fe2000001146c */
[----:B--2---:R-:W-:Y:S02]  /*2480*/  IMAD R4, R3, R33, RZ ;  /* 0x0000002103047224 */ /* 0x004fe400078e02ff */
[----:B------:R-:W-:-:S05]  /*2490*/  IMAD.WIDE.U32 R2, R33, R2, R14 ;  /* 0x0000000221027225 */ /* 0x000fca00078e000e */
[----:B------:R-:W-:Y:S01]  /*24a0*/  IADD3 R3, PT, PT, R3, R4, RZ ;  /* 0x0000000403037210 */ /* 0x000fe20007ffe0ff */
[----:B---3--:R-:W-:Y:S01]  /*24b0*/  IMAD.WIDE.U32 R4, R33, R6, R14 ;  /* 0x0000000621047225 */ /* 0x008fe200078e000e */
[----:B----4-:R-:W-:-:S03]  /*24c0*/  SHF.L.U64.HI R135, R52, 0x5, R53 ;  /* 0x0000000534877819 */ /* 0x010fc60000010235 */
[----:B------:R-:W-:Y:S02]  /*24d0*/  IMAD R6, R7, R33, RZ ;  /* 0x0000002107067224 */ /* 0x000fe400078e02ff */
[----:B------:R-:W-:Y:S02]  /*24e0*/  IMAD R7, R53, R104, RZ ;  /* 0x0000006835077224 */ /* 0x000fe400078e02ff */
[----:B------:R-:W-:Y:S01]  /*24f0*/  IMAD.WIDE.U32 R2, R104, R52, R2 ;  /* 0x0000003468027225 */ /* 0x000fe200078e0002 */
[C-C-:B------:R-:W-:Y:S02]  /*2500*/  SHF.L.U64.HI R128, R42.reuse, 0x5, R43.reuse ;  /* 0x000000052a807819 */ /* 0x140fe4000001022b */
[C---:B------:R-:W-:Y:S01]  /*2510*/  SHF.L.U32 R129, R42.reuse, 0x5, RZ ;  /* 0x000000052a817819 */ /* 0x040fe200000006ff */
[----:B------:R-:W-:Y:S01]  /*2520*/  IMAD.IADD R5, R5, 0x1, R6 ;  /* 0x0000000105057824 */ /* 0x000fe200078e0206 */
[----:B------:R-:W-:Y:S01]  /*2530*/  IADD3 R3, PT, PT, R3, R7, RZ ;  /* 0x0000000703037210 */ /* 0x000fe20007ffe0ff */
[----:B------:R-:W-:Y:S01]  /*2540*/  IMAD R6, R9, R18, RZ ;  /* 0x0000001209067224 */ /* 0x000fe200078e02ff */
[C-C-:B------:R-:W-:Y:S01]  /*2550*/  SHF.L.U64.HI R130, R42.reuse, 0x6, R43.reuse ;  /* 0x000000062a827819 */ /* 0x140fe2000001022b */
[----:B------:R-:W-:Y:S01]  /*2560*/  IMAD R9, R43, R104, RZ ;  /* 0x000000682b097224 */ /* 0x000fe200078e02ff */
[----:B------:R-:W-:Y:S01]  /*2570*/  SHF.L.U64.HI R132, R42, 0x7, R43 ;  /* 0x000000072a847819 */ /* 0x000fe2000001022b */
[----:B------:R-:W-:Y:S01]  /*2580*/  IMAD.WIDE.U32 R4, R104, R42, R4 ;  /* 0x0000002a68047225 */ /* 0x000fe200078e0004 */
[----:B------:R-:W-:-:S02]  /*2590*/  SHF.L.U32 R133, R42, 0x7, RZ ;  /* 0x000000072a857819 */ /* 0x000fc400000006ff */
[----:B------:R-:W-:Y:S01]  /*25a0*/  SHF.L.U64.HI R134, R42, 0x4, R43 ;  /* 0x000000042a867819 */ /* 0x000fe2000001022b */
[----:B------:R-:W-:Y:S02]  /*25b0*/  IMAD R26, R8, R31, R6 ;  /* 0x0000001f081a7224 */ /* 0x000fe400078e0206 */
[----:B------:R-:W-:Y:S01]  /*25c0*/  IMAD.WIDE.U32 R6, R18, R8, R2 ;  /* 0x0000000812067225 */ /* 0x000fe200078e0002 */
[----:B-----5:R-:W-:Y:S02]  /*25d0*/  IADD3 R8, PT, PT, R104, R32, RZ ;  /* 0x0000002068087210 */ /* 0x020fe40007ffe0ff */
[----:B------:R-:W-:Y:S01]  /*25e0*/  MOV R2, R4 ;  /* 0x0000000400027202 */ /* 0x000fe20000000f00 */
[----:B------:R-:W-:Y:S02]  /*25f0*/  IMAD.IADD R3, R5, 0x1, R9 ;  /* 0x0000000105037824 */ /* 0x000fe400078e0209 */
[----:B------:R-:W-:Y:S02]  /*2600*/  IMAD R5, R11, R18, RZ ;  /* 0x000000120b057224 */ /* 0x000fe400078e02ff */
[----:B------:R-:W-:-:S02]  /*2610*/  IMAD.SHL.U32 R11, R152, 0x4, RZ ;  /* 0x00000004980b7824 */ /* 0x000fc400078e00ff */
[----:B------:R-:W-:Y:S02]  /*2620*/  IMAD R25, R10, R31, R5 ;  /* 0x0000001f0a197224 */ /* 0x000fe400078e0205 */
[-C--:B------:R-:W-:Y:S01]  /*2630*/  IMAD R5, R8, R24.reuse, RZ ;  /* 0x0000001808057224 */ /* 0x080fe200078e02ff */
[----:B------:R-:W-:Y:S01]  /*2640*/  LOP3.LUT R11, R11, 0x1c, RZ, 0xc0, !PT ;  /* 0x0000001c0b0b7812 */ /* 0x000fe200078ec0ff */
[----:B------:R-:W-:Y:S02]  /*2650*/  IMAD R4, R60, R24, R14 ;  /* 0x000000183c047224 */ /* 0x000fe400078e020e */
[----:B------:R-:W-:Y:S01]  /*2660*/  IMAD.WIDE.U32 R2, R18, R10, R2 ;  /* 0x0000000a12027225 */ /* 0x000fe200078e0002 */
[----:B------:R-:W-:Y:S02]  /*2670*/  SHF.R.S32.HI R18, RZ, 0x1f, R5 ;  /* 0x0000001fff127819 */ /* 0x000fe40000011405 */
[----:B------:R-:W-:Y:S01]  /*2680*/  IADD3 R9, P1, PT, R5, R4, RZ ;  /* 0x0000000405097210 */ /* 0x000fe20007f3e0ff */
[----:B------:R-:W-:-:S02]  /*2690*/  IMAD R11, R60, R24, R11 ;  /* 0x000000183c0b7224 */ /* 0x000fc400078e020b */
[----:B------:R-:W-:Y:S01]  /*26a0*/  IMAD.X R8, RZ, RZ, ~R19, P0 ;  /* 0x000000ffff087224 */ /* 0x000fe200000e0e13 */
[----:B------:R-:W-:Y:S01]  /*26b0*/  LEA.HI.X.SX32 R19, R4, R18, 0x1, P1 ;  /* 0x0000001204137211 */ /* 0x000fe200008f0eff */
[----:B------:R-:W-:Y:S01]  /*26c0*/  IMAD.IADD R3, R3, 0x1, R25 ;  /* 0x0000000103037824 */ /* 0x000fe200078e0219 */
[----:B------:R-:W-:Y:S01]  /*26d0*/  IADD3 R10, P0, PT, R5, R11, RZ ;  /* 0x0000000b050a7210 */ /* 0x000fe20007f1e0ff */
[----:B------:R-:W-:Y:S01]  /*26e0*/  IMAD.WIDE.U32 R126, R42, 0x60, RZ ;  /* 0x000000602a7e7825 */ /* 0x000fe200078e00ff */
[----:B------:R-:W-:Y:S02]  /*26f0*/  IADD3 R5, PT, PT, R7, R26, RZ ;  /* 0x0000001a07057210 */ /* 0x000fe40007ffe0ff */
[----:B------:R-:W-:Y:S01]  /*2700*/  MOV R4, R6 ;  /* 0x0000000600047202 */ /* 0x000fe20000000f00 */
[C---:B------:R-:W-:Y:S01]  /*2710*/  IMAD R7, R8.reuse, R52, RZ ;  /* 0x0000003408077224 */ /* 0x040fe200078e02ff */
[----:B------:R-:W-:Y:S01]  /*2720*/  LEA.HI.X.SX32 R11, R11, R18, 0x1, P0 ;  /* 0x000000120b0b7211 */ /* 0x000fe200000f0eff */
[----:B------:R-:W-:-:S02]  /*2730*/  IMAD R26, R8, R42, RZ ;  /* 0x0000002a081a7224 */ /* 0x000fc400078e02ff */
[-C--:B------:R-:W-:Y:S02]  /*2740*/  IMAD R7, R53, R0.reuse, R7 ;  /* 0x0000000035077224 */ /* 0x080fe400078e0207 */
[----:B------:R-:W-:-:S04]  /*2750*/  IMAD.WIDE.U32 R4, R52, R0, R4 ;  /* 0x0000000034047225 */ /* 0x000fc800078e0004 */
[-C--:B------:R-:W-:Y:S01]  /*2760*/  IMAD R26, R43, R0.reuse, R26 ;  /* 0x000000002b1a7224 */ /* 0x080fe200078e021a */
[----:B------:R-:W-:Y:S01]  /*2770*/  IADD3 R5, PT, PT, R5, R7, RZ ;  /* 0x0000000705057210 */ /* 0x000fe20007ffe0ff */
[----:B------:R-:W-:Y:S01]  /*2780*/  IMAD.WIDE.U32 R2, R42, R0, R2 ;  /* 0x000000002a027225 */ /* 0x000fe200078e0002 */
[C---:B------:R-:W-:Y:S02]  /*2790*/  SHF.L.U64.HI R0, R9.reuse, 0x1, R19 ;  /* 0x0000000109007819 */ /* 0x040fe40000010213 */
[----:B------:R-:W-:Y:S01]  /*27a0*/  LEA R84, P1, R4, R20, 0x1 ;  /* 0x0000001404547211 */ /* 0x000fe200078208ff */
[----:B------:R-:W-:Y:S01]  /*27b0*/  IMAD.SHL.U32 R9, R9, 0x2, RZ ;  /* 0x0000000209097824 */ /* 0x000fe200078e00ff */
[----:B------:R-:W-:Y:S01]  /*27c0*/  LEA R27, P0, R2, R22, 0x1 ;  /* 0x00000016021b7211 */ /* 0x000fe200078008ff */
[----:B------:R-:W-:Y:S01]  /*27d0*/  IMAD.IADD R26, R3, 0x1, R26 ;  /* 0x00000001031a7824 */ /* 0x000fe200078e021a */
[----:B------:R-:W-:Y:S01]  /*27e0*/  SHF.L.U64.HI R3, R10, 0x1, R11 ;  /* 0x000000010a037819 */ /* 0x000fe2000001020b */
[----:B------:R-:W-:Y:S01]  /*27f0*/  IMAD.WIDE.U32 R122, R42, 0xc0, RZ ;  /* 0x000000c02a7a7825 */ /* 0x000fe200078e00ff */
[----:B------:R-:W-:-:S02]  /*2800*/  SHF.L.U32 R10, R10, 0x1, RZ ;  /* 0x000000010a0a7819 */ /* 0x000fc400000006ff */
[----:B------:R-:W-:Y:S01]  /*2810*/  LEA.HI.X R83, R4, R21, R5, 0x1, P1 ;  /* 0x0000001504537211 */ /* 0x000fe200008f0c05 */
[C---:B------:R-:W-:Y:S01]  /*2820*/  IMAD R4, R43.reuse, 0x60, RZ ;  /* 0x000000602b047824 */ /* 0x040fe200078e02ff */
[----:B------:R-:W-:Y:S01]  /*2830*/  LEA.HI.X R26, R2, R23, R26, 0x1, P0 ;  /* 0x00000017021a7211 */ /* 0x000fe200000f0c1a */
[----:B------:R-:W-:Y:S01]  /*2840*/  IMAD R2, R43, 0xc0, RZ ;  /* 0x000000c02b027824 */ /* 0x000fe200078e02ff */
[-C--:B------:R-:W-:Y:S01]  /*2850*/  IADD3 R56, P3, PT, R12, R9.reuse, RZ ;  /* 0x000000090c387210 */ /* 0x080fe20007f7e0ff */
[----:B------:R-:W-:Y:S01]  /*2860*/  IMAD.WIDE.U32 R124, R42, 0xa0, RZ ;  /* 0x000000a02a7c7825 */ /* 0x000fe200078e00ff */
[----:B------:R-:W-:Y:S02]  /*2870*/  IADD3 R57, P2, PT, R16, R9, RZ ;  /* 0x0000000910397210 */ /* 0x000fe40007f5e0ff */
[-C--:B------:R-:W-:Y:S01]  /*2880*/  IADD3 R40, P1, PT, R12, R10.reuse, RZ ;  /* 0x0000000a0c287210 */ /* 0x080fe20007f3e0ff */
[--C-:B------:R-:W-:Y:S01]  /*2890*/  IMAD.X R55, R13, 0x1, R0.reuse, P3 ;  /* 0x000000010d377824 */ /* 0x100fe200018e0600 */
[----:B------:R-:W-:Y:S01]  /*28a0*/  IADD3 R28, P0, PT, R16, R10, RZ ;  /* 0x0000000a101c7210 */ /* 0x000fe20007f1e0ff */
[----:B------:R-:W-:Y:S01]  /*28b0*/  IMAD.X R54, R17, 0x1, R0, P2 ;  /* 0x0000000111367824 */ /* 0x000fe200010e0600 */
[-C--:B------:R-:W-:Y:S01]  /*28c0*/  IADD3.X R41, PT, PT, R13, R3.reuse, RZ, P1, !PT ;  /* 0x000000030d297210 */ /* 0x080fe20000ffe4ff */
[----:B------:R-:W-:Y:S01]  /*28d0*/  IMAD R0, R43, 0xe0, RZ ;  /* 0x000000e02b007824 */ /* 0x000fe200078e02ff */
[----:B------:R-:W-:Y:S01]  /*28e0*/  IADD3.X R29, PT, PT, R17, R3, RZ, P0, !PT ;  /* 0x00000003111d7210 */ /* 0x000fe200007fe4ff */
[----:B------:R-:W-:Y:S01]  /*28f0*/  IMAD R3, R43, 0xa0, RZ ;  /* 0x000000a02b037824 */ /* 0x000fe200078e02ff */
[----:B------:R-:W-:Y:S01]  /*2900*/  ISETP.GE.AND P0, PT, R14, R248, PT ;  /* 0x000000f80e00720c */ /* 0x000fe20003f06270 */
[----:B------:R-:W-:Y:S01]  /*2910*/  IMAD.WIDE.U32 R120, R42, 0xe0, RZ ;  /* 0x000000e02a787825 */ /* 0x000fe200078e00ff */
[----:B------:R-:W-:-:S02]  /*2920*/  IADD3 R91, PT, PT, R127, R4, RZ ;  /* 0x000000047f5b7210 */ /* 0x000fc40007ffe0ff */
[----:B------:R-:W-:Y:S01]  /*2930*/  P2R R82, PR, RZ, 0x1 ;  /* 0x00000001ff527803 */ /* 0x000fe20000000000 */
[----:B------:R-:W-:Y:S01]  /*2940*/  IMAD.SHL.U32 R136, R52, 0x20, RZ ;  /* 0x0000002034887824 */ /* 0x000fe200078e00ff */
[----:B------:R-:W-:Y:S01]  /*2950*/  IADD3 R89, PT, PT, R123, R2, RZ ;  /* 0x000000027b597210 */ /* 0x000fe20007ffe0ff */
[C---:B------:R-:W-:Y:S02]  /*2960*/  IMAD.SHL.U32 R131, R42.reuse, 0x40, RZ ;  /* 0x000000402a837824 */ /* 0x040fe400078e00ff */
[----:B------:R-:W-:Y:S02]  /*2970*/  IMAD.SHL.U32 R119, R42, 0x10, RZ ;  /* 0x000000102a777824 */ /* 0x000fe400078e00ff */
[----:B------:R-:W-:Y:S02]  /*2980*/  IMAD.IADD R90, R125, 0x1, R3 ;  /* 0x000000017d5a7824 */ /* 0x000fe400078e0203 */
[----:B------:R-:W-:-:S07]  /*2990*/  IMAD.IADD R88, R121, 0x1, R0 ;  /* 0x0000000179587824 */ /* 0x000fce00078e0200 */
.L_x_1017:
[----:B------:R-:W-:Y:S01]  /*29a0*/  VIADD R50, R50, 0x100 ;  /* 0x0000010032327836 */ /* 0x000fe20000000000 */
[----:B------:R-:W-:Y:S01]  /*29b0*/  ISETP.NE.AND P0, PT, R82, RZ, PT ;  /* 0x000000ff5200720c */ /* 0x000fe20003f05270 */
[----:B------:R-:W-:Y:S01]  /*29c0*/  VIADD R51, R51, 0x100 ;  /* 0x0000010033337836 */ /* 0x000fe20000000000 */
[----:B------:R-:W-:Y:S01]  /*29d0*/  ISETP.GE.AND P2, PT, R14, R248, PT ;  /* 0x000000f80e00720c */ /* 0x000fe20003f46270 */
[----:B------:R-:W-:Y:S01]  /*29e0*/  IMAD.MOV.U32 R85, RZ, RZ, R78 ;  /* 0x000000ffff557224 */ /* 0x000fe200078e004e */
[-C--:B------:R-:W-:Y:S01]  /*29f0*/  ISETP.GE.OR P0, PT, R60, R50.reuse, P0 ;  /* 0x000000323c00720c */ /* 0x080fe20000706670 */
[----:B------:R-:W-:Y:S01]  /*2a00*/  VIADD R86, R86, 0xffffffff ;  /* 0xffffffff56567836 */ /* 0x000fe20000000000 */
[----:B------:R-:W-:Y:S01]  /*2a10*/  P2R R82, PR, RZ, 0x4 ;  /* 0x00000004ff527803 */ /* 0x000fe20000000000 */
[----:B------:R-:W-:Y:S01]  /*2a20*/  VIADD R78, R78, 0xffffff00 ;  /* 0xffffff004e4e7836 */ /* 0x000fe20000000000 */
[-C--:B------:R-:W-:Y:S01]  /*2a30*/  ISETP.LT.OR P1, PT, R60, R51.reuse, P0 ;  /* 0x000000333c00720c */ /* 0x080fe20000721670 */
[----:B------:R-:W-:Y:S01]  /*2a40*/  UMOV UR4, URZ ;  /* 0x000000ff00047c82 */ /* 0x000fe20008000000 */
[CC--:B------:R-:W-:Y:S01]  /*2a50*/  ISETP.GE.OR P0, PT, R64.reuse, R50.reuse, P2 ;  /* 0x000000324000720c */ /* 0x0c0fe20001706670 */
[----:B------:R-:W-:Y:S01]  /*2a60*/  BSSY.RECONVERGENT B1, `(.L_x_947) ;  /* 0x0000b19000017945 */ /* 0x000fe20003800200 */
[----:B------:R-:W-:Y:S02]  /*2a70*/  P2R R36, PR, RZ, 0x2 ;  /* 0x00000002ff247803 */ /* 0x000fe40000000000 */
[-C--:B------:R-:W-:Y:S02]  /*2a80*/  ISETP.LT.OR P6, PT, R64, R51.reuse, P0 ;  /* 0x000000334000720c */ /* 0x080fe400007c1670 */
[CC--:B------:R-:W-:Y:S02]  /*2a90*/  ISETP.GE.OR P0, PT, R62.reuse, R50.reuse, P2 ;  /* 0x000000323e00720c */ /* 0x0c0fe40001706670 */
[C---:B------:R-:W-:Y:S02]  /*2aa0*/  ISETP.GE.OR P2, PT, R73.reuse, R50, P2 ;  /* 0x000000324900720c */ /* 0x040fe40001746670 */
[-C--:B------:R-:W-:Y:S01]  /*2ab0*/  ISETP.LT.OR P4, PT, R62, R51.reuse, P0 ;  /* 0x000000333e00720c */ /* 0x080fe20000781670 */
[----:B------:R-:W-:Y:S01]  /*2ac0*/  @!P1 IMAD.MOV.U32 R2, RZ, RZ, R84 ;  /* 0x000000ffff029224 */ /* 0x000fe200078e0054 */
[----:B------:R-:W-:Y:S01]  /*2ad0*/  ISETP.LT.OR P5, PT, R73, R51, P2 ;  /* 0x000000334900720c */ /* 0x000fe200017a1670 */
[----:B------:R-:W-:Y:S01]  /*2ae0*/  @!P1 IMAD.MOV.U32 R3, RZ, RZ, R83 ;  /* 0x000000ffff039224 */ /* 0x000fe200078e0053 */
[----:B------:R-:W-:Y:S02]  /*2af0*/  ISETP.NE.AND P2, PT, R82, RZ, PT ;  /* 0x000000ff5200720c */ /* 0x000fe40003f45270 */
[----:B------:R-:W-:Y:S02]  /*2b00*/  P2R R25, PR, RZ, 0x10 ;  /* 0x00000010ff197803 */ /* 0x000fe40000000000 */
[----:B------:R1:W2:Y:S01]  /*2b10*/  @!P1 LD.E.128 R16, desc[UR6][R2.64] ;  /* 0x0000000602109980 */ /* 0x0002a2000c101d00 */
[-C--:B------:R-:W-:Y:S02]  /*2b20*/  IADD3 R4, P1, PT, R84, R136.reuse, RZ ;  /* 0x0000008854047210 */ /* 0x080fe40007f3e0ff */
[----:B------:R-:W-:Y:S02]  /*2b30*/  P2R R39, PR, RZ, 0x40 ;  /* 0x00000040ff277803 */ /* 0x000fe40000000000 */
[----:B------:R-:W-:Y:S01]  /*2b40*/  @!P6 IADD3 R10, P3, PT, R4, R136, RZ ;  /* 0x00000088040ae210 */ /* 0x000fe20007f7e0ff */
[--C-:B------:R-:W-:Y:S01]  /*2b50*/  IMAD.X R5, R83, 0x1, R135.reuse, P1 ;  /* 0x0000000153057824 */ /* 0x100fe200008e0687 */
[----:B------:R-:W-:Y:S03]  /*2b60*/  P2R R38, PR, RZ, 0x20 ;  /* 0x00000020ff267803 */ /* 0x000fe60000000000 */
[----:B------:R-:W-:Y:S01]  /*2b70*/  @!P6 IMAD.X R11, R5, 0x1, R135, P3 ;  /* 0x00000001050be824 */ /* 0x000fe200018e0687 */
[C---:B-1----:R-:W-:Y:S04]  /*2b80*/  LEA R2, P0, R96.reuse, R76, 0x1 ;  /* 0x0000004c60027211 */ /* 0x042fe800078008ff */
[----:B------:R-:W-:Y:S02]  /*2b90*/  LEA.HI.X R3, R96, R75, R102, 0x1, P0 ;  /* 0x0000004b60037211 */ /* 0x000fe400000f0c66 */
[----:B------:R-:W-:Y:S02]  /*2ba0*/  @!P6 LEA R8, P1, R236, R2, 0x5 ;  /* 0x00000002ec08e211 */ /* 0x000fe400078228ff */
[----:B------:R-:W-:Y:S02]  /*2bb0*/  @!P4 LEA R6, P0, R52, R4, 0x6 ;  /* 0x000000043406c211 */ /* 0x000fe400078030ff */
[----:B------:R-:W-:Y:S02]  /*2bc0*/  @!P6 LEA.HI.X R9, R236, R3, R237, 0x5, P1 ;  /* 0x00000003ec09e211 */ /* 0x000fe400008f2ced */
[----:B------:R-:W-:Y:S02]  /*2bd0*/  ISETP.GE.OR P1, PT, R70, R50, P2 ;  /* 0x000000324600720c */ /* 0x000fe40001726670 */
[----:B------:R-:W-:Y:S02]  /*2be0*/  @!P4 LEA.HI.X R7, R52, R5, R53, 0x6, P0 ;  /* 0x000000053407c211 */ /* 0x000fe400000f3435 */
[----:B------:R-:W-:Y:S02]  /*2bf0*/  @!P4 LEA R20, P0, R236, R2, 0x6 ;  /* 0x00000002ec14c211 */ /* 0x000fe400078030ff */
[----:B------:R-:W-:Y:S02]  /*2c00*/  ISETP.LT.OR P2, PT, R70, R51, P1 ;  /* 0x000000334600720c */ /* 0x000fe40000f41670 */
[----:B------:R-:W-:Y:S02]  /*2c10*/  @!P4 LEA.HI.X R21, R236, R3, R237, 0x6, P0 ;  /* 0x00000003ec15c211 */ /* 0x000fe400000f34ed */
[----:B------:R-:W-:Y:S02]  /*2c20*/  @!P5 LEA R22, P0, R52, R4, 0x7 ;  /* 0x000000043416d211 */ /* 0x000fe400078038ff */
[----:B------:R-:W-:Y:S02]  /*2c30*/  ISETP.NE.AND P1, PT, R82, RZ, PT ;  /* 0x000000ff5200720c */ /* 0x000fe40003f25270 */
[----:B------:R-:W-:Y:S02]  /*2c40*/  @!P5 LEA.HI.X R23, R52, R5, R53, 0x7, P0 ;  /* 0x000000053417d211 */ /* 0x000fe400000f3c35 */
[C---:B------:R-:W-:Y:S02]  /*2c50*/  @!P5 LEA R30, P0, R236.reuse, R2, 0x7 ;  /* 0x00000002ec1ed211 */ /* 0x040fe400078038ff */
[----:B------:R-:W-:Y:S02]  /*2c60*/  P2R R45, PR, RZ, 0x4 ;  /* 0x00000004ff2d7803 */ /* 0x000fe40000000000 */
[----:B------:R-:W-:Y:S02]  /*2c70*/  @!P5 LEA.HI.X R31, R236, R3, R237, 0x7, P0 ;  /* 0x00000003ec1fd211 */ /* 0x000fe400000f3ced */
[C---:B------:R-:W-:Y:S04]  /*2c80*/  @!P2 LEA R32, P0, R52.reuse, R4, 0x8 ;  /* 0x000000043420a211 */ /* 0x040fe800078040ff */
[----:B------:R-:W-:Y:S02]  /*2c90*/  @!P2 LEA.HI.X R33, R52, R5, R53, 0x8, P0 ;  /* 0x000000053421a211 */ /* 0x000fe400000f4435 */
[C---:B------:R-:W-:Y:S04]  /*2ca0*/  @!P2 LEA R34, P0, R236.reuse, R2, 0x8 ;  /* 0x00000002ec22a211 */ /* 0x040fe800078040ff */
[----:B------:R-:W-:Y:S02]  /*2cb0*/  @!P2 LEA.HI.X R35, R236, R3, R237, 0x8, P0 ;  /* 0x00000003ec23a211 */ /* 0x000fe400000f44ed */
[CC--:B------:R-:W-:Y:S04]  /*2cc0*/  ISETP.GE.OR P0, PT, R65.reuse, R50.reuse, P1 ;  /* 0x000000324100720c */ /* 0x0c0fe80000f06670 */
[-C--:B------:R-:W-:Y:S02]  /*2cd0*/  ISETP.LT.OR P3, PT, R65, R51.reuse, P0 ;  /* 0x000000334100720c */ /* 0x080fe40000761670 */
[----:B------:R-:W-:Y:S02]  /*2ce0*/  ISETP.NE.AND P0, PT, R36, RZ, PT ;  /* 0x000000ff2400720c */ /* 0x000fe40003f05270 */
[----:B------:R-:W-:Y:S11]  /*2cf0*/  P2R R44, PR, RZ, 0x8 ;  /* 0x00000008ff2c7803 */ /* 0x000ff60000000000 */
[----:B------:R-:W-:Y:S02]  /*2d00*/  @!P0 IMAD.MOV.U32 R12, RZ, RZ, R76 ;  /* 0x000000ffff0c8224 */ /* 0x000fe400078e004c */
[----:B------:R-:W-:Y:S05]  /*2d10*/  @!P0 IMAD.MOV.U32 R13, RZ, RZ, R75 ;  /* 0x000000ffff0d8224 */ /* 0x000fea00078e004b */
[----:B--2---:R1:W-:Y:S01]  /*2d20*/  @!P0 ST.E.128 desc[UR6][R12.64], R16 ;  /* 0x000000100c008985 */ /* 0x0043e2000c101d06 */
[CC--:B------:R-:W-:Y:S03]  /*2d30*/  ISETP.GE.OR P0, PT, R74.reuse, R50.reuse, P1 ;  /* 0x000000324a00720c */ /* 0x0c0fe60000f06670 */
[----:B-1----:R-:W2:Y:S04]  /*2d40*/  @!P3 LD.E.128 R16, desc[UR6][R4.64] ;  /* 0x000000060410b980 */ /* 0x002ea8000c101d00 */
[----:B--2---:R1:W-:Y:S01]  /*2d50*/  @!P3 ST.E.128 desc[UR6][R2.64], R16 ;  /* 0x000000100200b985 */ /* 0x0043e2000c101d06 */
[-C--:B------:R-:W-:Y:S02]  /*2d60*/  ISETP.LT.OR P3, PT, R74, R51.reuse, P0 ;  /* 0x000000334a00720c */ /* 0x080fe40000761670 */
[-C--:B------:R-:W-:Y:S02]  /*2d70*/  ISETP.GE.OR P0, PT, R72, R50.reuse, P1 ;  /* 0x000000324800720c */ /* 0x080fe40000f06670 */
[----:B------:R-:W-:Y:S09]  /*2d80*/  P2R R37, PR, RZ, 0x8 ;  /* 0x00000008ff257803 */ /* 0x000ff20000000000 */
[----:B------:R-:W-:Y:S01]  /*2d90*/  @!P3 IMAD R0, R53, 0x60, RZ ;  /* 0x000000603500b824 */ /* 0x000fe200078e02ff */
[----:B-1----:R-:W2:Y:S04]  /*2da0*/  @!P6 LD.E.128 R16, desc[UR6][R10.64] ;  /* 0x000000060a10e980 */ /* 0x002ea8000c101d00 */
[----:B--2---:R1:W-:Y:S01]  /*2db0*/  @!P6 ST.E.128 desc[UR6][R8.64], R16 ;  /* 0x000000100800e985 */ /* 0x0043e2000c101d06 */
[CC--:B------:R-:W-:Y:S04]  /*2dc0*/  ISETP.GE.OR P6, PT, R71.reuse, R50.reuse, P1 ;  /* 0x000000324700720c */ /* 0x0c0fe80000fc6670 */
[-C--:B------:R-:W-:Y:S01]  /*2dd0*/  ISETP.LT.OR P6, PT, R71, R51.reuse, P6 ;  /* 0x000000334700720c */ /* 0x080fe200037c1670 */
[----:B-1----:R1:W2:Y:S02]  /*2de0*/  @!P4 LD.E.128 R8, desc[UR6][R6.64] ;  /* 0x000000060608c980 */ /* 0x0022a4000c101d00 */
[----:B-1----:R-:W-:Y:S04]  /*2df0*/  @!P3 IMAD.WIDE.U32 R6, R52, 0x60, R4 ;  /* 0x000000603406b825 */ /* 0x002fe800078e0004 */
[----:B------:R-:W-:Y:S02]  /*2e00*/  @!P3 IMAD.IADD R7, R7, 0x1, R0 ;  /* 0x000000010707b824 */ /* 0x000fe400078e0200 */
[----:B------:R-:W-:Y:S01]  /*2e10*/  @!P3 IMAD R0, R237, 0x60, RZ ;  /* 0x00000060ed00b824 */ /* 0x000fe200078e02ff */
[----:B--2---:R1:W-:Y:S01]  /*2e20*/  @!P4 ST.E.128 desc[UR6][R20.64], R8 ;  /* 0x000000081400c985 */ /* 0x0043e2000c101d06 */
[-C--:B------:R-:W-:Y:S02]  /*2e30*/  ISETP.LT.OR P4, PT, R72, R51.reuse, P0 ;  /* 0x000000334800720c */ /* 0x080fe40000781670 */
[-C--:B------:R-:W-:Y:S01]  /*2e40*/  ISETP.GE.OR P0, PT, R63, R50.reuse, P1 ;  /* 0x000000323f00720c */ /* 0x080fe20000f06670 */
[----:B-1----:R1:W2:Y:S01]  /*2e50*/  @!P3 LD.E.128 R8, desc[UR6][R6.64] ;  /* 0x000000060608b980 */ /* 0x0022a2000c101d00 */
[----:B------:R-:W-:Y:S01]  /*2e60*/  P2R R20, PR, RZ, 0x10 ;  /* 0x00000010ff147803 */ /* 0x000fe20000000000 */
[----:B-1----:R-:W-:Y:S04]  /*2e70*/  @!P3 IMAD.WIDE.U32 R6, R236, 0x60, R2 ;  /* 0x00000060ec06b825 */ /* 0x002fe800078e0002 */
[----:B------:R-:W-:Y:S04]  /*2e80*/  @!P3 IMAD.IADD R7, R7, 0x1, R0 ;  /* 0x000000010707b824 */ /* 0x000fe800078e0200 */
[----:B------:R-:W-:Y:S01]  /*2e90*/  @!P4 IMAD R0, R53, 0xa0, RZ ;  /* 0x000000a03500c824 */ /* 0x000fe200078e02ff */
[----:B--2---:R1:W-:Y:S01]  /*2ea0*/  @!P3 ST.E.128 desc[UR6][R6.64], R8 ;  /* 0x000000080600b985 */ /* 0x0043e2000c101d06 */
[-C--:B------:R-:W-:Y:S02]  /*2eb0*/  ISETP.LT.OR P3, PT, R63, R51.reuse, P0 ;  /* 0x000000333f00720c */ /* 0x080fe40000761670 */
[C---:B------:R-:W-:Y:S02]  /*2ec0*/  ISETP.GE.AND P0, PT, R81.reuse, R50, PT ;  /* 0x000000325100720c */ /* 0x040fe40003f06270 */
[----:B------:R-:W-:Y:S02]  /*2ed0*/  P2R R21, PR, RZ, 0x8 ;  /* 0x00000008ff157803 */ /* 0x000fe40000000000 */
[----:B------:R-:W-:Y:S02]  /*2ee0*/  P2R R46, PR, RZ, 0x1 ;  /* 0x00000001ff2e7803 */ /* 0x000fe40000000000 */
[----:B------:R-:W-:Y:S04]  /*2ef0*/  ISETP.GE.OR P0, PT, R14, R248, P0 ;  /* 0x000000f80e00720c */ /* 0x000fe80000706670 */
[-C--:B------:R-:W-:Y:S11]  /*2f00*/  ISETP.LT.OR P0, PT, R81, R51.reuse, P0 ;  /* 0x000000335100720c */ /* 0x080ff60000701670 */
[----:B------:R-:W-:Y:S02]  /*2f10*/  @!UPT UIADD3 URZ, UPT, UPT, URZ, URZ, URZ ;  /* 0x000000fffffff290 */ /* 0x000fe4000fffe0ff */
[----:B------:R-:W-:Y:S02]  /*2f20*/  @!P0 IMAD R12, R53, 0x1c0, RZ ;  /* 0x000001c0350c8824 */ /* 0x000fe400078e02ff */
[----:B-1----:R-:W-:Y:S01]  /*2f30*/  @!P4 IMAD.WIDE.U32 R6, R52, 0xa0, R4 ;  /* 0x000000a03406c825 */ /* 0x002fe200078e0004 */
[----:B------:R-:W2:Y:S03]  /*2f40*/  @!P5 LD.E.128 R8, desc[UR6][R22.64] ;  /* 0x000000061608d980 */ /* 0x000ea6000c101d00 */
[----:B------:R-:W-:Y:S02]  /*2f50*/  @!P4 IMAD.IADD R7, R7, 0x1, R0 ;  /* 0x000000010707c824 */ /* 0x000fe400078e0200 */
[----:B------:R-:W-:Y:S01]  /*2f60*/  @!P4 IMAD R0, R237, 0xa0, RZ ;  /* 0x000000a0ed00c824 */ /* 0x000fe200078e02ff */
[----:B--2---:R1:W-:Y:S01]  /*2f70*/  @!P5 ST.E.128 desc[UR6][R30.64], R8 ;  /* 0x000000081e00d985 */ /* 0x0043e2000c101d06 */
[CC--:B------:R-:W-:Y:S03]  /*2f80*/  ISETP.GE.OR P5, PT, R69.reuse, R50.reuse, P1 ;  /* 0x000000324500720c */ /* 0x0c0fe60000fa6670 */
[----:B------:R2:W3:Y:S01]  /*2f90*/  @!P4 LD.E.128 R16, desc[UR6][R6.64] ;  /* 0x000000060610c980 */ /* 0x0004e2000c101d00 */
[-C--:B------:R-:W-:Y:S01]  /*2fa0*/  ISETP.LT.OR P5, PT, R69, R51.reuse, P5 ;  /* 0x000000334500720c */ /* 0x080fe20002fa1670 */
[----:B-1----:R-:W-:Y:S04]  /*2fb0*/  @!P4 IMAD.WIDE.U32 R8, R236, 0xa0, R2 ;  /* 0x000000a0ec08c825 */ /* 0x002fe800078e0002 */
[----:B------:R-:W-:Y:S02]  /*2fc0*/  @!P4 IMAD.IADD R9, R9, 0x1, R0 ;  /* 0x000000010909c824 */ /* 0x000fe400078e0200 */
[----:B------:R-:W-:Y:S02]  /*2fd0*/  @!P3 IMAD R10, R53, 0xc0, RZ ;  /* 0x000000c0350ab824 */ /* 0x000fe400078e02ff */
[----:B--2---:R-:W-:Y:S04]  /*2fe0*/  @!P3 IMAD.WIDE.U32 R6, R52, 0xc0, R4 ;  /* 0x000000c03406b825 */ /* 0x004fe800078e0004 */
[----:B------:R-:W-:Y:S02]  /*2ff0*/  @!P3 IMAD.IADD R7, R7, 0x1, R10 ;  /* 0x000000010707b824 */ /* 0x000fe400078e020a */
[----:B------:R-:W-:Y:S02]  /*3000*/  @!P3 IMAD R0, R237, 0xc0, RZ ;  /* 0x000000c0ed00b824 */ /* 0x000fe400078e02ff */
[----:B------:R-:W-:Y:S01]  /*3010*/  @!P6 IMAD R10, R53, 0xe0, RZ ;  /* 0x000000e0350ae824 */ /* 0x000fe200078e02ff */
[----:B---3--:R1:W-:Y:S01]  /*3020*/  @!P4 ST.E.128 desc[UR6][R8.64], R16 ;  /* 0x000000100800c985 */ /* 0x0083e2000c101d06 */
[CC--:B------:R-:W-:Y:S04]  /*3030*/  ISETP.GE.OR P4, PT, R68.reuse, R50.reuse, P1 ;  /* 0x000000324400720c */ /* 0x0c0fe80000f86670 */
[-C--:B------:R-:W-:Y:S01]  /*3040*/  ISETP.LT.OR P4, PT, R68, R51.reuse, P4 ;  /* 0x000000334400720c */ /* 0x080fe20002781670 */
[----:B-1----:R-:W-:Y:S01]  /*3050*/  @!P3 IMAD.WIDE.U32 R8, R236, 0xc0, R2 ;  /* 0x000000c0ec08b825 */ /* 0x002fe200078e0002 */
[----:B------:R1:W2:Y:S03]  /*3060*/  @!P3 LD.E.128 R16, desc[UR6][R6.64] ;  /* 0x000000060610b980 */ /* 0x0002a6000c101d00 */
[----:B------:R-:W-:Y:S02]  /*3070*/  @!P3 IMAD.IADD R9, R9, 0x1, R0 ;  /* 0x000000010909b824 */ /* 0x000fe400078e0200 */
[----:B------:R-:W-:Y:S02]  /*3080*/  @!P6 IMAD R0, R237, 0xe0, RZ ;  /* 0x000000e0ed00e824 */ /* 0x000fe400078e02ff */
[----:B-1----:R-:W-:Y:S04]  /*3090*/  @!P6 IMAD.WIDE.U32 R6, R52, 0xe0, R4 ;  /* 0x000000e03406e825 */ /* 0x002fe800078e0004 */
[----:B------:R-:W-:Y:S01]  /*30a0*/  @!P6 IMAD.IADD R7, R7, 0x1, R10 ;  /* 0x000000010707e824 */ /* 0x000fe200078e020a */
[----:B--2---:R1:W-:Y:S01]  /*30b0*/  @!P3 ST.E.128 desc[UR6][R8.64], R16 ;  /* 0x000000100800b985 */ /* 0x0043e2000c101d06 */
[CC--:B------:R-:W-:Y:S04]  /*30c0*/  ISETP.GE.OR P3, PT, R67.reuse, R50.reuse, P1 ;  /* 0x000000324300720c */ /* 0x0c0fe80000f66670 */
[-C--:B------:R-:W-:Y:S01]  /*30d0*/  ISETP.LT.OR P3, PT, R67, R51.reuse, P3 ;  /* 0x000000334300720c */ /* 0x080fe20001f61670 */
[----:B-1----:R1:W2:Y:S02]  /*30e0*/  @!P6 LD.E.128 R8, desc[UR6][R6.64] ;  /* 0x000000060608e980 */ /* 0x0022a4000c101d00 */
[----:B-1----:R-:W-:Y:S04]  /*30f0*/  @!P6 IMAD.WIDE.U32 R6, R236, 0xe0, R2 ;  /* 0x000000e0ec06e825 */ /* 0x002fe800078e0002 */
[----:B------:R-:W-:Y:S02]  /*3100*/  @!P6 IMAD.IADD R7, R7, 0x1, R0 ;  /* 0x000000010707e824 */ /* 0x000fe400078e0200 */
[----:B------:R-:W-:Y:S03]  /*3110*/  @!P5 IMAD R0, R53, 0x120, RZ ;  /* 0x000001203500d824 */ /* 0x000fe600078e02ff */
[----:B--2---:R1:W-:Y:S02]  /*3120*/  @!P6 ST.E.128 desc[UR6][R6.64], R8 ;  /* 0x000000080600e985 */ /* 0x0043e4000c101d06 */
[----:B-1----:R-:W-:Y:S02]  /*3130*/  @!P5 IMAD.WIDE.U32 R6, R52, 0x120, R4 ;  /* 0x000001203406d825 */ /* 0x002fe400078e0004 */
[----:B------:R-:W2:Y:S02]  /*3140*/  @!P2 LD.E.128 R8, desc[UR6][R32.64] ;  /* 0x000000062008a980 */ /* 0x000ea4000c101d00 */
[----:B------:R-:W-:Y:S02]  /*3150*/  @!P5 IMAD.IADD R7, R7, 0x1, R0 ;  /* 0x000000010707d824 */ /* 0x000fe400078e0200 */
[----:B------:R-:W-:Y:S01]  /*3160*/  @!P5 IMAD R0, R237, 0x120, RZ ;  /* 0x00000120ed00d824 */ /* 0x000fe200078e02ff */
[----:B--2---:R1:W-:Y:S01]  /*3170*/  @!P2 ST.E.128 desc[UR6][R34.64], R8 ;  /* 0x000000082200a985 */ /* 0x0043e2000c101d06 */
[CC--:B------:R-:W-:Y:S02]  /*3180*/  ISETP.GE.OR P2, PT, R66.reuse, R50.reuse, P1 ;  /* 0x000000324200720c */ /* 0x0c0fe40000f46670 */
[C---:B------:R-:W-:Y:S01]  /*3190*/  ISETP.GE.OR P1, PT, R77.reuse, R50, P1 ;  /* 0x000000324d00720c */ /* 0x040fe20000f26670 */
[----:B------:R2:W3:Y:S01]  /*31a0*/  @!P5 LD.E.128 R16, desc[UR6][R6.64] ;  /* 0x000000060610d980 */ /* 0x0004e2000c101d00 */
[-C--:B------:R-:W-:Y:S02]  /*31b0*/  ISETP.LT.OR P2, PT, R66, R51.reuse, P2 ;  /* 0x000000334200720c */ /* 0x080fe40001741670 */
[----:B------:R-:W-:Y:S01]  /*31c0*/  ISETP.LT.OR P1, PT, R77, R51, P1 ;  /* 0x000000334d00720c */ /* 0x000fe20000f21670 */
[----:B-1----:R-:W-:Y:S01]  /*31d0*/  @!P5 IMAD.WIDE.U32 R8, R236, 0x120, R2 ;  /* 0x00000120ec08d825 */ /* 0x002fe200078e0002 */
[----:B------:R-:W-:Y:S03]  /*31e0*/  P2R R34, PR, RZ, 0x1 ;  /* 0x00000001ff227803 */ /* 0x000fe60000000000 */
[----:B------:R-:W-:Y:S02]  /*31f0*/  @!P5 IMAD.IADD R9, R9, 0x1, R0 ;  /* 0x000000010909d824 */ /* 0x000fe400078e0200 */
[----:B------:R-:W-:Y:S02]  /*3200*/  @!P4 IMAD R10, R53, 0x140, RZ ;  /* 0x00000140350ac824 */ /* 0x000fe400078e02ff */
[----:B--2---:R-:W-:Y:S04]  /*3210*/  @!P4 IMAD.WIDE.U32 R6, R52, 0x140, R4 ;  /* 0x000001403406c825 */ /* 0x004fe800078e0004 */
[----:B------:R-:W-:Y:S02]  /*3220*/  @!P4 IMAD.IADD R7, R7, 0x1, R10 ;  /* 0x000000010707c824 */ /* 0x000fe400078e020a */
[----:B------:R-:W-:Y:S02]  /*3230*/  @!P4 IMAD R0, R237, 0x140, RZ ;  /* 0x00000140ed00c824 */ /* 0x000fe400078e02ff */
[----:B------:R-:W-:Y:S01]  /*3240*/  @!P3 IMAD R10, R53, 0x160, RZ ;  /* 0x00000160350ab824 */ /* 0x000fe200078e02ff */
[----:B---3--:R1:W-:Y:S02]  /*3250*/  @!P5 ST.E.128 desc[UR6][R8.64], R16 ;  /* 0x000000100800d985 */ /* 0x0083e4000c101d06 */
[----:B-1----:R-:W-:Y:S02]  /*3260*/  @!P4 IMAD.WIDE.U32 R8, R236, 0x140, R2 ;  /* 0x00000140ec08c825 */ /* 0x002fe400078e0002 */
[----:B------:R1:W2:Y:S02]  /*3270*/  @!P4 LD.E.128 R16, desc[UR6][R6.64] ;  /* 0x000000060610c980 */ /* 0x0002a4000c101d00 */
[----:B------:R-:W-:Y:S02]  /*3280*/  @!P4 IMAD.IADD R9, R9, 0x1, R0 ;  /* 0x000000010909c824 */ /* 0x000fe400078e0200 */
[----:B------:R-:W-:Y:S02]  /*3290*/  @!P3 IMAD R0, R237, 0x160, RZ ;  /* 0x00000160ed00b824 */ /* 0x000fe400078e02ff */
[----:B-1----:R-:W-:Y:S04]  /*32a0*/  @!P3 IMAD.WIDE.U32 R6, R52, 0x160, R4 ;  /* 0x000001603406b825 */ /* 0x002fe800078e0004 */
[----:B------:R-:W-:Y:S02]  /*32b0*/  @!P3 IMAD.IADD R7, R7, 0x1, R10 ;  /* 0x000000010707b824 */ /* 0x000fe400078e020a */
[----:B------:R-:W-:Y:S01]  /*32c0*/  @!P2 IMAD R10, R53, 0x180, RZ ;  /* 0x00000180350aa824 */ /* 0x000fe200078e02ff */
[----:B--2---:R1:W-:Y:S02]  /*32d0*/  @!P4 ST.E.128 desc[UR6][R8.64], R16 ;  /* 0x000000100800c985 */ /* 0x0043e4000c101d06 */
        /* <DEDUP_REMOVED lines=12> */
[C---:B-1----:R-:W-:Y:S04]  /*33a0*/  @!P1 IMAD.WIDE.U32 R6, R52.reuse, 0x1a0, R4 ;  /* 0x000001a034069825 */ /* 0x042fe800078e0004 */
[----:B------:R-:W-:Y:S02]  /*33b0*/  @!P1 IMAD.IADD R7, R7, 0x1, R10 ;  /* 0x0000000107079824 */ /* 0x000fe400078e020a */
[----:B------:R-:W-:Y:S04]  /*33c0*/  @!P0 IMAD.WIDE.U32 R4, R52, 0x1c0, R4 ;  /* 0x000001c034048825 */ /* 0x000fe800078e0004 */
[----:B------:R-:W-:Y:S01]  /*33d0*/  @!P0 IMAD.IADD R5, R5, 0x1, R12 ;  /* 0x0000000105058824 */ /* 0x000fe200078e020c */
[----:B--2---:R1:W-:Y:S04]  /*33e0*/  @!P2 ST.E.128 desc[UR6][R8.64], R16 ;  /* 0x000000100800a985 */ /* 0x0043e8000c101d06 */
[----:B-1----:R1:W2:Y:S02]  /*33f0*/  @!P1 LD.E.128 R8, desc[UR6][R6.64] ;  /* 0x0000000606089980 */ /* 0x0022a4000c101d00 */
[C---:B-1----:R-:W-:Y:S04]  /*3400*/  @!P1 IMAD.WIDE.U32 R6, R236.reuse, 0x1a0, R2 ;  /* 0x000001a0ec069825 */ /* 0x042fe800078e0002 */
[----:B------:R-:W-:Y:S02]  /*3410*/  @!P1 IMAD.IADD R7, R7, 0x1, R0 ;  /* 0x0000000107079824 */ /* 0x000fe400078e0200 */
[----:B------:R-:W-:Y:S02]  /*3420*/  @!P0 IMAD R0, R237, 0x1c0, RZ ;  /* 0x000001c0ed008824 */ /* 0x000fe400078e02ff */
[----:B------:R-:W-:Y:S04]  /*3430*/  @!P0 IMAD.WIDE.U32 R2, R236, 0x1c0, R2 ;  /* 0x000001c0ec028825 */ /* 0x000fe800078e0002 */
[----:B------:R-:W-:Y:S01]  /*3440*/  @!P0 IMAD.IADD R3, R3, 0x1, R0 ;  /* 0x0000000103038824 */ /* 0x000fe200078e0200 */
[----:B--2---:R1:W-:Y:S04]  /*3450*/  @!P1 ST.E.128 desc[UR6][R6.64], R8 ;  /* 0x0000000806009985 */ /* 0x0043e8000c101d06 */
[----:B-1----:R-:W2:Y:S04]  /*3460*/  @!P0 LD.E.128 R4, desc[UR6][R4.64] ;  /* 0x0000000604048980 */ /* 0x002ea8000c101d00 */
[----:B--2---:R1:W-:Y:S04]  /*3470*/  @!P0 ST.E.128 desc[UR6][R2.64], R4 ;  /* 0x0000000402008985 */ /* 0x0043e8000c101d06 */
[----:B------:R-:W2:Y:S04]  /*3480*/  LD.E R0, desc[UR6][R168.64+0x130] ;  /* 0x00013006a8007980 */ /* 0x000ea8000c101900 */
[----:B------:R-:W3:Y:S01]  /*3490*/  LD.E R13, desc[UR6][R168.64+0xd0] ;  /* 0x0000d006a80d7980 */ /* 0x000ee2000c101900 */
[----:B-1----:R-:W-:Y:S01]  /*34a0*/  IADD3 R2, P0, PT, RZ, -UR4, RZ ;  /* 0x80000004ff027c10 */ /* 0x002fe2000ff1e0ff */
[----:B--2---:R-:W-:Y:S04]  /*34b0*/  IMAD.SHL.U32 R0, R0, 0x100, RZ ;  /* 0x0000010000007824 */ /* 0x004fe800078e00ff */
[----:B------:R-:W-:Y:S05]  /*34c0*/  IMAD.X R0, RZ, RZ, ~R0, P0 ;  /* 0x000000ffff007224 */ /* 0x000fea00000e0e00 */
[----:B------:R-:W-:Y:S04]  /*34d0*/  SHF.R.S64 R2, R2, 0x1f, R0 ;  /* 0x0000001f02027819 */ /* 0x000fe80000001000 */
[----:B------:R-:W-:Y:S04]  /*34e0*/  IADD3 R84, P0, PT, R84, R2, RZ ;  /* 0x0000000254547210 */ /* 0x000fe80007f1e0ff */
[----:B------:R-:W-:Y:S02]  /*34f0*/  LEA.HI.X.SX32 R83, R0, R83, 0x1, P0 ;  /* 0x0000005300537211 */ /* 0x000fe400000f0eff */
[----:B------:R-:W-:Y:S04]  /*3500*/  ISETP.GE.AND P0, PT, R81, R51, PT ;  /* 0x000000335100720c */ /* 0x000fe80003f06270 */
[----:B------:R-:W-:Y:S02]  /*3510*/  P2R R47, PR, RZ, 0x1 ;  /* 0x00000001ff2f7803 */ /* 0x000fe40000000000 */
[----:B---3--:R-:W-:Y:S11]  /*3520*/  ISETP.NE.AND P0, PT, R13, RZ, PT ;  /* 0x000000ff0d00720c */ /* 0x008ff60003f05270 */
[----:B------:R-:W-:Y:S02]  /*3530*/  @!UPT UIADD3 URZ, UPT, UPT, URZ, URZ, URZ ;  /* 0x000000fffffff290 */ /* 0x000fe4000fffe0ff */
[----:B------:R-:W-:Y:S05]  /*3540*/  @P0 BRA `(.L_x_948) ;  /* 0x0000000800240947 */ /* 0x000fea0003800000 */
[----:B------:R-:W-:Y:S02]  /*3550*/  P2R R32, PR, RZ, 0x4 ;  /* 0x00000004ff207803 */ /* 0x000fe40000000000 */
[----:B------:R-:W-:Y:S02]  /*3560*/  ISETP.NE.AND P2, PT, R36, RZ, PT ;  /* 0x000000ff2400720c */ /* 0x000fe40003f45270 */
[----:B------:R-:W-:Y:S02]  /*3570*/  LEA R2, P0, R119, R27, 0x1 ;  /* 0x0000001b77027211 */ /* 0x000fe400078008ff */
[----:B------:R-:W-:Y:S02]  /*3580*/  P2R R33, PR, RZ, 0x2 ;  /* 0x00000002ff217803 */ /* 0x000fe40000000000 */
[----:B------:R-:W-:Y:S02]  /*3590*/  ISETP.NE.AND P1, PT, R39, RZ, PT ;  /* 0x000000ff2700720c */ /* 0x000fe40003f25270 */
[----:B------:R-:W-:Y:S02]  /*35a0*/  LEA.HI.X R3, R119, R26, R134, 0x1, P0 ;  /* 0x0000001a77037211 */ /* 0x000fe400000f0c86 */
[C---:B------:R-:W-:Y:S02]  /*35b0*/  LEA R4, P0, R80.reuse, R59, 0x1 ;  /* 0x0000003b50047211 */ /* 0x040fe400078008ff */
[----:B------:R-:W-:Y:S01]  /*35c0*/  P2R R0, PR, RZ, 0x40 ;  /* 0x00000040ff007803 */ /* 0x000fe20000000000 */
[----:B------:R-:W-:Y:S01]  /*35d0*/  @!P2 IMAD.MOV.U32 R6, RZ, RZ, R27 ;  /* 0x000000ffff06a224 */ /* 0x000fe200078e001b */
[----:B------:R-:W-:Y:S01]  /*35e0*/  LEA.HI.X R5, R80, R58, R93, 0x1, P0 ;  /* 0x0000003a50057211 */ /* 0x000fe200000f0c5d */
[----:B------:R-:W-:Y:S01]  /*35f0*/  @!P2 IMAD.MOV.U32 R7, RZ, RZ, R26 ;  /* 0x000000ffff07a224 */ /* 0x000fe200078e001a */
[----:B------:R-:W-:Y:S02]  /*3600*/  ISETP.NE.AND P6, PT, R25, RZ, PT ;  /* 0x000000ff1900720c */ /* 0x000fe40003fc5270 */
[----:B------:R-:W-:Y:S02]  /*3610*/  P2R R31, PR, RZ, 0x8 ;  /* 0x00000008ff1f7803 */ /* 0x000fe40000000000 */
[----:B------:R1:W2:Y:S01]  /*3620*/  @!P2 LD.E.128 R8, desc[UR6][R6.64] ;  /* 0x000000060608a980 */ /* 0x0002a2000c101d00 */
[----:B------:R-:W-:Y:S02]  /*3630*/  ISETP.NE.AND P3, PT, R20, RZ, PT ;  /* 0x000000ff1400720c */ /* 0x000fe40003f65270 */
[----:B------:R-:W-:Y:S02]  /*3640*/  P2R R25, PR, RZ, 0x20 ;  /* 0x00000020ff197803 */ /* 0x000fe40000000000 */
[----:B------:R-:W-:Y:S02]  /*3650*/  ISETP.NE.AND P5, PT, R37, RZ, PT ;  /* 0x000000ff2500720c */ /* 0x000fe40003fa5270 */
[----:B------:R-:W-:Y:S02]  /*3660*/  P2R R30, PR, RZ, 0x10 ;  /* 0x00000010ff1e7803 */ /* 0x000fe40000000000 */
[----:B------:R-:W-:Y:S01]  /*3670*/  ISETP.NE.AND P4, PT, R38, RZ, PT ;  /* 0x000000ff2600720c */ /* 0x000fe20003f85270 */
[----:B-1----:R-:W-:Y:S02]  /*3680*/  @!P2 IMAD.MOV.U32 R6, RZ, RZ, R59 ;  /* 0x000000ffff06a224 */ /* 0x002fe400078e003b */
[----:B------:R-:W-:Y:S05]  /*3690*/  @!P2 IMAD.MOV.U32 R7, RZ, RZ, R58 ;  /* 0x000000ffff07a224 */ /* 0x000fea00078e003a */
[----:B--2---:R1:W-:Y:S01]  /*36a0*/  @!P2 ST.E.128 desc[UR6][R6.64], R8 ;  /* 0x000000080600a985 */ /* 0x0043e2000c101d06 */
[----:B------:R-:W-:Y:S02]  /*36b0*/  ISETP.NE.AND P2, PT, R21, RZ, PT ;  /* 0x000000ff1500720c */ /* 0x000fe40003f45270 */
[----:B-1----:R-:W-:Y:S04]  /*36c0*/  @!P1 IADD3 R8, P0, PT, R2, R129, RZ ;  /* 0x0000008102089210 */ /* 0x002fe80007f1e0ff */
[C---:B------:R-:W-:Y:S02]  /*36d0*/  @!P1 IADD3.X R9, PT, PT, R3.reuse, R128, RZ, P0, !PT ;  /* 0x0000008003099210 */ /* 0x040fe400007fe4ff */
[CC--:B------:R-:W-:Y:S04]  /*36e0*/  @!P1 LEA R6, P0, R234.reuse, R4.reuse, 0x5 ;  /* 0x00000004ea069211 */ /* 0x0c0fe800078028ff */
[--C-:B------:R-:W-:Y:S02]  /*36f0*/  @!P1 LEA.HI.X R7, R234, R5, R235.reuse, 0x5, P0 ;  /* 0x00000005ea079211 */ /* 0x100fe400000f2ceb */
[----:B------:R-:W-:Y:S11]  /*3700*/  ISETP.NE.AND P0, PT, R44, RZ, PT ;  /* 0x000000ff2c00720c */ /* 0x000ff60003f05270 */
[----:B------:R-:W-:Y:S02]  /*3710*/  @!UPT UIADD3 URZ, UPT, UPT, URZ, URZ, URZ ;  /* 0x000000fffffff290 */ /* 0x000fe4000fffe0ff */
[----:B------:R-:W2:Y:S04]  /*3720*/  @!P0 LD.E.128 R16, desc[UR6][R2.64] ;  /* 0x0000000602108980 */ /* 0x000ea8000c101d00 */
[----:B--2---:R1:W-:Y:S01]  /*3730*/  @!P0 ST.E.128 desc[UR6][R4.64], R16 ;  /* 0x0000001004008985 */ /* 0x0043e2000c101d06 */
[----:B------:R-:W-:Y:S05]  /*3740*/  @!P6 IADD3 R12, P0, PT, R2, R131, RZ ;  /* 0x00000083020ce210 */ /* 0x000fea0007f1e0ff */
[----:B------:R-:W-:Y:S01]  /*3750*/  @!P6 IMAD.X R13, R3, 0x1, R130, P0 ;  /* 0x00000001030de824 */ /* 0x000fe200000e0682 */
[C---:B------:R-:W-:Y:S04]  /*3760*/  @!P6 LEA R10, P0, R234.reuse, R4, 0x6 ;  /* 0x00000004ea0ae211 */ /* 0x040fe800078030ff */
[----:B------:R-:W-:Y:S01]  /*3770*/  @!P6 LEA.HI.X R11, R234, R5, R235, 0x6, P0 ;  /* 0x00000005ea0be211 */ /* 0x000fe200000f34eb */
[----:B-1----:R-:W2:Y:S04]  /*3780*/  @!P1 LD.E.128 R16, desc[UR6][R8.64] ;  /* 0x0000000608109980 */ /* 0x002ea8000c101d00 */
[----:B--2---:R1:W-:Y:S01]  /*3790*/  @!P1 ST.E.128 desc[UR6][R6.64], R16 ;  /* 0x0000001006009985 */ /* 0x0043e2000c101d06 */
[----:B------:R-:W-:Y:S03]  /*37a0*/  ISETP.NE.AND P1, PT, R45, RZ, PT ;  /* 0x000000ff2d00720c */ /* 0x000fe60003f25270 */
[----:B------:R-:W2:Y:S01]  /*37b0*/  @!P6 LD.E.128 R20, desc[UR6][R12.64] ;  /* 0x000000060c14e980 */ /* 0x000ea2000c101d00 */
[C---:B-1----:R-:W-:Y:S05]  /*37c0*/  @!P5 IADD3 R6, P0, PT, R2.reuse, R126, RZ ;  /* 0x0000007e0206d210 */ /* 0x042fea0007f1e0ff */
[C---:B------:R-:W-:Y:S01]  /*37d0*/  @!P5 IMAD.X R7, R3.reuse, 0x1, R91, P0 ;  /* 0x000000010307d824 */ /* 0x040fe200000e065b */
[----:B------:R-:W-:Y:S05]  /*37e0*/  @!P4 IADD3 R16, P0, PT, R2, R133, RZ ;  /* 0x000000850210c210 */ /* 0x000fea0007f1e0ff */
[----:B------:R-:W-:Y:S01]  /*37f0*/  @!P4 IMAD.X R17, R3, 0x1, R132, P0 ;  /* 0x000000010311c824 */ /* 0x000fe200000e0684 */
[----:B--2---:R1:W-:Y:S01]  /*3800*/  @!P6 ST.E.128 desc[UR6][R10.64], R20 ;  /* 0x000000140a00e985 */ /* 0x0043e2000c101d06 */
[----:B------:R-:W-:Y:S01]  /*3810*/  ISETP.NE.AND P6, PT, R0, RZ, PT ;  /* 0x000000ff0000720c */ /* 0x000fe20003fc5270 */
[----:B------:R-:W-:Y:S02]  /*3820*/  @!P5 IMAD R0, R235, 0x60, RZ ;  /* 0x00000060eb00d824 */ /* 0x000fe400078e02ff */
[----:B-1----:R1:W2:Y:S01]  /*3830*/  @!P5 LD.E.128 R20, desc[UR6][R6.64] ;  /* 0x000000060614d980 */ /* 0x0022a2000c101d00 */
[C---:B------:R-:W-:Y:S04]  /*3840*/  @!P4 LEA R10, P0, R234.reuse, R4, 0x7 ;  /* 0x00000004ea0ac211 */ /* 0x040fe800078038ff */
[C---:B------:R-:W-:Y:S01]  /*3850*/  @!P4 LEA.HI.X R11, R234.reuse, R5, R235, 0x7, P0 ;  /* 0x00000005ea0bc211 */ /* 0x040fe200000f3ceb */
[----:B-1----:R-:W-:Y:S05]  /*3860*/  @!P5 IMAD.WIDE.U32 R6, R234, 0x60, R4 ;  /* 0x00000060ea06d825 */ /* 0x002fea00078e0004 */
[----:B------:R-:W-:Y:S01]  /*3870*/  @!P5 IADD3 R7, PT, PT, R7, R0, RZ ;  /* 0x000000000707d210 */ /* 0x000fe20007ffe0ff */
[----:B------:R-:W-:Y:S04]  /*3880*/  @!P3 IMAD R0, R235, 0xa0, RZ ;  /* 0x000000a0eb00b824 */ /* 0x000fe800078e02ff */
[----:B--2---:R1:W-:Y:S01]  /*3890*/  @!P5 ST.E.128 desc[UR6][R6.64], R20 ;  /* 0x000000140600d985 */ /* 0x0043e2000c101d06 */
[----:B------:R-:W-:Y:S03]  /*38a0*/  ISETP.NE.AND P5, PT, R25, RZ, PT ;  /* 0x000000ff1900720c */ /* 0x000fe60003fa5270 */
[----:B------:R-:W2:Y:S01]  /*38b0*/  @!P4 LD.E.128 R16, desc[UR6][R16.64] ;  /* 0x000000061010c980 */ /* 0x000ea2000c101d00 */
[C---:B-1----:R-:W-:Y:S05]  /*38c0*/  @!P3 IADD3 R6, P0, PT, R2.reuse, R124, RZ ;  /* 0x0000007c0206b210 */ /* 0x042fea0007f1e0ff */
[C---:B------:R-:W-:Y:S01]  /*38d0*/  @!P3 IMAD.X R7, R3.reuse, 0x1, R90, P0 ;  /* 0x000000010307b824 */ /* 0x040fe200000e065a */
[C---:B------:R-:W-:Y:S05]  /*38e0*/  @!P2 IADD3 R8, P0, PT, R2.reuse, R122, RZ ;  /* 0x0000007a0208a210 */ /* 0x040fea0007f1e0ff */
[C---:B------:R-:W-:Y:S01]  /*38f0*/  @!P2 IMAD.X R9, R3.reuse, 0x1, R89, P0 ;  /* 0x000000010309a824 */ /* 0x040fe200000e0659 */
[----:B------:R-:W-:Y:S05]  /*3900*/  @!P6 IADD3 R12, P0, PT, R2, R120, RZ ;  /* 0x00000078020ce210 */ /* 0x000fea0007f1e0ff */
[----:B------:R-:W-:Y:S01]  /*3910*/  @!P6 IMAD.X R13, R3, 0x1, R88, P0 ;  /* 0x00000001030de824 */ /* 0x000fe200000e0658 */
[----:B--2---:R1:W-:Y:S01]  /*3920*/  @!P4 ST.E.128 desc[UR6][R10.64], R16 ;  /* 0x000000100a00c985 */ /* 0x0043e2000c101d06 */
[----:B------:R-:W-:Y:S03]  /*3930*/  ISETP.NE.AND P4, PT, R30, RZ, PT ;  /* 0x000000ff1e00720c */ /* 0x000fe60003f85270 */
[----:B-1----:R1:W2:Y:S01]  /*3940*/  @!P3 LD.E.128 R16, desc[UR6][R6.64] ;  /* 0x000000060610b980 */ /* 0x0022a2000c101d00 */
[C---:B------:R-:W-:Y:S04]  /*3950*/  @!P1 LEA R10, P0, R42.reuse, R2, 0x8 ;  /* 0x000000022a0a9211 */ /* 0x040fe800078040ff */
[----:B------:R-:W-:Y:S01]  /*3960*/  @!P1 LEA.HI.X R11, R42, R3, R43, 0x8, P0 ;  /* 0x000000032a0b9211 */ /* 0x000fe200000f442b */
[C-C-:B-1----:R-:W-:Y:S05]  /*3970*/  @!P3 IMAD.WIDE.U32 R6, R234.reuse, 0xa0, R4.reuse ;  /* 0x000000a0ea06b825 */ /* 0x142fea00078e0004 */
[----:B------:R-:W-:Y:S01]  /*3980*/  @!P3 IADD3 R7, PT, PT, R7, R0, RZ ;  /* 0x000000000707b210 */ /* 0x000fe20007ffe0ff */
[----:B------:R-:W-:Y:S04]  /*3990*/  @!P2 IMAD R0, R235, 0xc0, RZ ;  /* 0x000000c0eb00a824 */ /* 0x000fe800078e02ff */
[----:B--2---:R1:W-:Y:S01]  /*39a0*/  @!P3 ST.E.128 desc[UR6][R6.64], R16 ;  /* 0x000000100600b985 */ /* 0x0043e2000c101d06 */
[----:B------:R-:W-:Y:S01]  /*39b0*/  ISETP.NE.AND P3, PT, R31, RZ, PT ;  /* 0x000000ff1f00720c */ /* 0x000fe20003f65270 */
[C---:B-1----:R-:W-:Y:S02]  /*39c0*/  @!P2 IMAD.WIDE.U32 R6, R234.reuse, 0xc0, R4 ;  /* 0x000000c0ea06a825 */ /* 0x042fe400078e0004 */
[----:B------:R1:W2:Y:S02]  /*39d0*/  @!P2 LD.E.128 R16, desc[UR6][R8.64] ;  /* 0x000000060810a980 */ /* 0x0002a4000c101d00 */
[----:B------:R-:W-:Y:S02]  /*39e0*/  @!P2 IMAD.IADD R7, R7, 0x1, R0 ;  /* 0x000000010707a824 */ /* 0x000fe400078e0200 */
[----:B------:R-:W-:Y:S01]  /*39f0*/  @!P6 IMAD R0, R235, 0xe0, RZ ;  /* 0x000000e0eb00e824 */ /* 0x000fe200078e02ff */
[C---:B-1----:R-:W-:Y:S04]  /*3a00*/  @!P1 LEA R8, P0, R234.reuse, R4, 0x8 ;  /* 0x00000004ea089211 */ /* 0x042fe800078040ff */
[----:B------:R-:W-:Y:S02]  /*3a10*/  @!P1 LEA.HI.X R9, R234, R5, R235, 0x8, P0 ;  /* 0x00000005ea099211 */ /* 0x000fe400000f44eb */
[----:B------:R-:W-:Y:S01]  /*3a20*/  ISETP.NE.AND P0, PT, R34, RZ, PT ;  /* 0x000000ff2200720c */ /* 0x000fe20003f05270 */
[----:B--2---:R1:W-:Y:S01]  /*3a30*/  @!P2 ST.E.128 desc[UR6][R6.64], R16 ;  /* 0x000000100600a985 */ /* 0x0043e2000c101d06 */
[----:B------:R-:W-:Y:S01]  /*3a40*/  ISETP.NE.AND P2, PT, R32, RZ, PT ;  /* 0x000000ff2000720c */ /* 0x000fe20003f45270 */
[----:B-1----:R-:W-:Y:S02]  /*3a50*/  @!P6 IMAD.WIDE.U32 R6, R234, 0xe0, R4 ;  /* 0x000000e0ea06e825 */ /* 0x002fe400078e0004 */
[----:B------:R-:W2:Y:S02]  /*3a60*/  @!P6 LD.E.128 R16, desc[UR6][R12.64] ;  /* 0x000000060c10e980 */ /* 0x000ea4000c101d00 */
[----:B------:R-:W-:Y:S02]  /*3a70*/  @!P6 IMAD.IADD R7, R7, 0x1, R0 ;  /* 0x000000010707e824 */ /* 0x000fe400078e0200 */
[----:B------:R-:W-:Y:S03]  /*3a80*/  @!P5 IMAD R0, R43, 0x120, RZ ;  /* 0x000001202b00d824 */ /* 0x000fe600078e02ff */
[----:B--2---:R1:W-:Y:S02]  /*3a90*/  @!P6 ST.E.128 desc[UR6][R6.64], R16 ;  /* 0x000000100600e985 */ /* 0x0043e4000c101d06 */
[----:B-1----:R-:W-:Y:S02]  /*3aa0*/  @!P5 IMAD.WIDE.U32 R6, R42, 0x120, R2 ;  /* 0x000001202a06d825 */ /* 0x002fe400078e0002 */
[----:B------:R1:W2:Y:S02]  /*3ab0*/  @!P1 LD.E.128 R16, desc[UR6][R10.64] ;  /* 0x000000060a109980 */ /* 0x0002a4000c101d00 */
[----:B------:R-:W-:Y:S02]  /*3ac0*/  @!P5 IMAD.IADD R7, R7, 0x1, R0 ;  /* 0x000000010707d824 */ /* 0x000fe400078e0200 */
[----:B------:R-:W-:Y:S02]  /*3ad0*/  @!P5 IMAD R0, R235, 0x120, RZ ;  /* 0x00000120eb00d824 */ /* 0x000fe400078e02ff */
[----:B-1----:R-:W-:Y:S01]  /*3ae0*/  @!P4 IMAD R10, R43, 0x140, RZ ;  /* 0x000001402b0ac824 */ /* 0x002fe200078e02ff */
[----:B--2---:R1:W-:Y:S01]  /*3af0*/  @!P1 ST.E.128 desc[UR6][R8.64], R16 ;  /* 0x0000001008009985 */ /* 0x0043e2000c101d06 */
[----:B------:R-:W-:Y:S01]  /*3b00*/  ISETP.NE.AND P1, PT, R33, RZ, PT ;  /* 0x000000ff2100720c */ /* 0x000fe20003f25270 */
[----:B-1----:R-:W-:Y:S02]  /*3b10*/  @!P5 IMAD.WIDE.U32 R8, R234, 0x120, R4 ;  /* 0x00000120ea08d825 */ /* 0x002fe400078e0004 */
[----:B------:R1:W2:Y:S03]  /*3b20*/  @!P5 LD.E.128 R16, desc[UR6][R6.64] ;  /* 0x000000060610d980 */ /* 0x0002a6000c101d00 */
[----:B------:R-:W-:Y:S01]  /*3b30*/  @!P5 IADD3 R9, PT, PT, R9, R0, RZ ;  /* 0x000000000909d210 */ /* 0x000fe20007ffe0ff */
        /* <DEDUP_REMOVED lines=25> */
[----:B-1----:R-:W-:Y:S05]  /*3cd0*/  @!P1 IMAD.WIDE.U32 R6, R42, 0x1a0, R2 ;  /* 0x000001a02a069825 */ /* 0x002fea00078e0002 */
[----:B------:R-:W-:Y:S01]  /*3ce0*/  @!P1 IADD3 R7, PT, PT, R7, R10, RZ ;  /* 0x0000000a07079210 */ /* 0x000fe20007ffe0ff */
[----:B--2---:R1:W-:Y:S04]  /*3cf0*/  @!P2 ST.E.128 desc[UR6][R8.64], R16 ;  /* 0x000000100800a985 */ /* 0x0043e8000c101d06 */
[----:B-1----:R1:W2:Y:S02]  /*3d00*/  @!P1 LD.E.128 R8, desc[UR6][R6.64] ;  /* 0x0000000606089980 */ /* 0x0022a4000c101d00 */
[----:B-1----:R-:W-:Y:S04]  /*3d10*/  @!P1 IMAD.WIDE.U32 R6, R234, 0x1a0, R4 ;  /* 0x000001a0ea069825 */ /* 0x002fe800078e0004 */
[----:B------:R-:W-:Y:S05]  /*3d20*/  @!P1 IMAD.IADD R7, R7, 0x1, R0 ;  /* 0x0000000107079824 */ /* 0x000fea00078e0200 */
[----:B--2---:R1:W-:Y:S01]  /*3d30*/  @!P1 ST.E.128 desc[UR6][R6.64], R8 ;  /* 0x0000000806009985 */ /* 0x0043e2000c101d06 */
[----:B------:R-:W-:Y:S05]  /*3d40*/  @P0 BRA `(.L_x_949) ;  /* 0x0000009c00a80947 */ /* 0x000fea0003800000 */
[----:B------:R-:W-:Y:S02]  /*3d50*/  IMAD R0, R43, 0x1c0, RZ ;  /* 0x000001c02b007824 */ /* 0x000fe400078e02ff */
[----:B------:R-:W-:Y:S04]  /*3d60*/  IMAD.WIDE.U32 R2, R42, 0x1c0, R2 ;  /* 0x000001c02a027825 */ /* 0x000fe800078e0002 */
[----:B------:R-:W-:Y:S01]  /*3d70*/  IMAD.WIDE.U32 R4, R234, 0x1c0, R4 ;  /* 0x000001c0ea047825 */ /* 0x000fe200078e0004 */
[----:B------:R-:W-:Y:S03]  /*3d80*/  IADD3 R3, PT, PT, R3, R0, RZ ;  /* 0x0000000003037210 */ /* 0x000fe60007ffe0ff */
[----:B------:R-:W-:Y:S02]  /*3d90*/  IMAD R0, R235, 0x1c0, RZ ;  /* 0x000001c0eb007824 */ /* 0x000fe400078e02ff */
[----:B-1----:R-:W2:Y:S03]  /*3da0*/  LD.E.128 R8, desc[UR6][R2.64] ;  /* 0x0000000602087980 */ /* 0x002ea6000c101d00 */
[----:B------:R-:W-:Y:S05]  /*3db0*/  IADD3 R5, PT, PT, R5, R0, RZ ;  /* 0x0000000005057210 */ /* 0x000fea0007ffe0ff */
[----:B--2---:R1:W-:Y:S01]  /*3dc0*/  ST.E.128 desc[UR6][R4.64], R8 ;  /* 0x0000000804007985 */ /* 0x0043e2000c101d06 */
[----:B------:R-:W-:Y:S05]  /*3dd0*/  BRA `(.L_x_949) ;  /* 0x0000009c00847947 */ /* 0x000fea0003800000 */
.L_x_948:
[----:B------:R-:W2:Y:S02]  /*3de0*/  LD.E.U8 R0, desc[UR6][R168.64+0x1b3] ;  /* 0x0001b306a8007980 */ /* 0x000ea4000c101100 */
[----:B--2---:R-:W-:Y:S11]  /*3df0*/  ISETP.NE.AND P0, PT, R0, RZ, PT ;  /* 0x000000ff0000720c */ /* 0x004ff60003f05270 */
[----:B------:R-:W-:Y:S02]  /*3e00*/  @!UPT UIADD3 URZ, UPT, UPT, URZ, URZ, URZ ;  /* 0x000000fffffff290 */ /* 0x000fe4000fffe0ff */
[----:B------:R-:W-:Y:S05]  /*3e10*/  @!P0 BRA `(.L_x_950) ;  /* 0x0000003c00248947 */ /* 0x000fea0003800000 */
[C---:B------:R-:W-:Y:S01]  /*3e20*/  LEA R36, P0, R80.reuse, R59, 0x1 ;  /* 0x0000003b50247211 */ /* 0x040fe200078008ff */
[----:B------:R-:W2:Y:S01]  /*3e30*/  LD.E R33, desc[UR6][R168.64+0xc0] ;  /* 0x0000c006a8217980 */ /* 0x000ea2000c101900 */
[----:B------:R-:W-:Y:S01]  /*3e40*/  LEA R34, P1, R119, R27, 0x1 ;  /* 0x0000001b77227211 */ /* 0x000fe200078208ff */
[----:B------:R-:W-:Y:S01]  /*3e50*/  IMAD.SHL.U32 R22, R95, 0x2, RZ ;  /* 0x000000025f167824 */ /* 0x000fe200078e00ff */
[----:B------:R-:W-:Y:S01]  /*3e60*/  LEA.HI.X R37, R80, R58, R93, 0x1, P0 ;  /* 0x0000003a50257211 */ /* 0x000fe200000f0c5d */
[----:B------:R-:W-:Y:S01]  /*3e70*/  BSSY.RECONVERGENT B0, `(.L_x_951) ;  /* 0x000003e000007945 */ /* 0x000fe20003800200 */
[----:B------:R-:W-:Y:S02]  /*3e80*/  LEA.HI.X R35, R119, R26, R134, 0x1, P1 ;  /* 0x0000001a77237211 */ /* 0x000fe400008f0c86 */
[-C--:B------:R-:W-:Y:S02]  /*3e90*/  IADD3 R16, P2, PT, R28, R22.reuse, RZ ;  /* 0x000000161c107210 */ /* 0x080fe40007f5e0ff */
[----:B------:R-:W-:Y:S02]  /*3ea0*/  SHF.L.U64.HI R0, R95, 0x1, R97 ;  /* 0x000000015f007819 */ /* 0x000fe40000010261 */
[----:B------:R-:W-:Y:S03]  /*3eb0*/  IADD3 R22, P1, PT, R40, R22, RZ ;  /* 0x0000001628167210 */ /* 0x000fe60007f3e0ff */
[--C-:B------:R-:W-:Y:S02]  /*3ec0*/  IMAD.X R17, R29, 0x1, R0.reuse, P2 ;  /* 0x000000011d117824 */ /* 0x100fe400010e0600 */
[----:B------:R-:W-:Y:S01]  /*3ed0*/  IMAD.X R23, R41, 0x1, R0, P1 ;  /* 0x0000000129177824 */ /* 0x000fe200008e0600 */
[----:B--2---:R-:W-:Y:S04]  /*3ee0*/  ISETP.GE.AND P4, PT, R14, R33, PT ;  /* 0x000000210e00720c */ /* 0x004fe80003f86270 */
[CC--:B------:R-:W-:Y:S02]  /*3ef0*/  ISETP.GE.OR P0, PT, R60.reuse, R50.reuse, P4 ;  /* 0x000000323c00720c */ /* 0x0c0fe40002706670 */
[-C--:B------:R-:W-:Y:S02]  /*3f00*/  ISETP.GE.OR P1, PT, R65, R50.reuse, P4 ;  /* 0x000000324100720c */ /* 0x080fe40002726670 */
[----:B------:R-:W-:Y:S02]  /*3f10*/  ISETP.LT.OR P0, PT, R60, R51, P0 ;  /* 0x000000333c00720c */ /* 0x000fe40000701670 */
[----:B------:R-:W-:Y:S11]  /*3f20*/  ISETP.GE.OR P2, PT, R64, R50, P4 ;  /* 0x000000324000720c */ /* 0x000ff60002746670 */
[----:B------:R-:W-:Y:S05]  /*3f30*/  @P0 BRA `(.L_x_952) ;  /* 0x0000000000c40947 */ /* 0x000fea0003800000 */
[----:B------:R-:W-:Y:S01]  /*3f40*/  ISETP.GE.AND P0, PT, R14, R13, PT ;  /* 0x0000000d0e00720c */ /* 0x000fe20003f06270 */
[----:B------:R-:W-:Y:S01]  /*3f50*/  IMAD.MOV.U32 R5, RZ, RZ, R26 ;  /* 0x000000ffff057224 */ /* 0x000fe200078e001a */
[----:B------:R-:W-:Y:S05]  /*3f60*/  MOV R4, R27 ;  /* 0x0000001b00047202 */ /* 0x000fea0000000f00 */
[----:B------:R-:W2:Y:S08]  /*3f70*/  LD.E.128 R8, desc[UR6][R4.64] ;  /* 0x0000000604087980 */ /* 0x000eb0000c101d00 */
[----:B------:R-:W3:Y:S06]  /*3f80*/  @!P0 LD.E.64 R20, desc[UR6][R40.64] ;  /* 0x0000000628148980 */ /* 0x000eec000c101b00 */
[----:B------:R-:W4:Y:S01]  /*3f90*/  @!P0 LD.E.64 R2, desc[UR6][R28.64] ;  /* 0x000000061c028980 */ /* 0x000f22000c101b00 */
[----:B--2---:R-:W-:Y:S02]  /*3fa0*/  @!P0 LOP3.LUT R0, R8, 0xffff0000, RZ, 0xc0, !PT ;  /* 0xffff000008008812 */ /* 0x004fe400078ec0ff */
[C---:B---3--:R-:W-:Y:S01]  /*3fb0*/  @!P0 SHF.L.U32 R12, R20.reuse, 0x10, RZ ;  /* 0x00000010140c8819 */ /* 0x048fe200000006ff */
[C---:B------:R-:W-:Y:S01]  /*3fc0*/  @!P0 IMAD.U32 R19, R21.reuse, 0x10000, RZ ;  /* 0x0001000015138824 */ /* 0x040fe200078e00ff */
[----:B------:R-:W-:Y:S02]  /*3fd0*/  @!P0 LOP3.LUT R18, R20, 0xffff0000, RZ, 0xc0, !PT ;  /* 0xffff000014128812 */ /* 0x000fe400078ec0ff */
[----:B------:R-:W-:Y:S01]  /*3fe0*/  @!P0 LOP3.LUT R20, R21, 0xffff0000, RZ, 0xc0, !PT ;  /* 0xffff000015148812 */ /* 0x000fe200078ec0ff */
[----:B------:R-:W-:Y:S01]  /*3ff0*/  @!P0 FMUL.FTZ R25, R0, R12 ;  /* 0x0000000c00198220 */ /* 0x000fe20000410000 */
[C---:B----4-:R-:W-:Y:S01]  /*4000*/  @!P0 SHF.L.U32 R4, R2.reuse, 0x10, RZ ;  /* 0x0000001002048819 */ /* 0x050fe200000006ff */
[C---:B------:R-:W-:Y:S01]  /*4010*/  @!P0 IMAD.U32 R7, R3.reuse, 0x10000, RZ ;  /* 0x0001000003078824 */ /* 0x040fe200078e00ff */
[----:B------:R-:W-:Y:S02]  /*4020*/  @!P0 LOP3.LUT R6, R3, 0xffff0000, RZ, 0xc0, !PT ;  /* 0xffff000003068812 */ /* 0x000fe400078ec0ff */
[----:B------:R-:W-:Y:S01]  /*4030*/  @!P0 LOP3.LUT R5, R2, 0xffff0000, RZ, 0xc0, !PT ;  /* 0xffff000002058812 */ /* 0x000fe200078ec0ff */
[-C--:B------:R-:W-:Y:S01]  /*4040*/  @!P0 FMUL.FTZ R0, R0, R4.reuse ;  /* 0x0000000400008220 */ /* 0x080fe20000410000 */
[----:B------:R-:W-:Y:S02]  /*4050*/  @!P0 SHF.L.U32 R3, R8, 0x10, RZ ;  /* 0x0000001008038819 */ /* 0x000fe400000006ff */
[----:B------:R-:W-:Y:S03]  /*4060*/  @!P0 LOP3.LUT R2, R9, 0xffff0000, RZ, 0xc0, !PT ;  /* 0xffff000009028812 */ /* 0x000fe600078ec0ff */
[----:B------:R-:W-:Y:S01]  /*4070*/  @!P0 FFMA.FTZ R32, R3, R4, -R25 ;  /* 0x0000000403208223 */ /* 0x000fe20000010819 */
[----:B------:R-:W-:Y:S01]  /*4080*/  @!P0 LOP3.LUT R4, R11, 0xffff0000, RZ, 0xc0, !PT ;  /* 0xffff00000b048812 */ /* 0x000fe200078ec0ff */
[----:B------:R-:W-:Y:S01]  /*4090*/  @!P0 FFMA.FTZ R0, R12, R3, R0 ;  /* 0x000000030c008223 */ /* 0x000fe20000010000 */
[----:B------:R-:W-:Y:S01]  /*40a0*/  @!P0 LOP3.LUT R3, R10, 0xffff0000, RZ, 0xc0, !PT ;  /* 0xffff00000a038812 */ /* 0x000fe200078ec0ff */
[----:B------:R-:W-:Y:S02]  /*40b0*/  @!P0 IMAD.U32 R12, R9, 0x10000, RZ ;  /* 0x00010000090c8824 */ /* 0x000fe400078e00ff */
[C---:B------:R-:W-:Y:S01]  /*40c0*/  @!P0 FMUL.FTZ R21, R2.reuse, R18 ;  /* 0x0000001202158220 */ /* 0x040fe20000410000 */
[----:B------:R-:W-:Y:S01]  /*40d0*/  @!P0 FMUL.FTZ R2, R2, R5 ;  /* 0x0000000502028220 */ /* 0x000fe20000410000 */
[----:B------:R-:W-:Y:S01]  /*40e0*/  @!P0 FMUL.FTZ R30, R4, R20 ;  /* 0x00000014041e8220 */ /* 0x000fe20000410000 */
[C---:B------:R-:W-:Y:S01]  /*40f0*/  @!P0 FMUL.FTZ R25, R3.reuse, R19 ;  /* 0x0000001303198220 */ /* 0x040fe20000410000 */
[----:B------:R-:W-:Y:S01]  /*4100*/  @!P0 FFMA.FTZ R31, R12, R5, -R21 ;  /* 0x000000050c1f8223 */ /* 0x000fe20000010815 */
[----:B------:R-:W-:Y:S01]  /*4110*/  @!P0 SHF.L.U32 R5, R10, 0x10, RZ ;  /* 0x000000100a058819 */ /* 0x000fe200000006ff */
[----:B------:R-:W-:Y:S01]  /*4120*/  @!P0 FMUL.FTZ R3, R3, R7 ;  /* 0x0000000703038220 */ /* 0x000fe20000410000 */
[----:B------:R-:W-:Y:S01]  /*4130*/  @!P0 SHF.L.U32 R21, R11, 0x10, RZ ;  /* 0x000000100b158819 */ /* 0x000fe200000006ff */
[----:B------:R-:W-:Y:S01]  /*4140*/  @!P0 FMUL.FTZ R4, R4, R6 ;  /* 0x0000000604048220 */ /* 0x000fe20000410000 */
[----:B------:R-:W-:Y:S01]  /*4150*/  @!P0 FFMA.FTZ R2, R18, R12, R2 ;  /* 0x0000000c12028223 */ /* 0x000fe20000010002 */
[----:B------:R-:W-:Y:S01]  /*4160*/  @!P0 FFMA.FTZ R3, R19, R5, R3 ;  /* 0x0000000513038223 */ /* 0x000fe20000010003 */
[----:B------:R-:W-:Y:S01]  /*4170*/  @!P0 FFMA.FTZ R25, R5, R7, -R25 ;  /* 0x0000000705198223 */ /* 0x000fe20000010819 */
[----:B------:R-:W-:Y:S01]  /*4180*/  @!P0 F2FP.BF16.F32.PACK_AB R5, R0, R32 ;  /* 0x000000200005823e */ /* 0x000fe200000010ff */
[----:B------:R-:W-:Y:S01]  /*4190*/  @!P0 FFMA.FTZ R30, R21, R6, -R30 ;  /* 0x00000006151e8223 */ /* 0x000fe2000001081e */
[----:B------:R-:W-:Y:S01]  /*41a0*/  @!P0 F2FP.BF16.F32.PACK_AB R2, R2, R31 ;  /* 0x0000001f0202823e */ /* 0x000fe200000010ff */
[----:B------:R-:W-:Y:S01]  /*41b0*/  @!P0 FFMA.FTZ R4, R20, R21, R4 ;  /* 0x0000001514048223 */ /* 0x000fe20000010004 */
[----:B------:R-:W-:Y:S01]  /*41c0*/  @!P0 F2FP.BF16.F32.PACK_AB R0, R3, R25 ;  /* 0x000000190300823e */ /* 0x000fe200000010ff */
[----:B------:R-:W-:Y:S01]  /*41d0*/  @!P0 IMAD.MOV.U32 R8, RZ, RZ, R5 ;  /* 0x000000ffff088224 */ /* 0x000fe200078e0005 */
[----:B------:R-:W-:Y:S01]  /*41e0*/  @!P0 MOV R9, R2 ;  /* 0x0000000200098202 */ /* 0x000fe20000000f00 */
[----:B------:R-:W-:Y:S01]  /*41f0*/  IMAD.MOV.U32 R3, RZ, RZ, R58 ;  /* 0x000000ffff037224 */ /* 0x000fe200078e003a */
[----:B------:R-:W-:Y:S02]  /*4200*/  @!P0 F2FP.BF16.F32.PACK_AB R4, R4, R30 ;  /* 0x0000001e0404823e */ /* 0x000fe400000010ff */
[----:B------:R-:W-:Y:S02]  /*4210*/  MOV R2, R59 ;  /* 0x0000003b00027202 */ /* 0x000fe40000000f00 */
[----:B------:R-:W-:Y:S02]  /*4220*/  @!P0 MOV R10, R0 ;  /* 0x00000000000a8202 */ /* 0x000fe40000000f00 */
[----:B------:R-:W-:Y:S05]  /*4230*/  @!P0 MOV R11, R4 ;  /* 0x00000004000b8202 */ /* 0x000fea0000000f00 */
[----:B------:R1:W-:Y:S02]  /*4240*/  ST.E.128 desc[UR6][R2.64], R8 ;  /* 0x0000000802007985 */ /* 0x0003e4000c101d06 */
.L_x_952:
[----:B------:R-:W-:Y:S05]  /*4250*/  BSYNC.RECONVERGENT B0 ;  /* 0x0000000000007941 */ /* 0x000fea0003800200 */
.L_x_951:
[-C--:B------:R-:W-:Y:S01]  /*4260*/  ISETP.LT.OR P1, PT, R65, R51.reuse, P1 ;  /* 0x000000334100720c */ /* 0x080fe20000f21670 */
[----:B------:R-:W-:Y:S01]  /*4270*/  BSSY.RECONVERGENT B0, `(.L_x_953) ;  /* 0x0000033000007945 */ /* 0x000fe20003800200 */
[----:B------:R-:W-:Y:S02]  /*4280*/  ISETP.GE.OR P0, PT, R62, R50, P4 ;  /* 0x000000323e00720c */ /* 0x000fe40002706670 */
[-C--:B------:R-:W-:Y:S02]  /*4290*/  ISETP.LT.OR P2, PT, R64, R51.reuse, P2 ;  /* 0x000000334000720c */ /* 0x080fe40001741670 */
[----:B------:R-:W-:Y:S07]  /*42a0*/  ISETP.LT.OR P3, PT, R62, R51, P0 ;  /* 0x000000333e00720c */ /* 0x000fee0000761670 */
[----:B------:R-:W-:Y:S06]  /*42b0*/  @P1 BRA `(.L_x_954) ;  /* 0x0000000000b81947 */ /* 0x000fec0003800000 */
[----:B------:R-:W-:Y:S01]  /*42c0*/  ISETP.GE.AND P0, PT, R14, R13, PT ;  /* 0x0000000d0e00720c */ /* 0x000fe20003f06270 */
[----:B-1----:R-:W2:Y:S11]  /*42d0*/  LD.E.128 R8, desc[UR6][R34.64] ;  /* 0x0000000622087980 */ /* 0x002eb6000c101d00 */
[----:B------:R-:W-:Y:S01]  /*42e0*/  @!UPT UIADD3 URZ, UPT, UPT, URZ, URZ, URZ ;  /* 0x000000fffffff290 */ /* 0x000fe2000fffe0ff */
[----:B------:R-:W3:Y:S06]  /*42f0*/  @!P0 LD.E.64 R2, desc[UR6][R16.64] ;  /* 0x0000000610028980 */ /* 0x000eec000c101b00 */
[----:B------:R-:W4:Y:S01]  /*4300*/  @!P0 LD.E.64 R20, desc[UR6][R22.64] ;  /* 0x0000000616148980 */ /* 0x000f22000c101b00 */
[----:B--2---:R-:W-:Y:S02]  /*4310*/  @!P0 LOP3.LUT R0, R8, 0xffff0000, RZ, 0xc0, !PT ;  /* 0xffff000008008812 */ /* 0x004fe400078ec0ff */
[----:B---3--:R-:W-:Y:S02]  /*4320*/  @!P0 SHF.L.U32 R4, R2, 0x10, RZ ;  /* 0x0000001002048819 */ /* 0x008fe400000006ff */
[C---:B------:R-:W-:Y:S02]  /*4330*/  @!P0 SHF.L.U32 R7, R3.reuse, 0x10, RZ ;  /* 0x0000001003078819 */ /* 0x040fe400000006ff */
[----:B------:R-:W-:Y:S01]  /*4340*/  @!P0 LOP3.LUT R6, R3, 0xffff0000, RZ, 0xc0, !PT ;  /* 0xffff000003068812 */ /* 0x000fe200078ec0ff */
[----:B------:R-:W-:Y:S01]  /*4350*/  @!P0 IMAD.U32 R3, R8, 0x10000, RZ ;  /* 0x0001000008038824 */ /* 0x000fe200078e00ff */
[----:B------:R-:W-:Y:S01]  /*4360*/  @!P0 LOP3.LUT R5, R2, 0xffff0000, RZ, 0xc0, !PT ;  /* 0xffff000002058812 */ /* 0x000fe200078ec0ff */
[C---:B----4-:R-:W-:Y:S01]  /*4370*/  @!P0 IMAD.U32 R12, R20.reuse, 0x10000, RZ ;  /* 0x00010000140c8824 */ /* 0x050fe200078e00ff */
[----:B------:R-:W-:Y:S02]  /*4380*/  @!P0 LOP3.LUT R18, R20, 0xffff0000, RZ, 0xc0, !PT ;  /* 0xffff000014128812 */ /* 0x000fe400078ec0ff */
[----:B------:R-:W-:Y:S01]  /*4390*/  @!P0 LOP3.LUT R2, R9, 0xffff0000, RZ, 0xc0, !PT ;  /* 0xffff000009028812 */ /* 0x000fe200078ec0ff */
[C---:B------:R-:W-:Y:S01]  /*43a0*/  @!P0 FMUL.FTZ R25, R0.reuse, R12 ;  /* 0x0000000c00198220 */ /* 0x040fe20000410000 */
[C---:B------:R-:W-:Y:S01]  /*43b0*/  @!P0 SHF.L.U32 R19, R21.reuse, 0x10, RZ ;  /* 0x0000001015138819 */ /* 0x040fe200000006ff */
[-C--:B------:R-:W-:Y:S01]  /*43c0*/  @!P0 FMUL.FTZ R0, R0, R4.reuse ;  /* 0x0000000400008220 */ /* 0x080fe20000410000 */
[----:B------:R-:W-:Y:S01]  /*43d0*/  @!P0 LOP3.LUT R20, R21, 0xffff0000, RZ, 0xc0, !PT ;  /* 0xffff000015148812 */ /* 0x000fe200078ec0ff */
[----:B------:R-:W-:Y:S01]  /*43e0*/  @!P0 FFMA.FTZ R32, R3, R4, -R25 ;  /* 0x0000000403208223 */ /* 0x000fe20000010819 */
[----:B------:R-:W-:Y:S01]  /*43f0*/  @!P0 LOP3.LUT R4, R11, 0xffff0000, RZ, 0xc0, !PT ;  /* 0xffff00000b048812 */ /* 0x000fe200078ec0ff */
[----:B------:R-:W-:Y:S01]  /*4400*/  @!P0 FFMA.FTZ R0, R12, R3, R0 ;  /* 0x000000030c008223 */ /* 0x000fe20000010000 */
[----:B------:R-:W-:Y:S01]  /*4410*/  @!P0 SHF.L.U32 R12, R9, 0x10, RZ ;  /* 0x00000010090c8819 */ /* 0x000fe200000006ff */
[----:B------:R-:W-:Y:S01]  /*4420*/  @!P0 FMUL.FTZ R21, R2, R18 ;  /* 0x0000001202158220 */ /* 0x000fe20000410000 */
[----:B------:R-:W-:Y:S01]  /*4430*/  @!P0 LOP3.LUT R3, R10, 0xffff0000, RZ, 0xc0, !PT ;  /* 0xffff00000a038812 */ /* 0x000fe200078ec0ff */
[-C--:B------:R-:W-:Y:S01]  /*4440*/  @!P0 FMUL.FTZ R2, R2, R5.reuse ;  /* 0x0000000502028220 */ /* 0x080fe20000410000 */
[----:B------:R-:W-:Y:S01]  /*4450*/  @!P0 F2FP.BF16.F32.PACK_AB R0, R0, R32 ;  /* 0x000000200000823e */ /* 0x000fe200000010ff */
[----:B------:R-:W-:Y:S01]  /*4460*/  @!P0 FFMA.FTZ R31, R12, R5, -R21 ;  /* 0x000000050c1f8223 */ /* 0x000fe20000010815 */
[----:B------:R-:W-:Y:S01]  /*4470*/  @!P0 SHF.L.U32 R21, R11, 0x10, RZ ;  /* 0x000000100b158819 */ /* 0x000fe200000006ff */
[C---:B------:R-:W-:Y:S01]  /*4480*/  @!P0 FMUL.FTZ R25, R3.reuse, R19 ;  /* 0x0000001303198220 */ /* 0x040fe20000410000 */
[----:B------:R-:W-:Y:S01]  /*4490*/  @!P0 MOV R8, R0 ;  /* 0x0000000000088202 */ /* 0x000fe20000000f00 */
[----:B------:R-:W-:Y:S02]  /*44a0*/  @!P0 IMAD.U32 R5, R10, 0x10000, RZ ;  /* 0x000100000a058824 */ /* 0x000fe400078e00ff */
[C---:B------:R-:W-:Y:S01]  /*44b0*/  @!P0 FMUL.FTZ R30, R4.reuse, R20 ;  /* 0x00000014041e8220 */ /* 0x040fe20000410000 */
[-C--:B------:R-:W-:Y:S01]  /*44c0*/  @!P0 FMUL.FTZ R3, R3, R7.reuse ;  /* 0x0000000703038220 */ /* 0x080fe20000410000 */
[----:B------:R-:W-:Y:S01]  /*44d0*/  @!P0 FMUL.FTZ R4, R4, R6 ;  /* 0x0000000604048220 */ /* 0x000fe20000410000 */
[----:B------:R-:W-:Y:S01]  /*44e0*/  @!P0 FFMA.FTZ R2, R18, R12, R2 ;  /* 0x0000000c12028223 */ /* 0x000fe20000010002 */
[----:B------:R-:W-:Y:S01]  /*44f0*/  @!P0 FFMA.FTZ R25, R5, R7, -R25 ;  /* 0x0000000705198223 */ /* 0x000fe20000010819 */
[----:B------:R-:W-:Y:S01]  /*4500*/  @!P0 FFMA.FTZ R3, R19, R5, R3 ;  /* 0x0000000513038223 */ /* 0x000fe20000010003 */
[----:B------:R-:W-:Y:S01]  /*4510*/  @!P0 FFMA.FTZ R30, R21, R6, -R30 ;  /* 0x00000006151e8223 */ /* 0x000fe2000001081e */
[----:B------:R-:W-:Y:S01]  /*4520*/  @!P0 FFMA.FTZ R4, R20, R21, R4 ;  /* 0x0000001514048223 */ /* 0x000fe20000010004 */
[----:B------:R-:W-:Y:S02]  /*4530*/  @!P0 F2FP.BF16.F32.PACK_AB R2, R2, R31 ;  /* 0x0000001f0202823e */ /* 0x000fe400000010ff */
[----:B------:R-:W-:Y:S02]  /*4540*/  @!P0 F2FP.BF16.F32.PACK_AB R3, R3, R25 ;  /* 0x000000190303823e */ /* 0x000fe400000010ff */
[----:B------:R-:W-:Y:S01]  /*4550*/  @!P0 F2FP.BF16.F32.PACK_AB R4, R4, R30 ;  /* 0x0000001e0404823e */ /* 0x000fe200000010ff */
[----:B------:R-:W-:Y:S01]  /*4560*/  @!P0 IMAD.MOV.U32 R9, RZ, RZ, R2 ;  /* 0x000000ffff098224 */ /* 0x000fe200078e0002 */
[----:B------:R-:W-:Y:S02]  /*4570*/  @!P0 MOV R10, R3 ;  /* 0x00000003000a8202 */ /* 0x000fe40000000f00 */
[----:B------:R-:W-:Y:S05]  /*4580*/  @!P0 MOV R11, R4 ;  /* 0x00000004000b8202 */ /* 0x000fea0000000f00 */
[----:B------:R2:W-:Y:S02]  /*4590*/  ST.E.128 desc[UR6][R36.64], R8 ;  /* 0x0000000824007985 */ /* 0x0005e4000c101d06 */
.L_x_954:
[----:B------:R-:W-:Y:S05]  /*45a0*/  BSYNC.RECONVERGENT B0 ;  /* 0x0000000000007941 */ /* 0x000fea0003800200 */
.L_x_953:
[----:B------:R-:W-:Y:S04]  /*45b0*/  BSSY.RECONVERGENT B0, `(.L_x_955) ;  /* 0x0000035000007945 */ /* 0x000fe80003800200 */
[----:B------:R-:W-:Y:S05]  /*45c0*/  @P2 BRA `(.L_x_956) ;  /* 0x0000000000cc2947 */ /* 0x000fea0003800000 */
[----:B------:R-:W-:Y:S02]  /*45d0*/  ISETP.GE.AND P0, PT, R14, R13, PT ;  /* 0x0000000d0e00720c */ /* 0x000fe40003f06270 */
[----:B-12---:R-:W-:Y:S04]  /*45e0*/  IADD3 R8, P1, PT, R34, R129, RZ ;  /* 0x0000008122087210 */ /* 0x006fe80007f3e0ff */
[----:B------:R-:W-:Y:S06]  /*45f0*/  IADD3.X R9, PT, PT, R35, R128, RZ, P1, !PT ;  /* 0x0000008023097210 */ /* 0x000fec0000ffe4ff */
[----:B------:R-:W2:Y:S01]  /*4600*/  LD.E.128 R8, desc[UR6][R8.64] ;  /* 0x0000000608087980 */ /* 0x000ea2000c101d00 */
[C---:B------:R-:W-:Y:S04]  /*4610*/  @!P0 IMAD.WIDE R2, R24.reuse, 0x20, R16 ;  /* 0x0000002018028825 */ /* 0x040fe800078e0210 */
[----:B------:R-:W-:Y:S03]  /*4620*/  @!P0 IMAD.WIDE R4, R24, 0x20, R22 ;  /* 0x0000002018048825 */ /* 0x000fe600078e0216 */
[----:B------:R-:W3:Y:S06]  /*4630*/  @!P0 LD.E.64 R2, desc[UR6][R2.64] ;  /* 0x0000000602028980 */ /* 0x000eec000c101b00 */
[----:B------:R1:W4:Y:S01]  /*4640*/  @!P0 LD.E.64 R20, desc[UR6][R4.64] ;  /* 0x0000000604148980 */ /* 0x000322000c101b00 */
[----:B--2---:R-:W-:Y:S02]  /*4650*/  @!P0 LOP3.LUT R0, R8, 0xffff0000, RZ, 0xc0, !PT ;  /* 0xffff000008008812 */ /* 0x004fe400078ec0ff */
[C---:B---3--:R-:W-:Y:S01]  /*4660*/  @!P0 SHF.L.U32 R7, R3.reuse, 0x10, RZ ;  /* 0x0000001003078819 */ /* 0x048fe200000006ff */
[----:B-1----:R-:W-:Y:S01]  /*4670*/  @!P0 IMAD.U32 R4, R2, 0x10000, RZ ;  /* 0x0001000002048824 */ /* 0x002fe200078e00ff */
[----:B------:R-:W-:Y:S01]  /*4680*/  @!P0 LOP3.LUT R6, R3, 0xffff0000, RZ, 0xc0, !PT ;  /* 0xffff000003068812 */ /* 0x000fe200078ec0ff */
[----:B------:R-:W-:Y:S01]  /*4690*/  @!P0 IMAD.U32 R3, R8, 0x10000, RZ ;  /* 0x0001000008038824 */ /* 0x000fe200078e00ff */
[----:B------:R-:W-:Y:S02]  /*46a0*/  @!P0 LOP3.LUT R5, R2, 0xffff0000, RZ, 0xc0, !PT ;  /* 0xffff000002058812 */ /* 0x000fe400078ec0ff */
[C---:B----4-:R-:W-:Y:S01]  /*46b0*/  @!P0 LOP3.LUT R18, R20.reuse, 0xffff0000, RZ, 0xc0, !PT ;  /* 0xffff000014128812 */ /* 0x050fe200078ec0ff */
[----:B------:R-:W-:Y:S01]  /*46c0*/  @!P0 IMAD.U32 R12, R20, 0x10000, RZ ;  /* 0x00010000140c8824 */ /* 0x000fe200078e00ff */
[----:B------:R-:W-:Y:S02]  /*46d0*/  @!P0 LOP3.LUT R2, R9, 0xffff0000, RZ, 0xc0, !PT ;  /* 0xffff000009028812 */ /* 0x000fe400078ec0ff */
[C---:B------:R-:W-:Y:S01]  /*46e0*/  @!P0 SHF.L.U32 R19, R21.reuse, 0x10, RZ ;  /* 0x0000001015138819 */ /* 0x040fe200000006ff */
[C---:B------:R-:W-:Y:S01]  /*46f0*/  @!P0 FMUL.FTZ R25, R0.reuse, R12 ;  /* 0x0000000c00198220 */ /* 0x040fe20000410000 */
[----:B------:R-:W-:Y:S01]  /*4700*/  @!P0 LOP3.LUT R20, R21, 0xffff0000, RZ, 0xc0, !PT ;  /* 0xffff000015148812 */ /* 0x000fe200078ec0ff */
[----:B------:R-:W-:Y:S01]  /*4710*/  @!P0 FMUL.FTZ R0, R0, R4 ;  /* 0x0000000400008220 */ /* 0x000fe20000410000 */
[----:B------:R-:W-:Y:S01]  /*4720*/  @!P0 FMUL.FTZ R21, R2, R18 ;  /* 0x0000001202158220 */ /* 0x000fe20000410000 */
[----:B------:R-:W-:Y:S01]  /*4730*/  @!P0 FFMA.FTZ R32, R3, R4, -R25 ;  /* 0x0000000403208223 */ /* 0x000fe20000010819 */
[----:B------:R-:W-:Y:S01]  /*4740*/  @!P0 LOP3.LUT R4, R11, 0xffff0000, RZ, 0xc0, !PT ;  /* 0xffff00000b048812 */ /* 0x000fe200078ec0ff */
[----:B------:R-:W-:Y:S01]  /*4750*/  @!P0 FFMA.FTZ R0, R12, R3, R0 ;  /* 0x000000030c008223 */ /* 0x000fe20000010000 */
[----:B------:R-:W-:Y:S01]  /*4760*/  @!P0 SHF.L.U32 R12, R9, 0x10, RZ ;  /* 0x00000010090c8819 */ /* 0x000fe200000006ff */
[-C--:B------:R-:W-:Y:S01]  /*4770*/  @!P0 FMUL.FTZ R2, R2, R5.reuse ;  /* 0x0000000502028220 */ /* 0x080fe20000410000 */
[----:B------:R-:W-:Y:S01]  /*4780*/  @!P0 LOP3.LUT R3, R10, 0xffff0000, RZ, 0xc0, !PT ;  /* 0xffff00000a038812 */ /* 0x000fe200078ec0ff */
[----:B------:R-:W-:Y:S01]  /*4790*/  @!P0 FMUL.FTZ R30, R4, R20 ;  /* 0x00000014041e8220 */ /* 0x000fe20000410000 */
[----:B------:R-:W-:Y:S01]  /*47a0*/  @!P0 F2FP.BF16.F32.PACK_AB R0, R0, R32 ;  /* 0x000000200000823e */ /* 0x000fe200000010ff */
[----:B------:R-:W-:Y:S01]  /*47b0*/  @!P0 FFMA.FTZ R31, R12, R5, -R21 ;  /* 0x000000050c1f8223 */ /* 0x000fe20000010815 */
[----:B------:R-:W-:Y:S01]  /*47c0*/  @!P0 SHF.L.U32 R21, R11, 0x10, RZ ;  /* 0x000000100b158819 */ /* 0x000fe200000006ff */
[C---:B------:R-:W-:Y:S01]  /*47d0*/  @!P0 FMUL.FTZ R25, R3.reuse, R19 ;  /* 0x0000001303198220 */ /* 0x040fe20000410000 */
[----:B------:R-:W-:Y:S01]  /*47e0*/  @!P0 MOV R8, R0 ;  /* 0x0000000000088202 */ /* 0x000fe20000000f00 */
[----:B------:R-:W-:Y:S02]  /*47f0*/  @!P0 IMAD.U32 R5, R10, 0x10000, RZ ;  /* 0x000100000a058824 */ /* 0x000fe400078e00ff */
[-C--:B------:R-:W-:Y:S01]  /*4800*/  @!P0 FMUL.FTZ R3, R3, R7.reuse ;  /* 0x0000000703038220 */ /* 0x080fe20000410000 */
[----:B------:R-:W-:Y:S01]  /*4810*/  @!P0 FMUL.FTZ R4, R4, R6 ;  /* 0x0000000604048220 */ /* 0x000fe20000410000 */
[----:B------:R-:W-:Y:S01]  /*4820*/  @!P0 FFMA.FTZ R2, R18, R12, R2 ;  /* 0x0000000c12028223 */ /* 0x000fe20000010002 */
[----:B------:R-:W-:Y:S01]  /*4830*/  @!P0 FFMA.FTZ R25, R5, R7, -R25 ;  /* 0x0000000705198223 */ /* 0x000fe20000010819 */
[----:B------:R-:W-:Y:S01]  /*4840*/  @!P0 FFMA.FTZ R3, R19, R5, R3 ;  /* 0x0000000513038223 */ /* 0x000fe20000010003 */
[----:B------:R-:W-:Y:S01]  /*4850*/  @!P0 FFMA.FTZ R30, R21, R6, -R30 ;  /* 0x00000006151e8223 */ /* 0x000fe2000001081e */
[----:B------:R-:W-:Y:S01]  /*4860*/  LEA R6, P1, R234, R36, 0x5 ;  /* 0x00000024ea067211 */ /* 0x000fe200078228ff */
[----:B------:R-:W-:Y:S01]  /*4870*/  @!P0 FFMA.FTZ R4, R20, R21, R4 ;  /* 0x0000001514048223 */ /* 0x000fe20000010004 */
[----:B------:R-:W-:Y:S02]  /*4880*/  @!P0 F2FP.BF16.F32.PACK_AB R2, R2, R31 ;  /* 0x0000001f0202823e */ /* 0x000fe400000010ff */
[----:B------:R-:W-:Y:S02]  /*4890*/  @!P0 F2FP.BF16.F32.PACK_AB R3, R3, R25 ;  /* 0x000000190303823e */ /* 0x000fe400000010ff */
[----:B------:R-:W-:Y:S01]  /*48a0*/  @!P0 F2FP.BF16.F32.PACK_AB R4, R4, R30 ;  /* 0x0000001e0404823e */ /* 0x000fe200000010ff */
[----:B------:R-:W-:Y:S01]  /*48b0*/  @!P0 IMAD.MOV.U32 R9, RZ, RZ, R2 ;  /* 0x000000ffff098224 */ /* 0x000fe200078e0002 */
[----:B------:R-:W-:Y:S02]  /*48c0*/  LEA.HI.X R7, R234, R37, R235, 0x5, P1 ;  /* 0x00000025ea077211 */ /* 0x000fe400008f2ceb */
[----:B------:R-:W-:Y:S02]  /*48d0*/  @!P0 MOV R10, R3 ;  /* 0x00000003000a8202 */ /* 0x000fe40000000f00 */
[----:B------:R-:W-:Y:S05]  /*48e0*/  @!P0 MOV R11, R4 ;  /* 0x00000004000b8202 */ /* 0x000fea0000000f00 */
[----:B------:R3:W-:Y:S02]  /*48f0*/  ST.E.128 desc[UR6][R6.64], R8 ;  /* 0x0000000806007985 */ /* 0x0007e4000c101d06 */
.L_x_956:
[----:B------:R-:W-:Y:S05]  /*4900*/  BSYNC.RECONVERGENT B0 ;  /* 0x0000000000007941 */ /* 0x000fea0003800200 */
.L_x_955:
[----:B------:R-:W-:Y:S01]  /*4910*/  ISETP.GE.OR P2, PT, R74, R50, P4 ;  /* 0x000000324a00720c */ /* 0x000fe20002746670 */
[----:B------:R-:W-:Y:S04]  /*4920*/  BSSY.RECONVERGENT B0, `(.L_x_957) ;  /* 0x0000035000007945 */ /* 0x000fe80003800200 */
[----:B------:R-:W-:Y:S08]  /*4930*/  @P3 BRA `(.L_x_958) ;  /* 0x0000000000cc3947 */ /* 0x000ff00003800000 */
[----:B------:R-:W-:Y:S02]  /*4940*/  ISETP.GE.AND P0, PT, R14, R13, PT ;  /* 0x0000000d0e00720c */ /* 0x000fe40003f06270 */
[----:B-123--:R-:W-:Y:S04]  /*4950*/  IADD3 R8, P1, PT, R34, R131, RZ ;  /* 0x0000008322087210 */ /* 0x00efe80007f3e0ff */
        /* <DEDUP_REMOVED lines=49> */
.L_x_958:
[----:B------:R-:W-:Y:S05]  /*4c70*/  BSYNC.RECONVERGENT B0 ;  /* 0x0000000000007941 */ /* 0x000fea0003800200 */
.L_x_957:
[-C--:B------:R-:W-:Y:S01]  /*4c80*/  ISETP.LT.OR P1, PT, R74, R51.reuse, P2 ;  /* 0x000000334a00720c */ /* 0x080fe20001721670 */
[----:B------:R-:W-:Y:S01]  /*4c90*/  BSSY.RECONVERGENT B0, `(.L_x_959) ;  /* 0x000003b000007945 */ /* 0x000fe20003800200 */
[C---:B------:R-:W-:Y:S04]  /*4ca0*/  ISETP.GE.OR P0, PT, R73.reuse, R50, P4 ;  /* 0x000000324900720c */ /* 0x040fe80002706670 */
[----:B------:R-:W-:Y:S07]  /*4cb0*/  ISETP.LT.OR P2, PT, R73, R51, P0 ;  /* 0x000000334900720c */ /* 0x000fee0000741670 */
[----:B------:R-:W-:Y:S06]  /*4cc0*/  @P1 BRA `(.L_x_960) ;  /* 0x0000000000dc1947 */ /* 0x000fec0003800000 */
[----:B------:R-:W-:Y:S02]  /*4cd0*/  ISETP.GE.AND P0, PT, R14, R13, PT ;  /* 0x0000000d0e00720c */ /* 0x000fe40003f06270 */
[----:B-1234-:R-:W-:Y:S04]  /*4ce0*/  IADD3 R8, P1, PT, R34, R126, RZ ;  /* 0x0000007e22087210 */ /* 0x01efe80007f3e0ff */
[----:B------:R-:W-:Y:S06]  /*4cf0*/  IADD3.X R9, PT, PT, R35, R91, RZ, P1, !PT ;  /* 0x0000005b23097210 */ /* 0x000fec0000ffe4ff */
[----:B------:R-:W2:Y:S01]  /*4d00*/  LD.E.128 R8, desc[UR6][R8.64] ;  /* 0x0000000608087980 */ /* 0x000ea2000c101d00 */
[C---:B------:R-:W-:Y:S04]  /*4d10*/  @!P0 IMAD.WIDE R2, R24.reuse, 0x60, R16 ;  /* 0x0000006018028825 */ /* 0x040fe800078e0210 */
[----:B------:R-:W-:Y:S03]  /*4d20*/  @!P0 IMAD.WIDE R4, R24, 0x60, R22 ;  /* 0x0000006018048825 */ /* 0x000fe600078e0216 */
[----:B------:R-:W3:Y:S06]  /*4d30*/  @!P0 LD.E.64 R2, desc[UR6][R2.64] ;  /* 0x0000000602028980 */ /* 0x000eec000c101b00 */
[----:B------:R3:W4:Y:S01]  /*4d40*/  @!P0 LD.E.64 R20, desc[UR6][R4.64] ;  /* 0x0000000604148980 */ /* 0x000722000c101b00 */
[----:B--2---:R-:W-:Y:S02]  /*4d50*/  @!P0 LOP3.LUT R0, R8, 0xffff0000, RZ, 0xc0, !PT ;  /* 0xffff000008008812 */ /* 0x004fe400078ec0ff */
[----:B---3--:R-:W-:Y:S01]  /*4d60*/  @!P0 SHF.L.U32 R4, R2, 0x10, RZ ;  /* 0x0000001002048819 */ /* 0x008fe200000006ff */
[C---:B------:R-:W-:Y:S01]  /*4d70*/  @!P0 IMAD.U32 R7, R3.reuse, 0x10000, RZ ;  /* 0x0001000003078824 */ /* 0x040fe200078e00ff */
[----:B------:R-:W-:Y:S01]  /*4d80*/  @!P0 LOP3.LUT R6, R3, 0xffff0000, RZ, 0xc0, !PT ;  /* 0xffff000003068812 */ /* 0x000fe200078ec0ff */
[----:B------:R-:W-:Y:S01]  /*4d90*/  @!P0 IMAD.U32 R3, R8, 0x10000, RZ ;  /* 0x0001000008038824 */ /* 0x000fe200078e00ff */
[----:B------:R-:W-:Y:S02]  /*4da0*/  @!P0 LOP3.LUT R5, R2, 0xffff0000, RZ, 0xc0, !PT ;  /* 0xffff000002058812 */ /* 0x000fe400078ec0ff */
[C---:B----4-:R-:W-:Y:S02]  /*4db0*/  @!P0 SHF.L.U32 R12, R20.reuse, 0x10, RZ ;  /* 0x00000010140c8819 */ /* 0x050fe400000006ff */
        /* <DEDUP_REMOVED lines=13> */
[----:B------:R-:W-:Y:S01]  /*4e90*/  @!P0 FMUL.FTZ R30, R4, R20 ;  /* 0x00000014041e8220 */ /* 0x000fe20000410000 */
[----:B------:R-:W-:Y:S01]  /*4ea0*/  @!P0 FFMA.FTZ R31, R12, R5, -R21 ;  /* 0x000000050c1f8223 */ /* 0x000fe20000010815 */
[----:B------:R-:W-:Y:S01]  /*4eb0*/  @!P0 SHF.L.U32 R5, R10, 0x10, RZ ;  /* 0x000000100a058819 */ /* 0x000fe200000006ff */
[----:B------:R-:W-:Y:S02]  /*4ec0*/  @!P0 IMAD.U32 R21, R11, 0x10000, RZ ;  /* 0x000100000b158824 */ /* 0x000fe400078e00ff */
[C---:B------:R-:W-:Y:S01]  /*4ed0*/  @!P0 FMUL.FTZ R25, R3.reuse, R19 ;  /* 0x0000001303198220 */ /* 0x040fe20000410000 */
[-C--:B------:R-:W-:Y:S01]  /*4ee0*/  @!P0 FMUL.FTZ R3, R3, R7.reuse ;  /* 0x0000000703038220 */ /* 0x080fe20000410000 */
[-C--:B------:R-:W-:Y:S01]  /*4ef0*/  @!P0 FMUL.FTZ R4, R4, R6.reuse ;  /* 0x0000000604048220 */ /* 0x080fe20000410000 */
[----:B------:R-:W-:Y:S01]  /*4f00*/  @!P0 FFMA.FTZ R30, R21, R6, -R30 ;  /* 0x00000006151e8223 */ /* 0x000fe2000001081e */
[----:B------:R-:W-:Y:S01]  /*4f10*/  MOV R6, R36 ;  /* 0x0000002400067202 */ /* 0x000fe20000000f00 */
[----:B------:R-:W-:Y:S01]  /*4f20*/  @!P0 FFMA.FTZ R25, R5, R7, -R25 ;  /* 0x0000000705198223 */ /* 0x000fe20000010819 */
[----:B------:R-:W-:Y:S01]  /*4f30*/  MOV R7, R37 ;  /* 0x0000002500077202 */ /* 0x000fe20000000f00 */
[----:B------:R-:W-:Y:S01]  /*4f40*/  @!P0 FFMA.FTZ R2, R18, R12, R2 ;  /* 0x0000000c12028223 */ /* 0x000fe20000010002 */
[----:B------:R-:W-:Y:S01]  /*4f50*/  @!P0 F2FP.BF16.F32.PACK_AB R12, R0, R32 ;  /* 0x00000020000c823e */ /* 0x000fe200000010ff */
[----:B------:R-:W-:Y:S01]  /*4f60*/  @!P0 FFMA.FTZ R3, R19, R5, R3 ;  /* 0x0000000513038223 */ /* 0x000fe20000010003 */
[----:B------:R-:W-:Y:S01]  /*4f70*/  @!P0 FFMA.FTZ R4, R20, R21, R4 ;  /* 0x0000001514048223 */ /* 0x000fe20000010004 */
[----:B------:R-:W-:Y:S01]  /*4f80*/  IMAD.WIDE.U32 R6, R234, 0x60, R6 ;  /* 0x00000060ea067825 */ /* 0x000fe200078e0006 */
[----:B------:R-:W-:Y:S02]  /*4f90*/  @!P0 F2FP.BF16.F32.PACK_AB R2, R2, R31 ;  /* 0x0000001f0202823e */ /* 0x000fe400000010ff */
[----:B------:R-:W-:Y:S01]  /*4fa0*/  @!P0 F2FP.BF16.F32.PACK_AB R3, R3, R25 ;  /* 0x000000190303823e */ /* 0x000fe200000010ff */
[----:B------:R-:W-:Y:S01]  /*4fb0*/  IMAD R18, R235, 0x60, RZ ;  /* 0x00000060eb127824 */ /* 0x000fe200078e02ff */
[----:B------:R-:W-:Y:S01]  /*4fc0*/  @!P0 F2FP.BF16.F32.PACK_AB R0, R4, R30 ;  /* 0x0000001e0400823e */ /* 0x000fe200000010ff */
[----:B------:R-:W-:Y:S01]  /*4fd0*/  @!P0 IMAD.MOV.U32 R9, RZ, RZ, R2 ;  /* 0x000000ffff098224 */ /* 0x000fe200078e0002 */
[----:B------:R-:W-:Y:S01]  /*4fe0*/  MOV R4, R6 ;  /* 0x0000000600047202 */ /* 0x000fe20000000f00 */
[----:B------:R-:W-:Y:S01]  /*4ff0*/  IMAD.IADD R5, R18, 0x1, R7 ;  /* 0x0000000112057824 */ /* 0x000fe200078e0207 */
[----:B------:R-:W-:Y:S02]  /*5000*/  @!P0 MOV R8, R12 ;  /* 0x0000000c00088202 */ /* 0x000fe40000000f00 */
[----:B------:R-:W-:Y:S02]  /*5010*/  @!P0 MOV R10, R3 ;  /* 0x00000003000a8202 */ /* 0x000fe40000000f00 */
[----:B------:R-:W-:Y:S05]  /*5020*/  @!P0 MOV R11, R0 ;  /* 0x00000000000b8202 */ /* 0x000fea0000000f00 */
[----:B------:R1:W-:Y:S02]  /*5030*/  ST.E.128 desc[UR6][R4.64], R8 ;  /* 0x0000000804007985 */ /* 0x0003e4000c101d06 */
.L_x_960:
[----:B------:R-:W-:Y:S05]  /*5040*/  BSYNC.RECONVERGENT B0 ;  /* 0x0000000000007941 */ /* 0x000fea0003800200 */
.L_x_959:
[----:B------:R-:W-:Y:S01]  /*5050*/  ISETP.GE.OR P3, PT, R72, R50, P4 ;  /* 0x000000324800720c */ /* 0x000fe20002766670 */
[----:B------:R-:W-:Y:S04]  /*5060*/  BSSY.RECONVERGENT B0, `(.L_x_961) ;  /* 0x0000035000007945 */ /* 0x000fe80003800200 */
[----:B------:R-:W-:Y:S08]  /*5070*/  @P2 BRA `(.L_x_962) ;  /* 0x0000000000cc2947 */ /* 0x000ff00003800000 */
        /* <DEDUP_REMOVED lines=51> */
.L_x_962:
[----:B------:R-:W-:Y:S05]  /*53b0*/  BSYNC.RECONVERGENT B0 ;  /* 0x0000000000007941 */ /* 0x000fea0003800200 */
.L_x_961:
        /* <DEDUP_REMOVED lines=60> */
.L_x_964:
[----:B------:R-:W-:Y:S05]  /*5780*/  BSYNC.RECONVERGENT B0 ;  /* 0x0000000000007941 */ /* 0x000fea0003800200 */
.L_x_963:
        /* <DEDUP_REMOVED lines=58> */
.L_x_966:
[----:B------:R-:W-:Y:S05]  /*5b30*/  BSYNC.RECONVERGENT B0 ;  /* 0x0000000000007941 */ /* 0x000fea0003800200 */
.L_x_965:
[----:B------:R-:W-:Y:S01]  /*5b40*/  ISETP.NE.AND P1, PT, R46, RZ, PT ;  /* 0x000000ff2e00720c */ /* 0x000fe20003f25270 */
[----:B------:R-:W-:Y:S01]  /*5b50*/  BSSY.RECONVERGENT B0, `(.L_x_967) ;  /* 0x000003d000007945 */ /* 0x000fe20003800200 */
[----:B------:R-:W-:Y:S02]  /*5b60*/  ISETP.GE.OR P0, PT, R70, R50, P4 ;  /* 0x000000324600720c */ /* 0x000fe40002706670 */
[----:B------:R-:W-:Y:S02]  /*5b70*/  ISETP.GE.OR P6, PT, R14, R33, P1 ;  /* 0x000000210e00720c */ /* 0x000fe40000fc6670 */
[-C--:B------:R-:W-:Y:S02]  /*5b80*/  ISETP.LT.OR P1, PT, R71, R51.reuse, P2 ;  /* 0x000000334700720c */ /* 0x080fe40001721670 */
[----:B------:R-:W-:Y:S11]  /*5b90*/  ISETP.LT.OR P2, PT, R70, R51, P0 ;  /* 0x000000334600720c */ /* 0x000ff60000741670 */
[----:B------:R-:W-:Y:S05]  /*5ba0*/  @P1 BRA `(.L_x_968) ;  /* 0x0000000000dc1947 */ /* 0x000fea0003800000 */
        /* <DEDUP_REMOVED lines=55> */
.L_x_968:
[----:B------:R-:W-:Y:S05]  /*5f20*/  BSYNC.RECONVERGENT B0 ;  /* 0x0000000000007941 */ /* 0x000fea0003800200 */
.L_x_967:
[----:B------:R-:W-:Y:S01]  /*5f30*/  ISETP.GE.OR P5, PT, R69, R50, P4 ;  /* 0x000000324500720c */ /* 0x000fe200027a6670 */
[----:B------:R-:W-:Y:S04]  /*5f40*/  BSSY.RECONVERGENT B0, `(.L_x_969) ;  /* 0x0000035000007945 */ /* 0x000fe80003800200 */
[----:B------:R-:W-:Y:S08]  /*5f50*/  @P2 BRA `(.L_x_970) ;  /* 0x0000000000cc2947 */ /* 0x000ff00003800000 */
[----:B------:R-:W-:Y:S02]  /*5f60*/  ISETP.GE.AND P0, PT, R14, R13, PT ;  /* 0x0000000d0e00720c */ /* 0x000fe40003f06270 */
[C---:B-1234-:R-:W-:Y:S04]  /*5f70*/  LEA R8, P1, R42.reuse, R34, 0x8 ;  /* 0x000000222a087211 */ /* 0x05efe800078240ff */
[----:B------:R-:W-:Y:S06]  /*5f80*/  LEA.HI.X R9, R42, R35, R43, 0x8, P1 ;  /* 0x000000232a097211 */ /* 0x000fec00008f442b */
[----:B------:R-:W2:Y:S01]  /*5f90*/  LD.E.128 R8, desc[UR6][R8.64] ;  /* 0x0000000608087980 */ /* 0x000ea2000c101d00 */
[C---:B------:R-:W-:Y:S04]  /*5fa0*/  @!P0 IMAD.WIDE R2, R24.reuse, 0x100, R16 ;  /* 0x0000010018028825 */ /* 0x040fe800078e0210 */
[----:B------:R-:W-:Y:S03]  /*5fb0*/  @!P0 IMAD.WIDE R4, R24, 0x100, R22 ;  /* 0x0000010018048825 */ /* 0x000fe600078e0216 */
[----:B------:R-:W3:Y:S06]  /*5fc0*/  @!P0 LD.E.64 R2, desc[UR6][R2.64] ;  /* 0x0000000602028980 */ /* 0x000eec000c101b00 */
[----:B------:R3:W4:Y:S01]  /*5fd0*/  @!P0 LD.E.64 R20, desc[UR6][R4.64] ;  /* 0x0000000604148980 */ /* 0x000722000c101b00 */
[----:B--2---:R-:W-:Y:S02]  /*5fe0*/  @!P0 LOP3.LUT R0, R8, 0xffff0000, RZ, 0xc0, !PT ;  /* 0xffff000008008812 */ /* 0x004fe400078ec0ff */
[C---:B---3--:R-:W-:Y:S01]  /*5ff0*/  @!P0 SHF.L.U32 R4, R2.reuse, 0x10, RZ ;  /* 0x0000001002048819 */ /* 0x048fe200000006ff */
[C---:B------:R-:W-:Y:S01]  /*6000*/  @!P0 IMAD.U32 R7, R3.reuse, 0x10000, RZ ;  /* 0x0001000003078824 */ /* 0x040fe200078e00ff */
[----:B------:R-:W-:Y:S02]  /*6010*/  @!P0 LOP3.LUT R6, R3, 0xffff0000, RZ, 0xc0, !PT ;  /* 0xffff000003068812 */ /* 0x000fe400078ec0ff */
[----:B------:R-:W-:Y:S02]  /*6020*/  @!P0 LOP3.LUT R5, R2, 0xffff0000, RZ, 0xc0, !PT ;  /* 0xffff000002058812 */ /* 0x000fe400078ec0ff */
[----:B----4-:R-:W-:Y:S01]  /*6030*/  @!P0 SHF.L.U32 R12, R20, 0x10, RZ ;  /* 0x00000010140c8819 */ /* 0x010fe200000006ff */
[----:B------:R-:W-:Y:S01]  /*6040*/  @!P0 IMAD.U32 R19, R21, 0x10000, RZ ;  /* 0x0001000015138824 */ /* 0x000fe200078e00ff */
[----:B------:R-:W-:Y:S02]  /*6050*/  @!P0 SHF.L.U32 R3, R8, 0x10, RZ ;  /* 0x0000001008038819 */ /* 0x000fe400000006ff */
[----:B------:R-:W-:Y:S01]  /*6060*/  @!P0 LOP3.LUT R18, R20, 0xffff0000, RZ, 0xc0, !PT ;  /* 0xffff000014128812 */ /* 0x000fe200078ec0ff */
[C---:B------:R-:W-:Y:S01]  /*6070*/  @!P0 FMUL.FTZ R25, R0.reuse, R12 ;  /* 0x0000000c00198220 */ /* 0x040fe20000410000 */
[----:B------:R-:W-:Y:S01]  /*6080*/  @!P0 LOP3.LUT R2, R9, 0xffff0000, RZ, 0xc0, !PT ;  /* 0xffff000009028812 */ /* 0x000fe200078ec0ff */
[-C--:B------:R-:W-:Y:S01]  /*6090*/  @!P0 FMUL.FTZ R0, R0, R4.reuse ;  /* 0x0000000400008220 */ /* 0x080fe20000410000 */
[----:B------:R-:W-:Y:S01]  /*60a0*/  @!P0 LOP3.LUT R20, R21, 0xffff0000, RZ, 0xc0, !PT ;  /* 0xffff000015148812 */ /* 0x000fe200078ec0ff */
[----:B------:R-:W-:Y:S01]  /*60b0*/  @!P0 FFMA.FTZ R32, R3, R4, -R25 ;  /* 0x0000000403208223 */ /* 0x000fe20000010819 */
[----:B------:R-:W-:Y:S01]  /*60c0*/  @!P0 LOP3.LUT R4, R11, 0xffff0000, RZ, 0xc0, !PT ;  /* 0xffff00000b048812 */ /* 0x000fe200078ec0ff */
[----:B------:R-:W-:Y:S01]  /*60d0*/  @!P0 FFMA.FTZ R0, R12, R3, R0 ;  /* 0x000000030c008223 */ /* 0x000fe20000010000 */
[----:B------:R-:W-:Y:S01]  /*60e0*/  @!P0 LOP3.LUT R3, R10, 0xffff0000, RZ, 0xc0, !PT ;  /* 0xffff00000a038812 */ /* 0x000fe200078ec0ff */
[----:B------:R-:W-:Y:S02]  /*60f0*/  @!P0 IMAD.U32 R12, R9, 0x10000, RZ ;  /* 0x00010000090c8824 */ /* 0x000fe400078e00ff */
[C---:B------:R-:W-:Y:S01]  /*6100*/  @!P0 FMUL.FTZ R21, R2.reuse, R18 ;  /* 0x0000001202158220 */ /* 0x040fe20000410000 */
[----:B------:R-:W-:Y:S01]  /*6110*/  @!P0 FMUL.FTZ R2, R2, R5 ;  /* 0x0000000502028220 */ /* 0x000fe20000410000 */
[----:B------:R-:W-:Y:S01]  /*6120*/  @!P0 F2FP.BF16.F32.PACK_AB R0, R0, R32 ;  /* 0x000000200000823e */ /* 0x000fe200000010ff */
[C---:B------:R-:W-:Y:S01]  /*6130*/  @!P0 FMUL.FTZ R25, R3.reuse, R19 ;  /* 0x0000001303198220 */ /* 0x040fe20000410000 */
[----:B------:R-:W-:Y:S01]  /*6140*/  @!P0 FFMA.FTZ R31, R12, R5, -R21 ;  /* 0x000000050c1f8223 */ /* 0x000fe20000010815 */
[----:B------:R-:W-:Y:S01]  /*6150*/  @!P0 SHF.L.U32 R5, R10, 0x10, RZ ;  /* 0x000000100a058819 */ /* 0x000fe200000006ff */
[----:B------:R-:W-:Y:S01]  /*6160*/  @!P0 FMUL.FTZ R3, R3, R7 ;  /* 0x0000000703038220 */ /* 0x000fe20000410000 */
[----:B------:R-:W-:Y:S01]  /*6170*/  @!P0 MOV R8, R0 ;  /* 0x0000000000088202 */ /* 0x000fe20000000f00 */
[C---:B------:R-:W-:Y:S01]  /*6180*/  @!P0 FMUL.FTZ R30, R4.reuse, R20 ;  /* 0x00000014041e8220 */ /* 0x040fe20000410000 */
[----:B------:R-:W-:Y:S02]  /*6190*/  @!P0 IMAD.U32 R21, R11, 0x10000, RZ ;  /* 0x000100000b158824 */ /* 0x000fe400078e00ff */
[----:B------:R-:W-:Y:S01]  /*61a0*/  @!P0 FMUL.FTZ R4, R4, R6 ;  /* 0x0000000604048220 */ /* 0x000fe20000410000 */
[----:B------:R-:W-:Y:S01]  /*61b0*/  @!P0 FFMA.FTZ R2, R18, R12, R2 ;  /* 0x0000000c12028223 */ /* 0x000fe20000010002 */
[----:B------:R-:W-:Y:S01]  /*61c0*/  @!P0 FFMA.FTZ R3, R19, R5, R3 ;  /* 0x0000000513038223 */ /* 0x000fe20000010003 */
[----:B------:R-:W-:Y:S01]  /*61d0*/  @!P0 FFMA.FTZ R25, R5, R7, -R25 ;  /* 0x0000000705198223 */ /* 0x000fe20000010819 */
        /* <DEDUP_REMOVED lines=11> */
.L_x_970:
[----:B------:R-:W-:Y:S05]  /*6290*/  BSYNC.RECONVERGENT B0 ;  /* 0x0000000000007941 */ /* 0x000fea0003800200 */
.L_x_969:
[-C--:B------:R-:W-:Y:S01]  /*62a0*/  ISETP.LT.OR P5, PT, R69, R51.reuse, P5 ;  /* 0x000000334500720c */ /* 0x080fe20002fa1670 */
[----:B------:R-:W-:Y:S01]  /*62b0*/  BSSY.RECONVERGENT B0, `(.L_x_971) ;  /* 0x0000047000007945 */ /* 0x000fe20003800200 */
[----:B------:R-:W-:Y:S02]  /*62c0*/  ISETP.NE.AND P0, PT, R47, RZ, PT ;  /* 0x000000ff2f00720c */ /* 0x000fe40003f05270 */
[-C--:B------:R-:W-:Y:S02]  /*62d0*/  ISETP.GE.OR P3, PT, R68, R50.reuse, P4 ;  /* 0x000000324400720c */ /* 0x080fe40002766670 */
[-C--:B------:R-:W-:Y:S02]  /*62e0*/  ISETP.GE.OR P2, PT, R67, R50.reuse, P4 ;  /* 0x000000324300720c */ /* 0x080fe40002746670 */
[----:B------:R-:W-:Y:S02]  /*62f0*/  PLOP3.LUT P6, PT, P6, P0, PT, 0xf2, 0x2f ;  /* 0x00000000002f781c */ /* 0x000fe400037c1e72 */
[-C--:B------:R-:W-:Y:S02]  /*6300*/  ISETP.GE.OR P1, PT, R66, R50.reuse, P4 ;  /* 0x000000324200720c */ /* 0x080fe40002726670 */
[----:B------:R-:W-:Y:S02]  /*6310*/  ISETP.GE.OR P0, PT, R77, R50, P4 ;  /* 0x000000324d00720c */ /* 0x000fe40002706670 */
[-C--:B------:R-:W-:Y:S02]  /*6320*/  ISETP.LT.OR P4, PT, R68, R51.reuse, P3 ;  /* 0x000000334400720c */ /* 0x080fe40001f81670 */
[-C--:B------:R-:W-:Y:S02]  /*6330*/  ISETP.LT.OR P3, PT, R67, R51.reuse, P2 ;  /* 0x000000334300720c */ /* 0x080fe40001761670 */
[-C--:B------:R-:W-:Y:S02]  /*6340*/  ISETP.LT.OR P2, PT, R66, R51.reuse, P1 ;  /* 0x000000334200720c */ /* 0x080fe40000f41670 */
[----:B------:R-:W-:Y:S01]  /*6350*/  ISETP.LT.OR P1, PT, R77, R51, P0 ;  /* 0x000000334d00720c */ /* 0x000fe20000721670 */
[----:B------:R-:W-:Y:S01]  /*6360*/  @!UPT UIADD3 URZ, UPT, UPT, URZ, URZ, URZ ;  /* 0x000000fffffff290 */ /* 0x000fe2000fffe0ff */
[----:B------:R-:W-:Y:S11]  /*6370*/  @P5 BRA `(.L_x_972) ;  /* 0x0000000000e85947 */ /* 0x000ff60003800000 */
[----:B------:R-:W-:Y:S01]  /*6380*/  ISETP.GE.AND P0, PT, R14, R13, PT ;  /* 0x0000000d0e00720c */ /* 0x000fe20003f06270 */
[----:B------:R-:W-:Y:S01]  /*6390*/  IMAD R0, R43, 0x120, RZ ;  /* 0x000001202b007824 */ /* 0x000fe200078e02ff */
[----:B-1234-:R-:W-:Y:S02]  /*63a0*/  MOV R8, R34 ;  /* 0x0000002200087202 */ /* 0x01efe40000000f00 */
[----:B------:R-:W-:Y:S03]  /*63b0*/  MOV R9, R35 ;  /* 0x0000002300097202 */ /* 0x000fe60000000f00 */
[----:B------:R-:W-:Y:S04]  /*63c0*/  IMAD.WIDE.U32 R8, R42, 0x120, R8 ;  /* 0x000001202a087825 */ /* 0x000fe800078e0008 */
[----:B------:R-:W-:Y:S02]  /*63d0*/  IMAD.IADD R9, R0, 0x1, R9 ;  /* 0x0000000100097824 */ /* 0x000fe400078e0209 */
[C---:B------:R-:W-:Y:S04]  /*63e0*/  @!P0 IMAD.WIDE R2, R24.reuse, 0x120, R16 ;  /* 0x0000012018028825 */ /* 0x040fe800078e0210 */
[----:B------:R-:W-:Y:S01]  /*63f0*/  @!P0 IMAD.WIDE R4, R24, 0x120, R22 ;  /* 0x0000012018048825 */ /* 0x000fe200078e0216 */
[----:B------:R-:W2:Y:S08]  /*6400*/  LD.E.128 R8, desc[UR6][R8.64] ;  /* 0x0000000608087980 */ /* 0x000eb0000c101d00 */
[----:B------:R-:W3:Y:S06]  /*6410*/  @!P0 LD.E.64 R2, desc[UR6][R2.64] ;  /* 0x0000000602028980 */ /* 0x000eec000c101b00 */
[----:B------:R3:W4:Y:S01]  /*6420*/  @!P0 LD.E.64 R20, desc[UR6][R4.64] ;  /* 0x0000000604148980 */ /* 0x000722000c101b00 */
[----:B--2---:R-:W-:Y:S02]  /*6430*/  @!P0 LOP3.LUT R0, R8, 0xffff0000, RZ, 0xc0, !PT ;  /* 0xffff000008008812 */ /* 0x004fe400078ec0ff */
[C---:B---3--:R-:W-:Y:S02]  /*6440*/  @!P0 SHF.L.U32 R4, R2.reuse, 0x10, RZ ;  /* 0x0000001002048819 */ /* 0x048fe400000006ff */
[C---:B------:R-:W-:Y:S02]  /*6450*/  @!P0 SHF.L.U32 R7, R3.reuse, 0x10, RZ ;  /* 0x0000001003078819 */ /* 0x040fe400000006ff */
[----:B------:R-:W-:Y:S02]  /*6460*/  @!P0 LOP3.LUT R6, R3, 0xffff0000, RZ, 0xc0, !PT ;  /* 0xffff000003068812 */ /* 0x000fe400078ec0ff */
[----:B------:R-:W-:Y:S01]  /*6470*/  @!P0 LOP3.LUT R5, R2, 0xffff0000, RZ, 0xc0, !PT ;  /* 0xffff000002058812 */ /* 0x000fe200078ec0ff */
[----:B----4-:R-:W-:Y:S01]  /*6480*/  @!P0 IMAD.U32 R12, R20, 0x10000, RZ ;  /* 0x00010000140c8824 */ /* 0x010fe200078e00ff */
[----:B------:R-:W-:Y:S02]  /*6490*/  @!P0 SHF.L.U32 R3, R8, 0x10, RZ ;  /* 0x0000001008038819 */ /* 0x000fe400000006ff */
[----:B------:R-:W-:Y:S01]  /*64a0*/  @!P0 LOP3.LUT R18, R20, 0xffff0000, RZ, 0xc0, !PT ;  /* 0xffff000014128812 */ /* 0x000fe200078ec0ff */
[C---:B------:R-:W-:Y:S01]  /*64b0*/  @!P0 FMUL.FTZ R25, R0.reuse, R12 ;  /* 0x0000000c00198220 */ /* 0x040fe20000410000 */
[----:B------:R-:W-:Y:S01]  /*64c0*/  @!P0 LOP3.LUT R2, R9, 0xffff0000, RZ, 0xc0, !PT ;  /* 0xffff000009028812 */ /* 0x000fe200078ec0ff */
[-C--:B------:R-:W-:Y:S01]  /*64d0*/  @!P0 FMUL.FTZ R0, R0, R4.reuse ;  /* 0x0000000400008220 */ /* 0x080fe20000410000 */
[----:B------:R-:W-:Y:S01]  /*64e0*/  @!P0 SHF.L.U32 R19, R21, 0x10, RZ ;  /* 0x0000001015138819 */ /* 0x000fe200000006ff */
[----:B------:R-:W-:Y:S01]  /*64f0*/  @!P0 FFMA.FTZ R32, R3, R4, -R25 ;  /* 0x0000000403208223 */ /* 0x000fe20000010819 */
[----:B------:R-:W-:Y:S01]  /*6500*/  @!P0 LOP3.LUT R20, R21, 0xffff0000, RZ, 0xc0, !PT ;  /* 0xffff000015148812 */ /* 0x000fe200078ec0ff */
[----:B------:R-:W-:Y:S01]  /*6510*/  @!P0 FFMA.FTZ R0, R12, R3, R0 ;  /* 0x000000030c008223 */ /* 0x000fe20000010000 */
[----:B------:R-:W-:Y:S01]  /*6520*/  @!P0 LOP3.LUT R3, R10, 0xffff0000, RZ, 0xc0, !PT ;  /* 0xffff00000a038812 */ /* 0x000fe200078ec0ff */
[----:B------:R-:W-:Y:S01]  /*6530*/  @!P0 IMAD.U32 R12, R9, 0x10000, RZ ;  /* 0x00010000090c8824 */ /* 0x000fe200078e00ff */
[----:B------:R-:W-:Y:S01]  /*6540*/  @!P0 LOP3.LUT R4, R11, 0xffff0000, RZ, 0xc0, !PT ;  /* 0xffff00000b048812 */ /* 0x000fe200078ec0ff */
[C---:B------:R-:W-:Y:S01]  /*6550*/  @!P0 FMUL.FTZ R21, R2.reuse, R18 ;  /* 0x0000001202158220 */ /* 0x040fe20000410000 */
[----:B------:R-:W-:Y:S01]  /*6560*/  @!P0 FMUL.FTZ R2, R2, R5 ;  /* 0x0000000502028220 */ /* 0x000fe20000410000 */
[C---:B------:R-:W-:Y:S01]  /*6570*/  @!P0 FMUL.FTZ R25, R3.reuse, R19 ;  /* 0x0000001303198220 */ /* 0x040fe20000410000 */
[----:B------:R-:W-:Y:S01]  /*6580*/  @!P0 FMUL.FTZ R3, R3, R7 ;  /* 0x0000000703038220 */ /* 0x000fe20000410000 */
[----:B------:R-:W-:Y:S01]  /*6590*/  @!P0 FFMA.FTZ R31, R12, R5, -R21 ;  /* 0x000000050c1f8223 */ /* 0x000fe20000010815 */
[----:B------:R-:W-:Y:S01]  /*65a0*/  @!P0 SHF.L.U32 R5, R10, 0x10, RZ ;  /* 0x000000100a058819 */ /* 0x000fe200000006ff */
[----:B------:R-:W-:Y:S01]  /*65b0*/  @!P0 FFMA.FTZ R2, R18, R12, R2 ;  /* 0x0000000c12028223 */ /* 0x000fe20000010002 */
[----:B------:R-:W-:Y:S01]  /*65c0*/  @!P0 SHF.L.U32 R21, R11, 0x10, RZ ;  /* 0x000000100b158819 */ /* 0x000fe200000006ff */
[----:B------:R-:W-:Y:S01]  /*65d0*/  @!P0 FMUL.FTZ R30, R4, R20 ;  /* 0x00000014041e8220 */ /* 0x000fe20000410000 */
[----:B------:R-:W-:Y:S01]  /*65e0*/  @!P0 F2FP.BF16.F32.PACK_AB R12, R0, R32 ;  /* 0x00000020000c823e */ /* 0x000fe200000010ff */
[----:B------:R-:W-:Y:S01]  /*65f0*/  @!P0 FMUL.FTZ R4, R4, R6 ;  /* 0x0000000604048220 */ /* 0x000fe20000410000 */
[----:B------:R-:W-:Y:S01]  /*6600*/  @!P0 F2FP.BF16.F32.PACK_AB R2, R2, R31 ;  /* 0x0000001f0202823e */ /* 0x000fe200000010ff */
[----:B------:R-:W-:Y:S01]  /*6610*/  @!P0 FFMA.FTZ R25, R5, R7, -R25 ;  /* 0x0000000705198223 */ /* 0x000fe20000010819 */
[----:B------:R-:W-:Y:S01]  /*6620*/  MOV R7, R37 ;  /* 0x0000002500077202 */ /* 0x000fe20000000f00 */
[----:B------:R-:W-:Y:S01]  /*6630*/  @!P0 FFMA.FTZ R3, R19, R5, R3 ;  /* 0x0000000513038223 */ /* 0x000fe20000010003 */
[----:B------:R-:W-:Y:S01]  /*6640*/  @!P0 MOV R9, R2 ;  /* 0x0000000200098202 */ /* 0x000fe20000000f00 */
[----:B------:R-:W-:Y:S01]  /*6650*/  @!P0 FFMA.FTZ R30, R21, R6, -R30 ;  /* 0x00000006151e8223 */ /* 0x000fe2000001081e */
[----:B------:R-:W-:Y:S01]  /*6660*/  @!P0 FFMA.FTZ R4, R20, R21, R4 ;  /* 0x0000001514048223 */ /* 0x000fe20000010004 */
[----:B------:R-:W-:Y:S01]  /*6670*/  IMAD.MOV.U32 R6, RZ, RZ, R36 ;  /* 0x000000ffff067224 */ /* 0x000fe200078e0024 */
[----:B------:R-:W-:Y:S01]  /*6680*/  @!P0 F2FP.BF16.F32.PACK_AB R3, R3, R25 ;  /* 0x000000190303823e */ /* 0x000fe200000010ff */
[----:B------:R-:W-:Y:S02]  /*6690*/  IMAD R18, R235, 0x120, RZ ;  /* 0x00000120eb127824 */ /* 0x000fe400078e02ff */
[----:B------:R-:W-:Y:S01]  /*66a0*/  @!P0 F2FP.BF16.F32.PACK_AB R0, R4, R30 ;  /* 0x0000001e0400823e */ /* 0x000fe200000010ff */
[----:B------:R-:W-:Y:S01]  /*66b0*/  IMAD.WIDE.U32 R6, R234, 0x120, R6 ;  /* 0x00000120ea067825 */ /* 0x000fe200078e0006 */
[----:B------:R-:W-:Y:S02]  /*66c0*/  @!P0 MOV R10, R3 ;  /* 0x00000003000a8202 */ /* 0x000fe40000000f00 */
[----:B------:R-:W-:Y:S01]  /*66d0*/  @!P0 MOV R11, R0 ;  /* 0x00000000000b8202 */ /* 0x000fe20000000f00 */
[----:B------:R-:W-:Y:S01]  /*66e0*/  @!P0 IMAD.MOV.U32 R8, RZ, RZ, R12 ;  /* 0x000000ffff088224 */ /* 0x000fe200078e000c */
[----:B------:R-:W-:Y:S02]  /*66f0*/  IADD3 R5, PT, PT, R18, R7, RZ ;  /* 0x0000000712057210 */ /* 0x000fe40007ffe0ff */
[----:B------:R-:W-:Y:S05]  /*6700*/  MOV R4, R6 ;  /* 0x0000000600047202 */ /* 0x000fea0000000f00 */
[----:B------:R1:W-:Y:S02]  /*6710*/  ST.E.128 desc[UR6][R4.64], R8 ;  /* 0x0000000804007985 */ /* 0x0003e4000c101d06 */
.L_x_972:
[----:B------:R-:W-:Y:S05]  /*6720*/  BSYNC.RECONVERGENT B0 ;  /* 0x0000000000007941 */ /* 0x000fea0003800200 */
.L_x_971:
[----:B------:R-:W-:Y:S04]  /*6730*/  BSSY.RECONVERGENT B0, `(.L_x_973) ;  /* 0x000003c000007945 */ /* 0x000fe80003800200 */
[----:B------:R-:W-:Y:S05]  /*6740*/  @P4 BRA `(.L_x_974) ;  /* 0x0000000000e84947 */ /* 0x000fea0003800000 */
        /* <DEDUP_REMOVED lines=58> */
.L_x_974:
[----:B------:R-:W-:Y:S05]  /*6af0*/  BSYNC.RECONVERGENT B0 ;  /* 0x0000000000007941 */ /* 0x000fea0003800200 */
.L_x_973:
        /* <DEDUP_REMOVED lines=60> */
.L_x_976:
[----:B------:R-:W-:Y:S05]  /*6ec0*/  BSYNC.RECONVERGENT B0 ;  /* 0x0000000000007941 */ /* 0x000fea0003800200 */
.L_x_975:
        /* <DEDUP_REMOVED lines=60> */
.L_x_978:
[----:B------:R-:W-:Y:S05]  /*7290*/  BSYNC.RECONVERGENT B0 ;  /* 0x0000000000007941 */ /* 0x000fea0003800200 */
.L_x_977:
        /* <DEDUP_REMOVED lines=60> */
.L_x_980:
[----:B------:R-:W-:Y:S05]  /*7660*/  BSYNC.RECONVERGENT B0 ;  /* 0x0000000000007941 */ /* 0x000fea0003800200 */
.L_x_979:
        /* <DEDUP_REMOVED lines=60> */
.L_x_982:
[----:B------:R-:W-:Y:S05]  /*7a30*/  BSYNC.RECONVERGENT B0 ;  /* 0x0000000000007941 */ /* 0x000fea0003800200 */
.L_x_981:
[----:B------:R-:W5:Y:S02]  /*7a40*/  LD.E R0, desc[UR6][R168.64+0xd0] ;  /* 0x0000d006a8007980 */ /* 0x000f64000c101900 */
[----:B-----5:R-:W-:Y:S05]  /*7a50*/  IMAD.U32 R0, R0, -0x80, RZ ;  /* 0xffffff8000007824 */ /* 0x020fea00078e00ff */
[C---:B------:R-:W-:Y:S02]  /*7a60*/  LEA R28, P1, R0.reuse, R28, 0x1 ;  /* 0x0000001c001c7211 */ /* 0x040fe400078208ff */
[C---:B------:R-:W-:Y:S02]  /*7a70*/  LEA R40, P0, R0.reuse, R40, 0x1 ;  /* 0x0000002800287211 */ /* 0x040fe400078008ff */
[C---:B------:R-:W-:Y:S02]  /*7a80*/  LEA.HI.X.SX32 R29, R0.reuse, R29, 0x1, P1 ;  /* 0x0000001d001d7211 */ /* 0x040fe400008f0eff */
[----:B------:R-:W-:Y:S01]  /*7a90*/  LEA.HI.X.SX32 R41, R0, R41, 0x1, P0 ;  /* 0x0000002900297211 */ /* 0x000fe200000f0eff */
[----:B------:R-:W-:Y:S05]  /*7aa0*/  BRA `(.L_x_949) ;  /* 0x0000006000507947 */ /* 0x000fea0003800000 */
.L_x_950:
[----:B------:R-:W2:Y:S01]  /*7ab0*/  LD.E R0, desc[UR6][R168.64+0xc0] ;  /* 0x0000c006a8007980 */ /* 0x000ea2000c101900 */
[----:B------:R-:W-:Y:S01]  /*7ac0*/  BSSY.RECONVERGENT B0, `(.L_x_983) ;  /* 0x0000060000007945 */ /* 0x000fe20003800200 */
[----:B--2---:R-:W-:Y:S02]  /*7ad0*/  ISETP.GE.AND P5, PT, R14, R0, PT ;  /* 0x000000000e00720c */ /* 0x004fe40003fa6270 */
[----:B------:R-:W-:Y:S02]  /*7ae0*/  LEA.HI R0, R13, R13, RZ, 0x1 ;  /* 0x0000000d0d007211 */ /* 0x000fe400078f08ff */
[C---:B------:R-:W-:Y:S02]  /*7af0*/  ISETP.GE.OR P0, PT, R60.reuse, R50, P5 ;  /* 0x000000323c00720c */ /* 0x040fe40002f06670 */
[----:B------:R-:W-:Y:S02]  /*7b00*/  SHF.R.S32.HI R0, RZ, 0x1, R0 ;  /* 0x00000001ff007819 */ /* 0x000fe40000011400 */
[----:B------:R-:W-:Y:S02]  /*7b10*/  ISETP.LT.OR P0, PT, R60, R51, P0 ;  /* 0x000000333c00720c */ /* 0x000fe40000701670 */
[----:B------:R-:W-:Y:S01]  /*7b20*/  ISETP.GE.AND P1, PT, R14, R0, PT ;  /* 0x000000000e00720c */ /* 0x000fe20003f26270 */
[----:B------:R-:W-:Y:S05]  /*7b30*/  IMAD.MOV R22, RZ, RZ, -R0 ;  /* 0x000000ffff167224 */ /* 0x000fea00078e0a00 */
[----:B------:R-:W-:Y:S02]  /*7b40*/  SEL R25, R0, R22, !P1 ;  /* 0x0000001600197207 */ /* 0x000fe40004800000 */
[----:B------:R-:W-:Y:S03]  /*7b50*/  SHF.R.S32.HI R87, RZ, 0x1f, R22 ;  /* 0x0000001fff577819 */ /* 0x000fe60000011416 */
[----:B------:R-:W-:Y:S05]  /*7b60*/  @P0 BRA `(.L_x_984) ;  /* 0x0000000400540947 */ /* 0x000fea0003800000 */
[----:B------:R-:W-:Y:S01]  /*7b70*/  ISETP.GE.AND P0, PT, R14, R13, PT ;  /* 0x0000000d0e00720c */ /* 0x000fe20003f06270 */
[----:B------:R-:W-:Y:S02]  /*7b80*/  IMAD.MOV.U32 R2, RZ, RZ, R27 ;  /* 0x000000ffff027224 */ /* 0x000fe400078e001b */
[----:B------:R-:W-:Y:S05]  /*7b90*/  IMAD.MOV.U32 R3, RZ, RZ, R26 ;  /* 0x000000ffff037224 */ /* 0x000fea00078e001a */
[----:B------:R-:W2:Y:S05]  /*7ba0*/  LD.E.128 R32, desc[UR6][R2.64] ;  /* 0x0000000602207980 */ /* 0x000eaa000c101d00 */
[----:B------:R-:W-:Y:S01]  /*7bb0*/  @!P0 SEL R0, R22, RZ, P1 ;  /* 0x000000ff16008207 */ /* 0x000fe20000800000 */
[----:B------:R-:W-:Y:S01]  /*7bc0*/  @!P0 IMAD.WIDE R4, R25, 0x2, R2 ;  /* 0x0000000219048825 */ /* 0x000fe200078e0202 */
[----:B------:R-:W-:Y:S02]  /*7bd0*/  @!P0 SEL R6, R87, RZ, P1 ;  /* 0x000000ff57068207 */ /* 0x000fe40000800000 */
[C---:B------:R-:W-:Y:S02]  /*7be0*/  @!P0 SHF.L.U32 R10, R0.reuse, 0x1, RZ ;  /* 0x00000001000a8819 */ /* 0x040fe400000006ff */
[----:B------:R-:W-:Y:S02]  /*7bf0*/  @!P0 SHF.L.U64.HI R0, R0, 0x1, R6 ;  /* 0x0000000100008819 */ /* 0x000fe40000010206 */
[----:B------:R-:W-:Y:S01]  /*7c00*/  @!P0 IADD3 R8, P2, PT, R10, R56, RZ ;  /* 0x000000380a088210 */ /* 0x000fe20007f5e0ff */
[----:B------:R-:W3:Y:S04]  /*7c10*/  @!P0 LD.E.128 R4, desc[UR6][R4.64] ;  /* 0x0000000604048980 */ /* 0x000ee8000c101d00 */
[----:B------:R-:W-:Y:S05]  /*7c20*/  @!P0 IMAD.X R9, R0, 0x1, R55, P2 ;  /* 0x0000000100098824 */ /* 0x000fea00010e0637 */
[----:B------:R1:W4:Y:S02]  /*7c30*/  @!P0 LD.E.128 R44, desc[UR6][R8.64] ;  /* 0x00000006082c8980 */ /* 0x000324000c101d00 */
[----:B-1----:R-:W-:Y:S04]  /*7c40*/  @!P0 IADD3 R8, P2, PT, R10, R57, RZ ;  /* 0x000000390a088210 */ /* 0x002fe80007f5e0ff */
[----:B------:R-:W-:Y:S02]  /*7c50*/  @!P0 IADD3.X R9, PT, PT, R0, R54, RZ, P2, !PT ;  /* 0x0000003600098210 */ /* 0x000fe400017fe4ff */
[----:B------:R-:W-:Y:S02]  /*7c60*/  PLOP3.LUT P2, PT, PT, PT, PT, 0x80, 0x8 ;  /* 0x000000000008781c */ /* 0x000fe40003f4f070 */
[----:B------:R-:W-:Y:S01]  /*7c70*/  @!P0 PLOP3.LUT P2, PT, P1, PT, PT, 0x80, 0x8 ;  /* 0x000000000008881c */ /* 0x000fe20000f4f070 */
[----:B------:R1:W5:Y:S01]  /*7c80*/  @!P0 LD.E.128 R36, desc[UR6][R8.64] ;  /* 0x0000000608248980 */ /* 0x000362000c101d00 */
[C---:B---3--:R-:W-:Y:S01]  /*7c90*/  @!P0 LOP3.LUT R11, R4.reuse, 0xffff0000, RZ, 0xc0, !PT ;  /* 0xffff0000040b8812 */ /* 0x048fe200078ec0ff */
[----:B-1----:R-:W-:Y:S01]  /*7ca0*/  @!P0 IMAD.U32 R9, R4, 0x10000, RZ ;  /* 0x0001000004098824 */ /* 0x002fe200078e00ff */
[C---:B------:R-:W-:Y:S01]  /*7cb0*/  @!P0 SHF.L.U32 R16, R5.reuse, 0x10, RZ ;  /* 0x0000001005108819 */ /* 0x040fe200000006ff */
[C---:B------:R-:W-:Y:S01]  /*7cc0*/  @!P0 IMAD.U32 R12, R6.reuse, 0x10000, RZ ;  /* 0x00010000060c8824 */ /* 0x040fe200078e00ff */
[----:B------:R-:W-:Y:S02]  /*7cd0*/  @!P0 LOP3.LUT R10, R5, 0xffff0000, RZ, 0xc0, !PT ;  /* 0xffff0000050a8812 */ /* 0x000fe400078ec0ff */
[----:B------:R-:W-:Y:S02]  /*7ce0*/  @!P0 LOP3.LUT R18, R6, 0xffff0000, RZ, 0xc0, !PT ;  /* 0xffff000006128812 */ /* 0x000fe400078ec0ff */
[----:B------:R-:W-:Y:S01]  /*7cf0*/  @!P0 SHF.L.U32 R19, R7, 0x10, RZ ;  /* 0x0000001007138819 */ /* 0x000fe200000006ff */
[----:B----4-:R-:W-:Y:S01]  /*7d00*/  @!P0 IMAD.U32 R0, R44, 0x10000, RZ ;  /* 0x000100002c008824 */ /* 0x010fe200078e00ff */
[C---:B------:R-:W-:Y:S01]  /*7d10*/  @!P0 LOP3.LUT R4, R45.reuse, 0xffff0000, RZ, 0xc0, !PT ;  /* 0xffff00002d048812 */ /* 0x040fe200078ec0ff */
[----:B------:R-:W-:Y:S01]  /*7d20*/  @!P0 IMAD.U32 R5, R46, 0x10000, RZ ;  /* 0x000100002e058824 */ /* 0x000fe200078e00ff */
[----:B------:R-:W-:Y:S01]  /*7d30*/  @!P0 LOP3.LUT R2, R44, 0xffff0000, RZ, 0xc0, !PT ;  /* 0xffff00002c028812 */ /* 0x000fe200078ec0ff */
[----:B------:R-:W-:Y:S01]  /*7d40*/  @!P2 FADD.FTZ R0, -R0, -RZ ;  /* 0x800000ff0000a221 */ /* 0x000fe20000010100 */
[----:B------:R-:W-:Y:S01]  /*7d50*/  @!P0 SHF.L.U32 R3, R45, 0x10, RZ ;  /* 0x000000102d038819 */ /* 0x000fe200000006ff */
[----:B------:R-:W-:Y:S01]  /*7d60*/  @!P2 FADD.FTZ R4, -R4, -RZ ;  /* 0x800000ff0404a221 */ /* 0x000fe20000010100 */
[----:B------:R-:W-:Y:S01]  /*7d70*/  @!P0 LOP3.LUT R8, R47, 0xffff0000, RZ, 0xc0, !PT ;  /* 0xffff00002f088812 */ /* 0x000fe200078ec0ff */
[----:B------:R-:W-:Y:S01]  /*7d80*/  @!P0 FMUL.FTZ R0, R9, R0 ;  /* 0x0000000009008220 */ /* 0x000fe20000410000 */
[----:B------:R-:W-:Y:S01]  /*7d90*/  @!P0 LOP3.LUT R6, R46, 0xffff0000, RZ, 0xc0, !PT ;  /* 0xffff00002e068812 */ /* 0x000fe200078ec0ff */
[----:B--2---:R-:W-:Y:S01]  /*7da0*/  @!P0 IMAD.U32 R9, R32, 0x10000, RZ ;  /* 0x0001000020098824 */ /* 0x004fe200078e00ff */
[----:B------:R-:W-:Y:S01]  /*7db0*/  @!P0 LOP3.LUT R17, R7, 0xffff0000, RZ, 0xc0, !PT ;  /* 0xffff000007118812 */ /* 0x000fe200078ec0ff */
[----:B------:R-:W-:Y:S01]  /*7dc0*/  @!P2 FADD.FTZ R2, -R2, -RZ ;  /* 0x800000ff0202a221 */ /* 0x000fe20000010100 */
[----:B------:R-:W-:Y:S01]  /*7dd0*/  @!P0 SHF.L.U32 R7, R47, 0x10, RZ ;  /* 0x000000102f078819 */ /* 0x000fe200000006ff */
[----:B------:R-:W-:Y:S01]  /*7de0*/  @!P2 FADD.FTZ R5, -R5, -RZ ;  /* 0x800000ff0505a221 */ /* 0x000fe20000010100 */
[----:B------:R-:W-:Y:S01]  /*7df0*/  @!P2 FADD.FTZ R3, -R3, -RZ ;  /* 0x800000ff0303a221 */ /* 0x000fe20000010100 */
[----:B------:R-:W-:Y:S01]  /*7e00*/  @!P2 FADD.FTZ R8, -R8, -RZ ;  /* 0x800000ff0808a221 */ /* 0x000fe20000010100 */
[----:B------:R-:W-:Y:S01]  /*7e10*/  @!P0 FMUL.FTZ R4, R10, R4 ;  /* 0x000000040a048220 */ /* 0x000fe20000410000 */
[----:B------:R-:W-:Y:S01]  /*7e20*/  @!P0 FMUL.FTZ R2, R11, R2 ;  /* 0x000000020b028220 */ /* 0x000fe20000410000 */
[----:B------:R-:W-:Y:S01]  /*7e30*/  @!P0 LOP3.LUT R11, R32, 0xffff0000, RZ, 0xc0, !PT ;  /* 0xffff0000200b8812 */ /* 0x000fe200078ec0ff */
[----:B------:R-:W-:Y:S01]  /*7e40*/  @!P0 FMUL.FTZ R5, R12, R5 ;  /* 0x000000050c058220 */ /* 0x000fe20000410000 */
[----:B------:R-:W-:Y:S01]  /*7e50*/  @!P2 FADD.FTZ R6, -R6, -RZ ;  /* 0x800000ff0606a221 */ /* 0x000fe20000010100 */
[----:B------:R-:W-:Y:S01]  /*7e60*/  @!P0 FMUL.FTZ R3, R16, R3 ;  /* 0x0000000310038220 */ /* 0x000fe20000410000 */
[----:B------:R-:W-:Y:S01]  /*7e70*/  @!P0 SHF.L.U32 R16, R33, 0x10, RZ ;  /* 0x0000001021108819 */ /* 0x000fe200000006ff */
[----:B------:R-:W-:Y:S01]  /*7e80*/  @!P0 FMUL.FTZ R8, R17, R8 ;  /* 0x0000000811088220 */ /* 0x000fe20000410000 */
[----:B------:R-:W-:Y:S01]  /*7e90*/  @!P0 FMUL.FTZ R6, R18, R6 ;  /* 0x0000000612068220 */ /* 0x000fe20000410000 */
[----:B------:R-:W-:Y:S04]  /*7ea0*/  @!P2 FADD.FTZ R7, -R7, -RZ ;  /* 0x800000ff0707a221 */ /* 0x000fe80000010100 */
[----:B------:R-:W-:Y:S01]  /*7eb0*/  @!P0 FMUL.FTZ R7, R19, R7 ;  /* 0x0000000713078220 */ /* 0x000fe20000410000 */
[C---:B-----5:R-:W-:Y:S01]  /*7ec0*/  @!P0 LOP3.LUT R12, R36.reuse, 0xffff0000, RZ, 0xc0, !PT ;  /* 0xffff0000240c8812 */ /* 0x060fe200078ec0ff */
[----:B------:R-:W-:Y:S01]  /*7ed0*/  @!P0 IMAD.U32 R10, R36, 0x10000, RZ ;  /* 0x00010000240a8824 */ /* 0x000fe200078e00ff */
[C---:B------:R-:W-:Y:S01]  /*7ee0*/  @!P0 SHF.L.U32 R17, R37.reuse, 0x10, RZ ;  /* 0x0000001025118819 */ /* 0x040fe200000006ff */
[C---:B------:R-:W-:Y:S01]  /*7ef0*/  @!P0 IMAD.U32 R19, R38.reuse, 0x10000, RZ ;  /* 0x0001000026138824 */ /* 0x040fe200078e00ff */
[----:B------:R-:W-:Y:S01]  /*7f00*/  @!P0 LOP3.LUT R18, R37, 0xffff0000, RZ, 0xc0, !PT ;  /* 0xffff000025128812 */ /* 0x000fe200078ec0ff */
[----:B------:R-:W-:Y:S01]  /*7f10*/  @!P0 FFMA.FTZ R0, R9, R10, R0 ;  /* 0x0000000a09008223 */ /* 0x000fe20000010000 */
[----:B------:R-:W-:Y:S01]  /*7f20*/  @!P0 LOP3.LUT R9, R33, 0xffff0000, RZ, 0xc0, !PT ;  /* 0xffff000021098812 */ /* 0x000fe200078ec0ff */
[----:B------:R-:W-:Y:S01]  /*7f30*/  @!P0 FFMA.FTZ R2, R11, R12, R2 ;  /* 0x0000000c0b028223 */ /* 0x000fe20000010002 */
[----:B------:R-:W-:Y:S01]  /*7f40*/  @!P0 LOP3.LUT R20, R38, 0xffff0000, RZ, 0xc0, !PT ;  /* 0xffff000026148812 */ /* 0x000fe200078ec0ff */
[C---:B------:R-:W-:Y:S01]  /*7f50*/  @!P0 IMAD.U32 R10, R34.reuse, 0x10000, RZ ;  /* 0x00010000220a8824 */ /* 0x040fe200078e00ff */
[----:B------:R-:W-:Y:S01]  /*7f60*/  @!P0 LOP3.LUT R11, R34, 0xffff0000, RZ, 0xc0, !PT ;  /* 0xffff0000220b8812 */ /* 0x000fe200078ec0ff */
[----:B------:R-:W-:Y:S01]  /*7f70*/  @!P0 FFMA.FTZ R3, R16, R17, R3 ;  /* 0x0000001110038223 */ /* 0x000fe20000010003 */
[----:B------:R-:W-:Y:S01]  /*7f80*/  @!P0 SHF.L.U32 R21, R39, 0x10, RZ ;  /* 0x0000001027158819 */ /* 0x000fe200000006ff */
[----:B------:R-:W-:Y:S01]  /*7f90*/  @!P0 FFMA.FTZ R4, R9, R18, R4 ;  /* 0x0000001209048223 */ /* 0x000fe20000010004 */
[----:B------:R-:W-:Y:S01]  /*7fa0*/  @!P0 SHF.L.U32 R12, R35, 0x10, RZ ;  /* 0x00000010230c8819 */ /* 0x000fe200000006ff */
[----:B------:R-:W-:Y:S01]  /*7fb0*/  @!P0 FFMA.FTZ R5, R10, R19, R5 ;  /* 0x000000130a058223 */ /* 0x000fe20000010005 */
[----:B------:R-:W-:Y:S01]  /*7fc0*/  @!P0 LOP3.LUT R23, R39, 0xffff0000, RZ, 0xc0, !PT ;  /* 0xffff000027178812 */ /* 0x000fe200078ec0ff */
[----:B------:R-:W-:Y:S01]  /*7fd0*/  @!P0 FFMA.FTZ R6, R11, R20, R6 ;  /* 0x000000140b068223 */ /* 0x000fe20000010006 */
[----:B------:R-:W-:Y:S01]  /*7fe0*/  @!P0 LOP3.LUT R16, R35, 0xffff0000, RZ, 0xc0, !PT ;  /* 0xffff000023108812 */ /* 0x000fe200078ec0ff */
[----:B------:R-:W-:Y:S01]  /*7ff0*/  @!P0 FFMA.FTZ R7, R12, R21, R7 ;  /* 0x000000150c078223 */ /* 0x000fe20000010007 */
[----:B------:R-:W-:Y:S01]  /*8000*/  @!P0 F2FP.BF16.F32.PACK_AB R0, R2, R0 ;  /* 0x000000000200823e */ /* 0x000fe200000010ff */
[----:B------:R-:W-:Y:S01]  /*8010*/  IMAD.MOV.U32 R2, RZ, RZ, R59 ;  /* 0x000000ffff027224 */ /* 0x000fe200078e003b */
[----:B------:R-:W-:Y:S01]  /*8020*/  @!P0 F2FP.BF16.F32.PACK_AB R3, R4, R3 ;  /* 0x000000030403823e */ /* 0x000fe200000010ff */
[----:B------:R-:W-:Y:S01]  /*8030*/  @!P0 FFMA.FTZ R8, R16, R23, R8 ;  /* 0x0000001710088223 */ /* 0x000fe20000010008 */
[----:B------:R-:W-:Y:S01]  /*8040*/  @!P0 F2FP.BF16.F32.PACK_AB R5, R6, R5 ;  /* 0x000000050605823e */ /* 0x000fe200000010ff */
[----:B------:R-:W-:Y:S01]  /*8050*/  @!P0 IMAD.MOV.U32 R32, RZ, RZ, R0 ;  /* 0x000000ffff208224 */ /* 0x000fe200078e0000 */
[----:B------:R-:W-:Y:S02]  /*8060*/  @!P0 MOV R33, R3 ;  /* 0x0000000300218202 */ /* 0x000fe40000000f00 */
[----:B------:R-:W-:Y:S01]  /*8070*/  @!P0 F2FP.BF16.F32.PACK_AB R7, R8, R7 ;  /* 0x000000070807823e */ /* 0x000fe200000010ff */
[----:B------:R-:W-:Y:S01]  /*8080*/  @!P0 IMAD.MOV.U32 R34, RZ, RZ, R5 ;  /* 0x000000ffff228224 */ /* 0x000fe200078e0005 */
[----:B------:R-:W-:Y:S02]  /*8090*/  MOV R3, R58 ;  /* 0x0000003a00037202 */ /* 0x000fe40000000f00 */
[----:B------:R-:W-:Y:S05]  /*80a0*/  @!P0 MOV R35, R7 ;  /* 0x0000000700238202 */ /* 0x000fea0000000f00 */
[----:B------:R1:W-:Y:S02]  /*80b0*/  ST.E.128 desc[UR6][R2.64], R32 ;  /* 0x0000002002007985 */ /* 0x0003e4000c101d06 */
.L_x_984:
[----:B------:R-:W-:Y:S05]  /*80c0*/  BSYNC.RECONVERGENT B0 ;  /* 0x0000000000007941 */ /* 0x000fea0003800200 */
.L_x_983:
[----:B------:R-:W-:Y:S01]  /*80d0*/  ISETP.GE.OR P0, PT, R65, R50, P5 ;  /* 0x000000324100720c */ /* 0x000fe20002f06670 */
[----:B------:R-:W-:Y:S01]  /*80e0*/  BSSY.RECONVERGENT B0, `(.L_x_985) ;  /* 0x000005b000007945 */ /* 0x000fe20003800200 */
[----:B------:R-:W-:Y:S02]  /*80f0*/  LEA R16, P2, R119, R27, 0x1 ;  /* 0x0000001b77107211 */ /* 0x000fe400078408ff */
[----:B------:R-:W-:Y:S02]  /*8100*/  ISETP.LT.OR P3, PT, R65, R51, P0 ;  /* 0x000000334100720c */ /* 0x000fe40000761670 */
[C---:B------:R-:W-:Y:S02]  /*8110*/  LEA R48, P0, R80.reuse, R59, 0x1 ;  /* 0x0000003b50307211 */ /* 0x040fe400078008ff */
[----:B------:R-:W-:Y:S02]  /*8120*/  LEA.HI.X R17, R119, R26, R134, 0x1, P2 ;  /* 0x0000001a77117211 */ /* 0x000fe400010f0c86 */
[----:B------:R-:W-:Y:S07]  /*8130*/  LEA.HI.X R49, R80, R58, R93, 0x1, P0 ;  /* 0x0000003a50317211 */ /* 0x000fee00000f0c5d */
[----:B------:R-:W-:Y:S05]  /*8140*/  @P3 BRA `(.L_x_986) ;  /* 0x0000000400503947 */ /* 0x000fea0003800000 */
[----:B------:R-:W-:Y:S01]  /*8150*/  ISETP.GE.AND P0, PT, R14, R13, PT ;  /* 0x0000000d0e00720c */ /* 0x000fe20003f06270 */
[----:B-1----:R-:W2:Y:S11]  /*8160*/  LD.E.128 R32, desc[UR6][R16.64] ;  /* 0x0000000610207980 */ /* 0x002eb6000c101d00 */
[----:B------:R-:W-:Y:S01]  /*8170*/  @!UPT UIADD3 URZ, UPT, UPT, URZ, URZ, URZ ;  /* 0x000000fffffff290 */ /* 0x000fe2000fffe0ff */
[----:B------:R-:W-:Y:S01]  /*8180*/  @!P0 SEL R0, R22, RZ, P1 ;  /* 0x000000ff16008207 */ /* 0x000fe20000800000 */
[----:B------:R-:W-:Y:S01]  /*8190*/  @!P0 IMAD.WIDE R4, R25, 0x2, R16 ;  /* 0x0000000219048825 */ /* 0x000fe200078e0210 */
[----:B------:R-:W-:Y:S02]  /*81a0*/  @!P0 SEL R2, R87, RZ, P1 ;  /* 0x000000ff57028207 */ /* 0x000fe40000800000 */
[----:B------:R-:W-:Y:S03]  /*81b0*/  @!P0 IADD3 R0, P2, PT, R95, R0, RZ ;  /* 0x000000005f008210 */ /* 0x000fe60007f5e0ff */
[----:B------:R-:W3:Y:S02]  /*81c0*/  @!P0 LD.E.128 R4, desc[UR6][R4.64] ;  /* 0x0000000604048980 */ /* 0x000ee4000c101d00 */
[----:B------:R-:W-:Y:S02]  /*81d0*/  @!P0 IMAD.X R2, R97, 0x1, R2, P2 ;  /* 0x0000000161028824 */ /* 0x000fe400010e0602 */
[C---:B------:R-:W-:Y:S03]  /*81e0*/  @!P0 IMAD.SHL.U32 R8, R0.reuse, 0x2, RZ ;  /* 0x0000000200088824 */ /* 0x040fe600078e00ff */
[----:B------:R-:W-:Y:S02]  /*81f0*/  @!P0 SHF.L.U64.HI R0, R0, 0x1, R2 ;  /* 0x0000000100008819 */ /* 0x000fe40000010202 */
[----:B------:R-:W-:Y:S04]  /*8200*/  @!P0 IADD3 R2, P2, PT, R8, R56, RZ ;  /* 0x0000003808028210 */ /* 0x000fe80007f5e0ff */
[----:B------:R-:W-:Y:S05]  /*8210*/  @!P0 IADD3.X R3, PT, PT, R0, R55, RZ, P2, !PT ;  /* 0x0000003700038210 */ /* 0x000fea00017fe4ff */
[----:B------:R1:W4:Y:S02]  /*8220*/  @!P0 LD.E.128 R44, desc[UR6][R2.64] ;  /* 0x00000006022c8980 */ /* 0x000324000c101d00 */
[----:B-1----:R-:W-:Y:S05]  /*8230*/  @!P0 IADD3 R2, P2, PT, R8, R57, RZ ;  /* 0x0000003908028210 */ /* 0x002fea0007f5e0ff */
[----:B------:R-:W-:Y:S01]  /*8240*/  @!P0 IMAD.X R3, R0, 0x1, R54, P2 ;  /* 0x0000000100038824 */ /* 0x000fe200010e0636 */
[----:B------:R-:W-:Y:S02]  /*8250*/  PLOP3.LUT P2, PT, PT, PT, PT, 0x80, 0x8 ;  /* 0x000000000008781c */ /* 0x000fe40003f4f070 */
[----:B------:R-:W-:Y:S02]  /*8260*/  @!P0 PLOP3.LUT P2, PT, P1, PT, PT, 0x80, 0x8 ;  /* 0x000000000008881c */ /* 0x000fe40000f4f070 */
[----:B------:R1:W5:Y:S01]  /*8270*/  @!P0 LD.E.128 R36, desc[UR6][R2.64] ;  /* 0x0000000602248980 */ /* 0x000362000c101d00 */
[C---:B---3--:R-:W-:Y:S01]  /*8280*/  @!P0 LOP3.LUT R11, R4.reuse, 0xffff0000, RZ, 0xc0, !PT ;  /* 0xffff0000040b8812 */ /* 0x048fe200078ec0ff */
[----:B------:R-:W-:Y:S01]  /*8290*/  @!P0 IMAD.U32 R9, R4, 0x10000, RZ ;  /* 0x0001000004098824 */ /* 0x000fe200078e00ff */
[C---:B------:R-:W-:Y:S01]  /*82a0*/  @!P0 SHF.L.U32 R18, R5.reuse, 0x10, RZ ;  /* 0x0000001005128819 */ /* 0x040fe200000006ff */
[C---:B------:R-:W-:Y:S01]  /*82b0*/  @!P0 IMAD.U32 R12, R6.reuse, 0x10000, RZ ;  /* 0x00010000060c8824 */ /* 0x040fe200078e00ff */
[----:B------:R-:W-:Y:S02]  /*82c0*/  @!P0 LOP3.LUT R10, R5, 0xffff0000, RZ, 0xc0, !PT ;  /* 0xffff0000050a8812 */ /* 0x000fe400078ec0ff */
[----:B------:R-:W-:Y:S02]  /*82d0*/  @!P0 LOP3.LUT R20, R6, 0xffff0000, RZ, 0xc0, !PT ;  /* 0xffff000006148812 */ /* 0x000fe400078ec0ff */
[C---:B------:R-:W-:Y:S02]  /*82e0*/  @!P0 SHF.L.U32 R21, R7.reuse, 0x10, RZ ;  /* 0x0000001007158819 */ /* 0x040fe400000006ff */
[----:B------:R-:W-:Y:S02]  /*82f0*/  @!P0 LOP3.LUT R19, R7, 0xffff0000, RZ, 0xc0, !PT ;  /* 0xffff000007138812 */ /* 0x000fe400078ec0ff */
[C---:B----4-:R-:W-:Y:S01]  /*8300*/  @!P0 LOP3.LUT R4, R45.reuse, 0xffff0000, RZ, 0xc0, !PT ;  /* 0xffff00002d048812 */ /* 0x050fe200078ec0ff */
[C---:B------:R-:W-:Y:S01]  /*8310*/  @!P0 IMAD.U32 R0, R44.reuse, 0x10000, RZ ;  /* 0x000100002c008824 */ /* 0x040fe200078e00ff */
[----:B-1----:R-:W-:Y:S01]  /*8320*/  @!P0 LOP3.LUT R2, R44, 0xffff0000, RZ, 0xc0, !PT ;  /* 0xffff00002c028812 */ /* 0x002fe200078ec0ff */
[----:B------:R-:W-:Y:S01]  /*8330*/  @!P0 IMAD.U32 R5, R46, 0x10000, RZ ;  /* 0x000100002e058824 */ /* 0x000fe200078e00ff */
[----:B------:R-:W-:Y:S01]  /*8340*/  @!P0 SHF.L.U32 R3, R45, 0x10, RZ ;  /* 0x000000102d038819 */ /* 0x000fe200000006ff */
[----:B------:R-:W-:Y:S01]  /*8350*/  @!P2 FADD.FTZ R0, -R0, -RZ ;  /* 0x800000ff0000a221 */ /* 0x000fe20000010100 */
[C---:B------:R-:W-:Y:S01]  /*8360*/  @!P0 LOP3.LUT R8, R47.reuse, 0xffff0000, RZ, 0xc0, !PT ;  /* 0xffff00002f088812 */ /* 0x040fe200078ec0ff */
[----:B------:R-:W-:Y:S01]  /*8370*/  @!P2 FADD.FTZ R2, -R2, -RZ ;  /* 0x800000ff0202a221 */ /* 0x000fe20000010100 */
        /* <DEDUP_REMOVED lines=8> */
[C---:B--2---:R-:W-:Y:S02]  /*8400*/  @!P0 IMAD.U32 R9, R32.reuse, 0x10000, RZ ;  /* 0x0001000020098824 */ /* 0x044fe400078e00ff */
        /* <DEDUP_REMOVED lines=30> */
[----:B------:R-:W-:Y:S02]  /*85f0*/  @!P0 F2FP.BF16.F32.PACK_AB R0, R2, R0 ;  /* 0x000000000200823e */ /* 0x000fe400000010ff */
[----:B------:R-:W-:Y:S01]  /*8600*/  @!P0 F2FP.BF16.F32.PACK_AB R5, R6, R5 ;  /* 0x000000050605823e */ /* 0x000fe200000010ff */
[----:B------:R-:W-:Y:S01]  /*8610*/  @!P0 FFMA.FTZ R8, R18, R31, R8 ;  /* 0x0000001f12088223 */ /* 0x000fe20000010008 */
[----:B------:R-:W-:Y:S01]  /*8620*/  @!P0 F2FP.BF16.F32.PACK_AB R3, R4, R3 ;  /* 0x000000030403823e */ /* 0x000fe200000010ff */
[----:B------:R-:W-:Y:S02]  /*8630*/  @!P0 IMAD.MOV.U32 R32, RZ, RZ, R0 ;  /* 0x000000ffff208224 */ /* 0x000fe400078e0000 */
[----:B------:R-:W-:Y:S01]  /*8640*/  @!P0 IMAD.MOV.U32 R34, RZ, RZ, R5 ;  /* 0x000000ffff228224 */ /* 0x000fe200078e0005 */
[----:B------:R-:W-:Y:S02]  /*8650*/  @!P0 F2FP.BF16.F32.PACK_AB R7, R8, R7 ;  /* 0x000000070807823e */ /* 0x000fe400000010ff */
[----:B------:R-:W-:Y:S02]  /*8660*/  @!P0 MOV R33, R3 ;  /* 0x0000000300218202 */ /* 0x000fe40000000f00 */
[----:B------:R-:W-:Y:S05]  /*8670*/  @!P0 MOV R35, R7 ;  /* 0x0000000700238202 */ /* 0x000fea0000000f00 */
[----:B------:R2:W-:Y:S02]  /*8680*/  ST.E.128 desc[UR6][R48.64], R32 ;  /* 0x0000002030007985 */ /* 0x0005e4000c101d06 */
.L_x_986:
[----:B------:R-:W-:Y:S05]  /*8690*/  BSYNC.RECONVERGENT B0 ;  /* 0x0000000000007941 */ /* 0x000fea0003800200 */
.L_x_985:
[-C--:B------:R-:W-:Y:S01]  /*86a0*/  ISETP.GE.OR P0, PT, R64, R50.reuse, P5 ;  /* 0x000000324000720c */ /* 0x080fe20002f06670 */
[----:B------:R-:W-:Y:S01]  /*86b0*/  BSSY.RECONVERGENT B0, `(.L_x_987) ;  /* 0x000005f000007945 */ /* 0x000fe20003800200 */
[-C--:B------:R-:W-:Y:S02]  /*86c0*/  ISETP.GE.OR P3, PT, R62, R50.reuse, P5 ;  /* 0x000000323e00720c */ /* 0x080fe40002f66670 */
[-C--:B------:R-:W-:Y:S02]  /*86d0*/  ISETP.LT.OR P0, PT, R64, R51.reuse, P0 ;  /* 0x000000334000720c */ /* 0x080fe40000701670 */
[----:B------:R-:W-:Y:S02]  /*86e0*/  ISETP.GE.OR P2, PT, R74, R50, P5 ;  /* 0x000000324a00720c */ /* 0x000fe40002f46670 */
[-C--:B------:R-:W-:Y:S02]  /*86f0*/  ISETP.LT.OR P3, PT, R62, R51.reuse, P3 ;  /* 0x000000333e00720c */ /* 0x080fe40001f61670 */
[----:B------:R-:W-:Y:S07]  /*8700*/  ISETP.LT.OR P4, PT, R74, R51, P2 ;  /* 0x000000334a00720c */ /* 0x000fee0001781670 */
[----:B------:R-:W-:Y:S06]  /*8710*/  @P0 BRA `(.L_x_988) ;  /* 0x0000000400600947 */ /* 0x000fec0003800000 */
[----:B------:R-:W-:Y:S11]  /*8720*/  ISETP.GE.AND P0, PT, R14, R13, PT ;  /* 0x0000000d0e00720c */ /* 0x000ff60003f06270 */
[----:B------:R-:W-:Y:S02]  /*8730*/  @!UPT UIADD3 URZ, UPT, UPT, URZ, URZ, URZ ;  /* 0x000000fffffff290 */ /* 0x000fe4000fffe0ff */
[----:B------:R-:W-:Y:S02]  /*8740*/  @!P0 SEL R0, R22, RZ, P1 ;  /* 0x000000ff16008207 */ /* 0x000fe40000800000 */
[----:B-1----:R-:W-:Y:S02]  /*8750*/  @!P0 SEL R2, R87, RZ, P1 ;  /* 0x000000ff57028207 */ /* 0x002fe40000800000 */
[----:B------:R-:W-:Y:S05]  /*8760*/  @!P0 IADD3 R0, P2, PT, R107, R0, RZ ;  /* 0x000000006b008210 */ /* 0x000fea0007f5e0ff */
[----:B------:R-:W-:Y:S02]  /*8770*/  @!P0 IMAD.X R2, R150, 0x1, R2, P2 ;  /* 0x0000000196028824 */ /* 0x000fe400010e0602 */
[C---:B------:R-:W-:Y:S03]  /*8780*/  @!P0 IMAD.SHL.U32 R8, R0.reuse, 0x2, RZ ;  /* 0x0000000200088824 */ /* 0x040fe600078e00ff */
[----:B------:R-:W-:Y:S02]  /*8790*/  @!P0 SHF.L.U64.HI R0, R0, 0x1, R2 ;  /* 0x0000000100008819 */ /* 0x000fe40000010202 */
[----:B------:R-:W-:Y:S04]  /*87a0*/  @!P0 IADD3 R4, P2, PT, R8, R56, RZ ;  /* 0x0000003808048210 */ /* 0x000fe80007f5e0ff */
[----:B------:R-:W-:Y:S02]  /*87b0*/  @!P0 IADD3.X R5, PT, PT, R0, R55, RZ, P2, !PT ;  /* 0x0000003700058210 */ /* 0x000fe400017fe4ff */
[----:B------:R-:W-:Y:S03]  /*87c0*/  IADD3 R2, P2, PT, R16, R129, RZ ;  /* 0x0000008110027210 */ /* 0x000fe60007f5e0ff */
[----:B------:R1:W3:Y:S02]  /*87d0*/  @!P0 LD.E.128 R44, desc[UR6][R4.64] ;  /* 0x00000006042c8980 */ /* 0x0002e4000c101d00 */
[----:B------:R-:W-:Y:S01]  /*87e0*/  IMAD.X R3, R17, 0x1, R128, P2 ;  /* 0x0000000111037824 */ /* 0x000fe200010e0680 */
[----:B------:R-:W-:Y:S05]  /*87f0*/  @!P0 IADD3 R8, P2, PT, R8, R57, RZ ;  /* 0x0000003908088210 */ /* 0x000fea0007f5e0ff */
[----:B------:R-:W-:Y:S01]  /*8800*/  @!P0 IMAD.X R9, R0, 0x1, R54, P2 ;  /* 0x0000000100098824 */ /* 0x000fe200010e0636 */
[----:B------:R-:W-:Y:S01]  /*8810*/  PLOP3.LUT P2, PT, PT, PT, PT, 0x80, 0x8 ;  /* 0x000000000008781c */ /* 0x000fe20003f4f070 */
[----:B--2---:R-:W2:Y:S01]  /*8820*/  LD.E.128 R32, desc[UR6][R2.64] ;  /* 0x0000000602207980 */ /* 0x004ea2000c101d00 */
[----:B------:R-:W-:Y:S07]  /*8830*/  @!P0 PLOP3.LUT P2, PT, P1, PT, PT, 0x80, 0x8 ;  /* 0x000000000008881c */ /* 0x000fee0000f4f070 */
[----:B------:R4:W5:Y:S01]  /*8840*/  @!P0 LD.E.128 R36, desc[UR6][R8.64] ;  /* 0x0000000608248980 */ /* 0x000962000c101d00 */
[----:B-1----:R-:W-:Y:S07]  /*8850*/  @!P0 IMAD.WIDE R4, R25, 0x2, R2 ;  /* 0x0000000219048825 */ /* 0x002fee00078e0202 */
[----:B------:R-:W2:Y:S01]  /*8860*/  @!P0 LD.E.128 R4, desc[UR6][R4.64] ;  /* 0x0000000604048980 */ /* 0x000ea2000c101d00 */
[C---:B---3--:R-:W-:Y:S01]  /*8870*/  @!P0 LOP3.LUT R10, R46.reuse, 0xffff0000, RZ, 0xc0, !PT ;  /* 0xffff00002e0a8812 */ /* 0x048fe200078ec0ff */
[----:B----4-:R-:W-:Y:S01]  /*8880*/  @!P0 IMAD.U32 R9, R46, 0x10000, RZ ;  /* 0x000100002e098824 */ /* 0x010fe200078e00ff */
[----:B------:R-:W-:Y:S01]  /*8890*/  @!P0 SHF.L.U32 R0, R44, 0x10, RZ ;  /* 0x000000102c008819 */ /* 0x000fe200000006ff */
[C---:B------:R-:W-:Y:S01]  /*88a0*/  @!P0 IMAD.U32 R3, R45.reuse, 0x10000, RZ ;  /* 0x000100002d038824 */ /* 0x040fe200078e00ff */
[----:B------:R-:W-:Y:S01]  /*88b0*/  @!P0 LOP3.LUT R8, R45, 0xffff0000, RZ, 0xc0, !PT ;  /* 0xffff00002d088812 */ /* 0x000fe200078ec0ff */
[----:B------:R-:W-:Y:S01]  /*88c0*/  @!P2 FADD.FTZ R9, -R9, -RZ ;  /* 0x800000ff0909a221 */ /* 0x000fe20000010100 */
[C---:B------:R-:W-:Y:S01]  /*88d0*/  @!P0 SHF.L.U32 R11, R47.reuse, 0x10, RZ ;  /* 0x000000102f0b8819 */ /* 0x040fe200000006ff */
[----:B------:R-:W-:Y:S01]  /*88e0*/  @!P2 FADD.FTZ R10, -R10, -RZ ;  /* 0x800000ff0a0aa221 */ /* 0x000fe20000010100 */
[----:B------:R-:W-:Y:S01]  /*88f0*/  @!P0 LOP3.LUT R12, R47, 0xffff0000, RZ, 0xc0, !PT ;  /* 0xffff00002f0c8812 */ /* 0x000fe200078ec0ff */
[----:B------:R-:W-:Y:S01]  /*8900*/  @!P2 FADD.FTZ R0, -R0, -RZ ;  /* 0x800000ff0000a221 */ /* 0x000fe20000010100 */
[----:B------:R-:W-:Y:S01]  /*8910*/  @!P0 LOP3.LUT R2, R44, 0xffff0000, RZ, 0xc0, !PT ;  /* 0xffff00002c028812 */ /* 0x000fe200078ec0ff */
[----:B------:R-:W-:Y:S01]  /*8920*/  @!P2 FADD.FTZ R8, -R8, -RZ ;  /* 0x800000ff0808a221 */ /* 0x000fe20000010100 */
[----:B------:R-:W-:Y:S01]  /*8930*/  @!P2 FADD.FTZ R11, -R11, -RZ ;  /* 0x800000ff0b0ba221 */ /* 0x000fe20000010100 */
[----:B------:R-:W-:Y:S01]  /*8940*/  @!P2 FADD.FTZ R12, -R12, -RZ ;  /* 0x800000ff0c0ca221 */ /* 0x000fe20000010100 */
[----:B------:R-:W-:Y:S01]  /*8950*/  @!P2 FADD.FTZ R3, -R3, -RZ ;  /* 0x800000ff0303a221 */ /* 0x000fe20000010100 */
[----:B------:R-:W-:Y:S01]  /*8960*/  @!P2 FADD.FTZ R2, -R2, -RZ ;  /* 0x800000ff0202a221 */ /* 0x000fe20000010100 */
[C---:B-----5:R-:W-:Y:S02]  /*8970*/  @!P0 SHF.L.U32 R30, R39.reuse, 0x10, RZ ;  /* 0x00000010271e8819 */ /* 0x060fe400000006ff */
[----:B------:R-:W-:Y:S02]  /*8980*/  @!P0 LOP3.LUT R31, R39, 0xffff0000, RZ, 0xc0, !PT ;  /* 0xffff0000271f8812 */ /* 0x000fe400078ec0ff */
[C---:B--2---:R-:W-:Y:S01]  /*8990*/  @!P0 LOP3.LUT R19, R4.reuse, 0xffff0000, RZ, 0xc0, !PT ;  /* 0xffff000004138812 */ /* 0x044fe200078ec0ff */
[----:B------:R-:W-:Y:S01]  /*89a0*/  @!P0 IMAD.U32 R18, R4, 0x10000, RZ ;  /* 0x0001000004128824 */ /* 0x000fe200078e00ff */
[C---:B------:R-:W-:Y:S01]  /*89b0*/  @!P0 LOP3.LUT R4, R5.reuse, 0xffff0000, RZ, 0xc0, !PT ;  /* 0xffff000005048812 */ /* 0x040fe200078ec0ff */
[----:B------:R-:W-:Y:S01]  /*89c0*/  @!P0 IMAD.U32 R20, R5, 0x10000, RZ ;  /* 0x0001000005148824 */ /* 0x000fe200078e00ff */
[----:B------:R-:W-:Y:S01]  /*89d0*/  @!P0 SHF.L.U32 R5, R6, 0x10, RZ ;  /* 0x0000001006058819 */ /* 0x000fe200000006ff */
[----:B------:R-:W-:Y:S01]  /*89e0*/  @!P0 FMUL.FTZ R0, R18, R0 ;  /* 0x0000000012008220 */ /* 0x000fe20000410000 */
[----:B------:R-:W-:Y:S01]  /*89f0*/  @!P0 LOP3.LUT R6, R6, 0xffff0000, RZ, 0xc0, !PT ;  /* 0xffff000006068812 */ /* 0x000fe200078ec0ff */
[C---:B------:R-:W-:Y:S01]  /*8a00*/  @!P0 IMAD.U32 R23, R7.reuse, 0x10000, RZ ;  /* 0x0001000007178824 */ /* 0x040fe200078e00ff */
[----:B------:R-:W-:Y:S01]  /*8a10*/  @!P0 LOP3.LUT R21, R7, 0xffff0000, RZ, 0xc0, !PT ;  /* 0xffff000007158812 */ /* 0x000fe200078ec0ff */
[----:B------:R-:W-:Y:S01]  /*8a20*/  @!P0 FMUL.FTZ R5, R5, R9 ;  /* 0x0000000905058220 */ /* 0x000fe20000410000 */
[----:B------:R-:W-:Y:S01]  /*8a30*/  @!P0 SHF.L.U32 R18, R33, 0x10, RZ ;  /* 0x0000001021128819 */ /* 0x000fe200000006ff */
[----:B------:R-:W-:Y:S01]  /*8a40*/  @!P0 FMUL.FTZ R6, R6, R10 ;  /* 0x0000000a06068220 */ /* 0x000fe20000410000 */
[----:B------:R-:W-:Y:S02]  /*8a50*/  @!P0 IMAD.U32 R9, R32, 0x10000, RZ ;  /* 0x0001000020098824 */ /* 0x000fe400078e00ff */
[----:B------:R-:W-:Y:S01]  /*8a60*/  @!P0 FMUL.FTZ R4, R4, R8 ;  /* 0x0000000804048220 */ /* 0x000fe20000410000 */
[----:B------:R-:W-:Y:S02]  /*8a70*/  @!P0 IMAD.U32 R10, R36, 0x10000, RZ ;  /* 0x00010000240a8824 */ /* 0x000fe400078e00ff */
[----:B------:R-:W-:Y:S01]  /*8a80*/  @!P0 FMUL.FTZ R7, R23, R11 ;  /* 0x0000000b17078220 */ /* 0x000fe20000410000 */
[----:B------:R-:W-:Y:S01]  /*8a90*/  @!P0 LOP3.LUT R11, R32, 0xffff0000, RZ, 0xc0, !PT ;  /* 0xffff0000200b8812 */ /* 0x000fe200078ec0ff */
[----:B------:R-:W-:Y:S01]  /*8aa0*/  @!P0 FMUL.FTZ R8, R21, R12 ;  /* 0x0000000c15088220 */ /* 0x000fe20000410000 */
[----:B------:R-:W-:Y:S01]  /*8ab0*/  @!P0 LOP3.LUT R12, R36, 0xffff0000, RZ, 0xc0, !PT ;  /* 0xffff0000240c8812 */ /* 0x000fe200078ec0ff */
[----:B------:R-:W-:Y:S01]  /*8ac0*/  @!P0 FMUL.FTZ R2, R19, R2 ;  /* 0x0000000213028220 */ /* 0x000fe20000410000 */
[----:B------:R-:W-:Y:S01]  /*8ad0*/  @!P0 SHF.L.U32 R19, R37, 0x10, RZ ;  /* 0x0000001025138819 */ /* 0x000fe200000006ff */
[----:B------:R-:W-:Y:S01]  /*8ae0*/  @!P0 FFMA.FTZ R0, R9, R10, R0 ;  /* 0x0000000a09008223 */ /* 0x000fe20000010000 */
[----:B------:R-:W-:Y:S01]  /*8af0*/  @!P0 LOP3.LUT R9, R33, 0xffff0000, RZ, 0xc0, !PT ;  /* 0xffff000021098812 */ /* 0x000fe200078ec0ff */
[----:B------:R-:W-:Y:S01]  /*8b00*/  @!P0 FMUL.FTZ R3, R20, R3 ;  /* 0x0000000314038220 */ /* 0x000fe20000410000 */
[----:B------:R-:W-:Y:S01]  /*8b10*/  @!P0 LOP3.LUT R20, R37, 0xffff0000, RZ, 0xc0, !PT ;  /* 0xffff000025148812 */ /* 0x000fe200078ec0ff */
[----:B------:R-:W-:Y:S01]  /*8b20*/  @!P0 FFMA.FTZ R2, R11, R12, R2 ;  /* 0x0000000c0b028223 */ /* 0x000fe20000010002 */
[----:B------:R-:W-:Y:S01]  /*8b30*/  @!P0 LOP3.LUT R23, R38, 0xffff0000, RZ, 0xc0, !PT ;  /* 0xffff000026178812 */ /* 0x000fe200078ec0ff */
[C---:B------:R-:W-:Y:S01]  /*8b40*/  @!P0 IMAD.U32 R10, R34.reuse, 0x10000, RZ ;  /* 0x00010000220a8824 */ /* 0x040fe200078e00ff */
[----:B------:R-:W-:Y:S01]  /*8b50*/  @!P0 LOP3.LUT R11, R34, 0xffff0000, RZ, 0xc0, !PT ;  /* 0xffff0000220b8812 */ /* 0x000fe200078ec0ff */
[----:B------:R-:W-:Y:S01]  /*8b60*/  @!P0 IMAD.U32 R21, R38, 0x10000, RZ ;  /* 0x0001000026158824 */ /* 0x000fe200078e00ff */
[----:B------:R-:W-:Y:S01]  /*8b70*/  @!P0 SHF.L.U32 R12, R35, 0x10, RZ ;  /* 0x00000010230c8819 */ /* 0x000fe200000006ff */
[----:B------:R-:W-:Y:S01]  /*8b80*/  @!P0 FFMA.FTZ R3, R18, R19, R3 ;  /* 0x0000001312038223 */ /* 0x000fe20000010003 */
[----:B------:R-:W-:Y:S01]  /*8b90*/  @!P0 F2FP.BF16.F32.PACK_AB R0, R2, R0 ;  /* 0x000000000200823e */ /* 0x000fe200000010ff */
[----:B------:R-:W-:Y:S01]  /*8ba0*/  @!P0 FFMA.FTZ R4, R9, R20, R4 ;  /* 0x0000001409048223 */ /* 0x000fe20000010004 */
[----:B------:R-:W-:Y:S01]  /*8bb0*/  @!P0 LOP3.LUT R9, R35, 0xffff0000, RZ, 0xc0, !PT ;  /* 0xffff000023098812 */ /* 0x000fe200078ec0ff */
[----:B------:R-:W-:Y:S01]  /*8bc0*/  @!P0 FFMA.FTZ R5, R10, R21, R5 ;  /* 0x000000150a058223 */ /* 0x000fe20000010005 */
[----:B------:R-:W-:Y:S01]  /*8bd0*/  LEA R10, P2, R234, R48, 0x5 ;  /* 0x00000030ea0a7211 */ /* 0x000fe200078428ff */
[----:B------:R-:W-:Y:S01]  /*8be0*/  @!P0 FFMA.FTZ R6, R11, R23, R6 ;  /* 0x000000170b068223 */ /* 0x000fe20000010006 */
[----:B------:R-:W-:Y:S01]  /*8bf0*/  @!P0 F2FP.BF16.F32.PACK_AB R3, R4, R3 ;  /* 0x000000030403823e */ /* 0x000fe200000010ff */
[----:B------:R-:W-:Y:S01]  /*8c00*/  @!P0 FFMA.FTZ R7, R12, R30, R7 ;  /* 0x0000001e0c078223 */ /* 0x000fe20000010007 */
[----:B------:R-:W-:Y:S01]  /*8c10*/  LEA.HI.X R11, R234, R49, R235, 0x5, P2 ;  /* 0x00000031ea0b7211 */ /* 0x000fe200010f2ceb */
[----:B------:R-:W-:Y:S01]  /*8c20*/  @!P0 FFMA.FTZ R8, R9, R31, R8 ;  /* 0x0000001f09088223 */ /* 0x000fe20000010008 */
[----:B------:R-:W-:Y:S01]  /*8c30*/  @!P0 F2FP.BF16.F32.PACK_AB R5, R6, R5 ;  /* 0x000000050605823e */ /* 0x000fe200000010ff */
[----:B------:R-:W-:Y:S01]  /*8c40*/  @!P0 IMAD.MOV.U32 R32, RZ, RZ, R0 ;  /* 0x000000ffff208224 */ /* 0x000fe200078e0000 */
[----:B------:R-:W-:Y:S02]  /*8c50*/  @!P0 MOV R33, R3 ;  /* 0x0000000300218202 */ /* 0x000fe40000000f00 */
[----:B------:R-:W-:Y:S01]  /*8c60*/  @!P0 F2FP.BF16.F32.PACK_AB R7, R8, R7 ;  /* 0x000000070807823e */ /* 0x000fe200000010ff */
[----:B------:R-:W-:Y:S03]  /*8c70*/  @!P0 IMAD.MOV.U32 R34, RZ, RZ, R5 ;  /* 0x000000ffff228224 */ /* 0x000fe600078e0005 */
[----:B------:R-:W-:Y:S05]  /*8c80*/  @!P0 MOV R35, R7 ;  /* 0x0000000700238202 */ /* 0x000fea0000000f00 */
[----:B------:R3:W-:Y:S02]  /*8c90*/  ST.E.128 desc[UR6][R10.64], R32 ;  /* 0x000000200a007985 */ /* 0x0007e4000c101d06 */
.L_x_988:
[----:B------:R-:W-:Y:S05]  /*8ca0*/  BSYNC.RECONVERGENT B0 ;  /* 0x0000000000007941 */ /* 0x000fea0003800200 */
.L_x_987:
[----:B------:R-:W-:Y:S04]  /*8cb0*/  BSSY.RECONVERGENT B0, `(.L_x_989) ;  /* 0x000005a000007945 */ /* 0x000fe80003800200 */
[----:B------:R-:W-:Y:S05]  /*8cc0*/  @P3 BRA `(.L_x_990) ;  /* 0x0000000400603947 */ /* 0x000fea0003800000 */
        /* <DEDUP_REMOVED lines=8> */
[----:B------:R-:W-:Y:S02]  /*8d50*/  @!P0 IADD3 R4, P2, PT, R8, R56, RZ ;  /* 0x0000003808048210 */ /* 0x000fe40007f5e0ff */
[----:B------:R-:W-:Y:S02]  /*8d60*/  IADD3 R2, P3, PT, R16, R131, RZ ;  /* 0x0000008310027210 */ /* 0x000fe40007f7e0ff */
[----:B------:R-:W-:Y:S02]  /*8d70*/  @!P0 IADD3.X R5, PT, PT, R0, R55, RZ, P2, !PT ;  /* 0x0000003700058210 */ /* 0x000fe400017fe4ff */
[----:B------:R-:W-:Y:S01]  /*8d80*/  @!P0 IADD3 R8, P2, PT, R8, R57, RZ ;  /* 0x0000003908088210 */ /* 0x000fe20007f5e0ff */
[----:B------:R-:W-:Y:S02]  /*8d90*/  IMAD.X R3, R17, 0x1, R130, P3 ;  /* 0x0000000111037824 */ /* 0x000fe400018e0682 */
[----:B------:R1:W4:Y:S02]  /*8da0*/  @!P0 LD.E.128 R44, desc[UR6][R4.64] ;  /* 0x00000006042c8980 */ /* 0x000324000c101d00 */
[----:B------:R-:W-:Y:S01]  /*8db0*/  @!P0 IMAD.X R9, R0, 0x1, R54, P2 ;  /* 0x0000000100098824 */ /* 0x000fe200010e0636 */
[----:B------:R-:W-:Y:S02]  /*8dc0*/  PLOP3.LUT P2, PT, PT, PT, PT, 0x80, 0x8 ;  /* 0x000000000008781c */ /* 0x000fe40003f4f070 */
[----:B------:R-:W-:Y:S03]  /*8dd0*/  @!P0 PLOP3.LUT P2, PT, P1, PT, PT, 0x80, 0x8 ;  /* 0x000000000008881c */ /* 0x000fe60000f4f070 */
[----:B------:R5:W5:Y:S08]  /*8de0*/  @!P0 LD.E.128 R36, desc[UR6][R8.64] ;  /* 0x0000000608248980 */ /* 0x000b70000c101d00 */
[----:B--23--:R2:W3:Y:S01]  /*8df0*/  LD.E.128 R32, desc[UR6][R2.64] ;  /* 0x0000000602207980 */ /* 0x00c4e2000c101d00 */
[----:B-1----:R-:W-:Y:S07]  /*8e00*/  @!P0 IMAD.WIDE R4, R25, 0x2, R2 ;  /* 0x0000000219048825 */ /* 0x002fee00078e0202 */
[----:B------:R-:W3:Y:S01]  /*8e10*/  @!P0 LD.E.128 R4, desc[UR6][R4.64] ;  /* 0x0000000604048980 */ /* 0x000ee2000c101d00 */
[C---:B----4-:R-:W-:Y:S01]  /*8e20*/  @!P0 LOP3.LUT R10, R46.reuse, 0xffff0000, RZ, 0xc0, !PT ;  /* 0xffff00002e0a8812 */ /* 0x050fe200078ec0ff */
[----:B-----5:R-:W-:Y:S01]  /*8e30*/  @!P0 IMAD.U32 R9, R46, 0x10000, RZ ;  /* 0x000100002e098824 */ /* 0x020fe200078e00ff */
[----:B------:R-:W-:Y:S01]  /*8e40*/  @!P0 SHF.L.U32 R0, R44, 0x10, RZ ;  /* 0x000000102c008819 */ /* 0x000fe200000006ff */
[C---:B--2---:R-:W-:Y:S01]  /*8e50*/  @!P0 IMAD.U32 R3, R45.reuse, 0x10000, RZ ;  /* 0x000100002d038824 */ /* 0x044fe200078e00ff */
        /* <DEDUP_REMOVED lines=8> */
[----:B------:R-:W-:Y:S01]  /*8ee0*/  @!P0 SHF.L.U32 R30, R39, 0x10, RZ ;  /* 0x00000010271e8819 */ /* 0x000fe200000006ff */
[----:B------:R-:W-:Y:S01]  /*8ef0*/  @!P2 FADD.FTZ R11, -R11, -RZ ;  /* 0x800000ff0b0ba221 */ /* 0x000fe20000010100 */
[----:B------:R-:W-:Y:S01]  /*8f00*/  @!P0 LOP3.LUT R31, R39, 0xffff0000, RZ, 0xc0, !PT ;  /* 0xffff0000271f8812 */ /* 0x000fe200078ec0ff */
[----:B------:R-:W-:Y:S01]  /*8f10*/  @!P2 FADD.FTZ R12, -R12, -RZ ;  /* 0x800000ff0c0ca221 */ /* 0x000fe20000010100 */
[----:B------:R-:W-:Y:S01]  /*8f20*/  @!P2 FADD.FTZ R2, -R2, -RZ ;  /* 0x800000ff0202a221 */ /* 0x000fe20000010100 */
[----:B------:R-:W-:Y:S01]  /*8f30*/  @!P2 FADD.FTZ R3, -R3, -RZ ;  /* 0x800000ff0303a221 */ /* 0x000fe20000010100 */
[C---:B---3--:R-:W-:Y:S01]  /*8f40*/  @!P0 LOP3.LUT R19, R4.reuse, 0xffff0000, RZ, 0xc0, !PT ;  /* 0xffff000004138812 */ /* 0x048fe200078ec0ff */
        /* <DEDUP_REMOVED lines=48> */
.L_x_990:
[----:B------:R-:W-:Y:S05]  /*9250*/  BSYNC.RECONVERGENT B0 ;  /* 0x0000000000007941 */ /* 0x000fea0003800200 */
.L_x_989:
[----:B------:R-:W-:Y:S04]  /*9260*/  BSSY.RECONVERGENT B0, `(.L_x_991) ;  /* 0x000005d000007945 */ /* 0x000fe80003800200 */
[----:B------:R-:W-:Y:S05]  /*9270*/  @P4 BRA `(.L_x_992) ;  /* 0x00000004006c4947 */ /* 0x000fea0003800000 */
[----:B------:R-:W-:Y:S02]  /*9280*/  ISETP.GE.AND P0, PT, R14, R13, PT ;  /* 0x0000000d0e00720c */ /* 0x000fe40003f06270 */
[----:B-1----:R-:W-:Y:S05]  /*9290*/  IADD3 R2, P2, PT, R16, R126, RZ ;  /* 0x0000007e10027210 */ /* 0x002fea0007f5e0ff */
[----:B------:R-:W-:Y:S05]  /*92a0*/  IMAD.X R3, R17, 0x1, R91, P2 ;  /* 0x0000000111037824 */ /* 0x000fea00010e065b */
[----:B------:R-:W5:Y:S01]  /*92b0*/  LD.E.128 R36, desc[UR6][R2.64] ;  /* 0x0000000602247980 */ /* 0x000f62000c101d00 */
[----:B------:R-:W-:Y:S02]  /*92c0*/  @!P0 SEL R0, R22, RZ, P1 ;  /* 0x000000ff16008207 */ /* 0x000fe40000800000 */
[----:B------:R-:W-:Y:S02]  /*92d0*/  @!P0 SEL R4, R87, RZ, P1 ;  /* 0x000000ff57048207 */ /* 0x000fe40000800000 */
[----:B------:R-:W-:Y:S04]  /*92e0*/  @!P0 IADD3 R0, P2, PT, R106, R0, RZ ;  /* 0x000000006a008210 */ /* 0x000fe80007f5e0ff */
[----:B---34-:R-:W-:Y:S01]  /*92f0*/  @!P0 SHF.L.U32 R10, R0, 0x1, RZ ;  /* 0x00000001000a8819 */ /* 0x018fe200000006ff */
[----:B------:R-:W-:Y:S02]  /*9300*/  @!P0 IMAD.X R6, R148, 0x1, R4, P2 ;  /* 0x0000000194068824 */ /* 0x000fe400010e0604 */
[----:B------:R-:W-:Y:S01]  /*9310*/  @!P0 IMAD.WIDE R4, R25, 0x2, R2 ;  /* 0x0000000219048825 */ /* 0x000fe200078e0202 */
[----:B------:R-:W-:Y:S02]  /*9320*/  @!P0 IADD3 R8, P2, PT, R10, R56, RZ ;  /* 0x000000380a088210 */ /* 0x000fe40007f5e0ff */
[----:B------:R-:W-:Y:S03]  /*9330*/  @!P0 SHF.L.U64.HI R0, R0, 0x1, R6 ;  /* 0x0000000100008819 */ /* 0x000fe60000010206 */
[----:B------:R-:W3:Y:S02]  /*9340*/  @!P0 LD.E.128 R4, desc[UR6][R4.64] ;  /* 0x0000000604048980 */ /* 0x000ee4000c101d00 */
[----:B------:R-:W-:Y:S06]  /*9350*/  @!P0 IMAD.X R9, R0, 0x1, R55, P2 ;  /* 0x0000000100098824 */ /* 0x000fec00010e0637 */
[----:B------:R1:W4:Y:S02]  /*9360*/  @!P0 LD.E.128 R44, desc[UR6][R8.64] ;  /* 0x00000006082c8980 */ /* 0x000324000c101d00 */
[----:B-1----:R-:W-:Y:S04]  /*9370*/  @!P0 IADD3 R8, P2, PT, R10, R57, RZ ;  /* 0x000000390a088210 */ /* 0x002fe80007f5e0ff */
[----:B------:R-:W-:Y:S02]  /*9380*/  @!P0 IADD3.X R9, PT, PT, R0, R54, RZ, P2, !PT ;  /* 0x0000003600098210 */ /* 0x000fe400017fe4ff */
[----:B------:R-:W-:Y:S02]  /*9390*/  PLOP3.LUT P2, PT, PT, PT, PT, 0x80, 0x8 ;  /* 0x000000000008781c */ /* 0x000fe40003f4f070 */
[----:B------:R-:W-:Y:S01]  /*93a0*/  @!P0 PLOP3.LUT P2, PT, P1, PT, PT, 0x80, 0x8 ;  /* 0x000000000008881c */ /* 0x000fe20000f4f070 */
[----:B--2---:R1:W2:Y:S01]  /*93b0*/  @!P0 LD.E.128 R32, desc[UR6][R8.64] ;  /* 0x0000000608208980 */ /* 0x0042a2000c101d00 */
[----:B-----5:R-:W-:Y:S02]  /*93c0*/  @!P0 LOP3.LUT R23, R38, 0xffff0000, RZ, 0xc0, !PT ;  /* 0xffff000026178812 */ /* 0x020fe400078ec0ff */
[C---:B---3--:R-:W-:Y:S01]  /*93d0*/  @!P0 LOP3.LUT R11, R4.reuse, 0xffff0000, RZ, 0xc0, !PT ;  /* 0xffff0000040b8812 */ /* 0x048fe200078ec0ff */
[----:B-1----:R-:W-:Y:S01]  /*93e0*/  @!P0 IMAD.U32 R9, R4, 0x10000, RZ ;  /* 0x0001000004098824 */ /* 0x002fe200078e00ff */
[C---:B------:R-:W-:Y:S01]  /*93f0*/  @!P0 LOP3.LUT R10, R5.reuse, 0xffff0000, RZ, 0xc0, !PT ;  /* 0xffff0000050a8812 */ /* 0x040fe200078ec0ff */
[----:B------:R-:W-:Y:S01]  /*9400*/  @!P0 IMAD.U32 R12, R6, 0x10000, RZ ;  /* 0x00010000060c8824 */ /* 0x000fe200078e00ff */
[----:B------:R-:W-:Y:S02]  /*9410*/  @!P0 SHF.L.U32 R18, R5, 0x10, RZ ;  /* 0x0000001005128819 */ /* 0x000fe400000006ff */
[----:B------:R-:W-:Y:S02]  /*9420*/  @!P0 SHF.L.U32 R21, R7, 0x10, RZ ;  /* 0x0000001007158819 */ /* 0x000fe400000006ff */
[----:B----4-:R-:W-:Y:S01]  /*9430*/  @!P0 LOP3.LUT R4, R45, 0xffff0000, RZ, 0xc0, !PT ;  /* 0xffff00002d048812 */ /* 0x010fe200078ec0ff */
[C---:B------:R-:W-:Y:S01]  /*9440*/  @!P0 IMAD.U32 R0, R44.reuse, 0x10000, RZ ;  /* 0x000100002c008824 */ /* 0x040fe200078e00ff */
[----:B------:R-:W-:Y:S01]  /*9450*/  @!P0 LOP3.LUT R2, R44, 0xffff0000, RZ, 0xc0, !PT ;  /* 0xffff00002c028812 */ /* 0x000fe200078ec0ff */
        /* <DEDUP_REMOVED lines=8> */
[----:B------:R-:W-:Y:S01]  /*94e0*/  @!P0 IMAD.U32 R9, R36, 0x10000, RZ ;  /* 0x0001000024098824 */ /* 0x000fe200078e00ff */
[----:B------:R-:W-:Y:S01]  /*94f0*/  @!P0 SHF.L.U32 R7, R47, 0x10, RZ ;  /* 0x000000102f078819 */ /* 0x000fe200000006ff */
[----:B------:R-:W-:Y:S01]  /*9500*/  @!P0 FMUL.FTZ R4, R10, R4 ;  /* 0x000000040a048220 */ /* 0x000fe20000410000 */
[----:B------:R-:W-:Y:S01]  /*9510*/  @!P0 LOP3.LUT R6, R46, 0xffff0000, RZ, 0xc0, !PT ;  /* 0xffff00002e068812 */ /* 0x000fe200078ec0ff */
[----:B------:R-:W-:Y:S01]  /*9520*/  @!P2 FADD.FTZ R2, -R2, -RZ ;  /* 0x800000ff0202a221 */ /* 0x000fe20000010100 */
[----:B------:R-:W-:Y:S01]  /*9530*/  @!P2 FADD.FTZ R5, -R5, -RZ ;  /* 0x800000ff0505a221 */ /* 0x000fe20000010100 */
[----:B------:R-:W-:Y:S01]  /*9540*/  @!P2 FADD.FTZ R3, -R3, -RZ ;  /* 0x800000ff0303a221 */ /* 0x000fe20000010100 */
[----:B------:R-:W-:Y:S01]  /*9550*/  @!P2 FADD.FTZ R8, -R8, -RZ ;  /* 0x800000ff0808a221 */ /* 0x000fe20000010100 */
[----:B------:R-:W-:Y:S01]  /*9560*/  @!P0 FMUL.FTZ R2, R11, R2 ;  /* 0x000000020b028220 */ /* 0x000fe20000410000 */
[----:B------:R-:W-:Y:S01]  /*9570*/  @!P2 FADD.FTZ R7, -R7, -RZ ;  /* 0x800000ff0707a221 */ /* 0x000fe20000010100 */
[----:B------:R-:W-:Y:S01]  /*9580*/  @!P0 FMUL.FTZ R3, R18, R3 ;  /* 0x0000000312038220 */ /* 0x000fe20000410000 */
[----:B------:R-:W-:Y:S01]  /*9590*/  @!P0 LOP3.LUT R18, R37, 0xffff0000, RZ, 0xc0, !PT ;  /* 0xffff000025128812 */ /* 0x000fe200078ec0ff */
[----:B------:R-:W-:Y:S01]  /*95a0*/  @!P2 FADD.FTZ R6, -R6, -RZ ;  /* 0x800000ff0606a221 */ /* 0x000fe20000010100 */
[----:B------:R-:W-:Y:S01]  /*95b0*/  @!P0 FMUL.FTZ R5, R12, R5 ;  /* 0x000000050c058220 */ /* 0x000fe20000410000 */
[----:B------:R-:W-:Y:S01]  /*95c0*/  @!P0 FMUL.FTZ R8, R19, R8 ;  /* 0x0000000813088220 */ /* 0x000fe20000410000 */
[----:B------:R-:W-:Y:S01]  /*95d0*/  @!P0 FMUL.FTZ R7, R21, R7 ;  /* 0x0000000715078220 */ /* 0x000fe20000410000 */
[----:B------:R-:W-:Y:S01]  /*95e0*/  @!P0 FMUL.FTZ R6, R20, R6 ;  /* 0x0000000614068220 */ /* 0x000fe20000410000 */
[----:B------:R-:W-:Y:S01]  /*95f0*/  @!P0 IMAD.U32 R20, R38, 0x10000, RZ ;  /* 0x0001000026148824 */ /* 0x000fe200078e00ff */
[C---:B--2---:R-:W-:Y:S01]  /*9600*/  @!P0 LOP3.LUT R11, R32.reuse, 0xffff0000, RZ, 0xc0, !PT ;  /* 0xffff0000200b8812 */ /* 0x044fe200078ec0ff */
[----:B------:R-:W-:Y:S01]  /*9610*/  @!P0 IMAD.U32 R10, R32, 0x10000, RZ ;  /* 0x00010000200a8824 */ /* 0x000fe200078e00ff */
[----:B------:R-:W-:Y:S01]  /*9620*/  @!P0 SHF.L.U32 R12, R33, 0x10, RZ ;  /* 0x00000010210c8819 */ /* 0x000fe200000006ff */
[----:B------:R-:W-:Y:S01]  /*9630*/  @!P0 IMAD.U32 R31, R35, 0x10000, RZ ;  /* 0x00010000231f8824 */ /* 0x000fe200078e00ff */
[----:B------:R-:W-:Y:S01]  /*9640*/  @!P0 LOP3.LUT R19, R33, 0xffff0000, RZ, 0xc0, !PT ;  /* 0xffff000021138812 */ /* 0x000fe200078ec0ff */
[----:B------:R-:W-:Y:S01]  /*9650*/  @!P0 FFMA.FTZ R0, R9, R10, R0 ;  /* 0x0000000a09008223 */ /* 0x000fe20000010000 */
[----:B------:R-:W-:Y:S02]  /*9660*/  @!P0 LOP3.LUT R9, R36, 0xffff0000, RZ, 0xc0, !PT ;  /* 0xffff000024098812 */ /* 0x000fe400078ec0ff */
[----:B------:R-:W-:Y:S02]  /*9670*/  @!P0 SHF.L.U32 R10, R37, 0x10, RZ ;  /* 0x00000010250a8819 */ /* 0x000fe400000006ff */
[C---:B------:R-:W-:Y:S01]  /*9680*/  @!P0 SHF.L.U32 R21, R34.reuse, 0x10, RZ ;  /* 0x0000001022158819 */ /* 0x040fe200000006ff */
[----:B------:R-:W-:Y:S01]  /*9690*/  @!P0 FFMA.FTZ R2, R9, R11, R2 ;  /* 0x0000000b09028223 */ /* 0x000fe20000010002 */
[----:B------:R-:W-:Y:S01]  /*96a0*/  @!P0 LOP3.LUT R30, R34, 0xffff0000, RZ, 0xc0, !PT ;  /* 0xffff0000221e8812 */ /* 0x000fe200078ec0ff */
[----:B------:R-:W-:Y:S01]  /*96b0*/  @!P0 FFMA.FTZ R3, R10, R12, R3 ;  /* 0x0000000c0a038223 */ /* 0x000fe20000010003 */
[----:B------:R-:W-:Y:S01]  /*96c0*/  @!P0 SHF.L.U32 R9, R39, 0x10, RZ ;  /* 0x0000001027098819 */ /* 0x000fe200000006ff */
[----:B------:R-:W-:Y:S01]  /*96d0*/  IMAD R11, R235, 0x60, RZ ;  /* 0x00000060eb0b7824 */ /* 0x000fe200078e02ff */
[----:B------:R-:W-:Y:S01]  /*96e0*/  @!P0 LOP3.LUT R32, R35, 0xffff0000, RZ, 0xc0, !PT ;  /* 0xffff000023208812 */ /* 0x000fe200078ec0ff */
[----:B------:R-:W-:Y:S01]  /*96f0*/  @!P0 FFMA.FTZ R4, R18, R19, R4 ;  /* 0x0000001312048223 */ /* 0x000fe20000010004 */
[----:B------:R-:W-:Y:S01]  /*9700*/  @!P0 LOP3.LUT R10, R39, 0xffff0000, RZ, 0xc0, !PT ;  /* 0xffff0000270a8812 */ /* 0x000fe200078ec0ff */
[----:B------:R-:W-:Y:S01]  /*9710*/  @!P0 FFMA.FTZ R5, R20, R21, R5 ;  /* 0x0000001514058223 */ /* 0x000fe20000010005 */
[----:B------:R-:W-:Y:S01]  /*9720*/  MOV R19, R49 ;  /* 0x0000003100137202 */ /* 0x000fe20000000f00 */
[----:B------:R-:W-:Y:S01]  /*9730*/  @!P0 FFMA.FTZ R6, R23, R30, R6 ;  /* 0x0000001e17068223 */ /* 0x000fe20000010006 */
[----:B------:R-:W-:Y:S01]  /*9740*/  @!P0 F2FP.BF16.F32.PACK_AB R0, R2, R0 ;  /* 0x000000000200823e */ /* 0x000fe200000010ff */
[----:B------:R-:W-:Y:S01]  /*9750*/  @!P0 FFMA.FTZ R7, R9, R31, R7 ;  /* 0x0000001f09078223 */ /* 0x000fe20000010007 */
[----:B------:R-:W-:Y:S01]  /*9760*/  @!P0 F2FP.BF16.F32.PACK_AB R4, R4, R3 ;  /* 0x000000030404823e */ /* 0x000fe200000010ff */
[----:B------:R-:W-:Y:S01]  /*9770*/  IMAD.MOV.U32 R18, RZ, RZ, R48 ;  /* 0x000000ffff127224 */ /* 0x000fe200078e0030 */
[----:B------:R-:W-:Y:S01]  /*9780*/  @!P0 F2FP.BF16.F32.PACK_AB R5, R6, R5 ;  /* 0x000000050605823e */ /* 0x000fe200000010ff */
[----:B------:R-:W-:Y:S02]  /*9790*/  @!P0 IMAD.MOV.U32 R36, RZ, RZ, R0 ;  /* 0x000000ffff248224 */ /* 0x000fe400078e0000 */
[----:B------:R-:W-:Y:S01]  /*97a0*/  @!P0 FFMA.FTZ R8, R10, R32, R8 ;  /* 0x000000200a088223 */ /* 0x000fe20000010008 */
[----:B------:R-:W-:Y:S01]  /*97b0*/  IMAD.WIDE.U32 R18, R234, 0x60, R18 ;  /* 0x00000060ea127825 */ /* 0x000fe200078e0012 */
[----:B------:R-:W-:Y:S03]  /*97c0*/  @!P0 MOV R37, R4 ;  /* 0x0000000400258202 */ /* 0x000fe60000000f00 */
[----:B------:R-:W-:Y:S01]  /*97d0*/  @!P0 F2FP.BF16.F32.PACK_AB R7, R8, R7 ;  /* 0x000000070807823e */ /* 0x000fe200000010ff */
[----:B------:R-:W-:Y:S01]  /*97e0*/  IMAD.IADD R3, R11, 0x1, R19 ;  /* 0x000000010b037824 */ /* 0x000fe200078e0213 */
[----:B------:R-:W-:Y:S01]  /*97f0*/  MOV R2, R18 ;  /* 0x0000001200027202 */ /* 0x000fe20000000f00 */
[----:B------:R-:W-:Y:S01]  /*9800*/  @!P0 IMAD.MOV.U32 R38, RZ, RZ, R5 ;  /* 0x000000ffff268224 */ /* 0x000fe200078e0005 */
[----:B------:R-:W-:Y:S05]  /*9810*/  @!P0 MOV R39, R7 ;  /* 0x0000000700278202 */ /* 0x000fea0000000f00 */
[----:B------:R1:W-:Y:S02]  /*9820*/  ST.E.128 desc[UR6][R2.64], R36 ;  /* 0x0000002402007985 */ /* 0x0003e4000c101d06 */
.L_x_992:
[----:B------:R-:W-:Y:S05]  /*9830*/  BSYNC.RECONVERGENT B0 ;  /* 0x0000000000007941 */ /* 0x000fea0003800200 */
.L_x_991:
[CC--:B------:R-:W-:Y:S01]  /*9840*/  ISETP.GE.OR P0, PT, R73.reuse, R50.reuse, P5 ;  /* 0x000000324900720c */ /* 0x0c0fe20002f06670 */
[----:B------:R-:W-:Y:S01]  /*9850*/  BSSY.RECONVERGENT B0, `(.L_x_993) ;  /* 0x000005d000007945 */ /* 0x000fe20003800200 */
[C---:B------:R-:W-:Y:S02]  /*9860*/  ISETP.GE.OR P2, PT, R72.reuse, R50, P5 ;  /* 0x000000324800720c */ /* 0x040fe40002f46670 */
[-C--:B------:R-:W-:Y:S02]  /*9870*/  ISETP.LT.OR P0, PT, R73, R51.reuse, P0 ;  /* 0x000000334900720c */ /* 0x080fe40000701670 */
[----:B------:R-:W-:Y:S11]  /*9880*/  ISETP.LT.OR P4, PT, R72, R51, P2 ;  /* 0x000000334800720c */ /* 0x000ff60001781670 */
        /* <DEDUP_REMOVED lines=14> */
[----:B------:R1:W5:Y:S02]  /*9970*/  @!P0 LD.E.128 R44, desc[UR6][R4.64] ;  /* 0x00000006042c8980 */ /* 0x000364000c101d00 */
[----:B------:R-:W-:Y:S01]  /*9980*/  @!P0 IMAD.X R9, R0, 0x1, R54, P2 ;  /* 0x0000000100098824 */ /* 0x000fe200010e0636 */
[----:B------:R-:W-:Y:S02]  /*9990*/  PLOP3.LUT P2, PT, PT, PT, PT, 0x80, 0x8 ;  /* 0x000000000008781c */ /* 0x000fe40003f4f070 */
[----:B------:R-:W-:Y:S03]  /*99a0*/  @!P0 PLOP3.LUT P2, PT, P1, PT, PT, 0x80, 0x8 ;  /* 0x000000000008881c */ /* 0x000fe60000f4f070 */
[----:B------:R5:W5:Y:S08]  /*99b0*/  @!P0 LD.E.128 R36, desc[UR6][R8.64] ;  /* 0x0000000608248980 */ /* 0x000b70000c101d00 */
[----:B--234-:R2:W3:Y:S01]  /*99c0*/  LD.E.128 R32, desc[UR6][R2.64] ;  /* 0x0000000602207980 */ /* 0x01c4e2000c101d00 */
[----:B-1----:R-:W-:Y:S07]  /*99d0*/  @!P0 IMAD.WIDE R4, R25, 0x2, R2 ;  /* 0x0000000219048825 */ /* 0x002fee00078e0202 */
[----:B------:R-:W4:Y:S01]  /*99e0*/  @!P0 LD.E.128 R4, desc[UR6][R4.64] ;  /* 0x0000000604048980 */ /* 0x000f22000c101d00 */
[C---:B-----5:R-:W-:Y:S01]  /*99f0*/  @!P0 LOP3.LUT R10, R46.reuse, 0xffff0000, RZ, 0xc0, !PT ;  /* 0xffff00002e0a8812 */ /* 0x060fe200078ec0ff */
[----:B------:R-:W-:Y:S01]  /*9a00*/  @!P0 IMAD.U32 R9, R46, 0x10000, RZ ;  /* 0x000100002e098824 */ /* 0x000fe200078e00ff */
        /* <DEDUP_REMOVED lines=16> */
[C---:B----4-:R-:W-:Y:S01]  /*9b10*/  @!P0 LOP3.LUT R19, R4.reuse, 0xffff0000, RZ, 0xc0, !PT ;  /* 0xffff000004138812 */ /* 0x050fe200078ec0ff */
        /* <DEDUP_REMOVED lines=9> */
[----:B---3--:R-:W-:Y:S01]  /*9bb0*/  @!P0 SHF.L.U32 R18, R33, 0x10, RZ ;  /* 0x0000001021128819 */ /* 0x008fe200000006ff */
        /* <DEDUP_REMOVED lines=38> */
.L_x_994:
[----:B------:R-:W-:Y:S05]  /*9e20*/  BSYNC.RECONVERGENT B0 ;  /* 0x0000000000007941 */ /* 0x000fea0003800200 */
.L_x_993:
        /* <DEDUP_REMOVED lines=93> */
.L_x_996:
[----:B------:R-:W-:Y:S05]  /*a400*/  BSYNC.RECONVERGENT B0 ;  /* 0x0000000000007941 */ /* 0x000fea0003800200 */
.L_x_995:
[C---:B------:R-:W-:Y:S01]  /*a410*/  ISETP.GE.OR P0, PT, R63.reuse, R50, P5 ;  /* 0x000000323f00720c */ /* 0x040fe20002f06670 */
[----:B------:R-:W-:Y:S03]  /*a420*/  BSSY.RECONVERGENT B0, `(.L_x_997) ;  /* 0x000005f000007945 */ /* 0x000fe60003800200 */
[----:B------:R-:W-:Y:S11]  /*a430*/  ISETP.LT.OR P0, PT, R63, R51, P0 ;  /* 0x000000333f00720c */ /* 0x000ff60000701670 */
[----:B------:R-:W-:Y:S02]  /*a440*/  @!UPT UIADD3 URZ, UPT, UPT, URZ, URZ, URZ ;  /* 0x000000fffffff290 */ /* 0x000fe4000fffe0ff */
        /* <DEDUP_REMOVED lines=92> */
.L_x_998:
[----:B------:R-:W-:Y:S05]  /*aa10*/  BSYNC.RECONVERGENT B0 ;  /* 0x0000000000007941 */ /* 0x000fea0003800200 */
.L_x_997:
        /* <DEDUP_REMOVED lines=96> */
.L_x_1000:
[----:B------:R-:W-:Y:S05]  /*b020*/  BSYNC.RECONVERGENT B0 ;  /* 0x0000000000007941 */ /* 0x000fea0003800200 */
.L_x_999:
        /* <DEDUP_REMOVED lines=15> */
[----:B------:R-:W-:Y:S02]  /*b120*/  LEA R2, P3, R42, R16, 0x8 ;  /* 0x000000102a027211 */ /* 0x000fe400078640ff */
[----:B------:R-:W-:Y:S02]  /*b130*/  @!P0 IADD3.X R5, PT, PT, R0, R55, RZ, P2, !PT ;  /* 0x0000003700058210 */ /* 0x000fe400017fe4ff */
[----:B------:R-:W-:Y:S02]  /*b140*/  LEA.HI.X R3, R42, R17, R43, 0x8, P3 ;  /* 0x000000112a037211 */ /* 0x000fe400018f442b */
[----:B------:R-:W-:Y:S01]  /*b150*/  @!P0 IADD3 R8, P2, PT, R8, R57, RZ ;  /* 0x0000003908088210 */ /* 0x000fe20007f5e0ff */
[----:B------:R1:W5:Y:S04]  /*b160*/  @!P0 LD.E.128 R44, desc[UR6][R4.64] ;  /* 0x00000006042c8980 */ /* 0x000368000c101d00 */
[----:B------:R-:W-:Y:S01]  /*b170*/  @!P0 IMAD.X R9, R0, 0x1, R54, P2 ;  /* 0x0000000100098824 */ /* 0x000fe200010e0636 */
[----:B------:R-:W-:Y:S02]  /*b180*/  PLOP3.LUT P2, PT, PT, PT, PT, 0x80, 0x8 ;  /* 0x000000000008781c */ /* 0x000fe40003f4f070 */
[----:B------:R-:W-:Y:S01]  /*b190*/  @!P0 PLOP3.LUT P2, PT, P1, PT, PT, 0x80, 0x8 ;  /* 0x000000000008881c */ /* 0x000fe20000f4f070 */
[----:B--234-:R-:W2:Y:S08]  /*b1a0*/  LD.E.128 R32, desc[UR6][R2.64] ;  /* 0x0000000602207980 */ /* 0x01ceb0000c101d00 */
[----:B------:R3:W4:Y:S01]  /*b1b0*/  @!P0 LD.E.128 R36, desc[UR6][R8.64] ;  /* 0x0000000608248980 */ /* 0x000722000c101d00 */
[----:B-1----:R-:W-:Y:S07]  /*b1c0*/  @!P0 IMAD.WIDE R4, R25, 0x2, R2 ;  /* 0x0000000219048825 */ /* 0x002fee00078e0202 */
[----:B------:R-:W2:Y:S01]  /*b1d0*/  @!P0 LD.E.128 R4, desc[UR6][R4.64] ;  /* 0x0000000604048980 */ /* 0x000ea2000c101d00 */
[C---:B-----5:R-:W-:Y:S01]  /*b1e0*/  @!P0 LOP3.LUT R10, R46.reuse, 0xffff0000, RZ, 0xc0, !PT ;  /* 0xffff00002e0a8812 */ /* 0x060fe200078ec0ff */
[----:B---3--:R-:W-:Y:S01]  /*b1f0*/  @!P0 IMAD.U32 R9, R46, 0x10000, RZ ;  /* 0x000100002e098824 */ /* 0x008fe200078e00ff */
[----:B------:R-:W-:Y:S01]  /*b200*/  @!P0 LOP3.LUT R8, R45, 0xffff0000, RZ, 0xc0, !PT ;  /* 0xffff00002d088812 */ /* 0x000fe200078ec0ff */
[C---:B------:R-:W-:Y:S01]  /*b210*/  @!P0 IMAD.U32 R0, R44.reuse, 0x10000, RZ ;  /* 0x000100002c008824 */ /* 0x040fe200078e00ff */
[----:B------:R-:W-:Y:S01]  /*b220*/  @!P0 LOP3.LUT R12, R47, 0xffff0000, RZ, 0xc0, !PT ;  /* 0xffff00002f0c8812 */ /* 0x000fe200078ec0ff */
[----:B------:R-:W-:Y:S01]  /*b230*/  @!P2 FADD.FTZ R9, -R9, -RZ ;  /* 0x800000ff0909a221 */ /* 0x000fe20000010100 */
[----:B------:R-:W-:Y:S01]  /*b240*/  @!P0 LOP3.LUT R2, R44, 0xffff0000, RZ, 0xc0, !PT ;  /* 0xffff00002c028812 */ /* 0x000fe200078ec0ff */
[----:B------:R-:W-:Y:S01]  /*b250*/  @!P2 FADD.FTZ R10, -R10, -RZ ;  /* 0x800000ff0a0aa221 */ /* 0x000fe20000010100 */
[----:B------:R-:W-:Y:S01]  /*b260*/  @!P0 SHF.L.U32 R3, R45, 0x10, RZ ;  /* 0x000000102d038819 */ /* 0x000fe200000006ff */
[----:B------:R-:W-:Y:S01]  /*b270*/  @!P2 FADD.FTZ R0, -R0, -RZ ;  /* 0x800000ff0000a221 */ /* 0x000fe20000010100 */
[----:B------:R-:W-:Y:S01]  /*b280*/  @!P2 FADD.FTZ R8, -R8, -RZ ;  /* 0x800000ff0808a221 */ /* 0x000fe20000010100 */
[----:B------:R-:W-:Y:S01]  /*b290*/  @!P2 FADD.FTZ R12, -R12, -RZ ;  /* 0x800000ff0c0ca221 */ /* 0x000fe20000010100 */
[----:B------:R-:W-:Y:S01]  /*b2a0*/  @!P2 FADD.FTZ R2, -R2, -RZ ;  /* 0x800000ff0202a221 */ /* 0x000fe20000010100 */
[----:B------:R-:W-:Y:S01]  /*b2b0*/  @!P2 FADD.FTZ R3, -R3, -RZ ;  /* 0x800000ff0303a221 */ /* 0x000fe20000010100 */
[----:B------:R-:W-:Y:S01]  /*b2c0*/  @!P0 IMAD.U32 R11, R47, 0x10000, RZ ;  /* 0x000100002f0b8824 */ /* 0x000fe200078e00ff */
[C---:B----4-:R-:W-:Y:S02]  /*b2d0*/  @!P0 SHF.L.U32 R30, R39.reuse, 0x10, RZ ;  /* 0x00000010271e8819 */ /* 0x050fe400000006ff */
[----:B------:R-:W-:Y:S01]  /*b2e0*/  @!P0 LOP3.LUT R31, R39, 0xffff0000, RZ, 0xc0, !PT ;  /* 0xffff0000271f8812 */ /* 0x000fe200078ec0ff */
[----:B------:R-:W-:Y:S01]  /*b2f0*/  @!P2 FADD.FTZ R11, -R11, -RZ ;  /* 0x800000ff0b0ba221 */ /* 0x000fe20000010100 */
[C---:B--2---:R-:W-:Y:S01]  /*b300*/  @!P0 SHF.L.U32 R18, R4.reuse, 0x10, RZ ;  /* 0x0000001004128819 */ /* 0x044fe200000006ff */
[C---:B------:R-:W-:Y:S01]  /*b310*/  @!P0 IMAD.U32 R20, R5.reuse, 0x10000, RZ ;  /* 0x0001000005148824 */ /* 0x040fe200078e00ff */
[----:B------:R-:W-:Y:S02]  /*b320*/  @!P0 LOP3.LUT R19, R4, 0xffff0000, RZ, 0xc0, !PT ;  /* 0xffff000004138812 */ /* 0x000fe400078ec0ff */
[----:B------:R-:W-:Y:S01]  /*b330*/  @!P0 LOP3.LUT R4, R5, 0xffff0000, RZ, 0xc0, !PT ;  /* 0xffff000005048812 */ /* 0x000fe200078ec0ff */
[C---:B------:R-:W-:Y:S01]  /*b340*/  @!P0 IMAD.U32 R5, R6.reuse, 0x10000, RZ ;  /* 0x0001000006058824 */ /* 0x040fe200078e00ff */
[----:B------:R-:W-:Y:S01]  /*b350*/  @!P0 LOP3.LUT R6, R6, 0xffff0000, RZ, 0xc0, !PT ;  /* 0xffff000006068812 */ /* 0x000fe200078ec0ff */
[----:B------:R-:W-:Y:S01]  /*b360*/  @!P0 FMUL.FTZ R0, R18, R0 ;  /* 0x0000000012008220 */ /* 0x000fe20000410000 */
[----:B------:R-:W-:Y:S01]  /*b370*/  @!P0 SHF.L.U32 R23, R7, 0x10, RZ ;  /* 0x0000001007178819 */ /* 0x000fe200000006ff */
[----:B------:R-:W-:Y:S01]  /*b380*/  @!P0 IMAD.U32 R18, R33, 0x10000, RZ ;  /* 0x0001000021128824 */ /* 0x000fe200078e00ff */
[----:B------:R-:W-:Y:S01]  /*b390*/  @!P0 LOP3.LUT R21, R7, 0xffff0000, RZ, 0xc0, !PT ;  /* 0xffff000007158812 */ /* 0x000fe200078ec0ff */
[----:B------:R-:W-:Y:S01]  /*b3a0*/  @!P0 FMUL.FTZ R5, R5, R9 ;  /* 0x0000000905058220 */ /* 0x000fe20000410000 */
[----:B------:R-:W-:Y:S01]  /*b3b0*/  @!P0 SHF.L.U32 R9, R32, 0x10, RZ ;  /* 0x0000001020098819 */ /* 0x000fe200000006ff */
[----:B------:R-:W-:Y:S01]  /*b3c0*/  @!P0 FMUL.FTZ R6, R6, R10 ;  /* 0x0000000a06068220 */ /* 0x000fe20000410000 */
[----:B------:R-:W-:Y:S02]  /*b3d0*/  @!P0 IMAD.U32 R10, R36, 0x10000, RZ ;  /* 0x00010000240a8824 */ /* 0x000fe400078e00ff */
[----:B------:R-:W-:Y:S01]  /*b3e0*/  @!P0 FMUL.FTZ R4, R4, R8 ;  /* 0x0000000804048220 */ /* 0x000fe20000410000 */
[----:B------:R-:W-:Y:S01]  /*b3f0*/  @!P0 FMUL.FTZ R7, R23, R11 ;  /* 0x0000000b17078220 */ /* 0x000fe20000410000 */
[----:B------:R-:W-:Y:S01]  /*b400*/  @!P0 LOP3.LUT R11, R32, 0xffff0000, RZ, 0xc0, !PT ;  /* 0xffff0000200b8812 */ /* 0x000fe200078ec0ff */
[----:B------:R-:W-:Y:S01]  /*b410*/  @!P0 FMUL.FTZ R8, R21, R12 ;  /* 0x0000000c15088220 */ /* 0x000fe20000410000 */
[----:B------:R-:W-:Y:S01]  /*b420*/  @!P0 LOP3.LUT R12, R36, 0xffff0000, RZ, 0xc0, !PT ;  /* 0xffff0000240c8812 */ /* 0x000fe200078ec0ff */
[----:B------:R-:W-:Y:S01]  /*b430*/  @!P0 FFMA.FTZ R0, R9, R10, R0 ;  /* 0x0000000a09008223 */ /* 0x000fe20000010000 */
[----:B------:R-:W-:Y:S01]  /*b440*/  @!P0 LOP3.LUT R9, R33, 0xffff0000, RZ, 0xc0, !PT ;  /* 0xffff000021098812 */ /* 0x000fe200078ec0ff */
[----:B------:R-:W-:Y:S01]  /*b450*/  @!P0 FMUL.FTZ R2, R19, R2 ;  /* 0x0000000213028220 */ /* 0x000fe20000410000 */
[----:B------:R-:W-:Y:S01]  /*b460*/  @!P0 LOP3.LUT R23, R38, 0xffff0000, RZ, 0xc0, !PT ;  /* 0xffff000026178812 */ /* 0x000fe200078ec0ff */
[----:B------:R-:W-:Y:S01]  /*b470*/  @!P0 FMUL.FTZ R3, R20, R3 ;  /* 0x0000000314038220 */ /* 0x000fe20000410000 */
[C---:B------:R-:W-:Y:S01]  /*b480*/  @!P0 LOP3.LUT R20, R37.reuse, 0xffff0000, RZ, 0xc0, !PT ;  /* 0xffff000025148812 */ /* 0x040fe200078ec0ff */
[----:B------:R-:W-:Y:S02]  /*b490*/  @!P0 IMAD.U32 R19, R37, 0x10000, RZ ;  /* 0x0001000025138824 */ /* 0x000fe400078e00ff */
[----:B------:R-:W-:Y:S01]  /*b4a0*/  @!P0 FFMA.FTZ R2, R11, R12, R2 ;  /* 0x0000000c0b028223 */ /* 0x000fe20000010002 */
[C---:B------:R-:W-:Y:S01]  /*b4b0*/  @!P0 LOP3.LUT R11, R34.reuse, 0xffff0000, RZ, 0xc0, !PT ;  /* 0xffff0000220b8812 */ /* 0x040fe200078ec0ff */
[----:B------:R-:W-:Y:S01]  /*b4c0*/  @!P0 IMAD.U32 R10, R34, 0x10000, RZ ;  /* 0x00010000220a8824 */ /* 0x000fe200078e00ff */
[----:B------:R-:W-:Y:S01]  /*b4d0*/  @!P0 SHF.L.U32 R12, R35, 0x10, RZ ;  /* 0x00000010230c8819 */ /* 0x000fe200000006ff */
[----:B------:R-:W-:Y:S01]  /*b4e0*/  @!P0 IMAD.U32 R21, R38, 0x10000, RZ ;  /* 0x0001000026158824 */ /* 0x000fe200078e00ff */
[----:B------:R-:W-:Y:S01]  /*b4f0*/  @!P0 F2FP.BF16.F32.PACK_AB R0, R2, R0 ;  /* 0x000000000200823e */ /* 0x000fe200000010ff */
[----:B------:R-:W-:Y:S01]  /*b500*/  @!P0 FFMA.FTZ R3, R18, R19, R3 ;  /* 0x0000001312038223 */ /* 0x000fe20000010003 */
        /* <DEDUP_REMOVED lines=16> */
.L_x_1002:
[----:B------:R-:W-:Y:S05]  /*b610*/  BSYNC.RECONVERGENT B0 ;  /* 0x0000000000007941 */ /* 0x000fea0003800200 */
.L_x_1001:
[----:B------:R-:W-:Y:S04]  /*b620*/  BSSY.RECONVERGENT B0, `(.L_x_1003) ;  /* 0x0000060000007945 */ /* 0x000fe80003800200 */
[----:B------:R-:W-:Y:S05]  /*b630*/  @P4 BRA `(.L_x_1004) ;  /* 0x0000000400784947 */ /* 0x000fea0003800000 */
[----:B------:R-:W-:Y:S01]  /*b640*/  ISETP.GE.AND P0, PT, R14, R13, PT ;  /* 0x0000000d0e00720c */ /* 0x000fe20003f06270 */
[----:B------:R-:W-:Y:S01]  /*b650*/  IMAD R4, R43, 0x120, RZ ;  /* 0x000001202b047824 */ /* 0x000fe200078e02ff */
[----:B-1----:R-:W-:Y:S02]  /*b660*/  MOV R2, R16 ;  /* 0x0000001000027202 */ /* 0x002fe40000000f00 */
[----:B------:R-:W-:Y:S03]  /*b670*/  MOV R3, R17 ;  /* 0x0000001100037202 */ /* 0x000fe60000000f00 */
[----:B------:R-:W-:Y:S06]  /*b680*/  IMAD.WIDE.U32 R2, R42, 0x120, R2 ;  /* 0x000001202a027825 */ /* 0x000fec00078e0002 */
[----:B------:R-:W-:Y:S01]  /*b690*/  @!P0 SEL R0, R22, RZ, P1 ;  /* 0x000000ff16008207 */ /* 0x000fe20000800000 */
[----:B------:R-:W-:Y:S01]  /*b6a0*/  IMAD.IADD R3, R4, 0x1, R3 ;  /* 0x0000000104037824 */ /* 0x000fe200078e0203 */
[----:B------:R-:W-:Y:S02]  /*b6b0*/  @!P0 SEL R6, R87, RZ, P1 ;  /* 0x000000ff57068207 */ /* 0x000fe40000800000 */
[----:B------:R-:W-:Y:S01]  /*b6c0*/  @!P0 IADD3 R0, P2, PT, R113, R0, RZ ;  /* 0x0000000071008210 */ /* 0x000fe20007f5e0ff */
[----:B------:R-:W-:Y:S01]  /*b6d0*/  @!P0 IMAD.WIDE R4, R25, 0x2, R2 ;  /* 0x0000000219048825 */ /* 0x000fe200078e0202 */
[----:B------:R-:W5:Y:S02]  /*b6e0*/  LD.E.128 R36, desc[UR6][R2.64] ;  /* 0x0000000602247980 */ /* 0x000f64000c101d00 */
[----:B------:R-:W-:Y:S01]  /*b6f0*/  @!P0 IADD3.X R6, PT, PT, R142, R6, RZ, P2, !PT ;  /* 0x000000068e068210 */ /* 0x000fe200017fe4ff */
[C---:B---34-:R-:W-:Y:S03]  /*b700*/  @!P0 IMAD.SHL.U32 R10, R0.reuse, 0x2, RZ ;  /* 0x00000002000a8824 */ /* 0x058fe600078e00ff */
[----:B------:R-:W-:Y:S02]  /*b710*/  @!P0 SHF.L.U64.HI R0, R0, 0x1, R6 ;  /* 0x0000000100008819 */ /* 0x000fe40000010206 */
[----:B------:R-:W-:Y:S01]  /*b720*/  @!P0 IADD3 R8, P2, PT, R10, R56, RZ ;  /* 0x000000380a088210 */ /* 0x000fe20007f5e0ff */
[----:B------:R-:W3:Y:S03]  /*b730*/  @!P0 LD.E.128 R4, desc[UR6][R4.64] ;  /* 0x0000000604048980 */ /* 0x000ee6000c101d00 */
[----:B------:R-:W-:Y:S05]  /*b740*/  @!P0 IADD3.X R9, PT, PT, R0, R55, RZ, P2, !PT ;  /* 0x0000003700098210 */ /* 0x000fea00017fe4ff */
[----:B------:R1:W4:Y:S02]  /*b750*/  @!P0 LD.E.128 R44, desc[UR6][R8.64] ;  /* 0x00000006082c8980 */ /* 0x000324000c101d00 */
[----:B-1----:R-:W-:Y:S05]  /*b760*/  @!P0 IADD3 R8, P2, PT, R10, R57, RZ ;  /* 0x000000390a088210 */ /* 0x002fea0007f5e0ff */
[----:B------:R-:W-:Y:S01]  /*b770*/  @!P0 IMAD.X R9, R0, 0x1, R54, P2 ;  /* 0x0000000100098824 */ /* 0x000fe200010e0636 */
[----:B------:R-:W-:Y:S02]  /*b780*/  PLOP3.LUT P2, PT, PT, PT, PT, 0x80, 0x8 ;  /* 0x000000000008781c */ /* 0x000fe40003f4f070 */
[----:B------:R-:W-:Y:S02]  /*b790*/  @!P0 PLOP3.LUT P2, PT, P1, PT, PT, 0x80, 0x8 ;  /* 0x000000000008881c */ /* 0x000fe40000f4f070 */
[----:B--2---:R3:W2:Y:S01]  /*b7a0*/  @!P0 LD.E.128 R32, desc[UR6][R8.64] ;  /* 0x0000000608208980 */ /* 0x0046a2000c101d00 */
[----:B-----5:R-:W-:Y:S02]  /*b7b0*/  @!P0 LOP3.LUT R23, R38, 0xffff0000, RZ, 0xc0, !PT ;  /* 0xffff000026178812 */ /* 0x020fe400078ec0ff */
[C---:B---3--:R-:W-:Y:S01]  /*b7c0*/  @!P0 SHF.L.U32 R9, R4.reuse, 0x10, RZ ;  /* 0x0000001004098819 */ /* 0x048fe200000006ff */
[----:B------:R-:W-:Y:S01]  /*b7d0*/  @!P0 IMAD.U32 R18, R5, 0x10000, RZ ;  /* 0x0001000005128824 */ /* 0x000fe200078e00ff */
[----:B------:R-:W-:Y:S01]  /*b7e0*/  @!P0 LOP3.LUT R11, R4, 0xffff0000, RZ, 0xc0, !PT ;  /* 0xffff0000040b8812 */ /* 0x000fe200078ec0ff */
[----:B------:R-:W-:Y:S01]  /*b7f0*/  @!P0 IMAD.U32 R21, R7, 0x10000, RZ ;  /* 0x0001000007158824 */ /* 0x000fe200078e00ff */
[----:B------:R-:W-:Y:S02]  /*b800*/  @!P0 LOP3.LUT R10, R5, 0xffff0000, RZ, 0xc0, !PT ;  /* 0xffff0000050a8812 */ /* 0x000fe400078ec0ff */
[----:B------:R-:W-:Y:S02]  /*b810*/  @!P0 SHF.L.U32 R12, R6, 0x10, RZ ;  /* 0x00000010060c8819 */ /* 0x000fe400000006ff */
[C---:B----4-:R-:W-:Y:S01]  /*b820*/  @!P0 SHF.L.U32 R0, R44.reuse, 0x10, RZ ;  /* 0x000000102c008819 */ /* 0x050fe200000006ff */
[C---:B------:R-:W-:Y:S01]  /*b830*/  @!P0 IMAD.U32 R3, R45.reuse, 0x10000, RZ ;  /* 0x000100002d038824 */ /* 0x040fe200078e00ff */
[----:B------:R-:W-:Y:S02]  /*b840*/  @!P0 LOP3.LUT R4, R45, 0xffff0000, RZ, 0xc0, !PT ;  /* 0xffff00002d048812 */ /* 0x000fe400078ec0ff */
[----:B------:R-:W-:Y:S01]  /*b850*/  @!P0 LOP3.LUT R2, R44, 0xffff0000, RZ, 0xc0, !PT ;  /* 0xffff00002c028812 */ /* 0x000fe200078ec0ff */
[----:B------:R-:W-:Y:S01]  /*b860*/  @!P2 FADD.FTZ R0, -R0, -RZ ;  /* 0x800000ff0000a221 */ /* 0x000fe20000010100 */
[----:B------:R-:W-:Y:S01]  /*b870*/  @!P0 SHF.L.U32 R5, R46, 0x10, RZ ;  /* 0x000000102e058819 */ /* 0x000fe200000006ff */
[----:B------:R-:W-:Y:S01]  /*b880*/  @!P2 FADD.FTZ R4, -R4, -RZ ;  /* 0x800000ff0404a221 */ /* 0x000fe20000010100 */
[----:B------:R-:W-:Y:S01]  /*b890*/  @!P0 LOP3.LUT R20, R6, 0xffff0000, RZ, 0xc0, !PT ;  /* 0xffff000006148812 */ /* 0x000fe200078ec0ff */
[----:B------:R-:W-:Y:S01]  /*b8a0*/  @!P0 FMUL.FTZ R0, R9, R0 ;  /* 0x0000000009008220 */ /* 0x000fe20000410000 */
[----:B------:R-:W-:Y:S01]  /*b8b0*/  @!P0 LOP3.LUT R8, R47, 0xffff0000, RZ, 0xc0, !PT ;  /* 0xffff00002f088812 */ /* 0x000fe200078ec0ff */
[----:B------:R-:W-:Y:S01]  /*b8c0*/  @!P0 FMUL.FTZ R4, R10, R4 ;  /* 0x000000040a048220 */ /* 0x000fe20000410000 */
[----:B------:R-:W-:Y:S01]  /*b8d0*/  @!P0 LOP3.LUT R6, R46, 0xffff0000, RZ, 0xc0, !PT ;  /* 0xffff00002e068812 */ /* 0x000fe200078ec0ff */
[----:B------:R-:W-:Y:S01]  /*b8e0*/  @!P2 FADD.FTZ R2, -R2, -RZ ;  /* 0x800000ff0202a221 */ /* 0x000fe20000010100 */
[----:B------:R-:W-:Y:S01]  /*b8f0*/  @!P0 SHF.L.U32 R9, R36, 0x10, RZ ;  /* 0x0000001024098819 */ /* 0x000fe200000006ff */
[----:B------:R-:W-:Y:S01]  /*b900*/  @!P2 FADD.FTZ R3, -R3, -RZ ;  /* 0x800000ff0303a221 */ /* 0x000fe20000010100 */
[----:B------:R-:W-:Y:S01]  /*b910*/  @!P0 LOP3.LUT R19, R7, 0xffff0000, RZ, 0xc0, !PT ;  /* 0xffff000007138812 */ /* 0x000fe200078ec0ff */
[----:B------:R-:W-:Y:S01]  /*b920*/  @!P0 FMUL.FTZ R2, R11, R2 ;  /* 0x000000020b028220 */ /* 0x000fe20000410000 */
[----:B------:R-:W-:Y:S01]  /*b930*/  @!P2 FADD.FTZ R6, -R6, -RZ ;  /* 0x800000ff0606a221 */ /* 0x000fe20000010100 */
[----:B------:R-:W-:Y:S01]  /*b940*/  @!P0 FMUL.FTZ R3, R18, R3 ;  /* 0x0000000312038220 */ /* 0x000fe20000410000 */
[----:B------:R-:W-:Y:S01]  /*b950*/  @!P0 LOP3.LUT R18, R37, 0xffff0000, RZ, 0xc0, !PT ;  /* 0xffff000025128812 */ /* 0x000fe200078ec0ff */
[----:B------:R-:W-:Y:S01]  /*b960*/  @!P2 FADD.FTZ R5, -R5, -RZ ;  /* 0x800000ff0505a221 */ /* 0x000fe20000010100 */
[----:B------:R-:W-:Y:S01]  /*b970*/  @!P0 FMUL.FTZ R6, R20, R6 ;  /* 0x0000000614068220 */ /* 0x000fe20000410000 */
[----:B------:R-:W-:Y:S01]  /*b980*/  @!P0 SHF.L.U32 R20, R38, 0x10, RZ ;  /* 0x0000001026148819 */ /* 0x000fe200000006ff */
[----:B------:R-:W-:Y:S01]  /*b990*/  @!P2 FADD.FTZ R8, -R8, -RZ ;  /* 0x800000ff0808a221 */ /* 0x000fe20000010100 */
[----:B------:R-:W-:Y:S01]  /*b9a0*/  @!P0 FMUL.FTZ R5, R12, R5 ;  /* 0x000000050c058220 */ /* 0x000fe20000410000 */
[----:B------:R-:W-:Y:S02]  /*b9b0*/  @!P0 IMAD.U32 R7, R47, 0x10000, RZ ;  /* 0x000100002f078824 */ /* 0x000fe400078e00ff */
[----:B------:R-:W-:Y:S02]  /*b9c0*/  @!P0 FMUL.FTZ R8, R19, R8 ;  /* 0x0000000813088220 */ /* 0x000fe40000410000 */
[----:B------:R-:W-:Y:S04]  /*b9d0*/  @!P2 FADD.FTZ R7, -R7, -RZ ;  /* 0x800000ff0707a221 */ /* 0x000fe80000010100 */
[----:B------:R-:W-:Y:S01]  /*b9e0*/  @!P0 FMUL.FTZ R7, R21, R7 ;  /* 0x0000000715078220 */ /* 0x000fe20000410000 */
[C---:B--2---:R-:W-:Y:S01]  /*b9f0*/  @!P0 SHF.L.U32 R10, R32.reuse, 0x10, RZ ;  /* 0x00000010200a8819 */ /* 0x044fe200000006ff */
[C---:B------:R-:W-:Y:S01]  /*ba00*/  @!P0 IMAD.U32 R12, R33.reuse, 0x10000, RZ ;  /* 0x00010000210c8824 */ /* 0x040fe200078e00ff */
[----:B------:R-:W-:Y:S01]  /*ba10*/  @!P0 LOP3.LUT R11, R32, 0xffff0000, RZ, 0xc0, !PT ;  /* 0xffff0000200b8812 */ /* 0x000fe200078ec0ff */
[----:B------:R-:W-:Y:S01]  /*ba20*/  @!P0 IMAD.U32 R21, R34, 0x10000, RZ ;  /* 0x0001000022158824 */ /* 0x000fe200078e00ff */
[----:B------:R-:W-:Y:S01]  /*ba30*/  @!P0 LOP3.LUT R19, R33, 0xffff0000, RZ, 0xc0, !PT ;  /* 0xffff000021138812 */ /* 0x000fe200078ec0ff */
[----:B------:R-:W-:Y:S01]  /*ba40*/  @!P0 FFMA.FTZ R0, R9, R10, R0 ;  /* 0x0000000a09008223 */ /* 0x000fe20000010000 */
[----:B------:R-:W-:Y:S01]  /*ba50*/  @!P0 LOP3.LUT R9, R36, 0xffff0000, RZ, 0xc0, !PT ;  /* 0xffff000024098812 */ /* 0x000fe200078ec0ff */
[----:B------:R-:W-:Y:S01]  /*ba60*/  @!P0 IMAD.U32 R10, R37, 0x10000, RZ ;  /* 0x00010000250a8824 */ /* 0x000fe200078e00ff */
[----:B------:R-:W-:Y:S02]  /*ba70*/  @!P0 LOP3.LUT R30, R34, 0xffff0000, RZ, 0xc0, !PT ;  /* 0xffff0000221e8812 */ /* 0x000fe400078ec0ff */
[----:B------:R-:W-:Y:S01]  /*ba80*/  @!P0 SHF.L.U32 R31, R35, 0x10, RZ ;  /* 0x00000010231f8819 */ /* 0x000fe200000006ff */
[----:B------:R-:W-:Y:S01]  /*ba90*/  @!P0 FFMA.FTZ R2, R9, R11, R2 ;  /* 0x0000000b09028223 */ /* 0x000fe20000010002 */
[----:B------:R-:W-:Y:S01]  /*baa0*/  @!P0 LOP3.LUT R32, R35, 0xffff0000, RZ, 0xc0, !PT ;  /* 0xffff000023208812 */ /* 0x000fe200078ec0ff */
[----:B------:R-:W-:Y:S01]  /*bab0*/  @!P0 FFMA.FTZ R3, R10, R12, R3 ;  /* 0x0000000c0a038223 */ /* 0x000fe20000010003 */
[C---:B------:R-:W-:Y:S01]  /*bac0*/  @!P0 LOP3.LUT R10, R39.reuse, 0xffff0000, RZ, 0xc0, !PT ;  /* 0xffff0000270a8812 */ /* 0x040fe200078ec0ff */
[----:B------:R-:W-:Y:S01]  /*bad0*/  @!P0 IMAD.U32 R9, R39, 0x10000, RZ ;  /* 0x0001000027098824 */ /* 0x000fe200078e00ff */
[----:B------:R-:W-:Y:S01]  /*bae0*/  @!P0 F2FP.BF16.F32.PACK_AB R0, R2, R0 ;  /* 0x000000000200823e */ /* 0x000fe200000010ff */
[----:B------:R-:W-:Y:S01]  /*baf0*/  @!P0 FFMA.FTZ R4, R18, R19, R4 ;  /* 0x0000001312048223 */ /* 0x000fe20000010004 */
[----:B------:R-:W-:Y:S01]  /*bb00*/  MOV R18, R48 ;  /* 0x0000003000127202 */ /* 0x000fe20000000f00 */
[----:B------:R-:W-:Y:S01]  /*bb10*/  IMAD.MOV.U32 R19, RZ, RZ, R49 ;  /* 0x000000ffff137224 */ /* 0x000fe200078e0031 */
[----:B------:R-:W-:Y:S01]  /*bb20*/  @!P0 MOV R36, R0 ;  /* 0x0000000000248202 */ /* 0x000fe20000000f00 */
[----:B------:R-:W-:Y:S01]  /*bb30*/  IMAD R11, R235, 0x120, RZ ;  /* 0x00000120eb0b7824 */ /* 0x000fe200078e02ff */
[----:B------:R-:W-:Y:S01]  /*bb40*/  @!P0 F2FP.BF16.F32.PACK_AB R4, R4, R3 ;  /* 0x000000030404823e */ /* 0x000fe200000010ff */
[----:B------:R-:W-:Y:S04]  /*bb50*/  IMAD.WIDE.U32 R18, R234, 0x120, R18 ;  /* 0x00000120ea127825 */ /* 0x000fe800078e0012 */
[----:B------:R-:W-:Y:S01]  /*bb60*/  @!P0 FFMA.FTZ R5, R20, R21, R5 ;  /* 0x0000001514058223 */ /* 0x000fe20000010005 */
[----:B------:R-:W-:Y:S01]  /*bb70*/  @!P0 FFMA.FTZ R6, R23, R30, R6 ;  /* 0x0000001e17068223 */ /* 0x000fe20000010006 */
[----:B------:R-:W-:Y:S01]  /*bb80*/  @!P0 FFMA.FTZ R7, R9, R31, R7 ;  /* 0x0000001f09078223 */ /* 0x000fe20000010007 */
[----:B------:R-:W-:Y:S01]  /*bb90*/  @!P0 FFMA.FTZ R8, R10, R32, R8 ;  /* 0x000000200a088223 */ /* 0x000fe20000010008 */
[----:B------:R-:W-:Y:S01]  /*bba0*/  IADD3 R3, PT, PT, R11, R19, RZ ;  /* 0x000000130b037210 */ /* 0x000fe20007ffe0ff */
[----:B------:R-:W-:Y:S01]  /*bbb0*/  IMAD.MOV.U32 R2, RZ, RZ, R18 ;  /* 0x000000ffff027224 */ /* 0x000fe200078e0012 */
[----:B------:R-:W-:Y:S01]  /*bbc0*/  @!P0 F2FP.BF16.F32.PACK_AB R5, R6, R5 ;  /* 0x000000050605823e */ /* 0x000fe200000010ff */
[----:B------:R-:W-:Y:S01]  /*bbd0*/  @!P0 IMAD.MOV.U32 R37, RZ, RZ, R4 ;  /* 0x000000ffff258224 */ /* 0x000fe200078e0004 */
[----:B------:R-:W-:Y:S02]  /*bbe0*/  @!P0 F2FP.BF16.F32.PACK_AB R7, R8, R7 ;  /* 0x000000070807823e */ /* 0x000fe400000010ff */
[----:B------:R-:W-:Y:S03]  /*bbf0*/  @!P0 MOV R38, R5 ;  /* 0x0000000500268202 */ /* 0x000fe60000000f00 */
[----:B------:R-:W-:Y:S05]  /*bc00*/  @!P0 IMAD.MOV.U32 R39, RZ, RZ, R7 ;  /* 0x000000ffff278224 */ /* 0x000fea00078e0007 */
[----:B------:R1:W-:Y:S02]  /*bc10*/  ST.E.128 desc[UR6][R2.64], R36 ;  /* 0x0000002402007985 */ /* 0x0003e4000c101d06 */
.L_x_1004:
[----:B------:R-:W-:Y:S05]  /*bc20*/  BSYNC.RECONVERGENT B0 ;  /* 0x0000000000007941 */ /* 0x000fea0003800200 */
.L_x_1003:
[C---:B------:R-:W-:Y:S01]  /*bc30*/  ISETP.GE.OR P0, PT, R68.reuse, R50, P5 ;  /* 0x000000324400720c */ /* 0x040fe20002f06670 */
[----:B------:R-:W-:Y:S03]  /*bc40*/  BSSY.RECONVERGENT B0, `(.L_x_1005) ;  /* 0x0000062000007945 */ /* 0x000fe60003800200 */
[----:B------:R-:W-:Y:S11]  /*bc50*/  ISETP.LT.OR P0, PT, R68, R51, P0 ;  /* 0x000000334400720c */ /* 0x000ff60000701670 */
[----:B------:R-:W-:Y:S02]  /*bc60*/  @!UPT UIADD3 URZ, UPT, UPT, URZ, URZ, URZ ;  /* 0x000000fffffff290 */ /* 0x000fe4000fffe0ff */
        /* <DEDUP_REMOVED lines=95> */
.L_x_1006:
[----:B------:R-:W-:Y:S05]  /*c260*/  BSYNC.RECONVERGENT B0 ;  /* 0x0000000000007941 */ /* 0x000fea0003800200 */
.L_x_1005:
        /* <DEDUP_REMOVED lines=99> */
.L_x_1008:
[----:B------:R-:W-:Y:S05]  /*c8a0*/  BSYNC.RECONVERGENT B0 ;  /* 0x0000000000007941 */ /* 0x000fea0003800200 */
.L_x_1007:
        /* <DEDUP_REMOVED lines=99> */
.L_x_1010:
[----:B------:R-:W-:Y:S05]  /*cee0*/  BSYNC.RECONVERGENT B0 ;  /* 0x0000000000007941 */ /* 0x000fea0003800200 */
.L_x_1009:
[-C--:B------:R-:W-:Y:S01]  /*cef0*/  ISETP.GE.OR P0, PT, R77, R50.reuse, P5 ;  /* 0x000000324d00720c */ /* 0x080fe20002f06670 */
[----:B------:R-:W-:Y:S01]  /*cf00*/  BSSY.RECONVERGENT B0, `(.L_x_1011) ;  /* 0x0000063000007945 */ /* 0x000fe20003800200 */
[----:B------:R-:W-:Y:S02]  /*cf10*/  ISETP.GE.OR P2, PT, R81, R50, P5 ;  /* 0x000000325100720c */ /* 0x000fe40002f46670 */
[-C--:B------:R-:W-:Y:S02]  /*cf20*/  ISETP.LT.OR P0, PT, R77, R51.reuse, P0 ;  /* 0x000000334d00720c */ /* 0x080fe40000701670 */
[----:B------:R-:W-:Y:S11]  /*cf30*/  ISETP.LT.OR P3, PT, R81, R51, P2 ;  /* 0x000000335100720c */ /* 0x000ff60001761670 */
        /* <DEDUP_REMOVED lines=95> */
.L_x_1012:
[----:B------:R-:W-:Y:S05]  /*d530*/  BSYNC.RECONVERGENT B0 ;  /* 0x0000000000007941 */ /* 0x000fea0003800200 */
.L_x_1011:
        /* <DEDUP_REMOVED lines=10> */
[----:B------:R-:W-:Y:S02]  /*d5e0*/  @!P0 IADD3 R0, P2, PT, R108, R0, RZ ;  /* 0x000000006c008210 */ /* 0x000fe40007f5e0ff */
[----:B--234-:R-:W2:Y:S02]  /*d5f0*/  LD.E.128 R32, desc[UR6][R2.64] ;  /* 0x0000000602207980 */ /* 0x01cea4000c101d00 */
[----:B------:R-:W-:Y:S01]  /*d600*/  @!P0 IADD3.X R6, PT, PT, R137, R4, RZ, P2, !PT ;  /* 0x0000000489068210 */ /* 0x000fe200017fe4ff */
[C---:B------:R-:W-:Y:S02]  /*d610*/  @!P0 IMAD.SHL.U32 R10, R0.reuse, 0x2, RZ ;  /* 0x00000002000a8824 */ /* 0x040fe400078e00ff */
[----:B------:R-:W-:Y:S01]  /*d620*/  @!P0 IMAD.WIDE R4, R25, 0x2, R2 ;  /* 0x0000000219048825 */ /* 0x000fe200078e0202 */
[----:B------:R-:W-:Y:S02]  /*d630*/  @!P0 SHF.L.U64.HI R0, R0, 0x1, R6 ;  /* 0x0000000100008819 */ /* 0x000fe40000010206 */
[----:B------:R-:W-:Y:S03]  /*d640*/  @!P0 IADD3 R8, P2, PT, R10, R56, RZ ;  /* 0x000000380a088210 */ /* 0x000fe60007f5e0ff */
[----:B------:R-:W3:Y:S01]  /*d650*/  @!P0 LD.E.128 R4, desc[UR6][R4.64] ;  /* 0x0000000604048980 */ /* 0x000ee2000c101d00 */
[----:B------:R-:W-:Y:S07]  /*d660*/  @!P0 IADD3.X R9, PT, PT, R0, R55, RZ, P2, !PT ;  /* 0x0000003700098210 */ /* 0x000fee00017fe4ff */
[----:B------:R1:W4:Y:S02]  /*d670*/  @!P0 LD.E.128 R36, desc[UR6][R8.64] ;  /* 0x0000000608248980 */ /* 0x000324000c101d00 */
[----:B-1----:R-:W-:Y:S05]  /*d680*/  @!P0 IADD3 R8, P2, PT, R10, R57, RZ ;  /* 0x000000390a088210 */ /* 0x002fea0007f5e0ff */
[----:B------:R-:W-:Y:S01]  /*d690*/  @!P0 IMAD.X R9, R0, 0x1, R54, P2 ;  /* 0x0000000100098824 */ /* 0x000fe200010e0636 */
[----:B------:R-:W-:Y:S02]  /*d6a0*/  PLOP3.LUT P2, PT, PT, PT, PT, 0x80, 0x8 ;  /* 0x000000000008781c */ /* 0x000fe40003f4f070 */
[----:B------:R-:W-:Y:S02]  /*d6b0*/  @!P0 PLOP3.LUT P2, PT, P1, PT, PT, 0x80, 0x8 ;  /* 0x000000000008881c */ /* 0x000fe40000f4f070 */
[----:B------:R3:W5:Y:S01]  /*d6c0*/  @!P0 LD.E.128 R20, desc[UR6][R8.64] ;  /* 0x0000000608148980 */ /* 0x000762000c101d00 */
[----:B--2---:R-:W-:Y:S02]  /*d6d0*/  @!P0 LOP3.LUT R19, R34, 0xffff0000, RZ, 0xc0, !PT ;  /* 0xffff000022138812 */ /* 0x004fe400078ec0ff */
        /* <DEDUP_REMOVED lines=35> */
[C---:B-----5:R-:W-:Y:S01]  /*d910*/  @!P0 SHF.L.U32 R10, R20.reuse, 0x10, RZ ;  /* 0x00000010140a8819 */ /* 0x060fe200000006ff */
        /* <DEDUP_REMOVED lines=14> */
[----:B------:R-:W-:Y:S01]  /*da00*/  MOV R12, R48 ;  /* 0x00000030000c7202 */ /* 0x000fe20000000f00 */
[----:B------:R-:W-:Y:S01]  /*da10*/  @!P0 FFMA.FTZ R4, R13, R16, R4 ;  /* 0x000000100d048223 */ /* 0x000fe20000010004 */
[----:B------:R-:W-:Y:S01]  /*da20*/  @!P0 F2FP.BF16.F32.PACK_AB R0, R2, R0 ;  /* 0x000000000200823e */ /* 0x000fe200000010ff */
[----:B------:R-:W-:Y:S02]  /*da30*/  IMAD.MOV.U32 R13, RZ, RZ, R49 ;  /* 0x000000ffff0d7224 */ /* 0x000fe400078e0031 */
[----:B------:R-:W-:Y:S01]  /*da40*/  @!P0 FFMA.FTZ R5, R17, R18, R5 ;  /* 0x0000001211058223 */ /* 0x000fe20000010005 */
[----:B------:R-:W-:Y:S01]  /*da50*/  @!P0 FFMA.FTZ R6, R19, R20, R6 ;  /* 0x0000001413068223 */ /* 0x000fe20000010006 */
[----:B------:R-:W-:Y:S01]  /*da60*/  @!P0 F2FP.BF16.F32.PACK_AB R4, R4, R3 ;  /* 0x000000030404823e */ /* 0x000fe200000010ff */
[----:B------:R-:W-:Y:S01]  /*da70*/  IMAD R11, R235, 0x1c0, RZ ;  /* 0x000001c0eb0b7824 */ /* 0x000fe200078e02ff */
[----:B------:R-:W-:Y:S01]  /*da80*/  @!P0 MOV R32, R0 ;  /* 0x0000000000208202 */ /* 0x000fe20000000f00 */
[----:B------:R-:W-:Y:S04]  /*da90*/  IMAD.WIDE.U32 R12, R234, 0x1c0, R12 ;  /* 0x000001c0ea0c7825 */ /* 0x000fe800078e000c */
[----:B------:R-:W-:Y:S01]  /*daa0*/  @!P0 FFMA.FTZ R7, R9, R21, R7 ;  /* 0x0000001509078223 */ /* 0x000fe20000010007 */
[----:B------:R-:W-:Y:S01]  /*dab0*/  @!P0 FFMA.FTZ R8, R10, R22, R8 ;  /* 0x000000160a088223 */ /* 0x000fe20000010008 */
[----:B------:R-:W-:Y:S01]  /*dac0*/  @!P0 F2FP.BF16.F32.PACK_AB R5, R6, R5 ;  /* 0x000000050605823e */ /* 0x000fe200000010ff */
[----:B------:R-:W-:Y:S01]  /*dad0*/  IMAD.MOV.U32 R2, RZ, RZ, R12 ;  /* 0x000000ffff027224 */ /* 0x000fe200078e000c */
[----:B------:R-:W-:Y:S01]  /*dae0*/  IADD3 R3, PT, PT, R11, R13, RZ ;  /* 0x0000000d0b037210 */ /* 0x000fe20007ffe0ff */
[----:B------:R-:W-:Y:S01]  /*daf0*/  @!P0 IMAD.MOV.U32 R33, RZ, RZ, R4 ;  /* 0x000000ffff218224 */ /* 0x000fe200078e0004 */
[----:B------:R-:W-:Y:S02]  /*db00*/  @!P0 F2FP.BF16.F32.PACK_AB R7, R8, R7 ;  /* 0x000000070807823e */ /* 0x000fe400000010ff */
[----:B------:R-:W-:Y:S03]  /*db10*/  @!P0 MOV R34, R5 ;  /* 0x0000000500228202 */ /* 0x000fe60000000f00 */
[----:B------:R-:W-:Y:S05]  /*db20*/  @!P0 IMAD.MOV.U32 R35, RZ, RZ, R7 ;  /* 0x000000ffff238224 */ /* 0x000fea00078e0007 */
[----:B------:R1:W-:Y:S02]  /*db30*/  ST.E.128 desc[UR6][R2.64], R32 ;  /* 0x0000002002007985 */ /* 0x0003e4000c101d06 */
.L_x_1014:
[----:B------:R-:W-:Y:S05]  /*db40*/  BSYNC.RECONVERGENT B0 ;  /* 0x0000000000007941 */ /* 0x000fea0003800200 */
.L_x_1013:
[----:B------:R-:W-:Y:S01]  /*db50*/  MOV R5, R54 ;  /* 0x0000003600057202 */ /* 0x000fe20000000f00 */
[----:B------:R-:W5:Y:S01]  /*db60*/  LD.E R0, desc[UR6][R168.64+0xd0] ;  /* 0x0000d006a8007980 */ /* 0x000f62000c101900 */
[----:B-1----:R-:W-:Y:S01]  /*db70*/  MOV R3, R55 ;  /* 0x0000003700037202 */ /* 0x002fe20000000f00 */
[----:B------:R-:W-:Y:S02]  /*db80*/  IMAD.MOV.U32 R4, RZ, RZ, R57 ;  /* 0x000000ffff047224 */ /* 0x000fe400078e0039 */
[----:B------:R-:W-:Y:S02]  /*db90*/  IMAD.MOV.U32 R2, RZ, RZ, R56 ;  /* 0x000000ffff027224 */ /* 0x000fe400078e0038 */
[----:B-----5:R-:W-:Y:S05]  /*dba0*/  IMAD.U32 R0, R0, -0x80, RZ ;  /* 0xffffff8000007824 */ /* 0x020fea00078e00ff */
[C---:B------:R-:W-:Y:S02]  /*dbb0*/  LEA R57, P1, R0.reuse, R4, 0x1 ;  /* 0x0000000400397211 */ /* 0x040fe400078208ff */
[C---:B------:R-:W-:Y:S02]  /*dbc0*/  LEA R56, P0, R0.reuse, R2, 0x1 ;  /* 0x0000000200387211 */ /* 0x040fe400078008ff */
[C---:B------:R-:W-:Y:S02]  /*dbd0*/  LEA.HI.X.SX32 R54, R0.reuse, R5, 0x1, P1 ;  /* 0x0000000500367211 */ /* 0x040fe400008f0eff */
[----:B------:R-:W-:Y:S09]  /*dbe0*/  LEA.HI.X.SX32 R55, R0, R3, 0x1, P0 ;  /* 0x0000000300377211 */ /* 0x000ff200000f0eff */
.L_x_949:
[----:B------:R-:W-:Y:S05]  /*dbf0*/  BSYNC.RECONVERGENT B1 ;  /* 0x0000000000017941 */ /* 0x000fea0003800200 */
.L_x_947:
[----:B------:R-:W-:Y:S01]  /*dc00*/  ISETP.NE.U32.AND P0, PT, R250, RZ, PT ;  /* 0x000000fffa00720c */ /* 0x000fe20003f05070 */
[----:B-1----:R-:W5:Y:S01]  /*dc10*/  LD.E R4, desc[UR6][R168.64+0x128] ;  /* 0x00012806a8047980 */ /* 0x002f62000c101900 */
[----:B------:R-:W-:Y:S01]  /*dc20*/  UMOV UR4, URZ ;  /* 0x000000ff00047c82 */ /* 0x000fe20008000000 */
[----:B------:R-:W-:Y:S01]  /*dc30*/  BSSY.RECONVERGENT B0, `(.L_x_1015) ;  /* 0x0000062000007945 */ /* 0x000fe20003800200 */
[----:B------:R-:W-:Y:S02]  /*dc40*/  ISETP.NE.AND.EX P0, PT, R251, RZ, PT, P0 ;  /* 0x000000fffb00720c */ /* 0x000fe40003f05300 */
[----:B------:R-:W-:Y:S11]  /*dc50*/  IADD3 R0, P1, PT, RZ, -UR4, RZ ;  /* 0x80000004ff007c10 */ /* 0x000ff6000ff3e0ff */
[----:B------:R-:W2:Y:S04]  /*dc60*/  @!P0 LD.E R3, desc[UR6][R168.64+0x40] ;  /* 0x00004006a8038980 */ /* 0x000ea8000c101900 */
[----:B------:R-:W3:Y:S02]  /*dc70*/  @!P0 LD.E R2, desc[UR6][R168.64+0x38] ;  /* 0x00003806a8028980 */ /* 0x000ee4000c101900 */
[----:B---3--:R-:W-:Y:S02]  /*dc80*/  @!P0 IMAD.SHL.U32 R2, R2, 0x100, RZ ;  /* 0x0000010002028824 */ /* 0x008fe400078e00ff */
[----:B-----5:R-:W-:Y:S02]  /*dc90*/  IMAD.SHL.U32 R4, R4, 0x100, RZ ;  /* 0x0000010004047824 */ /* 0x020fe400078e00ff */
[----:B--2---:R-:W-:Y:S02]  /*dca0*/  @!P0 IMAD.SHL.U32 R3, R3, 0x100, RZ ;  /* 0x0000010003038824 */ /* 0x004fe400078e00ff */
[----:B------:R-:W-:Y:S02]  /*dcb0*/  IMAD.X R4, RZ, RZ, ~R4, P1 ;  /* 0x000000ffff047224 */ /* 0x000fe400008e0e04 */
[----:B------:R-:W-:Y:S02]  /*dcc0*/  @!P0 IMAD.X R3, RZ, RZ, ~R3, P1 ;  /* 0x000000ffff038224 */ /* 0x000fe400008e0e03 */
[----:B------:R-:W-:Y:S01]  /*dcd0*/  @!P0 IMAD.X R2, RZ, RZ, ~R2, P1 ;  /* 0x000000ffff028224 */ /* 0x000fe200008e0e02 */
[C---:B------:R-:W-:Y:S02]  /*dce0*/  SHF.R.S64 R5, R0.reuse, 0x1f, R4 ;  /* 0x0000001f00057819 */ /* 0x040fe40000001004 */
[C---:B----4-:R-:W-:Y:S02]  /*dcf0*/  @!P0 SHF.R.S64 R6, R0.reuse, 0x1f, R3 ;  /* 0x0000001f00068819 */ /* 0x050fe40000001003 */
[----:B------:R-:W-:Y:S02]  /*dd00*/  @!P0 SHF.R.S64 R0, R0, 0x1f, R2 ;  /* 0x0000001f00008819 */ /* 0x000fe40000001002 */
[----:B------:R-:W-:Y:S02]  /*dd10*/  IADD3 R27, P3, PT, R27, R5, RZ ;  /* 0x000000051b1b7210 */ /* 0x000fe40007f7e0ff */
[----:B------:R-:W-:Y:S02]  /*dd20*/  @!P0 IADD3 R76, P2, PT, R6, R76, RZ ;  /* 0x0000004c064c8210 */ /* 0x000fe40007f5e0ff */
[----:B------:R-:W-:Y:S02]  /*dd30*/  @!P0 IADD3 R59, P1, PT, R0, R59, RZ ;  /* 0x0000003b003b8210 */ /* 0x000fe40007f3e0ff */
[----:B------:R-:W-:Y:S02]  /*dd40*/  LEA.HI.X.SX32 R26, R4, R26, 0x1, P3 ;  /* 0x0000001a041a7211 */ /* 0x000fe400018f0eff */
[----:B------:R-:W-:Y:S02]  /*dd50*/  @!P0 LEA.HI.X.SX32 R75, R3, R75, 0x1, P2 ;  /* 0x0000004b034b8211 */ /* 0x000fe400010f0eff */
[----:B------:R-:W-:Y:S01]  /*dd60*/  @!P0 LEA.HI.X.SX32 R58, R2, R58, 0x1, P1 ;  /* 0x0000003a023a8211 */ /* 0x000fe200008f0eff */
[----:B------:R-:W-:Y:S06]  /*dd70*/  @!P0 BRA `(.L_x_1016) ;  /* 0x0000000400348947 */ /* 0x000fec0003800000 */
[----:B------:R-:W-:Y:S11]  /*dd80*/  ISETP.GT.AND P0, PT, R86, R94, PT ;  /* 0x0000005e5600720c */ /* 0x000ff60003f04270 */
[----:B------:R-:W-:Y:S02]  /*dd90*/  @!UPT UIADD3 URZ, UPT, UPT, URZ, URZ, URZ ;  /* 0x000000fffffff290 */ /* 0x000fe4000fffe0ff */
[----:B------:R-:W-:Y:S05]  /*dda0*/  @!P0 BRA `(.L_x_1016) ;  /* 0x0000000400288947 */ /* 0x000fea0003800000 */
[----:B------:R-:W2:Y:S01]  /*ddb0*/  LD.E R2, desc[UR6][R168.64+0x170] ;  /* 0x00017006a8027980 */ /* 0x000ea2000c101900 */
[----:B------:R-:W-:Y:S02]  /*ddc0*/  IABS R3, R85 ;  /* 0x0000005500037213 */ /* 0x000fe40000000000 */
[----:B------:R-:W-:Y:S01]  /*ddd0*/  IABS R5, R78 ;  /* 0x0000004e00057213 */ /* 0x000fe20000000000 */
[----:B------:R-:W3:Y:S01]  /*dde0*/  LD.E.64 R12, desc[UR6][R168.64+0x28] ;  /* 0x00002806a80c7980 */ /* 0x000ee2000c101b00 */
[-C--:B--2---:R-:W-:Y:S02]  /*ddf0*/  IABS R4, R2.reuse ;  /* 0x0000000200047213 */ /* 0x084fe40000000000 */
[----:B------:R-:W-:Y:S02]  /*de00*/  IABS R8, R2 ;  /* 0x0000000200087213 */ /* 0x000fe40000000000 */
[----:B------:R-:W1:Y:S03]  /*de10*/  I2F.RP R6, R4 ;  /* 0x0000000400067306 */ /* 0x000e660000209400 */
[----:B------:R-:W-:Y:S07]  /*de20*/  IMAD.MOV R8, RZ, RZ, -R8 ;  /* 0x000000ffff087224 */ /* 0x000fee00078e0a08 */
[----:B-1----:R-:W1:Y:S02]  /*de30*/  MUFU.RCP R6, R6 ;  /* 0x0000000600067308 */ /* 0x002e640000001000 */
[----:B-1----:R-:W-:Y:S08]  /*de40*/  VIADD R6, R6, 0xffffffe ;  /* 0x0ffffffe06067836 */ /* 0x002ff00000000000 */
[----:B------:R-:W1:Y:S02]  /*de50*/  F2I.FTZ.U32.TRUNC.NTZ R7, R6 ;  /* 0x0000000600077305 */ /* 0x000e64000021f000 */
[--C-:B-1----:R-:W-:Y:S01]  /*de60*/  IMAD.MOV R0, RZ, RZ, -R7.reuse ;  /* 0x000000ffff007224 */ /* 0x102fe200078e0a07 */
[----:B------:R-:W-:Y:S03]  /*de70*/  MOV R6, RZ ;  /* 0x000000ff00067202 */ /* 0x000fe60000000f00 */
[----:B------:R-:W-:Y:S04]  /*de80*/  IMAD R0, R0, R4, RZ ;  /* 0x0000000400007224 */ /* 0x000fe800078e02ff */
[----:B------:R-:W-:Y:S04]  /*de90*/  IMAD.HI.U32 R7, R7, R0, R6 ;  /* 0x0000000007077227 */ /* 0x000fe800078e0006 */
[----:B------:R-:W-:Y:S02]  /*dea0*/  IMAD.MOV.U32 R6, RZ, RZ, R3 ;  /* 0x000000ffff067224 */ /* 0x000fe400078e0003 */
[C---:B------:R-:W-:Y:S04]  /*deb0*/  IMAD.HI.U32 R0, R7.reuse, R5, RZ ;  /* 0x0000000507007227 */ /* 0x040fe800078e00ff */
[----:B------:R-:W-:Y:S04]  /*dec0*/  IMAD.HI.U32 R3, R7, R6, RZ ;  /* 0x0000000607037227 */ /* 0x000fe800078e00ff */
[CC--:B------:R-:W-:Y:S02]  /*ded0*/  IMAD R6, R3.reuse, R8.reuse, R6 ;  /* 0x0000000803067224 */ /* 0x0c0fe400078e0206 */
[----:B------:R-:W-:Y:S03]  /*dee0*/  IMAD R5, R0, R8, R5 ;  /* 0x0000000800057224 */ /* 0x000fe600078e0205 */
[C---:B------:R-:W-:Y:S02]  /*def0*/  ISETP.GT.U32.AND P1, PT, R4.reuse, R6, PT ;  /* 0x000000060400720c */ /* 0x040fe40003f24070 */
[----:B------:R-:W-:Y:S11]  /*df00*/  ISETP.GT.U32.AND P0, PT, R4, R5, PT ;  /* 0x000000050400720c */ /* 0x000ff60003f04070 */
[----:B------:R-:W-:Y:S01]  /*df10*/  @!P1 IADD3 R3, PT, PT, R3, 0x1, RZ ;  /* 0x0000000103039810 */ /* 0x000fe20007ffe0ff */
[----:B------:R-:W-:Y:S01]  /*df20*/  @!P1 IMAD.IADD R6, R6, 0x1, -R4 ;  /* 0x0000000106069824 */ /* 0x000fe200078e0a04 */
[-C--:B------:R-:W-:Y:S01]  /*df30*/  @!P0 IADD3 R5, PT, PT, R5, -R4.reuse, RZ ;  /* 0x8000000405058210 */ /* 0x080fe20007ffe0ff */
[----:B------:R-:W-:Y:S01]  /*df40*/  @!P0 VIADD R0, R0, 0x1 ;  /* 0x0000000100008836 */ /* 0x000fe20000000000 */
[----:B------:R-:W-:Y:S02]  /*df50*/  ISETP.NE.AND P0, PT, R2, RZ, PT ;  /* 0x000000ff0200720c */ /* 0x000fe40003f05270 */
[-C--:B------:R-:W-:Y:S02]  /*df60*/  ISETP.GE.U32.AND P2, PT, R5, R4.reuse, PT ;  /* 0x000000040500720c */ /* 0x080fe40003f46070 */
[----:B------:R-:W-:Y:S02]  /*df70*/  ISETP.GE.U32.AND P3, PT, R6, R4, PT ;  /* 0x000000040600720c */ /* 0x000fe40003f66070 */
[-C--:B------:R-:W-:Y:S01]  /*df80*/  LOP3.LUT R4, R78, R2.reuse, RZ, 0x3c, !PT ;  /* 0x000000024e047212 */ /* 0x080fe200078e3cff */
[----:B------:R-:W2:Y:S01]  /*df90*/  LD.E.64 R6, desc[UR6][R168.64+0x40] ;  /* 0x00004006a8067980 */ /* 0x000ea2000c101b00 */
[-C--:B------:R-:W-:Y:S02]  /*dfa0*/  LOP3.LUT R5, R85, R2.reuse, RZ, 0x3c, !PT ;  /* 0x0000000255057212 */ /* 0x080fe400078e3cff */
[----:B------:R-:W-:Y:S02]  /*dfb0*/  ISETP.GE.AND P4, PT, R4, RZ, PT ;  /* 0x000000ff0400720c */ /* 0x000fe40003f86270 */
[----:B------:R-:W-:Y:S02]  /*dfc0*/  ISETP.GE.AND P5, PT, R5, RZ, PT ;  /* 0x000000ff0500720c */ /* 0x000fe40003fa6270 */
[----:B------:R-:W-:Y:S01]  /*dfd0*/  LOP3.LUT R5, RZ, R2, RZ, 0x33, !PT ;  /* 0x00000002ff057212 */ /* 0x000fe200078e33ff */
[----:B------:R-:W-:Y:S02]  /*dfe0*/  @P2 VIADD R0, R0, 0x1 ;  /* 0x0000000100002836 */ /* 0x000fe40000000000 */
[----:B------:R-:W-:Y:S06]  /*dff0*/  @P3 VIADD R3, R3, 0x1 ;  /* 0x0000000103033836 */ /* 0x000fec0000000000 */
[----:B------:R-:W-:Y:S02]  /*e000*/  @!P4 IADD3 R0, PT, PT, -R0, RZ, RZ ;  /* 0x000000ff0000c210 */ /* 0x000fe40007ffe1ff */
[----:B------:R-:W-:Y:S02]  /*e010*/  @!P5 IMAD.MOV R3, RZ, RZ, -R3 ;  /* 0x000000ffff03d224 */ /* 0x000fe400078e0a03 */
[C---:B------:R-:W-:Y:S03]  /*e020*/  SEL R4, R5.reuse, R0, !P0 ;  /* 0x0000000005047207 */ /* 0x040fe60004000000 */
[----:B------:R-:W-:Y:S02]  /*e030*/  SEL R0, R5, R3, !P0 ;  /* 0x0000000305007207 */ /* 0x000fe40004000000 */
[-C--:B------:R-:W-:Y:S02]  /*e040*/  LEA R10, P1, R4, R238.reuse, 0x2 ;  /* 0x000000ee040a7211 */ /* 0x080fe400078210ff */
[----:B------:R-:W-:Y:S02]  /*e050*/  LEA R8, P0, R0, R238, 0x2 ;  /* 0x000000ee00087211 */ /* 0x000fe400078010ff */
[-C--:B------:R-:W-:Y:S02]  /*e060*/  LEA.HI.X.SX32 R11, R4, R239.reuse, 0x2, P1 ;  /* 0x000000ef040b7211 */ /* 0x080fe400008f16ff */
[C---:B------:R-:W-:Y:S01]  /*e070*/  LEA.HI.X.SX32 R9, R0.reuse, R239, 0x2, P0 ;  /* 0x000000ef00097211 */ /* 0x040fe200000f16ff */
[----:B------:R-:W-:Y:S02]  /*e080*/  IMAD.IADD R0, R0, 0x1, -R4 ;  /* 0x0000000100007824 */ /* 0x000fe400078e0a04 */
[----:B------:R-:W4:Y:S02]  /*e090*/  LD.E R5, desc[UR6][R10.64] ;  /* 0x000000060a057980 */ /* 0x000f24000c101900 */
[----:B------:R-:W-:Y:S02]  /*e0a0*/  IMAD R0, R0, R2, -0x100 ;  /* 0xffffff0000007424 */ /* 0x000fe400078e0202 */
[----:B------:R-:W4:Y:S03]  /*e0b0*/  LD.E R3, desc[UR6][R8.64] ;  /* 0x0000000608037980 */ /* 0x000f26000c101900 */
[----:B------:R-:W-:Y:S01]  /*e0c0*/  SHF.R.S32.HI R16, RZ, 0x1f, R0 ;  /* 0x0000001fff107819 */ /* 0x000fe20000011400 */
[----:B------:R-:W5:Y:S06]  /*e0d0*/  LD.E.64 R10, desc[UR6][R168.64+0x38] ;  /* 0x00003806a80a7980 */ /* 0x000f6c000c101b00 */
[----:B------:R-:W5:Y:S01]  /*e0e0*/  LD.E.64 R8, desc[UR6][R168.64+0x20] ;  /* 0x00002006a8087980 */ /* 0x000f62000c101b00 */
[----:B--2---:R-:W-:Y:S04]  /*e0f0*/  IMAD R2, R7, R0, RZ ;  /* 0x0000000007027224 */ /* 0x004fe800078e02ff */
[C---:B------:R-:W-:Y:S01]  /*e100*/  IMAD R7, R6.reuse, R16, R2 ;  /* 0x0000001006077224 */ /* 0x040fe200078e0202 */
[----:B----4-:R-:W-:Y:S01]  /*e110*/  IADD3 R17, PT, PT, R5, -R3, RZ ;  /* 0x8000000305117210 */ /* 0x010fe20007ffe0ff */
[----:B------:R-:W-:Y:S03]  /*e120*/  IMAD.WIDE.U32 R4, R6, R0, RZ ;  /* 0x0000000006047225 */ /* 0x000fe600078e00ff */
[----:B------:R-:W-:Y:S01]  /*e130*/  SHF.R.S32.HI R18, RZ, 0x1f, R17 ;  /* 0x0000001fff127819 */ /* 0x000fe20000011411 */
[----:B------:R-:W-:Y:S02]  /*e140*/  IMAD.IADD R5, R5, 0x1, R7 ;  /* 0x0000000105057824 */ /* 0x000fe400078e0207 */
[----:B---3--:R-:W-:Y:S03]  /*e150*/  IMAD.WIDE.U32 R4, R17, R12, R4 ;  /* 0x0000000c11047225 */ /* 0x008fe600078e0004 */
[----:B------:R-:W-:Y:S01]  /*e160*/  LEA R76, P1, R4, R76, 0x1 ;  /* 0x0000004c044c7211 */ /* 0x000fe200078208ff */
[-C--:B-----5:R-:W-:Y:S04]  /*e170*/  IMAD R2, R9, R17.reuse, RZ ;  /* 0x0000001109027224 */ /* 0x0a0fe800078e02ff */
[C---:B------:R-:W-:Y:S02]  /*e180*/  IMAD R6, R8.reuse, R18, R2 ;  /* 0x0000001208067224 */ /* 0x040fe400078e0202 */
[-C--:B------:R-:W-:Y:S04]  /*e190*/  IMAD.WIDE.U32 R2, R8, R17.reuse, RZ ;  /* 0x0000001108027225 */ /* 0x080fe800078e00ff */
[----:B------:R-:W-:Y:S01]  /*e1a0*/  IMAD R17, R13, R17, RZ ;  /* 0x000000110d117224 */ /* 0x000fe200078e02ff */
[----:B------:R-:W-:Y:S01]  /*e1b0*/  IADD3 R3, PT, PT, R3, R6, RZ ;  /* 0x0000000603037210 */ /* 0x000fe20007ffe0ff */
[----:B------:R-:W-:Y:S02]  /*e1c0*/  IMAD R6, R11, R0, RZ ;  /* 0x000000000b067224 */ /* 0x000fe400078e02ff */
[----:B------:R-:W-:Y:S04]  /*e1d0*/  IMAD.WIDE.U32 R2, R0, R10, R2 ;  /* 0x0000000a00027225 */ /* 0x000fe800078e0002 */
[----:B------:R-:W-:Y:S01]  /*e1e0*/  IMAD R0, R12, R18, R17 ;  /* 0x000000120c007224 */ /* 0x000fe200078e0211 */
[----:B------:R-:W-:Y:S01]  /*e1f0*/  LEA R59, P0, R2, R59, 0x1 ;  /* 0x0000003b023b7211 */ /* 0x000fe200078008ff */
[----:B------:R-:W-:Y:S02]  /*e200*/  IMAD R10, R10, R16, R6 ;  /* 0x000000100a0a7224 */ /* 0x000fe400078e0206 */
[----:B------:R-:W-:Y:S03]  /*e210*/  IMAD.IADD R0, R5, 0x1, R0 ;  /* 0x0000000105007824 */ /* 0x000fe600078e0200 */
[----:B------:R-:W-:Y:S02]  /*e220*/  IADD3 R10, PT, PT, R3, R10, RZ ;  /* 0x0000000a030a7210 */ /* 0x000fe40007ffe0ff */
[----:B------:R-:W-:Y:S02]  /*e230*/  LEA.HI.X R75, R4, R75, R0, 0x1, P1 ;  /* 0x0000004b044b7211 */ /* 0x000fe400008f0c00 */
[----:B------:R-:W-:Y:S02]  /*e240*/  LEA.HI.X R58, R2, R58, R10, 0x1, P0 ;  /* 0x0000003a023a7211 */ /* 0x000fe400000f0c0a */
.L_x_1016:
[----:B------:R-:W-:Y:S05]  /*e250*/  BSYNC.RECONVERGENT B0 ;  /* 0x0000000000007941 */ /* 0x000fea0003800200 */
.L_x_1015:
[----:B------:R-:W-:Y:S11]  /*e260*/  ISETP.GT.AND P0, PT, R86, R94, PT ;  /* 0x0000005e5600720c */ /* 0x000ff60003f04270 */
[----:B------:R-:W-:Y:S02]  /*e270*/  @!UPT UIADD3 URZ, UPT, UPT, URZ, URZ, URZ ;  /* 0x000000fffffff290 */ /* 0x000fe4000fffe0ff */
[----:B------:R-:W-:Y:S05]  /*e280*/  @P0 BRA `(.L_x_1017) ;  /* 0xffffff4400c40947 */ /* 0x000fea000383ffff */
.L_x_946:
[----:B------:R-:W-:Y:S05]  /*e290*/  WARPSYNC.ALL ;  /* 0x0000000000007948 */ /* 0x000fea0003800000 */
[----:B------:R-:W-:Y:S06]  /*e2a0*/  BAR.SYNC.DEFER_BLOCKING 0x0 ;  /* 0x0000000000007b1d */ /* 0x000fec0000010000 */
[----:B------:R-:W2:Y:S01]  /*e2b0*/  LD.E R37, desc[UR6][R168.64+0xd0] ;  /* 0x0000d006a8257980 */ /* 0x000ea2000c101900 */
[----:B------:R-:W-:Y:S01]  /*e2c0*/  BSSY.RECONVERGENT B2, `(.L_x_1018) ;  /* 0x00002d8000027945 */ /* 0x000fe20003800200 */
[C---:B------:R-:W-:Y:S01]  /*e2d0*/  SHF.L.U64.HI R38, R98.reuse, 0x4, R99 ;  /* 0x0000000462267819 */ /* 0x040fe20000010263 */
[----:B------:R-:W-:Y:S01]  /*e2e0*/  IMAD.SHL.U32 R30, R98, 0x10, RZ ;  /* 0x00000010621e7824 */ /* 0x000fe200078e00ff */
[----:B--2---:R-:W-:-:S13]  /*e2f0*/  ISETP.NE.AND P0, PT, R37, RZ, PT ;  /* 0x000000ff2500720c */ /* 0x004fda0003f05270 */
[----:B------:R-:W-:Y:S05]  /*e300*/  @P0 BRA `(.L_x_1019) ;  /* 0x0000000000dc0947 */ /* 0x000fea0003800000 */
[----:B------:R-:W2:Y:S01]  /*e310*/  LDL R0, [R1] ;  /* 0x0000000001007983 */ /* 0x000ea20000100800 */
[----:B------:R-:W-:Y:S01]  /*e320*/  BSSY.RECONVERGENT B0, `(.L_x_1020) ;  /* 0x000000c000007945 */ /* 0x000fe20003800200 */
[----:B--2---:R-:W-:-:S04]  /*e330*/  IADD3 R0, PT, PT, -R151, R0, RZ ;  /* 0x0000000097007210 */ /* 0x004fc80007ffe1ff */
[----:B------:R-:W-:-:S13]  /*e340*/  ISETP.GE.AND P0, PT, R60, R0, PT ;  /* 0x000000003c00720c */ /* 0x000fda0003f06270 */
[----:B------:R-:W-:Y:S05]  /*e350*/  @P0 BRA `(.L_x_1021) ;  /* 0x0000000000200947 */ /* 0x000fea0003800000 */
[----:B-----5:R-:W-:-:S13]  /*e360*/  ISETP.GE.AND P0, PT, R14, R248, PT ;  /* 0x000000f80e00720c */ /* 0x020fda0003f06270 */
[----:B------:R-:W-:Y:S05]  /*e370*/  @P0 BRA `(.L_x_1022) ;  /* 0x0000000000140947 */ /* 0x000fea0003800000 */
[----:B------:R-:W-:Y:S01]  /*e380*/  @!PT LDS RZ, [RZ] ;  /* 0x00000000fffff984 */ /* 0x000fe20000000800 */
[----:B------:R-:W-:Y:S01]  /*e390*/  @!PT LDS RZ, [RZ] ;  /* 0x00000000fffff984 */ /* 0x000fe20000000800 */
[----:B------:R-:W-:Y:S01]  /*e3a0*/  @!PT LDS RZ, [RZ] ;  /* 0x00000000fffff984 */ /* 0x000fe20000000800 */
[----:B------:R1:W-:Y:S01]  /*e3b0*/  LDGSTS.E.BYPASS.LTC128B.128 [R79], desc[UR6][R100.64] ;  /* 0x00000000644f7fae */ /* 0x0003e2000b981a06 */
[----:B------:R-:W-:Y:S05]  /*e3c0*/  BRA `(.L_x_1021) ;  /* 0x0000000000047947 */ /* 0x000fea0003800000 */
.L_x_1022:
[----:B------:R2:W-:Y:S02]  /*e3d0*/  STS.128 [R79], RZ ;  /* 0x000000ff4f007388 */ /* 0x0005e40000000c00 */
.L_x_1021:
[----:B------:R-:W-:Y:S05]  /*e3e0*/  BSYNC.RECONVERGENT B0 ;  /* 0x0000000000007941 */ /* 0x000fea0003800200 */
.L_x_1020:
[----:B------:R-:W-:Y:S01]  /*e3f0*/  VIADD R47, R60, 0x10 ;  /* 0x000000103c2f7836 */ /* 0x000fe20000000000 */
[----:B------:R-:W-:Y:S01]  /*e400*/  LEA R2, P0, R30, R100, 0x1 ;  /* 0x000000641e027211 */ /* 0x000fe200078008ff */
[C---:B------:R-:W-:Y:S01]  /*e410*/  VIADD R40, R60.reuse, 0x20 ;  /* 0x000000203c287836 */ /* 0x040fe20000000000 */
[----:B------:R-:W-:Y:S01]  /*e420*/  BSSY.RECONVERGENT B0, `(.L_x_1023) ;  /* 0x000000e000007945 */ /* 0x000fe20003800200 */
[----:B------:R-:W-:Y:S01]  /*e430*/  VIADD R31, R60, 0x30 ;  /* 0x000000303c1f7836 */ /* 0x000fe20000000000 */
[-C--:B------:R-:W-:Y:S02]  /*e440*/  ISETP.GE.AND P1, PT, R47, R0.reuse, PT ;  /* 0x000000002f00720c */ /* 0x080fe40003f26270 */
[-C--:B------:R-:W-:Y:S02]  /*e450*/  ISETP.GE.AND P2, PT, R40, R0.reuse, PT ;  /* 0x000000002800720c */ /* 0x080fe40003f46270 */
[----:B------:R-:W-:Y:S02]  /*e460*/  ISETP.GE.AND P3, PT, R31, R0, PT ;  /* 0x000000001f00720c */ /* 0x000fe40003f66270 */
[----:B------:R-:W-:-:S07]  /*e470*/  LEA.HI.X R3, R30, R101, R38, 0x1, P0 ;  /* 0x000000651e037211 */ /* 0x000fce00000f0c26 */
[----:B------:R-:W-:Y:S05]  /*e480*/  @P1 BRA `(.L_x_1024) ;  /* 0x00000000001c1947 */ /* 0x000fea0003800000 */
[----:B-----5:R-:W-:-:S13]  /*e490*/  ISETP.GE.AND P0, PT, R14, R248, PT ;  /* 0x000000f80e00720c */ /* 0x020fda0003f06270 */
[----:B------:R3:W-:Y:S01]  /*e4a0*/  @P0 STS.128 [R79+0x800], RZ ;  /* 0x000800ff4f000388 */ /* 0x0007e20000000c00 */
[----:B------:R-:W-:Y:S05]  /*e4b0*/  @P0 BRA `(.L_x_1024) ;  /* 0x0000000000100947 */ /* 0x000fea0003800000 */
[----:B------:R-:W-:Y:S01]  /*e4c0*/  @!PT LDS RZ, [RZ] ;  /* 0x00000000fffff984 */ /* 0x000fe20000000800 */
[----:B------:R-:W-:Y:S01]  /*e4d0*/  @!PT LDS RZ, [RZ] ;  /* 0x00000000fffff984 */ /* 0x000fe20000000800 */
[----:B------:R-:W-:Y:S01]  /*e4e0*/  @!PT LDS RZ, [RZ] ;  /* 0x00000000fffff984 */ /* 0x000fe20000000800 */
[----:B------:R4:W-:Y:S02]  /*e4f0*/  LDGSTS.E.BYPASS.LTC128B.128 [R79+0x800], desc[UR6][R2.64] ;  /* 0x00800000024f7fae */ /* 0x0009e4000b981a06 */
.L_x_1024:
[----:B------:R-:W-:Y:S05]  /*e500*/  BSYNC.RECONVERGENT B0 ;  /* 0x0000000000007941 */ /* 0x000fea0003800200 */
.L_x_1023:
[----:B------:R-:W-:Y:S04]  /*e510*/  BSSY.RECONVERGENT B0, `(.L_x_1025) ;  /* 0x000000b000007945 */ /* 0x000fe80003800200 */
[----:B------:R-:W-:Y:S05]  /*e520*/  @P2 BRA `(.L_x_1026) ;  /* 0x0000000000242947 */ /* 0x000fea0003800000 */
[----:B-----5:R-:W-:-:S13]  /*e530*/  ISETP.GE.AND P0, PT, R14, R248, PT ;  /* 0x000000f80e00720c */ /* 0x020fda0003f06270 */
        /* <DEDUP_REMOVED lines=8> */
.L_x_1026:
[----:B------:R-:W-:Y:S05]  /*e5c0*/  BSYNC.RECONVERGENT B0 ;  /* 0x0000000000007941 */ /* 0x000fea0003800200 */
.L_x_1025:
[----:B------:R-:W-:Y:S05]  /*e5d0*/  @P3 BRA `(.L_x_1027) ;  /* 0x0000002800983947 */ /* 0x000fea0003800000 */
[----:B-----5:R-:W-:-:S13]  /*e5e0*/  ISETP.GE.AND P0, PT, R14, R248, PT ;  /* 0x000000f80e00720c */ /* 0x020fda0003f06270 */
[----:B------:R1:W-:Y:S01]  /*e5f0*/  @P0 STS.128 [R79+0x1800], RZ ;  /* 0x001800ff4f000388 */ /* 0x0003e20000000c00 */
[----:B------:R-:W-:Y:S05]  /*e600*/  @P0 BRA `(.L_x_1027) ;  /* 0x00000028008c0947 */ /* 0x000fea0003800000 */
[----:B----4-:R-:W-:-:S04]  /*e610*/  LEA R2, P0, R98, R2, 0x6 ;  /* 0x0000000262027211 */ /* 0x010fc800078030ff */
[----:B------:R-:W-:-:S05]  /*e620*/  LEA.HI.X R3, R98, R3, R99, 0x6, P0 ;  /* 0x0000000362037211 */ /* 0x000fca00000f3463 */
[----:B------:R-:W-:Y:S01]  /*e630*/  @!PT LDS RZ, [RZ] ;  /* 0x00000000fffff984 */ /* 0x000fe20000000800 */
[----:B------:R-:W-:Y:S01]  /*e640*/  @!PT LDS RZ, [RZ] ;  /* 0x00000000fffff984 */ /* 0x000fe20000000800 */
[----:B------:R-:W-:Y:S01]  /*e650*/  @!PT LDS RZ, [RZ] ;  /* 0x00000000fffff984 */ /* 0x000fe20000000800 */
[----:B------:R4:W-:Y:S01]  /*e660*/  LDGSTS.E.BYPASS.LTC128B.128 [R79+0x1800], desc[UR6][R2.64] ;  /* 0x01800000024f7fae */ /* 0x0009e2000b981a06 */
[----:B------:R-:W-:Y:S05]  /*e670*/  BRA `(.L_x_1027) ;  /* 0x0000002800707947 */ /* 0x000fea0003800000 */
.L_x_1019:
[----:B------:R-:W2:Y:S01]  /*e680*/  LD.E.64 R2, desc[UR6][R168.64+0xf0] ;  /* 0x0000f006a8027980 */ /* 0x000ea2000c101b00 */
[----:B------:R-:W1:Y:S03]  /*e690*/  S2R R0, SR_CTAID.Y ;  /* 0x0000000000007919 */ /* 0x000e660000002600 */
[----:B------:R-:W3:Y:S04]  /*e6a0*/  LD.E.U8 R4, desc[UR6][R168.64+0x1b3] ;  /* 0x0001b306a8047980 */ /* 0x000ee8000c101100 */
[----:B------:R-:W5:Y:S04]  /*e6b0*/  LD.E.64 R28, desc[UR6][R168.64+0x148] ;  /* 0x00014806a81c7980 */ /* 0x000f68000c101b00 */
[----:B------:R-:W5:Y:S01]  /*e6c0*/  LD.E.64 R26, desc[UR6][R168.64+0x150] ;  /* 0x00015006a81a7980 */ /* 0x000f62000c101b00 */
[----:B--2---:R-:W-:-:S04]  /*e6d0*/  ISETP.NE.U32.AND P0, PT, R2, RZ, PT ;  /* 0x000000ff0200720c */ /* 0x004fc80003f05070 */
[----:B------:R-:W-:-:S13]  /*e6e0*/  ISETP.NE.AND.EX P0, PT, R3, RZ, PT, P0 ;  /* 0x000000ff0300720c */ /* 0x000fda0003f05300 */
[----:B-1----:R-:W-:-:S04]  /*e6f0*/  @P0 LEA R2, P1, R0, R2, 0x2 ;  /* 0x0000000200020211 */ /* 0x002fc800078210ff */
[----:B------:R-:W-:Y:S01]  /*e700*/  @P0 LEA.HI.X R3, R0, R3, RZ, 0x2, P1 ;  /* 0x0000000300030211 */ /* 0x000fe200008f14ff */
[----:B------:R-:W-:-:S06]  /*e710*/  IMAD.MOV.U32 R0, RZ, RZ, RZ ;  /* 0x000000ffff007224 */ /* 0x000fcc00078e00ff */
[----:B------:R1:W2:Y:S01]  /*e720*/  @P0 LD.E R0, desc[UR6][R2.64] ;  /* 0x0000000602000980 */ /* 0x0002a2000c101900 */
[----:B------:R-:W-:Y:S01]  /*e730*/  IMAD.SHL.U32 R45, R152, 0x4, RZ ;  /* 0x00000004982d7824 */ /* 0x000fe200078e00ff */
[----:B---3--:R-:W-:-:S04]  /*e740*/  ISETP.NE.AND P2, PT, R4, RZ, PT ;  /* 0x000000ff0400720c */ /* 0x008fc80003f45270 */
[----:B------:R-:W-:Y:S02]  /*e750*/  LOP3.LUT R45, R45, 0x1c, RZ, 0xc0, !PT ;  /* 0x0000001c2d2d7812 */ /* 0x000fe400078ec0ff */
[----:B-1----:R-:W-:Y:S01]  /*e760*/  LEA.HI R3, R37, R37, RZ, 0x1 ;  /* 0x0000002525037211 */ /* 0x002fe200078f08ff */
[----:B--2---:R-:W-:-:S03]  /*e770*/  IMAD.IADD R2, R103, 0x1, R0 ;  /* 0x0000000167027824 */ /* 0x004fc600078e0200 */
[----:B------:R-:W-:-:S05]  /*e780*/  SHF.R.S32.HI R0, RZ, 0x1, R3 ;  /* 0x00000001ff007819 */ /* 0x000fca0000011403 */
[----:B------:R-:W-:-:S05]  /*e790*/  IMAD R3, R2, R0, RZ ;  /* 0x0000000002037224 */ /* 0x000fca00078e02ff */
[----:B------:R-:W-:-:S04]  /*e7a0*/  IADD3 R2, P1, PT, R45, R3, RZ ;  /* 0x000000032d027210 */ /* 0x000fc80007f3e0ff */
[----:B------:R-:W-:Y:S02]  /*e7b0*/  IADD3 R45, P0, PT, R45, R2, RZ ;  /* 0x000000022d2d7210 */ /* 0x000fe40007f1e0ff */
[----:B------:R-:W-:-:S05]  /*e7c0*/  LEA.HI.X.SX32 R3, R3, RZ, 0x1, P1 ;  /* 0x000000ff03037211 */ /* 0x000fca00008f0eff */
[----:B------:R-:W-:Y:S01]  /*e7d0*/  IMAD.X R46, RZ, RZ, R3, P0 ;  /* 0x000000ffff2e7224 */ /* 0x000fe200000e0603 */
[----:B------:R-:W-:Y:S06]  /*e7e0*/  @!P2 BRA `(.L_x_1028) ;  /* 0x0000000c00e0a947 */ /* 0x000fec0003800000 */
[----:B------:R-:W2:Y:S04]  /*e7f0*/  LDL R5, [R1] ;  /* 0x0000000001057983 */ /* 0x000ea80000100800 */
[----:B------:R1:W5:Y:S01]  /*e800*/  LD.E R24, desc[UR6][R168.64+0xc0] ;  /* 0x0000c006a8187980 */ /* 0x000362000c101900 */
[C---:B------:R-:W-:Y:S01]  /*e810*/  IMAD.SHL.U32 R0, R2.reuse, 0x2, RZ ;  /* 0x0000000202007824 */ /* 0x040fe200078e00ff */
[----:B------:R-:W-:Y:S01]  /*e820*/  SHF.L.U64.HI R2, R2, 0x1, R3 ;  /* 0x0000000102027819 */ /* 0x000fe20000010203 */
[----:B------:R-:W-:Y:S03]  /*e830*/  BSSY.RECONVERGENT B1, `(.L_x_1029) ;  /* 0x0000040000017945 */ /* 0x000fe60003800200 */
[----:B-----5:R-:W-:-:S02]  /*e840*/  IADD3 R22, P1, PT, R28, R0, RZ ;  /* 0x000000001c167210 */ /* 0x020fc40007f3e0ff */
[----:B------:R-:W-:-:S03]  /*e850*/  IADD3 R20, P0, PT, R26, R0, RZ ;  /* 0x000000001a147210 */ /* 0x000fc60007f1e0ff */
[--C-:B------:R-:W-:Y:S02]  /*e860*/  IMAD.X R23, R29, 0x1, R2.reuse, P1 ;  /* 0x000000011d177824 */ /* 0x100fe400008e0602 */
[----:B------:R-:W-:Y:S02]  /*e870*/  IMAD.X R21, R27, 0x1, R2, P0 ;  /* 0x000000011b157824 */ /* 0x000fe400000e0602 */
[----:B--2---:R-:W-:-:S05]  /*e880*/  IMAD.IADD R25, R5, 0x1, -R151 ;  /* 0x0000000105197824 */ /* 0x004fca00078e0a97 */
[----:B------:R-:W-:-:S13]  /*e890*/  ISETP.GE.AND P2, PT, R60, R25, PT ;  /* 0x000000193c00720c */ /* 0x000fda0003f46270 */
[----:B-1----:R-:W-:Y:S05]  /*e8a0*/  @P2 BRA `(.L_x_1030) ;  /* 0x0000000000e02947 */ /* 0x002fea0003800000 */
[----:B------:R-:W-:-:S13]  /*e8b0*/  ISETP.GE.AND P0, PT, R14, R24, PT ;  /* 0x000000180e00720c */ /* 0x000fda0003f06270 */
[----:B------:R-:W-:Y:S05]  /*e8c0*/  @P0 BRA `(.L_x_1031) ;  /* 0x0000000000d40947 */ /* 0x000fea0003800000 */
[----:B------:R-:W-:Y:S01]  /*e8d0*/  IMAD.MOV.U32 R4, RZ, RZ, R100 ;  /* 0x000000ffff047224 */ /* 0x000fe200078e0064 */
[----:B------:R-:W-:-:S06]  /*e8e0*/  MOV R5, R101 ;  /* 0x0000006500057202 */ /* 0x000fcc0000000f00 */
[----:B------:R-:W5:Y:S01]  /*e8f0*/  LD.E.128 R4, desc[UR6][R4.64] ;  /* 0x0000000604047980 */ /* 0x000f62000c101d00 */
[----:B------:R-:W-:Y:S01]  /*e900*/  ISETP.GE.AND P0, PT, R14, R37, PT ;  /* 0x000000250e00720c */ /* 0x000fe20003f06270 */
[----:B------:R-:W-:-:S12]  /*e910*/  BSSY.RECONVERGENT B0, `(.L_x_1032) ;  /* 0x000002e000007945 */ /* 0x000fd80003800200 */
[----:B------:R-:W-:Y:S05]  /*e920*/  @P0 BRA `(.L_x_1033) ;  /* 0x0000000000b00947 */ /* 0x000fea0003800000 */
[----:B------:R-:W2:Y:S04]  /*e930*/  LD.E.64 R10, desc[UR6][R20.64] ;  /* 0x00000006140a7980 */ /* 0x000ea8000c101b00 */
[----:B------:R-:W3:Y:S01]  /*e940*/  LD.E.64 R12, desc[UR6][R22.64] ;  /* 0x00000006160c7980 */ /* 0x000ee2000c101b00 */
[C---:B-----5:R-:W-:Y:S01]  /*e950*/  LOP3.LUT R3, R5.reuse, 0xffff0000, RZ, 0xc0, !PT ;  /* 0xffff000005037812 */ /* 0x060fe200078ec0ff */
[----:B------:R-:W-:Y:S01]  /*e960*/  IMAD.U32 R8, R5, 0x10000, RZ ;  /* 0x0001000005087824 */ /* 0x000fe200078e00ff */
[C---:B------:R-:W-:Y:S01]  /*e970*/  LOP3.LUT R0, R7.reuse, 0xffff0000, RZ, 0xc0, !PT ;  /* 0xffff000007007812 */ /* 0x040fe200078ec0ff */
[----:B------:R-:W-:Y:S01]  /*e980*/  IMAD.U32 R9, R4, 0x10000, RZ ;  /* 0x0001000004097824 */ /* 0x000fe200078e00ff */
[----:B------:R-:W-:Y:S01]  /*e990*/  SHF.L.U32 R2, R7, 0x10, RZ ;  /* 0x0000001007027819 */ /* 0x000fe200000006ff */
[C---:B------:R-:W-:Y:S01]  /*e9a0*/  IMAD.U32 R7, R6.reuse, 0x10000, RZ ;  /* 0x0001000006077824 */ /* 0x040fe200078e00ff */
[----:B------:R-:W-:-:S02]  /*e9b0*/  LOP3.LUT R6, R6, 0xffff0000, RZ, 0xc0, !PT ;  /* 0xffff000006067812 */ /* 0x000fc400078ec0ff */
[----:B------:R-:W-:Y:S02]  /*e9c0*/  LOP3.LUT R4, R4, 0xffff0000, RZ, 0xc0, !PT ;  /* 0xffff000004047812 */ /* 0x000fe400078ec0ff */
[----:B--2---:R-:W-:Y:S02]  /*e9d0*/  LOP3.LUT R18, R10, 0xffff0000, RZ, 0xc0, !PT ;  /* 0xffff00000a127812 */ /* 0x004fe400078ec0ff */
[----:B------:R-:W-:Y:S02]  /*e9e0*/  LOP3.LUT R26, R11, 0xffff0000, RZ, 0xc0, !PT ;  /* 0xffff00000b1a7812 */ /* 0x000fe400078ec0ff */
[C---:B---3--:R-:W-:Y:S01]  /*e9f0*/  LOP3.LUT R17, R12.reuse, 0xffff0000, RZ, 0xc0, !PT ;  /* 0xffff00000c117812 */ /* 0x048fe200078ec0ff */
[----:B------:R-:W-:Y:S01]  /*ea00*/  FMUL.FTZ R16, R3, R18 ;  /* 0x0000001203107220 */ /* 0x000fe20000410000 */
[----:B------:R-:W-:Y:S01]  /*ea10*/  LOP3.LUT R19, R13, 0xffff0000, RZ, 0xc0, !PT ;  /* 0xffff00000d137812 */ /* 0x000fe200078ec0ff */
[----:B------:R-:W-:Y:S01]  /*ea20*/  IMAD.U32 R12, R12, 0x10000, RZ ;  /* 0x000100000c0c7824 */ /* 0x000fe200078e00ff */
[----:B------:R-:W-:Y:S01]  /*ea30*/  SHF.L.U32 R11, R11, 0x10, RZ ;  /* 0x000000100b0b7819 */ /* 0x000fe200000006ff */
[----:B------:R-:W-:Y:S01]  /*ea40*/  FMUL.FTZ R5, R3, R17 ;  /* 0x0000001103057220 */ /* 0x000fe20000410000 */
[C---:B------:R-:W-:Y:S01]  /*ea50*/  FMUL.FTZ R3, R0.reuse, R26 ;  /* 0x0000001a00037220 */ /* 0x040fe20000410000 */
[----:B------:R-:W-:Y:S01]  /*ea60*/  FMUL.FTZ R0, R0, R19 ;  /* 0x0000001300007220 */ /* 0x000fe20000410000 */
[----:B------:R-:W-:Y:S01]  /*ea70*/  SHF.L.U32 R10, R10, 0x10, RZ ;  /* 0x000000100a0a7819 */ /* 0x000fe200000006ff */
[----:B------:R-:W-:Y:S01]  /*ea80*/  FFMA.FTZ R17, R8, R17, -R16 ;  /* 0x0000001108117223 */ /* 0x000fe20000010810 */
[----:B------:R-:W-:-:S02]  /*ea90*/  IMAD.U32 R13, R13, 0x10000, RZ ;  /* 0x000100000d0d7824 */ /* 0x000fc400078e00ff */
[----:B------:R-:W-:Y:S01]  /*eaa0*/  FFMA.FTZ R16, R8, R18, R5 ;  /* 0x0000001208107223 */ /* 0x000fe20000010005 */
[C---:B------:R-:W-:Y:S01]  /*eab0*/  FFMA.FTZ R5, R2.reuse, R26, R0 ;  /* 0x0000001a02057223 */ /* 0x040fe20000010000 */
[----:B------:R-:W-:Y:S01]  /*eac0*/  FFMA.FTZ R8, R2, R19, -R3 ;  /* 0x0000001302087223 */ /* 0x000fe20000010803 */
[----:B------:R-:W-:Y:S01]  /*ead0*/  FMUL.FTZ R0, R6, R11 ;  /* 0x0000000b06007220 */ /* 0x000fe20000410000 */
[C---:B------:R-:W-:Y:S01]  /*eae0*/  FMUL.FTZ R3, R4.reuse, R10 ;  /* 0x0000000a04037220 */ /* 0x040fe20000410000 */
[-C--:B------:R-:W-:Y:S01]  /*eaf0*/  FMUL.FTZ R2, R4, R12.reuse ;  /* 0x0000000c04027220 */ /* 0x080fe20000410000 */
[-C--:B------:R-:W-:Y:S01]  /*eb00*/  FMUL.FTZ R6, R6, R13.reuse ;  /* 0x0000000d06067220 */ /* 0x080fe20000410000 */
[----:B------:R-:W-:Y:S01]  /*eb10*/  FFMA.FTZ R0, R7, R13, -R0 ;  /* 0x0000000d07007223 */ /* 0x000fe20000010800 */
[C---:B------:R-:W-:Y:S01]  /*eb20*/  FFMA.FTZ R3, R9.reuse, R12, -R3 ;  /* 0x0000000c09037223 */ /* 0x040fe20000010803 */
[----:B------:R-:W-:Y:S01]  /*eb30*/  FFMA.FTZ R2, R9, R10, R2 ;  /* 0x0000000a09027223 */ /* 0x000fe20000010002 */
[----:B------:R-:W-:Y:S01]  /*eb40*/  FFMA.FTZ R7, R7, R11, R6 ;  /* 0x0000000b07077223 */ /* 0x000fe20000010006 */
[----:B------:R-:W-:-:S02]  /*eb50*/  F2FP.BF16.F32.PACK_AB R6, R5, R8 ;  /* 0x000000080506723e */ /* 0x000fc400000010ff */
[----:B------:R-:W-:Y:S02]  /*eb60*/  F2FP.BF16.F32.PACK_AB R4, R16, R17 ;  /* 0x000000111004723e */ /* 0x000fe400000010ff */
[----:B------:R-:W-:Y:S02]  /*eb70*/  F2FP.BF16.F32.PACK_AB R5, R2, R3 ;  /* 0x000000030205723e */ /* 0x000fe400000010ff */
[----:B------:R-:W-:Y:S02]  /*eb80*/  F2FP.BF16.F32.PACK_AB R7, R7, R0 ;  /* 0x000000000707723e */ /* 0x000fe400000010ff */
[----:B------:R-:W-:Y:S02]  /*eb90*/  LOP3.LUT R5, R5, R4, RZ, 0x3c, !PT ;  /* 0x0000000405057212 */ /* 0x000fe400078e3cff */
[----:B------:R-:W-:Y:S02]  /*eba0*/  LOP3.LUT R7, R7, R6, RZ, 0x3c, !PT ;  /* 0x0000000607077212 */ /* 0x000fe400078e3cff */
[----:B------:R-:W-:-:S02]  /*ebb0*/  LOP3.LUT R4, R5, R4, RZ, 0x3c, !PT ;  /* 0x0000000405047212 */ /* 0x000fc400078e3cff */
[----:B------:R-:W-:Y:S02]  /*ebc0*/  LOP3.LUT R6, R7, R6, RZ, 0x3c, !PT ;  /* 0x0000000607067212 */ /* 0x000fe400078e3cff */
[----:B------:R-:W-:Y:S02]  /*ebd0*/  LOP3.LUT R5, R5, R4, RZ, 0x3c, !PT ;  /* 0x0000000405057212 */ /* 0x000fe400078e3cff */
[----:B------:R-:W-:Y:S02]  /*ebe0*/  LOP3.LUT R7, R7, R6, RZ, 0x3c, !PT ;  /* 0x0000000607077212 */ /* 0x000fe400078e3cff */
.L_x_1033:
[----:B------:R-:W-:Y:S05]  /*ebf0*/  BSYNC.RECONVERGENT B0 ;  /* 0x0000000000007941 */ /* 0x000fea0003800200 */
.L_x_1032:
[----:B-----5:R2:W-:Y:S01]  /*ec00*/  STS.128 [R79], R4 ;  /* 0x000000044f007388 */ /* 0x0205e20000000c00 */
[----:B------:R-:W-:Y:S05]  /*ec10*/  BRA `(.L_x_1030) ;  /* 0x0000000000047947 */ /* 0x000fea0003800000 */
.L_x_1031:
[----:B------:R1:W-:Y:S02]  /*ec20*/  STS.128 [R79], RZ ;  /* 0x000000ff4f007388 */ /* 0x0003e40000000c00 */
.L_x_1030:
[----:B------:R-:W-:Y:S05]  /*ec30*/  BSYNC.RECONVERGENT B1 ;  /* 0x0000000000017941 */ /* 0x000fea0003800200 */
.L_x_1029:
[----:B------:R-:W-:Y:S01]  /*ec40*/  VIADD R47, R60, 0x10 ;  /* 0x000000103c2f7836 */ /* 0x000fe20000000000 */
[C---:B------:R-:W-:Y:S01]  /*ec50*/  LEA R2, P0, R30.reuse, R100, 0x1 ;  /* 0x000000641e027211 */ /* 0x040fe200078008ff */
[----:B------:R-:W-:Y:S03]  /*ec60*/  BSSY.RECONVERGENT B1, `(.L_x_1034) ;  /* 0x0000039000017945 */ /* 0x000fe60003800200 */
[----:B------:R-:W-:Y:S02]  /*ec70*/  ISETP.GE.AND P1, PT, R47, R25, PT ;  /* 0x000000192f00720c */ /* 0x000fe40003f26270 */
[----:B------:R-:W-:-:S11]  /*ec80*/  LEA.HI.X R3, R30, R101, R38, 0x1, P0 ;  /* 0x000000651e037211 */ /* 0x000fd600000f0c26 */
[----:B------:R-:W-:Y:S05]  /*ec90*/  @P1 BRA `(.L_x_1035) ;  /* 0x0000000000d41947 */ /* 0x000fea0003800000 */
[----:B------:R-:W-:-:S13]  /*eca0*/  ISETP.GE.AND P0, PT, R14, R24, PT ;  /* 0x000000180e00720c */ /* 0x000fda0003f06270 */
[----:B------:R3:W-:Y:S01]  /*ecb0*/  @P0 STS.128 [R79+0x800], RZ ;  /* 0x000800ff4f000388 */ /* 0x0007e20000000c00 */
[----:B------:R-:W-:Y:S05]  /*ecc0*/  @P0 BRA `(.L_x_1035) ;  /* 0x0000000000c80947 */ /* 0x000fea0003800000 */
[----:B--2---:R2:W5:Y:S01]  /*ecd0*/  LD.E.128 R4, desc[UR6][R2.64] ;  /* 0x0000000602047980 */ /* 0x004562000c101d00 */
[----:B------:R-:W-:Y:S01]  /*ece0*/  ISETP.GE.AND P0, PT, R14, R37, PT ;  /* 0x000000250e00720c */ /* 0x000fe20003f06270 */
[----:B------:R-:W-:-:S12]  /*ecf0*/  BSSY.RECONVERGENT B0, `(.L_x_1036) ;  /* 0x000002e000007945 */ /* 0x000fd80003800200 */
[----:B------:R-:W-:Y:S05]  /*ed00*/  @P0 BRA `(.L_x_1037) ;  /* 0x0000000000b00947 */ /* 0x000fea0003800000 */
[----:B------:R-:W4:Y:S04]  /*ed10*/  LD.E.64 R10, desc[UR6][R20.64] ;  /* 0x00000006140a7980 */ /* 0x000f28000c101b00 */
[----:B------:R-:W3:Y:S01]  /*ed20*/  LD.E.64 R12, desc[UR6][R22.64] ;  /* 0x00000006160c7980 */ /* 0x000ee2000c101b00 */
[C---:B-----5:R-:W-:Y:S01]  /*ed30*/  LOP3.LUT R8, R5.reuse, 0xffff0000, RZ, 0xc0, !PT ;  /* 0xffff000005087812 */ /* 0x060fe200078ec0ff */
[----:B------:R-:W-:Y:S01]  /*ed40*/  IMAD.U32 R9, R5, 0x10000, RZ ;  /* 0x0001000005097824 */ /* 0x000fe200078e00ff */
[C---:B------:R-:W-:Y:S01]  /*ed50*/  LOP3.LUT R0, R7.reuse, 0xffff0000, RZ, 0xc0, !PT ;  /* 0xffff000007007812 */ /* 0x040fe200078ec0ff */
[C---:B------:R-:W-:Y:S01]  /*ed60*/  IMAD.U32 R16, R4.reuse, 0x10000, RZ ;  /* 0x0001000004107824 */ /* 0x040fe200078e00ff */
[----:B------:R-:W-:Y:S02]  /*ed70*/  LOP3.LUT R5, R4, 0xffff0000, RZ, 0xc0, !PT ;  /* 0xffff000004057812 */ /* 0x000fe400078ec0ff */
[----:B------:R-:W-:Y:S01]  /*ed80*/  SHF.L.U32 R4, R7, 0x10, RZ ;  /* 0x0000001007047819 */ /* 0x000fe200000006ff */
[C---:B------:R-:W-:Y:S01]  /*ed90*/  IMAD.U32 R7, R6.reuse, 0x10000, RZ ;  /* 0x0001000006077824 */ /* 0x040fe200078e00ff */
[----:B------:R-:W-:-:S02]  /*eda0*/  LOP3.LUT R6, R6, 0xffff0000, RZ, 0xc0, !PT ;  /* 0xffff000006067812 */ /* 0x000fc400078ec0ff */
[----:B----4-:R-:W-:Y:S02]  /*edb0*/  LOP3.LUT R26, R10, 0xffff0000, RZ, 0xc0, !PT ;  /* 0xffff00000a1a7812 */ /* 0x010fe400078ec0ff */
[----:B------:R-:W-:Y:S02]  /*edc0*/  LOP3.LUT R28, R11, 0xffff0000, RZ, 0xc0, !PT ;  /* 0xffff00000b1c7812 */ /* 0x000fe400078ec0ff */
[----:B---3--:R-:W-:Y:S01]  /*edd0*/  LOP3.LUT R19, R12, 0xffff0000, RZ, 0xc0, !PT ;  /* 0xffff00000c137812 */ /* 0x008fe200078ec0ff */
[----:B------:R-:W-:Y:S01]  /*ede0*/  FMUL.FTZ R18, R8, R26 ;  /* 0x0000001a08127220 */ /* 0x000fe20000410000 */
[C---:B------:R-:W-:Y:S01]  /*edf0*/  LOP3.LUT R27, R13.reuse, 0xffff0000, RZ, 0xc0, !PT ;  /* 0xffff00000d1b7812 */ /* 0x040fe200078ec0ff */
[----:B------:R-:W-:Y:S01]  /*ee00*/  IMAD.U32 R13, R13, 0x10000, RZ ;  /* 0x000100000d0d7824 */ /* 0x000fe200078e00ff */
[----:B------:R-:W-:Y:S01]  /*ee10*/  SHF.L.U32 R10, R10, 0x10, RZ ;  /* 0x000000100a0a7819 */ /* 0x000fe200000006ff */
[-C--:B------:R-:W-:Y:S01]  /*ee20*/  FMUL.FTZ R17, R8, R19.reuse ;  /* 0x0000001308117220 */ /* 0x080fe20000410000 */
[C---:B------:R-:W-:Y:S01]  /*ee30*/  FMUL.FTZ R8, R0.reuse, R28 ;  /* 0x0000001c00087220 */ /* 0x040fe20000410000 */
[C---:B------:R-:W-:Y:S01]  /*ee40*/  FFMA.FTZ R19, R9.reuse, R19, -R18 ;  /* 0x0000001309137223 */ /* 0x040fe20000010812 */
[-C--:B------:R-:W-:Y:S01]  /*ee50*/  FMUL.FTZ R0, R0, R27.reuse ;  /* 0x0000001b00007220 */ /* 0x080fe20000410000 */
[----:B------:R-:W-:Y:S01]  /*ee60*/  FFMA.FTZ R18, R9, R26, R17 ;  /* 0x0000001a09127223 */ /* 0x000fe20000010011 */
[----:B------:R-:W-:Y:S01]  /*ee70*/  SHF.L.U32 R11, R11, 0x10, RZ ;  /* 0x000000100b0b7819 */ /* 0x000fe200000006ff */
[----:B------:R-:W-:Y:S01]  /*ee80*/  FFMA.FTZ R17, R4, R27, -R8 ;  /* 0x0000001b04117223 */ /* 0x000fe20000010808 */
[----:B------:R-:W-:-:S02]  /*ee90*/  IMAD.U32 R8, R12, 0x10000, RZ ;  /* 0x000100000c087824 */ /* 0x000fc400078e00ff */
[----:B------:R-:W-:Y:S01]  /*eea0*/  FFMA.FTZ R9, R4, R28, R0 ;  /* 0x0000001c04097223 */ /* 0x000fe20000010000 */
[C---:B------:R-:W-:Y:S01]  /*eeb0*/  FMUL.FTZ R4, R5.reuse, R10 ;  /* 0x0000000a05047220 */ /* 0x040fe20000410000 */
[C---:B------:R-:W-:Y:S01]  /*eec0*/  FMUL.FTZ R0, R6.reuse, R11 ;  /* 0x0000000b06007220 */ /* 0x040fe20000410000 */
[-C--:B------:R-:W-:Y:S01]  /*eed0*/  FMUL.FTZ R5, R5, R8.reuse ;  /* 0x0000000805057220 */ /* 0x080fe20000410000 */
[-C--:B------:R-:W-:Y:S01]  /*eee0*/  FMUL.FTZ R6, R6, R13.reuse ;  /* 0x0000000d06067220 */ /* 0x080fe20000410000 */
[C---:B------:R-:W-:Y:S01]  /*eef0*/  FFMA.FTZ R8, R16.reuse, R8, -R4 ;  /* 0x0000000810087223 */ /* 0x040fe20000010804 */
[C---:B------:R-:W-:Y:S01]  /*ef00*/  FFMA.FTZ R0, R7.reuse, R13, -R0 ;  /* 0x0000000d07007223 */ /* 0x040fe20000010800 */
[----:B------:R-:W-:Y:S01]  /*ef10*/  FFMA.FTZ R5, R16, R10, R5 ;  /* 0x0000000a10057223 */ /* 0x000fe20000010005 */
[----:B------:R-:W-:Y:S01]  /*ef20*/  FFMA.FTZ R7, R7, R11, R6 ;  /* 0x0000000b07077223 */ /* 0x000fe20000010006 */
[----:B------:R-:W-:Y:S02]  /*ef30*/  F2FP.BF16.F32.PACK_AB R4, R18, R19 ;  /* 0x000000131204723e */ /* 0x000fe400000010ff */
[----:B------:R-:W-:-:S02]  /*ef40*/  F2FP.BF16.F32.PACK_AB R6, R9, R17 ;  /* 0x000000110906723e */ /* 0x000fc400000010ff */
[----:B------:R-:W-:Y:S02]  /*ef50*/  F2FP.BF16.F32.PACK_AB R5, R5, R8 ;  /* 0x000000080505723e */ /* 0x000fe400000010ff */
[----:B------:R-:W-:Y:S02]  /*ef60*/  F2FP.BF16.F32.PACK_AB R7, R7, R0 ;  /* 0x000000000707723e */ /* 0x000fe400000010ff */
[----:B------:R-:W-:Y:S02]  /*ef70*/  LOP3.LUT R5, R5, R4, RZ, 0x3c, !PT ;  /* 0x0000000405057212 */ /* 0x000fe400078e3cff */
[----:B------:R-:W-:Y:S02]  /*ef80*/  LOP3.LUT R7, R7, R6, RZ, 0x3c, !PT ;  /* 0x0000000607077212 */ /* 0x000fe400078e3cff */
[----:B------:R-:W-:Y:S02]  /*ef90*/  LOP3.LUT R4, R5, R4, RZ, 0x3c, !PT ;  /* 0x0000000405047212 */ /* 0x000fe400078e3cff */
[----:B------:R-:W-:-:S02]  /*efa0*/  LOP3.LUT R6, R7, R6, RZ, 0x3c, !PT ;  /* 0x0000000607067212 */ /* 0x000fc400078e3cff */
[----:B------:R-:W-:Y:S02]  /*efb0*/  LOP3.LUT R5, R5, R4, RZ, 0x3c, !PT ;  /* 0x0000000405057212 */ /* 0x000fe400078e3cff */
[----:B------:R-:W-:Y:S02]  /*efc0*/  LOP3.LUT R7, R7, R6, RZ, 0x3c, !PT ;  /* 0x0000000607077212 */ /* 0x000fe400078e3cff */
.L_x_1037:
[----:B------:R-:W-:Y:S05]  /*efd0*/  BSYNC.RECONVERGENT B0 ;  /* 0x0000000000007941 */ /* 0x000fea0003800200 */
.L_x_1036:
[----:B-----5:R4:W-:Y:S02]  /*efe0*/  STS.128 [R79+0x800], R4 ;  /* 0x000800044f007388 */ /* 0x0209e40000000c00 */
.L_x_1035:
[----:B------:R-:W-:Y:S05]  /*eff0*/  BSYNC.RECONVERGENT B1 ;  /* 0x0000000000017941 */ /* 0x000fea0003800200 */
.L_x_1034:
[----:B------:R-:W-:Y:S01]  /*f000*/  IADD3 R40, PT, PT, R60, 0x20, RZ ;  /* 0x000000203c287810 */ /* 0x000fe20007ffe0ff */
[----:B------:R-:W-:Y:S03]  /*f010*/  BSSY.RECONVERGENT B1, `(.L_x_1038) ;  /* 0x000003a000017945 */ /* 0x000fe60003800200 */
[----:B------:R-:W-:-:S13]  /*f020*/  ISETP.GE.AND P0, PT, R40, R25, PT ;  /* 0x000000192800720c */ /* 0x000fda0003f06270 */
[----:B------:R-:W-:Y:S05]  /*f030*/  @P0 BRA `(.L_x_1039) ;  /* 0x0000000000dc0947 */ /* 0x000fea0003800000 */
[----:B------:R-:W-:-:S13]  /*f040*/  ISETP.GE.AND P0, PT, R14, R24, PT ;  /* 0x000000180e00720c */ /* 0x000fda0003f06270 */
[----:B------:R1:W-:Y:S01]  /*f050*/  @P0 STS.128 [R79+0x1000], RZ ;  /* 0x001000ff4f000388 */ /* 0x0003e20000000c00 */
[----:B------:R-:W-:Y:S05]  /*f060*/  @P0 BRA `(.L_x_1039) ;  /* 0x0000000000d00947 */ /* 0x000fea0003800000 */
[----:B--2-4-:R-:W-:-:S04]  /*f070*/  LEA R4, P0, R98, R2, 0x5 ;  /* 0x0000000262047211 */ /* 0x014fc800078028ff */
[----:B------:R-:W-:-:S06]  /*f080*/  LEA.HI.X R5, R98, R3, R99, 0x5, P0 ;  /* 0x0000000362057211 */ /* 0x000fcc00000f2c63 */
[----:B------:R-:W5:Y:S01]  /*f090*/  LD.E.128 R4, desc[UR6][R4.64] ;  /* 0x0000000604047980 */ /* 0x000f62000c101d00 */
[----:B------:R-:W-:Y:S01]  /*f0a0*/  ISETP.GE.AND P0, PT, R14, R37, PT ;  /* 0x000000250e00720c */ /* 0x000fe20003f06270 */
[----:B------:R-:W-:-:S12]  /*f0b0*/  BSSY.RECONVERGENT B0, `(.L_x_1040) ;  /* 0x000002e000007945 */ /* 0x000fd80003800200 */
[----:B------:R-:W-:Y:S05]  /*f0c0*/  @P0 BRA `(.L_x_1041) ;  /* 0x0000000000b00947 */ /* 0x000fea0003800000 */
[----:B------:R-:W2:Y:S04]  /*f0d0*/  LD.E.64 R10, desc[UR6][R20.64] ;  /* 0x00000006140a7980 */ /* 0x000ea8000c101b00 */
[----:B------:R-:W4:Y:S01]  /*f0e0*/  LD.E.64 R12, desc[UR6][R22.64] ;  /* 0x00000006160c7980 */ /* 0x000f22000c101b00 */
        /* <DEDUP_REMOVED lines=8> */
[----:B--2---:R-:W-:Y:S02]  /*f170*/  LOP3.LUT R26, R10, 0xffff0000, RZ, 0xc0, !PT ;  /* 0xffff00000a1a7812 */ /* 0x004fe400078ec0ff */
[----:B------:R-:W-:Y:S02]  /*f180*/  LOP3.LUT R28, R11, 0xffff0000, RZ, 0xc0, !PT ;  /* 0xffff00000b1c7812 */ /* 0x000fe400078ec0ff */
[----:B----4-:R-:W-:Y:S01]  /*f190*/  LOP3.LUT R19, R12, 0xffff0000, RZ, 0xc0, !PT ;  /* 0xffff00000c137812 */ /* 0x010fe200078ec0ff */
        /* <DEDUP_REMOVED lines=31> */
.L_x_1041:
[----:B------:R-:W-:Y:S05]  /*f390*/  BSYNC.RECONVERGENT B0 ;  /* 0x0000000000007941 */ /* 0x000fea0003800200 */
.L_x_1040:
[----:B-----5:R2:W-:Y:S02]  /*f3a0*/  STS.128 [R79+0x1000], R4 ;  /* 0x001000044f007388 */ /* 0x0205e40000000c00 */
.L_x_1039:
[----:B------:R-:W-:Y:S05]  /*f3b0*/  BSYNC.RECONVERGENT B1 ;  /* 0x0000000000017941 */ /* 0x000fea0003800200 */
.L_x_1038:
[----:B------:R-:W-:-:S04]  /*f3c0*/  IADD3 R31, PT, PT, R60, 0x30, RZ ;  /* 0x000000303c1f7810 */ /* 0x000fc80007ffe0ff */
        /* <DEDUP_REMOVED lines=23> */
[C---:B----4-:R-:W-:Y:S01]  /*f540*/  LOP3.LUT R17, R12.reuse, 0xffff0000, RZ, 0xc0, !PT ;  /* 0xffff00000c117812 */ /* 0x050fe200078ec0ff */
        /* <DEDUP_REMOVED lines=31> */
.L_x_1043:
[----:B------:R-:W-:Y:S05]  /*f740*/  BSYNC.RECONVERGENT B0 ;  /* 0x0000000000007941 */ /* 0x000fea0003800200 */
.L_x_1042:
[----:B-----5:R2:W-:Y:S01]  /*f750*/  STS.128 [R79+0x1800], R4 ;  /* 0x001800044f007388 */ /* 0x0205e20000000c00 */
[----:B------:R-:W-:Y:S05]  /*f760*/  BRA `(.L_x_1027) ;  /* 0x0000001800347947 */ /* 0x000fea0003800000 */
.L_x_1028:
[----:B------:R-:W2:Y:S04]  /*f770*/  LDL R2, [R1] ;  /* 0x0000000001027983 */ /* 0x000ea80000100800 */
[----:B------:R1:W5:Y:S01]  /*f780*/  LD.E R41, desc[UR6][R168.64+0xc0] ;  /* 0x0000c006a8297980 */ /* 0x000362000c101900 */
[----:B------:R-:W-:Y:S01]  /*f790*/  IMAD.MOV R39, RZ, RZ, -R0 ;  /* 0x000000ffff277224 */ /* 0x000fe200078e0a00 */
[----:B------:R-:W-:Y:S01]  /*f7a0*/  ISETP.GE.AND P1, PT, R14, R0, PT ;  /* 0x000000000e00720c */ /* 0x000fe20003f26270 */
[----:B------:R-:W-:Y:S03]  /*f7b0*/  BSSY.RECONVERGENT B1, `(.L_x_1044) ;  /* 0x0000064000017945 */ /* 0x000fe60003800200 */
[----:B------:R-:W-:-:S02]  /*f7c0*/  SEL R24, R0, R39, !P1 ;  /* 0x0000002700187207 */ /* 0x000fc40004800000 */
[----:B------:R-:W-:Y:S02]  /*f7d0*/  SHF.R.S32.HI R48, RZ, 0x1f, R39 ;  /* 0x0000001fff307819 */ /* 0x000fe40000011427 */
[----:B------:R-:W-:Y:S01]  /*f7e0*/  SHF.R.S32.HI R25, RZ, 0x1f, R24 ;  /* 0x0000001fff197819 */ /* 0x000fe20000011418 */
[----:B--2---:R-:W-:-:S05]  /*f7f0*/  IMAD.IADD R42, R2, 0x1, -R151 ;  /* 0x00000001022a7824 */ /* 0x004fca00078e0a97 */
[----:B------:R-:W-:-:S13]  /*f800*/  ISETP.GE.AND P0, PT, R60, R42, PT ;  /* 0x0000002a3c00720c */ /* 0x000fda0003f06270 */
[----:B-1----:R-:W-:Y:S05]  /*f810*/  @P0 BRA `(.L_x_1045) ;  /* 0x0000000400740947 */ /* 0x002fea0003800000 */
[----:B-----5:R-:W-:-:S13]  /*f820*/  ISETP.GE.AND P0, PT, R14, R41, PT ;  /* 0x000000290e00720c */ /* 0x020fda0003f06270 */
[----:B------:R-:W-:Y:S05]  /*f830*/  @P0 BRA `(.L_x_1046) ;  /* 0x0000000400680947 */ /* 0x000fea0003800000 */
[----:B------:R-:W-:Y:S01]  /*f840*/  IMAD.MOV.U32 R4, RZ, RZ, R100 ;  /* 0x000000ffff047224 */ /* 0x000fe200078e0064 */
[----:B------:R-:W-:-:S06]  /*f850*/  MOV R5, R101 ;  /* 0x0000006500057202 */ /* 0x000fcc0000000f00 */
[----:B------:R-:W5:Y:S01]  /*f860*/  LD.E.128 R4, desc[UR6][R4.64] ;  /* 0x0000000604047980 */ /* 0x000f62000c101d00 */
[----:B------:R-:W-:Y:S01]  /*f870*/  ISETP.GE.AND P0, PT, R14, R37, PT ;  /* 0x000000250e00720c */ /* 0x000fe20003f06270 */
[----:B------:R-:W-:-:S12]  /*f880*/  BSSY.RECONVERGENT B0, `(.L_x_1047) ;  /* 0x0000053000007945 */ /* 0x000fd80003800200 */
[----:B------:R-:W-:Y:S05]  /*f890*/  @P0 BRA `(.L_x_1048) ;  /* 0x0000000400440947 */ /* 0x000fea0003800000 */
[----:B------:R-:W-:Y:S02]  /*f8a0*/  SEL R0, R39, RZ, P1 ;  /* 0x000000ff27007207 */ /* 0x000fe40000800000 */
[----:B------:R-:W-:Y:S02]  /*f8b0*/  SEL R2, R48, RZ, P1 ;  /* 0x000000ff30027207 */ /* 0x000fe40000800000 */
[----:B------:R-:W-:-:S05]  /*f8c0*/  IADD3 R0, P0, PT, R0, R45, RZ ;  /* 0x0000002d00007210 */ /* 0x000fca0007f1e0ff */
[----:B------:R-:W-:Y:S02]  /*f8d0*/  IMAD.X R2, R2, 0x1, R46, P0 ;  /* 0x0000000102027824 */ /* 0x000fe400000e062e */
[----:B------:R-:W-:-:S03]  /*f8e0*/  IMAD.SHL.U32 R16, R0, 0x2, RZ ;  /* 0x0000000200107824 */ /* 0x000fc600078e00ff */
[----:B------:R-:W-:Y:S02]  /*f8f0*/  SHF.L.U64.HI R2, R0, 0x1, R2 ;  /* 0x0000000100027819 */ /* 0x000fe40000010202 */
[----:B------:R-:W-:-:S05]  /*f900*/  IADD3 R8, P0, PT, R26, R16, RZ ;  /* 0x000000101a087210 */ /* 0x000fca0007f1e0ff */
[----:B------:R-:W-:Y:S01]  /*f910*/  IMAD.X R9, R27, 0x1, R2, P0 ;  /* 0x000000011b097824 */ /* 0x000fe200000e0602 */
[----:B------:R-:W-:-:S04]  /*f920*/  LEA R20, P0, R24, R100, 0x1 ;  /* 0x0000006418147211 */ /* 0x000fc800078008ff */
[----:B------:R-:W-:Y:S01]  /*f930*/  LEA.HI.X R21, R24, R101, R25, 0x1, P0 ;  /* 0x0000006518157211 */ /* 0x000fe200000f0c19 */
[----:B------:R-:W2:Y:S01]  /*f940*/  LD.E.128 R8, desc[UR6][R8.64] ;  /* 0x0000000608087980 */ /* 0x000ea2000c101d00 */
[----:B------:R-:W-:-:S04]  /*f950*/  IADD3 R16, P0, PT, R28, R16, RZ ;  /* 0x000000101c107210 */ /* 0x000fc80007f1e0ff */
[----:B------:R-:W3:Y:S01]  /*f960*/  LD.E.128 R20, desc[UR6][R20.64] ;  /* 0x0000000614147980 */ /* 0x000ee2000c101d00 */
[----:B------:R-:W-:-:S06]  /*f970*/  IADD3.X R17, PT, PT, R29, R2, RZ, P0, !PT ;  /* 0x000000021d117210 */ /* 0x000fcc00007fe4ff */
[----:B------:R-:W4:Y:S01]  /*f980*/  LD.E.128 R16, desc[UR6][R16.64] ;  /* 0x0000000610107980 */ /* 0x000f22000c101d00 */
[C---:B-----5:R-:W-:Y:S01]  /*f990*/  LOP3.LUT R35, R5.reuse, 0xffff0000, RZ, 0xc0, !PT ;  /* 0xffff000005237812 */ /* 0x060fe200078ec0ff */
[----:B------:R-:W-:Y:S01]  /*f9a0*/  IMAD.U32 R12, R5, 0x10000, RZ ;  /* 0x00010000050c7824 */ /* 0x000fe200078e00ff */
[----:B------:R-:W-:Y:S01]  /*f9b0*/  SHF.L.U32 R33, R6, 0x10, RZ ;  /* 0x0000001006217819 */ /* 0x000fe200000006ff */
[----:B------:R-:W-:Y:S01]  /*f9c0*/  IMAD.U32 R13, R4, 0x10000, RZ ;  /* 0x00010000040d7824 */ /* 0x000fe200078e00ff */
[----:B------:R-:W-:Y:S01]  /*f9d0*/  LOP3.LUT R34, R6, 0xffff0000, RZ, 0xc0, !PT ;  /* 0xffff000006227812 */ /* 0x000fe200078ec0ff */
[C---:B------:R-:W-:Y:S01]  /*f9e0*/  IMAD.U32 R32, R7.reuse, 0x10000, RZ ;  /* 0x0001000007207824 */ /* 0x040fe200078e00ff */
[----:B------:R-:W-:Y:S02]  /*f9f0*/  LOP3.LUT R31, R4, 0xffff0000, RZ, 0xc0, !PT ;  /* 0xffff0000041f7812 */ /* 0x000fe400078ec0ff */
[----:B------:R-:W-:Y:S01]  /*fa00*/  LOP3.LUT R36, R7, 0xffff0000, RZ, 0xc0, !PT ;  /* 0xffff000007247812 */ /* 0x000fe200078ec0ff */
[C---:B--2---:R-:W-:Y:S01]  /*fa10*/  IMAD.U32 R6, R8.reuse, 0x10000, RZ ;  /* 0x0001000008067824 */ /* 0x044fe200078e00ff */
[----:B------:R-:W-:Y:S01]  /*fa20*/  LOP3.LUT R5, R8, 0xffff0000, RZ, 0xc0, !PT ;  /* 0xffff000008057812 */ /* 0x000fe200078ec0ff */
[----:B------:R-:W-:Y:S01]  /*fa30*/  IMAD.U32 R3, R10, 0x10000, RZ ;  /* 0x000100000a037824 */ /* 0x000fe200078e00ff */
[C---:B------:R-:W-:Y:S01]  /*fa40*/  LOP3.LUT R8, R9.reuse, 0xffff0000, RZ, 0xc0, !PT ;  /* 0xffff000009087812 */ /* 0x040fe200078ec0ff */
[----:B------:R-:W-:Y:S01]  /*fa50*/  @!P1 FADD.FTZ R6, -R6, -RZ ;  /* 0x800000ff06069221 */ /* 0x000fe20000010100 */
[----:B------:R-:W-:Y:S01]  /*fa60*/  SHF.L.U32 R4, R9, 0x10, RZ ;  /* 0x0000001009047819 */ /* 0x000fe200000006ff */
[----:B------:R-:W-:Y:S01]  /*fa70*/  @!P1 FADD.FTZ R5, -R5, -RZ ;  /* 0x800000ff05059221 */ /* 0x000fe20000010100 */
[----:B------:R-:W-:Y:S01]  /*fa80*/  LOP3.LUT R2, R10, 0xffff0000, RZ, 0xc0, !PT ;  /* 0xffff00000a027812 */ /* 0x000fe200078ec0ff */
[----:B------:R-:W-:Y:S01]  /*fa90*/  IMAD.U32 R0, R11, 0x10000, RZ ;  /* 0x000100000b007824 */ /* 0x000fe200078e00ff */
[----:B---3--:R-:W-:Y:S01]  /*faa0*/  SHF.L.U32 R7, R20, 0x10, RZ ;  /* 0x0000001014077819 */ /* 0x008fe200000006ff */
[----:B------:R-:W-:Y:S01]  /*fab0*/  @!P1 FADD.FTZ R8, -R8, -RZ ;  /* 0x800000ff08089221 */ /* 0x000fe20000010100 */
[----:B------:R-:W-:Y:S01]  /*fac0*/  LOP3.LUT R9, R20, 0xffff0000, RZ, 0xc0, !PT ;  /* 0xffff000014097812 */ /* 0x000fe200078ec0ff */
[----:B------:R-:W-:Y:S01]  /*fad0*/  IMAD.U32 R40, R21, 0x10000, RZ ;  /* 0x0001000015287824 */ /* 0x000fe200078e00ff */
[----:B------:R-:W-:Y:S01]  /*fae0*/  LOP3.LUT R10, R11, 0xffff0000, RZ, 0xc0, !PT ;  /* 0xffff00000b0a7812 */ /* 0x000fe200078ec0ff */
[C---:B------:R-:W-:Y:S01]  /*faf0*/  IMAD.U32 R11, R22.reuse, 0x10000, RZ ;  /* 0x00010000160b7824 */ /* 0x040fe200078e00ff */
[----:B------:R-:W-:Y:S01]  /*fb00*/  LOP3.LUT R20, R21, 0xffff0000, RZ, 0xc0, !PT ;  /* 0xffff000015147812 */ /* 0x000fe200078ec0ff */
[----:B------:R-:W-:Y:S01]  /*fb10*/  @!P1 FADD.FTZ R3, -R3, -RZ ;  /* 0x800000ff03039221 */ /* 0x000fe20000010100 */
[----:B------:R-:W-:Y:S01]  /*fb20*/  LOP3.LUT R21, R22, 0xffff0000, RZ, 0xc0, !PT ;  /* 0xffff000016157812 */ /* 0x000fe200078ec0ff */
[----:B------:R-:W-:Y:S01]  /*fb30*/  @!P1 FADD.FTZ R4, -R4, -RZ ;  /* 0x800000ff04049221 */ /* 0x000fe20000010100 */
[----:B------:R-:W-:Y:S01]  /*fb40*/  SHF.L.U32 R43, R23, 0x10, RZ ;  /* 0x00000010172b7819 */ /* 0x000fe200000006ff */
[----:B------:R-:W-:Y:S01]  /*fb50*/  FMUL.FTZ R6, R7, R6 ;  /* 0x0000000607067220 */ /* 0x000fe20000410000 */
[----:B------:R-:W-:Y:S01]  /*fb60*/  LOP3.LUT R22, R23, 0xffff0000, RZ, 0xc0, !PT ;  /* 0xffff000017167812 */ /* 0x000fe200078ec0ff */
[----:B------:R-:W-:Y:S01]  /*fb70*/  FMUL.FTZ R5, R9, R5 ;  /* 0x0000000509057220 */ /* 0x000fe20000410000 */
[----:B------:R-:W-:Y:S01]  /*fb80*/  @!P1 FADD.FTZ R2, -R2, -RZ ;  /* 0x800000ff02029221 */ /* 0x000fe20000010100 */
[----:B------:R-:W-:Y:S01]  /*fb90*/  FMUL.FTZ R8, R20, R8 ;  /* 0x0000000814087220 */ /* 0x000fe20000410000 */
[----:B------:R-:W-:Y:S01]  /*fba0*/  @!P1 FADD.FTZ R0, -R0, -RZ ;  /* 0x800000ff00009221 */ /* 0x000fe20000010100 */
[----:B------:R-:W-:Y:S01]  /*fbb0*/  @!P1 FADD.FTZ R10, -R10, -RZ ;  /* 0x800000ff0a0a9221 */ /* 0x000fe20000010100 */
[C---:B----4-:R-:W-:Y:S01]  /*fbc0*/  IMAD.U32 R9, R16.reuse, 0x10000, RZ ;  /* 0x0001000010097824 */ /* 0x050fe200078e00ff */
[----:B------:R-:W-:Y:S01]  /*fbd0*/  LOP3.LUT R7, R16, 0xffff0000, RZ, 0xc0, !PT ;  /* 0xffff000010077812 */ /* 0x000fe200078ec0ff */
[----:B------:R-:W-:Y:S01]  /*fbe0*/  FMUL.FTZ R3, R11, R3 ;  /* 0x000000030b037220 */ /* 0x000fe20000410000 */
[C---:B------:R-:W-:Y:S01]  /*fbf0*/  IMAD.U32 R20, R17.reuse, 0x10000, RZ ;  /* 0x0001000011147824 */ /* 0x040fe200078e00ff */
[----:B------:R-:W-:Y:S01]  /*fc00*/  LOP3.LUT R16, R17, 0xffff0000, RZ, 0xc0, !PT ;  /* 0xffff000011107812 */ /* 0x000fe200078ec0ff */
[----:B------:R-:W-:Y:S01]  /*fc10*/  FMUL.FTZ R4, R40, R4 ;  /* 0x0000000428047220 */ /* 0x000fe20000410000 */
[C---:B------:R-:W-:Y:S01]  /*fc20*/  SHF.L.U32 R11, R18.reuse, 0x10, RZ ;  /* 0x00000010120b7819 */ /* 0x040fe200000006ff */
[----:B------:R-:W-:Y:S01]  /*fc30*/  FMUL.FTZ R2, R21, R2 ;  /* 0x0000000215027220 */ /* 0x000fe20000410000 */
[----:B------:R-:W-:Y:S01]  /*fc40*/  LOP3.LUT R17, R18, 0xffff0000, RZ, 0xc0, !PT ;  /* 0xffff000012117812 */ /* 0x000fe200078ec0ff */
[----:B------:R-:W-:Y:S01]  /*fc50*/  FMUL.FTZ R0, R43, R0 ;  /* 0x000000002b007220 */ /* 0x000fe20000410000 */
[C---:B------:R-:W-:Y:S01]  /*fc60*/  LOP3.LUT R18, R19.reuse, 0xffff0000, RZ, 0xc0, !PT ;  /* 0xffff000013127812 */ /* 0x040fe200078ec0ff */
[----:B------:R-:W-:Y:S01]  /*fc70*/  FMUL.FTZ R10, R22, R10 ;  /* 0x0000000a160a7220 */ /* 0x000fe20000410000 */
[----:B------:R-:W-:-:S02]  /*fc80*/  IMAD.U32 R21, R19, 0x10000, RZ ;  /* 0x0001000013157824 */ /* 0x000fc400078e00ff */
[----:B------:R-:W-:Y:S01]  /*fc90*/  FFMA.FTZ R5, R31, R7, R5 ;  /* 0x000000071f057223 */ /* 0x000fe20000010005 */
[----:B------:R-:W-:Y:S01]  /*fca0*/  FFMA.FTZ R7, R12, R20, R4 ;  /* 0x000000140c077223 */ /* 0x000fe20000010004 */
[----:B------:R-:W-:Y:S01]  /*fcb0*/  FFMA.FTZ R9, R13, R9, R6 ;  /* 0x000000090d097223 */ /* 0x000fe20000010006 */
[----:B------:R-:W-:Y:S01]  /*fcc0*/  FFMA.FTZ R4, R35, R16, R8 ;  /* 0x0000001023047223 */ /* 0x000fe20000010008 */
[----:B------:R-:W-:Y:S01]  /*fcd0*/  FFMA.FTZ R3, R33, R11, R3 ;  /* 0x0000000b21037223 */ /* 0x000fe20000010003 */
[----:B------:R-:W-:Y:S01]  /*fce0*/  FFMA.FTZ R2, R34, R17, R2 ;  /* 0x0000001122027223 */ /* 0x000fe20000010002 */
        /* <DEDUP_REMOVED lines=12> */
.L_x_1048:
[----:B------:R-:W-:Y:S05]  /*fdb0*/  BSYNC.RECONVERGENT B0 ;  /* 0x0000000000007941 */ /* 0x000fea0003800200 */
.L_x_1047:
[----:B-----5:R1:W-:Y:S01]  /*fdc0*/  STS.128 [R79], R4 ;  /* 0x000000044f007388 */ /* 0x0203e20000000c00 */
[----:B------:R-:W-:Y:S05]  /*fdd0*/  BRA `(.L_x_1045) ;  /* 0x0000000000047947 */ /* 0x000fea0003800000 */
.L_x_1046:
[----:B------:R2:W-:Y:S02]  /*fde0*/  STS.128 [R79], RZ ;  /* 0x000000ff4f007388 */ /* 0x0005e40000000c00 */
.L_x_1045:
[----:B------:R-:W-:Y:S05]  /*fdf0*/  BSYNC.RECONVERGENT B1 ;  /* 0x0000000000017941 */ /* 0x000fea0003800200 */
.L_x_1044:
[----:B------:R-:W-:Y:S01]  /*fe00*/  VIADD R47, R60, 0x10 ;  /* 0x000000103c2f7836 */ /* 0x000fe20000000000 */
[C---:B------:R-:W-:Y:S01]  /*fe10*/  LEA R12, P0, R30.reuse, R100, 0x1 ;  /* 0x000000641e0c7211 */ /* 0x040fe200078008ff */
[----:B------:R-:W-:Y:S03]  /*fe20*/  BSSY.RECONVERGENT B1, `(.L_x_1049) ;  /* 0x000005e000017945 */ /* 0x000fe60003800200 */
[----:B------:R-:W-:Y:S02]  /*fe30*/  ISETP.GE.AND P2, PT, R47, R42, PT ;  /* 0x0000002a2f00720c */ /* 0x000fe40003f46270 */
[----:B------:R-:W-:-:S11]  /*fe40*/  LEA.HI.X R13, R30, R101, R38, 0x1, P0 ;  /* 0x000000651e0d7211 */ /* 0x000fd600000f0c26 */
[----:B------:R-:W-:Y:S05]  /*fe50*/  @P2 BRA `(.L_x_1050) ;  /* 0x0000000400682947 */ /* 0x000fea0003800000 */
[----:B-----5:R-:W-:-:S13]  /*fe60*/  ISETP.GE.AND P0, PT, R14, R41, PT ;  /* 0x000000290e00720c */ /* 0x020fda0003f06270 */
[----:B------:R3:W-:Y:S01]  /*fe70*/  @P0 STS.128 [R79+0x800], RZ ;  /* 0x000800ff4f000388 */ /* 0x0007e20000000c00 */
[----:B------:R-:W-:Y:S05]  /*fe80*/  @P0 BRA `(.L_x_1050) ;  /* 0x00000004005c0947 */ /* 0x000fea0003800000 */
[----:B-1----:R1:W5:Y:S01]  /*fe90*/  LD.E.128 R4, desc[UR6][R12.64] ;  /* 0x000000060c047980 */ /* 0x002362000c101d00 */
        /* <DEDUP_REMOVED lines=13> */
[----:B------:R-:W4:Y:S01]  /*ff70*/  LD.E.128 R8, desc[UR6][R8.64] ;  /* 0x0000000608087980 */ /* 0x000f22000c101d00 */
[----:B------:R-:W-:-:S04]  /*ff80*/  IADD3 R16, P0, PT, R28, R16, RZ ;  /* 0x000000101c107210 */ /* 0x000fc80007f1e0ff */
[----:B------:R-:W2:Y:S01]  /*ff90*/  LD.E.128 R20, desc[UR6][R20.64] ;  /* 0x0000000614147980 */ /* 0x000ea2000c101d00 */
[----:B------:R-:W-:-:S06]  /*ffa0*/  IADD3.X R17, PT, PT, R29, R2, RZ, P0, !PT ;  /* 0x000000021d117210 */ /* 0x000fcc00007fe4ff */
[----:B------:R-:W3:Y:S01]  /*ffb0*/  LD.E.128 R16, desc[UR6][R16.64] ;  /* 0x0000000610107980 */ /* 0x000ee2000c101d00 */
        /* <DEDUP_REMOVED lines=8> */
[C---:B----4-:R-:W-:Y:S01]  /*10040*/  IMAD.U32 R6, R8.reuse, 0x10000, RZ ;  /* 0x0001000008067824 */ /* 0x050fe200078e00ff */
        /* <DEDUP_REMOVED lines=8> */
[----:B--2---:R-:W-:Y:S01]  /*100d0*/  SHF.L.U32 R7, R20, 0x10, RZ ;  /* 0x0000001014077819 */ /* 0x004fe200000006ff */
        /* <DEDUP_REMOVED lines=17> */
[C---:B---3--:R-:W-:Y:S01]  /*101f0*/  IMAD.U32 R9, R16.reuse, 0x10000, RZ ;  /* 0x0001000010097824 */ /* 0x048fe200078e00ff */
        /* <DEDUP_REMOVED lines=30> */
.L_x_1052:
[----:B------:R-:W-:Y:S05]  /*103e0*/  BSYNC.RECONVERGENT B0 ;  /* 0x0000000000007941 */ /* 0x000fea0003800200 */
.L_x_1051:
[----:B-----5:R4:W-:Y:S02]  /*103f0*/  STS.128 [R79+0x800], R4 ;  /* 0x000800044f007388 */ /* 0x0209e40000000c00 */
.L_x_1050:
[----:B------:R-:W-:Y:S05]  /*10400*/  BSYNC.RECONVERGENT B1 ;  /* 0x0000000000017941 */ /* 0x000fea0003800200 */
.L_x_1049:
[----:B------:R-:W-:Y:S01]  /*10410*/  IADD3 R40, PT, PT, R60, 0x20, RZ ;  /* 0x000000203c287810 */ /* 0x000fe20007ffe0ff */
[----:B------:R-:W-:Y:S03]  /*10420*/  BSSY.RECONVERGENT B1, `(.L_x_1053) ;  /* 0x000005f000017945 */ /* 0x000fe60003800200 */
[----:B------:R-:W-:-:S13]  /*10430*/  ISETP.GE.AND P0, PT, R40, R42, PT ;  /* 0x0000002a2800720c */ /* 0x000fda0003f06270 */
[----:B------:R-:W-:Y:S05]  /*10440*/  @P0 BRA `(.L_x_1054) ;  /* 0x0000000400700947 */ /* 0x000fea0003800000 */
[----:B-----5:R-:W-:-:S13]  /*10450*/  ISETP.GE.AND P0, PT, R14, R41, PT ;  /* 0x000000290e00720c */ /* 0x020fda0003f06270 */
[----:B------:R1:W-:Y:S01]  /*10460*/  @P0 STS.128 [R79+0x1000], RZ ;  /* 0x001000ff4f000388 */ /* 0x0003e20000000c00 */
[----:B------:R-:W-:Y:S05]  /*10470*/  @P0 BRA `(.L_x_1054) ;  /* 0x0000000400640947 */ /* 0x000fea0003800000 */
[----:B------:R-:W-:-:S04]  /*10480*/  LEA R2, P0, R98, R12, 0x5 ;  /* 0x0000000c62027211 */ /* 0x000fc800078028ff */
[----:B------:R-:W-:-:S05]  /*10490*/  LEA.HI.X R3, R98, R13, R99, 0x5, P0 ;  /* 0x0000000d62037211 */ /* 0x000fca00000f2c63 */
[----:B-1--4-:R1:W5:Y:S01]  /*104a0*/  LD.E.128 R4, desc[UR6][R2.64] ;  /* 0x0000000602047980 */ /* 0x012362000c101d00 */
        /* <DEDUP_REMOVED lines=13> */
[----:B------:R4:W2:Y:S05]  /*10580*/  LD.E.128 R20, desc[UR6][R8.64] ;  /* 0x0000000608147980 */ /* 0x0008aa000c101d00 */
[----:B------:R-:W3:Y:S01]  /*10590*/  LD.E.128 R16, desc[UR6][R16.64] ;  /* 0x0000000610107980 */ /* 0x000ee2000c101d00 */
[----:B----4-:R-:W-:-:S04]  /*105a0*/  IADD3 R8, P0, PT, R28, R10, RZ ;  /* 0x0000000a1c087210 */ /* 0x010fc80007f1e0ff */
        /* <DEDUP_REMOVED lines=12> */
[C---:B-1----:R-:W-:Y:S01]  /*10670*/  IMAD.U32 R3, R22.reuse, 0x10000, RZ ;  /* 0x0001000016037824 */ /* 0x042fe200078e00ff */
[----:B------:R-:W-:Y:S01]  /*10680*/  LOP3.LUT R2, R22, 0xffff0000, RZ, 0xc0, !PT ;  /* 0xffff000016027812 */ /* 0x000fe200078ec0ff */
[----:B------:R-:W-:Y:S01]  /*10690*/  IMAD.U32 R0, R23, 0x10000, RZ ;  /* 0x0001000017007824 */ /* 0x000fe200078e00ff */
[C---:B------:R-:W-:Y:S01]  /*106a0*/  SHF.L.U32 R4, R21.reuse, 0x10, RZ ;  /* 0x0000001015047819 */ /* 0x040fe200000006ff */
[----:B------:R-:W-:Y:S01]  /*106b0*/  @!P1 FADD.FTZ R6, -R6, -RZ ;  /* 0x800000ff06069221 */ /* 0x000fe20000010100 */
[----:B------:R-:W-:Y:S01]  /*106c0*/  LOP3.LUT R20, R21, 0xffff0000, RZ, 0xc0, !PT ;  /* 0xffff000015147812 */ /* 0x000fe200078ec0ff */
[----:B------:R-:W-:Y:S01]  /*106d0*/  @!P1 FADD.FTZ R3, -R3, -RZ ;  /* 0x800000ff03039221 */ /* 0x000fe20000010100 */
[----:B------:R-:W-:Y:S01]  /*106e0*/  LOP3.LUT R22, R23, 0xffff0000, RZ, 0xc0, !PT ;  /* 0xffff000017167812 */ /* 0x000fe200078ec0ff */
[C---:B---3--:R-:W-:Y:S01]  /*106f0*/  IMAD.U32 R23, R17.reuse, 0x10000, RZ ;  /* 0x0001000011177824 */ /* 0x048fe200078e00ff */
[----:B------:R-:W-:Y:S01]  /*10700*/  SHF.L.U32 R7, R16, 0x10, RZ ;  /* 0x0000001010077819 */ /* 0x000fe200000006ff */
[----:B------:R-:W-:Y:S01]  /*10710*/  @!P1 FADD.FTZ R4, -R4, -RZ ;  /* 0x800000ff04049221 */ /* 0x000fe20000010100 */
[----:B------:R-:W-:Y:S01]  /*10720*/  LOP3.LUT R21, R16, 0xffff0000, RZ, 0xc0, !PT ;  /* 0xffff000010157812 */ /* 0x000fe200078ec0ff */
[----:B------:R-:W-:Y:S01]  /*10730*/  @!P1 FADD.FTZ R22, -R22, -RZ ;  /* 0x800000ff16169221 */ /* 0x000fe20000010100 */
        /* <DEDUP_REMOVED lines=8> */
[----:B------:R-:W-:Y:S01]  /*107c0*/  @!P1 FADD.FTZ R2, -R2, -RZ ;  /* 0x800000ff02029221 */ /* 0x000fe20000010100 */
[----:B------:R-:W-:Y:S01]  /*107d0*/  @!P1 FADD.FTZ R0, -R0, -RZ ;  /* 0x800000ff00009221 */ /* 0x000fe20000010100 */
[----:B------:R-:W-:Y:S01]  /*107e0*/  FMUL.FTZ R22, R18, R22 ;  /* 0x0000001612167220 */ /* 0x000fe20000410000 */
[----:B------:R-:W-:Y:S01]  /*107f0*/  FMUL.FTZ R3, R17, R3 ;  /* 0x0000000311037220 */ /* 0x000fe20000410000 */
[----:B------:R-:W-:Y:S01]  /*10800*/  FMUL.FTZ R4, R23, R4 ;  /* 0x0000000417047220 */ /* 0x000fe20000410000 */
[----:B------:R-:W-:Y:S01]  /*10810*/  FMUL.FTZ R20, R16, R20 ;  /* 0x0000001410147220 */ /* 0x000fe20000410000 */
[----:B------:R-:W-:Y:S01]  /*10820*/  FMUL.FTZ R5, R21, R5 ;  /* 0x0000000515057220 */ /* 0x000fe20000410000 */
[----:B------:R-:W-:Y:S01]  /*10830*/  FMUL.FTZ R2, R43, R2 ;  /* 0x000000022b027220 */ /* 0x000fe20000410000 */
[----:B------:R-:W-:Y:S01]  /*10840*/  FMUL.FTZ R0, R44, R0 ;  /* 0x000000002c007220 */ /* 0x000fe20000410000 */
[----:B----4-:R-:W-:Y:S01]  /*10850*/  IMAD.U32 R7, R8, 0x10000, RZ ;  /* 0x0001000008077824 */ /* 0x010fe200078e00ff */
[C---:B------:R-:W-:Y:S01]  /*10860*/  SHF.L.U32 R17, R10.reuse, 0x10, RZ ;  /* 0x000000100a117819 */ /* 0x040fe200000006ff */
[C---:B------:R-:W-:Y:S01]  /*10870*/  IMAD.U32 R18, R9.reuse, 0x10000, RZ ;  /* 0x0001000009127824 */ /* 0x040fe200078e00ff */
[----:B------:R-:W-:Y:S01]  /*10880*/  LOP3.LUT R9, R9, 0xffff0000, RZ, 0xc0, !PT ;  /* 0xffff000009097812 */ /* 0x000fe200078ec0ff */
[----:B------:R-:W-:Y:S01]  /*10890*/  IMAD.U32 R21, R11, 0x10000, RZ ;  /* 0x000100000b157824 */ /* 0x000fe200078e00ff */
[----:B------:R-:W-:Y:S01]  /*108a0*/  LOP3.LUT R19, R10, 0xffff0000, RZ, 0xc0, !PT ;  /* 0xffff00000a137812 */ /* 0x000fe200078ec0ff */
[----:B------:R-:W-:Y:S01]  /*108b0*/  FFMA.FTZ R3, R34, R17, R3 ;  /* 0x0000001122037223 */ /* 0x000fe20000010003 */
[----:B------:R-:W-:Y:S01]  /*108c0*/  LOP3.LUT R16, R8, 0xffff0000, RZ, 0xc0, !PT ;  /* 0xffff000008107812 */ /* 0x000fe200078ec0ff */
[----:B------:R-:W-:Y:S01]  /*108d0*/  FFMA.FTZ R8, R31, R7, R6 ;  /* 0x000000071f087223 */ /* 0x000fe20000010006 */
[----:B------:R-:W-:Y:S01]  /*108e0*/  LOP3.LUT R10, R11, 0xffff0000, RZ, 0xc0, !PT ;  /* 0xffff00000b0a7812 */ /* 0x000fe200078ec0ff */
[----:B------:R-:W-:Y:S01]  /*108f0*/  FFMA.FTZ R7, R30, R18, R4 ;  /* 0x000000121e077223 */ /* 0x000fe20000010004 */
[----:B------:R-:W-:Y:S01]  /*10900*/  FFMA.FTZ R4, R36, R9, R20 ;  /* 0x0000000924047223 */ /* 0x000fe20000010014 */
[----:B------:R-:W-:Y:S01]  /*10910*/  FFMA.FTZ R5, R32, R16, R5 ;  /* 0x0000001020057223 */ /* 0x000fe20000010005 */
[----:B------:R-:W-:Y:S01]  /*10920*/  FFMA.FTZ R2, R35, R19, R2 ;  /* 0x0000001323027223 */ /* 0x000fe20000010002 */
        /* <DEDUP_REMOVED lines=12> */
.L_x_1056:
[----:B------:R-:W-:Y:S05]  /*109f0*/  BSYNC.RECONVERGENT B0 ;  /* 0x0000000000007941 */ /* 0x000fea0003800200 */
.L_x_1055:
[----:B-----5:R4:W-:Y:S02]  /*10a00*/  STS.128 [R79+0x1000], R4 ;  /* 0x001000044f007388 */ /* 0x0209e40000000c00 */
.L_x_1054:
[----:B------:R-:W-:Y:S05]  /*10a10*/  BSYNC.RECONVERGENT B1 ;  /* 0x0000000000017941 */ /* 0x000fea0003800200 */
.L_x_1053:
[----:B------:R-:W-:-:S04]  /*10a20*/  IADD3 R31, PT, PT, R60, 0x30, RZ ;  /* 0x000000303c1f7810 */ /* 0x000fc80007ffe0ff */
[----:B------:R-:W-:-:S13]  /*10a30*/  ISETP.GE.AND P0, PT, R31, R42, PT ;  /* 0x0000002a1f00720c */ /* 0x000fda0003f06270 */
[----:B------:R-:W-:Y:S05]  /*10a40*/  @P0 BRA `(.L_x_1027) ;  /* 0x00000004007c0947 */ /* 0x000fea0003800000 */
[----:B-----5:R-:W-:-:S13]  /*10a50*/  ISETP.GE.AND P0, PT, R14, R41, PT ;  /* 0x000000290e00720c */ /* 0x020fda0003f06270 */
[----:B------:R1:W-:Y:S01]  /*10a60*/  @P0 STS.128 [R79+0x1800], RZ ;  /* 0x001800ff4f000388 */ /* 0x0003e20000000c00 */
[----:B------:R-:W-:Y:S05]  /*10a70*/  @P0 BRA `(.L_x_1027) ;  /* 0x0000000400700947 */ /* 0x000fea0003800000 */
[----:B-1--4-:R-:W-:-:S04]  /*10a80*/  LEA R4, P0, R98, R12, 0x6 ;  /* 0x0000000c62047211 */ /* 0x012fc800078030ff */
[----:B------:R-:W-:-:S06]  /*10a90*/  LEA.HI.X R5, R98, R13, R99, 0x6, P0 ;  /* 0x0000000d62057211 */ /* 0x000fcc00000f3463 */
[----:B------:R-:W5:Y:S01]  /*10aa0*/  LD.E.128 R4, desc[UR6][R4.64] ;  /* 0x0000000604047980 */ /* 0x000f62000c101d00 */
[----:B------:R-:W-:Y:S01]  /*10ab0*/  ISETP.GE.AND P0, PT, R14, R37, PT ;  /* 0x000000250e00720c */ /* 0x000fe20003f06270 */
[----:B------:R-:W-:-:S12]  /*10ac0*/  BSSY.RECONVERGENT B0, `(.L_x_1057) ;  /* 0x0000056000007945 */ /* 0x000fd80003800200 */
[----:B------:R-:W-:Y:S05]  /*10ad0*/  @P0 BRA `(.L_x_1058) ;  /* 0x0000000400500947 */ /* 0x000fea0003800000 */
[----:B------:R-:W-:Y:S01]  /*10ae0*/  SEL R0, R39, RZ, P1 ;  /* 0x000000ff27007207 */ /* 0x000fe20000800000 */
[----:B------:R-:W-:Y:S01]  /*10af0*/  IMAD R8, R99, 0x30, RZ ;  /* 0x0000003063087824 */ /* 0x000fe200078e02ff */
[----:B------:R-:W-:Y:S01]  /*10b00*/  SEL R9, R48, RZ, P1 ;  /* 0x000000ff30097207 */ /* 0x000fe20000800000 */
[----:B------:R-:W-:Y:S01]  /*10b10*/  IMAD.WIDE.U32 R2, R98, 0x30, R24 ;  /* 0x0000003062027825 */ /* 0x000fe200078e0018 */
[----:B------:R-:W-:-:S03]  /*10b20*/  IADD3 R0, P0, PT, R0, R45, RZ ;  /* 0x0000002d00007210 */ /* 0x000fc60007f1e0ff */
[----:B------:R-:W-:Y:S01]  /*10b30*/  IMAD.IADD R10, R3, 0x1, R8 ;  /* 0x00000001030a7824 */ /* 0x000fe200078e0208 */
[----:B------:R-:W-:Y:S01]  /*10b40*/  LEA R8, P2, R2, R100, 0x1 ;  /* 0x0000006402087211 */ /* 0x000fe200078408ff */
[----:B------:R-:W-:Y:S01]  /*10b50*/  IMAD.X R3, R9, 0x1, R46, P0 ;  /* 0x0000000109037824 */ /* 0x000fe200000e062e */
[----:B------:R-:W-:Y:S02]  /*10b60*/  SHF.L.U32 R16, R0, 0x1, RZ ;  /* 0x0000000100107819 */ /* 0x000fe400000006ff */
[----:B------:R-:W-:Y:S02]  /*10b70*/  LEA.HI.X R9, R2, R101, R10, 0x1, P2 ;  /* 0x0000006502097211 */ /* 0x000fe400010f0c0a */
[----:B------:R-:W-:Y:S02]  /*10b80*/  SHF.L.U64.HI R3, R0, 0x1, R3 ;  /* 0x0000000100037819 */ /* 0x000fe40000010203 */
[-C--:B------:R-:W-:Y:S01]  /*10b90*/  IADD3 R10, P0, PT, R26, R16.reuse, RZ ;  /* 0x000000101a0a7210 */ /* 0x080fe20007f1e0ff */
[----:B------:R-:W4:Y:S04]  /*10ba0*/  LD.E.128 R20, desc[UR6][R8.64] ;  /* 0x0000000608147980 */ /* 0x000f28000c101d00 */
[----:B------:R-:W-:Y:S01]  /*10bb0*/  IMAD.X R11, R27, 0x1, R3, P0 ;  /* 0x000000011b0b7824 */ /* 0x000fe200000e0603 */
[----:B------:R-:W-:-:S05]  /*10bc0*/  IADD3 R16, P0, PT, R28, R16, RZ ;  /* 0x000000101c107210 */ /* 0x000fca0007f1e0ff */
[----:B------:R-:W-:-:S06]  /*10bd0*/  IMAD.X R17, R29, 0x1, R3, P0 ;  /* 0x000000011d117824 */ /* 0x000fcc00000e0603 */
[----:B------:R-:W2:Y:S04]  /*10be0*/  LD.E.128 R16, desc[UR6][R16.64] ;  /* 0x0000000610107980 */ /* 0x000ea8000c101d00 */
[----:B------:R-:W3:Y:S01]  /*10bf0*/  LD.E.128 R8, desc[UR6][R10.64] ;  /* 0x000000060a087980 */ /* 0x000ee2000c101d00 */
[C---:B-----5:R-:W-:Y:S01]  /*10c00*/  LOP3.LUT R28, R5.reuse, 0xffff0000, RZ, 0xc0, !PT ;  /* 0xffff0000051c7812 */ /* 0x060fe200078ec0ff */
[----:B------:R-:W-:Y:S01]  /*10c10*/  IMAD.U32 R12, R5, 0x10000, RZ ;  /* 0x00010000050c7824 */ /* 0x000fe200078e00ff */
[C---:B------:R-:W-:Y:S01]  /*10c20*/  LOP3.LUT R27, R6.reuse, 0xffff0000, RZ, 0xc0, !PT ;  /* 0xffff0000061b7812 */ /* 0x040fe200078ec0ff */
[----:B------:R-:W-:Y:S01]  /*10c30*/  IMAD.U32 R26, R6, 0x10000, RZ ;  /* 0x00010000061a7824 */ /* 0x000fe200078e00ff */
[C---:B------:R-:W-:Y:S02]  /*10c40*/  SHF.L.U32 R13, R4.reuse, 0x10, RZ ;  /* 0x00000010040d7819 */ /* 0x040fe400000006ff */
[----:B------:R-:W-:-:S02]  /*10c50*/  LOP3.LUT R24, R4, 0xffff0000, RZ, 0xc0, !PT ;  /* 0xffff000004187812 */ /* 0x000fc400078ec0ff */
[C---:B------:R-:W-:Y:S02]  /*10c60*/  LOP3.LUT R29, R7.reuse, 0xffff0000, RZ, 0xc0, !PT ;  /* 0xffff0000071d7812 */ /* 0x040fe400078ec0ff */
[----:B------:R-:W-:Y:S01]  /*10c70*/  SHF.L.U32 R25, R7, 0x10, RZ ;  /* 0x0000001007197819 */ /* 0x000fe200000006ff */
[C---:B----4-:R-:W-:Y:S01]  /*10c80*/  IMAD.U32 R7, R20.reuse, 0x10000, RZ ;  /* 0x0001000014077824 */ /* 0x050fe200078e00ff */
[----:B------:R-:W-:Y:S01]  /*10c90*/  LOP3.LUT R30, R20, 0xffff0000, RZ, 0xc0, !PT ;  /* 0xffff0000141e7812 */ /* 0x000fe200078ec0ff */
[C---:B------:R-:W-:Y:S01]  /*10ca0*/  IMAD.U32 R32, R21.reuse, 0x10000, RZ ;  /* 0x0001000015207824 */ /* 0x040fe200078e00ff */
[----:B------:R-:W-:Y:S02]  /*10cb0*/  LOP3.LUT R20, R21, 0xffff0000, RZ, 0xc0, !PT ;  /* 0xffff000015147812 */ /* 0x000fe400078ec0ff */
[C---:B------:R-:W-:Y:S02]  /*10cc0*/  SHF.L.U32 R21, R22.reuse, 0x10, RZ ;  /* 0x0000001016157819 */ /* 0x040fe400000006ff */
[----:B------:R-:W-:Y:S01]  /*10cd0*/  LOP3.LUT R33, R22, 0xffff0000, RZ, 0xc0, !PT ;  /* 0xffff000016217812 */ /* 0x000fe200078ec0ff */
[C---:B------:R-:W-:Y:S01]  /*10ce0*/  IMAD.U32 R34, R23.reuse, 0x10000, RZ ;  /* 0x0001000017227824 */ /* 0x040fe200078e00ff */
[----:B------:R-:W-:Y:S01]  /*10cf0*/  LOP3.LUT R22, R23, 0xffff0000, RZ, 0xc0, !PT ;  /* 0xffff000017167812 */ /* 0x000fe200078ec0ff */
[C---:B---3--:R-:W-:Y:S01]  /*10d00*/  IMAD.U32 R6, R8.reuse, 0x10000, RZ ;  /* 0x0001000008067824 */ /* 0x048fe200078e00ff */
[----:B------:R-:W-:-:S02]  /*10d10*/  LOP3.LUT R5, R8, 0xffff0000, RZ, 0xc0, !PT ;  /* 0xffff000008057812 */ /* 0x000fc400078ec0ff */
[C---:B------:R-:W-:Y:S01]  /*10d20*/  LOP3.LUT R8, R9.reuse, 0xffff0000, RZ, 0xc0, !PT ;  /* 0xffff000009087812 */ /* 0x040fe200078ec0ff */
[----:B------:R-:W-:Y:S01]  /*10d30*/  IMAD.U32 R3, R10, 0x10000, RZ ;  /* 0x000100000a037824 */ /* 0x000fe200078e00ff */
[----:B------:R-:W-:Y:S01]  /*10d40*/  SHF.L.U32 R4, R9, 0x10, RZ ;  /* 0x0000001009047819 */ /* 0x000fe200000006ff */
[----:B------:R-:W-:Y:S01]  /*10d50*/  @!P1 FADD.FTZ R6, -R6, -RZ ;  /* 0x800000ff06069221 */ /* 0x000fe20000010100 */
[----:B------:R-:W-:Y:S01]  /*10d60*/  LOP3.LUT R2, R10, 0xffff0000, RZ, 0xc0, !PT ;  /* 0xffff00000a027812 */ /* 0x000fe200078ec0ff */
[----:B------:R-:W-:Y:S01]  /*10d70*/  @!P1 FADD.FTZ R8, -R8, -RZ ;  /* 0x800000ff08089221 */ /* 0x000fe20000010100 */
[C---:B------:R-:W-:Y:S02]  /*10d80*/  SHF.L.U32 R0, R11.reuse, 0x10, RZ ;  /* 0x000000100b007819 */ /* 0x040fe400000006ff */
[----:B------:R-:W-:Y:S01]  /*10d90*/  LOP3.LUT R10, R11, 0xffff0000, RZ, 0xc0, !PT ;  /* 0xffff00000b0a7812 */ /* 0x000fe200078ec0ff */
[----:B------:R-:W-:Y:S01]  /*10da0*/  @!P1 FADD.FTZ R5, -R5, -RZ ;  /* 0x800000ff05059221 */ /* 0x000fe20000010100 */
[----:B------:R-:W-:Y:S01]  /*10db0*/  @!P1 FADD.FTZ R4, -R4, -RZ ;  /* 0x800000ff04049221 */ /* 0x000fe20000010100 */
[----:B------:R-:W-:Y:S01]  /*10dc0*/  @!P1 FADD.FTZ R3, -R3, -RZ ;  /* 0x800000ff03039221 */ /* 0x000fe20000010100 */
[----:B------:R-:W-:Y:S01]  /*10dd0*/  FMUL.FTZ R6, R7, R6 ;  /* 0x0000000607067220 */ /* 0x000fe20000410000 */
[----:B------:R-:W-:Y:S01]  /*10de0*/  FMUL.FTZ R8, R20, R8 ;  /* 0x0000000814087220 */ /* 0x000fe20000410000 */
[----:B------:R-:W-:Y:S01]  /*10df0*/  @!P1 FADD.FTZ R2, -R2, -RZ ;  /* 0x800000ff02029221 */ /* 0x000fe20000010100 */
[----:B------:R-:W-:Y:S01]  /*10e00*/  @!P1 FADD.FTZ R0, -R0, -RZ ;  /* 0x800000ff00009221 */ /* 0x000fe20000010100 */
[----:B------:R-:W-:Y:S01]  /*10e10*/  @!P1 FADD.FTZ R10, -R10, -RZ ;  /* 0x800000ff0a0a9221 */ /* 0x000fe20000010100 */
[C---:B--2---:R-:W-:Y:S01]  /*10e20*/  IMAD.U32 R9, R16.reuse, 0x10000, RZ ;  /* 0x0001000010097824 */ /* 0x044fe200078e00ff */
[----:B------:R-:W-:Y:S01]  /*10e30*/  LOP3.LUT R7, R16, 0xffff0000, RZ, 0xc0, !PT ;  /* 0xffff000010077812 */ /* 0x000fe200078ec0ff */
[----:B------:R-:W-:Y:S01]  /*10e40*/  FMUL.FTZ R5, R30, R5 ;  /* 0x000000051e057220 */ /* 0x000fe20000410000 */
[C---:B------:R-:W-:Y:S01]  /*10e50*/  SHF.L.U32 R20, R17.reuse, 0x10, RZ ;  /* 0x0000001011147819 */ /* 0x040fe200000006ff */
[----:B------:R-:W-:Y:S01]  /*10e60*/  FMUL.FTZ R4, R32, R4 ;  /* 0x0000000420047220 */ /* 0x000fe20000410000 */
        /* <DEDUP_REMOVED lines=27> */
.L_x_1058:
[----:B------:R-:W-:Y:S05]  /*11020*/  BSYNC.RECONVERGENT B0 ;  /* 0x0000000000007941 */ /* 0x000fea0003800200 */
.L_x_1057:
[----:B-----5:R1:W-:Y:S02]  /*11030*/  STS.128 [R79+0x1800], R4 ;  /* 0x001800044f007388 */ /* 0x0203e40000000c00 */
.L_x_1027:
[----:B------:R-:W-:Y:S05]  /*11040*/  BSYNC.RECONVERGENT B2 ;  /* 0x0000000000027941 */ /* 0x000fea0003800200 */
.L_x_1018:
[----:B------:R-:W-:Y:S01]  /*11050*/  IADD3 R0, PT, PT, -R104, R92, RZ ;  /* 0x0000005c68007210 */ /* 0x000fe20007ffe1ff */
[----:B------:R-:W-:Y:S03]  /*11060*/  BSSY.RECONVERGENT B0, `(.L_x_1059) ;  /* 0x000000d000007945 */ /* 0x000fe60003800200 */
[----:B------:R-:W-:-:S13]  /*11070*/  ISETP.GE.AND P2, PT, R60, R0, PT ;  /* 0x000000003c00720c */ /* 0x000fda0003f46270 */
[----:B------:R-:W-:Y:S05]  /*11080*/  @P2 BRA `(.L_x_1060) ;  /* 0x0000000000282947 */ /* 0x000fea0003800000 */
[----:B-----5:R-:W-:-:S13]  /*11090*/  ISETP.GE.AND P0, PT, R14, R248, PT ;  /* 0x000000f80e00720c */ /* 0x020fda0003f06270 */
[----:B------:R-:W-:Y:S05]  /*110a0*/  @P0 BRA `(.L_x_1061) ;  /* 0x00000000001c0947 */ /* 0x000fea0003800000 */
[----:B-12-4-:R-:W-:Y:S02]  /*110b0*/  MOV R2, R245 ;  /* 0x000000f500027202 */ /* 0x016fe40000000f00 */
[----:B------:R-:W-:-:S05]  /*110c0*/  MOV R3, R244 ;  /* 0x000000f400037202 */ /* 0x000fca0000000f00 */
[----:B------:R-:W-:Y:S01]  /*110d0*/  @!PT LDS RZ, [RZ] ;  /* 0x00000000fffff984 */ /* 0x000fe20000000800 */
[----:B------:R-:W-:Y:S01]  /*110e0*/  @!PT LDS RZ, [RZ] ;  /* 0x00000000fffff984 */ /* 0x000fe20000000800 */
[----:B------:R-:W-:Y:S01]  /*110f0*/  @!PT LDS RZ, [RZ] ;  /* 0x00000000fffff984 */ /* 0x000fe20000000800 */
[----:B------:R1:W-:Y:S01]  /*11100*/  LDGSTS.E.BYPASS.LTC128B.128 [R79+0x2000], desc[UR6][R2.64] ;  /* 0x02000000024f7fae */ /* 0x0003e2000b981a06 */
[----:B------:R-:W-:Y:S05]  /*11110*/  BRA `(.L_x_1060) ;  /* 0x0000000000047947 */ /* 0x000fea0003800000 */
.L_x_1061:
[----:B------:R1:W-:Y:S02]  /*11120*/  STS.128 [R79+0x2000], RZ ;  /* 0x002000ff4f007388 */ /* 0x0003e40000000c00 */
.L_x_1060:
[----:B------:R-:W-:Y:S05]  /*11130*/  BSYNC.RECONVERGENT B0 ;  /* 0x0000000000007941 */ /* 0x000fea0003800200 */
.L_x_1059:
[----:B------:R-:W-:Y:S01]  /*11140*/  ISETP.GE.AND P1, PT, R47, R0, PT ;  /* 0x000000002f00720c */ /* 0x000fe20003f26270 */
[----:B------:R-:W-:Y:S01]  /*11150*/  BSSY.RECONVERGENT B0, `(.L_x_1062) ;  /* 0x000000c000007945 */ /* 0x000fe20003800200 */
[----:B-12-4-:R-:W-:-:S04]  /*11160*/  LEA R2, P0, R80, R245, 0x1 ;  /* 0x000000f550027211 */ /* 0x016fc800078008ff */
[----:B------:R-:W-:-:S07]  /*11170*/  LEA.HI.X R3, R80, R244, R93, 0x1, P0 ;  /* 0x000000f450037211 */ /* 0x000fce00000f0c5d */
[----:B------:R-:W-:Y:S05]  /*11180*/  @P1 BRA `(.L_x_1063) ;  /* 0x0000000000201947 */ /* 0x000fea0003800000 */
[----:B-----5:R-:W-:-:S13]  /*11190*/  ISETP.GE.AND P0, PT, R14, R248, PT ;  /* 0x000000f80e00720c */ /* 0x020fda0003f06270 */
[----:B------:R-:W-:Y:S05]  /*111a0*/  @P0 BRA `(.L_x_1064) ;  /* 0x0000000000140947 */ /* 0x000fea0003800000 */
[----:B------:R-:W-:Y:S01]  /*111b0*/  @!PT LDS RZ, [RZ] ;  /* 0x00000000fffff984 */ /* 0x000fe20000000800 */
[----:B------:R-:W-:Y:S01]  /*111c0*/  @!PT LDS RZ, [RZ] ;  /* 0x00000000fffff984 */ /* 0x000fe20000000800 */
[----:B------:R-:W-:Y:S01]  /*111d0*/  @!PT LDS RZ, [RZ] ;  /* 0x00000000fffff984 */ /* 0x000fe20000000800 */
[----:B------:R1:W-:Y:S01]  /*111e0*/  LDGSTS.E.BYPASS.LTC128B.128 [R79+0x2800], desc[UR6][R2.64] ;  /* 0x02800000024f7fae */ /* 0x0003e2000b981a06 */
[----:B------:R-:W-:Y:S05]  /*111f0*/  BRA `(.L_x_1063) ;  /* 0x0000000000047947 */ /* 0x000fea0003800000 */
.L_x_1064:
[----:B------:R2:W-:Y:S02]  /*11200*/  STS.128 [R79+0x2800], RZ ;  /* 0x002800ff4f007388 */ /* 0x0005e40000000c00 */
.L_x_1063:
[----:B------:R-:W-:Y:S05]  /*11210*/  BSYNC.RECONVERGENT B0 ;  /* 0x0000000000007941 */ /* 0x000fea0003800200 */
.L_x_1062:
[----:B------:R-:W-:Y:S01]  /*11220*/  ISETP.GE.AND P0, PT, R40, R0, PT ;  /* 0x000000002800720c */ /* 0x000fe20003f06270 */
[----:B------:R-:W-:-:S12]  /*11230*/  BSSY.RECONVERGENT B0, `(.L_x_1065) ;  /* 0x000000c000007945 */ /* 0x000fd80003800200 */
[----:B------:R-:W-:Y:S05]  /*11240*/  @P0 BRA `(.L_x_1066) ;  /* 0x0000000000280947 */ /* 0x000fea0003800000 */
[----:B-----5:R-:W-:-:S13]  /*11250*/  ISETP.GE.AND P0, PT, R14, R248, PT ;  /* 0x000000f80e00720c */ /* 0x020fda0003f06270 */
[----:B------:R-:W-:Y:S05]  /*11260*/  @P0 BRA `(.L_x_1067) ;  /* 0x00000000001c0947 */ /* 0x000fea0003800000 */
[----:B------:R-:W-:-:S04]  /*11270*/  LEA R4, P0, R234, R2, 0x5 ;  /* 0x00000002ea047211 */ /* 0x000fc800078028ff */
[----:B------:R-:W-:-:S05]  /*11280*/  LEA.HI.X R5, R234, R3, R235, 0x5, P0 ;  /* 0x00000003ea057211 */ /* 0x000fca00000f2ceb */
[----:B------:R-:W-:Y:S01]  /*11290*/  @!PT LDS RZ, [RZ] ;  /* 0x00000000fffff984 */ /* 0x000fe20000000800 */
[----:B------:R-:W-:Y:S01]  /*112a0*/  @!PT LDS RZ, [RZ] ;  /* 0x00000000fffff984 */ /* 0x000fe20000000800 */
[----:B------:R-:W-:Y:S01]  /*112b0*/  @!PT LDS RZ, [RZ] ;  /* 0x00000000fffff984 */ /* 0x000fe20000000800 */
[----:B------:R4:W-:Y:S01]  /*112c0*/  LDGSTS.E.BYPASS.LTC128B.128 [R79+0x3000], desc[UR6][R4.64] ;  /* 0x03000000044f7fae */ /* 0x0009e2000b981a06 */
[----:B------:R-:W-:Y:S05]  /*112d0*/  BRA `(.L_x_1066) ;  /* 0x0000000000047947 */ /* 0x000fea0003800000 */
.L_x_1067:
[----:B------:R4:W-:Y:S02]  /*112e0*/  STS.128 [R79+0x3000], RZ ;  /* 0x003000ff4f007388 */ /* 0x0009e40000000c00 */
.L_x_1066:
[----:B------:R-:W-:Y:S05]  /*112f0*/  BSYNC.RECONVERGENT B0 ;  /* 0x0000000000007941 */ /* 0x000fea0003800200 */
.L_x_1065:
[----:B------:R-:W-:Y:S01]  /*11300*/  ISETP.GE.AND P0, PT, R31, R0, PT ;  /* 0x000000001f00720c */ /* 0x000fe20003f06270 */
[----:B------:R-:W-:-:S12]  /*11310*/  BSSY.RECONVERGENT B0, `(.L_x_1068) ;  /* 0x000000c000007945 */ /* 0x000fd80003800200 */
[----:B------:R-:W-:Y:S05]  /*11320*/  @P0 BRA `(.L_x_1069) ;  /* 0x0000000000280947 */ /* 0x000fea0003800000 */
[----:B-----5:R-:W-:-:S13]  /*11330*/  ISETP.GE.AND P0, PT, R14, R248, PT ;  /* 0x000000f80e00720c */ /* 0x020fda0003f06270 */
        /* <DEDUP_REMOVED lines=8> */
.L_x_1070:
[----:B------:R1:W-:Y:S02]  /*113c0*/  STS.128 [R79+0x3800], RZ ;  /* 0x003800ff4f007388 */ /* 0x0003e40000000c00 */
.L_x_1069:
[----:B------:R-:W-:Y:S05]  /*113d0*/  BSYNC.RECONVERGENT B0 ;  /* 0x0000000000007941 */ /* 0x000fea0003800200 */
.L_x_1068:
[----:B------:R-:W-:Y:S01]  /*113e0*/  IADD3 R19, PT, PT, R60, 0x40, RZ ;  /* 0x000000403c137810 */ /* 0x000fe20007ffe0ff */
[----:B------:R-:W-:Y:S03]  /*113f0*/  BSSY.RECONVERGENT B0, `(.L_x_1071) ;  /* 0x0000010000007945 */ /* 0x000fe60003800200 */
[----:B------:R-:W-:-:S13]  /*11400*/  ISETP.GE.AND P0, PT, R19, R0, PT ;  /* 0x000000001300720c */ /* 0x000fda0003f06270 */
[----:B------:R-:W-:Y:S05]  /*11410*/  @P0 BRA `(.L_x_1072) ;  /* 0x0000000000340947 */ /* 0x000fea0003800000 */
[----:B-----5:R-:W-:-:S13]  /*11420*/  ISETP.GE.AND P0, PT, R14, R248, PT ;  /* 0x000000f80e00720c */ /* 0x020fda0003f06270 */
[----:B------:R-:W-:Y:S05]  /*11430*/  @P0 BRA `(.L_x_1073) ;  /* 0x0000000000280947 */ /* 0x000fea0003800000 */
[----:B----4-:R-:W-:Y:S01]  /*11440*/  MOV R4, R2 ;  /* 0x0000000200047202 */ /* 0x010fe20000000f00 */
[----:B------:R-:W-:Y:S01]  /*11450*/  IMAD R6, R235, 0x60, RZ ;  /* 0x00000060eb067824 */ /* 0x000fe200078e02ff */
[----:B------:R-:W-:-:S03]  /*11460*/  MOV R5, R3 ;  /* 0x0000000300057202 */ /* 0x000fc60000000f00 */
[----:B------:R-:W-:-:S05]  /*11470*/  IMAD.WIDE.U32 R4, R234, 0x60, R4 ;  /* 0x00000060ea047825 */ /* 0x000fca00078e0004 */
[----:B------:R-:W-:-:S05]  /*11480*/  IADD3 R5, PT, PT, R6, R5, RZ ;  /* 0x0000000506057210 */ /* 0x000fca0007ffe0ff */
[----:B------:R-:W-:Y:S01]  /*11490*/  @!PT LDS RZ, [RZ] ;  /* 0x00000000fffff984 */ /* 0x000fe20000000800 */
[----:B------:R-:W-:Y:S01]  /*114a0*/  @!PT LDS RZ, [RZ] ;  /* 0x00000000fffff984 */ /* 0x000fe20000000800 */
[----:B------:R-:W-:Y:S01]  /*114b0*/  @!PT LDS RZ, [RZ] ;  /* 0x00000000fffff984 */ /* 0x000fe20000000800 */
[----:B------:R4:W-:Y:S01]  /*114c0*/  LDGSTS.E.BYPASS.LTC128B.128 [R79+0x4000], desc[UR6][R4.64] ;  /* 0x04000000044f7fae */ /* 0x0009e2000b981a06 */
[----:B------:R-:W-:Y:S05]  /*114d0*/  BRA `(.L_x_1072) ;  /* 0x0000000000047947 */ /* 0x000fea0003800000 */
.L_x_1073:
[----:B------:R1:W-:Y:S02]  /*114e0*/  STS.128 [R79+0x4000], RZ ;  /* 0x004000ff4f007388 */ /* 0x0003e40000000c00 */
.L_x_1072:
[----:B------:R-:W-:Y:S05]  /*114f0*/  BSYNC.RECONVERGENT B0 ;  /* 0x0000000000007941 */ /* 0x000fea0003800200 */
.L_x_1071:
[----:B------:R-:W-:Y:S01]  /*11500*/  IADD3 R18, PT, PT, R60, 0x50, RZ ;  /* 0x000000503c127810 */ /* 0x000fe20007ffe0ff */
[----:B------:R-:W-:Y:S03]  /*11510*/  BSSY.RECONVERGENT B0, `(.L_x_1074) ;  /* 0x000000d000007945 */ /* 0x000fe60003800200 */
[----:B------:R-:W-:-:S13]  /*11520*/  ISETP.GE.AND P0, PT, R18, R0, PT ;  /* 0x000000001200720c */ /* 0x000fda0003f06270 */
        /* <DEDUP_REMOVED lines=10> */
.L_x_1076:
[----:B------:R1:W-:Y:S02]  /*115d0*/  STS.128 [R79+0x4800], RZ ;  /* 0x004800ff4f007388 */ /* 0x0003e40000000c00 */
.L_x_1075:
[----:B------:R-:W-:Y:S05]  /*115e0*/  BSYNC.RECONVERGENT B0 ;  /* 0x0000000000007941 */ /* 0x000fea0003800200 */
.L_x_1074:
        /* <DEDUP_REMOVED lines=16> */
.L_x_1079:
[----:B------:R1:W-:Y:S02]  /*116f0*/  STS.128 [R79+0x5000], RZ ;  /* 0x005000ff4f007388 */ /* 0x0003e40000000c00 */
.L_x_1078:
[----:B------:R-:W-:Y:S05]  /*11700*/  BSYNC.RECONVERGENT B0 ;  /* 0x0000000000007941 */ /* 0x000fea0003800200 */
.L_x_1077:
        /* <DEDUP_REMOVED lines=16> */
.L_x_1082:
[----:B------:R1:W-:Y:S02]  /*11810*/  STS.128 [R79+0x5800], RZ ;  /* 0x005800ff4f007388 */ /* 0x0003e40000000c00 */
.L_x_1081:
[----:B------:R-:W-:Y:S05]  /*11820*/  BSYNC.RECONVERGENT B0 ;  /* 0x0000000000007941 */ /* 0x000fea0003800200 */
.L_x_1080:
[----:B------:R-:W-:Y:S01]  /*11830*/  LOP3.LUT R13, R60, 0x80, RZ, 0xfc, !PT ;  /* 0x000000803c0d7812 */ /* 0x000fe200078efcff */
        /* <DEDUP_REMOVED lines=15> */
.L_x_1085:
[----:B------:R1:W-:Y:S02]  /*11930*/  STS.128 [R79+0x6000], RZ ;  /* 0x006000ff4f007388 */ /* 0x0003e40000000c00 */
.L_x_1084:
[----:B------:R-:W-:Y:S05]  /*11940*/  BSYNC.RECONVERGENT B0 ;  /* 0x0000000000007941 */ /* 0x000fea0003800200 */
.L_x_1083:
        /* <DEDUP_REMOVED lines=13> */
.L_x_1088:
[----:B------:R1:W-:Y:S02]  /*11a20*/  STS.128 [R79+0x6800], RZ ;  /* 0x006800ff4f007388 */ /* 0x0003e40000000c00 */
.L_x_1087:
[----:B------:R-:W-:Y:S05]  /*11a30*/  BSYNC.RECONVERGENT B0 ;  /* 0x0000000000007941 */ /* 0x000fea0003800200 */
.L_x_1086:
        /* <DEDUP_REMOVED lines=16> */
.L_x_1091:
[----:B------:R1:W-:Y:S02]  /*11b40*/  STS.128 [R79+0x7000], RZ ;  /* 0x007000ff4f007388 */ /* 0x0003e40000000c00 */
.L_x_1090:
[----:B------:R-:W-:Y:S05]  /*11b50*/  BSYNC.RECONVERGENT B0 ;  /* 0x0000000000007941 */ /* 0x000fea0003800200 */
.L_x_1089:
        /* <DEDUP_REMOVED lines=16> */
.L_x_1094:
[----:B------:R1:W-:Y:S02]  /*11c60*/  STS.128 [R79+0x7800], RZ ;  /* 0x007800ff4f007388 */ /* 0x0003e40000000c00 */
.L_x_1093:
[----:B------:R-:W-:Y:S05]  /*11c70*/  BSYNC.RECONVERGENT B0 ;  /* 0x0000000000007941 */ /* 0x000fea0003800200 */
.L_x_1092:
        /* <DEDUP_REMOVED lines=16> */
.L_x_1097:
[----:B------:R1:W-:Y:S02]  /*11d80*/  STS.128 [R79+0x8000], RZ ;  /* 0x008000ff4f007388 */ /* 0x0003e40000000c00 */
.L_x_1096:
[----:B------:R-:W-:Y:S05]  /*11d90*/  BSYNC.RECONVERGENT B0 ;  /* 0x0000000000007941 */ /* 0x000fea0003800200 */
.L_x_1095:
        /* <DEDUP_REMOVED lines=16> */
.L_x_1100:
[----:B------:R1:W-:Y:S02]  /*11ea0*/  STS.128 [R79+0x8800], RZ ;  /* 0x008800ff4f007388 */ /* 0x0003e40000000c00 */
.L_x_1099:
[----:B------:R-:W-:Y:S05]  /*11eb0*/  BSYNC.RECONVERGENT B0 ;  /* 0x0000000000007941 */ /* 0x000fea0003800200 */
.L_x_1098:
        /* <DEDUP_REMOVED lines=16> */
.L_x_1103:
[----:B------:R1:W-:Y:S02]  /*11fc0*/  STS.128 [R79+0x9000], RZ ;  /* 0x009000ff4f007388 */ /* 0x0003e40000000c00 */
.L_x_1102:
[----:B------:R-:W-:Y:S05]  /*11fd0*/  BSYNC.RECONVERGENT B0 ;  /* 0x0000000000007941 */ /* 0x000fea0003800200 */
.L_x_1101:
[----:B------:R-:W-:Y:S01]  /*11fe0*/  IADD3 R60, PT, PT, R60, 0xf0, RZ ;  /* 0x000000f03c3c7810 */ /* 0x000fe20007ffe0ff */
[----:B------:R-:W-:Y:S03]  /*11ff0*/  BSSY.RECONVERGENT B0, `(.L_x_1104) ;  /* 0x000000e000007945 */ /* 0x000fe60003800200 */
[----:B------:R-:W-:-:S13]  /*12000*/  ISETP.GE.AND P0, PT, R60, R0, PT ;  /* 0x000000003c00720c */ /* 0x000fda0003f06270 */
[----:B------:R-:W-:Y:S05]  /*12010*/  @P0 BRA `(.L_x_1105) ;  /* 0x00000000002c0947 */ /* 0x000fea0003800000 */
[----:B-----5:R-:W-:-:S13]  /*12020*/  ISETP.GE.AND P0, PT, R14, R248, PT ;  /* 0x000000f80e00720c */ /* 0x020fda0003f06270 */
[----:B------:R-:W-:Y:S05]  /*12030*/  @P0 BRA `(.L_x_1106) ;  /* 0x0000000000200947 */ /* 0x000fea0003800000 */
[----:B----4-:R-:W-:Y:S02]  /*12040*/  IMAD R4, R235, 0x1c0, RZ ;  /* 0x000001c0eb047824 */ /* 0x010fe400078e02ff */
[----:B-1----:R-:W-:-:S05]  /*12050*/  IMAD.WIDE.U32 R2, R234, 0x1c0, R2 ;  /* 0x000001c0ea027825 */ /* 0x002fca00078e0002 */
[----:B------:R-:W-:-:S05]  /*12060*/  IADD3 R3, PT, PT, R4, R3, RZ ;  /* 0x0000000304037210 */ /* 0x000fca0007ffe0ff */
[----:B------:R-:W-:Y:S01]  /*12070*/  @!PT LDS RZ, [RZ] ;  /* 0x00000000fffff984 */ /* 0x000fe20000000800 */
[----:B------:R-:W-:Y:S01]  /*12080*/  @!PT LDS RZ, [RZ] ;  /* 0x00000000fffff984 */ /* 0x000fe20000000800 */
[----:B------:R-:W-:Y:S01]  /*12090*/  @!PT LDS RZ, [RZ] ;  /* 0x00000000fffff984 */ /* 0x000fe20000000800 */
[----:B------:R1:W-:Y:S01]  /*120a0*/  LDGSTS.E.BYPASS.LTC128B.128 [R79+0x9800], desc[UR6][R2.64] ;  /* 0x09800000024f7fae */ /* 0x0003e2000b981a06 */
[----:B------:R-:W-:Y:S05]  /*120b0*/  BRA `(.L_x_1105) ;  /* 0x0000000000047947 */ /* 0x000fea0003800000 */
.L_x_1106:
[----:B------:R1:W-:Y:S02]  /*120c0*/  STS.128 [R79+0x9800], RZ ;  /* 0x009800ff4f007388 */ /* 0x0003e40000000c00 */
.L_x_1105:
[----:B------:R-:W-:Y:S05]  /*120d0*/  BSYNC.RECONVERGENT B0 ;  /* 0x0000000000007941 */ /* 0x000fea0003800200 */
.L_x_1104:
[----:B------:R-:W0:Y:S01]  /*120e0*/  LDGDEPBAR ;  /* 0x00000000000079af */ /* 0x000e220000000000 */
[----:B------:R-:W-:Y:S01]  /*120f0*/  BSSY.RECONVERGENT B0, `(.L_x_1107) ;  /* 0x0000010000007945 */ /* 0x000fe20003800200 */
[----:B------:R-:W-:-:S04]  /*12100*/  DEPBAR.LE SB0, 0x0 ;  /* 0x000080000000791a */ /* 0x000fc80000000000 */
[----:B------:R-:W-:Y:S06]  /*12110*/  BAR.SYNC.DEFER_BLOCKING 0x0 ;  /* 0x0000000000007b1d */ /* 0x000fec0000010000 */
        /* <DEDUP_REMOVED lines=10> */
.L_x_1109:
[----:B------:R1:W-:Y:S01]  /*121c0*/  STS.128 [R79+0xa000], RZ ;  /* 0x00a000ff4f007388 */ /* 0x0003e20000000c00 */
[----:B------:R-:W-:Y:S05]  /*121d0*/  BRA `(.L_x_1110) ;  /* 0x0000000000047947 */ /* 0x000fea0003800000 */
.L_x_1108:
[----:B------:R1:W-:Y:S02]  /*121e0*/  STS.128 [R79+0xa000], RZ ;  /* 0x00a000ff4f007388 */ /* 0x0003e40000000c00 */
.L_x_1110:
[----:B------:R-:W-:Y:S05]  /*121f0*/  BSYNC.RECONVERGENT B0 ;  /* 0x0000000000007941 */ /* 0x000fea0003800200 */
.L_x_1107:
[----:B------:R-:W-:Y:S01]  /*12200*/  ISETP.GE.AND P0, PT, R47, R0, PT ;  /* 0x000000002f00720c */ /* 0x000fe20003f06270 */
[----:B------:R-:W-:Y:S01]  /*12210*/  BSSY.RECONVERGENT B0, `(.L_x_1111) ;  /* 0x000000d000007945 */ /* 0x000fe20003800200 */
[----:B-1----:R-:W-:-:S04]  /*12220*/  LEA R2, P1, R96, R247, 0x1 ;  /* 0x000000f760027211 */ /* 0x002fc800078208ff */
[----:B------:R-:W-:-:S07]  /*12230*/  LEA.HI.X R3, R96, R246, R102, 0x1, P1 ;  /* 0x000000f660037211 */ /* 0x000fce00008f0c66 */
[----:B------:R1:W-:Y:S01]  /*12240*/  @P0 STS.128 [R79+0xa800], RZ ;  /* 0x00a800ff4f000388 */ /* 0x0003e20000000c00 */
        /* <DEDUP_REMOVED lines=8> */
.L_x_1113:
[----:B------:R1:W-:Y:S02]  /*122d0*/  STS.128 [R79+0xa800], RZ ;  /* 0x00a800ff4f007388 */ /* 0x0003e40000000c00 */
.L_x_1112:
[----:B------:R-:W-:Y:S05]  /*122e0*/  BSYNC.RECONVERGENT B0 ;  /* 0x0000000000007941 */ /* 0x000fea0003800200 */
.L_x_1111:
[----:B------:R-:W-:Y:S01]  /*122f0*/  ISETP.GE.AND P0, PT, R40, R0, PT ;  /* 0x000000002800720c */ /* 0x000fe20003f06270 */
[----:B------:R-:W-:-:S12]  /*12300*/  BSSY.RECONVERGENT B0, `(.L_x_1114) ;  /* 0x000000d000007945 */ /* 0x000fd80003800200 */
[----:B------:R1:W-:Y:S01]  /*12310*/  @P0 STS.128 [R79+0xb000], RZ ;  /* 0x00b000ff4f000388 */ /* 0x0003e20000000c00 */
        /* <DEDUP_REMOVED lines=10> */
.L_x_1116:
[----:B------:R1:W-:Y:S02]  /*123c0*/  STS.128 [R79+0xb000], RZ ;  /* 0x00b000ff4f007388 */ /* 0x0003e40000000c00 */
.L_x_1115:
[----:B------:R-:W-:Y:S05]  /*123d0*/  BSYNC.RECONVERGENT B0 ;  /* 0x0000000000007941 */ /* 0x000fea0003800200 */
.L_x_1114:
        /* <DEDUP_REMOVED lines=13> */
.L_x_1119:
[----:B------:R1:W-:Y:S02]  /*124b0*/  STS.128 [R79+0xb800], RZ ;  /* 0x00b800ff4f007388 */ /* 0x0003e40000000c00 */
.L_x_1118:
[----:B------:R-:W-:Y:S05]  /*124c0*/  BSYNC.RECONVERGENT B0 ;  /* 0x0000000000007941 */ /* 0x000fea0003800200 */
.L_x_1117:
[----:B------:R-:W-:Y:S01]  /*124d0*/  ISETP.GE.AND P0, PT, R19, R0, PT ;  /* 0x000000001300720c */ /* 0x000fe20003f06270 */
[----:B------:R-:W-:-:S12]  /*124e0*/  BSSY.RECONVERGENT B0, `(.L_x_1120) ;  /* 0x0000010000007945 */ /* 0x000fd80003800200 */
[----:B------:R1:W-:Y:S01]  /*124f0*/  @P0 STS.128 [R79+0xc000], RZ ;  /* 0x00c000ff4f000388 */ /* 0x0003e20000000c00 */
        /* <DEDUP_REMOVED lines=13> */
.L_x_1122:
[----:B------:R1:W-:Y:S02]  /*125d0*/  STS.128 [R79+0xc000], RZ ;  /* 0x00c000ff4f007388 */ /* 0x0003e40000000c00 */
.L_x_1121:
[----:B------:R-:W-:Y:S05]  /*125e0*/  BSYNC.RECONVERGENT B0 ;  /* 0x0000000000007941 */ /* 0x000fea0003800200 */
.L_x_1120:
        /* <DEDUP_REMOVED lines=13> */
.L_x_1125:
[----:B------:R1:W-:Y:S02]  /*126c0*/  STS.128 [R79+0xc800], RZ ;  /* 0x00c800ff4f007388 */ /* 0x0003e40000000c00 */
.L_x_1124:
[----:B------:R-:W-:Y:S05]  /*126d0*/  BSYNC.RECONVERGENT B0 ;  /* 0x0000000000007941 */ /* 0x000fea0003800200 */
.L_x_1123:
        /* <DEDUP_REMOVED lines=16> */
.L_x_1128:
[----:B------:R1:W-:Y:S02]  /*127e0*/  STS.128 [R79+0xd000], RZ ;  /* 0x00d000ff4f007388 */ /* 0x0003e40000000c00 */
.L_x_1127:
[----:B------:R-:W-:Y:S05]  /*127f0*/  BSYNC.RECONVERGENT B0 ;  /* 0x0000000000007941 */ /* 0x000fea0003800200 */
.L_x_1126:
        /* <DEDUP_REMOVED lines=16> */
.L_x_1131:
[----:B------:R1:W-:Y:S02]  /*12900*/  STS.128 [R79+0xd800], RZ ;  /* 0x00d800ff4f007388 */ /* 0x0003e40000000c00 */
.L_x_1130:
[----:B------:R-:W-:Y:S05]  /*12910*/  BSYNC.RECONVERGENT B0 ;  /* 0x0000000000007941 */ /* 0x000fea0003800200 */
.L_x_1129:
        /* <DEDUP_REMOVED lines=16> */
.L_x_1134:
[----:B------:R1:W-:Y:S02]  /*12a20*/  STS.128 [R79+0xe000], RZ ;  /* 0x00e000ff4f007388 */ /* 0x0003e40000000c00 */
.L_x_1133:
[----:B------:R-:W-:Y:S05]  /*12a30*/  BSYNC.RECONVERGENT B0 ;  /* 0x0000000000007941 */ /* 0x000fea0003800200 */
.L_x_1132:
        /* <DEDUP_REMOVED lines=13> */
.L_x_1137:
[----:B------:R1:W-:Y:S02]  /*12b10*/  STS.128 [R79+0xe800], RZ ;  /* 0x00e800ff4f007388 */ /* 0x0003e40000000c00 */
.L_x_1136:
[----:B------:R-:W-:Y:S05]  /*12b20*/  BSYNC.RECONVERGENT B0 ;  /* 0x0000000000007941 */ /* 0x000fea0003800200 */
.L_x_1135:
        /* <DEDUP_REMOVED lines=16> */
.L_x_1140:
[----:B------:R1:W-:Y:S02]  /*12c30*/  STS.128 [R79+0xf000], RZ ;  /* 0x00f000ff4f007388 */ /* 0x0003e40000000c00 */
.L_x_1139:
[----:B------:R-:W-:Y:S05]  /*12c40*/  BSYNC.RECONVERGENT B0 ;  /* 0x0000000000007941 */ /* 0x000fea0003800200 */
.L_x_1138:
        /* <DEDUP_REMOVED lines=16> */
.L_x_1143:
[----:B------:R1:W-:Y:S02]  /*12d50*/  STS.128 [R79+0xf800], RZ ;  /* 0x00f800ff4f007388 */ /* 0x0003e40000000c00 */
.L_x_1142:
[----:B------:R-:W-:Y:S05]  /*12d60*/  BSYNC.RECONVERGENT B0 ;  /* 0x0000000000007941 */ /* 0x000fea0003800200 */
.L_x_1141:
        /* <DEDUP_REMOVED lines=16> */
.L_x_1146:
[----:B------:R1:W-:Y:S02]  /*12e70*/  STS.128 [R79+0x10000], RZ ;  /* 0x010000ff4f007388 */ /* 0x0003e40000000c00 */
.L_x_1145:
[----:B------:R-:W-:Y:S05]  /*12e80*/  BSYNC.RECONVERGENT B0 ;  /* 0x0000000000007941 */ /* 0x000fea0003800200 */
.L_x_1144:
        /* <DEDUP_REMOVED lines=16> */
.L_x_1149:
[----:B------:R1:W-:Y:S02]  /*12f90*/  STS.128 [R79+0x10800], RZ ;  /* 0x010800ff4f007388 */ /* 0x0003e40000000c00 */
.L_x_1148:
[----:B------:R-:W-:Y:S05]  /*12fa0*/  BSYNC.RECONVERGENT B0 ;  /* 0x0000000000007941 */ /* 0x000fea0003800200 */
.L_x_1147:
        /* <DEDUP_REMOVED lines=16> */
.L_x_1152:
[----:B------:R1:W-:Y:S02]  /*130b0*/  STS.128 [R79+0x11000], RZ ;  /* 0x011000ff4f007388 */ /* 0x0003e40000000c00 */
.L_x_1151:
[----:B------:R-:W-:Y:S05]  /*130c0*/  BSYNC.RECONVERGENT B0 ;  /* 0x0000000000007941 */ /* 0x000fea0003800200 */
.L_x_1150:
[----:B------:R-:W-:Y:S01]  /*130d0*/  ISETP.GE.AND P0, PT, R60, R0, PT ;  /* 0x000000003c00720c */ /* 0x000fe20003f06270 */
[----:B------:R-:W-:-:S12]  /*130e0*/  BSSY.RECONVERGENT B0, `(.L_x_1153) ;  /* 0x000000e000007945 */ /* 0x000fd80003800200 */
[----:B------:R1:W-:Y:S01]  /*130f0*/  @P0 STS.128 [R79+0x11800], RZ ;  /* 0x011800ff4f000388 */ /* 0x0003e20000000c00 */
[----:B------:R-:W-:Y:S05]  /*13100*/  @P0 BRA `(.L_x_1154) ;  /* 0x00000000002c0947 */ /* 0x000fea0003800000 */
[----:B-----5:R-:W-:-:S13]  /*13110*/  ISETP.GE.AND P0, PT, R14, R248, PT ;  /* 0x000000f80e00720c */ /* 0x020fda0003f06270 */
[----:B------:R-:W-:Y:S05]  /*13120*/  @P0 BRA `(.L_x_1155) ;  /* 0x0000000000200947 */ /* 0x000fea0003800000 */
[----:B------:R-:W-:Y:S02]  /*13130*/  IMAD R0, R237, 0x1c0, RZ ;  /* 0x000001c0ed007824 */ /* 0x000fe400078e02ff */
[----:B-1----:R-:W-:-:S05]  /*13140*/  IMAD.WIDE.U32 R2, R236, 0x1c0, R2 ;  /* 0x000001c0ec027825 */ /* 0x002fca00078e0002 */
[----:B------:R-:W-:-:S05]  /*13150*/  IADD3 R3, PT, PT, R0, R3, RZ ;  /* 0x0000000300037210 */ /* 0x000fca0007ffe0ff */
[----:B------:R-:W-:Y:S01]  /*13160*/  @!PT LDS RZ, [RZ] ;  /* 0x00000000fffff984 */ /* 0x000fe20000000800 */
[----:B------:R-:W-:Y:S01]  /*13170*/  @!PT LDS RZ, [RZ] ;  /* 0x00000000fffff984 */ /* 0x000fe20000000800 */
[----:B------:R-:W-:Y:S01]  /*13180*/  @!PT LDS RZ, [RZ] ;  /* 0x00000000fffff984 */ /* 0x000fe20000000800 */
[----:B------:R1:W-:Y:S01]  /*13190*/  LDGSTS.E.BYPASS.LTC128B.128 [R79+0x11800], desc[UR6][R2.64] ;  /* 0x11800000024f7fae */ /* 0x0003e2000b981a06 */
[----:B------:R-:W-:Y:S05]  /*131a0*/  BRA `(.L_x_1154) ;  /* 0x0000000000047947 */ /* 0x000fea0003800000 */
.L_x_1155:
[----:B------:R1:W-:Y:S02]  /*131b0*/  STS.128 [R79+0x11800], RZ ;  /* 0x011800ff4f007388 */ /* 0x0003e40000000c00 */
.L_x_1154:
[----:B------:R-:W-:Y:S05]  /*131c0*/  BSYNC.RECONVERGENT B0 ;  /* 0x0000000000007941 */ /* 0x000fea0003800200 */
.L_x_1153:
[----:B------:R-:W2:Y:S01]  /*131d0*/  S2R R232, SR_TID.X ;  /* 0x0000000000e87919 */ /* 0x000ea20000002100 */
[----:B------:R-:W3:Y:S01]  /*131e0*/  S2UR UR8, SR_CgaCtaId ;  /* 0x00000000000879c3 */ /* 0x000ee20000008800 */
[----:B------:R-:W-:Y:S01]  /*131f0*/  UMOV UR4, 0x400 ;  /* 0x0000040000047882 */ /* 0x000fe20000000000 */
[----:B------:R-:W-:Y:S01]  /*13200*/  IMAD.MOV.U32 R93, RZ, RZ, 0x20 ;  /* 0x00000020ff5d7424 */ /* 0x000fe200078e00ff */
[----:B------:R-:W0:Y:S01]  /*13210*/  LDGDEPBAR ;  /* 0x00000000000079af */ /* 0x000e220000000000 */
[----:B------:R-:W-:Y:S01]  /*13220*/  IMAD.MOV.U32 R170, RZ, RZ, 0x40 ;  /* 0x00000040ffaa7424 */ /* 0x000fe200078e00ff */
[----:B------:R-:W-:Y:S01]  /*13230*/  BSSY.RECONVERGENT B1, `(.L_x_1156) ;  /* 0x0000306000017945 */ /* 0x000fe20003800200 */
[----:B------:R-:W-:Y:S01]  /*13240*/  VIADD R233, R242, 0xffffff00 ;  /* 0xffffff00f2e97836 */ /* 0x000fe20000000000 */
[----:B---3--:R-:W-:Y:S01]  /*13250*/  ULEA UR8, UR8, UR4, 0x18 ;  /* 0x0000000408087291 */ /* 0x008fe2000f8ec0ff */
[----:B--2---:R-:W-:Y:S01]  /*13260*/  SHF.R.U32.HI R229, RZ, 0x1, R232 ;  /* 0x00000001ffe57819 */ /* 0x004fe200000116e8 */
[C---:B------:R-:W-:Y:S01]  /*13270*/  IMAD.SHL.U32 R230, R232.reuse, 0x20, RZ ;  /* 0x00000020e8e67824 */ /* 0x040fe200078e00ff */
[C---:B-1----:R-:W-:Y:S01]  /*13280*/  LOP3.LUT R3, R232.reuse, 0x8, RZ, 0xc0, !PT ;  /* 0x00000008e8037812 */ /* 0x042fe200078ec0ff */
[C---:B------:R-:W-:Y:S01]  /*13290*/  IMAD.SHL.U32 R243, R232.reuse, 0x40, RZ ;  /* 0x00000040e8f37824 */ /* 0x040fe200078e00ff */
[----:B------:R-:W-:Y:S01]  /*132a0*/  LOP3.LUT R0, R229, 0x8, RZ, 0xc0, !PT ;  /* 0x00000008e5007812 */ /* 0x000fe200078ec0ff */
[----:B------:R-:W-:Y:S01]  /*132b0*/  IMAD.SHL.U32 R241, R232, 0x8, RZ ;  /* 0x00000008e8f17824 */ /* 0x000fe200078e00ff */
[----:B------:R-:W-:-:S02]  /*132c0*/  LOP3.LUT R230, R230, 0x7c00, RZ, 0xc0, !PT ;  /* 0x00007c00e6e67812 */ /* 0x000fc400078ec0ff */
[--C-:B------:R-:W-:Y:S02]  /*132d0*/  LOP3.LUT R0, R0, 0x1c0, R243.reuse, 0xf8, !PT ;  /* 0x000001c000007812 */ /* 0x100fe400078ef8f3 */
[----:B------:R-:W-:Y:S02]  /*132e0*/  LOP3.LUT R228, R241, 0x38, RZ, 0xc0, !PT ;  /* 0x00000038f1e47812 */ /* 0x000fe400078ec0ff */
[--C-:B------:R-:W-:Y:S02]  /*132f0*/  LOP3.LUT R3, R3, 0x1c0, R243.reuse, 0xf8, !PT ;  /* 0x000001c003037812 */ /* 0x100fe400078ef8f3 */
[----:B------:R-:W-:Y:S02]  /*13300*/  LOP3.LUT R2, R230, 0x200, R243, 0xf8, !PT ;  /* 0x00000200e6027812 */ /* 0x000fe400078ef8f3 */
[----:B------:R-:W-:Y:S02]  /*13310*/  LOP3.LUT R231, R0, R228, RZ, 0x3c, !PT ;  /* 0x000000e400e77212 */ /* 0x000fe400078e3cff */
[----:B----4-:R-:W-:-:S02]  /*13320*/  LOP3.LUT R4, R243, 0x400, RZ, 0xc0, !PT ;  /* 0x00000400f3047812 */ /* 0x010fc400078ec0ff */
[----:B------:R-:W-:Y:S02]  /*13330*/  LOP3.LUT R0, R3, R228, RZ, 0x3c, !PT ;  /* 0x000000e403007212 */ /* 0x000fe400078e3cff */
[----:B------:R-:W-:Y:S02]  /*13340*/  LOP3.LUT R2, R2, R231, RZ, 0xfc, !PT ;  /* 0x000000e702027212 */ /* 0x000fe400078efcff */
[----:B------:R-:W-:Y:S01]  /*13350*/  R2P PR, R232, 0x6 ;  /* 0x00000006e8007804 */ /* 0x000fe20000000000 */
[----:B------:R-:W-:Y:S01]  /*13360*/  IMAD R0, R0, 0x2, R4 ;  /* 0x0000000200007824 */ /* 0x000fe200078e0204 */
[----:B------:R-:W-:Y:S02]  /*13370*/  LEA R48, R2, UR8, 0x1 ;  /* 0x0000000802307c11 */ /* 0x000fe4000f8e08ff */
[----:B------:R-:W-:Y:S01]  /*13380*/  LOP3.LUT R243, R243, 0x200, RZ, 0xc0, !PT ;  /* 0x00000200f3f37812 */ /* 0x000fe200078ec0ff */
[----:B------:R-:W-:Y:S01]  /*13390*/  VIADD R3, R0, UR8 ;  /* 0x0000000800037c36 */ /* 0x000fe20008000000 */
[----:B------:R-:W-:Y:S01]  /*133a0*/  LDSM.16.M88.4 R8, [R0+UR8+0x2000] ;  /* 0x002000080008783b */ /* 0x000fe20008000200 */
[----:B------:R-:W-:-:S02]  /*133b0*/  SEL R93, R93, 0xffffffe0, !P1 ;  /* 0xffffffe05d5d7807 */ /* 0x000fc40004800000 */
[----:B------:R-:W-:Y:S01]  /*133c0*/  SEL R170, R170, 0xffffffc0, !P2 ;  /* 0xffffffc0aaaa7807 */ /* 0x000fe20005000000 */
[----:B------:R-:W1:Y:S01]  /*133d0*/  LDSM.16.M88.4 R4, [R48] ;  /* 0x000000003004783b */ /* 0x000e620000000200 */
[----:B------:R-:W-:Y:S01]  /*133e0*/  P2R R240, PR, RZ, 0x4 ;  /* 0x00000004fff07803 */ /* 0x000fe20000000000 */
[--C-:B------:R-:W-:Y:S02]  /*133f0*/  IMAD.IADD R2, R3, 0x1, R93.reuse ;  /* 0x0000000103027824 */ /* 0x100fe400078e025d */
[----:B------:R-:W2:Y:S04]  /*13400*/  LDSM.16.M88.4 R12, [R0+UR8+0x3000] ;  /* 0x00300008000c783b */ /* 0x000ea80008000200 */
[----:B------:R-:W3:Y:S04]  /*13410*/  LDSM.16.M88.4 R36, [R0+UR8+0x3800] ;  /* 0x003800080024783b */ /* 0x000ee80008000200 */
[----:B------:R-:W4:Y:S04]  /*13420*/  LDSM.16.M88.4 R16, [R0+UR8+0x2800] ;  /* 0x002800080010783b */ /* 0x000f280008000200 */
[----:B-----5:R-:W-:Y:S04]  /*13430*/  LDSM.16.M88.4 R32, [R0+UR8+0x4000] ;  /* 0x004000080020783b */ /* 0x020fe80008000200 */
[----:B------:R-:W-:Y:S04]  /*13440*/  LDSM.16.M88.4 R28, [R0+UR8+0x4800] ;  /* 0x00480008001c783b */ /* 0x000fe80008000200 */
[----:B------:R-:W-:Y:S04]  /*13450*/  LDSM.16.M88.4 R24, [R0+UR8+0x5000] ;  /* 0x005000080018783b */ /* 0x000fe80008000200 */
[----:B------:R-:W-:Y:S04]  /*13460*/  LDSM.16.M88.4 R20, [R0+UR8+0x5800] ;  /* 0x005800080014783b */ /* 0x000fe80008000200 */
[----:B------:R-:W-:Y:S04]  /*13470*/  LDSM.16.M88.4 R60, [R0+UR8+0x7000] ;  /* 0x00700008003c783b */ /* 0x000fe80008000200 */
[----:B------:R-:W-:Y:S01]  /*13480*/  LDSM.16.M88.4 R56, [R0+UR8+0x7800] ;  /* 0x007800080038783b */ /* 0x000fe20008000200 */
[C---:B-1----:R-:W-:Y:S03]  /*13490*/  HMMA.16816.F32.BF16 R120, R4.reuse, R8, RZ ;  /* 0x000000080478723c */ /* 0x042fe600000418ff */
[----:B------:R-:W-:Y:S04]  /*134a0*/  LDSM.16.M88.4 R52, [R0+UR8+0x8000] ;  /* 0x008000080034783b */ /* 0x000fe80008000200 */
[----:B------:R-:W-:Y:S01]  /*134b0*/  LDSM.16.M88.4 R44, [R0+UR8+0x8800] ;  /* 0x00880008002c783b */ /* 0x000fe20008000200 */
[C---:B------:R-:W-:Y:S03]  /*134c0*/  HMMA.16816.F32.BF16 R116, R4.reuse, R10, RZ ;  /* 0x0000000a0474723c */ /* 0x040fe600000418ff */
[----:B------:R-:W1:Y:S04]  /*134d0*/  LDSM.16.M88.4 R8, [R0+UR8+0x6000] ;  /* 0x006000080008783b */ /* 0x000e680008000200 */
[----:B------:R-:W-:Y:S01]  /*134e0*/  LDSM.16.M88.4 R40, [R0+UR8+0x9000] ;  /* 0x009000080028783b */ /* 0x000fe20008000200 */
[C---:B--2---:R-:W-:Y:S08]  /*134f0*/  HMMA.16816.F32.BF16 R96, R4.reuse, R12, RZ ;  /* 0x0000000c0460723c */ /* 0x044ff000000418ff */
[C---:B------:R-:W-:Y:S01]  /*13500*/  HMMA.16816.F32.BF16 R88, R4.reuse, R14, RZ ;  /* 0x0000000e0458723c */ /* 0x040fe200000418ff */
[----:B------:R-:W2:Y:S07]  /*13510*/  LDSM.16.M88.4 R12, [R0+UR8+0x6800] ;  /* 0x00680008000c783b */ /* 0x000eae0008000200 */
[C---:B---3--:R-:W-:Y:S08]  /*13520*/  HMMA.16816.F32.BF16 R84, R4.reuse, R36, RZ ;  /* 0x000000240454723c */ /* 0x048ff000000418ff */
[C---:B------:R-:W-:Y:S01]  /*13530*/  HMMA.16816.F32.BF16 R80, R4.reuse, R38, RZ ;  /* 0x000000260450723c */ /* 0x040fe200000418ff */
[----:B------:R3:W2:Y:S07]  /*13540*/  LDSM.16.M88.4 R36, [R0+UR8+0x9800] ;  /* 0x009800080024783b */ /* 0x0006ae0008000200 */
[C---:B----4-:R-:W-:Y:S08]  /*13550*/  HMMA.16816.F32.BF16 R108, R4.reuse, R16, RZ ;  /* 0x00000010046c723c */ /* 0x050ff000000418ff */
[----:B-1----:R-:W-:Y:S01]  /*13560*/  HMMA.16816.F32.BF16 R152, R4, R8, RZ ;  /* 0x000000080498723c */ /* 0x002fe200000418ff */
[----:B------:R-:W-:-:S07]  /*13570*/  IMAD.IADD R8, R48, 0x1, R93 ;  /* 0x0000000130087824 */ /* 0x000fce00078e025d */
[----:B------:R-:W-:Y:S01]  /*13580*/  HMMA.16816.F32.BF16 R100, R4, R18, RZ ;  /* 0x000000120464723c */ /* 0x000fe200000418ff */
[----:B------:R-:W-:Y:S01]  /*13590*/  LDSM.16.M88.4 R16, [R2+0x4000] ;  /* 0x004000000210783b */ /* 0x000fe20000000200 */
[--C-:B---3--:R-:W-:Y:S02]  /*135a0*/  IMAD.IADD R0, R3, 0x1, R170.reuse ;  /* 0x0000000103007824 */ /* 0x108fe400078e02aa */
[----:B------:R-:W-:-:S04]  /*135b0*/  IMAD.IADD R3, R48, 0x1, R170 ;  /* 0x0000000130037824 */ /* 0x000fc800078e02aa */
[C---:B--2---:R-:W-:Y:S08]  /*135c0*/  HMMA.16816.F32.BF16 R136, R4.reuse, R12, RZ ;  /* 0x0000000c0488723c */ /* 0x044ff000000418ff */
[C---:B------:R-:W-:Y:S01]  /*135d0*/  HMMA.16816.F32.BF16 R124, R4.reuse, R14, RZ ;  /* 0x0000000e047c723c */ /* 0x040fe200000418ff */
[----:B------:R-:W1:Y:S07]  /*135e0*/  LDSM.16.M88.4 R12, [R8] ;  /* 0x00000000080c783b */ /* 0x000e6e0000000200 */
[C---:B------:R-:W-:Y:S01]  /*135f0*/  HMMA.16816.F32.BF16 R140, R4.reuse, R10, RZ ;  /* 0x0000000a048c723c */ /* 0x040fe200000418ff */
[----:B------:R-:W-:Y:S07]  /*13600*/  LDSM.16.M88.4 R8, [R2+0x4800] ;  /* 0x004800000208783b */ /* 0x000fee0000000200 */
[C---:B------:R-:W-:Y:S08]  /*13610*/  HMMA.16816.F32.BF16 R68, R4.reuse, R34, RZ ;  /* 0x000000220444723c */ /* 0x040ff000000418ff */
        /* <DEDUP_REMOVED lines=13> */
[----:B------:R-:W3:Y:S07]  /*136f0*/  LDSM.16.M88.4 R60, [R2+0x5000] ;  /* 0x00500000023c783b */ /* 0x000eee0000000200 */
        /* <DEDUP_REMOVED lines=13> */
[----:B------:R-:W-:Y:S01]  /*137d0*/  HMMA.16816.F32.BF16 R204, R4, R38, RZ ;  /* 0x0000002604cc723c */ /* 0x000fe200000418ff */
[----:B------:R-:W4:Y:S07]  /*137e0*/  LDSM.16.M88.4 R36, [R2+0x7800] ;  /* 0x007800000224783b */ /* 0x000f2e0000000200 */
[C---:B-1----:R-:W-:Y:S08]  /*137f0*/  HMMA.16816.F32.BF16 R4, R12.reuse, R18, R68 ;  /* 0x000000120c04723c */ /* 0x042ff00000041844 */
[C---:B------:R-:W-:Y:S01]  /*13800*/  HMMA.16816.F32.BF16 R224, R12.reuse, R16, R76 ;  /* 0x000000100ce0723c */ /* 0x040fe2000004184c */
[----:B------:R-:W-:Y:S07]  /*13810*/  LDSM.16.M88.4 R16, [R0+0x2000] ;  /* 0x002000000010783b */ /* 0x000fee0000000200 */
[----:B--2---:R-:W-:Y:S03]  /*13820*/  HMMA.16816.F32.BF16 R216, R12, R20, R84 ;  /* 0x000000140cd8723c */ /* 0x004fe60000041854 */
[----:B------:R-:W-:-:S02]  /*13830*/  IMAD.MOV.U32 R76, RZ, RZ, R4 ;  /* 0x000000ffff4c7224 */ /* 0x000fc400078e0004 */
[----:B------:R-:W-:Y:S02]  /*13840*/  IMAD.MOV.U32 R51, RZ, RZ, R5 ;  /* 0x000000ffff337224 */ /* 0x000fe400078e0005 */
[----:B------:R-:W-:Y:S01]  /*13850*/  IMAD.MOV.U32 R50, RZ, RZ, R6 ;  /* 0x000000ffff327224 */ /* 0x000fe200078e0006 */
[----:B------:R-:W-:Y:S01]  /*13860*/  HMMA.16816.F32.BF16 R220, R12, R26, R88 ;  /* 0x0000001a0cdc723c */ /* 0x000fe20000041858 */
[----:B------:R-:W-:-:S07]  /*13870*/  IMAD.MOV.U32 R49, RZ, RZ, R7 ;  /* 0x000000ffff317224 */ /* 0x000fce00078e0007 */
[C---:B------:R-:W-:Y:S03]  /*13880*/  HMMA.16816.F32.BF16 R4, R12.reuse, R8, R72 ;  /* 0x000000080c04723c */ /* 0x040fe60000041848 */
[----:B------:R-:W-:Y:S02]  /*13890*/  IMAD.MOV.U32 R87, RZ, RZ, R216 ;  /* 0x000000ffff577224 */ /* 0x000fe400078e00d8 */
[----:B------:R-:W-:Y:S02]  /*138a0*/  IMAD.MOV.U32 R86, RZ, RZ, R217 ;  /* 0x000000ffff567224 */ /* 0x000fe400078e00d9 */
[----:B------:R-:W-:Y:S01]  /*138b0*/  IMAD.MOV.U32 R85, RZ, RZ, R218 ;  /* 0x000000ffff557224 */ /* 0x000fe200078e00da */
[----:B------:R-:W-:Y:S01]  /*138c0*/  HMMA.16816.F32.BF16 R196, R12, R32, R120 ;  /* 0x000000200cc4723c */ /* 0x000fe20000041878 */
[----:B------:R-:W-:-:S07]  /*138d0*/  IMAD.MOV.U32 R84, RZ, RZ, R219 ;  /* 0x000000ffff547224 */ /* 0x000fce00078e00db */
[C---:B------:R-:W-:Y:S01]  /*138e0*/  HMMA.16816.F32.BF16 R216, R12.reuse, R22, R80 ;  /* 0x000000160cd8723c */ /* 0x040fe20000041850 */
[----:B------:R-:W-:Y:S02]  /*138f0*/  LDSM.16.M88.4 R20, [R2+0x9800] ;  /* 0x009800000214783b */ /* 0x000fe40000000200 */
[----:B------:R-:W-:Y:S02]  /*13900*/  IMAD.MOV.U32 R75, RZ, RZ, R4 ;  /* 0x000000ffff4b7224 */ /* 0x000fe400078e0004 */
[----:B------:R-:W-:Y:S02]  /*13910*/  IMAD.MOV.U32 R74, RZ, RZ, R5 ;  /* 0x000000ffff4a7224 */ /* 0x000fe400078e0005 */
[----:B------:R-:W-:Y:S01]  /*13920*/  IMAD.MOV.U32 R73, RZ, RZ, R6 ;  /* 0x000000ffff497224 */ /* 0x000fe200078e0006 */
[----:B------:R-:W-:Y:S01]  /*13930*/  HMMA.16816.F32.BF16 R180, R12, R28, R108 ;  /* 0x0000001c0cb4723c */ /* 0x000fe2000004186c */
[----:B------:R-:W-:-:S07]  /*13940*/  IMAD.MOV.U32 R72, RZ, RZ, R7 ;  /* 0x000000ffff487224 */ /* 0x000fce00078e0007 */
[C---:B------:R-:W-:Y:S01]  /*13950*/  HMMA.16816.F32.BF16 R4, R12.reuse, R10, R64 ;  /* 0x0000000a0c04723c */ /* 0x040fe20000041840 */
[----:B------:R1:W-:Y:S04]  /*13960*/  LDSM.16.M88.4 R8, [R3] ;  /* 0x000000000308783b */ /* 0x0003e80000000200 */
[----:B------:R-:W-:Y:S03]  /*13970*/  LDSM.16.M88.4 R64, [R0+0x4000] ;  /* 0x004000000040783b */ /* 0x000fe60000000200 */
[C---:B------:R-:W-:Y:S01]  /*13980*/  HMMA.16816.F32.BF16 R120, R12.reuse, R30, R100 ;  /* 0x0000001e0c78723c */ /* 0x040fe20000041864 */
[----:B------:R-:W2:Y:S07]  /*13990*/  LDSM.16.M88.4 R28, [R2+0x8800] ;  /* 0x00880000021c783b */ /* 0x000eae0000000200 */
[----:B------:R-:W-:Y:S01]  /*139a0*/  HMMA.16816.F32.BF16 R176, R12, R24, R96 ;  /* 0x000000180cb0723c */ /* 0x000fe20000041860 */
[----:B------:R-:W-:Y:S02]  /*139b0*/  LDSM.16.M88.4 R24, [R2+0x9000] ;  /* 0x009000000218783b */ /* 0x000fe40000000200 */
[----:B------:R-:W-:-:S02]  /*139c0*/  IMAD.MOV.U32 R71, RZ, RZ, R4 ;  /* 0x000000ffff477224 */ /* 0x000fc400078e0004 */
[----:B------:R-:W-:Y:S02]  /*139d0*/  IMAD.MOV.U32 R70, RZ, RZ, R5 ;  /* 0x000000ffff467224 */ /* 0x000fe400078e0005 */
[----:B------:R-:W-:Y:S01]  /*139e0*/  IMAD.MOV.U32 R69, RZ, RZ, R6 ;  /* 0x000000ffff457224 */ /* 0x000fe200078e0006 */
[----:B------:R-:W-:Y:S01]  /*139f0*/  HMMA.16816.F32.BF16 R188, R12, R34, R116 ;  /* 0x000000220cbc723c */ /* 0x000fe20000041874 */
[----:B------:R-:W-:Y:S01]  /*13a00*/  IMAD.MOV.U32 R68, RZ, RZ, R7 ;  /* 0x000000ffff447224 */ /* 0x000fe200078e0007 */
[----:B------:R-:W2:Y:S01]  /*13a10*/  LDSM.16.M88.4 R32, [R2+0x8000] ;  /* 0x008000000220783b */ /* 0x000ea20000000200 */
[----:B-1----:R-:W-:-:S05]  /*13a20*/  IMAD.IADD R3, R93, 0x1, R3 ;  /* 0x000000015d037824 */ /* 0x002fca00078e0203 */
[C---:B---3--:R-:W-:Y:S08]  /*13a30*/  HMMA.16816.F32.BF16 R4, R12.reuse, R60, R104 ;  /* 0x0000003c0c04723c */ /* 0x048ff00000041868 */
[C---:B----4-:R-:W-:Y:S08]  /*13a40*/  HMMA.16816.F32.BF16 R116, R12.reuse, R38, R148 ;  /* 0x000000260c74723c */ /* 0x050ff00000041894 */
[----:B------:R-:W-:Y:S03]  /*13a50*/  HMMA.16816.F32.BF16 R128, R12, R40, R128 ;  /* 0x000000280c80723c */ /* 0x000fe60000041880 */
[----:B------:R-:W-:-:S02]  /*13a60*/  IMAD.MOV.U32 R94, RZ, RZ, R4 ;  /* 0x000000ffff5e7224 */ /* 0x000fc400078e0004 */
[----:B------:R-:W-:Y:S02]  /*13a70*/  IMAD.MOV.U32 R83, RZ, RZ, R5 ;  /* 0x000000ffff537224 */ /* 0x000fe400078e0005 */
[----:B------:R-:W-:Y:S01]  /*13a80*/  IMAD.MOV.U32 R82, RZ, RZ, R6 ;  /* 0x000000ffff527224 */ /* 0x000fe200078e0006 */
[----:B--2---:R-:W-:Y:S01]  /*13a90*/  HMMA.16816.F32.BF16 R100, R12, R28, R184 ;  /* 0x0000001c0c64723c */ /* 0x004fe200000418b8 */
[----:B------:R-:W-:-:S07]  /*13aa0*/  IMAD.MOV.U32 R81, RZ, RZ, R7 ;  /* 0x000000ffff517224 */ /* 0x000fce00078e0007 */
[C---:B------:R-:W-:Y:S08]  /*13ab0*/  HMMA.16816.F32.BF16 R4, R12.reuse, R62, R112 ;  /* 0x0000003e0c04723c */ /* 0x040ff00000041870 */
[----:B------:R-:W-:Y:S01]  /*13ac0*/  HMMA.16816.F32.BF16 R60, R12, R56, R156 ;  /* 0x000000380c3c723c */ /* 0x000fe2000004189c */
[----:B------:R-:W-:Y:S02]  /*13ad0*/  IMAD.MOV.U32 R157, RZ, RZ, R74 ;  /* 0x000000ffff9d7224 */ /* 0x000fe400078e004a */
[----:B------:R-:W-:-:S02]  /*13ae0*/  IMAD.MOV.U32 R158, RZ, RZ, R73 ;  /* 0x000000ffff9e7224 */ /* 0x000fc400078e0049 */
[----:B------:R-:W-:-:S03]  /*13af0*/  IMAD.MOV.U32 R159, RZ, RZ, R72 ;  /* 0x000000ffff9f7224 */ /* 0x000fc600078e0048 */
[C---:B------:R-:W-:Y:S01]  /*13b00*/  HMMA.16816.F32.BF16 R56, R12.reuse, R58, R160 ;  /* 0x0000003a0c38723c */ /* 0x040fe200000418a0 */
[----:B------:R-:W-:Y:S02]  /*13b10*/  IMAD.MOV.U32 R161, RZ, RZ, R83 ;  /* 0x000000ffffa17224 */ /* 0x000fe400078e0053 */
[----:B------:R-:W-:Y:S02]  /*13b20*/  IMAD.MOV.U32 R80, RZ, RZ, R4 ;  /* 0x000000ffff507224 */ /* 0x000fe400078e0004 */
[----:B------:R-:W-:Y:S02]  /*13b30*/  IMAD.MOV.U32 R79, RZ, RZ, R5 ;  /* 0x000000ffff4f7224 */ /* 0x000fe400078e0005 */
[----:B------:R-:W-:Y:S01]  /*13b40*/  IMAD.MOV.U32 R78, RZ, RZ, R6 ;  /* 0x000000ffff4e7224 */ /* 0x000fe200078e0006 */
[----:B------:R-:W-:Y:S01]  /*13b50*/  HMMA.16816.F32.BF16 R108, R12, R34, R172 ;  /* 0x000000220c6c723c */ /* 0x000fe200000418ac */
[----:B------:R-:W-:Y:S02]  /*13b60*/  IMAD.MOV.U32 R77, RZ, RZ, R7 ;  /* 0x000000ffff4d7224 */ /* 0x000fe400078e0007 */
[----:B------:R-:W1:Y:S01]  /*13b70*/  LDSM.16.M88.4 R4, [R0+0x2800] ;  /* 0x002800000004783b */ /* 0x000e620000000200 */
[----:B------:R-:W-:-:S02]  /*13b80*/  IMAD.MOV.U32 R162, RZ, RZ, R82 ;  /* 0x000000ffffa27224 */ /* 0x000fc400078e0052 */
[----:B------:R-:W-:Y:S02]  /*13b90*/  IMAD.MOV.U32 R163, RZ, RZ, R81 ;  /* 0x000000ffffa37224 */ /* 0x000fe400078e0051 */
[----:B------:R-:W-:Y:S01]  /*13ba0*/  IMAD.MOV.U32 R2, RZ, RZ, R63 ;  /* 0x000000ffff027224 */ /* 0x000fe200078e003f */
[C---:B------:R-:W-:Y:S01]  /*13bb0*/  HMMA.16816.F32.BF16 R112, R12.reuse, R32, R164 ;  /* 0x000000200c70723c */ /* 0x040fe200000418a4 */
[----:B------:R-:W-:Y:S01]  /*13bc0*/  IMAD.MOV.U32 R48, RZ, RZ, R62 ;  /* 0x000000ffff307224 */ /* 0x000fe200078e003e */
[----:B------:R-:W-:Y:S01]  /*13bd0*/  LDSM.16.M88.4 R32, [R0+0x7000] ;  /* 0x007000000020783b */ /* 0x000fe20000000200 */
[----:B------:R-:W-:Y:S02]  /*13be0*/  IMAD.MOV.U32 R156, RZ, RZ, R56 ;  /* 0x000000ffff9c7224 */ /* 0x000fe400078e0038 */
[----:B------:R-:W-:Y:S02]  /*13bf0*/  IMAD.MOV.U32 R107, RZ, RZ, R57 ;  /* 0x000000ffff6b7224 */ /* 0x000fe400078e0039 */
[----:B------:R-:W-:Y:S01]  /*13c00*/  IMAD.MOV.U32 R106, RZ, RZ, R58 ;  /* 0x000000ffff6a7224 */ /* 0x000fe200078e003a */
[----:B------:R-:W-:Y:S01]  /*13c10*/  HMMA.16816.F32.BF16 R132, R12, R42, R132 ;  /* 0x0000002a0c84723c */ /* 0x000fe20000041884 */
[----:B------:R-:W-:Y:S01]  /*13c20*/  IMAD.MOV.U32 R105, RZ, RZ, R59 ;  /* 0x000000ffff697224 */ /* 0x000fe200078e003b */
[----:B------:R-:W2:Y:S01]  /*13c30*/  LDSM.16.M88.4 R40, [R0+0x6000] ;  /* 0x006000000028783b */ /* 0x000ea20000000200 */
[----:B------:R-:W-:-:S02]  /*13c40*/  IMAD.MOV.U32 R104, RZ, RZ, R60 ;  /* 0x000000ffff687224 */ /* 0x000fc400078e003c */
[----:B------:R-:W-:Y:S02]  /*13c50*/  IMAD.MOV.U32 R167, RZ, RZ, R2 ;  /* 0x000000ffffa77224 */ /* 0x000fe400078e0002 */
[----:B------:R-:W-:Y:S01]  /*13c60*/  IMAD.IADD R2, R93, 0x1, R0 ;  /* 0x000000015d027824 */ /* 0x000fe200078e0200 */
[----:B------:R-:W-:Y:S01]  /*13c70*/  HMMA.16816.F32.BF16 R56, R12, R52, R152 ;  /* 0x000000340c38723c */ /* 0x000fe20000041898 */
[----:B------:R-:W-:Y:S02]  /*13c80*/  IMAD.MOV.U32 R152, RZ, RZ, R87 ;  /* 0x000000ffff987224 */ /* 0x000fe400078e0057 */
[----:B------:R-:W-:Y:S02]  /*13c90*/  IMAD.MOV.U32 R153, RZ, RZ, R86 ;  /* 0x000000ffff997224 */ /* 0x000fe400078e0056 */
[----:B------:R-:W-:Y:S02]  /*13ca0*/  IMAD.MOV.U32 R154, RZ, RZ, R85 ;  /* 0x000000ffff9a7224 */ /* 0x000fe400078e0055 */
[----:B------:R-:W-:-:S02]  /*13cb0*/  IMAD.MOV.U32 R155, RZ, RZ, R84 ;  /* 0x000000ffff9b7224 */ /* 0x000fc400078e0054 */
[C---:B------:R-:W-:Y:S01]  /*13cc0*/  HMMA.16816.F32.BF16 R84, R12.reuse, R26, R208 ;  /* 0x0000001a0c54723c */ /* 0x040fe200000418d0 */
[----:B------:R-:W-:Y:S02]  /*13cd0*/  IMAD.MOV.U32 R208, RZ, RZ, R80 ;  /* 0x000000ffffd07224 */ /* 0x000fe400078e0050 */
        /* <DEDUP_REMOVED lines=8> */
[----:B-1----:R-:W-:Y:S01]  /*13d60*/  HMMA.16816.F32.BF16 R120, R8, R6, R120 ;  /* 0x000000060878723c */ /* 0x002fe20000041878 */
[----:B------:R-:W-:Y:S02]  /*13d70*/  IMAD.MOV.U32 R52, RZ, RZ, R59 ;  /* 0x000000ffff347224 */ /* 0x000fe400078e003b */
[----:B------:R-:W-:Y:S02]  /*13d80*/  IMAD.MOV.U32 R172, RZ, RZ, R89 ;  /* 0x000000ffffac7224 */ /* 0x000fe400078e0059 */
[----:B------:R-:W-:Y:S02]  /*13d90*/  IMAD.MOV.U32 R173, RZ, RZ, R88 ;  /* 0x000000ffffad7224 */ /* 0x000fe400078e0058 */
[----:B------:R-:W-:Y:S01]  /*13da0*/  IMAD.MOV.U32 R213, RZ, RZ, R70 ;  /* 0x000000ffffd57224 */ /* 0x000fe200078e0046 */
[----:B------:R-:W-:Y:S01]  /*13db0*/  HMMA.16816.F32.BF16 R56, R12, R54, R140 ;  /* 0x000000360c38723c */ /* 0x000fe2000004188c */
[----:B------:R-:W-:-:S02]  /*13dc0*/  IMAD.MOV.U32 R214, RZ, RZ, R69 ;  /* 0x000000ffffd67224 */ /* 0x000fc400078e0045 */
[----:B------:R-:W-:Y:S02]  /*13dd0*/  IMAD.MOV.U32 R215, RZ, RZ, R68 ;  /* 0x000000ffffd77224 */ /* 0x000fe400078e0044 */
        /* <DEDUP_REMOVED lines=8> */
[C---:B------:R-:W-:Y:S01]  /*13e60*/  HMMA.16816.F32.BF16 R124, R12.reuse, R36, R144 ;  /* 0x000000240c7c723c */ /* 0x040fe20000041890 */
[----:B------:R-:W1:Y:S01]  /*13e70*/  LDSM.16.M88.4 R36, [R0+0x6800] ;  /* 0x006800000024783b */ /* 0x000e620000000200 */
[----:B------:R-:W-:Y:S02]  /*13e80*/  IMAD.MOV.U32 R160, RZ, RZ, R94 ;  /* 0x000000ffffa07224 */ /* 0x000fe400078e005e */
[----:B------:R-:W-:Y:S02]  /*13e90*/  IMAD.MOV.U32 R91, RZ, RZ, R56 ;  /* 0x000000ffff5b7224 */ /* 0x000fe400078e0038 */
[----:B------:R-:W-:Y:S02]  /*13ea0*/  IMAD.MOV.U32 R90, RZ, RZ, R57 ;  /* 0x000000ffff5a7224 */ /* 0x000fe400078e0039 */
[----:B------:R-:W-:Y:S01]  /*13eb0*/  IMAD.MOV.U32 R55, RZ, RZ, R58 ;  /* 0x000000ffff377224 */ /* 0x000fe200078e003a */
[----:B------:R-:W-:Y:S01]  /*13ec0*/  HMMA.16816.F32.BF16 R68, R12, R22, R204 ;  /* 0x000000160c44723c */ /* 0x000fe200000418cc */
[----:B------:R-:W-:Y:S01]  /*13ed0*/  IMAD.MOV.U32 R54, RZ, RZ, R59 ;  /* 0x000000ffff367224 */ /* 0x000fe200078e003b */
[----:B------:R-:W-:Y:S01]  /*13ee0*/  LDSM.16.M88.4 R20, [R0+0x8800] ;  /* 0x008800000014783b */ /* 0x000fe20000000200 */
[----:B------:R-:W-:-:S02]  /*13ef0*/  IMAD.MOV.U32 R204, RZ, RZ, R76 ;  /* 0x000000ffffcc7224 */ /* 0x000fc400078e004c */
[----:B------:R-:W-:Y:S02]  /*13f00*/  IMAD.MOV.U32 R205, RZ, RZ, R51 ;  /* 0x000000ffffcd7224 */ /* 0x000fe400078e0033 */
[----:B------:R-:W-:Y:S01]  /*13f10*/  IMAD.MOV.U32 R206, RZ, RZ, R50 ;  /* 0x000000ffffce7224 */ /* 0x000fe200078e0032 */
[----:B------:R-:W-:Y:S01]  /*13f20*/  HMMA.16816.F32.BF16 R56, R12, R44, R136 ;  /* 0x0000002c0c38723c */ /* 0x000fe20000041888 */
[----:B------:R-:W-:Y:S02]  /*13f30*/  IMAD.MOV.U32 R207, RZ, RZ, R49 ;  /* 0x000000ffffcf7224 */ /* 0x000fe400078e0031 */
[----:B------:R-:W-:Y:S05]  /*13f40*/  LDSM.16.M88.4 R48, [R0+0x5000] ;  /* 0x005000000030783b */ /* 0x000fea0000000200 */
[C---:B------:R-:W-:Y:S08]  /*13f50*/  HMMA.16816.F32.BF16 R76, R8.reuse, R18, R188 ;  /* 0x00000012084c723c */ /* 0x040ff000000418bc */
[----:B--2---:R-:W-:Y:S03]  /*13f60*/  HMMA.16816.F32.BF16 R172, R8, R40, R172 ;  /* 0x0000002808ac723c */ /* 0x004fe600000418ac */
[----:B------:R-:W-:-:S02]  /*13f70*/  IMAD.MOV.U32 R97, RZ, RZ, R56 ;  /* 0x000000ffff617224 */ /* 0x000fc400078e0038 */
[----:B------:R-:W-:Y:S02]  /*13f80*/  IMAD.MOV.U32 R96, RZ, RZ, R57 ;  /* 0x000000ffff607224 */ /* 0x000fe400078e0039 */
[----:B------:R-:W-:Y:S01]  /*13f90*/  IMAD.MOV.U32 R45, RZ, RZ, R58 ;  /* 0x000000ffff2d7224 */ /* 0x000fe200078e003a */
[----:B-1----:R-:W-:Y:S01]  /*13fa0*/  HMMA.16816.F32.BF16 R140, R8, R38, R140 ;  /* 0x00000026088c723c */ /* 0x002fe2000004188c */
[----:B------:R-:W-:Y:S02]  /*13fb0*/  IMAD.MOV.U32 R44, RZ, RZ, R59 ;  /* 0x000000ffff2c7224 */ /* 0x000fe400078e003b */
[----:B------:R-:W1:Y:S01]  /*13fc0*/  LDSM.16.M88.4 R56, [R0+0x3800] ;  /* 0x003800000038783b */ /* 0x000e620000000200 */
[----:B------:R-:W-:Y:S02]  /*13fd0*/  IMAD.MOV.U32 R184, RZ, RZ, R97 ;  /* 0x000000ffffb87224 */ /* 0x000fe400078e0061 */
[----:B------:R-:W-:Y:S02]  /*13fe0*/  IMAD.MOV.U32 R185, RZ, RZ, R96 ;  /* 0x000000ffffb97224 */ /* 0x000fe400078e0060 */
[----:B------:R-:W-:Y:S01]  /*13ff0*/  HMMA.16816.F32.BF16 R96, R12, R30, R192 ;  /* 0x0000001e0c60723c */ /* 0x000fe200000418c0 */
[----:B------:R-:W-:Y:S01]  /*14000*/  IMAD.MOV.U32 R192, RZ, RZ, R91 ;  /* 0x000000ffffc07224 */ /* 0x000fe200078e005b */
[----:B------:R-:W-:Y:S01]  /*14010*/  LDSM.16.M88.4 R28, [R0+0x7800] ;  /* 0x00780000001c783b */ /* 0x000fe20000000200 */
[----:B------:R-:W-:-:S02]  /*14020*/  IMAD.MOV.U32 R193, RZ, RZ, R90 ;  /* 0x000000ffffc17224 */ /* 0x000fc400078e005a */
[----:B------:R-:W-:Y:S02]  /*14030*/  IMAD.MOV.U32 R186, RZ, RZ, R45 ;  /* 0x000000ffffba7224 */ /* 0x000fe400078e002d */
[----:B------:R-:W-:Y:S01]  /*14040*/  IMAD.MOV.U32 R187, RZ, RZ, R44 ;  /* 0x000000ffffbb7224 */ /* 0x000fe200078e002c */
[----:B------:R-:W-:Y:S01]  /*14050*/  HMMA.16816.F32.BF16 R88, R12, R24, R200 ;  /* 0x000000180c58723c */ /* 0x000fe200000418c8 */
[----:B------:R-:W-:Y:S01]  /*14060*/  IMAD.MOV.U32 R200, RZ, RZ, R156 ;  /* 0x000000ffffc87224 */ /* 0x000fe200078e009c */
[----:B------:R-:W-:Y:S01]  /*14070*/  LDSM.16.M88.4 R44, [R0+0x5800] ;  /* 0x00580000002c783b */ /* 0x000fe20000000200 */
[----:B------:R-:W-:Y:S02]  /*14080*/  IMAD.MOV.U32 R156, RZ, RZ, R75 ;  /* 0x000000ffff9c7224 */ /* 0x000fe400078e004b */
[----:B------:R-:W-:Y:S01]  /*14090*/  IMAD.MOV.U32 R194, RZ, RZ, R55 ;  /* 0x000000ffffc27224 */ /* 0x000fe200078e0037 */
[----:B------:R-:W-:Y:S01]  /*140a0*/  LDSM.16.M88.4 R12, [R0+0x9800] ;  /* 0x00980000000c783b */ /* 0x000fe20000000200 */
[----:B------:R-:W-:Y:S01]  /*140b0*/  IMAD.MOV.U32 R195, RZ, RZ, R54 ;  /* 0x000000ffffc37224 */ /* 0x000fe200078e0036 */
[----:B------:R-:W-:Y:S01]  /*140c0*/  HMMA.16816.F32.BF16 R72, R8, R16, R196 ;  /* 0x000000100848723c */ /* 0x000fe200000418c4 */
[----:B------:R-:W-:Y:S01]  /*140d0*/  IMAD.MOV.U32 R201, RZ, RZ, R107 ;  /* 0x000000ffffc97224 */ /* 0x000fe200078e006b */
[----:B------:R-:W2:Y:S01]  /*140e0*/  LDSM.16.M88.4 R16, [R0+0x9000] ;  /* 0x009000000010783b */ /* 0x000ea20000000200 */
[----:B------:R-:W-:-:S02]  /*140f0*/  IMAD.MOV.U32 R202, RZ, RZ, R106 ;  /* 0x000000ffffca7224 */ /* 0x000fc400078e006a */
[----:B------:R-:W-:Y:S01]  /*14100*/  IMAD.MOV.U32 R203, RZ, RZ, R105 ;  /* 0x000000ffffcb7224 */ /* 0x000fe200078e0069 */
[----:B------:R-:W3:Y:S02]  /*14110*/  LDSM.16.M88.4 R52, [R0+0x4800] ;  /* 0x004800000034783b */ /* 0x000ee40000000200 */
[C---:B------:R-:W-:Y:S02]  /*14120*/  HMMA.16816.F32.BF16 R104, R8.reuse, R4, R180 ;  /* 0x000000040868723c */ /* 0x040fe400000418b4 */
[----:B------:R4:W3:Y:S04]  /*14130*/  LDSM.16.M88.4 R24, [R0+0x8000] ;  /* 0x008000000018783b */ /* 0x0008e80000000200 */
[----:B------:R2:W-:Y:S02]  /*14140*/  LDSM.16.M88.4 R4, [R3] ;  /* 0x000000000304783b */ /* 0x0005e40000000200 */
[C---:B------:R-:W-:Y:S02]  /*14150*/  HMMA.16816.F32.BF16 R180, R8.reuse, R36, R184 ;  /* 0x0000002408b4723c */ /* 0x040fe400000418b8 */
[----:B------:R-:W-:Y:S06]  /*14160*/  LDSM.16.M88.4 R36, [R2+0x2800] ;  /* 0x002800000224783b */ /* 0x000fec0000000200 */
[C---:B-1----:R-:W-:Y:S08]  /*14170*/  HMMA.16816.F32.BF16 R144, R8.reuse, R56, R152 ;  /* 0x000000380890723c */ /* 0x042ff00000041898 */
[----:B------:R-:W-:Y:S01]  /*14180*/  HMMA.16816.F32.BF16 R148, R8, R58, R216 ;  /* 0x0000003a0894723c */ /* 0x000fe200000418d8 */
[----:B------:R-:W1:Y:S01]  /*14190*/  LDSM.16.M88.4 R56, [R2+0x2000] ;  /* 0x002000000238783b */ /* 0x000e620000000200 */
[----:B----4-:R-:W-:-:S05]  /*141a0*/  IMAD.SHL.U32 R0, R232, 0x2, RZ ;  /* 0x00000002e8007824 */ /* 0x010fca00078e00ff */
[----:B------:R-:W-:Y:S01]  /*141b0*/  LOP3.LUT R0, R233, 0x6, R0, 0xf8, !PT ;  /* 0x00000006e9007812 */ /* 0x000fe200078ef800 */
[C---:B------:R-:W-:Y:S03]  /*141c0*/  HMMA.16816.F32.BF16 R184, R8.reuse, R20, R100 ;  /* 0x0000001408b8723c */ /* 0x040fe60000041864 */
[C---:B--2---:R-:W-:Y:S02]  /*141d0*/  LOP3.LUT R3, R0.reuse, 0x9, RZ, 0xfc, !PT ;  /* 0x0000000900037812 */ /* 0x044fe400078efcff */
[C---:B------:R-:W-:Y:S02]  /*141e0*/  LOP3.LUT R21, R0.reuse, 0x1, RZ, 0xfc, !PT ;  /* 0x0000000100157812 */ /* 0x040fe400078efcff */
[----:B------:R-:W-:Y:S01]  /*141f0*/  ISETP.GE.AND P4, PT, R3, R92, PT ;  /* 0x0000005c0300720c */ /* 0x000fe20003f86270 */
[----:B------:R-:W-:Y:S01]  /*14200*/  HMMA.16816.F32.BF16 R100, R8, R22, R96 ;  /* 0x000000160864723c */ /* 0x000fe20000041860 */
[----:B------:R-:W-:-:S02]  /*14210*/  LOP3.LUT R3, R0, 0x10, RZ, 0xfc, !PT ;  /* 0x0000001000037812 */ /* 0x000fc400078efcff */
[C---:B------:R-:W-:Y:S02]  /*14220*/  LOP3.LUT R20, R0.reuse, 0x8, RZ, 0xfc, !PT ;  /* 0x0000000800147812 */ /* 0x040fe400078efcff */
[CC--:B------:R-:W-:Y:S02]  /*14230*/  ISETP.GE.AND P0, PT, R0.reuse, R92.reuse, PT ;  /* 0x0000005c0000720c */ /* 0x0c0fe40003f06270 */
[-C--:B------:R-:W-:Y:S01]  /*14240*/  ISETP.GE.AND P5, PT, R3, R92.reuse, PT ;  /* 0x0000005c0300720c */ /* 0x080fe20003fa6270 */
[----:B------:R-:W-:Y:S01]  /*14250*/  HMMA.16816.F32.BF16 R96, R8, R16, R88 ;  /* 0x000000100860723c */ /* 0x000fe20000041858 */
[----:B------:R-:W-:Y:S02]  /*14260*/  LOP3.LUT R3, R0, 0x18, RZ, 0xfc, !PT ;  /* 0x0000001800037812 */ /* 0x000fe400078efcff */
[-C--:B------:R-:W-:Y:S02]  /*14270*/  ISETP.GE.AND P1, PT, R21, R92.reuse, PT ;  /* 0x0000005c1500720c */ /* 0x080fe40003f26270 */
[----:B------:R-:W-:-:S03]  /*14280*/  ISETP.GE.AND P3, PT, R20, R92, PT ;  /* 0x0000005c1400720c */ /* 0x000fc60003f66270 */
[C---:B------:R-:W-:Y:S01]  /*14290*/  HMMA.16816.F32.BF16 R88, R8.reuse, R18, R84 ;  /* 0x000000120858723c */ /* 0x040fe20000041854 */
[----:B------:R-:W2:Y:S07]  /*142a0*/  LDSM.16.M88.4 R16, [R2+0x3000] ;  /* 0x003000000210783b */ /* 0x000eae0000000200 */
[C---:B------:R-:W-:Y:S08]  /*142b0*/  HMMA.16816.F32.BF16 R136, R8.reuse, R60, R176 ;  /* 0x0000003c0888723c */ /* 0x040ff000000418b0 */
        /* <DEDUP_REMOVED lines=12> */
[C---:B------:R-:W-:Y:S01]  /*14380*/  HMMA.16816.F32.BF16 R132, R8.reuse, R34, R132 ;  /* 0x000000220884723c */ /* 0x040fe20000041884 */
[----:B------:R-:W-:Y:S07]  /*14390*/  LDSM.16.M88.4 R32, [R2+0x4800] ;  /* 0x004800000220783b */ /* 0x000fee0000000200 */
[C---:B------:R-:W-:Y:S08]  /*143a0*/  HMMA.16816.F32.BF16 R124, R8.reuse, R28, R124 ;  /* 0x0000001c087c723c */ /* 0x040ff0000004187c */
[C---:B------:R-:W-:Y:S01]  /*143b0*/  HMMA.16816.F32.BF16 R116, R8.reuse, R30, R116 ;  /* 0x0000001e0874723c */ /* 0x040fe20000041874 */
[----:B------:R-:W3:Y:S07]  /*143c0*/  LDSM.16.M88.4 R28, [R2+0x3800] ;  /* 0x00380000021c783b */ /* 0x000eee0000000200 */
[----:B------:R-:W-:Y:S01]  /*143d0*/  HMMA.16816.F32.BF16 R112, R8, R24, R112 ;  /* 0x000000180870723c */ /* 0x000fe20000041870 */
[----:B------:R-:W-:-:S04]  /*143e0*/  LOP3.LUT R24, R0, 0x11, RZ, 0xfc, !PT ;  /* 0x0000001100187812 */ /* 0x000fc800078efcff */
[----:B------:R-:W-:-:S03]  /*143f0*/  ISETP.GE.AND P2, PT, R24, R92, PT ;  /* 0x0000005c1800720c */ /* 0x000fc60003f46270 */
[C---:B------:R-:W-:Y:S08]  /*14400*/  HMMA.16816.F32.BF16 R108, R8.reuse, R26, R108 ;  /* 0x0000001a086c723c */ /* 0x040ff0000004186c */
[----:B------:R-:W-:Y:S08]  /*14410*/  HMMA.16816.F32.BF16 R80, R8, R14, R68 ;  /* 0x0000000e0850723c */ /* 0x000ff00000041844 */
[C---:B-1----:R-:W-:Y:S08]  /*14420*/  HMMA.16816.F32.BF16 R8, R4.reuse, R56, R72 ;  /* 0x000000380408723c */ /* 0x042ff00000041848 */
[C---:B------:R-:W-:Y:S08]  /*14430*/  HMMA.16816.F32.BF16 R12, R4.reuse, R58, R76 ;  /* 0x0000003a040c723c */ /* 0x040ff0000004184c */
[----:B------:R-:W-:Y:S03]  /*14440*/  HMMA.16816.F32.BF16 R20, R4, R36, R104 ;  /* 0x000000240414723c */ /* 0x000fe60000041868 */
[----:B------:R-:W-:-:S02]  /*14450*/  FSEL R56, R10, -INF , !P0 ;  /* 0xff8000000a387808 */ /* 0x000fc40004000000 */
[----:B------:R-:W-:Y:S02]  /*14460*/  FSEL R68, R8, -INF , !P0 ;  /* 0xff80000008447808 */ /* 0x000fe40004000000 */
[-C--:B------:R-:W-:Y:S01]  /*14470*/  ISETP.GE.AND P0, PT, R3, R92.reuse, PT ;  /* 0x0000005c0300720c */ /* 0x080fe20003f06270 */
[C---:B------:R-:W-:Y:S01]  /*14480*/  HMMA.16816.F32.BF16 R24, R4.reuse, R38, R120 ;  /* 0x000000260418723c */ /* 0x040fe20000041878 */
[----:B------:R-:W1:Y:S01]  /*14490*/  LDSM.16.M88.4 R36, [R2+0x4000] ;  /* 0x004000000224783b */ /* 0x000e620000000200 */
[C---:B------:R-:W-:Y:S02]  /*144a0*/  LOP3.LUT R3, R0.reuse, 0x19, RZ, 0xfc, !PT ;  /* 0x0000001900037812 */ /* 0x040fe400078efcff */
[----:B------:R-:W-:Y:S02]  /*144b0*/  FSEL R41, R11, -INF , !P1 ;  /* 0xff8000000b297808 */ /* 0x000fe40004800000 */
[----:B------:R-:W-:Y:S02]  /*144c0*/  FSEL R57, R9, -INF , !P1 ;  /* 0xff80000009397808 */ /* 0x000fe40004800000 */
[----:B------:R-:W-:Y:S01]  /*144d0*/  ISETP.GE.AND P1, PT, R3, R92, PT ;  /* 0x0000005c0300720c */ /* 0x000fe20003f26270 */
        /* <DEDUP_REMOVED lines=9> */
[-C--:B------:R-:W-:Y:S02]  /*14570*/  ISETP.GE.AND P6, PT, R3, R92.reuse, PT ;  /* 0x0000005c0300720c */ /* 0x080fe40003fc6270 */
[----:B------:R-:W-:Y:S02]  /*14580*/  ISETP.GE.AND P4, PT, R12, R92, PT ;  /* 0x0000005c0c00720c */ /* 0x000fe40003f86270 */
[----:B------:R-:W-:Y:S01]  /*14590*/  LOP3.LUT R3, R0, 0x29, RZ, 0xfc, !PT ;  /* 0x0000002900037812 */ /* 0x000fe200078efcff */
[----:B------:R-:W-:Y:S01]  /*145a0*/  HMMA.16816.F32.BF16 R12, R4, R18, R60 ;  /* 0x00000012040c723c */ /* 0x000fe2000004183c */
[----:B------:R-:W-:Y:S02]  /*145b0*/  FSEL R58, R23, -INF , !P2 ;  /* 0xff800000173a7808 */ /* 0x000fe40005000000 */
[----:B------:R-:W-:-:S02]  /*145c0*/  FSEL R61, R21, -INF , !P2 ;  /* 0xff800000153d7808 */ /* 0x000fc40005000000 */
[----:B------:R-:W-:Y:S02]  /*145d0*/  FSEL R70, R20, -INF , !P5 ;  /* 0xff80000014467808 */ /* 0x000fe40006800000 */
[----:B------:R-:W-:Y:S01]  /*145e0*/  ISETP.GE.AND P2, PT, R3, R92, PT ;  /* 0x0000005c0300720c */ /* 0x000fe20003f46270 */
[----:B---3--:R-:W-:Y:S01]  /*145f0*/  HMMA.16816.F32.BF16 R16, R4, R28, R144 ;  /* 0x0000001c0410723c */ /* 0x008fe20000041890 */
[C---:B------:R-:W-:Y:S02]  /*14600*/  LOP3.LUT R3, R0.reuse, 0x30, RZ, 0xfc, !PT ;  /* 0x0000003000037812 */ /* 0x040fe400078efcff */
[----:B------:R-:W-:Y:S02]  /*14610*/  LOP3.LUT R20, R0, 0x31, RZ, 0xfc, !PT ;  /* 0x0000003100147812 */ /* 0x000fe400078efcff */
[----:B------:R-:W-:Y:S02]  /*14620*/  FSEL R60, R26, -INF , !P0 ;  /* 0xff8000001a3c7808 */ /* 0x000fe40004000000 */
[----:B------:R-:W-:-:S02]  /*14630*/  FSEL R63, R24, -INF , !P0 ;  /* 0xff800000183f7808 */ /* 0x000fc40004000000 */
[----:B------:R-:W-:Y:S02]  /*14640*/  FSEL R71, R27, -INF , !P1 ;  /* 0xff8000001b477808 */ /* 0x000fe40004800000 */
[----:B------:R-:W-:Y:S02]  /*14650*/  FSEL R62, R25, -INF , !P1 ;  /* 0xff800000193e7808 */ /* 0x000fe40004800000 */
[----:B------:R-:W-:Y:S01]  /*14660*/  FSEL R42, R22, -INF , !P5 ;  /* 0xff800000162a7808 */ /* 0x000fe20006800000 */
[----:B------:R-:W-:Y:S01]  /*14670*/  HMMA.16816.F32.BF16 R24, R4, R34, R52 ;  /* 0x000000220418723c */ /* 0x000fe20000041834 */
[-C--:B------:R-:W-:Y:S02]  /*14680*/  ISETP.GE.AND P0, PT, R3, R92.reuse, PT ;  /* 0x0000005c0300720c */ /* 0x080fe40003f06270 */
[----:B------:R-:W-:Y:S02]  /*14690*/  ISETP.GE.AND P1, PT, R20, R92, PT ;  /* 0x0000005c1400720c */ /* 0x000fe40003f26270 */
[----:B------:R-:W-:-:S02]  /*146a0*/  LOP3.LUT R3, R0, 0x38, RZ, 0xfc, !PT ;  /* 0x0000003800037812 */ /* 0x000fc400078efcff */
[----:B------:R-:W-:Y:S01]  /*146b0*/  FSEL R73, R10, -INF , !P3 ;  /* 0xff8000000a497808 */ /* 0x000fe20005800000 */
[----:B------:R-:W-:Y:S01]  /*146c0*/  HMMA.16816.F32.BF16 R20, R4, R30, R148 ;  /* 0x0000001e0414723c */ /* 0x000fe20000041894 */
[----:B------:R-:W2:Y:S01]  /*146d0*/  LDSM.16.M88.4 R28, [R2+0x5000] ;  /* 0x00500000021c783b */ /* 0x000ea20000000200 */
[----:B------:R-:W-:Y:S02]  /*146e0*/  FSEL R78, R8, -INF , !P3 ;  /* 0xff800000084e7808 */ /* 0x000fe40005800000 */
[-C--:B------:R-:W-:Y:S02]  /*146f0*/  ISETP.GE.AND P3, PT, R3, R92.reuse, PT ;  /* 0x0000005c0300720c */ /* 0x080fe40003f66270 */
[----:B------:R-:W-:Y:S02]  /*14700*/  LOP3.LUT R3, R0, 0x39, RZ, 0xfc, !PT ;  /* 0x0000003900037812 */ /* 0x000fe400078efcff */
[----:B------:R-:W-:Y:S02]  /*14710*/  FSEL R79, R12, -INF , !P6 ;  /* 0xff8000000c4f7808 */ /* 0x000fe40007000000 */
[----:B------:R-:W-:-:S02]  /*14720*/  ISETP.GE.AND P5, PT, R3, R92, PT ;  /* 0x0000005c0300720c */ /* 0x000fc40003fa6270 */
[C---:B------:R-:W-:Y:S02]  /*14730*/  LOP3.LUT R3, R0.reuse, 0x40, RZ, 0xfc, !PT ;  /* 0x0000004000037812 */ /* 0x040fe400078efcff */
[----:B------:R-:W-:Y:S02]  /*14740*/  LOP3.LUT R12, R0, 0x41, RZ, 0xfc, !PT ;  /* 0x00000041000c7812 */ /* 0x000fe400078efcff */
[----:B------:R-:W-:Y:S02]  /*14750*/  FSEL R74, R11, -INF , !P4 ;  /* 0xff8000000b4a7808 */ /* 0x000fe40006000000 */
[----:B------:R-:W-:Y:S02]  /*14760*/  FSEL R77, R9, -INF , !P4 ;  /* 0xff800000094d7808 */ /* 0x000fe40006000000 */
[----:B------:R-:W-:Y:S01]  /*14770*/  FSEL R75, R14, -INF , !P6 ;  /* 0xff8000000e4b7808 */ /* 0x000fe20007000000 */
[----:B-1----:R-:W-:Y:S01]  /*14780*/  HMMA.16816.F32.BF16 R8, R4, R36, R152 ;  /* 0x000000240408723c */ /* 0x002fe20000041898 */
[----:B------:R-:W-:-:S02]  /*14790*/  ISETP.GE.AND P6, PT, R3, R92, PT ;  /* 0x0000005c0300720c */ /* 0x000fc40003fc6270 */
[----:B------:R-:W-:Y:S02]  /*147a0*/  FSEL R94, R15, -INF , !P2 ;  /* 0xff8000000f5e7808 */ /* 0x000fe40005000000 */
[----:B------:R-:W-:Y:S02]  /*147b0*/  FSEL R76, R13, -INF , !P2 ;  /* 0xff8000000d4c7808 */ /* 0x000fe40005000000 */
[----:B------:R-:W-:Y:S02]  /*147c0*/  LOP3.LUT R3, R0, 0x48, RZ, 0xfc, !PT ;  /* 0x0000004800037812 */ /* 0x000fe400078efcff */
[----:B------:R-:W-:Y:S02]  /*147d0*/  ISETP.GE.AND P2, PT, R12, R92, PT ;  /* 0x0000005c0c00720c */ /* 0x000fe40003f46270 */
[----:B------:R-:W-:Y:S01]  /*147e0*/  HMMA.16816.F32.BF16 R12, R4, R38, R64 ;  /* 0x00000026040c723c */ /* 0x000fe20000041840 */
[----:B------:R-:W-:Y:S01]  /*147f0*/  FSEL R95, R18, -INF , !P0 ;  /* 0xff800000125f7808 */ /* 0x000fe20004000000 */
[----:B------:R-:W1:Y:S01]  /*14800*/  LDSM.16.M88.4 R36, [R2+0x5800] ;  /* 0x005800000224783b */ /* 0x000e620000000200 */
[----:B------:R-:W-:-:S02]  /*14810*/  FSEL R120, R16, -INF , !P0 ;  /* 0xff80000010787808 */ /* 0x000fc40004000000 */
[-C--:B------:R-:W-:Y:S02]  /*14820*/  ISETP.GE.AND P0, PT, R3, R92.reuse, PT ;  /* 0x0000005c0300720c */ /* 0x080fe40003f06270 */
[----:B------:R-:W-:Y:S02]  /*14830*/  LOP3.LUT R3, R0, 0x49, RZ, 0xfc, !PT ;  /* 0x0000004900037812 */ /* 0x000fe400078efcff */
[----:B------:R-:W-:Y:S02]  /*14840*/  FSEL R104, R19, -INF , !P1 ;  /* 0xff80000013687808 */ /* 0x000fe40004800000 */
[----:B------:R-:W-:Y:S02]  /*14850*/  FSEL R107, R17, -INF , !P1 ;  /* 0xff800000116b7808 */ /* 0x000fe40004800000 */
[----:B------:R-:W-:Y:S01]  /*14860*/  HMMA.16816.F32.BF16 R16, R4, R32, R156 ;  /* 0x000000200410723c */ /* 0x000fe2000004189c */
[----:B------:R-:W3:Y:S01]  /*14870*/  LDSM.16.M88.4 R32, [R2+0x6000] ;  /* 0x006000000220783b */ /* 0x000ee20000000200 */
[----:B------:R-:W-:-:S02]  /*14880*/  ISETP.GE.AND P1, PT, R3, R92, PT ;  /* 0x0000005c0300720c */ /* 0x000fc40003f26270 */
[----:B------:R-:W-:Y:S02]  /*14890*/  LOP3.LUT R3, R0, 0x50, RZ, 0xfc, !PT ;  /* 0x0000005000037812 */ /* 0x000fe400078efcff */
[----:B------:R-:W-:Y:S02]  /*148a0*/  FSEL R123, R10, -INF , !P6 ;  /* 0xff8000000a7b7808 */ /* 0x000fe40007000000 */
[-C--:B------:R-:W-:Y:S02]  /*148b0*/  ISETP.GE.AND P4, PT, R3, R92.reuse, PT ;  /* 0x0000005c0300720c */ /* 0x080fe40003f86270 */
[----:B------:R-:W-:Y:S02]  /*148c0*/  LOP3.LUT R3, R0, 0x58, RZ, 0xfc, !PT ;  /* 0x0000005800037812 */ /* 0x000fe400078efcff */
[----:B------:R-:W-:Y:S02]  /*148d0*/  FSEL R145, R8, -INF , !P6 ;  /* 0xff80000008917808 */ /* 0x000fe40007000000 */
[----:B------:R-:W-:-:S02]  /*148e0*/  ISETP.GE.AND P6, PT, R3, R92, PT ;  /* 0x0000005c0300720c */ /* 0x000fc40003fc6270 */
[----:B------:R-:W-:Y:S02]  /*148f0*/  LOP3.LUT R3, R0, 0x59, RZ, 0xfc, !PT ;  /* 0x0000005900037812 */ /* 0x000fe400078efcff */
[----:B------:R-:W-:Y:S02]  /*14900*/  FSEL R146, R12, -INF , !P0 ;  /* 0xff8000000c927808 */ /* 0x000fe40004000000 */
[----:B------:R-:W-:Y:S02]  /*14910*/  LOP3.LUT R12, R0, 0x61, RZ, 0xfc, !PT ;  /* 0x00000061000c7812 */ /* 0x000fe400078efcff */
[----:B------:R-:W-:Y:S02]  /*14920*/  FSEL R137, R11, -INF , !P2 ;  /* 0xff8000000b897808 */ /* 0x000fe40005000000 */
[----:B------:R-:W-:Y:S02]  /*14930*/  FSEL R144, R9, -INF , !P2 ;  /* 0xff80000009907808 */ /* 0x000fe40005000000 */
[----:B------:R-:W-:Y:S01]  /*14940*/  FSEL R105, R22, -INF , !P3 ;  /* 0xff80000016697808 */ /* 0x000fe20005800000 */
[----:B--2---:R-:W-:Y:S01]  /*14950*/  HMMA.16816.F32.BF16 R8, R4, R28, R160 ;  /* 0x0000001c0408723c */ /* 0x004fe200000418a0 */
[----:B------:R-:W-:-:S02]  /*14960*/  FSEL R121, R20, -INF , !P3 ;  /* 0xff80000014797808 */ /* 0x000fc40005800000 */
[-C--:B------:R-:W-:Y:S02]  /*14970*/  ISETP.GE.AND P2, PT, R3, R92.reuse, PT ;  /* 0x0000005c0300720c */ /* 0x080fe40003f46270 */
[----:B------:R-:W-:Y:S02]  /*14980*/  LOP3.LUT R3, R0, 0x60, RZ, 0xfc, !PT ;  /* 0x0000006000037812 */ /* 0x000fe400078efcff */
[----:B------:R-:W-:Y:S02]  /*14990*/  FSEL R138, R14, -INF , !P0 ;  /* 0xff8000000e8a7808 */ /* 0x000fe40004000000 */
[----:B------:R-:W-:Y:S02]  /*149a0*/  FSEL R147, R15, -INF , !P1 ;  /* 0xff8000000f937808 */ /* 0x000fe40004800000 */
[----:B------:R-:W-:Y:S02]  /*149b0*/  FSEL R139, R13, -INF , !P1 ;  /* 0xff8000000d8b7808 */ /* 0x000fe40004800000 */
[----:B------:R-:W-:-:S02]  /*149c0*/  ISETP.GE.AND P3, PT, R12, R92, PT ;  /* 0x0000005c0c00720c */ /* 0x000fc40003f66270 */
[----:B------:R-:W-:Y:S01]  /*149d0*/  HMMA.16816.F32.BF16 R12, R4, R30, R48 ;  /* 0x0000001e040c723c */ /* 0x000fe20000041830 */
[----:B------:R-:W2:Y:S01]  /*149e0*/  LDSM.16.M88.4 R28, [R2+0x6800] ;  /* 0x00680000021c783b */ /* 0x000ea20000000200 */
        /* <DEDUP_REMOVED lines=8> */
[----:B------:R-:W-:Y:S01]  /*14a70*/  ISETP.GE.AND P4, PT, R3, R92, PT ;  /* 0x0000005c0300720c */ /* 0x000fe20003f86270 */
[----:B-1----:R-:W-:Y:S01]  /*14a80*/  HMMA.16816.F32.BF16 R20, R4, R36, R164 ;  /* 0x000000240414723c */ /* 0x002fe200000418a4 */
        /* <DEDUP_REMOVED lines=9> */
[C---:B------:R-:W-:Y:S01]  /*14b20*/  LOP3.LUT R16, R0.reuse, 0x71, RZ, 0xfc, !PT ;  /* 0x0000007100107812 */ /* 0x040fe200078efcff */
[C---:B------:R-:W-:Y:S01]  /*14b30*/  HMMA.16816.F32.BF16 R24, R4.reuse, R38, R44 ;  /* 0x000000260418723c */ /* 0x040fe2000004182c */
[-C--:B------:R-:W-:Y:S01]  /*14b40*/  ISETP.GE.AND P6, PT, R3, R92.reuse, PT ;  /* 0x0000005c0300720c */ /* 0x080fe20003fc6270 */
[----:B------:R-:W1:Y:S01]  /*14b50*/  LDSM.16.M88.4 R36, [R2+0x7000] ;  /* 0x007000000224783b */ /* 0x000e620000000200 */
[----:B------:R-:W-:Y:S02]  /*14b60*/  LOP3.LUT R3, R0, 0x78, RZ, 0xfc, !PT ;  /* 0x0000007800037812 */ /* 0x000fe400078efcff */
[----:B------:R-:W-:Y:S02]  /*14b70*/  ISETP.GE.AND P2, PT, R16, R92, PT ;  /* 0x0000005c1000720c */ /* 0x000fe40003f46270 */
[----:B------:R-:W-:Y:S01]  /*14b80*/  FSEL R159, R10, -INF , !P0 ;  /* 0xff8000000a9f7808 */ /* 0x000fe20004000000 */
[----:B---3--:R-:W-:Y:S01]  /*14b90*/  HMMA.16816.F32.BF16 R16, R4, R34, R176 ;  /* 0x000000220410723c */ /* 0x008fe200000418b0 */
[----:B------:R-:W-:-:S02]  /*14ba0*/  FSEL R165, R8, -INF , !P0 ;  /* 0xff80000008a57808 */ /* 0x000fc40004000000 */
[----:B------:R-:W-:Y:S02]  /*14bb0*/  FSEL R161, R11, -INF , !P3 ;  /* 0xff8000000ba17808 */ /* 0x000fe40005800000 */
[----:B------:R-:W-:Y:S02]  /*14bc0*/  FSEL R164, R9, -INF , !P3 ;  /* 0xff80000009a47808 */ /* 0x000fe40005800000 */
[-C--:B------:R-:W-:Y:S01]  /*14bd0*/  ISETP.GE.AND P1, PT, R3, R92.reuse, PT ;  /* 0x0000005c0300720c */ /* 0x080fe20003f26270 */
[----:B------:R-:W-:Y:S01]  /*14be0*/  HMMA.16816.F32.BF16 R8, R4, R32, R172 ;  /* 0x000000200408723c */ /* 0x000fe200000418ac */
[----:B------:R-:W3:Y:S01]  /*14bf0*/  LDSM.16.M88.4 R32, [R2+0x7800] ;  /* 0x007800000220783b */ /* 0x000ee20000000200 */
        /* <DEDUP_REMOVED lines=20> */
[----:B------:R-:W2:Y:S01]  /*14d40*/  LDSM.16.M88.4 R28, [R2+0x8000] ;  /* 0x00800000021c783b */ /* 0x000ea20000000200 */
[C---:B------:R-:W-:Y:S02]  /*14d50*/  LOP3.LUT R3, R0.reuse, 0x90, RZ, 0xfc, !PT ;  /* 0x0000009000037812 */ /* 0x040fe400078efcff */
[----:B------:R-:W-:Y:S02]  /*14d60*/  LOP3.LUT R12, R0, 0x81, RZ, 0xfc, !PT ;  /* 0x00000081000c7812 */ /* 0x000fe400078efcff */
[----:B------:R-:W-:-:S02]  /*14d70*/  ISETP.GE.AND P3, PT, R3, R92, PT ;  /* 0x0000005c0300720c */ /* 0x000fc40003f66270 */
[----:B------:R-:W-:Y:S02]  /*14d80*/  LOP3.LUT R3, R0, 0x98, RZ, 0xfc, !PT ;  /* 0x0000009800037812 */ /* 0x000fe400078efcff */
[----:B------:R-:W-:Y:S02]  /*14d90*/  FSEL R167, R15, -INF , !P5 ;  /* 0xff8000000fa77808 */ /* 0x000fe40006800000 */
[----:B------:R-:W-:Y:S02]  /*14da0*/  FSEL R163, R13, -INF , !P5 ;  /* 0xff8000000da37808 */ /* 0x000fe40006800000 */
[-C--:B------:R-:W-:Y:S02]  /*14db0*/  ISETP.GE.AND P5, PT, R12, R92.reuse, PT ;  /* 0x0000005c0c00720c */ /* 0x080fe40003fa6270 */
[----:B------:R-:W-:Y:S02]  /*14dc0*/  LOP3.LUT R12, R0, 0x91, RZ, 0xfc, !PT ;  /* 0x00000091000c7812 */ /* 0x000fe400078efcff */
[----:B------:R-:W-:-:S02]  /*14dd0*/  ISETP.GE.AND P0, PT, R3, R92, PT ;  /* 0x0000005c0300720c */ /* 0x000fc40003f06270 */
[----:B------:R-:W-:Y:S02]  /*14de0*/  LOP3.LUT R3, R0, 0x99, RZ, 0xfc, !PT ;  /* 0x0000009900037812 */ /* 0x000fe400078efcff */
[----:B------:R-:W-:Y:S02]  /*14df0*/  FSEL R179, R8, -INF , !P4 ;  /* 0xff80000008b37808 */ /* 0x000fe40006000000 */
[----:B------:R-:W-:Y:S02]  /*14e00*/  LOP3.LUT R8, R0, 0xa1, RZ, 0xfc, !PT ;  /* 0x000000a100087812 */ /* 0x000fe400078efcff */
[----:B------:R-:W-:Y:S02]  /*14e10*/  ISETP.GE.AND P1, PT, R12, R92, PT ;  /* 0x0000005c0c00720c */ /* 0x000fe40003f26270 */
[----:B------:R-:W-:Y:S01]  /*14e20*/  FSEL R140, R11, -INF , !P5 ;  /* 0xff8000000b8c7808 */ /* 0x000fe20006800000 */
[----:B-1----:R-:W-:Y:S01]  /*14e30*/  HMMA.16816.F32.BF16 R12, R4, R36, R128 ;  /* 0x00000024040c723c */ /* 0x002fe20000041880 */
        /* <DEDUP_REMOVED lines=8> */
[----:B------:R-:W-:Y:S01]  /*14ec0*/  FSEL R141, R18, -INF , !P6 ;  /* 0xff800000128d7808 */ /* 0x000fe20007000000 */
[----:B------:R-:W1:Y:S01]  /*14ed0*/  LDSM.16.M88.4 R36, [R2+0x8800] ;  /* 0x008800000224783b */ /* 0x000e620000000200 */
[----:B------:R-:W-:Y:S02]  /*14ee0*/  FSEL R143, R16, -INF , !P6 ;  /* 0xff800000108f7808 */ /* 0x000fe40007000000 */
[----:B------:R-:W-:Y:S02]  /*14ef0*/  FSEL R130, R22, -INF , !P3 ;  /* 0xff80000016827808 */ /* 0x000fe40005800000 */
[----:B------:R-:W-:Y:S02]  /*14f00*/  FSEL R180, R20, -INF , !P3 ;  /* 0xff80000014b47808 */ /* 0x000fe40005800000 */
[----:B------:R-:W-:Y:S02]  /*14f10*/  FSEL R131, R23, -INF , !P1 ;  /* 0xff80000017837808 */ /* 0x000fe40004800000 */
[----:B------:R-:W-:-:S02]  /*14f20*/  FSEL R133, R21, -INF , !P1 ;  /* 0xff80000015857808 */ /* 0x000fc40004800000 */
[----:B------:R-:W-:Y:S01]  /*14f30*/  ISETP.GE.AND P6, PT, R3, R92, PT ;  /* 0x0000005c0300720c */ /* 0x000fe20003fc6270 */
[----:B---3--:R-:W-:Y:S01]  /*14f40*/  HMMA.16816.F32.BF16 R20, R4, R32, R124 ;  /* 0x000000200414723c */ /* 0x008fe2000004187c */
[----:B------:R-:W-:Y:S02]  /*14f50*/  LOP3.LUT R3, R0, 0xa8, RZ, 0xfc, !PT ;  /* 0x000000a800037812 */ /* 0x000fe400078efcff */
[----:B------:R-:W-:Y:S02]  /*14f60*/  FSEL R132, R26, -INF , !P0 ;  /* 0xff8000001a847808 */ /* 0x000fe40004000000 */
[----:B------:R-:W-:Y:S02]  /*14f70*/  FSEL R134, R24, -INF , !P0 ;  /* 0xff80000018867808 */ /* 0x000fe40004000000 */
[----:B------:R-:W-:Y:S02]  /*14f80*/  FSEL R125, R27, -INF , !P5 ;  /* 0xff8000001b7d7808 */ /* 0x000fe40006800000 */
[----:B------:R-:W-:-:S02]  /*14f90*/  FSEL R124, R25, -INF , !P5 ;  /* 0xff800000197c7808 */ /* 0x000fc40006800000 */
[----:B------:R-:W-:Y:S01]  /*14fa0*/  HMMA.16816.F32.BF16 R24, R4, R34, R116 ;  /* 0x000000220418723c */ /* 0x000fe20000041874 */
[----:B------:R-:W3:Y:S01]  /*14fb0*/  LDSM.16.M88.4 R32, [R2+0x9000] ;  /* 0x009000000220783b */ /* 0x000ee20000000200 */
[-C--:B------:R-:W-:Y:S02]  /*14fc0*/  ISETP.GE.AND P4, PT, R3, R92.reuse, PT ;  /* 0x0000005c0300720c */ /* 0x080fe40003f86270 */
[C---:B------:R-:W-:Y:S02]  /*14fd0*/  LOP3.LUT R3, R0.reuse, 0xa9, RZ, 0xfc, !PT ;  /* 0x000000a900037812 */ /* 0x040fe400078efcff */
[C---:B------:R-:W-:Y:S02]  /*14fe0*/  LOP3.LUT R16, R0.reuse, 0xb1, RZ, 0xfc, !PT ;  /* 0x000000b100107812 */ /* 0x040fe400078efcff */
[----:B------:R-:W-:Y:S02]  /*14ff0*/  ISETP.GE.AND P3, PT, R3, R92, PT ;  /* 0x0000005c0300720c */ /* 0x000fe40003f66270 */
[----:B------:R-:W-:-:S02]  /*15000*/  LOP3.LUT R3, R0, 0xb0, RZ, 0xfc, !PT ;  /* 0x000000b000037812 */ /* 0x000fc400078efcff */
[-C--:B------:R-:W-:Y:S02]  /*15010*/  ISETP.GE.AND P0, PT, R16, R92.reuse, PT ;  /* 0x0000005c1000720c */ /* 0x080fe40003f06270 */
[----:B------:R-:W-:Y:S01]  /*15020*/  ISETP.GE.AND P1, PT, R3, R92, PT ;  /* 0x0000005c0300720c */ /* 0x000fe20003f26270 */
[----:B--2---:R-:W-:Y:S01]  /*15030*/  HMMA.16816.F32.BF16 R16, R4, R28, R112 ;  /* 0x0000001c0410723c */ /* 0x004fe20000041870 */
[----:B------:R-:W-:Y:S02]  /*15040*/  LOP3.LUT R3, R0, 0xb8, RZ, 0xfc, !PT ;  /* 0x000000b800037812 */ /* 0x000fe400078efcff */
[----:B------:R-:W-:Y:S02]  /*15050*/  FSEL R126, R14, -INF , !P6 ;  /* 0xff8000000e7e7808 */ /* 0x000fe40007000000 */
[----:B------:R-:W-:Y:S02]  /*15060*/  FSEL R127, R12, -INF , !P6 ;  /* 0xff8000000c7f7808 */ /* 0x000fe40007000000 */
[----:B------:R-:W-:-:S02]  /*15070*/  FSEL R116, R15, -INF , !P2 ;  /* 0xff8000000f747808 */ /* 0x000fc40005000000 */
[----:B------:R-:W-:Y:S02]  /*15080*/  FSEL R118, R13, -INF , !P2 ;  /* 0xff8000000d767808 */ /* 0x000fe40005000000 */
[----:B------:R-:W-:Y:S01]  /*15090*/  HMMA.16816.F32.BF16 R12, R4, R30, R108 ;  /* 0x0000001e040c723c */ /* 0x000fe2000004186c */
[----:B------:R-:W-:Y:S01]  /*150a0*/  ISETP.GE.AND P6, PT, R3, R92, PT ;  /* 0x0000005c0300720c */ /* 0x000fe20003fc6270 */
[----:B------:R2:W4:Y:S01]  /*150b0*/  LDSM.16.M88.4 R28, [R2+0x9800] ;  /* 0x00980000021c783b */ /* 0x0005220000000200 */
[----:B------:R-:W-:Y:S01]  /*150c0*/  LOP3.LUT R3, R0, 0xb9, RZ, 0xfc, !PT ;  /* 0x000000b900037812 */ /* 0x000fe200078efcff */
[----:B------:R-:W-:-:S04]  /*150d0*/  DEPBAR.LE SB0, 0x0 ;  /* 0x000080000000791a */ /* 0x000fc80000000000 */
[-C--:B------:R-:W-:Y:S02]  /*150e0*/  ISETP.GE.AND P2, PT, R3, R92.reuse, PT ;  /* 0x0000005c0300720c */ /* 0x080fe40003f46270 */
        /* <DEDUP_REMOVED lines=8> */
[----:B------:R-:W-:Y:S02]  /*15170*/  LOP3.LUT R3, R0, 0xc9, RZ, 0xfc, !PT ;  /* 0x000000c900037812 */ /* 0x000fe400078efcff */
[----:B------:R-:W-:Y:S02]  /*15180*/  FSEL R117, R10, -INF , !P4 ;  /* 0xff8000000a757808 */ /* 0x000fe40006000000 */
[----:B------:R-:W-:-:S02]  /*15190*/  ISETP.GE.AND P4, PT, R8, R92, PT ;  /* 0x0000005c0800720c */ /* 0x000fc40003f86270 */
[----:B------:R-:W-:Y:S01]  /*151a0*/  FSEL R114, R22, -INF , !P1 ;  /* 0xff80000016727808 */ /* 0x000fe20004800000 */
[C---:B-1----:R-:W-:Y:S01]  /*151b0*/  HMMA.16816.F32.BF16 R8, R4.reuse, R36, R184 ;  /* 0x000000240408723c */ /* 0x042fe200000418b8 */
[----:B------:R-:W-:Y:S02]  /*151c0*/  FSEL R115, R20, -INF , !P1 ;  /* 0xff80000014737808 */ /* 0x000fe40004800000 */
[----:B------:R-:W-:Y:S02]  /*151d0*/  FSEL R108, R23, -INF , !P0 ;  /* 0xff800000176c7808 */ /* 0x000fe40004000000 */
[----:B------:R-:W-:Y:S02]  /*151e0*/  FSEL R111, R21, -INF , !P0 ;  /* 0xff800000156f7808 */ /* 0x000fe40004000000 */
[----:B------:R-:W-:Y:S01]  /*151f0*/  ISETP.GE.AND P1, PT, R3, R92, PT ;  /* 0x0000005c0300720c */ /* 0x000fe20003f26270 */
[----:B------:R-:W-:Y:S01]  /*15200*/  HMMA.16816.F32.BF16 R20, R4, R38, R100 ;  /* 0x000000260414723c */ /* 0x000fe20000041864 */
[----:B------:R-:W-:-:S02]  /*15210*/  FSEL R182, R18, -INF , !P5 ;  /* 0xff80000012b67808 */ /* 0x000fc40006800000 */
[----:B------:R-:W-:Y:S02]  /*15220*/  FSEL R183, R16, -INF , !P5 ;  /* 0xff80000010b77808 */ /* 0x000fe40006800000 */
[----:B------:R-:W-:Y:S02]  /*15230*/  FSEL R100, R19, -INF , !P4 ;  /* 0xff80000013647808 */ /* 0x000fe40006000000 */
[----:B------:R-:W-:Y:S02]  /*15240*/  FSEL R102, R17, -INF , !P4 ;  /* 0xff80000011667808 */ /* 0x000fe40006000000 */
[----:B---3--:R-:W-:Y:S01]  /*15250*/  HMMA.16816.F32.BF16 R16, R4, R32, R96 ;  /* 0x000000200410723c */ /* 0x008fe20000041860 */
[----:B------:R-:W-:Y:S02]  /*15260*/  FSEL R101, R14, -INF , !P3 ;  /* 0xff8000000e657808 */ /* 0x000fe40005800000 */
[----:B------:R-:W-:Y:S02]  /*15270*/  FSEL R103, R12, -INF , !P3 ;  /* 0xff8000000c677808 */ /* 0x000fe40005800000 */
[----:B------:R-:W-:-:S02]  /*15280*/  FSEL R97, R15, -INF , !P1 ;  /* 0xff8000000f617808 */ /* 0x000fc40004800000 */
[----:B------:R-:W-:Y:S02]  /*15290*/  FSEL R96, R13, -INF , !P1 ;  /* 0xff8000000d607808 */ /* 0x000fe40004800000 */
[----:B------:R-:W-:Y:S01]  /*152a0*/  HMMA.16816.F32.BF16 R12, R4, R34, R88 ;  /* 0x00000022040c723c */ /* 0x000fe20000041858 */
[----:B------:R-:W-:Y:S02]  /*152b0*/  FSEL R109, R26, -INF , !P6 ;  /* 0xff8000001a6d7808 */ /* 0x000fe40007000000 */
[C---:B------:R-:W-:Y:S02]  /*152c0*/  LOP3.LUT R3, R0.reuse, 0xd0, RZ, 0xfc, !PT ;  /* 0x000000d000037812 */ /* 0x040fe400078efcff */
[----:B------:R-:W-:Y:S01]  /*152d0*/  LOP3.LUT R26, R0, 0xd1, RZ, 0xfc, !PT ;  /* 0x000000d1001a7812 */ /* 0x000fe200078efcff */
[----:B------:R-:W-:Y:S01]  /*152e0*/  BAR.SYNC.DEFER_BLOCKING 0x0 ;  /* 0x0000000000007b1d */ /* 0x000fe20000010000 */
[-C--:B------:R-:W-:Y:S02]  /*152f0*/  ISETP.GE.AND P0, PT, R3, R92.reuse, PT ;  /* 0x0000005c0300720c */ /* 0x080fe40003f06270 */
[----:B------:R-:W-:-:S02]  /*15300*/  ISETP.GE.AND P5, PT, R26, R92, PT ;  /* 0x0000005c1a00720c */ /* 0x000fc40003fa6270 */
[----:B--2---:R-:W-:Y:S02]  /*15310*/  LOP3.LUT R2, R0, 0xe8, RZ, 0xfc, !PT ;  /* 0x000000e800027812 */ /* 0x004fe400078efcff */
[----:B------:R-:W-:Y:S02]  /*15320*/  FSEL R135, R24, -INF , !P6 ;  /* 0xff80000018877808 */ /* 0x000fe40007000000 */
[----:B------:R-:W-:Y:S02]  /*15330*/  FSEL R98, R10, -INF , !P0 ;  /* 0xff8000000a627808 */ /* 0x000fe40004000000 */
[----:B------:R-:W-:Y:S02]  /*15340*/  FSEL R186, R8, -INF , !P0 ;  /* 0xff80000008ba7808 */ /* 0x000fe40004000000 */
[----:B------:R-:W-:Y:S02]  /*15350*/  FSEL R99, R11, -INF , !P5 ;  /* 0xff8000000b637808 */ /* 0x000fe40006800000 */
[----:B------:R-:W-:-:S02]  /*15360*/  FSEL R185, R9, -INF , !P5 ;  /* 0xff80000009b97808 */ /* 0x000fc40006800000 */
[----:B------:R-:W-:Y:S01]  /*15370*/  FSEL R181, R27, -INF , !P2 ;  /* 0xff8000001bb57808 */ /* 0x000fe20005000000 */
[C---:B----4-:R-:W-:Y:S01]  /*15380*/  HMMA.16816.F32.BF16 R8, R4.reuse, R28, R84 ;  /* 0x0000001c0408723c */ /* 0x050fe20000041854 */
[----:B------:R-:W-:Y:S02]  /*15390*/  ISETP.GE.AND P6, PT, R2, R92, PT ;  /* 0x0000005c0200720c */ /* 0x000fe40003fc6270 */
[C---:B------:R-:W-:Y:S02]  /*153a0*/  LOP3.LUT R27, R0.reuse, 0xd8, RZ, 0xfc, !PT ;  /* 0x000000d8001b7812 */ /* 0x040fe400078efcff */
[----:B------:R-:W-:Y:S02]  /*153b0*/  LOP3.LUT R3, R0, 0xe1, RZ, 0xfc, !PT ;  /* 0x000000e100037812 */ /* 0x000fe400078efcff */
[----:B------:R-:W-:Y:S01]  /*153c0*/  FSEL R110, R25, -INF , !P2 ;  /* 0xff800000196e7808 */ /* 0x000fe20005000000 */
[----:B------:R-:W-:Y:S01]  /*153d0*/  HMMA.16816.F32.BF16 R4, R4, R30, R80 ;  /* 0x0000001e0404723c */ /* 0x000fe20000041850 */
[----:B------:R-:W-:-:S02]  /*153e0*/  FSEL R193, R14, -INF , !P6 ;  /* 0xff8000000ec17808 */ /* 0x000fc40007000000 */
[----:B------:R-:W-:Y:S02]  /*153f0*/  FSEL R196, R12, -INF , !P6 ;  /* 0xff8000000cc47808 */ /* 0x000fe40007000000 */
[-C--:B------:R-:W-:Y:S02]  /*15400*/  ISETP.GE.AND P2, PT, R3, R92.reuse, PT ;  /* 0x0000005c0300720c */ /* 0x080fe40003f46270 */
[----:B------:R-:W-:Y:S02]  /*15410*/  ISETP.GE.AND P4, PT, R27, R92, PT ;  /* 0x0000005c1b00720c */ /* 0x000fe40003f86270 */
[----:B------:R-:W-:Y:S02]  /*15420*/  ISETP.NE.AND P6, PT, R249, 0x1, PT ;  /* 0x00000001f900780c */ /* 0x000fe40003fc5270 */
[C---:B------:R-:W-:Y:S02]  /*15430*/  LOP3.LUT R3, R0.reuse, 0xe9, RZ, 0xfc, !PT ;  /* 0x000000e900037812 */ /* 0x040fe400078efcff */
[----:B------:R-:W-:-:S02]  /*15440*/  LOP3.LUT R2, R0, 0xf0, RZ, 0xfc, !PT ;  /* 0x000000f000027812 */ /* 0x000fc400078efcff */
[C---:B------:R-:W-:Y:S02]  /*15450*/  LOP3.LUT R24, R0.reuse, 0xd9, RZ, 0xfc, !PT ;  /* 0x000000d900187812 */ /* 0x040fe400078efcff */
[----:B------:R-:W-:Y:S02]  /*15460*/  LOP3.LUT R25, R0, 0xe0, RZ, 0xfc, !PT ;  /* 0x000000e000197812 */ /* 0x000fe400078efcff */
[----:B------:R-:W-:Y:S02]  /*15470*/  FSEL R184, R22, -INF , !P4 ;  /* 0xff80000016b87808 */ /* 0x000fe40006000000 */
[----:B------:R-:W-:Y:S02]  /*15480*/  FSEL R187, R20, -INF , !P4 ;  /* 0xff80000014bb7808 */ /* 0x000fe40006000000 */
[-C--:B------:R-:W-:Y:S02]  /*15490*/  ISETP.GE.AND P5, PT, R3, R92.reuse, PT ;  /* 0x0000005c0300720c */ /* 0x080fe40003fa6270 */
[----:B------:R-:W-:-:S02]  /*154a0*/  ISETP.GE.AND P4, PT, R2, R92, PT ;  /* 0x0000005c0200720c */ /* 0x000fc40003f86270 */
[-C--:B------:R-:W-:Y:S02]  /*154b0*/  ISETP.GE.AND P3, PT, R24, R92.reuse, PT ;  /* 0x0000005c1800720c */ /* 0x080fe40003f66270 */
[C---:B------:R-:W-:Y:S02]  /*154c0*/  LOP3.LUT R3, R0.reuse, 0xf1, RZ, 0xfc, !PT ;  /* 0x000000f100037812 */ /* 0x040fe400078efcff */
[----:B------:R-:W-:Y:S02]  /*154d0*/  ISETP.GE.AND P1, PT, R25, R92, PT ;  /* 0x0000005c1900720c */ /* 0x000fe40003f26270 */
[C---:B------:R-:W-:Y:S02]  /*154e0*/  LOP3.LUT R2, R0.reuse, 0xf8, RZ, 0xfc, !PT ;  /* 0x000000f800027812 */ /* 0x040fe400078efcff */
[----:B------:R-:W-:Y:S02]  /*154f0*/  LOP3.LUT R0, R0, 0xf9, RZ, 0xfc, !PT ;  /* 0x000000f900007812 */ /* 0x000fe400078efcff */
[----:B------:R-:W-:-:S02]  /*15500*/  FSEL R190, R23, -INF , !P3 ;  /* 0xff80000017be7808 */ /* 0x000fc40005800000 */
[----:B------:R-:W-:Y:S02]  /*15510*/  FSEL R189, R21, -INF , !P3 ;  /* 0xff80000015bd7808 */ /* 0x000fe40005800000 */
[----:B------:R-:W-:Y:S02]  /*15520*/  FSEL R191, R18, -INF , !P1 ;  /* 0xff80000012bf7808 */ /* 0x000fe40004800000 */
[----:B------:R-:W-:Y:S02]  /*15530*/  FSEL R195, R16, -INF , !P1 ;  /* 0xff80000010c37808 */ /* 0x000fe40004800000 */
[-C--:B------:R-:W-:Y:S02]  /*15540*/  ISETP.GE.AND P3, PT, R3, R92.reuse, PT ;  /* 0x0000005c0300720c */ /* 0x080fe40003f66270 */
[-C--:B------:R-:W-:Y:S02]  /*15550*/  ISETP.GE.AND P1, PT, R2, R92.reuse, PT ;  /* 0x0000005c0200720c */ /* 0x080fe40003f26270 */
[----:B------:R-:W-:-:S02]  /*15560*/  ISETP.GE.AND P0, PT, R0, R92, PT ;  /* 0x0000005c0000720c */ /* 0x000fc40003f06270 */
[----:B------:R-:W-:Y:S02]  /*15570*/  FSEL R192, R19, -INF , !P2 ;  /* 0xff80000013c07808 */ /* 0x000fe40005000000 */
[----:B------:R-:W-:Y:S02]  /*15580*/  FSEL R194, R17, -INF , !P2 ;  /* 0xff80000011c27808 */ /* 0x000fe40005000000 */
[----:B------:R-:W-:Y:S02]  /*15590*/  ISETP.NE.AND P2, PT, R240, RZ, PT ;  /* 0x000000fff000720c */ /* 0x000fe40003f45270 */
        /* <DEDUP_REMOVED lines=24> */
.L_x_1159:
[----:B------:R-:W2:Y:S01]  /*15720*/  LD.E R2, desc[UR6][R168.64+0x170] ;  /* 0x00017006a8027980 */ /* 0x000ea2000c101900 */
[----:B------:R-:W-:Y:S02]  /*15730*/  IADD3 R8, PT, PT, R242, -0x200, RZ ;  /* 0xfffffe00f2087810 */ /* 0x000fe40007ffe0ff */
        /* <DEDUP_REMOVED lines=8> */
[----:B-1----:R-:W-:Y:S02]  /*157c0*/  IMAD.MOV R3, RZ, RZ, -R5 ;  /* 0x000000ffff037224 */ /* 0x002fe400078e0a05 */
[----:B------:R-:W-:Y:S02]  /*157d0*/  IMAD.MOV.U32 R4, RZ, RZ, RZ ;  /* 0x000000ffff047224 */ /* 0x000fe400078e00ff */
[----:B------:R-:W-:-:S04]  /*157e0*/  IMAD R3, R3, R0, RZ ;  /* 0x0000000003037224 */ /* 0x000fc800078e02ff */
[----:B------:R-:W-:-:S04]  /*157f0*/  IMAD.HI.U32 R4, R5, R3, R4 ;  /* 0x0000000305047227 */ /* 0x000fc800078e0004 */
[----:B------:R-:W-:Y:S01]  /*15800*/  IMAD.MOV.U32 R5, RZ, RZ, R6 ;  /* 0x000000ffff057224 */ /* 0x000fe200078e0006 */
[----:B------:R-:W-:-:S03]  /*15810*/  IADD3 R6, PT, PT, RZ, -R9, RZ ;  /* 0x80000009ff067210 */ /* 0x000fc60007ffe0ff */
[----:B------:R-:W-:-:S04]  /*15820*/  IMAD.HI.U32 R3, R4, R5, RZ ;  /* 0x0000000504037227 */ /* 0x000fc800078e00ff */
[----:B------:R-:W-:-:S04]  /*15830*/  IMAD.HI.U32 R4, R4, R7, RZ ;  /* 0x0000000704047227 */ /* 0x000fc800078e00ff */
[-C--:B------:R-:W-:Y:S02]  /*15840*/  IMAD R5, R3, R6.reuse, R5 ;  /* 0x0000000603057224 */ /* 0x080fe400078e0205 */
[----:B------:R-:W-:-:S03]  /*15850*/  IMAD R6, R4, R6, R7 ;  /* 0x0000000604067224 */ /* 0x000fc600078e0207 */
[C---:B------:R-:W-:Y:S02]  /*15860*/  ISETP.GT.U32.AND P0, PT, R0.reuse, R5, PT ;  /* 0x000000050000720c */ /* 0x040fe40003f04070 */
[----:B------:R-:W-:-:S11]  /*15870*/  ISETP.GT.U32.AND P1, PT, R0, R6, PT ;  /* 0x000000060000720c */ /* 0x000fd60003f24070 */
[----:B------:R-:W-:Y:S01]  /*15880*/  @!P0 IMAD.IADD R5, R5, 0x1, -R0 ;  /* 0x0000000105058824 */ /* 0x000fe200078e0a00 */
[----:B------:R-:W-:Y:S01]  /*15890*/  @!P0 IADD3 R3, PT, PT, R3, 0x1, RZ ;  /* 0x0000000103038810 */ /* 0x000fe20007ffe0ff */
[----:B------:R-:W-:Y:S01]  /*158a0*/  @!P1 VIADD R4, R4, 0x1 ;  /* 0x0000000104049836 */ /* 0x000fe20000000000 */
[-C--:B------:R-:W-:Y:S02]  /*158b0*/  @!P1 IADD3 R6, PT, PT, R6, -R0.reuse, RZ ;  /* 0x8000000006069210 */ /* 0x080fe40007ffe0ff */
        /* <DEDUP_REMOVED lines=35> */
.L_x_1160:
[----:B------:R-:W-:Y:S05]  /*15af0*/  BSYNC.RECONVERGENT B0 ;  /* 0x0000000000007941 */ /* 0x000fea0003800200 */
.L_x_1158:
[C---:B------:R-:W-:Y:S01]  /*15b00*/  LEA R8, P0, R234.reuse, R245, 0x5 ;  /* 0x000000f5ea087211 */ /* 0x040fe200078028ff */
[C---:B------:R-:W-:Y:S01]  /*15b10*/  IMAD.SHL.U32 R23, R234.reuse, 0x20, RZ ;  /* 0x00000020ea177824 */ /* 0x040fe200078e00ff */
[C-C-:B------:R-:W-:Y:S02]  /*15b20*/  SHF.L.U64.HI R22, R234.reuse, 0x5, R235.reuse ;  /* 0x00000005ea167819 */ /* 0x140fe400000102eb */
[----:B------:R-:W-:Y:S02]  /*15b30*/  LEA.HI.X R9, R234, R244, R235, 0x5, P0 ;  /* 0x000000f4ea097211 */ /* 0x000fe400000f2ceb */
[----:B------:R-:W-:Y:S02]  /*15b40*/  IADD3 R6, P0, PT, R23, R8, RZ ;  /* 0x0000000817067210 */ /* 0x000fe40007f1e0ff */
[----:B------:R-:W-:-:S03]  /*15b50*/  LOP3.LUT R0, R241, 0x1c0, RZ, 0xc0, !PT ;  /* 0x000001c0f1007812 */ /* 0x000fc600078ec0ff */
[----:B------:R-:W-:Y:S01]  /*15b60*/  IMAD.X R7, R22, 0x1, R9, P0 ;  /* 0x0000000116077824 */ /* 0x000fe200000e0609 */
[-C--:B------:R-:W-:Y:S02]  /*15b70*/  IADD3 R4, P0, PT, R6, R23.reuse, RZ ;  /* 0x0000001706047210 */ /* 0x080fe40007f1e0ff */
[----:B------:R-:W-:Y:S02]  /*15b80*/  LOP3.LUT R0, R0, 0x38, R232, 0xf8, !PT ;  /* 0x0000003800007812 */ /* 0x000fe400078ef8e8 */
[-C--:B------:R-:W-:Y:S01]  /*15b90*/  IADD3 R2, P1, PT, R4, R23.reuse, RZ ;  /* 0x0000001704027210 */ /* 0x080fe20007f3e0ff */
[--C-:B------:R-:W-:Y:S01]  /*15ba0*/  IMAD.X R5, R7, 0x1, R22.reuse, P0 ;  /* 0x0000000107057824 */ /* 0x100fe200000e0616 */
[----:B------:R-:W-:Y:S02]  /*15bb0*/  ISETP.GE.AND P0, PT, R228, R248, PT ;  /* 0x000000f8e400720c */ /* 0x000fe40003f06270 */
[----:B------:R-:W-:Y:S01]  /*15bc0*/  LOP3.LUT R0, R0, R228, RZ, 0x3c, !PT ;  /* 0x000000e400007212 */ /* 0x000fe200078e3cff */
[----:B------:R-:W-:Y:S01]  /*15bd0*/  IMAD.X R3, R5, 0x1, R22, P1 ;  /* 0x0000000105037824 */ /* 0x000fe200008e0616 */
[----:B------:R-:W-:-:S02]  /*15be0*/  IADD3 R12, P1, PT, R2, R23, RZ ;  /* 0x00000017020c7210 */ /* 0x000fc40007f3e0ff */
[----:B------:R-:W-:-:S03]  /*15bf0*/  LOP3.LUT R0, R0, 0x1e00, R241, 0xf8, !PT ;  /* 0x00001e0000007812 */ /* 0x000fc600078ef8f1 */
[--C-:B------:R-:W-:Y:S01]  /*15c00*/  IMAD.X R13, R3, 0x1, R22.reuse, P1 ;  /* 0x00000001030d7824 */ /* 0x100fe200008e0616 */
[-C--:B------:R-:W-:Y:S02]  /*15c10*/  IADD3 R10, P1, PT, R12, R23.reuse, RZ ;  /* 0x000000170c0a7210 */ /* 0x080fe40007f3e0ff */
[----:B------:R-:W-:Y:S01]  /*15c20*/  LEA R0, R0, UR8, 0x1 ;  /* 0x0000000800007c11 */ /* 0x000fe2000f8e08ff */
[----:B------:R-:W-:Y:S02]  /*15c30*/  @!P0 IMAD.MOV.U32 R14, RZ, RZ, R245 ;  /* 0x000000ffff0e8224 */ /* 0x000fe400078e00f5 */
[----:B------:R-:W-:Y:S01]  /*15c40*/  IMAD.X R11, R13, 0x1, R22, P1 ;  /* 0x000000010d0b7824 */ /* 0x000fe200008e0616 */
[----:B------:R-:W-:Y:S01]  /*15c50*/  IADD3 R18, P1, PT, R10, R23, RZ ;  /* 0x000000170a127210 */ /* 0x000fe20007f3e0ff */
[----:B------:R-:W-:-:S04]  /*15c60*/  @!P0 IMAD.MOV.U32 R15, RZ, RZ, R244 ;  /* 0x000000ffff0f8224 */ /* 0x000fc800078e00f4 */
[--C-:B------:R-:W-:Y:S01]  /*15c70*/  IMAD.X R19, R11, 0x1, R22.reuse, P1 ;  /* 0x000000010b137824 */ /* 0x100fe200008e0616 */
[-C--:B------:R-:W-:Y:S01]  /*15c80*/  IADD3 R16, P1, PT, R18, R23.reuse, RZ ;  /* 0x0000001712107210 */ /* 0x080fe20007f3e0ff */
[----:B------:R-:W-:Y:S01]  /*15c90*/  @!PT LDS RZ, [RZ] ;  /* 0x00000000fffff984 */ /* 0x000fe20000000800 */
[----:B------:R-:W-:Y:S01]  /*15ca0*/  @!PT LDS RZ, [RZ] ;  /* 0x00000000fffff984 */ /* 0x000fe20000000800 */
[----:B------:R-:W-:Y:S01]  /*15cb0*/  @!PT LDS RZ, [RZ] ;  /* 0x00000000fffff984 */ /* 0x000fe20000000800 */
[----:B------:R1:W-:Y:S04]  /*15cc0*/  @!P0 LDGSTS.E.BYPASS.LTC128B.128 [R0+0x2000], desc[UR6][R14.64] ;  /* 0x020000000e008fae */ /* 0x0003e8000b981a06 */
[--C-:B------:R-:W-:Y:S01]  /*15cd0*/  IMAD.X R17, R19, 0x1, R22.reuse, P1 ;  /* 0x0000000113117824 */ /* 0x100fe200008e0616 */
[-C--:B------:R-:W-:Y:S01]  /*15ce0*/  IADD3 R20, P1, PT, R16, R23.reuse, RZ ;  /* 0x0000001710147210 */ /* 0x080fe20007f3e0ff */
[----:B------:R2:W-:Y:S04]  /*15cf0*/  @P0 STS.128 [R0+0x2000], RZ ;  /* 0x002000ff00000388 */ /* 0x0005e80000000c00 */
[----:B------:R-:W-:Y:S01]  /*15d00*/  IMAD.X R21, R17, 0x1, R22, P1 ;  /* 0x0000000111157824 */ /* 0x000fe200008e0616 */
        /* <DEDUP_REMOVED lines=10> */
[----:B-1----:R-:W-:-:S03]  /*15db0*/  IADD3 R14, P1, PT, R20, R23, RZ ;  /* 0x00000017140e7210 */ /* 0x002fc60007f3e0ff */
[----:B------:R-:W-:Y:S01]  /*15dc0*/  @!PT LDS RZ, [RZ] ;  /* 0x00000000fffff984 */ /* 0x000fe20000000800 */
[----:B------:R-:W-:Y:S01]  /*15dd0*/  @!PT LDS RZ, [RZ] ;  /* 0x00000000fffff984 */ /* 0x000fe20000000800 */
[----:B------:R-:W-:Y:S01]  /*15de0*/  @!PT LDS RZ, [RZ] ;  /* 0x00000000fffff984 */ /* 0x000fe20000000800 */
[----:B------:R1:W-:Y:S02]  /*15df0*/  @!P0 LDGSTS.E.BYPASS.LTC128B.128 [R0+0x3800], desc[UR6][R4.64] ;  /* 0x0380000004008fae */ /* 0x0003e4000b981a06 */
[----:B------:R-:W-:Y:S02]  /*15e00*/  IMAD.X R15, R21, 0x1, R22, P1 ;  /* 0x00000001150f7824 */ /* 0x000fe400008e0616 */
[----:B------:R2:W-:Y:S04]  /*15e10*/  @P0 STS.128 [R0+0x3800], RZ ;  /* 0x003800ff00000388 */ /* 0x0005e80000000c00 */
[----:B------:R-:W-:Y:S01]  /*15e20*/  @!PT LDS RZ, [RZ] ;  /* 0x00000000fffff984 */ /* 0x000fe20000000800 */
[----:B------:R-:W-:Y:S01]  /*15e30*/  @!PT LDS RZ, [RZ] ;  /* 0x00000000fffff984 */ /* 0x000fe20000000800 */
[----:B------:R-:W-:Y:S01]  /*15e40*/  @!PT LDS RZ, [RZ] ;  /* 0x00000000fffff984 */ /* 0x000fe20000000800 */
[----:B------:R5:W-:Y:S01]  /*15e50*/  @!P0 LDGSTS.E.BYPASS.LTC128B.128 [R0+0x4000], desc[UR6][R2.64] ;  /* 0x0400000002008fae */ /* 0x000be2000b981a06 */
[----:B---3--:R-:W-:-:S03]  /*15e60*/  IADD3 R8, P1, PT, R14, R23, RZ ;  /* 0x000000170e087210 */ /* 0x008fc60007f3e0ff */
[----:B------:R2:W-:Y:S02]  /*15e70*/  @P0 STS.128 [R0+0x4000], RZ ;  /* 0x004000ff00000388 */ /* 0x0005e40000000c00 */
[----:B------:R-:W-:Y:S02]  /*15e80*/  IMAD.X R9, R15, 0x1, R22, P1 ;  /* 0x000000010f097824 */ /* 0x000fe400008e0616 */
[----:B------:R-:W-:Y:S01]  /*15e90*/  @!PT LDS RZ, [RZ] ;  /* 0x00000000fffff984 */ /* 0x000fe20000000800 */
[----:B------:R-:W-:Y:S01]  /*15ea0*/  @!PT LDS RZ, [RZ] ;  /* 0x00000000fffff984 */ /* 0x000fe20000000800 */
[----:B------:R-:W-:Y:S01]  /*15eb0*/  @!PT LDS RZ, [RZ] ;  /* 0x00000000fffff984 */ /* 0x000fe20000000800 */
[----:B------:R-:W-:Y:S01]  /*15ec0*/  @!P0 LDGSTS.E.BYPASS.LTC128B.128 [R0+0x4800], desc[UR6][R12.64] ;  /* 0x048000000c008fae */ /* 0x000fe2000b981a06 */
[----:B----4-:R-:W-:-:S03]  /*15ed0*/  IADD3 R6, P1, PT, R8, R23, RZ ;  /* 0x0000001708067210 */ /* 0x010fc60007f3e0ff */
[----:B------:R2:W-:Y:S02]  /*15ee0*/  @P0 STS.128 [R0+0x4800], RZ ;  /* 0x004800ff00000388 */ /* 0x0005e40000000c00 */
[----:B------:R-:W-:Y:S02]  /*15ef0*/  IMAD.X R7, R9, 0x1, R22, P1 ;  /* 0x0000000109077824 */ /* 0x000fe400008e0616 */
[----:B------:R-:W-:Y:S01]  /*15f00*/  @!PT LDS RZ, [RZ] ;  /* 0x00000000fffff984 */ /* 0x000fe20000000800 */
[----:B------:R-:W-:Y:S01]  /*15f10*/  @!PT LDS RZ, [RZ] ;  /* 0x00000000fffff984 */ /* 0x000fe20000000800 */
[----:B------:R-:W-:Y:S01]  /*15f20*/  @!PT LDS RZ, [RZ] ;  /* 0x00000000fffff984 */ /* 0x000fe20000000800 */
[----:B------:R3:W-:Y:S01]  /*15f30*/  @!P0 LDGSTS.E.BYPASS.LTC128B.128 [R0+0x5000], desc[UR6][R10.64] ;  /* 0x050000000a008fae */ /* 0x0007e2000b981a06 */
[----:B-1----:R-:W-:-:S03]  /*15f40*/  IADD3 R4, P1, PT, R6, R23, RZ ;  /* 0x0000001706047210 */ /* 0x002fc60007f3e0ff */
[----:B------:R2:W-:Y:S02]  /*15f50*/  @P0 STS.128 [R0+0x5000], RZ ;  /* 0x005000ff00000388 */ /* 0x0005e40000000c00 */
[----:B------:R-:W-:Y:S02]  /*15f60*/  IMAD.X R5, R7, 0x1, R22, P1 ;  /* 0x0000000107057824 */ /* 0x000fe400008e0616 */
[----:B------:R-:W-:Y:S01]  /*15f70*/  @!PT LDS RZ, [RZ] ;  /* 0x00000000fffff984 */ /* 0x000fe20000000800 */
[----:B------:R-:W-:Y:S01]  /*15f80*/  @!PT LDS RZ, [RZ] ;  /* 0x00000000fffff984 */ /* 0x000fe20000000800 */
[----:B------:R-:W-:Y:S01]  /*15f90*/  @!PT LDS RZ, [RZ] ;  /* 0x00000000fffff984 */ /* 0x000fe20000000800 */
[----:B------:R2:W-:Y:S01]  /*15fa0*/  @!P0 LDGSTS.E.BYPASS.LTC128B.128 [R0+0x5800], desc[UR6][R18.64] ;  /* 0x0580000012008fae */ /* 0x0005e2000b981a06 */
[----:B-----5:R-:W-:-:S03]  /*15fb0*/  IADD3 R2, P3, PT, R4, R23, RZ ;  /* 0x0000001704027210 */ /* 0x020fc60007f7e0ff */
[----:B------:R2:W-:Y:S04]  /*15fc0*/  @P0 STS.128 [R0+0x5800], RZ ;  /* 0x005800ff00000388 */ /* 0x0005e80000000c00 */
[----:B------:R-:W-:Y:S01]  /*15fd0*/  @!PT LDS RZ, [RZ] ;  /* 0x00000000fffff984 */ /* 0x000fe20000000800 */
[----:B------:R-:W-:Y:S01]  /*15fe0*/  @!PT LDS RZ, [RZ] ;  /* 0x00000000fffff984 */ /* 0x000fe20000000800 */
[----:B------:R-:W-:Y:S01]  /*15ff0*/  @!PT LDS RZ, [RZ] ;  /* 0x00000000fffff984 */ /* 0x000fe20000000800 */
[----:B------:R2:W-:Y:S01]  /*16000*/  @!P0 LDGSTS.E.BYPASS.LTC128B.128 [R0+0x6000], desc[UR6][R16.64] ;  /* 0x0600000010008fae */ /* 0x0005e2000b981a06 */
[----:B------:R-:W-:-:S03]  /*16010*/  IMAD.X R3, R5, 0x1, R22, P3 ;  /* 0x0000000105037824 */ /* 0x000fc600018e0616 */
[----:B------:R2:W-:Y:S04]  /*16020*/  @P0 STS.128 [R0+0x6000], RZ ;  /* 0x006000ff00000388 */ /* 0x0005e80000000c00 */
[----:B------:R-:W-:Y:S01]  /*16030*/  @!PT LDS RZ, [RZ] ;  /* 0x00000000fffff984 */ /* 0x000fe20000000800 */
[----:B------:R-:W-:Y:S01]  /*16040*/  @!PT LDS RZ, [RZ] ;  /* 0x00000000fffff984 */ /* 0x000fe20000000800 */
[----:B------:R-:W-:Y:S01]  /*16050*/  @!PT LDS RZ, [RZ] ;  /* 0x00000000fffff984 */ /* 0x000fe20000000800 */
[----:B------:R2:W-:Y:S01]  /*16060*/  @!P0 LDGSTS.E.BYPASS.LTC128B.128 [R0+0x6800], desc[UR6][R20.64] ;  /* 0x0680000014008fae */ /* 0x0005e2000b981a06 */
[----:B---3--:R-:W-:-:S03]  /*16070*/  @!P0 IADD3 R10, P1, PT, R2, R23, RZ ;  /* 0x00000017020a8210 */ /* 0x008fc60007f3e0ff */
[----:B------:R2:W-:Y:S04]  /*16080*/  @P0 STS.128 [R0+0x6800], RZ ;  /* 0x006800ff00000388 */ /* 0x0005e80000000c00 */
[----:B------:R-:W-:Y:S01]  /*16090*/  @!PT LDS RZ, [RZ] ;  /* 0x00000000fffff984 */ /* 0x000fe20000000800 */
[----:B------:R-:W-:Y:S01]  /*160a0*/  @!PT LDS RZ, [RZ] ;  /* 0x00000000fffff984 */ /* 0x000fe20000000800 */
[----:B------:R-:W-:Y:S01]  /*160b0*/  @!PT LDS RZ, [RZ] ;  /* 0x00000000fffff984 */ /* 0x000fe20000000800 */
[----:B------:R2:W-:Y:S01]  /*160c0*/  @!P0 LDGSTS.E.BYPASS.LTC128B.128 [R0+0x7000], desc[UR6][R14.64] ;  /* 0x070000000e008fae */ /* 0x0005e2000b981a06 */
[----:B------:R-:W-:-:S03]  /*160d0*/  @!P0 IMAD.X R11, R3, 0x1, R22, P1 ;  /* 0x00000001030b8824 */ /* 0x000fc600008e0616 */
        /* <DEDUP_REMOVED lines=26> */
[----:B------:R-:W0:Y:S02]  /*16280*/  LDGDEPBAR ;  /* 0x00000000000079af */ /* 0x000e240000000000 */
.L_x_1157:
[----:B------:R-:W-:Y:S05]  /*16290*/  BSYNC.RECONVERGENT B1 ;  /* 0x0000000000017941 */ /* 0x000fea0003800200 */
.L_x_1156:
[----:B--2---:R-:W2:Y:S01]  /*162a0*/  LD.E R0, desc[UR6][R168.64+0xdc] ;  /* 0x0000dc06a8007980 */ /* 0x004ea2000c101900 */
        /* <DEDUP_REMOVED lines=89> */
[----:B------:R-:W-:Y:S01]  /*16840*/  LEA R156, R2, UR8, 0x1 ;  /* 0x00000008029c7c11 */ /* 0x000fe2000f8e08ff */
[----:B------:R-:W-:-:S03]  /*16850*/  FFMA.FTZ R2, R57, R0, -R5 ;  /* 0x0000000039027223 */ /* 0x000fc60000010805 */
[CC--:B------:R-:W-:Y:S01]  /*16860*/  IADD3 R136, PT, PT, R93.reuse, R156.reuse, RZ ;  /* 0x0000009c5d887210 */ /* 0x0c0fe20007ffe0ff */
        /* <DEDUP_REMOVED lines=14> */
[----:B--2---:R-:W-:-:S04]  /*16950*/  F2FP.BF16.F32.PACK_AB R8, R6, R84 ;  /* 0x000000540608723e */ /* 0x004fc800000010ff */
[----:B------:R2:W-:Y:S02]  /*16960*/  MUFU.EX2 R7, R2 ;  /* 0x0000000200077308 */ /* 0x0005e40000000800 */
[----:B--2---:R-:W-:-:S06]  /*16970*/  FFMA.FTZ R2, R69, R0, -R5 ;  /* 0x0000000045027223 */ /* 0x004fcc0000010805 */
[----:B------:R2:W4:Y:S02]  /*16980*/  MUFU.EX2 R89, R2 ;  /* 0x0000000200597308 */ /* 0x0005240000000800 */
[----:B--2---:R-:W-:Y:S01]  /*16990*/  FFMA.FTZ R2, R58, R0, -R3 ;  /* 0x000000003a027223 */ /* 0x004fe20000010803 */
[----:B----4-:R-:W-:-:S05]  /*169a0*/  F2FP.BF16.F32.PACK_AB R10, R89, R7 ;  /* 0x00000007590a723e */ /* 0x010fca00000010ff */
[----:B------:R2:W4:Y:S02]  /*169b0*/  MUFU.EX2 R92, R2 ;  /* 0x00000002005c7308 */ /* 0x0005240000000800 */
[C---:B------:R-:W-:Y:S08]  /*169c0*/  HMMA.16816.F32.BF16 R36, R8.reuse, R24, RZ ;  /* 0x000000180824723c */ /* 0x040ff000000418ff */
        /* <DEDUP_REMOVED lines=14> */
[----:B------:R-:W1:Y:S01]  /*16ab0*/  LDSM.16.MT88.4 R16, [R160+0xa800] ;  /* 0x00a80000a010783b */ /* 0x000e620000004200 */
[----:B----4-:R-:W-:Y:S01]  /*16ac0*/  F2FP.BF16.F32.PACK_AB R9, R92, R90 ;  /* 0x0000005a5c09723e */ /* 0x010fe200000010ff */
        /* <DEDUP_REMOVED lines=19> */
[----:B------:R-:W4:Y:S07]  /*16c00*/  LDSM.16.MT88.4 R24, [R136+0xb000] ;  /* 0x00b000008818783b */ /* 0x000f2e0000004200 */
[----:B-----5:R-:W-:Y:S01]  /*16c10*/  HMMA.16816.F32.BF16 R40, R8, R12, R48 ;  /* 0x0000000c0828723c */ /* 0x020fe20000041830 */
[----:B--2---:R-:W-:-:S04]  /*16c20*/  FFMA.FTZ R2, R75, R0, -R3 ;  /* 0x000000004b027223 */ /* 0x004fc80000010803 */
[----:B------:R2:W5:Y:S03]  /*16c30*/  MUFU.EX2 R209, R2 ;  /* 0x0000000200d17308 */ /* 0x0005660000000800 */
[C---:B------:R-:W-:Y:S01]  /*16c40*/  HMMA.16816.F32.BF16 R20, R8.reuse, R14, R44 ;  /* 0x0000000e0814723c */ /* 0x040fe2000004182c */
[----:B------:R-:W4:Y:S07]  /*16c50*/  LDSM.16.MT88.4 R12, [R72+0xb000] ;  /* 0x00b00000480c783b */ /* 0x000f2e0000004200 */
[----:B-1----:R-:W-:Y:S01]  /*16c60*/  HMMA.16816.F32.BF16 R52, R8, R16, R52 ;  /* 0x000000100834723c */ /* 0x002fe20000041834 */
[----:B--2---:R-:W-:-:S07]  /*16c70*/  FFMA.FTZ R2, R78, R0, -R5 ;  /* 0x000000004e027223 */ /* 0x004fce0000010805 */
[----:B------:R-:W-:Y:S01]  /*16c80*/  HMMA.16816.F32.BF16 R56, R8, R18, R56 ;  /* 0x000000120838723c */ /* 0x000fe20000041838 */
[----:B------:R-:W1:Y:S01]  /*16c90*/  LDSM.16.MT88.4 R16, [R160+0xb000] ;  /* 0x00b00000a010783b */ /* 0x000e620000004200 */
[----:B---3--:R-:W-:Y:S01]  /*16ca0*/  F2FP.BF16.F32.PACK_AB R9, R85, R83 ;  /* 0x000000535509723e */ /* 0x008fe200000010ff */
[----:B------:R2:W-:Y:S02]  /*16cb0*/  MUFU.EX2 R82, R2 ;  /* 0x0000000200527308 */ /* 0x0005e40000000800 */
[----:B--2---:R-:W-:Y:S01]  /*16cc0*/  FFMA.FTZ R2, R77, R0, -R5 ;  /* 0x000000004d027223 */ /* 0x004fe20000010805 */
[----:B------:R-:W-:-:S05]  /*16cd0*/  MOV R77, R208 ;  /* 0x000000d0004d7202 */ /* 0x000fca0000000f00 */
[----:B------:R2:W3:Y:S02]  /*16ce0*/  MUFU.EX2 R86, R2 ;  /* 0x0000000200567308 */ /* 0x0004e40000000800 */
[----:B--2---:R-:W-:Y:S01]  /*16cf0*/  FFMA.FTZ R2, R79, R0, -R5 ;  /* 0x000000004f027223 */ /* 0x004fe20000010805 */
[----:B-----5:R-:W-:Y:S02]  /*16d00*/  MOV R79, R209 ;  /* 0x000000d1004f7202 */ /* 0x020fe40000000f00 */
[----:B---3--:R-:W-:-:S03]  /*16d10*/  F2FP.BF16.F32.PACK_AB R8, R86, R82 ;  /* 0x000000525608723e */ /* 0x008fc600000010ff */
[----:B------:R2:W-:Y:S02]  /*16d20*/  MUFU.EX2 R75, R2 ;  /* 0x00000002004b7308 */ /* 0x0005e40000000800 */
[----:B--2---:R-:W-:Y:S01]  /*16d30*/  FFMA.FTZ R2, R76, R0, -R5 ;  /* 0x000000004c027223 */ /* 0x004fe20000010805 */
[----:B------:R-:W-:-:S05]  /*16d40*/  MOV R76, R207 ;  /* 0x000000cf004c7202 */ /* 0x000fca0000000f00 */
[----:B------:R2:W3:Y:S02]  /*16d50*/  MUFU.EX2 R78, R2 ;  /* 0x00000002004e7308 */ /* 0x0004e40000000800 */
[----:B--2---:R-:W-:Y:S01]  /*16d60*/  FFMA.FTZ R2, R94, R0, -R3 ;  /* 0x000000005e027223 */ /* 0x004fe20000010803 */
[----:B---3--:R-:W-:Y:S02]  /*16d70*/  F2FP.BF16.F32.PACK_AB R10, R78, R75 ;  /* 0x0000004b4e0a723e */ /* 0x008fe400000010ff */
[----:B------:R-:W-:-:S03]  /*16d80*/  MOV R94, R68 ;  /* 0x00000044005e7202 */ /* 0x000fc60000000f00 */
        /* <DEDUP_REMOVED lines=119> */
[----:B--2---:R-:W-:Y:S01]  /*17500*/  FFMA.FTZ R2, R164, R0, -R5 ;  /* 0x00000000a4027223 */ /* 0x004fe20000010805 */
[----:B------:R-:W-:Y:S02]  /*17510*/  MOV R164, R78 ;  /* 0x0000004e00a47202 */ /* 0x000fe40000000f00 */
[----:B------:R-:W-:-:S03]  /*17520*/  MOV R78, R90 ;  /* 0x0000005a004e7202 */ /* 0x000fc60000000f00 */
        /* <DEDUP_REMOVED lines=76> */
[----:B--2---:R-:W-:-:S06]  /*179f0*/  FFMA.FTZ R2, R142, R0, -R5 ;  /* 0x000000008e027223 */ /* 0x004fcc0000010805 */
[----:B------:R2:W4:Y:S02]  /*17a00*/  MUFU.EX2 R142, R2 ;  /* 0x00000002008e7308 */ /* 0x0005240000000800 */
[----:B--2---:R-:W-:Y:S01]  /*17a10*/  FFMA.FTZ R2, R143, R0, -R5 ;  /* 0x000000008f027223 */ /* 0x004fe20000010805 */
[----:B----4-:R-:W-:Y:S02]  /*17a20*/  F2FP.BF16.F32.PACK_AB R8, R142, R144 ;  /* 0x000000908e08723e */ /* 0x010fe400000010ff */
[----:B------:R-:W-:-:S03]  /*17a30*/  MOV R143, R84 ;  /* 0x00000054008f7202 */ /* 0x000fc60000000f00 */
[----:B------:R2:W-:Y:S02]  /*17a40*/  MUFU.EX2 R141, R2 ;  /* 0x00000002008d7308 */ /* 0x0005e40000000800 */
[----:B------:R-:W-:-:S04]  /*17a50*/  FADD.FTZ R6, R143, R6 ;  /* 0x000000068f067221 */ /* 0x000fc80000010000 */
[----:B------:R-:W-:Y:S01]  /*17a60*/  FADD.FTZ R6, R7, R6 ;  /* 0x0000000607067221 */ /* 0x000fe20000010000 */
[----:B------:R-:W-:-:S03]  /*17a70*/  FFMA.FTZ R7, R189, R0, -R5 ;  /* 0x00000000bd077223 */ /* 0x000fc60000010805 */
[----:B------:R-:W-:-:S04]  /*17a80*/  FADD.FTZ R6, R178, R6 ;  /* 0x00000006b2067221 */ /* 0x000fc80000010000 */
[----:B------:R-:W-:Y:S01]  /*17a90*/  FADD.FTZ R6, R177, R6 ;  /* 0x00000006b1067221 */ /* 0x000fe20000010000 */
[----:B--2---:R-:W-:-:S04]  /*17aa0*/  FFMA.FTZ R2, R128, R0, -R5 ;  /* 0x0000000080027223 */ /* 0x004fc80000010805 */
        /* <DEDUP_REMOVED lines=169> */
[----:B------:R-:W3:Y:S02]  /*18540*/  MUFU.EX2 R77, R7 ;  /* 0x00000007004d7308 */ /* 0x000ee40000000800 */
[----:B------:R-:W-:Y:S01]  /*18550*/  FADD.FTZ R2, R188, R2 ;  /* 0x00000002bc027221 */ /* 0x000fe20000010000 */
[----:B------:R-:W-:-:S03]  /*18560*/  FADD.FTZ R4, R76, R4 ;  /* 0x000000044c047221 */ /* 0x000fc60000010000 */
[----:B------:R-:W-:Y:S01]  /*18570*/  FADD.FTZ R2, R173, R2 ;  /* 0x00000002ad027221 */ /* 0x000fe20000010000 */
[----:B------:R-:W-:Y:S01]  /*18580*/  FADD.FTZ R4, R172, R4 ;  /* 0x00000004ac047221 */ /* 0x000fe20000010000 */
        /* <DEDUP_REMOVED lines=68> */
[----:B------:R-:W-:Y:S01]  /*189d0*/  FADD.FTZ R2, R148, R2 ;  /* 0x0000000294027221 */ /* 0x000fe20000010000 */
[----:B------:R-:W-:Y:S02]  /*189e0*/  LDSM.16.MT88.4 R160, [R160+0x11800] ;  /* 0x01180000a0a0783b */ /* 0x000fe40000004200 */
        /* <DEDUP_REMOVED lines=14> */
[----:B------:R-:W-:Y:S02]  /*18ad0*/  FADD.FTZ R2, R138, R2 ;  /* 0x000000028a027221 */ /* 0x000fe40000010000 */
[----:B------:R-:W-:Y:S01]  /*18ae0*/  LDSM.16.MT88.4 R136, [R136+0x11800] ;  /* 0x011800008888783b */ /* 0x000fe20000004200 */
        /* <DEDUP_REMOVED lines=107> */
.L_x_1168:
[----:B------:R-:W1:Y:S01]  /*191a0*/  S2R R232, SR_TID.X ;  /* 0x0000000000e87919 */ /* 0x000e620000002100 */
[----:B------:R-:W2:Y:S01]  /*191b0*/  LDC.64 R14, c[0x0][0x358] ;  /* 0x0000d600ff0e7b82 */ /* 0x000ea20000000a00 */
[----:B------:R-:W-:Y:S04]  /*191c0*/  DEPBAR.LE SB0, 0x0 ;  /* 0x000080000000791a */ /* 0x000fe80000000000 */
[----:B------:R-:W-:Y:S05]  /*191d0*/  WARPSYNC.ALL ;  /* 0x0000000000007948 */ /* 0x000fea0003800000 */
[----:B------:R-:W-:Y:S01]  /*191e0*/  BAR.SYNC.DEFER_BLOCKING 0x0 ;  /* 0x0000000000007b1d */ /* 0x000fe20000010000 */
[----:B------:R-:W-:Y:S02]  /*191f0*/  @!P5 IMAD.MOV.U32 R0, RZ, RZ, RZ ;  /* 0x000000ffff00d224 */ /* 0x000fe400078e00ff */
[----:B------:R-:W-:Y:S02]  /*19200*/  IMAD.MOV.U32 R12, RZ, RZ, R247 ;  /* 0x000000ffff0c7224 */ /* 0x000fe400078e00f7 */
[----:B------:R-:W-:Y:S01]  /*19210*/  IMAD.MOV.U32 R11, RZ, RZ, R246 ;  /* 0x000000ffff0b7224 */ /* 0x000fe200078e00f6 */
[----:B------:R-:W-:Y:S02]  /*19220*/  @!P5 IADD3 R3, P0, PT, RZ, -R0, RZ ;  /* 0x80000000ff03d210 */ /* 0x000fe40007f1e0ff */
[----:B--2---:R-:W-:Y:S02]  /*19230*/  @!P5 R2UR UR4, R14 ;  /* 0x000000000e04d2ca */ /* 0x004fe400000e0000 */
[----:B------:R-:W-:Y:S01]  /*19240*/  @!P5 R2UR UR5, R15 ;  /* 0x000000000f05d2ca */ /* 0x000fe200000e0000 */
[C---:B-1----:R-:W-:Y:S02]  /*19250*/  IMAD.SHL.U32 R241, R232.reuse, 0x8, RZ ;  /* 0x00000008e8f17824 */ /* 0x042fe400078e00ff */
[----:B------:R-:W-:Y:S01]  /*19260*/  IMAD.SHL.U32 R231, R232, 0x40, RZ ;  /* 0x00000040e8e77824 */ /* 0x000fe200078e00ff */
[----:B------:R-:W-:Y:S02]  /*19270*/  BSSY.RECONVERGENT B0, `(.L_x_1162) ;  /* 0x000004f000007945 */ /* 0x000fe40003800200 */
[----:B------:R-:W-:Y:S07]  /*19280*/  LOP3.LUT R228, R241, 0x38, RZ, 0xc0, !PT ;  /* 0x00000038f1e47812 */ /* 0x000fee00078ec0ff */
[----:B------:R-:W2:Y:S02]  /*19290*/  @!P5 LD.E R2, desc[UR4][R168.64+0x40] ;  /* 0x00004004a802d980 */ /* 0x000ea4000c101900 */
[----:B--2---:R-:W-:Y:S04]  /*192a0*/  @!P5 IMAD.SHL.U32 R0, R2, 0x100, RZ ;  /* 0x000001000200d824 */ /* 0x004fe800078e00ff */
[----:B------:R-:W-:Y:S05]  /*192b0*/  @!P5 IMAD.X R0, RZ, RZ, ~R0, P0 ;  /* 0x000000ffff00d224 */ /* 0x000fea00000e0e00 */
[----:B------:R-:W-:Y:S04]  /*192c0*/  @!P5 SHF.R.S64 R2, R3, 0x1f, R0 ;  /* 0x0000001f0302d819 */ /* 0x000fe80000001000 */
[----:B------:R-:W-:Y:S04]  /*192d0*/  @!P5 IADD3 R247, P0, PT, R247, R2, RZ ;  /* 0x00000002f7f7d210 */ /* 0x000fe80007f1e0ff */
[----:B------:R-:W-:Y:S01]  /*192e0*/  @!P5 LEA.HI.X.SX32 R246, R0, R246, 0x1, P0 ;  /* 0x000000f600f6d211 */ /* 0x000fe200000f0eff */
[----:B------:R-:W-:Y:S08]  /*192f0*/  @!P5 BRA `(.L_x_1163) ;  /* 0x000000040018d947 */ /* 0x000ff00003800000 */
[----:B------:R-:W-:Y:S01]  /*19300*/  VIADD R9, R233, 0xffffff00 ;  /* 0xffffff00e9097836 */ /* 0x000fe20000000000 */
[C---:B------:R-:W-:Y:S02]  /*19310*/  R2UR UR4, R14.reuse ;  /* 0x000000000e0472ca */ /* 0x040fe400000e0000 */
[C---:B------:R-:W-:Y:S02]  /*19320*/  R2UR UR5, R15.reuse ;  /* 0x000000000f0572ca */ /* 0x040fe400000e0000 */
[----:B------:R-:W-:Y:S02]  /*19330*/  IABS R7, R9 ;  /* 0x0000000900077213 */ /* 0x000fe40000000000 */
[----:B------:R-:W-:Y:S02]  /*19340*/  IABS R6, R233 ;  /* 0x000000e900067213 */ /* 0x000fe40000000000 */
[C---:B------:R-:W-:Y:S02]  /*19350*/  R2UR UR14, R14.reuse ;  /* 0x000000000e0e72ca */ /* 0x040fe400000e0000 */
[C---:B------:R-:W-:Y:S02]  /*19360*/  R2UR UR15, R15.reuse ;  /* 0x000000000f0f72ca */ /* 0x040fe400000e0000 */
[C---:B------:R-:W-:Y:S02]  /*19370*/  R2UR UR12, R14.reuse ;  /* 0x000000000e0c72ca */ /* 0x040fe400000e0000 */
[C---:B------:R-:W-:Y:S01]  /*19380*/  R2UR UR13, R15.reuse ;  /* 0x000000000f0d72ca */ /* 0x040fe200000e0000 */
[----:B------:R-:W2:Y:S01]  /*19390*/  LD.E R2, desc[UR4][R168.64+0x170] ;  /* 0x00017004a8027980 */ /* 0x000ea2000c101900 */
[----:B------:R-:W-:Y:S02]  /*193a0*/  R2UR UR10, R14 ;  /* 0x000000000e0a72ca */ /* 0x000fe400000e0000 */
[----:B------:R-:W-:Y:S02]  /*193b0*/  R2UR UR11, R15 ;  /* 0x000000000f0b72ca */ /* 0x000fe400000e0000 */
[-C--:B--2---:R-:W-:Y:S02]  /*193c0*/  IABS R0, R2.reuse ;  /* 0x0000000200007213 */ /* 0x084fe40000000000 */
[-C--:B------:R-:W-:Y:S02]  /*193d0*/  IABS R8, R2.reuse ;  /* 0x0000000200087213 */ /* 0x080fe40000000000 */
[----:B------:R-:W1:Y:S01]  /*193e0*/  I2F.RP R4, R0 ;  /* 0x0000000000047306 */ /* 0x000e620000209400 */
[----:B------:R-:W-:Y:S02]  /*193f0*/  LOP3.LUT R9, R9, R2, RZ, 0x3c, !PT ;  /* 0x0000000209097212 */ /* 0x000fe400078e3cff */
[----:B------:R-:W-:Y:S02]  /*19400*/  IMAD.MOV R8, RZ, RZ, -R8 ;  /* 0x000000ffff087224 */ /* 0x000fe400078e0a08 */
        /* <DEDUP_REMOVED lines=15> */
[----:B------:R-:W-:Y:S02]  /*19500*/  @!P1 IMAD.IADD R6, R6, 0x1, -R0 ;  /* 0x0000000106069824 */ /* 0x000fe400078e0a00 */
[----:B------:R-:W-:Y:S01]  /*19510*/  @!P0 VIADD R3, R3, 0x1 ;  /* 0x0000000103038836 */ /* 0x000fe20000000000 */
[-C--:B------:R-:W-:Y:S01]  /*19520*/  ISETP.GE.U32.AND P3, PT, R5, R0.reuse, PT ;  /* 0x000000000500720c */ /* 0x080fe20003f66070 */
[----:B------:R-:W-:Y:S01]  /*19530*/  @!P1 VIADD R4, R4, 0x1 ;  /* 0x0000000104049836 */ /* 0x000fe20000000000 */
[----:B------:R-:W-:Y:S02]  /*19540*/  ISETP.GE.U32.AND P4, PT, R6, R0, PT ;  /* 0x000000000600720c */ /* 0x000fe40003f86070 */
[----:B------:R-:W-:Y:S02]  /*19550*/  ISETP.NE.AND P0, PT, R2, RZ, PT ;  /* 0x000000ff0200720c */ /* 0x000fe40003f05270 */
[-C--:B------:R-:W-:Y:S04]  /*19560*/  LOP3.LUT R0, R233, R2.reuse, RZ, 0x3c, !PT ;  /* 0x00000002e9007212 */ /* 0x080fe800078e3cff */
[----:B------:R-:W-:Y:S02]  /*19570*/  ISETP.GE.AND P2, PT, R0, RZ, PT ;  /* 0x000000ff0000720c */ /* 0x000fe40003f46270 */
[----:B------:R-:W-:Y:S01]  /*19580*/  LOP3.LUT R0, RZ, R2, RZ, 0x33, !PT ;  /* 0x00000002ff007212 */ /* 0x000fe200078e33ff */
[----:B------:R-:W-:Y:S02]  /*19590*/  @P3 VIADD R3, R3, 0x1 ;  /* 0x0000000103033836 */ /* 0x000fe40000000000 */
[----:B------:R-:W-:Y:S02]  /*195a0*/  @P4 VIADD R4, R4, 0x1 ;  /* 0x0000000104044836 */ /* 0x000fe40000000000 */
[----:B------:R-:W-:Y:S05]  /*195b0*/  @!P6 IMAD.MOV R3, RZ, RZ, -R3 ;  /* 0x000000ffff03e224 */ /* 0x000fea00078e0a03 */
[C---:B------:R-:W-:Y:S01]  /*195c0*/  SEL R3, R0.reuse, R3, !P0 ;  /* 0x0000000300037207 */ /* 0x040fe20004000000 */
[----:B------:R-:W-:Y:S03]  /*195d0*/  @!P2 IMAD.MOV R4, RZ, RZ, -R4 ;  /* 0x000000ffff04a224 */ /* 0x000fe600078e0a04 */
[C---:B------:R-:W-:Y:S02]  /*195e0*/  LEA R8, P1, R3.reuse, R238, 0x2 ;  /* 0x000000ee03087211 */ /* 0x040fe400078210ff */
[----:B------:R-:W-:Y:S02]  /*195f0*/  SEL R0, R0, R4, !P0 ;  /* 0x0000000400007207 */ /* 0x000fe40004000000 */
[-C--:B------:R-:W-:Y:S01]  /*19600*/  LEA.HI.X.SX32 R9, R3, R239.reuse, 0x2, P1 ;  /* 0x000000ef03097211 */ /* 0x080fe200008f16ff */
[----:B------:R-:W2:Y:S01]  /*19610*/  LD.E.64 R4, desc[UR4][R168.64+0x40] ;  /* 0x00004004a8047980 */ /* 0x000ea2000c101b00 */
[C---:B------:R-:W-:Y:S04]  /*19620*/  LEA R6, P0, R0.reuse, R238, 0x2 ;  /* 0x000000ee00067211 */ /* 0x040fe800078010ff */
[C---:B------:R-:W-:Y:S01]  /*19630*/  LEA.HI.X.SX32 R7, R0.reuse, R239, 0x2, P0 ;  /* 0x000000ef00077211 */ /* 0x040fe200000f16ff */
[----:B------:R-:W-:Y:S01]  /*19640*/  IMAD.IADD R0, R0, 0x1, -R3 ;  /* 0x0000000100007824 */ /* 0x000fe200078e0a03 */
[----:B------:R1:W3:Y:S03]  /*19650*/  LD.E R10, desc[UR14][R8.64] ;  /* 0x0000000e080a7980 */ /* 0x0002e6000c101900 */
[----:B------:R-:W-:Y:S01]  /*19660*/  IMAD R2, R2, R0, -0x100 ;  /* 0xffffff0002027424 */ /* 0x000fe200078e0200 */
[----:B------:R-:W3:Y:S04]  /*19670*/  LD.E R9, desc[UR12][R6.64] ;  /* 0x0000000c06097980 */ /* 0x000ee8000c101900 */
[----:B-1----:R-:W-:Y:S01]  /*19680*/  SHF.R.S32.HI R8, RZ, 0x1f, R2 ;  /* 0x0000001fff087819 */ /* 0x002fe20000011402 */
[----:B------:R-:W4:Y:S01]  /*19690*/  LD.E.64 R6, desc[UR10][R168.64+0x28] ;  /* 0x0000280aa8067980 */ /* 0x000f22000c101b00 */
[-C--:B--2---:R-:W-:Y:S02]  /*196a0*/  IMAD R0, R5, R2.reuse, RZ ;  /* 0x0000000205007224 */ /* 0x084fe400078e02ff */
[C---:B------:R-:W-:Y:S04]  /*196b0*/  IMAD.WIDE.U32 R2, R4.reuse, R2, RZ ;  /* 0x0000000204027225 */ /* 0x040fe800078e00ff */
[----:B------:R-:W-:Y:S04]  /*196c0*/  IMAD R4, R4, R8, R0 ;  /* 0x0000000804047224 */ /* 0x000fe800078e0200 */
[----:B------:R-:W-:Y:S02]  /*196d0*/  IMAD.IADD R3, R3, 0x1, R4 ;  /* 0x0000000103037824 */ /* 0x000fe400078e0204 */
        /* <DEDUP_REMOVED lines=8> */
.L_x_1163:
[----:B------:R-:W-:Y:S05]  /*19760*/  BSYNC.RECONVERGENT B0 ;  /* 0x0000000000007941 */ /* 0x000fea0003800200 */
.L_x_1162:
[----:B------:R-:W1:Y:S01]  /*19770*/  S2UR UR9, SR_CgaCtaId ;  /* 0x00000000000979c3 */ /* 0x000e620000008800 */
[----:B------:R-:W-:Y:S01]  /*19780*/  ISETP.GE.AND P1, PT, R228, R248, PT ;  /* 0x000000f8e400720c */ /* 0x000fe20003f26270 */
[----:B------:R-:W-:Y:S01]  /*19790*/  UMOV UR10, 0x400 ;  /* 0x00000400000a7882 */ /* 0x000fe20000000000 */
[C---:B------:R-:W-:Y:S01]  /*197a0*/  LOP3.LUT R0, R241.reuse, 0x1c0, RZ, 0xc0, !PT ;  /* 0x000001c0f1007812 */ /* 0x040fe200078ec0ff */
[----:B------:R-:W-:Y:S01]  /*197b0*/  IMAD.SHL.U32 R11, R236, 0x20, RZ ;  /* 0x00000020ec0b7824 */ /* 0x000fe200078e00ff */
[C---:B------:R-:W-:Y:S01]  /*197c0*/  LOP3.LUT R3, R232.reuse, 0x38, RZ, 0xc0, !PT ;  /* 0x00000038e8037812 */ /* 0x040fe200078ec0ff */
[----:B------:R-:W-:Y:S01]  /*197d0*/  IMAD.SHL.U32 R230, R232, 0x20, RZ ;  /* 0x00000020e8e67824 */ /* 0x000fe200078e00ff */
[----:B------:R-:W-:Y:S01]  /*197e0*/  LOP3.LUT R2, R241, 0x1e00, RZ, 0xc0, !PT ;  /* 0x00001e00f1027812 */ /* 0x000fe200078ec0ff */
[----:B------:R-:W-:Y:S01]  /*197f0*/  IMAD.MOV.U32 R170, RZ, RZ, 0x20 ;  /* 0x00000020ffaa7424 */ /* 0x000fe200078e00ff */
[----:B------:R-:W-:Y:S01]  /*19800*/  LOP3.LUT R3, R228, R0, R3, 0x1e, !PT ;  /* 0x00000000e4037212 */ /* 0x000fe200078e1e03 */
[----:B------:R-:W-:Y:S01]  /*19810*/  IMAD.MOV.U32 R224, RZ, RZ, 0x40 ;  /* 0x00000040ffe07424 */ /* 0x000fe200078e00ff */
[----:B------:R-:W-:Y:S01]  /*19820*/  SHF.L.U64.HI R10, R236, 0x5, R237 ;  /* 0x00000005ec0a7819 */ /* 0x000fe200000102ed */
[----:B------:R-:W-:Y:S01]  /*19830*/  BSSY.RECONVERGENT B1, `(.L_x_1164) ;  /* 0x000023b000017945 */ /* 0x000fe20003800200 */
[----:B------:R-:W-:Y:S01]  /*19840*/  LOP3.LUT R3, R3, R2, RZ, 0xfc, !PT ;  /* 0x0000000203037212 */ /* 0x000fe200078efcff */
[----:B------:R-:W-:Y:S01]  /*19850*/  @!P1 IMAD.MOV.U32 R4, RZ, RZ, R247 ;  /* 0x000000ffff049224 */ /* 0x000fe200078e00f7 */
[C---:B------:R-:W-:Y:S01]  /*19860*/  @!P1 R2UR UR32, R14.reuse ;  /* 0x000000000e2092ca */ /* 0x040fe200000e0000 */
[--C-:B------:R-:W-:Y:S01]  /*19870*/  @!P1 IMAD.MOV.U32 R5, RZ, RZ, R246.reuse ;  /* 0x000000ffff059224 */ /* 0x100fe200078e00f6 */
[C---:B------:R-:W-:Y:S01]  /*19880*/  @!P1 R2UR UR33, R15.reuse ;  /* 0x000000000f2192ca */ /* 0x040fe200000e0000 */
[----:B------:R-:W2:Y:S01]  /*19890*/  LDCU.64 UR4, c[0x0][0x358] ;  /* 0x00006b00ff0477ac */ /* 0x000ea20008000a00 */
[C---:B------:R-:W-:Y:S02]  /*198a0*/  @!P1 R2UR UR30, R14.reuse ;  /* 0x000000000e1e92ca */ /* 0x040fe400000e0000 */
[----:B------:R-:W-:Y:S02]  /*198b0*/  @!P1 R2UR UR31, R15 ;  /* 0x000000000f1f92ca */ /* 0x000fe400000e0000 */
[----:B------:R-:W-:Y:S01]  /*198c0*/  IADD3 R2, P0, PT, R11, R247, RZ ;  /* 0x000000f70b027210 */ /* 0x000fe20007f1e0ff */
[----:B-1----:R-:W-:Y:S01]  /*198d0*/  ULEA UR8, UR9, UR10, 0x18 ;  /* 0x0000000a09087291 */ /* 0x002fe2000f8ec0ff */
[C---:B------:R-:W-:Y:S02]  /*198e0*/  @!P1 R2UR UR28, R14.reuse ;  /* 0x000000000e1c92ca */ /* 0x040fe400000e0000 */
[----:B------:R-:W-:Y:S02]  /*198f0*/  @!P1 R2UR UR29, R15 ;  /* 0x000000000f1d92ca */ /* 0x000fe400000e0000 */
[----:B------:R-:W-:Y:S02]  /*19900*/  @!P1 R2UR UR26, R14 ;  /* 0x000000000e1a92ca */ /* 0x000fe400000e0000 */
[----:B------:R-:W-:Y:S01]  /*19910*/  LEA R149, R3, UR8, 0x1 ;  /* 0x0000000803957c11 */ /* 0x000fe2000f8e08ff */
[----:B------:R-:W-:Y:S01]  /*19920*/  IMAD.X R3, R10, 0x1, R246, P0 ;  /* 0x000000010a037824 */ /* 0x000fe200000e06f6 */
[-C--:B------:R-:W-:Y:S02]  /*19930*/  IADD3 R6, P0, PT, R2, R11.reuse, RZ ;  /* 0x0000000b02067210 */ /* 0x080fe40007f1e0ff */
[----:B------:R-:W-:Y:S01]  /*19940*/  @!P1 R2UR UR27, R15 ;  /* 0x000000000f1b92ca */ /* 0x000fe200000e0000 */
[----:B------:R-:W-:Y:S01]  /*19950*/  @!PT LDS RZ, [RZ] ;  /* 0x00000000fffff984 */ /* 0x000fe20000000800 */
[----:B------:R-:W-:Y:S01]  /*19960*/  @!PT LDS RZ, [RZ] ;  /* 0x00000000fffff984 */ /* 0x000fe20000000800 */
[----:B------:R-:W-:Y:S01]  /*19970*/  @!PT LDS RZ, [RZ] ;  /* 0x00000000fffff984 */ /* 0x000fe20000000800 */
[----:B------:R1:W-:Y:S01]  /*19980*/  @!P1 LDGSTS.E.BYPASS.LTC128B.128 [R149+0xa000], desc[UR32][R4.64] ;  /* 0x0a00000004959fae */ /* 0x0003e2000b981a20 */
[----:B------:R-:W-:Y:S01]  /*19990*/  @!P1 R2UR UR24, R14 ;  /* 0x000000000e1892ca */ /* 0x000fe200000e0000 */
[--C-:B------:R-:W-:Y:S01]  /*199a0*/  IMAD.X R7, R3, 0x1, R10.reuse, P0 ;  /* 0x0000000103077824 */ /* 0x100fe200000e060a */
[-C--:B------:R-:W-:Y:S02]  /*199b0*/  IADD3 R8, P0, PT, R6, R11.reuse, RZ ;  /* 0x0000000b06087210 */ /* 0x080fe40007f1e0ff */
[----:B------:R-:W-:Y:S01]  /*199c0*/  @P1 STS.128 [R149+0xa000], RZ ;  /* 0x00a000ff95001388 */ /* 0x000fe20000000c00 */
[----:B------:R-:W-:Y:S02]  /*199d0*/  @!P1 R2UR UR25, R15 ;  /* 0x000000000f1992ca */ /* 0x000fe400000e0000 */
[C---:B------:R-:W-:Y:S02]  /*199e0*/  @!P1 R2UR UR22, R14.reuse ;  /* 0x000000000e1692ca */ /* 0x040fe400000e0000 */
[----:B------:R-:W-:Y:S01]  /*199f0*/  @!PT LDS RZ, [RZ] ;  /* 0x00000000fffff984 */ /* 0x000fe20000000800 */
[----:B------:R-:W-:Y:S01]  /*19a00*/  @!PT LDS RZ, [RZ] ;  /* 0x00000000fffff984 */ /* 0x000fe20000000800 */
[----:B------:R-:W-:Y:S01]  /*19a10*/  @!PT LDS RZ, [RZ] ;  /* 0x00000000fffff984 */ /* 0x000fe20000000800 */
[----:B------:R3:W-:Y:S01]  /*19a20*/  @!P1 LDGSTS.E.BYPASS.LTC128B.128 [R149+0xa800], desc[UR30][R2.64] ;  /* 0x0a80000002959fae */ /* 0x0007e2000b981a1e */
[--C-:B------:R-:W-:Y:S01]  /*19a30*/  IMAD.X R9, R7, 0x1, R10.reuse, P0 ;  /* 0x0000000107097824 */ /* 0x100fe200000e060a */
[C---:B------:R-:W-:Y:S03]  /*19a40*/  @!P1 R2UR UR23, R15.reuse ;  /* 0x000000000f1792ca */ /* 0x040fe600000e0000 */
[----:B------:R-:W-:Y:S01]  /*19a50*/  @P1 STS.128 [R149+0xa800], RZ ;  /* 0x00a800ff95001388 */ /* 0x000fe20000000c00 */
[C---:B------:R-:W-:Y:S02]  /*19a60*/  @!P1 R2UR UR20, R14.reuse ;  /* 0x000000000e1492ca */ /* 0x040fe400000e0000 */
[C---:B------:R-:W-:Y:S02]  /*19a70*/  @!P1 R2UR UR21, R15.reuse ;  /* 0x000000000f1592ca */ /* 0x040fe400000e0000 */
[----:B------:R-:W-:Y:S01]  /*19a80*/  @!PT LDS RZ, [RZ] ;  /* 0x00000000fffff984 */ /* 0x000fe20000000800 */
[----:B------:R-:W-:Y:S01]  /*19a90*/  @!PT LDS RZ, [RZ] ;  /* 0x00000000fffff984 */ /* 0x000fe20000000800 */
[----:B------:R-:W-:Y:S01]  /*19aa0*/  @!PT LDS RZ, [RZ] ;  /* 0x00000000fffff984 */ /* 0x000fe20000000800 */
[----:B------:R-:W-:Y:S01]  /*19ab0*/  @!P1 LDGSTS.E.BYPASS.LTC128B.128 [R149+0xb000], desc[UR28][R6.64] ;  /* 0x0b00000006959fae */ /* 0x000fe2000b981a1c */
[C---:B------:R-:W-:Y:S02]  /*19ac0*/  @!P1 R2UR UR18, R14.reuse ;  /* 0x000000000e1292ca */ /* 0x040fe400000e0000 */
[C---:B------:R-:W-:Y:S02]  /*19ad0*/  @!P1 R2UR UR19, R15.reuse ;  /* 0x000000000f1392ca */ /* 0x040fe400000e0000 */
[----:B------:R-:W-:Y:S01]  /*19ae0*/  @P1 STS.128 [R149+0xb000], RZ ;  /* 0x00b000ff95001388 */ /* 0x000fe20000000c00 */
[C---:B------:R-:W-:Y:S02]  /*19af0*/  @!P1 R2UR UR16, R14.reuse ;  /* 0x000000000e1092ca */ /* 0x040fe400000e0000 */
[C---:B------:R-:W-:Y:S02]  /*19b00*/  @!P1 R2UR UR17, R15.reuse ;  /* 0x000000000f1192ca */ /* 0x040fe400000e0000 */
[----:B------:R-:W-:Y:S01]  /*19b10*/  @!PT LDS RZ, [RZ] ;  /* 0x00000000fffff984 */ /* 0x000fe20000000800 */
[----:B------:R-:W-:Y:S01]  /*19b20*/  @!PT LDS RZ, [RZ] ;  /* 0x00000000fffff984 */ /* 0x000fe20000000800 */
[----:B------:R-:W-:Y:S01]  /*19b30*/  @!PT LDS RZ, [RZ] ;  /* 0x00000000fffff984 */ /* 0x000fe20000000800 */
[----:B------:R4:W-:Y:S01]  /*19b40*/  @!P1 LDGSTS.E.BYPASS.LTC128B.128 [R149+0xb800], desc[UR26][R8.64] ;  /* 0x0b80000008959fae */ /* 0x0009e2000b981a1a */
[----:B------:R-:W-:Y:S02]  /*19b50*/  @!P1 R2UR UR14, R14 ;  /* 0x000000000e0e92ca */ /* 0x000fe400000e0000 */
[-C--:B-1----:R-:W-:Y:S02]  /*19b60*/  IADD3 R4, P0, PT, R8, R11.reuse, RZ ;  /* 0x0000000b08047210 */ /* 0x082fe40007f1e0ff */
[----:B------:R-:W-:Y:S01]  /*19b70*/  @P1 STS.128 [R149+0xb800], RZ ;  /* 0x00b800ff95001388 */ /* 0x000fe20000000c00 */
[----:B------:R-:W-:Y:S02]  /*19b80*/  @!P1 R2UR UR15, R15 ;  /* 0x000000000f0f92ca */ /* 0x000fe400000e0000 */
[----:B------:R-:W-:Y:S01]  /*19b90*/  @!P1 R2UR UR12, R14 ;  /* 0x000000000e0c92ca */ /* 0x000fe200000e0000 */
[--C-:B------:R-:W-:Y:S01]  /*19ba0*/  IMAD.X R5, R9, 0x1, R10.reuse, P0 ;  /* 0x0000000109057824 */ /* 0x100fe200000e060a */
[----:B------:R-:W-:Y:S02]  /*19bb0*/  @!P1 R2UR UR13, R15 ;  /* 0x000000000f0d92ca */ /* 0x000fe400000e0000 */
[-C--:B---3--:R-:W-:Y:S02]  /*19bc0*/  IADD3 R2, P0, PT, R4, R11.reuse, RZ ;  /* 0x0000000b04027210 */ /* 0x088fe40007f1e0ff */
[----:B------:R-:W-:Y:S01]  /*19bd0*/  @!PT LDS RZ, [RZ] ;  /* 0x00000000fffff984 */ /* 0x000fe20000000800 */
[----:B------:R-:W-:Y:S01]  /*19be0*/  @!PT LDS RZ, [RZ] ;  /* 0x00000000fffff984 */ /* 0x000fe20000000800 */
[----:B------:R-:W-:Y:S01]  /*19bf0*/  @!PT LDS RZ, [RZ] ;  /* 0x00000000fffff984 */ /* 0x000fe20000000800 */
[----:B------:R1:W-:Y:S01]  /*19c00*/  @!P1 LDGSTS.E.BYPASS.LTC128B.128 [R149+0xc000], desc[UR24][R4.64] ;  /* 0x0c00000004959fae */ /* 0x0003e2000b981a18 */
[C---:B------:R-:W-:Y:S02]  /*19c10*/  @!P1 R2UR UR40, R14.reuse ;  /* 0x000000000e2892ca */ /* 0x040fe400000e0000 */
[--C-:B------:R-:W-:Y:S02]  /*19c20*/  IMAD.X R3, R5, 0x1, R10.reuse, P0 ;  /* 0x0000000105037824 */ /* 0x100fe400000e060a */
[----:B------:R-:W-:Y:S01]  /*19c30*/  @P1 STS.128 [R149+0xc000], RZ ;  /* 0x00c000ff95001388 */ /* 0x000fe20000000c00 */
[C---:B------:R-:W-:Y:S02]  /*19c40*/  @!P1 R2UR UR41, R15.reuse ;  /* 0x000000000f2992ca */ /* 0x040fe400000e0000 */
[C---:B------:R-:W-:Y:S02]  /*19c50*/  @!P1 R2UR UR38, R14.reuse ;  /* 0x000000000e2692ca */ /* 0x040fe400000e0000 */
[----:B------:R-:W-:Y:S01]  /*19c60*/  @!PT LDS RZ, [RZ] ;  /* 0x00000000fffff984 */ /* 0x000fe20000000800 */
[----:B------:R-:W-:Y:S01]  /*19c70*/  @!PT LDS RZ, [RZ] ;  /* 0x00000000fffff984 */ /* 0x000fe20000000800 */
[----:B------:R-:W-:Y:S01]  /*19c80*/  @!PT LDS RZ, [RZ] ;  /* 0x00000000fffff984 */ /* 0x000fe20000000800 */
[----:B------:R3:W-:Y:S01]  /*19c90*/  @!P1 LDGSTS.E.BYPASS.LTC128B.128 [R149+0xc800], desc[UR22][R2.64] ;  /* 0x0c80000002959fae */ /* 0x0007e2000b981a16 */
[C---:B------:R-:W-:Y:S02]  /*19ca0*/  @!P1 R2UR UR39, R15.reuse ;  /* 0x000000000f2792ca */ /* 0x040fe400000e0000 */
[----:B------:R-:W-:Y:S02]  /*19cb0*/  @!P1 R2UR UR36, R14 ;  /* 0x000000000e2492ca */ /* 0x000fe400000e0000 */
[----:B------:R-:W-:Y:S01]  /*19cc0*/  @P1 STS.128 [R149+0xc800], RZ ;  /* 0x00c800ff95001388 */ /* 0x000fe20000000c00 */
[C---:B------:R-:W-:Y:S02]  /*19cd0*/  @!P1 R2UR UR37, R15.reuse ;  /* 0x000000000f2592ca */ /* 0x040fe400000e0000 */
[-C--:B----4-:R-:W-:Y:S02]  /*19ce0*/  IADD3 R8, P0, PT, R2, R11.reuse, RZ ;  /* 0x0000000b02087210 */ /* 0x090fe40007f1e0ff */
[----:B------:R-:W-:Y:S02]  /*19cf0*/  @!P1 R2UR UR34, R14 ;  /* 0x000000000e2292ca */ /* 0x000fe400000e0000 */
[----:B------:R-:W-:Y:S01]  /*19d00*/  @!P1 R2UR UR35, R15 ;  /* 0x000000000f2392ca */ /* 0x000fe200000e0000 */
[--C-:B------:R-:W-:Y:S01]  /*19d10*/  IMAD.X R9, R3, 0x1, R10.reuse, P0 ;  /* 0x0000000103097824 */ /* 0x100fe200000e060a */
[-C--:B------:R-:W-:Y:S02]  /*19d20*/  IADD3 R6, P0, PT, R8, R11.reuse, RZ ;  /* 0x0000000b08067210 */ /* 0x080fe40007f1e0ff */
[----:B------:R-:W-:Y:S02]  /*19d30*/  @!P1 R2UR UR10, R14 ;  /* 0x000000000e0a92ca */ /* 0x000fe400000e0000 */
[----:B------:R-:W-:Y:S01]  /*19d40*/  @!PT LDS RZ, [RZ] ;  /* 0x00000000fffff984 */ /* 0x000fe20000000800 */
[----:B------:R-:W-:Y:S01]  /*19d50*/  @!PT LDS RZ, [RZ] ;  /* 0x00000000fffff984 */ /* 0x000fe20000000800 */
[----:B------:R-:W-:Y:S01]  /*19d60*/  @!PT LDS RZ, [RZ] ;  /* 0x00000000fffff984 */ /* 0x000fe20000000800 */
[----:B------:R-:W-:Y:S01]  /*19d70*/  @!P1 LDGSTS.E.BYPASS.LTC128B.128 [R149+0xd000], desc[UR20][R8.64] ;  /* 0x0d00000008959fae */ /* 0x000fe2000b981a14 */
[--C-:B------:R-:W-:Y:S01]  /*19d80*/  IMAD.X R7, R9, 0x1, R10.reuse, P0 ;  /* 0x0000000109077824 */ /* 0x100fe200000e060a */
[-C--:B-1----:R-:W-:Y:S03]  /*19d90*/  IADD3 R4, P0, PT, R6, R11.reuse, RZ ;  /* 0x0000000b06047210 */ /* 0x082fe60007f1e0ff */
[----:B------:R-:W-:Y:S01]  /*19da0*/  @P1 STS.128 [R149+0xd000], RZ ;  /* 0x00d000ff95001388 */ /* 0x000fe20000000c00 */
[----:B------:R-:W-:Y:S01]  /*19db0*/  @!P1 R2UR UR11, R15 ;  /* 0x000000000f0b92ca */ /* 0x000fe200000e0000 */
[----:B------:R-:W-:Y:S03]  /*19dc0*/  IMAD.X R5, R7, 0x1, R10, P0 ;  /* 0x0000000107057824 */ /* 0x000fe600000e060a */
[----:B------:R-:W-:Y:S01]  /*19dd0*/  @!PT LDS RZ, [RZ] ;  /* 0x00000000fffff984 */ /* 0x000fe20000000800 */
[----:B------:R-:W-:Y:S01]  /*19de0*/  @!PT LDS RZ, [RZ] ;  /* 0x00000000fffff984 */ /* 0x000fe20000000800 */
[----:B------:R-:W-:Y:S01]  /*19df0*/  @!PT LDS RZ, [RZ] ;  /* 0x00000000fffff984 */ /* 0x000fe20000000800 */
[----:B------:R1:W-:Y:S01]  /*19e00*/  @!P1 LDGSTS.E.BYPASS.LTC128B.128 [R149+0xd800], desc[UR18][R6.64] ;  /* 0x0d80000006959fae */ /* 0x0003e2000b981a12 */
[C---:B------:R-:W-:Y:S02]  /*19e10*/  LOP3.LUT R172, R231.reuse, 0x1c0, RZ, 0xc0, !PT ;  /* 0x000001c0e7ac7812 */ /* 0x040fe400078ec0ff */
[-C--:B---3--:R-:W-:Y:S02]  /*19e20*/  IADD3 R2, P0, PT, R4, R11.reuse, RZ ;  /* 0x0000000b04027210 */ /* 0x088fe40007f1e0ff */
[----:B------:R-:W-:Y:S01]  /*19e30*/  @P1 STS.128 [R149+0xd800], RZ ;  /* 0x00d800ff95001388 */ /* 0x000fe20000000c00 */
[----:B------:R-:W-:Y:S02]  /*19e40*/  LOP3.LUT R172, R172, 0x8, R232, 0xf8, !PT ;  /* 0x00000008acac7812 */ /* 0x000fe400078ef8e8 */
[----:B------:R-:W-:Y:S02]  /*19e50*/  LOP3.LUT R0, R231, 0x400, RZ, 0xc0, !PT ;  /* 0x00000400e7007812 */ /* 0x000fe400078ec0ff */
[----:B------:R-:W-:Y:S01]  /*19e60*/  @!PT LDS RZ, [RZ] ;  /* 0x00000000fffff984 */ /* 0x000fe20000000800 */
[----:B------:R-:W-:Y:S01]  /*19e70*/  @!PT LDS RZ, [RZ] ;  /* 0x00000000fffff984 */ /* 0x000fe20000000800 */
[----:B------:R-:W-:Y:S01]  /*19e80*/  @!PT LDS RZ, [RZ] ;  /* 0x00000000fffff984 */ /* 0x000fe20000000800 */
[----:B------:R3:W-:Y:S01]  /*19e90*/  @!P1 LDGSTS.E.BYPASS.LTC128B.128 [R149+0xe000], desc[UR16][R4.64] ;  /* 0x0e00000004959fae */ /* 0x0007e2000b981a10 */
[----:B------:R-:W-:Y:S01]  /*19ea0*/  IMAD.X R3, R5, 0x1, R10, P0 ;  /* 0x0000000105037824 */ /* 0x000fe200000e060a */
[-C--:B------:R-:W-:Y:S03]  /*19eb0*/  LOP3.LUT R172, R172, R228.reuse, RZ, 0x3c, !PT ;  /* 0x000000e4acac7212 */ /* 0x080fe600078e3cff */
[----:B------:R-:W-:Y:S01]  /*19ec0*/  @P1 STS.128 [R149+0xe000], RZ ;  /* 0x00e000ff95001388 */ /* 0x000fe20000000c00 */
[----:B------:R-:W-:Y:S01]  /*19ed0*/  SHF.R.U32.HI R229, RZ, 0x1, R232 ;  /* 0x00000001ffe57819 */ /* 0x000fe200000116e8 */
[----:B------:R-:W-:Y:S03]  /*19ee0*/  IMAD R172, R172, 0x2, R0 ;  /* 0x00000002acac7824 */ /* 0x000fe600078e0200 */
[----:B------:R-:W-:Y:S01]  /*19ef0*/  @!PT LDS RZ, [RZ] ;  /* 0x00000000fffff984 */ /* 0x000fe20000000800 */
[----:B------:R-:W-:Y:S01]  /*19f00*/  @!PT LDS RZ, [RZ] ;  /* 0x00000000fffff984 */ /* 0x000fe20000000800 */
[----:B------:R-:W-:Y:S01]  /*19f10*/  @!PT LDS RZ, [RZ] ;  /* 0x00000000fffff984 */ /* 0x000fe20000000800 */
[----:B------:R4:W-:Y:S01]  /*19f20*/  @!P1 LDGSTS.E.BYPASS.LTC128B.128 [R149+0xe800], desc[UR14][R2.64] ;  /* 0x0e80000002959fae */ /* 0x0009e2000b981a0e */
[----:B------:R-:W-:Y:S02]  /*19f30*/  LOP3.LUT R0, R229, 0x8, RZ, 0xc0, !PT ;  /* 0x00000008e5007812 */ /* 0x000fe400078ec0ff */
[----:B------:R-:W-:Y:S02]  /*19f40*/  LOP3.LUT R230, R230, 0x7c00, RZ, 0xc0, !PT ;  /* 0x00007c00e6e67812 */ /* 0x000fe400078ec0ff */
[----:B------:R-:W-:Y:S01]  /*19f50*/  @P1 STS.128 [R149+0xe800], RZ ;  /* 0x00e800ff95001388 */ /* 0x000fe20000000c00 */
[--C-:B------:R-:W-:Y:S02]  /*19f60*/  LOP3.LUT R0, R0, 0x1c0, R231.reuse, 0xf8, !PT ;  /* 0x000001c000007812 */ /* 0x100fe400078ef8e7 */
[----:B------:R-:W-:Y:S02]  /*19f70*/  LOP3.LUT P2, RZ, R232, 0x4, RZ, 0xc0, !PT ;  /* 0x00000004e8ff7812 */ /* 0x000fe4000784c0ff */
[----:B------:R-:W-:Y:S02]  /*19f80*/  LOP3.LUT R171, R0, R228, RZ, 0x3c, !PT ;  /* 0x000000e400ab7212 */ /* 0x000fe400078e3cff */
[-C--:B-1----:R-:W-:Y:S02]  /*19f90*/  IADD3 R6, P0, PT, R2, R11.reuse, RZ ;  /* 0x0000000b02067210 */ /* 0x082fe40007f1e0ff */
[----:B------:R-:W-:Y:S03]  /*19fa0*/  SEL R224, R224, 0xffffffc0, !P2 ;  /* 0xffffffc0e0e07807 */ /* 0x000fe60005000000 */
[--C-:B------:R-:W-:Y:S01]  /*19fb0*/  IMAD.X R7, R3, 0x1, R10.reuse, P0 ;  /* 0x0000000103077824 */ /* 0x100fe200000e060a */
[-C--:B---3--:R-:W-:Y:S04]  /*19fc0*/  IADD3 R4, P0, PT, R6, R11.reuse, RZ ;  /* 0x0000000b06047210 */ /* 0x088fe80007f1e0ff */
[----:B------:R-:W-:Y:S01]  /*19fd0*/  @!PT LDS RZ, [RZ] ;  /* 0x00000000fffff984 */ /* 0x000fe20000000800 */
[----:B------:R-:W-:Y:S01]  /*19fe0*/  @!PT LDS RZ, [RZ] ;  /* 0x00000000fffff984 */ /* 0x000fe20000000800 */
[----:B------:R-:W-:Y:S01]  /*19ff0*/  @!PT LDS RZ, [RZ] ;  /* 0x00000000fffff984 */ /* 0x000fe20000000800 */
[----:B------:R1:W-:Y:S01]  /*1a000*/  @!P1 LDGSTS.E.BYPASS.LTC128B.128 [R149+0xf000], desc[UR12][R6.64] ;  /* 0x0f00000006959fae */ /* 0x0003e2000b981a0c */
[--C-:B------:R-:W-:Y:S04]  /*1a010*/  IMAD.X R5, R7, 0x1, R10.reuse, P0 ;  /* 0x0000000107057824 */ /* 0x100fe800000e060a */
[----:B------:R-:W-:Y:S01]  /*1a020*/  @P1 STS.128 [R149+0xf000], RZ ;  /* 0x00f000ff95001388 */ /* 0x000fe20000000c00 */
[-C--:B----4-:R-:W-:Y:S04]  /*1a030*/  IADD3 R2, P0, PT, R4, R11.reuse, RZ ;  /* 0x0000000b04027210 */ /* 0x090fe80007f1e0ff */
[----:B------:R-:W-:Y:S01]  /*1a040*/  @!PT LDS RZ, [RZ] ;  /* 0x00000000fffff984 */ /* 0x000fe20000000800 */
[----:B------:R-:W-:Y:S01]  /*1a050*/  @!PT LDS RZ, [RZ] ;  /* 0x00000000fffff984 */ /* 0x000fe20000000800 */
[----:B------:R-:W-:Y:S01]  /*1a060*/  @!PT LDS RZ, [RZ] ;  /* 0x00000000fffff984 */ /* 0x000fe20000000800 */
[----:B------:R3:W-:Y:S01]  /*1a070*/  @!P1 LDGSTS.E.BYPASS.LTC128B.128 [R149+0xf800], desc[UR40][R4.64] ;  /* 0x0f80000004959fae */ /* 0x0007e2000b981a28 */
[--C-:B------:R-:W-:Y:S04]  /*1a080*/  IMAD.X R3, R5, 0x1, R10.reuse, P0 ;  /* 0x0000000105037824 */ /* 0x100fe800000e060a */
[----:B------:R-:W-:Y:S05]  /*1a090*/  @P1 STS.128 [R149+0xf800], RZ ;  /* 0x00f800ff95001388 */ /* 0x000fea0000000c00 */
[----:B------:R-:W-:Y:S01]  /*1a0a0*/  @!PT LDS RZ, [RZ] ;  /* 0x00000000fffff984 */ /* 0x000fe20000000800 */
[----:B------:R-:W-:Y:S01]  /*1a0b0*/  @!PT LDS RZ, [RZ] ;  /* 0x00000000fffff984 */ /* 0x000fe20000000800 */
[----:B------:R-:W-:Y:S01]  /*1a0c0*/  @!PT LDS RZ, [RZ] ;  /* 0x00000000fffff984 */ /* 0x000fe20000000800 */
[----:B------:R4:W-:Y:S05]  /*1a0d0*/  @!P1 LDGSTS.E.BYPASS.LTC128B.128 [R149+0x10000], desc[UR38][R2.64] ;  /* 0x1000000002959fae */ /* 0x0009ea000b981a26 */
[----:B------:R-:W-:Y:S01]  /*1a0e0*/  @P1 STS.128 [R149+0x10000], RZ ;  /* 0x010000ff95001388 */ /* 0x000fe20000000c00 */
[-C--:B-1----:R-:W-:Y:S05]  /*1a0f0*/  IADD3 R6, P0, PT, R2, R11.reuse, RZ ;  /* 0x0000000b02067210 */ /* 0x082fea0007f1e0ff */
[--C-:B------:R-:W-:Y:S01]  /*1a100*/  IMAD.X R7, R3, 0x1, R10.reuse, P0 ;  /* 0x0000000103077824 */ /* 0x100fe200000e060a */
[-C--:B---3--:R-:W-:Y:S04]  /*1a110*/  IADD3 R4, P0, PT, R6, R11.reuse, RZ ;  /* 0x0000000b06047210 */ /* 0x088fe80007f1e0ff */
[----:B------:R-:W-:Y:S01]  /*1a120*/  @!PT LDS RZ, [RZ] ;  /* 0x00000000fffff984 */ /* 0x000fe20000000800 */
[----:B------:R-:W-:Y:S01]  /*1a130*/  @!PT LDS RZ, [RZ] ;  /* 0x00000000fffff984 */ /* 0x000fe20000000800 */
[----:B------:R-:W-:Y:S01]  /*1a140*/  @!PT LDS RZ, [RZ] ;  /* 0x00000000fffff984 */ /* 0x000fe20000000800 */
[----:B------:R-:W-:Y:S01]  /*1a150*/  @!P1 LDGSTS.E.BYPASS.LTC128B.128 [R149+0x10800], desc[UR36][R6.64] ;  /* 0x1080000006959fae */ /* 0x000fe2000b981a24 */
[--C-:B------:R-:W-:Y:S04]  /*1a160*/  IMAD.X R5, R7, 0x1, R10.reuse, P0 ;  /* 0x0000000107057824 */ /* 0x100fe800000e060a */
[----:B------:R-:W-:Y:S01]  /*1a170*/  @P1 STS.128 [R149+0x10800], RZ ;  /* 0x010800ff95001388 */ /* 0x000fe20000000c00 */
[----:B------:R-:W-:Y:S01]  /*1a180*/  @!P1 IADD3 R8, P0, PT, R4, R11, RZ ;  /* 0x0000000b04089210 */ /* 0x000fe20007f1e0ff */
[----:B----4-:R-:W-:Y:S01]  /*1a190*/  VIADD R3, R172, UR8 ;  /* 0x00000008ac037c36 */ /* 0x010fe20008000000 */
[----:B------:R-:W-:Y:S02]  /*1a1a0*/  LOP3.LUT R2, R230, 0x200, R231, 0xf8, !PT ;  /* 0x00000200e6027812 */ /* 0x000fe400078ef8e7 */
[----:B------:R-:W-:Y:S01]  /*1a1b0*/  @!PT LDS RZ, [RZ] ;  /* 0x00000000fffff984 */ /* 0x000fe20000000800 */
[----:B------:R-:W-:Y:S01]  /*1a1c0*/  @!PT LDS RZ, [RZ] ;  /* 0x00000000fffff984 */ /* 0x000fe20000000800 */
[----:B------:R-:W-:Y:S01]  /*1a1d0*/  @!PT LDS RZ, [RZ] ;  /* 0x00000000fffff984 */ /* 0x000fe20000000800 */
[----:B------:R-:W-:Y:S01]  /*1a1e0*/  @!P1 LDGSTS.E.BYPASS.LTC128B.128 [R149+0x11000], desc[UR34][R4.64] ;  /* 0x1100000004959fae */ /* 0x000fe2000b981a22 */
[----:B------:R-:W-:Y:S01]  /*1a1f0*/  @!P1 IMAD.X R9, R5, 0x1, R10, P0 ;  /* 0x0000000105099824 */ /* 0x000fe200000e060a */
[----:B------:R-:W-:Y:S03]  /*1a200*/  LOP3.LUT R0, R2, R171, RZ, 0xfc, !PT ;  /* 0x000000ab02007212 */ /* 0x000fe600078efcff */
[----:B------:R-:W-:Y:S01]  /*1a210*/  @P1 STS.128 [R149+0x11000], RZ ;  /* 0x011000ff95001388 */ /* 0x000fe20000000c00 */
[----:B------:R-:W-:Y:S02]  /*1a220*/  LOP3.LUT P0, RZ, R232, 0x2, RZ, 0xc0, !PT ;  /* 0x00000002e8ff7812 */ /* 0x000fe4000780c0ff */
[----:B------:R-:W-:Y:S02]  /*1a230*/  LEA R2, R0, UR8, 0x1 ;  /* 0x0000000800027c11 */ /* 0x000fe4000f8e08ff */
[----:B------:R-:W-:Y:S01]  /*1a240*/  @!PT LDS RZ, [RZ] ;  /* 0x00000000fffff984 */ /* 0x000fe20000000800 */
[----:B------:R-:W-:Y:S01]  /*1a250*/  @!PT LDS RZ, [RZ] ;  /* 0x00000000fffff984 */ /* 0x000fe20000000800 */
[----:B------:R-:W-:Y:S01]  /*1a260*/  @!PT LDS RZ, [RZ] ;  /* 0x00000000fffff984 */ /* 0x000fe20000000800 */
[----:B------:R1:W-:Y:S01]  /*1a270*/  @!P1 LDGSTS.E.BYPASS.LTC128B.128 [R149+0x11800], desc[UR10][R8.64] ;  /* 0x1180000008959fae */ /* 0x0003e2000b981a0a */
[----:B------:R-:W-:Y:S02]  /*1a280*/  SEL R170, R170, 0xffffffe0, !P0 ;  /* 0xffffffe0aaaa7807 */ /* 0x000fe40004000000 */
[----:B------:R-:W-:Y:S02]  /*1a290*/  ISETP.NE.AND P0, PT, R240, RZ, PT ;  /* 0x000000fff000720c */ /* 0x000fe40003f05270 */
[----:B------:R-:W-:Y:S01]  /*1a2a0*/  @P1 STS.128 [R149+0x11800], RZ ;  /* 0x011800ff95001388 */ /* 0x000fe20000000c00 */
[C-C-:B------:R-:W-:Y:S04]  /*1a2b0*/  IMAD.IADD R176, R2.reuse, 0x1, R170.reuse ;  /* 0x0000000102b07824 */ /* 0x140fe800078e02aa */
[----:B------:R3:W-:Y:S01]  /*1a2c0*/  LDSM.16.M88.4 R128, [R2] ;  /* 0x000000000280783b */ /* 0x0007e20000000200 */
[C---:B------:R-:W-:Y:S04]  /*1a2d0*/  IMAD.IADD R0, R3.reuse, 0x1, R170 ;  /* 0x0000000103007824 */ /* 0x040fe800078e02aa */
[----:B------:R-:W-:Y:S05]  /*1a2e0*/  LDSM.16.M88.4 R16, [R172+UR8+0x2800] ;  /* 0x00280008ac10783b */ /* 0x000fea0008000200 */
[----:B------:R-:W-:Y:S05]  /*1a2f0*/  LDSM.16.M88.4 R24, [R172+UR8+0x3000] ;  /* 0x00300008ac18783b */ /* 0x000fea0008000200 */
[----:B------:R-:W-:Y:S05]  /*1a300*/  LDSM.16.M88.4 R32, [R172+UR8+0x3800] ;  /* 0x00380008ac20783b */ /* 0x000fea0008000200 */
[----:B-1----:R-:W1:Y:S01]  /*1a310*/  LDSM.16.M88.4 R8, [R172+UR8+0x2000] ;  /* 0x00200008ac08783b */ /* 0x002e620008000200 */
[--C-:B---3--:R-:W-:Y:S04]  /*1a320*/  IMAD.IADD R2, R2, 0x1, R224.reuse ;  /* 0x0000000102027824 */ /* 0x108fe800078e02e0 */
[----:B------:R-:W0:Y:S01]  /*1a330*/  LDGDEPBAR ;  /* 0x00000000000079af */ /* 0x000e220000000000 */
[----:B------:R-:W-:Y:S04]  /*1a340*/  IMAD.IADD R224, R3, 0x1, R224 ;  /* 0x0000000103e07824 */ /* 0x000fe800078e02e0 */
[----:B------:R-:W3:Y:S05]  /*1a350*/  LDSM.16.M88.4 R40, [R172+UR8+0x4000] ;  /* 0x00400008ac28783b */ /* 0x000eea0008000200 */
[----:B------:R-:W4:Y:S05]  /*1a360*/  LDSM.16.M88.4 R48, [R172+UR8+0x4800] ;  /* 0x00480008ac30783b */ /* 0x000f2a0008000200 */
[----:B------:R-:W5:Y:S05]  /*1a370*/  LDSM.16.M88.4 R56, [R172+UR8+0x5000] ;  /* 0x00500008ac38783b */ /* 0x000f6a0008000200 */
[----:B------:R-:W2:Y:S05]  /*1a380*/  LDSM.16.M88.4 R64, [R172+UR8+0x5800] ;  /* 0x00580008ac40783b */ /* 0x000eaa0008000200 */
[----:B------:R-:W2:Y:S05]  /*1a390*/  LDSM.16.M88.4 R72, [R172+UR8+0x6000] ;  /* 0x00600008ac48783b */ /* 0x000eaa0008000200 */
[----:B------:R-:W2:Y:S05]  /*1a3a0*/  LDSM.16.M88.4 R80, [R172+UR8+0x6800] ;  /* 0x00680008ac50783b */ /* 0x000eaa0008000200 */
[----:B------:R-:W2:Y:S01]  /*1a3b0*/  LDSM.16.M88.4 R88, [R172+UR8+0x7000] ;  /* 0x00700008ac58783b */ /* 0x000ea20008000200 */
[C---:B-1----:R-:W-:Y:S04]  /*1a3c0*/  HMMA.16816.F32.BF16 R4, R128.reuse, R8, RZ ;  /* 0x000000088004723c */ /* 0x042fe800000418ff */
[----:B------:R-:W1:Y:S04]  /*1a3d0*/  LDSM.16.M88.4 R96, [R172+UR8+0x7800] ;  /* 0x00780008ac60783b */ /* 0x000e680008000200 */
[C---:B------:R-:W-:Y:S01]  /*1a3e0*/  HMMA.16816.F32.BF16 R8, R128.reuse, R10, RZ ;  /* 0x0000000a8008723c */ /* 0x040fe200000418ff */
[----:B------:R-:W1:Y:S05]  /*1a3f0*/  LDSM.16.M88.4 R104, [R172+UR8+0x8000] ;  /* 0x00800008ac68783b */ /* 0x000e6a0008000200 */
[----:B------:R-:W1:Y:S02]  /*1a400*/  LDSM.16.M88.4 R112, [R172+UR8+0x8800] ;  /* 0x00880008ac70783b */ /* 0x000e640008000200 */
[C---:B------:R-:W-:Y:S03]  /*1a410*/  HMMA.16816.F32.BF16 R12, R128.reuse, R16, RZ ;  /* 0x00000010800c723c */ /* 0x040fe600000418ff */
[----:B------:R-:W1:Y:S05]  /*1a420*/  LDSM.16.M88.4 R120, [R172+UR8+0x9000] ;  /* 0x00900008ac78783b */ /* 0x000e6a0008000200 */
[C---:B------:R-:W-:Y:S01]  /*1a430*/  HMMA.16816.F32.BF16 R16, R128.reuse, R18, RZ ;  /* 0x000000128010723c */ /* 0x040fe200000418ff */
[----:B------:R-:W1:Y:S05]  /*1a440*/  LDSM.16.M88.4 R172, [R172+UR8+0x9800] ;  /* 0x00980008acac783b */ /* 0x000e6a0008000200 */
[----:B------:R-:W-:Y:S02]  /*1a450*/  LDSM.16.M88.4 R176, [R176] ;  /* 0x00000000b0b0783b */ /* 0x000fe40000000200 */
[C---:B------:R-:W-:Y:S03]  /*1a460*/  HMMA.16816.F32.BF16 R20, R128.reuse, R24, RZ ;  /* 0x000000188014723c */ /* 0x040fe600000418ff */
[----:B------:R-:W1:Y:S05]  /*1a470*/  LDSM.16.M88.4 R180, [R0+0x2000] ;  /* 0x0020000000b4783b */ /* 0x000e6a0000000200 */
        /* <DEDUP_REMOVED lines=8> */
[C---:B---3--:R-:W-:Y:S03]  /*1a500*/  HMMA.16816.F32.BF16 R36, R128.reuse, R40, RZ ;  /* 0x000000288024723c */ /* 0x048fe600000418ff */
[----:B------:R-:W3:Y:S05]  /*1a510*/  LDSM.16.M88.4 R204, [R0+0x5000] ;  /* 0x0050000000cc783b */ /* 0x000eea0000000200 */
[C---:B------:R-:W-:Y:S01]  /*1a520*/  HMMA.16816.F32.BF16 R40, R128.reuse, R42, RZ ;  /* 0x0000002a8028723c */ /* 0x040fe200000418ff */
[----:B------:R-:W3:Y:S07]  /*1a530*/  LDSM.16.M88.4 R208, [R0+0x5800] ;  /* 0x0058000000d0783b */ /* 0x000eee0000000200 */
[C---:B----4-:R-:W-:Y:S08]  /*1a540*/  HMMA.16816.F32.BF16 R44, R128.reuse, R48, RZ ;  /* 0x00000030802c723c */ /* 0x050ff000000418ff */
[C---:B------:R-:W-:Y:S08]  /*1a550*/  HMMA.16816.F32.BF16 R48, R128.reuse, R50, RZ ;  /* 0x000000328030723c */ /* 0x040ff000000418ff */
[C---:B-----5:R-:W-:Y:S08]  /*1a560*/  HMMA.16816.F32.BF16 R52, R128.reuse, R56, RZ ;  /* 0x000000388034723c */ /* 0x060ff000000418ff */
[C---:B------:R-:W-:Y:S08]  /*1a570*/  HMMA.16816.F32.BF16 R56, R128.reuse, R58, RZ ;  /* 0x0000003a8038723c */ /* 0x040ff000000418ff */
        /* <DEDUP_REMOVED lines=37> */
[C---:B---3--:R-:W-:Y:S08]  /*1a7d0*/  HMMA.16816.F32.BF16 R52, R176.reuse, R204, R52 ;  /* 0x000000ccb034723c */ /* 0x048ff00000041834 */
        /* <DEDUP_REMOVED lines=11> */
[C---:B----4-:R-:W-:Y:S08]  /*1a890*/  HMMA.16816.F32.BF16 R84, R176.reuse, R184, R84 ;  /* 0x000000b8b054723c */ /* 0x050ff00000041854 */
[C---:B------:R-:W-:Y:S01]  /*1a8a0*/  HMMA.16816.F32.BF16 R88, R176.reuse, R186, R88 ;  /* 0x000000bab058723c */ /* 0x040fe20000041858 */
[----:B------:R-:W3:Y:S07]  /*1a8b0*/  LDSM.16.M88.4 R184, [R224+0x3000] ;  /* 0x00300000e0b8783b */ /* 0x000eee0000000200 */
[C---:B-----5:R-:W-:Y:S08]  /*1a8c0*/  HMMA.16816.F32.BF16 R92, R176.reuse, R188, R92 ;  /* 0x000000bcb05c723c */ /* 0x060ff0000004185c */
[C---:B------:R-:W-:Y:S01]  /*1a8d0*/  HMMA.16816.F32.BF16 R96, R176.reuse, R190, R96 ;  /* 0x000000beb060723c */ /* 0x040fe20000041860 */
[----:B------:R-:W4:Y:S07]  /*1a8e0*/  LDSM.16.M88.4 R188, [R224+0x3800] ;  /* 0x00380000e0bc783b */ /* 0x000f2e0000000200 */
        /* <DEDUP_REMOVED lines=12> */
[----:B------:R-:W5:Y:S02]  /*1a9b0*/  LDSM.16.M88.4 R176, [R224+0x4800] ;  /* 0x00480000e0b0783b */ /* 0x000f640000000200 */
        /* <DEDUP_REMOVED lines=9> */
[C---:B----4-:R-:W-:Y:S03]  /*1aa50*/  HMMA.16816.F32.BF16 R28, R204.reuse, R188, R28 ;  /* 0x000000bccc1c723c */ /* 0x050fe6000004181c */
[C---:B------:R-:W-:Y:S05]  /*1aa60*/  IMAD.IADD R188, R170.reuse, 0x1, R2 ;  /* 0x00000001aabc7824 */ /* 0x040fea00078e0202 */
[C---:B------:R-:W-:Y:S01]  /*1aa70*/  HMMA.16816.F32.BF16 R32, R204.reuse, R190, R32 ;  /* 0x000000becc20723c */ /* 0x040fe20000041820 */
[----:B------:R-:W-:Y:S07]  /*1aa80*/  LDSM.16.M88.4 R188, [R188] ;  /* 0x00000000bcbc783b */ /* 0x000fee0000000200 */
[C---:B-1----:R-:W-:Y:S08]  /*1aa90*/  HMMA.16816.F32.BF16 R36, R204.reuse, R172, R36 ;  /* 0x000000accc24723c */ /* 0x042ff00000041824 */
[C---:B------:R-:W-:Y:S01]  /*1aaa0*/  HMMA.16816.F32.BF16 R40, R204.reuse, R174, R40 ;  /* 0x000000aecc28723c */ /* 0x040fe20000041828 */
[----:B------:R-:W1:Y:S07]  /*1aab0*/  LDSM.16.M88.4 R172, [R224+0x8000] ;  /* 0x00800000e0ac783b */ /* 0x000e6e0000000200 */
[C---:B-----5:R-:W-:Y:S08]  /*1aac0*/  HMMA.16816.F32.BF16 R44, R204.reuse, R176, R44 ;  /* 0x000000b0cc2c723c */ /* 0x060ff0000004182c */
        /* <DEDUP_REMOVED lines=17> */
[----:B---3--:R-:W-:Y:S05]  /*1abe0*/  IMAD.IADD R224, R170, 0x1, R224 ;  /* 0x00000001aae07824 */ /* 0x008fea00078e02e0 */
        /* <DEDUP_REMOVED lines=60> */
[----:B------:R-:W-:Y:S01]  /*1afb0*/  BSSY.RECONVERGENT B0, `(.L_x_1166) ;  /* 0x000004f000007945 */ /* 0x000fe20003800200 */
[----:B------:R-:W-:Y:S02]  /*1afc0*/  IMAD.SHL.U32 R179, R234, 0x10, RZ ;  /* 0x00000010eab37824 */ /* 0x000fe400078e00ff */
        /* <DEDUP_REMOVED lines=14> */
[----:B------:R-:W-:Y:S03]  /*1b0b0*/  VIADD R178, R233, 0xfffffe00 ;  /* 0xfffffe00e9b27836 */ /* 0x000fe60000000000 */
[----:B------:R-:W-:Y:S02]  /*1b0c0*/  IABS R174, R177 ;  /* 0x000000b100ae7213 */ /* 0x000fe40000000000 */
[----:B------:R-:W-:Y:S02]  /*1b0d0*/  IABS R175, R178 ;  /* 0x000000b200af7213 */ /* 0x000fe40000000000 */
[-C--:B--2---:R-:W-:Y:S02]  /*1b0e0*/  IABS R2, R3.reuse ;  /* 0x0000000300027213 */ /* 0x084fe40000000000 */
[-C--:B------:R-:W-:Y:S02]  /*1b0f0*/  IABS R176, R3.reuse ;  /* 0x0000000300b07213 */ /* 0x080fe40000000000 */
[----:B------:R-:W1:Y:S01]  /*1b100*/  I2F.RP R172, R2 ;  /* 0x0000000200ac7306 */ /* 0x000e620000209400 */
[-C--:B------:R-:W-:Y:S02]  /*1b110*/  LOP3.LUT R178, R178, R3.reuse, RZ, 0x3c, !PT ;  /* 0x00000003b2b27212 */ /* 0x080fe400078e3cff */
[----:B------:R-:W-:Y:S01]  /*1b120*/  IMAD.MOV R176, RZ, RZ, -R176 ;  /* 0x000000ffffb07224 */ /* 0x000fe200078e0ab0 */
[----:B------:R-:W-:Y:S06]  /*1b130*/  LOP3.LUT R177, R177, R3, RZ, 0x3c, !PT ;  /* 0x00000003b1b17212 */ /* 0x000fec00078e3cff */
[----:B-1----:R-:W1:Y:S02]  /*1b140*/  MUFU.RCP R172, R172 ;  /* 0x000000ac00ac7308 */ /* 0x002e640000001000 */
[----:B-1----:R-:W-:Y:S08]  /*1b150*/  VIADD R172, R172, 0xffffffe ;  /* 0x0ffffffeacac7836 */ /* 0x002ff00000000000 */
[----:B------:R-:W1:Y:S02]  /*1b160*/  F2I.FTZ.U32.TRUNC.NTZ R173, R172 ;  /* 0x000000ac00ad7305 */ /* 0x000e64000021f000 */
[--C-:B-1----:R-:W-:Y:S01]  /*1b170*/  IMAD.MOV R150, RZ, RZ, -R173.reuse ;  /* 0x000000ffff967224 */ /* 0x102fe200078e0aad */
[----:B------:R-:W-:Y:S03]  /*1b180*/  MOV R172, RZ ;  /* 0x000000ff00ac7202 */ /* 0x000fe60000000f00 */
        /* <DEDUP_REMOVED lines=10> */
[----:B------:R-:W-:Y:S01]  /*1b230*/  @!P0 IMAD.IADD R173, R173, 0x1, -R2 ;  /* 0x00000001adad8824 */ /* 0x000fe200078e0a02 */
[----:B------:R-:W-:Y:S01]  /*1b240*/  ISETP.GE.AND P0, PT, R177, RZ, PT ;  /* 0x000000ffb100720c */ /* 0x000fe20003f06270 */
[----:B------:R-:W-:Y:S01]  /*1b250*/  @!P3 VIADD R172, R172, 0x1 ;  /* 0x00000001acacb836 */ /* 0x000fe20000000000 */
[-C--:B------:R-:W-:Y:S02]  /*1b260*/  ISETP.GE.U32.AND P4, PT, R174, R2.reuse, PT ;  /* 0x00000002ae00720c */ /* 0x080fe40003f86070 */
[----:B------:R-:W-:Y:S02]  /*1b270*/  ISETP.GE.U32.AND P6, PT, R173, R2, PT ;  /* 0x00000002ad00720c */ /* 0x000fe40003fc6070 */
[----:B------:R-:W-:Y:S02]  /*1b280*/  P2R R2, PR, RZ, 0x10 ;  /* 0x00000010ff027803 */ /* 0x000fe40000000000 */
[----:B------:R-:W-:Y:S02]  /*1b290*/  ISETP.GE.AND P4, PT, R178, RZ, PT ;  /* 0x000000ffb200720c */ /* 0x000fe40003f86270 */
[----:B------:R-:W-:Y:S02]  /*1b2a0*/  ISETP.NE.AND P3, PT, R2, RZ, PT ;  /* 0x000000ff0200720c */ /* 0x000fe40003f65270 */
[----:B------:R-:W-:Y:S05]  /*1b2b0*/  LOP3.LUT R2, RZ, R3, RZ, 0x33, !PT ;  /* 0x00000003ff027212 */ /* 0x000fea00078e33ff */
[----:B------:R-:W-:Y:S05]  /*1b2c0*/  @P6 VIADD R150, R150, 0x1 ;  /* 0x0000000196966836 */ /* 0x000fea0000000000 */
[----:B------:R-:W-:Y:S01]  /*1b2d0*/  @!P4 IADD3 R150, PT, PT, -R150, RZ, RZ ;  /* 0x000000ff9696c210 */ /* 0x000fe20007ffe1ff */
[----:B------:R-:W-:Y:S01]  /*1b2e0*/  @P3 VIADD R172, R172, 0x1 ;  /* 0x00000001acac3836 */ /* 0x000fe20000000000 */
[C---:B------:R-:W-:Y:S03]  /*1b2f0*/  ISETP.NE.AND P3, PT, R3.reuse, RZ, PT ;  /* 0x000000ff0300720c */ /* 0x040fe60003f65270 */
[----:B------:R-:W-:Y:S01]  /*1b300*/  @!P0 IMAD.MOV R172, RZ, RZ, -R172 ;  /* 0x000000ffffac8224 */ /* 0x000fe200078e0aac */
[C---:B------:R-:W-:Y:S04]  /*1b310*/  SEL R150, R2.reuse, R150, !P3 ;  /* 0x0000009602967207 */ /* 0x040fe80005800000 */
[----:B------:R-:W-:Y:S02]  /*1b320*/  SEL R2, R2, R172, !P3 ;  /* 0x000000ac02027207 */ /* 0x000fe40005800000 */
[-C--:B------:R-:W-:Y:S01]  /*1b330*/  LEA R176, P3, R150, R238.reuse, 0x2 ;  /* 0x000000ee96b07211 */ /* 0x080fe200078610ff */
[----:B------:R-:W2:Y:S01]  /*1b340*/  LD.E.64 R172, desc[UR4][R168.64+0x38] ;  /* 0x00003804a8ac7980 */ /* 0x000ea2000c101b00 */
[----:B------:R-:W-:Y:S02]  /*1b350*/  LEA R174, P0, R2, R238, 0x2 ;  /* 0x000000ee02ae7211 */ /* 0x000fe400078010ff */
        /* <DEDUP_REMOVED lines=20> */
.L_x_1167:
[----:B------:R-:W-:Y:S05]  /*1b4a0*/  BSYNC.RECONVERGENT B0 ;  /* 0x0000000000007941 */ /* 0x000fea0003800200 */
.L_x_1166:
[----:B------:R-:W-:Y:S01]  /*1b4b0*/  @!P1 IMAD.MOV.U32 R172, RZ, RZ, R245 ;  /* 0x000000ffffac9224 */ /* 0x000fe200078e00f5 */
[C---:B------:R-:W-:Y:S01]  /*1b4c0*/  LEA R2, P0, R179.reuse, R245, 0x1 ;  /* 0x000000f5b3027211 */ /* 0x040fe200078008ff */
[----:B------:R-:W-:Y:S01]  /*1b4d0*/  @!P1 IMAD.MOV.U32 R173, RZ, RZ, R244 ;  /* 0x000000ffffad9224 */ /* 0x000fe200078e00f4 */
[----:B------:R-:W-:Y:S02]  /*1b4e0*/  SHF.L.U64.HI R3, R234, 0x4, R235 ;  /* 0x00000004ea037819 */ /* 0x000fe400000102eb */
[----:B------:R-:W-:Y:S02]  /*1b4f0*/  IADD3 R176, P3, PT, R0, R2, RZ ;  /* 0x0000000200b07210 */ /* 0x000fe40007f7e0ff */
[----:B------:R-:W-:Y:S01]  /*1b500*/  @!PT LDS RZ, [RZ] ;  /* 0x00000000fffff984 */ /* 0x000fe20000000800 */
[----:B------:R-:W-:Y:S01]  /*1b510*/  @!PT LDS RZ, [RZ] ;  /* 0x00000000fffff984 */ /* 0x000fe20000000800 */
[----:B------:R-:W-:Y:S01]  /*1b520*/  @!PT LDS RZ, [RZ] ;  /* 0x00000000fffff984 */ /* 0x000fe20000000800 */
[----:B------:R1:W-:Y:S01]  /*1b530*/  @!P1 LDGSTS.E.BYPASS.LTC128B.128 [R149+0x2000], desc[UR4][R172.64] ;  /* 0x02000000ac959fae */ /* 0x0003e2000b981a04 */
[----:B------:R-:W-:Y:S02]  /*1b540*/  LEA.HI.X R3, R179, R244, R3, 0x1, P0 ;  /* 0x000000f4b3037211 */ /* 0x000fe400000f0c03 */
[-C--:B------:R-:W-:Y:S01]  /*1b550*/  IADD3 R174, P0, PT, R176, R0.reuse, RZ ;  /* 0x00000000b0ae7210 */ /* 0x080fe20007f1e0ff */
[----:B------:R2:W-:Y:S01]  /*1b560*/  @P1 STS.128 [R149+0x2000], RZ ;  /* 0x002000ff95001388 */ /* 0x0005e20000000c00 */
[----:B------:R-:W-:Y:S03]  /*1b570*/  SHF.L.U64.HI R150, R234, 0x5, R235 ;  /* 0x00000005ea967819 */ /* 0x000fe600000102eb */
[----:B------:R-:W-:Y:S01]  /*1b580*/  @!PT LDS RZ, [RZ] ;  /* 0x00000000fffff984 */ /* 0x000fe20000000800 */
[----:B------:R-:W-:Y:S01]  /*1b590*/  @!PT LDS RZ, [RZ] ;  /* 0x00000000fffff984 */ /* 0x000fe20000000800 */
[----:B------:R-:W-:Y:S01]  /*1b5a0*/  @!PT LDS RZ, [RZ] ;  /* 0x00000000fffff984 */ /* 0x000fe20000000800 */
[----:B------:R3:W-:Y:S02]  /*1b5b0*/  @!P1 LDGSTS.E.BYPASS.LTC128B.128 [R149+0x2800], desc[UR4][R2.64] ;  /* 0x0280000002959fae */ /* 0x0007e4000b981a04 */
[----:B------:R-:W-:Y:S02]  /*1b5c0*/  IMAD.X R177, R150, 0x1, R3, P3 ;  /* 0x0000000196b17824 */ /* 0x000fe400018e0603 */
[----:B------:R2:W-:Y:S02]  /*1b5d0*/  @P1 STS.128 [R149+0x2800], RZ ;  /* 0x002800ff95001388 */ /* 0x0005e40000000c00 */
[--C-:B------:R-:W-:Y:S02]  /*1b5e0*/  IMAD.X R175, R177, 0x1, R150.reuse, P0 ;  /* 0x00000001b1af7824 */ /* 0x100fe400000e0696 */
        /* <DEDUP_REMOVED lines=9> */
[-C--:B-1----:R-:W-:Y:S03]  /*1b680*/  IADD3 R172, P3, PT, R174, R0.reuse, RZ ;  /* 0x00000000aeac7210 */ /* 0x082fe60007f7e0ff */
[----:B------:R2:W-:Y:S02]  /*1b690*/  @P1 STS.128 [R149+0x3800], RZ ;  /* 0x003800ff95001388 */ /* 0x0005e40000000c00 */
[--C-:B------:R-:W-:Y:S01]  /*1b6a0*/  IMAD.X R173, R175, 0x1, R150.reuse, P3 ;  /* 0x00000001afad7824 */ /* 0x100fe200018e0696 */
[-C--:B---3--:R-:W-:Y:S04]  /*1b6b0*/  IADD3 R2, P0, PT, R172, R0.reuse, RZ ;  /* 0x00000000ac027210 */ /* 0x088fe80007f1e0ff */
[----:B------:R-:W-:Y:S01]  /*1b6c0*/  @!PT LDS RZ, [RZ] ;  /* 0x00000000fffff984 */ /* 0x000fe20000000800 */
[----:B------:R-:W-:Y:S01]  /*1b6d0*/  @!PT LDS RZ, [RZ] ;  /* 0x00000000fffff984 */ /* 0x000fe20000000800 */
[----:B------:R-:W-:Y:S01]  /*1b6e0*/  @!PT LDS RZ, [RZ] ;  /* 0x00000000fffff984 */ /* 0x000fe20000000800 */
[----:B------:R1:W-:Y:S01]  /*1b6f0*/  @!P1 LDGSTS.E.BYPASS.LTC128B.128 [R149+0x4000], desc[UR4][R172.64] ;  /* 0x04000000ac959fae */ /* 0x0003e2000b981a04 */
[-C--:B------:R-:W-:Y:S01]  /*1b700*/  IADD3 R184, P3, PT, R2, R0.reuse, RZ ;  /* 0x0000000002b87210 */ /* 0x080fe20007f7e0ff */
[--C-:B------:R-:W-:Y:S02]  /*1b710*/  IMAD.X R3, R173, 0x1, R150.reuse, P0 ;  /* 0x00000001ad037824 */ /* 0x100fe400000e0696 */
[----:B------:R2:W-:Y:S01]  /*1b720*/  @P1 STS.128 [R149+0x4000], RZ ;  /* 0x004000ff95001388 */ /* 0x0005e20000000c00 */
[-C--:B------:R-:W-:Y:S01]  /*1b730*/  IADD3 R182, P0, PT, R184, R0.reuse, RZ ;  /* 0x00000000b8b67210 */ /* 0x080fe20007f1e0ff */
[--C-:B------:R-:W-:Y:S02]  /*1b740*/  IMAD.X R185, R3, 0x1, R150.reuse, P3 ;  /* 0x0000000103b97824 */ /* 0x100fe400018e0696 */
        /* <DEDUP_REMOVED lines=12> */
[----:B------:R-:W-:Y:S01]  /*1b810*/  @!P1 LDGSTS.E.BYPASS.LTC128B.128 [R149+0x5000], desc[UR4][R184.64] ;  /* 0x05000000b8959fae */ /* 0x000fe2000b981a04 */
[-C--:B------:R-:W-:Y:S01]  /*1b820*/  IADD3 R178, P3, PT, R186, R0.reuse, RZ ;  /* 0x00000000bab27210 */ /* 0x080fe20007f7e0ff */
[--C-:B------:R-:W-:Y:S02]  /*1b830*/  IMAD.X R187, R181, 0x1, R150.reuse, P0 ;  /* 0x00000001b5bb7824 */ /* 0x100fe400000e0696 */
[----:B------:R2:W-:Y:S01]  /*1b840*/  @P1 STS.128 [R149+0x5000], RZ ;  /* 0x005000ff95001388 */ /* 0x0005e20000000c00 */
[-C--:B----4-:R-:W-:Y:S01]  /*1b850*/  IADD3 R176, P0, PT, R178, R0.reuse, RZ ;  /* 0x00000000b2b07210 */ /* 0x090fe20007f1e0ff */
[--C-:B------:R-:W-:Y:S02]  /*1b860*/  IMAD.X R179, R187, 0x1, R150.reuse, P3 ;  /* 0x00000001bbb37824 */ /* 0x100fe400018e0696 */
[----:B------:R-:W-:Y:S01]  /*1b870*/  @!PT LDS RZ, [RZ] ;  /* 0x00000000fffff984 */ /* 0x000fe20000000800 */
[----:B------:R-:W-:Y:S01]  /*1b880*/  @!PT LDS RZ, [RZ] ;  /* 0x00000000fffff984 */ /* 0x000fe20000000800 */
[----:B------:R-:W-:Y:S01]  /*1b890*/  @!PT LDS RZ, [RZ] ;  /* 0x00000000fffff984 */ /* 0x000fe20000000800 */
[----:B------:R-:W-:Y:S01]  /*1b8a0*/  @!P1 LDGSTS.E.BYPASS.LTC128B.128 [R149+0x5800], desc[UR4][R182.64] ;  /* 0x05800000b6959fae */ /* 0x000fe2000b981a04 */
[-C--:B-----5:R-:W-:Y:S01]  /*1b8b0*/  IADD3 R174, P3, PT, R176, R0.reuse, RZ ;  /* 0x00000000b0ae7210 */ /* 0x0a0fe20007f7e0ff */
[--C-:B------:R-:W-:Y:S02]  /*1b8c0*/  IMAD.X R177, R179, 0x1, R150.reuse, P0 ;  /* 0x00000001b3b17824 */ /* 0x100fe400000e0696 */
[----:B------:R2:W-:Y:S01]  /*1b8d0*/  @P1 STS.128 [R149+0x5800], RZ ;  /* 0x005800ff95001388 */ /* 0x0005e20000000c00 */
[-C--:B-1----:R-:W-:Y:S01]  /*1b8e0*/  IADD3 R172, P0, PT, R174, R0.reuse, RZ ;  /* 0x00000000aeac7210 */ /* 0x082fe20007f1e0ff */
[--C-:B------:R-:W-:Y:S02]  /*1b8f0*/  IMAD.X R175, R177, 0x1, R150.reuse, P3 ;  /* 0x00000001b1af7824 */ /* 0x100fe400018e0696 */
[----:B------:R-:W-:Y:S01]  /*1b900*/  @!PT LDS RZ, [RZ] ;  /* 0x00000000fffff984 */ /* 0x000fe20000000800 */
[----:B------:R-:W-:Y:S01]  /*1b910*/  @!PT LDS RZ, [RZ] ;  /* 0x00000000fffff984 */ /* 0x000fe20000000800 */
[----:B------:R-:W-:Y:S01]  /*1b920*/  @!PT LDS RZ, [RZ] ;  /* 0x00000000fffff984 */ /* 0x000fe20000000800 */
[----:B------:R1:W-:Y:S02]  /*1b930*/  @!P1 LDGSTS.E.BYPASS.LTC128B.128 [R149+0x6000], desc[UR4][R180.64] ;  /* 0x06000000b4959fae */ /* 0x0003e4000b981a04 */
[--C-:B------:R-:W-:Y:S02]  /*1b940*/  IMAD.X R173, R175, 0x1, R150.reuse, P0 ;  /* 0x00000001afad7824 */ /* 0x100fe400000e0696 */
[----:B------:R2:W-:Y:S01]  /*1b950*/  @P1 STS.128 [R149+0x6000], RZ ;  /* 0x006000ff95001388 */ /* 0x0005e20000000c00 */
[-C--:B---3--:R-:W-:Y:S03]  /*1b960*/  IADD3 R2, P3, PT, R172, R0.reuse, RZ ;  /* 0x00000000ac027210 */ /* 0x088fe60007f7e0ff */
[----:B------:R-:W-:Y:S01]  /*1b970*/  @!PT LDS RZ, [RZ] ;  /* 0x00000000fffff984 */ /* 0x000fe20000000800 */
[----:B------:R-:W-:Y:S01]  /*1b980*/  @!PT LDS RZ, [RZ] ;  /* 0x00000000fffff984 */ /* 0x000fe20000000800 */
[----:B------:R-:W-:Y:S01]  /*1b990*/  @!PT LDS RZ, [RZ] ;  /* 0x00000000fffff984 */ /* 0x000fe20000000800 */
[----:B------:R2:W-:Y:S02]  /*1b9a0*/  @!P1 LDGSTS.E.BYPASS.LTC128B.128 [R149+0x6800], desc[UR4][R186.64] ;  /* 0x06800000ba959fae */ /* 0x0005e4000b981a04 */
[--C-:B------:R-:W-:Y:S02]  /*1b9b0*/  IMAD.X R3, R173, 0x1, R150.reuse, P3 ;  /* 0x00000001ad037824 */ /* 0x100fe400018e0696 */
        /* <DEDUP_REMOVED lines=10> */
[----:B-1----:R-:W-:Y:S03]  /*1ba60*/  @!P1 IADD3 R180, P0, PT, R2, R0, RZ ;  /* 0x0000000002b49210 */ /* 0x002fe60007f1e0ff */
[----:B------:R2:W-:Y:S04]  /*1ba70*/  @P1 STS.128 [R149+0x7800], RZ ;  /* 0x007800ff95001388 */ /* 0x0005e80000000c00 */
[----:B------:R-:W-:Y:S01]  /*1ba80*/  @!PT LDS RZ, [RZ] ;  /* 0x00000000fffff984 */ /* 0x000fe20000000800 */
[----:B------:R-:W-:Y:S01]  /*1ba90*/  @!PT LDS RZ, [RZ] ;  /* 0x00000000fffff984 */ /* 0x000fe20000000800 */
[----:B------:R-:W-:Y:S01]  /*1baa0*/  @!PT LDS RZ, [RZ] ;  /* 0x00000000fffff984 */ /* 0x000fe20000000800 */
[----:B------:R2:W-:Y:S01]  /*1bab0*/  @!P1 LDGSTS.E.BYPASS.LTC128B.128 [R149+0x8000], desc[UR4][R174.64] ;  /* 0x08000000ae959fae */ /* 0x0005e2000b981a04 */
[----:B------:R-:W-:Y:S03]  /*1bac0*/  @!P1 IMAD.X R181, R3, 0x1, R150, P0 ;  /* 0x0000000103b59824 */ /* 0x000fe600000e0696 */
        /* <DEDUP_REMOVED lines=17> */
.L_x_1165:
[----:B------:R-:W-:Y:S05]  /*1bbe0*/  BSYNC.RECONVERGENT B1 ;  /* 0x0000000000017941 */ /* 0x000fea0003800200 */
.L_x_1164:
        /* <DEDUP_REMOVED lines=97> */
[-C--:B------:R-:W-:Y:S01]  /*1c200*/  FFMA.FTZ R7, R7, R3.reuse, -R182 ;  /* 0x0000000307077223 */ /* 0x080fe200000108b6 */
[----:B------:R-:W-:Y:S01]  /*1c210*/  LEA R171, R2, UR8, 0x1 ;  /* 0x0000000802ab7c11 */ /* 0x000fe2000f8e08ff */
[-CC-:B------:R-:W-:Y:S01]  /*1c220*/  FFMA.FTZ R12, R12, R3.reuse, -R180.reuse ;  /* 0x000000030c0c7223 */ /* 0x180fe200000108b4 */
[-C--:B------:R-:W-:Y:S01]  /*1c230*/  FFMA.FTZ R13, R13, R3.reuse, -R180 ;  /* 0x000000030d0d7223 */ /* 0x080fe200000108b4 */
[--C-:B------:R-:W-:Y:S01]  /*1c240*/  FFMA.FTZ R14, R14, R3, -R182.reuse ;  /* 0x000000030e0e7223 */ /* 0x100fe200000108b6 */
[----:B------:R-:W-:Y:S01]  /*1c250*/  IADD3 R151, PT, PT, R170, R171, RZ ;  /* 0x000000abaa977210 */ /* 0x000fe20007ffe0ff */
[----:B------:R-:W1:Y:S02]  /*1c260*/  LDSM.16.MT88.4 R172, [R171+0xa000] ;  /* 0x00a00000abac783b */ /* 0x000e640000004200 */
[----:B------:R-:W4:Y:S01]  /*1c270*/  MUFU.EX2 R0, R0 ;  /* 0x0000000000007308 */ /* 0x000f220000000800 */
[----:B---3--:R-:W-:Y:S01]  /*1c280*/  IADD3 R8, PT, PT, R171, 0xa000, RZ ;  /* 0x0000a000ab087810 */ /* 0x008fe20007ffe0ff */
        /* <DEDUP_REMOVED lines=53> */
[-C--:B------:R-:W-:Y:S03]  /*1c5e0*/  FFMA.FTZ R21, R21, R3.reuse, -R180 ;  /* 0x0000000315157223 */ /* 0x080fe600000108b4 */
        /* <DEDUP_REMOVED lines=11> */
[-C--:B------:R-:W-:Y:S01]  /*1c6a0*/  FFMA.FTZ R43, R43, R3.reuse, -R182 ;  /* 0x000000032b2b7223 */ /* 0x080fe200000108b6 */
        /* <DEDUP_REMOVED lines=78> */
[--C-:B------:R-:W-:Y:S01]  /*1cb90*/  FFMA.FTZ R91, R91, R3, -R182.reuse ;  /* 0x000000035b5b7223 */ /* 0x100fe200000108b6 */
[----:B------:R-:W-:Y:S02]  /*1cba0*/  HMMA.16816.F32.BF16 R16, R152, R174, R16 ;  /* 0x000000ae9810723c */ /* 0x000fe40000041810 */
[----:B------:R-:W-:Y:S01]  /*1cbb0*/  MUFU.EX2 R40, R40 ;  /* 0x0000002800287308 */ /* 0x000fe20000000800 */
[----:B------:R-:W-:Y:S01]  /*1cbc0*/  F2FP.BF16.F32.PACK_AB R152, R192, R193 ;  /* 0x000000c1c098723e */ /* 0x000fe200000010ff */
[----:B------:R-:W4:Y:S01]  /*1cbd0*/  LDSM.16.MT88.4 R172, [R170+0x800] ;  /* 0x00080000aaac783b */ /* 0x000f220000004200 */
[----:B------:R-:W-:Y:S01]  /*1cbe0*/  F2FP.BF16.F32.PACK_AB R153, R188, R189 ;  /* 0x000000bdbc99723e */ /* 0x000fe200000010ff */
[-C--:B---3--:R-:W-:Y:S01]  /*1cbf0*/  FFMA.FTZ R20, R27, R3.reuse, -R182 ;  /* 0x000000031b147223 */ /* 0x088fe200000108b6 */
[----:B-1----:R-:W-:Y:S01]  /*1cc00*/  F2FP.BF16.F32.PACK_AB R154, R191, R190 ;  /* 0x000000bebf9a723e */ /* 0x002fe200000010ff */
[--C-:B------:R-:W-:Y:S01]  /*1cc10*/  FFMA.FTZ R92, R92, R3, -R180.reuse ;  /* 0x000000035c5c7223 */ /* 0x100fe200000108b4 */
        /* <DEDUP_REMOVED lines=512> */
.L_x_1161:
[----:B------:R-:W1:Y:S01]  /*1ec20*/  LDC.64 R38, c[0x0][0x358] ;  /* 0x0000d600ff267b82 */ /* 0x000e620000000a00 */
[----:B------:R-:W-:Y:S01]  /*1ec30*/  IMAD.MOV.U32 R7, RZ, RZ, 0x20 ;  /* 0x00000020ff077424 */ /* 0x000fe200078e00ff */
[----:B-1----:R-:W-:Y:S02]  /*1ec40*/  R2UR UR4, R38 ;  /* 0x00000000260472ca */ /* 0x002fe400000e0000 */
[----:B------:R-:W-:-:S13]  /*1ec50*/  R2UR UR5, R39 ;  /* 0x00000000270572ca */ /* 0x000fda00000e0000 */
[----:B------:R1:W5:Y:S01]  /*1ec60*/  LD.E R24, desc[UR4][R168.64+0xd8] ;  /* 0x0000d804a8187980 */ /* 0x000362000c101900 */
[----:B------:R-:W-:-:S03]  /*1ec70*/  UMOV UR4, 0xffffffff ;  /* 0xffffffff00047882 */ /* 0x000fc60000000000 */
        /* <DEDUP_REMOVED lines=8> */
.L_x_1182:
[----:B------:R-:W3:Y:S01]  /*1ed00*/  MUFU.RCP R0, R22 ;  /* 0x0000001600007308 */ /* 0x000ee20000001000 */
[----:B------:R-:W-:Y:S01]  /*1ed10*/  FSETP.NE.FTZ.AND P6, PT, R22, RZ, PT ;  /* 0x000000ff1600720b */ /* 0x000fe20003fd5000 */
[----:B----4-:R-:W-:Y:S01]  /*1ed20*/  FADD.FTZ R23, R2, R3 ;  /* 0x0000000302177221 */ /* 0x010fe20000010000 */
[C---:B------:R-:W-:Y:S01]  /*1ed30*/  IMAD.SHL.U32 R4, R232.reuse, 0x10, RZ ;  /* 0x00000010e8047824 */ /* 0x040fe200078e00ff */
[----:B------:R-:W-:Y:S01]  /*1ed40*/  MOV R21, 0x10 ;  /* 0x0000001000157802 */ /* 0x000fe20000000f00 */
[----:B------:R-:W-:Y:S01]  /*1ed50*/  IMAD.SHL.U32 R3, R232, 0x2, RZ ;  /* 0x00000002e8037824 */ /* 0x000fe200078e00ff */
[----:B------:R-:W-:Y:S02]  /*1ed60*/  R2UR UR4, R38 ;  /* 0x00000000260472ca */ /* 0x000fe400000e0000 */
[----:B------:R-:W-:Y:S02]  /*1ed70*/  LOP3.LUT R4, R4, 0x1c0, RZ, 0xc0, !PT ;  /* 0x000001c004047812 */ /* 0x000fe400078ec0ff */
[----:B------:R-:W-:-:S02]  /*1ed80*/  FSETP.NE.FTZ.AND P5, PT, R23, RZ, PT ;  /* 0x000000ff1700720b */ /* 0x000fc40003fb5000 */
[--C-:B------:R-:W-:Y:S02]  /*1ed90*/  LOP3.LUT R230, R230, 0x6, R3.reuse, 0xf8, !PT ;  /* 0x00000006e6e67812 */ /* 0x100fe400078ef803 */
[----:B------:R-:W-:Y:S02]  /*1eda0*/  R2P PR, R232, 0x18 ;  /* 0x00000018e8007804 */ /* 0x000fe40000000000 */
[----:B------:R-:W-:Y:S02]  /*1edb0*/  SEL R21, R21, 0xfffffff0, !P2 ;  /* 0xfffffff015157807 */ /* 0x000fe40005000000 */
        /* <DEDUP_REMOVED lines=22> */
[----:B------:R-:W-:Y:S01]  /*1ef20*/  F2FP.BF16.F32.PACK_AB R5, R5, R156 ;  /* 0x0000009c0505723e */ /* 0x000fe200000010ff */
        /* <DEDUP_REMOVED lines=17> */
[----:B------:R-:W-:Y:S02]  /*1f040*/  LEA R2, R2, UR8, 0x1 ;  /* 0x0000000802027c11 */ /* 0x000fe4000f8e08ff */
[----:B------:R-:W-:Y:S02]  /*1f050*/  F2FP.BF16.F32.PACK_AB R4, R4, R154 ;  /* 0x0000009a0404723e */ /* 0x000fe400000010ff */
[----:B------:R-:W-:Y:S01]  /*1f060*/  F2FP.BF16.F32.PACK_AB R11, R11, R158 ;  /* 0x0000009e0b0b723e */ /* 0x000fe200000010ff */
[----:B------:R2:W-:Y:S01]  /*1f070*/  STS [R2], R0 ;  /* 0x0000000002007388 */ /* 0x0005e20000000800 */
[--C-:B------:R-:W-:Y:S01]  /*1f080*/  IMAD.IADD R3, R7, 0x1, R2.reuse ;  /* 0x0000000107037824 */ /* 0x100fe200078e0202 */
[----:B------:R-:W-:Y:S01]  /*1f090*/  F2FP.BF16.F32.PACK_AB R10, R10, R132 ;  /* 0x000000840a0a723e */ /* 0x000fe200000010ff */
[----:B------:R-:W-:Y:S01]  /*1f0a0*/  IMAD.IADD R6, R21, 0x1, R2 ;  /* 0x0000000115067824 */ /* 0x000fe200078e0202 */
[----:B------:R-:W-:Y:S01]  /*1f0b0*/  F2FP.BF16.F32.PACK_AB R9, R9, R134 ;  /* 0x000000860909723e */ /* 0x000fe200000010ff */
[----:B------:R3:W-:Y:S01]  /*1f0c0*/  STS [R2+0x400], R4 ;  /* 0x0004000402007388 */ /* 0x0007e20000000800 */
[----:B------:R-:W-:-:S02]  /*1f0d0*/  F2FP.BF16.F32.PACK_AB R8, R8, R136 ;  /* 0x000000880808723e */ /* 0x000fc400000010ff */
[----:B------:R-:W-:Y:S01]  /*1f0e0*/  F2FP.BF16.F32.PACK_AB R14, R14, R138 ;  /* 0x0000008a0e0e723e */ /* 0x000fe200000010ff */
[----:B------:R-:W-:Y:S01]  /*1f0f0*/  STS [R6], R5 ;  /* 0x0000000506007388 */ /* 0x000fe20000000800 */
[----:B------:R-:W-:Y:S02]  /*1f100*/  R2UR UR5, R39 ;  /* 0x00000000270572ca */ /* 0x000fe400000e0000 */
[----:B------:R-:W-:Y:S01]  /*1f110*/  F2FP.BF16.F32.PACK_AB R13, R13, R140 ;  /* 0x0000008c0d0d723e */ /* 0x000fe200000010ff */
[----:B------:R-:W-:Y:S01]  /*1f120*/  STS [R6+0x400], R11 ;  /* 0x0004000b06007388 */ /* 0x000fe20000000800 */
[----:B------:R-:W-:Y:S02]  /*1f130*/  F2FP.BF16.F32.PACK_AB R12, R12, R142 ;  /* 0x0000008e0c0c723e */ /* 0x000fe400000010ff */
[----:B------:R-:W-:Y:S01]  /*1f140*/  F2FP.BF16.F32.PACK_AB R20, R20, R160 ;  /* 0x000000a01414723e */ /* 0x000fe200000010ff */
[----:B------:R-:W-:Y:S01]  /*1f150*/  STS [R3], R10 ;  /* 0x0000000a03007388 */ /* 0x000fe20000000800 */
[----:B------:R-:W-:-:S02]  /*1f160*/  F2FP.BF16.F32.PACK_AB R19, R19, R162 ;  /* 0x000000a21313723e */ /* 0x000fc400000010ff */
[----:B------:R-:W-:Y:S01]  /*1f170*/  F2FP.BF16.F32.PACK_AB R18, R18, R144 ;  /* 0x000000901212723e */ /* 0x000fe200000010ff */
[----:B------:R4:W-:Y:S01]  /*1f180*/  STS [R3+0x400], R9 ;  /* 0x0004000903007388 */ /* 0x0009e20000000800 */
[----:B------:R-:W-:Y:S02]  /*1f190*/  F2FP.BF16.F32.PACK_AB R17, R17, R146 ;  /* 0x000000921111723e */ /* 0x000fe400000010ff */
[----:B------:R-:W-:Y:S02]  /*1f1a0*/  F2FP.BF16.F32.PACK_AB R16, R16, R164 ;  /* 0x000000a41010723e */ /* 0x000fe400000010ff */
[C---:B--2---:R-:W-:Y:S01]  /*1f1b0*/  IADD3 R0, PT, PT, R2.reuse, 0x40, RZ ;  /* 0x0000004002007810 */ /* 0x044fe20007ffe0ff */
[----:B------:R-:W-:Y:S01]  /*1f1c0*/  @P4 VIADD R0, R2, 0xffffffc0 ;  /* 0xffffffc002004836 */ /* 0x000fe20000000000 */
[----:B------:R-:W-:Y:S01]  /*1f1d0*/  F2FP.BF16.F32.PACK_AB R15, R15, R166 ;  /* 0x000000a60f0f723e */ /* 0x000fe200000010ff */
[----:B---3--:R-:W-:-:S03]  /*1f1e0*/  IMAD.IADD R4, R21, 0x1, R3 ;  /* 0x0000000115047824 */ /* 0x008fc600078e0203 */
[----:B------:R-:W-:Y:S02]  /*1f1f0*/  IADD3 R2, PT, PT, R7, R0, RZ ;  /* 0x0000000007027210 */ /* 0x000fe40007ffe0ff */
[----:B------:R-:W-:Y:S04]  /*1f200*/  STS [R4], R8 ;  /* 0x0000000804007388 */ /* 0x000fe80000000800 */
[----:B------:R-:W-:Y:S04]  /*1f210*/  STS [R4+0x400], R14 ;  /* 0x0004000e04007388 */ /* 0x000fe80000000800 */
[----:B------:R-:W-:Y:S01]  /*1f220*/  STS [R0], R13 ;  /* 0x0000000d00007388 */ /* 0x000fe20000000800 */
[----:B----4-:R-:W-:-:S03]  /*1f230*/  IMAD.IADD R3, R21, 0x1, R0 ;  /* 0x0000000115037824 */ /* 0x010fc600078e0200 */
[----:B------:R2:W-:Y:S04]  /*1f240*/  STS [R0+0x400], R12 ;  /* 0x0004000c00007388 */ /* 0x0005e80000000800 */
[----:B------:R-:W-:Y:S04]  /*1f250*/  STS [R3], R20 ;  /* 0x0000001403007388 */ /* 0x000fe80000000800 */
[----:B------:R-:W-:Y:S04]  /*1f260*/  STS [R3+0x400], R19 ;  /* 0x0004001303007388 */ /* 0x000fe80000000800 */
[----:B------:R-:W-:Y:S04]  /*1f270*/  STS [R2], R18 ;  /* 0x0000001202007388 */ /* 0x000fe80000000800 */
[----:B------:R-:W-:Y:S01]  /*1f280*/  STS [R2+0x400], R17 ;  /* 0x0004001102007388 */ /* 0x000fe20000000800 */
[----:B--2---:R-:W-:-:S05]  /*1f290*/  IADD3 R0, PT, PT, R21, R2, RZ ;  /* 0x0000000215007210 */ /* 0x004fca0007ffe0ff */
[----:B------:R-:W-:Y:S04]  /*1f2a0*/  STS [R0], R16 ;  /* 0x0000001000007388 */ /* 0x000fe80000000800 */
[----:B------:R2:W-:Y:S04]  /*1f2b0*/  STS [R0+0x400], R15 ;  /* 0x0004000f00007388 */ /* 0x0005e80000000800 */
[----:B--2---:R-:W2:Y:S01]  /*1f2c0*/  LD.E.U8 R0, desc[UR4][R168.64+0x1c8] ;  /* 0x0001c804a8007980 */ /* 0x004ea2000c101100 */
[----:B------:R-:W-:Y:S02]  /*1f2d0*/  R2UR UR12, R38 ;  /* 0x00000000260c72ca */ /* 0x000fe400000e0000 */
[----:B------:R-:W-:-:S13]  /*1f2e0*/  R2UR UR13, R39 ;  /* 0x00000000270d72ca */ /* 0x000fda00000e0000 */
[----:B------:R-:W3:Y:S01]  /*1f2f0*/  LD.E.64 R4, desc[UR12][R168.64+0x88] ;  /* 0x0000880ca8047980 */ /* 0x000ee2000c101b00 */
[----:B--2---:R-:W-:-:S13]  /*1f300*/  ISETP.NE.AND P0, PT, R0, RZ, PT ;  /* 0x000000ff0000720c */ /* 0x004fda0003f05270 */
[C---:B------:R-:W-:Y:S02]  /*1f310*/  @!P0 R2UR UR10, R38.reuse ;  /* 0x00000000260a82ca */ /* 0x040fe400000e0000 */
[C---:B------:R-:W-:Y:S02]  /*1f320*/  @!P0 R2UR UR11, R39.reuse ;  /* 0x00000000270b82ca */ /* 0x040fe400000e0000 */
[----:B------:R-:W-:Y:S02]  /*1f330*/  @!P0 R2UR UR4, R38 ;  /* 0x00000000260482ca */ /* 0x000fe400000e0000 */
[----:B------:R-:W-:-:S09]  /*1f340*/  @!P0 R2UR UR5, R39 ;  /* 0x00000000270582ca */ /* 0x000fd200000e0000 */
[----:B------:R-:W2:Y:S04]  /*1f350*/  @!P0 LD.E R0, desc[UR10][R168.64+0x60] ;  /* 0x0000600aa8008980 */ /* 0x000ea8000c101900 */
[----:B------:R-:W4:Y:S01]  /*1f360*/  @!P0 LD.E R2, desc[UR4][R168.64+0xb4] ;  /* 0x0000b404a8028980 */ /* 0x000f22000c101900 */
[----:B------:R-:W2:Y:S01]  /*1f370*/  S2R R37, SR_CTAID.Z ;  /* 0x0000000000257919 */ /* 0x000ea20000002700 */
[----:B------:R-:W2:Y:S01]  /*1f380*/  S2R R41, SR_CTAID.Y ;  /* 0x0000000000297919 */ /* 0x000ea20000002600 */
[----:B------:R-:W-:Y:S02]  /*1f390*/  ISETP.NE.AND P1, PT, R252, -0x1, PT ;  /* 0xfffffffffc00780c */ /* 0x000fe40003f25270 */
[C---:B------:R-:W-:Y:S02]  /*1f3a0*/  R2UR UR4, R38.reuse ;  /* 0x00000000260472ca */ /* 0x040fe400000e0000 */
[----:B------:R-:W-:Y:S01]  /*1f3b0*/  R2UR UR5, R39 ;  /* 0x00000000270572ca */ /* 0x000fe200000e0000 */
[----:B------:R1:W1:Y:S08]  /*1f3c0*/  @P6 MUFU.LG2 R3, R22 ;  /* 0x0000001600036308 */ /* 0x0002700000000c00 */
[----:B------:R-:W-:-:S02]  /*1f3d0*/  @!P1 R2UR UR10, R38 ;  /* 0x00000000260a92ca */ /* 0x000fc400000e0000 */
[----:B------:R-:W-:Y:S01]  /*1f3e0*/  @!P1 R2UR UR11, R39 ;  /* 0x00000000270b92ca */ /* 0x000fe200000e0000 */
[----:B------:R1:W1:Y:S01]  /*1f3f0*/  @P5 MUFU.LG2 R10, R23 ;  /* 0x00000017000a5308 */ /* 0x0002620000000c00 */
[----:B------:R1:W5:Y:S01]  /*1f400*/  LD.E.64 R14, desc[UR4][R168.64+0x90] ;  /* 0x00009004a80e7980 */ /* 0x000362000c101b00 */
[----:B------:R-:W-:Y:S01]  /*1f410*/  BSSY.RECONVERGENT B0, `(.L_x_1170) ;  /* 0x0000010000007945 */ /* 0x000fe20003800200 */
[-C--:B---3--:R-:W-:Y:S02]  /*1f420*/  @P1 IMAD R19, R5, R252.reuse, RZ ;  /* 0x000000fc05131224 */ /* 0x088fe400078e02ff */
[----:B------:R-:W-:-:S07]  /*1f430*/  @P1 IMAD.WIDE.U32 R16, R4, R252, RZ ;  /* 0x000000fc04101225 */ /* 0x000fce00078e00ff */
[----:B------:R3:W5:Y:S01]  /*1f440*/  @!P1 LD.E.64 R8, desc[UR10][R168.64+0x80] ;  /* 0x0000800aa8089980 */ /* 0x000762000c101b00 */
[----:B--2---:R-:W-:-:S04]  /*1f450*/  @!P0 IMAD R0, R0, R41, R37 ;  /* 0x0000002900008224 */ /* 0x004fc800078e0225 */
[----:B----4-:R-:W-:Y:S01]  /*1f460*/  @!P0 IMAD R6, R0, R2, RZ ;  /* 0x0000000200068224 */ /* 0x010fe200078e02ff */
[----:B-1-3--:R-:W-:Y:S06]  /*1f470*/  @!P0 BRA `(.L_x_1171) ;  /* 0x0000000000248947 */ /* 0x00afec0003800000 */
[C---:B------:R-:W-:Y:S02]  /*1f480*/  @!P1 R2UR UR4, R38.reuse ;  /* 0x00000000260492ca */ /* 0x040fe400000e0000 */
[C---:B------:R-:W-:Y:S02]  /*1f490*/  @!P1 R2UR UR5, R39.reuse ;  /* 0x00000000270592ca */ /* 0x040fe400000e0000 */
[----:B------:R-:W-:Y:S02]  /*1f4a0*/  R2UR UR10, R38 ;  /* 0x00000000260a72ca */ /* 0x000fe400000e0000 */
[----:B------:R-:W-:-:S09]  /*1f4b0*/  R2UR UR11, R39 ;  /* 0x00000000270b72ca */ /* 0x000fd200000e0000 */
[----:B------:R-:W2:Y:S04]  /*1f4c0*/  @!P1 LD.E R0, desc[UR4][R168.64+0xb4] ;  /* 0x0000b404a8009980 */ /* 0x000ea8000c101900 */
[----:B------:R-:W3:Y:S01]  /*1f4d0*/  LD.E R2, desc[UR10][R168.64+0xd4] ;  /* 0x0000d40aa8027980 */ /* 0x000ee2000c101900 */
[----:B--2---:R-:W-:Y:S02]  /*1f4e0*/  @!P1 IMAD R252, R0, R41, RZ ;  /* 0x0000002900fc9224 */ /* 0x004fe400078e02ff */
[----:B---3--:R-:W-:-:S04]  /*1f4f0*/  IMAD R0, R2, R37, RZ ;  /* 0x0000002502007224 */ /* 0x008fc800078e02ff */
[----:B------:R-:W-:Y:S02]  /*1f500*/  IMAD.IADD R6, R0, 0x1, R252 ;  /* 0x0000000100067824 */ /* 0x000fe400078e02fc */
.L_x_1171:
[----:B------:R-:W-:Y:S05]  /*1f510*/  BSYNC.RECONVERGENT B0 ;  /* 0x0000000000007941 */ /* 0x000fea0003800200 */
.L_x_1170:
[----:B------:R1:W5:Y:S01]  /*1f520*/  LDL R40, [R1] ;  /* 0x0000000001287983 */ /* 0x0003620000100800 */
[C---:B------:R-:W-:Y:S01]  /*1f530*/  R2UR UR10, R38.reuse ;  /* 0x00000000260a72ca */ /* 0x040fe200000e0000 */
[----:B------:R-:W-:Y:S01]  /*1f540*/  @P6 FMUL.FTZ R3, R3, 0.69314718246459960938 ;  /* 0x3f31721803036820 */ /* 0x000fe20000410000 */
[C---:B------:R-:W-:Y:S01]  /*1f550*/  R2UR UR11, R39.reuse ;  /* 0x00000000270b72ca */ /* 0x040fe200000e0000 */
[----:B------:R-:W2:Y:S01]  /*1f560*/  S2R R11, SR_CTAID.X ;  /* 0x00000000000b7919 */ /* 0x000ea20000002500 */
[----:B------:R-:W-:Y:S01]  /*1f570*/  R2UR UR4, R38 ;  /* 0x00000000260472ca */ /* 0x000fe200000e0000 */
[----:B------:R-:W-:Y:S01]  /*1f580*/  @P5 FMUL.FTZ R2, R10, 0.69314718246459960938 ;  /* 0x3f3172180a025820 */ /* 0x000fe20000410000 */
[----:B------:R-:W-:Y:S01]  /*1f590*/  R2UR UR5, R39 ;  /* 0x00000000270572ca */ /* 0x000fe200000e0000 */
[----:B------:R-:W-:Y:S02]  /*1f5a0*/  IMAD.MOV.U32 R12, RZ, RZ, 0x7f800000 ;  /* 0x7f800000ff0c7424 */ /* 0x000fe400078e00ff */
[----:B-----5:R-:W-:Y:S01]  /*1f5b0*/  @P6 FFMA.FTZ R12, R24, R150, R3 ;  /* 0x00000096180c6223 */ /* 0x020fe20000010003 */
[----:B------:R-:W-:-:S02]  /*1f5c0*/  IMAD.MOV.U32 R7, RZ, RZ, 0x7f800000 ;  /* 0x7f800000ff077424 */ /* 0x000fc400078e00ff */
[----:B------:R-:W-:Y:S01]  /*1f5d0*/  @P5 FFMA.FTZ R7, R24, R149, R2 ;  /* 0x0000009518075223 */ /* 0x000fe20000010002 */
[----:B------:R-:W-:Y:S02]  /*1f5e0*/  LOP3.LUT R0, R241, 0x1c0, RZ, 0xc0, !PT ;  /* 0x000001c0f1007812 */ /* 0x000fe400078ec0ff */
[----:B------:R-:W-:Y:S02]  /*1f5f0*/  LOP3.LUT P0, RZ, R232, 0x3, RZ, 0xc0, !PT ;  /* 0x00000003e8ff7812 */ /* 0x000fe4000780c0ff */
[--C-:B------:R-:W-:Y:S02]  /*1f600*/  LOP3.LUT R0, R0, 0x38, R232.reuse, 0xf8, !PT ;  /* 0x0000003800007812 */ /* 0x100fe400078ef8e8 */
[----:B------:R-:W-:Y:S01]  /*1f610*/  LOP3.LUT R229, R229, 0x30, RZ, 0xc0, !PT ;  /* 0x00000030e5e57812 */ /* 0x000fe200078ec0ff */
[----:B------:R1:W5:Y:S01]  /*1f620*/  LD.E.64 R2, desc[UR4][R168.64+0xa0] ;  /* 0x0000a004a8027980 */ /* 0x000362000c101b00 */
[----:B------:R-:W-:Y:S02]  /*1f630*/  LOP3.LUT R0, R0, R228, RZ, 0x3c, !PT ;  /* 0x000000e400007212 */ /* 0x000fe400078e3cff */
[----:B------:R-:W-:-:S02]  /*1f640*/  SHF.R.U32.HI R13, RZ, 0x2, R232 ;  /* 0x00000002ff0d7819 */ /* 0x000fc400000116e8 */
[----:B------:R-:W-:Y:S02]  /*1f650*/  LOP3.LUT R0, R0, 0x1e00, R241, 0xf8, !PT ;  /* 0x00001e0000007812 */ /* 0x000fe400078ef8f1 */
[----:B------:R-:W-:Y:S02]  /*1f660*/  LOP3.LUT R13, R229, 0x7, R13, 0xf8, !PT ;  /* 0x00000007e50d7812 */ /* 0x000fe400078ef80d */
[----:B------:R-:W-:Y:S01]  /*1f670*/  LEA R0, R0, UR8, 0x1 ;  /* 0x0000000800007c11 */ /* 0x000fe2000f8e08ff */
[----:B--2---:R-:W-:Y:S02]  /*1f680*/  IMAD.SHL.U32 R36, R11, 0x40, RZ ;  /* 0x000000400b247824 */ /* 0x004fe400078e00ff */
[----:B------:R1:W5:Y:S01]  /*1f690*/  LD.E.64 R10, desc[UR10][R168.64+0x70] ;  /* 0x0000700aa80a7980 */ /* 0x000362000c101b00 */
[----:B------:R-:W-:Y:S05]  /*1f6a0*/  WARPSYNC.ALL ;  /* 0x0000000000007948 */ /* 0x000fea0003800000 */
[----:B------:R-:W-:Y:S06]  /*1f6b0*/  BAR.SYNC.DEFER_BLOCKING 0x0 ;  /* 0x0000000000007b1d */ /* 0x000fec0000010000 */
[----:B------:R1:W2:Y:S04]  /*1f6c0*/  LDS.128 R20, [R0] ;  /* 0x0000000000147984 */ /* 0x0002a80000000c00 */
[----:B------:R1:W3:Y:S04]  /*1f6d0*/  LDS.128 R24, [R0+0x800] ;  /* 0x0008000000187984 */ /* 0x0002e80000000c00 */
[----:B------:R1:W4:Y:S04]  /*1f6e0*/  LDS.128 R28, [R0+0x1000] ;  /* 0x00100000001c7984 */ /* 0x0003280000000c00 */
[----:B------:R1:W1:Y:S01]  /*1f6f0*/  LDS.128 R32, [R0+0x1800] ;  /* 0x0018000000207984 */ /* 0x0002620000000c00 */
[----:B------:R-:W-:Y:S04]  /*1f700*/  BSSY.RECONVERGENT B0, `(.L_x_1172) ;  /* 0x0000011000007945 */ /* 0x000fe80003800200 */
[----:B------:R-:W-:Y:S05]  /*1f710*/  @P0 BRA `(.L_x_1173) ;  /* 0x00000000003c0947 */ /* 0x000fea0003800000 */
[----:B-1----:R-:W-:Y:S02]  /*1f720*/  IMAD.IADD R0, R40, 0x1, -R36 ;  /* 0x0000000128007824 */ /* 0x002fe400078e0a24 */
[----:B------:R-:W-:-:S03]  /*1f730*/  VIADD R18, R13, 0x8 ;  /* 0x000000080d127836 */ /* 0x000fc60000000000 */
[-C--:B------:R-:W-:Y:S02]  /*1f740*/  ISETP.GE.AND P2, PT, R13, R0.reuse, PT ;  /* 0x000000000d00720c */ /* 0x080fe40003f46270 */
[----:B------:R-:W-:Y:S01]  /*1f750*/  ISETP.GE.AND P0, PT, R18, R0, PT ;  /* 0x000000001200720c */ /* 0x000fe20003f06270 */
[----:B------:R-:W-:-:S05]  /*1f760*/  IMAD.IADD R0, R36, 0x1, R6 ;  /* 0x0000000124007824 */ /* 0x000fca00078e0206 */
[----:B------:R-:W-:-:S04]  /*1f770*/  IADD3 R6, P3, PT, R13, R0, RZ ;  /* 0x000000000d067210 */ /* 0x000fc80007f7e0ff */
[----:B------:R-:W-:Y:S02]  /*1f780*/  LEA.HI.X.SX32 R0, R0, RZ, 0x1, P3 ;  /* 0x000000ff00007211 */ /* 0x000fe400018f0eff */
[C---:B------:R-:W-:Y:S02]  /*1f790*/  @!P2 R2UR UR10, R38.reuse ;  /* 0x00000000260aa2ca */ /* 0x040fe400000e0000 */
[C---:B------:R-:W-:Y:S02]  /*1f7a0*/  @!P2 R2UR UR11, R39.reuse ;  /* 0x00000000270ba2ca */ /* 0x040fe400000e0000 */
[----:B------:R-:W-:Y:S02]  /*1f7b0*/  @!P0 R2UR UR4, R38 ;  /* 0x00000000260482ca */ /* 0x000fe400000e0000 */
[----:B------:R-:W-:Y:S02]  /*1f7c0*/  @!P0 R2UR UR5, R39 ;  /* 0x00000000270582ca */ /* 0x000fe400000e0000 */
[----:B-----5:R-:W-:-:S04]  /*1f7d0*/  LEA R2, P3, R6, R2, 0x2 ;  /* 0x0000000206027211 */ /* 0x020fc800078610ff */
[----:B------:R-:W-:-:S05]  /*1f7e0*/  LEA.HI.X R3, R6, R3, R0, 0x2, P3 ;  /* 0x0000000306037211 */ /* 0x000fca00018f1400 */
[----:B------:R1:W-:Y:S04]  /*1f7f0*/  @!P2 ST.E desc[UR10][R2.64], R12 ;  /* 0x0000000c0200a985 */ /* 0x0003e8000c10190a */
[----:B------:R1:W-:Y:S02]  /*1f800*/  @!P0 ST.E desc[UR4][R2.64+0x20], R7 ;  /* 0x0000200702008985 */ /* 0x0003e4000c101904 */
.L_x_1173:
[----:B------:R-:W-:Y:S05]  /*1f810*/  BSYNC.RECONVERGENT B0 ;  /* 0x0000000000007941 */ /* 0x000fea0003800200 */
.L_x_1172:
[----:B------:R-:W-:Y:S02]  /*1f820*/  R2UR UR4, R38 ;  /* 0x00000000260472ca */ /* 0x000fe400000e0000 */
[----:B------:R-:W-:-:S13]  /*1f830*/  R2UR UR5, R39 ;  /* 0x00000000270572ca */ /* 0x000fda00000e0000 */
[----:B------:R-:W2:Y:S01]  /*1f840*/  LD.E R6, desc[UR4][R168.64+0xc0] ;  /* 0x0000c004a8067980 */ /* 0x000ea2000c101900 */
[-C--:B-1----:R-:W-:Y:S01]  /*1f850*/  @!P1 IMAD R0, R9, R41.reuse, RZ ;  /* 0x0000002909009224 */ /* 0x082fe200078e02ff */
[----:B------:R-:W-:Y:S01]  /*1f860*/  SHF.R.U32.HI R232, RZ, 0x3, R232 ;  /* 0x00000003ffe87819 */ /* 0x000fe200000116e8 */
[----:B-----5:R-:W-:Y:S01]  /*1f870*/  @!P1 IMAD.WIDE.U32 R2, R8, R41, RZ ;  /* 0x0000002908029225 */ /* 0x020fe200078e00ff */
[----:B------:R-:W-:Y:S03]  /*1f880*/  BSSY.RECONVERGENT B0, `(.L_x_1174) ;  /* 0x000002e000007945 */ /* 0x000fe60003800200 */
[----:B------:R-:W-:Y:S02]  /*1f890*/  @!P1 IMAD.IADD R7, R3, 0x1, R0 ;  /* 0x0000000103079824 */ /* 0x000fe400078e0200 */
[----:B------:R-:W-:Y:S01]  /*1f8a0*/  @!P1 IMAD.MOV.U32 R0, RZ, RZ, R2 ;  /* 0x000000ffff009224 */ /* 0x000fe200078e0002 */
[----:B------:R-:W-:Y:S01]  /*1f8b0*/  MOV R2, R228 ;  /* 0x000000e400027202 */ /* 0x000fe20000000f00 */
[----:B------:R-:W-:Y:S01]  /*1f8c0*/  IMAD.MOV.U32 R3, RZ, RZ, RZ ;  /* 0x000000ffff037224 */ /* 0x000fe200078e00ff */
[----:B------:R-:W-:Y:S01]  /*1f8d0*/  @P1 MOV R0, R16 ;  /* 0x0000001000001202 */ /* 0x000fe20000000f00 */
[----:B------:R-:W-:-:S02]  /*1f8e0*/  IMAD.IADD R9, R40, 0x1, -R36 ;  /* 0x0000000128097824 */ /* 0x000fc400078e0a24 */
[----:B------:R-:W-:-:S04]  /*1f8f0*/  IMAD.WIDE.U32 R2, R36, R4, R2 ;  /* 0x0000000424027225 */ /* 0x000fc800078e0002 */
[-C--:B------:R-:W-:Y:S02]  /*1f900*/  IMAD R15, R15, R37.reuse, RZ ;  /* 0x000000250f0f7224 */ /* 0x080fe400078e02ff */
[----:B------:R-:W-:-:S04]  /*1f910*/  IMAD.WIDE.U32 R12, R14, R37, RZ ;  /* 0x000000250e0c7225 */ /* 0x000fc800078e00ff */
[----:B------:R-:W-:Y:S02]  /*1f920*/  @P1 IMAD.IADD R7, R17, 0x1, R19 ;  /* 0x0000000111071824 */ /* 0x000fe400078e0213 */
[----:B------:R-:W-:Y:S01]  /*1f930*/  VIADD R14, R232, 0x10 ;  /* 0x00000010e80e7836 */ /* 0x000fe20000000000 */
[----:B--2---:R-:W-:Y:S01]  /*1f940*/  ISETP.GE.AND P2, PT, R228, R6, PT ;  /* 0x00000006e400720c */ /* 0x004fe20003f46270 */
[----:B------:R-:W-:-:S03]  /*1f950*/  IMAD R6, R5, R36, RZ ;  /* 0x0000002405067224 */ /* 0x000fc600078e02ff */
[----:B------:R-:W-:Y:S01]  /*1f960*/  ISETP.GE.OR P0, PT, R232, R9, P2 ;  /* 0x00000009e800720c */ /* 0x000fe20001706670 */
[----:B------:R-:W-:Y:S01]  /*1f970*/  IMAD.IADD R8, R3, 0x1, R6 ;  /* 0x0000000103087824 */ /* 0x000fe200078e0206 */
[----:B------:R-:W-:Y:S02]  /*1f980*/  IADD3 R3, PT, PT, R13, R15, RZ ;  /* 0x0000000f0d037210 */ /* 0x000fe40007ffe0ff */
[----:B------:R-:W-:Y:S01]  /*1f990*/  IADD3 R6, P3, P1, R12, R2, R0 ;  /* 0x000000020c067210 */ /* 0x000fe2000797e000 */
[C---:B------:R-:W-:Y:S01]  /*1f9a0*/  VIADD R12, R232.reuse, 0x30 ;  /* 0x00000030e80c7836 */ /* 0x040fe20000000000 */
[----:B------:R-:W-:Y:S02]  /*1f9b0*/  IADD3 R13, PT, PT, R232, 0x20, RZ ;  /* 0x00000020e80d7810 */ /* 0x000fe40007ffe0ff */
[----:B------:R-:W-:Y:S02]  /*1f9c0*/  IADD3.X R7, PT, PT, R3, R8, R7, P3, P1 ;  /* 0x0000000803077210 */ /* 0x000fe40001fe2407 */
[----:B------:R-:W-:-:S02]  /*1f9d0*/  ISETP.GE.OR P3, PT, R14, R9, P2 ;  /* 0x000000090e00720c */ /* 0x000fc40001766670 */
[-C--:B------:R-:W-:Y:S01]  /*1f9e0*/  ISETP.GE.OR P4, PT, R13, R9.reuse, P2 ;  /* 0x000000090d00720c */ /* 0x080fe20001786670 */
[----:B------:R-:W-:Y:S01]  /*1f9f0*/  @!P0 IMAD R0, R5, R232, RZ ;  /* 0x000000e805008224 */ /* 0x000fe200078e02ff */
[----:B------:R-:W-:Y:S01]  /*1fa00*/  @!P0 R2UR UR4, R38 ;  /* 0x00000000260482ca */ /* 0x000fe200000e0000 */
[----:B------:R-:W-:Y:S01]  /*1fa10*/  @!P0 IMAD.WIDE.U32 R2, R232, R4, R6 ;  /* 0x00000004e8028225 */ /* 0x000fe200078e0006 */
[----:B------:R-:W-:Y:S02]  /*1fa20*/  @!P0 R2UR UR5, R39 ;  /* 0x00000000270582ca */ /* 0x000fe400000e0000 */
[----:B------:R-:W-:Y:S02]  /*1fa30*/  ISETP.GE.OR P2, PT, R12, R9, P2 ;  /* 0x000000090c00720c */ /* 0x000fe40001746670 */
[----:B------:R-:W-:Y:S02]  /*1fa40*/  @!P0 IADD3 R0, PT, PT, R3, R0, RZ ;  /* 0x0000000003008210 */ /* 0x000fe40007ffe0ff */
[----:B------:R-:W-:-:S04]  /*1fa50*/  @!P0 LEA R8, P1, R2, R10, 0x1 ;  /* 0x0000000a02088211 */ /* 0x000fc800078208ff */
[----:B------:R-:W-:-:S05]  /*1fa60*/  @!P0 LEA.HI.X R9, R2, R11, R0, 0x1, P1 ;  /* 0x0000000b02098211 */ /* 0x000fca00008f0c00 */
[----:B------:R1:W-:Y:S01]  /*1fa70*/  @!P0 ST.E.128 desc[UR4][R8.64], R20 ;  /* 0x0000001408008985 */ /* 0x0003e2000c101d04 */
[----:B------:R-:W-:Y:S05]  /*1fa80*/  @P3 BRA `(.L_x_1175) ;  /* 0x0000000000343947 */ /* 0x000fea0003800000 */
[----:B-1----:R-:W-:Y:S01]  /*1fa90*/  IADD3 R8, P0, PT, R232, 0x10, RZ ;  /* 0x00000010e8087810 */ /* 0x002fe20007f1e0ff */
[----:B------:R-:W-:Y:S01]  /*1faa0*/  IMAD.MOV.U32 R2, RZ, RZ, R6 ;  /* 0x000000ffff027224 */ /* 0x000fe200078e0006 */
[----:B------:R-:W-:Y:S02]  /*1fab0*/  MOV R3, R7 ;  /* 0x0000000700037202 */ /* 0x000fe40000000f00 */
[----:B------:R-:W-:Y:S01]  /*1fac0*/  R2UR UR4, R38 ;  /* 0x00000000260472ca */ /* 0x000fe200000e0000 */
[----:B------:R-:W-:Y:S01]  /*1fad0*/  IMAD.X R0, RZ, RZ, RZ, P0 ;  /* 0x000000ffff007224 */ /* 0x000fe200000e06ff */
[----:B------:R-:W-:Y:S01]  /*1fae0*/  R2UR UR5, R39 ;  /* 0x00000000270572ca */ /* 0x000fe200000e0000 */
[----:B------:R-:W-:-:S04]  /*1faf0*/  IMAD.WIDE.U32 R2, R4, R8, R2 ;  /* 0x0000000804027225 */ /* 0x000fc800078e0002 */
[----:B------:R-:W-:-:S04]  /*1fb00*/  IMAD R0, R0, R4, RZ ;  /* 0x0000000400007224 */ /* 0x000fc800078e02ff */
[----:B------:R-:W-:Y:S01]  /*1fb10*/  IMAD R0, R5, R8, R0 ;  /* 0x0000000805007224 */ /* 0x000fe200078e0200 */
[----:B------:R-:W-:-:S03]  /*1fb20*/  LEA R8, P0, R2, R10, 0x1 ;  /* 0x0000000a02087211 */ /* 0x000fc600078008ff */
[----:B------:R-:W-:-:S05]  /*1fb30*/  IMAD.IADD R0, R3, 0x1, R0 ;  /* 0x0000000103007824 */ /* 0x000fca00078e0200 */
[----:B------:R-:W-:-:S05]  /*1fb40*/  LEA.HI.X R9, R2, R11, R0, 0x1, P0 ;  /* 0x0000000b02097211 */ /* 0x000fca00000f0c00 */
[----:B---3--:R2:W-:Y:S02]  /*1fb50*/  ST.E.128 desc[UR4][R8.64], R24 ;  /* 0x0000001808007985 */ /* 0x0085e4000c101d04 */
.L_x_1175:
[----:B------:R-:W-:Y:S05]  /*1fb60*/  BSYNC.RECONVERGENT B0 ;  /* 0x0000000000007941 */ /* 0x000fea0003800200 */
.L_x_1174:
[----:B------:R-:W-:Y:S04]  /*1fb70*/  BSSY.RECONVERGENT B0, `(.L_x_1176) ;  /* 0x000000f000007945 */ /* 0x000fe80003800200 */
[----:B------:R-:W-:Y:S05]  /*1fb80*/  @P4 BRA `(.L_x_1177) ;  /* 0x0000000000344947 */ /* 0x000fea0003800000 */
[----:B-12---:R-:W-:Y:S01]  /*1fb90*/  IADD3 R8, P0, PT, R232, 0x20, RZ ;  /* 0x00000020e8087810 */ /* 0x006fe20007f1e0ff */
        /* <DEDUP_REMOVED lines=11> */
[----:B----4-:R1:W-:Y:S02]  /*1fc50*/  ST.E.128 desc[UR4][R8.64], R28 ;  /* 0x0000001c08007985 */ /* 0x0103e4000c101d04 */
.L_x_1177:
[----:B------:R-:W-:Y:S05]  /*1fc60*/  BSYNC.RECONVERGENT B0 ;  /* 0x0000000000007941 */ /* 0x000fea0003800200 */
.L_x_1176:
[----:B-12---:R-:W-:Y:S02]  /*1fc70*/  MOV R9, 0x50 ;  /* 0x0000005000097802 */ /* 0x006fe40000000f00 */
[----:B------:R-:W-:-:S03]  /*1fc80*/  MOV R3, 0x0 ;  /* 0x0000000000037802 */ /* 0x000fc60000000f00 */
[----:B------:R-:W-:-:S04]  /*1fc90*/  IMAD.MOV.U32 R2, RZ, RZ, R9 ;  /* 0x000000ffff027224 */ /* 0x000fc800078e0009 */
[----:B---34-:R-:W-:Y:S05]  /*1fca0*/  @P2 RET.REL.NODEC R2 `(_ZN5flash24flash_fwd_splitkv_kernelI23Flash_fwd_kernel_traitsILi64ELi64ELi256ELi4ELb0ELb0EN7cutlass10bfloat16_tE19Flash_kernel_traitsILi64ELi64ELi256ELi4ES3_EELb0ELb0ELb0ELb0ELb0ELb0ELb0ELb1EEEvNS_16Flash_fwd_paramsE) ;  /* 0xfffffe0002d42950 */ /* 0x018fea0003c3ffff */
[----:B------:R-:W-:Y:S01]  /*1fcb0*/  IADD3 R8, P0, PT, R232, 0x30, RZ ;  /* 0x00000030e8087810 */ /* 0x000fe20007f1e0ff */
[----:B------:R-:W-:Y:S01]  /*1fcc0*/  IMAD.MOV.U32 R2, RZ, RZ, R6 ;  /* 0x000000ffff027224 */ /* 0x000fe200078e0006 */
[----:B------:R-:W-:Y:S02]  /*1fcd0*/  MOV R3, R7 ;  /* 0x0000000700037202 */ /* 0x000fe40000000f00 */
[----:B------:R-:W-:Y:S01]  /*1fce0*/  R2UR UR4, R38 ;  /* 0x00000000260472ca */ /* 0x000fe200000e0000 */
[----:B------:R-:W-:Y:S01]  /*1fcf0*/  IMAD.X R0, RZ, RZ, RZ, P0 ;  /* 0x000000ffff007224 */ /* 0x000fe200000e06ff */
[----:B------:R-:W-:Y:S01]  /*1fd00*/  R2UR UR5, R39 ;  /* 0x00000000270572ca */ /* 0x000fe200000e0000 */
[----:B------:R-:W-:-:S04]  /*1fd10*/  IMAD.WIDE.U32 R6, R4, R8, R2 ;  /* 0x0000000804067225 */ /* 0x000fc800078e0002 */
[----:B------:R-:W-:Y:S01]  /*1fd20*/  IMAD R0, R0, R4, RZ ;  /* 0x0000000400007224 */ /* 0x000fe200078e02ff */
[----:B------:R-:W-:-:S03]  /*1fd30*/  LEA R2, P0, R6, R10, 0x1 ;  /* 0x0000000a06027211 */ /* 0x000fc600078008ff */
[----:B------:R-:W-:-:S04]  /*1fd40*/  IMAD R0, R5, R8, R0 ;  /* 0x0000000805007224 */ /* 0x000fc800078e0200 */
[----:B------:R-:W-:-:S05]  /*1fd50*/  IMAD.IADD R0, R7, 0x1, R0 ;  /* 0x0000000107007824 */ /* 0x000fca00078e0200 */
[----:B------:R-:W-:-:S05]  /*1fd60*/  LEA.HI.X R3, R6, R11, R0, 0x1, P0 ;  /* 0x0000000b06037211 */ /* 0x000fca00000f0c00 */
[----:B------:R1:W-:Y:S02]  /*1fd70*/  ST.E.128 desc[UR4][R2.64], R32 ;  /* 0x0000002002007985 */ /* 0x0003e4000c101d04 */
[----:B-1----:R-:W-:Y:S01]  /*1fd80*/  MOV R2, R9 ;  /* 0x0000000900027202 */ /* 0x002fe20000000f00 */
[----:B------:R-:W-:-:S04]  /*1fd90*/  IMAD.MOV.U32 R3, RZ, RZ, 0x0 ;  /* 0x00000000ff037424 */ /* 0x000fc800078e00ff */
[----:B------:R-:W-:Y:S05]  /*1fda0*/  RET.REL.NODEC R2 `(_ZN5flash24flash_fwd_splitkv_kernelI23Flash_fwd_kernel_traitsILi64ELi64ELi256ELi4ELb0ELb0EN7cutlass10bfloat16_tE19Flash_kernel_traitsILi64ELi64ELi256ELi4ES3_EELb0ELb0ELb0ELb0ELb0ELb0ELb0ELb1EEEvNS_16Flash_fwd_paramsE) ;  /* 0xfffffe0002947950 */ /* 0x000fea0003c3ffff */
.L_x_1169:
[----:B------:R-:W-:Y:S01]  /*1fdb0*/  IMAD.MOV.U32 R0, RZ, RZ, 0x2 ;  /* 0x00000002ff007424 */ /* 0x000fe200078e00ff */
[----:B------:R-:W-:Y:S01]  /*1fdc0*/  MOV R2, R242 ;  /* 0x000000f200027202 */ /* 0x000fe20000000f00 */
[----:B------:R-:W-:Y:S01]  /*1fdd0*/  IMAD.MOV.U32 R4, RZ, RZ, -0x1 ;  /* 0xffffffffff047424 */ /* 0x000fe200078e00ff */
[----:B------:R-:W-:-:S07]  /*1fde0*/  MOV R3, 0x1f ;  /* 0x0000001f00037802 */ /* 0x000fce0000000f00 */
[----:B-1---5:R-:W-:Y:S05]  /*1fdf0*/  WARPSYNC.COLLECTIVE R4, `(.L_x_1178) ;  /* 0x0000000004087348 */ /* 0x022fea0003c00000 */
[----:B------:R2:W3:Y:S02]  /*1fe00*/  SHFL.BFLY P0, R0, R2, R0, R3 ;  /* 0x0c00000002007389 */ /* 0x0004e40000000003 */
[----:B-123-5:R-:W-:Y:S05]  /*1fe10*/  ENDCOLLECTIVE ;  /* 0x000000000000791b */ /* 0x02efea0003800000 */
.L_x_1178:
[----:B------:R-:W-:Y:S02]  /*1fe20*/  MOV R5, R0 ;  /* 0x0000000000057202 */ /* 0x000fe40000000f00 */
[----:B------:R-:W-:-:S03]  /*1fe30*/  MOV R0, 0x1 ;  /* 0x0000000100007802 */ /* 0x000fc60000000f00 */
[----:B------:R-:W-:-:S04]  /*1fe40*/  FADD.FTZ R5, R5, R242 ;  /* 0x000000f205057221 */ /* 0x000fc80000010000 */
[----:B------:R-:W-:-:S07]  /*1fe50*/  IMAD.MOV.U32 R2, RZ, RZ, R5 ;  /* 0x000000ffff027224 */ /* 0x000fce00078e0005 */
[----:B------:R-:W-:Y:S05]  /*1fe60*/  WARPSYNC.COLLECTIVE R4, `(.L_x_1179) ;  /* 0x0000000004087348 */ /* 0x000fea0003c00000 */
[----:B------:R1:W2:Y:S02]  /*1fe70*/  SHFL.BFLY P0, R0, R2, R0, R3 ;  /* 0x0c00000002007389 */ /* 0x0002a40000000003 */
[----:B-12---:R-:W-:Y:S05]  /*1fe80*/  ENDCOLLECTIVE ;  /* 0x000000000000791b */ /* 0x006fea0003800000 */
.L_x_1179:
[----:B------:R-:W-:Y:S01]  /*1fe90*/  IMAD.MOV.U32 R22, RZ, RZ, R0 ;  /* 0x000000ffff167224 */ /* 0x000fe200078e0000 */
[----:B------:R-:W-:Y:S02]  /*1fea0*/  MOV R0, 0x2 ;  /* 0x0000000200007802 */ /* 0x000fe40000000f00 */
[----:B------:R-:W-:Y:S01]  /*1feb0*/  MOV R2, R243 ;  /* 0x000000f300027202 */ /* 0x000fe20000000f00 */
[----:B------:R-:W-:-:S07]  /*1fec0*/  FADD.FTZ R22, R5, R22 ;  /* 0x0000001605167221 */ /* 0x000fce0000010000 */
[----:B------:R-:W-:Y:S05]  /*1fed0*/  WARPSYNC.COLLECTIVE R4, `(.L_x_1180) ;  /* 0x0000000004087348 */ /* 0x000fea0003c00000 */
[----:B------:R1:W2:Y:S02]  /*1fee0*/  SHFL.BFLY P0, R0, R2, R0, R3 ;  /* 0x0c00000002007389 */ /* 0x0002a40000000003 */
[----:B-12---:R-:W-:Y:S05]  /*1fef0*/  ENDCOLLECTIVE ;  /* 0x000000000000791b */ /* 0x006fea0003800000 */
.L_x_1180:
[----:B------:R-:W-:Y:S01]  /*1ff00*/  IMAD.MOV.U32 R2, RZ, RZ, R0 ;  /* 0x000000ffff027224 */ /* 0x000fe200078e0000 */
[----:B------:R-:W-:-:S03]  /*1ff10*/  MOV R0, 0x1 ;  /* 0x0000000100007802 */ /* 0x000fc60000000f00 */
[----:B------:R-:W-:-:S07]  /*1ff20*/  FADD.FTZ R2, R2, R243 ;  /* 0x000000f302027221 */ /* 0x000fce0000010000 */
[----:B------:R-:W-:Y:S05]  /*1ff30*/  WARPSYNC.COLLECTIVE R4, `(.L_x_1181) ;  /* 0x0000000004087348 */ /* 0x000fea0003c00000 */
[----:B------:R1:W2:Y:S02]  /*1ff40*/  SHFL.BFLY P0, R0, R2, R0, R3 ;  /* 0x0c00000002007389 */ /* 0x0002a40000000003 */
[----:B-12---:R-:W-:Y:S05]  /*1ff50*/  ENDCOLLECTIVE ;  /* 0x000000000000791b */ /* 0x006fea0003800000 */
.L_x_1181:
[----:B------:R-:W-:Y:S01]  /*1ff60*/  MOV R3, R0 ;  /* 0x0000000000037202 */ /* 0x000fe20000000f00 */
[----:B------:R-:W-:Y:S06]  /*1ff70*/  BRA `(.L_x_1182) ;  /* 0xffffffec00607947 */ /* 0x000fec000383ffff */
.L_x_1183:
        /* <DEDUP_REMOVED lines=16> */
.L_x_14726:


//--------------------- .text._ZN5flash24flash_fwd_splitkv_kernelI23Flash_fwd_kernel_traitsILi64ELi64ELi256ELi4ELb0ELb0EN7cutlass10bfloat16_tE19Flash_kernel_traitsILi64ELi64ELi256ELi4ES3_EELb0ELb0ELb0ELb0ELb0ELb1ELb0ELb1EEEvNS_16Flash_fwd_paramsE --------------------------
	.section	.text._ZN5flash24flash_fwd_splitkv_kernelI23Flash_fwd_kernel_traitsILi64ELi64ELi256ELi4ELb0ELb0EN7cutlass10bfloat16_tE19Flash_kernel_traitsILi64ELi64ELi256ELi4ES3_EELb0ELb0ELb0ELb0ELb0ELb1ELb0ELb1EEEvNS_16Flash_fwd_paramsE,"ax",@progbits
	.align	128
        .global         _ZN5flash24flash_fwd_splitkv_kernelI23Flash_fwd_kernel_traitsILi64ELi64ELi256ELi4ELb0ELb0EN7cutlass10bfloat16_tE19Flash_kernel_traitsILi64ELi64ELi256ELi4ES3_EELb0ELb0ELb0ELb0ELb0ELb1ELb0ELb1EEEvNS_16Flash_fwd_paramsE
        .type           _ZN5flash24flash_fwd_splitkv_kernelI23Flash_fwd_kernel_traitsILi64ELi64ELi256ELi4ELb0ELb0EN7cutlass10bfloat16_tE19Flash_kernel_traitsILi64ELi64ELi256ELi4ES3_EELb0ELb0ELb0ELb0ELb0ELb1ELb0ELb1EEEvNS_16Flash_fwd_paramsE,@function
        .size           _ZN5flash24flash_fwd_splitkv_kernelI23Flash_fwd_kernel_traitsILi64ELi64ELi256ELi4ELb0ELb0EN7cutlass10bfloat16_tE19Flash_kernel_traitsILi64ELi64ELi256ELi4ES3_EELb0ELb0ELb0ELb0ELb0ELb1ELb0ELb1EEEvNS_16Flash_fwd_paramsE,(.L_x_14727 - _ZN5flash24flash_fwd_splitkv_kernelI23Flash_fwd_kernel_traitsILi64ELi64ELi256ELi4ELb0ELb0EN7cutlass10bfloat16_tE19Flash_kernel_traitsILi64ELi64ELi256ELi4ES3_EELb0ELb0ELb0ELb0ELb0ELb1ELb0ELb1EEEvNS_16Flash_fwd_paramsE)
        .other          _ZN5flash24flash_fwd_splitkv_kernelI23Flash_fwd_kernel_traitsILi64ELi64ELi256ELi4ELb0ELb0EN7cutlass10bfloat16_tE19Flash_kernel_traitsILi64ELi64ELi256ELi4ES3_EELb0ELb0ELb0ELb0ELb0ELb1ELb0ELb1EEEvNS_16Flash_fwd_paramsE,@"STO_CUDA_ENTRY STV_DEFAULT"
_ZN5flash24flash_fwd_splitkv_kernelI23Flash_fwd_kernel_traitsILi64ELi64ELi256ELi4ELb0ELb0EN7cutlass10bfloat16_tE19Flash_kernel_traitsILi64ELi64ELi256ELi4ES3_EELb0ELb0ELb0ELb0ELb0ELb1ELb0ELb1EEEvNS_16Flash_fwd_paramsE:
.text._ZN5flash24flash_fwd_splitkv_kernelI23Flash_fwd_kernel_traitsILi64ELi64ELi256ELi4ELb0ELb0EN7cutlass10bfloat16_tE19Flash_kernel_traitsILi64ELi64ELi256ELi4ES3_EELb0ELb0ELb0ELb0ELb0ELb1ELb0ELb1EEEvNS_16Flash_fwd_paramsE:
[----:B------:R-:W1:Y:S08]  /*0000*/  LDC R1, c[0x0][0x37c] ;  /* 0x0000df00ff017b82 */ /* 0x000e700000000800 */
[----:B------:R-:W2:Y:S01]  /*0010*/  LDC.64 R134, c[0x0][0x348] ;  /* 0x0000d200ff867b82 */ /* 0x000ea20000000a00 */
[----:B------:R-:W-:Y:S01]  /*0020*/  BSSY.RECONVERGENT B3, `(.L_x_1184) ;  /* 0x0000003000037945 */ /* 0x000fe20003800200 */
[----:B-1----:R-:W-:-:S06]  /*0030*/  IADD3 R1, PT, PT, R1, -0x40, RZ ;  /* 0xffffffc001017810 */ /* 0x002fcc0007ffe0ff */
[----:B--2---:R-:W-:Y:S05]  /*0040*/  CALL.REL.NOINC `($_ZN5flash24flash_fwd_splitkv_kernelI23Flash_fwd_kernel_traitsILi64ELi64ELi256ELi4ELb0ELb0EN7cutlass10bfloat16_tE19Flash_kernel_traitsILi64ELi64ELi256ELi4ES3_EELb0ELb0ELb0ELb0ELb0ELb1ELb0ELb1EEEvNS_16Flash_fwd_paramsE$_ZN5flash30compute_attn_1rowblock_splitkvI23Flash_fwd_kernel_traitsILi64ELi64ELi256ELi4ELb0ELb0EN7cutlass10bfloat16_tE19Flash_kernel_traitsILi64ELi64ELi256ELi4ES3_EELb0ELb0ELb0ELb0ELb0ELb1ELb0ELb1ENS_16Flash_fwd_paramsEEEvRKT8_iiiii) ;  /* 0x0000000000087944 */ /* 0x004fea0003c00000 */
[----:B------:R-:W-:Y:S05]  /*0050*/  BSYNC.RECONVERGENT B3 ;  /* 0x0000000000037941 */ /* 0x000fea0003800200 */
.L_x_1184:
[----:B------:R-:W-:Y:S05]  /*0060*/  EXIT ;  /* 0x000000000000794d */ /* 0x000fea0003800000 */
        .type           $_ZN5flash24flash_fwd_splitkv_kernelI23Flash_fwd_kernel_traitsILi64ELi64ELi256ELi4ELb0ELb0EN7cutlass10bfloat16_tE19Flash_kernel_traitsILi64ELi64ELi256ELi4ES3_EELb0ELb0ELb0ELb0ELb0ELb1ELb0ELb1EEEvNS_16Flash_fwd_paramsE$_ZN5flash30compute_attn_1rowblock_splitkvI23Flash_fwd_kernel_traitsILi64ELi64ELi256ELi4ELb0ELb0EN7cutlass10bfloat16_tE19Flash_kernel_traitsILi64ELi64ELi256ELi4ES3_EELb0ELb0ELb0ELb0ELb0ELb1ELb0ELb1ENS_16Flash_fwd_paramsEEEvRKT8_iiiii,@function
        .size           $_ZN5flash24flash_fwd_splitkv_kernelI23Flash_fwd_kernel_traitsILi64ELi64ELi256ELi4ELb0ELb0EN7cutlass10bfloat16_tE19Flash_kernel_traitsILi64ELi64ELi256ELi4ES3_EELb0ELb0ELb0ELb0ELb0ELb1ELb0ELb1EEEvNS_16Flash_fwd_paramsE$_ZN5flash30compute_attn_1rowblock_splitkvI23Flash_fwd_kernel_traitsILi64ELi64ELi256ELi4ELb0ELb0EN7cutlass10bfloat16_tE19Flash_kernel_traitsILi64ELi64ELi256ELi4ES3_EELb0ELb0ELb0ELb0ELb0ELb1ELb0ELb1ENS_16Flash_fwd_paramsEEEvRKT8_iiiii,(.L_x_14727 - $_ZN5flash24flash_fwd_splitkv_kernelI23Flash_fwd_kernel_traitsILi64ELi64ELi256ELi4ELb0ELb0EN7cutlass10bfloat16_tE19Flash_kernel_traitsILi64ELi64ELi256ELi4ES3_EELb0ELb0ELb0ELb0ELb0ELb1ELb0ELb1EEEvNS_16Flash_fwd_paramsE$_ZN5flash30compute_attn_1rowblock_splitkvI23Flash_fwd_kernel_traitsILi64ELi64ELi256ELi4ELb0ELb0EN7cutlass10bfloat16_tE19Flash_kernel_traitsILi64ELi64ELi256ELi4ES3_EELb0ELb0ELb0ELb0ELb0ELb1ELb0ELb1ENS_16Flash_fwd_paramsEEEvRKT8_iiiii)
$_ZN5flash24flash_fwd_splitkv_kernelI23Flash_fwd_kernel_traitsILi64ELi64ELi256ELi4ELb0ELb0EN7cutlass10bfloat16_tE19Flash_kernel_traitsILi64ELi64ELi256ELi4ES3_EELb0ELb0ELb0ELb0ELb0ELb1ELb0ELb1EEEvNS_16Flash_fwd_paramsE$_ZN5flash30compute_attn_1rowblock_splitkvI23Flash_fwd_kernel_traitsILi64ELi64ELi256ELi4ELb0ELb0EN7cutlass10bfloat16_tE19Flash_kernel_traitsILi64ELi64ELi256ELi4ES3_EELb0ELb0ELb0ELb0ELb0ELb1ELb0ELb1ENS_16Flash_fwd_paramsEEEvRKT8_iiiii:
        /* <DEDUP_REMOVED lines=13> */
[----:B------:R-:W-:Y:S01]  /*0140*/  ISETP.NE.AND.EX P3, PT, R5, RZ, PT, P2 ;  /* 0x000000ff0500720c */ /* 0x000fe20003f65320 */
[----:B------:R-:W-:Y:S01]  /*0150*/  IMAD.WIDE.U32 R4, R40, 0x4, R4 ;  /* 0x0000000428047825 */ /* 0x000fe200078e0004 */
[----:B---3--:R-:W-:Y:S02]  /*0160*/  ISETP.NE.U32.AND P4, PT, R2, RZ, PT ;  /* 0x000000ff0200720c */ /* 0x008fe40003f85070 */
[C---:B----4-:R-:W-:Y:S02]  /*0170*/  ISETP.NE.U32.AND P5, PT, R6.reuse, RZ, PT ;  /* 0x000000ff0600720c */ /* 0x050fe40003fa5070 */
[----:B------:R-:W-:Y:S02]  /*0180*/  ISETP.NE.AND.EX P4, PT, R3, RZ, PT, P4 ;  /* 0x000000ff0300720c */ /* 0x000fe40003f85340 */
[C---:B------:R-:W-:Y:S02]  /*0190*/  ISETP.NE.AND.EX P6, PT, R7.reuse, RZ, PT, P5 ;  /* 0x000000ff0700720c */ /* 0x040fe40003fc5350 */
[----:B------:R-:W-:Y:S01]  /*01a0*/  IADD3 R34, P0, PT, R6, R11, RZ ;  /* 0x0000000b06227210 */ /* 0x000fe20007f1e0ff */
[----:B------:R-:W2:Y:S04]  /*01b0*/  @P1 LD.E R33, desc[UR6][R4.64] ;  /* 0x0000000604211980 */ /* 0x000ea8000c101900 */
[----:B------:R-:W3:Y:S01]  /*01c0*/  @!P3 LD.E R14, desc[UR6][R134.64+0xb4] ;  /* 0x0000b406860eb980 */ /* 0x000ee2000c101900 */
[----:B------:R-:W-:-:S03]  /*01d0*/  IMAD.X R35, R7, 0x1, R13, P0 ;  /* 0x0000000107237824 */ /* 0x000fc600000e060d */
        /* <DEDUP_REMOVED lines=11> */
[----:B--2---:R1:W-:Y:S04]  /*0290*/  STL [R1+0x38], R33 ;  /* 0x0000382101007387 */ /* 0x0043e80000100800 */
[----:B---3--:R1:W-:Y:S01]  /*02a0*/  @!P3 STL [R1+0x3c], R14 ;  /* 0x00003c0e0100b387 */ /* 0x0083e20000100800 */
[----:B------:R-:W-:Y:S07]  /*02b0*/  @!P2 BRA `(.L_x_1186) ;  /* 0x000000000010a947 */ /* 0x000fee0003800000 */
[----:B-1----:R-:W2:Y:S02]  /*02c0*/  LD.E.U8 R4, desc[UR6][R134.64+0x1b2] ;  /* 0x0001b20686047980 */ /* 0x002ea4000c101100 */
[----:B--2---:R-:W-:-:S13]  /*02d0*/  ISETP.NE.AND P0, PT, R4, RZ, PT ;  /* 0x000000ff0400720c */ /* 0x004fda0003f05270 */
[----:B------:R-:W-:Y:S05]  /*02e0*/  @!P0 BRA `(.L_x_1186) ;  /* 0x0000000000048947 */ /* 0x000fea0003800000 */
[----:B------:R2:W5:Y:S02]  /*02f0*/  LD.E R12, desc[UR6][R2.64] ;  /* 0x00000006020c7980 */ /* 0x000564000c101900 */
.L_x_1186:
[----:B------:R-:W-:Y:S05]  /*0300*/  BSYNC.RECONVERGENT B0 ;  /* 0x0000000000007941 */ /* 0x000fea0003800200 */
.L_x_1185:
[----:B------:R-:W-:Y:S04]  /*0310*/  BSSY.RECONVERGENT B0, `(.L_x_1187) ;  /* 0x0000007000007945 */ /* 0x000fe80003800200 */
[----:B------:R-:W-:Y:S05]  /*0320*/  @!P4 BRA `(.L_x_1188) ;  /* 0x000000000014c947 */ /* 0x000fea0003800000 */
[----:B-----5:R-:W3:Y:S02]  /*0330*/  LD.E.U8 R0, desc[UR6][R134.64+0x1b2] ;  /* 0x0001b20686007980 */ /* 0x020ee4000c101100 */
[----:B---3--:R-:W-:-:S13]  /*0340*/  ISETP.NE.AND P0, PT, R0, RZ, PT ;  /* 0x000000ff0000720c */ /* 0x008fda0003f05270 */
[----:B------:R-:W3:Y:S02]  /*0350*/  @P0 LD.E R0, desc[UR6][R2.64+0x4] ;  /* 0x0000040602000980 */ /* 0x000ee4000c101900 */
[----:B---3--:R-:W-:-:S06]  /*0360*/  @P0 IADD3 R0, PT, PT, R0, -R12, RZ ;  /* 0x8000000c00000210 */ /* 0x008fcc0007ffe0ff */
[----:B------:R3:W5:Y:S02]  /*0370*/  @!P0 LD.E R0, desc[UR6][R2.64] ;  /* 0x0000000602008980 */ /* 0x000764000c101900 */
.L_x_1188:
[----:B------:R-:W-:Y:S05]  /*0380*/  BSYNC.RECONVERGENT B0 ;  /* 0x0000000000007941 */ /* 0x000fea0003800200 */
.L_x_1187:
[----:B------:R-:W-:Y:S01]  /*0390*/  MOV R20, R14 ;  /* 0x0000000e00147202 */ /* 0x000fe20000000f00 */
[----:B------:R-:W-:Y:S01]  /*03a0*/  BSSY.RECONVERGENT B1, `(.L_x_1189) ;  /* 0x0000013000017945 */ /* 0x000fe20003800200 */
[----:B-----5:R-:W-:Y:S02]  /*03b0*/  @P3 IADD3 R20, PT, PT, -R33, R5, RZ ;  /* 0x0000000521143210 */ /* 0x020fe40007ffe1ff */
[----:B------:R-:W-:-:S03]  /*03c0*/  IADD3 R103, PT, PT, R0, -R10, RZ ;  /* 0x8000000a00677210 */ /* 0x000fc60007ffe0ff */
[----:B------:R4:W-:Y:S01]  /*03d0*/  @P3 STL [R1+0x3c], R20 ;  /* 0x00003c1401003387 */ /* 0x0009e20000100800 */
[----:B------:R-:W-:Y:S05]  /*03e0*/  @!P5 BRA `(.L_x_1190) ;  /* 0x000000000014d947 */ /* 0x000fea0003800000 */
[----:B--23--:R-:W-:-:S05]  /*03f0*/  IADD3 R2, P0, PT, R8, R11, RZ ;  /* 0x0000000b08027210 */ /* 0x00cfca0007f1e0ff */
[----:B------:R-:W-:-:S05]  /*0400*/  IMAD.X R3, R9, 0x1, R13, P0 ;  /* 0x0000000109037824 */ /* 0x000fca00000e060d */
[----:B------:R-:W2:Y:S02]  /*0410*/  LD.E R2, desc[UR6][R2.64] ;  /* 0x0000000602027980 */ /* 0x000ea4000c101900 */
[----:B--2---:R-:W-:Y:S01]  /*0420*/  IADD3 R92, PT, PT, R2, -R10, RZ ;  /* 0x8000000a025c7210 */ /* 0x004fe20007ffe0ff */
[----:B------:R-:W-:Y:S05]  /*0430*/  BRA `(.L_x_1191) ;  /* 0x0000000000247947 */ /* 0x000fea0003800000 */
.L_x_1190:
[----:B--23--:R-:W2:Y:S01]  /*0440*/  LD.E.64 R2, desc[UR6][R134.64+0x108] ;  /* 0x0001080686027980 */ /* 0x00cea2000c101b00 */
[----:B------:R-:W-:Y:S01]  /*0450*/  BSSY.RECONVERGENT B0, `(.L_x_1192) ;  /* 0x0000006000007945 */ /* 0x000fe20003800200 */
[----:B------:R-:W-:Y:S01]  /*0460*/  IMAD.MOV.U32 R0, RZ, RZ, RZ ;  /* 0x000000ffff007224 */ /* 0x000fe200078e00ff */
[----:B--2---:R-:W-:-:S04]  /*0470*/  ISETP.NE.U32.AND P0, PT, R2, RZ, PT ;  /* 0x000000ff0200720c */ /* 0x004fc80003f05070 */
[----:B------:R-:W-:-:S13]  /*0480*/  ISETP.NE.AND.EX P0, PT, R3, RZ, PT, P0 ;  /* 0x000000ff0300720c */ /* 0x000fda0003f05300 */
[----:B------:R-:W-:Y:S05]  /*0490*/  @!P0 BRA `(.L_x_1193) ;  /* 0x0000000000048947 */ /* 0x000fea0003800000 */
[----:B------:R2:W5:Y:S02]  /*04a0*/  LD.E R0, desc[UR6][R134.64+0xbc] ;  /* 0x0000bc0686007980 */ /* 0x000564000c101900 */
.L_x_1193:
[----:B------:R-:W-:Y:S05]  /*04b0*/  BSYNC.RECONVERGENT B0 ;  /* 0x0000000000007941 */ /* 0x000fea0003800200 */
.L_x_1192:
[----:B-----5:R-:W-:Y:S02]  /*04c0*/  IADD3 R92, PT, PT, R103, R0, RZ ;  /* 0x00000000675c7210 */ /* 0x020fe40007ffe0ff */
.L_x_1191:
[----:B------:R-:W-:Y:S05]  /*04d0*/  BSYNC.RECONVERGENT B1 ;  /* 0x0000000000017941 */ /* 0x000fea0003800200 */
.L_x_1189:
[----:B------:R-:W3:Y:S01]  /*04e0*/  S2R R30, SR_CTAID.X ;  /* 0x00000000001e7919 */ /* 0x000ee20000002500 */
[----:B------:R-:W-:Y:S01]  /*04f0*/  MOV R21, 0x50 ;  /* 0x0000005000157802 */ /* 0x000fe20000000f00 */
[----:B------:R-:W-:-:S03]  /*0500*/  IMAD.MOV.U32 R3, RZ, RZ, 0x0 ;  /* 0x00000000ff037424 */ /* 0x000fc600078e00ff */
[----:B------:R-:W-:Y:S01]  /*0510*/  MOV R2, R21 ;  /* 0x0000001500027202 */ /* 0x000fe20000000f00 */
[----:B---3--:R-:W-:-:S05]  /*0520*/  IMAD.SHL.U32 R153, R30, 0x40, RZ ;  /* 0x000000401e997824 */ /* 0x008fca00078e00ff */
[----:B------:R-:W-:-:S13]  /*0530*/  ISETP.GT.AND P0, PT, R20, R153, PT ;  /* 0x000000991400720c */ /* 0x000fda0003f04270 */
[----:B-12-4-:R-:W-:Y:S05]  /*0540*/  @!P0 RET.REL.NODEC R2 `(_ZN5flash24flash_fwd_splitkv_kernelI23Flash_fwd_kernel_traitsILi64ELi64ELi256ELi4ELb0ELb0EN7cutlass10bfloat16_tE19Flash_kernel_traitsILi64ELi64ELi256ELi4ES3_EELb0ELb0ELb0ELb0ELb0ELb1ELb0ELb1EEEvNS_16Flash_fwd_paramsE) ;  /* 0xfffffff802ac8950 */ /* 0x016fea0003c3ffff */
        /* <DEDUP_REMOVED lines=86> */
.L_x_1196:
[----:B------:R-:W-:Y:S05]  /*0ab0*/  BSYNC.RECONVERGENT B0 ;  /* 0x0000000000007941 */ /* 0x000fea0003800200 */
.L_x_1195:
        /* <DEDUP_REMOVED lines=13> */
.L_x_1198:
[----:B------:R-:W-:Y:S05]  /*0b90*/  BSYNC.RECONVERGENT B0 ;  /* 0x0000000000007941 */ /* 0x000fea0003800200 */
.L_x_1197:
        /* <DEDUP_REMOVED lines=12> */
.L_x_1200:
[----:B------:R-:W-:Y:S05]  /*0c60*/  BSYNC.RECONVERGENT B0 ;  /* 0x0000000000007941 */ /* 0x000fea0003800200 */
.L_x_1199:
[----:B------:R-:W-:Y:S01]  /*0c70*/  ISETP.NE.AND P0, PT, R17, RZ, PT ;  /* 0x000000ff1100720c */ /* 0x000fe20003f05270 */
[----:B---3--:R-:W-:Y:S01]  /*0c80*/  IMAD.MOV.U32 R2, RZ, RZ, R21 ;  /* 0x000000ffff027224 */ /* 0x008fe200078e0015 */
[----:B------:R-:W-:Y:S01]  /*0c90*/  MOV R3, 0x0 ;  /* 0x0000000000037802 */ /* 0x000fe20000000f00 */
[----:B------:R-:W-:Y:S04]  /*0ca0*/  @!P6 ST.E desc[UR6][R10.64+0x40], R18 ;  /* 0x000040120a00e985 */ /* 0x000fe8000c101906 */
[----:B------:R-:W-:Y:S06]  /*0cb0*/  @!P5 ST.E desc[UR6][R10.64+0x80], R16 ;  /* 0x000080100a00d985 */ /* 0x000fec000c101906 */
[----:B------:R1:W-:Y:S02]  /*0cc0*/  @!P0 ST.E desc[UR6][R10.64], R19 ;  /* 0x000000130a008985 */ /* 0x0003e4000c101906 */
[----:B-12---:R-:W-:Y:S05]  /*0cd0*/  @P1 RET.REL.NODEC R2 `(_ZN5flash24flash_fwd_splitkv_kernelI23Flash_fwd_kernel_traitsILi64ELi64ELi256ELi4ELb0ELb0EN7cutlass10bfloat16_tE19Flash_kernel_traitsILi64ELi64ELi256ELi4ES3_EELb0ELb0ELb0ELb0ELb0ELb1ELb0ELb1EEEvNS_16Flash_fwd_paramsE) ;  /* 0xfffffff002c81950 */ /* 0x006fea0003c3ffff */
[----:B------:R-:W-:Y:S02]  /*0ce0*/  MOV R0, 0x7f800000 ;  /* 0x7f80000000007802 */ /* 0x000fe40000000f00 */
[----:B------:R-:W-:Y:S02]  /*0cf0*/  MOV R2, R21 ;  /* 0x0000001500027202 */ /* 0x000fe40000000f00 */
[----:B------:R-:W-:Y:S01]  /*0d00*/  MOV R3, 0x0 ;  /* 0x0000000000037802 */ /* 0x000fe20000000f00 */
[----:B------:R1:W-:Y:S03]  /*0d10*/  ST.E desc[UR6][R10.64+0xc0], R0 ;  /* 0x0000c0000a007985 */ /* 0x0003e6000c101906 */
[----:B-1----:R-:W-:Y:S05]  /*0d20*/  RET.REL.NODEC R2 `(_ZN5flash24flash_fwd_splitkv_kernelI23Flash_fwd_kernel_traitsILi64ELi64ELi256ELi4ELb0ELb0EN7cutlass10bfloat16_tE19Flash_kernel_traitsILi64ELi64ELi256ELi4ES3_EELb0ELb0ELb0ELb0ELb0ELb1ELb0ELb1EEEvNS_16Flash_fwd_paramsE) ;  /* 0xfffffff002b47950 */ /* 0x002fea0003c3ffff */
.L_x_1194:
[----:B------:R-:W2:Y:S04]  /*0d30*/  LD.E.64 R2, desc[UR6][R134.64+0x158] ;  /* 0x0001580686027980 */ /* 0x000ea8000c101b00 */
[----:B------:R-:W3:Y:S01]  /*0d40*/  LD.E.64 R20, desc[UR6][R134.64+0x160] ;  /* 0x0001600686147980 */ /* 0x000ee2000c101b00 */
[----:B------:R-:W-:Y:S01]  /*0d50*/  IMAD.MOV.U32 R9, RZ, RZ, R40 ;  /* 0x000000ffff097224 */ /* 0x000fe200078e0028 */
[----:B------:R-:W1:Y:S01]  /*0d60*/  S2R R37, SR_CTAID.Z ;  /* 0x0000000000257919 */ /* 0x000e620000002700 */
[----:B------:R-:W-:Y:S01]  /*0d70*/  BSSY.RECONVERGENT B0, `(.L_x_1201) ;  /* 0x00000c0000007945 */ /* 0x000fe20003800200 */
[----:B--2---:R-:W-:-:S04]  /*0d80*/  ISETP.NE.U32.AND P0, PT, R2, RZ, PT ;  /* 0x000000ff0200720c */ /* 0x004fc80003f05070 */
[----:B------:R-:W-:Y:S01]  /*0d90*/  ISETP.NE.AND.EX P0, PT, R3, RZ, PT, P0 ;  /* 0x000000ff0300720c */ /* 0x000fe20003f05300 */
[----:B---3--:R2:W-:-:S12]  /*0da0*/  STL.64 [R1+0x30], R20 ;  /* 0x0000301401007387 */ /* 0x0085d80000100a00 */
[----:B------:R-:W-:-:S05]  /*0db0*/  @P0 IADD3 R2, P1, PT, R2, R11, RZ ;  /* 0x0000000b02020210 */ /* 0x000fca0007f3e0ff */
[----:B------:R-:W-:-:S05]  /*0dc0*/  @P0 IMAD.X R3, R3, 0x1, R13, P1 ;  /* 0x0000000103030824 */ /* 0x000fca00008e060d */
[----:B------:R2:W5:Y:S01]  /*0dd0*/  @P0 LD.E R9, desc[UR6][R2.64] ;  /* 0x0000000602090980 */ /* 0x000562000c101900 */
[----:B------:R-:W-:-:S04]  /*0de0*/  ISETP.NE.U32.AND P0, PT, R20, RZ, PT ;  /* 0x000000ff1400720c */ /* 0x000fc80003f05070 */
        /* <DEDUP_REMOVED lines=100> */
.L_x_1202:
        /* <DEDUP_REMOVED lines=9> */
[----:B--2---:R-:W2:Y:S01]  /*14c0*/  LD.E.64 R20, desc[UR6][R14.64+0x50] ;  /* 0x000050060e147980 */ /* 0x004ea2000c101b00 */
[----:B------:R-:W-:-:S02]  /*14d0*/  IABS R8, R37 ;  /* 0x0000002500087213 */ /* 0x000fc40000000000 */
[----:B-----5:R-:W-:Y:S02]  /*14e0*/  @!P0 SHF.R.S32.HI R11, RZ, 0x1f, R9 ;  /* 0x0000001fff0b8819 */ /* 0x020fe40000011409 */
[----:B------:R-:W-:Y:S02]  /*14f0*/  LEA R17, R209, 0xffffff00, 0x8 ;  /* 0xffffff00d1117811 */ /* 0x000fe400078e40ff */
[----:B------:R-:W-:Y:S02]  /*1500*/  MOV R32, RZ ;  /* 0x000000ff00207202 */ /* 0x000fe40000000f00 */
[----:B------:R-:W-:Y:S02]  /*1510*/  MOV R31, RZ ;  /* 0x000000ff001f7202 */ /* 0x000fe40000000f00 */
[----:B---3--:R-:W-:-:S04]  /*1520*/  IABS R0, R16 ;  /* 0x0000001000007213 */ /* 0x008fc80000000000 */
[----:B------:R-:W-:-:S04]  /*1530*/  MOV R7, R0 ;  /* 0x0000000000077202 */ /* 0x000fc80000000f00 */
[----:B------:R-:W3:Y:S08]  /*1540*/  I2F.RP R2, R7 ;  /* 0x0000000700027306 */ /* 0x000ef00000209400 */
[----:B---3--:R-:W3:Y:S02]  /*1550*/  MUFU.RCP R2, R2 ;  /* 0x0000000200027308 */ /* 0x008ee40000001000 */
[----:B---3--:R-:W-:-:S06]  /*1560*/  VIADD R2, R2, 0xffffffe ;  /* 0x0ffffffe02027836 */ /* 0x008fcc0000000000 */
[----:B------:R-:W3:Y:S01]  /*1570*/  F2I.FTZ.U32.TRUNC.NTZ R3, R2 ;  /* 0x0000000200037305 */ /* 0x000ee2000021f000 */
[----:B------:R-:W-:Y:S02]  /*1580*/  IABS R6, R16 ;  /* 0x0000001000067213 */ /* 0x000fe40000000000 */
[----:B---3--:R-:W-:Y:S01]  /*1590*/  IADD3 R0, PT, PT, RZ, -R3, RZ ;  /* 0x80000003ff007210 */ /* 0x008fe20007ffe0ff */
        /* <DEDUP_REMOVED lines=13> */
[----:B------:R-:W-:Y:S01]  /*1670*/  @!P0 IADD3 R3, PT, PT, R3, R8, RZ ;  /* 0x0000000803038210 */ /* 0x000fe20007ffe0ff */
[----:B------:R-:W-:-:S04]  /*1680*/  @P0 IMAD.IADD R8, R10, 0x1, R12 ;  /* 0x000000010a080824 */ /* 0x000fc800078e020c */
[----:B------:R-:W-:Y:S01]  /*1690*/  @!P1 IADD3 R0, PT, PT, R0, -R7, RZ ;  /* 0x8000000700009210 */ /* 0x000fe20007ffe0ff */
[C---:B------:R-:W-:Y:S02]  /*16a0*/  @!P0 IMAD R11, R4.reuse, R11, R5 ;  /* 0x0000000b040b8224 */ /* 0x040fe400078e0205 */
[----:B------:R-:W-:Y:S01]  /*16b0*/  @!P0 IMAD.WIDE.U32 R4, R4, R9, R2 ;  /* 0x0000000904048225 */ /* 0x000fe200078e0002 */
[----:B------:R-:W-:-:S03]  /*16c0*/  ISETP.GE.U32.AND P3, PT, R0, R7, PT ;  /* 0x000000070000720c */ /* 0x000fc60003f66070 */
[-C--:B------:R-:W-:Y:S01]  /*16d0*/  @P0 IMAD R7, R231, R8.reuse, RZ ;  /* 0x00000008e7070224 */ /* 0x080fe200078e02ff */
[----:B------:R-:W-:Y:S01]  /*16e0*/  @!P0 IADD3 R0, PT, PT, R5, R11, RZ ;  /* 0x0000000b05008210 */ /* 0x000fe20007ffe0ff */
[----:B------:R-:W-:Y:S01]  /*16f0*/  @P0 IMAD.WIDE.U32 R2, R230, R8, RZ ;  /* 0x00000008e6020225 */ /* 0x000fe200078e00ff */
[----:B------:R-:W-:Y:S02]  /*1700*/  LOP3.LUT R5, R37, R16, RZ, 0x3c, !PT ;  /* 0x0000001025057212 */ /* 0x000fe400078e3cff */
[----:B------:R-:W-:Y:S01]  /*1710*/  @!P1 IADD3 R6, PT, PT, R6, 0x1, RZ ;  /* 0x0000000106069810 */ /* 0x000fe20007ffe0ff */
[----:B------:R-:W-:Y:S01]  /*1720*/  @P0 IMAD.IADD R0, R3, 0x1, R7 ;  /* 0x0000000103000824 */ /* 0x000fe200078e0207 */
[----:B------:R-:W-:Y:S02]  /*1730*/  @P0 MOV R4, R2 ;  /* 0x0000000200040202 */ /* 0x000fe40000000f00 */
[----:B------:R-:W-:Y:S02]  /*1740*/  ISETP.GE.AND P2, PT, R5, RZ, PT ;  /* 0x000000ff0500720c */ /* 0x000fe40003f46270 */
[----:B------:R-:W-:Y:S01]  /*1750*/  ISETP.NE.AND P1, PT, R16, RZ, PT ;  /* 0x000000ff1000720c */ /* 0x000fe20003f25270 */
[----:B------:R-:W-:Y:S01]  /*1760*/  @!P0 IMAD R7, R249, R10, RZ ;  /* 0x0000000af9078224 */ /* 0x000fe200078e02ff */
[----:B------:R-:W-:Y:S01]  /*1770*/  @!P0 SHF.R.S32.HI R5, RZ, 0x1f, R10 ;  /* 0x0000001fff058819 */ /* 0x000fe2000001140a */
[----:B------:R-:W-:Y:S01]  /*1780*/  IMAD.MOV.U32 R2, RZ, RZ, R4 ;  /* 0x000000ffff027224 */ /* 0x000fe200078e0004 */
[----:B------:R-:W-:-:S02]  /*1790*/  MOV R3, R0 ;  /* 0x0000000000037202 */ /* 0x000fc40000000f00 */
[----:B------:R-:W-:Y:S01]  /*17a0*/  @P3 IADD3 R6, PT, PT, R6, 0x1, RZ ;  /* 0x0000000106063810 */ /* 0x000fe20007ffe0ff */
[-C--:B------:R-:W-:Y:S02]  /*17b0*/  IMAD R8, R231, R17.reuse, RZ ;  /* 0x00000011e7087224 */ /* 0x080fe400078e02ff */
[----:B------:R-:W-:-:S04]  /*17c0*/  IMAD.WIDE.U32 R2, R230, R17, R2 ;  /* 0x00000011e6027225 */ /* 0x000fc800078e0002 */
[----:B------:R-:W-:Y:S02]  /*17d0*/  @!P0 IMAD R4, R5, R248, R7 ;  /* 0x000000f805048224 */ /* 0x000fe400078e0207 */
[----:B------:R-:W-:Y:S02]  /*17e0*/  IMAD.MOV.U32 R0, RZ, RZ, R6 ;  /* 0x000000ffff007224 */ /* 0x000fe400078e0006 */
[----:B------:R-:W-:Y:S01]  /*17f0*/  @!P0 IMAD.WIDE.U32 R6, R248, R10, RZ ;  /* 0x0000000af8068225 */ /* 0x000fe200078e00ff */
[----:B------:R-:W-:Y:S02]  /*1800*/  IADD3 R5, PT, PT, R3, R8, RZ ;  /* 0x0000000803057210 */ /* 0x000fe40007ffe0ff */
[----:B------:R-:W-:Y:S02]  /*1810*/  @!P2 IADD3 R0, PT, PT, -R0, RZ, RZ ;  /* 0x000000ff0000a210 */ /* 0x000fe40007ffe1ff */
[----:B------:R-:W-:Y:S02]  /*1820*/  @!P0 IADD3 R3, PT, PT, R7, R4, RZ ;  /* 0x0000000407038210 */ /* 0x000fe40007ffe0ff */
[----:B------:R-:W-:Y:S01]  /*1830*/  @!P1 LOP3.LUT R0, RZ, R16, RZ, 0x33, !PT ;  /* 0x00000010ff009212 */ /* 0x000fe200078e33ff */
[----:B------:R-:W-:Y:S01]  /*1840*/  @!P0 IMAD R8, R19, R9, RZ ;  /* 0x0000000913088224 */ /* 0x000fe200078e02ff */
[----:B------:R-:W-:Y:S01]  /*1850*/  @!P0 SHF.R.S32.HI R7, RZ, 0x1f, R9 ;  /* 0x0000001fff078819 */ /* 0x000fe20000011409 */
[----:B------:R-:W-:Y:S01]  /*1860*/  @P0 IMAD.IADD R10, R10, 0x1, R12 ;  /* 0x000000010a0a0824 */ /* 0x000fe200078e020c */
[----:B------:R-:W-:Y:S01]  /*1870*/  MOV R4, R2 ;  /* 0x0000000200047202 */ /* 0x000fe20000000f00 */
[----:B------:R-:W-:Y:S01]  /*1880*/  @!P0 IMAD.MOV.U32 R2, RZ, RZ, R6 ;  /* 0x000000ffff028224 */ /* 0x000fe200078e0006 */
[----:B------:R-:W-:Y:S01]  /*1890*/  SHF.R.S32.HI R12, RZ, 0x1f, R0 ;  /* 0x0000001fff0c7819 */ /* 0x000fe20000011400 */
[----:B--2---:R-:W-:-:S02]  /*18a0*/  IMAD R11, R21, R0, RZ ;  /* 0x00000000150b7224 */ /* 0x004fc400078e02ff */
[C---:B------:R-:W-:Y:S02]  /*18b0*/  @!P0 IMAD R8, R18.reuse, R7, R8 ;  /* 0x0000000712088224 */ /* 0x040fe400078e0208 */
[----:B------:R-:W-:-:S04]  /*18c0*/  @!P0 IMAD.WIDE.U32 R6, R18, R9, R2 ;  /* 0x0000000912068225 */ /* 0x000fc800078e0002 */
[----:B------:R-:W-:-:S04]  /*18d0*/  IMAD.WIDE.U32 R4, R20, R0, R4 ;  /* 0x0000000014047225 */ /* 0x000fc800078e0004 */
[-C--:B------:R-:W-:Y:S02]  /*18e0*/  @P0 IMAD R0, R249, R10.reuse, RZ ;  /* 0x0000000af9000224 */ /* 0x080fe400078e02ff */
[----:B------:R-:W-:-:S04]  /*18f0*/  @P0 IMAD.WIDE.U32 R2, R248, R10, RZ ;  /* 0x0000000af8020225 */ /* 0x000fc800078e00ff */
[----:B------:R-:W-:Y:S01]  /*1900*/  IMAD R11, R20, R12, R11 ;  /* 0x0000000c140b7224 */ /* 0x000fe200078e020b */
[----:B------:R-:W-:Y:S01]  /*1910*/  @!P0 IADD3 R12, PT, PT, R7, R8, RZ ;  /* 0x00000008070c8210 */ /* 0x000fe20007ffe0ff */
[----:B------:R-:W-:Y:S01]  /*1920*/  IMAD.MOV.U32 R7, RZ, RZ, RZ ;  /* 0x000000ffff077224 */ /* 0x000fe200078e00ff */
[----:B------:R-:W-:Y:S01]  /*1930*/  MOV R13, R4 ;  /* 0x00000004000d7202 */ /* 0x000fe20000000f00 */
[----:B------:R-:W-:Y:S01]  /*1940*/  IMAD.IADD R19, R5, 0x1, R11 ;  /* 0x0000000105137824 */ /* 0x000fe200078e020b */
[----:B------:R-:W-:Y:S02]  /*1950*/  @P0 IADD3 R12, PT, PT, R3, R0, RZ ;  /* 0x00000000030c0210 */ /* 0x000fe40007ffe0ff */
[----:B-1----:R-:W-:Y:S02]  /*1960*/  @P0 MOV R6, R2 ;  /* 0x0000000200060202 */ /* 0x002fe40000000f00 */
.L_x_1203:
[----:B------:R-:W-:Y:S05]  /*1970*/  BSYNC.RECONVERGENT B0 ;  /* 0x0000000000007941 */ /* 0x000fea0003800200 */
.L_x_1201:
[----:B------:R-:W-:Y:S01]  /*1980*/  ISETP.NE.AND P0, PT, R33, -0x1, PT ;  /* 0xffffffff2100780c */ /* 0x000fe20003f05270 */
[----:B------:R-:W2:Y:S04]  /*1990*/  LD.E.64 R8, desc[UR6][R134.64+0x30] ;  /* 0x0000300686087980 */ /* 0x000ea8000c101b00 */
[----:B------:R-:W3:Y:S04]  /*19a0*/  LD.E.64 R20, desc[UR6][R134.64+0x48] ;  /* 0x0000480686147980 */ /* 0x000ee8000c101b00 */
[----:B------:R-:W4:Y:S04]  /*19b0*/  LD.E.64 R22, desc[UR6][R134.64+0x8] ;  /* 0x0000080686167980 */ /* 0x000f28000c101b00 */
[----:B------:R-:W3:Y:S04]  /*19c0*/  @!P0 LD.E.64 R10, desc[UR6][R134.64+0x18] ;  /* 0x00001806860a8980 */ /* 0x000ee8000c101b00 */
[----:B------:R-:W4:Y:S04]  /*19d0*/  LD.E.64 R26, desc[UR6][R134.64+0x10] ;  /* 0x00001006861a7980 */ /* 0x000f28000c101b00 */
[----:B------:R-:W4:Y:S04]  /*19e0*/  LD.E R39, desc[UR6][R134.64+0xc0] ;  /* 0x0000c00686277980 */ /* 0x000f28000c101900 */
[----:B------:R1:W4:Y:S04]  /*19f0*/  LD.E.64 R24, desc[UR6][R14.64] ;  /* 0x000000060e187980 */ /* 0x000328000c101b00 */
        /* <DEDUP_REMOVED lines=34> */
[----:B------:R-:W-:Y:S02]  /*1c20*/  IMAD R12, R17, R249, R0 ;  /* 0x000000f9110c7224 */ /* 0x000fe400078e0200 */
[----:B------:R-:W-:-:S02]  /*1c30*/  @!P3 IADD3 R18, PT, PT, -R18, RZ, RZ ;  /* 0x000000ff1212b210 */ /* 0x000fc40007ffe1ff */
[----:B------:R-:W-:Y:S01]  /*1c40*/  @!P1 LOP3.LUT R18, RZ, R16, RZ, 0x33, !PT ;  /* 0x00000010ff129212 */ /* 0x000fe200078e33ff */
[----:B------:R-:W-:-:S04]  /*1c50*/  IMAD.WIDE.U32 R2, R17, R248, R2 ;  /* 0x000000f811027225 */ /* 0x000fc800078e0002 */
[----:B------:R-:W-:Y:S01]  /*1c60*/  IMAD.IADD R3, R3, 0x1, R12 ;  /* 0x0000000103037824 */ /* 0x000fe200078e020c */
[----:B------:R-:W-:Y:S01]  /*1c70*/  SHF.R.U32.HI R60, RZ, 0x3, R154 ;  /* 0x00000003ff3c7819 */ /* 0x000fe2000001169a */
[----:B------:R-:W-:Y:S02]  /*1c80*/  IMAD.MOV.U32 R61, RZ, RZ, RZ ;  /* 0x000000ffff3d7224 */ /* 0x000fe400078e00ff */
[----:B------:R-:W-:-:S04]  /*1c90*/  IMAD.WIDE.U32 R2, R18, R28, R2 ;  /* 0x0000001c12027225 */ /* 0x000fc800078e0002 */
[----:B------:R-:W-:Y:S01]  /*1ca0*/  IMAD.MOV.U32 R36, RZ, RZ, RZ ;  /* 0x000000ffff247224 */ /* 0x000fe200078e00ff */
[----:B------:R-:W1:Y:S05]  /*1cb0*/  S2UR UR4, SR_CgaCtaId ;  /* 0x00000000000479c3 */ /* 0x000e6a0000008800 */
[----:B------:R4:W5:Y:S01]  /*1cc0*/  @P6 LD.E R36, desc[UR6][R34.64] ;  /* 0x0000000622246980 */ /* 0x000962000c101900 */
[----:B------:R-:W-:Y:S01]  /*1cd0*/  UMOV UR5, 0x400 ;  /* 0x0000040000057882 */ /* 0x000fe20000000000 */
[----:B------:R-:W-:Y:S01]  /*1ce0*/  IMAD.SHL.U32 R210, R209, 0x100, RZ ;  /* 0x00000100d1d27824 */ /* 0x000fe200078e00ff */
[----:B------:R-:W-:Y:S01]  /*1cf0*/  SHF.L.U64.HI R93, R230, 0x4, R231 ;  /* 0x00000004e65d7819 */ /* 0x000fe200000102e7 */
[----:B------:R-:W-:Y:S01]  /*1d00*/  IMAD.SHL.U32 R96, R248, 0x10, RZ ;  /* 0x00000010f8607824 */ /* 0x000fe200078e00ff */
[----:B------:R-:W-:-:S02]  /*1d10*/  SHF.L.U32 R80, R230, 0x4, RZ ;  /* 0x00000004e6507819 */ /* 0x000fc400000006ff */
[----:B------:R-:W-:Y:S02]  /*1d20*/  SHF.L.U64.HI R102, R248, 0x4, R249 ;  /* 0x00000004f8667819 */ /* 0x000fe400000102f9 */
[----:B------:R-:W-:Y:S01]  /*1d30*/  IADD3 R104, PT, PT, R210, -0x100, RZ ;  /* 0xffffff00d2687810 */ /* 0x000fe20007ffe0ff */
[----:B-1----:R-:W-:-:S06]  /*1d40*/  ULEA UR4, UR4, UR5, 0x18 ;  /* 0x0000000504047291 */ /* 0x002fcc000f8ec0ff */
[----:B------:R-:W-:Y:S01]  /*1d50*/  LEA R79, R79, UR4, 0x1 ;  /* 0x000000044f4f7c11 */ /* 0x000fe2000f8e08ff */
        /* <DEDUP_REMOVED lines=8> */
[----:B------:R-:W-:Y:S01]  /*1de0*/  IADD3 R4, P1, PT, R14, R0, RZ ;  /* 0x000000000e047210 */ /* 0x000fe20007f3e0ff */
[----:B------:R-:W-:Y:S01]  /*1df0*/  IMAD R0, R29, R18, RZ ;  /* 0x000000121d007224 */ /* 0x000fe200078e02ff */
[----:B------:R-:W-:-:S02]  /*1e00*/  SHF.R.S32.HI R33, RZ, 0x1f, R18 ;  /* 0x0000001fff217819 */ /* 0x000fc40000011412 */
[----:B------:R-:W-:Y:S01]  /*1e10*/  IADD3.X R5, PT, PT, RZ, R6, RZ, P1, !PT ;  /* 0x00000006ff057210 */ /* 0x000fe20000ffe4ff */
[--C-:B------:R-:W-:Y:S02]  /*1e20*/  @!P0 IMAD.MOV.U32 R98, RZ, RZ, R8.reuse ;  /* 0x000000ffff628224 */ /* 0x100fe400078e0008 */
[--C-:B------:R-:W-:Y:S02]  /*1e30*/  @!P0 IMAD.MOV.U32 R99, RZ, RZ, R9.reuse ;  /* 0x000000ffff638224 */ /* 0x100fe400078e0009 */
[----:B------:R-:W-:Y:S02]  /*1e40*/  @P0 IMAD.MOV.U32 R98, RZ, RZ, R8 ;  /* 0x000000ffff620224 */ /* 0x000fe400078e0008 */
[----:B------:R-:W-:Y:S01]  /*1e50*/  @P0 IMAD.MOV.U32 R99, RZ, RZ, R9 ;  /* 0x000000ffff630224 */ /* 0x000fe200078e0009 */
[----:B------:R-:W-:Y:S01]  /*1e60*/  IADD3 R6, P0, PT, R14, R13, RZ ;  /* 0x0000000d0e067210 */ /* 0x000fe20007f1e0ff */
[-C--:B------:R-:W-:Y:S02]  /*1e70*/  IMAD R7, R21, R37.reuse, RZ ;  /* 0x0000002515077224 */ /* 0x080fe400078e02ff */
[----:B------:R-:W-:-:S04]  /*1e80*/  IMAD.WIDE.U32 R4, R20, R37, R4 ;  /* 0x0000002514047225 */ /* 0x000fc800078e0004 */
[----:B------:R-:W-:Y:S01]  /*1e90*/  IMAD R0, R33, R28, R0 ;  /* 0x0000001c21007224 */ /* 0x000fe200078e0200 */
[----:B------:R-:W-:Y:S01]  /*1ea0*/  IADD3 R5, PT, PT, R5, R7, RZ ;  /* 0x0000000705057210 */ /* 0x000fe20007ffe0ff */
[----:B------:R-:W-:-:S03]  /*1eb0*/  IMAD.WIDE.U32 R8, R30, 0x40, R60 ;  /* 0x000000401e087825 */ /* 0x000fc600078e003c */
[----:B------:R-:W-:Y:S01]  /*1ec0*/  IADD3 R3, PT, PT, R3, R0, RZ ;  /* 0x0000000003037210 */ /* 0x000fe20007ffe0ff */
[----:B------:R-:W-:Y:S02]  /*1ed0*/  IMAD.X R7, RZ, RZ, R19, P0 ;  /* 0x000000ffff077224 */ /* 0x000fe400000e0613 */
[----:B------:R-:W-:Y:S02]  /*1ee0*/  IMAD R0, R9, R98, RZ ;  /* 0x0000006209007224 */ /* 0x000fe400078e02ff */
[----:B------:R-:W-:Y:S02]  /*1ef0*/  IMAD R10, R231, R60, RZ ;  /* 0x0000003ce70a7224 */ /* 0x000fe400078e02ff */
[----:B------:R-:W-:-:S04]  /*1f00*/  IMAD.WIDE.U32 R6, R60, R230, R6 ;  /* 0x000000e63c067225 */ /* 0x000fc800078e0006 */
[----:B------:R-:W-:Y:S02]  /*1f10*/  IMAD R9, R249, R60, RZ ;  /* 0x0000003cf9097224 */ /* 0x000fe400078e02ff */
[----:B------:R-:W-:Y:S01]  /*1f20*/  IMAD.WIDE.U32 R2, R60, R248, R2 ;  /* 0x000000f83c027225 */ /* 0x000fe200078e0002 */
[----:B----4-:R-:W-:-:S03]  /*1f30*/  LEA R38, P1, R6, R22, 0x1 ;  /* 0x0000001606267211 */ /* 0x010fc600078208ff */
[----:B------:R-:W-:Y:S01]  /*1f40*/  IMAD R11, R8, R99, R0 ;  /* 0x00000063080b7224 */ /* 0x000fe200078e0200 */
[----:B------:R-:W-:Y:S02]  /*1f50*/  IADD3 R0, PT, PT, R7, R10, RZ ;  /* 0x0000000a07007210 */ /* 0x000fe40007ffe0ff */
[----:B------:R-:W-:Y:S02]  /*1f60*/  IADD3 R3, PT, PT, R3, R9, RZ ;  /* 0x0000000903037210 */ /* 0x000fe40007ffe0ff */
[----:B------:R-:W-:Y:S01]  /*1f70*/  LEA R35, P0, R2, R26, 0x1 ;  /* 0x0000001a02237211 */ /* 0x000fe200078008ff */
[----:B------:R-:W-:Y:S01]  /*1f80*/  IMAD.WIDE.U32 R4, R8, R98, R4 ;  /* 0x0000006208047225 */ /* 0x000fe200078e0004 */
[----:B------:R-:W-:Y:S02]  /*1f90*/  SHF.R.S32.HI R8, RZ, 0x1f, R103 ;  /* 0x0000001fff087819 */ /* 0x000fe40000011467 */
[----:B------:R-:W-:Y:S01]  /*1fa0*/  LEA.HI.X R37, R6, R23, R0, 0x1, P1 ;  /* 0x0000001706257211 */ /* 0x000fe200008f0c00 */
[----:B------:R1:W-:Y:S01]  /*1fb0*/  STL [R1+0x2c], R39 ;  /* 0x00002c2701007387 */ /* 0x0003e20000100800 */
[----:B------:R-:W-:Y:S01]  /*1fc0*/  LEA.HI.X R34, R2, R27, R3, 0x1, P0 ;  /* 0x0000001b02227211 */ /* 0x000fe200000f0c03 */
[----:B------:R-:W-:Y:S01]  /*1fd0*/  IMAD.MOV.U32 R2, RZ, RZ, R32 ;  /* 0x000000ffff027224 */ /* 0x000fe200078e0020 */
[----:B------:R-:W-:Y:S01]  /*1fe0*/  MOV R3, R31 ;  /* 0x0000001f00037202 */ /* 0x000fe20000000f00 */
[----:B------:R1:W-:Y:S01]  /*1ff0*/  STL [R1+0x20], R38 ;  /* 0x0000202601007387 */ /* 0x0003e20000100800 */
[----:B------:R-:W-:-:S03]  /*2000*/  LEA.HI R0, R8, R103, RZ, 0x8 ;  /* 0x0000006708007211 */ /* 0x000fc600078f40ff */
[----:B------:R1:W-:Y:S01]  /*2010*/  STL [R1+0x28], R35 ;  /* 0x0000282301007387 */ /* 0x0003e20000100800 */
[----:B------:R-:W-:-:S03]  /*2020*/  SHF.R.S32.HI R30, RZ, 0x8, R0 ;  /* 0x00000008ff1e7819 */ /* 0x000fc60000011400 */
[----:B------:R1:W-:Y:S04]  /*2030*/  STL [R1+0x1c], R37 ;  /* 0x00001c2501007387 */ /* 0x0003e80000100800 */
[----:B------:R1:W-:Y:S04]  /*2040*/  STL [R1+0x24], R34 ;  /* 0x0000242201007387 */ /* 0x0003e80000100800 */
[----:B------:R1:W-:Y:S01]  /*2050*/  STL.64 [R1+0x8], R2 ;  /* 0x0000080201007387 */ /* 0x0003e20000100a00 */
[----:B------:R-:W-:Y:S01]  /*2060*/  ISETP.GE.AND P0, PT, R30, R209, PT ;  /* 0x000000d11e00720c */ /* 0x000fe20003f06270 */
[----:B------:R-:W-:Y:S01]  /*2070*/  IMAD.IADD R5, R5, 0x1, R11 ;  /* 0x0000000105057824 */ /* 0x000fe200078e020b */
[----:B------:R-:W-:-:S02]  /*2080*/  LEA R100, P2, R4, R24, 0x1 ;  /* 0x0000001804647211 */ /* 0x000fc400078408ff */
[----:B------:R-:W-:Y:S02]  /*2090*/  LEA.HI R0, R15, R15, RZ, 0x1 ;  /* 0x0000000f0f007211 */ /* 0x000fe400078f08ff */
[----:B------:R-:W-:-:S07]  /*20a0*/  LEA.HI.X R101, R4, R25, R5, 0x1, P2 ;  /* 0x0000001904657211 */ /* 0x000fce00010f0c05 */
[----:B------:R-:W-:Y:S05]  /*20b0*/  @P0 BRA `(.L_x_1204) ;  /* 0x000000c000a00947 */ /* 0x000fea0003800000 */
[----:B-1----:R-:W2:Y:S04]  /*20c0*/  LD.E.64 R2, desc[UR6][R134.64+0x120] ;  /* 0x0001200686027980 */ /* 0x002ea8000c101b00 */
        /* <DEDUP_REMOVED lines=149> */
.L_x_1275:
[----:B------:R-:W-:Y:S01]  /*2a20*/  VIADD R50, R50, 0x100 ;  /* 0x0000010032327836 */ /* 0x000fe20000000000 */
[----:B------:R-:W2:Y:S01]  /*2a30*/  LDL R47, [R1+0x2c] ;  /* 0x00002c00012f7983 */ /* 0x000ea20000100800 */
[----:B------:R-:W-:Y:S01]  /*2a40*/  VIADD R51, R51, 0x100 ;  /* 0x0000010033337836 */ /* 0x000fe20000000000 */
[----:B------:R-:W-:Y:S01]  /*2a50*/  ISETP.NE.AND P0, PT, R82, RZ, PT ;  /* 0x000000ff5200720c */ /* 0x000fe20003f05270 */
[----:B------:R-:W-:Y:S01]  /*2a60*/  IMAD.MOV.U32 R85, RZ, RZ, R78 ;  /* 0x000000ffff557224 */ /* 0x000fe200078e004e */
[----:B------:R-:W-:Y:S01]  /*2a70*/  UMOV UR4, URZ ;  /* 0x000000ff00047c82 */ /* 0x000fe20008000000 */
[----:B------:R-:W-:Y:S01]  /*2a80*/  VIADD R86, R86, 0xffffffff ;  /* 0xffffffff56567836 */ /* 0x000fe20000000000 */
[----:B------:R-:W-:Y:S01]  /*2a90*/  ISETP.GE.OR P0, PT, R60, R50, P0 ;  /* 0x000000323c00720c */ /* 0x000fe20000706670 */
[----:B------:R-:W-:Y:S01]  /*2aa0*/  VIADD R78, R78, 0xffffff00 ;  /* 0xffffff004e4e7836 */ /* 0x000fe20000000000 */
[----:B------:R-:W-:Y:S02]  /*2ab0*/  BSSY.RECONVERGENT B1, `(.L_x_1205) ;  /* 0x0000b1d000017945 */ /* 0x000fe40003800200 */
[----:B------:R-:W-:Y:S04]  /*2ac0*/  ISETP.LT.OR P1, PT, R60, R51, P0 ;  /* 0x000000333c00720c */ /* 0x000fe80000721670 */
[----:B------:R-:W-:Y:S09]  /*2ad0*/  P2R R36, PR, RZ, 0x2 ;  /* 0x00000002ff247803 */ /* 0x000ff20000000000 */
[----:B------:R-:W-:Y:S02]  /*2ae0*/  @!P1 IMAD.MOV.U32 R2, RZ, RZ, R84 ;  /* 0x000000ffff029224 */ /* 0x000fe400078e0054 */
[----:B------:R-:W-:Y:S05]  /*2af0*/  @!P1 IMAD.MOV.U32 R3, RZ, RZ, R83 ;  /* 0x000000ffff039224 */ /* 0x000fea00078e0053 */
[----:B------:R1:W3:Y:S01]  /*2b00*/  @!P1 LD.E.128 R16, desc[UR6][R2.64] ;  /* 0x0000000602109980 */ /* 0x0002e2000c101d00 */
[----:B------:R-:W-:Y:S05]  /*2b10*/  IADD3 R4, P1, PT, R84, R138, RZ ;  /* 0x0000008a54047210 */ /* 0x000fea0007f3e0ff */
[----:B------:R-:W-:Y:S01]  /*2b20*/  IMAD.X R5, R83, 0x1, R137, P1 ;  /* 0x0000000153057824 */ /* 0x000fe200008e0689 */
[----:B--2---:R-:W-:Y:S04]  /*2b30*/  ISETP.GE.AND P2, PT, R14, R47, PT ;  /* 0x0000002f0e00720c */ /* 0x004fe80003f46270 */
[CC--:B------:R-:W-:Y:S02]  /*2b40*/  ISETP.GE.OR P0, PT, R64.reuse, R50.reuse, P2 ;  /* 0x000000324000720c */ /* 0x0c0fe40001706670 */
[----:B------:R-:W-:Y:S02]  /*2b50*/  P2R R82, PR, RZ, 0x4 ;  /* 0x00000004ff527803 */ /* 0x000fe40000000000 */
[-C--:B------:R-:W-:Y:S02]  /*2b60*/  ISETP.LT.OR P6, PT, R64, R51.reuse, P0 ;  /* 0x000000334000720c */ /* 0x080fe400007c1670 */
[CC--:B------:R-:W-:Y:S02]  /*2b70*/  ISETP.GE.OR P0, PT, R62.reuse, R50.reuse, P2 ;  /* 0x000000323e00720c */ /* 0x0c0fe40001706670 */
[C---:B------:R-:W-:Y:S02]  /*2b80*/  ISETP.GE.OR P2, PT, R73.reuse, R50, P2 ;  /* 0x000000324900720c */ /* 0x040fe40001746670 */
[-C--:B------:R-:W-:Y:S02]  /*2b90*/  ISETP.LT.OR P4, PT, R62, R51.reuse, P0 ;  /* 0x000000333e00720c */ /* 0x080fe40000781670 */
[C---:B-1----:R-:W-:Y:S02]  /*2ba0*/  LEA R2, P0, R96.reuse, R76, 0x1 ;  /* 0x0000004c60027211 */ /* 0x042fe400078008ff */
[----:B------:R-:W-:Y:S02]  /*2bb0*/  ISETP.LT.OR P5, PT, R73, R51, P2 ;  /* 0x000000334900720c */ /* 0x000fe400017a1670 */
[----:B------:R-:W-:Y:S02]  /*2bc0*/  LEA.HI.X R3, R96, R75, R102, 0x1, P0 ;  /* 0x0000004b60037211 */ /* 0x000fe400000f0c66 */
[----:B------:R-:W-:Y:S02]  /*2bd0*/  @!P6 LEA R8, P1, R248, R2, 0x5 ;  /* 0x00000002f808e211 */ /* 0x000fe400078228ff */
[----:B------:R-:W-:Y:S02]  /*2be0*/  ISETP.NE.AND P2, PT, R82, RZ, PT ;  /* 0x000000ff5200720c */ /* 0x000fe40003f45270 */
[----:B------:R-:W-:Y:S02]  /*2bf0*/  @!P6 LEA.HI.X R9, R248, R3, R249, 0x5, P1 ;  /* 0x00000003f809e211 */ /* 0x000fe400008f2cf9 */
[----:B------:R-:W-:Y:S02]  /*2c00*/  @!P4 LEA R6, P0, R52, R4, 0x6 ;  /* 0x000000043406c211 */ /* 0x000fe400078030ff */
        /* <DEDUP_REMOVED lines=8> */
[----:B------:R-:W-:Y:S02]  /*2c90*/  @!P5 LEA R30, P0, R248, R2, 0x7 ;  /* 0x00000002f81ed211 */ /* 0x000fe400078038ff */
[----:B------:R-:W-:Y:S02]  /*2ca0*/  @!P6 IADD3 R10, P3, PT, R4, R138, RZ ;  /* 0x0000008a040ae210 */ /* 0x000fe40007f7e0ff */
[----:B------:R-:W-:Y:S02]  /*2cb0*/  @!P5 LEA.HI.X R31, R248, R3, R249, 0x7, P0 ;  /* 0x00000003f81fd211 */ /* 0x000fe400000f3cf9 */
[C---:B------:R-:W-:Y:S01]  /*2cc0*/  @!P2 LEA R32, P0, R52.reuse, R4, 0x8 ;  /* 0x000000043420a211 */ /* 0x040fe200078040ff */
[----:B------:R-:W-:Y:S01]  /*2cd0*/  @!P6 IMAD.X R11, R5, 0x1, R137, P3 ;  /* 0x00000001050be824 */ /* 0x000fe200018e0689 */
[----:B------:R-:W-:Y:S02]  /*2ce0*/  P2R R25, PR, RZ, 0x10 ;  /* 0x00000010ff197803 */ /* 0x000fe40000000000 */
[----:B------:R-:W-:Y:S02]  /*2cf0*/  @!P2 LEA.HI.X R33, R52, R5, R53, 0x8, P0 ;  /* 0x000000053421a211 */ /* 0x000fe400000f4435 */
[C---:B------:R-:W-:Y:S02]  /*2d00*/  @!P2 LEA R34, P0, R248.reuse, R2, 0x8 ;  /* 0x00000002f822a211 */ /* 0x040fe400078040ff */
[----:B------:R-:W-:Y:S02]  /*2d10*/  P2R R39, PR, RZ, 0x40 ;  /* 0x00000040ff277803 */ /* 0x000fe40000000000 */
[----:B------:R-:W-:Y:S02]  /*2d20*/  @!P2 LEA.HI.X R35, R248, R3, R249, 0x8, P0 ;  /* 0x00000003f823a211 */ /* 0x000fe400000f44f9 */
[CC--:B------:R-:W-:Y:S02]  /*2d30*/  ISETP.GE.OR P0, PT, R65.reuse, R50.reuse, P1 ;  /* 0x000000324100720c */ /* 0x0c0fe40000f06670 */
[----:B------:R-:W-:Y:S02]  /*2d40*/  P2R R38, PR, RZ, 0x20 ;  /* 0x00000020ff267803 */ /* 0x000fe40000000000 */
[-C--:B------:R-:W-:Y:S02]  /*2d50*/  ISETP.LT.OR P3, PT, R65, R51.reuse, P0 ;  /* 0x000000334100720c */ /* 0x080fe40000761670 */
[----:B------:R-:W-:Y:S02]  /*2d60*/  ISETP.NE.AND P0, PT, R36, RZ, PT ;  /* 0x000000ff2400720c */ /* 0x000fe40003f05270 */
[----:B------:R-:W-:Y:S02]  /*2d70*/  P2R R44, PR, RZ, 0x8 ;  /* 0x00000008ff2c7803 */ /* 0x000fe40000000000 */
[----:B------:R-:W-:Y:S09]  /*2d80*/  P2R R45, PR, RZ, 0x4 ;  /* 0x00000004ff2d7803 */ /* 0x000ff20000000000 */
[----:B------:R-:W-:Y:S02]  /*2d90*/  @!P0 IMAD.MOV.U32 R12, RZ, RZ, R76 ;  /* 0x000000ffff0c8224 */ /* 0x000fe400078e004c */
[----:B------:R-:W-:Y:S05]  /*2da0*/  @!P0 IMAD.MOV.U32 R13, RZ, RZ, R75 ;  /* 0x000000ffff0d8224 */ /* 0x000fea00078e004b */
[----:B---3--:R1:W-:Y:S01]  /*2db0*/  @!P0 ST.E.128 desc[UR6][R12.64], R16 ;  /* 0x000000100c008985 */ /* 0x0083e2000c101d06 */
        /* <DEDUP_REMOVED lines=24> */
[----:B------:R-:W-:Y:S02]  /*2f40*/  ISETP.LT.OR P3, PT, R63, R51, P0 ;  /* 0x000000333f00720c */ /* 0x000fe40000761670 */
[CC--:B------:R-:W-:Y:S02]  /*2f50*/  ISETP.GE.AND P0, PT, R81.reuse, R50.reuse, PT ;  /* 0x000000325100720c */ /* 0x0c0fe40003f06270 */
        /* <DEDUP_REMOVED lines=241> */
.L_x_1206:
        /* <DEDUP_REMOVED lines=71> */
.L_x_1210:
[----:B------:R-:W-:Y:S05]  /*42e0*/  BSYNC.RECONVERGENT B0 ;  /* 0x0000000000007941 */ /* 0x000fea0003800200 */
.L_x_1209:
        /* <DEDUP_REMOVED lines=52> */
.L_x_1212:
[----:B------:R-:W-:Y:S05]  /*4630*/  BSYNC.RECONVERGENT B0 ;  /* 0x0000000000007941 */ /* 0x000fea0003800200 */
.L_x_1211:
        /* <DEDUP_REMOVED lines=53> */
.L_x_1214:
[----:B------:R-:W-:Y:S05]  /*4990*/  BSYNC.RECONVERGENT B0 ;  /* 0x0000000000007941 */ /* 0x000fea0003800200 */
.L_x_1213:
        /* <DEDUP_REMOVED lines=54> */
.L_x_1216:
[----:B------:R-:W-:Y:S05]  /*4d00*/  BSYNC.RECONVERGENT B0 ;  /* 0x0000000000007941 */ /* 0x000fea0003800200 */
.L_x_1215:
        /* <DEDUP_REMOVED lines=60> */
.L_x_1218:
[----:B------:R-:W-:Y:S05]  /*50d0*/  BSYNC.RECONVERGENT B0 ;  /* 0x0000000000007941 */ /* 0x000fea0003800200 */
.L_x_1217:
        /* <DEDUP_REMOVED lines=54> */
.L_x_1220:
[----:B------:R-:W-:Y:S05]  /*5440*/  BSYNC.RECONVERGENT B0 ;  /* 0x0000000000007941 */ /* 0x000fea0003800200 */
.L_x_1219:
        /* <DEDUP_REMOVED lines=60> */
.L_x_1222:
[----:B------:R-:W-:Y:S05]  /*5810*/  BSYNC.RECONVERGENT B0 ;  /* 0x0000000000007941 */ /* 0x000fea0003800200 */
.L_x_1221:
        /* <DEDUP_REMOVED lines=58> */
.L_x_1224:
[----:B------:R-:W-:Y:S05]  /*5bc0*/  BSYNC.RECONVERGENT B0 ;  /* 0x0000000000007941 */ /* 0x000fea0003800200 */
.L_x_1223:
        /* <DEDUP_REMOVED lines=62> */
.L_x_1226:
[----:B------:R-:W-:Y:S05]  /*5fb0*/  BSYNC.RECONVERGENT B0 ;  /* 0x0000000000007941 */ /* 0x000fea0003800200 */
.L_x_1225:
        /* <DEDUP_REMOVED lines=54> */
.L_x_1228:
[----:B------:R-:W-:Y:S05]  /*6320*/  BSYNC.RECONVERGENT B0 ;  /* 0x0000000000007941 */ /* 0x000fea0003800200 */
.L_x_1227:
        /* <DEDUP_REMOVED lines=72> */
.L_x_1230:
[----:B------:R-:W-:Y:S05]  /*67b0*/  BSYNC.RECONVERGENT B0 ;  /* 0x0000000000007941 */ /* 0x000fea0003800200 */
.L_x_1229:
        /* <DEDUP_REMOVED lines=60> */
.L_x_1232:
[----:B------:R-:W-:Y:S05]  /*6b80*/  BSYNC.RECONVERGENT B0 ;  /* 0x0000000000007941 */ /* 0x000fea0003800200 */
.L_x_1231:
        /* <DEDUP_REMOVED lines=60> */
.L_x_1234:
[----:B------:R-:W-:Y:S05]  /*6f50*/  BSYNC.RECONVERGENT B0 ;  /* 0x0000000000007941 */ /* 0x000fea0003800200 */
.L_x_1233:
        /* <DEDUP_REMOVED lines=60> */
.L_x_1236:
[----:B------:R-:W-:Y:S05]  /*7320*/  BSYNC.RECONVERGENT B0 ;  /* 0x0000000000007941 */ /* 0x000fea0003800200 */
.L_x_1235:
        /* <DEDUP_REMOVED lines=60> */
.L_x_1238:
[----:B------:R-:W-:Y:S05]  /*76f0*/  BSYNC.RECONVERGENT B0 ;  /* 0x0000000000007941 */ /* 0x000fea0003800200 */
.L_x_1237:
        /* <DEDUP_REMOVED lines=60> */
.L_x_1240:
[----:B------:R-:W-:Y:S05]  /*7ac0*/  BSYNC.RECONVERGENT B0 ;  /* 0x0000000000007941 */ /* 0x000fea0003800200 */
.L_x_1239:
[----:B------:R-:W5:Y:S02]  /*7ad0*/  LD.E R0, desc[UR6][R134.64+0xd0] ;  /* 0x0000d00686007980 */ /* 0x000f64000c101900 */
[----:B-----5:R-:W-:Y:S05]  /*7ae0*/  IMAD.U32 R0, R0, -0x80, RZ ;  /* 0xffffff8000007824 */ /* 0x020fea00078e00ff */
[C---:B------:R-:W-:Y:S02]  /*7af0*/  LEA R28, P1, R0.reuse, R28, 0x1 ;  /* 0x0000001c001c7211 */ /* 0x040fe400078208ff */
[C---:B------:R-:W-:Y:S02]  /*7b00*/  LEA R40, P0, R0.reuse, R40, 0x1 ;  /* 0x0000002800287211 */ /* 0x040fe400078008ff */
[C---:B------:R-:W-:Y:S02]  /*7b10*/  LEA.HI.X.SX32 R29, R0.reuse, R29, 0x1, P1 ;  /* 0x0000001d001d7211 */ /* 0x040fe400008f0eff */
[----:B------:R-:W-:Y:S01]  /*7b20*/  LEA.HI.X.SX32 R41, R0, R41, 0x1, P0 ;  /* 0x0000002900297211 */ /* 0x000fe200000f0eff */
[----:B------:R-:W-:Y:S05]  /*7b30*/  BRA `(.L_x_1207) ;  /* 0x0000006000507947 */ /* 0x000fea0003800000 */
.L_x_1208:
        /* <DEDUP_REMOVED lines=97> */
.L_x_1242:
[----:B------:R-:W-:Y:S05]  /*8150*/  BSYNC.RECONVERGENT B0 ;  /* 0x0000000000007941 */ /* 0x000fea0003800200 */
.L_x_1241:
        /* <DEDUP_REMOVED lines=92> */
.L_x_1244:
[----:B------:R-:W-:Y:S05]  /*8720*/  BSYNC.RECONVERGENT B0 ;  /* 0x0000000000007941 */ /* 0x000fea0003800200 */
.L_x_1243:
        /* <DEDUP_REMOVED lines=96> */
.L_x_1246:
[----:B------:R-:W-:Y:S05]  /*8d30*/  BSYNC.RECONVERGENT B0 ;  /* 0x0000000000007941 */ /* 0x000fea0003800200 */
.L_x_1245:
        /* <DEDUP_REMOVED lines=90> */
.L_x_1248:
[----:B------:R-:W-:Y:S05]  /*92e0*/  BSYNC.RECONVERGENT B0 ;  /* 0x0000000000007941 */ /* 0x000fea0003800200 */
.L_x_1247:
        /* <DEDUP_REMOVED lines=93> */
.L_x_1250:
[----:B------:R-:W-:Y:S05]  /*98c0*/  BSYNC.RECONVERGENT B0 ;  /* 0x0000000000007941 */ /* 0x000fea0003800200 */
.L_x_1249:
        /* <DEDUP_REMOVED lines=94> */
.L_x_1252:
[----:B------:R-:W-:Y:S05]  /*9eb0*/  BSYNC.RECONVERGENT B0 ;  /* 0x0000000000007941 */ /* 0x000fea0003800200 */
.L_x_1251:
        /* <DEDUP_REMOVED lines=93> */
.L_x_1254:
[----:B------:R-:W-:Y:S05]  /*a490*/  BSYNC.RECONVERGENT B0 ;  /* 0x0000000000007941 */ /* 0x000fea0003800200 */
.L_x_1253:
        /* <DEDUP_REMOVED lines=96> */
.L_x_1256:
[----:B------:R-:W-:Y:S05]  /*aaa0*/  BSYNC.RECONVERGENT B0 ;  /* 0x0000000000007941 */ /* 0x000fea0003800200 */
.L_x_1255:
        /* <DEDUP_REMOVED lines=96> */
.L_x_1258:
[----:B------:R-:W-:Y:S05]  /*b0b0*/  BSYNC.RECONVERGENT B0 ;  /* 0x0000000000007941 */ /* 0x000fea0003800200 */
.L_x_1257:
        /* <DEDUP_REMOVED lines=94> */
.L_x_1260:
[----:B------:R-:W-:Y:S05]  /*b6a0*/  BSYNC.RECONVERGENT B0 ;  /* 0x0000000000007941 */ /* 0x000fea0003800200 */
.L_x_1259:
        /* <DEDUP_REMOVED lines=96> */
.L_x_1262:
[----:B------:R-:W-:Y:S05]  /*bcb0*/  BSYNC.RECONVERGENT B0 ;  /* 0x0000000000007941 */ /* 0x000fea0003800200 */
.L_x_1261:
        /* <DEDUP_REMOVED lines=99> */
.L_x_1264:
[----:B------:R-:W-:Y:S05]  /*c2f0*/  BSYNC.RECONVERGENT B0 ;  /* 0x0000000000007941 */ /* 0x000fea0003800200 */
.L_x_1263:
        /* <DEDUP_REMOVED lines=99> */
.L_x_1266:
[----:B------:R-:W-:Y:S05]  /*c930*/  BSYNC.RECONVERGENT B0 ;  /* 0x0000000000007941 */ /* 0x000fea0003800200 */
.L_x_1265:
        /* <DEDUP_REMOVED lines=99> */
.L_x_1268:
[----:B------:R-:W-:Y:S05]  /*cf70*/  BSYNC.RECONVERGENT B0 ;  /* 0x0000000000007941 */ /* 0x000fea0003800200 */
.L_x_1267:
        /* <DEDUP_REMOVED lines=100> */
.L_x_1270:
[----:B------:R-:W-:Y:S05]  /*d5c0*/  BSYNC.RECONVERGENT B0 ;  /* 0x0000000000007941 */ /* 0x000fea0003800200 */
.L_x_1269:
        /* <DEDUP_REMOVED lines=96> */
.L_x_1272:
[----:B------:R-:W-:Y:S05]  /*dbd0*/  BSYNC.RECONVERGENT B0 ;  /* 0x0000000000007941 */ /* 0x000fea0003800200 */
.L_x_1271:
        /* <DEDUP_REMOVED lines=10> */
.L_x_1207:
[----:B------:R-:W-:Y:S05]  /*dc80*/  BSYNC.RECONVERGENT B1 ;  /* 0x0000000000017941 */ /* 0x000fea0003800200 */
.L_x_1205:
[----:B-1----:R-:W5:Y:S01]  /*dc90*/  LDL.64 R2, [R1+0x30] ;  /* 0x0000300001027983 */ /* 0x002f620000100a00 */
[----:B------:R-:W-:Y:S01]  /*dca0*/  UMOV UR4, URZ ;  /* 0x000000ff00047c82 */ /* 0x000fe20008000000 */
[----:B------:R-:W-:Y:S01]  /*dcb0*/  BSSY.RECONVERGENT B0, `(.L_x_1273) ;  /* 0x0000065000007945 */ /* 0x000fe20003800200 */
[----:B------:R-:W-:Y:S01]  /*dcc0*/  IADD3 R0, P1, PT, RZ, -UR4, RZ ;  /* 0x80000004ff007c10 */ /* 0x000fe2000ff3e0ff */
[----:B------:R-:W2:Y:S01]  /*dcd0*/  LD.E R4, desc[UR6][R134.64+0x128] ;  /* 0x0001280686047980 */ /* 0x000ea2000c101900 */
[----:B-----5:R-:W-:Y:S04]  /*dce0*/  ISETP.NE.U32.AND P0, PT, R2, RZ, PT ;  /* 0x000000ff0200720c */ /* 0x020fe80003f05070 */
[----:B------:R-:W-:Y:S01]  /*dcf0*/  ISETP.NE.AND.EX P0, PT, R3, RZ, PT, P0 ;  /* 0x000000ff0300720c */ /* 0x000fe20003f05300 */
[----:B--2---:R-:W-:Y:S04]  /*dd00*/  IMAD.SHL.U32 R4, R4, 0x100, RZ ;  /* 0x0000010004047824 */ /* 0x004fe800078e00ff */
[----:B------:R-:W-:Y:S05]  /*dd10*/  IMAD.X R4, RZ, RZ, ~R4, P1 ;  /* 0x000000ffff047224 */ /* 0x000fea00008e0e04 */
[----:B------:R-:W-:Y:S03]  /*dd20*/  SHF.R.S64 R5, R0, 0x1f, R4 ;  /* 0x0000001f00057819 */ /* 0x000fe60000001004 */
[----:B------:R-:W2:Y:S01]  /*dd30*/  @!P0 LD.E R3, desc[UR6][R134.64+0x40] ;  /* 0x0000400686038980 */ /* 0x000ea2000c101900 */
[----:B------:R-:W-:Y:S03]  /*dd40*/  IADD3 R27, P3, PT, R27, R5, RZ ;  /* 0x000000051b1b7210 */ /* 0x000fe60007f7e0ff */
[----:B------:R-:W5:Y:S01]  /*dd50*/  @!P0 LD.E R2, desc[UR6][R134.64+0x38] ;  /* 0x0000380686028980 */ /* 0x000f62000c101900 */
[----:B------:R-:W-:Y:S01]  /*dd60*/  LEA.HI.X.SX32 R26, R4, R26, 0x1, P3 ;  /* 0x0000001a041a7211 */ /* 0x000fe200018f0eff */
[----:B--2---:R-:W-:Y:S02]  /*dd70*/  @!P0 IMAD.SHL.U32 R3, R3, 0x100, RZ ;  /* 0x0000010003038824 */ /* 0x004fe400078e00ff */
[----:B-----5:R-:W-:Y:S02]  /*dd80*/  @!P0 IMAD.SHL.U32 R2, R2, 0x100, RZ ;  /* 0x0000010002028824 */ /* 0x020fe400078e00ff */
[----:B------:R-:W-:Y:S02]  /*dd90*/  @!P0 IMAD.X R3, RZ, RZ, ~R3, P1 ;  /* 0x000000ffff038224 */ /* 0x000fe400008e0e03 */
[----:B------:R-:W-:Y:S03]  /*dda0*/  @!P0 IMAD.X R2, RZ, RZ, ~R2, P1 ;  /* 0x000000ffff028224 */ /* 0x000fe600008e0e02 */
[C---:B---34-:R-:W-:Y:S02]  /*ddb0*/  @!P0 SHF.R.S64 R6, R0.reuse, 0x1f, R3 ;  /* 0x0000001f00068819 */ /* 0x058fe40000001003 */
[----:B------:R-:W-:Y:S02]  /*ddc0*/  @!P0 SHF.R.S64 R0, R0, 0x1f, R2 ;  /* 0x0000001f00008819 */ /* 0x000fe40000001002 */
[----:B------:R-:W-:Y:S02]  /*ddd0*/  @!P0 IADD3 R76, P2, PT, R6, R76, RZ ;  /* 0x0000004c064c8210 */ /* 0x000fe40007f5e0ff */
[----:B------:R-:W-:Y:S02]  /*dde0*/  @!P0 IADD3 R59, P1, PT, R0, R59, RZ ;  /* 0x0000003b003b8210 */ /* 0x000fe40007f3e0ff */
[----:B------:R-:W-:Y:S02]  /*ddf0*/  @!P0 LEA.HI.X.SX32 R75, R3, R75, 0x1, P2 ;  /* 0x0000004b034b8211 */ /* 0x000fe400010f0eff */
[----:B------:R-:W-:Y:S01]  /*de00*/  @!P0 LEA.HI.X.SX32 R58, R2, R58, 0x1, P1 ;  /* 0x0000003a023a8211 */ /* 0x000fe200008f0eff */
[----:B------:R-:W-:Y:S08]  /*de10*/  @!P0 BRA `(.L_x_1274) ;  /* 0x0000000400388947 */ /* 0x000ff00003800000 */
[----:B------:R-:W-:Y:S11]  /*de20*/  ISETP.GT.AND P0, PT, R86, R94, PT ;  /* 0x0000005e5600720c */ /* 0x000ff60003f04270 */
[----:B------:R-:W-:Y:S02]  /*de30*/  @!UPT UIADD3 URZ, UPT, UPT, URZ, URZ, URZ ;  /* 0x000000fffffff290 */ /* 0x000fe4000fffe0ff */
[----:B------:R-:W-:Y:S05]  /*de40*/  @!P0 BRA `(.L_x_1274) ;  /* 0x00000004002c8947 */ /* 0x000fea0003800000 */
[----:B------:R-:W2:Y:S01]  /*de50*/  LD.E R2, desc[UR6][R134.64+0x170] ;  /* 0x0001700686027980 */ /* 0x000ea2000c101900 */
[----:B------:R-:W-:Y:S02]  /*de60*/  IABS R3, R85 ;  /* 0x0000005500037213 */ /* 0x000fe40000000000 */
[----:B------:R-:W-:Y:S01]  /*de70*/  IABS R5, R78 ;  /* 0x0000004e00057213 */ /* 0x000fe20000000000 */
[----:B------:R-:W3:Y:S01]  /*de80*/  LDL.64 R12, [R1+0x8] ;  /* 0x00000800010c7983 */ /* 0x000ee20000100a00 */
        /* <DEDUP_REMOVED lines=37> */
[-C--:B---3--:R-:W-:Y:S02]  /*e0e0*/  LEA R10, P1, R4, R12.reuse, 0x2 ;  /* 0x0000000c040a7211 */ /* 0x088fe400078210ff */
[----:B------:R-:W-:Y:S02]  /*e0f0*/  LEA R8, P0, R0, R12, 0x2 ;  /* 0x0000000c00087211 */ /* 0x000fe400078010ff */
[-C--:B------:R-:W-:Y:S02]  /*e100*/  LEA.HI.X.SX32 R11, R4, R13.reuse, 0x2, P1 ;  /* 0x0000000d040b7211 */ /* 0x080fe400008f16ff */
[C---:B------:R-:W-:Y:S01]  /*e110*/  LEA.HI.X.SX32 R9, R0.reuse, R13, 0x2, P0 ;  /* 0x0000000d00097211 */ /* 0x040fe200000f16ff */
[----:B------:R-:W-:Y:S01]  /*e120*/  IMAD.IADD R0, R0, 0x1, -R4 ;  /* 0x0000000100007824 */ /* 0x000fe200078e0a04 */
[----:B------:R-:W3:Y:S03]  /*e130*/  LD.E.64 R12, desc[UR6][R134.64+0x28] ;  /* 0x00002806860c7980 */ /* 0x000ee6000c101b00 */
[----:B------:R-:W-:Y:S03]  /*e140*/  IMAD R0, R0, R2, -0x100 ;  /* 0xffffff0000007424 */ /* 0x000fe600078e0202 */
[----:B------:R-:W4:Y:S02]  /*e150*/  LD.E R3, desc[UR6][R8.64] ;  /* 0x0000000608037980 */ /* 0x000f24000c101900 */
[----:B------:R-:W-:Y:S02]  /*e160*/  SHF.R.S32.HI R16, RZ, 0x1f, R0 ;  /* 0x0000001fff107819 */ /* 0x000fe40000011400 */
[----:B------:R-:W4:Y:S04]  /*e170*/  LD.E R5, desc[UR6][R10.64] ;  /* 0x000000060a057980 */ /* 0x000f28000c101900 */
        /* <DEDUP_REMOVED lines=24> */
.L_x_1274:
[----:B------:R-:W-:Y:S05]  /*e300*/  BSYNC.RECONVERGENT B0 ;  /* 0x0000000000007941 */ /* 0x000fea0003800200 */
.L_x_1273:
[----:B------:R-:W-:Y:S11]  /*e310*/  ISETP.GT.AND P0, PT, R86, R94, PT ;  /* 0x0000005e5600720c */ /* 0x000ff60003f04270 */
[----:B------:R-:W-:Y:S02]  /*e320*/  @!UPT UIADD3 URZ, UPT, UPT, URZ, URZ, URZ ;  /* 0x000000fffffff290 */ /* 0x000fe4000fffe0ff */
[----:B------:R-:W-:Y:S05]  /*e330*/  @P0 BRA `(.L_x_1275) ;  /* 0xffffff4400b80947 */ /* 0x000fea000383ffff */
.L_x_1204:
[----:B------:R-:W-:Y:S05]  /*e340*/  WARPSYNC.ALL ;  /* 0x0000000000007948 */ /* 0x000fea0003800000 */
[----:B------:R-:W-:Y:S06]  /*e350*/  BAR.SYNC.DEFER_BLOCKING 0x0 ;  /* 0x0000000000007b1d */ /* 0x000fec0000010000 */
[----:B-1----:R-:W2:Y:S01]  /*e360*/  LD.E R38, desc[UR6][R134.64+0xd0] ;  /* 0x0000d00686267980 */ /* 0x002ea2000c101900 */
[----:B------:R-:W-:Y:S01]  /*e370*/  BSSY.RECONVERGENT B2, `(.L_x_1276) ;  /* 0x00002dc000027945 */ /* 0x000fe20003800200 */
[C---:B------:R-:W-:Y:S01]  /*e380*/  SHF.L.U64.HI R37, R98.reuse, 0x4, R99 ;  /* 0x0000000462257819 */ /* 0x040fe20000010263 */
[----:B------:R-:W-:Y:S01]  /*e390*/  IMAD.SHL.U32 R30, R98, 0x10, RZ ;  /* 0x00000010621e7824 */ /* 0x000fe200078e00ff */
[----:B--2---:R-:W-:-:S13]  /*e3a0*/  ISETP.NE.AND P0, PT, R38, RZ, PT ;  /* 0x000000ff2600720c */ /* 0x004fda0003f05270 */
[----:B------:R-:W-:Y:S05]  /*e3b0*/  @P0 BRA `(.L_x_1277) ;  /* 0x0000000000ec0947 */ /* 0x000fea0003800000 */
[----:B------:R-:W2:Y:S01]  /*e3c0*/  LDL R0, [R1+0x3c] ;  /* 0x00003c0001007983 */ /* 0x000ea20000100800 */
[----:B------:R-:W-:Y:S01]  /*e3d0*/  BSSY.RECONVERGENT B0, `(.L_x_1278) ;  /* 0x000000d000007945 */ /* 0x000fe20003800200 */
[----:B--2---:R-:W-:-:S04]  /*e3e0*/  IADD3 R0, PT, PT, -R153, R0, RZ ;  /* 0x0000000099007210 */ /* 0x004fc80007ffe1ff */
[----:B------:R-:W-:-:S13]  /*e3f0*/  ISETP.GE.AND P0, PT, R60, R0, PT ;  /* 0x000000003c00720c */ /* 0x000fda0003f06270 */
[----:B------:R-:W-:Y:S05]  /*e400*/  @P0 BRA `(.L_x_1279) ;  /* 0x0000000000240947 */ /* 0x000fea0003800000 */
[----:B------:R-:W2:Y:S02]  /*e410*/  LDL R2, [R1+0x2c] ;  /* 0x00002c0001027983 */ /* 0x000ea40000100800 */
[----:B--2---:R-:W-:-:S13]  /*e420*/  ISETP.GE.AND P0, PT, R14, R2, PT ;  /* 0x000000020e00720c */ /* 0x004fda0003f06270 */
[----:B------:R-:W-:Y:S05]  /*e430*/  @P0 BRA `(.L_x_1280) ;  /* 0x0000000000140947 */ /* 0x000fea0003800000 */
[----:B------:R-:W-:Y:S01]  /*e440*/  @!PT LDS RZ, [RZ] ;  /* 0x00000000fffff984 */ /* 0x000fe20000000800 */
[----:B------:R-:W-:Y:S01]  /*e450*/  @!PT LDS RZ, [RZ] ;  /* 0x00000000fffff984 */ /* 0x000fe20000000800 */
[----:B------:R-:W-:Y:S01]  /*e460*/  @!PT LDS RZ, [RZ] ;  /* 0x00000000fffff984 */ /* 0x000fe20000000800 */
[----:B------:R1:W-:Y:S01]  /*e470*/  LDGSTS.E.BYPASS.LTC128B.128 [R79], desc[UR6][R100.64] ;  /* 0x00000000644f7fae */ /* 0x0003e2000b981a06 */
[----:B------:R-:W-:Y:S05]  /*e480*/  BRA `(.L_x_1279) ;  /* 0x0000000000047947 */ /* 0x000fea0003800000 */
.L_x_1280:
[----:B------:R2:W-:Y:S02]  /*e490*/  STS.128 [R79], RZ ;  /* 0x000000ff4f007388 */ /* 0x0005e40000000c00 */
.L_x_1279:
[----:B------:R-:W-:Y:S05]  /*e4a0*/  BSYNC.RECONVERGENT B0 ;  /* 0x0000000000007941 */ /* 0x000fea0003800200 */
.L_x_1278:
        /* <DEDUP_REMOVED lines=10> */
[----:B------:R-:W3:Y:S02]  /*e550*/  LDL R4, [R1+0x2c] ;  /* 0x00002c0001047983 */ /* 0x000ee40000100800 */
[----:B---3--:R-:W-:-:S13]  /*e560*/  ISETP.GE.AND P0, PT, R14, R4, PT ;  /* 0x000000040e00720c */ /* 0x008fda0003f06270 */
[----:B------:R3:W-:Y:S01]  /*e570*/  @P0 STS.128 [R79+0x800], RZ ;  /* 0x000800ff4f000388 */ /* 0x0007e20000000c00 */
[----:B------:R-:W-:Y:S05]  /*e580*/  @P0 BRA `(.L_x_1282) ;  /* 0x0000000000100947 */ /* 0x000fea0003800000 */
[----:B------:R-:W-:Y:S01]  /*e590*/  @!PT LDS RZ, [RZ] ;  /* 0x00000000fffff984 */ /* 0x000fe20000000800 */
[----:B------:R-:W-:Y:S01]  /*e5a0*/  @!PT LDS RZ, [RZ] ;  /* 0x00000000fffff984 */ /* 0x000fe20000000800 */
[----:B------:R-:W-:Y:S01]  /*e5b0*/  @!PT LDS RZ, [RZ] ;  /* 0x00000000fffff984 */ /* 0x000fe20000000800 */
[----:B------:R4:W-:Y:S02]  /*e5c0*/  LDGSTS.E.BYPASS.LTC128B.128 [R79+0x800], desc[UR6][R2.64] ;  /* 0x00800000024f7fae */ /* 0x0009e4000b981a06 */
.L_x_1282:
[----:B------:R-:W-:Y:S05]  /*e5d0*/  BSYNC.RECONVERGENT B0 ;  /* 0x0000000000007941 */ /* 0x000fea0003800200 */
.L_x_1281:
[----:B------:R-:W-:Y:S04]  /*e5e0*/  BSSY.RECONVERGENT B0, `(.L_x_1283) ;  /* 0x000000c000007945 */ /* 0x000fe80003800200 */
[----:B------:R-:W-:Y:S05]  /*e5f0*/  @P2 BRA `(.L_x_1284) ;  /* 0x0000000000282947 */ /* 0x000fea0003800000 */
[----:B------:R-:W2:Y:S02]  /*e600*/  LDL R0, [R1+0x2c] ;  /* 0x00002c0001007983 */ /* 0x000ea40000100800 */
[----:B--2---:R-:W-:-:S13]  /*e610*/  ISETP.GE.AND P0, PT, R14, R0, PT ;  /* 0x000000000e00720c */ /* 0x004fda0003f06270 */
        /* <DEDUP_REMOVED lines=8> */
.L_x_1284:
[----:B------:R-:W-:Y:S05]  /*e6a0*/  BSYNC.RECONVERGENT B0 ;  /* 0x0000000000007941 */ /* 0x000fea0003800200 */
.L_x_1283:
[----:B------:R-:W-:Y:S05]  /*e6b0*/  @P3 BRA `(.L_x_1285) ;  /* 0x00000028009c3947 */ /* 0x000fea0003800000 */
[----:B------:R-:W3:Y:S02]  /*e6c0*/  LDL R0, [R1+0x2c] ;  /* 0x00002c0001007983 */ /* 0x000ee40000100800 */
[----:B---3--:R-:W-:-:S13]  /*e6d0*/  ISETP.GE.AND P0, PT, R14, R0, PT ;  /* 0x000000000e00720c */ /* 0x008fda0003f06270 */
        /* <DEDUP_REMOVED lines=9> */
.L_x_1277:
        /* <DEDUP_REMOVED lines=23> */
[----:B------:R-:W2:Y:S04]  /*e8e0*/  LDL R5, [R1+0x3c] ;  /* 0x00003c0001057983 */ /* 0x000ea80000100800 */
        /* <DEDUP_REMOVED lines=63> */
.L_x_1291:
[----:B------:R-:W-:Y:S05]  /*ece0*/  BSYNC.RECONVERGENT B0 ;  /* 0x0000000000007941 */ /* 0x000fea0003800200 */
.L_x_1290:
[----:B-----5:R2:W-:Y:S01]  /*ecf0*/  STS.128 [R79], R4 ;  /* 0x000000044f007388 */ /* 0x0205e20000000c00 */
[----:B------:R-:W-:Y:S05]  /*ed00*/  BRA `(.L_x_1288) ;  /* 0x0000000000047947 */ /* 0x000fea0003800000 */
.L_x_1289:
[----:B------:R1:W-:Y:S02]  /*ed10*/  STS.128 [R79], RZ ;  /* 0x000000ff4f007388 */ /* 0x0003e40000000c00 */
.L_x_1288:
[----:B------:R-:W-:Y:S05]  /*ed20*/  BSYNC.RECONVERGENT B1 ;  /* 0x0000000000017941 */ /* 0x000fea0003800200 */
.L_x_1287:
        /* <DEDUP_REMOVED lines=18> */
[----:B------:R-:W-:Y:S01]  /*ee50*/  IMAD.U32 R5, R4, 0x10000, RZ ;  /* 0x0001000004057824 */ /* 0x000fe200078e00ff */
[----:B------:R-:W-:Y:S01]  /*ee60*/  SHF.L.U32 R2, R7, 0x10, RZ ;  /* 0x0000001007027819 */ /* 0x000fe200000006ff */
[----:B------:R-:W-:Y:S01]  /*ee70*/  IMAD.U32 R7, R6, 0x10000, RZ ;  /* 0x0001000006077824 */ /* 0x000fe200078e00ff */
[----:B------:R-:W-:-:S02]  /*ee80*/  LOP3.LUT R4, R4, 0xffff0000, RZ, 0xc0, !PT ;  /* 0xffff000004047812 */ /* 0x000fc400078ec0ff */
[----:B------:R-:W-:Y:S02]  /*ee90*/  LOP3.LUT R6, R6, 0xffff0000, RZ, 0xc0, !PT ;  /* 0xffff000006067812 */ /* 0x000fe400078ec0ff */
[----:B----4-:R-:W-:Y:S02]  /*eea0*/  LOP3.LUT R26, R8, 0xffff0000, RZ, 0xc0, !PT ;  /* 0xffff0000081a7812 */ /* 0x010fe400078ec0ff */
        /* <DEDUP_REMOVED lines=10> */
[C---:B------:R-:W-:Y:S01]  /*ef50*/  FFMA.FTZ R18, R16.reuse, R19, -R18 ;  /* 0x0000001310127223 */ /* 0x040fe20000010812 */
[----:B------:R-:W-:Y:S01]  /*ef60*/  FFMA.FTZ R17, R16, R26, R17 ;  /* 0x0000001a10117223 */ /* 0x000fe20000010011 */
[----:B------:R-:W-:-:S02]  /*ef70*/  IMAD.U32 R11, R11, 0x10000, RZ ;  /* 0x000100000b0b7824 */ /* 0x000fc400078e00ff */
[C---:B------:R-:W-:Y:S01]  /*ef80*/  FFMA.FTZ R16, R2.reuse, R27, -R3 ;  /* 0x0000001b02107223 */ /* 0x040fe20000010803 */
[----:B------:R-:W-:Y:S01]  /*ef90*/  FFMA.FTZ R3, R2, R28, R0 ;  /* 0x0000001c02037223 */ /* 0x000fe20000010000 */
[----:B------:R-:W-:Y:S01]  /*efa0*/  FMUL.FTZ R2, R4, R8 ;  /* 0x0000000804027220 */ /* 0x000fe20000410000 */
[----:B------:R-:W-:Y:S01]  /*efb0*/  FMUL.FTZ R0, R6, R9 ;  /* 0x0000000906007220 */ /* 0x000fe20000410000 */
[-C--:B------:R-:W-:Y:S01]  /*efc0*/  FMUL.FTZ R4, R4, R10.reuse ;  /* 0x0000000a04047220 */ /* 0x080fe20000410000 */
[-C--:B------:R-:W-:Y:S01]  /*efd0*/  FMUL.FTZ R6, R6, R11.reuse ;  /* 0x0000000b06067220 */ /* 0x080fe20000410000 */
[----:B------:R-:W-:Y:S01]  /*efe0*/  FFMA.FTZ R2, R5, R10, -R2 ;  /* 0x0000000a05027223 */ /* 0x000fe20000010802 */
[----:B------:R-:W-:Y:S01]  /*eff0*/  FFMA.FTZ R0, R7, R11, -R0 ;  /* 0x0000000b07007223 */ /* 0x000fe20000010800 */
        /* <DEDUP_REMOVED lines=12> */
.L_x_1295:
[----:B------:R-:W-:Y:S05]  /*f0c0*/  BSYNC.RECONVERGENT B0 ;  /* 0x0000000000007941 */ /* 0x000fea0003800200 */
.L_x_1294:
[----:B-----5:R4:W-:Y:S02]  /*f0d0*/  STS.128 [R79+0x800], R4 ;  /* 0x000800044f007388 */ /* 0x0209e40000000c00 */
.L_x_1293:
[----:B------:R-:W-:Y:S05]  /*f0e0*/  BSYNC.RECONVERGENT B1 ;  /* 0x0000000000017941 */ /* 0x000fea0003800200 */
.L_x_1292:
        /* <DEDUP_REMOVED lines=57> */
.L_x_1299:
[----:B------:R-:W-:Y:S05]  /*f480*/  BSYNC.RECONVERGENT B0 ;  /* 0x0000000000007941 */ /* 0x000fea0003800200 */
.L_x_1298:
[----:B-----5:R2:W-:Y:S02]  /*f490*/  STS.128 [R79+0x1000], R4 ;  /* 0x001000044f007388 */ /* 0x0205e40000000c00 */
.L_x_1297:
[----:B------:R-:W-:Y:S05]  /*f4a0*/  BSYNC.RECONVERGENT B1 ;  /* 0x0000000000017941 */ /* 0x000fea0003800200 */
.L_x_1296:
        /* <DEDUP_REMOVED lines=56> */
.L_x_1301:
[----:B------:R-:W-:Y:S05]  /*f830*/  BSYNC.RECONVERGENT B0 ;  /* 0x0000000000007941 */ /* 0x000fea0003800200 */
.L_x_1300:
[----:B-----5:R2:W-:Y:S01]  /*f840*/  STS.128 [R79+0x1800], R4 ;  /* 0x001800044f007388 */ /* 0x0205e20000000c00 */
[----:B------:R-:W-:Y:S05]  /*f850*/  BRA `(.L_x_1285) ;  /* 0x0000001800347947 */ /* 0x000fea0003800000 */
.L_x_1286:
[----:B------:R-:W2:Y:S04]  /*f860*/  LDL R2, [R1+0x3c] ;  /* 0x00003c0001027983 */ /* 0x000ea80000100800 */
        /* <DEDUP_REMOVED lines=99> */
.L_x_1306:
[----:B------:R-:W-:Y:S05]  /*fea0*/  BSYNC.RECONVERGENT B0 ;  /* 0x0000000000007941 */ /* 0x000fea0003800200 */
.L_x_1305:
[----:B-----5:R1:W-:Y:S01]  /*feb0*/  STS.128 [R79], R4 ;  /* 0x000000044f007388 */ /* 0x0203e20000000c00 */
[----:B------:R-:W-:Y:S05]  /*fec0*/  BRA `(.L_x_1303) ;  /* 0x0000000000047947 */ /* 0x000fea0003800000 */
.L_x_1304:
[----:B------:R2:W-:Y:S02]  /*fed0*/  STS.128 [R79], RZ ;  /* 0x000000ff4f007388 */ /* 0x0005e40000000c00 */
.L_x_1303:
[----:B------:R-:W-:Y:S05]  /*fee0*/  BSYNC.RECONVERGENT B1 ;  /* 0x0000000000017941 */ /* 0x000fea0003800200 */
.L_x_1302:
        /* <DEDUP_REMOVED lines=94> */
.L_x_1310:
[----:B------:R-:W-:Y:S05]  /*104d0*/  BSYNC.RECONVERGENT B0 ;  /* 0x0000000000007941 */ /* 0x000fea0003800200 */
.L_x_1309:
[----:B-----5:R4:W-:Y:S02]  /*104e0*/  STS.128 [R79+0x800], R4 ;  /* 0x000800044f007388 */ /* 0x0209e40000000c00 */
.L_x_1308:
[----:B------:R-:W-:Y:S05]  /*104f0*/  BSYNC.RECONVERGENT B1 ;  /* 0x0000000000017941 */ /* 0x000fea0003800200 */
.L_x_1307:
        /* <DEDUP_REMOVED lines=94> */
.L_x_1314:
[----:B------:R-:W-:Y:S05]  /*10ae0*/  BSYNC.RECONVERGENT B0 ;  /* 0x0000000000007941 */ /* 0x000fea0003800200 */
.L_x_1313:
[----:B-----5:R4:W-:Y:S02]  /*10af0*/  STS.128 [R79+0x1000], R4 ;  /* 0x001000044f007388 */ /* 0x0209e40000000c00 */
.L_x_1312:
[----:B------:R-:W-:Y:S05]  /*10b00*/  BSYNC.RECONVERGENT B1 ;  /* 0x0000000000017941 */ /* 0x000fea0003800200 */
.L_x_1311:
        /* <DEDUP_REMOVED lines=96> */
.L_x_1316:
[----:B------:R-:W-:Y:S05]  /*11110*/  BSYNC.RECONVERGENT B0 ;  /* 0x0000000000007941 */ /* 0x000fea0003800200 */
.L_x_1315:
[----:B-----5:R1:W-:Y:S02]  /*11120*/  STS.128 [R79+0x1800], R4 ;  /* 0x001800044f007388 */ /* 0x0203e40000000c00 */
.L_x_1285:
[----:B------:R-:W-:Y:S05]  /*11130*/  BSYNC.RECONVERGENT B2 ;  /* 0x0000000000027941 */ /* 0x000fea0003800200 */
.L_x_1276:
[----:B------:R1:W5:Y:S04]  /*11140*/  LDL R213, [R1+0x1c] ;  /* 0x00001c0001d57983 */ /* 0x0003680000100800 */
[----:B------:R1:W5:Y:S01]  /*11150*/  LDL R212, [R1+0x20] ;  /* 0x0000200001d47983 */ /* 0x0003620000100800 */
[----:B------:R-:W-:Y:S01]  /*11160*/  IADD3 R0, PT, PT, -R104, R92, RZ ;  /* 0x0000005c68007210 */ /* 0x000fe20007ffe1ff */
[----:B------:R-:W-:Y:S03]  /*11170*/  BSSY.RECONVERGENT B0, `(.L_x_1317) ;  /* 0x000000e000007945 */ /* 0x000fe60003800200 */
[----:B------:R-:W-:-:S13]  /*11180*/  ISETP.GE.AND P2, PT, R60, R0, PT ;  /* 0x000000003c00720c */ /* 0x000fda0003f46270 */
[----:B------:R-:W-:Y:S05]  /*11190*/  @P2 BRA `(.L_x_1318) ;  /* 0x00000000002c2947 */ /* 0x000fea0003800000 */
[----:B-1--4-:R-:W4:Y:S02]  /*111a0*/  LDL R2, [R1+0x2c] ;  /* 0x00002c0001027983 */ /* 0x012f240000100800 */
[----:B----4-:R-:W-:-:S13]  /*111b0*/  ISETP.GE.AND P0, PT, R14, R2, PT ;  /* 0x000000020e00720c */ /* 0x010fda0003f06270 */
[----:B------:R-:W-:Y:S05]  /*111c0*/  @P0 BRA `(.L_x_1319) ;  /* 0x00000000001c0947 */ /* 0x000fea0003800000 */
[----:B-----5:R-:W-:Y:S02]  /*111d0*/  MOV R2, R212 ;  /* 0x000000d400027202 */ /* 0x020fe40000000f00 */
[----:B------:R-:W-:-:S05]  /*111e0*/  MOV R3, R213 ;  /* 0x000000d500037202 */ /* 0x000fca0000000f00 */
[----:B------:R-:W-:Y:S01]  /*111f0*/  @!PT LDS RZ, [RZ] ;  /* 0x00000000fffff984 */ /* 0x000fe20000000800 */
[----:B------:R-:W-:Y:S01]  /*11200*/  @!PT LDS RZ, [RZ] ;  /* 0x00000000fffff984 */ /* 0x000fe20000000800 */
[----:B------:R-:W-:Y:S01]  /*11210*/  @!PT LDS RZ, [RZ] ;  /* 0x00000000fffff984 */ /* 0x000fe20000000800 */
[----:B------:R1:W-:Y:S01]  /*11220*/  LDGSTS.E.BYPASS.LTC128B.128 [R79+0x2000], desc[UR6][R2.64] ;  /* 0x02000000024f7fae */ /* 0x0003e2000b981a06 */
[----:B------:R-:W-:Y:S05]  /*11230*/  BRA `(.L_x_1318) ;  /* 0x0000000000047947 */ /* 0x000fea0003800000 */
.L_x_1319:
[----:B------:R1:W-:Y:S02]  /*11240*/  STS.128 [R79+0x2000], RZ ;  /* 0x002000ff4f007388 */ /* 0x0003e40000000c00 */
.L_x_1318:
[----:B------:R-:W-:Y:S05]  /*11250*/  BSYNC.RECONVERGENT B0 ;  /* 0x0000000000007941 */ /* 0x000fea0003800200 */
.L_x_1317:
[----:B------:R-:W-:Y:S01]  /*11260*/  ISETP.GE.AND P1, PT, R47, R0, PT ;  /* 0x000000002f00720c */ /* 0x000fe20003f26270 */
[----:B------:R-:W-:Y:S01]  /*11270*/  BSSY.RECONVERGENT B0, `(.L_x_1320) ;  /* 0x000000d000007945 */ /* 0x000fe20003800200 */
[----:B-1--45:R-:W-:-:S04]  /*11280*/  LEA R2, P0, R80, R212, 0x1 ;  /* 0x000000d450027211 */ /* 0x032fc800078008ff */
[----:B------:R-:W-:-:S07]  /*11290*/  LEA.HI.X R3, R80, R213, R93, 0x1, P0 ;  /* 0x000000d550037211 */ /* 0x000fce00000f0c5d */
[----:B------:R-:W-:Y:S05]  /*112a0*/  @P1 BRA `(.L_x_1321) ;  /* 0x0000000000241947 */ /* 0x000fea0003800000 */
[----:B--2---:R-:W2:Y:S02]  /*112b0*/  LDL R4, [R1+0x2c] ;  /* 0x00002c0001047983 */ /* 0x004ea40000100800 */
[----:B--2---:R-:W-:-:S13]  /*112c0*/  ISETP.GE.AND P0, PT, R14, R4, PT ;  /* 0x000000040e00720c */ /* 0x004fda0003f06270 */
[----:B------:R-:W-:Y:S05]  /*112d0*/  @P0 BRA `(.L_x_1322) ;  /* 0x0000000000140947 */ /* 0x000fea0003800000 */
[----:B------:R-:W-:Y:S01]  /*112e0*/  @!PT LDS RZ, [RZ] ;  /* 0x00000000fffff984 */ /* 0x000fe20000000800 */
[----:B------:R-:W-:Y:S01]  /*112f0*/  @!PT LDS RZ, [RZ] ;  /* 0x00000000fffff984 */ /* 0x000fe20000000800 */
[----:B------:R-:W-:Y:S01]  /*11300*/  @!PT LDS RZ, [RZ] ;  /* 0x00000000fffff984 */ /* 0x000fe20000000800 */
[----:B------:R1:W-:Y:S01]  /*11310*/  LDGSTS.E.BYPASS.LTC128B.128 [R79+0x2800], desc[UR6][R2.64] ;  /* 0x02800000024f7fae */ /* 0x0003e2000b981a06 */
[----:B------:R-:W-:Y:S05]  /*11320*/  BRA `(.L_x_1321) ;  /* 0x0000000000047947 */ /* 0x000fea0003800000 */
.L_x_1322:
[----:B------:R4:W-:Y:S02]  /*11330*/  STS.128 [R79+0x2800], RZ ;  /* 0x002800ff4f007388 */ /* 0x0009e40000000c00 */
.L_x_1321:
[----:B------:R-:W-:Y:S05]  /*11340*/  BSYNC.RECONVERGENT B0 ;  /* 0x0000000000007941 */ /* 0x000fea0003800200 */
.L_x_1320:
[----:B------:R-:W-:Y:S01]  /*11350*/  ISETP.GE.AND P0, PT, R40, R0, PT ;  /* 0x000000002800720c */ /* 0x000fe20003f06270 */
[----:B------:R-:W-:-:S12]  /*11360*/  BSSY.RECONVERGENT B0, `(.L_x_1323) ;  /* 0x000000d000007945 */ /* 0x000fd80003800200 */
[----:B------:R-:W-:Y:S05]  /*11370*/  @P0 BRA `(.L_x_1324) ;  /* 0x00000000002c0947 */ /* 0x000fea0003800000 */
[----:B--2---:R-:W2:Y:S02]  /*11380*/  LDL R4, [R1+0x2c] ;  /* 0x00002c0001047983 */ /* 0x004ea40000100800 */
[----:B--2---:R-:W-:-:S13]  /*11390*/  ISETP.GE.AND P0, PT, R14, R4, PT ;  /* 0x000000040e00720c */ /* 0x004fda0003f06270 */
        /* <DEDUP_REMOVED lines=8> */
.L_x_1325:
[----:B------:R2:W-:Y:S02]  /*11420*/  STS.128 [R79+0x3000], RZ ;  /* 0x003000ff4f007388 */ /* 0x0005e40000000c00 */
.L_x_1324:
[----:B------:R-:W-:Y:S05]  /*11430*/  BSYNC.RECONVERGENT B0 ;  /* 0x0000000000007941 */ /* 0x000fea0003800200 */
.L_x_1323:
        /* <DEDUP_REMOVED lines=13> */
.L_x_1328:
[----:B------:R2:W-:Y:S02]  /*11510*/  STS.128 [R79+0x3800], RZ ;  /* 0x003800ff4f007388 */ /* 0x0005e40000000c00 */
.L_x_1327:
[----:B------:R-:W-:Y:S05]  /*11520*/  BSYNC.RECONVERGENT B0 ;  /* 0x0000000000007941 */ /* 0x000fea0003800200 */
.L_x_1326:
[----:B------:R-:W-:Y:S01]  /*11530*/  IADD3 R19, PT, PT, R60, 0x40, RZ ;  /* 0x000000403c137810 */ /* 0x000fe20007ffe0ff */
[----:B------:R-:W-:Y:S03]  /*11540*/  BSSY.RECONVERGENT B0, `(.L_x_1329) ;  /* 0x0000011000007945 */ /* 0x000fe60003800200 */
[----:B------:R-:W-:-:S13]  /*11550*/  ISETP.GE.AND P0, PT, R19, R0, PT ;  /* 0x000000001300720c */ /* 0x000fda0003f06270 */
[----:B------:R-:W-:Y:S05]  /*11560*/  @P0 BRA `(.L_x_1330) ;  /* 0x0000000000380947 */ /* 0x000fea0003800000 */
[----:B--2---:R-:W2:Y:S02]  /*11570*/  LDL R4, [R1+0x2c] ;  /* 0x00002c0001047983 */ /* 0x004ea40000100800 */
[----:B--2---:R-:W-:-:S13]  /*11580*/  ISETP.GE.AND P0, PT, R14, R4, PT ;  /* 0x000000040e00720c */ /* 0x004fda0003f06270 */
[----:B------:R-:W-:Y:S05]  /*11590*/  @P0 BRA `(.L_x_1331) ;  /* 0x0000000000280947 */ /* 0x000fea0003800000 */
[----:B------:R-:W-:Y:S01]  /*115a0*/  MOV R4, R2 ;  /* 0x0000000200047202 */ /* 0x000fe20000000f00 */
        /* <DEDUP_REMOVED lines=9> */
.L_x_1331:
[----:B------:R2:W-:Y:S02]  /*11640*/  STS.128 [R79+0x4000], RZ ;  /* 0x004000ff4f007388 */ /* 0x0005e40000000c00 */
.L_x_1330:
[----:B------:R-:W-:Y:S05]  /*11650*/  BSYNC.RECONVERGENT B0 ;  /* 0x0000000000007941 */ /* 0x000fea0003800200 */
.L_x_1329:
[----:B------:R-:W-:Y:S01]  /*11660*/  IADD3 R18, PT, PT, R60, 0x50, RZ ;  /* 0x000000503c127810 */ /* 0x000fe20007ffe0ff */
[----:B------:R-:W-:Y:S03]  /*11670*/  BSSY.RECONVERGENT B0, `(.L_x_1332) ;  /* 0x000000e000007945 */ /* 0x000fe60003800200 */
[----:B------:R-:W-:-:S13]  /*11680*/  ISETP.GE.AND P0, PT, R18, R0, PT ;  /* 0x000000001200720c */ /* 0x000fda0003f06270 */
        /* <DEDUP_REMOVED lines=11> */
.L_x_1334:
[----:B------:R2:W-:Y:S02]  /*11740*/  STS.128 [R79+0x4800], RZ ;  /* 0x004800ff4f007388 */ /* 0x0005e40000000c00 */
.L_x_1333:
[----:B------:R-:W-:Y:S05]  /*11750*/  BSYNC.RECONVERGENT B0 ;  /* 0x0000000000007941 */ /* 0x000fea0003800200 */
.L_x_1332:
        /* <DEDUP_REMOVED lines=17> */
.L_x_1337:
[----:B------:R2:W-:Y:S02]  /*11870*/  STS.128 [R79+0x5000], RZ ;  /* 0x005000ff4f007388 */ /* 0x0005e40000000c00 */
.L_x_1336:
[----:B------:R-:W-:Y:S05]  /*11880*/  BSYNC.RECONVERGENT B0 ;  /* 0x0000000000007941 */ /* 0x000fea0003800200 */
.L_x_1335:
        /* <DEDUP_REMOVED lines=17> */
.L_x_1340:
[----:B------:R2:W-:Y:S02]  /*119a0*/  STS.128 [R79+0x5800], RZ ;  /* 0x005800ff4f007388 */ /* 0x0005e40000000c00 */
.L_x_1339:
[----:B------:R-:W-:Y:S05]  /*119b0*/  BSYNC.RECONVERGENT B0 ;  /* 0x0000000000007941 */ /* 0x000fea0003800200 */
.L_x_1338:
[----:B--2---:R-:W-:Y:S01]  /*119c0*/  LOP3.LUT R13, R60, 0x80, RZ, 0xfc, !PT ;  /* 0x000000803c0d7812 */ /* 0x004fe200078efcff */
[----:B------:R-:W-:Y:S03]  /*119d0*/  BSSY.RECONVERGENT B0, `(.L_x_1341) ;  /* 0x0000011000007945 */ /* 0x000fe60003800200 */
[----:B------:R-:W-:-:S13]  /*119e0*/  ISETP.GE.AND P0, PT, R13, R0, PT ;  /* 0x000000000d00720c */ /* 0x000fda0003f06270 */
[----:B------:R-:W-:Y:S05]  /*119f0*/  @P0 BRA `(.L_x_1342) ;  /* 0x0000000000380947 */ /* 0x000fea0003800000 */
[----:B------:R-:W2:Y:S02]  /*11a00*/  LDL R4, [R1+0x2c] ;  /* 0x00002c0001047983 */ /* 0x000ea40000100800 */
        /* <DEDUP_REMOVED lines=12> */
.L_x_1343:
[----:B------:R2:W-:Y:S02]  /*11ad0*/  STS.128 [R79+0x6000], RZ ;  /* 0x006000ff4f007388 */ /* 0x0005e40000000c00 */
.L_x_1342:
[----:B------:R-:W-:Y:S05]  /*11ae0*/  BSYNC.RECONVERGENT B0 ;  /* 0x0000000000007941 */ /* 0x000fea0003800200 */
.L_x_1341:
        /* <DEDUP_REMOVED lines=14> */
.L_x_1346:
[----:B------:R2:W-:Y:S02]  /*11bd0*/  STS.128 [R79+0x6800], RZ ;  /* 0x006800ff4f007388 */ /* 0x0005e40000000c00 */
.L_x_1345:
[----:B------:R-:W-:Y:S05]  /*11be0*/  BSYNC.RECONVERGENT B0 ;  /* 0x0000000000007941 */ /* 0x000fea0003800200 */
.L_x_1344:
        /* <DEDUP_REMOVED lines=17> */
.L_x_1349:
[----:B------:R2:W-:Y:S02]  /*11d00*/  STS.128 [R79+0x7000], RZ ;  /* 0x007000ff4f007388 */ /* 0x0005e40000000c00 */
.L_x_1348:
[----:B------:R-:W-:Y:S05]  /*11d10*/  BSYNC.RECONVERGENT B0 ;  /* 0x0000000000007941 */ /* 0x000fea0003800200 */
.L_x_1347:
        /* <DEDUP_REMOVED lines=17> */
.L_x_1352:
[----:B------:R2:W-:Y:S02]  /*11e30*/  STS.128 [R79+0x7800], RZ ;  /* 0x007800ff4f007388 */ /* 0x0005e40000000c00 */
.L_x_1351:
[----:B------:R-:W-:Y:S05]  /*11e40*/  BSYNC.RECONVERGENT B0 ;  /* 0x0000000000007941 */ /* 0x000fea0003800200 */
.L_x_1350:
        /* <DEDUP_REMOVED lines=17> */
.L_x_1355:
[----:B------:R2:W-:Y:S02]  /*11f60*/  STS.128 [R79+0x8000], RZ ;  /* 0x008000ff4f007388 */ /* 0x0005e40000000c00 */
.L_x_1354:
[----:B------:R-:W-:Y:S05]  /*11f70*/  BSYNC.RECONVERGENT B0 ;  /* 0x0000000000007941 */ /* 0x000fea0003800200 */
.L_x_1353:
        /* <DEDUP_REMOVED lines=17> */
.L_x_1358:
[----:B------:R2:W-:Y:S02]  /*12090*/  STS.128 [R79+0x8800], RZ ;  /* 0x008800ff4f007388 */ /* 0x0005e40000000c00 */
.L_x_1357:
[----:B------:R-:W-:Y:S05]  /*120a0*/  BSYNC.RECONVERGENT B0 ;  /* 0x0000000000007941 */ /* 0x000fea0003800200 */
.L_x_1356:
        /* <DEDUP_REMOVED lines=17> */
.L_x_1361:
[----:B------:R2:W-:Y:S02]  /*121c0*/  STS.128 [R79+0x9000], RZ ;  /* 0x009000ff4f007388 */ /* 0x0005e40000000c00 */
.L_x_1360:
[----:B------:R-:W-:Y:S05]  /*121d0*/  BSYNC.RECONVERGENT B0 ;  /* 0x0000000000007941 */ /* 0x000fea0003800200 */
.L_x_1359:
[----:B------:R-:W-:Y:S01]  /*121e0*/  IADD3 R60, PT, PT, R60, 0xf0, RZ ;  /* 0x000000f03c3c7810 */ /* 0x000fe20007ffe0ff */
[----:B------:R-:W-:Y:S03]  /*121f0*/  BSSY.RECONVERGENT B0, `(.L_x_1362) ;  /* 0x000000f000007945 */ /* 0x000fe60003800200 */
[----:B------:R-:W-:-:S13]  /*12200*/  ISETP.GE.AND P0, PT, R60, R0, PT ;  /* 0x000000003c00720c */ /* 0x000fda0003f06270 */
[----:B------:R-:W-:Y:S05]  /*12210*/  @P0 BRA `(.L_x_1363) ;  /* 0x0000000000300947 */ /* 0x000fea0003800000 */
[----:B--2---:R-:W2:Y:S02]  /*12220*/  LDL R4, [R1+0x2c] ;  /* 0x00002c0001047983 */ /* 0x004ea40000100800 */
[----:B--2---:R-:W-:-:S13]  /*12230*/  ISETP.GE.AND P0, PT, R14, R4, PT ;  /* 0x000000040e00720c */ /* 0x004fda0003f06270 */
        /* <DEDUP_REMOVED lines=9> */
.L_x_1364:
[----:B------:R2:W-:Y:S02]  /*122d0*/  STS.128 [R79+0x9800], RZ ;  /* 0x009800ff4f007388 */ /* 0x0005e40000000c00 */
.L_x_1363:
[----:B------:R-:W-:Y:S05]  /*122e0*/  BSYNC.RECONVERGENT B0 ;  /* 0x0000000000007941 */ /* 0x000fea0003800200 */
.L_x_1362:
[----:B--2---:R2:W5:Y:S04]  /*122f0*/  LDL R5, [R1+0x28] ;  /* 0x0000280001057983 */ /* 0x0045680000100800 */
[----:B------:R2:W5:Y:S01]  /*12300*/  LDL R4, [R1+0x24] ;  /* 0x0000240001047983 */ /* 0x0005620000100800 */
[----:B------:R-:W-:Y:S03]  /*12310*/  BSSY.RECONVERGENT B0, `(.L_x_1365) ;  /* 0x0000012000007945 */ /* 0x000fe60003800200 */
[----:B------:R-:W0:Y:S01]  /*12320*/  LDGDEPBAR ;  /* 0x00000000000079af */ /* 0x000e220000000000 */
[----:B------:R-:W-:-:S04]  /*12330*/  DEPBAR.LE SB0, 0x0 ;  /* 0x000080000000791a */ /* 0x000fc80000000000 */
[----:B------:R-:W-:Y:S06]  /*12340*/  BAR.SYNC.DEFER_BLOCKING 0x0 ;  /* 0x0000000000007b1d */ /* 0x000fec0000010000 */
[----:B------:R-:W-:Y:S05]  /*12350*/  @P2 BRA `(.L_x_1366) ;  /* 0x0000000000302947 */ /* 0x000fea0003800000 */
[----:B-1----:R-:W3:Y:S02]  /*12360*/  LDL R2, [R1+0x2c] ;  /* 0x00002c0001027983 */ /* 0x002ee40000100800 */
[----:B---3--:R-:W-:-:S13]  /*12370*/  ISETP.GE.AND P0, PT, R14, R2, PT ;  /* 0x000000020e00720c */ /* 0x008fda0003f06270 */
        /* <DEDUP_REMOVED lines=8> */
.L_x_1367:
[----:B------:R1:W-:Y:S01]  /*12400*/  STS.128 [R79+0xa000], RZ ;  /* 0x00a000ff4f007388 */ /* 0x0003e20000000c00 */
[----:B------:R-:W-:Y:S05]  /*12410*/  BRA `(.L_x_1368) ;  /* 0x0000000000047947 */ /* 0x000fea0003800000 */
.L_x_1366:
[----:B------:R1:W-:Y:S02]  /*12420*/  STS.128 [R79+0xa000], RZ ;  /* 0x00a000ff4f007388 */ /* 0x0003e40000000c00 */
.L_x_1368:
[----:B------:R-:W-:Y:S05]  /*12430*/  BSYNC.RECONVERGENT B0 ;  /* 0x0000000000007941 */ /* 0x000fea0003800200 */
.L_x_1365:
[----:B------:R-:W-:Y:S01]  /*12440*/  ISETP.GE.AND P0, PT, R47, R0, PT ;  /* 0x000000002f00720c */ /* 0x000fe20003f06270 */
[----:B------:R-:W-:Y:S01]  /*12450*/  BSSY.RECONVERGENT B0, `(.L_x_1369) ;  /* 0x000000e000007945 */ /* 0x000fe20003800200 */
[----:B-1-3-5:R-:W-:-:S04]  /*12460*/  LEA R2, P1, R96, R5, 0x1 ;  /* 0x0000000560027211 */ /* 0x02afc800078208ff */
[----:B------:R-:W-:-:S07]  /*12470*/  LEA.HI.X R3, R96, R4, R102, 0x1, P1 ;  /* 0x0000000460037211 */ /* 0x000fce00008f0c66 */
[----:B------:R1:W-:Y:S01]  /*12480*/  @P0 STS.128 [R79+0xa800], RZ ;  /* 0x00a800ff4f000388 */ /* 0x0003e20000000c00 */
[----:B------:R-:W-:Y:S05]  /*12490*/  @P0 BRA `(.L_x_1370) ;  /* 0x0000000000240947 */ /* 0x000fea0003800000 */
[----:B------:R-:W3:Y:S02]  /*124a0*/  LDL R4, [R1+0x2c] ;  /* 0x00002c0001047983 */ /* 0x000ee40000100800 */
[----:B---3--:R-:W-:-:S13]  /*124b0*/  ISETP.GE.AND P0, PT, R14, R4, PT ;  /* 0x000000040e00720c */ /* 0x008fda0003f06270 */
[----:B------:R-:W-:Y:S05]  /*124c0*/  @P0 BRA `(.L_x_1371) ;  /* 0x0000000000140947 */ /* 0x000fea0003800000 */
[----:B------:R-:W-:Y:S01]  /*124d0*/  @!PT LDS RZ, [RZ] ;  /* 0x00000000fffff984 */ /* 0x000fe20000000800 */
[----:B------:R-:W-:Y:S01]  /*124e0*/  @!PT LDS RZ, [RZ] ;  /* 0x00000000fffff984 */ /* 0x000fe20000000800 */
[----:B------:R-:W-:Y:S01]  /*124f0*/  @!PT LDS RZ, [RZ] ;  /* 0x00000000fffff984 */ /* 0x000fe20000000800 */
[----:B------:R3:W-:Y:S01]  /*12500*/  LDGSTS.E.BYPASS.LTC128B.128 [R79+0xa800], desc[UR6][R2.64] ;  /* 0x0a800000024f7fae */ /* 0x0007e2000b981a06 */
[----:B------:R-:W-:Y:S05]  /*12510*/  BRA `(.L_x_1370) ;  /* 0x0000000000047947 */ /* 0x000fea0003800000 */
.L_x_1371:
[----:B------:R3:W-:Y:S02]  /*12520*/  STS.128 [R79+0xa800], RZ ;  /* 0x00a800ff4f007388 */ /* 0x0007e40000000c00 */
.L_x_1370:
[----:B------:R-:W-:Y:S05]  /*12530*/  BSYNC.RECONVERGENT B0 ;  /* 0x0000000000007941 */ /* 0x000fea0003800200 */
.L_x_1369:
[----:B------:R-:W-:Y:S01]  /*12540*/  ISETP.GE.AND P0, PT, R40, R0, PT ;  /* 0x000000002800720c */ /* 0x000fe20003f06270 */
[----:B------:R-:W-:-:S12]  /*12550*/  BSSY.RECONVERGENT B0, `(.L_x_1372) ;  /* 0x000000e000007945 */ /* 0x000fd80003800200 */
[----:B------:R1:W-:Y:S01]  /*12560*/  @P0 STS.128 [R79+0xb000], RZ ;  /* 0x00b000ff4f000388 */ /* 0x0003e20000000c00 */
[----:B------:R-:W-:Y:S05]  /*12570*/  @P0 BRA `(.L_x_1373) ;  /* 0x00000000002c0947 */ /* 0x000fea0003800000 */
[----:B------:R-:W5:Y:S02]  /*12580*/  LDL R4, [R1+0x2c] ;  /* 0x00002c0001047983 */ /* 0x000f640000100800 */
        /* <DEDUP_REMOVED lines=9> */
.L_x_1374:
[----:B------:R1:W-:Y:S02]  /*12620*/  STS.128 [R79+0xb000], RZ ;  /* 0x00b000ff4f007388 */ /* 0x0003e40000000c00 */
.L_x_1373:
[----:B------:R-:W-:Y:S05]  /*12630*/  BSYNC.RECONVERGENT B0 ;  /* 0x0000000000007941 */ /* 0x000fea0003800200 */
.L_x_1372:
[----:B------:R-:W-:Y:S01]  /*12640*/  ISETP.GE.AND P0, PT, R31, R0, PT ;  /* 0x000000001f00720c */ /* 0x000fe20003f06270 */
[----:B------:R-:W-:-:S12]  /*12650*/  BSSY.RECONVERGENT B0, `(.L_x_1375) ;  /* 0x000000e000007945 */ /* 0x000fd80003800200 */
[----:B------:R1:W-:Y:S01]  /*12660*/  @P0 STS.128 [R79+0xb800], RZ ;  /* 0x00b800ff4f000388 */ /* 0x0003e20000000c00 */
[----:B------:R-:W-:Y:S05]  /*12670*/  @P0 BRA `(.L_x_1376) ;  /* 0x00000000002c0947 */ /* 0x000fea0003800000 */
[----:B-1----:R-:W5:Y:S02]  /*12680*/  LDL R4, [R1+0x2c] ;  /* 0x00002c0001047983 */ /* 0x002f640000100800 */
        /* <DEDUP_REMOVED lines=9> */
.L_x_1377:
[----:B------:R1:W-:Y:S02]  /*12720*/  STS.128 [R79+0xb800], RZ ;  /* 0x00b800ff4f007388 */ /* 0x0003e40000000c00 */
.L_x_1376:
[----:B------:R-:W-:Y:S05]  /*12730*/  BSYNC.RECONVERGENT B0 ;  /* 0x0000000000007941 */ /* 0x000fea0003800200 */
.L_x_1375:
[----:B------:R-:W-:Y:S01]  /*12740*/  ISETP.GE.AND P0, PT, R19, R0, PT ;  /* 0x000000001300720c */ /* 0x000fe20003f06270 */
[----:B------:R-:W-:-:S12]  /*12750*/  BSSY.RECONVERGENT B0, `(.L_x_1378) ;  /* 0x0000011000007945 */ /* 0x000fd80003800200 */
[----:B------:R1:W-:Y:S01]  /*12760*/  @P0 STS.128 [R79+0xc000], RZ ;  /* 0x00c000ff4f000388 */ /* 0x0003e20000000c00 */
[----:B------:R-:W-:Y:S05]  /*12770*/  @P0 BRA `(.L_x_1379) ;  /* 0x0000000000380947 */ /* 0x000fea0003800000 */
[----:B-1----:R-:W5:Y:S02]  /*12780*/  LDL R4, [R1+0x2c] ;  /* 0x00002c0001047983 */ /* 0x002f640000100800 */
[----:B-----5:R-:W-:-:S13]  /*12790*/  ISETP.GE.AND P0, PT, R14, R4, PT ;  /* 0x000000040e00720c */ /* 0x020fda0003f06270 */
        /* <DEDUP_REMOVED lines=11> */
.L_x_1380:
[----:B------:R1:W-:Y:S02]  /*12850*/  STS.128 [R79+0xc000], RZ ;  /* 0x00c000ff4f007388 */ /* 0x0003e40000000c00 */
.L_x_1379:
[----:B------:R-:W-:Y:S05]  /*12860*/  BSYNC.RECONVERGENT B0 ;  /* 0x0000000000007941 */ /* 0x000fea0003800200 */
.L_x_1378:
        /* <DEDUP_REMOVED lines=14> */
.L_x_1383:
[----:B------:R1:W-:Y:S02]  /*12950*/  STS.128 [R79+0xc800], RZ ;  /* 0x00c800ff4f007388 */ /* 0x0003e40000000c00 */
.L_x_1382:
[----:B------:R-:W-:Y:S05]  /*12960*/  BSYNC.RECONVERGENT B0 ;  /* 0x0000000000007941 */ /* 0x000fea0003800200 */
.L_x_1381:
        /* <DEDUP_REMOVED lines=17> */
.L_x_1386:
[----:B------:R1:W-:Y:S02]  /*12a80*/  STS.128 [R79+0xd000], RZ ;  /* 0x00d000ff4f007388 */ /* 0x0003e40000000c00 */
.L_x_1385:
[----:B------:R-:W-:Y:S05]  /*12a90*/  BSYNC.RECONVERGENT B0 ;  /* 0x0000000000007941 */ /* 0x000fea0003800200 */
.L_x_1384:
        /* <DEDUP_REMOVED lines=17> */
.L_x_1389:
[----:B------:R1:W-:Y:S02]  /*12bb0*/  STS.128 [R79+0xd800], RZ ;  /* 0x00d800ff4f007388 */ /* 0x0003e40000000c00 */
.L_x_1388:
[----:B------:R-:W-:Y:S05]  /*12bc0*/  BSYNC.RECONVERGENT B0 ;  /* 0x0000000000007941 */ /* 0x000fea0003800200 */
.L_x_1387:
        /* <DEDUP_REMOVED lines=17> */
.L_x_1392:
[----:B------:R1:W-:Y:S02]  /*12ce0*/  STS.128 [R79+0xe000], RZ ;  /* 0x00e000ff4f007388 */ /* 0x0003e40000000c00 */
.L_x_1391:
[----:B------:R-:W-:Y:S05]  /*12cf0*/  BSYNC.RECONVERGENT B0 ;  /* 0x0000000000007941 */ /* 0x000fea0003800200 */
.L_x_1390:
        /* <DEDUP_REMOVED lines=14> */
.L_x_1395:
[----:B------:R1:W-:Y:S02]  /*12de0*/  STS.128 [R79+0xe800], RZ ;  /* 0x00e800ff4f007388 */ /* 0x0003e40000000c00 */
.L_x_1394:
[----:B------:R-:W-:Y:S05]  /*12df0*/  BSYNC.RECONVERGENT B0 ;  /* 0x0000000000007941 */ /* 0x000fea0003800200 */
.L_x_1393:
        /* <DEDUP_REMOVED lines=17> */
.L_x_1398:
[----:B------:R1:W-:Y:S02]  /*12f10*/  STS.128 [R79+0xf000], RZ ;  /* 0x00f000ff4f007388 */ /* 0x0003e40000000c00 */
.L_x_1397:
[----:B------:R-:W-:Y:S05]  /*12f20*/  BSYNC.RECONVERGENT B0 ;  /* 0x0000000000007941 */ /* 0x000fea0003800200 */
.L_x_1396:
        /* <DEDUP_REMOVED lines=17> */
.L_x_1401:
[----:B------:R1:W-:Y:S02]  /*13040*/  STS.128 [R79+0xf800], RZ ;  /* 0x00f800ff4f007388 */ /* 0x0003e40000000c00 */
.L_x_1400:
[----:B------:R-:W-:Y:S05]  /*13050*/  BSYNC.RECONVERGENT B0 ;  /* 0x0000000000007941 */ /* 0x000fea0003800200 */
.L_x_1399:
        /* <DEDUP_REMOVED lines=17> */
.L_x_1404:
[----:B------:R1:W-:Y:S02]  /*13170*/  STS.128 [R79+0x10000], RZ ;  /* 0x010000ff4f007388 */ /* 0x0003e40000000c00 */
.L_x_1403:
[----:B------:R-:W-:Y:S05]  /*13180*/  BSYNC.RECONVERGENT B0 ;  /* 0x0000000000007941 */ /* 0x000fea0003800200 */
.L_x_1402:
        /* <DEDUP_REMOVED lines=17> */
.L_x_1407:
[----:B------:R1:W-:Y:S02]  /*132a0*/  STS.128 [R79+0x10800], RZ ;  /* 0x010800ff4f007388 */ /* 0x0003e40000000c00 */
.L_x_1406:
[----:B------:R-:W-:Y:S05]  /*132b0*/  BSYNC.RECONVERGENT B0 ;  /* 0x0000000000007941 */ /* 0x000fea0003800200 */
.L_x_1405:
        /* <DEDUP_REMOVED lines=17> */
.L_x_1410:
[----:B------:R1:W-:Y:S02]  /*133d0*/  STS.128 [R79+0x11000], RZ ;  /* 0x011000ff4f007388 */ /* 0x0003e40000000c00 */
.L_x_1409:
[----:B------:R-:W-:Y:S05]  /*133e0*/  BSYNC.RECONVERGENT B0 ;  /* 0x0000000000007941 */ /* 0x000fea0003800200 */
.L_x_1408:
[----:B------:R-:W-:Y:S01]  /*133f0*/  ISETP.GE.AND P0, PT, R60, R0, PT ;  /* 0x000000003c00720c */ /* 0x000fe20003f06270 */
[----:B------:R-:W-:-:S12]  /*13400*/  BSSY.RECONVERGENT B0, `(.L_x_1411) ;  /* 0x000000f000007945 */ /* 0x000fd80003800200 */
[----:B------:R1:W-:Y:S01]  /*13410*/  @P0 STS.128 [R79+0x11800], RZ ;  /* 0x011800ff4f000388 */ /* 0x0003e20000000c00 */
[----:B------:R-:W-:Y:S05]  /*13420*/  @P0 BRA `(.L_x_1412) ;  /* 0x0000000000300947 */ /* 0x000fea0003800000 */
[----:B-1----:R-:W5:Y:S02]  /*13430*/  LDL R4, [R1+0x2c] ;  /* 0x00002c0001047983 */ /* 0x002f640000100800 */
[----:B-----5:R-:W-:-:S13]  /*13440*/  ISETP.GE.AND P0, PT, R14, R4, PT ;  /* 0x000000040e00720c */ /* 0x020fda0003f06270 */
[----:B------:R-:W-:Y:S05]  /*13450*/  @P0 BRA `(.L_x_1413) ;  /* 0x0000000000200947 */ /* 0x000fea0003800000 */
[----:B------:R-:W-:Y:S02]  /*13460*/  IMAD R0, R249, 0x1c0, RZ ;  /* 0x000001c0f9007824 */ /* 0x000fe400078e02ff */
[----:B---3--:R-:W-:-:S05]  /*13470*/  IMAD.WIDE.U32 R2, R248, 0x1c0, R2 ;  /* 0x000001c0f8027825 */ /* 0x008fca00078e0002 */
[----:B------:R-:W-:-:S05]  /*13480*/  IADD3 R3, PT, PT, R0, R3, RZ ;  /* 0x0000000300037210 */ /* 0x000fca0007ffe0ff */
[----:B------:R-:W-:Y:S01]  /*13490*/  @!PT LDS RZ, [RZ] ;  /* 0x00000000fffff984 */ /* 0x000fe20000000800 */
[----:B------:R-:W-:Y:S01]  /*134a0*/  @!PT LDS RZ, [RZ] ;  /* 0x00000000fffff984 */ /* 0x000fe20000000800 */
[----:B------:R-:W-:Y:S01]  /*134b0*/  @!PT LDS RZ, [RZ] ;  /* 0x00000000fffff984 */ /* 0x000fe20000000800 */
[----:B------:R1:W-:Y:S01]  /*134c0*/  LDGSTS.E.BYPASS.LTC128B.128 [R79+0x11800], desc[UR6][R2.64] ;  /* 0x11800000024f7fae */ /* 0x0003e2000b981a06 */
[----:B------:R-:W-:Y:S05]  /*134d0*/  BRA `(.L_x_1412) ;  /* 0x0000000000047947 */ /* 0x000fea0003800000 */
.L_x_1413:
[----:B------:R1:W-:Y:S02]  /*134e0*/  STS.128 [R79+0x11800], RZ ;  /* 0x011800ff4f007388 */ /* 0x0003e40000000c00 */
.L_x_1412:
[----:B------:R-:W-:Y:S05]  /*134f0*/  BSYNC.RECONVERGENT B0 ;  /* 0x0000000000007941 */ /* 0x000fea0003800200 */
.L_x_1411:
[----:B------:R-:W5:Y:S01]  /*13500*/  LD.E R0, desc[UR6][R134.64+0x18c] ;  /* 0x00018c0686007980 */ /* 0x000f62000c101900 */
[----:B------:R-:W2:Y:S01]  /*13510*/  S2UR UR8, SR_CgaCtaId ;  /* 0x00000000000879c3 */ /* 0x000ea20000008800 */
[----:B------:R-:W-:Y:S01]  /*13520*/  UMOV UR4, 0x400 ;  /* 0x0000040000047882 */ /* 0x000fe20000000000 */
[----:B------:R-:W-:Y:S01]  /*13530*/  IMAD.MOV.U32 R93, RZ, RZ, 0x20 ;  /* 0x00000020ff5d7424 */ /* 0x000fe200078e00ff */
[----:B------:R-:W3:Y:S01]  /*13540*/  S2R R226, SR_TID.X ;  /* 0x0000000000e27919 */ /* 0x000ee20000002100 */
[----:B------:R-:W-:Y:S01]  /*13550*/  IMAD.MOV.U32 R179, RZ, RZ, 0x40 ;  /* 0x00000040ffb37424 */ /* 0x000fe200078e00ff */
[----:B------:R-:W-:Y:S01]  /*13560*/  BSSY.RECONVERGENT B1, `(.L_x_1414) ;  /* 0x00003bc000017945 */ /* 0x000fe20003800200 */
[----:B------:R-:W-:Y:S01]  /*13570*/  VIADD R214, R210, 0xffffff00 ;  /* 0xffffff00d2d67836 */ /* 0x000fe20000000000 */
[----:B------:R-:W0:Y:S01]  /*13580*/  LDGDEPBAR ;  /* 0x00000000000079af */ /* 0x000e220000000000 */
[----:B--2---:R-:W-:Y:S01]  /*13590*/  ULEA UR8, UR8, UR4, 0x18 ;  /* 0x0000000408087291 */ /* 0x004fe2000f8ec0ff */
[----:B---3--:R-:W-:Y:S01]  /*135a0*/  SHF.R.U32.HI R223, RZ, 0x1, R226 ;  /* 0x00000001ffdf7819 */ /* 0x008fe200000116e2 */
[C---:B------:R-:W-:Y:S01]  /*135b0*/  IMAD.SHL.U32 R224, R226.reuse, 0x20, RZ ;  /* 0x00000020e2e07824 */ /* 0x040fe200078e00ff */
[C---:B-1----:R-:W-:Y:S01]  /*135c0*/  LOP3.LUT R4, R226.reuse, 0x8, RZ, 0xc0, !PT ;  /* 0x00000008e2047812 */ /* 0x042fe200078ec0ff */
[C---:B------:R-:W-:Y:S01]  /*135d0*/  IMAD.SHL.U32 R198, R226.reuse, 0x40, RZ ;  /* 0x00000040e2c67824 */ /* 0x040fe200078e00ff */
[----:B------:R-:W-:Y:S01]  /*135e0*/  LOP3.LUT R2, R223, 0x8, RZ, 0xc0, !PT ;  /* 0x00000008df027812 */ /* 0x000fe200078ec0ff */
[----:B------:R-:W-:Y:S01]  /*135f0*/  IMAD.SHL.U32 R211, R226, 0x8, RZ ;  /* 0x00000008e2d37824 */ /* 0x000fe200078e00ff */
[----:B------:R-:W-:Y:S01]  /*13600*/  LOP3.LUT R224, R224, 0x7c00, RZ, 0xc0, !PT ;  /* 0x00007c00e0e07812 */ /* 0x000fe200078ec0ff */
[----:B------:R-:W-:Y:S01]  /*13610*/  IMAD.SHL.U32 R22, R226, 0x2, RZ ;  /* 0x00000002e2167824 */ /* 0x000fe200078e00ff */
[----:B------:R-:W-:-:S02]  /*13620*/  LOP3.LUT R2, R2, 0x1c0, R198, 0xf8, !PT ;  /* 0x000001c002027812 */ /* 0x000fc400078ef8c6 */
[----:B------:R-:W-:Y:S01]  /*13630*/  LOP3.LUT R222, R211, 0x38, RZ, 0xc0, !PT ;  /* 0x00000038d3de7812 */ /* 0x000fe200078ec0ff */
[----:B------:R-:W-:Y:S01]  /*13640*/  STL [R1+0x18], R211 ;  /* 0x000018d301007387 */ /* 0x000fe20000100800 */
[--C-:B------:R-:W-:Y:S02]  /*13650*/  LOP3.LUT R4, R4, 0x1c0, R198.reuse, 0xf8, !PT ;  /* 0x000001c004047812 */ /* 0x100fe400078ef8c6 */
[----:B------:R-:W-:Y:S01]  /*13660*/  LOP3.LUT R3, R224, 0x200, R198, 0xf8, !PT ;  /* 0x00000200e0037812 */ /* 0x000fe200078ef8c6 */
[----:B------:R-:W-:Y:S01]  /*13670*/  STL [R1], R214 ;  /* 0x000000d601007387 */ /* 0x000fe20000100800 */
[-C--:B------:R-:W-:Y:S02]  /*13680*/  LOP3.LUT R208, R2, R222.reuse, RZ, 0x3c, !PT ;  /* 0x000000de02d07212 */ /* 0x080fe400078e3cff */
[----:B------:R-:W-:Y:S02]  /*13690*/  LOP3.LUT R80, R198, 0x400, RZ, 0xc0, !PT ;  /* 0x00000400c6507812 */ /* 0x000fe400078ec0ff */
[----:B------:R-:W-:-:S02]  /*136a0*/  LOP3.LUT R2, R4, R222, RZ, 0x3c, !PT ;  /* 0x000000de04027212 */ /* 0x000fc400078e3cff */
[----:B------:R-:W-:Y:S02]  /*136b0*/  LOP3.LUT R3, R3, R208, RZ, 0xfc, !PT ;  /* 0x000000d003037212 */ /* 0x000fe400078efcff */
[----:B------:R-:W-:Y:S01]  /*136c0*/  R2P PR, R226, 0x6 ;  /* 0x00000006e2007804 */ /* 0x000fe20000000000 */
[----:B------:R-:W-:Y:S01]  /*136d0*/  IMAD R80, R2, 0x2, R80 ;  /* 0x0000000202507824 */ /* 0x000fe200078e0250 */
[----:B------:R-:W-:-:S03]  /*136e0*/  LEA R2, R3, UR8, 0x1 ;  /* 0x0000000803027c11 */ /* 0x000fc6000f8e08ff */
[----:B------:R-:W-:Y:S01]  /*136f0*/  SEL R93, R93, 0xffffffe0, !P1 ;  /* 0xffffffe05d5d7807 */ /* 0x000fe20004800000 */
[----:B------:R-:W-:Y:S01]  /*13700*/  LDSM.16.M88.4 R8, [R80+UR8+0x2000] ;  /* 0x002000085008783b */ /* 0x000fe20008000200 */
[----:B------:R-:W-:Y:S01]  /*13710*/  VIADD R3, R80, UR8 ;  /* 0x0000000850037c36 */ /* 0x000fe20008000000 */
[----:B------:R-:W-:Y:S02]  /*13720*/  SEL R179, R179, 0xffffffc0, !P2 ;  /* 0xffffffc0b3b37807 */ /* 0x000fe40005000000 */
[----:B------:R1:W2:Y:S01]  /*13730*/  LDSM.16.M88.4 R16, [R2] ;  /* 0x000000000210783b */ /* 0x0002a20000000200 */
[C-C-:B------:R-:W-:Y:S01]  /*13740*/  IMAD.IADD R21, R3.reuse, 0x1, R93.reuse ;  /* 0x0000000103157824 */ /* 0x140fe200078e025d */
[----:B------:R-:W-:Y:S01]  /*13750*/  P2R R194, PR, RZ, 0x4 ;  /* 0x00000004ffc27803 */ /* 0x000fe20000000000 */
[----:B------:R-:W-:Y:S01]  /*13760*/  IMAD.IADD R4, R2, 0x1, R93 ;  /* 0x0000000102047824 */ /* 0x000fe200078e025d */
[----:B------:R-:W3:Y:S01]  /*13770*/  LDSM.16.M88.4 R36, [R80+UR8+0x2800] ;  /* 0x002800085024783b */ /* 0x000ee20008000200 */
[----:B------:R-:W-:-:S03]  /*13780*/  IMAD.IADD R3, R3, 0x1, R179 ;  /* 0x0000000103037824 */ /* 0x000fc600078e02b3 */
[----:B------:R-:W-:Y:S01]  /*13790*/  LDSM.16.M88.4 R32, [R21+0x2000] ;  /* 0x002000001520783b */ /* 0x000fe20000000200 */
[----:B------:R-:W-:-:S03]  /*137a0*/  IMAD.IADD R20, R93, 0x1, R3 ;  /* 0x000000015d147824 */ /* 0x000fc600078e0203 */
[----:B------:R2:W3:Y:S04]  /*137b0*/  LDSM.16.M88.4 R12, [R4] ;  /* 0x00000000040c783b */ /* 0x0004e80000000200 */
[----:B------:R-:W3:Y:S04]  /*137c0*/  LDSM.16.M88.4 R52, [R21+0x2800] ;  /* 0x002800001534783b */ /* 0x000ee80000000200 */
[----:B------:R-:W3:Y:S01]  /*137d0*/  LDSM.16.M88.4 R44, [R80+UR8+0x3000] ;  /* 0x00300008502c783b */ /* 0x000ee20008000200 */
[----:B-1----:R-:W-:-:S03]  /*137e0*/  IMAD.IADD R2, R2, 0x1, R179 ;  /* 0x0000000102027824 */ /* 0x002fc600078e02b3 */
[----:B----4-:R-:W-:Y:S04]  /*137f0*/  LDSM.16.M88.4 R76, [R3+0x2000] ;  /* 0x00200000034c783b */ /* 0x010fe80000000200 */
[----:B------:R-:W-:Y:S04]  /*13800*/  LDSM.16.M88.4 R56, [R80+UR8+0x3800] ;  /* 0x003800085038783b */ /* 0x000fe80008000200 */
[----:B------:R-:W-:Y:S04]  /*13810*/  LDSM.16.M88.4 R48, [R21+0x3000] ;  /* 0x003000001530783b */ /* 0x000fe80000000200 */
[----:B------:R-:W-:Y:S01]  /*13820*/  LDSM.16.M88.4 R72, [R20+0x2000] ;  /* 0x002000001448783b */ /* 0x000fe20000000200 */
[C---:B--2---:R-:W-:Y:S03]  /*13830*/  HMMA.16816.F32.BF16 R24, R16.reuse, R8, RZ ;  /* 0x000000081018723c */ /* 0x044fe600000418ff */
[----:B------:R-:W-:Y:S04]  /*13840*/  LDSM.16.M88.4 R68, [R21+0x3800] ;  /* 0x003800001544783b */ /* 0x000fe80000000200 */
[----:B------:R-:W-:Y:S01]  /*13850*/  LDSM.16.M88.4 R60, [R80+UR8+0x4000] ;  /* 0x00400008503c783b */ /* 0x000fe20008000200 */
[C---:B------:R-:W-:Y:S03]  /*13860*/  HMMA.16816.F32.BF16 R4, R16.reuse, R10, RZ ;  /* 0x0000000a1004723c */ /* 0x040fe600000418ff */
[----:B------:R1:W2:Y:S05]  /*13870*/  LDSM.16.M88.4 R8, [R2] ;  /* 0x000000000208783b */ /* 0x0002aa0000000200 */
[----:B---3--:R-:W-:Y:S08]  /*13880*/  HMMA.16816.F32.BF16 R28, R16, R36, RZ ;  /* 0x00000024101c723c */ /* 0x008ff000000418ff */
[----:B------:R-:W-:Y:S01]  /*13890*/  HMMA.16816.F32.BF16 R40, R12, R32, R24 ;  /* 0x000000200c28723c */ /* 0x000fe20000041818 */
[----:B-1----:R-:W-:-:S07]  /*138a0*/  IMAD.IADD R2, R93, 0x1, R2 ;  /* 0x000000015d027824 */ /* 0x002fce00078e0202 */
[C---:B------:R-:W-:Y:S01]  /*138b0*/  HMMA.16816.F32.BF16 R64, R12.reuse, R34, R4 ;  /* 0x000000220c40723c */ /* 0x040fe20000041804 */
[----:B------:R-:W1:Y:S07]  /*138c0*/  LDSM.16.M88.4 R4, [R2] ;  /* 0x000000000204783b */ /* 0x000e6e0000000200 */
[----:B------:R-:W-:Y:S08]  /*138d0*/  HMMA.16816.F32.BF16 R84, R12, R52, R28 ;  /* 0x000000340c54723c */ /* 0x000ff0000004181c */
[C---:B------:R-:W-:Y:S08]  /*138e0*/  HMMA.16816.F32.BF16 R32, R16.reuse, R44, RZ ;  /* 0x0000002c1020723c */ /* 0x040ff000000418ff */
[----:B------:R-:W-:Y:S01]  /*138f0*/  HMMA.16816.F32.BF16 R28, R16, R46, RZ ;  /* 0x0000002e101c723c */ /* 0x000fe200000418ff */
[----:B------:R-:W3:Y:S07]  /*13900*/  LDSM.16.M88.4 R44, [R3+0x2800] ;  /* 0x00280000032c783b */ /* 0x000eee0000000200 */
[----:B--2---:R-:W-:Y:S08]  /*13910*/  HMMA.16816.F32.BF16 R40, R8, R76, R40 ;  /* 0x0000004c0828723c */ /* 0x004ff00000041828 */
[----:B------:R-:W-:Y:S08]  /*13920*/  HMMA.16816.F32.BF16 R24, R16, R56, RZ ;  /* 0x000000381018723c */ /* 0x000ff000000418ff */
[C---:B------:R-:W-:Y:S08]  /*13930*/  HMMA.16816.F32.BF16 R96, R12.reuse, R48, R32 ;  /* 0x000000300c60723c */ /* 0x040ff00000041820 */
[----:B------:R-:W-:Y:S01]  /*13940*/  HMMA.16816.F32.BF16 R100, R12, R50, R28 ;  /* 0x000000320c64723c */ /* 0x000fe2000004181c */
[----:B------:R-:W-:Y:S07]  /*13950*/  LDSM.16.M88.4 R48, [R20+0x2800] ;  /* 0x002800001430783b */ /* 0x000fee0000000200 */
[----:B------:R-:W-:Y:S01]  /*13960*/  HMMA.16816.F32.BF16 R28, R16, R58, RZ ;  /* 0x0000003a101c723c */ /* 0x000fe200000418ff */
[----:B------:R-:W-:Y:S07]  /*13970*/  LDSM.16.M88.4 R56, [R80+UR8+0x4800] ;  /* 0x004800085038783b */ /* 0x000fee0008000200 */
[----:B-1----:R-:W-:Y:S01]  /*13980*/  HMMA.16816.F32.BF16 R32, R4, R72, R40 ;  /* 0x000000480420723c */ /* 0x002fe20000041828 */
[----:B------:R-:W1:Y:S07]  /*13990*/  LDSM.16.M88.4 R40, [R21+0x4000] ;  /* 0x004000001528783b */ /* 0x000e6e0000000200 */
[----:B------:R-:W-:Y:S08]  /*139a0*/  HMMA.16816.F32.BF16 R36, R16, R38, RZ ;  /* 0x000000261024723c */ /* 0x000ff000000418ff */
[----:B------:R-:W-:Y:S08]  /*139b0*/  HMMA.16816.F32.BF16 R104, R12, R68, R24 ;  /* 0x000000440c68723c */ /* 0x000ff00000041818 */
[----:B------:R-:W-:Y:S01]  /*139c0*/  HMMA.16816.F32.BF16 R24, R8, R78, R64 ;  /* 0x0000004e0818723c */ /* 0x000fe20000041840 */
[----:B------:R-:W-:Y:S07]  /*139d0*/  LDSM.16.M88.4 R64, [R3+0x3800] ;  /* 0x003800000340783b */ /* 0x000fee0000000200 */
[----:B------:R-:W-:Y:S08]  /*139e0*/  HMMA.16816.F32.BF16 R108, R12, R70, R28 ;  /* 0x000000460c6c723c */ /* 0x000ff0000004181c */
[----:B------:R-:W-:Y:S08]  /*139f0*/  HMMA.16816.F32.BF16 R28, R16, R60, RZ ;  /* 0x0000003c101c723c */ /* 0x000ff000000418ff */
[----:B------:R-:W-:Y:S01]  /*13a00*/  HMMA.16816.F32.BF16 R88, R12, R54, R36 ;  /* 0x000000360c58723c */ /* 0x000fe20000041824 */
[----:B------:R-:W2:Y:S07]  /*13a10*/  LDSM.16.M88.4 R52, [R21+0x4800] ;  /* 0x004800001534783b */ /* 0x000eae0000000200 */
[----:B------:R-:W-:Y:S08]  /*13a20*/  HMMA.16816.F32.BF16 R36, R4, R74, R24 ;  /* 0x0000004a0424723c */ /* 0x000ff00000041818 */
[----:B---3--:R-:W-:Y:S08]  /*13a30*/  HMMA.16816.F32.BF16 R24, R8, R44, R84 ;  /* 0x0000002c0818723c */ /* 0x008ff00000041854 */
[----:B-1----:R-:W-:Y:S08]  /*13a40*/  HMMA.16816.F32.BF16 R68, R12, R40, R28 ;  /* 0x000000280c44723c */ /* 0x002ff0000004181c */
[----:B------:R-:W-:Y:S01]  /*13a50*/  HMMA.16816.F32.BF16 R28, R16, R62, RZ ;  /* 0x0000003e101c723c */ /* 0x000fe200000418ff */
[----:B------:R-:W1:Y:S01]  /*13a60*/  LDSM.16.M88.4 R60, [R3+0x3000] ;  /* 0x00300000033c783b */ /* 0x000e620000000200 */
[----:B-----5:R-:W-:-:S04]  /*13a70*/  FMUL.FTZ R2, R32, R0 ;  /* 0x0000000020027220 */ /* 0x020fc80000410000 */
[----:B------:R3:W-:-:S14]  /*13a80*/  MUFU.TANH R164, R2 ;  /* 0x0000000200a47308 */ /* 0x0007dc0000002400 */
[----:B------:R-:W-:Y:S01]  /*13a90*/  HMMA.16816.F32.BF16 R112, R12, R42, R28 ;  /* 0x0000002a0c70723c */ /* 0x000fe2000004181c */
[----:B------:R-:W-:Y:S01]  /*13aa0*/  LDSM.16.M88.4 R40, [R20+0x3000] ;  /* 0x003000001428783b */ /* 0x000fe20000000200 */
[----:B---3--:R-:W-:-:S06]  /*13ab0*/  FMUL.FTZ R2, R33, R0 ;  /* 0x0000000021027220 */ /* 0x008fcc0000410000 */
[----:B------:R-:W-:Y:S01]  /*13ac0*/  HMMA.16816.F32.BF16 R28, R16, R56, RZ ;  /* 0x00000038101c723c */ /* 0x000fe200000418ff */
[----:B------:R3:W-:Y:S02]  /*13ad0*/  MUFU.TANH R170, R2 ;  /* 0x0000000200aa7308 */ /* 0x0007e40000002400 */
[----:B---3--:R-:W-:-:S06]  /*13ae0*/  FMUL.FTZ R2, R34, R0 ;  /* 0x0000000022027220 */ /* 0x008fcc0000410000 */
[----:B------:R3:W4:Y:S02]  /*13af0*/  MUFU.TANH R82, R2 ;  /* 0x0000000200527308 */ /* 0x0007240000002400 */
[-C--:B---3--:R-:W-:Y:S02]  /*13b00*/  FMUL.FTZ R2, R35, R0.reuse ;  /* 0x0000000023027220 */ /* 0x088fe40000410000 */
[----:B------:R-:W-:Y:S04]  /*13b10*/  HMMA.16816.F32.BF16 R32, R4, R48, R24 ;  /* 0x000000300420723c */ /* 0x000fe80000041818 */
[----:B------:R3:W5:Y:S04]  /*13b20*/  MUFU.TANH R83, R2 ;  /* 0x0000000200537308 */ /* 0x0007680000002400 */
[----:B------:R-:W-:Y:S01]  /*13b30*/  HMMA.16816.F32.BF16 R24, R8, R46, R88 ;  /* 0x0000002e0818723c */ /* 0x000fe20000041858 */
[----:B------:R-:W-:Y:S07]  /*13b40*/  LDSM.16.M88.4 R44, [R20+0x3800] ;  /* 0x00380000142c783b */ /* 0x000fee0000000200 */
[----:B--2---:R-:W-:Y:S01]  /*13b50*/  HMMA.16816.F32.BF16 R88, R12, R52, R28 ;  /* 0x000000340c58723c */ /* 0x004fe2000004181c */
[----:B---3--:R-:W-:-:S04]  /*13b60*/  FMUL.FTZ R2, R36, R0 ;  /* 0x0000000024027220 */ /* 0x008fc80000410000 */
[----:B------:R2:W-:Y:S03]  /*13b70*/  MUFU.TANH R156, R2 ;  /* 0x00000002009c7308 */ /* 0x0005e60000002400 */
[----:B------:R-:W-:Y:S01]  /*13b80*/  HMMA.16816.F32.BF16 R28, R16, R58, RZ ;  /* 0x0000003a101c723c */ /* 0x000fe200000418ff */
[----:B------:R-:W-:Y:S01]  /*13b90*/  LDSM.16.M88.4 R56, [R21+0x5000] ;  /* 0x005000001538783b */ /* 0x000fe20000000200 */
[----:B--2---:R-:W-:-:S04]  /*13ba0*/  FMUL.FTZ R2, R37, R0 ;  /* 0x0000000025027220 */ /* 0x004fc80000410000 */
[----:B------:R2:W-:-:S14]  /*13bb0*/  MUFU.TANH R193, R2 ;  /* 0x0000000200c17308 */ /* 0x0005dc0000002400 */
[----:B------:R-:W-:Y:S01]  /*13bc0*/  HMMA.16816.F32.BF16 R76, R12, R54, R28 ;  /* 0x000000360c4c723c */ /* 0x000fe2000004181c */
[----:B------:R-:W-:Y:S01]  /*13bd0*/  LDSM.16.M88.4 R52, [R20+0x4000] ;  /* 0x004000001434783b */ /* 0x000fe20000000200 */
[----:B--2---:R-:W-:-:S04]  /*13be0*/  FMUL.FTZ R2, R38, R0 ;  /* 0x0000000026027220 */ /* 0x004fc80000410000 */
[----:B------:R2:W3:Y:S02]  /*13bf0*/  MUFU.TANH R81, R2 ;  /* 0x0000000200517308 */ /* 0x0004e40000002400 */
[-C--:B--2---:R-:W-:Y:S02]  /*13c00*/  FMUL.FTZ R2, R39, R0.reuse ;  /* 0x0000000027027220 */ /* 0x084fe40000410000 */
[----:B------:R-:W-:Y:S01]  /*13c10*/  HMMA.16816.F32.BF16 R36, R4, R50, R24 ;  /* 0x000000320424723c */ /* 0x000fe20000041818 */
[----:B------:R-:W2:Y:S03]  /*13c20*/  LDSM.16.M88.4 R48, [R80+UR8+0x5000] ;  /* 0x005000085030783b */ /* 0x000ea60008000200 */
[----:B------:R4:W3:Y:S04]  /*13c30*/  MUFU.TANH R148, R2 ;  /* 0x0000000200947308 */ /* 0x0008e80000002400 */
[----:B-1----:R-:W-:Y:S01]  /*13c40*/  HMMA.16816.F32.BF16 R24, R8, R60, R96 ;  /* 0x0000003c0818723c */ /* 0x002fe20000041860 */
[----:B----4-:R-:W-:-:S04]  /*13c50*/  FMUL.FTZ R2, R32, R0 ;  /* 0x0000000020027220 */ /* 0x010fc80000410000 */
[----:B------:R1:W-:Y:S02]  /*13c60*/  MUFU.TANH R191, R2 ;  /* 0x0000000200bf7308 */ /* 0x0003e40000002400 */
[-C--:B-1----:R-:W-:Y:S01]  /*13c70*/  FMUL.FTZ R2, R33, R0.reuse ;  /* 0x0000000021027220 */ /* 0x082fe20000410000 */
[----:B--2---:R-:W-:Y:S05]  /*13c80*/  HMMA.16816.F32.BF16 R28, R16, R48, RZ ;  /* 0x00000030101c723c */ /* 0x004fea00000418ff */
[----:B------:R1:W-:Y:S02]  /*13c90*/  MUFU.TANH R192, R2 ;  /* 0x0000000200c07308 */ /* 0x0003e40000002400 */
[----:B-1----:R-:W-:-:S13]  /*13ca0*/  FMUL.FTZ R2, R34, R0 ;  /* 0x0000000022027220 */ /* 0x002fda0000410000 */
[----:B------:R-:W-:Y:S01]  /*13cb0*/  HMMA.16816.F32.BF16 R72, R12, R56, R28 ;  /* 0x000000380c48723c */ /* 0x000fe2000004181c */
[----:B------:R1:W-:Y:S07]  /*13cc0*/  MUFU.TANH R140, R2 ;  /* 0x00000002008c7308 */ /* 0x0003ee0000002400 */
[----:B------:R-:W-:Y:S01]  /*13cd0*/  HMMA.16816.F32.BF16 R28, R16, R50, RZ ;  /* 0x00000032101c723c */ /* 0x000fe200000418ff */
[----:B------:R-:W-:Y:S01]  /*13ce0*/  LDSM.16.M88.4 R48, [R21+0x5800] ;  /* 0x005800001530783b */ /* 0x000fe20000000200 */
[----:B-1----:R-:W-:-:S06]  /*13cf0*/  FMUL.FTZ R2, R35, R0 ;  /* 0x0000000023027220 */ /* 0x002fcc0000410000 */
[----:B------:R-:W-:Y:S01]  /*13d00*/  HMMA.16816.F32.BF16 R32, R4, R40, R24 ;  /* 0x000000280420723c */ /* 0x000fe20000041818 */
[----:B------:R1:W2:Y:S07]  /*13d10*/  MUFU.TANH R147, R2 ;  /* 0x0000000200937308 */ /* 0x0002ae0000002400 */
[----:B------:R-:W-:Y:S01]  /*13d20*/  HMMA.16816.F32.BF16 R24, R8, R62, R100 ;  /* 0x0000003e0818723c */ /* 0x000fe20000041864 */
[----:B------:R-:W-:Y:S07]  /*13d30*/  LDSM.16.M88.4 R60, [R3+0x4000] ;  /* 0x00400000033c783b */ /* 0x000fee0000000200 */
[----:B------:R-:W-:Y:S01]  /*13d40*/  HMMA.16816.F32.BF16 R84, R12, R58, R28 ;  /* 0x0000003a0c54723c */ /* 0x000fe2000004181c */
[----:B------:R-:W-:Y:S01]  /*13d50*/  LDSM.16.M88.4 R56, [R80+UR8+0x6000] ;  /* 0x006000085038783b */ /* 0x000fe20008000200 */
[----:B-1----:R-:W-:-:S04]  /*13d60*/  FMUL.FTZ R2, R36, R0 ;  /* 0x0000000024027220 */ /* 0x002fc80000410000 */
[----:B------:R1:W-:Y:S02]  /*13d70*/  MUFU.TANH R190, R2 ;  /* 0x0000000200be7308 */ /* 0x0003e40000002400 */
[----:B-1----:R-:W-:-:S06]  /*13d80*/  FMUL.FTZ R2, R37, R0 ;  /* 0x0000000025027220 */ /* 0x002fcc0000410000 */
[----:B------:R1:W-:Y:S02]  /*13d90*/  MUFU.TANH R189, R2 ;  /* 0x0000000200bd7308 */ /* 0x0003e40000002400 */
[----:B-1----:R-:W-:-:S06]  /*13da0*/  FMUL.FTZ R2, R38, R0 ;  /* 0x0000000026027220 */ /* 0x002fcc0000410000 */
[----:B------:R1:W4:Y:S02]  /*13db0*/  MUFU.TANH R94, R2 ;  /* 0x00000002005e7308 */ /* 0x0003240000002400 */
[-C--:B-1----:R-:W-:Y:S02]  /*13dc0*/  FMUL.FTZ R2, R39, R0.reuse ;  /* 0x0000000027027220 */ /* 0x082fe40000410000 */
[----:B------:R-:W-:Y:S01]  /*13dd0*/  HMMA.16816.F32.BF16 R36, R4, R42, R24 ;  /* 0x0000002a0424723c */ /* 0x000fe20000041818 */
[----:B------:R-:W1:Y:S03]  /*13de0*/  LDSM.16.M88.4 R40, [R80+UR8+0x5800] ;  /* 0x005800085028783b */ /* 0x000e660008000200 */
[----:B------:R5:W4:Y:S04]  /*13df0*/  MUFU.TANH R95, R2 ;  /* 0x00000002005f7308 */ /* 0x000b280000002400 */
[----:B------:R-:W-:Y:S01]  /*13e00*/  HMMA.16816.F32.BF16 R24, R8, R64, R104 ;  /* 0x000000400818723c */ /* 0x000fe20000041868 */
[----:B-----5:R-:W-:-:S04]  /*13e10*/  FMUL.FTZ R2, R32, R0 ;  /* 0x0000000020027220 */ /* 0x020fc80000410000 */
[----:B------:R5:W-:Y:S02]  /*13e20*/  MUFU.TANH R136, R2 ;  /* 0x0000000200887308 */ /* 0x000be40000002400 */
[-C--:B-----5:R-:W-:Y:S01]  /*13e30*/  FMUL.FTZ R2, R33, R0.reuse ;  /* 0x0000000021027220 */ /* 0x0a0fe20000410000 */
[----:B-1----:R-:W-:Y:S05]  /*13e40*/  HMMA.16816.F32.BF16 R28, R16, R40, RZ ;  /* 0x00000028101c723c */ /* 0x002fea00000418ff */
[----:B------:R1:W-:Y:S02]  /*13e50*/  MUFU.TANH R188, R2 ;  /* 0x0000000200bc7308 */ /* 0x0003e40000002400 */
[----:B-1----:R-:W-:-:S13]  /*13e60*/  FMUL.FTZ R2, R34, R0 ;  /* 0x0000000022027220 */ /* 0x002fda0000410000 */
[----:B------:R-:W-:Y:S01]  /*13e70*/  HMMA.16816.F32.BF16 R100, R12, R48, R28 ;  /* 0x000000300c64723c */ /* 0x000fe2000004181c */
[----:B------:R1:W5:Y:S07]  /*13e80*/  MUFU.TANH R125, R2 ;  /* 0x00000002007d7308 */ /* 0x00036e0000002400 */
[----:B------:R-:W-:Y:S01]  /*13e90*/  HMMA.16816.F32.BF16 R28, R16, R42, RZ ;  /* 0x0000002a101c723c */ /* 0x000fe200000418ff */
[----:B-1----:R-:W-:-:S07]  /*13ea0*/  FMUL.FTZ R2, R35, R0 ;  /* 0x0000000023027220 */ /* 0x002fce0000410000 */
[----:B------:R-:W-:Y:S01]  /*13eb0*/  HMMA.16816.F32.BF16 R32, R4, R44, R24 ;  /* 0x0000002c0420723c */ /* 0x000fe20000041818 */
[----:B------:R1:W-:Y:S07]  /*13ec0*/  MUFU.TANH R121, R2 ;  /* 0x0000000200797308 */ /* 0x0003ee0000002400 */
[----:B------:R-:W-:Y:S01]  /*13ed0*/  HMMA.16816.F32.BF16 R24, R8, R66, R108 ;  /* 0x000000420818723c */ /* 0x000fe2000004186c */
[----:B------:R-:W-:Y:S07]  /*13ee0*/  LDSM.16.M88.4 R64, [R20+0x5000] ;  /* 0x005000001440783b */ /* 0x000fee0000000200 */
[----:B------:R-:W-:Y:S01]  /*13ef0*/  HMMA.16816.F32.BF16 R96, R12, R50, R28 ;  /* 0x000000320c60723c */ /* 0x000fe2000004181c */
[----:B------:R-:W-:Y:S01]  /*13f00*/  LDSM.16.M88.4 R48, [R20+0x4800] ;  /* 0x004800001430783b */ /* 0x000fe20000000200 */
[----:B-1----:R-:W-:-:S04]  /*13f10*/  FMUL.FTZ R2, R36, R0 ;  /* 0x0000000024027220 */ /* 0x002fc80000410000 */
[----:B------:R1:W-:Y:S02]  /*13f20*/  MUFU.TANH R187, R2 ;  /* 0x0000000200bb7308 */ /* 0x0003e40000002400 */
[----:B------:R-:W-:Y:S01]  /*13f30*/  HMMA.16816.F32.BF16 R28, R16, R56, RZ ;  /* 0x00000038101c723c */ /* 0x000fe200000418ff */
[----:B-1----:R-:W-:-:S05]  /*13f40*/  FMUL.FTZ R2, R37, R0 ;  /* 0x0000000025027220 */ /* 0x002fca0000410000 */
[----:B------:R1:W-:Y:S02]  /*13f50*/  MUFU.TANH R186, R2 ;  /* 0x0000000200ba7308 */ /* 0x0003e40000002400 */
[----:B-1----:R-:W-:-:S06]  /*13f60*/  FMUL.FTZ R2, R38, R0 ;  /* 0x0000000026027220 */ /* 0x002fcc0000410000 */
[----:B------:R1:W5:Y:S02]  /*13f70*/  MUFU.TANH R117, R2 ;  /* 0x0000000200757308 */ /* 0x0003640000002400 */
[-C--:B-1----:R-:W-:Y:S02]  /*13f80*/  FMUL.FTZ R2, R39, R0.reuse ;  /* 0x0000000027027220 */ /* 0x082fe40000410000 */
[----:B------:R-:W-:Y:S01]  /*13f90*/  HMMA.16816.F32.BF16 R36, R4, R46, R24 ;  /* 0x0000002e0424723c */ /* 0x000fe20000041818 */
[----:B------:R-:W-:Y:S03]  /*13fa0*/  LDSM.16.M88.4 R44, [R3+0x4800] ;  /* 0x00480000032c783b */ /* 0x000fe60000000200 */
[----:B------:R1:W5:Y:S04]  /*13fb0*/  MUFU.TANH R109, R2 ;  /* 0x00000002006d7308 */ /* 0x0003680000002400 */
[----:B------:R-:W-:Y:S01]  /*13fc0*/  HMMA.16816.F32.BF16 R24, R8, R60, R68 ;  /* 0x0000003c0818723c */ /* 0x000fe20000041844 */
[----:B------:R-:W3:Y:S01]  /*13fd0*/  LDSM.16.M88.4 R68, [R21+0x6000] ;  /* 0x006000001544783b */ /* 0x000ee20000000200 */
[----:B-1----:R-:W-:-:S04]  /*13fe0*/  FMUL.FTZ R2, R32, R0 ;  /* 0x0000000020027220 */ /* 0x002fc80000410000 */
[----:B------:R1:W5:Y:S02]  /*13ff0*/  MUFU.TANH R184, R2 ;  /* 0x0000000200b87308 */ /* 0x0003640000002400 */
[----:B-1----:R-:W-:-:S06]  /*14000*/  FMUL.FTZ R2, R33, R0 ;  /* 0x0000000021027220 */ /* 0x002fcc0000410000 */
[----:B------:R1:W-:Y:S01]  /*14010*/  MUFU.TANH R185, R2 ;  /* 0x0000000200b97308 */ /* 0x0003e20000002400 */
[----:B---3--:R-:W-:Y:S01]  /*14020*/  HMMA.16816.F32.BF16 R104, R12, R68, R28 ;  /* 0x000000440c68723c */ /* 0x008fe2000004181c */
[----:B-1----:R-:W-:-:S06]  /*14030*/  FMUL.FTZ R2, R34, R0 ;  /* 0x0000000022027220 */ /* 0x002fcc0000410000 */
[----:B------:R1:W-:Y:S02]  /*14040*/  MUFU.TANH R108, R2 ;  /* 0x00000002006c7308 */ /* 0x0003e40000002400 */
[-C--:B-1----:R-:W-:Y:S02]  /*14050*/  FMUL.FTZ R2, R35, R0.reuse ;  /* 0x0000000023027220 */ /* 0x082fe40000410000 */
[----:B------:R-:W-:Y:S04]  /*14060*/  HMMA.16816.F32.BF16 R32, R4, R52, R24 ;  /* 0x000000340420723c */ /* 0x000fe80000041818 */
[----:B------:R1:W3:Y:S04]  /*14070*/  MUFU.TANH R181, R2 ;  /* 0x0000000200b57308 */ /* 0x0002e80000002400 */
[----:B------:R-:W-:Y:S01]  /*14080*/  HMMA.16816.F32.BF16 R24, R8, R62, R112 ;  /* 0x0000003e0818723c */ /* 0x000fe20000041870 */
[----:B------:R-:W-:Y:S01]  /*14090*/  LDSM.16.M88.4 R60, [R80+UR8+0x7000] ;  /* 0x00700008503c783b */ /* 0x000fe20008000200 */
[----:B-1----:R-:W-:-:S04]  /*140a0*/  FMUL.FTZ R2, R36, R0 ;  /* 0x0000000024027220 */ /* 0x002fc80000410000 */
[----:B------:R1:W-:-:S14]  /*140b0*/  MUFU.TANH R183, R2 ;  /* 0x0000000200b77308 */ /* 0x0003dc0000002400 */
[----:B------:R-:W-:Y:S01]  /*140c0*/  HMMA.16816.F32.BF16 R40, R4, R54, R24 ;  /* 0x000000360428723c */ /* 0x000fe20000041818 */
[----:B------:R-:W2:Y:S07]  /*140d0*/  LDSM.16.M88.4 R52, [R3+0x5000] ;  /* 0x005000000334783b */ /* 0x000eae0000000200 */
[----:B------:R-:W-:Y:S01]  /*140e0*/  HMMA.16816.F32.BF16 R24, R8, R44, R88 ;  /* 0x0000002c0818723c */ /* 0x000fe20000041858 */
[----:B-1----:R-:W-:-:S04]  /*140f0*/  FMUL.FTZ R2, R37, R0 ;  /* 0x0000000025027220 */ /* 0x002fc80000410000 */
[----:B------:R1:W-:Y:S03]  /*14100*/  MUFU.TANH R182, R2 ;  /* 0x0000000200b67308 */ /* 0x0003e60000002400 */
[----:B------:R-:W-:-:S12]  /*14110*/  HMMA.16816.F32.BF16 R44, R8, R46, R76 ;  /* 0x0000002e082c723c */ /* 0x000fd8000004184c */
[----:B------:R-:W-:Y:S01]  /*14120*/  HMMA.16816.F32.BF16 R24, R4, R48, R24 ;  /* 0x000000300418723c */ /* 0x000fe20000041818 */
[----:B-1----:R-:W-:-:S04]  /*14130*/  FMUL.FTZ R2, R38, R0 ;  /* 0x0000000026027220 */ /* 0x002fc80000410000 */
[----:B------:R1:W-:Y:S03]  /*14140*/  MUFU.TANH R110, R2 ;  /* 0x00000002006e7308 */ /* 0x0003e60000002400 */
[----:B------:R-:W-:Y:S08]  /*14150*/  HMMA.16816.F32.BF16 R48, R4, R50, R44 ;  /* 0x000000320430723c */ /* 0x000ff0000004182c */
[----:B--2---:R-:W-:Y:S01]  /*14160*/  HMMA.16816.F32.BF16 R28, R8, R52, R72 ;  /* 0x00000034081c723c */ /* 0x004fe20000041848 */
[----:B-1----:R-:W-:-:S02]  /*14170*/  FMUL.FTZ R2, R39, R0 ;  /* 0x0000000027027220 */ /* 0x002fc40000410000 */
[----:B------:R-:W1:Y:S02]  /*14180*/  LDSM.16.M88.4 R36, [R80+UR8+0x6800] ;  /* 0x006800085024783b */ /* 0x000e640008000200 */
[----:B------:R2:W3:-:S15]  /*14190*/  MUFU.TANH R111, R2 ;  /* 0x00000002006f7308 */ /* 0x0004de0000002400 */
[----:B------:R-:W-:Y:S01]  /*141a0*/  HMMA.16816.F32.BF16 R44, R4, R64, R28 ;  /* 0x00000040042c723c */ /* 0x000fe2000004181c */
[----:B--2---:R-:W-:-:S04]  /*141b0*/  FMUL.FTZ R2, R32, R0 ;  /* 0x0000000020027220 */ /* 0x004fc80000410000 */
[----:B------:R2:W-:Y:S02]  /*141c0*/  MUFU.TANH R118, R2 ;  /* 0x0000000200767308 */ /* 0x0005e40000002400 */
[-C--:B--2---:R-:W-:Y:S01]  /*141d0*/  FMUL.FTZ R2, R33, R0.reuse ;  /* 0x0000000021027220 */ /* 0x084fe20000410000 */
[----:B-1----:R-:W-:Y:S05]  /*141e0*/  HMMA.16816.F32.BF16 R28, R16, R38, RZ ;  /* 0x00000026101c723c */ /* 0x002fea00000418ff */
[----:B------:R1:W-:Y:S02]  /*141f0*/  MUFU.TANH R116, R2 ;  /* 0x0000000200747308 */ /* 0x0003e40000002400 */
[----:B-1----:R-:W-:-:S06]  /*14200*/  FMUL.FTZ R2, R34, R0 ;  /* 0x0000000022027220 */ /* 0x002fcc0000410000 */
[----:B------:R1:W2:Y:S02]  /*14210*/  MUFU.TANH R112, R2 ;  /* 0x0000000200707308 */ /* 0x0002a40000002400 */
[-C--:B-1----:R-:W-:Y:S02]  /*14220*/  FMUL.FTZ R2, R35, R0.reuse ;  /* 0x0000000023027220 */ /* 0x082fe40000410000 */
[----:B------:R-:W-:Y:S01]  /*14230*/  HMMA.16816.F32.BF16 R32, R16, R58, RZ ;  /* 0x0000003a1020723c */ /* 0x000fe200000418ff */
[----:B------:R-:W1:Y:S03]  /*14240*/  LDSM.16.M88.4 R56, [R21+0x6800] ;  /* 0x006800001538783b */ /* 0x000e660000000200 */
[----:B------:R4:W2:Y:S02]  /*14250*/  MUFU.TANH R113, R2 ;  /* 0x0000000200717308 */ /* 0x0008a40000002400 */
[----:B----4-:R-:W-:-:S14]  /*14260*/  FMUL.FTZ R2, R40, R0 ;  /* 0x0000000028027220 */ /* 0x010fdc0000410000 */
[----:B------:R-:W-:Y:S01]  /*14270*/  HMMA.16816.F32.BF16 R88, R12, R70, R32 ;  /* 0x000000460c58723c */ /* 0x000fe20000041820 */
[----:B------:R-:W-:Y:S01]  /*14280*/  LDSM.16.M88.4 R68, [R80+UR8+0x7800] ;  /* 0x007800085044783b */ /* 0x000fe20008000200 */
[----:B------:R4:W-:Y:S06]  /*14290*/  MUFU.TANH R120, R2 ;  /* 0x0000000200787308 */ /* 0x0009ec0000002400 */
[----:B------:R-:W-:Y:S01]  /*142a0*/  HMMA.16816.F32.BF16 R32, R16, R36, RZ ;  /* 0x000000241020723c */ /* 0x000fe200000418ff */
[----:B----4-:R-:W-:-:S04]  /*142b0*/  FMUL.FTZ R2, R41, R0 ;  /* 0x0000000029027220 */ /* 0x010fc80000410000 */
[----:B------:R4:W-:-:S15]  /*142c0*/  MUFU.TANH R180, R2 ;  /* 0x0000000200b47308 */ /* 0x0009de0000002400 */
[----:B-1----:R-:W-:Y:S08]  /*142d0*/  HMMA.16816.F32.BF16 R72, R12, R56, R32 ;  /* 0x000000380c48723c */ /* 0x002ff00000041820 */
[----:B------:R-:W-:Y:S01]  /*142e0*/  HMMA.16816.F32.BF16 R32, R16, R60, RZ ;  /* 0x0000003c1020723c */ /* 0x000fe200000418ff */
[----:B----4-:R-:W-:-:S04]  /*142f0*/  FMUL.FTZ R2, R42, R0 ;  /* 0x000000002a027220 */ /* 0x010fc80000410000 */
[----:B------:R1:W4:Y:S02]  /*14300*/  MUFU.TANH R114, R2 ;  /* 0x0000000200727308 */ /* 0x0003240000002400 */
[-C--:B-1----:R-:W-:Y:S02]  /*14310*/  FMUL.FTZ R2, R43, R0.reuse ;  /* 0x000000002b027220 */ /* 0x082fe40000410000 */
[----:B------:R-:W1:Y:S04]  /*14320*/  LDSM.16.M88.4 R40, [R3+0x5800] ;  /* 0x005800000328783b */ /* 0x000e680000000200 */
[----:B------:R5:W-:Y:S02]  /*14330*/  MUFU.TANH R119, R2 ;  /* 0x0000000200777308 */ /* 0x000be40000002400 */
[----:B-----5:R-:W-:-:S06]  /*14340*/  FMUL.FTZ R2, R24, R0 ;  /* 0x0000000018027220 */ /* 0x020fcc0000410000 */
[----:B------:R5:W-:Y:S02]  /*14350*/  MUFU.TANH R128, R2 ;  /* 0x0000000200807308 */ /* 0x000be40000002400 */
[----:B-----5:R-:W-:-:S06]  /*14360*/  FMUL.FTZ R2, R25, R0 ;  /* 0x0000000019027220 */ /* 0x020fcc0000410000 */
[----:B------:R5:W-:Y:S02]  /*14370*/  MUFU.TANH R127, R2 ;  /* 0x00000002007f7308 */ /* 0x000be40000002400 */
[----:B-----5:R-:W-:-:S06]  /*14380*/  FMUL.FTZ R2, R26, R0 ;  /* 0x000000001a027220 */ /* 0x020fcc0000410000 */
[----:B------:R5:W4:Y:S02]  /*14390*/  MUFU.TANH R122, R2 ;  /* 0x00000002007a7308 */ /* 0x000b240000002400 */
[-C--:B-----5:R-:W-:Y:S02]  /*143a0*/  FMUL.FTZ R2, R27, R0.reuse ;  /* 0x000000001b027220 */ /* 0x0a0fe40000410000 */
[----:B------:R-:W-:Y:S01]  /*143b0*/  HMMA.16816.F32.BF16 R24, R8, R54, R84 ;  /* 0x000000360818723c */ /* 0x000fe20000041854 */
[----:B------:R-:W5:Y:S03]  /*143c0*/  LDSM.16.M88.4 R52, [R20+0x5800] ;  /* 0x005800001434783b */ /* 0x000f660000000200 */
[----:B------:R3:W4:Y:S04]  /*143d0*/  MUFU.TANH R123, R2 ;  /* 0x00000002007b7308 */ /* 0x0007280000002400 */
[----:B------:R-:W-:Y:S01]  /*143e0*/  HMMA.16816.F32.BF16 R84, R12, R58, R28 ;  /* 0x0000003a0c54723c */ /* 0x000fe2000004181c */
[----:B------:R-:W2:Y:S07]  /*143f0*/  LDSM.16.M88.4 R56, [R21+0x7000] ;  /* 0x007000001538783b */ /* 0x000eae0000000200 */
[----:B-1----:R-:W-:Y:S01]  /*14400*/  HMMA.16816.F32.BF16 R28, R8, R40, R100 ;  /* 0x00000028081c723c */ /* 0x002fe20000041864 */
[----:B---3--:R-:W-:-:S04]  /*14410*/  FMUL.FTZ R2, R48, R0 ;  /* 0x0000000030027220 */ /* 0x008fc80000410000 */
[----:B------:R1:W-:Y:S03]  /*14420*/  MUFU.TANH R129, R2 ;  /* 0x0000000200817308 */ /* 0x0003e60000002400 */
[----:B------:R-:W-:Y:S01]  /*14430*/  HMMA.16816.F32.BF16 R24, R4, R66, R24 ;  /* 0x000000420418723c */ /* 0x000fe20000041818 */
[----:B------:R-:W3:Y:S07]  /*14440*/  LDSM.16.M88.4 R64, [R3+0x6000] ;  /* 0x006000000340783b */ /* 0x000eee0000000200 */
[----:B------:R-:W-:Y:S01]  /*14450*/  HMMA.16816.F32.BF16 R40, R8, R42, R96 ;  /* 0x0000002a0828723c */ /* 0x000fe20000041860 */
[----:B-1----:R-:W-:-:S07]  /*14460*/  FMUL.FTZ R2, R49, R0 ;  /* 0x0000000031027220 */ /* 0x002fce0000410000 */
[----:B-----5:R-:W-:Y:S01]  /*14470*/  HMMA.16816.F32.BF16 R36, R4, R52, R28 ;  /* 0x000000340424723c */ /* 0x020fe2000004181c */
[----:B------:R1:W-:Y:S07]  /*14480*/  MUFU.TANH R126, R2 ;  /* 0x00000002007e7308 */ /* 0x0003ee0000002400 */
[----:B------:R-:W-:Y:S01]  /*14490*/  HMMA.16816.F32.BF16 R28, R16, R62, RZ ;  /* 0x0000003e101c723c */ /* 0x000fe200000418ff */
[----:B------:R-:W-:Y:S07]  /*144a0*/  LDSM.16.M88.4 R60, [R80+UR8+0x8000] ;  /* 0x00800008503c783b */ /* 0x000fee0008000200 */
[----:B------:R-:W-:Y:S01]  /*144b0*/  HMMA.16816.F32.BF16 R40, R4, R54, R40 ;  /* 0x000000360428723c */ /* 0x000fe20000041828 */
[----:B------:R-:W5:Y:S01]  /*144c0*/  LDSM.16.M88.4 R52, [R21+0x7800] ;  /* 0x007800001534783b */ /* 0x000f620000000200 */
[----:B-1----:R-:W-:-:S04]  /*144d0*/  FMUL.FTZ R2, R50, R0 ;  /* 0x0000000032027220 */ /* 0x002fc80000410000 */
[----:B------:R1:W4:Y:S02]  /*144e0*/  MUFU.TANH R124, R2 ;  /* 0x00000002007c7308 */ /* 0x0003240000002400 */
[C---:B--2---:R-:W-:Y:S08]  /*144f0*/  HMMA.16816.F32.BF16 R96, R12.reuse, R56, R32 ;  /* 0x000000380c60723c */ /* 0x044ff00000041820 */
[----:B------:R-:W-:Y:S01]  /*14500*/  HMMA.16816.F32.BF16 R76, R12, R58, R28 ;  /* 0x0000003a0c4c723c */ /* 0x000fe2000004181c */
[----:B------:R-:W-:Y:S01]  /*14510*/  LDSM.16.M88.4 R56, [R20+0x6800] ;  /* 0x006800001438783b */ /* 0x000fe20000000200 */
[----:B-1----:R-:W-:-:S06]  /*14520*/  FMUL.FTZ R2, R51, R0 ;  /* 0x0000000033027220 */ /* 0x002fcc0000410000 */
[----:B---3--:R-:W-:Y:S01]  /*14530*/  HMMA.16816.F32.BF16 R28, R8, R66, R88 ;  /* 0x00000042081c723c */ /* 0x008fe20000041858 */
[----:B------:R-:W-:Y:S01]  /*14540*/  LDSM.16.M88.4 R48, [R20+0x6000] ;  /* 0x006000001430783b */ /* 0x000fe20000000200 */
[----:B------:R1:W2:Y:S06]  /*14550*/  MUFU.TANH R130, R2 ;  /* 0x0000000200827308 */ /* 0x0002ac0000002400 */
[----:B------:R-:W-:Y:S01]  /*14560*/  HMMA.16816.F32.BF16 R32, R16, R68, RZ ;  /* 0x000000441020723c */ /* 0x000fe200000418ff */
[----:B-1----:R-:W-:-:S04]  /*14570*/  FMUL.FTZ R2, R44, R0 ;  /* 0x000000002c027220 */ /* 0x002fc80000410000 */
[----:B------:R1:W-:-:S15]  /*14580*/  MUFU.TANH R137, R2 ;  /* 0x0000000200897308 */ /* 0x0003de0000002400 */
[----:B-----5:R-:W-:Y:S01]  /*14590*/  HMMA.16816.F32.BF16 R88, R12, R52, R32 ;  /* 0x000000340c58723c */ /* 0x020fe20000041820 */
[----:B-1----:R-:W-:-:S04]  /*145a0*/  FMUL.FTZ R2, R45, R0 ;  /* 0x000000002d027220 */ /* 0x002fc80000410000 */
[----:B------:R1:W-:Y:S02]  /*145b0*/  MUFU.TANH R138, R2 ;  /* 0x00000002008a7308 */ /* 0x0003e40000002400 */
[----:B-1----:R-:W-:-:S06]  /*145c0*/  FMUL.FTZ R2, R46, R0 ;  /* 0x000000002e027220 */ /* 0x002fcc0000410000 */
[----:B------:R1:W3:Y:S02]  /*145d0*/  MUFU.TANH R131, R2 ;  /* 0x0000000200837308 */ /* 0x0002e40000002400 */
[-C--:B-1----:R-:W-:Y:S02]  /*145e0*/  FMUL.FTZ R2, R47, R0.reuse ;  /* 0x000000002f027220 */ /* 0x082fe40000410000 */
[----:B------:R-:W1:Y:S04]  /*145f0*/  LDSM.16.M88.4 R44, [R3+0x6800] ;  /* 0x00680000032c783b */ /* 0x000e680000000200 */
[----:B------:R5:W-:Y:S02]  /*14600*/  MUFU.TANH R132, R2 ;  /* 0x0000000200847308 */ /* 0x000be40000002400 */
[----:B-----5:R-:W-:-:S06]  /*14610*/  FMUL.FTZ R2, R24, R0 ;  /* 0x0000000018027220 */ /* 0x020fcc0000410000 */
[----:B------:R5:W-:Y:S02]  /*14620*/  MUFU.TANH R141, R2 ;  /* 0x00000002008d7308 */ /* 0x000be40000002400 */
[-C--:B-----5:R-:W-:Y:S01]  /*14630*/  FMUL.FTZ R2, R25, R0.reuse ;  /* 0x0000000019027220 */ /* 0x0a0fe20000410000 */
[----:B-1----:R-:W-:Y:S05]  /*14640*/  HMMA.16816.F32.BF16 R32, R8, R46, R84 ;  /* 0x0000002e0820723c */ /* 0x002fea0000041854 */
[----:B------:R1:W-:Y:S02]  /*14650*/  MUFU.TANH R139, R2 ;  /* 0x00000002008b7308 */ /* 0x0003e40000002400 */
[----:B-1----:R-:W-:-:S06]  /*14660*/  FMUL.FTZ R2, R26, R0 ;  /* 0x000000001a027220 */ /* 0x002fcc0000410000 */
[----:B------:R1:W-:Y:S02]  /*14670*/  MUFU.TANH R133, R2 ;  /* 0x0000000200857308 */ /* 0x0003e40000002400 */
[-C--:B-1----:R-:W-:Y:S02]  /*14680*/  FMUL.FTZ R2, R27, R0.reuse ;  /* 0x000000001b027220 */ /* 0x082fe40000410000 */
[----:B------:R-:W-:Y:S01]  /*14690*/  HMMA.16816.F32.BF16 R24, R8, R64, R104 ;  /* 0x000000400818723c */ /* 0x000fe20000041868 */
[----:B------:R-:W-:Y:S03]  /*146a0*/  LDSM.16.M88.4 R64, [R80+UR8+0x8800] ;  /* 0x008800085040783b */ /* 0x000fe60008000200 */
[----:B------:R1:W-:Y:S02]  /*146b0*/  MUFU.TANH R143, R2 ;  /* 0x00000002008f7308 */ /* 0x0003e40000002400 */
[----:B-1----:R-:W-:-:S14]  /*146c0*/  FMUL.FTZ R2, R36, R0 ;  /* 0x0000000024027220 */ /* 0x002fdc0000410000 */
[----:B------:R-:W-:Y:S01]  /*146d0*/  HMMA.16816.F32.BF16 R24, R4, R48, R24 ;  /* 0x000000300418723c */ /* 0x000fe20000041818 */
[----:B------:R1:W-:Y:S02]  /*146e0*/  MUFU.TANH R150, R2 ;  /* 0x0000000200967308 */ /* 0x0003e40000002400 */
[----:B-1----:R-:W-:-:S06]  /*146f0*/  FMUL.FTZ R2, R37, R0 ;  /* 0x0000000025027220 */ /* 0x002fcc0000410000 */
[----:B------:R1:W-:Y:S02]  /*14700*/  MUFU.TANH R149, R2 ;  /* 0x0000000200957308 */ /* 0x0003e40000002400 */
[----:B-1----:R-:W-:-:S06]  /*14710*/  FMUL.FTZ R2, R38, R0 ;  /* 0x0000000026027220 */ /* 0x002fcc0000410000 */
[----:B------:R1:W-:Y:S02]  /*14720*/  MUFU.TANH R142, R2 ;  /* 0x00000002008e7308 */ /* 0x0003e40000002400 */
[-C--:B-1----:R-:W-:Y:S02]  /*14730*/  FMUL.FTZ R2, R39, R0.reuse ;  /* 0x0000000027027220 */ /* 0x082fe40000410000 */
[----:B------:R-:W-:Y:S01]  /*14740*/  HMMA.16816.F32.BF16 R36, R4, R50, R28 ;  /* 0x000000320424723c */ /* 0x000fe2000004181c */
[----:B------:R-:W-:Y:S03]  /*14750*/  LDSM.16.M88.4 R48, [R21+0x8000] ;  /* 0x008000001530783b */ /* 0x000fe60000000200 */
[----:B------:R1:W5:Y:S04]  /*14760*/  MUFU.TANH R144, R2 ;  /* 0x0000000200907308 */ /* 0x0003680000002400 */
[----:B------:R-:W-:Y:S01]  /*14770*/  HMMA.16816.F32.BF16 R28, R16, R70, RZ ;  /* 0x00000046101c723c */ /* 0x000fe200000418ff */
[----:B-1----:R-:W-:-:S04]  /*14780*/  FMUL.FTZ R2, R40, R0 ;  /* 0x0000000028027220 */ /* 0x002fc80000410000 */
[----:B------:R1:W-:-:S15]  /*14790*/  MUFU.TANH R152, R2 ;  /* 0x0000000200987308 */ /* 0x0003de0000002400 */
[----:B------:R-:W-:Y:S01]  /*147a0*/  HMMA.16816.F32.BF16 R68, R12, R54, R28 ;  /* 0x000000360c44723c */ /* 0x000fe2000004181c */
[----:B------:R-:W-:Y:S01]  /*147b0*/  LDSM.16.M88.4 R52, [R20+0x7000] ;  /* 0x007000001434783b */ /* 0x000fe20000000200 */
[----:B-1----:R-:W-:-:S04]  /*147c0*/  FMUL.FTZ R2, R41, R0 ;  /* 0x0000000029027220 */ /* 0x002fc80000410000 */
[----:B------:R1:W-:Y:S02]  /*147d0*/  MUFU.TANH R146, R2 ;  /* 0x0000000200927308 */ /* 0x0003e40000002400 */
[----:B-1----:R-:W-:-:S06]  /*147e0*/  FMUL.FTZ R2, R42, R0 ;  /* 0x000000002a027220 */ /* 0x002fcc0000410000 */
[----:B------:R1:W-:Y:S02]  /*147f0*/  MUFU.TANH R145, R2 ;  /* 0x0000000200917308 */ /* 0x0003e40000002400 */
[-C--:B-1----:R-:W-:Y:S02]  /*14800*/  FMUL.FTZ R2, R43, R0.reuse ;  /* 0x000000002b027220 */ /* 0x082fe40000410000 */
[----:B------:R-:W-:Y:S01]  /*14810*/  HMMA.16816.F32.BF16 R40, R8, R44, R72 ;  /* 0x0000002c0828723c */ /* 0x000fe20000041848 */
[----:B------:R-:W1:Y:S03]  /*14820*/  LDSM.16.M88.4 R44, [R3+0x7000] ;  /* 0x00700000032c783b */ /* 0x000e660000000200 */
[----:B------:R4:W5:Y:S02]  /*14830*/  MUFU.TANH R151, R2 ;  /* 0x0000000200977308 */ /* 0x0009640000002400 */
[----:B----4-:R-:W-:-:S14]  /*14840*/  FMUL.FTZ R2, R24, R0 ;  /* 0x0000000018027220 */ /* 0x010fdc0000410000 */
[----:B------:R-:W-:Y:S01]  /*14850*/  HMMA.16816.F32.BF16 R40, R4, R56, R40 ;  /* 0x000000380428723c */ /* 0x000fe20000041828 */
[----:B------:R4:W-:Y:S02]  /*14860*/  MUFU.TANH R158, R2 ;  /* 0x00000002009e7308 */ /* 0x0009e40000002400 */
[----:B----4-:R-:W-:-:S05]  /*14870*/  FMUL.FTZ R2, R25, R0 ;  /* 0x0000000019027220 */ /* 0x010fca0000410000 */
[----:B-1----:R-:W-:Y:S01]  /*14880*/  HMMA.16816.F32.BF16 R28, R8, R44, R96 ;  /* 0x0000002c081c723c */ /* 0x002fe20000041860 */
[----:B------:R1:W-:Y:S02]  /*14890*/  MUFU.TANH R157, R2 ;  /* 0x00000002009d7308 */ /* 0x0003e40000002400 */
[----:B-1----:R-:W-:-:S06]  /*148a0*/  FMUL.FTZ R2, R26, R0 ;  /* 0x000000001a027220 */ /* 0x002fcc0000410000 */
[----:B------:R1:W-:Y:S02]  /*148b0*/  MUFU.TANH R153, R2 ;  /* 0x0000000200997308 */ /* 0x0003e40000002400 */
[-C--:B-1----:R-:W-:Y:S02]  /*148c0*/  FMUL.FTZ R2, R27, R0.reuse ;  /* 0x000000001b027220 */ /* 0x082fe40000410000 */
[----:B------:R-:W-:Y:S04]  /*148d0*/  HMMA.16816.F32.BF16 R24, R16, R60, RZ ;  /* 0x0000003c1018723c */ /* 0x000fe800000418ff */
[----:B------:R1:W4:Y:S02]  /*148e0*/  MUFU.TANH R155, R2 ;  /* 0x00000002009b7308 */ /* 0x0003240000002400 */
[----:B-1----:R-:W-:-:S14]  /*148f0*/  FMUL.FTZ R2, R36, R0 ;  /* 0x0000000024027220 */ /* 0x002fdc0000410000 */
[----:B------:R-:W-:Y:S01]  /*14900*/  HMMA.16816.F32.BF16 R72, R12, R48, R24 ;  /* 0x000000300c48723c */ /* 0x000fe20000041818 */
[----:B------:R1:W-:Y:S07]  /*14910*/  MUFU.TANH R160, R2 ;  /* 0x0000000200a07308 */ /* 0x0003ee0000002400 */
[----:B------:R-:W-:Y:S01]  /*14920*/  HMMA.16816.F32.BF16 R24, R4, R58, R32 ;  /* 0x0000003a0418723c */ /* 0x000fe20000041820 */
[----:B------:R-:W-:Y:S07]  /*14930*/  LDSM.16.M88.4 R56, [R21+0x8800] ;  /* 0x008800001538783b */ /* 0x000fee0000000200 */
[----:B------:R-:W-:Y:S01]  /*14940*/  HMMA.16816.F32.BF16 R32, R16, R62, RZ ;  /* 0x0000003e1020723c */ /* 0x000fe200000418ff */
[----:B-1----:R-:W-:-:S04]  /*14950*/  FMUL.FTZ R2, R37, R0 ;  /* 0x0000000025027220 */ /* 0x002fc80000410000 */
[----:B------:R1:W-:Y:S02]  /*14960*/  MUFU.TANH R178, R2 ;  /* 0x0000000200b27308 */ /* 0x0003e40000002400 */
[----:B-1----:R-:W-:-:S06]  /*14970*/  FMUL.FTZ R2, R38, R0 ;  /* 0x0000000026027220 */ /* 0x002fcc0000410000 */
[----:B------:R1:W-:Y:S02]  /*14980*/  MUFU.TANH R154, R2 ;  /* 0x00000002009a7308 */ /* 0x0003e40000002400 */
[-C--:B-1----:R-:W-:Y:S02]  /*14990*/  FMUL.FTZ R2, R39, R0.reuse ;  /* 0x0000000027027220 */ /* 0x082fe40000410000 */
[----:B------:R-:W-:Y:S04]  /*149a0*/  HMMA.16816.F32.BF16 R36, R4, R52, R28 ;  /* 0x000000340424723c */ /* 0x000fe8000004181c */
[----:B------:R1:W4:Y:S02]  /*149b0*/  MUFU.TANH R159, R2 ;  /* 0x00000002009f7308 */ /* 0x0003240000002400 */
[----:B-1----:R-:W-:-:S06]  /*149c0*/  FMUL.FTZ R2, R40, R0 ;  /* 0x0000000028027220 */ /* 0x002fcc0000410000 */
[----:B------:R1:W-:Y:S02]  /*149d0*/  MUFU.TANH R166, R2 ;  /* 0x0000000200a67308 */ /* 0x0003e40000002400 */
[----:B-1----:R-:W-:-:S06]  /*149e0*/  FMUL.FTZ R2, R41, R0 ;  /* 0x0000000029027220 */ /* 0x002fcc0000410000 */
[----:B------:R1:W-:Y:S02]  /*149f0*/  MUFU.TANH R169, R2 ;  /* 0x0000000200a97308 */ /* 0x0003e40000002400 */
[----:B-1----:R-:W-:-:S06]  /*14a00*/  FMUL.FTZ R2, R42, R0 ;  /* 0x000000002a027220 */ /* 0x002fcc0000410000 */
[----:B------:R1:W4:Y:S02]  /*14a10*/  MUFU.TANH R161, R2 ;  /* 0x0000000200a17308 */ /* 0x0003240000002400 */
[-C--:B-1----:R-:W-:Y:S02]  /*14a20*/  FMUL.FTZ R2, R43, R0.reuse ;  /* 0x000000002b027220 */ /* 0x082fe40000410000 */
[----:B------:R-:W-:Y:S01]  /*14a30*/  HMMA.16816.F32.BF16 R40, R8, R46, R76 ;  /* 0x0000002e0828723c */ /* 0x000fe2000004184c */
[----:B------:R-:W1:Y:S03]  /*14a40*/  LDSM.16.M88.4 R44, [R3+0x7800] ;  /* 0x00780000032c783b */ /* 0x000e660000000200 */
[----:B------:R2:W4:Y:S04]  /*14a50*/  MUFU.TANH R163, R2 ;  /* 0x0000000200a37308 */ /* 0x0005280000002400 */
[----:B------:R-:W-:Y:S01]  /*14a60*/  HMMA.16816.F32.BF16 R76, R12, R50, R32 ;  /* 0x000000320c4c723c */ /* 0x000fe20000041820 */
[----:B------:R-:W3:Y:S01]  /*14a70*/  LDSM.16.M88.4 R48, [R20+0x7800] ;  /* 0x007800001430783b */ /* 0x000ee20000000200 */
[----:B--2---:R-:W-:-:S10]  /*14a80*/  FMUL.FTZ R2, R24, R0 ;  /* 0x0000000018027220 */ /* 0x004fd40000410000 */
[----:B------:R-:W-:Y:S01]  /*14a90*/  HMMA.16816.F32.BF16 R32, R4, R54, R40 ;  /* 0x000000360420723c */ /* 0x000fe20000041828 */
[----:B------:R-:W2:Y:S01]  /*14aa0*/  LDSM.16.M88.4 R40, [R3+0x8000] ;  /* 0x008000000328783b */ /* 0x000ea20000000200 */
[----:B------:R5:W-:Y:S03]  /*14ab0*/  MUFU.TANH R168, R2 ;  /* 0x0000000200a87308 */ /* 0x000be60000002400 */
[----:B------:R-:W4:-:S14]  /*14ac0*/  LDSM.16.M88.4 R52, [R20+0x8000] ;  /* 0x008000001434783b */ /* 0x000f1c0000000200 */
[-C--:B------:R-:W-:Y:S01]  /*14ad0*/  FMUL.FTZ R32, R32, R0.reuse ;  /* 0x0000000020207220 */ /* 0x080fe20000410000 */
[-C--:B-----5:R-:W-:Y:S01]  /*14ae0*/  FMUL.FTZ R2, R25, R0.reuse ;  /* 0x0000000019027220 */ /* 0x0a0fe20000410000 */
[----:B-1----:R-:W-:Y:S02]  /*14af0*/  HMMA.16816.F32.BF16 R28, R8, R44, R88 ;  /* 0x0000002c081c723c */ /* 0x002fe40000041858 */
[----:B------:R-:W-:Y:S08]  /*14b00*/  MUFU.TANH R175, R32 ;  /* 0x0000002000af7308 */ /* 0x000ff00000002400 */
[----:B------:R1:W-:Y:S10]  /*14b10*/  MUFU.TANH R167, R2 ;  /* 0x0000000200a77308 */ /* 0x0003f40000002400 */
[----:B---3--:R-:W-:Y:S01]  /*14b20*/  HMMA.16816.F32.BF16 R28, R4, R48, R28 ;  /* 0x00000030041c723c */ /* 0x008fe2000004181c */
[----:B-1----:R-:W-:-:S04]  /*14b30*/  FMUL.FTZ R2, R26, R0 ;  /* 0x000000001a027220 */ /* 0x002fc80000410000 */
[----:B------:R1:W3:Y:S02]  /*14b40*/  MUFU.TANH R162, R2 ;  /* 0x0000000200a27308 */ /* 0x0002e40000002400 */
[-C--:B-1----:R-:W-:Y:S02]  /*14b50*/  FMUL.FTZ R2, R27, R0.reuse ;  /* 0x000000001b027220 */ /* 0x082fe40000410000 */
[----:B------:R-:W-:Y:S04]  /*14b60*/  HMMA.16816.F32.BF16 R24, R16, R64, RZ ;  /* 0x000000401018723c */ /* 0x000fe800000418ff */
[----:B------:R1:W-:Y:S02]  /*14b70*/  MUFU.TANH R172, R2 ;  /* 0x0000000200ac7308 */ /* 0x0003e40000002400 */
[----:B-1----:R-:W-:-:S14]  /*14b80*/  FMUL.FTZ R2, R36, R0 ;  /* 0x0000000024027220 */ /* 0x002fdc0000410000 */
[----:B------:R-:W-:Y:S01]  /*14b90*/  HMMA.16816.F32.BF16 R60, R12, R56, R24 ;  /* 0x000000380c3c723c */ /* 0x000fe20000041818 */
[----:B------:R1:W-:Y:S07]  /*14ba0*/  MUFU.TANH R174, R2 ;  /* 0x0000000200ae7308 */ /* 0x0003ee0000002400 */
[----:B------:R-:W-:Y:S01]  /*14bb0*/  HMMA.16816.F32.BF16 R24, R8, R46, R68 ;  /* 0x0000002e0818723c */ /* 0x000fe20000041844 */
[----:B------:R-:W-:Y:S04]  /*14bc0*/  LDSM.16.M88.4 R68, [R80+UR8+0x9000] ;  /* 0x009000085044783b */ /* 0x000fe80008000200 */
[----:B------:R-:W5:Y:S01]  /*14bd0*/  LDSM.16.M88.4 R44, [R3+0x8800] ;  /* 0x00880000032c783b */ /* 0x000f620000000200 */
[----:B-1----:R-:W-:-:S04]  /*14be0*/  FMUL.FTZ R2, R37, R0 ;  /* 0x0000000025027220 */ /* 0x002fc80000410000 */
[----:B------:R1:W-:Y:S10]  /*14bf0*/  MUFU.TANH R176, R2 ;  /* 0x0000000200b07308 */ /* 0x0003f40000002400 */
[----:B------:R-:W-:Y:S01]  /*14c00*/  HMMA.16816.F32.BF16 R24, R4, R50, R24 ;  /* 0x000000320418723c */ /* 0x000fe20000041818 */
[----:B-1----:R-:W-:-:S04]  /*14c10*/  FMUL.FTZ R2, R38, R0 ;  /* 0x0000000026027220 */ /* 0x002fc80000410000 */
[----:B------:R1:W3:Y:S02]  /*14c20*/  MUFU.TANH R171, R2 ;  /* 0x0000000200ab7308 */ /* 0x0002e40000002400 */
[----:B-1----:R-:W-:Y:S02]  /*14c30*/  FMUL.FTZ R2, R39, R0 ;  /* 0x0000000027027220 */ /* 0x002fe40000410000 */
[----:B--2---:R-:W-:Y:S04]  /*14c40*/  HMMA.16816.F32.BF16 R36, R8, R40, R72 ;  /* 0x000000280824723c */ /* 0x004fe80000041848 */
[----:B------:R1:W2:Y:S02]  /*14c50*/  MUFU.TANH R173, R2 ;  /* 0x0000000200ad7308 */ /* 0x0002a40000002400 */
[----:B-1----:R-:W-:-:S04]  /*14c60*/  LOP3.LUT R2, R214, 0x6, R22, 0xf8, !PT ;  /* 0x00000006d6027812 */ /* 0x002fc800078ef816 */
[C---:B------:R-:W-:Y:S02]  /*14c70*/  LOP3.LUT R22, R2.reuse, 0x8, RZ, 0xfc, !PT ;  /* 0x0000000802167812 */ /* 0x040fe400078efcff */
[----:B------:R-:W-:Y:S02]  /*14c80*/  LOP3.LUT R23, R2, 0x1, RZ, 0xfc, !PT ;  /* 0x0000000102177812 */ /* 0x000fe400078efcff */
[----:B------:R-:W-:Y:S01]  /*14c90*/  ISETP.GE.AND P3, PT, R22, R92, PT ;  /* 0x0000005c1600720c */ /* 0x000fe20003f66270 */
[----:B------:R-:W-:Y:S01]  /*14ca0*/  FMUL.FTZ R22, R33, R0 ;  /* 0x0000000021167220 */ /* 0x000fe20000410000 */
[-C--:B------:R-:W-:Y:S02]  /*14cb0*/  ISETP.GE.AND P1, PT, R23, R92.reuse, PT ;  /* 0x0000005c1700720c */ /* 0x080fe40003f26270 */
[C---:B------:R-:W-:Y:S01]  /*14cc0*/  LOP3.LUT R23, R2.reuse, 0x10, RZ, 0xfc, !PT ;  /* 0x0000001002177812 */ /* 0x040fe200078efcff */
[----:B------:R1:W-:Y:S01]  /*14cd0*/  MUFU.TANH R177, R22 ;  /* 0x0000001600b17308 */ /* 0x0003e20000002400 */
[----:B------:R-:W-:-:S02]  /*14ce0*/  ISETP.GE.AND P0, PT, R2, R92, PT ;  /* 0x0000005c0200720c */ /* 0x000fc40003f06270 */
[----:B------:R-:W-:Y:S01]  /*14cf0*/  ISETP.GE.AND P5, PT, R23, R92, PT ;  /* 0x0000005c1700720c */ /* 0x000fe20003fa6270 */
[----:B------:R-:W-:Y:S01]  /*14d00*/  FMUL.FTZ R23, R34, R0 ;  /* 0x0000000022177220 */ /* 0x000fe20000410000 */
[----:B------:R-:W-:Y:S02]  /*14d10*/  FSEL R82, R82, -INF , !P0 ;  /* 0xff80000052527808 */ /* 0x000fe40004000000 */
[----:B------:R-:W-:Y:S01]  /*14d20*/  FSEL R85, R164, -INF , !P0 ;  /* 0xff800000a4557808 */ /* 0x000fe20004000000 */
[----:B------:R4:W2:Y:S01]  /*14d30*/  MUFU.TANH R165, R23 ;  /* 0x0000001700a57308 */ /* 0x0008a20000002400 */
[----:B------:R-:W-:Y:S02]  /*14d40*/  LOP3.LUT R32, R2, 0x9, RZ, 0xfc, !PT ;  /* 0x0000000902207812 */ /* 0x000fe400078efcff */
[----:B------:R-:W-:Y:S02]  /*14d50*/  FSEL R74, R83, -INF , !P1 ;  /* 0xff800000534a7808 */ /* 0x000fe40004800000 */
[----:B------:R-:W-:-:S02]  /*14d60*/  ISETP.GE.AND P4, PT, R32, R92, PT ;  /* 0x0000005c2000720c */ /* 0x000fc40003f86270 */
[----:B------:R-:W-:Y:S02]  /*14d70*/  FSEL R83, R170, -INF , !P1 ;  /* 0xff800000aa537808 */ /* 0x000fe40004800000 */
[----:B-1----:R-:W-:Y:S02]  /*14d80*/  LOP3.LUT R22, R2, 0x11, RZ, 0xfc, !PT ;  /* 0x0000001102167812 */ /* 0x002fe400078efcff */
[----:B------:R-:W-:Y:S02]  /*14d90*/  FSEL R73, R81, -INF , !P3 ;  /* 0xff80000051497808 */ /* 0x000fe40005800000 */
[----:B------:R-:W-:Y:S02]  /*14da0*/  ISETP.GE.AND P2, PT, R22, R92, PT ;  /* 0x0000005c1600720c */ /* 0x000fe40003f46270 */
[----:B------:R-:W-:Y:S01]  /*14db0*/  LOP3.LUT R22, R2, 0x18, RZ, 0xfc, !PT ;  /* 0x0000001802167812 */ /* 0x000fe200078efcff */
[----:B----4-:R-:W-:Y:S01]  /*14dc0*/  FMUL.FTZ R23, R35, R0 ;  /* 0x0000000023177220 */ /* 0x010fe20000410000 */
[----:B------:R-:W-:Y:S01]  /*14dd0*/  FSEL R87, R156, -INF , !P3 ;  /* 0xff8000009c577808 */ /* 0x000fe20005800000 */
[----:B------:R-:W-:Y:S01]  /*14de0*/  HMMA.16816.F32.BF16 R32, R16, R66, RZ ;  /* 0x000000421020723c */ /* 0x000fe200000418ff */
[----:B------:R-:W-:Y:S01]  /*14df0*/  ISETP.GE.AND P0, PT, R22, R92, PT ;  /* 0x0000005c1600720c */ /* 0x000fe20003f06270 */
[----:B------:R-:W1:Y:S01]  /*14e00*/  LDSM.16.M88.4 R64, [R21+0x9000] ;  /* 0x009000001540783b */ /* 0x000e620000000200 */
[----:B------:R-:W-:Y:S01]  /*14e10*/  LOP3.LUT R22, R2, 0x19, RZ, 0xfc, !PT ;  /* 0x0000001902167812 */ /* 0x000fe200078efcff */
[----:B------:R4:W2:Y:S01]  /*14e20*/  MUFU.TANH R164, R23 ;  /* 0x0000001700a47308 */ /* 0x0008a20000002400 */
[----:B------:R-:W-:-:S02]  /*14e30*/  FSEL R81, R148, -INF , !P4 ;  /* 0xff80000094517808 */ /* 0x000fc40006000000 */
[-C--:B------:R-:W-:Y:S02]  /*14e40*/  ISETP.GE.AND P1, PT, R22, R92.reuse, PT ;  /* 0x0000005c1600720c */ /* 0x080fe40003f26270 */
[----:B------:R-:W-:Y:S02]  /*14e50*/  LOP3.LUT R22, R2, 0x20, RZ, 0xfc, !PT ;  /* 0x0000002002167812 */ /* 0x000fe400078efcff */
[----:B------:R-:W-:Y:S02]  /*14e60*/  FSEL R88, R193, -INF , !P4 ;  /* 0xff800000c1587808 */ /* 0x000fe40006000000 */
[----:B------:R-:W-:Y:S02]  /*14e70*/  ISETP.GE.AND P3, PT, R22, R92, PT ;  /* 0x0000005c1600720c */ /* 0x000fe40003f66270 */
[----:B------:R-:W-:Y:S02]  /*14e80*/  LOP3.LUT R22, R2, 0x21, RZ, 0xfc, !PT ;  /* 0x0000002102167812 */ /* 0x000fe400078efcff */
[----:B------:R-:W-:-:S02]  /*14e90*/  FSEL R84, R147, -INF , !P2 ;  /* 0xff80000093547808 */ /* 0x000fc40005000000 */
[----:B------:R-:W-:Y:S01]  /*14ea0*/  ISETP.GE.AND P4, PT, R22, R92, PT ;  /* 0x0000005c1600720c */ /* 0x000fe20003f86270 */
[----:B------:R-:W-:Y:S01]  /*14eb0*/  HMMA.16816.F32.BF16 R56, R12, R58, R32 ;  /* 0x0000003a0c38723c */ /* 0x000fe20000041820 */
[----:B----4-:R-:W-:Y:S01]  /*14ec0*/  FMUL.FTZ R23, R28, R0 ;  /* 0x000000001c177220 */ /* 0x010fe20000410000 */
[----:B------:R-:W-:Y:S02]  /*14ed0*/  LOP3.LUT R22, R2, 0x28, RZ, 0xfc, !PT ;  /* 0x0000002802167812 */ /* 0x000fe400078efcff */
[----:B------:R-:W-:Y:S01]  /*14ee0*/  FSEL R89, R192, -INF , !P2 ;  /* 0xff800000c0597808 */ /* 0x000fe20005000000 */
[----:B------:R4:W-:Y:S01]  /*14ef0*/  MUFU.TANH R170, R23 ;  /* 0x0000001700aa7308 */ /* 0x0009e20000002400 */
[----:B------:R-:W-:Y:S02]  /*14f00*/  ISETP.GE.AND P6, PT, R22, R92, PT ;  /* 0x0000005c1600720c */ /* 0x000fe40003fc6270 */
[----:B------:R-:W-:Y:S01]  /*14f10*/  LOP3.LUT R22, R2, 0x29, RZ, 0xfc, !PT ;  /* 0x0000002902167812 */ /* 0x000fe200078efcff */
[----:B------:R-:W-:Y:S01]  /*14f20*/  HMMA.16816.F32.BF16 R32, R4, R52, R36 ;  /* 0x000000340420723c */ /* 0x000fe20000041824 */
[----:B------:R-:W-:-:S02]  /*14f30*/  FSEL R86, R94, -INF , !P0 ;  /* 0xff8000005e567808 */ /* 0x000fc40004000000 */
[-C--:B------:R-:W-:Y:S02]  /*14f40*/  ISETP.GE.AND P2, PT, R22, R92.reuse, PT ;  /* 0x0000005c1600720c */ /* 0x080fe40003f46270 */
[----:B------:R-:W-:Y:S02]  /*14f50*/  LOP3.LUT R22, R2, 0x30, RZ, 0xfc, !PT ;  /* 0x0000003002167812 */ /* 0x000fe400078efcff */
[----:B------:R-:W-:Y:S02]  /*14f60*/  FSEL R90, R190, -INF , !P0 ;  /* 0xff800000be5a7808 */ /* 0x000fe40004000000 */
[----:B------:R-:W-:Y:S02]  /*14f70*/  ISETP.GE.AND P0, PT, R22, R92, PT ;  /* 0x0000005c1600720c */ /* 0x000fe40003f06270 */
[----:B------:R-:W-:Y:S01]  /*14f80*/  LOP3.LUT R22, R2, 0x31, RZ, 0xfc, !PT ;  /* 0x0000003102167812 */ /* 0x000fe200078efcff */
[----:B-----5:R-:W-:Y:S01]  /*14f90*/  HMMA.16816.F32.BF16 R36, R8, R46, R56 ;  /* 0x0000002e0824723c */ /* 0x020fe20000041838 */
[----:B----4-:R-:W-:Y:S01]  /*14fa0*/  FMUL.FTZ R23, R29, R0 ;  /* 0x000000001d177220 */ /* 0x010fe20000410000 */
[----:B------:R-:W-:-:S02]  /*14fb0*/  FSEL R95, R95, -INF , !P1 ;  /* 0xff8000005f5f7808 */ /* 0x000fc40004800000 */
[----:B------:R-:W-:Y:S01]  /*14fc0*/  FSEL R94, R189, -INF , !P1 ;  /* 0xff800000bd5e7808 */ /* 0x000fe20004800000 */
[----:B------:R4:W-:Y:S01]  /*14fd0*/  MUFU.TANH R156, R23 ;  /* 0x00000017009c7308 */ /* 0x0009e20000002400 */
[-C--:B------:R-:W-:Y:S02]  /*14fe0*/  ISETP.GE.AND P1, PT, R22, R92.reuse, PT ;  /* 0x0000005c1600720c */ /* 0x080fe40003f26270 */
[----:B------:R-:W-:Y:S02]  /*14ff0*/  LOP3.LUT R22, R2, 0x38, RZ, 0xfc, !PT ;  /* 0x0000003802167812 */ /* 0x000fe400078efcff */
[----:B------:R-:W-:Y:S02]  /*15000*/  FSEL R96, R125, -INF , !P3 ;  /* 0xff8000007d607808 */ /* 0x000fe40005800000 */
[----:B------:R-:W-:Y:S02]  /*15010*/  FSEL R99, R136, -INF , !P3 ;  /* 0xff80000088637808 */ /* 0x000fe40005800000 */
[----:B------:R-:W-:-:S02]  /*15020*/  ISETP.GE.AND P3, PT, R22, R92, PT ;  /* 0x0000005c1600720c */ /* 0x000fc40003f66270 */
[----:B------:R-:W-:Y:S02]  /*15030*/  LOP3.LUT R22, R2, 0x39, RZ, 0xfc, !PT ;  /* 0x0000003902167812 */ /* 0x000fe400078efcff */
[----:B------:R-:W-:Y:S02]  /*15040*/  FSEL R75, R140, -INF , !P5 ;  /* 0xff8000008c4b7808 */ /* 0x000fe40006800000 */
[----:B------:R-:W-:Y:S01]  /*15050*/  FSEL R91, R191, -INF , !P5 ;  /* 0xff800000bf5b7808 */ /* 0x000fe20006800000 */
[----:B----4-:R-:W-:Y:S01]  /*15060*/  FMUL.FTZ R23, R30, R0 ;  /* 0x000000001e177220 */ /* 0x010fe20000410000 */
[----:B------:R-:W-:Y:S02]  /*15070*/  ISETP.GE.AND P5, PT, R22, R92, PT ;  /* 0x0000005c1600720c */ /* 0x000fe40003fa6270 */
[----:B------:R-:W-:Y:S01]  /*15080*/  LOP3.LUT R22, R2, 0x40, RZ, 0xfc, !PT ;  /* 0x0000004002167812 */ /* 0x000fe200078efcff */
[----:B------:R4:W5:Y:S01]  /*15090*/  MUFU.TANH R148, R23 ;  /* 0x0000001700947308 */ /* 0x0009620000002400 */
[----:B------:R-:W-:-:S02]  /*150a0*/  FSEL R97, R117, -INF , !P6 ;  /* 0xff80000075617808 */ /* 0x000fc40007000000 */
[----:B------:R-:W-:Y:S02]  /*150b0*/  FSEL R102, R187, -INF , !P6 ;  /* 0xff800000bb667808 */ /* 0x000fe40007000000 */
[-C--:B------:R-:W-:Y:S02]  /*150c0*/  ISETP.GE.AND P6, PT, R22, R92.reuse, PT ;  /* 0x0000005c1600720c */ /* 0x080fe40003fc6270 */
[----:B------:R-:W-:Y:S02]  /*150d0*/  LOP3.LUT R22, R2, 0x41, RZ, 0xfc, !PT ;  /* 0x0000004102167812 */ /* 0x000fe400078efcff */
[----:B------:R-:W-:Y:S02]  /*150e0*/  FSEL R103, R109, -INF , !P2 ;  /* 0xff8000006d677808 */ /* 0x000fe40005000000 */
[----:B------:R-:W-:Y:S02]  /*150f0*/  FSEL R100, R186, -INF , !P2 ;  /* 0xff800000ba647808 */ /* 0x000fe40005000000 */
[----:B------:R-:W-:-:S02]  /*15100*/  ISETP.GE.AND P2, PT, R22, R92, PT ;  /* 0x0000005c1600720c */ /* 0x000fc40003f46270 */
[----:B------:R-:W-:Y:S01]  /*15110*/  LOP3.LUT R22, R2, 0x48, RZ, 0xfc, !PT ;  /* 0x0000004802167812 */ /* 0x000fe200078efcff */
[----:B----4-:R-:W-:Y:S01]  /*15120*/  FMUL.FTZ R23, R31, R0 ;  /* 0x000000001f177220 */ /* 0x010fe20000410000 */
[----:B------:R-:W-:Y:S01]  /*15130*/  FSEL R109, R184, -INF , !P0 ;  /* 0xff800000b86d7808 */ /* 0x000fe20004000000 */
[----:B------:R-:W-:Y:S01]  /*15140*/  HMMA.16816.F32.BF16 R28, R16, R68, RZ ;  /* 0x00000044101c723c */ /* 0x000fe200000418ff */
[----:B------:R-:W-:Y:S01]  /*15150*/  FSEL R104, R181, -INF , !P1 ;  /* 0xff800000b5687808 */ /* 0x000fe20004800000 */
[----:B------:R4:W5:Y:S01]  /*15160*/  MUFU.TANH R147, R23 ;  /* 0x0000001700937308 */ /* 0x0009620000002400 */
        /* <DEDUP_REMOVED lines=8> */
[----:B----4-:R-:W-:Y:S02]  /*151f0*/  FMUL.FTZ R23, R24, R0 ;  /* 0x0000000018177220 */ /* 0x010fe40000410000 */
[----:B-1----:R-:W-:Y:S01]  /*15200*/  HMMA.16816.F32.BF16 R48, R12, R64, R28 ;  /* 0x000000400c30723c */ /* 0x002fe2000004181c */
[----:B------:R-:W-:Y:S01]  /*15210*/  FSEL R105, R110, -INF , !P3 ;  /* 0xff8000006e697808 */ /* 0x000fe20005800000 */
[----:B------:R1:W-:Y:S01]  /*15220*/  MUFU.TANH R140, R23 ;  /* 0x00000017008c7308 */ /* 0x0003e20000002400 */
[----:B------:R-:W-:-:S05]  /*15230*/  FSEL R110, R183, -INF , !P3 ;  /* 0xff800000b76e7808 */ /* 0x000fca0005800000 */
[----:B------:R-:W-:Y:S01]  /*15240*/  HMMA.16816.F32.BF16 R28, R8, R44, R60 ;  /* 0x0000002c081c723c */ /* 0x000fe2000004183c */
[----:B------:R-:W4:Y:S01]  /*15250*/  LDSM.16.M88.4 R60, [R3+0x9000] ;  /* 0x00900000033c783b */ /* 0x000f220000000200 */
[----:B-1----:R-:W-:-:S04]  /*15260*/  FMUL.FTZ R23, R25, R0 ;  /* 0x0000000019177220 */ /* 0x002fc80000410000 */
[----:B------:R1:W-:Y:S02]  /*15270*/  MUFU.TANH R136, R23 ;  /* 0x0000001700887308 */ /* 0x0003e40000002400 */
[----:B-1----:R-:W-:-:S06]  /*15280*/  FMUL.FTZ R23, R26, R0 ;  /* 0x000000001a177220 */ /* 0x002fcc0000410000 */
[----:B------:R1:W-:Y:S01]  /*15290*/  MUFU.TANH R125, R23 ;  /* 0x00000017007d7308 */ /* 0x0003e20000002400 */
[----:B----4-:R-:W-:Y:S01]  /*152a0*/  HMMA.16816.F32.BF16 R44, R8, R60, R48 ;  /* 0x0000003c082c723c */ /* 0x010fe20000041830 */
[----:B------:R-:W-:Y:S01]  /*152b0*/  LDSM.16.M88.4 R48, [R20+0x9000] ;  /* 0x009000001430783b */ /* 0x000fe20000000200 */
[----:B-1----:R-:W-:-:S06]  /*152c0*/  FMUL.FTZ R23, R27, R0 ;  /* 0x000000001b177220 */ /* 0x002fcc0000410000 */
[----:B------:R-:W-:Y:S01]  /*152d0*/  HMMA.16816.F32.BF16 R24, R8, R42, R76 ;  /* 0x0000002a0818723c */ /* 0x000fe2000004184c */
[----:B------:R-:W-:Y:S01]  /*152e0*/  FSEL R79, R108, -INF , !P0 ;  /* 0xff8000006c4f7808 */ /* 0x000fe20004000000 */
[----:B------:R-:W1:Y:S01]  /*152f0*/  LDSM.16.M88.4 R40, [R20+0x8800] ;  /* 0x008800001428783b */ /* 0x000e620000000200 */
[-C--:B------:R-:W-:Y:S01]  /*15300*/  ISETP.GE.AND P0, PT, R22, R92.reuse, PT ;  /* 0x0000005c1600720c */ /* 0x080fe20003f06270 */
[----:B------:R4:W5:Y:S01]  /*15310*/  MUFU.TANH R121, R23 ;  /* 0x0000001700797308 */ /* 0x0009620000002400 */
[----:B------:R-:W-:Y:S02]  /*15320*/  LOP3.LUT R22, R2, 0x49, RZ, 0xfc, !PT ;  /* 0x0000004902167812 */ /* 0x000fe400078efcff */
[----:B------:R-:W-:Y:S02]  /*15330*/  FSEL R108, R185, -INF , !P1 ;  /* 0xff800000b96c7808 */ /* 0x000fe40004800000 */
[----:B------:R-:W-:Y:S02]  /*15340*/  ISETP.GE.AND P1, PT, R22, R92, PT ;  /* 0x0000005c1600720c */ /* 0x000fe40003f26270 */
[----:B------:R-:W-:-:S02]  /*15350*/  LOP3.LUT R22, R2, 0x50, RZ, 0xfc, !PT ;  /* 0x0000005002167812 */ /* 0x000fc400078efcff */
[----:B------:R-:W-:Y:S02]  /*15360*/  FSEL R114, R114, -INF , !P0 ;  /* 0xff80000072727808 */ /* 0x000fe40004000000 */
[----:B------:R-:W-:Y:S02]  /*15370*/  ISETP.GE.AND P4, PT, R22, R92, PT ;  /* 0x0000005c1600720c */ /* 0x000fe40003f86270 */
[----:B------:R-:W-:Y:S02]  /*15380*/  LOP3.LUT R22, R2, 0x51, RZ, 0xfc, !PT ;  /* 0x0000005102167812 */ /* 0x000fe400078efcff */
[----:B------:R-:W-:Y:S01]  /*15390*/  FSEL R120, R120, -INF , !P0 ;  /* 0xff80000078787808 */ /* 0x000fe20004000000 */
[----:B------:R-:W-:Y:S01]  /*153a0*/  HMMA.16816.F32.BF16 R24, R4, R54, R24 ;  /* 0x000000360418723c */ /* 0x000fe20000041818 */
[----:B----4-:R-:W-:Y:S01]  /*153b0*/  FMUL.FTZ R23, R32, R0 ;  /* 0x0000000020177220 */ /* 0x010fe20000410000 */
[----:B------:R-:W-:Y:S01]  /*153c0*/  ISETP.GE.AND P5, PT, R22, R92, PT ;  /* 0x0000005c1600720c */ /* 0x000fe20003fa6270 */
[----:B------:R4:W-:Y:S01]  /*153d0*/  LDSM.16.M88.4 R52, [R21+0x9800] ;  /* 0x009800001534783b */ /* 0x0009e20000000200 */
[----:B------:R-:W-:Y:S01]  /*153e0*/  LOP3.LUT R22, R2, 0x58, RZ, 0xfc, !PT ;  /* 0x0000005802167812 */ /* 0x000fe200078efcff */
[----:B------:R3:W-:Y:S01]  /*153f0*/  MUFU.TANH R117, R23 ;  /* 0x0000001700757308 */ /* 0x0007e20000002400 */
[----:B------:R-:W-:-:S02]  /*15400*/  FSEL R122, R122, -INF , !P4 ;  /* 0xff8000007a7a7808 */ /* 0x000fc40006000000 */
[-C--:B------:R-:W-:Y:S02]  /*15410*/  ISETP.GE.AND P6, PT, R22, R92.reuse, PT ;  /* 0x0000005c1600720c */ /* 0x080fe40003fc6270 */
[----:B------:R-:W-:Y:S02]  /*15420*/  LOP3.LUT R22, R2, 0x59, RZ, 0xfc, !PT ;  /* 0x0000005902167812 */ /* 0x000fe400078efcff */
[----:B------:R-:W-:Y:S02]  /*15430*/  FSEL R128, R128, -INF , !P4 ;  /* 0xff80000080807808 */ /* 0x000fe40006000000 */
[----:B------:R-:W-:Y:S02]  /*15440*/  ISETP.GE.AND P2, PT, R22, R92, PT ;  /* 0x0000005c1600720c */ /* 0x000fe40003f46270 */
[----:B------:R-:W-:Y:S02]  /*15450*/  LOP3.LUT R22, R2, 0x60, RZ, 0xfc, !PT ;  /* 0x0000006002167812 */ /* 0x000fe400078efcff */
[----:B------:R-:W-:Y:S01]  /*15460*/  FSEL R123, R123, -INF , !P5 ;  /* 0xff8000007b7b7808 */ /* 0x000fe20006800000 */
[----:B------:R-:W-:Y:S01]  /*15470*/  FMUL.FTZ R27, R27, R0 ;  /* 0x000000001b1b7220 */ /* 0x000fe20000410000 */
[----:B------:R-:W-:Y:S01]  /*15480*/  ISETP.GE.AND P0, PT, R22, R92, PT ;  /* 0x0000005c1600720c */ /* 0x000fe20003f06270 */
[----:B---3--:R-:W-:Y:S01]  /*15490*/  FMUL.FTZ R23, R33, R0 ;  /* 0x0000000021177220 */ /* 0x008fe20000410000 */
[----:B------:R-:W-:Y:S01]  /*154a0*/  LOP3.LUT R22, R2, 0x61, RZ, 0xfc, !PT ;  /* 0x0000006102167812 */ /* 0x000fe200078efcff */
[----:B-1----:R-:W-:Y:S01]  /*154b0*/  HMMA.16816.F32.BF16 R28, R4, R40, R28 ;  /* 0x00000028041c723c */ /* 0x002fe2000004181c */
[----:B------:R-:W-:Y:S01]  /*154c0*/  FSEL R127, R127, -INF , !P5 ;  /* 0xff8000007f7f7808 */ /* 0x000fe20006800000 */
[----:B------:R1:W-:Y:S01]  /*154d0*/  MUFU.TANH R115, R23 ;  /* 0x0000001700737308 */ /* 0x0003e20000002400 */
[----:B------:R-:W-:-:S02]  /*154e0*/  ISETP.GE.AND P3, PT, R22, R92, PT ;  /* 0x0000005c1600720c */ /* 0x000fc40003f66270 */
[----:B------:R-:W-:Y:S02]  /*154f0*/  LOP3.LUT R22, R2, 0x68, RZ, 0xfc, !PT ;  /* 0x0000006802167812 */ /* 0x000fe400078efcff */
[----:B------:R-:W-:Y:S01]  /*15500*/  FSEL R124, R124, -INF , !P6 ;  /* 0xff8000007c7c7808 */ /* 0x000fe20007000000 */
[----:B------:R-:W-:Y:S01]  /*15510*/  HMMA.16816.F32.BF16 R36, R4, R42, R36 ;  /* 0x0000002a0424723c */ /* 0x000fe20000041824 */
[-C--:B------:R-:W-:Y:S01]  /*15520*/  ISETP.GE.AND P4, PT, R22, R92.reuse, PT ;  /* 0x0000005c1600720c */ /* 0x080fe20003f86270 */
[----:B------:R-:W-:Y:S01]  /*15530*/  MUFU.TANH R69, R27 ;  /* 0x0000001b00457308 */ /* 0x000fe20000002400 */
[----:B------:R-:W-:Y:S02]  /*15540*/  LOP3.LUT R22, R2, 0x69, RZ, 0xfc, !PT ;  /* 0x0000006902167812 */ /* 0x000fe400078efcff */
[----:B------:R-:W-:Y:S02]  /*15550*/  FSEL R129, R129, -INF , !P6 ;  /* 0xff80000081817808 */ /* 0x000fe40007000000 */
[----:B------:R-:W-:-:S02]  /*15560*/  ISETP.GE.AND P5, PT, R22, R92, PT ;  /* 0x0000005c1600720c */ /* 0x000fc40003fa6270 */
[----:B------:R-:W-:Y:S01]  /*15570*/  LOP3.LUT R22, R2, 0x70, RZ, 0xfc, !PT ;  /* 0x0000007002167812 */ /* 0x000fe200078efcff */
[-C--:B-1----:R-:W-:Y:S01]  /*15580*/  FMUL.FTZ R23, R34, R0.reuse ;  /* 0x0000000022177220 */ /* 0x082fe20000410000 */
[----:B------:R-:W-:Y:S01]  /*15590*/  FSEL R130, R130, -INF , !P2 ;  /* 0xff80000082827808 */ /* 0x000fe20005000000 */
[----:B------:R-:W-:Y:S01]  /*155a0*/  FMUL.FTZ R28, R28, R0 ;  /* 0x000000001c1c7220 */ /* 0x000fe20000410000 */
[----:B------:R-:W-:Y:S01]  /*155b0*/  ISETP.GE.AND P6, PT, R22, R92, PT ;  /* 0x0000005c1600720c */ /* 0x000fe20003fc6270 */
[----:B------:R1:W3:Y:S01]  /*155c0*/  MUFU.TANH R106, R23 ;  /* 0x00000017006a7308 */ /* 0x0002e20000002400 */
[----:B------:R-:W-:Y:S01]  /*155d0*/  LOP3.LUT R22, R2, 0x71, RZ, 0xfc, !PT ;  /* 0x0000007102167812 */ /* 0x000fe200078efcff */
[-C--:B------:R-:W-:Y:S01]  /*155e0*/  FMUL.FTZ R29, R29, R0.reuse ;  /* 0x000000001d1d7220 */ /* 0x080fe20000410000 */
[----:B------:R-:W-:Y:S01]  /*155f0*/  FSEL R126, R126, -INF , !P2 ;  /* 0xff8000007e7e7808 */ /* 0x000fe20005000000 */
[----:B------:R-:W-:Y:S01]  /*15600*/  FMUL.FTZ R30, R30, R0 ;  /* 0x000000001e1e7220 */ /* 0x000fe20000410000 */
[----:B------:R-:W-:-:S02]  /*15610*/  ISETP.GE.AND P2, PT, R22, R92, PT ;  /* 0x0000005c1600720c */ /* 0x000fc40003f46270 */
[C---:B------:R-:W-:Y:S01]  /*15620*/  LOP3.LUT R22, R2.reuse, 0x78, RZ, 0xfc, !PT ;  /* 0x0000007802167812 */ /* 0x040fe200078efcff */
[----:B------:R-:W-:Y:S01]  /*15630*/  MUFU.TANH R68, R28 ;  /* 0x0000001c00447308 */ /* 0x000fe20000002400 */
[----:B------:R-:W-:Y:S02]  /*15640*/  FSEL R119, R119, -INF , !P1 ;  /* 0xff80000077777808 */ /* 0x000fe40004800000 */
[----:B----4-:R-:W-:Y:S02]  /*15650*/  LOP3.LUT R21, R2, 0x89, RZ, 0xfc, !PT ;  /* 0x0000008902157812 */ /* 0x010fe400078efcff */
[----:B------:R-:W-:Y:S02]  /*15660*/  FSEL R131, R131, -INF , !P0 ;  /* 0xff80000083837808 */ /* 0x000fe40004000000 */
[----:B------:R-:W-:Y:S01]  /*15670*/  FSEL R137, R137, -INF , !P0 ;  /* 0xff80000089897808 */ /* 0x000fe20004000000 */
[----:B------:R-:W-:Y:S01]  /*15680*/  MUFU.TANH R65, R29 ;  /* 0x0000001d00417308 */ /* 0x000fe20000002400 */
[----:B-1----:R-:W-:Y:S01]  /*15690*/  FMUL.FTZ R23, R35, R0 ;  /* 0x0000000023177220 */ /* 0x002fe20000410000 */
[----:B------:R-:W-:Y:S01]  /*156a0*/  FSEL R144, R144, -INF , !P2 ;  /* 0xff80000090907808 */ /* 0x000fe20005000000 */
[----:B------:R1:W4:Y:S01]  /*156b0*/  LDSM.16.M88.4 R32, [R80+UR8+0x9800] ;  /* 0x009800085020783b */ /* 0x0003220008000200 */
[----:B------:R-:W-:-:S02]  /*156c0*/  FSEL R149, R149, -INF , !P2 ;  /* 0xff80000095957808 */ /* 0x000fc40005000000 */
[----:B------:R-:W-:Y:S02]  /*156d0*/  ISETP.GE.AND P2, PT, R21, R92, PT ;  /* 0x0000005c1500720c */ /* 0x000fe40003f46270 */
[----:B------:R2:W3:Y:S01]  /*156e0*/  MUFU.TANH R78, R23 ;  /* 0x00000017004e7308 */ /* 0x0004e20000002400 */
[----:B------:R-:W-:Y:S02]  /*156f0*/  LOP3.LUT R21, R2, 0x90, RZ, 0xfc, !PT ;  /* 0x0000009002157812 */ /* 0x000fe400078efcff */
[----:B------:R-:W-:Y:S02]  /*15700*/  FSEL R133, R133, -INF , !P4 ;  /* 0xff80000085857808 */ /* 0x000fe40006000000 */
[----:B------:R-:W-:Y:S02]  /*15710*/  FSEL R141, R141, -INF , !P4 ;  /* 0xff8000008d8d7808 */ /* 0x000fe40006000000 */
[----:B------:R-:W-:Y:S01]  /*15720*/  FSEL R132, R132, -INF , !P3 ;  /* 0xff80000084847808 */ /* 0x000fe20005800000 */
[----:B------:R-:W-:Y:S01]  /*15730*/  MUFU.TANH R64, R30 ;  /* 0x0000001e00407308 */ /* 0x000fe20000002400 */
[----:B------:R-:W-:-:S02]  /*15740*/  FSEL R138, R138, -INF , !P3 ;  /* 0xff8000008a8a7808 */ /* 0x000fc40005800000 */
[----:B------:R-:W-:Y:S02]  /*15750*/  FSEL R142, R142, -INF , !P6 ;  /* 0xff8000008e8e7808 */ /* 0x000fe40007000000 */
[----:B------:R-:W-:Y:S02]  /*15760*/  FSEL R150, R150, -INF , !P6 ;  /* 0xff80000096967808 */ /* 0x000fe40007000000 */
[----:B------:R-:W-:Y:S01]  /*15770*/  ISETP.GE.AND P3, PT, R21, R92, PT ;  /* 0x0000005c1500720c */ /* 0x000fe20003f66270 */
[----:B--2---:R-:W-:Y:S01]  /*15780*/  FMUL.FTZ R23, R24, R0 ;  /* 0x0000000018177220 */ /* 0x004fe20000410000 */
[----:B-1----:R-:W-:Y:S02]  /*15790*/  FSEL R80, R180, -INF , !P1 ;  /* 0xff800000b4507808 */ /* 0x002fe40004800000 */
[----:B------:R-:W-:Y:S01]  /*157a0*/  ISETP.GE.AND P1, PT, R22, R92, PT ;  /* 0x0000005c1600720c */ /* 0x000fe20003f26270 */
[----:B------:R1:W-:Y:S01]  /*157b0*/  MUFU.TANH R77, R23 ;  /* 0x00000017004d7308 */ /* 0x0003e20000002400 */
[----:B------:R-:W-:-:S02]  /*157c0*/  LOP3.LUT R22, R2, 0x79, RZ, 0xfc, !PT ;  /* 0x0000007902167812 */ /* 0x000fc400078efcff */
[----:B------:R-:W-:Y:S02]  /*157d0*/  LOP3.LUT R21, R2, 0x91, RZ, 0xfc, !PT ;  /* 0x0000009102157812 */ /* 0x000fe400078efcff */
[-C--:B------:R-:W-:Y:S02]  /*157e0*/  ISETP.GE.AND P0, PT, R22, R92.reuse, PT ;  /* 0x0000005c1600720c */ /* 0x080fe40003f06270 */
[----:B------:R-:W-:Y:S02]  /*157f0*/  LOP3.LUT R22, R2, 0x80, RZ, 0xfc, !PT ;  /* 0x0000008002167812 */ /* 0x000fe400078efcff */
[----:B------:R-:W-:Y:S02]  /*15800*/  FSEL R143, R143, -INF , !P5 ;  /* 0xff8000008f8f7808 */ /* 0x000fe40006800000 */
[----:B------:R-:W-:Y:S02]  /*15810*/  ISETP.GE.AND P4, PT, R22, R92, PT ;  /* 0x0000005c1600720c */ /* 0x000fe40003f86270 */
[----:B------:R-:W-:Y:S01]  /*15820*/  LOP3.LUT R22, R2, 0x81, RZ, 0xfc, !PT ;  /* 0x0000008102167812 */ /* 0x000fe200078efcff */
[----:B----4-:R-:W-:Y:S01]  /*15830*/  HMMA.16816.F32.BF16 R40, R16, R32, RZ ;  /* 0x000000201028723c */ /* 0x010fe200000418ff */
[----:B------:R-:W-:Y:S01]  /*15840*/  FSEL R139, R139, -INF , !P5 ;  /* 0xff8000008b8b7808 */ /* 0x000fe20006800000 */
[----:B-1----:R-:W-:Y:S01]  /*15850*/  FMUL.FTZ R23, R25, R0 ;  /* 0x0000000019177220 */ /* 0x002fe20000410000 */
[----:B------:R-:W-:-:S02]  /*15860*/  FSEL R151, R151, -INF , !P0 ;  /* 0xff80000097977808 */ /* 0x000fc40004000000 */
[----:B------:R-:W-:Y:S01]  /*15870*/  FSEL R146, R146, -INF , !P0 ;  /* 0xff80000092927808 */ /* 0x000fe20004000000 */
[----:B------:R1:W-:Y:S02]  /*15880*/  MUFU.TANH R76, R23 ;  /* 0x00000017004c7308 */ /* 0x0003e40000002400 */
[----:B------:R-:W-:Y:S01]  /*15890*/  HMMA.16816.F32.BF16 R56, R16, R34, RZ ;  /* 0x000000221038723c */ /* 0x000fe200000418ff */
[----:B------:R-:W-:Y:S01]  /*158a0*/  ISETP.GE.AND P5, PT, R22, R92, PT ;  /* 0x0000005c1600720c */ /* 0x000fe20003fa6270 */
[----:B------:R-:W-:Y:S01]  /*158b0*/  FMUL.FTZ R22, R36, R0 ;  /* 0x0000000024167220 */ /* 0x000fe20000410000 */
[----:B------:R-:W-:Y:S01]  /*158c0*/  FSEL R145, R145, -INF , !P1 ;  /* 0xff80000091917808 */ /* 0x000fe20004800000 */
[----:B------:R-:W-:Y:S01]  /*158d0*/  LDSM.16.M88.4 R32, [R20+0x9800] ;  /* 0x009800001420783b */ /* 0x000fe20000000200 */
[----:B------:R-:W-:Y:S02]  /*158e0*/  FSEL R152, R152, -INF , !P1 ;  /* 0xff80000098987808 */ /* 0x000fe40004800000 */
[----:B------:R-:W-:Y:S01]  /*158f0*/  ISETP.GE.AND P1, PT, R21, R92, PT ;  /* 0x0000005c1500720c */ /* 0x000fe20003f26270 */
[----:B------:R-:W-:Y:S01]  /*15900*/  FMUL.FTZ R21, R39, R0 ;  /* 0x0000000027157220 */ /* 0x000fe20000410000 */
[----:B------:R-:W-:Y:S01]  /*15910*/  FSEL R39, R155, -INF , !P5 ;  /* 0xff8000009b277808 */ /* 0x000fe20006800000 */
[----:B------:R2:W-:Y:S01]  /*15920*/  MUFU.TANH R60, R22 ;  /* 0x00000016003c7308 */ /* 0x0005e20000002400 */
[----:B------:R-:W-:-:S02]  /*15930*/  FSEL R157, R157, -INF , !P5 ;  /* 0xff8000009d9d7808 */ /* 0x000fc40006800000 */
[----:B------:R-:W-:Y:S02]  /*15940*/  FSEL R159, R159, -INF , !P2 ;  /* 0xff8000009f9f7808 */ /* 0x000fe40005000000 */
[----:B------:R-:W-:Y:S01]  /*15950*/  FSEL R155, R178, -INF , !P2 ;  /* 0xff800000b29b7808 */ /* 0x000fe20005000000 */
[----:B-1----:R-:W-:Y:S01]  /*15960*/  FMUL.FTZ R23, R26, R0 ;  /* 0x000000001a177220 */ /* 0x002fe20000410000 */
[----:B------:R-:W-:Y:S01]  /*15970*/  FSEL R153, R153, -INF , !P4 ;  /* 0xff80000099997808 */ /* 0x000fe20006000000 */
[----:B------:R-:W-:Y:S01]  /*15980*/  HMMA.16816.F32.BF16 R24, R16, R70, RZ ;  /* 0x000000461018723c */ /* 0x000fe200000418ff */
[----:B------:R-:W-:Y:S01]  /*15990*/  LOP3.LUT R16, R2, 0x88, RZ, 0xfc, !PT ;  /* 0x0000008802107812 */ /* 0x000fe200078efcff */
[----:B------:R1:W-:Y:S01]  /*159a0*/  MUFU.TANH R72, R23 ;  /* 0x0000001700487308 */ /* 0x0003e20000002400 */
[----:B------:R-:W-:Y:S02]  /*159b0*/  FSEL R158, R158, -INF , !P4 ;  /* 0xff8000009e9e7808 */ /* 0x000fe40006000000 */
[----:B------:R-:W-:-:S02]  /*159c0*/  ISETP.GE.AND P6, PT, R16, R92, PT ;  /* 0x0000005c1000720c */ /* 0x000fc40003fc6270 */
[----:B------:R-:W-:Y:S02]  /*159d0*/  FSEL R161, R161, -INF , !P3 ;  /* 0xff800000a1a17808 */ /* 0x000fe40005800000 */
[----:B------:R-:W-:Y:S01]  /*159e0*/  FSEL R154, R154, -INF , !P6 ;  /* 0xff8000009a9a7808 */ /* 0x000fe20007000000 */
[-C--:B--2---:R-:W-:Y:S01]  /*159f0*/  FMUL.FTZ R22, R37, R0.reuse ;  /* 0x0000000025167220 */ /* 0x084fe20000410000 */
[----:B------:R-:W-:Y:S01]  /*15a00*/  FSEL R160, R160, -INF , !P6 ;  /* 0xff800000a0a07808 */ /* 0x000fe20007000000 */
[----:B------:R2:W-:Y:S01]  /*15a10*/  MUFU.TANH R37, R21 ;  /* 0x0000001500257308 */ /* 0x0005e20000002400 */
[----:B------:R-:W-:Y:S02]  /*15a20*/  FSEL R166, R166, -INF , !P3 ;  /* 0xff800000a6a67808 */ /* 0x000fe40005800000 */
[----:B------:R-:W-:Y:S02]  /*15a30*/  FSEL R163, R163, -INF , !P1 ;  /* 0xff800000a3a37808 */ /* 0x000fe40004800000 */
[----:B------:R-:W-:Y:S01]  /*15a40*/  FSEL R169, R169, -INF , !P1 ;  /* 0xff800000a9a97808 */ /* 0x000fe20004800000 */
[----:B-1----:R-:W-:-:S02]  /*15a50*/  FMUL.FTZ R23, R31, R0 ;  /* 0x000000001f177220 */ /* 0x002fc40000410000 */
[----:B------:R-:W-:Y:S02]  /*15a60*/  HMMA.16816.F32.BF16 R16, R12, R66, R24 ;  /* 0x000000420c10723c */ /* 0x000fe40000041818 */
[----:B------:R-:W1:Y:S06]  /*15a70*/  MUFU.TANH R61, R23 ;  /* 0x00000017003d7308 */ /* 0x000e6c0000002400 */
[----:B------:R-:W-:Y:S01]  /*15a80*/  HMMA.16816.F32.BF16 R28, R4, R48, R44 ;  /* 0x00000030041c723c */ /* 0x000fe2000004182c */
[----:B------:R4:W5:Y:S01]  /*15a90*/  LDSM.16.M88.4 R44, [R3+0x9800] ;  /* 0x00980000032c783b */ /* 0x0009620000000200 */
[----:B------:R-:W-:-:S04]  /*15aa0*/  DEPBAR.LE SB0, 0x0 ;  /* 0x000080000000791a */ /* 0x000fc80000000000 */
[----:B------:R3:W-:Y:S02]  /*15ab0*/  MUFU.TANH R48, R22 ;  /* 0x0000001600307308 */ /* 0x0007e40000002400 */
[----:B------:R-:W-:Y:S08]  /*15ac0*/  HMMA.16816.F32.BF16 R24, R12, R52, R40 ;  /* 0x000000340c18723c */ /* 0x000ff00000041828 */
[----:B------:R-:W-:Y:S03]  /*15ad0*/  HMMA.16816.F32.BF16 R16, R8, R62, R16 ;  /* 0x0000003e0810723c */ /* 0x000fe60000041810 */
[-C--:B--2---:R-:W-:Y:S01]  /*15ae0*/  FMUL.FTZ R21, R28, R0.reuse ;  /* 0x000000001c157220 */ /* 0x084fe20000410000 */
[-C--:B------:R-:W-:Y:S01]  /*15af0*/  FMUL.FTZ R29, R29, R0.reuse ;  /* 0x000000001d1d7220 */ /* 0x080fe20000410000 */
[----:B---3--:R-:W-:Y:S01]  /*15b00*/  FMUL.FTZ R22, R38, R0 ;  /* 0x0000000026167220 */ /* 0x008fe20000410000 */
[----:B----4-:R-:W-:Y:S01]  /*15b10*/  LOP3.LUT R3, R2, 0x98, RZ, 0xfc, !PT ;  /* 0x0000009802037812 */ /* 0x010fe200078efcff */
[----:B------:R-:W-:Y:S01]  /*15b20*/  MUFU.TANH R36, R21 ;  /* 0x0000001500247308 */ /* 0x000fe20000002400 */
[----:B------:R-:W-:Y:S01]  /*15b30*/  HMMA.16816.F32.BF16 R12, R12, R54, R56 ;  /* 0x000000360c0c723c */ /* 0x000fe20000041838 */
[----:B------:R-:W-:Y:S01]  /*15b40*/  BAR.SYNC.DEFER_BLOCKING 0x0 ;  /* 0x0000000000007b1d */ /* 0x000fe20000010000 */
[----:B------:R-:W-:-:S02]  /*15b50*/  ISETP.GE.AND P0, PT, R3, R92, PT ;  /* 0x0000005c0300720c */ /* 0x000fc40003f06270 */
[----:B------:R-:W-:Y:S02]  /*15b60*/  LOP3.LUT R3, R2, 0x99, RZ, 0xfc, !PT ;  /* 0x0000009902037812 */ /* 0x000fe400078efcff */
[----:B------:R-:W-:Y:S01]  /*15b70*/  FSEL R162, R162, -INF , !P0 ;  /* 0xff800000a2a27808 */ /* 0x000fe20004000000 */
[----:B------:R2:W-:Y:S01]  /*15b80*/  MUFU.TANH R38, R22 ;  /* 0x0000001600267308 */ /* 0x0005e20000002400 */
[-C--:B------:R-:W-:Y:S02]  /*15b90*/  ISETP.GE.AND P5, PT, R3, R92.reuse, PT ;  /* 0x0000005c0300720c */ /* 0x080fe40003fa6270 */
[----:B------:R-:W-:Y:S02]  /*15ba0*/  LOP3.LUT R3, R2, 0xa0, RZ, 0xfc, !PT ;  /* 0x000000a002037812 */ /* 0x000fe400078efcff */
[----:B------:R-:W-:Y:S02]  /*15bb0*/  FSEL R168, R168, -INF , !P0 ;  /* 0xff800000a8a87808 */ /* 0x000fe40004000000 */
[----:B------:R-:W-:Y:S01]  /*15bc0*/  ISETP.GE.AND P6, PT, R3, R92, PT ;  /* 0x0000005c0300720c */ /* 0x000fe20003fc6270 */
[----:B------:R-:W-:Y:S01]  /*15bd0*/  MUFU.TANH R29, R29 ;  /* 0x0000001d001d7308 */ /* 0x000fe20000002400 */
[----:B------:R-:W-:-:S02]  /*15be0*/  LOP3.LUT R3, R2, 0xa1, RZ, 0xfc, !PT ;  /* 0x000000a102037812 */ /* 0x000fc400078efcff */
[----:B------:R-:W-:Y:S02]  /*15bf0*/  FSEL R171, R171, -INF , !P6 ;  /* 0xff800000abab7808 */ /* 0x000fe40007000000 */
[----:B------:R-:W-:Y:S02]  /*15c00*/  ISETP.GE.AND P2, PT, R3, R92, PT ;  /* 0x0000005c0300720c */ /* 0x000fe40003f46270 */
[----:B------:R-:W-:Y:S01]  /*15c10*/  LOP3.LUT R3, R2, 0xa8, RZ, 0xfc, !PT ;  /* 0x000000a802037812 */ /* 0x000fe200078efcff */
[----:B--2---:R-:W-:Y:S01]  /*15c20*/  HMMA.16816.F32.BF16 R20, R4, R50, R16 ;  /* 0x000000320414723c */ /* 0x004fe20000041810 */
[----:B------:R-:W-:Y:S01]  /*15c30*/  FSEL R174, R174, -INF , !P6 ;  /* 0xff800000aeae7808 */ /* 0x000fe20007000000 */
[----:B------:R-:W-:Y:S01]  /*15c40*/  FMUL.FTZ R16, R30, R0 ;  /* 0x000000001e107220 */ /* 0x000fe20000410000 */
[----:B------:R-:W-:Y:S02]  /*15c50*/  ISETP.GE.AND P4, PT, R3, R92, PT ;  /* 0x0000005c0300720c */ /* 0x000fe40003f86270 */
        /* <DEDUP_REMOVED lines=11> */
[-C--:B------:R-:W-:Y:S01]  /*15d10*/  FMUL.FTZ R22, R22, R0.reuse ;  /* 0x0000000016167220 */ /* 0x080fe20000410000 */
[C---:B------:R-:W-:Y:S01]  /*15d20*/  LOP3.LUT R3, R2.reuse, 0xb8, RZ, 0xfc, !PT ;  /* 0x000000b802037812 */ /* 0x040fe200078efcff */
[C---:B-----5:R-:W-:Y:S01]  /*15d30*/  HMMA.16816.F32.BF16 R16, R8.reuse, R44, R24 ;  /* 0x0000002c0810723c */ /* 0x060fe20000041818 */
[----:B------:R-:W-:Y:S01]  /*15d40*/  FSEL R167, R167, -INF , !P5 ;  /* 0xff800000a7a77808 */ /* 0x000fe20006800000 */
[----:B------:R-:W-:Y:S01]  /*15d50*/  FMUL.FTZ R24, R31, R0 ;  /* 0x000000001f187220 */ /* 0x000fe20000410000 */
[----:B------:R-:W-:Y:S01]  /*15d60*/  ISETP.GE.AND P6, PT, R3, R92, PT ;  /* 0x0000005c0300720c */ /* 0x000fe20003fc6270 */
[----:B------:R-:W-:Y:S01]  /*15d70*/  MUFU.TANH R20, R20 ;  /* 0x0000001400147308 */ /* 0x000fe20000002400 */
[C---:B------:R-:W-:Y:S01]  /*15d80*/  LOP3.LUT R3, R2.reuse, 0xb9, RZ, 0xfc, !PT ;  /* 0x000000b902037812 */ /* 0x040fe200078efcff */
[----:B------:R-:W-:Y:S01]  /*15d90*/  FMUL.FTZ R21, R21, R0 ;  /* 0x0000000015157220 */ /* 0x000fe20000410000 */
[----:B------:R-:W-:Y:S01]  /*15da0*/  FSEL R165, R165, -INF , !P4 ;  /* 0xff800000a5a57808 */ /* 0x000fe20006000000 */
[----:B------:R-:W-:Y:S01]  /*15db0*/  HMMA.16816.F32.BF16 R8, R8, R46, R12 ;  /* 0x0000002e0808723c */ /* 0x000fe2000004180c */
[----:B------:R-:W-:Y:S01]  /*15dc0*/  ISETP.GE.AND P2, PT, R3, R92, PT ;  /* 0x0000005c0300720c */ /* 0x000fe20003f46270 */
[----:B------:R-:W-:Y:S01]  /*15dd0*/  FMUL.FTZ R12, R23, R0 ;  /* 0x00000000170c7220 */ /* 0x000fe20000410000 */
[----:B------:R-:W-:Y:S01]  /*15de0*/  LOP3.LUT R3, R2, 0xc0, RZ, 0xfc, !PT ;  /* 0x000000c002037812 */ /* 0x000fe200078efcff */
[----:B------:R-:W2:Y:S01]  /*15df0*/  MUFU.TANH R24, R24 ;  /* 0x0000001800187308 */ /* 0x000ea20000002400 */
[----:B------:R-:W-:-:S02]  /*15e00*/  FSEL R175, R175, -INF , !P4 ;  /* 0xff800000afaf7808 */ /* 0x000fc40006000000 */
[-C--:B------:R-:W-:Y:S02]  /*15e10*/  ISETP.GE.AND P5, PT, R3, R92.reuse, PT ;  /* 0x0000005c0300720c */ /* 0x080fe40003fa6270 */
[----:B------:R-:W-:Y:S02]  /*15e20*/  LOP3.LUT R3, R2, 0xc1, RZ, 0xfc, !PT ;  /* 0x000000c102037812 */ /* 0x000fe400078efcff */
[----:B------:R-:W-:Y:S01]  /*15e30*/  FSEL R178, R164, -INF , !P3 ;  /* 0xff800000a4b27808 */ /* 0x000fe20005800000 */
[----:B------:R-:W-:Y:S01]  /*15e40*/  HMMA.16816.F32.BF16 R16, R4, R32, R16 ;  /* 0x000000200410723c */ /* 0x000fe20000041810 */
[----:B------:R-:W-:Y:S01]  /*15e50*/  ISETP.GE.AND P4, PT, R3, R92, PT ;  /* 0x0000005c0300720c */ /* 0x000fe20003f86270 */
[----:B------:R-:W-:Y:S01]  /*15e60*/  MUFU.TANH R13, R12 ;  /* 0x0000000c000d7308 */ /* 0x000fe20000002400 */
[----:B------:R-:W-:Y:S02]  /*15e70*/  LOP3.LUT R3, R2, 0xc8, RZ, 0xfc, !PT ;  /* 0x000000c802037812 */ /* 0x000fe400078efcff */
[----:B------:R-:W-:-:S02]  /*15e80*/  FSEL R164, R177, -INF , !P3 ;  /* 0xff800000b1a47808 */ /* 0x000fc40005800000 */
[-C--:B------:R-:W-:Y:S01]  /*15e90*/  ISETP.GE.AND P3, PT, R3, R92.reuse, PT ;  /* 0x0000005c0300720c */ /* 0x080fe20003f66270 */
[----:B------:R-:W-:Y:S01]  /*15ea0*/  HMMA.16816.F32.BF16 R4, R4, R34, R8 ;  /* 0x000000220404723c */ /* 0x000fe20000041808 */
[----:B------:R-:W-:Y:S01]  /*15eb0*/  LOP3.LUT R3, R2, 0xc9, RZ, 0xfc, !PT ;  /* 0x000000c902037812 */ /* 0x000fe200078efcff */
[----:B------:R-:W3:Y:S01]  /*15ec0*/  MUFU.TANH R22, R22 ;  /* 0x0000001600167308 */ /* 0x000ee20000002400 */
[----:B------:R-:W-:Y:S02]  /*15ed0*/  FSEL R177, R148, -INF , !P1 ;  /* 0xff80000094b17808 */ /* 0x000fe40004800000 */
[----:B------:R-:W-:Y:S02]  /*15ee0*/  FSEL R170, R170, -INF , !P1 ;  /* 0xff800000aaaa7808 */ /* 0x000fe40004800000 */
[----:B------:R-:W-:Y:S02]  /*15ef0*/  ISETP.GE.AND P1, PT, R3, R92, PT ;  /* 0x0000005c0300720c */ /* 0x000fe40003f26270 */
[----:B------:R-:W-:Y:S01]  /*15f00*/  LOP3.LUT R3, R2, 0xd0, RZ, 0xfc, !PT ;  /* 0x000000d002037812 */ /* 0x000fe200078efcff */
[----:B------:R-:W4:Y:S01]  /*15f10*/  MUFU.TANH R21, R21 ;  /* 0x0000001500157308 */ /* 0x000f220000002400 */
[----:B------:R-:W-:Y:S01]  /*15f20*/  FSEL R147, R147, -INF , !P0 ;  /* 0xff80000093937808 */ /* 0x000fe20004000000 */
[-C--:B------:R-:W-:Y:S01]  /*15f30*/  FMUL.FTZ R16, R16, R0.reuse ;  /* 0x0000000010107220 */ /* 0x080fe20000410000 */
[----:B------:R-:W-:Y:S01]  /*15f40*/  FSEL R180, R156, -INF , !P0 ;  /* 0xff8000009cb47808 */ /* 0x000fe20004000000 */
[----:B------:R-:W-:Y:S01]  /*15f50*/  FMUL.FTZ R17, R17, R0 ;  /* 0x0000000011117220 */ /* 0x000fe20000410000 */
[----:B------:R-:W-:Y:S01]  /*15f60*/  ISETP.GE.AND P0, PT, R3, R92, PT ;  /* 0x0000005c0300720c */ /* 0x000fe20003f06270 */
[-C--:B------:R-:W-:Y:S01]  /*15f70*/  FMUL.FTZ R8, R19, R0.reuse ;  /* 0x0000000013087220 */ /* 0x080fe20000410000 */
[----:B------:R-:W-:Y:S01]  /*15f80*/  LOP3.LUT R3, R2, 0xd1, RZ, 0xfc, !PT ;  /* 0x000000d102037812 */ /* 0x000fe200078efcff */
[----:B------:R-:W-:Y:S01]  /*15f90*/  MUFU.TANH R16, R16 ;  /* 0x0000001000107308 */ /* 0x000fe20000002400 */
[----:B------:R-:W-:Y:S01]  /*15fa0*/  FSEL R121, R121, -INF , !P2 ;  /* 0xff80000079797808 */ /* 0x000fe20005000000 */
[-C--:B------:R-:W-:Y:S01]  /*15fb0*/  FMUL.FTZ R4, R4, R0.reuse ;  /* 0x0000000004047220 */ /* 0x080fe20000410000 */
[----:B------:R-:W-:Y:S01]  /*15fc0*/  FSEL R136, R136, -INF , !P2 ;  /* 0xff80000088887808 */ /* 0x000fe20005000000 */
[----:B------:R-:W-:Y:S01]  /*15fd0*/  FMUL.FTZ R6, R6, R0 ;  /* 0x0000000006067220 */ /* 0x000fe20000410000 */
[----:B------:R-:W-:Y:S01]  /*15fe0*/  ISETP.GE.AND P2, PT, R3, R92, PT ;  /* 0x0000005c0300720c */ /* 0x000fe20003f46270 */
[----:B------:R-:W-:Y:S01]  /*15ff0*/  FMUL.FTZ R7, R7, R0 ;  /* 0x0000000007077220 */ /* 0x000fe20000410000 */
[----:B------:R-:W-:Y:S01]  /*16000*/  FSEL R106, R106, -INF , !P5 ;  /* 0xff8000006a6a7808 */ /* 0x000fe20006800000 */
[----:B------:R-:W-:Y:S01]  /*16010*/  MUFU.TANH R17, R17 ;  /* 0x0000001100117308 */ /* 0x000fe20000002400 */
[----:B------:R-:W-:-:S02]  /*16020*/  P2R R3, PR, RZ, 0x4 ;  /* 0x00000004ff037803 */ /* 0x000fc40000000000 */
[----:B------:R-:W-:Y:S02]  /*16030*/  FSEL R117, R117, -INF , !P5 ;  /* 0xff80000075757808 */ /* 0x000fe40006800000 */
[----:B------:R-:W-:Y:S01]  /*16040*/  ISETP.NE.AND P5, PT, R3, RZ, PT ;  /* 0x000000ff0300720c */ /* 0x000fe20003fa5270 */
[-C--:B------:R-:W-:Y:S01]  /*16050*/  FMUL.FTZ R3, R18, R0.reuse ;  /* 0x0000000012037220 */ /* 0x080fe20000410000 */
[----:B------:R-:W-:Y:S01]  /*16060*/  FSEL R125, R125, -INF , !P6 ;  /* 0xff8000007d7d7808 */ /* 0x000fe20007000000 */
[----:B------:R-:W-:Y:S01]  /*16070*/  FMUL.FTZ R0, R5, R0 ;  /* 0x0000000005007220 */ /* 0x000fe20000410000 */
[----:B------:R-:W-:Y:S01]  /*16080*/  FSEL R181, R140, -INF , !P6 ;  /* 0xff8000008cb57808 */ /* 0x000fe20007000000 */
[----:B------:R5:W4:Y:S01]  /*16090*/  MUFU.TANH R12, R3 ;  /* 0x00000003000c7308 */ /* 0x000b220000002400 */
[----:B------:R-:W-:Y:S02]  /*160a0*/  LOP3.LUT R9, R2, 0xd8, RZ, 0xfc, !PT ;  /* 0x000000d802097812 */ /* 0x000fe400078efcff */
[----:B------:R-:W-:-:S02]  /*160b0*/  FSEL R78, R78, -INF , !P4 ;  /* 0xff8000004e4e7808 */ /* 0x000fc40006000000 */
[----:B------:R-:W-:Y:S02]  /*160c0*/  FSEL R182, R115, -INF , !P4 ;  /* 0xff80000073b67808 */ /* 0x000fe40006000000 */
[----:B-1----:R-:W-:Y:S01]  /*160d0*/  FSEL R185, R61, -INF , !P5 ;  /* 0xff8000003db97808 */ /* 0x002fe20006800000 */
[----:B------:R-:W1:Y:S01]  /*160e0*/  MUFU.TANH R8, R8 ;  /* 0x0000000800087308 */ /* 0x000e620000002400 */
[----:B------:R-:W-:Y:S02]  /*160f0*/  FSEL R188, R65, -INF , !P5 ;  /* 0xff80000041bc7808 */ /* 0x000fe40006800000 */
[----:B------:R-:W-:Y:S02]  /*16100*/  ISETP.GE.AND P4, PT, R9, R92, PT ;  /* 0x0000005c0900720c */ /* 0x000fe40003f86270 */
[----:B------:R-:W-:Y:S02]  /*16110*/  LOP3.LUT R10, R2, 0xd9, RZ, 0xfc, !PT ;  /* 0x000000d9020a7812 */ /* 0x000fe400078efcff */
[----:B------:R-:W-:Y:S01]  /*16120*/  FSEL R115, R72, -INF , !P3 ;  /* 0xff80000048737808 */ /* 0x000fe20005800000 */
[----:B------:R-:W-:Y:S01]  /*16130*/  MUFU.TANH R4, R4 ;  /* 0x0000000400047308 */ /* 0x000fe20000002400 */
[----:B-----5:R-:W-:-:S02]  /*16140*/  LOP3.LUT R3, R2, 0xe1, RZ, 0xfc, !PT ;  /* 0x000000e102037812 */ /* 0x020fc400078efcff */
[----:B------:R-:W-:Y:S02]  /*16150*/  FSEL R77, R77, -INF , !P3 ;  /* 0xff8000004d4d7808 */ /* 0x000fe40005800000 */
[-C--:B------:R-:W-:Y:S02]  /*16160*/  ISETP.GE.AND P2, PT, R3, R92.reuse, PT ;  /* 0x0000005c0300720c */ /* 0x080fe40003f46270 */
[----:B------:R-:W-:Y:S01]  /*16170*/  LOP3.LUT R3, R2, 0xe8, RZ, 0xfc, !PT ;  /* 0x000000e802037812 */ /* 0x000fe200078efcff */
[----:B------:R-:W5:Y:S01]  /*16180*/  MUFU.TANH R6, R6 ;  /* 0x0000000600067308 */ /* 0x000f620000002400 */
[----:B--2---:R-:W-:Y:S02]  /*16190*/  FSEL R193, R24, -INF , !P2 ;  /* 0xff80000018c17808 */ /* 0x004fe40005000000 */
[----:B------:R-:W-:Y:S02]  /*161a0*/  ISETP.GE.AND P6, PT, R3, R92, PT ;  /* 0x0000005c0300720c */ /* 0x000fe40003fc6270 */
[----:B------:R-:W-:-:S02]  /*161b0*/  LOP3.LUT R3, R2, 0xe9, RZ, 0xfc, !PT ;  /* 0x000000e902037812 */ /* 0x000fc400078efcff */
[----:B------:R-:W-:Y:S01]  /*161c0*/  FSEL R196, R29, -INF , !P2 ;  /* 0xff8000001dc47808 */ /* 0x000fe20005000000 */
[----:B------:R-:W2:Y:S01]  /*161d0*/  MUFU.TANH R7, R7 ;  /* 0x0000000700077308 */ /* 0x000ea20000002400 */
[----:B------:R-:W-:Y:S02]  /*161e0*/  ISETP.GE.AND P5, PT, R3, R92, PT ;  /* 0x0000005c0300720c */ /* 0x000fe40003fa6270 */
[----:B------:R-:W-:Y:S02]  /*161f0*/  LOP3.LUT R3, R2, 0xf0, RZ, 0xfc, !PT ;  /* 0x000000f002037812 */ /* 0x000fe400078efcff */
[----:B------:R-:W-:Y:S02]  /*16200*/  ISETP.NE.AND P2, PT, R194, RZ, PT ;  /* 0x000000ffc200720c */ /* 0x000fe40003f45270 */
[----:B------:R-:W-:Y:S01]  /*16210*/  FSEL R186, R38, -INF , !P4 ;  /* 0xff80000026ba7808 */ /* 0x000fe20006000000 */
[----:B------:R-:W2:Y:S01]  /*16220*/  MUFU.TANH R0, R0 ;  /* 0x0000000000007308 */ /* 0x000ea20000002400 */
[----:B------:R-:W-:-:S02]  /*16230*/  FSEL R189, R60, -INF , !P4 ;  /* 0xff8000003cbd7808 */ /* 0x000fc40006000000 */
[----:B---3--:R-:W-:Y:S02]  /*16240*/  FSEL R194, R22, -INF , !P6 ;  /* 0xff80000016c27808 */ /* 0x008fe40007000000 */
[----:B------:R-:W-:Y:S02]  /*16250*/  FSEL R197, R20, -INF , !P6 ;  /* 0xff80000014c57808 */ /* 0x000fe40007000000 */
[-C--:B------:R-:W-:Y:S02]  /*16260*/  ISETP.GE.AND P3, PT, R10, R92.reuse, PT ;  /* 0x0000005c0a00720c */ /* 0x080fe40003f66270 */
[----:B------:R-:W-:Y:S02]  /*16270*/  ISETP.GE.AND P4, PT, R3, R92, PT ;  /* 0x0000005c0300720c */ /* 0x000fe40003f86270 */
[----:B------:R-:W-:Y:S02]  /*16280*/  ISETP.NE.AND P6, PT, R209, 0x1, PT ;  /* 0x00000001d100780c */ /* 0x000fe40003fc5270 */
[----:B------:R-:W-:-:S02]  /*16290*/  LOP3.LUT R3, R2, 0xf1, RZ, 0xfc, !PT ;  /* 0x000000f102037812 */ /* 0x000fc400078efcff */
        /* <DEDUP_REMOVED lines=8> */
[----:B------:R-:W-:Y:S02]  /*16320*/  LOP3.LUT R2, R2, 0xf9, RZ, 0xfc, !PT ;  /* 0x000000f902027812 */ /* 0x000fe400078efcff */
[----:B------:R-:W-:Y:S02]  /*16330*/  FSEL R184, R64, -INF , !P0 ;  /* 0xff80000040b87808 */ /* 0x000fe40004000000 */
[----:B------:R-:W-:Y:S02]  /*16340*/  FSEL R187, R68, -INF , !P0 ;  /* 0xff80000044bb7808 */ /* 0x000fe40004000000 */
[----:B------:R-:W-:-:S02]  /*16350*/  FSEL R192, R28, -INF , !P1 ;  /* 0xff8000001cc07808 */ /* 0x000fc40004800000 */
[----:B------:R-:W-:Y:S02]  /*16360*/  FSEL R195, R36, -INF , !P1 ;  /* 0xff80000024c37808 */ /* 0x000fe40004800000 */
[-C--:B------:R-:W-:Y:S02]  /*16370*/  ISETP.GE.AND P1, PT, R3, R92.reuse, PT ;  /* 0x0000005c0300720c */ /* 0x080fe40003f26270 */
[----:B------:R-:W-:Y:S02]  /*16380*/  ISETP.GE.AND P0, PT, R2, R92, PT ;  /* 0x0000005c0200720c */ /* 0x000fe40003f06270 */
[----:B------:R-:W-:Y:S02]  /*16390*/  LOP3.LUT R24, R198, 0x200, RZ, 0xc0, !PT ;  /* 0x00000200c6187812 */ /* 0x000fe400078ec0ff */
[----:B------:R-:W-:Y:S02]  /*163a0*/  FSEL R199, R13, -INF , !P5 ;  /* 0xff8000000dc77808 */ /* 0x000fe40006800000 */
[----:B----4-:R-:W-:-:S02]  /*163b0*/  FSEL R198, R21, -INF , !P5 ;  /* 0xff80000015c67808 */ /* 0x010fc40006800000 */
[----:B------:R-:W-:Y:S02]  /*163c0*/  FSEL R200, R12, -INF , !P4 ;  /* 0xff8000000cc87808 */ /* 0x000fe40006000000 */
[----:B------:R-:W-:Y:S02]  /*163d0*/  FSEL R203, R16, -INF , !P4 ;  /* 0xff80000010cb7808 */ /* 0x000fe40006000000 */
[----:B-1----:R-:W-:Y:S02]  /*163e0*/  FSEL R201, R8, -INF , !P3 ;  /* 0xff80000008c97808 */ /* 0x002fe40005800000 */
[----:B------:R-:W-:Y:S02]  /*163f0*/  FSEL R204, R17, -INF , !P3 ;  /* 0xff80000011cc7808 */ /* 0x000fe40005800000 */
[----:B-----5:R-:W-:Y:S02]  /*16400*/  FSEL R202, R6, -INF , !P1 ;  /* 0xff80000006ca7808 */ /* 0x020fe40004800000 */
[----:B------:R-:W-:-:S02]  /*16410*/  FSEL R205, R4, -INF , !P1 ;  /* 0xff80000004cd7808 */ /* 0x000fc40004800000 */
[----:B--2---:R-:W-:Y:S02]  /*16420*/  FSEL R207, R7, -INF , !P0 ;  /* 0xff80000007cf7808 */ /* 0x004fe40004000000 */
[----:B------:R-:W-:Y:S01]  /*16430*/  FSEL R206, R0, -INF , !P0 ;  /* 0xff80000000ce7808 */ /* 0x000fe20004000000 */
[----:B------:R-:W-:Y:S06]  /*16440*/  @!P6 BRA `(.L_x_1415) ;  /* 0x0000000c0034e947 */ /* 0x000fec0003800000 */
[----:B------:R-:W2:Y:S01]  /*16450*/  LDL.64 R216, [R1+0x30] ;  /* 0x0000300001d87983 */ /* 0x000ea20000100a00 */
[----:B------:R-:W-:Y:S01]  /*16460*/  BSSY.RECONVERGENT B0, `(.L_x_1416) ;  /* 0x0000051000007945 */ /* 0x000fe20003800200 */
[----:B--2---:R-:W-:-:S04]  /*16470*/  ISETP.NE.U32.AND P0, PT, R216, RZ, PT ;  /* 0x000000ffd800720c */ /* 0x004fc80003f05070 */
        /* <DEDUP_REMOVED lines=13> */
.L_x_1417:
[----:B------:R-:W2:Y:S04]  /*16550*/  LD.E R2, desc[UR6][R134.64+0x170] ;  /* 0x0001700686027980 */ /* 0x000ea8000c101900 */
[----:B------:R-:W3:Y:S01]  /*16560*/  LDL.64 R14, [R1+0x8] ;  /* 0x00000800010e7983 */ /* 0x000ee20000100a00 */
[----:B------:R-:W-:-:S04]  /*16570*/  IADD3 R8, PT, PT, R210, -0x200, RZ ;  /* 0xfffffe00d2087810 */ /* 0x000fc80007ffe0ff */
[----:B------:R-:W-:Y:S02]  /*16580*/  IABS R6, R8 ;  /* 0x0000000800067213 */ /* 0x000fe40000000000 */
[----:B------:R-:W-:Y:S02]  /*16590*/  IABS R7, R214 ;  /* 0x000000d600077213 */ /* 0x000fe40000000000 */
[----:B--2---:R-:W-:-:S04]  /*165a0*/  IABS R0, R2 ;  /* 0x0000000200007213 */ /* 0x004fc80000000000 */
[----:B------:R-:W1:Y:S08]  /*165b0*/  I2F.RP R4, R0 ;  /* 0x0000000000047306 */ /* 0x000e700000209400 */
[----:B-1----:R-:W1:Y:S02]  /*165c0*/  MUFU.RCP R4, R4 ;  /* 0x0000000400047308 */ /* 0x002e640000001000 */
[----:B-1----:R-:W-:-:S06]  /*165d0*/  VIADD R4, R4, 0xffffffe ;  /* 0x0ffffffe04047836 */ /* 0x002fcc0000000000 */
[----:B------:R-:W1:Y:S01]  /*165e0*/  F2I.FTZ.U32.TRUNC.NTZ R5, R4 ;  /* 0x0000000400057305 */ /* 0x000e62000021f000 */
[----:B------:R-:W-:Y:S01]  /*165f0*/  IABS R9, R2 ;  /* 0x0000000200097213 */ /* 0x000fe20000000000 */
        /* <DEDUP_REMOVED lines=31> */
[----:B---3--:R-:W-:-:S04]  /*167f0*/  IMAD.WIDE R8, R3, 0x4, R14 ;  /* 0x0000000403087825 */ /* 0x008fc800078e020e */
[C---:B------:R-:W-:Y:S01]  /*16800*/  IMAD.WIDE R6, R0.reuse, 0x4, R14 ;  /* 0x0000000400067825 */ /* 0x040fe200078e020e */
[----:B------:R1:W3:Y:S04]  /*16810*/  LD.E R10, desc[UR6][R8.64] ;  /* 0x00000006080a7980 */ /* 0x0002e8000c101900 */
[----:B------:R-:W3:Y:S04]  /*16820*/  LD.E R9, desc[UR6][R6.64] ;  /* 0x0000000606097980 */ /* 0x000ee8000c101900 */
[----:B------:R-:W4:Y:S01]  /*16830*/  LD.E.64 R6, desc[UR6][R134.64+0x20] ;  /* 0x0000200686067980 */ /* 0x000f22000c101b00 */
[----:B------:R-:W-:-:S04]  /*16840*/  IMAD.IADD R0, R0, 0x1, -R3 ;  /* 0x0000000100007824 */ /* 0x000fc800078e0a03 */
[----:B------:R-:W-:-:S05]  /*16850*/  IMAD R2, R2, R0, -0x100 ;  /* 0xffffff0002027424 */ /* 0x000fca00078e0200 */
[----:B-1----:R-:W-:Y:S02]  /*16860*/  SHF.R.S32.HI R8, RZ, 0x1f, R2 ;  /* 0x0000001fff087819 */ /* 0x002fe40000011402 */
[----:B------:R-:W-:Y:S01]  /*16870*/  MOV R12, R212 ;  /* 0x000000d4000c7202 */ /* 0x000fe20000000f00 */
[----:B------:R-:W-:Y:S02]  /*16880*/  IMAD.MOV.U32 R11, RZ, RZ, R213 ;  /* 0x000000ffff0b7224 */ /* 0x000fe400078e00d5 */
        /* <DEDUP_REMOVED lines=14> */
.L_x_1418:
[----:B------:R-:W-:Y:S05]  /*16970*/  BSYNC.RECONVERGENT B0 ;  /* 0x0000000000007941 */ /* 0x000fea0003800200 */
.L_x_1416:
[----:B------:R-:W3:Y:S04]  /*16980*/  LDL R14, [R1+0x20] ;  /* 0x00002000010e7983 */ /* 0x000ee80000100800 */
[----:B------:R-:W4:Y:S04]  /*16990*/  LDL R15, [R1+0x1c] ;  /* 0x00001c00010f7983 */ /* 0x000f280000100800 */
[----:B------:R-:W5:Y:S01]  /*169a0*/  LDL R10, [R1+0x2c] ;  /* 0x00002c00010a7983 */ /* 0x000f620000100800 */
[C---:B------:R-:W-:Y:S01]  /*169b0*/  IMAD.SHL.U32 R23, R230.reuse, 0x20, RZ ;  /* 0x00000020e6177824 */ /* 0x040fe200078e00ff */
[----:B------:R-:W-:-:S02]  /*169c0*/  SHF.L.U64.HI R22, R230, 0x5, R231 ;  /* 0x00000005e6167819 */ /* 0x000fc400000102e7 */
[----:B------:R-:W-:-:S04]  /*169d0*/  LOP3.LUT R0, R211, 0x1c0, RZ, 0xc0, !PT ;  /* 0x000001c0d3007812 */ /* 0x000fc800078ec0ff */
[----:B------:R-:W-:-:S04]  /*169e0*/  LOP3.LUT R0, R0, 0x38, R226, 0xf8, !PT ;  /* 0x0000003800007812 */ /* 0x000fc800078ef8e2 */
[----:B------:R-:W-:-:S04]  /*169f0*/  LOP3.LUT R0, R0, R222, RZ, 0x3c, !PT ;  /* 0x000000de00007212 */ /* 0x000fc800078e3cff */
[----:B------:R-:W-:-:S04]  /*16a00*/  LOP3.LUT R0, R0, 0x1e00, R211, 0xf8, !PT ;  /* 0x00001e0000007812 */ /* 0x000fc800078ef8d3 */
[----:B------:R-:W-:Y:S02]  /*16a10*/  LEA R0, R0, UR8, 0x1 ;  /* 0x0000000800007c11 */ /* 0x000fe4000f8e08ff */
[----:B---3--:R-:W-:-:S04]  /*16a20*/  LEA R8, P0, R230, R14, 0x5 ;  /* 0x0000000ee6087211 */ /* 0x008fc800078028ff */
[----:B----4-:R-:W-:Y:S02]  /*16a30*/  LEA.HI.X R9, R230, R15, R231, 0x5, P0 ;  /* 0x0000000fe6097211 */ /* 0x010fe400000f2ce7 */
[----:B------:R-:W-:-:S05]  /*16a40*/  IADD3 R6, P0, PT, R23, R8, RZ ;  /* 0x0000000817067210 */ /* 0x000fca0007f1e0ff */
[----:B------:R-:W-:Y:S01]  /*16a50*/  IMAD.X R7, R22, 0x1, R9, P0 ;  /* 0x0000000116077824 */ /* 0x000fe200000e0609 */
[----:B------:R-:W-:-:S04]  /*16a60*/  IADD3 R4, P0, PT, R6, R23, RZ ;  /* 0x0000001706047210 */ /* 0x000fc80007f1e0ff */
[----:B------:R-:W-:Y:S01]  /*16a70*/  IADD3 R2, P1, PT, R4, R23, RZ ;  /* 0x0000001704027210 */ /* 0x000fe20007f3e0ff */
[----:B------:R-:W-:-:S04]  /*16a80*/  IMAD.X R5, R7, 0x1, R22, P0 ;  /* 0x0000000107057824 */ /* 0x000fc800000e0616 */
[----:B------:R-:W-:Y:S01]  /*16a90*/  IMAD.X R3, R5, 0x1, R22, P1 ;  /* 0x0000000105037824 */ /* 0x000fe200008e0616 */
[----:B--2---:R-:W-:Y:S02]  /*16aa0*/  IADD3 R12, P1, PT, R2, R23, RZ ;  /* 0x00000017020c7210 */ /* 0x004fe40007f3e0ff */
[----:B-----5:R-:W-:-:S03]  /*16ab0*/  ISETP.GE.AND P0, PT, R222, R10, PT ;  /* 0x0000000ade00720c */ /* 0x020fc60003f06270 */
[----:B------:R-:W-:Y:S01]  /*16ac0*/  IMAD.X R13, R3, 0x1, R22, P1 ;  /* 0x00000001030d7824 */ /* 0x000fe200008e0616 */
[----:B------:R-:W-:-:S05]  /*16ad0*/  IADD3 R10, P1, PT, R12, R23, RZ ;  /* 0x000000170c0a7210 */ /* 0x000fca0007f3e0ff */
[----:B------:R-:W-:Y:S01]  /*16ae0*/  IMAD.X R11, R13, 0x1, R22, P1 ;  /* 0x000000010d0b7824 */ /* 0x000fe200008e0616 */
[----:B------:R-:W-:-:S03]  /*16af0*/  IADD3 R18, P1, PT, R10, R23, RZ ;  /* 0x000000170a127210 */ /* 0x000fc60007f3e0ff */
[----:B------:R-:W-:Y:S01]  /*16b00*/  @!PT LDS RZ, [RZ] ;  /* 0x00000000fffff984 */ /* 0x000fe20000000800 */
[----:B------:R-:W-:Y:S01]  /*16b10*/  @!PT LDS RZ, [RZ] ;  /* 0x00000000fffff984 */ /* 0x000fe20000000800 */
[----:B------:R-:W-:Y:S01]  /*16b20*/  @!PT LDS RZ, [RZ] ;  /* 0x00000000fffff984 */ /* 0x000fe20000000800 */
[----:B------:R2:W-:Y:S02]  /*16b30*/  @!P0 LDGSTS.E.BYPASS.LTC128B.128 [R0+0x2000], desc[UR6][R14.64] ;  /* 0x020000000e008fae */ /* 0x0005e4000b981a06 */
[----:B------:R-:W-:Y:S01]  /*16b40*/  IMAD.X R19, R11, 0x1, R22, P1 ;  /* 0x000000010b137824 */ /* 0x000fe200008e0616 */
[----:B------:R-:W-:-:S05]  /*16b50*/  IADD3 R16, P1, PT, R18, R23, RZ ;  /* 0x0000001712107210 */ /* 0x000fca0007f3e0ff */
[----:B------:R-:W-:Y:S01]  /*16b60*/  IMAD.X R17, R19, 0x1, R22, P1 ;  /* 0x0000000113117824 */ /* 0x000fe200008e0616 */
[----:B------:R-:W-:-:S05]  /*16b70*/  IADD3 R20, P1, PT, R16, R23, RZ ;  /* 0x0000001710147210 */ /* 0x000fca0007f3e0ff */
[----:B------:R-:W-:Y:S01]  /*16b80*/  IMAD.X R21, R17, 0x1, R22, P1 ;  /* 0x0000000111157824 */ /* 0x000fe200008e0616 */
[----:B------:R3:W-:Y:S04]  /*16b90*/  @P0 STS.128 [R0+0x2000], RZ ;  /* 0x002000ff00000388 */ /* 0x0007e80000000c00 */
[----:B------:R-:W-:Y:S01]  /*16ba0*/  @!PT LDS RZ, [RZ] ;  /* 0x00000000fffff984 */ /* 0x000fe20000000800 */
[----:B------:R-:W-:Y:S01]  /*16bb0*/  @!PT LDS RZ, [RZ] ;  /* 0x00000000fffff984 */ /* 0x000fe20000000800 */
[----:B------:R-:W-:Y:S01]  /*16bc0*/  @!PT LDS RZ, [RZ] ;  /* 0x00000000fffff984 */ /* 0x000fe20000000800 */
[----:B------:R4:W-:Y:S01]  /*16bd0*/  @!P0 LDGSTS.E.BYPASS.LTC128B.128 [R0+0x2800], desc[UR6][R8.64] ;  /* 0x0280000008008fae */ /* 0x0009e2000b981a06 */
[----:B--2---:R-:W-:-:S03]  /*16be0*/  IADD3 R14, P1, PT, R20, R23, RZ ;  /* 0x00000017140e7210 */ /* 0x004fc60007f3e0ff */
[----:B------:R3:W-:Y:S02]  /*16bf0*/  @P0 STS.128 [R0+0x2800], RZ ;  /* 0x002800ff00000388 */ /* 0x0007e40000000c00 */
[----:B------:R-:W-:Y:S02]  /*16c00*/  IMAD.X R15, R21, 0x1, R22, P1 ;  /* 0x00000001150f7824 */ /* 0x000fe400008e0616 */
        /* <DEDUP_REMOVED lines=9> */
[----:B----4-:R-:W-:-:S03]  /*16ca0*/  IADD3 R8, P1, PT, R14, R23, RZ ;  /* 0x000000170e087210 */ /* 0x010fc60007f3e0ff */
[----:B------:R3:W-:Y:S02]  /*16cb0*/  @P0 STS.128 [R0+0x3800], RZ ;  /* 0x003800ff00000388 */ /* 0x0007e40000000c00 */
[----:B------:R-:W-:Y:S02]  /*16cc0*/  IMAD.X R9, R15, 0x1, R22, P1 ;  /* 0x000000010f097824 */ /* 0x000fe400008e0616 */
[----:B------:R-:W-:Y:S01]  /*16cd0*/  @!PT LDS RZ, [RZ] ;  /* 0x00000000fffff984 */ /* 0x000fe20000000800 */
[----:B------:R-:W-:Y:S01]  /*16ce0*/  @!PT LDS RZ, [RZ] ;  /* 0x00000000fffff984 */ /* 0x000fe20000000800 */
[----:B------:R-:W-:Y:S01]  /*16cf0*/  @!PT LDS RZ, [RZ] ;  /* 0x00000000fffff984 */ /* 0x000fe20000000800 */
[----:B------:R4:W-:Y:S04]  /*16d00*/  @!P0 LDGSTS.E.BYPASS.LTC128B.128 [R0+0x4000], desc[UR6][R2.64] ;  /* 0x0400000002008fae */ /* 0x0009e8000b981a06 */
[----:B------:R3:W-:Y:S01]  /*16d10*/  @P0 STS.128 [R0+0x4000], RZ ;  /* 0x004000ff00000388 */ /* 0x0007e20000000c00 */
[----:B--2---:R-:W-:-:S03]  /*16d20*/  IADD3 R6, P1, PT, R8, R23, RZ ;  /* 0x0000001708067210 */ /* 0x004fc60007f3e0ff */
[----:B------:R-:W-:Y:S01]  /*16d30*/  @!PT LDS RZ, [RZ] ;  /* 0x00000000fffff984 */ /* 0x000fe20000000800 */
[----:B------:R-:W-:Y:S01]  /*16d40*/  @!PT LDS RZ, [RZ] ;  /* 0x00000000fffff984 */ /* 0x000fe20000000800 */
[----:B------:R-:W-:Y:S01]  /*16d50*/  @!PT LDS RZ, [RZ] ;  /* 0x00000000fffff984 */ /* 0x000fe20000000800 */
[----:B------:R-:W-:Y:S02]  /*16d60*/  @!P0 LDGSTS.E.BYPASS.LTC128B.128 [R0+0x4800], desc[UR6][R12.64] ;  /* 0x048000000c008fae */ /* 0x000fe4000b981a06 */
[----:B------:R-:W-:Y:S02]  /*16d70*/  IMAD.X R7, R9, 0x1, R22, P1 ;  /* 0x0000000109077824 */ /* 0x000fe400008e0616 */
[----:B------:R3:W-:Y:S01]  /*16d80*/  @P0 STS.128 [R0+0x4800], RZ ;  /* 0x004800ff00000388 */ /* 0x0007e20000000c00 */
[----:B-----5:R-:W-:-:S03]  /*16d90*/  IADD3 R4, P1, PT, R6, R23, RZ ;  /* 0x0000001706047210 */ /* 0x020fc60007f3e0ff */
[----:B------:R-:W-:Y:S01]  /*16da0*/  @!PT LDS RZ, [RZ] ;  /* 0x00000000fffff984 */ /* 0x000fe20000000800 */
[----:B------:R-:W-:Y:S01]  /*16db0*/  @!PT LDS RZ, [RZ] ;  /* 0x00000000fffff984 */ /* 0x000fe20000000800 */
[----:B------:R-:W-:Y:S01]  /*16dc0*/  @!PT LDS RZ, [RZ] ;  /* 0x00000000fffff984 */ /* 0x000fe20000000800 */
[----:B------:R2:W-:Y:S04]  /*16dd0*/  @!P0 LDGSTS.E.BYPASS.LTC128B.128 [R0+0x5000], desc[UR6][R10.64] ;  /* 0x050000000a008fae */ /* 0x0005e8000b981a06 */
[----:B------:R3:W-:Y:S01]  /*16de0*/  @P0 STS.128 [R0+0x5000], RZ ;  /* 0x005000ff00000388 */ /* 0x0007e20000000c00 */
[----:B------:R-:W-:-:S03]  /*16df0*/  IMAD.X R5, R7, 0x1, R22, P1 ;  /* 0x0000000107057824 */ /* 0x000fc600008e0616 */
[----:B------:R-:W-:Y:S01]  /*16e00*/  @!PT LDS RZ, [RZ] ;  /* 0x00000000fffff984 */ /* 0x000fe20000000800 */
[----:B------:R-:W-:Y:S01]  /*16e10*/  @!PT LDS RZ, [RZ] ;  /* 0x00000000fffff984 */ /* 0x000fe20000000800 */
[----:B------:R-:W-:Y:S01]  /*16e20*/  @!PT LDS RZ, [RZ] ;  /* 0x00000000fffff984 */ /* 0x000fe20000000800 */
[----:B------:R3:W-:Y:S01]  /*16e30*/  @!P0 LDGSTS.E.BYPASS.LTC128B.128 [R0+0x5800], desc[UR6][R18.64] ;  /* 0x0580000012008fae */ /* 0x0007e2000b981a06 */
[----:B----4-:R-:W-:-:S03]  /*16e40*/  IADD3 R2, P3, PT, R4, R23, RZ ;  /* 0x0000001704027210 */ /* 0x010fc60007f7e0ff */
[----:B------:R3:W-:Y:S04]  /*16e50*/  @P0 STS.128 [R0+0x5800], RZ ;  /* 0x005800ff00000388 */ /* 0x0007e80000000c00 */
        /* <DEDUP_REMOVED lines=10> */
[----:B--2---:R-:W-:-:S03]  /*16f00*/  @!P0 IADD3 R10, P1, PT, R2, R23, RZ ;  /* 0x00000017020a8210 */ /* 0x004fc60007f3e0ff */
[----:B------:R3:W-:Y:S04]  /*16f10*/  @P0 STS.128 [R0+0x6800], RZ ;  /* 0x006800ff00000388 */ /* 0x0007e80000000c00 */
[----:B------:R-:W-:Y:S01]  /*16f20*/  @!PT LDS RZ, [RZ] ;  /* 0x00000000fffff984 */ /* 0x000fe20000000800 */
[----:B------:R-:W-:Y:S01]  /*16f30*/  @!PT LDS RZ, [RZ] ;  /* 0x00000000fffff984 */ /* 0x000fe20000000800 */
[----:B------:R-:W-:Y:S01]  /*16f40*/  @!PT LDS RZ, [RZ] ;  /* 0x00000000fffff984 */ /* 0x000fe20000000800 */
[----:B------:R3:W-:Y:S04]  /*16f50*/  @!P0 LDGSTS.E.BYPASS.LTC128B.128 [R0+0x7000], desc[UR6][R14.64] ;  /* 0x070000000e008fae */ /* 0x0007e8000b981a06 */
[----:B------:R3:W-:Y:S01]  /*16f60*/  @P0 STS.128 [R0+0x7000], RZ ;  /* 0x007000ff00000388 */ /* 0x0007e20000000c00 */
[----:B------:R-:W-:-:S03]  /*16f70*/  @!P0 IMAD.X R11, R3, 0x1, R22, P1 ;  /* 0x00000001030b8824 */ /* 0x000fc600008e0616 */
        /* <DEDUP_REMOVED lines=26> */
.L_x_1415:
[----:B------:R-:W-:Y:S05]  /*17120*/  BSYNC.RECONVERGENT B1 ;  /* 0x0000000000017941 */ /* 0x000fea0003800200 */
.L_x_1414:
[----:B---3--:R-:W2:Y:S01]  /*17130*/  LD.E R0, desc[UR6][R134.64+0xdc] ;  /* 0x0000dc0686007980 */ /* 0x008ea2000c101900 */
        /* <DEDUP_REMOVED lines=67> */
[----:B------:R-:W4:Y:S01]  /*17570*/  SHFL.BFLY PT, R4, R37, 0x1, 0x1f ;  /* 0x0c201f0025047f89 */ /* 0x000f2200000e0000 */
[----:B---3--:R-:W-:Y:S02]  /*17580*/  FMNMX.FTZ R2, R2, R3, !PT ;  /* 0x0000000302027209 */ /* 0x008fe40007810000 */
[----:B----4-:R-:W-:-:S03]  /*17590*/  FMNMX.FTZ R37, R37, R4, !PT ;  /* 0x0000000425257209 */ /* 0x010fc60007810000 */
[----:B------:R-:W3:Y:S01]  /*175a0*/  SHFL.BFLY PT, R38, R2, 0x1, 0x1f ;  /* 0x0c201f0002267f89 */ /* 0x000ee200000e0000 */
[----:B------:R-:W-:Y:S02]  /*175b0*/  FSETP.NEU.FTZ.AND P0, PT, R37, -INF , PT ;  /* 0xff8000002500780b */ /* 0x000fe40003f1d000 */
[----:B---3--:R-:W-:Y:S01]  /*175c0*/  FMNMX.FTZ R38, R2, R38, !PT ;  /* 0x0000002602267209 */ /* 0x008fe20007810000 */
[----:B--2---:R-:W-:-:S04]  /*175d0*/  FMUL.FTZ R3, R0, R37 ;  /* 0x0000002500037220 */ /* 0x004fc80000410000 */
[----:B------:R-:W-:Y:S01]  /*175e0*/  FMUL.FTZ R5, R0, R38 ;  /* 0x0000002600057220 */ /* 0x000fe20000410000 */
[----:B------:R-:W-:Y:S02]  /*175f0*/  FSEL R3, R3, RZ, P0 ;  /* 0x000000ff03037208 */ /* 0x000fe40000000000 */
[----:B------:R-:W-:-:S03]  /*17600*/  FSETP.NEU.FTZ.AND P0, PT, R38, -INF , PT ;  /* 0xff8000002600780b */ /* 0x000fc60003f1d000 */
[-CC-:B------:R-:W-:Y:S01]  /*17610*/  FFMA.FTZ R2, R81, R0.reuse, -R3.reuse ;  /* 0x0000000051027223 */ /* 0x180fe20000010803 */
[-CC-:B------:R-:W-:Y:S01]  /*17620*/  FFMA.FTZ R4, R82, R0.reuse, -R3.reuse ;  /* 0x0000000052047223 */ /* 0x180fe20000010803 */
[----:B------:R-:W-:Y:S02]  /*17630*/  FSEL R5, R5, RZ, P0 ;  /* 0x000000ff05057208 */ /* 0x000fe40000000000 */
[----:B------:R2:W3:Y:S08]  /*17640*/  MUFU.EX2 R6, R2 ;  /* 0x0000000200067308 */ /* 0x0004f00000000800 */
[----:B------:R4:W-:Y:S01]  /*17650*/  MUFU.EX2 R7, R4 ;  /* 0x0000000400077308 */ /* 0x0009e20000000800 */
[----:B--2---:R-:W-:-:S07]  /*17660*/  FFMA.FTZ R2, R75, R0, -R3 ;  /* 0x000000004b027223 */ /* 0x004fce0000010803 */
[----:B------:R2:W-:Y:S01]  /*17670*/  MUFU.EX2 R8, R2 ;  /* 0x0000000200087308 */ /* 0x0005e20000000800 */
[----:B----4-:R-:W-:-:S07]  /*17680*/  FFMA.FTZ R4, R74, R0, -R3 ;  /* 0x000000004a047223 */ /* 0x010fce0000010803 */
[----:B------:R4:W-:Y:S01]  /*17690*/  MUFU.EX2 R82, R4 ;  /* 0x0000000400527308 */ /* 0x0009e20000000800 */
[----:B--2---:R-:W-:-:S04]  /*176a0*/  IADD3 R2, PT, PT, R24, R208, RZ ;  /* 0x000000d018027210 */ /* 0x004fc80007ffe0ff */
[----:B------:R-:W-:Y:S01]  /*176b0*/  LEA R140, R2, UR8, 0x1 ;  /* 0x00000008028c7c11 */ /* 0x000fe2000f8e08ff */
[----:B------:R-:W-:Y:S01]  /*176c0*/  FFMA.FTZ R2, R83, R0, -R5 ;  /* 0x0000000053027223 */ /* 0x000fe20000010805 */
[----:B---3--:R-:W-:Y:S01]  /*176d0*/  MOV R83, R6 ;  /* 0x0000000600537202 */ /* 0x008fe20000000f00 */
[----:B----4-:R-:W-:Y:S02]  /*176e0*/  FFMA.FTZ R4, R73, R0, -R3 ;  /* 0x0000000049047223 */ /* 0x010fe40000010803 */
[----:B------:R2:W-:Y:S01]  /*176f0*/  MUFU.EX2 R6, R2 ;  /* 0x0000000200067308 */ /* 0x0005e20000000800 */
[-C--:B------:R-:W-:Y:S01]  /*17700*/  IADD3 R148, PT, PT, R93, R140.reuse, RZ ;  /* 0x0000008c5d947210 */ /* 0x080fe20007ffe0ff */
[----:B------:R-:W3:Y:S01]  /*17710*/  LDSM.16.MT88.4 R24, [R140+0xa000] ;  /* 0x00a000008c18783b */ /* 0x000ee20000004200 */
[----:B------:R-:W-:-:S03]  /*17720*/  IADD3 R156, PT, PT, R179, R140, RZ ;  /* 0x0000008cb39c7210 */ /* 0x000fc60007ffe0ff */
[----:B------:R-:W4:Y:S01]  /*17730*/  LDSM.16.MT88.4 R20, [R148+0xa000] ;  /* 0x00a000009414783b */ /* 0x000f220000004200 */
[----:B------:R-:W-:Y:S01]  /*17740*/  IADD3 R36, PT, PT, R93, R156, RZ ;  /* 0x0000009c5d247210 */ /* 0x000fe20007ffe0ff */
[----:B------:R5:W1:Y:S02]  /*17750*/  MUFU.EX2 R92, R4 ;  /* 0x00000004005c7308 */ /* 0x000a640000000800 */
[----:B------:R-:W4:Y:S04]  /*17760*/  LDSM.16.MT88.4 R12, [R156+0xa000] ;  /* 0x00a000009c0c783b */ /* 0x000f280000004200 */
[----:B------:R-:W4:Y:S01]  /*17770*/  LDSM.16.MT88.4 R16, [R36+0xa000] ;  /* 0x00a000002410783b */ /* 0x000f220000004200 */
[-CC-:B--2---:R-:W-:Y:S01]  /*17780*/  FFMA.FTZ R2, R87, R0.reuse, -R5.reuse ;  /* 0x0000000057027223 */ /* 0x184fe20000010805 */
[----:B-----5:R-:W-:Y:S01]  /*17790*/  FFMA.FTZ R4, R85, R0, -R5 ;  /* 0x0000000055047223 */ /* 0x020fe20000010805 */
[----:B-1----:R-:W-:-:S03]  /*177a0*/  F2FP.BF16.F32.PACK_AB R11, R83, R92 ;  /* 0x0000005c530b723e */ /* 0x002fc600000010ff */
[----:B------:R1:W-:Y:S02]  /*177b0*/  MUFU.EX2 R81, R4 ;  /* 0x0000000400517308 */ /* 0x0003e40000000800 */
[----:B-1----:R-:W-:-:S06]  /*177c0*/  MOV R4, R7 ;  /* 0x0000000700047202 */ /* 0x002fcc0000000f00 */
[----:B------:R1:W-:Y:S01]  /*177d0*/  MUFU.EX2 R7, R2 ;  /* 0x0000000200077308 */ /* 0x0003e20000000800 */
[----:B------:R-:W-:Y:S01]  /*177e0*/  F2FP.BF16.F32.PACK_AB R9, R82, R4 ;  /* 0x000000045209723e */ /* 0x000fe200000010ff */
[----:B------:R-:W-:Y:S01]  /*177f0*/  FADD.FTZ R4, R4, R82 ;  /* 0x0000005204047221 */ /* 0x000fe20000010000 */
[----:B-1----:R-:W-:Y:S01]  /*17800*/  FFMA.FTZ R2, R88, R0, -R5 ;  /* 0x0000000058027223 */ /* 0x002fe20000010805 */
[----:B------:R-:W-:-:S04]  /*17810*/  MOV R88, R8 ;  /* 0x0000000800587202 */ /* 0x000fc80000000f00 */
[----:B------:R1:W2:Y:S02]  /*17820*/  MUFU.EX2 R87, R2 ;  /* 0x0000000200577308 */ /* 0x0002a40000000800 */
[----:B-1----:R-:W-:Y:S01]  /*17830*/  FFMA.FTZ R2, R84, R0, -R3 ;  /* 0x0000000054027223 */ /* 0x002fe20000010803 */
[----:B--2---:R-:W-:-:S05]  /*17840*/  F2FP.BF16.F32.PACK_AB R10, R87, R7 ;  /* 0x00000007570a723e */ /* 0x004fca00000010ff */
[----:B------:R1:W2:Y:S02]  /*17850*/  MUFU.EX2 R8, R2 ;  /* 0x0000000200087308 */ /* 0x0002a40000000800 */
[----:B-1----:R-:W-:Y:S01]  /*17860*/  FFMA.FTZ R2, R86, R0, -R3 ;  /* 0x0000000056027223 */ /* 0x002fe20000010803 */
[----:B--2---:R-:W-:Y:S02]  /*17870*/  MOV R93, R8 ;  /* 0x00000008005d7202 */ /* 0x004fe40000000f00 */
[----:B------:R-:W-:-:S03]  /*17880*/  F2FP.BF16.F32.PACK_AB R8, R6, R81 ;  /* 0x000000510608723e */ /* 0x000fc600000010ff */
[----:B------:R1:W2:Y:S01]  /*17890*/  MUFU.EX2 R28, R2 ;  /* 0x00000002001c7308 */ /* 0x0002a20000000800 */
[----:B------:R-:W-:-:S04]  /*178a0*/  FADD.FTZ R6, R81, R6 ;  /* 0x0000000651067221 */ /* 0x000fc80000010000 */
[----:B------:R-:W-:Y:S01]  /*178b0*/  FADD.FTZ R6, R7, R6 ;  /* 0x0000000607067221 */ /* 0x000fe20000010000 */
[----:B---3--:R-:W-:Y:S01]  /*178c0*/  HMMA.16816.F32.BF16 R40, R8, R24, RZ ;  /* 0x000000180828723c */ /* 0x008fe200000418ff */
[----:B------:R-:W-:-:S07]  /*178d0*/  FFMA.FTZ R7, R190, R0, -R5 ;  /* 0x00000000be077223 */ /* 0x000fce0000010805 */
[C---:B------:R-:W-:Y:S01]  /*178e0*/  HMMA.16816.F32.BF16 R44, R8.reuse, R26, RZ ;  /* 0x0000001a082c723c */ /* 0x040fe200000418ff */
[--C-:B-1----:R-:W-:Y:S01]  /*178f0*/  FFMA.FTZ R2, R91, R0, -R5.reuse ;  /* 0x000000005b027223 */ /* 0x102fe20000010805 */
[----:B--2---:R-:W-:Y:S02]  /*17900*/  MOV R91, R28 ;  /* 0x0000001c005b7202 */ /* 0x004fe40000000f00 */
[----:B------:R-:W1:Y:S01]  /*17910*/  LDSM.16.MT88.4 R28, [R140+0xa800] ;  /* 0x00a800008c1c783b */ /* 0x000e620000004200 */
[----:B------:R2:W-:Y:S03]  /*17920*/  MUFU.EX2 R84, R2 ;  /* 0x0000000200547308 */ /* 0x0005e60000000800 */
[C---:B----4-:R-:W-:Y:S08]  /*17930*/  HMMA.16816.F32.BF16 R32, R8.reuse, R20, RZ ;  /* 0x000000140820723c */ /* 0x050ff000000418ff */
[----:B------:R-:W-:Y:S01]  /*17940*/  HMMA.16816.F32.BF16 R24, R8, R22, RZ ;  /* 0x000000160818723c */ /* 0x000fe200000418ff */
[----:B------:R-:W3:Y:S01]  /*17950*/  LDSM.16.MT88.4 R20, [R148+0xa800] ;  /* 0x00a800009414783b */ /* 0x000ee20000004200 */
[----:B--2---:R-:W-:-:S06]  /*17960*/  FFMA.FTZ R2, R89, R0, -R5 ;  /* 0x0000000059027223 */ /* 0x004fcc0000010805 */
[C---:B------:R-:W-:Y:S01]  /*17970*/  HMMA.16816.F32.BF16 R56, R8.reuse, R12, RZ ;  /* 0x0000000c0838723c */ /* 0x040fe200000418ff */
[----:B------:R2:W4:Y:S07]  /*17980*/  MUFU.EX2 R86, R2 ;  /* 0x0000000200567308 */ /* 0x00052e0000000800 */
[C---:B------:R-:W-:Y:S01]  /*17990*/  HMMA.16816.F32.BF16 R60, R8.reuse, R14, RZ ;  /* 0x0000000e083c723c */ /* 0x040fe200000418ff */
[----:B------:R-:W5:Y:S07]  /*179a0*/  LDSM.16.MT88.4 R12, [R36+0xa800] ;  /* 0x00a80000240c783b */ /* 0x000f6e0000004200 */
[----:B------:R-:W-:Y:S01]  /*179b0*/  HMMA.16816.F32.BF16 R52, R8, R16, RZ ;  /* 0x000000100834723c */ /* 0x000fe200000418ff */
[----:B--2---:R-:W-:-:S04]  /*179c0*/  FFMA.FTZ R2, R90, R0, -R5 ;  /* 0x000000005a027223 */ /* 0x004fc80000010805 */
[----:B------:R2:W-:Y:S03]  /*179d0*/  MUFU.EX2 R89, R2 ;  /* 0x0000000200597308 */ /* 0x0005e60000000800 */
[----:B------:R-:W-:Y:S01]  /*179e0*/  HMMA.16816.F32.BF16 R48, R8, R18, RZ ;  /* 0x000000120830723c */ /* 0x000fe200000418ff */
[----:B------:R-:W5:Y:S01]  /*179f0*/  LDSM.16.MT88.4 R16, [R156+0xa800] ;  /* 0x00a800009c10783b */ /* 0x000f620000004200 */
[----:B----4-:R-:W-:Y:S02]  /*17a00*/  F2FP.BF16.F32.PACK_AB R8, R86, R84 ;  /* 0x000000545608723e */ /* 0x010fe400000010ff */
[----:B------:R-:W-:Y:S01]  /*17a10*/  F2FP.BF16.F32.PACK_AB R9, R93, R88 ;  /* 0x000000585d09723e */ /* 0x000fe200000010ff */
        /* <DEDUP_REMOVED lines=9> */
[----:B---3--:R-:W-:Y:S01]  /*17ab0*/  HMMA.16816.F32.BF16 R40, R8, R20, R32 ;  /* 0x000000140828723c */ /* 0x008fe20000041820 */
[----:B--2---:R-:W-:-:S07]  /*17ac0*/  FFMA.FTZ R2, R98, R0, -R3 ;  /* 0x0000000062027223 */ /* 0x004fce0000010803 */
[C---:B------:R-:W-:Y:S01]  /*17ad0*/  HMMA.16816.F32.BF16 R68, R8.reuse, R30, R44 ;  /* 0x0000001e0844723c */ /* 0x040fe2000004182c */
[----:B------:R1:W2:Y:S01]  /*17ae0*/  MUFU.EX2 R85, R2 ;  /* 0x0000000200557308 */ /* 0x0002a20000000800 */
[----:B------:R-:W3:Y:S06]  /*17af0*/  LDSM.16.MT88.4 R28, [R140+0xb000] ;  /* 0x00b000008c1c783b */ /* 0x000eec0000004200 */
[C---:B------:R-:W-:Y:S01]  /*17b00*/  HMMA.16816.F32.BF16 R32, R8.reuse, R22, R24 ;  /* 0x000000160820723c */ /* 0x040fe20000041818 */
[----:B------:R-:W4:Y:S07]  /*17b10*/  LDSM.16.MT88.4 R24, [R148+0xb000] ;  /* 0x00b000009418783b */ /* 0x000f2e0000004200 */
[----:B-----5:R-:W-:Y:S01]  /*17b20*/  HMMA.16816.F32.BF16 R44, R8, R12, R52 ;  /* 0x0000000c082c723c */ /* 0x020fe20000041834 */
[----:B-1----:R-:W-:-:S04]  /*17b30*/  FFMA.FTZ R2, R97, R0, -R3 ;  /* 0x0000000061027223 */ /* 0x002fc80000010803 */
[----:B------:R1:W-:Y:S03]  /*17b40*/  MUFU.EX2 R252, R2 ;  /* 0x0000000200fc7308 */ /* 0x0003e60000000800 */
[C---:B------:R-:W-:Y:S01]  /*17b50*/  HMMA.16816.F32.BF16 R20, R8.reuse, R14, R48 ;  /* 0x0000000e0814723c */ /* 0x040fe20000041830 */
[----:B------:R-:W5:Y:S07]  /*17b60*/  LDSM.16.MT88.4 R12, [R36+0xb000] ;  /* 0x00b00000240c783b */ /* 0x000f6e0000004200 */
[----:B------:R-:W-:Y:S01]  /*17b70*/  HMMA.16816.F32.BF16 R56, R8, R16, R56 ;  /* 0x000000100838723c */ /* 0x000fe20000041838 */
[----:B-1----:R-:W-:-:S07]  /*17b80*/  FFMA.FTZ R2, R99, R0, -R5 ;  /* 0x0000000063027223 */ /* 0x002fce0000010805 */
[----:B------:R-:W-:Y:S01]  /*17b90*/  HMMA.16816.F32.BF16 R60, R8, R18, R60 ;  /* 0x00000012083c723c */ /* 0x000fe2000004183c */
[----:B------:R-:W1:Y:S01]  /*17ba0*/  LDSM.16.MT88.4 R16, [R156+0xb000] ;  /* 0x00b000009c10783b */ /* 0x000e620000004200 */
[----:B--2---:R-:W-:Y:S01]  /*17bb0*/  F2FP.BF16.F32.PACK_AB R9, R85, R95 ;  /* 0x0000005f5509723e */ /* 0x004fe200000010ff */
        /* <DEDUP_REMOVED lines=12> */
[----:B---3--:R-:W-:Y:S02]  /*17c80*/  F2FP.BF16.F32.PACK_AB R11, R245, R252 ;  /* 0x000000fcf50b723e */ /* 0x008fe400000010ff */
[----:B------:R-:W-:-:S03]  /*17c90*/  MOV R79, R94 ;  /* 0x0000005e004f7202 */ /* 0x000fc60000000f00 */
[----:B------:R2:W-:Y:S02]  /*17ca0*/  MUFU.EX2 R243, R2 ;  /* 0x0000000200f37308 */ /* 0x0005e40000000800 */
[C---:B------:R-:W-:Y:S08]  /*17cb0*/  HMMA.16816.F32.BF16 R52, R8.reuse, R28, R64 ;  /* 0x0000001c0834723c */ /* 0x040ff00000041840 */
[----:B------:R-:W-:Y:S01]  /*17cc0*/  HMMA.16816.F32.BF16 R68, R8, R30, R68 ;  /* 0x0000001e0844723c */ /* 0x000fe20000041844 */
[----:B------:R-:W3:Y:S01]  /*17cd0*/  LDSM.16.MT88.4 R28, [R140+0xb800] ;  /* 0x00b800008c1c783b */ /* 0x000ee20000004200 */
[----:B--2---:R-:W-:-:S06]  /*17ce0*/  FFMA.FTZ R2, R104, R0, -R3 ;  /* 0x0000000068027223 */ /* 0x004fcc0000010803 */
[C---:B----4-:R-:W-:Y:S01]  /*17cf0*/  HMMA.16816.F32.BF16 R40, R8.reuse, R24, R40 ;  /* 0x000000180828723c */ /* 0x050fe20000041828 */
        /* <DEDUP_REMOVED lines=51> */
[----:B--2---:R-:W-:Y:S01]  /*18030*/  FFMA.FTZ R2, R80, R0, -R5 ;  /* 0x0000000050027223 */ /* 0x004fe20000010805 */
[----:B------:R-:W-:-:S05]  /*18040*/  MOV R80, R91 ;  /* 0x0000005b00507202 */ /* 0x000fca0000000f00 */
        /* <DEDUP_REMOVED lines=123> */
[----:B------:R-:W-:Y:S01]  /*18800*/  HMMA.16816.F32.BF16 R20, R8, R14, R20 ;  /* 0x0000000e0814723c */ /* 0x000fe20000041814 */
[----:B------:R-:W5:Y:S01]  /*18810*/  LDSM.16.MT88.4 R12, [R36+0xe000] ;  /* 0x00e00000240c783b */ /* 0x000f620000004200 */
[----:B------:R-:W-:-:S04]  /*18820*/  FADD.FTZ R6, R154, R6 ;  /* 0x000000069a067221 */ /* 0x000fc80000010000 */
[----:B------:R-:W-:Y:S02]  /*18830*/  FADD.FTZ R6, R151, R6 ;  /* 0x0000000697067221 */ /* 0x000fe40000010000 */
        /* <DEDUP_REMOVED lines=10> */
[----:B------:R-:W-:-:S04]  /*188e0*/  FADD.FTZ R4, R157, R4 ;  /* 0x000000049d047221 */ /* 0x000fc80000010000 */
[----:B------:R-:W-:-:S04]  /*188f0*/  FADD.FTZ R4, R158, R4 ;  /* 0x000000049e047221 */ /* 0x000fc80000010000 */
[----:B------:R-:W-:Y:S01]  /*18900*/  FADD.FTZ R4, R153, R4 ;  /* 0x0000000499047221 */ /* 0x000fe20000010000 */
[----:B--2---:R-:W-:Y:S01]  /*18910*/  FFMA.FTZ R2, R160, R0, -R5 ;  /* 0x00000000a0027223 */ /* 0x004fe20000010805 */
[----:B----4-:R-:W-:-:S03]  /*18920*/  F2FP.BF16.F32.PACK_AB R8, R127, R39 ;  /* 0x000000277f08723e */ /* 0x010fc600000010ff */
        /* <DEDUP_REMOVED lines=174> */
[--C-:B------:R-:W-:Y:S01]  /*19410*/  FFMA.FTZ R4, R192, R0, -R3.reuse ;  /* 0x00000000c0047223 */ /* 0x100fe20000010803 */
[----:B-----5:R-:W-:Y:S01]  /*19420*/  F2FP.BF16.F32.PACK_AB R11, R79, R84 ;  /* 0x000000544f0b723e */ /* 0x020fe200000010ff */
        /* <DEDUP_REMOVED lines=190> */
.L_x_1426:
[----:B--2---:R-:W2:Y:S01]  /*1a010*/  LDL R5, [R1+0x28] ;  /* 0x0000280001057983 */ /* 0x004ea20000100800 */
[----:B------:R-:W1:Y:S01]  /*1a020*/  LDC.64 R14, c[0x0][0x358] ;  /* 0x0000d600ff0e7b82 */ /* 0x000e620000000a00 */
        /* <DEDUP_REMOVED lines=8> */
[----:B------:R-:W4:Y:S01]  /*1a0b0*/  S2R R226, SR_TID.X ;  /* 0x0000000000e27919 */ /* 0x000f220000002100 */
[----:B---3--:R-:W-:Y:S01]  /*1a0c0*/  IMAD.MOV.U32 R11, RZ, RZ, R4 ;  /* 0x000000ffff0b7224 */ /* 0x008fe200078e0004 */
[----:B-1----:R-:W-:Y:S01]  /*1a0d0*/  @!P5 R2UR UR4, R14 ;  /* 0x000000000e04d2ca */ /* 0x002fe200000e0000 */
[----:B--2---:R-:W-:Y:S01]  /*1a0e0*/  IMAD.MOV.U32 R12, RZ, RZ, R5 ;  /* 0x000000ffff0c7224 */ /* 0x004fe200078e0005 */
[----:B------:R-:W-:Y:S02]  /*1a0f0*/  @!P5 R2UR UR5, R15 ;  /* 0x000000000f05d2ca */ /* 0x000fe400000e0000 */
[C---:B----4-:R-:W-:Y:S02]  /*1a100*/  SHF.L.U32 R16, R226.reuse, 0x3, RZ ;  /* 0x00000003e2107819 */ /* 0x050fe400000006ff */
[----:B------:R-:W-:Y:S02]  /*1a110*/  SHF.L.U32 R225, R226, 0x6, RZ ;  /* 0x00000006e2e17819 */ /* 0x000fe400000006ff */
[----:B------:R-:W-:Y:S07]  /*1a120*/  LOP3.LUT R222, R16, 0x38, RZ, 0xc0, !PT ;  /* 0x0000003810de7812 */ /* 0x000fee00078ec0ff */
[----:B------:R-:W2:Y:S02]  /*1a130*/  @!P5 LD.E R2, desc[UR4][R134.64+0x40] ;  /* 0x000040048602d980 */ /* 0x000ea4000c101900 */
[----:B--2---:R-:W-:Y:S04]  /*1a140*/  @!P5 IMAD.SHL.U32 R0, R2, 0x100, RZ ;  /* 0x000001000200d824 */ /* 0x004fe800078e00ff */
[----:B------:R-:W-:Y:S05]  /*1a150*/  @!P5 IMAD.X R0, RZ, RZ, ~R0, P0 ;  /* 0x000000ffff00d224 */ /* 0x000fea00000e0e00 */
[----:B------:R-:W-:Y:S04]  /*1a160*/  @!P5 SHF.R.S64 R2, R3, 0x1f, R0 ;  /* 0x0000001f0302d819 */ /* 0x000fe80000001000 */
[----:B------:R-:W-:Y:S04]  /*1a170*/  @!P5 IADD3 R5, P0, PT, R5, R2, RZ ;  /* 0x000000020505d210 */ /* 0x000fe80007f1e0ff */
[----:B------:R-:W-:Y:S01]  /*1a180*/  @!P5 LEA.HI.X.SX32 R4, R0, R4, 0x1, P0 ;  /* 0x000000040004d211 */ /* 0x000fe200000f0eff */
[----:B------:R1:W-:Y:S01]  /*1a190*/  @!P5 STL [R1+0x28], R5 ;  /* 0x000028050100d387 */ /* 0x0003e20000100800 */
[----:B------:R-:W-:Y:S03]  /*1a1a0*/  IMAD.MOV.U32 R13, RZ, RZ, R5 ;  /* 0x000000ffff0d7224 */ /* 0x000fe600078e0005 */
[----:B------:R1:W-:Y:S04]  /*1a1b0*/  STL [R1+0x18], R16 ;  /* 0x0000181001007387 */ /* 0x0003e80000100800 */
[----:B------:R1:W-:Y:S01]  /*1a1c0*/  @!P5 STL [R1+0x24], R4 ;  /* 0x000024040100d387 */ /* 0x0003e20000100800 */
[----:B------:R-:W-:Y:S05]  /*1a1d0*/  @!P5 BRA `(.L_x_1421) ;  /* 0x000000040024d947 */ /* 0x000fea0003800000 */
[----:B-----5:R-:W-:Y:S01]  /*1a1e0*/  VIADD R9, R229, 0xffffff00 ;  /* 0xffffff00e5097836 */ /* 0x020fe20000000000 */
[C---:B------:R-:W-:Y:S01]  /*1a1f0*/  R2UR UR4, R14.reuse ;  /* 0x000000000e0472ca */ /* 0x040fe200000e0000 */
[----:B------:R-:W2:Y:S01]  /*1a200*/  LDL.64 R18, [R1+0x8] ;  /* 0x0000080001127983 */ /* 0x000ea20000100a00 */
[C---:B------:R-:W-:Y:S02]  /*1a210*/  R2UR UR5, R15.reuse ;  /* 0x000000000f0572ca */ /* 0x040fe400000e0000 */
[----:B------:R-:W-:Y:S02]  /*1a220*/  IABS R7, R9 ;  /* 0x0000000900077213 */ /* 0x000fe40000000000 */
[----:B------:R-:W-:Y:S02]  /*1a230*/  IABS R6, R229 ;  /* 0x000000e500067213 */ /* 0x000fe40000000000 */
[C---:B------:R-:W-:Y:S02]  /*1a240*/  R2UR UR14, R14.reuse ;  /* 0x000000000e0e72ca */ /* 0x040fe400000e0000 */
[C---:B------:R-:W-:Y:S02]  /*1a250*/  R2UR UR15, R15.reuse ;  /* 0x000000000f0f72ca */ /* 0x040fe400000e0000 */
[C---:B------:R-:W-:Y:S02]  /*1a260*/  R2UR UR12, R14.reuse ;  /* 0x000000000e0c72ca */ /* 0x040fe400000e0000 */
[C---:B------:R-:W-:Y:S01]  /*1a270*/  R2UR UR13, R15.reuse ;  /* 0x000000000f0d72ca */ /* 0x040fe200000e0000 */
[----:B------:R-:W3:Y:S01]  /*1a280*/  LD.E R2, desc[UR4][R134.64+0x170] ;  /* 0x0001700486027980 */ /* 0x000ee2000c101900 */
[----:B------:R-:W-:Y:S02]  /*1a290*/  R2UR UR10, R14 ;  /* 0x000000000e0a72ca */ /* 0x000fe400000e0000 */
[----:B------:R-:W-:Y:S02]  /*1a2a0*/  R2UR UR11, R15 ;  /* 0x000000000f0b72ca */ /* 0x000fe400000e0000 */
[-C--:B---3--:R-:W-:Y:S02]  /*1a2b0*/  IABS R0, R2.reuse ;  /* 0x0000000200007213 */ /* 0x088fe40000000000 */
[-C--:B------:R-:W-:Y:S02]  /*1a2c0*/  IABS R8, R2.reuse ;  /* 0x0000000200087213 */ /* 0x080fe40000000000 */
[----:B-1----:R-:W1:Y:S01]  /*1a2d0*/  I2F.RP R4, R0 ;  /* 0x0000000000047306 */ /* 0x002e620000209400 */
        /* <DEDUP_REMOVED lines=31> */
[C---:B--2---:R-:W-:Y:S02]  /*1a4d0*/  LEA R8, P1, R3.reuse, R18, 0x2 ;  /* 0x0000001203087211 */ /* 0x044fe400078210ff */
        /* <DEDUP_REMOVED lines=25> */
.L_x_1421:
[----:B------:R-:W-:Y:S05]  /*1a670*/  BSYNC.RECONVERGENT B0 ;  /* 0x0000000000007941 */ /* 0x000fea0003800200 */
.L_x_1420:
[----:B------:R-:W3:Y:S01]  /*1a680*/  LDL R3, [R1+0x2c] ;  /* 0x00002c0001037983 */ /* 0x000ee20000100800 */
[----:B------:R-:W4:Y:S01]  /*1a690*/  S2UR UR9, SR_CgaCtaId ;  /* 0x00000000000979c3 */ /* 0x000f220000008800 */
[----:B------:R-:W-:Y:S01]  /*1a6a0*/  LOP3.LUT R2, R16, 0x1c0, RZ, 0xc0, !PT ;  /* 0x000001c010027812 */ /* 0x000fe200078ec0ff */
[----:B------:R-:W-:Y:S01]  /*1a6b0*/  UMOV UR10, 0x400 ;  /* 0x00000400000a7882 */ /* 0x000fe20000000000 */
[----:B--2---:R-:W2:Y:S01]  /*1a6c0*/  LDL R0, [R1+0x24] ;  /* 0x0000240001007983 */ /* 0x004ea20000100800 */
[----:B-1----:R-:W-:Y:S01]  /*1a6d0*/  LOP3.LUT R4, R226, 0x38, RZ, 0xc0, !PT ;  /* 0x00000038e2047812 */ /* 0x002fe200078ec0ff */
[----:B------:R-:W1:Y:S01]  /*1a6e0*/  LDCU.64 UR4, c[0x0][0x358] ;  /* 0x00006b00ff0477ac */ /* 0x000e620008000a00 */
[----:B------:R-:W-:Y:S01]  /*1a6f0*/  SHF.L.U32 R11, R248, 0x5, RZ ;  /* 0x00000005f80b7819 */ /* 0x000fe200000006ff */
[----:B------:R-:W-:Y:S01]  /*1a700*/  BSSY.RECONVERGENT B1, `(.L_x_1422) ;  /* 0x000034f000017945 */ /* 0x000fe20003800200 */
[----:B------:R-:W-:Y:S02]  /*1a710*/  LOP3.LUT R4, R222, R2, R4, 0x1e, !PT ;  /* 0x00000002de047212 */ /* 0x000fe400078e1e04 */
[C---:B------:R-:W-:Y:S02]  /*1a720*/  LOP3.LUT R2, R225.reuse, 0x400, RZ, 0xc0, !PT ;  /* 0x00000400e1027812 */ /* 0x040fe400078ec0ff */
[----:B------:R-:W-:Y:S02]  /*1a730*/  SHF.L.U64.HI R10, R248, 0x5, R249 ;  /* 0x00000005f80a7819 */ /* 0x000fe400000102f9 */
[--C-:B------:R-:W-:Y:S02]  /*1a740*/  SHF.R.U32.HI R223, RZ, 0x1, R226.reuse ;  /* 0x00000001ffdf7819 */ /* 0x100fe400000116e2 */
[----:B------:R-:W-:Y:S02]  /*1a750*/  SHF.L.U32 R224, R226, 0x5, RZ ;  /* 0x00000005e2e07819 */ /* 0x000fe400000006ff */
[----:B------:R-:W-:Y:S02]  /*1a760*/  MOV R220, 0x20 ;  /* 0x0000002000dc7802 */ /* 0x000fe40000000f00 */
[----:B------:R-:W-:Y:S02]  /*1a770*/  LOP3.LUT R224, R224, 0x7c00, RZ, 0xc0, !PT ;  /* 0x00007c00e0e07812 */ /* 0x000fe400078ec0ff */
[----:B------:R-:W-:Y:S02]  /*1a780*/  LOP3.LUT P2, RZ, R226, 0x4, RZ, 0xc0, !PT ;  /* 0x00000004e2ff7812 */ /* 0x000fe4000784c0ff */
[----:B--2---:R-:W-:Y:S01]  /*1a790*/  MOV R5, R0 ;  /* 0x0000000000057202 */ /* 0x004fe20000000f00 */
[----:B----4-:R-:W-:Y:S01]  /*1a7a0*/  ULEA UR8, UR9, UR10, 0x18 ;  /* 0x0000000a09087291 */ /* 0x010fe2000f8ec0ff */
[----:B---3--:R-:W-:Y:S02]  /*1a7b0*/  ISETP.GE.AND P1, PT, R222, R3, PT ;  /* 0x00000003de00720c */ /* 0x008fe40003f26270 */
[----:B------:R-:W-:Y:S02]  /*1a7c0*/  LOP3.LUT R3, R16, 0x1e00, RZ, 0xc0, !PT ;  /* 0x00001e0010037812 */ /* 0x000fe400078ec0ff */
[----:B------:R-:W-:Y:S02]  /*1a7d0*/  LOP3.LUT R0, R225, 0x1c0, RZ, 0xc0, !PT ;  /* 0x000001c0e1007812 */ /* 0x000fe400078ec0ff */
[----:B------:R-:W-:Y:S02]  /*1a7e0*/  LOP3.LUT R3, R4, R3, RZ, 0xfc, !PT ;  /* 0x0000000304037212 */ /* 0x000fe400078efcff */
[----:B------:R-:W-:Y:S02]  /*1a7f0*/  LOP3.LUT R0, R0, 0x8, R226, 0xf8, !PT ;  /* 0x0000000800007812 */ /* 0x000fe400078ef8e2 */
[----:B------:R-:W-:Y:S02]  /*1a800*/  LEA R228, R3, UR8, 0x1 ;  /* 0x0000000803e47c11 */ /* 0x000fe4000f8e08ff */
[----:B------:R-:W-:Y:S02]  /*1a810*/  LOP3.LUT R0, R0, R222, RZ, 0x3c, !PT ;  /* 0x000000de00007212 */ /* 0x000fe400078e3cff */
[C---:B------:R-:W-:Y:S02]  /*1a820*/  @!P1 R2UR UR32, R14.reuse ;  /* 0x000000000e2092ca */ /* 0x040fe400000e0000 */
[C---:B------:R-:W-:Y:S02]  /*1a830*/  @!P1 R2UR UR33, R15.reuse ;  /* 0x000000000f2192ca */ /* 0x040fe400000e0000 */
[-C--:B------:R-:W-:Y:S02]  /*1a840*/  @!P1 MOV R4, R13.reuse ;  /* 0x0000000d00049202 */ /* 0x080fe40000000f00 */
[----:B------:R-:W-:Y:S02]  /*1a850*/  @!P1 R2UR UR30, R14 ;  /* 0x000000000e1e92ca */ /* 0x000fe400000e0000 */
[----:B------:R-:W-:Y:S02]  /*1a860*/  @!P1 R2UR UR31, R15 ;  /* 0x000000000f1f92ca */ /* 0x000fe400000e0000 */
[----:B------:R-:W-:Y:S02]  /*1a870*/  LEA R0, R0, R2, 0x1 ;  /* 0x0000000200007211 */ /* 0x000fe400078e08ff */
[----:B------:R-:W-:Y:S02]  /*1a880*/  IADD3 R2, P0, PT, R11, R13, RZ ;  /* 0x0000000d0b027210 */ /* 0x000fe40007f1e0ff */
[----:B------:R-:W-:Y:S01]  /*1a890*/  @!P1 R2UR UR28, R14 ;  /* 0x000000000e1c92ca */ /* 0x000fe200000e0000 */
[----:B------:R-:W-:Y:S01]  /*1a8a0*/  @!PT LDS RZ, [RZ] ;  /* 0x00000000fffff984 */ /* 0x000fe20000000800 */
[----:B------:R-:W-:Y:S01]  /*1a8b0*/  @!PT LDS RZ, [RZ] ;  /* 0x00000000fffff984 */ /* 0x000fe20000000800 */
[----:B------:R-:W-:Y:S01]  /*1a8c0*/  @!PT LDS RZ, [RZ] ;  /* 0x00000000fffff984 */ /* 0x000fe20000000800 */
[----:B------:R2:W-:Y:S01]  /*1a8d0*/  @!P1 LDGSTS.E.BYPASS.LTC128B.128 [R228+0xa000], desc[UR32][R4.64] ;  /* 0x0a00000004e49fae */ /* 0x0005e2000b981a20 */
[----:B------:R-:W-:Y:S02]  /*1a8e0*/  IADD3.X R3, PT, PT, R10, R5, RZ, P0, !PT ;  /* 0x000000050a037210 */ /* 0x000fe400007fe4ff */
[----:B------:R-:W-:Y:S02]  /*1a8f0*/  @!P1 R2UR UR29, R15 ;  /* 0x000000000f1d92ca */ /* 0x000fe400000e0000 */
[-C--:B------:R-:W-:Y:S02]  /*1a900*/  IADD3 R6, P0, PT, R2, R11.reuse, RZ ;  /* 0x0000000b02067210 */ /* 0x080fe40007f1e0ff */
[----:B------:R-:W-:Y:S01]  /*1a910*/  @!P1 R2UR UR26, R14 ;  /* 0x000000000e1a92ca */ /* 0x000fe200000e0000 */
[----:B------:R-:W-:Y:S01]  /*1a920*/  @P1 STS.128 [R228+0xa000], RZ ;  /* 0x00a000ffe4001388 */ /* 0x000fe20000000c00 */
[-C--:B------:R-:W-:Y:S02]  /*1a930*/  IADD3.X R7, PT, PT, R3, R10.reuse, RZ, P0, !PT ;  /* 0x0000000a03077210 */ /* 0x080fe400007fe4ff */
[----:B------:R-:W-:Y:S02]  /*1a940*/  @!P1 R2UR UR27, R15 ;  /* 0x000000000f1b92ca */ /* 0x000fe400000e0000 */
[-C--:B------:R-:W-:Y:S02]  /*1a950*/  IADD3 R8, P0, PT, R6, R11.reuse, RZ ;  /* 0x0000000b06087210 */ /* 0x080fe40007f1e0ff */
[C---:B------:R-:W-:Y:S01]  /*1a960*/  @!P1 R2UR UR24, R14.reuse ;  /* 0x000000000e1892ca */ /* 0x040fe200000e0000 */
[----:B------:R-:W-:Y:S01]  /*1a970*/  @!PT LDS RZ, [RZ] ;  /* 0x00000000fffff984 */ /* 0x000fe20000000800 */
[----:B------:R-:W-:Y:S01]  /*1a980*/  @!PT LDS RZ, [RZ] ;  /* 0x00000000fffff984 */ /* 0x000fe20000000800 */
[----:B------:R-:W-:Y:S01]  /*1a990*/  @!PT LDS RZ, [RZ] ;  /* 0x00000000fffff984 */ /* 0x000fe20000000800 */
[----:B------:R3:W-:Y:S01]  /*1a9a0*/  @!P1 LDGSTS.E.BYPASS.LTC128B.128 [R228+0xa800], desc[UR30][R2.64] ;  /* 0x0a80000002e49fae */ /* 0x0007e2000b981a1e */
[-C--:B------:R-:W-:Y:S02]  /*1a9b0*/  IADD3.X R9, PT, PT, R7, R10.reuse, RZ, P0, !PT ;  /* 0x0000000a07097210 */ /* 0x080fe400007fe4ff */
[C---:B------:R-:W-:Y:S02]  /*1a9c0*/  @!P1 R2UR UR25, R15.reuse ;  /* 0x000000000f1992ca */ /* 0x040fe400000e0000 */
[C---:B------:R-:W-:Y:S02]  /*1a9d0*/  @!P1 R2UR UR22, R14.reuse ;  /* 0x000000000e1692ca */ /* 0x040fe400000e0000 */
[C---:B------:R-:W-:Y:S01]  /*1a9e0*/  @!P1 R2UR UR23, R15.reuse ;  /* 0x000000000f1792ca */ /* 0x040fe200000e0000 */
[----:B------:R-:W-:Y:S01]  /*1a9f0*/  @P1 STS.128 [R228+0xa800], RZ ;  /* 0x00a800ffe4001388 */ /* 0x000fe20000000c00 */
[----:B------:R-:W-:Y:S02]  /*1aa00*/  @!P1 R2UR UR20, R14 ;  /* 0x000000000e1492ca */ /* 0x000fe400000e0000 */
[-C--:B--2---:R-:W-:Y:S02]  /*1aa10*/  IADD3 R4, P0, PT, R8, R11.reuse, RZ ;  /* 0x0000000b08047210 */ /* 0x084fe40007f1e0ff */
[----:B------:R-:W-:Y:S02]  /*1aa20*/  @!P1 R2UR UR21, R15 ;  /* 0x000000000f1592ca */ /* 0x000fe400000e0000 */
[-C--:B------:R-:W-:Y:S01]  /*1aa30*/  IADD3.X R5, PT, PT, R9, R10.reuse, RZ, P0, !PT ;  /* 0x0000000a09057210 */ /* 0x080fe200007fe4ff */
[----:B------:R-:W-:Y:S01]  /*1aa40*/  @!PT LDS RZ, [RZ] ;  /* 0x00000000fffff984 */ /* 0x000fe20000000800 */
[----:B------:R-:W-:Y:S01]  /*1aa50*/  @!PT LDS RZ, [RZ] ;  /* 0x00000000fffff984 */ /* 0x000fe20000000800 */
[----:B------:R-:W-:Y:S01]  /*1aa60*/  @!PT LDS RZ, [RZ] ;  /* 0x00000000fffff984 */ /* 0x000fe20000000800 */
[----:B------:R-:W-:Y:S01]  /*1aa70*/  @!P1 LDGSTS.E.BYPASS.LTC128B.128 [R228+0xb000], desc[UR28][R6.64] ;  /* 0x0b00000006e49fae */ /* 0x000fe2000b981a1c */
[C---:B------:R-:W-:Y:S02]  /*1aa80*/  @!P1 R2UR UR18, R14.reuse ;  /* 0x000000000e1292ca */ /* 0x040fe400000e0000 */
[C---:B------:R-:W-:Y:S02]  /*1aa90*/  @!P1 R2UR UR19, R15.reuse ;  /* 0x000000000f1392ca */ /* 0x040fe400000e0000 */
[C---:B------:R-:W-:Y:S02]  /*1aaa0*/  @!P1 R2UR UR16, R14.reuse ;  /* 0x000000000e1092ca */ /* 0x040fe400000e0000 */
[C---:B------:R-:W-:Y:S01]  /*1aab0*/  @!P1 R2UR UR17, R15.reuse ;  /* 0x000000000f1192ca */ /* 0x040fe200000e0000 */
[----:B------:R-:W-:Y:S01]  /*1aac0*/  @P1 STS.128 [R228+0xb000], RZ ;  /* 0x00b000ffe4001388 */ /* 0x000fe20000000c00 */
[----:B------:R-:W-:Y:S02]  /*1aad0*/  @!P1 R2UR UR14, R14 ;  /* 0x000000000e0e92ca */ /* 0x000fe400000e0000 */
[-C--:B---3--:R-:W-:Y:S02]  /*1aae0*/  IADD3 R2, P0, PT, R4, R11.reuse, RZ ;  /* 0x0000000b04027210 */ /* 0x088fe40007f1e0ff */
[----:B------:R-:W-:Y:S02]  /*1aaf0*/  @!P1 R2UR UR15, R15 ;  /* 0x000000000f0f92ca */ /* 0x000fe400000e0000 */
[-C--:B------:R-:W-:Y:S01]  /*1ab00*/  IADD3.X R3, PT, PT, R5, R10.reuse, RZ, P0, !PT ;  /* 0x0000000a05037210 */ /* 0x080fe200007fe4ff */
[----:B------:R-:W-:Y:S01]  /*1ab10*/  @!PT LDS RZ, [RZ] ;  /* 0x00000000fffff984 */ /* 0x000fe20000000800 */
[----:B------:R-:W-:Y:S01]  /*1ab20*/  @!PT LDS RZ, [RZ] ;  /* 0x00000000fffff984 */ /* 0x000fe20000000800 */
[----:B------:R-:W-:Y:S01]  /*1ab30*/  @!PT LDS RZ, [RZ] ;  /* 0x00000000fffff984 */ /* 0x000fe20000000800 */
[----:B------:R2:W-:Y:S01]  /*1ab40*/  @!P1 LDGSTS.E.BYPASS.LTC128B.128 [R228+0xb800], desc[UR26][R8.64] ;  /* 0x0b80000008e49fae */ /* 0x0005e2000b981a1a */
[C---:B------:R-:W-:Y:S02]  /*1ab50*/  @!P1 R2UR UR12, R14.reuse ;  /* 0x000000000e0c92ca */ /* 0x040fe400000e0000 */
[C---:B------:R-:W-:Y:S02]  /*1ab60*/  @!P1 R2UR UR13, R15.reuse ;  /* 0x000000000f0d92ca */ /* 0x040fe400000e0000 */
[C---:B------:R-:W-:Y:S02]  /*1ab70*/  @!P1 R2UR UR40, R14.reuse ;  /* 0x000000000e2892ca */ /* 0x040fe400000e0000 */
[C---:B------:R-:W-:Y:S01]  /*1ab80*/  @!P1 R2UR UR41, R15.reuse ;  /* 0x000000000f2992ca */ /* 0x040fe200000e0000 */
[----:B------:R-:W-:Y:S01]  /*1ab90*/  @P1 STS.128 [R228+0xb800], RZ ;  /* 0x00b800ffe4001388 */ /* 0x000fe20000000c00 */
[C---:B------:R-:W-:Y:S02]  /*1aba0*/  @!P1 R2UR UR38, R14.reuse ;  /* 0x000000000e2692ca */ /* 0x040fe400000e0000 */
[C---:B------:R-:W-:Y:S02]  /*1abb0*/  @!P1 R2UR UR39, R15.reuse ;  /* 0x000000000f2792ca */ /* 0x040fe400000e0000 */
[C---:B------:R-:W-:Y:S02]  /*1abc0*/  @!P1 R2UR UR36, R14.reuse ;  /* 0x000000000e2492ca */ /* 0x040fe400000e0000 */
[C---:B------:R-:W-:Y:S01]  /*1abd0*/  @!P1 R2UR UR37, R15.reuse ;  /* 0x000000000f2592ca */ /* 0x040fe200000e0000 */
[----:B------:R-:W-:Y:S01]  /*1abe0*/  @!PT LDS RZ, [RZ] ;  /* 0x00000000fffff984 */ /* 0x000fe20000000800 */
[----:B------:R-:W-:Y:S01]  /*1abf0*/  @!PT LDS RZ, [RZ] ;  /* 0x00000000fffff984 */ /* 0x000fe20000000800 */
[----:B------:R-:W-:Y:S01]  /*1ac00*/  @!PT LDS RZ, [RZ] ;  /* 0x00000000fffff984 */ /* 0x000fe20000000800 */
[----:B------:R3:W-:Y:S01]  /*1ac10*/  @!P1 LDGSTS.E.BYPASS.LTC128B.128 [R228+0xc000], desc[UR24][R4.64] ;  /* 0x0c00000004e49fae */ /* 0x0007e2000b981a18 */
[C---:B------:R-:W-:Y:S02]  /*1ac20*/  @!P1 R2UR UR34, R14.reuse ;  /* 0x000000000e2292ca */ /* 0x040fe400000e0000 */
[C---:B------:R-:W-:Y:S02]  /*1ac30*/  @!P1 R2UR UR35, R15.reuse ;  /* 0x000000000f2392ca */ /* 0x040fe400000e0000 */
[----:B------:R-:W-:Y:S02]  /*1ac40*/  @!P1 R2UR UR10, R14 ;  /* 0x000000000e0a92ca */ /* 0x000fe400000e0000 */
[----:B------:R-:W-:Y:S01]  /*1ac50*/  @!P1 R2UR UR11, R15 ;  /* 0x000000000f0b92ca */ /* 0x000fe200000e0000 */
[----:B------:R-:W-:Y:S01]  /*1ac60*/  @P1 STS.128 [R228+0xc000], RZ ;  /* 0x00c000ffe4001388 */ /* 0x000fe20000000c00 */
[----:B------:R-:W-:Y:S02]  /*1ac70*/  IADD3 R208, PT, PT, R0, UR8, RZ ;  /* 0x0000000800d07c10 */ /* 0x000fe4000fffe0ff */
[-C--:B--2---:R-:W-:Y:S04]  /*1ac80*/  IADD3 R8, P0, PT, R2, R11.reuse, RZ ;  /* 0x0000000b02087210 */ /* 0x084fe80007f1e0ff */
[-C--:B------:R-:W-:Y:S01]  /*1ac90*/  IADD3.X R9, PT, PT, R3, R10.reuse, RZ, P0, !PT ;  /* 0x0000000a03097210 */ /* 0x080fe200007fe4ff */
[----:B------:R-:W-:Y:S01]  /*1aca0*/  @!PT LDS RZ, [RZ] ;  /* 0x00000000fffff984 */ /* 0x000fe20000000800 */
[----:B------:R-:W-:Y:S01]  /*1acb0*/  @!PT LDS RZ, [RZ] ;  /* 0x00000000fffff984 */ /* 0x000fe20000000800 */
[----:B------:R-:W-:Y:S01]  /*1acc0*/  @!PT LDS RZ, [RZ] ;  /* 0x00000000fffff984 */ /* 0x000fe20000000800 */
[----:B------:R2:W-:Y:S01]  /*1acd0*/  @!P1 LDGSTS.E.BYPASS.LTC128B.128 [R228+0xc800], desc[UR22][R2.64] ;  /* 0x0c80000002e49fae */ /* 0x0005e2000b981a16 */
[-C--:B------:R-:W-:Y:S04]  /*1ace0*/  IADD3 R6, P0, PT, R8, R11.reuse, RZ ;  /* 0x0000000b08067210 */ /* 0x080fe80007f1e0ff */
[-C--:B------:R-:W-:Y:S03]  /*1acf0*/  IADD3.X R7, PT, PT, R9, R10.reuse, RZ, P0, !PT ;  /* 0x0000000a09077210 */ /* 0x080fe600007fe4ff */
[----:B------:R-:W-:Y:S01]  /*1ad00*/  @P1 STS.128 [R228+0xc800], RZ ;  /* 0x00c800ffe4001388 */ /* 0x000fe20000000c00 */
[-C--:B---3--:R-:W-:Y:S04]  /*1ad10*/  IADD3 R4, P0, PT, R6, R11.reuse, RZ ;  /* 0x0000000b06047210 */ /* 0x088fe80007f1e0ff */
[-C--:B------:R-:W-:Y:S03]  /*1ad20*/  IADD3.X R5, PT, PT, R7, R10.reuse, RZ, P0, !PT ;  /* 0x0000000a07057210 */ /* 0x080fe600007fe4ff */
[----:B------:R-:W-:Y:S01]  /*1ad30*/  @!PT LDS RZ, [RZ] ;  /* 0x00000000fffff984 */ /* 0x000fe20000000800 */
[----:B------:R-:W-:Y:S01]  /*1ad40*/  @!PT LDS RZ, [RZ] ;  /* 0x00000000fffff984 */ /* 0x000fe20000000800 */
[----:B------:R-:W-:Y:S01]  /*1ad50*/  @!PT LDS RZ, [RZ] ;  /* 0x00000000fffff984 */ /* 0x000fe20000000800 */
[----:B------:R-:W-:Y:S08]  /*1ad60*/  @!P1 LDGSTS.E.BYPASS.LTC128B.128 [R228+0xd000], desc[UR20][R8.64] ;  /* 0x0d00000008e49fae */ /* 0x000ff0000b981a14 */
[----:B------:R-:W-:Y:S01]  /*1ad70*/  @P1 STS.128 [R228+0xd000], RZ ;  /* 0x00d000ffe4001388 */ /* 0x000fe20000000c00 */
[-C--:B--2---:R-:W-:Y:S04]  /*1ad80*/  IADD3 R2, P0, PT, R4, R11.reuse, RZ ;  /* 0x0000000b04027210 */ /* 0x084fe80007f1e0ff */
[-C--:B------:R-:W-:Y:S03]  /*1ad90*/  IADD3.X R3, PT, PT, R5, R10.reuse, RZ, P0, !PT ;  /* 0x0000000a05037210 */ /* 0x080fe600007fe4ff */
        /* <DEDUP_REMOVED lines=9> */
[----:B------:R-:W-:Y:S01]  /*1ae30*/  @P1 STS.128 [R228+0xe000], RZ ;  /* 0x00e000ffe4001388 */ /* 0x000fe20000000c00 */
[-C--:B--2---:R-:W-:Y:S04]  /*1ae40*/  IADD3 R6, P0, PT, R2, R11.reuse, RZ ;  /* 0x0000000b02067210 */ /* 0x084fe80007f1e0ff */
[-C--:B------:R-:W-:Y:S03]  /*1ae50*/  IADD3.X R7, PT, PT, R3, R10.reuse, RZ, P0, !PT ;  /* 0x0000000a03077210 */ /* 0x080fe600007fe4ff */
[----:B------:R-:W-:Y:S01]  /*1ae60*/  @!PT LDS RZ, [RZ] ;  /* 0x00000000fffff984 */ /* 0x000fe20000000800 */
[----:B------:R-:W-:Y:S01]  /*1ae70*/  @!PT LDS RZ, [RZ] ;  /* 0x00000000fffff984 */ /* 0x000fe20000000800 */
[----:B------:R-:W-:Y:S01]  /*1ae80*/  @!PT LDS RZ, [RZ] ;  /* 0x00000000fffff984 */ /* 0x000fe20000000800 */
[----:B------:R2:W-:Y:S01]  /*1ae90*/  @!P1 LDGSTS.E.BYPASS.LTC128B.128 [R228+0xe800], desc[UR14][R2.64] ;  /* 0x0e80000002e49fae */ /* 0x0005e2000b981a0e */
[-C--:B------:R-:W-:Y:S04]  /*1aea0*/  IADD3 R8, P0, PT, R6, R11.reuse, RZ ;  /* 0x0000000b06087210 */ /* 0x080fe80007f1e0ff */
[-C--:B------:R-:W-:Y:S03]  /*1aeb0*/  IADD3.X R9, PT, PT, R7, R10.reuse, RZ, P0, !PT ;  /* 0x0000000a07097210 */ /* 0x080fe600007fe4ff */
[----:B------:R-:W-:Y:S01]  /*1aec0*/  @P1 STS.128 [R228+0xe800], RZ ;  /* 0x00e800ffe4001388 */ /* 0x000fe20000000c00 */
[----:B---3--:R-:W-:Y:S04]  /*1aed0*/  IADD3 R4, P0, PT, R8, R11, RZ ;  /* 0x0000000b08047210 */ /* 0x008fe80007f1e0ff */
[----:B------:R-:W-:Y:S03]  /*1aee0*/  IADD3.X R5, PT, PT, R9, R10, RZ, P0, !PT ;  /* 0x0000000a09057210 */ /* 0x000fe600007fe4ff */
[----:B------:R-:W-:Y:S01]  /*1aef0*/  @!PT LDS RZ, [RZ] ;  /* 0x00000000fffff984 */ /* 0x000fe20000000800 */
[----:B------:R-:W-:Y:S01]  /*1af00*/  @!PT LDS RZ, [RZ] ;  /* 0x00000000fffff984 */ /* 0x000fe20000000800 */
[----:B------:R-:W-:Y:S01]  /*1af10*/  @!PT LDS RZ, [RZ] ;  /* 0x00000000fffff984 */ /* 0x000fe20000000800 */
[----:B------:R3:W-:Y:S08]  /*1af20*/  @!P1 LDGSTS.E.BYPASS.LTC128B.128 [R228+0xf000], desc[UR12][R6.64] ;  /* 0x0f00000006e49fae */ /* 0x0007f0000b981a0c */
[----:B------:R-:W-:Y:S01]  /*1af30*/  @P1 STS.128 [R228+0xf000], RZ ;  /* 0x00f000ffe4001388 */ /* 0x000fe20000000c00 */
[----:B--2---:R-:W-:Y:S02]  /*1af40*/  LOP3.LUT R2, R223, 0x8, RZ, 0xc0, !PT ;  /* 0x00000008df027812 */ /* 0x004fe400078ec0ff */
[--C-:B------:R-:W-:Y:S02]  /*1af50*/  LOP3.LUT R3, R224, 0x200, R225.reuse, 0xf8, !PT ;  /* 0x00000200e0037812 */ /* 0x100fe400078ef8e1 */
[----:B------:R-:W-:Y:S03]  /*1af60*/  LOP3.LUT R2, R2, 0x1c0, R225, 0xf8, !PT ;  /* 0x000001c002027812 */ /* 0x000fe600078ef8e1 */
[----:B------:R-:W-:Y:S01]  /*1af70*/  @!PT LDS RZ, [RZ] ;  /* 0x00000000fffff984 */ /* 0x000fe20000000800 */
[----:B------:R-:W-:Y:S01]  /*1af80*/  @!PT LDS RZ, [RZ] ;  /* 0x00000000fffff984 */ /* 0x000fe20000000800 */
[----:B------:R-:W-:Y:S01]  /*1af90*/  @!PT LDS RZ, [RZ] ;  /* 0x00000000fffff984 */ /* 0x000fe20000000800 */
[----:B------:R-:W-:Y:S01]  /*1afa0*/  @!P1 LDGSTS.E.BYPASS.LTC128B.128 [R228+0xf800], desc[UR40][R8.64] ;  /* 0x0f80000008e49fae */ /* 0x000fe2000b981a28 */
[----:B------:R-:W-:Y:S04]  /*1afb0*/  LOP3.LUT R221, R2, R222, RZ, 0x3c, !PT ;  /* 0x000000de02dd7212 */ /* 0x000fe800078e3cff */
[----:B------:R-:W-:Y:S03]  /*1afc0*/  LOP3.LUT R2, R3, R221, RZ, 0xfc, !PT ;  /* 0x000000dd03027212 */ /* 0x000fe600078efcff */
[----:B------:R-:W-:Y:S01]  /*1afd0*/  @P1 STS.128 [R228+0xf800], RZ ;  /* 0x00f800ffe4001388 */ /* 0x000fe20000000c00 */
[-C--:B---3--:R-:W-:Y:S02]  /*1afe0*/  IADD3 R6, P0, PT, R4, R11.reuse, RZ ;  /* 0x0000000b04067210 */ /* 0x088fe40007f1e0ff */
[----:B------:R-:W-:Y:S02]  /*1aff0*/  LEA R3, R2, UR8, 0x1 ;  /* 0x0000000802037c11 */ /* 0x000fe4000f8e08ff */
[-C--:B------:R-:W-:Y:S03]  /*1b000*/  IADD3.X R7, PT, PT, R5, R10.reuse, RZ, P0, !PT ;  /* 0x0000000a05077210 */ /* 0x080fe600007fe4ff */
[----:B------:R-:W-:Y:S01]  /*1b010*/  @!PT LDS RZ, [RZ] ;  /* 0x00000000fffff984 */ /* 0x000fe20000000800 */
[----:B------:R-:W-:Y:S01]  /*1b020*/  @!PT LDS RZ, [RZ] ;  /* 0x00000000fffff984 */ /* 0x000fe20000000800 */
[----:B------:R-:W-:Y:S01]  /*1b030*/  @!PT LDS RZ, [RZ] ;  /* 0x00000000fffff984 */ /* 0x000fe20000000800 */
[----:B------:R2:W-:Y:S01]  /*1b040*/  @!P1 LDGSTS.E.BYPASS.LTC128B.128 [R228+0x10000], desc[UR38][R4.64] ;  /* 0x1000000004e49fae */ /* 0x0005e2000b981a26 */
[----:B------:R-:W-:Y:S04]  /*1b050*/  MOV R2, 0x40 ;  /* 0x0000004000027802 */ /* 0x000fe80000000f00 */
[----:B------:R-:W-:Y:S03]  /*1b060*/  SEL R2, R2, 0xffffffc0, !P2 ;  /* 0xffffffc002027807 */ /* 0x000fe60005000000 */
[----:B------:R-:W-:Y:S08]  /*1b070*/  @P1 STS.128 [R228+0x10000], RZ ;  /* 0x010000ffe4001388 */ /* 0x000ff00000000c00 */
[----:B------:R-:W-:Y:S01]  /*1b080*/  @!PT LDS RZ, [RZ] ;  /* 0x00000000fffff984 */ /* 0x000fe20000000800 */
[----:B------:R-:W-:Y:S01]  /*1b090*/  @!PT LDS RZ, [RZ] ;  /* 0x00000000fffff984 */ /* 0x000fe20000000800 */
[----:B------:R-:W-:Y:S01]  /*1b0a0*/  @!PT LDS RZ, [RZ] ;  /* 0x00000000fffff984 */ /* 0x000fe20000000800 */
[----:B------:R-:W-:Y:S08]  /*1b0b0*/  @!P1 LDGSTS.E.BYPASS.LTC128B.128 [R228+0x10800], desc[UR36][R6.64] ;  /* 0x1080000006e49fae */ /* 0x000ff0000b981a24 */
[----:B------:R-:W-:Y:S01]  /*1b0c0*/  @P1 STS.128 [R228+0x10800], RZ ;  /* 0x010800ffe4001388 */ /* 0x000fe20000000c00 */
[-C--:B--2---:R-:W-:Y:S04]  /*1b0d0*/  IADD3 R4, P0, PT, R6, R11.reuse, RZ ;  /* 0x0000000b06047210 */ /* 0x084fe80007f1e0ff */
[-C--:B------:R-:W-:Y:S02]  /*1b0e0*/  IADD3.X R5, PT, PT, R7, R10.reuse, RZ, P0, !PT ;  /* 0x0000000a07057210 */ /* 0x080fe400007fe4ff */
[----:B------:R-:W-:Y:S03]  /*1b0f0*/  @!P1 IADD3 R8, P0, PT, R4, R11, RZ ;  /* 0x0000000b04089210 */ /* 0x000fe60007f1e0ff */
[----:B------:R-:W-:Y:S01]  /*1b100*/  @!PT LDS RZ, [RZ] ;  /* 0x00000000fffff984 */ /* 0x000fe20000000800 */
[----:B------:R-:W-:Y:S01]  /*1b110*/  @!PT LDS RZ, [RZ] ;  /* 0x00000000fffff984 */ /* 0x000fe20000000800 */
[----:B------:R-:W-:Y:S01]  /*1b120*/  @!PT LDS RZ, [RZ] ;  /* 0x00000000fffff984 */ /* 0x000fe20000000800 */
[----:B------:R-:W-:Y:S01]  /*1b130*/  @!P1 LDGSTS.E.BYPASS.LTC128B.128 [R228+0x11000], desc[UR34][R4.64] ;  /* 0x1100000004e49fae */ /* 0x000fe2000b981a22 */
[----:B------:R-:W-:Y:S02]  /*1b140*/  @!P1 IADD3.X R9, PT, PT, R5, R10, RZ, P0, !PT ;  /* 0x0000000a05099210 */ /* 0x000fe400007fe4ff */
[----:B------:R-:W-:Y:S04]  /*1b150*/  LOP3.LUT P0, RZ, R226, 0x2, RZ, 0xc0, !PT ;  /* 0x00000002e2ff7812 */ /* 0x000fe8000780c0ff */
[----:B------:R-:W-:Y:S01]  /*1b160*/  SEL R220, R220, 0xffffffe0, !P0 ;  /* 0xffffffe0dcdc7807 */ /* 0x000fe20004000000 */
[----:B------:R-:W-:Y:S03]  /*1b170*/  @P1 STS.128 [R228+0x11000], RZ ;  /* 0x011000ffe4001388 */ /* 0x000fe60000000c00 */
[C---:B------:R-:W-:Y:S05]  /*1b180*/  IADD3 R172, PT, PT, R3.reuse, R220, RZ ;  /* 0x000000dc03ac7210 */ /* 0x040fea0007ffe0ff */
[----:B------:R-:W-:Y:S01]  /*1b190*/  @!PT LDS RZ, [RZ] ;  /* 0x00000000fffff984 */ /* 0x000fe20000000800 */
[----:B------:R-:W-:Y:S01]  /*1b1a0*/  @!PT LDS RZ, [RZ] ;  /* 0x00000000fffff984 */ /* 0x000fe20000000800 */
[----:B------:R-:W-:Y:S01]  /*1b1b0*/  @!PT LDS RZ, [RZ] ;  /* 0x00000000fffff984 */ /* 0x000fe20000000800 */
[----:B------:R2:W-:Y:S08]  /*1b1c0*/  @!P1 LDGSTS.E.BYPASS.LTC128B.128 [R228+0x11800], desc[UR10][R8.64] ;  /* 0x1180000008e49fae */ /* 0x0005f0000b981a0a */
[----:B------:R-:W-:Y:S08]  /*1b1d0*/  @P1 STS.128 [R228+0x11800], RZ ;  /* 0x011800ffe4001388 */ /* 0x000ff00000000c00 */
[----:B------:R3:W-:Y:S08]  /*1b1e0*/  LDSM.16.M88.4 R128, [R3] ;  /* 0x000000000380783b */ /* 0x0007f00000000200 */
[----:B------:R-:W-:Y:S08]  /*1b1f0*/  LDSM.16.M88.4 R16, [R0+UR8+0x2800] ;  /* 0x002800080010783b */ /* 0x000ff00008000200 */
[----:B--2---:R-:W2:Y:S01]  /*1b200*/  LDSM.16.M88.4 R8, [R0+UR8+0x2000] ;  /* 0x002000080008783b */ /* 0x004ea20008000200 */
[-C--:B---3--:R-:W-:Y:S07]  /*1b210*/  IADD3 R3, PT, PT, R3, R2.reuse, RZ ;  /* 0x0000000203037210 */ /* 0x088fee0007ffe0ff */
[----:B------:R-:W3:Y:S01]  /*1b220*/  LDSM.16.M88.4 R24, [R0+UR8+0x3000] ;  /* 0x003000080018783b */ /* 0x000ee20008000200 */
[C---:B------:R-:W-:Y:S07]  /*1b230*/  IADD3 R2, PT, PT, R208.reuse, R2, RZ ;  /* 0x00000002d0027210 */ /* 0x040fee0007ffe0ff */
[----:B------:R-:W4:Y:S08]  /*1b240*/  LDSM.16.M88.4 R32, [R0+UR8+0x3800] ;  /* 0x003800080020783b */ /* 0x000f300008000200 */
[----:B------:R-:W1:Y:S08]  /*1b250*/  LDSM.16.M88.4 R40, [R0+UR8+0x4000] ;  /* 0x004000080028783b */ /* 0x000e700008000200 */
[----:B------:R-:W1:Y:S01]  /*1b260*/  LDSM.16.M88.4 R48, [R0+UR8+0x4800] ;  /* 0x004800080030783b */ /* 0x000e620008000200 */
[C---:B--2---:R-:W-:Y:S07]  /*1b270*/  HMMA.16816.F32.BF16 R4, R128.reuse, R8, RZ ;  /* 0x000000088004723c */ /* 0x044fee00000418ff */
[----:B------:R-:W2:Y:S01]  /*1b280*/  LDSM.16.M88.4 R56, [R0+UR8+0x5000] ;  /* 0x005000080038783b */ /* 0x000ea20008000200 */
[C---:B------:R-:W-:Y:S07]  /*1b290*/  HMMA.16816.F32.BF16 R8, R128.reuse, R10, RZ ;  /* 0x0000000a8008723c */ /* 0x040fee00000418ff */
[----:B------:R-:W2:Y:S01]  /*1b2a0*/  LDSM.16.M88.4 R64, [R0+UR8+0x5800] ;  /* 0x005800080040783b */ /* 0x000ea20008000200 */
[C---:B------:R-:W-:Y:S07]  /*1b2b0*/  HMMA.16816.F32.BF16 R12, R128.reuse, R16, RZ ;  /* 0x00000010800c723c */ /* 0x040fee00000418ff */
[----:B------:R-:W2:Y:S01]  /*1b2c0*/  LDSM.16.M88.4 R72, [R0+UR8+0x6000] ;  /* 0x006000080048783b */ /* 0x000ea20008000200 */
[C---:B------:R-:W-:Y:S07]  /*1b2d0*/  HMMA.16816.F32.BF16 R16, R128.reuse, R18, RZ ;  /* 0x000000128010723c */ /* 0x040fee00000418ff */
[----:B------:R-:W2:Y:S01]  /*1b2e0*/  LDSM.16.M88.4 R80, [R0+UR8+0x6800] ;  /* 0x006800080050783b */ /* 0x000ea20008000200 */
[C---:B---3--:R-:W-:Y:S07]  /*1b2f0*/  HMMA.16816.F32.BF16 R20, R128.reuse, R24, RZ ;  /* 0x000000188014723c */ /* 0x048fee00000418ff */
[----:B------:R-:W3:Y:S01]  /*1b300*/  LDSM.16.M88.4 R88, [R0+UR8+0x7000] ;  /* 0x007000080058783b */ /* 0x000ee20008000200 */
[C---:B------:R-:W-:Y:S07]  /*1b310*/  HMMA.16816.F32.BF16 R24, R128.reuse, R26, RZ ;  /* 0x0000001a8018723c */ /* 0x040fee00000418ff */
[----:B------:R-:W3:Y:S01]  /*1b320*/  LDSM.16.M88.4 R96, [R0+UR8+0x7800] ;  /* 0x007800080060783b */ /* 0x000ee20008000200 */
[C---:B----4-:R-:W-:Y:S07]  /*1b330*/  HMMA.16816.F32.BF16 R28, R128.reuse, R32, RZ ;  /* 0x00000020801c723c */ /* 0x050fee00000418ff */
[----:B------:R-:W4:Y:S01]  /*1b340*/  LDSM.16.M88.4 R104, [R0+UR8+0x8000] ;  /* 0x008000080068783b */ /* 0x000f220008000200 */
[C---:B------:R-:W-:Y:S07]  /*1b350*/  HMMA.16816.F32.BF16 R32, R128.reuse, R34, RZ ;  /* 0x000000228020723c */ /* 0x040fee00000418ff */
[----:B------:R-:W4:Y:S01]  /*1b360*/  LDSM.16.M88.4 R112, [R0+UR8+0x8800] ;  /* 0x008800080070783b */ /* 0x000f220008000200 */
[C---:B-1----:R-:W-:Y:S07]  /*1b370*/  HMMA.16816.F32.BF16 R36, R128.reuse, R40, RZ ;  /* 0x000000288024723c */ /* 0x042fee00000418ff */
[----:B------:R-:W1:Y:S01]  /*1b380*/  LDSM.16.M88.4 R120, [R0+UR8+0x9000] ;  /* 0x009000080078783b */ /* 0x000e620008000200 */
[C---:B------:R-:W-:Y:S07]  /*1b390*/  HMMA.16816.F32.BF16 R40, R128.reuse, R42, RZ ;  /* 0x0000002a8028723c */ /* 0x040fee00000418ff */
[----:B------:R3:W1:Y:S01]  /*1b3a0*/  LDSM.16.M88.4 R168, [R0+UR8+0x9800] ;  /* 0x0098000800a8783b */ /* 0x0006620008000200 */
[C---:B------:R-:W-:Y:S07]  /*1b3b0*/  HMMA.16816.F32.BF16 R44, R128.reuse, R48, RZ ;  /* 0x00000030802c723c */ /* 0x040fee00000418ff */
[----:B------:R-:W-:Y:S01]  /*1b3c0*/  LDSM.16.M88.4 R172, [R172] ;  /* 0x00000000acac783b */ /* 0x000fe20000000200 */
[C---:B------:R-:W-:Y:S07]  /*1b3d0*/  HMMA.16816.F32.BF16 R48, R128.reuse, R50, RZ ;  /* 0x000000328030723c */ /* 0x040fee00000418ff */
[----:B------:R-:W0:Y:S08]  /*1b3e0*/  LDGDEPBAR ;  /* 0x00000000000079af */ /* 0x000e300000000000 */
[----:B------:R-:W4:Y:S01]  /*1b3f0*/  LD.E R227, desc[UR4][R134.64+0x18c] ;  /* 0x00018c0486e37980 */ /* 0x000f22000c101900 */
[C---:B--2---:R-:W-:Y:S01]  /*1b400*/  HMMA.16816.F32.BF16 R52, R128.reuse, R56, RZ ;  /* 0x000000388034723c */ /* 0x044fe200000418ff */
[----:B---3--:R-:W-:Y:S02]  /*1b410*/  IADD3 R0, PT, PT, R208, R220, RZ ;  /* 0x000000dcd0007210 */ /* 0x008fe40007ffe0ff */
[----:B------:R-:W-:Y:S05]  /*1b420*/  LDSM.16.M88.4 R212, [R2+0x3800] ;  /* 0x0038000002d4783b */ /* 0x000fea0000000200 */
[C---:B------:R-:W-:Y:S03]  /*1b430*/  HMMA.16816.F32.BF16 R56, R128.reuse, R58, RZ ;  /* 0x0000003a8038723c */ /* 0x040fe600000418ff */
[----:B------:R-:W2:Y:S05]  /*1b440*/  LDSM.16.M88.4 R176, [R0+0x2000] ;  /* 0x0020000000b0783b */ /* 0x000eaa0000000200 */
[C---:B------:R-:W-:Y:S03]  /*1b450*/  HMMA.16816.F32.BF16 R60, R128.reuse, R64, RZ ;  /* 0x00000040803c723c */ /* 0x040fe600000418ff */
[----:B------:R-:W3:Y:S05]  /*1b460*/  LDSM.16.M88.4 R180, [R0+0x2800] ;  /* 0x0028000000b4783b */ /* 0x000eea0000000200 */
        /* <DEDUP_REMOVED lines=13> */
[----:B------:R-:W-:Y:S05]  /*1b540*/  LDSM.16.M88.4 R208, [R2+0x3000] ;  /* 0x0030000002d0783b */ /* 0x000fea0000000200 */
[C---:B------:R-:W-:Y:S03]  /*1b550*/  HMMA.16816.F32.BF16 R92, R128.reuse, R96, RZ ;  /* 0x00000060805c723c */ /* 0x040fe600000418ff */
[----:B------:R-:W-:Y:S05]  /*1b560*/  LDSM.16.M88.4 R216, [R2+0x4000] ;  /* 0x0040000002d8783b */ /* 0x000fea0000000200 */
[C---:B------:R-:W-:Y:S08]  /*1b570*/  HMMA.16816.F32.BF16 R96, R128.reuse, R98, RZ ;  /* 0x000000628060723c */ /* 0x040ff000000418ff */
[C---:B----4-:R-:W-:Y:S08]  /*1b580*/  HMMA.16816.F32.BF16 R100, R128.reuse, R104, RZ ;  /* 0x000000688064723c */ /* 0x050ff000000418ff */
[C---:B------:R-:W-:Y:S08]  /*1b590*/  HMMA.16816.F32.BF16 R104, R128.reuse, R106, RZ ;  /* 0x0000006a8068723c */ /* 0x040ff000000418ff */
[C---:B------:R-:W-:Y:S08]  /*1b5a0*/  HMMA.16816.F32.BF16 R108, R128.reuse, R112, RZ ;  /* 0x00000070806c723c */ /* 0x040ff000000418ff */
[C---:B------:R-:W-:Y:S08]  /*1b5b0*/  HMMA.16816.F32.BF16 R112, R128.reuse, R114, RZ ;  /* 0x000000728070723c */ /* 0x040ff000000418ff */
[C---:B-1----:R-:W-:Y:S08]  /*1b5c0*/  HMMA.16816.F32.BF16 R116, R128.reuse, R120, RZ ;  /* 0x000000788074723c */ /* 0x042ff000000418ff */
[C---:B------:R-:W-:Y:S08]  /*1b5d0*/  HMMA.16816.F32.BF16 R120, R128.reuse, R122, RZ ;  /* 0x0000007a8078723c */ /* 0x040ff000000418ff */
[C---:B------:R-:W-:Y:S08]  /*1b5e0*/  HMMA.16816.F32.BF16 R124, R128.reuse, R168, RZ ;  /* 0x000000a8807c723c */ /* 0x040ff000000418ff */
[----:B------:R-:W-:Y:S01]  /*1b5f0*/  HMMA.16816.F32.BF16 R128, R128, R170, RZ ;  /* 0x000000aa8080723c */ /* 0x000fe200000418ff */
        /* <DEDUP_REMOVED lines=19> */
[C---:B------:R-:W-:Y:S08]  /*1b730*/  HMMA.16816.F32.BF16 R52, R172.reuse, R200, R52 ;  /* 0x000000c8ac34723c */ /* 0x040ff00000041834 */
[C---:B------:R-:W-:Y:S01]  /*1b740*/  HMMA.16816.F32.BF16 R56, R172.reuse, R202, R56 ;  /* 0x000000caac38723c */ /* 0x040fe20000041838 */
[----:B------:R-:W-:Y:S07]  /*1b750*/  LDSM.16.M88.4 R200, [R2+0x2000] ;  /* 0x0020000002c8783b */ /* 0x000fee0000000200 */
        /* <DEDUP_REMOVED lines=26> */
[----:B------:R-:W-:Y:S01]  /*1b900*/  HMMA.16816.F32.BF16 R128, R172, R178, R128 ;  /* 0x000000b2ac80723c */ /* 0x000fe20000041880 */
[----:B------:R-:W2:Y:S07]  /*1b910*/  LDSM.16.M88.4 R172, [R2+0x5800] ;  /* 0x0058000002ac783b */ /* 0x000eae0000000200 */
[C---:B------:R-:W-:Y:S01]  /*1b920*/  HMMA.16816.F32.BF16 R4, R196.reuse, R200, R4 ;  /* 0x000000c8c404723c */ /* 0x040fe20000041804 */
[----:B------:R-:W4:Y:S07]  /*1b930*/  LDSM.16.M88.4 R176, [R2+0x6000] ;  /* 0x0060000002b0783b */ /* 0x000f2e0000000200 */
        /* <DEDUP_REMOVED lines=9> */
[----:B------:R-:W-:Y:S02]  /*1b9d0*/  IADD3 R212, PT, PT, R220, R3, RZ ;  /* 0x00000003dcd47210 */ /* 0x000fe40007ffe0ff */
[----:B-----5:R-:W-:Y:S03]  /*1b9e0*/  MOV R3, R229 ;  /* 0x000000e500037202 */ /* 0x020fe60000000f00 */
[C---:B------:R-:W-:Y:S01]  /*1b9f0*/  HMMA.16816.F32.BF16 R32, R196.reuse, R214, R32 ;  /* 0x000000d6c420723c */ /* 0x040fe20000041820 */
[----:B------:R-:W-:Y:S07]  /*1ba00*/  LDSM.16.M88.4 R212, [R212] ;  /* 0x00000000d4d4783b */ /* 0x000fee0000000200 */
[C---:B------:R-:W-:Y:S08]  /*1ba10*/  HMMA.16816.F32.BF16 R36, R196.reuse, R216, R36 ;  /* 0x000000d8c424723c */ /* 0x040ff00000041824 */
[C---:B------:R-:W-:Y:S01]  /*1ba20*/  HMMA.16816.F32.BF16 R40, R196.reuse, R218, R40 ;  /* 0x000000dac428723c */ /* 0x040fe20000041828 */
[----:B------:R-:W-:Y:S07]  /*1ba30*/  LDSM.16.M88.4 R216, [R0+0x2000] ;  /* 0x0020000000d8783b */ /* 0x000fee0000000200 */
[C---:B---3--:R-:W-:Y:S08]  /*1ba40*/  HMMA.16816.F32.BF16 R44, R196.reuse, R180, R44 ;  /* 0x000000b4c42c723c */ /* 0x048ff0000004182c */
[C---:B------:R-:W-:Y:S01]  /*1ba50*/  HMMA.16816.F32.BF16 R48, R196.reuse, R182, R48 ;  /* 0x000000b6c430723c */ /* 0x040fe20000041830 */
[----:B------:R-:W3:Y:S07]  /*1ba60*/  LDSM.16.M88.4 R180, [R2+0x9800] ;  /* 0x0098000002b4783b */ /* 0x000eee0000000200 */
[C---:B-1----:R-:W-:Y:S08]  /*1ba70*/  HMMA.16816.F32.BF16 R52, R196.reuse, R168, R52 ;  /* 0x000000a8c434723c */ /* 0x042ff00000041834 */
[C---:B------:R-:W-:Y:S01]  /*1ba80*/  HMMA.16816.F32.BF16 R56, R196.reuse, R170, R56 ;  /* 0x000000aac438723c */ /* 0x040fe20000041838 */
[----:B------:R-:W1:Y:S07]  /*1ba90*/  LDSM.16.M88.4 R168, [R0+0x2800] ;  /* 0x0028000000a8783b */ /* 0x000e6e0000000200 */
[C---:B--2---:R-:W-:Y:S08]  /*1baa0*/  HMMA.16816.F32.BF16 R60, R196.reuse, R172, R60 ;  /* 0x000000acc43c723c */ /* 0x044ff0000004183c */
        /* <DEDUP_REMOVED lines=93> */
[C---:B----4-:R-:W-:Y:S08]  /*1c080*/  HMMA.16816.F32.BF16 R44, R212.reuse, R8, R44 ;  /* 0x00000008d42c723c */ /* 0x050ff0000004182c */
[----:B------:R4:W1:Y:S01]  /*1c090*/  MUFU.TANH R203, R40 ;  /* 0x0000002800cb7308 */ /* 0x0008620000002400 */
        /* <DEDUP_REMOVED lines=142> */
[----:B------:R3:W1:Y:S10]  /*1c980*/  MUFU.TANH R26, R123 ;  /* 0x0000007b001a7308 */ /* 0x0006740000002400 */
[----:B------:R-:W1:Y:S01]  /*1c990*/  MUFU.TANH R235, R55 ;  /* 0x0000003700eb7308 */ /* 0x000e620000002400 */
[-C--:B------:R-:W-:Y:S01]  /*1c9a0*/  FMUL.FTZ R124, R124, R227.reuse ;  /* 0x000000e37c7c7220 */ /* 0x080fe20000410000 */
[-C--:B------:R-:W-:Y:S01]  /*1c9b0*/  FMUL.FTZ R39, R126, R227.reuse ;  /* 0x000000e37e277220 */ /* 0x080fe20000410000 */
[-C--:B------:R-:W-:Y:S01]  /*1c9c0*/  FMUL.FTZ R40, R127, R227.reuse ;  /* 0x000000e37f287220 */ /* 0x080fe20000410000 */
[-C--:B------:R-:W-:Y:S06]  /*1c9d0*/  FMUL.FTZ R125, R125, R227.reuse ;  /* 0x000000e37d7d7220 */ /* 0x080fec0000410000 */
[----:B------:R-:W1:Y:S01]  /*1c9e0*/  MUFU.TANH R234, R56 ;  /* 0x0000003800ea7308 */ /* 0x000e620000002400 */
[----:B---3--:R-:W3:Y:S01]  /*1c9f0*/  LDL R123, [R1+0x4] ;  /* 0x00000400017b7983 */ /* 0x008ee20000100800 */
[-C--:B------:R-:W-:Y:S01]  /*1ca00*/  FMUL.FTZ R0, R130, R227.reuse ;  /* 0x000000e382007220 */ /* 0x080fe20000410000 */
[-C--:B------:R-:W-:Y:S01]  /*1ca10*/  FMUL.FTZ R128, R128, R227.reuse ;  /* 0x000000e380807220 */ /* 0x080fe20000410000 */
[-C--:B------:R-:W-:Y:S06]  /*1ca20*/  FMUL.FTZ R129, R129, R227.reuse ;  /* 0x000000e381817220 */ /* 0x080fec0000410000 */
[----:B------:R4:W1:Y:S10]  /*1ca30*/  MUFU.TANH R42, R0 ;  /* 0x00000000002a7308 */ /* 0x0008740000002400 */
[----:B------:R-:W1:Y:S10]  /*1ca40*/  MUFU.TANH R237, R57 ;  /* 0x0000003900ed7308 */ /* 0x000e740000002400 */
[----:B------:R-:W1:Y:S01]  /*1ca50*/  MUFU.TANH R236, R58 ;  /* 0x0000003a00ec7308 */ /* 0x000e620000002400 */
[----:B----4-:R-:W-:Y:S09]  /*1ca60*/  FMUL.FTZ R0, R131, R227 ;  /* 0x000000e383007220 */ /* 0x010ff20000410000 */
[----:B------:R-:W4:Y:S10]  /*1ca70*/  MUFU.TANH R238, R59 ;  /* 0x0000003b00ee7308 */ /* 0x000f340000002400 */
        /* <DEDUP_REMOVED lines=33> */
[----:B---3--:R-:W-:Y:S09]  /*1cc90*/  ISETP.NE.AND P0, PT, R123, RZ, PT ;  /* 0x000000ff7b00720c */ /* 0x008ff20003f05270 */
        /* <DEDUP_REMOVED lines=32> */
[----:B------:R-:W1:Y:S01]  /*1cea0*/  MUFU.TANH R40, R40 ;  /* 0x0000002800287308 */ /* 0x000e620000002400 */
[----:B--2---:R-:W-:Y:S09]  /*1ceb0*/  MOV R125, R3 ;  /* 0x00000003007d7202 */ /* 0x004ff20000000f00 */
[----:B------:R-:W2:Y:S10]  /*1cec0*/  MUFU.TANH R128, R128 ;  /* 0x0000008000807308 */ /* 0x000eb40000002400 */
[----:B------:R-:W1:Y:S10]  /*1ced0*/  MUFU.TANH R129, R129 ;  /* 0x0000008100817308 */ /* 0x000e740000002400 */
        /* <DEDUP_REMOVED lines=16> */
[----:B------:R-:W-:Y:S03]  /*1cfe0*/  IMAD.SHL.U32 R0, R230, 0x20, RZ ;  /* 0x00000020e6007824 */ /* 0x000fe600078e00ff */
[----:B----4-:R-:W-:Y:S01]  /*1cff0*/  @!P5 LEA.HI.X.SX32 R3, R2, R3, 0x1, P0 ;  /* 0x000000030203d211 */ /* 0x010fe200000f0eff */
[----:B------:R1:W-:Y:S01]  /*1d000*/  @!P5 STL [R1+0x20], R12 ;  /* 0x0000200c0100d387 */ /* 0x0003e20000100800 */
[----:B------:R-:W-:Y:S03]  /*1d010*/  IMAD.MOV.U32 R14, RZ, RZ, R12 ;  /* 0x000000ffff0e7224 */ /* 0x000fe600078e000c */
[----:B------:R2:W-:Y:S01]  /*1d020*/  @!P5 STL [R1+0x1c], R3 ;  /* 0x00001c030100d387 */ /* 0x0005e20000100800 */
[----:B-1----:R-:W-:Y:S01]  /*1d030*/  IMAD.SHL.U32 R12, R230, 0x10, RZ ;  /* 0x00000010e60c7824 */ /* 0x002fe200078e00ff */
[----:B------:R-:W-:Y:S06]  /*1d040*/  @!P5 BRA `(.L_x_1425) ;  /* 0x000000040014d947 */ /* 0x000fec0003800000 */
[----:B------:R-:W-:Y:S01]  /*1d050*/  IMAD.MOV.U32 R13, RZ, RZ, R3 ;  /* 0x000000ffff0d7224 */ /* 0x000fe200078e0003 */
[----:B------:R-:W3:Y:S01]  /*1d060*/  LDL.64 R16, [R1+0x8] ;  /* 0x0000080001107983 */ /* 0x000ee20000100a00 */
[C---:B------:R-:W-:Y:S01]  /*1d070*/  VIADD R10, R125.reuse, 0xfffffe00 ;  /* 0xfffffe007d0a7836 */ /* 0x040fe20000000000 */
[----:B------:R-:W-:Y:S04]  /*1d080*/  IADD3 R9, PT, PT, R125, -0x100, RZ ;  /* 0xffffff007d097810 */ /* 0x000fe80007ffe0ff */
[----:B--2---:R-:W2:Y:S01]  /*1d090*/  LD.E R3, desc[UR4][R134.64+0x170] ;  /* 0x0001700486037980 */ /* 0x004ea2000c101900 */
[----:B------:R-:W-:Y:S02]  /*1d0a0*/  IABS R6, R10 ;  /* 0x0000000a00067213 */ /* 0x000fe40000000000 */
[----:B------:R-:W-:Y:S02]  /*1d0b0*/  IABS R7, R9 ;  /* 0x0000000900077213 */ /* 0x000fe40000000000 */
[-C--:B--2---:R-:W-:Y:S02]  /*1d0c0*/  IABS R2, R3.reuse ;  /* 0x0000000300027213 */ /* 0x084fe40000000000 */
[-C--:B------:R-:W-:Y:S02]  /*1d0d0*/  IABS R11, R3.reuse ;  /* 0x00000003000b7213 */ /* 0x080fe40000000000 */
[----:B------:R-:W1:Y:S01]  /*1d0e0*/  I2F.RP R4, R2 ;  /* 0x0000000200047306 */ /* 0x000e620000209400 */
[-C--:B------:R-:W-:Y:S02]  /*1d0f0*/  LOP3.LUT R10, R10, R3.reuse, RZ, 0x3c, !PT ;  /* 0x000000030a0a7212 */ /* 0x080fe400078e3cff */
[----:B------:R-:W-:Y:S07]  /*1d100*/  LOP3.LUT R9, R9, R3, RZ, 0x3c, !PT ;  /* 0x0000000309097212 */ /* 0x000fee00078e3cff */
        /* <DEDUP_REMOVED lines=9> */
[----:B------:R-:W-:Y:S04]  /*1d1a0*/  IMAD.HI.U32 R5, R5, R7, RZ ;  /* 0x0000000705057227 */ /* 0x000fe800078e00ff */
[-C--:B------:R-:W-:Y:S02]  /*1d1b0*/  IMAD R7, R5, R8.reuse, R7 ;  /* 0x0000000805077224 */ /* 0x080fe400078e0207 */
[----:B------:R-:W-:Y:S03]  /*1d1c0*/  IMAD R6, R4, R8, R6 ;  /* 0x0000000804067224 */ /* 0x000fe600078e0206 */
[C---:B------:R-:W-:Y:S02]  /*1d1d0*/  ISETP.GT.U32.AND P3, PT, R2.reuse, R7, PT ;  /* 0x000000070200720c */ /* 0x040fe40003f64070 */
[----:B------:R-:W-:Y:S11]  /*1d1e0*/  ISETP.GT.U32.AND P0, PT, R2, R6, PT ;  /* 0x000000060200720c */ /* 0x000ff60003f04070 */
[-C--:B------:R-:W-:Y:S01]  /*1d1f0*/  @!P3 IADD3 R7, PT, PT, R7, -R2.reuse, RZ ;  /* 0x800000020707b210 */ /* 0x080fe20007ffe0ff */
[----:B------:R-:W-:Y:S02]  /*1d200*/  @!P3 VIADD R5, R5, 0x1 ;  /* 0x000000010505b836 */ /* 0x000fe40000000000 */
[----:B------:R-:W-:Y:S01]  /*1d210*/  @!P0 IMAD.IADD R6, R6, 0x1, -R2 ;  /* 0x0000000106068824 */ /* 0x000fe200078e0a02 */
[-C--:B------:R-:W-:Y:S01]  /*1d220*/  ISETP.GE.U32.AND P4, PT, R7, R2.reuse, PT ;  /* 0x000000020700720c */ /* 0x080fe20003f86070 */
[----:B------:R-:W-:Y:S01]  /*1d230*/  @!P0 VIADD R4, R4, 0x1 ;  /* 0x0000000104048836 */ /* 0x000fe20000000000 */
[----:B------:R-:W-:Y:S02]  /*1d240*/  ISETP.GE.AND P0, PT, R9, RZ, PT ;  /* 0x000000ff0900720c */ /* 0x000fe40003f06270 */
[----:B------:R-:W-:Y:S02]  /*1d250*/  ISETP.GE.U32.AND P6, PT, R6, R2, PT ;  /* 0x000000020600720c */ /* 0x000fe40003fc6070 */
[----:B------:R-:W-:Y:S02]  /*1d260*/  P2R R2, PR, RZ, 0x10 ;  /* 0x00000010ff027803 */ /* 0x000fe40000000000 */
[----:B------:R-:W-:Y:S02]  /*1d270*/  ISETP.GE.AND P4, PT, R10, RZ, PT ;  /* 0x000000ff0a00720c */ /* 0x000fe40003f86270 */
[----:B------:R-:W-:Y:S02]  /*1d280*/  ISETP.NE.AND P3, PT, R2, RZ, PT ;  /* 0x000000ff0200720c */ /* 0x000fe40003f65270 */
[----:B------:R-:W-:Y:S05]  /*1d290*/  LOP3.LUT R2, RZ, R3, RZ, 0x33, !PT ;  /* 0x00000003ff027212 */ /* 0x000fea00078e33ff */
[----:B------:R-:W-:Y:S04]  /*1d2a0*/  @P6 VIADD R4, R4, 0x1 ;  /* 0x0000000104046836 */ /* 0x000fe80000000000 */
[----:B------:R-:W-:Y:S02]  /*1d2b0*/  @!P4 IMAD.MOV R4, RZ, RZ, -R4 ;  /* 0x000000ffff04c224 */ /* 0x000fe400078e0a04 */
[----:B------:R-:W-:Y:S02]  /*1d2c0*/  @P3 IADD3 R5, PT, PT, R5, 0x1, RZ ;  /* 0x0000000105053810 */ /* 0x000fe40007ffe0ff */
[C---:B------:R-:W-:Y:S03]  /*1d2d0*/  ISETP.NE.AND P3, PT, R3.reuse, RZ, PT ;  /* 0x000000ff0300720c */ /* 0x040fe60003f65270 */
[----:B------:R-:W-:Y:S01]  /*1d2e0*/  @!P0 IMAD.MOV R5, RZ, RZ, -R5 ;  /* 0x000000ffff058224 */ /* 0x000fe200078e0a05 */
[C---:B------:R-:W-:Y:S04]  /*1d2f0*/  SEL R8, R2.reuse, R4, !P3 ;  /* 0x0000000402087207 */ /* 0x040fe80005800000 */
[----:B------:R-:W-:Y:S02]  /*1d300*/  SEL R2, R2, R5, !P3 ;  /* 0x0000000502027207 */ /* 0x000fe40005800000 */
[----:B------:R-:W2:Y:S01]  /*1d310*/  LD.E.64 R4, desc[UR4][R134.64+0x38] ;  /* 0x0000380486047980 */ /* 0x000ea2000c101b00 */
[-C--:B---3--:R-:W-:Y:S02]  /*1d320*/  LEA R10, P3, R8, R16.reuse, 0x2 ;  /* 0x00000010080a7211 */ /* 0x088fe400078610ff */
[----:B------:R-:W-:Y:S02]  /*1d330*/  LEA R6, P0, R2, R16, 0x2 ;  /* 0x0000001002067211 */ /* 0x000fe400078010ff */
[-C--:B------:R-:W-:Y:S02]  /*1d340*/  LEA.HI.X.SX32 R11, R8, R17.reuse, 0x2, P3 ;  /* 0x00000011080b7211 */ /* 0x080fe400018f16ff */
[C---:B------:R-:W-:Y:S01]  /*1d350*/  LEA.HI.X.SX32 R7, R2.reuse, R17, 0x2, P0 ;  /* 0x0000001102077211 */ /* 0x040fe200000f16ff */
        /* <DEDUP_REMOVED lines=8> */
[----:B------:R-:W-:Y:S04]  /*1d3e0*/  IMAD R4, R4, R8, R5 ;  /* 0x0000000804047224 */ /* 0x000fe800078e0205 */
[----:B------:R-:W-:Y:S01]  /*1d3f0*/  IMAD.IADD R3, R3, 0x1, R4 ;  /* 0x0000000103037824 */ /* 0x000fe200078e0204 */
[----:B---3--:R-:W-:Y:S04]  /*1d400*/  IADD3 R9, PT, PT, R10, -R9, RZ ;  /* 0x800000090a097210 */ /* 0x008fe80007ffe0ff */
        /* <DEDUP_REMOVED lines=9> */
.L_x_1425:
[----:B------:R-:W-:Y:S05]  /*1d4a0*/  BSYNC.RECONVERGENT B0 ;  /* 0x0000000000007941 */ /* 0x000fea0003800200 */
.L_x_1424:
[----:B------:R-:W3:Y:S01]  /*1d4b0*/  LDL R4, [R1+0x1c] ;  /* 0x00001c0001047983 */ /* 0x000ee20000100800 */
[----:B------:R-:W-:Y:S02]  /*1d4c0*/  LEA R2, P0, R12, R14, 0x1 ;  /* 0x0000000e0c027211 */ /* 0x000fe400078008ff */
[--C-:B--2---:R-:W-:Y:S02]  /*1d4d0*/  SHF.L.U64.HI R3, R230, 0x4, R231.reuse ;  /* 0x00000004e6037819 */ /* 0x104fe400000102e7 */
[----:B------:R-:W-:Y:S02]  /*1d4e0*/  IADD3 R8, P3, PT, R0, R2, RZ ;  /* 0x0000000200087210 */ /* 0x000fe40007f7e0ff */
[----:B------:R-:W-:Y:S02]  /*1d4f0*/  SHF.L.U64.HI R20, R230, 0x5, R231 ;  /* 0x00000005e6147819 */ /* 0x000fe400000102e7 */
[----:B---3--:R-:W-:Y:S01]  /*1d500*/  LEA.HI.X R3, R12, R4, R3, 0x1, P0 ;  /* 0x000000040c037211 */ /* 0x008fe200000f0c03 */
[----:B------:R-:W-:Y:S01]  /*1d510*/  @!P1 IMAD.MOV.U32 R5, RZ, RZ, R4 ;  /* 0x000000ffff059224 */ /* 0x000fe200078e0004 */
[-C--:B------:R-:W-:Y:S01]  /*1d520*/  IADD3 R6, P0, PT, R8, R0.reuse, RZ ;  /* 0x0000000008067210 */ /* 0x080fe20007f1e0ff */
[----:B------:R-:W-:Y:S02]  /*1d530*/  @!P1 IMAD.MOV.U32 R4, RZ, RZ, R14 ;  /* 0x000000ffff049224 */ /* 0x000fe400078e000e */
[----:B------:R-:W-:Y:S03]  /*1d540*/  IMAD.X R9, R20, 0x1, R3, P3 ;  /* 0x0000000114097824 */ /* 0x000fe600018e0603 */
[----:B------:R-:W-:Y:S01]  /*1d550*/  @!PT LDS RZ, [RZ] ;  /* 0x00000000fffff984 */ /* 0x000fe20000000800 */
[----:B------:R-:W-:Y:S01]  /*1d560*/  @!PT LDS RZ, [RZ] ;  /* 0x00000000fffff984 */ /* 0x000fe20000000800 */
[----:B------:R-:W-:Y:S01]  /*1d570*/  @!PT LDS RZ, [RZ] ;  /* 0x00000000fffff984 */ /* 0x000fe20000000800 */
[----:B------:R2:W-:Y:S01]  /*1d580*/  @!P1 LDGSTS.E.BYPASS.LTC128B.128 [R228+0x2000], desc[UR4][R4.64] ;  /* 0x0200000004e49fae */ /* 0x0005e2000b981a04 */
[--C-:B------:R-:W-:Y:S03]  /*1d590*/  IMAD.X R7, R9, 0x1, R20.reuse, P0 ;  /* 0x0000000109077824 */ /* 0x100fe600000e0614 */
        /* <DEDUP_REMOVED lines=15> */
[-C--:B--2---:R-:W-:Y:S03]  /*1d690*/  IADD3 R4, P3, PT, R6, R0.reuse, RZ ;  /* 0x0000000006047210 */ /* 0x084fe60007f7e0ff */
[----:B------:R2:W-:Y:S02]  /*1d6a0*/  @P1 STS.128 [R228+0x3800], RZ ;  /* 0x003800ffe4001388 */ /* 0x0005e40000000c00 */
[--C-:B------:R-:W-:Y:S01]  /*1d6b0*/  IMAD.X R5, R7, 0x1, R20.reuse, P3 ;  /* 0x0000000107057824 */ /* 0x100fe200018e0614 */
[-C--:B----4-:R-:W-:Y:S04]  /*1d6c0*/  IADD3 R2, P0, PT, R4, R0.reuse, RZ ;  /* 0x0000000004027210 */ /* 0x090fe80007f1e0ff */
[----:B------:R-:W-:Y:S01]  /*1d6d0*/  @!PT LDS RZ, [RZ] ;  /* 0x00000000fffff984 */ /* 0x000fe20000000800 */
[----:B------:R-:W-:Y:S01]  /*1d6e0*/  @!PT LDS RZ, [RZ] ;  /* 0x00000000fffff984 */ /* 0x000fe20000000800 */
[----:B------:R-:W-:Y:S01]  /*1d6f0*/  @!PT LDS RZ, [RZ] ;  /* 0x00000000fffff984 */ /* 0x000fe20000000800 */
[----:B------:R4:W-:Y:S01]  /*1d700*/  @!P1 LDGSTS.E.BYPASS.LTC128B.128 [R228+0x4000], desc[UR4][R4.64] ;  /* 0x0400000004e49fae */ /* 0x0009e2000b981a04 */
[-C--:B------:R-:W-:Y:S01]  /*1d710*/  IADD3 R16, P3, PT, R2, R0.reuse, RZ ;  /* 0x0000000002107210 */ /* 0x080fe20007f7e0ff */
[--C-:B------:R-:W-:Y:S02]  /*1d720*/  IMAD.X R3, R5, 0x1, R20.reuse, P0 ;  /* 0x0000000105037824 */ /* 0x100fe400000e0614 */
[----:B------:R2:W-:Y:S01]  /*1d730*/  @P1 STS.128 [R228+0x4000], RZ ;  /* 0x004000ffe4001388 */ /* 0x0005e20000000c00 */
[-C--:B-1----:R-:W-:Y:S01]  /*1d740*/  IADD3 R14, P0, PT, R16, R0.reuse, RZ ;  /* 0x00000000100e7210 */ /* 0x082fe20007f1e0ff */
        /* <DEDUP_REMOVED lines=17> */
[-C--:B-----5:R-:W-:Y:S01]  /*1d860*/  IADD3 R8, P0, PT, R10, R0.reuse, RZ ;  /* 0x000000000a087210 */ /* 0x0a0fe20007f1e0ff */
[--C-:B------:R-:W-:Y:S02]  /*1d870*/  IMAD.X R11, R19, 0x1, R20.reuse, P3 ;  /* 0x00000001130b7824 */ /* 0x100fe400018e0614 */
[----:B------:R-:W-:Y:S01]  /*1d880*/  @!PT LDS RZ, [RZ] ;  /* 0x00000000fffff984 */ /* 0x000fe20000000800 */
[----:B------:R-:W-:Y:S01]  /*1d890*/  @!PT LDS RZ, [RZ] ;  /* 0x00000000fffff984 */ /* 0x000fe20000000800 */
[----:B------:R-:W-:Y:S01]  /*1d8a0*/  @!PT LDS RZ, [RZ] ;  /* 0x00000000fffff984 */ /* 0x000fe20000000800 */
[----:B------:R-:W-:Y:S01]  /*1d8b0*/  @!P1 LDGSTS.E.BYPASS.LTC128B.128 [R228+0x5800], desc[UR4][R14.64] ;  /* 0x058000000ee49fae */ /* 0x000fe2000b981a04 */
[-C--:B---3--:R-:W-:Y:S01]  /*1d8c0*/  IADD3 R6, P3, PT, R8, R0.reuse, RZ ;  /* 0x0000000008067210 */ /* 0x088fe20007f7e0ff */
[--C-:B------:R-:W-:Y:S02]  /*1d8d0*/  IMAD.X R9, R11, 0x1, R20.reuse, P0 ;  /* 0x000000010b097824 */ /* 0x100fe400000e0614 */
[----:B------:R2:W-:Y:S01]  /*1d8e0*/  @P1 STS.128 [R228+0x5800], RZ ;  /* 0x005800ffe4001388 */ /* 0x0005e20000000c00 */
[-C--:B----4-:R-:W-:Y:S01]  /*1d8f0*/  IADD3 R4, P0, PT, R6, R0.reuse, RZ ;  /* 0x0000000006047210 */ /* 0x090fe20007f1e0ff */
[--C-:B------:R-:W-:Y:S02]  /*1d900*/  IMAD.X R7, R9, 0x1, R20.reuse, P3 ;  /* 0x0000000109077824 */ /* 0x100fe400018e0614 */
[----:B------:R-:W-:Y:S01]  /*1d910*/  @!PT LDS RZ, [RZ] ;  /* 0x00000000fffff984 */ /* 0x000fe20000000800 */
[----:B------:R-:W-:Y:S01]  /*1d920*/  @!PT LDS RZ, [RZ] ;  /* 0x00000000fffff984 */ /* 0x000fe20000000800 */
[----:B------:R-:W-:Y:S01]  /*1d930*/  @!PT LDS RZ, [RZ] ;  /* 0x00000000fffff984 */ /* 0x000fe20000000800 */
[----:B------:R3:W-:Y:S02]  /*1d940*/  @!P1 LDGSTS.E.BYPASS.LTC128B.128 [R228+0x6000], desc[UR4][R12.64] ;  /* 0x060000000ce49fae */ /* 0x0007e4000b981a04 */
[--C-:B------:R-:W-:Y:S02]  /*1d950*/  IMAD.X R5, R7, 0x1, R20.reuse, P0 ;  /* 0x0000000107057824 */ /* 0x100fe400000e0614 */
[----:B------:R2:W-:Y:S01]  /*1d960*/  @P1 STS.128 [R228+0x6000], RZ ;  /* 0x006000ffe4001388 */ /* 0x0005e20000000c00 */
[-C--:B-1----:R-:W-:Y:S03]  /*1d970*/  IADD3 R2, P3, PT, R4, R0.reuse, RZ ;  /* 0x0000000004027210 */ /* 0x082fe60007f7e0ff */
        /* <DEDUP_REMOVED lines=15> */
[----:B---3--:R-:W-:Y:S03]  /*1da70*/  @!P1 IADD3 R12, P0, PT, R2, R0, RZ ;  /* 0x00000000020c9210 */ /* 0x008fe60007f1e0ff */
        /* <DEDUP_REMOVED lines=23> */
.L_x_1423:
[----:B------:R-:W-:Y:S05]  /*1dbf0*/  BSYNC.RECONVERGENT B1 ;  /* 0x0000000000017941 */ /* 0x000fea0003800200 */
.L_x_1422:
        /* <DEDUP_REMOVED lines=54> */
[----:B------:R-:W-:Y:S02]  /*1df60*/  MOV R126, R26 ;  /* 0x0000001a007e7202 */ /* 0x000fe40000000f00 */
        /* <DEDUP_REMOVED lines=10> */
[----:B------:R-:W-:Y:S03]  /*1e010*/  FMNMX3.FTZ R38, R38, R112, R113, !PT ;  /* 0x0000007026267276 */ /* 0x000fe60007810071 */
[----:B------:R-:W1:Y:S01]  /*1e020*/  SHFL.BFLY PT, R2, R0, 0x2, 0x1f ;  /* 0x0c401f0000027f89 */ /* 0x000e6200000e0000 */
[----:B------:R-:W-:Y:S04]  /*1e030*/  FMNMX3.FTZ R38, R38, R22, R21, !PT ;  /* 0x0000001626267276 */ /* 0x000fe80007810015 */
        /* <DEDUP_REMOVED lines=11> */
[----:B---3--:R-:W-:Y:S04]  /*1e0f0*/  FMNMX.FTZ R38, R38, R4, !PT ;  /* 0x0000000426267209 */ /* 0x008fe80007810000 */
        /* <DEDUP_REMOVED lines=25> */
[C---:B------:R-:W-:Y:S01]  /*1e290*/  FMUL.FTZ R18, R36.reuse, R150 ;  /* 0x0000009624127220 */ /* 0x040fe20000410000 */
[C---:B------:R-:W-:Y:S01]  /*1e2a0*/  FMUL.FTZ R19, R36.reuse, R151 ;  /* 0x0000009724137220 */ /* 0x040fe20000410000 */
[C---:B------:R-:W-:Y:S03]  /*1e2b0*/  FMUL.FTZ R26, R36.reuse, R158 ;  /* 0x0000009e241a7220 */ /* 0x040fe60000410000 */
[----:B------:R1:W-:Y:S01]  /*1e2c0*/  MUFU.EX2 R109, R2 ;  /* 0x00000002006d7308 */ /* 0x0003e20000000800 */
[C---:B------:R-:W-:Y:S01]  /*1e2d0*/  FMUL.FTZ R27, R36.reuse, R159 ;  /* 0x0000009f241b7220 */ /* 0x040fe20000410000 */
[C---:B------:R-:W-:Y:S01]  /*1e2e0*/  FMUL.FTZ R34, R36.reuse, R166 ;  /* 0x000000a624227220 */ /* 0x040fe20000410000 */
[----:B------:R-:W-:Y:S01]  /*1e2f0*/  FMUL.FTZ R35, R36, R167 ;  /* 0x000000a724237220 */ /* 0x000fe20000410000 */
[-CC-:B------:R-:W-:Y:S01]  /*1e300*/  FFMA.FTZ R40, R40, R3.reuse, -R68.reuse ;  /* 0x0000000328287223 */ /* 0x180fe20000010844 */
[-C--:B------:R-:W-:Y:S05]  /*1e310*/  FFMA.FTZ R42, R42, R3.reuse, -R68 ;  /* 0x000000032a2a7223 */ /* 0x080fea0000010844 */
[----:B------:R-:W2:Y:S10]  /*1e320*/  MUFU.EX2 R0, R0 ;  /* 0x0000000000007308 */ /* 0x000eb40000000800 */
[----:B------:R3:W-:Y:S01]  /*1e330*/  MUFU.EX2 R110, R16 ;  /* 0x00000010006e7308 */ /* 0x0007e20000000800 */
[----:B-1----:R-:W-:Y:S09]  /*1e340*/  FFMA.FTZ R2, R174, R3, -R66 ;  /* 0x00000003ae027223 */ /* 0x002ff20000010842 */
[----:B------:R1:W-:Y:S01]  /*1e350*/  MUFU.EX2 R5, R2 ;  /* 0x0000000200057308 */ /* 0x0003e20000000800 */
        /* <DEDUP_REMOVED lines=8> */
[-C--:B-1----:R-:W-:Y:S09]  /*1e3e0*/  FFMA.FTZ R2, R173, R3.reuse, -R68 ;  /* 0x00000003ad027223 */ /* 0x082ff20000010844 */
[----:B------:R1:W4:Y:S01]  /*1e3f0*/  MUFU.EX2 R95, R2 ;  /* 0x00000002005f7308 */ /* 0x0003220000000800 */
[-CC-:B--2---:R-:W-:Y:S09]  /*1e400*/  FFMA.FTZ R24, R178, R3.reuse, -R66.reuse ;  /* 0x00000003b2187223 */ /* 0x184ff20000010842 */
[----:B------:R2:W-:Y:S01]  /*1e410*/  MUFU.EX2 R228, R24 ;  /* 0x0000001800e47308 */ /* 0x0005e20000000800 */
[--C-:B---3--:R-:W-:Y:S09]  /*1e420*/  FFMA.FTZ R60, R185, R3, -R66.reuse ;  /* 0x00000003b93c7223 */ /* 0x108ff20000010842 */
[----:B------:R-:W-:Y:S01]  /*1e430*/  MUFU.EX2 R40, R40 ;  /* 0x0000002800287308 */ /* 0x000fe20000000800 */
[----:B-1----:R-:W-:Y:S02]  /*1e440*/  LOP3.LUT R2, R221, 0x200, R225, 0xf8, !PT ;  /* 0x00000200dd027812 */ /* 0x002fe400078ef8e1 */
[----:B----4-:R-:W-:Y:S02]  /*1e450*/  F2FP.BF16.F32.PACK_AB R45, R116, R95 ;  /* 0x0000005f742d723e */ /* 0x010fe400000010ff */
[----:B------:R-:W-:Y:S01]  /*1e460*/  LEA R65, R2, UR8, 0x1 ;  /* 0x0000000802417c11 */ /* 0x000fe2000f8e08ff */
[----:B------:R-:W-:Y:S01]  /*1e470*/  FFMA.FTZ R2, R168, R3, -R66 ;  /* 0x00000003a8027223 */ /* 0x000fe20000010842 */
[----:B------:R-:W-:Y:S01]  /*1e480*/  MOV R168, R5 ;  /* 0x0000000500a87202 */ /* 0x000fe20000000f00 */
[----:B------:R-:W-:Y:S01]  /*1e490*/  FMUL.FTZ R5, R0, R137 ;  /* 0x0000008900057220 */ /* 0x000fe20000410000 */
[----:B------:R-:W-:Y:S01]  /*1e4a0*/  IADD3 R43, PT, PT, R220, R65, RZ ;  /* 0x00000041dc2b7210 */ /* 0x000fe20007ffe0ff */
[----:B------:R1:W3:Y:S01]  /*1e4b0*/  MUFU.EX2 R174, R2 ;  /* 0x0000000200ae7308 */ /* 0x0002e20000000800 */
[----:B------:R-:W4:Y:S01]  /*1e4c0*/  LDSM.16.MT88.4 R12, [R65+0xa000] ;  /* 0x00a00000410c783b */ /* 0x000f220000004200 */
[----:B------:R-:W-:Y:S01]  /*1e4d0*/  F2FP.BF16.F32.PACK_AB R44, R168, R109 ;  /* 0x0000006da82c723e */ /* 0x000fe200000010ff */
[----:B--2---:R-:W-:Y:S01]  /*1e4e0*/  FMUL.FTZ R24, R0, R156 ;  /* 0x0000009c00187220 */ /* 0x004fe20000410000 */
[----:B------:R-:W-:Y:S06]  /*1e4f0*/  IADD3 R8, PT, PT, R65, 0xa000, RZ ;  /* 0x0000a00041087810 */ /* 0x000fec0007ffe0ff */
[----:B------:R2:W-:Y:S01]  /*1e500*/  MUFU.EX2 R225, R32 ;  /* 0x0000002000e17308 */ /* 0x0005e20000000800 */
[----:B------:R-:W5:Y:S09]  /*1e510*/  LDSM.16.MT88.4 R20, [R43+0xa000] ;  /* 0x00a000002b14783b */ /* 0x000f720000004200 */
[----:B------:R-:W-:Y:S01]  /*1e520*/  MUFU.EX2 R42, R42 ;  /* 0x0000002a002a7308 */ /* 0x000fe20000000800 */
[-CC-:B-1----:R-:W-:Y:S01]  /*1e530*/  FFMA.FTZ R2, R176, R3.reuse, -R68.reuse ;  /* 0x00000003b0027223 */ /* 0x182fe20000010844 */
[----:B---3--:R-:W-:Y:S01]  /*1e540*/  F2FP.BF16.F32.PACK_AB R46, R106, R174 ;  /* 0x000000ae6a2e723e */ /* 0x008fe200000010ff */
[----:B------:R-:W-:Y:S07]  /*1e550*/  LDSM.16.MT88.4 R52, [R65+0xa800] ;  /* 0x00a800004134783b */ /* 0x000fee0000004200 */
[----:B------:R1:W-:Y:S01]  /*1e560*/  MUFU.EX2 R172, R2 ;  /* 0x0000000200ac7308 */ /* 0x0003e20000000800 */
[-CC-:B--2---:R-:W-:Y:S01]  /*1e570*/  FFMA.FTZ R32, R183, R3.reuse, -R68.reuse ;  /* 0x00000003b7207223 */ /* 0x184fe20000010844 */
[----:B------:R-:W-:Y:S08]  /*1e580*/  LDSM.16.MT88.4 R56, [R43+0xa800] ;  /* 0x00a800002b38783b */ /* 0x000ff00000004200 */
[----:B------:R2:W-:Y:S01]  /*1e590*/  MUFU.EX2 R221, R32 ;  /* 0x0000002000dd7308 */ /* 0x0005e20000000800 */
[----:B-1----:R-:W-:Y:S09]  /*1e5a0*/  FFMA.FTZ R2, R169, R3, -R68 ;  /* 0x00000003a9027223 */ /* 0x002ff20000010844 */
[----:B------:R-:W1:Y:S01]  /*1e5b0*/  MUFU.EX2 R100, R2 ;  /* 0x0000000200647308 */ /* 0x000e620000000800 */
[----:B--2---:R-:W-:Y:S01]  /*1e5c0*/  FMUL.FTZ R32, R0, R164 ;  /* 0x000000a400207220 */ /* 0x004fe20000410000 */
[----:B-1----:R-:W-:Y:S02]  /*1e5d0*/  F2FP.BF16.F32.PACK_AB R47, R100, R172 ;  /* 0x000000ac642f723e */ /* 0x002fe400000010ff */
[----:B------:R-:W-:Y:S02]  /*1e5e0*/  IADD3 R2, PT, PT, R65, 0xa040, RZ ;  /* 0x0000a04041027810 */ /* 0x000fe40007ffe0ff */
[----:B------:R-:W-:Y:S01]  /*1e5f0*/  @P2 IADD3 R2, PT, PT, R8, -0x40, RZ ;  /* 0xffffffc008022810 */ /* 0x000fe20007ffe0ff */
[----:B------:R-:W-:Y:S02]  /*1e600*/  FMUL.FTZ R8, R0, R140 ;  /* 0x0000008c00087220 */ /* 0x000fe40000410000 */
[C---:B----4-:R-:W-:Y:S02]  /*1e610*/  HMMA.16816.F32.BF16 R4, R44.reuse, R12, R4 ;  /* 0x0000000c2c04723c */ /* 0x050fe40000041804 */
        /* <DEDUP_REMOVED lines=40> */
[----:B------:R-:W-:Y:S01]  /*1e8a0*/  FFMA.FTZ R56, R190, R3, -R66 ;  /* 0x00000003be387223 */ /* 0x000fe20000010842 */
[----:B------:R-:W-:Y:S04]  /*1e8b0*/  MOV R190, R125 ;  /* 0x0000007d00be7202 */ /* 0x000fe80000000f00 */
[C---:B------:R-:W-:Y:S03]  /*1e8c0*/  HMMA.16816.F32.BF16 R16, R44.reuse, R58, R16 ;  /* 0x0000003a2c10723c */ /* 0x040fe60000041810 */
[-CC-:B--2---:R-:W-:Y:S01]  /*1e8d0*/  FFMA.FTZ R52, R188, R3.reuse, -R68.reuse ;  /* 0x00000003bc347223 */ /* 0x184fe20000010844 */
[----:B------:R-:W-:Y:S03]  /*1e8e0*/  IADD3 R190, PT, PT, R190, -0x100, RZ ;  /* 0xffffff00bebe7810 */ /* 0x000fe60007ffe0ff */
[----:B------:R2:W3:Y:S01]  /*1e8f0*/  MUFU.EX2 R188, R52 ;  /* 0x0000003400bc7308 */ /* 0x0004e20000000800 */
[C---:B-1----:R-:W-:Y:S03]  /*1e900*/  HMMA.16816.F32.BF16 R20, R44.reuse, R48, R20 ;  /* 0x000000302c14723c */ /* 0x042fe60000041814 */
[-C--:B------:R-:W-:Y:S01]  /*1e910*/  FFMA.FTZ R48, R191, R3.reuse, -R68 ;  /* 0x00000003bf307223 */ /* 0x080fe20000010844 */
[----:B------:R-:W-:Y:S05]  /*1e920*/  MOV R191, R126 ;  /* 0x0000007e00bf7202 */ /* 0x000fea0000000f00 */
[----:B------:R1:W-:Y:S01]  /*1e930*/  MUFU.EX2 R185, R48 ;  /* 0x0000003000b97308 */ /* 0x0003e20000000800 */
[C---:B------:R-:W-:Y:S08]  /*1e940*/  HMMA.16816.F32.BF16 R24, R44.reuse, R50, R24 ;  /* 0x000000322c18723c */ /* 0x040ff00000041818 */
[C---:B------:R-:W-:Y:S03]  /*1e950*/  HMMA.16816.F32.BF16 R28, R44.reuse, R60, R28 ;  /* 0x0000003c2c1c723c */ /* 0x040fe6000004181c */
[-CC-:B--2---:R-:W-:Y:S01]  /*1e960*/  FFMA.FTZ R52, R187, R3.reuse, -R66.reuse ;  /* 0x00000003bb347223 */ /* 0x184fe20000010842 */
[----:B------:R-:W-:Y:S01]  /*1e970*/  FFMA.FTZ R60, R192, R3, -R66 ;  /* 0x00000003c03c7223 */ /* 0x000fe20000010842 */
[----:B------:R2:W-:Y:S01]  /*1e980*/  MUFU.EX2 R187, R56 ;  /* 0x0000003800bb7308 */ /* 0x0005e20000000800 */
[----:B------:R-:W-:Y:S02]  /*1e990*/  MOV R192, R130 ;  /* 0x0000008200c07202 */ /* 0x000fe40000000f00 */
[----:B------:R-:W-:Y:S01]  /*1e9a0*/  HMMA.16816.F32.BF16 R32, R44, R62, R32 ;  /* 0x0000003e2c20723c */ /* 0x000fe20000041820 */
[----:B-1----:R-:W-:Y:S02]  /*1e9b0*/  LDSM.16.MT88.4 R48, [R2+0x1000] ;  /* 0x001000000230783b */ /* 0x002fe40000004200 */
[----:B------:R-:W-:Y:S04]  /*1e9c0*/  F2FP.BF16.F32.PACK_AB R44, R220, R215 ;  /* 0x000000d7dc2c723e */ /* 0x000fe800000010ff */
[----:B------:R1:W4:Y:S01]  /*1e9d0*/  MUFU.EX2 R213, R52 ;  /* 0x0000003400d57308 */ /* 0x0003220000000800 */
[----:B---3--:R-:W-:Y:S09]  /*1e9e0*/  F2FP.BF16.F32.PACK_AB R45, R188, R214 ;  /* 0x000000d6bc2d723e */ /* 0x008ff200000010ff */
[----:B------:R3:W-:Y:S01]  /*1e9f0*/  MUFU.EX2 R183, R60 ;  /* 0x0000003c00b77308 */ /* 0x0007e20000000800 */
[----:B--2---:R-:W-:Y:S01]  /*1ea00*/  FFMA.FTZ R56, R189, R3, -R68 ;  /* 0x00000003bd387223 */ /* 0x004fe20000010844 */
[----:B------:R-:W-:Y:S04]  /*1ea10*/  MOV R189, R123 ;  /* 0x0000007b00bd7202 */ /* 0x000fe80000000f00 */
[----:B------:R-:W-:Y:S04]  /*1ea20*/  ISETP.GT.AND P0, PT, R189, RZ, PT ;  /* 0x000000ffbd00720c */ /* 0x000fe80003f04270 */
[----:B------:R-:W2:Y:S01]  /*1ea30*/  MUFU.EX2 R186, R56 ;  /* 0x0000003800ba7308 */ /* 0x000ea20000000800 */
[----:B-1----:R-:W1:Y:S01]  /*1ea40*/  LDSM.16.MT88.4 R52, [R65+0xb000] ;  /* 0x00b000004134783b */ /* 0x002e620000004200 */
[----:B----4-:R-:W-:Y:S01]  /*1ea50*/  F2FP.BF16.F32.PACK_AB R46, R187, R213 ;  /* 0x000000d5bb2e723e */ /* 0x010fe200000010ff */
[----:B---3--:R-:W-:Y:S01]  /*1ea60*/  FFMA.FTZ R60, R193, R3, -R66 ;  /* 0x00000003c13c7223 */ /* 0x008fe20000010842 */
[----:B------:R-:W-:Y:S06]  /*1ea70*/  MOV R193, R127 ;  /* 0x0000007f00c17202 */ /* 0x000fec0000000f00 */
[----:B------:R3:W4:Y:S01]  /*1ea80*/  MUFU.EX2 R184, R60 ;  /* 0x0000003c00b87308 */ /* 0x0007220000000800 */
[----:B--2---:R-:W-:Y:S01]  /*1ea90*/  F2FP.BF16.F32.PACK_AB R47, R185, R186 ;  /* 0x000000bab92f723e */ /* 0x004fe200000010ff */
[----:B------:R-:W2:Y:S08]  /*1eaa0*/  LDSM.16.MT88.4 R56, [R43+0xb000] ;  /* 0x00b000002b38783b */ /* 0x000eb00000004200 */
[----:B---3--:R-:W3:Y:S01]  /*1eab0*/  LDSM.16.MT88.4 R60, [R64+0x1000] ;  /* 0x00100000403c783b */ /* 0x008ee20000004200 */
[C---:B-1----:R-:W-:Y:S03]  /*1eac0*/  HMMA.16816.F32.BF16 R4, R44.reuse, R52, R4 ;  /* 0x000000342c04723c */ /* 0x042fe60000041804 */
[----:B------:R-:W-:Y:S01]  /*1ead0*/  FFMA.FTZ R52, R194, R3, -R68 ;  /* 0x00000003c2347223 */ /* 0x000fe20000010844 */
[----:B------:R-:W-:Y:S03]  /*1eae0*/  MOV R194, R131 ;  /* 0x0000008300c27202 */ /* 0x000fe60000000f00 */
[----:B------:R1:W-:Y:S01]  /*1eaf0*/  MUFU.EX2 R181, R52 ;  /* 0x0000003400b57308 */ /* 0x0003e20000000800 */
[C---:B------:R-:W-:Y:S08]  /*1eb00*/  HMMA.16816.F32.BF16 R8, R44.reuse, R54, R8 ;  /* 0x000000362c08723c */ /* 0x040ff00000041808 */
[C---:B--2---:R-:W-:Y:S03]  /*1eb10*/  HMMA.16816.F32.BF16 R12, R44.reuse, R56, R12 ;  /* 0x000000382c0c723c */ /* 0x044fe6000004180c */
[-C--:B------:R-:W-:Y:S01]  /*1eb20*/  FFMA.FTZ R56, R198, R3.reuse, -R66 ;  /* 0x00000003c6387223 */ /* 0x080fe20000010842 */
[----:B------:R-:W-:Y:S01]  /*1eb30*/  MOV R198, R122 ;  /* 0x0000007a00c67202 */ /* 0x000fe20000000f00 */
[--C-:B-1----:R-:W-:Y:S03]  /*1eb40*/  FFMA.FTZ R52, R196, R3, -R68.reuse ;  /* 0x00000003c4347223 */ /* 0x102fe60000010844 */
[C---:B------:R-:W-:Y:S01]  /*1eb50*/  HMMA.16816.F32.BF16 R16, R44.reuse, R58, R16 ;  /* 0x0000003a2c10723c */ /* 0x040fe20000041810 */
[----:B------:R1:W-:Y:S02]  /*1eb60*/  MUFU.EX2 R179, R56 ;  /* 0x0000003800b37308 */ /* 0x0003e40000000800 */
[----:B------:R-:W-:Y:S05]  /*1eb70*/  MOV R196, R133 ;  /* 0x0000008500c47202 */ /* 0x000fea0000000f00 */
[C---:B------:R-:W-:Y:S03]  /*1eb80*/  HMMA.16816.F32.BF16 R20, R44.reuse, R48, R20 ;  /* 0x000000302c14723c */ /* 0x040fe60000041814 */
[----:B------:R2:W5:Y:S01]  /*1eb90*/  MUFU.EX2 R180, R52 ;  /* 0x0000003400b47308 */ /* 0x0005620000000800 */
[-CC-:B------:R-:W-:Y:S01]  /*1eba0*/  FFMA.FTZ R48, R199, R3.reuse, -R68.reuse ;  /* 0x00000003c7307223 */ /* 0x180fe20000010844 */
[----:B------:R-:W-:Y:S03]  /*1ebb0*/  MOV R199, R118 ;  /* 0x0000007600c77202 */ /* 0x000fe60000000f00 */
[C---:B------:R-:W-:Y:S05]  /*1ebc0*/  HMMA.16816.F32.BF16 R24, R44.reuse, R50, R24 ;  /* 0x000000322c18723c */ /* 0x040fea0000041818 */
[----:B------:R4:W-:Y:S01]  /*1ebd0*/  MUFU.EX2 R175, R48 ;  /* 0x0000003000af7308 */ /* 0x0009e20000000800 */
[----:B-1----:R-:W-:Y:S01]  /*1ebe0*/  FFMA.FTZ R56, R197, R3, -R68 ;  /* 0x00000003c5387223 */ /* 0x002fe20000010844 */
[----:B------:R-:W-:Y:S01]  /*1ebf0*/  MOV R197, R117 ;  /* 0x0000007500c57202 */ /* 0x000fe20000000f00 */
[C---:B---3--:R-:W-:Y:S07]  /*1ec00*/  HMMA.16816.F32.BF16 R28, R44.reuse, R60, R28 ;  /* 0x0000003c2c1c723c */ /* 0x048fee000004181c */
[----:B------:R-:W1:Y:S01]  /*1ec10*/  MUFU.EX2 R178, R56 ;  /* 0x0000003800b27308 */ /* 0x000e620000000800 */
[-CC-:B--2---:R-:W-:Y:S01]  /*1ec20*/  FFMA.FTZ R52, R195, R3.reuse, -R66.reuse ;  /* 0x00000003c3347223 */ /* 0x184fe20000010842 */
[--C-:B------:R-:W-:Y:S01]  /*1ec30*/  FFMA.FTZ R60, R200, R3, -R66.reuse ;  /* 0x00000003c83c7223 */ /* 0x100fe20000010842 */
[----:B------:R-:W-:Y:S02]  /*1ec40*/  MOV R200, R110 ;  /* 0x0000006e00c87202 */ /* 0x000fe40000000f00 */
[----:B------:R-:W-:Y:S01]  /*1ec50*/  MOV R195, R132 ;  /* 0x0000008400c37202 */ /* 0x000fe20000000f00 */
[----:B------:R-:W-:Y:S04]  /*1ec60*/  HMMA.16816.F32.BF16 R32, R44, R62, R32 ;  /* 0x0000003e2c20723c */ /* 0x000fe80000041820 */
[----:B------:R-:W2:Y:S01]  /*1ec70*/  MUFU.EX2 R182, R52 ;  /* 0x0000003400b67308 */ /* 0x000ea20000000800 */
[----:B----4-:R-:W-:Y:S01]  /*1ec80*/  LDSM.16.MT88.4 R48, [R2+0x1800] ;  /* 0x001800000230783b */ /* 0x010fe20000004200 */
[----:B------:R-:W-:Y:S02]  /*1ec90*/  F2FP.BF16.F32.PACK_AB R44, R184, R183 ;  /* 0x000000b7b82c723e */ /* 0x000fe400000010ff */
[----:B-----5:R-:W-:Y:S06]  /*1eca0*/  F2FP.BF16.F32.PACK_AB R45, R180, R181 ;  /* 0x000000b5b42d723e */ /* 0x020fec00000010ff */
[----:B------:R3:W-:Y:S01]  /*1ecb0*/  MUFU.EX2 R176, R60 ;  /* 0x0000003c00b07308 */ /* 0x0007e20000000800 */
[----:B-1----:R-:W-:Y:S01]  /*1ecc0*/  F2FP.BF16.F32.PACK_AB R47, R175, R178 ;  /* 0x000000b2af2f723e */ /* 0x002fe200000010ff */
[----:B------:R-:W-:Y:S01]  /*1ecd0*/  LDSM.16.MT88.4 R56, [R43+0xb800] ;  /* 0x00b800002b38783b */ /* 0x000fe20000004200 */
[----:B--2---:R-:W-:Y:S07]  /*1ece0*/  F2FP.BF16.F32.PACK_AB R46, R179, R182 ;  /* 0x000000b6b32e723e */ /* 0x004fee00000010ff */
[----:B------:R-:W1:Y:S01]  /*1ecf0*/  LDSM.16.MT88.4 R52, [R65+0xb800] ;  /* 0x00b800004134783b */ /* 0x000e620000004200 */
[-C--:B---3--:R-:W-:Y:S01]  /*1ed00*/  FFMA.FTZ R60, R201, R3.reuse, -R66 ;  /* 0x00000003c93c7223 */ /* 0x088fe20000010842 */
        /* <DEDUP_REMOVED lines=13> */
[-CC-:B-1----:R-:W-:Y:S01]  /*1ede0*/  FFMA.FTZ R52, R204, R3.reuse, -R68.reuse ;  /* 0x00000003cc347223 */ /* 0x182fe20000010844 */
        /* <DEDUP_REMOVED lines=12> */
[----:B------:R-:W-:Y:S01]  /*1eeb0*/  MOV R203, R174 ;  /* 0x000000ae00cb7202 */ /* 0x000fe20000000f00 */
[--C-:B------:R-:W-:Y:S01]  /*1eec0*/  FFMA.FTZ R60, R208, R3, -R66.reuse ;  /* 0x00000003d03c7223 */ /* 0x100fe20000010842 */
[----:B------:R-:W-:Y:S03]  /*1eed0*/  MOV R208, R116 ;  /* 0x0000007400d07202 */ /* 0x000fe60000000f00 */
        /* <DEDUP_REMOVED lines=13> */
[----:B---3--:R-:W3:Y:S01]  /*1efb0*/  LDSM.16.MT88.4 R60, [R64+0x2000] ;  /* 0x00200000403c783b */ /* 0x008ee20000004200 */
[C---:B-1----:R-:W-:Y:S03]  /*1efc0*/  HMMA.16816.F32.BF16 R4, R44.reuse, R52, R4 ;  /* 0x000000342c04723c */ /* 0x042fe60000041804 */
[----:B------:R-:W-:Y:S01]  /*1efd0*/  FFMA.FTZ R52, R210, R3, -R68 ;  /* 0x00000003d2347223 */ /* 0x000fe20000010844 */
[----:B------:R-:W-:Y:S03]  /*1efe0*/  MOV R210, R109 ;  /* 0x0000006d00d27202 */ /* 0x000fe60000000f00 */
[----:B------:R1:W-:Y:S01]  /*1eff0*/  MUFU.EX2 R166, R52 ;  /* 0x0000003400a67308 */ /* 0x0003e20000000800 */
[C---:B------:R-:W-:Y:S08]  /*1f000*/  HMMA.16816.F32.BF16 R8, R44.reuse, R54, R8 ;  /* 0x000000362c08723c */ /* 0x040ff00000041808 */
[C---:B------:R-:W-:Y:S03]  /*1f010*/  HMMA.16816.F32.BF16 R12, R44.reuse, R56, R12 ;  /* 0x000000382c0c723c */ /* 0x040fe6000004180c */
[-C--:B------:R-:W-:Y:S04]  /*1f020*/  FFMA.FTZ R56, R218, R3.reuse, -R66 ;  /* 0x00000003da387223 */ /* 0x080fe80000010842 */
[----:B------:R5:W-:Y:S01]  /*1f030*/  MUFU.EX2 R163, R56 ;  /* 0x0000003800a37308 */ /* 0x000be20000000800 */
[C---:B------:R-:W-:Y:S03]  /*1f040*/  HMMA.16816.F32.BF16 R16, R44.reuse, R58, R16 ;  /* 0x0000003a2c10723c */ /* 0x040fe60000041810 */
[-CC-:B-1----:R-:W-:Y:S02]  /*1f050*/  FFMA.FTZ R52, R216, R3.reuse, -R68.reuse ;  /* 0x00000003d8347223 */ /* 0x182fe40000010844 */
[----:B------:R-:W2:Y:S04]  /*1f060*/  LDL.LU R216, [R1+0x14] ;  /* 0x0000140001d87983 */ /* 0x000ea80000300800 */
        /* <DEDUP_REMOVED lines=9> */
[--C-:B------:R-:W-:Y:S01]  /*1f100*/  FFMA.FTZ R60, R229, R3, -R66.reuse ;  /* 0x00000003e53c7223 */ /* 0x100fe20000010842 */
[----:B------:R-:W-:Y:S04]  /*1f110*/  MOV R211, R95 ;  /* 0x0000005f00d37202 */ /* 0x000fe80000000f00 */
        /* <DEDUP_REMOVED lines=77> */
[----:B--2---:R-:W-:Y:S04]  /*1f5f0*/  FFMA.FTZ R36, R36, R216, R211 ;  /* 0x000000d824247223 */ /* 0x004fe800000100d3 */
[----:B------:R-:W-:Y:S04]  /*1f600*/  FADD.FTZ R36, R208, R36 ;  /* 0x00000024d0247221 */ /* 0x000fe80000010000 */
[----:B------:R-:W-:Y:S01]  /*1f610*/  FADD.FTZ R36, R206, R36 ;  /* 0x00000024ce247221 */ /* 0x000fe20000010000 */
        /* <DEDUP_REMOVED lines=14> */
[-C--:B--2---:R-:W-:Y:S06]  /*1f700*/  FFMA.FTZ R56, R74, R3.reuse, -R68 ;  /* 0x000000034a387223 */ /* 0x084fec0000010844 */
[----:B------:R-:W2:Y:S01]  /*1f710*/  MUFU.EX2 R137, R56 ;  /* 0x0000003800897308 */ /* 0x000ea20000000800 */
[C---:B---3--:R-:W-:Y:S03]  /*1f720*/  HMMA.16816.F32.BF16 R28, R44.reuse, R60, R28 ;  /* 0x0000003c2c1c723c */ /* 0x048fe6000004181c */
[-CC-:B-1----:R-:W-:Y:S01]  /*1f730*/  FFMA.FTZ R52, R72, R3.reuse, -R66.reuse ;  /* 0x0000000348347223 */ /* 0x182fe20000010842 */
[--C-:B------:R-:W-:Y:S05]  /*1f740*/  FFMA.FTZ R60, R76, R3, -R66.reuse ;  /* 0x000000034c3c7223 */ /* 0x100fea0000010842 */
[----:B------:R-:W1:Y:S01]  /*1f750*/  MUFU.EX2 R139, R52 ;  /* 0x00000034008b7308 */ /* 0x000e620000000800 */
[----:B------:R-:W-:Y:S01]  /*1f760*/  HMMA.16816.F32.BF16 R32, R44, R62, R32 ;  /* 0x0000003e2c20723c */ /* 0x000fe20000041820 */
[----:B-----5:R-:W-:Y:S02]  /*1f770*/  LDSM.16.MT88.4 R48, [R2+0x4000] ;  /* 0x004000000230783b */ /* 0x020fe40000004200 */
[----:B----4-:R-:W-:Y:S02]  /*1f780*/  F2FP.BF16.F32.PACK_AB R45, R140, R142 ;  /* 0x0000008e8c2d723e */ /* 0x010fe400000010ff */
        /* <DEDUP_REMOVED lines=243> */
[----:B------:R-:W-:Y:S01]  /*206c0*/  FFMA.FTZ R68, R41, R3, -R68 ;  /* 0x0000000329447223 */ /* 0x000fe20000010844 */
[----:B------:R2:W3:Y:S01]  /*206d0*/  MUFU.EX2 R67, R0 ;  /* 0x0000000000437308 */ /* 0x0004e20000000800 */
[----:B------:R-:W-:Y:S02]  /*206e0*/  FADD.FTZ R36, R157, R36 ;  /* 0x000000249d247221 */ /* 0x000fe40000010000 */
[----:B------:R-:W-:Y:S02]  /*206f0*/  LDSM.16.MT88.4 R156, [R2+0x7800] ;  /* 0x00780000029c783b */ /* 0x000fe40000004200 */
        /* <DEDUP_REMOVED lines=8> */
[----:B---3--:R-:W-:Y:S02]  /*20780*/  F2FP.BF16.F32.PACK_AB R47, R67, R69 ;  /* 0x00000045432f723e */ /* 0x008fe400000010ff */
        /* <DEDUP_REMOVED lines=8> */
[----:B------:R-:W-:Y:S01]  /*20810*/  LDSM.16.MT88.4 R148, [R43+0x11800] ;  /* 0x011800002b94783b */ /* 0x000fe20000004200 */
[----:B-1----:R-:W-:Y:S01]  /*20820*/  F2FP.BF16.F32.PACK_AB R167, R68, R42 ;  /* 0x0000002a44a7723e */ /* 0x002fe200000010ff */
[----:B------:R-:W-:Y:S01]  /*20830*/  FADD.FTZ R0, R144, R0 ;  /* 0x0000000090007221 */ /* 0x000fe20000010000 */
[C---:B------:R-:W-:Y:S03]  /*20840*/  HMMA.16816.F32.BF16 R8, R44.reuse, R58, R8 ;  /* 0x0000003a2c08723c */ /* 0x040fe60000041808 */
[----:B------:R-:W1:Y:S01]  /*20850*/  MUFU.EX2 R61, R39 ;  /* 0x00000027003d7308 */ /* 0x000e620000000800 */
[----:B------:R-:W-:Y:S01]  /*20860*/  FADD.FTZ R0, R146, R0 ;  /* 0x0000000092007221 */ /* 0x000fe20000010000 */
[----:B------:R-:W3:Y:S01]  /*20870*/  LDSM.16.MT88.4 R56, [R64+0x7000] ;  /* 0x007000004038783b */ /* 0x000ee20000004200 */
[--C-:B--2---:R-:W-:Y:S07]  /*20880*/  FFMA.FTZ R36, R212, R3, -R66.reuse ;  /* 0x00000003d4247223 */ /* 0x104fee0000010842 */
[----:B------:R2:W4:Y:S01]  /*20890*/  MUFU.EX2 R62, R36 ;  /* 0x00000024003e7308 */ /* 0x0005220000000800 */
[C---:B-----5:R-:W-:Y:S03]  /*208a0*/  HMMA.16816.F32.BF16 R12, R44.reuse, R52, R12 ;  /* 0x000000342c0c723c */ /* 0x060fe6000004180c */
[----:B-1----:R-:W-:Y:S01]  /*208b0*/  F2FP.BF16.F32.PACK_AB R165, R40, R61 ;  /* 0x0000003d28a5723e */ /* 0x002fe200000010ff */
[-CC-:B------:R-:W-:Y:S01]  /*208c0*/  FFMA.FTZ R39, R128, R3.reuse, -R66.reuse ;  /* 0x0000000380277223 */ /* 0x180fe20000010842 */
[----:B------:R-:W-:Y:S03]  /*208d0*/  FFMA.FTZ R66, R129, R3, -R66 ;  /* 0x0000000381427223 */ /* 0x000fe60000010842 */
[C---:B------:R-:W-:Y:S02]  /*208e0*/  HMMA.16816.F32.BF16 R16, R44.reuse, R54, R16 ;  /* 0x000000362c10723c */ /* 0x040fe40000041810 */
[----:B------:R-:W-:Y:S01]  /*208f0*/  MUFU.EX2 R39, R39 ;  /* 0x0000002700277308 */ /* 0x000fe20000000800 */
[----:B--2---:R-:W-:Y:S01]  /*20900*/  FADD.FTZ R36, R140, R60 ;  /* 0x0000003c8c247221 */ /* 0x004fe20000010000 */
[----:B----4-:R-:W-:Y:S04]  /*20910*/  F2FP.BF16.F32.PACK_AB R164, R62, R63 ;  /* 0x0000003f3ea4723e */ /* 0x010fe800000010ff */
[C---:B------:R-:W-:Y:S04]  /*20920*/  HMMA.16816.F32.BF16 R20, R44.reuse, R48, R20 ;  /* 0x000000302c14723c */ /* 0x040fe80000041814 */
[----:B------:R-:W1:Y:S01]  /*20930*/  MUFU.EX2 R66, R66 ;  /* 0x0000004200427308 */ /* 0x000e620000000800 */
[----:B------:R-:W-:Y:S01]  /*20940*/  FADD.FTZ R60, R137, R36 ;  /* 0x00000024893c7221 */ /* 0x000fe20000010000 */
[----:B------:R-:W-:Y:S03]  /*20950*/  FADD.FTZ R36, R139, R0 ;  /* 0x000000008b247221 */ /* 0x000fe60000010000 */
[----:B------:R-:W-:Y:S01]  /*20960*/  FADD.FTZ R0, R138, R60 ;  /* 0x0000003c8a007221 */ /* 0x000fe20000010000 */
[C---:B------:R-:W-:Y:S03]  /*20970*/  HMMA.16816.F32.BF16 R24, R44.reuse, R50, R24 ;  /* 0x000000322c18723c */ /* 0x040fe60000041818 */
[----:B------:R-:W-:Y:S01]  /*20980*/  FADD.FTZ R36, R141, R36 ;  /* 0x000000248d247221 */ /* 0x000fe20000010000 */
[----:B------:R-:W-:Y:S01]  /*20990*/  FADD.FTZ R0, R132, R0 ;  /* 0x0000000084007221 */ /* 0x000fe20000010000 */
[----:B------:R-:W2:Y:S01]  /*209a0*/  LDSM.16.MT88.4 R140, [R65+0x11800] ;  /* 0x01180000418c783b */ /* 0x000ea20000004200 */
[----:B------:R-:W-:Y:S01]  /*209b0*/  MOV R132, R37 ;  /* 0x0000002500847202 */ /* 0x000fe20000000f00 */
[----:B------:R-:W-:Y:S01]  /*209c0*/  FADD.FTZ R36, R133, R36 ;  /* 0x0000002485247221 */ /* 0x000fe20000010000 */
[C---:B---3--:R-:W-:Y:S03]  /*209d0*/  HMMA.16816.F32.BF16 R28, R44.reuse, R56, R28 ;  /* 0x000000382c1c723c */ /* 0x048fe6000004181c */
[----:B------:R-:W-:Y:S01]  /*209e0*/  FADD.FTZ R0, R131, R0 ;  /* 0x0000000083007221 */ /* 0x000fe20000010000 */
[----:B------:R-:W-:Y:S01]  /*209f0*/  FADD.FTZ R36, R136, R36 ;  /* 0x0000002488247221 */ /* 0x000fe20000010000 */
[----:B-1----:R-:W-:Y:S02]  /*20a00*/  F2FP.BF16.F32.PACK_AB R166, R66, R39 ;  /* 0x0000002742a6723e */ /* 0x002fe400000010ff */
[----:B------:R-:W-:Y:S01]  /*20a10*/  FADD.FTZ R0, R126, R0 ;  /* 0x000000007e007221 */ /* 0x000fe20000010000 */
[----:B------:R-:W-:Y:S03]  /*20a20*/  HMMA.16816.F32.BF16 R32, R44, R58, R32 ;  /* 0x0000003a2c20723c */ /* 0x000fe60000041820 */
[----:B------:R-:W-:Y:S01]  /*20a30*/  FADD.FTZ R36, R130, R36 ;  /* 0x0000002482247221 */ /* 0x000fe20000010000 */
[----:B------:R-:W-:Y:S01]  /*20a40*/  FADD.FTZ R0, R125, R0 ;  /* 0x000000007d007221 */ /* 0x000fe20000010000 */
[----:B------:R-:W-:Y:S02]  /*20a50*/  MOV R133, R38 ;  /* 0x0000002600857202 */ /* 0x000fe40000000f00 */
        /* <DEDUP_REMOVED lines=12> */
[C---:B--2---:R-:W-:Y:S01]  /*20b20*/  HMMA.16816.F32.BF16 R136, R164.reuse, R140, R4 ;  /* 0x0000008ca488723c */ /* 0x044fe20000041804 */
        /* <DEDUP_REMOVED lines=41> */
[----:B------:R-:W-:Y:S01]  /*20dc0*/  FADD.FTZ R2, R42, R0 ;  /* 0x000000002a027221 */ /* 0x000fe20000010000 */
[----:B------:R-:W-:Y:S02]  /*20dd0*/  IADD3 R0, PT, PT, R189, -0x1, RZ ;  /* 0xffffffffbd007810 */ /* 0x000fe40007ffe0ff */
[----:B------:R-:W-:Y:S01]  /*20de0*/  FADD.FTZ R3, R39, R3 ;  /* 0x0000000327037221 */ /* 0x000fe20000010000 */
[----:B------:R-:W-:Y:S03]  /*20df0*/  FADD.FTZ R4, R68, R2 ;  /* 0x0000000244047221 */ /* 0x000fe60000010000 */
[----:B------:R-:W-:Y:S02]  /*20e00*/  FADD.FTZ R2, R66, R3 ;  /* 0x0000000342027221 */ /* 0x000fe40000010000 */
[----:B------:R2:W-:Y:S04]  /*20e10*/  STL [R1+0x14], R4 ;  /* 0x0000140401007387 */ /* 0x0005e80000100800 */
[----:B------:R2:W-:Y:S04]  /*20e20*/  STL [R1+0x10], R2 ;  /* 0x0000100201007387 */ /* 0x0005e80000100800 */
[----:B------:R2:W-:Y:S04]  /*20e30*/  STL [R1+0x4], R0 ;  /* 0x0000040001007387 */ /* 0x0005e80000100800 */
[----:B------:R2:W-:Y:S01]  /*20e40*/  STL [R1], R190 ;  /* 0x000000be01007387 */ /* 0x0005e20000100800 */
[----:B------:R-:W-:Y:S05]  /*20e50*/  @P0 BRA `(.L_x_1426) ;  /* 0xffffff90006c0947 */ /* 0x000fea000383ffff */
.L_x_1419:
[----:B------:R3:W5:Y:S04]  /*20e60*/  LDL R8, [R1+0x10] ;  /* 0x0000100001087983 */ /* 0x0007680000100800 */
[----:B------:R3:W5:Y:S01]  /*20e70*/  LDL R6, [R1+0x14] ;  /* 0x0000140001067983 */ /* 0x0007620000100800 */
[----:B------:R-:W4:Y:S01]  /*20e80*/  LDC.64 R40, c[0x0][0x358] ;  /* 0x0000d600ff287b82 */ /* 0x000f220000000a00 */
[----:B------:R-:W-:Y:S01]  /*20e90*/  IMAD.MOV.U32 R7, RZ, RZ, 0x20 ;  /* 0x00000020ff077424 */ /* 0x000fe200078e00ff */
[----:B----4-:R-:W-:Y:S02]  /*20ea0*/  R2UR UR4, R40 ;  /* 0x00000000280472ca */ /* 0x010fe400000e0000 */
[----:B------:R-:W-:-:S13]  /*20eb0*/  R2UR UR5, R41 ;  /* 0x00000000290572ca */ /* 0x000fda00000e0000 */
[----:B------:R3:W5:Y:S01]  /*20ec0*/  LD.E R24, desc[UR4][R134.64+0xd8] ;  /* 0x0000d80486187980 */ /* 0x000762000c101900 */
[----:B------:R-:W-:-:S03]  /*20ed0*/  UMOV UR4, 0xffffffff ;  /* 0xffffffff00047882 */ /* 0x000fc60000000000 */
        /* <DEDUP_REMOVED lines=8> */
.L_x_1440:
[----:B------:R-:W1:Y:S01]  /*20f60*/  MUFU.RCP R0, R22 ;  /* 0x0000001600007308 */ /* 0x000e620000001000 */
[----:B------:R-:W-:Y:S01]  /*20f70*/  FSETP.NE.FTZ.AND P6, PT, R22, RZ, PT ;  /* 0x000000ff1600720b */ /* 0x000fe20003fd5000 */
[----:B----4-:R-:W-:Y:S01]  /*20f80*/  FADD.FTZ R23, R2, R3 ;  /* 0x0000000302177221 */ /* 0x010fe20000010000 */
[C---:B------:R-:W-:Y:S01]  /*20f90*/  IMAD.SHL.U32 R4, R226.reuse, 0x10, RZ ;  /* 0x00000010e2047824 */ /* 0x040fe200078e00ff */
[----:B------:R-:W2:Y:S01]  /*20fa0*/  LDL R25, [R1+0x38] ;  /* 0x0000380001197983 */ /* 0x000ea20000100800 */
[----:B------:R-:W-:Y:S01]  /*20fb0*/  IMAD.SHL.U32 R3, R226, 0x2, RZ ;  /* 0x00000002e2037824 */ /* 0x000fe200078e00ff */
[----:B------:R-:W-:Y:S02]  /*20fc0*/  MOV R21, 0x10 ;  /* 0x0000001000157802 */ /* 0x000fe40000000f00 */
[----:B------:R-:W-:Y:S02]  /*20fd0*/  LOP3.LUT R4, R4, 0x1c0, RZ, 0xc0, !PT ;  /* 0x000001c004047812 */ /* 0x000fe400078ec0ff */
[----:B------:R-:W-:-:S02]  /*20fe0*/  FSETP.NE.FTZ.AND P5, PT, R23, RZ, PT ;  /* 0x000000ff1700720b */ /* 0x000fc40003fb5000 */
[--C-:B------:R-:W-:Y:S02]  /*20ff0*/  LOP3.LUT R224, R224, 0x6, R3.reuse, 0xf8, !PT ;  /* 0x00000006e0e07812 */ /* 0x100fe400078ef803 */
[----:B------:R-:W-:Y:S02]  /*21000*/  R2P PR, R226, 0x18 ;  /* 0x00000018e2007804 */ /* 0x000fe40000000000 */
[----:B------:R-:W-:Y:S02]  /*21010*/  SEL R21, R21, 0xfffffff0, !P2 ;  /* 0xfffffff015157807 */ /* 0x000fe40005000000 */
[----:B-1----:R-:W-:Y:S02]  /*21020*/  FSEL R2, R0, 1, P6 ;  /* 0x3f80000000027808 */ /* 0x002fe40003000000 */
        /* <DEDUP_REMOVED lines=52> */
[----:B------:R-:W-:Y:S01]  /*21370*/  R2UR UR5, R41 ;  /* 0x00000000290572ca */ /* 0x000fe200000e0000 */
        /* <DEDUP_REMOVED lines=9> */
[C---:B-1----:R-:W-:Y:S01]  /*21410*/  IADD3 R0, PT, PT, R2.reuse, 0x40, RZ ;  /* 0x0000004002007810 */ /* 0x042fe20007ffe0ff */
[----:B------:R-:W-:Y:S01]  /*21420*/  @P4 VIADD R0, R2, 0xffffffc0 ;  /* 0xffffffc002004836 */ /* 0x000fe20000000000 */
[----:B------:R-:W-:Y:S01]  /*21430*/  F2FP.BF16.F32.PACK_AB R16, R16, R164 ;  /* 0x000000a41010723e */ /* 0x000fe200000010ff */
[----:B----4-:R-:W-:Y:S01]  /*21440*/  IMAD.IADD R4, R21, 0x1, R3 ;  /* 0x0000000115047824 */ /* 0x010fe200078e0203 */
[----:B------:R-:W-:-:S02]  /*21450*/  F2FP.BF16.F32.PACK_AB R15, R15, R166 ;  /* 0x000000a60f0f723e */ /* 0x000fc400000010ff */
[----:B------:R-:W-:Y:S02]  /*21460*/  IADD3 R2, PT, PT, R7, R0, RZ ;  /* 0x0000000007027210 */ /* 0x000fe40007ffe0ff */
[----:B------:R-:W-:Y:S04]  /*21470*/  STS [R4], R8 ;  /* 0x0000000804007388 */ /* 0x000fe80000000800 */
[----:B------:R-:W-:Y:S04]  /*21480*/  STS [R4+0x400], R14 ;  /* 0x0004000e04007388 */ /* 0x000fe80000000800 */
[----:B------:R-:W-:Y:S01]  /*21490*/  STS [R0], R13 ;  /* 0x0000000d00007388 */ /* 0x000fe20000000800 */
[----:B---3--:R-:W-:-:S03]  /*214a0*/  IMAD.IADD R3, R21, 0x1, R0 ;  /* 0x0000000115037824 */ /* 0x008fc600078e0200 */
        /* <DEDUP_REMOVED lines=8> */
[----:B-1----:R-:W3:Y:S01]  /*21530*/  LD.E.U8 R0, desc[UR4][R134.64+0x1c8] ;  /* 0x0001c80486007980 */ /* 0x002ee2000c101100 */
[----:B------:R-:W-:Y:S02]  /*21540*/  R2UR UR12, R40 ;  /* 0x00000000280c72ca */ /* 0x000fe400000e0000 */
[----:B------:R-:W-:-:S13]  /*21550*/  R2UR UR13, R41 ;  /* 0x00000000290d72ca */ /* 0x000fda00000e0000 */
[----:B------:R-:W4:Y:S01]  /*21560*/  LD.E.64 R4, desc[UR12][R134.64+0x88] ;  /* 0x0000880c86047980 */ /* 0x000f22000c101b00 */
[----:B---3--:R-:W-:-:S13]  /*21570*/  ISETP.NE.AND P0, PT, R0, RZ, PT ;  /* 0x000000ff0000720c */ /* 0x008fda0003f05270 */
[C---:B------:R-:W-:Y:S02]  /*21580*/  @!P0 R2UR UR10, R40.reuse ;  /* 0x00000000280a82ca */ /* 0x040fe400000e0000 */
[C---:B------:R-:W-:Y:S02]  /*21590*/  @!P0 R2UR UR11, R41.reuse ;  /* 0x00000000290b82ca */ /* 0x040fe400000e0000 */
[----:B------:R-:W-:Y:S02]  /*215a0*/  @!P0 R2UR UR4, R40 ;  /* 0x00000000280482ca */ /* 0x000fe400000e0000 */
[----:B------:R-:W-:-:S09]  /*215b0*/  @!P0 R2UR UR5, R41 ;  /* 0x00000000290582ca */ /* 0x000fd200000e0000 */
[----:B------:R-:W3:Y:S04]  /*215c0*/  @!P0 LD.E R0, desc[UR10][R134.64+0x60] ;  /* 0x0000600a86008980 */ /* 0x000ee8000c101900 */
[----:B------:R-:W3:Y:S01]  /*215d0*/  @!P0 LD.E R2, desc[UR4][R134.64+0xb4] ;  /* 0x0000b40486028980 */ /* 0x000ee2000c101900 */
[----:B------:R-:W3:Y:S01]  /*215e0*/  S2R R39, SR_CTAID.Z ;  /* 0x0000000000277919 */ /* 0x000ee20000002700 */
[----:B------:R-:W3:Y:S01]  /*215f0*/  S2R R43, SR_CTAID.Y ;  /* 0x00000000002b7919 */ /* 0x000ee20000002600 */
[----:B--2---:R-:W-:Y:S02]  /*21600*/  ISETP.NE.AND P1, PT, R25, -0x1, PT ;  /* 0xffffffff1900780c */ /* 0x004fe40003f25270 */
[C---:B------:R-:W-:Y:S02]  /*21610*/  R2UR UR4, R40.reuse ;  /* 0x00000000280472ca */ /* 0x040fe400000e0000 */
[----:B------:R-:W-:Y:S01]  /*21620*/  R2UR UR5, R41 ;  /* 0x00000000290572ca */ /* 0x000fe200000e0000 */
[----:B------:R1:W2:Y:S08]  /*21630*/  @P6 MUFU.LG2 R3, R22 ;  /* 0x0000001600036308 */ /* 0x0002b00000000c00 */
[----:B------:R-:W-:-:S02]  /*21640*/  @!P1 R2UR UR10, R40 ;  /* 0x00000000280a92ca */ /* 0x000fc400000e0000 */
[----:B------:R-:W-:Y:S01]  /*21650*/  @!P1 R2UR UR11, R41 ;  /* 0x00000000290b92ca */ /* 0x000fe200000e0000 */
[----:B------:R1:W1:Y:S01]  /*21660*/  @P5 MUFU.LG2 R10, R23 ;  /* 0x00000017000a5308 */ /* 0x0002620000000c00 */
[----:B------:R1:W5:Y:S01]  /*21670*/  LD.E.64 R14, desc[UR4][R134.64+0x90] ;  /* 0x00009004860e7980 */ /* 0x000362000c101b00 */
[----:B------:R-:W-:Y:S01]  /*21680*/  BSSY.RECONVERGENT B0, `(.L_x_1428) ;  /* 0x0000011000007945 */ /* 0x000fe20003800200 */
[-C--:B----4-:R-:W-:Y:S02]  /*21690*/  @P1 IMAD R19, R5, R25.reuse, RZ ;  /* 0x0000001905131224 */ /* 0x090fe400078e02ff */
[----:B------:R-:W-:-:S07]  /*216a0*/  @P1 IMAD.WIDE.U32 R16, R4, R25, RZ ;  /* 0x0000001904101225 */ /* 0x000fce00078e00ff */
[----:B------:R4:W5:Y:S01]  /*216b0*/  @!P1 LD.E.64 R8, desc[UR10][R134.64+0x80] ;  /* 0x0000800a86089980 */ /* 0x000962000c101b00 */
[----:B---3--:R-:W-:-:S04]  /*216c0*/  @!P0 IMAD R0, R0, R43, R39 ;  /* 0x0000002b00008224 */ /* 0x008fc800078e0227 */
[----:B------:R-:W-:Y:S01]  /*216d0*/  @!P0 IMAD R6, R0, R2, RZ ;  /* 0x0000000200068224 */ /* 0x000fe200078e02ff */
[----:B-12-4-:R-:W-:Y:S06]  /*216e0*/  @!P0 BRA `(.L_x_1429) ;  /* 0x0000000000288947 */ /* 0x016fec0003800000 */
[C---:B------:R-:W-:Y:S02]  /*216f0*/  @!P1 R2UR UR4, R40.reuse ;  /* 0x00000000280492ca */ /* 0x040fe400000e0000 */
[C---:B------:R-:W-:Y:S02]  /*21700*/  @!P1 R2UR UR5, R41.reuse ;  /* 0x00000000290592ca */ /* 0x040fe400000e0000 */
[----:B------:R-:W-:Y:S02]  /*21710*/  R2UR UR10, R40 ;  /* 0x00000000280a72ca */ /* 0x000fe400000e0000 */
[----:B------:R-:W-:-:S09]  /*21720*/  R2UR UR11, R41 ;  /* 0x00000000290b72ca */ /* 0x000fd200000e0000 */
[----:B------:R-:W2:Y:S04]  /*21730*/  @!P1 LD.E R0, desc[UR4][R134.64+0xb4] ;  /* 0x0000b40486009980 */ /* 0x000ea8000c101900 */
[----:B------:R-:W3:Y:S01]  /*21740*/  LD.E R2, desc[UR10][R134.64+0xd4] ;  /* 0x0000d40a86027980 */ /* 0x000ee2000c101900 */
[----:B--2---:R-:W-:Y:S02]  /*21750*/  @!P1 IMAD R25, R0, R43, RZ ;  /* 0x0000002b00199224 */ /* 0x004fe400078e02ff */
[----:B---3--:R-:W-:-:S03]  /*21760*/  IMAD R0, R2, R39, RZ ;  /* 0x0000002702007224 */ /* 0x008fc600078e02ff */
[----:B------:R1:W-:Y:S01]  /*21770*/  @!P1 STL [R1+0x38], R25 ;  /* 0x0000381901009387 */ /* 0x0003e20000100800 */
[----:B------:R-:W-:-:S03]  /*21780*/  IMAD.IADD R6, R0, 0x1, R25 ;  /* 0x0000000100067824 */ /* 0x000fc600078e0219 */
.L_x_1429:
[----:B------:R-:W-:Y:S05]  /*21790*/  BSYNC.RECONVERGENT B0 ;  /* 0x0000000000007941 */ /* 0x000fea0003800200 */
.L_x_1428:
[----:B------:R-:W2:Y:S04]  /*217a0*/  LDL.LU R18, [R1+0x18] ;  /* 0x0000180001127983 */ /* 0x000ea80000300800 */
[----:B------:R3:W5:Y:S01]  /*217b0*/  LDL R42, [R1+0x3c] ;  /* 0x00003c00012a7983 */ /* 0x0007620000100800 */
[C---:B------:R-:W-:Y:S01]  /*217c0*/  R2UR UR10, R40.reuse ;  /* 0x00000000280a72ca */ /* 0x040fe200000e0000 */
[----:B------:R-:W-:Y:S01]  /*217d0*/  @P6 FMUL.FTZ R3, R3, 0.69314718246459960938 ;  /* 0x3f31721803036820 */ /* 0x000fe20000410000 */
[C---:B------:R-:W-:Y:S01]  /*217e0*/  R2UR UR11, R41.reuse ;  /* 0x00000000290b72ca */ /* 0x040fe200000e0000 */
[----:B------:R-:W4:Y:S01]  /*217f0*/  S2R R11, SR_CTAID.X ;  /* 0x00000000000b7919 */ /* 0x000f220000002500 */
[----:B------:R-:W-:Y:S01]  /*21800*/  R2UR UR4, R40 ;  /* 0x00000000280472ca */ /* 0x000fe200000e0000 */
[----:B------:R-:W-:Y:S01]  /*21810*/  @P5 FMUL.FTZ R2, R10, 0.69314718246459960938 ;  /* 0x3f3172180a025820 */ /* 0x000fe20000410000 */
[----:B------:R-:W-:Y:S01]  /*21820*/  R2UR UR5, R41 ;  /* 0x00000000290572ca */ /* 0x000fe200000e0000 */
[----:B------:R-:W-:-:S02]  /*21830*/  IMAD.MOV.U32 R12, RZ, RZ, 0x7f800000 ;  /* 0x7f800000ff0c7424 */ /* 0x000fc400078e00ff */
[C---:B------:R-:W-:Y:S01]  /*21840*/  @P6 FFMA.FTZ R12, R24.reuse, R38, R3 ;  /* 0x00000026180c6223 */ /* 0x040fe20000010003 */
[----:B------:R-:W-:Y:S02]  /*21850*/  IMAD.MOV.U32 R7, RZ, RZ, 0x7f800000 ;  /* 0x7f800000ff077424 */ /* 0x000fe400078e00ff */
[----:B------:R-:W-:Y:S01]  /*21860*/  @P5 FFMA.FTZ R7, R24, R37, R2 ;  /* 0x0000002518075223 */ /* 0x000fe20000010002 */
[----:B------:R-:W-:Y:S02]  /*21870*/  LOP3.LUT P0, RZ, R226, 0x3, RZ, 0xc0, !PT ;  /* 0x00000003e2ff7812 */ /* 0x000fe4000780c0ff */
[----:B------:R-:W-:Y:S02]  /*21880*/  LOP3.LUT R223, R223, 0x30, RZ, 0xc0, !PT ;  /* 0x00000030dfdf7812 */ /* 0x000fe400078ec0ff */
[----:B------:R-:W-:Y:S02]  /*21890*/  SHF.R.U32.HI R13, RZ, 0x2, R226 ;  /* 0x00000002ff0d7819 */ /* 0x000fe400000116e2 */
[----:B------:R3:W5:Y:S02]  /*218a0*/  LD.E.64 R2, desc[UR4][R134.64+0xa0] ;  /* 0x0000a00486027980 */ /* 0x000764000c101b00 */
[----:B------:R-:W-:Y:S01]  /*218b0*/  LOP3.LUT R13, R223, 0x7, R13, 0xf8, !PT ;  /* 0x00000007df0d7812 */ /* 0x000fe200078ef80d */
[----:B----4-:R-:W-:-:S02]  /*218c0*/  IMAD.SHL.U32 R36, R11, 0x40, RZ ;  /* 0x000000400b247824 */ /* 0x010fc400078e00ff */
[----:B------:R3:W5:Y:S01]  /*218d0*/  LD.E.64 R10, desc[UR10][R134.64+0x70] ;  /* 0x0000700a860a7980 */ /* 0x000762000c101b00 */
[----:B------:R-:W-:Y:S05]  /*218e0*/  WARPSYNC.ALL ;  /* 0x0000000000007948 */ /* 0x000fea0003800000 */
[----:B------:R-:W-:Y:S01]  /*218f0*/  BSSY.RECONVERGENT B0, `(.L_x_1430) ;  /* 0x000001b000007945 */ /* 0x000fe20003800200 */
[----:B------:R-:W-:Y:S01]  /*21900*/  BAR.SYNC.DEFER_BLOCKING 0x0 ;  /* 0x0000000000007b1d */ /* 0x000fe20000010000 */
[----:B--2---:R-:W-:-:S04]  /*21910*/  LOP3.LUT R0, R18, 0x1c0, RZ, 0xc0, !PT ;  /* 0x000001c012007812 */ /* 0x004fc800078ec0ff */
[----:B------:R-:W-:-:S04]  /*21920*/  LOP3.LUT R0, R0, 0x38, R226, 0xf8, !PT ;  /* 0x0000003800007812 */ /* 0x000fc800078ef8e2 */
[----:B------:R-:W-:-:S04]  /*21930*/  LOP3.LUT R0, R0, R222, RZ, 0x3c, !PT ;  /* 0x000000de00007212 */ /* 0x000fc800078e3cff */
[----:B------:R-:W-:-:S04]  /*21940*/  LOP3.LUT R0, R0, 0x1e00, R18, 0xf8, !PT ;  /* 0x00001e0000007812 */ /* 0x000fc800078ef812 */
[----:B------:R-:W-:-:S05]  /*21950*/  LEA R0, R0, UR8, 0x1 ;  /* 0x0000000800007c11 */ /* 0x000fca000f8e08ff */
[----:B------:R3:W2:Y:S04]  /*21960*/  LDS.128 R20, [R0] ;  /* 0x0000000000147984 */ /* 0x0006a80000000c00 */
[----:B-1----:R3:W1:Y:S04]  /*21970*/  LDS.128 R24, [R0+0x800] ;  /* 0x0008000000187984 */ /* 0x0026680000000c00 */
[----:B------:R3:W4:Y:S04]  /*21980*/  LDS.128 R28, [R0+0x1000] ;  /* 0x00100000001c7984 */ /* 0x0007280000000c00 */
[----:B------:R3:W1:Y:S01]  /*21990*/  LDS.128 R32, [R0+0x1800] ;  /* 0x0018000000207984 */ /* 0x0006620000000c00 */
[----:B------:R-:W-:Y:S05]  /*219a0*/  @P0 BRA `(.L_x_1431) ;  /* 0x00000000003c0947 */ /* 0x000fea0003800000 */
[----:B---3-5:R-:W-:Y:S02]  /*219b0*/  IMAD.IADD R0, R42, 0x1, -R36 ;  /* 0x000000012a007824 */ /* 0x028fe400078e0a24 */
        /* <DEDUP_REMOVED lines=10> */
[----:B------:R-:W-:-:S04]  /*21a60*/  LEA R2, P3, R6, R2, 0x2 ;  /* 0x0000000206027211 */ /* 0x000fc800078610ff */
[----:B------:R-:W-:-:S05]  /*21a70*/  LEA.HI.X R3, R6, R3, R0, 0x2, P3 ;  /* 0x0000000306037211 */ /* 0x000fca00018f1400 */
[----:B------:R3:W-:Y:S04]  /*21a80*/  @!P2 ST.E desc[UR10][R2.64], R12 ;  /* 0x0000000c0200a985 */ /* 0x0007e8000c10190a */
[----:B------:R3:W-:Y:S02]  /*21a90*/  @!P0 ST.E desc[UR4][R2.64+0x20], R7 ;  /* 0x0000200702008985 */ /* 0x0007e4000c101904 */
.L_x_1431:
[----:B------:R-:W-:Y:S05]  /*21aa0*/  BSYNC.RECONVERGENT B0 ;  /* 0x0000000000007941 */ /* 0x000fea0003800200 */
.L_x_1430:
[----:B------:R-:W-:Y:S02]  /*21ab0*/  R2UR UR4, R40 ;  /* 0x00000000280472ca */ /* 0x000fe400000e0000 */
[----:B------:R-:W-:-:S13]  /*21ac0*/  R2UR UR5, R41 ;  /* 0x00000000290572ca */ /* 0x000fda00000e0000 */
[----:B------:R-:W2:Y:S01]  /*21ad0*/  LD.E R6, desc[UR4][R134.64+0xc0] ;  /* 0x0000c00486067980 */ /* 0x000ea2000c101900 */
[-C--:B---3-5:R-:W-:Y:S01]  /*21ae0*/  @!P1 IMAD R0, R9, R43.reuse, RZ ;  /* 0x0000002b09009224 */ /* 0x0a8fe200078e02ff */
[----:B------:R-:W-:Y:S01]  /*21af0*/  SHF.R.U32.HI R226, RZ, 0x3, R226 ;  /* 0x00000003ffe27819 */ /* 0x000fe200000116e2 */
[----:B------:R-:W-:Y:S01]  /*21b00*/  @!P1 IMAD.WIDE.U32 R2, R8, R43, RZ ;  /* 0x0000002b08029225 */ /* 0x000fe200078e00ff */
        /* <DEDUP_REMOVED lines=33> */
[----:B--2---:R-:W-:Y:S01]  /*21d20*/  IADD3 R8, P0, PT, R226, 0x10, RZ ;  /* 0x00000010e2087810 */ /* 0x004fe20007f1e0ff */
        /* <DEDUP_REMOVED lines=11> */
[----:B-1----:R3:W-:Y:S02]  /*21de0*/  ST.E.128 desc[UR4][R8.64], R24 ;  /* 0x0000001808007985 */ /* 0x0027e4000c101d04 */
.L_x_1433:
[----:B------:R-:W-:Y:S05]  /*21df0*/  BSYNC.RECONVERGENT B0 ;  /* 0x0000000000007941 */ /* 0x000fea0003800200 */
.L_x_1432:
[----:B------:R-:W-:Y:S04]  /*21e00*/  BSSY.RECONVERGENT B0, `(.L_x_1434) ;  /* 0x000000f000007945 */ /* 0x000fe80003800200 */
[----:B------:R-:W-:Y:S05]  /*21e10*/  @P4 BRA `(.L_x_1435) ;  /* 0x0000000000344947 */ /* 0x000fea0003800000 */
[----:B--23--:R-:W-:Y:S01]  /*21e20*/  IADD3 R8, P0, PT, R226, 0x20, RZ ;  /* 0x00000020e2087810 */ /* 0x00cfe20007f1e0ff */
        /* <DEDUP_REMOVED lines=12> */
.L_x_1435:
[----:B------:R-:W-:Y:S05]  /*21ef0*/  BSYNC.RECONVERGENT B0 ;  /* 0x0000000000007941 */ /* 0x000fea0003800200 */
.L_x_1434:
[----:B--23--:R-:W-:Y:S02]  /*21f00*/  MOV R9, 0x50 ;  /* 0x0000005000097802 */ /* 0x00cfe40000000f00 */
[----:B------:R-:W-:-:S03]  /*21f10*/  MOV R3, 0x0 ;  /* 0x0000000000037802 */ /* 0x000fc60000000f00 */
[----:B------:R-:W-:-:S04]  /*21f20*/  IMAD.MOV.U32 R2, RZ, RZ, R9 ;  /* 0x000000ffff027224 */ /* 0x000fc800078e0009 */
[----:B-1--4-:R-:W-:Y:S05]  /*21f30*/  @P2 RET.REL.NODEC R2 `(_ZN5flash24flash_fwd_splitkv_kernelI23Flash_fwd_kernel_traitsILi64ELi64ELi256ELi4ELb0ELb0EN7cutlass10bfloat16_tE19Flash_kernel_traitsILi64ELi64ELi256ELi4ES3_EELb0ELb0ELb0ELb0ELb0ELb1ELb0ELb1EEEvNS_16Flash_fwd_paramsE) ;  /* 0xfffffde002302950 */ /* 0x012fea0003c3ffff */
        /* <DEDUP_REMOVED lines=15> */
[----:B------:R-:W-:Y:S05]  /*22030*/  RET.REL.NODEC R2 `(_ZN5flash24flash_fwd_splitkv_kernelI23Flash_fwd_kernel_traitsILi64ELi64ELi256ELi4ELb0ELb0EN7cutlass10bfloat16_tE19Flash_kernel_traitsILi64ELi64ELi256ELi4ES3_EELb0ELb0ELb0ELb0ELb0ELb1ELb0ELb1EEEvNS_16Flash_fwd_paramsE) ;  /* 0xfffffddc02f07950 */ /* 0x000fea0003c3ffff */
.L_x_1427:
[----:B-12---:R-:W-:Y:S01]  /*22040*/  IMAD.MOV.U32 R0, RZ, RZ, 0x2 ;  /* 0x00000002ff007424 */ /* 0x006fe200078e00ff */
[----:B-----5:R-:W-:Y:S01]  /*22050*/  MOV R2, R8 ;  /* 0x0000000800027202 */ /* 0x020fe20000000f00 */
[----:B------:R-:W-:Y:S01]  /*22060*/  IMAD.MOV.U32 R4, RZ, RZ, -0x1 ;  /* 0xffffffffff047424 */ /* 0x000fe200078e00ff */
[----:B------:R-:W-:-:S07]  /*22070*/  MOV R3, 0x1f ;  /* 0x0000001f00037802 */ /* 0x000fce0000000f00 */
[----:B---3--:R-:W-:Y:S05]  /*22080*/  WARPSYNC.COLLECTIVE R4, `(.L_x_1436) ;  /* 0x0000000004087348 */ /* 0x008fea0003c00000 */
[----:B------:R1:W2:Y:S02]  /*22090*/  SHFL.BFLY P0, R0, R2, R0, R3 ;  /* 0x0c00000002007389 */ /* 0x0002a40000000003 */
[----:B-123--:R-:W-:Y:S05]  /*220a0*/  ENDCOLLECTIVE ;  /* 0x000000000000791b */ /* 0x00efea0003800000 */
.L_x_1436:
[----:B------:R-:W-:Y:S02]  /*220b0*/  MOV R5, R0 ;  /* 0x0000000000057202 */ /* 0x000fe40000000f00 */
[----:B------:R-:W-:-:S03]  /*220c0*/  MOV R0, 0x1 ;  /* 0x0000000100007802 */ /* 0x000fc60000000f00 */
[----:B------:R-:W-:-:S04]  /*220d0*/  FADD.FTZ R5, R5, R8 ;  /* 0x0000000805057221 */ /* 0x000fc80000010000 */
[----:B------:R-:W-:-:S07]  /*220e0*/  IMAD.MOV.U32 R2, RZ, RZ, R5 ;  /* 0x000000ffff027224 */ /* 0x000fce00078e0005 */
[----:B------:R-:W-:Y:S05]  /*220f0*/  WARPSYNC.COLLECTIVE R4, `(.L_x_1437) ;  /* 0x0000000004087348 */ /* 0x000fea0003c00000 */
[----:B------:R1:W2:Y:S02]  /*22100*/  SHFL.BFLY P0, R0, R2, R0, R3 ;  /* 0x0c00000002007389 */ /* 0x0002a40000000003 */
[----:B-12---:R-:W-:Y:S05]  /*22110*/  ENDCOLLECTIVE ;  /* 0x000000000000791b */ /* 0x006fea0003800000 */
.L_x_1437:
[----:B------:R-:W-:Y:S01]  /*22120*/  IMAD.MOV.U32 R22, RZ, RZ, R0 ;  /* 0x000000ffff167224 */ /* 0x000fe200078e0000 */
[----:B------:R-:W-:Y:S02]  /*22130*/  MOV R0, 0x2 ;  /* 0x0000000200007802 */ /* 0x000fe40000000f00 */
[----:B------:R-:W-:Y:S01]  /*22140*/  MOV R2, R6 ;  /* 0x0000000600027202 */ /* 0x000fe20000000f00 */
[----:B------:R-:W-:-:S07]  /*22150*/  FADD.FTZ R22, R5, R22 ;  /* 0x0000001605167221 */ /* 0x000fce0000010000 */
[----:B------:R-:W-:Y:S05]  /*22160*/  WARPSYNC.COLLECTIVE R4, `(.L_x_1438) ;  /* 0x0000000004087348 */ /* 0x000fea0003c00000 */
[----:B------:R1:W2:Y:S02]  /*22170*/  SHFL.BFLY P0, R0, R2, R0, R3 ;  /* 0x0c00000002007389 */ /* 0x0002a40000000003 */
[----:B-12---:R-:W-:Y:S05]  /*22180*/  ENDCOLLECTIVE ;  /* 0x000000000000791b */ /* 0x006fea0003800000 */
.L_x_1438:
[----:B------:R-:W-:Y:S01]  /*22190*/  IMAD.MOV.U32 R2, RZ, RZ, R0 ;  /* 0x000000ffff027224 */ /* 0x000fe200078e0000 */
[----:B------:R-:W-:-:S03]  /*221a0*/  MOV R0, 0x1 ;  /* 0x0000000100007802 */ /* 0x000fc60000000f00 */
[----:B------:R-:W-:-:S07]  /*221b0*/  FADD.FTZ R2, R2, R6 ;  /* 0x0000000602027221 */ /* 0x000fce0000010000 */
[----:B------:R-:W-:Y:S05]  /*221c0*/  WARPSYNC.COLLECTIVE R4, `(.L_x_1439) ;  /* 0x0000000004087348 */ /* 0x000fea0003c00000 */
[----:B------:R1:W2:Y:S02]  /*221d0*/  SHFL.BFLY P0, R0, R2, R0, R3 ;  /* 0x0c00000002007389 */ /* 0x0002a40000000003 */
[----:B-12---:R-:W-:Y:S05]  /*221e0*/  ENDCOLLECTIVE ;  /* 0x000000000000791b */ /* 0x006fea0003800000 */
.L_x_1439:
[----:B------:R-:W-:Y:S01]  /*221f0*/  MOV R3, R0 ;  /* 0x0000000000037202 */ /* 0x000fe20000000f00 */
[----:B------:R-:W-:Y:S06]  /*22200*/  BRA `(.L_x_1440) ;  /* 0xffffffec00547947 */ /* 0x000fec000383ffff */
.L_x_1441:
        /* <DEDUP_REMOVED lines=15> */
.L_x_14727:


//--------------------- .text._ZN5flash24flash_fwd_splitkv_kernelI23Flash_fwd_kernel_traitsILi64ELi64ELi256ELi4ELb0ELb0EN7cutlass10bfloat16_tE19Flash_kernel_traitsILi64ELi64ELi256ELi4ES3_EELb0ELb0ELb0ELb0ELb0ELb0ELb1ELb0EEEvNS_16Flash_fwd_paramsE --------------------------
	.section	.text._ZN5flash24flash_fwd_splitkv_kernelI23Flash_fwd_kernel_traitsILi64ELi64ELi256ELi4ELb0ELb0EN7cutlass10bfloat16_tE19Flash_kernel_traitsILi64ELi64ELi256ELi4ES3_EELb0ELb0ELb0ELb0ELb0ELb0ELb1ELb0EEEvNS_16Flash_fwd_paramsE,"ax",@progbits
	.align	128
        .global         _ZN5flash24flash_fwd_splitkv_kernelI23Flash_fwd_kernel_traitsILi64ELi64ELi256ELi4ELb0ELb0EN7cutlass10bfloat16_tE19Flash_kernel_traitsILi64ELi64ELi256ELi4ES3_EELb0ELb0ELb0ELb0ELb0ELb0ELb1ELb0EEEvNS_16Flash_fwd_paramsE
        .type           _ZN5flash24flash_fwd_splitkv_kernelI23Flash_fwd_kernel_traitsILi64ELi64ELi256ELi4ELb0ELb0EN7cutlass10bfloat16_tE19Flash_kernel_traitsILi64ELi64ELi256ELi4ES3_EELb0ELb0ELb0ELb0ELb0ELb0ELb1ELb0EEEvNS_16Flash_fwd_paramsE,@function
        .size           _ZN5flash24flash_fwd_splitkv_kernelI23Flash_fwd_kernel_traitsILi64ELi64ELi256ELi4ELb0ELb0EN7cutlass10bfloat16_tE19Flash_kernel_traitsILi64ELi64ELi256ELi4ES3_EELb0ELb0ELb0ELb0ELb0ELb0ELb1ELb0EEEvNS_16Flash_fwd_paramsE,(.L_x_14728 - _ZN5flash24flash_fwd_splitkv_kernelI23Flash_fwd_kernel_traitsILi64ELi64ELi256ELi4ELb0ELb0EN7cutlass10bfloat16_tE19Flash_kernel_traitsILi64ELi64ELi256ELi4ES3_EELb0ELb0ELb0ELb0ELb0ELb0ELb1ELb0EEEvNS_16Flash_fwd_paramsE)
        .other          _ZN5flash24flash_fwd_splitkv_kernelI23Flash_fwd_kernel_traitsILi64ELi64ELi256ELi4ELb0ELb0EN7cutlass10bfloat16_tE19Flash_kernel_traitsILi64ELi64ELi256ELi4ES3_EELb0ELb0ELb0ELb0ELb0ELb0ELb1ELb0EEEvNS_16Flash_fwd_paramsE,@"STO_CUDA_ENTRY STV_DEFAULT"
_ZN5flash24flash_fwd_splitkv_kernelI23Flash_fwd_kernel_traitsILi64ELi64ELi256ELi4ELb0ELb0EN7cutlass10bfloat16_tE19Flash_kernel_traitsILi64ELi64ELi256ELi4ES3_EELb0ELb0ELb0ELb0ELb0ELb0ELb1ELb0EEEvNS_16Flash_fwd_paramsE:
.text._ZN5flash24flash_fwd_splitkv_kernelI23Flash_fwd_kernel_traitsILi64ELi64ELi256ELi4ELb0ELb0EN7cutlass10bfloat16_tE19Flash_kernel_traitsILi64ELi64ELi256ELi4ES3_EELb0ELb0ELb0ELb0ELb0ELb0ELb1ELb0EEEvNS_16Flash_fwd_paramsE:
        /* <DEDUP_REMOVED lines=26> */
[----:B------:R-:W-:-:S04]  /*01a0*/  IMAD.MOV R0, RZ, RZ, -R251 ;  /* 0x000000ffff007224 */ /* 0x000fc800078e0afb */
[----:B------:R-:W-:-:S05]  /*01b0*/  IMAD R0, R4, R0, UR4 ;  /* 0x0000000404007e24 */ /* 0x000fca000f8e0200 */
[----:B---34-:R1:W-:Y:S02]  /*01c0*/  STL [R1], R0 ;  /* 0x0000000001007387 */ /* 0x0183e40000100800 */
[----:B-1----:R-:W-:Y:S05]  /*01d0*/  CALL.REL.NOINC `($_ZN5flash24flash_fwd_splitkv_kernelI23Flash_fwd_kernel_traitsILi64ELi64ELi256ELi4ELb0ELb0EN7cutlass10bfloat16_tE19Flash_kernel_traitsILi64ELi64ELi256ELi4ES3_EELb0ELb0ELb0ELb0ELb0ELb0ELb1ELb0EEEvNS_16Flash_fwd_paramsE$_ZN5flash30compute_attn_1rowblock_splitkvI23Flash_fwd_kernel_traitsILi64ELi64ELi256ELi4ELb0ELb0EN7cutlass10bfloat16_tE19Flash_kernel_traitsILi64ELi64ELi256ELi4ES3_EELb0ELb0ELb0ELb0ELb0ELb0ELb1ELb0ENS_16Flash_fwd_paramsEEEvRKT8_iiiii) ;  /* 0x0000000000087944 */ /* 0x002fea0003c00000 */
[----:B------:R-:W-:Y:S05]  /*01e0*/  BSYNC.RECONVERGENT B2 ;  /* 0x0000000000027941 */ /* 0x000fea0003800200 */
.L_x_1442:
[----:B------:R-:W-:Y:S05]  /*01f0*/  EXIT ;  /* 0x000000000000794d */ /* 0x000fea0003800000 */
        .type           $_ZN5flash24flash_fwd_splitkv_kernelI23Flash_fwd_kernel_traitsILi64ELi64ELi256ELi4ELb0ELb0EN7cutlass10bfloat16_tE19Flash_kernel_traitsILi64ELi64ELi256ELi4ES3_EELb0ELb0ELb0ELb0ELb0ELb0ELb1ELb0EEEvNS_16Flash_fwd_paramsE$_ZN5flash30compute_attn_1rowblock_splitkvI23Flash_fwd_kernel_traitsILi64ELi64ELi256ELi4ELb0ELb0EN7cutlass10bfloat16_tE19Flash_kernel_traitsILi64ELi64ELi256ELi4ES3_EELb0ELb0ELb0ELb0ELb0ELb0ELb1ELb0ENS_16Flash_fwd_paramsEEEvRKT8_iiiii,@function
        .size           $_ZN5flash24flash_fwd_splitkv_kernelI23Flash_fwd_kernel_traitsILi64ELi64ELi256ELi4ELb0ELb0EN7cutlass10bfloat16_tE19Flash_kernel_traitsILi64ELi64ELi256ELi4ES3_EELb0ELb0ELb0ELb0ELb0ELb0ELb1ELb0EEEvNS_16Flash_fwd_paramsE$_ZN5flash30compute_attn_1rowblock_splitkvI23Flash_fwd_kernel_traitsILi64ELi64ELi256ELi4ELb0ELb0EN7cutlass10bfloat16_tE19Flash_kernel_traitsILi64ELi64ELi256ELi4ES3_EELb0ELb0ELb0ELb0ELb0ELb0ELb1ELb0ENS_16Flash_fwd_paramsEEEvRKT8_iiiii,(.L_x_14728 - $_ZN5flash24flash_fwd_splitkv_kernelI23Flash_fwd_kernel_traitsILi64ELi64ELi256ELi4ELb0ELb0EN7cutlass10bfloat16_tE19Flash_kernel_traitsILi64ELi64ELi256ELi4ES3_EELb0ELb0ELb0ELb0ELb0ELb0ELb1ELb0EEEvNS_16Flash_fwd_paramsE$_ZN5flash30compute_attn_1rowblock_splitkvI23Flash_fwd_kernel_traitsILi64ELi64ELi256ELi4ELb0ELb0EN7cutlass10bfloat16_tE19Flash_kernel_traitsILi64ELi64ELi256ELi4ES3_EELb0ELb0ELb0ELb0ELb0ELb0ELb1ELb0ENS_16Flash_fwd_paramsEEEvRKT8_iiiii)
$_ZN5flash24flash_fwd_splitkv_kernelI23Flash_fwd_kernel_traitsILi64ELi64ELi256ELi4ELb0ELb0EN7cutlass10bfloat16_tE19Flash_kernel_traitsILi64ELi64ELi256ELi4ES3_EELb0ELb0ELb0ELb0ELb0ELb0ELb1ELb0EEEvNS_16Flash_fwd_paramsE$_ZN5flash30compute_attn_1rowblock_splitkvI23Flash_fwd_kernel_traitsILi64ELi64ELi256ELi4ELb0ELb0EN7cutlass10bfloat16_tE19Flash_kernel_traitsILi64ELi64ELi256ELi4ES3_EELb0ELb0ELb0ELb0ELb0ELb0ELb1ELb0ENS_16Flash_fwd_paramsEEEvRKT8_iiiii:
[----:B------:R-:W1:Y:S02]  /*0200*/  LDCU.64 UR4, c[0x0][0x358] ;  /* 0x00006b00ff0477ac */ /* 0x000e640008000a00 */
[----:B-1----:R-:W2:Y:S04]  /*0210*/  LD.E.64 R4, desc[UR4][R168.64+0xe0] ;  /* 0x0000e004a8047980 */ /* 0x002ea8000c101b00 */
[----:B------:R-:W3:Y:S04]  /*0220*/  LD.E.64 R2, desc[UR4][R168.64+0xe8] ;  /* 0x0000e804a8027980 */ /* 0x000ee8000c101b00 */
        /* <DEDUP_REMOVED lines=9> */
[----:B------:R-:W-:-:S08]  /*02c0*/  IMAD.WIDE.U32 R4, R251, 0x4, R4 ;  /* 0x00000004fb047825 */ /* 0x000fd000078e0004 */
        /* <DEDUP_REMOVED lines=25> */
.L_x_1444:
[----:B------:R-:W-:Y:S05]  /*0460*/  BSYNC.RECONVERGENT B0 ;  /* 0x0000000000007941 */ /* 0x000fea0003800200 */
.L_x_1443:
[----:B------:R-:W-:Y:S04]  /*0470*/  BSSY.RECONVERGENT B0, `(.L_x_1445) ;  /* 0x0000007000007945 */ /* 0x000fe80003800200 */
[----:B------:R-:W-:Y:S05]  /*0480*/  @!P3 BRA `(.L_x_1446) ;  /* 0x000000000014b947 */ /* 0x000fea0003800000 */
[----:B------:R-:W3:Y:S02]  /*0490*/  LD.E.U8 R0, desc[UR4][R168.64+0x1b2] ;  /* 0x0001b204a8007980 */ /* 0x000ee4000c101100 */
[----:B---3--:R-:W-:-:S13]  /*04a0*/  ISETP.NE.AND P1, PT, R0, RZ, PT ;  /* 0x000000ff0000720c */ /* 0x008fda0003f25270 */
[----:B-1---5:R-:W3:Y:S02]  /*04b0*/  @P1 LD.E R4, desc[UR4][R2.64+0x4] ;  /* 0x0000040402041980 */ /* 0x022ee4000c101900 */
[----:B---3--:R-:W-:-:S06]  /*04c0*/  @P1 IADD3 R4, PT, PT, R4, -R15, RZ ;  /* 0x8000000f04041210 */ /* 0x008fcc0007ffe0ff */
[----:B------:R3:W5:Y:S02]  /*04d0*/  @!P1 LD.E R4, desc[UR4][R2.64] ;  /* 0x0000000402049980 */ /* 0x000764000c101900 */
.L_x_1446:
[----:B------:R-:W-:Y:S05]  /*04e0*/  BSYNC.RECONVERGENT B0 ;  /* 0x0000000000007941 */ /* 0x000fea0003800200 */
.L_x_1445:
        /* <DEDUP_REMOVED lines=8> */
.L_x_1448:
[----:B--23--:R-:W2:Y:S01]  /*0570*/  LD.E.64 R2, desc[UR4][R168.64+0x108] ;  /* 0x00010804a8027980 */ /* 0x00cea2000c101b00 */
[----:B------:R-:W-:Y:S01]  /*0580*/  BSSY.RECONVERGENT B0, `(.L_x_1450) ;  /* 0x0000006000007945 */ /* 0x000fe20003800200 */
[----:B------:R-:W-:Y:S01]  /*0590*/  IMAD.MOV.U32 R0, RZ, RZ, RZ ;  /* 0x000000ffff007224 */ /* 0x000fe200078e00ff */
[----:B--2---:R-:W-:-:S04]  /*05a0*/  ISETP.NE.U32.AND P0, PT, R2, RZ, PT ;  /* 0x000000ff0200720c */ /* 0x004fc80003f05070 */
[----:B------:R-:W-:-:S13]  /*05b0*/  ISETP.NE.AND.EX P0, PT, R3, RZ, PT, P0 ;  /* 0x000000ff0300720c */ /* 0x000fda0003f05300 */
[----:B------:R-:W-:Y:S05]  /*05c0*/  @!P0 BRA `(.L_x_1451) ;  /* 0x0000000000048947 */ /* 0x000fea0003800000 */
[----:B------:R2:W5:Y:S02]  /*05d0*/  LD.E R0, desc[UR4][R168.64+0xbc] ;  /* 0x0000bc04a8007980 */ /* 0x000564000c101900 */
.L_x_1451:
[----:B------:R-:W-:Y:S05]  /*05e0*/  BSYNC.RECONVERGENT B0 ;  /* 0x0000000000007941 */ /* 0x000fea0003800200 */
.L_x_1450:
[----:B-----5:R-:W-:Y:S02]  /*05f0*/  IADD3 R17, PT, PT, R0, R4, -R12 ;  /* 0x0000000400117210 */ /* 0x020fe40007ffe80c */
.L_x_1449:
[----:B------:R-:W-:Y:S05]  /*0600*/  BSYNC.RECONVERGENT B1 ;  /* 0x0000000000017941 */ /* 0x000fea0003800200 */
.L_x_1447:
[----:B------:R-:W3:Y:S01]  /*0610*/  S2R R37, SR_CTAID.X ;  /* 0x0000000000257919 */ /* 0x000ee20000002500 */
[----:B------:R-:W-:Y:S01]  /*0620*/  MOV R14, 0x1e0 ;  /* 0x000001e0000e7802 */ /* 0x000fe20000000f00 */
[----:B------:R-:W-:-:S03]  /*0630*/  IMAD.MOV.U32 R3, RZ, RZ, 0x0 ;  /* 0x00000000ff037424 */ /* 0x000fc600078e00ff */
[----:B------:R-:W-:Y:S01]  /*0640*/  MOV R2, R14 ;  /* 0x0000000e00027202 */ /* 0x000fe20000000f00 */
[----:B---3--:R-:W-:-:S05]  /*0650*/  IMAD.SHL.U32 R252, R37, 0x40, RZ ;  /* 0x0000004025fc7824 */ /* 0x008fca00078e00ff */
[----:B------:R-:W-:-:S13]  /*0660*/  ISETP.GT.AND P0, PT, R33, R252, PT ;  /* 0x000000fc2100720c */ /* 0x000fda0003f04270 */
[----:B-12---:R-:W-:Y:S05]  /*0670*/  @!P0 RET.REL.NODEC R2 `(_ZN5flash24flash_fwd_splitkv_kernelI23Flash_fwd_kernel_traitsILi64ELi64ELi256ELi4ELb0ELb0EN7cutlass10bfloat16_tE19Flash_kernel_traitsILi64ELi64ELi256ELi4ES3_EELb0ELb0ELb0ELb0ELb0ELb0ELb1ELb0EEEvNS_16Flash_fwd_paramsE) ;  /* 0xfffffff802608950 */ /* 0x006fea0003c3ffff */
        /* <DEDUP_REMOVED lines=38> */
[----:B------:R-:W-:-:S04]  /*08e0*/  VIADDMNMX R231, R250, R0, R2, PT ;  /* 0x00000000fae77246 */ /* 0x000fc80003800102 */
[----:B------:R-:W-:-:S13]  /*08f0*/  ISETP.GE.AND P0, PT, R250, R231, PT ;  /* 0x000000e7fa00720c */ /* 0x000fda0003f06270 */
[----:B-1----:R-:W-:Y:S05]  /*0900*/  @!P0 BRA `(.L_x_1452) ;  /* 0x00000004003c8947 */ /* 0x002fea0003800000 */
[----:B------:R-:W2:Y:S04]  /*0910*/  LD.E.64 R6, desc[UR4][R168.64+0xb0] ;  /* 0x0000b004a8067980 */ /* 0x000ea8000c101b00 */
[----:B------:R-:W3:Y:S04]  /*0920*/  LDL.LU R9, [R1] ;  /* 0x0000000001097983 */ /* 0x000ee80000300800 */
[----:B------:R-:W3:Y:S04]  /*0930*/  LD.E R4, desc[UR4][R168.64+0x60] ;  /* 0x00006004a8047980 */ /* 0x000ee8000c101900 */
[----:B------:R-:W4:Y:S04]  /*0940*/  LD.E R5, desc[UR4][R168.64+0xcc] ;  /* 0x0000cc04a8057980 */ /* 0x000f28000c101900 */
[----:B------:R-:W5:Y:S04]  /*0950*/  LD.E R8, desc[UR4][R168.64+0xc0] ;  /* 0x0000c004a8087980 */ /* 0x000f68000c101900 */
[----:B------:R-:W5:Y:S04]  /*0960*/  LD.E.64 R2, desc[UR4][R168.64+0x78] ;  /* 0x00007804a8027980 */ /* 0x000f68000c101b00 */
[----:B------:R-:W5:Y:S01]  /*0970*/  LD.E.64 R168, desc[UR4][R168.64+0xa8] ;  /* 0x0000a804a8a87980 */ /* 0x000f62000c101b00 */
[----:B--2---:R-:W-:-:S04]  /*0980*/  IMAD R0, R6, UR8, R251 ;  /* 0x0000000806007c24 */ /* 0x004fc8000f8e02fb */
[----:B---3--:R-:W-:-:S04]  /*0990*/  IMAD R0, R0, R4, R9 ;  /* 0x0000000400007224 */ /* 0x008fc800078e0209 */
[----:B------:R-:W-:Y:S02]  /*09a0*/  IMAD R7, R7, R0, R252 ;  /* 0x0000000007077224 */ /* 0x000fe400078e02fc */
[----:B------:R-:W-:Y:S02]  /*09b0*/  IMAD.SHL.U32 R0, R232, 0x4, RZ ;  /* 0x00000004e8007824 */ /* 0x000fe400078e00ff */
[----:B----4-:R-:W-:Y:S01]  /*09c0*/  IMAD R4, R7, R5, RZ ;  /* 0x0000000507047224 */ /* 0x010fe200078e02ff */
[----:B------:R-:W-:Y:S02]  /*09d0*/  SHF.R.U32.HI R232, RZ, 0x4, R232 ;  /* 0x00000004ffe87819 */ /* 0x000fe400000116e8 */
[C---:B------:R-:W-:Y:S02]  /*09e0*/  LOP3.LUT R9, R0.reuse, 0xffc, RZ, 0xc0, !PT ;  /* 0x00000ffc00097812 */ /* 0x040fe400078ec0ff */
[----:B------:R-:W-:Y:S02]  /*09f0*/  LOP3.LUT R5, R0, 0x3c, RZ, 0xc0, !PT ;  /* 0x0000003c00057812 */ /* 0x000fe400078ec0ff */
[----:B------:R-:W-:Y:S01]  /*0a00*/  IADD3 R0, P0, PT, R4, R9, RZ ;  /* 0x0000000904007210 */ /* 0x000fe20007f1e0ff */
[----:B------:R-:W-:Y:S01]  /*0a10*/  IMAD.IADD R6, R33, 0x1, -R252 ;  /* 0x0000000121067824 */ /* 0x000fe200078e0afc */
[C---:B------:R-:W-:Y:S01]  /*0a20*/  ISETP.NE.AND P6, PT, R5.reuse, RZ, PT ;  /* 0x000000ff0500720c */ /* 0x040fe20003fc5270 */
[----:B------:R-:W-:Y:S01]  /*0a30*/  VIADD R11, R232, 0x8 ;  /* 0x00000008e80b7836 */ /* 0x000fe20000000000 */
[----:B-----5:R-:W-:-:S02]  /*0a40*/  ISETP.GE.AND P1, PT, R5, R8, PT ;  /* 0x000000080500720c */ /* 0x020fc40003f26270 */
[----:B------:R-:W-:Y:S02]  /*0a50*/  LEA.HI.X.SX32 R5, R4, RZ, 0x1, P0 ;  /* 0x000000ff04057211 */ /* 0x000fe400000f0eff */
[----:B------:R-:W-:Y:S01]  /*0a60*/  LEA R4, P0, R0, R2, 0x2 ;  /* 0x0000000200047211 */ /* 0x000fe200078010ff */
[C---:B------:R-:W-:Y:S01]  /*0a70*/  VIADD R2, R232.reuse, 0x10 ;  /* 0x00000010e8027836 */ /* 0x040fe20000000000 */
[-C--:B------:R-:W-:Y:S01]  /*0a80*/  ISETP.GE.OR P2, PT, R11, R6.reuse, P1 ;  /* 0x000000060b00720c */ /* 0x080fe20000f46670 */
[C---:B------:R-:W-:Y:S01]  /*0a90*/  VIADD R8, R232.reuse, 0x18 ;  /* 0x00000018e8087836 */ /* 0x040fe20000000000 */
[-C--:B------:R-:W-:Y:S02]  /*0aa0*/  ISETP.GE.OR P3, PT, R232, R6.reuse, P1 ;  /* 0x00000006e800720c */ /* 0x080fe40000f66670 */
[-C--:B------:R-:W-:Y:S02]  /*0ab0*/  ISETP.GE.OR P5, PT, R2, R6.reuse, P1 ;  /* 0x000000060200720c */ /* 0x080fe40000fa6670 */
[----:B------:R-:W-:Y:S01]  /*0ac0*/  LEA.HI.X R5, R0, R3, R5, 0x2, P0 ;  /* 0x0000000300057211 */ /* 0x000fe200000f1405 */
[----:B------:R-:W-:Y:S01]  /*0ad0*/  VIADD R3, R232, 0x20 ;  /* 0x00000020e8037836 */ /* 0x000fe20000000000 */
[----:B------:R-:W-:Y:S01]  /*0ae0*/  ISETP.GE.OR P0, PT, R8, R6, P1 ;  /* 0x000000060800720c */ /* 0x000fe20000f06670 */
[----:B------:R-:W-:-:S03]  /*0af0*/  VIADD R9, R232, 0x30 ;  /* 0x00000030e8097836 */ /* 0x000fc60000000000 */
[-C--:B------:R-:W-:Y:S01]  /*0b00*/  ISETP.GE.OR P4, PT, R3, R6.reuse, P1 ;  /* 0x000000060300720c */ /* 0x080fe20000f86670 */
[C---:B------:R-:W-:Y:S01]  /*0b10*/  VIADD R10, R232.reuse, 0x28 ;  /* 0x00000028e80a7836 */ /* 0x040fe20000000000 */
[----:B------:R-:W-:Y:S01]  /*0b20*/  @!P2 ST.E.128 desc[UR4][R4.64+0x800], RZ ;  /* 0x000800ff0400a985 */ /* 0x000fe2000c101d04 */
[----:B------:R-:W-:Y:S01]  /*0b30*/  VIADD R12, R232, 0x38 ;  /* 0x00000038e80c7836 */ /* 0x000fe20000000000 */
[-C--:B------:R-:W-:Y:S02]  /*0b40*/  ISETP.GE.OR P2, PT, R9, R6.reuse, P1 ;  /* 0x000000060900720c */ /* 0x080fe40000f46670 */
[----:B------:R-:W-:Y:S01]  /*0b50*/  @!P3 ST.E.128 desc[UR4][R4.64], RZ ;  /* 0x000000ff0400b985 */ /* 0x000fe2000c101d04 */
[----:B------:R-:W-:-:S03]  /*0b60*/  ISETP.GE.OR P3, PT, R10, R6, P1 ;  /* 0x000000060a00720c */ /* 0x000fc60000f66670 */
[----:B------:R-:W-:Y:S01]  /*0b70*/  @!P5 ST.E.128 desc[UR4][R4.64+0x1000], RZ ;  /* 0x001000ff0400d985 */ /* 0x000fe2000c101d04 */
[-C--:B------:R-:W-:Y:S02]  /*0b80*/  ISETP.GE.OR P5, PT, R11, R6.reuse, P6 ;  /* 0x000000060b00720c */ /* 0x080fe400037a6670 */
[----:B------:R-:W-:Y:S01]  /*0b90*/  ISETP.GE.OR P1, PT, R12, R6, P1 ;  /* 0x000000060c00720c */ /* 0x000fe20000f26670 */
[----:B------:R-:W-:Y:S01]  /*0ba0*/  @!P0 ST.E.128 desc[UR4][R4.64+0x1800], RZ ;  /* 0x001800ff04008985 */ /* 0x000fe2000c101d04 */
[----:B------:R-:W-:-:S03]  /*0bb0*/  IADD3 R0, P0, PT, R7, R232, RZ ;  /* 0x000000e807007210 */ /* 0x000fc60007f1e0ff */
[----:B------:R-:W-:Y:S01]  /*0bc0*/  @!P4 ST.E.128 desc[UR4][R4.64+0x2000], RZ ;  /* 0x002000ff0400c985 */ /* 0x000fe2000c101d04 */
[----:B------:R-:W-:Y:S02]  /*0bd0*/  ISETP.GE.OR P4, PT, R2, R6, P6 ;  /* 0x000000060200720c */ /* 0x000fe40003786670 */
[----:B------:R-:W-:Y:S02]  /*0be0*/  LEA.HI.X.SX32 R7, R7, RZ, 0x1, P0 ;  /* 0x000000ff07077211 */ /* 0x000fe400000f0eff */
[C---:B------:R-:W-:Y:S01]  /*0bf0*/  LEA R2, P0, R0.reuse, R168, 0x2 ;  /* 0x000000a800027211 */ /* 0x040fe200078010ff */
[----:B------:R-:W-:Y:S01]  /*0c00*/  @!P2 ST.E.128 desc[UR4][R4.64+0x3000], RZ ;  /* 0x003000ff0400a985 */ /* 0x000fe2000c101d04 */
[-C--:B------:R-:W-:Y:S02]  /*0c10*/  ISETP.GE.OR P2, PT, R3, R6.reuse, P6 ;  /* 0x000000060300720c */ /* 0x080fe40003746670 */
[----:B------:R-:W-:Y:S01]  /*0c20*/  LEA.HI.X R3, R0, R169, R7, 0x2, P0 ;  /* 0x000000a900037211 */ /* 0x000fe200000f1407 */
[----:B------:R-:W-:Y:S01]  /*0c30*/  @!P5 IMAD.MOV.U32 R0, RZ, RZ, -0x800000 ;  /* 0xff800000ff00d424 */ /* 0x000fe200078e00ff */
[----:B------:R-:W-:Y:S01]  /*0c40*/  @!P1 ST.E.128 desc[UR4][R4.64+0x3800], RZ ;  /* 0x003800ff04009985 */ /* 0x000fe2000c101d04 */
[----:B------:R-:W-:-:S03]  /*0c50*/  ISETP.GE.OR P1, PT, R10, R6, P6 ;  /* 0x000000060a00720c */ /* 0x000fc60003726670 */
[----:B------:R1:W-:Y:S01]  /*0c60*/  @!P3 ST.E.128 desc[UR4][R4.64+0x2800], RZ ;  /* 0x002800ff0400b985 */ /* 0x0003e2000c101d04 */
[-C--:B------:R-:W-:Y:S02]  /*0c70*/  ISETP.GE.OR P3, PT, R8, R6.reuse, P6 ;  /* 0x000000060800720c */ /* 0x080fe40003766670 */
[-C--:B------:R-:W-:Y:S01]  /*0c80*/  ISETP.GE.OR P0, PT, R9, R6.reuse, P6 ;  /* 0x000000060900720c */ /* 0x080fe20003706670 */
[----:B------:R2:W-:Y:S01]  /*0c90*/  @!P5 ST.E desc[UR4][R2.64+0x20], R0 ;  /* 0x000020000200d985 */ /* 0x0005e2000c101904 */
[-C--:B------:R-:W-:Y:S02]  /*0ca0*/  ISETP.GE.OR P5, PT, R232, R6.reuse, P6 ;  /* 0x00000006e800720c */ /* 0x080fe400037a6670 */
[----:B------:R-:W-:-:S07]  /*0cb0*/  ISETP.GE.OR P6, PT, R12, R6, P6 ;  /* 0x000000060c00720c */ /* 0x000fce00037c6670 */
[----:B------:R-:W-:-:S04]  /*0cc0*/  @!P3 IMAD.MOV.U32 R7, RZ, RZ, -0x800000 ;  /* 0xff800000ff07b424 */ /* 0x000fc800078e00ff */
[----:B------:R-:W-:Y:S02]  /*0cd0*/  @!P5 IMAD.MOV.U32 R8, RZ, RZ, -0x800000 ;  /* 0xff800000ff08d424 */ /* 0x000fe400078e00ff */
[----:B-1----:R-:W-:Y:S02]  /*0ce0*/  @!P2 IMAD.MOV.U32 R5, RZ, RZ, -0x800000 ;  /* 0xff800000ff05a424 */ /* 0x002fe400078e00ff */
[----:B------:R-:W-:Y:S02]  /*0cf0*/  @!P1 IMAD.MOV.U32 R4, RZ, RZ, -0x800000 ;  /* 0xff800000ff049424 */ /* 0x000fe400078e00ff */
[----:B--2---:R-:W-:Y:S01]  /*0d00*/  @!P4 IMAD.MOV.U32 R0, RZ, RZ, -0x800000 ;  /* 0xff800000ff00c424 */ /* 0x004fe200078e00ff */
[----:B------:R1:W-:Y:S04]  /*0d10*/  @!P2 ST.E desc[UR4][R2.64+0x80], R5 ;  /* 0x000080050200a985 */ /* 0x0003e8000c101904 */
[----:B------:R2:W-:Y:S04]  /*0d20*/  @!P4 ST.E desc[UR4][R2.64+0x40], R0 ;  /* 0x000040000200c985 */ /* 0x0005e8000c101904 */
[----:B------:R3:W-:Y:S04]  /*0d30*/  @!P1 ST.E desc[UR4][R2.64+0xa0], R4 ;  /* 0x0000a00402009985 */ /* 0x0007e8000c101904 */
[----:B------:R-:W-:Y:S04]  /*0d40*/  @!P3 ST.E desc[UR4][R2.64+0x60], R7 ;  /* 0x000060070200b985 */ /* 0x000fe8000c101904 */
[----:B------:R-:W-:Y:S01]  /*0d50*/  @!P5 ST.E desc[UR4][R2.64], R8 ;  /* 0x000000080200d985 */ /* 0x000fe2000c101904 */
[----:B-1----:R-:W-:-:S02]  /*0d60*/  IMAD.MOV.U32 R5, RZ, RZ, 0x0 ;  /* 0x00000000ff057424 */ /* 0x002fc400078e00ff */
[----:B--2---:R-:W-:Y:S02]  /*0d70*/  @!P0 IMAD.MOV.U32 R0, RZ, RZ, -0x800000 ;  /* 0xff800000ff008424 */ /* 0x004fe400078e00ff */
[----:B---3--:R-:W-:-:S03]  /*0d80*/  IMAD.MOV.U32 R4, RZ, RZ, R14 ;  /* 0x000000ffff047224 */ /* 0x008fc600078e000e */
[----:B------:R1:W-:Y:S02]  /*0d90*/  @!P0 ST.E desc[UR4][R2.64+0xc0], R0 ;  /* 0x0000c00002008985 */ /* 0x0003e4000c101904 */
[----:B-1----:R-:W-:Y:S05]  /*0da0*/  @P6 RET.REL.NODEC R4 `(_ZN5flash24flash_fwd_splitkv_kernelI23Flash_fwd_kernel_traitsILi64ELi64ELi256ELi4ELb0ELb0EN7cutlass10bfloat16_tE19Flash_kernel_traitsILi64ELi64ELi256ELi4ES3_EELb0ELb0ELb0ELb0ELb0ELb0ELb1ELb0EEEvNS_16Flash_fwd_paramsE) ;  /* 0xfffffff004946950 */ /* 0x002fea0003c3ffff */
[----:B------:R-:W-:-:S05]  /*0db0*/  MOV R0, 0xff800000 ;  /* 0xff80000000007802 */ /* 0x000fca0000000f00 */
[----:B------:R1:W-:Y:S02]  /*0dc0*/  ST.E desc[UR4][R2.64+0xe0], R0 ;  /* 0x0000e00002007985 */ /* 0x0003e4000c101904 */
[----:B-1----:R-:W-:Y:S02]  /*0dd0*/  MOV R2, R14 ;  /* 0x0000000e00027202 */ /* 0x002fe40000000f00 */
[----:B------:R-:W-:-:S04]  /*0de0*/  MOV R3, 0x0 ;  /* 0x0000000000037802 */ /* 0x000fc80000000f00 */
[----:B------:R-:W-:Y:S05]  /*0df0*/  RET.REL.NODEC R2 `(_ZN5flash24flash_fwd_splitkv_kernelI23Flash_fwd_kernel_traitsILi64ELi64ELi256ELi4ELb0ELb0EN7cutlass10bfloat16_tE19Flash_kernel_traitsILi64ELi64ELi256ELi4ES3_EELb0ELb0ELb0ELb0ELb0ELb0ELb1ELb0EEEvNS_16Flash_fwd_paramsE) ;  /* 0xfffffff002807950 */ /* 0x000fea0003c3ffff */
.L_x_1452:
[----:B------:R-:W2:Y:S04]  /*0e00*/  LD.E.64 R2, desc[UR4][R168.64+0x158] ;  /* 0x00015804a8027980 */ /* 0x000ea8000c101b00 */
[----:B------:R-:W3:Y:S01]  /*0e10*/  LD.E.64 R248, desc[UR4][R168.64+0x160] ;  /* 0x00016004a8f87980 */ /* 0x000ee2000c101b00 */
[----:B------:R-:W-:-:S03]  /*0e20*/  IMAD.MOV.U32 R9, RZ, RZ, R251 ;  /* 0x000000ffff097224 */ /* 0x000fc600078e00fb */
[----:B------:R1:W5:Y:S01]  /*0e30*/  LDL R38, [R1] ;  /* 0x0000000001267983 */ /* 0x0003620000100800 */
        /* <DEDUP_REMOVED lines=9> */
[----:B------:R-:W2:Y:S04]  /*0ed0*/  LD.E R11, desc[UR4][R168.64+0x170] ;  /* 0x00017004a80b7980 */ /* 0x000ea8000c101900 */
[----:B------:R-:W3:Y:S01]  /*0ee0*/  LD.E.64 R6, desc[UR4][R168.64+0x168] ;  /* 0x00016804a8067980 */ /* 0x000ee2000c101b00 */
[----:B------:R-:W-:Y:S02]  /*0ef0*/  IMAD.MOV.U32 R34, RZ, RZ, R168 ;  /* 0x000000ffff227224 */ /* 0x000fe400078e00a8 */
[----:B------:R-:W-:-:S05]  /*0f00*/  IMAD.MOV.U32 R35, RZ, RZ, R169 ;  /* 0x000000ffff237224 */ /* 0x000fca00078e00a9 */
[----:B------:R-:W4:Y:S01]  /*0f10*/  LD.E R14, desc[UR4][R34.64+0x68] ;  /* 0x00006804220e7980 */ /* 0x000f22000c101900 */
[----:B------:R-:W-:-:S03]  /*0f20*/  LEA R18, R231, 0xffffff00, 0x8 ;  /* 0xffffff00e7127811 */ /* 0x000fc600078e40ff */
[----:B------:R-:W4:Y:S01]  /*0f30*/  LD.E.64 R234, desc[UR4][R34.64+0x38] ;  /* 0x0000380422ea7980 */ /* 0x000f22000c101b00 */
[----:B------:R-:W-:-:S03]  /*0f40*/  IABS R8, R18 ;  /* 0x0000001200087213 */ /* 0x000fc60000000000 */
[----:B------:R-:W4:Y:S04]  /*0f50*/  LD.E.64 R12, desc[UR4][R34.64+0x28] ;  /* 0x00002804220c7980 */ /* 0x000f28000c101b00 */
[----:B------:R-:W5:Y:S04]  /*0f60*/  LD.E.64 R30, desc[UR4][R34.64+0x58] ;  /* 0x00005804221e7980 */ /* 0x000f68000c101b00 */
[----:B------:R-:W5:Y:S01]  /*0f70*/  LD.E.64 R236, desc[UR4][R34.64+0x40] ;  /* 0x0000400422ec7980 */ /* 0x000f62000c101b00 */
[----:B--2---:R-:W-:-:S04]  /*0f80*/  IABS R4, R11 ;  /* 0x0000000b00047213 */ /* 0x004fc80000000000 */
[----:B-1----:R-:W1:Y:S08]  /*0f90*/  I2F.RP R2, R4 ;  /* 0x0000000400027306 */ /* 0x002e700000209400 */
[----:B-1----:R-:W1:Y:S02]  /*0fa0*/  MUFU.RCP R2, R2 ;  /* 0x0000000200027308 */ /* 0x002e640000001000 */
[----:B-1----:R-:W-:-:S06]  /*0fb0*/  IADD3 R2, PT, PT, R2, 0xffffffe, RZ ;  /* 0x0ffffffe02027810 */ /* 0x002fcc0007ffe0ff */
[----:B------:R-:W1:Y:S01]  /*0fc0*/  F2I.FTZ.U32.TRUNC.NTZ R3, R2 ;  /* 0x0000000200037305 */ /* 0x000e62000021f000 */
[----:B-----5:R-:W-:Y:S01]  /*0fd0*/  IABS R9, R11 ;  /* 0x0000000b00097213 */ /* 0x020fe20000000000 */
[----:B-1----:R-:W-:Y:S01]  /*0fe0*/  IMAD.MOV R0, RZ, RZ, -R3 ;  /* 0x000000ffff007224 */ /* 0x002fe200078e0a03 */
[----:B------:R-:W-:-:S03]  /*0ff0*/  MOV R2, RZ ;  /* 0x000000ff00027202 */ /* 0x000fc60000000f00 */
[----:B------:R-:W-:-:S04]  /*1000*/  IMAD R0, R0, R4, RZ ;  /* 0x0000000400007224 */ /* 0x000fc800078e02ff */
[----:B------:R-:W-:Y:S01]  /*1010*/  IMAD.HI.U32 R5, R3, R0, R2 ;  /* 0x0000000003057227 */ /* 0x000fe200078e0002 */
[----:B------:R-:W-:-:S03]  /*1020*/  IADD3 R0, PT, PT, RZ, -R9, RZ ;  /* 0x80000009ff007210 */ /* 0x000fc60007ffe0ff */
[----:B------:R-:W-:Y:S02]  /*1030*/  IMAD.MOV.U32 R2, RZ, RZ, R8 ;  /* 0x000000ffff027224 */ /* 0x000fe400078e0008 */
[----:B------:R-:W-:Y:S01]  /*1040*/  IMAD.MOV.U32 R3, RZ, RZ, R0 ;  /* 0x000000ffff037224 */ /* 0x000fe200078e0000 */
[----:B------:R-:W2:Y:S01]  /*1050*/  LD.E.64 R8, desc[UR4][R34.64+0x50] ;  /* 0x0000500422087980 */ /* 0x000ea2000c101b00 */
[----:B------:R-:W-:-:S04]  /*1060*/  IMAD.HI.U32 R0, R5, R2, RZ ;  /* 0x0000000205007227 */ /* 0x000fc800078e00ff */
[----:B------:R-:W-:-:S05]  /*1070*/  IMAD R2, R0, R3, R2 ;  /* 0x0000000300027224 */ /* 0x000fca00078e0202 */
[----:B------:R-:W-:-:S13]  /*1080*/  ISETP.GT.U32.AND P2, PT, R4, R2, PT ;  /* 0x000000020400720c */ /* 0x000fda0003f44070 */
[----:B------:R-:W-:-:S04]  /*1090*/  @!P2 IADD3 R2, PT, PT, R2, -R4, RZ ;  /* 0x800000040202a210 */ /* 0x000fc80007ffe0ff */
[----:B------:R-:W-:Y:S01]  /*10a0*/  ISETP.GE.U32.AND P0, PT, R2, R4, PT ;  /* 0x000000040200720c */ /* 0x000fe20003f06070 */
[----:B------:R-:W-:Y:S01]  /*10b0*/  @!P2 VIADD R0, R0, 0x1 ;  /* 0x000000010000a836 */ /* 0x000fe20000000000 */
[----:B------:R-:W-:Y:S01]  /*10c0*/  LOP3.LUT R2, R18, R11, RZ, 0x3c, !PT ;  /* 0x0000000b12027212 */ /* 0x000fe200078e3cff */
[-C--:B---3--:R-:W-:Y:S01]  /*10d0*/  IMAD R4, R7, R251.reuse, RZ ;  /* 0x000000fb07047224 */ /* 0x088fe200078e02ff */
        /* <DEDUP_REMOVED lines=14> */
[----:B------:R1:W2:Y:S01]  /*11c0*/  LD.E R10, desc[UR4][R2.64] ;  /* 0x00000004020a7980 */ /* 0x0002a2000c101900 */
[----:B----4-:R-:W-:-:S04]  /*11d0*/  IABS R4, R14 ;  /* 0x0000000e00047213 */ /* 0x010fc80000000000 */
        /* <DEDUP_REMOVED lines=24> */
[----:B------:R-:W-:Y:S01]  /*1360*/  IMAD R4, R235, R11, RZ ;  /* 0x0000000beb047224 */ /* 0x000fe200078e02ff */
[----:B------:R-:W-:Y:S02]  /*1370*/  SHF.R.S32.HI R16, RZ, 0x1f, R11 ;  /* 0x0000001fff107819 */ /* 0x000fe4000001140b */
[----:B------:R-:W-:-:S03]  /*1380*/  MOV R0, R2 ;  /* 0x0000000200007202 */ /* 0x000fc60000000f00 */
[----:B------:R-:W-:Y:S01]  /*1390*/  IMAD R4, R234, R16, R4 ;  /* 0x00000010ea047224 */ /* 0x000fe200078e0204 */
[----:B------:R-:W-:Y:S02]  /*13a0*/  @!P0 IADD3 R0, PT, PT, -R0, RZ, RZ ;  /* 0x000000ff00008210 */ /* 0x000fe40007ffe1ff */
[----:B------:R-:W-:-:S04]  /*13b0*/  @!P1 LOP3.LUT R0, RZ, R14, RZ, 0x33, !PT ;  /* 0x0000000eff009212 */ /* 0x000fc800078e33ff */
[----:B------:R-:W-:Y:S02]  /*13c0*/  SHF.R.S32.HI R5, RZ, 0x1f, R0 ;  /* 0x0000001fff057819 */ /* 0x000fe40000011400 */
[----:B--2---:R-:W-:Y:S01]  /*13d0*/  SHF.R.S32.HI R15, RZ, 0x1f, R10 ;  /* 0x0000001fff0f7819 */ /* 0x004fe2000001140a */
[----:B---3--:R-:W-:-:S04]  /*13e0*/  IMAD R3, R7, R10, RZ ;  /* 0x0000000a07037224 */ /* 0x008fc800078e02ff */
[C---:B------:R-:W-:Y:S02]  /*13f0*/  IMAD R3, R6.reuse, R15, R3 ;  /* 0x0000000f06037224 */ /* 0x040fe400078e0203 */
[----:B------:R-:W-:-:S04]  /*1400*/  IMAD.WIDE.U32 R6, R6, R10, RZ ;  /* 0x0000000a06067225 */ /* 0x000fc800078e00ff */
[----:B------:R-:W-:Y:S02]  /*1410*/  IMAD.IADD R3, R7, 0x1, R3 ;  /* 0x0000000107037824 */ /* 0x000fe400078e0203 */
[----:B------:R-:W-:-:S04]  /*1420*/  IMAD.MOV.U32 R2, RZ, RZ, R6 ;  /* 0x000000ffff027224 */ /* 0x000fc800078e0006 */
        /* <DEDUP_REMOVED lines=13> */
.L_x_1454:
[----:B------:R-:W2:Y:S01]  /*1500*/  LD.E R14, desc[UR4][R168.64+0x68] ;  /* 0x00006804a80e7980 */ /* 0x000ea2000c101900 */
[----:B------:R-:W-:-:S03]  /*1510*/  ISETP.NE.AND P2, PT, R15, -0x1, PT ;  /* 0xffffffff0f00780c */ /* 0x000fc60003f45270 */
[----:B------:R-:W3:Y:S01]  /*1520*/  LD.E.64 R234, desc[UR4][R168.64+0x38] ;  /* 0x00003804a8ea7980 */ /* 0x000ee2000c101b00 */
[----:B------:R-:W-:Y:S01]  /*1530*/  MOV R34, R168 ;  /* 0x000000a800227202 */ /* 0x000fe20000000f00 */
[----:B------:R-:W-:Y:S02]  /*1540*/  IMAD.MOV.U32 R35, RZ, RZ, R169 ;  /* 0x000000ffff237224 */ /* 0x000fe400078e00a9 */
[----:B------:R4:W5:Y:S04]  /*1550*/  LD.E.64 R30, desc[UR4][R168.64+0x58] ;  /* 0x00005804a81e7980 */ /* 0x000968000c101b00 */
[----:B------:R-:W4:Y:S04]  /*1560*/  LD.E.64 R236, desc[UR4][R34.64+0x40] ;  /* 0x0000400422ec7980 */ /* 0x000f28000c101b00 */
[----:B------:R-:W4:Y:S04]  /*1570*/  @!P2 LD.E.64 R4, desc[UR4][R168.64+0x20] ;  /* 0x00002004a804a980 */ /* 0x000f28000c101b00 */
[----:B------:R-:W4:Y:S04]  /*1580*/  @!P2 LD.E.64 R18, desc[UR4][R168.64+0x28] ;  /* 0x00002804a812a980 */ /* 0x000f28000c101b00 */
[----:B------:R-:W4:Y:S01]  /*1590*/  LD.E.64 R20, desc[UR4][R34.64+0x50] ;  /* 0x0000500422147980 */ /* 0x000f22000c101b00 */
[----:B-----5:R-:W-:-:S02]  /*15a0*/  @!P2 SHF.R.S32.HI R10, RZ, 0x1f, R9 ;  /* 0x0000001fff0aa819 */ /* 0x020fc40000011409 */
[----:B------:R-:W-:Y:S02]  /*15b0*/  CS2R R238, SRZ ;  /* 0x0000000000ee7805 */ /* 0x000fe4000001ff00 */
[----:B--2---:R-:W-:-:S04]  /*15c0*/  IABS R0, R14 ;  /* 0x0000000e00007213 */ /* 0x004fc80000000000 */
        /* <DEDUP_REMOVED lines=15> */
[----:B---3--:R-:W-:-:S03]  /*16c0*/  @!P2 IMAD R8, R235, R12, RZ ;  /* 0x0000000ceb08a224 */ /* 0x008fc600078e02ff */
[----:B------:R-:W-:Y:S01]  /*16d0*/  ISETP.GT.U32.AND P1, PT, R7, R0, PT ;  /* 0x000000000700720c */ /* 0x000fe20003f24070 */
[----:B------:R-:W-:Y:S02]  /*16e0*/  @!P2 IMAD R8, R3, R234, R8 ;  /* 0x000000ea0308a224 */ /* 0x000fe400078e0208 */
[----:B------:R-:W-:-:S04]  /*16f0*/  @!P2 IMAD.WIDE.U32 R2, R234, R12, RZ ;  /* 0x0000000cea02a225 */ /* 0x000fc800078e00ff */
[-C--:B----4-:R-:W-:Y:S02]  /*1700*/  @!P2 IMAD R5, R5, R9.reuse, RZ ;  /* 0x000000090505a224 */ /* 0x090fe400078e02ff */
        /* <DEDUP_REMOVED lines=50> */
[----:B------:R-:W-:Y:S02]  /*1a30*/  @P2 MOV R8, R2 ;  /* 0x0000000200082202 */ /* 0x000fe40000000f00 */
.L_x_1455:
[----:B------:R-:W-:Y:S05]  /*1a40*/  BSYNC.RECONVERGENT B0 ;  /* 0x0000000000007941 */ /* 0x000fea0003800200 */
.L_x_1453:
        /* <DEDUP_REMOVED lines=13> */
[----:B------:R-:W-:Y:S01]  /*1b20*/  IABS R6, R14 ;  /* 0x0000000e00067213 */ /* 0x000fe20000000000 */
[----:B-1----:R-:W-:Y:S01]  /*1b30*/  IMAD.MOV R0, RZ, RZ, -R3 ;  /* 0x000000ffff007224 */ /* 0x002fe200078e0a03 */
[----:B------:R-:W-:-:S03]  /*1b40*/  MOV R2, RZ ;  /* 0x000000ff00027202 */ /* 0x000fc60000000f00 */
[----:B------:R-:W-:Y:S01]  /*1b50*/  IMAD R5, R0, R4, RZ ;  /* 0x0000000400057224 */ /* 0x000fe200078e02ff */
[----:B------:R-:W-:-:S03]  /*1b60*/  IABS R0, R38 ;  /* 0x0000002600007213 */ /* 0x000fc60000000000 */
[----:B------:R-:W-:-:S04]  /*1b70*/  IMAD.HI.U32 R5, R3, R5, R2 ;  /* 0x0000000503057227 */ /* 0x000fc800078e0002 */
[----:B------:R-:W-:Y:S02]  /*1b80*/  IMAD.MOV.U32 R2, RZ, RZ, R0 ;  /* 0x000000ffff027224 */ /* 0x000fe400078e0000 */
        /* <DEDUP_REMOVED lines=9> */
[----:B------:R-:W-:Y:S02]  /*1c20*/  ISETP.NE.AND P2, PT, R14, RZ, PT ;  /* 0x000000ff0e00720c */ /* 0x000fe40003f45270 */
[----:B------:R-:W-:Y:S01]  /*1c30*/  ISETP.GE.AND P1, PT, R2, RZ, PT ;  /* 0x000000ff0200720c */ /* 0x000fe20003f26270 */
[----:B------:R-:W-:Y:S02]  /*1c40*/  IMAD R2, R16, R236, RZ ;  /* 0x000000ec10027224 */ /* 0x000fe400078e02ff */
[----:B------:R-:W-:-:S04]  /*1c50*/  IMAD.SHL.U32 R36, R232, 0x8, RZ ;  /* 0x00000008e8247824 */ /* 0x000fc800078e00ff */
[----:B------:R-:W-:Y:S01]  /*1c60*/  @P3 IADD3 R0, PT, PT, R0, 0x1, RZ ;  /* 0x0000000100003810 */ /* 0x000fe20007ffe0ff */
[C---:B------:R-:W-:Y:S02]  /*1c70*/  IMAD R4, R11.reuse, R237, R2 ;  /* 0x000000ed0b047224 */ /* 0x040fe400078e0202 */
[----:B------:R-:W-:Y:S01]  /*1c80*/  IMAD.WIDE.U32 R2, R11, R236, RZ ;  /* 0x000000ec0b027225 */ /* 0x000fe200078e00ff */
[----:B------:R-:W-:-:S03]  /*1c90*/  LOP3.LUT R32, R36, 0x38, RZ, 0xc0, !PT ;  /* 0x0000003824207812 */ /* 0x000fc600078ec0ff */
[----:B------:R-:W-:Y:S01]  /*1ca0*/  @!P1 IMAD.MOV R0, RZ, RZ, -R0 ;  /* 0x000000ffff009224 */ /* 0x000fe200078e0a00 */
[----:B------:R-:W-:Y:S02]  /*1cb0*/  @!P2 LOP3.LUT R0, RZ, R14, RZ, 0x33, !PT ;  /* 0x0000000eff00a212 */ /* 0x000fe400078e33ff */
[----:B------:R-:W-:Y:S02]  /*1cc0*/  IADD3 R5, PT, PT, R3, R4, RZ ;  /* 0x0000000403057210 */ /* 0x000fe40007ffe0ff */
[----:B------:R-:W-:Y:S01]  /*1cd0*/  SHF.R.S32.HI R7, RZ, 0x1f, R0 ;  /* 0x0000001fff077819 */ /* 0x000fe20000011400 */
[----:B------:R-:W-:Y:S01]  /*1ce0*/  IMAD R6, R31, R0, RZ ;  /* 0x000000001f067224 */ /* 0x000fe200078e02ff */
[----:B------:R-:W-:Y:S01]  /*1cf0*/  IADD3 R4, P2, P1, R2, R8, R32 ;  /* 0x0000000802047210 */ /* 0x000fe2000795e020 */
[----:B------:R-:W-:-:S04]  /*1d00*/  IMAD.WIDE.U32 R2, R30, R0, RZ ;  /* 0x000000001e027225 */ /* 0x000fc800078e00ff */
[----:B------:R-:W-:Y:S01]  /*1d10*/  IMAD R0, R7, R30, R6 ;  /* 0x0000001e07007224 */ /* 0x000fe200078e0206 */
[----:B------:R-:W-:Y:S02]  /*1d20*/  IADD3.X R5, PT, PT, R5, R9, RZ, P2, P1 ;  /* 0x0000000905057210 */ /* 0x000fe400017e24ff */
[----:B------:R-:W-:Y:S01]  /*1d30*/  IADD3 R4, P1, PT, R4, R2, RZ ;  /* 0x0000000204047210 */ /* 0x000fe20007f3e0ff */
[----:B------:R-:W-:Y:S01]  /*1d40*/  IMAD.IADD R0, R3, 0x1, R0 ;  /* 0x0000000103007824 */ /* 0x000fe200078e0200 */
[----:B------:R-:W-:-:S03]  /*1d50*/  SHF.R.U32.HI R2, RZ, 0x3, R232 ;  /* 0x00000003ff027819 */ /* 0x000fc600000116e8 */
[----:B------:R-:W-:Y:S01]  /*1d60*/  IMAD.X R5, R5, 0x1, R0, P1 ;  /* 0x0000000105057824 */ /* 0x000fe200008e0600 */
[----:B------:R-:W1:Y:S01]  /*1d70*/  S2UR UR6, SR_CgaCtaId ;  /* 0x00000000000679c3 */ /* 0x000e620000008800 */
[----:B------:R-:W-:Y:S02]  /*1d80*/  IMAD R0, R237, R2, RZ ;  /* 0x00000002ed007224 */ /* 0x000fe400078e02ff */
[----:B------:R-:W-:-:S05]  /*1d90*/  IMAD.WIDE.U32 R4, R2, R236, R4 ;  /* 0x000000ec02047225 */ /* 0x000fca00078e0004 */
[----:B------:R-:W-:Y:S01]  /*1da0*/  IADD3 R0, PT, PT, R5, R0, RZ ;  /* 0x0000000005007210 */ /* 0x000fe20007ffe0ff */
[----:B------:R-:W-:Y:S01]  /*1db0*/  IMAD.IADD R252, R33, 0x1, -R252 ;  /* 0x0000000121fc7824 */ /* 0x000fe200078e0afc */
[----:B------:R-:W-:Y:S01]  /*1dc0*/  UMOV UR7, 0x400 ;  /* 0x0000040000077882 */ /* 0x000fe20000000000 */
[-C--:B------:R-:W-:Y:S01]  /*1dd0*/  LOP3.LUT R239, R239, R238.reuse, RZ, 0x3c, !PT ;  /* 0x000000eeefef7212 */ /* 0x080fe200078e3cff */
[----:B------:R-:W-:Y:S03]  /*1de0*/  BSSY.RECONVERGENT B0, `(.L_x_1456) ;  /* 0x0000039000007945 */ /* 0x000fe60003800200 */
[----:B------:R-:W-:Y:S01]  /*1df0*/  LOP3.LUT R238, R239, R238, RZ, 0x3c, !PT ;  /* 0x000000eeefee7212 */ /* 0x000fe200078e3cff */
[----:B-1----:R-:W-:-:S03]  /*1e00*/  ULEA UR6, UR6, UR7, 0x18 ;  /* 0x0000000706067291 */ /* 0x002fc6000f8ec0ff */
[----:B------:R-:W-:-:S03]  /*1e10*/  LOP3.LUT R239, R239, R238, RZ, 0x3c, !PT ;  /* 0x000000eeefef7212 */ /* 0x000fc600078e3cff */
[----:B------:R-:W-:Y:S02]  /*1e20*/  IMAD.U32 R228, RZ, RZ, UR6 ;  /* 0x00000006ffe47e24 */ /* 0x000fe4000f8e00ff */
[----:B--2---:R-:W-:-:S04]  /*1e30*/  @P0 IMAD.WIDE.U32 R8, R12, R29, RZ ;  /* 0x0000001d0c080225 */ /* 0x004fc800078e00ff */
[----:B---3--:R-:W-:-:S04]  /*1e40*/  @!P0 IMAD.WIDE.U32 R6, R20, R251, RZ ;  /* 0x000000fb14068225 */ /* 0x008fc800078e00ff */
[----:B------:R-:W-:Y:S02]  /*1e50*/  @!P0 IMAD R3, R21, R251, RZ ;  /* 0x000000fb15038224 */ /* 0x000fe400078e02ff */
[----:B------:R-:W-:Y:S01]  /*1e60*/  @!P0 IMAD.MOV.U32 R10, RZ, RZ, R6 ;  /* 0x000000ffff0a8224 */ /* 0x000fe200078e0006 */
[----:B------:R-:W-:Y:S02]  /*1e70*/  IADD3 R6, P1, PT, R32, R15, RZ ;  /* 0x0000000f20067210 */ /* 0x000fe40007f3e0ff */
[----:B------:R-:W-:-:S03]  /*1e80*/  @!P0 IADD3 R11, PT, PT, R7, R3, RZ ;  /* 0x00000003070b8210 */ /* 0x000fc60007ffe0ff */
[----:B------:R-:W-:Y:S02]  /*1e90*/  IMAD.X R7, RZ, RZ, R28, P1 ;  /* 0x000000ffff077224 */ /* 0x000fe400008e061c */
[----:B------:R-:W-:Y:S02]  /*1ea0*/  IMAD R3, R235, R2, RZ ;  /* 0x00000002eb037224 */ /* 0x000fe400078e02ff */
[----:B------:R-:W-:Y:S01]  /*1eb0*/  IMAD.WIDE.U32 R6, R2, R234, R6 ;  /* 0x000000ea02067225 */ /* 0x000fe200078e0006 */
[----:B------:R-:W-:Y:S02]  /*1ec0*/  LEA R243, P1, R4, R24, 0x1 ;  /* 0x0000001804f37211 */ /* 0x000fe400078208ff */
[----:B------:R-:W-:Y:S01]  /*1ed0*/  @P0 MOV R10, R8 ;  /* 0x00000008000a0202 */ /* 0x000fe20000000f00 */
[----:B------:R-:W-:Y:S01]  /*1ee0*/  @P0 IMAD R14, R13, R29, RZ ;  /* 0x0000001d0d0e0224 */ /* 0x000fe200078e02ff */
[----:B----4-:R-:W-:Y:S01]  /*1ef0*/  LEA R241, P2, R6, R26, 0x1 ;  /* 0x0000001a06f17211 */ /* 0x010fe200078408ff */
[----:B------:R-:W-:Y:S01]  /*1f00*/  IMAD.IADD R3, R7, 0x1, R3 ;  /* 0x0000000107037824 */ /* 0x000fe200078e0203 */
[----:B------:R-:W-:Y:S01]  /*1f10*/  LEA.HI.X R242, R4, R25, R0, 0x1, P1 ;  /* 0x0000001904f27211 */ /* 0x000fe200008f0c00 */
[----:B------:R-:W-:Y:S01]  /*1f20*/  @P0 IMAD.IADD R11, R9, 0x1, R14 ;  /* 0x00000001090b0824 */ /* 0x000fe200078e020e */
[----:B------:R-:W-:Y:S01]  /*1f30*/  IADD3 R10, P1, PT, R32, R10, RZ ;  /* 0x0000000a200a7210 */ /* 0x000fe20007f3e0ff */
[----:B------:R-:W-:Y:S01]  /*1f40*/  IMAD R0, R23, R38, RZ ;  /* 0x0000002617007224 */ /* 0x000fe200078e02ff */
[----:B------:R-:W-:-:S02]  /*1f50*/  SHF.R.S32.HI R4, RZ, 0x1f, R38 ;  /* 0x0000001fff047819 */ /* 0x000fc40000011426 */
[----:B------:R-:W-:Y:S02]  /*1f60*/  LEA.HI.X R240, R6, R27, R3, 0x1, P2 ;  /* 0x0000001b06f07211 */ /* 0x000fe400010f0c03 */
[----:B------:R-:W-:Y:S02]  /*1f70*/  LOP3.LUT R3, R36, 0x1c0, RZ, 0xc0, !PT ;  /* 0x000001c024037812 */ /* 0x000fe400078ec0ff */
[----:B------:R-:W-:Y:S01]  /*1f80*/  IADD3.X R11, PT, PT, RZ, R11, RZ, P1, !PT ;  /* 0x0000000bff0b7210 */ /* 0x000fe20000ffe4ff */
[----:B------:R-:W-:Y:S01]  /*1f90*/  IMAD R8, R22, R4, R0 ;  /* 0x0000000416087224 */ /* 0x000fe200078e0200 */
[----:B------:R-:W-:Y:S02]  /*1fa0*/  ISETP.GE.AND P1, PT, R2, R252, PT ;  /* 0x000000fc0200720c */ /* 0x000fe40003f26270 */
[----:B------:R-:W-:-:S04]  /*1fb0*/  LOP3.LUT R0, R3, 0x38, R232, 0xf8, !PT ;  /* 0x0000003803007812 */ /* 0x000fc800078ef8e8 */
[----:B------:R-:W-:Y:S01]  /*1fc0*/  LOP3.LUT R0, R0, 0x38, R36, 0x78, !PT ;  /* 0x0000003800007812 */ /* 0x000fe200078e7824 */
[----:B------:R-:W-:Y:S01]  /*1fd0*/  IMAD.WIDE.U32 R10, R38, R22, R10 ;  /* 0x00000016260a7225 */ /* 0x000fe200078e000a */
[----:B------:R-:W-:Y:S02]  /*1fe0*/  MOV R3, RZ ;  /* 0x000000ff00037202 */ /* 0x000fe40000000f00 */
[----:B------:R-:W-:Y:S01]  /*1ff0*/  LOP3.LUT R0, R0, 0x1e00, R36, 0xf8, !PT ;  /* 0x00001e0000007812 */ /* 0x000fe200078ef824 */
[----:B------:R-:W-:Y:S01]  /*2000*/  @!P0 IMAD.MOV.U32 R4, RZ, RZ, R12 ;  /* 0x000000ffff048224 */ /* 0x000fe200078e000c */
[----:B------:R-:W-:Y:S01]  /*2010*/  @!P0 MOV R5, R13 ;  /* 0x0000000d00058202 */ /* 0x000fe20000000f00 */
[----:B------:R-:W-:Y:S01]  /*2020*/  @P0 IMAD.MOV.U32 R5, RZ, RZ, R13 ;  /* 0x000000ffff050224 */ /* 0x000fe200078e000d */
[----:B------:R-:W-:Y:S01]  /*2030*/  @P0 MOV R4, R12 ;  /* 0x0000000c00040202 */ /* 0x000fe20000000f00 */
[----:B------:R-:W-:Y:S01]  /*2040*/  IMAD.WIDE.U32 R6, R37, 0x40, R2 ;  /* 0x0000004025067825 */ /* 0x000fe200078e0002 */
[----:B------:R-:W-:-:S03]  /*2050*/  IADD3 R9, PT, PT, R11, R8, RZ ;  /* 0x000000080b097210 */ /* 0x000fc60007ffe0ff */
[----:B------:R-:W-:Y:S01]  /*2060*/  IMAD R0, R0, 0x2, R228 ;  /* 0x0000000200007824 */ /* 0x000fe200078e02e4 */
[----:B------:R-:W-:Y:S06]  /*2070*/  @P1 BRA `(.L_x_1457) ;  /* 0x00000000003c1947 */ /* 0x000fec0003800000 */
[----:B-----5:R-:W-:-:S13]  /*2080*/  ISETP.GE.AND P0, PT, R32, R244, PT ;  /* 0x000000f42000720c */ /* 0x020fda0003f06270 */
[----:B------:R-:W-:Y:S05]  /*2090*/  @P0 BRA `(.L_x_1458) ;  /* 0x0000000000300947 */ /* 0x000fea0003800000 */
[----:B------:R-:W-:Y:S01]  /*20a0*/  MOV R8, R10 ;  /* 0x0000000a00087202 */ /* 0x000fe20000000f00 */
[----:B------:R-:W-:-:S04]  /*20b0*/  IMAD R14, R7, R4, RZ ;  /* 0x00000004070e7224 */ /* 0x000fc800078e02ff */
[----:B------:R-:W-:-:S04]  /*20c0*/  IMAD.WIDE.U32 R12, R6, R4, R8 ;  /* 0x00000004060c7225 */ /* 0x000fc800078e0008 */
[----:B------:R-:W-:-:S05]  /*20d0*/  IMAD R14, R6, R5, R14 ;  /* 0x00000005060e7224 */ /* 0x000fca00078e020e */
[----:B------:R-:W-:Y:S02]  /*20e0*/  IADD3 R13, PT, PT, R13, R14, RZ ;  /* 0x0000000e0d0d7210 */ /* 0x000fe40007ffe0ff */
[----:B------:R-:W-:-:S04]  /*20f0*/  LEA R14, P0, R12, R18, 0x1 ;  /* 0x000000120c0e7211 */ /* 0x000fc800078008ff */
[----:B------:R-:W-:-:S05]  /*2100*/  LEA.HI.X R15, R12, R19, R13, 0x1, P0 ;  /* 0x000000130c0f7211 */ /* 0x000fca00000f0c0d */
[----:B------:R-:W-:Y:S01]  /*2110*/  @!PT LDS RZ, [RZ] ;  /* 0x00000000fffff984 */ /* 0x000fe20000000800 */
[----:B------:R-:W-:Y:S01]  /*2120*/  @!PT LDS RZ, [RZ] ;  /* 0x00000000fffff984 */ /* 0x000fe20000000800 */
[----:B------:R-:W-:Y:S01]  /*2130*/  @!PT LDS RZ, [RZ] ;  /* 0x00000000fffff984 */ /* 0x000fe20000000800 */
[----:B------:R1:W-:Y:S01]  /*2140*/  LDGSTS.E.BYPASS.LTC128B.128 [R0], desc[UR4][R14.64] ;  /* 0x000000000e007fae */ /* 0x0003e2000b981a04 */
[----:B------:R-:W-:Y:S05]  /*2150*/  BRA `(.L_x_1457) ;  /* 0x0000000000047947 */ /* 0x000fea0003800000 */
.L_x_1458:
[----:B------:R2:W-:Y:S02]  /*2160*/  STS.128 [R0], RZ ;  /* 0x000000ff00007388 */ /* 0x0005e40000000c00 */
.L_x_1457:
[----:B------:R-:W-:Y:S05]  /*2170*/  BSYNC.RECONVERGENT B0 ;  /* 0x0000000000007941 */ /* 0x000fea0003800200 */
.L_x_1456:
[C---:B------:R-:W-:Y:S01]  /*2180*/  VIADD R21, R2.reuse, 0x10 ;  /* 0x0000001002157836 */ /* 0x040fe20000000000 */
[C---:B------:R-:W-:Y:S01]  /*2190*/  IADD3 R23, PT, PT, R2.reuse, 0x30, RZ ;  /* 0x0000003002177810 */ /* 0x040fe20007ffe0ff */
[----:B------:R-:W-:Y:S01]  /*21a0*/  IMAD R16, R231, -0x100, R17 ;  /* 0xffffff00e7107824 */ /* 0x000fe200078e0211 */
        /* <DEDUP_REMOVED lines=11> */
[----:B-1----:R-:W-:Y:S02]  /*2260*/  IADD3 R14, P0, PT, R6, 0x10, RZ ;  /* 0x00000010060e7810 */ /* 0x002fe40007f1e0ff */
[----:B------:R-:W-:-:S03]  /*2270*/  MOV R13, R9 ;  /* 0x00000009000d7202 */ /* 0x000fc60000000f00 */
[----:B------:R-:W-:-:S04]  /*2280*/  IMAD.X R12, RZ, RZ, R7, P0 ;  /* 0x000000ffff0c7224 */ /* 0x000fc800000e0607 */
[----:B------:R-:W-:Y:S02]  /*2290*/  IMAD R15, R12, R4, RZ ;  /* 0x000000040c0f7224 */ /* 0x000fe400078e02ff */
[----:B------:R-:W-:Y:S02]  /*22a0*/  IMAD.MOV.U32 R12, RZ, RZ, R10 ;  /* 0x000000ffff0c7224 */ /* 0x000fe400078e000a */
[-C--:B------:R-:W-:Y:S02]  /*22b0*/  IMAD R15, R5, R14.reuse, R15 ;  /* 0x0000000e050f7224 */ /* 0x080fe400078e020f */
[----:B------:R-:W-:-:S03]  /*22c0*/  IMAD.WIDE.U32 R12, R4, R14, R12 ;  /* 0x0000000e040c7225 */ /* 0x000fc600078e000c */
[----:B------:R-:W-:Y:S02]  /*22d0*/  LEA R14, P0, R12, R18, 0x1 ;  /* 0x000000120c0e7211 */ /* 0x000fe400078008ff */
[----:B------:R-:W-:-:S04]  /*22e0*/  IADD3 R15, PT, PT, R13, R15, RZ ;  /* 0x0000000f0d0f7210 */ /* 0x000fc80007ffe0ff */
[----:B------:R-:W-:-:S05]  /*22f0*/  LEA.HI.X R15, R12, R19, R15, 0x1, P0 ;  /* 0x000000130c0f7211 */ /* 0x000fca00000f0c0f */
[----:B------:R-:W-:Y:S01]  /*2300*/  @!PT LDS RZ, [RZ] ;  /* 0x00000000fffff984 */ /* 0x000fe20000000800 */
[----:B------:R-:W-:Y:S01]  /*2310*/  @!PT LDS RZ, [RZ] ;  /* 0x00000000fffff984 */ /* 0x000fe20000000800 */
[----:B------:R-:W-:Y:S01]  /*2320*/  @!PT LDS RZ, [RZ] ;  /* 0x00000000fffff984 */ /* 0x000fe20000000800 */
[----:B------:R4:W-:Y:S02]  /*2330*/  LDGSTS.E.BYPASS.LTC128B.128 [R0+0x800], desc[UR4][R14.64] ;  /* 0x008000000e007fae */ /* 0x0009e4000b981a04 */
.L_x_1460:
[----:B------:R-:W-:Y:S05]  /*2340*/  BSYNC.RECONVERGENT B0 ;  /* 0x0000000000007941 */ /* 0x000fea0003800200 */
.L_x_1459:
[----:B------:R-:W-:Y:S04]  /*2350*/  BSSY.RECONVERGENT B0, `(.L_x_1461) ;  /* 0x0000013000007945 */ /* 0x000fe80003800200 */
[----:B------:R-:W-:Y:S05]  /*2360*/  @P2 BRA `(.L_x_1462) ;  /* 0x0000000000442947 */ /* 0x000fea0003800000 */
[----:B-----5:R-:W-:-:S13]  /*2370*/  ISETP.GE.AND P0, PT, R32, R244, PT ;  /* 0x000000f42000720c */ /* 0x020fda0003f06270 */
[----:B------:R1:W-:Y:S01]  /*2380*/  @P0 STS.128 [R0+0x1000], RZ ;  /* 0x001000ff00000388 */ /* 0x0003e20000000c00 */
[----:B------:R-:W-:Y:S05]  /*2390*/  @P0 BRA `(.L_x_1462) ;  /* 0x0000000000380947 */ /* 0x000fea0003800000 */
[----:B-1--4-:R-:W-:Y:S02]  /*23a0*/  IADD3 R14, P0, PT, R6, 0x20, RZ ;  /* 0x00000020060e7810 */ /* 0x012fe40007f1e0ff */
        /* <DEDUP_REMOVED lines=13> */
.L_x_1462:
[----:B------:R-:W-:Y:S05]  /*2480*/  BSYNC.RECONVERGENT B0 ;  /* 0x0000000000007941 */ /* 0x000fea0003800200 */
.L_x_1461:
        /* <DEDUP_REMOVED lines=19> */
.L_x_1464:
[----:B------:R-:W-:Y:S05]  /*25c0*/  BSYNC.RECONVERGENT B0 ;  /* 0x0000000000007941 */ /* 0x000fea0003800200 */
.L_x_1463:
        /* <DEDUP_REMOVED lines=13> */
.L_x_1467:
[----:B------:R1:W-:Y:S02]  /*26a0*/  STS.128 [R0+0x2000], RZ ;  /* 0x002000ff00007388 */ /* 0x0003e40000000c00 */
.L_x_1466:
[----:B------:R-:W-:Y:S05]  /*26b0*/  BSYNC.RECONVERGENT B0 ;  /* 0x0000000000007941 */ /* 0x000fea0003800200 */
.L_x_1465:
[----:B------:R-:W-:Y:S01]  /*26c0*/  ISETP.GE.AND P3, PT, R21, R16, PT ;  /* 0x000000101500720c */ /* 0x000fe20003f66270 */
[----:B------:R-:W-:Y:S01]  /*26d0*/  VIADD R20, R2, 0x40 ;  /* 0x0000004002147836 */ /* 0x000fe20000000000 */
[----:B-1----:R-:W-:Y:S01]  /*26e0*/  LEA R4, P0, R6, R241, 0x1 ;  /* 0x000000f106047211 */ /* 0x002fe200078008ff */
[C---:B-----5:R-:W-:Y:S01]  /*26f0*/  VIADD R19, R2.reuse, 0x50 ;  /* 0x0000005002137836 */ /* 0x060fe20000000000 */
[----:B------:R-:W-:Y:S01]  /*2700*/  BSSY.RECONVERGENT B0, `(.L_x_1468) ;  /* 0x0000011000007945 */ /* 0x000fe20003800200 */
[----:B------:R-:W-:Y:S01]  /*2710*/  VIADD R18, R2, 0x60 ;  /* 0x0000006002127836 */ /* 0x000fe20000000000 */
[----:B------:R-:W-:Y:S01]  /*2720*/  LEA.HI.X R5, R6, R240, R7, 0x1, P0 ;  /* 0x000000f006057211 */ /* 0x000fe200000f0c07 */
[----:B----4-:R-:W-:Y:S01]  /*2730*/  VIADD R15, R2, 0x70 ;  /* 0x00000070020f7836 */ /* 0x010fe20000000000 */
        /* <DEDUP_REMOVED lines=13> */
.L_x_1469:
[----:B------:R-:W-:Y:S05]  /*2810*/  BSYNC.RECONVERGENT B0 ;  /* 0x0000000000007941 */ /* 0x000fea0003800200 */
.L_x_1468:
        /* <DEDUP_REMOVED lines=13> */
.L_x_1471:
[----:B------:R-:W-:Y:S05]  /*28f0*/  BSYNC.RECONVERGENT B0 ;  /* 0x0000000000007941 */ /* 0x000fea0003800200 */
.L_x_1470:
        /* <DEDUP_REMOVED lines=13> */
.L_x_1473:
[----:B------:R-:W-:Y:S05]  /*29d0*/  BSYNC.RECONVERGENT B0 ;  /* 0x0000000000007941 */ /* 0x000fea0003800200 */
.L_x_1472:
        /* <DEDUP_REMOVED lines=16> */
.L_x_1475:
[----:B------:R-:W-:Y:S05]  /*2ae0*/  BSYNC.RECONVERGENT B0 ;  /* 0x0000000000007941 */ /* 0x000fea0003800200 */
.L_x_1474:
        /* <DEDUP_REMOVED lines=13> */
.L_x_1477:
[----:B------:R-:W-:Y:S05]  /*2bc0*/  BSYNC.RECONVERGENT B0 ;  /* 0x0000000000007941 */ /* 0x000fea0003800200 */
.L_x_1476:
        /* <DEDUP_REMOVED lines=16> */
.L_x_1479:
[----:B------:R-:W-:Y:S05]  /*2cd0*/  BSYNC.RECONVERGENT B0 ;  /* 0x0000000000007941 */ /* 0x000fea0003800200 */
.L_x_1478:
        /* <DEDUP_REMOVED lines=16> */
.L_x_1481:
[----:B------:R-:W-:Y:S05]  /*2de0*/  BSYNC.RECONVERGENT B0 ;  /* 0x0000000000007941 */ /* 0x000fea0003800200 */
.L_x_1480:
        /* <DEDUP_REMOVED lines=16> */
.L_x_1483:
[----:B------:R-:W-:Y:S05]  /*2ef0*/  BSYNC.RECONVERGENT B0 ;  /* 0x0000000000007941 */ /* 0x000fea0003800200 */
.L_x_1482:
        /* <DEDUP_REMOVED lines=13> */
.L_x_1485:
[----:B------:R-:W-:Y:S05]  /*2fd0*/  BSYNC.RECONVERGENT B0 ;  /* 0x0000000000007941 */ /* 0x000fea0003800200 */
.L_x_1484:
        /* <DEDUP_REMOVED lines=15> */
.L_x_1487:
[----:B------:R-:W-:Y:S05]  /*30d0*/  BSYNC.RECONVERGENT B0 ;  /* 0x0000000000007941 */ /* 0x000fea0003800200 */
.L_x_1486:
        /* <DEDUP_REMOVED lines=14> */
.L_x_1489:
[----:B------:R-:W-:Y:S05]  /*31c0*/  BSYNC.RECONVERGENT B0 ;  /* 0x0000000000007941 */ /* 0x000fea0003800200 */
.L_x_1488:
        /* <DEDUP_REMOVED lines=14> */
.L_x_1491:
[----:B------:R-:W-:Y:S05]  /*32b0*/  BSYNC.RECONVERGENT B0 ;  /* 0x0000000000007941 */ /* 0x000fea0003800200 */
.L_x_1490:
        /* <DEDUP_REMOVED lines=14> */
.L_x_1493:
[----:B------:R-:W-:Y:S05]  /*33a0*/  BSYNC.RECONVERGENT B0 ;  /* 0x0000000000007941 */ /* 0x000fea0003800200 */
.L_x_1492:
        /* <DEDUP_REMOVED lines=14> */
.L_x_1495:
[----:B------:R-:W-:Y:S05]  /*3490*/  BSYNC.RECONVERGENT B0 ;  /* 0x0000000000007941 */ /* 0x000fea0003800200 */
.L_x_1494:
[----:B------:R-:W-:Y:S04]  /*34a0*/  BSSY.RECONVERGENT B0, `(.L_x_1496) ;  /* 0x000000e000007945 */ /* 0x000fe80003800200 */
[----:B------:R-:W-:Y:S05]  /*34b0*/  @P1 BRA `(.L_x_1497) ;  /* 0x0000000000301947 */ /* 0x000fea0003800000 */
[----:B------:R-:W-:-:S13]  /*34c0*/  ISETP.GE.AND P0, PT, R32, R244, PT ;  /* 0x000000f42000720c */ /* 0x000fda0003f06270 */
[----:B------:R1:W-:Y:S01]  /*34d0*/  @P0 STS.128 [R0+0x9800], RZ ;  /* 0x009800ff00000388 */ /* 0x0003e20000000c00 */
[----:B------:R-:W-:Y:S05]  /*34e0*/  @P0 BRA `(.L_x_1497) ;  /* 0x0000000000240947 */ /* 0x000fea0003800000 */
[----:B-1----:R-:W-:Y:S01]  /*34f0*/  MOV R2, R4 ;  /* 0x0000000400027202 */ /* 0x002fe20000000f00 */
[----:B----4-:R-:W-:Y:S01]  /*3500*/  IMAD R4, R235, 0x1c0, RZ ;  /* 0x000001c0eb047824 */ /* 0x010fe200078e02ff */
[----:B------:R-:W-:-:S03]  /*3510*/  MOV R3, R5 ;  /* 0x0000000500037202 */ /* 0x000fc60000000f00 */
[----:B------:R-:W-:-:S05]  /*3520*/  IMAD.WIDE.U32 R2, R234, 0x1c0, R2 ;  /* 0x000001c0ea027825 */ /* 0x000fca00078e0002 */
[----:B------:R-:W-:-:S05]  /*3530*/  IADD3 R3, PT, PT, R3, R4, RZ ;  /* 0x0000000403037210 */ /* 0x000fca0007ffe0ff */
[----:B------:R-:W-:Y:S01]  /*3540*/  @!PT LDS RZ, [RZ] ;  /* 0x00000000fffff984 */ /* 0x000fe20000000800 */
[----:B------:R-:W-:Y:S01]  /*3550*/  @!PT LDS RZ, [RZ] ;  /* 0x00000000fffff984 */ /* 0x000fe20000000800 */
[----:B------:R-:W-:Y:S01]  /*3560*/  @!PT LDS RZ, [RZ] ;  /* 0x00000000fffff984 */ /* 0x000fe20000000800 */
[----:B------:R1:W-:Y:S02]  /*3570*/  LDGSTS.E.BYPASS.LTC128B.128 [R0+0x9800], desc[UR4][R2.64] ;  /* 0x0980000002007fae */ /* 0x0003e4000b981a04 */
.L_x_1497:
[----:B------:R-:W-:Y:S05]  /*3580*/  BSYNC.RECONVERGENT B0 ;  /* 0x0000000000007941 */ /* 0x000fea0003800200 */
.L_x_1496:
        /* <DEDUP_REMOVED lines=17> */
.L_x_1500:
[----:B------:R4:W-:Y:S01]  /*36a0*/  STS.128 [R0+0xa000], RZ ;  /* 0x00a000ff00007388 */ /* 0x0009e20000000c00 */
[----:B------:R-:W-:Y:S05]  /*36b0*/  BRA `(.L_x_1501) ;  /* 0x0000000000047947 */ /* 0x000fea0003800000 */
.L_x_1499:
[----:B------:R4:W-:Y:S02]  /*36c0*/  STS.128 [R0+0xa000], RZ ;  /* 0x00a000ff00007388 */ /* 0x0009e40000000c00 */
.L_x_1501:
[----:B------:R-:W-:Y:S05]  /*36d0*/  BSYNC.RECONVERGENT B0 ;  /* 0x0000000000007941 */ /* 0x000fea0003800200 */
.L_x_1498:
        /* <DEDUP_REMOVED lines=19> */
.L_x_1503:
[----:B------:R-:W-:Y:S05]  /*3810*/  BSYNC.RECONVERGENT B0 ;  /* 0x0000000000007941 */ /* 0x000fea0003800200 */
.L_x_1502:
        /* <DEDUP_REMOVED lines=13> */
.L_x_1505:
[----:B------:R-:W-:Y:S05]  /*38f0*/  BSYNC.RECONVERGENT B0 ;  /* 0x0000000000007941 */ /* 0x000fea0003800200 */
.L_x_1504:
        /* <DEDUP_REMOVED lines=13> */
.L_x_1507:
[----:B------:R-:W-:Y:S05]  /*39d0*/  BSYNC.RECONVERGENT B0 ;  /* 0x0000000000007941 */ /* 0x000fea0003800200 */
.L_x_1506:
        /* <DEDUP_REMOVED lines=16> */
.L_x_1509:
[----:B------:R-:W-:Y:S05]  /*3ae0*/  BSYNC.RECONVERGENT B0 ;  /* 0x0000000000007941 */ /* 0x000fea0003800200 */
.L_x_1508:
        /* <DEDUP_REMOVED lines=13> */
.L_x_1511:
[----:B------:R-:W-:Y:S05]  /*3bc0*/  BSYNC.RECONVERGENT B0 ;  /* 0x0000000000007941 */ /* 0x000fea0003800200 */
.L_x_1510:
        /* <DEDUP_REMOVED lines=16> */
.L_x_1513:
[----:B------:R-:W-:Y:S05]  /*3cd0*/  BSYNC.RECONVERGENT B0 ;  /* 0x0000000000007941 */ /* 0x000fea0003800200 */
.L_x_1512:
[----:B------:R1:W-:Y:S01]  /*3ce0*/  @P2 STS.128 [R0+0xd800], RZ ;  /* 0x00d800ff00002388 */ /* 0x0003e20000000c00 */
[----:B------:R-:W-:Y:S01]  /*3cf0*/  IMAD.SHL.U32 R245, R232, 0x40, RZ ;  /* 0x00000040e8f57824 */ /* 0x000fe200078e00ff */
[----:B------:R-:W-:Y:S01]  /*3d00*/  SHF.R.U32.HI R229, RZ, 0x1, R232 ;  /* 0x00000001ffe57819 */ /* 0x000fe200000116e8 */
[----:B------:R-:W-:Y:S01]  /*3d10*/  BSSY.RECONVERGENT B0, `(.L_x_1514) ;  /* 0x0000011000007945 */ /* 0x000fe20003800200 */
[----:B------:R-:W-:Y:S02]  /*3d20*/  ISETP.GE.AND P3, PT, R9, R16, PT ;  /* 0x000000100900720c */ /* 0x000fe40003f66270 */
        /* <DEDUP_REMOVED lines=15> */
.L_x_1515:
[----:B------:R-:W-:Y:S05]  /*3e20*/  BSYNC.RECONVERGENT B0 ;  /* 0x0000000000007941 */ /* 0x000fea0003800200 */
.L_x_1514:
[----:B------:R2:W-:Y:S01]  /*3e30*/  @P1 STS.128 [R0+0xe000], RZ ;  /* 0x00e000ff00001388 */ /* 0x0005e20000000c00 */
[----:B------:R-:W-:Y:S01]  /*3e40*/  IMAD.SHL.U32 R230, R232, 0x20, RZ ;  /* 0x00000020e8e67824 */ /* 0x000fe200078e00ff */
[----:B-1----:R-:W-:Y:S01]  /*3e50*/  LOP3.LUT R4, R7, 0x1c0, R245, 0xf8, !PT ;  /* 0x000001c007047812 */ /* 0x002fe200078ef8f5 */
[----:B------:R-:W-:Y:S01]  /*3e60*/  BSSY.RECONVERGENT B0, `(.L_x_1516) ;  /* 0x0000015000007945 */ /* 0x000fe20003800200 */
[----:B------:R-:W-:Y:S02]  /*3e70*/  LOP3.LUT R6, R8, 0x8, R232, 0xf8, !PT ;  /* 0x0000000808067812 */ /* 0x000fe400078ef8e8 */
[----:B------:R-:W-:Y:S02]  /*3e80*/  LOP3.LUT R230, R230, 0x7c00, RZ, 0xc0, !PT ;  /* 0x00007c00e6e67812 */ /* 0x000fe400078ec0ff */
[----:B------:R-:W-:Y:S02]  /*3e90*/  ISETP.GE.AND P2, PT, R22, R16, PT ;  /* 0x000000101600720c */ /* 0x000fe40003f46270 */
[----:B------:R-:W-:-:S02]  /*3ea0*/  LOP3.LUT R246, R4, 0x38, R36, 0x78, !PT ;  /* 0x0000003804f67812 */ /* 0x000fc400078e7824 */
[----:B------:R-:W-:Y:S02]  /*3eb0*/  LOP3.LUT R6, R6, 0x38, R36, 0x78, !PT ;  /* 0x0000003806067812 */ /* 0x000fe400078e7824 */
[----:B------:R-:W-:Y:S02]  /*3ec0*/  LOP3.LUT R9, R245, 0x400, RZ, 0xc0, !PT ;  /* 0x00000400f5097812 */ /* 0x000fe400078ec0ff */
[----:B------:R-:W-:Y:S01]  /*3ed0*/  LOP3.LUT R8, R230, 0x200, R245, 0xf8, !PT ;  /* 0x00000200e6087812 */ /* 0x000fe200078ef8f5 */
[----:B------:R-:W-:Y:S05]  /*3ee0*/  @P1 BRA `(.L_x_1517) ;  /* 0x0000000000301947 */ /* 0x000fea0003800000 */
[----:B------:R-:W-:-:S13]  /*3ef0*/  ISETP.GE.AND P1, PT, R32, R244, PT ;  /* 0x000000f42000720c */ /* 0x000fda0003f26270 */
[----:B------:R1:W-:Y:S01]  /*3f00*/  @P1 STS.128 [R0+0xe000], RZ ;  /* 0x00e000ff00001388 */ /* 0x0003e20000000c00 */
        /* <DEDUP_REMOVED lines=10> */
.L_x_1517:
[----:B------:R-:W-:Y:S05]  /*3fb0*/  BSYNC.RECONVERGENT B0 ;  /* 0x0000000000007941 */ /* 0x000fea0003800200 */
.L_x_1516:
        /* <DEDUP_REMOVED lines=17> */
.L_x_1519:
[----:B------:R-:W-:Y:S05]  /*40d0*/  BSYNC.RECONVERGENT B0 ;  /* 0x0000000000007941 */ /* 0x000fea0003800200 */
.L_x_1518:
        /* <DEDUP_REMOVED lines=15> */
.L_x_1521:
[----:B------:R-:W-:Y:S05]  /*41d0*/  BSYNC.RECONVERGENT B0 ;  /* 0x0000000000007941 */ /* 0x000fea0003800200 */
.L_x_1520:
        /* <DEDUP_REMOVED lines=15> */
.L_x_1523:
[----:B------:R-:W-:Y:S05]  /*42d0*/  BSYNC.RECONVERGENT B0 ;  /* 0x0000000000007941 */ /* 0x000fea0003800200 */
.L_x_1522:
        /* <DEDUP_REMOVED lines=15> */
.L_x_1525:
[----:B------:R-:W-:Y:S05]  /*43d0*/  BSYNC.RECONVERGENT B0 ;  /* 0x0000000000007941 */ /* 0x000fea0003800200 */
.L_x_1524:
        /* <DEDUP_REMOVED lines=15> */
.L_x_1527:
[----:B------:R-:W-:Y:S05]  /*44d0*/  BSYNC.RECONVERGENT B0 ;  /* 0x0000000000007941 */ /* 0x000fea0003800200 */
.L_x_1526:
        /* <DEDUP_REMOVED lines=15> */
.L_x_1529:
[----:B------:R-:W-:Y:S05]  /*45d0*/  BSYNC.RECONVERGENT B0 ;  /* 0x0000000000007941 */ /* 0x000fea0003800200 */
.L_x_1528:
        /* <DEDUP_REMOVED lines=13> */
.L_x_1531:
[----:B------:R-:W-:Y:S05]  /*46b0*/  BSYNC.RECONVERGENT B0 ;  /* 0x0000000000007941 */ /* 0x000fea0003800200 */
.L_x_1530:
        /* <DEDUP_REMOVED lines=10> */
[C-C-:B------:R-:W-:Y:S02]  /*4760*/  IMAD.IADD R3, R9.reuse, 0x1, R170.reuse ;  /* 0x0000000109037824 */ /* 0x140fe400078e02aa */
[----:B------:R-:W-:Y:S01]  /*4770*/  IMAD.IADD R2, R8, 0x1, R170 ;  /* 0x0000000108027824 */ /* 0x000fe200078e02aa */
[----:B------:R-:W3:Y:S04]  /*4780*/  LDSM.16.M88.4 R36, [R8+0x3000] ;  /* 0x003000000824783b */ /* 0x000ee80000000200 */
[----:B------:R-:W4:Y:S04]  /*4790*/  LDSM.16.M88.4 R28, [R8+0x3800] ;  /* 0x00380000081c783b */ /* 0x000f280000000200 */
[----:B------:R-:W4:Y:S04]  /*47a0*/  LDSM.16.M88.4 R24, [R8+0x4000] ;  /* 0x004000000818783b */ /* 0x000f280000000200 */
[----:B------:R-:W4:Y:S04]  /*47b0*/  LDSM.16.M88.4 R12, [R8+0x5000] ;  /* 0x00500000080c783b */ /* 0x000f280000000200 */
[----:B------:R-:W4:Y:S04]  /*47c0*/  LDSM.16.M88.4 R56, [R8+0x6000] ;  /* 0x006000000838783b */ /* 0x000f280000000200 */
[----:B------:R-:W4:Y:S04]  /*47d0*/  LDSM.16.M88.4 R52, [R8+0x6800] ;  /* 0x006800000834783b */ /* 0x000f280000000200 */
        /* <DEDUP_REMOVED lines=22> */
[----:B------:R1:W-:Y:S07]  /*4940*/  LDSM.16.M88.4 R12, [R3] ;  /* 0x00000000030c783b */ /* 0x0003ee0000000200 */
[C---:B------:R-:W-:Y:S08]  /*4950*/  HMMA.16816.F32.BF16 R92, R4.reuse, R56, RZ ;  /* 0x00000038045c723c */ /* 0x040ff000000418ff */
[C---:B------:R-:W-:Y:S01]  /*4960*/  HMMA.16816.F32.BF16 R88, R4.reuse, R58, RZ ;  /* 0x0000003a0458723c */ /* 0x040fe200000418ff */
[----:B------:R-:W4:Y:S07]  /*4970*/  LDSM.16.M88.4 R56, [R2+0x2000] ;  /* 0x002000000238783b */ /* 0x000f2e0000000200 */
[----:B------:R-:W-:Y:S01]  /*4980*/  HMMA.16816.F32.BF16 R84, R4, R52, RZ ;  /* 0x000000340454723c */ /* 0x000fe200000418ff */
[----:B-1----:R-:W-:-:S07]  /*4990*/  IMAD.IADD R3, R9, 0x1, R171 ;  /* 0x0000000109037824 */ /* 0x002fce00078e02ab */
[C---:B------:R-:W-:Y:S01]  /*49a0*/  HMMA.16816.F32.BF16 R76, R4.reuse, R54, RZ ;  /* 0x00000036044c723c */ /* 0x040fe200000418ff */
[----:B------:R-:W1:Y:S07]  /*49b0*/  LDSM.16.M88.4 R52, [R2+0x2800] ;  /* 0x002800000234783b */ /* 0x000e6e0000000200 */
[C---:B------:R-:W-:Y:S08]  /*49c0*/  HMMA.16816.F32.BF16 R188, R4.reuse, R20, RZ ;  /* 0x0000001404bc723c */ /* 0x040ff000000418ff */
[C---:B------:R-:W-:Y:S01]  /*49d0*/  HMMA.16816.F32.BF16 R192, R4.reuse, R22, RZ ;  /* 0x0000001604c0723c */ /* 0x040fe200000418ff */
[----:B------:R-:W1:Y:S07]  /*49e0*/  LDSM.16.M88.4 R20, [R2+0x4000] ;  /* 0x004000000214783b */ /* 0x000e6e0000000200 */
[C---:B-----5:R-:W-:Y:S08]  /*49f0*/  HMMA.16816.F32.BF16 R64, R4.reuse, R44, RZ ;  /* 0x0000002c0440723c */ /* 0x060ff000000418ff */
[C---:B------:R-:W-:Y:S01]  /*4a00*/  HMMA.16816.F32.BF16 R72, R4.reuse, R46, RZ ;  /* 0x0000002e0448723c */ /* 0x040fe200000418ff */
[----:B------:R-:W5:Y:S07]  /*4a10*/  LDSM.16.M88.4 R44, [R2+0x5000] ;  /* 0x00500000022c783b */ /* 0x000f6e0000000200 */
[C---:B------:R-:W-:Y:S08]  /*4a20*/  HMMA.16816.F32.BF16 R112, R4.reuse, R48, RZ ;  /* 0x000000300470723c */ /* 0x040ff000000418ff */
[C---:B------:R-:W-:Y:S01]  /*4a30*/  HMMA.16816.F32.BF16 R104, R4.reuse, R50, RZ ;  /* 0x000000320468723c */ /* 0x040fe200000418ff */
[----:B------:R-:W-:Y:S07]  /*4a40*/  LDSM.16.M88.4 R48, [R2+0x3000] ;  /* 0x003000000230783b */ /* 0x000fee0000000200 */
[C---:B--2---:R-:W-:Y:S08]  /*4a50*/  HMMA.16816.F32.BF16 R60, R4.reuse, R40, RZ ;  /* 0x00000028043c723c */ /* 0x044ff000000418ff */
        /* <DEDUP_REMOVED lines=10> */
[----:B------:R-:W2:Y:S04]  /*4b00*/  LDSM.16.M88.4 R4, [R2+0x4800] ;  /* 0x004800000204783b */ /* 0x000ea80000000200 */
[----:B------:R-:W3:Y:S03]  /*4b10*/  LDSM.16.M88.4 R24, [R2+0x3800] ;  /* 0x003800000218783b */ /* 0x000ee60000000200 */
[C---:B------:R-:W-:Y:S08]  /*4b20*/  HMMA.16816.F32.BF16 R184, R12.reuse, R56, R100 ;  /* 0x000000380cb8723c */ /* 0x040ff00000041864 */
[C---:B------:R-:W-:Y:S08]  /*4b30*/  HMMA.16816.F32.BF16 R56, R12.reuse, R58, R108 ;  /* 0x0000003a0c38723c */ /* 0x040ff0000004186c */
[C---:B-1----:R-:W-:Y:S08]  /*4b40*/  HMMA.16816.F32.BF16 R108, R12.reuse, R54, R148 ;  /* 0x000000360c6c723c */ /* 0x042ff00000041894 */
[C---:B------:R-:W-:Y:S08]  /*4b50*/  HMMA.16816.F32.BF16 R148, R12.reuse, R20, R136 ;  /* 0x000000140c94723c */ /* 0x040ff00000041888 */
[C---:B------:R-:W-:Y:S08]  /*4b60*/  HMMA.16816.F32.BF16 R200, R12.reuse, R22, R132 ;  /* 0x000000160cc8723c */ /* 0x040ff00000041884 */
[C---:B-----5:R-:W-:Y:S08]  /*4b70*/  HMMA.16816.F32.BF16 R20, R12.reuse, R44, R124 ;  /* 0x0000002c0c14723c */ /* 0x060ff0000004187c */
[C---:B--2---:R-:W-:Y:S08]  /*4b80*/  HMMA.16816.F32.BF16 R204, R12.reuse, R4, R128 ;  /* 0x000000040ccc723c */ /* 0x044ff00000041880 */
[----:B------:R-:W-:Y:S03]  /*4b90*/  HMMA.16816.F32.BF16 R4, R12, R6, R120 ;  /* 0x000000060c04723c */ /* 0x000fe60000041878 */
[----:B------:R-:W-:-:S02]  /*4ba0*/  IMAD.MOV.U32 R127, RZ, RZ, R20 ;  /* 0x000000ffff7f7224 */ /* 0x000fc400078e0014 */
[----:B------:R-:W-:Y:S02]  /*4bb0*/  IMAD.MOV.U32 R126, RZ, RZ, R21 ;  /* 0x000000ffff7e7224 */ /* 0x000fe400078e0015 */
[----:B------:R-:W-:Y:S01]  /*4bc0*/  IMAD.MOV.U32 R125, RZ, RZ, R22 ;  /* 0x000000ffff7d7224 */ /* 0x000fe200078e0016 */
[C---:B---3--:R-:W-:Y:S01]  /*4bd0*/  HMMA.16816.F32.BF16 R152, R12.reuse, R24, R152 ;  /* 0x000000180c98723c */ /* 0x048fe20000041898 */
[----:B------:R-:W-:Y:S02]  /*4be0*/  IMAD.MOV.U32 R124, RZ, RZ, R23 ;  /* 0x000000ffff7c7224 */ /* 0x000fe400078e0017 */
[----:B------:R-:W-:Y:S02]  /*4bf0*/  IMAD.MOV.U32 R33, RZ, RZ, R204 ;  /* 0x000000ffff217224 */ /* 0x000fe400078e00cc */
[----:B------:R-:W-:Y:S02]  /*4c00*/  IMAD.MOV.U32 R19, RZ, RZ, R205 ;  /* 0x000000ffff137224 */ /* 0x000fe400078e00cd */
[----:B------:R-:W-:Y:S01]  /*4c10*/  IMAD.MOV.U32 R18, RZ, RZ, R206 ;  /* 0x000000ffff127224 */ /* 0x000fe200078e00ce */
[----:B------:R-:W-:Y:S01]  /*4c20*/  HMMA.16816.F32.BF16 R20, R12, R46, R116 ;  /* 0x0000002e0c14723c */ /* 0x000fe20000041874 */
[----:B------:R-:W-:Y:S01]  /*4c30*/  LDSM.16.M88.4 R44, [R2+0x9800] ;  /* 0x00980000022c783b */ /* 0x000fe20000000200 */
[----:B------:R-:W-:-:S02]  /*4c40*/  IMAD.MOV.U32 R16, RZ, RZ, R207 ;  /* 0x000000ffff107224 */ /* 0x000fc400078e00cf */
[----:B------:R-:W-:Y:S02]  /*4c50*/  IMAD.MOV.U32 R25, RZ, RZ, R6 ;  /* 0x000000ffff197224 */ /* 0x000fe400078e0006 */
[----:B------:R-:W-:Y:S02]  /*4c60*/  IMAD.MOV.U32 R24, RZ, RZ, R7 ;  /* 0x000000ffff187224 */ /* 0x000fe400078e0007 */
[C---:B------:R-:W-:Y:S01]  /*4c70*/  HMMA.16816.F32.BF16 R196, R12.reuse, R26, R140 ;  /* 0x0000001a0cc4723c */ /* 0x040fe2000004188c */
[----:B------:R-:W-:Y:S02]  /*4c80*/  IMAD.MOV.U32 R27, RZ, RZ, R4 ;  /* 0x000000ffff1b7224 */ /* 0x000fe400078e0004 */
[----:B------:R-:W-:Y:S02]  /*4c90*/  IMAD.MOV.U32 R26, RZ, RZ, R5 ;  /* 0x000000ffff1a7224 */ /* 0x000fe400078e0005 */
[----:B------:R-:W-:Y:S03]  /*4ca0*/  LDSM.16.M88.4 R4, [R2+0x8000] ;  /* 0x008000000204783b */ /* 0x000fe60000000200 */
[----:B------:R-:W-:Y:S03]  /*4cb0*/  HMMA.16816.F32.BF16 R156, R12, R48, R156 ;  /* 0x000000300c9c723c */ /* 0x000fe6000004189c */
[----:B------:R-:W-:-:S02]  /*4cc0*/  IMAD.MOV.U32 R119, RZ, RZ, R20 ;  /* 0x000000ffff777224 */ /* 0x000fc400078e0014 */
[----:B------:R-:W-:Y:S02]  /*4cd0*/  IMAD.MOV.U32 R118, RZ, RZ, R21 ;  /* 0x000000ffff767224 */ /* 0x000fe400078e0015 */
[----:B------:R-:W-:Y:S01]  /*4ce0*/  IMAD.MOV.U32 R117, RZ, RZ, R22 ;  /* 0x000000ffff757224 */ /* 0x000fe200078e0016 */
[C---:B------:R-:W-:Y:S01]  /*4cf0*/  HMMA.16816.F32.BF16 R144, R12.reuse, R50, R144 ;  /* 0x000000320c90723c */ /* 0x040fe20000041890 */
[----:B------:R-:W-:Y:S01]  /*4d00*/  IMAD.MOV.U32 R116, RZ, RZ, R23 ;  /* 0x000000ffff747224 */ /* 0x000fe200078e0017 */
[----:B------:R-:W-:Y:S04]  /*4d10*/  LDSM.16.M88.4 R48, [R2+0x7800] ;  /* 0x007800000230783b */ /* 0x000fe80000000200 */
[----:B------:R-:W1:Y:S02]  /*4d20*/  LDSM.16.M88.4 R20, [R2+0x8800] ;  /* 0x008800000214783b */ /* 0x000e640000000200 */
[C---:B------:R-:W-:Y:S02]  /*4d30*/  HMMA.16816.F32.BF16 R100, R12.reuse, R52, R96 ;  /* 0x000000340c64723c */ /* 0x040fe40000041860 */
[----:B------:R-:W-:Y:S06]  /*4d40*/  LDSM.16.M88.4 R52, [R2+0x7000] ;  /* 0x007000000234783b */ /* 0x000fec0000000200 */
[C---:B------:R-:W-:Y:S08]  /*4d50*/  HMMA.16816.F32.BF16 R216, R12.reuse, R36, R92 ;  /* 0x000000240cd8723c */ /* 0x040ff0000004185c */
[C---:B------:R-:W-:Y:S01]  /*4d60*/  HMMA.16816.F32.BF16 R212, R12.reuse, R38, R88 ;  /* 0x000000260cd4723c */ /* 0x040fe20000041858 */
[----:B------:R2:W-:Y:S07]  /*4d70*/  LDSM.16.M88.4 R36, [R2+0x9000] ;  /* 0x009000000224783b */ /* 0x0005ee0000000200 */
[C---:B------:R-:W-:Y:S08]  /*4d80*/  HMMA.16816.F32.BF16 R224, R12.reuse, R40, R112 ;  /* 0x000000280ce0723c */ /* 0x040ff00000041870 */
[----:B------:R-:W-:Y:S01]  /*4d90*/  HMMA.16816.F32.BF16 R220, R12, R42, R104 ;  /* 0x0000002a0cdc723c */ /* 0x000fe20000041868 */
[----:B--2---:R-:W-:-:S07]  /*4da0*/  IMAD.IADD R2, R8, 0x1, R171 ;  /* 0x0000000108027824 */ /* 0x004fce00078e02ab */
[C---:B-1----:R-:W-:Y:S01]  /*4db0*/  HMMA.16816.F32.BF16 R92, R12.reuse, R22, R172 ;  /* 0x000000160c5c723c */ /* 0x042fe200000418ac */
[----:B------:R-:W-:Y:S01]  /*4dc0*/  IMAD.MOV.U32 R172, RZ, RZ, R27 ;  /* 0x000000ffffac7224 */ /* 0x000fe200078e001b */
[----:B------:R-:W-:Y:S01]  /*4dd0*/  LDSM.16.M88.4 R8, [R3] ;  /* 0x000000000308783b */ /* 0x000fe20000000200 */
[----:B------:R-:W-:Y:S02]  /*4de0*/  IMAD.MOV.U32 R173, RZ, RZ, R26 ;  /* 0x000000ffffad7224 */ /* 0x000fe400078e001a */
[----:B------:R-:W-:Y:S01]  /*4df0*/  IMAD.MOV.U32 R174, RZ, RZ, R25 ;  /* 0x000000ffffae7224 */ /* 0x000fe200078e0019 */
[----:B------:R-:W-:Y:S01]  /*4e00*/  LDSM.16.M88.4 R40, [R2+0x2000] ;  /* 0x002000000228783b */ /* 0x000fe20000000200 */
[----:B------:R-:W-:Y:S01]  /*4e10*/  IMAD.MOV.U32 R175, RZ, RZ, R24 ;  /* 0x000000ffffaf7224 */ /* 0x000fe200078e0018 */
[----:B------:R-:W-:Y:S01]  /*4e20*/  HMMA.16816.F32.BF16 R96, R12, R20, R164 ;  /* 0x000000140c60723c */ /* 0x000fe200000418a4 */
[----:B------:R-:W-:Y:S01]  /*4e30*/  IMAD.MOV.U32 R164, RZ, RZ, R119 ;  /* 0x000000ffffa47224 */ /* 0x000fe200078e0077 */
[----:B------:R-:W1:Y:S01]  /*4e40*/  LDSM.16.M88.4 R24, [R2+0x3000] ;  /* 0x003000000218783b */ /* 0x000e620000000200 */
[----:B------:R-:W-:-:S02]  /*4e50*/  IMAD.MOV.U32 R165, RZ, RZ, R118 ;  /* 0x000000ffffa57224 */ /* 0x000fc400078e0076 */
[----:B------:R-:W-:Y:S01]  /*4e60*/  IMAD.MOV.U32 R166, RZ, RZ, R117 ;  /* 0x000000ffffa67224 */ /* 0x000fe200078e0075 */
[----:B------:R-:W2:Y:S01]  /*4e70*/  LDSM.16.M88.4 R20, [R2+0x3800] ;  /* 0x003800000214783b */ /* 0x000ea20000000200 */
[----:B------:R-:W-:Y:S01]  /*4e80*/  IMAD.MOV.U32 R167, RZ, RZ, R116 ;  /* 0x000000ffffa77224 */ /* 0x000fe200078e0074 */
[C---:B------:R-:W-:Y:S08]  /*4e90*/  HMMA.16816.F32.BF16 R112, R12.reuse, R4, R80 ;  /* 0x000000040c70723c */ /* 0x040ff00000041850 */
[----:B------:R-:W-:Y:S01]  /*4ea0*/  HMMA.16816.F32.BF16 R104, R12, R6, R160 ;  /* 0x000000060c68723c */ /* 0x000fe200000418a0 */
[----:B------:R-:W3:Y:S01]  /*4eb0*/  LDSM.16.M88.4 R4, [R2+0x4000] ;  /* 0x004000000204783b */ /* 0x000ee20000000200 */
[----:B------:R-:W-:-:S02]  /*4ec0*/  IMAD.MOV.U32 R160, RZ, RZ, R127 ;  /* 0x000000ffffa07224 */ /* 0x000fc400078e007f */
[----:B------:R-:W-:Y:S02]  /*4ed0*/  IMAD.MOV.U32 R161, RZ, RZ, R126 ;  /* 0x000000ffffa17224 */ /* 0x000fe400078e007e */
[----:B------:R-:W-:Y:S02]  /*4ee0*/  IMAD.MOV.U32 R162, RZ, RZ, R125 ;  /* 0x000000ffffa27224 */ /* 0x000fe400078e007d */
[----:B------:R-:W-:Y:S01]  /*4ef0*/  HMMA.16816.F32.BF16 R208, R12, R28, R84 ;  /* 0x0000001c0cd0723c */ /* 0x000fe20000041854 */
[----:B------:R-:W-:-:S07]  /*4f00*/  IMAD.MOV.U32 R163, RZ, RZ, R124 ;  /* 0x000000ffffa37224 */ /* 0x000fce00078e007c */
[C---:B------:R-:W-:Y:S01]  /*4f10*/  HMMA.16816.F32.BF16 R204, R12.reuse, R30, R76 ;  /* 0x0000001e0ccc723c */ /* 0x040fe2000004184c */
[----:B------:R-:W4:Y:S07]  /*4f20*/  LDSM.16.M88.4 R28, [R2+0x2800] ;  /* 0x00280000021c783b */ /* 0x000f2e0000000200 */
[C---:B------:R-:W-:Y:S08]  /*4f30*/  HMMA.16816.F32.BF16 R120, R12.reuse, R50, R68 ;  /* 0x000000320c78723c */ /* 0x040ff00000041844 */
[C---:B------:R-:W-:Y:S08]  /*4f40*/  HMMA.16816.F32.BF16 R80, R12.reuse, R44, R188 ;  /* 0x0000002c0c50723c */ /* 0x040ff000000418bc */
[----:B------:R-:W-:Y:S01]  /*4f50*/  HMMA.16816.F32.BF16 R68, R12, R46, R192 ;  /* 0x0000002e0c44723c */ /* 0x000fe200000418c0 */
[----:B------:R-:W5:Y:S07]  /*4f60*/  LDSM.16.M88.4 R44, [R2+0x7000] ;  /* 0x00700000022c783b */ /* 0x000f6e0000000200 */
[C---:B-1----:R-:W-:Y:S08]  /*4f70*/  HMMA.16816.F32.BF16 R116, R8.reuse, R24, R156 ;  /* 0x000000180874723c */ /* 0x042ff0000004189c */
[C---:B------:R-:W-:Y:S01]  /*4f80*/  HMMA.16816.F32.BF16 R124, R8.reuse, R26, R144 ;  /* 0x0000001a087c723c */ /* 0x040fe20000041890 */
[----:B------:R-:W1:Y:S07]  /*4f90*/  LDSM.16.M88.4 R24, [R2+0x8800] ;  /* 0x008800000218783b */ /* 0x000e6e0000000200 */
[C---:B--2---:R-:W-:Y:S08]  /*4fa0*/  HMMA.16816.F32.BF16 R136, R8.reuse, R20, R152 ;  /* 0x000000140888723c */ /* 0x044ff00000041898 */
[C---:B------:R-:W-:Y:S01]  /*4fb0*/  HMMA.16816.F32.BF16 R144, R8.reuse, R22, R196 ;  /* 0x000000160890723c */ /* 0x040fe200000418c4 */
[----:B------:R-:W2:Y:S07]  /*4fc0*/  LDSM.16.M88.4 R20, [R2+0x9000] ;  /* 0x009000000214783b */ /* 0x000eae0000000200 */
[----:B---3--:R-:W-:Y:S01]  /*4fd0*/  HMMA.16816.F32.BF16 R148, R8, R4, R148 ;  /* 0x000000040894723c */ /* 0x008fe20000041894 */
[----:B------:R-:W-:-:S02]  /*4fe0*/  IMAD.IADD R4, R170, 0x1, R3 ;  /* 0x00000001aa047824 */ /* 0x000fc400078e0203 */
[----:B------:R-:W-:-:S05]  /*4ff0*/  IMAD.IADD R3, R170, 0x1, R2 ;  /* 0x00000001aa037824 */ /* 0x000fca00078e0202 */
[C---:B------:R-:W-:Y:S01]  /*5000*/  HMMA.16816.F32.BF16 R140, R12.reuse, R52, R64 ;  /* 0x000000340c8c723c */ /* 0x040fe20000041840 */
[----:B------:R-:W3:Y:S07]  /*5010*/  LDSM.16.M88.4 R64, [R2+0x4800] ;  /* 0x004800000240783b */ /* 0x000eee0000000200 */
[C---:B------:R-:W-:Y:S01]  /*5020*/  HMMA.16816.F32.BF16 R128, R12.reuse, R48, R60 ;  /* 0x000000300c80723c */ /* 0x040fe2000004183c */
[----:B------:R-:W3:Y:S04]  /*5030*/  LDSM.16.M88.4 R60, [R2+0x5000] ;  /* 0x00500000023c783b */ /* 0x000ee80000000200 */
[----:B------:R-:W-:Y:S03]  /*5040*/  LDSM.16.M88.4 R48, [R2+0x6800] ;  /* 0x006800000230783b */ /* 0x000fe60000000200 */
[C---:B------:R-:W-:Y:S01]  /*5050*/  HMMA.16816.F32.BF16 R132, R12.reuse, R54, R72 ;  /* 0x000000360c84723c */ /* 0x040fe20000041848 */
[----:B------:R-:W-:Y:S07]  /*5060*/  LDSM.16.M88.4 R52, [R2+0x6000] ;  /* 0x006000000234783b */ /* 0x000fee0000000200 */
[----:B------:R-:W-:Y:S01]  /*5070*/  HMMA.16816.F32.BF16 R88, R12, R36, R176 ;  /* 0x000000240c58723c */ /* 0x000fe200000418b0 */
[----:B------:R-:W-:-:S02]  /*5080*/  IMAD.MOV.U32 R176, RZ, RZ, R33 ;  /* 0x000000ffffb07224 */ /* 0x000fc400078e0021 */
[----:B------:R-:W-:Y:S02]  /*5090*/  IMAD.MOV.U32 R177, RZ, RZ, R19 ;  /* 0x000000ffffb17224 */ /* 0x000fe400078e0013 */
[----:B------:R-:W-:Y:S02]  /*50a0*/  IMAD.MOV.U32 R178, RZ, RZ, R18 ;  /* 0x000000ffffb27224 */ /* 0x000fe400078e0012 */
[----:B------:R-:W-:Y:S01]  /*50b0*/  IMAD.MOV.U32 R179, RZ, RZ, R16 ;  /* 0x000000ffffb37224 */ /* 0x000fe200078e0010 */
[----:B------:R-:W-:Y:S01]  /*50c0*/  HMMA.16816.F32.BF16 R84, R12, R38, R180 ;  /* 0x000000260c54723c */ /* 0x000fe200000418b4 */
[----:B------:R-:W-:Y:S01]  /*50d0*/  LDSM.16.M88.4 R12, [R2+0x9800] ;  /* 0x00980000020c783b */ /* 0x000fe20000000200 */
[----:B------:R-:W-:-:S03]  /*50e0*/  VIADD R33, R231, 0xffffffff ;  /* 0xffffffffe7217836 */ /* 0x000fc60000000000 */
[----:B------:R-:W-:Y:S01]  /*50f0*/  LDSM.16.M88.4 R36, [R2+0x7800] ;  /* 0x007800000224783b */ /* 0x000fe20000000200 */
[----:B------:R-:W-:Y:S02]  /*5100*/  IMAD.SHL.U32 R233, R33, 0x100, RZ ;  /* 0x0000010021e97824 */ /* 0x000fe400078e00ff */
[C---:B------:R-:W-:Y:S01]  /*5110*/  HMMA.16816.F32.BF16 R76, R8.reuse, R42, R56 ;  /* 0x0000002a084c723c */ /* 0x040fe20000041838 */
[----:B------:R-:W3:Y:S07]  /*5120*/  LDSM.16.M88.4 R56, [R2+0x5800] ;  /* 0x005800000238783b */ /* 0x000eee0000000200 */
[C---:B----4-:R-:W-:Y:S08]  /*5130*/  HMMA.16816.F32.BF16 R100, R8.reuse, R28, R100 ;  /* 0x0000001c0864723c */ /* 0x050ff00000041864 */
[C---:B------:R-:W-:Y:S01]  /*5140*/  HMMA.16816.F32.BF16 R108, R8.reuse, R30, R108 ;  /* 0x0000001e086c723c */ /* 0x040fe2000004186c */
[----:B------:R4:W3:Y:S07]  /*5150*/  LDSM.16.M88.4 R28, [R2+0x8000] ;  /* 0x00800000021c783b */ /* 0x0008ee0000000200 */
[C---:B------:R-:W-:Y:S01]  /*5160*/  HMMA.16816.F32.BF16 R72, R8.reuse, R40, R184 ;  /* 0x000000280848723c */ /* 0x040fe200000418b8 */
[----:B------:R-:W-:Y:S07]  /*5170*/  LDSM.16.M88.4 R40, [R3+0x2000] ;  /* 0x002000000328783b */ /* 0x000fee0000000200 */
[C---:B------:R-:W-:Y:S01]  /*5180*/  HMMA.16816.F32.BF16 R152, R8.reuse, R6, R200 ;  /* 0x000000060898723c */ /* 0x040fe200000418c8 */
[----:B------:R-:W3:Y:S07]  /*5190*/  LDSM.16.M88.4 R4, [R4] ;  /* 0x000000000404783b */ /* 0x000eee0000000200 */
[----:B-----5:R-:W-:Y:S01]  /*51a0*/  HMMA.16816.F32.BF16 R140, R8, R44, R140 ;  /* 0x0000002c088c723c */ /* 0x020fe2000004188c */
[----:B----4-:R-:W-:-:S05]  /*51b0*/  IMAD.SHL.U32 R2, R232, 0x2, RZ ;  /* 0x00000002e8027824 */ /* 0x010fca00078e00ff */
[----:B------:R-:W-:Y:S02]  /*51c0*/  LOP3.LUT R2, R233, 0x6, R2, 0xf8, !PT ;  /* 0x00000006e9027812 */ /* 0x000fe400078ef802 */
[C---:B------:R-:W-:Y:S01]  /*51d0*/  HMMA.16816.F32.BF16 R132, R8.reuse, R46, R132 ;  /* 0x0000002e0884723c */ /* 0x040fe20000041884 */
[----:B------:R-:W4:Y:S01]  /*51e0*/  LDSM.16.M88.4 R44, [R3+0x2800] ;  /* 0x00280000032c783b */ /* 0x000f220000000200 */
[C---:B------:R-:W-:Y:S02]  /*51f0*/  LOP3.LUT R19, R2.reuse, 0x1, RZ, 0xfc, !PT ;  /* 0x0000000102137812 */ /* 0x040fe400078efcff */
[CC--:B------:R-:W-:Y:S02]  /*5200*/  ISETP.GE.AND P4, PT, R2.reuse, R17.reuse, PT ;  /* 0x000000110200720c */ /* 0x0c0fe40003f86270 */
[----:B------:R-:W-:Y:S02]  /*5210*/  ISETP.GE.AND P3, PT, R19, R17, PT ;  /* 0x000000111300720c */ /* 0x000fe40003f66270 */
[----:B-1----:R-:W-:Y:S01]  /*5220*/  HMMA.16816.F32.BF16 R184, R8, R24, R96 ;  /* 0x0000001808b8723c */ /* 0x002fe20000041860 */
[----:B------:R-:W-:-:S02]  /*5230*/  LOP3.LUT R18, R2, 0x8, RZ, 0xfc, !PT ;  /* 0x0000000802127812 */ /* 0x000fc400078efcff */
[----:B------:R-:W-:Y:S02]  /*5240*/  LOP3.LUT R16, R2, 0x9, RZ, 0xfc, !PT ;  /* 0x0000000902107812 */ /* 0x000fe400078efcff */
[-C--:B------:R-:W-:Y:S02]  /*5250*/  ISETP.GE.AND P1, PT, R18, R17.reuse, PT ;  /* 0x000000111200720c */ /* 0x080fe40003f26270 */
[-C--:B------:R-:W-:Y:S01]  /*5260*/  ISETP.GE.AND P0, PT, R16, R17.reuse, PT ;  /* 0x000000111000720c */ /* 0x080fe20003f06270 */
[----:B------:R-:W-:Y:S01]  /*5270*/  HMMA.16816.F32.BF16 R180, R8, R26, R92 ;  /* 0x0000001a08b4723c */ /* 0x000fe2000004185c */
[C---:B------:R-:W-:Y:S02]  /*5280*/  LOP3.LUT R16, R2.reuse, 0x10, RZ, 0xfc, !PT ;  /* 0x0000001002107812 */ /* 0x040fe400078efcff */
[----:B------:R-:W-:Y:S02]  /*5290*/  LOP3.LUT R18, R2, 0x11, RZ, 0xfc, !PT ;  /* 0x0000001102127812 */ /* 0x000fe400078efcff */
[----:B------:R-:W-:-:S02]  /*52a0*/  ISETP.GE.AND P6, PT, R16, R17, PT ;  /* 0x000000111000720c */ /* 0x000fc40003fc6270 */
[----:B------:R-:W-:Y:S01]  /*52b0*/  LOP3.LUT R16, R2, 0x18, RZ, 0xfc, !PT ;  /* 0x0000001802107812 */ /* 0x000fe200078efcff */
[----:B--2---:R-:W-:Y:S01]  /*52c0*/  HMMA.16816.F32.BF16 R96, R8, R20, R88 ;  /* 0x000000140860723c */ /* 0x004fe20000041858 */
[----:B------:R-:W-:Y:S02]  /*52d0*/  ISETP.GE.AND P5, PT, R18, R17, PT ;  /* 0x000000111200720c */ /* 0x000fe40003fa6270 */
[----:B------:R-:W-:-:S05]  /*52e0*/  LOP3.LUT R18, R2, 0x31, RZ, 0xfc, !PT ;  /* 0x0000003102127812 */ /* 0x000fca00078efcff */
[C---:B------:R-:W-:Y:S01]  /*52f0*/  HMMA.16816.F32.BF16 R92, R8.reuse, R22, R84 ;  /* 0x00000016085c723c */ /* 0x040fe20000041854 */
[----:B------:R-:W1:Y:S07]  /*5300*/  LDSM.16.M88.4 R20, [R3+0x3000] ;  /* 0x003000000314783b */ /* 0x000e6e0000000200 */
        /* <DEDUP_REMOVED lines=20> */
[----:B----4-:R-:W-:Y:S03]  /*5450*/  HMMA.16816.F32.BF16 R24, R4, R44, R100 ;  /* 0x0000002c0418723c */ /* 0x010fe60000041864 */
[----:B------:R-:W-:-:S02]  /*5460*/  FSEL R77, R8, -INF , !P4 ;  /* 0xff800000084d7808 */ /* 0x000fc40006000000 */
[----:B------:R-:W-:Y:S02]  /*5470*/  LOP3.LUT R8, R2, 0x19, RZ, 0xfc, !PT ;  /* 0x0000001902087812 */ /* 0x000fe400078efcff */
[----:B------:R-:W-:Y:S01]  /*5480*/  FSEL R69, R11, -INF , !P3 ;  /* 0xff8000000b457808 */ /* 0x000fe20005800000 */
[----:B------:R-:W-:Y:S01]  /*5490*/  HMMA.16816.F32.BF16 R28, R4, R46, R108 ;  /* 0x0000002e041c723c */ /* 0x000fe2000004186c */
[----:B------:R-:W4:Y:S01]  /*54a0*/  LDSM.16.M88.4 R44, [R3+0x4000] ;  /* 0x00400000032c783b */ /* 0x000f220000000200 */
[----:B------:R-:W-:Y:S02]  /*54b0*/  FSEL R73, R9, -INF , !P3 ;  /* 0xff80000009497808 */ /* 0x000fe40005800000 */
[----:B------:R-:W-:Y:S02]  /*54c0*/  ISETP.GE.AND P3, PT, R8, R17, PT ;  /* 0x000000110800720c */ /* 0x000fe40003f66270 */
[----:B------:R-:W-:Y:S02]  /*54d0*/  LOP3.LUT R8, R2, 0x20, RZ, 0xfc, !PT ;  /* 0x0000002002087812 */ /* 0x000fe400078efcff */
[----:B------:R-:W-:-:S02]  /*54e0*/  FSEL R68, R14, -INF , !P1 ;  /* 0xff8000000e447808 */ /* 0x000fc40004800000 */
[----:B------:R-:W-:Y:S02]  /*54f0*/  FSEL R75, R12, -INF , !P1 ;  /* 0xff8000000c4b7808 */ /* 0x000fe40004800000 */
[----:B------:R-:W-:Y:S02]  /*5500*/  FSEL R72, R10, -INF , !P4 ;  /* 0xff8000000a487808 */ /* 0x000fe40006000000 */
[----:B------:R-:W-:Y:S02]  /*5510*/  ISETP.GE.AND P1, PT, R8, R17, PT ;  /* 0x000000110800720c */ /* 0x000fe40003f26270 */
[----:B-1----:R-:W-:Y:S01]  /*5520*/  HMMA.16816.F32.BF16 R8, R4, R20, R116 ;  /* 0x000000140408723c */ /* 0x002fe20000041874 */
        /* <DEDUP_REMOVED lines=8> */
[----:B------:R-:W-:Y:S01]  /*55b0*/  HMMA.16816.F32.BF16 R12, R4, R22, R124 ;  /* 0x00000016040c723c */ /* 0x000fe2000004187c */
[----:B------:R-:W-:-:S02]  /*55c0*/  ISETP.GE.AND P4, PT, R16, R17, PT ;  /* 0x000000111000720c */ /* 0x000fc40003f86270 */
[----:B------:R-:W-:Y:S02]  /*55d0*/  LOP3.LUT R16, R2, 0x29, RZ, 0xfc, !PT ;  /* 0x0000002902107812 */ /* 0x000fe400078efcff */
[----:B------:R-:W-:Y:S02]  /*55e0*/  FSEL R76, R30, -INF , !P4 ;  /* 0xff8000001e4c7808 */ /* 0x000fe40006000000 */
[----:B------:R-:W-:Y:S01]  /*55f0*/  FSEL R90, R28, -INF , !P4 ;  /* 0xff8000001c5a7808 */ /* 0x000fe20006000000 */
[----:B--2---:R-:W-:Y:S01]  /*5600*/  HMMA.16816.F32.BF16 R20, R4, R36, R136 ;  /* 0x000000240414723c */ /* 0x004fe20000041888 */
[----:B------:R-:W-:Y:S02]  /*5610*/  FSEL R91, R31, -INF , !P3 ;  /* 0xff8000001f5b7808 */ /* 0x000fe40005800000 */
[----:B------:R-:W-:Y:S02]  /*5620*/  FSEL R88, R29, -INF , !P3 ;  /* 0xff8000001d587808 */ /* 0x000fe40005800000 */
[----:B------:R-:W-:-:S02]  /*5630*/  FSEL R109, R8, -INF , !P1 ;  /* 0xff800000086d7808 */ /* 0x000fc40004800000 */
[----:B------:R-:W-:Y:S01]  /*5640*/  LOP3.LUT R8, R2, 0x39, RZ, 0xfc, !PT ;  /* 0x0000003902087812 */ /* 0x000fe200078efcff */
[C---:B------:R-:W-:Y:S01]  /*5650*/  HMMA.16816.F32.BF16 R28, R4.reuse, R38, R144 ;  /* 0x00000026041c723c */ /* 0x040fe20000041890 */
[----:B------:R-:W1:Y:S01]  /*5660*/  LDSM.16.M88.4 R36, [R3+0x5000] ;  /* 0x005000000324783b */ /* 0x000e620000000200 */
[----:B------:R-:W-:Y:S02]  /*5670*/  FSEL R74, R27, -INF , !P5 ;  /* 0xff8000001b4a7808 */ /* 0x000fe40006800000 */
[----:B------:R-:W-:Y:S02]  /*5680*/  FSEL R79, R25, -INF , !P5 ;  /* 0xff800000194f7808 */ /* 0x000fe40006800000 */
[----:B------:R-:W-:Y:S02]  /*5690*/  ISETP.GE.AND P5, PT, R16, R17, PT ;  /* 0x000000111000720c */ /* 0x000fe40003fa6270 */
[----:B------:R-:W-:Y:S01]  /*56a0*/  LOP3.LUT R16, R2, 0x30, RZ, 0xfc, !PT ;  /* 0x0000003002107812 */ /* 0x000fe200078efcff */
[----:B---3--:R-:W-:Y:S01]  /*56b0*/  HMMA.16816.F32.BF16 R24, R4, R40, R156 ;  /* 0x000000280418723c */ /* 0x008fe2000004189c */
[----:B------:R-:W-:-:S02]  /*56c0*/  FSEL R101, R11, -INF , !P0 ;  /* 0xff8000000b657808 */ /* 0x000fc40004000000 */
[----:B------:R-:W-:Y:S02]  /*56d0*/  FSEL R108, R9, -INF , !P0 ;  /* 0xff800000096c7808 */ /* 0x000fe40004000000 */
[-C--:B------:R-:W-:Y:S02]  /*56e0*/  ISETP.GE.AND P0, PT, R8, R17.reuse, PT ;  /* 0x000000110800720c */ /* 0x080fe40003f06270 */
[----:B------:R-:W-:Y:S02]  /*56f0*/  LOP3.LUT R8, R2, 0x40, RZ, 0xfc, !PT ;  /* 0x0000004002087812 */ /* 0x000fe400078efcff */
[----:B------:R-:W-:Y:S02]  /*5700*/  ISETP.GE.AND P4, PT, R16, R17, PT ;  /* 0x000000111000720c */ /* 0x000fe40003f86270 */
[----:B------:R-:W-:Y:S02]  /*5710*/  FSEL R102, R14, -INF , !P6 ;  /* 0xff8000000e667808 */ /* 0x000fe40007000000 */
[----:B------:R-:W-:-:S02]  /*5720*/  FSEL R110, R12, -INF , !P6 ;  /* 0xff8000000c6e7808 */ /* 0x000fc40007000000 */
[C---:B------:R-:W-:Y:S02]  /*5730*/  LOP3.LUT R14, R2.reuse, 0x41, RZ, 0xfc, !PT ;  /* 0x00000041020e7812 */ /* 0x040fe400078efcff */
[----:B------:R-:W-:Y:S02]  /*5740*/  LOP3.LUT R12, R2, 0x48, RZ, 0xfc, !PT ;  /* 0x00000048020c7812 */ /* 0x000fe400078efcff */
[----:B------:R-:W-:Y:S02]  /*5750*/  FSEL R100, R10, -INF , !P1 ;  /* 0xff8000000a647808 */ /* 0x000fe40004800000 */
[----:B------:R-:W-:Y:S02]  /*5760*/  ISETP.GE.AND P6, PT, R8, R17, PT ;  /* 0x000000110800720c */ /* 0x000fe40003fc6270 */
[----:B----4-:R-:W-:Y:S01]  /*5770*/  HMMA.16816.F32.BF16 R8, R4, R44, R148 ;  /* 0x0000002c0408723c */ /* 0x010fe20000041894 */
[----:B------:R-:W-:Y:S02]  /*5780*/  FSEL R111, R15, -INF , !P5 ;  /* 0xff8000000f6f7808 */ /* 0x000fe40006800000 */
[----:B------:R-:W-:-:S02]  /*5790*/  FSEL R103, R13, -INF , !P5 ;  /* 0xff8000000d677808 */ /* 0x000fc40006800000 */
[----:B------:R-:W-:Y:S02]  /*57a0*/  FSEL R116, R22, -INF , !P4 ;  /* 0xff80000016747808 */ /* 0x000fe40006000000 */
[----:B------:R-:W-:Y:S02]  /*57b0*/  FSEL R125, R20, -INF , !P4 ;  /* 0xff800000147d7808 */ /* 0x000fe40006000000 */
[-C--:B------:R-:W-:Y:S02]  /*57c0*/  ISETP.GE.AND P5, PT, R14, R17.reuse, PT ;  /* 0x000000110e00720c */ /* 0x080fe40003fa6270 */
[----:B------:R-:W-:Y:S02]  /*57d0*/  ISETP.GE.AND P4, PT, R12, R17, PT ;  /* 0x000000110c00720c */ /* 0x000fe40003f86270 */
[----:B------:R-:W-:Y:S01]  /*57e0*/  HMMA.16816.F32.BF16 R12, R4, R46, R152 ;  /* 0x0000002e040c723c */ /* 0x000fe20000041898 */
[----:B------:R-:W2:Y:S01]  /*57f0*/  LDSM.16.M88.4 R44, [R3+0x5800] ;  /* 0x00580000032c783b */ /* 0x000ea20000000200 */
[----:B------:R-:W-:-:S02]  /*5800*/  LOP3.LUT R16, R2, 0x38, RZ, 0xfc, !PT ;  /* 0x0000003802107812 */ /* 0x000fc400078efcff */
[----:B------:R-:W-:Y:S02]  /*5810*/  FSEL R127, R31, -INF , !P0 ;  /* 0xff8000001f7f7808 */ /* 0x000fe40004000000 */
[----:B------:R-:W-:Y:S02]  /*5820*/  ISETP.GE.AND P1, PT, R16, R17, PT ;  /* 0x000000111000720c */ /* 0x000fe40003f26270 */
[----:B------:R-:W-:Y:S02]  /*5830*/  FSEL R119, R29, -INF , !P0 ;  /* 0xff8000001d777808 */ /* 0x000fe40004000000 */
[----:B------:R-:W-:Y:S02]  /*5840*/  FSEL R118, R30, -INF , !P1 ;  /* 0xff8000001e767808 */ /* 0x000fe40004800000 */
[----:B------:R-:W-:Y:S02]  /*5850*/  FSEL R126, R28, -INF , !P1 ;  /* 0xff8000001c7e7808 */ /* 0x000fe40004800000 */
[----:B------:R-:W-:Y:S01]  /*5860*/  FSEL R146, R8, -INF , !P6 ;  /* 0xff80000008927808 */ /* 0x000fe20007000000 */
[----:B------:R-:W-:Y:S01]  /*5870*/  HMMA.16816.F32.BF16 R28, R4, R42, R64 ;  /* 0x0000002a041c723c */ /* 0x000fe20000041840 */
[----:B------:R-:W-:Y:S01]  /*5880*/  LOP3.LUT R8, R2, 0x59, RZ, 0xfc, !PT ;  /* 0x0000005902087812 */ /* 0x000fe200078efcff */
[----:B------:R-:W3:Y:S01]  /*5890*/  LDSM.16.M88.4 R40, [R3+0x6000] ;  /* 0x006000000328783b */ /* 0x000ee20000000200 */
[----:B------:R-:W-:-:S02]  /*58a0*/  FSEL R138, R11, -INF , !P5 ;  /* 0xff8000000b8a7808 */ /* 0x000fc40006800000 */
[----:B------:R-:W-:Y:S02]  /*58b0*/  FSEL R145, R9, -INF , !P5 ;  /* 0xff80000009917808 */ /* 0x000fe40006800000 */
[-C--:B------:R-:W-:Y:S02]  /*58c0*/  ISETP.GE.AND P5, PT, R8, R17.reuse, PT ;  /* 0x000000110800720c */ /* 0x080fe40003fa6270 */
[----:B------:R-:W-:Y:S02]  /*58d0*/  LOP3.LUT R8, R2, 0x60, RZ, 0xfc, !PT ;  /* 0x0000006002087812 */ /* 0x000fe400078efcff */
[----:B------:R-:W-:Y:S02]  /*58e0*/  FSEL R139, R14, -INF , !P4 ;  /* 0xff8000000e8b7808 */ /* 0x000fe40006000000 */
[----:B------:R-:W-:Y:S02]  /*58f0*/  FSEL R147, R12, -INF , !P4 ;  /* 0xff8000000c937808 */ /* 0x000fe40006000000 */
[----:B------:R-:W-:-:S02]  /*5900*/  ISETP.GE.AND P3, PT, R18, R17, PT ;  /* 0x000000111200720c */ /* 0x000fc40003f66270 */
[----:B------:R-:W-:Y:S02]  /*5910*/  FSEL R137, R10, -INF , !P6 ;  /* 0xff8000000a897808 */ /* 0x000fe40007000000 */
[-C--:B------:R-:W-:Y:S02]  /*5920*/  ISETP.GE.AND P4, PT, R8, R17.reuse, PT ;  /* 0x000000110800720c */ /* 0x080fe40003f86270 */
[----:B------:R-:W-:Y:S01]  /*5930*/  LOP3.LUT R16, R2, 0x49, RZ, 0xfc, !PT ;  /* 0x0000004902107812 */ /* 0x000fe200078efcff */
[----:B-1----:R-:W-:Y:S01]  /*5940*/  HMMA.16816.F32.BF16 R8, R4, R36, R160 ;  /* 0x000000240408723c */ /* 0x002fe200000418a0 */
[----:B------:R-:W-:Y:S02]  /*5950*/  FSEL R117, R23, -INF , !P3 ;  /* 0xff80000017757808 */ /* 0x000fe40005800000 */
[----:B------:R-:W-:Y:S02]  /*5960*/  FSEL R124, R21, -INF , !P3 ;  /* 0xff800000157c7808 */ /* 0x000fe40005800000 */
[----:B------:R-:W-:-:S02]  /*5970*/  ISETP.GE.AND P3, PT, R16, R17, PT ;  /* 0x000000111000720c */ /* 0x000fc40003f66270 */
[C---:B------:R-:W-:Y:S01]  /*5980*/  LOP3.LUT R16, R2.reuse, 0x50, RZ, 0xfc, !PT ;  /* 0x0000005002107812 */ /* 0x040fe200078efcff */
[----:B------:R-:W-:Y:S01]  /*5990*/  HMMA.16816.F32.BF16 R20, R4, R38, R60 ;  /* 0x000000260414723c */ /* 0x000fe2000004183c */
[----:B------:R-:W-:Y:S01]  /*59a0*/  LOP3.LUT R18, R2, 0x51, RZ, 0xfc, !PT ;  /* 0x0000005102127812 */ /* 0x000fe200078efcff */
[----:B------:R-:W1:Y:S01]  /*59b0*/  LDSM.16.M88.4 R36, [R3+0x6800] ;  /* 0x006800000324783b */ /* 0x000e620000000200 */
[-C--:B------:R-:W-:Y:S02]  /*59c0*/  ISETP.GE.AND P1, PT, R16, R17.reuse, PT ;  /* 0x000000111000720c */ /* 0x080fe40003f26270 */
[----:B------:R-:W-:Y:S02]  /*59d0*/  ISETP.GE.AND P0, PT, R18, R17, PT ;  /* 0x000000111200720c */ /* 0x000fe40003f06270 */
[C---:B------:R-:W-:Y:S02]  /*59e0*/  LOP3.LUT R16, R2.reuse, 0x58, RZ, 0xfc, !PT ;  /* 0x0000005802107812 */ /* 0x040fe400078efcff */
[----:B------:R-:W-:-:S02]  /*59f0*/  LOP3.LUT R12, R2, 0x68, RZ, 0xfc, !PT ;  /* 0x00000068020c7812 */ /* 0x000fc400078efcff */
[----:B------:R-:W-:Y:S02]  /*5a00*/  FSEL R151, R26, -INF , !P1 ;  /* 0xff8000001a977808 */ /* 0x000fe40004800000 */
[----:B------:R-:W-:Y:S02]  /*5a10*/  FSEL R157, R24, -INF , !P1 ;  /* 0xff800000189d7808 */ /* 0x000fe40004800000 */
[----:B------:R-:W-:Y:S02]  /*5a20*/  FSEL R152, R27, -INF , !P0 ;  /* 0xff8000001b987808 */ /* 0x000fe40004000000 */
[----:B------:R-:W-:Y:S02]  /*5a30*/  FSEL R155, R25, -INF , !P0 ;  /* 0xff800000199b7808 */ /* 0x000fe40004000000 */
[----:B--2---:R-:W-:Y:S01]  /*5a40*/  HMMA.16816.F32.BF16 R24, R4, R44, R164 ;  /* 0x0000002c0418723c */ /* 0x004fe200000418a4 */
[----:B------:R-:W-:Y:S02]  /*5a50*/  ISETP.GE.AND P6, PT, R16, R17, PT ;  /* 0x000000111000720c */ /* 0x000fe40003fc6270 */
[----:B------:R-:W-:-:S02]  /*5a60*/  LOP3.LUT R14, R2, 0x61, RZ, 0xfc, !PT ;  /* 0x00000061020e7812 */ /* 0x000fc400078efcff */
[-C--:B------:R-:W-:Y:S02]  /*5a70*/  ISETP.GE.AND P1, PT, R12, R17.reuse, PT ;  /* 0x000000110c00720c */ /* 0x080fe40003f26270 */
[----:B------:R-:W-:Y:S02]  /*5a80*/  LOP3.LUT R12, R2, 0x69, RZ, 0xfc, !PT ;  /* 0x00000069020c7812 */ /* 0x000fe400078efcff */
[----:B------:R-:W-:Y:S02]  /*5a90*/  FSEL R148, R15, -INF , !P3 ;  /* 0xff8000000f947808 */ /* 0x000fe40005800000 */
[----:B------:R-:W-:Y:S02]  /*5aa0*/  FSEL R144, R13, -INF , !P3 ;  /* 0xff8000000d907808 */ /* 0x000fe40005800000 */
[----:B------:R-:W-:Y:S02]  /*5ab0*/  ISETP.GE.AND P3, PT, R14, R17, PT ;  /* 0x000000110e00720c */ /* 0x000fe40003f66270 */
[----:B------:R-:W-:-:S02]  /*5ac0*/  FSEL R153, R30, -INF , !P6 ;  /* 0xff8000001e997808 */ /* 0x000fc40007000000 */
[----:B------:R-:W-:Y:S02]  /*5ad0*/  FSEL R158, R28, -INF , !P6 ;  /* 0xff8000001c9e7808 */ /* 0x000fe40007000000 */
[----:B------:R-:W-:Y:S02]  /*5ae0*/  FSEL R159, R31, -INF , !P5 ;  /* 0xff8000001f9f7808 */ /* 0x000fe40006800000 */
[----:B------:R-:W-:Y:S02]  /*5af0*/  FSEL R154, R29, -INF , !P5 ;  /* 0xff8000001d9a7808 */ /* 0x000fe40006800000 */
[----:B------:R-:W-:Y:S01]  /*5b00*/  FSEL R166, R8, -INF , !P4 ;  /* 0xff80000008a67808 */ /* 0x000fe20006000000 */
[----:B------:R-:W-:Y:S01]  /*5b10*/  HMMA.16816.F32.BF16 R28, R4, R46, R56 ;  /* 0x0000002e041c723c */ /* 0x000fe20000041838 */
[----:B------:R-:W-:Y:S01]  /*5b20*/  ISETP.GE.AND P0, PT, R12, R17, PT ;  /* 0x000000110c00720c */ /* 0x000fe20003f06270 */
[----:B------:R-:W2:Y:S01]  /*5b30*/  LDSM.16.M88.4 R44, [R3+0x7000] ;  /* 0x00700000032c783b */ /* 0x000ea20000000200 */
[----:B------:R-:W-:-:S02]  /*5b40*/  LOP3.LUT R8, R2, 0x79, RZ, 0xfc, !PT ;  /* 0x0000007902087812 */ /* 0x000fc400078efcff */
[----:B------:R-:W-:Y:S02]  /*5b50*/  LOP3.LUT R12, R2, 0x70, RZ, 0xfc, !PT ;  /* 0x00000070020c7812 */ /* 0x000fe400078efcff */
[----:B------:R-:W-:Y:S02]  /*5b60*/  FSEL R162, R11, -INF , !P3 ;  /* 0xff8000000ba27808 */ /* 0x000fe40005800000 */
[----:B------:R-:W-:Y:S02]  /*5b70*/  FSEL R165, R9, -INF , !P3 ;  /* 0xff80000009a57808 */ /* 0x000fe40005800000 */
[-C--:B------:R-:W-:Y:S02]  /*5b80*/  ISETP.GE.AND P3, PT, R8, R17.reuse, PT ;  /* 0x000000110800720c */ /* 0x080fe40003f66270 */
[----:B------:R-:W-:Y:S02]  /*5b90*/  ISETP.GE.AND P6, PT, R12, R17, PT ;  /* 0x000000110c00720c */ /* 0x000fe40003fc6270 */
[----:B------:R-:W-:-:S02]  /*5ba0*/  LOP3.LUT R8, R2, 0x80, RZ, 0xfc, !PT ;  /* 0x0000008002087812 */ /* 0x000fc400078efcff */
[C---:B------:R-:W-:Y:S02]  /*5bb0*/  LOP3.LUT R13, R2.reuse, 0x71, RZ, 0xfc, !PT ;  /* 0x00000071020d7812 */ /* 0x040fe400078efcff */
[----:B------:R-:W-:Y:S02]  /*5bc0*/  LOP3.LUT R12, R2, 0x78, RZ, 0xfc, !PT ;  /* 0x00000078020c7812 */ /* 0x000fe400078efcff */
[----:B------:R-:W-:Y:S02]  /*5bd0*/  FSEL R163, R22, -INF , !P1 ;  /* 0xff80000016a37808 */ /* 0x000fe40004800000 */
[----:B------:R-:W-:Y:S02]  /*5be0*/  FSEL R167, R20, -INF , !P1 ;  /* 0xff80000014a77808 */ /* 0x000fe40004800000 */
[----:B------:R-:W-:Y:S02]  /*5bf0*/  FSEL R161, R10, -INF , !P4 ;  /* 0xff8000000aa17808 */ /* 0x000fe40006000000 */
[----:B------:R-:W-:-:S02]  /*5c00*/  ISETP.GE.AND P1, PT, R8, R17, PT ;  /* 0x000000110800720c */ /* 0x000fc40003f26270 */
[-C--:B------:R-:W-:Y:S02]  /*5c10*/  ISETP.GE.AND P5, PT, R13, R17.reuse, PT ;  /* 0x000000110d00720c */ /* 0x080fe40003fa6270 */
[----:B------:R-:W-:Y:S02]  /*5c20*/  ISETP.GE.AND P4, PT, R12, R17, PT ;  /* 0x000000110c00720c */ /* 0x000fe40003f86270 */
[C---:B------:R-:W-:Y:S01]  /*5c30*/  LOP3.LUT R9, R2.reuse, 0x81, RZ, 0xfc, !PT ;  /* 0x0000008102097812 */ /* 0x040fe200078efcff */
[----:B---3--:R-:W-:Y:S01]  /*5c40*/  HMMA.16816.F32.BF16 R12, R4, R40, R172 ;  /* 0x00000028040c723c */ /* 0x008fe200000418ac */
[----:B------:R-:W-:Y:S02]  /*5c50*/  LOP3.LUT R8, R2, 0x88, RZ, 0xfc, !PT ;  /* 0x0000008802087812 */ /* 0x000fe400078efcff */
[----:B------:R-:W-:Y:S02]  /*5c60*/  FSEL R172, R23, -INF , !P0 ;  /* 0xff80000017ac7808 */ /* 0x000fe40004000000 */
[----:B------:R-:W-:-:S02]  /*5c70*/  FSEL R164, R21, -INF , !P0 ;  /* 0xff80000015a47808 */ /* 0x000fc40004000000 */
[----:B------:R-:W-:Y:S01]  /*5c80*/  FSEL R173, R26, -INF , !P6 ;  /* 0xff8000001aad7808 */ /* 0x000fe20007000000 */
[C---:B-1----:R-:W-:Y:S01]  /*5c90*/  HMMA.16816.F32.BF16 R20, R4.reuse, R36, R176 ;  /* 0x000000240414723c */ /* 0x042fe200000418b0 */
[----:B------:R-:W-:Y:S02]  /*5ca0*/  FSEL R189, R24, -INF , !P6 ;  /* 0xff80000018bd7808 */ /* 0x000fe40007000000 */
[-C--:B------:R-:W-:Y:S02]  /*5cb0*/  ISETP.GE.AND P0, PT, R9, R17.reuse, PT ;  /* 0x000000110900720c */ /* 0x080fe40003f06270 */
[----:B------:R-:W-:Y:S02]  /*5cc0*/  ISETP.GE.AND P6, PT, R8, R17, PT ;  /* 0x000000110800720c */ /* 0x000fe40003fc6270 */
[----:B------:R-:W-:Y:S01]  /*5cd0*/  FSEL R174, R27, -INF , !P5 ;  /* 0xff8000001bae7808 */ /* 0x000fe20006800000 */
[----:B------:R-:W-:Y:S01]  /*5ce0*/  HMMA.16816.F32.BF16 R8, R4, R42, R52 ;  /* 0x0000002a0408723c */ /* 0x000fe20000041834 */
[----:B------:R-:W1:Y:S01]  /*5cf0*/  LDSM.16.M88.4 R40, [R3+0x7800] ;  /* 0x007800000328783b */ /* 0x000e620000000200 */
[----:B------:R-:W-:-:S02]  /*5d00*/  FSEL R188, R25, -INF , !P5 ;  /* 0xff80000019bc7808 */ /* 0x000fc40006800000 */
[----:B------:R-:W-:Y:S02]  /*5d10*/  FSEL R193, R12, -INF , !P1 ;  /* 0xff8000000cc17808 */ /* 0x000fe40004800000 */
[C---:B------:R-:W-:Y:S02]  /*5d20*/  LOP3.LUT R16, R2.reuse, 0x89, RZ, 0xfc, !PT ;  /* 0x0000008902107812 */ /* 0x040fe400078efcff */
[----:B------:R-:W-:Y:S01]  /*5d30*/  HMMA.16816.F32.BF16 R24, R4, R38, R48 ;  /* 0x000000260418723c */ /* 0x000fe20000041830 */
[----:B------:R-:W-:Y:S01]  /*5d40*/  LOP3.LUT R12, R2, 0x99, RZ, 0xfc, !PT ;  /* 0x00000099020c7812 */ /* 0x000fe200078efcff */
[----:B------:R-:W3:Y:S01]  /*5d50*/  LDSM.16.M88.4 R36, [R3+0x8000] ;  /* 0x008000000324783b */ /* 0x000ee20000000200 */
        /* <DEDUP_REMOVED lines=11> */
[----:B------:R-:W-:Y:S02]  /*5e10*/  FSEL R178, R14, -INF , !P1 ;  /* 0xff8000000eb27808 */ /* 0x000fe40004800000 */
[----:B------:R-:W-:Y:S02]  /*5e20*/  ISETP.GE.AND P6, PT, R12, R17, PT ;  /* 0x000000110c00720c */ /* 0x000fe40003fc6270 */
[----:B--2---:R-:W-:Y:S01]  /*5e30*/  HMMA.16816.F32.BF16 R12, R4, R44, R140 ;  /* 0x0000002c040c723c */ /* 0x004fe2000004188c */
        /* <DEDUP_REMOVED lines=8> */
[C---:B------:R-:W-:Y:S01]  /*5ec0*/  HMMA.16816.F32.BF16 R8, R4.reuse, R46, R132 ;  /* 0x0000002e0408723c */ /* 0x040fe20000041884 */
[----:B------:R-:W-:Y:S01]  /*5ed0*/  LOP3.LUT R18, R2, 0x91, RZ, 0xfc, !PT ;  /* 0x0000009102127812 */ /* 0x000fe200078efcff */
[----:B------:R-:W2:Y:S01]  /*5ee0*/  LDSM.16.M88.4 R44, [R3+0x8800] ;  /* 0x00880000032c783b */ /* 0x000ea20000000200 */
[----:B------:R-:W-:Y:S02]  /*5ef0*/  FSEL R177, R31, -INF , !P3 ;  /* 0xff8000001fb17808 */ /* 0x000fe40005800000 */
[----:B------:R-:W-:Y:S02]  /*5f00*/  FSEL R176, R29, -INF , !P3 ;  /* 0xff8000001db07808 */ /* 0x000fe40005800000 */
[----:B------:R-:W-:Y:S01]  /*5f10*/  ISETP.GE.AND P3, PT, R18, R17, PT ;  /* 0x000000111200720c */ /* 0x000fe20003f66270 */
[----:B-1----:R-:W-:Y:S01]  /*5f20*/  HMMA.16816.F32.BF16 R28, R4, R42, R120 ;  /* 0x0000002a041c723c */ /* 0x002fe20000041878 */
[----:B------:R-:W-:Y:S02]  /*5f30*/  LOP3.LUT R16, R2, 0x98, RZ, 0xfc, !PT ;  /* 0x0000009802107812 */ /* 0x000fe400078efcff */
[----:B------:R-:W-:-:S02]  /*5f40*/  FSEL R132, R23, -INF , !P3 ;  /* 0xff80000017847808 */ /* 0x000fc40005800000 */
[----:B------:R-:W-:Y:S02]  /*5f50*/  FSEL R134, R21, -INF , !P3 ;  /* 0xff80000015867808 */ /* 0x000fe40005800000 */
[----:B------:R-:W-:Y:S01]  /*5f60*/  ISETP.GE.AND P1, PT, R16, R17, PT ;  /* 0x000000111000720c */ /* 0x000fe20003f26270 */
[----:B------:R-:W-:Y:S01]  /*5f70*/  HMMA.16816.F32.BF16 R20, R4, R40, R128 ;  /* 0x000000280414723c */ /* 0x000fe20000041880 */
[----:B------:R-:W-:Y:S01]  /*5f80*/  FSEL R131, R12, -INF , !P6 ;  /* 0xff8000000c837808 */ /* 0x000fe20007000000 */
[----:B------:R-:W1:Y:S01]  /*5f90*/  LDSM.16.M88.4 R40, [R3+0x9000] ;  /* 0x009000000328783b */ /* 0x000e620000000200 */
[C---:B------:R-:W-:Y:S02]  /*5fa0*/  LOP3.LUT R12, R2.reuse, 0xb9, RZ, 0xfc, !PT ;  /* 0x000000b9020c7812 */ /* 0x040fe400078efcff */
[----:B------:R-:W-:Y:S02]  /*5fb0*/  LOP3.LUT R16, R2, 0xa9, RZ, 0xfc, !PT ;  /* 0x000000a902107812 */ /* 0x000fe400078efcff */
[----:B------:R-:W-:-:S02]  /*5fc0*/  FSEL R120, R15, -INF , !P5 ;  /* 0xff8000000f787808 */ /* 0x000fc40006800000 */
[----:B------:R-:W-:Y:S02]  /*5fd0*/  FSEL R122, R13, -INF , !P5 ;  /* 0xff8000000d7a7808 */ /* 0x000fe40006800000 */
[-C--:B------:R-:W-:Y:S02]  /*5fe0*/  ISETP.GE.AND P5, PT, R12, R17.reuse, PT ;  /* 0x000000110c00720c */ /* 0x080fe40003fa6270 */
[----:B------:R-:W-:Y:S02]  /*5ff0*/  ISETP.GE.AND P3, PT, R16, R17, PT ;  /* 0x000000111000720c */ /* 0x000fe40003f66270 */
[C---:B------:R-:W-:Y:S02]  /*6000*/  LOP3.LUT R12, R2.reuse, 0xc0, RZ, 0xfc, !PT ;  /* 0x000000c0020c7812 */ /* 0x040fe400078efcff */
[----:B------:R-:W-:Y:S02]  /*6010*/  LOP3.LUT R16, R2, 0xb0, RZ, 0xfc, !PT ;  /* 0x000000b002107812 */ /* 0x000fe400078efcff */
[----:B------:R-:W-:-:S02]  /*6020*/  FSEL R121, R10, -INF , !P4 ;  /* 0xff8000000a797808 */ /* 0x000fc40006000000 */
[----:B------:R-:W-:Y:S02]  /*6030*/  FSEL R123, R8, -INF , !P4 ;  /* 0xff800000087b7808 */ /* 0x000fe40006000000 */
[----:B------:R-:W-:Y:S02]  /*6040*/  FSEL R133, R26, -INF , !P1 ;  /* 0xff8000001a857808 */ /* 0x000fe40004800000 */
[----:B------:R-:W-:Y:S02]  /*6050*/  FSEL R135, R24, -INF , !P1 ;  /* 0xff80000018877808 */ /* 0x000fe40004800000 */
[----:B------:R-:W-:Y:S02]  /*6060*/  FSEL R129, R27, -INF , !P0 ;  /* 0xff8000001b817808 */ /* 0x000fe40004000000 */
[----:B------:R-:W-:Y:S02]  /*6070*/  FSEL R128, R25, -INF , !P0 ;  /* 0xff80000019807808 */ /* 0x000fe40004000000 */
[----:B------:R-:W-:Y:S01]  /*6080*/  FSEL R130, R14, -INF , !P6 ;  /* 0xff8000000e827808 */ /* 0x000fe20007000000 */
[----:B---3--:R-:W-:Y:S01]  /*6090*/  HMMA.16816.F32.BF16 R24, R4, R36, R112 ;  /* 0x000000240418723c */ /* 0x008fe20000041870 */
[----:B------:R-:W-:-:S02]  /*60a0*/  ISETP.GE.AND P4, PT, R12, R17, PT ;  /* 0x000000110c00720c */ /* 0x000fc40003f86270 */
[----:B------:R-:W-:Y:S02]  /*60b0*/  ISETP.GE.AND P1, PT, R16, R17, PT ;  /* 0x000000111000720c */ /* 0x000fe40003f26270 */
[C---:B------:R-:W-:Y:S02]  /*60c0*/  LOP3.LUT R18, R2.reuse, 0xb1, RZ, 0xfc, !PT ;  /* 0x000000b102127812 */ /* 0x040fe400078efcff */
[----:B------:R-:W-:Y:S01]  /*60d0*/  LOP3.LUT R8, R2, 0xc8, RZ, 0xfc, !PT ;  /* 0x000000c802087812 */ /* 0x000fe200078efcff */
[----:B------:R-:W-:Y:S01]  /*60e0*/  HMMA.16816.F32.BF16 R12, R4, R38, R104 ;  /* 0x00000026040c723c */ /* 0x000fe20000041868 */
[----:B------:R-:W3:Y:S01]  /*60f0*/  LDSM.16.M88.4 R36, [R3+0x9800] ;  /* 0x009800000324783b */ /* 0x000ee20000000200 */
[----:B------:R-:W-:Y:S01]  /*6100*/  FSEL R114, R22, -INF , !P1 ;  /* 0xff80000016727808 */ /* 0x000fe20004800000 */
[----:B------:R-:W-:-:S04]  /*6110*/  DEPBAR.LE SB0, 0x0 ;  /* 0x000080000000791a */ /* 0x000fc80000000000 */
[----:B------:R-:W-:Y:S02]  /*6120*/  FSEL R115, R20, -INF , !P1 ;  /* 0xff80000014737808 */ /* 0x000fe40004800000 */
[-C--:B------:R-:W-:Y:S02]  /*6130*/  ISETP.GE.AND P0, PT, R18, R17.reuse, PT ;  /* 0x000000111200720c */ /* 0x080fe40003f06270 */
[----:B------:R-:W-:Y:S02]  /*6140*/  ISETP.GE.AND P1, PT, R8, R17, PT ;  /* 0x000000110800720c */ /* 0x000fe40003f26270 */
[C---:B------:R-:W-:Y:S02]  /*6150*/  LOP3.LUT R16, R2.reuse, 0xb8, RZ, 0xfc, !PT ;  /* 0x000000b802107812 */ /* 0x040fe400078efcff */
[----:B------:R-:W-:Y:S02]  /*6160*/  LOP3.LUT R8, R2, 0xc9, RZ, 0xfc, !PT ;  /* 0x000000c902087812 */ /* 0x000fe400078efcff */
[----:B------:R-:W-:-:S02]  /*6170*/  FSEL R104, R23, -INF , !P0 ;  /* 0xff80000017687808 */ /* 0x000fc40004000000 */
[----:B------:R-:W-:Y:S02]  /*6180*/  FSEL R107, R21, -INF , !P0 ;  /* 0xff800000156b7808 */ /* 0x000fe40004000000 */
[-C--:B------:R-:W-:Y:S01]  /*6190*/  ISETP.GE.AND P6, PT, R16, R17.reuse, PT ;  /* 0x000000111000720c */ /* 0x080fe20003fc6270 */
[----:B--2---:R-:W-:Y:S01]  /*61a0*/  HMMA.16816.F32.BF16 R20, R4, R46, R180 ;  /* 0x0000002e0414723c */ /* 0x004fe200000418b4 */
        /* <DEDUP_REMOVED lines=15> */
[----:B------:R-:W-:Y:S02]  /*62a0*/  FSEL R185, R26, -INF , !P4 ;  /* 0xff8000001ab97808 */ /* 0x000fe40006000000 */
[----:B------:R-:W-:-:S02]  /*62b0*/  FSEL R186, R24, -INF , !P4 ;  /* 0xff80000018ba7808 */ /* 0x000fc40006000000 */
[----:B------:R-:W-:Y:S02]  /*62c0*/  FSEL R180, R27, -INF , !P3 ;  /* 0xff8000001bb47808 */ /* 0x000fe40005800000 */
[----:B------:R-:W-:Y:S01]  /*62d0*/  FSEL R182, R25, -INF , !P3 ;  /* 0xff80000019b67808 */ /* 0x000fe20005800000 */
[----:B------:R-:W-:Y:S01]  /*62e0*/  BAR.SYNC.DEFER_BLOCKING 0x0 ;  /* 0x0000000000007b1d */ /* 0x000fe20000010000 */
[----:B------:R-:W-:Y:S01]  /*62f0*/  ISETP.GE.AND P5, PT, R16, R17, PT ;  /* 0x000000111000720c */ /* 0x000fe20003fa6270 */
[----:B-1----:R-:W-:Y:S01]  /*6300*/  HMMA.16816.F32.BF16 R24, R4, R40, R96 ;  /* 0x000000280418723c */ /* 0x002fe20000041860 */
[----:B------:R-:W-:Y:S02]  /*6310*/  FSEL R196, R8, -INF , !P6 ;  /* 0xff80000008c47808 */ /* 0x000fe40007000000 */
[----:B------:R-:W-:Y:S02]  /*6320*/  FSEL R97, R15, -INF , !P0 ;  /* 0xff8000000f617808 */ /* 0x000fe40004000000 */
[----:B------:R-:W-:-:S02]  /*6330*/  FSEL R96, R13, -INF , !P0 ;  /* 0xff8000000d607808 */ /* 0x000fc40004000000 */
[----:B------:R-:W-:Y:S02]  /*6340*/  LOP3.LUT R8, R2, 0xe9, RZ, 0xfc, !PT ;  /* 0x000000e902087812 */ /* 0x000fe400078efcff */
[----:B------:R-:W-:Y:S02]  /*6350*/  FSEL R181, R14, -INF , !P1 ;  /* 0xff8000000eb57808 */ /* 0x000fe40004800000 */
[----:B------:R-:W-:Y:S02]  /*6360*/  ISETP.GE.AND P0, PT, R12, R17, PT ;  /* 0x000000110c00720c */ /* 0x000fe40003f06270 */
[----:B------:R-:W-:Y:S01]  /*6370*/  HMMA.16816.F32.BF16 R12, R4, R42, R92 ;  /* 0x0000002a040c723c */ /* 0x000fe2000004185c */
[----:B------:R-:W-:Y:S02]  /*6380*/  FSEL R94, R11, -INF , !P5 ;  /* 0xff8000000b5e7808 */ /* 0x000fe40006800000 */
[----:B------:R-:W-:Y:S02]  /*6390*/  FSEL R187, R9, -INF , !P5 ;  /* 0xff80000009bb7808 */ /* 0x000fe40006800000 */
[----:B------:R-:W-:-:S02]  /*63a0*/  FSEL R98, R10, -INF , !P6 ;  /* 0xff8000000a627808 */ /* 0x000fc40007000000 */
[-C--:B------:R-:W-:Y:S02]  /*63b0*/  ISETP.GE.AND P5, PT, R8, R17.reuse, PT ;  /* 0x000000110800720c */ /* 0x080fe40003fa6270 */
[C---:B---3--:R-:W-:Y:S01]  /*63c0*/  HMMA.16816.F32.BF16 R8, R4.reuse, R36, R84 ;  /* 0x000000240408723c */ /* 0x048fe20000041854 */
[C---:B------:R-:W-:Y:S02]  /*63d0*/  LOP3.LUT R3, R2.reuse, 0xd8, RZ, 0xfc, !PT ;  /* 0x000000d802037812 */ /* 0x040fe400078efcff */
[----:B------:R-:W-:Y:S02]  /*63e0*/  LOP3.LUT R16, R2, 0xd9, RZ, 0xfc, !PT ;  /* 0x000000d902107812 */ /* 0x000fe400078efcff */
[-C--:B------:R-:W-:Y:S02]  /*63f0*/  ISETP.GE.AND P4, PT, R3, R17.reuse, PT ;  /* 0x000000110300720c */ /* 0x080fe40003f86270 */
[----:B------:R-:W-:Y:S01]  /*6400*/  ISETP.GE.AND P3, PT, R16, R17, PT ;  /* 0x000000111000720c */ /* 0x000fe20003f66270 */
[----:B------:R-:W-:Y:S01]  /*6410*/  HMMA.16816.F32.BF16 R4, R4, R38, R80 ;  /* 0x000000260404723c */ /* 0x000fe20000041850 */
[----:B------:R-:W-:-:S02]  /*6420*/  LOP3.LUT R3, R2, 0xe0, RZ, 0xfc, !PT ;  /* 0x000000e002037812 */ /* 0x000fc400078efcff */
[----:B------:R-:W-:Y:S02]  /*6430*/  LOP3.LUT R16, R2, 0xf1, RZ, 0xfc, !PT ;  /* 0x000000f102107812 */ /* 0x000fe400078efcff */
[----:B------:R-:W-:Y:S02]  /*6440*/  FSEL R199, R23, -INF , !P3 ;  /* 0xff80000017c77808 */ /* 0x000fe40005800000 */
[----:B------:R-:W-:Y:S02]  /*6450*/  FSEL R198, R21, -INF , !P3 ;  /* 0xff80000015c67808 */ /* 0x000fe40005800000 */
[-C--:B------:R-:W-:Y:S02]  /*6460*/  ISETP.GE.AND P1, PT, R3, R17.reuse, PT ;  /* 0x000000110300720c */ /* 0x080fe40003f26270 */
[----:B------:R-:W-:Y:S02]  /*6470*/  ISETP.GE.AND P3, PT, R16, R17, PT ;  /* 0x000000111000720c */ /* 0x000fe40003f66270 */
[----:B------:R-:W-:-:S02]  /*6480*/  LOP3.LUT R3, R2, 0xe8, RZ, 0xfc, !PT ;  /* 0x000000e802037812 */ /* 0x000fc400078efcff */
[----:B------:R-:W-:Y:S02]  /*6490*/  FSEL R209, R11, -INF , !P3 ;  /* 0xff8000000bd17808 */ /* 0x000fe40005800000 */
[----:B------:R-:W-:Y:S02]  /*64a0*/  FSEL R212, R9, -INF , !P3 ;  /* 0xff80000009d47808 */ /* 0x000fe40005800000 */
[----:B------:R-:W-:Y:S02]  /*64b0*/  ISETP.GE.AND P6, PT, R3, R17, PT ;  /* 0x000000110300720c */ /* 0x000fe40003fc6270 */
[----:B------:R-:W-:Y:S02]  /*64c0*/  ISETP.GT.AND P3, PT, R33, R250, PT ;  /* 0x000000fa2100720c */ /* 0x000fe40003f64270 */
[----:B------:R-:W-:Y:S02]  /*64d0*/  LOP3.LUT R3, R2, 0xf0, RZ, 0xfc, !PT ;  /* 0x000000f002037812 */ /* 0x000fe400078efcff */
        /* <DEDUP_REMOVED lines=11> */
[----:B------:R-:W-:Y:S01]  /*6590*/  LOP3.LUT R30, R245, 0x200, RZ, 0xc0, !PT ;  /* 0x00000200f51e7812 */ /* 0x000fe200078ec0ff */
[----:B------:R-:W-:Y:S01]  /*65a0*/  IMAD.MOV.U32 R245, RZ, RZ, R33 ;  /* 0x000000fffff57224 */ /* 0x000fe200078e0021 */
[----:B------:R-:W-:-:S02]  /*65b0*/  FSEL R202, R14, -INF , !P6 ;  /* 0xff8000000eca7808 */ /* 0x000fc40007000000 */
        /* <DEDUP_REMOVED lines=23> */
.L_x_1535:
        /* <DEDUP_REMOVED lines=10> */
[----:B-1----:R-:W-:-:S04]  /*67d0*/  IMAD.MOV R4, RZ, RZ, -R5 ;  /* 0x000000ffff047224 */ /* 0x002fc800078e0a05 */
[----:B------:R-:W-:Y:S02]  /*67e0*/  IMAD R6, R4, R2, RZ ;  /* 0x0000000204067224 */ /* 0x000fe400078e02ff */
[----:B------:R-:W-:-:S04]  /*67f0*/  IMAD.MOV.U32 R4, RZ, RZ, RZ ;  /* 0x000000ffff047224 */ /* 0x000fc800078e00ff */
        /* <DEDUP_REMOVED lines=10> */
[-C--:B------:R-:W-:Y:S01]  /*68a0*/  @!P4 IADD3 R7, PT, PT, R7, -R2.reuse, RZ ;  /* 0x800000020707c210 */ /* 0x080fe20007ffe0ff */
[----:B------:R-:W-:Y:S01]  /*68b0*/  @!P1 VIADD R4, R4, 0x1 ;  /* 0x0000000104049836 */ /* 0x000fe20000000000 */
[----:B------:R-:W-:Y:S02]  /*68c0*/  @!P4 IADD3 R5, PT, PT, R5, 0x1, RZ ;  /* 0x000000010505c810 */ /* 0x000fe40007ffe0ff */
[-C--:B------:R-:W-:Y:S02]  /*68d0*/  ISETP.GE.U32.AND P5, PT, R6, R2.reuse, PT ;  /* 0x000000020600720c */ /* 0x080fe40003fa6070 */
[----:B------:R-:W-:Y:S02]  /*68e0*/  ISETP.GE.U32.AND P6, PT, R7, R2, PT ;  /* 0x000000020700720c */ /* 0x000fe40003fc6070 */
[----:B------:R-:W-:-:S02]  /*68f0*/  LOP3.LUT R2, R9, R3, RZ, 0x3c, !PT ;  /* 0x0000000309027212 */ /* 0x000fc400078e3cff */
[-C--:B------:R-:W-:Y:S02]  /*6900*/  LOP3.LUT R6, R233, R3.reuse, RZ, 0x3c, !PT ;  /* 0x00000003e9067212 */ /* 0x080fe400078e3cff */
        /* <DEDUP_REMOVED lines=31> */
.L_x_1536:
[----:B------:R-:W-:Y:S05]  /*6b00*/  BSYNC.RECONVERGENT B0 ;  /* 0x0000000000007941 */ /* 0x000fea0003800200 */
.L_x_1534:
        /* <DEDUP_REMOVED lines=10> */
[----:B------:R-:W-:Y:S01]  /*6bb0*/  @!P0 IMAD.MOV.U32 R9, RZ, RZ, R3 ;  /* 0x000000ffff098224 */ /* 0x000fe200078e0003 */
[----:B------:R-:W-:Y:S01]  /*6bc0*/  @!PT LDS RZ, [RZ] ;  /* 0x00000000fffff984 */ /* 0x000fe20000000800 */
[----:B------:R-:W-:Y:S01]  /*6bd0*/  @!PT LDS RZ, [RZ] ;  /* 0x00000000fffff984 */ /* 0x000fe20000000800 */
[----:B------:R-:W-:Y:S01]  /*6be0*/  @!PT LDS RZ, [RZ] ;  /* 0x00000000fffff984 */ /* 0x000fe20000000800 */
[----:B------:R1:W-:Y:S01]  /*6bf0*/  @!P1 LDGSTS.E.BYPASS.LTC128B.128 [R0+0x2000], desc[UR4][R4.64] ;  /* 0x0200000004009fae */ /* 0x0003e2000b981a04 */
[----:B------:R-:W-:Y:S01]  /*6c00*/  @!P0 IMAD R20, R235, 0xe0, RZ ;  /* 0x000000e0eb148824 */ /* 0x000fe200078e02ff */
[-C--:B------:R-:W-:Y:S01]  /*6c10*/  @!P0 MOV R10, R2.reuse ;  /* 0x00000002000a8202 */ /* 0x080fe20000000f00 */
[C---:B------:R-:W-:Y:S01]  /*6c20*/  @!P0 IMAD.WIDE.U32 R6, R234.reuse, 0xe0, R6 ;  /* 0x000000e0ea068825 */ /* 0x040fe200078e0006 */
[----:B------:R2:W-:Y:S01]  /*6c30*/  @P1 STS.128 [R0+0x2000], RZ ;  /* 0x002000ff00001388 */ /* 0x0005e20000000c00 */
[----:B------:R-:W-:-:S02]  /*6c40*/  @!P0 LEA R28, P1, R234, R2, 0x5 ;  /* 0x00000002ea1c8211 */ /* 0x000fc400078228ff */
[C---:B------:R-:W-:Y:S01]  /*6c50*/  @!P0 IMAD R22, R235.reuse, 0xc0, RZ ;  /* 0x000000c0eb168824 */ /* 0x040fe200078e02ff */
[----:B------:R2:W-:Y:S01]  /*6c60*/  @P0 STS.128 [R0+0x2800], RZ ;  /* 0x002800ff00000388 */ /* 0x0005e20000000c00 */
[C---:B------:R-:W-:Y:S01]  /*6c70*/  @!P0 IMAD.WIDE.U32 R8, R234.reuse, 0xc0, R8 ;  /* 0x000000c0ea088825 */ /* 0x040fe200078e0008 */
[----:B------:R-:W-:Y:S02]  /*6c80*/  @!P0 LEA.HI.X R29, R234, R3, R235, 0x5, P1 ;  /* 0x00000003ea1d8211 */ /* 0x000fe400008f2ceb */
[----:B------:R-:W-:Y:S01]  /*6c90*/  @!PT LDS RZ, [RZ] ;  /* 0x00000000fffff984 */ /* 0x000fe20000000800 */
[----:B------:R-:W-:Y:S01]  /*6ca0*/  @!PT LDS RZ, [RZ] ;  /* 0x00000000fffff984 */ /* 0x000fe20000000800 */
[----:B------:R-:W-:Y:S01]  /*6cb0*/  @!PT LDS RZ, [RZ] ;  /* 0x00000000fffff984 */ /* 0x000fe20000000800 */
[----:B------:R2:W-:Y:S01]  /*6cc0*/  @!P0 LDGSTS.E.BYPASS.LTC128B.128 [R0+0x2800], desc[UR4][R2.64] ;  /* 0x0280000002008fae */ /* 0x0005e2000b981a04 */
[----:B------:R-:W-:Y:S01]  /*6cd0*/  @!P0 IMAD.IADD R21, R20, 0x1, R7 ;  /* 0x0000000114158824 */ /* 0x000fe200078e0207 */
[----:B------:R-:W-:Y:S01]  /*6ce0*/  @!P0 MOV R20, R6 ;  /* 0x0000000600148202 */ /* 0x000fe20000000f00 */
[C---:B------:R-:W-:Y:S01]  /*6cf0*/  @!P0 IMAD R16, R235.reuse, 0x120, RZ ;  /* 0x00000120eb108824 */ /* 0x040fe200078e02ff */
[-C--:B------:R-:W-:Y:S01]  /*6d00*/  @!P0 MOV R6, R2.reuse ;  /* 0x0000000200068202 */ /* 0x080fe20000000f00 */
[----:B------:R-:W-:Y:S01]  /*6d10*/  @!P0 IMAD R26, R235, 0x60, RZ ;  /* 0x00000060eb1a8824 */ /* 0x000fe200078e02ff */
[----:B------:R-:W-:Y:S01]  /*6d20*/  @!P0 IADD3 R23, PT, PT, R22, R9, RZ ;  /* 0x0000000916178210 */ /* 0x000fe20007ffe0ff */
[----:B------:R-:W-:Y:S01]  /*6d30*/  @!P0 IMAD.WIDE.U32 R12, R234, 0x60, R2 ;  /* 0x00000060ea0c8825 */ /* 0x000fe200078e0002 */
[----:B------:R-:W-:Y:S01]  /*6d40*/  @!P0 MOV R9, R3 ;  /* 0x0000000300098202 */ /* 0x000fe20000000f00 */
[----:B------:R2:W-:Y:S02]  /*6d50*/  @P0 STS.128 [R0+0x3000], RZ ;  /* 0x003000ff00000388 */ /* 0x0005e40000000c00 */
[--C-:B------:R-:W-:Y:S01]  /*6d60*/  @!P0 IMAD.MOV.U32 R11, RZ, RZ, R3.reuse ;  /* 0x000000ffff0b8224 */ /* 0x100fe200078e0003 */
[----:B------:R-:W-:Y:S01]  /*6d70*/  @!P0 IADD3 R27, PT, PT, R26, R13, RZ ;  /* 0x0000000d1a1b8210 */ /* 0x000fe20007ffe0ff */
[--C-:B------:R-:W-:Y:S01]  /*6d80*/  @!P0 IMAD.MOV.U32 R7, RZ, RZ, R3.reuse ;  /* 0x000000ffff078224 */ /* 0x100fe200078e0003 */
[----:B------:R-:W-:Y:S01]  /*6d90*/  @!PT LDS RZ, [RZ] ;  /* 0x00000000fffff984 */ /* 0x000fe20000000800 */
[----:B------:R-:W-:Y:S01]  /*6da0*/  @!PT LDS RZ, [RZ] ;  /* 0x00000000fffff984 */ /* 0x000fe20000000800 */
[----:B------:R-:W-:Y:S01]  /*6db0*/  @!PT LDS RZ, [RZ] ;  /* 0x00000000fffff984 */ /* 0x000fe20000000800 */
[----:B------:R2:W-:Y:S01]  /*6dc0*/  @!P0 LDGSTS.E.BYPASS.LTC128B.128 [R0+0x3000], desc[UR4][R28.64] ;  /* 0x030000001c008fae */ /* 0x0005e2000b981a04 */
[----:B-1----:R-:W-:Y:S01]  /*6dd0*/  @!P0 MOV R4, R2 ;  /* 0x0000000200048202 */ /* 0x002fe20000000f00 */
[----:B------:R-:W-:-:S02]  /*6de0*/  @!P0 IMAD.MOV.U32 R5, RZ, RZ, R3 ;  /* 0x000000ffff058224 */ /* 0x000fc400078e0003 */
[----:B------:R-:W-:Y:S01]  /*6df0*/  @!P0 IMAD.MOV.U32 R22, RZ, RZ, R8 ;  /* 0x000000ffff168224 */ /* 0x000fe200078e0008 */
[----:B------:R2:W-:Y:S01]  /*6e00*/  @P0 STS.128 [R0+0x3800], RZ ;  /* 0x003800ff00000388 */ /* 0x0005e20000000c00 */
[----:B------:R-:W-:-:S04]  /*6e10*/  @!P0 IMAD.WIDE.U32 R4, R234, 0x120, R4 ;  /* 0x00000120ea048825 */ /* 0x000fc800078e0004 */
[----:B------:R-:W-:Y:S01]  /*6e20*/  @!P0 IMAD.MOV.U32 R8, RZ, RZ, R2 ;  /* 0x000000ffff088224 */ /* 0x000fe200078e0002 */
[----:B------:R-:W-:Y:S01]  /*6e30*/  @!P0 IADD3 R17, PT, PT, R16, R5, RZ ;  /* 0x0000000510118210 */ /* 0x000fe20007ffe0ff */
[----:B------:R-:W-:Y:S01]  /*6e40*/  @!P0 IMAD R24, R235, 0xa0, RZ ;  /* 0x000000a0eb188824 */ /* 0x000fe200078e02ff */
[----:B------:R-:W-:Y:S01]  /*6e50*/  @!P0 MOV R5, R3 ;  /* 0x0000000300058202 */ /* 0x000fe20000000f00 */
[----:B------:R-:W-:-:S04]  /*6e60*/  @!P0 IMAD.WIDE.U32 R10, R234, 0xa0, R10 ;  /* 0x000000a0ea0a8825 */ /* 0x000fc800078e000a */
[----:B------:R-:W-:Y:S01]  /*6e70*/  @!P0 IMAD.MOV.U32 R16, RZ, RZ, R4 ;  /* 0x000000ffff108224 */ /* 0x000fe200078e0004 */
[----:B------:R-:W-:Y:S01]  /*6e80*/  @!P0 MOV R4, R2 ;  /* 0x0000000200048202 */ /* 0x000fe20000000f00 */
[----:B------:R-:W-:Y:S02]  /*6e90*/  @!P0 IMAD R18, R235, 0x180, RZ ;  /* 0x00000180eb128824 */ /* 0x000fe400078e02ff */
[----:B------:R-:W-:-:S04]  /*6ea0*/  @!P0 IMAD.WIDE.U32 R6, R234, 0x180, R6 ;  /* 0x00000180ea068825 */ /* 0x000fc800078e0006 */
[----:B------:R-:W-:Y:S01]  /*6eb0*/  @!P0 IMAD.MOV.U32 R26, RZ, RZ, R12 ;  /* 0x000000ffff1a8224 */ /* 0x000fe200078e000c */
[----:B------:R-:W-:Y:S01]  /*6ec0*/  @!P0 MOV R12, R2 ;  /* 0x00000002000c8202 */ /* 0x000fe20000000f00 */
[----:B------:R-:W-:Y:S02]  /*6ed0*/  @!P0 IMAD R14, R235, 0x160, RZ ;  /* 0x00000160eb0e8824 */ /* 0x000fe400078e02ff */
[----:B------:R-:W-:-:S04]  /*6ee0*/  @!P0 IMAD.WIDE.U32 R8, R234, 0x160, R8 ;  /* 0x00000160ea088825 */ /* 0x000fc800078e0008 */
[----:B------:R-:W-:Y:S01]  /*6ef0*/  @!P0 IMAD.MOV.U32 R13, RZ, RZ, R3 ;  /* 0x000000ffff0d8224 */ /* 0x000fe200078e0003 */
[----:B------:R-:W-:Y:S01]  /*6f00*/  @!P0 IADD3 R9, PT, PT, R14, R9, RZ ;  /* 0x000000090e098210 */ /* 0x000fe20007ffe0ff */
[----:B------:R-:W-:Y:S01]  /*6f10*/  @!P0 IMAD.IADD R25, R24, 0x1, R11 ;  /* 0x0000000118198824 */ /* 0x000fe200078e020b */
[----:B------:R-:W-:Y:S01]  /*6f20*/  @!P0 MOV R24, R10 ;  /* 0x0000000a00188202 */ /* 0x000fe20000000f00 */
[----:B------:R-:W-:Y:S01]  /*6f30*/  @!P0 IMAD.IADD R7, R18, 0x1, R7 ;  /* 0x0000000112078824 */ /* 0x000fe200078e0207 */
[CC--:B------:R-:W-:Y:S01]  /*6f40*/  @!P0 LEA R18, P3, R234.reuse, R2.reuse, 0x6 ;  /* 0x00000002ea128211 */ /* 0x0c0fe200078630ff */
[----:B------:R-:W-:Y:S01]  /*6f50*/  @!P0 IMAD R10, R235, 0x140, RZ ;  /* 0x00000140eb0a8824 */ /* 0x000fe200078e02ff */
[C---:B------:R-:W-:Y:S01]  /*6f60*/  @!P0 LEA R14, P1, R234.reuse, R2, 0x7 ;  /* 0x00000002ea0e8211 */ /* 0x040fe200078238ff */
[C---:B------:R-:W-:Y:S01]  /*6f70*/  @!P0 IMAD.WIDE.U32 R4, R234.reuse, 0x140, R4 ;  /* 0x00000140ea048825 */ /* 0x040fe200078e0004 */
[----:B------:R-:W-:-:S03]  /*6f80*/  @!P0 LEA.HI.X R19, R234, R3, R235, 0x6, P3 ;  /* 0x00000003ea138211 */ /* 0x000fc600018f34eb */
[----:B------:R-:W-:Y:S01]  /*6f90*/  @!P0 IMAD R15, R235, 0x1a0, RZ ;  /* 0x000001a0eb0f8824 */ /* 0x000fe200078e02ff */
[----:B------:R-:W-:Y:S01]  /*6fa0*/  @!P0 IADD3 R11, PT, PT, R10, R5, RZ ;  /* 0x000000050a0b8210 */ /* 0x000fe20007ffe0ff */
[----:B------:R-:W-:Y:S01]  /*6fb0*/  @!P0 IMAD.WIDE.U32 R12, R234, 0x1a0, R12 ;  /* 0x000001a0ea0c8825 */ /* 0x000fe200078e000c */
[----:B------:R-:W-:Y:S01]  /*6fc0*/  @!PT LDS RZ, [RZ] ;  /* 0x00000000fffff984 */ /* 0x000fe20000000800 */
[----:B------:R-:W-:Y:S01]  /*6fd0*/  @!PT LDS RZ, [RZ] ;  /* 0x00000000fffff984 */ /* 0x000fe20000000800 */
[----:B------:R-:W-:Y:S01]  /*6fe0*/  @!PT LDS RZ, [RZ] ;  /* 0x00000000fffff984 */ /* 0x000fe20000000800 */
[----:B------:R2:W-:Y:S01]  /*6ff0*/  @!P0 LDGSTS.E.BYPASS.LTC128B.128 [R0+0x3800], desc[UR4][R18.64] ;  /* 0x0380000012008fae */ /* 0x0005e2000b981a04 */
[----:B------:R-:W-:-:S03]  /*7000*/  @!P0 MOV R10, R4 ;  /* 0x00000004000a8202 */ /* 0x000fc60000000f00 */
[----:B------:R-:W-:Y:S01]  /*7010*/  @!P0 IADD3 R5, PT, PT, R15, R13, RZ ;  /* 0x0000000d0f058210 */ /* 0x000fe20007ffe0ff */
[----:B------:R2:W-:Y:S01]  /*7020*/  @P0 STS.128 [R0+0x4000], RZ ;  /* 0x004000ff00000388 */ /* 0x0005e20000000c00 */
[C---:B------:R-:W-:Y:S02]  /*7030*/  @!P0 LEA.HI.X R15, R234.reuse, R3, R235, 0x7, P1 ;  /* 0x00000003ea0f8211 */ /* 0x040fe400008f3ceb */
[----:B------:R-:W-:Y:S01]  /*7040*/  @!P0 MOV R4, R12 ;  /* 0x0000000c00048202 */ /* 0x000fe20000000f00 */
[----:B------:R-:W-:Y:S01]  /*7050*/  @!PT LDS RZ, [RZ] ;  /* 0x00000000fffff984 */ /* 0x000fe20000000800 */
[----:B------:R-:W-:Y:S01]  /*7060*/  @!PT LDS RZ, [RZ] ;  /* 0x00000000fffff984 */ /* 0x000fe20000000800 */
[----:B------:R-:W-:Y:S01]  /*7070*/  @!PT LDS RZ, [RZ] ;  /* 0x00000000fffff984 */ /* 0x000fe20000000800 */
[----:B------:R2:W-:Y:S01]  /*7080*/  @!P0 LDGSTS.E.BYPASS.LTC128B.128 [R0+0x4000], desc[UR4][R26.64] ;  /* 0x040000001a008fae */ /* 0x0005e2000b981a04 */
[----:B------:R-:W-:-:S03]  /*7090*/  @!P0 LEA R12, P1, R234, R2, 0x8 ;  /* 0x00000002ea0c8211 */ /* 0x000fc600078240ff */
        /* <DEDUP_REMOVED lines=53> */
[----:B--2---:R-:W-:Y:S02]  /*73f0*/  IMAD R4, R235, 0x1c0, RZ ;  /* 0x000001c0eb047824 */ /* 0x004fe400078e02ff */
[----:B------:R-:W-:-:S05]  /*7400*/  IMAD.WIDE.U32 R2, R234, 0x1c0, R2 ;  /* 0x000001c0ea027825 */ /* 0x000fca00078e0002 */
[----:B------:R-:W-:-:S05]  /*7410*/  IADD3 R3, PT, PT, R4, R3, RZ ;  /* 0x0000000304037210 */ /* 0x000fca0007ffe0ff */
[----:B------:R-:W-:Y:S01]  /*7420*/  @!PT LDS RZ, [RZ] ;  /* 0x00000000fffff984 */ /* 0x000fe20000000800 */
[----:B------:R-:W-:Y:S01]  /*7430*/  @!PT LDS RZ, [RZ] ;  /* 0x00000000fffff984 */ /* 0x000fe20000000800 */
[----:B------:R-:W-:Y:S01]  /*7440*/  @!PT LDS RZ, [RZ] ;  /* 0x00000000fffff984 */ /* 0x000fe20000000800 */
[----:B------:R1:W-:Y:S02]  /*7450*/  LDGSTS.E.BYPASS.LTC128B.128 [R0+0x9800], desc[UR4][R2.64] ;  /* 0x0980000002007fae */ /* 0x0003e4000b981a04 */
.L_x_1538:
[----:B------:R-:W-:Y:S05]  /*7460*/  BSYNC.RECONVERGENT B0 ;  /* 0x0000000000007941 */ /* 0x000fea0003800200 */
.L_x_1537:
[----:B------:R-:W0:Y:S02]  /*7470*/  LDGDEPBAR ;  /* 0x00000000000079af */ /* 0x000e240000000000 */
.L_x_1533:
[----:B------:R-:W-:Y:S05]  /*7480*/  BSYNC.RECONVERGENT B1 ;  /* 0x0000000000017941 */ /* 0x000fea0003800200 */
.L_x_1532:
[----:B-12---:R-:W2:Y:S01]  /*7490*/  LD.E R0, desc[UR4][R168.64+0xdc] ;  /* 0x0000dc04a8007980 */ /* 0x006ea2000c101900 */
        /* <DEDUP_REMOVED lines=411> */
[----:B------:R-:W-:Y:S01]  /*8e50*/  MOV R143, R102 ;  /* 0x00000066008f7202 */ /* 0x000fe20000000f00 */
[----:B------:R2:W-:Y:S01]  /*8e60*/  MUFU.EX2 R132, R2 ;  /* 0x0000000200847308 */ /* 0x0005e20000000800 */
[----:B----4-:R-:W-:Y:S01]  /*8e70*/  F2FP.BF16.F32.PACK_AB R9, R138, R137 ;  /* 0x000000898a09723e */ /* 0x010fe200000010ff */
        /* <DEDUP_REMOVED lines=15> */
[----:B------:R-:W-:Y:S02]  /*8f70*/  MOV R130, R109 ;  /* 0x0000006d00827202 */ /* 0x000fe40000000f00 */
[----:B----4-:R-:W-:-:S03]  /*8f80*/  F2FP.BF16.F32.PACK_AB R11, R124, R133 ;  /* 0x000000857c0b723e */ /* 0x010fc600000010ff */
[----:B------:R2:W-:Y:S04]  /*8f90*/  MUFU.EX2 R117, R2 ;  /* 0x0000000200757308 */ /* 0x0005e80000000800 */
[C---:B---3--:R-:W-:Y:S08]  /*8fa0*/  HMMA.16816.F32.BF16 R32, R8.reuse, R28, R48 ;  /* 0x0000001c0820723c */ /* 0x048ff00000041830 */
[----:B------:R-:W-:Y:S01]  /*8fb0*/  HMMA.16816.F32.BF16 R52, R8, R24, R44 ;  /* 0x000000180834723c */ /* 0x000fe2000004182c */
[----:B------:R-:W-:Y:S01]  /*8fc0*/  LDSM.16.MT88.4 R44, [R136+0xf000] ;  /* 0x00f00000882c783b */ /* 0x000fe20000004200 */
[----:B--2---:R-:W-:Y:S01]  /*8fd0*/  FFMA.FTZ R2, R120, R0, -R3 ;  /* 0x0000000078027223 */ /* 0x004fe20000010803 */
[----:B------:R-:W-:-:S03]  /*8fe0*/  MOV R120, R80 ;  /* 0x0000005000787202 */ /* 0x000fc60000000f00 */
[----:B------:R2:W3:Y:S02]  /*8ff0*/  MUFU.EX2 R118, R2 ;  /* 0x0000000200767308 */ /* 0x0004e40000000800 */
[----:B------:R-:W-:Y:S01]  /*9000*/  HMMA.16816.F32.BF16 R48, R8, R26, R40 ;  /* 0x0000001a0830723c */ /* 0x000fe20000041828 */
[----:B------:R-:W4:Y:S01]  /*9010*/  LDSM.16.MT88.4 R24, [R156+0xf000] ;  /* 0x00f000009c18783b */ /* 0x000f220000004200 */
[----:B------:R-:W-:-:S04]  /*9020*/  FADD.FTZ R4, R4, R120 ;  /* 0x0000007804047221 */ /* 0x000fc80000010000 */
[----:B------:R-:W-:Y:S01]  /*9030*/  FADD.FTZ R4, R128, R4 ;  /* 0x0000000480047221 */ /* 0x000fe20000010000 */
[----:B------:R-:W-:Y:S01]  /*9040*/  MOV R128, R135 ;  /* 0x0000008700807202 */ /* 0x000fe20000000f00 */
[C---:B-----5:R-:W-:Y:S01]  /*9050*/  HMMA.16816.F32.BF16 R60, R8.reuse, R12, R36 ;  /* 0x0000000c083c723c */ /* 0x060fe20000041824 */
[----:B------:R-:W-:Y:S01]  /*9060*/  LDSM.16.MT88.4 R36, [R136+0xf800] ;  /* 0x00f800008824783b */ /* 0x000fe20000004200 */
[----:B------:R-:W-:Y:S01]  /*9070*/  MOV R135, R134 ;  /* 0x0000008600877202 */ /* 0x000fe20000000f00 */
[----:B------:R-:W-:Y:S01]  /*9080*/  FADD.FTZ R4, R130, R4 ;  /* 0x0000000482047221 */ /* 0x000fe20000010000 */
[----:B------:R-:W-:Y:S01]  /*9090*/  MOV R134, R79 ;  /* 0x0000004f00867202 */ /* 0x000fe20000000f00 */
[----:B------:R-:W-:Y:S02]  /*90a0*/  FADD.FTZ R6, R128, R6 ;  /* 0x0000000680067221 */ /* 0x000fe40000010000 */
[----:B------:R-:W-:Y:S01]  /*90b0*/  FADD.FTZ R4, R129, R4 ;  /* 0x0000000481047221 */ /* 0x000fe20000010000 */
[-C--:B--2---:R-:W-:Y:S01]  /*90c0*/  FFMA.FTZ R2, R121, R0.reuse, -R3 ;  /* 0x0000000079027223 */ /* 0x084fe20000010803 */
[C---:B------:R-:W-:Y:S01]  /*90d0*/  HMMA.16816.F32.BF16 R20, R8.reuse, R14, R20 ;  /* 0x0000000e0814723c */ /* 0x040fe20000041814 */
[----:B------:R-:W2:Y:S02]  /*90e0*/  LDSM.16.MT88.4 R12, [R72+0xf000] ;  /* 0x00f00000480c783b */ /* 0x000ea40000004200 */
[----:B------:R5:W-:Y:S05]  /*90f0*/  MUFU.EX2 R119, R2 ;  /* 0x0000000200777308 */ /* 0x000bea0000000800 */
[C---:B-1----:R-:W-:Y:S08]  /*9100*/  HMMA.16816.F32.BF16 R56, R8.reuse, R16, R56 ;  /* 0x000000100838723c */ /* 0x042ff00000041838 */
[----:B------:R-:W-:Y:S01]  /*9110*/  HMMA.16816.F32.BF16 R68, R8, R18, R68 ;  /* 0x000000120844723c */ /* 0x000fe20000041844 */
[----:B------:R-:W1:Y:S01]  /*9120*/  LDSM.16.MT88.4 R16, [R160+0xf000] ;  /* 0x00f00000a010783b */ /* 0x000e620000004200 */
[----:B-----5:R-:W-:-:S04]  /*9130*/  FFMA.FTZ R2, R131, R0, -R5 ;  /* 0x0000000083027223 */ /* 0x020fc80000010805 */
[----:B------:R5:W-:Y:S02]  /*9140*/  MUFU.EX2 R111, R2 ;  /* 0x00000002006f7308 */ /* 0x000be40000000800 */
[----:B------:R-:W-:Y:S01]  /*9150*/  HMMA.16816.F32.BF16 R64, R8, R30, R64 ;  /* 0x0000001e0840723c */ /* 0x000fe20000041840 */
        /* <DEDUP_REMOVED lines=18> */
[C---:B------:R-:W-:Y:S01]  /*9280*/  HMMA.16816.F32.BF16 R40, R8.reuse, R44, R52 ;  /* 0x0000002c0828723c */ /* 0x040fe20000041834 */
[----:B------:R3:W5:Y:S01]  /*9290*/  MUFU.EX2 R104, R2 ;  /* 0x0000000200687308 */ /* 0x0007620000000800 */
[----:B------:R-:W4:Y:S06]  /*92a0*/  LDSM.16.MT88.4 R52, [R160+0xf800] ;  /* 0x00f80000a034783b */ /* 0x000f2c0000004200 */
[C---:B------:R-:W-:Y:S08]  /*92b0*/  HMMA.16816.F32.BF16 R44, R8.reuse, R46, R48 ;  /* 0x0000002e082c723c */ /* 0x040ff00000041830 */
        /* <DEDUP_REMOVED lines=150> */
[----:B------:R2:W4:Y:S02]  /*9c20*/  MUFU.EX2 R58, R6 ;  /* 0x00000006003a7308 */ /* 0x0005240000000800 */
[----:B------:R-:W-:Y:S01]  /*9c30*/  FADD.FTZ R4, R163, R4 ;  /* 0x00000004a3047221 */ /* 0x000fe20000010000 */
[----:B------:R-:W-:Y:S01]  /*9c40*/  FADD.FTZ R2, R158, R2 ;  /* 0x000000029e027221 */ /* 0x000fe20000010000 */
[----:B------:R-:W-:Y:S02]  /*9c50*/  LDSM.16.MT88.4 R160, [R160+0x11800] ;  /* 0x01180000a0a0783b */ /* 0x000fe40000004200 */
        /* <DEDUP_REMOVED lines=49> */
[----:B------:R2:W3:Y:S01]  /*9f70*/  MUFU.EX2 R247, R3 ;  /* 0x0000000300f77308 */ /* 0x0004e20000000800 */
[----:B-1----:R-:W-:Y:S02]  /*9f80*/  FFMA.FTZ R6, R211, R0, -R5 ;  /* 0x00000000d3067223 */ /* 0x002fe40000010805 */
[----:B----4-:R-:W-:Y:S05]  /*9f90*/  HMMA.16816.F32.BF16 R144, R8, R20, R52 ;  /* 0x000000140890723c */ /* 0x010fea0000041834 */
[----:B------:R1:W-:Y:S01]  /*9fa0*/  MUFU.EX2 R48, R6 ;  /* 0x0000000600307308 */ /* 0x0003e20000000800 */
[----:B--2---:R-:W-:-:S02]  /*9fb0*/  IADD3 R3, PT, PT, R231, -0x2, RZ ;  /* 0xfffffffee7037810 */ /* 0x004fc40007ffe0ff */
[----:B---3--:R-:W-:Y:S01]  /*9fc0*/  F2FP.BF16.F32.PACK_AB R167, R247, R49 ;  /* 0x00000031f7a7723e */ /* 0x008fe200000010ff */
        /* <DEDUP_REMOVED lines=69> */
[----:B------:R-:W-:Y:S02]  /*a420*/  IMAD.MOV.U32 R148, RZ, RZ, R149 ;  /* 0x000000ffff947224 */ /* 0x000fe400078e0095 */
[----:B------:R-:W-:Y:S01]  /*a430*/  IMAD.MOV.U32 R151, RZ, RZ, R150 ;  /* 0x000000ffff977224 */ /* 0x000fe200078e0096 */
[----:B------:R-:W-:-:S13]  /*a440*/  ISETP.NE.AND.EX P4, PT, R249, RZ, PT, P4 ;  /* 0x000000fff900720c */ /* 0x000fda0003f85340 */
.L_x_1546:
[----:B------:R-:W1:Y:S01]  /*a450*/  S2R R232, SR_TID.X ;  /* 0x0000000000e87919 */ /* 0x000e620000002100 */
[----:B------:R-:W-:Y:S04]  /*a460*/  DEPBAR.LE SB0, 0x0 ;  /* 0x000080000000791a */ /* 0x000fe80000000000 */
[----:B------:R-:W-:Y:S05]  /*a470*/  WARPSYNC.ALL ;  /* 0x0000000000007948 */ /* 0x000fea0003800000 */
[----:B------:R-:W-:Y:S01]  /*a480*/  BAR.SYNC.DEFER_BLOCKING 0x0 ;  /* 0x0000000000007b1d */ /* 0x000fe20000010000 */
[----:B------:R-:W-:Y:S01]  /*a490*/  MOV R11, R242 ;  /* 0x000000f2000b7202 */ /* 0x000fe20000000f00 */
        /* <DEDUP_REMOVED lines=73> */
.L_x_1541:
[----:B------:R-:W-:Y:S05]  /*a930*/  BSYNC.RECONVERGENT B0 ;  /* 0x0000000000007941 */ /* 0x000fea0003800200 */
.L_x_1540:
[----:B------:R-:W1:Y:S01]  /*a940*/  S2UR UR6, SR_CgaCtaId ;  /* 0x00000000000679c3 */ /* 0x000e620000008800 */
[C---:B------:R-:W-:Y:S01]  /*a950*/  IMAD.SHL.U32 R3, R232.reuse, 0x8, RZ ;  /* 0x00000008e8037824 */ /* 0x040fe200078e00ff */
[C---:B------:R-:W-:Y:S01]  /*a960*/  LOP3.LUT R5, R232.reuse, 0x38, RZ, 0xc0, !PT ;  /* 0x00000038e8057812 */ /* 0x040fe200078ec0ff */
[C---:B------:R-:W-:Y:S01]  /*a970*/  IMAD.SHL.U32 R231, R232.reuse, 0x40, RZ ;  /* 0x00000040e8e77824 */ /* 0x040fe200078e00ff */
[----:B------:R-:W-:Y:S01]  /*a980*/  UMOV UR7, 0x400 ;  /* 0x0000040000077882 */ /* 0x000fe20000000000 */
[--C-:B------:R-:W-:Y:S01]  /*a990*/  SHF.R.U32.HI R229, RZ, 0x1, R232.reuse ;  /* 0x00000001ffe57819 */ /* 0x100fe200000116e8 */
[----:B------:R-:W-:Y:S01]  /*a9a0*/  IMAD.SHL.U32 R230, R232, 0x20, RZ ;  /* 0x00000020e8e67824 */ /* 0x000fe200078e00ff */
[----:B------:R-:W-:Y:S01]  /*a9b0*/  LOP3.LUT R0, R3, 0x38, RZ, 0xc0, !PT ;  /* 0x0000003803007812 */ /* 0x000fe200078ec0ff */
[----:B------:R-:W-:Y:S01]  /*a9c0*/  BSSY.RECONVERGENT B1, `(.L_x_1542) ;  /* 0x000024a000017945 */ /* 0x000fe20003800200 */
[--C-:B------:R-:W-:Y:S02]  /*a9d0*/  LOP3.LUT R5, R5, 0x1c0, R3.reuse, 0xf8, !PT ;  /* 0x000001c005057812 */ /* 0x100fe400078ef803 */
[CC--:B------:R-:W-:Y:S02]  /*a9e0*/  ISETP.GE.AND P3, PT, R0.reuse, R244.reuse, PT ;  /* 0x000000f40000720c */ /* 0x0c0fe40003f66270 */
[----:B------:R-:W-:Y:S02]  /*a9f0*/  LOP3.LUT R2, R231, 0x1c0, RZ, 0xc0, !PT ;  /* 0x000001c0e7027812 */ /* 0x000fe400078ec0ff */
[--C-:B------:R-:W-:Y:S02]  /*aa00*/  LOP3.LUT R5, R5, 0x38, R3.reuse, 0x78, !PT ;  /* 0x0000003805057812 */ /* 0x100fe400078e7803 */
[----:B------:R-:W-:Y:S02]  /*aa10*/  ISETP.GE.AND P1, PT, R0, R244, PT ;  /* 0x000000f40000720c */ /* 0x000fe40003f26270 */
[----:B------:R-:W-:Y:S02]  /*aa20*/  LOP3.LUT R0, R229, 0x8, RZ, 0xc0, !PT ;  /* 0x00000008e5007812 */ /* 0x000fe400078ec0ff */
[----:B------:R-:W-:Y:S02]  /*aa30*/  LOP3.LUT R2, R2, 0x8, R232, 0xf8, !PT ;  /* 0x0000000802027812 */ /* 0x000fe400078ef8e8 */
[----:B------:R-:W-:Y:S01]  /*aa40*/  LOP3.LUT R150, R5, 0x1e00, R3, 0xf8, !PT ;  /* 0x00001e0005967812 */ /* 0x000fe200078ef803 */
[----:B-1----:R-:W-:Y:S01]  /*aa50*/  ULEA UR6, UR6, UR7, 0x18 ;  /* 0x0000000706067291 */ /* 0x002fe2000f8ec0ff */
[----:B------:R-:W-:Y:S01]  /*aa60*/  IMAD.SHL.U32 R5, R236, 0x20, RZ ;  /* 0x00000020ec057824 */ /* 0x000fe200078e00ff */
[----:B------:R-:W-:Y:S01]  /*aa70*/  LOP3.LUT R4, R231, 0x400, RZ, 0xc0, !PT ;  /* 0x00000400e7047812 */ /* 0x000fe200078ec0ff */
[----:B------:R-:W-:Y:S01]  /*aa80*/  @!P3 IMAD.MOV.U32 R6, RZ, RZ, R243 ;  /* 0x000000ffff06b224 */ /* 0x000fe200078e00f3 */
[----:B------:R-:W-:Y:S01]  /*aa90*/  LOP3.LUT R0, R0, 0x1c0, R231, 0xf8, !PT ;  /* 0x000001c000007812 */ /* 0x000fe200078ef8e7 */
[----:B------:R-:W-:Y:S01]  /*aaa0*/  @!P3 IMAD.MOV.U32 R7, RZ, RZ, R242 ;  /* 0x000000ffff07b224 */ /* 0x000fe200078e00f2 */
[----:B------:R-:W-:Y:S01]  /*aab0*/  MOV R228, UR6 ;  /* 0x0000000600e47c02 */ /* 0x000fe20008000f00 */
[C---:B------:R-:W-:Y:S01]  /*aac0*/  @!P1 IMAD R28, R237.reuse, 0x1c0, RZ ;  /* 0x000001c0ed1c9824 */ /* 0x040fe200078e02ff */
[--C-:B------:R-:W-:Y:S01]  /*aad0*/  LOP3.LUT R2, R2, 0x38, R3.reuse, 0x78, !PT ;  /* 0x0000003802027812 */ /* 0x100fe200078e7803 */
[C---:B------:R-:W-:Y:S01]  /*aae0*/  @!P1 IMAD R18, R237.reuse, 0x120, RZ ;  /* 0x00000120ed129824 */ /* 0x040fe200078e02ff */
[----:B------:R-:W-:Y:S01]  /*aaf0*/  LOP3.LUT R171, R0, 0x38, R3, 0x78, !PT ;  /* 0x0000003800ab7812 */ /* 0x000fe200078e7803 */
[----:B------:R-:W-:Y:S01]  /*ab00*/  IMAD R150, R150, 0x2, R228 ;  /* 0x0000000296967824 */ /* 0x000fe200078e02e4 */
[----:B------:R-:W-:Y:S01]  /*ab10*/  LEA R2, R2, R4, 0x1 ;  /* 0x0000000402027211 */ /* 0x000fe200078e08ff */
[----:B------:R-:W-:Y:S01]  /*ab20*/  @!P1 IMAD R3, R237, 0x60, RZ ;  /* 0x00000060ed039824 */ /* 0x000fe200078e02ff */
[----:B------:R-:W-:Y:S01]  /*ab30*/  IADD3 R4, P0, PT, R5, R243, RZ ;  /* 0x000000f305047210 */ /* 0x000fe20007f1e0ff */
[C---:B------:R-:W-:Y:S01]  /*ab40*/  @!P1 IMAD R26, R237.reuse, 0x180, RZ ;  /* 0x00000180ed1a9824 */ /* 0x040fe200078e02ff */
[----:B------:R-:W-:Y:S01]  /*ab50*/  SHF.L.U64.HI R0, R236, 0x5, R237 ;  /* 0x00000005ec007819 */ /* 0x000fe200000102ed */
[----:B------:R-:W-:Y:S01]  /*ab60*/  @!PT LDS RZ, [RZ] ;  /* 0x00000000fffff984 */ /* 0x000fe20000000800 */
[----:B------:R-:W-:Y:S01]  /*ab70*/  @!PT LDS RZ, [RZ] ;  /* 0x00000000fffff984 */ /* 0x000fe20000000800 */
[----:B------:R-:W-:Y:S01]  /*ab80*/  @!PT LDS RZ, [RZ] ;  /* 0x00000000fffff984 */ /* 0x000fe20000000800 */
[----:B------:R1:W-:Y:S01]  /*ab90*/  @!P3 LDGSTS.E.BYPASS.LTC128B.128 [R150+0xa000], desc[UR4][R6.64] ;  /* 0x0a0000000696bfae */ /* 0x0003e2000b981a04 */
[----:B------:R-:W-:Y:S01]  /*aba0*/  @!P1 IMAD R27, R237, 0x1a0, RZ ;  /* 0x000001a0ed1b9824 */ /* 0x000fe200078e02ff */
[----:B------:R-:W-:Y:S01]  /*abb0*/  @!P1 MOV R20, R4 ;  /* 0x0000000400149202 */ /* 0x000fe20000000f00 */
[--C-:B------:R-:W-:Y:S01]  /*abc0*/  @!P1 IMAD.MOV.U32 R22, RZ, RZ, R4.reuse ;  /* 0x000000ffff169224 */ /* 0x100fe200078e0004 */
[----:B------:R-:W-:Y:S01]  /*abd0*/  IADD3.X R5, PT, PT, R0, R242, RZ, P0, !PT ;  /* 0x000000f200057210 */ /* 0x000fe200007fe4ff */
[----:B------:R-:W-:Y:S01]  /*abe0*/  @P3 STS.128 [R150+0xa000], RZ ;  /* 0x00a000ff96003388 */ /* 0x000fe20000000c00 */
[CC--:B------:R-:W-:Y:S01]  /*abf0*/  @!P1 LEA R30, P0, R236.reuse, R4.reuse, 0x5 ;  /* 0x00000004ec1e9211 */ /* 0x0c0fe200078028ff */
[--C-:B------:R-:W-:Y:S01]  /*ac00*/  @!P1 IMAD.MOV.U32 R16, RZ, RZ, R4.reuse ;  /* 0x000000ffff109224 */ /* 0x100fe200078e0004 */
[-C--:B------:R-:W-:Y:S02]  /*ac10*/  @!P1 MOV R17, R5.reuse ;  /* 0x0000000500119202 */ /* 0x080fe40000000f00 */
[----:B------:R-:W-:Y:S01]  /*ac20*/  @P1 STS.128 [R150+0xa800], RZ ;  /* 0x00a800ff96001388 */ /* 0x000fe20000000c00 */
[----:B------:R-:W-:Y:S01]  /*ac30*/  @!P1 IMAD.MOV.U32 R23, RZ, RZ, R5 ;  /* 0x000000ffff179224 */ /* 0x000fe200078e0005 */
[CC--:B------:R-:W-:Y:S01]  /*ac40*/  @!P1 LEA.HI.X R31, R236.reuse, R5.reuse, R237, 0x5, P0 ;  /* 0x00000005ec1f9211 */ /* 0x0c0fe200000f2ced */
[C---:B------:R-:W-:Y:S02]  /*ac50*/  @!P1 IMAD.WIDE.U32 R12, R236.reuse, 0x60, R4 ;  /* 0x00000060ec0c9825 */ /* 0x040fe400078e0004 */
[----:B------:R-:W-:Y:S01]  /*ac60*/  @!PT LDS RZ, [RZ] ;  /* 0x00000000fffff984 */ /* 0x000fe20000000800 */
[----:B------:R-:W-:Y:S01]  /*ac70*/  @!PT LDS RZ, [RZ] ;  /* 0x00000000fffff984 */ /* 0x000fe20000000800 */
[----:B------:R-:W-:Y:S01]  /*ac80*/  @!PT LDS RZ, [RZ] ;  /* 0x00000000fffff984 */ /* 0x000fe20000000800 */
[----:B------:R2:W-:Y:S01]  /*ac90*/  @!P1 LDGSTS.E.BYPASS.LTC128B.128 [R150+0xa800], desc[UR4][R4.64] ;  /* 0x0a80000004969fae */ /* 0x0005e2000b981a04 */
[-C--:B------:R-:W-:Y:S01]  /*aca0*/  @!P1 MOV R19, R5.reuse ;  /* 0x0000000500139202 */ /* 0x080fe20000000f00 */
[----:B------:R-:W-:Y:S03]  /*acb0*/  @!P1 IMAD.WIDE.U32 R22, R236, 0x1c0, R22 ;  /* 0x000001c0ec169825 */ /* 0x000fe600078e0016 */
[----:B------:R-:W-:Y:S01]  /*acc0*/  @P1 STS.128 [R150+0xb000], RZ ;  /* 0x00b000ff96001388 */ /* 0x000fe20000000c00 */
[----:B------:R-:W-:Y:S01]  /*acd0*/  LOP3.LUT R230, R230, 0x7c00, RZ, 0xc0, !PT ;  /* 0x00007c00e6e67812 */ /* 0x000fe200078ec0ff */
[----:B------:R-:W-:Y:S01]  /*ace0*/  @!P1 IMAD.IADD R23, R28, 0x1, R23 ;  /* 0x000000011c179824 */ /* 0x000fe200078e0217 */
[CC--:B------:R-:W-:Y:S02]  /*acf0*/  @!P1 LEA R28, P2, R236.reuse, R4.reuse, 0x6 ;  /* 0x00000004ec1c9211 */ /* 0x0c0fe400078430ff */
[----:B------:R-:W-:Y:S01]  /*ad00*/  @!PT LDS RZ, [RZ] ;  /* 0x00000000fffff984 */ /* 0x000fe20000000800 */
[----:B------:R-:W-:Y:S01]  /*ad10*/  @!PT LDS RZ, [RZ] ;  /* 0x00000000fffff984 */ /* 0x000fe20000000800 */
[----:B------:R-:W-:Y:S01]  /*ad20*/  @!PT LDS RZ, [RZ] ;  /* 0x00000000fffff984 */ /* 0x000fe20000000800 */
[----:B------:R-:W-:Y:S01]  /*ad30*/  @!P1 LDGSTS.E.BYPASS.LTC128B.128 [R150+0xb000], desc[UR4][R30.64] ;  /* 0x0b0000001e969fae */ /* 0x000fe2000b981a04 */
[C---:B------:R-:W-:Y:S01]  /*ad40*/  @!P1 IMAD.WIDE.U32 R16, R236.reuse, 0x120, R16 ;  /* 0x00000120ec109825 */ /* 0x040fe200078e0010 */
[----:B------:R-:W-:Y:S02]  /*ad50*/  MOV R170, 0x20 ;  /* 0x0000002000aa7802 */ /* 0x000fe40000000f00 */
[----:B------:R-:W-:Y:S01]  /*ad60*/  @!P1 LEA.HI.X R29, R236, R5, R237, 0x6, P2 ;  /* 0x00000005ec1d9211 */ /* 0x000fe200010f34ed */
[----:B------:R-:W-:Y:S01]  /*ad70*/  @P1 STS.128 [R150+0xb800], RZ ;  /* 0x00b800ff96001388 */ /* 0x000fe20000000c00 */
[----:B------:R-:W-:Y:S01]  /*ad80*/  @!P1 IMAD.IADD R17, R18, 0x1, R17 ;  /* 0x0000000112119824 */ /* 0x000fe200078e0211 */
[-C--:B-1----:R-:W-:Y:S01]  /*ad90*/  @!P1 MOV R6, R4.reuse ;  /* 0x0000000400069202 */ /* 0x082fe20000000f00 */
[----:B------:R-:W-:Y:S02]  /*ada0*/  @!P1 IMAD.MOV.U32 R18, RZ, RZ, R4 ;  /* 0x000000ffff129224 */ /* 0x000fe400078e0004 */
[----:B------:R-:W-:Y:S01]  /*adb0*/  @!PT LDS RZ, [RZ] ;  /* 0x00000000fffff984 */ /* 0x000fe20000000800 */
[----:B------:R-:W-:Y:S01]  /*adc0*/  @!PT LDS RZ, [RZ] ;  /* 0x00000000fffff984 */ /* 0x000fe20000000800 */
[----:B------:R-:W-:Y:S01]  /*add0*/  @!PT LDS RZ, [RZ] ;  /* 0x00000000fffff984 */ /* 0x000fe20000000800 */
[----:B------:R-:W-:Y:S01]  /*ade0*/  @!P1 LDGSTS.E.BYPASS.LTC128B.128 [R150+0xb800], desc[UR4][R28.64] ;  /* 0x0b8000001c969fae */ /* 0x000fe2000b981a04 */
[----:B------:R-:W-:Y:S01]  /*adf0*/  @!P1 IMAD.IADD R13, R3, 0x1, R13 ;  /* 0x00000001030d9824 */ /* 0x000fe200078e020d */
[----:B------:R-:W-:Y:S01]  /*ae00*/  LOP3.LUT P2, RZ, R232, 0x4, RZ, 0xc0, !PT ;  /* 0x00000004e8ff7812 */ /* 0x000fe2000784c0ff */
[C---:B------:R-:W-:Y:S02]  /*ae10*/  @!P1 IMAD.WIDE.U32 R18, R236.reuse, 0x180, R18 ;  /* 0x00000180ec129825 */ /* 0x040fe400078e0012 */
[----:B------:R-:W-:Y:S01]  /*ae20*/  @P1 STS.128 [R150+0xc000], RZ ;  /* 0x00c000ff96001388 */ /* 0x000fe20000000c00 */
[----:B------:R-:W-:Y:S01]  /*ae30*/  IADD3 R245, PT, PT, R245, -0x1, RZ ;  /* 0xfffffffff5f57810 */ /* 0x000fe20007ffe0ff */
[----:B------:R-:W-:Y:S03]  /*ae40*/  @!P1 IMAD.WIDE.U32 R24, R236, 0x1a0, R4 ;  /* 0x000001a0ec189825 */ /* 0x000fe600078e0004 */
[----:B------:R-:W-:Y:S01]  /*ae50*/  @!PT LDS RZ, [RZ] ;  /* 0x00000000fffff984 */ /* 0x000fe20000000800 */
[----:B------:R-:W-:Y:S01]  /*ae60*/  @!PT LDS RZ, [RZ] ;  /* 0x00000000fffff984 */ /* 0x000fe20000000800 */
[----:B------:R-:W-:Y:S01]  /*ae70*/  @!PT LDS RZ, [RZ] ;  /* 0x00000000fffff984 */ /* 0x000fe20000000800 */
[----:B------:R-:W-:Y:S01]  /*ae80*/  @!P1 LDGSTS.E.BYPASS.LTC128B.128 [R150+0xc000], desc[UR4][R12.64] ;  /* 0x0c0000000c969fae */ /* 0x000fe2000b981a04 */
[----:B------:R-:W-:Y:S01]  /*ae90*/  @!P1 IMAD.IADD R19, R26, 0x1, R19 ;  /* 0x000000011a139824 */ /* 0x000fe200078e0213 */
[CC--:B------:R-:W-:Y:S03]  /*aea0*/  @!P1 LEA R26, P0, R236.reuse, R4.reuse, 0x7 ;  /* 0x00000004ec1a9211 */ /* 0x0c0fe600078038ff */
[----:B------:R-:W-:Y:S01]  /*aeb0*/  @P1 STS.128 [R150+0xc800], RZ ;  /* 0x00c800ff96001388 */ /* 0x000fe20000000c00 */
[----:B------:R-:W-:Y:S01]  /*aec0*/  @!P1 IADD3 R25, PT, PT, R27, R25, RZ ;  /* 0x000000191b199210 */ /* 0x000fe20007ffe0ff */
[C---:B------:R-:W-:Y:S01]  /*aed0*/  @!P1 IMAD.WIDE.U32 R10, R236.reuse, 0xa0, R4 ;  /* 0x000000a0ec0a9825 */ /* 0x040fe200078e0004 */
[----:B------:R-:W-:Y:S03]  /*aee0*/  @!P1 LEA.HI.X R27, R236, R5, R237, 0x7, P0 ;  /* 0x00000005ec1b9211 */ /* 0x000fe600000f3ced */
[C---:B------:R-:W-:Y:S02]  /*aef0*/  @!P1 IMAD R0, R237.reuse, 0xa0, RZ ;  /* 0x000000a0ed009824 */ /* 0x040fe400078e02ff */
[----:B------:R-:W-:Y:S01]  /*af00*/  @!PT LDS RZ, [RZ] ;  /* 0x00000000fffff984 */ /* 0x000fe20000000800 */
[----:B------:R-:W-:Y:S01]  /*af10*/  @!PT LDS RZ, [RZ] ;  /* 0x00000000fffff984 */ /* 0x000fe20000000800 */
[----:B------:R-:W-:Y:S01]  /*af20*/  @!PT LDS RZ, [RZ] ;  /* 0x00000000fffff984 */ /* 0x000fe20000000800 */
[----:B------:R-:W-:Y:S01]  /*af30*/  @!P1 LDGSTS.E.BYPASS.LTC128B.128 [R150+0xc800], desc[UR4][R26.64] ;  /* 0x0c8000001a969fae */ /* 0x000fe2000b981a04 */
[----:B------:R-:W-:Y:S02]  /*af40*/  @!P1 IMAD.MOV.U32 R8, RZ, RZ, R4 ;  /* 0x000000ffff089224 */ /* 0x000fe400078e0004 */
[----:B------:R-:W-:Y:S02]  /*af50*/  @!P1 IMAD.MOV.U32 R9, RZ, RZ, R5 ;  /* 0x000000ffff099224 */ /* 0x000fe400078e0005 */
[----:B------:R-:W-:Y:S01]  /*af60*/  @P1 STS.128 [R150+0xd000], RZ ;  /* 0x00d000ff96001388 */ /* 0x000fe20000000c00 */
[----:B------:R-:W-:Y:S02]  /*af70*/  @!P1 IMAD.IADD R11, R0, 0x1, R11 ;  /* 0x00000001000b9824 */ /* 0x000fe400078e020b */
[----:B------:R-:W-:Y:S03]  /*af80*/  @!P1 IMAD.WIDE.U32 R8, R236, 0xc0, R8 ;  /* 0x000000c0ec089825 */ /* 0x000fe600078e0008 */
[----:B------:R-:W-:Y:S01]  /*af90*/  @!PT LDS RZ, [RZ] ;  /* 0x00000000fffff984 */ /* 0x000fe20000000800 */
[----:B------:R-:W-:Y:S01]  /*afa0*/  @!PT LDS RZ, [RZ] ;  /* 0x00000000fffff984 */ /* 0x000fe20000000800 */
[----:B------:R-:W-:Y:S01]  /*afb0*/  @!PT LDS RZ, [RZ] ;  /* 0x00000000fffff984 */ /* 0x000fe20000000800 */
[----:B------:R-:W-:Y:S01]  /*afc0*/  @!P1 LDGSTS.E.BYPASS.LTC128B.128 [R150+0xd000], desc[UR4][R10.64] ;  /* 0x0d0000000a969fae */ /* 0x000fe2000b981a04 */
[C---:B------:R-:W-:Y:S02]  /*afd0*/  @!P1 IMAD R14, R237.reuse, 0xc0, RZ ;  /* 0x000000c0ed0e9824 */ /* 0x040fe400078e02ff */
[----:B------:R-:W-:Y:S02]  /*afe0*/  @!P1 IMAD.MOV.U32 R7, RZ, RZ, R5 ;  /* 0x000000ffff079224 */ /* 0x000fe400078e0005 */
[----:B------:R-:W-:Y:S01]  /*aff0*/  @P1 STS.128 [R150+0xd800], RZ ;  /* 0x00d800ff96001388 */ /* 0x000fe20000000c00 */
[----:B------:R-:W-:Y:S01]  /*b000*/  @!P1 IMAD R15, R237, 0xe0, RZ ;  /* 0x000000e0ed0f9824 */ /* 0x000fe200078e02ff */
[----:B------:R-:W-:Y:S01]  /*b010*/  @!P1 IADD3 R9, PT, PT, R14, R9, RZ ;  /* 0x000000090e099210 */ /* 0x000fe20007ffe0ff */
[C---:B------:R-:W-:Y:S04]  /*b020*/  @!P1 IMAD.WIDE.U32 R6, R236.reuse, 0xe0, R6 ;  /* 0x000000e0ec069825 */ /* 0x040fe800078e0006 */
[----:B------:R-:W-:Y:S01]  /*b030*/  @!PT LDS RZ, [RZ] ;  /* 0x00000000fffff984 */ /* 0x000fe20000000800 */
[----:B------:R-:W-:Y:S01]  /*b040*/  @!PT LDS RZ, [RZ] ;  /* 0x00000000fffff984 */ /* 0x000fe20000000800 */
[----:B------:R-:W-:Y:S01]  /*b050*/  @!PT LDS RZ, [RZ] ;  /* 0x00000000fffff984 */ /* 0x000fe20000000800 */
[----:B------:R1:W-:Y:S01]  /*b060*/  @!P1 LDGSTS.E.BYPASS.LTC128B.128 [R150+0xd800], desc[UR4][R8.64] ;  /* 0x0d80000008969fae */ /* 0x0003e2000b981a04 */
[----:B------:R-:W-:Y:S02]  /*b070*/  @!P1 IMAD.IADD R7, R15, 0x1, R7 ;  /* 0x000000010f079824 */ /* 0x000fe400078e0207 */
[C---:B------:R-:W-:Y:S02]  /*b080*/  @!P1 IMAD.WIDE.U32 R14, R236.reuse, 0x140, R4 ;  /* 0x00000140ec0e9825 */ /* 0x040fe400078e0004 */
[----:B------:R-:W-:Y:S01]  /*b090*/  @P1 STS.128 [R150+0xe000], RZ ;  /* 0x00e000ff96001388 */ /* 0x000fe20000000c00 */
[C---:B--2---:R-:W-:Y:S01]  /*b0a0*/  @!P1 LEA R4, P0, R236.reuse, R4, 0x8 ;  /* 0x00000004ec049211 */ /* 0x044fe200078040ff */
[----:B------:R-:W-:Y:S03]  /*b0b0*/  @!P1 IMAD.MOV.U32 R21, RZ, RZ, R5 ;  /* 0x000000ffff159224 */ /* 0x000fe600078e0005 */
[----:B------:R-:W-:Y:S01]  /*b0c0*/  @!PT LDS RZ, [RZ] ;  /* 0x00000000fffff984 */ /* 0x000fe20000000800 */
[----:B------:R-:W-:Y:S01]  /*b0d0*/  @!PT LDS RZ, [RZ] ;  /* 0x00000000fffff984 */ /* 0x000fe20000000800 */
[----:B------:R-:W-:Y:S01]  /*b0e0*/  @!PT LDS RZ, [RZ] ;  /* 0x00000000fffff984 */ /* 0x000fe20000000800 */
[----:B------:R-:W-:Y:S01]  /*b0f0*/  @!P1 LDGSTS.E.BYPASS.LTC128B.128 [R150+0xe000], desc[UR4][R6.64] ;  /* 0x0e00000006969fae */ /* 0x000fe2000b981a04 */
[C---:B------:R-:W-:Y:S01]  /*b100*/  @!P1 IMAD R0, R237.reuse, 0x140, RZ ;  /* 0x00000140ed009824 */ /* 0x040fe200078e02ff */
[C---:B------:R-:W-:Y:S01]  /*b110*/  @!P1 LEA.HI.X R5, R236.reuse, R5, R237, 0x8, P0 ;  /* 0x00000005ec059211 */ /* 0x040fe200000f44ed */
[----:B------:R-:W-:Y:S02]  /*b120*/  @!P1 IMAD.WIDE.U32 R20, R236, 0x160, R20 ;  /* 0x00000160ec149825 */ /* 0x000fe400078e0014 */
[----:B------:R-:W-:Y:S01]  /*b130*/  @P1 STS.128 [R150+0xe800], RZ ;  /* 0x00e800ff96001388 */ /* 0x000fe20000000c00 */
[----:B------:R-:W-:Y:S02]  /*b140*/  LOP3.LUT P0, RZ, R232, 0x2, RZ, 0xc0, !PT ;  /* 0x00000002e8ff7812 */ /* 0x000fe4000780c0ff */
[----:B------:R-:W-:Y:S02]  /*b150*/  @!P1 IADD3 R15, PT, PT, R0, R15, RZ ;  /* 0x0000000f000f9210 */ /* 0x000fe40007ffe0ff */
[----:B------:R-:W-:Y:S01]  /*b160*/  @!PT LDS RZ, [RZ] ;  /* 0x00000000fffff984 */ /* 0x000fe20000000800 */
[----:B------:R-:W-:Y:S01]  /*b170*/  @!PT LDS RZ, [RZ] ;  /* 0x00000000fffff984 */ /* 0x000fe20000000800 */
[----:B------:R-:W-:Y:S01]  /*b180*/  @!PT LDS RZ, [RZ] ;  /* 0x00000000fffff984 */ /* 0x000fe20000000800 */
[----:B------:R-:W-:Y:S01]  /*b190*/  @!P1 LDGSTS.E.BYPASS.LTC128B.128 [R150+0xe800], desc[UR4][R4.64] ;  /* 0x0e80000004969fae */ /* 0x000fe2000b981a04 */
[----:B------:R-:W-:Y:S01]  /*b1a0*/  @!P1 IMAD R3, R237, 0x160, RZ ;  /* 0x00000160ed039824 */ /* 0x000fe200078e02ff */
[----:B------:R-:W-:Y:S01]  /*b1b0*/  LOP3.LUT R0, R230, 0x200, R231, 0xf8, !PT ;  /* 0x00000200e6007812 */ /* 0x000fe200078ef8e7 */
[----:B------:R-:W-:Y:S02]  /*b1c0*/  IMAD.IADD R2, R228, 0x1, R2 ;  /* 0x00000001e4027824 */ /* 0x000fe400078e0202 */
[----:B------:R-:W-:Y:S01]  /*b1d0*/  @P1 STS.128 [R150+0xf000], RZ ;  /* 0x00f000ff96001388 */ /* 0x000fe20000000c00 */
[----:B------:R-:W-:Y:S01]  /*b1e0*/  @!P1 IMAD.IADD R21, R3, 0x1, R21 ;  /* 0x0000000103159824 */ /* 0x000fe200078e0215 */
[----:B------:R-:W-:Y:S01]  /*b1f0*/  LOP3.LUT R0, R0, R171, RZ, 0xfc, !PT ;  /* 0x000000ab00007212 */ /* 0x000fe200078efcff */
[----:B------:R-:W-:Y:S02]  /*b200*/  IMAD.MOV.U32 R3, RZ, RZ, 0x40 ;  /* 0x00000040ff037424 */ /* 0x000fe400078e00ff */
[----:B------:R-:W-:Y:S01]  /*b210*/  @!PT LDS RZ, [RZ] ;  /* 0x00000000fffff984 */ /* 0x000fe20000000800 */
[----:B------:R-:W-:Y:S01]  /*b220*/  @!PT LDS RZ, [RZ] ;  /* 0x00000000fffff984 */ /* 0x000fe20000000800 */
[----:B------:R-:W-:Y:S01]  /*b230*/  @!PT LDS RZ, [RZ] ;  /* 0x00000000fffff984 */ /* 0x000fe20000000800 */
[----:B------:R-:W-:Y:S01]  /*b240*/  @!P1 LDGSTS.E.BYPASS.LTC128B.128 [R150+0xf000], desc[UR4][R16.64] ;  /* 0x0f00000010969fae */ /* 0x000fe2000b981a04 */
[----:B------:R-:W-:Y:S02]  /*b250*/  SEL R170, R170, 0xffffffe0, !P0 ;  /* 0xffffffe0aaaa7807 */ /* 0x000fe40004000000 */
[----:B------:R-:W-:Y:S02]  /*b260*/  LEA R149, R0, R228, 0x1 ;  /* 0x000000e400957211 */ /* 0x000fe400078e08ff */
[----:B------:R-:W-:Y:S01]  /*b270*/  @P1 STS.128 [R150+0xf800], RZ ;  /* 0x00f800ff96001388 */ /* 0x000fe20000000c00 */
[C---:B------:R-:W-:Y:S02]  /*b280*/  IADD3 R0, PT, PT, R2.reuse, R170, RZ ;  /* 0x000000aa02007210 */ /* 0x040fe40007ffe0ff */
[----:B------:R-:W-:Y:S02]  /*b290*/  SEL R3, R3, 0xffffffc0, !P2 ;  /* 0xffffffc003037807 */ /* 0x000fe40005000000 */
[----:B------:R-:W-:Y:S01]  /*b2a0*/  @!PT LDS RZ, [RZ] ;  /* 0x00000000fffff984 */ /* 0x000fe20000000800 */
[----:B------:R-:W-:Y:S01]  /*b2b0*/  @!PT LDS RZ, [RZ] ;  /* 0x00000000fffff984 */ /* 0x000fe20000000800 */
[----:B------:R-:W-:Y:S01]  /*b2c0*/  @!PT LDS RZ, [RZ] ;  /* 0x00000000fffff984 */ /* 0x000fe20000000800 */
[----:B------:R-:W-:Y:S01]  /*b2d0*/  @!P1 LDGSTS.E.BYPASS.LTC128B.128 [R150+0xf800], desc[UR4][R14.64] ;  /* 0x0f8000000e969fae */ /* 0x000fe2000b981a04 */
[----:B------:R-:W-:Y:S01]  /*b2e0*/  IMAD.IADD R176, R149, 0x1, R170 ;  /* 0x0000000195b07824 */ /* 0x000fe200078e02aa */
[----:B------:R-:W-:Y:S03]  /*b2f0*/  ISETP.GT.AND P0, PT, R245, R250, PT ;  /* 0x000000faf500720c */ /* 0x000fe60003f04270 */
        /* <DEDUP_REMOVED lines=20> */
[----:B------:R5:W-:Y:S05]  /*b440*/  LDSM.16.M88.4 R128, [R149] ;  /* 0x000000009580783b */ /* 0x000bea0000000200 */
[----:B-1----:R-:W1:Y:S05]  /*b450*/  LDSM.16.M88.4 R8, [R2+0x2000] ;  /* 0x002000000208783b */ /* 0x002e6a0000000200 */
[----:B--2---:R-:W2:Y:S05]  /*b460*/  LDSM.16.M88.4 R16, [R2+0x2800] ;  /* 0x002800000210783b */ /* 0x004eaa0000000200 */
[----:B---3--:R-:W4:Y:S05]  /*b470*/  LDSM.16.M88.4 R24, [R2+0x3000] ;  /* 0x003000000218783b */ /* 0x008f2a0000000200 */
[----:B------:R-:W0:Y:S01]  /*b480*/  LDGDEPBAR ;  /* 0x00000000000079af */ /* 0x000e220000000000 */
[----:B-----5:R-:W-:Y:S04]  /*b490*/  IADD3 R149, PT, PT, R149, R3, RZ ;  /* 0x0000000395957210 */ /* 0x020fe80007ffe0ff */
[----:B------:R-:W3:Y:S05]  /*b4a0*/  LDSM.16.M88.4 R32, [R2+0x3800] ;  /* 0x003800000220783b */ /* 0x000eea0000000200 */
        /* <DEDUP_REMOVED lines=17> */
[----:B------:R1:W4:Y:S05]  /*b5c0*/  LDSM.16.M88.4 R172, [R2+0x9800] ;  /* 0x0098000002ac783b */ /* 0x00032a0000000200 */
[----:B------:R-:W-:Y:S02]  /*b5d0*/  LDSM.16.M88.4 R176, [R176] ;  /* 0x00000000b0b0783b */ /* 0x000fe40000000200 */
[C---:B---3--:R-:W-:Y:S03]  /*b5e0*/  HMMA.16816.F32.BF16 R28, R128.reuse, R32, RZ ;  /* 0x00000020801c723c */ /* 0x048fe600000418ff */
[----:B------:R-:W3:Y:S05]  /*b5f0*/  LDSM.16.M88.4 R180, [R0+0x2000] ;  /* 0x0020000000b4783b */ /* 0x000eea0000000200 */
[C---:B------:R-:W-:Y:S01]  /*b600*/  HMMA.16816.F32.BF16 R32, R128.reuse, R34, RZ ;  /* 0x000000228020723c */ /* 0x040fe200000418ff */
[----:B------:R-:W3:Y:S05]  /*b610*/  LDSM.16.M88.4 R184, [R0+0x2800] ;  /* 0x0028000000b8783b */ /* 0x000eea0000000200 */
[----:B------:R-:W3:Y:S02]  /*b620*/  LDSM.16.M88.4 R188, [R0+0x3000] ;  /* 0x0030000000bc783b */ /* 0x000ee40000000200 */
[C---:B-----5:R-:W-:Y:S01]  /*b630*/  HMMA.16816.F32.BF16 R36, R128.reuse, R40, RZ ;  /* 0x000000288024723c */ /* 0x060fe200000418ff */
[----:B-1----:R-:W-:Y:S02]  /*b640*/  IMAD.IADD R2, R2, 0x1, R3 ;  /* 0x0000000102027824 */ /* 0x002fe400078e0203 */
[----:B------:R-:W1:Y:S02]  /*b650*/  LDSM.16.M88.4 R192, [R0+0x3800] ;  /* 0x0038000000c0783b */ /* 0x000e640000000200 */
[C---:B------:R-:W-:Y:S03]  /*b660*/  IMAD.IADD R224, R170.reuse, 0x1, R2 ;  /* 0x00000001aae07824 */ /* 0x040fe600078e0202 */
[C---:B------:R-:W-:Y:S01]  /*b670*/  HMMA.16816.F32.BF16 R40, R128.reuse, R42, RZ ;  /* 0x0000002a8028723c */ /* 0x040fe200000418ff */
[----:B------:R-:W5:Y:S05]  /*b680*/  LDSM.16.M88.4 R196, [R0+0x4000] ;  /* 0x0040000000c4783b */ /* 0x000f6a0000000200 */
[----:B------:R-:W5:Y:S02]  /*b690*/  LDSM.16.M88.4 R200, [R0+0x4800] ;  /* 0x0048000000c8783b */ /* 0x000f640000000200 */
[C---:B------:R-:W-:Y:S03]  /*b6a0*/  HMMA.16816.F32.BF16 R44, R128.reuse, R48, RZ ;  /* 0x00000030802c723c */ /* 0x040fe600000418ff */
[----:B------:R-:W5:Y:S05]  /*b6b0*/  LDSM.16.M88.4 R204, [R0+0x5000] ;  /* 0x0050000000cc783b */ /* 0x000f6a0000000200 */
[C---:B------:R-:W-:Y:S01]  /*b6c0*/  HMMA.16816.F32.BF16 R48, R128.reuse, R50, RZ ;  /* 0x000000328030723c */ /* 0x040fe200000418ff */
[----:B------:R-:W5:Y:S05]  /*b6d0*/  LDSM.16.M88.4 R208, [R0+0x5800] ;  /* 0x0058000000d0783b */ /* 0x000f6a0000000200 */
[----:B------:R-:W-:Y:S02]  /*b6e0*/  LDSM.16.M88.4 R212, [R224+0x8000] ;  /* 0x00800000e0d4783b */ /* 0x000fe40000000200 */
[C---:B------:R-:W-:Y:S03]  /*b6f0*/  HMMA.16816.F32.BF16 R52, R128.reuse, R56, RZ ;  /* 0x000000388034723c */ /* 0x040fe600000418ff */
[----:B------:R-:W-:Y:S05]  /*b700*/  LDSM.16.M88.4 R216, [R224+0x8800] ;  /* 0x00880000e0d8783b */ /* 0x000fea0000000200 */
[C---:B------:R-:W-:Y:S01]  /*b710*/  HMMA.16816.F32.BF16 R56, R128.reuse, R58, RZ ;  /* 0x0000003a8038723c */ /* 0x040fe200000418ff */
[----:B------:R-:W-:Y:S07]  /*b720*/  LDSM.16.M88.4 R220, [R224+0x9000] ;  /* 0x00900000e0dc783b */ /* 0x000fee0000000200 */
        /* <DEDUP_REMOVED lines=12> */
[C---:B------:R-:W-:Y:S08]  /*b7f0*/  HMMA.16816.F32.BF16 R108, R128.reuse, R112, RZ ;  /* 0x00000070806c723c */ /* 0x040ff000000418ff */
[C---:B------:R-:W-:Y:S08]  /*b800*/  HMMA.16816.F32.BF16 R112, R128.reuse, R114, RZ ;  /* 0x000000728070723c */ /* 0x040ff000000418ff */
[C---:B----4-:R-:W-:Y:S08]  /*b810*/  HMMA.16816.F32.BF16 R116, R128.reuse, R120, RZ ;  /* 0x000000788074723c */ /* 0x050ff000000418ff */
[C---:B------:R-:W-:Y:S08]  /*b820*/  HMMA.16816.F32.BF16 R120, R128.reuse, R122, RZ ;  /* 0x0000007a8078723c */ /* 0x040ff000000418ff */
[C---:B------:R-:W-:Y:S08]  /*b830*/  HMMA.16816.F32.BF16 R124, R128.reuse, R172, RZ ;  /* 0x000000ac807c723c */ /* 0x040ff000000418ff */
[----:B------:R-:W-:Y:S01]  /*b840*/  HMMA.16816.F32.BF16 R128, R128, R174, RZ ;  /* 0x000000ae8080723c */ /* 0x000fe200000418ff */
        /* <DEDUP_REMOVED lines=9> */
[----:B------:R-:W4:Y:S07]  /*b8e0*/  LDSM.16.M88.4 R188, [R0+0x7800] ;  /* 0x0078000000bc783b */ /* 0x000f2e0000000200 */
[C---:B-1----:R-:W-:Y:S08]  /*b8f0*/  HMMA.16816.F32.BF16 R28, R176.reuse, R192, R28 ;  /* 0x000000c0b01c723c */ /* 0x042ff0000004181c */
[C---:B------:R-:W-:Y:S01]  /*b900*/  HMMA.16816.F32.BF16 R32, R176.reuse, R194, R32 ;  /* 0x000000c2b020723c */ /* 0x040fe20000041820 */
[----:B------:R-:W1:Y:S07]  /*b910*/  LDSM.16.M88.4 R192, [R0+0x8000] ;  /* 0x0080000000c0783b */ /* 0x000e6e0000000200 */
        /* <DEDUP_REMOVED lines=18> */
[C---:B----4-:R-:W-:Y:S08]  /*ba40*/  HMMA.16816.F32.BF16 R84, R176.reuse, R184, R84 ;  /* 0x000000b8b054723c */ /* 0x050ff00000041854 */
[C---:B------:R-:W-:Y:S01]  /*ba50*/  HMMA.16816.F32.BF16 R88, R176.reuse, R186, R88 ;  /* 0x000000bab058723c */ /* 0x040fe20000041858 */
[----:B------:R-:W4:Y:S07]  /*ba60*/  LDSM.16.M88.4 R184, [R2+0x3000] ;  /* 0x0030000002b8783b */ /* 0x000f2e0000000200 */
[C---:B------:R-:W-:Y:S08]  /*ba70*/  HMMA.16816.F32.BF16 R92, R176.reuse, R188, R92 ;  /* 0x000000bcb05c723c */ /* 0x040ff0000004185c */
[C---:B------:R-:W-:Y:S01]  /*ba80*/  HMMA.16816.F32.BF16 R96, R176.reuse, R190, R96 ;  /* 0x000000beb060723c */ /* 0x040fe20000041860 */
[----:B------:R-:W4:Y:S07]  /*ba90*/  LDSM.16.M88.4 R188, [R2+0x3800] ;  /* 0x0038000002bc783b */ /* 0x000f2e0000000200 */
[C---:B-1----:R-:W-:Y:S08]  /*baa0*/  HMMA.16816.F32.BF16 R100, R176.reuse, R192, R100 ;  /* 0x000000c0b064723c */ /* 0x042ff00000041864 */
        /* <DEDUP_REMOVED lines=8> */
[C---:B--2---:R-:W-:Y:S08]  /*bb30*/  HMMA.16816.F32.BF16 R124, R176.reuse, R172, R124 ;  /* 0x000000acb07c723c */ /* 0x044ff0000004187c */
[----:B------:R-:W-:Y:S01]  /*bb40*/  HMMA.16816.F32.BF16 R128, R176, R174, R128 ;  /* 0x000000aeb080723c */ /* 0x000fe20000041880 */
[----:B------:R-:W1:Y:S05]  /*bb50*/  LDSM.16.M88.4 R172, [R2+0x4000] ;  /* 0x0040000002ac783b */ /* 0x000e6a0000000200 */
[----:B------:R-:W2:Y:S02]  /*bb60*/  LDSM.16.M88.4 R176, [R2+0x4800] ;  /* 0x0048000002b0783b */ /* 0x000ea40000000200 */
[C---:B------:R-:W-:Y:S08]  /*bb70*/  HMMA.16816.F32.BF16 R4, R204.reuse, R208, R4 ;  /* 0x000000d0cc04723c */ /* 0x040ff00000041804 */
[C---:B------:R-:W-:Y:S01]  /*bb80*/  HMMA.16816.F32.BF16 R8, R204.reuse, R210, R8 ;  /* 0x000000d2cc08723c */ /* 0x040fe20000041808 */
[----:B------:R-:W-:Y:S07]  /*bb90*/  LDSM.16.M88.4 R208, [R2+0x7800] ;  /* 0x0078000002d0783b */ /* 0x000fee0000000200 */
[C---:B---3--:R-:W-:Y:S08]  /*bba0*/  HMMA.16816.F32.BF16 R12, R204.reuse, R180, R12 ;  /* 0x000000b4cc0c723c */ /* 0x048ff0000004180c */
[C---:B------:R-:W-:Y:S01]  /*bbb0*/  HMMA.16816.F32.BF16 R16, R204.reuse, R182, R16 ;  /* 0x000000b6cc10723c */ /* 0x040fe20000041810 */
[----:B------:R-:W3:Y:S07]  /*bbc0*/  LDSM.16.M88.4 R180, [R2+0x6800] ;  /* 0x0068000002b4783b */ /* 0x000eee0000000200 */
[C---:B----4-:R-:W-:Y:S08]  /*bbd0*/  HMMA.16816.F32.BF16 R20, R204.reuse, R184, R20 ;  /* 0x000000b8cc14723c */ /* 0x050ff00000041814 */
[C---:B------:R-:W-:Y:S01]  /*bbe0*/  HMMA.16816.F32.BF16 R24, R204.reuse, R186, R24 ;  /* 0x000000bacc18723c */ /* 0x040fe20000041818 */
[----:B------:R-:W4:Y:S07]  /*bbf0*/  LDSM.16.M88.4 R184, [R2+0x7000] ;  /* 0x0070000002b8783b */ /* 0x000f2e0000000200 */
[C---:B------:R-:W-:Y:S03]  /*bc00*/  HMMA.16816.F32.BF16 R28, R204.reuse, R188, R28 ;  /* 0x000000bccc1c723c */ /* 0x040fe6000004181c */
[----:B------:R-:W-:Y:S05]  /*bc10*/  IADD3 R188, PT, PT, R170, R149, RZ ;  /* 0x00000095aabc7210 */ /* 0x000fea0007ffe0ff */
[C---:B------:R-:W-:Y:S01]  /*bc20*/  HMMA.16816.F32.BF16 R32, R204.reuse, R190, R32 ;  /* 0x000000becc20723c */ /* 0x040fe20000041820 */
[----:B------:R-:W-:Y:S07]  /*bc30*/  LDSM.16.M88.4 R188, [R188] ;  /* 0x00000000bcbc783b */ /* 0x000fee0000000200 */
[C---:B-1----:R-:W-:Y:S08]  /*bc40*/  HMMA.16816.F32.BF16 R36, R204.reuse, R172, R36 ;  /* 0x000000accc24723c */ /* 0x042ff00000041824 */
[C---:B------:R-:W-:Y:S01]  /*bc50*/  HMMA.16816.F32.BF16 R40, R204.reuse, R174, R40 ;  /* 0x000000aecc28723c */ /* 0x040fe20000041828 */
[----:B------:R-:W1:Y:S07]  /*bc60*/  LDSM.16.M88.4 R172, [R2+0x8000] ;  /* 0x0080000002ac783b */ /* 0x000e6e0000000200 */
        /* <DEDUP_REMOVED lines=30> */
[C---:B----4-:R-:W-:Y:S08]  /*be50*/  HMMA.16816.F32.BF16 R124, R204.reuse, R184, R124 ;  /* 0x000000b8cc7c723c */ /* 0x050ff0000004187c */
[----:B------:R-:W-:Y:S01]  /*be60*/  HMMA.16816.F32.BF16 R128, R204, R186, R128 ;  /* 0x000000bacc80723c */ /* 0x000fe20000041880 */
[----:B------:R-:W4:Y:S05]  /*be70*/  LDSM.16.M88.4 R184, [R224+0x4800] ;  /* 0x00480000e0b8783b */ /* 0x000f2a0000000200 */
[----:B------:R-:W-:Y:S02]  /*be80*/  LDSM.16.M88.4 R204, [R224+0x6000] ;  /* 0x00600000e0cc783b */ /* 0x000fe40000000200 */
[C---:B------:R-:W-:Y:S08]  /*be90*/  HMMA.16816.F32.BF16 R4, R188.reuse, R192, R4 ;  /* 0x000000c0bc04723c */ /* 0x040ff00000041804 */
[C---:B------:R-:W-:Y:S01]  /*bea0*/  HMMA.16816.F32.BF16 R8, R188.reuse, R194, R8 ;  /* 0x000000c2bc08723c */ /* 0x040fe20000041808 */
[----:B------:R-:W5:Y:S07]  /*beb0*/  LDSM.16.M88.4 R192, [R224+0x5000] ;  /* 0x00500000e0c0783b */ /* 0x000f6e0000000200 */
[C---:B------:R-:W-:Y:S08]  /*bec0*/  HMMA.16816.F32.BF16 R12, R188.reuse, R196, R12 ;  /* 0x000000c4bc0c723c */ /* 0x040ff0000004180c */
[C---:B------:R-:W-:Y:S01]  /*bed0*/  HMMA.16816.F32.BF16 R16, R188.reuse, R198, R16 ;  /* 0x000000c6bc10723c */ /* 0x040fe20000041810 */
[----:B------:R-:W5:Y:S07]  /*bee0*/  LDSM.16.M88.4 R196, [R224+0x6800] ;  /* 0x00680000e0c4783b */ /* 0x000f6e0000000200 */
[C---:B-1----:R-:W-:Y:S08]  /*bef0*/  HMMA.16816.F32.BF16 R20, R188.reuse, R172, R20 ;  /* 0x000000acbc14723c */ /* 0x042ff00000041814 */
[C---:B------:R-:W-:Y:S01]  /*bf00*/  HMMA.16816.F32.BF16 R24, R188.reuse, R174, R24 ;  /* 0x000000aebc18723c */ /* 0x040fe20000041818 */
[----:B------:R-:W1:Y:S05]  /*bf10*/  LDSM.16.M88.4 R172, [R224+0x7800] ;  /* 0x00780000e0ac783b */ /* 0x000e6a0000000200 */
[----:B------:R-:W1:Y:S02]  /*bf20*/  LDSM.16.M88.4 R224, [R224+0x9800] ;  /* 0x00980000e0e0783b */ /* 0x000e640000000200 */
[C---:B--2---:R-:W-:Y:S01]  /*bf30*/  HMMA.16816.F32.BF16 R28, R188.reuse, R176, R28 ;  /* 0x000000b0bc1c723c */ /* 0x044fe2000004181c */
[----:B------:R-:W-:Y:S04]  /*bf40*/  DEPBAR.LE SB0, 0x0 ;  /* 0x000080000000791a */ /* 0x000fe80000000000 */
[----:B------:R-:W-:Y:S03]  /*bf50*/  BAR.SYNC.DEFER_BLOCKING 0x0 ;  /* 0x0000000000007b1d */ /* 0x000fe60000010000 */
[C---:B------:R-:W-:Y:S08]  /*bf60*/  HMMA.16816.F32.BF16 R32, R188.reuse, R178, R32 ;  /* 0x000000b2bc20723c */ /* 0x040ff00000041820 */
[C---:B---3--:R-:W-:Y:S08]  /*bf70*/  HMMA.16816.F32.BF16 R36, R188.reuse, R180, R36 ;  /* 0x000000b4bc24723c */ /* 0x048ff00000041824 */
[C---:B------:R-:W-:Y:S08]  /*bf80*/  HMMA.16816.F32.BF16 R40, R188.reuse, R182, R40 ;  /* 0x000000b6bc28723c */ /* 0x040ff00000041828 */
[C---:B----4-:R-:W-:Y:S08]  /*bf90*/  HMMA.16816.F32.BF16 R44, R188.reuse, R184, R44 ;  /* 0x000000b8bc2c723c */ /* 0x050ff0000004182c */
[C---:B------:R-:W-:Y:S08]  /*bfa0*/  HMMA.16816.F32.BF16 R48, R188.reuse, R186, R48 ;  /* 0x000000babc30723c */ /* 0x040ff00000041830 */
[C---:B-----5:R-:W-:Y:S08]  /*bfb0*/  HMMA.16816.F32.BF16 R52, R188.reuse, R192, R52 ;  /* 0x000000c0bc34723c */ /* 0x060ff00000041834 */
        /* <DEDUP_REMOVED lines=66> */
[----:B------:R-:W-:Y:S01]  /*c3e0*/  LOP3.LUT R0, RZ, R2, RZ, 0x33, !PT ;  /* 0x00000002ff007212 */ /* 0x000fe200078e33ff */
[----:B------:R-:W2:Y:S06]  /*c3f0*/  LD.E.64 R172, desc[UR4][R168.64+0x38] ;  /* 0x00003804a8ac7980 */ /* 0x000eac000c101b00 */
[----:B------:R-:W-:Y:S02]  /*c400*/  @P5 IADD3 R3, PT, PT, R3, 0x1, RZ ;  /* 0x0000000103035810 */ /* 0x000fe40007ffe0ff */
[----:B------:R-:W-:Y:S02]  /*c410*/  ISETP.GE.AND P5, PT, R176, RZ, PT ;  /* 0x000000ffb000720c */ /* 0x000fe40003fa6270 */
[----:B------:R-:W-:Y:S01]  /*c420*/  @P6 VIADD R149, R149, 0x1 ;  /* 0x0000000195956836 */ /* 0x000fe20000000000 */
[----:B------:R-:W-:Y:S01]  /*c430*/  ISETP.NE.AND P6, PT, R2, RZ, PT ;  /* 0x000000ff0200720c */ /* 0x000fe20003fc5270 */
[----:B------:R-:W-:Y:S05]  /*c440*/  @!P0 IMAD.MOV R3, RZ, RZ, -R3 ;  /* 0x000000ffff038224 */ /* 0x000fea00078e0a03 */
[C---:B------:R-:W-:Y:S04]  /*c450*/  SEL R3, R0.reuse, R3, !P6 ;  /* 0x0000000300037207 */ /* 0x040fe80007000000 */
[----:B------:R-:W-:Y:S02]  /*c460*/  @!P5 IADD3 R149, PT, PT, -R149, RZ, RZ ;  /* 0x000000ff9595d210 */ /* 0x000fe40007ffe1ff */
[CC--:B------:R-:W-:Y:S02]  /*c470*/  LEA R176, P5, R3.reuse, R238.reuse, 0x2 ;  /* 0x000000ee03b07211 */ /* 0x0c0fe400078a10ff */
[----:B------:R-:W-:Y:S02]  /*c480*/  SEL R149, R0, R149, !P6 ;  /* 0x0000009500957207 */ /* 0x000fe40007000000 */
[----:B------:R-:W-:Y:S02]  /*c490*/  LEA.HI.X.SX32 R177, R3, R239, 0x2, P5 ;  /* 0x000000ef03b17211 */ /* 0x000fe400028f16ff */
[C---:B------:R-:W-:Y:S01]  /*c4a0*/  LEA R174, P0, R149.reuse, R238, 0x2 ;  /* 0x000000ee95ae7211 */ /* 0x040fe200078010ff */
[C---:B------:R-:W-:Y:S03]  /*c4b0*/  IMAD.IADD R3, R149.reuse, 0x1, -R3 ;  /* 0x0000000195037824 */ /* 0x040fe600078e0a03 */
[----:B------:R-:W3:Y:S01]  /*c4c0*/  LD.E R177, desc[UR4][R176.64] ;  /* 0x00000004b0b17980 */ /* 0x000ee2000c101900 */
[----:B------:R-:W-:Y:S01]  /*c4d0*/  IMAD R2, R2, R3, -0x100 ;  /* 0xffffff0002027424 */ /* 0x000fe200078e0203 */
[----:B------:R-:W-:Y:S04]  /*c4e0*/  LEA.HI.X.SX32 R175, R149, R239, 0x2, P0 ;  /* 0x000000ef95af7211 */ /* 0x000fe800000f16ff */
        /* <DEDUP_REMOVED lines=15> */
.L_x_1545:
[----:B------:R-:W-:Y:S05]  /*c5e0*/  BSYNC.RECONVERGENT B0 ;  /* 0x0000000000007941 */ /* 0x000fea0003800200 */
.L_x_1544:
        /* <DEDUP_REMOVED lines=11> */
[----:B------:R-:W-:Y:S01]  /*c6a0*/  @!P1 IMAD R174, R235, 0xa0, RZ ;  /* 0x000000a0ebae9824 */ /* 0x000fe200078e02ff */
[-C--:B------:R-:W-:Y:S01]  /*c6b0*/  @!P1 MOV R182, R2.reuse ;  /* 0x0000000200b69202 */ /* 0x080fe20000000f00 */
[----:B------:R2:W-:Y:S01]  /*c6c0*/  @P3 STS.128 [R150+0x2000], RZ ;  /* 0x002000ff96003388 */ /* 0x0005e20000000c00 */
[CC--:B------:R-:W-:Y:S01]  /*c6d0*/  @!P1 LEA R192, P3, R234.reuse, R2.reuse, 0x6 ;  /* 0x00000002eac09211 */ /* 0x0c0fe200078630ff */
[C-C-:B------:R-:W-:Y:S01]  /*c6e0*/  @!P1 IMAD.WIDE.U32 R176, R234.reuse, 0x180, R2.reuse ;  /* 0x00000180eab09825 */ /* 0x140fe200078e0002 */
[-C--:B------:R-:W-:Y:S01]  /*c6f0*/  @!P1 MOV R180, R2.reuse ;  /* 0x0000000200b49202 */ /* 0x080fe20000000f00 */
[----:B------:R2:W-:Y:S01]  /*c700*/  @P1 STS.128 [R150+0x2800], RZ ;  /* 0x002800ff96001388 */ /* 0x0005e20000000c00 */
[----:B------:R-:W-:Y:S01]  /*c710*/  @!P1 MOV R181, R3 ;  /* 0x0000000300b59202 */ /* 0x000fe20000000f00 */
[C---:B------:R-:W-:Y:S01]  /*c720*/  @!P1 IMAD.WIDE.U32 R190, R234.reuse, 0x60, R2 ;  /* 0x00000060eabe9825 */ /* 0x040fe200078e0002 */
[----:B------:R-:W-:Y:S01]  /*c730*/  @!P1 IADD3 R177, PT, PT, R193, R177, RZ ;  /* 0x000000b1c1b19210 */ /* 0x000fe20007ffe0ff */
[----:B------:R-:W-:Y:S01]  /*c740*/  @!PT LDS RZ, [RZ] ;  /* 0x00000000fffff984 */ /* 0x000fe20000000800 */
[----:B------:R-:W-:Y:S01]  /*c750*/  @!PT LDS RZ, [RZ] ;  /* 0x00000000fffff984 */ /* 0x000fe20000000800 */
[----:B------:R-:W-:Y:S01]  /*c760*/  @!PT LDS RZ, [RZ] ;  /* 0x00000000fffff984 */ /* 0x000fe20000000800 */
[----:B------:R-:W-:Y:S01]  /*c770*/  @!P1 LDGSTS.E.BYPASS.LTC128B.128 [R150+0x2800], desc[UR4][R2.64] ;  /* 0x0280000002969fae */ /* 0x000fe2000b981a04 */
[CC--:B------:R-:W-:Y:S01]  /*c780*/  @!P1 LEA.HI.X R193, R234.reuse, R3.reuse, R235, 0x6, P3 ;  /* 0x00000003eac19211 */ /* 0x0c0fe200018f34eb */
[----:B------:R-:W-:Y:S01]  /*c790*/  @!P1 IMAD.WIDE.U32 R180, R234, 0x140, R180 ;  /* 0x00000140eab49825 */ /* 0x000fe200078e00b4 */
[-C--:B------:R-:W-:Y:S01]  /*c7a0*/  @!P1 MOV R186, R2.reuse ;  /* 0x0000000200ba9202 */ /* 0x080fe20000000f00 */
[----:B------:R2:W-:Y:S01]  /*c7b0*/  @P1 STS.128 [R150+0x3000], RZ ;  /* 0x003000ff96001388 */ /* 0x0005e20000000c00 */
[-C--:B------:R-:W-:Y:S01]  /*c7c0*/  @!P1 MOV R187, R3.reuse ;  /* 0x0000000300bb9202 */ /* 0x080fe20000000f00 */
[----:B------:R-:W-:Y:S01]  /*c7d0*/  @!P1 IMAD.MOV.U32 R183, RZ, RZ, R3 ;  /* 0x000000ffffb79224 */ /* 0x000fe200078e0003 */
[-C--:B------:R-:W-:Y:S01]  /*c7e0*/  @!P1 MOV R185, R3.reuse ;  /* 0x0000000300b99202 */ /* 0x080fe20000000f00 */
[----:B------:R-:W-:Y:S02]  /*c7f0*/  @!P1 IMAD.IADD R191, R0, 0x1, R191 ;  /* 0x0000000100bf9824 */ /* 0x000fe400078e02bf */
[C---:B------:R-:W-:Y:S04]  /*c800*/  @!P1 IMAD.WIDE.U32 R182, R234.reuse, 0x120, R182 ;  /* 0x00000120eab69825 */ /* 0x040fe800078e00b6 */
[C---:B------:R-:W-:Y:S01]  /*c810*/  @!P1 IMAD.WIDE.U32 R188, R234.reuse, 0xa0, R2 ;  /* 0x000000a0eabc9825 */ /* 0x040fe200078e0002 */
[-C--:B-1----:R-:W-:Y:S03]  /*c820*/  @!P1 LEA R172, P0, R234, R2.reuse, 0x5 ;  /* 0x00000002eaac9211 */ /* 0x082fe600078028ff */
[----:B------:R-:W-:Y:S01]  /*c830*/  @!P1 IMAD.IADD R189, R174, 0x1, R189 ;  /* 0x00000001aebd9824 */ /* 0x000fe200078e02bd */
[C---:B------:R-:W-:Y:S01]  /*c840*/  @!P1 LEA.HI.X R173, R234.reuse, R3, R235, 0x5, P0 ;  /* 0x00000003eaad9211 */ /* 0x040fe200000f2ceb */
[C---:B------:R-:W-:Y:S01]  /*c850*/  @!P1 IMAD.WIDE.U32 R186, R234.reuse, 0xc0, R186 ;  /* 0x000000c0eaba9825 */ /* 0x040fe200078e00ba */
[-C--:B------:R-:W-:Y:S03]  /*c860*/  @!P1 MOV R174, R2.reuse ;  /* 0x0000000200ae9202 */ /* 0x080fe60000000f00 */
[----:B------:R-:W-:Y:S01]  /*c870*/  @!PT LDS RZ, [RZ] ;  /* 0x00000000fffff984 */ /* 0x000fe20000000800 */
[----:B------:R-:W-:Y:S01]  /*c880*/  @!PT LDS RZ, [RZ] ;  /* 0x00000000fffff984 */ /* 0x000fe20000000800 */
[----:B------:R-:W-:Y:S01]  /*c890*/  @!PT LDS RZ, [RZ] ;  /* 0x00000000fffff984 */ /* 0x000fe20000000800 */
[----:B------:R1:W-:Y:S01]  /*c8a0*/  @!P1 LDGSTS.E.BYPASS.LTC128B.128 [R150+0x3000], desc[UR4][R172.64] ;  /* 0x03000000ac969fae */ /* 0x0003e2000b981a04 */
[----:B------:R-:W-:Y:S03]  /*c8b0*/  @!P1 IMAD.WIDE.U32 R178, R234, 0x160, R2 ;  /* 0x00000160eab29825 */ /* 0x000fe600078e0002 */
[----:B------:R2:W-:Y:S01]  /*c8c0*/  @P1 STS.128 [R150+0x3800], RZ ;  /* 0x003800ff96001388 */ /* 0x0005e20000000c00 */
[C---:B------:R-:W-:Y:S02]  /*c8d0*/  @!P1 IMAD R0, R235.reuse, 0xc0, RZ ;  /* 0x000000c0eb009824 */ /* 0x040fe400078e02ff */
[----:B------:R-:W-:Y:S01]  /*c8e0*/  @!P1 IMAD.MOV.U32 R184, RZ, RZ, R2 ;  /* 0x000000ffffb89224 */ /* 0x000fe200078e0002 */
[----:B------:R-:W-:Y:S01]  /*c8f0*/  @!PT LDS RZ, [RZ] ;  /* 0x00000000fffff984 */ /* 0x000fe20000000800 */
[----:B------:R-:W-:Y:S01]  /*c900*/  @!PT LDS RZ, [RZ] ;  /* 0x00000000fffff984 */ /* 0x000fe20000000800 */
[----:B------:R-:W-:Y:S01]  /*c910*/  @!PT LDS RZ, [RZ] ;  /* 0x00000000fffff984 */ /* 0x000fe20000000800 */
[----:B------:R2:W-:Y:S01]  /*c920*/  @!P1 LDGSTS.E.BYPASS.LTC128B.128 [R150+0x3800], desc[UR4][R192.64] ;  /* 0x03800000c0969fae */ /* 0x0005e2000b981a04 */
[----:B------:R-:W-:Y:S01]  /*c930*/  @!P1 IMAD R149, R235, 0xe0, RZ ;  /* 0x000000e0eb959824 */ /* 0x000fe200078e02ff */
[----:B------:R-:W-:Y:S01]  /*c940*/  @!P1 IADD3 R187, PT, PT, R0, R187, RZ ;  /* 0x000000bb00bb9210 */ /* 0x000fe20007ffe0ff */
[C---:B------:R-:W-:Y:S01]  /*c950*/  @!P1 IMAD.WIDE.U32 R184, R234.reuse, 0xe0, R184 ;  /* 0x000000e0eab89825 */ /* 0x040fe200078e00b8 */
[----:B------:R2:W-:Y:S03]  /*c960*/  @P1 STS.128 [R150+0x4000], RZ ;  /* 0x004000ff96001388 */ /* 0x0005e60000000c00 */
[----:B------:R-:W-:Y:S01]  /*c970*/  @!P1 IMAD.MOV.U32 R175, RZ, RZ, R3 ;  /* 0x000000ffffaf9224 */ /* 0x000fe200078e0003 */
[----:B------:R-:W-:Y:S01]  /*c980*/  @!PT LDS RZ, [RZ] ;  /* 0x00000000fffff984 */ /* 0x000fe20000000800 */
[----:B------:R-:W-:Y:S01]  /*c990*/  @!PT LDS RZ, [RZ] ;  /* 0x00000000fffff984 */ /* 0x000fe20000000800 */
[----:B------:R-:W-:Y:S01]  /*c9a0*/  @!PT LDS RZ, [RZ] ;  /* 0x00000000fffff984 */ /* 0x000fe20000000800 */
[----:B------:R2:W-:Y:S01]  /*c9b0*/  @!P1 LDGSTS.E.BYPASS.LTC128B.128 [R150+0x4000], desc[UR4][R190.64] ;  /* 0x04000000be969fae */ /* 0x0005e2000b981a04 */
[----:B------:R-:W-:Y:S01]  /*c9c0*/  @!P1 IADD3 R185, PT, PT, R149, R185, RZ ;  /* 0x000000b995b99210 */ /* 0x000fe20007ffe0ff */
[C---:B------:R-:W-:Y:S02]  /*c9d0*/  @!P1 IMAD R0, R235.reuse, 0x160, RZ ;  /* 0x00000160eb009824 */ /* 0x040fe400078e02ff */
[----:B------:R2:W-:Y:S01]  /*c9e0*/  @P1 STS.128 [R150+0x4800], RZ ;  /* 0x004800ff96001388 */ /* 0x0005e20000000c00 */
[----:B------:R-:W-:Y:S03]  /*c9f0*/  @!P1 IMAD.WIDE.U32 R174, R234, 0x1a0, R174 ;  /* 0x000001a0eaae9825 */ /* 0x000fe600078e00ae */
[----:B------:R-:W-:Y:S01]  /*ca00*/  @!P1 IADD3 R179, PT, PT, R0, R179, RZ ;  /* 0x000000b300b39210 */ /* 0x000fe20007ffe0ff */
[C---:B------:R-:W-:Y:S02]  /*ca10*/  @!P1 IMAD R149, R235.reuse, 0x1a0, RZ ;  /* 0x000001a0eb959824 */ /* 0x040fe400078e02ff */
[C---:B-1----:R-:W-:Y:S02]  /*ca20*/  @!P1 IMAD R172, R235.reuse, 0x120, RZ ;  /* 0x00000120ebac9824 */ /* 0x042fe400078e02ff */
[----:B------:R-:W-:Y:S01]  /*ca30*/  @!P1 IMAD R173, R235, 0x140, RZ ;  /* 0x00000140ebad9824 */ /* 0x000fe200078e02ff */
[----:B------:R-:W-:Y:S01]  /*ca40*/  @!P1 IADD3 R175, PT, PT, R149, R175, RZ ;  /* 0x000000af95af9210 */ /* 0x000fe20007ffe0ff */
[----:B------:R-:W-:Y:S01]  /*ca50*/  @!P1 IMAD.IADD R183, R172, 0x1, R183 ;  /* 0x00000001acb79824 */ /* 0x000fe200078e02b7 */
[-C--:B------:R-:W-:Y:S02]  /*ca60*/  @!P1 MOV R172, R2.reuse ;  /* 0x0000000200ac9202 */ /* 0x080fe40000000f00 */
[----:B------:R-:W-:Y:S01]  /*ca70*/  @!P1 IADD3 R181, PT, PT, R173, R181, RZ ;  /* 0x000000b5adb59210 */ /* 0x000fe20007ffe0ff */
[----:B------:R-:W-:Y:S02]  /*ca80*/  @!P1 IMAD.MOV.U32 R173, RZ, RZ, R3 ;  /* 0x000000ffffad9224 */ /* 0x000fe400078e0003 */
[----:B------:R-:W-:Y:S05]  /*ca90*/  @!P1 IMAD.WIDE.U32 R172, R234, 0x1c0, R172 ;  /* 0x000001c0eaac9825 */ /* 0x000fea00078e00ac */
[----:B------:R-:W-:Y:S02]  /*caa0*/  @!P1 IADD3 R173, PT, PT, R194, R173, RZ ;  /* 0x000000adc2ad9210 */ /* 0x000fe40007ffe0ff */
[CC--:B------:R-:W-:Y:S04]  /*cab0*/  @!P1 LEA R194, P0, R234.reuse, R2.reuse, 0x7 ;  /* 0x00000002eac29211 */ /* 0x0c0fe800078038ff */
        /* <DEDUP_REMOVED lines=58> */
.L_x_1543:
[----:B------:R-:W-:Y:S05]  /*ce60*/  BSYNC.RECONVERGENT B1 ;  /* 0x0000000000017941 */ /* 0x000fea0003800200 */
.L_x_1542:
        /* <DEDUP_REMOVED lines=98> */
[----:B------:R-:W-:Y:S01]  /*d490*/  LEA R171, R2, R228, 0x1 ;  /* 0x000000e402ab7211 */ /* 0x000fe200078e08ff */
        /* <DEDUP_REMOVED lines=157> */
[----:B---3--:R-:W-:Y:S01]  /*de70*/  FFMA.FTZ R20, R27, R3, -R182 ;  /* 0x000000031b147223 */ /* 0x008fe200000108b6 */
        /* <DEDUP_REMOVED lines=65> */
[----:B------:R-:W-:Y:S07]  /*e290*/  ISETP.GT.AND P0, PT, R245, R250, PT ;  /* 0x000000faf500720c */ /* 0x000fee0003f04270 */
[----:B------:R-:W-:Y:S01]  /*e2a0*/  MUFU.EX2 R173, R28 ;  /* 0x0000001c00ad7308 */ /* 0x000fe20000000800 */
[----:B---3--:R-:W-:Y:S09]  /*e2b0*/  F2FP.BF16.F32.PACK_AB R21, R179, R183 ;  /* 0x000000b7b315723e */ /* 0x008ff200000010ff */
        /* <DEDUP_REMOVED lines=138> */
[----:B------:R-:W4:Y:S01]  /*eb60*/  MUFU.EX2 R84, R84 ;  /* 0x0000005400547308 */ /* 0x000f220000000800 */
[C---:B---3--:R-:W-:Y:S09]  /*eb70*/  HMMA.16816.F32.BF16 R140, R20.reuse, R32, R140 ;  /* 0x00000020148c723c */ /* 0x048ff2000004188c */
[----:B------:R-:W-:Y:S01]  /*eb80*/  MUFU.EX2 R86, R86 ;  /* 0x0000005600567308 */ /* 0x000fe20000000800 */
[C---:B------:R-:W-:Y:S01]  /*eb90*/  HMMA.16816.F32.BF16 R12, R20.reuse, R34, R12 ;  /* 0x00000022140c723c */ /* 0x040fe2000004180c */
[----:B------:R-:W3:Y:S08]  /*eba0*/  LDSM.16.MT88.4 R32, [R2+0x4000] ;  /* 0x004000000220783b */ /* 0x000ef00000004200 */
[----:B------:R-:W3:Y:S01]  /*ebb0*/  MUFU.EX2 R87, R87 ;  /* 0x0000005700577308 */ /* 0x000ee20000000800 */
        /* <DEDUP_REMOVED lines=126> */
[----:B------:R-:W5:Y:S01]  /*f3a0*/  MUFU.EX2 R180, R180 ;  /* 0x000000b400b47308 */ /* 0x000f620000000800 */
        /* <DEDUP_REMOVED lines=10> */
[----:B------:R-:W2:Y:S01]  /*f450*/  MUFU.EX2 R182, R182 ;  /* 0x000000b600b67308 */ /* 0x000ea20000000800 */
[----:B------:R-:W-:Y:S01]  /*f460*/  FADD.FTZ R28, R178, R28 ;  /* 0x0000001cb21c7221 */ /* 0x000fe20000010000 */
[C---:B---3--:R-:W-:Y:S03]  /*f470*/  HMMA.16816.F32.BF16 R140, R20.reuse, R32, R140 ;  /* 0x00000020148c723c */ /* 0x048fe6000004188c */
[----:B------:R-:W-:Y:S01]  /*f480*/  FADD.FTZ R0, R183, R0 ;  /* 0x00000000b7007221 */ /* 0x000fe20000010000 */
[----:B------:R-:W-:Y:S03]  /*f490*/  FADD.FTZ R28, R173, R28 ;  /* 0x0000001cad1c7221 */ /* 0x000fe60000010000 */
[----:B------:R-:W-:Y:S01]  /*f4a0*/  FADD.FTZ R0, R179, R0 ;  /* 0x00000000b3007221 */ /* 0x000fe20000010000 */
[C---:B------:R-:W-:Y:S03]  /*f4b0*/  HMMA.16816.F32.BF16 R12, R20.reuse, R34, R12 ;  /* 0x00000022140c723c */ /* 0x040fe6000004180c */
[----:B------:R-:W-:Y:S01]  /*f4c0*/  FADD.FTZ R32, R174, R28 ;  /* 0x0000001cae207221 */ /* 0x000fe20000010000 */
[----:B------:R-:W-:Y:S01]  /*f4d0*/  FADD.FTZ R0, R177, R0 ;  /* 0x00000000b1007221 */ /* 0x000fe20000010000 */
[----:B------:R-:W3:Y:S02]  /*f4e0*/  LDSM.16.MT88.4 R28, [R151+0x10800] ;  /* 0x01080000971c783b */ /* 0x000ee40000004200 */
[----:B------:R-:W-:Y:S01]  /*f4f0*/  FADD.FTZ R32, R172, R32 ;  /* 0x00000020ac207221 */ /* 0x000fe20000010000 */
[C---:B-1----:R-:W-:Y:S03]  /*f500*/  HMMA.16816.F32.BF16 R144, R20.reuse, R36, R144 ;  /* 0x000000241490723c */ /* 0x042fe60000041890 */
[----:B------:R-:W-:Y:S01]  /*f510*/  FADD.FTZ R0, R176, R0 ;  /* 0x00000000b0007221 */ /* 0x000fe20000010000 */
[----:B------:R-:W-:Y:S01]  /*f520*/  FADD.FTZ R36, R165, R32 ;  /* 0x00000020a5247221 */ /* 0x000fe20000010000 */
[----:B----4-:R-:W-:Y:S01]  /*f530*/  F2FP.BF16.F32.PACK_AB R165, R127, R126 ;  /* 0x0000007e7fa5723e */ /* 0x010fe200000010ff */
[----:B------:R-:W1:Y:S01]  /*f540*/  LDSM.16.MT88.4 R32, [R2+0x6800] ;  /* 0x006800000220783b */ /* 0x000e620000004200 */
[----:B------:R-:W-:Y:S01]  /*f550*/  FADD.FTZ R0, R167, R0 ;  /* 0x00000000a7007221 */ /* 0x000fe20000010000 */
[----:B------:R-:W-:Y:S03]  /*f560*/  HMMA.16816.F32.BF16 R16, R20, R38, R16 ;  /* 0x000000261410723c */ /* 0x000fe60000041810 */
[----:B------:R-:W-:Y:S01]  /*f570*/  FADD.FTZ R0, R166, R0 ;  /* 0x00000000a6007221 */ /* 0x000fe20000010000 */
[----:B------:R-:W-:Y:S01]  /*f580*/  F2FP.BF16.F32.PACK_AB R20, R109, R108 ;  /* 0x0000006c6d14723e */ /* 0x000fe200000010ff */
[----:B------:R-:W-:Y:S01]  /*f590*/  FADD.FTZ R36, R159, R36 ;  /* 0x000000249f247221 */ /* 0x000fe20000010000 */
[----:B------:R-:W-:Y:S01]  /*f5a0*/  F2FP.BF16.F32.PACK_AB R21, R111, R110 ;  /* 0x0000006e6f15723e */ /* 0x000fe200000010ff */
[----:B------:R-:W-:Y:S01]  /*f5b0*/  FADD.FTZ R0, R164, R0 ;  /* 0x00000000a4007221 */ /* 0x000fe20000010000 */
[----:B------:R-:W-:Y:S01]  /*f5c0*/  F2FP.BF16.F32.PACK_AB R22, R113, R112 ;  /* 0x000000707116723e */ /* 0x000fe200000010ff */
[----:B------:R-:W-:Y:S01]  /*f5d0*/  FADD.FTZ R36, R160, R36 ;  /* 0x00000024a0247221 */ /* 0x000fe20000010000 */
[----:B------:R-:W-:Y:S01]  /*f5e0*/  F2FP.BF16.F32.PACK_AB R23, R115, R114 ;  /* 0x000000727317723e */ /* 0x000fe200000010ff */
[----:B------:R-:W-:Y:S01]  /*f5f0*/  FADD.FTZ R0, R158, R0 ;  /* 0x000000009e007221 */ /* 0x000fe20000010000 */
[----:B------:R-:W-:Y:S01]  /*f600*/  LDSM.16.MT88.4 R160, [R2+0x7800] ;  /* 0x0078000002a0783b */ /* 0x000fe20000004200 */
[----:B------:R-:W-:Y:S02]  /*f610*/  F2FP.BF16.F32.PACK_AB R164, R125, R124 ;  /* 0x0000007c7da4723e */ /* 0x000fe400000010ff */
[----:B------:R-:W-:Y:S01]  /*f620*/  FADD.FTZ R0, R157, R0 ;  /* 0x000000009d007221 */ /* 0x000fe20000010000 */
[----:B-----5:R-:W-:Y:S01]  /*f630*/  F2FP.BF16.F32.PACK_AB R166, R180, R128 ;  /* 0x00000080b4a6723e */ /* 0x020fe200000010ff */
        /* <DEDUP_REMOVED lines=8> */
[----:B------:R-:W-:Y:S01]  /*f6c0*/  FADD.FTZ R24, R44, R24 ;  /* 0x000000182c187221 */ /* 0x000fe20000010000 */
[----:B------:R-:W-:Y:S02]  /*f6d0*/  LDSM.16.MT88.4 R156, [R171+0x11800] ;  /* 0x01180000ab9c783b */ /* 0x000fe40000004200 */
[----:B------:R-:W-:Y:S01]  /*f6e0*/  FADD.FTZ R0, R43, R0 ;  /* 0x000000002b007221 */ /* 0x000fe20000010000 */
[C---:B---3--:R-:W-:Y:S03]  /*f6f0*/  HMMA.16816.F32.BF16 R132, R20.reuse, R28, R132 ;  /* 0x0000001c1484723c */ /* 0x048fe60000041884 */
[----:B------:R-:W-:Y:S01]  /*f700*/  FADD.FTZ R24, R45, R24 ;  /* 0x000000182d187221 */ /* 0x000fe20000010000 */
[----:B------:R-:W-:Y:S03]  /*f710*/  FADD.FTZ R0, R46, R0 ;  /* 0x000000002e007221 */ /* 0x000fe60000010000 */
        /* <DEDUP_REMOVED lines=23> */
[----:B------:R-:W2:Y:S01]  /*f890*/  LDSM.16.MT88.4 R32, [R2+0x7000] ;  /* 0x007000000220783b */ /* 0x000ea20000004200 */
        /* <DEDUP_REMOVED lines=34> */
[----:B------:R-:W-:Y:S03]  /*fac0*/  FADD.FTZ R0, R87, R0 ;  /* 0x0000000057007221 */ /* 0x000fe60000010000 */
[----:B------:R-:W-:Y:S01]  /*fad0*/  FADD.FTZ R28, R85, R28 ;  /* 0x0000001c551c7221 */ /* 0x000fe20000010000 */
[C---:B---3--:R-:W-:Y:S03]  /*fae0*/  HMMA.16816.F32.BF16 R144, R20.reuse, R24, R144 ;  /* 0x000000181490723c */ /* 0x048fe60000041890 */
[----:B------:R-:W-:Y:S01]  /*faf0*/  FADD.FTZ R3, R90, R0 ;  /* 0x000000005a037221 */ /* 0x000fe20000010000 */
[----:B------:R-:W-:Y:S02]  /*fb00*/  FADD.FTZ R0, R88, R28 ;  /* 0x0000001c58007221 */ /* 0x000fe40000010000 */
[----:B------:R1:W2:Y:S01]  /*fb10*/  LDSM.16.MT88.4 R28, [R151+0x11800] ;  /* 0x01180000971c783b */ /* 0x0002a20000004200 */
        /* <DEDUP_REMOVED lines=11> */
[----:B------:R-:W-:Y:S01]  /*fbd0*/  FADD.FTZ R2, R96, R3 ;  /* 0x0000000360027221 */ /* 0x000fe20000010000 */
[----:B-1----:R-:W-:Y:S02]  /*fbe0*/  MOV R151, R150 ;  /* 0x0000009600977202 */ /* 0x002fe40000000f00 */
        /* <DEDUP_REMOVED lines=40> */
[----:B------:R-:W-:Y:S06]  /*fe70*/  @P0 BRA `(.L_x_1546) ;  /* 0xffffffa400740947 */ /* 0x000fec000383ffff */
.L_x_1539:
        /* <DEDUP_REMOVED lines=12> */
.L_x_1554:
[----:B------:R-:W3:Y:S01]  /*ff40*/  MUFU.RCP R0, R8 ;  /* 0x0000000800007308 */ /* 0x000ee20000001000 */
[----:B----4-:R-:W-:Y:S01]  /*ff50*/  FADD.FTZ R9, R2, R9 ;  /* 0x0000000902097221 */ /* 0x010fe20000010000 */
[C---:B------:R-:W-:Y:S01]  /*ff60*/  SHF.L.U32 R12, R232.reuse, 0x4, RZ ;  /* 0x00000004e80c7819 */ /* 0x040fe200000006ff */
[----:B------:R-:W-:Y:S05]  /*ff70*/  WARPSYNC.ALL ;  /* 0x0000000000007948 */ /* 0x000fea0003800000 */
[----:B------:R-:W2:Y:S01]  /*ff80*/  MUFU.RCP R4, R9 ;  /* 0x0000000900047308 */ /* 0x000ea20000001000 */
[----:B------:R-:W-:Y:S01]  /*ff90*/  BAR.SYNC.DEFER_BLOCKING 0x0 ;  /* 0x0000000000007b1d */ /* 0x000fe20000010000 */
[----:B------:R-:W-:-:S02]  /*ffa0*/  SHF.L.U32 R3, R232, 0x1, RZ ;  /* 0x00000001e8037819 */ /* 0x000fc400000006ff */
[----:B------:R-:W-:Y:S02]  /*ffb0*/  LOP3.LUT R5, R12, 0x1c0, RZ, 0xc0, !PT ;  /* 0x000001c00c057812 */ /* 0x000fe400078ec0ff */
[----:B------:R-:W-:Y:S02]  /*ffc0*/  FSETP.NE.FTZ.AND P1, PT, R8, RZ, PT ;  /* 0x000000ff0800720b */ /* 0x000fe40003f35000 */
[----:B------:R-:W-:Y:S01]  /*ffd0*/  FSETP.NE.FTZ.AND P0, PT, R9, RZ, PT ;  /* 0x000000ff0900720b */ /* 0x000fe20003f15000 */
[----:B------:R-:W4:Y:S01]  /*ffe0*/  LDL.LU R13, [R1] ;  /* 0x00000000010d7983 */ /* 0x000f220000300800 */
[--C-:B------:R-:W-:Y:S02]  /*fff0*/  LOP3.LUT R230, R230, 0x6, R3.reuse, 0xf8, !PT ;  /* 0x00000006e6e67812 */ /* 0x100fe400078ef803 */
[----:B------:R-:W-:Y:S02]  /*10000*/  LOP3.LUT R3, R5, 0x38, R3, 0xf8, !PT ;  /* 0x0000003805037812 */ /* 0x000fe400078ef803 */
[----:B---3--:R-:W-:-:S02]  /*10010*/  FSEL R2, R0, 1, P1 ;  /* 0x3f80000000027808 */ /* 0x008fc40000800000 */
[----:B------:R-:W-:Y:S02]  /*10020*/  R2P PR, R232, 0x18 ;  /* 0x00000018e8007804 */ /* 0x000fe40000000000 */
[----:B------:R-:W-:Y:S01]  /*10030*/  LOP3.LUT R3, R230, R3, RZ, 0xfc, !PT ;  /* 0x00000003e6037212 */ /* 0x000fe200078efcff */
        /* <DEDUP_REMOVED lines=16> */
[----:B--2---:R-:W-:-:S02]  /*10140*/  FSEL R0, R4, 1, P0 ;  /* 0x3f80000004007808 */ /* 0x004fc40000000000 */
[----:B------:R-:W-:Y:S02]  /*10150*/  LEA R2, R3, R228, 0x2 ;  /* 0x000000e403027211 */ /* 0x000fe400078e10ff */
[----:B------:R-:W-:Y:S01]  /*10160*/  SEL R5, R6, 0xffffffc0, !P3 ;  /* 0xffffffc006057807 */ /* 0x000fe20005800000 */
[C---:B------:R-:W-:Y:S01]  /*10170*/  FMUL.FTZ R154, R0.reuse, R154 ;  /* 0x0000009a009a7220 */ /* 0x040fe20000410000 */
[----:B------:R-:W-:Y:S01]  /*10180*/  SEL R7, R7, 0xffffffe0, !P2 ;  /* 0xffffffe007077807 */ /* 0x000fe20005000000 */
[C---:B------:R-:W-:Y:S01]  /*10190*/  FMUL.FTZ R155, R0.reuse, R155 ;  /* 0x0000009b009b7220 */ /* 0x040fe20000410000 */
[----:B------:R-:W-:Y:S01]  /*101a0*/  IADD3 R3, PT, PT, R5, R2, RZ ;  /* 0x0000000205037210 */ /* 0x000fe20007ffe0ff */
        /* <DEDUP_REMOVED lines=14> */
[----:B------:R-:W-:Y:S01]  /*10290*/  IADD3 R4, PT, PT, R7, R2, RZ ;  /* 0x0000000207047210 */ /* 0x000fe20007ffe0ff */
[----:B------:R-:W-:Y:S01]  /*102a0*/  STS.64 [R2], R152 ;  /* 0x0000009802007388 */ /* 0x000fe20000000a00 */
[----:B------:R-:W-:-:S02]  /*102b0*/  IADD3 R0, PT, PT, R2, 0x80, RZ ;  /* 0x0000008002007810 */ /* 0x000fc40007ffe0ff */
[----:B------:R-:W-:Y:S01]  /*102c0*/  @P4 IADD3 R0, PT, PT, R2, -0x80, RZ ;  /* 0xffffff8002004810 */ /* 0x000fe20007ffe0ff */
[----:B------:R2:W-:Y:S01]  /*102d0*/  STS.64 [R2+0x800], R154 ;  /* 0x0008009a02007388 */ /* 0x0005e20000000a00 */
[----:B------:R-:W-:-:S03]  /*102e0*/  IADD3 R6, PT, PT, R7, R3, RZ ;  /* 0x0000000307067210 */ /* 0x000fc60007ffe0ff */
[----:B------:R-:W-:Y:S04]  /*102f0*/  STS.64 [R4], R156 ;  /* 0x0000009c04007388 */ /* 0x000fe80000000a00 */
[----:B------:R-:W-:Y:S04]  /*10300*/  STS.64 [R4+0x800], R158 ;  /* 0x0008009e04007388 */ /* 0x000fe80000000a00 */
[----:B------:R-:W-:Y:S04]  /*10310*/  STS.64 [R3], R132 ;  /* 0x0000008403007388 */ /* 0x000fe80000000a00 */
[----:B------:R3:W-:Y:S04]  /*10320*/  STS.64 [R3+0x800], R134 ;  /* 0x0008008603007388 */ /* 0x0007e80000000a00 */
[----:B------:R-:W-:Y:S04]  /*10330*/  STS.64 [R6], R136 ;  /* 0x0000008806007388 */ /* 0x000fe80000000a00 */
[----:B------:R-:W-:Y:S01]  /*10340*/  STS.64 [R6+0x800], R138 ;  /* 0x0008008a06007388 */ /* 0x000fe20000000a00 */
[----:B--2---:R-:W-:-:S03]  /*10350*/  IADD3 R2, PT, PT, R5, R0, RZ ;  /* 0x0000000005027210 */ /* 0x004fc60007ffe0ff */
[----:B------:R-:W-:Y:S04]  /*10360*/  STS.64 [R0], R140 ;  /* 0x0000008c00007388 */ /* 0x000fe80000000a00 */
[----:B------:R2:W-:Y:S01]  /*10370*/  STS.64 [R0+0x800], R142 ;  /* 0x0008008e00007388 */ /* 0x0005e20000000a00 */
[----:B---3--:R-:W-:-:S05]  /*10380*/  IADD3 R3, PT, PT, R7, R0, RZ ;  /* 0x0000000007037210 */ /* 0x008fca0007ffe0ff */
[----:B------:R-:W-:Y:S04]  /*10390*/  STS.64 [R3], R160 ;  /* 0x000000a003007388 */ /* 0x000fe80000000a00 */
[----:B------:R3:W-:Y:S04]  /*103a0*/  STS.64 [R3+0x800], R162 ;  /* 0x000800a203007388 */ /* 0x0007e80000000a00 */
[----:B------:R-:W-:Y:S01]  /*103b0*/  STS.64 [R2], R144 ;  /* 0x0000009002007388 */ /* 0x000fe20000000a00 */
[----:B--2---:R-:W-:-:S03]  /*103c0*/  IADD3 R0, PT, PT, R7, R2, RZ ;  /* 0x0000000207007210 */ /* 0x004fc60007ffe0ff */
[----:B------:R2:W-:Y:S04]  /*103d0*/  STS.64 [R2+0x800], R146 ;  /* 0x0008009202007388 */ /* 0x0005e80000000a00 */
[----:B------:R-:W-:Y:S04]  /*103e0*/  STS.64 [R0], R164 ;  /* 0x000000a400007388 */ /* 0x000fe80000000a00 */
[----:B------:R1:W-:Y:S04]  /*103f0*/  STS.64 [R0+0x800], R166 ;  /* 0x000800a600007388 */ /* 0x0003e80000000a00 */
[----:B------:R-:W4:Y:S04]  /*10400*/  LD.E.64 R4, desc[UR4][R168.64+0xb0] ;  /* 0x0000b004a8047980 */ /* 0x000f28000c101b00 */
[----:B------:R-:W4:Y:S01]  /*10410*/  LD.E R6, desc[UR4][R168.64+0x60] ;  /* 0x00006004a8067980 */ /* 0x000f22000c101900 */
[----:B------:R-:W-:Y:S01]  /*10420*/  SHF.L.U32 R11, R232, 0x2, RZ ;  /* 0x00000002e80b7819 */ /* 0x000fe200000006ff */
[----:B---3--:R-:W3:Y:S01]  /*10430*/  @P1 MUFU.LG2 R3, R8 ;  /* 0x0000000800031308 */ /* 0x008ee20000000c00 */
[----:B------:R-:W3:Y:S01]  /*10440*/  S2R R14, SR_CTAID.X ;  /* 0x00000000000e7919 */ /* 0x000ee20000002500 */
[----:B------:R-:W-:-:S06]  /*10450*/  LOP3.LUT R7, R12, 0x10, RZ, 0xc0, !PT ;  /* 0x000000100c077812 */ /* 0x000fcc00078ec0ff */
[----:B--2---:R-:W2:Y:S01]  /*10460*/  @P0 MUFU.LG2 R2, R9 ;  /* 0x0000000900020308 */ /* 0x004ea20000000c00 */
[----:B-1----:R-:W-:Y:S01]  /*10470*/  LOP3.LUT R0, R11, 0x1f8, RZ, 0xc0, !PT ;  /* 0x000001f80b007812 */ /* 0x002fe200078ec0ff */
[----:B---3--:R-:W-:Y:S01]  /*10480*/  @P1 FMUL.FTZ R3, R3, 0.69314718246459960938 ;  /* 0x3f31721803031820 */ /* 0x008fe20000410000 */
[----:B------:R-:W-:Y:S02]  /*10490*/  SHF.R.U32.HI R8, RZ, 0x2, R232 ;  /* 0x00000002ff087819 */ /* 0x000fe400000116e8 */
[----:B------:R-:W-:Y:S02]  /*104a0*/  LOP3.LUT R0, R0, 0x38, R229, 0x78, !PT ;  /* 0x0000003800007812 */ /* 0x000fe400078e78e5 */
[----:B------:R-:W-:Y:S02]  /*104b0*/  LOP3.LUT R229, R229, 0x30, RZ, 0xc0, !PT ;  /* 0x00000030e5e57812 */ /* 0x000fe400078ec0ff */
[----:B------:R-:W-:Y:S01]  /*104c0*/  LEA R7, R0, R7, 0x2 ;  /* 0x0000000700077211 */ /* 0x000fe200078e10ff */
[----:B--2---:R-:W-:Y:S01]  /*104d0*/  @P0 FMUL.FTZ R2, R2, 0.69314718246459960938 ;  /* 0x3f31721802020820 */ /* 0x004fe20000410000 */
[----:B------:R-:W-:-:S02]  /*104e0*/  LOP3.LUT R229, R229, 0x7, R8, 0xf8, !PT ;  /* 0x00000007e5e57812 */ /* 0x000fc400078ef808 */
[----:B------:R-:W-:Y:S01]  /*104f0*/  MOV R9, 0xff800000 ;  /* 0xff80000000097802 */ /* 0x000fe20000000f00 */
[C---:B-----5:R-:W-:Y:S01]  /*10500*/  @P1 FFMA.FTZ R9, R10.reuse, R150, R3 ;  /* 0x000000960a091223 */ /* 0x060fe20000010003 */
[----:B------:R-:W-:Y:S01]  /*10510*/  MOV R8, 0xff800000 ;  /* 0xff80000000087802 */ /* 0x000fe20000000f00 */
[----:B------:R-:W-:Y:S01]  /*10520*/  @P0 FFMA.FTZ R8, R10, R149, R2 ;  /* 0x000000950a080223 */ /* 0x000fe20000010002 */
[----:B------:R-:W-:Y:S01]  /*10530*/  LOP3.LUT P0, RZ, R232, 0x3, RZ, 0xc0, !PT ;  /* 0x00000003e8ff7812 */ /* 0x000fe2000780c0ff */
[----:B------:R1:W5:Y:S01]  /*10540*/  LD.E R10, desc[UR4][R168.64+0xcc] ;  /* 0x0000cc04a80a7980 */ /* 0x000362000c101900 */
[----:B------:R-:W-:-:S03]  /*10550*/  SHF.L.U32 R12, R14, 0x6, RZ ;  /* 0x000000060e0c7819 */ /* 0x000fc600000006ff */
[----:B------:R1:W5:Y:S01]  /*10560*/  LD.E.64 R2, desc[UR4][R168.64+0xa8] ;  /* 0x0000a804a8027980 */ /* 0x000362000c101b00 */
[----:B------:R-:W-:Y:S01]  /*10570*/  BSSY.RECONVERGENT B0, `(.L_x_1548) ;  /* 0x0000019000007945 */ /* 0x000fe20003800200 */
[----:B----4-:R-:W-:-:S04]  /*10580*/  IMAD R0, R4, UR8, R251 ;  /* 0x0000000804007c24 */ /* 0x010fc8000f8e02fb */
[----:B------:R-:W-:Y:S01]  /*10590*/  IMAD R4, R0, R6, R13 ;  /* 0x0000000600047224 */ /* 0x000fe200078e020d */
[----:B------:R-:W-:Y:S02]  /*105a0*/  IADD3 R0, PT, PT, R228, R7, RZ ;  /* 0x00000007e4007210 */ /* 0x000fe40007ffe0ff */
[----:B------:R1:W5:Y:S01]  /*105b0*/  LD.E.64 R6, desc[UR4][R168.64+0x78] ;  /* 0x00007804a8067980 */ /* 0x000362000c101b00 */
[----:B------:R-:W-:Y:S01]  /*105c0*/  IMAD R4, R5, R4, R12 ;  /* 0x0000000405047224 */ /* 0x000fe200078e020c */
[----:B------:R-:W-:Y:S06]  /*105d0*/  BAR.SYNC.DEFER_BLOCKING 0x0 ;  /* 0x0000000000007b1d */ /* 0x000fec0000010000 */
[----:B------:R1:W2:Y:S04]  /*105e0*/  LDS.128 R40, [R0] ;  /* 0x0000000000287984 */ /* 0x0002a80000000c00 */
[----:B------:R1:W3:Y:S04]  /*105f0*/  LDS.128 R36, [R0+0x800] ;  /* 0x0008000000247984 */ /* 0x0002e80000000c00 */
[----:B------:R1:W4:Y:S04]  /*10600*/  LDS.128 R32, [R0+0x1000] ;  /* 0x0010000000207984 */ /* 0x0003280000000c00 */
[----:B------:R1:W1:Y:S04]  /*10610*/  LDS.128 R28, [R0+0x1800] ;  /* 0x00180000001c7984 */ /* 0x0002680000000c00 */
[----:B------:R1:W1:Y:S04]  /*10620*/  LDS.128 R24, [R0+0x2000] ;  /* 0x0020000000187984 */ /* 0x0002680000000c00 */
[----:B------:R1:W1:Y:S04]  /*10630*/  LDS.128 R20, [R0+0x2800] ;  /* 0x0028000000147984 */ /* 0x0002680000000c00 */
[----:B------:R1:W1:Y:S04]  /*10640*/  LDS.128 R16, [R0+0x3000] ;  /* 0x0030000000107984 */ /* 0x0002680000000c00 */
[----:B------:R1:W1:Y:S01]  /*10650*/  LDS.128 R12, [R0+0x3800] ;  /* 0x00380000000c7984 */ /* 0x0002620000000c00 */
[----:B------:R-:W-:Y:S05]  /*10660*/  @P0 BRA `(.L_x_1549) ;  /* 0x0000000000240947 */ /* 0x000fea0003800000 */
[C---:B------:R-:W-:Y:S01]  /*10670*/  VIADD R5, R229.reuse, 0x8 ;  /* 0x00000008e5057836 */ /* 0x040fe20000000000 */
[C---:B-1----:R-:W-:Y:S02]  /*10680*/  IADD3 R0, P0, PT, R4.reuse, R229, RZ ;  /* 0x000000e504007210 */ /* 0x042fe40007f1e0ff */
[-C--:B------:R-:W-:Y:S02]  /*10690*/  ISETP.GE.AND P2, PT, R229, R252.reuse, PT ;  /* 0x000000fce500720c */ /* 0x080fe40003f46270 */
[----:B------:R-:W-:Y:S02]  /*106a0*/  ISETP.GE.AND P1, PT, R5, R252, PT ;  /* 0x000000fc0500720c */ /* 0x000fe40003f26270 */
[----:B------:R-:W-:Y:S02]  /*106b0*/  LEA.HI.X.SX32 R5, R4, RZ, 0x1, P0 ;  /* 0x000000ff04057211 */ /* 0x000fe400000f0eff */
[----:B-----5:R-:W-:-:S04]  /*106c0*/  LEA R2, P0, R0, R2, 0x2 ;  /* 0x0000000200027211 */ /* 0x020fc800078010ff */
[----:B------:R-:W-:-:S05]  /*106d0*/  LEA.HI.X R3, R0, R3, R5, 0x2, P0 ;  /* 0x0000000300037211 */ /* 0x000fca00000f1405 */
[----:B------:R1:W-:Y:S04]  /*106e0*/  @!P2 ST.E desc[UR4][R2.64], R9 ;  /* 0x000000090200a985 */ /* 0x0003e8000c101904 */
[----:B------:R1:W-:Y:S02]  /*106f0*/  @!P1 ST.E desc[UR4][R2.64+0x20], R8 ;  /* 0x0000200802009985 */ /* 0x0003e4000c101904 */
.L_x_1549:
[----:B------:R-:W-:Y:S05]  /*10700*/  BSYNC.RECONVERGENT B0 ;  /* 0x0000000000007941 */ /* 0x000fea0003800200 */
.L_x_1548:
[----:B------:R-:W2:Y:S01]  /*10710*/  LD.E R5, desc[UR4][R168.64+0xc0] ;  /* 0x0000c004a8057980 */ /* 0x000ea2000c101900 */
[C---:B-1---5:R-:W-:Y:S01]  /*10720*/  LOP3.LUT R2, R11.reuse, 0xfc0, RZ, 0xc0, !PT ;  /* 0x00000fc00b027812 */ /* 0x062fe200078ec0ff */
[----:B------:R-:W-:Y:S01]  /*10730*/  IMAD R0, R4, R10, RZ ;  /* 0x0000000a04007224 */ /* 0x000fe200078e02ff */
[----:B------:R-:W-:Y:S02]  /*10740*/  SHF.R.U32.HI R232, RZ, 0x4, R232 ;  /* 0x00000004ffe87819 */ /* 0x000fe400000116e8 */
[----:B------:R-:W-:Y:S02]  /*10750*/  LOP3.LUT R2, R2, 0x3c, R11, 0xf8, !PT ;  /* 0x0000003c02027812 */ /* 0x000fe400078ef80b */
[----:B------:R-:W-:Y:S01]  /*10760*/  LOP3.LUT R11, R11, 0x3c, RZ, 0xc0, !PT ;  /* 0x0000003c0b0b7812 */ /* 0x000fe200078ec0ff */
[----:B------:R-:W-:Y:S01]  /*10770*/  VIADD R4, R232, 0x8 ;  /* 0x00000008e8047836 */ /* 0x000fe20000000000 */
[----:B------:R-:W-:Y:S02]  /*10780*/  IADD3 R3, P0, PT, R0, R2, RZ ;  /* 0x0000000200037210 */ /* 0x000fe40007f1e0ff */
[----:B------:R-:W-:-:S02]  /*10790*/  MOV R8, 0x1e0 ;  /* 0x000001e000087802 */ /* 0x000fc40000000f00 */
[----:B------:R-:W-:Y:S02]  /*107a0*/  LEA.HI.X.SX32 R0, R0, RZ, 0x1, P0 ;  /* 0x000000ff00007211 */ /* 0x000fe400000f0eff */
[----:B------:R-:W-:Y:S01]  /*107b0*/  LEA R2, P2, R3, R6, 0x2 ;  /* 0x0000000603027211 */ /* 0x000fe200078410ff */
[----:B------:R-:W-:-:S03]  /*107c0*/  VIADD R6, R232, 0x18 ;  /* 0x00000018e8067836 */ /* 0x000fc60000000000 */
[----:B------:R-:W-:Y:S01]  /*107d0*/  LEA.HI.X R3, R3, R7, R0, 0x2, P2 ;  /* 0x0000000703037211 */ /* 0x000fe200010f1400 */
[C---:B------:R-:W-:Y:S01]  /*107e0*/  VIADD R0, R232.reuse, 0x10 ;  /* 0x00000010e8007836 */ /* 0x040fe20000000000 */
[----:B--2---:R-:W-:Y:S01]  /*107f0*/  ISETP.GE.AND P0, PT, R11, R5, PT ;  /* 0x000000050b00720c */ /* 0x004fe20003f06270 */
[----:B------:R-:W-:-:S03]  /*10800*/  VIADD R5, R232, 0x20 ;  /* 0x00000020e8057836 */ /* 0x000fc60000000000 */
[-C--:B------:R-:W-:Y:S02]  /*10810*/  ISETP.GE.OR P1, PT, R232, R252.reuse, P0 ;  /* 0x000000fce800720c */ /* 0x080fe40000726670 */
[-C--:B------:R-:W-:Y:S01]  /*10820*/  ISETP.GE.OR P6, PT, R4, R252.reuse, P0 ;  /* 0x000000fc0400720c */ /* 0x080fe200007c6670 */
[----:B------:R-:W-:Y:S01]  /*10830*/  VIADD R4, R232, 0x28 ;  /* 0x00000028e8047836 */ /* 0x000fe20000000000 */
[-C--:B------:R-:W-:Y:S01]  /*10840*/  ISETP.GE.OR P5, PT, R0, R252.reuse, P0 ;  /* 0x000000fc0000720c */ /* 0x080fe200007a6670 */
[----:B------:R-:W-:Y:S01]  /*10850*/  VIADD R0, R232, 0x30 ;  /* 0x00000030e8007836 */ /* 0x000fe20000000000 */
[-C--:B------:R-:W-:Y:S01]  /*10860*/  ISETP.GE.OR P4, PT, R6, R252.reuse, P0 ;  /* 0x000000fc0600720c */ /* 0x080fe20000786670 */
[----:B------:R-:W-:Y:S01]  /*10870*/  VIADD R232, R232, 0x38 ;  /* 0x00000038e8e87836 */ /* 0x000fe20000000000 */
[-C--:B------:R-:W-:Y:S01]  /*10880*/  ISETP.GE.OR P3, PT, R5, R252.reuse, P0 ;  /* 0x000000fc0500720c */ /* 0x080fe20000766670 */
[----:B------:R-:W-:Y:S01]  /*10890*/  IMAD.MOV.U32 R5, RZ, RZ, 0x0 ;  /* 0x00000000ff057424 */ /* 0x000fe200078e00ff */
[----:B------:R-:W-:Y:S01]  /*108a0*/  ISETP.GE.OR P2, PT, R4, R252, P0 ;  /* 0x000000fc0400720c */ /* 0x000fe20000746670 */
[----:B------:R-:W-:-:S02]  /*108b0*/  IMAD.MOV.U32 R4, RZ, RZ, R8 ;  /* 0x000000ffff047224 */ /* 0x000fc400078e0008 */
[----:B------:R-:W-:Y:S01]  /*108c0*/  @!P1 ST.E.128 desc[UR4][R2.64], R40 ;  /* 0x0000002802009985 */ /* 0x000fe2000c101d04 */
[-C--:B------:R-:W-:Y:S02]  /*108d0*/  ISETP.GE.OR P1, PT, R0, R252.reuse, P0 ;  /* 0x000000fc0000720c */ /* 0x080fe40000726670 */
[----:B------:R-:W-:Y:S01]  /*108e0*/  ISETP.GE.OR P0, PT, R232, R252, P0 ;  /* 0x000000fce800720c */ /* 0x000fe20000706670 */
[----:B---3--:R-:W-:Y:S04]  /*108f0*/  @!P6 ST.E.128 desc[UR4][R2.64+0x800], R36 ;  /* 0x000800240200e985 */ /* 0x008fe8000c101d04 */
[----:B----4-:R-:W-:Y:S04]  /*10900*/  @!P5 ST.E.128 desc[UR4][R2.64+0x1000], R32 ;  /* 0x001000200200d985 */ /* 0x010fe8000c101d04 */
[----:B------:R-:W-:Y:S04]  /*10910*/  @!P4 ST.E.128 desc[UR4][R2.64+0x1800], R28 ;  /* 0x0018001c0200c985 */ /* 0x000fe8000c101d04 */
[----:B------:R-:W-:Y:S04]  /*10920*/  @!P3 ST.E.128 desc[UR4][R2.64+0x2000], R24 ;  /* 0x002000180200b985 */ /* 0x000fe8000c101d04 */
[----:B------:R-:W-:Y:S04]  /*10930*/  @!P2 ST.E.128 desc[UR4][R2.64+0x2800], R20 ;  /* 0x002800140200a985 */ /* 0x000fe8000c101d04 */
[----:B------:R1:W-:Y:S02]  /*10940*/  @!P1 ST.E.128 desc[UR4][R2.64+0x3000], R16 ;  /* 0x0030001002009985 */ /* 0x0003e4000c101d04 */
[----:B-1----:R-:W-:Y:S05]  /*10950*/  @P0 RET.REL.NODEC R4 `(_ZN5flash24flash_fwd_splitkv_kernelI23Flash_fwd_kernel_traitsILi64ELi64ELi256ELi4ELb0ELb0EN7cutlass10bfloat16_tE19Flash_kernel_traitsILi64ELi64ELi256ELi4ES3_EELb0ELb0ELb0ELb0ELb0ELb0ELb1ELb0EEEvNS_16Flash_fwd_paramsE) ;  /* 0xfffffef404a80950 */ /* 0x002fea0003c3ffff */
[----:B------:R1:W-:Y:S02]  /*10960*/  ST.E.128 desc[UR4][R2.64+0x3800], R12 ;  /* 0x0038000c02007985 */ /* 0x0003e4000c101d04 */
[----:B-1----:R-:W-:Y:S02]  /*10970*/  MOV R2, R8 ;  /* 0x0000000800027202 */ /* 0x002fe40000000f00 */
[----:B------:R-:W-:-:S04]  /*10980*/  MOV R3, 0x0 ;  /* 0x0000000000037802 */ /* 0x000fc80000000f00 */
[----:B------:R-:W-:Y:S05]  /*10990*/  RET.REL.NODEC R2 `(_ZN5flash24flash_fwd_splitkv_kernelI23Flash_fwd_kernel_traitsILi64ELi64ELi256ELi4ELb0ELb0EN7cutlass10bfloat16_tE19Flash_kernel_traitsILi64ELi64ELi256ELi4ES3_EELb0ELb0ELb0ELb0ELb0ELb0ELb1ELb0EEEvNS_16Flash_fwd_paramsE) ;  /* 0xfffffef402987950 */ /* 0x000fea0003c3ffff */
.L_x_1547:
[----:B------:R-:W-:Y:S01]  /*109a0*/  IMAD.MOV.U32 R0, RZ, RZ, 0x2 ;  /* 0x00000002ff007424 */ /* 0x000fe200078e00ff */
[----:B------:R-:W-:Y:S01]  /*109b0*/  MOV R2, R246 ;  /* 0x000000f600027202 */ /* 0x000fe20000000f00 */
[----:B------:R-:W-:Y:S01]  /*109c0*/  IMAD.MOV.U32 R4, RZ, RZ, -0x1 ;  /* 0xffffffffff047424 */ /* 0x000fe200078e00ff */
[----:B------:R-:W-:-:S07]  /*109d0*/  MOV R3, 0x1f ;  /* 0x0000001f00037802 */ /* 0x000fce0000000f00 */
[----:B-1---5:R-:W-:Y:S05]  /*109e0*/  WARPSYNC.COLLECTIVE R4, `(.L_x_1550) ;  /* 0x0000000004087348 */ /* 0x022fea0003c00000 */
[----:B------:R2:W3:Y:S02]  /*109f0*/  SHFL.BFLY P0, R0, R2, R0, R3 ;  /* 0x0c00000002007389 */ /* 0x0004e40000000003 */
[----:B-123-5:R-:W-:Y:S05]  /*10a00*/  ENDCOLLECTIVE ;  /* 0x000000000000791b */ /* 0x02efea0003800000 */
.L_x_1550:
[----:B------:R-:W-:Y:S02]  /*10a10*/  MOV R5, R0 ;  /* 0x0000000000057202 */ /* 0x000fe40000000f00 */
[----:B------:R-:W-:-:S03]  /*10a20*/  MOV R0, 0x1 ;  /* 0x0000000100007802 */ /* 0x000fc60000000f00 */
[----:B------:R-:W-:-:S04]  /*10a30*/  FADD.FTZ R5, R5, R246 ;  /* 0x000000f605057221 */ /* 0x000fc80000010000 */
[----:B------:R-:W-:-:S07]  /*10a40*/  IMAD.MOV.U32 R2, RZ, RZ, R5 ;  /* 0x000000ffff027224 */ /* 0x000fce00078e0005 */
[----:B------:R-:W-:Y:S05]  /*10a50*/  WARPSYNC.COLLECTIVE R4, `(.L_x_1551) ;  /* 0x0000000004087348 */ /* 0x000fea0003c00000 */
[----:B------:R1:W2:Y:S02]  /*10a60*/  SHFL.BFLY P0, R0, R2, R0, R3 ;  /* 0x0c00000002007389 */ /* 0x0002a40000000003 */
[----:B-12---:R-:W-:Y:S05]  /*10a70*/  ENDCOLLECTIVE ;  /* 0x000000000000791b */ /* 0x006fea0003800000 */
.L_x_1551:
[----:B------:R-:W-:Y:S01]  /*10a80*/  IMAD.MOV.U32 R8, RZ, RZ, R0 ;  /* 0x000000ffff087224 */ /* 0x000fe200078e0000 */
[----:B------:R-:W-:Y:S02]  /*10a90*/  MOV R0, 0x2 ;  /* 0x0000000200007802 */ /* 0x000fe40000000f00 */
[----:B------:R-:W-:Y:S01]  /*10aa0*/  MOV R2, R247 ;  /* 0x000000f700027202 */ /* 0x000fe20000000f00 */
[----:B------:R-:W-:-:S07]  /*10ab0*/  FADD.FTZ R8, R5, R8 ;  /* 0x0000000805087221 */ /* 0x000fce0000010000 */
[----:B------:R-:W-:Y:S05]  /*10ac0*/  WARPSYNC.COLLECTIVE R4, `(.L_x_1552) ;  /* 0x0000000004087348 */ /* 0x000fea0003c00000 */
[----:B------:R1:W2:Y:S02]  /*10ad0*/  SHFL.BFLY P0, R0, R2, R0, R3 ;  /* 0x0c00000002007389 */ /* 0x0002a40000000003 */
[----:B-12---:R-:W-:Y:S05]  /*10ae0*/  ENDCOLLECTIVE ;  /* 0x000000000000791b */ /* 0x006fea0003800000 */
.L_x_1552:
[----:B------:R-:W-:Y:S01]  /*10af0*/  IMAD.MOV.U32 R2, RZ, RZ, R0 ;  /* 0x000000ffff027224 */ /* 0x000fe200078e0000 */
[----:B------:R-:W-:-:S03]  /*10b00*/  MOV R0, 0x1 ;  /* 0x0000000100007802 */ /* 0x000fc60000000f00 */
[----:B------:R-:W-:-:S07]  /*10b10*/  FADD.FTZ R2, R2, R247 ;  /* 0x000000f702027221 */ /* 0x000fce0000010000 */
[----:B------:R-:W-:Y:S05]  /*10b20*/  WARPSYNC.COLLECTIVE R4, `(.L_x_1553) ;  /* 0x0000000004087348 */ /* 0x000fea0003c00000 */
[----:B------:R1:W2:Y:S02]  /*10b30*/  SHFL.BFLY P0, R0, R2, R0, R3 ;  /* 0x0c00000002007389 */ /* 0x0002a40000000003 */
[----:B-12---:R-:W-:Y:S05]  /*10b40*/  ENDCOLLECTIVE ;  /* 0x000000000000791b */ /* 0x006fea0003800000 */
.L_x_1553:
[----:B------:R-:W-:Y:S01]  /*10b50*/  MOV R9, R0 ;  /* 0x0000000000097202 */ /* 0x000fe20000000f00 */
[----:B------:R-:W-:Y:S06]  /*10b60*/  BRA `(.L_x_1554) ;  /* 0xfffffff000f47947 */ /* 0x000fec000383ffff */
.L_x_1555:
        /* <DEDUP_REMOVED lines=9> */
.L_x_14728:


//--------------------- .text._ZN5flash24flash_fwd_splitkv_kernelI23Flash_fwd_kernel_traitsILi64ELi64ELi256ELi4ELb0ELb0EN7cutlass10bfloat16_tE19Flash_kernel_traitsILi64ELi64ELi256ELi4ES3_EELb0ELb0ELb0ELb0ELb0ELb1ELb1ELb0EEEvNS_16Flash_fwd_paramsE --------------------------
	.section	.text._ZN5flash24flash_fwd_splitkv_kernelI23Flash_fwd_kernel_traitsILi64ELi64ELi256ELi4ELb0ELb0EN7cutlass10bfloat16_tE19Flash_kernel_traitsILi64ELi64ELi256ELi4ES3_EELb0ELb0ELb0ELb0ELb0ELb1ELb1ELb0EEEvNS_16Flash_fwd_paramsE,"ax",@progbits
	.align	128
        .global         _ZN5flash24flash_fwd_splitkv_kernelI23Flash_fwd_kernel_traitsILi64ELi64ELi256ELi4ELb0ELb0EN7cutlass10bfloat16_tE19Flash_kernel_traitsILi64ELi64ELi256ELi4ES3_EELb0ELb0ELb0ELb0ELb0ELb1ELb1ELb0EEEvNS_16Flash_fwd_paramsE
        .type           _ZN5flash24flash_fwd_splitkv_kernelI23Flash_fwd_kernel_traitsILi64ELi64ELi256ELi4ELb0ELb0EN7cutlass10bfloat16_tE19Flash_kernel_traitsILi64ELi64ELi256ELi4ES3_EELb0ELb0ELb0ELb0ELb0ELb1ELb1ELb0EEEvNS_16Flash_fwd_paramsE,@function
        .size           _ZN5flash24flash_fwd_splitkv_kernelI23Flash_fwd_kernel_traitsILi64ELi64ELi256ELi4ELb0ELb0EN7cutlass10bfloat16_tE19Flash_kernel_traitsILi64ELi64ELi256ELi4ES3_EELb0ELb0ELb0ELb0ELb0ELb1ELb1ELb0EEEvNS_16Flash_fwd_paramsE,(.L_x_14729 - _ZN5flash24flash_fwd_splitkv_kernelI23Flash_fwd_kernel_traitsILi64ELi64ELi256ELi4ELb0ELb0EN7cutlass10bfloat16_tE19Flash_kernel_traitsILi64ELi64ELi256ELi4ES3_EELb0ELb0ELb0ELb0ELb0ELb1ELb1ELb0EEEvNS_16Flash_fwd_paramsE)
        .other          _ZN5flash24flash_fwd_splitkv_kernelI23Flash_fwd_kernel_traitsILi64ELi64ELi256ELi4ELb0ELb0EN7cutlass10bfloat16_tE19Flash_kernel_traitsILi64ELi64ELi256ELi4ES3_EELb0ELb0ELb0ELb0ELb0ELb1ELb1ELb0EEEvNS_16Flash_fwd_paramsE,@"STO_CUDA_ENTRY STV_DEFAULT"
_ZN5flash24flash_fwd_splitkv_kernelI23Flash_fwd_kernel_traitsILi64ELi64ELi256ELi4ELb0ELb0EN7cutlass10bfloat16_tE19Flash_kernel_traitsILi64ELi64ELi256ELi4ES3_EELb0ELb0ELb0ELb0ELb0ELb1ELb1ELb0EEEvNS_16Flash_fwd_paramsE:
.text._ZN5flash24flash_fwd_splitkv_kernelI23Flash_fwd_kernel_traitsILi64ELi64ELi256ELi4ELb0ELb0EN7cutlass10bfloat16_tE19Flash_kernel_traitsILi64ELi64ELi256ELi4ES3_EELb0ELb0ELb0ELb0ELb0ELb1ELb1ELb0EEEvNS_16Flash_fwd_paramsE:
        /* <DEDUP_REMOVED lines=30> */
[----:B-1----:R-:W-:Y:S05]  /*01e0*/  CALL.REL.NOINC `($_ZN5flash24flash_fwd_splitkv_kernelI23Flash_fwd_kernel_traitsILi64ELi64ELi256ELi4ELb0ELb0EN7cutlass10bfloat16_tE19Flash_kernel_traitsILi64ELi64ELi256ELi4ES3_EELb0ELb0ELb0ELb0ELb0ELb1ELb1ELb0EEEvNS_16Flash_fwd_paramsE$_ZN5flash30compute_attn_1rowblock_splitkvI23Flash_fwd_kernel_traitsILi64ELi64ELi256ELi4ELb0ELb0EN7cutlass10bfloat16_tE19Flash_kernel_traitsILi64ELi64ELi256ELi4ES3_EELb0ELb0ELb0ELb0ELb0ELb1ELb1ELb0ENS_16Flash_fwd_paramsEEEvRKT8_iiiii) ;  /* 0x0000000000087944 */ /* 0x002fea0003c00000 */
[----:B------:R-:W-:Y:S05]  /*01f0*/  BSYNC.RECONVERGENT B2 ;  /* 0x0000000000027941 */ /* 0x000fea0003800200 */
.L_x_1556:
[----:B------:R-:W-:Y:S05]  /*0200*/  EXIT ;  /* 0x000000000000794d */ /* 0x000fea0003800000 */
        .type           $_ZN5flash24flash_fwd_splitkv_kernelI23Flash_fwd_kernel_traitsILi64ELi64ELi256ELi4ELb0ELb0EN7cutlass10bfloat16_tE19Flash_kernel_traitsILi64ELi64ELi256ELi4ES3_EELb0ELb0ELb0ELb0ELb0ELb1ELb1ELb0EEEvNS_16Flash_fwd_paramsE$_ZN5flash30compute_attn_1rowblock_splitkvI23Flash_fwd_kernel_traitsILi64ELi64ELi256ELi4ELb0ELb0EN7cutlass10bfloat16_tE19Flash_kernel_traitsILi64ELi64ELi256ELi4ES3_EELb0ELb0ELb0ELb0ELb0ELb1ELb1ELb0ENS_16Flash_fwd_paramsEEEvRKT8_iiiii,@function
        .size           $_ZN5flash24flash_fwd_splitkv_kernelI23Flash_fwd_kernel_traitsILi64ELi64ELi256ELi4ELb0ELb0EN7cutlass10bfloat16_tE19Flash_kernel_traitsILi64ELi64ELi256ELi4ES3_EELb0ELb0ELb0ELb0ELb0ELb1ELb1ELb0EEEvNS_16Flash_fwd_paramsE$_ZN5flash30compute_attn_1rowblock_splitkvI23Flash_fwd_kernel_traitsILi64ELi64ELi256ELi4ELb0ELb0EN7cutlass10bfloat16_tE19Flash_kernel_traitsILi64ELi64ELi256ELi4ES3_EELb0ELb0ELb0ELb0ELb0ELb1ELb1ELb0ENS_16Flash_fwd_paramsEEEvRKT8_iiiii,(.L_x_14729 - $_ZN5flash24flash_fwd_splitkv_kernelI23Flash_fwd_kernel_traitsILi64ELi64ELi256ELi4ELb0ELb0EN7cutlass10bfloat16_tE19Flash_kernel_traitsILi64ELi64ELi256ELi4ES3_EELb0ELb0ELb0ELb0ELb0ELb1ELb1ELb0EEEvNS_16Flash_fwd_paramsE$_ZN5flash30compute_attn_1rowblock_splitkvI23Flash_fwd_kernel_traitsILi64ELi64ELi256ELi4ELb0ELb0EN7cutlass10bfloat16_tE19Flash_kernel_traitsILi64ELi64ELi256ELi4ES3_EELb0ELb0ELb0ELb0ELb0ELb1ELb1ELb0ENS_16Flash_fwd_paramsEEEvRKT8_iiiii)
$_ZN5flash24flash_fwd_splitkv_kernelI23Flash_fwd_kernel_traitsILi64ELi64ELi256ELi4ELb0ELb0EN7cutlass10bfloat16_tE19Flash_kernel_traitsILi64ELi64ELi256ELi4ES3_EELb0ELb0ELb0ELb0ELb0ELb1ELb1ELb0EEEvNS_16Flash_fwd_paramsE$_ZN5flash30compute_attn_1rowblock_splitkvI23Flash_fwd_kernel_traitsILi64ELi64ELi256ELi4ELb0ELb0EN7cutlass10bfloat16_tE19Flash_kernel_traitsILi64ELi64ELi256ELi4ES3_EELb0ELb0ELb0ELb0ELb0ELb1ELb1ELb0ENS_16Flash_fwd_paramsEEEvRKT8_iiiii:
        /* <DEDUP_REMOVED lines=39> */
.L_x_1558:
[----:B------:R-:W-:Y:S05]  /*0480*/  BSYNC.RECONVERGENT B0 ;  /* 0x0000000000007941 */ /* 0x000fea0003800200 */
.L_x_1557:
[----:B------:R-:W-:Y:S04]  /*0490*/  BSSY.RECONVERGENT B0, `(.L_x_1559) ;  /* 0x0000007000007945 */ /* 0x000fe80003800200 */
[----:B------:R-:W-:Y:S05]  /*04a0*/  @!P3 BRA `(.L_x_1560) ;  /* 0x000000000014b947 */ /* 0x000fea0003800000 */
[----:B------:R-:W3:Y:S02]  /*04b0*/  LD.E.U8 R0, desc[UR4][R134.64+0x1b2] ;  /* 0x0001b20486007980 */ /* 0x000ee4000c101100 */
[----:B---3--:R-:W-:-:S13]  /*04c0*/  ISETP.NE.AND P1, PT, R0, RZ, PT ;  /* 0x000000ff0000720c */ /* 0x008fda0003f25270 */
[----:B-1---5:R-:W3:Y:S02]  /*04d0*/  @P1 LD.E R4, desc[UR4][R2.64+0x4] ;  /* 0x0000040402041980 */ /* 0x022ee4000c101900 */
[----:B---3--:R-:W-:-:S06]  /*04e0*/  @P1 IADD3 R4, PT, PT, R4, -R15, RZ ;  /* 0x8000000f04041210 */ /* 0x008fcc0007ffe0ff */
[----:B------:R3:W5:Y:S02]  /*04f0*/  @!P1 LD.E R4, desc[UR4][R2.64] ;  /* 0x0000000402049980 */ /* 0x000764000c101900 */
.L_x_1560:
[----:B------:R-:W-:Y:S05]  /*0500*/  BSYNC.RECONVERGENT B0 ;  /* 0x0000000000007941 */ /* 0x000fea0003800200 */
.L_x_1559:
        /* <DEDUP_REMOVED lines=8> */
.L_x_1562:
[----:B--23--:R-:W2:Y:S01]  /*0590*/  LD.E.64 R2, desc[UR4][R134.64+0x108] ;  /* 0x0001080486027980 */ /* 0x00cea2000c101b00 */
[----:B------:R-:W-:Y:S01]  /*05a0*/  BSSY.RECONVERGENT B0, `(.L_x_1564) ;  /* 0x0000006000007945 */ /* 0x000fe20003800200 */
[----:B------:R-:W-:Y:S01]  /*05b0*/  IMAD.MOV.U32 R0, RZ, RZ, RZ ;  /* 0x000000ffff007224 */ /* 0x000fe200078e00ff */
[----:B--2---:R-:W-:-:S04]  /*05c0*/  ISETP.NE.U32.AND P0, PT, R2, RZ, PT ;  /* 0x000000ff0200720c */ /* 0x004fc80003f05070 */
[----:B------:R-:W-:-:S13]  /*05d0*/  ISETP.NE.AND.EX P0, PT, R3, RZ, PT, P0 ;  /* 0x000000ff0300720c */ /* 0x000fda0003f05300 */
[----:B------:R-:W-:Y:S05]  /*05e0*/  @!P0 BRA `(.L_x_1565) ;  /* 0x0000000000048947 */ /* 0x000fea0003800000 */
[----:B------:R2:W5:Y:S02]  /*05f0*/  LD.E R0, desc[UR4][R134.64+0xbc] ;  /* 0x0000bc0486007980 */ /* 0x000564000c101900 */
.L_x_1565:
[----:B------:R-:W-:Y:S05]  /*0600*/  BSYNC.RECONVERGENT B0 ;  /* 0x0000000000007941 */ /* 0x000fea0003800200 */
.L_x_1564:
[----:B-----5:R-:W-:Y:S02]  /*0610*/  IADD3 R24, PT, PT, R0, R4, -R12 ;  /* 0x0000000400187210 */ /* 0x020fe40007ffe80c */
.L_x_1563:
[----:B------:R-:W-:Y:S05]  /*0620*/  BSYNC.RECONVERGENT B1 ;  /* 0x0000000000017941 */ /* 0x000fea0003800200 */
.L_x_1561:
[----:B------:R-:W3:Y:S01]  /*0630*/  S2R R38, SR_CTAID.X ;  /* 0x0000000000267919 */ /* 0x000ee20000002500 */
[----:B------:R-:W-:Y:S01]  /*0640*/  MOV R14, 0x1f0 ;  /* 0x000001f0000e7802 */ /* 0x000fe20000000f00 */
[----:B------:R-:W-:-:S03]  /*0650*/  IMAD.MOV.U32 R3, RZ, RZ, 0x0 ;  /* 0x00000000ff037424 */ /* 0x000fc600078e00ff */
[----:B------:R-:W-:Y:S01]  /*0660*/  MOV R2, R14 ;  /* 0x0000000e00027202 */ /* 0x000fe20000000f00 */
[----:B---3--:R-:W-:-:S05]  /*0670*/  IMAD.SHL.U32 R35, R38, 0x40, RZ ;  /* 0x0000004026237824 */ /* 0x008fca00078e00ff */
[----:B------:R-:W-:-:S13]  /*0680*/  ISETP.GT.AND P0, PT, R33, R35, PT ;  /* 0x000000232100720c */ /* 0x000fda0003f04270 */
[----:B-12---:R-:W-:Y:S05]  /*0690*/  @!P0 RET.REL.NODEC R2 `(_ZN5flash24flash_fwd_splitkv_kernelI23Flash_fwd_kernel_traitsILi64ELi64ELi256ELi4ELb0ELb0EN7cutlass10bfloat16_tE19Flash_kernel_traitsILi64ELi64ELi256ELi4ES3_EELb0ELb0ELb0ELb0ELb0ELb1ELb1ELb0EEEvNS_16Flash_fwd_paramsE) ;  /* 0xfffffff802588950 */ /* 0x006fea0003c3ffff */
        /* <DEDUP_REMOVED lines=46> */
[----:B------:R-:W2:Y:S04]  /*0980*/  LD.E R8, desc[UR4][R134.64+0xc0] ;  /* 0x0000c00486087980 */ /* 0x000ea8000c101900 */
[----:B------:R-:W2:Y:S04]  /*0990*/  LD.E.64 R2, desc[UR4][R134.64+0x78] ;  /* 0x0000780486027980 */ /* 0x000ea8000c101b00 */
[----:B------:R-:W2:Y:S01]  /*09a0*/  LD.E.64 R134, desc[UR4][R134.64+0xa8] ;  /* 0x0000a80486867980 */ /* 0x000ea2000c101b00 */
[----:B---3--:R-:W-:-:S04]  /*09b0*/  IMAD R0, R6, UR8, R36 ;  /* 0x0000000806007c24 */ /* 0x008fc8000f8e0224 */
[----:B----4-:R-:W-:-:S04]  /*09c0*/  IMAD R0, R0, R4, R9 ;  /* 0x0000000400007224 */ /* 0x010fc800078e0209 */
[----:B------:R-:W-:Y:S02]  /*09d0*/  IMAD R7, R7, R0, R35 ;  /* 0x0000000007077224 */ /* 0x000fe400078e0223 */
[----:B------:R-:W-:Y:S02]  /*09e0*/  IMAD.SHL.U32 R0, R227, 0x4, RZ ;  /* 0x00000004e3007824 */ /* 0x000fe400078e00ff */
[----:B-----5:R-:W-:Y:S01]  /*09f0*/  IMAD R4, R7, R5, RZ ;  /* 0x0000000507047224 */ /* 0x020fe200078e02ff */
[----:B------:R-:W-:Y:S02]  /*0a00*/  SHF.R.U32.HI R227, RZ, 0x4, R227 ;  /* 0x00000004ffe37819 */ /* 0x000fe400000116e3 */
[C---:B------:R-:W-:Y:S02]  /*0a10*/  LOP3.LUT R9, R0.reuse, 0xffc, RZ, 0xc0, !PT ;  /* 0x00000ffc00097812 */ /* 0x040fe400078ec0ff */
[----:B------:R-:W-:Y:S02]  /*0a20*/  LOP3.LUT R5, R0, 0x3c, RZ, 0xc0, !PT ;  /* 0x0000003c00057812 */ /* 0x000fe400078ec0ff */
[----:B------:R-:W-:Y:S01]  /*0a30*/  IADD3 R0, P0, PT, R4, R9, RZ ;  /* 0x0000000904007210 */ /* 0x000fe20007f1e0ff */
[----:B------:R-:W-:Y:S01]  /*0a40*/  IMAD.IADD R6, R33, 0x1, -R35 ;  /* 0x0000000121067824 */ /* 0x000fe200078e0a23 */
[----:B------:R-:W-:Y:S01]  /*0a50*/  ISETP.NE.AND P6, PT, R5, RZ, PT ;  /* 0x000000ff0500720c */ /* 0x000fe20003fc5270 */
[----:B------:R-:W-:Y:S01]  /*0a60*/  VIADD R11, R227, 0x8 ;  /* 0x00000008e30b7836 */ /* 0x000fe20000000000 */
[----:B--2---:R-:W-:-:S02]  /*0a70*/  ISETP.GE.AND P1, PT, R5, R8, PT ;  /* 0x000000080500720c */ /* 0x004fc40003f26270 */
[----:B------:R-:W-:Y:S02]  /*0a80*/  LEA.HI.X.SX32 R5, R4, RZ, 0x1, P0 ;  /* 0x000000ff04057211 */ /* 0x000fe400000f0eff */
[----:B------:R-:W-:Y:S01]  /*0a90*/  LEA R4, P0, R0, R2, 0x2 ;  /* 0x0000000200047211 */ /* 0x000fe200078010ff */
[----:B------:R-:W-:Y:S01]  /*0aa0*/  VIADD R2, R227, 0x10 ;  /* 0x00000010e3027836 */ /* 0x000fe20000000000 */
[-C--:B------:R-:W-:Y:S01]  /*0ab0*/  ISETP.GE.OR P2, PT, R11, R6.reuse, P1 ;  /* 0x000000060b00720c */ /* 0x080fe20000f46670 */
[C---:B------:R-:W-:Y:S01]  /*0ac0*/  VIADD R8, R227.reuse, 0x18 ;  /* 0x00000018e3087836 */ /* 0x040fe20000000000 */
[CC--:B------:R-:W-:Y:S02]  /*0ad0*/  ISETP.GE.OR P3, PT, R227.reuse, R6.reuse, P1 ;  /* 0x00000006e300720c */ /* 0x0c0fe40000f66670 */
[-C--:B------:R-:W-:Y:S02]  /*0ae0*/  ISETP.GE.OR P5, PT, R2, R6.reuse, P1 ;  /* 0x000000060200720c */ /* 0x080fe40000fa6670 */
[----:B------:R-:W-:Y:S01]  /*0af0*/  LEA.HI.X R5, R0, R3, R5, 0x2, P0 ;  /* 0x0000000300057211 */ /* 0x000fe200000f1405 */
[C---:B------:R-:W-:Y:S01]  /*0b00*/  VIADD R3, R227.reuse, 0x20 ;  /* 0x00000020e3037836 */ /* 0x040fe20000000000 */
        /* <DEDUP_REMOVED lines=44> */
[----:B-1----:R-:W-:Y:S05]  /*0dd0*/  @P6 RET.REL.NODEC R4 `(_ZN5flash24flash_fwd_splitkv_kernelI23Flash_fwd_kernel_traitsILi64ELi64ELi256ELi4ELb0ELb0EN7cutlass10bfloat16_tE19Flash_kernel_traitsILi64ELi64ELi256ELi4ES3_EELb0ELb0ELb0ELb0ELb0ELb1ELb1ELb0EEEvNS_16Flash_fwd_paramsE) ;  /* 0xfffffff004886950 */ /* 0x002fea0003c3ffff */
[----:B------:R-:W-:-:S05]  /*0de0*/  MOV R0, 0xff800000 ;  /* 0xff80000000007802 */ /* 0x000fca0000000f00 */
[----:B------:R1:W-:Y:S02]  /*0df0*/  ST.E desc[UR4][R2.64+0xe0], R0 ;  /* 0x0000e00002007985 */ /* 0x0003e4000c101904 */
[----:B-1----:R-:W-:Y:S02]  /*0e00*/  MOV R2, R14 ;  /* 0x0000000e00027202 */ /* 0x002fe40000000f00 */
[----:B------:R-:W-:-:S04]  /*0e10*/  MOV R3, 0x0 ;  /* 0x0000000000037802 */ /* 0x000fc80000000f00 */
[----:B------:R-:W-:Y:S05]  /*0e20*/  RET.REL.NODEC R2 `(_ZN5flash24flash_fwd_splitkv_kernelI23Flash_fwd_kernel_traitsILi64ELi64ELi256ELi4ELb0ELb0EN7cutlass10bfloat16_tE19Flash_kernel_traitsILi64ELi64ELi256ELi4ES3_EELb0ELb0ELb0ELb0ELb0ELb1ELb1ELb0EEEvNS_16Flash_fwd_paramsE) ;  /* 0xfffffff002747950 */ /* 0x000fea0003c3ffff */
.L_x_1566:
        /* <DEDUP_REMOVED lines=38> */
[----:B------:R-:W3:Y:S01]  /*1090*/  LD.E.64 R8, desc[UR4][R96.64+0x50] ;  /* 0x0000500460087980 */ /* 0x000ee2000c101b00 */
        /* <DEDUP_REMOVED lines=11> */
[----:B------:R-:W4:Y:S04]  /*1150*/  LD.E.64 R6, desc[UR4][R96.64+0x20] ;  /* 0x0000200460067980 */ /* 0x000f28000c101b00 */
        /* <DEDUP_REMOVED lines=43> */
[----:B---3--:R-:W-:Y:S01]  /*1410*/  SHF.R.S32.HI R15, RZ, 0x1f, R10 ;  /* 0x0000001fff0f7819 */ /* 0x008fe2000001140a */
[----:B----4-:R-:W-:-:S04]  /*1420*/  IMAD R3, R7, R10, RZ ;  /* 0x0000000a07037224 */ /* 0x010fc800078e02ff */
        /* <DEDUP_REMOVED lines=17> */
.L_x_1568:
[----:B------:R-:W3:Y:S01]  /*1540*/  LD.E R14, desc[UR4][R134.64+0x68] ;  /* 0x00006804860e7980 */ /* 0x000ee2000c101900 */
[----:B------:R-:W-:-:S03]  /*1550*/  ISETP.NE.AND P2, PT, R15, -0x1, PT ;  /* 0xffffffff0f00780c */ /* 0x000fc60003f45270 */
[----:B------:R-:W4:Y:S01]  /*1560*/  LD.E.64 R230, desc[UR4][R134.64+0x38] ;  /* 0x0000380486e67980 */ /* 0x000f22000c101b00 */
        /* <DEDUP_REMOVED lines=25> */
[----:B----4-:R-:W-:-:S03]  /*1700*/  @!P2 IMAD R8, R231, R12, RZ ;  /* 0x0000000ce708a224 */ /* 0x010fc600078e02ff */
        /* <DEDUP_REMOVED lines=55> */
.L_x_1569:
[----:B------:R-:W-:Y:S05]  /*1a80*/  BSYNC.RECONVERGENT B0 ;  /* 0x0000000000007941 */ /* 0x000fea0003800200 */
.L_x_1567:
[----:B------:R-:W-:Y:S01]  /*1a90*/  ISETP.NE.AND P0, PT, R32, -0x1, PT ;  /* 0xffffffff2000780c */ /* 0x000fe20003f05270 */
[----:B------:R-:W2:Y:S04]  /*1aa0*/  LD.E.64 R22, desc[UR4][R134.64+0x10] ;  /* 0x0000100486167980 */ /* 0x000ea8000c101b00 */
[----:B------:R-:W3:Y:S04]  /*1ab0*/  LD.E.64 R26, desc[UR4][R134.64+0x8] ;  /* 0x00000804861a7980 */ /* 0x000ee8000c101b00 */
[----:B------:R-:W4:Y:S04]  /*1ac0*/  LD.E.64 R16, desc[UR4][R134.64+0x30] ;  /* 0x0000300486107980 */ /* 0x000f28000c101b00 */
[----:B------:R-:W2:Y:S04]  /*1ad0*/  @!P0 LD.E.64 R12, desc[UR4][R134.64+0x18] ;  /* 0x00001804860c8980 */ /* 0x000ea8000c101b00 */
        /* <DEDUP_REMOVED lines=26> */
[----:B------:R-:W-:Y:S01]  /*1c80*/  IMAD R2, R25, R232, RZ ;  /* 0x000000e819027224 */ /* 0x000fe200078e02ff */
[----:B------:R-:W-:-:S05]  /*1c90*/  SHF.L.U32 R34, R227, 0x3, RZ ;  /* 0x00000003e3227819 */ /* 0x000fca00000006ff */
[----:B------:R-:W-:Y:S01]  /*1ca0*/  @P3 IADD3 R0, PT, PT, R0, 0x1, RZ ;  /* 0x0000000100003810 */ /* 0x000fe20007ffe0ff */
[C---:B------:R-:W-:Y:S01]  /*1cb0*/  IMAD R4, R11.reuse, R233, R2 ;  /* 0x000000e90b047224 */ /* 0x040fe200078e0202 */
[----:B------:R-:W-:Y:S01]  /*1cc0*/  LOP3.LUT R25, R34, 0x38, RZ, 0xc0, !PT ;  /* 0x0000003822197812 */ /* 0x000fe200078ec0ff */
[----:B------:R-:W-:-:S04]  /*1cd0*/  IMAD.WIDE.U32 R2, R11, R232, RZ ;  /* 0x000000e80b027225 */ /* 0x000fc800078e00ff */
[----:B------:R-:W-:Y:S01]  /*1ce0*/  @!P1 IMAD.MOV R0, RZ, RZ, -R0 ;  /* 0x000000ffff009224 */ /* 0x000fe200078e0a00 */
[----:B------:R-:W-:Y:S01]  /*1cf0*/  @!P2 LOP3.LUT R0, RZ, R14, RZ, 0x33, !PT ;  /* 0x0000000eff00a212 */ /* 0x000fe200078e33ff */
[----:B------:R-:W-:-:S03]  /*1d00*/  IMAD.IADD R5, R3, 0x1, R4 ;  /* 0x0000000103057824 */ /* 0x000fc600078e0204 */
[----:B------:R-:W-:Y:S01]  /*1d10*/  SHF.R.S32.HI R7, RZ, 0x1f, R0 ;  /* 0x0000001fff077819 */ /* 0x000fe20000011400 */
[----:B------:R-:W-:Y:S01]  /*1d20*/  IMAD R6, R29, R0, RZ ;  /* 0x000000001d067224 */ /* 0x000fe200078e02ff */
[----:B------:R-:W-:Y:S01]  /*1d30*/  IADD3 R4, P2, P1, R2, R8, R25 ;  /* 0x0000000802047210 */ /* 0x000fe2000795e019 */
[----:B------:R-:W-:-:S04]  /*1d40*/  IMAD.WIDE.U32 R2, R28, R0, RZ ;  /* 0x000000001c027225 */ /* 0x000fc800078e00ff */
[----:B------:R-:W-:Y:S01]  /*1d50*/  IMAD R0, R7, R28, R6 ;  /* 0x0000001c07007224 */ /* 0x000fe200078e0206 */
[----:B------:R-:W-:Y:S02]  /*1d60*/  IADD3.X R8, PT, PT, R5, R10, RZ, P2, P1 ;  /* 0x0000000a05087210 */ /* 0x000fe400017e24ff */
[----:B------:R-:W-:Y:S02]  /*1d70*/  IADD3 R2, P1, PT, R4, R2, RZ ;  /* 0x0000000204027210 */ /* 0x000fe40007f3e0ff */
[----:B------:R-:W-:Y:S02]  /*1d80*/  IADD3 R0, PT, PT, R3, R0, RZ ;  /* 0x0000000003007210 */ /* 0x000fe40007ffe0ff */
[----:B------:R-:W-:-:S03]  /*1d90*/  SHF.R.U32.HI R4, RZ, 0x3, R227 ;  /* 0x00000003ff047819 */ /* 0x000fc600000116e3 */
[----:B------:R-:W-:Y:S02]  /*1da0*/  IMAD.X R3, R8, 0x1, R0, P1 ;  /* 0x0000000108037824 */ /* 0x000fe400008e0600 */
[----:B------:R-:W-:Y:S02]  /*1db0*/  IMAD R0, R233, R4, RZ ;  /* 0x00000004e9007224 */ /* 0x000fe400078e02ff */
[----:B------:R-:W-:Y:S01]  /*1dc0*/  IMAD.WIDE.U32 R2, R4, R232, R2 ;  /* 0x000000e804027225 */ /* 0x000fe200078e0002 */
[----:B------:R-:W1:Y:S03]  /*1dd0*/  S2UR UR6, SR_CgaCtaId ;  /* 0x00000000000679c3 */ /* 0x000e660000008800 */
[----:B------:R-:W-:Y:S02]  /*1de0*/  IMAD.IADD R0, R3, 0x1, R0 ;  /* 0x0000000103007824 */ /* 0x000fe400078e0200 */
[----:B------:R-:W-:Y:S01]  /*1df0*/  IMAD R10, R231, R4, RZ ;  /* 0x00000004e70a7224 */ /* 0x000fe200078e02ff */
[----:B------:R-:W-:Y:S01]  /*1e00*/  IADD3 R33, PT, PT, -R35, R33, RZ ;  /* 0x0000002123217210 */ /* 0x000fe20007ffe1ff */
[----:B------:R-:W-:Y:S01]  /*1e10*/  IMAD.MOV.U32 R218, RZ, RZ, R31 ;  /* 0x000000ffffda7224 */ /* 0x000fe200078e001f */
[----:B------:R-:W-:-:S02]  /*1e20*/  MOV R219, R30 ;  /* 0x0000001e00db7202 */ /* 0x000fc40000000f00 */
[----:B------:R-:W-:Y:S01]  /*1e30*/  SHF.R.S32.HI R3, RZ, 0x1f, R39 ;  /* 0x0000001fff037819 */ /* 0x000fe20000011427 */
[----:B------:R-:W-:Y:S01]  /*1e40*/  UMOV UR7, 0x400 ;  /* 0x0000040000077882 */ /* 0x000fe20000000000 */
[----:B------:R-:W-:Y:S01]  /*1e50*/  BSSY.RECONVERGENT B0, `(.L_x_1570) ;  /* 0x000003c000007945 */ /* 0x000fe20003800200 */
[----:B-1----:R-:W-:-:S06]  /*1e60*/  ULEA UR6, UR6, UR7, 0x18 ;  /* 0x0000000706067291 */ /* 0x002fcc000f8ec0ff */
[----:B------:R-:W-:Y:S02]  /*1e70*/  IMAD.U32 R223, RZ, RZ, UR6 ;  /* 0x00000006ffdf7e24 */ /* 0x000fe4000f8e00ff */
[----:B--2---:R-:W-:-:S04]  /*1e80*/  @!P0 IMAD.WIDE.U32 R6, R12, R36, RZ ;  /* 0x000000240c068225 */ /* 0x004fc800078e00ff */
[----:B------:R-:W-:Y:S02]  /*1e90*/  @!P0 IMAD R5, R13, R36, RZ ;  /* 0x000000240d058224 */ /* 0x000fe400078e02ff */
[----:B------:R-:W-:Y:S01]  /*1ea0*/  @!P0 IMAD.MOV.U32 R12, RZ, RZ, R6 ;  /* 0x000000ffff0c8224 */ /* 0x000fe200078e0006 */
[----:B------:R-:W-:Y:S02]  /*1eb0*/  IADD3 R6, P1, PT, R25, R9, RZ ;  /* 0x0000000919067210 */ /* 0x000fe40007f3e0ff */
[----:B------:R-:W-:Y:S02]  /*1ec0*/  @!P0 IADD3 R5, PT, PT, R7, R5, RZ ;  /* 0x0000000507058210 */ /* 0x000fe40007ffe0ff */
[----:B------:R-:W-:Y:S02]  /*1ed0*/  IADD3.X R7, PT, PT, RZ, R15, RZ, P1, !PT ;  /* 0x0000000fff077210 */ /* 0x000fe40000ffe4ff */
[----:B------:R-:W-:Y:S01]  /*1ee0*/  LEA R29, P1, R2, R22, 0x1 ;  /* 0x00000016021d7211 */ /* 0x000fe200078208ff */
[----:B------:R-:W-:-:S03]  /*1ef0*/  IMAD.WIDE.U32 R6, R4, R230, R6 ;  /* 0x000000e604067225 */ /* 0x000fc600078e0006 */
[----:B------:R-:W-:Y:S01]  /*1f00*/  LEA.HI.X R28, R2, R23, R0, 0x1, P1 ;  /* 0x00000017021c7211 */ /* 0x000fe200008f0c00 */
[----:B------:R-:W-:Y:S01]  /*1f10*/  IMAD.IADD R2, R7, 0x1, R10 ;  /* 0x0000000107027824 */ /* 0x000fe200078e020a */
[----:B---3--:R-:W-:Y:S01]  /*1f20*/  LEA R36, P2, R6, R26, 0x1 ;  /* 0x0000001a06247211 */ /* 0x008fe200078408ff */
[-C--:B----4-:R-:W-:Y:S01]  /*1f30*/  @P0 IMAD.WIDE.U32 R8, R16, R32.reuse, RZ ;  /* 0x0000002010080225 */ /* 0x090fe200078e00ff */
[----:B------:R1:W-:Y:S02]  /*1f40*/  STL [R1+0x1c], R216 ;  /* 0x00001cd801007387 */ /* 0x0003e40000100800 */
[----:B------:R-:W-:Y:S01]  /*1f50*/  LEA.HI.X R37, R6, R27, R2, 0x1, P2 ;  /* 0x0000001b06257211 */ /* 0x000fe200010f0c02 */
[----:B------:R-:W-:Y:S01]  /*1f60*/  @P0 IMAD R11, R17, R32, RZ ;  /* 0x00000020110b0224 */ /* 0x000fe200078e02ff */
[----:B------:R1:W-:Y:S01]  /*1f70*/  STL [R1+0x18], R29 ;  /* 0x0000181d01007387 */ /* 0x0003e20000100800 */
[----:B------:R-:W-:-:S03]  /*1f80*/  @P0 MOV R12, R8 ;  /* 0x00000008000c0202 */ /* 0x000fc60000000f00 */
[----:B------:R1:W-:Y:S01]  /*1f90*/  STL [R1+0x40], R33 ;  /* 0x0000402101007387 */ /* 0x0003e20000100800 */
[----:B------:R-:W-:-:S03]  /*1fa0*/  @P0 IMAD.IADD R5, R9, 0x1, R11 ;  /* 0x0000000109050824 */ /* 0x000fc600078e020b */
[----:B------:R1:W-:Y:S01]  /*1fb0*/  STL [R1+0x14], R28 ;  /* 0x0000141c01007387 */ /* 0x0003e20000100800 */
[----:B------:R-:W-:-:S03]  /*1fc0*/  IADD3 R12, P1, PT, R25, R12, RZ ;  /* 0x0000000c190c7210 */ /* 0x000fc60007f3e0ff */
[----:B------:R1:W-:Y:S01]  /*1fd0*/  STL [R1+0x10], R36 ;  /* 0x0000102401007387 */ /* 0x0003e20000100800 */
[----:B------:R-:W-:-:S03]  /*1fe0*/  IMAD R0, R21, R39, RZ ;  /* 0x0000002715007224 */ /* 0x000fc600078e02ff */
[----:B------:R1:W-:Y:S01]  /*1ff0*/  STL [R1], R37 ;  /* 0x0000002501007387 */ /* 0x0003e20000100800 */
[----:B------:R-:W-:-:S03]  /*2000*/  LOP3.LUT R2, R34, 0x1c0, RZ, 0xc0, !PT ;  /* 0x000001c022027812 */ /* 0x000fc600078ec0ff */
[----:B------:R1:W-:Y:S01]  /*2010*/  STL.64 [R1+0x8], R218 ;  /* 0x000008da01007387 */ /* 0x0003e20000100a00 */
        /* <DEDUP_REMOVED lines=30> */
.L_x_1572:
[----:B------:R3:W-:Y:S02]  /*2200*/  STS.128 [R2], RZ ;  /* 0x000000ff02007388 */ /* 0x0007e40000000c00 */
.L_x_1571:
[----:B------:R-:W-:Y:S05]  /*2210*/  BSYNC.RECONVERGENT B0 ;  /* 0x0000000000007941 */ /* 0x000fea0003800200 */
.L_x_1570:
[C---:B------:R-:W-:Y:S01]  /*2220*/  VIADD R21, R4.reuse, 0x10 ;  /* 0x0000001004157836 */ /* 0x040fe20000000000 */
[----:B------:R-:W-:Y:S01]  /*2230*/  IADD3 R22, PT, PT, R4, 0x30, RZ ;  /* 0x0000003004167810 */ /* 0x000fe20007ffe0ff */
        /* <DEDUP_REMOVED lines=15> */
[----:B--2---:R-:W-:Y:S02]  /*2330*/  IMAD R16, R14, R6, RZ ;  /* 0x000000060e107224 */ /* 0x004fe400078e02ff */
        /* <DEDUP_REMOVED lines=10> */
.L_x_1574:
[----:B------:R-:W-:Y:S05]  /*23e0*/  BSYNC.RECONVERGENT B0 ;  /* 0x0000000000007941 */ /* 0x000fea0003800200 */
.L_x_1573:
        /* <DEDUP_REMOVED lines=19> */
.L_x_1576:
[----:B------:R-:W-:Y:S05]  /*2520*/  BSYNC.RECONVERGENT B0 ;  /* 0x0000000000007941 */ /* 0x000fea0003800200 */
.L_x_1575:
        /* <DEDUP_REMOVED lines=12> */
[----:B-----5:R-:W-:Y:S02]  /*25f0*/  LEA R6, P0, R8, R18, 0x1 ;  /* 0x0000001208067211 */ /* 0x020fe400078008ff */
[----:B------:R-:W-:-:S04]  /*2600*/  IADD3 R7, PT, PT, R9, R7, RZ ;  /* 0x0000000709077210 */ /* 0x000fc80007ffe0ff */
[----:B------:R-:W-:-:S05]  /*2610*/  LEA.HI.X R7, R8, R19, R7, 0x1, P0 ;  /* 0x0000001308077211 */ /* 0x000fca00000f0c07 */
[----:B------:R-:W-:Y:S01]  /*2620*/  @!PT LDS RZ, [RZ] ;  /* 0x00000000fffff984 */ /* 0x000fe20000000800 */
[----:B------:R-:W-:Y:S01]  /*2630*/  @!PT LDS RZ, [RZ] ;  /* 0x00000000fffff984 */ /* 0x000fe20000000800 */
[----:B------:R-:W-:Y:S01]  /*2640*/  @!PT LDS RZ, [RZ] ;  /* 0x00000000fffff984 */ /* 0x000fe20000000800 */
[----:B------:R1:W-:Y:S02]  /*2650*/  LDGSTS.E.BYPASS.LTC128B.128 [R2+0x1800], desc[UR4][R6.64] ;  /* 0x0180000006027fae */ /* 0x0003e4000b981a04 */
.L_x_1578:
[----:B------:R-:W-:Y:S05]  /*2660*/  BSYNC.RECONVERGENT B0 ;  /* 0x0000000000007941 */ /* 0x000fea0003800200 */
.L_x_1577:
        /* <DEDUP_REMOVED lines=15> */
.L_x_1581:
[----:B------:R1:W-:Y:S02]  /*2760*/  STS.128 [R2+0x2000], RZ ;  /* 0x002000ff02007388 */ /* 0x0003e40000000c00 */
.L_x_1580:
[----:B------:R-:W-:Y:S05]  /*2770*/  BSYNC.RECONVERGENT B0 ;  /* 0x0000000000007941 */ /* 0x000fea0003800200 */
.L_x_1579:
[----:B------:R-:W-:Y:S01]  /*2780*/  ISETP.GE.AND P3, PT, R21, R3, PT ;  /* 0x000000031500720c */ /* 0x000fe20003f66270 */
[----:B------:R-:W-:Y:S01]  /*2790*/  VIADD R20, R4, 0x40 ;  /* 0x0000004004147836 */ /* 0x000fe20000000000 */
[----:B-1----:R-:W-:Y:S01]  /*27a0*/  LEA R6, P0, R0, R217, 0x1 ;  /* 0x000000d900067211 */ /* 0x002fe200078008ff */
[C---:B-----5:R-:W-:Y:S01]  /*27b0*/  VIADD R19, R4.reuse, 0x50 ;  /* 0x0000005004137836 */ /* 0x060fe20000000000 */
[----:B------:R-:W-:Y:S01]  /*27c0*/  BSSY.RECONVERGENT B0, `(.L_x_1582) ;  /* 0x0000011000007945 */ /* 0x000fe20003800200 */
[----:B------:R-:W-:Y:S01]  /*27d0*/  VIADD R18, R4, 0x60 ;  /* 0x0000006004127836 */ /* 0x000fe20000000000 */
[----:B------:R-:W-:Y:S01]  /*27e0*/  LEA.HI.X R7, R0, R220, R8, 0x1, P0 ;  /* 0x000000dc00077211 */ /* 0x000fe200000f0c08 */
[----:B--2---:R-:W-:Y:S01]  /*27f0*/  VIADD R17, R4, 0x70 ;  /* 0x0000007004117836 */ /* 0x004fe20000000000 */
        /* <DEDUP_REMOVED lines=13> */
.L_x_1583:
[----:B------:R-:W-:Y:S05]  /*28d0*/  BSYNC.RECONVERGENT B0 ;  /* 0x0000000000007941 */ /* 0x000fea0003800200 */
.L_x_1582:
        /* <DEDUP_REMOVED lines=13> */
.L_x_1585:
[----:B------:R-:W-:Y:S05]  /*29b0*/  BSYNC.RECONVERGENT B0 ;  /* 0x0000000000007941 */ /* 0x000fea0003800200 */
.L_x_1584:
        /* <DEDUP_REMOVED lines=13> */
.L_x_1587:
[----:B------:R-:W-:Y:S05]  /*2a90*/  BSYNC.RECONVERGENT B0 ;  /* 0x0000000000007941 */ /* 0x000fea0003800200 */
.L_x_1586:
        /* <DEDUP_REMOVED lines=16> */
.L_x_1589:
[----:B------:R-:W-:Y:S05]  /*2ba0*/  BSYNC.RECONVERGENT B0 ;  /* 0x0000000000007941 */ /* 0x000fea0003800200 */
.L_x_1588:
        /* <DEDUP_REMOVED lines=13> */
.L_x_1591:
[----:B------:R-:W-:Y:S05]  /*2c80*/  BSYNC.RECONVERGENT B0 ;  /* 0x0000000000007941 */ /* 0x000fea0003800200 */
.L_x_1590:
        /* <DEDUP_REMOVED lines=16> */
.L_x_1593:
[----:B------:R-:W-:Y:S05]  /*2d90*/  BSYNC.RECONVERGENT B0 ;  /* 0x0000000000007941 */ /* 0x000fea0003800200 */
.L_x_1592:
        /* <DEDUP_REMOVED lines=16> */
.L_x_1595:
[----:B------:R-:W-:Y:S05]  /*2ea0*/  BSYNC.RECONVERGENT B0 ;  /* 0x0000000000007941 */ /* 0x000fea0003800200 */
.L_x_1594:
        /* <DEDUP_REMOVED lines=16> */
.L_x_1597:
[----:B------:R-:W-:Y:S05]  /*2fb0*/  BSYNC.RECONVERGENT B0 ;  /* 0x0000000000007941 */ /* 0x000fea0003800200 */
.L_x_1596:
        /* <DEDUP_REMOVED lines=13> */
.L_x_1599:
[----:B------:R-:W-:Y:S05]  /*3090*/  BSYNC.RECONVERGENT B0 ;  /* 0x0000000000007941 */ /* 0x000fea0003800200 */
.L_x_1598:
        /* <DEDUP_REMOVED lines=15> */
.L_x_1601:
[----:B------:R-:W-:Y:S05]  /*3190*/  BSYNC.RECONVERGENT B0 ;  /* 0x0000000000007941 */ /* 0x000fea0003800200 */
.L_x_1600:
        /* <DEDUP_REMOVED lines=14> */
.L_x_1603:
[----:B------:R-:W-:Y:S05]  /*3280*/  BSYNC.RECONVERGENT B0 ;  /* 0x0000000000007941 */ /* 0x000fea0003800200 */
.L_x_1602:
        /* <DEDUP_REMOVED lines=14> */
.L_x_1605:
[----:B------:R-:W-:Y:S05]  /*3370*/  BSYNC.RECONVERGENT B0 ;  /* 0x0000000000007941 */ /* 0x000fea0003800200 */
.L_x_1604:
        /* <DEDUP_REMOVED lines=14> */
.L_x_1607:
[----:B------:R-:W-:Y:S05]  /*3460*/  BSYNC.RECONVERGENT B0 ;  /* 0x0000000000007941 */ /* 0x000fea0003800200 */
.L_x_1606:
        /* <DEDUP_REMOVED lines=14> */
.L_x_1609:
[----:B------:R-:W-:Y:S05]  /*3550*/  BSYNC.RECONVERGENT B0 ;  /* 0x0000000000007941 */ /* 0x000fea0003800200 */
.L_x_1608:
        /* <DEDUP_REMOVED lines=14> */
.L_x_1611:
[----:B------:R-:W-:Y:S05]  /*3640*/  BSYNC.RECONVERGENT B0 ;  /* 0x0000000000007941 */ /* 0x000fea0003800200 */
.L_x_1610:
[----:B------:R-:W0:Y:S01]  /*3650*/  LDGDEPBAR ;  /* 0x00000000000079af */ /* 0x000e220000000000 */
[C---:B--2---:R-:W-:Y:S02]  /*3660*/  SHF.L.U64.HI R6, R232.reuse, 0x4, R233 ;  /* 0x00000004e8067819 */ /* 0x044fe400000102e9 */
        /* <DEDUP_REMOVED lines=15> */
.L_x_1614:
[----:B------:R2:W-:Y:S01]  /*3760*/  STS.128 [R2+0xa000], RZ ;  /* 0x00a000ff02007388 */ /* 0x0005e20000000c00 */
[----:B------:R-:W-:Y:S05]  /*3770*/  BRA `(.L_x_1615) ;  /* 0x0000000000047947 */ /* 0x000fea0003800000 */
.L_x_1613:
[----:B------:R2:W-:Y:S02]  /*3780*/  STS.128 [R2+0xa000], RZ ;  /* 0x00a000ff02007388 */ /* 0x0005e40000000c00 */
.L_x_1615:
[----:B------:R-:W-:Y:S05]  /*3790*/  BSYNC.RECONVERGENT B0 ;  /* 0x0000000000007941 */ /* 0x000fea0003800200 */
.L_x_1612:
        /* <DEDUP_REMOVED lines=19> */
.L_x_1617:
[----:B------:R-:W-:Y:S05]  /*38d0*/  BSYNC.RECONVERGENT B0 ;  /* 0x0000000000007941 */ /* 0x000fea0003800200 */
.L_x_1616:
        /* <DEDUP_REMOVED lines=13> */
.L_x_1619:
[----:B------:R-:W-:Y:S05]  /*39b0*/  BSYNC.RECONVERGENT B0 ;  /* 0x0000000000007941 */ /* 0x000fea0003800200 */
.L_x_1618:
        /* <DEDUP_REMOVED lines=13> */
.L_x_1621:
[----:B------:R-:W-:Y:S05]  /*3a90*/  BSYNC.RECONVERGENT B0 ;  /* 0x0000000000007941 */ /* 0x000fea0003800200 */
.L_x_1620:
        /* <DEDUP_REMOVED lines=16> */
.L_x_1623:
[----:B------:R-:W-:Y:S05]  /*3ba0*/  BSYNC.RECONVERGENT B0 ;  /* 0x0000000000007941 */ /* 0x000fea0003800200 */
.L_x_1622:
        /* <DEDUP_REMOVED lines=13> */
.L_x_1625:
[----:B------:R-:W-:Y:S05]  /*3c80*/  BSYNC.RECONVERGENT B0 ;  /* 0x0000000000007941 */ /* 0x000fea0003800200 */
.L_x_1624:
        /* <DEDUP_REMOVED lines=16> */
.L_x_1627:
[----:B------:R-:W-:Y:S05]  /*3d90*/  BSYNC.RECONVERGENT B0 ;  /* 0x0000000000007941 */ /* 0x000fea0003800200 */
.L_x_1626:
        /* <DEDUP_REMOVED lines=16> */
.L_x_1629:
[----:B------:R-:W-:Y:S05]  /*3ea0*/  BSYNC.RECONVERGENT B0 ;  /* 0x0000000000007941 */ /* 0x000fea0003800200 */
.L_x_1628:
        /* <DEDUP_REMOVED lines=16> */
.L_x_1631:
[----:B------:R-:W-:Y:S05]  /*3fb0*/  BSYNC.RECONVERGENT B0 ;  /* 0x0000000000007941 */ /* 0x000fea0003800200 */
.L_x_1630:
        /* <DEDUP_REMOVED lines=13> */
.L_x_1633:
[----:B------:R-:W-:Y:S05]  /*4090*/  BSYNC.RECONVERGENT B0 ;  /* 0x0000000000007941 */ /* 0x000fea0003800200 */
.L_x_1632:
        /* <DEDUP_REMOVED lines=15> */
.L_x_1635:
[----:B------:R-:W-:Y:S05]  /*4190*/  BSYNC.RECONVERGENT B0 ;  /* 0x0000000000007941 */ /* 0x000fea0003800200 */
.L_x_1634:
        /* <DEDUP_REMOVED lines=15> */
.L_x_1637:
[----:B------:R-:W-:Y:S05]  /*4290*/  BSYNC.RECONVERGENT B0 ;  /* 0x0000000000007941 */ /* 0x000fea0003800200 */
.L_x_1636:
        /* <DEDUP_REMOVED lines=15> */
.L_x_1639:
[----:B------:R-:W-:Y:S05]  /*4390*/  BSYNC.RECONVERGENT B0 ;  /* 0x0000000000007941 */ /* 0x000fea0003800200 */
.L_x_1638:
        /* <DEDUP_REMOVED lines=15> */
.L_x_1641:
[----:B------:R-:W-:Y:S05]  /*4490*/  BSYNC.RECONVERGENT B0 ;  /* 0x0000000000007941 */ /* 0x000fea0003800200 */
.L_x_1640:
        /* <DEDUP_REMOVED lines=15> */
.L_x_1643:
[----:B------:R-:W-:Y:S05]  /*4590*/  BSYNC.RECONVERGENT B0 ;  /* 0x0000000000007941 */ /* 0x000fea0003800200 */
.L_x_1642:
        /* <DEDUP_REMOVED lines=13> */
.L_x_1645:
[----:B------:R-:W-:Y:S05]  /*4670*/  BSYNC.RECONVERGENT B0 ;  /* 0x0000000000007941 */ /* 0x000fea0003800200 */
.L_x_1644:
[----:B------:R-:W5:Y:S01]  /*4680*/  LD.E R0, desc[UR4][R134.64+0x18c] ;  /* 0x00018c0486007980 */ /* 0x000f62000c101900 */
[----:B------:R-:W-:Y:S01]  /*4690*/  SHF.R.U32.HI R224, RZ, 0x1, R227 ;  /* 0x00000001ffe07819 */ /* 0x000fe200000116e3 */
[C---:B------:R-:W-:Y:S01]  /*46a0*/  IMAD.SHL.U32 R203, R227.reuse, 0x40, RZ ;  /* 0x00000040e3cb7824 */ /* 0x040fe200078e00ff */
[C---:B------:R-:W-:Y:S01]  /*46b0*/  R2P PR, R227.reuse, 0x6 ;  /* 0x00000006e3007804 */ /* 0x040fe20000000000 */
[----:B------:R-:W-:Y:S01]  /*46c0*/  IMAD.SHL.U32 R225, R227, 0x20, RZ ;  /* 0x00000020e3e17824 */ /* 0x000fe200078e00ff */
[----:B------:R-:W-:Y:S01]  /*46d0*/  LOP3.LUT R3, R224, 0x8, RZ, 0xc0, !PT ;  /* 0x00000008e0037812 */ /* 0x000fe200078ec0ff */
[----:B------:R-:W-:Y:S01]  /*46e0*/  IMAD.MOV.U32 R98, RZ, RZ, 0x20 ;  /* 0x00000020ff627424 */ /* 0x000fe200078e00ff */
[----:B------:R-:W-:Y:S01]  /*46f0*/  LOP3.LUT R21, R203, 0x1c0, RZ, 0xc0, !PT ;  /* 0x000001c0cb157812 */ /* 0x000fe200078ec0ff */
[----:B------:R-:W-:Y:S01]  /*4700*/  IMAD.MOV.U32 R186, RZ, RZ, 0x40 ;  /* 0x00000040ffba7424 */ /* 0x000fe200078e00ff */
[----:B------:R-:W-:Y:S01]  /*4710*/  LOP3.LUT R3, R3, 0x1c0, R203, 0xf8, !PT ;  /* 0x000001c003037812 */ /* 0x000fe200078ef8cb */
[----:B------:R-:W-:Y:S01]  /*4720*/  IMAD.SHL.U32 R26, R227, 0x2, RZ ;  /* 0x00000002e31a7824 */ /* 0x000fe200078e00ff */
[----:B------:R-:W-:Y:S01]  /*4730*/  LOP3.LUT R21, R21, 0x8, R227, 0xf8, !PT ;  /* 0x0000000815157812 */ /* 0x000fe200078ef8e3 */
[----:B------:R-:W0:Y:S01]  /*4740*/  LDGDEPBAR ;  /* 0x00000000000079af */ /* 0x000e220000000000 */
[----:B------:R-:W-:Y:S01]  /*4750*/  LOP3.LUT R225, R225, 0x7c00, RZ, 0xc0, !PT ;  /* 0x00007c00e1e17812 */ /* 0x000fe200078ec0ff */
[----:B------:R-:W-:Y:S01]  /*4760*/  BSSY.RECONVERGENT B1, `(.L_x_1646) ;  /* 0x00003c9000017945 */ /* 0x000fe20003800200 */
[----:B------:R-:W-:-:S02]  /*4770*/  LOP3.LUT R214, R3, 0x38, R34, 0x78, !PT ;  /* 0x0000003803d67812 */ /* 0x000fc400078e7822 */
[----:B------:R-:W-:Y:S02]  /*4780*/  LOP3.LUT R21, R21, 0x38, R34, 0x78, !PT ;  /* 0x0000003815157812 */ /* 0x000fe400078e7822 */
[----:B------:R-:W-:Y:S02]  /*4790*/  LOP3.LUT R3, R225, 0x200, R203, 0xf8, !PT ;  /* 0x00000200e1037812 */ /* 0x000fe400078ef8cb */
[----:B-1----:R-:W-:Y:S02]  /*47a0*/  LOP3.LUT R4, R203, 0x400, RZ, 0xc0, !PT ;  /* 0x00000400cb047812 */ /* 0x002fe400078ec0ff */
        /* <DEDUP_REMOVED lines=9> */
[----:B------:R-:W-:Y:S01]  /*4840*/  IMAD.IADD R20, R21, 0x1, R186 ;  /* 0x0000000115147824 */ /* 0x000fe200078e02ba */
[----:B------:R-:W2:Y:S03]  /*4850*/  LDSM.16.M88.4 R8, [R21+0x2000] ;  /* 0x002000001508783b */ /* 0x000ea60000000200 */
[----:B------:R-:W-:Y:S01]  /*4860*/  IMAD.IADD R22, R98, 0x1, R20 ;  /* 0x0000000162167824 */ /* 0x000fe200078e0214 */
[----:B------:R-:W3:Y:S04]  /*4870*/  LDSM.16.M88.4 R40, [R21+0x2800] ;  /* 0x002800001528783b */ /* 0x000ee80000000200 */
[----:B------:R4:W-:Y:S04]  /*4880*/  LDSM.16.M88.4 R12, [R4] ;  /* 0x00000000040c783b */ /* 0x0009e80000000200 */
[----:B------:R-:W3:Y:S04]  /*4890*/  LDSM.16.M88.4 R36, [R23+0x2000] ;  /* 0x002000001724783b */ /* 0x000ee80000000200 */
[----:B------:R-:W3:Y:S01]  /*48a0*/  LDSM.16.M88.4 R56, [R23+0x2800] ;  /* 0x002800001738783b */ /* 0x000ee20000000200 */
[----:B-1----:R-:W-:-:S03]  /*48b0*/  IMAD.IADD R3, R3, 0x1, R186 ;  /* 0x0000000103037824 */ /* 0x002fc600078e02ba */
[----:B------:R-:W1:Y:S04]  /*48c0*/  LDSM.16.M88.4 R48, [R21+0x3000] ;  /* 0x003000001530783b */ /* 0x000e680000000200 */
[----:B------:R-:W-:Y:S04]  /*48d0*/  LDSM.16.M88.4 R80, [R20+0x2000] ;  /* 0x002000001450783b */ /* 0x000fe80000000200 */
[----:B------:R-:W-:Y:S04]  /*48e0*/  LDSM.16.M88.4 R60, [R21+0x3800] ;  /* 0x00380000153c783b */ /* 0x000fe80000000200 */
[----:B------:R-:W-:Y:S04]  /*48f0*/  LDSM.16.M88.4 R52, [R23+0x3000] ;  /* 0x003000001734783b */ /* 0x000fe80000000200 */
[----:B------:R-:W-:Y:S01]  /*4900*/  LDSM.16.M88.4 R76, [R22+0x2000] ;  /* 0x00200000164c783b */ /* 0x000fe20000000200 */
[C---:B--2---:R-:W-:Y:S03]  /*4910*/  HMMA.16816.F32.BF16 R28, R16.reuse, R8, RZ ;  /* 0x00000008101c723c */ /* 0x044fe600000418ff */
[----:B------:R-:W-:Y:S04]  /*4920*/  LDSM.16.M88.4 R72, [R23+0x3800] ;  /* 0x003800001748783b */ /* 0x000fe80000000200 */
[----:B------:R-:W-:Y:S01]  /*4930*/  LDSM.16.M88.4 R64, [R21+0x4000] ;  /* 0x004000001540783b */ /* 0x000fe20000000200 */
[C---:B----4-:R-:W-:Y:S03]  /*4940*/  HMMA.16816.F32.BF16 R4, R16.reuse, R10, RZ ;  /* 0x0000000a1004723c */ /* 0x050fe600000418ff */
[----:B------:R2:W4:Y:S05]  /*4950*/  LDSM.16.M88.4 R8, [R3] ;  /* 0x000000000308783b */ /* 0x00052a0000000200 */
[----:B---3--:R-:W-:Y:S08]  /*4960*/  HMMA.16816.F32.BF16 R32, R16, R40, RZ ;  /* 0x000000281020723c */ /* 0x008ff000000418ff */
[----:B------:R-:W-:Y:S01]  /*4970*/  HMMA.16816.F32.BF16 R44, R12, R36, R28 ;  /* 0x000000240c2c723c */ /* 0x000fe2000004181c */
[----:B--2---:R-:W-:-:S07]  /*4980*/  IMAD.IADD R3, R98, 0x1, R3 ;  /* 0x0000000162037824 */ /* 0x004fce00078e0203 */
[C---:B------:R-:W-:Y:S01]  /*4990*/  HMMA.16816.F32.BF16 R68, R12.reuse, R38, R4 ;  /* 0x000000260c44723c */ /* 0x040fe20000041804 */
[----:B------:R-:W2:Y:S07]  /*49a0*/  LDSM.16.M88.4 R4, [R3] ;  /* 0x000000000304783b */ /* 0x000eae0000000200 */
[----:B------:R-:W-:Y:S08]  /*49b0*/  HMMA.16816.F32.BF16 R84, R12, R56, R32 ;  /* 0x000000380c54723c */ /* 0x000ff00000041820 */
[C---:B-1----:R-:W-:Y:S08]  /*49c0*/  HMMA.16816.F32.BF16 R36, R16.reuse, R48, RZ ;  /* 0x000000301024723c */ /* 0x042ff000000418ff */
[----:B------:R-:W-:Y:S01]  /*49d0*/  HMMA.16816.F32.BF16 R32, R16, R50, RZ ;  /* 0x000000321020723c */ /* 0x000fe200000418ff */
[----:B------:R-:W1:Y:S07]  /*49e0*/  LDSM.16.M88.4 R48, [R20+0x2800] ;  /* 0x002800001430783b */ /* 0x000e6e0000000200 */
[----:B----4-:R-:W-:Y:S08]  /*49f0*/  HMMA.16816.F32.BF16 R44, R8, R80, R44 ;  /* 0x00000050082c723c */ /* 0x010ff0000004182c */
[----:B------:R-:W-:Y:S08]  /*4a00*/  HMMA.16816.F32.BF16 R28, R16, R60, RZ ;  /* 0x0000003c101c723c */ /* 0x000ff000000418ff */
[C---:B------:R-:W-:Y:S08]  /*4a10*/  HMMA.16816.F32.BF16 R92, R12.reuse, R52, R36 ;  /* 0x000000340c5c723c */ /* 0x040ff00000041824 */
[----:B------:R-:W-:Y:S01]  /*4a20*/  HMMA.16816.F32.BF16 R100, R12, R54, R32 ;  /* 0x000000360c64723c */ /* 0x000fe20000041820 */
[----:B------:R-:W-:Y:S07]  /*4a30*/  LDSM.16.M88.4 R52, [R22+0x2800] ;  /* 0x002800001634783b */ /* 0x000fee0000000200 */
[----:B------:R-:W-:Y:S01]  /*4a40*/  HMMA.16816.F32.BF16 R32, R16, R62, RZ ;  /* 0x0000003e1020723c */ /* 0x000fe200000418ff */
[----:B------:R-:W-:Y:S07]  /*4a50*/  LDSM.16.M88.4 R60, [R21+0x4800] ;  /* 0x00480000153c783b */ /* 0x000fee0000000200 */
[----:B--2---:R-:W-:Y:S01]  /*4a60*/  HMMA.16816.F32.BF16 R36, R4, R76, R44 ;  /* 0x0000004c0424723c */ /* 0x004fe2000004182c */
[----:B------:R-:W2:Y:S07]  /*4a70*/  LDSM.16.M88.4 R44, [R23+0x4000] ;  /* 0x00400000172c783b */ /* 0x000eae0000000200 */
[----:B------:R-:W-:Y:S08]  /*4a80*/  HMMA.16816.F32.BF16 R40, R16, R42, RZ ;  /* 0x0000002a1028723c */ /* 0x000ff000000418ff */
[----:B------:R-:W-:Y:S08]  /*4a90*/  HMMA.16816.F32.BF16 R104, R12, R72, R28 ;  /* 0x000000480c68723c */ /* 0x000ff0000004181c */
[----:B------:R-:W-:Y:S01]  /*4aa0*/  HMMA.16816.F32.BF16 R28, R8, R82, R68 ;  /* 0x00000052081c723c */ /* 0x000fe20000041844 */
[----:B------:R-:W-:Y:S07]  /*4ab0*/  LDSM.16.M88.4 R68, [R21+0x5000] ;  /* 0x005000001544783b */ /* 0x000fee0000000200 */
[----:B------:R-:W-:Y:S01]  /*4ac0*/  HMMA.16816.F32.BF16 R108, R12, R74, R32 ;  /* 0x0000004a0c6c723c */ /* 0x000fe20000041820 */
[----:B------:R-:W-:Y:S07]  /*4ad0*/  LDSM.16.M88.4 R72, [R20+0x3000] ;  /* 0x003000001448783b */ /* 0x000fee0000000200 */
[----:B------:R-:W-:Y:S08]  /*4ae0*/  HMMA.16816.F32.BF16 R32, R16, R64, RZ ;  /* 0x000000401020723c */ /* 0x000ff000000418ff */
[----:B------:R-:W-:Y:S01]  /*4af0*/  HMMA.16816.F32.BF16 R88, R12, R58, R40 ;  /* 0x0000003a0c58723c */ /* 0x000fe20000041828 */
[----:B------:R-:W3:Y:S07]  /*4b00*/  LDSM.16.M88.4 R56, [R23+0x4800] ;  /* 0x004800001738783b */ /* 0x000eee0000000200 */
[----:B------:R-:W-:Y:S08]  /*4b10*/  HMMA.16816.F32.BF16 R40, R4, R78, R28 ;  /* 0x0000004e0428723c */ /* 0x000ff0000004181c */
[----:B-1----:R-:W-:Y:S08]  /*4b20*/  HMMA.16816.F32.BF16 R28, R8, R48, R84 ;  /* 0x00000030081c723c */ /* 0x002ff00000041854 */
[----:B--2---:R-:W-:Y:S08]  /*4b30*/  HMMA.16816.F32.BF16 R76, R12, R44, R32 ;  /* 0x0000002c0c4c723c */ /* 0x004ff00000041820 */
[----:B------:R-:W-:Y:S01]  /*4b40*/  HMMA.16816.F32.BF16 R32, R16, R66, RZ ;  /* 0x000000421020723c */ /* 0x000fe200000418ff */
[----:B------:R-:W-:-:S15]  /*4b50*/  LDSM.16.M88.4 R64, [R20+0x3800] ;  /* 0x003800001440783b */ /* 0x000fde0000000200 */
[----:B------:R-:W-:-:S04]  /*4b60*/  NOP ;  /* 0x0000000000007918 */ /* 0x000fc80000000000 */
[----:B------:R-:W-:Y:S01]  /*4b70*/  HMMA.16816.F32.BF16 R112, R12, R46, R32 ;  /* 0x0000002e0c70723c */ /* 0x000fe20000041820 */
[----:B------:R-:W-:Y:S07]  /*4b80*/  LDSM.16.M88.4 R44, [R22+0x3800] ;  /* 0x00380000162c783b */ /* 0x000fee0000000200 */
[----:B------:R-:W-:Y:S01]  /*4b90*/  HMMA.16816.F32.BF16 R32, R16, R60, RZ ;  /* 0x0000003c1020723c */ /* 0x000fe200000418ff */
[----:B-----5:R-:W-:-:S04]  /*4ba0*/  FMUL.FTZ R3, R36, R0 ;  /* 0x0000000024037220 */ /* 0x020fc80000410000 */
[----:B------:R1:W-:Y:S02]  /*4bb0*/  MUFU.TANH R156, R3 ;  /* 0x00000003009c7308 */ /* 0x0003e40000002400 */
[----:B-1----:R-:W-:-:S06]  /*4bc0*/  FMUL.FTZ R3, R37, R0 ;  /* 0x0000000025037220 */ /* 0x002fcc0000410000 */
[----:B------:R1:W-:Y:S02]  /*4bd0*/  MUFU.TANH R202, R3 ;  /* 0x0000000300ca7308 */ /* 0x0003e40000002400 */
[----:B-1----:R-:W-:-:S06]  /*4be0*/  FMUL.FTZ R3, R38, R0 ;  /* 0x0000000026037220 */ /* 0x002fcc0000410000 */
[----:B------:R1:W2:Y:S02]  /*4bf0*/  MUFU.TANH R154, R3 ;  /* 0x00000003009a7308 */ /* 0x0002a40000002400 */
[-C--:B-1----:R-:W-:Y:S02]  /*4c00*/  FMUL.FTZ R3, R39, R0.reuse ;  /* 0x0000000027037220 */ /* 0x082fe40000410000 */
[----:B------:R-:W-:Y:S04]  /*4c10*/  HMMA.16816.F32.BF16 R36, R4, R52, R28 ;  /* 0x000000340424723c */ /* 0x000fe8000004181c */
[----:B------:R1:W4:Y:S04]  /*4c20*/  MUFU.TANH R165, R3 ;  /* 0x0000000300a57308 */ /* 0x0003280000002400 */
[----:B------:R-:W-:Y:S01]  /*4c30*/  HMMA.16816.F32.BF16 R28, R8, R50, R88 ;  /* 0x00000032081c723c */ /* 0x000fe20000041858 */
[----:B------:R-:W5:Y:S07]  /*4c40*/  LDSM.16.M88.4 R48, [R22+0x3000] ;  /* 0x003000001630783b */ /* 0x000f6e0000000200 */
[----:B---3--:R-:W-:Y:S01]  /*4c50*/  HMMA.16816.F32.BF16 R88, R12, R56, R32 ;  /* 0x000000380c58723c */ /* 0x008fe20000041820 */
        /* <DEDUP_REMOVED lines=13> */
[----:B--2---:R-:W-:-:S04]  /*4d30*/  FMUL.FTZ R3, R36, R0 ;  /* 0x0000000024037220 */ /* 0x004fc80000410000 */
[----:B------:R2:W-:Y:S02]  /*4d40*/  MUFU.TANH R197, R3 ;  /* 0x0000000300c57308 */ /* 0x0005e40000002400 */
[----:B--2---:R-:W-:-:S06]  /*4d50*/  FMUL.FTZ R3, R37, R0 ;  /* 0x0000000025037220 */ /* 0x004fcc0000410000 */
[----:B------:R2:W-:Y:S02]  /*4d60*/  MUFU.TANH R199, R3 ;  /* 0x0000000300c77308 */ /* 0x0005e40000002400 */
[----:B--2---:R-:W-:-:S06]  /*4d70*/  FMUL.FTZ R3, R38, R0 ;  /* 0x0000000026037220 */ /* 0x004fcc0000410000 */
[----:B------:R2:W3:Y:S02]  /*4d80*/  MUFU.TANH R99, R3 ;  /* 0x0000000300637308 */ /* 0x0004e40000002400 */
[-C--:B--2---:R-:W-:Y:S02]  /*4d90*/  FMUL.FTZ R3, R39, R0.reuse ;  /* 0x0000000027037220 */ /* 0x084fe40000410000 */
[----:B-----5:R-:W-:Y:S04]  /*4da0*/  HMMA.16816.F32.BF16 R36, R4, R48, R28 ;  /* 0x000000300424723c */ /* 0x020fe8000004181c */
[----:B------:R2:W5:Y:S04]  /*4db0*/  MUFU.TANH R144, R3 ;  /* 0x0000000300907308 */ /* 0x0005680000002400 */
[----:B------:R-:W-:Y:S08]  /*4dc0*/  HMMA.16816.F32.BF16 R28, R8, R74, R100 ;  /* 0x0000004a081c723c */ /* 0x000ff00000041864 */
[----:B------:R-:W-:Y:S01]  /*4dd0*/  HMMA.16816.F32.BF16 R72, R12, R58, R32 ;  /* 0x0000003a0c48723c */ /* 0x000fe20000041820 */
[----:B------:R-:W-:Y:S01]  /*4de0*/  LDSM.16.M88.4 R56, [R22+0x4000] ;  /* 0x004000001638783b */ /* 0x000fe20000000200 */
[----:B--2---:R-:W-:-:S04]  /*4df0*/  FMUL.FTZ R3, R40, R0 ;  /* 0x0000000028037220 */ /* 0x004fc80000410000 */
[----:B------:R2:W-:Y:S02]  /*4e00*/  MUFU.TANH R195, R3 ;  /* 0x0000000300c37308 */ /* 0x0005e40000002400 */
[----:B------:R-:W-:Y:S01]  /*4e10*/  HMMA.16816.F32.BF16 R32, R16, R68, RZ ;  /* 0x000000441020723c */ /* 0x000fe200000418ff */
[----:B--2---:R-:W-:-:S05]  /*4e20*/  FMUL.FTZ R3, R41, R0 ;  /* 0x0000000029037220 */ /* 0x004fca0000410000 */
[----:B------:R2:W-:-:S14]  /*4e30*/  MUFU.TANH R194, R3 ;  /* 0x0000000300c27308 */ /* 0x0005dc0000002400 */
[----:B-1----:R-:W-:Y:S08]  /*4e40*/  HMMA.16816.F32.BF16 R80, R12, R52, R32 ;  /* 0x000000340c50723c */ /* 0x002ff00000041820 */
[----:B------:R-:W-:Y:S01]  /*4e50*/  HMMA.16816.F32.BF16 R32, R16, R70, RZ ;  /* 0x000000461020723c */ /* 0x000fe200000418ff */
[----:B------:R-:W-:Y:S01]  /*4e60*/  LDSM.16.M88.4 R68, [R20+0x4000] ;  /* 0x004000001444783b */ /* 0x000fe20000000200 */
[----:B--2---:R-:W-:-:S04]  /*4e70*/  FMUL.FTZ R3, R42, R0 ;  /* 0x000000002a037220 */ /* 0x004fc80000410000 */
[----:B------:R1:W2:-:S14]  /*4e80*/  MUFU.TANH R140, R3 ;  /* 0x00000003008c7308 */ /* 0x00029c0000002400 */
[----:B------:R-:W-:Y:S01]  /*4e90*/  HMMA.16816.F32.BF16 R84, R12, R54, R32 ;  /* 0x000000360c54723c */ /* 0x000fe20000041820 */
[----:B------:R-:W-:Y:S01]  /*4ea0*/  LDSM.16.M88.4 R52, [R22+0x4800] ;  /* 0x004800001634783b */ /* 0x000fe20000000200 */
[----:B-1----:R-:W-:-:S06]  /*4eb0*/  FMUL.FTZ R3, R43, R0 ;  /* 0x000000002b037220 */ /* 0x002fcc0000410000 */
[----:B------:R-:W-:Y:S01]  /*4ec0*/  HMMA.16816.F32.BF16 R40, R4, R50, R28 ;  /* 0x000000320428723c */ /* 0x000fe2000004181c */
[----:B------:R-:W1:Y:S01]  /*4ed0*/  LDSM.16.M88.4 R48, [R21+0x5800] ;  /* 0x005800001530783b */ /* 0x000e620000000200 */
[----:B------:R4:W2:Y:S06]  /*4ee0*/  MUFU.TANH R191, R3 ;  /* 0x0000000300bf7308 */ /* 0x0008ac0000002400 */
[----:B------:R-:W-:Y:S01]  /*4ef0*/  HMMA.16816.F32.BF16 R28, R8, R64, R104 ;  /* 0x00000040081c723c */ /* 0x000fe20000041868 */
[----:B----4-:R-:W-:-:S04]  /*4f00*/  FMUL.FTZ R3, R36, R0 ;  /* 0x0000000024037220 */ /* 0x010fc80000410000 */
[----:B------:R4:W-:Y:S02]  /*4f10*/  MUFU.TANH R193, R3 ;  /* 0x0000000300c17308 */ /* 0x0009e40000002400 */
[-C--:B----4-:R-:W-:Y:S01]  /*4f20*/  FMUL.FTZ R3, R37, R0.reuse ;  /* 0x0000000025037220 */ /* 0x090fe20000410000 */
[----:B-1----:R-:W-:Y:S05]  /*4f30*/  HMMA.16816.F32.BF16 R32, R16, R48, RZ ;  /* 0x000000301020723c */ /* 0x002fea00000418ff */
[----:B------:R1:W-:Y:S02]  /*4f40*/  MUFU.TANH R192, R3 ;  /* 0x0000000300c07308 */ /* 0x0003e40000002400 */
[----:B-1----:R-:W-:-:S13]  /*4f50*/  FMUL.FTZ R3, R38, R0 ;  /* 0x0000000026037220 */ /* 0x002fda0000410000 */
[----:B------:R-:W-:Y:S01]  /*4f60*/  HMMA.16816.F32.BF16 R100, R12, R60, R32 ;  /* 0x0000003c0c64723c */ /* 0x000fe20000041820 */
[----:B------:R1:W4:Y:S07]  /*4f70*/  MUFU.TANH R132, R3 ;  /* 0x0000000300847308 */ /* 0x00032e0000002400 */
[----:B------:R-:W-:Y:S01]  /*4f80*/  HMMA.16816.F32.BF16 R32, R16, R50, RZ ;  /* 0x000000321020723c */ /* 0x000fe200000418ff */
[----:B------:R-:W-:Y:S01]  /*4f90*/  LDSM.16.M88.4 R48, [R20+0x4800] ;  /* 0x004800001430783b */ /* 0x000fe20000000200 */
[----:B-1----:R-:W-:-:S06]  /*4fa0*/  FMUL.FTZ R3, R39, R0 ;  /* 0x0000000027037220 */ /* 0x002fcc0000410000 */
[----:B------:R-:W-:Y:S01]  /*4fb0*/  HMMA.16816.F32.BF16 R36, R4, R44, R28 ;  /* 0x0000002c0424723c */ /* 0x000fe2000004181c */
[----:B------:R1:W4:Y:S07]  /*4fc0*/  MUFU.TANH R123, R3 ;  /* 0x00000003007b7308 */ /* 0x00032e0000002400 */
[----:B------:R-:W-:Y:S01]  /*4fd0*/  HMMA.16816.F32.BF16 R28, R8, R66, R108 ;  /* 0x00000042081c723c */ /* 0x000fe2000004186c */
[----:B------:R-:W-:Y:S07]  /*4fe0*/  LDSM.16.M88.4 R64, [R23+0x6000] ;  /* 0x006000001740783b */ /* 0x000fee0000000200 */
[----:B------:R-:W-:Y:S01]  /*4ff0*/  HMMA.16816.F32.BF16 R92, R12, R62, R32 ;  /* 0x0000003e0c5c723c */ /* 0x000fe20000041820 */
[----:B------:R-:W-:Y:S01]  /*5000*/  LDSM.16.M88.4 R60, [R23+0x6800] ;  /* 0x00680000173c783b */ /* 0x000fe20000000200 */
        /* <DEDUP_REMOVED lines=10> */
[----:B------:R-:W3:Y:S01]  /*50b0*/  LDSM.16.M88.4 R76, [R21+0x6000] ;  /* 0x00600000154c783b */ /* 0x000ee20000000200 */
[----:B-1----:R-:W-:-:S04]  /*50c0*/  FMUL.FTZ R3, R36, R0 ;  /* 0x0000000024037220 */ /* 0x002fc80000410000 */
[----:B------:R1:W4:Y:S02]  /*50d0*/  MUFU.TANH R117, R3 ;  /* 0x0000000300757308 */ /* 0x0003240000002400 */
[----:B-1----:R-:W-:-:S06]  /*50e0*/  FMUL.FTZ R3, R37, R0 ;  /* 0x0000000025037220 */ /* 0x002fcc0000410000 */
[----:B------:R1:W-:Y:S01]  /*50f0*/  MUFU.TANH R188, R3 ;  /* 0x0000000300bc7308 */ /* 0x0003e20000002400 */
[----:B---3--:R-:W-:Y:S01]  /*5100*/  HMMA.16816.F32.BF16 R32, R16, R76, RZ ;  /* 0x0000004c1020723c */ /* 0x008fe200000418ff */
[----:B-1----:R-:W-:-:S06]  /*5110*/  FMUL.FTZ R3, R38, R0 ;  /* 0x0000000026037220 */ /* 0x002fcc0000410000 */
[----:B------:R1:W-:-:S13]  /*5120*/  MUFU.TANH R116, R3 ;  /* 0x0000000300747308 */ /* 0x0003da0000002400 */
[----:B------:R-:W-:Y:S01]  /*5130*/  HMMA.16816.F32.BF16 R104, R12, R64, R32 ;  /* 0x000000400c68723c */ /* 0x000fe20000041820 */
[----:B-1----:R-:W-:-:S07]  /*5140*/  FMUL.FTZ R3, R39, R0 ;  /* 0x0000000027037220 */ /* 0x002fce0000410000 */
[----:B------:R-:W-:Y:S01]  /*5150*/  HMMA.16816.F32.BF16 R36, R4, R56, R28 ;  /* 0x000000380424723c */ /* 0x000fe2000004181c */
[----:B------:R1:W-:Y:S07]  /*5160*/  MUFU.TANH R118, R3 ;  /* 0x0000000300767308 */ /* 0x0003ee0000002400 */
[----:B------:R-:W-:Y:S01]  /*5170*/  HMMA.16816.F32.BF16 R28, R8, R70, R112 ;  /* 0x00000046081c723c */ /* 0x000fe20000041870 */
[----:B------:R-:W-:Y:S01]  /*5180*/  LDSM.16.M88.4 R68, [R23+0x7000] ;  /* 0x007000001744783b */ /* 0x000fe20000000200 */
[----:B-1----:R-:W-:-:S04]  /*5190*/  FMUL.FTZ R3, R40, R0 ;  /* 0x0000000028037220 */ /* 0x002fc80000410000 */
[----:B------:R1:W-:-:S14]  /*51a0*/  MUFU.TANH R187, R3 ;  /* 0x0000000300bb7308 */ /* 0x0003dc0000002400 */
[----:B------:R-:W-:Y:S01]  /*51b0*/  HMMA.16816.F32.BF16 R44, R4, R58, R28 ;  /* 0x0000003a042c723c */ /* 0x000fe2000004181c */
[----:B------:R-:W3:Y:S07]  /*51c0*/  LDSM.16.M88.4 R56, [R20+0x5000] ;  /* 0x005000001438783b */ /* 0x000eee0000000200 */
[----:B------:R-:W-:Y:S01]  /*51d0*/  HMMA.16816.F32.BF16 R28, R8, R48, R88 ;  /* 0x00000030081c723c */ /* 0x000fe20000041858 */
[----:B-1----:R-:W-:-:S04]  /*51e0*/  FMUL.FTZ R3, R41, R0 ;  /* 0x0000000029037220 */ /* 0x002fc80000410000 */
[----:B------:R1:W-:Y:S03]  /*51f0*/  MUFU.TANH R184, R3 ;  /* 0x0000000300b87308 */ /* 0x0003e60000002400 */
[----:B------:R-:W-:Y:S01]  /*5200*/  HMMA.16816.F32.BF16 R48, R8, R50, R72 ;  /* 0x000000320830723c */ /* 0x000fe20000041848 */
[----:B------:R-:W5:Y:S11]  /*5210*/  LDSM.16.M88.4 R72, [R22+0x5000] ;  /* 0x005000001648783b */ /* 0x000f760000000200 */
[----:B------:R-:W-:Y:S01]  /*5220*/  HMMA.16816.F32.BF16 R28, R4, R52, R28 ;  /* 0x00000034041c723c */ /* 0x000fe2000004181c */
[----:B-1----:R-:W-:-:S04]  /*5230*/  FMUL.FTZ R3, R42, R0 ;  /* 0x000000002a037220 */ /* 0x002fc80000410000 */
[----:B------:R1:W4:Y:S03]  /*5240*/  MUFU.TANH R112, R3 ;  /* 0x0000000300707308 */ /* 0x0003260000002400 */
[----:B------:R-:W-:Y:S08]  /*5250*/  HMMA.16816.F32.BF16 R52, R4, R54, R48 ;  /* 0x000000360434723c */ /* 0x000ff00000041830 */
[----:B---3--:R-:W-:Y:S01]  /*5260*/  HMMA.16816.F32.BF16 R32, R8, R56, R80 ;  /* 0x000000380820723c */ /* 0x008fe20000041850 */
[----:B-1----:R-:W-:-:S02]  /*5270*/  FMUL.FTZ R3, R43, R0 ;  /* 0x000000002b037220 */ /* 0x002fc40000410000 */
[----:B------:R-:W1:Y:S02]  /*5280*/  LDSM.16.M88.4 R40, [R21+0x6800] ;  /* 0x006800001528783b */ /* 0x000e640000000200 */
[----:B------:R3:W4:-:S15]  /*5290*/  MUFU.TANH R119, R3 ;  /* 0x0000000300777308 */ /* 0x00071e0000002400 */
[----:B-----5:R-:W-:Y:S01]  /*52a0*/  HMMA.16816.F32.BF16 R48, R4, R72, R32 ;  /* 0x000000480430723c */ /* 0x020fe20000041820 */
[----:B---3--:R-:W-:-:S04]  /*52b0*/  FMUL.FTZ R3, R36, R0 ;  /* 0x0000000024037220 */ /* 0x008fc80000410000 */
[----:B------:R3:W-:Y:S02]  /*52c0*/  MUFU.TANH R126, R3 ;  /* 0x00000003007e7308 */ /* 0x0007e40000002400 */
[-C--:B---3--:R-:W-:Y:S01]  /*52d0*/  FMUL.FTZ R3, R37, R0.reuse ;  /* 0x0000000025037220 */ /* 0x088fe20000410000 */
[----:B-1----:R-:W-:Y:S05]  /*52e0*/  HMMA.16816.F32.BF16 R32, R16, R42, RZ ;  /* 0x0000002a1020723c */ /* 0x002fea00000418ff */
[----:B------:R1:W-:Y:S02]  /*52f0*/  MUFU.TANH R125, R3 ;  /* 0x00000003007d7308 */ /* 0x0003e40000002400 */
[----:B-1----:R-:W-:-:S06]  /*5300*/  FMUL.FTZ R3, R38, R0 ;  /* 0x0000000026037220 */ /* 0x002fcc0000410000 */
[----:B------:R1:W3:Y:S02]  /*5310*/  MUFU.TANH R120, R3 ;  /* 0x0000000300787308 */ /* 0x0002e40000002400 */
[-C--:B-1----:R-:W-:Y:S02]  /*5320*/  FMUL.FTZ R3, R39, R0.reuse ;  /* 0x0000000027037220 */ /* 0x082fe40000410000 */
[----:B------:R-:W-:Y:S04]  /*5330*/  HMMA.16816.F32.BF16 R36, R16, R78, RZ ;  /* 0x0000004e1024723c */ /* 0x000fe800000418ff */
[----:B------:R1:W5:Y:S02]  /*5340*/  MUFU.TANH R121, R3 ;  /* 0x0000000300797308 */ /* 0x0003640000002400 */
[----:B-1----:R-:W-:-:S14]  /*5350*/  FMUL.FTZ R3, R44, R0 ;  /* 0x000000002c037220 */ /* 0x002fdc0000410000 */
[----:B------:R-:W-:Y:S01]  /*5360*/  HMMA.16816.F32.BF16 R88, R12, R66, R36 ;  /* 0x000000420c58723c */ /* 0x000fe20000041824 */
[----:B------:R-:W1:Y:S01]  /*5370*/  LDSM.16.M88.4 R64, [R21+0x7000] ;  /* 0x007000001540783b */ /* 0x000e620000000200 */
[----:B------:R2:W-:Y:S06]  /*5380*/  MUFU.TANH R128, R3 ;  /* 0x0000000300807308 */ /* 0x0005ec0000002400 */
[----:B------:R-:W-:Y:S01]  /*5390*/  HMMA.16816.F32.BF16 R36, R16, R40, RZ ;  /* 0x000000281024723c */ /* 0x000fe200000418ff */
[----:B--2---:R-:W-:-:S04]  /*53a0*/  FMUL.FTZ R3, R45, R0 ;  /* 0x000000002d037220 */ /* 0x004fc80000410000 */
[----:B------:R2:W-:-:S15]  /*53b0*/  MUFU.TANH R124, R3 ;  /* 0x00000003007c7308 */ /* 0x0005de0000002400 */
[----:B------:R-:W-:Y:S01]  /*53c0*/  HMMA.16816.F32.BF16 R76, R12, R60, R36 ;  /* 0x0000003c0c4c723c */ /* 0x000fe20000041824 */
[----:B--2---:R-:W-:-:S07]  /*53d0*/  FMUL.FTZ R3, R46, R0 ;  /* 0x000000002e037220 */ /* 0x004fce0000410000 */
[----:B-1----:R-:W-:Y:S01]  /*53e0*/  HMMA.16816.F32.BF16 R36, R16, R64, RZ ;  /* 0x000000401024723c */ /* 0x002fe200000418ff */
[----:B------:R1:W2:Y:S02]  /*53f0*/  MUFU.TANH R122, R3 ;  /* 0x00000003007a7308 */ /* 0x0002a40000002400 */
[-C--:B-1----:R-:W-:Y:S02]  /*5400*/  FMUL.FTZ R3, R47, R0.reuse ;  /* 0x000000002f037220 */ /* 0x082fe40000410000 */
[----:B------:R-:W1:Y:S04]  /*5410*/  LDSM.16.M88.4 R44, [R20+0x5800] ;  /* 0x00580000142c783b */ /* 0x000e680000000200 */
[----:B------:R4:W2:Y:S02]  /*5420*/  MUFU.TANH R127, R3 ;  /* 0x00000003007f7308 */ /* 0x0008a40000002400 */
[----:B----4-:R-:W-:-:S06]  /*5430*/  FMUL.FTZ R3, R28, R0 ;  /* 0x000000001c037220 */ /* 0x010fcc0000410000 */
[----:B------:R4:W-:Y:S02]  /*5440*/  MUFU.TANH R137, R3 ;  /* 0x0000000300897308 */ /* 0x0009e40000002400 */
[----:B----4-:R-:W-:-:S06]  /*5450*/  FMUL.FTZ R3, R29, R0 ;  /* 0x000000001d037220 */ /* 0x010fcc0000410000 */
[----:B------:R4:W-:Y:S02]  /*5460*/  MUFU.TANH R136, R3 ;  /* 0x0000000300887308 */ /* 0x0009e40000002400 */
[----:B----4-:R-:W-:-:S06]  /*5470*/  FMUL.FTZ R3, R30, R0 ;  /* 0x000000001e037220 */ /* 0x010fcc0000410000 */
[----:B------:R4:W2:Y:S02]  /*5480*/  MUFU.TANH R129, R3 ;  /* 0x0000000300817308 */ /* 0x0008a40000002400 */
[-C--:B----4-:R-:W-:Y:S02]  /*5490*/  FMUL.FTZ R3, R31, R0.reuse ;  /* 0x000000001f037220 */ /* 0x090fe40000410000 */
[----:B------:R-:W-:Y:S01]  /*54a0*/  HMMA.16816.F32.BF16 R28, R8, R58, R84 ;  /* 0x0000003a081c723c */ /* 0x000fe20000041854 */
[----:B------:R-:W4:Y:S03]  /*54b0*/  LDSM.16.M88.4 R56, [R22+0x5800] ;  /* 0x005800001638783b */ /* 0x000f260000000200 */
[----:B------:R3:W2:Y:S04]  /*54c0*/  MUFU.TANH R130, R3 ;  /* 0x0000000300827308 */ /* 0x0006a80000002400 */
[----:B------:R-:W-:Y:S01]  /*54d0*/  HMMA.16816.F32.BF16 R84, R12, R62, R32 ;  /* 0x0000003e0c54723c */ /* 0x000fe20000041820 */
[----:B------:R-:W-:Y:S07]  /*54e0*/  LDSM.16.M88.4 R60, [R20+0x6000] ;  /* 0x00600000143c783b */ /* 0x000fee0000000200 */
[----:B-1----:R-:W-:Y:S01]  /*54f0*/  HMMA.16816.F32.BF16 R32, R8, R44, R100 ;  /* 0x0000002c0820723c */ /* 0x002fe20000041864 */
[----:B---3--:R-:W-:-:S04]  /*5500*/  FMUL.FTZ R3, R52, R0 ;  /* 0x0000000034037220 */ /* 0x008fc80000410000 */
[----:B------:R1:W-:Y:S03]  /*5510*/  MUFU.TANH R138, R3 ;  /* 0x00000003008a7308 */ /* 0x0003e60000002400 */
[----:B------:R-:W-:Y:S01]  /*5520*/  HMMA.16816.F32.BF16 R28, R4, R74, R28 ;  /* 0x0000004a041c723c */ /* 0x000fe2000004181c */
[----:B------:R-:W3:Y:S07]  /*5530*/  LDSM.16.M88.4 R72, [R21+0x7800] ;  /* 0x007800001548783b */ /* 0x000eee0000000200 */
[----:B------:R-:W-:Y:S01]  /*5540*/  HMMA.16816.F32.BF16 R44, R8, R46, R92 ;  /* 0x0000002e082c723c */ /* 0x000fe2000004185c */
[----:B-1----:R-:W-:-:S07]  /*5550*/  FMUL.FTZ R3, R53, R0 ;  /* 0x0000000035037220 */ /* 0x002fce0000410000 */
[----:B----4-:R-:W-:Y:S01]  /*5560*/  HMMA.16816.F32.BF16 R40, R4, R56, R32 ;  /* 0x000000380428723c */ /* 0x010fe20000041820 */
[----:B------:R1:W-:Y:S07]  /*5570*/  MUFU.TANH R133, R3 ;  /* 0x0000000300857308 */ /* 0x0003ee0000002400 */
[----:B------:R-:W-:Y:S01]  /*5580*/  HMMA.16816.F32.BF16 R32, R16, R66, RZ ;  /* 0x000000421020723c */ /* 0x000fe200000418ff */
[----:B------:R-:W-:Y:S07]  /*5590*/  LDSM.16.M88.4 R64, [R21+0x8000] ;  /* 0x008000001540783b */ /* 0x000fee0000000200 */
[----:B------:R-:W-:Y:S01]  /*55a0*/  HMMA.16816.F32.BF16 R44, R4, R58, R44 ;  /* 0x0000003a042c723c */ /* 0x000fe2000004182c */
[----:B------:R-:W4:Y:S01]  /*55b0*/  LDSM.16.M88.4 R56, [R23+0x7800] ;  /* 0x007800001738783b */ /* 0x000f220000000200 */
[----:B-1----:R-:W-:-:S04]  /*55c0*/  FMUL.FTZ R3, R54, R0 ;  /* 0x0000000036037220 */ /* 0x002fc80000410000 */
[----:B------:R1:W2:Y:S02]  /*55d0*/  MUFU.TANH R131, R3 ;  /* 0x0000000300837308 */ /* 0x0002a40000002400 */
[C---:B------:R-:W-:Y:S08]  /*55e0*/  HMMA.16816.F32.BF16 R92, R12.reuse, R68, R36 ;  /* 0x000000440c5c723c */ /* 0x040ff00000041824 */
[----:B------:R-:W-:Y:S01]  /*55f0*/  HMMA.16816.F32.BF16 R80, R12, R70, R32 ;  /* 0x000000460c50723c */ /* 0x000fe20000041820 */
[----:B-1----:R-:W-:-:S07]  /*5600*/  FMUL.FTZ R3, R55, R0 ;  /* 0x0000000037037220 */ /* 0x002fce0000410000 */
[----:B---3--:R-:W-:Y:S01]  /*5610*/  HMMA.16816.F32.BF16 R36, R16, R72, RZ ;  /* 0x000000481024723c */ /* 0x008fe200000418ff */
[----:B------:R-:W-:Y:S01]  /*5620*/  LDSM.16.M88.4 R52, [R22+0x6000] ;  /* 0x006000001634783b */ /* 0x000fe20000000200 */
[----:B------:R1:W3:Y:S06]  /*5630*/  MUFU.TANH R139, R3 ;  /* 0x00000003008b7308 */ /* 0x0002ec0000002400 */
[----:B------:R-:W-:Y:S01]  /*5640*/  HMMA.16816.F32.BF16 R32, R8, R62, R88 ;  /* 0x0000003e0820723c */ /* 0x000fe20000041858 */
[----:B-1----:R-:W-:-:S11]  /*5650*/  FMUL.FTZ R3, R48, R0 ;  /* 0x0000000030037220 */ /* 0x002fd60000410000 */
[----:B----4-:R-:W-:Y:S01]  /*5660*/  HMMA.16816.F32.BF16 R88, R12, R56, R36 ;  /* 0x000000380c58723c */ /* 0x010fe20000041824 */
[----:B------:R1:W-:Y:S02]  /*5670*/  MUFU.TANH R145, R3 ;  /* 0x0000000300917308 */ /* 0x0003e40000002400 */
[----:B-1----:R-:W-:-:S06]  /*5680*/  FMUL.FTZ R3, R49, R0 ;  /* 0x0000000031037220 */ /* 0x002fcc0000410000 */
[----:B------:R1:W-:Y:S02]  /*5690*/  MUFU.TANH R146, R3 ;  /* 0x0000000300927308 */ /* 0x0003e40000002400 */
[----:B-1----:R-:W-:-:S06]  /*56a0*/  FMUL.FTZ R3, R50, R0 ;  /* 0x0000000032037220 */ /* 0x002fcc0000410000 */
[----:B------:R1:W4:Y:S02]  /*56b0*/  MUFU.TANH R141, R3 ;  /* 0x00000003008d7308 */ /* 0x0003240000002400 */
[-C--:B-1----:R-:W-:Y:S02]  /*56c0*/  FMUL.FTZ R3, R51, R0.reuse ;  /* 0x0000000033037220 */ /* 0x082fe40000410000 */
[----:B------:R-:W1:Y:S04]  /*56d0*/  LDSM.16.M88.4 R48, [R20+0x6800] ;  /* 0x006800001430783b */ /* 0x000e680000000200 */
[----:B------:R5:W4:Y:S02]  /*56e0*/  MUFU.TANH R142, R3 ;  /* 0x00000003008e7308 */ /* 0x000b240000002400 */
[----:B-----5:R-:W-:-:S06]  /*56f0*/  FMUL.FTZ R3, R28, R0 ;  /* 0x000000001c037220 */ /* 0x020fcc0000410000 */
[----:B------:R5:W-:Y:S02]  /*5700*/  MUFU.TANH R149, R3 ;  /* 0x0000000300957308 */ /* 0x000be40000002400 */
[----:B-----5:R-:W-:Y:S01]  /*5710*/  FMUL.FTZ R3, R29, R0 ;  /* 0x000000001d037220 */ /* 0x020fe20000410000 */
[----:B-1----:R-:W-:Y:S01]  /*5720*/  HMMA.16816.F32.BF16 R36, R8, R50, R84 ;  /* 0x000000320824723c */ /* 0x002fe20000041854 */
[----:B------:R-:W-:-:S04]  /*5730*/  VIADD R84, R198, 0xffffffff ;  /* 0xffffffffc6547836 */ /* 0x000fc80000000000 */
[----:B------:R1:W-:Y:S01]  /*5740*/  MUFU.TANH R147, R3 ;  /* 0x0000000300937308 */ /* 0x0003e20000002400 */
[----:B------:R-:W-:Y:S01]  /*5750*/  IMAD.SHL.U32 R246, R84, 0x100, RZ ;  /* 0x0000010054f67824 */ /* 0x000fe200078e00ff */
[----:B------:R-:W-:Y:S01]  /*5760*/  STL [R1+0x20], R84 ;  /* 0x0000205401007387 */ /* 0x000fe20000100800 */
[----:B-1----:R-:W-:-:S05]  /*5770*/  FMUL.FTZ R3, R30, R0 ;  /* 0x000000001e037220 */ /* 0x002fca0000410000 */
[----:B------:R1:W5:Y:S02]  /*5780*/  MUFU.TANH R143, R3 ;  /* 0x00000003008f7308 */ /* 0x0003640000002400 */
[-C--:B-1----:R-:W-:Y:S02]  /*5790*/  FMUL.FTZ R3, R31, R0.reuse ;  /* 0x000000001f037220 */ /* 0x082fe40000410000 */
[----:B------:R-:W-:Y:S01]  /*57a0*/  HMMA.16816.F32.BF16 R28, R8, R60, R104 ;  /* 0x0000003c081c723c */ /* 0x000fe20000041868 */
[----:B------:R-:W1:Y:S03]  /*57b0*/  LDSM.16.M88.4 R60, [R22+0x6800] ;  /* 0x00680000163c783b */ /* 0x000e660000000200 */
[----:B------:R2:W-:Y:S02]  /*57c0*/  MUFU.TANH R151, R3 ;  /* 0x0000000300977308 */ /* 0x0005e40000002400 */
[----:B--2---:R-:W-:-:S14]  /*57d0*/  FMUL.FTZ R3, R40, R0 ;  /* 0x0000000028037220 */ /* 0x004fdc0000410000 */
[----:B------:R-:W-:Y:S01]  /*57e0*/  HMMA.16816.F32.BF16 R28, R4, R52, R28 ;  /* 0x00000034041c723c */ /* 0x000fe2000004181c */
[----:B------:R2:W-:Y:S02]  /*57f0*/  MUFU.TANH R158, R3 ;  /* 0x00000003009e7308 */ /* 0x0005e40000002400 */
[----:B--2---:R-:W-:-:S06]  /*5800*/  FMUL.FTZ R3, R41, R0 ;  /* 0x0000000029037220 */ /* 0x004fcc0000410000 */
[----:B------:R2:W-:Y:S02]  /*5810*/  MUFU.TANH R157, R3 ;  /* 0x00000003009d7308 */ /* 0x0005e40000002400 */
[----:B--2---:R-:W-:-:S06]  /*5820*/  FMUL.FTZ R3, R42, R0 ;  /* 0x000000002a037220 */ /* 0x004fcc0000410000 */
[----:B------:R2:W5:Y:S02]  /*5830*/  MUFU.TANH R150, R3 ;  /* 0x0000000300967308 */ /* 0x0005640000002400 */
[-C--:B--2---:R-:W-:Y:S02]  /*5840*/  FMUL.FTZ R3, R43, R0.reuse ;  /* 0x000000002b037220 */ /* 0x084fe40000410000 */
[----:B------:R-:W-:Y:S01]  /*5850*/  HMMA.16816.F32.BF16 R40, R4, R54, R32 ;  /* 0x000000360428723c */ /* 0x000fe20000041820 */
[----:B------:R-:W-:Y:S03]  /*5860*/  LDSM.16.M88.4 R52, [R23+0x8000] ;  /* 0x008000001734783b */ /* 0x000fe60000000200 */
[----:B------:R2:W5:Y:S04]  /*5870*/  MUFU.TANH R152, R3 ;  /* 0x0000000300987308 */ /* 0x0005680000002400 */
[----:B------:R-:W-:Y:S01]  /*5880*/  HMMA.16816.F32.BF16 R32, R16, R74, RZ ;  /* 0x0000004a1020723c */ /* 0x000fe200000418ff */
[----:B--2---:R-:W-:-:S04]  /*5890*/  FMUL.FTZ R3, R44, R0 ;  /* 0x000000002c037220 */ /* 0x004fc80000410000 */
[----:B------:R2:W-:-:S15]  /*58a0*/  MUFU.TANH R160, R3 ;  /* 0x0000000300a07308 */ /* 0x0005de0000002400 */
[----:B------:R-:W-:Y:S01]  /*58b0*/  HMMA.16816.F32.BF16 R68, R12, R58, R32 ;  /* 0x0000003a0c44723c */ /* 0x000fe20000041820 */
[----:B------:R-:W-:Y:S01]  /*58c0*/  LDSM.16.M88.4 R56, [R22+0x7000] ;  /* 0x007000001638783b */ /* 0x000fe20000000200 */
[----:B--2---:R-:W-:-:S04]  /*58d0*/  FMUL.FTZ R3, R45, R0 ;  /* 0x000000002d037220 */ /* 0x004fc80000410000 */
[----:B------:R2:W-:Y:S02]  /*58e0*/  MUFU.TANH R155, R3 ;  /* 0x00000003009b7308 */ /* 0x0005e40000002400 */
[----:B--2---:R-:W-:-:S06]  /*58f0*/  FMUL.FTZ R3, R46, R0 ;  /* 0x000000002e037220 */ /* 0x004fcc0000410000 */
[----:B------:R2:W5:Y:S02]  /*5900*/  MUFU.TANH R153, R3 ;  /* 0x0000000300997308 */ /* 0x0005640000002400 */
[-C--:B--2---:R-:W-:Y:S02]  /*5910*/  FMUL.FTZ R3, R47, R0.reuse ;  /* 0x000000002f037220 */ /* 0x084fe40000410000 */
[----:B------:R-:W-:Y:S01]  /*5920*/  HMMA.16816.F32.BF16 R44, R8, R48, R76 ;  /* 0x00000030082c723c */ /* 0x000fe2000004184c */
[----:B------:R-:W2:Y:S03]  /*5930*/  LDSM.16.M88.4 R48, [R20+0x7000] ;  /* 0x007000001430783b */ /* 0x000ea60000000200 */
[----:B------:R3:W-:Y:S02]  /*5940*/  MUFU.TANH R159, R3 ;  /* 0x00000003009f7308 */ /* 0x0007e40000002400 */
[----:B---3--:R-:W-:-:S14]  /*5950*/  FMUL.FTZ R3, R28, R0 ;  /* 0x000000001c037220 */ /* 0x008fdc0000410000 */
[----:B-1----:R-:W-:Y:S01]  /*5960*/  HMMA.16816.F32.BF16 R44, R4, R60, R44 ;  /* 0x0000003c042c723c */ /* 0x002fe2000004182c */
[----:B------:R1:W-:Y:S02]  /*5970*/  MUFU.TANH R168, R3 ;  /* 0x0000000300a87308 */ /* 0x0003e40000002400 */
[----:B-1----:R-:W-:-:S05]  /*5980*/  FMUL.FTZ R3, R29, R0 ;  /* 0x000000001d037220 */ /* 0x002fca0000410000 */
[----:B--2---:R-:W-:Y:S01]  /*5990*/  HMMA.16816.F32.BF16 R32, R8, R48, R92 ;  /* 0x000000300820723c */ /* 0x004fe2000004185c */
[----:B------:R1:W-:Y:S02]  /*59a0*/  MUFU.TANH R167, R3 ;  /* 0x0000000300a77308 */ /* 0x0003e40000002400 */
[----:B-1----:R-:W-:-:S06]  /*59b0*/  FMUL.FTZ R3, R30, R0 ;  /* 0x000000001e037220 */ /* 0x002fcc0000410000 */
[----:B------:R1:W2:Y:S02]  /*59c0*/  MUFU.TANH R161, R3 ;  /* 0x0000000300a17308 */ /* 0x0002a40000002400 */
[-C--:B-1----:R-:W-:Y:S02]  /*59d0*/  FMUL.FTZ R3, R31, R0.reuse ;  /* 0x000000001f037220 */ /* 0x082fe40000410000 */
[----:B------:R-:W-:Y:S04]  /*59e0*/  HMMA.16816.F32.BF16 R28, R16, R64, RZ ;  /* 0x00000040101c723c */ /* 0x000fe800000418ff */
[----:B------:R1:W3:Y:S02]  /*59f0*/  MUFU.TANH R162, R3 ;  /* 0x0000000300a27308 */ /* 0x0002e40000002400 */
[----:B-1----:R-:W-:-:S14]  /*5a00*/  FMUL.FTZ R3, R40, R0 ;  /* 0x0000000028037220 */ /* 0x002fdc0000410000 */
[----:B------:R-:W-:Y:S01]  /*5a10*/  HMMA.16816.F32.BF16 R72, R12, R52, R28 ;  /* 0x000000340c48723c */ /* 0x000fe2000004181c */
[----:B------:R1:W-:Y:S07]  /*5a20*/  MUFU.TANH R170, R3 ;  /* 0x0000000300aa7308 */ /* 0x0003ee0000002400 */
[----:B------:R-:W-:Y:S01]  /*5a30*/  HMMA.16816.F32.BF16 R28, R4, R62, R36 ;  /* 0x0000003e041c723c */ /* 0x000fe20000041824 */
[----:B------:R-:W-:Y:S07]  /*5a40*/  LDSM.16.M88.4 R60, [R21+0x8800] ;  /* 0x00880000153c783b */ /* 0x000fee0000000200 */
[----:B------:R-:W-:Y:S01]  /*5a50*/  HMMA.16816.F32.BF16 R36, R16, R66, RZ ;  /* 0x000000421024723c */ /* 0x000fe200000418ff */
[----:B------:R-:W-:Y:S01]  /*5a60*/  LDSM.16.M88.4 R64, [R23+0x8800] ;  /* 0x008800001740783b */ /* 0x000fe20000000200 */
[----:B-1----:R-:W-:-:S04]  /*5a70*/  FMUL.FTZ R3, R41, R0 ;  /* 0x0000000029037220 */ /* 0x002fc80000410000 */
[----:B------:R1:W-:Y:S02]  /*5a80*/  MUFU.TANH R166, R3 ;  /* 0x0000000300a67308 */ /* 0x0003e40000002400 */
[----:B-1----:R-:W-:-:S06]  /*5a90*/  FMUL.FTZ R3, R42, R0 ;  /* 0x000000002a037220 */ /* 0x002fcc0000410000 */
[----:B------:R1:W3:Y:S02]  /*5aa0*/  MUFU.TANH R163, R3 ;  /* 0x0000000300a37308 */ /* 0x0002e40000002400 */
[-C--:B-1----:R-:W-:Y:S02]  /*5ab0*/  FMUL.FTZ R3, R43, R0.reuse ;  /* 0x000000002b037220 */ /* 0x082fe40000410000 */
[----:B------:R-:W-:Y:S04]  /*5ac0*/  HMMA.16816.F32.BF16 R40, R4, R56, R32 ;  /* 0x000000380428723c */ /* 0x000fe80000041820 */
[----:B------:R1:W3:Y:S02]  /*5ad0*/  MUFU.TANH R169, R3 ;  /* 0x0000000300a97308 */ /* 0x0002e40000002400 */
[----:B-1----:R-:W-:-:S06]  /*5ae0*/  FMUL.FTZ R3, R44, R0 ;  /* 0x000000002c037220 */ /* 0x002fcc0000410000 */
        /* <DEDUP_REMOVED lines=10> */
[----:B------:R-:W5:Y:S01]  /*5b90*/  LDSM.16.M88.4 R52, [R22+0x7800] ;  /* 0x007800001634783b */ /* 0x000f620000000200 */
[----:B----4-:R-:W-:-:S10]  /*5ba0*/  FMUL.FTZ R3, R28, R0 ;  /* 0x000000001c037220 */ /* 0x010fd40000410000 */
[----:B------:R-:W-:Y:S01]  /*5bb0*/  HMMA.16816.F32.BF16 R36, R4, R58, R44 ;  /* 0x0000003a0424723c */ /* 0x000fe2000004182c */
[----:B------:R-:W4:Y:S01]  /*5bc0*/  LDSM.16.M88.4 R44, [R20+0x8000] ;  /* 0x00800000142c783b */ /* 0x000f220000000200 */
[----:B------:R2:W-:Y:S03]  /*5bd0*/  MUFU.TANH R177, R3 ;  /* 0x0000000300b17308 */ /* 0x0005e60000002400 */
[----:B------:R-:W3:-:S14]  /*5be0*/  LDSM.16.M88.4 R56, [R22+0x8000] ;  /* 0x008000001638783b */ /* 0x000edc0000000200 */
[-C--:B------:R-:W-:Y:S01]  /*5bf0*/  FMUL.FTZ R36, R36, R0.reuse ;  /* 0x0000000024247220 */ /* 0x080fe20000410000 */
[-C--:B--2---:R-:W-:Y:S01]  /*5c00*/  FMUL.FTZ R3, R29, R0.reuse ;  /* 0x000000001d037220 */ /* 0x084fe20000410000 */
[----:B-1----:R-:W-:Y:S02]  /*5c10*/  HMMA.16816.F32.BF16 R32, R8, R48, R88 ;  /* 0x000000300820723c */ /* 0x002fe40000041858 */
[----:B------:R-:W-:Y:S08]  /*5c20*/  MUFU.TANH R182, R36 ;  /* 0x0000002400b67308 */ /* 0x000ff00000002400 */
[----:B------:R1:W-:Y:S10]  /*5c30*/  MUFU.TANH R176, R3 ;  /* 0x0000000300b07308 */ /* 0x0003f40000002400 */
[----:B-----5:R-:W-:Y:S01]  /*5c40*/  HMMA.16816.F32.BF16 R32, R4, R52, R32 ;  /* 0x000000340420723c */ /* 0x020fe20000041820 */
[----:B-1----:R-:W-:-:S04]  /*5c50*/  FMUL.FTZ R3, R30, R0 ;  /* 0x000000001e037220 */ /* 0x002fc80000410000 */
[----:B------:R1:W2:Y:S02]  /*5c60*/  MUFU.TANH R172, R3 ;  /* 0x0000000300ac7308 */ /* 0x0002a40000002400 */
[-C--:B-1----:R-:W-:Y:S02]  /*5c70*/  FMUL.FTZ R3, R31, R0.reuse ;  /* 0x000000001f037220 */ /* 0x082fe40000410000 */
[----:B------:R-:W-:Y:S04]  /*5c80*/  HMMA.16816.F32.BF16 R28, R16, R60, RZ ;  /* 0x0000003c101c723c */ /* 0x000fe800000418ff */
[----:B------:R1:W5:Y:S02]  /*5c90*/  MUFU.TANH R180, R3 ;  /* 0x0000000300b47308 */ /* 0x0003640000002400 */
[----:B-1----:R-:W-:-:S14]  /*5ca0*/  FMUL.FTZ R3, R40, R0 ;  /* 0x0000000028037220 */ /* 0x002fdc0000410000 */
[----:B------:R-:W-:Y:S01]  /*5cb0*/  HMMA.16816.F32.BF16 R76, R12, R64, R28 ;  /* 0x000000400c4c723c */ /* 0x000fe2000004181c */
[----:B------:R1:W-:Y:S07]  /*5cc0*/  MUFU.TANH R183, R3 ;  /* 0x0000000300b77308 */ /* 0x0003ee0000002400 */
[----:B------:R-:W-:Y:S01]  /*5cd0*/  HMMA.16816.F32.BF16 R28, R8, R50, R68 ;  /* 0x00000032081c723c */ /* 0x000fe20000041844 */
[----:B------:R-:W-:Y:S04]  /*5ce0*/  LDSM.16.M88.4 R68, [R21+0x9000] ;  /* 0x009000001544783b */ /* 0x000fe80000000200 */
[----:B------:R-:W2:Y:S01]  /*5cf0*/  LDSM.16.M88.4 R48, [R20+0x8800] ;  /* 0x008800001430783b */ /* 0x000ea20000000200 */
[----:B-1----:R-:W-:-:S04]  /*5d00*/  FMUL.FTZ R3, R41, R0 ;  /* 0x0000000029037220 */ /* 0x002fc80000410000 */
[----:B------:R1:W-:Y:S10]  /*5d10*/  MUFU.TANH R185, R3 ;  /* 0x0000000300b97308 */ /* 0x0003f40000002400 */
[----:B------:R-:W-:Y:S01]  /*5d20*/  HMMA.16816.F32.BF16 R28, R4, R54, R28 ;  /* 0x00000036041c723c */ /* 0x000fe2000004181c */
[----:B-1----:R-:W-:-:S04]  /*5d30*/  FMUL.FTZ R3, R42, R0 ;  /* 0x000000002a037220 */ /* 0x002fc80000410000 */
[----:B------:R1:W5:Y:S02]  /*5d40*/  MUFU.TANH R179, R3 ;  /* 0x0000000300b37308 */ /* 0x0003640000002400 */
[----:B-1----:R-:W-:Y:S02]  /*5d50*/  FMUL.FTZ R3, R43, R0 ;  /* 0x000000002b037220 */ /* 0x002fe40000410000 */
[----:B----4-:R-:W-:Y:S01]  /*5d60*/  HMMA.16816.F32.BF16 R40, R8, R44, R72 ;  /* 0x0000002c0828723c */ /* 0x010fe20000041848 */
[----:B------:R-:W1:Y:S03]  /*5d70*/  LDSM.16.M88.4 R72, [R23+0x9000] ;  /* 0x009000001748783b */ /* 0x000e660000000200 */
[----:B------:R4:W5:Y:S02]  /*5d80*/  MUFU.TANH R181, R3 ;  /* 0x0000000300b57308 */ /* 0x0009640000002400 */
[----:B----4-:R-:W-:-:S04]  /*5d90*/  LOP3.LUT R3, R246, 0x6, R26, 0xf8, !PT ;  /* 0x00000006f6037812 */ /* 0x010fc800078ef81a */
[C---:B------:R-:W-:Y:S02]  /*5da0*/  LOP3.LUT R26, R3.reuse, 0x8, RZ, 0xfc, !PT ;  /* 0x00000008031a7812 */ /* 0x040fe400078efcff */
[----:B------:R-:W-:Y:S02]  /*5db0*/  LOP3.LUT R27, R3, 0x1, RZ, 0xfc, !PT ;  /* 0x00000001031b7812 */ /* 0x000fe400078efcff */
[----:B------:R-:W-:Y:S01]  /*5dc0*/  ISETP.GE.AND P3, PT, R26, R24, PT ;  /* 0x000000181a00720c */ /* 0x000fe20003f66270 */
[----:B------:R-:W-:Y:S01]  /*5dd0*/  FMUL.FTZ R26, R37, R0 ;  /* 0x00000000251a7220 */ /* 0x000fe20000410000 */
[-C--:B------:R-:W-:Y:S02]  /*5de0*/  ISETP.GE.AND P5, PT, R3, R24.reuse, PT ;  /* 0x000000180300720c */ /* 0x080fe40003fa6270 */
[----:B------:R-:W-:Y:S01]  /*5df0*/  ISETP.GE.AND P4, PT, R27, R24, PT ;  /* 0x000000181b00720c */ /* 0x000fe20003f86270 */
[----:B------:R4:W-:Y:S01]  /*5e00*/  MUFU.TANH R174, R26 ;  /* 0x0000001a00ae7308 */ /* 0x0009e20000002400 */
[----:B------:R-:W-:-:S02]  /*5e10*/  LOP3.LUT R27, R3, 0x10, RZ, 0xfc, !PT ;  /* 0x00000010031b7812 */ /* 0x000fc400078efcff */
[----:B------:R-:W-:Y:S02]  /*5e20*/  FSEL R87, R154, -INF , !P5 ;  /* 0xff8000009a577808 */ /* 0x000fe40006800000 */
[----:B------:R-:W-:Y:S02]  /*5e30*/  FSEL R91, R156, -INF , !P5 ;  /* 0xff8000009c5b7808 */ /* 0x000fe40006800000 */
[----:B------:R-:W-:Y:S01]  /*5e40*/  ISETP.GE.AND P0, PT, R27, R24, PT ;  /* 0x000000181b00720c */ /* 0x000fe20003f06270 */
[----:B------:R-:W-:Y:S01]  /*5e50*/  FMUL.FTZ R27, R38, R0 ;  /* 0x00000000261b7220 */ /* 0x000fe20000410000 */
[----:B------:R-:W-:Y:S02]  /*5e60*/  FSEL R86, R165, -INF , !P4 ;  /* 0xff800000a5567808 */ /* 0x000fe40006000000 */
[----:B------:R-:W-:Y:S01]  /*5e70*/  FSEL R90, R202, -INF , !P4 ;  /* 0xff800000ca5a7808 */ /* 0x000fe20006000000 */
[----:B------:R3:W5:Y:S01]  /*5e80*/  MUFU.TANH R164, R27 ;  /* 0x0000001b00a47308 */ /* 0x0007620000002400 */
[----:B------:R-:W-:-:S02]  /*5e90*/  LOP3.LUT R36, R3, 0x9, RZ, 0xfc, !PT ;  /* 0x0000000903247812 */ /* 0x000fc400078efcff */
[----:B------:R-:W-:Y:S02]  /*5ea0*/  FSEL R85, R148, -INF , !P3 ;  /* 0xff80000094557808 */ /* 0x000fe40005800000 */
[C---:B----4-:R-:W-:Y:S02]  /*5eb0*/  LOP3.LUT R26, R3.reuse, 0x11, RZ, 0xfc, !PT ;  /* 0x00000011031a7812 */ /* 0x050fe400078efcff */
[----:B------:R-:W-:Y:S02]  /*5ec0*/  FSEL R93, R200, -INF , !P3 ;  /* 0xff800000c85d7808 */ /* 0x000fe40005800000 */
[-C--:B------:R-:W-:Y:S02]  /*5ed0*/  ISETP.GE.AND P6, PT, R26, R24.reuse, PT ;  /* 0x000000181a00720c */ /* 0x080fe40003fc6270 */
[----:B------:R-:W-:Y:S02]  /*5ee0*/  LOP3.LUT R26, R3, 0x18, RZ, 0xfc, !PT ;  /* 0x00000018031a7812 */ /* 0x000fe400078efcff */
[----:B------:R-:W-:-:S02]  /*5ef0*/  ISETP.GE.AND P1, PT, R36, R24, PT ;  /* 0x000000182400720c */ /* 0x000fc40003f26270 */
[----:B------:R-:W-:Y:S02]  /*5f00*/  ISETP.GE.AND P5, PT, R26, R24, PT ;  /* 0x000000181a00720c */ /* 0x000fe40003fa6270 */
[----:B------:R-:W-:Y:S01]  /*5f10*/  LOP3.LUT R26, R3, 0x19, RZ, 0xfc, !PT ;  /* 0x00000019031a7812 */ /* 0x000fe200078efcff */
[----:B---3--:R-:W-:Y:S01]  /*5f20*/  FMUL.FTZ R27, R39, R0 ;  /* 0x00000000271b7220 */ /* 0x008fe20000410000 */
[----:B------:R-:W-:Y:S01]  /*5f30*/  FSEL R89, R196, -INF , !P1 ;  /* 0xff800000c4597808 */ /* 0x000fe20004800000 */
[----:B------:R-:W-:Y:S01]  /*5f40*/  HMMA.16816.F32.BF16 R36, R16, R62, RZ ;  /* 0x0000003e1024723c */ /* 0x000fe200000418ff */
[----:B------:R-:W-:Y:S01]  /*5f50*/  ISETP.GE.AND P4, PT, R26, R24, PT ;  /* 0x000000181a00720c */ /* 0x000fe20003f86270 */
[----:B------:R3:W4:Y:S01]  /*5f60*/  MUFU.TANH R156, R27 ;  /* 0x0000001b009c7308 */ /* 0x0007220000002400 */
[----:B------:R-:W-:Y:S02]  /*5f70*/  LOP3.LUT R26, R3, 0x20, RZ, 0xfc, !PT ;  /* 0x00000020031a7812 */ /* 0x000fe400078efcff */
[----:B------:R-:W-:-:S02]  /*5f80*/  FSEL R95, R201, -INF , !P1 ;  /* 0xff800000c95f7808 */ /* 0x000fc40004800000 */
[-C--:B------:R-:W-:Y:S02]  /*5f90*/  ISETP.GE.AND P3, PT, R26, R24.reuse, PT ;  /* 0x000000181a00720c */ /* 0x080fe40003f66270 */
[----:B------:R-:W-:Y:S02]  /*5fa0*/  LOP3.LUT R26, R3, 0x21, RZ, 0xfc, !PT ;  /* 0x00000021031a7812 */ /* 0x000fe400078efcff */
[----:B------:R-:W-:Y:S02]  /*5fb0*/  FSEL R88, R99, -INF , !P0 ;  /* 0xff80000063587808 */ /* 0x000fe40004000000 */
[----:B------:R-:W-:Y:S02]  /*5fc0*/  ISETP.GE.AND P1, PT, R26, R24, PT ;  /* 0x000000181a00720c */ /* 0x000fe40003f26270 */
[----:B------:R-:W-:Y:S02]  /*5fd0*/  LOP3.LUT R26, R3, 0x28, RZ, 0xfc, !PT ;  /* 0x00000028031a7812 */ /* 0x000fe400078efcff */
[----:B------:R-:W-:Y:S01]  /*5fe0*/  FSEL R101, R197, -INF , !P0 ;  /* 0xff800000c5657808 */ /* 0x000fe20004000000 */
[----:B---3--:R-:W-:Y:S01]  /*5ff0*/  FMUL.FTZ R27, R32, R0 ;  /* 0x00000000201b7220 */ /* 0x008fe20000410000 */
[----:B------:R-:W-:Y:S01]  /*6000*/  ISETP.GE.AND P0, PT, R26, R24, PT ;  /* 0x000000181a00720c */ /* 0x000fe20003f06270 */
[----:B------:R-:W-:Y:S01]  /*6010*/  HMMA.16816.F32.BF16 R60, R12, R66, R36 ;  /* 0x000000420c3c723c */ /* 0x000fe20000041824 */
[----:B------:R-:W-:Y:S01]  /*6020*/  LOP3.LUT R26, R3, 0x29, RZ, 0xfc, !PT ;  /* 0x00000029031a7812 */ /* 0x000fe200078efcff */
[----:B------:R3:W-:Y:S01]  /*6030*/  MUFU.TANH R165, R27 ;  /* 0x0000001b00a57308 */ /* 0x0007e20000002400 */
[----:B------:R-:W-:Y:S01]  /*6040*/  FSEL R92, R144, -INF , !P6 ;  /* 0xff800000905c7808 */ /* 0x000fe20007000000 */
[----:B------:R-:W5:Y:S01]  /*6050*/  LDSM.16.M88.4 R64, [R20+0x9000] ;  /* 0x009000001440783b */ /* 0x000f620000000200 */
[----:B------:R-:W-:-:S02]  /*6060*/  FSEL R99, R199, -INF , !P6 ;  /* 0xff800000c7637808 */ /* 0x000fc40007000000 */
[-C--:B------:R-:W-:Y:S01]  /*6070*/  ISETP.GE.AND P6, PT, R26, R24.reuse, PT ;  /* 0x000000181a00720c */ /* 0x080fe20003fc6270 */
[----:B------:R-:W-:Y:S01]  /*6080*/  HMMA.16816.F32.BF16 R36, R4, R56, R40 ;  /* 0x000000380424723c */ /* 0x000fe20000041828 */
[----:B------:R-:W-:Y:S02]  /*6090*/  LOP3.LUT R26, R3, 0x30, RZ, 0xfc, !PT ;  /* 0x00000030031a7812 */ /* 0x000fe400078efcff */
[----:B------:R-:W-:Y:S02]  /*60a0*/  FSEL R94, R140, -INF , !P5 ;  /* 0xff8000008c5e7808 */ /* 0x000fe40006800000 */
[----:B------:R-:W-:Y:S02]  /*60b0*/  FSEL R100, R195, -INF , !P5 ;  /* 0xff800000c3647808 */ /* 0x000fe40006800000 */
[----:B------:R-:W-:Y:S02]  /*60c0*/  ISETP.GE.AND P5, PT, R26, R24, PT ;  /* 0x000000181a00720c */ /* 0x000fe40003fa6270 */
[----:B------:R-:W-:Y:S01]  /*60d0*/  LOP3.LUT R26, R3, 0x31, RZ, 0xfc, !PT ;  /* 0x00000031031a7812 */ /* 0x000fe200078efcff */
[----:B---3--:R-:W-:Y:S01]  /*60e0*/  FMUL.FTZ R27, R33, R0 ;  /* 0x00000000211b7220 */ /* 0x008fe20000410000 */
[----:B------:R-:W-:Y:S01]  /*60f0*/  FSEL R103, R191, -INF , !P4 ;  /* 0xff800000bf677808 */ /* 0x000fe20006000000 */
[----:B--2---:R-:W-:Y:S01]  /*6100*/  HMMA.16816.F32.BF16 R40, R8, R50, R60 ;  /* 0x000000320828723c */ /* 0x004fe2000004183c */
[----:B------:R-:W-:Y:S01]  /*6110*/  FSEL R102, R194, -INF , !P4 ;  /* 0xff800000c2667808 */ /* 0x000fe20006000000 */
[----:B------:R2:W-:Y:S01]  /*6120*/  MUFU.TANH R154, R27 ;  /* 0x0000001b009a7308 */ /* 0x0005e20000002400 */
        /* <DEDUP_REMOVED lines=8> */
[----:B--2---:R-:W-:Y:S01]  /*61b0*/  FMUL.FTZ R27, R34, R0 ;  /* 0x00000000221b7220 */ /* 0x004fe20000410000 */
[-C--:B------:R-:W-:Y:S02]  /*61c0*/  ISETP.GE.AND P1, PT, R26, R24.reuse, PT ;  /* 0x000000181a00720c */ /* 0x080fe40003f26270 */
[----:B------:R-:W-:Y:S01]  /*61d0*/  LOP3.LUT R26, R3, 0x40, RZ, 0xfc, !PT ;  /* 0x00000040031a7812 */ /* 0x000fe200078efcff */
[----:B------:R2:W3:Y:S01]  /*61e0*/  MUFU.TANH R148, R27 ;  /* 0x0000001b00947308 */ /* 0x0004e20000002400 */
[----:B------:R-:W-:Y:S02]  /*61f0*/  FSEL R105, R108, -INF , !P0 ;  /* 0xff8000006c697808 */ /* 0x000fe40004000000 */
[----:B------:R-:W-:Y:S02]  /*6200*/  FSEL R110, R190, -INF , !P0 ;  /* 0xff800000be6e7808 */ /* 0x000fe40004000000 */
[----:B------:R-:W-:-:S02]  /*6210*/  ISETP.GE.AND P0, PT, R26, R24, PT ;  /* 0x000000181a00720c */ /* 0x000fc40003f06270 */
[----:B------:R-:W-:Y:S02]  /*6220*/  LOP3.LUT R26, R3, 0x41, RZ, 0xfc, !PT ;  /* 0x00000041031a7812 */ /* 0x000fe400078efcff */
[----:B------:R-:W-:Y:S02]  /*6230*/  FSEL R111, R111, -INF , !P6 ;  /* 0xff8000006f6f7808 */ /* 0x000fe40007000000 */
[----:B------:R-:W-:Y:S02]  /*6240*/  FSEL R108, R189, -INF , !P6 ;  /* 0xff800000bd6c7808 */ /* 0x000fe40007000000 */
[----:B------:R-:W-:Y:S02]  /*6250*/  ISETP.GE.AND P6, PT, R26, R24, PT ;  /* 0x000000181a00720c */ /* 0x000fe40003fc6270 */
[----:B------:R-:W-:Y:S01]  /*6260*/  LOP3.LUT R26, R3, 0x48, RZ, 0xfc, !PT ;  /* 0x00000048031a7812 */ /* 0x000fe200078efcff */
[----:B--2---:R-:W-:Y:S01]  /*6270*/  FMUL.FTZ R27, R35, R0 ;  /* 0x00000000231b7220 */ /* 0x004fe20000410000 */
[----:B------:R-:W-:Y:S01]  /*6280*/  FSEL R117, R117, -INF , !P5 ;  /* 0xff80000075757808 */ /* 0x000fe20006800000 */
[----:B------:R-:W-:Y:S01]  /*6290*/  HMMA.16816.F32.BF16 R32, R16, R68, RZ ;  /* 0x000000441020723c */ /* 0x000fe200000418ff */
[----:B------:R-:W-:Y:S01]  /*62a0*/  FSEL R112, R112, -INF , !P3 ;  /* 0xff80000070707808 */ /* 0x000fe20005800000 */
[----:B------:R2:W3:Y:S01]  /*62b0*/  MUFU.TANH R144, R27 ;  /* 0x0000001b00907308 */ /* 0x0004e20000002400 */
[----:B------:R-:W-:-:S02]  /*62c0*/  FSEL R119, R119, -INF , !P1 ;  /* 0xff80000077777808 */ /* 0x000fc40004800000 */
[----:B------:R-:W-:Y:S02]  /*62d0*/  FSEL R115, R184, -INF , !P1 ;  /* 0xff800000b8737808 */ /* 0x000fe40004800000 */
[----:B------:R-:W-:Y:S02]  /*62e0*/  FSEL R120, R120, -INF , !P0 ;  /* 0xff80000078787808 */ /* 0x000fe40004000000 */
[----:B------:R-:W-:Y:S02]  /*62f0*/  FSEL R126, R126, -INF , !P0 ;  /* 0xff8000007e7e7808 */ /* 0x000fe40004000000 */
[----:B------:R-:W-:Y:S02]  /*6300*/  FSEL R121, R121, -INF , !P6 ;  /* 0xff80000079797808 */ /* 0x000fe40007000000 */
[----:B------:R-:W-:Y:S01]  /*6310*/  FSEL R125, R125, -INF , !P6 ;  /* 0xff8000007d7d7808 */ /* 0x000fe20007000000 */
[----:B--2---:R-:W-:-:S06]  /*6320*/  FMUL.FTZ R27, R28, R0 ;  /* 0x000000001c1b7220 */ /* 0x004fcc0000410000 */
[----:B-1----:R-:W-:Y:S01]  /*6330*/  HMMA.16816.F32.BF16 R52, R12, R72, R32 ;  /* 0x000000480c34723c */ /* 0x002fe20000041820 */
[----:B------:R1:W-:Y:S07]  /*6340*/  MUFU.TANH R140, R27 ;  /* 0x0000001b008c7308 */ /* 0x0003ee0000002400 */
[----:B------:R-:W-:Y:S01]  /*6350*/  HMMA.16816.F32.BF16 R32, R8, R48, R76 ;  /* 0x000000300820723c */ /* 0x000fe2000004184c */
[----:B-1----:R-:W-:-:S11]  /*6360*/  FMUL.FTZ R27, R29, R0 ;  /* 0x000000001d1b7220 */ /* 0x002fd60000410000 */
[----:B-----5:R-:W-:Y:S01]  /*6370*/  HMMA.16816.F32.BF16 R48, R8, R64, R52 ;  /* 0x000000400830723c */ /* 0x020fe20000041834 */
[----:B------:R-:W-:Y:S01]  /*6380*/  LDSM.16.M88.4 R52, [R22+0x9000] ;  /* 0x009000001634783b */ /* 0x000fe20000000200 */
[----:B------:R1:W-:Y:S02]  /*6390*/  MUFU.TANH R132, R27 ;  /* 0x0000001b00847308 */ /* 0x0003e40000002400 */
[----:B-1----:R-:W-:-:S06]  /*63a0*/  FMUL.FTZ R27, R30, R0 ;  /* 0x000000001e1b7220 */ /* 0x002fcc0000410000 */
[----:B------:R1:W-:Y:S02]  /*63b0*/  MUFU.TANH R123, R27 ;  /* 0x0000001b007b7308 */ /* 0x0003e40000002400 */
[----:B-1----:R-:W-:Y:S02]  /*63c0*/  FMUL.FTZ R27, R31, R0 ;  /* 0x000000001f1b7220 */ /* 0x002fe40000410000 */
[----:B------:R-:W-:Y:S01]  /*63d0*/  HMMA.16816.F32.BF16 R28, R8, R46, R80 ;  /* 0x0000002e081c723c */ /* 0x000fe20000041850 */
[----:B------:R-:W-:-:S03]  /*63e0*/  FSEL R81, R116, -INF , !P5 ;  /* 0xff80000074517808 */ /* 0x000fc60006800000 */
[----:B------:R1:W-:Y:S01]  /*63f0*/  MUFU.TANH R114, R27 ;  /* 0x0000001b00727308 */ /* 0x0003e20000002400 */
[-C--:B------:R-:W-:Y:S01]  /*6400*/  ISETP.GE.AND P5, PT, R26, R24.reuse, PT ;  /* 0x000000181a00720c */ /* 0x080fe20003fa6270 */
[----:B------:R-:W2:Y:S01]  /*6410*/  LDSM.16.M88.4 R44, [R22+0x8800] ;  /* 0x00880000162c783b */ /* 0x000ea20000000200 */
[C---:B------:R-:W-:Y:S02]  /*6420*/  LOP3.LUT R26, R3.reuse, 0x49, RZ, 0xfc, !PT ;  /* 0x00000049031a7812 */ /* 0x040fe400078efcff */
[----:B------:R-:W-:Y:S02]  /*6430*/  FSEL R83, R118, -INF , !P4 ;  /* 0xff80000076537808 */ /* 0x000fe40006000000 */
[----:B------:R-:W-:Y:S02]  /*6440*/  FSEL R116, R188, -INF , !P4 ;  /* 0xff800000bc747808 */ /* 0x000fe40006000000 */
[----:B------:R-:W-:Y:S02]  /*6450*/  ISETP.GE.AND P4, PT, R26, R24, PT ;  /* 0x000000181a00720c */ /* 0x000fe40003f86270 */
[----:B------:R-:W-:-:S02]  /*6460*/  LOP3.LUT R26, R3, 0x50, RZ, 0xfc, !PT ;  /* 0x00000050031a7812 */ /* 0x000fc400078efcff */
[----:B------:R-:W-:Y:S02]  /*6470*/  FSEL R118, R187, -INF , !P3 ;  /* 0xff800000bb767808 */ /* 0x000fe40005800000 */
[----:B------:R-:W-:Y:S01]  /*6480*/  ISETP.GE.AND P3, PT, R26, R24, PT ;  /* 0x000000181a00720c */ /* 0x000fe20003f66270 */
[----:B-1----:R-:W-:Y:S01]  /*6490*/  FMUL.FTZ R27, R36, R0 ;  /* 0x00000000241b7220 */ /* 0x002fe20000410000 */
[----:B------:R-:W-:Y:S01]  /*64a0*/  HMMA.16816.F32.BF16 R28, R4, R58, R28 ;  /* 0x0000003a041c723c */ /* 0x000fe2000004181c */
[----:B------:R-:W-:Y:S01]  /*64b0*/  LOP3.LUT R26, R3, 0x51, RZ, 0xfc, !PT ;  /* 0x00000051031a7812 */ /* 0x000fe200078efcff */
[----:B------:R1:W-:Y:S01]  /*64c0*/  LDSM.16.M88.4 R56, [R23+0x9800] ;  /* 0x009800001738783b */ /* 0x0003e20000000200 */
[----:B------:R5:W-:Y:S01]  /*64d0*/  MUFU.TANH R113, R27 ;  /* 0x0000001b00717308 */ /* 0x000be20000002400 */
[----:B------:R-:W-:Y:S02]  /*64e0*/  FSEL R122, R122, -INF , !P5 ;  /* 0xff8000007a7a7808 */ /* 0x000fe40006800000 */
[----:B------:R-:W-:-:S02]  /*64f0*/  ISETP.GE.AND P1, PT, R26, R24, PT ;  /* 0x000000181a00720c */ /* 0x000fc40003f26270 */
[C---:B------:R-:W-:Y:S02]  /*6500*/  LOP3.LUT R26, R3.reuse, 0x58, RZ, 0xfc, !PT ;  /* 0x00000058031a7812 */ /* 0x040fe400078efcff */
[----:B------:R-:W-:Y:S02]  /*6510*/  FSEL R128, R128, -INF , !P5 ;  /* 0xff80000080807808 */ /* 0x000fe40006800000 */
[-C--:B------:R-:W-:Y:S02]  /*6520*/  ISETP.GE.AND P0, PT, R26, R24.reuse, PT ;  /* 0x000000181a00720c */ /* 0x080fe40003f06270 */
[----:B------:R-:W-:Y:S02]  /*6530*/  LOP3.LUT R26, R3, 0x59, RZ, 0xfc, !PT ;  /* 0x00000059031a7812 */ /* 0x000fe400078efcff */
[----:B------:R-:W-:Y:S02]  /*6540*/  FSEL R127, R127, -INF , !P4 ;  /* 0xff8000007f7f7808 */ /* 0x000fe40006000000 */
[----:B------:R-:W-:Y:S01]  /*6550*/  ISETP.GE.AND P6, PT, R26, R24, PT ;  /* 0x000000181a00720c */ /* 0x000fe20003fc6270 */
[-C--:B------:R-:W-:Y:S01]  /*6560*/  FMUL.FTZ R31, R31, R0.reuse ;  /* 0x000000001f1f7220 */ /* 0x080fe20000410000 */
[----:B-----5:R-:W-:Y:S01]  /*6570*/  FMUL.FTZ R27, R37, R0 ;  /* 0x00000000251b7220 */ /* 0x020fe20000410000 */
[----:B------:R-:W-:-:S02]  /*6580*/  LOP3.LUT R26, R3, 0x60, RZ, 0xfc, !PT ;  /* 0x00000060031a7812 */ /* 0x000fc400078efcff */
[----:B------:R-:W-:Y:S01]  /*6590*/  FSEL R124, R124, -INF , !P4 ;  /* 0xff8000007c7c7808 */ /* 0x000fe20006000000 */
[----:B------:R5:W-:Y:S01]  /*65a0*/  MUFU.TANH R82, R27 ;  /* 0x0000001b00527308 */ /* 0x000be20000002400 */
[-C--:B------:R-:W-:Y:S01]  /*65b0*/  ISETP.GE.AND P5, PT, R26, R24.reuse, PT ;  /* 0x000000181a00720c */ /* 0x080fe20003fa6270 */
[C---:B--2---:R-:W-:Y:S01]  /*65c0*/  HMMA.16816.F32.BF16 R32, R4.reuse, R44, R32 ;  /* 0x0000002c0420723c */ /* 0x044fe20000041820 */
[----:B------:R-:W-:Y:S02]  /*65d0*/  LOP3.LUT R26, R3, 0x61, RZ, 0xfc, !PT ;  /* 0x00000061031a7812 */ /* 0x000fe400078efcff */
[----:B------:R-:W-:Y:S02]  /*65e0*/  FSEL R129, R129, -INF , !P3 ;  /* 0xff80000081817808 */ /* 0x000fe40005800000 */
[----:B------:R-:W-:Y:S01]  /*65f0*/  ISETP.GE.AND P4, PT, R26, R24, PT ;  /* 0x000000181a00720c */ /* 0x000fe20003f86270 */
[----:B------:R-:W-:Y:S01]  /*6600*/  FMUL.FTZ R26, R30, R0 ;  /* 0x000000001e1a7220 */ /* 0x000fe20000410000 */
[----:B------:R-:W-:Y:S01]  /*6610*/  FSEL R137, R137, -INF , !P3 ;  /* 0xff80000089897808 */ /* 0x000fe20005800000 */
[----:B------:R-:W-:Y:S01]  /*6620*/  MUFU.TANH R73, R31 ;  /* 0x0000001f00497308 */ /* 0x000fe20000002400 */
[----:B------:R-:W-:Y:S01]  /*6630*/  FSEL R130, R130, -INF , !P1 ;  /* 0xff80000082827808 */ /* 0x000fe20004800000 */
[----:B------:R-:W-:Y:S01]  /*6640*/  HMMA.16816.F32.BF16 R40, R4, R46, R40 ;  /* 0x0000002e0428723c */ /* 0x000fe20000041828 */
[----:B------:R-:W-:-:S02]  /*6650*/  FSEL R136, R136, -INF , !P1 ;  /* 0xff80000088887808 */ /* 0x000fc40004800000 */
[----:B------:R-:W-:Y:S01]  /*6660*/  FSEL R131, R131, -INF , !P0 ;  /* 0xff80000083837808 */ /* 0x000fe20004000000 */
[-C--:B-----5:R-:W-:Y:S01]  /*6670*/  FMUL.FTZ R27, R38, R0.reuse ;  /* 0x00000000261b7220 */ /* 0x0a0fe20000410000 */
[----:B------:R-:W-:Y:S01]  /*6680*/  FSEL R138, R138, -INF , !P0 ;  /* 0xff8000008a8a7808 */ /* 0x000fe20004000000 */
[----:B------:R2:W-:Y:S01]  /*6690*/  MUFU.TANH R76, R26 ;  /* 0x0000001a004c7308 */ /* 0x0005e20000002400 */
[----:B------:R-:W-:Y:S02]  /*66a0*/  FSEL R139, R139, -INF , !P6 ;  /* 0xff8000008b8b7808 */ /* 0x000fe40007000000 */
[-C--:B------:R-:W-:Y:S01]  /*66b0*/  FMUL.FTZ R32, R32, R0.reuse ;  /* 0x0000000020207220 */ /* 0x080fe20000410000 */
[----:B------:R-:W-:Y:S01]  /*66c0*/  FSEL R133, R133, -INF , !P6 ;  /* 0xff80000085857808 */ /* 0x000fe20007000000 */
[-C--:B------:R-:W-:Y:S01]  /*66d0*/  FMUL.FTZ R33, R33, R0.reuse ;  /* 0x0000000021217220 */ /* 0x080fe20000410000 */
[----:B------:R-:W-:Y:S01]  /*66e0*/  FSEL R141, R141, -INF , !P5 ;  /* 0xff8000008d8d7808 */ /* 0x000fe20006800000 */
[----:B------:R-:W-:Y:S01]  /*66f0*/  FMUL.FTZ R34, R34, R0 ;  /* 0x0000000022227220 */ /* 0x000fe20000410000 */
[----:B------:R-:W-:Y:S01]  /*6700*/  FSEL R145, R145, -INF , !P5 ;  /* 0xff80000091917808 */ /* 0x000fe20006800000 */
[----:B------:R5:W3:Y:S01]  /*6710*/  MUFU.TANH R80, R27 ;  /* 0x0000001b00507308 */ /* 0x000ae20000002400 */
[----:B------:R-:W-:-:S02]  /*6720*/  FSEL R142, R142, -INF , !P4 ;  /* 0xff8000008e8e7808 */ /* 0x000fc40006000000 */
[----:B------:R-:W-:Y:S01]  /*6730*/  FSEL R146, R146, -INF , !P4 ;  /* 0xff80000092927808 */ /* 0x000fe20006000000 */
[----:B-1----:R-:W-:-:S04]  /*6740*/  FMUL.FTZ R23, R40, R0 ;  /* 0x0000000028177220 */ /* 0x002fc80000410000 */
[----:B------:R-:W-:Y:S01]  /*6750*/  MUFU.TANH R72, R32 ;  /* 0x0000002000487308 */ /* 0x000fe20000002400 */
[----:B--2---:R-:W-:-:S07]  /*6760*/  FMUL.FTZ R26, R35, R0 ;  /* 0x00000000231a7220 */ /* 0x004fce0000410000 */
[----:B------:R-:W-:Y:S01]  /*6770*/  MUFU.TANH R69, R33 ;  /* 0x0000002100457308 */ /* 0x000fe20000002400 */
[-C--:B-----5:R-:W-:Y:S02]  /*6780*/  FMUL.FTZ R27, R39, R0.reuse ;  /* 0x00000000271b7220 */ /* 0x0a0fe40000410000 */
[----:B------:R1:W2:Y:S05]  /*6790*/  LDSM.16.M88.4 R36, [R21+0x9800] ;  /* 0x009800001524783b */ /* 0x0002aa0000000200 */
[----:B------:R5:W3:Y:S08]  /*67a0*/  MUFU.TANH R79, R27 ;  /* 0x0000001b004f7308 */ /* 0x000af00000002400 */
[----:B------:R4:W-:Y:S08]  /*67b0*/  MUFU.TANH R68, R34 ;  /* 0x0000002200447308 */ /* 0x0009f00000002400 */
[----:B------:R3:W-:Y:S01]  /*67c0*/  MUFU.TANH R64, R23 ;  /* 0x0000001700407308 */ /* 0x0007e20000002400 */
[-C--:B-----5:R-:W-:Y:S01]  /*67d0*/  FMUL.FTZ R27, R28, R0.reuse ;  /* 0x000000001c1b7220 */ /* 0x0a0fe20000410000 */
[----:B-1----:R-:W-:-:S02]  /*67e0*/  FMUL.FTZ R21, R29, R0 ;  /* 0x000000001d157220 */ /* 0x002fc40000410000 */
[----:B------:R-:W-:Y:S04]  /*67f0*/  HMMA.16816.F32.BF16 R28, R16, R70, RZ ;  /* 0x00000046101c723c */ /* 0x000fe800000418ff */
[----:B------:R1:W-:Y:S04]  /*6800*/  MUFU.TANH R77, R21 ;  /* 0x00000015004d7308 */ /* 0x0003e80000002400 */
[----:B----4-:R-:W-:Y:S01]  /*6810*/  HMMA.16816.F32.BF16 R32, R4, R52, R48 ;  /* 0x000000340420723c */ /* 0x010fe20000041830 */
[----:B------:R4:W5:Y:S03]  /*6820*/  LDSM.16.M88.4 R48, [R20+0x9800] ;  /* 0x009800001430783b */ /* 0x0009660000000200 */
[----:B------:R4:W-:Y:S01]  /*6830*/  MUFU.TANH R65, R26 ;  /* 0x0000001a00417308 */ /* 0x0009e20000002400 */
[----:B---3--:R-:W-:-:S03]  /*6840*/  FMUL.FTZ R23, R41, R0 ;  /* 0x0000000029177220 */ /* 0x008fc60000410000 */
[----:B--2---:R-:W-:Y:S04]  /*6850*/  HMMA.16816.F32.BF16 R44, R16, R36, RZ ;  /* 0x00000024102c723c */ /* 0x004fe800000418ff */
[----:B------:R2:W-:Y:S01]  /*6860*/  MUFU.TANH R52, R23 ;  /* 0x0000001700347308 */ /* 0x0005e20000002400 */
[----:B-1----:R-:W-:-:S03]  /*6870*/  LOP3.LUT R21, R3, 0x68, RZ, 0xfc, !PT ;  /* 0x0000006803157812 */ /* 0x002fc600078efcff */
[----:B------:R-:W-:Y:S01]  /*6880*/  HMMA.16816.F32.BF16 R60, R16, R38, RZ ;  /* 0x00000026103c723c */ /* 0x000fe200000418ff */
[----:B------:R-:W-:Y:S01]  /*6890*/  ISETP.GE.AND P3, PT, R21, R24, PT ;  /* 0x000000181500720c */ /* 0x000fe20003f66270 */
[----:B------:R1:W3:Y:S01]  /*68a0*/  LDSM.16.M88.4 R36, [R22+0x9800] ;  /* 0x009800001624783b */ /* 0x0002e20000000200 */
[C---:B------:R-:W-:Y:S01]  /*68b0*/  LOP3.LUT R21, R3.reuse, 0x69, RZ, 0xfc, !PT ;  /* 0x0000006903157812 */ /* 0x040fe200078efcff */
[----:B------:R1:W3:Y:S01]  /*68c0*/  MUFU.TANH R78, R27 ;  /* 0x0000001b004e7308 */ /* 0x0002e20000002400 */
[----:B------:R-:W-:Y:S01]  /*68d0*/  LOP3.LUT R16, R3, 0x88, RZ, 0xfc, !PT ;  /* 0x0000008803107812 */ /* 0x000fe200078efcff */
[----:B----4-:R-:W-:Y:S01]  /*68e0*/  FMUL.FTZ R26, R33, R0 ;  /* 0x00000000211a7220 */ /* 0x010fe20000410000 */
[----:B------:R-:W-:Y:S01]  /*68f0*/  ISETP.GE.AND P1, PT, R21, R24, PT ;  /* 0x000000181500720c */ /* 0x000fe20003f26270 */
[----:B------:R-:W-:-:S04]  /*6900*/  DEPBAR.LE SB0, 0x0 ;  /* 0x000080000000791a */ /* 0x000fc80000000000 */
[----:B------:R-:W-:Y:S01]  /*6910*/  LOP3.LUT R21, R3, 0x70, RZ, 0xfc, !PT ;  /* 0x0000007003157812 */ /* 0x000fe200078efcff */
[----:B--2---:R-:W-:Y:S01]  /*6920*/  FMUL.FTZ R23, R42, R0 ;  /* 0x000000002a177220 */ /* 0x004fe20000410000 */
[----:B------:R-:W-:Y:S01]  /*6930*/  FSEL R143, R143, -INF , !P3 ;  /* 0xff8000008f8f7808 */ /* 0x000fe20005800000 */
[----:B------:R-:W-:Y:S01]  /*6940*/  MUFU.TANH R33, R26 ;  /* 0x0000001a00217308 */ /* 0x000fe20000002400 */
[----:B------:R-:W-:Y:S02]  /*6950*/  ISETP.GE.AND P0, PT, R21, R24, PT ;  /* 0x000000181500720c */ /* 0x000fe40003f06270 */
[----:B------:R-:W-:Y:S02]  /*6960*/  LOP3.LUT R21, R3, 0x71, RZ, 0xfc, !PT ;  /* 0x0000007103157812 */ /* 0x000fe400078efcff */
[----:B------:R-:W-:Y:S01]  /*6970*/  FSEL R150, R150, -INF , !P0 ;  /* 0xff80000096967808 */ /* 0x000fe20004000000 */
[----:B-1----:R-:W-:Y:S01]  /*6980*/  FMUL.FTZ R27, R35, R0 ;  /* 0x00000000231b7220 */ /* 0x002fe20000410000 */
[----:B------:R-:W-:Y:S01]  /*6990*/  ISETP.GE.AND P6, PT, R21, R24, PT ;  /* 0x000000181500720c */ /* 0x000fe20003fc6270 */
[----:B------:R-:W-:Y:S01]  /*69a0*/  MUFU.TANH R42, R23 ;  /* 0x00000017002a7308 */ /* 0x000fe20000002400 */
[----:B------:R-:W-:-:S02]  /*69b0*/  LOP3.LUT R21, R3, 0x78, RZ, 0xfc, !PT ;  /* 0x0000007803157812 */ /* 0x000fc400078efcff */
[----:B------:R-:W-:Y:S02]  /*69c0*/  FSEL R158, R158, -INF , !P0 ;  /* 0xff8000009e9e7808 */ /* 0x000fe40004000000 */
[-C--:B------:R-:W-:Y:S02]  /*69d0*/  ISETP.GE.AND P5, PT, R21, R24.reuse, PT ;  /* 0x000000181500720c */ /* 0x080fe40003fa6270 */
[-C--:B------:R-:W-:Y:S01]  /*69e0*/  ISETP.GE.AND P0, PT, R16, R24.reuse, PT ;  /* 0x000000181000720c */ /* 0x080fe20003f06270 */
[----:B------:R-:W-:Y:S01]  /*69f0*/  MUFU.TANH R27, R27 ;  /* 0x0000001b001b7308 */ /* 0x000fe20000002400 */
[----:B------:R-:W-:Y:S01]  /*6a00*/  LOP3.LUT R21, R3, 0x79, RZ, 0xfc, !PT ;  /* 0x0000007903157812 */ /* 0x000fe200078efcff */
[----:B------:R-:W-:Y:S01]  /*6a10*/  HMMA.16816.F32.BF16 R16, R12, R74, R28 ;  /* 0x0000004a0c10723c */ /* 0x000fe2000004181c */
[----:B------:R-:W-:Y:S02]  /*6a20*/  FSEL R149, R149, -INF , !P3 ;  /* 0xff80000095957808 */ /* 0x000fe40005800000 */
[----:B------:R-:W-:-:S02]  /*6a30*/  ISETP.GE.AND P4, PT, R21, R24, PT ;  /* 0x000000181500720c */ /* 0x000fc40003f86270 */
[----:B------:R-:W-:Y:S02]  /*6a40*/  LOP3.LUT R21, R3, 0x80, RZ, 0xfc, !PT ;  /* 0x0000008003157812 */ /* 0x000fe400078efcff */
[----:B------:R-:W-:Y:S01]  /*6a50*/  FSEL R151, R151, -INF , !P1 ;  /* 0xff80000097977808 */ /* 0x000fe20004800000 */
[C---:B------:R-:W-:Y:S01]  /*6a60*/  HMMA.16816.F32.BF16 R28, R12.reuse, R56, R44 ;  /* 0x000000380c1c723c */ /* 0x040fe2000004182c */
[-C--:B------:R-:W-:Y:S02]  /*6a70*/  ISETP.GE.AND P3, PT, R21, R24.reuse, PT ;  /* 0x000000181500720c */ /* 0x080fe40003f66270 */
[----:B------:R-:W-:Y:S02]  /*6a80*/  LOP3.LUT R21, R3, 0x81, RZ, 0xfc, !PT ;  /* 0x0000008103157812 */ /* 0x000fe400078efcff */
[----:B------:R-:W-:Y:S02]  /*6a90*/  FSEL R147, R147, -INF , !P1 ;  /* 0xff80000093937808 */ /* 0x000fe40004800000 */
[----:B------:R-:W-:Y:S01]  /*6aa0*/  ISETP.GE.AND P1, PT, R21, R24, PT ;  /* 0x000000181500720c */ /* 0x000fe20003f26270 */
[----:B------:R-:W-:Y:S01]  /*6ab0*/  HMMA.16816.F32.BF16 R12, R12, R58, R60 ;  /* 0x0000003a0c0c723c */ /* 0x000fe2000004183c */
[----:B------:R-:W-:-:S02]  /*6ac0*/  LOP3.LUT R21, R3, 0x89, RZ, 0xfc, !PT ;  /* 0x0000008903157812 */ /* 0x000fc400078efcff */
[----:B------:R-:W-:Y:S02]  /*6ad0*/  FSEL R152, R152, -INF , !P6 ;  /* 0xff80000098987808 */ /* 0x000fe40007000000 */
[----:B------:R-:W-:Y:S02]  /*6ae0*/  FSEL R157, R157, -INF , !P6 ;  /* 0xff8000009d9d7808 */ /* 0x000fe40007000000 */
[----:B------:R-:W-:Y:S01]  /*6af0*/  ISETP.GE.AND P6, PT, R21, R24, PT ;  /* 0x000000181500720c */ /* 0x000fe20003fc6270 */
[----:B------:R-:W-:Y:S01]  /*6b00*/  HMMA.16816.F32.BF16 R16, R8, R66, R16 ;  /* 0x000000420810723c */ /* 0x000fe20000041810 */
        /* <DEDUP_REMOVED lines=8> */
[----:B------:R-:W-:-:S02]  /*6b90*/  LOP3.LUT R21, R3, 0x91, RZ, 0xfc, !PT ;  /* 0x0000009103157812 */ /* 0x000fc400078efcff */
[----:B------:R-:W-:Y:S02]  /*6ba0*/  LOP3.LUT R20, R3, 0x99, RZ, 0xfc, !PT ;  /* 0x0000009903147812 */ /* 0x000fe400078efcff */
[----:B------:R-:W-:Y:S02]  /*6bb0*/  FSEL R159, R159, -INF , !P4 ;  /* 0xff8000009f9f7808 */ /* 0x000fe40006000000 */
[----:B------:R-:W-:Y:S02]  /*6bc0*/  FSEL R155, R155, -INF , !P4 ;  /* 0xff8000009b9b7808 */ /* 0x000fe40006000000 */
[----:B------:R-:W-:Y:S02]  /*6bd0*/  FSEL R162, R162, -INF , !P1 ;  /* 0xff800000a2a27808 */ /* 0x000fe40004800000 */
[----:B------:R-:W-:Y:S02]  /*6be0*/  FSEL R167, R167, -INF , !P1 ;  /* 0xff800000a7a77808 */ /* 0x000fe40004800000 */
[----:B------:R-:W-:Y:S01]  /*6bf0*/  ISETP.GE.AND P4, PT, R21, R24, PT ;  /* 0x000000181500720c */ /* 0x000fe20003f86270 */
[----:B------:R-:W-:Y:S01]  /*6c00*/  FMUL.FTZ R21, R43, R0 ;  /* 0x000000002b157220 */ /* 0x000fe20000410000 */
[----:B------:R-:W-:-:S02]  /*6c10*/  ISETP.GE.AND P1, PT, R20, R24, PT ;  /* 0x000000181400720c */ /* 0x000fc40003f26270 */
[----:B------:R-:W-:Y:S01]  /*6c20*/  LOP3.LUT R20, R3, 0xa0, RZ, 0xfc, !PT ;  /* 0x000000a003147812 */ /* 0x000fe200078efcff */
[----:B------:R1:W-:Y:S01]  /*6c30*/  MUFU.TANH R41, R21 ;  /* 0x0000001500297308 */ /* 0x0003e20000002400 */
[----:B------:R-:W-:Y:S02]  /*6c40*/  FSEL R163, R163, -INF , !P0 ;  /* 0xff800000a3a37808 */ /* 0x000fe40004000000 */
[----:B------:R-:W-:Y:S02]  /*6c50*/  FSEL R170, R170, -INF , !P0 ;  /* 0xff800000aaaa7808 */ /* 0x000fe40004000000 */
[----:B------:R-:W-:Y:S02]  /*6c60*/  ISETP.GE.AND P0, PT, R20, R24, PT ;  /* 0x000000181400720c */ /* 0x000fe40003f06270 */
[----:B------:R-:W-:Y:S02]  /*6c70*/  LOP3.LUT R20, R3, 0xa1, RZ, 0xfc, !PT ;  /* 0x000000a103147812 */ /* 0x000fe400078efcff */
[----:B------:R-:W-:-:S02]  /*6c80*/  FSEL R169, R169, -INF , !P6 ;  /* 0xff800000a9a97808 */ /* 0x000fc40007000000 */
[----:B------:R-:W-:Y:S02]  /*6c90*/  FSEL R166, R166, -INF , !P6 ;  /* 0xff800000a6a67808 */ /* 0x000fe40007000000 */
[----:B------:R-:W-:Y:S02]  /*6ca0*/  ISETP.GE.AND P6, PT, R20, R24, PT ;  /* 0x000000181400720c */ /* 0x000fe40003fc6270 */
[----:B------:R-:W-:Y:S01]  /*6cb0*/  FSEL R171, R171, -INF , !P5 ;  /* 0xff800000abab7808 */ /* 0x000fe20006800000 */
[----:B-1----:R-:W-:Y:S01]  /*6cc0*/  FMUL.FTZ R21, R32, R0 ;  /* 0x0000000020157220 */ /* 0x002fe20000410000 */
[----:B------:R-:W-:Y:S02]  /*6cd0*/  FSEL R175, R175, -INF , !P5 ;  /* 0xff800000afaf7808 */ /* 0x000fe40006800000 */
[----:B------:R-:W-:Y:S01]  /*6ce0*/  FSEL R173, R173, -INF , !P4 ;  /* 0xff800000adad7808 */ /* 0x000fe20006000000 */
[----:B------:R1:W-:Y:S01]  /*6cf0*/  MUFU.TANH R40, R21 ;  /* 0x0000001500287308 */ /* 0x0003e20000002400 */
[----:B------:R-:W-:-:S02]  /*6d00*/  FSEL R178, R178, -INF , !P4 ;  /* 0xff800000b2b27808 */ /* 0x000fc40006000000 */
[----:B------:R-:W-:Y:S02]  /*6d10*/  LOP3.LUT R26, R3, 0xb0, RZ, 0xfc, !PT ;  /* 0x000000b0031a7812 */ /* 0x000fe400078efcff */
[----:B------:R-:W-:Y:S02]  /*6d20*/  FSEL R172, R172, -INF , !P3 ;  /* 0xff800000acac7808 */ /* 0x000fe40005800000 */
[----:B------:R-:W-:Y:S02]  /*6d30*/  FSEL R177, R177, -INF , !P3 ;  /* 0xff800000b1b17808 */ /* 0x000fe40005800000 */
[----:B------:R-:W-:Y:S02]  /*6d40*/  ISETP.GE.AND P3, PT, R26, R24, PT ;  /* 0x000000181a00720c */ /* 0x000fe40003f66270 */
[----:B------:R-:W-:Y:S02]  /*6d50*/  LOP3.LUT R26, R3, 0xb1, RZ, 0xfc, !PT ;  /* 0x000000b1031a7812 */ /* 0x000fe400078efcff */
[----:B------:R-:W-:-:S02]  /*6d60*/  FSEL R180, R180, -INF , !P1 ;  /* 0xff800000b4b47808 */ /* 0x000fc40004800000 */
[----:B------:R-:W-:Y:S01]  /*6d70*/  FSEL R176, R176, -INF , !P1 ;  /* 0xff800000b0b07808 */ /* 0x000fe20004800000 */
[----:B-1----:R-:W-:Y:S01]  /*6d80*/  HMMA.16816.F32.BF16 R20, R4, R54, R16 ;  /* 0x000000360414723c */ /* 0x002fe20000041810 */
[C---:B------:R-:W-:Y:S01]  /*6d90*/  LOP3.LUT R16, R3.reuse, 0xa8, RZ, 0xfc, !PT ;  /* 0x000000a803107812 */ /* 0x040fe200078efcff */
[----:B------:R-:W-:Y:S01]  /*6da0*/  FMUL.FTZ R17, R34, R0 ;  /* 0x0000000022117220 */ /* 0x000fe20000410000 */
[-C--:B------:R-:W-:Y:S02]  /*6db0*/  ISETP.GE.AND P1, PT, R26, R24.reuse, PT ;  /* 0x000000181a00720c */ /* 0x080fe40003f26270 */
[----:B------:R-:W-:Y:S01]  /*6dc0*/  ISETP.GE.AND P5, PT, R16, R24, PT ;  /* 0x000000181000720c */ /* 0x000fe20003fa6270 */
[----:B------:R5:W1:Y:S01]  /*6dd0*/  MUFU.TANH R32, R17 ;  /* 0x0000001100207308 */ /* 0x000a620000002400 */
[C---:B------:R-:W-:Y:S02]  /*6de0*/  LOP3.LUT R16, R3.reuse, 0xa9, RZ, 0xfc, !PT ;  /* 0x000000a903107812 */ /* 0x040fe400078efcff */
[----:B------:R-:W-:-:S02]  /*6df0*/  LOP3.LUT R26, R3, 0xb8, RZ, 0xfc, !PT ;  /* 0x000000b8031a7812 */ /* 0x000fc400078efcff */
[-C--:B------:R-:W-:Y:S02]  /*6e00*/  ISETP.GE.AND P4, PT, R16, R24.reuse, PT ;  /* 0x000000181000720c */ /* 0x080fe40003f86270 */
[----:B------:R-:W-:Y:S02]  /*6e10*/  FSEL R179, R179, -INF , !P0 ;  /* 0xff800000b3b37808 */ /* 0x000fe40004000000 */
[----:B------:R-:W-:Y:S02]  /*6e20*/  FSEL R183, R183, -INF , !P0 ;  /* 0xff800000b7b77808 */ /* 0x000fe40004000000 */
[----:B------:R-:W-:Y:S02]  /*6e30*/  ISETP.GE.AND P0, PT, R26, R24, PT ;  /* 0x000000181a00720c */ /* 0x000fe40003f06270 */
[-C--:B------:R-:W-:Y:S01]  /*6e40*/  FMUL.FTZ R20, R20, R0.reuse ;  /* 0x0000000014147220 */ /* 0x080fe20000410000 */
[----:B------:R-:W-:Y:S01]  /*6e50*/  FSEL R181, R181, -INF , !P6 ;  /* 0xff800000b5b57808 */ /* 0x000fe20007000000 */
[-C--:B------:R-:W-:Y:S01]  /*6e60*/  FMUL.FTZ R22, R22, R0.reuse ;  /* 0x0000000016167220 */ /* 0x080fe20000410000 */
[----:B------:R-:W-:Y:S01]  /*6e70*/  FSEL R185, R185, -INF , !P6 ;  /* 0xff800000b9b97808 */ /* 0x000fe20007000000 */
[----:B-----5:R-:W-:Y:S01]  /*6e80*/  HMMA.16816.F32.BF16 R16, R8, R48, R28 ;  /* 0x000000300810723c */ /* 0x020fe2000004181c */
[----:B------:R2:W-:Y:S01]  /*6e90*/  MUFU.TANH R26, R20 ;  /* 0x00000014001a7308 */ /* 0x0005e20000002400 */
[----:B------:R-:W-:Y:S01]  /*6ea0*/  FSEL R164, R164, -INF , !P5 ;  /* 0xff800000a4a47808 */ /* 0x000fe20006800000 */
[-C--:B------:R-:W-:Y:S01]  /*6eb0*/  FMUL.FTZ R21, R21, R0.reuse ;  /* 0x0000000015157220 */ /* 0x080fe20000410000 */
[----:B------:R-:W-:Y:S01]  /*6ec0*/  FSEL R182, R182, -INF , !P5 ;  /* 0xff800000b6b67808 */ /* 0x000fe20006800000 */
[----:B------:R-:W-:Y:S01]  /*6ed0*/  FMUL.FTZ R23, R23, R0 ;  /* 0x0000000017177220 */ /* 0x000fe20000410000 */
[----:B------:R-:W-:-:S02]  /*6ee0*/  FSEL R187, R156, -INF , !P4 ;  /* 0xff8000009cbb7808 */ /* 0x000fc40006000000 */
[----:B------:R-:W-:Y:S01]  /*6ef0*/  HMMA.16816.F32.BF16 R8, R8, R50, R12 ;  /* 0x000000320808723c */ /* 0x000fe2000004180c */
[----:B------:R-:W-:Y:S01]  /*6f00*/  LOP3.LUT R12, R3, 0xc8, RZ, 0xfc, !PT ;  /* 0x000000c8030c7812 */ /* 0x000fe200078efcff */
[----:B------:R-:W4:Y:S01]  /*6f10*/  MUFU.TANH R22, R22 ;  /* 0x0000001600167308 */ /* 0x000f220000002400 */
[----:B------:R-:W-:Y:S02]  /*6f20*/  FSEL R174, R174, -INF , !P4 ;  /* 0xff800000aeae7808 */ /* 0x000fe40006000000 */
[----:B------:R-:W-:Y:S02]  /*6f30*/  FSEL R184, R148, -INF , !P3 ;  /* 0xff80000094b87808 */ /* 0x000fe40005800000 */
[----:B------:R-:W-:Y:S02]  /*6f40*/  FSEL R165, R165, -INF , !P3 ;  /* 0xff800000a5a57808 */ /* 0x000fe40005800000 */
[----:B------:R-:W-:Y:S01]  /*6f50*/  ISETP.GE.AND P3, PT, R12, R24, PT ;  /* 0x000000180c00720c */ /* 0x000fe20003f66270 */
[----:B------:R-:W-:Y:S01]  /*6f60*/  MUFU.TANH R21, R21 ;  /* 0x0000001500157308 */ /* 0x000fe20000002400 */
[C---:B--2---:R-:W-:Y:S01]  /*6f70*/  LOP3.LUT R20, R3.reuse, 0xb9, RZ, 0xfc, !PT ;  /* 0x000000b903147812 */ /* 0x044fe200078efcff */
[----:B---3--:R-:W-:Y:S01]  /*6f80*/  HMMA.16816.F32.BF16 R16, R4, R36, R16 ;  /* 0x000000240410723c */ /* 0x008fe20000041810 */
[----:B------:R-:W-:-:S02]  /*6f90*/  LOP3.LUT R12, R3, 0xc9, RZ, 0xfc, !PT ;  /* 0x000000c9030c7812 */ /* 0x000fc400078efcff */
[-C--:B------:R-:W-:Y:S02]  /*6fa0*/  ISETP.GE.AND P6, PT, R20, R24.reuse, PT ;  /* 0x000000181400720c */ /* 0x080fe40003fc6270 */
[C---:B------:R-:W-:Y:S01]  /*6fb0*/  LOP3.LUT R20, R3.reuse, 0xc0, RZ, 0xfc, !PT ;  /* 0x000000c003147812 */ /* 0x040fe200078efcff */
[----:B------:R-:W2:Y:S01]  /*6fc0*/  MUFU.TANH R23, R23 ;  /* 0x0000001700177308 */ /* 0x000ea20000002400 */
[----:B------:R-:W-:Y:S01]  /*6fd0*/  FSEL R144, R144, -INF , !P1 ;  /* 0xff80000090907808 */ /* 0x000fe20004800000 */
[----:B------:R-:W-:Y:S01]  /*6fe0*/  HMMA.16816.F32.BF16 R4, R4, R38, R8 ;  /* 0x000000260404723c */ /* 0x000fe20000041808 */
[----:B------:R-:W-:Y:S02]  /*6ff0*/  ISETP.GE.AND P5, PT, R20, R24, PT ;  /* 0x000000181400720c */ /* 0x000fe40003fa6270 */
[C---:B------:R-:W-:Y:S02]  /*7000*/  LOP3.LUT R20, R3.reuse, 0xc1, RZ, 0xfc, !PT ;  /* 0x000000c103147812 */ /* 0x040fe400078efcff */
[----:B------:R-:W-:-:S02]  /*7010*/  LOP3.LUT R8, R3, 0xd8, RZ, 0xfc, !PT ;  /* 0x000000d803087812 */ /* 0x000fc400078efcff */
[----:B------:R-:W-:Y:S02]  /*7020*/  FSEL R80, R80, -INF , !P5 ;  /* 0xff80000050507808 */ /* 0x000fe40006800000 */
[----:B------:R-:W-:Y:S02]  /*7030*/  FSEL R113, R113, -INF , !P5 ;  /* 0xff80000071717808 */ /* 0x000fe40006800000 */
[----:B------:R-:W-:Y:S01]  /*7040*/  ISETP.GE.AND P4, PT, R20, R24, PT ;  /* 0x000000181400720c */ /* 0x000fe20003f86270 */
[----:B------:R-:W-:Y:S01]  /*7050*/  FMUL.FTZ R9, R18, R0 ;  /* 0x0000000012097220 */ /* 0x000fe20000410000 */
[----:B------:R-:W-:Y:S01]  /*7060*/  ISETP.GE.AND P5, PT, R8, R24, PT ;  /* 0x000000180800720c */ /* 0x000fe20003fa6270 */
[-C--:B------:R-:W-:Y:S01]  /*7070*/  FMUL.FTZ R16, R16, R0.reuse ;  /* 0x0000000010107220 */ /* 0x080fe20000410000 */
[----:B------:R-:W-:Y:S01]  /*7080*/  LOP3.LUT R8, R3, 0xd9, RZ, 0xfc, !PT ;  /* 0x000000d903087812 */ /* 0x000fe200078efcff */
[----:B------:R3:W5:Y:S01]  /*7090*/  MUFU.TANH R11, R9 ;  /* 0x00000009000b7308 */ /* 0x0007620000002400 */
[----:B------:R-:W-:Y:S01]  /*70a0*/  FSEL R154, R154, -INF , !P1 ;  /* 0xff8000009a9a7808 */ /* 0x000fe20004800000 */
[-C--:B------:R-:W-:Y:S01]  /*70b0*/  FMUL.FTZ R17, R17, R0.reuse ;  /* 0x0000000011117220 */ /* 0x080fe20000410000 */
[----:B------:R-:W-:Y:S01]  /*70c0*/  FSEL R79, R79, -INF , !P4 ;  /* 0xff8000004f4f7808 */ /* 0x000fe20006000000 */
[-C--:B------:R-:W-:Y:S01]  /*70d0*/  FMUL.FTZ R5, R5, R0.reuse ;  /* 0x0000000005057220 */ /* 0x080fe20000410000 */
[----:B------:R-:W-:Y:S01]  /*70e0*/  FSEL R82, R82, -INF , !P4 ;  /* 0xff80000052527808 */ /* 0x000fe20006000000 */
[----:B------:R-:W-:Y:S01]  /*70f0*/  FMUL.FTZ R6, R6, R0 ;  /* 0x0000000006067220 */ /* 0x000fe20000410000 */
[-C--:B------:R-:W-:Y:S01]  /*7100*/  ISETP.GE.AND P1, PT, R12, R24.reuse, PT ;  /* 0x000000180c00720c */ /* 0x080fe20003f26270 */
[----:B------:R-:W5:Y:S01]  /*7110*/  MUFU.TANH R16, R16 ;  /* 0x0000001000107308 */ /* 0x000f620000002400 */
[----:B------:R-:W-:-:S02]  /*7120*/  ISETP.GE.AND P4, PT, R8, R24, PT ;  /* 0x000000180800720c */ /* 0x000fc40003f86270 */
[C---:B------:R-:W-:Y:S02]  /*7130*/  LOP3.LUT R12, R3.reuse, 0xd0, RZ, 0xfc, !PT ;  /* 0x000000d0030c7812 */ /* 0x040fe400078efcff */
[----:B------:R-:W-:Y:S02]  /*7140*/  LOP3.LUT R8, R3, 0xe0, RZ, 0xfc, !PT ;  /* 0x000000e003087812 */ /* 0x000fe400078efcff */
[----:B------:R-:W-:Y:S01]  /*7150*/  FSEL R123, R123, -INF , !P0 ;  /* 0xff8000007b7b7808 */ /* 0x000fe20004000000 */
[----:B------:R-:W-:Y:S01]  /*7160*/  MUFU.TANH R17, R17 ;  /* 0x0000001100117308 */ /* 0x000fe20000002400 */
[----:B------:R-:W-:Y:S01]  /*7170*/  FSEL R188, R140, -INF , !P0 ;  /* 0xff8000008cbc7808 */ /* 0x000fe20004000000 */
[----:B---3--:R-:W-:Y:S01]  /*7180*/  FMUL.FTZ R9, R19, R0 ;  /* 0x0000000013097220 */ /* 0x008fe20000410000 */
[----:B------:R-:W-:Y:S02]  /*7190*/  FSEL R76, R76, -INF , !P3 ;  /* 0xff8000004c4c7808 */ /* 0x000fe40005800000 */
[----:B------:R-:W-:-:S02]  /*71a0*/  FSEL R78, R78, -INF , !P3 ;  /* 0xff8000004e4e7808 */ /* 0x000fc40005800000 */
[-C--:B------:R-:W-:Y:S01]  /*71b0*/  ISETP.GE.AND P0, PT, R12, R24.reuse, PT ;  /* 0x000000180c00720c */ /* 0x080fe20003f06270 */
[----:B------:R3:W5:Y:S01]  /*71c0*/  MUFU.TANH R10, R9 ;  /* 0x00000009000a7308 */ /* 0x0007620000002400 */
[----:B------:R-:W-:Y:S02]  /*71d0*/  ISETP.GE.AND P3, PT, R8, R24, PT ;  /* 0x000000180800720c */ /* 0x000fe40003f66270 */
[C---:B------:R-:W-:Y:S02]  /*71e0*/  LOP3.LUT R12, R3.reuse, 0xd1, RZ, 0xfc, !PT ;  /* 0x000000d1030c7812 */ /* 0x040fe400078efcff */
[----:B------:R-:W-:Y:S02]  /*71f0*/  LOP3.LUT R8, R3, 0xe1, RZ, 0xfc, !PT ;  /* 0x000000e103087812 */ /* 0x000fe400078efcff */
[----:B------:R-:W-:Y:S01]  /*7200*/  FSEL R114, R114, -INF , !P6 ;  /* 0xff80000072727808 */ /* 0x000fe20007000000 */
[----:B------:R-:W-:Y:S01]  /*7210*/  MUFU.TANH R5, R5 ;  /* 0x0000000500057308 */ /* 0x000fe20000002400 */
[----:B------:R-:W-:-:S02]  /*7220*/  FSEL R132, R132, -INF , !P6 ;  /* 0xff80000084847808 */ /* 0x000fc40007000000 */
[----:B------:R-:W-:Y:S02]  /*7230*/  FSEL R39, R73, -INF , !P1 ;  /* 0xff80000049277808 */ /* 0x000fe40004800000 */
[----:B------:R-:W-:Y:S02]  /*7240*/  FSEL R77, R77, -INF , !P1 ;  /* 0xff8000004d4d7808 */ /* 0x000fe40004800000 */
[-C--:B------:R-:W-:Y:S01]  /*7250*/  ISETP.GE.AND P6, PT, R12, R24.reuse, PT ;  /* 0x000000180c00720c */ /* 0x080fe20003fc6270 */
[----:B------:R-:W5:Y:S01]  /*7260*/  MUFU.TANH R6, R6 ;  /* 0x0000000600067308 */ /* 0x000f620000002400 */
[----:B------:R-:W-:Y:S01]  /*7270*/  ISETP.GE.AND P1, PT, R8, R24, PT ;  /* 0x000000180800720c */ /* 0x000fe20003f26270 */
[-C--:B---3--:R-:W-:Y:S01]  /*7280*/  FMUL.FTZ R9, R4, R0.reuse ;  /* 0x0000000004097220 */ /* 0x088fe20000410000 */
[----:B------:R-:W-:Y:S01]  /*7290*/  LOP3.LUT R8, R3, 0xe8, RZ, 0xfc, !PT ;  /* 0x000000e803087812 */ /* 0x000fe200078efcff */
[----:B------:R-:W-:Y:S01]  /*72a0*/  FMUL.FTZ R0, R7, R0 ;  /* 0x0000000007007220 */ /* 0x000fe20000410000 */
[----:B------:R-:W-:-:S02]  /*72b0*/  LOP3.LUT R4, R3, 0xe9, RZ, 0xfc, !PT ;  /* 0x000000e903047812 */ /* 0x000fc400078efcff */
[----:B------:R-:W-:Y:S01]  /*72c0*/  FSEL R189, R68, -INF , !P0 ;  /* 0xff80000044bd7808 */ /* 0x000fe20004000000 */
[----:B------:R-:W3:Y:S01]  /*72d0*/  MUFU.TANH R9, R9 ;  /* 0x0000000900097308 */ /* 0x000ee20000002400 */
[----:B------:R-:W-:Y:S02]  /*72e0*/  FSEL R192, R72, -INF , !P0 ;  /* 0xff80000048c07808 */ /* 0x000fe40004000000 */
[----:B------:R-:W-:Y:S02]  /*72f0*/  FSEL R190, R65, -INF , !P6 ;  /* 0xff80000041be7808 */ /* 0x000fe40007000000 */
[----:B------:R-:W-:Y:S02]  /*7300*/  FSEL R193, R69, -INF , !P6 ;  /* 0xff80000045c17808 */ /* 0x000fe40007000000 */
[-C--:B------:R-:W-:Y:S01]  /*7310*/  ISETP.GE.AND P0, PT, R8, R24.reuse, PT ;  /* 0x000000180800720c */ /* 0x080fe20003f06270 */
[----:B------:R-:W3:Y:S01]  /*7320*/  MUFU.TANH R0, R0 ;  /* 0x0000000000007308 */ /* 0x000ee20000002400 */
[----:B------:R-:W-:-:S02]  /*7330*/  ISETP.GE.AND P6, PT, R4, R24, PT ;  /* 0x000000180400720c */ /* 0x000fc40003fc6270 */
[----:B------:R-:W-:Y:S02]  /*7340*/  LOP3.LUT R4, R3, 0xf0, RZ, 0xfc, !PT ;  /* 0x000000f003047812 */ /* 0x000fe400078efcff */
[----:B-1----:R-:W-:Y:S02]  /*7350*/  FSEL R197, R32, -INF , !P3 ;  /* 0xff80000020c57808 */ /* 0x002fe40005800000 */
[----:B------:R-:W-:Y:S02]  /*7360*/  LOP3.LUT R32, R203, 0x200, RZ, 0xc0, !PT ;  /* 0x00000200cb207812 */ /* 0x000fe400078ec0ff */
[----:B------:R-:W-:Y:S02]  /*7370*/  FSEL R191, R42, -INF , !P5 ;  /* 0xff8000002abf7808 */ /* 0x000fe40006800000 */
[----:B------:R-:W-:Y:S02]  /*7380*/  FSEL R194, R64, -INF , !P5 ;  /* 0xff80000040c27808 */ /* 0x000fe40006800000 */
[----:B----4-:R-:W-:-:S02]  /*7390*/  FSEL R200, R22, -INF , !P0 ;  /* 0xff80000016c87808 */ /* 0x010fc40004000000 */
[----:B------:R-:W-:Y:S02]  /*73a0*/  FSEL R203, R26, -INF , !P0 ;  /* 0xff8000001acb7808 */ /* 0x000fe40004000000 */
[----:B------:R-:W-:Y:S02]  /*73b0*/  ISETP.GE.AND P5, PT, R4, R24, PT ;  /* 0x000000180400720c */ /* 0x000fe40003fa6270 */
[----:B------:R-:W-:Y:S02]  /*73c0*/  ISETP.GT.AND P0, PT, R84, R215, PT ;  /* 0x000000d75400720c */ /* 0x000fe40003f04270 */
[----:B------:R-:W-:Y:S02]  /*73d0*/  LOP3.LUT R4, R3, 0xf1, RZ, 0xfc, !PT ;  /* 0x000000f103047812 */ /* 0x000fe400078efcff */
[----:B------:R-:W-:Y:S02]  /*73e0*/  FSEL R196, R41, -INF , !P4 ;  /* 0xff80000029c47808 */ /* 0x000fe40006000000 */
[----:B------:R-:W-:-:S02]  /*73f0*/  FSEL R195, R52, -INF , !P4 ;  /* 0xff80000034c37808 */ /* 0x000fc40006000000 */
[----:B------:R-:W-:Y:S02]  /*7400*/  ISETP.GE.AND P4, PT, R4, R24, PT ;  /* 0x000000180400720c */ /* 0x000fe40003f86270 */
[C---:B------:R-:W-:Y:S02]  /*7410*/  LOP3.LUT R4, R3.reuse, 0xf8, RZ, 0xfc, !PT ;  /* 0x000000f803047812 */ /* 0x040fe400078efcff */
[----:B------:R-:W-:Y:S02]  /*7420*/  LOP3.LUT R3, R3, 0xf9, RZ, 0xfc, !PT ;  /* 0x000000f903037812 */ /* 0x000fe400078efcff */
[----:B------:R-:W-:Y:S02]  /*7430*/  FSEL R201, R40, -INF , !P3 ;  /* 0xff80000028c97808 */ /* 0x000fe40005800000 */
[----:B------:R-:W-:Y:S02]  /*7440*/  FSEL R199, R27, -INF , !P1 ;  /* 0xff8000001bc77808 */ /* 0x000fe40004800000 */
[----:B------:R-:W-:-:S02]  /*7450*/  FSEL R202, R33, -INF , !P1 ;  /* 0xff80000021ca7808 */ /* 0x000fc40004800000 */
[-C--:B------:R-:W-:Y:S02]  /*7460*/  ISETP.GE.AND P3, PT, R4, R24.reuse, PT ;  /* 0x000000180400720c */ /* 0x080fe40003f66270 */
[----:B------:R-:W-:Y:S02]  /*7470*/  ISETP.GE.AND P1, PT, R3, R24, PT ;  /* 0x000000180300720c */ /* 0x000fe40003f26270 */
[----:B--2---:R-:W-:Y:S02]  /*7480*/  FSEL R205, R23, -INF , !P6 ;  /* 0xff80000017cd7808 */ /* 0x004fe40007000000 */
[----:B------:R-:W-:Y:S02]  /*7490*/  FSEL R204, R21, -INF , !P6 ;  /* 0xff80000015cc7808 */ /* 0x000fe40007000000 */
[----:B-----5:R-:W-:Y:S02]  /*74a0*/  FSEL R206, R11, -INF , !P5 ;  /* 0xff8000000bce7808 */ /* 0x020fe40006800000 */
[----:B------:R-:W-:-:S02]  /*74b0*/  FSEL R209, R16, -INF , !P5 ;  /* 0xff80000010d17808 */ /* 0x000fc40006800000 */
[----:B------:R-:W-:Y:S02]  /*74c0*/  FSEL R207, R10, -INF , !P4 ;  /* 0xff8000000acf7808 */ /* 0x000fe40006000000 */
[----:B------:R-:W-:Y:S02]  /*74d0*/  FSEL R210, R17, -INF , !P4 ;  /* 0xff80000011d27808 */ /* 0x000fe40006000000 */
[----:B------:R-:W-:Y:S02]  /*74e0*/  FSEL R208, R6, -INF , !P3 ;  /* 0xff80000006d07808 */ /* 0x000fe40005800000 */
[----:B---3--:R-:W-:Y:S02]  /*74f0*/  FSEL R211, R9, -INF , !P3 ;  /* 0xff80000009d37808 */ /* 0x008fe40005800000 */
[----:B------:R-:W-:Y:S02]  /*7500*/  FSEL R213, R0, -INF , !P1 ;  /* 0xff80000000d57808 */ /* 0x000fe40004800000 */
        /* <DEDUP_REMOVED lines=18> */
.L_x_1649:
[----:B------:R-:W2:Y:S01]  /*7630*/  LD.E R3, desc[UR4][R134.64+0x170] ;  /* 0x0001700486037980 */ /* 0x000ea2000c101900 */
[----:B------:R-:W-:Y:S02]  /*7640*/  VIADD R9, R246, 0xffffff00 ;  /* 0xffffff00f6097836 */ /* 0x000fe40000000000 */
        /* <DEDUP_REMOVED lines=10> */
[----:B-1----:R-:W-:-:S04]  /*76f0*/  IMAD.MOV R4, RZ, RZ, -R5 ;  /* 0x000000ffff047224 */ /* 0x002fc800078e0a05 */
[----:B------:R-:W-:Y:S01]  /*7700*/  IMAD R6, R4, R0, RZ ;  /* 0x0000000004067224 */ /* 0x000fe200078e02ff */
[----:B------:R-:W-:-:S05]  /*7710*/  MOV R4, RZ ;  /* 0x000000ff00047202 */ /* 0x000fca0000000f00 */
        /* <DEDUP_REMOVED lines=10> */
[----:B------:R-:W-:Y:S02]  /*77c0*/  @!P4 IMAD.IADD R7, R7, 0x1, -R0 ;  /* 0x000000010707c824 */ /* 0x000fe400078e0a00 */
[-C--:B------:R-:W-:Y:S02]  /*77d0*/  ISETP.GE.U32.AND P5, PT, R6, R0.reuse, PT ;  /* 0x000000000600720c */ /* 0x080fe40003fa6070 */
[-C--:B------:R-:W-:Y:S02]  /*77e0*/  LOP3.LUT R6, R246, R3.reuse, RZ, 0x3c, !PT ;  /* 0x00000003f6067212 */ /* 0x080fe400078e3cff */
[----:B------:R-:W-:Y:S02]  /*77f0*/  ISETP.GE.U32.AND P6, PT, R7, R0, PT ;  /* 0x000000000700720c */ /* 0x000fe40003fc6070 */
[----:B------:R-:W-:-:S02]  /*7800*/  LOP3.LUT R0, R9, R3, RZ, 0x3c, !PT ;  /* 0x0000000309007212 */ /* 0x000fc400078e3cff */
[----:B------:R-:W-:Y:S02]  /*7810*/  ISETP.GE.AND P3, PT, R6, RZ, PT ;  /* 0x000000ff0600720c */ /* 0x000fe40003f66270 */
[----:B------:R-:W-:Y:S01]  /*7820*/  ISETP.GE.AND P0, PT, R0, RZ, PT ;  /* 0x000000ff0000720c */ /* 0x000fe20003f06270 */
[----:B------:R-:W-:Y:S01]  /*7830*/  @!P4 VIADD R5, R5, 0x1 ;  /* 0x000000010505c836 */ /* 0x000fe20000000000 */
[----:B------:R-:W-:-:S04]  /*7840*/  @!P1 IADD3 R4, PT, PT, R4, 0x1, RZ ;  /* 0x0000000104049810 */ /* 0x000fc80007ffe0ff */
[----:B------:R-:W-:Y:S01]  /*7850*/  @P5 IADD3 R4, PT, PT, R4, 0x1, RZ ;  /* 0x0000000104045810 */ /* 0x000fe20007ffe0ff */
[----:B------:R-:W-:Y:S01]  /*7860*/  @P6 VIADD R5, R5, 0x1 ;  /* 0x0000000105056836 */ /* 0x000fe20000000000 */
[----:B------:R-:W-:Y:S02]  /*7870*/  ISETP.NE.AND P1, PT, R3, RZ, PT ;  /* 0x000000ff0300720c */ /* 0x000fe40003f25270 */
[----:B------:R-:W-:Y:S01]  /*7880*/  LOP3.LUT R0, RZ, R3, RZ, 0x33, !PT ;  /* 0x00000003ff007212 */ /* 0x000fe200078e33ff */
[----:B------:R-:W-:Y:S02]  /*7890*/  @!P3 IMAD.MOV R5, RZ, RZ, -R5 ;  /* 0x000000ffff05b224 */ /* 0x000fe400078e0a05 */
[----:B------:R-:W-:-:S04]  /*78a0*/  @!P0 IADD3 R4, PT, PT, -R4, RZ, RZ ;  /* 0x000000ff04048210 */ /* 0x000fc80007ffe1ff */
[C---:B------:R-:W-:Y:S02]  /*78b0*/  SEL R10, R0.reuse, R4, !P1 ;  /* 0x00000004000a7207 */ /* 0x040fe40004800000 */
[----:B------:R-:W-:Y:S02]  /*78c0*/  SEL R0, R0, R5, !P1 ;  /* 0x0000000500007207 */ /* 0x000fe40004800000 */
[----:B------:R-:W2:Y:S01]  /*78d0*/  LD.E.64 R4, desc[UR4][R96.64+0x38] ;  /* 0x0000380460047980 */ /* 0x000ea2000c101b00 */
[----:B------:R-:W-:-:S04]  /*78e0*/  IMAD.WIDE R8, R10, 0x4, R218 ;  /* 0x000000040a087825 */ /* 0x000fc800078e02da */
[C---:B------:R-:W-:Y:S01]  /*78f0*/  IMAD.WIDE R6, R0.reuse, 0x4, R218 ;  /* 0x0000000400067825 */ /* 0x040fe200078e02da */
[----:B------:R-:W3:Y:S04]  /*7900*/  LD.E R12, desc[UR4][R8.64] ;  /* 0x00000004080c7980 */ /* 0x000ee8000c101900 */
[----:B------:R1:W3:Y:S04]  /*7910*/  LD.E R11, desc[UR4][R6.64] ;  /* 0x00000004060b7980 */ /* 0x0002e8000c101900 */
[----:B------:R-:W4:Y:S01]  /*7920*/  LD.E.64 R8, desc[UR4][R96.64+0x20] ;  /* 0x0000200460087980 */ /* 0x000f22000c101b00 */
[----:B------:R-:W-:-:S05]  /*7930*/  IADD3 R0, PT, PT, R0, -R10, RZ ;  /* 0x8000000a00007210 */ /* 0x000fca0007ffe0ff */
[----:B------:R-:W-:-:S05]  /*7940*/  IMAD R3, R3, R0, -0x100 ;  /* 0xffffff0003037424 */ /* 0x000fca00078e0200 */
[----:B------:R-:W-:Y:S01]  /*7950*/  SHF.R.S32.HI R10, RZ, 0x1f, R3 ;  /* 0x0000001fff0a7819 */ /* 0x000fe20000011403 */
[-C--:B--2---:R-:W-:Y:S02]  /*7960*/  IMAD R0, R5, R3.reuse, RZ ;  /* 0x0000000305007224 */ /* 0x084fe400078e02ff */
[----:B-1----:R-:W-:-:S04]  /*7970*/  IMAD.WIDE.U32 R6, R4, R3, RZ ;  /* 0x0000000304067225 */ /* 0x002fc800078e00ff */
[----:B------:R-:W-:Y:S02]  /*7980*/  IMAD R4, R4, R10, R0 ;  /* 0x0000000a04047224 */ /* 0x000fe400078e0200 */
[----:B---3--:R-:W-:-:S03]  /*7990*/  IMAD.IADD R0, R12, 0x1, -R11 ;  /* 0x000000010c007824 */ /* 0x008fc600078e0a0b */
[----:B------:R-:W-:Y:S01]  /*79a0*/  IADD3 R5, PT, PT, R7, R4, RZ ;  /* 0x0000000407057210 */ /* 0x000fe20007ffe0ff */
[----:B------:R-:W-:Y:S01]  /*79b0*/  IMAD.MOV.U32 R4, RZ, RZ, R6 ;  /* 0x000000ffff047224 */ /* 0x000fe200078e0006 */
        /* <DEDUP_REMOVED lines=9> */
.L_x_1650:
[----:B------:R-:W-:Y:S05]  /*7a50*/  BSYNC.RECONVERGENT B0 ;  /* 0x0000000000007941 */ /* 0x000fea0003800200 */
.L_x_1648:
[----:B------:R-:W3:Y:S04]  /*7a60*/  LDL R0, [R1+0x10] ;  /* 0x0000100001007983 */ /* 0x000ee80000100800 */
[----:B------:R-:W4:Y:S01]  /*7a70*/  LDL R3, [R1] ;  /* 0x0000000001037983 */ /* 0x000f220000100800 */
[CC--:B------:R-:W-:Y:S02]  /*7a80*/  ISETP.GE.AND P1, PT, R25.reuse, R216.reuse, PT ;  /* 0x000000d81900720c */ /* 0x0c0fe40003f26270 */
[----:B------:R-:W-:-:S13]  /*7a90*/  ISETP.GE.AND P0, PT, R25, R216, PT ;  /* 0x000000d81900720c */ /* 0x000fda0003f06270 */
[C---:B------:R-:W-:Y:S02]  /*7aa0*/  @!P0 IMAD R22, R231.reuse, 0xe0, RZ ;  /* 0x000000e0e7168824 */ /* 0x040fe400078e02ff */
[C---:B------:R-:W-:Y:S02]  /*7ab0*/  @!P0 IMAD R18, R231.reuse, 0x120, RZ ;  /* 0x00000120e7128824 */ /* 0x040fe400078e02ff */
[C---:B------:R-:W-:Y:S02]  /*7ac0*/  @!P0 IMAD R28, R231.reuse, 0x60, RZ ;  /* 0x00000060e71c8824 */ /* 0x040fe400078e02ff */
[C---:B------:R-:W-:Y:S02]  /*7ad0*/  @!P0 IMAD R26, R231.reuse, 0xa0, RZ ;  /* 0x000000a0e71a8824 */ /* 0x040fe400078e02ff */
[C---:B------:R-:W-:Y:S02]  /*7ae0*/  @!P0 IMAD R16, R231.reuse, 0x180, RZ ;  /* 0x00000180e7108824 */ /* 0x040fe400078e02ff */
[----:B------:R-:W-:Y:S01]  /*7af0*/  @!P0 IMAD R24, R231, 0xc0, RZ ;  /* 0x000000c0e7188824 */ /* 0x000fe200078e02ff */
[----:B------:R-:W-:Y:S01]  /*7b00*/  BSSY.RECONVERGENT B0, `(.L_x_1651) ;  /* 0x000008d000007945 */ /* 0x000fe20003800200 */
[----:B---3--:R-:W-:-:S02]  /*7b10*/  LEA R4, P3, R230, R0, 0x5 ;  /* 0x00000000e6047211 */ /* 0x008fc400078628ff */
[----:B------:R-:W-:Y:S02]  /*7b20*/  @!P1 MOV R6, R0 ;  /* 0x0000000000069202 */ /* 0x000fe40000000f00 */
[----:B----4-:R-:W-:Y:S01]  /*7b30*/  LEA.HI.X R5, R230, R3, R231, 0x5, P3 ;  /* 0x00000003e6057211 */ /* 0x010fe200018f2ce7 */
[----:B------:R-:W-:Y:S01]  /*7b40*/  @!P1 IMAD.MOV.U32 R7, RZ, RZ, R3 ;  /* 0x000000ffff079224 */ /* 0x000fe200078e0003 */
[----:B------:R-:W-:-:S03]  /*7b50*/  @!P0 MOV R8, R4 ;  /* 0x0000000400088202 */ /* 0x000fc60000000f00 */
[----:B------:R-:W-:Y:S01]  /*7b60*/  @!P0 IMAD.MOV.U32 R9, RZ, RZ, R5 ;  /* 0x000000ffff098224 */ /* 0x000fe200078e0005 */
[----:B------:R-:W-:Y:S01]  /*7b70*/  @!PT LDS RZ, [RZ] ;  /* 0x00000000fffff984 */ /* 0x000fe20000000800 */
[----:B------:R-:W-:Y:S01]  /*7b80*/  @!PT LDS RZ, [RZ] ;  /* 0x00000000fffff984 */ /* 0x000fe20000000800 */
[----:B------:R-:W-:Y:S01]  /*7b90*/  @!PT LDS RZ, [RZ] ;  /* 0x00000000fffff984 */ /* 0x000fe20000000800 */
[----:B------:R3:W-:Y:S01]  /*7ba0*/  @!P1 LDGSTS.E.BYPASS.LTC128B.128 [R2+0x2000], desc[UR4][R6.64] ;  /* 0x0200000006029fae */ /* 0x0007e2000b981a04 */
[----:B------:R-:W-:Y:S01]  /*7bb0*/  @!P0 IMAD.WIDE.U32 R8, R230, 0xe0, R8 ;  /* 0x000000e0e6088825 */ /* 0x000fe200078e0008 */
[----:B------:R-:W-:-:S03]  /*7bc0*/  @!P0 MOV R12, R4 ;  /* 0x00000004000c8202 */ /* 0x000fc60000000f00 */
[----:B------:R-:W-:Y:S01]  /*7bd0*/  @!P0 IMAD.IADD R23, R22, 0x1, R9 ;  /* 0x0000000116178824 */ /* 0x000fe200078e0209 */
[----:B------:R-:W-:Y:S01]  /*7be0*/  @!P0 MOV R22, R8 ;  /* 0x0000000800168202 */ /* 0x000fe20000000f00 */
[--C-:B-1----:R-:W-:Y:S01]  /*7bf0*/  @!P0 IMAD.MOV.U32 R13, RZ, RZ, R5.reuse ;  /* 0x000000ffff0d8224 */ /* 0x102fe200078e0005 */
[-C--:B------:R-:W-:Y:S01]  /*7c00*/  @!P0 MOV R8, R4.reuse ;  /* 0x0000000400088202 */ /* 0x080fe20000000f00 */
[C---:B------:R-:W-:Y:S01]  /*7c10*/  @!P0 IMAD.WIDE.U32 R14, R230.reuse, 0x60, R4 ;  /* 0x00000060e60e8825 */ /* 0x040fe200078e0004 */
[----:B------:R1:W-:Y:S03]  /*7c20*/  @P1 STS.128 [R2+0x2000], RZ ;  /* 0x002000ff02001388 */ /* 0x0003e60000000c00 */
[--C-:B------:R-:W-:Y:S01]  /*7c30*/  @!P0 IMAD.MOV.U32 R9, RZ, RZ, R5.reuse ;  /* 0x000000ffff098224 */ /* 0x100fe200078e0005 */
[-C--:B------:R-:W-:Y:S02]  /*7c40*/  @!P0 LEA R30, P1, R230, R4.reuse, 0x5 ;  /* 0x00000004e61e8211 */ /* 0x080fe400078228ff */
[----:B---3--:R-:W-:Y:S01]  /*7c50*/  @!P0 MOV R6, R4 ;  /* 0x0000000400068202 */ /* 0x008fe20000000f00 */
[----:B------:R-:W-:-:S04]  /*7c60*/  @!P0 IMAD.MOV.U32 R7, RZ, RZ, R5 ;  /* 0x000000ffff078224 */ /* 0x000fc800078e0005 */
[----:B------:R-:W-:Y:S01]  /*7c70*/  @!P0 IMAD.WIDE.U32 R6, R230, 0x120, R6 ;  /* 0x00000120e6068825 */ /* 0x000fe200078e0006 */
[----:B------:R-:W-:-:S03]  /*7c80*/  @!P0 IADD3 R29, PT, PT, R28, R15, RZ ;  /* 0x0000000f1c1d8210 */ /* 0x000fc60007ffe0ff */
[----:B------:R-:W-:Y:S01]  /*7c90*/  @!P0 IMAD.WIDE.U32 R12, R230, 0xa0, R12 ;  /* 0x000000a0e60c8825 */ /* 0x000fe200078e000c */
[----:B------:R-:W-:Y:S02]  /*7ca0*/  @!P0 IADD3 R19, PT, PT, R18, R7, RZ ;  /* 0x0000000712138210 */ /* 0x000fe40007ffe0ff */
[-C--:B------:R-:W-:Y:S01]  /*7cb0*/  @!P0 MOV R7, R5.reuse ;  /* 0x0000000500078202 */ /* 0x080fe20000000f00 */
[----:B------:R-:W-:Y:S01]  /*7cc0*/  @!P0 IMAD.MOV.U32 R18, RZ, RZ, R6 ;  /* 0x000000ffff128224 */ /* 0x000fe200078e0006 */
[-C--:B------:R-:W-:Y:S01]  /*7cd0*/  @!P0 MOV R6, R4.reuse ;  /* 0x0000000400068202 */ /* 0x080fe20000000f00 */
[C---:B------:R-:W-:Y:S01]  /*7ce0*/  @!P0 IMAD.WIDE.U32 R8, R230.reuse, 0x180, R8 ;  /* 0x00000180e6088825 */ /* 0x040fe200078e0008 */
[CC--:B------:R-:W-:Y:S02]  /*7cf0*/  @!P0 LEA R20, P3, R230.reuse, R4.reuse, 0x6 ;  /* 0x00000004e6148211 */ /* 0x0c0fe400078630ff */
[-C--:B------:R-:W-:Y:S01]  /*7d00*/  @!P0 MOV R10, R4.reuse ;  /* 0x00000004000a8202 */ /* 0x080fe20000000f00 */
[----:B------:R-:W-:Y:S01]  /*7d10*/  @!P0 IMAD.MOV.U32 R28, RZ, RZ, R14 ;  /* 0x000000ffff1c8224 */ /* 0x000fe200078e000e */
[----:B------:R-:W-:Y:S01]  /*7d20*/  @!P0 MOV R14, R4 ;  /* 0x00000004000e8202 */ /* 0x000fe20000000f00 */
[----:B------:R-:W-:Y:S01]  /*7d30*/  @!P0 IMAD.MOV.U32 R11, RZ, RZ, R5 ;  /* 0x000000ffff0b8224 */ /* 0x000fe200078e0005 */
[-C--:B------:R-:W-:Y:S01]  /*7d40*/  @!P0 LEA.HI.X R31, R230, R5.reuse, R231, 0x5, P1 ;  /* 0x00000005e61f8211 */ /* 0x080fe200008f2ce7 */
[----:B------:R-:W-:Y:S01]  /*7d50*/  @!P0 IMAD.IADD R27, R26, 0x1, R13 ;  /* 0x000000011a1b8824 */ /* 0x000fe200078e020d */
[----:B------:R-:W-:Y:S01]  /*7d60*/  @!P0 MOV R26, R12 ;  /* 0x0000000c001a8202 */ /* 0x000fe20000000f00 */
[----:B------:R-:W-:Y:S01]  /*7d70*/  @!P0 IMAD.MOV.U32 R15, RZ, RZ, R5 ;  /* 0x000000ffff0f8224 */ /* 0x000fe200078e0005 */
[----:B------:R1:W-:Y:S01]  /*7d80*/  @P0 STS.128 [R2+0x2800], RZ ;  /* 0x002800ff02000388 */ /* 0x0003e20000000c00 */
[----:B------:R-:W-:Y:S01]  /*7d90*/  @!P0 IMAD.IADD R9, R16, 0x1, R9 ;  /* 0x0000000110098824 */ /* 0x000fe200078e0209 */
[C---:B------:R-:W-:Y:S01]  /*7da0*/  @!P0 LEA R16, P1, R230.reuse, R4, 0x7 ;  /* 0x00000004e6108211 */ /* 0x040fe200078238ff */
[----:B------:R-:W-:Y:S01]  /*7db0*/  @!P0 IMAD R12, R231, 0x140, RZ ;  /* 0x00000140e70c8824 */ /* 0x000fe200078e02ff */
[CC--:B------:R-:W-:Y:S01]  /*7dc0*/  @!P0 LEA.HI.X R21, R230.reuse, R5.reuse, R231, 0x6, P3 ;  /* 0x00000005e6158211 */ /* 0x0c0fe200018f34e7 */
[C---:B------:R-:W-:Y:S01]  /*7dd0*/  @!P0 IMAD.WIDE.U32 R6, R230.reuse, 0x140, R6 ;  /* 0x00000140e6068825 */ /* 0x040fe200078e0006 */
[----:B------:R-:W-:Y:S01]  /*7de0*/  @!PT LDS RZ, [RZ] ;  /* 0x00000000fffff984 */ /* 0x000fe20000000800 */
[----:B------:R-:W-:Y:S01]  /*7df0*/  @!PT LDS RZ, [RZ] ;  /* 0x00000000fffff984 */ /* 0x000fe20000000800 */
[----:B------:R-:W-:Y:S01]  /*7e00*/  @!PT LDS RZ, [RZ] ;  /* 0x00000000fffff984 */ /* 0x000fe20000000800 */
[----:B------:R1:W-:Y:S01]  /*7e10*/  @!P0 LDGSTS.E.BYPASS.LTC128B.128 [R2+0x2800], desc[UR4][R4.64] ;  /* 0x0280000004028fae */ /* 0x0003e2000b981a04 */
[----:B------:R-:W-:-:S02]  /*7e20*/  @!P0 LEA.HI.X R17, R230, R5, R231, 0x7, P1 ;  /* 0x00000005e6118211 */ /* 0x000fc400008f3ce7 */
[C---:B------:R-:W-:Y:S01]  /*7e30*/  @!P0 IMAD.WIDE.U32 R10, R230.reuse, 0xc0, R10 ;  /* 0x000000c0e60a8825 */ /* 0x040fe200078e000a */
[----:B------:R1:W-:Y:S03]  /*7e40*/  @P0 STS.128 [R2+0x3000], RZ ;  /* 0x003000ff02000388 */ /* 0x0003e60000000c00 */
[----:B------:R-:W-:Y:S01]  /*7e50*/  @!P0 IMAD.WIDE.U32 R14, R230, 0x1a0, R14 ;  /* 0x000001a0e60e8825 */ /* 0x000fe200078e000e */
[----:B------:R-:W-:Y:S01]  /*7e60*/  @!PT LDS RZ, [RZ] ;  /* 0x00000000fffff984 */ /* 0x000fe20000000800 */
[----:B------:R-:W-:Y:S01]  /*7e70*/  @!PT LDS RZ, [RZ] ;  /* 0x00000000fffff984 */ /* 0x000fe20000000800 */
[----:B------:R-:W-:Y:S01]  /*7e80*/  @!PT LDS RZ, [RZ] ;  /* 0x00000000fffff984 */ /* 0x000fe20000000800 */
[----:B------:R1:W-:Y:S01]  /*7e90*/  @!P0 LDGSTS.E.BYPASS.LTC128B.128 [R2+0x3000], desc[UR4][R30.64] ;  /* 0x030000001e028fae */ /* 0x0003e2000b981a04 */
[----:B------:R-:W-:-:S03]  /*7ea0*/  @!P0 IADD3 R13, PT, PT, R12, R7, RZ ;  /* 0x000000070c0d8210 */ /* 0x000fc60007ffe0ff */
[----:B------:R1:W-:Y:S01]  /*7eb0*/  @P0 STS.128 [R2+0x3800], RZ ;  /* 0x003800ff02000388 */ /* 0x0003e20000000c00 */
[----:B------:R-:W-:Y:S01]  /*7ec0*/  @!P0 IMAD R3, R231, 0x1a0, RZ ;  /* 0x000001a0e7038824 */ /* 0x000fe200078e02ff */
[----:B------:R-:W-:Y:S02]  /*7ed0*/  @!P0 MOV R12, R6 ;  /* 0x00000006000c8202 */ /* 0x000fe40000000f00 */
[----:B------:R-:W-:Y:S01]  /*7ee0*/  @!PT LDS RZ, [RZ] ;  /* 0x00000000fffff984 */ /* 0x000fe20000000800 */
[----:B------:R-:W-:Y:S01]  /*7ef0*/  @!PT LDS RZ, [RZ] ;  /* 0x00000000fffff984 */ /* 0x000fe20000000800 */
[----:B------:R-:W-:Y:S01]  /*7f00*/  @!PT LDS RZ, [RZ] ;  /* 0x00000000fffff984 */ /* 0x000fe20000000800 */
[----:B------:R1:W-:Y:S01]  /*7f10*/  @!P0 LDGSTS.E.BYPASS.LTC128B.128 [R2+0x3800], desc[UR4][R20.64] ;  /* 0x0380000014028fae */ /* 0x0003e2000b981a04 */
[----:B------:R-:W-:Y:S01]  /*7f20*/  @!P0 IADD3 R25, PT, PT, R24, R11, RZ ;  /* 0x0000000b18198210 */ /* 0x000fe20007ffe0ff */
[----:B------:R-:W-:Y:S01]  /*7f30*/  @!P0 IMAD.MOV.U32 R24, RZ, RZ, R10 ;  /* 0x000000ffff188224 */ /* 0x000fe200078e000a */
[----:B------:R-:W-:Y:S01]  /*7f40*/  @!P0 MOV R6, R14 ;  /* 0x0000000e00068202 */ /* 0x000fe20000000f00 */
[----:B------:R1:W-:Y:S01]  /*7f50*/  @P0 STS.128 [R2+0x4000], RZ ;  /* 0x004000ff02000388 */ /* 0x0003e20000000c00 */
[----:B------:R-:W-:Y:S01]  /*7f60*/  @!P0 MOV R11, R5 ;  /* 0x00000005000b8202 */ /* 0x000fe20000000f00 */
[----:B------:R-:W-:Y:S01]  /*7f70*/  @!P0 IMAD.MOV.U32 R10, RZ, RZ, R4 ;  /* 0x000000ffff0a8224 */ /* 0x000fe200078e0004 */
[----:B------:R-:W-:Y:S01]  /*7f80*/  @!P0 LEA R14, P1, R230, R4, 0x8 ;  /* 0x00000004e60e8211 */ /* 0x000fe200078240ff */
[----:B------:R-:W-:Y:S01]  /*7f90*/  @!PT LDS RZ, [RZ] ;  /* 0x00000000fffff984 */ /* 0x000fe20000000800 */
[----:B------:R-:W-:Y:S01]  /*7fa0*/  @!PT LDS RZ, [RZ] ;  /* 0x00000000fffff984 */ /* 0x000fe20000000800 */
[----:B------:R-:W-:Y:S01]  /*7fb0*/  @!PT LDS RZ, [RZ] ;  /* 0x00000000fffff984 */ /* 0x000fe20000000800 */
[----:B------:R1:W-:Y:S01]  /*7fc0*/  @!P0 LDGSTS.E.BYPASS.LTC128B.128 [R2+0x4000], desc[UR4][R28.64] ;  /* 0x040000001c028fae */ /* 0x0003e2000b981a04 */
[----:B------:R-:W-:-:S03]  /*7fd0*/  @!P0 IADD3 R7, PT, PT, R3, R15, RZ ;  /* 0x0000000f03078210 */ /* 0x000fc60007ffe0ff */
[----:B------:R1:W-:Y:S01]  /*7fe0*/  @P0 STS.128 [R2+0x4800], RZ ;  /* 0x004800ff02000388 */ /* 0x0003e20000000c00 */
[----:B------:R-:W-:-:S03]  /*7ff0*/  @!P0 LEA.HI.X R15, R230, R5, R231, 0x8, P1 ;  /* 0x00000005e60f8211 */ /* 0x000fc600008f44e7 */
[----:B------:R-:W-:Y:S01]  /*8000*/  @!PT LDS RZ, [RZ] ;  /* 0x00000000fffff984 */ /* 0x000fe20000000800 */
[----:B------:R-:W-:Y:S01]  /*8010*/  @!PT LDS RZ, [RZ] ;  /* 0x00000000fffff984 */ /* 0x000fe20000000800 */
[----:B------:R-:W-:Y:S01]  /*8020*/  @!PT LDS RZ, [RZ] ;  /* 0x00000000fffff984 */ /* 0x000fe20000000800 */
[----:B------:R1:W-:Y:S01]  /*8030*/  @!P0 LDGSTS.E.BYPASS.LTC128B.128 [R2+0x4800], desc[UR4][R16.64] ;  /* 0x0480000010028fae */ /* 0x0003e2000b981a04 */
[----:B------:R-:W-:-:S03]  /*8040*/  @!P0 IMAD R0, R231, 0x160, RZ ;  /* 0x00000160e7008824 */ /* 0x000fc600078e02ff */
[----:B------:R1:W-:Y:S01]  /*8050*/  @P0 STS.128 [R2+0x5000], RZ ;  /* 0x005000ff02000388 */ /* 0x0003e20000000c00 */
[----:B------:R-:W-:-:S03]  /*8060*/  @!P0 IMAD.WIDE.U32 R10, R230, 0x160, R10 ;  /* 0x00000160e60a8825 */ /* 0x000fc600078e000a */
        /* <DEDUP_REMOVED lines=10> */
[----:B------:R-:W-:-:S03]  /*8110*/  @!P0 IADD3 R11, PT, PT, R0, R11, RZ ;  /* 0x0000000b000b8210 */ /* 0x000fc60007ffe0ff */
        /* <DEDUP_REMOVED lines=43> */
.L_x_1652:
[----:B------:R-:W-:Y:S05]  /*83d0*/  BSYNC.RECONVERGENT B0 ;  /* 0x0000000000007941 */ /* 0x000fea0003800200 */
.L_x_1651:
[----:B------:R-:W0:Y:S02]  /*83e0*/  LDGDEPBAR ;  /* 0x00000000000079af */ /* 0x000e240000000000 */
.L_x_1647:
[----:B------:R-:W-:Y:S05]  /*83f0*/  BSYNC.RECONVERGENT B1 ;  /* 0x0000000000017941 */ /* 0x000fea0003800200 */
.L_x_1646:
[----:B------:R-:W4:Y:S01]  /*8400*/  LD.E R0, desc[UR4][R134.64+0xdc] ;  /* 0x0000dc0486007980 */ /* 0x000f22000c101900 */
[----:B-1-3--:R-:W-:Y:S02]  /*8410*/  FMNMX3.FTZ R2, R87, R86, R85, !PT ;  /* 0x0000005657027276 */ /* 0x00afe40007810055 */
        /* <DEDUP_REMOVED lines=80> */
[----:B------:R3:W4:Y:S01]  /*8920*/  MUFU.EX2 R8, R2 ;  /* 0x0000000200087308 */ /* 0x0007220000000800 */
[----:B-1----:R-:W-:-:S07]  /*8930*/  FFMA.FTZ R4, R86, R0, -R3 ;  /* 0x0000000056047223 */ /* 0x002fce0000010803 */
[----:B------:R1:W-:Y:S01]  /*8940*/  MUFU.EX2 R84, R4 ;  /* 0x0000000400547308 */ /* 0x0003e20000000800 */
[----:B---3--:R-:W-:-:S07]  /*8950*/  FFMA.FTZ R2, R88, R0, -R3 ;  /* 0x0000000058027223 */ /* 0x008fce0000010803 */
[----:B------:R3:W-:Y:S01]  /*8960*/  MUFU.EX2 R7, R2 ;  /* 0x0000000200077308 */ /* 0x0007e20000000800 */
[----:B-1----:R-:W-:-:S07]  /*8970*/  FFMA.FTZ R4, R85, R0, -R3 ;  /* 0x0000000055047223 */ /* 0x002fce0000010803 */
[----:B------:R1:W5:Y:S01]  /*8980*/  MUFU.EX2 R97, R4 ;  /* 0x0000000400617308 */ /* 0x0003620000000800 */
[----:B---3--:R-:W-:-:S04]  /*8990*/  IADD3 R2, PT, PT, R32, R214, RZ ;  /* 0x000000d620027210 */ /* 0x008fc80007ffe0ff */
[----:B------:R-:W-:Y:S01]  /*89a0*/  LEA R140, R2, R223, 0x1 ;  /* 0x000000df028c7211 */ /* 0x000fe200078e08ff */
[----:B------:R-:W-:-:S03]  /*89b0*/  FFMA.FTZ R2, R90, R0, -R5 ;  /* 0x000000005a027223 */ /* 0x000fc60000010805 */
[-C--:B------:R-:W-:Y:S01]  /*89c0*/  IADD3 R148, PT, PT, R98, R140.reuse, RZ ;  /* 0x0000008c62947210 */ /* 0x080fe20007ffe0ff */
[----:B------:R-:W3:Y:S01]  /*89d0*/  LDSM.16.MT88.4 R24, [R140+0xa000] ;  /* 0x00a000008c18783b */ /* 0x000ee20000004200 */
[----:B------:R-:W-:Y:S01]  /*89e0*/  IADD3 R156, PT, PT, R186, R140, RZ ;  /* 0x0000008cba9c7210 */ /* 0x000fe20007ffe0ff */
[----:B-1----:R-:W-:Y:S02]  /*89f0*/  FFMA.FTZ R4, R91, R0, -R5 ;  /* 0x000000005b047223 */ /* 0x002fe40000010805 */
[----:B------:R-:W1:Y:S01]  /*8a00*/  LDSM.16.MT88.4 R20, [R148+0xa000] ;  /* 0x00a000009414783b */ /* 0x000e620000004200 */
[----:B------:R-:W-:Y:S01]  /*8a10*/  IADD3 R36, PT, PT, R98, R156, RZ ;  /* 0x0000009c62247210 */ /* 0x000fe20007ffe0ff */
[----:B------:R2:W-:Y:S02]  /*8a20*/  MUFU.EX2 R96, R4 ;  /* 0x0000000400607308 */ /* 0x0005e40000000800 */
[----:B------:R-:W1:Y:S01]  /*8a30*/  LDSM.16.MT88.4 R12, [R156+0xa000] ;  /* 0x00a000009c0c783b */ /* 0x000e620000004200 */
[----:B----4-:R-:W-:-:S03]  /*8a40*/  MOV R91, R8 ;  /* 0x00000008005b7202 */ /* 0x010fc60000000f00 */
[----:B------:R-:W4:Y:S01]  /*8a50*/  LDSM.16.MT88.4 R16, [R36+0xa000] ;  /* 0x00a000002410783b */ /* 0x000f220000004200 */
[----:B-----5:R-:W-:Y:S02]  /*8a60*/  F2FP.BF16.F32.PACK_AB R11, R91, R97 ;  /* 0x000000615b0b723e */ /* 0x020fe400000010ff */
[----:B--2---:R-:W-:Y:S02]  /*8a70*/  MOV R4, R6 ;  /* 0x0000000600047202 */ /* 0x004fe40000000f00 */
[----:B------:R2:W5:Y:S02]  /*8a80*/  MUFU.EX2 R6, R2 ;  /* 0x0000000200067308 */ /* 0x0005640000000800 */
[----:B------:R-:W-:Y:S01]  /*8a90*/  F2FP.BF16.F32.PACK_AB R9, R84, R4 ;  /* 0x000000045409723e */ /* 0x000fe200000010ff */
[----:B--2---:R-:W-:Y:S01]  /*8aa0*/  FFMA.FTZ R2, R93, R0, -R5 ;  /* 0x000000005d027223 */ /* 0x004fe20000010805 */
[----:B------:R-:W-:Y:S02]  /*8ab0*/  MOV R93, R7 ;  /* 0x00000007005d7202 */ /* 0x000fe40000000f00 */
[----:B-----5:R-:W-:-:S02]  /*8ac0*/  F2FP.BF16.F32.PACK_AB R8, R6, R96 ;  /* 0x000000600608723e */ /* 0x020fc400000010ff */
[----:B------:R2:W-:Y:S02]  /*8ad0*/  MUFU.EX2 R7, R2 ;  /* 0x0000000200077308 */ /* 0x0005e40000000800 */
[----:B--2---:R-:W-:-:S06]  /*8ae0*/  FFMA.FTZ R2, R95, R0, -R5 ;  /* 0x000000005f027223 */ /* 0x004fcc0000010805 */
[----:B------:R2:W5:Y:S02]  /*8af0*/  MUFU.EX2 R90, R2 ;  /* 0x00000002005a7308 */ /* 0x0005640000000800 */
[----:B--2---:R-:W-:Y:S01]  /*8b00*/  FFMA.FTZ R2, R92, R0, -R3 ;  /* 0x000000005c027223 */ /* 0x004fe20000010803 */
[----:B-----5:R-:W-:-:S05]  /*8b10*/  F2FP.BF16.F32.PACK_AB R10, R90, R7 ;  /* 0x000000075a0a723e */ /* 0x020fca00000010ff */
[----:B------:R2:W-:Y:S02]  /*8b20*/  MUFU.EX2 R92, R2 ;  /* 0x00000002005c7308 */ /* 0x0005e40000000800 */
[C---:B---3--:R-:W-:Y:S08]  /*8b30*/  HMMA.16816.F32.BF16 R40, R8.reuse, R24, RZ ;  /* 0x000000180828723c */ /* 0x048ff000000418ff */
[----:B------:R-:W-:Y:S01]  /*8b40*/  HMMA.16816.F32.BF16 R44, R8, R26, RZ ;  /* 0x0000001a082c723c */ /* 0x000fe200000418ff */
[----:B--2---:R-:W-:Y:S01]  /*8b50*/  FFMA.FTZ R2, R94, R0, -R3 ;  /* 0x000000005e027223 */ /* 0x004fe20000010803 */
[----:B------:R-:W-:-:S06]  /*8b60*/  MOV R94, R215 ;  /* 0x000000d7005e7202 */ /* 0x000fcc0000000f00 */
[C---:B-1----:R-:W-:Y:S01]  /*8b70*/  HMMA.16816.F32.BF16 R32, R8.reuse, R20, RZ ;  /* 0x000000140820723c */ /* 0x042fe200000418ff */
[----:B------:R1:W2:Y:S07]  /*8b80*/  MUFU.EX2 R28, R2 ;  /* 0x00000002001c7308 */ /* 0x0002ae0000000800 */
[C---:B------:R-:W-:Y:S01]  /*8b90*/  HMMA.16816.F32.BF16 R24, R8.reuse, R22, RZ ;  /* 0x000000160818723c */ /* 0x040fe200000418ff */
[----:B------:R-:W-:Y:S07]  /*8ba0*/  LDSM.16.MT88.4 R20, [R148+0xa800] ;  /* 0x00a800009414783b */ /* 0x000fee0000004200 */
[----:B------:R-:W-:Y:S01]  /*8bb0*/  HMMA.16816.F32.BF16 R56, R8, R12, RZ ;  /* 0x0000000c0838723c */ /* 0x000fe200000418ff */
[----:B-1----:R-:W-:-:S04]  /*8bc0*/  FFMA.FTZ R2, R101, R0, -R5 ;  /* 0x0000000065027223 */ /* 0x002fc80000010805 */
[----:B------:R1:W-:Y:S03]  /*8bd0*/  MUFU.EX2 R95, R2 ;  /* 0x00000002005f7308 */ /* 0x0003e60000000800 */
[C---:B------:R-:W-:Y:S01]  /*8be0*/  HMMA.16816.F32.BF16 R60, R8.reuse, R14, RZ ;  /* 0x0000000e083c723c */ /* 0x040fe200000418ff */
[----:B------:R-:W-:Y:S07]  /*8bf0*/  LDSM.16.MT88.4 R12, [R36+0xa800] ;  /* 0x00a80000240c783b */ /* 0x000fee0000004200 */
[----:B----4-:R-:W-:Y:S01]  /*8c00*/  HMMA.16816.F32.BF16 R52, R8, R16, RZ ;  /* 0x000000100834723c */ /* 0x010fe200000418ff */
[----:B-1----:R-:W-:Y:S01]  /*8c10*/  FFMA.FTZ R2, R99, R0, -R5 ;  /* 0x0000000063027223 */ /* 0x002fe20000010805 */
[----:B--2---:R-:W-:-:S06]  /*8c20*/  MOV R99, R28 ;  /* 0x0000001c00637202 */ /* 0x004fcc0000000f00 */
[----:B------:R-:W-:Y:S01]  /*8c30*/  HMMA.16816.F32.BF16 R48, R8, R18, RZ ;  /* 0x000000120830723c */ /* 0x000fe200000418ff */
[----:B------:R-:W1:Y:S01]  /*8c40*/  LDSM.16.MT88.4 R28, [R140+0xa800] ;  /* 0x00a800008c1c783b */ /* 0x000e620000004200 */
[----:B------:R2:W3:Y:S01]  /*8c50*/  MUFU.EX2 R101, R2 ;  /* 0x0000000200657308 */ /* 0x0004e20000000800 */
[----:B------:R-:W-:Y:S02]  /*8c60*/  F2FP.BF16.F32.PACK_AB R9, R92, R93 ;  /* 0x0000005d5c09723e */ /* 0x000fe400000010ff */
[----:B------:R-:W4:Y:S01]  /*8c70*/  LDSM.16.MT88.4 R16, [R156+0xa800] ;  /* 0x00a800009c10783b */ /* 0x000f220000004200 */
        /* <DEDUP_REMOVED lines=13> */
[----:B--2---:R-:W-:-:S07]  /*8d50*/  FFMA.FTZ R2, R106, R0, -R3 ;  /* 0x000000006a027223 */ /* 0x004fce0000010803 */
        /* <DEDUP_REMOVED lines=236> */
[----:B--2---:R-:W-:Y:S01]  /*9c20*/  FFMA.FTZ R2, R166, R0, -R5 ;  /* 0x00000000a6027223 */ /* 0x004fe20000010805 */
[----:B------:R-:W-:-:S03]  /*9c30*/  MOV R166, R84 ;  /* 0x0000005400a67202 */ /* 0x000fc60000000f00 */
[----:B------:R2:W4:Y:S02]  /*9c40*/  MUFU.EX2 R122, R2 ;  /* 0x00000002007a7308 */ /* 0x0005240000000800 */
[----:B------:R-:W-:-:S04]  /*9c50*/  FADD.FTZ R4, R4, R166 ;  /* 0x000000a604047221 */ /* 0x000fc80000010000 */
[----:B------:R-:W-:-:S04]  /*9c60*/  FADD.FTZ R4, R167, R4 ;  /* 0x00000004a7047221 */ /* 0x000fc80000010000 */
[----:B------:R-:W-:Y:S01]  /*9c70*/  FADD.FTZ R4, R168, R4 ;  /* 0x00000004a8047221 */ /* 0x000fe20000010000 */
[----:B------:R-:W-:-:S03]  /*9c80*/  MOV R168, R149 ;  /* 0x0000009500a87202 */ /* 0x000fc60000000f00 */
[----:B------:R-:W-:Y:S01]  /*9c90*/  FADD.FTZ R4, R81, R4 ;  /* 0x0000000451047221 */ /* 0x000fe20000010000 */
[----:B--2---:R-:W-:Y:S01]  /*9ca0*/  FFMA.FTZ R2, R169, R0, -R3 ;  /* 0x00000000a9027223 */ /* 0x004fe20000010803 */
[----:B----4-:R-:W-:-:S03]  /*9cb0*/  F2FP.BF16.F32.PACK_AB R10, R122, R124 ;  /* 0x0000007c7a0a723e */ /* 0x010fc600000010ff */
        /* <DEDUP_REMOVED lines=100> */
[----:B------:R-:W-:Y:S02]  /*a300*/  MUFU.EX2 R80, R7 ;  /* 0x0000000700507308 */ /* 0x000fe40000000800 */
[C---:B---3--:R-:W-:Y:S06]  /*a310*/  HMMA.16816.F32.BF16 R64, R8.reuse, R24, R28 ;  /* 0x000000180840723c */ /* 0x048fec000004181c */
[----:B------:R2:W-:Y:S02]  /*a320*/  MUFU.EX2 R93, R2 ;  /* 0x00000002005d7308 */ /* 0x0005e40000000800 */
[C---:B------:R-:W-:Y:S01]  /*a330*/  HMMA.16816.F32.BF16 R20, R8.reuse, R26, R32 ;  /* 0x0000001a0814723c */ /* 0x040fe20000041820 */
[----:B------:R-:W3:Y:S07]  /*a340*/  LDSM.16.MT88.4 R24, [R148+0x10000] ;  /* 0x010000009418783b */ /* 0x000eee0000004200 */
[----:B------:R-:W-:Y:S01]  /*a350*/  HMMA.16816.F32.BF16 R28, R8, R40, R44 ;  /* 0x00000028081c723c */ /* 0x000fe2000004182c */
[----:B--2---:R-:W-:-:S04]  /*a360*/  FFMA.FTZ R2, R79, R0, -R3 ;  /* 0x000000004f027223 */ /* 0x004fc80000010803 */
[----:B------:R2:W4:Y:S03]  /*a370*/  MUFU.EX2 R94, R2 ;  /* 0x00000002005e7308 */ /* 0x0005260000000800 */
[C---:B------:R-:W-:Y:S01]  /*a380*/  HMMA.16816.F32.BF16 R32, R8.reuse, R42, R48 ;  /* 0x0000002a0820723c */ /* 0x040fe20000041830 */
[----:B------:R-:W3:Y:S07]  /*a390*/  LDSM.16.MT88.4 R40, [R156+0x10000] ;  /* 0x010000009c28783b */ /* 0x000eee0000004200 */
[----:B------:R-:W-:Y:S01]  /*a3a0*/  HMMA.16816.F32.BF16 R44, R8, R56, R60 ;  /* 0x00000038082c723c */ /* 0x000fe2000004183c */
[----:B--2---:R-:W-:-:S07]  /*a3b0*/  FFMA.FTZ R2, R76, R0, -R3 ;  /* 0x000000004c027223 */ /* 0x004fce0000010803 */
[C---:B------:R-:W-:Y:S01]  /*a3c0*/  HMMA.16816.F32.BF16 R56, R8.reuse, R58, R72 ;  /* 0x0000003a0838723c */ /* 0x040fe20000041848 */
[----:B------:R2:W-:Y:S07]  /*a3d0*/  MUFU.EX2 R92, R2 ;  /* 0x00000002005c7308 */ /* 0x0005ee0000000800 */
[C---:B-----5:R-:W-:Y:S08]  /*a3e0*/  HMMA.16816.F32.BF16 R48, R8.reuse, R12, R68 ;  /* 0x0000000c0830723c */ /* 0x060ff00000041844 */
[----:B------:R-:W-:Y:S01]  /*a3f0*/  HMMA.16816.F32.BF16 R52, R8, R14, R52 ;  /* 0x0000000e0834723c */ /* 0x000fe20000041834 */
[----:B----4-:R-:W-:Y:S01]  /*a400*/  F2FP.BF16.F32.PACK_AB R9, R94, R93 ;  /* 0x0000005d5e09723e */ /* 0x010fe200000010ff */
[----:B------:R-:W-:Y:S01]  /*a410*/  LDSM.16.MT88.4 R12, [R140+0x10800] ;  /* 0x010800008c0c783b */ /* 0x000fe20000004200 */
[----:B--2---:R-:W-:-:S04]  /*a420*/  FFMA.FTZ R2, R113, R0, -R5 ;  /* 0x0000000071027223 */ /* 0x004fc80000010805 */
        /* <DEDUP_REMOVED lines=113> */
[----:B------:R-:W-:Y:S01]  /*ab40*/  FADD.FTZ R2, R138, R2 ;  /* 0x000000028a027221 */ /* 0x000fe20000010000 */
[----:B------:R-:W-:Y:S02]  /*ab50*/  LDSM.16.MT88.4 R140, [R140+0x11800] ;  /* 0x011800008c8c783b */ /* 0x000fe40000004200 */
        /* <DEDUP_REMOVED lines=123> */
[----:B------:R-:W-:Y:S02]  /*b310*/  IMAD.MOV.U32 R132, RZ, RZ, R37 ;  /* 0x000000ffff847224 */ /* 0x000fe400078e0025 */
[----:B------:R-:W-:Y:S01]  /*b320*/  IMAD.MOV.U32 R133, RZ, RZ, R38 ;  /* 0x000000ffff857224 */ /* 0x000fe200078e0026 */
[----:B--2---:R-:W-:-:S04]  /*b330*/  ISETP.NE.U32.AND P4, PT, R168, RZ, PT ;  /* 0x000000ffa800720c */ /* 0x004fc80003f85070 */
[----:B------:R-:W-:-:S13]  /*b340*/  ISETP.NE.AND.EX P4, PT, R169, RZ, PT, P4 ;  /* 0x000000ffa900720c */ /* 0x000fda0003f85340 */
.L_x_1660:
        /* <DEDUP_REMOVED lines=24> */
[----:B------:R-:W4:Y:S01]  /*b4d0*/  LDL.64 R14, [R1+0x8] ;  /* 0x00000800010e7983 */ /* 0x000f220000100a00 */
        /* <DEDUP_REMOVED lines=37> */
[CC--:B----4-:R-:W-:Y:S02]  /*b730*/  LEA R8, P1, R3.reuse, R14.reuse, 0x2 ;  /* 0x0000000e03087211 */ /* 0x0d0fe400078210ff */
        /* <DEDUP_REMOVED lines=23> */
.L_x_1655:
[----:B------:R-:W-:Y:S05]  /*b8b0*/  BSYNC.RECONVERGENT B0 ;  /* 0x0000000000007941 */ /* 0x000fea0003800200 */
.L_x_1654:
[----:B-1----:R-:W3:Y:S01]  /*b8c0*/  LDL R0, [R1+0x14] ;  /* 0x0000140001007983 */ /* 0x002ee20000100800 */
[----:B------:R-:W1:Y:S01]  /*b8d0*/  S2UR UR6, SR_CgaCtaId ;  /* 0x00000000000679c3 */ /* 0x000e620000008800 */
[C---:B------:R-:W-:Y:S01]  /*b8e0*/  SHF.L.U32 R3, R227.reuse, 0x3, RZ ;  /* 0x00000003e3037819 */ /* 0x040fe200000006ff */
[----:B------:R-:W-:Y:S01]  /*b8f0*/  UMOV UR7, 0x400 ;  /* 0x0000040000077882 */ /* 0x000fe20000000000 */
[----:B------:R-:W4:Y:S01]  /*b900*/  LDL R2, [R1+0x1c] ;  /* 0x00001c0001027983 */ /* 0x000f220000100800 */
[C---:B--2---:R-:W-:Y:S01]  /*b910*/  LOP3.LUT R5, R227.reuse, 0x38, RZ, 0xc0, !PT ;  /* 0x00000038e3057812 */ /* 0x044fe200078ec0ff */
[----:B------:R-:W-:Y:S01]  /*b920*/  BSSY.RECONVERGENT B1, `(.L_x_1656) ;  /* 0x000035b000017945 */ /* 0x000fe20003800200 */
[----:B------:R-:W-:Y:S02]  /*b930*/  SHF.L.U32 R226, R227, 0x6, RZ ;  /* 0x00000006e3e27819 */ /* 0x000fe400000006ff */
[----:B------:R-:W-:Y:S02]  /*b940*/  LOP3.LUT R5, R5, 0x1c0, R3, 0xf8, !PT ;  /* 0x000001c005057812 */ /* 0x000fe400078ef803 */
[----:B------:R-:W-:Y:S02]  /*b950*/  SHF.R.U32.HI R224, RZ, 0x1, R227 ;  /* 0x00000001ffe07819 */ /* 0x000fe400000116e3 */
[--C-:B------:R-:W-:Y:S02]  /*b960*/  LOP3.LUT R5, R5, 0x38, R3.reuse, 0x78, !PT ;  /* 0x0000003805057812 */ /* 0x100fe400078e7803 */
[----:B------:R-:W-:Y:S02]  /*b970*/  LOP3.LUT R4, R226, 0x400, RZ, 0xc0, !PT ;  /* 0x00000400e2047812 */ /* 0x000fe400078ec0ff */
[----:B------:R-:W-:Y:S02]  /*b980*/  LOP3.LUT R229, R5, 0x1e00, R3, 0xf8, !PT ;  /* 0x00001e0005e57812 */ /* 0x000fe400078ef803 */
[----:B------:R-:W-:Y:S02]  /*b990*/  SHF.L.U32 R5, R232, 0x5, RZ ;  /* 0x00000005e8057819 */ /* 0x000fe400000006ff */
[----:B------:R-:W-:Y:S02]  /*b9a0*/  SHF.L.U32 R225, R227, 0x5, RZ ;  /* 0x00000005e3e17819 */ /* 0x000fe400000006ff */
[----:B------:R-:W-:Y:S02]  /*b9b0*/  MOV R221, 0x20 ;  /* 0x0000002000dd7802 */ /* 0x000fe40000000f00 */
[----:B------:R-:W-:Y:S01]  /*b9c0*/  LOP3.LUT R225, R225, 0x7c00, RZ, 0xc0, !PT ;  /* 0x00007c00e1e17812 */ /* 0x000fe200078ec0ff */
[----:B-1----:R-:W-:Y:S06]  /*b9d0*/  ULEA UR6, UR6, UR7, 0x18 ;  /* 0x0000000706067291 */ /* 0x002fec000f8ec0ff */
[----:B------:R-:W-:Y:S04]  /*b9e0*/  MOV R223, UR6 ;  /* 0x0000000600df7c02 */ /* 0x000fe80008000f00 */
[----:B------:R-:W-:Y:S02]  /*b9f0*/  LEA R229, R229, R223, 0x1 ;  /* 0x000000dfe5e57211 */ /* 0x000fe400078e08ff */
[----:B---3--:R-:W-:Y:S02]  /*ba00*/  MOV R8, R0 ;  /* 0x0000000000087202 */ /* 0x008fe40000000f00 */
[----:B------:R-:W-:Y:S04]  /*ba10*/  LOP3.LUT R0, R3, 0x38, RZ, 0xc0, !PT ;  /* 0x0000003803007812 */ /* 0x000fe800078ec0ff */
[CC--:B----4-:R-:W-:Y:S02]  /*ba20*/  ISETP.GE.AND P3, PT, R0.reuse, R2.reuse, PT ;  /* 0x000000020000720c */ /* 0x0d0fe40003f66270 */
[----:B------:R-:W-:Y:S02]  /*ba30*/  ISETP.GE.AND P1, PT, R0, R2, PT ;  /* 0x000000020000720c */ /* 0x000fe40003f26270 */
[----:B------:R-:W-:Y:S02]  /*ba40*/  LOP3.LUT R2, R226, 0x1c0, RZ, 0xc0, !PT ;  /* 0x000001c0e2027812 */ /* 0x000fe400078ec0ff */
[----:B------:R-:W-:Y:S02]  /*ba50*/  LOP3.LUT R0, R224, 0x8, RZ, 0xc0, !PT ;  /* 0x00000008e0007812 */ /* 0x000fe400078ec0ff */
[----:B------:R-:W-:Y:S02]  /*ba60*/  LOP3.LUT R2, R2, 0x8, R227, 0xf8, !PT ;  /* 0x0000000802027812 */ /* 0x000fe400078ef8e3 */
[----:B------:R-:W-:Y:S02]  /*ba70*/  LOP3.LUT R0, R0, 0x1c0, R226, 0xf8, !PT ;  /* 0x000001c000007812 */ /* 0x000fe400078ef8e2 */
[--C-:B------:R-:W-:Y:S02]  /*ba80*/  LOP3.LUT R2, R2, 0x38, R3.reuse, 0x78, !PT ;  /* 0x0000003802027812 */ /* 0x100fe400078e7803 */
[-C--:B------:R-:W-:Y:S01]  /*ba90*/  @!P3 MOV R6, R13.reuse ;  /* 0x0000000d0006b202 */ /* 0x080fe20000000f00 */
[C---:B------:R-:W-:Y:S01]  /*baa0*/  @!P1 IMAD R28, R233.reuse, 0x1c0, RZ ;  /* 0x000001c0e91c9824 */ /* 0x040fe200078e02ff */
[----:B------:R-:W-:Y:S01]  /*bab0*/  @!P3 MOV R7, R8 ;  /* 0x000000080007b202 */ /* 0x000fe20000000f00 */
[C---:B------:R-:W-:Y:S01]  /*bac0*/  @!P1 IMAD R18, R233.reuse, 0x120, RZ ;  /* 0x00000120e9129824 */ /* 0x040fe200078e02ff */
[----:B------:R-:W-:Y:S01]  /*bad0*/  LEA R2, R2, R4, 0x1 ;  /* 0x0000000402027211 */ /* 0x000fe200078e08ff */
[----:B------:R-:W-:Y:S01]  /*bae0*/  @!P1 IMAD R26, R233, 0x180, RZ ;  /* 0x00000180e91a9824 */ /* 0x000fe200078e02ff */
[----:B------:R-:W-:Y:S01]  /*baf0*/  LOP3.LUT R222, R0, 0x38, R3, 0x78, !PT ;  /* 0x0000003800de7812 */ /* 0x000fe200078e7803 */
[----:B------:R-:W-:Y:S01]  /*bb00*/  @!PT LDS RZ, [RZ] ;  /* 0x00000000fffff984 */ /* 0x000fe20000000800 */
[----:B------:R-:W-:Y:S01]  /*bb10*/  @!PT LDS RZ, [RZ] ;  /* 0x00000000fffff984 */ /* 0x000fe20000000800 */
[----:B------:R-:W-:Y:S01]  /*bb20*/  @!PT LDS RZ, [RZ] ;  /* 0x00000000fffff984 */ /* 0x000fe20000000800 */
[----:B------:R1:W-:Y:S01]  /*bb30*/  @!P3 LDGSTS.E.BYPASS.LTC128B.128 [R229+0xa000], desc[UR4][R6.64] ;  /* 0x0a00000006e5bfae */ /* 0x0003e2000b981a04 */
[----:B------:R-:W-:Y:S01]  /*bb40*/  IADD3 R4, P0, PT, R5, R13, RZ ;  /* 0x0000000d05047210 */ /* 0x000fe20007f1e0ff */
[C---:B------:R-:W-:Y:S01]  /*bb50*/  @!P1 IMAD R3, R233.reuse, 0x60, RZ ;  /* 0x00000060e9039824 */ /* 0x040fe200078e02ff */
[----:B------:R-:W-:Y:S01]  /*bb60*/  SHF.L.U64.HI R0, R232, 0x5, R233 ;  /* 0x00000005e8007819 */ /* 0x000fe200000102e9 */
[C---:B------:R-:W-:Y:S01]  /*bb70*/  @!P1 IMAD R27, R233.reuse, 0x1a0, RZ ;  /* 0x000001a0e91b9824 */ /* 0x040fe200078e02ff */
[----:B------:R-:W-:Y:S01]  /*bb80*/  @!P1 MOV R22, R4 ;  /* 0x0000000400169202 */ /* 0x000fe20000000f00 */
[C---:B------:R-:W-:Y:S01]  /*bb90*/  @!P1 IMAD R14, R233.reuse, 0xc0, RZ ;  /* 0x000000c0e90e9824 */ /* 0x040fe200078e02ff */
[----:B------:R-:W-:Y:S01]  /*bba0*/  IADD3.X R5, PT, PT, R0, R8, RZ, P0, !PT ;  /* 0x0000000800057210 */ /* 0x000fe200007fe4ff */
[----:B------:R-:W-:Y:S01]  /*bbb0*/  @P3 STS.128 [R229+0xa000], RZ ;  /* 0x00a000ffe5003388 */ /* 0x000fe20000000c00 */
[CC--:B------:R-:W-:Y:S01]  /*bbc0*/  @!P1 LEA R30, P0, R232.reuse, R4.reuse, 0x5 ;  /* 0x00000004e81e9211 */ /* 0x0c0fe200078028ff */
[----:B------:R-:W-:Y:S01]  /*bbd0*/  @!P1 IMAD R0, R233, 0xa0, RZ ;  /* 0x000000a0e9009824 */ /* 0x000fe200078e02ff */
[-C--:B------:R-:W-:Y:S01]  /*bbe0*/  @!P1 MOV R23, R5.reuse ;  /* 0x0000000500179202 */ /* 0x080fe20000000f00 */
[C---:B------:R-:W-:Y:S01]  /*bbf0*/  @!P1 IMAD.WIDE.U32 R12, R232.reuse, 0x60, R4 ;  /* 0x00000060e80c9825 */ /* 0x040fe200078e0004 */
[CC--:B------:R-:W-:Y:S02]  /*bc00*/  @!P1 LEA.HI.X R31, R232.reuse, R5.reuse, R233, 0x5, P0 ;  /* 0x00000005e81f9211 */ /* 0x0c0fe400000f2ce9 */
[-C--:B------:R-:W-:Y:S01]  /*bc10*/  @!P1 MOV R16, R4.reuse ;  /* 0x0000000400109202 */ /* 0x080fe20000000f00 */
[----:B------:R-:W-:Y:S01]  /*bc20*/  @P1 STS.128 [R229+0xa800], RZ ;  /* 0x00a800ffe5001388 */ /* 0x000fe20000000c00 */
[C---:B------:R-:W-:Y:S01]  /*bc30*/  @!P1 IMAD.WIDE.U32 R22, R232.reuse, 0x1c0, R22 ;  /* 0x000001c0e8169825 */ /* 0x040fe200078e0016 */
[----:B------:R-:W-:Y:S02]  /*bc40*/  @!P1 MOV R17, R5 ;  /* 0x0000000500119202 */ /* 0x000fe40000000f00 */
[----:B------:R-:W-:Y:S01]  /*bc50*/  @!P1 IADD3 R13, PT, PT, R3, R13, RZ ;  /* 0x0000000d030d9210 */ /* 0x000fe20007ffe0ff */
[----:B------:R-:W-:Y:S01]  /*bc60*/  @!P1 IMAD.WIDE.U32 R24, R232, 0x1a0, R4 ;  /* 0x000001a0e8189825 */ /* 0x000fe200078e0004 */
[----:B------:R-:W-:Y:S02]  /*bc70*/  @!P1 IADD3 R23, PT, PT, R28, R23, RZ ;  /* 0x000000171c179210 */ /* 0x000fe40007ffe0ff */
[----:B------:R-:W-:Y:S01]  /*bc80*/  @!PT LDS RZ, [RZ] ;  /* 0x00000000fffff984 */ /* 0x000fe20000000800 */
[----:B------:R-:W-:Y:S01]  /*bc90*/  @!PT LDS RZ, [RZ] ;  /* 0x00000000fffff984 */ /* 0x000fe20000000800 */
[----:B------:R-:W-:Y:S01]  /*bca0*/  @!PT LDS RZ, [RZ] ;  /* 0x00000000fffff984 */ /* 0x000fe20000000800 */
[----:B------:R2:W-:Y:S01]  /*bcb0*/  @!P1 LDGSTS.E.BYPASS.LTC128B.128 [R229+0xa800], desc[UR4][R4.64] ;  /* 0x0a80000004e59fae */ /* 0x0005e2000b981a04 */
[CC--:B------:R-:W-:Y:S01]  /*bcc0*/  @!P1 LEA R28, P2, R232.reuse, R4.reuse, 0x6 ;  /* 0x00000004e81c9211 */ /* 0x0c0fe200078430ff */
[C---:B------:R-:W-:Y:S01]  /*bcd0*/  @!P1 IMAD.WIDE.U32 R16, R232.reuse, 0x120, R16 ;  /* 0x00000120e8109825 */ /* 0x040fe200078e0010 */
[-C--:B------:R-:W-:Y:S02]  /*bce0*/  @!P1 MOV R19, R5.reuse ;  /* 0x0000000500139202 */ /* 0x080fe40000000f00 */
[C---:B------:R-:W-:Y:S01]  /*bcf0*/  @!P1 LEA.HI.X R29, R232.reuse, R5, R233, 0x6, P2 ;  /* 0x00000005e81d9211 */ /* 0x040fe200010f34e9 */
[----:B------:R-:W-:Y:S01]  /*bd00*/  @!P1 IMAD.WIDE.U32 R10, R232, 0xa0, R4 ;  /* 0x000000a0e80a9825 */ /* 0x000fe200078e0004 */
[----:B------:R-:W-:Y:S01]  /*bd10*/  @!P1 IADD3 R17, PT, PT, R18, R17, RZ ;  /* 0x0000001112119210 */ /* 0x000fe20007ffe0ff */
[----:B------:R-:W-:Y:S01]  /*bd20*/  @P1 STS.128 [R229+0xb000], RZ ;  /* 0x00b000ffe5001388 */ /* 0x000fe20000000c00 */
[-C--:B------:R-:W-:Y:S01]  /*bd30*/  @!P1 MOV R18, R4.reuse ;  /* 0x0000000400129202 */ /* 0x080fe20000000f00 */
[----:B------:R-:W-:Y:S01]  /*bd40*/  @!P1 IMAD R15, R233, 0xe0, RZ ;  /* 0x000000e0e90f9824 */ /* 0x000fe200078e02ff */
[----:B------:R-:W-:Y:S01]  /*bd50*/  @!P1 IADD3 R25, PT, PT, R27, R25, RZ ;  /* 0x000000191b199210 */ /* 0x000fe20007ffe0ff */
[C---:B------:R-:W-:Y:S01]  /*bd60*/  @!P1 IMAD R3, R233.reuse, 0x160, RZ ;  /* 0x00000160e9039824 */ /* 0x040fe200078e02ff */
[----:B------:R-:W-:Y:S01]  /*bd70*/  @!P1 IADD3 R11, PT, PT, R0, R11, RZ ;  /* 0x0000000b000b9210 */ /* 0x000fe20007ffe0ff */
[----:B------:R-:W-:Y:S01]  /*bd80*/  @!P1 IMAD.WIDE.U32 R18, R232, 0x180, R18 ;  /* 0x00000180e8129825 */ /* 0x000fe200078e0012 */
[-C--:B------:R-:W-:Y:S01]  /*bd90*/  @!P1 MOV R8, R4.reuse ;  /* 0x0000000400089202 */ /* 0x080fe20000000f00 */
[----:B------:R-:W-:Y:S01]  /*bda0*/  @!PT LDS RZ, [RZ] ;  /* 0x00000000fffff984 */ /* 0x000fe20000000800 */
[----:B------:R-:W-:Y:S01]  /*bdb0*/  @!PT LDS RZ, [RZ] ;  /* 0x00000000fffff984 */ /* 0x000fe20000000800 */
[----:B------:R-:W-:Y:S01]  /*bdc0*/  @!PT LDS RZ, [RZ] ;  /* 0x00000000fffff984 */ /* 0x000fe20000000800 */
[----:B------:R-:W-:Y:S01]  /*bdd0*/  @!P1 LDGSTS.E.BYPASS.LTC128B.128 [R229+0xb000], desc[UR4][R30.64] ;  /* 0x0b0000001ee59fae */ /* 0x000fe2000b981a04 */
[----:B------:R-:W-:Y:S01]  /*bde0*/  @!P1 MOV R9, R5 ;  /* 0x0000000500099202 */ /* 0x000fe20000000f00 */
[----:B------:R-:W-:Y:S01]  /*bdf0*/  @!P1 IMAD R0, R233, 0x140, RZ ;  /* 0x00000140e9009824 */ /* 0x000fe200078e02ff */
[----:B------:R-:W-:Y:S02]  /*be00*/  @!P1 IADD3 R19, PT, PT, R26, R19, RZ ;  /* 0x000000131a139210 */ /* 0x000fe40007ffe0ff */
[CC--:B------:R-:W-:Y:S01]  /*be10*/  @!P1 LEA R26, P0, R232.reuse, R4.reuse, 0x7 ;  /* 0x00000004e81a9211 */ /* 0x0c0fe200078038ff */
[C---:B------:R-:W-:Y:S01]  /*be20*/  @!P1 IMAD.WIDE.U32 R8, R232.reuse, 0xc0, R8 ;  /* 0x000000c0e8089825 */ /* 0x040fe200078e0008 */
[-C--:B-1----:R-:W-:Y:S01]  /*be30*/  @!P1 MOV R6, R4.reuse ;  /* 0x0000000400069202 */ /* 0x082fe20000000f00 */
[----:B------:R-:W-:Y:S01]  /*be40*/  @P1 STS.128 [R229+0xb800], RZ ;  /* 0x00b800ffe5001388 */ /* 0x000fe20000000c00 */
[----:B------:R-:W-:Y:S02]  /*be50*/  @!P1 LEA.HI.X R27, R232, R5, R233, 0x7, P0 ;  /* 0x00000005e81b9211 */ /* 0x000fe400000f3ce9 */
[----:B------:R-:W-:Y:S02]  /*be60*/  @!P1 IADD3 R9, PT, PT, R14, R9, RZ ;  /* 0x000000090e099210 */ /* 0x000fe40007ffe0ff */
[-C--:B------:R-:W-:Y:S02]  /*be70*/  @!P1 MOV R7, R5.reuse ;  /* 0x0000000500079202 */ /* 0x080fe40000000f00 */
[----:B------:R-:W-:Y:S01]  /*be80*/  @!P1 MOV R20, R4 ;  /* 0x0000000400149202 */ /* 0x000fe20000000f00 */
[----:B------:R-:W-:Y:S01]  /*be90*/  @!PT LDS RZ, [RZ] ;  /* 0x00000000fffff984 */ /* 0x000fe20000000800 */
[----:B------:R-:W-:Y:S01]  /*bea0*/  @!PT LDS RZ, [RZ] ;  /* 0x00000000fffff984 */ /* 0x000fe20000000800 */
[----:B------:R-:W-:Y:S01]  /*beb0*/  @!PT LDS RZ, [RZ] ;  /* 0x00000000fffff984 */ /* 0x000fe20000000800 */
[----:B------:R-:W-:Y:S01]  /*bec0*/  @!P1 LDGSTS.E.BYPASS.LTC128B.128 [R229+0xb800], desc[UR4][R28.64] ;  /* 0x0b8000001ce59fae */ /* 0x000fe2000b981a04 */
[----:B------:R-:W-:Y:S01]  /*bed0*/  @!P1 MOV R21, R5 ;  /* 0x0000000500159202 */ /* 0x000fe20000000f00 */
[C---:B------:R-:W-:Y:S01]  /*bee0*/  @!P1 IMAD.WIDE.U32 R6, R232.reuse, 0xe0, R6 ;  /* 0x000000e0e8069825 */ /* 0x040fe200078e0006 */
[----:B------:R-:W-:Y:S02]  /*bef0*/  IADD3 R2, PT, PT, R223, R2, RZ ;  /* 0x00000002df027210 */ /* 0x000fe40007ffe0ff */
[----:B------:R-:W-:Y:S01]  /*bf00*/  LOP3.LUT P2, RZ, R227, 0x4, RZ, 0xc0, !PT ;  /* 0x00000004e3ff7812 */ /* 0x000fe2000784c0ff */
[C---:B------:R-:W-:Y:S01]  /*bf10*/  @!P1 IMAD.WIDE.U32 R20, R232.reuse, 0x160, R20 ;  /* 0x00000160e8149825 */ /* 0x040fe200078e0014 */
[----:B------:R-:W-:Y:S01]  /*bf20*/  @!P1 IADD3 R7, PT, PT, R15, R7, RZ ;  /* 0x000000070f079210 */ /* 0x000fe20007ffe0ff */
[----:B------:R-:W-:Y:S02]  /*bf30*/  @P1 STS.128 [R229+0xc000], RZ ;  /* 0x00c000ffe5001388 */ /* 0x000fe40000000c00 */
[C---:B------:R-:W-:Y:S01]  /*bf40*/  @!P1 IMAD.WIDE.U32 R14, R232.reuse, 0x140, R4 ;  /* 0x00000140e80e9825 */ /* 0x040fe200078e0004 */
[C---:B--2---:R-:W-:Y:S02]  /*bf50*/  @!P1 LEA R4, P0, R232.reuse, R4, 0x8 ;  /* 0x00000004e8049211 */ /* 0x044fe400078040ff */
[----:B------:R-:W-:Y:S02]  /*bf60*/  @!P1 IADD3 R21, PT, PT, R3, R21, RZ ;  /* 0x0000001503159210 */ /* 0x000fe40007ffe0ff */
[----:B------:R-:W-:Y:S01]  /*bf70*/  @!P1 LEA.HI.X R5, R232, R5, R233, 0x8, P0 ;  /* 0x00000005e8059211 */ /* 0x000fe200000f44e9 */
[----:B------:R-:W-:Y:S01]  /*bf80*/  @!PT LDS RZ, [RZ] ;  /* 0x00000000fffff984 */ /* 0x000fe20000000800 */
[----:B------:R-:W-:Y:S01]  /*bf90*/  @!PT LDS RZ, [RZ] ;  /* 0x00000000fffff984 */ /* 0x000fe20000000800 */
[----:B------:R-:W-:Y:S01]  /*bfa0*/  @!PT LDS RZ, [RZ] ;  /* 0x00000000fffff984 */ /* 0x000fe20000000800 */
[----:B------:R-:W-:Y:S01]  /*bfb0*/  @!P1 LDGSTS.E.BYPASS.LTC128B.128 [R229+0xc000], desc[UR4][R12.64] ;  /* 0x0c0000000ce59fae */ /* 0x000fe2000b981a04 */
[----:B------:R-:W-:Y:S02]  /*bfc0*/  @!P1 IADD3 R15, PT, PT, R0, R15, RZ ;  /* 0x0000000f000f9210 */ /* 0x000fe40007ffe0ff */
[----:B------:R-:W-:Y:S02]  /*bfd0*/  LOP3.LUT R0, R225, 0x200, R226, 0xf8, !PT ;  /* 0x00000200e1007812 */ /* 0x000fe400078ef8e2 */
[----:B------:R-:W-:Y:S02]  /*bfe0*/  LOP3.LUT P0, RZ, R227, 0x2, RZ, 0xc0, !PT ;  /* 0x00000002e3ff7812 */ /* 0x000fe4000780c0ff */
[----:B------:R-:W-:Y:S01]  /*bff0*/  LOP3.LUT R0, R0, R222, RZ, 0xfc, !PT ;  /* 0x000000de00007212 */ /* 0x000fe200078efcff */
[----:B------:R-:W-:Y:S01]  /*c000*/  @P1 STS.128 [R229+0xc800], RZ ;  /* 0x00c800ffe5001388 */ /* 0x000fe20000000c00 */
[----:B------:R-:W-:Y:S02]  /*c010*/  SEL R221, R221, 0xffffffe0, !P0 ;  /* 0xffffffe0dddd7807 */ /* 0x000fe40004000000 */
[----:B------:R-:W-:Y:S02]  /*c020*/  LEA R212, R0, R223, 0x1 ;  /* 0x000000df00d47211 */ /* 0x000fe400078e08ff */
[-C--:B------:R-:W-:Y:S02]  /*c030*/  IADD3 R0, PT, PT, R2, R221.reuse, RZ ;  /* 0x000000dd02007210 */ /* 0x080fe40007ffe0ff */
[C---:B------:R-:W-:Y:S01]  /*c040*/  IADD3 R172, PT, PT, R212.reuse, R221, RZ ;  /* 0x000000ddd4ac7210 */ /* 0x040fe20007ffe0ff */
[----:B------:R-:W-:Y:S01]  /*c050*/  @!PT LDS RZ, [RZ] ;  /* 0x00000000fffff984 */ /* 0x000fe20000000800 */
[----:B------:R-:W-:Y:S01]  /*c060*/  @!PT LDS RZ, [RZ] ;  /* 0x00000000fffff984 */ /* 0x000fe20000000800 */
[----:B------:R-:W-:Y:S01]  /*c070*/  @!PT LDS RZ, [RZ] ;  /* 0x00000000fffff984 */ /* 0x000fe20000000800 */
[----:B------:R-:W-:Y:S01]  /*c080*/  @!P1 LDGSTS.E.BYPASS.LTC128B.128 [R229+0xc800], desc[UR4][R26.64] ;  /* 0x0c8000001ae59fae */ /* 0x000fe2000b981a04 */
[----:B------:R-:W-:Y:S04]  /*c090*/  MOV R3, 0x40 ;  /* 0x0000004000037802 */ /* 0x000fe80000000f00 */
[----:B------:R-:W-:Y:S03]  /*c0a0*/  SEL R3, R3, 0xffffffc0, !P2 ;  /* 0xffffffc003037807 */ /* 0x000fe60005000000 */
[----:B------:R-:W-:Y:S01]  /*c0b0*/  @P1 STS.128 [R229+0xd000], RZ ;  /* 0x00d000ffe5001388 */ /* 0x000fe20000000c00 */
[-C--:B------:R-:W-:Y:S07]  /*c0c0*/  IADD3 R220, PT, PT, R212, R3.reuse, RZ ;  /* 0x00000003d4dc7210 */ /* 0x080fee0007ffe0ff */
        /* <DEDUP_REMOVED lines=54> */
[----:B------:R-:W5:Y:S01]  /*c430*/  LDSM.16.M88.4 R40, [R2+0x4000] ;  /* 0x004000000228783b */ /* 0x000f620000000200 */
        /* <DEDUP_REMOVED lines=16> */
[C---:B-----5:R-:W-:Y:S07]  /*c540*/  HMMA.16816.F32.BF16 R36, R128.reuse, R40, RZ ;  /* 0x000000288024723c */ /* 0x060fee00000418ff */
[----:B------:R-:W5:Y:S01]  /*c550*/  LDSM.16.M88.4 R112, [R2+0x8800] ;  /* 0x008800000270783b */ /* 0x000f620000000200 */
[C---:B------:R-:W-:Y:S07]  /*c560*/  HMMA.16816.F32.BF16 R40, R128.reuse, R42, RZ ;  /* 0x0000002a8028723c */ /* 0x040fee00000418ff */
[----:B------:R-:W5:Y:S01]  /*c570*/  LDSM.16.M88.4 R120, [R2+0x9000] ;  /* 0x009000000278783b */ /* 0x000f620000000200 */
[C---:B-1----:R-:W-:Y:S07]  /*c580*/  HMMA.16816.F32.BF16 R44, R128.reuse, R48, RZ ;  /* 0x00000030802c723c */ /* 0x042fee00000418ff */
[----:B------:R1:W5:Y:S01]  /*c590*/  LDSM.16.M88.4 R168, [R2+0x9800] ;  /* 0x0098000002a8783b */ /* 0x0003620000000200 */
[C---:B------:R-:W-:Y:S07]  /*c5a0*/  HMMA.16816.F32.BF16 R48, R128.reuse, R50, RZ ;  /* 0x000000328030723c */ /* 0x040fee00000418ff */
[----:B------:R-:W-:Y:S01]  /*c5b0*/  LDSM.16.M88.4 R172, [R172] ;  /* 0x00000000acac783b */ /* 0x000fe20000000200 */
[C---:B------:R-:W-:Y:S07]  /*c5c0*/  HMMA.16816.F32.BF16 R52, R128.reuse, R56, RZ ;  /* 0x000000388034723c */ /* 0x040fee00000418ff */
[----:B------:R-:W5:Y:S01]  /*c5d0*/  LDSM.16.M88.4 R176, [R0+0x2000] ;  /* 0x0020000000b0783b */ /* 0x000f620000000200 */
[C---:B------:R-:W-:Y:S07]  /*c5e0*/  HMMA.16816.F32.BF16 R56, R128.reuse, R58, RZ ;  /* 0x0000003a8038723c */ /* 0x040fee00000418ff */
[----:B------:R-:W5:Y:S01]  /*c5f0*/  LDSM.16.M88.4 R180, [R0+0x2800] ;  /* 0x0028000000b4783b */ /* 0x000f620000000200 */
[----:B-1----:R-:W-:Y:S01]  /*c600*/  IADD3 R2, PT, PT, R2, R3, RZ ;  /* 0x0000000302027210 */ /* 0x002fe20007ffe0ff */
[C---:B--2---:R-:W-:Y:S06]  /*c610*/  HMMA.16816.F32.BF16 R60, R128.reuse, R64, RZ ;  /* 0x00000040803c723c */ /* 0x044fec00000418ff */
[----:B------:R-:W1:Y:S02]  /*c620*/  LDSM.16.M88.4 R184, [R0+0x3000] ;  /* 0x0030000000b8783b */ /* 0x000e640000000200 */
[C---:B------:R-:W-:Y:S06]  /*c630*/  HMMA.16816.F32.BF16 R64, R128.reuse, R66, RZ ;  /* 0x000000428040723c */ /* 0x040fec00000418ff */
[----:B------:R-:W2:Y:S02]  /*c640*/  LDSM.16.M88.4 R188, [R0+0x3800] ;  /* 0x0038000000bc783b */ /* 0x000ea40000000200 */
[C---:B------:R-:W-:Y:S06]  /*c650*/  HMMA.16816.F32.BF16 R68, R128.reuse, R72, RZ ;  /* 0x000000488044723c */ /* 0x040fec00000418ff */
[----:B------:R-:W2:Y:S02]  /*c660*/  LDSM.16.M88.4 R192, [R0+0x4000] ;  /* 0x0040000000c0783b */ /* 0x000ea40000000200 */
[C---:B------:R-:W-:Y:S06]  /*c670*/  HMMA.16816.F32.BF16 R72, R128.reuse, R74, RZ ;  /* 0x0000004a8048723c */ /* 0x040fec00000418ff */
[----:B------:R-:W2:Y:S02]  /*c680*/  LDSM.16.M88.4 R196, [R0+0x4800] ;  /* 0x0048000000c4783b */ /* 0x000ea40000000200 */
[C---:B----4-:R-:W-:Y:S06]  /*c690*/  HMMA.16816.F32.BF16 R76, R128.reuse, R80, RZ ;  /* 0x00000050804c723c */ /* 0x050fec00000418ff */
[----:B------:R-:W4:Y:S02]  /*c6a0*/  LDSM.16.M88.4 R200, [R0+0x5000] ;  /* 0x0050000000c8783b */ /* 0x000f240000000200 */
[C---:B------:R-:W-:Y:S06]  /*c6b0*/  HMMA.16816.F32.BF16 R80, R128.reuse, R82, RZ ;  /* 0x000000528050723c */ /* 0x040fec00000418ff */
[----:B------:R-:W4:Y:S02]  /*c6c0*/  LDSM.16.M88.4 R204, [R0+0x5800] ;  /* 0x0058000000cc783b */ /* 0x000f240000000200 */
[C---:B------:R-:W-:Y:S06]  /*c6d0*/  HMMA.16816.F32.BF16 R84, R128.reuse, R88, RZ ;  /* 0x000000588054723c */ /* 0x040fec00000418ff */
[----:B------:R-:W4:Y:S02]  /*c6e0*/  LDSM.16.M88.4 R208, [R0+0x6000] ;  /* 0x0060000000d0783b */ /* 0x000f240000000200 */
[C---:B------:R-:W-:Y:S06]  /*c6f0*/  HMMA.16816.F32.BF16 R88, R128.reuse, R90, RZ ;  /* 0x0000005a8058723c */ /* 0x040fec00000418ff */
[----:B------:R-:W4:Y:S04]  /*c700*/  LD.E R228, desc[UR4][R134.64+0x18c] ;  /* 0x00018c0486e47980 */ /* 0x000f28000c101900 */
[----:B------:R-:W0:Y:S01]  /*c710*/  LDGDEPBAR ;  /* 0x00000000000079af */ /* 0x000e220000000000 */
[C---:B---3--:R-:W-:Y:S07]  /*c720*/  HMMA.16816.F32.BF16 R92, R128.reuse, R96, RZ ;  /* 0x00000060805c723c */ /* 0x048fee00000418ff */
[----:B------:R-:W-:Y:S01]  /*c730*/  LDSM.16.M88.4 R212, [R2+0x3000] ;  /* 0x0030000002d4783b */ /* 0x000fe20000000200 */
[C---:B------:R-:W-:Y:S07]  /*c740*/  HMMA.16816.F32.BF16 R96, R128.reuse, R98, RZ ;  /* 0x000000628060723c */ /* 0x040fee00000418ff */
[----:B------:R-:W-:Y:S01]  /*c750*/  LDSM.16.M88.4 R216, [R2+0x3800] ;  /* 0x0038000002d8783b */ /* 0x000fe20000000200 */
[C---:B------:R-:W-:Y:S08]  /*c760*/  HMMA.16816.F32.BF16 R100, R128.reuse, R104, RZ ;  /* 0x000000688064723c */ /* 0x040ff000000418ff */
[C---:B------:R-:W-:Y:S08]  /*c770*/  HMMA.16816.F32.BF16 R104, R128.reuse, R106, RZ ;  /* 0x0000006a8068723c */ /* 0x040ff000000418ff */
[C---:B-----5:R-:W-:Y:S08]  /*c780*/  HMMA.16816.F32.BF16 R108, R128.reuse, R112, RZ ;  /* 0x00000070806c723c */ /* 0x060ff000000418ff */
        /* <DEDUP_REMOVED lines=20> */
[----:B------:R-:W2:Y:S07]  /*c8d0*/  LDSM.16.M88.4 R192, [R0+0x9000] ;  /* 0x0090000000c0783b */ /* 0x000eae0000000200 */
[C---:B------:R-:W-:Y:S08]  /*c8e0*/  HMMA.16816.F32.BF16 R44, R172.reuse, R196, R44 ;  /* 0x000000c4ac2c723c */ /* 0x040ff0000004182c */
[C---:B------:R-:W-:Y:S01]  /*c8f0*/  HMMA.16816.F32.BF16 R48, R172.reuse, R198, R48 ;  /* 0x000000c6ac30723c */ /* 0x040fe20000041830 */
[----:B------:R3:W2:Y:S07]  /*c900*/  LDSM.16.M88.4 R196, [R0+0x9800] ;  /* 0x0098000000c4783b */ /* 0x0006ae0000000200 */
[C---:B----4-:R-:W-:Y:S08]  /*c910*/  HMMA.16816.F32.BF16 R52, R172.reuse, R200, R52 ;  /* 0x000000c8ac34723c */ /* 0x050ff00000041834 */
[C---:B------:R-:W-:Y:S01]  /*c920*/  HMMA.16816.F32.BF16 R56, R172.reuse, R202, R56 ;  /* 0x000000caac38723c */ /* 0x040fe20000041838 */
[----:B------:R-:W-:Y:S07]  /*c930*/  LDSM.16.M88.4 R200, [R220] ;  /* 0x00000000dcc8783b */ /* 0x000fee0000000200 */
[C---:B------:R-:W-:Y:S03]  /*c940*/  HMMA.16816.F32.BF16 R60, R172.reuse, R204, R60 ;  /* 0x000000ccac3c723c */ /* 0x040fe6000004183c */
[C---:B---3--:R-:W-:Y:S05]  /*c950*/  IADD3 R0, PT, PT, R221.reuse, R2, RZ ;  /* 0x00000002dd007210 */ /* 0x048fea0007ffe0ff */
        /* <DEDUP_REMOVED lines=13> */
[----:B------:R-:W-:Y:S07]  /*ca30*/  LDSM.16.M88.4 R180, [R2+0x6000] ;  /* 0x0060000002b4783b */ /* 0x000fee0000000200 */
[C---:B-1----:R-:W-:Y:S08]  /*ca40*/  HMMA.16816.F32.BF16 R100, R172.reuse, R184, R100 ;  /* 0x000000b8ac64723c */ /* 0x042ff00000041864 */
[C---:B------:R-:W-:Y:S01]  /*ca50*/  HMMA.16816.F32.BF16 R104, R172.reuse, R186, R104 ;  /* 0x000000baac68723c */ /* 0x040fe20000041868 */
[----:B------:R-:W-:Y:S07]  /*ca60*/  LDSM.16.M88.4 R184, [R2+0x6800] ;  /* 0x0068000002b8783b */ /* 0x000fee0000000200 */
[C---:B--2---:R-:W-:Y:S08]  /*ca70*/  HMMA.16816.F32.BF16 R108, R172.reuse, R188, R108 ;  /* 0x000000bcac6c723c */ /* 0x044ff0000004186c */
        /* <DEDUP_REMOVED lines=8> */
[C---:B---3--:R-:W-:Y:S01]  /*cb00*/  HMMA.16816.F32.BF16 R4, R200.reuse, R204, R4 ;  /* 0x000000ccc804723c */ /* 0x048fe20000041804 */
[----:B------:R-:W-:Y:S07]  /*cb10*/  LDSM.16.M88.4 R196, [R2+0x8000] ;  /* 0x0080000002c4783b */ /* 0x000fee0000000200 */
[C---:B------:R-:W-:Y:S01]  /*cb20*/  HMMA.16816.F32.BF16 R8, R200.reuse, R206, R8 ;  /* 0x000000cec808723c */ /* 0x040fe20000041808 */
[----:B------:R-:W-:Y:S07]  /*cb30*/  LDSM.16.M88.4 R204, [R2+0x8800] ;  /* 0x0088000002cc783b */ /* 0x000fee0000000200 */
[C---:B----4-:R-:W-:Y:S08]  /*cb40*/  HMMA.16816.F32.BF16 R12, R200.reuse, R208, R12 ;  /* 0x000000d0c80c723c */ /* 0x050ff0000004180c */
[C---:B------:R-:W-:Y:S01]  /*cb50*/  HMMA.16816.F32.BF16 R16, R200.reuse, R210, R16 ;  /* 0x000000d2c810723c */ /* 0x040fe20000041810 */
[----:B------:R-:W-:Y:S07]  /*cb60*/  LDSM.16.M88.4 R208, [R2+0x9000] ;  /* 0x0090000002d0783b */ /* 0x000fee0000000200 */
        /* <DEDUP_REMOVED lines=9> */
[----:B------:R-:W2:Y:S07]  /*cc00*/  LDSM.16.M88.4 R168, [R2+0x5800] ;  /* 0x0058000002a8783b */ /* 0x000eae0000000200 */
[C---:B-----5:R-:W-:Y:S08]  /*cc10*/  HMMA.16816.F32.BF16 R44, R200.reuse, R176, R44 ;  /* 0x000000b0c82c723c */ /* 0x060ff0000004182c */
[C---:B------:R-:W-:Y:S01]  /*cc20*/  HMMA.16816.F32.BF16 R48, R200.reuse, R178, R48 ;  /* 0x000000b2c830723c */ /* 0x040fe20000041830 */
[----:B------:R-:W3:Y:S07]  /*cc30*/  LDSM.16.M88.4 R176, [R2+0x9800] ;  /* 0x0098000002b0783b */ /* 0x000eee0000000200 */
        /* <DEDUP_REMOVED lines=52> */
[----:B-----5:R-:W5:Y:S09]  /*cf80*/  LDSM.16.M88.4 R8, [R0+0x3800] ;  /* 0x003800000008783b */ /* 0x020f720000000200 */
[----:B------:R-:W1:Y:S01]  /*cf90*/  MUFU.TANH R179, R14 ;  /* 0x0000000e00b37308 */ /* 0x000e620000002400 */
[C---:B----4-:R-:W-:Y:S09]  /*cfa0*/  HMMA.16816.F32.BF16 R20, R212.reuse, R4, R20 ;  /* 0x00000004d414723c */ /* 0x050ff20000041814 */
[----:B------:R-:W4:Y:S01]  /*cfb0*/  MUFU.TANH R181, R15 ;  /* 0x0000000f00b57308 */ /* 0x000f220000002400 */
[C---:B------:R-:W-:Y:S01]  /*cfc0*/  HMMA.16816.F32.BF16 R24, R212.reuse, R6, R24 ;  /* 0x00000006d418723c */ /* 0x040fe20000041818 */
[----:B------:R-:W2:Y:S08]  /*cfd0*/  LDSM.16.M88.4 R4, [R0+0x4000] ;  /* 0x004000000004783b */ /* 0x000eb00000000200 */
        /* <DEDUP_REMOVED lines=11> */
[C---:B-----5:R-:W-:Y:S09]  /*d090*/  HMMA.16816.F32.BF16 R28, R212.reuse, R8, R28 ;  /* 0x00000008d41c723c */ /* 0x060ff2000004181c */
[----:B------:R-:W1:Y:S01]  /*d0a0*/  MUFU.TANH R183, R19 ;  /* 0x0000001300b77308 */ /* 0x000e620000002400 */
[C---:B------:R-:W-:Y:S01]  /*d0b0*/  HMMA.16816.F32.BF16 R32, R212.reuse, R10, R32 ;  /* 0x0000000ad420723c */ /* 0x040fe20000041820 */
[----:B------:R-:W5:Y:S08]  /*d0c0*/  LDSM.16.M88.4 R8, [R0+0x4800] ;  /* 0x004800000008783b */ /* 0x000f700000000200 */
[----:B------:R-:W1:Y:S01]  /*d0d0*/  MUFU.TANH R184, R20 ;  /* 0x0000001400b87308 */ /* 0x000e620000002400 */
[C---:B--2---:R-:W-:Y:S03]  /*d0e0*/  HMMA.16816.F32.BF16 R36, R212.reuse, R4, R36 ;  /* 0x00000004d424723c */ /* 0x044fe60000041824 */
[-C--:B------:R-:W-:Y:S01]  /*d0f0*/  FMUL.FTZ R30, R30, R228.reuse ;  /* 0x000000e41e1e7220 */ /* 0x080fe20000410000 */
[-C--:B------:R-:W-:Y:S01]  /*d100*/  FMUL.FTZ R28, R28, R228.reuse ;  /* 0x000000e41c1c7220 */ /* 0x080fe20000410000 */
[-C--:B------:R-:W-:Y:S04]  /*d110*/  FMUL.FTZ R29, R29, R228.reuse ;  /* 0x000000e41d1d7220 */ /* 0x080fe80000410000 */
[----:B------:R-:W2:Y:S01]  /*d120*/  MUFU.TANH R185, R21 ;  /* 0x0000001500b97308 */ /* 0x000ea20000002400 */
[-C--:B------:R-:W-:Y:S01]  /*d130*/  FMUL.FTZ R31, R31, R228.reuse ;  /* 0x000000e41f1f7220 */ /* 0x080fe20000410000 */
[C---:B------:R-:W-:Y:S01]  /*d140*/  HMMA.16816.F32.BF16 R40, R212.reuse, R6, R40 ;  /* 0x00000006d428723c */ /* 0x040fe20000041828 */
[----:B------:R-:W3:Y:S02]  /*d150*/  LDSM.16.M88.4 R4, [R0+0x5000] ;  /* 0x005000000004783b */ /* 0x000ee40000000200 */
        /* <DEDUP_REMOVED lines=15> */
[C---:B-----5:R-:W-:Y:S08]  /*d250*/  HMMA.16816.F32.BF16 R44, R212.reuse, R8, R44 ;  /* 0x00000008d42c723c */ /* 0x060ff0000004182c */
[----:B------:R5:W1:Y:S01]  /*d260*/  MUFU.TANH R203, R40 ;  /* 0x0000002800cb7308 */ /* 0x000a620000002400 */
[C---:B------:R-:W-:Y:S01]  /*d270*/  HMMA.16816.F32.BF16 R48, R212.reuse, R10, R48 ;  /* 0x0000000ad430723c */ /* 0x040fe20000041830 */
[----:B------:R-:W2:Y:S08]  /*d280*/  LDSM.16.M88.4 R8, [R0+0x5800] ;  /* 0x005800000008783b */ /* 0x000eb00000000200 */
[----:B------:R-:W1:Y:S01]  /*d290*/  MUFU.TANH R205, R42 ;  /* 0x0000002a00cd7308 */ /* 0x000e620000002400 */
[C---:B---3--:R-:W-:Y:S03]  /*d2a0*/  HMMA.16816.F32.BF16 R52, R212.reuse, R4, R52 ;  /* 0x00000004d434723c */ /* 0x048fe60000041834 */
[-C--:B------:R-:W-:Y:S01]  /*d2b0*/  FMUL.FTZ R44, R44, R228.reuse ;  /* 0x000000e42c2c7220 */ /* 0x080fe20000410000 */
[-C--:B------:R-:W-:Y:S05]  /*d2c0*/  FMUL.FTZ R45, R45, R228.reuse ;  /* 0x000000e42d2d7220 */ /* 0x080fea0000410000 */
[----:B------:R-:W3:Y:S01]  /*d2d0*/  MUFU.TANH R193, R29 ;  /* 0x0000001d00c17308 */ /* 0x000ee20000002400 */
        /* <DEDUP_REMOVED lines=19> */
[C---:B--2---:R-:W-:Y:S07]  /*d410*/  HMMA.16816.F32.BF16 R60, R212.reuse, R8, R60 ;  /* 0x00000008d43c723c */ /* 0x044fee000004183c */
[----:B------:R-:W2:Y:S01]  /*d420*/  MUFU.TANH R197, R34 ;  /* 0x0000002200c57308 */ /* 0x000ea20000002400 */
[C---:B------:R-:W-:Y:S01]  /*d430*/  HMMA.16816.F32.BF16 R64, R212.reuse, R10, R64 ;  /* 0x0000000ad440723c */ /* 0x040fe20000041840 */
[----:B------:R-:W5:Y:S08]  /*d440*/  LDSM.16.M88.4 R8, [R0+0x6800] ;  /* 0x006800000008783b */ /* 0x000f700000000200 */
        /* <DEDUP_REMOVED lines=24> */
[C---:B-----5:R-:W-:Y:S06]  /*d5d0*/  HMMA.16816.F32.BF16 R76, R212.reuse, R8, R76 ;  /* 0x00000008d44c723c */ /* 0x060fec000004184c */
[----:B------:R-:W1:Y:S02]  /*d5e0*/  MUFU.TANH R189, R26 ;  /* 0x0000001a00bd7308 */ /* 0x000e640000002400 */
[C---:B------:R-:W-:Y:S01]  /*d5f0*/  HMMA.16816.F32.BF16 R80, R212.reuse, R10, R80 ;  /* 0x0000000ad450723c */ /* 0x040fe20000041850 */
[----:B------:R-:W5:Y:S07]  /*d600*/  LDSM.16.M88.4 R8, [R0+0x7800] ;  /* 0x007800000008783b */ /* 0x000f6e0000000200 */
        /* <DEDUP_REMOVED lines=24> */
[C---:B-----5:R-:W-:Y:S05]  /*d790*/  HMMA.16816.F32.BF16 R92, R212.reuse, R8, R92 ;  /* 0x00000008d45c723c */ /* 0x060fea000004185c */
[----:B------:R-:W1:Y:S03]  /*d7a0*/  MUFU.TANH R207, R43 ;  /* 0x0000002b00cf7308 */ /* 0x000e660000002400 */
[C---:B------:R-:W-:Y:S01]  /*d7b0*/  HMMA.16816.F32.BF16 R96, R212.reuse, R10, R96 ;  /* 0x0000000ad460723c */ /* 0x040fe20000041860 */
[----:B------:R-:W5:Y:S06]  /*d7c0*/  LDSM.16.M88.4 R8, [R0+0x8800] ;  /* 0x008800000008783b */ /* 0x000f6c0000000200 */
        /* <DEDUP_REMOVED lines=51> */
[C---:B-----5:R-:W-:Y:S06]  /*db00*/  HMMA.16816.F32.BF16 R124, R212.reuse, R8, R124 ;  /* 0x00000008d47c723c */ /* 0x060fec000004187c */
[----:B------:R-:W1:Y:S01]  /*db10*/  MUFU.TANH R234, R53 ;  /* 0x0000003500ea7308 */ /* 0x000e620000002400 */
        /* <DEDUP_REMOVED lines=10> */
[----:B-----5:R-:W5:Y:S01]  /*dbc0*/  LDL.LU R120, [R1+0x20] ;  /* 0x0000200001787983 */ /* 0x020f620000300800 */
[-C--:B------:R-:W-:Y:S01]  /*dbd0*/  FMUL.FTZ R0, R130, R228.reuse ;  /* 0x000000e482007220 */ /* 0x080fe20000410000 */
[-C--:B------:R-:W-:Y:S01]  /*dbe0*/  FMUL.FTZ R128, R128, R228.reuse ;  /* 0x000000e480807220 */ /* 0x080fe20000410000 */
[-C--:B------:R-:W-:Y:S01]  /*dbf0*/  FMUL.FTZ R129, R129, R228.reuse ;  /* 0x000000e481817220 */ /* 0x080fe20000410000 */
[----:B------:R-:W3:Y:S05]  /*dc00*/  LDL R126, [R1+0x38] ;  /* 0x00003800017e7983 */ /* 0x000eea0000100800 */
[----:B------:R2:W1:Y:S10]  /*dc10*/  MUFU.TANH R42, R0 ;  /* 0x00000000002a7308 */ /* 0x0004740000002400 */
[----:B------:R1:W1:Y:S10]  /*dc20*/  MUFU.TANH R236, R56 ;  /* 0x0000003800ec7308 */ /* 0x0002740000002400 */
[----:B------:R1:W1:Y:S01]  /*dc30*/  MUFU.TANH R239, R57 ;  /* 0x0000003900ef7308 */ /* 0x0002620000002400 */
[----:B--2---:R-:W-:Y:S09]  /*dc40*/  FMUL.FTZ R0, R131, R228 ;  /* 0x000000e483007220 */ /* 0x004ff20000410000 */
[----:B------:R2:W1:Y:S10]  /*dc50*/  MUFU.TANH R238, R58 ;  /* 0x0000003a00ee7308 */ /* 0x0004740000002400 */
        /* <DEDUP_REMOVED lines=33> */
[----:B-----5:R-:W-:Y:S09]  /*de70*/  IADD3 R120, PT, PT, R120, -0x1, RZ ;  /* 0xffffffff78787810 */ /* 0x020ff20007ffe0ff */
[----:B------:R-:W1:Y:S01]  /*de80*/  MUFU.TANH R92, R92 ;  /* 0x0000005c005c7308 */ /* 0x000e620000002400 */
[----:B---3--:R-:W-:Y:S01]  /*de90*/  ISETP.GT.AND P0, PT, R120, R126, PT ;  /* 0x0000007e7800720c */ /* 0x008fe20003f04270 */
[----:B------:R2:W-:Y:S08]  /*dea0*/  STL [R1+0x20], R120 ;  /* 0x0000207801007387 */ /* 0x0005f00000100800 */
[----:B------:R-:W3:Y:S10]  /*deb0*/  MUFU.TANH R93, R93 ;  /* 0x0000005d005d7308 */ /* 0x000ef40000002400 */
[----:B------:R-:W1:Y:S10]  /*dec0*/  MUFU.TANH R94, R94 ;  /* 0x0000005e005e7308 */ /* 0x000e740000002400 */
[----:B------:R-:W1:Y:S10]  /*ded0*/  MUFU.TANH R95, R95 ;  /* 0x0000005f005f7308 */ /* 0x000e740000002400 */
        /* <DEDUP_REMOVED lines=32> */
[----:B---34-:R-:W-:Y:S05]  /*e0e0*/  @!P0 BRA `(.L_x_1657) ;  /* 0x0000000c00788947 */ /* 0x018fea0003800000 */
[----:B------:R-:W3:Y:S01]  /*e0f0*/  LDL.64 R2, [R1+0x30] ;  /* 0x0000300001027983 */ /* 0x000ee20000100a00 */
[----:B------:R-:W-:Y:S03]  /*e100*/  BSSY.RECONVERGENT B0, `(.L_x_1658) ;  /* 0x0000054000007945 */ /* 0x000fe60003800200 */
[----:B------:R-:W4:Y:S04]  /*e110*/  LDL R13, [R1+0x10] ;  /* 0x00001000010d7983 */ /* 0x000f280000100800 */
[----:B------:R-:W5:Y:S01]  /*e120*/  LDL R12, [R1] ;  /* 0x00000000010c7983 */ /* 0x000f620000100800 */
[----:B---3--:R-:W-:Y:S04]  /*e130*/  ISETP.NE.U32.AND P4, PT, R2, RZ, PT ;  /* 0x000000ff0200720c */ /* 0x008fe80003f85070 */
[----:B------:R-:W-:Y:S11]  /*e140*/  ISETP.NE.AND.EX P4, PT, R3, RZ, PT, P4 ;  /* 0x000000ff0300720c */ /* 0x000ff60003f85340 */
[----:B------:R-:W-:Y:S02]  /*e150*/  @!UPT UIADD3 URZ, UPT, UPT, URZ, URZ, URZ ;  /* 0x000000fffffff290 */ /* 0x000fe4000fffe0ff */
[----:B------:R-:W3:Y:S01]  /*e160*/  @!P4 LD.E R2, desc[UR4][R134.64+0x38] ;  /* 0x000038048602c980 */ /* 0x000ee2000c101900 */
[----:B--2---:R-:W-:Y:S05]  /*e170*/  @!P4 IMAD.MOV.U32 R0, RZ, RZ, RZ ;  /* 0x000000ffff00c224 */ /* 0x004fea00078e00ff */
[----:B------:R-:W-:Y:S01]  /*e180*/  @!P4 IADD3 R3, P0, PT, RZ, -R0, RZ ;  /* 0x80000000ff03c210 */ /* 0x000fe20007f1e0ff */
[----:B---3--:R-:W-:Y:S04]  /*e190*/  @!P4 IMAD.SHL.U32 R0, R2, 0x100, RZ ;  /* 0x000001000200c824 */ /* 0x008fe800078e00ff */
[----:B------:R-:W-:Y:S05]  /*e1a0*/  @!P4 IMAD.X R0, RZ, RZ, ~R0, P0 ;  /* 0x000000ffff00c224 */ /* 0x000fea00000e0e00 */
[----:B------:R-:W-:Y:S04]  /*e1b0*/  @!P4 SHF.R.S64 R2, R3, 0x1f, R0 ;  /* 0x0000001f0302c819 */ /* 0x000fe80000001000 */
[----:B----4-:R-:W-:Y:S04]  /*e1c0*/  @!P4 IADD3 R13, P0, PT, R2, R13, RZ ;  /* 0x0000000d020dc210 */ /* 0x010fe80007f1e0ff */
[----:B-----5:R-:W-:Y:S01]  /*e1d0*/  @!P4 LEA.HI.X.SX32 R12, R0, R12, 0x1, P0 ;  /* 0x0000000c000cc211 */ /* 0x020fe200000f0eff */
[----:B------:R2:W-:Y:S01]  /*e1e0*/  @!P4 STL [R1+0x10], R13 ;  /* 0x0000100d0100c387 */ /* 0x0005e20000100800 */
[----:B------:R-:W-:Y:S03]  /*e1f0*/  IMAD.MOV.U32 R11, RZ, RZ, R13 ;  /* 0x000000ffff0b7224 */ /* 0x000fe600078e000d */
[----:B------:R2:W-:Y:S01]  /*e200*/  @!P4 STL [R1], R12 ;  /* 0x0000000c0100c387 */ /* 0x0005e20000100800 */
[----:B------:R-:W-:Y:S05]  /*e210*/  @!P4 BRA `(.L_x_1659) ;  /* 0x000000040008c947 */ /* 0x000fea0003800000 */
[C---:B------:R-:W-:Y:S01]  /*e220*/  VIADD R10, R246.reuse, 0xfffffe00 ;  /* 0xfffffe00f60a7836 */ /* 0x040fe20000000000 */
[----:B------:R-:W3:Y:S01]  /*e230*/  LD.E R2, desc[UR4][R134.64+0x170] ;  /* 0x0001700486027980 */ /* 0x000ee2000c101900 */
[----:B------:R-:W-:Y:S03]  /*e240*/  VIADD R9, R246, 0xffffff00 ;  /* 0xffffff00f6097836 */ /* 0x000fe60000000000 */
[----:B------:R-:W-:Y:S01]  /*e250*/  IABS R6, R10 ;  /* 0x0000000a00067213 */ /* 0x000fe20000000000 */
[----:B------:R-:W4:Y:S01]  /*e260*/  LDL.64 R14, [R1+0x8] ;  /* 0x00000800010e7983 */ /* 0x000f220000100a00 */
[----:B------:R-:W-:Y:S02]  /*e270*/  IABS R8, R9 ;  /* 0x0000000900087213 */ /* 0x000fe40000000000 */
[-C--:B---3--:R-:W-:Y:S02]  /*e280*/  IABS R0, R2.reuse ;  /* 0x0000000200007213 */ /* 0x088fe40000000000 */
[-C--:B------:R-:W-:Y:S02]  /*e290*/  IABS R7, R2.reuse ;  /* 0x0000000200077213 */ /* 0x080fe40000000000 */
[----:B------:R-:W3:Y:S01]  /*e2a0*/  I2F.RP R4, R0 ;  /* 0x0000000000047306 */ /* 0x000ee20000209400 */
[-C--:B------:R-:W-:Y:S02]  /*e2b0*/  LOP3.LUT R10, R10, R2.reuse, RZ, 0x3c, !PT ;  /* 0x000000020a0a7212 */ /* 0x080fe400078e3cff */
[----:B------:R-:W-:Y:S01]  /*e2c0*/  IMAD.MOV R7, RZ, RZ, -R7 ;  /* 0x000000ffff077224 */ /* 0x000fe200078e0a07 */
[----:B------:R-:W-:Y:S06]  /*e2d0*/  LOP3.LUT R9, R9, R2, RZ, 0x3c, !PT ;  /* 0x0000000209097212 */ /* 0x000fec00078e3cff */
[----:B---3--:R-:W3:Y:S02]  /*e2e0*/  MUFU.RCP R4, R4 ;  /* 0x0000000400047308 */ /* 0x008ee40000001000 */
[----:B---3--:R-:W-:Y:S08]  /*e2f0*/  VIADD R4, R4, 0xffffffe ;  /* 0x0ffffffe04047836 */ /* 0x008ff00000000000 */
[----:B------:R-:W3:Y:S02]  /*e300*/  F2I.FTZ.U32.TRUNC.NTZ R5, R4 ;  /* 0x0000000400057305 */ /* 0x000ee4000021f000 */
[--C-:B---3--:R-:W-:Y:S01]  /*e310*/  IMAD.MOV R3, RZ, RZ, -R5.reuse ;  /* 0x000000ffff037224 */ /* 0x108fe200078e0a05 */
[----:B------:R-:W-:Y:S03]  /*e320*/  MOV R4, RZ ;  /* 0x000000ff00047202 */ /* 0x000fe60000000f00 */
        /* <DEDUP_REMOVED lines=15> */
[----:B------:R-:W-:Y:S05]  /*e420*/  LOP3.LUT R0, RZ, R2, RZ, 0x33, !PT ;  /* 0x00000002ff007212 */ /* 0x000fea00078e33ff */
[----:B------:R-:W-:Y:S02]  /*e430*/  @P5 IADD3 R3, PT, PT, R3, 0x1, RZ ;  /* 0x0000000103035810 */ /* 0x000fe40007ffe0ff */
[----:B------:R-:W-:Y:S03]  /*e440*/  ISETP.GE.AND P5, PT, R9, RZ, PT ;  /* 0x000000ff0900720c */ /* 0x000fe60003fa6270 */
[----:B------:R-:W-:Y:S02]  /*e450*/  @!P0 IMAD.MOV R3, RZ, RZ, -R3 ;  /* 0x000000ffff038224 */ /* 0x000fe400078e0a03 */
[----:B------:R-:W-:Y:S01]  /*e460*/  @P6 VIADD R4, R4, 0x1 ;  /* 0x0000000104046836 */ /* 0x000fe20000000000 */
[----:B------:R-:W-:Y:S04]  /*e470*/  ISETP.NE.AND P6, PT, R2, RZ, PT ;  /* 0x000000ff0200720c */ /* 0x000fe80003fc5270 */
[----:B------:R-:W-:Y:S03]  /*e480*/  SEL R3, R0, R3, !P6 ;  /* 0x0000000300037207 */ /* 0x000fe60007000000 */
[----:B------:R-:W-:Y:S02]  /*e490*/  @!P5 IADD3 R4, PT, PT, -R4, RZ, RZ ;  /* 0x000000ff0404d210 */ /* 0x000fe40007ffe1ff */
[C---:B----4-:R-:W-:Y:S02]  /*e4a0*/  LEA R8, P5, R3.reuse, R14, 0x2 ;  /* 0x0000000e03087211 */ /* 0x050fe400078a10ff */
[----:B------:R-:W-:Y:S02]  /*e4b0*/  SEL R0, R0, R4, !P6 ;  /* 0x0000000400007207 */ /* 0x000fe40007000000 */
[----:B------:R-:W3:Y:S01]  /*e4c0*/  LD.E.64 R4, desc[UR4][R134.64+0x38] ;  /* 0x0000380486047980 */ /* 0x000ee2000c101b00 */
[-C--:B------:R-:W-:Y:S02]  /*e4d0*/  LEA.HI.X.SX32 R9, R3, R15.reuse, 0x2, P5 ;  /* 0x0000000f03097211 */ /* 0x080fe400028f16ff */
[C---:B------:R-:W-:Y:S03]  /*e4e0*/  LEA R6, P0, R0.reuse, R14, 0x2 ;  /* 0x0000000e00067211 */ /* 0x040fe600078010ff */
[----:B------:R4:W5:Y:S01]  /*e4f0*/  LD.E R10, desc[UR4][R8.64] ;  /* 0x00000004080a7980 */ /* 0x000962000c101900 */
[C---:B------:R-:W-:Y:S01]  /*e500*/  LEA.HI.X.SX32 R7, R0.reuse, R15, 0x2, P0 ;  /* 0x0000000f00077211 */ /* 0x040fe200000f16ff */
[----:B------:R-:W-:Y:S04]  /*e510*/  IMAD.IADD R0, R0, 0x1, -R3 ;  /* 0x0000000100007824 */ /* 0x000fe800078e0a03 */
[----:B------:R-:W-:Y:S01]  /*e520*/  IMAD R2, R2, R0, -0x100 ;  /* 0xffffff0002027424 */ /* 0x000fe200078e0200 */
[----:B------:R-:W5:Y:S04]  /*e530*/  LD.E R9, desc[UR4][R6.64] ;  /* 0x0000000406097980 */ /* 0x000f68000c101900 */
[----:B----4-:R-:W-:Y:S01]  /*e540*/  SHF.R.S32.HI R8, RZ, 0x1f, R2 ;  /* 0x0000001fff087819 */ /* 0x010fe20000011402 */
[----:B------:R-:W4:Y:S01]  /*e550*/  LD.E.64 R6, desc[UR4][R134.64+0x20] ;  /* 0x0000200486067980 */ /* 0x000f22000c101b00 */
[-C--:B---3--:R-:W-:Y:S02]  /*e560*/  IMAD R0, R5, R2.reuse, RZ ;  /* 0x0000000205007224 */ /* 0x088fe400078e02ff */
[C---:B------:R-:W-:Y:S04]  /*e570*/  IMAD.WIDE.U32 R2, R4.reuse, R2, RZ ;  /* 0x0000000204027225 */ /* 0x040fe800078e00ff */
[----:B------:R-:W-:Y:S05]  /*e580*/  IMAD R4, R4, R8, R0 ;  /* 0x0000000804047224 */ /* 0x000fea00078e0200 */
[----:B------:R-:W-:Y:S01]  /*e590*/  IADD3 R3, PT, PT, R3, R4, RZ ;  /* 0x0000000403037210 */ /* 0x000fe20007ffe0ff */
[----:B-----5:R-:W-:Y:S05]  /*e5a0*/  IMAD.IADD R9, R10, 0x1, -R9 ;  /* 0x000000010a097824 */ /* 0x020fea00078e0a09 */
[----:B------:R-:W-:Y:S01]  /*e5b0*/  SHF.R.S32.HI R4, RZ, 0x1f, R9 ;  /* 0x0000001fff047819 */ /* 0x000fe20000011409 */
[----:B----4-:R-:W-:Y:S02]  /*e5c0*/  IMAD R0, R7, R9, RZ ;  /* 0x0000000907007224 */ /* 0x010fe400078e02ff */
[----:B------:R-:W-:Y:S04]  /*e5d0*/  IMAD.WIDE.U32 R2, R9, R6, R2 ;  /* 0x0000000609027225 */ /* 0x000fe800078e0002 */
[----:B------:R-:W-:Y:S01]  /*e5e0*/  IMAD R0, R6, R4, R0 ;  /* 0x0000000406007224 */ /* 0x000fe200078e0200 */
[C---:B------:R-:W-:Y:S03]  /*e5f0*/  LEA R11, P0, R2.reuse, R11, 0x1 ;  /* 0x0000000b020b7211 */ /* 0x040fe600078008ff */
[----:B------:R-:W-:Y:S02]  /*e600*/  IMAD.IADD R0, R3, 0x1, R0 ;  /* 0x0000000103007824 */ /* 0x000fe400078e0200 */
[----:B------:R3:W-:Y:S03]  /*e610*/  STL [R1+0x10], R11 ;  /* 0x0000100b01007387 */ /* 0x0007e60000100800 */
[----:B--2---:R-:W-:Y:S05]  /*e620*/  LEA.HI.X R12, R2, R12, R0, 0x1, P0 ;  /* 0x0000000c020c7211 */ /* 0x004fea00000f0c00 */
[----:B------:R3:W-:Y:S02]  /*e630*/  STL [R1], R12 ;  /* 0x0000000c01007387 */ /* 0x0007e40000100800 */
.L_x_1659:
[----:B------:R-:W-:Y:S05]  /*e640*/  BSYNC.RECONVERGENT B0 ;  /* 0x0000000000007941 */ /* 0x000fea0003800200 */
.L_x_1658:
[----:B------:R-:W4:Y:S01]  /*e650*/  LDL R4, [R1] ;  /* 0x0000000001047983 */ /* 0x000f220000100800 */
[CC--:B------:R-:W-:Y:S01]  /*e660*/  LEA R2, P0, R230.reuse, R11.reuse, 0x5 ;  /* 0x0000000be6027211 */ /* 0x0c0fe200078028ff */
[C---:B------:R-:W-:Y:S02]  /*e670*/  @!P1 IMAD R6, R231.reuse, 0xa0, RZ ;  /* 0x000000a0e7069824 */ /* 0x040fe400078e02ff */
[C---:B------:R-:W-:Y:S01]  /*e680*/  @!P1 IMAD R7, R231.reuse, 0x140, RZ ;  /* 0x00000140e7079824 */ /* 0x040fe200078e02ff */
[-C--:B--23--:R-:W-:Y:S01]  /*e690*/  @!P1 MOV R12, R2.reuse ;  /* 0x00000002000c9202 */ /* 0x08cfe20000000f00 */
[C---:B------:R-:W-:Y:S01]  /*e6a0*/  @!P1 IMAD R25, R231.reuse, 0x1a0, RZ ;  /* 0x000001a0e7199824 */ /* 0x040fe200078e02ff */
[-C--:B------:R-:W-:Y:S01]  /*e6b0*/  @!P1 MOV R14, R2.reuse ;  /* 0x00000002000e9202 */ /* 0x080fe20000000f00 */
[--C-:B------:R-:W-:Y:S01]  /*e6c0*/  @!P1 IMAD.MOV.U32 R16, RZ, RZ, R2.reuse ;  /* 0x000000ffff109224 */ /* 0x100fe200078e0002 */
[----:B------:R-:W-:Y:S01]  /*e6d0*/  @!P1 MOV R18, R2 ;  /* 0x0000000200129202 */ /* 0x000fe20000000f00 */
[C---:B------:R-:W-:Y:S02]  /*e6e0*/  @!P1 IMAD R0, R231.reuse, 0x60, RZ ;  /* 0x00000060e7009824 */ /* 0x040fe400078e02ff */
[C---:B------:R-:W-:Y:S02]  /*e6f0*/  @!P1 IMAD R26, R231.reuse, 0x180, RZ ;  /* 0x00000180e71a9824 */ /* 0x040fe400078e02ff */
[----:B------:R-:W-:Y:S01]  /*e700*/  @!P1 IMAD R27, R231, 0x1c0, RZ ;  /* 0x000001c0e71b9824 */ /* 0x000fe200078e02ff */
[CC--:B----4-:R-:W-:Y:S02]  /*e710*/  LEA.HI.X R3, R230.reuse, R4.reuse, R231, 0x5, P0 ;  /* 0x00000004e6037211 */ /* 0x0d0fe400000f2ce7 */
        /* <DEDUP_REMOVED lines=29> */
[CC--:B--2---:R-:W-:Y:S03]  /*e8f0*/  @!P1 LEA R4, P0, R230.reuse, R2.reuse, 0x5 ;  /* 0x00000002e6049211 */ /* 0x0c4fe600078028ff */
        /* <DEDUP_REMOVED lines=27> */
[C---:B--2---:R-:W-:Y:S02]  /*eab0*/  @!P1 IMAD R4, R231.reuse, 0xe0, RZ ;  /* 0x000000e0e7049824 */ /* 0x044fe400078e02ff */
        /* <DEDUP_REMOVED lines=65> */
.L_x_1657:
[----:B------:R-:W-:Y:S05]  /*eed0*/  BSYNC.RECONVERGENT B1 ;  /* 0x0000000000017941 */ /* 0x000fea0003800200 */
.L_x_1656:
[----:B---3--:R-:W3:Y:S01]  /*eee0*/  LD.E R3, desc[UR4][R134.64+0xdc] ;  /* 0x0000dc0486037980 */ /* 0x008ee2000c101900 */
[----:B-12---:R-:W-:Y:S02]  /*eef0*/  FMNMX3.FTZ R0, R132, R173, R172, !PT ;  /* 0x000000ad84007276 */ /* 0x006fe400078100ac */
        /* <DEDUP_REMOVED lines=61> */
[----:B------:R-:W-:Y:S02]  /*f2d0*/  MOV R127, R32 ;  /* 0x00000020007f7202 */ /* 0x000fe40000000f00 */
[----:B------:R-:W-:Y:S02]  /*f2e0*/  FMNMX3.FTZ R0, R0, R42, R41, !PT ;  /* 0x0000002a00007276 */ /* 0x000fe40007810029 */
[----:B------:R-:W-:Y:S02]  /*f2f0*/  MOV R131, R30 ;  /* 0x0000001e00837202 */ /* 0x000fe40000000f00 */
[----:B------:R-:W-:Y:S01]  /*f300*/  FMNMX3.FTZ R38, R38, R116, R127, !PT ;  /* 0x0000007426267276 */ /* 0x000fe2000781007f */
[----:B------:R-:W1:Y:S01]  /*f310*/  SHFL.BFLY PT, R2, R0, 0x2, 0x1f ;  /* 0x0c401f0000027f89 */ /* 0x000e6200000e0000 */
[----:B------:R-:W-:Y:S02]  /*f320*/  IADD3 R246, PT, PT, R246, -0x100, RZ ;  /* 0xffffff00f6f67810 */ /* 0x000fe40007ffe0ff */
[----:B------:R-:W-:Y:S04]  /*f330*/  FMNMX3.FTZ R38, R38, R131, R121, !PT ;  /* 0x0000008326267276 */ /* 0x000fe80007810079 */
[----:B------:R-:W-:Y:S04]  /*f340*/  FMNMX3.FTZ R38, R38, R124, R125, !PT ;  /* 0x0000007c26267276 */ /* 0x000fe8000781007d */
[----:B------:R-:W-:Y:S05]  /*f350*/  FMNMX3.FTZ R38, R38, R212, R213, !PT ;  /* 0x000000d426267276 */ /* 0x000fea00078100d5 */
[----:B------:R-:W2:Y:S01]  /*f360*/  SHFL.BFLY PT, R4, R38, 0x2, 0x1f ;  /* 0x0c401f0026047f89 */ /* 0x000ea200000e0000 */
[----:B-1----:R-:W-:Y:S07]  /*f370*/  FMNMX.FTZ R0, R0, R2, !PT ;  /* 0x0000000200007209 */ /* 0x002fee0007810000 */
[----:B------:R-:W1:Y:S01]  /*f380*/  SHFL.BFLY PT, R2, R0, 0x1, 0x1f ;  /* 0x0c201f0000027f89 */ /* 0x000e6200000e0000 */
[----:B--2---:R-:W-:Y:S07]  /*f390*/  FMNMX.FTZ R38, R38, R4, !PT ;  /* 0x0000000426267209 */ /* 0x004fee0007810000 */
[----:B------:R-:W2:Y:S01]  /*f3a0*/  SHFL.BFLY PT, R4, R38, 0x1, 0x1f ;  /* 0x0c201f0026047f89 */ /* 0x000ea200000e0000 */
[----:B-1----:R-:W-:Y:S05]  /*f3b0*/  FMNMX.FTZ R37, R0, R2, !PT ;  /* 0x0000000200257209 */ /* 0x002fea0007810000 */
[----:B------:R-:W-:Y:S01]  /*f3c0*/  FADD.FTZ R0, -R37, R132 ;  /* 0x0000008425007221 */ /* 0x000fe20000010100 */
[----:B--2---:R-:W-:Y:S04]  /*f3d0*/  FMNMX.FTZ R38, R38, R4, !PT ;  /* 0x0000000426267209 */ /* 0x004fe80007810000 */
[C---:B------:R-:W-:Y:S01]  /*f3e0*/  FSETP.NEU.FTZ.AND P0, PT, R38.reuse, -INF , PT ;  /* 0xff8000002600780b */ /* 0x040fe20003f1d000 */
[----:B------:R-:W-:Y:S01]  /*f3f0*/  FADD.FTZ R2, -R38, R133 ;  /* 0x0000008526027221 */ /* 0x000fe20000010100 */
[C---:B---3--:R-:W-:Y:S01]  /*f400*/  FMUL.FTZ R0, R3.reuse, R0 ;  /* 0x0000000003007220 */ /* 0x048fe20000410000 */
        /* <DEDUP_REMOVED lines=40> */
[C---:B------:R-:W-:Y:S01]  /*f690*/  FMUL.FTZ R25, R0.reuse, R157 ;  /* 0x0000009d00197220 */ /* 0x040fe20000410000 */
[C---:B------:R-:W-:Y:S04]  /*f6a0*/  FMUL.FTZ R33, R0.reuse, R165 ;  /* 0x000000a500217220 */ /* 0x040fe80000410000 */
[----:B------:R2:W-:Y:S01]  /*f6b0*/  MUFU.EX2 R114, R24 ;  /* 0x0000001800727308 */ /* 0x0005e20000000800 */
[----:B---3--:R-:W-:Y:S09]  /*f6c0*/  FMUL.FTZ R16, R0, R148 ;  /* 0x0000009400107220 */ /* 0x008ff20000410000 */
[----:B------:R3:W-:Y:S01]  /*f6d0*/  MUFU.EX2 R214, R60 ;  /* 0x0000003c00d67308 */ /* 0x0007e20000000800 */
[----:B-1----:R-:W-:Y:S01]  /*f6e0*/  FFMA.FTZ R2, R173, R3, -R68 ;  /* 0x00000003ad027223 */ /* 0x002fe20000010844 */
[----:B----4-:R-:W-:Y:S08]  /*f6f0*/  F2FP.BF16.F32.PACK_AB R44, R101, R119 ;  /* 0x00000077652c723e */ /* 0x010ff000000010ff */
[----:B------:R1:W4:Y:S01]  /*f700*/  MUFU.EX2 R129, R2 ;  /* 0x0000000200817308 */ /* 0x0003220000000800 */
[-CC-:B--2---:R-:W-:Y:S09]  /*f710*/  FFMA.FTZ R24, R178, R3.reuse, -R66.reuse ;  /* 0x00000003b2187223 */ /* 0x184ff20000010842 */
[----:B------:R2:W-:Y:S01]  /*f720*/  MUFU.EX2 R229, R24 ;  /* 0x0000001800e57308 */ /* 0x0005e20000000800 */
[----:B---3--:R-:W-:Y:S09]  /*f730*/  FFMA.FTZ R60, R185, R3, -R66 ;  /* 0x00000003b93c7223 */ /* 0x008ff20000010842 */
        /* <DEDUP_REMOVED lines=15> */
[----:B------:R-:W-:Y:S01]  /*f830*/  MUFU.EX2 R42, R42 ;  /* 0x0000002a002a7308 */ /* 0x000fe20000000800 */
[-CC-:B--2---:R-:W-:Y:S01]  /*f840*/  FFMA.FTZ R2, R176, R3.reuse, -R68.reuse ;  /* 0x00000003b0027223 */ /* 0x184fe20000010844 */
[----:B----4-:R-:W-:Y:S01]  /*f850*/  F2FP.BF16.F32.PACK_AB R46, R133, R130 ;  /* 0x00000082852e723e */ /* 0x010fe200000010ff */
[----:B------:R-:W-:Y:S07]  /*f860*/  LDSM.16.MT88.4 R56, [R43+0xa800] ;  /* 0x00a800002b38783b */ /* 0x000fee0000004200 */
[----:B------:R1:W-:Y:S02]  /*f870*/  MUFU.EX2 R99, R2 ;  /* 0x0000000200637308 */ /* 0x0003e40000000800 */
[----:B-1----:R-:W-:Y:S08]  /*f880*/  FFMA.FTZ R2, R169, R3, -R68 ;  /* 0x00000003a9027223 */ /* 0x002ff00000010844 */
        /* <DEDUP_REMOVED lines=8> */
[C---:B------:R-:W-:Y:S01]  /*f910*/  FMUL.FTZ R12, R0.reuse, R144 ;  /* 0x00000090000c7220 */ /* 0x040fe20000410000 */
[----:B------:R-:W-:Y:S01]  /*f920*/  FMUL.FTZ R13, R0, R145 ;  /* 0x00000091000d7220 */ /* 0x000fe20000410000 */
[C---:B------:R-:W-:Y:S01]  /*f930*/  HMMA.16816.F32.BF16 R8, R44.reuse, R14, R8 ;  /* 0x0000000e2c08723c */ /* 0x040fe20000041808 */
[----:B------:R2:W-:Y:S01]  /*f940*/  MUFU.EX2 R221, R32 ;  /* 0x0000002000dd7308 */ /* 0x0005e20000000800 */
[----:B------:R-:W3:Y:S01]  /*f950*/  LDSM.16.MT88.4 R48, [R64] ;  /* 0x000000004030783b */ /* 0x000ee20000004200 */
[C---:B------:R-:W-:Y:S01]  /*f960*/  FMUL.FTZ R14, R36.reuse, R146 ;  /* 0x00000092240e7220 */ /* 0x040fe20000410000 */
[----:B------:R-:W-:Y:S06]  /*f970*/  FMUL.FTZ R15, R36, R147 ;  /* 0x00000093240f7220 */ /* 0x000fec0000410000 */
[----:B------:R-:W-:Y:S01]  /*f980*/  LDSM.16.MT88.4 R60, [R64+0x800] ;  /* 0x00080000403c783b */ /* 0x000fe20000004200 */
[C---:B-----5:R-:W-:Y:S03]  /*f990*/  HMMA.16816.F32.BF16 R12, R44.reuse, R20, R12 ;  /* 0x000000142c0c723c */ /* 0x060fe6000004180c */
[----:B------:R-:W-:Y:S01]  /*f9a0*/  FFMA.FTZ R20, R171, R3, -R66 ;  /* 0x00000003ab147223 */ /* 0x000fe20000010842 */
[----:B------:R-:W-:Y:S03]  /*f9b0*/  FMUL.FTZ R21, R0, R153 ;  /* 0x0000009900157220 */ /* 0x000fe60000410000 */
[----:B------:R4:W5:Y:S01]  /*f9c0*/  MUFU.EX2 R117, R20 ;  /* 0x0000001400757308 */ /* 0x0009620000000800 */
[C---:B------:R-:W-:Y:S03]  /*f9d0*/  HMMA.16816.F32.BF16 R16, R44.reuse, R22, R16 ;  /* 0x000000162c10723c */ /* 0x040fe60000041810 */
[C---:B------:R-:W-:Y:S01]  /*f9e0*/  FMUL.FTZ R23, R36.reuse, R155 ;  /* 0x0000009b24177220 */ /* 0x040fe20000410000 */
[----:B------:R-:W-:Y:S01]  /*f9f0*/  FMUL.FTZ R22, R36, R154 ;  /* 0x0000009a24167220 */ /* 0x000fe20000410000 */
[C---:B--2---:R-:W-:Y:S01]  /*fa00*/  FMUL.FTZ R32, R0.reuse, R164 ;  /* 0x000000a400207220 */ /* 0x044fe20000410000 */
[-C--:B----4-:R-:W-:Y:S04]  /*fa10*/  FFMA.FTZ R20, R179, R3.reuse, -R68 ;  /* 0x00000003b3147223 */ /* 0x090fe80000010844 */
[----:B------:R2:W4:Y:S02]  /*fa20*/  MUFU.EX2 R226, R20 ;  /* 0x0000001400e27308 */ /* 0x0005240000000800 */
        /* <DEDUP_REMOVED lines=12> */
[----:B-----5:R-:W-:Y:S02]  /*faf0*/  F2FP.BF16.F32.PACK_AB R44, R117, R112 ;  /* 0x00000070752c723e */ /* 0x020fe400000010ff */
[----:B----4-:R-:W-:Y:S02]  /*fb00*/  F2FP.BF16.F32.PACK_AB R45, R114, R226 ;  /* 0x000000e2722d723e */ /* 0x010fe400000010ff */
        /* <DEDUP_REMOVED lines=15> */
[-CC-:B------:R-:W-:Y:S01]  /*fc00*/  FFMA.FTZ R48, R191, R3.reuse, -R68.reuse ;  /* 0x00000003bf307223 */ /* 0x180fe20000010844 */
[----:B------:R-:W-:Y:S02]  /*fc10*/  MOV R191, R174 ;  /* 0x000000ae00bf7202 */ /* 0x000fe40000000f00 */
[----:B------:R-:W-:Y:S03]  /*fc20*/  ISETP.GT.AND P0, PT, R188, R190, PT ;  /* 0x000000bebc00720c */ /* 0x000fe60003f04270 */
        /* <DEDUP_REMOVED lines=17> */
[----:B--2---:R-:W-:Y:S07]  /*fd40*/  F2FP.BF16.F32.PACK_AB R46, R185, R187 ;  /* 0x000000bbb92e723e */ /* 0x004fee00000010ff */
[----:B------:R-:W2:Y:S01]  /*fd50*/  LDSM.16.MT88.4 R52, [R65+0xb000] ;  /* 0x00b000004134783b */ /* 0x000ea20000004200 */
[----:B-1----:R-:W-:Y:S01]  /*fd60*/  FFMA.FTZ R60, R193, R3, -R66 ;  /* 0x00000003c13c7223 */ /* 0x002fe20000010842 */
[----:B------:R-:W-:Y:S03]  /*fd70*/  MOV R193, R127 ;  /* 0x0000007f00c17202 */ /* 0x000fe60000000f00 */
[----:B------:R1:W3:Y:S03]  /*fd80*/  MUFU.EX2 R181, R60 ;  /* 0x0000003c00b57308 */ /* 0x0002e60000000800 */
[----:B-1----:R-:W1:Y:S01]  /*fd90*/  LDSM.16.MT88.4 R60, [R64+0x1000] ;  /* 0x00100000403c783b */ /* 0x002e620000004200 */
[C---:B--2---:R-:W-:Y:S03]  /*fda0*/  HMMA.16816.F32.BF16 R4, R44.reuse, R52, R4 ;  /* 0x000000342c04723c */ /* 0x044fe60000041804 */
        /* <DEDUP_REMOVED lines=9> */
[-CC-:B--2---:R-:W-:Y:S01]  /*fe40*/  FFMA.FTZ R52, R196, R3.reuse, -R68.reuse ;  /* 0x00000003c4347223 */ /* 0x184fe20000010844 */
        /* <DEDUP_REMOVED lines=240> */
[----:B------:R1:W2:Y:S01]  /*10d50*/  MUFU.EX2 R111, R52 ;  /* 0x00000034006f7308 */ /* 0x0002a20000000800 */
        /* <DEDUP_REMOVED lines=11> */
[----:B-----5:R-:W-:Y:S02]  /*10e10*/  LDSM.16.MT88.4 R48, [R2+0x5000] ;  /* 0x005000000230783b */ /* 0x020fe40000004200 */
[----:B------:R-:W-:Y:S02]  /*10e20*/  F2FP.BF16.F32.PACK_AB R44, R118, R117 ;  /* 0x00000075762c723e */ /* 0x000fe400000010ff */
[----:B--2---:R-:W-:Y:S04]  /*10e30*/  F2FP.BF16.F32.PACK_AB R45, R111, R113 ;  /* 0x000000716f2d723e */ /* 0x004fe800000010ff */
        /* <DEDUP_REMOVED lines=178> */
[----:B------:R-:W-:Y:S01]  /*11960*/  FFMA.FTZ R68, R41, R3, -R68 ;  /* 0x0000000329447223 */ /* 0x000fe20000010844 */
[----:B------:R-:W-:Y:S02]  /*11970*/  LDSM.16.MT88.4 R156, [R2+0x7800] ;  /* 0x00780000029c783b */ /* 0x000fe40000004200 */
[----:B------:R-:W-:Y:S01]  /*11980*/  FADD.FTZ R36, R155, R36 ;  /* 0x000000249b247221 */ /* 0x000fe20000010000 */
[----:B------:R-:W-:Y:S04]  /*11990*/  HMMA.16816.F32.BF16 R32, R44, R50, R32 ;  /* 0x000000322c20723c */ /* 0x000fe80000041820 */
[----:B------:R-:W3:Y:S01]  /*119a0*/  MUFU.EX2 R68, R68 ;  /* 0x0000004400447308 */ /* 0x000ee20000000800 */
[----:B----4-:R-:W-:Y:S01]  /*119b0*/  FADD.FTZ R60, R145, R52 ;  /* 0x00000034913c7221 */ /* 0x010fe20000010000 */
[----:B------:R-:W-:Y:S01]  /*119c0*/  FADD.FTZ R36, R153, R36 ;  /* 0x0000002499247221 */ /* 0x000fe20000010000 */
[----:B------:R-:W4:Y:S01]  /*119d0*/  LDSM.16.MT88.4 R52, [R43+0x11000] ;  /* 0x011000002b34783b */ /* 0x000f220000004200 */
[----:B------:R-:W-:Y:S02]  /*119e0*/  F2FP.BF16.F32.PACK_AB R44, R74, R73 ;  /* 0x000000494a2c723e */ /* 0x000fe400000010ff */
[----:B------:R-:W-:Y:S01]  /*119f0*/  FADD.FTZ R36, R148, R36 ;  /* 0x0000002494247221 */ /* 0x000fe20000010000 */
[----:B-----5:R-:W-:Y:S01]  /*11a00*/  F2FP.BF16.F32.PACK_AB R45, R71, R72 ;  /* 0x00000048472d723e */ /* 0x020fe200000010ff */
[----:B--2---:R-:W-:Y:S02]  /*11a10*/  FADD.FTZ R0, R146, R60 ;  /* 0x0000003c92007221 */ /* 0x004fe40000010000 */
[----:B------:R-:W-:Y:S01]  /*11a20*/  FADD.FTZ R36, R149, R36 ;  /* 0x0000002495247221 */ /* 0x000fe20000010000 */
[----:B------:R-:W2:Y:S01]  /*11a30*/  LDSM.16.MT88.4 R48, [R2+0x7000] ;  /* 0x007000000230783b */ /* 0x000ea20000004200 */
[----:B-1----:R-:W-:Y:S01]  /*11a40*/  F2FP.BF16.F32.PACK_AB R46, R69, R70 ;  /* 0x00000046452e723e */ /* 0x002fe200000010ff */
[----:B------:R-:W-:Y:S01]  /*11a50*/  FADD.FTZ R60, R141, R0 ;  /* 0x000000008d3c7221 */ /* 0x000fe20000010000 */
[-C--:B------:R-:W-:Y:S01]  /*11a60*/  FFMA.FTZ R0, R124, R3.reuse, -R66 ;  /* 0x000000037c007223 */ /* 0x080fe20000010842 */
[----:B------:R-:W-:Y:S01]  /*11a70*/  FADD.FTZ R61, R144, R36 ;  /* 0x00000024903d7221 */ /* 0x000fe20000010000 */
[----:B------:R-:W-:Y:S01]  /*11a80*/  FFMA.FTZ R36, R125, R3, -R66 ;  /* 0x000000037d247223 */ /* 0x000fe20000010842 */
[----:B---3--:R-:W-:Y:S01]  /*11a90*/  F2FP.BF16.F32.PACK_AB R47, R63, R67 ;  /* 0x000000433f2f723e */ /* 0x008fe200000010ff */
[----:B------:R1:W-:Y:S01]  /*11aa0*/  MUFU.EX2 R62, R0 ;  /* 0x00000000003e7308 */ /* 0x0003e20000000800 */
[----:B------:R-:W-:Y:S01]  /*11ab0*/  LDSM.16.MT88.4 R148, [R43+0x11800] ;  /* 0x011800002b94783b */ /* 0x000fe20000004200 */
[----:B------:R-:W-:Y:S04]  /*11ac0*/  F2FP.BF16.F32.PACK_AB R167, R68, R42 ;  /* 0x0000002a44a7723e */ /* 0x000fe800000010ff */
[C---:B------:R-:W-:Y:S08]  /*11ad0*/  HMMA.16816.F32.BF16 R4, R44.reuse, R56, R4 ;  /* 0x000000382c04723c */ /* 0x040ff00000041804 */
[C---:B------:R-:W-:Y:S01]  /*11ae0*/  HMMA.16816.F32.BF16 R8, R44.reuse, R58, R8 ;  /* 0x0000003a2c08723c */ /* 0x040fe20000041808 */
[----:B------:R-:W3:Y:S02]  /*11af0*/  LDSM.16.MT88.4 R56, [R64+0x7000] ;  /* 0x007000004038783b */ /* 0x000ee40000004200 */
[----:B-1----:R-:W-:Y:S01]  /*11b00*/  FADD.FTZ R0, R143, R60 ;  /* 0x0000003c8f007221 */ /* 0x002fe20000010000 */
[----:B------:R-:W-:Y:S02]  /*11b10*/  FADD.FTZ R60, R147, R61 ;  /* 0x0000003d933c7221 */ /* 0x000fe40000010000 */
[----:B------:R1:W5:Y:S01]  /*11b20*/  MUFU.EX2 R61, R36 ;  /* 0x00000024003d7308 */ /* 0x0003620000000800 */
[----:B------:R-:W-:Y:S01]  /*11b30*/  FADD.FTZ R0, R138, R0 ;  /* 0x000000008a007221 */ /* 0x000fe20000010000 */
[C---:B----4-:R-:W-:Y:S03]  /*11b40*/  HMMA.16816.F32.BF16 R12, R44.reuse, R52, R12 ;  /* 0x000000342c0c723c */ /* 0x050fe6000004180c */
[----:B------:R-:W-:Y:S04]  /*11b50*/  FADD.FTZ R0, R136, R0 ;  /* 0x0000000088007221 */ /* 0x000fe80000010000 */
[----:B------:R-:W-:Y:S01]  /*11b60*/  FADD.FTZ R0, R132, R0 ;  /* 0x0000000084007221 */ /* 0x000fe20000010000 */
[C---:B------:R-:W-:Y:S03]  /*11b70*/  HMMA.16816.F32.BF16 R16, R44.reuse, R54, R16 ;  /* 0x000000362c10723c */ /* 0x040fe60000041810 */
[----:B------:R-:W-:Y:S01]  /*11b80*/  FADD.FTZ R0, R133, R0 ;  /* 0x0000000085007221 */ /* 0x000fe20000010000 */
[----:B-1----:R-:W-:Y:S01]  /*11b90*/  FADD.FTZ R36, R140, R60 ;  /* 0x0000003c8c247221 */ /* 0x002fe20000010000 */
[----:B-----5:R-:W-:Y:S01]  /*11ba0*/  F2FP.BF16.F32.PACK_AB R164, R61, R62 ;  /* 0x0000003e3da4723e */ /* 0x020fe200000010ff */
[----:B------:R1:W4:Y:S01]  /*11bb0*/  MUFU.EX2 R60, R39 ;  /* 0x00000027003c7308 */ /* 0x0003220000000800 */
[----:B------:R-:W-:Y:S01]  /*11bc0*/  FADD.FTZ R0, R128, R0 ;  /* 0x0000000080007221 */ /* 0x000fe20000010000 */
[C---:B--2---:R-:W-:Y:S03]  /*11bd0*/  HMMA.16816.F32.BF16 R20, R44.reuse, R48, R20 ;  /* 0x000000302c14723c */ /* 0x044fe60000041814 */
[----:B------:R-:W-:Y:S01]  /*11be0*/  FADD.FTZ R36, R142, R36 ;  /* 0x000000248e247221 */ /* 0x000fe20000010000 */
[----:B------:R-:W-:Y:S01]  /*11bf0*/  FADD.FTZ R0, R126, R0 ;  /* 0x000000007e007221 */ /* 0x000fe20000010000 */
[----:B------:R-:W2:Y:S01]  /*11c00*/  LDSM.16.MT88.4 R140, [R65+0x11800] ;  /* 0x01180000418c783b */ /* 0x000ea20000004200 */
[----:B------:R-:W-:Y:S01]  /*11c10*/  MOV R132, R37 ;  /* 0x0000002500847202 */ /* 0x000fe20000000f00 */
[----:B------:R-:W-:Y:S01]  /*11c20*/  FADD.FTZ R36, R139, R36 ;  /* 0x000000248b247221 */ /* 0x000fe20000010000 */
[C---:B------:R-:W-:Y:S03]  /*11c30*/  HMMA.16816.F32.BF16 R24, R44.reuse, R50, R24 ;  /* 0x000000322c18723c */ /* 0x040fe60000041818 */
[----:B------:R-:W-:Y:S01]  /*11c40*/  FADD.FTZ R36, R137, R36 ;  /* 0x0000002489247221 */ /* 0x000fe20000010000 */
[----:B------:R-:W-:Y:S01]  /*11c50*/  FADD.FTZ R0, R120, R0 ;  /* 0x0000000078007221 */ /* 0x000fe20000010000 */
[----:B------:R-:W-:Y:S02]  /*11c60*/  MOV R133, R38 ;  /* 0x0000002600857202 */ /* 0x000fe40000000f00 */
[----:B------:R-:W-:Y:S01]  /*11c70*/  FADD.FTZ R36, R130, R36 ;  /* 0x0000002482247221 */ /* 0x000fe20000010000 */
[C---:B---3--:R-:W-:Y:S03]  /*11c80*/  HMMA.16816.F32.BF16 R28, R44.reuse, R56, R28 ;  /* 0x000000382c1c723c */ /* 0x048fe6000004181c */
[----:B------:R-:W-:Y:S01]  /*11c90*/  FADD.FTZ R36, R131, R36 ;  /* 0x0000002483247221 */ /* 0x000fe20000010000 */
[----:B------:R-:W-:Y:S01]  /*11ca0*/  FADD.FTZ R0, R119, R0 ;  /* 0x0000000077007221 */ /* 0x000fe20000010000 */
[-CC-:B-1----:R-:W-:Y:S01]  /*11cb0*/  FFMA.FTZ R39, R212, R3.reuse, -R66.reuse ;  /* 0x00000003d4277223 */ /* 0x182fe20000010842 */
[----:B------:R-:W-:Y:S01]  /*11cc0*/  FFMA.FTZ R66, R213, R3, -R66 ;  /* 0x00000003d5427223 */ /* 0x000fe20000010842 */
[----:B------:R-:W-:Y:S01]  /*11cd0*/  FADD.FTZ R36, R129, R36 ;  /* 0x0000002481247221 */ /* 0x000fe20000010000 */
[----:B------:R-:W-:Y:S03]  /*11ce0*/  HMMA.16816.F32.BF16 R32, R44, R58, R32 ;  /* 0x0000003a2c20723c */ /* 0x000fe60000041820 */
[----:B------:R-:W-:Y:S01]  /*11cf0*/  FADD.FTZ R36, R127, R36 ;  /* 0x000000247f247221 */ /* 0x000fe20000010000 */
[----:B------:R-:W-:Y:S01]  /*11d00*/  FADD.FTZ R0, R113, R0 ;  /* 0x0000000071007221 */ /* 0x000fe20000010000 */
[----:B------:R-:W-:Y:S01]  /*11d10*/  MUFU.EX2 R66, R66 ;  /* 0x0000004200427308 */ /* 0x000fe20000000800 */
[----:B----4-:R-:W-:Y:S01]  /*11d20*/  F2FP.BF16.F32.PACK_AB R165, R40, R60 ;  /* 0x0000003c28a5723e */ /* 0x010fe200000010ff */
[----:B------:R-:W-:Y:S01]  /*11d30*/  FADD.FTZ R36, R117, R36 ;  /* 0x0000002475247221 */ /* 0x000fe20000010000 */
[----:B------:R-:W-:Y:S03]  /*11d40*/  FADD.FTZ R0, R111, R0 ;  /* 0x000000006f007221 */ /* 0x000fe60000010000 */
[----:B------:R-:W-:Y:S01]  /*11d50*/  FADD.FTZ R36, R118, R36 ;  /* 0x0000002476247221 */ /* 0x000fe20000010000 */
[----:B------:R-:W-:Y:S03]  /*11d60*/  FADD.FTZ R3, R99, R0 ;  /* 0x0000000063037221 */ /* 0x000fe60000010000 */
[----:B------:R-:W1:Y:S01]  /*11d70*/  MUFU.EX2 R39, R39 ;  /* 0x0000002700277308 */ /* 0x000e620000000800 */
        /* <DEDUP_REMOVED lines=8> */
[----:B-1----:R-:W-:Y:S02]  /*11e00*/  F2FP.BF16.F32.PACK_AB R166, R66, R39 ;  /* 0x0000002742a6723e */ /* 0x002fe400000010ff */
        /* <DEDUP_REMOVED lines=47> */
.L_x_1653:
        /* <DEDUP_REMOVED lines=14> */
.L_x_1668:
[----:B-1----:R-:W4:Y:S01]  /*121e0*/  MUFU.RCP R0, R8 ;  /* 0x0000000800007308 */ /* 0x002f220000001000 */
[----:B------:R-:W-:Y:S01]  /*121f0*/  FADD.FTZ R9, R2, R9 ;  /* 0x0000000902097221 */ /* 0x000fe20000010000 */
[C---:B------:R-:W-:Y:S01]  /*12200*/  SHF.L.U32 R12, R227.reuse, 0x4, RZ ;  /* 0x00000004e30c7819 */ /* 0x040fe200000006ff */
[----:B------:R-:W-:Y:S05]  /*12210*/  WARPSYNC.ALL ;  /* 0x0000000000007948 */ /* 0x000fea0003800000 */
[----:B------:R-:W1:Y:S01]  /*12220*/  MUFU.RCP R4, R9 ;  /* 0x0000000900047308 */ /* 0x000e620000001000 */
[----:B------:R-:W-:Y:S01]  /*12230*/  BAR.SYNC.DEFER_BLOCKING 0x0 ;  /* 0x0000000000007b1d */ /* 0x000fe20000010000 */
[----:B------:R-:W-:-:S02]  /*12240*/  SHF.L.U32 R3, R227, 0x1, RZ ;  /* 0x00000001e3037819 */ /* 0x000fc400000006ff */
[----:B------:R-:W-:Y:S02]  /*12250*/  LOP3.LUT R5, R12, 0x1c0, RZ, 0xc0, !PT ;  /* 0x000001c00c057812 */ /* 0x000fe400078ec0ff */
[----:B------:R-:W-:Y:S02]  /*12260*/  FSETP.NE.FTZ.AND P1, PT, R8, RZ, PT ;  /* 0x000000ff0800720b */ /* 0x000fe40003f35000 */
[----:B------:R-:W-:Y:S01]  /*12270*/  FSETP.NE.FTZ.AND P0, PT, R9, RZ, PT ;  /* 0x000000ff0900720b */ /* 0x000fe20003f15000 */
[----:B------:R-:W2:Y:S01]  /*12280*/  LDL.LU R14, [R1+0x3c] ;  /* 0x00003c00010e7983 */ /* 0x000ea20000300800 */
[--C-:B------:R-:W-:Y:S02]  /*12290*/  LOP3.LUT R225, R225, 0x6, R3.reuse, 0xf8, !PT ;  /* 0x00000006e1e17812 */ /* 0x100fe400078ef803 */
[----:B------:R-:W-:Y:S01]  /*122a0*/  LOP3.LUT R3, R5, 0x38, R3, 0xf8, !PT ;  /* 0x0000003805037812 */ /* 0x000fe200078ef803 */
[----:B------:R-:W3:Y:S01]  /*122b0*/  LDL.LU R13, [R1+0x44] ;  /* 0x00004400010d7983 */ /* 0x000ee20000300800 */
[----:B----4-:R-:W-:-:S02]  /*122c0*/  FSEL R2, R0, 1, P1 ;  /* 0x3f80000000027808 */ /* 0x010fc40000800000 */
[----:B------:R-:W-:Y:S01]  /*122d0*/  R2P PR, R227, 0x18 ;  /* 0x00000018e3007804 */ /* 0x000fe20000000000 */
[----:B------:R4:W5:Y:S01]  /*122e0*/  LDL R44, [R1+0x40] ;  /* 0x00004000012c7983 */ /* 0x0009620000100800 */
        /* <DEDUP_REMOVED lines=17> */
[----:B-1----:R-:W-:-:S02]  /*12400*/  FSEL R0, R4, 1, P0 ;  /* 0x3f80000004007808 */ /* 0x002fc40000000000 */
        /* <DEDUP_REMOVED lines=32> */
[----:B-1----:R-:W-:-:S03]  /*12610*/  IADD3 R2, PT, PT, R5, R0, RZ ;  /* 0x0000000005027210 */ /* 0x002fc60007ffe0ff */
[----:B------:R-:W-:Y:S04]  /*12620*/  STS.64 [R0], R152 ;  /* 0x0000009800007388 */ /* 0x000fe80000000a00 */
[----:B------:R1:W-:Y:S01]  /*12630*/  STS.64 [R0+0x800], R154 ;  /* 0x0008009a00007388 */ /* 0x0003e20000000a00 */
[----:B----4-:R-:W-:-:S05]  /*12640*/  IADD3 R3, PT, PT, R7, R0, RZ ;  /* 0x0000000007037210 */ /* 0x010fca0007ffe0ff */
[----:B------:R-:W-:Y:S04]  /*12650*/  STS.64 [R3], R156 ;  /* 0x0000009c03007388 */ /* 0x000fe80000000a00 */
[----:B------:R4:W-:Y:S04]  /*12660*/  STS.64 [R3+0x800], R158 ;  /* 0x0008009e03007388 */ /* 0x0009e80000000a00 */
[----:B------:R-:W-:Y:S01]  /*12670*/  STS.64 [R2], R160 ;  /* 0x000000a002007388 */ /* 0x000fe20000000a00 */
[----:B-1----:R-:W-:-:S03]  /*12680*/  IADD3 R0, PT, PT, R7, R2, RZ ;  /* 0x0000000207007210 */ /* 0x002fc60007ffe0ff */
[----:B------:R1:W-:Y:S04]  /*12690*/  STS.64 [R2+0x800], R162 ;  /* 0x000800a202007388 */ /* 0x0003e80000000a00 */
[----:B------:R-:W-:Y:S04]  /*126a0*/  STS.64 [R0], R164 ;  /* 0x000000a400007388 */ /* 0x000fe80000000a00 */
[----:B------:R1:W-:Y:S04]  /*126b0*/  STS.64 [R0+0x800], R166 ;  /* 0x000800a600007388 */ /* 0x0003e80000000a00 */
[----:B------:R-:W2:Y:S04]  /*126c0*/  LD.E.64 R4, desc[UR4][R134.64+0xb0] ;  /* 0x0000b00486047980 */ /* 0x000ea8000c101b00 */
[----:B------:R-:W3:Y:S01]  /*126d0*/  LD.E R6, desc[UR4][R134.64+0x60] ;  /* 0x0000600486067980 */ /* 0x000ee2000c101900 */
[----:B------:R-:W-:Y:S01]  /*126e0*/  SHF.L.U32 R11, R227, 0x2, RZ ;  /* 0x00000002e30b7819 */ /* 0x000fe200000006ff */
[----:B----4-:R-:W4:Y:S01]  /*126f0*/  @P1 MUFU.LG2 R3, R8 ;  /* 0x0000000800031308 */ /* 0x010f220000000c00 */
[----:B------:R-:W-:-:S07]  /*12700*/  LOP3.LUT R7, R12, 0x10, RZ, 0xc0, !PT ;  /* 0x000000100c077812 */ /* 0x000fce00078ec0ff */
[----:B-1----:R-:W1:Y:S01]  /*12710*/  @P0 MUFU.LG2 R2, R9 ;  /* 0x0000000900020308 */ /* 0x002e620000000c00 */
[----:B------:R-:W-:Y:S01]  /*12720*/  LOP3.LUT R0, R11, 0x1f8, RZ, 0xc0, !PT ;  /* 0x000001f80b007812 */ /* 0x000fe200078ec0ff */
[----:B----4-:R-:W-:Y:S01]  /*12730*/  @P1 FMUL.FTZ R3, R3, 0.69314718246459960938 ;  /* 0x3f31721803031820 */ /* 0x010fe20000410000 */
[----:B------:R-:W-:Y:S02]  /*12740*/  SHF.R.U32.HI R8, RZ, 0x2, R227 ;  /* 0x00000002ff087819 */ /* 0x000fe400000116e3 */
[----:B------:R-:W-:Y:S02]  /*12750*/  LOP3.LUT R0, R0, 0x38, R224, 0x78, !PT ;  /* 0x0000003800007812 */ /* 0x000fe400078e78e0 */
[----:B------:R-:W-:Y:S02]  /*12760*/  LOP3.LUT R224, R224, 0x30, RZ, 0xc0, !PT ;  /* 0x00000030e0e07812 */ /* 0x000fe400078ec0ff */
[----:B------:R-:W-:Y:S01]  /*12770*/  LEA R7, R0, R7, 0x2 ;  /* 0x0000000700077211 */ /* 0x000fe200078e10ff */
[----:B-1----:R-:W-:Y:S01]  /*12780*/  @P0 FMUL.FTZ R2, R2, 0.69314718246459960938 ;  /* 0x3f31721802020820 */ /* 0x002fe20000410000 */
[----:B------:R-:W-:-:S02]  /*12790*/  LOP3.LUT R224, R224, 0x7, R8, 0xf8, !PT ;  /* 0x00000007e0e07812 */ /* 0x000fc400078ef808 */
[----:B------:R-:W-:Y:S01]  /*127a0*/  MOV R9, 0xff800000 ;  /* 0xff80000000097802 */ /* 0x000fe20000000f00 */
[C---:B------:R-:W-:Y:S01]  /*127b0*/  @P1 FFMA.FTZ R9, R10.reuse, R38, R3 ;  /* 0x000000260a091223 */ /* 0x040fe20000010003 */
[----:B------:R-:W-:Y:S01]  /*127c0*/  MOV R8, 0xff800000 ;  /* 0xff80000000087802 */ /* 0x000fe20000000f00 */
[----:B------:R-:W-:Y:S01]  /*127d0*/  @P0 FFMA.FTZ R8, R10, R37, R2 ;  /* 0x000000250a080223 */ /* 0x000fe20000010002 */
[----:B------:R-:W-:Y:S01]  /*127e0*/  LOP3.LUT P0, RZ, R227, 0x3, RZ, 0xc0, !PT ;  /* 0x00000003e3ff7812 */ /* 0x000fe2000780c0ff */
[----:B------:R1:W5:Y:S04]  /*127f0*/  LD.E R10, desc[UR4][R134.64+0xcc] ;  /* 0x0000cc04860a7980 */ /* 0x000368000c101900 */
[----:B------:R1:W5:Y:S01]  /*12800*/  LD.E.64 R2, desc[UR4][R134.64+0xa8] ;  /* 0x0000a80486027980 */ /* 0x000362000c101b00 */
[----:B------:R-:W-:Y:S01]  /*12810*/  BSSY.RECONVERGENT B0, `(.L_x_1662) ;  /* 0x000001b000007945 */ /* 0x000fe20003800200 */
[----:B--2---:R-:W-:-:S02]  /*12820*/  IMAD R0, R4, UR8, R14 ;  /* 0x0000000804007c24 */ /* 0x004fc4000f8e020e */
[----:B------:R-:W2:Y:S02]  /*12830*/  S2R R14, SR_CTAID.X ;  /* 0x00000000000e7919 */ /* 0x000ea40000002500 */
[----:B---3--:R-:W-:Y:S01]  /*12840*/  IMAD R4, R0, R6, R13 ;  /* 0x0000000600047224 */ /* 0x008fe200078e020d */
[----:B------:R-:W-:Y:S02]  /*12850*/  IADD3 R0, PT, PT, R223, R7, RZ ;  /* 0x00000007df007210 */ /* 0x000fe40007ffe0ff */
[----:B------:R1:W5:Y:S01]  /*12860*/  LD.E.64 R6, desc[UR4][R134.64+0x78] ;  /* 0x0000780486067980 */ /* 0x000362000c101b00 */
[----:B------:R-:W-:Y:S01]  /*12870*/  BAR.SYNC.DEFER_BLOCKING 0x0 ;  /* 0x0000000000007b1d */ /* 0x000fe20000010000 */
[----:B--2---:R-:W-:-:S05]  /*12880*/  SHF.L.U32 R12, R14, 0x6, RZ ;  /* 0x000000060e0c7819 */ /* 0x004fca00000006ff */
[----:B------:R1:W2:Y:S01]  /*12890*/  LDS.128 R40, [R0] ;  /* 0x0000000000287984 */ /* 0x0002a20000000c00 */
[----:B------:R-:W-:-:S03]  /*128a0*/  IMAD R4, R5, R4, R12 ;  /* 0x0000000405047224 */ /* 0x000fc600078e020c */
        /* <DEDUP_REMOVED lines=8> */
[----:B------:R-:W-:Y:S01]  /*12930*/  VIADD R5, R224, 0x8 ;  /* 0x00000008e0057836 */ /* 0x000fe20000000000 */
[----:B-1----:R-:W-:Y:S02]  /*12940*/  IADD3 R0, P0, PT, R4, R224, RZ ;  /* 0x000000e004007210 */ /* 0x002fe40007f1e0ff */
[-C--:B-----5:R-:W-:Y:S02]  /*12950*/  ISETP.GE.AND P2, PT, R224, R44.reuse, PT ;  /* 0x0000002ce000720c */ /* 0x0a0fe40003f46270 */
[----:B------:R-:W-:Y:S02]  /*12960*/  ISETP.GE.AND P1, PT, R5, R44, PT ;  /* 0x0000002c0500720c */ /* 0x000fe40003f26270 */
[----:B------:R-:W-:Y:S02]  /*12970*/  LEA.HI.X.SX32 R5, R4, RZ, 0x1, P0 ;  /* 0x000000ff04057211 */ /* 0x000fe400000f0eff */
[----:B------:R-:W-:-:S04]  /*12980*/  LEA R2, P0, R0, R2, 0x2 ;  /* 0x0000000200027211 */ /* 0x000fc800078010ff */
[----:B------:R-:W-:-:S05]  /*12990*/  LEA.HI.X R3, R0, R3, R5, 0x2, P0 ;  /* 0x0000000300037211 */ /* 0x000fca00000f1405 */
[----:B------:R1:W-:Y:S04]  /*129a0*/  @!P2 ST.E desc[UR4][R2.64], R9 ;  /* 0x000000090200a985 */ /* 0x0003e8000c101904 */
[----:B------:R1:W-:Y:S02]  /*129b0*/  @!P1 ST.E desc[UR4][R2.64+0x20], R8 ;  /* 0x0000200802009985 */ /* 0x0003e4000c101904 */
.L_x_1663:
[----:B------:R-:W-:Y:S05]  /*129c0*/  BSYNC.RECONVERGENT B0 ;  /* 0x0000000000007941 */ /* 0x000fea0003800200 */
.L_x_1662:
        /* <DEDUP_REMOVED lines=13> */
[----:B------:R-:W-:Y:S01]  /*12aa0*/  VIADD R0, R227, 0x10 ;  /* 0x00000010e3007836 */ /* 0x000fe20000000000 */
[----:B--2---:R-:W-:Y:S01]  /*12ab0*/  ISETP.GE.AND P0, PT, R11, R5, PT ;  /* 0x000000050b00720c */ /* 0x004fe20003f06270 */
[----:B------:R-:W-:-:S03]  /*12ac0*/  VIADD R5, R227, 0x20 ;  /* 0x00000020e3057836 */ /* 0x000fc60000000000 */
[CC--:B------:R-:W-:Y:S02]  /*12ad0*/  ISETP.GE.OR P1, PT, R227.reuse, R44.reuse, P0 ;  /* 0x0000002ce300720c */ /* 0x0c0fe40000726670 */
[-C--:B------:R-:W-:Y:S01]  /*12ae0*/  ISETP.GE.OR P6, PT, R4, R44.reuse, P0 ;  /* 0x0000002c0400720c */ /* 0x080fe200007c6670 */
[C---:B------:R-:W-:Y:S01]  /*12af0*/  VIADD R4, R227.reuse, 0x28 ;  /* 0x00000028e3047836 */ /* 0x040fe20000000000 */
[-C--:B------:R-:W-:Y:S01]  /*12b00*/  ISETP.GE.OR P5, PT, R0, R44.reuse, P0 ;  /* 0x0000002c0000720c */ /* 0x080fe200007a6670 */
[C---:B------:R-:W-:Y:S01]  /*12b10*/  VIADD R0, R227.reuse, 0x30 ;  /* 0x00000030e3007836 */ /* 0x040fe20000000000 */
        /* <DEDUP_REMOVED lines=15> */
[----:B-1----:R-:W-:Y:S05]  /*12c10*/  @P0 RET.REL.NODEC R4 `(_ZN5flash24flash_fwd_splitkv_kernelI23Flash_fwd_kernel_traitsILi64ELi64ELi256ELi4ELb0ELb0EN7cutlass10bfloat16_tE19Flash_kernel_traitsILi64ELi64ELi256ELi4ES3_EELb0ELb0ELb0ELb0ELb0ELb1ELb1ELb0EEEvNS_16Flash_fwd_paramsE) ;  /* 0xfffffed004f80950 */ /* 0x002fea0003c3ffff */
[----:B------:R1:W-:Y:S02]  /*12c20*/  ST.E.128 desc[UR4][R2.64+0x3800], R12 ;  /* 0x0038000c02007985 */ /* 0x0003e4000c101d04 */
[----:B-1----:R-:W-:Y:S02]  /*12c30*/  MOV R2, R8 ;  /* 0x0000000800027202 */ /* 0x002fe40000000f00 */
[----:B------:R-:W-:-:S04]  /*12c40*/  MOV R3, 0x0 ;  /* 0x0000000000037802 */ /* 0x000fc80000000f00 */
[----:B------:R-:W-:Y:S05]  /*12c50*/  RET.REL.NODEC R2 `(_ZN5flash24flash_fwd_splitkv_kernelI23Flash_fwd_kernel_traitsILi64ELi64ELi256ELi4ELb0ELb0EN7cutlass10bfloat16_tE19Flash_kernel_traitsILi64ELi64ELi256ELi4ES3_EELb0ELb0ELb0ELb0ELb0ELb1ELb1ELb0EEEvNS_16Flash_fwd_paramsE) ;  /* 0xfffffed002e87950 */ /* 0x000fea0003c3ffff */
.L_x_1661:
[----:B-12---:R-:W-:Y:S01]  /*12c60*/  IMAD.MOV.U32 R0, RZ, RZ, 0x2 ;  /* 0x00000002ff007424 */ /* 0x006fe200078e00ff */
[----:B-----5:R-:W-:Y:S01]  /*12c70*/  MOV R2, R12 ;  /* 0x0000000c00027202 */ /* 0x020fe20000000f00 */
[----:B------:R-:W-:Y:S01]  /*12c80*/  IMAD.MOV.U32 R4, RZ, RZ, -0x1 ;  /* 0xffffffffff047424 */ /* 0x000fe200078e00ff */
[----:B------:R-:W-:-:S07]  /*12c90*/  MOV R3, 0x1f ;  /* 0x0000001f00037802 */ /* 0x000fce0000000f00 */
[----:B---3--:R-:W-:Y:S05]  /*12ca0*/  WARPSYNC.COLLECTIVE R4, `(.L_x_1664) ;  /* 0x0000000004087348 */ /* 0x008fea0003c00000 */
[----:B------:R1:W2:Y:S02]  /*12cb0*/  SHFL.BFLY P0, R0, R2, R0, R3 ;  /* 0x0c00000002007389 */ /* 0x0002a40000000003 */
[----:B-123--:R-:W-:Y:S05]  /*12cc0*/  ENDCOLLECTIVE ;  /* 0x000000000000791b */ /* 0x00efea0003800000 */
.L_x_1664:
[----:B------:R-:W-:Y:S02]  /*12cd0*/  MOV R5, R0 ;  /* 0x0000000000057202 */ /* 0x000fe40000000f00 */
[----:B------:R-:W-:-:S03]  /*12ce0*/  MOV R0, 0x1 ;  /* 0x0000000100007802 */ /* 0x000fc60000000f00 */
[----:B------:R-:W-:-:S04]  /*12cf0*/  FADD.FTZ R5, R5, R12 ;  /* 0x0000000c05057221 */ /* 0x000fc80000010000 */
[----:B------:R-:W-:-:S07]  /*12d00*/  IMAD.MOV.U32 R2, RZ, RZ, R5 ;  /* 0x000000ffff027224 */ /* 0x000fce00078e0005 */
[----:B------:R-:W-:Y:S05]  /*12d10*/  WARPSYNC.COLLECTIVE R4, `(.L_x_1665) ;  /* 0x0000000004087348 */ /* 0x000fea0003c00000 */
[----:B------:R1:W2:Y:S02]  /*12d20*/  SHFL.BFLY P0, R0, R2, R0, R3 ;  /* 0x0c00000002007389 */ /* 0x0002a40000000003 */
[----:B-12---:R-:W-:Y:S05]  /*12d30*/  ENDCOLLECTIVE ;  /* 0x000000000000791b */ /* 0x006fea0003800000 */
.L_x_1665:
[----:B------:R-:W-:Y:S01]  /*12d40*/  IMAD.MOV.U32 R8, RZ, RZ, R0 ;  /* 0x000000ffff087224 */ /* 0x000fe200078e0000 */
[----:B------:R-:W-:Y:S02]  /*12d50*/  MOV R0, 0x2 ;  /* 0x0000000200007802 */ /* 0x000fe40000000f00 */
[----:B------:R-:W-:Y:S01]  /*12d60*/  MOV R2, R11 ;  /* 0x0000000b00027202 */ /* 0x000fe20000000f00 */
[----:B------:R-:W-:-:S07]  /*12d70*/  FADD.FTZ R8, R5, R8 ;  /* 0x0000000805087221 */ /* 0x000fce0000010000 */
[----:B------:R-:W-:Y:S05]  /*12d80*/  WARPSYNC.COLLECTIVE R4, `(.L_x_1666) ;  /* 0x0000000004087348 */ /* 0x000fea0003c00000 */
[----:B------:R1:W2:Y:S02]  /*12d90*/  SHFL.BFLY P0, R0, R2, R0, R3 ;  /* 0x0c00000002007389 */ /* 0x0002a40000000003 */
[----:B-12---:R-:W-:Y:S05]  /*12da0*/  ENDCOLLECTIVE ;  /* 0x000000000000791b */ /* 0x006fea0003800000 */
.L_x_1666:
[----:B------:R-:W-:Y:S01]  /*12db0*/  IMAD.MOV.U32 R2, RZ, RZ, R0 ;  /* 0x000000ffff027224 */ /* 0x000fe200078e0000 */
[----:B------:R-:W-:-:S03]  /*12dc0*/  MOV R0, 0x1 ;  /* 0x0000000100007802 */ /* 0x000fc60000000f00 */
[----:B------:R-:W-:-:S07]  /*12dd0*/  FADD.FTZ R2, R2, R11 ;  /* 0x0000000b02027221 */ /* 0x000fce0000010000 */
[----:B------:R-:W-:Y:S05]  /*12de0*/  WARPSYNC.COLLECTIVE R4, `(.L_x_1667) ;  /* 0x0000000004087348 */ /* 0x000fea0003c00000 */
[----:B------:R1:W2:Y:S02]  /*12df0*/  SHFL.BFLY P0, R0, R2, R0, R3 ;  /* 0x0c00000002007389 */ /* 0x0002a40000000003 */
[----:B-12---:R-:W-:Y:S05]  /*12e00*/  ENDCOLLECTIVE ;  /* 0x000000000000791b */ /* 0x006fea0003800000 */
.L_x_1667:
[----:B------:R-:W-:Y:S01]  /*12e10*/  MOV R9, R0 ;  /* 0x0000000000097202 */ /* 0x000fe20000000f00 */
[----:B------:R-:W-:Y:S06]  /*12e20*/  BRA `(.L_x_1668) ;  /* 0xfffffff000ec7947 */ /* 0x000fec000383ffff */
.L_x_1669:
        /* <DEDUP_REMOVED lines=13> */
.L_x_14729:


//--------------------- .text._ZN5flash24flash_fwd_splitkv_kernelI23Flash_fwd_kernel_traitsILi64ELi64ELi256ELi4ELb0ELb0EN7cutlass10bfloat16_tE19Flash_kernel_traitsILi64ELi64ELi256ELi4ES3_EELb0ELb0ELb0ELb0ELb0ELb0ELb1ELb1EEEvNS_16Flash_fwd_paramsE --------------------------
	.section	.text._ZN5flash24flash_fwd_splitkv_kernelI23Flash_fwd_kernel_traitsILi64ELi64ELi256ELi4ELb0ELb0EN7cutlass10bfloat16_tE19Flash_kernel_traitsILi64ELi64ELi256ELi4ES3_EELb0ELb0ELb0ELb0ELb0ELb0ELb1ELb1EEEvNS_16Flash_fwd_paramsE,"ax",@progbits
	.align	128
        .global         _ZN5flash24flash_fwd_splitkv_kernelI23Flash_fwd_kernel_traitsILi64ELi64ELi256ELi4ELb0ELb0EN7cutlass10bfloat16_tE19Flash_kernel_traitsILi64ELi64ELi256ELi4ES3_EELb0ELb0ELb0ELb0ELb0ELb0ELb1ELb1EEEvNS_16Flash_fwd_paramsE
        .type           _ZN5flash24flash_fwd_splitkv_kernelI23Flash_fwd_kernel_traitsILi64ELi64ELi256ELi4ELb0ELb0EN7cutlass10bfloat16_tE19Flash_kernel_traitsILi64ELi64ELi256ELi4ES3_EELb0ELb0ELb0ELb0ELb0ELb0ELb1ELb1EEEvNS_16Flash_fwd_paramsE,@function
        .size           _ZN5flash24flash_fwd_splitkv_kernelI23Flash_fwd_kernel_traitsILi64ELi64ELi256ELi4ELb0ELb0EN7cutlass10bfloat16_tE19Flash_kernel_traitsILi64ELi64ELi256ELi4ES3_EELb0ELb0ELb0ELb0ELb0ELb0ELb1ELb1EEEvNS_16Flash_fwd_paramsE,(.L_x_14730 - _ZN5flash24flash_fwd_splitkv_kernelI23Flash_fwd_kernel_traitsILi64ELi64ELi256ELi4ELb0ELb0EN7cutlass10bfloat16_tE19Flash_kernel_traitsILi64ELi64ELi256ELi4ES3_EELb0ELb0ELb0ELb0ELb0ELb0ELb1ELb1EEEvNS_16Flash_fwd_paramsE)
        .other          _ZN5flash24flash_fwd_splitkv_kernelI23Flash_fwd_kernel_traitsILi64ELi64ELi256ELi4ELb0ELb0EN7cutlass10bfloat16_tE19Flash_kernel_traitsILi64ELi64ELi256ELi4ES3_EELb0ELb0ELb0ELb0ELb0ELb0ELb1ELb1EEEvNS_16Flash_fwd_paramsE,@"STO_CUDA_ENTRY STV_DEFAULT"
_ZN5flash24flash_fwd_splitkv_kernelI23Flash_fwd_kernel_traitsILi64ELi64ELi256ELi4ELb0ELb0EN7cutlass10bfloat16_tE19Flash_kernel_traitsILi64ELi64ELi256ELi4ES3_EELb0ELb0ELb0ELb0ELb0ELb0ELb1ELb1EEEvNS_16Flash_fwd_paramsE:
.text._ZN5flash24flash_fwd_splitkv_kernelI23Flash_fwd_kernel_traitsILi64ELi64ELi256ELi4ELb0ELb0EN7cutlass10bfloat16_tE19Flash_kernel_traitsILi64ELi64ELi256ELi4ES3_EELb0ELb0ELb0ELb0ELb0ELb0ELb1ELb1EEEvNS_16Flash_fwd_paramsE:
[----:B------:R-:W1:Y:S08]  /*0000*/  LDC R1, c[0x0][0x37c] ;  /* 0x0000df00ff017b82 */ /* 0x000e700000000800 */
[----:B------:R-:W2:Y:S01]  /*0010*/  LDC R4, c[0x0][0x3e0] ;  /* 0x0000f800ff047b82 */ /* 0x000ea20000000800 */
[----:B------:R-:W-:Y:S01]  /*0020*/  BSSY.RECONVERGENT B3, `(.L_x_1670) ;  /* 0x000001b000037945 */ /* 0x000fe20003800200 */
[----:B-1----:R-:W-:-:S06]  /*0030*/  IADD3 R1, PT, PT, R1, -0x8, RZ ;  /* 0xfffffff801017810 */ /* 0x002fcc0007ffe0ff */
        /* <DEDUP_REMOVED lines=23> */
[----:B---34-:R-:W-:Y:S02]  /*01b0*/  IMAD R252, R4, R0, UR4 ;  /* 0x0000000404fc7e24 */ /* 0x018fe4000f8e0200 */
[----:B------:R-:W-:Y:S05]  /*01c0*/  CALL.REL.NOINC `($_ZN5flash24flash_fwd_splitkv_kernelI23Flash_fwd_kernel_traitsILi64ELi64ELi256ELi4ELb0ELb0EN7cutlass10bfloat16_tE19Flash_kernel_traitsILi64ELi64ELi256ELi4ES3_EELb0ELb0ELb0ELb0ELb0ELb0ELb1ELb1EEEvNS_16Flash_fwd_paramsE$_ZN5flash30compute_attn_1rowblock_splitkvI23Flash_fwd_kernel_traitsILi64ELi64ELi256ELi4ELb0ELb0EN7cutlass10bfloat16_tE19Flash_kernel_traitsILi64ELi64ELi256ELi4ES3_EELb0ELb0ELb0ELb0ELb0ELb0ELb1ELb1ENS_16Flash_fwd_paramsEEEvRKT8_iiiii) ;  /* 0x0000000000087944 */ /* 0x000fea0003c00000 */
[----:B------:R-:W-:Y:S05]  /*01d0*/  BSYNC.RECONVERGENT B3 ;  /* 0x0000000000037941 */ /* 0x000fea0003800200 */
.L_x_1670:
[----:B------:R-:W-:Y:S05]  /*01e0*/  EXIT ;  /* 0x000000000000794d */ /* 0x000fea0003800000 */
        .type           $_ZN5flash24flash_fwd_splitkv_kernelI23Flash_fwd_kernel_traitsILi64ELi64ELi256ELi4ELb0ELb0EN7cutlass10bfloat16_tE19Flash_kernel_traitsILi64ELi64ELi256ELi4ES3_EELb0ELb0ELb0ELb0ELb0ELb0ELb1ELb1EEEvNS_16Flash_fwd_paramsE$_ZN5flash30compute_attn_1rowblock_splitkvI23Flash_fwd_kernel_traitsILi64ELi64ELi256ELi4ELb0ELb0EN7cutlass10bfloat16_tE19Flash_kernel_traitsILi64ELi64ELi256ELi4ES3_EELb0ELb0ELb0ELb0ELb0ELb0ELb1ELb1ENS_16Flash_fwd_paramsEEEvRKT8_iiiii,@function
        .size           $_ZN5flash24flash_fwd_splitkv_kernelI23Flash_fwd_kernel_traitsILi64ELi64ELi256ELi4ELb0ELb0EN7cutlass10bfloat16_tE19Flash_kernel_traitsILi64ELi64ELi256ELi4ES3_EELb0ELb0ELb0ELb0ELb0ELb0ELb1ELb1EEEvNS_16Flash_fwd_paramsE$_ZN5flash30compute_attn_1rowblock_splitkvI23Flash_fwd_kernel_traitsILi64ELi64ELi256ELi4ELb0ELb0EN7cutlass10bfloat16_tE19Flash_kernel_traitsILi64ELi64ELi256ELi4ES3_EELb0ELb0ELb0ELb0ELb0ELb0ELb1ELb1ENS_16Flash_fwd_paramsEEEvRKT8_iiiii,(.L_x_14730 - $_ZN5flash24flash_fwd_splitkv_kernelI23Flash_fwd_kernel_traitsILi64ELi64ELi256ELi4ELb0ELb0EN7cutlass10bfloat16_tE19Flash_kernel_traitsILi64ELi64ELi256ELi4ES3_EELb0ELb0ELb0ELb0ELb0ELb0ELb1ELb1EEEvNS_16Flash_fwd_paramsE$_ZN5flash30compute_attn_1rowblock_splitkvI23Flash_fwd_kernel_traitsILi64ELi64ELi256ELi4ELb0ELb0EN7cutlass10bfloat16_tE19Flash_kernel_traitsILi64ELi64ELi256ELi4ES3_EELb0ELb0ELb0ELb0ELb0ELb0ELb1ELb1ENS_16Flash_fwd_paramsEEEvRKT8_iiiii)
$_ZN5flash24flash_fwd_splitkv_kernelI23Flash_fwd_kernel_traitsILi64ELi64ELi256ELi4ELb0ELb0EN7cutlass10bfloat16_tE19Flash_kernel_traitsILi64ELi64ELi256ELi4ES3_EELb0ELb0ELb0ELb0ELb0ELb0ELb1ELb1EEEvNS_16Flash_fwd_paramsE$_ZN5flash30compute_attn_1rowblock_splitkvI23Flash_fwd_kernel_traitsILi64ELi64ELi256ELi4ELb0ELb0EN7cutlass10bfloat16_tE19Flash_kernel_traitsILi64ELi64ELi256ELi4ES3_EELb0ELb0ELb0ELb0ELb0ELb0ELb1ELb1ENS_16Flash_fwd_paramsEEEvRKT8_iiiii:
[----:B------:R-:W1:Y:S02]  /*01f0*/  LDCU.64 UR6, c[0x0][0x358] ;  /* 0x00006b00ff0677ac */ /* 0x000e640008000a00 */
[----:B-1----:R-:W2:Y:S04]  /*0200*/  LD.E.64 R4, desc[UR6][R168.64+0xe0] ;  /* 0x0000e006a8047980 */ /* 0x002ea8000c101b00 */
[----:B------:R-:W3:Y:S04]  /*0210*/  LD.E.64 R2, desc[UR6][R168.64+0xe8] ;  /* 0x0000e806a8027980 */ /* 0x000ee8000c101b00 */
[----:B------:R-:W4:Y:S01]  /*0220*/  LD.E.64 R6, desc[UR6][R168.64+0xf0] ;  /* 0x0000f006a8067980 */ /* 0x000f22000c101b00 */
[----:B------:R-:W-:Y:S01]  /*0230*/  IMAD.SHL.U32 R11, R250, 0x4, RZ ;  /* 0x00000004fa0b7824 */ /* 0x000fe200078e00ff */
[----:B------:R-:W-:Y:S01]  /*0240*/  SHF.R.U32.HI R13, RZ, 0x1e, R250 ;  /* 0x0000001eff0d7819 */ /* 0x000fe200000116fa */
[----:B------:R-:W-:Y:S01]  /*0250*/  IMAD.MOV.U32 R23, RZ, RZ, -0x1 ;  /* 0xffffffffff177424 */ /* 0x000fe200078e00ff */
[----:B------:R-:W4:Y:S01]  /*0260*/  LD.E.64 R8, desc[UR6][R168.64+0xf8] ;  /* 0x0000f806a8087980 */ /* 0x000f22000c101b00 */
[----:B------:R-:W-:Y:S01]  /*0270*/  IMAD.MOV.U32 R12, RZ, RZ, RZ ;  /* 0x000000ffff0c7224 */ /* 0x000fe200078e00ff */
[----:B--2---:R-:W-:-:S02]  /*0280*/  ISETP.NE.U32.AND P2, PT, R4, RZ, PT ;  /* 0x000000ff0400720c */ /* 0x004fc40003f45070 */
[----:B------:R-:W-:Y:S02]  /*0290*/  ISETP.NE.U32.AND P0, PT, R4, RZ, PT ;  /* 0x000000ff0400720c */ /* 0x000fe40003f05070 */
[C---:B------:R-:W-:Y:S02]  /*02a0*/  ISETP.NE.AND.EX P3, PT, R5.reuse, RZ, PT, P2 ;  /* 0x000000ff0500720c */ /* 0x040fe40003f65320 */
[----:B---3--:R-:W-:Y:S02]  /*02b0*/  ISETP.NE.U32.AND P4, PT, R2, RZ, PT ;  /* 0x000000ff0200720c */ /* 0x008fe40003f85070 */
[----:B----4-:R-:W-:Y:S02]  /*02c0*/  ISETP.NE.U32.AND P5, PT, R6, RZ, PT ;  /* 0x000000ff0600720c */ /* 0x010fe40003fa5070 */
[----:B------:R-:W-:Y:S01]  /*02d0*/  ISETP.NE.AND.EX P1, PT, R5, RZ, PT, P0 ;  /* 0x000000ff0500720c */ /* 0x000fe20003f25300 */
[----:B------:R-:W-:Y:S01]  /*02e0*/  IMAD.WIDE.U32 R4, R250, 0x4, R4 ;  /* 0x00000004fa047825 */ /* 0x000fe200078e0004 */
[----:B------:R-:W-:-:S02]  /*02f0*/  ISETP.NE.AND.EX P4, PT, R3, RZ, PT, P4 ;  /* 0x000000ff0300720c */ /* 0x000fc40003f85340 */
[C---:B------:R-:W-:Y:S02]  /*0300*/  ISETP.NE.AND.EX P6, PT, R7.reuse, RZ, PT, P5 ;  /* 0x000000ff0700720c */ /* 0x040fe40003fc5350 */
[----:B------:R-:W-:Y:S01]  /*0310*/  IADD3 R32, P0, PT, R6, R11, RZ ;  /* 0x0000000b06207210 */ /* 0x000fe20007f1e0ff */
[----:B------:R-:W2:Y:S04]  /*0320*/  @!P3 LD.E R14, desc[UR6][R168.64+0xb4] ;  /* 0x0000b406a80eb980 */ /* 0x000ea8000c101900 */
[----:B------:R-:W-:Y:S02]  /*0330*/  IMAD.X R33, R7, 0x1, R13, P0 ;  /* 0x0000000107217824 */ /* 0x000fe400000e060d */
        /* <DEDUP_REMOVED lines=18> */
.L_x_1672:
[----:B------:R-:W-:Y:S05]  /*0460*/  BSYNC.RECONVERGENT B0 ;  /* 0x0000000000007941 */ /* 0x000fea0003800200 */
.L_x_1671:
[----:B------:R-:W-:Y:S04]  /*0470*/  BSSY.RECONVERGENT B0, `(.L_x_1673) ;  /* 0x0000007000007945 */ /* 0x000fe80003800200 */
[----:B------:R-:W-:Y:S05]  /*0480*/  @!P4 BRA `(.L_x_1674) ;  /* 0x000000000014c947 */ /* 0x000fea0003800000 */
[----:B-----5:R-:W3:Y:S02]  /*0490*/  LD.E.U8 R0, desc[UR6][R168.64+0x1b2] ;  /* 0x0001b206a8007980 */ /* 0x020ee4000c101100 */
[----:B---3--:R-:W-:-:S13]  /*04a0*/  ISETP.NE.AND P0, PT, R0, RZ, PT ;  /* 0x000000ff0000720c */ /* 0x008fda0003f05270 */
[----:B------:R-:W3:Y:S02]  /*04b0*/  @P0 LD.E R0, desc[UR6][R2.64+0x4] ;  /* 0x0000040602000980 */ /* 0x000ee4000c101900 */
[----:B---3--:R-:W-:-:S06]  /*04c0*/  @P0 IADD3 R0, PT, PT, R0, -R17, RZ ;  /* 0x8000001100000210 */ /* 0x008fcc0007ffe0ff */
[----:B------:R3:W5:Y:S02]  /*04d0*/  @!P0 LD.E R0, desc[UR6][R2.64] ;  /* 0x0000000602008980 */ /* 0x000764000c101900 */
.L_x_1674:
[----:B------:R-:W-:Y:S05]  /*04e0*/  BSYNC.RECONVERGENT B0 ;  /* 0x0000000000007941 */ /* 0x000fea0003800200 */
.L_x_1673:
[----:B-1---5:R-:W-:Y:S01]  /*04f0*/  @P3 IADD3 R14, PT, PT, R5, -R23, RZ ;  /* 0x80000017050e3210 */ /* 0x022fe20007ffe0ff */
[----:B------:R-:W-:Y:S01]  /*0500*/  BSSY.RECONVERGENT B1, `(.L_x_1675) ;  /* 0x0000012000017945 */ /* 0x000fe20003800200 */
        /* <DEDUP_REMOVED lines=8> */
.L_x_1676:
[----:B--23--:R-:W2:Y:S01]  /*0590*/  LD.E.64 R2, desc[UR6][R168.64+0x108] ;  /* 0x00010806a8027980 */ /* 0x00cea2000c101b00 */
[----:B------:R-:W-:Y:S01]  /*05a0*/  BSSY.RECONVERGENT B0, `(.L_x_1678) ;  /* 0x0000006000007945 */ /* 0x000fe20003800200 */
[----:B------:R-:W-:Y:S01]  /*05b0*/  IMAD.MOV.U32 R0, RZ, RZ, RZ ;  /* 0x000000ffff007224 */ /* 0x000fe200078e00ff */
[----:B--2---:R-:W-:-:S04]  /*05c0*/  ISETP.NE.U32.AND P0, PT, R2, RZ, PT ;  /* 0x000000ff0200720c */ /* 0x004fc80003f05070 */
[----:B------:R-:W-:-:S13]  /*05d0*/  ISETP.NE.AND.EX P0, PT, R3, RZ, PT, P0 ;  /* 0x000000ff0300720c */ /* 0x000fda0003f05300 */
[----:B------:R-:W-:Y:S05]  /*05e0*/  @!P0 BRA `(.L_x_1679) ;  /* 0x0000000000048947 */ /* 0x000fea0003800000 */
[----:B------:R2:W5:Y:S02]  /*05f0*/  LD.E R0, desc[UR6][R168.64+0xbc] ;  /* 0x0000bc06a8007980 */ /* 0x000564000c101900 */
.L_x_1679:
[----:B------:R-:W-:Y:S05]  /*0600*/  BSYNC.RECONVERGENT B0 ;  /* 0x0000000000007941 */ /* 0x000fea0003800200 */
.L_x_1678:
[----:B-----5:R-:W-:Y:S02]  /*0610*/  IADD3 R92, PT, PT, R103, R0, RZ ;  /* 0x00000000675c7210 */ /* 0x020fe40007ffe0ff */
.L_x_1677:
[----:B------:R-:W-:Y:S05]  /*0620*/  BSYNC.RECONVERGENT B1 ;  /* 0x0000000000017941 */ /* 0x000fea0003800200 */
.L_x_1675:
[----:B------:R-:W3:Y:S01]  /*0630*/  S2R R35, SR_CTAID.X ;  /* 0x0000000000237919 */ /* 0x000ee20000002500 */
[----:B------:R-:W-:Y:S01]  /*0640*/  MOV R15, 0x1d0 ;  /* 0x000001d0000f7802 */ /* 0x000fe20000000f00 */
[----:B------:R-:W-:-:S03]  /*0650*/  IMAD.MOV.U32 R3, RZ, RZ, 0x0 ;  /* 0x00000000ff037424 */ /* 0x000fc600078e00ff */
[----:B------:R-:W-:Y:S01]  /*0660*/  MOV R2, R15 ;  /* 0x0000000f00027202 */ /* 0x000fe20000000f00 */
[----:B---3--:R-:W-:-:S05]  /*0670*/  IMAD.SHL.U32 R150, R35, 0x40, RZ ;  /* 0x0000004023967824 */ /* 0x008fca00078e00ff */
[----:B------:R-:W-:-:S13]  /*0680*/  ISETP.GT.AND P0, PT, R14, R150, PT ;  /* 0x000000960e00720c */ /* 0x000fda0003f04270 */
[----:B-12---:R-:W-:Y:S05]  /*0690*/  @!P0 RET.REL.NODEC R2 `(_ZN5flash24flash_fwd_splitkv_kernelI23Flash_fwd_kernel_traitsILi64ELi64ELi256ELi4ELb0ELb0EN7cutlass10bfloat16_tE19Flash_kernel_traitsILi64ELi64ELi256ELi4ES3_EELb0ELb0ELb0ELb0ELb0ELb0ELb1ELb1EEEvNS_16Flash_fwd_paramsE) ;  /* 0xfffffff802588950 */ /* 0x006fea0003c3ffff */
        /* <DEDUP_REMOVED lines=42> */
[----:B------:R-:W3:Y:S04]  /*0940*/  LD.E R2, desc[UR6][R168.64+0x60] ;  /* 0x00006006a8027980 */ /* 0x000ee8000c101900 */
[----:B------:R-:W4:Y:S04]  /*0950*/  LD.E R8, desc[UR6][R168.64+0xcc] ;  /* 0x0000cc06a8087980 */ /* 0x000f28000c101900 */
[----:B------:R-:W5:Y:S04]  /*0960*/  LD.E R9, desc[UR6][R168.64+0xc0] ;  /* 0x0000c006a8097980 */ /* 0x000f68000c101900 */
[----:B------:R-:W5:Y:S04]  /*0970*/  LD.E.64 R4, desc[UR6][R168.64+0x78] ;  /* 0x00007806a8047980 */ /* 0x000f68000c101b00 */
[----:B------:R-:W5:Y:S01]  /*0980*/  LD.E.64 R168, desc[UR6][R168.64+0xa8] ;  /* 0x0000a806a8a87980 */ /* 0x000f62000c101b00 */
[----:B--2---:R-:W-:-:S02]  /*0990*/  IMAD R0, R6, UR9, R250 ;  /* 0x0000000906007c24 */ /* 0x004fc4000f8e02fa */
[----:B------:R-:W-:Y:S02]  /*09a0*/  IMAD.IADD R6, R14, 0x1, -R150 ;  /* 0x000000010e067824 */ /* 0x000fe400078e0a96 */
[----:B---3--:R-:W-:Y:S02]  /*09b0*/  IMAD R0, R0, R2, R252 ;  /* 0x0000000200007224 */ /* 0x008fe400078e02fc */
[----:B------:R-:W-:Y:S02]  /*09c0*/  IMAD.SHL.U32 R2, R151, 0x4, RZ ;  /* 0x0000000497027824 */ /* 0x000fe400078e00ff */
[----:B------:R-:W-:Y:S01]  /*09d0*/  IMAD R3, R7, R0, R150 ;  /* 0x0000000007037224 */ /* 0x000fe200078e0296 */
[----:B------:R-:W-:Y:S02]  /*09e0*/  SHF.R.U32.HI R7, RZ, 0x4, R151 ;  /* 0x00000004ff077819 */ /* 0x000fe40000011697 */
[C---:B------:R-:W-:Y:S01]  /*09f0*/  LOP3.LUT R10, R2.reuse, 0xffc, RZ, 0xc0, !PT ;  /* 0x00000ffc020a7812 */ /* 0x040fe200078ec0ff */
[----:B----4-:R-:W-:Y:S01]  /*0a00*/  IMAD R0, R3, R8, RZ ;  /* 0x0000000803007224 */ /* 0x010fe200078e02ff */
[----:B------:R-:W-:Y:S01]  /*0a10*/  LOP3.LUT R8, R2, 0x3c, RZ, 0xc0, !PT ;  /* 0x0000003c02087812 */ /* 0x000fe200078ec0ff */
[----:B------:R-:W-:-:S02]  /*0a20*/  VIADD R13, R7, 0x10 ;  /* 0x00000010070d7836 */ /* 0x000fc40000000000 */
[C---:B------:R-:W-:Y:S01]  /*0a30*/  VIADD R12, R7.reuse, 0x28 ;  /* 0x00000028070c7836 */ /* 0x040fe20000000000 */
[----:B------:R-:W-:Y:S01]  /*0a40*/  IADD3 R2, P2, PT, R0, R10, RZ ;  /* 0x0000000a00027210 */ /* 0x000fe20007f5e0ff */
[C---:B------:R-:W-:Y:S01]  /*0a50*/  VIADD R10, R7.reuse, 0x8 ;  /* 0x00000008070a7836 */ /* 0x040fe20000000000 */
[----:B-----5:R-:W-:Y:S01]  /*0a60*/  ISETP.GE.AND P1, PT, R8, R9, PT ;  /* 0x000000090800720c */ /* 0x020fe20003f26270 */
[C---:B------:R-:W-:Y:S01]  /*0a70*/  VIADD R9, R7.reuse, 0x18 ;  /* 0x0000001807097836 */ /* 0x040fe20000000000 */
[----:B------:R-:W-:Y:S01]  /*0a80*/  LEA.HI.X.SX32 R0, R0, RZ, 0x1, P2 ;  /* 0x000000ff00007211 */ /* 0x000fe200010f0eff */
[C---:B------:R-:W-:Y:S01]  /*0a90*/  VIADD R11, R7.reuse, 0x30 ;  /* 0x00000030070b7836 */ /* 0x040fe20000000000 */
[CC--:B------:R-:W-:Y:S01]  /*0aa0*/  ISETP.GE.OR P5, PT, R7.reuse, R6.reuse, P1 ;  /* 0x000000060700720c */ /* 0x0c0fe20000fa6670 */
[----:B------:R-:W-:Y:S01]  /*0ab0*/  VIADD R14, R7, 0x38 ;  /* 0x00000038070e7836 */ /* 0x000fe20000000000 */
[----:B------:R-:W-:Y:S02]  /*0ac0*/  ISETP.GE.OR P4, PT, R10, R6, P1 ;  /* 0x000000060a00720c */ /* 0x000fe40000f86670 */
[----:B------:R-:W-:-:S02]  /*0ad0*/  LEA R4, P2, R2, R4, 0x2 ;  /* 0x0000000402047211 */ /* 0x000fc400078410ff */
[----:B------:R-:W-:Y:S01]  /*0ae0*/  ISETP.NE.AND P0, PT, R8, RZ, PT ;  /* 0x000000ff0800720c */ /* 0x000fe20003f05270 */
[----:B------:R-:W-:Y:S01]  /*0af0*/  VIADD R8, R7, 0x20 ;  /* 0x0000002007087836 */ /* 0x000fe20000000000 */
[----:B------:R-:W-:Y:S02]  /*0b00*/  LEA.HI.X R5, R2, R5, R0, 0x2, P2 ;  /* 0x0000000502057211 */ /* 0x000fe400010f1400 */
[-C--:B------:R-:W-:Y:S02]  /*0b10*/  ISETP.GE.OR P3, PT, R13, R6.reuse, P1 ;  /* 0x000000060d00720c */ /* 0x080fe40000f66670 */
[-C--:B------:R-:W-:Y:S01]  /*0b20*/  ISETP.GE.OR P2, PT, R9, R6.reuse, P1 ;  /* 0x000000060900720c */ /* 0x080fe20000f46670 */
[----:B------:R-:W-:Y:S01]  /*0b30*/  @!P5 ST.E.128 desc[UR6][R4.64], RZ ;  /* 0x000000ff0400d985 */ /* 0x000fe2000c101d06 */
[-C--:B------:R-:W-:Y:S02]  /*0b40*/  ISETP.GE.OR P6, PT, R8, R6.reuse, P1 ;  /* 0x000000060800720c */ /* 0x080fe40000fc6670 */
[-C--:B------:R-:W-:Y:S01]  /*0b50*/  ISETP.GE.OR P5, PT, R12, R6.reuse, P1 ;  /* 0x000000060c00720c */ /* 0x080fe20000fa6670 */
[----:B------:R-:W-:Y:S01]  /*0b60*/  @!P4 ST.E.128 desc[UR6][R4.64+0x800], RZ ;  /* 0x000800ff0400c985 */ /* 0x000fe2000c101d06 */
[----:B------:R-:W-:-:S02]  /*0b70*/  ISETP.GE.OR P4, PT, R11, R6, P1 ;  /* 0x000000060b00720c */ /* 0x000fc40000f86670 */
[----:B------:R-:W-:-:S03]  /*0b80*/  ISETP.GE.OR P1, PT, R14, R6, P1 ;  /* 0x000000060e00720c */ /* 0x000fc60000f26670 */
[----:B------:R-:W-:Y:S01]  /*0b90*/  @!P3 ST.E.128 desc[UR6][R4.64+0x1000], RZ ;  /* 0x001000ff0400b985 */ /* 0x000fe2000c101d06 */
[----:B------:R-:W-:Y:S02]  /*0ba0*/  P2R R0, PR, RZ, 0x2 ;  /* 0x00000002ff007803 */ /* 0x000fe40000000000 */
[-C--:B------:R-:W-:Y:S01]  /*0bb0*/  ISETP.GE.OR P3, PT, R10, R6.reuse, P0 ;  /* 0x000000060a00720c */ /* 0x080fe20000766670 */
[----:B------:R-:W-:Y:S01]  /*0bc0*/  @!P2 ST.E.128 desc[UR6][R4.64+0x1800], RZ ;  /* 0x001800ff0400a985 */ /* 0x000fe2000c101d06 */
[----:B------:R-:W-:Y:S02]  /*0bd0*/  ISETP.NE.AND P2, PT, R0, RZ, PT ;  /* 0x000000ff0000720c */ /* 0x000fe40003f45270 */
[----:B------:R-:W-:Y:S01]  /*0be0*/  IADD3 R0, P1, PT, R3, R7, RZ ;  /* 0x0000000703007210 */ /* 0x000fe20007f3e0ff */
[----:B------:R-:W-:Y:S01]  /*0bf0*/  @!P6 ST.E.128 desc[UR6][R4.64+0x2000], RZ ;  /* 0x002000ff0400e985 */ /* 0x000fe2000c101d06 */
[----:B------:R-:W-:Y:S02]  /*0c00*/  ISETP.GE.OR P6, PT, R13, R6, P0 ;  /* 0x000000060d00720c */ /* 0x000fe400007c6670 */
[----:B------:R-:W-:Y:S01]  /*0c10*/  LEA.HI.X.SX32 R3, R3, RZ, 0x1, P1 ;  /* 0x000000ff03037211 */ /* 0x000fe200008f0eff */
[----:B------:R-:W-:Y:S01]  /*0c20*/  @!P4 ST.E.128 desc[UR6][R4.64+0x3000], RZ ;  /* 0x003000ff0400c985 */ /* 0x000fe2000c101d06 */
[----:B------:R-:W-:-:S02]  /*0c30*/  LEA R2, P1, R0, R168, 0x2 ;  /* 0x000000a800027211 */ /* 0x000fc400078210ff */
[-C--:B------:R-:W-:Y:S01]  /*0c40*/  ISETP.GE.OR P4, PT, R8, R6.reuse, P0 ;  /* 0x000000060800720c */ /* 0x080fe20000786670 */
[----:B------:R-:W-:Y:S01]  /*0c50*/  @!P5 ST.E.128 desc[UR6][R4.64+0x2800], RZ ;  /* 0x002800ff0400d985 */ /* 0x000fe2000c101d06 */
[----:B------:R-:W-:Y:S01]  /*0c60*/  LEA.HI.X R3, R0, R169, R3, 0x2, P1 ;  /* 0x000000a900037211 */ /* 0x000fe200008f1403 */
[----:B------:R-:W-:Y:S01]  /*0c70*/  @!P3 IMAD.MOV.U32 R0, RZ, RZ, -0x800000 ;  /* 0xff800000ff00b424 */ /* 0x000fe200078e00ff */
[-C--:B------:R-:W-:Y:S01]  /*0c80*/  ISETP.GE.OR P5, PT, R9, R6.reuse, P0 ;  /* 0x000000060900720c */ /* 0x080fe200007a6670 */
[----:B------:R1:W-:Y:S01]  /*0c90*/  @!P2 ST.E.128 desc[UR6][R4.64+0x3800], RZ ;  /* 0x003800ff0400a985 */ /* 0x0003e2000c101d06 */
[-C--:B------:R-:W-:Y:S02]  /*0ca0*/  ISETP.GE.OR P2, PT, R12, R6.reuse, P0 ;  /* 0x000000060c00720c */ /* 0x080fe40000746670 */
[-C--:B------:R-:W-:Y:S01]  /*0cb0*/  ISETP.GE.OR P1, PT, R11, R6.reuse, P0 ;  /* 0x000000060b00720c */ /* 0x080fe20000726670 */
[----:B------:R2:W-:Y:S01]  /*0cc0*/  @!P3 ST.E desc[UR6][R2.64+0x20], R0 ;  /* 0x000020000200b985 */ /* 0x0005e2000c101906 */
[----:B------:R-:W-:-:S02]  /*0cd0*/  ISETP.GE.OR P3, PT, R7, R6, P0 ;  /* 0x000000060700720c */ /* 0x000fc40000766670 */
[----:B------:R-:W-:-:S05]  /*0ce0*/  ISETP.GE.OR P0, PT, R14, R6, P0 ;  /* 0x000000060e00720c */ /* 0x000fca0000706670 */
[----:B------:R-:W-:-:S05]  /*0cf0*/  @!P5 IMAD.MOV.U32 R7, RZ, RZ, -0x800000 ;  /* 0xff800000ff07d424 */ /* 0x000fca00078e00ff */
[----:B------:R-:W-:Y:S01]  /*0d00*/  @!P5 ST.E desc[UR6][R2.64+0x60], R7 ;  /* 0x000060070200d985 */ /* 0x000fe2000c101906 */
[----:B------:R-:W-:-:S05]  /*0d10*/  @!P3 IMAD.MOV.U32 R8, RZ, RZ, -0x800000 ;  /* 0xff800000ff08b424 */ /* 0x000fca00078e00ff */
[----:B------:R-:W-:Y:S01]  /*0d20*/  @!P3 ST.E desc[UR6][R2.64], R8 ;  /* 0x000000080200b985 */ /* 0x000fe2000c101906 */
[----:B-1----:R-:W-:Y:S02]  /*0d30*/  @!P4 IMAD.MOV.U32 R5, RZ, RZ, -0x800000 ;  /* 0xff800000ff05c424 */ /* 0x002fe400078e00ff */
[----:B------:R-:W-:-:S03]  /*0d40*/  @!P2 IMAD.MOV.U32 R4, RZ, RZ, -0x800000 ;  /* 0xff800000ff04a424 */ /* 0x000fc600078e00ff */
[----:B------:R1:W-:Y:S01]  /*0d50*/  @!P4 ST.E desc[UR6][R2.64+0x80], R5 ;  /* 0x000080050200c985 */ /* 0x0003e2000c101906 */
[----:B--2---:R-:W-:-:S03]  /*0d60*/  @!P6 IMAD.MOV.U32 R0, RZ, RZ, -0x800000 ;  /* 0xff800000ff00e424 */ /* 0x004fc600078e00ff */
[----:B------:R2:W-:Y:S04]  /*0d70*/  @!P2 ST.E desc[UR6][R2.64+0xa0], R4 ;  /* 0x0000a0040200a985 */ /* 0x0005e8000c101906 */
[----:B------:R3:W-:Y:S01]  /*0d80*/  @!P6 ST.E desc[UR6][R2.64+0x40], R0 ;  /* 0x000040000200e985 */ /* 0x0007e2000c101906 */
[----:B-1----:R-:W-:Y:S02]  /*0d90*/  IMAD.MOV.U32 R5, RZ, RZ, 0x0 ;  /* 0x00000000ff057424 */ /* 0x002fe400078e00ff */
[----:B--2---:R-:W-:Y:S02]  /*0da0*/  IMAD.MOV.U32 R4, RZ, RZ, R15 ;  /* 0x000000ffff047224 */ /* 0x004fe400078e000f */
[----:B---3--:R-:W-:-:S05]  /*0db0*/  @!P1 IMAD.MOV.U32 R0, RZ, RZ, -0x800000 ;  /* 0xff800000ff009424 */ /* 0x008fca00078e00ff */
[----:B------:R1:W-:Y:S02]  /*0dc0*/  @!P1 ST.E desc[UR6][R2.64+0xc0], R0 ;  /* 0x0000c00002009985 */ /* 0x0003e4000c101906 */
[----:B-1----:R-:W-:Y:S05]  /*0dd0*/  @P0 RET.REL.NODEC R4 `(_ZN5flash24flash_fwd_splitkv_kernelI23Flash_fwd_kernel_traitsILi64ELi64ELi256ELi4ELb0ELb0EN7cutlass10bfloat16_tE19Flash_kernel_traitsILi64ELi64ELi256ELi4ES3_EELb0ELb0ELb0ELb0ELb0ELb0ELb1ELb1EEEvNS_16Flash_fwd_paramsE) ;  /* 0xfffffff004880950 */ /* 0x002fea0003c3ffff */
[----:B------:R-:W-:-:S05]  /*0de0*/  MOV R0, 0xff800000 ;  /* 0xff80000000007802 */ /* 0x000fca0000000f00 */
[----:B------:R1:W-:Y:S02]  /*0df0*/  ST.E desc[UR6][R2.64+0xe0], R0 ;  /* 0x0000e00002007985 */ /* 0x0003e4000c101906 */
[----:B-1----:R-:W-:Y:S02]  /*0e00*/  MOV R2, R15 ;  /* 0x0000000f00027202 */ /* 0x002fe40000000f00 */
[----:B------:R-:W-:-:S04]  /*0e10*/  MOV R3, 0x0 ;  /* 0x0000000000037802 */ /* 0x000fc80000000f00 */
[----:B------:R-:W-:Y:S05]  /*0e20*/  RET.REL.NODEC R2 `(_ZN5flash24flash_fwd_splitkv_kernelI23Flash_fwd_kernel_traitsILi64ELi64ELi256ELi4ELb0ELb0EN7cutlass10bfloat16_tE19Flash_kernel_traitsILi64ELi64ELi256ELi4ES3_EELb0ELb0ELb0ELb0ELb0ELb0ELb1ELb1EEEvNS_16Flash_fwd_paramsE) ;  /* 0xfffffff002747950 */ /* 0x000fea0003c3ffff */
.L_x_1680:
[----:B------:R-:W2:Y:S04]  /*0e30*/  LD.E.64 R2, desc[UR6][R168.64+0x158] ;  /* 0x00015806a8027980 */ /* 0x000ea8000c101b00 */
[----:B------:R-:W3:Y:S01]  /*0e40*/  LD.E.64 R248, desc[UR6][R168.64+0x160] ;  /* 0x00016006a8f87980 */ /* 0x000ee2000c101b00 */
[----:B------:R-:W-:Y:S01]  /*0e50*/  IMAD.MOV.U32 R9, RZ, RZ, R250 ;  /* 0x000000ffff097224 */ /* 0x000fe200078e00fa */
        /* <DEDUP_REMOVED lines=33> */
[----:B------:R-:W-:Y:S01]  /*1070*/  ISETP.NE.AND P3, PT, R11, RZ, PT ;  /* 0x000000ff0b00720c */ /* 0x000fe20003f65270 */
[----:B------:R-:W-:Y:S01]  /*1080*/  IMAD.HI.U32 R0, R5, R3, RZ ;  /* 0x0000000305007227 */ /* 0x000fe200078e00ff */
[----:B------:R-:W2:Y:S03]  /*1090*/  LD.E.64 R8, desc[UR6][R14.64+0x50] ;  /* 0x000050060e087980 */ /* 0x000ea6000c101b00 */
[----:B------:R-:W-:-:S05]  /*10a0*/  IMAD R2, R0, R2, R3 ;  /* 0x0000000200027224 */ /* 0x000fca00078e0203 */
[----:B------:R-:W-:-:S13]  /*10b0*/  ISETP.GT.U32.AND P0, PT, R4, R2, PT ;  /* 0x000000020400720c */ /* 0x000fda0003f04070 */
[----:B------:R-:W-:-:S04]  /*10c0*/  @!P0 IADD3 R2, PT, PT, R2, -R4, RZ ;  /* 0x8000000402028210 */ /* 0x000fc80007ffe0ff */
[----:B------:R-:W-:Y:S01]  /*10d0*/  ISETP.GE.U32.AND P1, PT, R2, R4, PT ;  /* 0x000000040200720c */ /* 0x000fe20003f26070 */
[----:B------:R-:W-:Y:S01]  /*10e0*/  @!P0 VIADD R0, R0, 0x1 ;  /* 0x0000000100008836 */ /* 0x000fe20000000000 */
[----:B------:R-:W-:Y:S01]  /*10f0*/  LOP3.LUT R2, R19, R11, RZ, 0x3c, !PT ;  /* 0x0000000b13027212 */ /* 0x000fe200078e3cff */
[----:B---3--:R-:W-:-:S03]  /*1100*/  IMAD R4, R7, R250, RZ ;  /* 0x000000fa07047224 */ /* 0x008fc600078e02ff */
[----:B------:R-:W-:Y:S01]  /*1110*/  ISETP.GE.AND P2, PT, R2, RZ, PT ;  /* 0x000000ff0200720c */ /* 0x000fe20003f46270 */
[----:B------:R-:W-:Y:S02]  /*1120*/  IMAD.WIDE.U32 R2, R6, R250, RZ ;  /* 0x000000fa06027225 */ /* 0x000fe400078e00ff */
[----:B------:R-:W3:Y:S04]  /*1130*/  LD.E.64 R6, desc[UR6][R14.64+0x20] ;  /* 0x000020060e067980 */ /* 0x000ee8000c101b00 */
        /* <DEDUP_REMOVED lines=62> */
.L_x_1682:
        /* <DEDUP_REMOVED lines=76> */
[----:B------:R-:W-:-:S04]  /*19e0*/  @P0 IMAD.WIDE.U32 R2, R234, R8, RZ ;  /* 0x00000008ea020225 */ /* 0x000fc800078e00ff */
[----:B------:R-:W-:Y:S02]  /*19f0*/  IMAD R12, R20, R13, R12 ;  /* 0x0000000d140c7224 */ /* 0x000fe400078e020c */
[----:B------:R-:W-:Y:S01]  /*1a00*/  @!P0 IMAD.IADD R10, R7, 0x1, R10 ;  /* 0x00000001070a8824 */ /* 0x000fe200078e020a */
[----:B------:R-:W-:Y:S01]  /*1a10*/  @!P0 MOV R7, R6 ;  /* 0x0000000600078202 */ /* 0x000fe20000000f00 */
[----:B------:R-:W-:Y:S01]  /*1a20*/  IMAD.IADD R19, R5, 0x1, R12 ;  /* 0x0000000105137824 */ /* 0x000fe200078e020c */
[----:B------:R-:W-:Y:S02]  /*1a30*/  MOV R17, R4 ;  /* 0x0000000400117202 */ /* 0x000fe40000000f00 */
[----:B------:R-:W-:Y:S02]  /*1a40*/  @P0 IADD3 R10, PT, PT, R3, R0, RZ ;  /* 0x00000000030a0210 */ /* 0x000fe40007ffe0ff */
[----:B------:R-:W-:Y:S02]  /*1a50*/  @P0 MOV R7, R2 ;  /* 0x0000000200070202 */ /* 0x000fe40000000f00 */
.L_x_1683:
[----:B------:R-:W-:Y:S05]  /*1a60*/  BSYNC.RECONVERGENT B0 ;  /* 0x0000000000007941 */ /* 0x000fea0003800200 */
.L_x_1681:
[----:B------:R-:W-:Y:S01]  /*1a70*/  ISETP.NE.AND P0, PT, R23, -0x1, PT ;  /* 0xffffffff1700780c */ /* 0x000fe20003f05270 */
[----:B------:R-:W2:Y:S04]  /*1a80*/  LD.E.64 R12, desc[UR6][R168.64+0x30] ;  /* 0x00003006a80c7980 */ /* 0x000ea8000c101b00 */
[----:B------:R-:W3:Y:S04]  /*1a90*/  LD.E.64 R20, desc[UR6][R168.64+0x48] ;  /* 0x00004806a8147980 */ /* 0x000ee8000c101b00 */
[----:B------:R-:W4:Y:S04]  /*1aa0*/  LD.E.64 R24, desc[UR6][R168.64+0x10] ;  /* 0x00001006a8187980 */ /* 0x000f28000c101b00 */
[----:B------:R-:W3:Y:S04]  /*1ab0*/  @!P0 LD.E.64 R8, desc[UR6][R168.64+0x18] ;  /* 0x00001806a8088980 */ /* 0x000ee8000c101b00 */
[----:B------:R-:W4:Y:S04]  /*1ac0*/  LD.E.64 R28, desc[UR6][R168.64+0x8] ;  /* 0x00000806a81c7980 */ /* 0x000f28000c101b00 */
[----:B------:R-:W4:Y:S04]  /*1ad0*/  LD.E.64 R26, desc[UR6][R14.64] ;  /* 0x000000060e1a7980 */ /* 0x000f28000c101b00 */
[----:B------:R-:W5:Y:S04]  /*1ae0*/  LD.E R242, desc[UR6][R168.64+0xc0] ;  /* 0x0000c006a8f27980 */ /* 0x000f68000c101900 */
[----:B------:R-:W4:Y:S01]  /*1af0*/  LD.E R15, desc[UR6][R168.64+0xd0] ;  /* 0x0000d006a80f7980 */ /* 0x000f22000c101900 */
[----:B------:R-:W-:-:S05]  /*1b00*/  IABS R0, R16 ;  /* 0x0000001000007213 */ /* 0x000fca0000000000 */
[----:B------:R-:W-:-:S04]  /*1b10*/  IMAD.MOV.U32 R5, RZ, RZ, R0 ;  /* 0x000000ffff057224 */ /* 0x000fc800078e0000 */
[----:B------:R-:W1:Y:S08]  /*1b20*/  I2F.RP R2, R5 ;  /* 0x0000000500027306 */ /* 0x000e700000209400 */
        /* <DEDUP_REMOVED lines=8> */
[----:B------:R-:W-:-:S04]  /*1bb0*/  IMAD.HI.U32 R4, R3, R4, R2 ;  /* 0x0000000403047227 */ /* 0x000fc800078e0002 */
[----:B------:R-:W-:Y:S02]  /*1bc0*/  IMAD.MOV R2, RZ, RZ, -R6 ;  /* 0x000000ffff027224 */ /* 0x000fe400078e0a06 */
[----:B------:R-:W-:-:S04]  /*1bd0*/  IMAD.HI.U32 R4, R4, R0, RZ ;  /* 0x0000000004047227 */ /* 0x000fc800078e00ff */
[----:B------:R-:W-:-:S05]  /*1be0*/  IMAD R0, R4, R2, R0 ;  /* 0x0000000204007224 */ /* 0x000fca00078e0200 */
[----:B------:R-:W-:Y:S01]  /*1bf0*/  ISETP.GT.U32.AND P1, PT, R5, R0, PT ;  /* 0x000000000500720c */ /* 0x000fe20003f24070 */
[----:B------:R-:W-:-:S06]  /*1c00*/  IMAD.MOV.U32 R34, RZ, RZ, RZ ;  /* 0x000000ffff227224 */ /* 0x000fcc00078e00ff */
[----:B------:R1:W5:Y:S06]  /*1c10*/  @P6 LD.E R34, desc[UR6][R32.64] ;  /* 0x0000000620226980 */ /* 0x00036c000c101900 */
[----:B------:R-:W-:-:S04]  /*1c20*/  @!P1 IADD3 R0, PT, PT, R0, -R5, RZ ;  /* 0x8000000500009210 */ /* 0x000fc80007ffe0ff */
[----:B------:R-:W-:Y:S01]  /*1c30*/  ISETP.GE.U32.AND P3, PT, R0, R5, PT ;  /* 0x000000050000720c */ /* 0x000fe20003f66070 */
[----:B------:R-:W-:Y:S01]  /*1c40*/  @!P1 VIADD R4, R4, 0x1 ;  /* 0x0000000104049836 */ /* 0x000fe20000000000 */
[----:B------:R-:W-:Y:S01]  /*1c50*/  LOP3.LUT R5, R252, R16, RZ, 0x3c, !PT ;  /* 0x00000010fc057212 */ /* 0x000fe200078e3cff */
[----:B-1----:R-:W-:-:S05]  /*1c60*/  IMAD.SHL.U32 R32, R151, 0x8, RZ ;  /* 0x0000000897207824 */ /* 0x002fca00078e00ff */
[----:B------:R-:W-:-:S04]  /*1c70*/  LOP3.LUT R14, R32, 0x38, RZ, 0xc0, !PT ;  /* 0x00000038200e7812 */ /* 0x000fc800078ec0ff */
[----:B------:R-:W-:Y:S02]  /*1c80*/  IADD3 R2, P2, PT, R14, R7, RZ ;  /* 0x000000070e027210 */ /* 0x000fe40007f5e0ff */
[----:B------:R-:W-:-:S03]  /*1c90*/  @P3 IADD3 R4, PT, PT, R4, 0x1, RZ ;  /* 0x0000000104043810 */ /* 0x000fc60007ffe0ff */
[----:B------:R-:W-:Y:S01]  /*1ca0*/  IMAD.X R3, RZ, RZ, R10, P2 ;  /* 0x000000ffff037224 */ /* 0x000fe200010e060a */
[----:B------:R-:W-:Y:S02]  /*1cb0*/  ISETP.GE.AND P2, PT, R5, RZ, PT ;  /* 0x000000ff0500720c */ /* 0x000fe40003f46270 */
[----:B------:R-:W-:Y:S01]  /*1cc0*/  ISETP.NE.AND P1, PT, R16, RZ, PT ;  /* 0x000000ff1000720c */ /* 0x000fe20003f25270 */
[----:B------:R-:W-:Y:S02]  /*1cd0*/  IMAD.MOV.U32 R18, RZ, RZ, R4 ;  /* 0x000000ffff127224 */ /* 0x000fe400078e0004 */
[-C--:B------:R-:W-:Y:S02]  /*1ce0*/  IMAD R0, R22, R234.reuse, RZ ;  /* 0x000000ea16007224 */ /* 0x080fe400078e02ff */
[----:B------:R-:W-:-:S04]  /*1cf0*/  IMAD.WIDE.U32 R2, R11, R234, R2 ;  /* 0x000000ea0b027225 */ /* 0x000fc800078e0002 */
[----:B------:R-:W-:Y:S01]  /*1d00*/  IMAD R0, R11, R235, R0 ;  /* 0x000000eb0b007224 */ /* 0x000fe200078e0200 */
[----:B------:R-:W-:Y:S02]  /*1d10*/  LOP3.LUT R10, R32, 0x1c0, RZ, 0xc0, !PT ;  /* 0x000001c0200a7812 */ /* 0x000fe400078ec0ff */
[----:B------:R-:W-:Y:S01]  /*1d20*/  @!P2 IADD3 R18, PT, PT, -R18, RZ, RZ ;  /* 0x000000ff1212a210 */ /* 0x000fe20007ffe1ff */
[----:B------:R-:W-:Y:S01]  /*1d30*/  IMAD.IADD R3, R3, 0x1, R0 ;  /* 0x0000000103037824 */ /* 0x000fe200078e0200 */
[----:B------:R-:W-:Y:S02]  /*1d40*/  @!P1 LOP3.LUT R18, RZ, R16, RZ, 0x33, !PT ;  /* 0x00000010ff129212 */ /* 0x000fe400078e33ff */
[--C-:B------:R-:W-:Y:S02]  /*1d50*/  LOP3.LUT R10, R10, 0x38, R151.reuse, 0xf8, !PT ;  /* 0x000000380a0a7812 */ /* 0x100fe400078ef897 */
[----:B------:R-:W-:Y:S02]  /*1d60*/  SHF.R.U32.HI R60, RZ, 0x3, R151 ;  /* 0x00000003ff3c7819 */ /* 0x000fe40000011697 */
[----:B------:R-:W-:-:S02]  /*1d70*/  LOP3.LUT R10, R10, 0x38, R32, 0x78, !PT ;  /* 0x000000380a0a7812 */ /* 0x000fc400078e7820 */
[----:B------:R-:W-:Y:S01]  /*1d80*/  MOV R61, RZ ;  /* 0x000000ff003d7202 */ /* 0x000fe20000000f00 */
[----:B------:R-:W-:Y:S01]  /*1d90*/  IMAD.WIDE.U32 R2, R18, R30, R2 ;  /* 0x0000001e12027225 */ /* 0x000fe200078e0002 */
[----:B------:R-:W-:-:S03]  /*1da0*/  LOP3.LUT R16, R10, 0x1e00, R32, 0xf8, !PT ;  /* 0x00001e000a107812 */ /* 0x000fc600078ef820 */
[----:B------:R-:W-:Y:S01]  /*1db0*/  IMAD.WIDE.U32 R10, R35, 0x40, R60 ;  /* 0x00000040230a7825 */ /* 0x000fe200078e003c */
[----:B------:R-:W1:Y:S01]  /*1dc0*/  S2UR UR4, SR_CgaCtaId ;  /* 0x00000000000479c3 */ /* 0x000e620000008800 */
[----:B------:R-:W-:Y:S01]  /*1dd0*/  UMOV UR5, 0x400 ;  /* 0x0000040000057882 */ /* 0x000fe20000000000 */
[----:B------:R-:W-:-:S04]  /*1de0*/  LOP3.LUT R237, R237, R236, RZ, 0x3c, !PT ;  /* 0x000000eceded7212 */ /* 0x000fc800078e3cff */
[----:B------:R-:W-:Y:S01]  /*1df0*/  LOP3.LUT R236, R237, R236, RZ, 0x3c, !PT ;  /* 0x000000ecedec7212 */ /* 0x000fe200078e3cff */
[----:B------:R-:W-:Y:S01]  /*1e00*/  IMAD.SHL.U32 R96, R234, 0x10, RZ ;  /* 0x00000010ea607824 */ /* 0x000fe200078e00ff */
[----:B------:R-:W-:Y:S02]  /*1e10*/  LEA R241, R251, 0xffffff00, 0x8 ;  /* 0xffffff00fbf17811 */ /* 0x000fe400078e40ff */
[C---:B------:R-:W-:Y:S02]  /*1e20*/  SHF.L.U64.HI R93, R232.reuse, 0x4, R233 ;  /* 0x00000004e85d7819 */ /* 0x040fe400000102e9 */
[----:B------:R-:W-:Y:S02]  /*1e30*/  SHF.L.U32 R80, R232, 0x4, RZ ;  /* 0x00000004e8507819 */ /* 0x000fe400000006ff */
[----:B------:R-:W-:Y:S01]  /*1e40*/  SHF.L.U64.HI R102, R234, 0x4, R235 ;  /* 0x00000004ea667819 */ /* 0x000fe200000102eb */
[----:B-1----:R-:W-:Y:S01]  /*1e50*/  ULEA UR4, UR4, UR5, 0x18 ;  /* 0x0000000504047291 */ /* 0x002fe2000f8ec0ff */
[----:B------:R-:W-:-:S05]  /*1e60*/  LOP3.LUT R237, R237, R236, RZ, 0x3c, !PT ;  /* 0x000000eceded7212 */ /* 0x000fca00078e3cff */
[----:B------:R-:W-:Y:S01]  /*1e70*/  LEA R79, R16, UR4, 0x1 ;  /* 0x00000004104f7c11 */ /* 0x000fe2000f8e08ff */
[----:B--2---:R-:W-:-:S04]  /*1e80*/  @P0 IMAD.WIDE.U32 R4, R12, R23, RZ ;  /* 0x000000170c040225 */ /* 0x004fc800078e00ff */
[----:B---3--:R-:W-:Y:S01]  /*1e90*/  @!P0 IMAD.WIDE.U32 R6, R8, R250, RZ ;  /* 0x000000fa08068225 */ /* 0x008fe200078e00ff */
[----:B------:R-:W-:-:S03]  /*1ea0*/  @P0 MOV R6, R4 ;  /* 0x0000000400060202 */ /* 0x000fc60000000f00 */
[----:B------:R-:W-:Y:S02]  /*1eb0*/  @!P0 IMAD R9, R9, R250, RZ ;  /* 0x000000fa09098224 */ /* 0x000fe400078e02ff */
[----:B------:R-:W-:Y:S01]  /*1ec0*/  @P0 IMAD R8, R13, R23, RZ ;  /* 0x000000170d080224 */ /* 0x000fe200078e02ff */
[----:B------:R-:W-:Y:S01]  /*1ed0*/  IADD3 R4, P1, PT, R14, R6, RZ ;  /* 0x000000060e047210 */ /* 0x000fe20007f3e0ff */
[----:B------:R-:W-:Y:S02]  /*1ee0*/  @!P0 IMAD.IADD R0, R7, 0x1, R9 ;  /* 0x0000000107008824 */ /* 0x000fe400078e0209 */
[----:B------:R-:W-:Y:S01]  /*1ef0*/  @P0 IMAD.IADD R0, R5, 0x1, R8 ;  /* 0x0000000105000824 */ /* 0x000fe200078e0208 */
[----:B------:R-:W-:Y:S01]  /*1f00*/  SHF.R.S32.HI R9, RZ, 0x1f, R252 ;  /* 0x0000001fff097819 */ /* 0x000fe200000114fc */
[----:B------:R-:W-:Y:S01]  /*1f10*/  IMAD R7, R21, R252, RZ ;  /* 0x000000fc15077224 */ /* 0x000fe200078e02ff */
[----:B------:R-:W-:Y:S01]  /*1f20*/  SHF.R.S32.HI R21, RZ, 0x1f, R18 ;  /* 0x0000001fff157819 */ /* 0x000fe20000011412 */
[----:B------:R-:W-:-:S02]  /*1f30*/  IMAD.X R5, RZ, RZ, R0, P1 ;  /* 0x000000ffff057224 */ /* 0x000fc400008e0600 */
[----:B------:R-:W-:Y:S01]  /*1f40*/  IMAD R8, R31, R18, RZ ;  /* 0x000000121f087224 */ /* 0x000fe200078e02ff */
[----:B------:R-:W-:Y:S01]  /*1f50*/  @!P0 MOV R98, R12 ;  /* 0x0000000c00628202 */ /* 0x000fe20000000f00 */
[----:B------:R-:W-:Y:S02]  /*1f60*/  IMAD R0, R20, R9, R7 ;  /* 0x0000000914007224 */ /* 0x000fe400078e0207 */
[----:B------:R-:W-:Y:S02]  /*1f70*/  @!P0 IMAD.MOV.U32 R99, RZ, RZ, R13 ;  /* 0x000000ffff638224 */ /* 0x000fe400078e000d */
[----:B------:R-:W-:-:S04]  /*1f80*/  IMAD.WIDE.U32 R6, R252, R20, R4 ;  /* 0x00000014fc067225 */ /* 0x000fc800078e0004 */
[----:B------:R-:W-:Y:S02]  /*1f90*/  @P0 IMAD.MOV.U32 R98, RZ, RZ, R12 ;  /* 0x000000ffff620224 */ /* 0x000fe400078e000c */
[----:B------:R-:W-:Y:S01]  /*1fa0*/  @P0 IMAD.MOV.U32 R99, RZ, RZ, R13 ;  /* 0x000000ffff630224 */ /* 0x000fe200078e000d */
[----:B------:R-:W-:Y:S01]  /*1fb0*/  IADD3 R4, P0, PT, R14, R17, RZ ;  /* 0x000000110e047210 */ /* 0x000fe20007f1e0ff */
[----:B------:R-:W-:-:S04]  /*1fc0*/  IMAD R8, R21, R30, R8 ;  /* 0x0000001e15087224 */ /* 0x000fc800078e0208 */
[----:B------:R-:W-:Y:S01]  /*1fd0*/  IMAD.IADD R9, R3, 0x1, R8 ;  /* 0x0000000103097824 */ /* 0x000fe200078e0208 */
[----:B------:R-:W-:Y:S01]  /*1fe0*/  IADD3 R3, PT, PT, R7, R0, RZ ;  /* 0x0000000007037210 */ /* 0x000fe20007ffe0ff */
[----:B------:R-:W-:Y:S02]  /*1ff0*/  IMAD.MOV.U32 R8, RZ, RZ, R2 ;  /* 0x000000ffff087224 */ /* 0x000fe400078e0002 */
[----:B------:R-:W-:Y:S02]  /*2000*/  IMAD.X R5, RZ, RZ, R19, P0 ;  /* 0x000000ffff057224 */ /* 0x000fe400000e0613 */
[----:B------:R-:W-:Y:S02]  /*2010*/  IMAD.MOV.U32 R2, RZ, RZ, R6 ;  /* 0x000000ffff027224 */ /* 0x000fe400078e0006 */
[----:B------:R-:W-:Y:S01]  /*2020*/  IMAD R0, R11, R98, RZ ;  /* 0x000000620b007224 */ /* 0x000fe200078e02ff */
[----:B------:R-:W-:Y:S01]  /*2030*/  SHF.R.S32.HI R11, RZ, 0x1f, R103 ;  /* 0x0000001fff0b7819 */ /* 0x000fe20000011467 */
[----:B------:R-:W-:-:S04]  /*2040*/  IMAD.WIDE.U32 R6, R60, R232, R4 ;  /* 0x000000e83c067225 */ /* 0x000fc800078e0004 */
[C---:B------:R-:W-:Y:S02]  /*2050*/  IMAD R13, R10.reuse, R99, R0 ;  /* 0x000000630a0d7224 */ /* 0x040fe400078e0200 */
[----:B------:R-:W-:Y:S01]  /*2060*/  IMAD.WIDE.U32 R4, R10, R98, R2 ;  /* 0x000000620a047225 */ /* 0x000fe200078e0002 */
[----:B------:R-:W-:-:S03]  /*2070*/  LEA.HI R10, R11, R103, RZ, 0x8 ;  /* 0x000000670b0a7211 */ /* 0x000fc600078f40ff */
[----:B------:R-:W-:Y:S02]  /*2080*/  IMAD R0, R235, R60, RZ ;  /* 0x0000003ceb007224 */ /* 0x000fe400078e02ff */
[----:B------:R-:W-:-:S04]  /*2090*/  IMAD.WIDE.U32 R2, R60, R234, R8 ;  /* 0x000000ea3c027225 */ /* 0x000fc800078e0008 */
[----:B------:R-:W-:Y:S01]  /*20a0*/  IMAD.IADD R0, R3, 0x1, R0 ;  /* 0x0000000103007824 */ /* 0x000fe200078e0200 */
[----:B------:R-:W-:Y:S02]  /*20b0*/  SHF.R.S32.HI R3, RZ, 0x8, R10 ;  /* 0x00000008ff037819 */ /* 0x000fe4000001140a */
[C---:B----4-:R-:W-:Y:S02]  /*20c0*/  LEA R246, P0, R2.reuse, R24, 0x1 ;  /* 0x0000001802f67211 */ /* 0x050fe400078008ff */
[----:B------:R-:W-:Y:S02]  /*20d0*/  VIMNMX R94, PT, PT, R247, R3, !PT ;  /* 0x00000003f75e7248 */ /* 0x000fe40007fe0100 */
[----:B------:R-:W-:Y:S02]  /*20e0*/  LEA.HI.X R245, R2, R25, R0, 0x1, P0 ;  /* 0x0000001902f57211 */ /* 0x000fe400000f0c00 */
[----:B------:R-:W-:Y:S01]  /*20f0*/  ISETP.GT.AND P0, PT, R251, R94, PT ;  /* 0x0000005efb00720c */ /* 0x000fe20003f04270 */
[----:B------:R-:W-:Y:S01]  /*2100*/  IMAD R12, R233, R60, RZ ;  /* 0x0000003ce90c7224 */ /* 0x000fe200078e02ff */
[----:B------:R-:W-:Y:S01]  /*2110*/  LEA R244, P1, R6, R28, 0x1 ;  /* 0x0000001c06f47211 */ /* 0x000fe200078208ff */
[----:B------:R-:W-:Y:S01]  /*2120*/  IMAD.IADD R5, R5, 0x1, R13 ;  /* 0x0000000105057824 */ /* 0x000fe200078e020d */
[----:B------:R-:W-:-:S02]  /*2130*/  LEA R100, P2, R4, R26, 0x1 ;  /* 0x0000001a04647211 */ /* 0x000fc400078408ff */
[----:B------:R-:W-:Y:S02]  /*2140*/  IADD3 R7, PT, PT, R7, R12, RZ ;  /* 0x0000000c07077210 */ /* 0x000fe40007ffe0ff */
[----:B------:R-:W-:Y:S02]  /*2150*/  LEA.HI.X R101, R4, R27, R5, 0x1, P2 ;  /* 0x0000001b04657211 */ /* 0x000fe400010f0c05 */
[----:B------:R-:W-:Y:S02]  /*2160*/  LEA.HI.X R243, R6, R29, R7, 0x1, P1 ;  /* 0x0000001d06f37211 */ /* 0x000fe400008f0c07 */
[----:B------:R-:W-:Y:S01]  /*2170*/  LEA.HI R0, R15, R15, RZ, 0x1 ;  /* 0x0000000f0f007211 */ /* 0x000fe200078f08ff */
[----:B------:R-:W-:Y:S06]  /*2180*/  @!P0 BRA `(.L_x_1684) ;  /* 0x000000c0009c8947 */ /* 0x000fec0003800000 */
        /* <DEDUP_REMOVED lines=15> */
[C---:B------:R-:W-:Y:S01]  /*2280*/  VIADD R70, R60.reuse, 0x60 ;  /* 0x000000603c467836 */ /* 0x040fe20000000000 */
[----:B------:R-:W-:Y:S01]  /*2290*/  IADD3 R0, P0, PT, -R103, R60, RZ ;  /* 0x0000003c67007210 */ /* 0x000fe20007f1e1ff */
[----:B------:R-:W-:Y:S01]  /*22a0*/  VIADD R68, R60, 0x90 ;  /* 0x000000903c447836 */ /* 0x000fe20000000000 */
[C---:B------:R-:W-:Y:S01]  /*22b0*/  SHF.L.U32 R95, R24.reuse, 0x4, RZ ;  /* 0x00000004185f7819 */ /* 0x040fe200000006ff */
[C---:B------:R-:W-:Y:S01]  /*22c0*/  IMAD R117, R24.reuse, 0x30, RZ ;  /* 0x0000003018757824 */ /* 0x040fe200078e02ff */
[C---:B------:R-:W-:Y:S01]  /*22d0*/  SHF.L.U32 R105, R24.reuse, 0x6, RZ ;  /* 0x0000000618697819 */ /* 0x040fe200000006ff */
        /* <DEDUP_REMOVED lines=18> */
[C---:B------:R-:W-:Y:S01]  /*2400*/  IMAD R107, R24.reuse, 0xf0, RZ ;  /* 0x000000f0186b7824 */ /* 0x040fe200078e02ff */
[----:B------:R-:W-:Y:S01]  /*2410*/  MOV R59, R244 ;  /* 0x000000f4003b7202 */ /* 0x000fe20000000f00 */
[C---:B------:R-:W-:Y:S01]  /*2420*/  IMAD.SHL.U32 R106, R24.reuse, 0x20, RZ ;  /* 0x00000020186a7824 */ /* 0x040fe200078e00ff */
[----:B------:R-:W-:Y:S01]  /*2430*/  MOV R76, R246 ;  /* 0x000000f6004c7202 */ /* 0x000fe20000000f00 */
[----:B------:R-:W-:Y:S01]  /*2440*/  IMAD.SHL.U32 R104, R24, 0x80, RZ ;  /* 0x0000008018687824 */ /* 0x000fe200078e00ff */
[----:B------:R-:W-:Y:S01]  /*2450*/  SHF.R.S32.HI R97, RZ, 0x1f, R95 ;  /* 0x0000001fff617819 */ /* 0x000fe2000001145f */
        /* <DEDUP_REMOVED lines=21> */
[----:B------:R-:W-:Y:S01]  /*25b0*/  SHF.R.S32.HI R136, RZ, 0x1f, R107 ;  /* 0x0000001fff887819 */ /* 0x000fe2000001146b */
[----:B--2---:R-:W-:-:S02]  /*25c0*/  IMAD R8, R3, R250, RZ ;  /* 0x000000fa03087224 */ /* 0x004fc400078e02ff */
[----:B------:R-:W-:Y:S01]  /*25d0*/  IMAD.WIDE.U32 R2, R250, R2, R14 ;  /* 0x00000002fa027225 */ /* 0x000fe200078e000e */
[----:B---3--:R-:W-:-:S03]  /*25e0*/  SHF.L.U64.HI R134, R52, 0x5, R53 ;  /* 0x0000000534867819 */ /* 0x008fc60000010235 */
[----:B------:R-:W-:Y:S01]  /*25f0*/  IMAD.IADD R3, R3, 0x1, R8 ;  /* 0x0000000103037824 */ /* 0x000fe200078e0208 */
[----:B------:R-:W-:Y:S01]  /*2600*/  SHF.L.U32 R135, R52, 0x5, RZ ;  /* 0x0000000534877819 */ /* 0x000fe200000006ff */
[----:B------:R-:W-:Y:S02]  /*2610*/  IMAD R8, R53, R241, RZ ;  /* 0x000000f135087224 */ /* 0x000fe400078e02ff */
[----:B------:R-:W-:-:S04]  /*2620*/  IMAD.WIDE.U32 R2, R241, R52, R2 ;  /* 0x00000034f1027225 */ /* 0x000fc800078e0002 */
[----:B------:R-:W-:Y:S02]  /*2630*/  IMAD R20, R52, R19, R8 ;  /* 0x0000001334147224 */ /* 0x000fe400078e0208 */
[----:B----4-:R-:W-:Y:S01]  /*2640*/  IMAD.WIDE.U32 R8, R250, R4, R14 ;  /* 0x00000004fa087225 */ /* 0x010fe200078e000e */
[C-C-:B------:R-:W-:Y:S02]  /*2650*/  SHF.L.U64.HI R127, R42.reuse, 0x5, R43.reuse ;  /* 0x000000052a7f7819 */ /* 0x140fe4000001022b */
[C-C-:B------:R-:W-:Y:S01]  /*2660*/  SHF.L.U64.HI R129, R42.reuse, 0x6, R43.reuse ;  /* 0x000000062a817819 */ /* 0x140fe2000001022b */
[----:B------:R-:W-:Y:S01]  /*2670*/  IMAD R4, R5, R250, RZ ;  /* 0x000000fa05047224 */ /* 0x000fe200078e02ff */
[----:B------:R-:W-:Y:S01]  /*2680*/  IADD3 R5, PT, PT, R3, R20, RZ ;  /* 0x0000001403057210 */ /* 0x000fe20007ffe0ff */
[----:B------:R-:W-:Y:S01]  /*2690*/  IMAD R20, R7, R18, RZ ;  /* 0x0000001207147224 */ /* 0x000fe200078e02ff */
[C---:B------:R-:W-:Y:S01]  /*26a0*/  SHF.L.U32 R130, R42.reuse, 0x6, RZ ;  /* 0x000000062a827819 */ /* 0x040fe200000006ff */
[----:B------:R-:W-:Y:S01]  /*26b0*/  IMAD.IADD R3, R9, 0x1, R4 ;  /* 0x0000000109037824 */ /* 0x000fe200078e0204 */
[----:B------:R-:W-:Y:S01]  /*26c0*/  MOV R4, R2 ;  /* 0x0000000200047202 */ /* 0x000fe20000000f00 */
[----:B------:R-:W-:Y:S01]  /*26d0*/  IMAD R7, R43, R241, RZ ;  /* 0x000000f12b077224 */ /* 0x000fe200078e02ff */
[C-C-:B------:R-:W-:Y:S01]  /*26e0*/  SHF.L.U64.HI R131, R42.reuse, 0x7, R43.reuse ;  /* 0x000000072a837819 */ /* 0x140fe2000001022b */
[----:B------:R-:W-:Y:S01]  /*26f0*/  IMAD.MOV.U32 R2, RZ, RZ, R8 ;  /* 0x000000ffff027224 */ /* 0x000fe200078e0008 */
[----:B------:R-:W-:Y:S01]  /*2700*/  SHF.L.U64.HI R133, R42, 0x4, R43 ;  /* 0x000000042a857819 */ /* 0x000fe2000001022b */
[----:B------:R-:W-:Y:S01]  /*2710*/  IMAD R20, R6, R21, R20 ;  /* 0x0000001506147224 */ /* 0x000fe200078e0214 */
[----:B------:R-:W-:Y:S01]  /*2720*/  SHF.L.U32 R126, R42, 0x4, RZ ;  /* 0x000000042a7e7819 */ /* 0x000fe200000006ff */
[----:B------:R-:W-:-:S04]  /*2730*/  IMAD.WIDE.U32 R4, R18, R6, R4 ;  /* 0x0000000612047225 */ /* 0x000fc800078e0004 */
[----:B------:R-:W-:Y:S01]  /*2740*/  IMAD R19, R42, R19, R7 ;  /* 0x000000132a137224 */ /* 0x000fe200078e0207 */
[C---:B-----5:R-:W-:Y:S01]  /*2750*/  IADD3 R7, PT, PT, R241.reuse, R34, RZ ;  /* 0x00000022f1077210 */ /* 0x060fe20007ffe0ff */
[----:B------:R-:W-:Y:S01]  /*2760*/  IMAD.WIDE.U32 R2, R241, R42, R2 ;  /* 0x0000002af1027225 */ /* 0x000fe200078e0002 */
[----:B------:R-:W-:-:S03]  /*2770*/  IADD3 R5, PT, PT, R5, R20, RZ ;  /* 0x0000001405057210 */ /* 0x000fc60007ffe0ff */
[----:B------:R-:W-:Y:S02]  /*2780*/  IMAD R6, R11, R18, RZ ;  /* 0x000000120b067224 */ /* 0x000fe400078e02ff */
[----:B------:R-:W-:Y:S02]  /*2790*/  IMAD.SHL.U32 R9, R151, 0x4, RZ ;  /* 0x0000000497097824 */ /* 0x000fe400078e00ff */
[----:B------:R-:W-:Y:S02]  /*27a0*/  IMAD.IADD R3, R3, 0x1, R19 ;  /* 0x0000000103037824 */ /* 0x000fe400078e0213 */
[----:B------:R-:W-:Y:S01]  /*27b0*/  IMAD R8, R10, R21, R6 ;  /* 0x000000150a087224 */ /* 0x000fe200078e0206 */
[----:B------:R-:W-:Y:S01]  /*27c0*/  SHF.R.S32.HI R6, RZ, 0x1f, R103 ;  /* 0x0000001fff067819 */ /* 0x000fe20000011467 */
[----:B------:R-:W-:Y:S01]  /*27d0*/  IMAD.WIDE.U32 R2, R18, R10, R2 ;  /* 0x0000000a12027225 */ /* 0x000fe200078e0002 */
[----:B------:R-:W-:-:S03]  /*27e0*/  LOP3.LUT R9, R9, 0x1c, RZ, 0xc0, !PT ;  /* 0x0000001c09097812 */ /* 0x000fc600078ec0ff */
[----:B------:R-:W-:Y:S01]  /*27f0*/  IMAD R11, R7, R24, RZ ;  /* 0x00000018070b7224 */ /* 0x000fe200078e02ff */
[----:B------:R-:W-:Y:S01]  /*2800*/  IADD3 R3, PT, PT, R3, R8, RZ ;  /* 0x0000000803037210 */ /* 0x000fe20007ffe0ff */
[----:B------:R-:W-:Y:S02]  /*2810*/  IMAD.X R6, RZ, RZ, ~R6, P0 ;  /* 0x000000ffff067224 */ /* 0x000fe400000e0e06 */
[CC--:B------:R-:W-:Y:S01]  /*2820*/  IMAD R9, R60.reuse, R24.reuse, R9 ;  /* 0x000000183c097224 */ /* 0x0c0fe200078e0209 */
[----:B------:R-:W-:Y:S01]  /*2830*/  SHF.R.S32.HI R19, RZ, 0x1f, R11 ;  /* 0x0000001fff137819 */ /* 0x000fe2000001140b */
[----:B------:R-:W-:Y:S02]  /*2840*/  IMAD R7, R60, R24, R14 ;  /* 0x000000183c077224 */ /* 0x000fe400078e020e */
[C---:B------:R-:W-:Y:S02]  /*2850*/  IMAD R18, R6.reuse, R52, RZ ;  /* 0x0000003406127224 */ /* 0x040fe400078e02ff */
[----:B------:R-:W-:Y:S01]  /*2860*/  IMAD R10, R6, R42, RZ ;  /* 0x0000002a060a7224 */ /* 0x000fe200078e02ff */
[----:B------:R-:W-:Y:S01]  /*2870*/  IADD3 R6, P1, PT, R11, R9, RZ ;  /* 0x000000090b067210 */ /* 0x000fe20007f3e0ff */
[-C--:B------:R-:W-:Y:S01]  /*2880*/  IMAD R18, R53, R0.reuse, R18 ;  /* 0x0000000035127224 */ /* 0x080fe200078e0212 */
[----:B------:R-:W-:Y:S01]  /*2890*/  IADD3 R8, P0, PT, R11, R7, RZ ;  /* 0x000000070b087210 */ /* 0x000fe20007f1e0ff */
[----:B------:R-:W-:-:S02]  /*28a0*/  IMAD R10, R43, R0, R10 ;  /* 0x000000002b0a7224 */ /* 0x000fc400078e020a */
[----:B------:R-:W-:Y:S01]  /*28b0*/  IMAD.WIDE.U32 R4, R52, R0, R4 ;  /* 0x0000000034047225 */ /* 0x000fe200078e0004 */
[----:B------:R-:W-:-:S03]  /*28c0*/  LEA.HI.X.SX32 R54, R7, R19, 0x1, P0 ;  /* 0x0000001307367211 */ /* 0x000fc600000f0eff */
[----:B------:R-:W-:Y:S01]  /*28d0*/  IMAD.WIDE.U32 R2, R42, R0, R2 ;  /* 0x000000002a027225 */ /* 0x000fe200078e0002 */
[----:B------:R-:W-:Y:S02]  /*28e0*/  LEA.HI.X.SX32 R0, R9, R19, 0x1, P1 ;  /* 0x0000001309007211 */ /* 0x000fe400008f0eff */
[----:B------:R-:W-:Y:S01]  /*28f0*/  LEA R84, P1, R4, R22, 0x1 ;  /* 0x0000001604547211 */ /* 0x000fe200078208ff */
[----:B------:R-:W-:Y:S01]  /*2900*/  IMAD.IADD R5, R5, 0x1, R18 ;  /* 0x0000000105057824 */ /* 0x000fe200078e0212 */
[C---:B------:R-:W-:Y:S01]  /*2910*/  SHF.L.U64.HI R0, R6.reuse, 0x1, R0 ;  /* 0x0000000106007819 */ /* 0x040fe20000010200 */
[----:B------:R-:W-:Y:S01]  /*2920*/  IMAD.SHL.U32 R6, R6, 0x2, RZ ;  /* 0x0000000206067824 */ /* 0x000fe200078e00ff */
[----:B------:R-:W-:Y:S01]  /*2930*/  IADD3 R26, PT, PT, R3, R10, RZ ;  /* 0x0000000a031a7210 */ /* 0x000fe20007ffe0ff */
[----:B------:R-:W-:Y:S01]  /*2940*/  IMAD.WIDE.U32 R124, R42, 0x60, RZ ;  /* 0x000000602a7c7825 */ /* 0x000fe200078e00ff */
[----:B------:R-:W-:Y:S02]  /*2950*/  LEA R27, P0, R2, R28, 0x1 ;  /* 0x0000001c021b7211 */ /* 0x000fe400078008ff */
[----:B------:R-:W-:Y:S01]  /*2960*/  LEA.HI.X R83, R4, R23, R5, 0x1, P1 ;  /* 0x0000001704537211 */ /* 0x000fe200008f0c05 */
[C---:B------:R-:W-:Y:S01]  /*2970*/  IMAD R4, R43.reuse, 0x60, RZ ;  /* 0x000000602b047824 */ /* 0x040fe200078e02ff */
[----:B------:R-:W-:Y:S01]  /*2980*/  LEA.HI.X R26, R2, R29, R26, 0x1, P0 ;  /* 0x0000001d021a7211 */ /* 0x000fe200000f0c1a */
[----:B------:R-:W-:Y:S01]  /*2990*/  IMAD R2, R43, 0xc0, RZ ;  /* 0x000000c02b027824 */ /* 0x000fe200078e02ff */
[-C--:B------:R-:W-:Y:S01]  /*29a0*/  IADD3 R40, P1, PT, R12, R6.reuse, RZ ;  /* 0x000000060c287210 */ /* 0x080fe20007f3e0ff */
[----:B------:R-:W-:Y:S01]  /*29b0*/  IMAD.WIDE.U32 R120, R42, 0xc0, RZ ;  /* 0x000000c02a787825 */ /* 0x000fe200078e00ff */
[----:B------:R-:W-:-:S02]  /*29c0*/  IADD3 R28, P0, PT, R16, R6, RZ ;  /* 0x00000006101c7210 */ /* 0x000fc40007f1e0ff */
[C---:B------:R-:W-:Y:S01]  /*29d0*/  SHF.L.U64.HI R54, R8.reuse, 0x1, R54 ;  /* 0x0000000108367819 */ /* 0x040fe20000010236 */
[--C-:B------:R-:W-:Y:S01]  /*29e0*/  IMAD.X R41, R13, 0x1, R0.reuse, P1 ;  /* 0x000000010d297824 */ /* 0x100fe200008e0600 */
[----:B------:R-:W-:Y:S01]  /*29f0*/  SHF.L.U32 R8, R8, 0x1, RZ ;  /* 0x0000000108087819 */ /* 0x000fe200000006ff */
[----:B------:R-:W-:Y:S01]  /*2a00*/  IMAD.X R29, R17, 0x1, R0, P0 ;  /* 0x00000001111d7824 */ /* 0x000fe200000e0600 */
[----:B------:R-:W-:Y:S01]  /*2a10*/  ISETP.GE.AND P0, PT, R14, R242, PT ;  /* 0x000000f20e00720c */ /* 0x000fe20003f06270 */
[----:B------:R-:W-:Y:S01]  /*2a20*/  IMAD R0, R43, 0xe0, RZ ;  /* 0x000000e02b007824 */ /* 0x000fe200078e02ff */
[-C--:B------:R-:W-:Y:S01]  /*2a30*/  IADD3 R56, P3, PT, R12, R8.reuse, RZ ;  /* 0x000000080c387210 */ /* 0x080fe20007f7e0ff */
[----:B------:R-:W-:Y:S01]  /*2a40*/  IMAD.WIDE.U32 R118, R42, 0xe0, RZ ;  /* 0x000000e02a767825 */ /* 0x000fe200078e00ff */
[----:B------:R-:W-:Y:S02]  /*2a50*/  IADD3 R57, P2, PT, R16, R8, RZ ;  /* 0x0000000810397210 */ /* 0x000fe40007f5e0ff */
[-C--:B------:R-:W-:Y:S01]  /*2a60*/  IADD3.X R55, PT, PT, R13, R54.reuse, RZ, P3, !PT ;  /* 0x000000360d377210 */ /* 0x080fe20001ffe4ff */
[----:B------:R-:W-:Y:S01]  /*2a70*/  IMAD R3, R43, 0xa0, RZ ;  /* 0x000000a02b037824 */ /* 0x000fe200078e02ff */
[----:B------:R-:W-:Y:S01]  /*2a80*/  IADD3.X R54, PT, PT, R17, R54, RZ, P2, !PT ;  /* 0x0000003611367210 */ /* 0x000fe200017fe4ff */
[----:B------:R-:W-:Y:S01]  /*2a90*/  IMAD.WIDE.U32 R122, R42, 0xa0, RZ ;  /* 0x000000a02a7a7825 */ /* 0x000fe200078e00ff */
[----:B------:R-:W-:-:S02]  /*2aa0*/  P2R R82, PR, RZ, 0x1 ;  /* 0x00000001ff527803 */ /* 0x000fc40000000000 */
[----:B------:R-:W-:Y:S01]  /*2ab0*/  IADD3 R91, PT, PT, R125, R4, RZ ;  /* 0x000000047d5b7210 */ /* 0x000fe20007ffe0ff */
[C---:B------:R-:W-:Y:S01]  /*2ac0*/  IMAD.SHL.U32 R128, R42.reuse, 0x20, RZ ;  /* 0x000000202a807824 */ /* 0x040fe200078e00ff */
[----:B------:R-:W-:Y:S01]  /*2ad0*/  IADD3 R89, PT, PT, R121, R2, RZ ;  /* 0x0000000279597210 */ /* 0x000fe20007ffe0ff */
[----:B------:R-:W-:Y:S01]  /*2ae0*/  IMAD.SHL.U32 R132, R42, 0x80, RZ ;  /* 0x000000802a847824 */ /* 0x000fe200078e00ff */
[----:B------:R-:W-:Y:S01]  /*2af0*/  IADD3 R88, PT, PT, R119, R0, RZ ;  /* 0x0000000077587210 */ /* 0x000fe20007ffe0ff */
[----:B------:R-:W-:-:S07]  /*2b00*/  IMAD.IADD R90, R123, 0x1, R3 ;  /* 0x000000017b5a7824 */ /* 0x000fce00078e0203 */
.L_x_1755:
        /* <DEDUP_REMOVED lines=15> */
[-C--:B------:R-:W-:Y:S02]  /*2c00*/  ISETP.GE.OR P0, PT, R63, R50.reuse, P2 ;  /* 0x000000323f00720c */ /* 0x080fe40001706670 */
[----:B------:R-:W-:Y:S02]  /*2c10*/  ISETP.GE.OR P2, PT, R71, R50, P2 ;  /* 0x000000324700720c */ /* 0x000fe40001746670 */
        /* <DEDUP_REMOVED lines=172> */
[C---:B------:R-:W-:Y:S02]  /*36e0*/  LEA R2, P0, R126.reuse, R27, 0x1 ;  /* 0x0000001b7e027211 */ /* 0x040fe400078008ff */
        /* <DEDUP_REMOVED lines=22> */
[C---:B------:R-:W-:Y:S04]  /*3850*/  @!P1 LEA R6, P0, R232.reuse, R4, 0x5 ;  /* 0x00000004e8069211 */ /* 0x040fe800078028ff */
[-C--:B------:R-:W-:Y:S02]  /*3860*/  @!P1 LEA.HI.X R7, R232, R5.reuse, R233, 0x5, P0 ;  /* 0x00000005e8079211 */ /* 0x080fe400000f2ce9 */
[----:B------:R-:W-:Y:S11]  /*3870*/  ISETP.NE.AND P0, PT, R44, RZ, PT ;  /* 0x000000ff2c00720c */ /* 0x000ff60003f05270 */
[----:B------:R-:W-:Y:S02]  /*3880*/  @!UPT UIADD3 URZ, UPT, UPT, URZ, URZ, URZ ;  /* 0x000000fffffff290 */ /* 0x000fe4000fffe0ff */
[----:B------:R-:W2:Y:S04]  /*3890*/  @!P0 LD.E.128 R16, desc[UR6][R2.64] ;  /* 0x0000000602108980 */ /* 0x000ea8000c101d00 */
[----:B--2---:R1:W-:Y:S01]  /*38a0*/  @!P0 ST.E.128 desc[UR6][R4.64], R16 ;  /* 0x0000001004008985 */ /* 0x0043e2000c101d06 */
[----:B------:R-:W-:Y:S05]  /*38b0*/  @!P6 IADD3 R12, P0, PT, R2, R130, RZ ;  /* 0x00000082020ce210 */ /* 0x000fea0007f1e0ff */
[----:B------:R-:W-:Y:S01]  /*38c0*/  @!P6 IMAD.X R13, R3, 0x1, R129, P0 ;  /* 0x00000001030de824 */ /* 0x000fe200000e0681 */
[C---:B------:R-:W-:Y:S04]  /*38d0*/  @!P6 LEA R10, P0, R232.reuse, R4, 0x6 ;  /* 0x00000004e80ae211 */ /* 0x040fe800078030ff */
[-C--:B------:R-:W-:Y:S01]  /*38e0*/  @!P6 LEA.HI.X R11, R232, R5.reuse, R233, 0x6, P0 ;  /* 0x00000005e80be211 */ /* 0x080fe200000f34e9 */
        /* <DEDUP_REMOVED lines=102> */
.L_x_1686:
[----:B------:R-:W2:Y:S02]  /*3f50*/  LD.E.U8 R0, desc[UR6][R168.64+0x1b3] ;  /* 0x0001b306a8007980 */ /* 0x000ea4000c101100 */
[----:B--2---:R-:W-:Y:S11]  /*3f60*/  ISETP.NE.AND P0, PT, R0, RZ, PT ;  /* 0x000000ff0000720c */ /* 0x004ff60003f05270 */
[----:B------:R-:W-:Y:S02]  /*3f70*/  @!UPT UIADD3 URZ, UPT, UPT, URZ, URZ, URZ ;  /* 0x000000fffffff290 */ /* 0x000fe4000fffe0ff */
[----:B------:R-:W-:Y:S05]  /*3f80*/  @!P0 BRA `(.L_x_1688) ;  /* 0x0000003c00248947 */ /* 0x000fea0003800000 */
[----:B------:R-:W-:Y:S01]  /*3f90*/  LEA R36, P0, R80, R59, 0x1 ;  /* 0x0000003b50247211 */ /* 0x000fe200078008ff */
[----:B------:R-:W2:Y:S01]  /*3fa0*/  LD.E R33, desc[UR6][R168.64+0xc0] ;  /* 0x0000c006a8217980 */ /* 0x000ea2000c101900 */
[----:B------:R-:W-:Y:S01]  /*3fb0*/  LEA R34, P1, R126, R27, 0x1 ;  /* 0x0000001b7e227211 */ /* 0x000fe200078208ff */
[C---:B------:R-:W-:Y:S01]  /*3fc0*/  IMAD.SHL.U32 R22, R95.reuse, 0x2, RZ ;  /* 0x000000025f167824 */ /* 0x040fe200078e00ff */
        /* <DEDUP_REMOVED lines=9> */
[-C--:B------:R-:W-:Y:S02]  /*4060*/  ISETP.GE.OR P0, PT, R60, R50.reuse, P4 ;  /* 0x000000323c00720c */ /* 0x080fe40002706670 */
        /* <DEDUP_REMOVED lines=53> */
.L_x_1690:
[----:B------:R-:W-:Y:S05]  /*43c0*/  BSYNC.RECONVERGENT B0 ;  /* 0x0000000000007941 */ /* 0x000fea0003800200 */
.L_x_1689:
        /* <DEDUP_REMOVED lines=52> */
.L_x_1692:
[----:B------:R-:W-:Y:S05]  /*4710*/  BSYNC.RECONVERGENT B0 ;  /* 0x0000000000007941 */ /* 0x000fea0003800200 */
.L_x_1691:
        /* <DEDUP_REMOVED lines=53> */
.L_x_1694:
[----:B------:R-:W-:Y:S05]  /*4a70*/  BSYNC.RECONVERGENT B0 ;  /* 0x0000000000007941 */ /* 0x000fea0003800200 */
.L_x_1693:
        /* <DEDUP_REMOVED lines=54> */
.L_x_1696:
[----:B------:R-:W-:Y:S05]  /*4de0*/  BSYNC.RECONVERGENT B0 ;  /* 0x0000000000007941 */ /* 0x000fea0003800200 */
.L_x_1695:
        /* <DEDUP_REMOVED lines=60> */
.L_x_1698:
[----:B------:R-:W-:Y:S05]  /*51b0*/  BSYNC.RECONVERGENT B0 ;  /* 0x0000000000007941 */ /* 0x000fea0003800200 */
.L_x_1697:
        /* <DEDUP_REMOVED lines=54> */
.L_x_1700:
[----:B------:R-:W-:Y:S05]  /*5520*/  BSYNC.RECONVERGENT B0 ;  /* 0x0000000000007941 */ /* 0x000fea0003800200 */
.L_x_1699:
        /* <DEDUP_REMOVED lines=60> */
.L_x_1702:
[----:B------:R-:W-:Y:S05]  /*58f0*/  BSYNC.RECONVERGENT B0 ;  /* 0x0000000000007941 */ /* 0x000fea0003800200 */
.L_x_1701:
        /* <DEDUP_REMOVED lines=58> */
.L_x_1704:
[----:B------:R-:W-:Y:S05]  /*5ca0*/  BSYNC.RECONVERGENT B0 ;  /* 0x0000000000007941 */ /* 0x000fea0003800200 */
.L_x_1703:
        /* <DEDUP_REMOVED lines=62> */
.L_x_1706:
[----:B------:R-:W-:Y:S05]  /*6090*/  BSYNC.RECONVERGENT B0 ;  /* 0x0000000000007941 */ /* 0x000fea0003800200 */
.L_x_1705:
        /* <DEDUP_REMOVED lines=54> */
.L_x_1708:
[----:B------:R-:W-:Y:S05]  /*6400*/  BSYNC.RECONVERGENT B0 ;  /* 0x0000000000007941 */ /* 0x000fea0003800200 */
.L_x_1707:
        /* <DEDUP_REMOVED lines=72> */
.L_x_1710:
[----:B------:R-:W-:Y:S05]  /*6890*/  BSYNC.RECONVERGENT B0 ;  /* 0x0000000000007941 */ /* 0x000fea0003800200 */
.L_x_1709:
        /* <DEDUP_REMOVED lines=60> */
.L_x_1712:
[----:B------:R-:W-:Y:S05]  /*6c60*/  BSYNC.RECONVERGENT B0 ;  /* 0x0000000000007941 */ /* 0x000fea0003800200 */
.L_x_1711:
        /* <DEDUP_REMOVED lines=60> */
.L_x_1714:
[----:B------:R-:W-:Y:S05]  /*7030*/  BSYNC.RECONVERGENT B0 ;  /* 0x0000000000007941 */ /* 0x000fea0003800200 */
.L_x_1713:
        /* <DEDUP_REMOVED lines=60> */
.L_x_1716:
[----:B------:R-:W-:Y:S05]  /*7400*/  BSYNC.RECONVERGENT B0 ;  /* 0x0000000000007941 */ /* 0x000fea0003800200 */
.L_x_1715:
        /* <DEDUP_REMOVED lines=60> */
.L_x_1718:
[----:B------:R-:W-:Y:S05]  /*77d0*/  BSYNC.RECONVERGENT B0 ;  /* 0x0000000000007941 */ /* 0x000fea0003800200 */
.L_x_1717:
        /* <DEDUP_REMOVED lines=60> */
.L_x_1720:
[----:B------:R-:W-:Y:S05]  /*7ba0*/  BSYNC.RECONVERGENT B0 ;  /* 0x0000000000007941 */ /* 0x000fea0003800200 */
.L_x_1719:
[----:B------:R-:W5:Y:S02]  /*7bb0*/  LD.E R0, desc[UR6][R168.64+0xd0] ;  /* 0x0000d006a8007980 */ /* 0x000f64000c101900 */
[----:B-----5:R-:W-:Y:S05]  /*7bc0*/  IMAD.U32 R0, R0, -0x80, RZ ;  /* 0xffffff8000007824 */ /* 0x020fea00078e00ff */
[C---:B------:R-:W-:Y:S02]  /*7bd0*/  LEA R28, P1, R0.reuse, R28, 0x1 ;  /* 0x0000001c001c7211 */ /* 0x040fe400078208ff */
[C---:B------:R-:W-:Y:S02]  /*7be0*/  LEA R40, P0, R0.reuse, R40, 0x1 ;  /* 0x0000002800287211 */ /* 0x040fe400078008ff */
[C---:B------:R-:W-:Y:S02]  /*7bf0*/  LEA.HI.X.SX32 R29, R0.reuse, R29, 0x1, P1 ;  /* 0x0000001d001d7211 */ /* 0x040fe400008f0eff */
[----:B------:R-:W-:Y:S01]  /*7c00*/  LEA.HI.X.SX32 R41, R0, R41, 0x1, P0 ;  /* 0x0000002900297211 */ /* 0x000fe200000f0eff */
[----:B------:R-:W-:Y:S05]  /*7c10*/  BRA `(.L_x_1687) ;  /* 0x0000006000507947 */ /* 0x000fea0003800000 */
.L_x_1688:
        /* <DEDUP_REMOVED lines=97> */
.L_x_1722:
[----:B------:R-:W-:Y:S05]  /*8230*/  BSYNC.RECONVERGENT B0 ;  /* 0x0000000000007941 */ /* 0x000fea0003800200 */
.L_x_1721:
[----:B------:R-:W-:Y:S01]  /*8240*/  ISETP.GE.OR P0, PT, R74, R50, P5 ;  /* 0x000000324a00720c */ /* 0x000fe20002f06670 */
[----:B------:R-:W-:Y:S01]  /*8250*/  BSSY.RECONVERGENT B0, `(.L_x_1723) ;  /* 0x000005b000007945 */ /* 0x000fe20003800200 */
[----:B------:R-:W-:Y:S02]  /*8260*/  LEA R16, P2, R126, R27, 0x1 ;  /* 0x0000001b7e107211 */ /* 0x000fe400078408ff */
[----:B------:R-:W-:Y:S02]  /*8270*/  ISETP.LT.OR P3, PT, R74, R51, P0 ;  /* 0x000000334a00720c */ /* 0x000fe40000761670 */
[----:B------:R-:W-:Y:S02]  /*8280*/  LEA R48, P0, R80, R59, 0x1 ;  /* 0x0000003b50307211 */ /* 0x000fe400078008ff */
        /* <DEDUP_REMOVED lines=87> */
.L_x_1724:
[----:B------:R-:W-:Y:S05]  /*8800*/  BSYNC.RECONVERGENT B0 ;  /* 0x0000000000007941 */ /* 0x000fea0003800200 */
.L_x_1723:
[-C--:B------:R-:W-:Y:S01]  /*8810*/  ISETP.GE.OR P0, PT, R73, R50.reuse, P5 ;  /* 0x000000324900720c */ /* 0x080fe20002f06670 */
[----:B------:R-:W-:Y:S01]  /*8820*/  BSSY.RECONVERGENT B0, `(.L_x_1725) ;  /* 0x000005f000007945 */ /* 0x000fe20003800200 */
[-C--:B------:R-:W-:Y:S02]  /*8830*/  ISETP.GE.OR P3, PT, R63, R50.reuse, P5 ;  /* 0x000000323f00720c */ /* 0x080fe40002f66670 */
[-C--:B------:R-:W-:Y:S02]  /*8840*/  ISETP.LT.OR P0, PT, R73, R51.reuse, P0 ;  /* 0x000000334900720c */ /* 0x080fe40000701670 */
[C---:B------:R-:W-:Y:S02]  /*8850*/  ISETP.GE.OR P2, PT, R72.reuse, R50, P5 ;  /* 0x000000324800720c */ /* 0x040fe40002f46670 */
        /* <DEDUP_REMOVED lines=91> */
.L_x_1726:
[----:B------:R-:W-:Y:S05]  /*8e10*/  BSYNC.RECONVERGENT B0 ;  /* 0x0000000000007941 */ /* 0x000fea0003800200 */
.L_x_1725:
        /* <DEDUP_REMOVED lines=90> */
.L_x_1728:
[----:B------:R-:W-:Y:S05]  /*93c0*/  BSYNC.RECONVERGENT B0 ;  /* 0x0000000000007941 */ /* 0x000fea0003800200 */
.L_x_1727:
        /* <DEDUP_REMOVED lines=93> */
.L_x_1730:
[----:B------:R-:W-:Y:S05]  /*99a0*/  BSYNC.RECONVERGENT B0 ;  /* 0x0000000000007941 */ /* 0x000fea0003800200 */
.L_x_1729:
        /* <DEDUP_REMOVED lines=94> */
.L_x_1732:
[----:B------:R-:W-:Y:S05]  /*9f90*/  BSYNC.RECONVERGENT B0 ;  /* 0x0000000000007941 */ /* 0x000fea0003800200 */
.L_x_1731:
        /* <DEDUP_REMOVED lines=93> */
.L_x_1734:
[----:B------:R-:W-:Y:S05]  /*a570*/  BSYNC.RECONVERGENT B0 ;  /* 0x0000000000007941 */ /* 0x000fea0003800200 */
.L_x_1733:
        /* <DEDUP_REMOVED lines=96> */
.L_x_1736:
[----:B------:R-:W-:Y:S05]  /*ab80*/  BSYNC.RECONVERGENT B0 ;  /* 0x0000000000007941 */ /* 0x000fea0003800200 */
.L_x_1735:
        /* <DEDUP_REMOVED lines=96> */
.L_x_1738:
[----:B------:R-:W-:Y:S05]  /*b190*/  BSYNC.RECONVERGENT B0 ;  /* 0x0000000000007941 */ /* 0x000fea0003800200 */
.L_x_1737:
        /* <DEDUP_REMOVED lines=94> */
.L_x_1740:
[----:B------:R-:W-:Y:S05]  /*b780*/  BSYNC.RECONVERGENT B0 ;  /* 0x0000000000007941 */ /* 0x000fea0003800200 */
.L_x_1739:
        /* <DEDUP_REMOVED lines=96> */
.L_x_1742:
[----:B------:R-:W-:Y:S05]  /*bd90*/  BSYNC.RECONVERGENT B0 ;  /* 0x0000000000007941 */ /* 0x000fea0003800200 */
.L_x_1741:
        /* <DEDUP_REMOVED lines=99> */
.L_x_1744:
[----:B------:R-:W-:Y:S05]  /*c3d0*/  BSYNC.RECONVERGENT B0 ;  /* 0x0000000000007941 */ /* 0x000fea0003800200 */
.L_x_1743:
        /* <DEDUP_REMOVED lines=99> */
.L_x_1746:
[----:B------:R-:W-:Y:S05]  /*ca10*/  BSYNC.RECONVERGENT B0 ;  /* 0x0000000000007941 */ /* 0x000fea0003800200 */
.L_x_1745:
        /* <DEDUP_REMOVED lines=99> */
.L_x_1748:
[----:B------:R-:W-:Y:S05]  /*d050*/  BSYNC.RECONVERGENT B0 ;  /* 0x0000000000007941 */ /* 0x000fea0003800200 */
.L_x_1747:
        /* <DEDUP_REMOVED lines=100> */
.L_x_1750:
[----:B------:R-:W-:Y:S05]  /*d6a0*/  BSYNC.RECONVERGENT B0 ;  /* 0x0000000000007941 */ /* 0x000fea0003800200 */
.L_x_1749:
        /* <DEDUP_REMOVED lines=96> */
.L_x_1752:
[----:B------:R-:W-:Y:S05]  /*dcb0*/  BSYNC.RECONVERGENT B0 ;  /* 0x0000000000007941 */ /* 0x000fea0003800200 */
.L_x_1751:
        /* <DEDUP_REMOVED lines=10> */
.L_x_1687:
[----:B------:R-:W-:Y:S05]  /*dd60*/  BSYNC.RECONVERGENT B1 ;  /* 0x0000000000017941 */ /* 0x000fea0003800200 */
.L_x_1685:
        /* <DEDUP_REMOVED lines=101> */
.L_x_1754:
[----:B------:R-:W-:Y:S05]  /*e3c0*/  BSYNC.RECONVERGENT B0 ;  /* 0x0000000000007941 */ /* 0x000fea0003800200 */
.L_x_1753:
[----:B------:R-:W-:Y:S11]  /*e3d0*/  ISETP.GT.AND P0, PT, R86, R94, PT ;  /* 0x0000005e5600720c */ /* 0x000ff60003f04270 */
[----:B------:R-:W-:Y:S02]  /*e3e0*/  @!UPT UIADD3 URZ, UPT, UPT, URZ, URZ, URZ ;  /* 0x000000fffffff290 */ /* 0x000fe4000fffe0ff */
[----:B------:R-:W-:Y:S05]  /*e3f0*/  @P0 BRA `(.L_x_1755) ;  /* 0xffffff4400c40947 */ /* 0x000fea000383ffff */
.L_x_1684:
        /* <DEDUP_REMOVED lines=20> */
.L_x_1760:
[----:B------:R2:W-:Y:S02]  /*e540*/  STS.128 [R79], RZ ;  /* 0x000000ff4f007388 */ /* 0x0005e40000000c00 */
.L_x_1759:
[----:B------:R-:W-:Y:S05]  /*e550*/  BSYNC.RECONVERGENT B0 ;  /* 0x0000000000007941 */ /* 0x000fea0003800200 */
.L_x_1758:
        /* <DEDUP_REMOVED lines=17> */
.L_x_1762:
[----:B------:R-:W-:Y:S05]  /*e670*/  BSYNC.RECONVERGENT B0 ;  /* 0x0000000000007941 */ /* 0x000fea0003800200 */
.L_x_1761:
        /* <DEDUP_REMOVED lines=11> */
.L_x_1764:
[----:B------:R-:W-:Y:S05]  /*e730*/  BSYNC.RECONVERGENT B0 ;  /* 0x0000000000007941 */ /* 0x000fea0003800200 */
.L_x_1763:
        /* <DEDUP_REMOVED lines=11> */
.L_x_1757:
[----:B------:R-:W2:Y:S01]  /*e7f0*/  LD.E.64 R2, desc[UR6][R168.64+0xf0] ;  /* 0x0000f006a8027980 */ /* 0x000ea2000c101b00 */
[----:B------:R-:W-:-:S03]  /*e800*/  IMAD.MOV.U32 R0, RZ, RZ, RZ ;  /* 0x000000ffff007224 */ /* 0x000fc600078e00ff */
[----:B------:R-:W3:Y:S04]  /*e810*/  LD.E.U8 R4, desc[UR6][R168.64+0x1b3] ;  /* 0x0001b306a8047980 */ /* 0x000ee8000c101100 */
[----:B------:R-:W5:Y:S04]  /*e820*/  LD.E.64 R28, desc[UR6][R168.64+0x148] ;  /* 0x00014806a81c7980 */ /* 0x000f68000c101b00 */
[----:B------:R-:W5:Y:S01]  /*e830*/  LD.E.64 R26, desc[UR6][R168.64+0x150] ;  /* 0x00015006a81a7980 */ /* 0x000f62000c101b00 */
[----:B--2---:R-:W-:-:S04]  /*e840*/  ISETP.NE.U32.AND P0, PT, R2, RZ, PT ;  /* 0x000000ff0200720c */ /* 0x004fc80003f05070 */
[----:B------:R-:W-:-:S13]  /*e850*/  ISETP.NE.AND.EX P0, PT, R3, RZ, PT, P0 ;  /* 0x000000ff0300720c */ /* 0x000fda0003f05300 */
[----:B------:R-:W-:-:S04]  /*e860*/  @P0 LEA R2, P1, R250, R2, 0x2 ;  /* 0x00000002fa020211 */ /* 0x000fc800078210ff */
[----:B------:R-:W-:-:S05]  /*e870*/  @P0 LEA.HI.X R3, R250, R3, RZ, 0x2, P1 ;  /* 0x00000003fa030211 */ /* 0x000fca00008f14ff */
        /* <DEDUP_REMOVED lines=77> */
.L_x_1771:
[----:B------:R-:W-:Y:S05]  /*ed50*/  BSYNC.RECONVERGENT B0 ;  /* 0x0000000000007941 */ /* 0x000fea0003800200 */
.L_x_1770:
[----:B-----5:R2:W-:Y:S01]  /*ed60*/  STS.128 [R79], R4 ;  /* 0x000000044f007388 */ /* 0x0205e20000000c00 */
[----:B------:R-:W-:Y:S05]  /*ed70*/  BRA `(.L_x_1768) ;  /* 0x0000000000047947 */ /* 0x000fea0003800000 */
.L_x_1769:
[----:B------:R1:W-:Y:S02]  /*ed80*/  STS.128 [R79], RZ ;  /* 0x000000ff4f007388 */ /* 0x0003e40000000c00 */
.L_x_1768:
[----:B------:R-:W-:Y:S05]  /*ed90*/  BSYNC.RECONVERGENT B1 ;  /* 0x0000000000017941 */ /* 0x000fea0003800200 */
.L_x_1767:
        /* <DEDUP_REMOVED lines=57> */
.L_x_1775:
[----:B------:R-:W-:Y:S05]  /*f130*/  BSYNC.RECONVERGENT B0 ;  /* 0x0000000000007941 */ /* 0x000fea0003800200 */
.L_x_1774:
[----:B-----5:R4:W-:Y:S02]  /*f140*/  STS.128 [R79+0x800], R4 ;  /* 0x000800044f007388 */ /* 0x0209e40000000c00 */
.L_x_1773:
[----:B------:R-:W-:Y:S05]  /*f150*/  BSYNC.RECONVERGENT B1 ;  /* 0x0000000000017941 */ /* 0x000fea0003800200 */
.L_x_1772:
        /* <DEDUP_REMOVED lines=57> */
.L_x_1779:
[----:B------:R-:W-:Y:S05]  /*f4f0*/  BSYNC.RECONVERGENT B0 ;  /* 0x0000000000007941 */ /* 0x000fea0003800200 */
.L_x_1778:
[----:B-----5:R2:W-:Y:S02]  /*f500*/  STS.128 [R79+0x1000], R4 ;  /* 0x001000044f007388 */ /* 0x0205e40000000c00 */
.L_x_1777:
[----:B------:R-:W-:Y:S05]  /*f510*/  BSYNC.RECONVERGENT B1 ;  /* 0x0000000000017941 */ /* 0x000fea0003800200 */
.L_x_1776:
        /* <DEDUP_REMOVED lines=56> */
.L_x_1781:
[----:B------:R-:W-:Y:S05]  /*f8a0*/  BSYNC.RECONVERGENT B0 ;  /* 0x0000000000007941 */ /* 0x000fea0003800200 */
.L_x_1780:
[----:B-----5:R2:W-:Y:S01]  /*f8b0*/  STS.128 [R79+0x1800], R4 ;  /* 0x001800044f007388 */ /* 0x0205e20000000c00 */
[----:B------:R-:W-:Y:S05]  /*f8c0*/  BRA `(.L_x_1765) ;  /* 0x0000001800347947 */ /* 0x000fea0003800000 */
.L_x_1766:
        /* <DEDUP_REMOVED lines=100> */
.L_x_1786:
[----:B------:R-:W-:Y:S05]  /*ff10*/  BSYNC.RECONVERGENT B0 ;  /* 0x0000000000007941 */ /* 0x000fea0003800200 */
.L_x_1785:
[----:B-----5:R1:W-:Y:S01]  /*ff20*/  STS.128 [R79], R4 ;  /* 0x000000044f007388 */ /* 0x0203e20000000c00 */
[----:B------:R-:W-:Y:S05]  /*ff30*/  BRA `(.L_x_1783) ;  /* 0x0000000000047947 */ /* 0x000fea0003800000 */
.L_x_1784:
[----:B------:R2:W-:Y:S02]  /*ff40*/  STS.128 [R79], RZ ;  /* 0x000000ff4f007388 */ /* 0x0005e40000000c00 */
.L_x_1783:
[----:B------:R-:W-:Y:S05]  /*ff50*/  BSYNC.RECONVERGENT B1 ;  /* 0x0000000000017941 */ /* 0x000fea0003800200 */
.L_x_1782:
        /* <DEDUP_REMOVED lines=94> */
.L_x_1790:
[----:B------:R-:W-:Y:S05]  /*10540*/  BSYNC.RECONVERGENT B0 ;  /* 0x0000000000007941 */ /* 0x000fea0003800200 */
.L_x_1789:
[----:B-----5:R4:W-:Y:S02]  /*10550*/  STS.128 [R79+0x800], R4 ;  /* 0x000800044f007388 */ /* 0x0209e40000000c00 */
.L_x_1788:
[----:B------:R-:W-:Y:S05]  /*10560*/  BSYNC.RECONVERGENT B1 ;  /* 0x0000000000017941 */ /* 0x000fea0003800200 */
.L_x_1787:
        /* <DEDUP_REMOVED lines=94> */
.L_x_1794:
[----:B------:R-:W-:Y:S05]  /*10b50*/  BSYNC.RECONVERGENT B0 ;  /* 0x0000000000007941 */ /* 0x000fea0003800200 */
.L_x_1793:
[----:B-----5:R4:W-:Y:S02]  /*10b60*/  STS.128 [R79+0x1000], R4 ;  /* 0x001000044f007388 */ /* 0x0209e40000000c00 */
.L_x_1792:
[----:B------:R-:W-:Y:S05]  /*10b70*/  BSYNC.RECONVERGENT B1 ;  /* 0x0000000000017941 */ /* 0x000fea0003800200 */
.L_x_1791:
        /* <DEDUP_REMOVED lines=96> */
.L_x_1796:
[----:B------:R-:W-:Y:S05]  /*11180*/  BSYNC.RECONVERGENT B0 ;  /* 0x0000000000007941 */ /* 0x000fea0003800200 */
.L_x_1795:
[----:B-----5:R1:W-:Y:S02]  /*11190*/  STS.128 [R79+0x1800], R4 ;  /* 0x001800044f007388 */ /* 0x0203e40000000c00 */
.L_x_1765:
[----:B------:R-:W-:Y:S05]  /*111a0*/  BSYNC.RECONVERGENT B2 ;  /* 0x0000000000027941 */ /* 0x000fea0003800200 */
.L_x_1756:
        /* <DEDUP_REMOVED lines=13> */
.L_x_1799:
[----:B------:R1:W-:Y:S02]  /*11280*/  STS.128 [R79+0x2000], RZ ;  /* 0x002000ff4f007388 */ /* 0x0003e40000000c00 */
.L_x_1798:
[----:B------:R-:W-:Y:S05]  /*11290*/  BSYNC.RECONVERGENT B0 ;  /* 0x0000000000007941 */ /* 0x000fea0003800200 */
.L_x_1797:
        /* <DEDUP_REMOVED lines=12> */
.L_x_1802:
[----:B------:R2:W-:Y:S02]  /*11360*/  STS.128 [R79+0x2800], RZ ;  /* 0x002800ff4f007388 */ /* 0x0005e40000000c00 */
.L_x_1801:
[----:B------:R-:W-:Y:S05]  /*11370*/  BSYNC.RECONVERGENT B0 ;  /* 0x0000000000007941 */ /* 0x000fea0003800200 */
.L_x_1800:
        /* <DEDUP_REMOVED lines=12> */
.L_x_1805:
[----:B------:R4:W-:Y:S02]  /*11440*/  STS.128 [R79+0x3000], RZ ;  /* 0x003000ff4f007388 */ /* 0x0009e40000000c00 */
.L_x_1804:
[----:B------:R-:W-:Y:S05]  /*11450*/  BSYNC.RECONVERGENT B0 ;  /* 0x0000000000007941 */ /* 0x000fea0003800200 */
.L_x_1803:
        /* <DEDUP_REMOVED lines=12> */
.L_x_1808:
[----:B------:R1:W-:Y:S02]  /*11520*/  STS.128 [R79+0x3800], RZ ;  /* 0x003800ff4f007388 */ /* 0x0003e40000000c00 */
.L_x_1807:
[----:B------:R-:W-:Y:S05]  /*11530*/  BSYNC.RECONVERGENT B0 ;  /* 0x0000000000007941 */ /* 0x000fea0003800200 */
.L_x_1806:
        /* <DEDUP_REMOVED lines=16> */
.L_x_1811:
[----:B------:R1:W-:Y:S02]  /*11640*/  STS.128 [R79+0x4000], RZ ;  /* 0x004000ff4f007388 */ /* 0x0003e40000000c00 */
.L_x_1810:
[----:B------:R-:W-:Y:S05]  /*11650*/  BSYNC.RECONVERGENT B0 ;  /* 0x0000000000007941 */ /* 0x000fea0003800200 */
.L_x_1809:
        /* <DEDUP_REMOVED lines=13> */
.L_x_1814:
[----:B------:R1:W-:Y:S02]  /*11730*/  STS.128 [R79+0x4800], RZ ;  /* 0x004800ff4f007388 */ /* 0x0003e40000000c00 */
.L_x_1813:
[----:B------:R-:W-:Y:S05]  /*11740*/  BSYNC.RECONVERGENT B0 ;  /* 0x0000000000007941 */ /* 0x000fea0003800200 */
.L_x_1812:
        /* <DEDUP_REMOVED lines=16> */
.L_x_1817:
[----:B------:R1:W-:Y:S02]  /*11850*/  STS.128 [R79+0x5000], RZ ;  /* 0x005000ff4f007388 */ /* 0x0003e40000000c00 */
.L_x_1816:
[----:B------:R-:W-:Y:S05]  /*11860*/  BSYNC.RECONVERGENT B0 ;  /* 0x0000000000007941 */ /* 0x000fea0003800200 */
.L_x_1815:
        /* <DEDUP_REMOVED lines=16> */
.L_x_1820:
[----:B------:R1:W-:Y:S02]  /*11970*/  STS.128 [R79+0x5800], RZ ;  /* 0x005800ff4f007388 */ /* 0x0003e40000000c00 */
.L_x_1819:
[----:B------:R-:W-:Y:S05]  /*11980*/  BSYNC.RECONVERGENT B0 ;  /* 0x0000000000007941 */ /* 0x000fea0003800200 */
.L_x_1818:
        /* <DEDUP_REMOVED lines=16> */
.L_x_1823:
[----:B------:R1:W-:Y:S02]  /*11a90*/  STS.128 [R79+0x6000], RZ ;  /* 0x006000ff4f007388 */ /* 0x0003e40000000c00 */
.L_x_1822:
[----:B------:R-:W-:Y:S05]  /*11aa0*/  BSYNC.RECONVERGENT B0 ;  /* 0x0000000000007941 */ /* 0x000fea0003800200 */
.L_x_1821:
        /* <DEDUP_REMOVED lines=13> */
.L_x_1826:
[----:B------:R1:W-:Y:S02]  /*11b80*/  STS.128 [R79+0x6800], RZ ;  /* 0x006800ff4f007388 */ /* 0x0003e40000000c00 */
.L_x_1825:
[----:B------:R-:W-:Y:S05]  /*11b90*/  BSYNC.RECONVERGENT B0 ;  /* 0x0000000000007941 */ /* 0x000fea0003800200 */
.L_x_1824:
        /* <DEDUP_REMOVED lines=16> */
.L_x_1829:
[----:B------:R1:W-:Y:S02]  /*11ca0*/  STS.128 [R79+0x7000], RZ ;  /* 0x007000ff4f007388 */ /* 0x0003e40000000c00 */
.L_x_1828:
[----:B------:R-:W-:Y:S05]  /*11cb0*/  BSYNC.RECONVERGENT B0 ;  /* 0x0000000000007941 */ /* 0x000fea0003800200 */
.L_x_1827:
        /* <DEDUP_REMOVED lines=16> */
.L_x_1832:
[----:B------:R1:W-:Y:S02]  /*11dc0*/  STS.128 [R79+0x7800], RZ ;  /* 0x007800ff4f007388 */ /* 0x0003e40000000c00 */
.L_x_1831:
[----:B------:R-:W-:Y:S05]  /*11dd0*/  BSYNC.RECONVERGENT B0 ;  /* 0x0000000000007941 */ /* 0x000fea0003800200 */
.L_x_1830:
        /* <DEDUP_REMOVED lines=16> */
.L_x_1835:
[----:B------:R1:W-:Y:S02]  /*11ee0*/  STS.128 [R79+0x8000], RZ ;  /* 0x008000ff4f007388 */ /* 0x0003e40000000c00 */
.L_x_1834:
[----:B------:R-:W-:Y:S05]  /*11ef0*/  BSYNC.RECONVERGENT B0 ;  /* 0x0000000000007941 */ /* 0x000fea0003800200 */
.L_x_1833:
        /* <DEDUP_REMOVED lines=16> */
.L_x_1838:
[----:B------:R1:W-:Y:S02]  /*12000*/  STS.128 [R79+0x8800], RZ ;  /* 0x008800ff4f007388 */ /* 0x0003e40000000c00 */
.L_x_1837:
[----:B------:R-:W-:Y:S05]  /*12010*/  BSYNC.RECONVERGENT B0 ;  /* 0x0000000000007941 */ /* 0x000fea0003800200 */
.L_x_1836:
        /* <DEDUP_REMOVED lines=16> */
.L_x_1841:
[----:B------:R1:W-:Y:S02]  /*12120*/  STS.128 [R79+0x9000], RZ ;  /* 0x009000ff4f007388 */ /* 0x0003e40000000c00 */
.L_x_1840:
[----:B------:R-:W-:Y:S05]  /*12130*/  BSYNC.RECONVERGENT B0 ;  /* 0x0000000000007941 */ /* 0x000fea0003800200 */
.L_x_1839:
        /* <DEDUP_REMOVED lines=14> */
.L_x_1844:
[----:B------:R1:W-:Y:S02]  /*12220*/  STS.128 [R79+0x9800], RZ ;  /* 0x009800ff4f007388 */ /* 0x0003e40000000c00 */
.L_x_1843:
[----:B------:R-:W-:Y:S05]  /*12230*/  BSYNC.RECONVERGENT B0 ;  /* 0x0000000000007941 */ /* 0x000fea0003800200 */
.L_x_1842:
        /* <DEDUP_REMOVED lines=14> */
.L_x_1847:
[----:B------:R1:W-:Y:S01]  /*12320*/  STS.128 [R79+0xa000], RZ ;  /* 0x00a000ff4f007388 */ /* 0x0003e20000000c00 */
[----:B------:R-:W-:Y:S05]  /*12330*/  BRA `(.L_x_1848) ;  /* 0x0000000000047947 */ /* 0x000fea0003800000 */
.L_x_1846:
[----:B------:R1:W-:Y:S02]  /*12340*/  STS.128 [R79+0xa000], RZ ;  /* 0x00a000ff4f007388 */ /* 0x0003e40000000c00 */
.L_x_1848:
[----:B------:R-:W-:Y:S05]  /*12350*/  BSYNC.RECONVERGENT B0 ;  /* 0x0000000000007941 */ /* 0x000fea0003800200 */
.L_x_1845:
        /* <DEDUP_REMOVED lines=13> */
.L_x_1851:
[----:B------:R1:W-:Y:S02]  /*12430*/  STS.128 [R79+0xa800], RZ ;  /* 0x00a800ff4f007388 */ /* 0x0003e40000000c00 */
.L_x_1850:
[----:B------:R-:W-:Y:S05]  /*12440*/  BSYNC.RECONVERGENT B0 ;  /* 0x0000000000007941 */ /* 0x000fea0003800200 */
.L_x_1849:
        /* <DEDUP_REMOVED lines=13> */
.L_x_1854:
[----:B------:R1:W-:Y:S02]  /*12520*/  STS.128 [R79+0xb000], RZ ;  /* 0x00b000ff4f007388 */ /* 0x0003e40000000c00 */
.L_x_1853:
[----:B------:R-:W-:Y:S05]  /*12530*/  BSYNC.RECONVERGENT B0 ;  /* 0x0000000000007941 */ /* 0x000fea0003800200 */
.L_x_1852:
        /* <DEDUP_REMOVED lines=13> */
.L_x_1857:
[----:B------:R1:W-:Y:S02]  /*12610*/  STS.128 [R79+0xb800], RZ ;  /* 0x00b800ff4f007388 */ /* 0x0003e40000000c00 */
.L_x_1856:
[----:B------:R-:W-:Y:S05]  /*12620*/  BSYNC.RECONVERGENT B0 ;  /* 0x0000000000007941 */ /* 0x000fea0003800200 */
.L_x_1855:
        /* <DEDUP_REMOVED lines=16> */
.L_x_1860:
[----:B------:R1:W-:Y:S02]  /*12730*/  STS.128 [R79+0xc000], RZ ;  /* 0x00c000ff4f007388 */ /* 0x0003e40000000c00 */
.L_x_1859:
[----:B------:R-:W-:Y:S05]  /*12740*/  BSYNC.RECONVERGENT B0 ;  /* 0x0000000000007941 */ /* 0x000fea0003800200 */
.L_x_1858:
        /* <DEDUP_REMOVED lines=13> */
.L_x_1863:
[----:B------:R1:W-:Y:S02]  /*12820*/  STS.128 [R79+0xc800], RZ ;  /* 0x00c800ff4f007388 */ /* 0x0003e40000000c00 */
.L_x_1862:
[----:B------:R-:W-:Y:S05]  /*12830*/  BSYNC.RECONVERGENT B0 ;  /* 0x0000000000007941 */ /* 0x000fea0003800200 */
.L_x_1861:
        /* <DEDUP_REMOVED lines=16> */
.L_x_1866:
[----:B------:R1:W-:Y:S02]  /*12940*/  STS.128 [R79+0xd000], RZ ;  /* 0x00d000ff4f007388 */ /* 0x0003e40000000c00 */
.L_x_1865:
[----:B------:R-:W-:Y:S05]  /*12950*/  BSYNC.RECONVERGENT B0 ;  /* 0x0000000000007941 */ /* 0x000fea0003800200 */
.L_x_1864:
        /* <DEDUP_REMOVED lines=16> */
.L_x_1869:
[----:B------:R1:W-:Y:S02]  /*12a60*/  STS.128 [R79+0xd800], RZ ;  /* 0x00d800ff4f007388 */ /* 0x0003e40000000c00 */
.L_x_1868:
[----:B------:R-:W-:Y:S05]  /*12a70*/  BSYNC.RECONVERGENT B0 ;  /* 0x0000000000007941 */ /* 0x000fea0003800200 */
.L_x_1867:
        /* <DEDUP_REMOVED lines=16> */
.L_x_1872:
[----:B------:R1:W-:Y:S02]  /*12b80*/  STS.128 [R79+0xe000], RZ ;  /* 0x00e000ff4f007388 */ /* 0x0003e40000000c00 */
.L_x_1871:
[----:B------:R-:W-:Y:S05]  /*12b90*/  BSYNC.RECONVERGENT B0 ;  /* 0x0000000000007941 */ /* 0x000fea0003800200 */
.L_x_1870:
        /* <DEDUP_REMOVED lines=13> */
.L_x_1875:
[----:B------:R1:W-:Y:S02]  /*12c70*/  STS.128 [R79+0xe800], RZ ;  /* 0x00e800ff4f007388 */ /* 0x0003e40000000c00 */
.L_x_1874:
[----:B------:R-:W-:Y:S05]  /*12c80*/  BSYNC.RECONVERGENT B0 ;  /* 0x0000000000007941 */ /* 0x000fea0003800200 */
.L_x_1873:
        /* <DEDUP_REMOVED lines=16> */
.L_x_1878:
[----:B------:R1:W-:Y:S02]  /*12d90*/  STS.128 [R79+0xf000], RZ ;  /* 0x00f000ff4f007388 */ /* 0x0003e40000000c00 */
.L_x_1877:
[----:B------:R-:W-:Y:S05]  /*12da0*/  BSYNC.RECONVERGENT B0 ;  /* 0x0000000000007941 */ /* 0x000fea0003800200 */
.L_x_1876:
        /* <DEDUP_REMOVED lines=16> */
.L_x_1881:
[----:B------:R1:W-:Y:S02]  /*12eb0*/  STS.128 [R79+0xf800], RZ ;  /* 0x00f800ff4f007388 */ /* 0x0003e40000000c00 */
.L_x_1880:
[----:B------:R-:W-:Y:S05]  /*12ec0*/  BSYNC.RECONVERGENT B0 ;  /* 0x0000000000007941 */ /* 0x000fea0003800200 */
.L_x_1879:
        /* <DEDUP_REMOVED lines=16> */
.L_x_1884:
[----:B------:R1:W-:Y:S02]  /*12fd0*/  STS.128 [R79+0x10000], RZ ;  /* 0x010000ff4f007388 */ /* 0x0003e40000000c00 */
.L_x_1883:
[----:B------:R-:W-:Y:S05]  /*12fe0*/  BSYNC.RECONVERGENT B0 ;  /* 0x0000000000007941 */ /* 0x000fea0003800200 */
.L_x_1882:
        /* <DEDUP_REMOVED lines=16> */
.L_x_1887:
[----:B------:R1:W-:Y:S02]  /*130f0*/  STS.128 [R79+0x10800], RZ ;  /* 0x010800ff4f007388 */ /* 0x0003e40000000c00 */
.L_x_1886:
[----:B------:R-:W-:Y:S05]  /*13100*/  BSYNC.RECONVERGENT B0 ;  /* 0x0000000000007941 */ /* 0x000fea0003800200 */
.L_x_1885:
        /* <DEDUP_REMOVED lines=16> */
.L_x_1890:
[----:B------:R1:W-:Y:S02]  /*13210*/  STS.128 [R79+0x11000], RZ ;  /* 0x011000ff4f007388 */ /* 0x0003e40000000c00 */
.L_x_1889:
[----:B------:R-:W-:Y:S05]  /*13220*/  BSYNC.RECONVERGENT B0 ;  /* 0x0000000000007941 */ /* 0x000fea0003800200 */
.L_x_1888:
        /* <DEDUP_REMOVED lines=14> */
.L_x_1893:
[----:B------:R1:W-:Y:S02]  /*13310*/  STS.128 [R79+0x11800], RZ ;  /* 0x011800ff4f007388 */ /* 0x0003e40000000c00 */
.L_x_1892:
[----:B------:R-:W-:Y:S05]  /*13320*/  BSYNC.RECONVERGENT B0 ;  /* 0x0000000000007941 */ /* 0x000fea0003800200 */
.L_x_1891:
[----:B------:R-:W2:Y:S01]  /*13330*/  S2R R231, SR_TID.X ;  /* 0x0000000000e77919 */ /* 0x000ea20000002100 */
[----:B------:R-:W3:Y:S01]  /*13340*/  S2UR UR8, SR_CgaCtaId ;  /* 0x00000000000879c3 */ /* 0x000ee20000008800 */
[----:B------:R-:W-:Y:S01]  /*13350*/  UMOV UR4, 0x400 ;  /* 0x0000040000047882 */ /* 0x000fe20000000000 */
[----:B------:R-:W-:Y:S01]  /*13360*/  IMAD.MOV.U32 R93, RZ, RZ, 0x20 ;  /* 0x00000020ff5d7424 */ /* 0x000fe200078e00ff */
[----:B------:R-:W0:Y:S01]  /*13370*/  LDGDEPBAR ;  /* 0x00000000000079af */ /* 0x000e220000000000 */
[----:B------:R-:W-:Y:S01]  /*13380*/  IMAD.MOV.U32 R170, RZ, RZ, 0x40 ;  /* 0x00000040ffaa7424 */ /* 0x000fe200078e00ff */
[----:B------:R-:W-:Y:S01]  /*13390*/  BSSY.RECONVERGENT B1, `(.L_x_1894) ;  /* 0x00002c7000017945 */ /* 0x000fe20003800200 */
        /* <DEDUP_REMOVED lines=9> */
[--C-:B------:R-:W-:Y:S02]  /*13430*/  LOP3.LUT R3, R3, 0x1c0, R239.reuse, 0xf8, !PT ;  /* 0x000001c003037812 */ /* 0x100fe400078ef8ef */
[----:B------:R-:W-:Y:S02]  /*13440*/  LOP3.LUT R2, R229, 0x200, R239, 0xf8, !PT ;  /* 0x00000200e5027812 */ /* 0x000fe400078ef8ef */
[--C-:B------:R-:W-:Y:S02]  /*13450*/  LOP3.LUT R230, R0, 0x38, R240.reuse, 0x78, !PT ;  /* 0x0000003800e67812 */ /* 0x100fe400078e78f0 */
[----:B----4-:R-:W-:Y:S02]  /*13460*/  LOP3.LUT R4, R239, 0x400, RZ, 0xc0, !PT ;  /* 0x00000400ef047812 */ /* 0x010fe400078ec0ff */
[----:B------:R-:W-:-:S02]  /*13470*/  LOP3.LUT R0, R3, 0x38, R240, 0x78, !PT ;  /* 0x0000003803007812 */ /* 0x000fc400078e78f0 */
[----:B------:R-:W-:Y:S02]  /*13480*/  LOP3.LUT R2, R2, R230, RZ, 0xfc, !PT ;  /* 0x000000e602027212 */ /* 0x000fe400078efcff */
[----:B------:R-:W-:Y:S01]  /*13490*/  R2P PR, R231, 0x6 ;  /* 0x00000006e7007804 */ /* 0x000fe20000000000 */
[----:B------:R-:W-:Y:S01]  /*134a0*/  IMAD R0, R0, 0x2, R4 ;  /* 0x0000000200007824 */ /* 0x000fe200078e0204 */
[----:B------:R-:W-:Y:S02]  /*134b0*/  LEA R3, R2, UR8, 0x1 ;  /* 0x0000000802037c11 */ /* 0x000fe4000f8e08ff */
[----:B------:R-:W-:Y:S01]  /*134c0*/  LOP3.LUT R239, R239, 0x200, RZ, 0xc0, !PT ;  /* 0x00000200efef7812 */ /* 0x000fe200078ec0ff */
[----:B------:R-:W-:Y:S01]  /*134d0*/  VIADD R52, R0, UR8 ;  /* 0x0000000800347c36 */ /* 0x000fe20008000000 */
[----:B-----5:R-:W-:Y:S01]  /*134e0*/  LDSM.16.M88.4 R24, [R0+UR8+0x3000] ;  /* 0x003000080018783b */ /* 0x020fe20008000200 */
[----:B------:R-:W-:Y:S02]  /*134f0*/  SEL R93, R93, 0xffffffe0, !P1 ;  /* 0xffffffe05d5d7807 */ /* 0x000fe40004800000 */
[----:B------:R-:W-:Y:S01]  /*13500*/  SEL R170, R170, 0xffffffc0, !P2 ;  /* 0xffffffc0aaaa7807 */ /* 0x000fe20005000000 */
[----:B------:R-:W1:Y:S02]  /*13510*/  LDSM.16.M88.4 R4, [R3] ;  /* 0x000000000304783b */ /* 0x000e640000000200 */
[----:B------:R-:W-:-:S02]  /*13520*/  IMAD.IADD R2, R52, 0x1, R93 ;  /* 0x0000000134027824 */ /* 0x000fc400078e025d */
[----:B------:R-:W2:Y:S04]  /*13530*/  LDSM.16.M88.4 R28, [R0+UR8+0x2800] ;  /* 0x00280008001c783b */ /* 0x000ea80008000200 */
[----:B------:R-:W3:Y:S04]  /*13540*/  LDSM.16.M88.4 R20, [R0+UR8+0x3800] ;  /* 0x003800080014783b */ /* 0x000ee80008000200 */
[----:B------:R-:W4:Y:S04]  /*13550*/  LDSM.16.M88.4 R32, [R0+UR8+0x2000] ;  /* 0x002000080020783b */ /* 0x000f280008000200 */
[----:B------:R-:W4:Y:S04]  /*13560*/  LDSM.16.M88.4 R16, [R0+UR8+0x4000] ;  /* 0x004000080010783b */ /* 0x000f280008000200 */
[----:B------:R-:W4:Y:S04]  /*13570*/  LDSM.16.M88.4 R8, [R0+UR8+0x5000] ;  /* 0x005000080008783b */ /* 0x000f280008000200 */
[----:B------:R-:W4:Y:S04]  /*13580*/  LDSM.16.M88.4 R12, [R0+UR8+0x4800] ;  /* 0x00480008000c783b */ /* 0x000f280008000200 */
[----:B------:R-:W-:Y:S04]  /*13590*/  LDSM.16.M88.4 R44, [R0+UR8+0x5800] ;  /* 0x00580008002c783b */ /* 0x000fe80008000200 */
[----:B------:R-:W-:Y:S04]  /*135a0*/  LDSM.16.M88.4 R40, [R0+UR8+0x6000] ;  /* 0x006000080028783b */ /* 0x000fe80008000200 */
[----:B------:R-:W-:Y:S01]  /*135b0*/  LDSM.16.M88.4 R36, [R0+UR8+0x6800] ;  /* 0x006800080024783b */ /* 0x000fe20008000200 */
[C---:B-1----:R-:W-:Y:S03]  /*135c0*/  HMMA.16816.F32.BF16 R156, R4.reuse, R24, RZ ;  /* 0x00000018049c723c */ /* 0x042fe600000418ff */
[----:B------:R-:W-:Y:S05]  /*135d0*/  LDSM.16.M88.4 R48, [R2+0x2800] ;  /* 0x002800000230783b */ /* 0x000fea0000000200 */
[C---:B------:R-:W-:Y:S01]  /*135e0*/  HMMA.16816.F32.BF16 R144, R4.reuse, R26, RZ ;  /* 0x0000001a0490723c */ /* 0x040fe200000418ff */
[----:B------:R-:W1:Y:S07]  /*135f0*/  LDSM.16.M88.4 R24, [R0+UR8+0x8000] ;  /* 0x008000080018783b */ /* 0x000e6e0008000200 */
[C---:B--2---:R-:W-:Y:S08]  /*13600*/  HMMA.16816.F32.BF16 R96, R4.reuse, R28, RZ ;  /* 0x0000001c0460723c */ /* 0x044ff000000418ff */
[C---:B------:R-:W-:Y:S01]  /*13610*/  HMMA.16816.F32.BF16 R148, R4.reuse, R30, RZ ;  /* 0x0000001e0494723c */ /* 0x040fe200000418ff */
[----:B------:R-:W2:Y:S07]  /*13620*/  LDSM.16.M88.4 R28, [R0+UR8+0x7800] ;  /* 0x00780008001c783b */ /* 0x000eae0008000200 */
[C---:B---3--:R-:W-:Y:S08]  /*13630*/  HMMA.16816.F32.BF16 R152, R4.reuse, R20, RZ ;  /* 0x000000140498723c */ /* 0x048ff000000418ff */
[C---:B------:R-:W-:Y:S01]  /*13640*/  HMMA.16816.F32.BF16 R140, R4.reuse, R22, RZ ;  /* 0x00000016048c723c */ /* 0x040fe200000418ff */
[----:B------:R-:W3:Y:S07]  /*13650*/  LDSM.16.M88.4 R20, [R0+UR8+0x8800] ;  /* 0x008800080014783b */ /* 0x000eee0008000200 */
[C---:B----4-:R-:W-:Y:S08]  /*13660*/  HMMA.16816.F32.BF16 R100, R4.reuse, R32, RZ ;  /* 0x000000200464723c */ /* 0x050ff000000418ff */
[C---:B------:R-:W-:Y:S01]  /*13670*/  HMMA.16816.F32.BF16 R108, R4.reuse, R34, RZ ;  /* 0x00000022046c723c */ /* 0x040fe200000418ff */
[----:B------:R-:W4:Y:S07]  /*13680*/  LDSM.16.M88.4 R32, [R0+UR8+0x7000] ;  /* 0x007000080020783b */ /* 0x000f2e0008000200 */
[C---:B------:R-:W-:Y:S08]  /*13690*/  HMMA.16816.F32.BF16 R136, R4.reuse, R16, RZ ;  /* 0x000000100488723c */ /* 0x040ff000000418ff */
[C---:B------:R-:W-:Y:S01]  /*136a0*/  HMMA.16816.F32.BF16 R132, R4.reuse, R18, RZ ;  /* 0x000000120484723c */ /* 0x040fe200000418ff */
[----:B------:R-:W4:Y:S07]  /*136b0*/  LDSM.16.M88.4 R16, [R0+UR8+0x9000] ;  /* 0x009000080010783b */ /* 0x000f2e0008000200 */
[C---:B------:R-:W-:Y:S08]  /*136c0*/  HMMA.16816.F32.BF16 R124, R4.reuse, R8, RZ ;  /* 0x00000008047c723c */ /* 0x040ff000000418ff */
[C---:B------:R-:W-:Y:S01]  /*136d0*/  HMMA.16816.F32.BF16 R116, R4.reuse, R10, RZ ;  /* 0x0000000a0474723c */ /* 0x040fe200000418ff */
[----:B------:R1:W4:Y:S07]  /*136e0*/  LDSM.16.M88.4 R8, [R0+UR8+0x9800] ;  /* 0x009800080008783b */ /* 0x00032e0008000200 */
[C---:B------:R-:W-:Y:S08]  /*136f0*/  HMMA.16816.F32.BF16 R128, R4.reuse, R12, RZ ;  /* 0x0000000c0480723c */ /* 0x040ff000000418ff */
[----:B------:R-:W-:Y:S01]  /*13700*/  HMMA.16816.F32.BF16 R120, R4, R14, RZ ;  /* 0x0000000e0478723c */ /* 0x000fe200000418ff */
[----:B-1----:R-:W-:-:S07]  /*13710*/  IMAD.IADD R0, R3, 0x1, R93 ;  /* 0x0000000103007824 */ /* 0x002fce00078e025d */
[C---:B------:R-:W-:Y:S01]  /*13720*/  HMMA.16816.F32.BF16 R76, R4.reuse, R24, RZ ;  /* 0x00000018044c723c */ /* 0x040fe200000418ff */
[--C-:B------:R-:W-:Y:S01]  /*13730*/  IMAD.IADD R3, R3, 0x1, R170.reuse ;  /* 0x0000000103037824 */ /* 0x100fe200078e02aa */
[----:B------:R1:W-:Y:S06]  /*13740*/  LDSM.16.M88.4 R12, [R0] ;  /* 0x00000000000c783b */ /* 0x0003ec0000000200 */
[C---:B------:R-:W-:Y:S01]  /*13750*/  HMMA.16816.F32.BF16 R160, R4.reuse, R26, RZ ;  /* 0x0000001a04a0723c */ /* 0x040fe200000418ff */
[----:B------:R-:W4:Y:S07]  /*13760*/  LDSM.16.M88.4 R24, [R2+0x4800] ;  /* 0x004800000218783b */ /* 0x000f2e0000000200 */
[C---:B------:R-:W-:Y:S08]  /*13770*/  HMMA.16816.F32.BF16 R112, R4.reuse, R44, RZ ;  /* 0x0000002c0470723c */ /* 0x040ff000000418ff */
[----:B------:R-:W-:Y:S01]  /*13780*/  HMMA.16816.F32.BF16 R104, R4, R46, RZ ;  /* 0x0000002e0468723c */ /* 0x000fe200000418ff */
[----:B------:R-:W4:Y:S01]  /*13790*/  LDSM.16.M88.4 R44, [R2+0x2000] ;  /* 0x00200000022c783b */ /* 0x000f220000000200 */
[----:B-1----:R-:W-:-:S06]  /*137a0*/  IMAD.IADD R0, R52, 0x1, R170 ;  /* 0x0000000134007824 */ /* 0x002fcc00078e02aa */
[C---:B--2---:R-:W-:Y:S08]  /*137b0*/  HMMA.16816.F32.BF16 R56, R4.reuse, R28, RZ ;  /* 0x0000001c0438723c */ /* 0x044ff000000418ff */
[C---:B------:R-:W-:Y:S01]  /*137c0*/  HMMA.16816.F32.BF16 R64, R4.reuse, R30, RZ ;  /* 0x0000001e0440723c */ /* 0x040fe200000418ff */
[----:B------:R-:W1:Y:S07]  /*137d0*/  LDSM.16.M88.4 R28, [R2+0x4000] ;  /* 0x00400000021c783b */ /* 0x000e6e0000000200 */
[C---:B---3--:R-:W-:Y:S08]  /*137e0*/  HMMA.16816.F32.BF16 R164, R4.reuse, R20, RZ ;  /* 0x0000001404a4723c */ /* 0x048ff000000418ff */
[C---:B------:R-:W-:Y:S01]  /*137f0*/  HMMA.16816.F32.BF16 R172, R4.reuse, R22, RZ ;  /* 0x0000001604ac723c */ /* 0x040fe200000418ff */
[----:B------:R-:W2:Y:S07]  /*13800*/  LDSM.16.M88.4 R20, [R2+0x5000] ;  /* 0x005000000214783b */ /* 0x000eae0000000200 */
[C---:B----4-:R-:W-:Y:S08]  /*13810*/  HMMA.16816.F32.BF16 R60, R4.reuse, R32, RZ ;  /* 0x00000020043c723c */ /* 0x050ff000000418ff */
        /* <DEDUP_REMOVED lines=13> */
[----:B------:R-:W4:Y:S04]  /*138f0*/  LDSM.16.M88.4 R4, [R2+0x6800] ;  /* 0x006800000204783b */ /* 0x000f280000000200 */
[----:B------:R-:W-:Y:S03]  /*13900*/  LDSM.16.M88.4 R8, [R2+0x6000] ;  /* 0x006000000208783b */ /* 0x000fe60000000200 */
[C---:B------:R-:W-:Y:S08]  /*13910*/  HMMA.16816.F32.BF16 R224, R12.reuse, R24, R128 ;  /* 0x000000180ce0723c */ /* 0x040ff00000041880 */
[C---:B------:R-:W-:Y:S01]  /*13920*/  HMMA.16816.F32.BF16 R196, R12.reuse, R26, R120 ;  /* 0x0000001a0cc4723c */ /* 0x040fe20000041878 */
[----:B------:R-:W4:Y:S07]  /*13930*/  LDSM.16.M88.4 R24, [R2+0x8000] ;  /* 0x008000000218783b */ /* 0x000f2e0000000200 */
[C---:B------:R-:W-:Y:S08]  /*13940*/  HMMA.16816.F32.BF16 R184, R12.reuse, R44, R100 ;  /* 0x0000002c0cb8723c */ /* 0x040ff00000041864 */
[C---:B------:R-:W-:Y:S08]  /*13950*/  HMMA.16816.F32.BF16 R44, R12.reuse, R46, R108 ;  /* 0x0000002e0c2c723c */ /* 0x040ff0000004186c */
[----:B------:R-:W-:Y:S01]  /*13960*/  HMMA.16816.F32.BF16 R108, R12, R50, R148 ;  /* 0x000000320c6c723c */ /* 0x000fe20000041894 */
[----:B------:R-:W-:-:S02]  /*13970*/  IMAD.MOV.U32 R51, RZ, RZ, R196 ;  /* 0x000000ffff337224 */ /* 0x000fc400078e00c4 */
[----:B------:R-:W-:-:S05]  /*13980*/  IMAD.MOV.U32 R50, RZ, RZ, R197 ;  /* 0x000000ffff327224 */ /* 0x000fca00078e00c5 */
[C---:B-1----:R-:W-:Y:S08]  /*13990*/  HMMA.16816.F32.BF16 R148, R12.reuse, R28, R136 ;  /* 0x0000001c0c94723c */ /* 0x042ff00000041888 */
[C---:B------:R-:W-:Y:S08]  /*139a0*/  HMMA.16816.F32.BF16 R200, R12.reuse, R30, R132 ;  /* 0x0000001e0cc8723c */ /* 0x040ff00000041884 */
[C---:B--2---:R-:W-:Y:S08]  /*139b0*/  HMMA.16816.F32.BF16 R28, R12.reuse, R20, R124 ;  /* 0x000000140c1c723c */ /* 0x044ff0000004187c */
[C---:B------:R-:W-:Y:S08]  /*139c0*/  HMMA.16816.F32.BF16 R20, R12.reuse, R22, R116 ;  /* 0x000000160c14723c */ /* 0x040ff00000041874 */
[----:B------:R-:W-:Y:S01]  /*139d0*/  HMMA.16816.F32.BF16 R96, R12, R48, R96 ;  /* 0x000000300c60723c */ /* 0x000fe20000041860 */
[----:B------:R-:W-:-:S02]  /*139e0*/  IMAD.MOV.U32 R49, RZ, RZ, R198 ;  /* 0x000000ffff317224 */ /* 0x000fc400078e00c6 */
[----:B------:R-:W-:Y:S02]  /*139f0*/  IMAD.MOV.U32 R48, RZ, RZ, R199 ;  /* 0x000000ffff307224 */ /* 0x000fe400078e00c7 */
[----:B------:R-:W-:Y:S02]  /*13a00*/  IMAD.MOV.U32 R94, RZ, RZ, R28 ;  /* 0x000000ffff5e7224 */ /* 0x000fe400078e001c */
[----:B------:R-:W-:Y:S01]  /*13a10*/  IMAD.MOV.U32 R55, RZ, RZ, R29 ;  /* 0x000000ffff377224 */ /* 0x000fe200078e001d */
[----:B---3--:R-:W-:Y:S01]  /*13a20*/  HMMA.16816.F32.BF16 R152, R12, R32, R152 ;  /* 0x000000200c98723c */ /* 0x008fe20000041898 */
[----:B------:R-:W-:Y:S02]  /*13a30*/  IMAD.MOV.U32 R54, RZ, RZ, R30 ;  /* 0x000000ffff367224 */ /* 0x000fe400078e001e */
[----:B------:R-:W-:Y:S02]  /*13a40*/  IMAD.MOV.U32 R33, RZ, RZ, R22 ;  /* 0x000000ffff217224 */ /* 0x000fe400078e0016 */
[----:B------:R-:W-:-:S02]  /*13a50*/  IMAD.MOV.U32 R32, RZ, RZ, R23 ;  /* 0x000000ffff207224 */ /* 0x000fc400078e0017 */
[----:B------:R-:W-:Y:S01]  /*13a60*/  IMAD.MOV.U32 R53, RZ, RZ, R31 ;  /* 0x000000ffff357224 */ /* 0x000fe200078e001f */
[----:B------:R-:W-:Y:S01]  /*13a70*/  HMMA.16816.F32.BF16 R140, R12, R34, R140 ;  /* 0x000000220c8c723c */ /* 0x000fe2000004188c */
[----:B------:R-:W-:Y:S01]  /*13a80*/  IMAD.MOV.U32 R35, RZ, RZ, R20 ;  /* 0x000000ffff237224 */ /* 0x000fe200078e0014 */
[----:B------:R-:W-:Y:S01]  /*13a90*/  LDSM.16.M88.4 R28, [R2+0x9800] ;  /* 0x00980000021c783b */ /* 0x000fe20000000200 */
[----:B------:R-:W-:-:S03]  /*13aa0*/  IMAD.MOV.U32 R34, RZ, RZ, R21 ;  /* 0x000000ffff227224 */ /* 0x000fc600078e0015 */
[----:B------:R-:W-:Y:S02]  /*13ab0*/  LDSM.16.M88.4 R20, [R2+0x9000] ;  /* 0x009000000214783b */ /* 0x000fe40000000200 */
[C---:B----4-:R-:W-:Y:S08]  /*13ac0*/  HMMA.16816.F32.BF16 R204, R12.reuse, R4, R80 ;  /* 0x000000040ccc723c */ /* 0x050ff00000041850 */
[C---:B------:R-:W-:Y:S01]  /*13ad0*/  HMMA.16816.F32.BF16 R196, R12.reuse, R6, R72 ;  /* 0x000000060cc4723c */ /* 0x040fe20000041848 */
[----:B------:R-:W1:Y:S07]  /*13ae0*/  LDSM.16.M88.4 R4, [R2+0x8800] ;  /* 0x008800000204783b */ /* 0x000e6e0000000200 */
[----:B------:R-:W-:Y:S01]  /*13af0*/  HMMA.16816.F32.BF16 R100, R12, R26, R160 ;  /* 0x0000001a0c64723c */ /* 0x000fe200000418a0 */
[----:B------:R-:W-:-:S02]  /*13b00*/  IMAD.MOV.U32 R160, RZ, RZ, R35 ;  /* 0x000000ffffa07224 */ /* 0x000fc400078e0023 */
[----:B------:R-:W-:Y:S02]  /*13b10*/  IMAD.MOV.U32 R161, RZ, RZ, R34 ;  /* 0x000000ffffa17224 */ /* 0x000fe400078e0022 */
[----:B------:R-:W-:Y:S02]  /*13b20*/  IMAD.MOV.U32 R162, RZ, RZ, R33 ;  /* 0x000000ffffa27224 */ /* 0x000fe400078e0021 */
[----:B------:R-:W-:Y:S01]  /*13b30*/  IMAD.MOV.U32 R163, RZ, RZ, R32 ;  /* 0x000000ffffa37224 */ /* 0x000fe200078e0020 */
[C---:B------:R-:W-:Y:S01]  /*13b40*/  HMMA.16816.F32.BF16 R212, R12.reuse, R8, R88 ;  /* 0x000000080cd4723c */ /* 0x040fe20000041858 */
[----:B------:R-:W-:Y:S07]  /*13b50*/  LDSM.16.M88.4 R32, [R0+0x2800] ;  /* 0x002800000020783b */ /* 0x000fee0000000200 */
[C---:B------:R-:W-:Y:S01]  /*13b60*/  HMMA.16816.F32.BF16 R208, R12.reuse, R10, R84 ;  /* 0x0000000a0cd0723c */ /* 0x040fe20000041854 */
[----:B------:R-:W2:Y:S07]  /*13b70*/  LDSM.16.M88.4 R8, [R3] ;  /* 0x000000000308783b */ /* 0x000eae0000000200 */
[C---:B------:R-:W-:Y:S08]  /*13b80*/  HMMA.16816.F32.BF16 R156, R12.reuse, R40, R156 ;  /* 0x000000280c9c723c */ /* 0x040ff0000004189c */
[C---:B------:R-:W-:Y:S01]  /*13b90*/  HMMA.16816.F32.BF16 R144, R12.reuse, R42, R144 ;  /* 0x0000002a0c90723c */ /* 0x040fe20000041890 */
[----:B------:R3:W4:Y:S07]  /*13ba0*/  LDSM.16.M88.4 R40, [R2+0x7800] ;  /* 0x007800000228783b */ /* 0x00072e0000000200 */
[C---:B------:R-:W-:Y:S08]  /*13bb0*/  HMMA.16816.F32.BF16 R220, R12.reuse, R16, R112 ;  /* 0x000000100cdc723c */ /* 0x040ff00000041870 */
[C---:B------:R-:W-:Y:S01]  /*13bc0*/  HMMA.16816.F32.BF16 R216, R12.reuse, R18, R104 ;  /* 0x000000120cd8723c */ /* 0x040fe20000041868 */
[----:B------:R-:W4:Y:S07]  /*13bd0*/  LDSM.16.M88.4 R16, [R0+0x3800] ;  /* 0x003800000010783b */ /* 0x000f2e0000000200 */
[----:B------:R-:W-:Y:S01]  /*13be0*/  HMMA.16816.F32.BF16 R136, R12, R36, R60 ;  /* 0x000000240c88723c */ /* 0x000fe2000004183c */
[----:B---3--:R-:W-:-:S07]  /*13bf0*/  IMAD.IADD R2, R93, 0x1, R0 ;  /* 0x000000015d027824 */ /* 0x008fce00078e0200 */
[C---:B------:R-:W-:Y:S01]  /*13c00*/  HMMA.16816.F32.BF16 R128, R12.reuse, R38, R68 ;  /* 0x000000260c80723c */ /* 0x040fe20000041844 */
[----:B------:R-:W3:Y:S07]  /*13c10*/  LDSM.16.M88.4 R36, [R0+0x2000] ;  /* 0x002000000024783b */ /* 0x000eee0000000200 */
[C---:B------:R-:W-:Y:S01]  /*13c20*/  HMMA.16816.F32.BF16 R104, R12.reuse, R24, R76 ;  /* 0x000000180c68723c */ /* 0x040fe2000004184c */
[----:B------:R-:W3:Y:S07]  /*13c30*/  LDSM.16.M88.4 R24, [R0+0x3000] ;  /* 0x003000000018783b */ /* 0x000eee0000000200 */
[----:B-1----:R-:W-:Y:S01]  /*13c40*/  HMMA.16816.F32.BF16 R88, R12, R4, R164 ;  /* 0x000000040c58723c */ /* 0x002fe200000418a4 */
[----:B------:R-:W-:-:S02]  /*13c50*/  IMAD.MOV.U32 R165, RZ, RZ, R55 ;  /* 0x000000ffffa57224 */ /* 0x000fc400078e0037 */
[----:B------:R-:W-:Y:S02]  /*13c60*/  IMAD.MOV.U32 R166, RZ, RZ, R54 ;  /* 0x000000ffffa67224 */ /* 0x000fe400078e0036 */
[----:B------:R-:W-:Y:S02]  /*13c70*/  IMAD.MOV.U32 R167, RZ, RZ, R53 ;  /* 0x000000ffffa77224 */ /* 0x000fe400078e0035 */
[----:B------:R-:W-:Y:S01]  /*13c80*/  LDSM.16.M88.4 R52, [R2+0x2000] ;  /* 0x002000000234783b */ /* 0x000fe20000000200 */
[----:B------:R-:W-:Y:S01]  /*13c90*/  HMMA.16816.F32.BF16 R84, R12, R6, R172 ;  /* 0x000000060c54723c */ /* 0x000fe200000418ac */
[----:B------:R-:W-:Y:S02]  /*13ca0*/  IMAD.MOV.U32 R172, RZ, RZ, R51 ;  /* 0x000000ffffac7224 */ /* 0x000fe400078e0033 */
[----:B------:R-:W1:Y:S01]  /*13cb0*/  LDSM.16.M88.4 R4, [R0+0x4000] ;  /* 0x004000000004783b */ /* 0x000e620000000200 */
[----:B------:R-:W-:Y:S02]  /*13cc0*/  IMAD.MOV.U32 R173, RZ, RZ, R50 ;  /* 0x000000ffffad7224 */ /* 0x000fe400078e0032 */
[----:B------:R-:W-:-:S02]  /*13cd0*/  IMAD.MOV.U32 R174, RZ, RZ, R49 ;  /* 0x000000ffffae7224 */ /* 0x000fc400078e0031 */
[----:B--2---:R-:W-:Y:S01]  /*13ce0*/  HMMA.16816.F32.BF16 R96, R8, R32, R96 ;  /* 0x000000200860723c */ /* 0x004fe20000041860 */
[----:B------:R-:W-:Y:S02]  /*13cf0*/  IMAD.MOV.U32 R175, RZ, RZ, R48 ;  /* 0x000000ffffaf7224 */ /* 0x000fe400078e0030 */
[----:B------:R-:W-:Y:S01]  /*13d00*/  LDSM.16.M88.4 R48, [R0+0x5000] ;  /* 0x005000000030783b */ /* 0x000fe20000000200 */
[----:B------:R-:W-:-:S04]  /*13d10*/  IMAD.MOV.U32 R164, RZ, RZ, R94 ;  /* 0x000000ffffa47224 */ /* 0x000fc800078e005e */
[----:B------:R-:W-:Y:S01]  /*13d20*/  HMMA.16816.F32.BF16 R108, R8, R34, R108 ;  /* 0x00000022086c723c */ /* 0x000fe2000004186c */
[----:B------:R-:W2:Y:S07]  /*13d30*/  LDSM.16.M88.4 R32, [R0+0x7000] ;  /* 0x007000000020783b */ /* 0x000eae0000000200 */
[C---:B----4-:R-:W-:Y:S01]  /*13d40*/  HMMA.16816.F32.BF16 R124, R12.reuse, R40, R56 ;  /* 0x000000280c7c723c */ /* 0x050fe20000041838 */
[----:B------:R-:W4:Y:S07]  /*13d50*/  LDSM.16.M88.4 R56, [R0+0x4800] ;  /* 0x004800000038783b */ /* 0x000f2e0000000200 */
[C---:B------:R-:W-:Y:S01]  /*13d60*/  HMMA.16816.F32.BF16 R112, R12.reuse, R42, R64 ;  /* 0x0000002a0c70723c */ /* 0x040fe20000041840 */
[----:B------:R-:W4:Y:S07]  /*13d70*/  LDSM.16.M88.4 R40, [R0+0x6000] ;  /* 0x006000000028783b */ /* 0x000f2e0000000200 */
[C---:B------:R-:W-:Y:S08]  /*13d80*/  HMMA.16816.F32.BF16 R80, R12.reuse, R20, R176 ;  /* 0x000000140c50723c */ /* 0x040ff000000418b0 */
[----:B------:R-:W-:Y:S01]  /*13d90*/  HMMA.16816.F32.BF16 R76, R12, R22, R180 ;  /* 0x000000160c4c723c */ /* 0x000fe200000418b4 */
[----:B------:R-:W4:Y:S07]  /*13da0*/  LDSM.16.M88.4 R20, [R0+0x8800] ;  /* 0x008800000014783b */ /* 0x000f2e0000000200 */
[C---:B------:R-:W-:Y:S08]  /*13db0*/  HMMA.16816.F32.BF16 R132, R8.reuse, R16, R152 ;  /* 0x000000100884723c */ /* 0x040ff00000041898 */
[----:B------:R-:W-:Y:S01]  /*13dc0*/  HMMA.16816.F32.BF16 R140, R8, R18, R140 ;  /* 0x00000012088c723c */ /* 0x000fe2000004188c */
[----:B------:R-:W4:Y:S07]  /*13dd0*/  LDSM.16.M88.4 R16, [R0+0x9000] ;  /* 0x009000000010783b */ /* 0x000f2e0000000200 */
[C---:B------:R-:W-:Y:S08]  /*13de0*/  HMMA.16816.F32.BF16 R72, R12.reuse, R28, R188 ;  /* 0x0000001c0c48723c */ /* 0x040ff000000418bc */
[----:B------:R-:W-:Y:S01]  /*13df0*/  HMMA.16816.F32.BF16 R60, R12, R30, R192 ;  /* 0x0000001e0c3c723c */ /* 0x000fe200000418c0 */
[----:B------:R-:W4:Y:S04]  /*13e00*/  LDSM.16.M88.4 R28, [R0+0x7800] ;  /* 0x00780000001c783b */ /* 0x000f280000000200 */
[----:B------:R-:W-:Y:S03]  /*13e10*/  LDSM.16.M88.4 R12, [R0+0x9800] ;  /* 0x00980000000c783b */ /* 0x000fe60000000200 */
[C---:B---3--:R-:W-:Y:S08]  /*13e20*/  HMMA.16816.F32.BF16 R64, R8.reuse, R36, R184 ;  /* 0x000000240840723c */ /* 0x048ff000000418b8 */
[C---:B------:R-:W-:Y:S01]  /*13e30*/  HMMA.16816.F32.BF16 R68, R8.reuse, R38, R44 ;  /* 0x000000260844723c */ /* 0x040fe2000004182c */
[----:B------:R-:W3:Y:S04]  /*13e40*/  LDSM.16.M88.4 R44, [R0+0x5800] ;  /* 0x00580000002c783b */ /* 0x000ee80000000200 */
[----:B------:R-:W3:Y:S03]  /*13e50*/  LDSM.16.M88.4 R36, [R0+0x6800] ;  /* 0x006800000024783b */ /* 0x000ee60000000200 */
[C---:B------:R-:W-:Y:S08]  /*13e60*/  HMMA.16816.F32.BF16 R116, R8.reuse, R24, R156 ;  /* 0x000000180874723c */ /* 0x040ff0000004189c */
[C---:B------:R-:W-:Y:S01]  /*13e70*/  HMMA.16816.F32.BF16 R120, R8.reuse, R26, R144 ;  /* 0x0000001a0878723c */ /* 0x040fe20000041890 */
[----:B------:R2:W3:Y:S07]  /*13e80*/  LDSM.16.M88.4 R24, [R0+0x8000] ;  /* 0x008000000018783b */ /* 0x0004ee0000000200 */
[C---:B-1----:R-:W-:Y:S08]  /*13e90*/  HMMA.16816.F32.BF16 R144, R8.reuse, R4, R148 ;  /* 0x000000040890723c */ /* 0x042ff00000041894 */
[----:B------:R-:W-:Y:S01]  /*13ea0*/  HMMA.16816.F32.BF16 R148, R8, R6, R200 ;  /* 0x000000060894723c */ /* 0x000fe200000418c8 */
[----:B--2---:R-:W-:-:S07]  /*13eb0*/  IMAD.IADD R0, R93, 0x1, R3 ;  /* 0x000000015d007824 */ /* 0x004fce00078e0203 */
[C---:B------:R-:W-:Y:S01]  /*13ec0*/  HMMA.16816.F32.BF16 R136, R8.reuse, R32, R136 ;  /* 0x000000200888723c */ /* 0x040fe20000041888 */
[----:B------:R1:W2:Y:S07]  /*13ed0*/  LDSM.16.M88.4 R4, [R0] ;  /* 0x000000000004783b */ /* 0x0002ae0000000200 */
[C---:B------:R-:W-:Y:S01]  /*13ee0*/  HMMA.16816.F32.BF16 R128, R8.reuse, R34, R128 ;  /* 0x000000220880723c */ /* 0x040fe20000041880 */
[----:B------:R-:W2:Y:S07]  /*13ef0*/  LDSM.16.M88.4 R32, [R2+0x2800] ;  /* 0x002800000220783b */ /* 0x000eae0000000200 */
[C---:B----4-:R-:W-:Y:S08]  /*13f00*/  HMMA.16816.F32.BF16 R152, R8.reuse, R56, R224 ;  /* 0x000000380898723c */ /* 0x050ff000000418e0 */
[----:B------:R-:W-:Y:S01]  /*13f10*/  HMMA.16816.F32.BF16 R56, R8, R58, R172 ;  /* 0x0000003a0838723c */ /* 0x000fe200000418ac */
[----:B-1----:R-:W-:-:S07]  /*13f20*/  IMAD.SHL.U32 R0, R231, 0x2, RZ ;  /* 0x00000002e7007824 */ /* 0x002fce00078e00ff */
[----:B------:R-:W-:Y:S01]  /*13f30*/  HMMA.16816.F32.BF16 R172, R8, R42, R208 ;  /* 0x0000002a08ac723c */ /* 0x000fe200000418d0 */
[----:B------:R-:W-:-:S04]  /*13f40*/  VIADD R42, R251, 0xffffffff ;  /* 0xfffffffffb2a7836 */ /* 0x000fc80000000000 */
[----:B------:R-:W-:-:S03]  /*13f50*/  IMAD.MOV.U32 R238, RZ, RZ, R42 ;  /* 0x000000ffffee7224 */ /* 0x000fc600078e002a */
[C---:B------:R-:W-:Y:S08]  /*13f60*/  HMMA.16816.F32.BF16 R188, R8.reuse, R20, R88 ;  /* 0x0000001408bc723c */ /* 0x040ff00000041858 */
[C---:B------:R-:W-:Y:S08]  /*13f70*/  HMMA.16816.F32.BF16 R180, R8.reuse, R16, R80 ;  /* 0x0000001008b4723c */ /* 0x040ff00000041850 */
[C---:B------:R-:W-:Y:S01]  /*13f80*/  HMMA.16816.F32.BF16 R88, R8.reuse, R18, R76 ;  /* 0x000000120858723c */ /* 0x040fe2000004184c */
[----:B------:R-:W1:Y:S07]  /*13f90*/  LDSM.16.M88.4 R16, [R2+0x3000] ;  /* 0x003000000210783b */ /* 0x000e6e0000000200 */
[C---:B------:R-:W-:Y:S08]  /*13fa0*/  HMMA.16816.F32.BF16 R156, R8.reuse, R48, R164 ;  /* 0x00000030089c723c */ /* 0x040ff000000418a4 */
[----:B------:R-:W-:Y:S01]  /*13fb0*/  HMMA.16816.F32.BF16 R164, R8, R40, R212 ;  /* 0x0000002808a4723c */ /* 0x000fe200000418d4 */
[----:B------:R-:W-:-:S05]  /*13fc0*/  IMAD.SHL.U32 R41, R42, 0x100, RZ ;  /* 0x000001002a297824 */ /* 0x000fca00078e00ff */
[----:B------:R-:W-:Y:S02]  /*13fd0*/  LOP3.LUT R0, R41, 0x6, R0, 0xf8, !PT ;  /* 0x0000000629007812 */ /* 0x000fe400078ef800 */
[C---:B------:R-:W-:Y:S02]  /*13fe0*/  HMMA.16816.F32.BF16 R124, R8.reuse, R28, R124 ;  /* 0x0000001c087c723c */ /* 0x040fe4000004187c */
[C---:B------:R-:W-:Y:S02]  /*13ff0*/  LOP3.LUT R21, R0.reuse, 0x1, RZ, 0xfc, !PT ;  /* 0x0000000100157812 */ /* 0x040fe400078efcff */
[----:B------:R-:W-:Y:S02]  /*14000*/  LOP3.LUT R20, R0, 0x8, RZ, 0xfc, !PT ;  /* 0x0000000800147812 */ /* 0x000fe400078efcff */
[-C--:B------:R-:W-:Y:S02]  /*14010*/  ISETP.GE.AND P1, PT, R21, R92.reuse, PT ;  /* 0x0000005c1500720c */ /* 0x080fe40003f26270 */
[----:B------:R-:W-:Y:S01]  /*14020*/  HMMA.16816.F32.BF16 R112, R8, R30, R112 ;  /* 0x0000001e0870723c */ /* 0x000fe20000041870 */
[----:B------:R-:W4:Y:S01]  /*14030*/  LDSM.16.M88.4 R28, [R2+0x3800] ;  /* 0x00380000021c783b */ /* 0x000f220000000200 */
[----:B------:R-:W-:-:S02]  /*14040*/  ISETP.GE.AND P3, PT, R20, R92, PT ;  /* 0x0000005c1400720c */ /* 0x000fc40003f66270 */
[C---:B------:R-:W-:Y:S02]  /*14050*/  LOP3.LUT R3, R0.reuse, 0x9, RZ, 0xfc, !PT ;  /* 0x0000000900037812 */ /* 0x040fe400078efcff */
[CC--:B------:R-:W-:Y:S02]  /*14060*/  ISETP.GE.AND P0, PT, R0.reuse, R92.reuse, PT ;  /* 0x0000005c0000720c */ /* 0x0c0fe40003f06270 */
[C---:B------:R-:W-:Y:S01]  /*14070*/  HMMA.16816.F32.BF16 R48, R8.reuse, R50, R160 ;  /* 0x000000320830723c */ /* 0x040fe200000418a0 */
[-C--:B------:R-:W-:Y:S02]  /*14080*/  ISETP.GE.AND P4, PT, R3, R92.reuse, PT ;  /* 0x0000005c0300720c */ /* 0x080fe40003f86270 */
[C---:B------:R-:W-:Y:S02]  /*14090*/  LOP3.LUT R3, R0.reuse, 0x10, RZ, 0xfc, !PT ;  /* 0x0000001000037812 */ /* 0x040fe400078efcff */
[C---:B------:R-:W-:Y:S02]  /*140a0*/  LOP3.LUT R40, R0.reuse, 0x41, RZ, 0xfc, !PT ;  /* 0x0000004100287812 */ /* 0x040fe400078efcff */
[----:B------:R-:W-:Y:S01]  /*140b0*/  ISETP.GE.AND P5, PT, R3, R92, PT ;  /* 0x0000005c0300720c */ /* 0x000fe20003fa6270 */
[----:B---3--:R-:W-:Y:S01]  /*140c0*/  HMMA.16816.F32.BF16 R160, R8, R44, R220 ;  /* 0x0000002c08a0723c */ /* 0x008fe200000418dc */
[----:B------:R-:W-:-:S07]  /*140d0*/  LOP3.LUT R3, R0, 0x18, RZ, 0xfc, !PT ;  /* 0x0000001800037812 */ /* 0x000fce00078efcff */
[C---:B------:R-:W-:Y:S08]  /*140e0*/  HMMA.16816.F32.BF16 R184, R8.reuse, R22, R84 ;  /* 0x0000001608b8723c */ /* 0x040ff00000041854 */
[C---:B------:R-:W-:Y:S08]  /*140f0*/  HMMA.16816.F32.BF16 R44, R8.reuse, R46, R216 ;  /* 0x0000002e082c723c */ /* 0x040ff000000418d8 */
[C---:B------:R-:W-:Y:S08]  /*14100*/  HMMA.16816.F32.BF16 R176, R8.reuse, R36, R204 ;  /* 0x0000002408b0723c */ /* 0x040ff000000418cc */
[C---:B------:R-:W-:Y:S01]  /*14110*/  HMMA.16816.F32.BF16 R196, R8.reuse, R38, R196 ;  /* 0x0000002608c4723c */ /* 0x040fe200000418c4 */
[----:B------:R-:W3:Y:S07]  /*14120*/  LDSM.16.M88.4 R36, [R2+0x4000] ;  /* 0x004000000224783b */ /* 0x000eee0000000200 */
[C---:B------:R-:W-:Y:S08]  /*14130*/  HMMA.16816.F32.BF16 R104, R8.reuse, R24, R104 ;  /* 0x000000180868723c */ /* 0x040ff00000041868 */
[C---:B------:R-:W-:Y:S08]  /*14140*/  HMMA.16816.F32.BF16 R100, R8.reuse, R26, R100 ;  /* 0x0000001a0864723c */ /* 0x040ff00000041864 */
[C---:B------:R-:W-:Y:S08]  /*14150*/  HMMA.16816.F32.BF16 R84, R8.reuse, R12, R72 ;  /* 0x0000000c0854723c */ /* 0x040ff00000041848 */
[----:B------:R-:W-:Y:S08]  /*14160*/  HMMA.16816.F32.BF16 R76, R8, R14, R60 ;  /* 0x0000000e084c723c */ /* 0x000ff0000004183c */
[C---:B--2---:R-:W-:Y:S08]  /*14170*/  HMMA.16816.F32.BF16 R8, R4.reuse, R52, R64 ;  /* 0x000000340408723c */ /* 0x044ff00000041840 */
[----:B------:R-:W-:Y:S01]  /*14180*/  HMMA.16816.F32.BF16 R20, R4, R32, R96 ;  /* 0x000000200414723c */ /* 0x000fe20000041860 */
[----:B------:R-:W-:-:S07]  /*14190*/  LOP3.LUT R32, R0, 0x11, RZ, 0xfc, !PT ;  /* 0x0000001100207812 */ /* 0x000fce00078efcff */
[C---:B------:R-:W-:Y:S03]  /*141a0*/  HMMA.16816.F32.BF16 R12, R4.reuse, R54, R68 ;  /* 0x00000036040c723c */ /* 0x040fe60000041844 */
[----:B------:R-:W-:Y:S02]  /*141b0*/  FSEL R55, R10, -INF , !P0 ;  /* 0xff8000000a377808 */ /* 0x000fe40004000000 */
[----:B------:R-:W-:Y:S02]  /*141c0*/  FSEL R64, R8, -INF , !P0 ;  /* 0xff80000008407808 */ /* 0x000fe40004000000 */
[----:B------:R-:W-:Y:S01]  /*141d0*/  ISETP.GE.AND P0, PT, R3, R92, PT ;  /* 0x0000005c0300720c */ /* 0x000fe20003f06270 */
[----:B------:R-:W-:Y:S01]  /*141e0*/  HMMA.16816.F32.BF16 R24, R4, R34, R108 ;  /* 0x000000220418723c */ /* 0x000fe2000004186c */
[----:B------:R-:W-:Y:S02]  /*141f0*/  LOP3.LUT R3, R0, 0x19, RZ, 0xfc, !PT ;  /* 0x0000001900037812 */ /* 0x000fe400078efcff */
[----:B------:R-:W-:-:S02]  /*14200*/  FSEL R53, R22, -INF , !P5 ;  /* 0xff80000016357808 */ /* 0x000fc40006800000 */
[----:B------:R-:W-:Y:S02]  /*14210*/  FSEL R68, R20, -INF , !P5 ;  /* 0xff80000014447808 */ /* 0x000fe40006800000 */
[-C--:B------:R-:W-:Y:S02]  /*14220*/  ISETP.GE.AND P5, PT, R32, R92.reuse, PT ;  /* 0x0000005c2000720c */ /* 0x080fe40003fa6270 */
[----:B------:R-:W-:Y:S01]  /*14230*/  FSEL R52, R11, -INF , !P1 ;  /* 0xff8000000b347808 */ /* 0x000fe20004800000 */
[----:B------:R-:W2:Y:S01]  /*14240*/  LDSM.16.M88.4 R32, [R2+0x4800] ;  /* 0x004800000220783b */ /* 0x000ea20000000200 */
[----:B------:R-:W-:Y:S02]  /*14250*/  FSEL R62, R12, -INF , !P3 ;  /* 0xff8000000c3e7808 */ /* 0x000fe40005800000 */
[----:B------:R-:W-:Y:S02]  /*14260*/  FSEL R60, R9, -INF , !P1 ;  /* 0xff800000093c7808 */ /* 0x000fe40004800000 */
[----:B------:R-:W-:Y:S01]  /*14270*/  LOP3.LUT R12, R0, 0x21, RZ, 0xfc, !PT ;  /* 0x00000021000c7812 */ /* 0x000fe200078efcff */
[----:B-1----:R-:W-:Y:S01]  /*14280*/  HMMA.16816.F32.BF16 R8, R4, R16, R116 ;  /* 0x000000100408723c */ /* 0x002fe20000041874 */
[----:B------:R-:W-:-:S02]  /*14290*/  ISETP.GE.AND P1, PT, R3, R92, PT ;  /* 0x0000005c0300720c */ /* 0x000fc40003f26270 */
[----:B------:R-:W-:Y:S02]  /*142a0*/  FSEL R54, R15, -INF , !P4 ;  /* 0xff8000000f367808 */ /* 0x000fe40006000000 */
[----:B------:R-:W-:Y:S02]  /*142b0*/  FSEL R65, R13, -INF , !P4 ;  /* 0xff8000000d417808 */ /* 0x000fe40006000000 */
[----:B------:R-:W-:Y:S02]  /*142c0*/  LOP3.LUT R3, R0, 0x20, RZ, 0xfc, !PT ;  /* 0x0000002000037812 */ /* 0x000fe400078efcff */
[----:B------:R-:W-:Y:S02]  /*142d0*/  FSEL R43, R14, -INF , !P3 ;  /* 0xff8000000e2b7808 */ /* 0x000fe40005800000 */
[----:B------:R-:W-:Y:S02]  /*142e0*/  ISETP.GE.AND P4, PT, R12, R92, PT ;  /* 0x0000005c0c00720c */ /* 0x000fe40003f86270 */
[----:B------:R-:W-:Y:S01]  /*142f0*/  HMMA.16816.F32.BF16 R12, R4, R18, R120 ;  /* 0x00000012040c723c */ /* 0x000fe20000041878 */
[----:B------:R-:W-:-:S02]  /*14300*/  FSEL R63, R26, -INF , !P0 ;  /* 0xff8000001a3f7808 */ /* 0x000fc40004000000 */
[----:B------:R-:W-:Y:S02]  /*14310*/  FSEL R69, R24, -INF , !P0 ;  /* 0xff80000018457808 */ /* 0x000fe40004000000 */
[----:B------:R-:W-:Y:S02]  /*14320*/  FSEL R70, R27, -INF , !P1 ;  /* 0xff8000001b467808 */ /* 0x000fe40004800000 */
[----:B------:R-:W-:Y:S01]  /*14330*/  FSEL R67, R25, -INF , !P1 ;  /* 0xff80000019437808 */ /* 0x000fe20004800000 */
[----:B----4-:R-:W-:Y:S01]  /*14340*/  HMMA.16816.F32.BF16 R16, R4, R28, R132 ;  /* 0x0000001c0410723c */ /* 0x010fe20000041884 */
[----:B------:R-:W-:Y:S02]  /*14350*/  ISETP.GE.AND P3, PT, R3, R92, PT ;  /* 0x0000005c0300720c */ /* 0x000fe40003f66270 */
[C---:B------:R-:W-:Y:S02]  /*14360*/  LOP3.LUT R3, R0.reuse, 0x28, RZ, 0xfc, !PT ;  /* 0x0000002800037812 */ /* 0x040fe400078efcff */
[----:B------:R-:W-:-:S02]  /*14370*/  LOP3.LUT R22, R0, 0x29, RZ, 0xfc, !PT ;  /* 0x0000002900167812 */ /* 0x000fc400078efcff */
[-C--:B------:R-:W-:Y:S01]  /*14380*/  ISETP.GE.AND P6, PT, R3, R92.reuse, PT ;  /* 0x0000005c0300720c */ /* 0x080fe20003fc6270 */
[----:B------:R-:W-:Y:S01]  /*14390*/  HMMA.16816.F32.BF16 R24, R4, R30, R140 ;  /* 0x0000001e0418723c */ /* 0x000fe2000004188c */
[----:B------:R-:W1:Y:S01]  /*143a0*/  LDSM.16.M88.4 R28, [R2+0x5000] ;  /* 0x00500000021c783b */ /* 0x000e620000000200 */
[C---:B------:R-:W-:Y:S02]  /*143b0*/  LOP3.LUT R3, R0.reuse, 0x30, RZ, 0xfc, !PT ;  /* 0x0000003000037812 */ /* 0x040fe400078efcff */
[----:B------:R-:W-:Y:S02]  /*143c0*/  FSEL R73, R11, -INF , !P4 ;  /* 0xff8000000b497808 */ /* 0x000fe40006000000 */
[----:B------:R-:W-:Y:S02]  /*143d0*/  ISETP.GE.AND P0, PT, R3, R92, PT ;  /* 0x0000005c0300720c */ /* 0x000fe40003f06270 */
[----:B------:R-:W-:Y:S02]  /*143e0*/  LOP3.LUT R3, R0, 0x38, RZ, 0xfc, !PT ;  /* 0x0000003800037812 */ /* 0x000fe400078efcff */
[----:B------:R-:W-:-:S02]  /*143f0*/  FSEL R80, R9, -INF , !P4 ;  /* 0xff80000009507808 */ /* 0x000fc40006000000 */
[----:B------:R-:W-:Y:S02]  /*14400*/  FSEL R71, R10, -INF , !P3 ;  /* 0xff8000000a477808 */ /* 0x000fe40005800000 */
[----:B------:R-:W-:Y:S02]  /*14410*/  FSEL R81, R8, -INF , !P3 ;  /* 0xff80000008517808 */ /* 0x000fe40005800000 */
[-C--:B------:R-:W-:Y:S01]  /*14420*/  ISETP.GE.AND P4, PT, R22, R92.reuse, PT ;  /* 0x0000005c1600720c */ /* 0x080fe20003f86270 */
[----:B---3--:R-:W-:Y:S01]  /*14430*/  HMMA.16816.F32.BF16 R8, R4, R36, R144 ;  /* 0x000000240408723c */ /* 0x008fe20000041890 */
[----:B------:R-:W-:Y:S02]  /*14440*/  ISETP.GE.AND P3, PT, R3, R92, PT ;  /* 0x0000005c0300720c */ /* 0x000fe40003f66270 */
[----:B------:R-:W-:Y:S02]  /*14450*/  LOP3.LUT R3, R0, 0x39, RZ, 0xfc, !PT ;  /* 0x0000003900037812 */ /* 0x000fe400078efcff */
[----:B------:R-:W-:-:S02]  /*14460*/  FSEL R74, R14, -INF , !P6 ;  /* 0xff8000000e4a7808 */ /* 0x000fc40007000000 */
[----:B------:R-:W-:Y:S02]  /*14470*/  FSEL R82, R12, -INF , !P6 ;  /* 0xff8000000c527808 */ /* 0x000fe40007000000 */
[----:B------:R-:W-:Y:S02]  /*14480*/  FSEL R83, R15, -INF , !P4 ;  /* 0xff8000000f537808 */ /* 0x000fe40006000000 */
[----:B------:R-:W-:Y:S02]  /*14490*/  FSEL R75, R13, -INF , !P4 ;  /* 0xff8000000d4b7808 */ /* 0x000fe40006000000 */
[----:B------:R-:W-:Y:S01]  /*144a0*/  FSEL R61, R23, -INF , !P5 ;  /* 0xff800000173d7808 */ /* 0x000fe20006800000 */
[----:B------:R-:W-:Y:S01]  /*144b0*/  HMMA.16816.F32.BF16 R12, R4, R38, R148 ;  /* 0x00000026040c723c */ /* 0x000fe20000041894 */
[----:B------:R-:W-:Y:S01]  /*144c0*/  FSEL R66, R21, -INF , !P5 ;  /* 0xff80000015427808 */ /* 0x000fe20006800000 */
[----:B------:R-:W3:Y:S01]  /*144d0*/  LDSM.16.M88.4 R36, [R2+0x5800] ;  /* 0x005800000224783b */ /* 0x000ee20000000200 */
[----:B------:R-:W-:-:S02]  /*144e0*/  ISETP.GE.AND P5, PT, R3, R92, PT ;  /* 0x0000005c0300720c */ /* 0x000fc40003fa6270 */
[C---:B------:R-:W-:Y:S02]  /*144f0*/  LOP3.LUT R3, R0.reuse, 0x40, RZ, 0xfc, !PT ;  /* 0x0000004000037812 */ /* 0x040fe400078efcff */
[C---:B------:R-:W-:Y:S02]  /*14500*/  LOP3.LUT R20, R0.reuse, 0x31, RZ, 0xfc, !PT ;  /* 0x0000003100147812 */ /* 0x040fe400078efcff */
[----:B------:R-:W-:Y:S02]  /*14510*/  ISETP.GE.AND P6, PT, R3, R92, PT ;  /* 0x0000005c0300720c */ /* 0x000fe40003fc6270 */
[----:B------:R-:W-:Y:S02]  /*14520*/  LOP3.LUT R3, R0, 0x48, RZ, 0xfc, !PT ;  /* 0x0000004800037812 */ /* 0x000fe400078efcff */
[----:B------:R-:W-:Y:S02]  /*14530*/  FSEL R94, R18, -INF , !P0 ;  /* 0xff800000125e7808 */ /* 0x000fe40004000000 */
[----:B------:R-:W-:-:S02]  /*14540*/  FSEL R99, R16, -INF , !P0 ;  /* 0xff80000010637808 */ /* 0x000fc40004000000 */
        /* <DEDUP_REMOVED lines=9> */
[----:B------:R-:W2:Y:S01]  /*145e0*/  LDSM.16.M88.4 R32, [R2+0x6000] ;  /* 0x006000000220783b */ /* 0x000ea20000000200 */
[----:B------:R-:W-:Y:S02]  /*145f0*/  FSEL R95, R19, -INF , !P1 ;  /* 0xff800000135f7808 */ /* 0x000fe40004800000 */
[----:B------:R-:W-:Y:S02]  /*14600*/  FSEL R98, R17, -INF , !P1 ;  /* 0xff80000011627808 */ /* 0x000fe40004800000 */
[----:B------:R-:W-:Y:S02]  /*14610*/  LOP3.LUT R16, R0, 0x51, RZ, 0xfc, !PT ;  /* 0x0000005100107812 */ /* 0x000fe400078efcff */
[----:B------:R-:W-:-:S02]  /*14620*/  ISETP.GE.AND P3, PT, R40, R92, PT ;  /* 0x0000005c2800720c */ /* 0x000fc40003f66270 */
[-C--:B------:R-:W-:Y:S02]  /*14630*/  ISETP.GE.AND P1, PT, R3, R92.reuse, PT ;  /* 0x0000005c0300720c */ /* 0x080fe40003f26270 */
[----:B------:R-:W-:Y:S02]  /*14640*/  LOP3.LUT R3, R0, 0x50, RZ, 0xfc, !PT ;  /* 0x0000005000037812 */ /* 0x000fe400078efcff */
[----:B------:R-:W-:Y:S02]  /*14650*/  ISETP.GE.AND P5, PT, R16, R92, PT ;  /* 0x0000005c1000720c */ /* 0x000fe40003fa6270 */
[----:B------:R-:W-:Y:S01]  /*14660*/  FSEL R110, R10, -INF , !P6 ;  /* 0xff8000000a6e7808 */ /* 0x000fe20007000000 */
[----:B-1----:R-:W-:Y:S01]  /*14670*/  HMMA.16816.F32.BF16 R16, R4, R30, R48 ;  /* 0x0000001e0410723c */ /* 0x002fe20000041830 */
[----:B------:R-:W-:Y:S02]  /*14680*/  FSEL R119, R8, -INF , !P6 ;  /* 0xff80000008777808 */ /* 0x000fe40007000000 */
[----:B------:R-:W-:-:S02]  /*14690*/  FSEL R111, R11, -INF , !P3 ;  /* 0xff8000000b6f7808 */ /* 0x000fc40005800000 */
[----:B------:R-:W-:Y:S02]  /*146a0*/  FSEL R118, R9, -INF , !P3 ;  /* 0xff80000009767808 */ /* 0x000fe40005800000 */
[-C--:B------:R-:W-:Y:S01]  /*146b0*/  ISETP.GE.AND P4, PT, R3, R92.reuse, PT ;  /* 0x0000005c0300720c */ /* 0x080fe20003f86270 */
[----:B------:R-:W-:Y:S01]  /*146c0*/  HMMA.16816.F32.BF16 R8, R4, R28, R156 ;  /* 0x0000001c0408723c */ /* 0x000fe2000004189c */
[----:B------:R-:W1:Y:S01]  /*146d0*/  LDSM.16.M88.4 R28, [R2+0x6800] ;  /* 0x00680000021c783b */ /* 0x000e620000000200 */
[----:B------:R-:W-:Y:S02]  /*146e0*/  LOP3.LUT R3, R0, 0x58, RZ, 0xfc, !PT ;  /* 0x0000005800037812 */ /* 0x000fe400078efcff */
[----:B------:R-:W-:Y:S02]  /*146f0*/  FSEL R116, R14, -INF , !P0 ;  /* 0xff8000000e747808 */ /* 0x000fe40004000000 */
[----:B------:R-:W-:Y:S02]  /*14700*/  ISETP.GE.AND P6, PT, R3, R92, PT ;  /* 0x0000005c0300720c */ /* 0x000fe40003fc6270 */
[----:B------:R-:W-:-:S02]  /*14710*/  LOP3.LUT R3, R0, 0x60, RZ, 0xfc, !PT ;  /* 0x0000006000037812 */ /* 0x000fc400078efcff */
        /* <DEDUP_REMOVED lines=10> */
[----:B------:R-:W-:Y:S02]  /*147c0*/  LOP3.LUT R3, R0, 0x69, RZ, 0xfc, !PT ;  /* 0x0000006900037812 */ /* 0x000fe400078efcff */
[----:B------:R-:W-:-:S02]  /*147d0*/  FSEL R123, R23, -INF , !P5 ;  /* 0xff800000177b7808 */ /* 0x000fc40006800000 */
[----:B------:R-:W-:Y:S02]  /*147e0*/  FSEL R134, R21, -INF , !P5 ;  /* 0xff80000015867808 */ /* 0x000fe40006800000 */
[----:B------:R-:W-:Y:S01]  /*147f0*/  FSEL R132, R26, -INF , !P6 ;  /* 0xff8000001a847808 */ /* 0x000fe20007000000 */
[C---:B---3--:R-:W-:Y:S01]  /*14800*/  HMMA.16816.F32.BF16 R20, R4.reuse, R36, R160 ;  /* 0x000000240414723c */ /* 0x048fe200000418a0 */
[----:B------:R-:W-:Y:S02]  /*14810*/  FSEL R140, R24, -INF , !P6 ;  /* 0xff800000188c7808 */ /* 0x000fe40007000000 */
[----:B------:R-:W-:Y:S02]  /*14820*/  FSEL R141, R27, -INF , !P1 ;  /* 0xff8000001b8d7808 */ /* 0x000fe40004800000 */
[----:B------:R-:W-:Y:S02]  /*14830*/  FSEL R133, R25, -INF , !P1 ;  /* 0xff80000019857808 */ /* 0x000fe40004800000 */
[----:B------:R-:W-:Y:S01]  /*14840*/  ISETP.GE.AND P5, PT, R3, R92, PT ;  /* 0x0000005c0300720c */ /* 0x000fe20003fa6270 */
[----:B------:R-:W-:Y:S01]  /*14850*/  HMMA.16816.F32.BF16 R24, R4, R38, R44 ;  /* 0x000000260418723c */ /* 0x000fe2000004182c */
[C---:B------:R-:W-:Y:S01]  /*14860*/  LOP3.LUT R3, R0.reuse, 0x70, RZ, 0xfc, !PT ;  /* 0x0000007000037812 */ /* 0x040fe200078efcff */
[----:B------:R-:W3:Y:S01]  /*14870*/  LDSM.16.M88.4 R36, [R2+0x7000] ;  /* 0x007000000224783b */ /* 0x000ee20000000200 */
[----:B------:R-:W-:-:S02]  /*14880*/  LOP3.LUT R12, R0, 0x61, RZ, 0xfc, !PT ;  /* 0x00000061000c7812 */ /* 0x000fc400078efcff */
[-C--:B------:R-:W-:Y:S02]  /*14890*/  ISETP.GE.AND P6, PT, R3, R92.reuse, PT ;  /* 0x0000005c0300720c */ /* 0x080fe40003fc6270 */
[----:B------:R-:W-:Y:S02]  /*148a0*/  LOP3.LUT R3, R0, 0x78, RZ, 0xfc, !PT ;  /* 0x0000007800037812 */ /* 0x000fe400078efcff */
[----:B------:R-:W-:Y:S02]  /*148b0*/  FSEL R147, R8, -INF , !P0 ;  /* 0xff80000008937808 */ /* 0x000fe40004000000 */
[-C--:B------:R-:W-:Y:S02]  /*148c0*/  ISETP.GE.AND P3, PT, R12, R92.reuse, PT ;  /* 0x0000005c0c00720c */ /* 0x080fe40003f66270 */
[----:B------:R-:W-:Y:S01]  /*148d0*/  LOP3.LUT R8, R0, 0x81, RZ, 0xfc, !PT ;  /* 0x0000008100087812 */ /* 0x000fe200078efcff */
[----:B--2---:R-:W-:Y:S01]  /*148e0*/  HMMA.16816.F32.BF16 R12, R4, R32, R164 ;  /* 0x00000020040c723c */ /* 0x004fe200000418a4 */
[----:B------:R-:W-:-:S02]  /*148f0*/  ISETP.GE.AND P1, PT, R3, R92, PT ;  /* 0x0000005c0300720c */ /* 0x000fc40003f26270 */
        /* <DEDUP_REMOVED lines=8> */
[----:B------:R-:W-:Y:S01]  /*14980*/  HMMA.16816.F32.BF16 R8, R4, R34, R172 ;  /* 0x000000220408723c */ /* 0x000fe200000418ac */
[----:B------:R-:W2:Y:S01]  /*14990*/  LDSM.16.M88.4 R32, [R2+0x7800] ;  /* 0x007800000220783b */ /* 0x000ea20000000200 */
[-C--:B------:R-:W-:Y:S02]  /*149a0*/  ISETP.GE.AND P0, PT, R3, R92.reuse, PT ;  /* 0x0000005c0300720c */ /* 0x080fe40003f06270 */
[----:B------:R-:W-:Y:S02]  /*149b0*/  ISETP.GE.AND P3, PT, R40, R92, PT ;  /* 0x0000005c2800720c */ /* 0x000fe40003f66270 */
        /* <DEDUP_REMOVED lines=9> */
[----:B------:R-:W-:Y:S01]  /*14a50*/  LOP3.LUT R3, R0, 0x80, RZ, 0xfc, !PT ;  /* 0x0000008000037812 */ /* 0x000fe200078efcff */
[----:B------:R-:W-:Y:S01]  /*14a60*/  HMMA.16816.F32.BF16 R24, R4, R30, R196 ;  /* 0x0000001e0418723c */ /* 0x000fe200000418c4 */
[----:B------:R-:W1:Y:S01]  /*14a70*/  LDSM.16.M88.4 R28, [R2+0x8000] ;  /* 0x00800000021c783b */ /* 0x000e620000000200 */
[----:B------:R-:W-:Y:S02]  /*14a80*/  FSEL R144, R18, -INF , !P4 ;  /* 0xff80000012907808 */ /* 0x000fe40006000000 */
[----:B------:R-:W-:Y:S02]  /*14a90*/  FSEL R148, R16, -INF , !P4 ;  /* 0xff80000010947808 */ /* 0x000fe40006000000 */
[----:B------:R-:W-:Y:S02]  /*14aa0*/  ISETP.GE.AND P4, PT, R3, R92, PT ;  /* 0x0000005c0300720c */ /* 0x000fe40003f86270 */
[----:B------:R-:W-:-:S02]  /*14ab0*/  LOP3.LUT R3, R0, 0x88, RZ, 0xfc, !PT ;  /* 0x0000008800037812 */ /* 0x000fc400078efcff */
[C---:B------:R-:W-:Y:S02]  /*14ac0*/  LOP3.LUT R17, R0.reuse, 0x89, RZ, 0xfc, !PT ;  /* 0x0000008900117812 */ /* 0x040fe400078efcff */
[----:B------:R-:W-:Y:S02]  /*14ad0*/  ISETP.GE.AND P6, PT, R3, R92, PT ;  /* 0x0000005c0300720c */ /* 0x000fe40003fc6270 */
[C---:B------:R-:W-:Y:S02]  /*14ae0*/  LOP3.LUT R16, R0.reuse, 0x91, RZ, 0xfc, !PT ;  /* 0x0000009100107812 */ /* 0x040fe400078efcff */
[----:B------:R-:W-:Y:S02]  /*14af0*/  LOP3.LUT R3, R0, 0x90, RZ, 0xfc, !PT ;  /* 0x0000009000037812 */ /* 0x000fe400078efcff */
[----:B------:R-:W-:Y:S02]  /*14b00*/  FSEL R162, R14, -INF , !P4 ;  /* 0xff8000000ea27808 */ /* 0x000fe40006000000 */
[----:B------:R-:W-:-:S02]  /*14b10*/  FSEL R166, R12, -INF , !P4 ;  /* 0xff8000000ca67808 */ /* 0x000fc40006000000 */
[-C--:B------:R-:W-:Y:S02]  /*14b20*/  ISETP.GE.AND P1, PT, R16, R92.reuse, PT ;  /* 0x0000005c1000720c */ /* 0x080fe40003f26270 */
[----:B------:R-:W-:Y:S02]  /*14b30*/  FSEL R163, R15, -INF , !P5 ;  /* 0xff8000000fa37808 */ /* 0x000fe40006800000 */
[----:B------:R-:W-:Y:S02]  /*14b40*/  FSEL R165, R13, -INF , !P5 ;  /* 0xff8000000da57808 */ /* 0x000fe40006800000 */
[-C--:B------:R-:W-:Y:S01]  /*14b50*/  ISETP.GE.AND P4, PT, R17, R92.reuse, PT ;  /* 0x0000005c1100720c */ /* 0x080fe20003f86270 */
[----:B---3--:R-:W-:Y:S01]  /*14b60*/  HMMA.16816.F32.BF16 R12, R4, R38, R128 ;  /* 0x00000026040c723c */ /* 0x008fe20000041880 */
[----:B------:R-:W-:Y:S02]  /*14b70*/  ISETP.GE.AND P3, PT, R3, R92, PT ;  /* 0x0000005c0300720c */ /* 0x000fe40003f66270 */
[----:B------:R-:W-:-:S02]  /*14b80*/  LOP3.LUT R3, R0, 0x98, RZ, 0xfc, !PT ;  /* 0x0000009800037812 */ /* 0x000fc400078efcff */
[C---:B------:R-:W-:Y:S02]  /*14b90*/  LOP3.LUT R40, R0.reuse, 0xa1, RZ, 0xfc, !PT ;  /* 0x000000a100287812 */ /* 0x040fe400078efcff */
[-C--:B------:R-:W-:Y:S01]  /*14ba0*/  ISETP.GE.AND P0, PT, R3, R92.reuse, PT ;  /* 0x0000005c0300720c */ /* 0x080fe20003f06270 */
[----:B------:R-:W-:Y:S01]  /*14bb0*/  HMMA.16816.F32.BF16 R16, R4, R36, R136 ;  /* 0x000000240410723c */ /* 0x000fe20000041888 */
[----:B------:R-:W3:Y:S01]  /*14bc0*/  LDSM.16.M88.4 R36, [R2+0x8800] ;  /* 0x008800000224783b */ /* 0x000ee20000000200 */
[----:B------:R-:W-:Y:S02]  /*14bd0*/  LOP3.LUT R3, R0, 0x99, RZ, 0xfc, !PT ;  /* 0x0000009900037812 */ /* 0x000fe400078efcff */
[----:B------:R-:W-:Y:S02]  /*14be0*/  FSEL R164, R10, -INF , !P6 ;  /* 0xff8000000aa47808 */ /* 0x000fe40007000000 */
[----:B------:R-:W-:Y:S02]  /*14bf0*/  ISETP.GE.AND P5, PT, R3, R92, PT ;  /* 0x0000005c0300720c */ /* 0x000fe40003fa6270 */
[----:B------:R-:W-:-:S02]  /*14c00*/  LOP3.LUT R3, R0, 0xa0, RZ, 0xfc, !PT ;  /* 0x000000a000037812 */ /* 0x000fc400078efcff */
[----:B------:R-:W-:Y:S02]  /*14c10*/  FSEL R167, R8, -INF , !P6 ;  /* 0xff80000008a77808 */ /* 0x000fe40007000000 */
[----:B------:R-:W-:Y:S02]  /*14c20*/  FSEL R138, R11, -INF , !P4 ;  /* 0xff8000000b8a7808 */ /* 0x000fe40006000000 */
[----:B------:R-:W-:Y:S02]  /*14c30*/  FSEL R137, R9, -INF , !P4 ;  /* 0xff80000009897808 */ /* 0x000fe40006000000 */
[----:B--2---:R-:W-:Y:S01]  /*14c40*/  HMMA.16816.F32.BF16 R8, R4, R32, R124 ;  /* 0x000000200408723c */ /* 0x004fe2000004187c */
[----:B------:R-:W-:Y:S02]  /*14c50*/  FSEL R171, R20, -INF , !P3 ;  /* 0xff80000014ab7808 */ /* 0x000fe40005800000 */
[----:B------:R-:W-:Y:S02]  /*14c60*/  FSEL R125, R27, -INF , !P5 ;  /* 0xff8000001b7d7808 */ /* 0x000fe40006800000 */
[----:B------:R-:W-:-:S02]  /*14c70*/  FSEL R124, R25, -INF , !P5 ;  /* 0xff800000197c7808 */ /* 0x000fc40006800000 */
[-C--:B------:R-:W-:Y:S02]  /*14c80*/  ISETP.GE.AND P6, PT, R3, R92.reuse, PT ;  /* 0x0000005c0300720c */ /* 0x080fe40003fc6270 */
[----:B------:R-:W-:Y:S02]  /*14c90*/  LOP3.LUT R20, R0, 0xb1, RZ, 0xfc, !PT ;  /* 0x000000b100147812 */ /* 0x000fe400078efcff */
[----:B------:R-:W-:Y:S02]  /*14ca0*/  ISETP.GE.AND P5, PT, R40, R92, PT ;  /* 0x0000005c2800720c */ /* 0x000fe40003fa6270 */
[----:B------:R-:W-:Y:S02]  /*14cb0*/  LOP3.LUT R3, R0, 0xa8, RZ, 0xfc, !PT ;  /* 0x000000a800037812 */ /* 0x000fe400078efcff */
[----:B------:R-:W-:Y:S02]  /*14cc0*/  FSEL R129, R26, -INF , !P0 ;  /* 0xff8000001a817808 */ /* 0x000fe40004000000 */
[----:B------:R-:W-:-:S02]  /*14cd0*/  FSEL R131, R24, -INF , !P0 ;  /* 0xff80000018837808 */ /* 0x000fc40004000000 */
[C---:B------:R-:W-:Y:S01]  /*14ce0*/  HMMA.16816.F32.BF16 R24, R4.reuse, R34, R112 ;  /* 0x000000220418723c */ /* 0x040fe20000041870 */
[----:B------:R-:W-:Y:S01]  /*14cf0*/  FSEL R139, R22, -INF , !P3 ;  /* 0xff800000168b7808 */ /* 0x000fe20005800000 */
[----:B------:R-:W2:Y:S01]  /*14d00*/  LDSM.16.M88.4 R32, [R2+0x9000] ;  /* 0x009000000220783b */ /* 0x000ea20000000200 */
[----:B------:R-:W-:Y:S02]  /*14d10*/  FSEL R128, R23, -INF , !P1 ;  /* 0xff80000017807808 */ /* 0x000fe40004800000 */
[----:B------:R-:W-:Y:S02]  /*14d20*/  FSEL R130, R21, -INF , !P1 ;  /* 0xff80000015827808 */ /* 0x000fe40004800000 */
[----:B------:R-:W-:Y:S02]  /*14d30*/  ISETP.GE.AND P0, PT, R20, R92, PT ;  /* 0x0000005c1400720c */ /* 0x000fe40003f06270 */
[----:B------:R-:W-:Y:S01]  /*14d40*/  FSEL R126, R18, -INF , !P6 ;  /* 0xff800000127e7808 */ /* 0x000fe20007000000 */
[----:B-1----:R-:W-:Y:S01]  /*14d50*/  HMMA.16816.F32.BF16 R20, R4, R28, R104 ;  /* 0x0000001c0414723c */ /* 0x002fe20000041868 */
[----:B------:R-:W-:-:S02]  /*14d60*/  FSEL R127, R16, -INF , !P6 ;  /* 0xff800000107f7808 */ /* 0x000fc40007000000 */
[----:B------:R-:W-:Y:S02]  /*14d70*/  FSEL R112, R19, -INF , !P5 ;  /* 0xff80000013707808 */ /* 0x000fe40006800000 */
[----:B------:R-:W-:Y:S02]  /*14d80*/  FSEL R114, R17, -INF , !P5 ;  /* 0xff80000011727808 */ /* 0x000fe40006800000 */
[----:B------:R-:W-:Y:S01]  /*14d90*/  ISETP.GE.AND P4, PT, R3, R92, PT ;  /* 0x0000005c0300720c */ /* 0x000fe20003f86270 */
[----:B------:R-:W-:Y:S01]  /*14da0*/  HMMA.16816.F32.BF16 R16, R4, R30, R100 ;  /* 0x0000001e0410723c */ /* 0x000fe20000041864 */
[----:B------:R-:W1:Y:S01]  /*14db0*/  LDSM.16.M88.4 R28, [R2+0x9800] ;  /* 0x00980000021c783b */ /* 0x000e620000000200 */
[----:B------:R-:W-:Y:S01]  /*14dc0*/  LOP3.LUT R3, R0, 0xa9, RZ, 0xfc, !PT ;  /* 0x000000a900037812 */ /* 0x000fe200078efcff */
[----:B------:R-:W-:-:S04]  /*14dd0*/  DEPBAR.LE SB0, 0x0 ;  /* 0x000080000000791a */ /* 0x000fc80000000000 */
[----:B------:R-:W-:Y:S01]  /*14de0*/  BAR.SYNC.DEFER_BLOCKING 0x0 ;  /* 0x0000000000007b1d */ /* 0x000fe20000010000 */
[-C--:B------:R-:W-:Y:S02]  /*14df0*/  ISETP.GE.AND P3, PT, R3, R92.reuse, PT ;  /* 0x0000005c0300720c */ /* 0x080fe40003f66270 */
[C---:B------:R-:W-:Y:S02]  /*14e00*/  LOP3.LUT R3, R0.reuse, 0xb0, RZ, 0xfc, !PT ;  /* 0x000000b000037812 */ /* 0x040fe400078efcff */
[----:B------:R-:W-:Y:S02]  /*14e10*/  FSEL R100, R11, -INF , !P0 ;  /* 0xff8000000b647808 */ /* 0x000fe40004000000 */
[----:B------:R-:W-:Y:S02]  /*14e20*/  ISETP.GE.AND P1, PT, R3, R92, PT ;  /* 0x0000005c0300720c */ /* 0x000fe40003f26270 */
[----:B------:R-:W-:Y:S02]  /*14e30*/  LOP3.LUT R3, R0, 0xb8, RZ, 0xfc, !PT ;  /* 0x000000b800037812 */ /* 0x000fe400078efcff */
[----:B------:R-:W-:-:S02]  /*14e40*/  FSEL R106, R10, -INF , !P1 ;  /* 0xff8000000a6a7808 */ /* 0x000fc40004800000 */
[-C--:B------:R-:W-:Y:S02]  /*14e50*/  ISETP.GE.AND P6, PT, R3, R92.reuse, PT ;  /* 0x0000005c0300720c */ /* 0x080fe40003fc6270 */
[----:B------:R-:W-:Y:S02]  /*14e60*/  LOP3.LUT R3, R0, 0xc0, RZ, 0xfc, !PT ;  /* 0x000000c000037812 */ /* 0x000fe400078efcff */
[----:B------:R-:W-:Y:S02]  /*14e70*/  FSEL R107, R8, -INF , !P1 ;  /* 0xff800000086b7808 */ /* 0x000fe40004800000 */
[----:B------:R-:W-:Y:S02]  /*14e80*/  FSEL R103, R9, -INF , !P0 ;  /* 0xff80000009677808 */ /* 0x000fe40004000000 */
[----:B------:R-:W-:Y:S01]  /*14e90*/  ISETP.GE.AND P5, PT, R3, R92, PT ;  /* 0x0000005c0300720c */ /* 0x000fe20003fa6270 */
[----:B---3--:R-:W-:Y:S01]  /*14ea0*/  HMMA.16816.F32.BF16 R8, R4, R36, R188 ;  /* 0x000000240408723c */ /* 0x008fe200000418bc */
[----:B------:R-:W-:-:S02]  /*14eb0*/  LOP3.LUT R3, R0, 0xc8, RZ, 0xfc, !PT ;  /* 0x000000c800037812 */ /* 0x000fc400078efcff */
[----:B------:R-:W-:Y:S02]  /*14ec0*/  FSEL R105, R15, -INF , !P3 ;  /* 0xff8000000f697808 */ /* 0x000fe40005800000 */
[----:B------:R-:W-:Y:S02]  /*14ed0*/  FSEL R104, R13, -INF , !P3 ;  /* 0xff8000000d687808 */ /* 0x000fe40005800000 */
[----:B------:R-:W-:Y:S02]  /*14ee0*/  ISETP.GE.AND P3, PT, R3, R92, PT ;  /* 0x0000005c0300720c */ /* 0x000fe40003f66270 */
[----:B------:R-:W-:Y:S02]  /*14ef0*/  LOP3.LUT R3, R0, 0xc9, RZ, 0xfc, !PT ;  /* 0x000000c900037812 */ /* 0x000fe400078efcff */
[----:B------:R-:W-:Y:S02]  /*14f00*/  FSEL R115, R12, -INF , !P4 ;  /* 0xff8000000c737808 */ /* 0x000fe40006000000 */
[----:B------:R-:W-:-:S02]  /*14f10*/  LOP3.LUT R12, R0, 0xc1, RZ, 0xfc, !PT ;  /* 0x000000c1000c7812 */ /* 0x000fc400078efcff */
[-C--:B------:R-:W-:Y:S02]  /*14f20*/  ISETP.GE.AND P1, PT, R3, R92.reuse, PT ;  /* 0x0000005c0300720c */ /* 0x080fe40003f26270 */
[----:B------:R-:W-:Y:S02]  /*14f30*/  FSEL R101, R26, -INF , !P6 ;  /* 0xff8000001a657808 */ /* 0x000fe40007000000 */
[----:B------:R-:W-:Y:S02]  /*14f40*/  FSEL R113, R14, -INF , !P4 ;  /* 0xff8000000e717808 */ /* 0x000fe40006000000 */
[C---:B------:R-:W-:Y:S02]  /*14f50*/  LOP3.LUT R3, R0.reuse, 0xd0, RZ, 0xfc, !PT ;  /* 0x000000d000037812 */ /* 0x040fe400078efcff */
[----:B------:R-:W-:Y:S02]  /*14f60*/  LOP3.LUT R26, R0, 0xd1, RZ, 0xfc, !PT ;  /* 0x000000d1001a7812 */ /* 0x000fe400078efcff */
[----:B------:R-:W-:-:S02]  /*14f70*/  ISETP.GE.AND P4, PT, R12, R92, PT ;  /* 0x0000005c0c00720c */ /* 0x000fc40003f86270 */
[----:B------:R-:W-:Y:S01]  /*14f80*/  HMMA.16816.F32.BF16 R12, R4, R38, R184 ;  /* 0x00000026040c723c */ /* 0x000fe200000418b8 */
[----:B------:R-:W-:Y:S02]  /*14f90*/  FSEL R176, R18, -INF , !P3 ;  /* 0xff80000012b07808 */ /* 0x000fe40005800000 */
[----:B------:R-:W-:Y:S02]  /*14fa0*/  FSEL R184, R16, -INF , !P3 ;  /* 0xff80000010b87808 */ /* 0x000fe40005800000 */
[-C--:B------:R-:W-:Y:S02]  /*14fb0*/  ISETP.GE.AND P0, PT, R3, R92.reuse, PT ;  /* 0x0000005c0300720c */ /* 0x080fe40003f06270 */
[----:B------:R-:W-:Y:S02]  /*14fc0*/  ISETP.GE.AND P3, PT, R26, R92, PT ;  /* 0x0000005c1a00720c */ /* 0x000fe40003f66270 */
[----:B------:R-:W-:Y:S02]  /*14fd0*/  FSEL R174, R22, -INF , !P5 ;  /* 0xff80000016ae7808 */ /* 0x000fe40006800000 */
[----:B------:R-:W-:-:S02]  /*14fe0*/  FSEL R178, R20, -INF , !P5 ;  /* 0xff80000014b27808 */ /* 0x000fc40006800000 */
[----:B------:R-:W-:Y:S02]  /*14ff0*/  FSEL R175, R23, -INF , !P4 ;  /* 0xff80000017af7808 */ /* 0x000fe40006000000 */
[----:B------:R-:W-:Y:S02]  /*15000*/  FSEL R177, R21, -INF , !P4 ;  /* 0xff80000015b17808 */ /* 0x000fe40006000000 */
[----:B--2---:R-:W-:Y:S01]  /*15010*/  HMMA.16816.F32.BF16 R20, R4, R32, R180 ;  /* 0x000000200414723c */ /* 0x004fe200000418b4 */
[----:B------:R-:W-:Y:S02]  /*15020*/  FSEL R181, R10, -INF , !P0 ;  /* 0xff8000000ab57808 */ /* 0x000fe40004000000 */
[----:B------:R-:W-:Y:S02]  /*15030*/  FSEL R186, R8, -INF , !P0 ;  /* 0xff80000008ba7808 */ /* 0x000fe40004000000 */
[----:B------:R-:W-:Y:S02]  /*15040*/  FSEL R182, R11, -INF , !P3 ;  /* 0xff8000000bb67808 */ /* 0x000fe40005800000 */
[----:B------:R-:W-:-:S02]  /*15050*/  FSEL R185, R9, -INF , !P3 ;  /* 0xff80000009b97808 */ /* 0x000fc40005800000 */
[----:B-1----:R-:W-:Y:S01]  /*15060*/  HMMA.16816.F32.BF16 R8, R4, R28, R84 ;  /* 0x0000001c0408723c */ /* 0x002fe20000041854 */
[----:B------:R-:W-:Y:S02]  /*15070*/  LOP3.LUT R3, R0, 0xe1, RZ, 0xfc, !PT ;  /* 0x000000e100037812 */ /* 0x000fe400078efcff */
[----:B------:R-:W-:Y:S02]  /*15080*/  FSEL R172, R24, -INF , !P6 ;  /* 0xff80000018ac7808 */ /* 0x000fe40007000000 */
[----:B------:R-:W-:Y:S02]  /*15090*/  ISETP.GE.AND P5, PT, R3, R92, PT ;  /* 0x0000005c0300720c */ /* 0x000fe40003fa6270 */
[C---:B------:R-:W-:Y:S02]  /*150a0*/  LOP3.LUT R40, R0.reuse, 0xb9, RZ, 0xfc, !PT ;  /* 0x000000b900287812 */ /* 0x040fe400078efcff */
[C---:B------:R-:W-:Y:S02]  /*150b0*/  LOP3.LUT R24, R0.reuse, 0xd9, RZ, 0xfc, !PT ;  /* 0x000000d900187812 */ /* 0x040fe400078efcff */
[----:B------:R-:W-:-:S02]  /*150c0*/  LOP3.LUT R3, R0, 0xe9, RZ, 0xfc, !PT ;  /* 0x000000e900037812 */ /* 0x000fc400078efcff */
[-C--:B------:R-:W-:Y:S02]  /*150d0*/  ISETP.GE.AND P6, PT, R40, R92.reuse, PT ;  /* 0x0000005c2800720c */ /* 0x080fe40003fc6270 */
        /* <DEDUP_REMOVED lines=8> */
[----:B------:R-:W-:Y:S01]  /*15160*/  FSEL R189, R15, -INF , !P0 ;  /* 0xff8000000fbd7808 */ /* 0x000fe20004000000 */
[----:B------:R-:W-:Y:S01]  /*15170*/  HMMA.16816.F32.BF16 R16, R4, R34, R88 ;  /* 0x000000220410723c */ /* 0x000fe20000041858 */
[----:B------:R-:W-:Y:S02]  /*15180*/  FSEL R188, R13, -INF , !P0 ;  /* 0xff8000000dbc7808 */ /* 0x000fe40004000000 */
[----:B------:R-:W-:-:S02]  /*15190*/  ISETP.GE.AND P6, PT, R2, R92, PT ;  /* 0x0000005c0200720c */ /* 0x000fc40003fc6270 */
[-C--:B------:R-:W-:Y:S02]  /*151a0*/  ISETP.GE.AND P0, PT, R3, R92.reuse, PT ;  /* 0x0000005c0300720c */ /* 0x080fe40003f06270 */
[C---:B------:R-:W-:Y:S01]  /*151b0*/  LOP3.LUT R25, R0.reuse, 0xd8, RZ, 0xfc, !PT ;  /* 0x000000d800197812 */ /* 0x040fe200078efcff */
[----:B------:R-:W-:Y:S01]  /*151c0*/  HMMA.16816.F32.BF16 R4, R4, R30, R76 ;  /* 0x0000001e0404723c */ /* 0x000fe2000004184c */
[----:B------:R-:W-:Y:S02]  /*151d0*/  LOP3.LUT R2, R0, 0xe8, RZ, 0xfc, !PT ;  /* 0x000000e800027812 */ /* 0x000fe400078efcff */
[----:B------:R-:W-:Y:S02]  /*151e0*/  FSEL R199, R11, -INF , !P0 ;  /* 0xff8000000bc77808 */ /* 0x000fe40004000000 */
[----:B------:R-:W-:Y:S02]  /*151f0*/  FSEL R202, R9, -INF , !P0 ;  /* 0xff80000009ca7808 */ /* 0x000fe40004000000 */
[----:B------:R-:W-:-:S02]  /*15200*/  ISETP.GE.AND P4, PT, R2, R92, PT ;  /* 0x0000005c0200720c */ /* 0x000fc40003f86270 */
[-C--:B------:R-:W-:Y:S02]  /*15210*/  ISETP.GE.AND P1, PT, R25, R92.reuse, PT ;  /* 0x0000005c1900720c */ /* 0x080fe40003f26270 */
[----:B------:R-:W-:Y:S02]  /*15220*/  ISETP.GT.AND P0, PT, R42, R247, PT ;  /* 0x000000f72a00720c */ /* 0x000fe40003f04270 */
        /* <DEDUP_REMOVED lines=21> */
[----:B------:R-:W-:Y:S01]  /*15380*/  FSEL R204, R5, -INF , !P5 ;  /* 0xff80000005cc7808 */ /* 0x000fe20006800000 */
[----:B------:R-:W-:Y:S06]  /*15390*/  @!P0 BRA `(.L_x_1895) ;  /* 0x0000000c00188947 */ /* 0x000fec0003800000 */
[----:B------:R-:W-:Y:S01]  /*153a0*/  ISETP.NE.U32.AND P0, PT, R248, RZ, PT ;  /* 0x000000fff800720c */ /* 0x000fe20003f05070 */
[----:B------:R-:W-:Y:S01]  /*153b0*/  BSSY.RECONVERGENT B0, `(.L_x_1896) ;  /* 0x000004b000007945 */ /* 0x000fe20003800200 */
[----:B------:R-:W-:Y:S02]  /*153c0*/  LOP3.LUT R10, R240, 0x38, RZ, 0xc0, !PT ;  /* 0x00000038f00a7812 */ /* 0x000fe400078ec0ff */
        /* <DEDUP_REMOVED lines=11> */
.L_x_1897:
        /* <DEDUP_REMOVED lines=22> */
[--C-:B------:R-:W-:Y:S01]  /*155e0*/  @!P0 IMAD.IADD R5, R5, 0x1, -R0.reuse ;  /* 0x0000000105058824 */ /* 0x100fe200078e0a00 */
[----:B------:R-:W-:Y:S01]  /*155f0*/  @!P0 IADD3 R2, PT, PT, R2, 0x1, RZ ;  /* 0x0000000102028810 */ /* 0x000fe20007ffe0ff */
[----:B------:R-:W-:Y:S01]  /*15600*/  @!P1 IMAD.IADD R6, R6, 0x1, -R0 ;  /* 0x0000000106069824 */ /* 0x000fe200078e0a00 */
[----:B------:R-:W-:Y:S01]  /*15610*/  ISETP.NE.AND P0, PT, R4, RZ, PT ;  /* 0x000000ff0400720c */ /* 0x000fe20003f05270 */
[----:B------:R-:W-:Y:S01]  /*15620*/  @!P1 VIADD R3, R3, 0x1 ;  /* 0x0000000103039836 */ /* 0x000fe20000000000 */
[-C--:B------:R-:W-:Y:S02]  /*15630*/  ISETP.GE.U32.AND P3, PT, R5, R0.reuse, PT ;  /* 0x000000000500720c */ /* 0x080fe40003f66070 */
[----:B------:R-:W-:Y:S02]  /*15640*/  ISETP.GE.U32.AND P4, PT, R6, R0, PT ;  /* 0x000000000600720c */ /* 0x000fe40003f86070 */
[-C--:B------:R-:W-:Y:S02]  /*15650*/  LOP3.LUT R5, R41, R4.reuse, RZ, 0x3c, !PT ;  /* 0x0000000429057212 */ /* 0x080fe400078e3cff */
[----:B------:R-:W-:-:S02]  /*15660*/  LOP3.LUT R0, R8, R4, RZ, 0x3c, !PT ;  /* 0x0000000408007212 */ /* 0x000fc400078e3cff */
[----:B------:R-:W-:Y:S02]  /*15670*/  ISETP.GE.AND P6, PT, R5, RZ, PT ;  /* 0x000000ff0500720c */ /* 0x000fe40003fc6270 */
[----:B------:R-:W-:Y:S02]  /*15680*/  ISETP.GE.AND P5, PT, R0, RZ, PT ;  /* 0x000000ff0000720c */ /* 0x000fe40003fa6270 */
[----:B------:R-:W-:Y:S02]  /*15690*/  LOP3.LUT R0, RZ, R4, RZ, 0x33, !PT ;  /* 0x00000004ff007212 */ /* 0x000fe400078e33ff */
[----:B------:R-:W-:Y:S01]  /*156a0*/  @P3 IADD3 R2, PT, PT, R2, 0x1, RZ ;  /* 0x0000000102023810 */ /* 0x000fe20007ffe0ff */
[----:B------:R-:W-:-:S06]  /*156b0*/  @P4 VIADD R3, R3, 0x1 ;  /* 0x0000000103034836 */ /* 0x000fcc0000000000 */
[----:B------:R-:W-:Y:S02]  /*156c0*/  @!P6 IMAD.MOV R3, RZ, RZ, -R3 ;  /* 0x000000ffff03e224 */ /* 0x000fe400078e0a03 */
[----:B------:R-:W-:-:S04]  /*156d0*/  @!P5 IADD3 R2, PT, PT, -R2, RZ, RZ ;  /* 0x000000ff0202d210 */ /* 0x000fc80007ffe1ff */
        /* <DEDUP_REMOVED lines=8> */
[----:B------:R-:W-:-:S05]  /*15760*/  IADD3 R0, PT, PT, R0, -R5, RZ ;  /* 0x8000000500007210 */ /* 0x000fca0007ffe0ff */
[----:B------:R-:W-:-:S05]  /*15770*/  IMAD R4, R4, R0, -0x100 ;  /* 0xffffff0004047424 */ /* 0x000fca00078e0200 */
[----:B-1----:R-:W-:Y:S01]  /*15780*/  SHF.R.S32.HI R8, RZ, 0x1f, R4 ;  /* 0x0000001fff087819 */ /* 0x002fe20000011404 */
[-C--:B--2---:R-:W-:Y:S02]  /*15790*/  IMAD R0, R3, R4.reuse, RZ ;  /* 0x0000000403007224 */ /* 0x084fe400078e02ff */
[----:B------:R-:W-:-:S04]  /*157a0*/  IMAD.WIDE.U32 R4, R2, R4, RZ ;  /* 0x0000000402047225 */ /* 0x000fc800078e00ff */
[----:B------:R-:W-:-:S05]  /*157b0*/  IMAD R2, R2, R8, R0 ;  /* 0x0000000802027224 */ /* 0x000fca00078e0200 */
[----:B------:R-:W-:Y:S01]  /*157c0*/  IADD3 R3, PT, PT, R5, R2, RZ ;  /* 0x0000000205037210 */ /* 0x000fe20007ffe0ff */
[----:B------:R-:W-:Y:S02]  /*157d0*/  IMAD.MOV.U32 R2, RZ, RZ, R4 ;  /* 0x000000ffff027224 */ /* 0x000fe400078e0004 */
        /* <DEDUP_REMOVED lines=8> */
.L_x_1898:
[----:B------:R-:W-:Y:S05]  /*15860*/  BSYNC.RECONVERGENT B0 ;  /* 0x0000000000007941 */ /* 0x000fea0003800200 */
.L_x_1896:
        /* <DEDUP_REMOVED lines=10> */
[----:B------:R-:W-:Y:S01]  /*15910*/  IMAD.X R5, R7, 0x1, R22, P0 ;  /* 0x0000000107057824 */ /* 0x000fe200000e0616 */
[----:B------:R-:W-:Y:S02]  /*15920*/  ISETP.GE.AND P0, PT, R10, R242, PT ;  /* 0x000000f20a00720c */ /* 0x000fe40003f06270 */
[----:B------:R-:W-:Y:S01]  /*15930*/  LOP3.LUT R0, R0, 0x38, R240, 0x78, !PT ;  /* 0x0000003800007812 */ /* 0x000fe200078e78f0 */
[----:B------:R-:W-:Y:S01]  /*15940*/  IMAD.X R3, R5, 0x1, R22, P1 ;  /* 0x0000000105037824 */ /* 0x000fe200008e0616 */
[----:B------:R-:W-:-:S02]  /*15950*/  IADD3 R12, P1, PT, R2, R23, RZ ;  /* 0x00000017020c7210 */ /* 0x000fc40007f3e0ff */
[----:B------:R-:W-:-:S03]  /*15960*/  LOP3.LUT R0, R0, 0x1e00, R240, 0xf8, !PT ;  /* 0x00001e0000007812 */ /* 0x000fc600078ef8f0 */
[----:B------:R-:W-:Y:S01]  /*15970*/  IMAD.X R13, R3, 0x1, R22, P1 ;  /* 0x00000001030d7824 */ /* 0x000fe200008e0616 */
        /* <DEDUP_REMOVED lines=104> */
.L_x_1895:
[----:B------:R-:W-:Y:S05]  /*16000*/  BSYNC.RECONVERGENT B1 ;  /* 0x0000000000017941 */ /* 0x000fea0003800200 */
.L_x_1894:
        /* <DEDUP_REMOVED lines=106> */
[----:B------:R-:W-:Y:S01]  /*166b0*/  FADD.FTZ R4, R4, R79 ;  /* 0x0000004f04047221 */ /* 0x000fe20000010000 */
[----:B----4-:R-:W-:Y:S01]  /*166c0*/  FFMA.FTZ R2, R62, R0, -R5 ;  /* 0x000000003e027223 */ /* 0x010fe20000010805 */
[----:B--2---:R-:W-:Y:S01]  /*166d0*/  F2FP.BF16.F32.PACK_AB R8, R6, R77 ;  /* 0x0000004d0608723e */ /* 0x004fe200000010ff */
[----:B------:R-:W-:-:S02]  /*166e0*/  FADD.FTZ R6, R77, R6 ;  /* 0x000000064d067221 */ /* 0x000fc40000010000 */
        /* <DEDUP_REMOVED lines=43> */
[C---:B--2---:R-:W-:Y:S01]  /*169a0*/  HMMA.16816.F32.BF16 R36, R8.reuse, R20, R32 ;  /* 0x000000140824723c */ /* 0x044fe20000041820 */
[----:B------:R2:W-:Y:S07]  /*169b0*/  MUFU.EX2 R208, R2 ;  /* 0x0000000200d07308 */ /* 0x0005ee0000000800 */
[C---:B------:R-:W-:Y:S01]  /*169c0*/  HMMA.16816.F32.BF16 R32, R8.reuse, R22, R24 ;  /* 0x000000160820723c */ /* 0x040fe20000041818 */
[----:B------:R-:W3:Y:S07]  /*169d0*/  LDSM.16.MT88.4 R24, [R136+0xb000] ;  /* 0x00b000008818783b */ /* 0x000eee0000004200 */
[----:B-1----:R-:W-:Y:S01]  /*169e0*/  HMMA.16816.F32.BF16 R52, R8, R16, R52 ;  /* 0x000000100834723c */ /* 0x002fe20000041834 */
[----:B--2---:R-:W-:-:S04]  /*169f0*/  FFMA.FTZ R2, R74, R0, -R3 ;  /* 0x000000004a027223 */ /* 0x004fc80000010803 */
[----:B------:R1:W-:Y:S03]  /*16a00*/  MUFU.EX2 R209, R2 ;  /* 0x0000000200d17308 */ /* 0x0003e60000000800 */
[C---:B------:R-:W-:Y:S01]  /*16a10*/  HMMA.16816.F32.BF16 R56, R8.reuse, R18, R56 ;  /* 0x000000120838723c */ /* 0x040fe20000041838 */
[----:B------:R-:W-:Y:S07]  /*16a20*/  LDSM.16.MT88.4 R16, [R160+0xb000] ;  /* 0x00b00000a010783b */ /* 0x000fee0000004200 */
[----:B------:R-:W-:Y:S01]  /*16a30*/  HMMA.16816.F32.BF16 R40, R8, R12, R48 ;  /* 0x0000000c0828723c */ /* 0x000fe20000041830 */
[----:B-1----:R-:W-:-:S07]  /*16a40*/  FFMA.FTZ R2, R81, R0, -R5 ;  /* 0x0000000051027223 */ /* 0x002fce0000010805 */
[----:B------:R-:W-:Y:S01]  /*16a50*/  HMMA.16816.F32.BF16 R20, R8, R14, R44 ;  /* 0x0000000e0814723c */ /* 0x000fe2000004182c */
[----:B------:R-:W1:Y:S01]  /*16a60*/  LDSM.16.MT88.4 R12, [R72+0xb000] ;  /* 0x00b00000480c783b */ /* 0x000e620000004200 */
[----:B------:R2:W-:Y:S02]  /*16a70*/  MUFU.EX2 R93, R2 ;  /* 0x00000002005d7308 */ /* 0x0005e40000000800 */
[----:B--2---:R-:W-:-:S06]  /*16a80*/  FFMA.FTZ R2, R80, R0, -R5 ;  /* 0x0000000050027223 */ /* 0x004fcc0000010805 */
[----:B------:R2:W5:Y:S02]  /*16a90*/  MUFU.EX2 R87, R2 ;  /* 0x0000000200577308 */ /* 0x0005640000000800 */
[----:B--2---:R-:W-:Y:S01]  /*16aa0*/  FFMA.FTZ R2, R82, R0, -R5 ;  /* 0x0000000052027223 */ /* 0x004fe20000010805 */
[----:B-----5:R-:W-:-:S05]  /*16ab0*/  F2FP.BF16.F32.PACK_AB R8, R87, R93 ;  /* 0x0000005d5708723e */ /* 0x020fca00000010ff */
[----:B------:R2:W5:Y:S02]  /*16ac0*/  MUFU.EX2 R210, R2 ;  /* 0x0000000200d27308 */ /* 0x0005640000000800 */
[----:B--2---:R-:W-:Y:S01]  /*16ad0*/  FFMA.FTZ R2, R75, R0, -R5 ;  /* 0x000000004b027223 */ /* 0x004fe20000010805 */
[----:B-----5:R-:W-:-:S05]  /*16ae0*/  MOV R75, R210 ;  /* 0x000000d2004b7202 */ /* 0x020fca0000000f00 */
[----:B------:R2:W5:Y:S02]  /*16af0*/  MUFU.EX2 R81, R2 ;  /* 0x0000000200517308 */ /* 0x0005640000000800 */
[----:B--2---:R-:W-:Y:S01]  /*16b00*/  FFMA.FTZ R2, R83, R0, -R3 ;  /* 0x0000000053027223 */ /* 0x004fe20000010803 */
[----:B------:R-:W-:Y:S02]  /*16b10*/  MOV R83, R209 ;  /* 0x000000d100537202 */ /* 0x000fe40000000f00 */
[----:B-----5:R-:W-:-:S03]  /*16b20*/  F2FP.BF16.F32.PACK_AB R10, R81, R75 ;  /* 0x0000004b510a723e */ /* 0x020fc600000010ff */
[----:B------:R2:W5:Y:S02]  /*16b30*/  MUFU.EX2 R68, R2 ;  /* 0x0000000200447308 */ /* 0x0005640000000800 */
[----:B--2---:R-:W-:Y:S01]  /*16b40*/  FFMA.FTZ R2, R94, R0, -R3 ;  /* 0x000000005e027223 */ /* 0x004fe20000010803 */
[----:B------:R-:W-:Y:S02]  /*16b50*/  MOV R94, R208 ;  /* 0x000000d0005e7202 */ /* 0x000fe40000000f00 */
[----:B-----5:R-:W-:-:S03]  /*16b60*/  F2FP.BF16.F32.PACK_AB R11, R68, R83 ;  /* 0x00000053440b723e */ /* 0x020fc600000010ff */
[----:B------:R2:W-:Y:S01]  /*16b70*/  MUFU.EX2 R74, R2 ;  /* 0x00000002004a7308 */ /* 0x0005e20000000800 */
[----:B------:R-:W-:-:S07]  /*16b80*/  F2FP.BF16.F32.PACK_AB R9, R94, R92 ;  /* 0x0000005c5e09723e */ /* 0x000fce00000010ff */
[C---:B----4-:R-:W-:Y:S01]  /*16b90*/  HMMA.16816.F32.BF16 R48, R8.reuse, R28, R60 ;  /* 0x0000001c0830723c */ /* 0x050fe2000004183c */
[----:B------:R-:W-:Y:S02]  /*16ba0*/  MOV R63, R89 ;  /* 0x00000059003f7202 */ /* 0x000fe40000000f00 */
[----:B------:R-:W-:Y:S02]  /*16bb0*/  MOV R60, R68 ;  /* 0x00000044003c7202 */ /* 0x000fe40000000f00 */
[----:B------:R-:W-:Y:S02]  /*16bc0*/  MOV R61, R207 ;  /* 0x000000cf003d7202 */ /* 0x000fe40000000f00 */
[----:B------:R-:W-:Y:S01]  /*16bd0*/  MOV R62, R206 ;  /* 0x000000ce003e7202 */ /* 0x000fe20000000f00 */
[C---:B------:R-:W-:Y:S01]  /*16be0*/  HMMA.16816.F32.BF16 R64, R8.reuse, R30, R64 ;  /* 0x0000001e0840723c */ /* 0x040fe20000041840 */
[-CC-:B--2---:R-:W-:Y:S01]  /*16bf0*/  FFMA.FTZ R2, R95, R0.reuse, -R3.reuse ;  /* 0x000000005f027223 */ /* 0x184fe20000010803 */
[----:B------:R-:W-:Y:S01]  /*16c00*/  MOV R95, R87 ;  /* 0x00000057005f7202 */ /* 0x000fe20000000f00 */
[----:B------:R-:W2:Y:S02]  /*16c10*/  LDSM.16.MT88.4 R28, [R156+0xb800] ;  /* 0x00b800009c1c783b */ /* 0x000ea40000004200 */
[----:B------:R4:W5:Y:S03]  /*16c20*/  MUFU.EX2 R82, R2 ;  /* 0x0000000200527308 */ /* 0x0009660000000800 */
[C---:B---3--:R-:W-:Y:S08]  /*16c30*/  HMMA.16816.F32.BF16 R36, R8.reuse, R24, R36 ;  /* 0x000000180824723c */ /* 0x048ff00000041824 */
[----:B------:R-:W-:Y:S01]  /*16c40*/  HMMA.16816.F32.BF16 R32, R8, R26, R32 ;  /* 0x0000001a0820723c */ /* 0x000fe20000041820 */
[----:B------:R-:W3:Y:S01]  /*16c50*/  LDSM.16.MT88.4 R24, [R136+0xb800] ;  /* 0x00b800008818783b */ /* 0x000ee20000004200 */
[----:B----4-:R-:W-:-:S06]  /*16c60*/  FFMA.FTZ R2, R96, R0, -R3 ;  /* 0x0000000060027223 */ /* 0x010fcc0000010803 */
[C---:B-1----:R-:W-:Y:S01]  /*16c70*/  HMMA.16816.F32.BF16 R44, R8.reuse, R12, R40 ;  /* 0x0000000c082c723c */ /* 0x042fe20000041828 */
[----:B------:R1:W-:Y:S07]  /*16c80*/  MUFU.EX2 R80, R2 ;  /* 0x0000000200507308 */ /* 0x0003ee0000000800 */
[C---:B------:R-:W-:Y:S01]  /*16c90*/  HMMA.16816.F32.BF16 R20, R8.reuse, R14, R20 ;  /* 0x0000000e0814723c */ /* 0x040fe20000041814 */
[----:B------:R-:W4:Y:S07]  /*16ca0*/  LDSM.16.MT88.4 R12, [R72+0xb800] ;  /* 0x00b80000480c783b */ /* 0x000f2e0000004200 */
[----:B------:R-:W-:Y:S01]  /*16cb0*/  HMMA.16816.F32.BF16 R52, R8, R16, R52 ;  /* 0x000000100834723c */ /* 0x000fe20000041834 */
[----:B-1----:R-:W-:-:S04]  /*16cc0*/  FFMA.FTZ R2, R99, R0, -R5 ;  /* 0x0000000063027223 */ /* 0x002fc80000010805 */
[----:B------:R1:W-:Y:S03]  /*16cd0*/  MUFU.EX2 R87, R2 ;  /* 0x0000000200577308 */ /* 0x0003e60000000800 */
[----:B------:R-:W-:Y:S01]  /*16ce0*/  HMMA.16816.F32.BF16 R68, R8, R18, R56 ;  /* 0x000000120844723c */ /* 0x000fe20000041838 */
[----:B------:R-:W4:Y:S01]  /*16cf0*/  LDSM.16.MT88.4 R16, [R160+0xb800] ;  /* 0x00b80000a010783b */ /* 0x000f220000004200 */
[----:B-----5:R-:W-:Y:S01]  /*16d00*/  F2FP.BF16.F32.PACK_AB R9, R82, R74 ;  /* 0x0000004a5209723e */ /* 0x020fe200000010ff */
[----:B-1----:R-:W-:-:S04]  /*16d10*/  FFMA.FTZ R2, R98, R0, -R5 ;  /* 0x0000000062027223 */ /* 0x002fc80000010805 */
[----:B------:R1:W5:Y:S02]  /*16d20*/  MUFU.EX2 R73, R2 ;  /* 0x0000000200497308 */ /* 0x0003640000000800 */
[----:B-1----:R-:W-:Y:S01]  /*16d30*/  FFMA.FTZ R2, R108, R0, -R5 ;  /* 0x000000006c027223 */ /* 0x002fe20000010805 */
[----:B-----5:R-:W-:-:S05]  /*16d40*/  F2FP.BF16.F32.PACK_AB R8, R73, R87 ;  /* 0x000000574908723e */ /* 0x020fca00000010ff */
[----:B------:R1:W-:Y:S02]  /*16d50*/  MUFU.EX2 R89, R2 ;  /* 0x0000000200597308 */ /* 0x0003e40000000800 */
[----:B-1----:R-:W-:-:S06]  /*16d60*/  FFMA.FTZ R2, R97, R0, -R5 ;  /* 0x0000000061027223 */ /* 0x002fcc0000010805 */
[----:B------:R1:W5:Y:S02]  /*16d70*/  MUFU.EX2 R240, R2 ;  /* 0x0000000200f07308 */ /* 0x0003640000000800 */
[----:B-1----:R-:W-:Y:S01]  /*16d80*/  FFMA.FTZ R2, R109, R0, -R3 ;  /* 0x000000006d027223 */ /* 0x002fe20000010803 */
[----:B-----5:R-:W-:-:S05]  /*16d90*/  F2FP.BF16.F32.PACK_AB R10, R240, R89 ;  /* 0x00000059f00a723e */ /* 0x020fca00000010ff */
[----:B------:R1:W5:Y:S02]  /*16da0*/  MUFU.EX2 R239, R2 ;  /* 0x0000000200ef7308 */ /* 0x0003640000000800 */
[----:B-1----:R-:W-:Y:S01]  /*16db0*/  FFMA.FTZ R2, R110, R0, -R3 ;  /* 0x000000006e027223 */ /* 0x002fe20000010803 */
[----:B-----5:R-:W-:-:S05]  /*16dc0*/  F2FP.BF16.F32.PACK_AB R11, R239, R80 ;  /* 0x00000050ef0b723e */ /* 0x020fca00000010ff */
[----:B------:R1:W-:Y:S02]  /*16dd0*/  MUFU.EX2 R227, R2 ;  /* 0x0000000200e37308 */ /* 0x0003e40000000800 */
[C---:B--2---:R-:W-:Y:S08]  /*16de0*/  HMMA.16816.F32.BF16 R48, R8.reuse, R28, R48 ;  /* 0x0000001c0830723c */ /* 0x044ff00000041830 */
[----:B------:R-:W-:Y:S01]  /*16df0*/  HMMA.16816.F32.BF16 R64, R8, R30, R64 ;  /* 0x0000001e0840723c */ /* 0x000fe20000041840 */
[----:B------:R-:W2:Y:S01]  /*16e00*/  LDSM.16.MT88.4 R28, [R156+0xc000] ;  /* 0x00c000009c1c783b */ /* 0x000ea20000004200 */
[----:B-1----:R-:W-:-:S06]  /*16e10*/  FFMA.FTZ R2, R111, R0, -R3 ;  /* 0x000000006f027223 */ /* 0x002fcc0000010803 */
[C---:B---3--:R-:W-:Y:S01]  /*16e20*/  HMMA.16816.F32.BF16 R36, R8.reuse, R24, R36 ;  /* 0x000000180824723c */ /* 0x048fe20000041824 */
[----:B------:R1:W3:Y:S07]  /*16e30*/  MUFU.EX2 R230, R2 ;  /* 0x0000000200e67308 */ /* 0x0002ee0000000800 */
[C---:B------:R-:W-:Y:S01]  /*16e40*/  HMMA.16816.F32.BF16 R32, R8.reuse, R26, R32 ;  /* 0x0000001a0820723c */ /* 0x040fe20000041820 */
[----:B------:R-:W5:Y:S07]  /*16e50*/  LDSM.16.MT88.4 R24, [R136+0xc000] ;  /* 0x00c000008818783b */ /* 0x000f6e0000004200 */
[----:B----4-:R-:W-:Y:S01]  /*16e60*/  HMMA.16816.F32.BF16 R44, R8, R12, R44 ;  /* 0x0000000c082c723c */ /* 0x010fe2000004182c */
[----:B-1----:R-:W-:-:S04]  /*16e70*/  FFMA.FTZ R2, R116, R0, -R3 ;  /* 0x0000000074027223 */ /* 0x002fc80000010803 */
[----:B------:R1:W-:Y:S03]  /*16e80*/  MUFU.EX2 R226, R2 ;  /* 0x0000000200e27308 */ /* 0x0003e60000000800 */
[C---:B------:R-:W-:Y:S01]  /*16e90*/  HMMA.16816.F32.BF16 R20, R8.reuse, R14, R20 ;  /* 0x0000000e0814723c */ /* 0x040fe20000041814 */
[----:B------:R-:W4:Y:S07]  /*16ea0*/  LDSM.16.MT88.4 R12, [R72+0xc000] ;  /* 0x00c00000480c783b */ /* 0x000f2e0000004200 */
[----:B------:R-:W-:Y:S01]  /*16eb0*/  HMMA.16816.F32.BF16 R56, R8, R16, R52 ;  /* 0x000000100838723c */ /* 0x000fe20000041834 */
[----:B-1----:R-:W-:-:S07]  /*16ec0*/  FFMA.FTZ R2, R119, R0, -R5 ;  /* 0x0000000077027223 */ /* 0x002fce0000010805 */
[----:B------:R-:W-:Y:S01]  /*16ed0*/  HMMA.16816.F32.BF16 R68, R8, R18, R68 ;  /* 0x000000120844723c */ /* 0x000fe20000041844 */
[----:B------:R-:W1:Y:S01]  /*16ee0*/  LDSM.16.MT88.4 R16, [R160+0xc000] ;  /* 0x00c00000a010783b */ /* 0x000e620000004200 */
[----:B---3--:R-:W-:Y:S01]  /*16ef0*/  F2FP.BF16.F32.PACK_AB R9, R230, R227 ;  /* 0x000000e3e609723e */ /* 0x008fe200000010ff */
[----:B------:R3:W-:Y:S02]  /*16f00*/  MUFU.EX2 R225, R2 ;  /* 0x0000000200e17308 */ /* 0x0007e40000000800 */
[----:B---3--:R-:W-:-:S06]  /*16f10*/  FFMA.FTZ R2, R118, R0, -R5 ;  /* 0x0000000076027223 */ /* 0x008fcc0000010805 */
[----:B------:R3:W2:Y:S02]  /*16f20*/  MUFU.EX2 R224, R2 ;  /* 0x0000000200e07308 */ /* 0x0006a40000000800 */
[----:B---3--:R-:W-:Y:S01]  /*16f30*/  FFMA.FTZ R2, R120, R0, -R5 ;  /* 0x0000000078027223 */ /* 0x008fe20000010805 */
[----:B--2---:R-:W-:-:S05]  /*16f40*/  F2FP.BF16.F32.PACK_AB R8, R224, R225 ;  /* 0x000000e1e008723e */ /* 0x004fca00000010ff */
        /* <DEDUP_REMOVED lines=9> */
[C---:B------:R-:W-:Y:S08]  /*16fe0*/  HMMA.16816.F32.BF16 R48, R8.reuse, R28, R48 ;  /* 0x0000001c0830723c */ /* 0x040ff00000041830 */
[----:B------:R-:W-:Y:S01]  /*16ff0*/  HMMA.16816.F32.BF16 R64, R8, R30, R64 ;  /* 0x0000001e0840723c */ /* 0x000fe20000041840 */
[----:B------:R-:W3:Y:S01]  /*17000*/  LDSM.16.MT88.4 R28, [R156+0xc800] ;  /* 0x00c800009c1c783b */ /* 0x000ee20000004200 */
[----:B--2---:R-:W-:-:S06]  /*17010*/  FFMA.FTZ R2, R123, R0, -R3 ;  /* 0x000000007b027223 */ /* 0x004fcc0000010803 */
[C---:B-----5:R-:W-:Y:S01]  /*17020*/  HMMA.16816.F32.BF16 R36, R8.reuse, R24, R36 ;  /* 0x000000180824723c */ /* 0x060fe20000041824 */
        /* <DEDUP_REMOVED lines=158> */
[----:B------:R-:W-:-:S05]  /*17a10*/  MOV R171, R62 ;  /* 0x0000003e00ab7202 */ /* 0x000fca0000000f00 */
[----:B------:R-:W-:Y:S01]  /*17a20*/  FADD.FTZ R6, R171, R6 ;  /* 0x00000006ab067221 */ /* 0x000fe20000010000 */
[----:B--2---:R-:W-:Y:S01]  /*17a30*/  FFMA.FTZ R2, R130, R0, -R5 ;  /* 0x0000000082027223 */ /* 0x004fe20000010805 */
[----:B------:R-:W-:-:S03]  /*17a40*/  MOV R130, R63 ;  /* 0x0000003f00827202 */ /* 0x000fc60000000f00 */
[----:B------:R2:W5:Y:S02]  /*17a50*/  MUFU.EX2 R120, R2 ;  /* 0x0000000200787308 */ /* 0x0005640000000800 */
[----:B--2---:R-:W-:Y:S01]  /*17a60*/  FFMA.FTZ R2, R131, R0, -R5 ;  /* 0x0000000083027223 */ /* 0x004fe20000010805 */
[----:B-----5:R-:W-:Y:S02]  /*17a70*/  F2FP.BF16.F32.PACK_AB R8, R120, R121 ;  /* 0x000000797808723e */ /* 0x020fe400000010ff */
[----:B------:R-:W-:-:S03]  /*17a80*/  MOV R131, R91 ;  /* 0x0000005b00837202 */ /* 0x000fc60000000f00 */
[----:B------:R2:W-:Y:S02]  /*17a90*/  MUFU.EX2 R119, R2 ;  /* 0x0000000200777308 */ /* 0x0005e40000000800 */
[----:B--2---:R-:W-:Y:S01]  /*17aa0*/  FFMA.FTZ R2, R124, R0, -R5 ;  /* 0x000000007c027223 */ /* 0x004fe20000010805 */
[----:B------:R-:W-:-:S05]  /*17ab0*/  MOV R124, R88 ;  /* 0x00000058007c7202 */ /* 0x000fca0000000f00 */
[----:B------:R2:W5:Y:S01]  /*17ac0*/  MUFU.EX2 R118, R2 ;  /* 0x0000000200767308 */ /* 0x0005620000000800 */
[----:B------:R-:W-:-:S04]  /*17ad0*/  FADD.FTZ R4, R124, R4 ;  /* 0x000000047c047221 */ /* 0x000fc80000010000 */
[----:B------:R-:W-:-:S04]  /*17ae0*/  FADD.FTZ R4, R131, R4 ;  /* 0x0000000483047221 */ /* 0x000fc80000010000 */
[----:B------:R-:W-:Y:S01]  /*17af0*/  FADD.FTZ R4, R130, R4 ;  /* 0x0000000482047221 */ /* 0x000fe20000010000 */
[----:B--2---:R-:W-:Y:S01]  /*17b00*/  FFMA.FTZ R2, R125, R0, -R3 ;  /* 0x000000007d027223 */ /* 0x004fe20000010803 */
[----:B-----5:R-:W-:-:S03]  /*17b10*/  F2FP.BF16.F32.PACK_AB R10, R118, R119 ;  /* 0x00000077760a723e */ /* 0x020fc600000010ff */
        /* <DEDUP_REMOVED lines=167> */
[----:B------:R-:W-:Y:S01]  /*18590*/  FADD.FTZ R2, R219, R2 ;  /* 0x00000002db027221 */ /* 0x000fe20000010000 */
[----:B------:R-:W-:Y:S02]  /*185a0*/  LDSM.16.MT88.4 R156, [R156+0x11800] ;  /* 0x011800009c9c783b */ /* 0x000fe40000004200 */
[----:B------:R-:W-:Y:S01]  /*185b0*/  FADD.FTZ R4, R224, R4 ;  /* 0x00000004e0047221 */ /* 0x000fe20000010000 */
[----:B------:R-:W-:-:S02]  /*185c0*/  FADD.FTZ R2, R220, R2 ;  /* 0x00000002dc027221 */ /* 0x000fc40000010000 */
        /* <DEDUP_REMOVED lines=27> */
[----:B------:R2:W4:Y:S02]  /*18780*/  MUFU.EX2 R58, R6 ;  /* 0x00000006003a7308 */ /* 0x0005240000000800 */
        /* <DEDUP_REMOVED lines=127> */
.L_x_1906:
        /* <DEDUP_REMOVED lines=10> */
[----:B------:R-:W-:Y:S02]  /*19020*/  @!P5 R2UR UR5, R13 ;  /* 0x000000000d05d2ca */ /* 0x000fe400000e0000 */
[----:B-1----:R-:W-:Y:S11]  /*19030*/  LOP3.LUT R17, R231, 0x38, RZ, 0xc0, !PT ;  /* 0x00000038e7117812 */ /* 0x002ff600078ec0ff */
[----:B------:R-:W2:Y:S01]  /*19040*/  @!P5 LD.E R2, desc[UR4][R168.64+0x40] ;  /* 0x00004004a802d980 */ /* 0x000ea2000c101900 */
[----:B------:R-:W-:Y:S01]  /*19050*/  BSSY.RECONVERGENT B0, `(.L_x_1900) ;  /* 0x000004e000007945 */ /* 0x000fe20003800200 */
[----:B--2---:R-:W-:Y:S04]  /*19060*/  @!P5 IMAD.SHL.U32 R0, R2, 0x100, RZ ;  /* 0x000001000200d824 */ /* 0x004fe800078e00ff */
[----:B------:R-:W-:Y:S05]  /*19070*/  @!P5 IMAD.X R0, RZ, RZ, ~R0, P0 ;  /* 0x000000ffff00d224 */ /* 0x000fea00000e0e00 */
[----:B------:R-:W-:Y:S04]  /*19080*/  @!P5 SHF.R.S64 R2, R3, 0x1f, R0 ;  /* 0x0000001f0302d819 */ /* 0x000fe80000001000 */
[----:B------:R-:W-:Y:S01]  /*19090*/  @!P5 IADD3 R246, P0, PT, R246, R2, RZ ;  /* 0x00000002f6f6d210 */ /* 0x000fe20007f1e0ff */
[----:B------:R-:W-:Y:S03]  /*190a0*/  IMAD.SHL.U32 R2, R231, 0x8, RZ ;  /* 0x00000008e7027824 */ /* 0x000fe600078e00ff */
[----:B------:R-:W-:Y:S01]  /*190b0*/  @!P5 LEA.HI.X.SX32 R245, R0, R245, 0x1, P0 ;  /* 0x000000f500f5d211 */ /* 0x000fe200000f0eff */
[----:B------:R-:W-:Y:S08]  /*190c0*/  @!P5 BRA `(.L_x_1901) ;  /* 0x000000040018d947 */ /* 0x000ff00003800000 */
[----:B------:R-:W-:Y:S01]  /*190d0*/  VIADD R9, R241, 0xffffff00 ;  /* 0xffffff00f1097836 */ /* 0x000fe20000000000 */
[C---:B------:R-:W-:Y:S02]  /*190e0*/  R2UR UR4, R12.reuse ;  /* 0x000000000c0472ca */ /* 0x040fe400000e0000 */
[C---:B------:R-:W-:Y:S02]  /*190f0*/  R2UR UR5, R13.reuse ;  /* 0x000000000d0572ca */ /* 0x040fe400000e0000 */
[----:B------:R-:W-:Y:S02]  /*19100*/  IABS R6, R9 ;  /* 0x0000000900067213 */ /* 0x000fe40000000000 */
[C---:B------:R-:W-:Y:S02]  /*19110*/  R2UR UR14, R12.reuse ;  /* 0x000000000c0e72ca */ /* 0x040fe400000e0000 */
[C---:B------:R-:W-:Y:S02]  /*19120*/  R2UR UR15, R13.reuse ;  /* 0x000000000d0f72ca */ /* 0x040fe400000e0000 */
[C---:B------:R-:W-:Y:S02]  /*19130*/  R2UR UR12, R12.reuse ;  /* 0x000000000c0c72ca */ /* 0x040fe400000e0000 */
[C---:B------:R-:W-:Y:S02]  /*19140*/  R2UR UR13, R13.reuse ;  /* 0x000000000d0d72ca */ /* 0x040fe400000e0000 */
[----:B------:R-:W-:Y:S01]  /*19150*/  R2UR UR10, R12 ;  /* 0x000000000c0a72ca */ /* 0x000fe200000e0000 */
[----:B------:R-:W2:Y:S01]  /*19160*/  LD.E R3, desc[UR4][R168.64+0x170] ;  /* 0x00017004a8037980 */ /* 0x000ea2000c101900 */
        /* <DEDUP_REMOVED lines=10> */
[--C-:B-1----:R-:W-:Y:S04]  /*19210*/  IMAD.MOV R4, RZ, RZ, -R5.reuse ;  /* 0x000000ffff047224 */ /* 0x102fe800078e0a05 */
[----:B------:R-:W-:Y:S02]  /*19220*/  IMAD R7, R4, R0, RZ ;  /* 0x0000000004077224 */ /* 0x000fe400078e02ff */
[----:B------:R-:W-:Y:S04]  /*19230*/  IMAD.MOV.U32 R4, RZ, RZ, RZ ;  /* 0x000000ffff047224 */ /* 0x000fe800078e00ff */
[----:B------:R-:W-:Y:S01]  /*19240*/  IMAD.HI.U32 R5, R5, R7, R4 ;  /* 0x0000000705057227 */ /* 0x000fe200078e0004 */
[----:B------:R-:W-:Y:S05]  /*19250*/  IABS R7, R241 ;  /* 0x000000f100077213 */ /* 0x000fea0000000000 */
[C---:B------:R-:W-:Y:S04]  /*19260*/  IMAD.HI.U32 R4, R5.reuse, R6, RZ ;  /* 0x0000000605047227 */ /* 0x040fe800078e00ff */
[----:B------:R-:W-:Y:S02]  /*19270*/  IMAD R6, R4, R8, R6 ;  /* 0x0000000804067224 */ /* 0x000fe400078e0206 */
[----:B------:R-:W-:Y:S03]  /*19280*/  IMAD.HI.U32 R5, R5, R7, RZ ;  /* 0x0000000705057227 */ /* 0x000fe600078e00ff */
[C---:B------:R-:W-:Y:S01]  /*19290*/  ISETP.GT.U32.AND P0, PT, R0.reuse, R6, PT ;  /* 0x000000060000720c */ /* 0x040fe20003f04070 */
[----:B------:R-:W-:Y:S05]  /*192a0*/  IMAD R7, R5, R8, R7 ;  /* 0x0000000805077224 */ /* 0x000fea00078e0207 */
[----:B------:R-:W-:Y:S07]  /*192b0*/  ISETP.GT.U32.AND P1, PT, R0, R7, PT ;  /* 0x000000070000720c */ /* 0x000fee0003f24070 */
[--C-:B------:R-:W-:Y:S02]  /*192c0*/  @!P0 IMAD.IADD R6, R6, 0x1, -R0.reuse ;  /* 0x0000000106068824 */ /* 0x100fe400078e0a00 */
[----:B------:R-:W-:Y:S01]  /*192d0*/  @!P0 VIADD R4, R4, 0x1 ;  /* 0x0000000104048836 */ /* 0x000fe20000000000 */
[----:B------:R-:W-:Y:S02]  /*192e0*/  ISETP.NE.AND P0, PT, R3, RZ, PT ;  /* 0x000000ff0300720c */ /* 0x000fe40003f05270 */
[-C--:B------:R-:W-:Y:S01]  /*192f0*/  ISETP.GE.U32.AND P3, PT, R6, R0.reuse, PT ;  /* 0x000000000600720c */ /* 0x080fe20003f66070 */
[----:B------:R-:W-:Y:S02]  /*19300*/  @!P1 IMAD.IADD R7, R7, 0x1, -R0 ;  /* 0x0000000107079824 */ /* 0x000fe400078e0a00 */
[----:B------:R-:W-:Y:S03]  /*19310*/  @!P1 VIADD R5, R5, 0x1 ;  /* 0x0000000105059836 */ /* 0x000fe60000000000 */
[----:B------:R-:W-:Y:S02]  /*19320*/  ISETP.GE.U32.AND P4, PT, R7, R0, PT ;  /* 0x000000000700720c */ /* 0x000fe40003f86070 */
[----:B------:R-:W2:Y:S01]  /*19330*/  LD.E.64 R6, desc[UR4][R168.64+0x40] ;  /* 0x00004004a8067980 */ /* 0x000ea2000c101b00 */
[-C--:B------:R-:W-:Y:S04]  /*19340*/  LOP3.LUT R0, R241, R3.reuse, RZ, 0x3c, !PT ;  /* 0x00000003f1007212 */ /* 0x080fe800078e3cff */
[----:B------:R-:W-:Y:S01]  /*19350*/  @P3 VIADD R4, R4, 0x1 ;  /* 0x0000000104043836 */ /* 0x000fe20000000000 */
[----:B------:R-:W-:Y:S02]  /*19360*/  ISETP.GE.AND P2, PT, R0, RZ, PT ;  /* 0x000000ff0000720c */ /* 0x000fe40003f46270 */
[----:B------:R-:W-:Y:S01]  /*19370*/  LOP3.LUT R0, RZ, R3, RZ, 0x33, !PT ;  /* 0x00000003ff007212 */ /* 0x000fe200078e33ff */
[----:B------:R-:W-:Y:S02]  /*19380*/  @!P6 IMAD.MOV R4, RZ, RZ, -R4 ;  /* 0x000000ffff04e224 */ /* 0x000fe400078e0a04 */
[----:B------:R-:W-:Y:S03]  /*19390*/  @P4 VIADD R5, R5, 0x1 ;  /* 0x0000000105054836 */ /* 0x000fe60000000000 */
[----:B------:R-:W-:Y:S04]  /*193a0*/  SEL R10, R0, R4, !P0 ;  /* 0x00000004000a7207 */ /* 0x000fe80004000000 */
[CC--:B------:R-:W-:Y:S01]  /*193b0*/  LEA R8, P1, R10.reuse, R236.reuse, 0x2 ;  /* 0x000000ec0a087211 */ /* 0x0c0fe200078210ff */
[----:B------:R-:W-:Y:S03]  /*193c0*/  @!P2 IMAD.MOV R5, RZ, RZ, -R5 ;  /* 0x000000ffff05a224 */ /* 0x000fe600078e0a05 */
[----:B------:R-:W-:Y:S02]  /*193d0*/  LEA.HI.X.SX32 R9, R10, R237, 0x2, P1 ;  /* 0x000000ed0a097211 */ /* 0x000fe400008f16ff */
[----:B------:R-:W-:Y:S03]  /*193e0*/  SEL R0, R0, R5, !P0 ;  /* 0x0000000500007207 */ /* 0x000fe60004000000 */
[----:B------:R-:W3:Y:S01]  /*193f0*/  LD.E R14, desc[UR14][R8.64] ;  /* 0x0000000e080e7980 */ /* 0x000ee2000c101900 */
[C---:B------:R-:W-:Y:S04]  /*19400*/  LEA R4, P0, R0.reuse, R236, 0x2 ;  /* 0x000000ec00047211 */ /* 0x040fe800078010ff */
[C---:B------:R-:W-:Y:S01]  /*19410*/  LEA.HI.X.SX32 R5, R0.reuse, R237, 0x2, P0 ;  /* 0x000000ed00057211 */ /* 0x040fe200000f16ff */
[----:B------:R-:W-:Y:S04]  /*19420*/  IMAD.IADD R0, R0, 0x1, -R10 ;  /* 0x0000000100007824 */ /* 0x000fe800078e0a0a */
[----:B------:R-:W-:Y:S01]  /*19430*/  IMAD R3, R3, R0, -0x100 ;  /* 0xffffff0003037424 */ /* 0x000fe200078e0200 */
[----:B------:R1:W3:Y:S04]  /*19440*/  LD.E R11, desc[UR12][R4.64] ;  /* 0x0000000c040b7980 */ /* 0x0002e8000c101900 */
[----:B------:R-:W-:Y:S01]  /*19450*/  SHF.R.S32.HI R10, RZ, 0x1f, R3 ;  /* 0x0000001fff0a7819 */ /* 0x000fe20000011403 */
[----:B------:R-:W4:Y:S01]  /*19460*/  LD.E.64 R8, desc[UR10][R168.64+0x28] ;  /* 0x0000280aa8087980 */ /* 0x000f22000c101b00 */
[-C--:B--2---:R-:W-:Y:S02]  /*19470*/  IMAD R0, R7, R3.reuse, RZ ;  /* 0x0000000307007224 */ /* 0x084fe400078e02ff */
[C---:B-1----:R-:W-:Y:S04]  /*19480*/  IMAD.WIDE.U32 R4, R6.reuse, R3, RZ ;  /* 0x0000000306047225 */ /* 0x042fe800078e00ff */
        /* <DEDUP_REMOVED lines=10> */
.L_x_1901:
[----:B------:R-:W-:Y:S05]  /*19530*/  BSYNC.RECONVERGENT B0 ;  /* 0x0000000000007941 */ /* 0x000fea0003800200 */
.L_x_1900:
[----:B------:R-:W1:Y:S01]  /*19540*/  S2UR UR10, SR_CgaCtaId ;  /* 0x00000000000a79c3 */ /* 0x000e620000008800 */
[----:B------:R-:W-:Y:S01]  /*19550*/  LOP3.LUT R150, R2, 0x38, RZ, 0xc0, !PT ;  /* 0x0000003802967812 */ /* 0x000fe200078ec0ff */
[----:B------:R-:W-:Y:S01]  /*19560*/  IMAD.SHL.U32 R230, R231, 0x40, RZ ;  /* 0x00000040e7e67824 */ /* 0x000fe200078e00ff */
[--C-:B------:R-:W-:Y:S01]  /*19570*/  LOP3.LUT R4, R17, 0x1c0, R2.reuse, 0xf8, !PT ;  /* 0x000001c011047812 */ /* 0x100fe200078ef802 */
[----:B------:R-:W-:Y:S01]  /*19580*/  UMOV UR11, 0x400 ;  /* 0x00000400000b7882 */ /* 0x000fe20000000000 */
[----:B------:R-:W-:Y:S01]  /*19590*/  ISETP.GE.AND P0, PT, R150, R242, PT ;  /* 0x000000f29600720c */ /* 0x000fe20003f06270 */
[----:B------:R-:W-:Y:S01]  /*195a0*/  IMAD.SHL.U32 R11, R234, 0x20, RZ ;  /* 0x00000020ea0b7824 */ /* 0x000fe200078e00ff */
[--C-:B------:R-:W-:Y:S01]  /*195b0*/  SHF.R.U32.HI R228, RZ, 0x1, R231.reuse ;  /* 0x00000001ffe47819 */ /* 0x100fe200000116e7 */
[----:B------:R-:W-:Y:S01]  /*195c0*/  IMAD.SHL.U32 R229, R231, 0x20, RZ ;  /* 0x00000020e7e57824 */ /* 0x000fe200078e00ff */
[--C-:B------:R-:W-:Y:S01]  /*195d0*/  LOP3.LUT R4, R4, 0x38, R2.reuse, 0x78, !PT ;  /* 0x0000003804047812 */ /* 0x100fe200078e7802 */
[----:B------:R-:W-:Y:S01]  /*195e0*/  IMAD.MOV.U32 R170, RZ, RZ, 0x20 ;  /* 0x00000020ffaa7424 */ /* 0x000fe200078e00ff */
[----:B------:R-:W-:Y:S01]  /*195f0*/  LOP3.LUT R172, R230, 0x1c0, RZ, 0xc0, !PT ;  /* 0x000001c0e6ac7812 */ /* 0x000fe200078ec0ff */
[----:B------:R-:W-:Y:S01]  /*19600*/  IMAD.MOV.U32 R224, RZ, RZ, 0x40 ;  /* 0x00000040ffe07424 */ /* 0x000fe200078e00ff */
[----:B------:R-:W-:Y:S01]  /*19610*/  LOP3.LUT R0, R228, 0x8, RZ, 0xc0, !PT ;  /* 0x00000008e4007812 */ /* 0x000fe200078ec0ff */
[----:B------:R-:W-:Y:S01]  /*19620*/  VIADD R238, R238, 0xffffffff ;  /* 0xffffffffeeee7836 */ /* 0x000fe20000000000 */
[----:B------:R-:W-:Y:S01]  /*19630*/  LOP3.LUT R4, R4, 0x1e00, R2, 0xf8, !PT ;  /* 0x00001e0004047812 */ /* 0x000fe200078ef802 */
[----:B------:R-:W2:Y:S01]  /*19640*/  LDCU.64 UR4, c[0x0][0x358] ;  /* 0x00006b00ff0477ac */ /* 0x000ea20008000a00 */
[----:B------:R-:W-:Y:S01]  /*19650*/  LOP3.LUT R172, R172, 0x8, R231, 0xf8, !PT ;  /* 0x00000008acac7812 */ /* 0x000fe200078ef8e7 */
[----:B------:R-:W-:Y:S01]  /*19660*/  @!P0 IMAD.MOV.U32 R6, RZ, RZ, R246 ;  /* 0x000000ffff068224 */ /* 0x000fe200078e00f6 */
[----:B------:R-:W-:Y:S01]  /*19670*/  @!P0 R2UR UR32, R12 ;  /* 0x000000000c2082ca */ /* 0x000fe200000e0000 */
[----:B------:R-:W-:Y:S01]  /*19680*/  @!P0 IMAD.MOV.U32 R7, RZ, RZ, R245 ;  /* 0x000000ffff078224 */ /* 0x000fe200078e00f5 */
[C---:B------:R-:W-:Y:S01]  /*19690*/  @!P0 R2UR UR33, R13.reuse ;  /* 0x000000000d2182ca */ /* 0x040fe200000e0000 */
[----:B------:R-:W-:Y:S01]  /*196a0*/  BSSY.RECONVERGENT B1, `(.L_x_1902) ;  /* 0x0000231000017945 */ /* 0x000fe20003800200 */
[----:B------:R-:W-:Y:S01]  /*196b0*/  LOP3.LUT R0, R0, 0x1c0, R230, 0xf8, !PT ;  /* 0x000001c000007812 */ /* 0x000fe200078ef8e6 */
[----:B-1----:R-:W-:Y:S01]  /*196c0*/  ULEA UR8, UR10, UR11, 0x18 ;  /* 0x0000000b0a087291 */ /* 0x002fe2000f8ec0ff */
[----:B------:R-:W-:Y:S02]  /*196d0*/  @!P0 R2UR UR30, R12 ;  /* 0x000000000c1e82ca */ /* 0x000fe400000e0000 */
[----:B------:R-:W-:Y:S02]  /*196e0*/  @!P0 R2UR UR31, R13 ;  /* 0x000000000d1f82ca */ /* 0x000fe400000e0000 */
[----:B------:R-:W-:Y:S02]  /*196f0*/  LOP3.LUT R3, R230, 0x400, RZ, 0xc0, !PT ;  /* 0x00000400e6037812 */ /* 0x000fe400078ec0ff */
[----:B------:R-:W-:Y:S02]  /*19700*/  LEA R149, R4, UR8, 0x1 ;  /* 0x0000000804957c11 */ /* 0x000fe4000f8e08ff */
[--C-:B------:R-:W-:Y:S02]  /*19710*/  LOP3.LUT R172, R172, 0x38, R2.reuse, 0x78, !PT ;  /* 0x00000038acac7812 */ /* 0x100fe400078e7802 */
[----:B------:R-:W-:Y:S01]  /*19720*/  LOP3.LUT R171, R0, 0x38, R2, 0x78, !PT ;  /* 0x0000003800ab7812 */ /* 0x000fe200078e7802 */
[----:B------:R-:W-:Y:S01]  /*19730*/  @!PT LDS RZ, [RZ] ;  /* 0x00000000fffff984 */ /* 0x000fe20000000800 */
[----:B------:R-:W-:Y:S01]  /*19740*/  @!PT LDS RZ, [RZ] ;  /* 0x00000000fffff984 */ /* 0x000fe20000000800 */
[----:B------:R-:W-:Y:S01]  /*19750*/  @!PT LDS RZ, [RZ] ;  /* 0x00000000fffff984 */ /* 0x000fe20000000800 */
[----:B------:R1:W-:Y:S01]  /*19760*/  @!P0 LDGSTS.E.BYPASS.LTC128B.128 [R149+0xa000], desc[UR32][R6.64] ;  /* 0x0a00000006958fae */ /* 0x0003e2000b981a20 */
[----:B------:R-:W-:Y:S01]  /*19770*/  SHF.L.U64.HI R10, R234, 0x5, R235 ;  /* 0x00000005ea0a7819 */ /* 0x000fe200000102eb */
[----:B------:R-:W-:Y:S01]  /*19780*/  IMAD R172, R172, 0x2, R3 ;  /* 0x00000002acac7824 */ /* 0x000fe200078e0203 */
[----:B------:R-:W-:Y:S02]  /*19790*/  IADD3 R2, P1, PT, R11, R246, RZ ;  /* 0x000000f60b027210 */ /* 0x000fe40007f3e0ff */
[----:B------:R-:W-:Y:S01]  /*197a0*/  @P0 STS.128 [R149+0xa000], RZ ;  /* 0x00a000ff95000388 */ /* 0x000fe20000000c00 */
[----:B------:R-:W-:Y:S02]  /*197b0*/  @!P0 R2UR UR28, R12 ;  /* 0x000000000c1c82ca */ /* 0x000fe400000e0000 */
[----:B------:R-:W-:Y:S01]  /*197c0*/  @!P0 R2UR UR29, R13 ;  /* 0x000000000d1d82ca */ /* 0x000fe200000e0000 */
[----:B------:R-:W-:Y:S01]  /*197d0*/  IMAD.X R3, R10, 0x1, R245, P1 ;  /* 0x000000010a037824 */ /* 0x000fe200008e06f5 */
[-C--:B------:R-:W-:Y:S02]  /*197e0*/  IADD3 R4, P1, PT, R2, R11.reuse, RZ ;  /* 0x0000000b02047210 */ /* 0x080fe40007f3e0ff */
        /* <DEDUP_REMOVED lines=15> */
[C---:B------:R-:W-:Y:S02]  /*198e0*/  @!P0 R2UR UR23, R13.reuse ;  /* 0x000000000d1782ca */ /* 0x040fe400000e0000 */
[----:B------:R-:W-:Y:S01]  /*198f0*/  @P0 STS.128 [R149+0xb000], RZ ;  /* 0x00b000ff95000388 */ /* 0x000fe20000000c00 */
[----:B------:R-:W-:Y:S02]  /*19900*/  @!P0 R2UR UR20, R12 ;  /* 0x000000000c1482ca */ /* 0x000fe400000e0000 */
[-C--:B-1----:R-:W-:Y:S02]  /*19910*/  IADD3 R6, P1, PT, R4, R11.reuse, RZ ;  /* 0x0000000b04067210 */ /* 0x082fe40007f3e0ff */
[----:B------:R-:W-:Y:S02]  /*19920*/  @!P0 R2UR UR21, R13 ;  /* 0x000000000d1582ca */ /* 0x000fe400000e0000 */
[C---:B------:R-:W-:Y:S01]  /*19930*/  @!P0 R2UR UR18, R12.reuse ;  /* 0x000000000c1282ca */ /* 0x040fe200000e0000 */
[--C-:B------:R-:W-:Y:S01]  /*19940*/  IMAD.X R7, R5, 0x1, R10.reuse, P1 ;  /* 0x0000000105077824 */ /* 0x100fe200008e060a */
[C---:B------:R-:W-:Y:S02]  /*19950*/  @!P0 R2UR UR19, R13.reuse ;  /* 0x000000000d1382ca */ /* 0x040fe400000e0000 */
[----:B------:R-:W-:Y:S02]  /*19960*/  @!P0 R2UR UR16, R12 ;  /* 0x000000000c1082ca */ /* 0x000fe400000e0000 */
[----:B------:R-:W-:Y:S01]  /*19970*/  @!PT LDS RZ, [RZ] ;  /* 0x00000000fffff984 */ /* 0x000fe20000000800 */
[----:B------:R-:W-:Y:S01]  /*19980*/  @!PT LDS RZ, [RZ] ;  /* 0x00000000fffff984 */ /* 0x000fe20000000800 */
[----:B------:R-:W-:Y:S01]  /*19990*/  @!PT LDS RZ, [RZ] ;  /* 0x00000000fffff984 */ /* 0x000fe20000000800 */
[----:B------:R-:W-:Y:S01]  /*199a0*/  @!P0 LDGSTS.E.BYPASS.LTC128B.128 [R149+0xb800], desc[UR26][R6.64] ;  /* 0x0b80000006958fae */ /* 0x000fe2000b981a1a */
[C---:B------:R-:W-:Y:S02]  /*199b0*/  @!P0 R2UR UR17, R13.reuse ;  /* 0x000000000d1182ca */ /* 0x040fe400000e0000 */
[-C--:B---3--:R-:W-:Y:S02]  /*199c0*/  IADD3 R2, P1, PT, R6, R11.reuse, RZ ;  /* 0x0000000b06027210 */ /* 0x088fe40007f3e0ff */
[----:B------:R-:W-:Y:S01]  /*199d0*/  @P0 STS.128 [R149+0xb800], RZ ;  /* 0x00b800ff95000388 */ /* 0x000fe20000000c00 */
[C---:B------:R-:W-:Y:S02]  /*199e0*/  @!P0 R2UR UR14, R12.reuse ;  /* 0x000000000c0e82ca */ /* 0x040fe400000e0000 */
[----:B------:R-:W-:Y:S01]  /*199f0*/  @!P0 R2UR UR15, R13 ;  /* 0x000000000d0f82ca */ /* 0x000fe200000e0000 */
[--C-:B------:R-:W-:Y:S01]  /*19a00*/  IMAD.X R3, R7, 0x1, R10.reuse, P1 ;  /* 0x0000000107037824 */ /* 0x100fe200008e060a */
[----:B------:R-:W-:Y:S02]  /*19a10*/  @!P0 R2UR UR12, R12 ;  /* 0x000000000c0c82ca */ /* 0x000fe400000e0000 */
[-C--:B----4-:R-:W-:Y:S02]  /*19a20*/  IADD3 R4, P1, PT, R2, R11.reuse, RZ ;  /* 0x0000000b02047210 */ /* 0x090fe40007f3e0ff */
[----:B------:R-:W-:Y:S01]  /*19a30*/  @!PT LDS RZ, [RZ] ;  /* 0x00000000fffff984 */ /* 0x000fe20000000800 */
[----:B------:R-:W-:Y:S01]  /*19a40*/  @!PT LDS RZ, [RZ] ;  /* 0x00000000fffff984 */ /* 0x000fe20000000800 */
[----:B------:R-:W-:Y:S01]  /*19a50*/  @!PT LDS RZ, [RZ] ;  /* 0x00000000fffff984 */ /* 0x000fe20000000800 */
[----:B------:R1:W-:Y:S01]  /*19a60*/  @!P0 LDGSTS.E.BYPASS.LTC128B.128 [R149+0xc000], desc[UR24][R2.64] ;  /* 0x0c00000002958fae */ /* 0x0003e2000b981a18 */
[----:B------:R-:W-:Y:S02]  /*19a70*/  @!P0 R2UR UR13, R13 ;  /* 0x000000000d0d82ca */ /* 0x000fe400000e0000 */
[--C-:B------:R-:W-:Y:S02]  /*19a80*/  IMAD.X R5, R3, 0x1, R10.reuse, P1 ;  /* 0x0000000103057824 */ /* 0x100fe400008e060a */
[----:B------:R-:W-:Y:S01]  /*19a90*/  @P0 STS.128 [R149+0xc000], RZ ;  /* 0x00c000ff95000388 */ /* 0x000fe20000000c00 */
[-C--:B------:R-:W-:Y:S02]  /*19aa0*/  IADD3 R8, P1, PT, R4, R11.reuse, RZ ;  /* 0x0000000b04087210 */ /* 0x080fe40007f3e0ff */
[C---:B------:R-:W-:Y:S02]  /*19ab0*/  @!P0 R2UR UR40, R12.reuse ;  /* 0x000000000c2882ca */ /* 0x040fe400000e0000 */
[----:B------:R-:W-:Y:S01]  /*19ac0*/  @!PT LDS RZ, [RZ] ;  /* 0x00000000fffff984 */ /* 0x000fe20000000800 */
[----:B------:R-:W-:Y:S01]  /*19ad0*/  @!PT LDS RZ, [RZ] ;  /* 0x00000000fffff984 */ /* 0x000fe20000000800 */
[----:B------:R-:W-:Y:S01]  /*19ae0*/  @!PT LDS RZ, [RZ] ;  /* 0x00000000fffff984 */ /* 0x000fe20000000800 */
[----:B------:R-:W-:Y:S01]  /*19af0*/  @!P0 LDGSTS.E.BYPASS.LTC128B.128 [R149+0xc800], desc[UR22][R4.64] ;  /* 0x0c80000004958fae */ /* 0x000fe2000b981a16 */
[----:B------:R-:W-:Y:S01]  /*19b00*/  @!P0 R2UR UR41, R13 ;  /* 0x000000000d2982ca */ /* 0x000fe200000e0000 */
[--C-:B------:R-:W-:Y:S01]  /*19b10*/  IMAD.X R9, R5, 0x1, R10.reuse, P1 ;  /* 0x0000000105097824 */ /* 0x100fe200008e060a */
        /* <DEDUP_REMOVED lines=11> */
[C---:B------:R-:W-:Y:S02]  /*19bd0*/  @!P0 R2UR UR35, R13.reuse ;  /* 0x000000000d2382ca */ /* 0x040fe400000e0000 */
[----:B------:R-:W-:Y:S02]  /*19be0*/  @!P0 R2UR UR10, R12 ;  /* 0x000000000c0a82ca */ /* 0x000fe400000e0000 */
[----:B------:R-:W-:Y:S02]  /*19bf0*/  @!P0 R2UR UR11, R13 ;  /* 0x000000000d0b82ca */ /* 0x000fe400000e0000 */
[-C--:B-1----:R-:W-:Y:S02]  /*19c00*/  IADD3 R2, P1, PT, R8, R11.reuse, RZ ;  /* 0x0000000b08027210 */ /* 0x082fe40007f3e0ff */
[----:B------:R-:W-:Y:S02]  /*19c10*/  LOP3.LUT R229, R229, 0x7c00, RZ, 0xc0, !PT ;  /* 0x00007c00e5e57812 */ /* 0x000fe400078ec0ff */
[----:B------:R-:W-:Y:S01]  /*19c20*/  LOP3.LUT P2, RZ, R231, 0x4, RZ, 0xc0, !PT ;  /* 0x00000004e7ff7812 */ /* 0x000fe2000784c0ff */
[----:B------:R-:W-:Y:S01]  /*19c30*/  IMAD.X R3, R9, 0x1, R10, P1 ;  /* 0x0000000109037824 */ /* 0x000fe200008e060a */
[----:B------:R-:W-:Y:S02]  /*19c40*/  IADD3 R6, P1, PT, R2, R11, RZ ;  /* 0x0000000b02067210 */ /* 0x000fe40007f3e0ff */
[----:B------:R-:W-:Y:S02]  /*19c50*/  LOP3.LUT R0, R229, 0x200, R230, 0xf8, !PT ;  /* 0x00000200e5007812 */ /* 0x000fe400078ef8e6 */
[----:B------:R-:W-:Y:S01]  /*19c60*/  @!PT LDS RZ, [RZ] ;  /* 0x00000000fffff984 */ /* 0x000fe20000000800 */
[----:B------:R-:W-:Y:S01]  /*19c70*/  @!PT LDS RZ, [RZ] ;  /* 0x00000000fffff984 */ /* 0x000fe20000000800 */
[----:B------:R-:W-:Y:S01]  /*19c80*/  @!PT LDS RZ, [RZ] ;  /* 0x00000000fffff984 */ /* 0x000fe20000000800 */
[----:B------:R1:W-:Y:S01]  /*19c90*/  @!P0 LDGSTS.E.BYPASS.LTC128B.128 [R149+0xd800], desc[UR18][R2.64] ;  /* 0x0d80000002958fae */ /* 0x0003e2000b981a12 */
[--C-:B------:R-:W-:Y:S01]  /*19ca0*/  IMAD.X R7, R3, 0x1, R10.reuse, P1 ;  /* 0x0000000103077824 */ /* 0x100fe200008e060a */
[----:B------:R-:W-:Y:S03]  /*19cb0*/  LOP3.LUT R0, R0, R171, RZ, 0xfc, !PT ;  /* 0x000000ab00007212 */ /* 0x000fe600078efcff */
[----:B------:R-:W-:Y:S01]  /*19cc0*/  @P0 STS.128 [R149+0xd800], RZ ;  /* 0x00d800ff95000388 */ /* 0x000fe20000000c00 */
[----:B------:R-:W-:Y:S02]  /*19cd0*/  SEL R224, R224, 0xffffffc0, !P2 ;  /* 0xffffffc0e0e07807 */ /* 0x000fe40005000000 */
[-C--:B---3--:R-:W-:Y:S02]  /*19ce0*/  IADD3 R8, P1, PT, R6, R11.reuse, RZ ;  /* 0x0000000b06087210 */ /* 0x088fe40007f3e0ff */
[----:B------:R-:W-:Y:S01]  /*19cf0*/  @!PT LDS RZ, [RZ] ;  /* 0x00000000fffff984 */ /* 0x000fe20000000800 */
[----:B------:R-:W-:Y:S01]  /*19d00*/  @!PT LDS RZ, [RZ] ;  /* 0x00000000fffff984 */ /* 0x000fe20000000800 */
[----:B------:R-:W-:Y:S01]  /*19d10*/  @!PT LDS RZ, [RZ] ;  /* 0x00000000fffff984 */ /* 0x000fe20000000800 */
[----:B------:R3:W-:Y:S03]  /*19d20*/  @!P0 LDGSTS.E.BYPASS.LTC128B.128 [R149+0xe000], desc[UR16][R6.64] ;  /* 0x0e00000006958fae */ /* 0x0007e6000b981a10 */
[--C-:B------:R-:W-:Y:S02]  /*19d30*/  IMAD.X R9, R7, 0x1, R10.reuse, P1 ;  /* 0x0000000107097824 */ /* 0x100fe400008e060a */
[----:B------:R-:W-:Y:S01]  /*19d40*/  @P0 STS.128 [R149+0xe000], RZ ;  /* 0x00e000ff95000388 */ /* 0x000fe20000000c00 */
[-C--:B------:R-:W-:Y:S04]  /*19d50*/  IADD3 R4, P1, PT, R8, R11.reuse, RZ ;  /* 0x0000000b08047210 */ /* 0x080fe80007f3e0ff */
[----:B------:R-:W-:Y:S01]  /*19d60*/  @!PT LDS RZ, [RZ] ;  /* 0x00000000fffff984 */ /* 0x000fe20000000800 */
[----:B------:R-:W-:Y:S01]  /*19d70*/  @!PT LDS RZ, [RZ] ;  /* 0x00000000fffff984 */ /* 0x000fe20000000800 */
[----:B------:R-:W-:Y:S01]  /*19d80*/  @!PT LDS RZ, [RZ] ;  /* 0x00000000fffff984 */ /* 0x000fe20000000800 */
[----:B------:R-:W-:Y:S01]  /*19d90*/  @!P0 LDGSTS.E.BYPASS.LTC128B.128 [R149+0xe800], desc[UR14][R8.64] ;  /* 0x0e80000008958fae */ /* 0x000fe2000b981a0e */
[--C-:B------:R-:W-:Y:S04]  /*19da0*/  IMAD.X R5, R9, 0x1, R10.reuse, P1 ;  /* 0x0000000109057824 */ /* 0x100fe800008e060a */
[----:B------:R-:W-:Y:S05]  /*19db0*/  @P0 STS.128 [R149+0xe800], RZ ;  /* 0x00e800ff95000388 */ /* 0x000fea0000000c00 */
[----:B------:R-:W-:Y:S01]  /*19dc0*/  @!PT LDS RZ, [RZ] ;  /* 0x00000000fffff984 */ /* 0x000fe20000000800 */
[----:B------:R-:W-:Y:S01]  /*19dd0*/  @!PT LDS RZ, [RZ] ;  /* 0x00000000fffff984 */ /* 0x000fe20000000800 */
[----:B------:R-:W-:Y:S01]  /*19de0*/  @!PT LDS RZ, [RZ] ;  /* 0x00000000fffff984 */ /* 0x000fe20000000800 */
[----:B------:R4:W-:Y:S01]  /*19df0*/  @!P0 LDGSTS.E.BYPASS.LTC128B.128 [R149+0xf000], desc[UR12][R4.64] ;  /* 0x0f00000004958fae */ /* 0x0009e2000b981a0c */
[-C--:B-1----:R-:W-:Y:S04]  /*19e00*/  IADD3 R2, P1, PT, R4, R11.reuse, RZ ;  /* 0x0000000b04027210 */ /* 0x082fe80007f3e0ff */
[----:B------:R-:W-:Y:S01]  /*19e10*/  @P0 STS.128 [R149+0xf000], RZ ;  /* 0x00f000ff95000388 */ /* 0x000fe20000000c00 */
[--C-:B------:R-:W-:Y:S01]  /*19e20*/  IMAD.X R3, R5, 0x1, R10.reuse, P1 ;  /* 0x0000000105037824 */ /* 0x100fe200008e060a */
[-C--:B---3--:R-:W-:Y:S04]  /*19e30*/  IADD3 R6, P1, PT, R2, R11.reuse, RZ ;  /* 0x0000000b02067210 */ /* 0x088fe80007f3e0ff */
        /* <DEDUP_REMOVED lines=11> */
[-C--:B----4-:R-:W-:Y:S05]  /*19ef0*/  IADD3 R4, P1, PT, R6, R11.reuse, RZ ;  /* 0x0000000b06047210 */ /* 0x090fea0007f3e0ff */
[--C-:B------:R-:W-:Y:S05]  /*19f00*/  IMAD.X R5, R7, 0x1, R10.reuse, P1 ;  /* 0x0000000107057824 */ /* 0x100fea00008e060a */
[----:B------:R-:W-:Y:S01]  /*19f10*/  @!PT LDS RZ, [RZ] ;  /* 0x00000000fffff984 */ /* 0x000fe20000000800 */
[----:B------:R-:W-:Y:S01]  /*19f20*/  @!PT LDS RZ, [RZ] ;  /* 0x00000000fffff984 */ /* 0x000fe20000000800 */
[----:B------:R-:W-:Y:S01]  /*19f30*/  @!PT LDS RZ, [RZ] ;  /* 0x00000000fffff984 */ /* 0x000fe20000000800 */
[----:B------:R-:W-:Y:S01]  /*19f40*/  @!P0 LDGSTS.E.BYPASS.LTC128B.128 [R149+0x10800], desc[UR36][R4.64] ;  /* 0x1080000004958fae */ /* 0x000fe2000b981a24 */
[-C--:B-1----:R-:W-:Y:S04]  /*19f50*/  IADD3 R2, P1, PT, R4, R11.reuse, RZ ;  /* 0x0000000b04027210 */ /* 0x082fe80007f3e0ff */
[----:B------:R-:W-:Y:S01]  /*19f60*/  @P0 STS.128 [R149+0x10800], RZ ;  /* 0x010800ff95000388 */ /* 0x000fe20000000c00 */
[--C-:B------:R-:W-:Y:S01]  /*19f70*/  IMAD.X R3, R5, 0x1, R10.reuse, P1 ;  /* 0x0000000105037824 */ /* 0x100fe200008e060a */
[----:B---3--:R-:W-:Y:S04]  /*19f80*/  @!P0 IADD3 R6, P1, PT, R2, R11, RZ ;  /* 0x0000000b02068210 */ /* 0x008fe80007f3e0ff */
[----:B------:R-:W-:Y:S01]  /*19f90*/  @!PT LDS RZ, [RZ] ;  /* 0x00000000fffff984 */ /* 0x000fe20000000800 */
[----:B------:R-:W-:Y:S01]  /*19fa0*/  @!PT LDS RZ, [RZ] ;  /* 0x00000000fffff984 */ /* 0x000fe20000000800 */
[----:B------:R-:W-:Y:S01]  /*19fb0*/  @!PT LDS RZ, [RZ] ;  /* 0x00000000fffff984 */ /* 0x000fe20000000800 */
[----:B------:R1:W-:Y:S01]  /*19fc0*/  @!P0 LDGSTS.E.BYPASS.LTC128B.128 [R149+0x11000], desc[UR34][R2.64] ;  /* 0x1100000002958fae */ /* 0x0003e2000b981a22 */
[----:B------:R-:W-:Y:S04]  /*19fd0*/  @!P0 IMAD.X R7, R3, 0x1, R10, P1 ;  /* 0x0000000103078824 */ /* 0x000fe800008e060a */
[----:B------:R-:W-:Y:S05]  /*19fe0*/  @P0 STS.128 [R149+0x11000], RZ ;  /* 0x011000ff95000388 */ /* 0x000fea0000000c00 */
[----:B------:R-:W-:Y:S01]  /*19ff0*/  @!PT LDS RZ, [RZ] ;  /* 0x00000000fffff984 */ /* 0x000fe20000000800 */
[----:B------:R-:W-:Y:S01]  /*1a000*/  @!PT LDS RZ, [RZ] ;  /* 0x00000000fffff984 */ /* 0x000fe20000000800 */
[----:B------:R-:W-:Y:S01]  /*1a010*/  @!PT LDS RZ, [RZ] ;  /* 0x00000000fffff984 */ /* 0x000fe20000000800 */
[----:B------:R3:W-:Y:S05]  /*1a020*/  @!P0 LDGSTS.E.BYPASS.LTC128B.128 [R149+0x11800], desc[UR10][R6.64] ;  /* 0x1180000006958fae */ /* 0x0007ea000b981a0a */
[----:B------:R-:W-:Y:S01]  /*1a030*/  @P0 STS.128 [R149+0x11800], RZ ;  /* 0x011800ff95000388 */ /* 0x000fe20000000c00 */
[----:B------:R-:W-:Y:S04]  /*1a040*/  LOP3.LUT P0, RZ, R231, 0x2, RZ, 0xc0, !PT ;  /* 0x00000002e7ff7812 */ /* 0x000fe8000780c0ff */
[----:B------:R-:W-:Y:S01]  /*1a050*/  LDSM.16.M88.4 R8, [R172+UR8+0x2000] ;  /* 0x00200008ac08783b */ /* 0x000fe20008000200 */
[----:B------:R-:W-:Y:S02]  /*1a060*/  SEL R170, R170, 0xffffffe0, !P0 ;  /* 0xffffffe0aaaa7807 */ /* 0x000fe40004000000 */
[----:B------:R-:W-:Y:S02]  /*1a070*/  ISETP.GT.AND P0, PT, R238, R247, PT ;  /* 0x000000f7ee00720c */ /* 0x000fe40003f04270 */
[----:B------:R-:W-:Y:S05]  /*1a080*/  LDSM.16.M88.4 R16, [R172+UR8+0x2800] ;  /* 0x00280008ac10783b */ /* 0x000fea0008000200 */
[----:B------:R-:W-:Y:S01]  /*1a090*/  LDSM.16.M88.4 R24, [R172+UR8+0x3000] ;  /* 0x00300008ac18783b */ /* 0x000fe20008000200 */
[----:B-1----:R-:W-:Y:S01]  /*1a0a0*/  LEA R2, R0, UR8, 0x1 ;  /* 0x0000000800027c11 */ /* 0x002fe2000f8e08ff */
[----:B------:R-:W-:Y:S03]  /*1a0b0*/  VIADD R3, R172, UR8 ;  /* 0x00000008ac037c36 */ /* 0x000fe60008000000 */
[----:B------:R-:W-:Y:S01]  /*1a0c0*/  LDSM.16.M88.4 R32, [R172+UR8+0x3800] ;  /* 0x00380008ac20783b */ /* 0x000fe20008000200 */
[C-C-:B------:R-:W-:Y:S02]  /*1a0d0*/  IMAD.IADD R176, R2.reuse, 0x1, R170.reuse ;  /* 0x0000000102b07824 */ /* 0x140fe400078e02aa */
[C---:B------:R-:W-:Y:S02]  /*1a0e0*/  IMAD.IADD R0, R3.reuse, 0x1, R170 ;  /* 0x0000000103007824 */ /* 0x040fe400078e02aa */
[----:B------:R1:W3:Y:S05]  /*1a0f0*/  LDSM.16.M88.4 R128, [R2] ;  /* 0x000000000280783b */ /* 0x0002ea0000000200 */
[----:B------:R-:W0:Y:S05]  /*1a100*/  LDGDEPBAR ;  /* 0x00000000000079af */ /* 0x000e2a0000000000 */
[----:B------:R-:W4:Y:S05]  /*1a110*/  LDSM.16.M88.4 R40, [R172+UR8+0x4000] ;  /* 0x00400008ac28783b */ /* 0x000f2a0008000200 */
[----:B------:R-:W5:Y:S05]  /*1a120*/  LDSM.16.M88.4 R48, [R172+UR8+0x4800] ;  /* 0x00480008ac30783b */ /* 0x000f6a0008000200 */
[----:B------:R-:W2:Y:S01]  /*1a130*/  LDSM.16.M88.4 R56, [R172+UR8+0x5000] ;  /* 0x00500008ac38783b */ /* 0x000ea20008000200 */
[--C-:B-1----:R-:W-:Y:S04]  /*1a140*/  IMAD.IADD R2, R2, 0x1, R224.reuse ;  /* 0x0000000102027824 */ /* 0x102fe800078e02e0 */
[----:B------:R-:W1:Y:S01]  /*1a150*/  LDSM.16.M88.4 R64, [R172+UR8+0x5800] ;  /* 0x00580008ac40783b */ /* 0x000e620008000200 */
[----:B------:R-:W-:Y:S04]  /*1a160*/  IMAD.IADD R224, R3, 0x1, R224 ;  /* 0x0000000103e07824 */ /* 0x000fe800078e02e0 */
[----:B------:R-:W1:Y:S05]  /*1a170*/  LDSM.16.M88.4 R72, [R172+UR8+0x6000] ;  /* 0x00600008ac48783b */ /* 0x000e6a0008000200 */
[----:B------:R-:W1:Y:S05]  /*1a180*/  LDSM.16.M88.4 R80, [R172+UR8+0x6800] ;  /* 0x00680008ac50783b */ /* 0x000e6a0008000200 */
[----:B------:R-:W1:Y:S01]  /*1a190*/  LDSM.16.M88.4 R88, [R172+UR8+0x7000] ;  /* 0x00700008ac58783b */ /* 0x000e620008000200 */
[C---:B---3--:R-:W-:Y:S04]  /*1a1a0*/  HMMA.16816.F32.BF16 R4, R128.reuse, R8, RZ ;  /* 0x000000088004723c */ /* 0x048fe800000418ff */
[----:B------:R-:W3:Y:S04]  /*1a1b0*/  LDSM.16.M88.4 R96, [R172+UR8+0x7800] ;  /* 0x00780008ac60783b */ /* 0x000ee80008000200 */
[C---:B------:R-:W-:Y:S01]  /*1a1c0*/  HMMA.16816.F32.BF16 R8, R128.reuse, R10, RZ ;  /* 0x0000000a8008723c */ /* 0x040fe200000418ff */
[----:B------:R-:W3:Y:S05]  /*1a1d0*/  LDSM.16.M88.4 R104, [R172+UR8+0x8000] ;  /* 0x00800008ac68783b */ /* 0x000eea0008000200 */
[----:B------:R-:W3:Y:S02]  /*1a1e0*/  LDSM.16.M88.4 R112, [R172+UR8+0x8800] ;  /* 0x00880008ac70783b */ /* 0x000ee40008000200 */
[C---:B------:R-:W-:Y:S03]  /*1a1f0*/  HMMA.16816.F32.BF16 R12, R128.reuse, R16, RZ ;  /* 0x00000010800c723c */ /* 0x040fe600000418ff */
[----:B------:R-:W3:Y:S05]  /*1a200*/  LDSM.16.M88.4 R120, [R172+UR8+0x9000] ;  /* 0x00900008ac78783b */ /* 0x000eea0008000200 */
[C---:B------:R-:W-:Y:S01]  /*1a210*/  HMMA.16816.F32.BF16 R16, R128.reuse, R18, RZ ;  /* 0x000000128010723c */ /* 0x040fe200000418ff */
[----:B------:R-:W3:Y:S05]  /*1a220*/  LDSM.16.M88.4 R172, [R172+UR8+0x9800] ;  /* 0x00980008acac783b */ /* 0x000eea0008000200 */
[----:B------:R-:W-:Y:S02]  /*1a230*/  LDSM.16.M88.4 R176, [R176] ;  /* 0x00000000b0b0783b */ /* 0x000fe40000000200 */
[C---:B------:R-:W-:Y:S03]  /*1a240*/  HMMA.16816.F32.BF16 R20, R128.reuse, R24, RZ ;  /* 0x000000188014723c */ /* 0x040fe600000418ff */
[----:B------:R-:W3:Y:S05]  /*1a250*/  LDSM.16.M88.4 R180, [R0+0x2000] ;  /* 0x0020000000b4783b */ /* 0x000eea0000000200 */
[C---:B------:R-:W-:Y:S01]  /*1a260*/  HMMA.16816.F32.BF16 R24, R128.reuse, R26, RZ ;  /* 0x0000001a8018723c */ /* 0x040fe200000418ff */
[----:B------:R-:W3:Y:S05]  /*1a270*/  LDSM.16.M88.4 R184, [R0+0x2800] ;  /* 0x0028000000b8783b */ /* 0x000eea0000000200 */
[----:B------:R-:W3:Y:S02]  /*1a280*/  LDSM.16.M88.4 R188, [R0+0x3000] ;  /* 0x0030000000bc783b */ /* 0x000ee40000000200 */
[C---:B------:R-:W-:Y:S03]  /*1a290*/  HMMA.16816.F32.BF16 R28, R128.reuse, R32, RZ ;  /* 0x00000020801c723c */ /* 0x040fe600000418ff */
[----:B------:R-:W3:Y:S05]  /*1a2a0*/  LDSM.16.M88.4 R192, [R0+0x3800] ;  /* 0x0038000000c0783b */ /* 0x000eea0000000200 */
[C---:B------:R-:W-:Y:S01]  /*1a2b0*/  HMMA.16816.F32.BF16 R32, R128.reuse, R34, RZ ;  /* 0x000000228020723c */ /* 0x040fe200000418ff */
[----:B------:R-:W3:Y:S05]  /*1a2c0*/  LDSM.16.M88.4 R196, [R0+0x4000] ;  /* 0x0040000000c4783b */ /* 0x000eea0000000200 */
[----:B------:R-:W3:Y:S02]  /*1a2d0*/  LDSM.16.M88.4 R200, [R0+0x4800] ;  /* 0x0048000000c8783b */ /* 0x000ee40000000200 */
[C---:B----4-:R-:W-:Y:S03]  /*1a2e0*/  HMMA.16816.F32.BF16 R36, R128.reuse, R40, RZ ;  /* 0x000000288024723c */ /* 0x050fe600000418ff */
[----:B------:R-:W4:Y:S05]  /*1a2f0*/  LDSM.16.M88.4 R204, [R0+0x5000] ;  /* 0x0050000000cc783b */ /* 0x000f2a0000000200 */
[C---:B------:R-:W-:Y:S01]  /*1a300*/  HMMA.16816.F32.BF16 R40, R128.reuse, R42, RZ ;  /* 0x0000002a8028723c */ /* 0x040fe200000418ff */
[----:B------:R-:W4:Y:S07]  /*1a310*/  LDSM.16.M88.4 R208, [R0+0x5800] ;  /* 0x0058000000d0783b */ /* 0x000f2e0000000200 */
[C---:B-----5:R-:W-:Y:S08]  /*1a320*/  HMMA.16816.F32.BF16 R44, R128.reuse, R48, RZ ;  /* 0x00000030802c723c */ /* 0x060ff000000418ff */
[C---:B------:R-:W-:Y:S08]  /*1a330*/  HMMA.16816.F32.BF16 R48, R128.reuse, R50, RZ ;  /* 0x000000328030723c */ /* 0x040ff000000418ff */
[C---:B--2---:R-:W-:Y:S08]  /*1a340*/  HMMA.16816.F32.BF16 R52, R128.reuse, R56, RZ ;  /* 0x000000388034723c */ /* 0x044ff000000418ff */
        /* <DEDUP_REMOVED lines=38> */
[C---:B----4-:R-:W-:Y:S08]  /*1a5b0*/  HMMA.16816.F32.BF16 R52, R176.reuse, R204, R52 ;  /* 0x000000ccb034723c */ /* 0x050ff00000041834 */
        /* <DEDUP_REMOVED lines=132> */
[----:B------:R-:W-:Y:S01]  /*1ae00*/  @!P5 IMAD.X R2, RZ, RZ, ~R2, P0 ;  /* 0x000000ffff02d224 */ /* 0x000fe200000e0e02 */
[----:B------:R-:W-:Y:S04]  /*1ae10*/  ISETP.GE.AND P0, PT, R150, R242, PT ;  /* 0x000000f29600720c */ /* 0x000fe80003f06270 */
        /* <DEDUP_REMOVED lines=70> */
.L_x_1905:
[----:B------:R-:W-:Y:S05]  /*1b280*/  BSYNC.RECONVERGENT B0 ;  /* 0x0000000000007941 */ /* 0x000fea0003800200 */
.L_x_1904:
[----:B------:R-:W-:Y:S01]  /*1b290*/  @!P0 IMAD.MOV.U32 R172, RZ, RZ, R244 ;  /* 0x000000ffffac8224 */ /* 0x000fe200078e00f4 */
[C---:B------:R-:W-:Y:S01]  /*1b2a0*/  LEA R2, P1, R232.reuse, R244, 0x5 ;  /* 0x000000f4e8027211 */ /* 0x040fe200078228ff */
[----:B------:R-:W-:Y:S01]  /*1b2b0*/  @!P0 IMAD.MOV.U32 R173, RZ, RZ, R243 ;  /* 0x000000ffffad8224 */ /* 0x000fe200078e00f3 */
[C-C-:B------:R-:W-:Y:S02]  /*1b2c0*/  SHF.L.U64.HI R150, R232.reuse, 0x5, R233.reuse ;  /* 0x00000005e8967819 */ /* 0x140fe400000102e9 */
[----:B------:R-:W-:Y:S02]  /*1b2d0*/  LEA.HI.X R3, R232, R243, R233, 0x5, P1 ;  /* 0x000000f3e8037211 */ /* 0x000fe400008f2ce9 */
[----:B------:R-:W-:Y:S01]  /*1b2e0*/  @!PT LDS RZ, [RZ] ;  /* 0x00000000fffff984 */ /* 0x000fe20000000800 */
[----:B------:R-:W-:Y:S01]  /*1b2f0*/  @!PT LDS RZ, [RZ] ;  /* 0x00000000fffff984 */ /* 0x000fe20000000800 */
[----:B------:R-:W-:Y:S01]  /*1b300*/  @!PT LDS RZ, [RZ] ;  /* 0x00000000fffff984 */ /* 0x000fe20000000800 */
[----:B------:R1:W-:Y:S01]  /*1b310*/  @!P0 LDGSTS.E.BYPASS.LTC128B.128 [R149+0x2000], desc[UR4][R172.64] ;  /* 0x02000000ac958fae */ /* 0x0003e2000b981a04 */
[CC--:B------:R-:W-:Y:S02]  /*1b320*/  @!P0 IADD3 R178, P1, PT, R0.reuse, R2.reuse, RZ ;  /* 0x0000000200b28210 */ /* 0x0c0fe40007f3e0ff */
[----:B------:R-:W-:Y:S01]  /*1b330*/  IADD3 R176, P6, P4, R0, R2, R0 ;  /* 0x0000000200b07210 */ /* 0x000fe20007cde000 */
[----:B------:R2:W-:Y:S02]  /*1b340*/  @P0 STS.128 [R149+0x2000], RZ ;  /* 0x002000ff95000388 */ /* 0x0005e40000000c00 */
[C---:B------:R-:W-:Y:S01]  /*1b350*/  @!P0 IMAD.X R179, R150.reuse, 0x1, R3, P1 ;  /* 0x0000000196b38824 */ /* 0x040fe200008e0603 */
[--C-:B------:R-:W-:Y:S01]  /*1b360*/  IADD3.X R177, PT, PT, R150, R3, R150.reuse, P6, P4 ;  /* 0x0000000396b17210 */ /* 0x100fe200037e8496 */
[----:B------:R-:W-:Y:S01]  /*1b370*/  @!PT LDS RZ, [RZ] ;  /* 0x00000000fffff984 */ /* 0x000fe20000000800 */
[----:B------:R-:W-:Y:S01]  /*1b380*/  @!PT LDS RZ, [RZ] ;  /* 0x00000000fffff984 */ /* 0x000fe20000000800 */
[----:B------:R-:W-:Y:S01]  /*1b390*/  @!PT LDS RZ, [RZ] ;  /* 0x00000000fffff984 */ /* 0x000fe20000000800 */
[----:B------:R3:W-:Y:S01]  /*1b3a0*/  @!P0 LDGSTS.E.BYPASS.LTC128B.128 [R149+0x2800], desc[UR4][R2.64] ;  /* 0x0280000002958fae */ /* 0x0007e2000b981a04 */
[-C--:B------:R-:W-:Y:S03]  /*1b3b0*/  IADD3 R174, P3, PT, R176, R0.reuse, RZ ;  /* 0x00000000b0ae7210 */ /* 0x080fe60007f7e0ff */
        /* <DEDUP_REMOVED lines=12> */
[----:B------:R2:W-:Y:S04]  /*1b480*/  @P0 STS.128 [R149+0x3800], RZ ;  /* 0x003800ff95000388 */ /* 0x0005e80000000c00 */
[----:B------:R-:W-:Y:S01]  /*1b490*/  @!PT LDS RZ, [RZ] ;  /* 0x00000000fffff984 */ /* 0x000fe20000000800 */
[----:B------:R-:W-:Y:S01]  /*1b4a0*/  @!PT LDS RZ, [RZ] ;  /* 0x00000000fffff984 */ /* 0x000fe20000000800 */
[----:B------:R-:W-:Y:S01]  /*1b4b0*/  @!PT LDS RZ, [RZ] ;  /* 0x00000000fffff984 */ /* 0x000fe20000000800 */
[----:B------:R1:W-:Y:S01]  /*1b4c0*/  @!P0 LDGSTS.E.BYPASS.LTC128B.128 [R149+0x4000], desc[UR4][R174.64] ;  /* 0x04000000ae958fae */ /* 0x0003e2000b981a04 */
[--C-:B------:R-:W-:Y:S01]  /*1b4d0*/  IMAD.X R173, R175, 0x1, R150.reuse, P1 ;  /* 0x00000001afad7824 */ /* 0x100fe200008e0696 */
[-C--:B---3--:R-:W-:Y:S02]  /*1b4e0*/  IADD3 R2, P3, PT, R172, R0.reuse, RZ ;  /* 0x00000000ac027210 */ /* 0x088fe40007f7e0ff */
[----:B------:R2:W-:Y:S02]  /*1b4f0*/  @P0 STS.128 [R149+0x4000], RZ ;  /* 0x004000ff95000388 */ /* 0x0005e40000000c00 */
[-C--:B------:R-:W-:Y:S02]  /*1b500*/  IADD3 R180, P1, PT, R2, R0.reuse, RZ ;  /* 0x0000000002b47210 */ /* 0x080fe40007f3e0ff */
[----:B------:R-:W-:Y:S01]  /*1b510*/  @!PT LDS RZ, [RZ] ;  /* 0x00000000fffff984 */ /* 0x000fe20000000800 */
[----:B------:R-:W-:Y:S01]  /*1b520*/  @!PT LDS RZ, [RZ] ;  /* 0x00000000fffff984 */ /* 0x000fe20000000800 */
[----:B------:R-:W-:Y:S01]  /*1b530*/  @!PT LDS RZ, [RZ] ;  /* 0x00000000fffff984 */ /* 0x000fe20000000800 */
[----:B------:R3:W-:Y:S01]  /*1b540*/  @!P0 LDGSTS.E.BYPASS.LTC128B.128 [R149+0x4800], desc[UR4][R172.64] ;  /* 0x04800000ac958fae */ /* 0x0007e2000b981a04 */
[--C-:B------:R-:W-:Y:S01]  /*1b550*/  IMAD.X R3, R173, 0x1, R150.reuse, P3 ;  /* 0x00000001ad037824 */ /* 0x100fe200018e0696 */
[-C--:B------:R-:W-:Y:S02]  /*1b560*/  IADD3 R184, P3, PT, R180, R0.reuse, RZ ;  /* 0x00000000b4b87210 */ /* 0x080fe40007f7e0ff */
[----:B------:R2:W-:Y:S01]  /*1b570*/  @P0 STS.128 [R149+0x4800], RZ ;  /* 0x004800ff95000388 */ /* 0x0005e20000000c00 */
[--C-:B------:R-:W-:Y:S01]  /*1b580*/  IMAD.X R181, R3, 0x1, R150.reuse, P1 ;  /* 0x0000000103b57824 */ /* 0x100fe200008e0696 */
[-C--:B------:R-:W-:Y:S02]  /*1b590*/  IADD3 R182, P1, PT, R184, R0.reuse, RZ ;  /* 0x00000000b8b67210 */ /* 0x080fe40007f3e0ff */
[----:B------:R-:W-:Y:S01]  /*1b5a0*/  @!PT LDS RZ, [RZ] ;  /* 0x00000000fffff984 */ /* 0x000fe20000000800 */
[----:B------:R-:W-:Y:S01]  /*1b5b0*/  @!PT LDS RZ, [RZ] ;  /* 0x00000000fffff984 */ /* 0x000fe20000000800 */
[----:B------:R-:W-:Y:S01]  /*1b5c0*/  @!PT LDS RZ, [RZ] ;  /* 0x00000000fffff984 */ /* 0x000fe20000000800 */
[----:B------:R2:W-:Y:S01]  /*1b5d0*/  @!P0 LDGSTS.E.BYPASS.LTC128B.128 [R149+0x5000], desc[UR4][R2.64] ;  /* 0x0500000002958fae */ /* 0x0005e2000b981a04 */
[--C-:B------:R-:W-:Y:S01]  /*1b5e0*/  IMAD.X R185, R181, 0x1, R150.reuse, P3 ;  /* 0x00000001b5b97824 */ /* 0x100fe200018e0696 */
[-C--:B----4-:R-:W-:Y:S02]  /*1b5f0*/  IADD3 R178, P3, PT, R182, R0.reuse, RZ ;  /* 0x00000000b6b27210 */ /* 0x090fe40007f7e0ff */
[----:B------:R4:W-:Y:S01]  /*1b600*/  @P0 STS.128 [R149+0x5000], RZ ;  /* 0x005000ff95000388 */ /* 0x0009e20000000c00 */
[--C-:B------:R-:W-:Y:S01]  /*1b610*/  IMAD.X R183, R185, 0x1, R150.reuse, P1 ;  /* 0x00000001b9b77824 */ /* 0x100fe200008e0696 */
[-C--:B-----5:R-:W-:Y:S02]  /*1b620*/  IADD3 R176, P1, PT, R178, R0.reuse, RZ ;  /* 0x00000000b2b07210 */ /* 0x0a0fe40007f3e0ff */
[----:B------:R-:W-:Y:S01]  /*1b630*/  @!PT LDS RZ, [RZ] ;  /* 0x00000000fffff984 */ /* 0x000fe20000000800 */
[----:B------:R-:W-:Y:S01]  /*1b640*/  @!PT LDS RZ, [RZ] ;  /* 0x00000000fffff984 */ /* 0x000fe20000000800 */
[----:B------:R-:W-:Y:S01]  /*1b650*/  @!PT LDS RZ, [RZ] ;  /* 0x00000000fffff984 */ /* 0x000fe20000000800 */
[----:B------:R5:W-:Y:S01]  /*1b660*/  @!P0 LDGSTS.E.BYPASS.LTC128B.128 [R149+0x5800], desc[UR4][R180.64] ;  /* 0x05800000b4958fae */ /* 0x000be2000b981a04 */
[--C-:B------:R-:W-:Y:S01]  /*1b670*/  IMAD.X R179, R183, 0x1, R150.reuse, P3 ;  /* 0x00000001b7b37824 */ /* 0x100fe200018e0696 */
[-C--:B-1----:R-:W-:Y:S02]  /*1b680*/  IADD3 R174, P3, PT, R176, R0.reuse, RZ ;  /* 0x00000000b0ae7210 */ /* 0x082fe40007f7e0ff */
[----:B------:R4:W-:Y:S01]  /*1b690*/  @P0 STS.128 [R149+0x5800], RZ ;  /* 0x005800ff95000388 */ /* 0x0009e20000000c00 */
[--C-:B------:R-:W-:Y:S03]  /*1b6a0*/  IMAD.X R177, R179, 0x1, R150.reuse, P1 ;  /* 0x00000001b3b17824 */ /* 0x100fe600008e0696 */
[----:B------:R-:W-:Y:S01]  /*1b6b0*/  @!PT LDS RZ, [RZ] ;  /* 0x00000000fffff984 */ /* 0x000fe20000000800 */
[----:B------:R-:W-:Y:S01]  /*1b6c0*/  @!PT LDS RZ, [RZ] ;  /* 0x00000000fffff984 */ /* 0x000fe20000000800 */
[----:B------:R-:W-:Y:S01]  /*1b6d0*/  @!PT LDS RZ, [RZ] ;  /* 0x00000000fffff984 */ /* 0x000fe20000000800 */
[----:B------:R4:W-:Y:S01]  /*1b6e0*/  @!P0 LDGSTS.E.BYPASS.LTC128B.128 [R149+0x6000], desc[UR4][R184.64] ;  /* 0x06000000b8958fae */ /* 0x0009e2000b981a04 */
[--C-:B------:R-:W-:Y:S01]  /*1b6f0*/  IMAD.X R175, R177, 0x1, R150.reuse, P3 ;  /* 0x00000001b1af7824 */ /* 0x100fe200018e0696 */
[-C--:B---3--:R-:W-:Y:S02]  /*1b700*/  IADD3 R172, P1, PT, R174, R0.reuse, RZ ;  /* 0x00000000aeac7210 */ /* 0x088fe40007f3e0ff */
[----:B------:R4:W-:Y:S04]  /*1b710*/  @P0 STS.128 [R149+0x6000], RZ ;  /* 0x006000ff95000388 */ /* 0x0009e80000000c00 */
[----:B------:R-:W-:Y:S01]  /*1b720*/  @!PT LDS RZ, [RZ] ;  /* 0x00000000fffff984 */ /* 0x000fe20000000800 */
[----:B------:R-:W-:Y:S01]  /*1b730*/  @!PT LDS RZ, [RZ] ;  /* 0x00000000fffff984 */ /* 0x000fe20000000800 */
[----:B------:R-:W-:Y:S01]  /*1b740*/  @!PT LDS RZ, [RZ] ;  /* 0x00000000fffff984 */ /* 0x000fe20000000800 */
[----:B------:R4:W-:Y:S01]  /*1b750*/  @!P0 LDGSTS.E.BYPASS.LTC128B.128 [R149+0x6800], desc[UR4][R182.64] ;  /* 0x06800000b6958fae */ /* 0x0009e2000b981a04 */
[--C-:B------:R-:W-:Y:S01]  /*1b760*/  IMAD.X R173, R175, 0x1, R150.reuse, P1 ;  /* 0x00000001afad7824 */ /* 0x100fe200008e0696 */
[-C--:B--2---:R-:W-:Y:S02]  /*1b770*/  IADD3 R2, P3, PT, R172, R0.reuse, RZ ;  /* 0x00000000ac027210 */ /* 0x084fe40007f7e0ff */
[----:B------:R4:W-:Y:S04]  /*1b780*/  @P0 STS.128 [R149+0x6800], RZ ;  /* 0x006800ff95000388 */ /* 0x0009e80000000c00 */
[----:B------:R-:W-:Y:S01]  /*1b790*/  @!PT LDS RZ, [RZ] ;  /* 0x00000000fffff984 */ /* 0x000fe20000000800 */
[----:B------:R-:W-:Y:S01]  /*1b7a0*/  @!PT LDS RZ, [RZ] ;  /* 0x00000000fffff984 */ /* 0x000fe20000000800 */
[----:B------:R-:W-:Y:S01]  /*1b7b0*/  @!PT LDS RZ, [RZ] ;  /* 0x00000000fffff984 */ /* 0x000fe20000000800 */
[----:B------:R4:W-:Y:S01]  /*1b7c0*/  @!P0 LDGSTS.E.BYPASS.LTC128B.128 [R149+0x7000], desc[UR4][R178.64] ;  /* 0x07000000b2958fae */ /* 0x0009e2000b981a04 */
[--C-:B------:R-:W-:Y:S01]  /*1b7d0*/  IMAD.X R3, R173, 0x1, R150.reuse, P3 ;  /* 0x00000001ad037824 */ /* 0x100fe200018e0696 */
[----:B-----5:R-:W-:Y:S02]  /*1b7e0*/  @!P0 IADD3 R180, P1, PT, R2, R0, RZ ;  /* 0x0000000002b48210 */ /* 0x020fe40007f3e0ff */
        /* <DEDUP_REMOVED lines=28> */
.L_x_1903:
[----:B------:R-:W-:Y:S05]  /*1b9b0*/  BSYNC.RECONVERGENT B1 ;  /* 0x0000000000017941 */ /* 0x000fea0003800200 */
.L_x_1902:
[----:B----4-:R-:W2:Y:S01]  /*1b9c0*/  LD.E R3, desc[UR4][R168.64+0xdc] ;  /* 0x0000dc04a8037980 */ /* 0x010ea2000c101900 */
        /* <DEDUP_REMOVED lines=768> */
.L_x_1899:
[----:B------:R-:W1:Y:S01]  /*1e9d0*/  LDC.64 R46, c[0x0][0x358] ;  /* 0x0000d600ff2e7b82 */ /* 0x000e620000000a00 */
[----:B------:R-:W-:Y:S02]  /*1e9e0*/  IMAD.MOV.U32 R12, RZ, RZ, 0x20 ;  /* 0x00000020ff0c7424 */ /* 0x000fe400078e00ff */
        /* <DEDUP_REMOVED lines=13> */
.L_x_1914:
[----:B------:R-:W-:Y:S01]  /*1eac0*/  FSETP.NE.FTZ.AND P1, PT, R0, RZ, PT ;  /* 0x000000ff0000720b */ /* 0x000fe20003f35000 */
[----:B----4-:R-:W-:Y:S01]  /*1ead0*/  FADD.FTZ R3, R2, R3 ;  /* 0x0000000302037221 */ /* 0x010fe20000010000 */
[----:B------:R-:W3:Y:S01]  /*1eae0*/  MUFU.RCP R4, R0 ;  /* 0x0000000000047308 */ /* 0x000ee20000001000 */
[----:B------:R-:W-:Y:S01]  /*1eaf0*/  SHF.L.U32 R10, R231, 0x4, RZ ;  /* 0x00000004e70a7819 */ /* 0x000fe200000006ff */
[----:B------:R-:W-:Y:S05]  /*1eb00*/  WARPSYNC.ALL ;  /* 0x0000000000007948 */ /* 0x000fea0003800000 */
[----:B------:R-:W-:Y:S01]  /*1eb10*/  FSETP.NE.FTZ.AND P0, PT, R3, RZ, PT ;  /* 0x000000ff0300720b */ /* 0x000fe20003f15000 */
[----:B------:R-:W-:Y:S01]  /*1eb20*/  MUFU.RCP R5, R3 ;  /* 0x0000000300057308 */ /* 0x000fe20000001000 */
[----:B------:R-:W-:-:S02]  /*1eb30*/  SHF.L.U32 R6, R231, 0x1, RZ ;  /* 0x00000001e7067819 */ /* 0x000fc400000006ff */
[----:B------:R-:W-:Y:S02]  /*1eb40*/  LOP3.LUT R8, R10, 0x1c0, RZ, 0xc0, !PT ;  /* 0x000001c00a087812 */ /* 0x000fe400078ec0ff */
[----:B------:R-:W-:Y:S02]  /*1eb50*/  MOV R11, 0xff800000 ;  /* 0xff800000000b7802 */ /* 0x000fe40000000f00 */
[--C-:B------:R-:W-:Y:S01]  /*1eb60*/  LOP3.LUT R229, R229, 0x6, R6.reuse, 0xf8, !PT ;  /* 0x00000006e5e57812 */ /* 0x100fe200078ef806 */
[----:B------:R-:W2:Y:S01]  /*1eb70*/  @P1 MUFU.LG2 R0, R0 ;  /* 0x0000000000001308 */ /* 0x000ea20000000c00 */
[----:B---3--:R-:W-:Y:S02]  /*1eb80*/  FSEL R2, R4, 1, P1 ;  /* 0x3f80000004027808 */ /* 0x008fe40000800000 */
[----:B------:R-:W-:Y:S02]  /*1eb90*/  LOP3.LUT R4, R8, 0x38, R6, 0xf8, !PT ;  /* 0x0000003808047812 */ /* 0x000fe400078ef806 */
[----:B------:R-:W-:Y:S01]  /*1eba0*/  MOV R9, 0xff800000 ;  /* 0xff80000000097802 */ /* 0x000fe20000000f00 */
[C---:B------:R-:W-:Y:S01]  /*1ebb0*/  FMUL.FTZ R152, R2.reuse, R152 ;  /* 0x0000009802987220 */ /* 0x040fe20000410000 */
[C---:B------:R-:W-:Y:S01]  /*1ebc0*/  FMUL.FTZ R153, R2.reuse, R153 ;  /* 0x0000009902997220 */ /* 0x040fe20000410000 */
[----:B------:R-:W3:Y:S01]  /*1ebd0*/  @P0 MUFU.LG2 R3, R3 ;  /* 0x0000000300030308 */ /* 0x000ee20000000c00 */
        /* <DEDUP_REMOVED lines=8> */
[----:B--2---:R-:W-:Y:S01]  /*1ec60*/  @P1 FMUL.FTZ R0, R0, 0.69314718246459960938 ;  /* 0x3f31721800001820 */ /* 0x004fe20000410000 */
[C---:B------:R-:W-:Y:S01]  /*1ec70*/  FMUL.FTZ R160, R2.reuse, R160 ;  /* 0x000000a002a07220 */ /* 0x040fe20000410000 */
[C---:B------:R-:W-:Y:S01]  /*1ec80*/  FMUL.FTZ R161, R2.reuse, R161 ;  /* 0x000000a102a17220 */ /* 0x040fe20000410000 */
[C---:B------:R-:W-:Y:S01]  /*1ec90*/  FMUL.FTZ R144, R2.reuse, R144 ;  /* 0x0000009002907220 */ /* 0x040fe20000410000 */
[----:B-----5:R-:W-:Y:S01]  /*1eca0*/  @P1 FFMA.FTZ R11, R7, R150, R0 ;  /* 0x00000096070b1223 */ /* 0x020fe20000010000 */
[----:B------:R-:W-:Y:S01]  /*1ecb0*/  FSEL R0, R5, 1, P0 ;  /* 0x3f80000005007808 */ /* 0x000fe20000000000 */
[C---:B------:R-:W-:Y:S01]  /*1ecc0*/  FMUL.FTZ R145, R2.reuse, R145 ;  /* 0x0000009102917220 */ /* 0x040fe20000410000 */
[C---:B------:R-:W-:Y:S01]  /*1ecd0*/  FMUL.FTZ R164, R2.reuse, R164 ;  /* 0x000000a402a47220 */ /* 0x040fe20000410000 */
[----:B---3--:R-:W-:Y:S01]  /*1ece0*/  @P0 FMUL.FTZ R3, R3, 0.69314718246459960938 ;  /* 0x3f31721803030820 */ /* 0x008fe20000410000 */
[----:B------:R-:W-:Y:S01]  /*1ecf0*/  FMUL.FTZ R165, R2, R165 ;  /* 0x000000a502a57220 */ /* 0x000fe20000410000 */
        /* <DEDUP_REMOVED lines=16> */
[----:B------:R-:W-:Y:S01]  /*1ee00*/  LOP3.LUT R2, R229, R4, RZ, 0xfc, !PT ;  /* 0x00000004e5027212 */ /* 0x000fe200078efcff */
[----:B------:R-:W-:Y:S01]  /*1ee10*/  @P0 FFMA.FTZ R9, R7, R149, R3 ;  /* 0x0000009507090223 */ /* 0x000fe20000010003 */
[----:B------:R-:W-:Y:S01]  /*1ee20*/  BAR.SYNC.DEFER_BLOCKING 0x0 ;  /* 0x0000000000007b1d */ /* 0x000fe20000010000 */
[----:B------:R-:W-:-:S02]  /*1ee30*/  R2P PR, R231, 0x18 ;  /* 0x00000018e7007804 */ /* 0x000fc40000000000 */
[----:B------:R-:W-:Y:S02]  /*1ee40*/  SEL R6, R12, 0xffffffe0, !P2 ;  /* 0xffffffe00c067807 */ /* 0x000fe40005000000 */
[----:B------:R-:W-:Y:S02]  /*1ee50*/  LEA R2, R2, UR8, 0x2 ;  /* 0x0000000802027c11 */ /* 0x000fe4000f8e10ff */
[----:B------:R-:W-:Y:S01]  /*1ee60*/  SEL R5, R13, 0xffffffc0, !P3 ;  /* 0xffffffc00d057807 */ /* 0x000fe20005800000 */
[----:B------:R2:W5:Y:S01]  /*1ee70*/  LDL R48, [R1] ;  /* 0x0000000001307983 */ /* 0x0005620000100800 */
[----:B------:R-:W-:Y:S01]  /*1ee80*/  R2UR UR10, R46 ;  /* 0x000000002e0a72ca */ /* 0x000fe200000e0000 */
[--C-:B------:R-:W-:Y:S01]  /*1ee90*/  IMAD.IADD R4, R6, 0x1, R2.reuse ;  /* 0x0000000106047824 */ /* 0x100fe200078e0202 */
[----:B------:R-:W-:Y:S01]  /*1eea0*/  R2UR UR11, R47 ;  /* 0x000000002f0b72ca */ /* 0x000fe200000e0000 */
[----:B------:R-:W-:Y:S01]  /*1eeb0*/  IMAD.IADD R3, R5, 0x1, R2 ;  /* 0x0000000105037824 */ /* 0x000fe200078e0202 */
[----:B------:R-:W-:Y:S01]  /*1eec0*/  R2UR UR4, R46 ;  /* 0x000000002e0472ca */ /* 0x000fe200000e0000 */
[C---:B------:R-:W-:Y:S01]  /*1eed0*/  VIADD R0, R2.reuse, 0x80 ;  /* 0x0000008002007836 */ /* 0x040fe20000000000 */
[----:B------:R-:W-:Y:S01]  /*1eee0*/  R2UR UR5, R47 ;  /* 0x000000002f0572ca */ /* 0x000fe200000e0000 */
[----:B------:R-:W-:Y:S01]  /*1eef0*/  @P4 VIADD R0, R2, 0xffffff80 ;  /* 0xffffff8002004836 */ /* 0x000fe20000000000 */
[----:B------:R-:W-:Y:S04]  /*1ef00*/  STS.64 [R2], R152 ;  /* 0x0000009802007388 */ /* 0x000fe80000000a00 */
[----:B------:R3:W-:Y:S04]  /*1ef10*/  STS.64 [R2+0x800], R154 ;  /* 0x0008009a02007388 */ /* 0x0007e80000000a00 */
[----:B------:R-:W-:Y:S04]  /*1ef20*/  STS.64 [R4], R156 ;  /* 0x0000009c04007388 */ /* 0x000fe80000000a00 */
[----:B------:R4:W-:Y:S04]  /*1ef30*/  STS.64 [R4+0x800], R158 ;  /* 0x0008009e04007388 */ /* 0x0009e80000000a00 */
[----:B------:R-:W-:Y:S04]  /*1ef40*/  STS.64 [R3], R132 ;  /* 0x0000008403007388 */ /* 0x000fe80000000a00 */
[----:B------:R1:W-:Y:S01]  /*1ef50*/  STS.64 [R3+0x800], R134 ;  /* 0x0008008603007388 */ /* 0x0003e20000000a00 */
[----:B---3--:R-:W-:-:S02]  /*1ef60*/  IMAD.IADD R2, R5, 0x1, R0 ;  /* 0x0000000105027824 */ /* 0x008fc400078e0200 */
[----:B----4-:R-:W-:-:S05]  /*1ef70*/  IMAD.IADD R4, R6, 0x1, R3 ;  /* 0x0000000106047824 */ /* 0x010fca00078e0203 */
[----:B------:R-:W-:Y:S01]  /*1ef80*/  STS.64 [R4], R136 ;  /* 0x0000008804007388 */ /* 0x000fe20000000a00 */
[----:B-1----:R-:W-:-:S03]  /*1ef90*/  IMAD.IADD R3, R6, 0x1, R0 ;  /* 0x0000000106037824 */ /* 0x002fc600078e0200 */
[----:B------:R-:W-:Y:S04]  /*1efa0*/  STS.64 [R4+0x800], R138 ;  /* 0x0008008a04007388 */ /* 0x000fe80000000a00 */
[----:B------:R-:W-:Y:S04]  /*1efb0*/  STS.64 [R0], R140 ;  /* 0x0000008c00007388 */ /* 0x000fe80000000a00 */
[----:B------:R1:W-:Y:S04]  /*1efc0*/  STS.64 [R0+0x800], R142 ;  /* 0x0008008e00007388 */ /* 0x0003e80000000a00 */
[----:B------:R-:W-:Y:S04]  /*1efd0*/  STS.64 [R3], R160 ;  /* 0x000000a003007388 */ /* 0x000fe80000000a00 */
[----:B------:R-:W-:Y:S04]  /*1efe0*/  STS.64 [R3+0x800], R162 ;  /* 0x000800a203007388 */ /* 0x000fe80000000a00 */
[----:B------:R-:W-:Y:S04]  /*1eff0*/  STS.64 [R2], R144 ;  /* 0x0000009002007388 */ /* 0x000fe80000000a00 */
[----:B------:R3:W-:Y:S01]  /*1f000*/  STS.64 [R2+0x800], R146 ;  /* 0x0008009202007388 */ /* 0x0007e20000000a00 */
[----:B-1----:R-:W-:-:S05]  /*1f010*/  IMAD.IADD R0, R6, 0x1, R2 ;  /* 0x0000000106007824 */ /* 0x002fca00078e0202 */
[----:B------:R-:W-:Y:S04]  /*1f020*/  STS.64 [R0], R164 ;  /* 0x000000a400007388 */ /* 0x000fe80000000a00 */
[----:B------:R1:W-:Y:S04]  /*1f030*/  STS.64 [R0+0x800], R166 ;  /* 0x000800a600007388 */ /* 0x0003e80000000a00 */
[----:B------:R-:W4:Y:S04]  /*1f040*/  LD.E R4, desc[UR4][R168.64+0x60] ;  /* 0x00006004a8047980 */ /* 0x000f28000c101900 */
[----:B---3--:R-:W3:Y:S01]  /*1f050*/  LD.E.64 R2, desc[UR10][R168.64+0xb0] ;  /* 0x0000b00aa8027980 */ /* 0x008ee2000c101b00 */
[----:B------:R-:W2:Y:S01]  /*1f060*/  S2R R14, SR_CTAID.X ;  /* 0x00000000000e7919 */ /* 0x000ea20000002500 */
[----:B------:R-:W-:Y:S01]  /*1f070*/  IMAD.SHL.U32 R44, R231, 0x4, RZ ;  /* 0x00000004e72c7824 */ /* 0x000fe200078e00ff */
[----:B------:R-:W-:-:S02]  /*1f080*/  R2UR UR12, R46 ;  /* 0x000000002e0c72ca */ /* 0x000fc400000e0000 */
[----:B------:R-:W-:Y:S02]  /*1f090*/  R2UR UR13, R47 ;  /* 0x000000002f0d72ca */ /* 0x000fe400000e0000 */
[----:B------:R-:W-:Y:S02]  /*1f0a0*/  LOP3.LUT R5, R10, 0x10, RZ, 0xc0, !PT ;  /* 0x000000100a057812 */ /* 0x000fe400078ec0ff */
[----:B------:R-:W-:Y:S02]  /*1f0b0*/  SHF.R.U32.HI R6, RZ, 0x2, R231 ;  /* 0x00000002ff067819 */ /* 0x000fe400000116e7 */
[----:B-1----:R-:W-:-:S07]  /*1f0c0*/  LOP3.LUT R0, R44, 0x1f8, RZ, 0xc0, !PT ;  /* 0x000001f82c007812 */ /* 0x002fce00078ec0ff */
[----:B------:R1:W5:Y:S01]  /*1f0d0*/  LD.E R8, desc[UR12][R168.64+0xcc] ;  /* 0x0000cc0ca8087980 */ /* 0x000362000c101900 */
[----:B------:R-:W-:Y:S02]  /*1f0e0*/  LOP3.LUT R0, R0, 0x38, R228, 0x78, !PT ;  /* 0x0000003800007812 */ /* 0x000fe400078e78e4 */
[----:B------:R-:W-:-:S03]  /*1f0f0*/  LOP3.LUT R228, R228, 0x30, RZ, 0xc0, !PT ;  /* 0x00000030e4e47812 */ /* 0x000fc600078ec0ff */
[----:B------:R-:W-:Y:S02]  /*1f100*/  IMAD R0, R0, 0x4, R5 ;  /* 0x0000000400007824 */ /* 0x000fe400078e0205 */
[----:B--2---:R-:W-:Y:S01]  /*1f110*/  IMAD.SHL.U32 R45, R14, 0x40, RZ ;  /* 0x000000400e2d7824 */ /* 0x004fe200078e00ff */
[----:B------:R-:W-:Y:S01]  /*1f120*/  LOP3.LUT P0, RZ, R231, 0x3, RZ, 0xc0, !PT ;  /* 0x00000003e7ff7812 */ /* 0x000fe2000780c0ff */
[----:B------:R-:W-:Y:S01]  /*1f130*/  BSSY.RECONVERGENT B0, `(.L_x_1908) ;  /* 0x000001f000007945 */ /* 0x000fe20003800200 */
[----:B---3--:R-:W-:-:S04]  /*1f140*/  IMAD R2, R2, UR9, R250 ;  /* 0x0000000902027c24 */ /* 0x008fc8000f8e02fa */
[----:B----4-:R-:W-:Y:S01]  /*1f150*/  IMAD R2, R2, R4, R252 ;  /* 0x0000000402027224 */ /* 0x010fe200078e02fc */
[----:B------:R-:W-:Y:S02]  /*1f160*/  LOP3.LUT R4, R228, 0x7, R6, 0xf8, !PT ;  /* 0x00000007e4047812 */ /* 0x000fe400078ef806 */
[----:B------:R1:W5:Y:S01]  /*1f170*/  LD.E.64 R6, desc[UR10][R168.64+0x78] ;  /* 0x0000780aa8067980 */ /* 0x000362000c101b00 */
[----:B------:R-:W-:-:S03]  /*1f180*/  IMAD R5, R3, R2, R45 ;  /* 0x0000000203057224 */ /* 0x000fc600078e022d */
[----:B------:R1:W5:Y:S01]  /*1f190*/  LD.E.64 R2, desc[UR4][R168.64+0xa8] ;  /* 0x0000a804a8027980 */ /* 0x000362000c101b00 */
[----:B------:R-:W-:Y:S06]  /*1f1a0*/  BAR.SYNC.DEFER_BLOCKING 0x0 ;  /* 0x0000000000007b1d */ /* 0x000fec0000010000 */
[----:B------:R1:W2:Y:S04]  /*1f1b0*/  LDS.128 R40, [R0+UR8] ;  /* 0x0000000800287984 */ /* 0x0002a80008000c00 */
[----:B------:R1:W3:Y:S04]  /*1f1c0*/  LDS.128 R36, [R0+UR8+0x800] ;  /* 0x0008000800247984 */ /* 0x0002e80008000c00 */
[----:B------:R1:W4:Y:S04]  /*1f1d0*/  LDS.128 R32, [R0+UR8+0x1000] ;  /* 0x0010000800207984 */ /* 0x0003280008000c00 */
[----:B------:R1:W1:Y:S04]  /*1f1e0*/  LDS.128 R28, [R0+UR8+0x1800] ;  /* 0x00180008001c7984 */ /* 0x0002680008000c00 */
[----:B------:R1:W1:Y:S04]  /*1f1f0*/  LDS.128 R24, [R0+UR8+0x2000] ;  /* 0x0020000800187984 */ /* 0x0002680008000c00 */
[----:B------:R1:W1:Y:S04]  /*1f200*/  LDS.128 R20, [R0+UR8+0x2800] ;  /* 0x0028000800147984 */ /* 0x0002680008000c00 */
[----:B------:R1:W1:Y:S04]  /*1f210*/  LDS.128 R16, [R0+UR8+0x3000] ;  /* 0x0030000800107984 */ /* 0x0002680008000c00 */
[----:B------:R1:W1:Y:S01]  /*1f220*/  LDS.128 R12, [R0+UR8+0x3800] ;  /* 0x00380008000c7984 */ /* 0x0002620008000c00 */
[----:B------:R-:W-:Y:S05]  /*1f230*/  @P0 BRA `(.L_x_1909) ;  /* 0x0000000000380947 */ /* 0x000fea0003800000 */
[----:B-1---5:R-:W-:Y:S02]  /*1f240*/  IMAD.IADD R0, R48, 0x1, -R45 ;  /* 0x0000000130007824 */ /* 0x022fe400078e0a2d */
[----:B------:R-:W-:-:S03]  /*1f250*/  VIADD R10, R4, 0x8 ;  /* 0x00000008040a7836 */ /* 0x000fc60000000000 */
[-C--:B------:R-:W-:Y:S02]  /*1f260*/  ISETP.GE.AND P2, PT, R4, R0.reuse, PT ;  /* 0x000000000400720c */ /* 0x080fe40003f46270 */
[----:B------:R-:W-:Y:S02]  /*1f270*/  ISETP.GE.AND P1, PT, R10, R0, PT ;  /* 0x000000000a00720c */ /* 0x000fe40003f26270 */
[----:B------:R-:W-:-:S04]  /*1f280*/  IADD3 R0, P0, PT, R5, R4, RZ ;  /* 0x0000000405007210 */ /* 0x000fc80007f1e0ff */
[----:B------:R-:W-:Y:S02]  /*1f290*/  LEA.HI.X.SX32 R4, R5, RZ, 0x1, P0 ;  /* 0x000000ff05047211 */ /* 0x000fe400000f0eff */
[----:B------:R-:W-:-:S03]  /*1f2a0*/  LEA R2, P0, R0, R2, 0x2 ;  /* 0x0000000200027211 */ /* 0x000fc600078010ff */
[C---:B------:R-:W-:Y:S02]  /*1f2b0*/  @!P2 R2UR UR10, R46.reuse ;  /* 0x000000002e0aa2ca */ /* 0x040fe400000e0000 */
[C---:B------:R-:W-:Y:S02]  /*1f2c0*/  @!P2 R2UR UR11, R47.reuse ;  /* 0x000000002f0ba2ca */ /* 0x040fe400000e0000 */
[----:B------:R-:W-:Y:S02]  /*1f2d0*/  @!P1 R2UR UR4, R46 ;  /* 0x000000002e0492ca */ /* 0x000fe400000e0000 */
[----:B------:R-:W-:Y:S02]  /*1f2e0*/  @!P1 R2UR UR5, R47 ;  /* 0x000000002f0592ca */ /* 0x000fe400000e0000 */
[----:B------:R-:W-:-:S07]  /*1f2f0*/  LEA.HI.X R3, R0, R3, R4, 0x2, P0 ;  /* 0x0000000300037211 */ /* 0x000fce00000f1404 */
[----:B------:R1:W-:Y:S04]  /*1f300*/  @!P2 ST.E desc[UR10][R2.64], R11 ;  /* 0x0000000b0200a985 */ /* 0x0003e8000c10190a */
[----:B------:R1:W-:Y:S02]  /*1f310*/  @!P1 ST.E desc[UR4][R2.64+0x20], R9 ;  /* 0x0000200902009985 */ /* 0x0003e4000c101904 */
.L_x_1909:
[----:B------:R-:W-:Y:S05]  /*1f320*/  BSYNC.RECONVERGENT B0 ;  /* 0x0000000000007941 */ /* 0x000fea0003800200 */
.L_x_1908:
[----:B------:R-:W-:Y:S02]  /*1f330*/  R2UR UR4, R46 ;  /* 0x000000002e0472ca */ /* 0x000fe400000e0000 */
[----:B------:R-:W-:-:S13]  /*1f340*/  R2UR UR5, R47 ;  /* 0x000000002f0572ca */ /* 0x000fda00000e0000 */
[----:B-1----:R-:W2:Y:S01]  /*1f350*/  LD.E R0, desc[UR4][R168.64+0xc0] ;  /* 0x0000c004a8007980 */ /* 0x002ea2000c101900 */
[----:B-----5:R-:W-:Y:S01]  /*1f360*/  LOP3.LUT R2, R44, 0x3c, RZ, 0xc0, !PT ;  /* 0x0000003c2c027812 */ /* 0x020fe200078ec0ff */
[----:B------:R-:W-:Y:S01]  /*1f370*/  IMAD.IADD R4, R48, 0x1, -R45 ;  /* 0x0000000130047824 */ /* 0x000fe200078e0a2d */
[----:B------:R-:W-:Y:S02]  /*1f380*/  SHF.R.U32.HI R231, RZ, 0x4, R231 ;  /* 0x00000004ffe77819 */ /* 0x000fe400000116e7 */
[----:B------:R-:W-:Y:S02]  /*1f390*/  MOV R9, 0x1d0 ;  /* 0x000001d000097802 */ /* 0x000fe40000000f00 */
[----:B--2---:R-:W-:Y:S01]  /*1f3a0*/  ISETP.GE.AND P0, PT, R2, R0, PT ;  /* 0x000000000200720c */ /* 0x004fe20003f06270 */
[----:B------:R-:W-:Y:S01]  /*1f3b0*/  IMAD R0, R5, R8, RZ ;  /* 0x0000000805007224 */ /* 0x000fe200078e02ff */
[----:B------:R-:W-:Y:S01]  /*1f3c0*/  LOP3.LUT R2, R44, 0xfc0, RZ, 0xc0, !PT ;  /* 0x00000fc02c027812 */ /* 0x000fe200078ec0ff */
[C---:B------:R-:W-:Y:S01]  /*1f3d0*/  VIADD R5, R231.reuse, 0x8 ;  /* 0x00000008e7057836 */ /* 0x040fe20000000000 */
[----:B------:R-:W-:-:S02]  /*1f3e0*/  ISETP.GE.OR P2, PT, R231, R4, P0 ;  /* 0x00000004e700720c */ /* 0x000fc40000746670 */
[----:B------:R-:W-:Y:S02]  /*1f3f0*/  LOP3.LUT R2, R2, 0x3c, R44, 0xf8, !PT ;  /* 0x0000003c02027812 */ /* 0x000fe400078ef82c */
[----:B------:R-:W-:Y:S01]  /*1f400*/  ISETP.GE.OR P6, PT, R5, R4, P0 ;  /* 0x000000040500720c */ /* 0x000fe200007c6670 */
[----:B------:R-:W-:Y:S01]  /*1f410*/  VIADD R5, R231, 0x28 ;  /* 0x00000028e7057836 */ /* 0x000fe20000000000 */
[----:B------:R-:W-:-:S04]  /*1f420*/  IADD3 R3, P1, PT, R0, R2, RZ ;  /* 0x0000000200037210 */ /* 0x000fc80007f3e0ff */
[----:B------:R-:W-:Y:S02]  /*1f430*/  LEA.HI.X.SX32 R0, R0, RZ, 0x1, P1 ;  /* 0x000000ff00007211 */ /* 0x000fe400008f0eff */
[----:B------:R-:W-:Y:S01]  /*1f440*/  LEA R2, P1, R3, R6, 0x2 ;  /* 0x0000000603027211 */ /* 0x000fe200078210ff */
[----:B------:R-:W-:Y:S01]  /*1f450*/  VIADD R6, R231, 0x20 ;  /* 0x00000020e7067836 */ /* 0x000fe20000000000 */
[----:B------:R-:W-:Y:S02]  /*1f460*/  @!P2 R2UR UR4, R46 ;  /* 0x000000002e04a2ca */ /* 0x000fe400000e0000 */
[----:B------:R-:W-:Y:S01]  /*1f470*/  LEA.HI.X R3, R3, R7, R0, 0x2, P1 ;  /* 0x0000000703037211 */ /* 0x000fe200008f1400 */
[----:B------:R-:W-:Y:S01]  /*1f480*/  VIADD R0, R231, 0x10 ;  /* 0x00000010e7007836 */ /* 0x000fe20000000000 */
[----:B------:R-:W-:Y:S01]  /*1f490*/  @!P2 R2UR UR5, R47 ;  /* 0x000000002f05a2ca */ /* 0x000fe200000e0000 */
[C---:B------:R-:W-:Y:S01]  /*1f4a0*/  VIADD R7, R231.reuse, 0x18 ;  /* 0x00000018e7077836 */ /* 0x040fe20000000000 */
[----:B------:R-:W-:-:S02]  /*1f4b0*/  ISETP.GE.OR P1, PT, R231, R4, P0 ;  /* 0x00000004e700720c */ /* 0x000fc40000726670 */
[-C--:B------:R-:W-:Y:S01]  /*1f4c0*/  ISETP.GE.OR P5, PT, R0, R4.reuse, P0 ;  /* 0x000000040000720c */ /* 0x080fe200007a6670 */
[----:B------:R-:W-:Y:S01]  /*1f4d0*/  VIADD R0, R231, 0x30 ;  /* 0x00000030e7007836 */ /* 0x000fe20000000000 */
[-C--:B------:R-:W-:Y:S01]  /*1f4e0*/  ISETP.GE.OR P4, PT, R7, R4.reuse, P0 ;  /* 0x000000040700720c */ /* 0x080fe20000786670 */
[----:B------:R-:W-:Y:S01]  /*1f4f0*/  VIADD R231, R231, 0x38 ;  /* 0x00000038e7e77836 */ /* 0x000fe20000000000 */
[-C--:B------:R-:W-:Y:S02]  /*1f500*/  ISETP.GE.OR P3, PT, R6, R4.reuse, P0 ;  /* 0x000000040600720c */ /* 0x080fe40000766670 */
[-C--:B------:R-:W-:Y:S01]  /*1f510*/  ISETP.GE.OR P2, PT, R5, R4.reuse, P0 ;  /* 0x000000040500720c */ /* 0x080fe20000746670 */
[----:B------:R-:W-:Y:S01]  /*1f520*/  IMAD.MOV.U32 R5, RZ, RZ, 0x0 ;  /* 0x00000000ff057424 */ /* 0x000fe200078e00ff */
[----:B------:R-:W-:Y:S02]  /*1f530*/  @!P6 R2UR UR18, R46 ;  /* 0x000000002e12e2ca */ /* 0x000fe400000e0000 */
[----:B------:R-:W-:Y:S01]  /*1f540*/  @!P6 R2UR UR19, R47 ;  /* 0x000000002f13e2ca */ /* 0x000fe200000e0000 */
[----:B------:R-:W-:Y:S01]  /*1f550*/  @!P1 ST.E.128 desc[UR4][R2.64], R40 ;  /* 0x0000002802009985 */ /* 0x000fe2000c101d04 */
[----:B------:R-:W-:-:S02]  /*1f560*/  ISETP.GE.OR P1, PT, R0, R4, P0 ;  /* 0x000000040000720c */ /* 0x000fc40000726670 */
[C---:B------:R-:W-:Y:S02]  /*1f570*/  @!P5 R2UR UR16, R46.reuse ;  /* 0x000000002e10d2ca */ /* 0x040fe400000e0000 */
[C---:B------:R-:W-:Y:S02]  /*1f580*/  @!P5 R2UR UR17, R47.reuse ;  /* 0x000000002f11d2ca */ /* 0x040fe400000e0000 */
[C---:B------:R-:W-:Y:S02]  /*1f590*/  @!P4 R2UR UR14, R46.reuse ;  /* 0x000000002e0ec2ca */ /* 0x040fe400000e0000 */
[C---:B------:R-:W-:Y:S02]  /*1f5a0*/  @!P4 R2UR UR15, R47.reuse ;  /* 0x000000002f0fc2ca */ /* 0x040fe400000e0000 */
[----:B------:R-:W-:Y:S01]  /*1f5b0*/  @!P3 R2UR UR12, R46 ;  /* 0x000000002e0cb2ca */ /* 0x000fe200000e0000 */
[----:B---3--:R-:W-:Y:S01]  /*1f5c0*/  @!P6 ST.E.128 desc[UR18][R2.64+0x800], R36 ;  /* 0x000800240200e985 */ /* 0x008fe2000c101d12 */
[----:B------:R-:W-:-:S02]  /*1f5d0*/  @!P3 R2UR UR13, R47 ;  /* 0x000000002f0db2ca */ /* 0x000fc400000e0000 */
[C---:B------:R-:W-:Y:S02]  /*1f5e0*/  @!P2 R2UR UR10, R46.reuse ;  /* 0x000000002e0aa2ca */ /* 0x040fe400000e0000 */
[C---:B------:R-:W-:Y:S01]  /*1f5f0*/  @!P2 R2UR UR11, R47.reuse ;  /* 0x000000002f0ba2ca */ /* 0x040fe200000e0000 */
[----:B----4-:R-:W-:Y:S01]  /*1f600*/  @!P5 ST.E.128 desc[UR16][R2.64+0x1000], R32 ;  /* 0x001000200200d985 */ /* 0x010fe2000c101d10 */
[----:B------:R-:W-:Y:S02]  /*1f610*/  @!P1 R2UR UR4, R46 ;  /* 0x000000002e0492ca */ /* 0x000fe400000e0000 */
[----:B------:R-:W-:Y:S01]  /*1f620*/  @!P1 R2UR UR5, R47 ;  /* 0x000000002f0592ca */ /* 0x000fe200000e0000 */
[----:B------:R-:W-:Y:S01]  /*1f630*/  @!P4 ST.E.128 desc[UR14][R2.64+0x1800], R28 ;  /* 0x0018001c0200c985 */ /* 0x000fe2000c101d0e */
[----:B------:R-:W-:Y:S01]  /*1f640*/  ISETP.GE.OR P0, PT, R231, R4, P0 ;  /* 0x00000004e700720c */ /* 0x000fe20000706670 */
[----:B------:R-:W-:Y:S02]  /*1f650*/  IMAD.MOV.U32 R4, RZ, RZ, R9 ;  /* 0x000000ffff047224 */ /* 0x000fe400078e0009 */
[----:B------:R-:W-:Y:S04]  /*1f660*/  @!P3 ST.E.128 desc[UR12][R2.64+0x2000], R24 ;  /* 0x002000180200b985 */ /* 0x000fe8000c101d0c */
[----:B------:R-:W-:Y:S04]  /*1f670*/  @!P2 ST.E.128 desc[UR10][R2.64+0x2800], R20 ;  /* 0x002800140200a985 */ /* 0x000fe8000c101d0a */
[----:B------:R1:W-:Y:S02]  /*1f680*/  @!P1 ST.E.128 desc[UR4][R2.64+0x3000], R16 ;  /* 0x0030001002009985 */ /* 0x0003e4000c101d04 */
[----:B-1----:R-:W-:Y:S05]  /*1f690*/  @P0 RET.REL.NODEC R4 `(_ZN5flash24flash_fwd_splitkv_kernelI23Flash_fwd_kernel_traitsILi64ELi64ELi256ELi4ELb0ELb0EN7cutlass10bfloat16_tE19Flash_kernel_traitsILi64ELi64ELi256ELi4ES3_EELb0ELb0ELb0ELb0ELb0ELb0ELb1ELb1EEEvNS_16Flash_fwd_paramsE) ;  /* 0xfffffe0804580950 */ /* 0x002fea0003c3ffff */
[----:B------:R-:W-:Y:S02]  /*1f6a0*/  R2UR UR4, R46 ;  /* 0x000000002e0472ca */ /* 0x000fe400000e0000 */
[----:B------:R-:W-:-:S13]  /*1f6b0*/  R2UR UR5, R47 ;  /* 0x000000002f0572ca */ /* 0x000fda00000e0000 */
[----:B------:R1:W-:Y:S02]  /*1f6c0*/  ST.E.128 desc[UR4][R2.64+0x3800], R12 ;  /* 0x0038000c02007985 */ /* 0x0003e4000c101d04 */
[----:B-1----:R-:W-:Y:S02]  /*1f6d0*/  IMAD.MOV.U32 R2, RZ, RZ, R9 ;  /* 0x000000ffff027224 */ /* 0x002fe400078e0009 */
[----:B------:R-:W-:-:S04]  /*1f6e0*/  IMAD.MOV.U32 R3, RZ, RZ, 0x0 ;  /* 0x00000000ff037424 */ /* 0x000fc800078e00ff */
[----:B------:R-:W-:Y:S05]  /*1f6f0*/  RET.REL.NODEC R2 `(_ZN5flash24flash_fwd_splitkv_kernelI23Flash_fwd_kernel_traitsILi64ELi64ELi256ELi4ELb0ELb0EN7cutlass10bfloat16_tE19Flash_kernel_traitsILi64ELi64ELi256ELi4ES3_EELb0ELb0ELb0ELb0ELb0ELb0ELb1ELb1EEEvNS_16Flash_fwd_paramsE) ;  /* 0xfffffe0802407950 */ /* 0x000fea0003c3ffff */
.L_x_1907:
[----:B------:R-:W-:Y:S01]  /*1f700*/  IMAD.MOV.U32 R0, RZ, RZ, 0x2 ;  /* 0x00000002ff007424 */ /* 0x000fe200078e00ff */
[----:B------:R-:W-:Y:S01]  /*1f710*/  MOV R2, R239 ;  /* 0x000000ef00027202 */ /* 0x000fe20000000f00 */
[----:B------:R-:W-:Y:S01]  /*1f720*/  IMAD.MOV.U32 R4, RZ, RZ, -0x1 ;  /* 0xffffffffff047424 */ /* 0x000fe200078e00ff */
[----:B------:R-:W-:-:S07]  /*1f730*/  MOV R3, 0x1f ;  /* 0x0000001f00037802 */ /* 0x000fce0000000f00 */
[----:B-1---5:R-:W-:Y:S05]  /*1f740*/  WARPSYNC.COLLECTIVE R4, `(.L_x_1910) ;  /* 0x0000000004087348 */ /* 0x022fea0003c00000 */
[----:B------:R2:W3:Y:S02]  /*1f750*/  SHFL.BFLY P0, R0, R2, R0, R3 ;  /* 0x0c00000002007389 */ /* 0x0004e40000000003 */
[----:B-123-5:R-:W-:Y:S05]  /*1f760*/  ENDCOLLECTIVE ;  /* 0x000000000000791b */ /* 0x02efea0003800000 */
.L_x_1910:
[----:B------:R-:W-:Y:S02]  /*1f770*/  MOV R5, R0 ;  /* 0x0000000000057202 */ /* 0x000fe40000000f00 */
[----:B------:R-:W-:-:S03]  /*1f780*/  MOV R0, 0x1 ;  /* 0x0000000100007802 */ /* 0x000fc60000000f00 */
[----:B------:R-:W-:-:S04]  /*1f790*/  FADD.FTZ R5, R5, R239 ;  /* 0x000000ef05057221 */ /* 0x000fc80000010000 */
[----:B------:R-:W-:-:S07]  /*1f7a0*/  IMAD.MOV.U32 R2, RZ, RZ, R5 ;  /* 0x000000ffff027224 */ /* 0x000fce00078e0005 */
[----:B------:R-:W-:Y:S05]  /*1f7b0*/  WARPSYNC.COLLECTIVE R4, `(.L_x_1911) ;  /* 0x0000000004087348 */ /* 0x000fea0003c00000 */
[----:B------:R1:W2:Y:S02]  /*1f7c0*/  SHFL.BFLY P0, R0, R2, R0, R3 ;  /* 0x0c00000002007389 */ /* 0x0002a40000000003 */
[----:B-12---:R-:W-:Y:S05]  /*1f7d0*/  ENDCOLLECTIVE ;  /* 0x000000000000791b */ /* 0x006fea0003800000 */
.L_x_1911:
[----:B------:R-:W-:Y:S01]  /*1f7e0*/  IMAD.MOV.U32 R6, RZ, RZ, R0 ;  /* 0x000000ffff067224 */ /* 0x000fe200078e0000 */
[----:B------:R-:W-:Y:S02]  /*1f7f0*/  MOV R0, 0x2 ;  /* 0x0000000200007802 */ /* 0x000fe40000000f00 */
[----:B------:R-:W-:-:S07]  /*1f800*/  MOV R2, R240 ;  /* 0x000000f000027202 */ /* 0x000fce0000000f00 */
[----:B------:R-:W-:Y:S05]  /*1f810*/  WARPSYNC.COLLECTIVE R4, `(.L_x_1912) ;  /* 0x0000000004087348 */ /* 0x000fea0003c00000 */
[----:B------:R1:W2:Y:S02]  /*1f820*/  SHFL.BFLY P0, R0, R2, R0, R3 ;  /* 0x0c00000002007389 */ /* 0x0002a40000000003 */
[----:B-12---:R-:W-:Y:S05]  /*1f830*/  ENDCOLLECTIVE ;  /* 0x000000000000791b */ /* 0x006fea0003800000 */
.L_x_1912:
[----:B------:R-:W-:Y:S01]  /*1f840*/  IMAD.MOV.U32 R2, RZ, RZ, R0 ;  /* 0x000000ffff027224 */ /* 0x000fe200078e0000 */
[----:B------:R-:W-:-:S03]  /*1f850*/  MOV R0, 0x1 ;  /* 0x0000000100007802 */ /* 0x000fc60000000f00 */
[----:B------:R-:W-:-:S07]  /*1f860*/  FADD.FTZ R2, R2, R240 ;  /* 0x000000f002027221 */ /* 0x000fce0000010000 */
[----:B------:R-:W-:Y:S05]  /*1f870*/  WARPSYNC.COLLECTIVE R4, `(.L_x_1913) ;  /* 0x0000000004087348 */ /* 0x000fea0003c00000 */
[----:B------:R1:W2:Y:S02]  /*1f880*/  SHFL.BFLY P0, R0, R2, R0, R3 ;  /* 0x0c00000002007389 */ /* 0x0002a40000000003 */
[----:B-12---:R-:W-:Y:S05]  /*1f890*/  ENDCOLLECTIVE ;  /* 0x000000000000791b */ /* 0x006fea0003800000 */
.L_x_1913:
[----:B------:R-:W-:Y:S01]  /*1f8a0*/  MOV R3, R0 ;  /* 0x0000000000037202 */ /* 0x000fe20000000f00 */
[----:B------:R-:W-:Y:S01]  /*1f8b0*/  FADD.FTZ R0, R5, R6 ;  /* 0x0000000605007221 */ /* 0x000fe20000010000 */
[----:B------:R-:W-:Y:S06]  /*1f8c0*/  BRA `(.L_x_1914) ;  /* 0xfffffff0007c7947 */ /* 0x000fec000383ffff */
.L_x_1915:
        /* <DEDUP_REMOVED lines=11> */
.L_x_14730:


//--------------------- .text._ZN5flash24flash_fwd_splitkv_kernelI23Flash_fwd_kernel_traitsILi64ELi64ELi256ELi4ELb0ELb0EN7cutlass10bfloat16_tE19Flash_kernel_traitsILi64ELi64ELi256ELi4ES3_EELb0ELb0ELb0ELb0ELb0ELb1ELb1ELb1EEEvNS_16Flash_fwd_paramsE --------------------------
	.section	.text._ZN5flash24flash_fwd_splitkv_kernelI23Flash_fwd_kernel_traitsILi64ELi64ELi256ELi4ELb0ELb0EN7cutlass10bfloat16_tE19Flash_kernel_traitsILi64ELi64ELi256ELi4ES3_EELb0ELb0ELb0ELb0ELb0ELb1ELb1ELb1EEEvNS_16Flash_fwd_paramsE,"ax",@progbits
	.align	128
        .global         _ZN5flash24flash_fwd_splitkv_kernelI23Flash_fwd_kernel_traitsILi64ELi64ELi256ELi4ELb0ELb0EN7cutlass10bfloat16_tE19Flash_kernel_traitsILi64ELi64ELi256ELi4ES3_EELb0ELb0ELb0ELb0ELb0ELb1ELb1ELb1EEEvNS_16Flash_fwd_paramsE
        .type           _ZN5flash24flash_fwd_splitkv_kernelI23Flash_fwd_kernel_traitsILi64ELi64ELi256ELi4ELb0ELb0EN7cutlass10bfloat16_tE19Flash_kernel_traitsILi64ELi64ELi256ELi4ES3_EELb0ELb0ELb0ELb0ELb0ELb1ELb1ELb1EEEvNS_16Flash_fwd_paramsE,@function
        .size           _ZN5flash24flash_fwd_splitkv_kernelI23Flash_fwd_kernel_traitsILi64ELi64ELi256ELi4ELb0ELb0EN7cutlass10bfloat16_tE19Flash_kernel_traitsILi64ELi64ELi256ELi4ES3_EELb0ELb0ELb0ELb0ELb0ELb1ELb1ELb1EEEvNS_16Flash_fwd_paramsE,(.L_x_14731 - _ZN5flash24flash_fwd_splitkv_kernelI23Flash_fwd_kernel_traitsILi64ELi64ELi256ELi4ELb0ELb0EN7cutlass10bfloat16_tE19Flash_kernel_traitsILi64ELi64ELi256ELi4ES3_EELb0ELb0ELb0ELb0ELb0ELb1ELb1ELb1EEEvNS_16Flash_fwd_paramsE)
        .other          _ZN5flash24flash_fwd_splitkv_kernelI23Flash_fwd_kernel_traitsILi64ELi64ELi256ELi4ELb0ELb0EN7cutlass10bfloat16_tE19Flash_kernel_traitsILi64ELi64ELi256ELi4ES3_EELb0ELb0ELb0ELb0ELb0ELb1ELb1ELb1EEEvNS_16Flash_fwd_paramsE,@"STO_CUDA_ENTRY STV_DEFAULT"
_ZN5flash24flash_fwd_splitkv_kernelI23Flash_fwd_kernel_traitsILi64ELi64ELi256ELi4ELb0ELb0EN7cutlass10bfloat16_tE19Flash_kernel_traitsILi64ELi64ELi256ELi4ES3_EELb0ELb0ELb0ELb0ELb0ELb1ELb1ELb1EEEvNS_16Flash_fwd_paramsE:
.text._ZN5flash24flash_fwd_splitkv_kernelI23Flash_fwd_kernel_traitsILi64ELi64ELi256ELi4ELb0ELb0EN7cutlass10bfloat16_tE19Flash_kernel_traitsILi64ELi64ELi256ELi4ES3_EELb0ELb0ELb0ELb0ELb0ELb1ELb1ELb1EEEvNS_16Flash_fwd_paramsE:
        /* <DEDUP_REMOVED lines=30> */
[----:B-1----:R-:W-:Y:S05]  /*01e0*/  CALL.REL.NOINC `($_ZN5flash24flash_fwd_splitkv_kernelI23Flash_fwd_kernel_traitsILi64ELi64ELi256ELi4ELb0ELb0EN7cutlass10bfloat16_tE19Flash_kernel_traitsILi64ELi64ELi256ELi4ES3_EELb0ELb0ELb0ELb0ELb0ELb1ELb1ELb1EEEvNS_16Flash_fwd_paramsE$_ZN5flash30compute_attn_1rowblock_splitkvI23Flash_fwd_kernel_traitsILi64ELi64ELi256ELi4ELb0ELb0EN7cutlass10bfloat16_tE19Flash_kernel_traitsILi64ELi64ELi256ELi4ES3_EELb0ELb0ELb0ELb0ELb0ELb1ELb1ELb1ENS_16Flash_fwd_paramsEEEvRKT8_iiiii) ;  /* 0x0000000000087944 */ /* 0x002fea0003c00000 */
[----:B------:R-:W-:Y:S05]  /*01f0*/  BSYNC.RECONVERGENT B3 ;  /* 0x0000000000037941 */ /* 0x000fea0003800200 */
.L_x_1916:
[----:B------:R-:W-:Y:S05]  /*0200*/  EXIT ;  /* 0x000000000000794d */ /* 0x000fea0003800000 */
        .type           $_ZN5flash24flash_fwd_splitkv_kernelI23Flash_fwd_kernel_traitsILi64ELi64ELi256ELi4ELb0ELb0EN7cutlass10bfloat16_tE19Flash_kernel_traitsILi64ELi64ELi256ELi4ES3_EELb0ELb0ELb0ELb0ELb0ELb1ELb1ELb1EEEvNS_16Flash_fwd_paramsE$_ZN5flash30compute_attn_1rowblock_splitkvI23Flash_fwd_kernel_traitsILi64ELi64ELi256ELi4ELb0ELb0EN7cutlass10bfloat16_tE19Flash_kernel_traitsILi64ELi64ELi256ELi4ES3_EELb0ELb0ELb0ELb0ELb0ELb1ELb1ELb1ENS_16Flash_fwd_paramsEEEvRKT8_iiiii,@function
        .size           $_ZN5flash24flash_fwd_splitkv_kernelI23Flash_fwd_kernel_traitsILi64ELi64ELi256ELi4ELb0ELb0EN7cutlass10bfloat16_tE19Flash_kernel_traitsILi64ELi64ELi256ELi4ES3_EELb0ELb0ELb0ELb0ELb0ELb1ELb1ELb1EEEvNS_16Flash_fwd_paramsE$_ZN5flash30compute_attn_1rowblock_splitkvI23Flash_fwd_kernel_traitsILi64ELi64ELi256ELi4ELb0ELb0EN7cutlass10bfloat16_tE19Flash_kernel_traitsILi64ELi64ELi256ELi4ES3_EELb0ELb0ELb0ELb0ELb0ELb1ELb1ELb1ENS_16Flash_fwd_paramsEEEvRKT8_iiiii,(.L_x_14731 - $_ZN5flash24flash_fwd_splitkv_kernelI23Flash_fwd_kernel_traitsILi64ELi64ELi256ELi4ELb0ELb0EN7cutlass10bfloat16_tE19Flash_kernel_traitsILi64ELi64ELi256ELi4ES3_EELb0ELb0ELb0ELb0ELb0ELb1ELb1ELb1EEEvNS_16Flash_fwd_paramsE$_ZN5flash30compute_attn_1rowblock_splitkvI23Flash_fwd_kernel_traitsILi64ELi64ELi256ELi4ELb0ELb0EN7cutlass10bfloat16_tE19Flash_kernel_traitsILi64ELi64ELi256ELi4ES3_EELb0ELb0ELb0ELb0ELb0ELb1ELb1ELb1ENS_16Flash_fwd_paramsEEEvRKT8_iiiii)
$_ZN5flash24flash_fwd_splitkv_kernelI23Flash_fwd_kernel_traitsILi64ELi64ELi256ELi4ELb0ELb0EN7cutlass10bfloat16_tE19Flash_kernel_traitsILi64ELi64ELi256ELi4ES3_EELb0ELb0ELb0ELb0ELb0ELb1ELb1ELb1EEEvNS_16Flash_fwd_paramsE$_ZN5flash30compute_attn_1rowblock_splitkvI23Flash_fwd_kernel_traitsILi64ELi64ELi256ELi4ELb0ELb0EN7cutlass10bfloat16_tE19Flash_kernel_traitsILi64ELi64ELi256ELi4ES3_EELb0ELb0ELb0ELb0ELb0ELb1ELb1ELb1ENS_16Flash_fwd_paramsEEEvRKT8_iiiii:
[----:B------:R-:W1:Y:S01]  /*0210*/  LDCU.64 UR6, c[0x0][0x358] ;  /* 0x00006b00ff0677ac */ /* 0x000e620008000a00 */
[----:B------:R-:W2:Y:S04]  /*0220*/  LDL R38, [R1+0x3c] ;  /* 0x00003c0001267983 */ /* 0x000ea80000100800 */
[----:B-1----:R-:W3:Y:S04]  /*0230*/  LD.E.64 R4, desc[UR6][R134.64+0xe0] ;  /* 0x0000e00686047980 */ /* 0x002ee8000c101b00 */
[----:B------:R-:W4:Y:S04]  /*0240*/  LD.E.64 R2, desc[UR6][R134.64+0xe8] ;  /* 0x0000e80686027980 */ /* 0x000f28000c101b00 */
[----:B------:R-:W4:Y:S01]  /*0250*/  LD.E.64 R6, desc[UR6][R134.64+0xf0] ;  /* 0x0000f00686067980 */ /* 0x000f22000c101b00 */
[----:B------:R-:W-:-:S03]  /*0260*/  IMAD.MOV.U32 R33, RZ, RZ, -0x1 ;  /* 0xffffffffff217424 */ /* 0x000fc600078e00ff */
[----:B------:R-:W4:Y:S01]  /*0270*/  LD.E.64 R8, desc[UR6][R134.64+0xf8] ;  /* 0x0000f80686087980 */ /* 0x000f22000c101b00 */
[----:B------:R-:W-:Y:S02]  /*0280*/  IMAD.MOV.U32 R12, RZ, RZ, RZ ;  /* 0x000000ffff0c7224 */ /* 0x000fe400078e00ff */
[----:B--2---:R-:W-:Y:S01]  /*0290*/  IMAD.SHL.U32 R11, R38, 0x4, RZ ;  /* 0x00000004260b7824 */ /* 0x004fe200078e00ff */
[----:B------:R-:W-:Y:S02]  /*02a0*/  SHF.R.U32.HI R13, RZ, 0x1e, R38 ;  /* 0x0000001eff0d7819 */ /* 0x000fe40000011626 */
[C---:B---3--:R-:W-:Y:S02]  /*02b0*/  ISETP.NE.U32.AND P2, PT, R4.reuse, RZ, PT ;  /* 0x000000ff0400720c */ /* 0x048fe40003f45070 */
[----:B------:R-:W-:Y:S02]  /*02c0*/  ISETP.NE.U32.AND P0, PT, R4, RZ, PT ;  /* 0x000000ff0400720c */ /* 0x000fe40003f05070 */
[----:B------:R-:W-:-:S02]  /*02d0*/  ISETP.NE.AND.EX P3, PT, R5, RZ, PT, P2 ;  /* 0x000000ff0500720c */ /* 0x000fc40003f65320 */
[----:B----4-:R-:W-:Y:S02]  /*02e0*/  ISETP.NE.U32.AND P4, PT, R2, RZ, PT ;  /* 0x000000ff0200720c */ /* 0x010fe40003f85070 */
[----:B------:R-:W-:Y:S02]  /*02f0*/  ISETP.NE.U32.AND P5, PT, R6, RZ, PT ;  /* 0x000000ff0600720c */ /* 0x000fe40003fa5070 */
        /* <DEDUP_REMOVED lines=19> */
[----:B--2---:R1:W-:Y:S04]  /*0430*/  @!P3 STL [R1+0x44], R14 ;  /* 0x0000440e0100b387 */ /* 0x0043e80000100800 */
[----:B------:R-:W-:Y:S08]  /*0440*/  @!P2 BRA `(.L_x_1918) ;  /* 0x000000000010a947 */ /* 0x000ff00003800000 */
[----:B-1----:R-:W2:Y:S02]  /*0450*/  LD.E.U8 R4, desc[UR6][R134.64+0x1b2] ;  /* 0x0001b20686047980 */ /* 0x002ea4000c101100 */
[----:B--2---:R-:W-:-:S13]  /*0460*/  ISETP.NE.AND P0, PT, R4, RZ, PT ;  /* 0x000000ff0400720c */ /* 0x004fda0003f05270 */
[----:B------:R-:W-:Y:S05]  /*0470*/  @!P0 BRA `(.L_x_1918) ;  /* 0x0000000000048947 */ /* 0x000fea0003800000 */
[----:B------:R2:W5:Y:S02]  /*0480*/  LD.E R17, desc[UR6][R2.64] ;  /* 0x0000000602117980 */ /* 0x000564000c101900 */
.L_x_1918:
[----:B------:R-:W-:Y:S05]  /*0490*/  BSYNC.RECONVERGENT B0 ;  /* 0x0000000000007941 */ /* 0x000fea0003800200 */
.L_x_1917:
[----:B------:R-:W-:Y:S04]  /*04a0*/  BSSY.RECONVERGENT B0, `(.L_x_1919) ;  /* 0x0000007000007945 */ /* 0x000fe80003800200 */
[----:B------:R-:W-:Y:S05]  /*04b0*/  @!P4 BRA `(.L_x_1920) ;  /* 0x000000000014c947 */ /* 0x000fea0003800000 */
[----:B-----5:R-:W3:Y:S02]  /*04c0*/  LD.E.U8 R0, desc[UR6][R134.64+0x1b2] ;  /* 0x0001b20686007980 */ /* 0x020ee4000c101100 */
[----:B---3--:R-:W-:-:S13]  /*04d0*/  ISETP.NE.AND P0, PT, R0, RZ, PT ;  /* 0x000000ff0000720c */ /* 0x008fda0003f05270 */
[----:B------:R-:W3:Y:S02]  /*04e0*/  @P0 LD.E R0, desc[UR6][R2.64+0x4] ;  /* 0x0000040602000980 */ /* 0x000ee4000c101900 */
[----:B---3--:R-:W-:-:S06]  /*04f0*/  @P0 IADD3 R0, PT, PT, R0, -R17, RZ ;  /* 0x8000001100000210 */ /* 0x008fcc0007ffe0ff */
[----:B------:R3:W5:Y:S02]  /*0500*/  @!P0 LD.E R0, desc[UR6][R2.64] ;  /* 0x0000000602008980 */ /* 0x000764000c101900 */
.L_x_1920:
[----:B------:R-:W-:Y:S05]  /*0510*/  BSYNC.RECONVERGENT B0 ;  /* 0x0000000000007941 */ /* 0x000fea0003800200 */
.L_x_1919:
[----:B-1---5:R-:W-:Y:S01]  /*0520*/  @P3 IADD3 R14, PT, PT, R5, -R33, RZ ;  /* 0x80000021050e3210 */ /* 0x022fe20007ffe0ff */
[----:B------:R-:W-:Y:S01]  /*0530*/  BSSY.RECONVERGENT B1, `(.L_x_1921) ;  /* 0x0000012000017945 */ /* 0x000fe20003800200 */
        /* <DEDUP_REMOVED lines=8> */
.L_x_1922:
[----:B--23--:R-:W2:Y:S01]  /*05c0*/  LD.E.64 R2, desc[UR6][R134.64+0x108] ;  /* 0x0001080686027980 */ /* 0x00cea2000c101b00 */
[----:B------:R-:W-:Y:S01]  /*05d0*/  BSSY.RECONVERGENT B0, `(.L_x_1924) ;  /* 0x0000006000007945 */ /* 0x000fe20003800200 */
[----:B------:R-:W-:Y:S01]  /*05e0*/  IMAD.MOV.U32 R0, RZ, RZ, RZ ;  /* 0x000000ffff007224 */ /* 0x000fe200078e00ff */
[----:B--2---:R-:W-:-:S04]  /*05f0*/  ISETP.NE.U32.AND P0, PT, R2, RZ, PT ;  /* 0x000000ff0200720c */ /* 0x004fc80003f05070 */
[----:B------:R-:W-:-:S13]  /*0600*/  ISETP.NE.AND.EX P0, PT, R3, RZ, PT, P0 ;  /* 0x000000ff0300720c */ /* 0x000fda0003f05300 */
[----:B------:R-:W-:Y:S05]  /*0610*/  @!P0 BRA `(.L_x_1925) ;  /* 0x0000000000048947 */ /* 0x000fea0003800000 */
[----:B------:R2:W5:Y:S02]  /*0620*/  LD.E R0, desc[UR6][R134.64+0xbc] ;  /* 0x0000bc0686007980 */ /* 0x000564000c101900 */
.L_x_1925:
[----:B------:R-:W-:Y:S05]  /*0630*/  BSYNC.RECONVERGENT B0 ;  /* 0x0000000000007941 */ /* 0x000fea0003800200 */
.L_x_1924:
[----:B-----5:R-:W-:Y:S02]  /*0640*/  IADD3 R92, PT, PT, R103, R0, RZ ;  /* 0x00000000675c7210 */ /* 0x020fe40007ffe0ff */
.L_x_1923:
[----:B------:R-:W-:Y:S05]  /*0650*/  BSYNC.RECONVERGENT B1 ;  /* 0x0000000000017941 */ /* 0x000fea0003800200 */
.L_x_1921:
[----:B------:R-:W3:Y:S01]  /*0660*/  S2R R40, SR_CTAID.X ;  /* 0x0000000000287919 */ /* 0x000ee20000002500 */
[----:B------:R-:W-:Y:S01]  /*0670*/  MOV R15, 0x1f0 ;  /* 0x000001f0000f7802 */ /* 0x000fe20000000f00 */
[----:B------:R-:W-:-:S03]  /*0680*/  IMAD.MOV.U32 R3, RZ, RZ, 0x0 ;  /* 0x00000000ff037424 */ /* 0x000fc600078e00ff */
[----:B------:R-:W-:Y:S01]  /*0690*/  MOV R2, R15 ;  /* 0x0000000f00027202 */ /* 0x000fe20000000f00 */
[----:B---3--:R-:W-:-:S05]  /*06a0*/  IMAD.SHL.U32 R152, R40, 0x40, RZ ;  /* 0x0000004028987824 */ /* 0x008fca00078e00ff */
[----:B------:R-:W-:-:S13]  /*06b0*/  ISETP.GT.AND P0, PT, R14, R152, PT ;  /* 0x000000980e00720c */ /* 0x000fda0003f04270 */
[----:B-12---:R-:W-:Y:S05]  /*06c0*/  @!P0 RET.REL.NODEC R2 `(_ZN5flash24flash_fwd_splitkv_kernelI23Flash_fwd_kernel_traitsILi64ELi64ELi256ELi4ELb0ELb0EN7cutlass10bfloat16_tE19Flash_kernel_traitsILi64ELi64ELi256ELi4ES3_EELb0ELb0ELb0ELb0ELb0ELb1ELb1ELb1EEEvNS_16Flash_fwd_paramsE) ;  /* 0xfffffff8024c8950 */ /* 0x006fea0003c3ffff */
        /* <DEDUP_REMOVED lines=50> */
[----:B----4-:R-:W-:Y:S02]  /*09f0*/  IMAD R0, R0, R2, R16 ;  /* 0x0000000200007224 */ /* 0x010fe400078e0210 */
[----:B------:R-:W-:Y:S02]  /*0a00*/  IMAD.SHL.U32 R2, R153, 0x4, RZ ;  /* 0x0000000499027824 */ /* 0x000fe400078e00ff */
[--C-:B------:R-:W-:Y:S01]  /*0a10*/  IMAD R3, R7, R0, R152.reuse ;  /* 0x0000000007037224 */ /* 0x100fe200078e0298 */
[----:B------:R-:W-:Y:S02]  /*0a20*/  SHF.R.U32.HI R7, RZ, 0x4, R153 ;  /* 0x00000004ff077819 */ /* 0x000fe40000011699 */
[C---:B------:R-:W-:Y:S01]  /*0a30*/  LOP3.LUT R10, R2.reuse, 0xffc, RZ, 0xc0, !PT ;  /* 0x00000ffc020a7812 */ /* 0x040fe200078ec0ff */
[----:B-----5:R-:W-:Y:S01]  /*0a40*/  IMAD R0, R3, R8, RZ ;  /* 0x0000000803007224 */ /* 0x020fe200078e02ff */
[----:B------:R-:W-:Y:S01]  /*0a50*/  LOP3.LUT R8, R2, 0x3c, RZ, 0xc0, !PT ;  /* 0x0000003c02087812 */ /* 0x000fe200078ec0ff */
[----:B------:R-:W-:-:S03]  /*0a60*/  IMAD.IADD R6, R14, 0x1, -R152 ;  /* 0x000000010e067824 */ /* 0x000fc600078e0a98 */
[----:B------:R-:W-:Y:S01]  /*0a70*/  IADD3 R2, P2, PT, R0, R10, RZ ;  /* 0x0000000a00027210 */ /* 0x000fe20007f5e0ff */
[C---:B------:R-:W-:Y:S01]  /*0a80*/  VIADD R10, R7.reuse, 0x8 ;  /* 0x00000008070a7836 */ /* 0x040fe20000000000 */
[----:B--2---:R-:W-:Y:S01]  /*0a90*/  ISETP.GE.AND P1, PT, R8, R9, PT ;  /* 0x000000090800720c */ /* 0x004fe20003f26270 */
[----:B------:R-:W-:-:S03]  /*0aa0*/  VIADD R13, R7, 0x10 ;  /* 0x00000010070d7836 */ /* 0x000fc60000000000 */
[CC--:B------:R-:W-:Y:S02]  /*0ab0*/  ISETP.GE.OR P5, PT, R7.reuse, R6.reuse, P1 ;  /* 0x000000060700720c */ /* 0x0c0fe40000fa6670 */
[----:B------:R-:W-:Y:S01]  /*0ac0*/  ISETP.GE.OR P4, PT, R10, R6, P1 ;  /* 0x000000060a00720c */ /* 0x000fe20000f86670 */
[C---:B------:R-:W-:Y:S01]  /*0ad0*/  VIADD R9, R7.reuse, 0x18 ;  /* 0x0000001807097836 */ /* 0x040fe20000000000 */
[----:B------:R-:W-:Y:S02]  /*0ae0*/  LEA.HI.X.SX32 R0, R0, RZ, 0x1, P2 ;  /* 0x000000ff00007211 */ /* 0x000fe400010f0eff */
[----:B------:R-:W-:Y:S01]  /*0af0*/  LEA R4, P2, R2, R4, 0x2 ;  /* 0x0000000402047211 */ /* 0x000fe200078410ff */
[C---:B------:R-:W-:Y:S01]  /*0b00*/  VIADD R12, R7.reuse, 0x28 ;  /* 0x00000028070c7836 */ /* 0x040fe20000000000 */
[----:B------:R-:W-:Y:S01]  /*0b10*/  ISETP.NE.AND P0, PT, R8, RZ, PT ;  /* 0x000000ff0800720c */ /* 0x000fe20003f05270 */
[C---:B------:R-:W-:Y:S01]  /*0b20*/  VIADD R8, R7.reuse, 0x20 ;  /* 0x0000002007087836 */ /* 0x040fe20000000000 */
[----:B------:R-:W-:Y:S01]  /*0b30*/  LEA.HI.X R5, R2, R5, R0, 0x2, P2 ;  /* 0x0000000502057211 */ /* 0x000fe200010f1400 */
[----:B------:R-:W-:Y:S01]  /*0b40*/  VIADD R11, R7, 0x30 ;  /* 0x00000030070b7836 */ /* 0x000fe20000000000 */
[-C--:B------:R-:W-:Y:S01]  /*0b50*/  ISETP.GE.OR P3, PT, R13, R6.reuse, P1 ;  /* 0x000000060d00720c */ /* 0x080fe20000f66670 */
[----:B------:R-:W-:Y:S01]  /*0b60*/  VIADD R14, R7, 0x38 ;  /* 0x00000038070e7836 */ /* 0x000fe20000000000 */
[-C--:B------:R-:W-:Y:S01]  /*0b70*/  ISETP.GE.OR P2, PT, R9, R6.reuse, P1 ;  /* 0x000000060900720c */ /* 0x080fe20000f46670 */
[----:B------:R-:W-:Y:S01]  /*0b80*/  @!P5 ST.E.128 desc[UR6][R4.64], RZ ;  /* 0x000000ff0400d985 */ /* 0x000fe2000c101d06 */
[----:B------:R-:W-:-:S02]  /*0b90*/  ISETP.GE.OR P6, PT, R8, R6, P1 ;  /* 0x000000060800720c */ /* 0x000fc40000fc6670 */
[-C--:B------:R-:W-:Y:S01]  /*0ba0*/  ISETP.GE.OR P5, PT, R12, R6.reuse, P1 ;  /* 0x000000060c00720c */ /* 0x080fe20000fa6670 */
[----:B------:R-:W-:Y:S01]  /*0bb0*/  @!P4 ST.E.128 desc[UR6][R4.64+0x800], RZ ;  /* 0x000800ff0400c985 */ /* 0x000fe2000c101d06 */
[-C--:B------:R-:W-:Y:S02]  /*0bc0*/  ISETP.GE.OR P4, PT, R11, R6.reuse, P1 ;  /* 0x000000060b00720c */ /* 0x080fe40000f86670 */
[----:B------:R-:W-:-:S04]  /*0bd0*/  ISETP.GE.OR P1, PT, R14, R6, P1 ;  /* 0x000000060e00720c */ /* 0x000fc80000f26670 */
[----:B------:R-:W-:Y:S01]  /*0be0*/  P2R R0, PR, RZ, 0x2 ;  /* 0x00000002ff007803 */ /* 0x000fe20000000000 */
[----:B------:R-:W-:Y:S01]  /*0bf0*/  @!P3 ST.E.128 desc[UR6][R4.64+0x1000], RZ ;  /* 0x001000ff0400b985 */ /* 0x000fe2000c101d06 */
[----:B------:R-:W-:-:S03]  /*0c00*/  ISETP.GE.OR P3, PT, R10, R6, P0 ;  /* 0x000000060a00720c */ /* 0x000fc60000766670 */
[----:B------:R-:W-:Y:S01]  /*0c10*/  @!P2 ST.E.128 desc[UR6][R4.64+0x1800], RZ ;  /* 0x001800ff0400a985 */ /* 0x000fe2000c101d06 */
[----:B------:R-:W-:Y:S02]  /*0c20*/  ISETP.NE.AND P2, PT, R0, RZ, PT ;  /* 0x000000ff0000720c */ /* 0x000fe40003f45270 */
[----:B------:R-:W-:-:S04]  /*0c30*/  IADD3 R0, P1, PT, R3, R7, RZ ;  /* 0x0000000703007210 */ /* 0x000fc80007f3e0ff */
        /* <DEDUP_REMOVED lines=30> */
[----:B-1----:R-:W-:Y:S05]  /*0e20*/  @P0 RET.REL.NODEC R4 `(_ZN5flash24flash_fwd_splitkv_kernelI23Flash_fwd_kernel_traitsILi64ELi64ELi256ELi4ELb0ELb0EN7cutlass10bfloat16_tE19Flash_kernel_traitsILi64ELi64ELi256ELi4ES3_EELb0ELb0ELb0ELb0ELb0ELb1ELb1ELb1EEEvNS_16Flash_fwd_paramsE) ;  /* 0xfffffff004740950 */ /* 0x002fea0003c3ffff */
[----:B------:R-:W-:-:S05]  /*0e30*/  MOV R0, 0xff800000 ;  /* 0xff80000000007802 */ /* 0x000fca0000000f00 */
[----:B------:R1:W-:Y:S02]  /*0e40*/  ST.E desc[UR6][R2.64+0xe0], R0 ;  /* 0x0000e00002007985 */ /* 0x0003e4000c101906 */
[----:B-1----:R-:W-:Y:S02]  /*0e50*/  MOV R2, R15 ;  /* 0x0000000f00027202 */ /* 0x002fe40000000f00 */
[----:B------:R-:W-:-:S04]  /*0e60*/  MOV R3, 0x0 ;  /* 0x0000000000037802 */ /* 0x000fc80000000f00 */
[----:B------:R-:W-:Y:S05]  /*0e70*/  RET.REL.NODEC R2 `(_ZN5flash24flash_fwd_splitkv_kernelI23Flash_fwd_kernel_traitsILi64ELi64ELi256ELi4ELb0ELb0EN7cutlass10bfloat16_tE19Flash_kernel_traitsILi64ELi64ELi256ELi4ES3_EELb0ELb0ELb0ELb0ELb0ELb1ELb1ELb1EEEvNS_16Flash_fwd_paramsE) ;  /* 0xfffffff002607950 */ /* 0x000fea0003c3ffff */
.L_x_1926:
[----:B------:R-:W3:Y:S04]  /*0e80*/  LD.E.64 R2, desc[UR6][R134.64+0x158] ;  /* 0x0001580686027980 */ /* 0x000ee8000c101b00 */
[----:B------:R-:W4:Y:S01]  /*0e90*/  LD.E.64 R20, desc[UR6][R134.64+0x160] ;  /* 0x0001600686147980 */ /* 0x000f22000c101b00 */
[----:B------:R-:W-:-:S03]  /*0ea0*/  IMAD.MOV.U32 R9, RZ, RZ, R38 ;  /* 0x000000ffff097224 */ /* 0x000fc600078e0026 */
[----:B------:R1:W5:Y:S01]  /*0eb0*/  LDL R41, [R1+0x40] ;  /* 0x0000400001297983 */ /* 0x0003620000100800 */
[----:B------:R-:W-:Y:S01]  /*0ec0*/  BSSY.RECONVERGENT B0, `(.L_x_1927) ;  /* 0x00000c2000007945 */ /* 0x000fe20003800200 */
[----:B---3--:R-:W-:-:S04]  /*0ed0*/  ISETP.NE.U32.AND P0, PT, R2, RZ, PT ;  /* 0x000000ff0200720c */ /* 0x008fc80003f05070 */
[----:B------:R-:W-:Y:S01]  /*0ee0*/  ISETP.NE.AND.EX P0, PT, R3, RZ, PT, P0 ;  /* 0x000000ff0300720c */ /* 0x000fe20003f05300 */
[----:B----4-:R1:W-:-:S12]  /*0ef0*/  STL.64 [R1+0x30], R20 ;  /* 0x0000301401007387 */ /* 0x0103d80000100a00 */
[----:B------:R-:W-:-:S05]  /*0f00*/  @P0 IADD3 R2, P1, PT, R2, R11, RZ ;  /* 0x0000000b02020210 */ /* 0x000fca0007f3e0ff */
[----:B------:R-:W-:-:S05]  /*0f10*/  @P0 IMAD.X R3, R3, 0x1, R13, P1 ;  /* 0x0000000103030824 */ /* 0x000fca00008e060d */
[----:B------:R1:W5:Y:S01]  /*0f20*/  @P0 LD.E R9, desc[UR6][R2.64] ;  /* 0x0000000602090980 */ /* 0x000362000c101900 */
[----:B------:R-:W-:-:S04]  /*0f30*/  ISETP.NE.U32.AND P0, PT, R20, RZ, PT ;  /* 0x000000ff1400720c */ /* 0x000fc80003f05070 */
[----:B------:R-:W-:-:S13]  /*0f40*/  ISETP.NE.AND.EX P0, PT, R21, RZ, PT, P0 ;  /* 0x000000ff1500720c */ /* 0x000fda0003f05300 */
        /* <DEDUP_REMOVED lines=27> */
[----:B------:R-:W3:Y:S03]  /*1100*/  LD.E.64 R8, desc[UR6][R14.64+0x50] ;  /* 0x000050060e087980 */ /* 0x000ee6000c101b00 */
[----:B------:R-:W-:-:S05]  /*1110*/  IMAD R2, R0, R2, R3 ;  /* 0x0000000200027224 */ /* 0x000fca00078e0203 */
[----:B------:R-:W-:-:S13]  /*1120*/  ISETP.GT.U32.AND P0, PT, R4, R2, PT ;  /* 0x000000020400720c */ /* 0x000fda0003f04070 */
[----:B------:R-:W-:-:S04]  /*1130*/  @!P0 IADD3 R2, PT, PT, R2, -R4, RZ ;  /* 0x8000000402028210 */ /* 0x000fc80007ffe0ff */
[----:B------:R-:W-:Y:S01]  /*1140*/  ISETP.GE.U32.AND P1, PT, R2, R4, PT ;  /* 0x000000040200720c */ /* 0x000fe20003f26070 */
[----:B------:R-:W-:Y:S01]  /*1150*/  @!P0 VIADD R0, R0, 0x1 ;  /* 0x0000000100008836 */ /* 0x000fe20000000000 */
[----:B------:R-:W-:Y:S01]  /*1160*/  LOP3.LUT R2, R19, R11, RZ, 0x3c, !PT ;  /* 0x0000000b13027212 */ /* 0x000fe200078e3cff */
[----:B----4-:R-:W-:-:S03]  /*1170*/  IMAD R4, R7, R38, RZ ;  /* 0x0000002607047224 */ /* 0x010fc600078e02ff */
[----:B------:R-:W-:Y:S01]  /*1180*/  ISETP.GE.AND P2, PT, R2, RZ, PT ;  /* 0x000000ff0200720c */ /* 0x000fe20003f46270 */
[----:B------:R-:W-:Y:S02]  /*1190*/  IMAD.WIDE.U32 R2, R6, R38, RZ ;  /* 0x0000002606027225 */ /* 0x000fe400078e00ff */
[----:B------:R-:W4:Y:S04]  /*11a0*/  LD.E.64 R6, desc[UR6][R14.64+0x20] ;  /* 0x000020060e067980 */ /* 0x000f28000c101b00 */
        /* <DEDUP_REMOVED lines=62> */
.L_x_1928:
        /* <DEDUP_REMOVED lines=9> */
[----:B-1----:R-:W2:Y:S01]  /*1620*/  LD.E.64 R20, desc[UR6][R14.64+0x50] ;  /* 0x000050060e147980 */ /* 0x002ea2000c101b00 */
[----:B-----5:R-:W-:-:S02]  /*1630*/  @!P0 SHF.R.S32.HI R10, RZ, 0x1f, R9 ;  /* 0x0000001fff0a8819 */ /* 0x020fc40000011409 */
[----:B------:R-:W-:Y:S02]  /*1640*/  MOV R32, RZ ;  /* 0x000000ff00207202 */ /* 0x000fe40000000f00 */
[----:B------:R-:W-:Y:S02]  /*1650*/  MOV R23, RZ ;  /* 0x000000ff00177202 */ /* 0x000fe40000000f00 */
[----:B---3--:R-:W-:-:S04]  /*1660*/  IABS R0, R16 ;  /* 0x0000001000007213 */ /* 0x008fc80000000000 */
[----:B------:R-:W-:-:S04]  /*1670*/  MOV R7, R0 ;  /* 0x0000000000077202 */ /* 0x000fc80000000f00 */
        /* <DEDUP_REMOVED lines=11> */
[----:B------:R-:W-:Y:S01]  /*1730*/  IMAD.HI.U32 R6, R6, R0, RZ ;  /* 0x0000000006067227 */ /* 0x000fe200078e00ff */
[----:B------:R-:W-:-:S03]  /*1740*/  @!P0 SHF.R.S32.HI R3, RZ, 0x1f, R12 ;  /* 0x0000001fff038819 */ /* 0x000fc6000001140c */
[----:B------:R-:W-:Y:S02]  /*1750*/  IMAD R0, R6, R2, R0 ;  /* 0x0000000206007224 */ /* 0x000fe400078e0200 */
[----:B----4-:R-:W-:-:S03]  /*1760*/  @!P0 IMAD R8, R229, R12, RZ ;  /* 0x0000000ce5088224 */ /* 0x010fc600078e02ff */
[----:B------:R-:W-:Y:S01]  /*1770*/  ISETP.GT.U32.AND P1, PT, R7, R0, PT ;  /* 0x000000000700720c */ /* 0x000fe20003f24070 */
[----:B------:R-:W-:Y:S02]  /*1780*/  @!P0 IMAD R8, R3, R228, R8 ;  /* 0x000000e403088224 */ /* 0x000fe400078e0208 */
[----:B------:R-:W-:-:S04]  /*1790*/  @!P0 IMAD.WIDE.U32 R2, R228, R12, RZ ;  /* 0x0000000ce4028225 */ /* 0x000fc800078e00ff */
[----:B--2---:R-:W-:Y:S01]  /*17a0*/  @!P0 IMAD R5, R5, R9, RZ ;  /* 0x0000000905058224 */ /* 0x004fe200078e02ff */
[----:B------:R-:W-:-:S03]  /*17b0*/  @!P0 IADD3 R3, PT, PT, R3, R8, RZ ;  /* 0x0000000803038210 */ /* 0x000fc60007ffe0ff */
[----:B------:R-:W-:Y:S02]  /*17c0*/  @!P0 IMAD R11, R4, R10, R5 ;  /* 0x0000000a040b8224 */ /* 0x000fe400078e0205 */
[----:B------:R-:W-:Y:S01]  /*17d0*/  @!P1 IADD3 R0, PT, PT, R0, -R7, RZ ;  /* 0x8000000700009210 */ /* 0x000fe20007ffe0ff */
[----:B------:R-:W-:-:S03]  /*17e0*/  @!P0 IMAD.WIDE.U32 R4, R4, R9, R2 ;  /* 0x0000000904048225 */ /* 0x000fc600078e0002 */
[----:B------:R-:W-:Y:S01]  /*17f0*/  ISETP.GE.U32.AND P4, PT, R0, R7, PT ;  /* 0x000000070000720c */ /* 0x000fe20003f86070 */
[----:B------:R-:W-:Y:S01]  /*1800*/  @P0 IMAD.IADD R8, R12, 0x1, R17 ;  /* 0x000000010c080824 */ /* 0x000fe200078e0211 */
[----:B------:R-:W-:Y:S02]  /*1810*/  @!P0 IADD3 R5, PT, PT, R5, R11, RZ ;  /* 0x0000000b05058210 */ /* 0x000fe40007ffe0ff */
[----:B------:R-:W-:Y:S01]  /*1820*/  LOP3.LUT R0, R41, R16, RZ, 0x3c, !PT ;  /* 0x0000001029007212 */ /* 0x000fe200078e3cff */
[-C--:B------:R-:W-:Y:S01]  /*1830*/  @P0 IMAD R10, R229, R8.reuse, RZ ;  /* 0x00000008e50a0224 */ /* 0x080fe200078e02ff */
[----:B------:R-:W-:Y:S01]  /*1840*/  LEA R11, R211, 0xffffff00, 0x8 ;  /* 0xffffff00d30b7811 */ /* 0x000fe200078e40ff */
[----:B------:R-:W-:Y:S01]  /*1850*/  @P0 IMAD.WIDE.U32 R2, R228, R8, RZ ;  /* 0x00000008e4020225 */ /* 0x000fe200078e00ff */
[----:B------:R-:W-:Y:S02]  /*1860*/  ISETP.GE.AND P2, PT, R0, RZ, PT ;  /* 0x000000ff0000720c */ /* 0x000fe40003f46270 */
[----:B------:R-:W-:Y:S01]  /*1870*/  SHF.R.S32.HI R22, RZ, 0x1f, R11 ;  /* 0x0000001fff167819 */ /* 0x000fe2000001140b */
[----:B------:R-:W-:Y:S01]  /*1880*/  @P0 IMAD.IADD R5, R3, 0x1, R10 ;  /* 0x0000000103050824 */ /* 0x000fe200078e020a */
[----:B------:R-:W-:Y:S01]  /*1890*/  @P0 MOV R4, R2 ;  /* 0x0000000200040202 */ /* 0x000fe20000000f00 */
[----:B------:R-:W-:Y:S01]  /*18a0*/  IMAD R0, R229, R11, RZ ;  /* 0x0000000be5007224 */ /* 0x000fe200078e02ff */
[----:B------:R-:W-:-:S02]  /*18b0*/  @!P1 IADD3 R6, PT, PT, R6, 0x1, RZ ;  /* 0x0000000106069810 */ /* 0x000fc40007ffe0ff */
[----:B------:R-:W-:Y:S01]  /*18c0*/  ISETP.NE.AND P3, PT, R16, RZ, PT ;  /* 0x000000ff1000720c */ /* 0x000fe20003f65270 */
[----:B------:R-:W-:Y:S01]  /*18d0*/  IMAD R8, R22, R228, R0 ;  /* 0x000000e416087224 */ /* 0x000fe200078e0200 */
[----:B------:R-:W-:Y:S01]  /*18e0*/  @!P0 SHF.R.S32.HI R7, RZ, 0x1f, R12 ;  /* 0x0000001fff078819 */ /* 0x000fe2000001140c */
[----:B------:R-:W-:Y:S01]  /*18f0*/  @!P0 IMAD R0, R247, R12, RZ ;  /* 0x0000000cf7008224 */ /* 0x000fe200078e02ff */
[----:B------:R-:W-:Y:S01]  /*1900*/  MOV R3, R5 ;  /* 0x0000000500037202 */ /* 0x000fe20000000f00 */
[----:B------:R-:W-:Y:S01]  /*1910*/  IMAD.MOV.U32 R2, RZ, RZ, R4 ;  /* 0x000000ffff027224 */ /* 0x000fe200078e0004 */
[----:B------:R-:W-:Y:S01]  /*1920*/  @P4 IADD3 R6, PT, PT, R6, 0x1, RZ ;  /* 0x0000000106064810 */ /* 0x000fe20007ffe0ff */
[----:B------:R-:W-:Y:S02]  /*1930*/  @!P0 IMAD R4, R7, R246, R0 ;  /* 0x000000f607048224 */ /* 0x000fe400078e0200 */
[----:B------:R-:W-:-:S04]  /*1940*/  IMAD.WIDE.U32 R2, R228, R11, R2 ;  /* 0x0000000be4027225 */ /* 0x000fc800078e0002 */
[----:B------:R-:W-:Y:S02]  /*1950*/  IMAD.MOV.U32 R0, RZ, RZ, R6 ;  /* 0x000000ffff007224 */ /* 0x000fe400078e0006 */
[----:B------:R-:W-:Y:S01]  /*1960*/  @!P0 IMAD.WIDE.U32 R6, R246, R12, RZ ;  /* 0x0000000cf6068225 */ /* 0x000fe200078e00ff */
[----:B------:R-:W-:Y:S02]  /*1970*/  IADD3 R5, PT, PT, R3, R8, RZ ;  /* 0x0000000803057210 */ /* 0x000fe40007ffe0ff */
[----:B------:R-:W-:Y:S02]  /*1980*/  @!P2 IADD3 R0, PT, PT, -R0, RZ, RZ ;  /* 0x000000ff0000a210 */ /* 0x000fe40007ffe1ff */
[----:B------:R-:W-:Y:S02]  /*1990*/  @!P0 IADD3 R3, PT, PT, R7, R4, RZ ;  /* 0x0000000407038210 */ /* 0x000fe40007ffe0ff */
[----:B------:R-:W-:Y:S01]  /*19a0*/  @!P3 LOP3.LUT R0, RZ, R16, RZ, 0x33, !PT ;  /* 0x00000010ff00b212 */ /* 0x000fe200078e33ff */
[----:B------:R-:W-:Y:S01]  /*19b0*/  @!P0 IMAD R10, R19, R9, RZ ;  /* 0x00000009130a8224 */ /* 0x000fe200078e02ff */
[----:B------:R-:W-:-:S02]  /*19c0*/  @!P0 SHF.R.S32.HI R7, RZ, 0x1f, R9 ;  /* 0x0000001fff078819 */ /* 0x000fc40000011409 */
[----:B------:R-:W-:Y:S01]  /*19d0*/  MOV R4, R2 ;  /* 0x0000000200047202 */ /* 0x000fe20000000f00 */
[----:B------:R-:W-:Y:S01]  /*19e0*/  @!P0 IMAD.MOV.U32 R2, RZ, RZ, R6 ;  /* 0x000000ffff028224 */ /* 0x000fe200078e0006 */
[----:B------:R-:W-:Y:S01]  /*19f0*/  SHF.R.S32.HI R13, RZ, 0x1f, R0 ;  /* 0x0000001fff0d7819 */ /* 0x000fe20000011400 */
[----:B------:R-:W-:Y:S02]  /*1a00*/  @P0 IMAD.IADD R8, R12, 0x1, R17 ;  /* 0x000000010c080824 */ /* 0x000fe400078e0211 */
[----:B------:R-:W-:Y:S02]  /*1a10*/  IMAD R12, R21, R0, RZ ;  /* 0x00000000150c7224 */ /* 0x000fe400078e02ff */
[C---:B------:R-:W-:Y:S02]  /*1a20*/  @!P0 IMAD R10, R18.reuse, R7, R10 ;  /* 0x00000007120a8224 */ /* 0x040fe400078e020a */
[----:B------:R-:W-:-:S04]  /*1a30*/  @!P0 IMAD.WIDE.U32 R6, R18, R9, R2 ;  /* 0x0000000912068225 */ /* 0x000fc800078e0002 */
[----:B------:R-:W-:Y:S01]  /*1a40*/  IMAD.WIDE.U32 R4, R20, R0, R4 ;  /* 0x0000000014047225 */ /* 0x000fe200078e0004 */
[----:B------:R-:W-:-:S03]  /*1a50*/  @!P0 IADD3 R10, PT, PT, R7, R10, RZ ;  /* 0x0000000a070a8210 */ /* 0x000fc60007ffe0ff */
[----:B------:R-:W-:Y:S02]  /*1a60*/  IMAD R12, R20, R13, R12 ;  /* 0x0000000d140c7224 */ /* 0x000fe400078e020c */
[-C--:B------:R-:W-:Y:S02]  /*1a70*/  @P0 IMAD R0, R247, R8.reuse, RZ ;  /* 0x00000008f7000224 */ /* 0x080fe400078e02ff */
[----:B------:R-:W-:Y:S01]  /*1a80*/  @P0 IMAD.WIDE.U32 R2, R246, R8, RZ ;  /* 0x00000008f6020225 */ /* 0x000fe200078e00ff */
[----:B------:R-:W-:Y:S02]  /*1a90*/  @!P0 MOV R7, R6 ;  /* 0x0000000600078202 */ /* 0x000fe40000000f00 */
[----:B------:R-:W-:Y:S01]  /*1aa0*/  IADD3 R19, PT, PT, R5, R12, RZ ;  /* 0x0000000c05137210 */ /* 0x000fe20007ffe0ff */
[----:B------:R-:W-:Y:S01]  /*1ab0*/  IMAD.MOV.U32 R17, RZ, RZ, R4 ;  /* 0x000000ffff117224 */ /* 0x000fe200078e0004 */
[----:B------:R-:W-:Y:S01]  /*1ac0*/  @P0 IADD3 R10, PT, PT, R3, R0, RZ ;  /* 0x00000000030a0210 */ /* 0x000fe20007ffe0ff */
[----:B------:R-:W-:-:S02]  /*1ad0*/  @P0 IMAD.MOV.U32 R7, RZ, RZ, R2 ;  /* 0x000000ffff070224 */ /* 0x000fc400078e0002 */
.L_x_1929:
[----:B------:R-:W-:Y:S05]  /*1ae0*/  BSYNC.RECONVERGENT B0 ;  /* 0x0000000000007941 */ /* 0x000fea0003800200 */
.L_x_1927:
[----:B------:R-:W-:Y:S01]  /*1af0*/  ISETP.NE.AND P0, PT, R33, -0x1, PT ;  /* 0xffffffff2100780c */ /* 0x000fe20003f05270 */
[----:B------:R-:W2:Y:S04]  /*1b00*/  LD.E.64 R12, desc[UR6][R134.64+0x30] ;  /* 0x00003006860c7980 */ /* 0x000ea8000c101b00 */
[----:B------:R-:W3:Y:S04]  /*1b10*/  LD.E.64 R20, desc[UR6][R134.64+0x48] ;  /* 0x0000480686147980 */ /* 0x000ee8000c101b00 */
[----:B------:R-:W4:Y:S04]  /*1b20*/  LD.E.64 R28, desc[UR6][R134.64+0x8] ;  /* 0x00000806861c7980 */ /* 0x000f28000c101b00 */
[----:B------:R-:W3:Y:S04]  /*1b30*/  @!P0 LD.E.64 R8, desc[UR6][R134.64+0x18] ;  /* 0x0000180686088980 */ /* 0x000ee8000c101b00 */
[----:B------:R-:W4:Y:S04]  /*1b40*/  LD.E.64 R24, desc[UR6][R134.64+0x10] ;  /* 0x0000100686187980 */ /* 0x000f28000c101b00 */
[----:B------:R-:W4:Y:S04]  /*1b50*/  LD.E R37, desc[UR6][R134.64+0xc0] ;  /* 0x0000c00686257980 */ /* 0x000f28000c101900 */
[----:B------:R-:W4:Y:S04]  /*1b60*/  LD.E.64 R26, desc[UR6][R14.64] ;  /* 0x000000060e1a7980 */ /* 0x000f28000c101b00 */
[----:B------:R-:W4:Y:S01]  /*1b70*/  LD.E R15, desc[UR6][R134.64+0xd0] ;  /* 0x0000d006860f7980 */ /* 0x000f22000c101900 */
[----:B------:R-:W-:-:S05]  /*1b80*/  IABS R0, R16 ;  /* 0x0000001000007213 */ /* 0x000fca0000000000 */
[----:B------:R-:W-:-:S04]  /*1b90*/  IMAD.MOV.U32 R5, RZ, RZ, R0 ;  /* 0x000000ffff057224 */ /* 0x000fc800078e0000 */
[----:B------:R-:W1:Y:S08]  /*1ba0*/  I2F.RP R2, R5 ;  /* 0x0000000500027306 */ /* 0x000e700000209400 */
[----:B-1----:R-:W1:Y:S02]  /*1bb0*/  MUFU.RCP R2, R2 ;  /* 0x0000000200027308 */ /* 0x002e640000001000 */
[----:B-1----:R-:W-:-:S06]  /*1bc0*/  IADD3 R2, PT, PT, R2, 0xffffffe, RZ ;  /* 0x0ffffffe02027810 */ /* 0x002fcc0007ffe0ff */
[----:B------:R-:W1:Y:S01]  /*1bd0*/  F2I.FTZ.U32.TRUNC.NTZ R3, R2 ;  /* 0x0000000200037305 */ /* 0x000e62000021f000 */
[----:B------:R-:W-:Y:S01]  /*1be0*/  IABS R6, R16 ;  /* 0x0000001000067213 */ /* 0x000fe20000000000 */
[----:B-1----:R-:W-:Y:S02]  /*1bf0*/  IMAD.MOV R0, RZ, RZ, -R3 ;  /* 0x000000ffff007224 */ /* 0x002fe400078e0a03 */
[----:B------:R-:W-:Y:S02]  /*1c00*/  IMAD.MOV.U32 R2, RZ, RZ, RZ ;  /* 0x000000ffff027224 */ /* 0x000fe400078e00ff */
[----:B------:R-:W-:Y:S01]  /*1c10*/  IMAD R4, R0, R5, RZ ;  /* 0x0000000500047224 */ /* 0x000fe200078e02ff */
[----:B------:R-:W-:-:S03]  /*1c20*/  IABS R0, R41 ;  /* 0x0000002900007213 */ /* 0x000fc60000000000 */
[----:B------:R-:W-:Y:S01]  /*1c30*/  IMAD.HI.U32 R4, R3, R4, R2 ;  /* 0x0000000403047227 */ /* 0x000fe200078e0002 */
[----:B------:R-:W-:-:S05]  /*1c40*/  IADD3 R2, PT, PT, RZ, -R6, RZ ;  /* 0x80000006ff027210 */ /* 0x000fca0007ffe0ff */
[----:B------:R-:W-:-:S04]  /*1c50*/  IMAD.HI.U32 R4, R4, R0, RZ ;  /* 0x0000000004047227 */ /* 0x000fc800078e00ff */
[----:B------:R-:W-:-:S05]  /*1c60*/  IMAD R0, R4, R2, R0 ;  /* 0x0000000204007224 */ /* 0x000fca00078e0200 */
[----:B------:R-:W-:Y:S01]  /*1c70*/  ISETP.GT.U32.AND P1, PT, R5, R0, PT ;  /* 0x000000000500720c */ /* 0x000fe20003f24070 */
[----:B------:R-:W-:-:S06]  /*1c80*/  IMAD.MOV.U32 R36, RZ, RZ, RZ ;  /* 0x000000ffff247224 */ /* 0x000fcc00078e00ff */
[----:B------:R1:W5:Y:S06]  /*1c90*/  @P6 LD.E R36, desc[UR6][R34.64] ;  /* 0x0000000622246980 */ /* 0x00036c000c101900 */
[----:B------:R-:W-:-:S05]  /*1ca0*/  @!P1 IMAD.IADD R0, R0, 0x1, -R5 ;  /* 0x0000000100009824 */ /* 0x000fca00078e0a05 */
[----:B------:R-:W-:Y:S01]  /*1cb0*/  ISETP.GE.U32.AND P3, PT, R0, R5, PT ;  /* 0x000000050000720c */ /* 0x000fe20003f66070 */
[----:B------:R-:W-:Y:S01]  /*1cc0*/  @!P1 VIADD R4, R4, 0x1 ;  /* 0x0000000104049836 */ /* 0x000fe20000000000 */
[----:B------:R-:W-:Y:S01]  /*1cd0*/  LOP3.LUT R5, R41, R16, RZ, 0x3c, !PT ;  /* 0x0000001029057212 */ /* 0x000fe200078e3cff */
[----:B-1----:R-:W-:-:S05]  /*1ce0*/  IMAD.SHL.U32 R34, R153, 0x8, RZ ;  /* 0x0000000899227824 */ /* 0x002fca00078e00ff */
[----:B------:R-:W-:-:S04]  /*1cf0*/  LOP3.LUT R14, R34, 0x38, RZ, 0xc0, !PT ;  /* 0x00000038220e7812 */ /* 0x000fc800078ec0ff */
[----:B------:R-:W-:Y:S01]  /*1d00*/  IADD3 R2, P2, PT, R14, R7, RZ ;  /* 0x000000070e027210 */ /* 0x000fe20007f5e0ff */
[----:B------:R-:W-:Y:S01]  /*1d10*/  @P3 VIADD R4, R4, 0x1 ;  /* 0x0000000104043836 */ /* 0x000fe20000000000 */
[----:B------:R-:W-:Y:S02]  /*1d20*/  ISETP.NE.AND P1, PT, R16, RZ, PT ;  /* 0x000000ff1000720c */ /* 0x000fe40003f25270 */
[----:B------:R-:W-:Y:S02]  /*1d30*/  IADD3.X R3, PT, PT, RZ, R10, RZ, P2, !PT ;  /* 0x0000000aff037210 */ /* 0x000fe400017fe4ff */
[----:B------:R-:W-:Y:S01]  /*1d40*/  ISETP.GE.AND P2, PT, R5, RZ, PT ;  /* 0x000000ff0500720c */ /* 0x000fe20003f46270 */
[----:B------:R-:W-:Y:S01]  /*1d50*/  IMAD R0, R22, R246, RZ ;  /* 0x000000f616007224 */ /* 0x000fe200078e02ff */
[----:B------:R-:W-:Y:S01]  /*1d60*/  MOV R18, R4 ;  /* 0x0000000400127202 */ /* 0x000fe20000000f00 */
[----:B------:R-:W-:-:S04]  /*1d70*/  IMAD.WIDE.U32 R2, R11, R246, R2 ;  /* 0x000000f60b027225 */ /* 0x000fc800078e0002 */
[----:B------:R-:W-:Y:S01]  /*1d80*/  IMAD R0, R11, R247, R0 ;  /* 0x000000f70b007224 */ /* 0x000fe200078e0200 */
[----:B------:R-:W-:-:S03]  /*1d90*/  LOP3.LUT R10, R34, 0x1c0, RZ, 0xc0, !PT ;  /* 0x000001c0220a7812 */ /* 0x000fc600078ec0ff */
[----:B------:R-:W-:Y:S02]  /*1da0*/  IMAD.IADD R3, R3, 0x1, R0 ;  /* 0x0000000103037824 */ /* 0x000fe400078e0200 */
[----:B------:R-:W-:Y:S01]  /*1db0*/  @!P2 IMAD.MOV R18, RZ, RZ, -R18 ;  /* 0x000000ffff12a224 */ /* 0x000fe200078e0a12 */
[----:B------:R-:W-:Y:S02]  /*1dc0*/  @!P1 LOP3.LUT R18, RZ, R16, RZ, 0x33, !PT ;  /* 0x00000010ff129212 */ /* 0x000fe400078e33ff */
[--C-:B------:R-:W-:Y:S01]  /*1dd0*/  LOP3.LUT R10, R10, 0x38, R153.reuse, 0xf8, !PT ;  /* 0x000000380a0a7812 */ /* 0x100fe200078ef899 */
[----:B------:R-:W-:Y:S01]  /*1de0*/  IMAD.MOV.U32 R61, RZ, RZ, RZ ;  /* 0x000000ffff3d7224 */ /* 0x000fe200078e00ff */
[----:B------:R-:W-:Y:S02]  /*1df0*/  SHF.R.U32.HI R60, RZ, 0x3, R153 ;  /* 0x00000003ff3c7819 */ /* 0x000fe40000011699 */
[----:B------:R-:W-:Y:S01]  /*1e00*/  LOP3.LUT R10, R10, 0x38, R34, 0x78, !PT ;  /* 0x000000380a0a7812 */ /* 0x000fe200078e7822 */
[----:B------:R-:W-:-:S03]  /*1e10*/  IMAD.WIDE.U32 R2, R18, R30, R2 ;  /* 0x0000001e12027225 */ /* 0x000fc600078e0002 */
[----:B------:R-:W-:Y:S01]  /*1e20*/  LOP3.LUT R16, R10, 0x1e00, R34, 0xf8, !PT ;  /* 0x00001e000a107812 */ /* 0x000fe200078ef822 */
[----:B------:R-:W-:Y:S01]  /*1e30*/  IMAD.WIDE.U32 R10, R40, 0x40, R60 ;  /* 0x00000040280a7825 */ /* 0x000fe200078e003c */
[----:B------:R-:W1:Y:S01]  /*1e40*/  S2UR UR4, SR_CgaCtaId ;  /* 0x00000000000479c3 */ /* 0x000e620000008800 */
[----:B------:R-:W-:Y:S01]  /*1e50*/  UMOV UR5, 0x400 ;  /* 0x0000040000057882 */ /* 0x000fe20000000000 */
[C---:B------:R-:W-:Y:S01]  /*1e60*/  SHF.L.U64.HI R93, R228.reuse, 0x4, R229 ;  /* 0x00000004e45d7819 */ /* 0x040fe200000102e5 */
[----:B------:R-:W-:Y:S01]  /*1e70*/  IMAD.SHL.U32 R80, R228, 0x10, RZ ;  /* 0x00000010e4507824 */ /* 0x000fe200078e00ff */
[C---:B------:R-:W-:Y:S02]  /*1e80*/  SHF.L.U64.HI R102, R246.reuse, 0x4, R247 ;  /* 0x00000004f6667819 */ /* 0x040fe400000102f7 */
[----:B------:R-:W-:Y:S01]  /*1e90*/  SHF.L.U32 R96, R246, 0x4, RZ ;  /* 0x00000004f6607819 */ /* 0x000fe200000006ff */
[----:B-1----:R-:W-:-:S06]  /*1ea0*/  ULEA UR4, UR4, UR5, 0x18 ;  /* 0x0000000504047291 */ /* 0x002fcc000f8ec0ff */
[----:B------:R-:W-:Y:S01]  /*1eb0*/  LEA R79, R16, UR4, 0x1 ;  /* 0x00000004104f7c11 */ /* 0x000fe2000f8e08ff */
[----:B--2---:R-:W-:-:S04]  /*1ec0*/  @P0 IMAD.WIDE.U32 R4, R12, R33, RZ ;  /* 0x000000210c040225 */ /* 0x004fc800078e00ff */
[-C--:B---3--:R-:W-:Y:S02]  /*1ed0*/  @!P0 IMAD R9, R9, R38.reuse, RZ ;  /* 0x0000002609098224 */ /* 0x088fe400078e02ff */
[----:B------:R-:W-:-:S04]  /*1ee0*/  @!P0 IMAD.WIDE.U32 R6, R8, R38, RZ ;  /* 0x0000002608068225 */ /* 0x000fc800078e00ff */
[----:B------:R-:W-:Y:S02]  /*1ef0*/  @P0 IMAD R8, R13, R33, RZ ;  /* 0x000000210d080224 */ /* 0x000fe400078e02ff */
[----:B------:R-:W-:Y:S01]  /*1f00*/  @P0 IMAD.MOV.U32 R6, RZ, RZ, R4 ;  /* 0x000000ffff060224 */ /* 0x000fe200078e0004 */
[----:B------:R-:W-:Y:S01]  /*1f10*/  @!P0 IADD3 R0, PT, PT, R7, R9, RZ ;  /* 0x0000000907008210 */ /* 0x000fe20007ffe0ff */
[----:B------:R-:W-:-:S03]  /*1f20*/  @P0 IMAD.IADD R0, R5, 0x1, R8 ;  /* 0x0000000105000824 */ /* 0x000fc600078e0208 */
[----:B------:R-:W-:Y:S01]  /*1f30*/  IADD3 R4, P1, PT, R14, R6, RZ ;  /* 0x000000060e047210 */ /* 0x000fe20007f3e0ff */
[----:B------:R-:W-:Y:S01]  /*1f40*/  IMAD R7, R21, R41, RZ ;  /* 0x0000002915077224 */ /* 0x000fe200078e02ff */
[----:B------:R-:W-:Y:S01]  /*1f50*/  SHF.R.S32.HI R9, RZ, 0x1f, R41 ;  /* 0x0000001fff097819 */ /* 0x000fe20000011429 */
[----:B------:R-:W-:Y:S01]  /*1f60*/  IMAD R8, R31, R18, RZ ;  /* 0x000000121f087224 */ /* 0x000fe200078e02ff */
[----:B------:R-:W-:Y:S02]  /*1f70*/  SHF.R.S32.HI R21, RZ, 0x1f, R18 ;  /* 0x0000001fff157819 */ /* 0x000fe40000011412 */
[----:B------:R-:W-:Y:S01]  /*1f80*/  IADD3.X R5, PT, PT, RZ, R0, RZ, P1, !PT ;  /* 0x00000000ff057210 */ /* 0x000fe20000ffe4ff */
[----:B------:R-:W-:Y:S01]  /*1f90*/  IMAD R0, R20, R9, R7 ;  /* 0x0000000914007224 */ /* 0x000fe200078e0207 */
[----:B------:R-:W-:Y:S01]  /*1fa0*/  @!P0 MOV R99, R13 ;  /* 0x0000000d00638202 */ /* 0x000fe20000000f00 */
[----:B------:R-:W-:Y:S01]  /*1fb0*/  @!P0 IMAD.MOV.U32 R98, RZ, RZ, R12 ;  /* 0x000000ffff628224 */ /* 0x000fe200078e000c */
[----:B------:R-:W-:Y:S01]  /*1fc0*/  @P0 MOV R98, R12 ;  /* 0x0000000c00620202 */ /* 0x000fe20000000f00 */
[----:B------:R-:W-:-:S02]  /*1fd0*/  IMAD R8, R21, R30, R8 ;  /* 0x0000001e15087224 */ /* 0x000fc400078e0208 */
[----:B------:R-:W-:-:S04]  /*1fe0*/  IMAD.WIDE.U32 R6, R41, R20, R4 ;  /* 0x0000001429067225 */ /* 0x000fc800078e0004 */
[----:B------:R-:W-:Y:S01]  /*1ff0*/  @P0 IMAD.MOV.U32 R99, RZ, RZ, R13 ;  /* 0x000000ffff630224 */ /* 0x000fe200078e000d */
[----:B------:R-:W-:Y:S01]  /*2000*/  IADD3 R4, P0, PT, R14, R17, RZ ;  /* 0x000000110e047210 */ /* 0x000fe20007f1e0ff */
[----:B------:R-:W-:Y:S02]  /*2010*/  IMAD.IADD R9, R3, 0x1, R8 ;  /* 0x0000000103097824 */ /* 0x000fe400078e0208 */
[----:B------:R-:W-:Y:S01]  /*2020*/  IMAD.MOV.U32 R8, RZ, RZ, R2 ;  /* 0x000000ffff087224 */ /* 0x000fe200078e0002 */
[----:B------:R-:W-:Y:S01]  /*2030*/  MOV R2, R6 ;  /* 0x0000000600027202 */ /* 0x000fe20000000f00 */
[----:B------:R-:W-:Y:S02]  /*2040*/  IMAD.IADD R3, R7, 0x1, R0 ;  /* 0x0000000107037824 */ /* 0x000fe400078e0200 */
[----:B------:R-:W-:Y:S02]  /*2050*/  IMAD.X R5, RZ, RZ, R19, P0 ;  /* 0x000000ffff057224 */ /* 0x000fe400000e0613 */
[----:B------:R-:W-:Y:S01]  /*2060*/  IMAD R0, R11, R98, RZ ;  /* 0x000000620b007224 */ /* 0x000fe200078e02ff */
[----:B------:R-:W-:Y:S01]  /*2070*/  SHF.R.S32.HI R11, RZ, 0x1f, R103 ;  /* 0x0000001fff0b7819 */ /* 0x000fe20000011467 */
[----:B------:R-:W-:-:S04]  /*2080*/  IMAD.WIDE.U32 R6, R60, R228, R4 ;  /* 0x000000e43c067225 */ /* 0x000fc800078e0004 */
[----:B------:R-:W-:Y:S02]  /*2090*/  IMAD R12, R229, R60, RZ ;  /* 0x0000003ce50c7224 */ /* 0x000fe400078e02ff */
[C---:B------:R-:W-:Y:S02]  /*20a0*/  IMAD R13, R10.reuse, R99, R0 ;  /* 0x000000630a0d7224 */ /* 0x040fe400078e0200 */
[----:B------:R-:W-:Y:S01]  /*20b0*/  IMAD.WIDE.U32 R4, R10, R98, R2 ;  /* 0x000000620a047225 */ /* 0x000fe200078e0002 */
[----:B------:R-:W-:-:S03]  /*20c0*/  LEA.HI R10, R11, R103, RZ, 0x8 ;  /* 0x000000670b0a7211 */ /* 0x000fc600078f40ff */
[----:B------:R-:W-:Y:S02]  /*20d0*/  IMAD R0, R247, R60, RZ ;  /* 0x0000003cf7007224 */ /* 0x000fe400078e02ff */
[----:B------:R-:W-:Y:S01]  /*20e0*/  IMAD.WIDE.U32 R2, R60, R246, R8 ;  /* 0x000000f63c027225 */ /* 0x000fe200078e0008 */
[----:B------:R-:W-:Y:S02]  /*20f0*/  IADD3 R7, PT, PT, R7, R12, RZ ;  /* 0x0000000c07077210 */ /* 0x000fe40007ffe0ff */
[----:B----4-:R-:W-:Y:S02]  /*2100*/  LEA R34, P1, R6, R28, 0x1 ;  /* 0x0000001c06227211 */ /* 0x010fe400078208ff */
[----:B------:R-:W-:Y:S02]  /*2110*/  IADD3 R0, PT, PT, R3, R0, RZ ;  /* 0x0000000003007210 */ /* 0x000fe40007ffe0ff */
[----:B------:R-:W-:Y:S02]  /*2120*/  LEA R31, P0, R2, R24, 0x1 ;  /* 0x00000018021f7211 */ /* 0x000fe400078008ff */
[----:B------:R-:W-:-:S02]  /*2130*/  SHF.R.S32.HI R3, RZ, 0x8, R10 ;  /* 0x00000008ff037819 */ /* 0x000fc4000001140a */
[----:B------:R-:W-:Y:S01]  /*2140*/  LEA.HI.X R33, R6, R29, R7, 0x1, P1 ;  /* 0x0000001d06217211 */ /* 0x000fe200008f0c07 */
[----:B------:R1:W-:Y:S01]  /*2150*/  STL [R1+0x18], R37 ;  /* 0x0000182501007387 */ /* 0x0003e20000100800 */
[----:B------:R-:W-:Y:S01]  /*2160*/  LEA.HI.X R30, R2, R25, R0, 0x1, P0 ;  /* 0x00000019021e7211 */ /* 0x000fe200000f0c00 */
[----:B------:R-:W-:Y:S01]  /*2170*/  IMAD.MOV.U32 R2, RZ, RZ, R32 ;  /* 0x000000ffff027224 */ /* 0x000fe200078e0020 */
[----:B------:R-:W-:Y:S01]  /*2180*/  VIMNMX R94, PT, PT, R39, R3, !PT ;  /* 0x00000003275e7248 */ /* 0x000fe20007fe0100 */
[----:B------:R1:W-:Y:S01]  /*2190*/  STL [R1+0x20], R34 ;  /* 0x0000202201007387 */ /* 0x0003e20000100800 */
[C---:B------:R-:W-:Y:S02]  /*21a0*/  LEA R25, R211.reuse, 0xffffff00, 0x8 ;  /* 0xffffff00d3197811 */ /* 0x040fe400078e40ff */
[----:B------:R-:W-:Y:S01]  /*21b0*/  MOV R3, R23 ;  /* 0x0000001700037202 */ /* 0x000fe20000000f00 */
[----:B------:R1:W-:Y:S04]  /*21c0*/  STL [R1+0x28], R31 ;  /* 0x0000281f01007387 */ /* 0x0003e80000100800 */
[----:B------:R1:W-:Y:S04]  /*21d0*/  STL [R1+0x1c], R33 ;  /* 0x00001c2101007387 */ /* 0x0003e80000100800 */
[----:B------:R1:W-:Y:S04]  /*21e0*/  STL [R1+0x24], R30 ;  /* 0x0000241e01007387 */ /* 0x0003e80000100800 */
[----:B------:R1:W-:Y:S04]  /*21f0*/  STL [R1+0x14], R25 ;  /* 0x0000141901007387 */ /* 0x0003e80000100800 */
[----:B------:R1:W-:Y:S01]  /*2200*/  STL.64 [R1], R2 ;  /* 0x0000000201007387 */ /* 0x0003e20000100a00 */
[----:B------:R-:W-:Y:S01]  /*2210*/  ISETP.GT.AND P0, PT, R211, R94, PT ;  /* 0x0000005ed300720c */ /* 0x000fe20003f04270 */
[----:B------:R-:W-:Y:S01]  /*2220*/  IMAD.IADD R5, R5, 0x1, R13 ;  /* 0x0000000105057824 */ /* 0x000fe200078e020d */
[----:B------:R-:W-:-:S02]  /*2230*/  LEA R100, P2, R4, R26, 0x1 ;  /* 0x0000001a04647211 */ /* 0x000fc400078408ff */
[----:B------:R-:W-:Y:S02]  /*2240*/  LEA.HI R0, R15, R15, RZ, 0x1 ;  /* 0x0000000f0f007211 */ /* 0x000fe400078f08ff */
[----:B------:R-:W-:-:S07]  /*2250*/  LEA.HI.X R101, R4, R27, R5, 0x1, P2 ;  /* 0x0000001b04657211 */ /* 0x000fce00010f0c05 */
[----:B------:R-:W-:Y:S05]  /*2260*/  @!P0 BRA `(.L_x_1930) ;  /* 0x000000c000a88947 */ /* 0x000fea0003800000 */
        /* <DEDUP_REMOVED lines=152> */
.L_x_2001:
[----:B------:R-:W-:Y:S01]  /*2bf0*/  VIADD R50, R50, 0x100 ;  /* 0x0000010032327836 */ /* 0x000fe20000000000 */
[----:B------:R-:W2:Y:S01]  /*2c00*/  LDL R47, [R1+0x18] ;  /* 0x00001800012f7983 */ /* 0x000ea20000100800 */
[----:B------:R-:W-:Y:S01]  /*2c10*/  VIADD R51, R51, 0x100 ;  /* 0x0000010033337836 */ /* 0x000fe20000000000 */
[----:B------:R-:W-:Y:S01]  /*2c20*/  ISETP.NE.AND P0, PT, R82, RZ, PT ;  /* 0x000000ff5200720c */ /* 0x000fe20003f05270 */
[----:B------:R-:W-:Y:S01]  /*2c30*/  IMAD.MOV.U32 R85, RZ, RZ, R78 ;  /* 0x000000ffff557224 */ /* 0x000fe200078e004e */
[----:B------:R-:W-:Y:S01]  /*2c40*/  UMOV UR4, URZ ;  /* 0x000000ff00047c82 */ /* 0x000fe20008000000 */
[----:B------:R-:W-:Y:S01]  /*2c50*/  VIADD R86, R86, 0xffffffff ;  /* 0xffffffff56567836 */ /* 0x000fe20000000000 */
[-C--:B------:R-:W-:Y:S01]  /*2c60*/  ISETP.GE.OR P0, PT, R60, R50.reuse, P0 ;  /* 0x000000323c00720c */ /* 0x080fe20000706670 */
        /* <DEDUP_REMOVED lines=13> */
[-C--:B------:R-:W-:Y:S02]  /*2d40*/  ISETP.GE.OR P0, PT, R63, R50.reuse, P2 ;  /* 0x000000323f00720c */ /* 0x080fe40001706670 */
[----:B------:R-:W-:Y:S02]  /*2d50*/  ISETP.GE.OR P2, PT, R71, R50, P2 ;  /* 0x000000324700720c */ /* 0x000fe40001746670 */
        /* <DEDUP_REMOVED lines=302> */
.L_x_1932:
        /* <DEDUP_REMOVED lines=71> */
.L_x_1936:
[----:B------:R-:W-:Y:S05]  /*44b0*/  BSYNC.RECONVERGENT B0 ;  /* 0x0000000000007941 */ /* 0x000fea0003800200 */
.L_x_1935:
        /* <DEDUP_REMOVED lines=52> */
.L_x_1938:
[----:B------:R-:W-:Y:S05]  /*4800*/  BSYNC.RECONVERGENT B0 ;  /* 0x0000000000007941 */ /* 0x000fea0003800200 */
.L_x_1937:
        /* <DEDUP_REMOVED lines=53> */
.L_x_1940:
[----:B------:R-:W-:Y:S05]  /*4b60*/  BSYNC.RECONVERGENT B0 ;  /* 0x0000000000007941 */ /* 0x000fea0003800200 */
.L_x_1939:
        /* <DEDUP_REMOVED lines=54> */
.L_x_1942:
[----:B------:R-:W-:Y:S05]  /*4ed0*/  BSYNC.RECONVERGENT B0 ;  /* 0x0000000000007941 */ /* 0x000fea0003800200 */
.L_x_1941:
        /* <DEDUP_REMOVED lines=60> */
.L_x_1944:
[----:B------:R-:W-:Y:S05]  /*52a0*/  BSYNC.RECONVERGENT B0 ;  /* 0x0000000000007941 */ /* 0x000fea0003800200 */
.L_x_1943:
        /* <DEDUP_REMOVED lines=54> */
.L_x_1946:
[----:B------:R-:W-:Y:S05]  /*5610*/  BSYNC.RECONVERGENT B0 ;  /* 0x0000000000007941 */ /* 0x000fea0003800200 */
.L_x_1945:
        /* <DEDUP_REMOVED lines=60> */
.L_x_1948:
[----:B------:R-:W-:Y:S05]  /*59e0*/  BSYNC.RECONVERGENT B0 ;  /* 0x0000000000007941 */ /* 0x000fea0003800200 */
.L_x_1947:
        /* <DEDUP_REMOVED lines=58> */
.L_x_1950:
[----:B------:R-:W-:Y:S05]  /*5d90*/  BSYNC.RECONVERGENT B0 ;  /* 0x0000000000007941 */ /* 0x000fea0003800200 */
.L_x_1949:
        /* <DEDUP_REMOVED lines=62> */
.L_x_1952:
[----:B------:R-:W-:Y:S05]  /*6180*/  BSYNC.RECONVERGENT B0 ;  /* 0x0000000000007941 */ /* 0x000fea0003800200 */
.L_x_1951:
        /* <DEDUP_REMOVED lines=54> */
.L_x_1954:
[----:B------:R-:W-:Y:S05]  /*64f0*/  BSYNC.RECONVERGENT B0 ;  /* 0x0000000000007941 */ /* 0x000fea0003800200 */
.L_x_1953:
        /* <DEDUP_REMOVED lines=72> */
.L_x_1956:
[----:B------:R-:W-:Y:S05]  /*6980*/  BSYNC.RECONVERGENT B0 ;  /* 0x0000000000007941 */ /* 0x000fea0003800200 */
.L_x_1955:
        /* <DEDUP_REMOVED lines=60> */
.L_x_1958:
[----:B------:R-:W-:Y:S05]  /*6d50*/  BSYNC.RECONVERGENT B0 ;  /* 0x0000000000007941 */ /* 0x000fea0003800200 */
.L_x_1957:
        /* <DEDUP_REMOVED lines=60> */
.L_x_1960:
[----:B------:R-:W-:Y:S05]  /*7120*/  BSYNC.RECONVERGENT B0 ;  /* 0x0000000000007941 */ /* 0x000fea0003800200 */
.L_x_1959:
        /* <DEDUP_REMOVED lines=60> */
.L_x_1962:
[----:B------:R-:W-:Y:S05]  /*74f0*/  BSYNC.RECONVERGENT B0 ;  /* 0x0000000000007941 */ /* 0x000fea0003800200 */
.L_x_1961:
        /* <DEDUP_REMOVED lines=60> */
.L_x_1964:
[----:B------:R-:W-:Y:S05]  /*78c0*/  BSYNC.RECONVERGENT B0 ;  /* 0x0000000000007941 */ /* 0x000fea0003800200 */
.L_x_1963:
        /* <DEDUP_REMOVED lines=60> */
.L_x_1966:
[----:B------:R-:W-:Y:S05]  /*7c90*/  BSYNC.RECONVERGENT B0 ;  /* 0x0000000000007941 */ /* 0x000fea0003800200 */
.L_x_1965:
[----:B------:R-:W5:Y:S02]  /*7ca0*/  LD.E R0, desc[UR6][R134.64+0xd0] ;  /* 0x0000d00686007980 */ /* 0x000f64000c101900 */
[----:B-----5:R-:W-:Y:S05]  /*7cb0*/  IMAD.U32 R0, R0, -0x80, RZ ;  /* 0xffffff8000007824 */ /* 0x020fea00078e00ff */
[C---:B------:R-:W-:Y:S02]  /*7cc0*/  LEA R28, P1, R0.reuse, R28, 0x1 ;  /* 0x0000001c001c7211 */ /* 0x040fe400078208ff */
[C---:B------:R-:W-:Y:S02]  /*7cd0*/  LEA R40, P0, R0.reuse, R40, 0x1 ;  /* 0x0000002800287211 */ /* 0x040fe400078008ff */
[C---:B------:R-:W-:Y:S02]  /*7ce0*/  LEA.HI.X.SX32 R29, R0.reuse, R29, 0x1, P1 ;  /* 0x0000001d001d7211 */ /* 0x040fe400008f0eff */
[----:B------:R-:W-:Y:S01]  /*7cf0*/  LEA.HI.X.SX32 R41, R0, R41, 0x1, P0 ;  /* 0x0000002900297211 */ /* 0x000fe200000f0eff */
[----:B------:R-:W-:Y:S05]  /*7d00*/  BRA `(.L_x_1933) ;  /* 0x0000006000507947 */ /* 0x000fea0003800000 */
.L_x_1934:
        /* <DEDUP_REMOVED lines=97> */
.L_x_1968:
[----:B------:R-:W-:Y:S05]  /*8320*/  BSYNC.RECONVERGENT B0 ;  /* 0x0000000000007941 */ /* 0x000fea0003800200 */
.L_x_1967:
        /* <DEDUP_REMOVED lines=92> */
.L_x_1970:
[----:B------:R-:W-:Y:S05]  /*88f0*/  BSYNC.RECONVERGENT B0 ;  /* 0x0000000000007941 */ /* 0x000fea0003800200 */
.L_x_1969:
        /* <DEDUP_REMOVED lines=96> */
.L_x_1972:
[----:B------:R-:W-:Y:S05]  /*8f00*/  BSYNC.RECONVERGENT B0 ;  /* 0x0000000000007941 */ /* 0x000fea0003800200 */
.L_x_1971:
        /* <DEDUP_REMOVED lines=90> */
.L_x_1974:
[----:B------:R-:W-:Y:S05]  /*94b0*/  BSYNC.RECONVERGENT B0 ;  /* 0x0000000000007941 */ /* 0x000fea0003800200 */
.L_x_1973:
        /* <DEDUP_REMOVED lines=93> */
.L_x_1976:
[----:B------:R-:W-:Y:S05]  /*9a90*/  BSYNC.RECONVERGENT B0 ;  /* 0x0000000000007941 */ /* 0x000fea0003800200 */
.L_x_1975:
        /* <DEDUP_REMOVED lines=94> */
.L_x_1978:
[----:B------:R-:W-:Y:S05]  /*a080*/  BSYNC.RECONVERGENT B0 ;  /* 0x0000000000007941 */ /* 0x000fea0003800200 */
.L_x_1977:
        /* <DEDUP_REMOVED lines=93> */
.L_x_1980:
[----:B------:R-:W-:Y:S05]  /*a660*/  BSYNC.RECONVERGENT B0 ;  /* 0x0000000000007941 */ /* 0x000fea0003800200 */
.L_x_1979:
        /* <DEDUP_REMOVED lines=96> */
.L_x_1982:
[----:B------:R-:W-:Y:S05]  /*ac70*/  BSYNC.RECONVERGENT B0 ;  /* 0x0000000000007941 */ /* 0x000fea0003800200 */
.L_x_1981:
        /* <DEDUP_REMOVED lines=96> */
.L_x_1984:
[----:B------:R-:W-:Y:S05]  /*b280*/  BSYNC.RECONVERGENT B0 ;  /* 0x0000000000007941 */ /* 0x000fea0003800200 */
.L_x_1983:
        /* <DEDUP_REMOVED lines=94> */
.L_x_1986:
[----:B------:R-:W-:Y:S05]  /*b870*/  BSYNC.RECONVERGENT B0 ;  /* 0x0000000000007941 */ /* 0x000fea0003800200 */
.L_x_1985:
        /* <DEDUP_REMOVED lines=96> */
.L_x_1988:
[----:B------:R-:W-:Y:S05]  /*be80*/  BSYNC.RECONVERGENT B0 ;  /* 0x0000000000007941 */ /* 0x000fea0003800200 */
.L_x_1987:
        /* <DEDUP_REMOVED lines=99> */
.L_x_1990:
[----:B------:R-:W-:Y:S05]  /*c4c0*/  BSYNC.RECONVERGENT B0 ;  /* 0x0000000000007941 */ /* 0x000fea0003800200 */
.L_x_1989:
        /* <DEDUP_REMOVED lines=99> */
.L_x_1992:
[----:B------:R-:W-:Y:S05]  /*cb00*/  BSYNC.RECONVERGENT B0 ;  /* 0x0000000000007941 */ /* 0x000fea0003800200 */
.L_x_1991:
        /* <DEDUP_REMOVED lines=99> */
.L_x_1994:
[----:B------:R-:W-:Y:S05]  /*d140*/  BSYNC.RECONVERGENT B0 ;  /* 0x0000000000007941 */ /* 0x000fea0003800200 */
.L_x_1993:
        /* <DEDUP_REMOVED lines=100> */
.L_x_1996:
[----:B------:R-:W-:Y:S05]  /*d790*/  BSYNC.RECONVERGENT B0 ;  /* 0x0000000000007941 */ /* 0x000fea0003800200 */
.L_x_1995:
        /* <DEDUP_REMOVED lines=96> */
.L_x_1998:
[----:B------:R-:W-:Y:S05]  /*dda0*/  BSYNC.RECONVERGENT B0 ;  /* 0x0000000000007941 */ /* 0x000fea0003800200 */
.L_x_1997:
        /* <DEDUP_REMOVED lines=10> */
.L_x_1933:
[----:B------:R-:W-:Y:S05]  /*de50*/  BSYNC.RECONVERGENT B1 ;  /* 0x0000000000017941 */ /* 0x000fea0003800200 */
.L_x_1931:
        /* <DEDUP_REMOVED lines=31> */
[----:B------:R-:W3:Y:S01]  /*e050*/  LDL.64 R12, [R1] ;  /* 0x00000000010c7983 */ /* 0x000ee20000100a00 */
        /* <DEDUP_REMOVED lines=71> */
.L_x_2000:
[----:B------:R-:W-:Y:S05]  /*e4d0*/  BSYNC.RECONVERGENT B0 ;  /* 0x0000000000007941 */ /* 0x000fea0003800200 */
.L_x_1999:
[----:B------:R-:W-:Y:S11]  /*e4e0*/  ISETP.GT.AND P0, PT, R86, R94, PT ;  /* 0x0000005e5600720c */ /* 0x000ff60003f04270 */
[----:B------:R-:W-:Y:S02]  /*e4f0*/  @!UPT UIADD3 URZ, UPT, UPT, URZ, URZ, URZ ;  /* 0x000000fffffff290 */ /* 0x000fe4000fffe0ff */
[----:B------:R-:W-:Y:S05]  /*e500*/  @P0 BRA `(.L_x_2001) ;  /* 0xffffff4400b80947 */ /* 0x000fea000383ffff */
.L_x_1930:
[----:B------:R-:W-:Y:S05]  /*e510*/  WARPSYNC.ALL ;  /* 0x0000000000007948 */ /* 0x000fea0003800000 */
[----:B------:R-:W-:Y:S06]  /*e520*/  BAR.SYNC.DEFER_BLOCKING 0x0 ;  /* 0x0000000000007b1d */ /* 0x000fec0000010000 */
[----:B------:R-:W2:Y:S01]  /*e530*/  LD.E R38, desc[UR6][R134.64+0xd0] ;  /* 0x0000d00686267980 */ /* 0x000ea2000c101900 */
[----:B------:R-:W-:Y:S01]  /*e540*/  BSSY.RECONVERGENT B2, `(.L_x_2002) ;  /* 0x00002dc000027945 */ /* 0x000fe20003800200 */
[C---:B-1----:R-:W-:Y:S01]  /*e550*/  SHF.L.U64.HI R37, R98.reuse, 0x4, R99 ;  /* 0x0000000462257819 */ /* 0x042fe20000010263 */
        /* <DEDUP_REMOVED lines=16> */
.L_x_2006:
[----:B------:R2:W-:Y:S02]  /*e660*/  STS.128 [R79], RZ ;  /* 0x000000ff4f007388 */ /* 0x0005e40000000c00 */
.L_x_2005:
[----:B------:R-:W-:Y:S05]  /*e670*/  BSYNC.RECONVERGENT B0 ;  /* 0x0000000000007941 */ /* 0x000fea0003800200 */
.L_x_2004:
        /* <DEDUP_REMOVED lines=18> */
.L_x_2008:
[----:B------:R-:W-:Y:S05]  /*e7a0*/  BSYNC.RECONVERGENT B0 ;  /* 0x0000000000007941 */ /* 0x000fea0003800200 */
.L_x_2007:
        /* <DEDUP_REMOVED lines=12> */
.L_x_2010:
[----:B------:R-:W-:Y:S05]  /*e870*/  BSYNC.RECONVERGENT B0 ;  /* 0x0000000000007941 */ /* 0x000fea0003800200 */
.L_x_2009:
        /* <DEDUP_REMOVED lines=12> */
.L_x_2003:
[----:B------:R-:W2:Y:S04]  /*e940*/  LD.E.64 R2, desc[UR6][R134.64+0xf0] ;  /* 0x0000f00686027980 */ /* 0x000ea8000c101b00 */
[----:B------:R-:W3:Y:S04]  /*e950*/  LDL R0, [R1+0x3c] ;  /* 0x00003c0001007983 */ /* 0x000ee80000100800 */
[----:B------:R-:W4:Y:S04]  /*e960*/  LD.E.U8 R4, desc[UR6][R134.64+0x1b3] ;  /* 0x0001b30686047980 */ /* 0x000f28000c101100 */
[----:B------:R-:W5:Y:S04]  /*e970*/  LD.E.64 R28, desc[UR6][R134.64+0x148] ;  /* 0x00014806861c7980 */ /* 0x000f68000c101b00 */
[----:B------:R-:W5:Y:S01]  /*e980*/  LD.E.64 R26, desc[UR6][R134.64+0x150] ;  /* 0x00015006861a7980 */ /* 0x000f62000c101b00 */
[----:B--2---:R-:W-:-:S04]  /*e990*/  ISETP.NE.U32.AND P0, PT, R2, RZ, PT ;  /* 0x000000ff0200720c */ /* 0x004fc80003f05070 */
[----:B------:R-:W-:-:S13]  /*e9a0*/  ISETP.NE.AND.EX P0, PT, R3, RZ, PT, P0 ;  /* 0x000000ff0300720c */ /* 0x000fda0003f05300 */
[----:B---3--:R-:W-:-:S04]  /*e9b0*/  @P0 LEA R2, P1, R0, R2, 0x2 ;  /* 0x0000000200020211 */ /* 0x008fc800078210ff */
[----:B------:R-:W-:Y:S01]  /*e9c0*/  @P0 LEA.HI.X R3, R0, R3, RZ, 0x2, P1 ;  /* 0x0000000300030211 */ /* 0x000fe200008f14ff */
[----:B------:R-:W-:-:S06]  /*e9d0*/  IMAD.MOV.U32 R0, RZ, RZ, RZ ;  /* 0x000000ffff007224 */ /* 0x000fcc00078e00ff */
[----:B------:R1:W2:Y:S01]  /*e9e0*/  @P0 LD.E R0, desc[UR6][R2.64] ;  /* 0x0000000602000980 */ /* 0x0002a2000c101900 */
[----:B------:R-:W-:Y:S01]  /*e9f0*/  IMAD.SHL.U32 R45, R153, 0x4, RZ ;  /* 0x00000004992d7824 */ /* 0x000fe200078e00ff */
[----:B----4-:R-:W-:-:S04]  /*ea00*/  ISETP.NE.AND P2, PT, R4, RZ, PT ;  /* 0x000000ff0400720c */ /* 0x010fc80003f45270 */
        /* <DEDUP_REMOVED lines=74> */
.L_x_2017:
[----:B------:R-:W-:Y:S05]  /*eeb0*/  BSYNC.RECONVERGENT B0 ;  /* 0x0000000000007941 */ /* 0x000fea0003800200 */
.L_x_2016:
[----:B-----5:R2:W-:Y:S01]  /*eec0*/  STS.128 [R79], R4 ;  /* 0x000000044f007388 */ /* 0x0205e20000000c00 */
[----:B------:R-:W-:Y:S05]  /*eed0*/  BRA `(.L_x_2014) ;  /* 0x0000000000047947 */ /* 0x000fea0003800000 */
.L_x_2015:
[----:B------:R1:W-:Y:S02]  /*eee0*/  STS.128 [R79], RZ ;  /* 0x000000ff4f007388 */ /* 0x0003e40000000c00 */
.L_x_2014:
[----:B------:R-:W-:Y:S05]  /*eef0*/  BSYNC.RECONVERGENT B1 ;  /* 0x0000000000017941 */ /* 0x000fea0003800200 */
.L_x_2013:
        /* <DEDUP_REMOVED lines=57> */
.L_x_2021:
[----:B------:R-:W-:Y:S05]  /*f290*/  BSYNC.RECONVERGENT B0 ;  /* 0x0000000000007941 */ /* 0x000fea0003800200 */
.L_x_2020:
[----:B-----5:R4:W-:Y:S02]  /*f2a0*/  STS.128 [R79+0x800], R4 ;  /* 0x000800044f007388 */ /* 0x0209e40000000c00 */
.L_x_2019:
[----:B------:R-:W-:Y:S05]  /*f2b0*/  BSYNC.RECONVERGENT B1 ;  /* 0x0000000000017941 */ /* 0x000fea0003800200 */
.L_x_2018:
        /* <DEDUP_REMOVED lines=57> */
.L_x_2025:
[----:B------:R-:W-:Y:S05]  /*f650*/  BSYNC.RECONVERGENT B0 ;  /* 0x0000000000007941 */ /* 0x000fea0003800200 */
.L_x_2024:
[----:B-----5:R2:W-:Y:S02]  /*f660*/  STS.128 [R79+0x1000], R4 ;  /* 0x001000044f007388 */ /* 0x0205e40000000c00 */
.L_x_2023:
[----:B------:R-:W-:Y:S05]  /*f670*/  BSYNC.RECONVERGENT B1 ;  /* 0x0000000000017941 */ /* 0x000fea0003800200 */
.L_x_2022:
        /* <DEDUP_REMOVED lines=56> */
.L_x_2027:
[----:B------:R-:W-:Y:S05]  /*fa00*/  BSYNC.RECONVERGENT B0 ;  /* 0x0000000000007941 */ /* 0x000fea0003800200 */
.L_x_2026:
[----:B-----5:R2:W-:Y:S01]  /*fa10*/  STS.128 [R79+0x1800], R4 ;  /* 0x001800044f007388 */ /* 0x0205e20000000c00 */
[----:B------:R-:W-:Y:S05]  /*fa20*/  BRA `(.L_x_2011) ;  /* 0x0000001800347947 */ /* 0x000fea0003800000 */
.L_x_2012:
        /* <DEDUP_REMOVED lines=100> */
.L_x_2032:
[----:B------:R-:W-:Y:S05]  /*10070*/  BSYNC.RECONVERGENT B0 ;  /* 0x0000000000007941 */ /* 0x000fea0003800200 */
.L_x_2031:
[----:B-----5:R1:W-:Y:S01]  /*10080*/  STS.128 [R79], R4 ;  /* 0x000000044f007388 */ /* 0x0203e20000000c00 */
[----:B------:R-:W-:Y:S05]  /*10090*/  BRA `(.L_x_2029) ;  /* 0x0000000000047947 */ /* 0x000fea0003800000 */
.L_x_2030:
[----:B------:R2:W-:Y:S02]  /*100a0*/  STS.128 [R79], RZ ;  /* 0x000000ff4f007388 */ /* 0x0005e40000000c00 */
.L_x_2029:
[----:B------:R-:W-:Y:S05]  /*100b0*/  BSYNC.RECONVERGENT B1 ;  /* 0x0000000000017941 */ /* 0x000fea0003800200 */
.L_x_2028:
        /* <DEDUP_REMOVED lines=94> */
.L_x_2036:
[----:B------:R-:W-:Y:S05]  /*106a0*/  BSYNC.RECONVERGENT B0 ;  /* 0x0000000000007941 */ /* 0x000fea0003800200 */
.L_x_2035:
[----:B-----5:R4:W-:Y:S02]  /*106b0*/  STS.128 [R79+0x800], R4 ;  /* 0x000800044f007388 */ /* 0x0209e40000000c00 */
.L_x_2034:
[----:B------:R-:W-:Y:S05]  /*106c0*/  BSYNC.RECONVERGENT B1 ;  /* 0x0000000000017941 */ /* 0x000fea0003800200 */
.L_x_2033:
        /* <DEDUP_REMOVED lines=94> */
.L_x_2040:
[----:B------:R-:W-:Y:S05]  /*10cb0*/  BSYNC.RECONVERGENT B0 ;  /* 0x0000000000007941 */ /* 0x000fea0003800200 */
.L_x_2039:
[----:B-----5:R4:W-:Y:S02]  /*10cc0*/  STS.128 [R79+0x1000], R4 ;  /* 0x001000044f007388 */ /* 0x0209e40000000c00 */
.L_x_2038:
[----:B------:R-:W-:Y:S05]  /*10cd0*/  BSYNC.RECONVERGENT B1 ;  /* 0x0000000000017941 */ /* 0x000fea0003800200 */
.L_x_2037:
        /* <DEDUP_REMOVED lines=96> */
.L_x_2042:
[----:B------:R-:W-:Y:S05]  /*112e0*/  BSYNC.RECONVERGENT B0 ;  /* 0x0000000000007941 */ /* 0x000fea0003800200 */
.L_x_2041:
[----:B-----5:R1:W-:Y:S02]  /*112f0*/  STS.128 [R79+0x1800], R4 ;  /* 0x001800044f007388 */ /* 0x0203e40000000c00 */
.L_x_2011:
[----:B------:R-:W-:Y:S05]  /*11300*/  BSYNC.RECONVERGENT B2 ;  /* 0x0000000000027941 */ /* 0x000fea0003800200 */
.L_x_2002:
[----:B------:R-:W3:Y:S04]  /*11310*/  LDL R0, [R1+0x14] ;  /* 0x0000140001007983 */ /* 0x000ee80000100800 */
[----:B------:R1:W5:Y:S04]  /*11320*/  LDL R215, [R1+0x1c] ;  /* 0x00001c0001d77983 */ /* 0x0003680000100800 */
[----:B------:R1:W5:Y:S01]  /*11330*/  LDL R214, [R1+0x20] ;  /* 0x0000200001d67983 */ /* 0x0003620000100800 */
[----:B------:R-:W-:Y:S01]  /*11340*/  BSSY.RECONVERGENT B0, `(.L_x_2043) ;  /* 0x000000f000007945 */ /* 0x000fe20003800200 */
[----:B---3--:R-:W-:-:S04]  /*11350*/  IADD3 R0, PT, PT, -R0, R92, RZ ;  /* 0x0000005c00007210 */ /* 0x008fc80007ffe1ff */
[----:B------:R-:W-:-:S13]  /*11360*/  ISETP.GE.AND P2, PT, R60, R0, PT ;  /* 0x000000003c00720c */ /* 0x000fda0003f46270 */
[----:B-1----:R-:W-:Y:S05]  /*11370*/  @P2 BRA `(.L_x_2044) ;  /* 0x00000000002c2947 */ /* 0x002fea0003800000 */
[----:B----4-:R-:W3:Y:S02]  /*11380*/  LDL R2, [R1+0x18] ;  /* 0x0000180001027983 */ /* 0x010ee40000100800 */
        /* <DEDUP_REMOVED lines=9> */
.L_x_2045:
[----:B------:R1:W-:Y:S02]  /*11420*/  STS.128 [R79+0x2000], RZ ;  /* 0x002000ff4f007388 */ /* 0x0003e40000000c00 */
.L_x_2044:
[----:B------:R-:W-:Y:S05]  /*11430*/  BSYNC.RECONVERGENT B0 ;  /* 0x0000000000007941 */ /* 0x000fea0003800200 */
.L_x_2043:
[----:B------:R-:W-:Y:S01]  /*11440*/  ISETP.GE.AND P1, PT, R47, R0, PT ;  /* 0x000000002f00720c */ /* 0x000fe20003f26270 */
[----:B------:R-:W-:Y:S01]  /*11450*/  BSSY.RECONVERGENT B0, `(.L_x_2046) ;  /* 0x000000d000007945 */ /* 0x000fe20003800200 */
[----:B---345:R-:W-:-:S04]  /*11460*/  LEA R2, P0, R80, R214, 0x1 ;  /* 0x000000d650027211 */ /* 0x038fc800078008ff */
        /* <DEDUP_REMOVED lines=10> */
.L_x_2048:
[----:B------:R4:W-:Y:S02]  /*11510*/  STS.128 [R79+0x2800], RZ ;  /* 0x002800ff4f007388 */ /* 0x0009e40000000c00 */
.L_x_2047:
[----:B------:R-:W-:Y:S05]  /*11520*/  BSYNC.RECONVERGENT B0 ;  /* 0x0000000000007941 */ /* 0x000fea0003800200 */
.L_x_2046:
        /* <DEDUP_REMOVED lines=13> */
.L_x_2051:
[----:B------:R2:W-:Y:S02]  /*11600*/  STS.128 [R79+0x3000], RZ ;  /* 0x003000ff4f007388 */ /* 0x0005e40000000c00 */
.L_x_2050:
[----:B------:R-:W-:Y:S05]  /*11610*/  BSYNC.RECONVERGENT B0 ;  /* 0x0000000000007941 */ /* 0x000fea0003800200 */
.L_x_2049:
        /* <DEDUP_REMOVED lines=13> */
.L_x_2054:
[----:B------:R2:W-:Y:S02]  /*116f0*/  STS.128 [R79+0x3800], RZ ;  /* 0x003800ff4f007388 */ /* 0x0005e40000000c00 */
.L_x_2053:
[----:B------:R-:W-:Y:S05]  /*11700*/  BSYNC.RECONVERGENT B0 ;  /* 0x0000000000007941 */ /* 0x000fea0003800200 */
.L_x_2052:
        /* <DEDUP_REMOVED lines=17> */
.L_x_2057:
[----:B------:R2:W-:Y:S02]  /*11820*/  STS.128 [R79+0x4000], RZ ;  /* 0x004000ff4f007388 */ /* 0x0005e40000000c00 */
.L_x_2056:
[----:B------:R-:W-:Y:S05]  /*11830*/  BSYNC.RECONVERGENT B0 ;  /* 0x0000000000007941 */ /* 0x000fea0003800200 */
.L_x_2055:
        /* <DEDUP_REMOVED lines=14> */
.L_x_2060:
[----:B------:R2:W-:Y:S02]  /*11920*/  STS.128 [R79+0x4800], RZ ;  /* 0x004800ff4f007388 */ /* 0x0005e40000000c00 */
.L_x_2059:
[----:B------:R-:W-:Y:S05]  /*11930*/  BSYNC.RECONVERGENT B0 ;  /* 0x0000000000007941 */ /* 0x000fea0003800200 */
.L_x_2058:
        /* <DEDUP_REMOVED lines=17> */
.L_x_2063:
[----:B------:R2:W-:Y:S02]  /*11a50*/  STS.128 [R79+0x5000], RZ ;  /* 0x005000ff4f007388 */ /* 0x0005e40000000c00 */
.L_x_2062:
[----:B------:R-:W-:Y:S05]  /*11a60*/  BSYNC.RECONVERGENT B0 ;  /* 0x0000000000007941 */ /* 0x000fea0003800200 */
.L_x_2061:
        /* <DEDUP_REMOVED lines=17> */
.L_x_2066:
[----:B------:R2:W-:Y:S02]  /*11b80*/  STS.128 [R79+0x5800], RZ ;  /* 0x005800ff4f007388 */ /* 0x0005e40000000c00 */
.L_x_2065:
[----:B------:R-:W-:Y:S05]  /*11b90*/  BSYNC.RECONVERGENT B0 ;  /* 0x0000000000007941 */ /* 0x000fea0003800200 */
.L_x_2064:
        /* <DEDUP_REMOVED lines=17> */
.L_x_2069:
[----:B------:R2:W-:Y:S02]  /*11cb0*/  STS.128 [R79+0x6000], RZ ;  /* 0x006000ff4f007388 */ /* 0x0005e40000000c00 */
.L_x_2068:
[----:B------:R-:W-:Y:S05]  /*11cc0*/  BSYNC.RECONVERGENT B0 ;  /* 0x0000000000007941 */ /* 0x000fea0003800200 */
.L_x_2067:
        /* <DEDUP_REMOVED lines=14> */
.L_x_2072:
[----:B------:R2:W-:Y:S02]  /*11db0*/  STS.128 [R79+0x6800], RZ ;  /* 0x006800ff4f007388 */ /* 0x0005e40000000c00 */
.L_x_2071:
[----:B------:R-:W-:Y:S05]  /*11dc0*/  BSYNC.RECONVERGENT B0 ;  /* 0x0000000000007941 */ /* 0x000fea0003800200 */
.L_x_2070:
        /* <DEDUP_REMOVED lines=17> */
.L_x_2075:
[----:B------:R2:W-:Y:S02]  /*11ee0*/  STS.128 [R79+0x7000], RZ ;  /* 0x007000ff4f007388 */ /* 0x0005e40000000c00 */
.L_x_2074:
[----:B------:R-:W-:Y:S05]  /*11ef0*/  BSYNC.RECONVERGENT B0 ;  /* 0x0000000000007941 */ /* 0x000fea0003800200 */
.L_x_2073:
        /* <DEDUP_REMOVED lines=17> */
.L_x_2078:
[----:B------:R2:W-:Y:S02]  /*12010*/  STS.128 [R79+0x7800], RZ ;  /* 0x007800ff4f007388 */ /* 0x0005e40000000c00 */
.L_x_2077:
[----:B------:R-:W-:Y:S05]  /*12020*/  BSYNC.RECONVERGENT B0 ;  /* 0x0000000000007941 */ /* 0x000fea0003800200 */
.L_x_2076:
        /* <DEDUP_REMOVED lines=17> */
.L_x_2081:
[----:B------:R2:W-:Y:S02]  /*12140*/  STS.128 [R79+0x8000], RZ ;  /* 0x008000ff4f007388 */ /* 0x0005e40000000c00 */
.L_x_2080:
[----:B------:R-:W-:Y:S05]  /*12150*/  BSYNC.RECONVERGENT B0 ;  /* 0x0000000000007941 */ /* 0x000fea0003800200 */
.L_x_2079:
        /* <DEDUP_REMOVED lines=17> */
.L_x_2084:
[----:B------:R2:W-:Y:S02]  /*12270*/  STS.128 [R79+0x8800], RZ ;  /* 0x008800ff4f007388 */ /* 0x0005e40000000c00 */
.L_x_2083:
[----:B------:R-:W-:Y:S05]  /*12280*/  BSYNC.RECONVERGENT B0 ;  /* 0x0000000000007941 */ /* 0x000fea0003800200 */
.L_x_2082:
        /* <DEDUP_REMOVED lines=17> */
.L_x_2087:
[----:B------:R2:W-:Y:S02]  /*123a0*/  STS.128 [R79+0x9000], RZ ;  /* 0x009000ff4f007388 */ /* 0x0005e40000000c00 */
.L_x_2086:
[----:B------:R-:W-:Y:S05]  /*123b0*/  BSYNC.RECONVERGENT B0 ;  /* 0x0000000000007941 */ /* 0x000fea0003800200 */
.L_x_2085:
        /* <DEDUP_REMOVED lines=15> */
.L_x_2090:
[----:B------:R2:W-:Y:S02]  /*124b0*/  STS.128 [R79+0x9800], RZ ;  /* 0x009800ff4f007388 */ /* 0x0005e40000000c00 */
.L_x_2089:
[----:B------:R-:W-:Y:S05]  /*124c0*/  BSYNC.RECONVERGENT B0 ;  /* 0x0000000000007941 */ /* 0x000fea0003800200 */
.L_x_2088:
[----:B--2---:R2:W5:Y:S04]  /*124d0*/  LDL R5, [R1+0x28] ;  /* 0x0000280001057983 */ /* 0x0045680000100800 */
[----:B------:R2:W5:Y:S01]  /*124e0*/  LDL R4, [R1+0x24] ;  /* 0x0000240001047983 */ /* 0x0005620000100800 */
[----:B------:R-:W-:Y:S03]  /*124f0*/  BSSY.RECONVERGENT B0, `(.L_x_2091) ;  /* 0x0000012000007945 */ /* 0x000fe60003800200 */
[----:B------:R-:W0:Y:S01]  /*12500*/  LDGDEPBAR ;  /* 0x00000000000079af */ /* 0x000e220000000000 */
[----:B------:R-:W-:-:S04]  /*12510*/  DEPBAR.LE SB0, 0x0 ;  /* 0x000080000000791a */ /* 0x000fc80000000000 */
[----:B------:R-:W-:Y:S06]  /*12520*/  BAR.SYNC.DEFER_BLOCKING 0x0 ;  /* 0x0000000000007b1d */ /* 0x000fec0000010000 */
[----:B------:R-:W-:Y:S05]  /*12530*/  @P2 BRA `(.L_x_2092) ;  /* 0x0000000000302947 */ /* 0x000fea0003800000 */
[----:B---3--:R-:W3:Y:S02]  /*12540*/  LDL R2, [R1+0x18] ;  /* 0x0000180001027983 */ /* 0x008ee40000100800 */
        /* <DEDUP_REMOVED lines=9> */
.L_x_2093:
[----:B------:R3:W-:Y:S01]  /*125e0*/  STS.128 [R79+0xa000], RZ ;  /* 0x00a000ff4f007388 */ /* 0x0007e20000000c00 */
[----:B------:R-:W-:Y:S05]  /*125f0*/  BRA `(.L_x_2094) ;  /* 0x0000000000047947 */ /* 0x000fea0003800000 */
.L_x_2092:
[----:B------:R1:W-:Y:S02]  /*12600*/  STS.128 [R79+0xa000], RZ ;  /* 0x00a000ff4f007388 */ /* 0x0003e40000000c00 */
.L_x_2094:
[----:B------:R-:W-:Y:S05]  /*12610*/  BSYNC.RECONVERGENT B0 ;  /* 0x0000000000007941 */ /* 0x000fea0003800200 */
.L_x_2091:
[----:B------:R-:W-:Y:S01]  /*12620*/  ISETP.GE.AND P0, PT, R47, R0, PT ;  /* 0x000000002f00720c */ /* 0x000fe20003f06270 */
[----:B------:R-:W-:Y:S01]  /*12630*/  BSSY.RECONVERGENT B0, `(.L_x_2095) ;  /* 0x000000e000007945 */ /* 0x000fe20003800200 */
[----:B---3-5:R-:W-:-:S04]  /*12640*/  LEA R2, P1, R96, R5, 0x1 ;  /* 0x0000000560027211 */ /* 0x028fc800078208ff */
[----:B------:R-:W-:-:S07]  /*12650*/  LEA.HI.X R3, R96, R4, R102, 0x1, P1 ;  /* 0x0000000460037211 */ /* 0x000fce00008f0c66 */
[----:B------:R3:W-:Y:S01]  /*12660*/  @P0 STS.128 [R79+0xa800], RZ ;  /* 0x00a800ff4f000388 */ /* 0x0007e20000000c00 */
[----:B------:R-:W-:Y:S05]  /*12670*/  @P0 BRA `(.L_x_2096) ;  /* 0x0000000000240947 */ /* 0x000fea0003800000 */
[----:B------:R-:W5:Y:S02]  /*12680*/  LDL R4, [R1+0x18] ;  /* 0x0000180001047983 */ /* 0x000f640000100800 */
[----:B-----5:R-:W-:-:S13]  /*12690*/  ISETP.GE.AND P0, PT, R14, R4, PT ;  /* 0x000000040e00720c */ /* 0x020fda0003f06270 */
[----:B------:R-:W-:Y:S05]  /*126a0*/  @P0 BRA `(.L_x_2097) ;  /* 0x0000000000140947 */ /* 0x000fea0003800000 */
[----:B------:R-:W-:Y:S01]  /*126b0*/  @!PT LDS RZ, [RZ] ;  /* 0x00000000fffff984 */ /* 0x000fe20000000800 */
[----:B------:R-:W-:Y:S01]  /*126c0*/  @!PT LDS RZ, [RZ] ;  /* 0x00000000fffff984 */ /* 0x000fe20000000800 */
[----:B------:R-:W-:Y:S01]  /*126d0*/  @!PT LDS RZ, [RZ] ;  /* 0x00000000fffff984 */ /* 0x000fe20000000800 */
[----:B------:R1:W-:Y:S01]  /*126e0*/  LDGSTS.E.BYPASS.LTC128B.128 [R79+0xa800], desc[UR6][R2.64] ;  /* 0x0a800000024f7fae */ /* 0x0003e2000b981a06 */
[----:B------:R-:W-:Y:S05]  /*126f0*/  BRA `(.L_x_2096) ;  /* 0x0000000000047947 */ /* 0x000fea0003800000 */
.L_x_2097:
[----:B------:R1:W-:Y:S02]  /*12700*/  STS.128 [R79+0xa800], RZ ;  /* 0x00a800ff4f007388 */ /* 0x0003e40000000c00 */
.L_x_2096:
[----:B------:R-:W-:Y:S05]  /*12710*/  BSYNC.RECONVERGENT B0 ;  /* 0x0000000000007941 */ /* 0x000fea0003800200 */
.L_x_2095:
        /* <DEDUP_REMOVED lines=14> */
.L_x_2100:
[----:B------:R1:W-:Y:S02]  /*12800*/  STS.128 [R79+0xb000], RZ ;  /* 0x00b000ff4f007388 */ /* 0x0003e40000000c00 */
.L_x_2099:
[----:B------:R-:W-:Y:S05]  /*12810*/  BSYNC.RECONVERGENT B0 ;  /* 0x0000000000007941 */ /* 0x000fea0003800200 */
.L_x_2098:
        /* <DEDUP_REMOVED lines=14> */
.L_x_2103:
[----:B------:R1:W-:Y:S02]  /*12900*/  STS.128 [R79+0xb800], RZ ;  /* 0x00b800ff4f007388 */ /* 0x0003e40000000c00 */
.L_x_2102:
[----:B------:R-:W-:Y:S05]  /*12910*/  BSYNC.RECONVERGENT B0 ;  /* 0x0000000000007941 */ /* 0x000fea0003800200 */
.L_x_2101:
        /* <DEDUP_REMOVED lines=17> */
.L_x_2106:
[----:B------:R1:W-:Y:S02]  /*12a30*/  STS.128 [R79+0xc000], RZ ;  /* 0x00c000ff4f007388 */ /* 0x0003e40000000c00 */
.L_x_2105:
[----:B------:R-:W-:Y:S05]  /*12a40*/  BSYNC.RECONVERGENT B0 ;  /* 0x0000000000007941 */ /* 0x000fea0003800200 */
.L_x_2104:
        /* <DEDUP_REMOVED lines=14> */
.L_x_2109:
[----:B------:R1:W-:Y:S02]  /*12b30*/  STS.128 [R79+0xc800], RZ ;  /* 0x00c800ff4f007388 */ /* 0x0003e40000000c00 */
.L_x_2108:
[----:B------:R-:W-:Y:S05]  /*12b40*/  BSYNC.RECONVERGENT B0 ;  /* 0x0000000000007941 */ /* 0x000fea0003800200 */
.L_x_2107:
        /* <DEDUP_REMOVED lines=17> */
.L_x_2112:
[----:B------:R1:W-:Y:S02]  /*12c60*/  STS.128 [R79+0xd000], RZ ;  /* 0x00d000ff4f007388 */ /* 0x0003e40000000c00 */
.L_x_2111:
[----:B------:R-:W-:Y:S05]  /*12c70*/  BSYNC.RECONVERGENT B0 ;  /* 0x0000000000007941 */ /* 0x000fea0003800200 */
.L_x_2110:
        /* <DEDUP_REMOVED lines=17> */
.L_x_2115:
[----:B------:R1:W-:Y:S02]  /*12d90*/  STS.128 [R79+0xd800], RZ ;  /* 0x00d800ff4f007388 */ /* 0x0003e40000000c00 */
.L_x_2114:
[----:B------:R-:W-:Y:S05]  /*12da0*/  BSYNC.RECONVERGENT B0 ;  /* 0x0000000000007941 */ /* 0x000fea0003800200 */
.L_x_2113:
        /* <DEDUP_REMOVED lines=17> */
.L_x_2118:
[----:B------:R1:W-:Y:S02]  /*12ec0*/  STS.128 [R79+0xe000], RZ ;  /* 0x00e000ff4f007388 */ /* 0x0003e40000000c00 */
.L_x_2117:
[----:B------:R-:W-:Y:S05]  /*12ed0*/  BSYNC.RECONVERGENT B0 ;  /* 0x0000000000007941 */ /* 0x000fea0003800200 */
.L_x_2116:
        /* <DEDUP_REMOVED lines=14> */
.L_x_2121:
[----:B------:R1:W-:Y:S02]  /*12fc0*/  STS.128 [R79+0xe800], RZ ;  /* 0x00e800ff4f007388 */ /* 0x0003e40000000c00 */
.L_x_2120:
[----:B------:R-:W-:Y:S05]  /*12fd0*/  BSYNC.RECONVERGENT B0 ;  /* 0x0000000000007941 */ /* 0x000fea0003800200 */
.L_x_2119:
        /* <DEDUP_REMOVED lines=17> */
.L_x_2124:
[----:B------:R1:W-:Y:S02]  /*130f0*/  STS.128 [R79+0xf000], RZ ;  /* 0x00f000ff4f007388 */ /* 0x0003e40000000c00 */
.L_x_2123:
[----:B------:R-:W-:Y:S05]  /*13100*/  BSYNC.RECONVERGENT B0 ;  /* 0x0000000000007941 */ /* 0x000fea0003800200 */
.L_x_2122:
        /* <DEDUP_REMOVED lines=17> */
.L_x_2127:
[----:B------:R1:W-:Y:S02]  /*13220*/  STS.128 [R79+0xf800], RZ ;  /* 0x00f800ff4f007388 */ /* 0x0003e40000000c00 */
.L_x_2126:
[----:B------:R-:W-:Y:S05]  /*13230*/  BSYNC.RECONVERGENT B0 ;  /* 0x0000000000007941 */ /* 0x000fea0003800200 */
.L_x_2125:
        /* <DEDUP_REMOVED lines=17> */
.L_x_2130:
[----:B------:R1:W-:Y:S02]  /*13350*/  STS.128 [R79+0x10000], RZ ;  /* 0x010000ff4f007388 */ /* 0x0003e40000000c00 */
.L_x_2129:
[----:B------:R-:W-:Y:S05]  /*13360*/  BSYNC.RECONVERGENT B0 ;  /* 0x0000000000007941 */ /* 0x000fea0003800200 */
.L_x_2128:
        /* <DEDUP_REMOVED lines=17> */
.L_x_2133:
[----:B------:R1:W-:Y:S02]  /*13480*/  STS.128 [R79+0x10800], RZ ;  /* 0x010800ff4f007388 */ /* 0x0003e40000000c00 */
.L_x_2132:
[----:B------:R-:W-:Y:S05]  /*13490*/  BSYNC.RECONVERGENT B0 ;  /* 0x0000000000007941 */ /* 0x000fea0003800200 */
.L_x_2131:
        /* <DEDUP_REMOVED lines=17> */
.L_x_2136:
[----:B------:R1:W-:Y:S02]  /*135b0*/  STS.128 [R79+0x11000], RZ ;  /* 0x011000ff4f007388 */ /* 0x0003e40000000c00 */
.L_x_2135:
[----:B------:R-:W-:Y:S05]  /*135c0*/  BSYNC.RECONVERGENT B0 ;  /* 0x0000000000007941 */ /* 0x000fea0003800200 */
.L_x_2134:
        /* <DEDUP_REMOVED lines=8> */
[----:B------:R-:W-:-:S05]  /*13650*/  IMAD.WIDE.U32 R2, R246, 0x1c0, R2 ;  /* 0x000001c0f6027825 */ /* 0x000fca00078e0002 */
[----:B------:R-:W-:-:S05]  /*13660*/  IADD3 R3, PT, PT, R0, R3, RZ ;  /* 0x0000000300037210 */ /* 0x000fca0007ffe0ff */
[----:B------:R-:W-:Y:S01]  /*13670*/  @!PT LDS RZ, [RZ] ;  /* 0x00000000fffff984 */ /* 0x000fe20000000800 */
[----:B------:R-:W-:Y:S01]  /*13680*/  @!PT LDS RZ, [RZ] ;  /* 0x00000000fffff984 */ /* 0x000fe20000000800 */
[----:B------:R-:W-:Y:S01]  /*13690*/  @!PT LDS RZ, [RZ] ;  /* 0x00000000fffff984 */ /* 0x000fe20000000800 */
[----:B------:R1:W-:Y:S01]  /*136a0*/  LDGSTS.E.BYPASS.LTC128B.128 [R79+0x11800], desc[UR6][R2.64] ;  /* 0x11800000024f7fae */ /* 0x0003e2000b981a06 */
[----:B------:R-:W-:Y:S05]  /*136b0*/  BRA `(.L_x_2138) ;  /* 0x0000000000047947 */ /* 0x000fea0003800000 */
.L_x_2139:
[----:B------:R1:W-:Y:S02]  /*136c0*/  STS.128 [R79+0x11800], RZ ;  /* 0x011800ff4f007388 */ /* 0x0003e40000000c00 */
.L_x_2138:
[----:B------:R-:W-:Y:S05]  /*136d0*/  BSYNC.RECONVERGENT B0 ;  /* 0x0000000000007941 */ /* 0x000fea0003800200 */
.L_x_2137:
[----:B------:R-:W5:Y:S01]  /*136e0*/  LD.E R0, desc[UR6][R134.64+0x18c] ;  /* 0x00018c0686007980 */ /* 0x000f62000c101900 */
[----:B------:R-:W2:Y:S01]  /*136f0*/  S2R R225, SR_TID.X ;  /* 0x0000000000e17919 */ /* 0x000ea20000002100 */
[----:B------:R-:W3:Y:S01]  /*13700*/  S2UR UR8, SR_CgaCtaId ;  /* 0x00000000000879c3 */ /* 0x000ee20000008800 */
[----:B------:R-:W-:Y:S01]  /*13710*/  UMOV UR4, 0x400 ;  /* 0x0000040000047882 */ /* 0x000fe20000000000 */
[----:B------:R-:W-:Y:S01]  /*13720*/  IMAD.MOV.U32 R94, RZ, RZ, 0x20 ;  /* 0x00000020ff5e7424 */ /* 0x000fe200078e00ff */
[----:B------:R-:W5:Y:S01]  /*13730*/  LDL R213, [R1+0x38] ;  /* 0x0000380001d57983 */ /* 0x000f620000100800 */
[----:B------:R-:W-:-:S03]  /*13740*/  IMAD.MOV.U32 R181, RZ, RZ, 0x40 ;  /* 0x00000040ffb57424 */ /* 0x000fc600078e00ff */
[----:B------:R-:W0:Y:S01]  /*13750*/  LDGDEPBAR ;  /* 0x00000000000079af */ /* 0x000e220000000000 */
[----:B--2---:R-:W-:Y:S01]  /*13760*/  SHF.R.U32.HI R222, RZ, 0x1, R225 ;  /* 0x00000001ffde7819 */ /* 0x004fe200000116e1 */
[C---:B------:R-:W-:Y:S02]  /*13770*/  IMAD.SHL.U32 R223, R225.reuse, 0x20, RZ ;  /* 0x00000020e1df7824 */ /* 0x040fe400078e00ff */
[C---:B------:R-:W-:Y:S01]  /*13780*/  IMAD.SHL.U32 R200, R225.reuse, 0x40, RZ ;  /* 0x00000040e1c87824 */ /* 0x040fe200078e00ff */
[----:B-1----:R-:W-:Y:S01]  /*13790*/  LOP3.LUT R2, R222, 0x8, RZ, 0xc0, !PT ;  /* 0x00000008de027812 */ /* 0x002fe200078ec0ff */
[C---:B------:R-:W-:Y:S01]  /*137a0*/  IMAD.SHL.U32 R212, R225.reuse, 0x8, RZ ;  /* 0x00000008e1d47824 */ /* 0x040fe200078e00ff */
[----:B------:R-:W-:Y:S02]  /*137b0*/  LOP3.LUT R20, R225, 0x8, RZ, 0xc0, !PT ;  /* 0x00000008e1147812 */ /* 0x000fe400078ec0ff */
[----:B------:R-:W-:Y:S02]  /*137c0*/  LOP3.LUT R223, R223, 0x7c00, RZ, 0xc0, !PT ;  /* 0x00007c00dfdf7812 */ /* 0x000fe400078ec0ff */
[----:B------:R-:W-:-:S02]  /*137d0*/  LOP3.LUT R2, R2, 0x1c0, R200, 0xf8, !PT ;  /* 0x000001c002027812 */ /* 0x000fc400078ef8c8 */
[--C-:B------:R-:W-:Y:S02]  /*137e0*/  LOP3.LUT R20, R20, 0x1c0, R200.reuse, 0xf8, !PT ;  /* 0x000001c014147812 */ /* 0x100fe400078ef8c8 */
[----:B------:R-:W-:Y:S02]  /*137f0*/  LOP3.LUT R3, R223, 0x200, R200, 0xf8, !PT ;  /* 0x00000200df037812 */ /* 0x000fe400078ef8c8 */
[--C-:B------:R-:W-:Y:S01]  /*13800*/  LOP3.LUT R210, R2, 0x38, R212.reuse, 0x78, !PT ;  /* 0x0000003802d27812 */ /* 0x100fe200078e78d4 */
[----:B---3--:R-:W-:Y:S01]  /*13810*/  ULEA UR8, UR8, UR4, 0x18 ;  /* 0x0000000408087291 */ /* 0x008fe2000f8ec0ff */
[----:B------:R-:W-:Y:S02]  /*13820*/  LOP3.LUT R4, R200, 0x400, RZ, 0xc0, !PT ;  /* 0x00000400c8047812 */ /* 0x000fe400078ec0ff */
[----:B------:R-:W-:Y:S02]  /*13830*/  LOP3.LUT R20, R20, 0x38, R212, 0x78, !PT ;  /* 0x0000003814147812 */ /* 0x000fe400078e78d4 */
[----:B------:R-:W-:-:S03]  /*13840*/  LOP3.LUT R2, R3, R210, RZ, 0xfc, !PT ;  /* 0x000000d203027212 */ /* 0x000fc600078efcff */
[----:B------:R-:W-:Y:S01]  /*13850*/  IMAD R20, R20, 0x2, R4 ;  /* 0x0000000214147824 */ /* 0x000fe200078e0204 */
[----:B------:R-:W-:-:S04]  /*13860*/  LEA R2, R2, UR8, 0x1 ;  /* 0x0000000802027c11 */ /* 0x000fc8000f8e08ff */
[----:B------:R-:W-:Y:S04]  /*13870*/  LDSM.16.M88.4 R8, [R20+UR8+0x2000] ;  /* 0x002000081408783b */ /* 0x000fe80008000200 */
[----:B------:R1:W2:Y:S01]  /*13880*/  LDSM.16.M88.4 R16, [R2] ;  /* 0x000000000210783b */ /* 0x0002a20000000200 */
[----:B------:R-:W-:Y:S01]  /*13890*/  R2P PR, R225, 0x6 ;  /* 0x00000006e1007804 */ /* 0x000fe20000000000 */
[----:B------:R-:W-:Y:S02]  /*138a0*/  VIADD R3, R20, UR8 ;  /* 0x0000000814037c36 */ /* 0x000fe40008000000 */
[----:B------:R-:W3:Y:S02]  /*138b0*/  LDSM.16.M88.4 R36, [R20+UR8+0x2800] ;  /* 0x002800081424783b */ /* 0x000ee40008000200 */
[----:B------:R-:W-:-:S02]  /*138c0*/  SEL R94, R94, 0xffffffe0, !P1 ;  /* 0xffffffe05e5e7807 */ /* 0x000fc40004800000 */
[----:B------:R-:W-:Y:S03]  /*138d0*/  LDSM.16.M88.4 R44, [R20+UR8+0x3000] ;  /* 0x00300008142c783b */ /* 0x000fe60008000200 */
[--C-:B------:R-:W-:Y:S01]  /*138e0*/  IMAD.IADD R22, R3, 0x1, R94.reuse ;  /* 0x0000000103167824 */ /* 0x100fe200078e025e */
[----:B------:R-:W-:Y:S01]  /*138f0*/  LDSM.16.M88.4 R56, [R20+UR8+0x3800] ;  /* 0x003800081438783b */ /* 0x000fe20008000200 */
[----:B------:R-:W-:-:S03]  /*13900*/  IMAD.IADD R4, R2, 0x1, R94 ;  /* 0x0000000102047824 */ /* 0x000fc600078e025e */
[----:B------:R-:W-:Y:S04]  /*13910*/  LDSM.16.M88.4 R32, [R22+0x2000] ;  /* 0x002000001620783b */ /* 0x000fe80000000200 */
[----:B------:R3:W3:Y:S01]  /*13920*/  LDSM.16.M88.4 R12, [R4] ;  /* 0x00000000040c783b */ /* 0x0006e20000000200 */
[----:B------:R-:W-:-:S03]  /*13930*/  SEL R181, R181, 0xffffffc0, !P2 ;  /* 0xffffffc0b5b57807 */ /* 0x000fc60005000000 */
[----:B------:R-:W3:Y:S02]  /*13940*/  LDSM.16.M88.4 R52, [R22+0x2800] ;  /* 0x002800001634783b */ /* 0x000ee40000000200 */
[--C-:B------:R-:W-:Y:S02]  /*13950*/  IMAD.IADD R3, R3, 0x1, R181.reuse ;  /* 0x0000000103037824 */ /* 0x100fe400078e02b5 */
[----:B-1----:R-:W-:Y:S01]  /*13960*/  IMAD.IADD R2, R2, 0x1, R181 ;  /* 0x0000000102027824 */ /* 0x002fe200078e02b5 */
[----:B------:R-:W-:Y:S04]  /*13970*/  LDSM.16.M88.4 R48, [R22+0x3000] ;  /* 0x003000001630783b */ /* 0x000fe80000000200 */
[----:B----4-:R-:W-:Y:S04]  /*13980*/  LDSM.16.M88.4 R76, [R3+0x2000] ;  /* 0x00200000034c783b */ /* 0x010fe80000000200 */
[----:B------:R-:W-:Y:S01]  /*13990*/  LDSM.16.M88.4 R68, [R22+0x3800] ;  /* 0x003800001644783b */ /* 0x000fe20000000200 */
[C---:B--2---:R-:W-:Y:S03]  /*139a0*/  HMMA.16816.F32.BF16 R24, R16.reuse, R8, RZ ;  /* 0x000000081018723c */ /* 0x044fe600000418ff */
[----:B------:R-:W-:Y:S05]  /*139b0*/  LDSM.16.M88.4 R60, [R20+UR8+0x4000] ;  /* 0x00400008143c783b */ /* 0x000fea0008000200 */
[----:B---3--:R-:W-:Y:S01]  /*139c0*/  HMMA.16816.F32.BF16 R4, R16, R10, RZ ;  /* 0x0000000a1004723c */ /* 0x008fe200000418ff */
[----:B------:R1:W2:Y:S01]  /*139d0*/  LDSM.16.M88.4 R8, [R2] ;  /* 0x000000000208783b */ /* 0x0002a20000000200 */
[----:B------:R-:W-:-:S05]  /*139e0*/  IMAD.IADD R21, R94, 0x1, R3 ;  /* 0x000000015e157824 */ /* 0x000fca00078e0203 */
[----:B------:R-:W-:Y:S01]  /*139f0*/  LDSM.16.M88.4 R72, [R21+0x2000] ;  /* 0x002000001548783b */ /* 0x000fe20000000200 */
[----:B------:R-:W-:Y:S08]  /*13a00*/  HMMA.16816.F32.BF16 R28, R16, R36, RZ ;  /* 0x00000024101c723c */ /* 0x000ff000000418ff */
        /* <DEDUP_REMOVED lines=24> */
[----:B------:R-:W-:Y:S07]  /*13b90*/  LDSM.16.M88.4 R52, [R22+0x4800] ;  /* 0x004800001634783b */ /* 0x000fee0000000200 */
[----:B------:R-:W-:Y:S08]  /*13ba0*/  HMMA.16816.F32.BF16 R36, R4, R74, R24 ;  /* 0x0000004a0424723c */ /* 0x000ff00000041818 */
[----:B---3--:R-:W-:Y:S08]  /*13bb0*/  HMMA.16816.F32.BF16 R24, R8, R44, R80 ;  /* 0x0000002c0818723c */ /* 0x008ff00000041850 */
[----:B-1----:R-:W-:Y:S08]  /*13bc0*/  HMMA.16816.F32.BF16 R68, R12, R40, R28 ;  /* 0x000000280c44723c */ /* 0x002ff0000004181c */
[----:B------:R-:W-:Y:S01]  /*13bd0*/  HMMA.16816.F32.BF16 R28, R16, R62, RZ ;  /* 0x0000003e101c723c */ /* 0x000fe200000418ff */
[----:B------:R-:W1:Y:S01]  /*13be0*/  LDSM.16.M88.4 R60, [R3+0x3000] ;  /* 0x00300000033c783b */ /* 0x000e620000000200 */
[----:B-----5:R-:W-:-:S04]  /*13bf0*/  FMUL.FTZ R2, R32, R0 ;  /* 0x0000000020027220 */ /* 0x020fc80000410000 */
[----:B------:R2:W-:Y:S02]  /*13c00*/  MUFU.TANH R166, R2 ;  /* 0x0000000200a67308 */ /* 0x0005e40000002400 */
[----:B--2---:R-:W-:-:S06]  /*13c10*/  FMUL.FTZ R2, R33, R0 ;  /* 0x0000000021027220 */ /* 0x004fcc0000410000 */
[----:B------:R2:W-:Y:S06]  /*13c20*/  MUFU.TANH R196, R2 ;  /* 0x0000000200c47308 */ /* 0x0005ec0000002400 */
[----:B------:R-:W-:Y:S01]  /*13c30*/  HMMA.16816.F32.BF16 R108, R12, R42, R28 ;  /* 0x0000002a0c6c723c */ /* 0x000fe2000004181c */
[----:B------:R-:W3:Y:S01]  /*13c40*/  LDSM.16.M88.4 R40, [R21+0x3000] ;  /* 0x003000001528783b */ /* 0x000ee20000000200 */
[----:B--2---:R-:W-:-:S04]  /*13c50*/  FMUL.FTZ R2, R34, R0 ;  /* 0x0000000022027220 */ /* 0x004fc80000410000 */
[----:B------:R2:W4:Y:S02]  /*13c60*/  MUFU.TANH R164, R2 ;  /* 0x0000000200a47308 */ /* 0x0005240000002400 */
[-C--:B--2---:R-:W-:Y:S02]  /*13c70*/  FMUL.FTZ R2, R35, R0.reuse ;  /* 0x0000000023027220 */ /* 0x084fe40000410000 */
[----:B------:R-:W-:Y:S04]  /*13c80*/  HMMA.16816.F32.BF16 R32, R4, R48, R24 ;  /* 0x000000300420723c */ /* 0x000fe80000041818 */
[----:B------:R2:W5:Y:S04]  /*13c90*/  MUFU.TANH R173, R2 ;  /* 0x0000000200ad7308 */ /* 0x0005680000002400 */
[----:B------:R-:W-:Y:S01]  /*13ca0*/  HMMA.16816.F32.BF16 R24, R8, R46, R84 ;  /* 0x0000002e0818723c */ /* 0x000fe20000041854 */
[----:B------:R-:W-:Y:S01]  /*13cb0*/  LDSM.16.M88.4 R44, [R21+0x3800] ;  /* 0x00380000152c783b */ /* 0x000fe20000000200 */
[----:B--2---:R-:W-:-:S04]  /*13cc0*/  FMUL.FTZ R2, R36, R0 ;  /* 0x0000000024027220 */ /* 0x004fc80000410000 */
[----:B------:R2:W-:Y:S02]  /*13cd0*/  MUFU.TANH R194, R2 ;  /* 0x0000000200c27308 */ /* 0x0005e40000002400 */
[----:B------:R-:W-:Y:S01]  /*13ce0*/  HMMA.16816.F32.BF16 R28, R16, R56, RZ ;  /* 0x00000038101c723c */ /* 0x000fe200000418ff */
[----:B--2---:R-:W-:-:S05]  /*13cf0*/  FMUL.FTZ R2, R37, R0 ;  /* 0x0000000025027220 */ /* 0x004fca0000410000 */
[----:B------:R2:W-:Y:S02]  /*13d00*/  MUFU.TANH R195, R2 ;  /* 0x0000000200c37308 */ /* 0x0005e40000002400 */
[----:B--2---:R-:W-:-:S06]  /*13d10*/  FMUL.FTZ R2, R38, R0 ;  /* 0x0000000026027220 */ /* 0x004fcc0000410000 */
[----:B------:R2:W-:Y:S02]  /*13d20*/  MUFU.TANH R93, R2 ;  /* 0x00000002005d7308 */ /* 0x0005e40000002400 */
[-C--:B--2---:R-:W-:Y:S02]  /*13d30*/  FMUL.FTZ R2, R39, R0.reuse ;  /* 0x0000000027027220 */ /* 0x084fe40000410000 */
[----:B------:R-:W-:Y:S01]  /*13d40*/  HMMA.16816.F32.BF16 R36, R4, R50, R24 ;  /* 0x000000320424723c */ /* 0x000fe20000041818 */
[----:B------:R-:W2:Y:S03]  /*13d50*/  LDSM.16.M88.4 R48, [R20+UR8+0x5000] ;  /* 0x005000081430783b */ /* 0x000ea60008000200 */
[----:B------:R4:W-:Y:S04]  /*13d60*/  MUFU.TANH R95, R2 ;  /* 0x00000002005f7308 */ /* 0x0009e80000002400 */
[----:B-1----:R-:W-:Y:S01]  /*13d70*/  HMMA.16816.F32.BF16 R24, R8, R60, R88 ;  /* 0x0000003c0818723c */ /* 0x002fe20000041858 */
[----:B----4-:R-:W-:-:S04]  /*13d80*/  FMUL.FTZ R2, R32, R0 ;  /* 0x0000000020027220 */ /* 0x010fc80000410000 */
[----:B------:R1:W-:Y:S03]  /*13d90*/  MUFU.TANH R156, R2 ;  /* 0x00000002009c7308 */ /* 0x0003e60000002400 */
[----:B------:R-:W-:Y:S01]  /*13da0*/  HMMA.16816.F32.BF16 R84, R12, R52, R28 ;  /* 0x000000340c54723c */ /* 0x000fe2000004181c */
[----:B-1----:R-:W-:-:S04]  /*13db0*/  FMUL.FTZ R2, R33, R0 ;  /* 0x0000000021027220 */ /* 0x002fc80000410000 */
[----:B------:R1:W-:Y:S03]  /*13dc0*/  MUFU.TANH R193, R2 ;  /* 0x0000000200c17308 */ /* 0x0003e60000002400 */
[----:B------:R-:W-:Y:S01]  /*13dd0*/  HMMA.16816.F32.BF16 R28, R16, R58, RZ ;  /* 0x0000003a101c723c */ /* 0x000fe200000418ff */
[----:B------:R-:W4:Y:S01]  /*13de0*/  LDSM.16.M88.4 R56, [R22+0x5000] ;  /* 0x005000001638783b */ /* 0x000f220000000200 */
[----:B-1----:R-:W-:-:S04]  /*13df0*/  FMUL.FTZ R2, R34, R0 ;  /* 0x0000000022027220 */ /* 0x002fc80000410000 */
[----:B------:R1:W5:Y:S02]  /*13e00*/  MUFU.TANH R148, R2 ;  /* 0x0000000200947308 */ /* 0x0003640000002400 */
[-C--:B-1----:R-:W-:Y:S02]  /*13e10*/  FMUL.FTZ R2, R35, R0.reuse ;  /* 0x0000000023027220 */ /* 0x082fe40000410000 */
[----:B---3--:R-:W-:Y:S04]  /*13e20*/  HMMA.16816.F32.BF16 R32, R4, R40, R24 ;  /* 0x000000280420723c */ /* 0x008fe80000041818 */
[----:B------:R1:W3:Y:S04]  /*13e30*/  MUFU.TANH R190, R2 ;  /* 0x0000000200be7308 */ /* 0x0002e80000002400 */
[----:B------:R-:W-:Y:S01]  /*13e40*/  HMMA.16816.F32.BF16 R24, R8, R62, R96 ;  /* 0x0000003e0818723c */ /* 0x000fe20000041860 */
[----:B------:R-:W-:Y:S01]  /*13e50*/  LDSM.16.M88.4 R60, [R3+0x4000] ;  /* 0x00400000033c783b */ /* 0x000fe20000000200 */
[----:B-1----:R-:W-:-:S04]  /*13e60*/  FMUL.FTZ R2, R36, R0 ;  /* 0x0000000024027220 */ /* 0x002fc80000410000 */
[----:B------:R1:W-:Y:S02]  /*13e70*/  MUFU.TANH R192, R2 ;  /* 0x0000000200c07308 */ /* 0x0003e40000002400 */
[----:B------:R-:W-:Y:S01]  /*13e80*/  HMMA.16816.F32.BF16 R76, R12, R54, R28 ;  /* 0x000000360c4c723c */ /* 0x000fe2000004181c */
[----:B------:R-:W-:Y:S01]  /*13e90*/  LDSM.16.M88.4 R52, [R21+0x4000] ;  /* 0x004000001534783b */ /* 0x000fe20000000200 */
[----:B-1----:R-:W-:-:S04]  /*13ea0*/  FMUL.FTZ R2, R37, R0 ;  /* 0x0000000025027220 */ /* 0x002fc80000410000 */
[----:B------:R1:W-:Y:S02]  /*13eb0*/  MUFU.TANH R191, R2 ;  /* 0x0000000200bf7308 */ /* 0x0003e40000002400 */
[----:B--2---:R-:W-:Y:S01]  /*13ec0*/  HMMA.16816.F32.BF16 R28, R16, R48, RZ ;  /* 0x00000030101c723c */ /* 0x004fe200000418ff */
[----:B-1----:R-:W-:-:S05]  /*13ed0*/  FMUL.FTZ R2, R38, R0 ;  /* 0x0000000026027220 */ /* 0x002fca0000410000 */
[----:B------:R1:W2:Y:S02]  /*13ee0*/  MUFU.TANH R140, R2 ;  /* 0x00000002008c7308 */ /* 0x0002a40000002400 */
[-C--:B-1----:R-:W-:Y:S02]  /*13ef0*/  FMUL.FTZ R2, R39, R0.reuse ;  /* 0x0000000027027220 */ /* 0x082fe40000410000 */
[----:B------:R-:W-:Y:S01]  /*13f00*/  HMMA.16816.F32.BF16 R36, R4, R42, R24 ;  /* 0x0000002a0424723c */ /* 0x000fe20000041818 */
[----:B------:R-:W1:Y:S03]  /*13f10*/  LDSM.16.M88.4 R40, [R20+UR8+0x5800] ;  /* 0x005800081428783b */ /* 0x000e660008000200 */
[----:B------:R5:W2:Y:S04]  /*13f20*/  MUFU.TANH R139, R2 ;  /* 0x00000002008b7308 */ /* 0x000aa80000002400 */
[----:B------:R-:W-:Y:S08]  /*13f30*/  HMMA.16816.F32.BF16 R24, R8, R64, R100 ;  /* 0x000000400818723c */ /* 0x000ff00000041864 */
[----:B----4-:R-:W-:Y:S01]  /*13f40*/  HMMA.16816.F32.BF16 R72, R12, R56, R28 ;  /* 0x000000380c48723c */ /* 0x010fe2000004181c */
[----:B-----5:R-:W-:-:S07]  /*13f50*/  FMUL.FTZ R2, R32, R0 ;  /* 0x0000000020027220 */ /* 0x020fce0000410000 */
[----:B------:R-:W-:Y:S01]  /*13f60*/  HMMA.16816.F32.BF16 R28, R16, R50, RZ ;  /* 0x00000032101c723c */ /* 0x000fe200000418ff */
[----:B------:R-:W4:Y:S01]  /*13f70*/  LDSM.16.M88.4 R48, [R22+0x5800] ;  /* 0x005800001630783b */ /* 0x000f220000000200 */
[----:B------:R5:W-:Y:S02]  /*13f80*/  MUFU.TANH R189, R2 ;  /* 0x0000000200bd7308 */ /* 0x000be40000002400 */
[----:B-----5:R-:W-:-:S06]  /*13f90*/  FMUL.FTZ R2, R33, R0 ;  /* 0x0000000021027220 */ /* 0x020fcc0000410000 */
[----:B------:R5:W-:Y:S10]  /*13fa0*/  MUFU.TANH R188, R2 ;  /* 0x0000000200bc7308 */ /* 0x000bf40000002400 */
[----:B------:R-:W-:Y:S01]  /*13fb0*/  HMMA.16816.F32.BF16 R80, R12, R58, R28 ;  /* 0x0000003a0c50723c */ /* 0x000fe2000004181c */
[----:B------:R-:W-:Y:S01]  /*13fc0*/  LDSM.16.M88.4 R56, [R20+UR8+0x6000] ;  /* 0x006000081438783b */ /* 0x000fe20008000200 */
[----:B-----5:R-:W-:-:S04]  /*13fd0*/  FMUL.FTZ R2, R34, R0 ;  /* 0x0000000022027220 */ /* 0x020fc80000410000 */
[----:B------:R5:W2:Y:S02]  /*13fe0*/  MUFU.TANH R127, R2 ;  /* 0x00000002007f7308 */ /* 0x000aa40000002400 */
[----:B-1----:R-:W-:Y:S01]  /*13ff0*/  HMMA.16816.F32.BF16 R28, R16, R40, RZ ;  /* 0x00000028101c723c */ /* 0x002fe200000418ff */
[----:B-----5:R-:W-:-:S07]  /*14000*/  FMUL.FTZ R2, R35, R0 ;  /* 0x0000000023027220 */ /* 0x020fce0000410000 */
[----:B------:R-:W-:Y:S01]  /*14010*/  HMMA.16816.F32.BF16 R32, R4, R44, R24 ;  /* 0x0000002c0420723c */ /* 0x000fe20000041818 */
[----:B------:R1:W5:Y:S07]  /*14020*/  MUFU.TANH R124, R2 ;  /* 0x00000002007c7308 */ /* 0x00036e0000002400 */
[----:B------:R-:W-:Y:S01]  /*14030*/  HMMA.16816.F32.BF16 R24, R8, R66, R104 ;  /* 0x000000420818723c */ /* 0x000fe20000041868 */
[----:B------:R-:W-:Y:S01]  /*14040*/  LDSM.16.M88.4 R64, [R21+0x5000] ;  /* 0x005000001540783b */ /* 0x000fe20000000200 */
[----:B-1----:R-:W-:-:S04]  /*14050*/  FMUL.FTZ R2, R36, R0 ;  /* 0x0000000024027220 */ /* 0x002fc80000410000 */
[----:B------:R1:W-:Y:S02]  /*14060*/  MUFU.TANH R187, R2 ;  /* 0x0000000200bb7308 */ /* 0x0003e40000002400 */
[----:B----4-:R-:W-:Y:S01]  /*14070*/  HMMA.16816.F32.BF16 R96, R12, R48, R28 ;  /* 0x000000300c60723c */ /* 0x010fe2000004181c */
[----:B-1----:R-:W-:-:S05]  /*14080*/  FMUL.FTZ R2, R37, R0 ;  /* 0x0000000025027220 */ /* 0x002fca0000410000 */
[----:B------:R1:W-:Y:S02]  /*14090*/  MUFU.TANH R186, R2 ;  /* 0x0000000200ba7308 */ /* 0x0003e40000002400 */
[----:B------:R-:W-:Y:S01]  /*140a0*/  HMMA.16816.F32.BF16 R28, R16, R42, RZ ;  /* 0x0000002a101c723c */ /* 0x000fe200000418ff */
[----:B-1----:R-:W-:-:S05]  /*140b0*/  FMUL.FTZ R2, R38, R0 ;  /* 0x0000000026027220 */ /* 0x002fca0000410000 */
[----:B------:R1:W4:Y:S02]  /*140c0*/  MUFU.TANH R107, R2 ;  /* 0x00000002006b7308 */ /* 0x0003240000002400 */
[-C--:B-1----:R-:W-:Y:S02]  /*140d0*/  FMUL.FTZ R2, R39, R0.reuse ;  /* 0x0000000027027220 */ /* 0x082fe40000410000 */
[----:B------:R-:W-:Y:S01]  /*140e0*/  HMMA.16816.F32.BF16 R36, R4, R46, R24 ;  /* 0x0000002e0424723c */ /* 0x000fe20000041818 */
[----:B------:R-:W1:Y:S03]  /*140f0*/  LDSM.16.M88.4 R44, [R3+0x4800] ;  /* 0x00480000032c783b */ /* 0x000e660000000200 */
[----:B------:R3:W-:Y:S04]  /*14100*/  MUFU.TANH R105, R2 ;  /* 0x0000000200697308 */ /* 0x0007e80000002400 */
[----:B------:R-:W-:Y:S01]  /*14110*/  HMMA.16816.F32.BF16 R24, R8, R60, R68 ;  /* 0x0000003c0818723c */ /* 0x000fe20000041844 */
[----:B------:R-:W-:Y:S01]  /*14120*/  LDSM.16.M88.4 R68, [R22+0x6000] ;  /* 0x006000001644783b */ /* 0x000fe20000000200 */
[----:B---3--:R-:W-:-:S04]  /*14130*/  FMUL.FTZ R2, R32, R0 ;  /* 0x0000000020027220 */ /* 0x008fc80000410000 */
[----:B------:R3:W-:Y:S02]  /*14140*/  MUFU.TANH R118, R2 ;  /* 0x0000000200767308 */ /* 0x0007e40000002400 */
[----:B------:R-:W-:Y:S01]  /*14150*/  HMMA.16816.F32.BF16 R88, R12, R50, R28 ;  /* 0x000000320c58723c */ /* 0x000fe2000004181c */
[----:B------:R-:W2:Y:S01]  /*14160*/  LDSM.16.M88.4 R48, [R21+0x4800] ;  /* 0x004800001530783b */ /* 0x000ea20000000200 */
[----:B---3--:R-:W-:-:S04]  /*14170*/  FMUL.FTZ R2, R33, R0 ;  /* 0x0000000021027220 */ /* 0x008fc80000410000 */
[----:B------:R3:W-:Y:S02]  /*14180*/  MUFU.TANH R185, R2 ;  /* 0x0000000200b97308 */ /* 0x0007e40000002400 */
[----:B---3--:R-:W-:-:S06]  /*14190*/  FMUL.FTZ R2, R34, R0 ;  /* 0x0000000022027220 */ /* 0x008fcc0000410000 */
[----:B------:R3:W4:Y:S02]  /*141a0*/  MUFU.TANH R116, R2 ;  /* 0x0000000200747308 */ /* 0x0007240000002400 */
[-C--:B---3--:R-:W-:Y:S02]  /*141b0*/  FMUL.FTZ R2, R35, R0.reuse ;  /* 0x0000000023027220 */ /* 0x088fe40000410000 */
[----:B------:R-:W-:Y:S04]  /*141c0*/  HMMA.16816.F32.BF16 R32, R4, R52, R24 ;  /* 0x000000340420723c */ /* 0x000fe80000041818 */
[----:B------:R3:W-:Y:S04]  /*141d0*/  MUFU.TANH R182, R2 ;  /* 0x0000000200b67308 */ /* 0x0007e80000002400 */
[----:B------:R-:W-:Y:S01]  /*141e0*/  HMMA.16816.F32.BF16 R24, R8, R62, R108 ;  /* 0x0000003e0818723c */ /* 0x000fe2000004186c */
[----:B------:R-:W-:Y:S01]  /*141f0*/  LDSM.16.M88.4 R60, [R20+UR8+0x7000] ;  /* 0x00700008143c783b */ /* 0x000fe20008000200 */
[----:B---3--:R-:W-:-:S04]  /*14200*/  FMUL.FTZ R2, R36, R0 ;  /* 0x0000000024027220 */ /* 0x008fc80000410000 */
[----:B------:R3:W-:Y:S02]  /*14210*/  MUFU.TANH R184, R2 ;  /* 0x0000000200b87308 */ /* 0x0007e40000002400 */
[----:B---3--:R-:W-:-:S06]  /*14220*/  FMUL.FTZ R2, R37, R0 ;  /* 0x0000000025027220 */ /* 0x008fcc0000410000 */
[----:B------:R3:W-:Y:S06]  /*14230*/  MUFU.TANH R183, R2 ;  /* 0x0000000200b77308 */ /* 0x0007ec0000002400 */
[----:B------:R-:W-:Y:S01]  /*14240*/  HMMA.16816.F32.BF16 R40, R4, R54, R24 ;  /* 0x000000360428723c */ /* 0x000fe20000041818 */
[----:B------:R-:W5:Y:S01]  /*14250*/  LDSM.16.M88.4 R52, [R3+0x5000] ;  /* 0x005000000334783b */ /* 0x000f620000000200 */
[----:B---3--:R-:W-:-:S04]  /*14260*/  FMUL.FTZ R2, R38, R0 ;  /* 0x0000000026027220 */ /* 0x008fc80000410000 */
[----:B------:R3:W4:Y:S02]  /*14270*/  MUFU.TANH R111, R2 ;  /* 0x00000002006f7308 */ /* 0x0007240000002400 */
[----:B-1----:R-:W-:Y:S01]  /*14280*/  HMMA.16816.F32.BF16 R24, R8, R44, R84 ;  /* 0x0000002c0818723c */ /* 0x002fe20000041854 */
[----:B---3--:R-:W-:-:S07]  /*14290*/  FMUL.FTZ R2, R39, R0 ;  /* 0x0000000027027220 */ /* 0x008fce0000410000 */
[----:B------:R-:W-:Y:S01]  /*142a0*/  HMMA.16816.F32.BF16 R28, R16, R56, RZ ;  /* 0x00000038101c723c */ /* 0x000fe200000418ff */
[----:B------:R-:W1:Y:S01]  /*142b0*/  LDSM.16.M88.4 R36, [R20+UR8+0x6800] ;  /* 0x006800081424783b */ /* 0x000e620008000200 */
[----:B------:R3:W4:Y:S02]  /*142c0*/  MUFU.TANH R112, R2 ;  /* 0x0000000200707308 */ /* 0x0007240000002400 */
[----:B---3--:R-:W-:-:S06]  /*142d0*/  FMUL.FTZ R2, R32, R0 ;  /* 0x0000000020027220 */ /* 0x008fcc0000410000 */
[----:B------:R3:W-:Y:S01]  /*142e0*/  MUFU.TANH R120, R2 ;  /* 0x0000000200787308 */ /* 0x0007e20000002400 */
[----:B------:R-:W-:Y:S01]  /*142f0*/  HMMA.16816.F32.BF16 R44, R8, R46, R76 ;  /* 0x0000002e082c723c */ /* 0x000fe2000004184c */
[----:B---3--:R-:W-:-:S06]  /*14300*/  FMUL.FTZ R2, R33, R0 ;  /* 0x0000000021027220 */ /* 0x008fcc0000410000 */
[----:B------:R3:W-:Y:S01]  /*14310*/  MUFU.TANH R119, R2 ;  /* 0x0000000200777308 */ /* 0x0007e20000002400 */
[----:B--2---:R-:W-:Y:S01]  /*14320*/  HMMA.16816.F32.BF16 R24, R4, R48, R24 ;  /* 0x000000300418723c */ /* 0x004fe20000041818 */
[----:B---3--:R-:W-:-:S06]  /*14330*/  FMUL.FTZ R2, R34, R0 ;  /* 0x0000000022027220 */ /* 0x008fcc0000410000 */
[----:B------:R2:W-:Y:S02]  /*14340*/  MUFU.TANH R113, R2 ;  /* 0x0000000200717308 */ /* 0x0005e40000002400 */
[----:B--2---:R-:W-:-:S06]  /*14350*/  FMUL.FTZ R2, R35, R0 ;  /* 0x0000000023027220 */ /* 0x004fcc0000410000 */
[----:B------:R2:W-:Y:S02]  /*14360*/  MUFU.TANH R114, R2 ;  /* 0x0000000200727308 */ /* 0x0005e40000002400 */
[----:B--2---:R-:W-:-:S06]  /*14370*/  FMUL.FTZ R2, R40, R0 ;  /* 0x0000000028027220 */ /* 0x004fcc0000410000 */
[----:B------:R2:W-:Y:S01]  /*14380*/  MUFU.TANH R122, R2 ;  /* 0x00000002007a7308 */ /* 0x0005e20000002400 */
[----:B------:R-:W-:Y:S01]  /*14390*/  HMMA.16816.F32.BF16 R100, R12, R68, R28 ;  /* 0x000000440c64723c */ /* 0x000fe2000004181c */
[----:B--2---:R-:W-:-:S06]  /*143a0*/  FMUL.FTZ R2, R41, R0 ;  /* 0x0000000029027220 */ /* 0x004fcc0000410000 */
[----:B------:R2:W-:Y:S01]  /*143b0*/  MUFU.TANH R117, R2 ;  /* 0x0000000200757308 */ /* 0x0005e20000002400 */
[----:B------:R-:W-:Y:S01]  /*143c0*/  HMMA.16816.F32.BF16 R32, R16, R58, RZ ;  /* 0x0000003a1020723c */ /* 0x000fe200000418ff */
[----:B------:R-:W3:Y:S01]  /*143d0*/  LDSM.16.M88.4 R56, [R22+0x6800] ;  /* 0x006800001638783b */ /* 0x000ee20000000200 */
[----:B--2---:R-:W-:-:S05]  /*143e0*/  FMUL.FTZ R2, R42, R0 ;  /* 0x000000002a027220 */ /* 0x004fca0000410000 */
[----:B------:R2:W-:Y:S01]  /*143f0*/  MUFU.TANH R115, R2 ;  /* 0x0000000200737308 */ /* 0x0005e20000002400 */
[----:B-----5:R-:W-:Y:S08]  /*14400*/  HMMA.16816.F32.BF16 R28, R8, R52, R72 ;  /* 0x00000034081c723c */ /* 0x020ff00000041848 */
[----:B------:R-:W-:Y:S01]  /*14410*/  HMMA.16816.F32.BF16 R48, R4, R50, R44 ;  /* 0x000000320430723c */ /* 0x000fe2000004182c */
[----:B--2---:R-:W-:-:S02]  /*14420*/  FMUL.FTZ R2, R43, R0 ;  /* 0x000000002b027220 */ /* 0x004fc40000410000 */
[----:B------:R-:W2:Y:S02]  /*14430*/  LDSM.16.M88.4 R40, [R3+0x5800] ;  /* 0x005800000328783b */ /* 0x000ea40000000200 */
[----:B------:R5:W-:Y:S02]  /*14440*/  MUFU.TANH R121, R2 ;  /* 0x0000000200797308 */ /* 0x000be40000002400 */
[----:B-----5:R-:W-:-:S06]  /*14450*/  FMUL.FTZ R2, R24, R0 ;  /* 0x0000000018027220 */ /* 0x020fcc0000410000 */
[----:B------:R5:W-:Y:S01]  /*14460*/  MUFU.TANH R130, R2 ;  /* 0x0000000200827308 */ /* 0x000be20000002400 */
[----:B------:R-:W-:Y:S01]  /*14470*/  HMMA.16816.F32.BF16 R44, R4, R64, R28 ;  /* 0x00000040042c723c */ /* 0x000fe2000004181c */
[----:B-----5:R-:W-:-:S06]  /*14480*/  FMUL.FTZ R2, R25, R0 ;  /* 0x0000000019027220 */ /* 0x020fcc0000410000 */
[----:B------:R5:W-:Y:S01]  /*14490*/  MUFU.TANH R129, R2 ;  /* 0x0000000200817308 */ /* 0x000be20000002400 */
[----:B-1----:R-:W-:Y:S01]  /*144a0*/  HMMA.16816.F32.BF16 R28, R16, R38, RZ ;  /* 0x00000026101c723c */ /* 0x002fe200000418ff */
[----:B-----5:R-:W-:-:S06]  /*144b0*/  FMUL.FTZ R2, R26, R0 ;  /* 0x000000001a027220 */ /* 0x020fcc0000410000 */
[----:B------:R1:W5:Y:S02]  /*144c0*/  MUFU.TANH R123, R2 ;  /* 0x00000002007b7308 */ /* 0x0003640000002400 */
[-C--:B-1----:R-:W-:Y:S02]  /*144d0*/  FMUL.FTZ R2, R27, R0.reuse ;  /* 0x000000001b027220 */ /* 0x082fe40000410000 */
[----:B------:R-:W-:Y:S01]  /*144e0*/  HMMA.16816.F32.BF16 R24, R8, R54, R80 ;  /* 0x000000360818723c */ /* 0x000fe20000041850 */
[----:B------:R-:W1:Y:S03]  /*144f0*/  LDSM.16.M88.4 R52, [R21+0x5800] ;  /* 0x005800001534783b */ /* 0x000e660000000200 */
[----:B------:R4:W-:Y:S02]  /*14500*/  MUFU.TANH R125, R2 ;  /* 0x00000002007d7308 */ /* 0x0009e40000002400 */
[----:B----4-:R-:W-:-:S06]  /*14510*/  FMUL.FTZ R2, R48, R0 ;  /* 0x0000000030027220 */ /* 0x010fcc0000410000 */
[----:B------:R4:W-:Y:S01]  /*14520*/  MUFU.TANH R131, R2 ;  /* 0x0000000200837308 */ /* 0x0009e20000002400 */
[----:B------:R-:W-:Y:S01]  /*14530*/  HMMA.16816.F32.BF16 R84, R12, R70, R32 ;  /* 0x000000460c54723c */ /* 0x000fe20000041820 */
[----:B------:R-:W-:Y:S01]  /*14540*/  LDSM.16.M88.4 R68, [R20+UR8+0x7800] ;  /* 0x007800081444783b */ /* 0x000fe20008000200 */
[----:B----4-:R-:W-:-:S05]  /*14550*/  FMUL.FTZ R2, R49, R0 ;  /* 0x0000000031027220 */ /* 0x010fca0000410000 */
[----:B------:R4:W-:Y:S01]  /*14560*/  MUFU.TANH R128, R2 ;  /* 0x0000000200807308 */ /* 0x0009e20000002400 */
[----:B------:R-:W-:Y:S01]  /*14570*/  HMMA.16816.F32.BF16 R32, R16, R36, RZ ;  /* 0x000000241020723c */ /* 0x000fe200000418ff */
[----:B----4-:R-:W-:-:S06]  /*14580*/  FMUL.FTZ R2, R50, R0 ;  /* 0x0000000032027220 */ /* 0x010fcc0000410000 */
[----:B------:R4:W5:Y:S01]  /*14590*/  MUFU.TANH R126, R2 ;  /* 0x00000002007e7308 */ /* 0x0009620000002400 */
[----:B---3--:R-:W-:Y:S08]  /*145a0*/  HMMA.16816.F32.BF16 R80, R12, R58, R28 ;  /* 0x0000003a0c50723c */ /* 0x008ff0000004181c */
[----:B------:R-:W-:Y:S01]  /*145b0*/  HMMA.16816.F32.BF16 R24, R4, R66, R24 ;  /* 0x000000420418723c */ /* 0x000fe20000041818 */
[----:B------:R-:W3:Y:S01]  /*145c0*/  LDSM.16.M88.4 R64, [R3+0x6000] ;  /* 0x006000000340783b */ /* 0x000ee20000000200 */
[----:B----4-:R-:W-:-:S06]  /*145d0*/  FMUL.FTZ R2, R51, R0 ;  /* 0x0000000033027220 */ /* 0x010fcc0000410000 */
[----:B--2---:R-:W-:Y:S01]  /*145e0*/  HMMA.16816.F32.BF16 R28, R8, R40, R96 ;  /* 0x00000028081c723c */ /* 0x004fe20000041860 */
[----:B------:R-:W-:Y:S01]  /*145f0*/  LDSM.16.M88.4 R48, [R21+0x6000] ;  /* 0x006000001530783b */ /* 0x000fe20000000200 */
[----:B------:R2:W4:Y:S02]  /*14600*/  MUFU.TANH R132, R2 ;  /* 0x0000000200847308 */ /* 0x0005240000002400 */
[----:B--2---:R-:W-:-:S06]  /*14610*/  FMUL.FTZ R2, R44, R0 ;  /* 0x000000002c027220 */ /* 0x004fcc0000410000 */
[----:B------:R2:W-:Y:S01]  /*14620*/  MUFU.TANH R138, R2 ;  /* 0x00000002008a7308 */ /* 0x0005e20000002400 */
[----:B------:R-:W-:Y:S01]  /*14630*/  HMMA.16816.F32.BF16 R72, R12, R56, R32 ;  /* 0x000000380c48723c */ /* 0x000fe20000041820 */
[----:B------:R-:W5:Y:S01]  /*14640*/  LDSM.16.M88.4 R56, [R22+0x7000] ;  /* 0x007000001638783b */ /* 0x000f620000000200 */
[----:B--2---:R-:W-:-:S05]  /*14650*/  FMUL.FTZ R2, R45, R0 ;  /* 0x000000002d027220 */ /* 0x004fca0000410000 */
[----:B------:R2:W-:Y:S01]  /*14660*/  MUFU.TANH R141, R2 ;  /* 0x00000002008d7308 */ /* 0x0005e20000002400 */
[----:B------:R-:W-:Y:S01]  /*14670*/  HMMA.16816.F32.BF16 R40, R8, R42, R88 ;  /* 0x0000002a0828723c */ /* 0x000fe20000041858 */
[----:B--2---:R-:W-:-:S06]  /*14680*/  FMUL.FTZ R2, R46, R0 ;  /* 0x000000002e027220 */ /* 0x004fcc0000410000 */
[----:B------:R2:W4:Y:S01]  /*14690*/  MUFU.TANH R133, R2 ;  /* 0x0000000200857308 */ /* 0x0005220000002400 */
[----:B-1----:R-:W-:Y:S01]  /*146a0*/  HMMA.16816.F32.BF16 R36, R4, R52, R28 ;  /* 0x000000340424723c */ /* 0x002fe2000004181c */
[----:B--2---:R-:W-:-:S07]  /*146b0*/  FMUL.FTZ R2, R47, R0 ;  /* 0x000000002f027220 */ /* 0x004fce0000410000 */
[----:B------:R-:W-:Y:S01]  /*146c0*/  HMMA.16816.F32.BF16 R28, R16, R62, RZ ;  /* 0x0000003e101c723c */ /* 0x000fe200000418ff */
[----:B------:R-:W1:Y:S01]  /*146d0*/  LDSM.16.M88.4 R44, [R3+0x6800] ;  /* 0x00680000032c783b */ /* 0x000e620000000200 */
[----:B------:R2:W4:Y:S02]  /*146e0*/  MUFU.TANH R136, R2 ;  /* 0x0000000200887308 */ /* 0x0005240000002400 */
[----:B--2---:R-:W-:-:S06]  /*146f0*/  FMUL.FTZ R2, R24, R0 ;  /* 0x0000000018027220 */ /* 0x004fcc0000410000 */
[----:B------:R2:W-:Y:S01]  /*14700*/  MUFU.TANH R143, R2 ;  /* 0x00000002008f7308 */ /* 0x0005e20000002400 */
[----:B------:R-:W-:Y:S01]  /*14710*/  HMMA.16816.F32.BF16 R32, R16, R60, RZ ;  /* 0x0000003c1020723c */ /* 0x000fe200000418ff */
[----:B------:R-:W-:Y:S01]  /*14720*/  LDSM.16.M88.4 R60, [R20+UR8+0x8000] ;  /* 0x00800008143c783b */ /* 0x000fe20008000200 */
[----:B--2---:R-:W-:-:S05]  /*14730*/  FMUL.FTZ R2, R25, R0 ;  /* 0x0000000019027220 */ /* 0x004fca0000410000 */
[----:B------:R2:W-:Y:S01]  /*14740*/  MUFU.TANH R142, R2 ;  /* 0x00000002008e7308 */ /* 0x0005e20000002400 */
[----:B------:R-:W-:Y:S01]  /*14750*/  HMMA.16816.F32.BF16 R40, R4, R54, R40 ;  /* 0x000000360428723c */ /* 0x000fe20000041828 */
[----:B------:R-:W4:Y:S01]  /*14760*/  LDSM.16.M88.4 R52, [R22+0x7800] ;  /* 0x007800001634783b */ /* 0x000f220000000200 */
[----:B--2---:R-:W-:-:S05]  /*14770*/  FMUL.FTZ R2, R26, R0 ;  /* 0x000000001a027220 */ /* 0x004fca0000410000 */
[----:B------:R2:W-:Y:S02]  /*14780*/  MUFU.TANH R137, R2 ;  /* 0x0000000200897308 */ /* 0x0005e40000002400 */
[-C--:B--2---:R-:W-:Y:S02]  /*14790*/  FMUL.FTZ R2, R27, R0.reuse ;  /* 0x000000001b027220 */ /* 0x084fe40000410000 */
[----:B---3--:R-:W-:Y:S04]  /*147a0*/  HMMA.16816.F32.BF16 R24, R8, R64, R100 ;  /* 0x000000400818723c */ /* 0x008fe80000041864 */
[----:B------:R2:W3:Y:S02]  /*147b0*/  MUFU.TANH R145, R2 ;  /* 0x0000000200917308 */ /* 0x0004e40000002400 */
[----:B--2---:R-:W-:-:S06]  /*147c0*/  FMUL.FTZ R2, R36, R0 ;  /* 0x0000000024027220 */ /* 0x004fcc0000410000 */
[----:B------:R2:W-:Y:S01]  /*147d0*/  MUFU.TANH R151, R2 ;  /* 0x0000000200977308 */ /* 0x0005e20000002400 */
[----:B-----5:R-:W-:Y:S01]  /*147e0*/  HMMA.16816.F32.BF16 R76, R12, R58, R28 ;  /* 0x0000003a0c4c723c */ /* 0x020fe2000004181c */
[----:B--2---:R-:W-:-:S06]  /*147f0*/  FMUL.FTZ R2, R37, R0 ;  /* 0x0000000025027220 */ /* 0x004fcc0000410000 */
[----:B------:R2:W-:Y:S01]  /*14800*/  MUFU.TANH R150, R2 ;  /* 0x0000000200967308 */ /* 0x0005e20000002400 */
[----:B------:R-:W-:Y:S01]  /*14810*/  HMMA.16816.F32.BF16 R28, R8, R66, R84 ;  /* 0x00000042081c723c */ /* 0x000fe20000041854 */
[----:B--2---:R-:W-:-:S06]  /*14820*/  FMUL.FTZ R2, R38, R0 ;  /* 0x0000000026027220 */ /* 0x004fcc0000410000 */
[----:B------:R2:W-:Y:S01]  /*14830*/  MUFU.TANH R144, R2 ;  /* 0x0000000200907308 */ /* 0x0005e20000002400 */
[----:B------:R-:W-:Y:S01]  /*14840*/  HMMA.16816.F32.BF16 R88, R12, R56, R32 ;  /* 0x000000380c58723c */ /* 0x000fe20000041820 */
[----:B------:R-:W5:Y:S07]  /*14850*/  LDSM.16.M88.4 R56, [R21+0x6800] ;  /* 0x006800001538783b */ /* 0x000f6e0000000200 */
[----:B------:R-:W-:Y:S01]  /*14860*/  HMMA.16816.F32.BF16 R24, R4, R48, R24 ;  /* 0x000000300418723c */ /* 0x000fe20000041818 */
[----:B--2---:R-:W-:-:S04]  /*14870*/  FMUL.FTZ R2, R39, R0 ;  /* 0x0000000027027220 */ /* 0x004fc80000410000 */
[----:B------:R2:W3:Y:S03]  /*14880*/  MUFU.TANH R146, R2 ;  /* 0x0000000200927308 */ /* 0x0004e60000002400 */
[----:B------:R-:W-:Y:S01]  /*14890*/  HMMA.16816.F32.BF16 R32, R16, R68, RZ ;  /* 0x000000441020723c */ /* 0x000fe200000418ff */
[----:B--2---:R-:W-:-:S04]  /*148a0*/  FMUL.FTZ R2, R40, R0 ;  /* 0x0000000028027220 */ /* 0x004fc80000410000 */
[----:B------:R2:W-:Y:S03]  /*148b0*/  MUFU.TANH R153, R2 ;  /* 0x0000000200997308 */ /* 0x0005e60000002400 */
[----:B------:R-:W-:Y:S01]  /*148c0*/  HMMA.16816.F32.BF16 R36, R4, R50, R28 ;  /* 0x000000320424723c */ /* 0x000fe2000004181c */
[----:B------:R-:W3:Y:S01]  /*148d0*/  LDSM.16.M88.4 R48, [R22+0x8000] ;  /* 0x008000001630783b */ /* 0x000ee20000000200 */
[----:B--2---:R-:W-:-:S04]  /*148e0*/  FMUL.FTZ R2, R41, R0 ;  /* 0x0000000029027220 */ /* 0x004fc80000410000 */
[----:B------:R2:W-:Y:S02]  /*148f0*/  MUFU.TANH R149, R2 ;  /* 0x0000000200957308 */ /* 0x0005e40000002400 */
[----:B--2---:R-:W-:-:S06]  /*14900*/  FMUL.FTZ R2, R42, R0 ;  /* 0x000000002a027220 */ /* 0x004fcc0000410000 */
[----:B------:R2:W3:Y:S02]  /*14910*/  MUFU.TANH R147, R2 ;  /* 0x0000000200937308 */ /* 0x0004e40000002400 */
[-C--:B--2---:R-:W-:Y:S02]  /*14920*/  FMUL.FTZ R2, R43, R0.reuse ;  /* 0x000000002b027220 */ /* 0x084fe40000410000 */
[----:B-1----:R-:W-:Y:S04]  /*14930*/  HMMA.16816.F32.BF16 R40, R8, R44, R72 ;  /* 0x0000002c0828723c */ /* 0x002fe80000041848 */
[----:B------:R1:W-:Y:S02]  /*14940*/  MUFU.TANH R152, R2 ;  /* 0x0000000200987308 */ /* 0x0003e40000002400 */
[----:B-1----:R-:W-:-:S06]  /*14950*/  FMUL.FTZ R2, R24, R0 ;  /* 0x0000000018027220 */ /* 0x002fcc0000410000 */
[----:B------:R1:W-:Y:S01]  /*14960*/  MUFU.TANH R159, R2 ;  /* 0x00000002009f7308 */ /* 0x0003e20000002400 */
[----:B----4-:R-:W-:Y:S08]  /*14970*/  HMMA.16816.F32.BF16 R84, R12, R52, R32 ;  /* 0x000000340c54723c */ /* 0x010ff00000041820 */
[----:B------:R-:W-:Y:S01]  /*14980*/  HMMA.16816.F32.BF16 R32, R8, R46, R80 ;  /* 0x0000002e0820723c */ /* 0x000fe20000041850 */
[----:B------:R-:W2:Y:S01]  /*14990*/  LDSM.16.M88.4 R44, [R3+0x7000] ;  /* 0x00700000032c783b */ /* 0x000ea20000000200 */
[----:B-1----:R-:W-:-:S04]  /*149a0*/  FMUL.FTZ R2, R25, R0 ;  /* 0x0000000019027220 */ /* 0x002fc80000410000 */
[----:B------:R1:W-:Y:S02]  /*149b0*/  MUFU.TANH R158, R2 ;  /* 0x00000002009e7308 */ /* 0x0003e40000002400 */
[----:B------:R-:W-:Y:S01]  /*149c0*/  HMMA.16816.F32.BF16 R28, R16, R70, RZ ;  /* 0x00000046101c723c */ /* 0x000fe200000418ff */
[----:B-1----:R-:W-:-:S05]  /*149d0*/  FMUL.FTZ R2, R26, R0 ;  /* 0x000000001a027220 */ /* 0x002fca0000410000 */
[----:B------:R1:W4:Y:S02]  /*149e0*/  MUFU.TANH R154, R2 ;  /* 0x00000002009a7308 */ /* 0x0003240000002400 */
[----:B-----5:R-:W-:Y:S01]  /*149f0*/  HMMA.16816.F32.BF16 R40, R4, R56, R40 ;  /* 0x000000380428723c */ /* 0x020fe20000041828 */
[----:B-1----:R-:W-:-:S07]  /*14a00*/  FMUL.FTZ R2, R27, R0 ;  /* 0x000000001b027220 */ /* 0x002fce0000410000 */
[----:B------:R-:W-:Y:S01]  /*14a10*/  HMMA.16816.F32.BF16 R24, R16, R60, RZ ;  /* 0x0000003c1018723c */ /* 0x000fe200000418ff */
[----:B------:R1:W5:Y:S02]  /*14a20*/  MUFU.TANH R157, R2 ;  /* 0x00000002009d7308 */ /* 0x0003640000002400 */
[----:B-1----:R-:W-:-:S06]  /*14a30*/  FMUL.FTZ R2, R36, R0 ;  /* 0x0000000024027220 */ /* 0x002fcc0000410000 */
[----:B------:R1:W-:Y:S01]  /*14a40*/  MUFU.TANH R161, R2 ;  /* 0x0000000200a17308 */ /* 0x0003e20000002400 */
[----:B------:R-:W-:Y:S01]  /*14a50*/  HMMA.16816.F32.BF16 R64, R12, R54, R28 ;  /* 0x000000360c40723c */ /* 0x000fe2000004181c */
[----:B------:R-:W4:Y:S01]  /*14a60*/  LDSM.16.M88.4 R52, [R21+0x7000] ;  /* 0x007000001534783b */ /* 0x000f220000000200 */
[----:B-1----:R-:W-:-:S05]  /*14a70*/  FMUL.FTZ R2, R37, R0 ;  /* 0x0000000025027220 */ /* 0x002fca0000410000 */
[----:B------:R1:W-:Y:S03]  /*14a80*/  MUFU.TANH R180, R2 ;  /* 0x0000000200b47308 */ /* 0x0003e60000002400 */
[----:B---3--:R-:W-:Y:S08]  /*14a90*/  HMMA.16816.F32.BF16 R68, R12, R48, R24 ;  /* 0x000000300c44723c */ /* 0x008ff00000041818 */
[----:B------:R-:W-:Y:S01]  /*14aa0*/  HMMA.16816.F32.BF16 R24, R4, R58, R32 ;  /* 0x0000003a0418723c */ /* 0x000fe20000041820 */
[----:B------:R-:W3:Y:S01]  /*14ab0*/  LDSM.16.M88.4 R56, [R20+UR8+0x8800] ;  /* 0x008800081438783b */ /* 0x000ee20008000200 */
[----:B-1----:R-:W-:-:S04]  /*14ac0*/  FMUL.FTZ R2, R38, R0 ;  /* 0x0000000026027220 */ /* 0x002fc80000410000 */
[----:B------:R1:W-:Y:S02]  /*14ad0*/  MUFU.TANH R155, R2 ;  /* 0x00000002009b7308 */ /* 0x0003e40000002400 */
[----:B-1----:R-:W-:-:S06]  /*14ae0*/  FMUL.FTZ R2, R39, R0 ;  /* 0x0000000027027220 */ /* 0x002fcc0000410000 */
[----:B------:R1:W5:Y:S01]  /*14af0*/  MUFU.TANH R160, R2 ;  /* 0x0000000200a07308 */ /* 0x0003620000002400 */
[----:B--2---:R-:W-:Y:S01]  /*14b00*/  HMMA.16816.F32.BF16 R28, R8, R44, R88 ;  /* 0x0000002c081c723c */ /* 0x004fe20000041858 */
[----:B-1----:R-:W-:-:S06]  /*14b10*/  FMUL.FTZ R2, R40, R0 ;  /* 0x0000000028027220 */ /* 0x002fcc0000410000 */
[----:B------:R1:W-:Y:S01]  /*14b20*/  MUFU.TANH R167, R2 ;  /* 0x0000000200a77308 */ /* 0x0003e20000002400 */
[----:B------:R-:W-:Y:S01]  /*14b30*/  HMMA.16816.F32.BF16 R32, R16, R62, RZ ;  /* 0x0000003e1020723c */ /* 0x000fe200000418ff */
[----:B------:R-:W-:Y:S01]  /*14b40*/  LDSM.16.M88.4 R60, [R22+0x8800] ;  /* 0x00880000163c783b */ /* 0x000fe20000000200 */
[----:B-1----:R-:W-:-:S05]  /*14b50*/  FMUL.FTZ R2, R41, R0 ;  /* 0x0000000029027220 */ /* 0x002fca0000410000 */
[----:B------:R1:W-:Y:S02]  /*14b60*/  MUFU.TANH R170, R2 ;  /* 0x0000000200aa7308 */ /* 0x0003e40000002400 */
[----:B-1----:R-:W-:-:S06]  /*14b70*/  FMUL.FTZ R2, R42, R0 ;  /* 0x000000002a027220 */ /* 0x002fcc0000410000 */
[----:B------:R1:W2:Y:S02]  /*14b80*/  MUFU.TANH R162, R2 ;  /* 0x0000000200a27308 */ /* 0x0002a40000002400 */
[-C--:B-1----:R-:W-:Y:S02]  /*14b90*/  FMUL.FTZ R2, R43, R0.reuse ;  /* 0x000000002b027220 */ /* 0x082fe40000410000 */
[----:B------:R-:W-:Y:S01]  /*14ba0*/  HMMA.16816.F32.BF16 R40, R8, R46, R76 ;  /* 0x0000002e0828723c */ /* 0x000fe2000004184c */
[----:B------:R-:W1:Y:S03]  /*14bb0*/  LDSM.16.M88.4 R44, [R3+0x7800] ;  /* 0x00780000032c783b */ /* 0x000e660000000200 */
[----:B------:R3:W2:Y:S04]  /*14bc0*/  MUFU.TANH R165, R2 ;  /* 0x0000000200a57308 */ /* 0x0006a80000002400 */
[----:B----4-:R-:W-:Y:S01]  /*14bd0*/  HMMA.16816.F32.BF16 R36, R4, R52, R28 ;  /* 0x000000340424723c */ /* 0x010fe2000004181c */
[----:B---3--:R-:W-:-:S04]  /*14be0*/  FMUL.FTZ R2, R24, R0 ;  /* 0x0000000018027220 */ /* 0x008fc80000410000 */
[----:B------:R3:W-:Y:S03]  /*14bf0*/  MUFU.TANH R169, R2 ;  /* 0x0000000200a97308 */ /* 0x0007e60000002400 */
[----:B------:R-:W-:Y:S01]  /*14c00*/  HMMA.16816.F32.BF16 R80, R12, R50, R32 ;  /* 0x000000320c50723c */ /* 0x000fe20000041820 */
[----:B------:R-:W4:Y:S01]  /*14c10*/  LDSM.16.M88.4 R48, [R21+0x7800] ;  /* 0x007800001530783b */ /* 0x000f220000000200 */
[----:B---3--:R-:W-:-:S04]  /*14c20*/  FMUL.FTZ R2, R25, R0 ;  /* 0x0000000019027220 */ /* 0x008fc80000410000 */
[----:B------:R3:W-:Y:S02]  /*14c30*/  MUFU.TANH R168, R2 ;  /* 0x0000000200a87308 */ /* 0x0007e40000002400 */
[----:B------:R-:W-:Y:S01]  /*14c40*/  HMMA.16816.F32.BF16 R32, R4, R54, R40 ;  /* 0x000000360420723c */ /* 0x000fe20000041828 */
[----:B------:R-:W5:Y:S01]  /*14c50*/  LDSM.16.M88.4 R40, [R3+0x8000] ;  /* 0x008000000328783b */ /* 0x000f620000000200 */
[----:B------:R-:W-:Y:S02]  /*14c60*/  VIADD R73, R211, 0xffffffff ;  /* 0xffffffffd3497836 */ /* 0x000fe40000000000 */
[----:B------:R-:W-:Y:S01]  /*14c70*/  IMAD.SHL.U32 R23, R225, 0x2, RZ ;  /* 0x00000002e1177824 */ /* 0x000fe200078e00ff */
[----:B------:R-:W-:Y:S01]  /*14c80*/  LDSM.16.M88.4 R52, [R21+0x8000] ;  /* 0x008000001534783b */ /* 0x000fe20000000200 */
[----:B---3--:R-:W-:-:S04]  /*14c90*/  FMUL.FTZ R2, R26, R0 ;  /* 0x000000001a027220 */ /* 0x008fc80000410000 */
[----:B------:R3:W2:Y:S02]  /*14ca0*/  MUFU.TANH R163, R2 ;  /* 0x0000000200a37308 */ /* 0x0006a40000002400 */
[-C--:B---3--:R-:W-:Y:S02]  /*14cb0*/  FMUL.FTZ R2, R27, R0.reuse ;  /* 0x000000001b027220 */ /* 0x088fe40000410000 */
[----:B------:R-:W-:Y:S04]  /*14cc0*/  HMMA.16816.F32.BF16 R24, R16, R56, RZ ;  /* 0x000000381018723c */ /* 0x000fe800000418ff */
[----:B------:R3:W2:Y:S04]  /*14cd0*/  MUFU.TANH R174, R2 ;  /* 0x0000000200ae7308 */ /* 0x0006a80000002400 */
[----:B-1----:R-:W-:Y:S01]  /*14ce0*/  HMMA.16816.F32.BF16 R28, R8, R44, R84 ;  /* 0x0000002c081c723c */ /* 0x002fe20000041854 */
[----:B---3--:R-:W-:-:S11]  /*14cf0*/  FMUL.FTZ R2, R36, R0 ;  /* 0x0000000024027220 */ /* 0x008fd60000410000 */
[----:B------:R-:W-:Y:S01]  /*14d00*/  HMMA.16816.F32.BF16 R76, R12, R60, R24 ;  /* 0x0000003c0c4c723c */ /* 0x000fe20000041818 */
[----:B------:R1:W-:Y:S07]  /*14d10*/  MUFU.TANH R176, R2 ;  /* 0x0000000200b07308 */ /* 0x0003ee0000002400 */
[----:B------:R-:W-:Y:S01]  /*14d20*/  HMMA.16816.F32.BF16 R24, R8, R46, R64 ;  /* 0x0000002e0818723c */ /* 0x000fe20000041840 */
[----:B------:R-:W3:Y:S01]  /*14d30*/  LDSM.16.M88.4 R64, [R20+UR8+0x9000] ;  /* 0x009000081440783b */ /* 0x000ee20008000200 */
[----:B------:R-:W-:-:S02]  /*14d40*/  IMAD.SHL.U32 R72, R73, 0x100, RZ ;  /* 0x0000010049487824 */ /* 0x000fc400078e00ff */
[-C--:B------:R-:W-:Y:S01]  /*14d50*/  FMUL.FTZ R36, R32, R0.reuse ;  /* 0x0000000020247220 */ /* 0x080fe20000410000 */
[-C--:B------:R-:W-:Y:S01]  /*14d60*/  FMUL.FTZ R34, R34, R0.reuse ;  /* 0x0000000022227220 */ /* 0x080fe20000410000 */
[-C--:B------:R-:W-:Y:S01]  /*14d70*/  FMUL.FTZ R35, R35, R0.reuse ;  /* 0x0000000023237220 */ /* 0x080fe20000410000 */
[----:B------:R-:W-:Y:S01]  /*14d80*/  LDSM.16.M88.4 R44, [R3+0x8800] ;  /* 0x00880000032c783b */ /* 0x000fe20000000200 */
[----:B-1----:R-:W-:-:S04]  /*14d90*/  FMUL.FTZ R2, R37, R0 ;  /* 0x0000000025027220 */ /* 0x002fc80000410000 */
[----:B------:R1:W-:Y:S01]  /*14da0*/  MUFU.TANH R178, R2 ;  /* 0x0000000200b27308 */ /* 0x0003e20000002400 */
[----:B----4-:R-:W-:Y:S01]  /*14db0*/  HMMA.16816.F32.BF16 R28, R4, R48, R28 ;  /* 0x00000030041c723c */ /* 0x010fe2000004181c */
[----:B-1----:R-:W-:-:S06]  /*14dc0*/  FMUL.FTZ R2, R38, R0 ;  /* 0x0000000026027220 */ /* 0x002fcc0000410000 */
[----:B------:R1:W4:Y:S02]  /*14dd0*/  MUFU.TANH R172, R2 ;  /* 0x0000000200ac7308 */ /* 0x0003240000002400 */
[----:B-1----:R-:W-:-:S06]  /*14de0*/  FMUL.FTZ R2, R39, R0 ;  /* 0x0000000027027220 */ /* 0x002fcc0000410000 */
[----:B------:R1:W4:Y:S08]  /*14df0*/  MUFU.TANH R175, R2 ;  /* 0x0000000200af7308 */ /* 0x0003300000002400 */
[----:B------:R5:W-:Y:S01]  /*14e00*/  MUFU.TANH R177, R36 ;  /* 0x0000002400b17308 */ /* 0x000be20000002400 */
[----:B-1----:R-:W-:-:S04]  /*14e10*/  LOP3.LUT R2, R72, 0x6, R23, 0xf8, !PT ;  /* 0x0000000648027812 */ /* 0x002fc800078ef817 */
[C---:B------:R-:W-:Y:S01]  /*14e20*/  LOP3.LUT R23, R2.reuse, 0x8, RZ, 0xfc, !PT ;  /* 0x0000000802177812 */ /* 0x040fe200078efcff */
[----:B-----5:R-:W-:Y:S03]  /*14e30*/  HMMA.16816.F32.BF16 R36, R8, R40, R68 ;  /* 0x000000280824723c */ /* 0x020fe60000041844 */
[----:B------:R-:W-:Y:S01]  /*14e40*/  ISETP.GE.AND P3, PT, R23, R92, PT ;  /* 0x0000005c1700720c */ /* 0x000fe20003f66270 */
[----:B------:R-:W1:Y:S01]  /*14e50*/  LDSM.16.M88.4 R68, [R22+0x9000] ;  /* 0x009000001644783b */ /* 0x000e620000000200 */
[----:B------:R-:W-:Y:S01]  /*14e60*/  FMUL.FTZ R23, R33, R0 ;  /* 0x0000000021177220 */ /* 0x000fe20000410000 */
[----:B------:R-:W-:-:S03]  /*14e70*/  LOP3.LUT R32, R2, 0x1, RZ, 0xfc, !PT ;  /* 0x0000000102207812 */ /* 0x000fc600078efcff */
[----:B------:R5:W-:Y:S01]  /*14e80*/  MUFU.TANH R179, R23 ;  /* 0x0000001700b37308 */ /* 0x000be20000002400 */
[-C--:B------:R-:W-:Y:S02]  /*14e90*/  ISETP.GE.AND P1, PT, R32, R92.reuse, PT ;  /* 0x0000005c2000720c */ /* 0x080fe40003f26270 */
[C---:B------:R-:W-:Y:S02]  /*14ea0*/  LOP3.LUT R32, R2.reuse, 0x10, RZ, 0xfc, !PT ;  /* 0x0000001002207812 */ /* 0x040fe400078efcff */
[----:B------:R-:W-:Y:S01]  /*14eb0*/  ISETP.GE.AND P0, PT, R2, R92, PT ;  /* 0x0000005c0200720c */ /* 0x000fe20003f06270 */
[----:B------:R-:W-:Y:S01]  /*14ec0*/  FMUL.FTZ R28, R28, R0 ;  /* 0x000000001c1c7220 */ /* 0x000fe20000410000 */
[----:B------:R-:W-:Y:S01]  /*14ed0*/  ISETP.GE.AND P5, PT, R32, R92, PT ;  /* 0x0000005c2000720c */ /* 0x000fe20003fa6270 */
[----:B------:R-:W-:Y:S01]  /*14ee0*/  FMUL.FTZ R29, R29, R0 ;  /* 0x000000001d1d7220 */ /* 0x000fe20000410000 */
[----:B------:R-:W-:Y:S02]  /*14ef0*/  FSEL R87, R164, -INF , !P0 ;  /* 0xff800000a4577808 */ /* 0x000fe40004000000 */
[----:B-----5:R-:W-:-:S04]  /*14f00*/  LOP3.LUT R23, R2, 0x11, RZ, 0xfc, !PT ;  /* 0x0000001102177812 */ /* 0x020fc800078efcff */
[----:B------:R-:W-:Y:S02]  /*14f10*/  ISETP.GE.AND P6, PT, R23, R92, PT ;  /* 0x0000005c1700720c */ /* 0x000fe40003fc6270 */
[----:B------:R-:W-:Y:S01]  /*14f20*/  LOP3.LUT R23, R2, 0x18, RZ, 0xfc, !PT ;  /* 0x0000001802177812 */ /* 0x000fe200078efcff */
[-C--:B------:R-:W-:Y:S01]  /*14f30*/  FMUL.FTZ R30, R30, R0.reuse ;  /* 0x000000001e1e7220 */ /* 0x080fe20000410000 */
[----:B------:R-:W-:Y:S01]  /*14f40*/  FSEL R90, R166, -INF , !P0 ;  /* 0xff800000a65a7808 */ /* 0x000fe20004000000 */
[----:B------:R-:W-:Y:S01]  /*14f50*/  FMUL.FTZ R31, R31, R0 ;  /* 0x000000001f1f7220 */ /* 0x000fe20000410000 */
[----:B------:R-:W-:Y:S02]  /*14f60*/  ISETP.GE.AND P0, PT, R23, R92, PT ;  /* 0x0000005c1700720c */ /* 0x000fe40003f06270 */
[----:B------:R-:W-:Y:S01]  /*14f70*/  LOP3.LUT R23, R2, 0x19, RZ, 0xfc, !PT ;  /* 0x0000001902177812 */ /* 0x000fe200078efcff */
[----:B------:R-:W-:Y:S01]  /*14f80*/  HMMA.16816.F32.BF16 R24, R4, R50, R24 ;  /* 0x000000320418723c */ /* 0x000fe20000041818 */
[----:B------:R-:W-:Y:S01]  /*14f90*/  FSEL R84, R173, -INF , !P1 ;  /* 0xff800000ad547808 */ /* 0x000fe20004800000 */
[----:B------:R-:W-:Y:S01]  /*14fa0*/  MUFU.TANH R164, R29 ;  /* 0x0000001d00a47308 */ /* 0x000fe20000002400 */
[----:B------:R-:W-:-:S02]  /*14fb0*/  FSEL R85, R148, -INF , !P5 ;  /* 0xff80000094557808 */ /* 0x000fc40006800000 */
[----:B------:R-:W-:Y:S02]  /*14fc0*/  FSEL R98, R156, -INF , !P5 ;  /* 0xff8000009c627808 */ /* 0x000fe40006800000 */
[----:B------:R-:W-:Y:S02]  /*14fd0*/  FSEL R88, R196, -INF , !P1 ;  /* 0xff800000c4587808 */ /* 0x000fe40004800000 */
[C---:B------:R-:W-:Y:S01]  /*14fe0*/  LOP3.LUT R33, R2.reuse, 0x9, RZ, 0xfc, !PT ;  /* 0x0000000902217812 */ /* 0x040fe200078efcff */
[----:B------:R-:W-:Y:S01]  /*14ff0*/  MUFU.TANH R173, R28 ;  /* 0x0000001c00ad7308 */ /* 0x000fe20000002400 */
[----:B------:R-:W-:Y:S02]  /*15000*/  ISETP.GE.AND P1, PT, R23, R92, PT ;  /* 0x0000005c1700720c */ /* 0x000fe40003f26270 */
[----:B------:R-:W-:-:S05]  /*15010*/  LOP3.LUT R23, R2, 0x20, RZ, 0xfc, !PT ;  /* 0x0000002002177812 */ /* 0x000fca00078efcff */
[----:B------:R-:W-:Y:S01]  /*15020*/  MUFU.TANH R156, R30 ;  /* 0x0000001e009c7308 */ /* 0x000fe20000002400 */
[----:B------:R-:W-:Y:S02]  /*15030*/  FSEL R75, R93, -INF , !P3 ;  /* 0xff8000005d4b7808 */ /* 0x000fe40005800000 */
[----:B------:R-:W-:-:S05]  /*15040*/  ISETP.GE.AND P4, PT, R33, R92, PT ;  /* 0x0000005c2100720c */ /* 0x000fca0003f86270 */
[----:B------:R3:W-:Y:S01]  /*15050*/  MUFU.TANH R148, R31 ;  /* 0x0000001f00947308 */ /* 0x0007e20000002400 */
[----:B------:R-:W-:Y:S02]  /*15060*/  FSEL R93, R194, -INF , !P3 ;  /* 0xff800000c25d7808 */ /* 0x000fe40005800000 */
[----:B------:R-:W-:Y:S02]  /*15070*/  ISETP.GE.AND P3, PT, R23, R92, PT ;  /* 0x0000005c1700720c */ /* 0x000fe40003f66270 */
[----:B------:R-:W-:Y:S02]  /*15080*/  LOP3.LUT R23, R2, 0x21, RZ, 0xfc, !PT ;  /* 0x0000002102177812 */ /* 0x000fe400078efcff */
[----:B------:R-:W-:Y:S01]  /*15090*/  FSEL R86, R95, -INF , !P4 ;  /* 0xff8000005f567808 */ /* 0x000fe20006000000 */
[----:B------:R-:W5:Y:S01]  /*150a0*/  MUFU.TANH R171, R34 ;  /* 0x0000002200ab7308 */ /* 0x000f620000002400 */
[----:B---3--:R-:W-:Y:S07]  /*150b0*/  HMMA.16816.F32.BF16 R28, R16, R64, RZ ;  /* 0x00000040101c723c */ /* 0x008fee00000418ff */
[----:B------:R3:W5:Y:S01]  /*150c0*/  MUFU.TANH R166, R35 ;  /* 0x0000002300a67308 */ /* 0x0007620000002400 */
[----:B------:R-:W-:-:S02]  /*150d0*/  FSEL R95, R195, -INF , !P4 ;  /* 0xff800000c35f7808 */ /* 0x000fc40006000000 */
[----:B------:R-:W-:Y:S02]  /*150e0*/  ISETP.GE.AND P4, PT, R23, R92, PT ;  /* 0x0000005c1700720c */ /* 0x000fe40003f86270 */
[----:B------:R-:W-:Y:S01]  /*150f0*/  LOP3.LUT R23, R2, 0x28, RZ, 0xfc, !PT ;  /* 0x0000002802177812 */ /* 0x000fe200078efcff */
[-C--:B------:R-:W-:Y:S01]  /*15100*/  FMUL.FTZ R24, R24, R0.reuse ;  /* 0x0000000018187220 */ /* 0x080fe20000410000 */
[----:B------:R-:W-:Y:S02]  /*15110*/  FMUL.FTZ R25, R25, R0 ;  /* 0x0000000019197220 */ /* 0x000fe40000410000 */
[----:B------:R-:W-:Y:S01]  /*15120*/  ISETP.GE.AND P5, PT, R23, R92, PT ;  /* 0x0000005c1700720c */ /* 0x000fe20003fa6270 */
[----:B------:R-:W-:Y:S01]  /*15130*/  FMUL.FTZ R26, R26, R0 ;  /* 0x000000001a1a7220 */ /* 0x000fe20000410000 */
[----:B------:R-:W-:Y:S01]  /*15140*/  LOP3.LUT R23, R2, 0x29, RZ, 0xfc, !PT ;  /* 0x0000002902177812 */ /* 0x000fe200078efcff */
[----:B---3--:R-:W-:Y:S01]  /*15150*/  HMMA.16816.F32.BF16 R32, R16, R58, RZ ;  /* 0x0000003a1020723c */ /* 0x008fe200000418ff */
[----:B------:R-:W-:-:S02]  /*15160*/  FSEL R89, R190, -INF , !P6 ;  /* 0xff800000be597808 */ /* 0x000fc40007000000 */
[----:B------:R-:W-:Y:S02]  /*15170*/  FSEL R96, R193, -INF , !P6 ;  /* 0xff800000c1607808 */ /* 0x000fe40007000000 */
[----:B------:R-:W-:Y:S02]  /*15180*/  ISETP.GE.AND P6, PT, R23, R92, PT ;  /* 0x0000005c1700720c */ /* 0x000fe40003fc6270 */
[----:B------:R-:W-:Y:S01]  /*15190*/  FSEL R91, R140, -INF , !P0 ;  /* 0xff8000008c5b7808 */ /* 0x000fe20004000000 */
[----:B-1----:R-:W-:Y:S01]  /*151a0*/  HMMA.16816.F32.BF16 R48, R12, R68, R28 ;  /* 0x000000440c30723c */ /* 0x002fe2000004181c */
[----:B------:R-:W-:Y:S01]  /*151b0*/  FSEL R100, R139, -INF , !P1 ;  /* 0xff8000008b647808 */ /* 0x000fe20004800000 */
[----:B------:R-:W-:Y:S01]  /*151c0*/  MUFU.TANH R140, R24 ;  /* 0x00000018008c7308 */ /* 0x000fe20000002400 */
[----:B------:R-:W-:Y:S01]  /*151d0*/  FSEL R101, R127, -INF , !P3 ;  /* 0xff8000007f657808 */ /* 0x000fe20005800000 */
[----:B------:R-:W-:Y:S01]  /*151e0*/  FMUL.FTZ R28, R27, R0 ;  /* 0x000000001b1c7220 */ /* 0x000fe20000410000 */
[----:B------:R-:W-:-:S02]  /*151f0*/  LOP3.LUT R23, R2, 0x30, RZ, 0xfc, !PT ;  /* 0x0000003002177812 */ /* 0x000fc400078efcff */
[----:B------:R-:W-:-:S03]  /*15200*/  FSEL R97, R192, -INF , !P0 ;  /* 0xff800000c0617808 */ /* 0x000fc60004000000 */
[----:B------:R-:W-:Y:S01]  /*15210*/  MUFU.TANH R139, R25 ;  /* 0x00000019008b7308 */ /* 0x000fe20000002400 */
[----:B------:R-:W-:Y:S02]  /*15220*/  ISETP.GE.AND P0, PT, R23, R92, PT ;  /* 0x0000005c1700720c */ /* 0x000fe40003f06270 */
[----:B------:R-:W-:-:S05]  /*15230*/  LOP3.LUT R23, R2, 0x31, RZ, 0xfc, !PT ;  /* 0x0000003102177812 */ /* 0x000fca00078efcff */
[----:B------:R1:W3:Y:S01]  /*15240*/  MUFU.TANH R127, R26 ;  /* 0x0000001a007f7308 */ /* 0x0002e20000002400 */
[----:B------:R-:W-:Y:S01]  /*15250*/  FSEL R99, R191, -INF , !P1 ;  /* 0xff800000bf637808 */ /* 0x000fe20004800000 */
[----:B------:R-:W-:Y:S01]  /*15260*/  HMMA.16816.F32.BF16 R56, R12, R62, R32 ;  /* 0x0000003e0c38723c */ /* 0x000fe20000041820 */
[----:B------:R-:W-:Y:S01]  /*15270*/  ISETP.GE.AND P1, PT, R23, R92, PT ;  /* 0x0000005c1700720c */ /* 0x000fe20003f26270 */
[----:B------:R-:W2:Y:S01]  /*15280*/  LDSM.16.M88.4 R60, [R3+0x9000] ;  /* 0x00900000033c783b */ /* 0x000ea20000000200 */
[----:B------:R-:W-:-:S05]  /*15290*/  LOP3.LUT R23, R2, 0x38, RZ, 0xfc, !PT ;  /* 0x0000003802177812 */ /* 0x000fca00078efcff */
[----:B-1----:R-:W-:Y:S01]  /*152a0*/  HMMA.16816.F32.BF16 R24, R8, R42, R80 ;  /* 0x0000002a0818723c */ /* 0x002fe20000041850 */
[----:B------:R-:W-:Y:S01]  /*152b0*/  FSEL R104, R189, -INF , !P3 ;  /* 0xff800000bd687808 */ /* 0x000fe20005800000 */
[----:B------:R-:W1:Y:S01]  /*152c0*/  LDSM.16.M88.4 R40, [R21+0x8800] ;  /* 0x008800001528783b */ /* 0x000e620000000200 */
[----:B------:R-:W-:Y:S02]  /*152d0*/  ISETP.GE.AND P3, PT, R23, R92, PT ;  /* 0x0000005c1700720c */ /* 0x000fe40003f66270 */
[----:B------:R-:W-:-:S03]  /*152e0*/  LOP3.LUT R23, R2, 0x39, RZ, 0xfc, !PT ;  /* 0x0000003902177812 */ /* 0x000fc600078efcff */
[----:B------:R-:W-:Y:S01]  /*152f0*/  HMMA.16816.F32.BF16 R32, R4, R52, R36 ;  /* 0x000000340420723c */ /* 0x000fe20000041824 */
[----:B------:R-:W-:Y:S02]  /*15300*/  FSEL R103, R124, -INF , !P4 ;  /* 0xff8000007c677808 */ /* 0x000fe40006000000 */
[----:B------:R-:W-:Y:S02]  /*15310*/  FSEL R106, R188, -INF , !P4 ;  /* 0xff800000bc6a7808 */ /* 0x000fe40006000000 */
[----:B------:R-:W-:Y:S02]  /*15320*/  ISETP.GE.AND P4, PT, R23, R92, PT ;  /* 0x0000005c1700720c */ /* 0x000fe40003f86270 */
[----:B------:R-:W-:Y:S02]  /*15330*/  LOP3.LUT R23, R2, 0x40, RZ, 0xfc, !PT ;  /* 0x0000004002177812 */ /* 0x000fe400078efcff */
[----:B------:R-:W-:-:S03]  /*15340*/  FSEL R102, R107, -INF , !P5 ;  /* 0xff8000006b667808 */ /* 0x000fc60006800000 */
[----:B------:R-:W-:Y:S01]  /*15350*/  HMMA.16816.F32.BF16 R24, R4, R54, R24 ;  /* 0x000000360418723c */ /* 0x000fe20000041818 */
[----:B------:R-:W-:Y:S02]  /*15360*/  FSEL R107, R187, -INF , !P5 ;  /* 0xff800000bb6b7808 */ /* 0x000fe40006800000 */
[----:B------:R-:W-:Y:S02]  /*15370*/  P2R R202, PR, RZ, 0x4 ;  /* 0x00000004ffca7803 */ /* 0x000fe40000000000 */
[----:B------:R-:W-:Y:S02]  /*15380*/  FSEL R80, R116, -INF , !P0 ;  /* 0xff80000074507808 */ /* 0x000fe40004000000 */
[----:B------:R-:W-:Y:S01]  /*15390*/  FMUL.FTZ R32, R32, R0 ;  /* 0x0000000020207220 */ /* 0x000fe20000410000 */
[----:B------:R-:W-:Y:S01]  /*153a0*/  ISETP.GE.AND P5, PT, R23, R92, PT ;  /* 0x0000005c1700720c */ /* 0x000fe20003fa6270 */
[-C--:B------:R-:W-:Y:S01]  /*153b0*/  FMUL.FTZ R33, R33, R0.reuse ;  /* 0x0000000021217220 */ /* 0x080fe20000410000 */
[----:B------:R-:W-:Y:S01]  /*153c0*/  LOP3.LUT R23, R2, 0x41, RZ, 0xfc, !PT ;  /* 0x0000004102177812 */ /* 0x000fe200078efcff */
[-C--:B------:R-:W-:Y:S01]  /*153d0*/  FMUL.FTZ R34, R34, R0.reuse ;  /* 0x0000000022227220 */ /* 0x080fe20000410000 */
[----:B------:R-:W-:Y:S01]  /*153e0*/  FSEL R110, R118, -INF , !P0 ;  /* 0xff800000766e7808 */ /* 0x000fe20004000000 */
[----:B------:R-:W-:Y:S01]  /*153f0*/  FMUL.FTZ R35, R35, R0 ;  /* 0x0000000023237220 */ /* 0x000fe20000410000 */
[----:B------:R-:W-:Y:S01]  /*15400*/  ISETP.GE.AND P2, PT, R23, R92, PT ;  /* 0x0000005c1700720c */ /* 0x000fe20003f46270 */
[----:B------:R4:W3:Y:S01]  /*15410*/  MUFU.TANH R124, R28 ;  /* 0x0000001c007c7308 */ /* 0x0008e20000002400 */
[----:B------:R-:W-:-:S02]  /*15420*/  LOP3.LUT R23, R2, 0x48, RZ, 0xfc, !PT ;  /* 0x0000004802177812 */ /* 0x000fc400078efcff */
[----:B------:R-:W-:Y:S02]  /*15430*/  FSEL R109, R185, -INF , !P1 ;  /* 0xff800000b96d7808 */ /* 0x000fe40004800000 */
[----:B------:R-:W-:Y:S01]  /*15440*/  FSEL R81, R111, -INF , !P3 ;  /* 0xff8000006f517808 */ /* 0x000fe20005800000 */
[----:B------:R-:W-:Y:S01]  /*15450*/  HMMA.16816.F32.BF16 R36, R8, R46, R56 ;  /* 0x0000002e0824723c */ /* 0x000fe20000041838 */
[----:B------:R-:W-:Y:S01]  /*15460*/  ISETP.GE.AND P0, PT, R23, R92, PT ;  /* 0x0000005c1700720c */ /* 0x000fe20003f06270 */
[----:B------:R-:W-:Y:S01]  /*15470*/  LDSM.16.M88.4 R52, [R22+0x9800] ;  /* 0x009800001634783b */ /* 0x000fe20000000200 */
[----:B------:R-:W-:Y:S01]  /*15480*/  LOP3.LUT R23, R2, 0x49, RZ, 0xfc, !PT ;  /* 0x0000004902177812 */ /* 0x000fe200078efcff */
[----:B------:R-:W-:Y:S01]  /*15490*/  MUFU.TANH R118, R32 ;  /* 0x0000002000767308 */ /* 0x000fe20000002400 */
[----:B------:R-:W-:-:S03]  /*154a0*/  FSEL R111, R184, -INF , !P3 ;  /* 0xff800000b86f7808 */ /* 0x000fc60005800000 */
[----:B----4-:R-:W-:Y:S01]  /*154b0*/  HMMA.16816.F32.BF16 R28, R8, R44, R76 ;  /* 0x0000002c081c723c */ /* 0x010fe2000004184c */
[----:B------:R-:W-:-:S03]  /*154c0*/  FSEL R79, R182, -INF , !P1 ;  /* 0xff800000b64f7808 */ /* 0x000fc60004800000 */
[----:B------:R-:W-:Y:S01]  /*154d0*/  MUFU.TANH R116, R33 ;  /* 0x0000002100747308 */ /* 0x000fe20000002400 */
[----:B------:R-:W-:Y:S02]  /*154e0*/  ISETP.GE.AND P1, PT, R23, R92, PT ;  /* 0x0000005c1700720c */ /* 0x000fe40003f26270 */
[----:B------:R-:W-:-:S05]  /*154f0*/  LOP3.LUT R23, R2, 0x50, RZ, 0xfc, !PT ;  /* 0x0000005002177812 */ /* 0x000fca00078efcff */
[----:B------:R-:W-:Y:S01]  /*15500*/  MUFU.TANH R82, R34 ;  /* 0x0000002200527308 */ /* 0x000fe20000002400 */
[----:B------:R-:W-:-:S07]  /*15510*/  ISETP.GE.AND P3, PT, R23, R92, PT ;  /* 0x0000005c1700720c */ /* 0x000fce0003f66270 */
[----:B------:R4:W3:Y:S01]  /*15520*/  MUFU.TANH R78, R35 ;  /* 0x00000023004e7308 */ /* 0x0008e20000002400 */
[----:B------:R-:W-:Y:S02]  /*15530*/  LOP3.LUT R23, R2, 0x51, RZ, 0xfc, !PT ;  /* 0x0000005102177812 */ /* 0x000fe400078efcff */
[----:B------:R-:W-:Y:S02]  /*15540*/  FSEL R112, R112, -INF , !P4 ;  /* 0xff80000070707808 */ /* 0x000fe40006000000 */
[----:B------:R-:W-:Y:S02]  /*15550*/  FSEL R83, R183, -INF , !P4 ;  /* 0xff800000b7537808 */ /* 0x000fe40006000000 */
[----:B------:R-:W-:Y:S01]  /*15560*/  FSEL R123, R123, -INF , !P3 ;  /* 0xff8000007b7b7808 */ /* 0x000fe20005800000 */
[----:B----4-:R4:W5:Y:S01]  /*15570*/  LDSM.16.M88.4 R32, [R20+UR8+0x9800] ;  /* 0x009800081420783b */ /* 0x0109620008000200 */
[----:B------:R-:W-:Y:S01]  /*15580*/  FSEL R130, R130, -INF , !P3 ;  /* 0xff80000082827808 */ /* 0x000fe20005800000 */
[----:B--2---:R-:W-:Y:S01]  /*15590*/  HMMA.16816.F32.BF16 R44, R8, R60, R48 ;  /* 0x0000003c082c723c */ /* 0x004fe20000041830 */
[----:B------:R-:W-:Y:S01]  /*155a0*/  ISETP.GE.AND P4, PT, R23, R92, PT ;  /* 0x0000005c1700720c */ /* 0x000fe20003f86270 */
[----:B------:R-:W2:Y:S01]  /*155b0*/  LDSM.16.M88.4 R48, [R21+0x9000] ;  /* 0x009000001530783b */ /* 0x000ea20000000200 */
[----:B------:R-:W-:-:S02]  /*155c0*/  LOP3.LUT R23, R2, 0x58, RZ, 0xfc, !PT ;  /* 0x0000005802177812 */ /* 0x000fc400078efcff */
[----:B------:R-:W-:Y:S02]  /*155d0*/  FSEL R108, R105, -INF , !P6 ;  /* 0xff800000696c7808 */ /* 0x000fe40007000000 */
[----:B------:R-:W-:Y:S01]  /*155e0*/  FSEL R105, R186, -INF , !P6 ;  /* 0xff800000ba697808 */ /* 0x000fe20007000000 */
[----:B----4-:R-:W-:-:S04]  /*155f0*/  FMUL.FTZ R20, R25, R0 ;  /* 0x0000000019147220 */ /* 0x010fc80000410000 */
[----:B------:R4:W-:Y:S01]  /*15600*/  MUFU.TANH R76, R20 ;  /* 0x00000014004c7308 */ /* 0x0009e20000002400 */
[----:B------:R-:W-:Y:S02]  /*15610*/  FSEL R113, R113, -INF , !P5 ;  /* 0xff80000071717808 */ /* 0x000fe40006800000 */
[----:B------:R-:W-:Y:S02]  /*15620*/  FSEL R120, R120, -INF , !P5 ;  /* 0xff80000078787808 */ /* 0x000fe40006800000 */
[----:B------:R-:W-:Y:S02]  /*15630*/  ISETP.GE.AND P6, PT, R23, R92, PT ;  /* 0x0000005c1700720c */ /* 0x000fe40003fc6270 */
[C---:B------:R-:W-:Y:S02]  /*15640*/  LOP3.LUT R23, R2.reuse, 0x59, RZ, 0xfc, !PT ;  /* 0x0000005902177812 */ /* 0x040fe400078efcff */
[----:B----4-:R-:W-:-:S04]  /*15650*/  LOP3.LUT R20, R2, 0x68, RZ, 0xfc, !PT ;  /* 0x0000006802147812 */ /* 0x010fc800078efcff */
[----:B------:R-:W-:Y:S02]  /*15660*/  ISETP.GE.AND P3, PT, R20, R92, PT ;  /* 0x0000005c1400720c */ /* 0x000fe40003f66270 */
[----:B------:R-:W-:-:S04]  /*15670*/  LOP3.LUT R20, R2, 0x69, RZ, 0xfc, !PT ;  /* 0x0000006902147812 */ /* 0x000fc800078efcff */
[----:B------:R-:W-:Y:S02]  /*15680*/  ISETP.GE.AND P5, PT, R20, R92, PT ;  /* 0x0000005c1400720c */ /* 0x000fe40003fa6270 */
[----:B------:R-:W-:Y:S02]  /*15690*/  LOP3.LUT R20, R2, 0x70, RZ, 0xfc, !PT ;  /* 0x0000007002147812 */ /* 0x000fe400078efcff */
[----:B------:R-:W-:Y:S02]  /*156a0*/  FSEL R114, R114, -INF , !P2 ;  /* 0xff80000072727808 */ /* 0x000fe40005000000 */
[----:B------:R-:W-:Y:S02]  /*156b0*/  FSEL R119, R119, -INF , !P2 ;  /* 0xff80000077777808 */ /* 0x000fe40005000000 */
[----:B------:R-:W-:Y:S02]  /*156c0*/  FSEL R126, R126, -INF , !P6 ;  /* 0xff8000007e7e7808 */ /* 0x000fe40007000000 */
[----:B------:R-:W-:-:S02]  /*156d0*/  FSEL R131, R131, -INF , !P6 ;  /* 0xff80000083837808 */ /* 0x000fc40007000000 */
[-C--:B------:R-:W-:Y:S02]  /*156e0*/  ISETP.GE.AND P2, PT, R23, R92.reuse, PT ;  /* 0x0000005c1700720c */ /* 0x080fe40003f46270 */
        /* <DEDUP_REMOVED lines=9> */
[C---:B------:R-:W-:Y:S02]  /*15780*/  LOP3.LUT R23, R2.reuse, 0x61, RZ, 0xfc, !PT ;  /* 0x0000006102177812 */ /* 0x040fe400078efcff */
[----:B------:R-:W-:Y:S01]  /*15790*/  LOP3.LUT R20, R2, 0x78, RZ, 0xfc, !PT ;  /* 0x0000007802147812 */ /* 0x000fe200078efcff */
[----:B-1----:R-:W-:Y:S01]  /*157a0*/  HMMA.16816.F32.BF16 R28, R4, R40, R28 ;  /* 0x00000028041c723c */ /* 0x002fe2000004181c */
[----:B------:R-:W-:-:S02]  /*157b0*/  FSEL R121, R121, -INF , !P1 ;  /* 0xff80000079797808 */ /* 0x000fc40004800000 */
[----:B------:R-:W-:Y:S02]  /*157c0*/  FSEL R117, R117, -INF , !P1 ;  /* 0xff80000075757808 */ /* 0x000fe40004800000 */
        /* <DEDUP_REMOVED lines=11> */
[----:B------:R-:W-:Y:S01]  /*15880*/  ISETP.GE.AND P4, PT, R20, R92, PT ;  /* 0x0000005c1400720c */ /* 0x000fe20003f86270 */
[----:B------:R-:W-:Y:S01]  /*15890*/  HMMA.16816.F32.BF16 R36, R4, R42, R36 ;  /* 0x0000002a0424723c */ /* 0x000fe20000041824 */
[----:B------:R-:W-:Y:S01]  /*158a0*/  LOP3.LUT R20, R2, 0x81, RZ, 0xfc, !PT ;  /* 0x0000008102147812 */ /* 0x000fe200078efcff */
[-C--:B------:R-:W-:Y:S01]  /*158b0*/  FMUL.FTZ R24, R24, R0.reuse ;  /* 0x0000000018187220 */ /* 0x080fe20000410000 */
[-C--:B------:R-:W-:Y:S01]  /*158c0*/  FMUL.FTZ R27, R27, R0.reuse ;  /* 0x000000001b1b7220 */ /* 0x080fe20000410000 */
[----:B------:R-:W-:Y:S02]  /*158d0*/  FSEL R145, R145, -INF , !P5 ;  /* 0xff80000091917808 */ /* 0x000fe40006800000 */
[----:B------:R-:W-:Y:S01]  /*158e0*/  FSEL R142, R142, -INF , !P5 ;  /* 0xff8000008e8e7808 */ /* 0x000fe20006800000 */
[----:B------:R-:W-:Y:S01]  /*158f0*/  FMUL.FTZ R23, R26, R0 ;  /* 0x000000001a177220 */ /* 0x000fe20000410000 */
[----:B------:R-:W-:Y:S01]  /*15900*/  ISETP.GE.AND P5, PT, R20, R92, PT ;  /* 0x0000005c1400720c */ /* 0x000fe20003fa6270 */
[-C--:B------:R-:W-:Y:S01]  /*15910*/  FMUL.FTZ R28, R28, R0.reuse ;  /* 0x000000001c1c7220 */ /* 0x080fe20000410000 */
[----:B------:R-:W-:Y:S01]  /*15920*/  LOP3.LUT R20, R2, 0x89, RZ, 0xfc, !PT ;  /* 0x0000008902147812 */ /* 0x000fe200078efcff */
[-C--:B------:R-:W-:Y:S01]  /*15930*/  FMUL.FTZ R29, R29, R0.reuse ;  /* 0x000000001d1d7220 */ /* 0x080fe20000410000 */
[----:B------:R-:W-:Y:S01]  /*15940*/  FMUL.FTZ R30, R30, R0 ;  /* 0x000000001e1e7220 */ /* 0x000fe20000410000 */
[----:B------:R-:W-:Y:S01]  /*15950*/  MUFU.TANH R77, R24 ;  /* 0x00000018004d7308 */ /* 0x000fe20000002400 */
[----:B------:R-:W-:-:S02]  /*15960*/  FSEL R146, R146, -INF , !P2 ;  /* 0xff80000092927808 */ /* 0x000fc40005000000 */
[----:B------:R-:W-:Y:S02]  /*15970*/  FSEL R150, R150, -INF , !P2 ;  /* 0xff80000096967808 */ /* 0x000fe40005000000 */
[----:B------:R-:W-:-:S03]  /*15980*/  ISETP.GE.AND P2, PT, R20, R92, PT ;  /* 0x0000005c1400720c */ /* 0x000fc60003f46270 */
[----:B------:R1:W-:Y:S01]  /*15990*/  MUFU.TANH R69, R27 ;  /* 0x0000001b00457308 */ /* 0x0003e20000002400 */
[----:B------:R-:W-:Y:S02]  /*159a0*/  LOP3.LUT R20, R2, 0x90, RZ, 0xfc, !PT ;  /* 0x0000009002147812 */ /* 0x000fe400078efcff */
[----:B------:R-:W-:-:S05]  /*159b0*/  FSEL R147, R147, -INF , !P0 ;  /* 0xff80000093937808 */ /* 0x000fca0004000000 */
[----:B------:R4:W3:Y:S01]  /*159c0*/  MUFU.TANH R74, R23 ;  /* 0x00000017004a7308 */ /* 0x0008e20000002400 */
[----:B------:R-:W-:Y:S02]  /*159d0*/  FSEL R153, R153, -INF , !P0 ;  /* 0xff80000099997808 */ /* 0x000fe40004000000 */
[----:B------:R-:W-:Y:S01]  /*159e0*/  ISETP.GE.AND P0, PT, R20, R92, PT ;  /* 0x0000005c1400720c */ /* 0x000fe20003f06270 */
[----:B-1----:R-:W-:Y:S04]  /*159f0*/  HMMA.16816.F32.BF16 R24, R16, R66, RZ ;  /* 0x000000421018723c */ /* 0x002fe800000418ff */
[----:B------:R-:W-:Y:S01]  /*15a00*/  MUFU.TANH R68, R28 ;  /* 0x0000001c00447308 */ /* 0x000fe20000002400 */
[----:B------:R-:W-:Y:S01]  /*15a10*/  LOP3.LUT R20, R2, 0x91, RZ, 0xfc, !PT ;  /* 0x0000009102147812 */ /* 0x000fe200078efcff */
[----:B----4-:R-:W-:-:S06]  /*15a20*/  FMUL.FTZ R23, R31, R0 ;  /* 0x000000001f177220 */ /* 0x010fcc0000410000 */
[----:B------:R-:W-:Y:S01]  /*15a30*/  MUFU.TANH R65, R29 ;  /* 0x0000001d00417308 */ /* 0x000fe20000002400 */
[----:B------:R-:W-:-:S07]  /*15a40*/  FSEL R154, R154, -INF , !P4 ;  /* 0xff8000009a9a7808 */ /* 0x000fce0006000000 */
[----:B------:R2:W1:Y:S01]  /*15a50*/  MUFU.TANH R64, R30 ;  /* 0x0000001e00407308 */ /* 0x0004620000002400 */
[----:B------:R-:W-:Y:S01]  /*15a60*/  FSEL R159, R159, -INF , !P4 ;  /* 0xff8000009f9f7808 */ /* 0x000fe20006000000 */
[----:B-----5:R-:W-:Y:S01]  /*15a70*/  HMMA.16816.F32.BF16 R40, R16, R32, RZ ;  /* 0x000000201028723c */ /* 0x020fe200000418ff */
[----:B------:R-:W-:Y:S02]  /*15a80*/  FSEL R137, R137, -INF , !P3 ;  /* 0xff80000089897808 */ /* 0x000fe40005800000 */
[----:B------:R-:W-:Y:S02]  /*15a90*/  FSEL R143, R143, -INF , !P3 ;  /* 0xff8000008f8f7808 */ /* 0x000fe40005800000 */
[----:B------:R-:W-:-:S03]  /*15aa0*/  ISETP.GE.AND P3, PT, R20, R92, PT ;  /* 0x0000005c1400720c */ /* 0x000fc60003f66270 */
[----:B------:R-:W-:Y:S01]  /*15ab0*/  HMMA.16816.F32.BF16 R56, R16, R34, RZ ;  /* 0x000000221038723c */ /* 0x000fe200000418ff */
[----:B------:R-:W-:-:S07]  /*15ac0*/  LOP3.LUT R16, R2, 0x88, RZ, 0xfc, !PT ;  /* 0x0000008802107812 */ /* 0x000fce00078efcff */
[----:B--2---:R-:W-:Y:S01]  /*15ad0*/  HMMA.16816.F32.BF16 R28, R4, R48, R44 ;  /* 0x00000030041c723c */ /* 0x004fe2000004182c */
[----:B------:R2:W4:Y:S01]  /*15ae0*/  LDSM.16.M88.4 R44, [R3+0x9800] ;  /* 0x00980000032c783b */ /* 0x0005220000000200 */
[-C--:B------:R-:W-:Y:S01]  /*15af0*/  FMUL.FTZ R20, R39, R0.reuse ;  /* 0x0000000027147220 */ /* 0x080fe20000410000 */
[----:B------:R-:W-:Y:S02]  /*15b00*/  FSEL R144, R144, -INF , !P6 ;  /* 0xff80000090907808 */ /* 0x000fe40007000000 */
[----:B------:R-:W-:Y:S02]  /*15b10*/  FSEL R151, R151, -INF , !P6 ;  /* 0xff80000097977808 */ /* 0x000fe40007000000 */
[----:B------:R-:W-:Y:S02]  /*15b20*/  FSEL R152, R152, -INF , !P1 ;  /* 0xff80000098987808 */ /* 0x000fe40004800000 */
[----:B------:R-:W-:Y:S01]  /*15b30*/  FSEL R149, R149, -INF , !P1 ;  /* 0xff80000095957808 */ /* 0x000fe20004800000 */
[----:B------:R-:W-:Y:S01]  /*15b40*/  FMUL.FTZ R22, R36, R0 ;  /* 0x0000000024167220 */ /* 0x000fe20000410000 */
[----:B------:R-:W-:Y:S01]  /*15b50*/  FSEL R39, R157, -INF , !P5 ;  /* 0xff8000009d277808 */ /* 0x000fe20006800000 */
[----:B------:R5:W1:Y:S01]  /*15b60*/  LDSM.16.M88.4 R32, [R21+0x9800] ;  /* 0x009800001520783b */ /* 0x000a620000000200 */
[----:B------:R-:W-:-:S02]  /*15b70*/  FSEL R158, R158, -INF , !P5 ;  /* 0xff8000009e9e7808 */ /* 0x000fc40006800000 */
[-C--:B------:R-:W-:Y:S02]  /*15b80*/  ISETP.GE.AND P6, PT, R16, R92.reuse, PT ;  /* 0x0000005c1000720c */ /* 0x080fe40003fc6270 */
[----:B--2---:R-:W-:Y:S02]  /*15b90*/  LOP3.LUT R3, R2, 0x98, RZ, 0xfc, !PT ;  /* 0x0000009802037812 */ /* 0x004fe400078efcff */
[----:B------:R-:W-:Y:S02]  /*15ba0*/  FSEL R160, R160, -INF , !P2 ;  /* 0xff800000a0a07808 */ /* 0x000fe40005000000 */
[----:B------:R-:W-:Y:S02]  /*15bb0*/  FSEL R162, R162, -INF , !P0 ;  /* 0xff800000a2a27808 */ /* 0x000fe40004000000 */
[----:B------:R-:W-:Y:S01]  /*15bc0*/  FSEL R167, R167, -INF , !P0 ;  /* 0xff800000a7a77808 */ /* 0x000fe20004000000 */
[----:B------:R2:W-:Y:S01]  /*15bd0*/  MUFU.TANH R60, R22 ;  /* 0x00000016003c7308 */ /* 0x0005e20000002400 */
[----:B------:R-:W-:-:S02]  /*15be0*/  ISETP.GE.AND P4, PT, R3, R92, PT ;  /* 0x0000005c0300720c */ /* 0x000fc40003f86270 */
[----:B------:R-:W-:Y:S02]  /*15bf0*/  FSEL R165, R165, -INF , !P3 ;  /* 0xff800000a5a57808 */ /* 0x000fe40005800000 */
[----:B------:R-:W-:-:S03]  /*15c00*/  FSEL R170, R170, -INF , !P3 ;  /* 0xff800000aaaa7808 */ /* 0x000fc60005800000 */
[----:B------:R-:W1:Y:S01]  /*15c10*/  MUFU.TANH R61, R23 ;  /* 0x00000017003d7308 */ /* 0x000e620000002400 */
[----:B------:R-:W-:Y:S01]  /*15c20*/  LOP3.LUT R3, R2, 0x99, RZ, 0xfc, !PT ;  /* 0x0000009902037812 */ /* 0x000fe200078efcff */
[----:B------:R-:W-:Y:S01]  /*15c30*/  FMUL.FTZ R29, R29, R0 ;  /* 0x000000001d1d7220 */ /* 0x000fe20000410000 */
[----:B------:R-:W-:Y:S01]  /*15c40*/  FSEL R157, R180, -INF , !P2 ;  /* 0xff800000b49d7808 */ /* 0x000fe20005000000 */
[----:B------:R1:W-:Y:S01]  /*15c50*/  STL [R1+0x8], R73 ;  /* 0x0000084901007387 */ /* 0x0003e20000100800 */
[----:B------:R-:W-:Y:S01]  /*15c60*/  ISETP.GE.AND P5, PT, R3, R92, PT ;  /* 0x0000005c0300720c */ /* 0x000fe20003fa6270 */
[----:B------:R-:W-:-:S04]  /*15c70*/  DEPBAR.LE SB0, 0x0 ;  /* 0x000080000000791a */ /* 0x000fc80000000000 */
[C---:B------:R-:W-:Y:S02]  /*15c80*/  LOP3.LUT R3, R2.reuse, 0xa0, RZ, 0xfc, !PT ;  /* 0x000000a002037812 */ /* 0x040fe400078efcff */
[----:B------:R-:W-:Y:S02]  /*15c90*/  FSEL R155, R155, -INF , !P6 ;  /* 0xff8000009b9b7808 */ /* 0x000fe40007000000 */
[----:B------:R-:W-:Y:S01]  /*15ca0*/  FSEL R161, R161, -INF , !P6 ;  /* 0xff800000a1a17808 */ /* 0x000fe20007000000 */
[----:B------:R-:W-:Y:S01]  /*15cb0*/  HMMA.16816.F32.BF16 R16, R12, R70, R24 ;  /* 0x000000460c10723c */ /* 0x000fe20000041818 */
[----:B------:R-:W-:Y:S02]  /*15cc0*/  ISETP.GE.AND P6, PT, R3, R92, PT ;  /* 0x0000005c0300720c */ /* 0x000fe40003fc6270 */
[----:B------:R-:W-:-:S04]  /*15cd0*/  LOP3.LUT R3, R2, 0xa1, RZ, 0xfc, !PT ;  /* 0x000000a102037812 */ /* 0x000fc800078efcff */
[----:B------:R-:W-:Y:S02]  /*15ce0*/  ISETP.GE.AND P2, PT, R3, R92, PT ;  /* 0x0000005c0300720c */ /* 0x000fe40003f46270 */
[----:B------:R-:W-:-:S04]  /*15cf0*/  LOP3.LUT R3, R2, 0xa8, RZ, 0xfc, !PT ;  /* 0x000000a802037812 */ /* 0x000fc800078efcff */
[----:B------:R-:W-:Y:S02]  /*15d00*/  ISETP.GE.AND P1, PT, R3, R92, PT ;  /* 0x0000005c0300720c */ /* 0x000fe40003f26270 */
[----:B------:R-:W-:-:S04]  /*15d10*/  LOP3.LUT R3, R2, 0xa9, RZ, 0xfc, !PT ;  /* 0x000000a902037812 */ /* 0x000fc800078efcff */
[-C--:B------:R-:W-:Y:S02]  /*15d20*/  ISETP.GE.AND P0, PT, R3, R92.reuse, PT ;  /* 0x0000005c0300720c */ /* 0x080fe40003f06270 */
[C---:B------:R-:W-:Y:S02]  /*15d30*/  LOP3.LUT R3, R2.reuse, 0xb0, RZ, 0xfc, !PT ;  /* 0x000000b002037812 */ /* 0x040fe400078efcff */
[----:B------:R-:W-:Y:S02]  /*15d40*/  FSEL R163, R163, -INF , !P4 ;  /* 0xff800000a3a37808 */ /* 0x000fe40006000000 */
[----:B------:R-:W-:Y:S01]  /*15d50*/  FSEL R169, R169, -INF , !P4 ;  /* 0xff800000a9a97808 */ /* 0x000fe20006000000 */
[----:B------:R-:W-:Y:S01]  /*15d60*/  HMMA.16816.F32.BF16 R16, R8, R62, R16 ;  /* 0x0000003e0810723c */ /* 0x000fe20000041810 */
[----:B------:R-:W-:Y:S02]  /*15d70*/  ISETP.GE.AND P4, PT, R3, R92, PT ;  /* 0x0000005c0300720c */ /* 0x000fe40003f86270 */
[----:B------:R-:W-:-:S02]  /*15d80*/  LOP3.LUT R3, R2, 0xb1, RZ, 0xfc, !PT ;  /* 0x000000b102037812 */ /* 0x000fc400078efcff */
[----:B------:R-:W-:Y:S02]  /*15d90*/  FSEL R174, R174, -INF , !P5 ;  /* 0xff800000aeae7808 */ /* 0x000fe40006800000 */
[----:B------:R-:W-:Y:S02]  /*15da0*/  FSEL R168, R168, -INF , !P5 ;  /* 0xff800000a8a87808 */ /* 0x000fe40006800000 */
[----:B------:R-:W-:Y:S01]  /*15db0*/  ISETP.GE.AND P5, PT, R3, R92, PT ;  /* 0x0000005c0300720c */ /* 0x000fe20003fa6270 */
[C---:B------:R-:W-:Y:S01]  /*15dc0*/  HMMA.16816.F32.BF16 R24, R12.reuse, R52, R40 ;  /* 0x000000340c18723c */ /* 0x040fe20000041828 */
[----:B------:R-:W-:Y:S02]  /*15dd0*/  LOP3.LUT R3, R2, 0xb8, RZ, 0xfc, !PT ;  /* 0x000000b802037812 */ /* 0x000fe400078efcff */
[----:B------:R-:W-:Y:S02]  /*15de0*/  FSEL R172, R172, -INF , !P6 ;  /* 0xff800000acac7808 */ /* 0x000fe40007000000 */
[----:B------:R-:W-:Y:S01]  /*15df0*/  FSEL R176, R176, -INF , !P6 ;  /* 0xff800000b0b07808 */ /* 0x000fe20007000000 */
[----:B--2---:R-:W-:Y:S01]  /*15e00*/  FMUL.FTZ R22, R37, R0 ;  /* 0x0000000025167220 */ /* 0x004fe20000410000 */
[----:B------:R-:W-:Y:S01]  /*15e10*/  ISETP.GE.AND P6, PT, R3, R92, PT ;  /* 0x0000005c0300720c */ /* 0x000fe20003fc6270 */
[----:B------:R-:W-:Y:S01]  /*15e20*/  HMMA.16816.F32.BF16 R12, R12, R54, R56 ;  /* 0x000000360c0c723c */ /* 0x000fe20000041838 */
[----:B------:R-:W-:Y:S01]  /*15e30*/  LOP3.LUT R3, R2, 0xb9, RZ, 0xfc, !PT ;  /* 0x000000b902037812 */ /* 0x000fe200078efcff */
[----:B------:R2:W-:Y:S01]  /*15e40*/  MUFU.TANH R48, R22 ;  /* 0x0000001600307308 */ /* 0x0005e20000002400 */
[----:B------:R-:W-:-:S02]  /*15e50*/  FSEL R175, R175, -INF , !P2 ;  /* 0xff800000afaf7808 */ /* 0x000fc40005000000 */
[----:B------:R-:W-:Y:S02]  /*15e60*/  FSEL R178, R178, -INF , !P2 ;  /* 0xff800000b2b27808 */ /* 0x000fe40005000000 */
[-C--:B------:R-:W-:Y:S02]  /*15e70*/  ISETP.GE.AND P2, PT, R3, R92.reuse, PT ;  /* 0x0000005c0300720c */ /* 0x080fe40003f46270 */
[----:B------:R-:W-:Y:S01]  /*15e80*/  LOP3.LUT R3, R2, 0xc0, RZ, 0xfc, !PT ;  /* 0x000000c002037812 */ /* 0x000fe200078efcff */
[----:B------:R3:W-:Y:S03]  /*15e90*/  MUFU.TANH R37, R20 ;  /* 0x0000001400257308 */ /* 0x0007e60000002400 */
[----:B------:R-:W-:Y:S01]  /*15ea0*/  ISETP.GE.AND P3, PT, R3, R92, PT ;  /* 0x0000005c0300720c */ /* 0x000fe20003f66270 */
[----:B--2---:R-:W-:Y:S01]  /*15eb0*/  FMUL.FTZ R22, R38, R0 ;  /* 0x0000000026167220 */ /* 0x004fe20000410000 */
[----:B------:R-:W-:-:S03]  /*15ec0*/  LOP3.LUT R3, R2, 0xc1, RZ, 0xfc, !PT ;  /* 0x000000c102037812 */ /* 0x000fc600078efcff */
[----:B------:R-:W-:Y:S01]  /*15ed0*/  MUFU.TANH R38, R22 ;  /* 0x0000001600267308 */ /* 0x000fe20000002400 */
[----:B---3--:R-:W-:-:S07]  /*15ee0*/  FMUL.FTZ R20, R28, R0 ;  /* 0x000000001c147220 */ /* 0x008fce0000410000 */
[----:B------:R5:W-:Y:S01]  /*15ef0*/  MUFU.TANH R36, R20 ;  /* 0x0000001400247308 */ /* 0x000be20000002400 */
[----:B------:R-:W-:Y:S02]  /*15f00*/  FSEL R171, R171, -INF , !P1 ;  /* 0xff800000abab7808 */ /* 0x000fe40004800000 */
[----:B------:R-:W-:Y:S02]  /*15f10*/  FSEL R177, R177, -INF , !P1 ;  /* 0xff800000b1b17808 */ /* 0x000fe40004800000 */
[----:B------:R-:W-:Y:S02]  /*15f20*/  ISETP.GE.AND P1, PT, R3, R92, PT ;  /* 0x0000005c0300720c */ /* 0x000fe40003f26270 */
[----:B------:R-:W-:Y:S02]  /*15f30*/  LOP3.LUT R3, R2, 0xc8, RZ, 0xfc, !PT ;  /* 0x000000c802037812 */ /* 0x000fe400078efcff */
[----:B------:R-:W-:Y:S01]  /*15f40*/  FSEL R180, R166, -INF , !P0 ;  /* 0xff800000a6b47808 */ /* 0x000fe20004000000 */
[----:B-----5:R-:W-:Y:S01]  /*15f50*/  HMMA.16816.F32.BF16 R20, R4, R50, R16 ;  /* 0x000000320414723c */ /* 0x020fe20000041810 */
[----:B------:R-:W-:Y:S01]  /*15f60*/  FMUL.FTZ R16, R30, R0 ;  /* 0x000000001e107220 */ /* 0x000fe20000410000 */
[----:B------:R-:W-:-:S03]  /*15f70*/  FSEL R166, R179, -INF , !P0 ;  /* 0xff800000b3a67808 */ /* 0x000fc60004000000 */
[----:B------:R4:W-:Y:S01]  /*15f80*/  MUFU.TANH R28, R16 ;  /* 0x00000010001c7308 */ /* 0x0009e20000002400 */
[-C--:B------:R-:W-:Y:S02]  /*15f90*/  ISETP.GE.AND P0, PT, R3, R92.reuse, PT ;  /* 0x0000005c0300720c */ /* 0x080fe40003f06270 */
[----:B------:R-:W-:Y:S02]  /*15fa0*/  LOP3.LUT R3, R2, 0xc9, RZ, 0xfc, !PT ;  /* 0x000000c902037812 */ /* 0x000fe400078efcff */
[----:B------:R-:W-:Y:S02]  /*15fb0*/  FSEL R182, R173, -INF , !P4 ;  /* 0xff800000adb67808 */ /* 0x000fe40006000000 */
[----:B------:R-:W-:Y:S02]  /*15fc0*/  FSEL R173, R148, -INF , !P5 ;  /* 0xff80000094ad7808 */ /* 0x000fe40006800000 */
[----:B------:R-:W-:Y:S01]  /*15fd0*/  FSEL R164, R164, -INF , !P5 ;  /* 0xff800000a4a47808 */ /* 0x000fe20006800000 */
[----:B----4-:R-:W-:Y:S01]  /*15fe0*/  HMMA.16816.F32.BF16 R16, R8, R44, R24 ;  /* 0x0000002c0810723c */ /* 0x010fe20000041818 */
[----:B------:R-:W-:-:S02]  /*15ff0*/  ISETP.GE.AND P5, PT, R3, R92, PT ;  /* 0x0000005c0300720c */ /* 0x000fc40003fa6270 */
[----:B------:R-:W-:-:S05]  /*16000*/  LOP3.LUT R3, R2, 0xd0, RZ, 0xfc, !PT ;  /* 0x000000d002037812 */ /* 0x000fca00078efcff */
[----:B------:R-:W-:Y:S01]  /*16010*/  HMMA.16816.F32.BF16 R8, R8, R46, R12 ;  /* 0x0000002e0808723c */ /* 0x000fe2000004180c */
[----:B------:R-:W-:Y:S02]  /*16020*/  FSEL R127, R127, -INF , !P6 ;  /* 0xff8000007f7f7808 */ /* 0x000fe40007000000 */
[----:B------:R-:W-:Y:S02]  /*16030*/  FSEL R183, R140, -INF , !P6 ;  /* 0xff8000008cb77808 */ /* 0x000fe40007000000 */
[----:B------:R-:W-:Y:S02]  /*16040*/  ISETP.GE.AND P6, PT, R3, R92, PT ;  /* 0x0000005c0300720c */ /* 0x000fe40003fc6270 */
[----:B------:R-:W-:Y:S02]  /*16050*/  LOP3.LUT R3, R2, 0xd1, RZ, 0xfc, !PT ;  /* 0x000000d102037812 */ /* 0x000fe400078efcff */
[----:B------:R-:W-:Y:S02]  /*16060*/  FSEL R124, R124, -INF , !P2 ;  /* 0xff8000007c7c7808 */ /* 0x000fe40005000000 */
[----:B------:R-:W-:-:S02]  /*16070*/  FSEL R139, R139, -INF , !P2 ;  /* 0xff8000008b8b7808 */ /* 0x000fc40005000000 */
[-C--:B------:R-:W-:Y:S01]  /*16080*/  ISETP.GE.AND P2, PT, R3, R92.reuse, PT ;  /* 0x0000005c0300720c */ /* 0x080fe20003f46270 */
[C---:B-1----:R-:W-:Y:S01]  /*16090*/  HMMA.16816.F32.BF16 R16, R4.reuse, R32, R16 ;  /* 0x000000200410723c */ /* 0x042fe20000041810 */
[----:B------:R-:W-:Y:S02]  /*160a0*/  LOP3.LUT R3, R2, 0xd8, RZ, 0xfc, !PT ;  /* 0x000000d802037812 */ /* 0x000fe400078efcff */
[----:B------:R-:W-:Y:S02]  /*160b0*/  FSEL R179, R156, -INF , !P4 ;  /* 0xff8000009cb37808 */ /* 0x000fe40006000000 */
[----:B------:R-:W-:Y:S02]  /*160c0*/  ISETP.GE.AND P4, PT, R3, R92, PT ;  /* 0x0000005c0300720c */ /* 0x000fe40003f86270 */
[----:B------:R-:W-:Y:S01]  /*160d0*/  LOP3.LUT R3, R2, 0xd9, RZ, 0xfc, !PT ;  /* 0x000000d902037812 */ /* 0x000fe200078efcff */
[----:B------:R-:W-:Y:S01]  /*160e0*/  HMMA.16816.F32.BF16 R4, R4, R34, R8 ;  /* 0x000000220404723c */ /* 0x000fe20000041808 */
[----:B------:R-:W-:-:S02]  /*160f0*/  FSEL R78, R78, -INF , !P1 ;  /* 0xff8000004e4e7808 */ /* 0x000fc40004800000 */
[----:B------:R-:W-:Y:S02]  /*16100*/  FSEL R184, R116, -INF , !P1 ;  /* 0xff80000074b87808 */ /* 0x000fe40004800000 */
[----:B------:R-:W-:Y:S02]  /*16110*/  ISETP.GE.AND P1, PT, R3, R92, PT ;  /* 0x0000005c0300720c */ /* 0x000fe40003f26270 */
[----:B------:R-:W-:Y:S01]  /*16120*/  LOP3.LUT R3, R2, 0xe0, RZ, 0xfc, !PT ;  /* 0x000000e002037812 */ /* 0x000fe200078efcff */
[----:B------:R-:W-:Y:S01]  /*16130*/  FMUL.FTZ R24, R31, R0 ;  /* 0x000000001f187220 */ /* 0x000fe20000410000 */
[----:B------:R-:W-:Y:S02]  /*16140*/  FSEL R116, R74, -INF , !P0 ;  /* 0xff8000004a747808 */ /* 0x000fe40004000000 */
[----:B------:R-:W-:Y:S02]  /*16150*/  FSEL R77, R77, -INF , !P0 ;  /* 0xff8000004d4d7808 */ /* 0x000fe40004000000 */
[----:B------:R-:W-:Y:S01]  /*16160*/  ISETP.GE.AND P0, PT, R3, R92, PT ;  /* 0x0000005c0300720c */ /* 0x000fe20003f06270 */
[----:B------:R-:W-:Y:S01]  /*16170*/  MUFU.TANH R29, R29 ;  /* 0x0000001d001d7308 */ /* 0x000fe20000002400 */
[----:B------:R-:W-:-:S02]  /*16180*/  LOP3.LUT R3, R2, 0xe1, RZ, 0xfc, !PT ;  /* 0x000000e102037812 */ /* 0x000fc400078efcff */
[----:B------:R-:W-:Y:S02]  /*16190*/  FSEL R82, R82, -INF , !P3 ;  /* 0xff80000052527808 */ /* 0x000fe40005800000 */
[----:B------:R-:W-:-:S03]  /*161a0*/  FSEL R118, R118, -INF , !P3 ;  /* 0xff80000076767808 */ /* 0x000fc60005800000 */
[----:B------:R-:W1:Y:S01]  /*161b0*/  MUFU.TANH R25, R24 ;  /* 0x0000001800197308 */ /* 0x000e620000002400 */
[----:B------:R-:W-:Y:S01]  /*161c0*/  ISETP.GE.AND P3, PT, R3, R92, PT ;  /* 0x0000005c0300720c */ /* 0x000fe20003f66270 */
[-C--:B------:R-:W-:Y:S01]  /*161d0*/  FMUL.FTZ R20, R20, R0.reuse ;  /* 0x0000000014147220 */ /* 0x080fe20000410000 */
[-C--:B------:R-:W-:Y:S01]  /*161e0*/  FMUL.FTZ R12, R23, R0.reuse ;  /* 0x00000000170c7220 */ /* 0x080fe20000410000 */
[-C--:B------:R-:W-:Y:S01]  /*161f0*/  FMUL.FTZ R8, R18, R0.reuse ;  /* 0x0000000012087220 */ /* 0x080fe20000410000 */
[----:B------:R-:W-:Y:S01]  /*16200*/  LOP3.LUT R3, R2, 0xe8, RZ, 0xfc, !PT ;  /* 0x000000e802037812 */ /* 0x000fe200078efcff */
[-C--:B------:R-:W-:Y:S01]  /*16210*/  FMUL.FTZ R21, R21, R0.reuse ;  /* 0x0000000015157220 */ /* 0x080fe20000410000 */
[----:B------:R-:W-:Y:S01]  /*16220*/  FSEL R186, R64, -INF , !P6 ;  /* 0xff80000040ba7808 */ /* 0x000fe20007000000 */
[----:B------:R2:W3:Y:S01]  /*16230*/  MUFU.TANH R24, R20 ;  /* 0x0000001400187308 */ /* 0x0004e20000002400 */
[----:B------:R-:W-:Y:S01]  /*16240*/  FSEL R189, R68, -INF , !P6 ;  /* 0xff80000044bd7808 */ /* 0x000fe20007000000 */
[----:B------:R-:W-:Y:S01]  /*16250*/  FMUL.FTZ R17, R17, R0 ;  /* 0x0000000011117220 */ /* 0x000fe20000410000 */
[----:B------:R-:W-:Y:S01]  /*16260*/  ISETP.GE.AND P6, PT, R3, R92, PT ;  /* 0x0000005c0300720c */ /* 0x000fe20003fc6270 */
[-C--:B------:R-:W-:Y:S01]  /*16270*/  FMUL.FTZ R4, R4, R0.reuse ;  /* 0x0000000004047220 */ /* 0x080fe20000410000 */
[----:B------:R-:W-:Y:S01]  /*16280*/  LOP3.LUT R3, R2, 0xe9, RZ, 0xfc, !PT ;  /* 0x000000e902037812 */ /* 0x000fe200078efcff */
[-C--:B------:R-:W-:Y:S01]  /*16290*/  FMUL.FTZ R5, R5, R0.reuse ;  /* 0x0000000005057220 */ /* 0x080fe20000410000 */
[----:B------:R-:W-:Y:S01]  /*162a0*/  FMUL.FTZ R6, R6, R0 ;  /* 0x0000000006067220 */ /* 0x000fe20000410000 */
[----:B------:R4:W5:Y:S01]  /*162b0*/  MUFU.TANH R13, R12 ;  /* 0x0000000c000d7308 */ /* 0x0009620000002400 */
[----:B------:R-:W-:-:S02]  /*162c0*/  FSEL R187, R61, -INF , !P2 ;  /* 0xff8000003dbb7808 */ /* 0x000fc40005000000 */
[----:B------:R-:W-:-:S05]  /*162d0*/  FSEL R190, R65, -INF , !P2 ;  /* 0xff80000041be7808 */ /* 0x000fca0005000000 */
[----:B------:R1:W-:Y:S01]  /*162e0*/  MUFU.TANH R9, R8 ;  /* 0x0000000800097308 */ /* 0x0003e20000002400 */
[----:B--2---:R-:W-:Y:S01]  /*162f0*/  FMUL.FTZ R20, R22, R0 ;  /* 0x0000000016147220 */ /* 0x004fe20000410000 */
[----:B------:R-:W-:Y:S02]  /*16300*/  ISETP.GE.AND P2, PT, R3, R92, PT ;  /* 0x0000005c0300720c */ /* 0x000fe40003f46270 */
[----:B------:R-:W-:Y:S01]  /*16310*/  LOP3.LUT R3, R2, 0xf0, RZ, 0xfc, !PT ;  /* 0x000000f002037812 */ /* 0x000fe200078efcff */
[----:B----4-:R-:W-:-:S03]  /*16320*/  FMUL.FTZ R12, R16, R0 ;  /* 0x00000000100c7220 */ /* 0x010fc60000410000 */
[----:B------:R-:W2:Y:S01]  /*16330*/  MUFU.TANH R21, R21 ;  /* 0x0000001500157308 */ /* 0x000ea20000002400 */
[-C--:B-1----:R-:W-:Y:S01]  /*16340*/  FMUL.FTZ R8, R19, R0.reuse ;  /* 0x0000000013087220 */ /* 0x082fe20000410000 */
[----:B------:R-:W-:-:S06]  /*16350*/  FMUL.FTZ R0, R7, R0 ;  /* 0x0000000007007220 */ /* 0x000fcc0000410000 */
[----:B------:R-:W1:Y:S01]  /*16360*/  MUFU.TANH R20, R20 ;  /* 0x0000001400147308 */ /* 0x000e620000002400 */
[----:B------:R-:W-:Y:S02]  /*16370*/  FSEL R185, R69, -INF , !P5 ;  /* 0xff80000045b97808 */ /* 0x000fe40006800000 */
[----:B------:R-:W-:Y:S02]  /*16380*/  FSEL R76, R76, -INF , !P5 ;  /* 0xff8000004c4c7808 */ /* 0x000fe40006800000 */
[----:B------:R-:W-:Y:S02]  /*16390*/  FSEL R195, R25, -INF , !P3 ;  /* 0xff80000019c37808 */ /* 0x000fe40005800000 */
[----:B------:R-:W-:Y:S01]  /*163a0*/  FSEL R198, R29, -INF , !P3 ;  /* 0xff8000001dc67808 */ /* 0x000fe20005800000 */
[----:B------:R-:W4:Y:S01]  /*163b0*/  MUFU.TANH R12, R12 ;  /* 0x0000000c000c7308 */ /* 0x000f220000002400 */
[----:B------:R-:W-:Y:S02]  /*163c0*/  ISETP.GE.AND P5, PT, R3, R92, PT ;  /* 0x0000005c0300720c */ /* 0x000fe40003fa6270 */
[----:B------:R-:W-:-:S02]  /*163d0*/  ISETP.GT.AND P3, PT, R73, R213, PT ;  /* 0x000000d54900720c */ /* 0x000fc40003f64270 */
[----:B------:R-:W-:-:S03]  /*163e0*/  LOP3.LUT R3, R2, 0xf1, RZ, 0xfc, !PT ;  /* 0x000000f102037812 */ /* 0x000fc600078efcff */
[----:B------:R-:W-:Y:S01]  /*163f0*/  MUFU.TANH R17, R17 ;  /* 0x0000001100117308 */ /* 0x000fe20000002400 */
[----:B------:R-:W-:-:S07]  /*16400*/  FSEL R188, R38, -INF , !P4 ;  /* 0xff80000026bc7808 */ /* 0x000fce0006000000 */
[----:B------:R-:W4:Y:S01]  /*16410*/  MUFU.TANH R8, R8 ;  /* 0x0000000800087308 */ /* 0x000f220000002400 */
[----:B------:R-:W-:-:S07]  /*16420*/  FSEL R191, R60, -INF , !P4 ;  /* 0xff8000003cbf7808 */ /* 0x000fce0006000000 */
[----:B------:R-:W-:Y:S01]  /*16430*/  MUFU.TANH R4, R4 ;  /* 0x0000000400047308 */ /* 0x000fe20000002400 */
[----:B------:R-:W-:-:S07]  /*16440*/  ISETP.GE.AND P4, PT, R3, R92, PT ;  /* 0x0000005c0300720c */ /* 0x000fce0003f86270 */
[----:B------:R-:W-:Y:S08]  /*16450*/  MUFU.TANH R5, R5 ;  /* 0x0000000500057308 */ /* 0x000ff00000002400 */
[----:B------:R-:W4:Y:S08]  /*16460*/  MUFU.TANH R6, R6 ;  /* 0x0000000600067308 */ /* 0x000f300000002400 */
[----:B------:R-:W4:Y:S01]  /*16470*/  MUFU.TANH R0, R0 ;  /* 0x0000000000007308 */ /* 0x000f220000002400 */
[----:B------:R-:W-:-:S02]  /*16480*/  LOP3.LUT R3, R2, 0xf8, RZ, 0xfc, !PT ;  /* 0x000000f802037812 */ /* 0x000fc400078efcff */
[----:B------:R-:W-:Y:S02]  /*16490*/  LOP3.LUT R2, R2, 0xf9, RZ, 0xfc, !PT ;  /* 0x000000f902027812 */ /* 0x000fe400078efcff */
[----:B------:R-:W-:Y:S02]  /*164a0*/  FSEL R193, R37, -INF , !P1 ;  /* 0xff80000025c17808 */ /* 0x000fe40004800000 */
[----:B------:R-:W-:Y:S02]  /*164b0*/  FSEL R192, R48, -INF , !P1 ;  /* 0xff80000030c07808 */ /* 0x000fe40004800000 */
[----:B------:R-:W-:Y:S02]  /*164c0*/  FSEL R194, R28, -INF , !P0 ;  /* 0xff8000001cc27808 */ /* 0x000fe40004000000 */
[----:B------:R-:W-:Y:S01]  /*164d0*/  FSEL R197, R36, -INF , !P0 ;  /* 0xff80000024c57808 */ /* 0x000fe20004000000 */
[----:B------:R-:W-:Y:S01]  /*164e0*/  BSSY.RECONVERGENT B1, `(.L_x_2140) ;  /* 0x00000e2000017945 */ /* 0x000fe20003800200 */
[----:B------:R-:W-:-:S02]  /*164f0*/  ISETP.GE.AND P1, PT, R3, R92, PT ;  /* 0x0000005c0300720c */ /* 0x000fc40003f26270 */
[----:B------:R-:W-:Y:S02]  /*16500*/  ISETP.GE.AND P0, PT, R2, R92, PT ;  /* 0x0000005c0200720c */ /* 0x000fe40003f06270 */
[----:B---3--:R-:W-:Y:S02]  /*16510*/  FSEL R199, R24, -INF , !P6 ;  /* 0xff80000018c77808 */ /* 0x008fe40007000000 */
[----:B------:R-:W-:Y:S02]  /*16520*/  LOP3.LUT R24, R200, 0x200, RZ, 0xc0, !PT ;  /* 0x00000200c8187812 */ /* 0x000fe400078ec0ff */
[----:B-----5:R-:W-:Y:S02]  /*16530*/  FSEL R201, R13, -INF , !P2 ;  /* 0xff8000000dc97808 */ /* 0x020fe40005000000 */
[----:B--2---:R-:W-:Y:S02]  /*16540*/  FSEL R200, R21, -INF , !P2 ;  /* 0xff80000015c87808 */ /* 0x004fe40005000000 */
[----:B------:R-:W-:-:S02]  /*16550*/  ISETP.NE.AND P2, PT, R202, RZ, PT ;  /* 0x000000ffca00720c */ /* 0x000fc40003f45270 */
[----:B-1----:R-:W-:Y:S02]  /*16560*/  FSEL R196, R20, -INF , !P6 ;  /* 0xff80000014c47808 */ /* 0x002fe40007000000 */
[----:B------:R-:W-:Y:S02]  /*16570*/  FSEL R202, R9, -INF , !P5 ;  /* 0xff80000009ca7808 */ /* 0x000fe40006800000 */
[----:B----4-:R-:W-:Y:S02]  /*16580*/  FSEL R205, R12, -INF , !P5 ;  /* 0xff8000000ccd7808 */ /* 0x010fe40006800000 */
[----:B------:R-:W-:Y:S02]  /*16590*/  FSEL R203, R8, -INF , !P4 ;  /* 0xff80000008cb7808 */ /* 0x000fe40006000000 */
[----:B------:R-:W-:Y:S02]  /*165a0*/  FSEL R206, R17, -INF , !P4 ;  /* 0xff80000011ce7808 */ /* 0x000fe40006000000 */
[----:B------:R-:W-:-:S02]  /*165b0*/  FSEL R204, R6, -INF , !P1 ;  /* 0xff80000006cc7808 */ /* 0x000fc40004800000 */
[----:B------:R-:W-:Y:S02]  /*165c0*/  FSEL R207, R4, -INF , !P1 ;  /* 0xff80000004cf7808 */ /* 0x000fe40004800000 */
[----:B------:R-:W-:Y:S02]  /*165d0*/  FSEL R209, R0, -INF , !P0 ;  /* 0xff80000000d17808 */ /* 0x000fe40004000000 */
[----:B------:R-:W-:Y:S01]  /*165e0*/  FSEL R208, R5, -INF , !P0 ;  /* 0xff80000005d07808 */ /* 0x000fe20004000000 */
[----:B------:R-:W-:Y:S06]  /*165f0*/  BAR.SYNC.DEFER_BLOCKING 0x0 ;  /* 0x0000000000007b1d */ /* 0x000fec0000010000 */
[----:B------:R-:W-:Y:S05]  /*16600*/  @!P3 BRA `(.L_x_2141) ;  /* 0x0000000c003cb947 */ /* 0x000fea0003800000 */
[----:B------:R-:W2:Y:S01]  /*16610*/  LDL.64 R216, [R1+0x30] ;  /* 0x0000300001d87983 */ /* 0x000ea20000100a00 */
[----:B------:R-:W-:Y:S01]  /*16620*/  BSSY.RECONVERGENT B0, `(.L_x_2142) ;  /* 0x0000053000007945 */ /* 0x000fe20003800200 */
[----:B------:R-:W-:Y:S02]  /*16630*/  LOP3.LUT R10, R212, 0x38, RZ, 0xc0, !PT ;  /* 0x00000038d40a7812 */ /* 0x000fe400078ec0ff */
        /* <DEDUP_REMOVED lines=14> */
.L_x_2143:
[----:B------:R-:W2:Y:S01]  /*16720*/  LD.E R4, desc[UR6][R134.64+0x170] ;  /* 0x0001700686047980 */ /* 0x000ea2000c101900 */
[----:B------:R-:W-:Y:S02]  /*16730*/  IMAD.MOV.U32 R13, RZ, RZ, R214 ;  /* 0x000000ffff0d7224 */ /* 0x000fe400078e00d6 */
[----:B------:R-:W-:Y:S01]  /*16740*/  IMAD.MOV.U32 R12, RZ, RZ, R215 ;  /* 0x000000ffff0c7224 */ /* 0x000fe200078e00d7 */
[----:B------:R-:W3:Y:S01]  /*16750*/  LDL.64 R14, [R1] ;  /* 0x00000000010e7983 */ /* 0x000ee20000100a00 */
[----:B------:R-:W-:-:S05]  /*16760*/  VIADD R8, R72, 0xffffff00 ;  /* 0xffffff0048087836 */ /* 0x000fca0000000000 */
        /* <DEDUP_REMOVED lines=22> */
[----:B------:R-:W-:Y:S02]  /*168d0*/  ISETP.GE.U32.AND P3, PT, R5, R0, PT ;  /* 0x000000000500720c */ /* 0x000fe40003f66070 */
[----:B------:R-:W-:Y:S02]  /*168e0*/  LOP3.LUT R5, R72, R4, RZ, 0x3c, !PT ;  /* 0x0000000448057212 */ /* 0x000fe400078e3cff */
        /* <DEDUP_REMOVED lines=38> */
.L_x_2144:
[----:B------:R-:W-:Y:S05]  /*16b50*/  BSYNC.RECONVERGENT B0 ;  /* 0x0000000000007941 */ /* 0x000fea0003800200 */
.L_x_2142:
[----:B------:R-:W3:Y:S04]  /*16b60*/  LDL R14, [R1+0x20] ;  /* 0x00002000010e7983 */ /* 0x000ee80000100800 */
[----:B------:R-:W4:Y:S04]  /*16b70*/  LDL R15, [R1+0x1c] ;  /* 0x00001c00010f7983 */ /* 0x000f280000100800 */
[----:B------:R-:W5:Y:S01]  /*16b80*/  LDL R11, [R1+0x18] ;  /* 0x00001800010b7983 */ /* 0x000f620000100800 */
[C---:B------:R-:W-:Y:S01]  /*16b90*/  IMAD.SHL.U32 R23, R228.reuse, 0x20, RZ ;  /* 0x00000020e4177824 */ /* 0x040fe200078e00ff */
[----:B------:R-:W-:-:S02]  /*16ba0*/  SHF.L.U64.HI R22, R228, 0x5, R229 ;  /* 0x00000005e4167819 */ /* 0x000fc400000102e5 */
[----:B------:R-:W-:-:S04]  /*16bb0*/  LOP3.LUT R0, R212, 0x1c0, RZ, 0xc0, !PT ;  /* 0x000001c0d4007812 */ /* 0x000fc800078ec0ff */
[----:B------:R-:W-:-:S04]  /*16bc0*/  LOP3.LUT R0, R0, 0x38, R225, 0xf8, !PT ;  /* 0x0000003800007812 */ /* 0x000fc800078ef8e1 */
[----:B------:R-:W-:-:S04]  /*16bd0*/  LOP3.LUT R0, R0, 0x38, R212, 0x78, !PT ;  /* 0x0000003800007812 */ /* 0x000fc800078e78d4 */
        /* <DEDUP_REMOVED lines=10> */
[----:B-1----:R-:W-:Y:S02]  /*16c80*/  IADD3 R12, P1, PT, R2, R23, RZ ;  /* 0x00000017020c7210 */ /* 0x002fe40007f3e0ff */
        /* <DEDUP_REMOVED lines=69> */
[----:B-1----:R-:W-:-:S03]  /*170e0*/  @!P0 IADD3 R10, P1, PT, R2, R23, RZ ;  /* 0x00000017020a8210 */ /* 0x002fc60007f3e0ff */
        /* <DEDUP_REMOVED lines=33> */
.L_x_2141:
[----:B------:R-:W-:Y:S05]  /*17300*/  BSYNC.RECONVERGENT B1 ;  /* 0x0000000000017941 */ /* 0x000fea0003800200 */
.L_x_2140:
[----:B---3--:R-:W3:Y:S01]  /*17310*/  LD.E R0, desc[UR6][R134.64+0xdc] ;  /* 0x0000dc0686007980 */ /* 0x008ee2000c101900 */
        /* <DEDUP_REMOVED lines=67> */
[----:B------:R-:W4:Y:S01]  /*17750*/  SHFL.BFLY PT, R4, R37, 0x1, 0x1f ;  /* 0x0c201f0025047f89 */ /* 0x000f2200000e0000 */
[----:B-1----:R-:W-:Y:S02]  /*17760*/  FMNMX.FTZ R2, R2, R3, !PT ;  /* 0x0000000302027209 */ /* 0x002fe40007810000 */
[----:B----4-:R-:W-:-:S03]  /*17770*/  FMNMX.FTZ R37, R37, R4, !PT ;  /* 0x0000000425257209 */ /* 0x010fc60007810000 */
        /* <DEDUP_REMOVED lines=8> */
[----:B------:R-:W-:Y:S01]  /*17800*/  FFMA.FTZ R2, R86, R0, -R3 ;  /* 0x0000000056027223 */ /* 0x000fe20000010803 */
[----:B------:R-:W-:Y:S02]  /*17810*/  FSEL R5, R5, RZ, P0 ;  /* 0x000000ff05057208 */ /* 0x000fe40000000000 */
[----:B------:R1:W-:Y:S01]  /*17820*/  MUFU.EX2 R6, R4 ;  /* 0x0000000400067308 */ /* 0x0003e20000000800 */
[----:B------:R-:W-:-:S07]  /*17830*/  MOV R87, R213 ;  /* 0x000000d500577202 */ /* 0x000fce0000000f00 */
[----:B------:R3:W-:Y:S01]  /*17840*/  MUFU.EX2 R8, R2 ;  /* 0x0000000200087308 */ /* 0x0007e20000000800 */
[----:B-1----:R-:W-:-:S07]  /*17850*/  FFMA.FTZ R4, R84, R0, -R3 ;  /* 0x0000000054047223 */ /* 0x002fce0000010803 */
[----:B------:R1:W-:Y:S01]  /*17860*/  MUFU.EX2 R92, R4 ;  /* 0x00000004005c7308 */ /* 0x0003e20000000800 */
[-CC-:B---3--:R-:W-:Y:S01]  /*17870*/  FFMA.FTZ R2, R85, R0.reuse, -R3.reuse ;  /* 0x0000000055027223 */ /* 0x188fe20000010803 */
[----:B-1----:R-:W-:-:S06]  /*17880*/  FFMA.FTZ R4, R75, R0, -R3 ;  /* 0x000000004b047223 */ /* 0x002fcc0000010803 */
[----:B------:R-:W1:Y:S02]  /*17890*/  MUFU.EX2 R7, R4 ;  /* 0x0000000400077308 */ /* 0x000e640000000800 */
[----:B-1----:R-:W-:Y:S01]  /*178a0*/  MOV R85, R7 ;  /* 0x0000000700557202 */ /* 0x002fe20000000f00 */
[----:B------:R-:W-:-:S05]  /*178b0*/  FFMA.FTZ R4, R90, R0, -R5 ;  /* 0x000000005a047223 */ /* 0x000fca0000010805 */
[----:B------:R1:W3:Y:S01]  /*178c0*/  MUFU.EX2 R7, R2 ;  /* 0x0000000200077308 */ /* 0x0002e20000000800 */
[----:B------:R-:W-:-:S04]  /*178d0*/  MOV R90, R8 ;  /* 0x00000008005a7202 */ /* 0x000fc80000000f00 */
[----:B------:R-:W-:-:S03]  /*178e0*/  F2FP.BF16.F32.PACK_AB R11, R90, R85 ;  /* 0x000000555a0b723e */ /* 0x000fc600000010ff */
[----:B------:R4:W-:Y:S01]  /*178f0*/  MUFU.EX2 R86, R4 ;  /* 0x0000000400567308 */ /* 0x0009e20000000800 */
[----:B-1----:R-:W-:-:S04]  /*17900*/  IADD3 R2, PT, PT, R24, R210, RZ ;  /* 0x000000d218027210 */ /* 0x002fc80007ffe0ff */
[----:B------:R-:W-:Y:S01]  /*17910*/  LEA R140, R2, UR8, 0x1 ;  /* 0x00000008028c7c11 */ /* 0x000fe2000f8e08ff */
[----:B------:R-:W-:Y:S01]  /*17920*/  FFMA.FTZ R2, R88, R0, -R5 ;  /* 0x0000000058027223 */ /* 0x000fe20000010805 */
[----:B----4-:R-:W-:-:S03]  /*17930*/  MOV R4, R6 ;  /* 0x0000000600047202 */ /* 0x010fc60000000f00 */
[----:B------:R-:W1:Y:S01]  /*17940*/  LDSM.16.MT88.4 R24, [R140+0xa000] ;  /* 0x00a000008c18783b */ /* 0x000e620000004200 */
[----:B------:R4:W5:Y:S01]  /*17950*/  MUFU.EX2 R6, R2 ;  /* 0x0000000200067308 */ /* 0x0009620000000800 */
[-C--:B------:R-:W-:Y:S02]  /*17960*/  IADD3 R148, PT, PT, R94, R140.reuse, RZ ;  /* 0x0000008c5e947210 */ /* 0x080fe40007ffe0ff */
[----:B------:R-:W-:Y:S01]  /*17970*/  IADD3 R156, PT, PT, R181, R140, RZ ;  /* 0x0000008cb59c7210 */ /* 0x000fe20007ffe0ff */
[----:B------:R-:W-:Y:S01]  /*17980*/  LDSM.16.MT88.4 R28, [R140+0xa800] ;  /* 0x00a800008c1c783b */ /* 0x000fe20000004200 */
[----:B------:R-:W-:Y:S02]  /*17990*/  F2FP.BF16.F32.PACK_AB R9, R92, R4 ;  /* 0x000000045c09723e */ /* 0x000fe400000010ff */
[----:B------:R-:W-:Y:S01]  /*179a0*/  IADD3 R36, PT, PT, R94, R156, RZ ;  /* 0x0000009c5e247210 */ /* 0x000fe20007ffe0ff */
[----:B------:R-:W2:Y:S04]  /*179b0*/  LDSM.16.MT88.4 R20, [R148+0xa000] ;  /* 0x00a000009414783b */ /* 0x000ea80000004200 */
[----:B------:R-:W2:Y:S04]  /*179c0*/  LDSM.16.MT88.4 R12, [R156+0xa000] ;  /* 0x00a000009c0c783b */ /* 0x000ea80000004200 */
[----:B------:R-:W2:Y:S01]  /*179d0*/  LDSM.16.MT88.4 R16, [R36+0xa000] ;  /* 0x00a000002410783b */ /* 0x000ea20000004200 */
[----:B----4-:R-:W-:Y:S01]  /*179e0*/  FFMA.FTZ R2, R93, R0, -R5 ;  /* 0x000000005d027223 */ /* 0x010fe20000010805 */
[----:B---3--:R-:W-:-:S02]  /*179f0*/  MOV R93, R7 ;  /* 0x00000007005d7202 */ /* 0x008fc40000000f00 */
[----:B-----5:R-:W-:Y:S01]  /*17a00*/  F2FP.BF16.F32.PACK_AB R8, R6, R86 ;  /* 0x000000560608723e */ /* 0x020fe200000010ff */
[----:B------:R3:W-:Y:S02]  /*17a10*/  MUFU.EX2 R7, R2 ;  /* 0x0000000200077308 */ /* 0x0007e40000000800 */
[----:B---3--:R-:W-:-:S06]  /*17a20*/  FFMA.FTZ R2, R95, R0, -R5 ;  /* 0x000000005f027223 */ /* 0x008fcc0000010805 */
[----:B------:R3:W4:Y:S02]  /*17a30*/  MUFU.EX2 R88, R2 ;  /* 0x0000000200587308 */ /* 0x0007240000000800 */
[----:B---3--:R-:W-:Y:S01]  /*17a40*/  FFMA.FTZ R2, R89, R0, -R3 ;  /* 0x0000000059027223 */ /* 0x008fe20000010803 */
[----:B----4-:R-:W-:-:S05]  /*17a50*/  F2FP.BF16.F32.PACK_AB R10, R88, R7 ;  /* 0x00000007580a723e */ /* 0x010fca00000010ff */
[----:B------:R3:W4:Y:S02]  /*17a60*/  MUFU.EX2 R89, R2 ;  /* 0x0000000200597308 */ /* 0x0007240000000800 */
[C---:B-1----:R-:W-:Y:S08]  /*17a70*/  HMMA.16816.F32.BF16 R40, R8.reuse, R24, RZ ;  /* 0x000000180828723c */ /* 0x042ff000000418ff */
[----:B------:R-:W-:Y:S01]  /*17a80*/  HMMA.16816.F32.BF16 R44, R8, R26, RZ ;  /* 0x0000001a082c723c */ /* 0x000fe200000418ff */
[----:B---3--:R-:W-:-:S07]  /*17a90*/  FFMA.FTZ R2, R91, R0, -R3 ;  /* 0x000000005b027223 */ /* 0x008fce0000010803 */
[C---:B--2---:R-:W-:Y:S01]  /*17aa0*/  HMMA.16816.F32.BF16 R32, R8.reuse, R20, RZ ;  /* 0x000000140820723c */ /* 0x044fe200000418ff */
[----:B------:R1:W-:Y:S07]  /*17ab0*/  MUFU.EX2 R91, R2 ;  /* 0x00000002005b7308 */ /* 0x0003ee0000000800 */
[C---:B------:R-:W-:Y:S01]  /*17ac0*/  HMMA.16816.F32.BF16 R24, R8.reuse, R22, RZ ;  /* 0x000000160818723c */ /* 0x040fe200000418ff */
[----:B------:R-:W2:Y:S07]  /*17ad0*/  LDSM.16.MT88.4 R20, [R148+0xa800] ;  /* 0x00a800009414783b */ /* 0x000eae0000004200 */
[----:B------:R-:W-:Y:S01]  /*17ae0*/  HMMA.16816.F32.BF16 R56, R8, R12, RZ ;  /* 0x0000000c0838723c */ /* 0x000fe200000418ff */
[----:B-1----:R-:W-:-:S04]  /*17af0*/  FFMA.FTZ R2, R98, R0, -R5 ;  /* 0x0000000062027223 */ /* 0x002fc80000010805 */
[----:B------:R1:W-:Y:S03]  /*17b00*/  MUFU.EX2 R95, R2 ;  /* 0x00000002005f7308 */ /* 0x0003e60000000800 */
[C---:B------:R-:W-:Y:S01]  /*17b10*/  HMMA.16816.F32.BF16 R60, R8.reuse, R14, RZ ;  /* 0x0000000e083c723c */ /* 0x040fe200000418ff */
[----:B------:R-:W3:Y:S07]  /*17b20*/  LDSM.16.MT88.4 R12, [R36+0xa800] ;  /* 0x00a80000240c783b */ /* 0x000eee0000004200 */
[----:B------:R-:W-:Y:S01]  /*17b30*/  HMMA.16816.F32.BF16 R52, R8, R16, RZ ;  /* 0x000000100834723c */ /* 0x000fe200000418ff */
[----:B-1----:R-:W-:-:S07]  /*17b40*/  FFMA.FTZ R2, R96, R0, -R5 ;  /* 0x0000000060027223 */ /* 0x002fce0000010805 */
[----:B------:R-:W-:Y:S01]  /*17b50*/  HMMA.16816.F32.BF16 R48, R8, R18, RZ ;  /* 0x000000120830723c */ /* 0x000fe200000418ff */
[----:B------:R-:W1:Y:S01]  /*17b60*/  LDSM.16.MT88.4 R16, [R156+0xa800] ;  /* 0x00a800009c10783b */ /* 0x000e620000004200 */
[----:B----4-:R-:W-:Y:S01]  /*17b70*/  F2FP.BF16.F32.PACK_AB R9, R89, R93 ;  /* 0x0000005d5909723e */ /* 0x010fe200000010ff */
[----:B------:R4:W5:Y:S02]  /*17b80*/  MUFU.EX2 R94, R2 ;  /* 0x00000002005e7308 */ /* 0x0009640000000800 */
[----:B----4-:R-:W-:Y:S01]  /*17b90*/  FFMA.FTZ R2, R97, R0, -R5 ;  /* 0x0000000061027223 */ /* 0x010fe20000010805 */
[----:B-----5:R-:W-:-:S05]  /*17ba0*/  F2FP.BF16.F32.PACK_AB R8, R94, R95 ;  /* 0x0000005f5e08723e */ /* 0x020fca00000010ff */
[----:B------:R4:W-:Y:S02]  /*17bb0*/  MUFU.EX2 R98, R2 ;  /* 0x0000000200627308 */ /* 0x0009e40000000800 */
[----:B----4-:R-:W-:-:S06]  /*17bc0*/  FFMA.FTZ R2, R99, R0, -R5 ;  /* 0x0000000063027223 */ /* 0x010fcc0000010805 */
[----:B------:R4:W5:Y:S02]  /*17bd0*/  MUFU.EX2 R97, R2 ;  /* 0x0000000200617308 */ /* 0x0009640000000800 */
[----:B----4-:R-:W-:Y:S01]  /*17be0*/  FFMA.FTZ R2, R100, R0, -R3 ;  /* 0x0000000064027223 */ /* 0x010fe20000010803 */
[----:B-----5:R-:W-:-:S05]  /*17bf0*/  F2FP.BF16.F32.PACK_AB R10, R97, R98 ;  /* 0x00000062610a723e */ /* 0x020fca00000010ff */
[----:B------:R4:W5:Y:S02]  /*17c00*/  MUFU.EX2 R96, R2 ;  /* 0x0000000200607308 */ /* 0x0009640000000800 */
[----:B----4-:R-:W-:Y:S01]  /*17c10*/  FFMA.FTZ R2, R101, R0, -R3 ;  /* 0x0000000065027223 */ /* 0x010fe20000010803 */
[----:B-----5:R-:W-:-:S05]  /*17c20*/  F2FP.BF16.F32.PACK_AB R11, R96, R91 ;  /* 0x0000005b600b723e */ /* 0x020fca00000010ff */
[----:B------:R4:W-:Y:S02]  /*17c30*/  MUFU.EX2 R99, R2 ;  /* 0x0000000200637308 */ /* 0x0009e40000000800 */
[C---:B------:R-:W-:Y:S08]  /*17c40*/  HMMA.16816.F32.BF16 R64, R8.reuse, R28, R40 ;  /* 0x0000001c0840723c */ /* 0x040ff00000041828 */
[----:B--2---:R-:W-:Y:S01]  /*17c50*/  HMMA.16816.F32.BF16 R40, R8, R20, R32 ;  /* 0x000000140828723c */ /* 0x004fe20000041820 */
[----:B----4-:R-:W-:-:S07]  /*17c60*/  FFMA.FTZ R2, R103, R0, -R3 ;  /* 0x0000000067027223 */ /* 0x010fce0000010803 */
[C---:B------:R-:W-:Y:S01]  /*17c70*/  HMMA.16816.F32.BF16 R68, R8.reuse, R30, R44 ;  /* 0x0000001e0844723c */ /* 0x040fe2000004182c */
[----:B------:R2:W4:Y:S01]  /*17c80*/  MUFU.EX2 R84, R2 ;  /* 0x0000000200547308 */ /* 0x0005220000000800 */
[----:B------:R-:W5:Y:S06]  /*17c90*/  LDSM.16.MT88.4 R28, [R140+0xb000] ;  /* 0x00b000008c1c783b */ /* 0x000f6c0000004200 */
[C---:B------:R-:W-:Y:S01]  /*17ca0*/  HMMA.16816.F32.BF16 R32, R8.reuse, R22, R24 ;  /* 0x000000160820723c */ /* 0x040fe20000041818 */
[----:B------:R-:W5:Y:S07]  /*17cb0*/  LDSM.16.MT88.4 R24, [R148+0xb000] ;  /* 0x00b000009418783b */ /* 0x000f6e0000004200 */
        /* <DEDUP_REMOVED lines=25> */
[C---:B-----5:R-:W-:Y:S08]  /*17e50*/  HMMA.16816.F32.BF16 R52, R8.reuse, R28, R64 ;  /* 0x0000001c0834723c */ /* 0x060ff00000041840 */
        /* <DEDUP_REMOVED lines=191> */
[----:B------:R-:W-:-:S05]  /*18a50*/  MOV R159, R86 ;  /* 0x00000056009f7202 */ /* 0x000fca0000000f00 */
[----:B------:R-:W-:-:S04]  /*18a60*/  FADD.FTZ R6, R159, R6 ;  /* 0x000000069f067221 */ /* 0x000fc80000010000 */
[----:B------:R-:W-:Y:S01]  /*18a70*/  FADD.FTZ R6, R7, R6 ;  /* 0x0000000607067221 */ /* 0x000fe20000010000 */
[----:B------:R-:W-:-:S03]  /*18a80*/  FFMA.FTZ R7, R192, R0, -R5 ;  /* 0x00000000c0077223 */ /* 0x000fc60000010805 */
[----:B------:R-:W-:Y:S01]  /*18a90*/  FADD.FTZ R6, R152, R6 ;  /* 0x0000000698067221 */ /* 0x000fe20000010000 */
[----:B--2---:R-:W-:Y:S01]  /*18aa0*/  FFMA.FTZ R2, R158, R0, -R5 ;  /* 0x000000009e027223 */ /* 0x004fe20000010805 */
[----:B------:R-:W-:Y:S02]  /*18ab0*/  MOV R158, R92 ;  /* 0x0000005c009e7202 */ /* 0x000fe40000000f00 */
[----:B------:R-:W-:Y:S01]  /*18ac0*/  FADD.FTZ R6, R149, R6 ;  /* 0x0000000695067221 */ /* 0x000fe20000010000 */
[----:B------:R2:W5:Y:S02]  /*18ad0*/  MUFU.EX2 R125, R2 ;  /* 0x00000002007d7308 */ /* 0x0005640000000800 */
[----:B------:R-:W-:-:S04]  /*18ae0*/  FADD.FTZ R4, R4, R158 ;  /* 0x0000009e04047221 */ /* 0x000fc80000010000 */
[----:B------:R-:W-:-:S04]  /*18af0*/  FADD.FTZ R4, R155, R4 ;  /* 0x000000049b047221 */ /* 0x000fc80000010000 */
[----:B------:R-:W-:-:S04]  /*18b00*/  FADD.FTZ R4, R154, R4 ;  /* 0x000000049a047221 */ /* 0x000fc80000010000 */
[----:B------:R-:W-:Y:S01]  /*18b10*/  FADD.FTZ R4, R81, R4 ;  /* 0x0000000451047221 */ /* 0x000fe20000010000 */
[----:B--2---:R-:W-:Y:S01]  /*18b20*/  FFMA.FTZ R2, R161, R0, -R5 ;  /* 0x00000000a1027223 */ /* 0x004fe20000010805 */
[----:B-----5:R-:W-:-:S03]  /*18b30*/  F2FP.BF16.F32.PACK_AB R8, R125, R39 ;  /* 0x000000277d08723e */ /* 0x020fc600000010ff */
        /* <DEDUP_REMOVED lines=28> */
[----:B--2---:R-:W-:Y:S01]  /*18d00*/  FFMA.FTZ R2, R170, R0, -R5 ;  /* 0x00000000aa027223 */ /* 0x004fe20000010805 */
[----:B------:R-:W-:-:S05]  /*18d10*/  MOV R170, R145 ;  /* 0x0000009100aa7202 */ /* 0x000fca0000000f00 */
        /* <DEDUP_REMOVED lines=337> */
.L_x_2152:
[----:B--2---:R-:W2:Y:S01]  /*1a230*/  LDL R5, [R1+0x28] ;  /* 0x0000280001057983 */ /* 0x004ea20000100800 */
[----:B------:R-:W3:Y:S01]  /*1a240*/  LDC.64 R12, c[0x0][0x358] ;  /* 0x0000d600ff0c7b82 */ /* 0x000ee20000000a00 */
[----:B------:R-:W-:Y:S04]  /*1a250*/  DEPBAR.LE SB0, 0x0 ;  /* 0x000080000000791a */ /* 0x000fe80000000000 */
[----:B------:R-:W4:Y:S01]  /*1a260*/  LDL R4, [R1+0x24] ;  /* 0x0000240001047983 */ /* 0x000f220000100800 */
[----:B------:R-:W-:Y:S05]  /*1a270*/  WARPSYNC.ALL ;  /* 0x0000000000007948 */ /* 0x000fea0003800000 */
[----:B------:R-:W-:Y:S01]  /*1a280*/  BAR.SYNC.DEFER_BLOCKING 0x0 ;  /* 0x0000000000007b1d */ /* 0x000fe20000010000 */
[----:B-1----:R-:W-:Y:S05]  /*1a290*/  @!P5 IMAD.MOV.U32 R0, RZ, RZ, RZ ;  /* 0x000000ffff00d224 */ /* 0x002fea00078e00ff */
[----:B------:R-:W-:Y:S01]  /*1a2a0*/  @!P5 IADD3 R3, P0, PT, RZ, -R0, RZ ;  /* 0x80000000ff03d210 */ /* 0x000fe20007f1e0ff */
[----:B------:R1:W5:Y:S01]  /*1a2b0*/  LDL R230, [R1+0x14] ;  /* 0x0000140001e67983 */ /* 0x0003620000100800 */
[----:B------:R-:W-:Y:S01]  /*1a2c0*/  BSSY.RECONVERGENT B0, `(.L_x_2146) ;  /* 0x000005b000007945 */ /* 0x000fe20003800200 */
[----:B------:R-:W1:Y:S01]  /*1a2d0*/  S2R R225, SR_TID.X ;  /* 0x0000000000e17919 */ /* 0x000e620000002100 */
[----:B----4-:R-:W-:Y:S01]  /*1a2e0*/  IMAD.MOV.U32 R15, RZ, RZ, R4 ;  /* 0x000000ffff0f7224 */ /* 0x010fe200078e0004 */
[----:B---3--:R-:W-:Y:S01]  /*1a2f0*/  @!P5 R2UR UR4, R12 ;  /* 0x000000000c04d2ca */ /* 0x008fe200000e0000 */
[----:B--2---:R-:W-:Y:S01]  /*1a300*/  IMAD.MOV.U32 R16, RZ, RZ, R5 ;  /* 0x000000ffff107224 */ /* 0x004fe200078e0005 */
[----:B------:R-:W-:Y:S02]  /*1a310*/  @!P5 R2UR UR5, R13 ;  /* 0x000000000d05d2ca */ /* 0x000fe400000e0000 */
[----:B-1----:R-:W-:Y:S11]  /*1a320*/  LOP3.LUT R17, R225, 0x38, RZ, 0xc0, !PT ;  /* 0x00000038e1117812 */ /* 0x002ff600078ec0ff */
[----:B------:R-:W2:Y:S02]  /*1a330*/  @!P5 LD.E R2, desc[UR4][R134.64+0x40] ;  /* 0x000040048602d980 */ /* 0x000ea4000c101900 */
[----:B--2---:R-:W-:Y:S04]  /*1a340*/  @!P5 IMAD.SHL.U32 R0, R2, 0x100, RZ ;  /* 0x000001000200d824 */ /* 0x004fe800078e00ff */
[----:B------:R-:W-:Y:S05]  /*1a350*/  @!P5 IMAD.X R0, RZ, RZ, ~R0, P0 ;  /* 0x000000ffff00d224 */ /* 0x000fea00000e0e00 */
[----:B------:R-:W-:Y:S04]  /*1a360*/  @!P5 SHF.R.S64 R2, R3, 0x1f, R0 ;  /* 0x0000001f0302d819 */ /* 0x000fe80000001000 */
[----:B------:R-:W-:Y:S01]  /*1a370*/  @!P5 IADD3 R5, P0, PT, R5, R2, RZ ;  /* 0x000000020505d210 */ /* 0x000fe20007f1e0ff */
[----:B------:R-:W-:Y:S03]  /*1a380*/  IMAD.SHL.U32 R2, R225, 0x8, RZ ;  /* 0x00000008e1027824 */ /* 0x000fe600078e00ff */
[----:B------:R-:W-:Y:S01]  /*1a390*/  @!P5 LEA.HI.X.SX32 R4, R0, R4, 0x1, P0 ;  /* 0x000000040004d211 */ /* 0x000fe200000f0eff */
[----:B------:R1:W-:Y:S01]  /*1a3a0*/  @!P5 STL [R1+0x28], R5 ;  /* 0x000028050100d387 */ /* 0x0003e20000100800 */
[----:B------:R-:W-:Y:S03]  /*1a3b0*/  IMAD.MOV.U32 R18, RZ, RZ, R5 ;  /* 0x000000ffff127224 */ /* 0x000fe600078e0005 */
[----:B------:R1:W-:Y:S01]  /*1a3c0*/  @!P5 STL [R1+0x24], R4 ;  /* 0x000024040100d387 */ /* 0x0003e20000100800 */
[----:B------:R-:W-:Y:S05]  /*1a3d0*/  @!P5 BRA `(.L_x_2147) ;  /* 0x000000040024d947 */ /* 0x000fea0003800000 */
[----:B-----5:R-:W-:Y:S01]  /*1a3e0*/  VIADD R9, R230, 0xffffff00 ;  /* 0xffffff00e6097836 */ /* 0x020fe20000000000 */
[C---:B------:R-:W-:Y:S01]  /*1a3f0*/  R2UR UR4, R12.reuse ;  /* 0x000000000c0472ca */ /* 0x040fe200000e0000 */
[----:B------:R-:W2:Y:S01]  /*1a400*/  LDL.64 R20, [R1] ;  /* 0x0000000001147983 */ /* 0x000ea20000100a00 */
[C---:B------:R-:W-:Y:S02]  /*1a410*/  R2UR UR5, R13.reuse ;  /* 0x000000000d0572ca */ /* 0x040fe400000e0000 */
[----:B------:R-:W-:Y:S02]  /*1a420*/  IABS R6, R9 ;  /* 0x0000000900067213 */ /* 0x000fe40000000000 */
[C---:B------:R-:W-:Y:S02]  /*1a430*/  R2UR UR14, R12.reuse ;  /* 0x000000000c0e72ca */ /* 0x040fe400000e0000 */
[C---:B------:R-:W-:Y:S02]  /*1a440*/  R2UR UR15, R13.reuse ;  /* 0x000000000d0f72ca */ /* 0x040fe400000e0000 */
[C---:B------:R-:W-:Y:S02]  /*1a450*/  R2UR UR12, R12.reuse ;  /* 0x000000000c0c72ca */ /* 0x040fe400000e0000 */
[C---:B------:R-:W-:Y:S02]  /*1a460*/  R2UR UR13, R13.reuse ;  /* 0x000000000d0d72ca */ /* 0x040fe400000e0000 */
[----:B------:R-:W-:Y:S01]  /*1a470*/  R2UR UR10, R12 ;  /* 0x000000000c0a72ca */ /* 0x000fe200000e0000 */
[----:B------:R-:W3:Y:S01]  /*1a480*/  LD.E R3, desc[UR4][R134.64+0x170] ;  /* 0x0001700486037980 */ /* 0x000ee2000c101900 */
        /* <DEDUP_REMOVED lines=28> */
[----:B------:R-:W3:Y:S01]  /*1a650*/  LD.E.64 R6, desc[UR4][R134.64+0x40] ;  /* 0x0000400486067980 */ /* 0x000ee2000c101b00 */
[-C--:B------:R-:W-:Y:S04]  /*1a660*/  LOP3.LUT R0, R230, R3.reuse, RZ, 0x3c, !PT ;  /* 0x00000003e6007212 */ /* 0x080fe800078e3cff */
[----:B------:R-:W-:Y:S01]  /*1a670*/  @P3 VIADD R4, R4, 0x1 ;  /* 0x0000000104043836 */ /* 0x000fe20000000000 */
[----:B------:R-:W-:Y:S02]  /*1a680*/  ISETP.GE.AND P2, PT, R0, RZ, PT ;  /* 0x000000ff0000720c */ /* 0x000fe40003f46270 */
[----:B------:R-:W-:Y:S01]  /*1a690*/  LOP3.LUT R0, RZ, R3, RZ, 0x33, !PT ;  /* 0x00000003ff007212 */ /* 0x000fe200078e33ff */
[----:B------:R-:W-:Y:S02]  /*1a6a0*/  @!P6 IMAD.MOV R4, RZ, RZ, -R4 ;  /* 0x000000ffff04e224 */ /* 0x000fe400078e0a04 */
[----:B------:R-:W-:Y:S03]  /*1a6b0*/  @P4 VIADD R5, R5, 0x1 ;  /* 0x0000000105054836 */ /* 0x000fe60000000000 */
[----:B------:R-:W-:Y:S04]  /*1a6c0*/  SEL R10, R0, R4, !P0 ;  /* 0x00000004000a7207 */ /* 0x000fe80004000000 */
[CC--:B--2---:R-:W-:Y:S01]  /*1a6d0*/  LEA R8, P1, R10.reuse, R20.reuse, 0x2 ;  /* 0x000000140a087211 */ /* 0x0c4fe200078210ff */
[----:B------:R-:W-:Y:S03]  /*1a6e0*/  @!P2 IMAD.MOV R5, RZ, RZ, -R5 ;  /* 0x000000ffff05a224 */ /* 0x000fe600078e0a05 */
[----:B------:R-:W-:Y:S02]  /*1a6f0*/  LEA.HI.X.SX32 R9, R10, R21, 0x2, P1 ;  /* 0x000000150a097211 */ /* 0x000fe400008f16ff */
[----:B------:R-:W-:Y:S03]  /*1a700*/  SEL R0, R0, R5, !P0 ;  /* 0x0000000500007207 */ /* 0x000fe60004000000 */
[----:B------:R-:W2:Y:S01]  /*1a710*/  LD.E R14, desc[UR14][R8.64] ;  /* 0x0000000e080e7980 */ /* 0x000ea2000c101900 */
[C---:B------:R-:W-:Y:S04]  /*1a720*/  LEA R4, P0, R0.reuse, R20, 0x2 ;  /* 0x0000001400047211 */ /* 0x040fe800078010ff */
[C---:B------:R-:W-:Y:S01]  /*1a730*/  LEA.HI.X.SX32 R5, R0.reuse, R21, 0x2, P0 ;  /* 0x0000001500057211 */ /* 0x040fe200000f16ff */
[----:B------:R-:W-:Y:S04]  /*1a740*/  IMAD.IADD R0, R0, 0x1, -R10 ;  /* 0x0000000100007824 */ /* 0x000fe800078e0a0a */
[----:B------:R-:W-:Y:S01]  /*1a750*/  IMAD R3, R3, R0, -0x100 ;  /* 0xffffff0003037424 */ /* 0x000fe200078e0200 */
[----:B------:R1:W2:Y:S04]  /*1a760*/  LD.E R11, desc[UR12][R4.64] ;  /* 0x0000000c040b7980 */ /* 0x0002a8000c101900 */
[----:B------:R-:W-:Y:S01]  /*1a770*/  SHF.R.S32.HI R10, RZ, 0x1f, R3 ;  /* 0x0000001fff0a7819 */ /* 0x000fe20000011403 */
[----:B------:R-:W4:Y:S01]  /*1a780*/  LD.E.64 R8, desc[UR10][R134.64+0x28] ;  /* 0x0000280a86087980 */ /* 0x000f22000c101b00 */
[-C--:B---3--:R-:W-:Y:S02]  /*1a790*/  IMAD R0, R7, R3.reuse, RZ ;  /* 0x0000000307007224 */ /* 0x088fe400078e02ff */
[C---:B-1----:R-:W-:Y:S04]  /*1a7a0*/  IMAD.WIDE.U32 R4, R6.reuse, R3, RZ ;  /* 0x0000000306047225 */ /* 0x042fe800078e00ff */
[----:B------:R-:W-:Y:S04]  /*1a7b0*/  IMAD R6, R6, R10, R0 ;  /* 0x0000000a06067224 */ /* 0x000fe800078e0200 */
[----:B------:R-:W-:Y:S02]  /*1a7c0*/  IMAD.IADD R5, R5, 0x1, R6 ;  /* 0x0000000105057824 */ /* 0x000fe400078e0206 */
[----:B--2---:R-:W-:Y:S05]  /*1a7d0*/  IMAD.IADD R11, R14, 0x1, -R11 ;  /* 0x000000010e0b7824 */ /* 0x004fea00078e0a0b */
        /* <DEDUP_REMOVED lines=9> */
.L_x_2147:
[----:B------:R-:W-:Y:S05]  /*1a870*/  BSYNC.RECONVERGENT B0 ;  /* 0x0000000000007941 */ /* 0x000fea0003800200 */
.L_x_2146:
[----:B------:R-:W3:Y:S01]  /*1a880*/  LDL R6, [R1+0x18] ;  /* 0x0000180001067983 */ /* 0x000ee20000100800 */
[----:B------:R-:W4:Y:S01]  /*1a890*/  S2UR UR10, SR_CgaCtaId ;  /* 0x00000000000a79c3 */ /* 0x000f220000008800 */
[----:B-1----:R-:W-:Y:S01]  /*1a8a0*/  LOP3.LUT R5, R2, 0x38, RZ, 0xc0, !PT ;  /* 0x0000003802057812 */ /* 0x002fe200078ec0ff */
[----:B------:R-:W-:Y:S01]  /*1a8b0*/  UMOV UR11, 0x400 ;  /* 0x00000400000b7882 */ /* 0x000fe20000000000 */
[----:B--2---:R-:W2:Y:S01]  /*1a8c0*/  LDL R0, [R1+0x24] ;  /* 0x0000240001007983 */ /* 0x004ea20000100800 */
[----:B------:R-:W-:Y:S01]  /*1a8d0*/  SHF.L.U32 R224, R225, 0x6, RZ ;  /* 0x00000006e1e07819 */ /* 0x000fe200000006ff */
[----:B------:R-:W1:Y:S01]  /*1a8e0*/  LDCU.64 UR4, c[0x0][0x358] ;  /* 0x00006b00ff0477ac */ /* 0x000e620008000a00 */
[--C-:B------:R-:W-:Y:S01]  /*1a8f0*/  SHF.R.U32.HI R222, RZ, 0x1, R225.reuse ;  /* 0x00000001ffde7819 */ /* 0x100fe200000116e1 */
[----:B------:R-:W-:Y:S01]  /*1a900*/  BSSY.RECONVERGENT B1, `(.L_x_2148) ;  /* 0x0000355000017945 */ /* 0x000fe20003800200 */
[--C-:B------:R-:W-:Y:S02]  /*1a910*/  LOP3.LUT R4, R17, 0x1c0, R2.reuse, 0xf8, !PT ;  /* 0x000001c011047812 */ /* 0x100fe400078ef802 */
[----:B------:R-:W-:Y:S02]  /*1a920*/  LOP3.LUT R168, R224, 0x1c0, RZ, 0xc0, !PT ;  /* 0x000001c0e0a87812 */ /* 0x000fe400078ec0ff */
[--C-:B------:R-:W-:Y:S02]  /*1a930*/  LOP3.LUT R4, R4, 0x38, R2.reuse, 0x78, !PT ;  /* 0x0000003804047812 */ /* 0x100fe400078e7802 */
[----:B------:R-:W-:Y:S02]  /*1a940*/  LOP3.LUT R168, R168, 0x8, R225, 0xf8, !PT ;  /* 0x00000008a8a87812 */ /* 0x000fe400078ef8e1 */
[----:B------:R-:W-:Y:S02]  /*1a950*/  SHF.L.U32 R11, R246, 0x5, RZ ;  /* 0x00000005f60b7819 */ /* 0x000fe400000006ff */
[--C-:B------:R-:W-:Y:S02]  /*1a960*/  LOP3.LUT R168, R168, 0x38, R2.reuse, 0x78, !PT ;  /* 0x00000038a8a87812 */ /* 0x100fe400078e7802 */
[----:B------:R-:W-:Y:S02]  /*1a970*/  LOP3.LUT R4, R4, 0x1e00, R2, 0xf8, !PT ;  /* 0x00001e0004047812 */ /* 0x000fe400078ef802 */
[----:B------:R-:W-:Y:S02]  /*1a980*/  SHF.L.U64.HI R10, R246, 0x5, R247 ;  /* 0x00000005f60a7819 */ /* 0x000fe400000102f7 */
        /* <DEDUP_REMOVED lines=8> */
[----:B------:R-:W-:Y:S02]  /*1aa10*/  MOV R6, R3 ;  /* 0x0000000300067202 */ /* 0x000fe40000000f00 */
[----:B------:R-:W-:Y:S02]  /*1aa20*/  LOP3.LUT R0, R0, 0x1c0, R224, 0xf8, !PT ;  /* 0x000001c000007812 */ /* 0x000fe400078ef8e0 */
[----:B------:R-:W-:Y:S02]  /*1aa30*/  LOP3.LUT R3, R224, 0x400, RZ, 0xc0, !PT ;  /* 0x00000400e0037812 */ /* 0x000fe400078ec0ff */
[----:B------:R-:W-:Y:S02]  /*1aa40*/  LOP3.LUT R221, R0, 0x38, R2, 0x78, !PT ;  /* 0x0000003800dd7812 */ /* 0x000fe400078e7802 */
[----:B------:R-:W-:Y:S02]  /*1aa50*/  IADD3 R2, P1, PT, R11, R18, RZ ;  /* 0x000000120b027210 */ /* 0x000fe40007f3e0ff */
[----:B------:R-:W-:Y:S02]  /*1aa60*/  @!P0 R2UR UR32, R12 ;  /* 0x000000000c2082ca */ /* 0x000fe400000e0000 */
[C---:B------:R-:W-:Y:S02]  /*1aa70*/  @!P0 R2UR UR33, R13.reuse ;  /* 0x000000000d2182ca */ /* 0x040fe400000e0000 */
[----:B------:R-:W-:Y:S02]  /*1aa80*/  LEA R168, R168, R3, 0x1 ;  /* 0x00000003a8a87211 */ /* 0x000fe400078e08ff */
[-C--:B------:R-:W-:Y:S02]  /*1aa90*/  IADD3.X R3, PT, PT, R10, R6.reuse, RZ, P1, !PT ;  /* 0x000000060a037210 */ /* 0x080fe40000ffe4ff */
[----:B------:R-:W-:Y:S02]  /*1aaa0*/  @!P0 MOV R7, R6 ;  /* 0x0000000600078202 */ /* 0x000fe40000000f00 */
[----:B------:R-:W-:Y:S02]  /*1aab0*/  LEA R227, R4, UR8, 0x1 ;  /* 0x0000000804e37c11 */ /* 0x000fe4000f8e08ff */
[----:B------:R-:W-:Y:S02]  /*1aac0*/  @!P0 MOV R6, R18 ;  /* 0x0000001200068202 */ /* 0x000fe40000000f00 */
[C---:B------:R-:W-:Y:S02]  /*1aad0*/  @!P0 R2UR UR30, R12.reuse ;  /* 0x000000000c1e82ca */ /* 0x040fe400000e0000 */
[C---:B------:R-:W-:Y:S01]  /*1aae0*/  @!P0 R2UR UR31, R13.reuse ;  /* 0x000000000d1f82ca */ /* 0x040fe200000e0000 */
[----:B------:R-:W-:Y:S01]  /*1aaf0*/  @!PT LDS RZ, [RZ] ;  /* 0x00000000fffff984 */ /* 0x000fe20000000800 */
[----:B------:R-:W-:Y:S01]  /*1ab00*/  @!PT LDS RZ, [RZ] ;  /* 0x00000000fffff984 */ /* 0x000fe20000000800 */
[----:B------:R-:W-:Y:S01]  /*1ab10*/  @!PT LDS RZ, [RZ] ;  /* 0x00000000fffff984 */ /* 0x000fe20000000800 */
[----:B------:R2:W-:Y:S01]  /*1ab20*/  @!P0 LDGSTS.E.BYPASS.LTC128B.128 [R227+0xa000], desc[UR32][R6.64] ;  /* 0x0a00000006e38fae */ /* 0x0005e2000b981a20 */
[----:B------:R-:W-:Y:S02]  /*1ab30*/  @!P0 R2UR UR28, R12 ;  /* 0x000000000c1c82ca */ /* 0x000fe400000e0000 */
[----:B------:R-:W-:Y:S02]  /*1ab40*/  @!P0 R2UR UR29, R13 ;  /* 0x000000000d1d82ca */ /* 0x000fe400000e0000 */
[-C--:B------:R-:W-:Y:S02]  /*1ab50*/  IADD3 R4, P1, PT, R2, R11.reuse, RZ ;  /* 0x0000000b02047210 */ /* 0x080fe40007f3e0ff */
[C---:B------:R-:W-:Y:S01]  /*1ab60*/  @!P0 R2UR UR26, R12.reuse ;  /* 0x000000000c1a82ca */ /* 0x040fe200000e0000 */
[----:B------:R-:W-:Y:S01]  /*1ab70*/  @P0 STS.128 [R227+0xa000], RZ ;  /* 0x00a000ffe3000388 */ /* 0x000fe20000000c00 */
[-C--:B------:R-:W-:Y:S02]  /*1ab80*/  IADD3.X R5, PT, PT, R3, R10.reuse, RZ, P1, !PT ;  /* 0x0000000a03057210 */ /* 0x080fe40000ffe4ff */
        /* <DEDUP_REMOVED lines=46> */
[----:B------:R-:W-:Y:S02]  /*1ae70*/  IADD3 R8, P1, PT, R4, R11, RZ ;  /* 0x0000000b04087210 */ /* 0x000fe40007f3e0ff */
[C---:B------:R-:W-:Y:S02]  /*1ae80*/  @!P0 R2UR UR34, R12.reuse ;  /* 0x000000000c2282ca */ /* 0x040fe400000e0000 */
[-C--:B------:R-:W-:Y:S02]  /*1ae90*/  IADD3.X R9, PT, PT, R5, R10.reuse, RZ, P1, !PT ;  /* 0x0000000a05097210 */ /* 0x080fe40000ffe4ff */
[C---:B------:R-:W-:Y:S01]  /*1aea0*/  @!P0 R2UR UR35, R13.reuse ;  /* 0x000000000d2382ca */ /* 0x040fe200000e0000 */
[----:B------:R-:W-:Y:S01]  /*1aeb0*/  @P0 STS.128 [R227+0xc000], RZ ;  /* 0x00c000ffe3000388 */ /* 0x000fe20000000c00 */
[----:B------:R-:W-:Y:S02]  /*1aec0*/  @!P0 R2UR UR10, R12 ;  /* 0x000000000c0a82ca */ /* 0x000fe400000e0000 */
[----:B------:R-:W-:Y:S02]  /*1aed0*/  @!P0 R2UR UR11, R13 ;  /* 0x000000000d0b82ca */ /* 0x000fe400000e0000 */
[----:B------:R-:W-:Y:S02]  /*1aee0*/  LOP3.LUT R0, R223, 0x200, R224, 0xf8, !PT ;  /* 0x00000200df007812 */ /* 0x000fe400078ef8e0 */
[----:B------:R-:W-:Y:S01]  /*1aef0*/  IADD3 R212, PT, PT, R168, UR8, RZ ;  /* 0x00000008a8d47c10 */ /* 0x000fe2000fffe0ff */
[----:B------:R-:W-:Y:S01]  /*1af00*/  @!PT LDS RZ, [RZ] ;  /* 0x00000000fffff984 */ /* 0x000fe20000000800 */
[----:B------:R-:W-:Y:S01]  /*1af10*/  @!PT LDS RZ, [RZ] ;  /* 0x00000000fffff984 */ /* 0x000fe20000000800 */
[----:B------:R-:W-:Y:S01]  /*1af20*/  @!PT LDS RZ, [RZ] ;  /* 0x00000000fffff984 */ /* 0x000fe20000000800 */
[----:B------:R-:W-:Y:S01]  /*1af30*/  @!P0 LDGSTS.E.BYPASS.LTC128B.128 [R227+0xc800], desc[UR22][R4.64] ;  /* 0x0c80000004e38fae */ /* 0x000fe2000b981a16 */
[----:B------:R-:W-:Y:S07]  /*1af40*/  LOP3.LUT R0, R0, R221, RZ, 0xfc, !PT ;  /* 0x000000dd00007212 */ /* 0x000fee00078efcff */
        /* <DEDUP_REMOVED lines=48> */
[----:B------:R2:W-:Y:S08]  /*1b250*/  @!P0 LDGSTS.E.BYPASS.LTC128B.128 [R227+0x10000], desc[UR38][R6.64] ;  /* 0x1000000006e38fae */ /* 0x0005f0000b981a26 */
        /* <DEDUP_REMOVED lines=8> */
[----:B--2---:R-:W-:Y:S04]  /*1b2e0*/  @!P0 IADD3 R6, P1, PT, R2, R11, RZ ;  /* 0x0000000b02068210 */ /* 0x004fe80007f3e0ff */
[----:B------:R-:W-:Y:S03]  /*1b2f0*/  @!P0 IADD3.X R7, PT, PT, R3, R10, RZ, P1, !PT ;  /* 0x0000000a03078210 */ /* 0x000fe60000ffe4ff */
        /* <DEDUP_REMOVED lines=10> */
[----:B------:R-:W-:Y:S02]  /*1b3a0*/  LOP3.LUT P0, RZ, R225, 0x2, RZ, 0xc0, !PT ;  /* 0x00000002e1ff7812 */ /* 0x000fe4000780c0ff */
[----:B--2---:R-:W-:Y:S02]  /*1b3b0*/  LEA R3, R0, UR8, 0x1 ;  /* 0x0000000800037c11 */ /* 0x004fe4000f8e08ff */
[----:B------:R-:W-:Y:S02]  /*1b3c0*/  SEL R220, R220, 0xffffffe0, !P0 ;  /* 0xffffffe0dcdc7807 */ /* 0x000fe40004000000 */
[----:B------:R-:W-:Y:S01]  /*1b3d0*/  MOV R2, 0x40 ;  /* 0x0000004000027802 */ /* 0x000fe20000000f00 */
[----:B------:R2:W-:Y:S01]  /*1b3e0*/  LDSM.16.M88.4 R128, [R3] ;  /* 0x000000000380783b */ /* 0x0005e20000000200 */
[CC--:B------:R-:W-:Y:S02]  /*1b3f0*/  IADD3 R172, PT, PT, R3.reuse, R220.reuse, RZ ;  /* 0x000000dc03ac7210 */ /* 0x0c0fe40007ffe0ff */
[----:B------:R-:W-:Y:S02]  /*1b400*/  IADD3 R0, PT, PT, R212, R220, RZ ;  /* 0x000000dcd4007210 */ /* 0x000fe40007ffe0ff */
[----:B------:R-:W-:Y:S03]  /*1b410*/  SEL R2, R2, 0xffffffc0, !P2 ;  /* 0xffffffc002027807 */ /* 0x000fe60005000000 */
[----:B------:R-:W3:Y:S08]  /*1b420*/  LDSM.16.M88.4 R8, [R168+UR8+0x2000] ;  /* 0x00200008a808783b */ /* 0x000ef00008000200 */
[----:B------:R-:W4:Y:S01]  /*1b430*/  LDSM.16.M88.4 R16, [R168+UR8+0x2800] ;  /* 0x00280008a810783b */ /* 0x000f220008000200 */
[-C--:B--2---:R-:W-:Y:S07]  /*1b440*/  IADD3 R3, PT, PT, R3, R2.reuse, RZ ;  /* 0x0000000203037210 */ /* 0x084fee0007ffe0ff */
[----:B------:R-:W2:Y:S01]  /*1b450*/  LDSM.16.M88.4 R24, [R168+UR8+0x3000] ;  /* 0x00300008a818783b */ /* 0x000ea20008000200 */
[----:B------:R-:W-:Y:S07]  /*1b460*/  IADD3 R2, PT, PT, R212, R2, RZ ;  /* 0x00000002d4027210 */ /* 0x000fee0007ffe0ff */
[----:B------:R-:W1:Y:S08]  /*1b470*/  LDSM.16.M88.4 R32, [R168+UR8+0x3800] ;  /* 0x00380008a820783b */ /* 0x000e700008000200 */
[----:B------:R-:W1:Y:S01]  /*1b480*/  LDSM.16.M88.4 R40, [R168+UR8+0x4000] ;  /* 0x00400008a828783b */ /* 0x000e620008000200 */
        /* <DEDUP_REMOVED lines=8> */
[C---:B--2---:R-:W-:Y:S07]  /*1b510*/  HMMA.16816.F32.BF16 R20, R128.reuse, R24, RZ ;  /* 0x000000188014723c */ /* 0x044fee00000418ff */
[----:B------:R-:W2:Y:S01]  /*1b520*/  LDSM.16.M88.4 R80, [R168+UR8+0x6800] ;  /* 0x00680008a850783b */ /* 0x000ea20008000200 */
[C---:B------:R-:W-:Y:S07]  /*1b530*/  HMMA.16816.F32.BF16 R24, R128.reuse, R26, RZ ;  /* 0x0000001a8018723c */ /* 0x040fee00000418ff */
[----:B------:R-:W2:Y:S01]  /*1b540*/  LDSM.16.M88.4 R88, [R168+UR8+0x7000] ;  /* 0x00700008a858783b */ /* 0x000ea20008000200 */
[C---:B-1----:R-:W-:Y:S07]  /*1b550*/  HMMA.16816.F32.BF16 R28, R128.reuse, R32, RZ ;  /* 0x00000020801c723c */ /* 0x042fee00000418ff */
[----:B------:R-:W1:Y:S01]  /*1b560*/  LDSM.16.M88.4 R96, [R168+UR8+0x7800] ;  /* 0x00780008a860783b */ /* 0x000e620008000200 */
[C---:B------:R-:W-:Y:S07]  /*1b570*/  HMMA.16816.F32.BF16 R32, R128.reuse, R34, RZ ;  /* 0x000000228020723c */ /* 0x040fee00000418ff */
[----:B------:R-:W1:Y:S01]  /*1b580*/  LDSM.16.M88.4 R104, [R168+UR8+0x8000] ;  /* 0x00800008a868783b */ /* 0x000e620008000200 */
[C---:B------:R-:W-:Y:S07]  /*1b590*/  HMMA.16816.F32.BF16 R36, R128.reuse, R40, RZ ;  /* 0x000000288024723c */ /* 0x040fee00000418ff */
[----:B------:R-:W1:Y:S01]  /*1b5a0*/  LDSM.16.M88.4 R112, [R168+UR8+0x8800] ;  /* 0x00880008a870783b */ /* 0x000e620008000200 */
[C---:B------:R-:W-:Y:S07]  /*1b5b0*/  HMMA.16816.F32.BF16 R40, R128.reuse, R42, RZ ;  /* 0x0000002a8028723c */ /* 0x040fee00000418ff */
[----:B------:R-:W1:Y:S01]  /*1b5c0*/  LDSM.16.M88.4 R120, [R168+UR8+0x9000] ;  /* 0x00900008a878783b */ /* 0x000e620008000200 */
[C---:B---3--:R-:W-:Y:S07]  /*1b5d0*/  HMMA.16816.F32.BF16 R44, R128.reuse, R48, RZ ;  /* 0x00000030802c723c */ /* 0x048fee00000418ff */
[----:B------:R-:W3:Y:S01]  /*1b5e0*/  LDSM.16.M88.4 R168, [R168+UR8+0x9800] ;  /* 0x00980008a8a8783b */ /* 0x000ee20008000200 */
[C---:B------:R-:W-:Y:S07]  /*1b5f0*/  HMMA.16816.F32.BF16 R48, R128.reuse, R50, RZ ;  /* 0x000000328030723c */ /* 0x040fee00000418ff */
[----:B------:R-:W-:Y:S01]  /*1b600*/  LDSM.16.M88.4 R172, [R172] ;  /* 0x00000000acac783b */ /* 0x000fe20000000200 */
[C---:B------:R-:W-:Y:S07]  /*1b610*/  HMMA.16816.F32.BF16 R52, R128.reuse, R56, RZ ;  /* 0x000000388034723c */ /* 0x040fee00000418ff */
[----:B------:R-:W3:Y:S01]  /*1b620*/  LDSM.16.M88.4 R176, [R0+0x2000] ;  /* 0x0020000000b0783b */ /* 0x000ee20000000200 */
[C---:B------:R-:W-:Y:S07]  /*1b630*/  HMMA.16816.F32.BF16 R56, R128.reuse, R58, RZ ;  /* 0x0000003a8038723c */ /* 0x040fee00000418ff */
[----:B------:R-:W3:Y:S01]  /*1b640*/  LDSM.16.M88.4 R180, [R0+0x2800] ;  /* 0x0028000000b4783b */ /* 0x000ee20000000200 */
[C---:B----4-:R-:W-:Y:S07]  /*1b650*/  HMMA.16816.F32.BF16 R60, R128.reuse, R64, RZ ;  /* 0x00000040803c723c */ /* 0x050fee00000418ff */
[----:B------:R-:W4:Y:S01]  /*1b660*/  LDSM.16.M88.4 R184, [R0+0x3000] ;  /* 0x0030000000b8783b */ /* 0x000f220000000200 */
[C---:B------:R-:W-:Y:S07]  /*1b670*/  HMMA.16816.F32.BF16 R64, R128.reuse, R66, RZ ;  /* 0x000000428040723c */ /* 0x040fee00000418ff */
[----:B------:R-:W4:Y:S01]  /*1b680*/  LDSM.16.M88.4 R188, [R0+0x3800] ;  /* 0x0038000000bc783b */ /* 0x000f220000000200 */
[C---:B------:R-:W-:Y:S07]  /*1b690*/  HMMA.16816.F32.BF16 R68, R128.reuse, R72, RZ ;  /* 0x000000488044723c */ /* 0x040fee00000418ff */
[----:B------:R-:W4:Y:S01]  /*1b6a0*/  LDSM.16.M88.4 R192, [R0+0x4000] ;  /* 0x0040000000c0783b */ /* 0x000f220000000200 */
[C---:B------:R-:W-:Y:S07]  /*1b6b0*/  HMMA.16816.F32.BF16 R72, R128.reuse, R74, RZ ;  /* 0x0000004a8048723c */ /* 0x040fee00000418ff */
[----:B------:R-:W4:Y:S01]  /*1b6c0*/  LDSM.16.M88.4 R196, [R0+0x4800] ;  /* 0x0048000000c4783b */ /* 0x000f220000000200 */
[C---:B--2---:R-:W-:Y:S07]  /*1b6d0*/  HMMA.16816.F32.BF16 R76, R128.reuse, R80, RZ ;  /* 0x00000050804c723c */ /* 0x044fee00000418ff */
[----:B------:R-:W2:Y:S01]  /*1b6e0*/  LDSM.16.M88.4 R200, [R0+0x5000] ;  /* 0x0050000000c8783b */ /* 0x000ea20000000200 */
[C---:B------:R-:W-:Y:S07]  /*1b6f0*/  HMMA.16816.F32.BF16 R80, R128.reuse, R82, RZ ;  /* 0x000000528050723c */ /* 0x040fee00000418ff */
[----:B------:R-:W2:Y:S01]  /*1b700*/  LDSM.16.M88.4 R204, [R0+0x5800] ;  /* 0x0058000000cc783b */ /* 0x000ea20000000200 */
[C---:B------:R-:W-:Y:S07]  /*1b710*/  HMMA.16816.F32.BF16 R84, R128.reuse, R88, RZ ;  /* 0x000000588054723c */ /* 0x040fee00000418ff */
[----:B------:R-:W2:Y:S01]  /*1b720*/  LDSM.16.M88.4 R208, [R0+0x6000] ;  /* 0x0060000000d0783b */ /* 0x000ea20000000200 */
[C---:B------:R-:W-:Y:S07]  /*1b730*/  HMMA.16816.F32.BF16 R88, R128.reuse, R90, RZ ;  /* 0x0000005a8058723c */ /* 0x040fee00000418ff */
[----:B------:R-:W2:Y:S04]  /*1b740*/  LD.E R226, desc[UR4][R134.64+0x18c] ;  /* 0x00018c0486e27980 */ /* 0x000ea8000c101900 */
[----:B------:R-:W0:Y:S01]  /*1b750*/  LDGDEPBAR ;  /* 0x00000000000079af */ /* 0x000e220000000000 */
[C---:B-1----:R-:W-:Y:S07]  /*1b760*/  HMMA.16816.F32.BF16 R92, R128.reuse, R96, RZ ;  /* 0x00000060805c723c */ /* 0x042fee00000418ff */
[----:B------:R-:W-:Y:S01]  /*1b770*/  LDSM.16.M88.4 R212, [R2+0x3000] ;  /* 0x0030000002d4783b */ /* 0x000fe20000000200 */
[C---:B------:R-:W-:Y:S07]  /*1b780*/  HMMA.16816.F32.BF16 R96, R128.reuse, R98, RZ ;  /* 0x000000628060723c */ /* 0x040fee00000418ff */
[----:B------:R-:W-:Y:S01]  /*1b790*/  LDSM.16.M88.4 R216, [R2+0x3800] ;  /* 0x0038000002d8783b */ /* 0x000fe20000000200 */
[C---:B------:R-:W-:Y:S08]  /*1b7a0*/  HMMA.16816.F32.BF16 R100, R128.reuse, R104, RZ ;  /* 0x000000688064723c */ /* 0x040ff000000418ff */
[C---:B------:R-:W-:Y:S08]  /*1b7b0*/  HMMA.16816.F32.BF16 R104, R128.reuse, R106, RZ ;  /* 0x0000006a8068723c */ /* 0x040ff000000418ff */
[C---:B------:R-:W-:Y:S08]  /*1b7c0*/  HMMA.16816.F32.BF16 R108, R128.reuse, R112, RZ ;  /* 0x00000070806c723c */ /* 0x040ff000000418ff */
[C---:B------:R-:W-:Y:S08]  /*1b7d0*/  HMMA.16816.F32.BF16 R112, R128.reuse, R114, RZ ;  /* 0x000000728070723c */ /* 0x040ff000000418ff */
[C---:B------:R-:W-:Y:S08]  /*1b7e0*/  HMMA.16816.F32.BF16 R116, R128.reuse, R120, RZ ;  /* 0x000000788074723c */ /* 0x040ff000000418ff */
[C---:B------:R-:W-:Y:S08]  /*1b7f0*/  HMMA.16816.F32.BF16 R120, R128.reuse, R122, RZ ;  /* 0x0000007a8078723c */ /* 0x040ff000000418ff */
[C---:B---3--:R-:W-:Y:S08]  /*1b800*/  HMMA.16816.F32.BF16 R124, R128.reuse, R168, RZ ;  /* 0x000000a8807c723c */ /* 0x048ff000000418ff */
[----:B------:R-:W-:Y:S01]  /*1b810*/  HMMA.16816.F32.BF16 R128, R128, R170, RZ ;  /* 0x000000aa8080723c */ /* 0x000fe200000418ff */
[----:B------:R-:W1:Y:S07]  /*1b820*/  LDSM.16.M88.4 R168, [R0+0x6800] ;  /* 0x0068000000a8783b */ /* 0x000e6e0000000200 */
        /* <DEDUP_REMOVED lines=15> */
[C---:B------:R-:W-:Y:S08]  /*1b920*/  HMMA.16816.F32.BF16 R44, R172.reuse, R196, R44 ;  /* 0x000000c4ac2c723c */ /* 0x040ff0000004182c */
[C---:B------:R-:W-:Y:S01]  /*1b930*/  HMMA.16816.F32.BF16 R48, R172.reuse, R198, R48 ;  /* 0x000000c6ac30723c */ /* 0x040fe20000041830 */
[----:B------:R1:W4:Y:S07]  /*1b940*/  LDSM.16.M88.4 R196, [R0+0x9800] ;  /* 0x0098000000c4783b */ /* 0x00032e0000000200 */
[C---:B--2---:R-:W-:Y:S08]  /*1b950*/  HMMA.16816.F32.BF16 R52, R172.reuse, R200, R52 ;  /* 0x000000c8ac34723c */ /* 0x044ff00000041834 */
[C---:B------:R-:W-:Y:S01]  /*1b960*/  HMMA.16816.F32.BF16 R56, R172.reuse, R202, R56 ;  /* 0x000000caac38723c */ /* 0x040fe20000041838 */
[----:B------:R-:W-:Y:S07]  /*1b970*/  LDSM.16.M88.4 R200, [R3] ;  /* 0x0000000003c8783b */ /* 0x000fee0000000200 */
[C---:B------:R-:W-:Y:S03]  /*1b980*/  HMMA.16816.F32.BF16 R60, R172.reuse, R204, R60 ;  /* 0x000000ccac3c723c */ /* 0x040fe6000004183c */
[C---:B-1----:R-:W-:Y:S05]  /*1b990*/  IADD3 R0, PT, PT, R220.reuse, R2, RZ ;  /* 0x00000002dc007210 */ /* 0x042fea0007ffe0ff */
[C---:B------:R-:W-:Y:S01]  /*1b9a0*/  HMMA.16816.F32.BF16 R64, R172.reuse, R206, R64 ;  /* 0x000000ceac40723c */ /* 0x040fe20000041840 */
[----:B------:R-:W1:Y:S07]  /*1b9b0*/  LDSM.16.M88.4 R204, [R2+0x2000] ;  /* 0x0020000002cc783b */ /* 0x000e6e0000000200 */
        /* <DEDUP_REMOVED lines=9> */
[C---:B------:R-:W-:Y:S08]  /*1ba50*/  HMMA.16816.F32.BF16 R92, R172.reuse, R180, R92 ;  /* 0x000000b4ac5c723c */ /* 0x040ff0000004185c */
[C---:B------:R-:W-:Y:S01]  /*1ba60*/  HMMA.16816.F32.BF16 R96, R172.reuse, R182, R96 ;  /* 0x000000b6ac60723c */ /* 0x040fe20000041860 */
[----:B------:R-:W-:Y:S07]  /*1ba70*/  LDSM.16.M88.4 R180, [R2+0x6000] ;  /* 0x0060000002b4783b */ /* 0x000fee0000000200 */
[C---:B----4-:R-:W-:Y:S08]  /*1ba80*/  HMMA.16816.F32.BF16 R100, R172.reuse, R184, R100 ;  /* 0x000000b8ac64723c */ /* 0x050ff00000041864 */
        /* <DEDUP_REMOVED lines=10> */
[----:B------:R-:W4:Y:S07]  /*1bb30*/  LDSM.16.M88.4 R172, [R2+0x5000] ;  /* 0x0050000002ac783b */ /* 0x000f2e0000000200 */
[C---:B-1----:R-:W-:Y:S01]  /*1bb40*/  HMMA.16816.F32.BF16 R4, R200.reuse, R204, R4 ;  /* 0x000000ccc804723c */ /* 0x042fe20000041804 */
[----:B------:R-:W-:Y:S07]  /*1bb50*/  LDSM.16.M88.4 R196, [R2+0x8000] ;  /* 0x0080000002c4783b */ /* 0x000fee0000000200 */
[C---:B------:R-:W-:Y:S01]  /*1bb60*/  HMMA.16816.F32.BF16 R8, R200.reuse, R206, R8 ;  /* 0x000000cec808723c */ /* 0x040fe20000041808 */
[----:B------:R-:W-:Y:S07]  /*1bb70*/  LDSM.16.M88.4 R204, [R2+0x8800] ;  /* 0x0088000002cc783b */ /* 0x000fee0000000200 */
[C---:B--2---:R-:W-:Y:S08]  /*1bb80*/  HMMA.16816.F32.BF16 R12, R200.reuse, R208, R12 ;  /* 0x000000d0c80c723c */ /* 0x044ff0000004180c */
[C---:B------:R-:W-:Y:S01]  /*1bb90*/  HMMA.16816.F32.BF16 R16, R200.reuse, R210, R16 ;  /* 0x000000d2c810723c */ /* 0x040fe20000041810 */
[----:B------:R-:W-:Y:S07]  /*1bba0*/  LDSM.16.M88.4 R208, [R2+0x9000] ;  /* 0x0090000002d0783b */ /* 0x000fee0000000200 */
        /* <DEDUP_REMOVED lines=8> */
[C---:B------:R-:W-:Y:S08]  /*1bc30*/  HMMA.16816.F32.BF16 R36, R200.reuse, R168, R36 ;  /* 0x000000a8c824723c */ /* 0x040ff00000041824 */
[C---:B------:R-:W-:Y:S01]  /*1bc40*/  HMMA.16816.F32.BF16 R40, R200.reuse, R170, R40 ;  /* 0x000000aac828723c */ /* 0x040fe20000041828 */
[----:B------:R-:W1:Y:S07]  /*1bc50*/  LDSM.16.M88.4 R168, [R2+0x5800] ;  /* 0x0058000002a8783b */ /* 0x000e6e0000000200 */
[C---:B---3--:R-:W-:Y:S08]  /*1bc60*/  HMMA.16816.F32.BF16 R44, R200.reuse, R176, R44 ;  /* 0x000000b0c82c723c */ /* 0x048ff0000004182c */
[C---:B------:R-:W-:Y:S01]  /*1bc70*/  HMMA.16816.F32.BF16 R48, R200.reuse, R178, R48 ;  /* 0x000000b2c830723c */ /* 0x040fe20000041830 */
[----:B------:R-:W2:Y:S07]  /*1bc80*/  LDSM.16.M88.4 R176, [R2+0x9800] ;  /* 0x0098000002b0783b */ /* 0x000eae0000000200 */
[C---:B----4-:R-:W-:Y:S08]  /*1bc90*/  HMMA.16816.F32.BF16 R52, R200.reuse, R172, R52 ;  /* 0x000000acc834723c */ /* 0x050ff00000041834 */
[C---:B------:R-:W-:Y:S08]  /*1bca0*/  HMMA.16816.F32.BF16 R56, R200.reuse, R174, R56 ;  /* 0x000000aec838723c */ /* 0x040ff00000041838 */
[C---:B-1----:R-:W-:Y:S08]  /*1bcb0*/  HMMA.16816.F32.BF16 R60, R200.reuse, R168, R60 ;  /* 0x000000a8c83c723c */ /* 0x042ff0000004183c */
        /* <DEDUP_REMOVED lines=16> */
[C---:B--2---:R-:W-:Y:S08]  /*1bdc0*/  HMMA.16816.F32.BF16 R124, R200.reuse, R176, R124 ;  /* 0x000000b0c87c723c */ /* 0x044ff0000004187c */
        /* <DEDUP_REMOVED lines=225> */
[----:B------:R-:W3:Y:S01]  /*1cbe0*/  LDL R126, [R1+0x38] ;  /* 0x00003800017e7983 */ /* 0x000ee20000100800 */
[-C--:B------:R-:W-:Y:S01]  /*1cbf0*/  FMUL.FTZ R124, R124, R226.reuse ;  /* 0x000000e27c7c7220 */ /* 0x080fe20000410000 */
[-C--:B------:R-:W-:Y:S05]  /*1cc00*/  FMUL.FTZ R125, R125, R226.reuse ;  /* 0x000000e27d7d7220 */ /* 0x080fea0000410000 */
[----:B------:R-:W1:Y:S01]  /*1cc10*/  MUFU.TANH R234, R55 ;  /* 0x0000003700ea7308 */ /* 0x000e620000002400 */
[----:B------:R-:W4:Y:S01]  /*1cc20*/  LDL.LU R127, [R1+0x8] ;  /* 0x00000800017f7983 */ /* 0x000f220000300800 */
[-C--:B------:R-:W-:Y:S01]  /*1cc30*/  FMUL.FTZ R0, R130, R226.reuse ;  /* 0x000000e282007220 */ /* 0x080fe20000410000 */
[-C--:B------:R-:W-:Y:S01]  /*1cc40*/  FMUL.FTZ R128, R128, R226.reuse ;  /* 0x000000e280807220 */ /* 0x080fe20000410000 */
[-C--:B------:R-:W-:Y:S01]  /*1cc50*/  FMUL.FTZ R129, R129, R226.reuse ;  /* 0x000000e281817220 */ /* 0x080fe20000410000 */
[----:B------:R-:W-:Y:S05]  /*1cc60*/  MOV R130, R3 ;  /* 0x0000000300827202 */ /* 0x000fea0000000f00 */
        /* <DEDUP_REMOVED lines=38> */
[----:B----4-:R-:W-:Y:S09]  /*1ced0*/  IADD3 R127, PT, PT, R127, -0x1, RZ ;  /* 0xffffffff7f7f7810 */ /* 0x010ff20007ffe0ff */
[----:B------:R-:W4:Y:S01]  /*1cee0*/  MUFU.TANH R92, R92 ;  /* 0x0000005c005c7308 */ /* 0x000f220000002400 */
[----:B---3--:R-:W-:Y:S01]  /*1cef0*/  ISETP.GT.AND P0, PT, R127, R126, PT ;  /* 0x0000007e7f00720c */ /* 0x008fe20003f04270 */
[----:B------:R2:W-:Y:S08]  /*1cf00*/  STL [R1+0x8], R127 ;  /* 0x0000087f01007387 */ /* 0x0005f00000100800 */
        /* <DEDUP_REMOVED lines=34> */
[----:B------:R2:W1:Y:S01]  /*1d130*/  MUFU.TANH R41, R0 ;  /* 0x0000000000297308 */ /* 0x0004620000002400 */
[----:B---34-:R-:W-:Y:S05]  /*1d140*/  @!P0 BRA `(.L_x_2149) ;  /* 0x0000000c00408947 */ /* 0x018fea0003800000 */
[----:B------:R-:W3:Y:S01]  /*1d150*/  LDL.64 R16, [R1+0x30] ;  /* 0x0000300001107983 */ /* 0x000ee20000100a00 */
[----:B------:R-:W-:Y:S01]  /*1d160*/  IMAD.SHL.U32 R13, R225, 0x8, RZ ;  /* 0x00000008e10d7824 */ /* 0x000fe200078e00ff */
[----:B------:R-:W-:Y:S02]  /*1d170*/  BSSY.RECONVERGENT B0, `(.L_x_2150) ;  /* 0x000005a000007945 */ /* 0x000fe40003800200 */
[----:B------:R-:W4:Y:S02]  /*1d180*/  LDL R3, [R1+0x18] ;  /* 0x0000180001037983 */ /* 0x000f240000100800 */
[----:B------:R-:W-:Y:S02]  /*1d190*/  LOP3.LUT R13, R13, 0x38, RZ, 0xc0, !PT ;  /* 0x000000380d0d7812 */ /* 0x000fe400078ec0ff */
[----:B------:R-:W5:Y:S01]  /*1d1a0*/  LDL R12, [R1+0x20] ;  /* 0x00002000010c7983 */ /* 0x000f620000100800 */
[----:B---3--:R-:W-:Y:S04]  /*1d1b0*/  ISETP.NE.U32.AND P0, PT, R16, RZ, PT ;  /* 0x000000ff1000720c */ /* 0x008fe80003f05070 */
[----:B------:R-:W-:Y:S01]  /*1d1c0*/  ISETP.NE.AND.EX P5, PT, R17, RZ, PT, P0 ;  /* 0x000000ff1100720c */ /* 0x000fe20003fa5300 */
[----:B----4-:R-:W-:Y:S02]  /*1d1d0*/  IMAD.MOV.U32 R14, RZ, RZ, R3 ;  /* 0x000000ffff0e7224 */ /* 0x010fe400078e0003 */
[----:B------:R-:W3:Y:S10]  /*1d1e0*/  LDL R3, [R1+0x1c] ;  /* 0x00001c0001037983 */ /* 0x000ef40000100800 */
[----:B------:R-:W4:Y:S01]  /*1d1f0*/  @!P5 LD.E R2, desc[UR4][R134.64+0x38] ;  /* 0x000038048602d980 */ /* 0x000f22000c101900 */
[----:B--2---:R-:W-:Y:S05]  /*1d200*/  @!P5 IMAD.MOV.U32 R0, RZ, RZ, RZ ;  /* 0x000000ffff00d224 */ /* 0x004fea00078e00ff */
[----:B------:R-:W-:Y:S01]  /*1d210*/  @!P5 IADD3 R0, P0, PT, RZ, -R0, RZ ;  /* 0x80000000ff00d210 */ /* 0x000fe20007f1e0ff */
[----:B----4-:R-:W-:Y:S04]  /*1d220*/  @!P5 IMAD.SHL.U32 R2, R2, 0x100, RZ ;  /* 0x000001000202d824 */ /* 0x010fe800078e00ff */
[----:B------:R-:W-:Y:S01]  /*1d230*/  @!P5 IMAD.X R2, RZ, RZ, ~R2, P0 ;  /* 0x000000ffff02d224 */ /* 0x000fe200000e0e02 */
[----:B------:R-:W-:Y:S04]  /*1d240*/  ISETP.GE.AND P0, PT, R13, R14, PT ;  /* 0x0000000e0d00720c */ /* 0x000fe80003f06270 */
[----:B------:R-:W-:Y:S04]  /*1d250*/  @!P5 SHF.R.S64 R0, R0, 0x1f, R2 ;  /* 0x0000001f0000d819 */ /* 0x000fe80000001002 */
[----:B-----5:R-:W-:Y:S01]  /*1d260*/  @!P5 IADD3 R12, P1, PT, R0, R12, RZ ;  /* 0x0000000c000cd210 */ /* 0x020fe20007f3e0ff */
[----:B------:R-:W-:Y:S03]  /*1d270*/  IMAD.SHL.U32 R0, R228, 0x20, RZ ;  /* 0x00000020e4007824 */ /* 0x000fe600078e00ff */
[----:B---3--:R-:W-:Y:S01]  /*1d280*/  @!P5 LEA.HI.X.SX32 R3, R2, R3, 0x1, P1 ;  /* 0x000000030203d211 */ /* 0x008fe200008f0eff */
[----:B------:R2:W-:Y:S04]  /*1d290*/  @!P5 STL [R1+0x20], R12 ;  /* 0x0000200c0100d387 */ /* 0x0005e80000100800 */
[----:B------:R2:W-:Y:S01]  /*1d2a0*/  @!P5 STL [R1+0x1c], R3 ;  /* 0x00001c030100d387 */ /* 0x0005e20000100800 */
[----:B------:R-:W-:Y:S05]  /*1d2b0*/  @!P5 BRA `(.L_x_2151) ;  /* 0x000000040014d947 */ /* 0x000fea0003800000 */
[----:B------:R-:W-:Y:S01]  /*1d2c0*/  IMAD.MOV.U32 R13, RZ, RZ, R3 ;  /* 0x000000ffff0d7224 */ /* 0x000fe200078e0003 */
[----:B------:R-:W3:Y:S01]  /*1d2d0*/  LDL.64 R14, [R1] ;  /* 0x00000000010e7983 */ /* 0x000ee20000100a00 */
[C---:B------:R-:W-:Y:S01]  /*1d2e0*/  VIADD R10, R130.reuse, 0xfffffe00 ;  /* 0xfffffe00820a7836 */ /* 0x040fe20000000000 */
[----:B------:R-:W-:Y:S04]  /*1d2f0*/  IADD3 R9, PT, PT, R130, -0x100, RZ ;  /* 0xffffff0082097810 */ /* 0x000fe80007ffe0ff */
[----:B--2---:R-:W2:Y:S01]  /*1d300*/  LD.E R3, desc[UR4][R134.64+0x170] ;  /* 0x0001700486037980 */ /* 0x004ea2000c101900 */
[----:B------:R-:W-:Y:S02]  /*1d310*/  IABS R6, R10 ;  /* 0x0000000a00067213 */ /* 0x000fe40000000000 */
[----:B------:R-:W-:Y:S02]  /*1d320*/  IABS R7, R9 ;  /* 0x0000000900077213 */ /* 0x000fe40000000000 */
[-C--:B--2---:R-:W-:Y:S02]  /*1d330*/  IABS R2, R3.reuse ;  /* 0x0000000300027213 */ /* 0x084fe40000000000 */
[-C--:B------:R-:W-:Y:S02]  /*1d340*/  IABS R11, R3.reuse ;  /* 0x00000003000b7213 */ /* 0x080fe40000000000 */
[----:B------:R-:W2:Y:S01]  /*1d350*/  I2F.RP R4, R2 ;  /* 0x0000000200047306 */ /* 0x000ea20000209400 */
[-C--:B------:R-:W-:Y:S02]  /*1d360*/  LOP3.LUT R10, R10, R3.reuse, RZ, 0x3c, !PT ;  /* 0x000000030a0a7212 */ /* 0x080fe400078e3cff */
[----:B------:R-:W-:Y:S07]  /*1d370*/  LOP3.LUT R9, R9, R3, RZ, 0x3c, !PT ;  /* 0x0000000309097212 */ /* 0x000fee00078e3cff */
[----:B--2---:R-:W2:Y:S02]  /*1d380*/  MUFU.RCP R4, R4 ;  /* 0x0000000400047308 */ /* 0x004ea40000001000 */
[----:B--2---:R-:W-:Y:S08]  /*1d390*/  VIADD R4, R4, 0xffffffe ;  /* 0x0ffffffe04047836 */ /* 0x004ff00000000000 */
[----:B------:R-:W2:Y:S02]  /*1d3a0*/  F2I.FTZ.U32.TRUNC.NTZ R5, R4 ;  /* 0x0000000400057305 */ /* 0x000ea4000021f000 */
[--C-:B--2---:R-:W-:Y:S04]  /*1d3b0*/  IMAD.MOV R4, RZ, RZ, -R5.reuse ;  /* 0x000000ffff047224 */ /* 0x104fe800078e0a05 */
        /* <DEDUP_REMOVED lines=53> */
.L_x_2151:
[----:B------:R-:W-:Y:S05]  /*1d710*/  BSYNC.RECONVERGENT B0 ;  /* 0x0000000000007941 */ /* 0x000fea0003800200 */
.L_x_2150:
[----:B------:R-:W4:Y:S01]  /*1d720*/  LDL R6, [R1+0x1c] ;  /* 0x00001c0001067983 */ /* 0x000f220000100800 */
[----:B------:R-:W-:Y:S01]  /*1d730*/  @!P0 IMAD.MOV.U32 R4, RZ, RZ, R12 ;  /* 0x000000ffff048224 */ /* 0x000fe200078e000c */
[C---:B------:R-:W-:Y:S02]  /*1d740*/  LEA R2, P1, R228.reuse, R12, 0x5 ;  /* 0x0000000ce4027211 */ /* 0x040fe400078228ff */
[--C-:B------:R-:W-:Y:S02]  /*1d750*/  SHF.L.U64.HI R18, R228, 0x5, R229.reuse ;  /* 0x00000005e4127819 */ /* 0x100fe400000102e5 */
[----:B------:R-:W-:Y:S01]  /*1d760*/  IADD3 R8, P6, P4, R0, R2, R0 ;  /* 0x0000000200087210 */ /* 0x000fe20007cde000 */
[----:B----4-:R-:W-:Y:S01]  /*1d770*/  @!P0 IMAD.MOV.U32 R5, RZ, RZ, R6 ;  /* 0x000000ffff058224 */ /* 0x010fe200078e0006 */
[----:B--2---:R-:W-:Y:S02]  /*1d780*/  LEA.HI.X R3, R228, R6, R229, 0x5, P1 ;  /* 0x00000006e4037211 */ /* 0x004fe400008f2ce5 */
[----:B------:R-:W-:Y:S02]  /*1d790*/  @!P0 IADD3 R10, P1, PT, R0, R2, RZ ;  /* 0x00000002000a8210 */ /* 0x000fe40007f3e0ff */
[----:B------:R-:W-:Y:S01]  /*1d7a0*/  @!PT LDS RZ, [RZ] ;  /* 0x00000000fffff984 */ /* 0x000fe20000000800 */
[----:B------:R-:W-:Y:S01]  /*1d7b0*/  @!PT LDS RZ, [RZ] ;  /* 0x00000000fffff984 */ /* 0x000fe20000000800 */
[----:B------:R-:W-:Y:S01]  /*1d7c0*/  @!PT LDS RZ, [RZ] ;  /* 0x00000000fffff984 */ /* 0x000fe20000000800 */
[----:B------:R2:W-:Y:S01]  /*1d7d0*/  @!P0 LDGSTS.E.BYPASS.LTC128B.128 [R227+0x2000], desc[UR4][R4.64] ;  /* 0x0200000004e38fae */ /* 0x0005e2000b981a04 */
[C-C-:B------:R-:W-:Y:S02]  /*1d7e0*/  IADD3.X R9, PT, PT, R18.reuse, R3, R18.reuse, P6, P4 ;  /* 0x0000000312097210 */ /* 0x140fe400037e8412 */
[----:B------:R-:W-:Y:S01]  /*1d7f0*/  @!P0 IMAD.X R11, R18, 0x1, R3, P1 ;  /* 0x00000001120b8824 */ /* 0x000fe200008e0603 */
[----:B------:R4:W-:Y:S01]  /*1d800*/  @P0 STS.128 [R227+0x2000], RZ ;  /* 0x002000ffe3000388 */ /* 0x0009e20000000c00 */
[-C--:B------:R-:W-:Y:S03]  /*1d810*/  IADD3 R6, P3, PT, R8, R0.reuse, RZ ;  /* 0x0000000008067210 */ /* 0x080fe60007f7e0ff */
        /* <DEDUP_REMOVED lines=16> */
[----:B------:R2:W-:Y:S04]  /*1d920*/  @P0 STS.128 [R227+0x3800], RZ ;  /* 0x003800ffe3000388 */ /* 0x0005e80000000c00 */
[----:B------:R-:W-:Y:S01]  /*1d930*/  @!PT LDS RZ, [RZ] ;  /* 0x00000000fffff984 */ /* 0x000fe20000000800 */
[----:B------:R-:W-:Y:S01]  /*1d940*/  @!PT LDS RZ, [RZ] ;  /* 0x00000000fffff984 */ /* 0x000fe20000000800 */
[----:B------:R-:W-:Y:S01]  /*1d950*/  @!PT LDS RZ, [RZ] ;  /* 0x00000000fffff984 */ /* 0x000fe20000000800 */
[----:B------:R2:W-:Y:S01]  /*1d960*/  @!P0 LDGSTS.E.BYPASS.LTC128B.128 [R227+0x4000], desc[UR4][R6.64] ;  /* 0x0400000006e38fae */ /* 0x0005e2000b981a04 */
[--C-:B------:R-:W-:Y:S01]  /*1d970*/  IMAD.X R5, R7, 0x1, R18.reuse, P1 ;  /* 0x0000000107057824 */ /* 0x100fe200008e0612 */
[-C--:B-----5:R-:W-:Y:S02]  /*1d980*/  IADD3 R2, P3, PT, R4, R0.reuse, RZ ;  /* 0x0000000004027210 */ /* 0x0a0fe40007f7e0ff */
[----:B------:R2:W-:Y:S02]  /*1d990*/  @P0 STS.128 [R227+0x4000], RZ ;  /* 0x004000ffe3000388 */ /* 0x0005e40000000c00 */
[-C--:B---3--:R-:W-:Y:S02]  /*1d9a0*/  IADD3 R12, P1, PT, R2, R0.reuse, RZ ;  /* 0x00000000020c7210 */ /* 0x088fe40007f3e0ff */
        /* <DEDUP_REMOVED lines=14> */
[-C--:B-1----:R-:W-:Y:S02]  /*1da90*/  IADD3 R10, P3, PT, R14, R0.reuse, RZ ;  /* 0x000000000e0a7210 */ /* 0x082fe40007f7e0ff */
[----:B------:R1:W-:Y:S01]  /*1daa0*/  @P0 STS.128 [R227+0x5000], RZ ;  /* 0x005000ffe3000388 */ /* 0x0003e20000000c00 */
[--C-:B------:R-:W-:Y:S01]  /*1dab0*/  IMAD.X R15, R17, 0x1, R18.reuse, P1 ;  /* 0x00000001110f7824 */ /* 0x100fe200008e0612 */
[-C--:B----4-:R-:W-:Y:S02]  /*1dac0*/  IADD3 R8, P1, PT, R10, R0.reuse, RZ ;  /* 0x000000000a087210 */ /* 0x090fe40007f3e0ff */
[----:B------:R-:W-:Y:S01]  /*1dad0*/  @!PT LDS RZ, [RZ] ;  /* 0x00000000fffff984 */ /* 0x000fe20000000800 */
[----:B------:R-:W-:Y:S01]  /*1dae0*/  @!PT LDS RZ, [RZ] ;  /* 0x00000000fffff984 */ /* 0x000fe20000000800 */
[----:B------:R-:W-:Y:S01]  /*1daf0*/  @!PT LDS RZ, [RZ] ;  /* 0x00000000fffff984 */ /* 0x000fe20000000800 */
[----:B------:R4:W-:Y:S01]  /*1db00*/  @!P0 LDGSTS.E.BYPASS.LTC128B.128 [R227+0x5800], desc[UR4][R12.64] ;  /* 0x058000000ce38fae */ /* 0x0009e2000b981a04 */
[--C-:B------:R-:W-:Y:S01]  /*1db10*/  IMAD.X R11, R15, 0x1, R18.reuse, P3 ;  /* 0x000000010f0b7824 */ /* 0x100fe200018e0612 */
[-C--:B--2---:R-:W-:Y:S02]  /*1db20*/  IADD3 R6, P3, PT, R8, R0.reuse, RZ ;  /* 0x0000000008067210 */ /* 0x084fe40007f7e0ff */
        /* <DEDUP_REMOVED lines=14> */
[-C--:B-----5:R-:W-:Y:S02]  /*1dc10*/  IADD3 R2, P3, PT, R4, R0.reuse, RZ ;  /* 0x0000000004027210 */ /* 0x0a0fe40007f7e0ff */
[----:B------:R1:W-:Y:S04]  /*1dc20*/  @P0 STS.128 [R227+0x6800], RZ ;  /* 0x006800ffe3000388 */ /* 0x0003e80000000c00 */
[----:B------:R-:W-:Y:S01]  /*1dc30*/  @!PT LDS RZ, [RZ] ;  /* 0x00000000fffff984 */ /* 0x000fe20000000800 */
[----:B------:R-:W-:Y:S01]  /*1dc40*/  @!PT LDS RZ, [RZ] ;  /* 0x00000000fffff984 */ /* 0x000fe20000000800 */
[----:B------:R-:W-:Y:S01]  /*1dc50*/  @!PT LDS RZ, [RZ] ;  /* 0x00000000fffff984 */ /* 0x000fe20000000800 */
[----:B------:R1:W-:Y:S01]  /*1dc60*/  @!P0 LDGSTS.E.BYPASS.LTC128B.128 [R227+0x7000], desc[UR4][R10.64] ;  /* 0x070000000ae38fae */ /* 0x0003e2000b981a04 */
[--C-:B------:R-:W-:Y:S01]  /*1dc70*/  IMAD.X R3, R5, 0x1, R18.reuse, P3 ;  /* 0x0000000105037824 */ /* 0x100fe200018e0612 */
[----:B----4-:R-:W-:Y:S02]  /*1dc80*/  @!P0 IADD3 R12, P1, PT, R2, R0, RZ ;  /* 0x00000000020c8210 */ /* 0x010fe40007f3e0ff */
        /* <DEDUP_REMOVED lines=28> */
.L_x_2149:
[----:B------:R-:W-:Y:S05]  /*1de50*/  BSYNC.RECONVERGENT B1 ;  /* 0x0000000000017941 */ /* 0x000fea0003800200 */
.L_x_2148:
[----:B-1----:R-:W3:Y:S01]  /*1de60*/  LD.E R3, desc[UR4][R134.64+0xdc] ;  /* 0x0000dc0486037980 */ /* 0x002ee2000c101900 */
[----:B--2---:R-:W-:Y:S02]  /*1de70*/  FMNMX3.FTZ R0, R132, R173, R172, !PT ;  /* 0x000000ad84007276 */ /* 0x004fe400078100ac */
        /* <DEDUP_REMOVED lines=62> */
[-C--:B------:R-:W-:Y:S03]  /*1e260*/  FMNMX3.FTZ R38, R38, R19.reuse, R212, !PT ;  /* 0x0000001326267276 */ /* 0x080fe600078100d4 */
[----:B------:R-:W1:Y:S01]  /*1e270*/  SHFL.BFLY PT, R2, R0, 0x2, 0x1f ;  /* 0x0c401f0000027f89 */ /* 0x000e6200000e0000 */
[----:B------:R-:W-:Y:S07]  /*1e280*/  FMNMX3.FTZ R38, R38, R128, R129, !PT ;  /* 0x0000008026267276 */ /* 0x000fee0007810081 */
[----:B------:R-:W2:Y:S01]  /*1e290*/  SHFL.BFLY PT, R4, R38, 0x2, 0x1f ;  /* 0x0c401f0026047f89 */ /* 0x000ea200000e0000 */
[----:B-1----:R-:W-:Y:S07]  /*1e2a0*/  FMNMX.FTZ R0, R0, R2, !PT ;  /* 0x0000000200007209 */ /* 0x002fee0007810000 */
[----:B------:R-:W1:Y:S01]  /*1e2b0*/  SHFL.BFLY PT, R2, R0, 0x1, 0x1f ;  /* 0x0c201f0000027f89 */ /* 0x000e6200000e0000 */
[----:B--2---:R-:W-:Y:S07]  /*1e2c0*/  FMNMX.FTZ R38, R38, R4, !PT ;  /* 0x0000000426267209 */ /* 0x004fee0007810000 */
[----:B------:R-:W2:Y:S01]  /*1e2d0*/  SHFL.BFLY PT, R4, R38, 0x1, 0x1f ;  /* 0x0c201f0026047f89 */ /* 0x000ea200000e0000 */
[----:B-1----:R-:W-:Y:S05]  /*1e2e0*/  FMNMX.FTZ R37, R0, R2, !PT ;  /* 0x0000000200257209 */ /* 0x002fea0007810000 */
[----:B------:R-:W-:Y:S01]  /*1e2f0*/  FADD.FTZ R0, -R37, R132 ;  /* 0x0000008425007221 */ /* 0x000fe20000010100 */
[----:B--2---:R-:W-:Y:S02]  /*1e300*/  FMNMX.FTZ R38, R38, R4, !PT ;  /* 0x0000000426267209 */ /* 0x004fe40007810000 */
[----:B------:R-:W-:Y:S02]  /*1e310*/  MOV R132, R19 ;  /* 0x0000001300847202 */ /* 0x000fe40000000f00 */
        /* <DEDUP_REMOVED lines=36> */
[----:B------:R1:W4:Y:S01]  /*1e560*/  MUFU.EX2 R5, R2 ;  /* 0x0000000200057308 */ /* 0x0003220000000800 */
[C---:B--2---:R-:W-:Y:S01]  /*1e570*/  FMUL.FTZ R4, R0.reuse, R136 ;  /* 0x0000008800047220 */ /* 0x044fe20000410000 */
[C---:B------:R-:W-:Y:S01]  /*1e580*/  FMUL.FTZ R9, R0.reuse, R141 ;  /* 0x0000008d00097220 */ /* 0x040fe20000410000 */
[C---:B------:R-:W-:Y:S01]  /*1e590*/  FMUL.FTZ R17, R0.reuse, R149 ;  /* 0x0000009500117220 */ /* 0x040fe20000410000 */
[C---:B------:R-:W-:Y:S01]  /*1e5a0*/  FMUL.FTZ R25, R0.reuse, R157 ;  /* 0x0000009d00197220 */ /* 0x040fe20000410000 */
[C---:B------:R-:W-:Y:S05]  /*1e5b0*/  FMUL.FTZ R33, R0.reuse, R165 ;  /* 0x000000a500217220 */ /* 0x040fea0000410000 */
[----:B------:R2:W-:Y:S01]  /*1e5c0*/  MUFU.EX2 R123, R24 ;  /* 0x00000018007b7308 */ /* 0x0005e20000000800 */
[C---:B---3--:R-:W-:Y:S09]  /*1e5d0*/  FMUL.FTZ R16, R0.reuse, R148 ;  /* 0x0000009400107220 */ /* 0x048ff20000410000 */
[----:B------:R3:W-:Y:S01]  /*1e5e0*/  MUFU.EX2 R215, R60 ;  /* 0x0000003c00d77308 */ /* 0x0007e20000000800 */
[----:B-1----:R-:W-:Y:S01]  /*1e5f0*/  FFMA.FTZ R2, R173, R3, -R68 ;  /* 0x00000003ad027223 */ /* 0x002fe20000010844 */
[----:B----4-:R-:W-:Y:S01]  /*1e600*/  MOV R173, R5 ;  /* 0x0000000500ad7202 */ /* 0x010fe20000000f00 */
[----:B------:R-:W-:Y:S03]  /*1e610*/  FMUL.FTZ R5, R0, R137 ;  /* 0x0000008900057220 */ /* 0x000fe60000410000 */
[----:B------:R-:W-:Y:S04]  /*1e620*/  F2FP.BF16.F32.PACK_AB R44, R173, R111 ;  /* 0x0000006fad2c723e */ /* 0x000fe800000010ff */
[----:B------:R1:W4:Y:S01]  /*1e630*/  MUFU.EX2 R105, R2 ;  /* 0x0000000200697308 */ /* 0x0003220000000800 */
[-CC-:B--2---:R-:W-:Y:S09]  /*1e640*/  FFMA.FTZ R24, R178, R3.reuse, -R66.reuse ;  /* 0x00000003b2187223 */ /* 0x184ff20000010842 */
[----:B------:R2:W-:Y:S01]  /*1e650*/  MUFU.EX2 R131, R24 ;  /* 0x0000001800837308 */ /* 0x0005e20000000800 */
[----:B---3--:R-:W-:Y:S09]  /*1e660*/  FFMA.FTZ R60, R185, R3, -R66 ;  /* 0x00000003b93c7223 */ /* 0x008ff20000010842 */
[----:B------:R-:W-:Y:S01]  /*1e670*/  MUFU.EX2 R40, R40 ;  /* 0x0000002800287308 */ /* 0x000fe20000000800 */
[----:B-1----:R-:W-:Y:S02]  /*1e680*/  LOP3.LUT R2, R221, 0x200, R224, 0xf8, !PT ;  /* 0x00000200dd027812 */ /* 0x002fe400078ef8e0 */
[----:B----4-:R-:W-:Y:S02]  /*1e690*/  F2FP.BF16.F32.PACK_AB R45, R133, R105 ;  /* 0x00000069852d723e */ /* 0x010fe400000010ff */
[----:B------:R-:W-:Y:S01]  /*1e6a0*/  LEA R65, R2, UR8, 0x1 ;  /* 0x0000000802417c11 */ /* 0x000fe2000f8e08ff */
        /* <DEDUP_REMOVED lines=15> */
[----:B------:R2:W-:Y:S01]  /*1e7a0*/  MUFU.EX2 R172, R2 ;  /* 0x0000000200ac7308 */ /* 0x0005e20000000800 */
[----:B-1----:R-:W-:Y:S01]  /*1e7b0*/  FMUL.FTZ R32, R0, R164 ;  /* 0x000000a400207220 */ /* 0x002fe20000410000 */
[----:B--2---:R-:W-:Y:S08]  /*1e7c0*/  FFMA.FTZ R2, R169, R3, -R68 ;  /* 0x00000003a9027223 */ /* 0x004ff00000010844 */
[----:B------:R-:W1:Y:S02]  /*1e7d0*/  MUFU.EX2 R106, R2 ;  /* 0x00000002006a7308 */ /* 0x000e640000000800 */
[----:B-1----:R-:W-:Y:S02]  /*1e7e0*/  F2FP.BF16.F32.PACK_AB R47, R106, R172 ;  /* 0x000000ac6a2f723e */ /* 0x002fe400000010ff */
[----:B------:R-:W-:Y:S02]  /*1e7f0*/  IADD3 R2, PT, PT, R65, 0xa040, RZ ;  /* 0x0000a04041027810 */ /* 0x000fe40007ffe0ff */
[----:B------:R-:W-:Y:S01]  /*1e800*/  @P2 IADD3 R2, PT, PT, R8, -0x40, RZ ;  /* 0xffffffc008022810 */ /* 0x000fe20007ffe0ff */
[----:B------:R-:W-:Y:S02]  /*1e810*/  FMUL.FTZ R8, R0, R140 ;  /* 0x0000008c00087220 */ /* 0x000fe40000410000 */
        /* <DEDUP_REMOVED lines=65> */
[----:B------:R-:W-:Y:S04]  /*1ec30*/  ISETP.GT.AND P0, PT, R189, R191, PT ;  /* 0x000000bfbd00720c */ /* 0x000fe80003f04270 */
        /* <DEDUP_REMOVED lines=10> */
[-C--:B------:R-:W-:Y:S01]  /*1ece0*/  FFMA.FTZ R52, R194, R3.reuse, -R68 ;  /* 0x00000003c2347223 */ /* 0x080fe20000010844 */
[----:B------:R-:W-:Y:S03]  /*1ecf0*/  MOV R194, R124 ;  /* 0x0000007c00c27202 */ /* 0x000fe60000000f00 */
[----:B------:R1:W-:Y:S01]  /*1ed00*/  MUFU.EX2 R181, R52 ;  /* 0x0000003400b57308 */ /* 0x0003e20000000800 */
[C---:B------:R-:W-:Y:S08]  /*1ed10*/  HMMA.16816.F32.BF16 R8, R44.reuse, R54, R8 ;  /* 0x000000362c08723c */ /* 0x040ff00000041808 */
[C---:B--2---:R-:W-:Y:S03]  /*1ed20*/  HMMA.16816.F32.BF16 R12, R44.reuse, R56, R12 ;  /* 0x000000382c0c723c */ /* 0x044fe6000004180c */
[----:B------:R-:W-:Y:S01]  /*1ed30*/  FFMA.FTZ R56, R198, R3, -R66 ;  /* 0x00000003c6387223 */ /* 0x000fe20000010842 */
[----:B------:R-:W-:Y:S01]  /*1ed40*/  MOV R198, R131 ;  /* 0x0000008300c67202 */ /* 0x000fe20000000f00 */
[-CC-:B-1----:R-:W-:Y:S03]  /*1ed50*/  FFMA.FTZ R52, R196, R3.reuse, -R68.reuse ;  /* 0x00000003c4347223 */ /* 0x182fe60000010844 */
[C---:B------:R-:W-:Y:S01]  /*1ed60*/  HMMA.16816.F32.BF16 R16, R44.reuse, R58, R16 ;  /* 0x0000003a2c10723c */ /* 0x040fe20000041810 */
[----:B------:R1:W-:Y:S02]  /*1ed70*/  MUFU.EX2 R179, R56 ;  /* 0x0000003800b37308 */ /* 0x0003e40000000800 */
[----:B------:R-:W-:Y:S05]  /*1ed80*/  MOV R196, R118 ;  /* 0x0000007600c47202 */ /* 0x000fea0000000f00 */
[C---:B------:R-:W-:Y:S03]  /*1ed90*/  HMMA.16816.F32.BF16 R20, R44.reuse, R48, R20 ;  /* 0x000000302c14723c */ /* 0x040fe60000041814 */
[----:B------:R2:W5:Y:S01]  /*1eda0*/  MUFU.EX2 R180, R52 ;  /* 0x0000003400b47308 */ /* 0x0005620000000800 */
[--C-:B------:R-:W-:Y:S01]  /*1edb0*/  FFMA.FTZ R48, R199, R3, -R68.reuse ;  /* 0x00000003c7307223 */ /* 0x100fe20000010844 */
        /* <DEDUP_REMOVED lines=39> */
[-CC-:B------:R-:W-:Y:S02]  /*1f030*/  FFMA.FTZ R48, R207, R3.reuse, -R68.reuse ;  /* 0x00000003cf307223 */ /* 0x180fe40000010844 */
[----:B------:R-:W5:Y:S04]  /*1f040*/  LDL.LU R207, [R1+0xc] ;  /* 0x00000c0001cf7983 */ /* 0x000f680000300800 */
[----:B------:R3:W-:Y:S01]  /*1f050*/  MUFU.EX2 R168, R48 ;  /* 0x0000003000a87308 */ /* 0x0007e20000000800 */
[C---:B------:R-:W-:Y:S03]  /*1f060*/  HMMA.16816.F32.BF16 R24, R44.reuse, R50, R24 ;  /* 0x000000322c18723c */ /* 0x040fe60000041818 */
[----:B----4-:R-:W-:Y:S01]  /*1f070*/  FFMA.FTZ R56, R205, R3, -R68 ;  /* 0x00000003cd387223 */ /* 0x010fe20000010844 */
        /* <DEDUP_REMOVED lines=109> */
[----:B--2---:R-:W-:Y:S04]  /*1f750*/  F2FP.BF16.F32.PACK_AB R45, R149, R148 ;  /* 0x00000094952d723e */ /* 0x004fe800000010ff */
[----:B------:R2:W-:Y:S01]  /*1f760*/  MUFU.EX2 R143, R60 ;  /* 0x0000003c008f7308 */ /* 0x0005e20000000800 */
[----:B-----5:R-:W-:Y:S01]  /*1f770*/  F2FP.BF16.F32.PACK_AB R47, R146, R144 ;  /* 0x00000090922f723e */ /* 0x020fe200000010ff */
        /* <DEDUP_REMOVED lines=120> */
[-CC-:B----4-:R-:W-:Y:S01]  /*1ff00*/  FFMA.FTZ R52, R96, R3.reuse, -R66.reuse ;  /* 0x0000000360347223 */ /* 0x190fe20000010842 */
        /* <DEDUP_REMOVED lines=169> */
[-C--:B------:R-:W-:Y:S01]  /*209a0*/  FFMA.FTZ R36, R212, R3.reuse, -R66 ;  /* 0x00000003d4247223 */ /* 0x080fe20000010842 */
        /* <DEDUP_REMOVED lines=23> */
[----:B------:R-:W-:Y:S03]  /*20b20*/  FADD.FTZ R0, R127, R0 ;  /* 0x000000007f007221 */ /* 0x000fe60000010000 */
[----:B------:R-:W-:Y:S01]  /*20b30*/  FADD.FTZ R36, R140, R36 ;  /* 0x000000248c247221 */ /* 0x000fe20000010000 */
[C---:B------:R-:W-:Y:S01]  /*20b40*/  HMMA.16816.F32.BF16 R24, R44.reuse, R50, R24 ;  /* 0x000000322c18723c */ /* 0x040fe20000041818 */
[----:B------:R-:W3:Y:S02]  /*20b50*/  LDSM.16.MT88.4 R140, [R65+0x11800] ;  /* 0x01180000418c783b */ /* 0x000ee40000004200 */
[----:B------:R-:W-:Y:S01]  /*20b60*/  FADD.FTZ R36, R133, R36 ;  /* 0x0000002485247221 */ /* 0x000fe20000010000 */
[----:B------:R-:W-:Y:S01]  /*20b70*/  FADD.FTZ R0, R126, R0 ;  /* 0x000000007e007221 */ /* 0x000fe20000010000 */
[----:B------:R-:W-:Y:S01]  /*20b80*/  MOV R133, R38 ;  /* 0x0000002600857202 */ /* 0x000fe20000000f00 */
[-C--:B-1----:R-:W-:Y:S01]  /*20b90*/  FFMA.FTZ R39, R128, R3.reuse, -R66 ;  /* 0x0000000380277223 */ /* 0x082fe20000010842 */
[----:B------:R-:W-:Y:S01]  /*20ba0*/  FADD.FTZ R36, R136, R36 ;  /* 0x0000002488247221 */ /* 0x000fe20000010000 */
[C---:B--2---:R-:W-:Y:S03]  /*20bb0*/  HMMA.16816.F32.BF16 R28, R44.reuse, R56, R28 ;  /* 0x000000382c1c723c */ /* 0x044fe6000004181c */
[----:B------:R-:W-:Y:S01]  /*20bc0*/  FADD.FTZ R36, R132, R36 ;  /* 0x0000002484247221 */ /* 0x000fe20000010000 */
[----:B------:R-:W-:Y:S01]  /*20bd0*/  FADD.FTZ R0, R125, R0 ;  /* 0x000000007d007221 */ /* 0x000fe20000010000 */
[----:B------:R-:W-:Y:S01]  /*20be0*/  FFMA.FTZ R66, R129, R3, -R66 ;  /* 0x0000000381427223 */ /* 0x000fe20000010842 */
[----:B------:R-:W-:Y:S01]  /*20bf0*/  MUFU.EX2 R39, R39 ;  /* 0x0000002700277308 */ /* 0x000fe20000000800 */
[----:B------:R-:W-:Y:S01]  /*20c00*/  FADD.FTZ R36, R130, R36 ;  /* 0x0000002482247221 */ /* 0x000fe20000010000 */
[----:B------:R-:W-:Y:S03]  /*20c10*/  HMMA.16816.F32.BF16 R32, R44, R58, R32 ;  /* 0x0000003a2c20723c */ /* 0x000fe60000041820 */
[----:B------:R-:W-:Y:S01]  /*20c20*/  FADD.FTZ R0, R119, R0 ;  /* 0x0000000077007221 */ /* 0x000fe20000010000 */
[----:B------:R-:W-:Y:S01]  /*20c30*/  FADD.FTZ R36, R123, R36 ;  /* 0x000000247b247221 */ /* 0x000fe20000010000 */
[----:B----4-:R-:W-:Y:S03]  /*20c40*/  F2FP.BF16.F32.PACK_AB R165, R40, R60 ;  /* 0x0000003c28a5723e */ /* 0x010fe600000010ff */
[----:B------:R-:W1:Y:S01]  /*20c50*/  MUFU.EX2 R66, R66 ;  /* 0x0000004200427308 */ /* 0x000e620000000800 */
        /* <DEDUP_REMOVED lines=15> */
[C---:B---3--:R-:W-:Y:S01]  /*20d50*/  HMMA.16816.F32.BF16 R136, R164.reuse, R140, R4 ;  /* 0x0000008ca488723c */ /* 0x048fe20000041804 */
        /* <DEDUP_REMOVED lines=40> */
[----:B------:R-:W-:Y:S02]  /*20fe0*/  FADD.FTZ R0, R66, R0 ;  /* 0x0000000042007221 */ /* 0x000fe40000010000 */
[----:B------:R2:W-:Y:S04]  /*20ff0*/  STL [R1+0x10], R2 ;  /* 0x0000100201007387 */ /* 0x0005e80000100800 */
[----:B------:R2:W-:Y:S04]  /*21000*/  STL [R1+0xc], R0 ;  /* 0x00000c0001007387 */ /* 0x0005e80000100800 */
[----:B------:R2:W-:Y:S01]  /*21010*/  STL [R1+0x14], R190 ;  /* 0x000014be01007387 */ /* 0x0005e20000100800 */
[----:B------:R-:W-:Y:S05]  /*21020*/  @P0 BRA `(.L_x_2152) ;  /* 0xffffff9000800947 */ /* 0x000fea000383ffff */
.L_x_2145:
[----:B------:R3:W5:Y:S04]  /*21030*/  LDL R9, [R1+0xc] ;  /* 0x00000c0001097983 */ /* 0x0007680000100800 */
[----:B------:R3:W5:Y:S01]  /*21040*/  LDL R8, [R1+0x10] ;  /* 0x0000100001087983 */ /* 0x0007620000100800 */
[----:B------:R-:W4:Y:S01]  /*21050*/  LDC.64 R46, c[0x0][0x358] ;  /* 0x0000d600ff2e7b82 */ /* 0x000f220000000a00 */
[----:B------:R-:W-:Y:S02]  /*21060*/  IMAD.MOV.U32 R12, RZ, RZ, 0x20 ;  /* 0x00000020ff0c7424 */ /* 0x000fe400078e00ff */
        /* <DEDUP_REMOVED lines=13> */
.L_x_2160:
[----:B------:R-:W-:Y:S01]  /*21140*/  FSETP.NE.FTZ.AND P1, PT, R0, RZ, PT ;  /* 0x000000ff0000720b */ /* 0x000fe20003f35000 */
[----:B----4-:R-:W-:Y:S01]  /*21150*/  FADD.FTZ R3, R2, R3 ;  /* 0x0000000302037221 */ /* 0x010fe20000010000 */
[----:B------:R-:W1:Y:S01]  /*21160*/  MUFU.RCP R4, R0 ;  /* 0x0000000000047308 */ /* 0x000e620000001000 */
        /* <DEDUP_REMOVED lines=9> */
[----:B-1----:R-:W-:Y:S02]  /*21200*/  FSEL R2, R4, 1, P1 ;  /* 0x3f80000004027808 */ /* 0x002fe40000800000 */
[----:B------:R-:W-:Y:S02]  /*21210*/  LOP3.LUT R4, R8, 0x38, R6, 0xf8, !PT ;  /* 0x0000003808047812 */ /* 0x000fe400078ef806 */
[----:B------:R-:W-:Y:S01]  /*21220*/  MOV R9, 0xff800000 ;  /* 0xff80000000097802 */ /* 0x000fe20000000f00 */
[C---:B------:R-:W-:Y:S01]  /*21230*/  FMUL.FTZ R136, R2.reuse, R136 ;  /* 0x0000008802887220 */ /* 0x040fe20000410000 */
[C---:B------:R-:W-:Y:S01]  /*21240*/  FMUL.FTZ R137, R2.reuse, R137 ;  /* 0x0000008902897220 */ /* 0x040fe20000410000 */
[----:B------:R-:W1:Y:S01]  /*21250*/  @P0 MUFU.LG2 R3, R3 ;  /* 0x0000000300030308 */ /* 0x000e620000000c00 */
        /* <DEDUP_REMOVED lines=12> */
[----:B------:R-:W-:Y:S01]  /*21320*/  @P1 FFMA.FTZ R11, R7, R38, R0 ;  /* 0x00000026070b1223 */ /* 0x000fe20000010000 */
[----:B------:R-:W-:Y:S01]  /*21330*/  FSEL R0, R5, 1, P0 ;  /* 0x3f80000005007808 */ /* 0x000fe20000000000 */
[C---:B------:R-:W-:Y:S01]  /*21340*/  FMUL.FTZ R161, R2.reuse, R161 ;  /* 0x000000a102a17220 */ /* 0x040fe20000410000 */
[C---:B------:R-:W-:Y:S01]  /*21350*/  FMUL.FTZ R164, R2.reuse, R164 ;  /* 0x000000a402a47220 */ /* 0x040fe20000410000 */
[----:B-1----:R-:W-:Y:S01]  /*21360*/  @P0 FMUL.FTZ R3, R3, 0.69314718246459960938 ;  /* 0x3f31721803030820 */ /* 0x002fe20000410000 */
        /* <DEDUP_REMOVED lines=24> */
[----:B------:R-:W2:Y:S02]  /*214f0*/  LDL.LU R16, [R1+0x3c] ;  /* 0x00003c0001107983 */ /* 0x000ea40000300800 */
[--C-:B------:R-:W-:Y:S02]  /*21500*/  IMAD.IADD R4, R6, 0x1, R2.reuse ;  /* 0x0000000106047824 */ /* 0x100fe400078e0202 */
[----:B------:R-:W-:Y:S01]  /*21510*/  IMAD.IADD R3, R5, 0x1, R2 ;  /* 0x0000000105037824 */ /* 0x000fe200078e0202 */
[----:B------:R-:W-:Y:S01]  /*21520*/  R2UR UR10, R46 ;  /* 0x000000002e0a72ca */ /* 0x000fe200000e0000 */
[C---:B------:R-:W-:Y:S01]  /*21530*/  VIADD R0, R2.reuse, 0x80 ;  /* 0x0000008002007836 */ /* 0x040fe20000000000 */
[C---:B------:R-:W-:Y:S01]  /*21540*/  R2UR UR11, R47.reuse ;  /* 0x000000002f0b72ca */ /* 0x040fe200000e0000 */
[----:B------:R-:W-:Y:S01]  /*21550*/  @P4 VIADD R0, R2, 0xffffff80 ;  /* 0xffffff8002004836 */ /* 0x000fe20000000000 */
[----:B------:R-:W-:Y:S01]  /*21560*/  R2UR UR4, R46 ;  /* 0x000000002e0472ca */ /* 0x000fe200000e0000 */
[----:B------:R-:W4:Y:S01]  /*21570*/  LDL.LU R14, [R1+0x40] ;  /* 0x00004000010e7983 */ /* 0x000f220000300800 */
[----:B------:R-:W-:-:S03]  /*21580*/  R2UR UR5, R47 ;  /* 0x000000002f0572ca */ /* 0x000fc600000e0000 */
[----:B------:R1:W5:Y:S04]  /*21590*/  LDL R48, [R1+0x44] ;  /* 0x0000440001307983 */ /* 0x0003680000100800 */
[----:B------:R-:W-:Y:S04]  /*215a0*/  STS.64 [R2], R136 ;  /* 0x0000008802007388 */ /* 0x000fe80000000a00 */
[----:B------:R3:W-:Y:S04]  /*215b0*/  STS.64 [R2+0x800], R138 ;  /* 0x0008008a02007388 */ /* 0x0007e80000000a00 */
[----:B------:R-:W-:Y:S04]  /*215c0*/  STS.64 [R4], R140 ;  /* 0x0000008c04007388 */ /* 0x000fe80000000a00 */
[----:B------:R1:W-:Y:S04]  /*215d0*/  STS.64 [R4+0x800], R142 ;  /* 0x0008008e04007388 */ /* 0x0003e80000000a00 */
[----:B------:R-:W-:Y:S04]  /*215e0*/  STS.64 [R3], R144 ;  /* 0x0000009003007388 */ /* 0x000fe80000000a00 */
[----:B------:R1:W-:Y:S01]  /*215f0*/  STS.64 [R3+0x800], R146 ;  /* 0x0008009203007388 */ /* 0x0003e20000000a00 */
[----:B---3--:R-:W-:-:S02]  /*21600*/  IMAD.IADD R2, R5, 0x1, R0 ;  /* 0x0000000105027824 */ /* 0x008fc400078e0200 */
[----:B-1----:R-:W-:-:S05]  /*21610*/  IMAD.IADD R4, R6, 0x1, R3 ;  /* 0x0000000106047824 */ /* 0x002fca00078e0203 */
[----:B------:R-:W-:Y:S01]  /*21620*/  STS.64 [R4], R148 ;  /* 0x0000009404007388 */ /* 0x000fe20000000a00 */
[----:B------:R-:W-:-:S03]  /*21630*/  IMAD.IADD R3, R6, 0x1, R0 ;  /* 0x0000000106037824 */ /* 0x000fc600078e0200 */
        /* <DEDUP_REMOVED lines=11> */
[----:B---3--:R-:W2:Y:S01]  /*216f0*/  LD.E.64 R2, desc[UR10][R134.64+0xb0] ;  /* 0x0000b00a86027980 */ /* 0x008ea2000c101b00 */
[----:B------:R-:W3:Y:S01]  /*21700*/  S2R R15, SR_CTAID.X ;  /* 0x00000000000f7919 */ /* 0x000ee20000002500 */
        /* <DEDUP_REMOVED lines=10> */
[----:B---3--:R-:W-:Y:S01]  /*217b0*/  IMAD.SHL.U32 R45, R15, 0x40, RZ ;  /* 0x000000400f2d7824 */ /* 0x008fe200078e00ff */
[----:B------:R-:W-:Y:S01]  /*217c0*/  LOP3.LUT P0, RZ, R225, 0x3, RZ, 0xc0, !PT ;  /* 0x00000003e1ff7812 */ /* 0x000fe2000780c0ff */
[----:B------:R-:W-:Y:S01]  /*217d0*/  BSSY.RECONVERGENT B0, `(.L_x_2154) ;  /* 0x000001f000007945 */ /* 0x000fe20003800200 */
[----:B--2---:R-:W-:-:S04]  /*217e0*/  IMAD R2, R2, UR9, R16 ;  /* 0x0000000902027c24 */ /* 0x004fc8000f8e0210 */
        /* <DEDUP_REMOVED lines=29> */
.L_x_2155:
[----:B------:R-:W-:Y:S05]  /*219c0*/  BSYNC.RECONVERGENT B0 ;  /* 0x0000000000007941 */ /* 0x000fea0003800200 */
.L_x_2154:
        /* <DEDUP_REMOVED lines=54> */
[----:B-1----:R-:W-:Y:S05]  /*21d30*/  @P0 RET.REL.NODEC R4 `(_ZN5flash24flash_fwd_splitkv_kernelI23Flash_fwd_kernel_traitsILi64ELi64ELi256ELi4ELb0ELb0EN7cutlass10bfloat16_tE19Flash_kernel_traitsILi64ELi64ELi256ELi4ES3_EELb0ELb0ELb0ELb0ELb0ELb1ELb1ELb1EEEvNS_16Flash_fwd_paramsE) ;  /* 0xfffffde004b00950 */ /* 0x002fea0003c3ffff */
[----:B------:R-:W-:Y:S02]  /*21d40*/  R2UR UR4, R46 ;  /* 0x000000002e0472ca */ /* 0x000fe400000e0000 */
[----:B------:R-:W-:-:S13]  /*21d50*/  R2UR UR5, R47 ;  /* 0x000000002f0572ca */ /* 0x000fda00000e0000 */
[----:B------:R1:W-:Y:S02]  /*21d60*/  ST.E.128 desc[UR4][R2.64+0x3800], R12 ;  /* 0x0038000c02007985 */ /* 0x0003e4000c101d04 */
[----:B-1----:R-:W-:Y:S02]  /*21d70*/  IMAD.MOV.U32 R2, RZ, RZ, R9 ;  /* 0x000000ffff027224 */ /* 0x002fe400078e0009 */
[----:B------:R-:W-:-:S04]  /*21d80*/  IMAD.MOV.U32 R3, RZ, RZ, 0x0 ;  /* 0x00000000ff037424 */ /* 0x000fc800078e00ff */
[----:B------:R-:W-:Y:S05]  /*21d90*/  RET.REL.NODEC R2 `(_ZN5flash24flash_fwd_splitkv_kernelI23Flash_fwd_kernel_traitsILi64ELi64ELi256ELi4ELb0ELb0EN7cutlass10bfloat16_tE19Flash_kernel_traitsILi64ELi64ELi256ELi4ES3_EELb0ELb0ELb0ELb0ELb0ELb1ELb1ELb1EEEvNS_16Flash_fwd_paramsE) ;  /* 0xfffffde002987950 */ /* 0x000fea0003c3ffff */
.L_x_2153:
[----:B-12---:R-:W-:Y:S01]  /*21da0*/  IMAD.MOV.U32 R0, RZ, RZ, 0x2 ;  /* 0x00000002ff007424 */ /* 0x006fe200078e00ff */
[----:B-----5:R-:W-:Y:S01]  /*21db0*/  MOV R2, R9 ;  /* 0x0000000900027202 */ /* 0x020fe20000000f00 */
[----:B------:R-:W-:Y:S01]  /*21dc0*/  IMAD.MOV.U32 R4, RZ, RZ, -0x1 ;  /* 0xffffffffff047424 */ /* 0x000fe200078e00ff */
[----:B------:R-:W-:-:S07]  /*21dd0*/  MOV R3, 0x1f ;  /* 0x0000001f00037802 */ /* 0x000fce0000000f00 */
[----:B---3--:R-:W-:Y:S05]  /*21de0*/  WARPSYNC.COLLECTIVE R4, `(.L_x_2156) ;  /* 0x0000000004087348 */ /* 0x008fea0003c00000 */
[----:B------:R1:W2:Y:S02]  /*21df0*/  SHFL.BFLY P0, R0, R2, R0, R3 ;  /* 0x0c00000002007389 */ /* 0x0002a40000000003 */
[----:B-123--:R-:W-:Y:S05]  /*21e00*/  ENDCOLLECTIVE ;  /* 0x000000000000791b */ /* 0x00efea0003800000 */
.L_x_2156:
[----:B------:R-:W-:Y:S02]  /*21e10*/  MOV R5, R0 ;  /* 0x0000000000057202 */ /* 0x000fe40000000f00 */
[----:B------:R-:W-:-:S03]  /*21e20*/  MOV R0, 0x1 ;  /* 0x0000000100007802 */ /* 0x000fc60000000f00 */
[----:B------:R-:W-:-:S04]  /*21e30*/  FADD.FTZ R5, R5, R9 ;  /* 0x0000000905057221 */ /* 0x000fc80000010000 */
[----:B------:R-:W-:-:S07]  /*21e40*/  IMAD.MOV.U32 R2, RZ, RZ, R5 ;  /* 0x000000ffff027224 */ /* 0x000fce00078e0005 */
[----:B------:R-:W-:Y:S05]  /*21e50*/  WARPSYNC.COLLECTIVE R4, `(.L_x_2157) ;  /* 0x0000000004087348 */ /* 0x000fea0003c00000 */
[----:B------:R1:W2:Y:S02]  /*21e60*/  SHFL.BFLY P0, R0, R2, R0, R3 ;  /* 0x0c00000002007389 */ /* 0x0002a40000000003 */
[----:B-12---:R-:W-:Y:S05]  /*21e70*/  ENDCOLLECTIVE ;  /* 0x000000000000791b */ /* 0x006fea0003800000 */
.L_x_2157:
[----:B------:R-:W-:Y:S01]  /*21e80*/  IMAD.MOV.U32 R6, RZ, RZ, R0 ;  /* 0x000000ffff067224 */ /* 0x000fe200078e0000 */
[----:B------:R-:W-:Y:S02]  /*21e90*/  MOV R0, 0x2 ;  /* 0x0000000200007802 */ /* 0x000fe40000000f00 */
[----:B------:R-:W-:-:S07]  /*21ea0*/  MOV R2, R8 ;  /* 0x0000000800027202 */ /* 0x000fce0000000f00 */
[----:B------:R-:W-:Y:S05]  /*21eb0*/  WARPSYNC.COLLECTIVE R4, `(.L_x_2158) ;  /* 0x0000000004087348 */ /* 0x000fea0003c00000 */
[----:B------:R1:W2:Y:S02]  /*21ec0*/  SHFL.BFLY P0, R0, R2, R0, R3 ;  /* 0x0c00000002007389 */ /* 0x0002a40000000003 */
[----:B-12---:R-:W-:Y:S05]  /*21ed0*/  ENDCOLLECTIVE ;  /* 0x000000000000791b */ /* 0x006fea0003800000 */
.L_x_2158:
[----:B------:R-:W-:Y:S01]  /*21ee0*/  IMAD.MOV.U32 R2, RZ, RZ, R0 ;  /* 0x000000ffff027224 */ /* 0x000fe200078e0000 */
[----:B------:R-:W-:-:S03]  /*21ef0*/  MOV R0, 0x1 ;  /* 0x0000000100007802 */ /* 0x000fc60000000f00 */
[----:B------:R-:W-:-:S07]  /*21f00*/  FADD.FTZ R2, R2, R8 ;  /* 0x0000000802027221 */ /* 0x000fce0000010000 */
[----:B------:R-:W-:Y:S05]  /*21f10*/  WARPSYNC.COLLECTIVE R4, `(.L_x_2159) ;  /* 0x0000000004087348 */ /* 0x000fea0003c00000 */
[----:B------:R1:W2:Y:S02]  /*21f20*/  SHFL.BFLY P0, R0, R2, R0, R3 ;  /* 0x0c00000002007389 */ /* 0x0002a40000000003 */
[----:B-12---:R-:W-:Y:S05]  /*21f30*/  ENDCOLLECTIVE ;  /* 0x000000000000791b */ /* 0x006fea0003800000 */
.L_x_2159:
[----:B------:R-:W-:Y:S01]  /*21f40*/  MOV R3, R0 ;  /* 0x0000000000037202 */ /* 0x000fe20000000f00 */
[----:B------:R-:W-:Y:S01]  /*21f50*/  FADD.FTZ R0, R5, R6 ;  /* 0x0000000605007221 */ /* 0x000fe20000010000 */
[----:B------:R-:W-:Y:S06]  /*21f60*/  BRA `(.L_x_2160) ;  /* 0xfffffff000747947 */ /* 0x000fec000383ffff */
.L_x_2161:
        /* <DEDUP_REMOVED lines=9> */
.L_x_14731:


//--------------------- .text._ZN5flash24flash_fwd_splitkv_kernelI23Flash_fwd_kernel_traitsILi64ELi64ELi256ELi4ELb0ELb0EN7cutlass10bfloat16_tE19Flash_kernel_traitsILi64ELi64ELi256ELi4ES3_EELb0ELb1ELb0ELb0ELb0ELb0ELb0ELb0EEEvNS_16Flash_fwd_paramsE --------------------------
	.section	.text._ZN5flash24flash_fwd_splitkv_kernelI23Flash_fwd_kernel_traitsILi64ELi64ELi256ELi4ELb0ELb0EN7cutlass10bfloat16_tE19Flash_kernel_traitsILi64ELi64ELi256ELi4ES3_EELb0ELb1ELb0ELb0ELb0ELb0ELb0ELb0EEEvNS_16Flash_fwd_paramsE,"ax",@progbits
	.align	128
        .global         _ZN5flash24flash_fwd_splitkv_kernelI23Flash_fwd_kernel_traitsILi64ELi64ELi256ELi4ELb0ELb0EN7cutlass10bfloat16_tE19Flash_kernel_traitsILi64ELi64ELi256ELi4ES3_EELb0ELb1ELb0ELb0ELb0ELb0ELb0ELb0EEEvNS_16Flash_fwd_paramsE
        .type           _ZN5flash24flash_fwd_splitkv_kernelI23Flash_fwd_kernel_traitsILi64ELi64ELi256ELi4ELb0ELb0EN7cutlass10bfloat16_tE19Flash_kernel_traitsILi64ELi64ELi256ELi4ES3_EELb0ELb1ELb0ELb0ELb0ELb0ELb0ELb0EEEvNS_16Flash_fwd_paramsE,@function
        .size           _ZN5flash24flash_fwd_splitkv_kernelI23Flash_fwd_kernel_traitsILi64ELi64ELi256ELi4ELb0ELb0EN7cutlass10bfloat16_tE19Flash_kernel_traitsILi64ELi64ELi256ELi4ES3_EELb0ELb1ELb0ELb0ELb0ELb0ELb0ELb0EEEvNS_16Flash_fwd_paramsE,(.L_x_14732 - _ZN5flash24flash_fwd_splitkv_kernelI23Flash_fwd_kernel_traitsILi64ELi64ELi256ELi4ELb0ELb0EN7cutlass10bfloat16_tE19Flash_kernel_traitsILi64ELi64ELi256ELi4ES3_EELb0ELb1ELb0ELb0ELb0ELb0ELb0ELb0EEEvNS_16Flash_fwd_paramsE)
        .other          _ZN5flash24flash_fwd_splitkv_kernelI23Flash_fwd_kernel_traitsILi64ELi64ELi256ELi4ELb0ELb0EN7cutlass10bfloat16_tE19Flash_kernel_traitsILi64ELi64ELi256ELi4ES3_EELb0ELb1ELb0ELb0ELb0ELb0ELb0ELb0EEEvNS_16Flash_fwd_paramsE,@"STO_CUDA_ENTRY STV_DEFAULT"
_ZN5flash24flash_fwd_splitkv_kernelI23Flash_fwd_kernel_traitsILi64ELi64ELi256ELi4ELb0ELb0EN7cutlass10bfloat16_tE19Flash_kernel_traitsILi64ELi64ELi256ELi4ES3_EELb0ELb1ELb0ELb0ELb0ELb0ELb0ELb0EEEvNS_16Flash_fwd_paramsE:
.text._ZN5flash24flash_fwd_splitkv_kernelI23Flash_fwd_kernel_traitsILi64ELi64ELi256ELi4ELb0ELb0EN7cutlass10bfloat16_tE19Flash_kernel_traitsILi64ELi64ELi256ELi4ES3_EELb0ELb1ELb0ELb0ELb0ELb0ELb0ELb0EEEvNS_16Flash_fwd_paramsE:
[----:B------:R-:W1:Y:S08]  /*0000*/  LDC R1, c[0x0][0x37c] ;  /* 0x0000df00ff017b82 */ /* 0x000e700000000800 */
[----:B------:R-:W2:Y:S01]  /*0010*/  LDC.64 R134, c[0x0][0x348] ;  /* 0x0000d200ff867b82 */ /* 0x000ea20000000a00 */
[----:B------:R-:W-:Y:S01]  /*0020*/  BSSY.RECONVERGENT B3, `(.L_x_2162) ;  /* 0x0000003000037945 */ /* 0x000fe20003800200 */
[----:B-1----:R-:W-:-:S06]  /*0030*/  IADD3 R1, PT, PT, R1, -0x168, RZ ;  /* 0xfffffe9801017810 */ /* 0x002fcc0007ffe0ff */
[----:B--2---:R-:W-:Y:S05]  /*0040*/  CALL.REL.NOINC `($_ZN5flash24flash_fwd_splitkv_kernelI23Flash_fwd_kernel_traitsILi64ELi64ELi256ELi4ELb0ELb0EN7cutlass10bfloat16_tE19Flash_kernel_traitsILi64ELi64ELi256ELi4ES3_EELb0ELb1ELb0ELb0ELb0ELb0ELb0ELb0EEEvNS_16Flash_fwd_paramsE$_ZN5flash30compute_attn_1rowblock_splitkvI23Flash_fwd_kernel_traitsILi64ELi64ELi256ELi4ELb0ELb0EN7cutlass10bfloat16_tE19Flash_kernel_traitsILi64ELi64ELi256ELi4ES3_EELb0ELb1ELb0ELb0ELb0ELb0ELb0ELb0ENS_16Flash_fwd_paramsEEEvRKT8_iiiii) ;  /* 0x0000000000087944 */ /* 0x004fea0003c00000 */
[----:B------:R-:W-:Y:S05]  /*0050*/  BSYNC.RECONVERGENT B3 ;  /* 0x0000000000037941 */ /* 0x000fea0003800200 */
.L_x_2162:
[----:B------:R-:W-:Y:S05]  /*0060*/  EXIT ;  /* 0x000000000000794d */ /* 0x000fea0003800000 */
        .type           $_ZN5flash24flash_fwd_splitkv_kernelI23Flash_fwd_kernel_traitsILi64ELi64ELi256ELi4ELb0ELb0EN7cutlass10bfloat16_tE19Flash_kernel_traitsILi64ELi64ELi256ELi4ES3_EELb0ELb1ELb0ELb0ELb0ELb0ELb0ELb0EEEvNS_16Flash_fwd_paramsE$_ZN5flash30compute_attn_1rowblock_splitkvI23Flash_fwd_kernel_traitsILi64ELi64ELi256ELi4ELb0ELb0EN7cutlass10bfloat16_tE19Flash_kernel_traitsILi64ELi64ELi256ELi4ES3_EELb0ELb1ELb0ELb0ELb0ELb0ELb0ELb0ENS_16Flash_fwd_paramsEEEvRKT8_iiiii,@function
        .size           $_ZN5flash24flash_fwd_splitkv_kernelI23Flash_fwd_kernel_traitsILi64ELi64ELi256ELi4ELb0ELb0EN7cutlass10bfloat16_tE19Flash_kernel_traitsILi64ELi64ELi256ELi4ES3_EELb0ELb1ELb0ELb0ELb0ELb0ELb0ELb0EEEvNS_16Flash_fwd_paramsE$_ZN5flash30compute_attn_1rowblock_splitkvI23Flash_fwd_kernel_traitsILi64ELi64ELi256ELi4ELb0ELb0EN7cutlass10bfloat16_tE19Flash_kernel_traitsILi64ELi64ELi256ELi4ES3_EELb0ELb1ELb0ELb0ELb0ELb0ELb0ELb0ENS_16Flash_fwd_paramsEEEvRKT8_iiiii,(.L_x_14732 - $_ZN5flash24flash_fwd_splitkv_kernelI23Flash_fwd_kernel_traitsILi64ELi64ELi256ELi4ELb0ELb0EN7cutlass10bfloat16_tE19Flash_kernel_traitsILi64ELi64ELi256ELi4ES3_EELb0ELb1ELb0ELb0ELb0ELb0ELb0ELb0EEEvNS_16Flash_fwd_paramsE$_ZN5flash30compute_attn_1rowblock_splitkvI23Flash_fwd_kernel_traitsILi64ELi64ELi256ELi4ELb0ELb0EN7cutlass10bfloat16_tE19Flash_kernel_traitsILi64ELi64ELi256ELi4ES3_EELb0ELb1ELb0ELb0ELb0ELb0ELb0ELb0ENS_16Flash_fwd_paramsEEEvRKT8_iiiii)
$_ZN5flash24flash_fwd_splitkv_kernelI23Flash_fwd_kernel_traitsILi64ELi64ELi256ELi4ELb0ELb0EN7cutlass10bfloat16_tE19Flash_kernel_traitsILi64ELi64ELi256ELi4ES3_EELb0ELb1ELb0ELb0ELb0ELb0ELb0ELb0EEEvNS_16Flash_fwd_paramsE$_ZN5flash30compute_attn_1rowblock_splitkvI23Flash_fwd_kernel_traitsILi64ELi64ELi256ELi4ELb0ELb0EN7cutlass10bfloat16_tE19Flash_kernel_traitsILi64ELi64ELi256ELi4ES3_EELb0ELb1ELb0ELb0ELb0ELb0ELb0ELb0ENS_16Flash_fwd_paramsEEEvRKT8_iiiii:
        /* <DEDUP_REMOVED lines=40> */
.L_x_2164:
[----:B------:R-:W-:Y:S05]  /*02f0*/  BSYNC.RECONVERGENT B0 ;  /* 0x0000000000007941 */ /* 0x000fea0003800200 */
.L_x_2163:
[----:B------:R-:W-:Y:S04]  /*0300*/  BSSY.RECONVERGENT B0, `(.L_x_2165) ;  /* 0x0000007000007945 */ /* 0x000fe80003800200 */
[----:B------:R-:W-:Y:S05]  /*0310*/  @!P3 BRA `(.L_x_2166) ;  /* 0x000000000014b947 */ /* 0x000fea0003800000 */
[----:B------:R-:W3:Y:S02]  /*0320*/  LD.E.U8 R0, desc[UR4][R134.64+0x1b2] ;  /* 0x0001b20486007980 */ /* 0x000ee4000c101100 */
[----:B---3--:R-:W-:-:S13]  /*0330*/  ISETP.NE.AND P1, PT, R0, RZ, PT ;  /* 0x000000ff0000720c */ /* 0x008fda0003f25270 */
[----:B-1---5:R-:W3:Y:S02]  /*0340*/  @P1 LD.E R4, desc[UR4][R2.64+0x4] ;  /* 0x0000040402041980 */ /* 0x022ee4000c101900 */
[----:B---3--:R-:W-:-:S06]  /*0350*/  @P1 IADD3 R4, PT, PT, R4, -R13, RZ ;  /* 0x8000000d04041210 */ /* 0x008fcc0007ffe0ff */
[----:B------:R3:W5:Y:S02]  /*0360*/  @!P1 LD.E R4, desc[UR4][R2.64] ;  /* 0x0000000402049980 */ /* 0x000764000c101900 */
.L_x_2166:
[----:B------:R-:W-:Y:S05]  /*0370*/  BSYNC.RECONVERGENT B0 ;  /* 0x0000000000007941 */ /* 0x000fea0003800200 */
.L_x_2165:
        /* <DEDUP_REMOVED lines=8> */
.L_x_2168:
[----:B--23--:R-:W2:Y:S01]  /*0400*/  LD.E.64 R2, desc[UR4][R134.64+0x108] ;  /* 0x0001080486027980 */ /* 0x00cea2000c101b00 */
[----:B------:R-:W-:Y:S01]  /*0410*/  BSSY.RECONVERGENT B0, `(.L_x_2170) ;  /* 0x0000006000007945 */ /* 0x000fe20003800200 */
[----:B------:R-:W-:Y:S01]  /*0420*/  IMAD.MOV.U32 R0, RZ, RZ, RZ ;  /* 0x000000ffff007224 */ /* 0x000fe200078e00ff */
[----:B--2---:R-:W-:-:S04]  /*0430*/  ISETP.NE.U32.AND P0, PT, R2, RZ, PT ;  /* 0x000000ff0200720c */ /* 0x004fc80003f05070 */
[----:B------:R-:W-:-:S13]  /*0440*/  ISETP.NE.AND.EX P0, PT, R3, RZ, PT, P0 ;  /* 0x000000ff0300720c */ /* 0x000fda0003f05300 */
[----:B------:R-:W-:Y:S05]  /*0450*/  @!P0 BRA `(.L_x_2171) ;  /* 0x0000000000048947 */ /* 0x000fea0003800000 */
[----:B------:R2:W5:Y:S02]  /*0460*/  LD.E R0, desc[UR4][R134.64+0xbc] ;  /* 0x0000bc0486007980 */ /* 0x000564000c101900 */
.L_x_2171:
[----:B------:R-:W-:Y:S05]  /*0470*/  BSYNC.RECONVERGENT B0 ;  /* 0x0000000000007941 */ /* 0x000fea0003800200 */
.L_x_2170:
[----:B-----5:R-:W-:Y:S02]  /*0480*/  IADD3 R108, PT, PT, R0, R4, -R12 ;  /* 0x00000004006c7210 */ /* 0x020fe40007ffe80c */
.L_x_2169:
[----:B------:R-:W-:Y:S05]  /*0490*/  BSYNC.RECONVERGENT B1 ;  /* 0x0000000000017941 */ /* 0x000fea0003800200 */
.L_x_2167:
[----:B------:R-:W3:Y:S01]  /*04a0*/  S2R R229, SR_CTAID.X ;  /* 0x0000000000e57919 */ /* 0x000ee20000002500 */
[----:B------:R-:W-:Y:S01]  /*04b0*/  MOV R20, 0x50 ;  /* 0x0000005000147802 */ /* 0x000fe20000000f00 */
[----:B------:R-:W-:-:S03]  /*04c0*/  IMAD.MOV.U32 R3, RZ, RZ, 0x0 ;  /* 0x00000000ff037424 */ /* 0x000fc600078e00ff */
[----:B------:R-:W-:Y:S01]  /*04d0*/  MOV R2, R20 ;  /* 0x0000001400027202 */ /* 0x000fe20000000f00 */
[----:B---3--:R-:W-:-:S05]  /*04e0*/  IMAD.SHL.U32 R32, R229, 0x40, RZ ;  /* 0x00000040e5207824 */ /* 0x008fca00078e00ff */
[----:B------:R-:W-:-:S13]  /*04f0*/  ISETP.GT.AND P0, PT, R109, R32, PT ;  /* 0x000000206d00720c */ /* 0x000fda0003f04270 */
[----:B-12---:R-:W-:Y:S05]  /*0500*/  @!P0 RET.REL.NODEC R2 `(_ZN5flash24flash_fwd_splitkv_kernelI23Flash_fwd_kernel_traitsILi64ELi64ELi256ELi4ELb0ELb0EN7cutlass10bfloat16_tE19Flash_kernel_traitsILi64ELi64ELi256ELi4ES3_EELb0ELb1ELb0ELb0ELb0ELb0ELb0ELb0EEEvNS_16Flash_fwd_paramsE) ;  /* 0xfffffff802bc8950 */ /* 0x006fea0003c3ffff */
[----:B------:R-:W2:Y:S04]  /*0510*/  LD.E R2, desc[UR4][R134.64+0x188] ;  /* 0x0001880486027980 */ /* 0x000ea8000c101900 */
[----:B------:R-:W3:Y:S04]  /*0520*/  LD.E R3, desc[UR4][R134.64+0x184] ;  /* 0x0001840486037980 */ /* 0x000ee8000c101900 */
[----:B------:R-:W4:Y:S01]  /*0530*/  LD.E R4, desc[UR4][R134.64+0xb8] ;  /* 0x0000b80486047980 */ /* 0x000f22000c101900 */
[----:B------:R-:W-:Y:S02]  /*0540*/  VIADD R6, R108, 0xff ;  /* 0x000000ff6c067836 */ /* 0x000fe40000000000 */
[----:B------:R-:W-:Y:S01]  /*0550*/  IMAD R0, R229, 0x40, -R109 ;  /* 0x00000040e5007824 */ /* 0x000fe200078e0a6d */
[----:B------:R-:W1:Y:S02]  /*0560*/  S2R R225, SR_TID.X ;  /* 0x0000000000e17919 */ /* 0x000e640000002100 */
[----:B------:R-:W-:-:S04]  /*0570*/  SHF.R.S32.HI R5, RZ, 0x1f, R6 ;  /* 0x0000001fff057819 */ /* 0x000fc80000011406 */
[----:B------:R-:W-:Y:S02]  /*0580*/  LEA.HI R5, R5, R6, RZ, 0x8 ;  /* 0x0000000605057211 */ /* 0x000fe400078f40ff */
[----:B--2---:R-:W-:Y:S01]  /*0590*/  IADD3 R2, PT, PT, R2, R0, R6 ;  /* 0x0000000002027210 */ /* 0x004fe20007ffe006 */
[----:B---3--:R-:W-:-:S04]  /*05a0*/  IMAD.IADD R3, R3, 0x1, R109 ;  /* 0x0000000103037824 */ /* 0x008fc800078e026d */
[----:B------:R-:W-:Y:S02]  /*05b0*/  VIADD R2, R2, 0x40 ;  /* 0x0000004002027836 */ /* 0x000fe40000000000 */
[----:B----4-:R-:W-:Y:S01]  /*05c0*/  VIADD R0, R4, 0xff ;  /* 0x000000ff04007836 */ /* 0x010fe20000000000 */
[----:B------:R-:W-:Y:S02]  /*05d0*/  IADD3 R3, PT, PT, -R3, R32, R108 ;  /* 0x0000002003037210 */ /* 0x000fe40007ffe16c */
[----:B------:R-:W-:Y:S02]  /*05e0*/  SHF.R.S32.HI R4, RZ, 0x1f, R2 ;  /* 0x0000001fff047819 */ /* 0x000fe40000011402 */
[----:B------:R-:W-:Y:S02]  /*05f0*/  SHF.R.S32.HI R8, RZ, 0x1f, R0 ;  /* 0x0000001fff087819 */ /* 0x000fe40000011400 */
[----:B------:R-:W-:Y:S02]  /*0600*/  SHF.R.S32.HI R7, RZ, 0x1f, R3 ;  /* 0x0000001fff077819 */ /* 0x000fe40000011403 */
[----:B------:R-:W-:-:S02]  /*0610*/  LEA.HI R6, R8, R0, RZ, 0x8 ;  /* 0x0000000008067211 */ /* 0x000fc400078f40ff */
[----:B------:R-:W-:Y:S02]  /*0620*/  LEA.HI R0, R4, R2, RZ, 0x8 ;  /* 0x0000000204007211 */ /* 0x000fe400078f40ff */
[----:B------:R-:W-:Y:S02]  /*0630*/  LEA.HI R2, R7, R3, RZ, 0x8 ;  /* 0x0000000307027211 */ /* 0x000fe400078f40ff */
[----:B------:R-:W-:Y:S02]  /*0640*/  SHF.R.S32.HI R3, RZ, 0x8, R5 ;  /* 0x00000008ff037819 */ /* 0x000fe40000011405 */
[----:B------:R-:W-:Y:S02]  /*0650*/  SHF.R.S32.HI R2, RZ, 0x8, R2 ;  /* 0x00000008ff027819 */ /* 0x000fe40000011402 */
[----:B------:R-:W-:Y:S02]  /*0660*/  SHF.R.S32.HI R4, RZ, 0x8, R6 ;  /* 0x00000008ff047819 */ /* 0x000fe40000011406 */
[----:B------:R-:W-:-:S02]  /*0670*/  VIMNMX R228, PT, PT, RZ, R2, !PT ;  /* 0x00000002ffe47248 */ /* 0x000fc40007fe0100 */
[----:B------:R-:W-:-:S03]  /*0680*/  SHF.R.S32.HI R0, RZ, 0x8, R0 ;  /* 0x00000008ff007819 */ /* 0x000fc60000011400 */
[----:B------:R2:W-:Y:S01]  /*0690*/  STL [R1+0x90], R228 ;  /* 0x000090e401007387 */ /* 0x0005e20000100800 */
[----:B------:R-:W-:-:S04]  /*06a0*/  VIMNMX3 R252, R4, R3, R0, PT ;  /* 0x0000000304fc720f */ /* 0x000fc80003800100 */
[----:B------:R-:W-:-:S13]  /*06b0*/  ISETP.GE.AND P0, PT, R228, R252, PT ;  /* 0x000000fce400720c */ /* 0x000fda0003f06270 */
[----:B-1----:R-:W-:Y:S05]  /*06c0*/  @!P0 BRA `(.L_x_2172) ;  /* 0x0000000400b88947 */ /* 0x002fea0003800000 */
[----:B------:R-:W-:Y:S01]  /*06d0*/  ISETP.NE.AND P0, PT, R35, -0x1, PT ;  /* 0xffffffff2300780c */ /* 0x000fe20003f05270 */
[----:B------:R-:W3:Y:S04]  /*06e0*/  LD.E.64 R2, desc[UR4][R134.64+0x88] ;  /* 0x0000880486027980 */ /* 0x000ee8000c101b00 */
[----:B------:R-:W4:Y:S04]  /*06f0*/  LD.E R17, desc[UR4][R134.64+0xc0] ;  /* 0x0000c00486117980 */ /* 0x000f28000c101900 */
[----:B------:R-:W5:Y:S04]  /*0700*/  LD.E.64 R12, desc[UR4][R134.64+0x90] ;  /* 0x00009004860c7980 */ /* 0x000f68000c101b00 */
[----:B------:R-:W2:Y:S04]  /*0710*/  @!P0 LD.E.64 R4, desc[UR4][R134.64+0x80] ;  /* 0x0000800486048980 */ /* 0x000ea8000c101b00 */
[----:B------:R-:W5:Y:S04]  /*0720*/  LD.E.64 R8, desc[UR4][R134.64+0x70] ;  /* 0x0000700486087980 */ /* 0x000f68000c101b00 */
[----:B------:R-:W5:Y:S04]  /*0730*/  LD.E R18, desc[UR4][R134.64+0x60] ;  /* 0x0000600486127980 */ /* 0x000f68000c101900 */
[----:B------:R-:W5:Y:S04]  /*0740*/  LD.E R19, desc[UR4][R134.64+0xb4] ;  /* 0x0000b40486137980 */ /* 0x000f68000c101900 */
[----:B------:R-:W5:Y:S01]  /*0750*/  LD.E.64 R134, desc[UR4][R134.64+0xa0] ;  /* 0x0000a00486867980 */ /* 0x000f62000c101b00 */
[----:B------:R-:W5:Y:S01]  /*0760*/  S2R R21, SR_CTAID.Z ;  /* 0x0000000000157919 */ /* 0x000f620000002700 */
[----:B------:R-:W-:-:S02]  /*0770*/  IMAD.SHL.U32 R10, R225, 0x8, RZ ;  /* 0x00000008e10a7824 */ /* 0x000fc400078e00ff */
[----:B------:R-:W-:-:S03]  /*0780*/  IMAD.MOV.U32 R11, RZ, RZ, RZ ;  /* 0x000000ffff0b7224 */ /* 0x000fc600078e00ff */
[----:B------:R-:W-:Y:S02]  /*0790*/  LOP3.LUT R10, R10, 0x38, RZ, 0xc0, !PT ;  /* 0x000000380a0a7812 */ /* 0x000fe400078ec0ff */
[----:B------:R-:W-:Y:S02]  /*07a0*/  SHF.R.U32.HI R225, RZ, 0x3, R225 ;  /* 0x00000003ffe17819 */ /* 0x000fe400000116e1 */
[----:B------:R-:W-:Y:S01]  /*07b0*/  ISETP.NE.AND P4, PT, R10, RZ, PT ;  /* 0x000000ff0a00720c */ /* 0x000fe20003f85270 */
[----:B------:R-:W-:Y:S01]  /*07c0*/  BSSY.RECONVERGENT B0, `(.L_x_2173) ;  /* 0x0000038000007945 */ /* 0x000fe20003800200 */
[----:B---3--:R-:W-:-:S04]  /*07d0*/  @P0 IMAD.WIDE.U32 R6, R2, R35, RZ ;  /* 0x0000002302060225 */ /* 0x008fc800078e00ff */
[----:B------:R-:W-:Y:S02]  /*07e0*/  @P0 IMAD R16, R3, R35, RZ ;  /* 0x0000002303100224 */ /* 0x000fe400078e02ff */
[----:B--2---:R-:W-:Y:S01]  /*07f0*/  @!P0 IMAD.WIDE.U32 R14, R4, R36, RZ ;  /* 0x00000024040e8225 */ /* 0x004fe200078e00ff */
[----:B------:R-:W-:-:S03]  /*0800*/  @P0 MOV R14, R6 ;  /* 0x00000006000e0202 */ /* 0x000fc60000000f00 */
[----:B------:R-:W-:Y:S02]  /*0810*/  @!P0 IMAD R0, R5, R36, RZ ;  /* 0x0000002405008224 */ /* 0x000fe400078e02ff */
[----:B------:R-:W-:-:S04]  /*0820*/  IMAD.WIDE.U32 R4, R32, R2, R10 ;  /* 0x0000000220047225 */ /* 0x000fc800078e000a */
[----:B------:R-:W-:Y:S02]  /*0830*/  @!P0 IMAD.IADD R0, R15, 0x1, R0 ;  /* 0x000000010f008824 */ /* 0x000fe400078e0200 */
[----:B------:R-:W-:Y:S01]  /*0840*/  @P0 IMAD.IADD R0, R7, 0x1, R16 ;  /* 0x0000000107000824 */ /* 0x000fe200078e0210 */
[----:B------:R-:W-:Y:S01]  /*0850*/  IADD3 R6, P0, PT, R14, R4, RZ ;  /* 0x000000040e067210 */ /* 0x000fe20007f1e0ff */
[----:B------:R-:W-:Y:S01]  /*0860*/  IMAD R7, R3, R32, RZ ;  /* 0x0000002003077224 */ /* 0x000fe200078e02ff */
[----:B----4-:R-:W-:Y:S01]  /*0870*/  ISETP.GE.AND P6, PT, R10, R17, PT ;  /* 0x000000110a00720c */ /* 0x010fe20003fc6270 */
[----:B------:R-:W-:-:S03]  /*0880*/  IMAD.IADD R16, R109, 0x1, -R32 ;  /* 0x000000016d107824 */ /* 0x000fc600078e0a20 */
[----:B------:R-:W-:Y:S02]  /*0890*/  IADD3.X R7, PT, PT, R0, R5, R7, P0, !PT ;  /* 0x0000000500077210 */ /* 0x000fe400007fe407 */
[----:B------:R-:W-:Y:S01]  /*08a0*/  ISETP.GE.OR P0, PT, R225, R16, P6 ;  /* 0x00000010e100720c */ /* 0x000fe20003706670 */
[-C--:B-----5:R-:W-:Y:S02]  /*08b0*/  IMAD R4, R13, R21.reuse, RZ ;  /* 0x000000150d047224 */ /* 0x0a0fe400078e02ff */
        /* <DEDUP_REMOVED lines=40> */
.L_x_2174:
[----:B------:R-:W-:Y:S05]  /*0b40*/  BSYNC.RECONVERGENT B0 ;  /* 0x0000000000007941 */ /* 0x000fea0003800200 */
.L_x_2173:
        /* <DEDUP_REMOVED lines=13> */
.L_x_2176:
[----:B------:R-:W-:Y:S05]  /*0c20*/  BSYNC.RECONVERGENT B0 ;  /* 0x0000000000007941 */ /* 0x000fea0003800200 */
.L_x_2175:
        /* <DEDUP_REMOVED lines=12> */
.L_x_2178:
[----:B------:R-:W-:Y:S05]  /*0cf0*/  BSYNC.RECONVERGENT B0 ;  /* 0x0000000000007941 */ /* 0x000fea0003800200 */
.L_x_2177:
[----:B---3--:R-:W-:Y:S01]  /*0d00*/  MOV R2, R20 ;  /* 0x0000001400027202 */ /* 0x008fe20000000f00 */
[----:B------:R-:W-:Y:S01]  /*0d10*/  @!P3 ST.E desc[UR4][R10.64], R18 ;  /* 0x000000120a00b985 */ /* 0x000fe2000c101904 */
[----:B------:R-:W-:-:S03]  /*0d20*/  MOV R3, 0x0 ;  /* 0x0000000000037802 */ /* 0x000fc60000000f00 */
[----:B------:R-:W-:Y:S04]  /*0d30*/  @!P2 ST.E desc[UR4][R10.64+0x40], R17 ;  /* 0x000040110a00a985 */ /* 0x000fe8000c101904 */
[----:B------:R1:W-:Y:S02]  /*0d40*/  @!P1 ST.E desc[UR4][R10.64+0x80], R16 ;  /* 0x000080100a009985 */ /* 0x0003e4000c101904 */
[----:B-12---:R-:W-:Y:S05]  /*0d50*/  @P4 RET.REL.NODEC R2 `(_ZN5flash24flash_fwd_splitkv_kernelI23Flash_fwd_kernel_traitsILi64ELi64ELi256ELi4ELb0ELb0EN7cutlass10bfloat16_tE19Flash_kernel_traitsILi64ELi64ELi256ELi4ES3_EELb0ELb1ELb0ELb0ELb0ELb0ELb0ELb0EEEvNS_16Flash_fwd_paramsE) ;  /* 0xfffffff002a84950 */ /* 0x006fea0003c3ffff */
[----:B------:R-:W-:Y:S02]  /*0d60*/  MOV R0, 0x7f800000 ;  /* 0x7f80000000007802 */ /* 0x000fe40000000f00 */
[----:B------:R-:W-:Y:S02]  /*0d70*/  MOV R2, R20 ;  /* 0x0000001400027202 */ /* 0x000fe40000000f00 */
[----:B------:R-:W-:Y:S01]  /*0d80*/  MOV R3, 0x0 ;  /* 0x0000000000037802 */ /* 0x000fe20000000f00 */
[----:B------:R1:W-:Y:S03]  /*0d90*/  ST.E desc[UR4][R10.64+0xc0], R0 ;  /* 0x0000c0000a007985 */ /* 0x0003e6000c101904 */
[----:B-1----:R-:W-:Y:S05]  /*0da0*/  RET.REL.NODEC R2 `(_ZN5flash24flash_fwd_splitkv_kernelI23Flash_fwd_kernel_traitsILi64ELi64ELi256ELi4ELb0ELb0EN7cutlass10bfloat16_tE19Flash_kernel_traitsILi64ELi64ELi256ELi4ES3_EELb0ELb1ELb0ELb0ELb0ELb0ELb0ELb0EEEvNS_16Flash_fwd_paramsE) ;  /* 0xfffffff002947950 */ /* 0x002fea0003c3ffff */
.L_x_2172:
[----:B------:R-:W3:Y:S04]  /*0db0*/  LD.E.64 R2, desc[UR4][R134.64+0x158] ;  /* 0x0001580486027980 */ /* 0x000ee8000c101b00 */
[----:B------:R-:W4:Y:S01]  /*0dc0*/  LD.E.64 R18, desc[UR4][R134.64+0x160] ;  /* 0x0001600486127980 */ /* 0x000f22000c101b00 */
[----:B------:R-:W-:Y:S01]  /*0dd0*/  IMAD.MOV.U32 R9, RZ, RZ, R36 ;  /* 0x000000ffff097224 */ /* 0x000fe200078e0024 */
[----:B---3--:R-:W-:-:S04]  /*0de0*/  ISETP.NE.U32.AND P1, PT, R2, RZ, PT ;  /* 0x000000ff0200720c */ /* 0x008fc80003f25070 */
[----:B------:R-:W-:-:S13]  /*0df0*/  ISETP.NE.AND.EX P1, PT, R3, RZ, PT, P1 ;  /* 0x000000ff0300720c */ /* 0x000fda0003f25310 */
[----:B------:R-:W-:-:S05]  /*0e00*/  @P1 IADD3 R2, P0, PT, R2, R10, RZ ;  /* 0x0000000a02021210 */ /* 0x000fca0007f1e0ff */
[----:B------:R-:W-:-:S05]  /*0e10*/  @P1 IMAD.X R3, R3, 0x1, R11, P0 ;  /* 0x0000000103031824 */ /* 0x000fca00000e060b */
[----:B------:R1:W5:Y:S01]  /*0e20*/  @P1 LD.E R9, desc[UR4][R2.64] ;  /* 0x0000000402091980 */ /* 0x000362000c101900 */
[----:B----4-:R-:W-:-:S03]  /*0e30*/  ISETP.NE.U32.AND P0, PT, R18, RZ, PT ;  /* 0x000000ff1200720c */ /* 0x010fc60003f05070 */
[----:B------:R1:W-:Y:S01]  /*0e40*/  STL.64 [R1+0x68], R18 ;  /* 0x0000681201007387 */ /* 0x0003e20000100a00 */
[----:B------:R-:W3:Y:S01]  /*0e50*/  S2R R34, SR_CTAID.Z ;  /* 0x0000000000227919 */ /* 0x000ee20000002700 */
[----:B------:R-:W-:Y:S01]  /*0e60*/  ISETP.NE.AND.EX P0, PT, R19, RZ, PT, P0 ;  /* 0x000000ff1300720c */ /* 0x000fe20003f05300 */
[----:B------:R-:W-:-:S12]  /*0e70*/  BSSY.RECONVERGENT B0, `(.L_x_2179) ;  /* 0x00000b8000007945 */ /* 0x000fd80003800200 */
[----:B------:R-:W-:Y:S05]  /*0e80*/  @!P0 BRA `(.L_x_2180) ;  /* 0x0000000400888947 */ /* 0x000fea0003800000 */
[----:B-----5:R-:W4:Y:S04]  /*0e90*/  LD.E R9, desc[UR4][R134.64+0x170] ;  /* 0x0001700486097980 */ /* 0x020f28000c101900 */
[----:B------:R-:W2:Y:S01]  /*0ea0*/  LD.E.64 R6, desc[UR4][R134.64+0x168] ;  /* 0x0001680486067980 */ /* 0x000ea2000c101b00 */
[----:B------:R-:W-:Y:S02]  /*0eb0*/  MOV R132, R134 ;  /* 0x0000008600847202 */ /* 0x000fe40000000f00 */
[----:B------:R-:W-:-:S05]  /*0ec0*/  MOV R133, R135 ;  /* 0x0000008700857202 */ /* 0x000fca0000000f00 */
[----:B------:R-:W3:Y:S01]  /*0ed0*/  LD.E R14, desc[UR4][R132.64+0x68] ;  /* 0x00006804840e7980 */ /* 0x000ee2000c101900 */
[----:B------:R-:W-:-:S03]  /*0ee0*/  LEA R16, R252, 0xffffff00, 0x8 ;  /* 0xffffff00fc107811 */ /* 0x000fc600078e40ff */
[----:B------:R-:W3:Y:S01]  /*0ef0*/  LD.E.64 R232, desc[UR4][R132.64+0x38] ;  /* 0x0000380484e87980 */ /* 0x000ee2000c101b00 */
[----:B------:R-:W-:-:S03]  /*0f00*/  IABS R4, R16 ;  /* 0x0000001000047213 */ /* 0x000fc60000000000 */
[----:B------:R-:W3:Y:S04]  /*0f10*/  LD.E.64 R10, desc[UR4][R132.64+0x50] ;  /* 0x00005004840a7980 */ /* 0x000ee8000c101b00 */
[----:B------:R-:W3:Y:S04]  /*0f20*/  LD.E.64 R12, desc[UR4][R132.64+0x28] ;  /* 0x00002804840c7980 */ /* 0x000ee8000c101b00 */
[----:B------:R-:W5:Y:S04]  /*0f30*/  LD.E.64 R28, desc[UR4][R132.64+0x58] ;  /* 0x00005804841c7980 */ /* 0x000f68000c101b00 */
[----:B------:R-:W5:Y:S01]  /*0f40*/  LD.E.64 R234, desc[UR4][R132.64+0x40] ;  /* 0x0000400484ea7980 */ /* 0x000f62000c101b00 */
[----:B----4-:R-:W-:-:S04]  /*0f50*/  IABS R5, R9 ;  /* 0x0000000900057213 */ /* 0x010fc80000000000 */
        /* <DEDUP_REMOVED lines=12> */
[----:B------:R-:W-:-:S05]  /*1020*/  IMAD R0, R4, R0, R2 ;  /* 0x0000000004007224 */ /* 0x000fca00078e0202 */
[----:B------:R-:W-:-:S13]  /*1030*/  ISETP.GT.U32.AND P3, PT, R5, R0, PT ;  /* 0x000000000500720c */ /* 0x000fda0003f64070 */
[----:B------:R-:W-:-:S04]  /*1040*/  @!P3 IADD3 R0, PT, PT, R0, -R5, RZ ;  /* 0x800000050000b210 */ /* 0x000fc80007ffe0ff */
[----:B------:R-:W-:Y:S02]  /*1050*/  ISETP.GE.U32.AND P1, PT, R0, R5, PT ;  /* 0x000000050000720c */ /* 0x000fe40003f26070 */
[----:B------:R-:W-:Y:S01]  /*1060*/  LOP3.LUT R0, R16, R9, RZ, 0x3c, !PT ;  /* 0x0000000910007212 */ /* 0x000fe200078e3cff */
[----:B------:R-:W-:Y:S01]  /*1070*/  @!P3 VIADD R4, R4, 0x1 ;  /* 0x000000010404b836 */ /* 0x000fe20000000000 */
[----:B------:R-:W-:Y:S01]  /*1080*/  ISETP.NE.AND P3, PT, R9, RZ, PT ;  /* 0x000000ff0900720c */ /* 0x000fe20003f65270 */
[----:B--2---:R-:W-:Y:S01]  /*1090*/  IMAD.WIDE.U32 R2, R6, R36, RZ ;  /* 0x0000002406027225 */ /* 0x004fe200078e00ff */
[----:B------:R-:W-:-:S03]  /*10a0*/  ISETP.GE.AND P2, PT, R0, RZ, PT ;  /* 0x000000ff0000720c */ /* 0x000fc60003f46270 */
[----:B------:R-:W-:Y:S02]  /*10b0*/  IMAD R0, R7, R36, RZ ;  /* 0x0000002407007224 */ /* 0x000fe400078e02ff */
[----:B------:R-:W2:Y:S02]  /*10c0*/  LD.E.64 R6, desc[UR4][R132.64+0x20] ;  /* 0x0000200484067980 */ /* 0x000ea4000c101b00 */
        /* <DEDUP_REMOVED lines=10> */
[----:B------:R1:W4:Y:S01]  /*1170*/  LD.E R8, desc[UR4][R2.64] ;  /* 0x0000000402087980 */ /* 0x000322000c101900 */
[----:B---3--:R-:W-:-:S04]  /*1180*/  IABS R4, R14 ;  /* 0x0000000e00047213 */ /* 0x008fc80000000000 */
        /* <DEDUP_REMOVED lines=23> */
[----:B------:R-:W-:-:S04]  /*1300*/  @P3 IADD3 R2, PT, PT, R2, 0x1, RZ ;  /* 0x0000000102023810 */ /* 0x000fc80007ffe0ff */
[----:B------:R-:W-:-:S04]  /*1310*/  MOV R0, R2 ;  /* 0x0000000200007202 */ /* 0x000fc80000000f00 */
[----:B------:R-:W-:Y:S02]  /*1320*/  @!P1 IADD3 R0, PT, PT, -R0, RZ, RZ ;  /* 0x000000ff00009210 */ /* 0x000fe40007ffe1ff */
[----:B------:R-:W-:-:S04]  /*1330*/  @!P2 LOP3.LUT R0, RZ, R14, RZ, 0x33, !PT ;  /* 0x0000000eff00a212 */ /* 0x000fc800078e33ff */
[----:B------:R-:W-:Y:S02]  /*1340*/  SHF.R.S32.HI R5, RZ, 0x1f, R0 ;  /* 0x0000001fff057819 */ /* 0x000fe40000011400 */
[----:B----4-:R-:W-:Y:S01]  /*1350*/  SHF.R.S32.HI R17, RZ, 0x1f, R8 ;  /* 0x0000001fff117819 */ /* 0x010fe20000011408 */
[----:B--2---:R-:W-:-:S04]  /*1360*/  IMAD R4, R7, R8, RZ ;  /* 0x0000000807047224 */ /* 0x004fc800078e02ff */
[C---:B------:R-:W-:Y:S02]  /*1370*/  IMAD R3, R6.reuse, R17, R4 ;  /* 0x0000001106037224 */ /* 0x040fe400078e0204 */
[----:B------:R-:W-:-:S04]  /*1380*/  IMAD.WIDE.U32 R6, R6, R8, RZ ;  /* 0x0000000806067225 */ /* 0x000fc800078e00ff */
[----:B------:R-:W-:Y:S01]  /*1390*/  IMAD.IADD R3, R7, 0x1, R3 ;  /* 0x0000000107037824 */ /* 0x000fe200078e0203 */
[----:B------:R-:W-:Y:S01]  /*13a0*/  SHF.R.S32.HI R7, RZ, 0x1f, R15 ;  /* 0x0000001fff077819 */ /* 0x000fe2000001140f */
[----:B------:R-:W-:Y:S02]  /*13b0*/  IMAD R4, R233, R15, RZ ;  /* 0x0000000fe9047224 */ /* 0x000fe400078e02ff */
[----:B------:R-:W-:Y:S02]  /*13c0*/  IMAD.MOV.U32 R2, RZ, RZ, R6 ;  /* 0x000000ffff027224 */ /* 0x000fe400078e0006 */
[----:B------:R-:W-:Y:S02]  /*13d0*/  IMAD R4, R232, R7, R4 ;  /* 0x00000007e8047224 */ /* 0x000fe400078e0204 */
[----:B------:R-:W-:-:S04]  /*13e0*/  IMAD.WIDE.U32 R2, R15, R232, R2 ;  /* 0x000000e80f027225 */ /* 0x000fc800078e0002 */
[----:B------:R-:W-:Y:S02]  /*13f0*/  IMAD.IADD R3, R3, 0x1, R4 ;  /* 0x0000000103037824 */ /* 0x000fe400078e0204 */
[----:B------:R-:W-:Y:S02]  /*1400*/  IMAD R4, R11, R0, RZ ;  /* 0x000000000b047224 */ /* 0x000fe400078e02ff */
        /* <DEDUP_REMOVED lines=10> */
.L_x_2180:
[----:B------:R-:W4:Y:S01]  /*14b0*/  LD.E R14, desc[UR4][R134.64+0x68] ;  /* 0x00006804860e7980 */ /* 0x000f22000c101900 */
[----:B------:R-:W-:-:S03]  /*14c0*/  ISETP.NE.AND P3, PT, R13, -0x1, PT ;  /* 0xffffffff0d00780c */ /* 0x000fc60003f65270 */
[----:B------:R-:W2:Y:S01]  /*14d0*/  LD.E.64 R232, desc[UR4][R134.64+0x38] ;  /* 0x0000380486e87980 */ /* 0x000ea2000c101b00 */
[----:B------:R-:W-:Y:S01]  /*14e0*/  MOV R132, R134 ;  /* 0x0000008600847202 */ /* 0x000fe20000000f00 */
[----:B------:R-:W-:Y:S02]  /*14f0*/  IMAD.MOV.U32 R133, RZ, RZ, R135 ;  /* 0x000000ffff857224 */ /* 0x000fe400078e0087 */
[----:B------:R2:W5:Y:S04]  /*1500*/  LD.E.64 R28, desc[UR4][R134.64+0x58] ;  /* 0x00005804861c7980 */ /* 0x000568000c101b00 */
[----:B------:R-:W2:Y:S04]  /*1510*/  LD.E.64 R234, desc[UR4][R132.64+0x40] ;  /* 0x0000400484ea7980 */ /* 0x000ea8000c101b00 */
[----:B------:R-:W2:Y:S04]  /*1520*/  @!P3 LD.E.64 R10, desc[UR4][R134.64+0x20] ;  /* 0x00002004860ab980 */ /* 0x000ea8000c101b00 */
[----:B------:R-:W2:Y:S04]  /*1530*/  @!P3 LD.E.64 R16, desc[UR4][R134.64+0x28] ;  /* 0x000028048610b980 */ /* 0x000ea8000c101b00 */
[----:B-1----:R-:W2:Y:S01]  /*1540*/  LD.E.64 R18, desc[UR4][R132.64+0x50] ;  /* 0x0000500484127980 */ /* 0x002ea2000c101b00 */
[----:B---3--:R-:W-:Y:S01]  /*1550*/  IABS R5, R34 ;  /* 0x0000002200057213 */ /* 0x008fe20000000000 */
[----:B------:R-:W-:Y:S01]  /*1560*/  @P3 IMAD.IADD R7, R12, 0x1, R13 ;  /* 0x000000010c073824 */ /* 0x000fe200078e020d */
[----:B------:R-:W-:-:S02]  /*1570*/  LEA R15, R252, 0xffffff00, 0x8 ;  /* 0xffffff00fc0f7811 */ /* 0x000fc400078e40ff */
[----:B------:R-:W-:Y:S02]  /*1580*/  CS2R R30, SRZ ;  /* 0x00000000001e7805 */ /* 0x000fe4000001ff00 */
[----:B----4-:R-:W-:-:S04]  /*1590*/  IABS R0, R14 ;  /* 0x0000000e00007213 */ /* 0x010fc80000000000 */
        /* <DEDUP_REMOVED lines=15> */
[----:B--2---:R-:W-:-:S03]  /*1690*/  @!P3 IMAD R2, R233, R12, RZ ;  /* 0x0000000ce902b224 */ /* 0x004fc600078e02ff */
[----:B------:R-:W-:Y:S01]  /*16a0*/  ISETP.GT.U32.AND P2, PT, R8, R0, PT ;  /* 0x000000000800720c */ /* 0x000fe20003f44070 */
[----:B------:R-:W-:Y:S02]  /*16b0*/  @!P3 IMAD R4, R3, R232, R2 ;  /* 0x000000e80304b224 */ /* 0x000fe400078e0202 */
[----:B------:R-:W-:Y:S01]  /*16c0*/  @!P3 IMAD.WIDE.U32 R2, R232, R12, RZ ;  /* 0x0000000ce802b225 */ /* 0x000fe200078e00ff */
[----:B-----5:R-:W-:-:S04]  /*16d0*/  @!P3 SHF.R.S32.HI R5, RZ, 0x1f, R9 ;  /* 0x0000001fff05b819 */ /* 0x020fc80000011409 */
[----:B------:R-:W-:Y:S01]  /*16e0*/  @!P3 IADD3 R3, PT, PT, R3, R4, RZ ;  /* 0x000000040303b210 */ /* 0x000fe20007ffe0ff */
[----:B------:R-:W-:-:S04]  /*16f0*/  @!P3 IMAD R4, R11, R9, RZ ;  /* 0x000000090b04b224 */ /* 0x000fc800078e02ff */
[-C--:B------:R-:W-:Y:S01]  /*1700*/  @!P2 IADD3 R0, PT, PT, R0, -R8.reuse, RZ ;  /* 0x800000080000a210 */ /* 0x080fe20007ffe0ff */
[C---:B------:R-:W-:Y:S02]  /*1710*/  @!P3 IMAD R11, R10.reuse, R5, R4 ;  /* 0x000000050a0bb224 */ /* 0x040fe400078e0204 */
[----:B------:R-:W-:Y:S01]  /*1720*/  @!P3 IMAD.WIDE.U32 R4, R10, R9, R2 ;  /* 0x000000090a04b225 */ /* 0x000fe200078e0002 */
[----:B------:R-:W-:-:S03]  /*1730*/  ISETP.GE.U32.AND P4, PT, R0, R8, PT ;  /* 0x000000080000720c */ /* 0x000fc60003f86070 */
[-C--:B------:R-:W-:Y:S02]  /*1740*/  @P3 IMAD R8, R233, R7.reuse, RZ ;  /* 0x00000007e9083224 */ /* 0x080fe400078e02ff */
[----:B------:R-:W-:-:S04]  /*1750*/  @P3 IMAD.WIDE.U32 R2, R232, R7, RZ ;  /* 0x00000007e8023225 */ /* 0x000fc800078e00ff */
[----:B------:R-:W-:Y:S01]  /*1760*/  @!P3 IMAD.IADD R0, R5, 0x1, R11 ;  /* 0x000000010500b824 */ /* 0x000fe200078e020b */
[----:B------:R-:W-:Y:S01]  /*1770*/  LOP3.LUT R5, R34, R14, RZ, 0x3c, !PT ;  /* 0x0000000e22057212 */ /* 0x000fe200078e3cff */
[----:B------:R-:W-:Y:S01]  /*1780*/  @!P2 VIADD R6, R6, 0x1 ;  /* 0x000000010606a836 */ /* 0x000fe20000000000 */
[----:B------:R-:W-:Y:S02]  /*1790*/  @P3 IADD3 R0, PT, PT, R3, R8, RZ ;  /* 0x0000000803003210 */ /* 0x000fe40007ffe0ff */
[----:B------:R-:W-:Y:S02]  /*17a0*/  @P3 MOV R4, R2 ;  /* 0x0000000200043202 */ /* 0x000fe40000000f00 */
[----:B------:R-:W-:Y:S02]  /*17b0*/  ISETP.GE.AND P1, PT, R5, RZ, PT ;  /* 0x000000ff0500720c */ /* 0x000fe40003f26270 */
[----:B------:R-:W-:Y:S01]  /*17c0*/  ISETP.NE.AND P2, PT, R14, RZ, PT ;  /* 0x000000ff0e00720c */ /* 0x000fe20003f45270 */
[----:B------:R-:W-:Y:S01]  /*17d0*/  @P4 VIADD R6, R6, 0x1 ;  /* 0x0000000106064836 */ /* 0x000fe20000000000 */
[----:B------:R-:W-:Y:S01]  /*17e0*/  @!P3 SHF.R.S32.HI R5, RZ, 0x1f, R12 ;  /* 0x0000001fff05b819 */ /* 0x000fe2000001140c */
[----:B------:R-:W-:Y:S01]  /*17f0*/  @!P3 IMAD R7, R235, R12, RZ ;  /* 0x0000000ceb07b224 */ /* 0x000fe200078e02ff */
[----:B------:R-:W-:-:S02]  /*1800*/  MOV R2, R4 ;  /* 0x0000000400027202 */ /* 0x000fc40000000f00 */
[----:B------:R-:W-:Y:S01]  /*1810*/  MOV R3, R0 ;  /* 0x0000000000037202 */ /* 0x000fe20000000f00 */
[-C--:B------:R-:W-:Y:S01]  /*1820*/  IMAD R8, R233, R15.reuse, RZ ;  /* 0x0000000fe9087224 */ /* 0x080fe200078e02ff */
[----:B------:R-:W-:Y:S01]  /*1830*/  MOV R0, R6 ;  /* 0x0000000600007202 */ /* 0x000fe20000000f00 */
[----:B------:R-:W-:Y:S02]  /*1840*/  @!P3 IMAD R4, R5, R234, R7 ;  /* 0x000000ea0504b224 */ /* 0x000fe400078e0207 */
[----:B------:R-:W-:-:S04]  /*1850*/  IMAD.WIDE.U32 R2, R232, R15, R2 ;  /* 0x0000000fe8027225 */ /* 0x000fc800078e0002 */
[----:B------:R-:W-:Y:S01]  /*1860*/  @!P3 IMAD.WIDE.U32 R6, R234, R12, RZ ;  /* 0x0000000cea06b225 */ /* 0x000fe200078e00ff */
[----:B------:R-:W-:-:S03]  /*1870*/  IADD3 R5, PT, PT, R3, R8, RZ ;  /* 0x0000000803057210 */ /* 0x000fc60007ffe0ff */
[----:B------:R-:W-:Y:S01]  /*1880*/  @!P1 IMAD.MOV R0, RZ, RZ, -R0 ;  /* 0x000000ffff009224 */ /* 0x000fe200078e0a00 */
[----:B------:R-:W-:Y:S01]  /*1890*/  @!P3 IADD3 R3, PT, PT, R7, R4, RZ ;  /* 0x000000040703b210 */ /* 0x000fe20007ffe0ff */
[----:B------:R-:W-:Y:S01]  /*18a0*/  IMAD.MOV.U32 R4, RZ, RZ, R2 ;  /* 0x000000ffff047224 */ /* 0x000fe200078e0002 */
[----:B------:R-:W-:Y:S01]  /*18b0*/  @!P2 LOP3.LUT R0, RZ, R14, RZ, 0x33, !PT ;  /* 0x0000000eff00a212 */ /* 0x000fe200078e33ff */
[----:B------:R-:W-:Y:S01]  /*18c0*/  @!P3 IMAD R8, R17, R9, RZ ;  /* 0x000000091108b224 */ /* 0x000fe200078e02ff */
[----:B------:R-:W-:Y:S02]  /*18d0*/  @!P3 SHF.R.S32.HI R7, RZ, 0x1f, R9 ;  /* 0x0000001fff07b819 */ /* 0x000fe40000011409 */
[----:B------:R-:W-:Y:S02]  /*18e0*/  @!P3 MOV R2, R6 ;  /* 0x000000060002b202 */ /* 0x000fe40000000f00 */
[----:B------:R-:W-:Y:S01]  /*18f0*/  @P3 IADD3 R10, PT, PT, R12, R13, RZ ;  /* 0x0000000d0c0a3210 */ /* 0x000fe20007ffe0ff */
[----:B------:R-:W-:Y:S01]  /*1900*/  IMAD R11, R19, R0, RZ ;  /* 0x00000000130b7224 */ /* 0x000fe200078e02ff */
[----:B------:R-:W-:Y:S01]  /*1910*/  SHF.R.S32.HI R12, RZ, 0x1f, R0 ;  /* 0x0000001fff0c7819 */ /* 0x000fe20000011400 */
[----:B------:R-:W-:-:S02]  /*1920*/  @!P3 IMAD R8, R16, R7, R8 ;  /* 0x000000071008b224 */ /* 0x000fc400078e0208 */
[----:B------:R-:W-:-:S04]  /*1930*/  @!P3 IMAD.WIDE.U32 R6, R16, R9, R2 ;  /* 0x000000091006b225 */ /* 0x000fc800078e0002 */
[----:B------:R-:W-:-:S04]  /*1940*/  IMAD.WIDE.U32 R4, R18, R0, R4 ;  /* 0x0000000012047225 */ /* 0x000fc800078e0004 */
[----:B------:R-:W-:Y:S02]  /*1950*/  IMAD R11, R18, R12, R11 ;  /* 0x0000000c120b7224 */ /* 0x000fe400078e020b */
[----:B------:R-:W-:-:S04]  /*1960*/  @P3 IMAD.WIDE.U32 R2, R234, R10, RZ ;  /* 0x0000000aea023225 */ /* 0x000fc800078e00ff */
[----:B------:R-:W-:Y:S01]  /*1970*/  @P3 IMAD R0, R235, R10, RZ ;  /* 0x0000000aeb003224 */ /* 0x000fe200078e02ff */
[----:B------:R-:W-:Y:S01]  /*1980*/  @!P3 IADD3 R10, PT, PT, R7, R8, RZ ;  /* 0x00000008070ab210 */ /* 0x000fe20007ffe0ff */
[----:B------:R-:W-:Y:S01]  /*1990*/  @!P3 IMAD.MOV.U32 R8, RZ, RZ, R6 ;  /* 0x000000ffff08b224 */ /* 0x000fe200078e0006 */
[----:B------:R-:W-:Y:S01]  /*19a0*/  MOV R26, R4 ;  /* 0x00000004001a7202 */ /* 0x000fe20000000f00 */
[----:B------:R-:W-:Y:S01]  /*19b0*/  @P3 IMAD.IADD R10, R3, 0x1, R0 ;  /* 0x00000001030a3824 */ /* 0x000fe200078e0200 */
[----:B------:R-:W-:Y:S02]  /*19c0*/  IADD3 R27, PT, PT, R5, R11, RZ ;  /* 0x0000000b051b7210 */ /* 0x000fe40007ffe0ff */
[----:B------:R-:W-:Y:S02]  /*19d0*/  @P3 MOV R8, R2 ;  /* 0x0000000200083202 */ /* 0x000fe40000000f00 */
[----:B------:R-:W-:Y:S02]  /*19e0*/  MOV R7, RZ ;  /* 0x000000ff00077202 */ /* 0x000fe40000000f00 */
.L_x_2181:
[----:B------:R-:W-:Y:S05]  /*19f0*/  BSYNC.RECONVERGENT B0 ;  /* 0x0000000000007941 */ /* 0x000fea0003800200 */
.L_x_2179:
[----:B------:R-:W-:Y:S01]  /*1a00*/  ISETP.NE.AND P1, PT, R35, -0x1, PT ;  /* 0xffffffff2300780c */ /* 0x000fe20003f25270 */
[----:B------:R-:W2:Y:S04]  /*1a10*/  LD.E R33, desc[UR4][R134.64+0xc0] ;  /* 0x0000c00486217980 */ /* 0x000ea8000c101900 */
[----:B------:R-:W3:Y:S04]  /*1a20*/  LD.E.64 R12, desc[UR4][R134.64+0x30] ;  /* 0x00003004860c7980 */ /* 0x000ee8000c101b00 */
[----:B------:R-:W4:Y:S04]  /*1a30*/  LD.E.64 R20, desc[UR4][R134.64+0x10] ;  /* 0x0000100486147980 */ /* 0x000f28000c101b00 */
[----:B------:R-:W3:Y:S04]  /*1a40*/  @!P1 LD.E.64 R16, desc[UR4][R134.64+0x18] ;  /* 0x0000180486109980 */ /* 0x000ee8000c101b00 */
[----:B------:R-:W4:Y:S04]  /*1a50*/  LD.E.64 R22, desc[UR4][R134.64+0x8] ;  /* 0x0000080486167980 */ /* 0x000f28000c101b00 */
        /* <DEDUP_REMOVED lines=13> */
[----:B------:R-:W-:Y:S02]  /*1b30*/  IMAD.MOV.U32 R3, RZ, RZ, R6 ;  /* 0x000000ffff037224 */ /* 0x000fe400078e0006 */
        /* <DEDUP_REMOVED lines=9> */
[----:B------:R-:W-:Y:S02]  /*1bd0*/  ISETP.GE.AND P2, PT, R0, RZ, PT ;  /* 0x000000ff0000720c */ /* 0x000fe40003f46270 */
[----:B------:R-:W1:Y:S01]  /*1be0*/  S2R R0, SR_CgaCtaId ;  /* 0x0000000000007919 */ /* 0x000e620000008800 */
[----:B-----5:R-:W-:-:S04]  /*1bf0*/  IMAD R3, R7, R234, RZ ;  /* 0x000000ea07037224 */ /* 0x020fc800078e02ff */
[----:B------:R-:W-:Y:S02]  /*1c00*/  @P4 VIADD R2, R2, 0x1 ;  /* 0x0000000102024836 */ /* 0x000fe40000000000 */
[----:B------:R-:W-:-:S04]  /*1c10*/  IMAD.SHL.U32 R11, R225, 0x8, RZ ;  /* 0x00000008e10b7824 */ /* 0x000fc800078e00ff */
[----:B------:R-:W-:Y:S02]  /*1c20*/  @!P2 IADD3 R2, PT, PT, -R2, RZ, RZ ;  /* 0x000000ff0202a210 */ /* 0x000fe40007ffe1ff */
[----:B------:R-:W-:Y:S01]  /*1c30*/  @!P3 LOP3.LUT R2, RZ, R14, RZ, 0x33, !PT ;  /* 0x0000000eff02b212 */ /* 0x000fe200078e33ff */
[C---:B------:R-:W-:Y:S02]  /*1c40*/  IMAD R3, R15.reuse, R235, R3 ;  /* 0x000000eb0f037224 */ /* 0x040fe400078e0203 */
[----:B------:R-:W-:Y:S01]  /*1c50*/  IMAD.WIDE.U32 R4, R15, R234, RZ ;  /* 0x000000ea0f047225 */ /* 0x000fe200078e00ff */
[----:B------:R-:W-:Y:S02]  /*1c60*/  LOP3.LUT R222, R11, 0x38, RZ, 0xc0, !PT ;  /* 0x000000380bde7812 */ /* 0x000fe400078ec0ff */
[----:B------:R-:W-:Y:S01]  /*1c70*/  SHF.R.S32.HI R7, RZ, 0x1f, R2 ;  /* 0x0000001fff077819 */ /* 0x000fe20000011402 */
[-C--:B------:R-:W-:Y:S02]  /*1c80*/  IMAD R6, R29, R2.reuse, RZ ;  /* 0x000000021d067224 */ /* 0x080fe400078e02ff */
[----:B------:R-:W-:Y:S01]  /*1c90*/  IMAD.IADD R9, R5, 0x1, R3 ;  /* 0x0000000105097824 */ /* 0x000fe200078e0203 */
[----:B------:R-:W-:Y:S01]  /*1ca0*/  LOP3.LUT R5, R11, 0x1c0, RZ, 0xc0, !PT ;  /* 0x000001c00b057812 */ /* 0x000fe200078ec0ff */
[----:B------:R-:W-:Y:S01]  /*1cb0*/  IMAD.WIDE.U32 R2, R28, R2, RZ ;  /* 0x000000021c027225 */ /* 0x000fe200078e00ff */
[----:B------:R-:W-:-:S03]  /*1cc0*/  IADD3 R4, P3, P2, R4, R8, R222 ;  /* 0x0000000804047210 */ /* 0x000fc60007a7e0de */
[----:B------:R-:W-:Y:S01]  /*1cd0*/  IMAD R6, R7, R28, R6 ;  /* 0x0000001c07067224 */ /* 0x000fe200078e0206 */
[----:B------:R-:W-:Y:S02]  /*1ce0*/  LOP3.LUT R5, R5, 0x38, R225, 0xf8, !PT ;  /* 0x0000003805057812 */ /* 0x000fe400078ef8e1 */
[----:B------:R-:W-:Y:S02]  /*1cf0*/  IADD3.X R9, PT, PT, R9, R10, RZ, P3, P2 ;  /* 0x0000000a09097210 */ /* 0x000fe40001fe44ff */
[----:B------:R-:W-:Y:S02]  /*1d00*/  IADD3 R4, P2, PT, R4, R2, RZ ;  /* 0x0000000204047210 */ /* 0x000fe40007f5e0ff */
[----:B------:R-:W-:Y:S02]  /*1d10*/  IADD3 R3, PT, PT, R3, R6, RZ ;  /* 0x0000000603037210 */ /* 0x000fe40007ffe0ff */
[----:B------:R-:W-:Y:S02]  /*1d20*/  MOV R2, 0x400 ;  /* 0x0000040000027802 */ /* 0x000fe40000000f00 */
[----:B------:R-:W-:-:S02]  /*1d30*/  LOP3.LUT R8, R11, 0x1e00, RZ, 0xc0, !PT ;  /* 0x00001e000b087812 */ /* 0x000fc400078ec0ff */
[----:B------:R-:W-:Y:S02]  /*1d40*/  LOP3.LUT R5, R5, R222, RZ, 0x3c, !PT ;  /* 0x000000de05057212 */ /* 0x000fe400078e3cff */
[----:B-1----:R-:W-:Y:S02]  /*1d50*/  LEA R224, R0, R2, 0x18 ;  /* 0x0000000200e07211 */ /* 0x002fe400078ec0ff */
[----:B------:R-:W-:Y:S01]  /*1d60*/  LOP3.LUT R227, R5, R8, RZ, 0xfc, !PT ;  /* 0x0000000805e37212 */ /* 0x000fe200078efcff */
[----:B------:R-:W-:Y:S01]  /*1d70*/  IMAD.X R5, R9, 0x1, R3, P2 ;  /* 0x0000000109057824 */ /* 0x000fe200010e0603 */
[----:B------:R-:W-:-:S05]  /*1d80*/  SHF.R.U32.HI R2, RZ, 0x3, R225 ;  /* 0x00000003ff027819 */ /* 0x000fca00000116e1 */
[----:B------:R-:W-:-:S04]  /*1d90*/  IMAD.WIDE.U32 R4, R2, R234, R4 ;  /* 0x000000ea02047225 */ /* 0x000fc800078e0004 */
[----:B------:R-:W-:Y:S01]  /*1da0*/  IMAD R14, R233, R2, RZ ;  /* 0x00000002e90e7224 */ /* 0x000fe200078e02ff */
[----:B------:R-:W-:Y:S01]  /*1db0*/  BSSY.RECONVERGENT B0, `(.L_x_2182) ;  /* 0x000003b000007945 */ /* 0x000fe20003800200 */
[----:B------:R-:W-:Y:S01]  /*1dc0*/  IMAD R227, R227, 0x2, R224 ;  /* 0x00000002e3e37824 */ /* 0x000fe200078e02e0 */
[----:B--2---:R-:W-:Y:S01]  /*1dd0*/  STL [R1+0x50], R33 ;  /* 0x0000502101007387 */ /* 0x004fe20000100800 */
[-C--:B---3--:R-:W-:Y:S02]  /*1de0*/  @!P1 IMAD R10, R17, R36.reuse, RZ ;  /* 0x00000024110a9224 */ /* 0x088fe400078e02ff */
[----:B------:R-:W-:-:S04]  /*1df0*/  @!P1 IMAD.WIDE.U32 R6, R16, R36, RZ ;  /* 0x0000002410069225 */ /* 0x000fc800078e00ff */
[----:B------:R-:W-:Y:S01]  /*1e00*/  @!P1 IMAD.IADD R0, R7, 0x1, R10 ;  /* 0x0000000107009824 */ /* 0x000fe200078e020a */
[----:B------:R-:W-:Y:S02]  /*1e10*/  @!P1 MOV R10, R6 ;  /* 0x00000006000a9202 */ /* 0x000fe40000000f00 */
[----:B------:R-:W-:Y:S01]  /*1e20*/  IADD3 R6, P2, PT, R222, R26, RZ ;  /* 0x0000001ade067210 */ /* 0x000fe20007f5e0ff */
[----:B------:R1:W-:Y:S01]  /*1e30*/  STL [R1+0x54], R11 ;  /* 0x0000540b01007387 */ /* 0x0003e20000100800 */
[----:B------:R-:W-:-:S04]  /*1e40*/  @P1 IMAD.WIDE.U32 R8, R12, R35, RZ ;  /* 0x000000230c081225 */ /* 0x000fc800078e00ff */
[----:B------:R-:W-:Y:S02]  /*1e50*/  IMAD.X R7, RZ, RZ, R27, P2 ;  /* 0x000000ffff077224 */ /* 0x000fe400010e061b */
[----:B------:R-:W-:Y:S02]  /*1e60*/  @P1 IMAD R3, R13, R35, RZ ;  /* 0x000000230d031224 */ /* 0x000fe400078e02ff */
[----:B------:R-:W-:Y:S01]  /*1e70*/  IMAD.WIDE.U32 R6, R2, R232, R6 ;  /* 0x000000e802067225 */ /* 0x000fe200078e0006 */
[----:B----4-:R-:W-:Y:S02]  /*1e80*/  LEA R27, P3, R4, R20, 0x1 ;  /* 0x00000014041b7211 */ /* 0x010fe400078608ff */
[----:B------:R-:W-:Y:S01]  /*1e90*/  @P1 IADD3 R0, PT, PT, R9, R3, RZ ;  /* 0x0000000309001210 */ /* 0x000fe20007ffe0ff */
[----:B------:R-:W-:Y:S01]  /*1ea0*/  IMAD.IADD R3, R7, 0x1, R14 ;  /* 0x0000000107037824 */ /* 0x000fe200078e020e */
[----:B------:R-:W-:Y:S02]  /*1eb0*/  LEA R29, P4, R6, R22, 0x1 ;  /* 0x00000016061d7211 */ /* 0x000fe400078808ff */
[----:B------:R-:W-:Y:S01]  /*1ec0*/  IADD3 R16, PT, PT, -R32, R109, RZ ;  /* 0x0000006d20107210 */ /* 0x000fe20007ffe1ff */
[----:B-1----:R-:W-:-:S04]  /*1ed0*/  IMAD R11, R235, R2, RZ ;  /* 0x00000002eb0b7224 */ /* 0x002fc800078e02ff */
[----:B------:R-:W-:Y:S01]  /*1ee0*/  IMAD.IADD R5, R5, 0x1, R11 ;  /* 0x0000000105057824 */ /* 0x000fe200078e020b */
[----:B------:R-:W-:Y:S01]  /*1ef0*/  LEA.HI.X R28, R6, R23, R3, 0x1, P4 ;  /* 0x00000017061c7211 */ /* 0x000fe200020f0c03 */
[----:B------:R-:W-:-:S03]  /*1f00*/  @P1 IMAD.MOV.U32 R10, RZ, RZ, R8 ;  /* 0x000000ffff0a1224 */ /* 0x000fc600078e0008 */
[----:B------:R-:W-:Y:S01]  /*1f10*/  LEA.HI.X R26, R4, R21, R5, 0x1, P3 ;  /* 0x00000015041a7211 */ /* 0x000fe200018f0c05 */
[--C-:B------:R-:W-:Y:S01]  /*1f20*/  @!P1 IMAD.MOV.U32 R5, RZ, RZ, R13.reuse ;  /* 0x000000ffff059224 */ /* 0x100fe200078e000d */
[-C--:B------:R-:W-:Y:S01]  /*1f30*/  @!P1 MOV R4, R12.reuse ;  /* 0x0000000c00049202 */ /* 0x080fe20000000f00 */
[----:B------:R-:W-:Y:S01]  /*1f40*/  @P1 IMAD.MOV.U32 R5, RZ, RZ, R13 ;  /* 0x000000ffff051224 */ /* 0x000fe200078e000d */
[----:B------:R-:W-:Y:S01]  /*1f50*/  @P1 MOV R4, R12 ;  /* 0x0000000c00041202 */ /* 0x000fe20000000f00 */
[----:B------:R1:W-:Y:S01]  /*1f60*/  STL [R1+0x48], R27 ;  /* 0x0000481b01007387 */ /* 0x0003e20000100800 */
[----:B------:R-:W-:Y:S01]  /*1f70*/  IMAD.MOV.U32 R12, RZ, RZ, R31 ;  /* 0x000000ffff0c7224 */ /* 0x000fe200078e001f */
[----:B------:R-:W-:Y:S02]  /*1f80*/  MOV R13, R30 ;  /* 0x0000001e000d7202 */ /* 0x000fe40000000f00 */
[----:B------:R1:W-:Y:S01]  /*1f90*/  STL [R1+0x40], R29 ;  /* 0x0000401d01007387 */ /* 0x0003e20000100800 */
[----:B------:R-:W-:-:S03]  /*1fa0*/  IADD3 R10, P2, PT, R222, R10, RZ ;  /* 0x0000000ade0a7210 */ /* 0x000fc60007f5e0ff */
[----:B------:R1:W-:Y:S04]  /*1fb0*/  STL [R1+0x164], R16 ;  /* 0x0001641001007387 */ /* 0x0003e80000100800 */
[----:B------:R1:W-:Y:S04]  /*1fc0*/  STL [R1+0x44], R26 ;  /* 0x0000441a01007387 */ /* 0x0003e80000100800 */
[----:B------:R1:W-:Y:S04]  /*1fd0*/  STL [R1+0x34], R28 ;  /* 0x0000341c01007387 */ /* 0x0003e80000100800 */
[----:B------:R1:W-:Y:S01]  /*1fe0*/  STL.64 [R1+0x38], R12 ;  /* 0x0000380c01007387 */ /* 0x0003e20000100a00 */
[----:B------:R-:W-:Y:S01]  /*1ff0*/  IMAD.X R11, RZ, RZ, R0, P2 ;  /* 0x000000ffff0b7224 */ /* 0x000fe200010e0600 */
[----:B------:R-:W-:Y:S01]  /*2000*/  ISETP.GE.AND P2, PT, R2, R16, PT ;  /* 0x000000100200720c */ /* 0x000fe20003f46270 */
[-C--:B------:R-:W-:Y:S01]  /*2010*/  IMAD R8, R25, R34.reuse, RZ ;  /* 0x0000002219087224 */ /* 0x080fe200078e02ff */
[----:B------:R-:W-:Y:S01]  /*2020*/  MOV R3, RZ ;  /* 0x000000ff00037202 */ /* 0x000fe20000000f00 */
[----:B------:R-:W-:-:S04]  /*2030*/  IMAD.WIDE.U32 R10, R24, R34, R10 ;  /* 0x00000022180a7225 */ /* 0x000fc800078e000a */
[----:B------:R-:W-:Y:S01]  /*2040*/  IMAD.WIDE.U32 R6, R229, 0x40, R2 ;  /* 0x00000040e5067825 */ /* 0x000fe200078e0002 */
[----:B------:R-:W-:-:S05]  /*2050*/  IADD3 R9, PT, PT, R11, R8, RZ ;  /* 0x000000080b097210 */ /* 0x000fca0007ffe0ff */
[----:B------:R-:W-:Y:S05]  /*2060*/  @P2 BRA `(.L_x_2183) ;  /* 0x00000000003c2947 */ /* 0x000fea0003800000 */
[----:B------:R-:W-:-:S13]  /*2070*/  ISETP.GE.AND P1, PT, R222, R33, PT ;  /* 0x00000021de00720c */ /* 0x000fda0003f26270 */
[----:B------:R-:W-:Y:S05]  /*2080*/  @P1 BRA `(.L_x_2184) ;  /* 0x0000000000301947 */ /* 0x000fea0003800000 */
[----:B------:R-:W-:Y:S01]  /*2090*/  MOV R8, R10 ;  /* 0x0000000a00087202 */ /* 0x000fe20000000f00 */
[----:B------:R-:W-:-:S04]  /*20a0*/  IMAD R0, R7, R4, RZ ;  /* 0x0000000407007224 */ /* 0x000fc800078e02ff */
[----:B-1----:R-:W-:-:S04]  /*20b0*/  IMAD.WIDE.U32 R12, R6, R4, R8 ;  /* 0x00000004060c7225 */ /* 0x002fc800078e0008 */
        /* <DEDUP_REMOVED lines=9> */
.L_x_2184:
[----:B------:R2:W-:Y:S02]  /*2150*/  STS.128 [R227], RZ ;  /* 0x000000ffe3007388 */ /* 0x0005e40000000c00 */
.L_x_2183:
[----:B------:R-:W-:Y:S05]  /*2160*/  BSYNC.RECONVERGENT B0 ;  /* 0x0000000000007941 */ /* 0x000fea0003800200 */
.L_x_2182:
[C---:B------:R-:W-:Y:S01]  /*2170*/  VIADD R21, R2.reuse, 0x10 ;  /* 0x0000001002157836 */ /* 0x040fe20000000000 */
[----:B------:R-:W-:Y:S01]  /*2180*/  IADD3 R23, PT, PT, R2, 0x30, RZ ;  /* 0x0000003002177810 */ /* 0x000fe20007ffe0ff */
        /* <DEDUP_REMOVED lines=13> */
[----:B-1----:R-:W-:-:S03]  /*2260*/  MOV R13, R9 ;  /* 0x00000009000d7202 */ /* 0x002fc60000000f00 */
        /* <DEDUP_REMOVED lines=12> */
.L_x_2186:
[----:B------:R-:W-:Y:S05]  /*2330*/  BSYNC.RECONVERGENT B0 ;  /* 0x0000000000007941 */ /* 0x000fea0003800200 */
.L_x_2185:
[----:B------:R-:W-:Y:S04]  /*2340*/  BSSY.RECONVERGENT B0, `(.L_x_2187) ;  /* 0x0000013000007945 */ /* 0x000fe80003800200 */
[----:B------:R-:W-:Y:S05]  /*2350*/  @P3 BRA `(.L_x_2188) ;  /* 0x0000000000443947 */ /* 0x000fea0003800000 */
        /* <DEDUP_REMOVED lines=10> */
[----:B----4-:R-:W-:-:S04]  /*2400*/  LEA R16, P1, R12, R18, 0x1 ;  /* 0x000000120c107211 */ /* 0x010fc800078208ff */
[----:B------:R-:W-:-:S04]  /*2410*/  IADD3 R0, PT, PT, R13, R0, RZ ;  /* 0x000000000d007210 */ /* 0x000fc80007ffe0ff */
[----:B------:R-:W-:-:S05]  /*2420*/  LEA.HI.X R17, R12, R19, R0, 0x1, P1 ;  /* 0x000000130c117211 */ /* 0x000fca00008f0c00 */
[----:B------:R-:W-:Y:S01]  /*2430*/  @!PT LDS RZ, [RZ] ;  /* 0x00000000fffff984 */ /* 0x000fe20000000800 */
[----:B------:R-:W-:Y:S01]  /*2440*/  @!PT LDS RZ, [RZ] ;  /* 0x00000000fffff984 */ /* 0x000fe20000000800 */
[----:B------:R-:W-:Y:S01]  /*2450*/  @!PT LDS RZ, [RZ] ;  /* 0x00000000fffff984 */ /* 0x000fe20000000800 */
[----:B------:R1:W-:Y:S02]  /*2460*/  LDGSTS.E.BYPASS.LTC128B.128 [R227+0x1000], desc[UR4][R16.64] ;  /* 0x0100000010e37fae */ /* 0x0003e4000b981a04 */
.L_x_2188:
[----:B------:R-:W-:Y:S05]  /*2470*/  BSYNC.RECONVERGENT B0 ;  /* 0x0000000000007941 */ /* 0x000fea0003800200 */
.L_x_2187:
        /* <DEDUP_REMOVED lines=19> */
.L_x_2190:
[----:B------:R-:W-:Y:S05]  /*25b0*/  BSYNC.RECONVERGENT B0 ;  /* 0x0000000000007941 */ /* 0x000fea0003800200 */
.L_x_2189:
[----:B------:R-:W-:Y:S01]  /*25c0*/  BSSY.RECONVERGENT B0, `(.L_x_2191) ;  /* 0x000000e000007945 */ /* 0x000fe20003800200 */
[C---:B------:R-:W-:Y:S02]  /*25d0*/  SHF.L.U64.HI R6, R232.reuse, 0x4, R233 ;  /* 0x00000004e8067819 */ /* 0x040fe400000102e9 */
[----:B------:R-:W-:Y:S01]  /*25e0*/  SHF.L.U32 R0, R232, 0x4, RZ ;  /* 0x00000004e8007819 */ /* 0x000fe200000006ff */
        /* <DEDUP_REMOVED lines=10> */
.L_x_2193:
[----:B------:R1:W-:Y:S02]  /*2690*/  STS.128 [R227+0x2000], RZ ;  /* 0x002000ffe3007388 */ /* 0x0003e40000000c00 */
.L_x_2192:
[----:B------:R-:W-:Y:S05]  /*26a0*/  BSYNC.RECONVERGENT B0 ;  /* 0x0000000000007941 */ /* 0x000fea0003800200 */
.L_x_2191:
[-C--:B------:R-:W-:Y:S01]  /*26b0*/  ISETP.GE.AND P1, PT, R21, R14.reuse, PT ;  /* 0x0000000e1500720c */ /* 0x080fe20003f26270 */
[----:B------:R-:W-:Y:S01]  /*26c0*/  VIADD R20, R2, 0x40 ;  /* 0x0000004002147836 */ /* 0x000fe20000000000 */
[----:B-1----:R-:W-:Y:S01]  /*26d0*/  LEA R4, P2, R0, R29, 0x1 ;  /* 0x0000001d00047211 */ /* 0x002fe200078408ff */
[----:B------:R-:W-:Y:S01]  /*26e0*/  VIADD R18, R2, 0x50 ;  /* 0x0000005002127836 */ /* 0x000fe20000000000 */
[----:B------:R-:W-:Y:S01]  /*26f0*/  BSSY.RECONVERGENT B0, `(.L_x_2194) ;  /* 0x000000f000007945 */ /* 0x000fe20003800200 */
[----:B------:R-:W-:Y:S01]  /*2700*/  ISETP.GE.AND P5, PT, R22, R14, PT ;  /* 0x0000000e1600720c */ /* 0x000fe20003fa6270 */
[----:B----4-:R-:W-:Y:S01]  /*2710*/  VIADD R17, R2, 0x60 ;  /* 0x0000006002117836 */ /* 0x010fe20000000000 */
[----:B------:R-:W-:Y:S02]  /*2720*/  LEA.HI.X R5, R0, R28, R6, 0x1, P2 ;  /* 0x0000001c00057211 */ /* 0x000fe400010f0c06 */
[-C--:B------:R-:W-:Y:S02]  /*2730*/  ISETP.GE.AND P4, PT, R23, R14.reuse, PT ;  /* 0x0000000e1700720c */ /* 0x080fe40003f86270 */
[----:B------:R-:W-:-:S02]  /*2740*/  ISETP.GE.AND P3, PT, R20, R14, PT ;  /* 0x0000000e1400720c */ /* 0x000fc40003f66270 */
        /* <DEDUP_REMOVED lines=9> */
.L_x_2195:
[----:B------:R-:W-:Y:S05]  /*27e0*/  BSYNC.RECONVERGENT B0 ;  /* 0x0000000000007941 */ /* 0x000fea0003800200 */
.L_x_2194:
        /* <DEDUP_REMOVED lines=13> */
.L_x_2197:
[----:B------:R-:W-:Y:S05]  /*28c0*/  BSYNC.RECONVERGENT B0 ;  /* 0x0000000000007941 */ /* 0x000fea0003800200 */
.L_x_2196:
[----:B------:R-:W-:Y:S01]  /*28d0*/  BSSY.RECONVERGENT B0, `(.L_x_2198) ;  /* 0x000000d000007945 */ /* 0x000fe20003800200 */
[----:B------:R-:W-:Y:S02]  /*28e0*/  ISETP.GE.AND P5, PT, R16, R14, PT ;  /* 0x0000000e1000720c */ /* 0x000fe40003fa6270 */
[----:B------:R-:W-:Y:S01]  /*28f0*/  LOP3.LUT R15, R2, 0x80, RZ, 0xfc, !PT ;  /* 0x00000080020f7812 */ /* 0x000fe200078efcff */
        /* <DEDUP_REMOVED lines=10> */
.L_x_2199:
[----:B------:R-:W-:Y:S05]  /*29a0*/  BSYNC.RECONVERGENT B0 ;  /* 0x0000000000007941 */ /* 0x000fea0003800200 */
.L_x_2198:
        /* <DEDUP_REMOVED lines=16> */
.L_x_2201:
[----:B------:R-:W-:Y:S05]  /*2ab0*/  BSYNC.RECONVERGENT B0 ;  /* 0x0000000000007941 */ /* 0x000fea0003800200 */
.L_x_2200:
        /* <DEDUP_REMOVED lines=13> */
.L_x_2203:
[----:B------:R-:W-:Y:S05]  /*2b90*/  BSYNC.RECONVERGENT B0 ;  /* 0x0000000000007941 */ /* 0x000fea0003800200 */
.L_x_2202:
        /* <DEDUP_REMOVED lines=16> */
.L_x_2205:
[----:B------:R-:W-:Y:S05]  /*2ca0*/  BSYNC.RECONVERGENT B0 ;  /* 0x0000000000007941 */ /* 0x000fea0003800200 */
.L_x_2204:
        /* <DEDUP_REMOVED lines=16> */
.L_x_2207:
[----:B------:R-:W-:Y:S05]  /*2db0*/  BSYNC.RECONVERGENT B0 ;  /* 0x0000000000007941 */ /* 0x000fea0003800200 */
.L_x_2206:
        /* <DEDUP_REMOVED lines=16> */
.L_x_2209:
[----:B------:R-:W-:Y:S05]  /*2ec0*/  BSYNC.RECONVERGENT B0 ;  /* 0x0000000000007941 */ /* 0x000fea0003800200 */
.L_x_2208:
        /* <DEDUP_REMOVED lines=13> */
.L_x_2211:
[----:B------:R-:W-:Y:S05]  /*2fa0*/  BSYNC.RECONVERGENT B0 ;  /* 0x0000000000007941 */ /* 0x000fea0003800200 */
.L_x_2210:
[----:B------:R-:W-:Y:S01]  /*2fb0*/  BSSY.RECONVERGENT B0, `(.L_x_2212) ;  /* 0x0000010000007945 */ /* 0x000fe20003800200 */
[----:B------:R-:W-:Y:S02]  /*2fc0*/  ISETP.GE.AND P3, PT, R8, R14, PT ;  /* 0x0000000e0800720c */ /* 0x000fe40003f66270 */
[----:B------:R-:W-:Y:S01]  /*2fd0*/  IADD3 R19, PT, PT, R2, 0xf0, RZ ;  /* 0x000000f002137810 */ /* 0x000fe20007ffe0ff */
        /* <DEDUP_REMOVED lines=13> */
.L_x_2213:
[----:B------:R-:W-:Y:S05]  /*30b0*/  BSYNC.RECONVERGENT B0 ;  /* 0x0000000000007941 */ /* 0x000fea0003800200 */
.L_x_2212:
        /* <DEDUP_REMOVED lines=15> */
.L_x_2215:
[----:B------:R-:W-:Y:S05]  /*31b0*/  BSYNC.RECONVERGENT B0 ;  /* 0x0000000000007941 */ /* 0x000fea0003800200 */
.L_x_2214:
        /* <DEDUP_REMOVED lines=14> */
.L_x_2217:
[----:B------:R-:W-:Y:S05]  /*32a0*/  BSYNC.RECONVERGENT B0 ;  /* 0x0000000000007941 */ /* 0x000fea0003800200 */
.L_x_2216:
        /* <DEDUP_REMOVED lines=14> */
.L_x_2219:
[----:B------:R-:W-:Y:S05]  /*3390*/  BSYNC.RECONVERGENT B0 ;  /* 0x0000000000007941 */ /* 0x000fea0003800200 */
.L_x_2218:
        /* <DEDUP_REMOVED lines=14> */
.L_x_2221:
[----:B------:R-:W-:Y:S05]  /*3480*/  BSYNC.RECONVERGENT B0 ;  /* 0x0000000000007941 */ /* 0x000fea0003800200 */
.L_x_2220:
        /* <DEDUP_REMOVED lines=14> */
.L_x_2223:
[----:B------:R-:W-:Y:S05]  /*3570*/  BSYNC.RECONVERGENT B0 ;  /* 0x0000000000007941 */ /* 0x000fea0003800200 */
.L_x_2222:
[----:B------:R-:W0:Y:S04]  /*3580*/  LDGDEPBAR ;  /* 0x00000000000079af */ /* 0x000e280000000000 */
[----:B------:R1:W5:Y:S04]  /*3590*/  LD.E R110, desc[UR4][R134.64+0x184] ;  /* 0x00018404866e7980 */ /* 0x000368000c101900 */
[----:B------:R1:W5:Y:S01]  /*35a0*/  LD.E R111, desc[UR4][R134.64+0x188] ;  /* 0x00018804866f7980 */ /* 0x000362000c101900 */
        /* <DEDUP_REMOVED lines=16> */
.L_x_2226:
[----:B------:R4:W-:Y:S01]  /*36b0*/  STS.128 [R227+0xa000], RZ ;  /* 0x00a000ffe3007388 */ /* 0x0009e20000000c00 */
[----:B------:R-:W-:Y:S05]  /*36c0*/  BRA `(.L_x_2227) ;  /* 0x0000000000047947 */ /* 0x000fea0003800000 */
.L_x_2225:
[----:B------:R4:W-:Y:S02]  /*36d0*/  STS.128 [R227+0xa000], RZ ;  /* 0x00a000ffe3007388 */ /* 0x0009e40000000c00 */
.L_x_2227:
[----:B------:R-:W-:Y:S05]  /*36e0*/  BSYNC.RECONVERGENT B0 ;  /* 0x0000000000007941 */ /* 0x000fea0003800200 */
.L_x_2224:
        /* <DEDUP_REMOVED lines=18> */
.L_x_2229:
[----:B------:R-:W-:Y:S05]  /*3810*/  BSYNC.RECONVERGENT B0 ;  /* 0x0000000000007941 */ /* 0x000fea0003800200 */
.L_x_2228:
        /* <DEDUP_REMOVED lines=13> */
.L_x_2231:
[----:B------:R-:W-:Y:S05]  /*38f0*/  BSYNC.RECONVERGENT B0 ;  /* 0x0000000000007941 */ /* 0x000fea0003800200 */
.L_x_2230:
        /* <DEDUP_REMOVED lines=13> */
.L_x_2233:
[----:B------:R-:W-:Y:S05]  /*39d0*/  BSYNC.RECONVERGENT B0 ;  /* 0x0000000000007941 */ /* 0x000fea0003800200 */
.L_x_2232:
        /* <DEDUP_REMOVED lines=16> */
.L_x_2235:
[----:B------:R-:W-:Y:S05]  /*3ae0*/  BSYNC.RECONVERGENT B0 ;  /* 0x0000000000007941 */ /* 0x000fea0003800200 */
.L_x_2234:
        /* <DEDUP_REMOVED lines=13> */
.L_x_2237:
[----:B------:R-:W-:Y:S05]  /*3bc0*/  BSYNC.RECONVERGENT B0 ;  /* 0x0000000000007941 */ /* 0x000fea0003800200 */
.L_x_2236:
        /* <DEDUP_REMOVED lines=16> */
.L_x_2239:
[----:B------:R-:W-:Y:S05]  /*3cd0*/  BSYNC.RECONVERGENT B0 ;  /* 0x0000000000007941 */ /* 0x000fea0003800200 */
.L_x_2238:
        /* <DEDUP_REMOVED lines=16> */
.L_x_2241:
[----:B------:R-:W-:Y:S05]  /*3de0*/  BSYNC.RECONVERGENT B0 ;  /* 0x0000000000007941 */ /* 0x000fea0003800200 */
.L_x_2240:
[----:B------:R1:W-:Y:S01]  /*3df0*/  @P3 STS.128 [R227+0xe000], RZ ;  /* 0x00e000ffe3003388 */ /* 0x0003e20000000c00 */
[----:B------:R-:W-:Y:S01]  /*3e00*/  IMAD.SHL.U32 R7, R225, 0x40, RZ ;  /* 0x00000040e1077824 */ /* 0x000fe200078e00ff */
[----:B------:R-:W-:Y:S01]  /*3e10*/  BSSY.RECONVERGENT B0, `(.L_x_2242) ;  /* 0x0000011000007945 */ /* 0x000fe20003800200 */
[----:B------:R-:W-:Y:S02]  /*3e20*/  ISETP.GE.AND P4, PT, R9, R14, PT ;  /* 0x0000000e0900720c */ /* 0x000fe40003f86270 */
[----:B------:R-:W-:Y:S02]  /*3e30*/  SHF.R.U32.HI R226, RZ, 0x1, R225 ;  /* 0x00000001ffe27819 */ /* 0x000fe400000116e1 */
        /* <DEDUP_REMOVED lines=14> */
.L_x_2243:
[----:B------:R-:W-:Y:S05]  /*3f20*/  BSYNC.RECONVERGENT B0 ;  /* 0x0000000000007941 */ /* 0x000fea0003800200 */
.L_x_2242:
[----:B------:R2:W-:Y:S01]  /*3f30*/  @P2 STS.128 [R227+0xe800], RZ ;  /* 0x00e800ffe3002388 */ /* 0x0005e20000000c00 */
[----:B-1----:R-:W-:Y:S01]  /*3f40*/  IMAD.SHL.U32 R4, R225, 0x20, RZ ;  /* 0x00000020e1047824 */ /* 0x002fe200078e00ff */
[C---:B------:R-:W-:Y:S01]  /*3f50*/  LOP3.LUT R0, R6.reuse, 0x8, R226, 0xf8, !PT ;  /* 0x0000000806007812 */ /* 0x040fe200078ef8e2 */
[----:B------:R-:W-:Y:S01]  /*3f60*/  BSSY.RECONVERGENT B0, `(.L_x_2244) ;  /* 0x0000012000007945 */ /* 0x000fe20003800200 */
[C---:B------:R-:W-:Y:S02]  /*3f70*/  LOP3.LUT R231, R7.reuse, 0x200, RZ, 0xc0, !PT ;  /* 0x0000020007e77812 */ /* 0x040fe400078ec0ff */
[----:B------:R-:W-:Y:S02]  /*3f80*/  LOP3.LUT R6, R6, 0x8, R225, 0xf8, !PT ;  /* 0x0000000806067812 */ /* 0x000fe400078ef8e1 */
[----:B------:R-:W-:Y:S02]  /*3f90*/  ISETP.GE.AND P3, PT, R8, R14, PT ;  /* 0x0000000e0800720c */ /* 0x000fe40003f66270 */
[----:B------:R-:W-:-:S02]  /*3fa0*/  LOP3.LUT R8, R7, 0x400, RZ, 0xc0, !PT ;  /* 0x0000040007087812 */ /* 0x000fc400078ec0ff */
[----:B------:R-:W-:Y:S02]  /*3fb0*/  LOP3.LUT R7, R231, 0x7c00, R4, 0xf8, !PT ;  /* 0x00007c00e7077812 */ /* 0x000fe400078ef804 */
[-C--:B------:R-:W-:Y:S02]  /*3fc0*/  LOP3.LUT R220, R0, R222.reuse, RZ, 0x3c, !PT ;  /* 0x000000de00dc7212 */ /* 0x080fe400078e3cff */
[----:B------:R-:W-:Y:S01]  /*3fd0*/  LOP3.LUT R6, R6, R222, RZ, 0x3c, !PT ;  /* 0x000000de06067212 */ /* 0x000fe200078e3cff */
        /* <DEDUP_REMOVED lines=10> */
.L_x_2245:
[----:B------:R-:W-:Y:S05]  /*4080*/  BSYNC.RECONVERGENT B0 ;  /* 0x0000000000007941 */ /* 0x000fea0003800200 */
.L_x_2244:
[----:B------:R2:W-:Y:S01]  /*4090*/  @P1 STS.128 [R227+0xf000], RZ ;  /* 0x00f000ffe3001388 */ /* 0x0005e20000000c00 */
[----:B------:R-:W-:Y:S01]  /*40a0*/  LOP3.LUT R0, R7, R220, RZ, 0xfc, !PT ;  /* 0x000000dc07007212 */ /* 0x000fe200078efcff */
[----:B-1----:R-:W-:Y:S01]  /*40b0*/  IMAD R4, R6, 0x2, R8 ;  /* 0x0000000206047824 */ /* 0x002fe200078e0208 */
        /* <DEDUP_REMOVED lines=17> */
.L_x_2247:
[----:B------:R-:W-:Y:S05]  /*41d0*/  BSYNC.RECONVERGENT B0 ;  /* 0x0000000000007941 */ /* 0x000fea0003800200 */
.L_x_2246:
        /* <DEDUP_REMOVED lines=15> */
.L_x_2249:
[----:B------:R-:W-:Y:S05]  /*42d0*/  BSYNC.RECONVERGENT B0 ;  /* 0x0000000000007941 */ /* 0x000fea0003800200 */
.L_x_2248:
        /* <DEDUP_REMOVED lines=15> */
.L_x_2251:
[----:B------:R-:W-:Y:S05]  /*43d0*/  BSYNC.RECONVERGENT B0 ;  /* 0x0000000000007941 */ /* 0x000fea0003800200 */
.L_x_2250:
        /* <DEDUP_REMOVED lines=15> */
.L_x_2253:
[----:B------:R-:W-:Y:S05]  /*44d0*/  BSYNC.RECONVERGENT B0 ;  /* 0x0000000000007941 */ /* 0x000fea0003800200 */
.L_x_2252:
        /* <DEDUP_REMOVED lines=15> */
.L_x_2255:
[----:B------:R-:W-:Y:S05]  /*45d0*/  BSYNC.RECONVERGENT B0 ;  /* 0x0000000000007941 */ /* 0x000fea0003800200 */
.L_x_2254:
[----:B------:R1:W-:Y:S01]  /*45e0*/  @P2 STS.128 [R227+0x11800], RZ ;  /* 0x011800ffe3002388 */ /* 0x0003e20000000c00 */
[----:B------:R-:W-:Y:S04]  /*45f0*/  BSSY.RECONVERGENT B0, `(.L_x_2256) ;  /* 0x000000c000007945 */ /* 0x000fe80003800200 */
[----:B------:R-:W-:Y:S05]  /*4600*/  @P2 BRA `(.L_x_2257) ;  /* 0x0000000000282947 */ /* 0x000fea0003800000 */
[----:B------:R-:W-:-:S13]  /*4610*/  ISETP.GE.AND P1, PT, R222, R33, PT ;  /* 0x00000021de00720c */ /* 0x000fda0003f26270 */
        /* <DEDUP_REMOVED lines=9> */
.L_x_2257:
[----:B------:R-:W-:Y:S05]  /*46b0*/  BSYNC.RECONVERGENT B0 ;  /* 0x0000000000007941 */ /* 0x000fea0003800200 */
.L_x_2256:
[----:B-1----:R-:W-:Y:S01]  /*46c0*/  LDSM.16.M88.4 R4, [R223] ;  /* 0x00000000df04783b */ /* 0x002fe20000000200 */
[----:B------:R-:W-:Y:S01]  /*46d0*/  R2P PR, R225, 0x6 ;  /* 0x00000006e1007804 */ /* 0x000fe20000000000 */
[----:B------:R-:W-:Y:S01]  /*46e0*/  IMAD.MOV.U32 R0, RZ, RZ, 0x20 ;  /* 0x00000020ff007424 */ /* 0x000fe200078e00ff */
[----:B------:R-:W-:Y:S01]  /*46f0*/  BSSY.RECONVERGENT B1, `(.L_x_2258) ;  /* 0x0000423000017945 */ /* 0x000fe20003800200 */
[----:B------:R-:W1:Y:S01]  /*4700*/  LDSM.16.M88.4 R24, [R72+0x2000] ;  /* 0x002000004818783b */ /* 0x000e620000000200 */
[----:B------:R-:W-:Y:S02]  /*4710*/  IMAD.MOV.U32 R221, RZ, RZ, 0x40 ;  /* 0x00000040ffdd7424 */ /* 0x000fe400078e00ff */
[----:B------:R-:W-:Y:S01]  /*4720*/  SEL R3, R0, 0xffffffe0, !P1 ;  /* 0xffffffe000037807 */ /* 0x000fe20004800000 */
[----:B------:R-:W2:Y:S02]  /*4730*/  LDSM.16.M88.4 R20, [R72+0x2800] ;  /* 0x002800004814783b */ /* 0x000ea40000000200 */
[----:B------:R-:W-:-:S02]  /*4740*/  SEL R221, R221, 0xffffffc0, !P2 ;  /* 0xffffffc0dddd7807 */ /* 0x000fc40005000000 */
[----:B------:R-:W3:Y:S01]  /*4750*/  LDSM.16.M88.4 R16, [R72+0x3000] ;  /* 0x003000004810783b */ /* 0x000ee20000000200 */
[----:B------:R-:W-:Y:S02]  /*4760*/  IMAD.IADD R2, R223, 0x1, R3 ;  /* 0x00000001df027824 */ /* 0x000fe400078e0203 */
[--C-:B------:R-:W-:Y:S01]  /*4770*/  IMAD.IADD R74, R3, 0x1, R72.reuse ;  /* 0x00000001034a7824 */ /* 0x100fe200078e0248 */
[----:B------:R-:W4:Y:S01]  /*4780*/  LDSM.16.M88.4 R8, [R72+0x4000] ;  /* 0x004000004808783b */ /* 0x000f220000000200 */
[----:B------:R-:W-:Y:S02]  /*4790*/  IMAD.IADD R0, R223, 0x1, R221 ;  /* 0x00000001df007824 */ /* 0x000fe400078e02dd */
[----:B------:R-:W-:Y:S01]  /*47a0*/  IMAD.IADD R73, R221, 0x1, R72 ;  /* 0x00000001dd497824 */ /* 0x000fe200078e0248 */
[----:B------:R-:W4:Y:S03]  /*47b0*/  LDSM.16.M88.4 R28, [R72+0x6000] ;  /* 0x00600000481c783b */ /* 0x000f260000000200 */
[C---:B------:R-:W-:Y:S01]  /*47c0*/  IMAD.IADD R75, R3.reuse, 0x1, R73 ;  /* 0x00000001034b7824 */ /* 0x040fe200078e0249 */
[----:B------:R-:W4:Y:S04]  /*47d0*/  LDSM.16.M88.4 R12, [R72+0x3800] ;  /* 0x00380000480c783b */ /* 0x000f280000000200 */
[----:B------:R-:W4:Y:S04]  /*47e0*/  LDSM.16.M88.4 R32, [R72+0x5800] ;  /* 0x005800004820783b */ /* 0x000f280000000200 */
[----:B------:R-:W4:Y:S04]  /*47f0*/  LDSM.16.M88.4 R48, [R72+0x7000] ;  /* 0x007000004830783b */ /* 0x000f280000000200 */
[----:B------:R-:W4:Y:S04]  /*4800*/  LDSM.16.M88.4 R40, [R72+0x4800] ;  /* 0x004800004828783b */ /* 0x000f280000000200 */
[----:B------:R-:W4:Y:S01]  /*4810*/  LDSM.16.M88.4 R36, [R72+0x5000] ;  /* 0x005000004824783b */ /* 0x000f220000000200 */
[C---:B-1----:R-:W-:Y:S03]  /*4820*/  HMMA.16816.F32.BF16 R92, R4.reuse, R24, RZ ;  /* 0x00000018045c723c */ /* 0x042fe600000418ff */
[----:B------:R-:W1:Y:S04]  /*4830*/  LDSM.16.M88.4 R44, [R72+0x6800] ;  /* 0x00680000482c783b */ /* 0x000e680000000200 */
[----:B------:R-:W-:Y:S01]  /*4840*/  STL [R1+0x60], R3 ;  /* 0x0000600301007387 */ /* 0x000fe20000100800 */
[C---:B------:R-:W-:Y:S03]  /*4850*/  HMMA.16816.F32.BF16 R144, R4.reuse, R26, RZ ;  /* 0x0000001a0490723c */ /* 0x040fe600000418ff */
[----:B------:R-:W-:Y:S04]  /*4860*/  LDSM.16.M88.4 R24, [R72+0x8800] ;  /* 0x008800004818783b */ /* 0x000fe80000000200 */
[----:B------:R-:W-:Y:S01]  /*4870*/  STL [R1+0x98], R2 ;  /* 0x0000980201007387 */ /* 0x000fe20000100800 */
[C---:B--2---:R-:W-:Y:S03]  /*4880*/  HMMA.16816.F32.BF16 R156, R4.reuse, R20, RZ ;  /* 0x00000014049c723c */ /* 0x044fe600000418ff */
[----:B------:R-:W0:Y:S05]  /*4890*/  LDGDEPBAR ;  /* 0x00000000000079af */ /* 0x000e2a0000000000 */
[C---:B------:R-:W-:Y:S01]  /*48a0*/  HMMA.16816.F32.BF16 R172, R4.reuse, R22, RZ ;  /* 0x0000001604ac723c */ /* 0x040fe200000418ff */
[----:B------:R-:W-:Y:S07]  /*48b0*/  LDSM.16.M88.4 R20, [R72+0x9000] ;  /* 0x009000004814783b */ /* 0x000fee0000000200 */
[C---:B---3--:R-:W-:Y:S08]  /*48c0*/  HMMA.16816.F32.BF16 R180, R4.reuse, R16, RZ ;  /* 0x0000001004b4723c */ /* 0x048ff000000418ff */
[C---:B------:R-:W-:Y:S01]  /*48d0*/  HMMA.16816.F32.BF16 R168, R4.reuse, R18, RZ ;  /* 0x0000001204a8723c */ /* 0x040fe200000418ff */
[----:B------:R-:W-:Y:S07]  /*48e0*/  LDSM.16.M88.4 R16, [R72+0x9800] ;  /* 0x009800004810783b */ /* 0x000fee0000000200 */
[C---:B----4-:R-:W-:Y:S08]  /*48f0*/  HMMA.16816.F32.BF16 R152, R4.reuse, R8, RZ ;  /* 0x000000080498723c */ /* 0x050ff000000418ff */
[C---:B------:R-:W-:Y:S01]  /*4900*/  HMMA.16816.F32.BF16 R140, R4.reuse, R10, RZ ;  /* 0x0000000a048c723c */ /* 0x040fe200000418ff */
[----:B------:R-:W2:Y:S07]  /*4910*/  LDSM.16.M88.4 R8, [R72+0x7800] ;  /* 0x007800004808783b */ /* 0x000eae0000000200 */
[C---:B------:R-:W-:Y:S08]  /*4920*/  HMMA.16816.F32.BF16 R80, R4.reuse, R28, RZ ;  /* 0x0000001c0450723c */ /* 0x040ff000000418ff */
[C---:B------:R-:W-:Y:S01]  /*4930*/  HMMA.16816.F32.BF16 R84, R4.reuse, R30, RZ ;  /* 0x0000001e0454723c */ /* 0x040fe200000418ff */
[----:B------:R-:W3:Y:S07]  /*4940*/  LDSM.16.M88.4 R28, [R72+0x8000] ;  /* 0x00800000481c783b */ /* 0x000eee0000000200 */
[C---:B------:R-:W-:Y:S08]  /*4950*/  HMMA.16816.F32.BF16 R176, R4.reuse, R12, RZ ;  /* 0x0000000c04b0723c */ /* 0x040ff000000418ff */
[C---:B------:R-:W-:Y:S01]  /*4960*/  HMMA.16816.F32.BF16 R164, R4.reuse, R14, RZ ;  /* 0x0000000e04a4723c */ /* 0x040fe200000418ff */
[----:B------:R4:W-:Y:S07]  /*4970*/  LDSM.16.M88.4 R12, [R2] ;  /* 0x00000000020c783b */ /* 0x0009ee0000000200 */
[C---:B------:R-:W-:Y:S08]  /*4980*/  HMMA.16816.F32.BF16 R96, R4.reuse, R32, RZ ;  /* 0x000000200460723c */ /* 0x040ff000000418ff */
[C---:B------:R-:W-:Y:S01]  /*4990*/  HMMA.16816.F32.BF16 R88, R4.reuse, R34, RZ ;  /* 0x000000220458723c */ /* 0x040fe200000418ff */
[----:B------:R-:W3:Y:S07]  /*49a0*/  LDSM.16.M88.4 R32, [R74+0x2800] ;  /* 0x002800004a20783b */ /* 0x000eee0000000200 */
[----:B------:R-:W-:Y:S01]  /*49b0*/  HMMA.16816.F32.BF16 R52, R4, R48, RZ ;  /* 0x000000300434723c */ /* 0x000fe200000418ff */
[----:B----4-:R-:W-:-:S02]  /*49c0*/  IMAD.IADD R2, R3, 0x1, R0 ;  /* 0x0000000103027824 */ /* 0x010fc400078e0200 */
[----:B------:R-:W-:-:S03]  /*49d0*/  IMAD.SHL.U32 R3, R225, 0x2, RZ ;  /* 0x00000002e1037824 */ /* 0x000fc600078e00ff */
[----:B------:R-:W-:Y:S02]  /*49e0*/  STL [R1+0x9c], R2 ;  /* 0x00009c0201007387 */ /* 0x000fe40000100800 */
[C---:B------:R-:W-:Y:S02]  /*49f0*/  HMMA.16816.F32.BF16 R128, R4.reuse, R40, RZ ;  /* 0x000000280480723c */ /* 0x040fe400000418ff */
[----:B------:R-:W-:Y:S06]  /*4a00*/  STL [R1+0x64], R3 ;  /* 0x0000640301007387 */ /* 0x000fec0000100800 */
[C---:B------:R-:W-:Y:S01]  /*4a10*/  HMMA.16816.F32.BF16 R124, R4.reuse, R42, RZ ;  /* 0x0000002a047c723c */ /* 0x040fe200000418ff */
[----:B------:R-:W4:Y:S07]  /*4a20*/  LDSM.16.M88.4 R40, [R74+0x3000] ;  /* 0x003000004a28783b */ /* 0x000f2e0000000200 */
[C---:B------:R-:W-:Y:S08]  /*4a30*/  HMMA.16816.F32.BF16 R116, R4.reuse, R36, RZ ;  /* 0x000000240474723c */ /* 0x040ff000000418ff */
[C---:B------:R-:W-:Y:S01]  /*4a40*/  HMMA.16816.F32.BF16 R100, R4.reuse, R38, RZ ;  /* 0x000000260464723c */ /* 0x040fe200000418ff */
[----:B------:R-:W-:Y:S07]  /*4a50*/  LDSM.16.M88.4 R36, [R74+0x3800] ;  /* 0x003800004a24783b */ /* 0x000fee0000000200 */
[C---:B-1----:R-:W-:Y:S08]  /*4a60*/  HMMA.16816.F32.BF16 R76, R4.reuse, R44, RZ ;  /* 0x0000002c044c723c */ /* 0x042ff000000418ff */
[C---:B------:R-:W-:Y:S01]  /*4a70*/  HMMA.16816.F32.BF16 R56, R4.reuse, R46, RZ ;  /* 0x0000002e0438723c */ /* 0x040fe200000418ff */
[----:B------:R-:W1:Y:S07]  /*4a80*/  LDSM.16.M88.4 R44, [R74+0x2000] ;  /* 0x002000004a2c783b */ /* 0x000e6e0000000200 */
[C---:B------:R-:W-:Y:S08]  /*4a90*/  HMMA.16816.F32.BF16 R48, R4.reuse, R50, RZ ;  /* 0x000000320430723c */ /* 0x040ff000000418ff */
[C---:B--2---:R-:W-:Y:S08]  /*4aa0*/  HMMA.16816.F32.BF16 R68, R4.reuse, R8, RZ ;  /* 0x000000080444723c */ /* 0x044ff000000418ff */
[C---:B------:R-:W-:Y:S01]  /*4ab0*/  HMMA.16816.F32.BF16 R64, R4.reuse, R10, RZ ;  /* 0x0000000a0440723c */ /* 0x040fe200000418ff */
[----:B------:R-:W-:Y:S07]  /*4ac0*/  LDSM.16.M88.4 R8, [R74+0x5000] ;  /* 0x005000004a08783b */ /* 0x000fee0000000200 */
[C---:B---3--:R-:W-:Y:S08]  /*4ad0*/  HMMA.16816.F32.BF16 R120, R4.reuse, R28, RZ ;  /* 0x0000001c0478723c */ /* 0x048ff000000418ff */
        /* <DEDUP_REMOVED lines=10> */
[----:B------:R-:W2:Y:S04]  /*4b80*/  LDSM.16.M88.4 R4, [R74+0x5800] ;  /* 0x005800004a04783b */ /* 0x000ea80000000200 */
[----:B------:R-:W-:Y:S03]  /*4b90*/  LDSM.16.M88.4 R16, [R74+0x4800] ;  /* 0x004800004a10783b */ /* 0x000fe60000000200 */
[C---:B------:R-:W-:Y:S08]  /*4ba0*/  HMMA.16816.F32.BF16 R156, R12.reuse, R32, R156 ;  /* 0x000000200c9c723c */ /* 0x040ff0000004189c */
[C---:B------:R-:W-:Y:S01]  /*4bb0*/  HMMA.16816.F32.BF16 R172, R12.reuse, R34, R172 ;  /* 0x000000220cac723c */ /* 0x040fe200000418ac */
[----:B------:R-:W3:Y:S07]  /*4bc0*/  LDSM.16.M88.4 R32, [R74+0x7000] ;  /* 0x007000004a20783b */ /* 0x000eee0000000200 */
[C---:B----4-:R-:W-:Y:S08]  /*4bd0*/  HMMA.16816.F32.BF16 R180, R12.reuse, R40, R180 ;  /* 0x000000280cb4723c */ /* 0x050ff000000418b4 */
[C---:B------:R-:W-:Y:S01]  /*4be0*/  HMMA.16816.F32.BF16 R168, R12.reuse, R42, R168 ;  /* 0x0000002a0ca8723c */ /* 0x040fe200000418a8 */
[----:B------:R-:W4:Y:S07]  /*4bf0*/  LDSM.16.M88.4 R40, [R74+0x7800] ;  /* 0x007800004a28783b */ /* 0x000f2e0000000200 */
[C---:B-1----:R-:W-:Y:S08]  /*4c00*/  HMMA.16816.F32.BF16 R92, R12.reuse, R44, R92 ;  /* 0x0000002c0c5c723c */ /* 0x042ff0000004185c */
[C---:B--2---:R-:W-:Y:S08]  /*4c10*/  HMMA.16816.F32.BF16 R96, R12.reuse, R4, R96 ;  /* 0x000000040c60723c */ /* 0x044ff00000041860 */
[C---:B------:R-:W-:Y:S01]  /*4c20*/  HMMA.16816.F32.BF16 R88, R12.reuse, R6, R88 ;  /* 0x000000060c58723c */ /* 0x040fe20000041858 */
[----:B------:R-:W1:Y:S07]  /*4c30*/  LDSM.16.M88.4 R4, [R74+0x8000] ;  /* 0x008000004a04783b */ /* 0x000e6e0000000200 */
[C---:B------:R-:W-:Y:S08]  /*4c40*/  HMMA.16816.F32.BF16 R44, R12.reuse, R46, R144 ;  /* 0x0000002e0c2c723c */ /* 0x040ff00000041890 */
[C---:B------:R-:W-:Y:S08]  /*4c50*/  HMMA.16816.F32.BF16 R80, R12.reuse, R24, R80 ;  /* 0x000000180c50723c */ /* 0x040ff00000041850 */
[C---:B------:R-:W-:Y:S01]  /*4c60*/  HMMA.16816.F32.BF16 R144, R12.reuse, R26, R84 ;  /* 0x0000001a0c90723c */ /* 0x040fe20000041854 */
[----:B------:R-:W2:Y:S07]  /*4c70*/  LDSM.16.M88.4 R24, [R74+0x9000] ;  /* 0x009000004a18783b */ /* 0x000eae0000000200 */
[C---:B------:R-:W-:Y:S01]  /*4c80*/  HMMA.16816.F32.BF16 R188, R12.reuse, R28, R76 ;  /* 0x0000001c0cbc723c */ /* 0x040fe2000004184c */
[----:B------:R-:W-:Y:S07]  /*4c90*/  LDSM.16.M88.4 R76, [R73+0x9800] ;  /* 0x00980000494c783b */ /* 0x000fee0000000200 */
[C---:B------:R-:W-:Y:S01]  /*4ca0*/  HMMA.16816.F32.BF16 R192, R12.reuse, R30, R56 ;  /* 0x0000001e0cc0723c */ /* 0x040fe20000041838 */
[----:B------:R-:W2:Y:S07]  /*4cb0*/  LDSM.16.M88.4 R28, [R74+0x9800] ;  /* 0x009800004a1c783b */ /* 0x000eae0000000200 */
[C---:B------:R-:W-:Y:S08]  /*4cc0*/  HMMA.16816.F32.BF16 R152, R12.reuse, R20, R152 ;  /* 0x000000140c98723c */ /* 0x040ff00000041898 */
[C---:B------:R-:W-:Y:S01]  /*4cd0*/  HMMA.16816.F32.BF16 R140, R12.reuse, R22, R140 ;  /* 0x000000160c8c723c */ /* 0x040fe2000004188c */
[----:B------:R-:W2:Y:S07]  /*4ce0*/  LDSM.16.M88.4 R20, [R74+0x8800] ;  /* 0x008800004a14783b */ /* 0x000eae0000000200 */
[C---:B------:R-:W-:Y:S08]  /*4cf0*/  HMMA.16816.F32.BF16 R116, R12.reuse, R8, R116 ;  /* 0x000000080c74723c */ /* 0x040ff00000041874 */
[C---:B------:R-:W-:Y:S01]  /*4d00*/  HMMA.16816.F32.BF16 R100, R12.reuse, R10, R100 ;  /* 0x0000000a0c64723c */ /* 0x040fe20000041864 */
[----:B------:R1:W-:Y:S07]  /*4d10*/  LDSM.16.M88.4 R8, [R0] ;  /* 0x000000000008783b */ /* 0x0003ee0000000200 */
[C---:B---3--:R-:W-:Y:S01]  /*4d20*/  HMMA.16816.F32.BF16 R196, R12.reuse, R32, R52 ;  /* 0x000000200cc4723c */ /* 0x048fe20000041834 */
[----:B------:R-:W-:Y:S07]  /*4d30*/  LDSM.16.M88.4 R52, [R75+0x3000] ;  /* 0x003000004b34783b */ /* 0x000fee0000000200 */
[C---:B------:R-:W-:Y:S01]  /*4d40*/  HMMA.16816.F32.BF16 R200, R12.reuse, R34, R48 ;  /* 0x000000220cc8723c */ /* 0x040fe20000041830 */
[----:B------:R-:W3:Y:S04]  /*4d50*/  LDSM.16.M88.4 R32, [R73+0x2000] ;  /* 0x002000004920783b */ /* 0x000ee80000000200 */
[----:B------:R-:W-:Y:S03]  /*4d60*/  LDSM.16.M88.4 R48, [R73+0x3000] ;  /* 0x003000004930783b */ /* 0x000fe60000000200 */
[----:B----4-:R-:W-:Y:S01]  /*4d70*/  HMMA.16816.F32.BF16 R204, R12, R40, R68 ;  /* 0x000000280ccc723c */ /* 0x010fe20000041844 */
[----:B------:R-:W-:Y:S01]  /*4d80*/  LDSM.16.M88.4 R68, [R75+0x9800] ;  /* 0x009800004b44783b */ /* 0x000fe20000000200 */
[----:B-1----:R-:W-:-:S04]  /*4d90*/  SHF.R.U32.HI R0, RZ, 0x2, R225 ;  /* 0x00000002ff007819 */ /* 0x002fc800000116e1 */
[----:B------:R-:W-:Y:S02]  /*4da0*/  LOP3.LUT R0, R0, 0x7, RZ, 0xc0, !PT ;  /* 0x0000000700007812 */ /* 0x000fe400078ec0ff */
[----:B------:R-:W-:Y:S01]  /*4db0*/  HMMA.16816.F32.BF16 R208, R12, R42, R64 ;  /* 0x0000002a0cd0723c */ /* 0x000fe20000041840 */
[----:B------:R-:W-:Y:S01]  /*4dc0*/  LDSM.16.M88.4 R40, [R75+0x2000] ;  /* 0x002000004b28783b */ /* 0x000fe20000000200 */
[----:B------:R-:W-:-:S05]  /*4dd0*/  LOP3.LUT R0, R0, 0x1f0, R226, 0xf8, !PT ;  /* 0x000001f000007812 */ /* 0x000fca00078ef8e2 */
[----:B------:R-:W-:Y:S01]  /*4de0*/  IMAD R0, R229, 0x40, R0 ;  /* 0x00000040e5007824 */ /* 0x000fe200078e0200 */
[C---:B------:R-:W-:Y:S08]  /*4df0*/  HMMA.16816.F32.BF16 R212, R12.reuse, R4, R120 ;  /* 0x000000040cd4723c */ /* 0x040ff00000041878 */
[C---:B------:R-:W-:Y:S01]  /*4e00*/  HMMA.16816.F32.BF16 R216, R12.reuse, R6, R112 ;  /* 0x000000060cd8723c */ /* 0x040fe20000041870 */
[----:B------:R1:W4:Y:S07]  /*4e10*/  LDSM.16.M88.4 R4, [R2] ;  /* 0x000000000204783b */ /* 0x00032e0000000200 */
[C---:B------:R-:W-:Y:S08]  /*4e20*/  HMMA.16816.F32.BF16 R176, R12.reuse, R36, R176 ;  /* 0x000000240cb0723c */ /* 0x040ff000000418b0 */
[C---:B------:R-:W-:Y:S08]  /*4e30*/  HMMA.16816.F32.BF16 R164, R12.reuse, R38, R164 ;  /* 0x000000260ca4723c */ /* 0x040ff000000418a4 */
[----:B------:R-:W-:Y:S01]  /*4e40*/  HMMA.16816.F32.BF16 R128, R12, R16, R128 ;  /* 0x000000100c80723c */ /* 0x000fe20000041880 */
[----:B-1---5:R-:W-:-:S05]  /*4e50*/  IADD3 R2, PT, PT, R108, -R109, -R110 ;  /* 0x8000006d6c027210 */ /* 0x022fca0007ffe86e */
[----:B------:R-:W-:Y:S02]  /*4e60*/  IMAD.IADD R2, R0, 0x1, R2 ;  /* 0x0000000100027824 */ /* 0x000fe400078e0202 */
[C---:B------:R-:W-:Y:S08]  /*4e70*/  HMMA.16816.F32.BF16 R124, R12.reuse, R18, R124 ;  /* 0x000000120c7c723c */ /* 0x040ff0000004187c */
[C---:B--2---:R-:W-:Y:S08]  /*4e80*/  HMMA.16816.F32.BF16 R36, R12.reuse, R26, R136 ;  /* 0x0000001a0c24723c */ /* 0x044ff00000041888 */
[C---:B------:R-:W-:Y:S08]  /*4e90*/  HMMA.16816.F32.BF16 R16, R12.reuse, R30, R60 ;  /* 0x0000001e0c10723c */ /* 0x040ff0000004183c */
[----:B------:R-:W-:Y:S03]  /*4ea0*/  HMMA.16816.F32.BF16 R236, R12, R20, R104 ;  /* 0x000000140cec723c */ /* 0x000fe60000041868 */
[----:B------:R-:W-:-:S02]  /*4eb0*/  IMAD.MOV.U32 R59, RZ, RZ, R36 ;  /* 0x000000ffff3b7224 */ /* 0x000fc400078e0024 */
[----:B------:R-:W-:Y:S02]  /*4ec0*/  IMAD.MOV.U32 R58, RZ, RZ, R37 ;  /* 0x000000ffff3a7224 */ /* 0x000fe400078e0025 */
[----:B------:R-:W-:Y:S01]  /*4ed0*/  IMAD.MOV.U32 R57, RZ, RZ, R38 ;  /* 0x000000ffff397224 */ /* 0x000fe200078e0026 */
[----:B------:R-:W-:Y:S01]  /*4ee0*/  HMMA.16816.F32.BF16 R240, R12, R22, R160 ;  /* 0x000000160cf0723c */ /* 0x000fe200000418a0 */
[----:B------:R-:W-:Y:S02]  /*4ef0*/  IMAD.MOV.U32 R56, RZ, RZ, R39 ;  /* 0x000000ffff387224 */ /* 0x000fe400078e0027 */
[----:B------:R-:W1:Y:S05]  /*4f00*/  LDSM.16.M88.4 R36, [R73+0x2800] ;  /* 0x002800004924783b */ /* 0x000e6a0000000200 */
[C---:B---3--:R-:W-:Y:S08]  /*4f10*/  HMMA.16816.F32.BF16 R20, R8.reuse, R32, R92 ;  /* 0x000000200814723c */ /* 0x048ff0000004185c */
[----:B------:R-:W-:Y:S08]  /*4f20*/  HMMA.16816.F32.BF16 R16, R8, R78, R16 ;  /* 0x0000004e0810723c */ /* 0x000ff00000041810 */
[----:B------:R-:W-:Y:S08]  /*4f30*/  HMMA.16816.F32.BF16 R244, R12, R24, R148 ;  /* 0x000000180cf4723c */ /* 0x000ff00000041894 */
[----:B----4-:R-:W-:Y:S01]  /*4f40*/  HMMA.16816.F32.BF16 R60, R4, R40, R20 ;  /* 0x00000028043c723c */ /* 0x010fe20000041814 */
[----:B------:R-:W-:-:S04]  /*4f50*/  VIADD R41, R252, 0xffffffff ;  /* 0xfffffffffc297836 */ /* 0x000fc80000000000 */
[----:B------:R-:W-:-:S03]  /*4f60*/  IMAD.SHL.U32 R84, R41, 0x100, RZ ;  /* 0x0000010029547824 */ /* 0x000fc600078e00ff */
[----:B------:R-:W-:Y:S01]  /*4f70*/  HMMA.16816.F32.BF16 R24, R8, R34, R44 ;  /* 0x000000220818723c */ /* 0x000fe2000004182c */
[----:B------:R-:W2:Y:S07]  /*4f80*/  LDSM.16.M88.4 R44, [R75+0x2800] ;  /* 0x002800004b2c783b */ /* 0x000eae0000000200 */
[----:B------:R-:W-:Y:S01]  /*4f90*/  HMMA.16816.F32.BF16 R248, R12, R28, R184 ;  /* 0x0000001c0cf8723c */ /* 0x000fe200000418b8 */
[----:B------:R-:W-:Y:S02]  /*4fa0*/  LOP3.LUT R12, R3, 0x6, RZ, 0xc0, !PT ;  /* 0x00000006030c7812 */ /* 0x000fe400078ec0ff */
[----:B------:R-:W-:-:S02]  /*4fb0*/  IADD3 R3, PT, PT, R111, R108, -R109 ;  /* 0x0000006c6f037210 */ /* 0x000fc40007ffe86d */
[----:B------:R-:W-:Y:S01]  /*4fc0*/  LOP3.LUT R40, R84, R12, RZ, 0xfc, !PT ;  /* 0x0000000c54287212 */ /* 0x000fe200078efcff */
[----:B------:R3:W-:Y:S02]  /*4fd0*/  STL [R1+0x5c], R12 ;  /* 0x00005c0c01007387 */ /* 0x0007e40000100800 */
[----:B------:R-:W-:Y:S01]  /*4fe0*/  HMMA.16816.F32.BF16 R64, R4, R70, R16 ;  /* 0x000000460440723c */ /* 0x000fe20000041810 */
[----:B------:R-:W-:Y:S02]  /*4ff0*/  IMAD.IADD R3, R0, 0x1, R3 ;  /* 0x0000000100037824 */ /* 0x000fe400078e0203 */
[----:B------:R-:W-:-:S03]  /*5000*/  VIADD R0, R2, 0x8 ;  /* 0x0000000802007836 */ /* 0x000fc60000000000 */
[C-C-:B------:R-:W-:Y:S02]  /*5010*/  VIADDMNMX R226, R3.reuse, 0x1, R108.reuse, PT ;  /* 0x0000000103e27846 */ /* 0x140fe4000380016c */
[----:B------:R-:W-:Y:S01]  /*5020*/  VIADDMNMX R230, R3, 0x9, R108, PT ;  /* 0x0000000903e67846 */ /* 0x000fe2000380016c */
[----:B-1----:R-:W-:Y:S01]  /*5030*/  HMMA.16816.F32.BF16 R20, R8, R36, R156 ;  /* 0x000000240814723c */ /* 0x002fe2000004189c */
[----:B------:R-:W-:Y:S01]  /*5040*/  ISETP.GT.AND P5, PT, R0, R40, PT ;  /* 0x000000280000720c */ /* 0x000fe20003fa4270 */
[----:B------:R-:W-:Y:S01]  /*5050*/  VIADD R3, R40, 0x1 ;  /* 0x0000000128037836 */ /* 0x000fe20000000000 */
[----:B------:R-:W-:Y:S02]  /*5060*/  VIMNMX R229, PT, PT, RZ, R0, !PT ;  /* 0x00000000ffe57248 */ /* 0x000fe40007fe0100 */
[----:B------:R-:W-:Y:S02]  /*5070*/  FSEL R184, R62, -INF , !P5 ;  /* 0xff8000003eb87808 */ /* 0x000fe40006800000 */
[----:B------:R-:W-:Y:S01]  /*5080*/  ISETP.GT.AND P5, PT, R2, R3, PT ;  /* 0x000000030200720c */ /* 0x000fe20003fa4270 */
[----:B------:R-:W-:Y:S01]  /*5090*/  HMMA.16816.F32.BF16 R16, R4, R42, R24 ;  /* 0x0000002a0410723c */ /* 0x000fe20000041818 */
[----:B---3--:R-:W-:-:S07]  /*50a0*/  VIADD R12, R40, 0xf9 ;  /* 0x000000f9280c7836 */ /* 0x008fce0000000000 */
[C---:B------:R-:W-:Y:S01]  /*50b0*/  HMMA.16816.F32.BF16 R24, R8.reuse, R38, R172 ;  /* 0x000000260818723c */ /* 0x040fe200000418ac */
[----:B------:R-:W-:Y:S01]  /*50c0*/  LDSM.16.M88.4 R36, [R75+0x3800] ;  /* 0x003800004b24783b */ /* 0x000fe20000000200 */
[----:B------:R-:W-:Y:S02]  /*50d0*/  ISETP.GT.AND P6, PT, R2, R12, PT ;  /* 0x0000000c0200720c */ /* 0x000fe40003fc4270 */
[----:B------:R-:W-:Y:S02]  /*50e0*/  ISETP.GE.AND P4, PT, R12, R226, PT ;  /* 0x000000e20c00720c */ /* 0x000fe40003f86270 */
[----:B------:R-:W-:Y:S02]  /*50f0*/  ISETP.GT.AND P1, PT, R0, R12, PT ;  /* 0x0000000c0000720c */ /* 0x000fe40003f24270 */
[----:B------:R-:W-:Y:S01]  /*5100*/  HMMA.16816.F32.BF16 R32, R8, R48, R180 ;  /* 0x000000300820723c */ /* 0x000fe200000418b4 */
[----:B------:R-:W-:Y:S01]  /*5110*/  ISETP.GE.AND P3, PT, R12, R230, PT ;  /* 0x000000e60c00720c */ /* 0x000fe20003f66270 */
[----:B------:R-:W-:Y:S01]  /*5120*/  IMAD.MOV.U32 R180, RZ, RZ, R59 ;  /* 0x000000ffffb47224 */ /* 0x000fe200078e003b */
[----:B------:R-:W-:Y:S01]  /*5130*/  FSEL R12, R65, -INF , !P6 ;  /* 0xff800000410c7808 */ /* 0x000fe20007000000 */
[----:B------:R-:W-:Y:S01]  /*5140*/  IMAD.MOV.U32 R181, RZ, RZ, R58 ;  /* 0x000000ffffb57224 */ /* 0x000fe200078e003a */
[----:B------:R-:W-:Y:S01]  /*5150*/  FSEL R13, R67, -INF , !P1 ;  /* 0xff800000430d7808 */ /* 0x000fe20004800000 */
[----:B------:R-:W-:Y:S01]  /*5160*/  IMAD.MOV.U32 R182, RZ, RZ, R57 ;  /* 0x000000ffffb67224 */ /* 0x000fe200078e0039 */
[----:B------:R-:W-:Y:S01]  /*5170*/  FSEL R12, R12, -INF , !P4 ;  /* 0xff8000000c0c7808 */ /* 0x000fe20006000000 */
[----:B------:R-:W-:Y:S01]  /*5180*/  IMAD.MOV.U32 R183, RZ, RZ, R56 ;  /* 0x000000ffffb77224 */ /* 0x000fe200078e0038 */
[C---:B------:R-:W-:Y:S01]  /*5190*/  ISETP.GE.AND P6, PT, R3.reuse, R226, PT ;  /* 0x000000e20300720c */ /* 0x040fe20003fc6270 */
[----:B------:R-:W1:Y:S01]  /*51a0*/  LDSM.16.M88.4 R56, [R73+0x3800] ;  /* 0x003800004938783b */ /* 0x000e620000000200 */
[----:B------:R-:W-:Y:S01]  /*51b0*/  ISETP.GE.AND P4, PT, R3, R230, PT ;  /* 0x000000e60300720c */ /* 0x000fe20003f86270 */
[----:B--2---:R-:W-:Y:S01]  /*51c0*/  HMMA.16816.F32.BF16 R28, R4, R44, R20 ;  /* 0x0000002c041c723c */ /* 0x004fe20000041814 */
[----:B------:R-:W-:Y:S01]  /*51d0*/  ISETP.GT.AND P1, PT, R0, R3, PT ;  /* 0x000000030000720c */ /* 0x000fe20003f24270 */
[----:B------:R2:W-:Y:S01]  /*51e0*/  STL [R1+0x14], R12 ;  /* 0x0000140c01007387 */ /* 0x0005e20000100800 */
[----:B------:R-:W-:Y:S01]  /*51f0*/  VIADD R3, R40, 0x8 ;  /* 0x0000000828037836 */ /* 0x000fe20000000000 */
[----:B------:R-:W-:-:S04]  /*5200*/  FSEL R13, R13, -INF , !P3 ;  /* 0xff8000000d0d7808 */ /* 0x000fc80005800000 */
[----:B------:R-:W-:Y:S01]  /*5210*/  ISETP.GT.AND P3, PT, R2, R3, PT ;  /* 0x000000030200720c */ /* 0x000fe20003f64270 */
[----:B------:R3:W-:Y:S01]  /*5220*/  STL [R1+0x10], R13 ;  /* 0x0000100d01007387 */ /* 0x0007e20000100800 */
[----:B------:R-:W-:Y:S02]  /*5230*/  HMMA.16816.F32.BF16 R20, R4, R46, R24 ;  /* 0x0000002e0414723c */ /* 0x000fe40000041818 */
[----:B------:R-:W-:Y:S01]  /*5240*/  FSEL R15, R16, -INF , !P3 ;  /* 0xff800000100f7808 */ /* 0x000fe20005800000 */
[----:B------:R-:W-:Y:S01]  /*5250*/  VIADD R16, R40, 0x11 ;  /* 0x0000001128107836 */ /* 0x000fe20000000000 */
[----:B------:R-:W-:Y:S04]  /*5260*/  LDSM.16.M88.4 R44, [R75+0x4000] ;  /* 0x004000004b2c783b */ /* 0x000fe80000000200 */
[----:B------:R-:W-:Y:S01]  /*5270*/  HMMA.16816.F32.BF16 R24, R8, R50, R168 ;  /* 0x000000320818723c */ /* 0x000fe200000418a8 */
[----:B------:R-:W4:Y:S01]  /*5280*/  LDSM.16.M88.4 R48, [R73+0x4000] ;  /* 0x004000004930783b */ /* 0x000f220000000200 */
[----:B------:R-:W-:Y:S01]  /*5290*/  IMAD.MOV.U32 R168, RZ, RZ, R41 ;  /* 0x000000ffffa87224 */ /* 0x000fe200078e0029 */
[----:B--2---:R-:W-:-:S02]  /*52a0*/  FSEL R12, R61, -INF , !P5 ;  /* 0xff8000003d0c7808 */ /* 0x004fc40006800000 */
[----:B------:R-:W-:Y:S02]  /*52b0*/  ISETP.GE.AND P5, PT, R3, R226, PT ;  /* 0x000000e20300720c */ /* 0x000fe40003fa6270 */
[----:B------:R-:W-:Y:S02]  /*52c0*/  FSEL R79, R12, -INF , !P6 ;  /* 0xff8000000c4f7808 */ /* 0x000fe40007000000 */
[----:B------:R-:W-:Y:S02]  /*52d0*/  FSEL R12, R63, -INF , !P1 ;  /* 0xff8000003f0c7808 */ /* 0x000fe40004800000 */
[----:B------:R-:W-:Y:S02]  /*52e0*/  ISETP.GE.AND P6, PT, R3, R230, PT ;  /* 0x000000e60300720c */ /* 0x000fe40003fc6270 */
[----:B------:R-:W-:Y:S01]  /*52f0*/  ISETP.GT.AND P1, PT, R0, R3, PT ;  /* 0x000000030000720c */ /* 0x000fe20003f24270 */
[----:B------:R-:W-:Y:S01]  /*5300*/  VIADD R3, R40, 0x9 ;  /* 0x0000000928037836 */ /* 0x000fe20000000000 */
[----:B------:R-:W-:-:S02]  /*5310*/  FSEL R65, R12, -INF , !P4 ;  /* 0xff8000000c417808 */ /* 0x000fc40006000000 */
[----:B---3--:R-:W-:Y:S02]  /*5320*/  FSEL R13, R18, -INF , !P1 ;  /* 0xff800000120d7808 */ /* 0x008fe40004800000 */
[-C--:B------:R-:W-:Y:S02]  /*5330*/  ISETP.GT.AND P4, PT, R2, R3.reuse, PT ;  /* 0x000000030200720c */ /* 0x080fe40003f84270 */
[----:B------:R-:W-:Y:S02]  /*5340*/  ISETP.GE.AND P3, PT, R3, R226, PT ;  /* 0x000000e20300720c */ /* 0x000fe40003f66270 */
[----:B------:R-:W-:Y:S02]  /*5350*/  FSEL R14, R17, -INF , !P4 ;  /* 0xff800000110e7808 */ /* 0x000fe40006000000 */
[----:B------:R-:W-:Y:S02]  /*5360*/  ISETP.GT.AND P4, PT, R0, R3, PT ;  /* 0x000000030000720c */ /* 0x000fe40003f84270 */
[----:B------:R-:W-:Y:S01]  /*5370*/  ISETP.GE.AND P1, PT, R3, R230, PT ;  /* 0x000000e60300720c */ /* 0x000fe20003f26270 */
[----:B------:R-:W-:Y:S01]  /*5380*/  VIADD R3, R40, 0x10 ;  /* 0x0000001028037836 */ /* 0x000fe20000000000 */
[----:B------:R-:W-:-:S02]  /*5390*/  FSEL R12, R19, -INF , !P4 ;  /* 0xff800000130c7808 */ /* 0x000fc40006000000 */
[----:B------:R-:W-:Y:S02]  /*53a0*/  FSEL R85, R14, -INF , !P3 ;  /* 0xff8000000e557808 */ /* 0x000fe40005800000 */
[-C--:B------:R-:W-:Y:S02]  /*53b0*/  ISETP.GT.AND P4, PT, R2, R3.reuse, PT ;  /* 0x000000030200720c */ /* 0x080fe40003f84270 */
[----:B------:R-:W-:Y:S02]  /*53c0*/  ISETP.GT.AND P3, PT, R0, R3, PT ;  /* 0x000000030000720c */ /* 0x000fe40003f64270 */
[----:B------:R-:W-:Y:S02]  /*53d0*/  FSEL R63, R12, -INF , !P1 ;  /* 0xff8000000c3f7808 */ /* 0x000fe40004800000 */
[----:B------:R-:W-:Y:S02]  /*53e0*/  ISETP.GT.AND P1, PT, R2, R16, PT ;  /* 0x000000100200720c */ /* 0x000fe40003f24270 */
[----:B------:R-:W-:-:S02]  /*53f0*/  FSEL R67, R15, -INF , !P5 ;  /* 0xff8000000f437808 */ /* 0x000fc40006800000 */
[----:B------:R-:W-:Y:S02]  /*5400*/  FSEL R42, R13, -INF , !P6 ;  /* 0xff8000000d2a7808 */ /* 0x000fe40007000000 */
[C---:B------:R-:W-:Y:S02]  /*5410*/  ISETP.GE.AND P5, PT, R3.reuse, R226, PT ;  /* 0x000000e20300720c */ /* 0x040fe40003fa6270 */
[----:B------:R-:W-:Y:S01]  /*5420*/  ISETP.GE.AND P6, PT, R3, R230, PT ;  /* 0x000000e60300720c */ /* 0x000fe20003fc6270 */
[----:B------:R-:W-:Y:S01]  /*5430*/  VIADD R3, R40, 0x18 ;  /* 0x0000001828037836 */ /* 0x000fe20000000000 */
[----:B------:R-:W-:Y:S02]  /*5440*/  FSEL R14, R28, -INF , !P4 ;  /* 0xff8000001c0e7808 */ /* 0x000fe40006000000 */
[----:B------:R-:W-:Y:S02]  /*5450*/  FSEL R12, R30, -INF , !P3 ;  /* 0xff8000001e0c7808 */ /* 0x000fe40005800000 */
[----:B------:R-:W-:-:S02]  /*5460*/  ISETP.GE.AND P4, PT, R16, R226, PT ;  /* 0x000000e21000720c */ /* 0x000fc40003f86270 */
[----:B------:R-:W-:Y:S02]  /*5470*/  ISETP.GT.AND P3, PT, R0, R16, PT ;  /* 0x000000100000720c */ /* 0x000fe40003f64270 */
[----:B------:R-:W-:Y:S02]  /*5480*/  FSEL R13, R29, -INF , !P1 ;  /* 0xff8000001d0d7808 */ /* 0x000fe40004800000 */
[----:B------:R-:W-:Y:S02]  /*5490*/  FSEL R15, R31, -INF , !P3 ;  /* 0xff8000001f0f7808 */ /* 0x000fe40005800000 */
[----:B------:R-:W-:Y:S01]  /*54a0*/  FSEL R93, R14, -INF , !P5 ;  /* 0xff8000000e5d7808 */ /* 0x000fe20006800000 */
[----:B------:R-:W-:Y:S01]  /*54b0*/  HMMA.16816.F32.BF16 R28, R4, R52, R32 ;  /* 0x00000034041c723c */ /* 0x000fe20000041820 */
[----:B------:R-:W-:Y:S02]  /*54c0*/  FSEL R43, R12, -INF , !P6 ;  /* 0xff8000000c2b7808 */ /* 0x000fe40007000000 */
[----:B------:R-:W-:-:S02]  /*54d0*/  FSEL R94, R13, -INF , !P4 ;  /* 0xff8000000d5e7808 */ /* 0x000fc40006000000 */
[-C--:B------:R-:W-:Y:S02]  /*54e0*/  ISETP.GT.AND P3, PT, R2, R3.reuse, PT ;  /* 0x000000030200720c */ /* 0x080fe40003f64270 */
[C---:B------:R-:W-:Y:S01]  /*54f0*/  ISETP.GE.AND P5, PT, R3.reuse, R226, PT ;  /* 0x000000e20300720c */ /* 0x040fe20003fa6270 */
[----:B-1----:R-:W-:Y:S01]  /*5500*/  HMMA.16816.F32.BF16 R32, R8, R56, R176 ;  /* 0x000000380820723c */ /* 0x002fe200000418b0 */
[-C--:B------:R-:W-:Y:S02]  /*5510*/  ISETP.GE.AND P6, PT, R3, R230.reuse, PT ;  /* 0x000000e60300720c */ /* 0x080fe40003fc6270 */
[----:B------:R-:W-:Y:S01]  /*5520*/  ISETP.GT.AND P4, PT, R0, R3, PT ;  /* 0x000000030000720c */ /* 0x000fe20003f84270 */
[----:B------:R-:W-:Y:S01]  /*5530*/  VIADD R3, R40, 0x19 ;  /* 0x0000001928037836 */ /* 0x000fe20000000000 */
[----:B------:R-:W-:Y:S01]  /*5540*/  ISETP.GE.AND P1, PT, R16, R230, PT ;  /* 0x000000e61000720c */ /* 0x000fe20003f26270 */
[----:B------:R-:W-:Y:S01]  /*5550*/  VIADD R16, R40, 0x21 ;  /* 0x0000002128107836 */ /* 0x000fe20000000000 */
[----:B------:R-:W-:-:S02]  /*5560*/  FSEL R13, R22, -INF , !P4 ;  /* 0xff800000160d7808 */ /* 0x000fc40006000000 */
[----:B------:R-:W-:Y:S02]  /*5570*/  FSEL R62, R15, -INF , !P1 ;  /* 0xff8000000f3e7808 */ /* 0x000fe40004800000 */
[-C--:B------:R-:W-:Y:S02]  /*5580*/  ISETP.GT.AND P1, PT, R2, R3.reuse, PT ;  /* 0x000000030200720c */ /* 0x080fe40003f24270 */
[----:B------:R-:W-:Y:S02]  /*5590*/  FSEL R15, R20, -INF , !P3 ;  /* 0xff800000140f7808 */ /* 0x000fe40005800000 */
[----:B------:R-:W-:Y:S02]  /*55a0*/  FSEL R14, R21, -INF , !P1 ;  /* 0xff800000150e7808 */ /* 0x000fe40004800000 */
[----:B------:R-:W-:Y:S02]  /*55b0*/  ISETP.GT.AND P1, PT, R0, R3, PT ;  /* 0x000000030000720c */ /* 0x000fe40003f24270 */
[----:B------:R-:W-:-:S02]  /*55c0*/  ISETP.GE.AND P3, PT, R3, R226, PT ;  /* 0x000000e20300720c */ /* 0x000fc40003f66270 */
[----:B------:R-:W-:Y:S01]  /*55d0*/  ISETP.GE.AND P4, PT, R3, R230, PT ;  /* 0x000000e60300720c */ /* 0x000fe20003f86270 */
[----:B------:R-:W-:Y:S01]  /*55e0*/  VIADD R3, R40, 0x20 ;  /* 0x0000002028037836 */ /* 0x000fe20000000000 */
[----:B------:R-:W-:Y:S02]  /*55f0*/  FSEL R12, R23, -INF , !P1 ;  /* 0xff800000170c7808 */ /* 0x000fe40004800000 */
[----:B------:R-:W-:Y:S01]  /*5600*/  FSEL R78, R14, -INF , !P3 ;  /* 0xff8000000e4e7808 */ /* 0x000fe20005800000 */
[----:B------:R-:W-:Y:S01]  /*5610*/  HMMA.16816.F32.BF16 R20, R4, R54, R24 ;  /* 0x000000360414723c */ /* 0x000fe20000041818 */
[-C--:B------:R-:W-:Y:S01]  /*5620*/  ISETP.GT.AND P1, PT, R2, R3.reuse, PT ;  /* 0x000000030200720c */ /* 0x080fe20003f24270 */
[----:B------:R-:W1:Y:S01]  /*5630*/  LDSM.16.M88.4 R52, [R73+0x4800] ;  /* 0x004800004934783b */ /* 0x000e620000000200 */
[----:B------:R-:W-:Y:S02]  /*5640*/  ISETP.GT.AND P3, PT, R0, R3, PT ;  /* 0x000000030000720c */ /* 0x000fe40003f64270 */
[----:B------:R-:W-:-:S02]  /*5650*/  FSEL R87, R12, -INF , !P4 ;  /* 0xff8000000c577808 */ /* 0x000fc40006000000 */
[----:B------:R-:W-:Y:S01]  /*5660*/  ISETP.GT.AND P4, PT, R2, R16, PT ;  /* 0x000000100200720c */ /* 0x000fe20003f84270 */
[----:B------:R-:W-:Y:S01]  /*5670*/  HMMA.16816.F32.BF16 R24, R8, R58, R164 ;  /* 0x0000003a0818723c */ /* 0x000fe200000418a4 */
[----:B------:R-:W-:Y:S01]  /*5680*/  FSEL R71, R15, -INF , !P5 ;  /* 0xff8000000f477808 */ /* 0x000fe20006800000 */
[----:B------:R-:W-:Y:S01]  /*5690*/  LDSM.16.M88.4 R56, [R73+0x8800] ;  /* 0x008800004938783b */ /* 0x000fe20000000200 */
[----:B------:R-:W-:Y:S02]  /*56a0*/  FSEL R61, R13, -INF , !P6 ;  /* 0xff8000000d3d7808 */ /* 0x000fe40007000000 */
[C---:B------:R-:W-:Y:S02]  /*56b0*/  ISETP.GE.AND P5, PT, R3.reuse, R226, PT ;  /* 0x000000e20300720c */ /* 0x040fe40003fa6270 */
[----:B------:R-:W-:Y:S01]  /*56c0*/  ISETP.GE.AND P6, PT, R3, R230, PT ;  /* 0x000000e60300720c */ /* 0x000fe20003fc6270 */
[----:B------:R-:W-:Y:S01]  /*56d0*/  VIADD R3, R40, 0x28 ;  /* 0x0000002828037836 */ /* 0x000fe20000000000 */
[----:B------:R-:W-:-:S02]  /*56e0*/  FSEL R14, R28, -INF , !P1 ;  /* 0xff8000001c0e7808 */ /* 0x000fc40004800000 */
[----:B------:R-:W-:Y:S02]  /*56f0*/  FSEL R12, R30, -INF , !P3 ;  /* 0xff8000001e0c7808 */ /* 0x000fe40005800000 */
[----:B------:R-:W-:Y:S02]  /*5700*/  ISETP.GE.AND P1, PT, R16, R226, PT ;  /* 0x000000e21000720c */ /* 0x000fe40003f26270 */
[----:B------:R-:W-:Y:S02]  /*5710*/  ISETP.GT.AND P3, PT, R0, R16, PT ;  /* 0x000000100000720c */ /* 0x000fe40003f64270 */
[----:B------:R-:W-:Y:S02]  /*5720*/  FSEL R13, R29, -INF , !P4 ;  /* 0xff8000001d0d7808 */ /* 0x000fe40006000000 */
[----:B------:R-:W-:Y:S02]  /*5730*/  FSEL R15, R31, -INF , !P3 ;  /* 0xff8000001f0f7808 */ /* 0x000fe40005800000 */
[----:B------:R-:W-:Y:S01]  /*5740*/  FSEL R110, R14, -INF , !P5 ;  /* 0xff8000000e6e7808 */ /* 0x000fe20006800000 */
[----:B------:R-:W-:Y:S01]  /*5750*/  HMMA.16816.F32.BF16 R28, R4, R36, R32 ;  /* 0x00000024041c723c */ /* 0x000fe20000041820 */
[----:B------:R-:W-:-:S02]  /*5760*/  FSEL R86, R12, -INF , !P6 ;  /* 0xff8000000c567808 */ /* 0x000fc40007000000 */
[----:B------:R-:W-:Y:S02]  /*5770*/  FSEL R111, R13, -INF , !P1 ;  /* 0xff8000000d6f7808 */ /* 0x000fe40004800000 */
[-C--:B------:R-:W-:Y:S02]  /*5780*/  ISETP.GT.AND P3, PT, R2, R3.reuse, PT ;  /* 0x000000030200720c */ /* 0x080fe40003f64270 */
[C---:B------:R-:W-:Y:S01]  /*5790*/  ISETP.GE.AND P5, PT, R3.reuse, R226, PT ;  /* 0x000000e20300720c */ /* 0x040fe20003fa6270 */
[----:B----4-:R-:W-:Y:S01]  /*57a0*/  HMMA.16816.F32.BF16 R32, R8, R48, R152 ;  /* 0x000000300820723c */ /* 0x010fe20000041898 */
        /* <DEDUP_REMOVED lines=18> */
[----:B------:R-:W2:Y:S01]  /*58d0*/  LDSM.16.M88.4 R36, [R75+0x4800] ;  /* 0x004800004b24783b */ /* 0x000ea20000000200 */
[----:B------:R-:W-:Y:S02]  /*58e0*/  ISETP.GT.AND P3, PT, R0, R3, PT ;  /* 0x000000030000720c */ /* 0x000fe40003f64270 */
[----:B------:R-:W-:-:S02]  /*58f0*/  FSEL R107, R12, -INF , !P1 ;  /* 0xff8000000c6b7808 */ /* 0x000fc40004800000 */
[----:B------:R-:W-:Y:S01]  /*5900*/  ISETP.GT.AND P1, PT, R2, R16, PT ;  /* 0x000000100200720c */ /* 0x000fe20003f24270 */
[----:B------:R-:W-:Y:S01]  /*5910*/  HMMA.16816.F32.BF16 R24, R8, R50, R140 ;  /* 0x000000320818723c */ /* 0x000fe2000004188c */
[----:B------:R-:W-:Y:S01]  /*5920*/  FSEL R108, R15, -INF , !P5 ;  /* 0xff8000000f6c7808 */ /* 0x000fe20006800000 */
[----:B------:R-:W3:Y:S01]  /*5930*/  LDSM.16.M88.4 R48, [R73+0x5000] ;  /* 0x005000004930783b */ /* 0x000ee20000000200 */
        /* <DEDUP_REMOVED lines=41> */
[----:B------:R-:W4:Y:S01]  /*5bd0*/  LDSM.16.M88.4 R52, [R73+0x5800] ;  /* 0x005800004934783b */ /* 0x000f220000000200 */
        /* <DEDUP_REMOVED lines=11> */
[----:B--2---:R-:W-:Y:S01]  /*5c90*/  HMMA.16816.F32.BF16 R28, R4, R36, R32 ;  /* 0x00000024041c723c */ /* 0x004fe20000041820 */
[----:B------:R-:W-:-:S02]  /*5ca0*/  FSEL R112, R12, -INF , !P6 ;  /* 0xff8000000c707808 */ /* 0x000fc40007000000 */
[----:B------:R-:W-:Y:S02]  /*5cb0*/  FSEL R124, R13, -INF , !P1 ;  /* 0xff8000000d7c7808 */ /* 0x000fe40004800000 */
[-C--:B------:R-:W-:Y:S02]  /*5cc0*/  ISETP.GT.AND P3, PT, R2, R3.reuse, PT ;  /* 0x000000030200720c */ /* 0x080fe40003f64270 */
[C---:B------:R-:W-:Y:S01]  /*5cd0*/  ISETP.GE.AND P5, PT, R3.reuse, R226, PT ;  /* 0x000000e20300720c */ /* 0x040fe20003fa6270 */
[----:B---3--:R-:W-:Y:S01]  /*5ce0*/  HMMA.16816.F32.BF16 R32, R8, R48, R116 ;  /* 0x000000300820723c */ /* 0x008fe20000041874 */
        /* <DEDUP_REMOVED lines=36> */
[----:B-1----:R-:W-:Y:S01]  /*5f30*/  HMMA.16816.F32.BF16 R28, R4, R44, R32 ;  /* 0x0000002c041c723c */ /* 0x002fe20000041820 */
        /* <DEDUP_REMOVED lines=173> */
[-C--:B------:R-:W-:Y:S01]  /*6a10*/  ISETP.GE.AND P6, PT, R3, R230.reuse, PT ;  /* 0x000000e60300720c */ /* 0x080fe20003fc6270 */
[----:B------:R-:W-:Y:S01]  /*6a20*/  IMAD.MOV.U32 R207, RZ, RZ, R228 ;  /* 0x000000ffffcf7224 */ /* 0x000fe200078e00e4 */
        /* <DEDUP_REMOVED lines=17> */
[----:B------:R-:W-:Y:S01]  /*6b40*/  LDSM.16.M88.4 R44, [R75+0x8000] ;  /* 0x008000004b2c783b */ /* 0x000fe20000000200 */
[----:B------:R-:W-:Y:S02]  /*6b50*/  ISETP.GT.AND P3, PT, R0, R3, PT ;  /* 0x000000030000720c */ /* 0x000fe40003f64270 */
[----:B------:R-:W-:-:S02]  /*6b60*/  FSEL R153, R12, -INF , !P4 ;  /* 0xff8000000c997808 */ /* 0x000fc40006000000 */
[----:B------:R-:W-:Y:S01]  /*6b70*/  ISETP.GT.AND P4, PT, R2, R16, PT ;  /* 0x000000100200720c */ /* 0x000fe20003f84270 */
[----:B------:R-:W-:Y:S01]  /*6b80*/  HMMA.16816.F32.BF16 R24, R8, R54, R208 ;  /* 0x000000360818723c */ /* 0x000fe200000418d0 */
[----:B------:R-:W-:Y:S01]  /*6b90*/  FSEL R154, R15, -INF , !P5 ;  /* 0xff8000000f9a7808 */ /* 0x000fe20006800000 */
[----:B------:R-:W1:Y:S01]  /*6ba0*/  LDSM.16.M88.4 R52, [R73+0x9000] ;  /* 0x009000004934783b */ /* 0x000e620000000200 */
        /* <DEDUP_REMOVED lines=34> */
[-C--:B------:R-:W-:Y:S02]  /*6dd0*/  ISETP.GT.AND P4, PT, R2, R3.reuse, PT ;  /* 0x000000030200720c */ /* 0x080fe40003f84270 */
[----:B------:R-:W-:Y:S02]  /*6de0*/  ISETP.GT.AND P3, PT, R0, R3, PT ;  /* 0x000000030000720c */ /* 0x000fe40003f64270 */
[----:B------:R-:W-:-:S02]  /*6df0*/  FSEL R161, R12, -INF , !P1 ;  /* 0xff8000000ca17808 */ /* 0x000fc40004800000 */
[----:B------:R-:W-:Y:S01]  /*6e00*/  ISETP.GT.AND P1, PT, R2, R16, PT ;  /* 0x000000100200720c */ /* 0x000fe20003f24270 */
[C---:B------:R-:W-:Y:S01]  /*6e10*/  HMMA.16816.F32.BF16 R24, R8.reuse, R50, R216 ;  /* 0x000000320818723c */ /* 0x040fe200000418d8 */
[----:B------:R-:W2:Y:S01]  /*6e20*/  LDSM.16.M88.4 R48, [R75+0x8800] ;  /* 0x008800004b30783b */ /* 0x000ea20000000200 */
[----:B------:R-:W-:Y:S02]  /*6e30*/  FSEL R162, R15, -INF , !P5 ;  /* 0xff8000000fa27808 */ /* 0x000fe40006800000 */
[----:B------:R-:W-:Y:S02]  /*6e40*/  FSEL R147, R13, -INF , !P6 ;  /* 0xff8000000d937808 */ /* 0x000fe40007000000 */
[C---:B------:R-:W-:Y:S02]  /*6e50*/  ISETP.GE.AND P5, PT, R3.reuse, R226, PT ;  /* 0x000000e20300720c */ /* 0x040fe40003fa6270 */
[----:B------:R-:W-:Y:S01]  /*6e60*/  ISETP.GE.AND P6, PT, R3, R230, PT ;  /* 0x000000e60300720c */ /* 0x000fe20003fc6270 */
[----:B------:R-:W-:Y:S01]  /*6e70*/  VIADD R3, R40, 0xb8 ;  /* 0x000000b828037836 */ /* 0x000fe20000000000 */
[----:B------:R-:W-:Y:S01]  /*6e80*/  FSEL R14, R28, -INF , !P4 ;  /* 0xff8000001c0e7808 */ /* 0x000fe20006000000 */
[----:B-1----:R-:W-:Y:S01]  /*6e90*/  HMMA.16816.F32.BF16 R36, R8, R52, R244 ;  /* 0x000000340824723c */ /* 0x002fe200000418f4 */
[----:B------:R-:W-:-:S02]  /*6ea0*/  FSEL R12, R30, -INF , !P3 ;  /* 0xff8000001e0c7808 */ /* 0x000fc40005800000 */
        /* <DEDUP_REMOVED lines=10> */
[----:B------:R-:W-:Y:S01]  /*6f50*/  HMMA.16816.F32.BF16 R32, R8, R56, R236 ;  /* 0x000000380820723c */ /* 0x000fe200000418ec */
        /* <DEDUP_REMOVED lines=11> */
[C---:B------:R-:W-:Y:S01]  /*7010*/  ISETP.GE.AND P3, PT, R3.reuse, R226, PT ;  /* 0x000000e20300720c */ /* 0x040fe20003f66270 */
[----:B--2---:R-:W-:Y:S01]  /*7020*/  HMMA.16816.F32.BF16 R32, R4, R48, R32 ;  /* 0x000000300420723c */ /* 0x004fe20000041820 */
[----:B------:R-:W-:Y:S01]  /*7030*/  ISETP.GE.AND P4, PT, R3, R230, PT ;  /* 0x000000e60300720c */ /* 0x000fe20003f86270 */
[----:B------:R-:W-:Y:S01]  /*7040*/  VIADD R3, R40, 0xc0 ;  /* 0x000000c028037836 */ /* 0x000fe20000000000 */
[----:B------:R-:W-:-:S02]  /*7050*/  FSEL R12, R23, -INF , !P1 ;  /* 0xff800000170c7808 */ /* 0x000fc40004800000 */
[----:B------:R-:W-:Y:S02]  /*7060*/  FSEL R165, R14, -INF , !P3 ;  /* 0xff8000000ea57808 */ /* 0x000fe40005800000 */
[-C--:B------:R-:W-:Y:S01]  /*7070*/  ISETP.GT.AND P1, PT, R2, R3.reuse, PT ;  /* 0x000000030200720c */ /* 0x080fe20003f24270 */
[----:B------:R-:W-:Y:S01]  /*7080*/  HMMA.16816.F32.BF16 R20, R4, R46, R24 ;  /* 0x0000002e0414723c */ /* 0x000fe20000041818 */
[----:B------:R-:W1:Y:S01]  /*7090*/  LDSM.16.M88.4 R44, [R75+0x9000] ;  /* 0x009000004b2c783b */ /* 0x000e620000000200 */
[----:B------:R-:W-:Y:S01]  /*70a0*/  ISETP.GT.AND P3, PT, R0, R3, PT ;  /* 0x000000030000720c */ /* 0x000fe20003f64270 */
[----:B------:R-:W-:-:S04]  /*70b0*/  DEPBAR.LE SB0, 0x0 ;  /* 0x000080000000791a */ /* 0x000fc80000000000 */
[----:B------:R-:W-:Y:S01]  /*70c0*/  FSEL R166, R12, -INF , !P4 ;  /* 0xff8000000ca67808 */ /* 0x000fe20006000000 */
[----:B------:R-:W-:Y:S01]  /*70d0*/  HMMA.16816.F32.BF16 R24, R8, R58, R240 ;  /* 0x0000003a0818723c */ /* 0x000fe200000418f0 */
[----:B------:R-:W-:Y:S01]  /*70e0*/  BAR.SYNC.DEFER_BLOCKING 0x0 ;  /* 0x0000000000007b1d */ /* 0x000fe20000010000 */
[----:B------:R-:W-:Y:S02]  /*70f0*/  ISETP.GT.AND P4, PT, R2, R16, PT ;  /* 0x000000100200720c */ /* 0x000fe40003f84270 */
[----:B------:R-:W-:Y:S02]  /*7100*/  FSEL R167, R15, -INF , !P5 ;  /* 0xff8000000fa77808 */ /* 0x000fe40006800000 */
        /* <DEDUP_REMOVED lines=8> */
[----:B------:R-:W-:Y:S01]  /*7190*/  FSEL R13, R29, -INF , !P4 ;  /* 0xff8000001d0d7808 */ /* 0x000fe20006000000 */
[----:B------:R-:W-:Y:S01]  /*71a0*/  HMMA.16816.F32.BF16 R24, R4, R50, R24 ;  /* 0x000000320418723c */ /* 0x000fe20000041818 */
[----:B------:R-:W-:Y:S02]  /*71b0*/  FSEL R15, R31, -INF , !P3 ;  /* 0xff8000001f0f7808 */ /* 0x000fe40005800000 */
[----:B------:R-:W-:-:S02]  /*71c0*/  FSEL R176, R14, -INF , !P5 ;  /* 0xff8000000eb07808 */ /* 0x000fc40006800000 */
[----:B------:R-:W-:Y:S02]  /*71d0*/  FSEL R170, R12, -INF , !P6 ;  /* 0xff8000000caa7808 */ /* 0x000fe40007000000 */
[----:B------:R-:W-:Y:S01]  /*71e0*/  FSEL R179, R13, -INF , !P1 ;  /* 0xff8000000db37808 */ /* 0x000fe20004800000 */
[----:B------:R-:W-:Y:S01]  /*71f0*/  HMMA.16816.F32.BF16 R28, R8, R54, R180 ;  /* 0x00000036081c723c */ /* 0x000fe200000418b4 */
[-C--:B------:R-:W-:Y:S02]  /*7200*/  ISETP.GT.AND P3, PT, R2, R3.reuse, PT ;  /* 0x000000030200720c */ /* 0x080fe40003f64270 */
[C---:B------:R-:W-:Y:S02]  /*7210*/  ISETP.GE.AND P5, PT, R3.reuse, R226, PT ;  /* 0x000000e20300720c */ /* 0x040fe40003fa6270 */
        /* <DEDUP_REMOVED lines=9> */
[----:B------:R-:W-:Y:S02]  /*72b0*/  ISETP.GT.AND P1, PT, R0, R3, PT ;  /* 0x000000030000720c */ /* 0x000fe40003f24270 */
[----:B------:R-:W-:Y:S02]  /*72c0*/  FSEL R14, R21, -INF , !P4 ;  /* 0xff800000150e7808 */ /* 0x000fe40006000000 */
[----:B------:R-:W-:-:S02]  /*72d0*/  ISETP.GE.AND P3, PT, R3, R226, PT ;  /* 0x000000e20300720c */ /* 0x000fc40003f66270 */
[----:B------:R-:W-:Y:S01]  /*72e0*/  ISETP.GE.AND P4, PT, R3, R230, PT ;  /* 0x000000e60300720c */ /* 0x000fe20003f86270 */
[----:B------:R-:W-:Y:S01]  /*72f0*/  VIADD R3, R40, 0xd0 ;  /* 0x000000d028037836 */ /* 0x000fe20000000000 */
[----:B------:R-:W-:Y:S02]  /*7300*/  FSEL R12, R23, -INF , !P1 ;  /* 0xff800000170c7808 */ /* 0x000fe40004800000 */
[----:B------:R-:W-:Y:S01]  /*7310*/  FSEL R177, R14, -INF , !P3 ;  /* 0xff8000000eb17808 */ /* 0x000fe20005800000 */
[----:B------:R-:W-:Y:S01]  /*7320*/  HMMA.16816.F32.BF16 R20, R8, R76, R248 ;  /* 0x0000004c0814723c */ /* 0x000fe200000418f8 */
[-C--:B------:R-:W-:Y:S01]  /*7330*/  ISETP.GT.AND P3, PT, R0, R3.reuse, PT ;  /* 0x000000030000720c */ /* 0x080fe20003f64270 */
[----:B------:R-:W-:Y:S01]  /*7340*/  VIADD R8, R40, 0xe0 ;  /* 0x000000e028087836 */ /* 0x000fe20000000000 */
[----:B------:R-:W-:Y:S02]  /*7350*/  ISETP.GT.AND P1, PT, R2, R3, PT ;  /* 0x000000030200720c */ /* 0x000fe40003f24270 */
[----:B------:R-:W-:-:S02]  /*7360*/  FSEL R175, R12, -INF , !P4 ;  /* 0xff8000000caf7808 */ /* 0x000fc40006000000 */
[----:B------:R-:W-:Y:S02]  /*7370*/  ISETP.GT.AND P4, PT, R2, R16, PT ;  /* 0x000000100200720c */ /* 0x000fe40003f84270 */
[----:B------:R-:W-:Y:S02]  /*7380*/  FSEL R169, R13, -INF , !P6 ;  /* 0xff8000000da97808 */ /* 0x000fe40007000000 */
[----:B------:R-:W-:Y:S02]  /*7390*/  FSEL R174, R15, -INF , !P5 ;  /* 0xff8000000fae7808 */ /* 0x000fe40006800000 */
[----:B------:R-:W-:Y:S02]  /*73a0*/  FSEL R13, R34, -INF , !P3 ;  /* 0xff800000220d7808 */ /* 0x000fe40005800000 */
[C---:B------:R-:W-:Y:S02]  /*73b0*/  ISETP.GE.AND P5, PT, R3.reuse, R226, PT ;  /* 0x000000e20300720c */ /* 0x040fe40003fa6270 */
[----:B------:R-:W-:Y:S01]  /*73c0*/  ISETP.GE.AND P6, PT, R3, R230, PT ;  /* 0x000000e60300720c */ /* 0x000fe20003fc6270 */
[----:B------:R-:W-:Y:S01]  /*73d0*/  VIADD R3, R40, 0xd8 ;  /* 0x000000d828037836 */ /* 0x000fe20000000000 */
[----:B------:R-:W-:-:S02]  /*73e0*/  FSEL R15, R32, -INF , !P1 ;  /* 0xff800000200f7808 */ /* 0x000fc40004800000 */
[----:B------:R-:W-:Y:S02]  /*73f0*/  ISETP.GT.AND P3, PT, R0, R16, PT ;  /* 0x000000100000720c */ /* 0x000fe40003f64270 */
[C---:B------:R-:W-:Y:S02]  /*7400*/  ISETP.GE.AND P1, PT, R16.reuse, R226, PT ;  /* 0x000000e21000720c */ /* 0x040fe40003f26270 */
[----:B------:R-:W-:Y:S02]  /*7410*/  FSEL R14, R33, -INF , !P4 ;  /* 0xff800000210e7808 */ /* 0x000fe40006000000 */
[----:B------:R-:W-:Y:S01]  /*7420*/  ISETP.GE.AND P4, PT, R16, R230, PT ;  /* 0x000000e61000720c */ /* 0x000fe20003f86270 */
[----:B------:R-:W-:Y:S01]  /*7430*/  VIADD R16, R40, 0xd9 ;  /* 0x000000d928107836 */ /* 0x000fe20000000000 */
[----:B------:R-:W-:Y:S02]  /*7440*/  FSEL R12, R35, -INF , !P3 ;  /* 0xff800000230c7808 */ /* 0x000fe40005800000 */
[----:B------:R-:W-:Y:S01]  /*7450*/  FSEL R185, R14, -INF , !P1 ;  /* 0xff8000000eb97808 */ /* 0x000fe20004800000 */
[----:B-1----:R-:W-:Y:S01]  /*7460*/  HMMA.16816.F32.BF16 R32, R4, R44, R36 ;  /* 0x0000002c0420723c */ /* 0x002fe20000041824 */
[----:B------:R-:W-:-:S02]  /*7470*/  ISETP.GT.AND P1, PT, R0, R3, PT ;  /* 0x000000030000720c */ /* 0x000fc40003f24270 */
[----:B------:R-:W-:Y:S02]  /*7480*/  FSEL R39, R12, -INF , !P4 ;  /* 0xff8000000c277808 */ /* 0x000fe40006000000 */
[C---:B------:R-:W-:Y:S02]  /*7490*/  ISETP.GT.AND P3, PT, R2.reuse, R3, PT ;  /* 0x000000030200720c */ /* 0x040fe40003f64270 */
[-C--:B------:R-:W-:Y:S02]  /*74a0*/  ISETP.GT.AND P4, PT, R2, R16.reuse, PT ;  /* 0x000000100200720c */ /* 0x080fe40003f84270 */
        /* <DEDUP_REMOVED lines=10> */
[----:B------:R-:W-:Y:S01]  /*7550*/  ISETP.GE.AND P4, PT, R16, R230, PT ;  /* 0x000000e61000720c */ /* 0x000fe20003f86270 */
[----:B------:R-:W-:Y:S01]  /*7560*/  VIADD R16, R40, 0xe9 ;  /* 0x000000e928107836 */ /* 0x000fe20000000000 */
[----:B------:R-:W-:Y:S02]  /*7570*/  FSEL R9, R27, -INF , !P1 ;  /* 0xff8000001b097808 */ /* 0x000fe40004800000 */
[----:B------:R-:W-:Y:S01]  /*7580*/  HMMA.16816.F32.BF16 R24, R4, R46, R28 ;  /* 0x0000002e0418723c */ /* 0x000fe2000004181c */
[----:B------:R-:W-:Y:S02]  /*7590*/  FSEL R182, R13, -INF , !P3 ;  /* 0xff8000000db67808 */ /* 0x000fe40005800000 */
[----:B------:R-:W-:Y:S02]  /*75a0*/  FSEL R181, R9, -INF , !P4 ;  /* 0xff80000009b57808 */ /* 0x000fe40006000000 */
[-C--:B------:R-:W-:Y:S02]  /*75b0*/  ISETP.GT.AND P1, PT, R2, R8.reuse, PT ;  /* 0x000000080200720c */ /* 0x080fe40003f24270 */
[----:B------:R-:W-:-:S02]  /*75c0*/  ISETP.GT.AND P3, PT, R0, R8, PT ;  /* 0x000000080000720c */ /* 0x000fc40003f64270 */
[-C--:B------:R-:W-:Y:S02]  /*75d0*/  ISETP.GT.AND P4, PT, R2, R3.reuse, PT ;  /* 0x000000030200720c */ /* 0x080fe40003f84270 */
[----:B------:R-:W-:Y:S02]  /*75e0*/  FSEL R11, R32, -INF , !P1 ;  /* 0xff800000200b7808 */ /* 0x000fe40004800000 */
[----:B------:R-:W-:Y:S02]  /*75f0*/  FSEL R9, R34, -INF , !P3 ;  /* 0xff80000022097808 */ /* 0x000fe40005800000 */
[----:B------:R-:W-:Y:S02]  /*7600*/  FSEL R10, R33, -INF , !P4 ;  /* 0xff800000210a7808 */ /* 0x000fe40006000000 */
[----:B------:R-:W-:Y:S02]  /*7610*/  ISETP.GE.AND P1, PT, R3, R226, PT ;  /* 0x000000e20300720c */ /* 0x000fe40003f26270 */
[----:B------:R-:W-:-:S02]  /*7620*/  ISETP.GT.AND P3, PT, R0, R3, PT ;  /* 0x000000030000720c */ /* 0x000fc40003f64270 */
[----:B------:R-:W-:Y:S01]  /*7630*/  ISETP.GE.AND P4, PT, R3, R230, PT ;  /* 0x000000e60300720c */ /* 0x000fe20003f86270 */
[----:B------:R-:W-:Y:S01]  /*7640*/  VIADD R3, R40, 0xe8 ;  /* 0x000000e828037836 */ /* 0x000fe20000000000 */
[----:B------:R-:W-:Y:S02]  /*7650*/  FSEL R180, R14, -INF , !P5 ;  /* 0xff8000000eb47808 */ /* 0x000fe40006800000 */
[----:B------:R-:W-:Y:S02]  /*7660*/  FSEL R38, R12, -INF , !P6 ;  /* 0xff8000000c267808 */ /* 0x000fe40007000000 */
[----:B------:R-:W-:Y:S01]  /*7670*/  HMMA.16816.F32.BF16 R12, R4, R68, R20 ;  /* 0x00000044040c723c */ /* 0x000fe20000041814 */
[C---:B------:R-:W-:Y:S02]  /*7680*/  ISETP.GE.AND P5, PT, R8.reuse, R226, PT ;  /* 0x000000e20800720c */ /* 0x040fe40003fa6270 */
[----:B------:R-:W-:Y:S02]  /*7690*/  ISETP.GE.AND P6, PT, R8, R230, PT ;  /* 0x000000e60800720c */ /* 0x000fe40003fc6270 */
[----:B------:R-:W-:-:S02]  /*76a0*/  FSEL R8, R35, -INF , !P3 ;  /* 0xff80000023087808 */ /* 0x000fc40005800000 */
[----:B------:R-:W-:Y:S02]  /*76b0*/  FSEL R191, R10, -INF , !P1 ;  /* 0xff8000000abf7808 */ /* 0x000fe40004800000 */
[-C--:B------:R-:W-:Y:S02]  /*76c0*/  ISETP.GT.AND P1, PT, R0, R3.reuse, PT ;  /* 0x000000030000720c */ /* 0x080fe40003f24270 */
[----:B------:R-:W-:Y:S02]  /*76d0*/  ISETP.GT.AND P3, PT, R2, R3, PT ;  /* 0x000000030200720c */ /* 0x000fe40003f64270 */
[----:B------:R-:W-:Y:S01]  /*76e0*/  FSEL R187, R8, -INF , !P4 ;  /* 0xff80000008bb7808 */ /* 0x000fe20006000000 */
[----:B------:R-:W-:Y:S01]  /*76f0*/  VIADD R8, R40, 0xf1 ;  /* 0x000000f128087836 */ /* 0x000fe20000000000 */
[----:B------:R-:W-:Y:S02]  /*7700*/  FSEL R190, R11, -INF , !P5 ;  /* 0xff8000000bbe7808 */ /* 0x000fe40006800000 */
[----:B------:R-:W-:-:S02]  /*7710*/  FSEL R186, R9, -INF , !P6 ;  /* 0xff80000009ba7808 */ /* 0x000fc40007000000 */
[----:B------:R-:W-:Y:S02]  /*7720*/  ISETP.GT.AND P4, PT, R2, R16, PT ;  /* 0x000000100200720c */ /* 0x000fe40003f84270 */
[----:B------:R-:W-:Y:S02]  /*7730*/  FSEL R4, R26, -INF , !P1 ;  /* 0xff8000001a047808 */ /* 0x000fe40004800000 */
[C---:B------:R-:W-:Y:S02]  /*7740*/  ISETP.GE.AND P5, PT, R3.reuse, R226, PT ;  /* 0x000000e20300720c */ /* 0x040fe40003fa6270 */
[----:B------:R-:W-:Y:S01]  /*7750*/  ISETP.GE.AND P6, PT, R3, R230, PT ;  /* 0x000000e60300720c */ /* 0x000fe20003fc6270 */
[----:B------:R-:W-:Y:S01]  /*7760*/  VIADD R3, R40, 0xf0 ;  /* 0x000000f028037836 */ /* 0x000fe20000000000 */
[----:B------:R-:W-:Y:S02]  /*7770*/  ISETP.GT.AND P1, PT, R0, R16, PT ;  /* 0x000000100000720c */ /* 0x000fe40003f24270 */
[----:B------:R-:W-:-:S02]  /*7780*/  FSEL R6, R24, -INF , !P3 ;  /* 0xff80000018067808 */ /* 0x000fc40005800000 */
[C---:B------:R-:W-:Y:S02]  /*7790*/  ISETP.GE.AND P3, PT, R16.reuse, R226, PT ;  /* 0x000000e21000720c */ /* 0x040fe40003f66270 */
[----:B------:R-:W-:Y:S02]  /*77a0*/  FSEL R5, R25, -INF , !P4 ;  /* 0xff80000019057808 */ /* 0x000fe40006000000 */
[----:B------:R-:W-:Y:S02]  /*77b0*/  ISETP.GE.AND P4, PT, R16, R230, PT ;  /* 0x000000e61000720c */ /* 0x000fe40003f86270 */
[----:B------:R-:W-:Y:S02]  /*77c0*/  FSEL R7, R27, -INF , !P1 ;  /* 0xff8000001b077808 */ /* 0x000fe40004800000 */
[-C--:B------:R-:W-:Y:S02]  /*77d0*/  ISETP.GT.AND P1, PT, R2, R3.reuse, PT ;  /* 0x000000030200720c */ /* 0x080fe40003f24270 */
[----:B------:R-:W-:Y:S01]  /*77e0*/  FSEL R192, R5, -INF , !P3 ;  /* 0xff80000005c07808 */ /* 0x000fe20005800000 */
[----:B------:R-:W-:Y:S01]  /*77f0*/  VIADD R5, R40, 0xf8 ;  /* 0x000000f828057836 */ /* 0x000fe20000000000 */
[----:B------:R-:W-:-:S02]  /*7800*/  ISETP.GT.AND P3, PT, R0, R3, PT ;  /* 0x000000030000720c */ /* 0x000fc40003f64270 */
[----:B------:R-:W-:Y:S02]  /*7810*/  FSEL R193, R7, -INF , !P4 ;  /* 0xff80000007c17808 */ /* 0x000fe40006000000 */
[----:B------:R-:W-:Y:S02]  /*7820*/  FSEL R188, R4, -INF , !P6 ;  /* 0xff80000004bc7808 */ /* 0x000fe40007000000 */
[----:B------:R-:W-:Y:S02]  /*7830*/  ISETP.GT.AND P4, PT, R2, R8, PT ;  /* 0x000000080200720c */ /* 0x000fe40003f84270 */
[----:B------:R-:W-:Y:S02]  /*7840*/  FSEL R189, R6, -INF , !P5 ;  /* 0xff80000006bd7808 */ /* 0x000fe40006800000 */
[----:B------:R-:W-:Y:S02]  /*7850*/  FSEL R4, R12, -INF , !P1 ;  /* 0xff8000000c047808 */ /* 0x000fe40004800000 */
[----:B------:R-:W-:-:S02]  /*7860*/  ISETP.GE.AND P5, PT, R3, R226, PT ;  /* 0x000000e20300720c */ /* 0x000fc40003fa6270 */
[----:B------:R-:W-:Y:S02]  /*7870*/  ISETP.GE.AND P6, PT, R3, R230, PT ;  /* 0x000000e60300720c */ /* 0x000fe40003fc6270 */
[----:B------:R-:W-:Y:S02]  /*7880*/  ISETP.GT.AND P1, PT, R0, R8, PT ;  /* 0x000000080000720c */ /* 0x000fe40003f24270 */
[----:B------:R-:W-:Y:S02]  /*7890*/  FSEL R3, R14, -INF , !P3 ;  /* 0xff8000000e037808 */ /* 0x000fe40005800000 */
[----:B------:R-:W-:Y:S02]  /*78a0*/  ISETP.GE.AND P3, PT, R8, R226, PT ;  /* 0x000000e20800720c */ /* 0x000fe40003f66270 */
[----:B------:R-:W-:Y:S02]  /*78b0*/  FSEL R7, R13, -INF , !P4 ;  /* 0xff8000000d077808 */ /* 0x000fe40006000000 */
[----:B------:R-:W-:-:S02]  /*78c0*/  FSEL R6, R15, -INF , !P1 ;  /* 0xff8000000f067808 */ /* 0x000fc40004800000 */
[C---:B------:R-:W-:Y:S02]  /*78d0*/  ISETP.GT.AND P1, PT, R2.reuse, R5, PT ;  /* 0x000000050200720c */ /* 0x040fe40003f24270 */
[----:B------:R-:W-:Y:S02]  /*78e0*/  FSEL R198, R7, -INF , !P3 ;  /* 0xff80000007c67808 */ /* 0x000fe40005800000 */
[----:B------:R-:W-:Y:S02]  /*78f0*/  ISETP.GT.AND P3, PT, R2, R40, PT ;  /* 0x000000280200720c */ /* 0x000fe40003f64270 */
[----:B------:R-:W-:Y:S02]  /*7900*/  FSEL R194, R3, -INF , !P6 ;  /* 0xff80000003c27808 */ /* 0x000fe40007000000 */
[----:B------:R-:W-:Y:S02]  /*7910*/  FSEL R197, R4, -INF , !P5 ;  /* 0xff80000004c57808 */ /* 0x000fe40006800000 */
[----:B------:R-:W-:-:S02]  /*7920*/  FSEL R3, R64, -INF , !P1 ;  /* 0xff80000040037808 */ /* 0x000fc40004800000 */
[C---:B------:R-:W-:Y:S02]  /*7930*/  ISETP.GE.AND P6, PT, R5.reuse, R226, PT ;  /* 0x000000e20500720c */ /* 0x040fe40003fc6270 */
[----:B------:R-:W-:Y:S02]  /*7940*/  ISETP.GT.AND P5, PT, R0, R5, PT ;  /* 0x000000050000720c */ /* 0x000fe40003fa4270 */
[-C--:B------:R-:W-:Y:S02]  /*7950*/  ISETP.GE.AND P1, PT, R5, R230.reuse, PT ;  /* 0x000000e60500720c */ /* 0x080fe40003f26270 */
[----:B------:R-:W-:Y:S02]  /*7960*/  FSEL R5, R60, -INF , !P3 ;  /* 0xff8000003c057808 */ /* 0x000fe40005800000 */
[----:B------:R-:W-:Y:S02]  /*7970*/  ISETP.GT.AND P3, PT, R41, R207, PT ;  /* 0x000000cf2900720c */ /* 0x000fe40003f64270 */
[----:B------:R-:W-:-:S02]  /*7980*/  ISETP.GE.AND P4, PT, R8, R230, PT ;  /* 0x000000e60800720c */ /* 0x000fc40003f86270 */
[----:B------:R-:W-:Y:S02]  /*7990*/  FSEL R4, R66, -INF , !P5 ;  /* 0xff80000042047808 */ /* 0x000fe40006800000 */
[----:B------:R-:W-:Y:S02]  /*79a0*/  FSEL R195, R6, -INF , !P4 ;  /* 0xff80000006c37808 */ /* 0x000fe40006000000 */
[C---:B------:R-:W-:Y:S02]  /*79b0*/  ISETP.GE.AND P5, PT, R40.reuse, R226, PT ;  /* 0x000000e22800720c */ /* 0x040fe40003fa6270 */
[----:B------:R-:W-:Y:S02]  /*79c0*/  ISETP.GE.AND P4, PT, R40, R230, PT ;  /* 0x000000e62800720c */ /* 0x000fe40003f86270 */
[----:B------:R-:W-:Y:S02]  /*79d0*/  FSEL R199, R3, -INF , !P6 ;  /* 0xff80000003c77808 */ /* 0x000fe40007000000 */
[----:B------:R-:W-:-:S02]  /*79e0*/  VIMNMX R228, PT, PT, RZ, R2, !PT ;  /* 0x00000002ffe47248 */ /* 0x000fc40007fe0100 */
[----:B------:R-:W-:Y:S02]  /*79f0*/  FSEL R196, R4, -INF , !P1 ;  /* 0xff80000004c47808 */ /* 0x000fe40004800000 */
[----:B------:R-:W-:Y:S02]  /*7a00*/  FSEL R27, R5, -INF , !P5 ;  /* 0xff800000051b7808 */ /* 0x000fe40006800000 */
[----:B------:R-:W-:Y:S01]  /*7a10*/  FSEL R26, R184, -INF , !P4 ;  /* 0xff800000b81a7808 */ /* 0x000fe20006000000 */
[----:B------:R-:W-:Y:S06]  /*7a20*/  @!P3 BRA `(.L_x_2259) ;  /* 0x0000000c00bcb947 */ /* 0x000fec0003800000 */
[----:B------:R-:W2:Y:S04]  /*7a30*/  LDL.64 R88, [R1+0x68] ;  /* 0x0000680001587983 */ /* 0x000ea80000100a00 */
[----:B------:R1:W5:Y:S04]  /*7a40*/  LDL R17, [R1+0x34] ;  /* 0x0000340001117983 */ /* 0x0003680000100800 */
[----:B------:R1:W5:Y:S01]  /*7a50*/  LDL R18, [R1+0x40] ;  /* 0x0000400001127983 */ /* 0x0003620000100800 */
[----:B------:R-:W-:Y:S01]  /*7a60*/  BSSY.RECONVERGENT B0, `(.L_x_2260) ;  /* 0x0000051000007945 */ /* 0x000fe20003800200 */
[----:B--2---:R-:W-:-:S04]  /*7a70*/  ISETP.NE.U32.AND P1, PT, R88, RZ, PT ;  /* 0x000000ff5800720c */ /* 0x004fc80003f25070 */
[----:B------:R-:W-:-:S13]  /*7a80*/  ISETP.NE.AND.EX P1, PT, R89, RZ, PT, P1 ;  /* 0x000000ff5900720c */ /* 0x000fda0003f25310 */
[----:B-1----:R-:W-:Y:S05]  /*7a90*/  @P1 BRA `(.L_x_2261) ;  /* 0x00000000002c1947 */ /* 0x002fea0003800000 */
[----:B------:R-:W2:Y:S01]  /*7aa0*/  LD.E R0, desc[UR4][R134.64+0x38] ;  /* 0x0000380486007980 */ /* 0x000ea2000c101900 */
[----:B------:R-:W-:Y:S02]  /*7ab0*/  UMOV UR6, URZ ;  /* 0x000000ff00067c82 */ /* 0x000fe40008000000 */
[----:B------:R-:W-:Y:S01]  /*7ac0*/  IADD3 R2, P1, PT, RZ, -UR6, RZ ;  /* 0x80000006ff027c10 */ /* 0x000fe2000ff3e0ff */
[----:B--2---:R-:W-:-:S04]  /*7ad0*/  IMAD.SHL.U32 R0, R0, 0x100, RZ ;  /* 0x0000010000007824 */ /* 0x004fc800078e00ff */
[----:B------:R-:W-:-:S05]  /*7ae0*/  IMAD.X R0, RZ, RZ, ~R0, P1 ;  /* 0x000000ffff007224 */ /* 0x000fca00008e0e00 */
[----:B------:R-:W-:-:S04]  /*7af0*/  SHF.R.S64 R2, R2, 0x1f, R0 ;  /* 0x0000001f02027819 */ /* 0x000fc80000001000 */
[----:B-----5:R-:W-:-:S04]  /*7b00*/  IADD3 R18, P1, PT, R2, R18, RZ ;  /* 0x0000001202127210 */ /* 0x020fc80007f3e0ff */
[----:B------:R-:W-:Y:S01]  /*7b10*/  LEA.HI.X.SX32 R17, R0, R17, 0x1, P1 ;  /* 0x0000001100117211 */ /* 0x000fe200008f0eff */
[----:B------:R1:W-:Y:S04]  /*7b20*/  STL [R1+0x40], R18 ;  /* 0x0000401201007387 */ /* 0x0003e80000100800 */
[----:B------:R1:W-:Y:S01]  /*7b30*/  STL [R1+0x34], R17 ;  /* 0x0000341101007387 */ /* 0x0003e20000100800 */
[----:B------:R-:W-:Y:S05]  /*7b40*/  BRA `(.L_x_2262) ;  /* 0x0000000400087947 */ /* 0x000fea0003800000 */
.L_x_2261:
[----:B------:R-:W2:Y:S01]  /*7b50*/  LD.E R2, desc[UR4][R134.64+0x170] ;  /* 0x0001700486027980 */ /* 0x000ea2000c101900 */
[----:B-----5:R-:W-:Y:S02]  /*7b60*/  IMAD.MOV.U32 R12, RZ, RZ, R18 ;  /* 0x000000ffff0c7224 */ /* 0x020fe400078e0012 */
[----:B------:R-:W-:Y:S01]  /*7b70*/  IMAD.MOV.U32 R11, RZ, RZ, R17 ;  /* 0x000000ffff0b7224 */ /* 0x000fe200078e0011 */
[----:B------:R-:W3:Y:S01]  /*7b80*/  LDL.64 R14, [R1+0x38] ;  /* 0x00003800010e7983 */ /* 0x000ee20000100a00 */
        /* <DEDUP_REMOVED lines=62> */
.L_x_2262:
[----:B------:R-:W-:Y:S05]  /*7f70*/  BSYNC.RECONVERGENT B0 ;  /* 0x0000000000007941 */ /* 0x000fea0003800200 */
.L_x_2260:
[----:B------:R-:W3:Y:S04]  /*7f80*/  LDL R0, [R1+0x50] ;  /* 0x0000500001007983 */ /* 0x000ee80000100800 */
[----:B------:R-:W4:Y:S04]  /*7f90*/  LDL R5, [R1+0x40] ;  /* 0x0000400001057983 */ /* 0x000f280000100800 */
[----:B------:R-:W5:Y:S01]  /*7fa0*/  LDL R8, [R1+0x34] ;  /* 0x0000340001087983 */ /* 0x000f620000100800 */
[----:B------:R-:W-:Y:S01]  /*7fb0*/  SHF.L.U32 R4, R232, 0x5, RZ ;  /* 0x00000005e8047819 */ /* 0x000fe200000006ff */
[----:B------:R-:W-:Y:S01]  /*7fc0*/  BSSY.RECONVERGENT B0, `(.L_x_2263) ;  /* 0x0000094000007945 */ /* 0x000fe20003800200 */
[----:B---3--:R-:W-:-:S02]  /*7fd0*/  ISETP.GE.AND P3, PT, R222, R0, PT ;  /* 0x00000000de00720c */ /* 0x008fc40003f66270 */
[----:B------:R-:W-:Y:S02]  /*7fe0*/  ISETP.GE.AND P1, PT, R222, R0, PT ;  /* 0x00000000de00720c */ /* 0x000fe40003f26270 */
[----:B----4-:R-:W-:Y:S02]  /*7ff0*/  IADD3 R2, P5, PT, R4, R5, RZ ;  /* 0x0000000504027210 */ /* 0x010fe40007fbe0ff */
[----:B------:R-:W-:-:S05]  /*8000*/  SHF.L.U64.HI R0, R232, 0x5, R233 ;  /* 0x00000005e8007819 */ /* 0x000fca00000102e9 */
[----:B-----5:R-:W-:Y:S02]  /*8010*/  IMAD.X R3, R0, 0x1, R8, P5 ;  /* 0x0000000100037824 */ /* 0x020fe400028e0608 */
[----:B------:R-:W-:Y:S01]  /*8020*/  @!P3 IMAD.MOV.U32 R6, RZ, RZ, R5 ;  /* 0x000000ffff06b224 */ /* 0x000fe200078e0005 */
[----:B------:R-:W-:Y:S01]  /*8030*/  @!P3 MOV R7, R8 ;  /* 0x000000080007b202 */ /* 0x000fe20000000f00 */
[----:B------:R-:W-:Y:S01]  /*8040*/  @!P1 IMAD.MOV.U32 R8, RZ, RZ, R2 ;  /* 0x000000ffff089224 */ /* 0x000fe200078e0002 */
[----:B------:R-:W-:Y:S01]  /*8050*/  @!P1 IADD3 R4, P4, PT, R2, R4, RZ ;  /* 0x0000000402049210 */ /* 0x000fe20007f9e0ff */
[----:B-1----:R-:W-:Y:S01]  /*8060*/  @!P1 IMAD R18, R233, 0xa0, RZ ;  /* 0x000000a0e9129824 */ /* 0x002fe200078e02ff */
[-C--:B------:R-:W-:Y:S01]  /*8070*/  @!P1 MOV R9, R3.reuse ;  /* 0x0000000300099202 */ /* 0x080fe20000000f00 */
[----:B------:R-:W-:Y:S01]  /*8080*/  @!PT LDS RZ, [RZ] ;  /* 0x00000000fffff984 */ /* 0x000fe20000000800 */
[----:B------:R-:W-:Y:S01]  /*8090*/  @!PT LDS RZ, [RZ] ;  /* 0x00000000fffff984 */ /* 0x000fe20000000800 */
[----:B------:R-:W-:Y:S01]  /*80a0*/  @!PT LDS RZ, [RZ] ;  /* 0x00000000fffff984 */ /* 0x000fe20000000800 */
[----:B------:R1:W-:Y:S01]  /*80b0*/  @!P3 LDGSTS.E.BYPASS.LTC128B.128 [R227+0x2000], desc[UR4][R6.64] ;  /* 0x0200000006e3bfae */ /* 0x0003e2000b981a04 */
[----:B------:R-:W-:Y:S01]  /*80c0*/  @!P1 IADD3.X R5, PT, PT, R3, R0, RZ, P4, !PT ;  /* 0x0000000003059210 */ /* 0x000fe200027fe4ff */
[----:B------:R-:W-:Y:S01]  /*80d0*/  @!P1 IMAD R20, R233, 0x60, RZ ;  /* 0x00000060e9149824 */ /* 0x000fe200078e02ff */
[C---:B------:R-:W-:Y:S01]  /*80e0*/  @!P1 LEA R22, P4, R232.reuse, R2, 0x6 ;  /* 0x00000002e8169211 */ /* 0x040fe200078830ff */
[----:B------:R3:W-:Y:S01]  /*80f0*/  @P3 STS.128 [R227+0x2000], RZ ;  /* 0x002000ffe3003388 */ /* 0x0007e20000000c00 */
[----:B------:R-:W-:Y:S01]  /*8100*/  @!P1 IMAD.WIDE.U32 R8, R232, 0x60, R8 ;  /* 0x00000060e8089825 */ /* 0x000fe200078e0008 */
[----:B------:R-:W-:-:S02]  /*8110*/  @!P1 MOV R13, R3 ;  /* 0x00000003000d9202 */ /* 0x000fc40000000f00 */
[----:B------:R3:W-:Y:S01]  /*8120*/  @P1 STS.128 [R227+0x2800], RZ ;  /* 0x002800ffe3001388 */ /* 0x0007e20000000c00 */
[C---:B------:R-:W-:Y:S01]  /*8130*/  @!P1 IMAD R16, R233.reuse, 0xc0, RZ ;  /* 0x000000c0e9109824 */ /* 0x040fe200078e02ff */
[-C--:B------:R-:W-:Y:S01]  /*8140*/  @!P1 MOV R15, R3.reuse ;  /* 0x00000003000f9202 */ /* 0x080fe20000000f00 */
[----:B------:R-:W-:Y:S01]  /*8150*/  @!P1 IMAD.IADD R21, R20, 0x1, R9 ;  /* 0x0000000114159824 */ /* 0x000fe200078e0209 */
[----:B------:R-:W-:Y:S01]  /*8160*/  @!PT LDS RZ, [RZ] ;  /* 0x00000000fffff984 */ /* 0x000fe20000000800 */
[----:B------:R-:W-:Y:S01]  /*8170*/  @!PT LDS RZ, [RZ] ;  /* 0x00000000fffff984 */ /* 0x000fe20000000800 */
[----:B------:R-:W-:Y:S01]  /*8180*/  @!PT LDS RZ, [RZ] ;  /* 0x00000000fffff984 */ /* 0x000fe20000000800 */
[----:B------:R-:W-:Y:S01]  /*8190*/  @!P1 LDGSTS.E.BYPASS.LTC128B.128 [R227+0x2800], desc[UR4][R2.64] ;  /* 0x0280000002e39fae */ /* 0x000fe2000b981a04 */
[----:B------:R-:W-:Y:S01]  /*81a0*/  @!P1 IMAD.MOV.U32 R20, RZ, RZ, R8 ;  /* 0x000000ffff149224 */ /* 0x000fe200078e0008 */
[----:B------:R-:W-:Y:S01]  /*81b0*/  @!P1 MOV R8, R2 ;  /* 0x0000000200089202 */ /* 0x000fe20000000f00 */
[----:B------:R-:W-:Y:S01]  /*81c0*/  @!P1 IMAD.MOV.U32 R9, RZ, RZ, R3 ;  /* 0x000000ffff099224 */ /* 0x000fe200078e0003 */
[----:B------:R3:W-:Y:S01]  /*81d0*/  @P1 STS.128 [R227+0x3000], RZ ;  /* 0x003000ffe3001388 */ /* 0x0007e20000000c00 */
[C---:B------:R-:W-:Y:S01]  /*81e0*/  @!P1 IMAD R23, R233.reuse, 0x180, RZ ;  /* 0x00000180e9179824 */ /* 0x040fe200078e02ff */
[----:B--2---:R-:W-:Y:S01]  /*81f0*/  @!P1 MOV R11, R3 ;  /* 0x00000003000b9202 */ /* 0x004fe20000000f00 */
[----:B------:R-:W-:Y:S01]  /*8200*/  @!P1 IMAD R24, R233, 0x160, RZ ;  /* 0x00000160e9189824 */ /* 0x000fe200078e02ff */
[----:B------:R-:W-:Y:S01]  /*8210*/  @!PT LDS RZ, [RZ] ;  /* 0x00000000fffff984 */ /* 0x000fe20000000800 */
[----:B------:R-:W-:Y:S01]  /*8220*/  @!PT LDS RZ, [RZ] ;  /* 0x00000000fffff984 */ /* 0x000fe20000000800 */
[----:B------:R-:W-:Y:S01]  /*8230*/  @!PT LDS RZ, [RZ] ;  /* 0x00000000fffff984 */ /* 0x000fe20000000800 */
[----:B------:R2:W-:Y:S01]  /*8240*/  @!P1 LDGSTS.E.BYPASS.LTC128B.128 [R227+0x3000], desc[UR4][R4.64] ;  /* 0x0300000004e39fae */ /* 0x0005e2000b981a04 */
[----:B------:R-:W-:-:S03]  /*8250*/  @!P1 IMAD.WIDE.U32 R8, R232, 0x160, R8 ;  /* 0x00000160e8089825 */ /* 0x000fc600078e0008 */
[----:B------:R3:W-:Y:S01]  /*8260*/  @P1 STS.128 [R227+0x3800], RZ ;  /* 0x003800ffe3001388 */ /* 0x0007e20000000c00 */
[--C-:B------:R-:W-:Y:S01]  /*8270*/  @!P1 IMAD.MOV.U32 R12, RZ, RZ, R2.reuse ;  /* 0x000000ffff0c9224 */ /* 0x100fe200078e0002 */
[----:B-1----:R-:W-:Y:S01]  /*8280*/  @!P1 MOV R7, R3 ;  /* 0x0000000300079202 */ /* 0x002fe20000000f00 */
[----:B------:R-:W-:Y:S02]  /*8290*/  @!P1 IMAD.MOV.U32 R6, RZ, RZ, R2 ;  /* 0x000000ffff069224 */ /* 0x000fe400078e0002 */
[----:B------:R-:W-:Y:S02]  /*82a0*/  @!P1 IMAD R25, R233, 0x1a0, RZ ;  /* 0x000001a0e9199824 */ /* 0x000fe400078e02ff */
[----:B------:R-:W-:-:S04]  /*82b0*/  @!P1 IMAD.WIDE.U32 R6, R232, 0xa0, R6 ;  /* 0x000000a0e8069825 */ /* 0x000fc800078e0006 */
[----:B------:R-:W-:Y:S01]  /*82c0*/  @!P1 IMAD.IADD R9, R24, 0x1, R9 ;  /* 0x0000000118099824 */ /* 0x000fe200078e0209 */
[----:B------:R-:W-:Y:S01]  /*82d0*/  @!P1 IADD3 R19, PT, PT, R18, R7, RZ ;  /* 0x0000000712139210 */ /* 0x000fe20007ffe0ff */
[----:B------:R-:W-:Y:S01]  /*82e0*/  @!P1 IMAD.MOV.U32 R14, RZ, RZ, R2 ;  /* 0x000000ffff0e9224 */ /* 0x000fe200078e0002 */
[----:B------:R-:W-:Y:S01]  /*82f0*/  @!P1 MOV R18, R6 ;  /* 0x0000000600129202 */ /* 0x000fe20000000f00 */
[C---:B------:R-:W-:Y:S01]  /*8300*/  @!P1 IMAD R10, R233.reuse, 0x120, RZ ;  /* 0x00000120e90a9824 */ /* 0x040fe200078e02ff */
[-C--:B------:R-:W-:Y:S01]  /*8310*/  @!P1 MOV R6, R2.reuse ;  /* 0x0000000200069202 */ /* 0x080fe20000000f00 */
[C---:B------:R-:W-:Y:S01]  /*8320*/  @!P1 IMAD.WIDE.U32 R12, R232.reuse, 0x120, R12 ;  /* 0x00000120e80c9825 */ /* 0x040fe200078e000c */
[-C--:B------:R-:W-:Y:S02]  /*8330*/  @!P1 MOV R7, R3.reuse ;  /* 0x0000000300079202 */ /* 0x080fe40000000f00 */
[----:B------:R-:W-:Y:S01]  /*8340*/  @!P1 LEA R24, P3, R232, R2, 0x7 ;  /* 0x00000002e8189211 */ /* 0x000fe200078638ff */
[----:B------:R-:W-:Y:S01]  /*8350*/  @!P1 IMAD R0, R233, 0xe0, RZ ;  /* 0x000000e0e9009824 */ /* 0x000fe200078e02ff */
[----:B--2---:R-:W-:Y:S01]  /*8360*/  @!P1 MOV R5, R3 ;  /* 0x0000000300059202 */ /* 0x004fe20000000f00 */
[----:B------:R-:W-:Y:S01]  /*8370*/  @!P1 IMAD.MOV.U32 R4, RZ, RZ, R2 ;  /* 0x000000ffff049224 */ /* 0x000fe200078e0002 */
[----:B------:R-:W-:Y:S01]  /*8380*/  @!P1 IADD3 R13, PT, PT, R10, R13, RZ ;  /* 0x0000000d0a0d9210 */ /* 0x000fe20007ffe0ff */
[----:B------:R-:W-:-:S04]  /*8390*/  @!P1 IMAD.WIDE.U32 R6, R232, 0x180, R6 ;  /* 0x00000180e8069825 */ /* 0x000fc800078e0006 */
[C---:B------:R-:W-:Y:S01]  /*83a0*/  @!P1 IMAD.WIDE.U32 R4, R232.reuse, 0xc0, R4 ;  /* 0x000000c0e8049825 */ /* 0x040fe200078e0004 */
[----:B------:R-:W-:Y:S02]  /*83b0*/  @!P1 IADD3 R7, PT, PT, R23, R7, RZ ;  /* 0x0000000717079210 */ /* 0x000fe40007ffe0ff */
[-C--:B------:R-:W-:Y:S01]  /*83c0*/  @!P1 LEA.HI.X R23, R232, R3.reuse, R233, 0x6, P4 ;  /* 0x00000003e8179211 */ /* 0x080fe200020f34e9 */
[----:B------:R-:W-:Y:S01]  /*83d0*/  @!P1 IMAD.IADD R17, R16, 0x1, R5 ;  /* 0x0000000110119824 */ /* 0x000fe200078e0205 */
[----:B------:R-:W-:Y:S01]  /*83e0*/  @!P1 MOV R16, R4 ;  /* 0x0000000400109202 */ /* 0x000fe20000000f00 */
[----:B------:R-:W-:Y:S01]  /*83f0*/  @!P1 IMAD.WIDE.U32 R14, R232, 0xe0, R14 ;  /* 0x000000e0e80e9825 */ /* 0x000fe200078e000e */
[----:B------:R-:W-:Y:S01]  /*8400*/  @!P1 MOV R4, R2 ;  /* 0x0000000200049202 */ /* 0x000fe20000000f00 */
[----:B------:R-:W-:Y:S01]  /*8410*/  @!PT LDS RZ, [RZ] ;  /* 0x00000000fffff984 */ /* 0x000fe20000000800 */
[----:B------:R-:W-:Y:S01]  /*8420*/  @!PT LDS RZ, [RZ] ;  /* 0x00000000fffff984 */ /* 0x000fe20000000800 */
[----:B------:R-:W-:Y:S01]  /*8430*/  @!PT LDS RZ, [RZ] ;  /* 0x00000000fffff984 */ /* 0x000fe20000000800 */
[----:B------:R-:W-:Y:S01]  /*8440*/  @!P1 LDGSTS.E.BYPASS.LTC128B.128 [R227+0x3800], desc[UR4][R22.64] ;  /* 0x0380000016e39fae */ /* 0x000fe2000b981a04 */
[----:B------:R-:W-:Y:S01]  /*8450*/  @!P1 MOV R5, R3 ;  /* 0x0000000300059202 */ /* 0x000fe20000000f00 */
[----:B------:R-:W-:Y:S01]  /*8460*/  @!P1 IMAD.MOV.U32 R10, RZ, RZ, R2 ;  /* 0x000000ffff0a9224 */ /* 0x000fe200078e0002 */
[----:B------:R-:W-:Y:S01]  /*8470*/  @!P1 IADD3 R15, PT, PT, R0, R15, RZ ;  /* 0x0000000f000f9210 */ /* 0x000fe20007ffe0ff */
[----:B------:R3:W-:Y:S01]  /*8480*/  @P1 STS.128 [R227+0x4000], RZ ;  /* 0x004000ffe3001388 */ /* 0x0007e20000000c00 */
[----:B------:R-:W-:-:S02]  /*8490*/  @!P1 IMAD R0, R233, 0x140, RZ ;  /* 0x00000140e9009824 */ /* 0x000fc400078e02ff */
[C---:B------:R-:W-:Y:S01]  /*84a0*/  @!P1 IMAD.WIDE.U32 R4, R232.reuse, 0x1a0, R4 ;  /* 0x000001a0e8049825 */ /* 0x040fe200078e0004 */
[----:B------:R-:W-:Y:S01]  /*84b0*/  @!PT LDS RZ, [RZ] ;  /* 0x00000000fffff984 */ /* 0x000fe20000000800 */
[----:B------:R-:W-:Y:S01]  /*84c0*/  @!PT LDS RZ, [RZ] ;  /* 0x00000000fffff984 */ /* 0x000fe20000000800 */
[----:B------:R-:W-:Y:S01]  /*84d0*/  @!PT LDS RZ, [RZ] ;  /* 0x00000000fffff984 */ /* 0x000fe20000000800 */
[----:B------:R1:W-:Y:S03]  /*84e0*/  @!P1 LDGSTS.E.BYPASS.LTC128B.128 [R227+0x4000], desc[UR4][R20.64] ;  /* 0x0400000014e39fae */ /* 0x0003e6000b981a04 */
[C---:B------:R-:W-:Y:S01]  /*84f0*/  @!P1 IMAD.WIDE.U32 R10, R232.reuse, 0x140, R10 ;  /* 0x00000140e80a9825 */ /* 0x040fe200078e000a */
[----:B------:R-:W-:Y:S01]  /*8500*/  @!P1 IADD3 R5, PT, PT, R25, R5, RZ ;  /* 0x0000000519059210 */ /* 0x000fe20007ffe0ff */
[----:B------:R3:W-:Y:S01]  /*8510*/  @P1 STS.128 [R227+0x4800], RZ ;  /* 0x004800ffe3001388 */ /* 0x0007e20000000c00 */
[----:B------:R-:W-:Y:S01]  /*8520*/  @!P1 LEA.HI.X R25, R232, R3, R233, 0x7, P3 ;  /* 0x00000003e8199211 */ /* 0x000fe200018f3ce9 */
[----:B------:R-:W-:-:S04]  /*8530*/  @!P1 IMAD.IADD R11, R0, 0x1, R11 ;  /* 0x00000001000b9824 */ /* 0x000fc800078e020b */
        /* <DEDUP_REMOVED lines=10> */
[----:B-1----:R-:W-:-:S03]  /*85e0*/  @!P1 LEA R20, P3, R232, R2, 0x8 ;  /* 0x00000002e8149211 */ /* 0x002fc600078640ff */
[----:B------:R-:W-:Y:S01]  /*85f0*/  @!PT LDS RZ, [RZ] ;  /* 0x00000000fffff984 */ /* 0x000fe20000000800 */
[----:B------:R-:W-:Y:S01]  /*8600*/  @!PT LDS RZ, [RZ] ;  /* 0x00000000fffff984 */ /* 0x000fe20000000800 */
[----:B------:R-:W-:Y:S01]  /*8610*/  @!PT LDS RZ, [RZ] ;  /* 0x00000000fffff984 */ /* 0x000fe20000000800 */
[----:B------:R3:W-:Y:S01]  /*8620*/  @!P1 LDGSTS.E.BYPASS.LTC128B.128 [R227+0x5800], desc[UR4][R16.64] ;  /* 0x0580000010e39fae */ /* 0x0007e2000b981a04 */
[----:B------:R-:W-:-:S03]  /*8630*/  @!P1 LEA.HI.X R21, R232, R3, R233, 0x8, P3 ;  /* 0x00000003e8159211 */ /* 0x000fc600018f44e9 */
        /* <DEDUP_REMOVED lines=44> */
.L_x_2264:
[----:B------:R-:W-:Y:S05]  /*8900*/  BSYNC.RECONVERGENT B0 ;  /* 0x0000000000007941 */ /* 0x000fea0003800200 */
.L_x_2263:
[----:B------:R-:W0:Y:S02]  /*8910*/  LDGDEPBAR ;  /* 0x00000000000079af */ /* 0x000e240000000000 */
.L_x_2259:
[----:B------:R-:W-:Y:S05]  /*8920*/  BSYNC.RECONVERGENT B1 ;  /* 0x0000000000017941 */ /* 0x000fea0003800200 */
.L_x_2258:
[----:B------:R-:W2:Y:S04]  /*8930*/  LDL.LU R203, [R1+0x14] ;  /* 0x0000140001cb7983 */ /* 0x000ea80000300800 */
[----:B------:R-:W4:Y:S04]  /*8940*/  LDL.LU R204, [R1+0x10] ;  /* 0x0000100001cc7983 */ /* 0x000f280000300800 */
[----:B-1----:R-:W5:Y:S04]  /*8950*/  LD.E R2, desc[UR4][R134.64+0xdc] ;  /* 0x0000dc0486027980 */ /* 0x002f68000c101900 */
[----:B---3--:R-:W3:Y:S01]  /*8960*/  LDL R8, [R1+0x60] ;  /* 0x0000600001087983 */ /* 0x008ee20000100800 */
[----:B------:R-:W-:-:S04]  /*8970*/  FMNMX3.FTZ R0, R26, R65, R42, !PT ;  /* 0x000000411a007276 */ /* 0x000fc8000781002a */
[----:B------:R-:W-:-:S04]  /*8980*/  FMNMX3.FTZ R0, R0, R63, R43, !PT ;  /* 0x0000003f00007276 */ /* 0x000fc8000781002b */
[----:B------:R-:W-:-:S04]  /*8990*/  FMNMX3.FTZ R0, R0, R62, R61, !PT ;  /* 0x0000003e00007276 */ /* 0x000fc8000781003d */
[----:B------:R-:W-:-:S04]  /*89a0*/  FMNMX3.FTZ R0, R0, R87, R86, !PT ;  /* 0x0000005700007276 */ /* 0x000fc80007810056 */
[----:B------:R-:W-:-:S04]  /*89b0*/  FMNMX3.FTZ R0, R0, R92, R70, !PT ;  /* 0x0000005c00007276 */ /* 0x000fc80007810046 */
[----:B------:R-:W-:-:S04]  /*89c0*/  FMNMX3.FTZ R0, R0, R107, R104, !PT ;  /* 0x0000006b00007276 */ /* 0x000fc80007810068 */
[----:B------:R-:W-:-:S04]  /*89d0*/  FMNMX3.FTZ R0, R0, R106, R95, !PT ;  /* 0x0000006a00007276 */ /* 0x000fc8000781005f */
        /* <DEDUP_REMOVED lines=55> */
[----:B----4-:R-:W-:-:S05]  /*8d50*/  FMNMX.FTZ R0, R204, R0, !PT ;  /* 0x00000000cc007209 */ /* 0x010fca0007810000 */
[----:B------:R-:W1:Y:S01]  /*8d60*/  SHFL.BFLY PT, R3, R0, 0x2, 0x1f ;  /* 0x0c401f0000037f89 */ /* 0x000e6200000e0000 */
[----:B--2---:R-:W-:Y:S02]  /*8d70*/  FMNMX.FTZ R37, R203, R37, !PT ;  /* 0x00000025cb257209 */ /* 0x004fe40007810000 */
[----:B-1----:R-:W-:-:S05]  /*8d80*/  FMNMX.FTZ R0, R0, R3, !PT ;  /* 0x0000000300007209 */ /* 0x002fca0007810000 */
[----:B------:R-:W1:Y:S04]  /*8d90*/  SHFL.BFLY PT, R4, R0, 0x1, 0x1f ;  /* 0x0c201f0000047f89 */ /* 0x000e6800000e0000 */
[----:B------:R-:W2:Y:S01]  /*8da0*/  SHFL.BFLY PT, R3, R37, 0x2, 0x1f ;  /* 0x0c401f0025037f89 */ /* 0x000ea200000e0000 */
[----:B-1----:R-:W-:Y:S02]  /*8db0*/  FMNMX.FTZ R88, R0, R4, !PT ;  /* 0x0000000400587209 */ /* 0x002fe40007810000 */
[----:B--2---:R-:W-:-:S03]  /*8dc0*/  FMNMX.FTZ R37, R37, R3, !PT ;  /* 0x0000000325257209 */ /* 0x004fc60007810000 */
[----:B-----5:R-:W-:Y:S01]  /*8dd0*/  FMUL.FTZ R3, R2, R88 ;  /* 0x0000005802037220 */ /* 0x020fe20000410000 */
[----:B------:R-:W-:-:S04]  /*8de0*/  FSETP.NEU.FTZ.AND P1, PT, R88, -INF , PT ;  /* 0xff8000005800780b */ /* 0x000fc80003f3d000 */
[----:B------:R-:W-:Y:S01]  /*8df0*/  FSEL R3, R3, RZ, P1 ;  /* 0x000000ff03037208 */ /* 0x000fe20000800000 */
[----:B------:R-:W1:Y:S04]  /*8e00*/  SHFL.BFLY PT, R4, R37, 0x1, 0x1f ;  /* 0x0c201f0025047f89 */ /* 0x000e6800000e0000 */
[----:B------:R-:W-:-:S04]  /*8e10*/  FFMA.FTZ R0, R26, R2, -R3 ;  /* 0x000000021a007223 */ /* 0x000fc80000010803 */
[----:B------:R2:W-:Y:S02]  /*8e20*/  MUFU.EX2 R6, R0 ;  /* 0x0000000000067308 */ /* 0x0005e40000000800 */
[----:B--2---:R-:W-:-:S06]  /*8e30*/  FFMA.FTZ R0, R65, R2, -R3 ;  /* 0x0000000241007223 */ /* 0x004fcc0000010803 */
[----:B------:R2:W-:Y:S01]  /*8e40*/  MUFU.EX2 R206, R0 ;  /* 0x0000000000ce7308 */ /* 0x0005e20000000800 */
[----:B-1----:R-:W-:Y:S01]  /*8e50*/  FMNMX.FTZ R37, R37, R4, !PT ;  /* 0x0000000425257209 */ /* 0x002fe20007810000 */
[----:B--2---:R-:W-:-:S06]  /*8e60*/  FFMA.FTZ R0, R42, R2, -R3 ;  /* 0x000000022a007223 */ /* 0x004fcc0000010803 */
[----:B------:R1:W-:Y:S01]  /*8e70*/  MUFU.EX2 R208, R0 ;  /* 0x0000000000d07308 */ /* 0x0003e20000000800 */
[----:B------:R-:W-:Y:S01]  /*8e80*/  FMUL.FTZ R5, R2, R37 ;  /* 0x0000002502057220 */ /* 0x000fe20000410000 */
[----:B------:R-:W-:Y:S01]  /*8e90*/  FSETP.NEU.FTZ.AND P1, PT, R37, -INF , PT ;  /* 0xff8000002500780b */ /* 0x000fe20003f3d000 */
[----:B-1----:R-:W-:-:S05]  /*8ea0*/  FFMA.FTZ R0, R63, R2, -R3 ;  /* 0x000000023f007223 */ /* 0x002fca0000010803 */
[----:B------:R1:W2:Y:S01]  /*8eb0*/  MUFU.EX2 R211, R0 ;  /* 0x0000000000d37308 */ /* 0x0002a20000000800 */
[----:B------:R-:W-:Y:S01]  /*8ec0*/  FSEL R5, R5, RZ, P1 ;  /* 0x000000ff05057208 */ /* 0x000fe20000800000 */
[----:B-1----:R-:W-:-:S06]  /*8ed0*/  FFMA.FTZ R0, R43, R2, -R3 ;  /* 0x000000022b007223 */ /* 0x002fcc0000010803 */
[----:B------:R1:W-:Y:S01]  /*8ee0*/  MUFU.EX2 R205, R0 ;  /* 0x0000000000cd7308 */ /* 0x0003e20000000800 */
[----:B------:R-:W-:Y:S01]  /*8ef0*/  FFMA.FTZ R4, R27, R2, -R5 ;  /* 0x000000021b047223 */ /* 0x000fe20000010805 */
[----:B-1----:R-:W-:-:S04]  /*8f00*/  IADD3 R0, PT, PT, R231, R220, RZ ;  /* 0x000000dce7007210 */ /* 0x002fc80007ffe0ff */
[----:B------:R-:W-:-:S04]  /*8f10*/  LEA R220, R0, R224, 0x1 ;  /* 0x000000e000dc7211 */ /* 0x000fc800078e08ff */
[----:B---3--:R-:W-:Y:S01]  /*8f20*/  IADD3 R89, PT, PT, R8, R220, RZ ;  /* 0x000000dc08597210 */ /* 0x008fe20007ffe0ff */
[----:B------:R-:W1:Y:S01]  /*8f30*/  LDSM.16.MT88.4 R24, [R220+0xa000] ;  /* 0x00a00000dc18783b */ /* 0x000e620000004200 */
[----:B------:R-:W-:-:S03]  /*8f40*/  FFMA.FTZ R0, R79, R2, -R5 ;  /* 0x000000024f007223 */ /* 0x000fc60000010805 */
[----:B------:R-:W3:Y:S01]  /*8f50*/  LDSM.16.MT88.4 R20, [R89+0xa000] ;  /* 0x00a000005914783b */ /* 0x000ee20000004200 */
[----:B------:R4:W-:Y:S01]  /*8f60*/  MUFU.EX2 R7, R4 ;  /* 0x0000000400077308 */ /* 0x0009e20000000800 */
[----:B--2---:R-:W-:Y:S02]  /*8f70*/  F2FP.BF16.F32.PACK_AB R11, R211, R208 ;  /* 0x000000d0d30b723e */ /* 0x004fe400000010ff */
[----:B------:R-:W-:Y:S01]  /*8f80*/  LDSM.16.MT88.4 R28, [R220+0xa800] ;  /* 0x00a80000dc1c783b */ /* 0x000fe20000004200 */
[----:B----4-:R-:W-:-:S04]  /*8f90*/  MOV R4, R6 ;  /* 0x0000000600047202 */ /* 0x010fc80000000f00 */
[----:B------:R2:W4:Y:S02]  /*8fa0*/  MUFU.EX2 R6, R0 ;  /* 0x0000000000067308 */ /* 0x0005240000000800 */
[----:B--2---:R-:W-:-:S06]  /*8fb0*/  FFMA.FTZ R0, R67, R2, -R5 ;  /* 0x0000000243007223 */ /* 0x004fcc0000010805 */
[----:B------:R2:W-:Y:S02]  /*8fc0*/  MUFU.EX2 R251, R0 ;  /* 0x0000000000fb7308 */ /* 0x0005e40000000800 */
[----:B--2---:R-:W-:Y:S01]  /*8fd0*/  FFMA.FTZ R0, R85, R2, -R5 ;  /* 0x0000000255007223 */ /* 0x004fe20000010805 */
[----:B------:R-:W-:-:S05]  /*8fe0*/  IADD3 R85, PT, PT, R221, R220, RZ ;  /* 0x000000dcdd557210 */ /* 0x000fca0007ffe0ff */
[----:B------:R2:W5:Y:S01]  /*8ff0*/  MUFU.EX2 R200, R0 ;  /* 0x0000000000c87308 */ /* 0x0005620000000800 */
[----:B------:R-:W-:Y:S01]  /*9000*/  IADD3 R36, PT, PT, R8, R85, RZ ;  /* 0x0000005508247210 */ /* 0x000fe20007ffe0ff */
[----:B------:R-:W-:Y:S04]  /*9010*/  LDSM.16.MT88.4 R12, [R85+0xa000] ;  /* 0x00a00000550c783b */ /* 0x000fe80000004200 */
[----:B------:R-:W3:Y:S01]  /*9020*/  LDSM.16.MT88.4 R16, [R36+0xa000] ;  /* 0x00a000002410783b */ /* 0x000ee20000004200 */
[----:B--2---:R-:W-:-:S04]  /*9030*/  FFMA.FTZ R0, R62, R2, -R3 ;  /* 0x000000023e007223 */ /* 0x004fc80000010803 */
[----:B------:R2:W-:Y:S01]  /*9040*/  MUFU.EX2 R210, R0 ;  /* 0x0000000000d27308 */ /* 0x0005e20000000800 */
[----:B------:R-:W-:Y:S02]  /*9050*/  F2FP.BF16.F32.PACK_AB R9, R206, R4 ;  /* 0x00000004ce09723e */ /* 0x000fe400000010ff */
[----:B----4-:R-:W-:Y:S02]  /*9060*/  F2FP.BF16.F32.PACK_AB R8, R6, R7 ;  /* 0x000000070608723e */ /* 0x010fe400000010ff */
[----:B-----5:R-:W-:Y:S01]  /*9070*/  F2FP.BF16.F32.PACK_AB R10, R200, R251 ;  /* 0x000000fbc80a723e */ /* 0x020fe200000010ff */
[----:B--2---:R-:W-:-:S04]  /*9080*/  FFMA.FTZ R0, R61, R2, -R3 ;  /* 0x000000023d007223 */ /* 0x004fc80000010803 */
[----:B------:R2:W4:Y:S02]  /*9090*/  MUFU.EX2 R48, R0 ;  /* 0x0000000000307308 */ /* 0x0005240000000800 */
[----:B-1----:R-:W-:Y:S01]  /*90a0*/  HMMA.16816.F32.BF16 R40, R8, R24, RZ ;  /* 0x000000180828723c */ /* 0x002fe200000418ff */
[----:B--2---:R-:W-:-:S05]  /*90b0*/  FFMA.FTZ R0, R93, R2, -R5 ;  /* 0x000000025d007223 */ /* 0x004fca0000010805 */
[----:B------:R1:W-:Y:S02]  /*90c0*/  MUFU.EX2 R209, R0 ;  /* 0x0000000000d17308 */ /* 0x0003e40000000800 */
[----:B------:R-:W-:Y:S01]  /*90d0*/  HMMA.16816.F32.BF16 R44, R8, R26, RZ ;  /* 0x0000001a082c723c */ /* 0x000fe200000418ff */
[----:B-1----:R-:W-:-:S05]  /*90e0*/  FFMA.FTZ R0, R94, R2, -R5 ;  /* 0x000000025e007223 */ /* 0x002fca0000010805 */
[----:B------:R1:W2:Y:S02]  /*90f0*/  MUFU.EX2 R212, R0 ;  /* 0x0000000000d47308 */ /* 0x0002a40000000800 */
[C---:B---3--:R-:W-:Y:S08]  /*9100*/  HMMA.16816.F32.BF16 R32, R8.reuse, R20, RZ ;  /* 0x000000140820723c */ /* 0x048ff000000418ff */
[----:B------:R-:W-:Y:S01]  /*9110*/  HMMA.16816.F32.BF16 R24, R8, R22, RZ ;  /* 0x000000160818723c */ /* 0x000fe200000418ff */
[----:B------:R-:W3:Y:S01]  /*9120*/  LDSM.16.MT88.4 R20, [R89+0xa800] ;  /* 0x00a800005914783b */ /* 0x000ee20000004200 */
[----:B-1----:R-:W-:-:S04]  /*9130*/  FFMA.FTZ R0, R71, R2, -R5 ;  /* 0x0000000247007223 */ /* 0x002fc80000010805 */
[----:B------:R1:W-:Y:S02]  /*9140*/  MUFU.EX2 R184, R0 ;  /* 0x0000000000b87308 */ /* 0x0003e40000000800 */
[----:B-1----:R-:W-:-:S06]  /*9150*/  FFMA.FTZ R0, R78, R2, -R5 ;  /* 0x000000024e007223 */ /* 0x002fcc0000010805 */
[----:B------:R1:W5:Y:S01]  /*9160*/  MUFU.EX2 R202, R0 ;  /* 0x0000000000ca7308 */ /* 0x0003620000000800 */
[----:B------:R-:W-:Y:S01]  /*9170*/  HMMA.16816.F32.BF16 R52, R8, R16, RZ ;  /* 0x000000100834723c */ /* 0x000fe200000418ff */
[----:B-1----:R-:W-:-:S06]  /*9180*/  FFMA.FTZ R0, R87, R2, -R3 ;  /* 0x0000000257007223 */ /* 0x002fcc0000010803 */
[----:B------:R1:W3:Y:S01]  /*9190*/  MUFU.EX2 R94, R0 ;  /* 0x00000000005e7308 */ /* 0x0002e20000000800 */
[----:B----4-:R-:W-:Y:S02]  /*91a0*/  MOV R87, R48 ;  /* 0x0000003000577202 */ /* 0x010fe40000000f00 */
[----:B------:R-:W-:Y:S01]  /*91b0*/  HMMA.16816.F32.BF16 R48, R8, R18, RZ ;  /* 0x000000120830723c */ /* 0x000fe200000418ff */
[----:B------:R-:W4:Y:S01]  /*91c0*/  LDSM.16.MT88.4 R16, [R85+0xa800] ;  /* 0x00a800005510783b */ /* 0x000f220000004200 */
[----:B-1----:R-:W-:-:S04]  /*91d0*/  FFMA.FTZ R0, R86, R2, -R3 ;  /* 0x0000000256007223 */ /* 0x002fc80000010803 */
[----:B------:R1:W-:Y:S02]  /*91e0*/  MUFU.EX2 R201, R0 ;  /* 0x0000000000c97308 */ /* 0x0003e40000000800 */
[----:B------:R-:W-:Y:S01]  /*91f0*/  HMMA.16816.F32.BF16 R56, R8, R12, RZ ;  /* 0x0000000c0838723c */ /* 0x000fe200000418ff */
[----:B-1----:R-:W-:-:S05]  /*9200*/  FFMA.FTZ R0, R92, R2, -R3 ;  /* 0x000000025c007223 */ /* 0x002fca0000010803 */
[----:B------:R1:W-:Y:S02]  /*9210*/  MUFU.EX2 R77, R0 ;  /* 0x00000000004d7308 */ /* 0x0003e40000000800 */
[----:B------:R-:W-:Y:S01]  /*9220*/  HMMA.16816.F32.BF16 R60, R8, R14, RZ ;  /* 0x0000000e083c723c */ /* 0x000fe200000418ff */
[----:B--2---:R-:W-:Y:S01]  /*9230*/  F2FP.BF16.F32.PACK_AB R8, R212, R209 ;  /* 0x000000d1d408723e */ /* 0x004fe200000010ff */
[----:B------:R-:W2:Y:S01]  /*9240*/  LDSM.16.MT88.4 R12, [R36+0xa800] ;  /* 0x00a80000240c783b */ /* 0x000ea20000004200 */
[----:B------:R-:W-:Y:S01]  /*9250*/  F2FP.BF16.F32.PACK_AB R9, R210, R205 ;  /* 0x000000cdd209723e */ /* 0x000fe200000010ff */
[----:B-1----:R-:W-:-:S04]  /*9260*/  FFMA.FTZ R0, R70, R2, -R3 ;  /* 0x0000000246007223 */ /* 0x002fc80000010803 */
[----:B------:R1:W-:Y:S01]  /*9270*/  MUFU.EX2 R79, R0 ;  /* 0x00000000004f7308 */ /* 0x0003e20000000800 */
[----:B-----5:R-:W-:Y:S02]  /*9280*/  F2FP.BF16.F32.PACK_AB R10, R202, R184 ;  /* 0x000000b8ca0a723e */ /* 0x020fe400000010ff */
[----:B---3--:R-:W-:Y:S01]  /*9290*/  F2FP.BF16.F32.PACK_AB R11, R94, R87 ;  /* 0x000000575e0b723e */ /* 0x008fe200000010ff */
[----:B-1----:R-:W-:-:S04]  /*92a0*/  FFMA.FTZ R0, R110, R2, -R5 ;  /* 0x000000026e007223 */ /* 0x002fc80000010805 */
[----:B------:R1:W3:Y:S02]  /*92b0*/  MUFU.EX2 R76, R0 ;  /* 0x00000000004c7308 */ /* 0x0002e40000000800 */
[----:B------:R-:W-:Y:S01]  /*92c0*/  HMMA.16816.F32.BF16 R64, R8, R28, R40 ;  /* 0x0000001c0840723c */ /* 0x000fe20000041828 */
[----:B-1----:R-:W-:-:S05]  /*92d0*/  FFMA.FTZ R0, R111, R2, -R5 ;  /* 0x000000026f007223 */ /* 0x002fca0000010805 */
[----:B------:R1:W5:Y:S02]  /*92e0*/  MUFU.EX2 R78, R0 ;  /* 0x00000000004e7308 */ /* 0x0003640000000800 */
[C---:B------:R-:W-:Y:S08]  /*92f0*/  HMMA.16816.F32.BF16 R40, R8.reuse, R20, R32 ;  /* 0x000000140828723c */ /* 0x040ff00000041820 */
[----:B------:R-:W-:Y:S01]  /*9300*/  HMMA.16816.F32.BF16 R68, R8, R30, R44 ;  /* 0x0000001e0844723c */ /* 0x000fe2000004182c */
[----:B------:R-:W2:Y:S01]  /*9310*/  LDSM.16.MT88.4 R28, [R220+0xb000] ;  /* 0x00b00000dc1c783b */ /* 0x000ea20000004200 */
[----:B-1----:R-:W-:-:S06]  /*9320*/  FFMA.FTZ R0, R108, R2, -R5 ;  /* 0x000000026c007223 */ /* 0x002fcc0000010805 */
[----:B------:R-:W-:Y:S01]  /*9330*/  HMMA.16816.F32.BF16 R32, R8, R22, R24 ;  /* 0x000000160820723c */ /* 0x000fe20000041818 */
[----:B------:R-:W1:Y:S01]  /*9340*/  LDSM.16.MT88.4 R24, [R89+0xb000] ;  /* 0x00b000005918783b */ /* 0x000e620000004200 */
[----:B------:R4:W-:Y:S02]  /*9350*/  MUFU.EX2 R111, R0 ;  /* 0x00000000006f7308 */ /* 0x0009e40000000800 */
[----:B----4-:R-:W-:-:S06]  /*9360*/  FFMA.FTZ R0, R105, R2, -R5 ;  /* 0x0000000269007223 */ /* 0x010fcc0000010805 */
[----:B------:R4:W1:Y:S02]  /*9370*/  MUFU.EX2 R86, R0 ;  /* 0x0000000000567308 */ /* 0x0008640000000800 */
[----:B----4-:R-:W-:-:S06]  /*9380*/  FFMA.FTZ R0, R107, R2, -R3 ;  /* 0x000000026b007223 */ /* 0x010fcc0000010803 */
[----:B------:R4:W1:Y:S01]  /*9390*/  MUFU.EX2 R93, R0 ;  /* 0x00000000005d7308 */ /* 0x0008620000000800 */
[----:B------:R-:W-:Y:S01]  /*93a0*/  HMMA.16816.F32.BF16 R56, R8, R16, R56 ;  /* 0x000000100838723c */ /* 0x000fe20000041838 */
[----:B----4-:R-:W-:-:S06]  /*93b0*/  FFMA.FTZ R0, R104, R2, -R3 ;  /* 0x0000000268007223 */ /* 0x010fcc0000010803 */
[----:B------:R4:W-:Y:S01]  /*93c0*/  MUFU.EX2 R250, R0 ;  /* 0x0000000000fa7308 */ /* 0x0009e20000000800 */
[----:B---3--:R-:W-:Y:S01]  /*93d0*/  MOV R104, R76 ;  /* 0x0000004c00687202 */ /* 0x008fe20000000f00 */
[----:B------:R-:W-:Y:S01]  /*93e0*/  HMMA.16816.F32.BF16 R60, R8, R18, R60 ;  /* 0x00000012083c723c */ /* 0x000fe2000004183c */
[----:B------:R-:W3:Y:S01]  /*93f0*/  LDSM.16.MT88.4 R16, [R85+0xb000] ;  /* 0x00b000005510783b */ /* 0x000ee20000004200 */
[----:B----4-:R-:W-:-:S04]  /*9400*/  FFMA.FTZ R0, R106, R2, -R3 ;  /* 0x000000026a007223 */ /* 0x010fc80000010803 */
[----:B------:R4:W3:Y:S01]  /*9410*/  MUFU.EX2 R76, R0 ;  /* 0x00000000004c7308 */ /* 0x0008e20000000800 */
[----:B------:R-:W-:Y:S02]  /*9420*/  MOV R108, R79 ;  /* 0x0000004f006c7202 */ /* 0x000fe40000000f00 */
[----:B-----5:R-:W-:Y:S02]  /*9430*/  MOV R105, R78 ;  /* 0x0000004e00697202 */ /* 0x020fe40000000f00 */
[----:B------:R-:W-:Y:S01]  /*9440*/  MOV R107, R77 ;  /* 0x0000004d006b7202 */ /* 0x000fe20000000f00 */
[----:B----4-:R-:W-:-:S04]  /*9450*/  FFMA.FTZ R0, R95, R2, -R3 ;  /* 0x000000025f007223 */ /* 0x010fc80000010803 */
[----:B------:R4:W-:Y:S01]  /*9460*/  MUFU.EX2 R249, R0 ;  /* 0x0000000000f97308 */ /* 0x0009e20000000800 */
[----:B--2---:R-:W-:Y:S01]  /*9470*/  HMMA.16816.F32.BF16 R44, R8, R12, R52 ;  /* 0x0000000c082c723c */ /* 0x004fe20000041834 */
[----:B----4-:R-:W-:-:S06]  /*9480*/  FFMA.FTZ R0, R121, R2, -R5 ;  /* 0x0000000279007223 */ /* 0x010fcc0000010805 */
[----:B------:R2:W-:Y:S01]  /*9490*/  MUFU.EX2 R248, R0 ;  /* 0x0000000000f87308 */ /* 0x0005e20000000800 */
[----:B------:R-:W-:Y:S01]  /*94a0*/  HMMA.16816.F32.BF16 R20, R8, R14, R48 ;  /* 0x0000000e0814723c */ /* 0x000fe20000041830 */
[----:B------:R-:W-:Y:S01]  /*94b0*/  F2FP.BF16.F32.PACK_AB R8, R105, R104 ;  /* 0x000000686908723e */ /* 0x000fe200000010ff */
[----:B------:R-:W4:Y:S01]  /*94c0*/  LDSM.16.MT88.4 R12, [R36+0xb000] ;  /* 0x00b00000240c783b */ /* 0x000f220000004200 */
[----:B------:R-:W-:Y:S02]  /*94d0*/  F2FP.BF16.F32.PACK_AB R9, R107, R201 ;  /* 0x000000c96b09723e */ /* 0x000fe400000010ff */
[----:B-1----:R-:W-:Y:S02]  /*94e0*/  F2FP.BF16.F32.PACK_AB R10, R86, R111 ;  /* 0x0000006f560a723e */ /* 0x002fe400000010ff */
[----:B------:R-:W-:Y:S01]  /*94f0*/  F2FP.BF16.F32.PACK_AB R11, R93, R108 ;  /* 0x0000006c5d0b723e */ /* 0x000fe200000010ff */
[----:B--2---:R-:W-:-:S04]  /*9500*/  FFMA.FTZ R0, R122, R2, -R5 ;  /* 0x000000027a007223 */ /* 0x004fc80000010805 */
[----:B------:R1:W2:Y:S02]  /*9510*/  MUFU.EX2 R247, R0 ;  /* 0x0000000000f77308 */ /* 0x0002a40000000800 */
[C---:B------:R-:W-:Y:S08]  /*9520*/  HMMA.16816.F32.BF16 R52, R8.reuse, R28, R64 ;  /* 0x0000001c0834723c */ /* 0x040ff00000041840 */
[----:B------:R-:W-:Y:S01]  /*9530*/  HMMA.16816.F32.BF16 R40, R8, R24, R40 ;  /* 0x000000180828723c */ /* 0x000fe20000041828 */
[----:B-1----:R-:W-:-:S07]  /*9540*/  FFMA.FTZ R0, R120, R2, -R5 ;  /* 0x0000000278007223 */ /* 0x002fce0000010805 */
[C---:B------:R-:W-:Y:S01]  /*9550*/  HMMA.16816.F32.BF16 R32, R8.reuse, R26, R32 ;  /* 0x0000001a0820723c */ /* 0x040fe20000041820 */
[----:B------:R-:W1:Y:S01]  /*9560*/  LDSM.16.MT88.4 R24, [R89+0xb800] ;  /* 0x00b800005918783b */ /* 0x000e620000004200 */
[----:B------:R5:W-:Y:S06]  /*9570*/  MUFU.EX2 R246, R0 ;  /* 0x0000000000f67308 */ /* 0x000bec0000000800 */
[----:B------:R-:W-:Y:S01]  /*9580*/  HMMA.16816.F32.BF16 R64, R8, R30, R68 ;  /* 0x0000001e0840723c */ /* 0x000fe20000041844 */
[----:B------:R-:W1:Y:S01]  /*9590*/  LDSM.16.MT88.4 R28, [R220+0xb800] ;  /* 0x00b80000dc1c783b */ /* 0x000e620000004200 */
[----:B-----5:R-:W-:-:S04]  /*95a0*/  FFMA.FTZ R0, R113, R2, -R5 ;  /* 0x0000000271007223 */ /* 0x020fc80000010805 */
[----:B------:R5:W2:Y:S02]  /*95b0*/  MUFU.EX2 R245, R0 ;  /* 0x0000000000f57308 */ /* 0x000aa40000000800 */
[----:B-----5:R-:W-:-:S06]  /*95c0*/  FFMA.FTZ R0, R115, R2, -R3 ;  /* 0x0000000273007223 */ /* 0x020fcc0000010803 */
[----:B------:R5:W1:Y:S01]  /*95d0*/  MUFU.EX2 R244, R0 ;  /* 0x0000000000f47308 */ /* 0x000a620000000800 */
[----:B---3--:R-:W-:Y:S01]  /*95e0*/  MOV R113, R76 ;  /* 0x0000004c00717202 */ /* 0x008fe20000000f00 */
[----:B------:R-:W-:Y:S01]  /*95f0*/  HMMA.16816.F32.BF16 R56, R8, R16, R56 ;  /* 0x000000100838723c */ /* 0x000fe20000041838 */
[----:B-----5:R-:W-:-:S05]  /*9600*/  FFMA.FTZ R0, R112, R2, -R3 ;  /* 0x0000000270007223 */ /* 0x020fca0000010803 */
[----:B------:R3:W-:Y:S02]  /*9610*/  MUFU.EX2 R242, R0 ;  /* 0x0000000000f27308 */ /* 0x0007e40000000800 */
[----:B------:R-:W-:Y:S01]  /*9620*/  HMMA.16816.F32.BF16 R76, R8, R18, R60 ;  /* 0x00000012084c723c */ /* 0x000fe2000004183c */
[----:B------:R-:W5:Y:S01]  /*9630*/  LDSM.16.MT88.4 R16, [R85+0xb800] ;  /* 0x00b800005510783b */ /* 0x000f620000004200 */
[----:B---3--:R-:W-:-:S04]  /*9640*/  FFMA.FTZ R0, R114, R2, -R3 ;  /* 0x0000000272007223 */ /* 0x008fc80000010803 */
[----:B------:R3:W-:Y:S02]  /*9650*/  MUFU.EX2 R243, R0 ;  /* 0x0000000000f37308 */ /* 0x0007e40000000800 */
[----:B----4-:R-:W-:Y:S01]  /*9660*/  HMMA.16816.F32.BF16 R48, R8, R12, R44 ;  /* 0x0000000c0830723c */ /* 0x010fe2000004182c */
[----:B---3--:R-:W-:-:S05]  /*9670*/  FFMA.FTZ R0, R109, R2, -R3 ;  /* 0x000000026d007223 */ /* 0x008fca0000010803 */
[----:B------:R3:W-:Y:S02]  /*9680*/  MUFU.EX2 R241, R0 ;  /* 0x0000000000f17308 */ /* 0x0007e40000000800 */
[----:B------:R-:W-:Y:S01]  /*9690*/  HMMA.16816.F32.BF16 R20, R8, R14, R20 ;  /* 0x0000000e0814723c */ /* 0x000fe20000041814 */
[----:B--2---:R-:W-:Y:S01]  /*96a0*/  F2FP.BF16.F32.PACK_AB R8, R247, R248 ;  /* 0x000000f8f708723e */ /* 0x004fe200000010ff */
[----:B------:R-:W2:Y:S01]  /*96b0*/  LDSM.16.MT88.4 R12, [R36+0xb800] ;  /* 0x00b80000240c783b */ /* 0x000ea20000004200 */
[----:B------:R-:W-:Y:S02]  /*96c0*/  F2FP.BF16.F32.PACK_AB R9, R113, R250 ;  /* 0x000000fa7109723e */ /* 0x000fe400000010ff */
[----:B------:R-:W-:Y:S01]  /*96d0*/  F2FP.BF16.F32.PACK_AB R10, R245, R246 ;  /* 0x000000f6f50a723e */ /* 0x000fe200000010ff */
[----:B---3--:R-:W-:-:S04]  /*96e0*/  FFMA.FTZ R0, R123, R2, -R5 ;  /* 0x000000027b007223 */ /* 0x008fc80000010805 */
[----:B------:R3:W-:Y:S01]  /*96f0*/  MUFU.EX2 R240, R0 ;  /* 0x0000000000f07308 */ /* 0x0007e20000000800 */
[----:B-1----:R-:W-:Y:S01]  /*9700*/  F2FP.BF16.F32.PACK_AB R11, R244, R249 ;  /* 0x000000f9f40b723e */ /* 0x002fe200000010ff */
[----:B---3--:R-:W-:-:S06]  /*9710*/  FFMA.FTZ R0, R124, R2, -R5 ;  /* 0x000000027c007223 */ /* 0x008fcc0000010805 */
[----:B------:R1:W3:Y:S01]  /*9720*/  MUFU.EX2 R239, R0 ;  /* 0x0000000000ef7308 */ /* 0x0002e20000000800 */
[C---:B------:R-:W-:Y:S08]  /*9730*/  HMMA.16816.F32.BF16 R40, R8.reuse, R24, R40 ;  /* 0x000000180828723c */ /* 0x040ff00000041828 */
[----:B------:R-:W-:Y:S01]  /*9740*/  HMMA.16816.F32.BF16 R32, R8, R26, R32 ;  /* 0x0000001a0820723c */ /* 0x000fe20000041820 */
[----:B------:R-:W4:Y:S01]  /*9750*/  LDSM.16.MT88.4 R24, [R89+0xc000] ;  /* 0x00c000005918783b */ /* 0x000f220000004200 */
[----:B-1----:R-:W-:-:S04]  /*9760*/  FFMA.FTZ R0, R118, R2, -R5 ;  /* 0x0000000276007223 */ /* 0x002fc80000010805 */
[----:B------:R1:W-:Y:S02]  /*9770*/  MUFU.EX2 R238, R0 ;  /* 0x0000000000ee7308 */ /* 0x0003e40000000800 */
[C---:B------:R-:W-:Y:S08]  /*9780*/  HMMA.16816.F32.BF16 R52, R8.reuse, R28, R52 ;  /* 0x0000001c0834723c */ /* 0x040ff00000041834 */
[----:B------:R-:W-:Y:S01]  /*9790*/  HMMA.16816.F32.BF16 R64, R8, R30, R64 ;  /* 0x0000001e0840723c */ /* 0x000fe20000041840 */
[----:B------:R-:W4:Y:S01]  /*97a0*/  LDSM.16.MT88.4 R28, [R220+0xc000] ;  /* 0x00c00000dc1c783b */ /* 0x000f220000004200 */
[----:B-1----:R-:W-:-:S04]  /*97b0*/  FFMA.FTZ R0, R116, R2, -R5 ;  /* 0x0000000274007223 */ /* 0x002fc80000010805 */
[----:B------:R1:W4:Y:S02]  /*97c0*/  MUFU.EX2 R237, R0 ;  /* 0x0000000000ed7308 */ /* 0x0003240000000800 */
[----:B-1----:R-:W-:-:S06]  /*97d0*/  FFMA.FTZ R0, R117, R2, -R3 ;  /* 0x0000000275007223 */ /* 0x002fcc0000010803 */
[----:B------:R1:W4:Y:S01]  /*97e0*/  MUFU.EX2 R236, R0 ;  /* 0x0000000000ec7308 */ /* 0x0003220000000800 */
[----:B-----5:R-:W-:Y:S01]  /*97f0*/  HMMA.16816.F32.BF16 R60, R8, R16, R56 ;  /* 0x00000010083c723c */ /* 0x020fe20000041838 */
[----:B-1----:R-:W-:-:S06]  /*9800*/  FFMA.FTZ R0, R100, R2, -R3 ;  /* 0x0000000264007223 */ /* 0x002fcc0000010803 */
[----:B------:R1:W-:Y:S01]  /*9810*/  MUFU.EX2 R219, R0 ;  /* 0x0000000000db7308 */ /* 0x0003e20000000800 */
[----:B------:R-:W-:Y:S01]  /*9820*/  HMMA.16816.F32.BF16 R76, R8, R18, R76 ;  /* 0x00000012084c723c */ /* 0x000fe2000004184c */
[----:B------:R-:W5:Y:S01]  /*9830*/  LDSM.16.MT88.4 R16, [R85+0xc000] ;  /* 0x00c000005510783b */ /* 0x000f620000004200 */
[----:B-1----:R-:W-:-:S05]  /*9840*/  FFMA.FTZ R0, R101, R2, -R3 ;  /* 0x0000000265007223 */ /* 0x002fca0000010803 */
[----:B------:R1:W-:Y:S01]  /*9850*/  MUFU.EX2 R231, R0 ;  /* 0x0000000000e77308 */ /* 0x0003e20000000800 */
[----:B--2---:R-:W-:Y:S01]  /*9860*/  HMMA.16816.F32.BF16 R48, R8, R12, R48 ;  /* 0x0000000c0830723c */ /* 0x004fe20000041830 */
[----:B-1----:R-:W-:-:S06]  /*9870*/  FFMA.FTZ R0, R96, R2, -R3 ;  /* 0x0000000260007223 */ /* 0x002fcc0000010803 */
[----:B------:R1:W-:Y:S01]  /*9880*/  MUFU.EX2 R218, R0 ;  /* 0x0000000000da7308 */ /* 0x0003e20000000800 */
[----:B------:R-:W-:Y:S01]  /*9890*/  HMMA.16816.F32.BF16 R20, R8, R14, R20 ;  /* 0x0000000e0814723c */ /* 0x000fe20000041814 */
[----:B---3--:R-:W-:Y:S01]  /*98a0*/  F2FP.BF16.F32.PACK_AB R8, R239, R240 ;  /* 0x000000f0ef08723e */ /* 0x008fe200000010ff */
[----:B------:R-:W2:Y:S01]  /*98b0*/  LDSM.16.MT88.4 R12, [R36+0xc000] ;  /* 0x00c00000240c783b */ /* 0x000ea20000004200 */
[----:B------:R-:W-:Y:S01]  /*98c0*/  F2FP.BF16.F32.PACK_AB R9, R243, R242 ;  /* 0x000000f2f309723e */ /* 0x000fe200000010ff */
[----:B-1----:R-:W-:-:S04]  /*98d0*/  FFMA.FTZ R0, R102, R2, -R5 ;  /* 0x0000000266007223 */ /* 0x002fc80000010805 */
[----:B------:R1:W-:Y:S01]  /*98e0*/  MUFU.EX2 R217, R0 ;  /* 0x0000000000d97308 */ /* 0x0003e20000000800 */
[----:B----4-:R-:W-:Y:S02]  /*98f0*/  F2FP.BF16.F32.PACK_AB R10, R237, R238 ;  /* 0x000000eeed0a723e */ /* 0x010fe400000010ff */
[----:B------:R-:W-:Y:S01]  /*9900*/  F2FP.BF16.F32.PACK_AB R11, R236, R241 ;  /* 0x000000f1ec0b723e */ /* 0x000fe200000010ff */
[----:B-1----:R-:W-:-:S04]  /*9910*/  FFMA.FTZ R0, R103, R2, -R5 ;  /* 0x0000000267007223 */ /* 0x002fc80000010805 */
[----:B------:R1:W3:Y:S02]  /*9920*/  MUFU.EX2 R216, R0 ;  /* 0x0000000000d87308 */ /* 0x0002e40000000800 */
[----:B------:R-:W-:Y:S01]  /*9930*/  HMMA.16816.F32.BF16 R40, R8, R24, R40 ;  /* 0x000000180828723c */ /* 0x000fe20000041828 */
[----:B-1----:R-:W-:-:S05]  /*9940*/  FFMA.FTZ R0, R99, R2, -R5 ;  /* 0x0000000263007223 */ /* 0x002fca0000010805 */
[----:B------:R1:W-:Y:S02]  /*9950*/  MUFU.EX2 R215, R0 ;  /* 0x0000000000d77308 */ /* 0x0003e40000000800 */
[C---:B------:R-:W-:Y:S01]  /*9960*/  HMMA.16816.F32.BF16 R32, R8.reuse, R26, R32 ;  /* 0x0000001a0820723c */ /* 0x040fe20000041820 */
[----:B------:R-:W4:Y:S07]  /*9970*/  LDSM.16.MT88.4 R24, [R89+0xc800] ;  /* 0x00c800005918783b */ /* 0x000f2e0000004200 */
[----:B------:R-:W-:Y:S01]  /*9980*/  HMMA.16816.F32.BF16 R52, R8, R28, R52 ;  /* 0x0000001c0834723c */ /* 0x000fe20000041834 */
[----:B-1----:R-:W-:-:S07]  /*9990*/  FFMA.FTZ R0, R97, R2, -R5 ;  /* 0x0000000261007223 */ /* 0x002fce0000010805 */
[----:B------:R-:W-:Y:S01]  /*99a0*/  HMMA.16816.F32.BF16 R64, R8, R30, R64 ;  /* 0x0000001e0840723c */ /* 0x000fe20000041840 */
[----:B------:R-:W1:Y:S01]  /*99b0*/  LDSM.16.MT88.4 R28, [R220+0xc800] ;  /* 0x00c80000dc1c783b */ /* 0x000e620000004200 */
[----:B------:R5:W4:Y:S01]  /*99c0*/  MUFU.EX2 R214, R0 ;  /* 0x0000000000d67308 */ /* 0x000b220000000800 */
[----:B------:R-:W-:Y:S01]  /*99d0*/  MOV R92, R211 ;  /* 0x000000d3005c7202 */ /* 0x000fe20000000f00 */
[----:B-----5:R-:W-:-:S06]  /*99e0*/  FFMA.FTZ R0, R98, R2, -R3 ;  /* 0x0000000262007223 */ /* 0x020fcc0000010803 */
[----:B------:R5:W1:Y:S01]  /*99f0*/  MUFU.EX2 R213, R0 ;  /* 0x0000000000d57308 */ /* 0x000a620000000800 */
[----:B------:R-:W-:Y:S01]  /*9a00*/  MOV R120, R210 ;  /* 0x000000d200787202 */ /* 0x000fe20000000f00 */
[----:B------:R-:W-:Y:S01]  /*9a10*/  HMMA.16816.F32.BF16 R60, R8, R16, R60 ;  /* 0x00000010083c723c */ /* 0x000fe2000004183c */
[----:B-----5:R-:W-:Y:S01]  /*9a20*/  FFMA.FTZ R0, R90, R2, -R3 ;  /* 0x000000025a007223 */ /* 0x020fe20000010803 */
[----:B------:R-:W-:-:S04]  /*9a30*/  MOV R90, R212 ;  /* 0x000000d4005a7202 */ /* 0x000fc80000000f00 */
[----:B------:R5:W-:Y:S02]  /*9a40*/  MUFU.EX2 R212, R0 ;  /* 0x0000000000d47308 */ /* 0x000be40000000800 */
[----:B------:R-:W-:Y:S01]  /*9a50*/  HMMA.16816.F32.BF16 R76, R8, R18, R76 ;  /* 0x00000012084c723c */ /* 0x000fe2000004184c */
[----:B------:R-:W1:Y:S01]  /*9a60*/  LDSM.16.MT88.4 R16, [R85+0xc800] ;  /* 0x00c800005510783b */ /* 0x000e620000004200 */
[----:B------:R-:W-:Y:S01]  /*9a70*/  MOV R115, R209 ;  /* 0x000000d100737202 */ /* 0x000fe20000000f00 */
[----:B-----5:R-:W-:-:S04]  /*9a80*/  FFMA.FTZ R0, R91, R2, -R3 ;  /* 0x000000025b007223 */ /* 0x020fc80000010803 */
[----:B------:R5:W-:Y:S01]  /*9a90*/  MUFU.EX2 R211, R0 ;  /* 0x0000000000d37308 */ /* 0x000be20000000800 */
[----:B------:R-:W-:Y:S01]  /*9aa0*/  MOV R68, R207 ;  /* 0x000000cf00447202 */ /* 0x000fe20000000f00 */
[----:B-----5:R-:W-:-:S06]  /*9ab0*/  FFMA.FTZ R0, R80, R2, -R3 ;  /* 0x0000000250007223 */ /* 0x020fcc0000010803 */
[----:B------:R5:W-:Y:S01]  /*9ac0*/  MUFU.EX2 R210, R0 ;  /* 0x0000000000d27308 */ /* 0x000be20000000800 */
[----:B--2---:R-:W-:Y:S01]  /*9ad0*/  HMMA.16816.F32.BF16 R48, R8, R12, R48 ;  /* 0x0000000c0830723c */ /* 0x004fe20000041830 */
[----:B------:R-:W-:Y:S02]  /*9ae0*/  MOV R122, R93 ;  /* 0x0000005d007a7202 */ /* 0x000fe40000000f00 */
[----:B------:R-:W-:Y:S01]  /*9af0*/  MOV R93, R206 ;  /* 0x000000ce005d7202 */ /* 0x000fe20000000f00 */
[----:B-----5:R-:W-:-:S04]  /*9b00*/  FFMA.FTZ R0, R128, R2, -R5 ;  /* 0x0000000280007223 */ /* 0x020fc80000010805 */
[----:B------:R2:W-:Y:S01]  /*9b10*/  MUFU.EX2 R209, R0 ;  /* 0x0000000000d17308 */ /* 0x0005e20000000800 */
[----:B------:R-:W-:Y:S01]  /*9b20*/  HMMA.16816.F32.BF16 R20, R8, R14, R20 ;  /* 0x0000000e0814723c */ /* 0x000fe20000041814 */
[----:B---3--:R-:W-:Y:S01]  /*9b30*/  F2FP.BF16.F32.PACK_AB R8, R216, R217 ;  /* 0x000000d9d808723e */ /* 0x008fe200000010ff */
[----:B------:R-:W3:Y:S01]  /*9b40*/  LDSM.16.MT88.4 R12, [R36+0xc800] ;  /* 0x00c80000240c783b */ /* 0x000ee20000004200 */
[----:B------:R-:W-:Y:S02]  /*9b50*/  F2FP.BF16.F32.PACK_AB R9, R231, R219 ;  /* 0x000000dbe709723e */ /* 0x000fe400000010ff */
[----:B----4-:R-:W-:Y:S02]  /*9b60*/  F2FP.BF16.F32.PACK_AB R10, R214, R215 ;  /* 0x000000d7d60a723e */ /* 0x010fe400000010ff */
[----:B-1----:R-:W-:Y:S01]  /*9b70*/  F2FP.BF16.F32.PACK_AB R11, R213, R218 ;  /* 0x000000dad50b723e */ /* 0x002fe200000010ff */
[----:B--2---:R-:W-:-:S04]  /*9b80*/  FFMA.FTZ R0, R129, R2, -R5 ;  /* 0x0000000281007223 */ /* 0x004fc80000010805 */
[----:B------:R1:W2:Y:S01]  /*9b90*/  MUFU.EX2 R207, R0 ;  /* 0x0000000000cf7308 */ /* 0x0002a20000000800 */
[----:B------:R-:W-:Y:S02]  /*9ba0*/  MOV R121, R94 ;  /* 0x0000005e00797202 */ /* 0x000fe40000000f00 */
[----:B------:R-:W-:Y:S01]  /*9bb0*/  MOV R94, R208 ;  /* 0x000000d0005e7202 */ /* 0x000fe20000000f00 */
[----:B------:R-:W-:Y:S01]  /*9bc0*/  HMMA.16816.F32.BF16 R40, R8, R24, R40 ;  /* 0x000000180828723c */ /* 0x000fe20000041828 */
[----:B-1----:R-:W-:-:S04]  /*9bd0*/  FFMA.FTZ R0, R126, R2, -R5 ;  /* 0x000000027e007223 */ /* 0x002fc80000010805 */
[----:B------:R1:W-:Y:S03]  /*9be0*/  MUFU.EX2 R206, R0 ;  /* 0x0000000000ce7308 */ /* 0x0003e60000000800 */
[----:B------:R-:W-:Y:S01]  /*9bf0*/  HMMA.16816.F32.BF16 R32, R8, R26, R32 ;  /* 0x0000001a0820723c */ /* 0x000fe20000041820 */
[----:B------:R-:W4:Y:S01]  /*9c00*/  LDSM.16.MT88.4 R24, [R89+0xd000] ;  /* 0x00d000005918783b */ /* 0x000f220000004200 */
[----:B------:R-:W-:-:S06]  /*9c10*/  MOV R69, R205 ;  /* 0x000000cd00457202 */ /* 0x000fcc0000000f00 */
[----:B------:R-:W-:Y:S01]  /*9c20*/  HMMA.16816.F32.BF16 R52, R8, R28, R52 ;  /* 0x0000001c0834723c */ /* 0x000fe20000041834 */
[----:B-1----:R-:W-:-:S07]  /*9c30*/  FFMA.FTZ R0, R83, R2, -R5 ;  /* 0x0000000253007223 */ /* 0x002fce0000010805 */
[----:B------:R-:W-:Y:S01]  /*9c40*/  HMMA.16816.F32.BF16 R64, R8, R30, R64 ;  /* 0x0000001e0840723c */ /* 0x000fe20000041840 */
[----:B------:R-:W1:Y:S01]  /*9c50*/  LDSM.16.MT88.4 R28, [R220+0xd000] ;  /* 0x00d00000dc1c783b */ /* 0x000e620000004200 */
[----:B------:R5:W4:Y:S01]  /*9c60*/  MUFU.EX2 R208, R0 ;  /* 0x0000000000d07308 */ /* 0x000b220000000800 */
[----:B------:R-:W-:Y:S02]  /*9c70*/  MOV R71, R203 ;  /* 0x000000cb00477202 */ /* 0x000fe40000000f00 */
[----:B------:R-:W-:Y:S01]  /*9c80*/  MOV R70, R204 ;  /* 0x000000cc00467202 */ /* 0x000fe20000000f00 */
[----:B-----5:R-:W-:-:S04]  /*9c90*/  FFMA.FTZ R0, R125, R2, -R3 ;  /* 0x000000027d007223 */ /* 0x020fc80000010803 */
[----:B------:R5:W1:Y:S01]  /*9ca0*/  MUFU.EX2 R205, R0 ;  /* 0x0000000000cd7308 */ /* 0x000a620000000800 */
[----:B------:R-:W-:Y:S01]  /*9cb0*/  MOV R95, R202 ;  /* 0x000000ca005f7202 */ /* 0x000fe20000000f00 */
[----:B-----5:R-:W-:-:S06]  /*9cc0*/  FFMA.FTZ R0, R82, R2, -R3 ;  /* 0x0000000252007223 */ /* 0x020fcc0000010803 */
[----:B------:R5:W-:Y:S01]  /*9cd0*/  MUFU.EX2 R203, R0 ;  /* 0x0000000000cb7308 */ /* 0x000be20000000800 */
[----:B------:R-:W-:Y:S01]  /*9ce0*/  HMMA.16816.F32.BF16 R60, R8, R16, R60 ;  /* 0x00000010083c723c */ /* 0x000fe2000004183c */
[----:B------:R-:W-:Y:S01]  /*9cf0*/  MOV R106, R201 ;  /* 0x000000c9006a7202 */ /* 0x000fe20000000f00 */
[----:B-----5:R-:W-:-:S05]  /*9d00*/  FFMA.FTZ R0, R119, R2, -R3 ;  /* 0x0000000277007223 */ /* 0x020fca0000010803 */
[----:B------:R5:W-:Y:S01]  /*9d10*/  MUFU.EX2 R204, R0 ;  /* 0x0000000000cc7308 */ /* 0x000be20000000800 */
[----:B------:R-:W-:Y:S01]  /*9d20*/  HMMA.16816.F32.BF16 R76, R8, R18, R76 ;  /* 0x00000012084c723c */ /* 0x000fe2000004184c */
[----:B------:R-:W1:Y:S01]  /*9d30*/  LDSM.16.MT88.4 R16, [R85+0xd000] ;  /* 0x00d000005510783b */ /* 0x000e620000004200 */
[----:B------:R-:W-:Y:S01]  /*9d40*/  MOV R110, R200 ;  /* 0x000000c8006e7202 */ /* 0x000fe20000000f00 */
[----:B-----5:R-:W-:-:S04]  /*9d50*/  FFMA.FTZ R0, R81, R2, -R3 ;  /* 0x0000000251007223 */ /* 0x020fc80000010803 */
[----:B------:R5:W-:Y:S01]  /*9d60*/  MUFU.EX2 R202, R0 ;  /* 0x0000000000ca7308 */ /* 0x000be20000000800 */
[----:B------:R-:W-:Y:S01]  /*9d70*/  MOV R112, R184 ;  /* 0x000000b800707202 */ /* 0x000fe20000000f00 */
[----:B---3--:R-:W-:Y:S01]  /*9d80*/  HMMA.16816.F32.BF16 R48, R8, R12, R48 ;  /* 0x0000000c0830723c */ /* 0x008fe20000041830 */
[----:B-----5:R-:W-:-:S05]  /*9d90*/  FFMA.FTZ R0, R140, R2, -R5 ;  /* 0x000000028c007223 */ /* 0x020fca0000010805 */
[----:B------:R3:W-:Y:S02]  /*9da0*/  MUFU.EX2 R201, R0 ;  /* 0x0000000000c97308 */ /* 0x0007e40000000800 */
[----:B------:R-:W-:Y:S01]  /*9db0*/  HMMA.16816.F32.BF16 R20, R8, R14, R20 ;  /* 0x0000000e0814723c */ /* 0x000fe20000041814 */
[----:B--2---:R-:W-:Y:S01]  /*9dc0*/  F2FP.BF16.F32.PACK_AB R8, R207, R209 ;  /* 0x000000d1cf08723e */ /* 0x004fe200000010ff */
[----:B------:R-:W2:Y:S01]  /*9dd0*/  LDSM.16.MT88.4 R12, [R36+0xd000] ;  /* 0x00d00000240c783b */ /* 0x000ea20000004200 */
[----:B------:R-:W-:Y:S02]  /*9de0*/  F2FP.BF16.F32.PACK_AB R9, R211, R212 ;  /* 0x000000d4d309723e */ /* 0x000fe400000010ff */
[----:B----4-:R-:W-:Y:S02]  /*9df0*/  F2FP.BF16.F32.PACK_AB R10, R208, R206 ;  /* 0x000000ced00a723e */ /* 0x010fe400000010ff */
[----:B-1----:R-:W-:Y:S01]  /*9e00*/  F2FP.BF16.F32.PACK_AB R11, R205, R210 ;  /* 0x000000d2cd0b723e */ /* 0x002fe200000010ff */
[----:B---3--:R-:W-:-:S04]  /*9e10*/  FFMA.FTZ R0, R141, R2, -R5 ;  /* 0x000000028d007223 */ /* 0x008fc80000010805 */
        /* <DEDUP_REMOVED lines=10> */
[----:B------:R5:W4:Y:S02]  /*9ec0*/  MUFU.EX2 R138, R0 ;  /* 0x00000000008a7308 */ /* 0x000b240000000800 */
[----:B-----5:R-:W-:-:S06]  /*9ed0*/  FFMA.FTZ R0, R137, R2, -R3 ;  /* 0x0000000289007223 */ /* 0x020fcc0000010803 */
[----:B------:R5:W1:Y:S02]  /*9ee0*/  MUFU.EX2 R131, R0 ;  /* 0x0000000000837308 */ /* 0x000a640000000800 */
[----:B-----5:R-:W-:-:S06]  /*9ef0*/  FFMA.FTZ R0, R130, R2, -R3 ;  /* 0x0000000282007223 */ /* 0x020fcc0000010803 */
[----:B------:R5:W-:Y:S01]  /*9f00*/  MUFU.EX2 R128, R0 ;  /* 0x0000000000807308 */ /* 0x000be20000000800 */
[----:B------:R-:W-:Y:S01]  /*9f10*/  HMMA.16816.F32.BF16 R60, R8, R16, R60 ;  /* 0x00000010083c723c */ /* 0x000fe2000004183c */
[----:B-----5:R-:W-:-:S06]  /*9f20*/  FFMA.FTZ R0, R136, R2, -R3 ;  /* 0x0000000288007223 */ /* 0x020fcc0000010803 */
[----:B------:R5:W-:Y:S01]  /*9f30*/  MUFU.EX2 R130, R0 ;  /* 0x0000000000827308 */ /* 0x000be20000000800 */
[----:B------:R-:W-:Y:S01]  /*9f40*/  HMMA.16816.F32.BF16 R76, R8, R18, R76 ;  /* 0x00000012084c723c */ /* 0x000fe2000004184c */
[----:B------:R-:W1:Y:S01]  /*9f50*/  LDSM.16.MT88.4 R16, [R85+0xd800] ;  /* 0x00d800005510783b */ /* 0x000e620000004200 */
[----:B-----5:R-:W-:-:S05]  /*9f60*/  FFMA.FTZ R0, R127, R2, -R3 ;  /* 0x000000027f007223 */ /* 0x020fca0000010803 */
[----:B------:R5:W-:Y:S01]  /*9f70*/  MUFU.EX2 R129, R0 ;  /* 0x0000000000817308 */ /* 0x000be20000000800 */
[----:B--2---:R-:W-:Y:S01]  /*9f80*/  HMMA.16816.F32.BF16 R40, R8, R12, R48 ;  /* 0x0000000c0828723c */ /* 0x004fe20000041830 */
[----:B-----5:R-:W-:-:S06]  /*9f90*/  FFMA.FTZ R0, R148, R2, -R5 ;  /* 0x0000000294007223 */ /* 0x020fcc0000010805 */
[----:B------:R2:W-:Y:S01]  /*9fa0*/  MUFU.EX2 R127, R0 ;  /* 0x00000000007f7308 */ /* 0x0005e20000000800 */
[----:B------:R-:W-:Y:S01]  /*9fb0*/  HMMA.16816.F32.BF16 R20, R8, R14, R20 ;  /* 0x0000000e0814723c */ /* 0x000fe20000041814 */
[----:B---3--:R-:W-:Y:S01]  /*9fc0*/  F2FP.BF16.F32.PACK_AB R8, R200, R201 ;  /* 0x000000c9c808723e */ /* 0x008fe200000010ff */
[----:B------:R-:W3:Y:S01]  /*9fd0*/  LDSM.16.MT88.4 R12, [R36+0xd800] ;  /* 0x00d80000240c783b */ /* 0x000ee20000004200 */
[----:B------:R-:W-:Y:S02]  /*9fe0*/  F2FP.BF16.F32.PACK_AB R9, R204, R203 ;  /* 0x000000cbcc09723e */ /* 0x000fe400000010ff */
[----:B----4-:R-:W-:Y:S01]  /*9ff0*/  F2FP.BF16.F32.PACK_AB R10, R138, R184 ;  /* 0x000000b88a0a723e */ /* 0x010fe200000010ff */
[----:B--2---:R-:W-:-:S04]  /*a000*/  FFMA.FTZ R0, R149, R2, -R5 ;  /* 0x0000000295007223 */ /* 0x004fc80000010805 */
[----:B------:R2:W4:Y:S01]  /*a010*/  MUFU.EX2 R126, R0 ;  /* 0x00000000007e7308 */ /* 0x0005220000000800 */
[----:B-1----:R-:W-:Y:S01]  /*a020*/  F2FP.BF16.F32.PACK_AB R11, R131, R202 ;  /* 0x000000ca830b723e */ /* 0x002fe200000010ff */
[----:B--2---:R-:W-:-:S06]  /*a030*/  FFMA.FTZ R0, R146, R2, -R5 ;  /* 0x0000000292007223 */ /* 0x004fcc0000010805 */
[----:B------:R1:W-:Y:S01]  /*a040*/  MUFU.EX2 R125, R0 ;  /* 0x00000000007d7308 */ /* 0x0003e20000000800 */
[----:B------:R-:W-:Y:S01]  /*a050*/  HMMA.16816.F32.BF16 R48, R8, R24, R44 ;  /* 0x000000180830723c */ /* 0x000fe2000004182c */
[----:B------:R-:W-:Y:S02]  /*a060*/  MOV R146, R112 ;  /* 0x0000007000927202 */ /* 0x000fe40000000f00 */
[----:B------:R-:W-:-:S05]  /*a070*/  MOV R112, R120 ;  /* 0x0000007800707202 */ /* 0x000fca0000000f00 */
[----:B------:R-:W-:Y:S01]  /*a080*/  HMMA.16816.F32.BF16 R52, R8, R28, R52 ;  /* 0x0000001c0834723c */ /* 0x000fe20000041834 */
[----:B-1----:R-:W-:-:S04]  /*a090*/  FFMA.FTZ R0, R143, R2, -R5 ;  /* 0x000000028f007223 */ /* 0x002fc80000010805 */
[----:B------:R1:W2:Y:S03]  /*a0a0*/  MUFU.EX2 R124, R0 ;  /* 0x00000000007c7308 */ /* 0x0002a60000000800 */
[C---:B------:R-:W-:Y:S01]  /*a0b0*/  HMMA.16816.F32.BF16 R64, R8.reuse, R30, R64 ;  /* 0x0000001e0840723c */ /* 0x040fe20000041840 */
[----:B------:R-:W5:Y:S07]  /*a0c0*/  LDSM.16.MT88.4 R28, [R220+0xe000] ;  /* 0x00e00000dc1c783b */ /* 0x000f6e0000004200 */
[----:B------:R-:W-:Y:S01]  /*a0d0*/  HMMA.16816.F32.BF16 R44, R8, R26, R32 ;  /* 0x0000001a082c723c */ /* 0x000fe20000041820 */
[----:B------:R-:W5:Y:S01]  /*a0e0*/  LDSM.16.MT88.4 R24, [R89+0xe000] ;  /* 0x00e000005918783b */ /* 0x000f620000004200 */
[----:B-1----:R-:W-:-:S04]  /*a0f0*/  FFMA.FTZ R0, R145, R2, -R3 ;  /* 0x0000000291007223 */ /* 0x002fc80000010803 */
[----:B------:R1:W2:Y:S01]  /*a100*/  MUFU.EX2 R123, R0 ;  /* 0x00000000007b7308 */ /* 0x0002a20000000800 */
[----:B------:R-:W-:Y:S02]  /*a110*/  MOV R114, R122 ;  /* 0x0000007a00727202 */ /* 0x000fe40000000f00 */
[----:B------:R-:W-:Y:S01]  /*a120*/  MOV R109, R121 ;  /* 0x00000079006d7202 */ /* 0x000fe20000000f00 */
[----:B-1----:R-:W-:-:S04]  /*a130*/  FFMA.FTZ R0, R142, R2, -R3 ;  /* 0x000000028e007223 */ /* 0x002fc80000010803 */
[----:B------:R1:W-:Y:S01]  /*a140*/  MUFU.EX2 R120, R0 ;  /* 0x0000000000787308 */ /* 0x0003e20000000800 */
[----:B------:R-:W-:Y:S01]  /*a150*/  HMMA.16816.F32.BF16 R60, R8, R16, R60 ;  /* 0x00000010083c723c */ /* 0x000fe2000004183c */
[----:B-1----:R-:W-:-:S06]  /*a160*/  FFMA.FTZ R0, R144, R2, -R3 ;  /* 0x0000000290007223 */ /* 0x002fcc0000010803 */
[----:B------:R1:W-:Y:S01]  /*a170*/  MUFU.EX2 R122, R0 ;  /* 0x00000000007a7308 */ /* 0x0003e20000000800 */
[----:B------:R-:W-:Y:S01]  /*a180*/  HMMA.16816.F32.BF16 R76, R8, R18, R76 ;  /* 0x00000012084c723c */ /* 0x000fe2000004184c */
[----:B------:R-:W5:Y:S01]  /*a190*/  LDSM.16.MT88.4 R16, [R85+0xe000] ;  /* 0x00e000005510783b */ /* 0x000f620000004200 */
[----:B-1----:R-:W-:-:S05]  /*a1a0*/  FFMA.FTZ R0, R139, R2, -R3 ;  /* 0x000000028b007223 */ /* 0x002fca0000010803 */
[----:B------:R1:W-:Y:S01]  /*a1b0*/  MUFU.EX2 R121, R0 ;  /* 0x0000000000797308 */ /* 0x0003e20000000800 */
[----:B---3--:R-:W-:Y:S01]  /*a1c0*/  HMMA.16816.F32.BF16 R40, R8, R12, R40 ;  /* 0x0000000c0828723c */ /* 0x008fe20000041828 */
[----:B-1----:R-:W-:-:S06]  /*a1d0*/  FFMA.FTZ R0, R155, R2, -R5 ;  /* 0x000000029b007223 */ /* 0x002fcc0000010805 */
[----:B------:R1:W-:Y:S01]  /*a1e0*/  MUFU.EX2 R119, R0 ;  /* 0x0000000000777308 */ /* 0x0003e20000000800 */
[----:B------:R-:W-:Y:S01]  /*a1f0*/  HMMA.16816.F32.BF16 R20, R8, R14, R20 ;  /* 0x0000000e0814723c */ /* 0x000fe20000041814 */
[----:B----4-:R-:W-:Y:S01]  /*a200*/  F2FP.BF16.F32.PACK_AB R8, R126, R127 ;  /* 0x0000007f7e08723e */ /* 0x010fe200000010ff */
[----:B------:R-:W3:Y:S01]  /*a210*/  LDSM.16.MT88.4 R12, [R36+0xe000] ;  /* 0x00e00000240c783b */ /* 0x000ee20000004200 */
[----:B------:R-:W-:Y:S01]  /*a220*/  F2FP.BF16.F32.PACK_AB R9, R130, R128 ;  /* 0x000000808209723e */ /* 0x000fe200000010ff */
[----:B-1----:R-:W-:-:S04]  /*a230*/  FFMA.FTZ R0, R156, R2, -R5 ;  /* 0x000000029c007223 */ /* 0x002fc80000010805 */
[----:B------:R1:W4:Y:S01]  /*a240*/  MUFU.EX2 R118, R0 ;  /* 0x0000000000767308 */ /* 0x0003220000000800 */
[----:B--2---:R-:W-:Y:S02]  /*a250*/  F2FP.BF16.F32.PACK_AB R10, R124, R125 ;  /* 0x0000007d7c0a723e */ /* 0x004fe400000010ff */
[----:B------:R-:W-:Y:S01]  /*a260*/  F2FP.BF16.F32.PACK_AB R11, R123, R129 ;  /* 0x000000817b0b723e */ /* 0x000fe200000010ff */
[----:B-1----:R-:W-:-:S04]  /*a270*/  FFMA.FTZ R0, R154, R2, -R5 ;  /* 0x000000029a007223 */ /* 0x002fc80000010805 */
[----:B------:R1:W-:Y:S01]  /*a280*/  MUFU.EX2 R117, R0 ;  /* 0x0000000000757308 */ /* 0x0003e20000000800 */
[----:B------:R-:W-:Y:S01]  /*a290*/  MOV R143, R115 ;  /* 0x00000073008f7202 */ /* 0x000fe20000000f00 */
[----:B-----5:R-:W-:Y:S01]  /*a2a0*/  HMMA.16816.F32.BF16 R32, R8, R28, R52 ;  /* 0x0000001c0820723c */ /* 0x020fe20000041834 */
[----:B------:R-:W-:Y:S01]  /*a2b0*/  MOV R149, R112 ;  /* 0x0000007000957202 */ /* 0x000fe20000000f00 */
[----:B-1----:R-:W-:-:S04]  /*a2c0*/  FFMA.FTZ R0, R151, R2, -R5 ;  /* 0x0000000297007223 */ /* 0x002fc80000010805 */
[----:B------:R1:W2:Y:S02]  /*a2d0*/  MUFU.EX2 R116, R0 ;  /* 0x0000000000747308 */ /* 0x0002a40000000800 */
[C---:B------:R-:W-:Y:S01]  /*a2e0*/  HMMA.16816.F32.BF16 R64, R8.reuse, R30, R64 ;  /* 0x0000001e0840723c */ /* 0x040fe20000041840 */
[----:B------:R-:W5:Y:S07]  /*a2f0*/  LDSM.16.MT88.4 R28, [R89+0xe800] ;  /* 0x00e80000591c783b */ /* 0x000f6e0000004200 */
[----:B------:R-:W-:Y:S01]  /*a300*/  HMMA.16816.F32.BF16 R56, R8, R24, R48 ;  /* 0x000000180838723c */ /* 0x000fe20000041830 */
[----:B-1----:R-:W-:-:S07]  /*a310*/  FFMA.FTZ R0, R153, R2, -R3 ;  /* 0x0000000299007223 */ /* 0x002fce0000010803 */
[----:B------:R-:W-:Y:S01]  /*a320*/  HMMA.16816.F32.BF16 R48, R8, R26, R44 ;  /* 0x0000001a0830723c */ /* 0x000fe2000004182c */
[----:B------:R-:W1:Y:S01]  /*a330*/  LDSM.16.MT88.4 R24, [R220+0xe800] ;  /* 0x00e80000dc18783b */ /* 0x000e620000004200 */
[----:B------:R4:W5:Y:S01]  /*a340*/  MUFU.EX2 R115, R0 ;  /* 0x0000000000737308 */ /* 0x0009620000000800 */
[----:B------:R-:W-:Y:S02]  /*a350*/  MOV R136, R113 ;  /* 0x0000007100887202 */ /* 0x000fe40000000f00 */
[----:B------:R-:W-:Y:S01]  /*a360*/  MOV R148, R114 ;  /* 0x0000007200947202 */ /* 0x000fe20000000f00 */
[----:B----4-:R-:W-:-:S04]  /*a370*/  FFMA.FTZ R0, R150, R2, -R3 ;  /* 0x0000000296007223 */ /* 0x010fc80000010803 */
[----:B------:R4:W-:Y:S01]  /*a380*/  MUFU.EX2 R112, R0 ;  /* 0x0000000000707308 */ /* 0x0009e20000000800 */
[----:B------:R-:W-:Y:S01]  /*a390*/  MOV R150, R110 ;  /* 0x0000006e00967202 */ /* 0x000fe20000000f00 */
[----:B------:R-:W-:Y:S01]  /*a3a0*/  HMMA.16816.F32.BF16 R60, R8, R16, R60 ;  /* 0x00000010083c723c */ /* 0x000fe2000004183c */
[----:B----4-:R-:W-:-:S05]  /*a3b0*/  FFMA.FTZ R0, R152, R2, -R3 ;  /* 0x0000000298007223 */ /* 0x010fca0000010803 */
[----:B------:R4:W-:Y:S02]  /*a3c0*/  MUFU.EX2 R113, R0 ;  /* 0x0000000000717308 */ /* 0x0009e40000000800 */
[----:B------:R-:W-:Y:S01]  /*a3d0*/  HMMA.16816.F32.BF16 R76, R8, R18, R76 ;  /* 0x00000012084c723c */ /* 0x000fe2000004184c */
[----:B------:R-:W1:Y:S01]  /*a3e0*/  LDSM.16.MT88.4 R16, [R85+0xe800] ;  /* 0x00e800005510783b */ /* 0x000e620000004200 */
[----:B------:R-:W-:Y:S01]  /*a3f0*/  MOV R145, R111 ;  /* 0x0000006f00917202 */ /* 0x000fe20000000f00 */
[----:B----4-:R-:W-:-:S04]  /*a400*/  FFMA.FTZ R0, R147, R2, -R3 ;  /* 0x0000000293007223 */ /* 0x010fc80000010803 */
[----:B------:R4:W-:Y:S01]  /*a410*/  MUFU.EX2 R114, R0 ;  /* 0x0000000000727308 */ /* 0x0009e20000000800 */
[----:B------:R-:W-:Y:S01]  /*a420*/  MOV R153, R109 ;  /* 0x0000006d00997202 */ /* 0x000fe20000000f00 */
[----:B----4-:R-:W-:-:S06]  /*a430*/  FFMA.FTZ R0, R163, R2, -R5 ;  /* 0x00000002a3007223 */ /* 0x010fcc0000010805 */
[----:B------:R4:W-:Y:S01]  /*a440*/  MUFU.EX2 R110, R0 ;  /* 0x00000000006e7308 */ /* 0x0009e20000000800 */
[----:B---3--:R-:W-:Y:S01]  /*a450*/  HMMA.16816.F32.BF16 R52, R8, R12, R40 ;  /* 0x0000000c0834723c */ /* 0x008fe20000041828 */
[----:B------:R-:W-:Y:S01]  /*a460*/  MOV R142, R108 ;  /* 0x0000006c008e7202 */ /* 0x000fe20000000f00 */
[----:B----4-:R-:W-:-:S05]  /*a470*/  FFMA.FTZ R0, R164, R2, -R5 ;  /* 0x00000002a4007223 */ /* 0x010fca0000010805 */
[----:B------:R3:W4:Y:S01]  /*a480*/  MUFU.EX2 R111, R0 ;  /* 0x00000000006f7308 */ /* 0x0007220000000800 */
[----:B------:R-:W-:Y:S01]  /*a490*/  HMMA.16816.F32.BF16 R20, R8, R14, R20 ;  /* 0x0000000e0814723c */ /* 0x000fe20000041814 */
[----:B------:R-:W-:Y:S01]  /*a4a0*/  F2FP.BF16.F32.PACK_AB R8, R118, R119 ;  /* 0x000000777608723e */ /* 0x000fe200000010ff */
[----:B------:R-:W4:Y:S01]  /*a4b0*/  LDSM.16.MT88.4 R12, [R36+0xe800] ;  /* 0x00e80000240c783b */ /* 0x000f220000004200 */
[----:B------:R-:W-:Y:S02]  /*a4c0*/  F2FP.BF16.F32.PACK_AB R9, R122, R120 ;  /* 0x000000787a09723e */ /* 0x000fe400000010ff */
[----:B--2---:R-:W-:Y:S02]  /*a4d0*/  F2FP.BF16.F32.PACK_AB R10, R116, R117 ;  /* 0x00000075740a723e */ /* 0x004fe400000010ff */
[----:B-----5:R-:W-:Y:S01]  /*a4e0*/  F2FP.BF16.F32.PACK_AB R11, R115, R121 ;  /* 0x00000079730b723e */ /* 0x020fe200000010ff */
[----:B---3--:R-:W-:-:S04]  /*a4f0*/  FFMA.FTZ R0, R162, R2, -R5 ;  /* 0x00000002a2007223 */ /* 0x008fc80000010805 */
[----:B------:R2:W-:Y:S01]  /*a500*/  MUFU.EX2 R109, R0 ;  /* 0x00000000006d7308 */ /* 0x0005e20000000800 */
[----:B------:R-:W-:Y:S01]  /*a510*/  MOV R139, R107 ;  /* 0x0000006b008b7202 */ /* 0x000fe20000000f00 */
[----:B------:R-:W-:Y:S01]  /*a520*/  HMMA.16816.F32.BF16 R40, R8, R28, R56 ;  /* 0x0000001c0828723c */ /* 0x000fe20000041838 */
[----:B------:R-:W-:Y:S01]  /*a530*/  MOV R155, R104 ;  /* 0x00000068009b7202 */ /* 0x000fe20000000f00 */
[----:B--2---:R-:W-:-:S04]  /*a540*/  FFMA.FTZ R0, R159, R2, -R5 ;  /* 0x000000029f007223 */ /* 0x004fc80000010805 */
[----:B------:R2:W3:Y:S02]  /*a550*/  MUFU.EX2 R108, R0 ;  /* 0x00000000006c7308 */ /* 0x0004e40000000800 */
[C---:B------:R-:W-:Y:S01]  /*a560*/  HMMA.16816.F32.BF16 R48, R8.reuse, R30, R48 ;  /* 0x0000001e0830723c */ /* 0x040fe20000041830 */
[----:B------:R-:W5:Y:S07]  /*a570*/  LDSM.16.MT88.4 R28, [R220+0xf000] ;  /* 0x00f00000dc1c783b */ /* 0x000f6e0000004200 */
[----:B-1----:R-:W-:Y:S01]  /*a580*/  HMMA.16816.F32.BF16 R32, R8, R24, R32 ;  /* 0x000000180820723c */ /* 0x002fe20000041820 */
[----:B--2---:R-:W-:-:S07]  /*a590*/  FFMA.FTZ R0, R161, R2, -R3 ;  /* 0x00000002a1007223 */ /* 0x004fce0000010803 */
[----:B------:R-:W-:Y:S01]  /*a5a0*/  HMMA.16816.F32.BF16 R44, R8, R26, R64 ;  /* 0x0000001a082c723c */ /* 0x000fe20000041840 */
[----:B------:R-:W1:Y:S01]  /*a5b0*/  LDSM.16.MT88.4 R24, [R89+0xf000] ;  /* 0x00f000005918783b */ /* 0x000e620000004200 */
[----:B------:R2:W5:Y:S01]  /*a5c0*/  MUFU.EX2 R107, R0 ;  /* 0x00000000006b7308 */ /* 0x0005620000000800 */
[----:B------:R-:W-:Y:S02]  /*a5d0*/  MOV R156, R106 ;  /* 0x0000006a009c7202 */ /* 0x000fe40000000f00 */
[----:B------:R-:W-:Y:S01]  /*a5e0*/  MOV R144, R105 ;  /* 0x0000006900907202 */ /* 0x000fe20000000f00 */
[----:B--2---:R-:W-:-:S04]  /*a5f0*/  FFMA.FTZ R0, R158, R2, -R3 ;  /* 0x000000029e007223 */ /* 0x004fc80000010803 */
[----:B------:R2:W-:Y:S01]  /*a600*/  MUFU.EX2 R104, R0 ;  /* 0x0000000000687308 */ /* 0x0005e20000000800 */
[----:B------:R-:W-:Y:S01]  /*a610*/  HMMA.16816.F32.BF16 R56, R8, R16, R60 ;  /* 0x000000100838723c */ /* 0x000fe2000004183c */
[----:B--2---:R-:W-:-:S06]  /*a620*/  FFMA.FTZ R0, R160, R2, -R3 ;  /* 0x00000002a0007223 */ /* 0x004fcc0000010803 */
[----:B------:R2:W-:Y:S01]  /*a630*/  MUFU.EX2 R106, R0 ;  /* 0x00000000006a7308 */ /* 0x0005e20000000800 */
[----:B------:R-:W-:Y:S01]  /*a640*/  HMMA.16816.F32.BF16 R76, R8, R18, R76 ;  /* 0x00000012084c723c */ /* 0x000fe2000004184c */
[----:B------:R-:W1:Y:S01]  /*a650*/  LDSM.16.MT88.4 R16, [R85+0xf000] ;  /* 0x00f000005510783b */ /* 0x000e620000004200 */
[----:B--2---:R-:W-:-:S05]  /*a660*/  FFMA.FTZ R0, R157, R2, -R3 ;  /* 0x000000029d007223 */ /* 0x004fca0000010803 */
[----:B------:R2:W-:Y:S02]  /*a670*/  MUFU.EX2 R105, R0 ;  /* 0x0000000000697308 */ /* 0x0005e40000000800 */
[----:B--2---:R-:W-:-:S06]  /*a680*/  FFMA.FTZ R0, R172, R2, -R5 ;  /* 0x00000002ac007223 */ /* 0x004fcc0000010805 */
[----:B------:R2:W-:Y:S01]  /*a690*/  MUFU.EX2 R103, R0 ;  /* 0x0000000000677308 */ /* 0x0005e20000000800 */
[----:B------:R-:W-:Y:S01]  /*a6a0*/  MOV R137, R68 ;  /* 0x0000004400897202 */ /* 0x000fe20000000f00 */
[----:B----4-:R-:W-:Y:S01]  /*a6b0*/  HMMA.16816.F32.BF16 R64, R8, R12, R52 ;  /* 0x0000000c0840723c */ /* 0x010fe20000041834 */
[----:B------:R-:W-:Y:S02]  /*a6c0*/  MOV R151, R69 ;  /* 0x0000004500977202 */ /* 0x000fe40000000f00 */
[----:B------:R-:W-:Y:S01]  /*a6d0*/  MOV R141, R70 ;  /* 0x00000046008d7202 */ /* 0x000fe20000000f00 */
[----:B--2---:R-:W-:-:S04]  /*a6e0*/  FFMA.FTZ R0, R173, R2, -R5 ;  /* 0x00000002ad007223 */ /* 0x004fc80000010805 */
[----:B------:R2:W4:Y:S01]  /*a6f0*/  MUFU.EX2 R102, R0 ;  /* 0x0000000000667308 */ /* 0x0005220000000800 */
[----:B------:R-:W-:Y:S02]  /*a700*/  MOV R140, R71 ;  /* 0x00000047008c7202 */ /* 0x000fe40000000f00 */
[----:B------:R-:W-:Y:S01]  /*a710*/  HMMA.16816.F32.BF16 R68, R8, R14, R20 ;  /* 0x0000000e0844723c */ /* 0x000fe20000041814 */
[----:B------:R-:W-:Y:S01]  /*a720*/  F2FP.BF16.F32.PACK_AB R8, R111, R110 ;  /* 0x0000006e6f08723e */ /* 0x000fe200000010ff */
[----:B------:R-:W4:Y:S01]  /*a730*/  LDSM.16.MT88.4 R12, [R36+0xf000] ;  /* 0x00f00000240c783b */ /* 0x000f220000004200 */
[----:B------:R-:W-:Y:S02]  /*a740*/  F2FP.BF16.F32.PACK_AB R9, R113, R112 ;  /* 0x000000707109723e */ /* 0x000fe400000010ff */
[----:B---3--:R-:W-:Y:S01]  /*a750*/  F2FP.BF16.F32.PACK_AB R10, R108, R109 ;  /* 0x0000006d6c0a723e */ /* 0x008fe200000010ff */
[----:B------:R-:W-:Y:S01]  /*a760*/  LDSM.16.MT88.4 R20, [R89+0xf800] ;  /* 0x00f800005914783b */ /* 0x000fe20000004200 */
[----:B--2---:R-:W-:-:S04]  /*a770*/  FFMA.FTZ R0, R167, R2, -R5 ;  /* 0x00000002a7007223 */ /* 0x004fc80000010805 */
[----:B------:R2:W-:Y:S01]  /*a780*/  MUFU.EX2 R101, R0 ;  /* 0x0000000000657308 */ /* 0x0005e20000000800 */
[----:B-----5:R-:W-:Y:S01]  /*a790*/  F2FP.BF16.F32.PACK_AB R11, R107, R114 ;  /* 0x000000726b0b723e */ /* 0x020fe200000010ff */
[----:B--2---:R-:W-:-:S06]  /*a7a0*/  FFMA.FTZ R0, R165, R2, -R5 ;  /* 0x00000002a5007223 */ /* 0x004fcc0000010805 */
[----:B------:R2:W3:Y:S01]  /*a7b0*/  MUFU.EX2 R100, R0 ;  /* 0x0000000000647308 */ /* 0x0004e20000000800 */
[C---:B------:R-:W-:Y:S08]  /*a7c0*/  HMMA.16816.F32.BF16 R60, R8.reuse, R28, R32 ;  /* 0x0000001c083c723c */ /* 0x040ff00000041820 */
[----:B------:R-:W-:Y:S01]  /*a7d0*/  HMMA.16816.F32.BF16 R52, R8, R30, R44 ;  /* 0x0000001e0834723c */ /* 0x000fe2000004182c */
[----:B--2---:R-:W-:-:S07]  /*a7e0*/  FFMA.FTZ R0, R166, R2, -R3 ;  /* 0x00000002a6007223 */ /* 0x004fce0000010803 */
[C---:B-1----:R-:W-:Y:S01]  /*a7f0*/  HMMA.16816.F32.BF16 R32, R8.reuse, R24, R40 ;  /* 0x000000180820723c */ /* 0x042fe20000041828 */
[----:B------:R-:W-:Y:S01]  /*a800*/  LDSM.16.MT88.4 R40, [R85+0xf800] ;  /* 0x00f800005528783b */ /* 0x000fe20000004200 */
[----:B------:R1:W2:Y:S06]  /*a810*/  MUFU.EX2 R99, R0 ;  /* 0x0000000000637308 */ /* 0x0002ac0000000800 */
[----:B------:R-:W-:Y:S01]  /*a820*/  HMMA.16816.F32.BF16 R28, R8, R26, R48 ;  /* 0x0000001a081c723c */ /* 0x000fe20000041830 */
[----:B------:R-:W5:Y:S04]  /*a830*/  LDSM.16.MT88.4 R24, [R220+0xf800] ;  /* 0x00f80000dc18783b */ /* 0x000f680000004200 */
[----:B------:R-:W5:Y:S01]  /*a840*/  LDSM.16.MT88.4 R48, [R36+0xf800] ;  /* 0x00f800002430783b */ /* 0x000f620000004200 */
[----:B-1----:R-:W-:-:S04]  /*a850*/  FFMA.FTZ R0, R170, R2, -R3 ;  /* 0x00000002aa007223 */ /* 0x002fc80000010803 */
[----:B------:R1:W-:Y:S01]  /*a860*/  MUFU.EX2 R97, R0 ;  /* 0x0000000000617308 */ /* 0x0003e20000000800 */
[----:B------:R-:W-:Y:S01]  /*a870*/  MOV R154, R95 ;  /* 0x0000005f009a7202 */ /* 0x000fe20000000f00 */
[----:B-1----:R-:W-:-:S06]  /*a880*/  FFMA.FTZ R0, R171, R2, -R3 ;  /* 0x00000002ab007223 */ /* 0x002fcc0000010803 */
[----:B------:R1:W-:Y:S01]  /*a890*/  MUFU.EX2 R98, R0 ;  /* 0x0000000000627308 */ /* 0x0003e20000000800 */
[----:B------:R-:W-:Y:S01]  /*a8a0*/  HMMA.16816.F32.BF16 R44, R8, R16, R56 ;  /* 0x00000010082c723c */ /* 0x000fe20000041838 */
[----:B------:R-:W-:Y:S01]  /*a8b0*/  MOV R147, R94 ;  /* 0x0000005e00937202 */ /* 0x000fe20000000f00 */
[----:B-1----:R-:W-:-:S05]  /*a8c0*/  FFMA.FTZ R0, R169, R2, -R3 ;  /* 0x00000002a9007223 */ /* 0x002fca0000010803 */
[----:B------:R1:W-:Y:S01]  /*a8d0*/  MUFU.EX2 R96, R0 ;  /* 0x0000000000607308 */ /* 0x0003e20000000800 */
[----:B------:R-:W-:Y:S01]  /*a8e0*/  HMMA.16816.F32.BF16 R56, R8, R18, R76 ;  /* 0x000000120838723c */ /* 0x000fe2000004184c */
[----:B------:R-:W5:Y:S01]  /*a8f0*/  LDSM.16.MT88.4 R16, [R220+0x10000] ;  /* 0x01000000dc10783b */ /* 0x000f620000004200 */
[----:B------:R-:W-:Y:S01]  /*a900*/  MOV R91, R93 ;  /* 0x0000005d005b7202 */ /* 0x000fe20000000f00 */
[----:B-1----:R-:W-:-:S04]  /*a910*/  FFMA.FTZ R0, R176, R2, -R5 ;  /* 0x00000002b0007223 */ /* 0x002fc80000010805 */
[----:B------:R1:W-:Y:S01]  /*a920*/  MUFU.EX2 R95, R0 ;  /* 0x00000000005f7308 */ /* 0x0003e20000000800 */
[----:B------:R-:W-:Y:S01]  /*a930*/  MOV R152, R92 ;  /* 0x0000005c00987202 */ /* 0x000fe20000000f00 */
[----:B----4-:R-:W-:Y:S01]  /*a940*/  HMMA.16816.F32.BF16 R64, R8, R12, R64 ;  /* 0x0000000c0840723c */ /* 0x010fe20000041840 */
[----:B-1----:R-:W-:-:S05]  /*a950*/  FFMA.FTZ R0, R179, R2, -R5 ;  /* 0x00000002b3007223 */ /* 0x002fca0000010805 */
[----:B------:R1:W4:Y:S02]  /*a960*/  MUFU.EX2 R94, R0 ;  /* 0x00000000005e7308 */ /* 0x0003240000000800 */
[----:B------:R-:W-:Y:S01]  /*a970*/  HMMA.16816.F32.BF16 R68, R8, R14, R68 ;  /* 0x0000000e0844723c */ /* 0x000fe20000041844 */
[----:B------:R-:W-:Y:S01]  /*a980*/  F2FP.BF16.F32.PACK_AB R8, R102, R103 ;  /* 0x000000676608723e */ /* 0x000fe200000010ff */
[----:B------:R-:W-:Y:S01]  /*a990*/  FADD.FTZ R4, R4, R91 ;  /* 0x0000005b04047221 */ /* 0x000fe20000010000 */
[----:B------:R-:W-:Y:S01]  /*a9a0*/  F2FP.BF16.F32.PACK_AB R9, R106, R104 ;  /* 0x000000686a09723e */ /* 0x000fe200000010ff */
[----:B------:R-:W-:Y:S01]  /*a9b0*/  FADD.FTZ R6, R7, R6 ;  /* 0x0000000607067221 */ /* 0x000fe20000010000 */
[----:B---3--:R-:W-:Y:S01]  /*a9c0*/  F2FP.BF16.F32.PACK_AB R10, R100, R101 ;  /* 0x00000065640a723e */ /* 0x008fe200000010ff */
[----:B------:R-:W3:Y:S01]  /*a9d0*/  LDSM.16.MT88.4 R12, [R89+0x10000] ;  /* 0x01000000590c783b */ /* 0x000ee20000004200 */
[----:B-1----:R-:W-:-:S04]  /*a9e0*/  FFMA.FTZ R0, R174, R2, -R5 ;  /* 0x00000002ae007223 */ /* 0x002fc80000010805 */
[----:B------:R1:W-:Y:S01]  /*a9f0*/  MUFU.EX2 R93, R0 ;  /* 0x00000000005d7308 */ /* 0x0003e20000000800 */
[----:B--2---:R-:W-:Y:S01]  /*aa00*/  F2FP.BF16.F32.PACK_AB R11, R99, R105 ;  /* 0x00000069630b723e */ /* 0x004fe200000010ff */
[----:B-1----:R-:W-:-:S06]  /*aa10*/  FFMA.FTZ R0, R177, R2, -R5 ;  /* 0x00000002b1007223 */ /* 0x002fcc0000010805 */
[----:B------:R1:W2:Y:S01]  /*aa20*/  MUFU.EX2 R92, R0 ;  /* 0x00000000005c7308 */ /* 0x0002a20000000800 */
[----:B-----5:R-:W-:Y:S01]  /*aa30*/  HMMA.16816.F32.BF16 R76, R8, R24, R60 ;  /* 0x00000018084c723c */ /* 0x020fe2000004183c */
[----:B-1----:R-:W-:-:S06]  /*aa40*/  FFMA.FTZ R0, R175, R2, -R3 ;  /* 0x00000002af007223 */ /* 0x002fcc0000010803 */
[----:B------:R1:W5:Y:S01]  /*aa50*/  MUFU.EX2 R91, R0 ;  /* 0x00000000005b7308 */ /* 0x0003620000000800 */
[----:B------:R-:W-:Y:S01]  /*aa60*/  HMMA.16816.F32.BF16 R60, R8, R20, R32 ;  /* 0x00000014083c723c */ /* 0x000fe20000041820 */
[----:B------:R-:W-:Y:S01]  /*aa70*/  MOV R163, R90 ;  /* 0x0000005a00a37202 */ /* 0x000fe20000000f00 */
[----:B-1----:R-:W-:Y:S01]  /*aa80*/  FADD.FTZ R0, R147, R4 ;  /* 0x0000000493007221 */ /* 0x002fe20000010000 */
[----:B------:R-:W-:-:S03]  /*aa90*/  FADD.FTZ R4, R251, R6 ;  /* 0x00000006fb047221 */ /* 0x000fc60000010000 */
[----:B------:R-:W-:Y:S01]  /*aaa0*/  FADD.FTZ R6, R152, R0 ;  /* 0x0000000098067221 */ /* 0x000fe20000010000 */
[----:B------:R-:W-:Y:S01]  /*aab0*/  FFMA.FTZ R0, R178, R2, -R3 ;  /* 0x00000002b2007223 */ /* 0x000fe20000010803 */
[----:B------:R-:W-:-:S03]  /*aac0*/  MOV R147, R87 ;  /* 0x0000005700937202 */ /* 0x000fc60000000f00 */
[----:B------:R1:W-:Y:S01]  /*aad0*/  MUFU.EX2 R87, R0 ;  /* 0x0000000000577308 */ /* 0x0003e20000000800 */
[----:B------:R-:W-:Y:S01]  /*aae0*/  HMMA.16816.F32.BF16 R32, R8, R40, R44 ;  /* 0x000000280820723c */ /* 0x000fe2000004182c */
[----:B------:R-:W-:Y:S02]  /*aaf0*/  MOV R152, R146 ;  /* 0x0000009200987202 */ /* 0x000fe40000000f00 */
[----:B------:R-:W-:-:S05]  /*ab00*/  MOV R146, R86 ;  /* 0x0000005600927202 */ /* 0x000fca0000000f00 */
[----:B------:R-:W-:Y:S01]  /*ab10*/  HMMA.16816.F32.BF16 R44, R8, R48, R64 ;  /* 0x00000030082c723c */ /* 0x000fe20000041840 */
[----:B-1----:R-:W-:-:S07]  /*ab20*/  FFMA.FTZ R0, R39, R2, -R3 ;  /* 0x0000000227007223 */ /* 0x002fce0000010803 */
[C---:B------:R-:W-:Y:S08]  /*ab30*/  HMMA.16816.F32.BF16 R80, R8.reuse, R26, R52 ;  /* 0x0000001a0850723c */ /* 0x040ff00000041834 */
[C---:B------:R-:W-:Y:S01]  /*ab40*/  HMMA.16816.F32.BF16 R20, R8.reuse, R22, R28 ;  /* 0x000000160814723c */ /* 0x040fe2000004181c */
[----:B------:R1:W-:Y:S01]  /*ab50*/  MUFU.EX2 R90, R0 ;  /* 0x00000000005a7308 */ /* 0x0003e20000000800 */
[----:B------:R-:W-:Y:S01]  /*ab60*/  FADD.FTZ R7, R150, R4 ;  /* 0x0000000496077221 */ /* 0x000fe20000010000 */
[----:B------:R-:W3:Y:S04]  /*ab70*/  LDSM.16.MT88.4 R28, [R85+0x10000] ;  /* 0x01000000551c783b */ /* 0x000ee80000004200 */
[----:B------:R-:W3:Y:S01]  /*ab80*/  LDSM.16.MT88.4 R24, [R36+0x10000] ;  /* 0x010000002418783b */ /* 0x000ee20000004200 */
[C---:B------:R-:W-:Y:S08]  /*ab90*/  HMMA.16816.F32.BF16 R40, R8.reuse, R42, R56 ;  /* 0x0000002a0828723c */ /* 0x040ff00000041838 */
[----:B------:R-:W-:Y:S01]  /*aba0*/  HMMA.16816.F32.BF16 R48, R8, R50, R68 ;  /* 0x000000320830723c */ /* 0x000fe20000041844 */
[----:B----4-:R-:W-:Y:S01]  /*abb0*/  F2FP.BF16.F32.PACK_AB R8, R94, R95 ;  /* 0x0000005f5e08723e */ /* 0x010fe200000010ff */
[----:B-1----:R-:W-:Y:S01]  /*abc0*/  FFMA.FTZ R0, R38, R2, -R3 ;  /* 0x0000000226007223 */ /* 0x002fe20000010803 */
[----:B------:R-:W-:-:S02]  /*abd0*/  F2FP.BF16.F32.PACK_AB R9, R98, R97 ;  /* 0x000000616209723e */ /* 0x000fc400000010ff */
[----:B--2---:R-:W-:Y:S02]  /*abe0*/  F2FP.BF16.F32.PACK_AB R10, R92, R93 ;  /* 0x0000005d5c0a723e */ /* 0x004fe400000010ff */
[----:B-----5:R-:W-:Y:S01]  /*abf0*/  F2FP.BF16.F32.PACK_AB R11, R91, R96 ;  /* 0x000000605b0b723e */ /* 0x020fe200000010ff */
[----:B------:R1:W-:Y:S06]  /*ac00*/  MUFU.EX2 R86, R0 ;  /* 0x0000000000567308 */ /* 0x0003ec0000000800 */
[----:B------:R-:W-:Y:S01]  /*ac10*/  HMMA.16816.F32.BF16 R52, R8, R16, R76 ;  /* 0x000000100834723c */ /* 0x000fe2000004184c */
[----:B-1----:R-:W-:-:S04]  /*ac20*/  FFMA.FTZ R0, R183, R2, -R5 ;  /* 0x00000002b7007223 */ /* 0x002fc80000010805 */
[----:B------:R1:W-:Y:S01]  /*ac30*/  MUFU.EX2 R79, R0 ;  /* 0x00000000004f7308 */ /* 0x0003e20000000800 */
[----:B------:R-:W-:Y:S01]  /*ac40*/  FADD.FTZ R4, R151, R6 ;  /* 0x0000000697047221 */ /* 0x000fe20000010000 */
[----:B------:R-:W-:Y:S01]  /*ac50*/  FADD.FTZ R6, R143, R7 ;  /* 0x000000078f067221 */ /* 0x000fe20000010000 */
[----:B-1----:R-:W-:-:S05]  /*ac60*/  FFMA.FTZ R0, R185, R2, -R5 ;  /* 0x00000002b9007223 */ /* 0x002fca0000010805 */
[----:B------:R1:W2:Y:S02]  /*ac70*/  MUFU.EX2 R78, R0 ;  /* 0x00000000004e7308 */ /* 0x0002a40000000800 */
[----:B-1----:R-:W-:-:S06]  /*ac80*/  FFMA.FTZ R0, R180, R2, -R5 ;  /* 0x00000002b4007223 */ /* 0x002fcc0000010805 */
[----:B------:R1:W-:Y:S01]  /*ac90*/  MUFU.EX2 R77, R0 ;  /* 0x00000000004d7308 */ /* 0x0003e20000000800 */
[----:B------:R-:W-:Y:S01]  /*aca0*/  FFMA.FTZ R7, R182, R2, -R5 ;  /* 0x00000002b6077223 */ /* 0x000fe20000010805 */
[----:B-1----:R-:W-:Y:S01]  /*acb0*/  FADD.FTZ R0, R149, R4 ;  /* 0x0000000495007221 */ /* 0x002fe20000010000 */
[----:B------:R-:W-:Y:S01]  /*acc0*/  FADD.FTZ R4, R163, R6 ;  /* 0x00000006a3047221 */ /* 0x000fe20000010000 */
[----:B------:R-:W-:-:S04]  /*acd0*/  MOV R143, R148 ;  /* 0x00000094008f7202 */ /* 0x000fc80000000f00 */
[----:B------:R-:W1:Y:S01]  /*ace0*/  MUFU.EX2 R76, R7 ;  /* 0x00000007004c7308 */ /* 0x000e620000000800 */
[----:B------:R-:W-:Y:S01]  /*acf0*/  FADD.FTZ R0, R147, R0 ;  /* 0x0000000093007221 */ /* 0x000fe20000010000 */
[----:B------:R-:W-:Y:S01]  /*ad00*/  FADD.FTZ R4, R152, R4 ;  /* 0x0000000498047221 */ /* 0x000fe20000010000 */
[C---:B---3--:R-:W-:Y:S01]  /*ad10*/  HMMA.16816.F32.BF16 R60, R8.reuse, R12, R60 ;  /* 0x0000000c083c723c */ /* 0x048fe2000004183c */
[----:B------:R-:W-:Y:S01]  /*ad20*/  LDSM.16.MT88.4 R160, [R220+0x11800] ;  /* 0x01180000dca0783b */ /* 0x000fe20000004200 */
[----:B------:R-:W-:Y:S01]  /*ad30*/  FADD.FTZ R0, R153, R0 ;  /* 0x0000000099007221 */ /* 0x000fe20000010000 */
[----:B------:R-:W-:Y:S01]  /*ad40*/  FADD.FTZ R4, R154, R4 ;  /* 0x000000049a047221 */ /* 0x000fe20000010000 */
[-CC-:B------:R-:W-:Y:S02]  /*ad50*/  FFMA.FTZ R6, R181, R2.reuse, -R3.reuse ;  /* 0x00000002b5067223 */ /* 0x180fe40000010803 */
[----:B------:R-:W-:Y:S01]  /*ad60*/  FADD.FTZ R0, R156, R0 ;  /* 0x000000009c007221 */ /* 0x000fe20000010000 */
[----:B------:R-:W-:Y:S01]  /*ad70*/  FADD.FTZ R4, R155, R4 ;  /* 0x000000049b047221 */ /* 0x000fe20000010000 */
[----:B------:R3:W4:Y:S01]  /*ad80*/  MUFU.EX2 R71, R6 ;  /* 0x0000000600477308 */ /* 0x0007220000000800 */
[C---:B------:R-:W-:Y:S01]  /*ad90*/  HMMA.16816.F32.BF16 R64, R8.reuse, R14, R20 ;  /* 0x0000000e0840723c */ /* 0x040fe20000041814 */
[----:B------:R-:W5:Y:S04]  /*ada0*/  LDSM.16.MT88.4 R12, [R220+0x10800] ;  /* 0x01080000dc0c783b */ /* 0x000f680000004200 */
[----:B------:R-:W5:Y:S03]  /*adb0*/  LDSM.16.MT88.4 R20, [R89+0x10800] ;  /* 0x010800005914783b */ /* 0x000f660000004200 */
[----:B------:R-:W-:Y:S01]  /*adc0*/  HMMA.16816.F32.BF16 R56, R8, R18, R80 ;  /* 0x000000120838723c */ /* 0x000fe20000041850 */
[----:B------:R-:W5:Y:S04]  /*add0*/  LDSM.16.MT88.4 R16, [R85+0x10800] ;  /* 0x010800005510783b */ /* 0x000f680000004200 */
[----:B------:R-:W-:Y:S01]  /*ade0*/  LDSM.16.MT88.4 R152, [R89+0x11800] ;  /* 0x011800005998783b */ /* 0x000fe20000004200 */
[----:B---3--:R-:W-:Y:S01]  /*adf0*/  FADD.FTZ R6, R139, R0 ;  /* 0x000000008b067221 */ /* 0x008fe20000010000 */
[----:B------:R-:W-:Y:S01]  /*ae00*/  FADD.FTZ R0, R144, R4 ;  /* 0x0000000490007221 */ /* 0x000fe20000010000 */
[----:B------:R-:W-:-:S02]  /*ae10*/  FFMA.FTZ R4, R186, R2, -R3 ;  /* 0x00000002ba047223 */ /* 0x000fc40000010803 */
[----:B------:R-:W-:Y:S01]  /*ae20*/  FADD.FTZ R6, R142, R6 ;  /* 0x000000068e067221 */ /* 0x000fe20000010000 */
[----:B------:R-:W-:Y:S01]  /*ae30*/  FADD.FTZ R7, R145, R0 ;  /* 0x0000000091077221 */ /* 0x000fe20000010000 */
[----:B------:R3:W-:Y:S02]  /*ae40*/  MUFU.EX2 R70, R4 ;  /* 0x0000000400467308 */ /* 0x0007e40000000800 */
[----:B------:R-:W-:-:S04]  /*ae50*/  FADD.FTZ R0, R143, R6 ;  /* 0x000000068f007221 */ /* 0x000fc80000010000 */
[----:B------:R-:W-:-:S04]  /*ae60*/  FADD.FTZ R0, R250, R0 ;  /* 0x00000000fa007221 */ /* 0x000fc80000010000 */
[----:B------:R-:W-:Y:S01]  /*ae70*/  FADD.FTZ R0, R136, R0 ;  /* 0x0000000088007221 */ /* 0x000fe20000010000 */
[----:B---3--:R-:W-:-:S03]  /*ae80*/  FADD.FTZ R4, R146, R7 ;  /* 0x0000000792047221 */ /* 0x008fc60000010000 */
[----:B------:R-:W-:Y:S01]  /*ae90*/  FADD.FTZ R0, R249, R0 ;  /* 0x00000000f9007221 */ /* 0x000fe20000010000 */
[C---:B------:R-:W-:Y:S08]  /*aea0*/  HMMA.16816.F32.BF16 R148, R8.reuse, R28, R32 ;  /* 0x0000001c0894723c */ /* 0x040ff00000041820 */
[----:B------:R-:W-:Y:S01]  /*aeb0*/  HMMA.16816.F32.BF16 R40, R8, R30, R40 ;  /* 0x0000001e0828723c */ /* 0x000fe20000041828 */
[----:B------:R-:W-:-:S07]  /*aec0*/  FADD.FTZ R4, R248, R4 ;  /* 0x00000004f8047221 */ /* 0x000fce0000010000 */
[----:B------:R-:W-:Y:S01]  /*aed0*/  HMMA.16816.F32.BF16 R44, R8, R24, R44 ;  /* 0x00000018082c723c */ /* 0x000fe2000004182c */
[----:B------:R-:W-:Y:S01]  /*aee0*/  FADD.FTZ R4, R247, R4 ;  /* 0x00000004f7047221 */ /* 0x000fe20000010000 */
[----:B------:R-:W-:-:S06]  /*aef0*/  FADD.FTZ R0, R244, R0 ;  /* 0x00000000f4007221 */ /* 0x000fcc0000010000 */
[----:B------:R-:W-:Y:S01]  /*af00*/  HMMA.16816.F32.BF16 R48, R8, R26, R48 ;  /* 0x0000001a0830723c */ /* 0x000fe20000041830 */
[----:B------:R-:W-:Y:S01]  /*af10*/  FADD.FTZ R4, R246, R4 ;  /* 0x00000004f6047221 */ /* 0x000fe20000010000 */
[----:B------:R-:W-:Y:S01]  /*af20*/  FADD.FTZ R0, R242, R0 ;  /* 0x00000000f2007221 */ /* 0x000fe20000010000 */
[----:B------:R-:W-:Y:S01]  /*af30*/  FFMA.FTZ R6, R187, R2, -R3 ;  /* 0x00000002bb067223 */ /* 0x000fe20000010803 */
[----:B------:R-:W-:Y:S01]  /*af40*/  MOV R136, R141 ;  /* 0x0000008d00887202 */ /* 0x000fe20000000f00 */
[----:B------:R-:W-:Y:S01]  /*af50*/  FADD.FTZ R4, R245, R4 ;  /* 0x00000004f5047221 */ /* 0x000fe20000010000 */
[----:B------:R-:W-:Y:S01]  /*af60*/  FADD.FTZ R0, R243, R0 ;  /* 0x00000000f3007221 */ /* 0x000fe20000010000 */
[----:B------:R-:W-:Y:S01]  /*af70*/  MOV R139, R140 ;  /* 0x0000008c008b7202 */ /* 0x000fe20000000f00 */
        /* <DEDUP_REMOVED lines=8> */
[----:B--2---:R-:W-:Y:S02]  /*b000*/  F2FP.BF16.F32.PACK_AB R8, R78, R79 ;  /* 0x0000004f4e08723e */ /* 0x004fe400000010ff */
[----:B------:R-:W-:Y:S01]  /*b010*/  F2FP.BF16.F32.PACK_AB R9, R90, R87 ;  /* 0x000000575a09723e */ /* 0x000fe200000010ff */
[----:B------:R-:W-:Y:S01]  /*b020*/  FADD.FTZ R4, R217, R4 ;  /* 0x00000004d9047221 */ /* 0x000fe20000010000 */
[----:B-1----:R-:W-:Y:S02]  /*b030*/  F2FP.BF16.F32.PACK_AB R10, R76, R77 ;  /* 0x0000004d4c0a723e */ /* 0x002fe400000010ff */
[----:B----4-:R-:W-:Y:S01]  /*b040*/  F2FP.BF16.F32.PACK_AB R11, R71, R86 ;  /* 0x00000056470b723e */ /* 0x010fe200000010ff */
[----:B------:R-:W-:Y:S01]  /*b050*/  FADD.FTZ R0, R231, R0 ;  /* 0x00000000e7007221 */ /* 0x000fe20000010000 */
[----:B------:R-:W-:-:S03]  /*b060*/  FADD.FTZ R4, R216, R4 ;  /* 0x00000004d8047221 */ /* 0x000fc60000010000 */
[----:B------:R-:W-:Y:S01]  /*b070*/  FADD.FTZ R0, R218, R0 ;  /* 0x00000000da007221 */ /* 0x000fe20000010000 */
[----:B------:R-:W-:Y:S01]  /*b080*/  FADD.FTZ R4, R215, R4 ;  /* 0x00000004d7047221 */ /* 0x000fe20000010000 */
[----:B-----5:R-:W-:Y:S02]  /*b090*/  HMMA.16816.F32.BF16 R52, R8, R12, R52 ;  /* 0x0000000c0834723c */ /* 0x020fe40000041834 */
[----:B------:R-:W-:Y:S01]  /*b0a0*/  FADD.FTZ R0, R213, R0 ;  /* 0x00000000d5007221 */ /* 0x000fe20000010000 */
[----:B------:R-:W-:-:S05]  /*b0b0*/  FADD.FTZ R4, R214, R4 ;  /* 0x00000004d6047221 */ /* 0x000fca0000010000 */
[----:B------:R-:W-:Y:S01]  /*b0c0*/  HMMA.16816.F32.BF16 R24, R8, R14, R56 ;  /* 0x0000000e0818723c */ /* 0x000fe20000041838 */
[----:B------:R-:W1:Y:S01]  /*b0d0*/  LDSM.16.MT88.4 R12, [R36+0x10800] ;  /* 0x01080000240c783b */ /* 0x000e620000004200 */
[----:B------:R2:W-:Y:S01]  /*b0e0*/  MUFU.EX2 R69, R6 ;  /* 0x0000000600457308 */ /* 0x0005e20000000800 */
[----:B------:R-:W-:Y:S01]  /*b0f0*/  FADD.FTZ R0, R212, R0 ;  /* 0x00000000d4007221 */ /* 0x000fe20000010000 */
[----:B------:R-:W-:-:S03]  /*b100*/  FADD.FTZ R4, R209, R4 ;  /* 0x00000004d1047221 */ /* 0x000fc60000010000 */
[----:B------:R-:W-:Y:S01]  /*b110*/  FADD.FTZ R0, R211, R0 ;  /* 0x00000000d3007221 */ /* 0x000fe20000010000 */
[----:B------:R-:W-:Y:S01]  /*b120*/  FADD.FTZ R4, R207, R4 ;  /* 0x00000004cf047221 */ /* 0x000fe20000010000 */
[----:B------:R-:W-:Y:S02]  /*b130*/  HMMA.16816.F32.BF16 R32, R8, R20, R60 ;  /* 0x000000140820723c */ /* 0x000fe4000004183c */
[----:B------:R-:W-:Y:S01]  /*b140*/  FADD.FTZ R0, R210, R0 ;  /* 0x00000000d2007221 */ /* 0x000fe20000010000 */
[----:B--2---:R-:W-:-:S04]  /*b150*/  FFMA.FTZ R6, R188, R2, -R3 ;  /* 0x00000002bc067223 */ /* 0x004fc80000010803 */
[----:B------:R2:W-:Y:S01]  /*b160*/  MUFU.EX2 R68, R6 ;  /* 0x0000000600447308 */ /* 0x0005e20000000800 */
[----:B------:R-:W-:Y:S01]  /*b170*/  FADD.FTZ R4, R206, R4 ;  /* 0x00000004ce047221 */ /* 0x000fe20000010000 */
[----:B------:R-:W-:Y:S01]  /*b180*/  HMMA.16816.F32.BF16 R148, R8, R16, R148 ;  /* 0x000000100894723c */ /* 0x000fe20000041894 */
[----:B------:R-:W-:Y:S02]  /*b190*/  FADD.FTZ R0, R205, R0 ;  /* 0x00000000cd007221 */ /* 0x000fe40000010000 */
[----:B------:R-:W-:-:S05]  /*b1a0*/  FADD.FTZ R4, R208, R4 ;  /* 0x00000004d0047221 */ /* 0x000fca0000010000 */
[----:B------:R-:W-:Y:S01]  /*b1b0*/  HMMA.16816.F32.BF16 R40, R8, R18, R40 ;  /* 0x000000120828723c */ /* 0x000fe20000041828 */
[----:B------:R-:W3:Y:S01]  /*b1c0*/  LDSM.16.MT88.4 R16, [R89+0x11000] ;  /* 0x011000005910783b */ /* 0x000ee20000004200 */
[----:B--2---:R-:W-:-:S04]  /*b1d0*/  FFMA.FTZ R6, R190, R2, -R5 ;  /* 0x00000002be067223 */ /* 0x004fc80000010805 */
[----:B------:R2:W-:Y:S01]  /*b1e0*/  MUFU.EX2 R60, R6 ;  /* 0x00000006003c7308 */ /* 0x0005e20000000800 */
[----:B------:R-:W-:Y:S01]  /*b1f0*/  FADD.FTZ R0, R203, R0 ;  /* 0x00000000cb007221 */ /* 0x000fe20000010000 */
[----:B------:R-:W-:-:S03]  /*b200*/  FADD.FTZ R4, R201, R4 ;  /* 0x00000004c9047221 */ /* 0x000fc60000010000 */
[----:B------:R-:W-:Y:S01]  /*b210*/  FADD.FTZ R0, R204, R0 ;  /* 0x00000000cc007221 */ /* 0x000fe20000010000 */
[----:B------:R-:W-:Y:S01]  /*b220*/  FADD.FTZ R4, R200, R4 ;  /* 0x00000004c8047221 */ /* 0x000fe20000010000 */
[----:B--2---:R-:W-:-:S04]  /*b230*/  FFMA.FTZ R6, R191, R2, -R5 ;  /* 0x00000002bf067223 */ /* 0x004fc80000010805 */
[----:B------:R2:W4:Y:S01]  /*b240*/  MUFU.EX2 R58, R6 ;  /* 0x00000006003a7308 */ /* 0x0005220000000800 */
[----:B------:R-:W-:Y:S01]  /*b250*/  FADD.FTZ R0, R202, R0 ;  /* 0x00000000ca007221 */ /* 0x000fe20000010000 */
[----:B------:R-:W-:Y:S01]  /*b260*/  FADD.FTZ R4, R184, R4 ;  /* 0x00000004b8047221 */ /* 0x000fe20000010000 */
[----:B--2---:R-:W-:-:S05]  /*b270*/  FFMA.FTZ R6, R189, R2, -R5 ;  /* 0x00000002bd067223 */ /* 0x004fca0000010805 */
[----:B------:R2:W-:Y:S01]  /*b280*/  MUFU.EX2 R59, R6 ;  /* 0x00000006003b7308 */ /* 0x0005e20000000800 */
[----:B------:R-:W-:Y:S01]  /*b290*/  FADD.FTZ R0, R131, R0 ;  /* 0x0000000083007221 */ /* 0x000fe20000010000 */
[----:B------:R-:W-:Y:S01]  /*b2a0*/  FADD.FTZ R4, R138, R4 ;  /* 0x000000048a047221 */ /* 0x000fe20000010000 */
[----:B------:R-:W-:Y:S01]  /*b2b0*/  HMMA.16816.F32.BF16 R28, R8, R22, R64 ;  /* 0x00000016081c723c */ /* 0x000fe20000041840 */
[----:B------:R-:W5:Y:S01]  /*b2c0*/  LDSM.16.MT88.4 R20, [R220+0x11000] ;  /* 0x01100000dc14783b */ /* 0x000f620000004200 */
[----:B------:R-:W-:Y:S01]  /*b2d0*/  FADD.FTZ R0, R128, R0 ;  /* 0x0000000080007221 */ /* 0x000fe20000010000 */
[----:B--2---:R-:W-:-:S04]  /*b2e0*/  FFMA.FTZ R6, R192, R2, -R5 ;  /* 0x00000002c0067223 */ /* 0x004fc80000010805 */
[----:B------:R2:W3:Y:S01]  /*b2f0*/  MUFU.EX2 R57, R6 ;  /* 0x0000000600397308 */ /* 0x0004e20000000800 */
[----:B-1----:R-:W-:Y:S01]  /*b300*/  HMMA.16816.F32.BF16 R140, R8, R12, R44 ;  /* 0x0000000c088c723c */ /* 0x002fe2000004182c */
[----:B------:R-:W-:Y:S01]  /*b310*/  FADD.FTZ R4, R127, R4 ;  /* 0x000000047f047221 */ /* 0x000fe20000010000 */
[----:B------:R-:W-:Y:S01]  /*b320*/  FADD.FTZ R0, R130, R0 ;  /* 0x0000000082007221 */ /* 0x000fe20000010000 */
[----:B--2---:R-:W-:-:S04]  /*b330*/  FFMA.FTZ R6, R193, R2, -R3 ;  /* 0x00000002c1067223 */ /* 0x004fc80000010803 */
[----:B------:R1:W2:Y:S01]  /*b340*/  MUFU.EX2 R56, R6 ;  /* 0x0000000600387308 */ /* 0x0002a20000000800 */
[----:B------:R-:W-:Y:S01]  /*b350*/  FADD.FTZ R4, R126, R4 ;  /* 0x000000047e047221 */ /* 0x000fe20000010000 */
[----:B------:R-:W-:-:S03]  /*b360*/  FADD.FTZ R0, R129, R0 ;  /* 0x0000000081007221 */ /* 0x000fc60000010000 */
[----:B------:R-:W-:Y:S01]  /*b370*/  FADD.FTZ R4, R125, R4 ;  /* 0x000000047d047221 */ /* 0x000fe20000010000 */
[----:B-1----:R-:W-:-:S04]  /*b380*/  FFMA.FTZ R6, R194, R2, -R3 ;  /* 0x00000002c2067223 */ /* 0x002fc80000010803 */
[----:B------:R1:W-:Y:S01]  /*b390*/  MUFU.EX2 R45, R6 ;  /* 0x00000006002d7308 */ /* 0x0003e20000000800 */
[----:B------:R-:W-:Y:S01]  /*b3a0*/  FADD.FTZ R0, R123, R0 ;  /* 0x000000007b007221 */ /* 0x000fe20000010000 */
[----:B------:R-:W-:Y:S01]  /*b3b0*/  HMMA.16816.F32.BF16 R48, R8, R14, R48 ;  /* 0x0000000e0830723c */ /* 0x000fe20000041830 */
[----:B------:R-:W-:Y:S01]  /*b3c0*/  FADD.FTZ R4, R124, R4 ;  /* 0x000000047c047221 */ /* 0x000fe20000010000 */
[----:B----4-:R-:W-:Y:S01]  /*b3d0*/  F2FP.BF16.F32.PACK_AB R8, R58, R60 ;  /* 0x0000003c3a08723e */ /* 0x010fe200000010ff */
[--C-:B-1----:R-:W-:Y:S01]  /*b3e0*/  FFMA.FTZ R6, R195, R2, -R3.reuse ;  /* 0x00000002c3067223 */ /* 0x102fe20000010803 */
[----:B------:R-:W-:Y:S01]  /*b3f0*/  F2FP.BF16.F32.PACK_AB R9, R69, R70 ;  /* 0x000000464509723e */ /* 0x000fe200000010ff */
[----:B------:R-:W-:Y:S01]  /*b400*/  FADD.FTZ R0, R120, R0 ;  /* 0x0000000078007221 */ /* 0x000fe20000010000 */
[----:B---3--:R-:W-:Y:S01]  /*b410*/  F2FP.BF16.F32.PACK_AB R10, R57, R59 ;  /* 0x0000003b390a723e */ /* 0x008fe200000010ff */
[----:B------:R1:W-:Y:S01]  /*b420*/  MUFU.EX2 R44, R6 ;  /* 0x00000006002c7308 */ /* 0x0003e20000000800 */
[----:B--2---:R-:W-:Y:S01]  /*b430*/  F2FP.BF16.F32.PACK_AB R11, R56, R68 ;  /* 0x00000044380b723e */ /* 0x004fe200000010ff */
[----:B------:R-:W-:Y:S01]  /*b440*/  FADD.FTZ R4, R119, R4 ;  /* 0x0000000477047221 */ /* 0x000fe20000010000 */
[----:B------:R-:W-:Y:S01]  /*b450*/  FADD.FTZ R0, R122, R0 ;  /* 0x000000007a007221 */ /* 0x000fe20000010000 */
[----:B------:R-:W-:Y:S01]  /*b460*/  LDSM.16.MT88.4 R12, [R85+0x11800] ;  /* 0x01180000550c783b */ /* 0x000fe20000004200 */
[----:B-1----:R-:W-:-:S04]  /*b470*/  FFMA.FTZ R6, R196, R2, -R3 ;  /* 0x00000002c4067223 */ /* 0x002fc80000010803 */
[----:B------:R1:W-:Y:S01]  /*b480*/  MUFU.EX2 R39, R6 ;  /* 0x0000000600277308 */ /* 0x0003e20000000800 */
[----:B------:R-:W-:Y:S01]  /*b490*/  HMMA.16816.F32.BF16 R28, R8, R18, R28 ;  /* 0x00000012081c723c */ /* 0x000fe2000004181c */
[----:B------:R-:W-:Y:S01]  /*b4a0*/  FADD.FTZ R4, R118, R4 ;  /* 0x0000000476047221 */ /* 0x000fe20000010000 */
[----:B------:R-:W-:Y:S01]  /*b4b0*/  FADD.FTZ R0, R121, R0 ;  /* 0x0000000079007221 */ /* 0x000fe20000010000 */
[----:B-1----:R-:W-:-:S04]  /*b4c0*/  FFMA.FTZ R6, R197, R2, -R5 ;  /* 0x00000002c5067223 */ /* 0x002fc80000010805 */
[----:B------:R1:W2:Y:S01]  /*b4d0*/  MUFU.EX2 R38, R6 ;  /* 0x0000000600267308 */ /* 0x0002a20000000800 */
[----:B------:R-:W-:Y:S01]  /*b4e0*/  FADD.FTZ R4, R117, R4 ;  /* 0x0000000475047221 */ /* 0x000fe20000010000 */
[----:B------:R-:W-:Y:S01]  /*b4f0*/  HMMA.16816.F32.BF16 R32, R8, R16, R32 ;  /* 0x000000100820723c */ /* 0x000fe20000041820 */
[----:B------:R-:W-:Y:S01]  /*b500*/  FADD.FTZ R0, R115, R0 ;  /* 0x0000000073007221 */ /* 0x000fe20000010000 */
[----:B-1----:R-:W-:-:S04]  /*b510*/  FFMA.FTZ R6, R198, R2, -R5 ;  /* 0x00000002c6067223 */ /* 0x002fc80000010805 */
[----:B------:R1:W3:Y:S02]  /*b520*/  MUFU.EX2 R19, R6 ;  /* 0x0000000600137308 */ /* 0x0002e40000000800 */
[-CC-:B-1----:R-:W-:Y:S01]  /*b530*/  FFMA.FTZ R6, R199, R2.reuse, -R5.reuse ;  /* 0x00000002c7067223 */ /* 0x182fe20000010805 */
[----:B------:R-:W-:-:S05]  /*b540*/  FFMA.FTZ R5, R139, R2, -R5 ;  /* 0x000000028b057223 */ /* 0x000fca0000010805 */
[----:B------:R1:W-:Y:S01]  /*b550*/  MUFU.EX2 R17, R5 ;  /* 0x0000000500117308 */ /* 0x0003e20000000800 */
[----:B------:R-:W-:-:S07]  /*b560*/  FFMA.FTZ R2, R136, R2, -R3 ;  /* 0x0000000288027223 */ /* 0x000fce0000010803 */
[----:B------:R4:W-:Y:S01]  /*b570*/  MUFU.EX2 R16, R2 ;  /* 0x0000000200107308 */ /* 0x0009e20000000800 */
[----:B-1----:R-:W-:Y:S01]  /*b580*/  FADD.FTZ R5, R116, R4 ;  /* 0x0000000474057221 */ /* 0x002fe20000010000 */
[----:B------:R-:W-:-:S03]  /*b590*/  FADD.FTZ R4, R112, R0 ;  /* 0x0000000070047221 */ /* 0x000fc60000010000 */
[----:B------:R-:W-:Y:S01]  /*b5a0*/  FADD.FTZ R0, R110, R5 ;  /* 0x000000056e007221 */ /* 0x000fe20000010000 */
[----:B------:R-:W-:-:S03]  /*b5b0*/  FADD.FTZ R3, R113, R4 ;  /* 0x0000000471037221 */ /* 0x000fc60000010000 */
[----:B----4-:R-:W-:Y:S01]  /*b5c0*/  FADD.FTZ R2, R111, R0 ;  /* 0x000000006f027221 */ /* 0x010fe20000010000 */
[----:B------:R-:W-:-:S03]  /*b5d0*/  FADD.FTZ R0, R114, R3 ;  /* 0x0000000372007221 */ /* 0x000fc60000010000 */
[----:B------:R-:W-:Y:S01]  /*b5e0*/  FADD.FTZ R2, R109, R2 ;  /* 0x000000026d027221 */ /* 0x000fe20000010000 */
        /* <DEDUP_REMOVED lines=20> */
[----:B-----5:R-:W-:Y:S01]  /*b730*/  HMMA.16816.F32.BF16 R52, R8, R20, R52 ;  /* 0x000000140834723c */ /* 0x020fe20000041834 */
[----:B------:R-:W-:Y:S02]  /*b740*/  FADD.FTZ R0, R90, R0 ;  /* 0x000000005a007221 */ /* 0x000fe40000010000 */
[----:B------:R-:W-:-:S05]  /*b750*/  FADD.FTZ R2, R78, R2 ;  /* 0x000000024e027221 */ /* 0x000fca0000010000 */
[----:B------:R-:W-:Y:S01]  /*b760*/  HMMA.16816.F32.BF16 R24, R8, R22, R24 ;  /* 0x000000160818723c */ /* 0x000fe20000041818 */
[----:B------:R-:W1:Y:S01]  /*b770*/  LDSM.16.MT88.4 R20, [R36+0x11000] ;  /* 0x011000002414783b */ /* 0x000e620000004200 */
        /* <DEDUP_REMOVED lines=8> */
[----:B------:R4:W5:Y:S02]  /*b800*/  MUFU.EX2 R18, R6 ;  /* 0x0000000600127308 */ /* 0x0009640000000800 */
[----:B------:R-:W-:Y:S01]  /*b810*/  FADD.FTZ R2, R59, R2 ;  /* 0x000000023b027221 */ /* 0x000fe20000010000 */
[----:B------:R-:W-:-:S03]  /*b820*/  FADD.FTZ R0, R68, R0 ;  /* 0x0000000044007221 */ /* 0x000fc60000010000 */
[----:B------:R-:W-:Y:S01]  /*b830*/  FADD.FTZ R2, R57, R2 ;  /* 0x0000000239027221 */ /* 0x000fe20000010000 */
[----:B------:R-:W-:-:S03]  /*b840*/  FADD.FTZ R0, R56, R0 ;  /* 0x0000000038007221 */ /* 0x000fc60000010000 */
[----:B--2---:R-:W-:Y:S01]  /*b850*/  FADD.FTZ R2, R38, R2 ;  /* 0x0000000226027221 */ /* 0x004fe20000010000 */
[----:B----4-:R-:W2:Y:S01]  /*b860*/  LDSM.16.MT88.4 R4, [R36+0x11800] ;  /* 0x011800002404783b */ /* 0x010ea20000004200 */
[----:B------:R-:W-:Y:S02]  /*b870*/  FADD.FTZ R0, R45, R0 ;  /* 0x000000002d007221 */ /* 0x000fe40000010000 */
[----:B---3--:R-:W-:Y:S02]  /*b880*/  FADD.FTZ R2, R19, R2 ;  /* 0x0000000213027221 */ /* 0x008fe40000010000 */
[----:B------:R-:W-:Y:S02]  /*b890*/  FADD.FTZ R0, R44, R0 ;  /* 0x000000002c007221 */ /* 0x000fe40000010000 */
[----:B-----5:R-:W-:Y:S01]  /*b8a0*/  FADD.FTZ R2, R18, R2 ;  /* 0x0000000212027221 */ /* 0x020fe20000010000 */
[----:B------:R-:W-:Y:S01]  /*b8b0*/  F2FP.BF16.F32.PACK_AB R139, R16, R39 ;  /* 0x00000027108b723e */ /* 0x000fe200000010ff */
[----:B------:R-:W-:-:S02]  /*b8c0*/  FADD.FTZ R0, R39, R0 ;  /* 0x0000000027007221 */ /* 0x000fc40000010000 */
[----:B------:R-:W-:Y:S01]  /*b8d0*/  FADD.FTZ R39, R17, R2 ;  /* 0x0000000211277221 */ /* 0x000fe20000010000 */
[----:B------:R-:W-:Y:S01]  /*b8e0*/  HMMA.16816.F32.BF16 R148, R8, R144, R148 ;  /* 0x000000900894723c */ /* 0x000fe20000041894 */
[----:B------:R-:W-:-:S03]  /*b8f0*/  FADD.FTZ R0, R16, R0 ;  /* 0x0000000010007221 */ /* 0x000fc60000010000 */
[----:B------:R3:W-:Y:S04]  /*b900*/  STL [R1+0x4c], R39 ;  /* 0x00004c2701007387 */ /* 0x0007e80000100800 */
[----:B------:R-:W-:Y:S01]  /*b910*/  HMMA.16816.F32.BF16 R144, R8, R146, R40 ;  /* 0x000000920890723c */ /* 0x000fe20000041828 */
[----:B------:R3:W-:Y:S01]  /*b920*/  STL [R1+0x58], R0 ;  /* 0x0000580001007387 */ /* 0x0007e20000100800 */
[----:B------:R-:W-:-:S06]  /*b930*/  MOV R231, R137 ;  /* 0x0000008900e77202 */ /* 0x000fcc0000000f00 */
[C---:B-1----:R-:W-:Y:S08]  /*b940*/  HMMA.16816.F32.BF16 R140, R8.reuse, R20, R140 ;  /* 0x00000014088c723c */ /* 0x042ff0000004188c */
[----:B------:R-:W-:Y:S01]  /*b950*/  HMMA.16816.F32.BF16 R8, R8, R22, R48 ;  /* 0x000000160808723c */ /* 0x000fe20000041830 */
[----:B------:R-:W-:Y:S02]  /*b960*/  ISETP.GT.AND P1, PT, R168, R231, PT ;  /* 0x000000e7a800720c */ /* 0x000fe40003f24270 */
[----:B------:R-:W-:-:S02]  /*b970*/  F2FP.BF16.F32.PACK_AB R136, R19, R38 ;  /* 0x000000261388723e */ /* 0x000fc400000010ff */
[----:B------:R-:W-:Y:S02]  /*b980*/  F2FP.BF16.F32.PACK_AB R137, R44, R45 ;  /* 0x0000002d2c89723e */ /* 0x000fe400000010ff */
[----:B------:R-:W-:Y:S01]  /*b990*/  F2FP.BF16.F32.PACK_AB R138, R17, R18 ;  /* 0x00000012118a723e */ /* 0x000fe200000010ff */
[----:B------:R-:W-:Y:S06]  /*b9a0*/  BSSY B2, `(.L_x_2265) ;  /* 0x0000a22000027945 */ /* 0x000fec0003800000 */
[C---:B------:R-:W-:Y:S08]  /*b9b0*/  HMMA.16816.F32.BF16 R164, R136.reuse, R160, R52 ;  /* 0x000000a088a4723c */ /* 0x040ff00000041834 */
[C---:B------:R-:W-:Y:S08]  /*b9c0*/  HMMA.16816.F32.BF16 R156, R136.reuse, R152, R32 ;  /* 0x00000098889c723c */ /* 0x040ff00000041820 */
[C---:B------:R-:W-:Y:S08]  /*b9d0*/  HMMA.16816.F32.BF16 R148, R136.reuse, R12, R148 ;  /* 0x0000000c8894723c */ /* 0x040ff00000041894 */
[C---:B------:R-:W-:Y:S08]  /*b9e0*/  HMMA.16816.F32.BF16 R144, R136.reuse, R14, R144 ;  /* 0x0000000e8890723c */ /* 0x040ff00000041890 */
[C---:B------:R-:W-:Y:S08]  /*b9f0*/  HMMA.16816.F32.BF16 R160, R136.reuse, R162, R24 ;  /* 0x000000a288a0723c */ /* 0x040ff00000041818 */
[C---:B------:R-:W-:Y:S08]  /*ba00*/  HMMA.16816.F32.BF16 R152, R136.reuse, R154, R28 ;  /* 0x0000009a8898723c */ /* 0x040ff0000004181c */
[C---:B--2---:R-:W-:Y:S08]  /*ba10*/  HMMA.16816.F32.BF16 R140, R136.reuse, R4, R140 ;  /* 0x00000004888c723c */ /* 0x044ff0000004188c */
[----:B------:R-:W-:Y:S01]  /*ba20*/  HMMA.16816.F32.BF16 R136, R136, R6, R8 ;  /* 0x000000068888723c */ /* 0x000fe20000041808 */
[----:B------:R-:W-:-:S04]  /*ba30*/  NOP ;  /* 0x0000000000007918 */ /* 0x000fc80000000000 */
[----:B---3--:R-:W-:-:S15]  /*ba40*/  @!P1 BRA `(.L_x_2266) ;  /* 0x000000a000549947 */ /* 0x008fde0003800000 */
[----:B------:R1:W5:Y:S01]  /*ba50*/  LDL R172, [R1+0x44] ;  /* 0x0000440001ac7983 */ /* 0x0003620000100800 */
[----:B------:R-:W-:-:S04]  /*ba60*/  DEPBAR.LE SB0, 0x0 ;  /* 0x000080000000791a */ /* 0x000fc80000000000 */
[----:B------:R1:W5:Y:S01]  /*ba70*/  LDL R173, [R1+0x48] ;  /* 0x0000480001ad7983 */ /* 0x0003620000100800 */
[----:B------:R-:W-:Y:S05]  /*ba80*/  WARPSYNC.ALL ;  /* 0x0000000000007948 */ /* 0x000fea0003800000 */
[----:B------:R-:W-:Y:S01]  /*ba90*/  BSSY.RECONVERGENT B0, `(.L_x_2267) ;  /* 0x0000051000007945 */ /* 0x000fe20003800200 */
[----:B------:R-:W-:Y:S01]  /*baa0*/  IADD3 R8, PT, PT, R252, -0x2, RZ ;  /* 0xfffffffefc087810 */ /* 0x000fe20007ffe0ff */
[----:B------:R-:W-:Y:S06]  /*bab0*/  BAR.SYNC.DEFER_BLOCKING 0x0 ;  /* 0x0000000000007b1d */ /* 0x000fec0000010000 */
[----:B------:R-:W-:Y:S05]  /*bac0*/  @!P0 BRA `(.L_x_2268) ;  /* 0x0000000400048947 */ /* 0x000fea0003800000 */
[----:B------:R-:W2:Y:S04]  /*bad0*/  LD.E R2, desc[UR4][R134.64+0x170] ;  /* 0x0001700486027980 */ /* 0x000ea8000c101900 */
[----:B------:R-:W3:Y:S01]  /*bae0*/  LDL.64 R170, [R1+0x38] ;  /* 0x0000380001aa7983 */ /* 0x000ee20000100a00 */
[----:B------:R-:W-:-:S04]  /*baf0*/  SHF.L.U32 R8, R8, 0x8, RZ ;  /* 0x0000000808087819 */ /* 0x000fc800000006ff */
[----:B------:R-:W-:Y:S02]  /*bb00*/  IABS R6, R8 ;  /* 0x0000000800067213 */ /* 0x000fe40000000000 */
[----:B------:R-:W-:Y:S02]  /*bb10*/  IABS R7, R84 ;  /* 0x0000005400077213 */ /* 0x000fe40000000000 */
[----:B--2---:R-:W-:-:S04]  /*bb20*/  IABS R0, R2 ;  /* 0x0000000200007213 */ /* 0x004fc80000000000 */
[----:B------:R-:W2:Y:S08]  /*bb30*/  I2F.RP R4, R0 ;  /* 0x0000000000047306 */ /* 0x000eb00000209400 */
[----:B--2---:R-:W2:Y:S02]  /*bb40*/  MUFU.RCP R4, R4 ;  /* 0x0000000400047308 */ /* 0x004ea40000001000 */
[----:B--2---:R-:W-:-:S06]  /*bb50*/  VIADD R4, R4, 0xffffffe ;  /* 0x0ffffffe04047836 */ /* 0x004fcc0000000000 */
[----:B------:R-:W2:Y:S01]  /*bb60*/  F2I.FTZ.U32.TRUNC.NTZ R5, R4 ;  /* 0x0000000400057305 */ /* 0x000ea2000021f000 */
[----:B------:R-:W-:Y:S01]  /*bb70*/  IABS R9, R2 ;  /* 0x0000000200097213 */ /* 0x000fe20000000000 */
[----:B--2---:R-:W-:Y:S02]  /*bb80*/  IMAD.MOV R3, RZ, RZ, -R5 ;  /* 0x000000ffff037224 */ /* 0x004fe400078e0a05 */
        /* <DEDUP_REMOVED lines=10> */
[----:B------:R-:W-:Y:S02]  /*bc30*/  ISETP.GT.U32.AND P1, PT, R0, R6, PT ;  /* 0x000000060000720c */ /* 0x000fe40003f24070 */
[----:B------:R-:W-:-:S09]  /*bc40*/  LOP3.LUT R8, R8, R2, RZ, 0x3c, !PT ;  /* 0x0000000208087212 */ /* 0x000fd200078e3cff */
[----:B------:R-:W-:Y:S02]  /*bc50*/  @!P3 IMAD.IADD R5, R5, 0x1, -R0 ;  /* 0x000000010505b824 */ /* 0x000fe400078e0a00 */
[----:B------:R-:W-:-:S03]  /*bc60*/  @!P1 IADD3 R6, PT, PT, R6, -R0, RZ ;  /* 0x8000000006069210 */ /* 0x000fc60007ffe0ff */
[-C--:B------:R-:W-:Y:S02]  /*bc70*/  ISETP.GE.U32.AND P5, PT, R5, R0.reuse, PT ;  /* 0x000000000500720c */ /* 0x080fe40003fa6070 */
[----:B------:R-:W-:Y:S01]  /*bc80*/  ISETP.GE.U32.AND P6, PT, R6, R0, PT ;  /* 0x000000000600720c */ /* 0x000fe20003fc6070 */
[----:B------:R-:W-:Y:S01]  /*bc90*/  @!P1 VIADD R4, R4, 0x1 ;  /* 0x0000000104049836 */ /* 0x000fe20000000000 */
[----:B------:R-:W-:Y:S02]  /*bca0*/  LOP3.LUT R0, R84, R2, RZ, 0x3c, !PT ;  /* 0x0000000254007212 */ /* 0x000fe400078e3cff */
[----:B------:R-:W-:Y:S02]  /*bcb0*/  ISETP.GE.AND P1, PT, R8, RZ, PT ;  /* 0x000000ff0800720c */ /* 0x000fe40003f26270 */
[----:B------:R-:W-:Y:S02]  /*bcc0*/  ISETP.GE.AND P4, PT, R0, RZ, PT ;  /* 0x000000ff0000720c */ /* 0x000fe40003f86270 */
[----:B------:R-:W-:-:S05]  /*bcd0*/  @!P3 IADD3 R3, PT, PT, R3, 0x1, RZ ;  /* 0x000000010303b810 */ /* 0x000fca0007ffe0ff */
[----:B------:R-:W-:Y:S01]  /*bce0*/  @P5 VIADD R3, R3, 0x1 ;  /* 0x0000000103035836 */ /* 0x000fe20000000000 */
[----:B------:R-:W-:Y:S02]  /*bcf0*/  @P6 IADD3 R4, PT, PT, R4, 0x1, RZ ;  /* 0x0000000104046810 */ /* 0x000fe40007ffe0ff */
[----:B------:R-:W-:Y:S01]  /*bd00*/  ISETP.NE.AND P3, PT, R2, RZ, PT ;  /* 0x000000ff0200720c */ /* 0x000fe20003f65270 */
[----:B------:R-:W-:Y:S01]  /*bd10*/  @!P1 IMAD.MOV R3, RZ, RZ, -R3 ;  /* 0x000000ffff039224 */ /* 0x000fe200078e0a03 */
[----:B------:R-:W-:Y:S02]  /*bd20*/  LOP3.LUT R0, RZ, R2, RZ, 0x33, !PT ;  /* 0x00000002ff007212 */ /* 0x000fe400078e33ff */
[----:B------:R-:W-:Y:S02]  /*bd30*/  @!P4 IADD3 R4, PT, PT, -R4, RZ, RZ ;  /* 0x000000ff0404c210 */ /* 0x000fe40007ffe1ff */
[C---:B------:R-:W-:Y:S02]  /*bd40*/  SEL R3, R0.reuse, R3, !P3 ;  /* 0x0000000300037207 */ /* 0x040fe40005800000 */
[----:B------:R-:W-:-:S02]  /*bd50*/  SEL R0, R0, R4, !P3 ;  /* 0x0000000400007207 */ /* 0x000fc40005800000 */
[----:B------:R-:W2:Y:S01]  /*bd60*/  LD.E.64 R4, desc[UR4][R132.64+0x40] ;  /* 0x0000400484047980 */ /* 0x000ea2000c101b00 */
[----:B---3--:R-:W-:-:S04]  /*bd70*/  IMAD.WIDE R8, R3, 0x4, R170 ;  /* 0x0000000403087825 */ /* 0x008fc800078e02aa */
[C---:B------:R-:W-:Y:S01]  /*bd80*/  IMAD.WIDE R6, R0.reuse, 0x4, R170 ;  /* 0x0000000400067825 */ /* 0x040fe200078e02aa */
[----:B------:R3:W4:Y:S04]  /*bd90*/  LD.E R10, desc[UR4][R8.64] ;  /* 0x00000004080a7980 */ /* 0x000728000c101900 */
[----:B------:R-:W4:Y:S04]  /*bda0*/  LD.E R9, desc[UR4][R6.64] ;  /* 0x0000000406097980 */ /* 0x000f28000c101900 */
[----:B------:R-:W4:Y:S01]  /*bdb0*/  LD.E.64 R6, desc[UR4][R132.64+0x28] ;  /* 0x0000280484067980 */ /* 0x000f22000c101b00 */
[----:B------:R-:W-:-:S04]  /*bdc0*/  IMAD.IADD R0, R0, 0x1, -R3 ;  /* 0x0000000100007824 */ /* 0x000fc800078e0a03 */
[----:B------:R-:W-:-:S05]  /*bdd0*/  IMAD R2, R2, R0, -0x100 ;  /* 0xffffff0002027424 */ /* 0x000fca00078e0200 */
[----:B---3--:R-:W-:Y:S01]  /*bde0*/  SHF.R.S32.HI R8, RZ, 0x1f, R2 ;  /* 0x0000001fff087819 */ /* 0x008fe20000011402 */
[-C--:B--2---:R-:W-:Y:S02]  /*bdf0*/  IMAD R0, R5, R2.reuse, RZ ;  /* 0x0000000205007224 */ /* 0x084fe400078e02ff */
[----:B------:R-:W-:-:S04]  /*be00*/  IMAD.WIDE.U32 R2, R4, R2, RZ ;  /* 0x0000000204027225 */ /* 0x000fc800078e00ff */
[----:B------:R-:W-:-:S04]  /*be10*/  IMAD R4, R4, R8, R0 ;  /* 0x0000000804047224 */ /* 0x000fc800078e0200 */
[----:B------:R-:W-:Y:S01]  /*be20*/  IMAD.IADD R3, R3, 0x1, R4 ;  /* 0x0000000103037824 */ /* 0x000fe200078e0204 */
[----:B----4-:R-:W-:-:S04]  /*be30*/  IADD3 R9, PT, PT, R10, -R9, RZ ;  /* 0x800000090a097210 */ /* 0x010fc80007ffe0ff */
[----:B------:R-:W-:Y:S01]  /*be40*/  SHF.R.S32.HI R4, RZ, 0x1f, R9 ;  /* 0x0000001fff047819 */ /* 0x000fe20000011409 */
[----:B------:R-:W-:Y:S02]  /*be50*/  IMAD R0, R7, R9, RZ ;  /* 0x0000000907007224 */ /* 0x000fe400078e02ff */
[----:B------:R-:W-:-:S04]  /*be60*/  IMAD.WIDE.U32 R2, R9, R6, R2 ;  /* 0x0000000609027225 */ /* 0x000fc800078e0002 */
[----:B------:R-:W-:Y:S01]  /*be70*/  IMAD R0, R6, R4, R0 ;  /* 0x0000000406007224 */ /* 0x000fe200078e0200 */
[----:B-----5:R-:W-:-:S04]  /*be80*/  LEA R173, P1, R2, R173, 0x1 ;  /* 0x000000ad02ad7211 */ /* 0x020fc800078208ff */
[----:B------:R-:W-:-:S04]  /*be90*/  IADD3 R0, PT, PT, R3, R0, RZ ;  /* 0x0000000003007210 */ /* 0x000fc80007ffe0ff */
[----:B------:R-:W-:-:S05]  /*bea0*/  LEA.HI.X R172, R2, R172, R0, 0x1, P1 ;  /* 0x000000ac02ac7211 */ /* 0x000fca00008f0c00 */
[----:B------:R2:W-:Y:S04]  /*beb0*/  STL [R1+0x44], R172 ;  /* 0x000044ac01007387 */ /* 0x0005e80000100800 */
[----:B------:R2:W-:Y:S01]  /*bec0*/  STL [R1+0x48], R173 ;  /* 0x000048ad01007387 */ /* 0x0005e20000100800 */
[----:B------:R-:W-:Y:S05]  /*bed0*/  BRA `(.L_x_2269) ;  /* 0x0000000000307947 */ /* 0x000fea0003800000 */
.L_x_2268:
[----:B------:R-:W2:Y:S01]  /*bee0*/  LD.E R0, desc[UR4][R134.64+0x40] ;  /* 0x0000400486007980 */ /* 0x000ea2000c101900 */
[----:B------:R-:W-:Y:S01]  /*bef0*/  UMOV UR6, URZ ;  /* 0x000000ff00067c82 */ /* 0x000fe20008000000 */
[----:B-----5:R-:W-:Y:S01]  /*bf00*/  IMAD.MOV.U32 R4, RZ, RZ, R173 ;  /* 0x000000ffff047224 */ /* 0x020fe200078e00ad */
[----:B------:R-:W-:Y:S01]  /*bf10*/  IADD3 R2, P1, PT, RZ, -UR6, RZ ;  /* 0x80000006ff027c10 */ /* 0x000fe2000ff3e0ff */
[----:B------:R-:W-:Y:S02]  /*bf20*/  IMAD.MOV.U32 R3, RZ, RZ, R172 ;  /* 0x000000ffff037224 */ /* 0x000fe400078e00ac */
[----:B--2---:R-:W-:-:S04]  /*bf30*/  IMAD.SHL.U32 R0, R0, 0x100, RZ ;  /* 0x0000010000007824 */ /* 0x004fc800078e00ff */
[----:B------:R-:W-:-:S05]  /*bf40*/  IMAD.X R0, RZ, RZ, ~R0, P1 ;  /* 0x000000ffff007224 */ /* 0x000fca00008e0e00 */
[----:B------:R-:W-:-:S04]  /*bf50*/  SHF.R.S64 R2, R2, 0x1f, R0 ;  /* 0x0000001f02027819 */ /* 0x000fc80000001000 */
[----:B------:R-:W-:-:S04]  /*bf60*/  IADD3 R4, P1, PT, R2, R4, RZ ;  /* 0x0000000402047210 */ /* 0x000fc80007f3e0ff */
[----:B------:R-:W-:-:S05]  /*bf70*/  LEA.HI.X.SX32 R3, R0, R3, 0x1, P1 ;  /* 0x0000000300037211 */ /* 0x000fca00008f0eff */
[----:B------:R3:W-:Y:S04]  /*bf80*/  STL [R1+0x44], R3 ;  /* 0x0000440301007387 */ /* 0x0007e80000100800 */
[----:B------:R3:W-:Y:S02]  /*bf90*/  STL [R1+0x48], R4 ;  /* 0x0000480401007387 */ /* 0x0007e40000100800 */
.L_x_2269:
[----:B------:R-:W-:Y:S05]  /*bfa0*/  BSYNC.RECONVERGENT B0 ;  /* 0x0000000000007941 */ /* 0x000fea0003800200 */
.L_x_2267:
[----:B------:R-:W4:Y:S04]  /*bfb0*/  LDL R7, [R1+0x44] ;  /* 0x0000440001077983 */ /* 0x000f280000100800 */
[----:B------:R-:W5:Y:S04]  /*bfc0*/  LDL R6, [R1+0x48] ;  /* 0x0000480001067983 */ /* 0x000f680000100800 */
[----:B------:R-:W2:Y:S04]  /*bfd0*/  LDL.LU R5, [R1+0x9c] ;  /* 0x00009c0001057983 */ /* 0x000ea80000300800 */
[----:B---3--:R-:W3:Y:S04]  /*bfe0*/  LDL R4, [R1+0x34] ;  /* 0x0000340001047983 */ /* 0x008ee80000100800 */
[----:B------:R-:W4:Y:S04]  /*bff0*/  LDL R3, [R1+0x40] ;  /* 0x0000400001037983 */ /* 0x000f280000100800 */
[----:B------:R-:W5:Y:S04]  /*c000*/  LDL.LU R2, [R1+0x98] ;  /* 0x0000980001027983 */ /* 0x000f680000300800 */
[----:B------:R-:W5:Y:S01]  /*c010*/  LDL R0, [R1+0x50] ;  /* 0x0000500001007983 */ /* 0x000f620000100800 */
[----:B------:R-:W-:Y:S01]  /*c020*/  BSSY.RECONVERGENT B1, `(.L_x_2270) ;  /* 0x00002d9000017945 */ /* 0x000fe20003800200 */
[----:B--2---:R-:W-:-:S02]  /*c030*/  MOV R11, R5 ;  /* 0x00000005000b7202 */ /* 0x004fc40000000f00 */
[----:B------:R-:W-:Y:S01]  /*c040*/  SHF.L.U64.HI R5, R234, 0x5, R235 ;  /* 0x00000005ea057819 */ /* 0x000fe200000102eb */
[----:B---3--:R-:W-:Y:S01]  /*c050*/  IMAD.MOV.U32 R10, RZ, RZ, R4 ;  /* 0x000000ffff0a7224 */ /* 0x008fe200078e0004 */
[----:B------:R-:W-:Y:S02]  /*c060*/  MOV R28, R11 ;  /* 0x0000000b001c7202 */ /* 0x000fe40000000f00 */
[----:B----4-:R-:W-:Y:S01]  /*c070*/  MOV R9, R3 ;  /* 0x0000000300097202 */ /* 0x010fe20000000f00 */
[----:B------:R-:W-:Y:S02]  /*c080*/  IMAD.MOV.U32 R29, RZ, RZ, R10 ;  /* 0x000000ffff1d7224 */ /* 0x000fe400078e000a */
[----:B------:R-:W-:Y:S01]  /*c090*/  IMAD.MOV.U32 R91, RZ, RZ, R28 ;  /* 0x000000ffff5b7224 */ /* 0x000fe200078e001c */
[----:B------:R-:W-:Y:S01]  /*c0a0*/  MOV R30, R9 ;  /* 0x00000009001e7202 */ /* 0x000fe20000000f00 */
[----:B-----5:R-:W-:Y:S01]  /*c0b0*/  IMAD.MOV.U32 R4, RZ, RZ, R2 ;  /* 0x000000ffff047224 */ /* 0x020fe200078e0002 */
[----:B------:R-:W-:-:S02]  /*c0c0*/  MOV R36, R29 ;  /* 0x0000001d00247202 */ /* 0x000fc40000000f00 */
[----:B------:R-:W-:Y:S01]  /*c0d0*/  ISETP.GE.AND P1, PT, R222, R0, PT ;  /* 0x00000000de00720c */ /* 0x000fe20003f26270 */
[----:B------:R-:W-:Y:S01]  /*c0e0*/  IMAD.MOV.U32 R31, RZ, RZ, R4 ;  /* 0x000000ffff1f7224 */ /* 0x000fe200078e0004 */
[----:B------:R-:W-:Y:S01]  /*c0f0*/  SHF.L.U32 R0, R234, 0x5, RZ ;  /* 0x00000005ea007819 */ /* 0x000fe200000006ff */
[----:B------:R-:W-:-:S03]  /*c100*/  IMAD.MOV.U32 R38, RZ, RZ, R30 ;  /* 0x000000ffff267224 */ /* 0x000fc600078e001e */
[----:B------:R-:W-:-:S05]  /*c110*/  IADD3 R2, P3, PT, R0, R6, RZ ;  /* 0x0000000600027210 */ /* 0x000fca0007f7e0ff */
[----:B------:R-:W-:Y:S02]  /*c120*/  IMAD.X R3, R5, 0x1, R7, P3 ;  /* 0x0000000105037824 */ /* 0x000fe400018e0607 */
[----:B------:R-:W-:Y:S01]  /*c130*/  @!P1 IADD3 R4, P3, PT, R2, R0, RZ ;  /* 0x0000000002049210 */ /* 0x000fe20007f7e0ff */
[----:B------:R-:W-:Y:S01]  /*c140*/  @P1 STS.128 [R227+0xa000], RZ ;  /* 0x00a000ffe3001388 */ /* 0x000fe20000000c00 */
[-C--:B------:R-:W-:Y:S01]  /*c150*/  @!P1 MOV R12, R2.reuse ;  /* 0x00000002000c9202 */ /* 0x080fe20000000f00 */
[--C-:B------:R-:W-:Y:S01]  /*c160*/  @!P1 IMAD.MOV.U32 R13, RZ, RZ, R3.reuse ;  /* 0x000000ffff0d9224 */ /* 0x100fe200078e0003 */
[-C--:B------:R-:W-:Y:S01]  /*c170*/  @!P1 MOV R20, R2.reuse ;  /* 0x0000000200149202 */ /* 0x080fe20000000f00 */
[--C-:B------:R-:W-:Y:S01]  /*c180*/  @!P1 IMAD.MOV.U32 R21, RZ, RZ, R3.reuse ;  /* 0x000000ffff159224 */ /* 0x100fe200078e0003 */
[----:B------:R-:W-:Y:S01]  /*c190*/  @!P1 IADD3.X R5, PT, PT, R3, R5, RZ, P3, !PT ;  /* 0x0000000503059210 */ /* 0x000fe20001ffe4ff */
[----:B------:R-:W-:Y:S01]  /*c1a0*/  @!PT LDS RZ, [RZ] ;  /* 0x00000000fffff984 */ /* 0x000fe20000000800 */
[----:B------:R-:W-:Y:S01]  /*c1b0*/  @!PT LDS RZ, [RZ] ;  /* 0x00000000fffff984 */ /* 0x000fe20000000800 */
[----:B------:R-:W-:Y:S01]  /*c1c0*/  @!PT LDS RZ, [RZ] ;  /* 0x00000000fffff984 */ /* 0x000fe20000000800 */
[----:B------:R2:W-:Y:S01]  /*c1d0*/  @!P1 LDGSTS.E.BYPASS.LTC128B.128 [R227+0xa000], desc[UR4][R6.64] ;  /* 0x0a00000006e39fae */ /* 0x0005e2000b981a04 */
[-C--:B------:R-:W-:Y:S01]  /*c1e0*/  @!P1 MOV R16, R2.reuse ;  /* 0x0000000200109202 */ /* 0x080fe20000000f00 */
[----:B------:R-:W-:Y:S01]  /*c1f0*/  @!P1 IMAD.MOV.U32 R17, RZ, RZ, R3 ;  /* 0x000000ffff119224 */ /* 0x000fe200078e0003 */
[----:B------:R-:W-:Y:S01]  /*c200*/  @!P1 MOV R14, R2 ;  /* 0x00000002000e9202 */ /* 0x000fe20000000f00 */
[----:B------:R-:W-:Y:S01]  /*c210*/  @P1 STS.128 [R227+0xa800], RZ ;  /* 0x00a800ffe3001388 */ /* 0x000fe20000000c00 */
[----:B------:R-:W-:Y:S01]  /*c220*/  @!P1 IMAD.WIDE.U32 R12, R234, 0x140, R12 ;  /* 0x00000140ea0c9825 */ /* 0x000fe200078e000c */
[----:B------:R-:W-:-:S02]  /*c230*/  @!P1 MOV R9, R3 ;  /* 0x0000000300099202 */ /* 0x000fc40000000f00 */
[----:B------:R-:W-:Y:S01]  /*c240*/  @!PT LDS RZ, [RZ] ;  /* 0x00000000fffff984 */ /* 0x000fe20000000800 */
[----:B------:R-:W-:Y:S01]  /*c250*/  @!PT LDS RZ, [RZ] ;  /* 0x00000000fffff984 */ /* 0x000fe20000000800 */
[----:B------:R-:W-:Y:S01]  /*c260*/  @!PT LDS RZ, [RZ] ;  /* 0x00000000fffff984 */ /* 0x000fe20000000800 */
[----:B------:R-:W-:Y:S01]  /*c270*/  @!P1 LDGSTS.E.BYPASS.LTC128B.128 [R227+0xa800], desc[UR4][R2.64] ;  /* 0x0a80000002e39fae */ /* 0x000fe2000b981a04 */
[----:B------:R-:W-:Y:S01]  /*c280*/  @!P1 IMAD R8, R235, 0x60, RZ ;  /* 0x00000060eb089824 */ /* 0x000fe200078e02ff */
[CC--:B------:R-:W-:Y:S01]  /*c290*/  @!P1 LEA R24, P4, R234.reuse, R2.reuse, 0x6 ;  /* 0x00000002ea189211 */ /* 0x0c0fe200078830ff */
[C---:B------:R-:W-:Y:S01]  /*c2a0*/  @!P1 IMAD.WIDE.U32 R22, R234.reuse, 0x60, R2 ;  /* 0x00000060ea169825 */ /* 0x040fe200078e0002 */
[----:B------:R-:W-:Y:S01]  /*c2b0*/  @P1 STS.128 [R227+0xb000], RZ ;  /* 0x00b000ffe3001388 */ /* 0x000fe20000000c00 */
[----:B------:R-:W-:Y:S02]  /*c2c0*/  @!P1 MOV R18, R2 ;  /* 0x0000000200129202 */ /* 0x000fe40000000f00 */
[----:B------:R-:W-:Y:S01]  /*c2d0*/  @!P1 IMAD.MOV.U32 R15, RZ, RZ, R3 ;  /* 0x000000ffff0f9224 */ /* 0x000fe200078e0003 */
[----:B------:R-:W-:Y:S01]  /*c2e0*/  @!PT LDS RZ, [RZ] ;  /* 0x00000000fffff984 */ /* 0x000fe20000000800 */
[----:B------:R-:W-:Y:S01]  /*c2f0*/  @!PT LDS RZ, [RZ] ;  /* 0x00000000fffff984 */ /* 0x000fe20000000800 */
[----:B------:R-:W-:Y:S01]  /*c300*/  @!PT LDS RZ, [RZ] ;  /* 0x00000000fffff984 */ /* 0x000fe20000000800 */
[----:B------:R3:W-:Y:S01]  /*c310*/  @!P1 LDGSTS.E.BYPASS.LTC128B.128 [R227+0xb000], desc[UR4][R4.64] ;  /* 0x0b00000004e39fae */ /* 0x0007e2000b981a04 */
[----:B------:R-:W-:Y:S01]  /*c320*/  @!P1 IMAD.WIDE.U32 R20, R234, 0xa0, R20 ;  /* 0x000000a0ea149825 */ /* 0x000fe200078e0014 */
[----:B------:R-:W-:-:S02]  /*c330*/  @!P1 MOV R11, R3 ;  /* 0x00000003000b9202 */ /* 0x000fc40000000f00 */
[----:B------:R-:W-:Y:S01]  /*c340*/  @P1 STS.128 [R227+0xb800], RZ ;  /* 0x00b800ffe3001388 */ /* 0x000fe20000000c00 */
[----:B------:R-:W-:-:S04]  /*c350*/  @!P1 IMAD.WIDE.U32 R16, R234, 0xe0, R16 ;  /* 0x000000e0ea109825 */ /* 0x000fc800078e0010 */
[----:B------:R-:W-:Y:S02]  /*c360*/  @!P1 IMAD.IADD R23, R8, 0x1, R23 ;  /* 0x0000000108179824 */ /* 0x000fe400078e0217 */
[C---:B--2---:R-:W-:Y:S02]  /*c370*/  @!P1 IMAD R7, R235.reuse, 0x140, RZ ;  /* 0x00000140eb079824 */ /* 0x044fe400078e02ff */
[----:B------:R-:W-:Y:S02]  /*c380*/  @!P1 IMAD R6, R235, 0xa0, RZ ;  /* 0x000000a0eb069824 */ /* 0x000fe400078e02ff */
[----:B------:R-:W-:Y:S01]  /*c390*/  @!P1 IMAD.WIDE.U32 R14, R234, 0x120, R14 ;  /* 0x00000120ea0e9825 */ /* 0x000fe200078e000e */
[----:B------:R-:W-:Y:S02]  /*c3a0*/  @!P1 IADD3 R13, PT, PT, R7, R13, RZ ;  /* 0x0000000d070d9210 */ /* 0x000fe40007ffe0ff */
[----:B------:R-:W-:Y:S01]  /*c3b0*/  @!P1 IADD3 R21, PT, PT, R6, R21, RZ ;  /* 0x0000001506159210 */ /* 0x000fe20007ffe0ff */
[--C-:B------:R-:W-:Y:S01]  /*c3c0*/  @!P1 IMAD.MOV.U32 R8, RZ, RZ, R2.reuse ;  /* 0x000000ffff089224 */ /* 0x100fe200078e0002 */
[----:B------:R-:W-:Y:S01]  /*c3d0*/  @!P1 MOV R7, R3 ;  /* 0x0000000300079202 */ /* 0x000fe20000000f00 */
[----:B------:R-:W-:-:S02]  /*c3e0*/  @!P1 IMAD.MOV.U32 R6, RZ, RZ, R2 ;  /* 0x000000ffff069224 */ /* 0x000fc400078e0002 */
[----:B------:R-:W-:Y:S02]  /*c3f0*/  @!P1 IMAD R26, R235, 0x180, RZ ;  /* 0x00000180eb1a9824 */ /* 0x000fe400078e02ff */
[----:B------:R-:W-:-:S04]  /*c400*/  @!P1 IMAD.WIDE.U32 R8, R234, 0x180, R8 ;  /* 0x00000180ea089825 */ /* 0x000fc800078e0008 */
[C---:B---3--:R-:W-:Y:S01]  /*c410*/  @!P1 IMAD R4, R235.reuse, 0xe0, RZ ;  /* 0x000000e0eb049824 */ /* 0x048fe200078e02ff */
[----:B------:R-:W-:Y:S01]  /*c420*/  @!P1 IADD3 R9, PT, PT, R26, R9, RZ ;  /* 0x000000091a099210 */ /* 0x000fe20007ffe0ff */
[C---:B------:R-:W-:Y:S01]  /*c430*/  @!P1 IMAD R5, R235.reuse, 0x120, RZ ;  /* 0x00000120eb059824 */ /* 0x040fe200078e02ff */
[-C--:B------:R-:W-:Y:S01]  /*c440*/  @!P1 LEA R26, P3, R234, R2.reuse, 0x7 ;  /* 0x00000002ea1a9211 */ /* 0x080fe200078638ff */
[----:B------:R-:W-:Y:S01]  /*c450*/  @!P1 IMAD R25, R235, 0x1a0, RZ ;  /* 0x000001a0eb199824 */ /* 0x000fe200078e02ff */
[----:B------:R-:W-:Y:S01]  /*c460*/  @!P1 IADD3 R17, PT, PT, R4, R17, RZ ;  /* 0x0000001104119210 */ /* 0x000fe20007ffe0ff */
[----:B------:R-:W-:Y:S01]  /*c470*/  @!P1 IMAD.IADD R15, R5, 0x1, R15 ;  /* 0x00000001050f9824 */ /* 0x000fe200078e020f */
[----:B------:R-:W-:Y:S01]  /*c480*/  @!P1 MOV R4, R2 ;  /* 0x0000000200049202 */ /* 0x000fe20000000f00 */
[----:B------:R-:W-:Y:S02]  /*c490*/  @!P1 IMAD.MOV.U32 R5, RZ, RZ, R3 ;  /* 0x000000ffff059224 */ /* 0x000fe400078e0003 */
[----:B------:R-:W-:-:S04]  /*c4a0*/  @!P1 IMAD.WIDE.U32 R6, R234, 0x1a0, R6 ;  /* 0x000001a0ea069825 */ /* 0x000fc800078e0006 */
[----:B------:R-:W-:Y:S02]  /*c4b0*/  @!P1 IMAD R27, R235, 0x1c0, RZ ;  /* 0x000001c0eb1b9824 */ /* 0x000fe400078e02ff */
[----:B------:R-:W-:-:S04]  /*c4c0*/  @!P1 IMAD.WIDE.U32 R4, R234, 0x1c0, R4 ;  /* 0x000001c0ea049825 */ /* 0x000fc800078e0004 */
[----:B------:R-:W-:Y:S01]  /*c4d0*/  @!P1 IMAD.IADD R7, R25, 0x1, R7 ;  /* 0x0000000119079824 */ /* 0x000fe200078e0207 */
[C---:B------:R-:W-:Y:S01]  /*c4e0*/  @!P1 LEA.HI.X R25, R234.reuse, R3, R235, 0x6, P4 ;  /* 0x00000003ea199211 */ /* 0x040fe200020f34eb */
[----:B------:R-:W-:Y:S01]  /*c4f0*/  @!P1 IMAD.MOV.U32 R19, RZ, RZ, R3 ;  /* 0x000000ffff139224 */ /* 0x000fe200078e0003 */
[----:B------:R-:W-:Y:S01]  /*c500*/  @!P1 IADD3 R5, PT, PT, R27, R5, RZ ;  /* 0x000000051b059210 */ /* 0x000fe20007ffe0ff */
[C---:B------:R-:W-:Y:S01]  /*c510*/  @!P1 IMAD R0, R235.reuse, 0xc0, RZ ;  /* 0x000000c0eb009824 */ /* 0x040fe200078e02ff */
[CC--:B------:R-:W-:Y:S01]  /*c520*/  @!P1 LEA.HI.X R27, R234.reuse, R3.reuse, R235, 0x7, P3 ;  /* 0x00000003ea1b9211 */ /* 0x0c0fe200018f3ceb */
[----:B------:R-:W-:Y:S01]  /*c530*/  @!P1 IMAD.WIDE.U32 R18, R234, 0xc0, R18 ;  /* 0x000000c0ea129825 */ /* 0x000fe200078e0012 */
[----:B------:R-:W-:Y:S01]  /*c540*/  @!PT LDS RZ, [RZ] ;  /* 0x00000000fffff984 */ /* 0x000fe20000000800 */
[----:B------:R-:W-:Y:S01]  /*c550*/  @!PT LDS RZ, [RZ] ;  /* 0x00000000fffff984 */ /* 0x000fe20000000800 */
[----:B------:R-:W-:Y:S01]  /*c560*/  @!PT LDS RZ, [RZ] ;  /* 0x00000000fffff984 */ /* 0x000fe20000000800 */
[----:B------:R-:W-:Y:S03]  /*c570*/  @!P1 LDGSTS.E.BYPASS.LTC128B.128 [R227+0xb800], desc[UR4][R24.64] ;  /* 0x0b80000018e39fae */ /* 0x000fe6000b981a04 */
[----:B------:R-:W-:Y:S01]  /*c580*/  @!P1 IMAD.MOV.U32 R10, RZ, RZ, R2 ;  /* 0x000000ffff0a9224 */ /* 0x000fe200078e0002 */
[----:B------:R-:W-:Y:S01]  /*c590*/  @P1 STS.128 [R227+0xc000], RZ ;  /* 0x00c000ffe3001388 */ /* 0x000fe20000000c00 */
[----:B------:R-:W-:Y:S01]  /*c5a0*/  @!P1 IMAD.IADD R19, R0, 0x1, R19 ;  /* 0x0000000100139824 */ /* 0x000fe200078e0213 */
[C---:B------:R-:W-:Y:S01]  /*c5b0*/  @!P1 LEA R2, P3, R234.reuse, R2, 0x8 ;  /* 0x00000002ea029211 */ /* 0x040fe200078640ff */
[----:B------:R-:W-:Y:S01]  /*c5c0*/  @!P1 IMAD R0, R235, 0x160, RZ ;  /* 0x00000160eb009824 */ /* 0x000fe200078e02ff */
[----:B------:R-:W-:Y:S01]  /*c5d0*/  @!PT LDS RZ, [RZ] ;  /* 0x00000000fffff984 */ /* 0x000fe20000000800 */
[----:B------:R-:W-:Y:S01]  /*c5e0*/  @!PT LDS RZ, [RZ] ;  /* 0x00000000fffff984 */ /* 0x000fe20000000800 */
[----:B------:R-:W-:Y:S01]  /*c5f0*/  @!PT LDS RZ, [RZ] ;  /* 0x00000000fffff984 */ /* 0x000fe20000000800 */
[----:B------:R-:W-:Y:S01]  /*c600*/  @!P1 LDGSTS.E.BYPASS.LTC128B.128 [R227+0xc000], desc[UR4][R22.64] ;  /* 0x0c00000016e39fae */ /* 0x000fe2000b981a04 */
[C---:B------:R-:W-:Y:S01]  /*c610*/  @!P1 IMAD.WIDE.U32 R10, R234.reuse, 0x160, R10 ;  /* 0x00000160ea0a9825 */ /* 0x040fe200078e000a */
[----:B------:R-:W-:-:S02]  /*c620*/  @!P1 LEA.HI.X R3, R234, R3, R235, 0x8, P3 ;  /* 0x00000003ea039211 */ /* 0x000fc400018f44eb */
[----:B------:R-:W-:Y:S01]  /*c630*/  @P1 STS.128 [R227+0xc800], RZ ;  /* 0x00c800ffe3001388 */ /* 0x000fe20000000c00 */
[----:B------:R-:W-:Y:S01]  /*c640*/  @!P1 IMAD.IADD R11, R0, 0x1, R11 ;  /* 0x00000001000b9824 */ /* 0x000fe200078e020b */
[----:B------:R-:W-:Y:S02]  /*c650*/  MOV R0, R91 ;  /* 0x0000005b00007202 */ /* 0x000fe40000000f00 */
        /* <DEDUP_REMOVED lines=54> */
[----:B--2---:R-:W-:Y:S04]  /*c9c0*/  LDSM.16.M88.4 R12, [R72+0x3800] ;  /* 0x00380000480c783b */ /* 0x004fe80000000200 */
[----:B------:R-:W-:Y:S04]  /*c9d0*/  LDSM.16.M88.4 R48, [R72+0x5800] ;  /* 0x005800004830783b */ /* 0x000fe80000000200 */
[----:B---3--:R-:W-:Y:S04]  /*c9e0*/  LDSM.16.M88.4 R8, [R72+0x4000] ;  /* 0x004000004808783b */ /* 0x008fe80000000200 */
[----:B------:R-:W-:Y:S04]  /*c9f0*/  LDSM.16.M88.4 R24, [R72+0x2000] ;  /* 0x002000004818783b */ /* 0x000fe80000000200 */
[----:B------:R-:W-:Y:S04]  /*ca00*/  LDSM.16.M88.4 R20, [R72+0x2800] ;  /* 0x002800004814783b */ /* 0x000fe80000000200 */
[----:B------:R-:W-:Y:S04]  /*ca10*/  LDSM.16.M88.4 R16, [R72+0x3000] ;  /* 0x003000004810783b */ /* 0x000fe80000000200 */
[----:B----4-:R-:W2:Y:S04]  /*ca20*/  LDSM.16.M88.4 R4, [R223] ;  /* 0x00000000df04783b */ /* 0x010ea80000000200 */
[----:B------:R-:W3:Y:S04]  /*ca30*/  LDSM.16.M88.4 R52, [R72+0x5000] ;  /* 0x005000004834783b */ /* 0x000ee80000000200 */
[----:B------:R-:W-:Y:S04]  /*ca40*/  LDSM.16.M88.4 R40, [R72+0x7000] ;  /* 0x007000004828783b */ /* 0x000fe80000000200 */
[----:B------:R-:W-:Y:S04]  /*ca50*/  LDSM.16.M88.4 R56, [R72+0x4800] ;  /* 0x004800004838783b */ /* 0x000fe80000000200 */
[----:B------:R-:W-:Y:S04]  /*ca60*/  LDSM.16.M88.4 R60, [R72+0x6000] ;  /* 0x00600000483c783b */ /* 0x000fe80000000200 */
[----:B------:R-:W-:Y:S04]  /*ca70*/  LDSM.16.M88.4 R44, [R72+0x6800] ;  /* 0x00680000482c783b */ /* 0x000fe80000000200 */
[----:B------:R-:W-:Y:S04]  /*ca80*/  LDSM.16.M88.4 R32, [R72+0x7800] ;  /* 0x007800004820783b */ /* 0x000fe80000000200 */
[----:B------:R-:W0:Y:S01]  /*ca90*/  LDGDEPBAR ;  /* 0x00000000000079af */ /* 0x000e220000000000 */
[C---:B--2---:R-:W-:Y:S08]  /*caa0*/  HMMA.16816.F32.BF16 R64, R4.reuse, R8, RZ ;  /* 0x000000080440723c */ /* 0x044ff000000418ff */
[C---:B------:R-:W-:Y:S01]  /*cab0*/  HMMA.16816.F32.BF16 R92, R4.reuse, R10, RZ ;  /* 0x0000000a045c723c */ /* 0x040fe200000418ff */
[----:B------:R-:W2:Y:S07]  /*cac0*/  LDSM.16.M88.4 R8, [R72+0x9800] ;  /* 0x009800004808783b */ /* 0x000eae0000000200 */
[C---:B------:R-:W-:Y:S08]  /*cad0*/  HMMA.16816.F32.BF16 R76, R4.reuse, R12, RZ ;  /* 0x0000000c044c723c */ /* 0x040ff000000418ff */
[C---:B------:R-:W-:Y:S01]  /*cae0*/  HMMA.16816.F32.BF16 R68, R4.reuse, R14, RZ ;  /* 0x0000000e0444723c */ /* 0x040fe200000418ff */
[----:B------:R-:W-:Y:S04]  /*caf0*/  LDSM.16.M88.4 R12, [R31] ;  /* 0x000000001f0c783b */ /* 0x000fe80000000200 */
[----:B------:R-:W-:Y:S03]  /*cb00*/  LDSM.16.M88.4 R28, [R74+0x2000] ;  /* 0x002000004a1c783b */ /* 0x000fe60000000200 */
[C---:B------:R-:W-:Y:S08]  /*cb10*/  HMMA.16816.F32.BF16 R128, R4.reuse, R48, RZ ;  /* 0x000000300480723c */ /* 0x040ff000000418ff */
[C---:B------:R-:W-:Y:S01]  /*cb20*/  HMMA.16816.F32.BF16 R168, R4.reuse, R50, RZ ;  /* 0x0000003204a8723c */ /* 0x040fe200000418ff */
[----:B------:R-:W4:Y:S07]  /*cb30*/  LDSM.16.M88.4 R48, [R74+0x3800] ;  /* 0x003800004a30783b */ /* 0x000f2e0000000200 */
[C---:B------:R-:W-:Y:S08]  /*cb40*/  HMMA.16816.F32.BF16 R104, R4.reuse, R24, RZ ;  /* 0x000000180468723c */ /* 0x040ff000000418ff */
[C---:B------:R-:W-:Y:S01]  /*cb50*/  HMMA.16816.F32.BF16 R108, R4.reuse, R26, RZ ;  /* 0x0000001a046c723c */ /* 0x040fe200000418ff */
[----:B------:R-:W5:Y:S07]  /*cb60*/  LDSM.16.M88.4 R24, [R72+0x8000] ;  /* 0x008000004818783b */ /* 0x000f6e0000000200 */
[C---:B------:R-:W-:Y:S08]  /*cb70*/  HMMA.16816.F32.BF16 R100, R4.reuse, R20, RZ ;  /* 0x000000140464723c */ /* 0x040ff000000418ff */
        /* <DEDUP_REMOVED lines=8> */
[C---:B--2---:R-:W-:Y:S08]  /*cc00*/  HMMA.16816.F32.BF16 R240, R4.reuse, R8, RZ ;  /* 0x0000000804f0723c */ /* 0x044ff000000418ff */
[----:B------:R-:W-:Y:S08]  /*cc10*/  HMMA.16816.F32.BF16 R244, R4, R10, RZ ;  /* 0x0000000a04f4723c */ /* 0x000ff000000418ff */
[----:B----4-:R-:W-:Y:S08]  /*cc20*/  HMMA.16816.F32.BF16 R8, R12, R48, R76 ;  /* 0x000000300c08723c */ /* 0x010ff0000004184c */
[C---:B------:R-:W-:Y:S08]  /*cc30*/  HMMA.16816.F32.BF16 R172, R4.reuse, R40, RZ ;  /* 0x0000002804ac723c */ /* 0x040ff000000418ff */
[----:B------:R-:W-:Y:S03]  /*cc40*/  HMMA.16816.F32.BF16 R112, R4, R56, RZ ;  /* 0x000000380470723c */ /* 0x000fe600000418ff */
[----:B------:R-:W-:-:S05]  /*cc50*/  MOV R91, R11 ;  /* 0x0000000b005b7202 */ /* 0x000fca0000000f00 */
[C---:B------:R-:W-:Y:S01]  /*cc60*/  HMMA.16816.F32.BF16 R116, R4.reuse, R58, RZ ;  /* 0x0000003a0474723c */ /* 0x040fe200000418ff */
[----:B------:R-:W-:Y:S07]  /*cc70*/  LDSM.16.M88.4 R56, [R74+0x2800] ;  /* 0x002800004a38783b */ /* 0x000fee0000000200 */
[C---:B------:R-:W-:Y:S08]  /*cc80*/  HMMA.16816.F32.BF16 R176, R4.reuse, R60, RZ ;  /* 0x0000003c04b0723c */ /* 0x040ff000000418ff */
[C---:B------:R-:W-:Y:S01]  /*cc90*/  HMMA.16816.F32.BF16 R184, R4.reuse, R62, RZ ;  /* 0x0000003e04b8723c */ /* 0x040fe200000418ff */
[----:B------:R-:W2:Y:S07]  /*cca0*/  LDSM.16.M88.4 R60, [R74+0x4000] ;  /* 0x004000004a3c783b */ /* 0x000eae0000000200 */
[C---:B------:R-:W-:Y:S08]  /*ccb0*/  HMMA.16816.F32.BF16 R188, R4.reuse, R44, RZ ;  /* 0x0000002c04bc723c */ /* 0x040ff000000418ff */
[C---:B------:R-:W-:Y:S08]  /*ccc0*/  HMMA.16816.F32.BF16 R180, R4.reuse, R46, RZ ;  /* 0x0000002e04b4723c */ /* 0x040ff000000418ff */
[C---:B------:R-:W-:Y:S08]  /*ccd0*/  HMMA.16816.F32.BF16 R40, R4.reuse, R42, RZ ;  /* 0x0000002a0428723c */ /* 0x040ff000000418ff */
[C---:B------:R-:W-:Y:S08]  /*cce0*/  HMMA.16816.F32.BF16 R196, R4.reuse, R32, RZ ;  /* 0x0000002004c4723c */ /* 0x040ff000000418ff */
[C---:B------:R-:W-:Y:S01]  /*ccf0*/  HMMA.16816.F32.BF16 R192, R4.reuse, R34, RZ ;  /* 0x0000002204c0723c */ /* 0x040fe200000418ff */
[----:B------:R-:W-:Y:S07]  /*cd00*/  LDSM.16.M88.4 R32, [R74+0x7800] ;  /* 0x007800004a20783b */ /* 0x000fee0000000200 */
[C---:B-----5:R-:W-:Y:S08]  /*cd10*/  HMMA.16816.F32.BF16 R200, R4.reuse, R24, RZ ;  /* 0x0000001804c8723c */ /* 0x060ff000000418ff */
[C---:B------:R-:W-:Y:S01]  /*cd20*/  HMMA.16816.F32.BF16 R204, R4.reuse, R26, RZ ;  /* 0x0000001a04cc723c */ /* 0x040fe200000418ff */
[----:B------:R-:W-:Y:S07]  /*cd30*/  LDSM.16.M88.4 R24, [R74+0x4800] ;  /* 0x004800004a18783b */ /* 0x000fee0000000200 */
[C---:B-1----:R-:W-:Y:S08]  /*cd40*/  HMMA.16816.F32.BF16 R208, R4.reuse, R20, RZ ;  /* 0x0000001404d0723c */ /* 0x042ff000000418ff */
[C---:B------:R-:W-:Y:S01]  /*cd50*/  HMMA.16816.F32.BF16 R212, R4.reuse, R22, RZ ;  /* 0x0000001604d4723c */ /* 0x040fe200000418ff */
[----:B------:R-:W-:Y:S07]  /*cd60*/  LDSM.16.M88.4 R20, [R74+0x5000] ;  /* 0x005000004a14783b */ /* 0x000fee0000000200 */
[C---:B------:R-:W-:Y:S08]  /*cd70*/  HMMA.16816.F32.BF16 R216, R4.reuse, R16, RZ ;  /* 0x0000001004d8723c */ /* 0x040ff000000418ff */
[----:B------:R-:W-:Y:S01]  /*cd80*/  HMMA.16816.F32.BF16 R236, R4, R18, RZ ;  /* 0x0000001204ec723c */ /* 0x000fe200000418ff */
[----:B------:R-:W-:Y:S01]  /*cd90*/  IMAD.MOV.U32 R6, RZ, RZ, R8 ;  /* 0x000000ffff067224 */ /* 0x000fe200078e0008 */
[----:B------:R-:W-:Y:S01]  /*cda0*/  MOV R5, R9 ;  /* 0x0000000900057202 */ /* 0x000fe20000000f00 */
[----:B------:R-:W-:Y:S01]  /*cdb0*/  IMAD.MOV.U32 R4, RZ, RZ, R10 ;  /* 0x000000ffff047224 */ /* 0x000fe200078e000a */
[----:B------:R-:W-:Y:S04]  /*cdc0*/  LDSM.16.M88.4 R16, [R74+0x5800] ;  /* 0x005800004a10783b */ /* 0x000fe80000000200 */
[C---:B---3--:R-:W-:Y:S01]  /*cdd0*/  HMMA.16816.F32.BF16 R248, R12.reuse, R52, R84 ;  /* 0x000000340cf8723c */ /* 0x048fe20000041854 */
[----:B------:R-:W1:Y:S07]  /*cde0*/  LDSM.16.M88.4 R8, [R74+0x6000] ;  /* 0x006000004a08783b */ /* 0x000e6e0000000200 */
[----:B------:R-:W-:Y:S01]  /*cdf0*/  HMMA.16816.F32.BF16 R84, R12, R50, R68 ;  /* 0x000000320c54723c */ /* 0x000fe20000041844 */
[----:B------:R-:W-:Y:S01]  /*ce00*/  IMAD.MOV.U32 R69, RZ, RZ, R6 ;  /* 0x000000ffff457224 */ /* 0x000fe200078e0006 */
[----:B------:R-:W-:Y:S01]  /*ce10*/  MOV R70, R5 ;  /* 0x0000000500467202 */ /* 0x000fe20000000f00 */
[----:B------:R-:W-:-:S02]  /*ce20*/  IMAD.MOV.U32 R71, RZ, RZ, R4 ;  /* 0x000000ffff477224 */ /* 0x000fc400078e0004 */
[----:B------:R-:W3:Y:S03]  /*ce30*/  LDSM.16.M88.4 R4, [R74+0x6800] ;  /* 0x006800004a04783b */ /* 0x000ee60000000200 */
[C---:B------:R-:W-:Y:S08]  /*ce40*/  HMMA.16816.F32.BF16 R104, R12.reuse, R28, R104 ;  /* 0x0000001c0c68723c */ /* 0x040ff00000041868 */
[C---:B------:R-:W-:Y:S01]  /*ce50*/  HMMA.16816.F32.BF16 R108, R12.reuse, R30, R108 ;  /* 0x0000001e0c6c723c */ /* 0x040fe2000004186c */
[----:B------:R-:W4:Y:S07]  /*ce60*/  LDSM.16.M88.4 R28, [R74+0x7000] ;  /* 0x007000004a1c783b */ /* 0x000f2e0000000200 */
[C---:B------:R-:W-:Y:S08]  /*ce70*/  HMMA.16816.F32.BF16 R80, R12.reuse, R54, R80 ;  /* 0x000000360c50723c */ /* 0x040ff00000041850 */
[C---:B--2---:R-:W-:Y:S08]  /*ce80*/  HMMA.16816.F32.BF16 R44, R12.reuse, R60, R64 ;  /* 0x0000003c0c2c723c */ /* 0x044ff00000041840 */
[----:B-1----:R-:W-:Y:S03]  /*ce90*/  HMMA.16816.F32.BF16 R48, R12, R8, R176 ;  /* 0x000000080c30723c */ /* 0x002fe600000418b0 */
[----:B------:R-:W-:Y:S01]  /*cea0*/  MOV R90, R80 ;  /* 0x00000050005a7202 */ /* 0x000fe20000000f00 */
[----:B------:R-:W-:Y:S01]  /*ceb0*/  IMAD.MOV.U32 R72, RZ, RZ, R81 ;  /* 0x000000ffff487224 */ /* 0x000fe200078e0051 */
[----:B------:R-:W-:Y:S01]  /*cec0*/  MOV R3, R82 ;  /* 0x0000005200037202 */ /* 0x000fe20000000f00 */
[----:B------:R-:W-:-:S02]  /*ced0*/  IMAD.MOV.U32 R2, RZ, RZ, R83 ;  /* 0x000000ffff027224 */ /* 0x000fc400078e0053 */
[C---:B---3--:R-:W-:Y:S08]  /*cee0*/  HMMA.16816.F32.BF16 R188, R12.reuse, R4, R188 ;  /* 0x000000040cbc723c */ /* 0x048ff000000418bc */
[C---:B------:R-:W-:Y:S08]  /*cef0*/  HMMA.16816.F32.BF16 R76, R12.reuse, R10, R184 ;  /* 0x0000000a0c4c723c */ /* 0x040ff000000418b8 */
[----:B------:R-:W-:Y:S03]  /*cf00*/  HMMA.16816.F32.BF16 R4, R12, R6, R180 ;  /* 0x000000060c04723c */ /* 0x000fe600000418b4 */
[----:B------:R-:W-:-:S05]  /*cf10*/  MOV R176, R188 ;  /* 0x000000bc00b07202 */ /* 0x000fca0000000f00 */
[C---:B------:R-:W-:Y:S08]  /*cf20*/  HMMA.16816.F32.BF16 R8, R12.reuse, R32, R196 ;  /* 0x000000200c08723c */ /* 0x040ff000000418c4 */
[----:B------:R-:W-:Y:S03]  /*cf30*/  HMMA.16816.F32.BF16 R92, R12, R62, R92 ;  /* 0x0000003e0c5c723c */ /* 0x000fe6000004185c */
[----:B------:R-:W-:Y:S01]  /*cf40*/  MOV R184, R4 ;  /* 0x0000000400b87202 */ /* 0x000fe20000000f00 */
[----:B------:R-:W-:Y:S01]  /*cf50*/  IMAD.MOV.U32 R179, RZ, RZ, R5 ;  /* 0x000000ffffb37224 */ /* 0x000fe200078e0005 */
[----:B------:R-:W-:Y:S01]  /*cf60*/  MOV R178, R6 ;  /* 0x0000000600b27202 */ /* 0x000fe20000000f00 */
[----:B------:R-:W-:-:S02]  /*cf70*/  IMAD.MOV.U32 R177, RZ, RZ, R7 ;  /* 0x000000ffffb17224 */ /* 0x000fc400078e0007 */
[----:B------:R-:W-:Y:S03]  /*cf80*/  HMMA.16816.F32.BF16 R64, R12, R20, R120 ;  /* 0x000000140c40723c */ /* 0x000fe60000041878 */
[----:B------:R-:W-:Y:S01]  /*cf90*/  MOV R123, R9 ;  /* 0x00000009007b7202 */ /* 0x000fe20000000f00 */
[----:B------:R-:W-:Y:S01]  /*cfa0*/  IMAD.MOV.U32 R122, RZ, RZ, R10 ;  /* 0x000000ffff7a7224 */ /* 0x000fe200078e000a */
[----:B------:R-:W-:-:S03]  /*cfb0*/  MOV R121, R11 ;  /* 0x0000000b00797202 */ /* 0x000fc60000000f00 */
[----:B------:R-:W-:Y:S01]  /*cfc0*/  HMMA.16816.F32.BF16 R60, R12, R22, R124 ;  /* 0x000000160c3c723c */ /* 0x000fe2000004187c */
[----:B------:R-:W-:Y:S01]  /*cfd0*/  IMAD.MOV.U32 R124, RZ, RZ, R8 ;  /* 0x000000ffff7c7224 */ /* 0x000fe200078e0008 */
[----:B------:R-:W1:Y:S01]  /*cfe0*/  LDSM.16.M88.4 R20, [R74+0x8800] ;  /* 0x008800004a14783b */ /* 0x000e620000000200 */
[----:B------:R-:W-:Y:S01]  /*cff0*/  IMAD.MOV.U32 R127, RZ, RZ, R189 ;  /* 0x000000ffff7f7224 */ /* 0x000fe200078e00bd */
[----:B------:R-:W-:Y:S01]  /*d000*/  MOV R126, R190 ;  /* 0x000000be007e7202 */ /* 0x000fe20000000f00 */
[----:B------:R-:W-:-:S03]  /*d010*/  IMAD.MOV.U32 R125, RZ, RZ, R191 ;  /* 0x000000ffff7d7224 */ /* 0x000fc600078e00bf */
[C---:B----4-:R-:W-:Y:S08]  /*d020*/  HMMA.16816.F32.BF16 R4, R12.reuse, R28, R172 ;  /* 0x0000001c0c04723c */ /* 0x050ff000000418ac */
[C---:B------:R-:W-:Y:S01]  /*d030*/  HMMA.16816.F32.BF16 R8, R12.reuse, R34, R192 ;  /* 0x000000220c08723c */ /* 0x040fe200000418c0 */
[----:B------:R-:W-:Y:S07]  /*d040*/  LDSM.16.M88.4 R32, [R73+0x3000] ;  /* 0x003000004920783b */ /* 0x000fee0000000200 */
[C---:B------:R-:W-:Y:S01]  /*d050*/  HMMA.16816.F32.BF16 R80, R12.reuse, R26, R116 ;  /* 0x0000001a0c50723c */ /* 0x040fe20000041874 */
[----:B------:R-:W-:Y:S01]  /*d060*/  IMAD.MOV.U32 R119, RZ, RZ, R0 ;  /* 0x000000ffff777224 */ /* 0x000fe200078e0000 */
[----:B------:R-:W-:Y:S01]  /*d070*/  IADD3 R0, PT, PT, R223, R221, RZ ;  /* 0x000000dddf007210 */ /* 0x000fe20007ffe0ff */
[----:B------:R-:W-:Y:S01]  /*d080*/  IMAD.MOV.U32 R117, RZ, RZ, R70 ;  /* 0x000000ffff757224 */ /* 0x000fe200078e0046 */
[----:B------:R-:W-:Y:S01]  /*d090*/  MOV R116, R69 ;  /* 0x0000004500747202 */ /* 0x000fe20000000f00 */
[----:B------:R-:W-:Y:S01]  /*d0a0*/  IMAD.MOV.U32 R175, RZ, RZ, R4 ;  /* 0x000000ffffaf7224 */ /* 0x000fe200078e0004 */
[----:B------:R-:W-:Y:S01]  /*d0b0*/  MOV R118, R71 ;  /* 0x0000004700767202 */ /* 0x000fe20000000f00 */
[----:B------:R-:W-:Y:S01]  /*d0c0*/  IMAD.MOV.U32 R173, RZ, RZ, R6 ;  /* 0x000000ffffad7224 */ /* 0x000fe200078e0006 */
[----:B------:R-:W-:Y:S01]  /*d0d0*/  HMMA.16816.F32.BF16 R100, R12, R56, R100 ;  /* 0x000000380c64723c */ /* 0x000fe20000041864 */
[----:B------:R-:W-:-:S02]  /*d0e0*/  MOV R174, R5 ;  /* 0x0000000500ae7202 */ /* 0x000fc40000000f00 */
[----:B------:R-:W-:Y:S01]  /*d0f0*/  MOV R172, R7 ;  /* 0x0000000700ac7202 */ /* 0x000fe20000000f00 */
[----:B------:R-:W-:Y:S01]  /*d100*/  IMAD.MOV.U32 R192, RZ, RZ, R8 ;  /* 0x000000ffffc07224 */ /* 0x000fe200078e0008 */
[----:B------:R-:W2:Y:S01]  /*d110*/  LDSM.16.M88.4 R4, [R74+0x9800] ;  /* 0x009800004a04783b */ /* 0x000ea20000000200 */
[----:B------:R-:W-:Y:S01]  /*d120*/  MOV R187, R9 ;  /* 0x0000000900bb7202 */ /* 0x000fe20000000f00 */
[----:B------:R-:W-:Y:S01]  /*d130*/  IMAD.MOV.U32 R186, RZ, RZ, R10 ;  /* 0x000000ffffba7224 */ /* 0x000fe200078e000a */
[C---:B------:R-:W-:Y:S01]  /*d140*/  HMMA.16816.F32.BF16 R96, R12.reuse, R58, R96 ;  /* 0x0000003a0c60723c */ /* 0x040fe20000041860 */
[----:B------:R-:W-:Y:S02]  /*d150*/  MOV R185, R11 ;  /* 0x0000000b00b97202 */ /* 0x000fe40000000f00 */
[----:B------:R-:W-:Y:S05]  /*d160*/  LDSM.16.M88.4 R8, [R0] ;  /* 0x000000000008783b */ /* 0x000fea0000000200 */
[C---:B------:R-:W-:Y:S01]  /*d170*/  HMMA.16816.F32.BF16 R112, R12.reuse, R24, R112 ;  /* 0x000000180c70723c */ /* 0x040fe20000041870 */
[----:B------:R-:W3:Y:S07]  /*d180*/  LDSM.16.M88.4 R24, [R74+0x8000] ;  /* 0x008000004a18783b */ /* 0x000eee0000000200 */
[C---:B------:R-:W-:Y:S08]  /*d190*/  HMMA.16816.F32.BF16 R56, R12.reuse, R16, R128 ;  /* 0x000000100c38723c */ /* 0x040ff00000041880 */
[C---:B------:R-:W-:Y:S01]  /*d1a0*/  HMMA.16816.F32.BF16 R52, R12.reuse, R18, R168 ;  /* 0x000000120c34723c */ /* 0x040fe200000418a8 */
[----:B------:R-:W4:Y:S07]  /*d1b0*/  LDSM.16.M88.4 R16, [R74+0x9000] ;  /* 0x009000004a10783b */ /* 0x000f2e0000000200 */
[C---:B------:R-:W-:Y:S01]  /*d1c0*/  HMMA.16816.F32.BF16 R68, R12.reuse, R30, R40 ;  /* 0x0000001e0c44723c */ /* 0x040fe20000041828 */
[----:B------:R-:W5:Y:S04]  /*d1d0*/  LDSM.16.M88.4 R28, [R73+0x2000] ;  /* 0x00200000491c783b */ /* 0x000f680000000200 */
[----:B------:R-:W5:Y:S03]  /*d1e0*/  LDSM.16.M88.4 R40, [R73+0x2800] ;  /* 0x002800004928783b */ /* 0x000f660000000200 */
[C---:B-1----:R-:W-:Y:S08]  /*d1f0*/  HMMA.16816.F32.BF16 R180, R12.reuse, R20, R208 ;  /* 0x000000140cb4723c */ /* 0x042ff000000418d0 */
[C---:B--2---:R-:W-:Y:S08]  /*d200*/  HMMA.16816.F32.BF16 R208, R12.reuse, R4, R240 ;  /* 0x000000040cd0723c */ /* 0x044ff000000418f0 */
[C---:B---3--:R-:W-:Y:S08]  /*d210*/  HMMA.16816.F32.BF16 R168, R12.reuse, R26, R204 ;  /* 0x0000001a0ca8723c */ /* 0x048ff000000418cc */
[----:B------:R-:W-:Y:S01]  /*d220*/  HMMA.16816.F32.BF16 R188, R12, R22, R212 ;  /* 0x000000160cbc723c */ /* 0x000fe200000418d4 */
[----:B------:R-:W-:Y:S01]  /*d230*/  MOV R213, R72 ;  /* 0x0000004800d57202 */ /* 0x000fe20000000f00 */
[----:B------:R-:W-:Y:S01]  /*d240*/  IMAD.MOV.U32 R214, RZ, RZ, R3 ;  /* 0x000000ffffd67224 */ /* 0x000fe200078e0003 */
[----:B------:R-:W-:Y:S01]  /*d250*/  MOV R215, R2 ;  /* 0x0000000200d77202 */ /* 0x000fe20000000f00 */
[----:B------:R-:W1:Y:S01]  /*d260*/  LDSM.16.M88.4 R20, [R73+0x4000] ;  /* 0x004000004914783b */ /* 0x000e620000000200 */
[----:B------:R-:W-:-:S03]  /*d270*/  IMAD.MOV.U32 R212, RZ, RZ, R90 ;  /* 0x000000ffffd47224 */ /* 0x000fc600078e005a */
[C---:B----4-:R-:W-:Y:S08]  /*d280*/  HMMA.16816.F32.BF16 R204, R12.reuse, R18, R236 ;  /* 0x000000120ccc723c */ /* 0x050ff000000418ec */
[----:B------:R-:W-:Y:S08]  /*d290*/  HMMA.16816.F32.BF16 R236, R12, R6, R244 ;  /* 0x000000060cec723c */ /* 0x000ff000000418f4 */
[----:B-----5:R-:W-:Y:S01]  /*d2a0*/  HMMA.16816.F32.BF16 R4, R8, R30, R108 ;  /* 0x0000001e0804723c */ /* 0x020fe2000004186c */
[----:B------:R-:W-:Y:S01]  /*d2b0*/  IMAD.MOV.U32 R108, RZ, RZ, R184 ;  /* 0x000000ffff6c7224 */ /* 0x000fe200078e00b8 */
[----:B------:R-:W-:Y:S01]  /*d2c0*/  MOV R109, R179 ;  /* 0x000000b3006d7202 */ /* 0x000fe20000000f00 */
[----:B------:R-:W-:Y:S01]  /*d2d0*/  IMAD.MOV.U32 R110, RZ, RZ, R178 ;  /* 0x000000ffff6e7224 */ /* 0x000fe200078e00b2 */
[----:B------:R-:W-:-:S04]  /*d2e0*/  MOV R111, R177 ;  /* 0x000000b1006f7202 */ /* 0x000fc80000000f00 */
[----:B------:R-:W-:Y:S01]  /*d2f0*/  HMMA.16816.F32.BF16 R128, R12, R24, R200 ;  /* 0x000000180c80723c */ /* 0x000fe200000418c8 */
[----:B------:R-:W-:Y:S01]  /*d300*/  MOV R203, R91 ;  /* 0x0000005b00cb7202 */ /* 0x000fe20000000f00 */
[----:B------:R-:W2:Y:S01]  /*d310*/  LDSM.16.M88.4 R24, [R73+0x3800] ;  /* 0x003800004918783b */ /* 0x000ea20000000200 */
[----:B------:R-:W-:Y:S01]  /*d320*/  IMAD.MOV.U32 R200, RZ, RZ, R116 ;  /* 0x000000ffffc87224 */ /* 0x000fe200078e0074 */
[----:B------:R-:W-:Y:S01]  /*d330*/  MOV R201, R117 ;  /* 0x0000007500c97202 */ /* 0x000fe20000000f00 */
[----:B------:R-:W-:-:S03]  /*d340*/  IMAD.MOV.U32 R202, RZ, RZ, R118 ;  /* 0x000000ffffca7224 */ /* 0x000fc600078e0076 */
[C---:B------:R-:W-:Y:S01]  /*d350*/  HMMA.16816.F32.BF16 R104, R8.reuse, R28, R104 ;  /* 0x0000001c0868723c */ /* 0x040fe20000041868 */
[----:B------:R-:W-:Y:S02]  /*d360*/  LDSM.16.M88.4 R28, [R73+0x6000] ;  /* 0x00600000491c783b */ /* 0x000fe40000000200 */
[----:B------:R-:W-:Y:S01]  /*d370*/  IMAD.MOV.U32 R72, RZ, RZ, R4 ;  /* 0x000000ffff487224 */ /* 0x000fe200078e0004 */
[----:B------:R-:W-:Y:S01]  /*d380*/  MOV R3, R5 ;  /* 0x0000000500037202 */ /* 0x000fe20000000f00 */
[----:B------:R-:W-:Y:S01]  /*d390*/  IMAD.MOV.U32 R2, RZ, RZ, R6 ;  /* 0x000000ffff027224 */ /* 0x000fe200078e0006 */
[----:B------:R-:W-:Y:S02]  /*d3a0*/  MOV R0, R7 ;  /* 0x0000000700007202 */ /* 0x000fe40000000f00 */
[----:B------:R-:W-:Y:S01]  /*d3b0*/  HMMA.16816.F32.BF16 R4, R8, R40, R100 ;  /* 0x000000280804723c */ /* 0x000fe20000041864 */
[----:B------:R-:W-:Y:S01]  /*d3c0*/  IMAD.MOV.U32 R100, RZ, RZ, R175 ;  /* 0x000000ffff647224 */ /* 0x000fe200078e00af */
[----:B------:R-:W-:Y:S01]  /*d3d0*/  MOV R101, R174 ;  /* 0x000000ae00657202 */ /* 0x000fe20000000f00 */
[----:B------:R-:W-:Y:S01]  /*d3e0*/  IMAD.MOV.U32 R102, RZ, RZ, R173 ;  /* 0x000000ffff667224 */ /* 0x000fe200078e00ad */
[----:B------:R-:W-:-:S04]  /*d3f0*/  MOV R103, R172 ;  /* 0x000000ac00677202 */ /* 0x000fc80000000f00 */
[----:B------:R-:W-:Y:S01]  /*d400*/  HMMA.16816.F32.BF16 R196, R12, R16, R216 ;  /* 0x000000100cc4723c */ /* 0x000fe200000418d8 */
[----:B------:R-:W3:Y:S02]  /*d410*/  LDSM.16.M88.4 R12, [R73+0x5000] ;  /* 0x00500000490c783b */ /* 0x000ee40000000200 */
[----:B------:R-:W-:Y:S01]  /*d420*/  IMAD.MOV.U32 R120, RZ, RZ, R104 ;  /* 0x000000ffff787224 */ /* 0x000fe200078e0068 */
[----:B------:R-:W-:Y:S01]  /*d430*/  MOV R118, R105 ;  /* 0x0000006900767202 */ /* 0x000fe20000000f00 */
[----:B------:R-:W-:Y:S01]  /*d440*/  IMAD.MOV.U32 R117, RZ, RZ, R106 ;  /* 0x000000ffff757224 */ /* 0x000fe200078e006a */
[----:B------:R-:W-:Y:S01]  /*d450*/  MOV R116, R107 ;  /* 0x0000006b00747202 */ /* 0x000fe20000000f00 */
[----:B------:R-:W4:Y:S01]  /*d460*/  LDSM.16.M88.4 R16, [R73+0x4800] ;  /* 0x004800004910783b */ /* 0x000f220000000200 */
[----:B------:R-:W-:Y:S03]  /*d470*/  HMMA.16816.F32.BF16 R244, R8, R34, R212 ;  /* 0x0000002208f4723c */ /* 0x000fe600000418d4 */
[----:B------:R-:W-:Y:S01]  /*d480*/  IMAD.MOV.U32 R221, RZ, RZ, R4 ;  /* 0x000000ffffdd7224 */ /* 0x000fe200078e0004 */
[----:B------:R-:W-:Y:S01]  /*d490*/  MOV R91, R5 ;  /* 0x00000005005b7202 */ /* 0x000fe20000000f00 */
[----:B------:R-:W-:Y:S01]  /*d4a0*/  IMAD.MOV.U32 R90, RZ, RZ, R6 ;  /* 0x000000ffff5a7224 */ /* 0x000fe200078e0006 */
[----:B------:R-:W-:-:S02]  /*d4b0*/  MOV R74, R7 ;  /* 0x00000007004a7202 */ /* 0x000fc40000000f00 */
[----:B------:R-:W-:Y:S01]  /*d4c0*/  HMMA.16816.F32.BF16 R4, R8, R42, R96 ;  /* 0x0000002a0804723c */ /* 0x000fe20000041860 */
[----:B------:R-:W-:Y:S01]  /*d4d0*/  LDSM.16.M88.4 R40, [R73+0x7000] ;  /* 0x007000004928783b */ /* 0x000fe20000000200 */
[----:B------:R-:W-:Y:S01]  /*d4e0*/  IMAD.MOV.U32 R96, RZ, RZ, R176 ;  /* 0x000000ffff607224 */ /* 0x000fe200078e00b0 */
[----:B------:R-:W-:Y:S01]  /*d4f0*/  MOV R97, R127 ;  /* 0x0000007f00617202 */ /* 0x000fe20000000f00 */
[----:B------:R-:W-:Y:S01]  /*d500*/  IMAD.MOV.U32 R98, RZ, RZ, R126 ;  /* 0x000000ffff627224 */ /* 0x000fe200078e007e */
[----:B------:R-:W-:-:S03]  /*d510*/  MOV R99, R125 ;  /* 0x0000007d00637202 */ /* 0x000fc60000000f00 */
[C---:B-1----:R-:W-:Y:S01]  /*d520*/  HMMA.16816.F32.BF16 R212, R8.reuse, R20, R44 ;  /* 0x0000001408d4723c */ /* 0x042fe2000004182c */
[----:B------:R-:W1:Y:S07]  /*d530*/  LDSM.16.M88.4 R44, [R73+0x6800] ;  /* 0x00680000492c783b */ /* 0x000e6e0000000200 */
[----:B--2---:R-:W-:Y:S03]  /*d540*/  HMMA.16816.F32.BF16 R240, R8, R24, R200 ;  /* 0x0000001808f0723c */ /* 0x004fe600000418c8 */
[----:B------:R-:W-:Y:S01]  /*d550*/  IMAD.MOV.U32 R107, RZ, RZ, R4 ;  /* 0x000000ffff6b7224 */ /* 0x000fe200078e0004 */
[----:B------:R-:W-:Y:S01]  /*d560*/  MOV R106, R5 ;  /* 0x00000005006a7202 */ /* 0x000fe20000000f00 */
[----:B------:R-:W-:Y:S01]  /*d570*/  IMAD.MOV.U32 R105, RZ, RZ, R6 ;  /* 0x000000ffff697224 */ /* 0x000fe200078e0006 */
[----:B------:R-:W-:-:S02]  /*d580*/  MOV R104, R7 ;  /* 0x0000000700687202 */ /* 0x000fc40000000f00 */
[----:B------:R-:W2:Y:S01]  /*d590*/  LDSM.16.M88.4 R4, [R73+0x5800] ;  /* 0x005800004904783b */ /* 0x000ea20000000200 */
[----:B------:R-:W-:Y:S01]  /*d5a0*/  HMMA.16816.F32.BF16 R216, R8, R26, R84 ;  /* 0x0000001a08d8723c */ /* 0x000fe20000041854 */
[----:B------:R-:W-:Y:S01]  /*d5b0*/  IMAD.MOV.U32 R84, RZ, RZ, R192 ;  /* 0x000000ffff547224 */ /* 0x000fe200078e00c0 */
[----:B------:R-:W-:Y:S01]  /*d5c0*/  MOV R85, R187 ;  /* 0x000000bb00557202 */ /* 0x000fe20000000f00 */
[----:B------:R-:W5:Y:S01]  /*d5d0*/  LDSM.16.M88.4 R24, [R73+0x7800] ;  /* 0x007800004918783b */ /* 0x000f620000000200 */
[----:B------:R-:W-:Y:S01]  /*d5e0*/  IMAD.MOV.U32 R86, RZ, RZ, R186 ;  /* 0x000000ffff567224 */ /* 0x000fe200078e00ba */
[----:B------:R-:W-:-:S03]  /*d5f0*/  MOV R87, R185 ;  /* 0x000000b900577202 */ /* 0x000fc60000000f00 */
[C---:B------:R-:W-:Y:S01]  /*d600*/  HMMA.16816.F32.BF16 R200, R8.reuse, R22, R92 ;  /* 0x0000001608c8723c */ /* 0x040fe2000004185c */
[----:B------:R-:W-:Y:S01]  /*d610*/  IMAD.MOV.U32 R92, RZ, RZ, R124 ;  /* 0x000000ffff5c7224 */ /* 0x000fe200078e007c */
[----:B------:R-:W-:Y:S01]  /*d620*/  MOV R93, R123 ;  /* 0x0000007b005d7202 */ /* 0x000fe20000000f00 */
[----:B------:R-:W-:Y:S01]  /*d630*/  IMAD.MOV.U32 R94, RZ, RZ, R122 ;  /* 0x000000ffff5e7224 */ /* 0x000fe200078e007a */
[----:B------:R-:W-:Y:S01]  /*d640*/  MOV R95, R121 ;  /* 0x00000079005f7202 */ /* 0x000fe20000000f00 */
[----:B------:R-:W-:Y:S03]  /*d650*/  LDSM.16.M88.4 R20, [R73+0x8000] ;  /* 0x008000004914783b */ /* 0x000fe60000000200 */
[----:B---3--:R-:W-:Y:S01]  /*d660*/  HMMA.16816.F32.BF16 R124, R8, R14, R60 ;  /* 0x0000000e087c723c */ /* 0x008fe2000004183c */
[----:B------:R-:W-:-:S07]  /*d670*/  IMAD.MOV.U32 R63, RZ, RZ, R119 ;  /* 0x000000ffff3f7224 */ /* 0x000fce00078e0077 */
[C---:B----4-:R-:W-:Y:S08]  /*d680*/  HMMA.16816.F32.BF16 R192, R8.reuse, R16, R112 ;  /* 0x0000001008c0723c */ /* 0x050ff00000041870 */
[----:B------:R-:W-:Y:S01]  /*d690*/  HMMA.16816.F32.BF16 R184, R8, R18, R80 ;  /* 0x0000001208b8723c */ /* 0x000fe20000041850 */
[----:B------:R-:W-:Y:S01]  /*d6a0*/  IMAD.MOV.U32 R80, RZ, RZ, R120 ;  /* 0x000000ffff507224 */ /* 0x000fe200078e0078 */
[----:B------:R-:W-:Y:S01]  /*d6b0*/  LDSM.16.M88.4 R16, [R73+0x8800] ;  /* 0x008800004910783b */ /* 0x000fe20000000200 */
[----:B------:R-:W-:Y:S01]  /*d6c0*/  MOV R81, R118 ;  /* 0x0000007600517202 */ /* 0x000fe20000000f00 */
[----:B------:R-:W-:Y:S01]  /*d6d0*/  IMAD.MOV.U32 R82, RZ, RZ, R117 ;  /* 0x000000ffff527224 */ /* 0x000fe200078e0075 */
[----:B------:R-:W-:-:S03]  /*d6e0*/  MOV R83, R116 ;  /* 0x0000007400537202 */ /* 0x000fc60000000f00 */
[----:B------:R-:W-:Y:S01]  /*d6f0*/  HMMA.16816.F32.BF16 R176, R8, R12, R64 ;  /* 0x0000000c08b0723c */ /* 0x000fe20000041840 */
[----:B------:R-:W-:Y:S01]  /*d700*/  MOV R64, R107 ;  /* 0x0000006b00407202 */ /* 0x000fe20000000f00 */
[----:B------:R-:W-:Y:S01]  /*d710*/  IMAD.MOV.U32 R65, RZ, RZ, R106 ;  /* 0x000000ffff417224 */ /* 0x000fe200078e006a */
[----:B------:R-:W-:Y:S01]  /*d720*/  MOV R66, R105 ;  /* 0x0000006900427202 */ /* 0x000fe20000000f00 */
[----:B------:R-:W-:Y:S01]  /*d730*/  LDSM.16.M88.4 R12, [R73+0x9000] ;  /* 0x00900000490c783b */ /* 0x000fe20000000200 */
[----:B------:R-:W-:-:S03]  /*d740*/  MOV R67, R104 ;  /* 0x0000006800437202 */ /* 0x000fc60000000f00 */
[C---:B------:R-:W-:Y:S01]  /*d750*/  HMMA.16816.F32.BF16 R248, R8.reuse, R32, R248 ;  /* 0x0000002008f8723c */ /* 0x040fe200000418f8 */
[----:B------:R-:W3:Y:S07]  /*d760*/  LDSM.16.M88.4 R32, [R73+0x9800] ;  /* 0x009800004920783b */ /* 0x000eee0000000200 */
[----:B-1----:R-:W-:Y:S01]  /*d770*/  HMMA.16816.F32.BF16 R112, R8, R44, R96 ;  /* 0x0000002c0870723c */ /* 0x002fe20000041860 */
[----:B------:R-:W-:Y:S02]  /*d780*/  MOV R44, R80 ;  /* 0x00000050002c7202 */ /* 0x000fe40000000f00 */
[----:B------:R-:W-:-:S05]  /*d790*/  MOV R45, R81 ;  /* 0x00000051002d7202 */ /* 0x000fca0000000f00 */
[C---:B--2---:R-:W-:Y:S08]  /*d7a0*/  HMMA.16816.F32.BF16 R104, R8.reuse, R4, R56 ;  /* 0x000000040868723c */ /* 0x044ff00000041838 */
[C---:B------:R-:W-:Y:S01]  /*d7b0*/  HMMA.16816.F32.BF16 R120, R8.reuse, R6, R52 ;  /* 0x000000060878723c */ /* 0x040fe20000041834 */
[----:B------:R-:W-:Y:S07]  /*d7c0*/  LDSM.16.M88.4 R4, [R63] ;  /* 0x000000003f04783b */ /* 0x000fee0000000200 */
[C---:B------:R-:W-:Y:S08]  /*d7d0*/  HMMA.16816.F32.BF16 R100, R8.reuse, R40, R100 ;  /* 0x000000280864723c */ /* 0x040ff00000041864 */
[C---:B------:R-:W-:Y:S01]  /*d7e0*/  HMMA.16816.F32.BF16 R96, R8.reuse, R42, R68 ;  /* 0x0000002a0860723c */ /* 0x040fe20000041844 */
[----:B------:R-:W1:Y:S07]  /*d7f0*/  LDSM.16.M88.4 R40, [R75+0x2000] ;  /* 0x002000004b28783b */ /* 0x000e6e0000000200 */
[C---:B------:R-:W-:Y:S08]  /*d800*/  HMMA.16816.F32.BF16 R172, R8.reuse, R28, R48 ;  /* 0x0000001c08ac723c */ /* 0x040ff00000041830 */
[C---:B------:R-:W-:Y:S01]  /*d810*/  HMMA.16816.F32.BF16 R116, R8.reuse, R30, R76 ;  /* 0x0000001e0874723c */ /* 0x040fe2000004184c */
[----:B------:R-:W2:Y:S07]  /*d820*/  LDSM.16.M88.4 R28, [R75+0x2800] ;  /* 0x002800004b1c783b */ /* 0x000eae0000000200 */
[C---:B-----5:R-:W-:Y:S08]  /*d830*/  HMMA.16816.F32.BF16 R92, R8.reuse, R24, R92 ;  /* 0x00000018085c723c */ /* 0x060ff0000004185c */
[C---:B------:R-:W-:Y:S01]  /*d840*/  HMMA.16816.F32.BF16 R84, R8.reuse, R26, R84 ;  /* 0x0000001a0854723c */ /* 0x040fe20000041854 */
[----:B------:R-:W4:Y:S07]  /*d850*/  LDSM.16.M88.4 R24, [R75+0x3000] ;  /* 0x003000004b18783b */ /* 0x000f2e0000000200 */
[----:B------:R-:W-:Y:S01]  /*d860*/  HMMA.16816.F32.BF16 R108, R8, R46, R108 ;  /* 0x0000002e086c723c */ /* 0x000fe2000004186c */
[----:B------:R-:W-:Y:S01]  /*d870*/  IMAD.MOV.U32 R46, RZ, RZ, R82 ;  /* 0x000000ffff2e7224 */ /* 0x000fe200078e0052 */
[----:B------:R-:W-:-:S06]  /*d880*/  MOV R47, R83 ;  /* 0x00000053002f7202 */ /* 0x000fcc0000000f00 */
[C---:B---3--:R-:W-:Y:S08]  /*d890*/  HMMA.16816.F32.BF16 R52, R8.reuse, R32, R208 ;  /* 0x000000200834723c */ /* 0x048ff000000418d0 */
[----:B------:R-:W-:Y:S08]  /*d8a0*/  HMMA.16816.F32.BF16 R48, R8, R34, R236 ;  /* 0x000000220830723c */ /* 0x000ff000000418ec */
[----:B-1----:R-:W-:Y:S01]  /*d8b0*/  HMMA.16816.F32.BF16 R32, R4, R40, R44 ;  /* 0x000000280420723c */ /* 0x002fe2000004182c */
[----:B------:R-:W-:Y:S07]  /*d8c0*/  LDSM.16.M88.4 R44, [R75+0x5800] ;  /* 0x005800004b2c783b */ /* 0x000fee0000000200 */
[----:B------:R-:W-:Y:S01]  /*d8d0*/  HMMA.16816.F32.BF16 R80, R8, R20, R128 ;  /* 0x000000140850723c */ /* 0x000fe20000041880 */
[----:B------:R-:W-:Y:S01]  /*d8e0*/  MOV R128, R64 ;  /* 0x0000004000807202 */ /* 0x000fe20000000f00 */
[----:B------:R-:W-:Y:S01]  /*d8f0*/  IMAD.MOV.U32 R129, RZ, RZ, R65 ;  /* 0x000000ffff817224 */ /* 0x000fe200078e0041 */
[----:B------:R-:W-:-:S02]  /*d900*/  MOV R130, R66 ;  /* 0x0000004200827202 */ /* 0x000fc40000000f00 */
[----:B------:R-:W-:-:S03]  /*d910*/  MOV R131, R67 ;  /* 0x0000004300837202 */ /* 0x000fc60000000f00 */
[C---:B------:R-:W-:Y:S01]  /*d920*/  HMMA.16816.F32.BF16 R76, R8.reuse, R22, R168 ;  /* 0x00000016084c723c */ /* 0x040fe200000418a8 */
[----:B------:R-:W1:Y:S01]  /*d930*/  LDSM.16.M88.4 R20, [R75+0x3800] ;  /* 0x003800004b14783b */ /* 0x000e620000000200 */
[----:B------:R-:W-:Y:S01]  /*d940*/  IMAD.MOV.U32 R168, RZ, RZ, R221 ;  /* 0x000000ffffa87224 */ /* 0x000fe200078e00dd */
[----:B------:R-:W-:Y:S01]  /*d950*/  MOV R169, R91 ;  /* 0x0000005b00a97202 */ /* 0x000fe20000000f00 */
[----:B------:R-:W-:Y:S01]  /*d960*/  IMAD.MOV.U32 R171, RZ, RZ, R74 ;  /* 0x000000ffffab7224 */ /* 0x000fe200078e004a */
[----:B------:R-:W-:Y:S01]  /*d970*/  MOV R170, R90 ;  /* 0x0000005a00aa7202 */ /* 0x000fe20000000f00 */
[----:B------:R-:W-:Y:S02]  /*d980*/  STL.64 [R1+0x150], R32 ;  /* 0x0001502001007387 */ /* 0x000fe40000100a00 */
[----:B------:R-:W-:Y:S01]  /*d990*/  HMMA.16816.F32.BF16 R68, R8, R16, R180 ;  /* 0x000000100844723c */ /* 0x000fe200000418b4 */
[----:B------:R-:W-:Y:S01]  /*d9a0*/  MOV R180, R72 ;  /* 0x0000004800b47202 */ /* 0x000fe20000000f00 */
[----:B------:R-:W-:Y:S01]  /*d9b0*/  IMAD.MOV.U32 R182, RZ, RZ, R2 ;  /* 0x000000ffffb67224 */ /* 0x000fe200078e0002 */
[----:B------:R-:W-:Y:S01]  /*d9c0*/  MOV R181, R3 ;  /* 0x0000000300b57202 */ /* 0x000fe20000000f00 */
[----:B------:R3:W-:Y:S01]  /*d9d0*/  STL.64 [R1+0x158], R34 ;  /* 0x0001582201007387 */ /* 0x0007e20000100a00 */
[----:B------:R-:W-:-:S03]  /*d9e0*/  MOV R183, R0 ;  /* 0x0000000000b77202 */ /* 0x000fc60000000f00 */
[C---:B------:R-:W-:Y:S01]  /*d9f0*/  HMMA.16816.F32.BF16 R64, R8.reuse, R18, R188 ;  /* 0x000000120840723c */ /* 0x040fe200000418bc */
[----:B------:R-:W5:Y:S07]  /*da00*/  LDSM.16.M88.4 R16, [R75+0x4000] ;  /* 0x004000004b10783b */ /* 0x000f6e0000000200 */
[C---:B------:R-:W-:Y:S08]  /*da10*/  HMMA.16816.F32.BF16 R60, R8.reuse, R12, R196 ;  /* 0x0000000c083c723c */ /* 0x040ff000000418c4 */
[----:B------:R-:W-:Y:S01]  /*da20*/  HMMA.16816.F32.BF16 R56, R8, R14, R204 ;  /* 0x0000000e0838723c */ /* 0x000fe200000418cc */
[----:B------:R-:W5:Y:S04]  /*da30*/  LDSM.16.M88.4 R12, [R75+0x4800] ;  /* 0x004800004b0c783b */ /* 0x000f680000000200 */
[----:B------:R-:W-:Y:S03]  /*da40*/  LDSM.16.M88.4 R8, [R75+0x5000] ;  /* 0x005000004b08783b */ /* 0x000fe60000000200 */
[C---:B------:R-:W-:Y:S08]  /*da50*/  HMMA.16816.F32.BF16 R180, R4.reuse, R42, R180 ;  /* 0x0000002a04b4723c */ /* 0x040ff000000418b4 */
[----:B--2---:R-:W-:Y:S01]  /*da60*/  HMMA.16816.F32.BF16 R40, R4, R28, R168 ;  /* 0x0000001c0428723c */ /* 0x004fe200000418a8 */
[----:B------:R-:W-:-:S04]  /*da70*/  IADD3 R171, PT, PT, R252, -0x2, RZ ;  /* 0xfffffffefcab7810 */ /* 0x000fc80007ffe0ff */
[----:B------:R-:W-:-:S03]  /*da80*/  ISETP.GT.AND P3, PT, R171, R231, PT ;  /* 0x000000e7ab00720c */ /* 0x000fc60003f64270 */
[C---:B---3--:R-:W-:Y:S03]  /*da90*/  HMMA.16816.F32.BF16 R32, R4.reuse, R30, R128 ;  /* 0x0000001e0420723c */ /* 0x048fe60000041880 */
[----:B------:R-:W-:Y:S04]  /*daa0*/  STL.64 [R1+0x140], R180 ;  /* 0x000140b401007387 */ /* 0x000fe80000100a00 */
[----:B------:R-:W-:Y:S01]  /*dab0*/  STL.64 [R1+0x148], R182 ;  /* 0x000148b601007387 */ /* 0x000fe20000100a00 */
[C---:B----4-:R-:W-:Y:S03]  /*dac0*/  HMMA.16816.F32.BF16 R28, R4.reuse, R24, R248 ;  /* 0x00000018041c723c */ /* 0x050fe600000418f8 */
[----:B------:R-:W-:Y:S04]  /*dad0*/  STL.64 [R1+0x130], R40 ;  /* 0x0001302801007387 */ /* 0x000fe80000100a00 */
[----:B------:R-:W-:Y:S01]  /*dae0*/  STL.64 [R1+0x138], R42 ;  /* 0x0001382a01007387 */ /* 0x000fe20000100a00 */
[C---:B------:R-:W-:Y:S03]  /*daf0*/  HMMA.16816.F32.BF16 R24, R4.reuse, R26, R244 ;  /* 0x0000001a0418723c */ /* 0x040fe600000418f4 */
[----:B------:R-:W-:Y:S04]  /*db00*/  STL.64 [R1+0x120], R32 ;  /* 0x0001202001007387 */ /* 0x000fe80000100a00 */
[----:B------:R1:W-:Y:S04]  /*db10*/  STL.64 [R1+0x128], R34 ;  /* 0x0001282201007387 */ /* 0x0003e80000100a00 */
[----:B------:R-:W-:Y:S04]  /*db20*/  STL.64 [R1+0x110], R28 ;  /* 0x0001101c01007387 */ /* 0x000fe80000100a00 */
[----:B------:R2:W-:Y:S04]  /*db30*/  STL.64 [R1+0x118], R30 ;  /* 0x0001181e01007387 */ /* 0x0005e80000100a00 */
[----:B------:R-:W-:Y:S04]  /*db40*/  STL.64 [R1+0x100], R24 ;  /* 0x0001001801007387 */ /* 0x000fe80000100a00 */
[----:B------:R5:W-:Y:S04]  /*db50*/  STL.64 [R1+0x108], R26 ;  /* 0x0001081a01007387 */ /* 0x000be80000100a00 */
[----:B------:R-:W3:Y:S01]  /*db60*/  LDSM.16.M88.4 R40, [R75+0x6000] ;  /* 0x006000004b28783b */ /* 0x000ee20000000200 */
[C---:B-1----:R-:W-:Y:S08]  /*db70*/  HMMA.16816.F32.BF16 R32, R4.reuse, R20, R240 ;  /* 0x000000140420723c */ /* 0x042ff000000418f0 */
[C---:B--2---:R-:W-:Y:S08]  /*db80*/  HMMA.16816.F32.BF16 R28, R4.reuse, R22, R216 ;  /* 0x00000016041c723c */ /* 0x044ff000000418d8 */
[C---:B-----5:R-:W-:Y:S03]  /*db90*/  HMMA.16816.F32.BF16 R24, R4.reuse, R16, R212 ;  /* 0x000000100418723c */ /* 0x060fe600000418d4 */
[----:B------:R-:W-:Y:S04]  /*dba0*/  STL.64 [R1+0xf0], R32 ;  /* 0x0000f02001007387 */ /* 0x000fe80000100a00 */
[----:B------:R-:W-:Y:S01]  /*dbb0*/  STL.64 [R1+0xf8], R34 ;  /* 0x0000f82201007387 */ /* 0x000fe20000100a00 */
[C---:B------:R-:W-:Y:S03]  /*dbc0*/  HMMA.16816.F32.BF16 R20, R4.reuse, R18, R200 ;  /* 0x000000120414723c */ /* 0x040fe600000418c8 */
        /* <DEDUP_REMOVED lines=8> */
[C---:B---3--:R-:W-:Y:S03]  /*dc50*/  HMMA.16816.F32.BF16 R248, R4.reuse, R42, R116 ;  /* 0x0000002a04f8723c */ /* 0x048fe60000041874 */
[----:B------:R-:W-:Y:S04]  /*dc60*/  STL.64 [R1+0xb0], R16 ;  /* 0x0000b01001007387 */ /* 0x000fe80000100a00 */
[----:B------:R1:W-:Y:S04]  /*dc70*/  STL.64 [R1+0xb8], R18 ;  /* 0x0000b81201007387 */ /* 0x0003e80000100a00 */
[----:B------:R-:W-:Y:S04]  /*dc80*/  STL.64 [R1+0xa0], R12 ;  /* 0x0000a00c01007387 */ /* 0x000fe80000100a00 */
[----:B------:R2:W-:Y:S04]  /*dc90*/  STL.64 [R1+0xa8], R14 ;  /* 0x0000a80e01007387 */ /* 0x0005e80000100a00 */
[----:B------:R-:W3:Y:S04]  /*dca0*/  LDSM.16.M88.4 R32, [R75+0x6800] ;  /* 0x006800004b20783b */ /* 0x000ee80000000200 */
[----:B------:R-:W4:Y:S04]  /*dcb0*/  LDSM.16.M88.4 R28, [R75+0x7000] ;  /* 0x007000004b1c783b */ /* 0x000f280000000200 */
[----:B------:R-:W5:Y:S04]  /*dcc0*/  LDSM.16.M88.4 R24, [R75+0x7800] ;  /* 0x007800004b18783b */ /* 0x000f680000000200 */
[----:B------:R-:W5:Y:S01]  /*dcd0*/  LDSM.16.M88.4 R20, [R75+0x8000] ;  /* 0x008000004b14783b */ /* 0x000f620000000200 */
[C---:B-1----:R-:W-:Y:S08]  /*dce0*/  HMMA.16816.F32.BF16 R16, R4.reuse, R8, R176 ;  /* 0x000000080410723c */ /* 0x042ff000000418b0 */
[C---:B--2---:R-:W-:Y:S08]  /*dcf0*/  HMMA.16816.F32.BF16 R12, R4.reuse, R10, R124 ;  /* 0x0000000a040c723c */ /* 0x044ff0000004187c */
[C---:B------:R-:W-:Y:S03]  /*dd00*/  HMMA.16816.F32.BF16 R8, R4.reuse, R44, R104 ;  /* 0x0000002c0408723c */ /* 0x040fe60000041868 */
[----:B------:R-:W-:Y:S04]  /*dd10*/  STL.64 [R1+0x80], R16 ;  /* 0x0000801001007387 */ /* 0x000fe80000100a00 */
[----:B------:R-:W-:Y:S01]  /*dd20*/  STL.64 [R1+0x88], R18 ;  /* 0x0000881201007387 */ /* 0x000fe20000100a00 */
[C---:B---3--:R-:W-:Y:S03]  /*dd30*/  HMMA.16816.F32.BF16 R244, R4.reuse, R32, R112 ;  /* 0x0000002004f4723c */ /* 0x048fe60000041870 */
[----:B------:R-:W-:Y:S04]  /*dd40*/  STL.64 [R1+0x70], R12 ;  /* 0x0000700c01007387 */ /* 0x000fe80000100a00 */
[----:B------:R-:W-:Y:S01]  /*dd50*/  STL.64 [R1+0x78], R14 ;  /* 0x0000780e01007387 */ /* 0x000fe20000100a00 */
[C---:B------:R-:W-:Y:S03]  /*dd60*/  HMMA.16816.F32.BF16 R240, R4.reuse, R34, R108 ;  /* 0x0000002204f0723c */ /* 0x040fe6000004186c */
[----:B------:R-:W-:Y:S04]  /*dd70*/  STL.64 [R1+0x20], R8 ;  /* 0x0000200801007387 */ /* 0x000fe80000100a00 */
[----:B------:R1:W-:Y:S01]  /*dd80*/  STL.64 [R1+0x28], R10 ;  /* 0x0000280a01007387 */ /* 0x0003e20000100a00 */
[C---:B----4-:R-:W-:Y:S03]  /*dd90*/  HMMA.16816.F32.BF16 R236, R4.reuse, R28, R100 ;  /* 0x0000001c04ec723c */ /* 0x050fe60000041864 */
[----:B------:R-:W2:Y:S04]  /*dda0*/  LDSM.16.M88.4 R16, [R75+0x8800] ;  /* 0x008800004b10783b */ /* 0x000ea80000000200 */
[----:B------:R-:W3:Y:S01]  /*ddb0*/  LDSM.16.M88.4 R12, [R75+0x9000] ;  /* 0x009000004b0c783b */ /* 0x000ee20000000200 */
[C---:B------:R-:W-:Y:S08]  /*ddc0*/  HMMA.16816.F32.BF16 R216, R4.reuse, R30, R96 ;  /* 0x0000001e04d8723c */ /* 0x040ff00000041860 */
[C---:B-----5:R-:W-:Y:S08]  /*ddd0*/  HMMA.16816.F32.BF16 R212, R4.reuse, R24, R92 ;  /* 0x0000001804d4723c */ /* 0x060ff0000004185c */
[C---:B------:R-:W-:Y:S08]  /*dde0*/  HMMA.16816.F32.BF16 R208, R4.reuse, R26, R84 ;  /* 0x0000001a04d0723c */ /* 0x040ff00000041854 */
[C---:B-1----:R-:W-:Y:S08]  /*ddf0*/  HMMA.16816.F32.BF16 R8, R4.reuse, R46, R120 ;  /* 0x0000002e0408723c */ /* 0x042ff00000041878 */
[C---:B------:R-:W-:Y:S08]  /*de00*/  HMMA.16816.F32.BF16 R44, R4.reuse, R40, R172 ;  /* 0x00000028042c723c */ /* 0x040ff000000418ac */
[C---:B------:R-:W-:Y:S03]  /*de10*/  HMMA.16816.F32.BF16 R204, R4.reuse, R20, R80 ;  /* 0x0000001404cc723c */ /* 0x040fe60000041850 */
[----:B------:R-:W-:Y:S04]  /*de20*/  STL.64 [R1+0x10], R8 ;  /* 0x0000100801007387 */ /* 0x000fe80000100a00 */
[----:B------:R-:W-:Y:S01]  /*de30*/  STL.64 [R1+0x18], R10 ;  /* 0x0000180a01007387 */ /* 0x000fe20000100a00 */
[----:B------:R-:W-:Y:S03]  /*de40*/  HMMA.16816.F32.BF16 R200, R4, R22, R76 ;  /* 0x0000001604c8723c */ /* 0x000fe6000004184c */
[----:B------:R-:W1:Y:S01]  /*de50*/  LDSM.16.M88.4 R8, [R75+0x9800] ;  /* 0x009800004b08783b */ /* 0x000e620000000200 */
[----:B------:R-:W-:-:S04]  /*de60*/  DEPBAR.LE SB0, 0x0 ;  /* 0x000080000000791a */ /* 0x000fc80000000000 */
[----:B------:R4:W-:Y:S01]  /*de70*/  STL.64 [R1], R44 ;  /* 0x0000002c01007387 */ /* 0x0009e20000100a00 */
[C---:B--2---:R-:W-:Y:S03]  /*de80*/  HMMA.16816.F32.BF16 R196, R4.reuse, R16, R68 ;  /* 0x0000001004c4723c */ /* 0x044fe60000041844 */
[----:B------:R4:W-:Y:S05]  /*de90*/  STL.64 [R1+0x8], R46 ;  /* 0x0000082e01007387 */ /* 0x0009ea0000100a00 */
[C---:B------:R-:W-:Y:S08]  /*dea0*/  HMMA.16816.F32.BF16 R192, R4.reuse, R18, R64 ;  /* 0x0000001204c0723c */ /* 0x040ff00000041840 */
[C---:B---3--:R-:W-:Y:S08]  /*deb0*/  HMMA.16816.F32.BF16 R188, R4.reuse, R12, R60 ;  /* 0x0000000c04bc723c */ /* 0x048ff0000004183c */
[C---:B------:R-:W-:Y:S08]  /*dec0*/  HMMA.16816.F32.BF16 R184, R4.reuse, R14, R56 ;  /* 0x0000000e04b8723c */ /* 0x040ff00000041838 */
[C---:B-1----:R-:W-:Y:S08]  /*ded0*/  HMMA.16816.F32.BF16 R180, R4.reuse, R8, R52 ;  /* 0x0000000804b4723c */ /* 0x042ff00000041834 */
[----:B------:R-:W-:Y:S01]  /*dee0*/  HMMA.16816.F32.BF16 R176, R4, R10, R48 ;  /* 0x0000000a04b0723c */ /* 0x000fe20000041830 */
[----:B------:R-:W-:Y:S06]  /*def0*/  BAR.SYNC.DEFER_BLOCKING 0x0 ;  /* 0x0000000000007b1d */ /* 0x000fec0000010000 */
[----:B----4-:R-:W-:-:S13]  /*df00*/  @!P3 BRA `(.L_x_2271) ;  /* 0x0000000c00a8b947 */ /* 0x010fda0003800000 */
[----:B------:R-:W-:Y:S04]  /*df10*/  BSSY.RECONVERGENT B0, `(.L_x_2272) ;  /* 0x0000055000007945 */ /* 0x000fe80003800200 */
[----:B------:R-:W-:Y:S05]  /*df20*/  @!P0 BRA `(.L_x_2273) ;  /* 0x00000004001c8947 */ /* 0x000fea0003800000 */
[----:B------:R-:W2:Y:S04]  /*df30*/  LD.E R2, desc[UR4][R134.64+0x170] ;  /* 0x0001700486027980 */ /* 0x000ea8000c101900 */
[----:B------:R-:W3:Y:S01]  /*df40*/  LDL.64 R90, [R1+0x38] ;  /* 0x00003800015a7983 */ /* 0x000ee20000100a00 */
[----:B--2---:R-:W-:-:S04]  /*df50*/  IABS R0, R2 ;  /* 0x0000000200007213 */ /* 0x004fc80000000000 */
[----:B------:R-:W1:Y:S08]  /*df60*/  I2F.RP R3, R0 ;  /* 0x0000000000037306 */ /* 0x000e700000209400 */
[----:B-1----:R-:W1:Y:S02]  /*df70*/  MUFU.RCP R3, R3 ;  /* 0x0000000300037308 */ /* 0x002e640000001000 */
[----:B-1----:R-:W-:-:S06]  /*df80*/  VIADD R3, R3, 0xffffffe ;  /* 0x0ffffffe03037836 */ /* 0x002fcc0000000000 */
[----:B------:R1:W2:Y:S01]  /*df90*/  F2I.FTZ.U32.TRUNC.NTZ R5, R3 ;  /* 0x0000000300057305 */ /* 0x0002a2000021f000 */
[----:B------:R-:W-:Y:S01]  /*dfa0*/  IABS R10, R2 ;  /* 0x00000002000a7213 */ /* 0x000fe20000000000 */
[----:B-1----:R-:W-:Y:S01]  /*dfb0*/  VIADD R3, R252, 0xffffffff ;  /* 0xfffffffffc037836 */ /* 0x002fe20000000000 */
[----:B--2---:R-:W-:-:S03]  /*dfc0*/  IADD3 R4, PT, PT, RZ, -R5, RZ ;  /* 0x80000005ff047210 */ /* 0x004fc60007ffe0ff */
[----:B------:R-:W-:-:S04]  /*dfd0*/  IMAD.SHL.U32 R3, R3, 0x100, RZ ;  /* 0x0000010003037824 */ /* 0x000fc800078e00ff */
[C---:B------:R-:W-:Y:S01]  /*dfe0*/  VIADD R9, R3.reuse, 0xffffff00 ;  /* 0xffffff0003097836 */ /* 0x040fe20000000000 */
[----:B------:R-:W-:Y:S01]  /*dff0*/  IADD3 R8, PT, PT, R3, -0x200, RZ ;  /* 0xfffffe0003087810 */ /* 0x000fe20007ffe0ff */
[----:B------:R-:W-:Y:S02]  /*e000*/  IMAD R3, R4, R0, RZ ;  /* 0x0000000004037224 */ /* 0x000fe400078e02ff */
[----:B------:R-:W-:Y:S01]  /*e010*/  IMAD.MOV.U32 R4, RZ, RZ, RZ ;  /* 0x000000ffff047224 */ /* 0x000fe200078e00ff */
[----:B------:R-:W-:Y:S02]  /*e020*/  IABS R6, R8 ;  /* 0x0000000800067213 */ /* 0x000fe40000000000 */
[----:B------:R-:W-:Y:S01]  /*e030*/  IABS R7, R9 ;  /* 0x0000000900077213 */ /* 0x000fe20000000000 */
[----:B------:R-:W-:Y:S01]  /*e040*/  IMAD.HI.U32 R4, R5, R3, R4 ;  /* 0x0000000305047227 */ /* 0x000fe200078e0004 */
[----:B------:R-:W-:-:S03]  /*e050*/  IADD3 R3, PT, PT, RZ, -R10, RZ ;  /* 0x8000000aff037210 */ /* 0x000fc60007ffe0ff */
[----:B------:R-:W-:Y:S01]  /*e060*/  IMAD.MOV.U32 R5, RZ, RZ, R6 ;  /* 0x000000ffff057224 */ /* 0x000fe200078e0006 */
[----:B------:R-:W-:Y:S01]  /*e070*/  MOV R6, R7 ;  /* 0x0000000700067202 */ /* 0x000fe20000000f00 */
[----:B------:R-:W-:Y:S02]  /*e080*/  IMAD.MOV.U32 R7, RZ, RZ, R3 ;  /* 0x000000ffff077224 */ /* 0x000fe400078e0003 */
        /* <DEDUP_REMOVED lines=12> */
[----:B------:R-:W-:Y:S02]  /*e150*/  @!P0 IADD3 R4, PT, PT, R4, 0x1, RZ ;  /* 0x0000000104048810 */ /* 0x000fe40007ffe0ff */
[----:B------:R-:W-:Y:S01]  /*e160*/  ISETP.GE.AND P0, PT, R0, RZ, PT ;  /* 0x000000ff0000720c */ /* 0x000fe20003f06270 */
[----:B------:R-:W-:Y:S01]  /*e170*/  @!P3 VIADD R3, R3, 0x1 ;  /* 0x000000010303b836 */ /* 0x000fe20000000000 */
[----:B------:R-:W-:Y:S01]  /*e180*/  ISETP.GE.AND P4, PT, R5, RZ, PT ;  /* 0x000000ff0500720c */ /* 0x000fe20003f86270 */
[----:B------:R-:W-:-:S03]  /*e190*/  @P6 VIADD R4, R4, 0x1 ;  /* 0x0000000104046836 */ /* 0x000fc60000000000 */
[----:B------:R-:W-:Y:S02]  /*e1a0*/  @P5 IADD3 R3, PT, PT, R3, 0x1, RZ ;  /* 0x0000000103035810 */ /* 0x000fe40007ffe0ff */
[----:B------:R-:W-:Y:S02]  /*e1b0*/  MOV R0, R4 ;  /* 0x0000000400007202 */ /* 0x000fe40000000f00 */
        /* <DEDUP_REMOVED lines=28> */
[----:B------:R2:W-:Y:S01]  /*e380*/  STL [R1+0x40], R38 ;  /* 0x0000402601007387 */ /* 0x0005e20000100800 */
[----:B------:R-:W-:Y:S05]  /*e390*/  BRA `(.L_x_2274) ;  /* 0x0000000000307947 */ /* 0x000fea0003800000 */
.L_x_2273:
[----:B------:R-:W2:Y:S01]  /*e3a0*/  LD.E R0, desc[UR4][R134.64+0x38] ;  /* 0x0000380486007980 */ /* 0x000ea2000c101900 */
[----:B------:R-:W-:Y:S01]  /*e3b0*/  UMOV UR6, URZ ;  /* 0x000000ff00067c82 */ /* 0x000fe20008000000 */
[----:B------:R-:W-:Y:S01]  /*e3c0*/  IMAD.MOV.U32 R4, RZ, RZ, R38 ;  /* 0x000000ffff047224 */ /* 0x000fe200078e0026 */
        /* <DEDUP_REMOVED lines=9> */
.L_x_2274:
[----:B------:R-:W-:Y:S05]  /*e460*/  BSYNC.RECONVERGENT B0 ;  /* 0x0000000000007941 */ /* 0x000fea0003800200 */
.L_x_2272:
[----:B------:R-:W3:Y:S04]  /*e470*/  LDL R6, [R1+0x40] ;  /* 0x0000400001067983 */ /* 0x000ee80000100800 */
[----:B------:R-:W4:Y:S01]  /*e480*/  LDL R7, [R1+0x34] ;  /* 0x0000340001077983 */ /* 0x000f220000100800 */
[C---:B------:R-:W-:Y:S02]  /*e490*/  SHF.L.U32 R0, R232.reuse, 0x5, RZ ;  /* 0x00000005e8007819 */ /* 0x040fe400000006ff */
[----:B------:R-:W-:Y:S01]  /*e4a0*/  SHF.L.U64.HI R5, R232, 0x5, R233 ;  /* 0x00000005e8057819 */ /* 0x000fe200000102e9 */
[----:B------:R1:W-:Y:S01]  /*e4b0*/  @P1 STS.128 [R227+0x2000], RZ ;  /* 0x002000ffe3001388 */ /* 0x0003e20000000c00 */
[C---:B------:R-:W-:Y:S02]  /*e4c0*/  @!P1 IMAD R15, R233.reuse, 0xa0, RZ ;  /* 0x000000a0e90f9824 */ /* 0x040fe400078e02ff */
[----:B------:R-:W-:-:S02]  /*e4d0*/  @!P1 IMAD R14, R233, 0xc0, RZ ;  /* 0x000000c0e90e9824 */ /* 0x000fc400078e02ff */
[C---:B------:R-:W-:Y:S02]  /*e4e0*/  @!P1 IMAD R16, R233.reuse, 0xe0, RZ ;  /* 0x000000e0e9109824 */ /* 0x040fe400078e02ff */
[C---:B------:R-:W-:Y:S02]  /*e4f0*/  @!P1 IMAD R18, R233.reuse, 0x120, RZ ;  /* 0x00000120e9129824 */ /* 0x040fe400078e02ff */
[C---:B------:R-:W-:Y:S02]  /*e500*/  @!P1 IMAD R28, R233.reuse, 0x160, RZ ;  /* 0x00000160e91c9824 */ /* 0x040fe400078e02ff */
[C---:B------:R-:W-:Y:S02]  /*e510*/  @!P1 IMAD R27, R233.reuse, 0x180, RZ ;  /* 0x00000180e91b9824 */ /* 0x040fe400078e02ff */
[----:B------:R-:W-:Y:S01]  /*e520*/  @!P1 IMAD R29, R233, 0x1a0, RZ ;  /* 0x000001a0e91d9824 */ /* 0x000fe200078e02ff */
[----:B------:R-:W-:Y:S01]  /*e530*/  BSSY.RECONVERGENT B0, `(.L_x_2275) ;  /* 0x0000086000007945 */ /* 0x000fe20003800200 */
[----:B---3--:R-:W-:Y:S01]  /*e540*/  IADD3 R2, P3, PT, R0, R6, RZ ;  /* 0x0000000600027210 */ /* 0x008fe20007f7e0ff */
[----:B------:R-:W-:Y:S01]  /*e550*/  @!PT LDS RZ, [RZ] ;  /* 0x00000000fffff984 */ /* 0x000fe20000000800 */
[----:B------:R-:W-:Y:S01]  /*e560*/  @!PT LDS RZ, [RZ] ;  /* 0x00000000fffff984 */ /* 0x000fe20000000800 */
[----:B------:R-:W-:Y:S01]  /*e570*/  @!PT LDS RZ, [RZ] ;  /* 0x00000000fffff984 */ /* 0x000fe20000000800 */
[----:B----4-:R3:W-:Y:S04]  /*e580*/  @!P1 LDGSTS.E.BYPASS.LTC128B.128 [R227+0x2000], desc[UR4][R6.64] ;  /* 0x0200000006e39fae */ /* 0x0107e8000b981a04 */
[----:B-1----:R-:W-:Y:S01]  /*e590*/  IMAD.X R3, R5, 0x1, R7, P3 ;  /* 0x0000000105037824 */ /* 0x002fe200018e0607 */
[----:B------:R-:W-:Y:S01]  /*e5a0*/  @!P1 MOV R10, R2 ;  /* 0x00000002000a9202 */ /* 0x000fe20000000f00 */
[----:B------:R-:W-:-:S03]  /*e5b0*/  @!P1 IMAD.MOV.U32 R8, RZ, RZ, R2 ;  /* 0x000000ffff089224 */ /* 0x000fc600078e0002 */
[-C--:B------:R-:W-:Y:S01]  /*e5c0*/  @!P1 MOV R9, R3.reuse ;  /* 0x0000000300099202 */ /* 0x080fe20000000f00 */
[----:B------:R-:W-:Y:S01]  /*e5d0*/  @!P1 IMAD.MOV.U32 R11, RZ, RZ, R3 ;  /* 0x000000ffff0b9224 */ /* 0x000fe200078e0003 */
[----:B------:R-:W-:Y:S02]  /*e5e0*/  @!P1 IADD3 R4, P0, PT, R2, R0, RZ ;  /* 0x0000000002049210 */ /* 0x000fe40007f1e0ff */
[----:B------:R-:W-:Y:S01]  /*e5f0*/  @!P1 MOV R12, R2 ;  /* 0x00000002000c9202 */ /* 0x000fe20000000f00 */
[C---:B------:R-:W-:Y:S01]  /*e600*/  @!P1 IMAD.WIDE.U32 R8, R232.reuse, 0xc0, R8 ;  /* 0x000000c0e8089825 */ /* 0x040fe200078e0008 */
[----:B------:R-:W-:Y:S02]  /*e610*/  @!P1 MOV R13, R3 ;  /* 0x00000003000d9202 */ /* 0x000fe40000000f00 */
[----:B------:R-:W-:Y:S01]  /*e620*/  @!P1 IADD3.X R5, PT, PT, R3, R5, RZ, P0, !PT ;  /* 0x0000000503059210 */ /* 0x000fe200007fe4ff */
[----:B------:R-:W-:Y:S01]  /*e630*/  @!P1 IMAD.WIDE.U32 R10, R232, 0xe0, R10 ;  /* 0x000000e0e80a9825 */ /* 0x000fe200078e000a */
[----:B------:R1:W-:Y:S01]  /*e640*/  @P1 STS.128 [R227+0x2800], RZ ;  /* 0x002800ffe3001388 */ /* 0x0003e20000000c00 */
[----:B---3--:R-:W-:-:S02]  /*e650*/  @!P1 MOV R7, R3 ;  /* 0x0000000300079202 */ /* 0x008fc40000000f00 */
[----:B------:R-:W-:Y:S01]  /*e660*/  @!P1 IMAD.MOV.U32 R6, RZ, RZ, R2 ;  /* 0x000000ffff069224 */ /* 0x000fe200078e0002 */
[----:B------:R-:W-:Y:S01]  /*e670*/  @!PT LDS RZ, [RZ] ;  /* 0x00000000fffff984 */ /* 0x000fe20000000800 */
[----:B------:R-:W-:Y:S01]  /*e680*/  @!PT LDS RZ, [RZ] ;  /* 0x00000000fffff984 */ /* 0x000fe20000000800 */
[----:B------:R-:W-:Y:S01]  /*e690*/  @!PT LDS RZ, [RZ] ;  /* 0x00000000fffff984 */ /* 0x000fe20000000800 */
[----:B------:R-:W-:Y:S03]  /*e6a0*/  @!P1 LDGSTS.E.BYPASS.LTC128B.128 [R227+0x2800], desc[UR4][R2.64] ;  /* 0x0280000002e39fae */ /* 0x000fe6000b981a04 */
[----:B------:R-:W-:Y:S01]  /*e6b0*/  @!P1 IMAD.WIDE.U32 R6, R232, 0xa0, R6 ;  /* 0x000000a0e8069825 */ /* 0x000fe200078e0006 */
[----:B------:R-:W-:Y:S01]  /*e6c0*/  @!P1 IADD3 R17, PT, PT, R14, R9, RZ ;  /* 0x000000090e119210 */ /* 0x000fe20007ffe0ff */
[----:B------:R1:W-:Y:S02]  /*e6d0*/  @P1 STS.128 [R227+0x3000], RZ ;  /* 0x003000ffe3001388 */ /* 0x0003e40000000c00 */
[----:B------:R-:W-:Y:S01]  /*e6e0*/  @!P1 IMAD.WIDE.U32 R12, R232, 0x120, R12 ;  /* 0x00000120e80c9825 */ /* 0x000fe200078e000c */
[----:B------:R-:W-:Y:S01]  /*e6f0*/  @!P1 IADD3 R19, PT, PT, R15, R7, RZ ;  /* 0x000000070f139210 */ /* 0x000fe20007ffe0ff */
[----:B------:R-:W-:Y:S01]  /*e700*/  @!PT LDS RZ, [RZ] ;  /* 0x00000000fffff984 */ /* 0x000fe20000000800 */
[----:B------:R-:W-:Y:S01]  /*e710*/  @!PT LDS RZ, [RZ] ;  /* 0x00000000fffff984 */ /* 0x000fe20000000800 */
[----:B------:R-:W-:Y:S01]  /*e720*/  @!PT LDS RZ, [RZ] ;  /* 0x00000000fffff984 */ /* 0x000fe20000000800 */
[----:B------:R3:W-:Y:S01]  /*e730*/  @!P1 LDGSTS.E.BYPASS.LTC128B.128 [R227+0x3000], desc[UR4][R4.64] ;  /* 0x0300000004e39fae */ /* 0x0007e2000b981a04 */
[----:B------:R-:W-:Y:S01]  /*e740*/  @!P1 MOV R9, R3 ;  /* 0x0000000300099202 */ /* 0x000fe20000000f00 */
[----:B------:R-:W-:Y:S01]  /*e750*/  @!P1 IMAD.IADD R15, R16, 0x1, R11 ;  /* 0x00000001100f9824 */ /* 0x000fe200078e020b */
[----:B------:R-:W-:Y:S01]  /*e760*/  @!P1 MOV R16, R8 ;  /* 0x0000000800109202 */ /* 0x000fe20000000f00 */
[----:B------:R-:W-:Y:S01]  /*e770*/  @!P1 IMAD.MOV.U32 R8, RZ, RZ, R2 ;  /* 0x000000ffff089224 */ /* 0x000fe200078e0002 */
[----:B------:R-:W-:Y:S01]  /*e780*/  @!P1 IADD3 R13, PT, PT, R18, R13, RZ ;  /* 0x0000000d120d9210 */ /* 0x000fe20007ffe0ff */
[----:B------:R-:W-:Y:S01]  /*e790*/  @!P1 IMAD R0, R233, 0x60, RZ ;  /* 0x00000060e9009824 */ /* 0x000fe200078e02ff */
[----:B------:R-:W-:Y:S01]  /*e7a0*/  @!P1 MOV R25, R3 ;  /* 0x0000000300199202 */ /* 0x000fe20000000f00 */
[----:B------:R-:W-:-:S02]  /*e7b0*/  @!P1 IMAD.MOV.U32 R18, RZ, RZ, R6 ;  /* 0x000000ffff129224 */ /* 0x000fc400078e0006 */
[--C-:B------:R-:W-:Y:S02]  /*e7c0*/  @!P1 IMAD.MOV.U32 R24, RZ, RZ, R2.reuse ;  /* 0x000000ffff189224 */ /* 0x100fe400078e0002 */
[C---:B------:R-:W-:Y:S01]  /*e7d0*/  @!P1 IMAD.WIDE.U32 R6, R232.reuse, 0x160, R2 ;  /* 0x00000160e8069825 */ /* 0x040fe200078e0002 */
[----:B------:R-:W-:-:S03]  /*e7e0*/  @!P1 LEA R26, P3, R232, R2, 0x6 ;  /* 0x00000002e81a9211 */ /* 0x000fc600078630ff */
[----:B------:R-:W-:-:S04]  /*e7f0*/  @!P1 IMAD.WIDE.U32 R22, R232, 0x180, R8 ;  /* 0x00000180e8169825 */ /* 0x000fc800078e0008 */
[----:B------:R-:W-:-:S04]  /*e800*/  @!P1 IMAD.WIDE.U32 R24, R232, 0x1a0, R24 ;  /* 0x000001a0e8189825 */ /* 0x000fc800078e0018 */
[----:B---3--:R-:W-:-:S04]  /*e810*/  @!P1 IMAD.WIDE.U32 R4, R232, 0x60, R2 ;  /* 0x00000060e8049825 */ /* 0x008fc800078e0002 */
[----:B------:R-:W-:Y:S01]  /*e820*/  @!P1 IMAD.IADD R21, R0, 0x1, R5 ;  /* 0x0000000100159824 */ /* 0x000fe200078e0205 */
[----:B------:R-:W-:Y:S01]  /*e830*/  @!P1 MOV R20, R4 ;  /* 0x0000000400149202 */ /* 0x000fe20000000f00 */
[----:B------:R-:W-:Y:S02]  /*e840*/  @!P1 IMAD R0, R233, 0x140, RZ ;  /* 0x00000140e9009824 */ /* 0x000fe400078e02ff */
[----:B------:R-:W-:-:S04]  /*e850*/  @!P1 IMAD.WIDE.U32 R4, R232, 0x140, R2 ;  /* 0x00000140e8049825 */ /* 0x000fc800078e0002 */
[----:B------:R-:W-:Y:S01]  /*e860*/  @!P1 IMAD.IADD R9, R28, 0x1, R7 ;  /* 0x000000011c099824 */ /* 0x000fe200078e0207 */
[----:B------:R-:W-:Y:S02]  /*e870*/  @!P1 IADD3 R7, PT, PT, R27, R23, RZ ;  /* 0x000000171b079210 */ /* 0x000fe40007ffe0ff */
[C---:B------:R-:W-:Y:S02]  /*e880*/  @!P1 LEA R28, P0, R232.reuse, R2, 0x7 ;  /* 0x00000002e81c9211 */ /* 0x040fe400078038ff */
[--C-:B------:R-:W-:Y:S02]  /*e890*/  @!P1 LEA.HI.X R27, R232, R3, R233.reuse, 0x6, P3 ;  /* 0x00000003e81b9211 */ /* 0x100fe400018f34e9 */
[----:B------:R-:W-:Y:S01]  /*e8a0*/  @!P1 IADD3 R11, PT, PT, R0, R5, RZ ;  /* 0x00000005000b9210 */ /* 0x000fe20007ffe0ff */
[----:B------:R1:W-:Y:S01]  /*e8b0*/  @P1 STS.128 [R227+0x3800], RZ ;  /* 0x003800ffe3001388 */ /* 0x0003e20000000c00 */
[----:B------:R-:W-:Y:S02]  /*e8c0*/  @!P1 IADD3 R5, PT, PT, R29, R25, RZ ;  /* 0x000000191d059210 */ /* 0x000fe40007ffe0ff */
[----:B------:R-:W-:Y:S01]  /*e8d0*/  @!P1 LEA.HI.X R29, R232, R3, R233, 0x7, P0 ;  /* 0x00000003e81d9211 */ /* 0x000fe200000f3ce9 */
[----:B------:R-:W-:Y:S01]  /*e8e0*/  @!PT LDS RZ, [RZ] ;  /* 0x00000000fffff984 */ /* 0x000fe20000000800 */
[----:B------:R-:W-:Y:S01]  /*e8f0*/  @!PT LDS RZ, [RZ] ;  /* 0x00000000fffff984 */ /* 0x000fe20000000800 */
[----:B------:R-:W-:Y:S01]  /*e900*/  @!PT LDS RZ, [RZ] ;  /* 0x00000000fffff984 */ /* 0x000fe20000000800 */
[----:B------:R-:W-:Y:S04]  /*e910*/  @!P1 LDGSTS.E.BYPASS.LTC128B.128 [R227+0x3800], desc[UR4][R26.64] ;  /* 0x038000001ae39fae */ /* 0x000fe8000b981a04 */
[----:B------:R1:W-:Y:S01]  /*e920*/  @P1 STS.128 [R227+0x4000], RZ ;  /* 0x004000ffe3001388 */ /* 0x0003e20000000c00 */
[----:B------:R-:W-:-:S03]  /*e930*/  @!P1 MOV R14, R10 ;  /* 0x0000000a000e9202 */ /* 0x000fc60000000f00 */
        /* <DEDUP_REMOVED lines=15> */
[----:B------:R-:W-:-:S03]  /*ea30*/  @!P1 MOV R10, R4 ;  /* 0x00000004000a9202 */ /* 0x000fc60000000f00 */
        /* <DEDUP_REMOVED lines=11> */
[----:B------:R-:W-:-:S03]  /*eaf0*/  @!P1 IMAD.MOV.U32 R8, RZ, RZ, R6 ;  /* 0x000000ffff089224 */ /* 0x000fc600078e0006 */
[----:B------:R1:W-:Y:S01]  /*eb00*/  @P1 STS.128 [R227+0x6800], RZ ;  /* 0x006800ffe3001388 */ /* 0x0003e20000000c00 */
[----:B------:R-:W-:-:S03]  /*eb10*/  @!P1 MOV R6, R22 ;  /* 0x0000001600069202 */ /* 0x000fc60000000f00 */
        /* <DEDUP_REMOVED lines=39> */
.L_x_2276:
[----:B------:R-:W-:Y:S05]  /*ed90*/  BSYNC.RECONVERGENT B0 ;  /* 0x0000000000007941 */ /* 0x000fea0003800200 */
.L_x_2275:
[----:B------:R-:W0:Y:S02]  /*eda0*/  LDGDEPBAR ;  /* 0x00000000000079af */ /* 0x000e240000000000 */
.L_x_2271:
[----:B------:R-:W-:Y:S05]  /*edb0*/  BSYNC.RECONVERGENT B1 ;  /* 0x0000000000017941 */ /* 0x000fea0003800200 */
.L_x_2270:
[----:B-1----:R-:W4:Y:S04]  /*edc0*/  LDL.LU R4, [R1+0xa4] ;  /* 0x0000a40001047983 */ /* 0x002f280000300800 */
[----:B------:R-:W5:Y:S04]  /*edd0*/  LDL.LU R5, [R1] ;  /* 0x0000000001057983 */ /* 0x000f680000300800 */
[----:B------:R-:W5:Y:S04]  /*ede0*/  LDL.LU R7, [R1+0xc] ;  /* 0x00000c0001077983 */ /* 0x000f680000300800 */
[----:B------:R-:W5:Y:S04]  /*edf0*/  LDL.LU R6, [R1+0x8] ;  /* 0x0000080001067983 */ /* 0x000f680000300800 */
[----:B------:R-:W5:Y:S04]  /*ee00*/  LDL.LU R8, [R1+0xf4] ;  /* 0x0000f40001087983 */ /* 0x000f680000300800 */
[----:B------:R-:W4:Y:S04]  /*ee10*/  LDL.LU R11, [R1+0xf0] ;  /* 0x0000f000010b7983 */ /* 0x000f280000300800 */
[----:B------:R-:W5:Y:S04]  /*ee20*/  LDL.LU R18, [R1+0xb4] ;  /* 0x0000b40001127983 */ /* 0x000f680000300800 */
[----:B---3--:R-:W3:Y:S04]  /*ee30*/  LDL.LU R3, [R1+0x60] ;  /* 0x0000600001037983 */ /* 0x008ee80000300800 */
[----:B------:R-:W3:Y:S04]  /*ee40*/  LDL.LU R16, [R1+0x70] ;  /* 0x0000700001107983 */ /* 0x000ee80000300800 */
[----:B------:R-:W4:Y:S04]  /*ee50*/  LDL.LU R30, [R1+0xd0] ;  /* 0x0000d000011e7983 */ /* 0x000f280000300800 */
[----:B------:R-:W3:Y:S04]  /*ee60*/  LDL.LU R28, [R1+0xd4] ;  /* 0x0000d400011c7983 */ /* 0x000ee80000300800 */
[----:B------:R-:W3:Y:S04]  /*ee70*/  LDL.LU R24, [R1+0x13c] ;  /* 0x00013c0001187983 */ /* 0x000ee80000300800 */
[----:B------:R-:W5:Y:S04]  /*ee80*/  LDL.LU R22, [R1+0x138] ;  /* 0x0001380001167983 */ /* 0x000f680000300800 */
[----:B------:R-:W3:Y:S04]  /*ee90*/  LDL.LU R19, [R1+0x104] ;  /* 0x0001040001137983 */ /* 0x000ee80000300800 */
[----:B------:R-:W4:Y:S04]  /*eea0*/  LDL.LU R31, [R1+0x100] ;  /* 0x00010000011f7983 */ /* 0x000f280000300800 */
[----:B------:R-:W3:Y:S04]  /*eeb0*/  LDL.LU R29, [R1+0x80] ;  /* 0x00008000011d7983 */ /* 0x000ee80000300800 */
[----:B------:R-:W3:Y:S04]  /*eec0*/  LDL.LU R23, [R1+0x84] ;  /* 0x0000840001177983 */ /* 0x000ee80000300800 */
[----:B------:R-:W3:Y:S04]  /*eed0*/  LDL.LU R17, [R1+0x8c] ;  /* 0x00008c0001117983 */ /* 0x000ee80000300800 */
[----:B------:R-:W2:Y:S04]  /*eee0*/  LDL.LU R27, [R1+0x134] ;  /* 0x00013400011b7983 */ /* 0x000ea80000300800 */
[----:B------:R-:W5:Y:S04]  /*eef0*/  LDL.LU R26, [R1+0x130] ;  /* 0x00013000011a7983 */ /* 0x000f680000300800 */
[----:B------:R-:W3:Y:S04]  /*ef00*/  LDL.LU R9, [R1+0xc4] ;  /* 0x0000c40001097983 */ /* 0x000ee80000300800 */
[----:B------:R-:W4:Y:S04]  /*ef10*/  LDL.LU R15, [R1+0xc0] ;  /* 0x0000c000010f7983 */ /* 0x000f280000300800 */
[----:B------:R-:W3:Y:S04]  /*ef20*/  LDL.LU R21, [R1+0x10] ;  /* 0x0000100001157983 */ /* 0x000ee80000300800 */
[----:B------:R-:W3:Y:S04]  /*ef30*/  LDL.LU R12, [R1+0x14] ;  /* 0x00001400010c7983 */ /* 0x000ee80000300800 */
[----:B------:R-:W4:Y:S04]  /*ef40*/  LDL.LU R25, [R1+0x1c] ;  /* 0x00001c0001197983 */ /* 0x000f280000300800 */
[----:B------:R-:W3:Y:S04]  /*ef50*/  LDL.LU R20, [R1+0x18] ;  /* 0x0000180001147983 */ /* 0x000ee80000300800 */
[----:B------:R-:W3:Y:S04]  /*ef60*/  LDL.LU R14, [R1+0x14c] ;  /* 0x00014c00010e7983 */ /* 0x000ee80000300800 */
[----:B------:R-:W3:Y:S04]  /*ef70*/  LDL.LU R13, [R1+0x140] ;  /* 0x00014000010d7983 */ /* 0x000ee80000300800 */
[----:B------:R-:W3:Y:S04]  /*ef80*/  LDL.LU R10, [R1+0x144] ;  /* 0x00014400010a7983 */ /* 0x000ee80000300800 */
[----:B------:R-:W3:Y:S04]  /*ef90*/  LDL.LU R2, [R1+0x148] ;  /* 0x0001480001027983 */ /* 0x000ee80000300800 */
[----:B------:R-:W3:Y:S04]  /*efa0*/  LDL R0, [R1+0x5c] ;  /* 0x00005c0001007983 */ /* 0x000ee80000100800 */
[----:B------:R-:W3:Y:S01]  /*efb0*/  LDL.LU R35, [R1+0x120] ;  /* 0x0001200001237983 */ /* 0x000ee20000300800 */
[----:B--2---:R-:W-:-:S03]  /*efc0*/  IMAD.MOV.U32 R36, RZ, RZ, R27 ;  /* 0x000000ffff247224 */ /* 0x004fc600078e001b */
[----:B------:R-:W2:Y:S01]  /*efd0*/  LDL.LU R27, [R1+0x124] ;  /* 0x00012400011b7983 */ /* 0x000ea20000300800 */
[----:B-----5:R-:W-:Y:S02]  /*efe0*/  IMAD.MOV.U32 R38, RZ, RZ, R26 ;  /* 0x000000ffff267224 */ /* 0x020fe400078e001a */
[----:B----4-:R-:W-:Y:S02]  /*eff0*/  IMAD.MOV.U32 R26, RZ, RZ, R25 ;  /* 0x000000ffff1a7224 */ /* 0x010fe400078e0019 */
[----:B---3--:R-:W-:Y:S02]  /*f000*/  IMAD.MOV.U32 R25, RZ, RZ, R20 ;  /* 0x000000ffff197224 */ /* 0x008fe400078e0014 */
[----:B------:R-:W-:Y:S02]  /*f010*/  IMAD.MOV.U32 R20, RZ, RZ, R14 ;  /* 0x000000ffff147224 */ /* 0x000fe400078e000e */
[----:B------:R-:W-:Y:S02]  /*f020*/  IMAD.MOV.U32 R41, RZ, RZ, R13 ;  /* 0x000000ffff297224 */ /* 0x000fe400078e000d */
[----:B------:R-:W3:Y:S01]  /*f030*/  LDL.LU R13, [R1+0x158] ;  /* 0x00015800010d7983 */ /* 0x000ee20000300800 */
[----:B------:R-:W-:-:S03]  /*f040*/  IMAD.MOV.U32 R40, RZ, RZ, R10 ;  /* 0x000000ffff287224 */ /* 0x000fc600078e000a */
[----:B------:R-:W4:Y:S01]  /*f050*/  LDL.LU R32, [R1+0x114] ;  /* 0x0001140001207983 */ /* 0x000f220000300800 */
[----:B------:R-:W-:-:S03]  /*f060*/  IMAD.MOV.U32 R10, RZ, RZ, R2 ;  /* 0x000000ffff0a7224 */ /* 0x000fc600078e0002 */
[----:B------:R-:W5:Y:S01]  /*f070*/  LDL.LU R33, [R1+0x110] ;  /* 0x0001100001217983 */ /* 0x000f620000300800 */
[----:B------:R-:W-:-:S03]  /*f080*/  IMAD R0, R252, 0x100, R0 ;  /* 0x00000100fc007824 */ /* 0x000fc600078e0200 */
[----:B------:R-:W2:Y:S04]  /*f090*/  LDL.LU R34, [R1+0x154] ;  /* 0x0001540001227983 */ /* 0x000ea80000300800 */
[----:B------:R-:W3:Y:S04]  /*f0a0*/  LDL.LU R14, [R1+0x15c] ;  /* 0x00015c00010e7983 */ /* 0x000ee80000300800 */
[----:B------:R-:W4:Y:S01]  /*f0b0*/  LDL.LU R42, [R1+0x150] ;  /* 0x00015000012a7983 */ /* 0x000f220000300800 */
[C---:B------:R-:W-:Y:S02]  /*f0c0*/  VIADD R2, R0.reuse, 0xfffffe00 ;  /* 0xfffffe0000027836 */ /* 0x040fe40000000000 */
[----:B------:R-:W-:-:S02]  /*f0d0*/  VIADD R70, R0, 0xfffffe01 ;  /* 0xfffffe0100467836 */ /* 0x000fc40000000000 */
[----:B------:R-:W-:Y:S01]  /*f0e0*/  VIADD R69, R0, 0xfffffe08 ;  /* 0xfffffe0800457836 */ /* 0x000fe20000000000 */
[-C--:B------:R-:W-:Y:S02]  /*f0f0*/  ISETP.GE.AND P1, PT, R2, R228.reuse, PT ;  /* 0x000000e40200720c */ /* 0x080fe40003f26270 */
[----:B------:R-:W-:Y:S01]  /*f100*/  ISETP.GE.AND P0, PT, R70, R228, PT ;  /* 0x000000e44600720c */ /* 0x000fe20003f06270 */
[C---:B------:R-:W-:Y:S01]  /*f110*/  VIADD R71, R0.reuse, 0xfffffe09 ;  /* 0xfffffe0900477836 */ /* 0x040fe20000000000 */
[C---:B------:R-:W-:Y:S01]  /*f120*/  IADD3 R74, PT, PT, R0.reuse, -0x1e8, RZ ;  /* 0xfffffe18004a7810 */ /* 0x040fe20007ffe0ff */
[C---:B------:R-:W-:Y:S01]  /*f130*/  VIADD R72, R0.reuse, 0xfffffe10 ;  /* 0xfffffe1000487836 */ /* 0x040fe20000000000 */
[C---:B------:R-:W-:Y:S01]  /*f140*/  IADD3 R91, PT, PT, R0.reuse, -0x1af, RZ ;  /* 0xfffffe51005b7810 */ /* 0x040fe20007ffe0ff */
[C---:B------:R-:W-:Y:S01]  /*f150*/  VIADD R73, R0.reuse, 0xfffffe11 ;  /* 0xfffffe1100497836 */ /* 0x040fe20000000000 */
[C---:B------:R-:W-:Y:S01]  /*f160*/  IADD3 R106, PT, PT, R0.reuse, -0x170, RZ ;  /* 0xfffffe90006a7810 */ /* 0x040fe20007ffe0ff */
[C---:B------:R-:W-:Y:S01]  /*f170*/  VIADD R75, R0.reuse, 0xfffffe19 ;  /* 0xfffffe19004b7836 */ /* 0x040fe20000000000 */
[C---:B------:R-:W-:Y:S01]  /*f180*/  IADD3 R121, PT, PT, R0.reuse, -0x137, RZ ;  /* 0xfffffec900797810 */ /* 0x040fe20007ffe0ff */
[----:B------:R-:W-:Y:S01]  /*f190*/  VIADD R76, R0, 0xfffffe20 ;  /* 0xfffffe20004c7836 */ /* 0x000fe20000000000 */
[----:B------:R-:W-:Y:S01]  /*f1a0*/  ISETP.GE.AND P4, PT, R2, R226, PT ;  /* 0x000000e20200720c */ /* 0x000fe20003f86270 */
[----:B------:R-:W-:Y:S01]  /*f1b0*/  VIADD R77, R0, 0xfffffe21 ;  /* 0xfffffe21004d7836 */ /* 0x000fe20000000000 */
[----:B------:R-:W-:Y:S01]  /*f1c0*/  ISETP.GE.AND P3, PT, R2, R229, PT ;  /* 0x000000e50200720c */ /* 0x000fe20003f66270 */
[----:B------:R-:W-:Y:S01]  /*f1d0*/  VIADD R78, R0, 0xfffffe28 ;  /* 0xfffffe28004e7836 */ /* 0x000fe20000000000 */
[----:B------:R-:W-:Y:S01]  /*f1e0*/  ISETP.GE.AND P5, PT, R2, R230, PT ;  /* 0x000000e60200720c */ /* 0x000fe20003fa6270 */
[----:B------:R-:W-:-:S02]  /*f1f0*/  VIADD R79, R0, 0xfffffe29 ;  /* 0xfffffe29004f7836 */ /* 0x000fc40000000000 */
[C---:B------:R-:W-:Y:S02]  /*f200*/  VIADD R80, R0.reuse, 0xfffffe30 ;  /* 0xfffffe3000507836 */ /* 0x040fe40000000000 */
[C---:B------:R-:W-:Y:S02]  /*f210*/  VIADD R81, R0.reuse, 0xfffffe31 ;  /* 0xfffffe3100517836 */ /* 0x040fe40000000000 */
[C---:B------:R-:W-:Y:S02]  /*f220*/  VIADD R82, R0.reuse, 0xfffffe38 ;  /* 0xfffffe3800527836 */ /* 0x040fe40000000000 */
[C---:B------:R-:W-:Y:S02]  /*f230*/  VIADD R83, R0.reuse, 0xfffffe39 ;  /* 0xfffffe3900537836 */ /* 0x040fe40000000000 */
[C---:B------:R-:W-:Y:S02]  /*f240*/  VIADD R84, R0.reuse, 0xfffffe40 ;  /* 0xfffffe4000547836 */ /* 0x040fe40000000000 */
        /* <DEDUP_REMOVED lines=43> */
[----:B------:R-:W-:Y:S01]  /*f500*/  VIADD R133, R0, 0xfffffef9 ;  /* 0xfffffef900857836 */ /* 0x000fe20000000000 */
[----:B------:R-:W-:Y:S02]  /*f510*/  ISETP.GE.AND P6, PT, R70, R226, PT ;  /* 0x000000e24600720c */ /* 0x000fe40003fc6270 */
[----:B--2---:R-:W-:Y:S01]  /*f520*/  FSEL R2, R34, -INF , P0 ;  /* 0xff80000022027808 */ /* 0x004fe20000000000 */
[----:B------:R-:W-:Y:S01]  /*f530*/  IMAD.MOV.U32 R34, RZ, RZ, R27 ;  /* 0x000000ffff227224 */ /* 0x000fe200078e001b */
[-C--:B------:R-:W-:Y:S01]  /*f540*/  ISETP.GE.AND P0, PT, R71, R228.reuse, PT ;  /* 0x000000e44700720c */ /* 0x080fe20003f06270 */
[----:B------:R-:W-:Y:S01]  /*f550*/  IMAD.MOV.U32 R27, RZ, RZ, R15 ;  /* 0x000000ffff1b7224 */ /* 0x000fe200078e000f */
[----:B----4-:R-:W-:Y:S02]  /*f560*/  FSEL R0, R42, -INF , P1 ;  /* 0xff8000002a007808 */ /* 0x010fe40000800000 */
[----:B------:R-:W-:Y:S02]  /*f570*/  ISETP.GE.AND P1, PT, R69, R228, PT ;  /* 0x000000e44500720c */ /* 0x000fe40003f26270 */
[----:B------:R-:W-:-:S02]  /*f580*/  FSEL R15, R0, -INF , !P4 ;  /* 0xff800000000f7808 */ /* 0x000fc40006000000 */
[----:B------:R-:W-:Y:S02]  /*f590*/  ISETP.GE.AND P4, PT, R69, R226, PT ;  /* 0x000000e24500720c */ /* 0x000fe40003f86270 */
[----:B------:R-:W-:Y:S02]  /*f5a0*/  FSEL R0, R41, -INF , P1 ;  /* 0xff80000029007808 */ /* 0x000fe40000800000 */
[----:B------:R-:W-:Y:S02]  /*f5b0*/  ISETP.GE.AND P1, PT, R72, R228, PT ;  /* 0x000000e44800720c */ /* 0x000fe40003f26270 */
[----:B------:R-:W-:Y:S02]  /*f5c0*/  FSEL R68, R2, -INF , !P6 ;  /* 0xff80000002447808 */ /* 0x000fe40007000000 */
[----:B------:R-:W-:Y:S02]  /*f5d0*/  ISETP.GE.AND P6, PT, R71, R226, PT ;  /* 0x000000e24700720c */ /* 0x000fe40003fc6270 */
[----:B------:R-:W-:-:S02]  /*f5e0*/  FSEL R2, R40, -INF , P0 ;  /* 0xff80000028027808 */ /* 0x000fc40000000000 */
[----:B------:R-:W-:Y:S02]  /*f5f0*/  FSEL R67, R0, -INF , !P4 ;  /* 0xff80000000437808 */ /* 0x000fe40006000000 */
[C---:B------:R-:W-:Y:S02]  /*f600*/  ISETP.GE.AND P0, PT, R73.reuse, R228, PT ;  /* 0x000000e44900720c */ /* 0x040fe40003f06270 */
[----:B------:R-:W-:Y:S02]  /*f610*/  ISETP.GE.AND P4, PT, R72, R226, PT ;  /* 0x000000e24800720c */ /* 0x000fe40003f86270 */
[----:B------:R-:W-:Y:S01]  /*f620*/  FSEL R0, R38, -INF , P1 ;  /* 0xff80000026007808 */ /* 0x000fe20000800000 */
[----:B------:R-:W-:Y:S01]  /*f630*/  IMAD.MOV.U32 R38, RZ, RZ, R31 ;  /* 0x000000ffff267224 */ /* 0x000fe200078e001f */
[----:B------:R-:W-:Y:S01]  /*f640*/  ISETP.GE.AND P1, PT, R74, R228, PT ;  /* 0x000000e44a00720c */ /* 0x000fe20003f26270 */
[----:B------:R-:W-:Y:S01]  /*f650*/  IMAD.MOV.U32 R31, RZ, RZ, R30 ;  /* 0x000000ffff1f7224 */ /* 0x000fe200078e001e */
[----:B------:R-:W-:Y:S01]  /*f660*/  FSEL R66, R2, -INF , !P6 ;  /* 0xff80000002427808 */ /* 0x000fe20007000000 */
[----:B------:R-:W-:Y:S01]  /*f670*/  IMAD.MOV.U32 R30, RZ, RZ, R22 ;  /* 0x000000ffff1e7224 */ /* 0x000fe200078e0016 */
[----:B------:R-:W-:-:S02]  /*f680*/  ISETP.GE.AND P6, PT, R73, R226, PT ;  /* 0x000000e24900720c */ /* 0x000fc40003fc6270 */
[----:B------:R-:W-:Y:S01]  /*f690*/  FSEL R2, R36, -INF , P0 ;  /* 0xff80000024027808 */ /* 0x000fe20000000000 */
[----:B------:R-:W-:Y:S01]  /*f6a0*/  IMAD.MOV.U32 R22, RZ, RZ, R18 ;  /* 0x000000ffff167224 */ /* 0x000fe200078e0012 */
[----:B------:R-:W-:Y:S02]  /*f6b0*/  FSEL R65, R0, -INF , !P4 ;  /* 0xff80000000417808 */ /* 0x000fe40006000000 */
[----:B------:R-:W-:Y:S01]  /*f6c0*/  ISETP.GE.AND P0, PT, R75, R228, PT ;  /* 0x000000e44b00720c */ /* 0x000fe20003f06270 */
[----:B------:R-:W-:Y:S01]  /*f6d0*/  IMAD.MOV.U32 R36, RZ, RZ, R19 ;  /* 0x000000ffff247224 */ /* 0x000fe200078e0013 */
[----:B------:R-:W-:Y:S01]  /*f6e0*/  FSEL R0, R35, -INF , P1 ;  /* 0xff80000023007808 */ /* 0x000fe20000800000 */
[----:B------:R-:W-:Y:S01]  /*f6f0*/  IMAD.MOV.U32 R35, RZ, RZ, R11 ;  /* 0x000000ffff237224 */ /* 0x000fe200078e000b */
[----:B------:R-:W2:Y:S01]  /*f700*/  LDL.LU R18, [R1+0xa0] ;  /* 0x0000a00001127983 */ /* 0x000ea20000300800 */
[----:B------:R-:W-:Y:S01]  /*f710*/  FSEL R64, R2, -INF , !P6 ;  /* 0xff80000002407808 */ /* 0x000fe20007000000 */
[----:B------:R-:W-:Y:S01]  /*f720*/  IMAD.MOV.U32 R11, RZ, RZ, R4 ;  /* 0x000000ffff0b7224 */ /* 0x000fe200078e0004 */
[----:B------:R-:W-:Y:S01]  /*f730*/  FSEL R2, R34, -INF , P0 ;  /* 0xff80000022027808 */ /* 0x000fe20000000000 */
[----:B------:R-:W4:Y:S01]  /*f740*/  LDL.LU R19, [R1+0x10c] ;  /* 0x00010c0001137983 */ /* 0x000f220000300800 */
[----:B------:R-:W-:Y:S01]  /*f750*/  IMAD.MOV.U32 R40, RZ, RZ, R32 ;  /* 0x000000ffff287224 */ /* 0x000fe200078e0020 */
[----:B-----5:R-:W-:Y:S01]  /*f760*/  MOV R41, R33 ;  /* 0x0000002100297202 */ /* 0x020fe20000000f00 */
[----:B------:R-:W-:Y:S01]  /*f770*/  IMAD.MOV.U32 R34, RZ, RZ, R8 ;  /* 0x000000ffff227224 */ /* 0x000fe200078e0008 */
[----:B------:R-:W5:Y:S04]  /*f780*/  LDL.LU R4, [R1+0x118] ;  /* 0x0001180001047983 */ /* 0x000f680000300800 */
[----:B------:R-:W3:Y:S04]  /*f790*/  LDL.LU R32, [R1+0xe4] ;  /* 0x0000e40001207983 */ /* 0x000ee80000300800 */
[----:B------:R-:W5:Y:S04]  /*f7a0*/  LDL.LU R8, [R1+0xe8] ;  /* 0x0000e80001087983 */ /* 0x000f680000300800 */
[----:B------:R-:W2:Y:S01]  /*f7b0*/  LDL.LU R33, [R1+0xe0] ;  /* 0x0000e00001217983 */ /* 0x000ea20000300800 */
[----:B------:R-:W-:-:S02]  /*f7c0*/  ISETP.GE.AND P4, PT, R74, R226, PT ;  /* 0x000000e24a00720c */ /* 0x000fc40003f86270 */
[----:B------:R-:W-:Y:S02]  /*f7d0*/  ISETP.GE.AND P6, PT, R75, R226, PT ;  /* 0x000000e24b00720c */ /* 0x000fe40003fc6270 */
[-C--:B------:R-:W-:Y:S02]  /*f7e0*/  ISETP.GE.AND P1, PT, R76, R228.reuse, PT ;  /* 0x000000e44c00720c */ /* 0x080fe40003f26270 */
[----:B------:R-:W-:Y:S02]  /*f7f0*/  ISETP.GE.AND P0, PT, R77, R228, PT ;  /* 0x000000e44d00720c */ /* 0x000fe40003f06270 */
[----:B------:R-:W-:Y:S02]  /*f800*/  FSEL R63, R0, -INF , !P4 ;  /* 0xff800000003f7808 */ /* 0x000fe40006000000 */
[----:B------:R-:W-:Y:S02]  /*f810*/  ISETP.GE.AND P4, PT, R76, R226, PT ;  /* 0x000000e24c00720c */ /* 0x000fe40003f86270 */
[----:B------:R-:W-:-:S02]  /*f820*/  FSEL R0, R41, -INF , P1 ;  /* 0xff80000029007808 */ /* 0x000fc40000800000 */
[----:B------:R-:W-:Y:S02]  /*f830*/  FSEL R62, R2, -INF , !P6 ;  /* 0xff800000023e7808 */ /* 0x000fe40007000000 */
[----:B------:R-:W-:Y:S02]  /*f840*/  ISETP.GE.AND P6, PT, R77, R226, PT ;  /* 0x000000e24d00720c */ /* 0x000fe40003fc6270 */
[-C--:B------:R-:W-:Y:S02]  /*f850*/  ISETP.GE.AND P1, PT, R78, R228.reuse, PT ;  /* 0x000000e44e00720c */ /* 0x080fe40003f26270 */
[----:B------:R-:W-:Y:S02]  /*f860*/  FSEL R2, R40, -INF , P0 ;  /* 0xff80000028027808 */ /* 0x000fe40000000000 */
[----:B------:R-:W-:Y:S02]  /*f870*/  ISETP.GE.AND P0, PT, R79, R228, PT ;  /* 0x000000e44f00720c */ /* 0x000fe40003f06270 */
[----:B------:R-:W-:-:S02]  /*f880*/  FSEL R61, R0, -INF , !P4 ;  /* 0xff800000003d7808 */ /* 0x000fc40006000000 */
[-C--:B------:R-:W-:Y:S02]  /*f890*/  ISETP.GE.AND P4, PT, R78, R226.reuse, PT ;  /* 0x000000e24e00720c */ /* 0x080fe40003f86270 */
[----:B------:R-:W-:Y:S02]  /*f8a0*/  FSEL R0, R38, -INF , P1 ;  /* 0xff80000026007808 */ /* 0x000fe40000800000 */
[----:B------:R-:W-:Y:S02]  /*f8b0*/  FSEL R60, R2, -INF , !P6 ;  /* 0xff800000023c7808 */ /* 0x000fe40007000000 */
[----:B------:R-:W-:Y:S02]  /*f8c0*/  ISETP.GE.AND P6, PT, R79, R226, PT ;  /* 0x000000e24f00720c */ /* 0x000fe40003fc6270 */
[----:B------:R-:W-:Y:S02]  /*f8d0*/  ISETP.GE.AND P1, PT, R80, R228, PT ;  /* 0x000000e45000720c */ /* 0x000fe40003f26270 */
[----:B------:R-:W-:-:S02]  /*f8e0*/  FSEL R2, R36, -INF , P0 ;  /* 0xff80000024027808 */ /* 0x000fc40000000000 */
[----:B------:R-:W-:Y:S02]  /*f8f0*/  ISETP.GE.AND P0, PT, R81, R228, PT ;  /* 0x000000e45100720c */ /* 0x000fe40003f06270 */
[----:B------:R-:W-:Y:S02]  /*f900*/  FSEL R59, R0, -INF , !P4 ;  /* 0xff800000003b7808 */ /* 0x000fe40006000000 */
[----:B------:R-:W-:Y:S02]  /*f910*/  ISETP.GE.AND P4, PT, R80, R226, PT ;  /* 0x000000e25000720c */ /* 0x000fe40003f86270 */
[----:B------:R-:W-:Y:S02]  /*f920*/  FSEL R0, R35, -INF , P1 ;  /* 0xff80000023007808 */ /* 0x000fe40000800000 */
[----:B------:R-:W-:Y:S02]  /*f930*/  FSEL R58, R2, -INF , !P6 ;  /* 0xff800000023a7808 */ /* 0x000fe40007000000 */
[----:B------:R-:W-:-:S02]  /*f940*/  ISETP.GE.AND P1, PT, R82, R228, PT ;  /* 0x000000e45200720c */ /* 0x000fc40003f26270 */
[----:B------:R-:W-:Y:S01]  /*f950*/  FSEL R2, R34, -INF , P0 ;  /* 0xff80000022027808 */ /* 0x000fe20000000000 */
[----:B------:R-:W-:Y:S01]  /*f960*/  IMAD.MOV.U32 R34, RZ, RZ, R28 ;  /* 0x000000ffff227224 */ /* 0x000fe200078e001c */
[----:B------:R-:W-:Y:S01]  /*f970*/  FSEL R57, R0, -INF , !P4 ;  /* 0xff80000000397808 */ /* 0x000fe20006000000 */
[----:B------:R-:W-:Y:S02]  /*f980*/  IMAD.MOV.U32 R35, RZ, RZ, R31 ;  /* 0x000000ffff237224 */ /* 0x000fe400078e001f */
[----:B------:R-:W-:Y:S02]  /*f990*/  IMAD.MOV.U32 R28, RZ, RZ, R10 ;  /* 0x000000ffff1c7224 */ /* 0x000fe400078e000a */
[----:B------:R-:W-:Y:S01]  /*f9a0*/  IMAD.MOV.U32 R31, RZ, RZ, R29 ;  /* 0x000000ffff1f7224 */ /* 0x000fe200078e001d */
[----:B------:R-:W5:Y:S01]  /*f9b0*/  LDL.LU R10, [R1+0xc8] ;  /* 0x0000c800010a7983 */ /* 0x000f620000300800 */
[----:B------:R-:W-:Y:S02]  /*f9c0*/  IMAD.MOV.U32 R29, RZ, RZ, R21 ;  /* 0x000000ffff1d7224 */ /* 0x000fe400078e0015 */
[----:B------:R-:W-:-:S02]  /*f9d0*/  IMAD.MOV.U32 R40, RZ, RZ, R34 ;  /* 0x000000ffff287224 */ /* 0x000fc400078e0022 */
[----:B------:R-:W-:Y:S02]  /*f9e0*/  IMAD.MOV.U32 R34, RZ, RZ, R22 ;  /* 0x000000ffff227224 */ /* 0x000fe400078e0016 */
[----:B------:R-:W-:Y:S01]  /*f9f0*/  IMAD.MOV.U32 R41, RZ, RZ, R35 ;  /* 0x000000ffff297224 */ /* 0x000fe200078e0023 */
[----:B------:R-:W-:Y:S02]  /*fa00*/  ISETP.GE.AND P6, PT, R81, R226, PT ;  /* 0x000000e25100720c */ /* 0x000fe40003fc6270 */
[C---:B------:R-:W-:Y:S02]  /*fa10*/  ISETP.GE.AND P0, PT, R83.reuse, R228, PT ;  /* 0x000000e45300720c */ /* 0x040fe40003f06270 */
[----:B------:R-:W-:Y:S02]  /*fa20*/  FSEL R56, R2, -INF , !P6 ;  /* 0xff80000002387808 */ /* 0x000fe40007000000 */
[-C--:B------:R-:W-:Y:S02]  /*fa30*/  ISETP.GE.AND P6, PT, R83, R226.reuse, PT ;  /* 0x000000e25300720c */ /* 0x080fe40003fc6270 */
[----:B------:R-:W-:Y:S01]  /*fa40*/  ISETP.GE.AND P4, PT, R82, R226, PT ;  /* 0x000000e25200720c */ /* 0x000fe20003f86270 */
[----:B----4-:R-:W-:-:S02]  /*fa50*/  IMAD.MOV.U32 R22, RZ, RZ, R19 ;  /* 0x000000ffff167224 */ /* 0x010fc400078e0013 */
[----:B---3--:R-:W-:Y:S02]  /*fa60*/  IMAD.MOV.U32 R36, RZ, RZ, R32 ;  /* 0x000000ffff247224 */ /* 0x008fe400078e0020 */
[----:B------:R-:W-:Y:S02]  /*fa70*/  IMAD.MOV.U32 R32, RZ, RZ, R9 ;  /* 0x000000ffff207224 */ /* 0x000fe400078e0009 */
[----:B--2---:R-:W-:Y:S01]  /*fa80*/  IMAD.MOV.U32 R38, RZ, RZ, R33 ;  /* 0x000000ffff267224 */ /* 0x004fe200078e0021 */
[----:B------:R-:W-:Y:S01]  /*fa90*/  MOV R33, R27 ;  /* 0x0000001b00217202 */ /* 0x000fe20000000f00 */
[----:B------:R-:W-:Y:S02]  /*faa0*/  IMAD.MOV.U32 R27, RZ, RZ, R26 ;  /* 0x000000ffff1b7224 */ /* 0x000fe400078e001a */
[----:B------:R-:W-:Y:S01]  /*fab0*/  IMAD.MOV.U32 R26, RZ, RZ, R25 ;  /* 0x000000ffff1a7224 */ /* 0x000fe200078e0019 */
[----:B------:R-:W-:Y:S01]  /*fac0*/  FSEL R0, R38, -INF , P1 ;  /* 0xff80000026007808 */ /* 0x000fe20000800000 */
[----:B------:R-:W-:-:S02]  /*fad0*/  IMAD.MOV.U32 R25, RZ, RZ, R20 ;  /* 0x000000ffff197224 */ /* 0x000fc400078e0014 */
[----:B------:R-:W2:Y:S01]  /*fae0*/  LDL.LU R20, [R1+0xdc] ;  /* 0x0000dc0001147983 */ /* 0x000ea20000300800 */
[----:B------:R-:W-:Y:S02]  /*faf0*/  IMAD.MOV.U32 R38, RZ, RZ, R33 ;  /* 0x000000ffff267224 */ /* 0x000fe400078e0021 */
[----:B------:R-:W-:Y:S01]  /*fb00*/  IMAD.MOV.U32 R33, RZ, RZ, R18 ;  /* 0x000000ffff217224 */ /* 0x000fe200078e0012 */
[----:B------:R-:W3:Y:S04]  /*fb10*/  LDL.LU R21, [R1+0xd8] ;  /* 0x0000d80001157983 */ /* 0x000ee80000300800 */
[----:B------:R-:W4:Y:S04]  /*fb20*/  LDL.LU R9, [R1+0xec] ;  /* 0x0000ec0001097983 */ /* 0x000f280000300800 */
[----:B------:R-:W4:Y:S04]  /*fb30*/  LDL.LU R18, [R1+0xac] ;  /* 0x0000ac0001127983 */ /* 0x000f280000300800 */
[----:B------:R-:W4:Y:S04]  /*fb40*/  LDL.LU R19, [R1+0xa8] ;  /* 0x0000a80001137983 */ /* 0x000f280000300800 */
[----:B------:R-:W5:Y:S01]  /*fb50*/  LDL.LU R35, [R1+0xb0] ;  /* 0x0000b00001237983 */ /* 0x000f620000300800 */
[----:B------:R-:W-:-:S02]  /*fb60*/  FSEL R2, R36, -INF , P0 ;  /* 0xff80000024027808 */ /* 0x000fc40000000000 */
[C---:B------:R-:W-:Y:S01]  /*fb70*/  ISETP.GE.AND P0, PT, R85.reuse, R228, PT ;  /* 0x000000e45500720c */ /* 0x040fe20003f06270 */
[----:B------:R-:W-:Y:S01]  /*fb80*/  IMAD.MOV.U32 R36, RZ, RZ, R32 ;  /* 0x000000ffff247224 */ /* 0x000fe200078e0020 */
[----:B------:R-:W-:Y:S02]  /*fb90*/  FSEL R54, R2, -INF , !P6 ;  /* 0xff80000002367808 */ /* 0x000fe40007000000 */
[----:B------:R-:W-:Y:S02]  /*fba0*/  ISETP.GE.AND P6, PT, R85, R226, PT ;  /* 0x000000e25500720c */ /* 0x000fe40003fc6270 */
[----:B------:R-:W-:Y:S02]  /*fbb0*/  FSEL R2, R40, -INF , P0 ;  /* 0xff80000028027808 */ /* 0x000fe40000000000 */
[-C--:B------:R-:W-:Y:S02]  /*fbc0*/  ISETP.GE.AND P1, PT, R84, R228.reuse, PT ;  /* 0x000000e45400720c */ /* 0x080fe40003f26270 */
[----:B------:R-:W-:-:S02]  /*fbd0*/  ISETP.GE.AND P0, PT, R86, R228, PT ;  /* 0x000000e45600720c */ /* 0x000fc40003f06270 */
[----:B------:R-:W-:Y:S02]  /*fbe0*/  FSEL R55, R0, -INF , !P4 ;  /* 0xff80000000377808 */ /* 0x000fe40006000000 */
[----:B------:R-:W-:Y:S02]  /*fbf0*/  FSEL R52, R2, -INF , !P6 ;  /* 0xff80000002347808 */ /* 0x000fe40007000000 */
[-C--:B------:R-:W-:Y:S02]  /*fc00*/  ISETP.GE.AND P4, PT, R84, R226.reuse, PT ;  /* 0x000000e25400720c */ /* 0x080fe40003f86270 */
[----:B------:R-:W-:Y:S02]  /*fc10*/  FSEL R0, R41, -INF , P1 ;  /* 0xff80000029007808 */ /* 0x000fe40000800000 */
[----:B------:R-:W-:Y:S02]  /*fc20*/  ISETP.GE.AND P6, PT, R86, R226, PT ;  /* 0x000000e25600720c */ /* 0x000fe40003fc6270 */
[----:B------:R-:W-:-:S02]  /*fc30*/  FSEL R2, R36, -INF , P0 ;  /* 0xff80000024027808 */ /* 0x000fc40000000000 */
[-C--:B------:R-:W-:Y:S02]  /*fc40*/  ISETP.GE.AND P1, PT, R87, R228.reuse, PT ;  /* 0x000000e45700720c */ /* 0x080fe40003f26270 */
[----:B------:R-:W-:Y:S01]  /*fc50*/  ISETP.GE.AND P0, PT, R91, R228, PT ;  /* 0x000000e45b00720c */ /* 0x000fe20003f06270 */
[----:B------:R-:W-:Y:S01]  /*fc60*/  IMAD.MOV.U32 R32, RZ, RZ, R11 ;  /* 0x000000ffff207224 */ /* 0x000fe200078e000b */
[----:B------:R-:W-:Y:S01]  /*fc70*/  FSEL R53, R0, -INF , !P4 ;  /* 0xff80000000357808 */ /* 0x000fe20006000000 */
[----:B------:R-:W4:Y:S01]  /*fc80*/  LDL.LU R11, [R1+0xcc] ;  /* 0x0000cc00010b7983 */ /* 0x000f220000300800 */
[----:B------:R-:W-:Y:S01]  /*fc90*/  FSEL R50, R2, -INF , !P6 ;  /* 0xff80000002327808 */ /* 0x000fe20007000000 */
[----:B------:R-:W-:Y:S01]  /*fca0*/  IMAD.MOV.U32 R36, RZ, RZ, R23 ;  /* 0x000000ffff247224 */ /* 0x000fe200078e0017 */
[----:B------:R-:W-:Y:S01]  /*fcb0*/  FSEL R0, R38, -INF , P1 ;  /* 0xff80000026007808 */ /* 0x000fe20000800000 */
[----:B------:R-:W-:Y:S01]  /*fcc0*/  IMAD.MOV.U32 R38, RZ, RZ, R31 ;  /* 0x000000ffff267224 */ /* 0x000fe200078e001f */
[----:B------:R-:W-:Y:S01]  /*fcd0*/  FSEL R2, R34, -INF , P0 ;  /* 0xff80000022027808 */ /* 0x000fe20000000000 */
[----:B------:R-:W-:Y:S01]  /*fce0*/  IMAD.MOV.U32 R40, RZ, RZ, R32 ;  /* 0x000000ffff287224 */ /* 0x000fe200078e0020 */
[----:B------:R-:W2:Y:S01]  /*fcf0*/  LDL.LU R34, [R1+0x74] ;  /* 0x0000740001227983 */ /* 0x000ea20000300800 */
[----:B------:R-:W-:Y:S01]  /*fd00*/  IMAD.MOV.U32 R31, RZ, RZ, R30 ;  /* 0x000000ffff1f7224 */ /* 0x000fe200078e001e */
[----:B------:R-:W-:Y:S01]  /*fd10*/  MOV R41, R33 ;  /* 0x0000002100297202 */ /* 0x000fe20000000f00 */
[----:B------:R-:W-:Y:S01]  /*fd20*/  IMAD.MOV.U32 R32, RZ, RZ, R24 ;  /* 0x000000ffff207224 */ /* 0x000fe200078e0018 */
[----:B------:R-:W3:Y:S04]  /*fd30*/  LDL.LU R23, [R1+0x78] ;  /* 0x0000780001177983 */ /* 0x000ee80000300800 */
[----:B------:R-:W4:Y:S04]  /*fd40*/  LDL.LU R30, [R1+0x24] ;  /* 0x00002400011e7983 */ /* 0x000f280000300800 */
[----:B------:R-:W3:Y:S04]  /*fd50*/  LDL.LU R24, [R1+0x28] ;  /* 0x0000280001187983 */ /* 0x000ee80000300800 */
[----:B------:R-:W2:Y:S01]  /*fd60*/  LDL.LU R33, [R1+0x20] ;  /* 0x0000200001217983 */ /* 0x000ea20000300800 */
[----:B------:R-:W-:-:S02]  /*fd70*/  ISETP.GE.AND P4, PT, R87, R226, PT ;  /* 0x000000e25700720c */ /* 0x000fc40003f86270 */
[----:B------:R-:W-:Y:S02]  /*fd80*/  ISETP.GE.AND P1, PT, R90, R228, PT ;  /* 0x000000e45a00720c */ /* 0x000fe40003f26270 */
[----:B------:R-:W-:Y:S02]  /*fd90*/  FSEL R51, R0, -INF , !P4 ;  /* 0xff80000000337808 */ /* 0x000fe40006000000 */
[-C--:B------:R-:W-:Y:S02]  /*fda0*/  ISETP.GE.AND P4, PT, R90, R226.reuse, PT ;  /* 0x000000e25a00720c */ /* 0x080fe40003f86270 */
[----:B------:R-:W-:Y:S02]  /*fdb0*/  ISETP.GE.AND P6, PT, R91, R226, PT ;  /* 0x000000e25b00720c */ /* 0x000fe40003fc6270 */
[----:B------:R-:W-:Y:S02]  /*fdc0*/  ISETP.GE.AND P0, PT, R92, R228, PT ;  /* 0x000000e45c00720c */ /* 0x000fe40003f06270 */
[----:B------:R-:W-:-:S02]  /*fdd0*/  FSEL R48, R2, -INF , !P6 ;  /* 0xff80000002307808 */ /* 0x000fc40007000000 */
[----:B------:R-:W-:Y:S02]  /*fde0*/  ISETP.GE.AND P6, PT, R92, R226, PT ;  /* 0x000000e25c00720c */ /* 0x000fe40003fc6270 */
[----:B------:R-:W-:Y:S02]  /*fdf0*/  FSEL R2, R40, -INF , P0 ;  /* 0xff80000028027808 */ /* 0x000fe40000000000 */
[----:B------:R-:W-:Y:S02]  /*fe00*/  ISETP.GE.AND P0, PT, R95, R228, PT ;  /* 0x000000e45f00720c */ /* 0x000fe40003f06270 */
[----:B------:R-:W-:Y:S02]  /*fe10*/  FSEL R46, R2, -INF , !P6 ;  /* 0xff800000022e7808 */ /* 0x000fe40007000000 */
[----:B------:R-:W-:Y:S01]  /*fe20*/  FSEL R2, R36, -INF , P0 ;  /* 0xff80000024027808 */ /* 0x000fe20000000000 */
[----:B------:R-:W-:Y:S01]  /*fe30*/  IMAD.MOV.U32 R40, RZ, RZ, R31 ;  /* 0x000000ffff287224 */ /* 0x000fe200078e001f */
[----:B-----5:R-:W-:-:S02]  /*fe40*/  FSEL R0, R35, -INF , P1 ;  /* 0xff80000023007808 */ /* 0x020fc40000800000 */
[C---:B------:R-:W-:Y:S01]  /*fe50*/  ISETP.GE.AND P1, PT, R93.reuse, R228, PT ;  /* 0x000000e45d00720c */ /* 0x040fe20003f26270 */
[----:B------:R-:W-:Y:S01]  /*fe60*/  IMAD.MOV.U32 R35, RZ, RZ, R16 ;  /* 0x000000ffff237224 */ /* 0x000fe200078e0010 */
[----:B------:R-:W-:Y:S01]  /*fe70*/  FSEL R49, R0, -INF , !P4 ;  /* 0xff80000000317808 */ /* 0x000fe20006000000 */
[----:B------:R-:W5:Y:S01]  /*fe80*/  LDL.LU R16, [R1+0x88] ;  /* 0x0000880001107983 */ /* 0x000f620000300800 */
[----:B------:R-:W-:Y:S02]  /*fe90*/  ISETP.GE.AND P4, PT, R93, R226, PT ;  /* 0x000000e25d00720c */ /* 0x000fe40003f86270 */
[----:B------:R-:W-:Y:S01]  /*fea0*/  FSEL R0, R41, -INF , P1 ;  /* 0xff80000029007808 */ /* 0x000fe20000800000 */
[----:B------:R-:W-:Y:S01]  /*feb0*/  IMAD.MOV.U32 R42, RZ, RZ, R35 ;  /* 0x000000ffff2a7224 */ /* 0x000fe200078e0023 */
[----:B------:R-:W-:Y:S01]  /*fec0*/  ISETP.GE.AND P1, PT, R94, R228, PT ;  /* 0x000000e45e00720c */ /* 0x000fe20003f26270 */
[----:B------:R-:W-:Y:S01]  /*fed0*/  IMAD.MOV.U32 R35, RZ, RZ, R32 ;  /* 0x000000ffff237224 */ /* 0x000fe200078e0020 */
[----:B------:R-:W-:Y:S01]  /*fee0*/  FSEL R47, R0, -INF , !P4 ;  /* 0xff800000002f7808 */ /* 0x000fe20006000000 */
[----:B------:R-:W-:Y:S01]  /*fef0*/  IMAD.MOV.U32 R32, RZ, RZ, R5 ;  /* 0x000000ffff207224 */ /* 0x000fe200078e0005 */
[----:B------:R-:W-:Y:S01]  /*ff00*/  FSEL R0, R38, -INF , P1 ;  /* 0xff80000026007808 */ /* 0x000fe20000800000 */
[----:B------:R-:W-:-:S02]  /*ff10*/  IMAD.MOV.U32 R5, RZ, RZ, R4 ;  /* 0x000000ffff057224 */ /* 0x000fc400078e0004 */
[----:B------:R-:W-:Y:S01]  /*ff20*/  IMAD.MOV.U32 R38, RZ, RZ, R28 ;  /* 0x000000ffff267224 */ /* 0x000fe200078e001c */
[----:B------:R-:W5:Y:S04]  /*ff30*/  LDL.LU R4, [R1+0x11c] ;  /* 0x00011c0001047983 */ /* 0x000f680000300800 */
[----:B------:R-:W5:Y:S01]  /*ff40*/  LDL.LU R28, [R1+0xfc] ;  /* 0x0000fc00011c7983 */ /* 0x000f620000300800 */
[----:B--2---:R-:W-:Y:S02]  /*ff50*/  IMAD.MOV.U32 R36, RZ, RZ, R33 ;  /* 0x000000ffff247224 */ /* 0x004fe400078e0021 */
[----:B------:R-:W-:Y:S02]  /*ff60*/  IMAD.MOV.U32 R33, RZ, RZ, R29 ;  /* 0x000000ffff217224 */ /* 0x000fe400078e001d */
[----:B------:R-:W2:Y:S04]  /*ff70*/  LDL.LU R29, [R1+0xf8] ;  /* 0x0000f800011d7983 */ /* 0x000ea80000300800 */
[----:B------:R-:W2:Y:S01]  /*ff80*/  LDL.LU R31, [R1+0x4] ;  /* 0x00000400011f7983 */ /* 0x000ea20000300800 */
[----:B------:R-:W-:-:S02]  /*ff90*/  IMAD.MOV.U32 R41, RZ, RZ, R34 ;  /* 0x000000ffff297224 */ /* 0x000fc400078e0022 */
[----:B----4-:R-:W-:Y:S01]  /*ffa0*/  IMAD.MOV.U32 R34, RZ, RZ, R30 ;  /* 0x000000ffff227224 */ /* 0x010fe200078e001e */
[----:B------:R-:W-:Y:S01]  /*ffb0*/  MOV R30, R25 ;  /* 0x00000019001e7202 */ /* 0x000fe20000000f00 */
[----:B------:R-:W-:Y:S02]  /*ffc0*/  IMAD.MOV.U32 R25, RZ, RZ, R22 ;  /* 0x000000ffff197224 */ /* 0x000fe400078e0016 */
[----:B------:R-:W4:Y:S01]  /*ffd0*/  LDL.LU R22, [R1+0x7c] ;  /* 0x00007c0001167983 */ /* 0x000f220000300800 */
[----:B------:R-:W-:Y:S02]  /*ffe0*/  ISETP.GE.AND P4, PT, R94, R226, PT ;  /* 0x000000e25e00720c */ /* 0x000fe40003f86270 */
[C---:B------:R-:W-:Y:S02]  /*fff0*/  ISETP.GE.AND P1, PT, R97.reuse, R228, PT ;  /* 0x000000e46100720c */ /* 0x040fe40003f26270 */
[----:B------:R-:W-:Y:S02]  /*10000*/  FSEL R45, R0, -INF , !P4 ;  /* 0xff800000002d7808 */ /* 0x000fe40006000000 */
[----:B------:R-:W-:-:S02]  /*10010*/  ISETP.GE.AND P4, PT, R97, R226, PT ;  /* 0x000000e26100720c */ /* 0x000fc40003f86270 */
[----:B------:R-:W-:Y:S02]  /*10020*/  FSEL R0, R42, -INF , P1 ;  /* 0xff8000002a007808 */ /* 0x000fe40000800000 */
[----:B------:R-:W-:Y:S01]  /*10030*/  ISETP.GE.AND P1, PT, R98, R228, PT ;  /* 0x000000e46200720c */ /* 0x000fe20003f26270 */
[----:B------:R-:W-:Y:S01]  /*10040*/  IMAD.MOV.U32 R170, RZ, RZ, R35 ;  /* 0x000000ffffaa7224 */ /* 0x000fe200078e0023 */
[----:B------:R-:W-:Y:S01]  /*10050*/  ISETP.GE.AND P6, PT, R95, R226, PT ;  /* 0x000000e25f00720c */ /* 0x000fe20003fc6270 */
[----:B------:R-:W-:Y:S01]  /*10060*/  IMAD.MOV.U32 R35, RZ, RZ, R34 ;  /* 0x000000ffff237224 */ /* 0x000fe200078e0022 */
[----:B------:R-:W-:Y:S01]  /*10070*/  ISETP.GE.AND P0, PT, R96, R228, PT ;  /* 0x000000e46000720c */ /* 0x000fe20003f06270 */
[----:B------:R-:W-:Y:S01]  /*10080*/  IMAD.MOV.U32 R34, RZ, RZ, R33 ;  /* 0x000000ffff227224 */ /* 0x000fe200078e0021 */
[----:B------:R-:W-:Y:S02]  /*10090*/  FSEL R43, R0, -INF , !P4 ;  /* 0xff800000002b7808 */ /* 0x000fe40006000000 */
[----:B------:R-:W-:-:S02]  /*100a0*/  ISETP.GE.AND P4, PT, R98, R226, PT ;  /* 0x000000e26200720c */ /* 0x000fc40003f86270 */
[----:B------:R-:W-:Y:S02]  /*100b0*/  FSEL R0, R36, -INF , P1 ;  /* 0xff80000024007808 */ /* 0x000fe40000800000 */
[----:B------:R-:W-:Y:S02]  /*100c0*/  ISETP.GE.AND P1, PT, R101, R228, PT ;  /* 0x000000e46500720c */ /* 0x000fe40003f26270 */
[----:B------:R-:W-:Y:S02]  /*100d0*/  FSEL R44, R2, -INF , !P6 ;  /* 0xff800000022c7808 */ /* 0x000fe40007000000 */
[----:B------:R-:W-:Y:S02]  /*100e0*/  FSEL R2, R41, -INF , P0 ;  /* 0xff80000029027808 */ /* 0x000fe40000000000 */
[----:B------:R-:W-:Y:S02]  /*100f0*/  FSEL R41, R0, -INF , !P4 ;  /* 0xff80000000297808 */ /* 0x000fe40006000000 */
[----:B------:R-:W-:-:S02]  /*10100*/  ISETP.GE.AND P4, PT, R101, R226, PT ;  /* 0x000000e26500720c */ /* 0x000fc40003f86270 */
[----:B------:R-:W-:Y:S01]  /*10110*/  FSEL R0, R34, -INF , P1 ;  /* 0xff80000022007808 */ /* 0x000fe20000800000 */
[----:B------:R-:W-:Y:S01]  /*10120*/  IMAD.MOV.U32 R33, RZ, RZ, R12 ;  /* 0x000000ffff217224 */ /* 0x000fe200078e000c */
[----:B------:R-:W-:Y:S01]  /*10130*/  ISETP.GE.AND P1, PT, R102, R228, PT ;  /* 0x000000e46600720c */ /* 0x000fe20003f26270 */
[----:B------:R-:W-:Y:S01]  /*10140*/  IMAD.MOV.U32 R12, RZ, RZ, R39 ;  /* 0x000000ffff0c7224 */ /* 0x000fe200078e0027 */
[----:B------:R-:W-:Y:S02]  /*10150*/  FSEL R39, R0, -INF , !P4 ;  /* 0xff80000000277808 */ /* 0x000fe40006000000 */
[----:B------:R-:W-:Y:S02]  /*10160*/  ISETP.GE.AND P4, PT, R102, R226, PT ;  /* 0x000000e26600720c */ /* 0x000fe40003f86270 */
[----:B------:R-:W-:Y:S02]  /*10170*/  FSEL R0, R32, -INF , P1 ;  /* 0xff80000020007808 */ /* 0x000fe40000800000 */
[----:B------:R-:W-:-:S02]  /*10180*/  ISETP.GE.AND P1, PT, R105, R228, PT ;  /* 0x000000e46900720c */ /* 0x000fc40003f26270 */
[----:B------:R-:W-:Y:S02]  /*10190*/  FSEL R36, R0, -INF , !P4 ;  /* 0xff80000000247808 */ /* 0x000fe40006000000 */
[----:B------:R-:W-:Y:S02]  /*101a0*/  ISETP.GE.AND P4, PT, R105, R226, PT ;  /* 0x000000e26900720c */ /* 0x000fe40003f86270 */
[----:B------:R-:W-:Y:S02]  /*101b0*/  FSEL R0, R248, -INF , P1 ;  /* 0xff800000f8007808 */ /* 0x000fe40000800000 */
[----:B------:R-:W-:Y:S02]  /*101c0*/  ISETP.GE.AND P1, PT, R106, R228, PT ;  /* 0x000000e46a00720c */ /* 0x000fe40003f26270 */
[----:B------:R-:W-:Y:S02]  /*101d0*/  FSEL R34, R0, -INF , !P4 ;  /* 0xff80000000227808 */ /* 0x000fe40006000000 */
[----:B------:R-:W-:-:S02]  /*101e0*/  ISETP.GE.AND P4, PT, R106, R226, PT ;  /* 0x000000e26a00720c */ /* 0x000fc40003f86270 */
[----:B------:R-:W-:Y:S02]  /*101f0*/  FSEL R0, R244, -INF , P1 ;  /* 0xff800000f4007808 */ /* 0x000fe40000800000 */
[C---:B------:R-:W-:Y:S02]  /*10200*/  ISETP.GE.AND P1, PT, R109.reuse, R228, PT ;  /* 0x000000e46d00720c */ /* 0x040fe40003f26270 */
[----:B------:R-:W-:Y:S02]  /*10210*/  FSEL R32, R0, -INF , !P4 ;  /* 0xff80000000207808 */ /* 0x000fe40006000000 */
[----:B------:R-:W-:Y:S02]  /*10220*/  ISETP.GE.AND P4, PT, R109, R226, PT ;  /* 0x000000e26d00720c */ /* 0x000fe40003f86270 */
[----:B------:R-:W-:Y:S02]  /*10230*/  FSEL R0, R240, -INF , P1 ;  /* 0xff800000f0007808 */ /* 0x000fe40000800000 */
[----:B------:R-:W-:Y:S01]  /*10240*/  ISETP.GE.AND P1, PT, R110, R228, PT ;  /* 0x000000e46e00720c */ /* 0x000fe20003f26270 */
[----:B------:R-:W-:Y:S01]  /*10250*/  IMAD.MOV.U32 R248, RZ, RZ, R30 ;  /* 0x000000fffff87224 */ /* 0x000fe200078e001e */
[----:B------:R-:W-:-:S02]  /*10260*/  FSEL R30, R0, -INF , !P4 ;  /* 0xff800000001e7808 */ /* 0x000fc40006000000 */
[-C--:B------:R-:W-:Y:S02]  /*10270*/  ISETP.GE.AND P4, PT, R110, R226.reuse, PT ;  /* 0x000000e26e00720c */ /* 0x080fe40003f86270 */
[----:B------:R-:W-:Y:S02]  /*10280*/  FSEL R0, R236, -INF , P1 ;  /* 0xff800000ec007808 */ /* 0x000fe40000800000 */
[----:B------:R-:W-:Y:S02]  /*10290*/  ISETP.GE.AND P6, PT, R96, R226, PT ;  /* 0x000000e26000720c */ /* 0x000fe40003fc6270 */
[C---:B------:R-:W-:Y:S02]  /*102a0*/  ISETP.GE.AND P0, PT, R99.reuse, R228, PT ;  /* 0x000000e46300720c */ /* 0x040fe40003f06270 */
[----:B------:R-:W-:Y:S02]  /*102b0*/  FSEL R42, R2, -INF , !P6 ;  /* 0xff800000022a7808 */ /* 0x000fe40007000000 */
[----:B------:R-:W-:-:S02]  /*102c0*/  ISETP.GE.AND P6, PT, R99, R226, PT ;  /* 0x000000e26300720c */ /* 0x000fc40003fc6270 */
[----:B------:R-:W-:Y:S02]  /*102d0*/  FSEL R2, R35, -INF , P0 ;  /* 0xff80000023027808 */ /* 0x000fe40000000000 */
[----:B------:R-:W-:Y:S01]  /*102e0*/  ISETP.GE.AND P0, PT, R100, R228, PT ;  /* 0x000000e46400720c */ /* 0x000fe20003f06270 */
[----:B------:R-:W-:Y:S01]  /*102f0*/  IMAD.MOV.U32 R169, RZ, RZ, R40 ;  /* 0x000000ffffa97224 */ /* 0x000fe200078e0028 */
[----:B------:R-:W-:Y:S02]  /*10300*/  FSEL R40, R2, -INF , !P6 ;  /* 0xff80000002287808 */ /* 0x000fe40007000000 */
[----:B------:R-:W-:Y:S02]  /*10310*/  ISETP.GE.AND P6, PT, R100, R226, PT ;  /* 0x000000e26400720c */ /* 0x000fe40003fc6270 */
[----:B------:R-:W-:Y:S02]  /*10320*/  FSEL R2, R33, -INF , P0 ;  /* 0xff80000021027808 */ /* 0x000fe40000000000 */
[----:B------:R-:W-:Y:S01]  /*10330*/  ISETP.GE.AND P0, PT, R103, R228, PT ;  /* 0x000000e46700720c */ /* 0x000fe20003f06270 */
[----:B------:R-:W-:Y:S01]  /*10340*/  IMAD.MOV.U32 R173, RZ, RZ, R38 ;  /* 0x000000ffffad7224 */ /* 0x000fe200078e0026 */
[----:B------:R-:W-:-:S02]  /*10350*/  FSEL R38, R2, -INF , !P6 ;  /* 0xff80000002267808 */ /* 0x000fc40007000000 */
[----:B------:R-:W-:Y:S02]  /*10360*/  ISETP.GE.AND P6, PT, R103, R226, PT ;  /* 0x000000e26700720c */ /* 0x000fe40003fc6270 */
[----:B------:R-:W-:Y:S01]  /*10370*/  ISETP.GE.AND P1, PT, R112, R228, PT ;  /* 0x000000e47000720c */ /* 0x000fe20003f26270 */
[----:B------:R-:W-:Y:S01]  /*10380*/  IMAD.MOV.U32 R175, RZ, RZ, R27 ;  /* 0x000000ffffaf7224 */ /* 0x000fe200078e001b */
[----:B------:R-:W-:Y:S01]  /*10390*/  MOV R174, R26 ;  /* 0x0000001a00ae7202 */ /* 0x000fe20000000f00 */
[----:B------:R-:W-:Y:S02]  /*103a0*/  IMAD.MOV.U32 R172, RZ, RZ, R25 ;  /* 0x000000ffffac7224 */ /* 0x000fe400078e0019 */
[----:B---3--:R-:W-:Y:S02]  /*103b0*/  IMAD.MOV.U32 R168, RZ, RZ, R24 ;  /* 0x000000ffffa87224 */ /* 0x008fe400078e0018 */
[----:B------:R-:W-:Y:S02]  /*103c0*/  IMAD.MOV.U32 R240, RZ, RZ, R23 ;  /* 0x000000fffff07224 */ /* 0x000fe400078e0017 */
[----:B------:R-:W-:-:S02]  /*103d0*/  IMAD.MOV.U32 R236, RZ, RZ, R21 ;  /* 0x000000ffffec7224 */ /* 0x000fc400078e0015 */
[----:B------:R-:W-:Y:S02]  /*103e0*/  IMAD.MOV.U32 R244, RZ, RZ, R170 ;  /* 0x000000fffff47224 */ /* 0x000fe400078e00aa */
[----:B------:R-:W-:Y:S02]  /*103f0*/  IMAD.MOV.U32 R170, RZ, RZ, R17 ;  /* 0x000000ffffaa7224 */ /* 0x000fe400078e0011 */
[----:B-----5:R-:W-:Y:S01]  /*10400*/  IMAD.MOV.U32 R221, RZ, RZ, R28 ;  /* 0x000000ffffdd7224 */ /* 0x020fe200078e001c */
[----:B------:R-:W-:Y:S02]  /*10410*/  FSEL R28, R0, -INF , !P4 ;  /* 0xff800000001c7808 */ /* 0x000fe40006000000 */
[----:B------:R-:W-:-:S04]  /*10420*/  FMNMX3.FTZ R0, R37, R15, R68, !PT ;  /* 0x0000000f25007276 */ /* 0x000fc80007810044 */
        /* <DEDUP_REMOVED lines=9> */
[----:B--2---:R-:W-:Y:S02]  /*104c0*/  FSEL R2, R31, -INF , P0 ;  /* 0xff8000001f027808 */ /* 0x004fe40000000000 */
[----:B------:R-:W-:Y:S02]  /*104d0*/  FMNMX3.FTZ R0, R0, R49, R48, !PT ;  /* 0x0000003100007276 */ /* 0x000fe40007810030 */
[----:B------:R-:W-:Y:S02]  /*104e0*/  ISETP.GE.AND P0, PT, R104, R228, PT ;  /* 0x000000e46800720c */ /* 0x000fe40003f06270 */
[----:B------:R-:W-:Y:S02]  /*104f0*/  FMNMX3.FTZ R0, R0, R47, R46, !PT ;  /* 0x0000002f00007276 */ /* 0x000fe4000781002e */
[----:B------:R-:W-:-:S02]  /*10500*/  FSEL R35, R2, -INF , !P6 ;  /* 0xff80000002237808 */ /* 0x000fc40007000000 */
[----:B------:R-:W-:Y:S02]  /*10510*/  ISETP.GE.AND P6, PT, R104, R226, PT ;  /* 0x000000e26800720c */ /* 0x000fe40003fc6270 */
[----:B------:R-:W-:Y:S02]  /*10520*/  FSEL R2, R249, -INF , P0 ;  /* 0xff800000f9027808 */ /* 0x000fe40000000000 */
[C---:B------:R-:W-:Y:S02]  /*10530*/  ISETP.GE.AND P0, PT, R107.reuse, R228, PT ;  /* 0x000000e46b00720c */ /* 0x040fe40003f06270 */
[----:B------:R-:W-:Y:S02]  /*10540*/  FMNMX3.FTZ R0, R0, R45, R44, !PT ;  /* 0x0000002d00007276 */ /* 0x000fe4000781002c */
[----:B------:R-:W-:Y:S02]  /*10550*/  FSEL R33, R2, -INF , !P6 ;  /* 0xff80000002217808 */ /* 0x000fe40007000000 */
[----:B------:R-:W-:-:S02]  /*10560*/  ISETP.GE.AND P6, PT, R107, R226, PT ;  /* 0x000000e26b00720c */ /* 0x000fc40003fc6270 */
[----:B------:R-:W-:Y:S02]  /*10570*/  FSEL R2, R245, -INF , P0 ;  /* 0xff800000f5027808 */ /* 0x000fe40000000000 */
[----:B------:R-:W-:Y:S02]  /*10580*/  ISETP.GE.AND P0, PT, R108, R228, PT ;  /* 0x000000e46c00720c */ /* 0x000fe40003f06270 */
[----:B------:R-:W-:Y:S02]  /*10590*/  FMNMX3.FTZ R0, R0, R43, R42, !PT ;  /* 0x0000002b00007276 */ /* 0x000fe4000781002a */
[----:B------:R-:W-:Y:S02]  /*105a0*/  FSEL R31, R2, -INF , !P6 ;  /* 0xff800000021f7808 */ /* 0x000fe40007000000 */
[----:B------:R-:W-:Y:S02]  /*105b0*/  ISETP.GE.AND P6, PT, R108, R226, PT ;  /* 0x000000e26c00720c */ /* 0x000fe40003fc6270 */
[----:B------:R-:W-:-:S02]  /*105c0*/  FSEL R2, R241, -INF , P0 ;  /* 0xff800000f1027808 */ /* 0x000fc40000000000 */
[----:B------:R-:W-:Y:S02]  /*105d0*/  FMNMX3.FTZ R0, R0, R41, R40, !PT ;  /* 0x0000002900007276 */ /* 0x000fe40007810028 */
[C---:B------:R-:W-:Y:S01]  /*105e0*/  ISETP.GE.AND P0, PT, R111.reuse, R228, PT ;  /* 0x000000e46f00720c */ /* 0x040fe20003f06270 */
[----:B------:R-:W-:Y:S01]  /*105f0*/  IMAD.MOV.U32 R231, RZ, RZ, R29 ;  /* 0x000000ffffe77224 */ /* 0x000fe200078e001d */
[----:B------:R-:W-:Y:S01]  /*10600*/  FSEL R29, R2, -INF , !P6 ;  /* 0xff800000021d7808 */ /* 0x000fe20007000000 */
[----:B------:R-:W-:Y:S01]  /*10610*/  IMAD.MOV.U32 R249, RZ, RZ, R3 ;  /* 0x000000fffff97224 */ /* 0x000fe200078e0003 */
[----:B------:R-:W-:Y:S02]  /*10620*/  FMNMX3.FTZ R0, R0, R39, R38, !PT ;  /* 0x0000002700007276 */ /* 0x000fe40007810026 */
[-C--:B------:R-:W-:Y:S02]  /*10630*/  ISETP.GE.AND P6, PT, R111, R226.reuse, PT ;  /* 0x000000e26f00720c */ /* 0x080fe40003fc6270 */
[----:B------:R-:W-:-:S02]  /*10640*/  ISETP.GE.AND P4, PT, R112, R226, PT ;  /* 0x000000e27000720c */ /* 0x000fc40003f86270 */
[----:B------:R-:W-:Y:S02]  /*10650*/  FSEL R3, R237, -INF , P0 ;  /* 0xff800000ed037808 */ /* 0x000fe40000000000 */
[----:B------:R-:W-:Y:S02]  /*10660*/  FSEL R2, R216, -INF , P1 ;  /* 0xff800000d8027808 */ /* 0x000fe40000800000 */
[-C--:B------:R-:W-:Y:S02]  /*10670*/  ISETP.GE.AND P0, PT, R113, R228.reuse, PT ;  /* 0x000000e47100720c */ /* 0x080fe40003f06270 */
[----:B------:R-:W-:Y:S02]  /*10680*/  ISETP.GE.AND P1, PT, R114, R228, PT ;  /* 0x000000e47200720c */ /* 0x000fe40003f26270 */
[----:B------:R-:W-:Y:S02]  /*10690*/  FMNMX3.FTZ R0, R0, R36, R35, !PT ;  /* 0x0000002400007276 */ /* 0x000fe40007810023 */
[----:B------:R-:W-:-:S02]  /*106a0*/  FSEL R27, R3, -INF , !P6 ;  /* 0xff800000031b7808 */ /* 0x000fc40007000000 */
[----:B------:R-:W-:Y:S02]  /*106b0*/  FSEL R26, R2, -INF , !P4 ;  /* 0xff800000021a7808 */ /* 0x000fe40006000000 */
[-C--:B------:R-:W-:Y:S02]  /*106c0*/  ISETP.GE.AND P6, PT, R113, R226.reuse, PT ;  /* 0x000000e27100720c */ /* 0x080fe40003fc6270 */
[----:B------:R-:W-:Y:S02]  /*106d0*/  ISETP.GE.AND P4, PT, R114, R226, PT ;  /* 0x000000e27200720c */ /* 0x000fe40003f86270 */
[----:B------:R-:W-:Y:S02]  /*106e0*/  FSEL R2, R217, -INF , P0 ;  /* 0xff800000d9027808 */ /* 0x000fe40000000000 */
[----:B------:R-:W-:Y:S02]  /*106f0*/  FSEL R3, R212, -INF , P1 ;  /* 0xff800000d4037808 */ /* 0x000fe40000800000 */
[----:B------:R-:W-:-:S02]  /*10700*/  ISETP.GE.AND P0, PT, R115, R228, PT ;  /* 0x000000e47300720c */ /* 0x000fc40003f06270 */
[----:B------:R-:W-:Y:S02]  /*10710*/  ISETP.GE.AND P1, PT, R116, R228, PT ;  /* 0x000000e47400720c */ /* 0x000fe40003f26270 */
[----:B------:R-:W-:Y:S02]  /*10720*/  FMNMX3.FTZ R0, R0, R34, R33, !PT ;  /* 0x0000002200007276 */ /* 0x000fe40007810021 */
[----:B------:R-:W-:Y:S02]  /*10730*/  FSEL R25, R2, -INF , !P6 ;  /* 0xff80000002197808 */ /* 0x000fe40007000000 */
[----:B------:R-:W-:Y:S02]  /*10740*/  FSEL R24, R3, -INF , !P4 ;  /* 0xff80000003187808 */ /* 0x000fe40006000000 */
[-C--:B------:R-:W-:Y:S02]  /*10750*/  ISETP.GE.AND P6, PT, R115, R226.reuse, PT ;  /* 0x000000e27300720c */ /* 0x080fe40003fc6270 */
[----:B------:R-:W-:-:S02]  /*10760*/  ISETP.GE.AND P4, PT, R116, R226, PT ;  /* 0x000000e27400720c */ /* 0x000fc40003f86270 */
[----:B------:R-:W-:Y:S02]  /*10770*/  FSEL R3, R213, -INF , P0 ;  /* 0xff800000d5037808 */ /* 0x000fe40000000000 */
[----:B------:R-:W-:Y:S02]  /*10780*/  FSEL R2, R208, -INF , P1 ;  /* 0xff800000d0027808 */ /* 0x000fe40000800000 */
[-C--:B------:R-:W-:Y:S02]  /*10790*/  ISETP.GE.AND P0, PT, R117, R228.reuse, PT ;  /* 0x000000e47500720c */ /* 0x080fe40003f06270 */
[----:B------:R-:W-:Y:S02]  /*107a0*/  ISETP.GE.AND P1, PT, R118, R228, PT ;  /* 0x000000e47600720c */ /* 0x000fe40003f26270 */
[----:B------:R-:W-:Y:S01]  /*107b0*/  FMNMX3.FTZ R0, R0, R32, R31, !PT ;  /* 0x0000002000007276 */ /* 0x000fe2000781001f */
[----:B----4-:R-:W-:Y:S01]  /*107c0*/  IMAD.MOV.U32 R241, RZ, RZ, R22 ;  /* 0x000000fffff17224 */ /* 0x010fe200078e0016 */
[----:B------:R-:W-:-:S02]  /*107d0*/  FSEL R23, R3, -INF , !P6 ;  /* 0xff80000003177808 */ /* 0x000fc40007000000 */
[----:B------:R-:W-:Y:S02]  /*107e0*/  FSEL R22, R2, -INF , !P4 ;  /* 0xff80000002167808 */ /* 0x000fe40006000000 */
[-C--:B------:R-:W-:Y:S02]  /*107f0*/  ISETP.GE.AND P6, PT, R117, R226.reuse, PT ;  /* 0x000000e27500720c */ /* 0x080fe40003fc6270 */
[----:B------:R-:W-:Y:S02]  /*10800*/  ISETP.GE.AND P4, PT, R118, R226, PT ;  /* 0x000000e27600720c */ /* 0x000fe40003f86270 */
[----:B------:R-:W-:Y:S02]  /*10810*/  FSEL R3, R209, -INF , P0 ;  /* 0xff800000d1037808 */ /* 0x000fe40000000000 */
[----:B------:R-:W-:Y:S02]  /*10820*/  FSEL R2, R204, -INF , P1 ;  /* 0xff800000cc027808 */ /* 0x000fe40000800000 */
[----:B------:R-:W-:-:S02]  /*10830*/  FMNMX3.FTZ R0, R0, R30, R29, !PT ;  /* 0x0000001e00007276 */ /* 0x000fc4000781001d */
[-C--:B------:R-:W-:Y:S02]  /*10840*/  ISETP.GE.AND P0, PT, R119, R228.reuse, PT ;  /* 0x000000e47700720c */ /* 0x080fe40003f06270 */
[----:B------:R-:W-:Y:S01]  /*10850*/  ISETP.GE.AND P1, PT, R120, R228, PT ;  /* 0x000000e47800720c */ /* 0x000fe20003f26270 */
[----:B------:R-:W-:Y:S01]  /*10860*/  IMAD.MOV.U32 R237, RZ, RZ, R20 ;  /* 0x000000ffffed7224 */ /* 0x000fe200078e0014 */
[----:B------:R-:W-:Y:S02]  /*10870*/  FSEL R21, R3, -INF , !P6 ;  /* 0xff80000003157808 */ /* 0x000fe40007000000 */
[----:B------:R-:W-:Y:S02]  /*10880*/  FSEL R20, R2, -INF , !P4 ;  /* 0xff80000002147808 */ /* 0x000fe40006000000 */
[----:B------:R-:W-:Y:S02]  /*10890*/  FMNMX3.FTZ R0, R0, R28, R27, !PT ;  /* 0x0000001c00007276 */ /* 0x000fe4000781001b */
[----:B------:R-:W-:-:S02]  /*108a0*/  ISETP.GE.AND P6, PT, R119, R226, PT ;  /* 0x000000e27700720c */ /* 0x000fc40003fc6270 */
[----:B------:R-:W-:Y:S02]  /*108b0*/  ISETP.GE.AND P4, PT, R120, R226, PT ;  /* 0x000000e27800720c */ /* 0x000fe40003f86270 */
[----:B------:R-:W-:Y:S02]  /*108c0*/  FSEL R2, R205, -INF , P0 ;  /* 0xff800000cd027808 */ /* 0x000fe40000000000 */
[----:B------:R-:W-:Y:S01]  /*108d0*/  FSEL R3, R200, -INF , P1 ;  /* 0xff800000c8037808 */ /* 0x000fe20000800000 */
[----:B------:R-:W-:Y:S01]  /*108e0*/  IMAD.MOV.U32 R245, RZ, RZ, R169 ;  /* 0x000000fffff57224 */ /* 0x000fe200078e00a9 */
[-C--:B------:R-:W-:Y:S02]  /*108f0*/  ISETP.GE.AND P0, PT, R121, R228.reuse, PT ;  /* 0x000000e47900720c */ /* 0x080fe40003f06270 */
[----:B------:R-:W-:Y:S01]  /*10900*/  ISETP.GE.AND P1, PT, R122, R228, PT ;  /* 0x000000e47a00720c */ /* 0x000fe20003f26270 */
[----:B------:R-:W-:Y:S01]  /*10910*/  IMAD.MOV.U32 R216, RZ, RZ, R19 ;  /* 0x000000ffffd87224 */ /* 0x000fe200078e0013 */
[----:B------:R-:W-:Y:S01]  /*10920*/  FMNMX3.FTZ R0, R0, R26, R25, !PT ;  /* 0x0000001a00007276 */ /* 0x000fe20007810019 */
[----:B------:R-:W-:Y:S01]  /*10930*/  IMAD.MOV.U32 R169, RZ, RZ, R18 ;  /* 0x000000ffffa97224 */ /* 0x000fe200078e0012 */
[----:B------:R-:W-:-:S02]  /*10940*/  FSEL R19, R2, -INF , !P6 ;  /* 0xff80000002137808 */ /* 0x000fc40007000000 */
[----:B------:R-:W-:Y:S01]  /*10950*/  FSEL R18, R3, -INF , !P4 ;  /* 0xff80000003127808 */ /* 0x000fe20006000000 */
[----:B------:R-:W-:Y:S01]  /*10960*/  IMAD.MOV.U32 R208, RZ, RZ, R249 ;  /* 0x000000ffffd07224 */ /* 0x000fe200078e00f9 */
[-C--:B------:R-:W-:Y:S02]  /*10970*/  ISETP.GE.AND P6, PT, R121, R226.reuse, PT ;  /* 0x000000e27900720c */ /* 0x080fe40003fc6270 */
[----:B------:R-:W-:Y:S02]  /*10980*/  ISETP.GE.AND P4, PT, R122, R226, PT ;  /* 0x000000e27a00720c */ /* 0x000fe40003f86270 */
[----:B------:R-:W-:Y:S02]  /*10990*/  FSEL R3, R201, -INF , P0 ;  /* 0xff800000c9037808 */ /* 0x000fe40000000000 */
[----:B------:R-:W-:Y:S01]  /*109a0*/  FSEL R2, R196, -INF , P1 ;  /* 0xff800000c4027808 */ /* 0x000fe20000800000 */
[----:B------:R-:W-:Y:S01]  /*109b0*/  IMAD.MOV.U32 R249, RZ, RZ, R173 ;  /* 0x000000fffff97224 */ /* 0x000fe200078e00ad */
[----:B------:R-:W-:-:S02]  /*109c0*/  ISETP.GE.AND P0, PT, R123, R228, PT ;  /* 0x000000e47b00720c */ /* 0x000fc40003f06270 */
[----:B------:R-:W-:Y:S02]  /*109d0*/  FMNMX3.FTZ R0, R0, R24, R23, !PT ;  /* 0x0000001800007276 */ /* 0x000fe40007810017 */
[----:B------:R-:W-:Y:S02]  /*109e0*/  MOV R173, R16 ;  /* 0x0000001000ad7202 */ /* 0x000fe40000000f00 */
[----:B------:R-:W-:Y:S02]  /*109f0*/  FSEL R17, R3, -INF , !P6 ;  /* 0xff80000003117808 */ /* 0x000fe40007000000 */
[----:B------:R-:W-:Y:S02]  /*10a00*/  FSEL R16, R2, -INF , !P4 ;  /* 0xff80000002107808 */ /* 0x000fe40006000000 */
[----:B------:R-:W-:Y:S02]  /*10a10*/  ISETP.GE.AND P6, PT, R123, R226, PT ;  /* 0x000000e27b00720c */ /* 0x000fe40003fc6270 */
[----:B------:R-:W-:-:S02]  /*10a20*/  ISETP.GE.AND P1, PT, R124, R228, PT ;  /* 0x000000e47c00720c */ /* 0x000fc40003f26270 */
[----:B------:R-:W-:Y:S02]  /*10a30*/  FSEL R2, R197, -INF , P0 ;  /* 0xff800000c5027808 */ /* 0x000fe40000000000 */
[----:B------:R-:W-:Y:S02]  /*10a40*/  ISETP.GE.AND P0, PT, R125, R228, PT ;  /* 0x000000e47d00720c */ /* 0x000fe40003f06270 */
[----:B------:R-:W-:Y:S01]  /*10a50*/  FMNMX3.FTZ R0, R0, R22, R21, !PT ;  /* 0x0000001600007276 */ /* 0x000fe20007810015 */
[----:B------:R-:W-:Y:S01]  /*10a60*/  IMAD.MOV.U32 R205, RZ, RZ, R14 ;  /* 0x000000ffffcd7224 */ /* 0x000fe200078e000e */
[----:B------:R-:W-:Y:S02]  /*10a70*/  ISETP.GE.AND P4, PT, R124, R226, PT ;  /* 0x000000e27c00720c */ /* 0x000fe40003f86270 */
[----:B------:R-:W-:Y:S02]  /*10a80*/  FSEL R3, R192, -INF , P1 ;  /* 0xff800000c0037808 */ /* 0x000fe40000800000 */
[----:B------:R-:W-:-:S02]  /*10a90*/  FSEL R14, R2, -INF , !P6 ;  /* 0xff800000020e7808 */ /* 0x000fc40007000000 */
[----:B------:R-:W-:Y:S02]  /*10aa0*/  ISETP.GE.AND P6, PT, R125, R226, PT ;  /* 0x000000e27d00720c */ /* 0x000fe40003fc6270 */
[----:B------:R-:W-:Y:S02]  /*10ab0*/  ISETP.GE.AND P1, PT, R126, R228, PT ;  /* 0x000000e47e00720c */ /* 0x000fe40003f26270 */
[----:B------:R-:W-:Y:S02]  /*10ac0*/  FSEL R2, R193, -INF , P0 ;  /* 0xff800000c1027808 */ /* 0x000fe40000000000 */
[----:B------:R-:W-:Y:S01]  /*10ad0*/  FMNMX3.FTZ R0, R0, R20, R19, !PT ;  /* 0x0000001400007276 */ /* 0x000fe20007810013 */
[----:B------:R-:W-:Y:S01]  /*10ae0*/  IMAD.MOV.U32 R217, RZ, RZ, R13 ;  /* 0x000000ffffd97224 */ /* 0x000fe200078e000d */
[----:B------:R-:W-:Y:S01]  /*10af0*/  ISETP.GE.AND P0, PT, R127, R228, PT ;  /* 0x000000e47f00720c */ /* 0x000fe20003f06270 */
[----:B------:R-:W-:Y:S01]  /*10b00*/  IMAD.MOV.U32 R197, RZ, RZ, R12 ;  /* 0x000000ffffc57224 */ /* 0x000fe200078e000c */
[----:B------:R-:W-:Y:S01]  /*10b10*/  FSEL R13, R3, -INF , !P4 ;  /* 0xff800000030d7808 */ /* 0x000fe20006000000 */
[----:B------:R-:W-:Y:S01]  /*10b20*/  IMAD.MOV.U32 R204, RZ, RZ, R241 ;  /* 0x000000ffffcc7224 */ /* 0x000fe200078e00f1 */
[----:B------:R-:W-:-:S02]  /*10b30*/  ISETP.GE.AND P4, PT, R126, R226, PT ;  /* 0x000000e27e00720c */ /* 0x000fc40003f86270 */
[----:B------:R-:W-:Y:S02]  /*10b40*/  FSEL R3, R188, -INF , P1 ;  /* 0xff800000bc037808 */ /* 0x000fe40000800000 */
[----:B------:R-:W-:Y:S02]  /*10b50*/  FSEL R12, R2, -INF , !P6 ;  /* 0xff800000020c7808 */ /* 0x000fe40007000000 */
[----:B------:R-:W-:Y:S01]  /*10b60*/  FMNMX3.FTZ R0, R0, R18, R17, !PT ;  /* 0x0000001200007276 */ /* 0x000fe20007810011 */
[----:B------:R-:W-:Y:S01]  /*10b70*/  IMAD.MOV.U32 R201, RZ, RZ, R240 ;  /* 0x000000ffffc97224 */ /* 0x000fe200078e00f0 */
[----:B------:R-:W-:Y:S01]  /*10b80*/  ISETP.GE.AND P6, PT, R127, R226, PT ;  /* 0x000000e27f00720c */ /* 0x000fe20003fc6270 */
[----:B------:R-:W-:Y:S01]  /*10b90*/  IMAD.MOV.U32 R241, RZ, RZ, R249 ;  /* 0x000000fffff17224 */ /* 0x000fe200078e00f9 */
[-C--:B------:R-:W-:Y:S02]  /*10ba0*/  ISETP.GE.AND P1, PT, R128, R228.reuse, PT ;  /* 0x000000e48000720c */ /* 0x080fe40003f26270 */
[----:B------:R-:W-:Y:S01]  /*10bb0*/  FSEL R2, R189, -INF , P0 ;  /* 0xff800000bd027808 */ /* 0x000fe20000000000 */
[----:B------:R-:W-:Y:S01]  /*10bc0*/  IMAD.MOV.U32 R240, RZ, RZ, R248 ;  /* 0x000000fffff07224 */ /* 0x000fe200078e00f8 */
[----:B------:R-:W-:Y:S01]  /*10bd0*/  ISETP.GE.AND P0, PT, R129, R228, PT ;  /* 0x000000e48100720c */ /* 0x000fe20003f06270 */
[----:B------:R-:W-:Y:S01]  /*10be0*/  IMAD.MOV.U32 R249, RZ, RZ, R11 ;  /* 0x000000fffff97224 */ /* 0x000fe200078e000b */
[----:B------:R-:W-:Y:S01]  /*10bf0*/  FSEL R11, R3, -INF , !P4 ;  /* 0xff800000030b7808 */ /* 0x000fe20006000000 */
[----:B------:R-:W-:Y:S01]  /*10c00*/  IMAD.MOV.U32 R248, RZ, RZ, R10 ;  /* 0x000000fffff87224 */ /* 0x000fe200078e000a */
[----:B------:R-:W-:-:S02]  /*10c10*/  FMNMX3.FTZ R0, R0, R16, R14, !PT ;  /* 0x0000001000007276 */ /* 0x000fc4000781000e */
[-C--:B------:R-:W-:Y:S02]  /*10c20*/  ISETP.GE.AND P4, PT, R128, R226.reuse, PT ;  /* 0x000000e28000720c */ /* 0x080fe40003f86270 */
[----:B------:R-:W-:Y:S02]  /*10c30*/  FSEL R3, R184, -INF , P1 ;  /* 0xff800000b8037808 */ /* 0x000fe40000800000 */
[----:B------:R-:W-:Y:S01]  /*10c40*/  FSEL R10, R2, -INF , !P6 ;  /* 0xff800000020a7808 */ /* 0x000fe20007000000 */
[----:B------:R-:W-:Y:S01]  /*10c50*/  IMAD.MOV.U32 R212, RZ, RZ, R216 ;  /* 0x000000ffffd47224 */ /* 0x000fe200078e00d8 */
[----:B------:R-:W-:Y:S02]  /*10c60*/  ISETP.GE.AND P6, PT, R129, R226, PT ;  /* 0x000000e28100720c */ /* 0x000fe40003fc6270 */
[-C--:B------:R-:W-:Y:S02]  /*10c70*/  ISETP.GE.AND P1, PT, R130, R228.reuse, PT ;  /* 0x000000e48200720c */ /* 0x080fe40003f26270 */
[----:B------:R-:W-:Y:S01]  /*10c80*/  FSEL R2, R185, -INF , P0 ;  /* 0xff800000b9027808 */ /* 0x000fe20000000000 */
[----:B------:R-:W-:Y:S01]  /*10c90*/  IMAD.MOV.U32 R188, RZ, RZ, R217 ;  /* 0x000000ffffbc7224 */ /* 0x000fe200078e00d9 */
[----:B------:R-:W-:Y:S01]  /*10ca0*/  ISETP.GE.AND P0, PT, R131, R228, PT ;  /* 0x000000e48300720c */ /* 0x000fe20003f06270 */
[----:B------:R-:W-:Y:S01]  /*10cb0*/  IMAD.MOV.U32 R216, RZ, RZ, R9 ;  /* 0x000000ffffd87224 */ /* 0x000fe200078e0009 */
[----:B------:R-:W-:Y:S01]  /*10cc0*/  FMNMX3.FTZ R0, R0, R13, R12, !PT ;  /* 0x0000000d00007276 */ /* 0x000fe2000781000c */
[----:B------:R-:W-:Y:S01]  /*10cd0*/  IMAD.MOV.U32 R217, RZ, RZ, R8 ;  /* 0x000000ffffd97224 */ /* 0x000fe200078e0008 */
[----:B------:R-:W-:Y:S01]  /*10ce0*/  FSEL R9, R3, -INF , !P4 ;  /* 0xff80000003097808 */ /* 0x000fe20006000000 */
[----:B------:R-:W-:Y:S01]  /*10cf0*/  IMAD.MOV.U32 R213, RZ, RZ, R237 ;  /* 0x000000ffffd57224 */ /* 0x000fe200078e00ed */
[----:B------:R-:W-:-:S02]  /*10d00*/  FSEL R3, R180, -INF , P1 ;  /* 0xff800000b4037808 */ /* 0x000fc40000800000 */
[----:B------:R-:W-:Y:S01]  /*10d10*/  FSEL R8, R2, -INF , !P6 ;  /* 0xff80000002087808 */ /* 0x000fe20007000000 */
[----:B------:R-:W-:Y:S01]  /*10d20*/  IMAD.MOV.U32 R237, RZ, RZ, R244 ;  /* 0x000000ffffed7224 */ /* 0x000fe200078e00f4 */
[----:B------:R-:W-:Y:S01]  /*10d30*/  ISETP.GE.AND P4, PT, R130, R226, PT ;  /* 0x000000e28200720c */ /* 0x000fe20003f86270 */
[----:B------:R-:W-:Y:S01]  /*10d40*/  IMAD.MOV.U32 R196, RZ, RZ, R221 ;  /* 0x000000ffffc47224 */ /* 0x000fe200078e00dd */
[----:B------:R-:W-:Y:S02]  /*10d50*/  ISETP.GE.AND P1, PT, R132, R228, PT ;  /* 0x000000e48400720c */ /* 0x000fe40003f26270 */
[----:B------:R-:W-:Y:S01]  /*10d60*/  FSEL R2, R181, -INF , P0 ;  /* 0xff800000b5027808 */ /* 0x000fe20000000000 */
[----:B------:R-:W-:Y:S01]  /*10d70*/  IMAD.MOV.U32 R244, RZ, RZ, R231 ;  /* 0x000000fffff47224 */ /* 0x000fe200078e00e7 */
[----:B------:R-:W-:Y:S01]  /*10d80*/  ISETP.GE.AND P6, PT, R131, R226, PT ;  /* 0x000000e28300720c */ /* 0x000fe20003fc6270 */
[----:B------:R-:W-:Y:S01]  /*10d90*/  IMAD.MOV.U32 R221, RZ, RZ, R174 ;  /* 0x000000ffffdd7224 */ /* 0x000fe200078e00ae */
[----:B------:R-:W-:-:S02]  /*10da0*/  ISETP.GE.AND P0, PT, R133, R228, PT ;  /* 0x000000e48500720c */ /* 0x000fc40003f06270 */
[----:B------:R-:W-:Y:S01]  /*10db0*/  FMNMX3.FTZ R0, R0, R11, R10, !PT ;  /* 0x0000000b00007276 */ /* 0x000fe2000781000a */
[----:B------:R-:W-:Y:S01]  /*10dc0*/  IMAD.MOV.U32 R174, RZ, RZ, R7 ;  /* 0x000000ffffae7224 */ /* 0x000fe200078e0007 */
[----:B------:R-:W-:Y:S01]  /*10dd0*/  MOV R231, R175 ;  /* 0x000000af00e77202 */ /* 0x000fe20000000f00 */
[----:B------:R-:W-:Y:S01]  /*10de0*/  IMAD.MOV.U32 R185, RZ, RZ, R5 ;  /* 0x000000ffffb97224 */ /* 0x000fe200078e0005 */
[----:B------:R-:W-:Y:S01]  /*10df0*/  FSEL R7, R3, -INF , !P4 ;  /* 0xff80000003077808 */ /* 0x000fe20006000000 */
[----:B------:R-:W-:Y:S01]  /*10e00*/  IMAD.MOV.U32 R175, RZ, RZ, R6 ;  /* 0x000000ffffaf7224 */ /* 0x000fe200078e0006 */
[----:B------:R-:W-:Y:S01]  /*10e10*/  FSEL R5, R176, -INF , P1 ;  /* 0xff800000b0057808 */ /* 0x000fe20000800000 */
[----:B------:R-:W-:Y:S01]  /*10e20*/  IMAD.MOV.U32 R192, RZ, RZ, R4 ;  /* 0x000000ffffc07224 */ /* 0x000fe200078e0004 */
[-C--:B------:R-:W-:Y:S02]  /*10e30*/  ISETP.GE.AND P4, PT, R132, R226.reuse, PT ;  /* 0x000000e28400720c */ /* 0x080fe40003f86270 */
[----:B------:R-:W-:-:S02]  /*10e40*/  ISETP.GE.AND P1, PT, R133, R226, PT ;  /* 0x000000e28500720c */ /* 0x000fc40003f26270 */
[----:B------:R-:W-:Y:S02]  /*10e50*/  FSEL R4, R177, -INF , P0 ;  /* 0xff800000b1047808 */ /* 0x000fe40000000000 */
[----:B------:R-:W-:Y:S02]  /*10e60*/  FSEL R6, R2, -INF , !P6 ;  /* 0xff80000002067808 */ /* 0x000fe40007000000 */
[----:B------:R-:W-:Y:S02]  /*10e70*/  FMNMX3.FTZ R0, R0, R9, R8, !PT ;  /* 0x0000000900007276 */ /* 0x000fe40007810008 */
[----:B------:R-:W-:Y:S02]  /*10e80*/  FSEL R5, R5, -INF , !P4 ;  /* 0xff80000005057808 */ /* 0x000fe40006000000 */
[----:B------:R-:W-:Y:S02]  /*10e90*/  FSEL R4, R4, -INF , !P1 ;  /* 0xff80000004047808 */ /* 0x000fe40004800000 */
[----:B------:R-:W-:-:S04]  /*10ea0*/  FMNMX3.FTZ R0, R0, R7, R6, !PT ;  /* 0x0000000700007276 */ /* 0x000fc80007810006 */
[----:B------:R-:W-:-:S05]  /*10eb0*/  FMNMX3.FTZ R0, R0, R5, R4, !PT ;  /* 0x0000000500007276 */ /* 0x000fca0007810004 */
[----:B------:R-:W1:Y:S02]  /*10ec0*/  SHFL.BFLY PT, R2, R0, 0x2, 0x1f ;  /* 0x0c401f0000027f89 */ /* 0x000e6400000e0000 */
[----:B-1----:R-:W-:-:S05]  /*10ed0*/  FMNMX.FTZ R0, R0, R2, !PT ;  /* 0x0000000200007209 */ /* 0x002fca0007810000 */
[----:B------:R-:W1:Y:S01]  /*10ee0*/  SHFL.BFLY PT, R2, R0, 0x1, 0x1f ;  /* 0x0c201f0000027f89 */ /* 0x000e6200000e0000 */
[----:B------:R-:W-:Y:S02]  /*10ef0*/  IMAD.MOV.U32 R200, RZ, RZ, R245 ;  /* 0x000000ffffc87224 */ /* 0x000fe400078e00f5 */
[----:B------:R-:W-:Y:S01]  /*10f00*/  IMAD.MOV.U32 R245, RZ, RZ, R172 ;  /* 0x000000fffff57224 */ /* 0x000fe200078e00ac */
[----:B-1----:R-:W-:-:S04]  /*10f10*/  FMNMX.FTZ R172, R0, R2, !PT ;  /* 0x0000000200ac7209 */ /* 0x002fc80007810000 */
[----:B------:R-:W-:-:S04]  /*10f20*/  FSETP.NEU.FTZ.AND P0, PT, R172, -INF , PT ;  /* 0xff800000ac00780b */ /* 0x000fc80003f1d000 */
[----:B------:R-:W-:-:S05]  /*10f30*/  FSEL R0, R172, RZ, P0 ;  /* 0x000000ffac007208 */ /* 0x000fca0000000000 */
[----:B------:R-:W-:Y:S02]  /*10f40*/  FADD.FTZ R2, R37, -R0 ;  /* 0x8000000025027221 */ /* 0x000fe40000010000 */
[----:B------:R-:W2:Y:S01]  /*10f50*/  LD.E R0, desc[UR4][R134.64+0xdc] ;  /* 0x0000dc0486007980 */ /* 0x000ea2000c101900 */
[----:B------:R-:W-:Y:S02]  /*10f60*/  IMAD.MOV.U32 R181, RZ, RZ, R169 ;  /* 0x000000ffffb57224 */ /* 0x000fe400078e00a9 */
[----:B------:R-:W-:Y:S02]  /*10f70*/  IMAD.MOV.U32 R209, RZ, RZ, R236 ;  /* 0x000000ffffd17224 */ /* 0x000fe400078e00ec */
[----:B------:R-:W-:Y:S01]  /*10f80*/  IMAD.MOV.U32 R236, RZ, RZ, R168 ;  /* 0x000000ffffec7224 */ /* 0x000fe200078e00a8 */
[----:B------:R-:W-:Y:S01]  /*10f90*/  MOV R37, R204 ;  /* 0x000000cc00257202 */ /* 0x000fe20000000f00 */
[----:B------:R-:W-:Y:S02]  /*10fa0*/  IMAD.MOV.U32 R177, RZ, RZ, R197 ;  /* 0x000000ffffb17224 */ /* 0x000fe400078e00c5 */
[----:B------:R-:W-:-:S02]  /*10fb0*/  IMAD.MOV.U32 R189, RZ, RZ, R209 ;  /* 0x000000ffffbd7224 */ /* 0x000fc400078e00d1 */
[----:B------:R-:W-:Y:S02]  /*10fc0*/  IMAD.MOV.U32 R197, RZ, RZ, R213 ;  /* 0x000000ffffc57224 */ /* 0x000fe400078e00d5 */
[----:B------:R-:W-:Y:S02]  /*10fd0*/  IMAD.MOV.U32 R204, RZ, RZ, R212 ;  /* 0x000000ffffcc7224 */ /* 0x000fe400078e00d4 */
[----:B--2---:R-:W-:-:S05]  /*10fe0*/  FMUL.FTZ R3, R0, R172 ;  /* 0x000000ac00037220 */ /* 0x004fca0000410000 */
[----:B------:R-:W-:-:S05]  /*10ff0*/  FSEL R3, R3, RZ, P0 ;  /* 0x000000ff03037208 */ /* 0x000fca0000000000 */
[-CC-:B------:R-:W-:Y:S01]  /*11000*/  FFMA.FTZ R169, R60, R0.reuse, -R3.reuse ;  /* 0x000000003ca97223 */ /* 0x180fe20000010803 */
[----:B------:R-:W-:Y:S02]  /*11010*/  IMAD.MOV.U32 R60, RZ, RZ, R170 ;  /* 0x000000ffff3c7224 */ /* 0x000fe400078e00aa */
[-C--:B------:R-:W-:Y:S01]  /*11020*/  FFMA.FTZ R170, R59, R0.reuse, -R3 ;  /* 0x000000003baa7223 */ /* 0x080fe20000010803 */
[----:B------:R-:W-:Y:S02]  /*11030*/  IMAD.MOV.U32 R59, RZ, RZ, R171 ;  /* 0x000000ffff3b7224 */ /* 0x000fe400078e00ab */
[-C--:B------:R-:W-:Y:S01]  /*11040*/  FFMA.FTZ R171, R58, R0.reuse, -R3 ;  /* 0x000000003aab7223 */ /* 0x080fe20000010803 */
[----:B------:R-:W-:Y:S02]  /*11050*/  IMAD.MOV.U32 R58, RZ, RZ, R173 ;  /* 0x000000ffff3a7224 */ /* 0x000fe400078e00ad */
[----:B------:R-:W-:Y:S01]  /*11060*/  FFMA.FTZ R173, R57, R0, -R3 ;  /* 0x0000000039ad7223 */ /* 0x000fe20000010803 */
[----:B------:R-:W-:-:S02]  /*11070*/  IMAD.MOV.U32 R57, RZ, RZ, R174 ;  /* 0x000000ffff397224 */ /* 0x000fc400078e00ae */
[-CC-:B------:R-:W-:Y:S01]  /*11080*/  FFMA.FTZ R174, R56, R0.reuse, -R3.reuse ;  /* 0x0000000038ae7223 */ /* 0x180fe20000010803 */
[----:B------:R-:W-:Y:S01]  /*11090*/  FFMA.FTZ R184, R52, R0, -R3 ;  /* 0x0000000034b87223 */ /* 0x000fe20000010803 */
[----:B------:R-:W-:Y:S02]  /*110a0*/  IMAD.MOV.U32 R56, RZ, RZ, R175 ;  /* 0x000000ffff387224 */ /* 0x000fe400078e00af */
[----:B------:R-:W-:Y:S01]  /*110b0*/  FMUL.FTZ R2, R0, R2 ;  /* 0x0000000200027220 */ /* 0x000fe20000410000 */
[----:B------:R-:W-:Y:S02]  /*110c0*/  IMAD.MOV.U32 R52, RZ, RZ, R221 ;  /* 0x000000ffff347224 */ /* 0x000fe400078e00dd */
[-CC-:B------:R-:W-:Y:S01]  /*110d0*/  FFMA.FTZ R168, R61, R0.reuse, -R3.reuse ;  /* 0x000000003da87223 */ /* 0x180fe20000010803 */
[----:B------:R-:W-:Y:S02]  /*110e0*/  IMAD.MOV.U32 R61, RZ, RZ, R192 ;  /* 0x000000ffff3d7224 */ /* 0x000fe400078e00c0 */
[-CC-:B------:R-:W-:Y:S01]  /*110f0*/  FFMA.FTZ R175, R55, R0.reuse, -R3.reuse ;  /* 0x0000000037af7223 */ /* 0x180fe20000010803 */
[----:B------:R-:W-:Y:S01]  /*11100*/  FFMA.FTZ R180, R53, R0, -R3 ;  /* 0x0000000035b47223 */ /* 0x000fe20000010803 */
[----:B------:R-:W-:-:S02]  /*11110*/  IMAD.MOV.U32 R55, RZ, RZ, R217 ;  /* 0x000000ffff377224 */ /* 0x000fc400078e00d9 */
[-CC-:B------:R-:W-:Y:S01]  /*11120*/  FFMA.FTZ R192, R51, R0.reuse, -R3.reuse ;  /* 0x0000000033c07223 */ /* 0x180fe20000010803 */
[----:B------:R-:W-:Y:S02]  /*11130*/  IMAD.MOV.U32 R53, RZ, RZ, R236 ;  /* 0x000000ffff357224 */ /* 0x000fe400078e00ec */
[-CC-:B------:R-:W-:Y:S01]  /*11140*/  FFMA.FTZ R176, R54, R0.reuse, -R3.reuse ;  /* 0x0000000036b07223 */ /* 0x180fe20000010803 */
[--C-:B------:R-:W-:Y:S01]  /*11150*/  FFMA.FTZ R236, R42, R0, -R3.reuse ;  /* 0x000000002aec7223 */ /* 0x100fe20000010803 */
[----:B------:R-:W-:Y:S01]  /*11160*/  IMAD.MOV.U32 R51, RZ, RZ, R56 ;  /* 0x000000ffff337224 */ /* 0x000fe200078e0038 */
[----:B------:R-:W-:Y:S01]  /*11170*/  MOV R42, R52 ;  /* 0x00000034002a7202 */ /* 0x000fe20000000f00 */
[----:B------:R-:W-:Y:S02]  /*11180*/  IMAD.MOV.U32 R54, RZ, RZ, R216 ;  /* 0x000000ffff367224 */ /* 0x000fe400078e00d8 */
[----:B------:R-:W-:Y:S01]  /*11190*/  FFMA.FTZ R209, R49, R0, -R3 ;  /* 0x0000000031d17223 */ /* 0x000fe20000010803 */
[----:B------:R-:W-:Y:S01]  /*111a0*/  IMAD.MOV.U32 R56, RZ, RZ, R201 ;  /* 0x000000ffff387224 */ /* 0x000fe200078e00c9 */
[----:B------:R-:W1:Y:S01]  /*111b0*/  MUFU.EX2 R2, R2 ;  /* 0x0000000200027308 */ /* 0x000e620000000800 */
[----:B------:R-:W-:-:S02]  /*111c0*/  IMAD.MOV.U32 R52, RZ, RZ, R57 ;  /* 0x000000ffff347224 */ /* 0x000fc400078e0039 */
[-CC-:B------:R-:W-:Y:S01]  /*111d0*/  FFMA.FTZ R213, R47, R0.reuse, -R3.reuse ;  /* 0x000000002fd57223 */ /* 0x180fe20000010803 */
[----:B------:R-:W-:Y:S02]  /*111e0*/  IMAD.MOV.U32 R201, RZ, RZ, R244 ;  /* 0x000000ffffc97224 */ /* 0x000fe400078e00f4 */
[-C--:B------:R-:W-:Y:S01]  /*111f0*/  FFMA.FTZ R244, R38, R0.reuse, -R3 ;  /* 0x0000000026f47223 */ /* 0x080fe20000010803 */
[----:B------:R-:W-:Y:S02]  /*11200*/  IMAD.MOV.U32 R49, RZ, RZ, R55 ;  /* 0x000000ffff317224 */ /* 0x000fe400078e0037 */
[-C--:B------:R-:W-:Y:S01]  /*11210*/  FFMA.FTZ R212, R48, R0.reuse, -R3 ;  /* 0x0000000030d47223 */ /* 0x080fe20000010803 */
[----:B------:R-:W-:Y:S01]  /*11220*/  IMAD.MOV.U32 R57, RZ, RZ, R200 ;  /* 0x000000ffff397224 */ /* 0x000fe200078e00c8 */
[----:B------:R-:W-:Y:S01]  /*11230*/  MOV R38, R245 ;  /* 0x000000f500267202 */ /* 0x000fe20000000f00 */
[----:B------:R-:W-:Y:S02]  /*11240*/  IMAD.MOV.U32 R47, RZ, RZ, R53 ;  /* 0x000000ffff2f7224 */ /* 0x000fe400078e0035 */
[----:B------:R-:W-:Y:S01]  /*11250*/  FFMA.FTZ R245, R36, R0, -R3 ;  /* 0x0000000024f57223 */ /* 0x000fe20000010803 */
[----:B------:R-:W-:-:S02]  /*11260*/  IMAD.MOV.U32 R55, RZ, RZ, R37 ;  /* 0x000000ffff377224 */ /* 0x000fc400078e0025 */
[-CC-:B------:R-:W-:Y:S01]  /*11270*/  FFMA.FTZ R216, R46, R0.reuse, -R3.reuse ;  /* 0x000000002ed87223 */ /* 0x180fe20000010803 */
[----:B------:R-:W-:Y:S02]  /*11280*/  IMAD.MOV.U32 R48, RZ, RZ, R54 ;  /* 0x000000ffff307224 */ /* 0x000fe400078e0036 */
[----:B------:R-:W-:Y:S02]  /*11290*/  IMAD.MOV.U32 R53, RZ, RZ, R58 ;  /* 0x000000ffff357224 */ /* 0x000fe400078e003a */
[----:B------:R-:W-:Y:S02]  /*112a0*/  IMAD.MOV.U32 R37, RZ, RZ, R240 ;  /* 0x000000ffff257224 */ /* 0x000fe400078e00f0 */
[-CC-:B------:R-:W-:Y:S01]  /*112b0*/  FFMA.FTZ R240, R40, R0.reuse, -R3.reuse ;  /* 0x0000000028f07223 */ /* 0x180fe20000010803 */
[----:B------:R-:W-:Y:S02]  /*112c0*/  IMAD.MOV.U32 R54, RZ, RZ, R60 ;  /* 0x000000ffff367224 */ /* 0x000fe400078e003c */
[----:B------:R-:W-:Y:S01]  /*112d0*/  FFMA.FTZ R46, R23, R0, -R3 ;  /* 0x00000000172e7223 */ /* 0x000fe20000010803 */
[----:B------:R-:W-:-:S02]  /*112e0*/  IMAD.MOV.U32 R36, RZ, RZ, R177 ;  /* 0x000000ffff247224 */ /* 0x000fc400078e00b1 */
[----:B------:R-:W-:Y:S02]  /*112f0*/  IMAD.MOV.U32 R58, RZ, RZ, R181 ;  /* 0x000000ffff3a7224 */ /* 0x000fe400078e00b5 */
[-C--:B------:R-:W-:Y:S01]  /*11300*/  FFMA.FTZ R221, R44, R0.reuse, -R3 ;  /* 0x000000002cdd7223 */ /* 0x080fe20000010803 */
[----:B------:R-:W-:Y:S02]  /*11310*/  IMAD.MOV.U32 R200, RZ, RZ, R237 ;  /* 0x000000ffffc87224 */ /* 0x000fe400078e00ed */
[-C--:B------:R-:W-:Y:S01]  /*11320*/  FFMA.FTZ R237, R41, R0.reuse, -R3 ;  /* 0x0000000029ed7223 */ /* 0x080fe20000010803 */
[----:B------:R-:W-:Y:S02]  /*11330*/  IMAD.MOV.U32 R60, RZ, RZ, R241 ;  /* 0x000000ffff3c7224 */ /* 0x000fe400078e00f1 */
[----:B------:R-:W-:Y:S01]  /*11340*/  FFMA.FTZ R241, R39, R0, -R3 ;  /* 0x0000000027f17223 */ /* 0x000fe20000010803 */
[----:B------:R-:W-:Y:S02]  /*11350*/  IMAD.MOV.U32 R181, RZ, RZ, R249 ;  /* 0x000000ffffb57224 */ /* 0x000fe400078e00f9 */
[----:B------:R-:W-:-:S02]  /*11360*/  IMAD.MOV.U32 R177, RZ, RZ, R248 ;  /* 0x000000ffffb17224 */ /* 0x000fc400078e00f8 */
[-C--:B------:R-:W-:Y:S01]  /*11370*/  FFMA.FTZ R248, R35, R0.reuse, -R3 ;  /* 0x0000000023f87223 */ /* 0x080fe20000010803 */
[----:B------:R-:W-:Y:S01]  /*11380*/  IMAD.MOV.U32 R40, RZ, RZ, R57 ;  /* 0x000000ffff287224 */ /* 0x000fe200078e0039 */
[----:B------:R-:W-:Y:S01]  /*11390*/  MOV R57, R189 ;  /* 0x000000bd00397202 */ /* 0x000fe20000000f00 */
[----:B------:R-:W-:Y:S02]  /*113a0*/  IMAD.MOV.U32 R23, RZ, RZ, R204 ;  /* 0x000000ffff177224 */ /* 0x000fe400078e00cc */
[-C--:B------:R-:W-:Y:S01]  /*113b0*/  FFMA.FTZ R39, R32, R0.reuse, -R3 ;  /* 0x0000000020277223 */ /* 0x080fe20000010803 */
[----:B------:R-:W-:Y:S02]  /*113c0*/  IMAD.MOV.U32 R44, RZ, RZ, R231 ;  /* 0x000000ffff2c7224 */ /* 0x000fe400078e00e7 */
[-CC-:B------:R-:W-:Y:S01]  /*113d0*/  FFMA.FTZ R189, R30, R0.reuse, -R3.reuse ;  /* 0x000000001ebd7223 */ /* 0x180fe20000010803 */
[----:B------:R-:W-:Y:S02]  /*113e0*/  IMAD.MOV.U32 R35, RZ, RZ, R52 ;  /* 0x000000ffff237224 */ /* 0x000fe400078e0034 */
[----:B------:R-:W-:Y:S01]  /*113f0*/  FFMA.FTZ R193, R50, R0, -R3 ;  /* 0x0000000032c17223 */ /* 0x000fe20000010803 */
[----:B------:R-:W-:-:S02]  /*11400*/  IMAD.MOV.U32 R41, RZ, RZ, R201 ;  /* 0x000000ffff297224 */ /* 0x000fc400078e00c9 */
[-CC-:B------:R-:W-:Y:S01]  /*11410*/  FFMA.FTZ R231, R43, R0.reuse, -R3.reuse ;  /* 0x000000002be77223 */ /* 0x180fe20000010803 */
[----:B------:R-:W-:Y:S02]  /*11420*/  IMAD.MOV.U32 R32, RZ, RZ, R48 ;  /* 0x000000ffff207224 */ /* 0x000fe400078e0030 */
[-C--:B------:R-:W-:Y:S01]  /*11430*/  FFMA.FTZ R201, R27, R0.reuse, -R3 ;  /* 0x000000001bc97223 */ /* 0x080fe20000010803 */
[----:B------:R-:W-:Y:S02]  /*11440*/  IMAD.MOV.U32 R52, RZ, RZ, R55 ;  /* 0x000000ffff347224 */ /* 0x000fe400078e0037 */
[-CC-:B------:R-:W-:Y:S01]  /*11450*/  FFMA.FTZ R30, R24, R0.reuse, -R3.reuse ;  /* 0x00000000181e7223 */ /* 0x180fe20000010803 */
[-CC-:B------:R-:W-:Y:S01]  /*11460*/  FFMA.FTZ R50, R33, R0.reuse, -R3.reuse ;  /* 0x0000000021327223 */ /* 0x180fe20000010803 */
[-C--:B------:R-:W-:Y:S01]  /*11470*/  FFMA.FTZ R43, R31, R0.reuse, -R3 ;  /* 0x000000001f2b7223 */ /* 0x080fe20000010803 */
[----:B------:R-:W-:Y:S02]  /*11480*/  IMAD.MOV.U32 R48, RZ, RZ, R53 ;  /* 0x000000ffff307224 */ /* 0x000fe400078e0035 */
[----:B------:R-:W-:Y:S01]  /*11490*/  FFMA.FTZ R55, R25, R0, -R3 ;  /* 0x0000000019377223 */ /* 0x000fe20000010803 */
[----:B------:R-:W-:-:S02]  /*114a0*/  IMAD.MOV.U32 R27, RZ, RZ, R196 ;  /* 0x000000ffff1b7224 */ /* 0x000fc400078e00c4 */
[-C--:B------:R-:W-:Y:S01]  /*114b0*/  FFMA.FTZ R204, R12, R0.reuse, -R3 ;  /* 0x000000000ccc7223 */ /* 0x080fe20000010803 */
[----:B------:R-:W-:Y:S02]  /*114c0*/  IMAD.MOV.U32 R24, RZ, RZ, R181 ;  /* 0x000000ffff187224 */ /* 0x000fe400078e00b5 */
[----:B------:R-:W-:Y:S01]  /*114d0*/  FFMA.FTZ R217, R45, R0, -R3 ;  /* 0x000000002dd97223 */ /* 0x000fe20000010803 */
[----:B------:R-:W-:Y:S02]  /*114e0*/  IMAD.MOV.U32 R33, RZ, RZ, R47 ;  /* 0x000000ffff217224 */ /* 0x000fe400078e002f */
[----:B------:R-:W-:Y:S02]  /*114f0*/  IMAD.MOV.U32 R31, RZ, RZ, R49 ;  /* 0x000000ffff1f7224 */ /* 0x000fe400078e0031 */
[----:B------:R-:W-:Y:S02]  /*11500*/  IMAD.MOV.U32 R53, RZ, RZ, R56 ;  /* 0x000000ffff357224 */ /* 0x000fe400078e0038 */
[----:B------:R-:W-:-:S02]  /*11510*/  IMAD.MOV.U32 R25, RZ, RZ, R177 ;  /* 0x000000ffff197224 */ /* 0x000fc400078e00b1 */
[----:B------:R-:W-:Y:S01]  /*11520*/  IMAD.MOV.U32 R12, RZ, RZ, R23 ;  /* 0x000000ffff0c7224 */ /* 0x000fe200078e0017 */
[----:B------:R-:W-:Y:S01]  /*11530*/  MOV R23, R36 ;  /* 0x0000002400177202 */ /* 0x000fe20000000f00 */
[----:B------:R-:W-:Y:S02]  /*11540*/  IMAD.MOV.U32 R49, RZ, RZ, R54 ;  /* 0x000000ffff317224 */ /* 0x000fe400078e0036 */
[-C--:B------:R-:W-:Y:S01]  /*11550*/  FFMA.FTZ R45, R18, R0.reuse, -R3 ;  /* 0x00000000122d7223 */ /* 0x080fe20000010803 */
[----:B------:R-:W-:Y:S02]  /*11560*/  IMAD.MOV.U32 R56, RZ, RZ, R197 ;  /* 0x000000ffff387224 */ /* 0x000fe400078e00c5 */
[-CC-:B------:R-:W-:Y:S01]  /*11570*/  FFMA.FTZ R197, R29, R0.reuse, -R3.reuse ;  /* 0x000000001dc57223 */ /* 0x180fe20000010803 */
[-CC-:B------:R-:W-:Y:S01]  /*11580*/  FFMA.FTZ R54, R17, R0.reuse, -R3.reuse ;  /* 0x0000000011367223 */ /* 0x180fe20000010803 */
[----:B------:R-:W-:Y:S02]  /*11590*/  IMAD.MOV.U32 R36, RZ, RZ, R188 ;  /* 0x000000ffff247224 */ /* 0x000fe400078e00bc */
[-CC-:B------:R-:W-:Y:S01]  /*115a0*/  FFMA.FTZ R15, R15, R0.reuse, -R3.reuse ;  /* 0x000000000f0f7223 */ /* 0x180fe20000010803 */
[----:B------:R-:W-:Y:S01]  /*115b0*/  FFMA.FTZ R29, R21, R0, -R3 ;  /* 0x00000000151d7223 */ /* 0x000fe20000010803 */
[----:B------:R-:W-:-:S02]  /*115c0*/  IMAD.MOV.U32 R17, RZ, RZ, R24 ;  /* 0x000000ffff117224 */ /* 0x000fc400078e0018 */
[-C--:B------:R-:W-:Y:S01]  /*115d0*/  FFMA.FTZ R47, R19, R0.reuse, -R3 ;  /* 0x00000000132f7223 */ /* 0x080fe20000010803 */
[----:B------:R-:W-:Y:S02]  /*115e0*/  IMAD.MOV.U32 R18, RZ, RZ, R27 ;  /* 0x000000ffff127224 */ /* 0x000fe400078e001b */
[----:B------:R-:W-:Y:S02]  /*115f0*/  IMAD.MOV.U32 R24, RZ, RZ, R25 ;  /* 0x000000ffff187224 */ /* 0x000fe400078e0019 */
[----:B------:R-:W-:Y:S02]  /*11600*/  IMAD.MOV.U32 R21, RZ, RZ, R33 ;  /* 0x000000ffff157224 */ /* 0x000fe400078e0021 */
[----:B------:R-:W-:Y:S02]  /*11610*/  IMAD.MOV.U32 R27, RZ, RZ, R42 ;  /* 0x000000ffff1b7224 */ /* 0x000fe400078e002a */
[----:B------:R-:W-:Y:S01]  /*11620*/  FFMA.FTZ R42, R8, R0, -R3 ;  /* 0x00000000082a7223 */ /* 0x000fe20000010803 */
[----:B------:R-:W-:-:S02]  /*11630*/  IMAD.MOV.U32 R19, RZ, RZ, R31 ;  /* 0x000000ffff137224 */ /* 0x000fc400078e001f */
[-C--:B------:R-:W-:Y:S01]  /*11640*/  FFMA.FTZ R31, R11, R0.reuse, -R3 ;  /* 0x000000000b1f7223 */ /* 0x080fe20000010803 */
[----:B------:R-:W-:Y:S02]  /*11650*/  IMAD.MOV.U32 R33, RZ, RZ, R61 ;  /* 0x000000ffff217224 */ /* 0x000fe400078e003d */
[----:B------:R-:W-:Y:S01]  /*11660*/  FFMA.FTZ R181, R20, R0, -R3 ;  /* 0x0000000014b57223 */ /* 0x000fe20000010803 */
[----:B------:R-:W-:Y:S01]  /*11670*/  IMAD.MOV.U32 R61, RZ, RZ, R205 ;  /* 0x000000ffff3d7224 */ /* 0x000fe200078e00cd */
[----:B------:R2:W3:Y:S01]  /*11680*/  MUFU.EX2 R11, R15 ;  /* 0x0000000f000b7308 */ /* 0x0004e20000000800 */
[----:B------:R-:W-:Y:S02]  /*11690*/  IMAD.MOV.U32 R8, RZ, RZ, R36 ;  /* 0x000000ffff087224 */ /* 0x000fe400078e0024 */
[----:B-1----:R-:W-:Y:S01]  /*116a0*/  FMUL.FTZ R36, R160, R2 ;  /* 0x00000002a0247220 */ /* 0x002fe20000410000 */
[----:B------:R-:W-:Y:S01]  /*116b0*/  IMAD.MOV.U32 R20, RZ, RZ, R32 ;  /* 0x000000ffff147224 */ /* 0x000fe200078e0020 */
[----:B------:R-:W-:Y:S01]  /*116c0*/  MOV R160, R37 ;  /* 0x0000002500a07202 */ /* 0x000fe20000000f00 */
[-CC-:B------:R-:W-:Y:S01]  /*116d0*/  FFMA.FTZ R249, R34, R0.reuse, -R3.reuse ;  /* 0x0000000022f97223 */ /* 0x180fe20000010803 */
[----:B------:R-:W-:Y:S01]  /*116e0*/  FFMA.FTZ R196, R26, R0, -R3 ;  /* 0x000000001ac47223 */ /* 0x000fe20000010803 */
[----:B------:R-:W-:-:S02]  /*116f0*/  IMAD.MOV.U32 R32, RZ, RZ, R44 ;  /* 0x000000ffff207224 */ /* 0x000fc400078e002c */
[----:B------:R-:W-:Y:S01]  /*11700*/  FFMA.FTZ R205, R5, R0, -R3 ;  /* 0x0000000005cd7223 */ /* 0x000fe20000010803 */
[----:B------:R-:W-:Y:S01]  /*11710*/  FMUL.FTZ R37, R161, R2 ;  /* 0x00000002a1257220 */ /* 0x000fe20000410000 */
[----:B------:R-:W-:Y:S02]  /*11720*/  IMAD.MOV.U32 R34, RZ, RZ, R51 ;  /* 0x000000ffff227224 */ /* 0x000fe400078e0033 */
[-CC-:B------:R-:W-:Y:S01]  /*11730*/  FFMA.FTZ R68, R68, R0.reuse, -R3.reuse ;  /* 0x0000000044447223 */ /* 0x180fe20000010803 */
[----:B------:R-:W-:Y:S02]  /*11740*/  IMAD.MOV.U32 R26, RZ, RZ, R58 ;  /* 0x000000ffff1a7224 */ /* 0x000fe400078e003a */
[----:B------:R-:W-:Y:S01]  /*11750*/  FFMA.FTZ R67, R67, R0, -R3 ;  /* 0x0000000043437223 */ /* 0x000fe20000010803 */
[----:B------:R-:W-:Y:S02]  /*11760*/  IMAD.MOV.U32 R25, RZ, RZ, R38 ;  /* 0x000000ffff197224 */ /* 0x000fe400078e0026 */
[----:B--2---:R-:W-:-:S02]  /*11770*/  IMAD.MOV.U32 R15, RZ, RZ, R24 ;  /* 0x000000ffff0f7224 */ /* 0x004fc400078e0018 */
[----:B------:R-:W-:Y:S02]  /*11780*/  IMAD.MOV.U32 R24, RZ, RZ, R40 ;  /* 0x000000ffff187224 */ /* 0x000fe400078e0028 */
[----:B------:R-:W-:Y:S01]  /*11790*/  FMUL.FTZ R40, R164, R2 ;  /* 0x00000002a4287220 */ /* 0x000fe20000410000 */
[----:B------:R-:W-:Y:S02]  /*117a0*/  IMAD.MOV.U32 R44, RZ, RZ, R185 ;  /* 0x000000ffff2c7224 */ /* 0x000fe400078e00b9 */
[-CC-:B------:R-:W-:Y:S01]  /*117b0*/  FFMA.FTZ R66, R66, R0.reuse, -R3.reuse ;  /* 0x0000000042427223 */ /* 0x180fe20000010803 */
[----:B------:R-:W-:Y:S02]  /*117c0*/  IMAD.MOV.U32 R5, RZ, RZ, R200 ;  /* 0x000000ffff057224 */ /* 0x000fe400078e00c8 */
[-C--:B------:R-:W-:Y:S01]  /*117d0*/  FFMA.FTZ R65, R65, R0.reuse, -R3 ;  /* 0x0000000041417223 */ /* 0x080fe20000010803 */
[----:B------:R-:W-:Y:S02]  /*117e0*/  IMAD.MOV.U32 R161, RZ, RZ, R61 ;  /* 0x000000ffffa17224 */ /* 0x000fe400078e003d */
[-CC-:B------:R-:W-:Y:S01]  /*117f0*/  FFMA.FTZ R64, R64, R0.reuse, -R3.reuse ;  /* 0x0000000040407223 */ /* 0x180fe20000010803 */
        /* <DEDUP_REMOVED lines=11> */
[----:B------:R-:W-:Y:S01]  /*118b0*/  FFMA.FTZ R200, R4, R0, -R3 ;  /* 0x0000000004c87223 */ /* 0x000fe20000010803 */
[----:B------:R-:W-:-:S02]  /*118c0*/  IMAD.MOV.U32 R164, RZ, RZ, R41 ;  /* 0x000000ffffa47224 */ /* 0x000fc400078e0029 */
[----:B------:R-:W-:Y:S01]  /*118d0*/  FMUL.FTZ R41, R165, R2 ;  /* 0x00000002a5297220 */ /* 0x000fe20000410000 */
[----:B------:R-:W-:Y:S01]  /*118e0*/  IMAD.MOV.U32 R3, RZ, RZ, R33 ;  /* 0x000000ffff037224 */ /* 0x000fe200078e0021 */
[----:B------:R-:W-:Y:S01]  /*118f0*/  MOV R16, R20 ;  /* 0x0000001400107202 */ /* 0x000fe20000000f00 */
[----:B------:R-:W-:Y:S01]  /*11900*/  FMUL.FTZ R33, R157, R2 ;  /* 0x000000029d217220 */ /* 0x000fe20000410000 */
[----:B------:R-:W-:Y:S02]  /*11910*/  IMAD.MOV.U32 R165, RZ, RZ, R18 ;  /* 0x000000ffffa57224 */ /* 0x000fe400078e0012 */
[----:B------:R-:W-:Y:S02]  /*11920*/  IMAD.MOV.U32 R20, RZ, RZ, R23 ;  /* 0x000000ffff147224 */ /* 0x000fe400078e0017 */
[----:B------:R-:W-:Y:S02]  /*11930*/  IMAD.MOV.U32 R157, RZ, RZ, R161 ;  /* 0x000000ffff9d7224 */ /* 0x000fe400078e00a1 */
[----:B------:R-:W-:-:S02]  /*11940*/  IMAD.MOV.U32 R23, RZ, RZ, R32 ;  /* 0x000000ffff177224 */ /* 0x000fc400078e0020 */
[----:B------:R-:W-:Y:S01]  /*11950*/  FMUL.FTZ R32, R156, R2 ;  /* 0x000000029c207220 */ /* 0x000fe20000410000 */
[----:B------:R-:W-:Y:S02]  /*11960*/  IMAD.MOV.U32 R161, RZ, RZ, R164 ;  /* 0x000000ffffa17224 */ /* 0x000fe400078e00a4 */
[----:B------:R-:W-:Y:S02]  /*11970*/  IMAD.MOV.U32 R164, RZ, RZ, R5 ;  /* 0x000000ffffa47224 */ /* 0x000fe400078e0005 */
[----:B------:R-:W-:Y:S02]  /*11980*/  IMAD.MOV.U32 R156, RZ, RZ, R160 ;  /* 0x000000ffff9c7224 */ /* 0x000fe400078e00a0 */
[----:B------:R-:W-:Y:S02]  /*11990*/  IMAD.MOV.U32 R5, RZ, RZ, R12 ;  /* 0x000000ffff057224 */ /* 0x000fe400078e000c */
[----:B------:R-:W-:Y:S02]  /*119a0*/  IMAD.MOV.U32 R160, RZ, RZ, R165 ;  /* 0x000000ffffa07224 */ /* 0x000fe400078e00a5 */
[----:B------:R-:W-:-:S02]  /*119b0*/  IMAD.MOV.U32 R12, RZ, RZ, R26 ;  /* 0x000000ffff0c7224 */ /* 0x000fc400078e001a */
[----:B------:R-:W-:Y:S01]  /*119c0*/  IMAD.MOV.U32 R165, RZ, RZ, R15 ;  /* 0x000000ffffa57224 */ /* 0x000fe200078e000f */
[----:B------:R-:W2:Y:S04]  /*119d0*/  LDL.LU R26, [R1+0x128] ;  /* 0x00012800011a7983 */ /* 0x000ea80000300800 */
[----:B------:R-:W4:Y:S01]  /*119e0*/  LDL.LU R15, [R1+0x12c] ;  /* 0x00012c00010f7983 */ /* 0x000f220000300800 */
[----:B------:R-:W-:Y:S02]  /*119f0*/  IMAD.MOV.U32 R18, RZ, RZ, R21 ;  /* 0x000000ffff127224 */ /* 0x000fe400078e0015 */
[----:B------:R-:W-:Y:S02]  /*11a00*/  IMAD.MOV.U32 R4, RZ, RZ, R17 ;  /* 0x000000ffff047224 */ /* 0x000fe400078e0011 */
[----:B------:R-:W-:-:S02]  /*11a10*/  IMAD.MOV.U32 R10, RZ, RZ, R19 ;  /* 0x000000ffff0a7224 */ /* 0x000fc400078e0013 */
[----:B------:R-:W-:Y:S02]  /*11a20*/  IMAD.MOV.U32 R7, RZ, RZ, R25 ;  /* 0x000000ffff077224 */ /* 0x000fe400078e0019 */
[----:B------:R-:W-:Y:S02]  /*11a30*/  IMAD.MOV.U32 R21, RZ, RZ, R27 ;  /* 0x000000ffff157224 */ /* 0x000fe400078e001b */
[-C--:B------:R-:W-:Y:S01]  /*11a40*/  FMUL.FTZ R61, R145, R2.reuse ;  /* 0x00000002913d7220 */ /* 0x080fe20000410000 */
[----:B------:R-:W-:Y:S02]  /*11a50*/  IMAD.MOV.U32 R13, RZ, RZ, R48 ;  /* 0x000000ffff0d7224 */ /* 0x000fe400078e0030 */
[-C--:B------:R-:W-:Y:S01]  /*11a60*/  FMUL.FTZ R48, R152, R2.reuse ;  /* 0x0000000298307220 */ /* 0x080fe20000410000 */
[----:B------:R-:W-:Y:S02]  /*11a70*/  IMAD.MOV.U32 R14, RZ, RZ, R49 ;  /* 0x000000ffff0e7224 */ /* 0x000fe400078e0031 */
[----:B------:R-:W-:Y:S01]  /*11a80*/  FMUL.FTZ R49, R153, R2 ;  /* 0x0000000299317220 */ /* 0x000fe20000410000 */
[----:B------:R-:W-:-:S02]  /*11a90*/  IMAD.MOV.U32 R25, RZ, RZ, R52 ;  /* 0x000000ffff197224 */ /* 0x000fc400078e0034 */
[-C--:B------:R-:W-:Y:S01]  /*11aa0*/  FMUL.FTZ R52, R148, R2.reuse ;  /* 0x0000000294347220 */ /* 0x080fe20000410000 */
        /* <DEDUP_REMOVED lines=8> */
[-C--:B------:R-:W-:Y:S01]  /*11b30*/  FMUL.FTZ R136, R136, R2.reuse ;  /* 0x0000000288887220 */ /* 0x080fe20000410000 */
[-C--:B------:R-:W-:Y:S01]  /*11b40*/  FMUL.FTZ R137, R137, R2.reuse ;  /* 0x0000000289897220 */ /* 0x080fe20000410000 */
[----:B---3--:R-:W-:Y:S01]  /*11b50*/  FFMA.FTZ R20, R20, R2, R11 ;  /* 0x0000000214147223 */ /* 0x008fe2000001000b */
[----:B------:R-:W-:Y:S02]  /*11b60*/  FSEL R2, R8, -INF , P3 ;  /* 0xff80000008027808 */ /* 0x000fe40001800000 */
[----:B------:R-:W-:Y:S01]  /*11b70*/  ISETP.GE.AND P1, PT, R70, R229, PT ;  /* 0x000000e54600720c */ /* 0x000fe20003f26270 */
[----:B------:R-:W-:Y:S01]  /*11b80*/  IMAD.MOV.U32 R153, RZ, RZ, R156 ;  /* 0x000000ffff997224 */ /* 0x000fe200078e009c */
[----:B------:R-:W-:Y:S02]  /*11b90*/  FSEL R8, R2, -INF , !P5 ;  /* 0xff80000002087808 */ /* 0x000fe40006800000 */
[----:B------:R-:W-:Y:S01]  /*11ba0*/  FSEL R2, R157, -INF , P1 ;  /* 0xff8000009d027808 */ /* 0x000fe20000800000 */
[----:B------:R-:W-:Y:S01]  /*11bb0*/  IMAD.MOV.U32 R157, RZ, RZ, R161 ;  /* 0x000000ffff9d7224 */ /* 0x000fe200078e00a1 */
[----:B------:R-:W-:Y:S01]  /*11bc0*/  MOV R161, R3 ;  /* 0x0000000300a17202 */ /* 0x000fe20000000f00 */
[----:B----4-:R-:W-:-:S02]  /*11bd0*/  IMAD.MOV.U32 R156, RZ, RZ, R15 ;  /* 0x000000ffff9c7224 */ /* 0x010fc400078e000f */
[----:B------:R-:W3:Y:S04]  /*11be0*/  LDL.LU R15, [R1+0xb8] ;  /* 0x0000b800010f7983 */ /* 0x000ee80000300800 */
[----:B------:R-:W4:Y:S01]  /*11bf0*/  LDL.LU R3, [R1+0xbc] ;  /* 0x0000bc0001037983 */ /* 0x000f220000300800 */
[-C--:B------:R-:W-:Y:S01]  /*11c00*/  ISETP.GE.AND P4, PT, R70, R230.reuse, PT ;  /* 0x000000e64600720c */ /* 0x080fe20003f86270 */
[----:B------:R-:W-:Y:S01]  /*11c10*/  IMAD.MOV.U32 R152, RZ, RZ, R164 ;  /* 0x000000ffff987224 */ /* 0x000fe200078e00a4 */
[C---:B------:R-:W-:Y:S01]  /*11c20*/  ISETP.GE.AND P0, PT, R69.reuse, R229, PT ;  /* 0x000000e54500720c */ /* 0x040fe20003f06270 */
[----:B------:R-:W-:Y:S01]  /*11c30*/  IMAD.MOV.U32 R164, RZ, RZ, R7 ;  /* 0x000000ffffa47224 */ /* 0x000fe200078e0007 */
[----:B------:R-:W-:Y:S02]  /*11c40*/  FSEL R7, R2, -INF , !P4 ;  /* 0xff80000002077808 */ /* 0x000fe40006000000 */
[----:B------:R-:W-:-:S02]  /*11c50*/  ISETP.GE.AND P6, PT, R69, R230, PT ;  /* 0x000000e64500720c */ /* 0x000fc40003fc6270 */
[----:B------:R-:W-:Y:S02]  /*11c60*/  FSEL R2, R9, -INF , P0 ;  /* 0xff80000009027808 */ /* 0x000fe40000000000 */
[----:B------:R-:W-:Y:S02]  /*11c70*/  ISETP.GE.AND P3, PT, R71, R229, PT ;  /* 0x000000e54700720c */ /* 0x000fe40003f66270 */
[----:B------:R-:W-:Y:S02]  /*11c80*/  FSEL R9, R2, -INF , !P6 ;  /* 0xff80000002097808 */ /* 0x000fe40007000000 */
[----:B------:R-:W-:Y:S01]  /*11c90*/  FSEL R2, R153, -INF , P3 ;  /* 0xff80000099027808 */ /* 0x000fe20001800000 */
[----:B------:R-:W-:Y:S02]  /*11ca0*/  IMAD.MOV.U32 R153, RZ, RZ, R161 ;  /* 0x000000ffff997224 */ /* 0x000fe400078e00a1 */
[----:B------:R-:W-:Y:S02]  /*11cb0*/  IMAD.MOV.U32 R161, RZ, RZ, R17 ;  /* 0x000000ffffa17224 */ /* 0x000fe400078e0011 */
[----:B------:R-:W-:-:S02]  /*11cc0*/  IMAD.MOV.U32 R17, RZ, RZ, R25 ;  /* 0x000000ffff117224 */ /* 0x000fc400078e0019 */
[----:B------:R-:W5:Y:S01]  /*11cd0*/  LDL.LU R25, [R1+0x2c] ;  /* 0x00002c0001197983 */ /* 0x000f620000300800 */
[----:B------:R-:W-:Y:S02]  /*11ce0*/  IMAD.MOV.U32 R149, RZ, RZ, R152 ;  /* 0x000000ffff957224 */ /* 0x000fe400078e0098 */
[----:B------:R-:W-:Y:S02]  /*11cf0*/  IMAD.MOV.U32 R152, RZ, RZ, R164 ;  /* 0x000000ffff987224 */ /* 0x000fe400078e00a4 */
[----:B---3--:R-:W-:Y:S02]  /*11d00*/  IMAD.MOV.U32 R164, RZ, RZ, R15 ;  /* 0x000000ffffa47224 */ /* 0x008fe400078e000f */
[----:B----4-:R-:W-:Y:S02]  /*11d10*/  IMAD.MOV.U32 R15, RZ, RZ, R3 ;  /* 0x000000ffff0f7224 */ /* 0x010fe400078e0003 */
[----:B------:R-:W-:Y:S02]  /*11d20*/  IMAD.MOV.U32 R3, RZ, RZ, R16 ;  /* 0x000000ffff037224 */ /* 0x000fe400078e0010 */
[----:B------:R-:W-:-:S02]  /*11d30*/  IMAD.MOV.U32 R16, RZ, RZ, R19 ;  /* 0x000000ffff107224 */ /* 0x000fc400078e0013 */
[----:B------:R-:W-:Y:S02]  /*11d40*/  IMAD.MOV.U32 R19, RZ, RZ, R27 ;  /* 0x000000ffff137224 */ /* 0x000fe400078e001b */
[----:B------:R-:W3:Y:S01]  /*11d50*/  LDL.LU R27, [R1+0x108] ;  /* 0x00010800011b7983 */ /* 0x000ee20000300800 */
[-C--:B------:R-:W-:Y:S01]  /*11d60*/  ISETP.GE.AND P5, PT, R71, R230.reuse, PT ;  /* 0x000000e64700720c */ /* 0x080fe20003fa6270 */
[----:B------:R-:W-:Y:S01]  /*11d70*/  IMAD.MOV.U32 R148, RZ, RZ, R156 ;  /* 0x000000ffff947224 */ /* 0x000fe200078e009c */
[----:B------:R-:W-:Y:S01]  /*11d80*/  ISETP.GE.AND P1, PT, R72, R229, PT ;  /* 0x000000e54800720c */ /* 0x000fe20003f26270 */
[----:B------:R-:W-:Y:S01]  /*11d90*/  IMAD.MOV.U32 R156, RZ, RZ, R10 ;  /* 0x000000ffff9c7224 */ /* 0x000fe200078e000a */
[----:B------:R-:W-:Y:S02]  /*11da0*/  FSEL R10, R2, -INF , !P5 ;  /* 0xff800000020a7808 */ /* 0x000fe40006800000 */
[----:B------:R-:W-:Y:S02]  /*11db0*/  ISETP.GE.AND P4, PT, R72, R230, PT ;  /* 0x000000e64800720c */ /* 0x000fe40003f86270 */
[----:B------:R-:W-:-:S02]  /*11dc0*/  FSEL R2, R24, -INF , P1 ;  /* 0xff80000018027808 */ /* 0x000fc40000800000 */
[-C--:B------:R-:W-:Y:S02]  /*11dd0*/  ISETP.GE.AND P0, PT, R73, R229.reuse, PT ;  /* 0x000000e54900720c */ /* 0x080fe40003f06270 */
[----:B------:R-:W-:Y:S02]  /*11de0*/  FSEL R24, R2, -INF , !P4 ;  /* 0xff80000002187808 */ /* 0x000fe40006000000 */
[----:B------:R-:W-:Y:S02]  /*11df0*/  FSEL R2, R149, -INF , P0 ;  /* 0xff80000095027808 */ /* 0x000fe40000000000 */
[----:B------:R-:W-:Y:S01]  /*11e00*/  MOV R149, R148 ;  /* 0x0000009400957202 */ /* 0x000fe20000000f00 */
[----:B------:R-:W-:Y:S01]  /*11e10*/  IMAD.MOV.U32 R148, RZ, RZ, R153 ;  /* 0x000000ffff947224 */ /* 0x000fe200078e0099 */
[----:B------:R-:W-:Y:S01]  /*11e20*/  ISETP.GE.AND P6, PT, R73, R230, PT ;  /* 0x000000e64900720c */ /* 0x000fe20003fc6270 */
[----:B------:R-:W-:Y:S01]  /*11e30*/  IMAD.MOV.U32 R153, RZ, RZ, R152 ;  /* 0x000000ffff997224 */ /* 0x000fe200078e0098 */
[----:B------:R-:W-:Y:S01]  /*11e40*/  ISETP.GE.AND P3, PT, R74, R229, PT ;  /* 0x000000e54a00720c */ /* 0x000fe20003f66270 */
[----:B------:R-:W-:-:S02]  /*11e50*/  IMAD.MOV.U32 R152, RZ, RZ, R157 ;  /* 0x000000ffff987224 */ /* 0x000fc400078e009d */
[----:B------:R-:W-:Y:S02]  /*11e60*/  IMAD.MOV.U32 R157, RZ, RZ, R160 ;  /* 0x000000ffff9d7224 */ /* 0x000fe400078e00a0 */
[----:B------:R-:W-:Y:S02]  /*11e70*/  IMAD.MOV.U32 R160, RZ, RZ, R19 ;  /* 0x000000ffffa07224 */ /* 0x000fe400078e0013 */
[----:B-----5:R-:W-:Y:S01]  /*11e80*/  IMAD.MOV.U32 R19, RZ, RZ, R25 ;  /* 0x000000ffff137224 */ /* 0x020fe200078e0019 */
[----:B------:R-:W-:Y:S02]  /*11e90*/  FSEL R25, R2, -INF , !P6 ;  /* 0xff80000002197808 */ /* 0x000fe40007000000 */
[----:B------:R-:W-:Y:S02]  /*11ea0*/  ISETP.GE.AND P5, PT, R74, R230, PT ;  /* 0x000000e64a00720c */ /* 0x000fe40003fa6270 */
[----:B--2---:R-:W-:Y:S02]  /*11eb0*/  FSEL R2, R26, -INF , P3 ;  /* 0xff8000001a027808 */ /* 0x004fe40001800000 */
[----:B------:R-:W-:-:S02]  /*11ec0*/  ISETP.GE.AND P1, PT, R75, R229, PT ;  /* 0x000000e54b00720c */ /* 0x000fc40003f26270 */
[----:B------:R-:W-:Y:S02]  /*11ed0*/  FSEL R26, R2, -INF , !P5 ;  /* 0xff800000021a7808 */ /* 0x000fe40006800000 */
[-C--:B------:R-:W-:Y:S02]  /*11ee0*/  ISETP.GE.AND P4, PT, R75, R230.reuse, PT ;  /* 0x000000e64b00720c */ /* 0x080fe40003f86270 */
[----:B------:R-:W-:Y:S01]  /*11ef0*/  FSEL R2, R149, -INF , P1 ;  /* 0xff80000095027808 */ /* 0x000fe20000800000 */
[----:B------:R-:W-:Y:S01]  /*11f00*/  IMAD.MOV.U32 R149, RZ, RZ, R148 ;  /* 0x000000ffff957224 */ /* 0x000fe200078e0094 */
[CC--:B------:R-:W-:Y:S02]  /*11f10*/  ISETP.GE.AND P0, PT, R76.reuse, R229.reuse, PT ;  /* 0x000000e54c00720c */ /* 0x0c0fe40003f06270 */
[----:B------:R-:W-:Y:S02]  /*11f20*/  ISETP.GE.AND P6, PT, R76, R230, PT ;  /* 0x000000e64c00720c */ /* 0x000fe40003fc6270 */
[----:B------:R-:W-:-:S02]  /*11f30*/  ISETP.GE.AND P3, PT, R77, R229, PT ;  /* 0x000000e54d00720c */ /* 0x000fc40003f66270 */
[----:B------:R-:W-:Y:S02]  /*11f40*/  ISETP.GE.AND P5, PT, R77, R230, PT ;  /* 0x000000e64d00720c */ /* 0x000fe40003fa6270 */
[----:B------:R-:W-:Y:S01]  /*11f50*/  ISETP.GE.AND P1, PT, R78, R229, PT ;  /* 0x000000e54e00720c */ /* 0x000fe20003f26270 */
[----:B------:R-:W-:Y:S02]  /*11f60*/  IMAD.MOV.U32 R140, RZ, RZ, R196 ;  /* 0x000000ffff8c7224 */ /* 0x000fe400078e00c4 */
[----:B------:R-:W-:Y:S02]  /*11f70*/  IMAD.MOV.U32 R141, RZ, RZ, R201 ;  /* 0x000000ffff8d7224 */ /* 0x000fe400078e00c9 */
[----:B------:R-:W-:Y:S02]  /*11f80*/  IMAD.MOV.U32 R70, RZ, RZ, R200 ;  /* 0x000000ffff467224 */ /* 0x000fe400078e00c8 */
[----:B------:R-:W-:Y:S02]  /*11f90*/  IMAD.MOV.U32 R145, RZ, RZ, R197 ;  /* 0x000000ffff917224 */ /* 0x000fe400078e00c5 */
[----:B------:R-:W-:-:S02]  /*11fa0*/  IMAD.MOV.U32 R71, RZ, RZ, R204 ;  /* 0x000000ffff477224 */ /* 0x000fc400078e00cc */
[----:B------:R-:W-:Y:S02]  /*11fb0*/  IMAD.MOV.U32 R69, RZ, RZ, R205 ;  /* 0x000000ffff457224 */ /* 0x000fe400078e00cd */
[----:B---3--:R-:W-:Y:S01]  /*11fc0*/  IMAD.MOV.U32 R148, RZ, RZ, R27 ;  /* 0x000000ffff947224 */ /* 0x008fe200078e001b */
[----:B------:R-:W-:Y:S02]  /*11fd0*/  FSEL R27, R2, -INF , !P4 ;  /* 0xff800000021b7808 */ /* 0x000fe40006000000 */
[----:B------:R-:W-:-:S04]  /*11fe0*/  FSEL R2, R44, -INF , P0 ;  /* 0xff8000002c027808 */ /* 0x000fc80000000000 */
[----:B------:R-:W-:Y:S02]  /*11ff0*/  FSEL R44, R2, -INF , !P6 ;  /* 0xff800000022c7808 */ /* 0x000fe40007000000 */
[----:B------:R-:W-:Y:S02]  /*12000*/  FSEL R2, R149, -INF , P3 ;  /* 0xff80000095027808 */ /* 0x000fe40001800000 */
[----:B------:R-:W-:Y:S02]  /*12010*/  ISETP.GE.AND P4, PT, R78, R230, PT ;  /* 0x000000e64e00720c */ /* 0x000fe40003f86270 */
[----:B------:R-:W-:Y:S02]  /*12020*/  FSEL R72, R2, -INF , !P5 ;  /* 0xff80000002487808 */ /* 0x000fe40006800000 */
[----:B------:R-:W-:Y:S02]  /*12030*/  FSEL R2, R148, -INF , P1 ;  /* 0xff80000094027808 */ /* 0x000fe40000800000 */
[----:B------:R-:W-:-:S02]  /*12040*/  ISETP.GE.AND P0, PT, R79, R229, PT ;  /* 0x000000e54f00720c */ /* 0x000fc40003f06270 */
[----:B------:R-:W-:Y:S02]  /*12050*/  FSEL R74, R2, -INF , !P4 ;  /* 0xff800000024a7808 */ /* 0x000fe40006000000 */
[-C--:B------:R-:W-:Y:S02]  /*12060*/  ISETP.GE.AND P6, PT, R79, R230.reuse, PT ;  /* 0x000000e64f00720c */ /* 0x080fe40003fc6270 */
[----:B------:R-:W-:Y:S02]  /*12070*/  FSEL R2, R153, -INF , P0 ;  /* 0xff80000099027808 */ /* 0x000fe40000000000 */
[----:B------:R-:W-:Y:S02]  /*12080*/  ISETP.GE.AND P3, PT, R80, R229, PT ;  /* 0x000000e55000720c */ /* 0x000fe40003f66270 */
[----:B------:R-:W-:Y:S02]  /*12090*/  FSEL R73, R2, -INF , !P6 ;  /* 0xff80000002497808 */ /* 0x000fe40007000000 */
[----:B------:R-:W-:-:S02]  /*120a0*/  ISETP.GE.AND P5, PT, R80, R230, PT ;  /* 0x000000e65000720c */ /* 0x000fc40003fa6270 */
[----:B------:R-:W-:Y:S02]  /*120b0*/  FSEL R2, R152, -INF , P3 ;  /* 0xff80000098027808 */ /* 0x000fe40001800000 */
[CC--:B------:R-:W-:Y:S02]  /*120c0*/  ISETP.GE.AND P1, PT, R81.reuse, R229.reuse, PT ;  /* 0x000000e55100720c */ /* 0x0c0fe40003f26270 */
[----:B------:R-:W-:Y:S02]  /*120d0*/  FSEL R75, R2, -INF , !P5 ;  /* 0xff800000024b7808 */ /* 0x000fe40006800000 */
[----:B------:R-:W-:Y:S02]  /*120e0*/  ISETP.GE.AND P4, PT, R81, R230, PT ;  /* 0x000000e65100720c */ /* 0x000fe40003f86270 */
[----:B------:R-:W-:Y:S02]  /*120f0*/  FSEL R2, R157, -INF , P1 ;  /* 0xff8000009d027808 */ /* 0x000fe40000800000 */
[----:B------:R-:W-:-:S02]  /*12100*/  ISETP.GE.AND P0, PT, R82, R229, PT ;  /* 0x000000e55200720c */ /* 0x000fc40003f06270 */
[----:B------:R-:W-:Y:S02]  /*12110*/  FSEL R76, R2, -INF , !P4 ;  /* 0xff800000024c7808 */ /* 0x000fe40006000000 */
[----:B------:R-:W-:Y:S02]  /*12120*/  ISETP.GE.AND P6, PT, R82, R230, PT ;  /* 0x000000e65200720c */ /* 0x000fe40003fc6270 */
[----:B------:R-:W-:Y:S02]  /*12130*/  FSEL R2, R156, -INF , P0 ;  /* 0xff8000009c027808 */ /* 0x000fe40000000000 */
[-C--:B------:R-:W-:Y:S02]  /*12140*/  ISETP.GE.AND P3, PT, R83, R229.reuse, PT ;  /* 0x000000e55300720c */ /* 0x080fe40003f66270 */
[----:B------:R-:W-:Y:S02]  /*12150*/  ISETP.GE.AND P1, PT, R84, R229, PT ;  /* 0x000000e55400720c */ /* 0x000fe40003f26270 */
[----:B------:R-:W-:-:S02]  /*12160*/  FSEL R78, R2, -INF , !P6 ;  /* 0xff800000024e7808 */ /* 0x000fc40007000000 */
[-C--:B------:R-:W-:Y:S02]  /*12170*/  ISETP.GE.AND P5, PT, R83, R230.reuse, PT ;  /* 0x000000e65300720c */ /* 0x080fe40003fa6270 */
[----:B------:R-:W-:Y:S02]  /*12180*/  ISETP.GE.AND P4, PT, R84, R230, PT ;  /* 0x000000e65400720c */ /* 0x000fe40003f86270 */
[----:B------:R-:W-:Y:S02]  /*12190*/  FSEL R3, R3, -INF , P3 ;  /* 0xff80000003037808 */ /* 0x000fe40001800000 */
[----:B------:R-:W-:Y:S02]  /*121a0*/  FSEL R2, R161, -INF , P1 ;  /* 0xff800000a1027808 */ /* 0x000fe40000800000 */
[-C--:B------:R-:W-:Y:S02]  /*121b0*/  ISETP.GE.AND P0, PT, R85, R229.reuse, PT ;  /* 0x000000e55500720c */ /* 0x080fe40003f06270 */
[----:B------:R-:W-:-:S02]  /*121c0*/  ISETP.GE.AND P3, PT, R87, R229, PT ;  /* 0x000000e55700720c */ /* 0x000fc40003f66270 */
[----:B------:R-:W-:Y:S02]  /*121d0*/  FSEL R77, R3, -INF , !P5 ;  /* 0xff800000034d7808 */ /* 0x000fe40006800000 */
[----:B------:R-:W-:Y:S02]  /*121e0*/  FSEL R79, R2, -INF , !P4 ;  /* 0xff800000024f7808 */ /* 0x000fe40006000000 */
[----:B------:R-:W-:Y:S02]  /*121f0*/  ISETP.GE.AND P5, PT, R87, R230, PT ;  /* 0x000000e65700720c */ /* 0x000fe40003fa6270 */
[----:B------:R-:W-:Y:S02]  /*12200*/  FSEL R3, R160, -INF , P0 ;  /* 0xff800000a0037808 */ /* 0x000fe40000000000 */
[----:B------:R-:W-:Y:S02]  /*12210*/  FSEL R2, R165, -INF , P3 ;  /* 0xff800000a5027808 */ /* 0x000fe40001800000 */
[----:B------:R-:W-:-:S02]  /*12220*/  ISETP.GE.AND P1, PT, R86, R229, PT ;  /* 0x000000e55600720c */ /* 0x000fc40003f26270 */
[----:B------:R-:W-:Y:S02]  /*12230*/  ISETP.GE.AND P0, PT, R90, R229, PT ;  /* 0x000000e55a00720c */ /* 0x000fe40003f06270 */
[----:B------:R-:W-:Y:S02]  /*12240*/  FSEL R82, R2, -INF , !P5 ;  /* 0xff80000002527808 */ /* 0x000fe40006800000 */
[-C--:B------:R-:W-:Y:S02]  /*12250*/  ISETP.GE.AND P6, PT, R85, R230.reuse, PT ;  /* 0x000000e65500720c */ /* 0x080fe40003fc6270 */
[-C--:B------:R-:W-:Y:S02]  /*12260*/  ISETP.GE.AND P4, PT, R86, R230.reuse, PT ;  /* 0x000000e65600720c */ /* 0x080fe40003f86270 */
[----:B------:R-:W-:Y:S02]  /*12270*/  ISETP.GE.AND P3, PT, R90, R230, PT ;  /* 0x000000e65a00720c */ /* 0x000fe40003f66270 */
[----:B------:R-:W-:-:S02]  /*12280*/  FSEL R4, R4, -INF , P1 ;  /* 0xff80000004047808 */ /* 0x000fc40000800000 */
[----:B------:R-:W-:Y:S02]  /*12290*/  FSEL R2, R164, -INF , P0 ;  /* 0xff800000a4027808 */ /* 0x000fe40000000000 */
[-C--:B------:R-:W-:Y:S02]  /*122a0*/  ISETP.GE.AND P1, PT, R91, R229.reuse, PT ;  /* 0x000000e55b00720c */ /* 0x080fe40003f26270 */
[----:B------:R-:W-:Y:S02]  /*122b0*/  ISETP.GE.AND P5, PT, R93, R229, PT ;  /* 0x000000e55d00720c */ /* 0x000fe40003fa6270 */
[----:B------:R-:W-:Y:S02]  /*122c0*/  FSEL R80, R3, -INF , !P6 ;  /* 0xff80000003507808 */ /* 0x000fe40007000000 */
[----:B------:R-:W-:Y:S02]  /*122d0*/  FSEL R81, R4, -INF , !P4 ;  /* 0xff80000004517808 */ /* 0x000fe40006000000 */
[----:B------:R-:W-:-:S02]  /*122e0*/  FSEL R83, R2, -INF , !P3 ;  /* 0xff80000002537808 */ /* 0x000fc40005800000 */
[----:B------:R-:W-:Y:S02]  /*122f0*/  ISETP.GE.AND P4, PT, R93, R230, PT ;  /* 0x000000e65d00720c */ /* 0x000fe40003f86270 */
[----:B------:R-:W-:Y:S02]  /*12300*/  FSEL R3, R15, -INF , P1 ;  /* 0xff8000000f037808 */ /* 0x000fe40000800000 */
[----:B------:R-:W-:Y:S02]  /*12310*/  FSEL R2, R5, -INF , P5 ;  /* 0xff80000005027808 */ /* 0x000fe40002800000 */
[-C--:B------:R-:W-:Y:S02]  /*12320*/  ISETP.GE.AND P0, PT, R92, R229.reuse, PT ;  /* 0x000000e55c00720c */ /* 0x080fe40003f06270 */
[----:B------:R-:W-:Y:S02]  /*12330*/  ISETP.GE.AND P1, PT, R94, R229, PT ;  /* 0x000000e55e00720c */ /* 0x000fe40003f26270 */
[----:B------:R-:W-:-:S02]  /*12340*/  FSEL R86, R2, -INF , !P4 ;  /* 0xff80000002567808 */ /* 0x000fc40006000000 */
[-C--:B------:R-:W-:Y:S02]  /*12350*/  ISETP.GE.AND P6, PT, R91, R230.reuse, PT ;  /* 0x000000e65b00720c */ /* 0x080fe40003fc6270 */
[-C--:B------:R-:W-:Y:S02]  /*12360*/  ISETP.GE.AND P3, PT, R92, R230.reuse, PT ;  /* 0x000000e65c00720c */ /* 0x080fe40003f66270 */
[----:B------:R-:W-:Y:S02]  /*12370*/  ISETP.GE.AND P5, PT, R94, R230, PT ;  /* 0x000000e65e00720c */ /* 0x000fe40003fa6270 */
[----:B------:R-:W-:Y:S02]  /*12380*/  FSEL R4, R12, -INF , P0 ;  /* 0xff8000000c047808 */ /* 0x000fe40000000000 */
[----:B------:R-:W-:Y:S02]  /*12390*/  FSEL R2, R13, -INF , P1 ;  /* 0xff8000000d027808 */ /* 0x000fe40000800000 */
[----:B------:R-:W-:-:S02]  /*123a0*/  ISETP.GE.AND P0, PT, R95, R229, PT ;  /* 0x000000e55f00720c */ /* 0x000fc40003f06270 */
[----:B------:R-:W-:Y:S02]  /*123b0*/  ISETP.GE.AND P4, PT, R97, R229, PT ;  /* 0x000000e56100720c */ /* 0x000fe40003f86270 */
[----:B------:R-:W-:Y:S02]  /*123c0*/  FSEL R84, R3, -INF , !P6 ;  /* 0xff80000003547808 */ /* 0x000fe40007000000 */
[----:B------:R-:W-:Y:S02]  /*123d0*/  FSEL R85, R4, -INF , !P3 ;  /* 0xff80000004557808 */ /* 0x000fe40005800000 */
[----:B------:R-:W-:Y:S02]  /*123e0*/  FSEL R87, R2, -INF , !P5 ;  /* 0xff80000002577808 */ /* 0x000fe40006800000 */
[----:B------:R-:W-:Y:S02]  /*123f0*/  ISETP.GE.AND P3, PT, R97, R230, PT ;  /* 0x000000e66100720c */ /* 0x000fe40003f66270 */
[----:B------:R-:W-:-:S02]  /*12400*/  FSEL R3, R14, -INF , P0 ;  /* 0xff8000000e037808 */ /* 0x000fc40000000000 */
[----:B------:R-:W-:Y:S01]  /*12410*/  FSEL R2, R16, -INF , P4 ;  /* 0xff80000010027808 */ /* 0x000fe20002000000 */
[----:B------:R-:W-:Y:S01]  /*12420*/  IMAD.MOV.U32 R164, RZ, RZ, R6 ;  /* 0x000000ffffa47224 */ /* 0x000fe200078e0006 */
[-C--:B------:R-:W-:Y:S01]  /*12430*/  ISETP.GE.AND P1, PT, R96, R229.reuse, PT ;  /* 0x000000e56000720c */ /* 0x080fe20003f26270 */
[----:B------:R-:W-:Y:S01]  /*12440*/  LDSM.16.MT88.4 R12, [R220+0xa000] ;  /* 0x00a00000dc0c783b */ /* 0x000fe20000004200 */
[----:B------:R-:W-:Y:S02]  /*12450*/  ISETP.GE.AND P0, PT, R98, R229, PT ;  /* 0x000000e56200720c */ /* 0x000fe40003f06270 */
[----:B------:R-:W-:Y:S02]  /*12460*/  FSEL R92, R2, -INF , !P3 ;  /* 0xff800000025c7808 */ /* 0x000fe40005800000 */
[-C--:B------:R-:W-:Y:S02]  /*12470*/  ISETP.GE.AND P6, PT, R95, R230.reuse, PT ;  /* 0x000000e65f00720c */ /* 0x080fe40003fc6270 */
[----:B------:R-:W-:-:S02]  /*12480*/  ISETP.GE.AND P5, PT, R96, R230, PT ;  /* 0x000000e66000720c */ /* 0x000fc40003fa6270 */
[----:B------:R-:W-:Y:S02]  /*12490*/  ISETP.GE.AND P4, PT, R98, R230, PT ;  /* 0x000000e66200720c */ /* 0x000fe40003f86270 */
[----:B------:R-:W-:Y:S02]  /*124a0*/  FSEL R4, R17, -INF , P1 ;  /* 0xff80000011047808 */ /* 0x000fe40000800000 */
[----:B------:R-:W-:Y:S02]  /*124b0*/  FSEL R2, R18, -INF , P0 ;  /* 0xff80000012027808 */ /* 0x000fe40000000000 */
[-C--:B------:R-:W-:Y:S02]  /*124c0*/  ISETP.GE.AND P1, PT, R99, R229.reuse, PT ;  /* 0x000000e56300720c */ /* 0x080fe40003f26270 */
[----:B------:R-:W-:Y:S02]  /*124d0*/  ISETP.GE.AND P3, PT, R101, R229, PT ;  /* 0x000000e56500720c */ /* 0x000fe40003f66270 */
[----:B------:R-:W-:-:S02]  /*124e0*/  FSEL R90, R3, -INF , !P6 ;  /* 0xff800000035a7808 */ /* 0x000fc40007000000 */
[----:B------:R-:W-:Y:S02]  /*124f0*/  FSEL R91, R4, -INF , !P5 ;  /* 0xff800000045b7808 */ /* 0x000fe40006800000 */
[----:B------:R-:W-:Y:S02]  /*12500*/  FSEL R93, R2, -INF , !P4 ;  /* 0xff800000025d7808 */ /* 0x000fe40006000000 */
[----:B------:R-:W-:Y:S02]  /*12510*/  ISETP.GE.AND P5, PT, R101, R230, PT ;  /* 0x000000e66500720c */ /* 0x000fe40003fa6270 */
[----:B------:R-:W-:Y:S02]  /*12520*/  FSEL R3, R19, -INF , P1 ;  /* 0xff80000013037808 */ /* 0x000fe40000800000 */
[----:B------:R-:W-:Y:S01]  /*12530*/  FSEL R2, R21, -INF , P3 ;  /* 0xff80000015027808 */ /* 0x000fe20001800000 */
[----:B------:R-:W-:Y:S01]  /*12540*/  IMAD.MOV.U32 R144, RZ, RZ, R188 ;  /* 0x000000ffff907224 */ /* 0x000fe200078e00bc */
[-C--:B------:R-:W-:Y:S01]  /*12550*/  ISETP.GE.AND P0, PT, R100, R229.reuse, PT ;  /* 0x000000e56400720c */ /* 0x080fe20003f06270 */
[----:B------:R-:W-:Y:S01]  /*12560*/  IMAD.MOV.U32 R149, RZ, RZ, R189 ;  /* 0x000000ffff957224 */ /* 0x000fe200078e00bd */
[----:B------:R-:W-:Y:S01]  /*12570*/  ISETP.GE.AND P1, PT, R102, R229, PT ;  /* 0x000000e56600720c */ /* 0x000fe20003f26270 */
[----:B------:R-:W-:Y:S01]  /*12580*/  LDSM.16.MT88.4 R16, [R89+0xa000] ;  /* 0x00a000005910783b */ /* 0x000fe20000004200 */
        /* <DEDUP_REMOVED lines=13> */
[----:B------:R-:W-:Y:S02]  /*12660*/  FSEL R2, R250, -INF , P5 ;  /* 0xff800000fa027808 */ /* 0x000fe40002800000 */
[-C--:B------:R-:W-:Y:S02]  /*12670*/  ISETP.GE.AND P1, PT, R104, R229.reuse, PT ;  /* 0x000000e56800720c */ /* 0x080fe40003f26270 */
[----:B------:R-:W-:Y:S02]  /*12680*/  ISETP.GE.AND P0, PT, R106, R229, PT ;  /* 0x000000e56a00720c */ /* 0x000fe40003f06270 */
[----:B------:R-:W-:Y:S02]  /*12690*/  FSEL R99, R2, -INF , !P4 ;  /* 0xff80000002637808 */ /* 0x000fe40006000000 */
[-C--:B------:R-:W-:Y:S02]  /*126a0*/  ISETP.GE.AND P3, PT, R104, R230.reuse, PT ;  /* 0x000000e66800720c */ /* 0x080fe40003f66270 */
[----:B------:R-:W-:-:S02]  /*126b0*/  ISETP.GE.AND P5, PT, R106, R230, PT ;  /* 0x000000e66a00720c */ /* 0x000fc40003fa6270 */
[----:B------:R-:W-:Y:S02]  /*126c0*/  FSEL R4, R251, -INF , P1 ;  /* 0xff800000fb047808 */ /* 0x000fe40000800000 */
[----:B------:R-:W-:Y:S02]  /*126d0*/  FSEL R2, R246, -INF , P0 ;  /* 0xff800000f6027808 */ /* 0x000fe40000000000 */
[C---:B------:R-:W-:Y:S02]  /*126e0*/  ISETP.GE.AND P4, PT, R109.reuse, R229, PT ;  /* 0x000000e56d00720c */ /* 0x040fe40003f86270 */
[----:B------:R-:W-:Y:S02]  /*126f0*/  FSEL R100, R4, -INF , !P3 ;  /* 0xff80000004647808 */ /* 0x000fe40005800000 */
[----:B------:R-:W-:Y:S02]  /*12700*/  FSEL R101, R2, -INF , !P5 ;  /* 0xff80000002657808 */ /* 0x000fe40006800000 */
[----:B------:R-:W-:-:S02]  /*12710*/  ISETP.GE.AND P3, PT, R109, R230, PT ;  /* 0x000000e66d00720c */ /* 0x000fc40003f66270 */
[----:B------:R-:W-:-:S04]  /*12720*/  FSEL R2, R242, -INF , P4 ;  /* 0xff800000f2027808 */ /* 0x000fc80002000000 */
        /* <DEDUP_REMOVED lines=13> */
[----:B------:R-:W-:Y:S02]  /*12800*/  ISETP.GE.AND P6, PT, R103, R230, PT ;  /* 0x000000e66700720c */ /* 0x000fe40003fc6270 */
[----:B------:R-:W-:Y:S02]  /*12810*/  FMNMX3.FTZ R2, R2, R87, R90, !PT ;  /* 0x0000005702027276 */ /* 0x000fe4000781005a */
[----:B------:R-:W-:Y:S02]  /*12820*/  ISETP.GE.AND P1, PT, R107, R229, PT ;  /* 0x000000e56b00720c */ /* 0x000fe40003f26270 */
[----:B------:R-:W-:Y:S02]  /*12830*/  FSEL R98, R3, -INF , !P6 ;  /* 0xff80000003627808 */ /* 0x000fe40007000000 */
[----:B------:R-:W-:-:S02]  /*12840*/  FMNMX3.FTZ R2, R2, R92, R91, !PT ;  /* 0x0000005c02027276 */ /* 0x000fc4000781005b */
[----:B------:R-:W-:Y:S02]  /*12850*/  ISETP.GE.AND P6, PT, R107, R230, PT ;  /* 0x000000e66b00720c */ /* 0x000fe40003fc6270 */
[----:B------:R-:W-:Y:S02]  /*12860*/  FSEL R3, R247, -INF , P1 ;  /* 0xff800000f7037808 */ /* 0x000fe40000800000 */
[-C--:B------:R-:W-:Y:S02]  /*12870*/  ISETP.GE.AND P0, PT, R108, R229.reuse, PT ;  /* 0x000000e56c00720c */ /* 0x080fe40003f06270 */
[----:B------:R-:W-:Y:S02]  /*12880*/  ISETP.GE.AND P1, PT, R110, R229, PT ;  /* 0x000000e56e00720c */ /* 0x000fe40003f26270 */
[----:B------:R-:W-:Y:S02]  /*12890*/  FMNMX3.FTZ R2, R2, R93, R94, !PT ;  /* 0x0000005d02027276 */ /* 0x000fe4000781005e */
[----:B------:R-:W-:-:S02]  /*128a0*/  FSEL R103, R3, -INF , !P6 ;  /* 0xff80000003677808 */ /* 0x000fc40007000000 */
[-C--:B------:R-:W-:Y:S02]  /*128b0*/  ISETP.GE.AND P5, PT, R108, R230.reuse, PT ;  /* 0x000000e66c00720c */ /* 0x080fe40003fa6270 */
[----:B------:R-:W-:Y:S02]  /*128c0*/  ISETP.GE.AND P4, PT, R110, R230, PT ;  /* 0x000000e66e00720c */ /* 0x000fe40003f86270 */
[----:B------:R-:W-:Y:S02]  /*128d0*/  FSEL R4, R243, -INF , P0 ;  /* 0xff800000f3047808 */ /* 0x000fe40000000000 */
[----:B------:R-:W-:Y:S02]  /*128e0*/  FSEL R3, R238, -INF , P1 ;  /* 0xff800000ee037808 */ /* 0x000fe40000800000 */
[-C--:B------:R-:W-:Y:S02]  /*128f0*/  ISETP.GE.AND P0, PT, R111, R229.reuse, PT ;  /* 0x000000e56f00720c */ /* 0x080fe40003f06270 */
[----:B------:R-:W-:-:S02]  /*12900*/  ISETP.GE.AND P3, PT, R112, R229, PT ;  /* 0x000000e57000720c */ /* 0x000fc40003f66270 */
[----:B------:R-:W-:Y:S02]  /*12910*/  FMNMX3.FTZ R2, R2, R96, R95, !PT ;  /* 0x0000006002027276 */ /* 0x000fe4000781005f */
[----:B------:R-:W-:Y:S02]  /*12920*/  FSEL R105, R4, -INF , !P5 ;  /* 0xff80000004697808 */ /* 0x000fe40006800000 */
[----:B------:R-:W-:Y:S02]  /*12930*/  FSEL R196, R3, -INF , !P4 ;  /* 0xff80000003c47808 */ /* 0x000fe40006000000 */
[-C--:B------:R-:W-:Y:S02]  /*12940*/  ISETP.GE.AND P6, PT, R111, R230.reuse, PT ;  /* 0x000000e66f00720c */ /* 0x080fe40003fc6270 */
[----:B------:R-:W-:Y:S02]  /*12950*/  ISETP.GE.AND P5, PT, R112, R230, PT ;  /* 0x000000e67000720c */ /* 0x000fe40003fa6270 */
[----:B------:R-:W-:-:S02]  /*12960*/  FSEL R3, R239, -INF , P0 ;  /* 0xff800000ef037808 */ /* 0x000fc40000000000 */
[----:B------:R-:W-:Y:S02]  /*12970*/  FSEL R4, R218, -INF , P3 ;  /* 0xff800000da047808 */ /* 0x000fe40001800000 */
[-C--:B------:R-:W-:Y:S02]  /*12980*/  ISETP.GE.AND P1, PT, R113, R229.reuse, PT ;  /* 0x000000e57100720c */ /* 0x080fe40003f26270 */
[----:B------:R-:W-:Y:S02]  /*12990*/  ISETP.GE.AND P0, PT, R114, R229, PT ;  /* 0x000000e57200720c */ /* 0x000fe40003f06270 */
[----:B------:R-:W-:Y:S02]  /*129a0*/  FMNMX3.FTZ R2, R2, R97, R98, !PT ;  /* 0x0000006102027276 */ /* 0x000fe40007810062 */
[----:B------:R-:W-:Y:S02]  /*129b0*/  FSEL R200, R3, -INF , !P6 ;  /* 0xff80000003c87808 */ /* 0x000fe40007000000 */
[----:B------:R-:W-:-:S02]  /*129c0*/  FSEL R201, R4, -INF , !P5 ;  /* 0xff80000004c97808 */ /* 0x000fc40006800000 */
[-C--:B------:R-:W-:Y:S02]  /*129d0*/  ISETP.GE.AND P4, PT, R113, R230.reuse, PT ;  /* 0x000000e67100720c */ /* 0x080fe40003f86270 */
[----:B------:R-:W-:Y:S02]  /*129e0*/  ISETP.GE.AND P6, PT, R114, R230, PT ;  /* 0x000000e67200720c */ /* 0x000fe40003fc6270 */
[----:B------:R-:W-:Y:S02]  /*129f0*/  FSEL R4, R219, -INF , P1 ;  /* 0xff800000db047808 */ /* 0x000fe40000800000 */
[----:B------:R-:W-:Y:S02]  /*12a00*/  FSEL R3, R214, -INF , P0 ;  /* 0xff800000d6037808 */ /* 0x000fe40000000000 */
[----:B------:R-:W-:Y:S02]  /*12a10*/  FMNMX3.FTZ R2, R2, R99, R100, !PT ;  /* 0x0000006302027276 */ /* 0x000fe40007810064 */
[----:B------:R-:W-:-:S02]  /*12a20*/  ISETP.GE.AND P3, PT, R115, R229, PT ;  /* 0x000000e57300720c */ /* 0x000fc40003f66270 */
[----:B------:R-:W-:Y:S02]  /*12a30*/  ISETP.GE.AND P1, PT, R116, R229, PT ;  /* 0x000000e57400720c */ /* 0x000fe40003f26270 */
[----:B------:R-:W-:Y:S02]  /*12a40*/  FSEL R197, R4, -INF , !P4 ;  /* 0xff80000004c57808 */ /* 0x000fe40006000000 */
[----:B------:R-:W-:Y:S02]  /*12a50*/  FSEL R204, R3, -INF , !P6 ;  /* 0xff80000003cc7808 */ /* 0x000fe40007000000 */
[----:B------:R-:W-:Y:S02]  /*12a60*/  FMNMX3.FTZ R2, R2, R101, R103, !PT ;  /* 0x0000006502027276 */ /* 0x000fe40007810067 */
[-C--:B------:R-:W-:Y:S02]  /*12a70*/  ISETP.GE.AND P5, PT, R115, R230.reuse, PT ;  /* 0x000000e67300720c */ /* 0x080fe40003fa6270 */
[----:B------:R-:W-:-:S02]  /*12a80*/  ISETP.GE.AND P4, PT, R116, R230, PT ;  /* 0x000000e67400720c */ /* 0x000fc40003f86270 */
[----:B------:R-:W-:Y:S02]  /*12a90*/  FSEL R4, R215, -INF , P3 ;  /* 0xff800000d7047808 */ /* 0x000fe40001800000 */
[----:B------:R-:W-:Y:S02]  /*12aa0*/  FSEL R3, R210, -INF , P1 ;  /* 0xff800000d2037808 */ /* 0x000fe40000800000 */
[-C--:B------:R-:W-:Y:S02]  /*12ab0*/  ISETP.GE.AND P0, PT, R117, R229.reuse, PT ;  /* 0x000000e57500720c */ /* 0x080fe40003f06270 */
[----:B------:R-:W-:Y:S01]  /*12ac0*/  ISETP.GE.AND P3, PT, R118, R229, PT ;  /* 0x000000e57600720c */ /* 0x000fe20003f66270 */
[----:B------:R-:W-:Y:S01]  /*12ad0*/  IMAD.MOV.U32 R102, RZ, RZ, R208 ;  /* 0x000000ffff667224 */ /* 0x000fe200078e00d0 */
        /* <DEDUP_REMOVED lines=27> */
[----:B------:R-:W-:Y:S02]  /*12c90*/  ISETP.GE.AND P3, PT, R124, R229, PT ;  /* 0x000000e57c00720c */ /* 0x000fe40003f66270 */
[----:B------:R-:W-:Y:S02]  /*12ca0*/  FSEL R198, R4, -INF , !P5 ;  /* 0xff80000004c67808 */ /* 0x000fe40006800000 */
[----:B------:R-:W-:Y:S02]  /*12cb0*/  FSEL R203, R3, -INF , !P4 ;  /* 0xff80000003cb7808 */ /* 0x000fe40006000000 */
[----:B------:R-:W-:Y:S02]  /*12cc0*/  FMNMX3.FTZ R2, R2, R205, R206, !PT ;  /* 0x000000cd02027276 */ /* 0x000fe400078100ce */
[----:B------:R-:W-:-:S02]  /*12cd0*/  ISETP.GE.AND P6, PT, R123, R230, PT ;  /* 0x000000e67b00720c */ /* 0x000fc40003fc6270 */
[----:B------:R-:W-:Y:S02]  /*12ce0*/  ISETP.GE.AND P5, PT, R124, R230, PT ;  /* 0x000000e67c00720c */ /* 0x000fe40003fa6270 */
[----:B------:R-:W-:Y:S02]  /*12cf0*/  FSEL R3, R199, -INF , P0 ;  /* 0xff800000c7037808 */ /* 0x000fe40000000000 */
[----:B------:R-:W-:Y:S02]  /*12d00*/  FSEL R4, R194, -INF , P3 ;  /* 0xff800000c2047808 */ /* 0x000fe40001800000 */
[-C--:B------:R-:W-:Y:S02]  /*12d10*/  ISETP.GE.AND P1, PT, R125, R229.reuse, PT ;  /* 0x000000e57d00720c */ /* 0x080fe40003f26270 */
[----:B------:R-:W-:Y:S02]  /*12d20*/  ISETP.GE.AND P0, PT, R126, R229, PT ;  /* 0x000000e57e00720c */ /* 0x000fe40003f06270 */
[----:B------:R-:W-:-:S02]  /*12d30*/  FMNMX3.FTZ R2, R2, R210, R207, !PT ;  /* 0x000000d202027276 */ /* 0x000fc400078100cf */
[----:B------:R-:W-:Y:S02]  /*12d40*/  FSEL R194, R3, -INF , !P6 ;  /* 0xff80000003c27808 */ /* 0x000fe40007000000 */
[----:B------:R-:W-:Y:S02]  /*12d50*/  FSEL R199, R4, -INF , !P5 ;  /* 0xff80000004c77808 */ /* 0x000fe40006800000 */
[-C--:B------:R-:W-:Y:S02]  /*12d60*/  ISETP.GE.AND P4, PT, R125, R230.reuse, PT ;  /* 0x000000e67d00720c */ /* 0x080fe40003f86270 */
[----:B------:R-:W-:Y:S02]  /*12d70*/  ISETP.GE.AND P6, PT, R126, R230, PT ;  /* 0x000000e67e00720c */ /* 0x000fe40003fc6270 */
[----:B------:R-:W-:Y:S02]  /*12d80*/  FSEL R4, R195, -INF , P1 ;  /* 0xff800000c3047808 */ /* 0x000fe40000800000 */
[----:B------:R-:W-:-:S02]  /*12d90*/  FSEL R3, R190, -INF , P0 ;  /* 0xff800000be037808 */ /* 0x000fc40000000000 */
[-C--:B------:R-:W-:Y:S02]  /*12da0*/  ISETP.GE.AND P1, PT, R128, R229.reuse, PT ;  /* 0x000000e58000720c */ /* 0x080fe40003f26270 */
[----:B------:R-:W-:Y:S02]  /*12db0*/  ISETP.GE.AND P3, PT, R127, R229, PT ;  /* 0x000000e57f00720c */ /* 0x000fe40003f66270 */
[----:B------:R-:W-:Y:S02]  /*12dc0*/  FMNMX3.FTZ R2, R2, R202, R198, !PT ;  /* 0x000000ca02027276 */ /* 0x000fe400078100c6 */
[----:B------:R-:W-:Y:S02]  /*12dd0*/  FSEL R195, R4, -INF , !P4 ;  /* 0xff80000004c37808 */ /* 0x000fe40006000000 */
[----:B------:R-:W-:Y:S02]  /*12de0*/  FSEL R211, R3, -INF , !P6 ;  /* 0xff80000003d37808 */ /* 0x000fe40007000000 */
[----:B------:R-:W-:-:S02]  /*12df0*/  ISETP.GE.AND P4, PT, R128, R230, PT ;  /* 0x000000e68000720c */ /* 0x000fc40003f86270 */
[----:B------:R-:W-:Y:S02]  /*12e00*/  FSEL R3, R186, -INF , P1 ;  /* 0xff800000ba037808 */ /* 0x000fe40000800000 */
[----:B------:R-:W-:Y:S02]  /*12e10*/  ISETP.GE.AND P5, PT, R127, R230, PT ;  /* 0x000000e67f00720c */ /* 0x000fe40003fa6270 */
[----:B------:R-:W-:Y:S02]  /*12e20*/  ISETP.GE.AND P0, PT, R129, R229, PT ;  /* 0x000000e58100720c */ /* 0x000fe40003f06270 */
[----:B------:R-:W-:Y:S02]  /*12e30*/  FSEL R4, R191, -INF , P3 ;  /* 0xff800000bf047808 */ /* 0x000fe40001800000 */
[----:B------:R-:W-:Y:S02]  /*12e40*/  FMNMX3.FTZ R2, R2, R203, R194, !PT ;  /* 0x000000cb02027276 */ /* 0x000fe400078100c2 */
[----:B------:R-:W-:-:S02]  /*12e50*/  ISETP.GE.AND P1, PT, R131, R229, PT ;  /* 0x000000e58300720c */ /* 0x000fc40003f26270 */
[----:B------:R-:W-:Y:S02]  /*12e60*/  FSEL R214, R3, -INF , !P4 ;  /* 0xff80000003d67808 */ /* 0x000fe40006000000 */
[----:B------:R-:W-:Y:S02]  /*12e70*/  ISETP.GE.AND P6, PT, R129, R230, PT ;  /* 0x000000e68100720c */ /* 0x000fe40003fc6270 */
[----:B------:R-:W-:Y:S02]  /*12e80*/  ISETP.GE.AND P3, PT, R130, R229, PT ;  /* 0x000000e58200720c */ /* 0x000fe40003f66270 */
[----:B------:R-:W-:Y:S02]  /*12e90*/  FSEL R191, R4, -INF , !P5 ;  /* 0xff80000004bf7808 */ /* 0x000fe40006800000 */
[----:B------:R-:W-:Y:S02]  /*12ea0*/  FSEL R3, R187, -INF , P0 ;  /* 0xff800000bb037808 */ /* 0x000fe40000000000 */
[----:B------:R-:W-:-:S02]  /*12eb0*/  FMNMX3.FTZ R2, R2, R199, R195, !PT ;  /* 0x000000c702027276 */ /* 0x000fc400078100c3 */
[----:B------:R-:W-:Y:S02]  /*12ec0*/  FSEL R5, R183, -INF , P1 ;  /* 0xff800000b7057808 */ /* 0x000fe40000800000 */
[-C--:B------:R-:W-:Y:S02]  /*12ed0*/  ISETP.GE.AND P5, PT, R130, R230.reuse, PT ;  /* 0x000000e68200720c */ /* 0x080fe40003fa6270 */
[----:B------:R-:W-:Y:S02]  /*12ee0*/  ISETP.GE.AND P4, PT, R131, R230, PT ;  /* 0x000000e68300720c */ /* 0x000fe40003f86270 */
[----:B------:R-:W-:Y:S02]  /*12ef0*/  ISETP.GE.AND P0, PT, R132, R229, PT ;  /* 0x000000e58400720c */ /* 0x000fe40003f06270 */
[----:B------:R-:W-:Y:S02]  /*12f00*/  FSEL R6, R182, -INF , P3 ;  /* 0xff800000b6067808 */ /* 0x000fe40001800000 */
[----:B------:R-:W-:-:S02]  /*12f10*/  FSEL R215, R3, -INF , !P6 ;  /* 0xff80000003d77808 */ /* 0x000fc40007000000 */
[C---:B------:R-:W-:Y:S02]  /*12f20*/  ISETP.GE.AND P1, PT, R133.reuse, R229, PT ;  /* 0x000000e58500720c */ /* 0x040fe40003f26270 */
[----:B------:R-:W-:Y:S02]  /*12f30*/  FMNMX3.FTZ R2, R2, R211, R191, !PT ;  /* 0x000000d302027276 */ /* 0x000fe400078100bf */
[-C--:B------:R-:W-:Y:S02]  /*12f40*/  ISETP.GE.AND P3, PT, R132, R230.reuse, PT ;  /* 0x000000e68400720c */ /* 0x080fe40003f66270 */
[----:B------:R-:W-:Y:S02]  /*12f50*/  ISETP.GE.AND P6, PT, R133, R230, PT ;  /* 0x000000e68500720c */ /* 0x000fe40003fc6270 */
[----:B------:R-:W-:Y:S02]  /*12f60*/  FSEL R4, R178, -INF , P0 ;  /* 0xff800000b2047808 */ /* 0x000fe40000000000 */
[----:B------:R-:W-:-:S02]  /*12f70*/  FSEL R3, R179, -INF , P1 ;  /* 0xff800000b3037808 */ /* 0x000fc40000800000 */
[----:B------:R-:W-:Y:S02]  /*12f80*/  FSEL R218, R6, -INF , !P5 ;  /* 0xff80000006da7808 */ /* 0x000fe40006800000 */
        /* <DEDUP_REMOVED lines=8> */
[----:B------:R-:W1:Y:S02]  /*13010*/  SHFL.BFLY PT, R3, R2, 0x1, 0x1f ;  /* 0x0c201f0002037f89 */ /* 0x000e6400000e0000 */
[----:B-1----:R-:W-:-:S04]  /*13020*/  FMNMX.FTZ R113, R2, R3, !PT ;  /* 0x0000000302717209 */ /* 0x002fc80007810000 */
[----:B------:R-:W-:Y:S01]  /*13030*/  FSETP.NEU.FTZ.AND P0, PT, R113, -INF , PT ;  /* 0xff8000007100780b */ /* 0x000fe20003f1d000 */
[----:B------:R-:W-:-:S05]  /*13040*/  FMUL.FTZ R3, R0, R113 ;  /* 0x0000007100037220 */ /* 0x000fca0000410000 */
[----:B------:R-:W-:Y:S01]  /*13050*/  FSEL R3, R3, RZ, P0 ;  /* 0x000000ff03037208 */ /* 0x000fe20000000000 */
[----:B------:R-:W1:Y:S04]  /*13060*/  MUFU.EX2 R2, R68 ;  /* 0x0000004400027308 */ /* 0x000e680000000800 */
[----:B------:R-:W-:-:S04]  /*13070*/  FFMA.FTZ R4, R8, R0, -R3 ;  /* 0x0000000008047223 */ /* 0x000fc80000010803 */
[----:B------:R2:W-:Y:S01]  /*13080*/  MUFU.EX2 R157, R4 ;  /* 0x00000004009d7308 */ /* 0x0005e20000000800 */
[----:B------:R-:W-:Y:S01]  /*13090*/  FSEL R5, R113, RZ, P0 ;  /* 0x000000ff71057208 */ /* 0x000fe20000000000 */
[----:B------:R-:W-:-:S04]  /*130a0*/  VIADD R8, R220, 0xa000 ;  /* 0x0000a000dc087836 */ /* 0x000fc80000000000 */
[----:B------:R-:W-:Y:S01]  /*130b0*/  FADD.FTZ R5, R88, -R5 ;  /* 0x8000000558057221 */ /* 0x000fe20000010000 */
[----:B--2---:R-:W-:-:S04]  /*130c0*/  FFMA.FTZ R4, R7, R0, -R3 ;  /* 0x0000000007047223 */ /* 0x004fc80000010803 */
[----:B------:R2:W-:Y:S01]  /*130d0*/  MUFU.EX2 R156, R4 ;  /* 0x00000004009c7308 */ /* 0x0005e20000000800 */
[----:B------:R-:W-:Y:S01]  /*130e0*/  FMUL.FTZ R5, R0, R5 ;  /* 0x0000000500057220 */ /* 0x000fe20000410000 */
[----:B-1----:R-:W-:Y:S01]  /*130f0*/  FADD.FTZ R242, R2, R20 ;  /* 0x0000001402f27221 */ /* 0x002fe20000010000 */
[----:B--2---:R-:W-:-:S05]  /*13100*/  FFMA.FTZ R4, R9, R0, -R3 ;  /* 0x0000000009047223 */ /* 0x004fca0000010803 */
[----:B------:R1:W-:Y:S01]  /*13110*/  MUFU.EX2 R188, R4 ;  /* 0x0000000400bc7308 */ /* 0x0003e20000000800 */
[----:B------:R-:W-:-:S07]  /*13120*/  MOV R153, R22 ;  /* 0x0000001600997202 */ /* 0x000fce0000000f00 */
[----:B------:R-:W-:Y:S01]  /*13130*/  MUFU.EX2 R189, R67 ;  /* 0x0000004300bd7308 */ /* 0x000fe20000000800 */
[----:B-1----:R-:W-:-:S07]  /*13140*/  FFMA.FTZ R4, R10, R0, -R3 ;  /* 0x000000000a047223 */ /* 0x002fce0000010803 */
[----:B------:R1:W-:Y:S08]  /*13150*/  MUFU.EX2 R187, R4 ;  /* 0x0000000400bb7308 */ /* 0x0003f00000000800 */
[----:B------:R-:W2:Y:S01]  /*13160*/  MUFU.EX2 R190, R66 ;  /* 0x0000004200be7308 */ /* 0x000ea20000000800 */
[----:B-1----:R-:W-:Y:S01]  /*13170*/  F2FP.BF16.F32.PACK_AB R4, R2, R11 ;  /* 0x0000000b0204723e */ /* 0x002fe200000010ff */
[----:B------:R-:W-:-:S02]  /*13180*/  VIADD R2, R220, 0xa040 ;  /* 0x0000a040dc027836 */ /* 0x000fc40000000000 */
[----:B------:R-:W-:-:S04]  /*13190*/  @P2 VIADD R2, R8, 0xffffffc0 ;  /* 0xffffffc008022836 */ /* 0x000fc80000000000 */
[----:B------:R1:W3:Y:S01]  /*131a0*/  MUFU.EX2 R9, R5 ;  /* 0x0000000500097308 */ /* 0x0002e20000000800 */
[----:B------:R-:W4:Y:S01]  /*131b0*/  LDSM.16.MT88.4 R20, [R2] ;  /* 0x000000000214783b */ /* 0x000f220000004200 */
[----:B------:R-:W-:Y:S01]  /*131c0*/  IMAD.MOV.U32 R165, RZ, RZ, R38 ;  /* 0x000000ffffa57224 */ /* 0x000fe200078e0026 */
[----:B--2---:R-:W-:Y:S01]  /*131d0*/  F2FP.BF16.F32.PACK_AB R6, R190, R189 ;  /* 0x000000bdbe06723e */ /* 0x004fe200000010ff */
[----:B------:R-:W-:Y:S01]  /*131e0*/  IMAD.MOV.U32 R160, RZ, RZ, R39 ;  /* 0x000000ffffa07224 */ /* 0x000fe200078e0027 */
[----:B------:R-:W-:Y:S01]  /*131f0*/  F2FP.BF16.F32.PACK_AB R7, R187, R188 ;  /* 0x000000bcbb07723e */ /* 0x000fe200000010ff */
[----:B------:R-:W-:Y:S02]  /*13200*/  IMAD.MOV.U32 R161, RZ, RZ, R42 ;  /* 0x000000ffffa17224 */ /* 0x000fe400078e002a */
[----:B------:R-:W-:Y:S01]  /*13210*/  IMAD.MOV.U32 R152, RZ, RZ, R43 ;  /* 0x000000ffff987224 */ /* 0x000fe200078e002b */
[----:B------:R-:W-:Y:S02]  /*13220*/  IADD3 R102, PT, PT, R102, R2, RZ ;  /* 0x0000000266667210 */ /* 0x000fe40007ffe0ff */
[----:B-1----:R-:W-:Y:S01]  /*13230*/  F2FP.BF16.F32.PACK_AB R5, R156, R157 ;  /* 0x0000009d9c05723e */ /* 0x002fe200000010ff */
[-C--:B---3--:R-:W-:Y:S01]  /*13240*/  FMUL.FTZ R42, R166, R9.reuse ;  /* 0x00000009a62a7220 */ /* 0x088fe20000410000 */
[-C--:B------:R-:W-:Y:S01]  /*13250*/  FMUL.FTZ R43, R167, R9.reuse ;  /* 0x00000009a72b7220 */ /* 0x080fe20000410000 */
[-C--:B------:R-:W-:Y:S01]  /*13260*/  FMUL.FTZ R38, R162, R9.reuse ;  /* 0x00000009a2267220 */ /* 0x080fe20000410000 */
[----:B------:R-:W-:Y:S01]  /*13270*/  FMUL.FTZ R39, R163, R9 ;  /* 0x00000009a3277220 */ /* 0x000fe20000410000 */
[----:B------:R-:W-:-:S04]  /*13280*/  FFMA.FTZ R8, R24, R0, -R3 ;  /* 0x0000000018087223 */ /* 0x000fc80000010803 */
[C---:B------:R-:W-:Y:S01]  /*13290*/  HMMA.16816.F32.BF16 R40, R4.reuse, R12, R40 ;  /* 0x0000000c0428723c */ /* 0x040fe20000041828 */
[----:B------:R1:W-:Y:S07]  /*132a0*/  MUFU.EX2 R179, R8 ;  /* 0x0000000800b37308 */ /* 0x0003ee0000000800 */
[----:B------:R-:W-:Y:S01]  /*132b0*/  HMMA.16816.F32.BF16 R36, R4, R14, R36 ;  /* 0x0000000e0424723c */ /* 0x000fe20000041824 */
[----:B------:R-:W2:Y:S01]  /*132c0*/  LDSM.16.MT88.4 R12, [R102] ;  /* 0x00000000660c783b */ /* 0x000ea20000004200 */
[----:B------:R-:W-:Y:S01]  /*132d0*/  IMAD.MOV.U32 R116, RZ, RZ, R140 ;  /* 0x000000ffff747224 */ /* 0x000fe200078e008c */
[----:B------:R3:W-:Y:S01]  /*132e0*/  MUFU.EX2 R183, R63 ;  /* 0x0000003f00b77308 */ /* 0x0007e20000000800 */
[----:B------:R-:W-:-:S02]  /*132f0*/  IMAD.MOV.U32 R117, RZ, RZ, R144 ;  /* 0x000000ffff757224 */ /* 0x000fc400078e0090 */
[----:B------:R-:W-:Y:S02]  /*13300*/  IMAD.MOV.U32 R144, RZ, RZ, R54 ;  /* 0x000000ffff907224 */ /* 0x000fe400078e0036 */
[----:B-1----:R-:W-:Y:S01]  /*13310*/  FFMA.FTZ R8, R25, R0, -R3 ;  /* 0x0000000019087223 */ /* 0x002fe20000010803 */
[----:B------:R-:W-:Y:S02]  /*13320*/  IMAD.MOV.U32 R140, RZ, RZ, R55 ;  /* 0x000000ffff8c7224 */ /* 0x000fe400078e0037 */
[----:B------:R1:W-:Y:S01]  /*13330*/  MUFU.EX2 R182, R62 ;  /* 0x0000003e00b67308 */ /* 0x0003e20000000800 */
[----:B------:R-:W-:Y:S02]  /*13340*/  IMAD.MOV.U32 R111, RZ, RZ, R149 ;  /* 0x000000ffff6f7224 */ /* 0x000fe400078e0095 */
[-C--:B------:R-:W-:Y:S01]  /*13350*/  FMUL.FTZ R54, R150, R9.reuse ;  /* 0x0000000996367220 */ /* 0x080fe20000410000 */
[----:B------:R-:W-:Y:S02]  /*13360*/  IMAD.MOV.U32 R110, RZ, RZ, R152 ;  /* 0x000000ffff6e7224 */ /* 0x000fe400078e0098 */
[----:B------:R-:W-:Y:S01]  /*13370*/  FMUL.FTZ R55, R151, R9 ;  /* 0x0000000997377220 */ /* 0x000fe20000410000 */
[----:B------:R-:W-:-:S02]  /*13380*/  IMAD.MOV.U32 R152, RZ, RZ, R50 ;  /* 0x000000ffff987224 */ /* 0x000fc400078e0032 */
[-C--:B------:R-:W-:Y:S01]  /*13390*/  FMUL.FTZ R34, R158, R9.reuse ;  /* 0x000000099e227220 */ /* 0x080fe20000410000 */
[----:B------:R-:W-:Y:S01]  /*133a0*/  IMAD.MOV.U32 R149, RZ, RZ, R51 ;  /* 0x000000ffff957224 */ /* 0x000fe200078e0033 */
[----:B------:R5:W-:Y:S01]  /*133b0*/  MUFU.EX2 R178, R8 ;  /* 0x0000000800b27308 */ /* 0x000be20000000800 */
[-C--:B---3--:R-:W-:Y:S01]  /*133c0*/  FMUL.FTZ R63, R147, R9.reuse ;  /* 0x00000009933f7220 */ /* 0x088fe20000410000 */
[----:B------:R-:W-:Y:S01]  /*133d0*/  FMUL.FTZ R35, R159, R9 ;  /* 0x000000099f237220 */ /* 0x000fe20000410000 */
[----:B------:R-:W-:Y:S01]  /*133e0*/  IMAD.MOV.U32 R112, RZ, RZ, R145 ;  /* 0x000000ffff707224 */ /* 0x000fe200078e0091 */
[----:B------:R-:W-:Y:S01]  /*133f0*/  MOV R243, R165 ;  /* 0x000000a500f37202 */ /* 0x000fe20000000f00 */
[----:B------:R-:W-:Y:S02]  /*13400*/  IMAD.MOV.U32 R109, RZ, RZ, R160 ;  /* 0x000000ffff6d7224 */ /* 0x000fe400078e00a0 */
[-C--:B------:R-:W-:Y:S01]  /*13410*/  FMUL.FTZ R50, R154, R9.reuse ;  /* 0x000000099a327220 */ /* 0x080fe20000410000 */
[-C--:B------:R-:W-:Y:S01]  /*13420*/  FMUL.FTZ R51, R155, R9.reuse ;  /* 0x000000099b337220 */ /* 0x080fe20000410000 */
[----:B-1----:R-:W-:Y:S01]  /*13430*/  FMUL.FTZ R62, R146, R9 ;  /* 0x00000009923e7220 */ /* 0x002fe20000410000 */
[----:B------:R-:W-:-:S02]  /*13440*/  IMAD.MOV.U32 R158, RZ, RZ, R29 ;  /* 0x000000ffff9e7224 */ /* 0x000fc400078e001d */
[----:B------:R-:W-:Y:S02]  /*13450*/  IMAD.MOV.U32 R165, RZ, RZ, R30 ;  /* 0x000000ffffa57224 */ /* 0x000fe400078e001e */
[----:B------:R-:W-:Y:S02]  /*13460*/  IMAD.MOV.U32 R160, RZ, RZ, R31 ;  /* 0x000000ffffa07224 */ /* 0x000fe400078e001f */
[-C--:B-----5:R-:W-:Y:S01]  /*13470*/  FFMA.FTZ R8, R26, R0.reuse, -R3 ;  /* 0x000000001a087223 */ /* 0x0a0fe20000010803 */
[----:B------:R-:W-:Y:S02]  /*13480*/  IMAD.MOV.U32 R145, RZ, RZ, R28 ;  /* 0x000000ffff917224 */ /* 0x000fe400078e001c */
[----:B------:R-:W-:Y:S01]  /*13490*/  IMAD.MOV.U32 R118, RZ, RZ, R181 ;  /* 0x000000ffff767224 */ /* 0x000fe200078e00b5 */
[----:B------:R-:W1:Y:S01]  /*134a0*/  LDSM.16.MT88.4 R28, [R220+0xa800] ;  /* 0x00a80000dc1c783b */ /* 0x000e620000004200 */
[----:B------:R3:W-:Y:S01]  /*134b0*/  MUFU.EX2 R181, R8 ;  /* 0x0000000800b57308 */ /* 0x0007e20000000800 */
[C---:B----4-:R-:W-:Y:S08]  /*134c0*/  HMMA.16816.F32.BF16 R52, R4.reuse, R20, R52 ;  /* 0x000000140434723c */ /* 0x050ff00000041834 */
[----:B------:R-:W-:Y:S01]  /*134d0*/  HMMA.16816.F32.BF16 R60, R4, R22, R60 ;  /* 0x00000016043c723c */ /* 0x000fe2000004183c */
[----:B------:R-:W-:Y:S01]  /*134e0*/  LDSM.16.MT88.4 R20, [R2+0x800] ;  /* 0x000800000214783b */ /* 0x000fe20000004200 */
[----:B---3--:R-:W-:-:S03]  /*134f0*/  FFMA.FTZ R8, R27, R0, -R3 ;  /* 0x000000001b087223 */ /* 0x008fc60000010803 */
[----:B------:R-:W3:Y:S03]  /*13500*/  LDSM.16.MT88.4 R24, [R89+0xa800] ;  /* 0x00a800005918783b */ /* 0x000ee60000004200 */
[C---:B------:R-:W-:Y:S08]  /*13510*/  HMMA.16816.F32.BF16 R32, R4.reuse, R16, R32 ;  /* 0x000000100420723c */ /* 0x040ff00000041820 */
[----:B------:R-:W-:Y:S01]  /*13520*/  HMMA.16816.F32.BF16 R48, R4, R18, R48 ;  /* 0x000000120430723c */ /* 0x000fe20000041830 */
[----:B------:R-:W4:Y:S01]  /*13530*/  LDSM.16.MT88.4 R16, [R102+0x800] ;  /* 0x000800006610783b */ /* 0x000f220000004200 */
[----:B------:R-:W-:Y:S01]  /*13540*/  IMAD.MOV.U32 R148, RZ, RZ, R185 ;  /* 0x000000ffff947224 */ /* 0x000fe200078e00b9 */
[----:B------:R-:W-:Y:S01]  /*13550*/  MUFU.EX2 R186, R65 ;  /* 0x0000004100ba7308 */ /* 0x000fe20000000800 */
[----:B------:R-:W-:-:S02]  /*13560*/  IMAD.MOV.U32 R250, RZ, RZ, R177 ;  /* 0x000000fffffa7224 */ /* 0x000fc400078e00b1 */
[----:B------:R-:W-:Y:S01]  /*13570*/  IMAD.MOV.U32 R115, RZ, RZ, R141 ;  /* 0x000000ffff737224 */ /* 0x000fe200078e008d */
[----:B------:R-:W-:Y:S01]  /*13580*/  MOV R141, R59 ;  /* 0x0000003b008d7202 */ /* 0x000fe20000000f00 */
[----:B------:R-:W-:Y:S02]  /*13590*/  IMAD.MOV.U32 R247, RZ, RZ, R164 ;  /* 0x000000fffff77224 */ /* 0x000fe400078e00a4 */
[-C--:B------:R-:W-:Y:S01]  /*135a0*/  FMUL.FTZ R59, R143, R9.reuse ;  /* 0x000000098f3b7220 */ /* 0x080fe20000410000 */
[----:B------:R-:W-:Y:S01]  /*135b0*/  IMAD.MOV.U32 R164, RZ, RZ, R58 ;  /* 0x000000ffffa47224 */ /* 0x000fe200078e003a */
[----:B------:R-:W5:Y:S01]  /*135c0*/  MUFU.EX2 R185, R64 ;  /* 0x0000004000b97308 */ /* 0x000f620000000800 */
[-C--:B------:R-:W-:Y:S01]  /*135d0*/  FMUL.FTZ R58, R142, R9.reuse ;  /* 0x000000098e3a7220 */ /* 0x080fe20000410000 */
[-C--:B------:R-:W-:Y:S01]  /*135e0*/  FMUL.FTZ R138, R138, R9.reuse ;  /* 0x000000098a8a7220 */ /* 0x080fe20000410000 */
[----:B------:R-:W-:-:S05]  /*135f0*/  FMUL.FTZ R139, R139, R9 ;  /* 0x000000098b8b7220 */ /* 0x000fca0000410000 */
[----:B------:R-:W1:Y:S01]  /*13600*/  MUFU.EX2 R177, R8 ;  /* 0x0000000800b17308 */ /* 0x000e620000000800 */
[C---:B--2---:R-:W-:Y:S08]  /*13610*/  HMMA.16816.F32.BF16 R56, R4.reuse, R12, R56 ;  /* 0x0000000c0438723c */ /* 0x044ff00000041838 */
[----:B------:R-:W-:Y:S01]  /*13620*/  HMMA.16816.F32.BF16 R12, R4, R14, R136 ;  /* 0x0000000e040c723c */ /* 0x000fe20000041888 */
[----:B-----5:R-:W-:-:S02]  /*13630*/  F2FP.BF16.F32.PACK_AB R4, R185, R186 ;  /* 0x000000bab904723e */ /* 0x020fc400000010ff */
[----:B------:R-:W-:Y:S02]  /*13640*/  F2FP.BF16.F32.PACK_AB R6, R182, R183 ;  /* 0x000000b7b606723e */ /* 0x000fe400000010ff */
[----:B------:R-:W-:Y:S02]  /*13650*/  F2FP.BF16.F32.PACK_AB R5, R178, R179 ;  /* 0x000000b3b205723e */ /* 0x000fe400000010ff */
[----:B-1----:R-:W-:Y:S01]  /*13660*/  F2FP.BF16.F32.PACK_AB R7, R177, R181 ;  /* 0x000000b5b107723e */ /* 0x002fe200000010ff */
[----:B------:R-:W-:Y:S01]  /*13670*/  FFMA.FTZ R8, R44, R0, -R3 ;  /* 0x000000002c087223 */ /* 0x000fe20000010803 */
[----:B------:R-:W-:Y:S02]  /*13680*/  IMAD.MOV.U32 R114, RZ, RZ, R71 ;  /* 0x000000ffff727224 */ /* 0x000fe400078e0047 */
[----:B------:R-:W-:Y:S02]  /*13690*/  IMAD.MOV.U32 R246, RZ, RZ, R69 ;  /* 0x000000fffff67224 */ /* 0x000fe400078e0045 */
[----:B------:R-:W-:Y:S01]  /*136a0*/  IMAD.MOV.U32 R251, RZ, RZ, R70 ;  /* 0x000000fffffb7224 */ /* 0x000fe200078e0046 */
[----:B------:R-:W-:Y:S01]  /*136b0*/  HMMA.16816.F32.BF16 R64, R4, R28, R40 ;  /* 0x0000001c0440723c */ /* 0x000fe20000041828 */
[----:B------:R-:W-:Y:S01]  /*136c0*/  IMAD.MOV.U32 R108, RZ, RZ, R148 ;  /* 0x000000ffff6c7224 */ /* 0x000fe200078e0094 */
[----:B------:R1:W-:Y:S01]  /*136d0*/  MUFU.EX2 R167, R8 ;  /* 0x0000000800a77308 */ /* 0x0003e20000000800 */
[----:B------:R-:W-:-:S02]  /*136e0*/  IMAD.MOV.U32 R107, RZ, RZ, R153 ;  /* 0x000000ffff6b7224 */ /* 0x000fc400078e0099 */
[----:B------:R-:W-:-:S03]  /*136f0*/  IMAD.MOV.U32 R106, RZ, RZ, R161 ;  /* 0x000000ffff6a7224 */ /* 0x000fc600078e00a1 */
[C---:B------:R-:W-:Y:S01]  /*13700*/  HMMA.16816.F32.BF16 R68, R4.reuse, R30, R36 ;  /* 0x0000001e0444723c */ /* 0x040fe20000041824 */
[----:B------:R-:W2:Y:S01]  /*13710*/  LDSM.16.MT88.4 R28, [R89+0xb000] ;  /* 0x00b00000591c783b */ /* 0x000ea20000004200 */
[----:B------:R-:W-:Y:S02]  /*13720*/  IMAD.MOV.U32 R161, RZ, RZ, R45 ;  /* 0x000000ffffa17224 */ /* 0x000fe400078e002d */
[----:B------:R-:W-:Y:S01]  /*13730*/  IMAD.MOV.U32 R148, RZ, RZ, R46 ;  /* 0x000000ffff947224 */ /* 0x000fe200078e002e */
[----:B------:R-:W5:Y:S01]  /*13740*/  LDSM.16.MT88.4 R36, [R220+0xb000] ;  /* 0x00b00000dc24783b */ /* 0x000f620000004200 */
[----:B------:R-:W-:Y:S02]  /*13750*/  IMAD.MOV.U32 R153, RZ, RZ, R47 ;  /* 0x000000ffff997224 */ /* 0x000fe400078e002f */
[----:B---3--:R-:W-:Y:S01]  /*13760*/  HMMA.16816.F32.BF16 R44, R4, R24, R32 ;  /* 0x00000018042c723c */ /* 0x008fe20000041820 */
[----:B-1----:R-:W-:-:S07]  /*13770*/  FFMA.FTZ R8, R72, R0, -R3 ;  /* 0x0000000048087223 */ /* 0x002fce0000010803 */
[----:B------:R-:W-:Y:S01]  /*13780*/  HMMA.16816.F32.BF16 R40, R4, R26, R48 ;  /* 0x0000001a0428723c */ /* 0x000fe20000041830 */
[----:B------:R1:W-:Y:S01]  /*13790*/  MUFU.EX2 R166, R8 ;  /* 0x0000000800a67308 */ /* 0x0003e20000000800 */
[----:B------:R-:W-:-:S06]  /*137a0*/  IMAD.MOV.U32 R11, RZ, RZ, R145 ;  /* 0x000000ffff0b7224 */ /* 0x000fcc00078e0091 */
[----:B------:R-:W-:Y:S01]  /*137b0*/  HMMA.16816.F32.BF16 R32, R4, R20, R52 ;  /* 0x000000140420723c */ /* 0x000fe20000041834 */
[----:B------:R-:W-:-:S07]  /*137c0*/  IMAD.MOV.U32 R145, RZ, RZ, R164 ;  /* 0x000000ffff917224 */ /* 0x000fce00078e00a4 */
[----:B------:R-:W-:Y:S01]  /*137d0*/  HMMA.16816.F32.BF16 R24, R4, R22, R60 ;  /* 0x000000160418723c */ /* 0x000fe2000004183c */
[----:B------:R-:W3:Y:S01]  /*137e0*/  LDSM.16.MT88.4 R20, [R2+0x1000] ;  /* 0x001000000214783b */ /* 0x000ee20000004200 */
[----:B-1----:R-:W-:-:S06]  /*137f0*/  FFMA.FTZ R8, R74, R0, -R3 ;  /* 0x000000004a087223 */ /* 0x002fcc0000010803 */
[C---:B----4-:R-:W-:Y:S01]  /*13800*/  HMMA.16816.F32.BF16 R48, R4.reuse, R16, R56 ;  /* 0x000000100430723c */ /* 0x050fe20000041838 */
[----:B------:R1:W-:Y:S07]  /*13810*/  MUFU.EX2 R164, R8 ;  /* 0x0000000800a47308 */ /* 0x0003ee0000000800 */
[----:B------:R-:W-:Y:S01]  /*13820*/  HMMA.16816.F32.BF16 R12, R4, R18, R12 ;  /* 0x00000012040c723c */ /* 0x000fe2000004180c */
[----:B------:R-:W4:Y:S01]  /*13830*/  LDSM.16.MT88.4 R16, [R102+0x1000] ;  /* 0x001000006610783b */ /* 0x000f220000004200 */
[----:B------:R-:W-:-:S02]  /*13840*/  IMAD.MOV.U32 R88, RZ, RZ, R144 ;  /* 0x000000ffff587224 */ /* 0x000fc400078e0090 */
[----:B------:R-:W-:Y:S01]  /*13850*/  IMAD.MOV.U32 R144, RZ, RZ, R149 ;  /* 0x000000ffff907224 */ /* 0x000fe200078e0095 */
[----:B------:R-:W-:Y:S01]  /*13860*/  MUFU.EX2 R168, R168 ;  /* 0x000000a800a87308 */ /* 0x000fe20000000800 */
[----:B------:R-:W-:Y:S02]  /*13870*/  IMAD.MOV.U32 R149, RZ, RZ, R165 ;  /* 0x000000ffff957224 */ /* 0x000fe400078e00a5 */
[----:B-1----:R-:W-:-:S05]  /*13880*/  FFMA.FTZ R8, R73, R0, -R3 ;  /* 0x0000000049087223 */ /* 0x002fca0000010803 */
[----:B------:R-:W1:Y:S08]  /*13890*/  MUFU.EX2 R169, R169 ;  /* 0x000000a900a97308 */ /* 0x000e700000000800 */
[----:B------:R-:W-:Y:S08]  /*138a0*/  MUFU.EX2 R170, R170 ;  /* 0x000000aa00aa7308 */ /* 0x000ff00000000800 */
[----:B------:R-:W2:Y:S08]  /*138b0*/  MUFU.EX2 R171, R171 ;  /* 0x000000ab00ab7308 */ /* 0x000eb00000000800 */
[----:B------:R5:W3:Y:S01]  /*138c0*/  MUFU.EX2 R165, R8 ;  /* 0x0000000800a57308 */ /* 0x000ae20000000800 */
[----:B-1----:R-:W-:-:S02]  /*138d0*/  F2FP.BF16.F32.PACK_AB R4, R169, R168 ;  /* 0x000000a8a904723e */ /* 0x002fc400000010ff */
[----:B------:R-:W-:Y:S01]  /*138e0*/  F2FP.BF16.F32.PACK_AB R5, R166, R167 ;  /* 0x000000a7a605723e */ /* 0x000fe200000010ff */
[----:B-----5:R-:W-:-:S04]  /*138f0*/  FFMA.FTZ R8, R75, R0, -R3 ;  /* 0x000000004b087223 */ /* 0x020fc80000010803 */
[----:B------:R1:W-:Y:S01]  /*13900*/  MUFU.EX2 R163, R8 ;  /* 0x0000000800a37308 */ /* 0x0003e20000000800 */
[----:B--2---:R-:W-:Y:S02]  /*13910*/  F2FP.BF16.F32.PACK_AB R6, R171, R170 ;  /* 0x000000aaab06723e */ /* 0x004fe400000010ff */
[----:B---3--:R-:W-:Y:S01]  /*13920*/  F2FP.BF16.F32.PACK_AB R7, R165, R164 ;  /* 0x000000a4a507723e */ /* 0x008fe200000010ff */
[----:B------:R-:W-:Y:S02]  /*13930*/  IMAD.MOV.U32 R10, RZ, RZ, R160 ;  /* 0x000000ffff0a7224 */ /* 0x000fe400078e00a0 */
[----:B-1----:R-:W-:-:S04]  /*13940*/  FFMA.FTZ R8, R76, R0, -R3 ;  /* 0x000000004c087223 */ /* 0x002fc80000010803 */
[----:B------:R1:W-:Y:S01]  /*13950*/  MUFU.EX2 R162, R8 ;  /* 0x0000000800a27308 */ /* 0x0003e20000000800 */
[----:B------:R-:W-:Y:S01]  /*13960*/  HMMA.16816.F32.BF16 R56, R4, R28, R44 ;  /* 0x0000001c0438723c */ /* 0x000fe2000004182c */
[----:B------:R-:W2:Y:S01]  /*13970*/  LDSM.16.MT88.4 R44, [R220+0xb800] ;  /* 0x00b80000dc2c783b */ /* 0x000ea20000004200 */
[----:B-1----:R-:W-:Y:S01]  /*13980*/  FFMA.FTZ R8, R78, R0, -R3 ;  /* 0x000000004e087223 */ /* 0x002fe20000010803 */
[----:B------:R-:W-:-:S04]  /*13990*/  MOV R78, R161 ;  /* 0x000000a1004e7202 */ /* 0x000fc80000000f00 */
[----:B------:R1:W-:Y:S01]  /*139a0*/  MUFU.EX2 R161, R8 ;  /* 0x0000000800a17308 */ /* 0x0003e20000000800 */
[C---:B------:R-:W-:Y:S08]  /*139b0*/  HMMA.16816.F32.BF16 R60, R4.reuse, R36, R64 ;  /* 0x00000024043c723c */ /* 0x040ff00000041840 */
[----:B------:R-:W-:Y:S01]  /*139c0*/  HMMA.16816.F32.BF16 R68, R4, R38, R68 ;  /* 0x000000260444723c */ /* 0x000fe20000041844 */
[----:B------:R-:W3:Y:S01]  /*139d0*/  LDSM.16.MT88.4 R36, [R89+0xb800] ;  /* 0x00b800005924783b */ /* 0x000ee20000004200 */
[----:B-1----:R-:W-:-:S06]  /*139e0*/  FFMA.FTZ R8, R77, R0, -R3 ;  /* 0x000000004d087223 */ /* 0x002fcc0000010803 */
[C---:B------:R-:W-:Y:S08]  /*139f0*/  HMMA.16816.F32.BF16 R64, R4.reuse, R30, R40 ;  /* 0x0000001e0440723c */ /* 0x040ff00000041828 */
[C---:B------:R-:W-:Y:S01]  /*13a00*/  HMMA.16816.F32.BF16 R52, R4.reuse, R20, R32 ;  /* 0x000000140434723c */ /* 0x040fe20000041820 */
[----:B------:R1:W-:Y:S07]  /*13a10*/  MUFU.EX2 R160, R8 ;  /* 0x0000000800a07308 */ /* 0x0003ee0000000800 */
[C---:B----4-:R-:W-:Y:S01]  /*13a20*/  HMMA.16816.F32.BF16 R12, R4.reuse, R18, R12 ;  /* 0x00000012040c723c */ /* 0x050fe2000004180c */
[----:B------:R-:W-:Y:S01]  /*13a30*/  IMAD.MOV.U32 R77, RZ, RZ, R149 ;  /* 0x000000ffff4d7224 */ /* 0x000fe200078e0095 */
[----:B------:R-:W-:Y:S08]  /*13a40*/  MUFU.EX2 R173, R173 ;  /* 0x000000ad00ad7308 */ /* 0x000ff00000000800 */
[----:B------:R-:W4:Y:S01]  /*13a50*/  MUFU.EX2 R174, R174 ;  /* 0x000000ae00ae7308 */ /* 0x000f220000000800 */
[-CC-:B-1----:R-:W-:Y:S01]  /*13a60*/  FFMA.FTZ R8, R79, R0.reuse, -R3.reuse ;  /* 0x000000004f087223 */ /* 0x182fe20000010803 */
[C---:B------:R-:W-:Y:S01]  /*13a70*/  HMMA.16816.F32.BF16 R28, R4.reuse, R22, R24 ;  /* 0x00000016041c723c */ /* 0x040fe20000041818 */
[----:B------:R-:W1:Y:S05]  /*13a80*/  LDSM.16.MT88.4 R20, [R2+0x1800] ;  /* 0x001800000214783b */ /* 0x000e6a0000004200 */
[----:B------:R-:W-:Y:S08]  /*13a90*/  MUFU.EX2 R175, R175 ;  /* 0x000000af00af7308 */ /* 0x000ff00000000800 */
[----:B------:R-:W5:Y:S01]  /*13aa0*/  MUFU.EX2 R176, R176 ;  /* 0x000000b000b07308 */ /* 0x000f620000000800 */
[----:B------:R-:W-:Y:S01]  /*13ab0*/  HMMA.16816.F32.BF16 R24, R4, R16, R48 ;  /* 0x000000100418723c */ /* 0x000fe20000041830 */
[----:B------:R-:W1:Y:S06]  /*13ac0*/  LDSM.16.MT88.4 R16, [R102+0x1800] ;  /* 0x001800006610783b */ /* 0x000e6c0000004200 */
[----:B------:R-:W-:Y:S01]  /*13ad0*/  MUFU.EX2 R154, R180 ;  /* 0x000000b4009a7308 */ /* 0x000fe20000000800 */
[----:B------:R-:W-:Y:S01]  /*13ae0*/  IMAD.MOV.U32 R74, RZ, RZ, R250 ;  /* 0x000000ffff4a7224 */ /* 0x000fe200078e00fa */
[----:B------:R-:W1:Y:S06]  /*13af0*/  LDSM.16.MT88.4 R40, [R220+0xc000] ;  /* 0x00c00000dc28783b */ /* 0x000e6c0000004200 */
[----:B------:R2:W-:Y:S02]  /*13b00*/  MUFU.EX2 R151, R8 ;  /* 0x0000000800977308 */ /* 0x0005e40000000800 */
[----:B--2---:R-:W-:-:S06]  /*13b10*/  FFMA.FTZ R8, R80, R0, -R3 ;  /* 0x0000000050087223 */ /* 0x004fcc0000010803 */
[----:B------:R2:W-:Y:S01]  /*13b20*/  MUFU.EX2 R150, R8 ;  /* 0x0000000800967308 */ /* 0x0005e20000000800 */
[----:B------:R-:W-:Y:S02]  /*13b30*/  IMAD.MOV.U32 R180, RZ, RZ, R148 ;  /* 0x000000ffffb47224 */ /* 0x000fe400078e0094 */
[----:B--2---:R-:W-:-:S05]  /*13b40*/  FFMA.FTZ R8, R82, R0, -R3 ;  /* 0x0000000052087223 */ /* 0x004fca0000010803 */
[----:B------:R2:W-:Y:S02]  /*13b50*/  MUFU.EX2 R149, R8 ;  /* 0x0000000800957308 */ /* 0x0005e40000000800 */
[----:B--2---:R-:W-:-:S06]  /*13b60*/  FFMA.FTZ R8, R81, R0, -R3 ;  /* 0x0000000051087223 */ /* 0x004fcc0000010803 */
[----:B------:R2:W-:Y:S01]  /*13b70*/  MUFU.EX2 R148, R8 ;  /* 0x0000000800947308 */ /* 0x0005e20000000800 */
[----:B----4-:R-:W-:Y:S01]  /*13b80*/  F2FP.BF16.F32.PACK_AB R4, R174, R173 ;  /* 0x000000adae04723e */ /* 0x010fe200000010ff */
[----:B------:R-:W-:Y:S01]  /*13b90*/  IMAD.MOV.U32 R250, RZ, RZ, R141 ;  /* 0x000000fffffa7224 */ /* 0x000fe200078e008d */
[----:B-----5:R-:W-:Y:S02]  /*13ba0*/  F2FP.BF16.F32.PACK_AB R6, R176, R175 ;  /* 0x000000afb006723e */ /* 0x020fe400000010ff */
[----:B------:R-:W-:Y:S01]  /*13bb0*/  F2FP.BF16.F32.PACK_AB R5, R162, R163 ;  /* 0x000000a3a205723e */ /* 0x000fe200000010ff */
[----:B--2---:R-:W-:-:S04]  /*13bc0*/  FFMA.FTZ R8, R83, R0, -R3 ;  /* 0x0000000053087223 */ /* 0x004fc80000010803 */
[----:B------:R2:W-:Y:S01]  /*13bd0*/  MUFU.EX2 R143, R8 ;  /* 0x00000008008f7308 */ /* 0x0005e20000000800 */
[----:B------:R-:W-:Y:S01]  /*13be0*/  F2FP.BF16.F32.PACK_AB R7, R160, R161 ;  /* 0x000000a1a007723e */ /* 0x000fe200000010ff */
[----:B------:R-:W-:Y:S02]  /*13bf0*/  IMAD.MOV.U32 R73, RZ, RZ, R140 ;  /* 0x000000ffff497224 */ /* 0x000fe400078e008c */
[----:B--2---:R-:W-:-:S04]  /*13c00*/  FFMA.FTZ R8, R84, R0, -R3 ;  /* 0x0000000054087223 */ /* 0x004fc80000010803 */
[----:B------:R2:W-:Y:S01]  /*13c10*/  MUFU.EX2 R142, R8 ;  /* 0x00000008008e7308 */ /* 0x0005e20000000800 */
[----:B------:R-:W-:Y:S01]  /*13c20*/  HMMA.16816.F32.BF16 R32, R4, R44, R60 ;  /* 0x0000002c0420723c */ /* 0x000fe2000004183c */
[----:B--2---:R-:W-:-:S06]  /*13c30*/  FFMA.FTZ R8, R86, R0, -R3 ;  /* 0x0000000056087223 */ /* 0x004fcc0000010803 */
[----:B------:R2:W-:Y:S01]  /*13c40*/  MUFU.EX2 R141, R8 ;  /* 0x00000008008d7308 */ /* 0x0005e20000000800 */
[C---:B------:R-:W-:Y:S08]  /*13c50*/  HMMA.16816.F32.BF16 R60, R4.reuse, R46, R68 ;  /* 0x0000002e043c723c */ /* 0x040ff00000041844 */
[----:B---3--:R-:W-:Y:S01]  /*13c60*/  HMMA.16816.F32.BF16 R44, R4, R36, R56 ;  /* 0x00000024042c723c */ /* 0x008fe20000041838 */
[----:B--2---:R-:W-:-:S07]  /*13c70*/  FFMA.FTZ R8, R85, R0, -R3 ;  /* 0x0000000055087223 */ /* 0x004fce0000010803 */
[C---:B------:R-:W-:Y:S01]  /*13c80*/  HMMA.16816.F32.BF16 R56, R4.reuse, R38, R64 ;  /* 0x000000260438723c */ /* 0x040fe20000041840 */
[----:B------:R-:W2:Y:S01]  /*13c90*/  LDSM.16.MT88.4 R36, [R89+0xc000] ;  /* 0x00c000005924783b */ /* 0x000ea20000004200 */
[----:B------:R3:W-:Y:S06]  /*13ca0*/  MUFU.EX2 R140, R8 ;  /* 0x00000008008c7308 */ /* 0x0007ec0000000800 */
[----:B-1----:R-:W-:Y:S01]  /*13cb0*/  HMMA.16816.F32.BF16 R52, R4, R20, R52 ;  /* 0x000000140434723c */ /* 0x002fe20000041834 */
[----:B------:R-:W-:-:S07]  /*13cc0*/  IMAD.MOV.U32 R159, RZ, RZ, R153 ;  /* 0x000000ffff9f7224 */ /* 0x000fce00078e0099 */
[----:B------:R-:W-:Y:S01]  /*13cd0*/  HMMA.16816.F32.BF16 R48, R4, R22, R28 ;  /* 0x000000160430723c */ /* 0x000fe2000004181c */
[----:B------:R-:W1:Y:S01]  /*13ce0*/  LDSM.16.MT88.4 R20, [R2+0x2000] ;  /* 0x002000000214783b */ /* 0x000e620000004200 */
[----:B---3--:R-:W-:-:S04]  /*13cf0*/  FFMA.FTZ R8, R87, R0, -R3 ;  /* 0x0000000057087223 */ /* 0x008fc80000010803 */
[----:B------:R3:W-:Y:S02]  /*13d00*/  MUFU.EX2 R132, R8 ;  /* 0x0000000800847308 */ /* 0x0007e40000000800 */
[----:B------:R-:W-:Y:S01]  /*13d10*/  HMMA.16816.F32.BF16 R24, R4, R16, R24 ;  /* 0x000000100418723c */ /* 0x000fe20000041818 */
[----:B------:R-:W-:-:S07]  /*13d20*/  IMAD.MOV.U32 R119, RZ, RZ, R152 ;  /* 0x000000ffff777224 */ /* 0x000fce00078e0098 */
[----:B------:R-:W-:Y:S01]  /*13d30*/  HMMA.16816.F32.BF16 R12, R4, R18, R12 ;  /* 0x00000012040c723c */ /* 0x000fe2000004180c */
[----:B------:R-:W4:Y:S01]  /*13d40*/  LDSM.16.MT88.4 R16, [R102+0x2000] ;  /* 0x002000006610783b */ /* 0x000f220000004200 */
[----:B------:R-:W5:Y:S01]  /*13d50*/  MUFU.EX2 R153, R184 ;  /* 0x000000b800997308 */ /* 0x000f620000000800 */
[----:B---3--:R-:W-:-:S07]  /*13d60*/  FFMA.FTZ R8, R90, R0, -R3 ;  /* 0x000000005a087223 */ /* 0x008fce0000010803 */
[----:B------:R-:W-:Y:S08]  /*13d70*/  MUFU.EX2 R152, R192 ;  /* 0x000000c000987308 */ /* 0x000ff00000000800 */
[----:B------:R3:W-:Y:S08]  /*13d80*/  MUFU.EX2 R133, R8 ;  /* 0x0000000800857308 */ /* 0x0007f00000000800 */
[----:B------:R-:W2:Y:S01]  /*13d90*/  MUFU.EX2 R155, R193 ;  /* 0x000000c1009b7308 */ /* 0x000ea20000000800 */
[----:B---3--:R-:W-:-:S07]  /*13da0*/  FFMA.FTZ R8, R92, R0, -R3 ;  /* 0x000000005c087223 */ /* 0x008fce0000010803 */
[----:B------:R3:W-:Y:S01]  /*13db0*/  MUFU.EX2 R131, R8 ;  /* 0x0000000800837308 */ /* 0x0007e20000000800 */
[----:B-----5:R-:W-:Y:S02]  /*13dc0*/  F2FP.BF16.F32.PACK_AB R4, R153, R154 ;  /* 0x0000009a9904723e */ /* 0x020fe400000010ff */
[----:B------:R-:W-:Y:S01]  /*13dd0*/  F2FP.BF16.F32.PACK_AB R5, R150, R151 ;  /* 0x000000979605723e */ /* 0x000fe200000010ff */
[----:B---3--:R-:W-:-:S04]  /*13de0*/  FFMA.FTZ R8, R91, R0, -R3 ;  /* 0x000000005b087223 */ /* 0x008fc80000010803 */
[----:B------:R3:W-:Y:S01]  /*13df0*/  MUFU.EX2 R130, R8 ;  /* 0x0000000800827308 */ /* 0x0007e20000000800 */
[----:B--2---:R-:W-:Y:S02]  /*13e00*/  F2FP.BF16.F32.PACK_AB R6, R155, R152 ;  /* 0x000000989b06723e */ /* 0x004fe400000010ff */
[----:B------:R-:W-:Y:S01]  /*13e10*/  F2FP.BF16.F32.PACK_AB R7, R148, R149 ;  /* 0x000000959407723e */ /* 0x000fe200000010ff */
[----:B---3--:R-:W-:-:S04]  /*13e20*/  FFMA.FTZ R8, R93, R0, -R3 ;  /* 0x000000005d087223 */ /* 0x008fc80000010803 */
[----:B------:R2:W-:Y:S02]  /*13e30*/  MUFU.EX2 R125, R8 ;  /* 0x00000008007d7308 */ /* 0x0005e40000000800 */
[----:B------:R-:W-:Y:S01]  /*13e40*/  HMMA.16816.F32.BF16 R28, R4, R40, R32 ;  /* 0x00000028041c723c */ /* 0x000fe20000041820 */
[----:B------:R-:W3:Y:S01]  /*13e50*/  LDSM.16.MT88.4 R32, [R220+0xc800] ;  /* 0x00c80000dc20783b */ /* 0x000ee20000004200 */
[----:B--2---:R-:W-:-:S04]  /*13e60*/  FFMA.FTZ R8, R94, R0, -R3 ;  /* 0x000000005e087223 */ /* 0x004fc80000010803 */
[----:B------:R2:W-:Y:S02]  /*13e70*/  MUFU.EX2 R124, R8 ;  /* 0x00000008007c7308 */ /* 0x0005e40000000800 */
[----:B------:R-:W-:Y:S01]  /*13e80*/  HMMA.16816.F32.BF16 R64, R4, R42, R60 ;  /* 0x0000002a0440723c */ /* 0x000fe2000004183c */
[----:B--2---:R-:W-:-:S05]  /*13e90*/  FFMA.FTZ R8, R96, R0, -R3 ;  /* 0x0000000060087223 */ /* 0x004fca0000010803 */
[----:B------:R2:W-:Y:S02]  /*13ea0*/  MUFU.EX2 R123, R8 ;  /* 0x00000008007b7308 */ /* 0x0005e40000000800 */
[----:B------:R-:W-:Y:S01]  /*13eb0*/  HMMA.16816.F32.BF16 R40, R4, R36, R44 ;  /* 0x000000240428723c */ /* 0x000fe2000004182c */
[----:B------:R-:W-:-:S05]  /*13ec0*/  IMAD.MOV.U32 R80, RZ, RZ, R158 ;  /* 0x000000ffff507224 */ /* 0x000fca00078e009e */
[----:B------:R5:W-:Y:S01]  /*13ed0*/  MUFU.EX2 R146, R209 ;  /* 0x000000d100927308 */ /* 0x000be20000000800 */
[----:B--2---:R-:W-:-:S07]  /*13ee0*/  FFMA.FTZ R8, R95, R0, -R3 ;  /* 0x000000005f087223 */ /* 0x004fce0000010803 */
[----:B------:R2:W-:Y:S01]  /*13ef0*/  MUFU.EX2 R122, R8 ;  /* 0x00000008007a7308 */ /* 0x0005e20000000800 */
[----:B-1----:R-:W-:Y:S01]  /*13f00*/  HMMA.16816.F32.BF16 R44, R4, R20, R52 ;  /* 0x00000014042c723c */ /* 0x002fe20000041834 */
[----:B-----5:R-:W-:Y:S01]  /*13f10*/  IMAD.MOV.U32 R209, RZ, RZ, R116 ;  /* 0x000000ffffd17224 */ /* 0x020fe200078e0074 */
[----:B------:R-:W-:Y:S01]  /*13f20*/  MOV R158, R117 ;  /* 0x00000075009e7202 */ /* 0x000fe20000000f00 */
[----:B------:R-:W-:-:S05]  /*13f30*/  IMAD.MOV.U32 R193, RZ, RZ, R77 ;  /* 0x000000ffffc17224 */ /* 0x000fca00078e004d */
[----:B------:R-:W-:Y:S01]  /*13f40*/  HMMA.16816.F32.BF16 R60, R4, R38, R56 ;  /* 0x00000026043c723c */ /* 0x000fe20000041838 */
[----:B------:R-:W1:Y:S01]  /*13f50*/  LDSM.16.MT88.4 R36, [R89+0xc800] ;  /* 0x00c800005924783b */ /* 0x000e620000004200 */
[----:B--2---:R-:W-:-:S06]  /*13f60*/  FFMA.FTZ R8, R97, R0, -R3 ;  /* 0x0000000061087223 */ /* 0x004fcc0000010803 */
[----:B------:R-:W-:Y:S01]  /*13f70*/  HMMA.16816.F32.BF16 R52, R4, R22, R48 ;  /* 0x000000160434723c */ /* 0x000fe20000041830 */
[----:B------:R-:W2:Y:S01]  /*13f80*/  LDSM.16.MT88.4 R20, [R2+0x2800] ;  /* 0x002800000214783b */ /* 0x000ea20000004200 */
[----:B------:R5:W-:Y:S01]  /*13f90*/  MUFU.EX2 R116, R8 ;  /* 0x0000000800747308 */ /* 0x000be20000000800 */
[----:B------:R-:W-:-:S05]  /*13fa0*/  IMAD.MOV.U32 R72, RZ, RZ, R118 ;  /* 0x000000ffff487224 */ /* 0x000fca00078e0076 */
[C---:B----4-:R-:W-:Y:S01]  /*13fb0*/  HMMA.16816.F32.BF16 R24, R4.reuse, R16, R24 ;  /* 0x000000100418723c */ /* 0x050fe20000041818 */
[----:B------:R-:W-:Y:S02]  /*13fc0*/  IMAD.MOV.U32 R75, RZ, RZ, R145 ;  /* 0x000000ffff4b7224 */ /* 0x000fe400078e0091 */
[----:B------:R4:W-:Y:S05]  /*13fd0*/  MUFU.EX2 R145, R213 ;  /* 0x000000d500917308 */ /* 0x0009ea0000000800 */
[----:B------:R-:W-:Y:S01]  /*13fe0*/  HMMA.16816.F32.BF16 R12, R4, R18, R12 ;  /* 0x00000012040c723c */ /* 0x000fe2000004180c */
[----:B------:R-:W2:Y:S01]  /*13ff0*/  LDSM.16.MT88.4 R16, [R102+0x2800] ;  /* 0x002800006610783b */ /* 0x000ea20000004200 */
[----:B-----5:R-:W-:Y:S01]  /*14000*/  FFMA.FTZ R8, R98, R0, -R3 ;  /* 0x0000000062087223 */ /* 0x020fe20000010803 */
[----:B------:R-:W-:-:S03]  /*14010*/  IMAD.MOV.U32 R76, RZ, RZ, R144 ;  /* 0x000000ffff4c7224 */ /* 0x000fc600078e0090 */
[----:B------:R5:W-:Y:S01]  /*14020*/  MUFU.EX2 R117, R8 ;  /* 0x0000000800757308 */ /* 0x000be20000000800 */
[----:B------:R-:W-:Y:S02]  /*14030*/  IMAD.MOV.U32 R79, RZ, RZ, R72 ;  /* 0x000000ffff4f7224 */ /* 0x000fe400078e0048 */
[----:B----4-:R-:W-:Y:S02]  /*14040*/  IMAD.MOV.U32 R213, RZ, RZ, R209 ;  /* 0x000000ffffd57224 */ /* 0x010fe400078e00d1 */
[----:B------:R-:W-:-:S03]  /*14050*/  IMAD.MOV.U32 R209, RZ, RZ, R193 ;  /* 0x000000ffffd17224 */ /* 0x000fc600078e00c1 */
[----:B------:R-:W4:Y:S01]  /*14060*/  MUFU.EX2 R144, R212 ;  /* 0x000000d400907308 */ /* 0x000f220000000800 */
[----:B------:R-:W-:Y:S02]  /*14070*/  IMAD.MOV.U32 R81, RZ, RZ, R115 ;  /* 0x000000ffff517224 */ /* 0x000fe400078e0073 */
[----:B------:R-:W-:Y:S02]  /*14080*/  IMAD.MOV.U32 R193, RZ, RZ, R159 ;  /* 0x000000ffffc17224 */ /* 0x000fe400078e009f */
[----:B-----5:R-:W-:-:S03]  /*14090*/  FFMA.FTZ R8, R99, R0, -R3 ;  /* 0x0000000063087223 */ /* 0x020fc60000010803 */
[----:B------:R-:W5:Y:S01]  /*140a0*/  MUFU.EX2 R147, R216 ;  /* 0x000000d800937308 */ /* 0x000f620000000800 */
[----:B------:R-:W-:Y:S02]  /*140b0*/  IMAD.MOV.U32 R192, RZ, RZ, R78 ;  /* 0x000000ffffc07224 */ /* 0x000fe400078e004e */
[----:B------:R-:W-:-:S05]  /*140c0*/  IMAD.MOV.U32 R184, RZ, RZ, R76 ;  /* 0x000000ffffb87224 */ /* 0x000fca00078e004c */
[----:B------:R3:W-:Y:S01]  /*140d0*/  MUFU.EX2 R115, R8 ;  /* 0x0000000800737308 */ /* 0x0007e20000000800 */
[----:B----4-:R-:W-:Y:S02]  /*140e0*/  F2FP.BF16.F32.PACK_AB R4, R144, R146 ;  /* 0x000000929004723e */ /* 0x010fe400000010ff */
[----:B------:R-:W-:Y:S01]  /*140f0*/  F2FP.BF16.F32.PACK_AB R5, R142, R143 ;  /* 0x0000008f8e05723e */ /* 0x000fe200000010ff */
[----:B---3--:R-:W-:-:S04]  /*14100*/  FFMA.FTZ R8, R100, R0, -R3 ;  /* 0x0000000064087223 */ /* 0x008fc80000010803 */
[----:B------:R3:W-:Y:S01]  /*14110*/  MUFU.EX2 R100, R80 ;  /* 0x0000005000647308 */ /* 0x0007e20000000800 */
[----:B-----5:R-:W-:Y:S02]  /*14120*/  F2FP.BF16.F32.PACK_AB R6, R147, R145 ;  /* 0x000000919306723e */ /* 0x020fe400000010ff */
[----:B------:R-:W-:Y:S01]  /*14130*/  F2FP.BF16.F32.PACK_AB R7, R140, R141 ;  /* 0x0000008d8c07723e */ /* 0x000fe200000010ff */
[----:B---3--:R-:W-:Y:S01]  /*14140*/  IMAD.MOV.U32 R80, RZ, RZ, R79 ;  /* 0x000000ffff507224 */ /* 0x008fe200078e004f */
[----:B------:R-:W-:Y:S01]  /*14150*/  MOV R79, R193 ;  /* 0x000000c1004f7202 */ /* 0x000fe20000000f00 */
[----:B------:R-:W-:Y:S02]  /*14160*/  IMAD.MOV.U32 R193, RZ, RZ, R192 ;  /* 0x000000ffffc17224 */ /* 0x000fe400078e00c0 */
[----:B------:R-:W-:Y:S02]  /*14170*/  IMAD.MOV.U32 R192, RZ, RZ, R184 ;  /* 0x000000ffffc07224 */ /* 0x000fe400078e00b8 */
[----:B------:R-:W-:-:S04]  /*14180*/  IMAD.MOV.U32 R184, RZ, RZ, R88 ;  /* 0x000000ffffb87224 */ /* 0x000fc800078e0058 */
[----:B------:R3:W-:Y:S01]  /*14190*/  MUFU.EX2 R87, R184 ;  /* 0x000000b800577308 */ /* 0x0007e20000000800 */
[C---:B------:R-:W-:Y:S01]  /*141a0*/  HMMA.16816.F32.BF16 R28, R4.reuse, R32, R28 ;  /* 0x00000020041c723c */ /* 0x040fe2000004181c */
[----:B---3--:R-:W3:Y:S07]  /*141b0*/  LDL.LU R184, [R1+0x58] ;  /* 0x0000580001b87983 */ /* 0x008eee0000300800 */
[C---:B------:R-:W-:Y:S01]  /*141c0*/  HMMA.16816.F32.BF16 R56, R4.reuse, R34, R64 ;  /* 0x000000220438723c */ /* 0x040fe20000041840 */
[----:B------:R-:W4:Y:S07]  /*141d0*/  LDSM.16.MT88.4 R32, [R220+0xd000] ;  /* 0x00d00000dc20783b */ /* 0x000f2e0000004200 */
[C---:B-1----:R-:W-:Y:S01]  /*141e0*/  HMMA.16816.F32.BF16 R48, R4.reuse, R36, R40 ;  /* 0x000000240430723c */ /* 0x042fe20000041828 */
[----:B------:R-:W-:Y:S07]  /*141f0*/  MUFU.EX2 R139, R217 ;  /* 0x000000d9008b7308 */ /* 0x000fee0000000800 */
[C---:B--2---:R-:W-:Y:S01]  /*14200*/  HMMA.16816.F32.BF16 R68, R4.reuse, R20, R44 ;  /* 0x000000140444723c */ /* 0x044fe2000004182c */
[----:B------:R-:W1:Y:S01]  /*14210*/  LDSM.16.MT88.4 R44, [R89+0xd000] ;  /* 0x00d00000592c783b */ /* 0x000e620000004200 */
[----:B------:R-:W2:Y:S06]  /*14220*/  MUFU.EX2 R136, R221 ;  /* 0x000000dd00887308 */ /* 0x000eac0000000800 */
[C---:B------:R-:W-:Y:S02]  /*14230*/  HMMA.16816.F32.BF16 R40, R4.reuse, R16, R24 ;  /* 0x000000100428723c */ /* 0x040fe40000041818 */
[----:B------:R-:W-:Y:S06]  /*14240*/  MUFU.EX2 R137, R231 ;  /* 0x000000e700897308 */ /* 0x000fec0000000800 */
[C---:B------:R-:W-:Y:S01]  /*14250*/  HMMA.16816.F32.BF16 R12, R4.reuse, R18, R12 ;  /* 0x00000012040c723c */ /* 0x040fe2000004180c */
[----:B------:R-:W5:Y:S01]  /*14260*/  LDSM.16.MT88.4 R16, [R102+0x3000] ;  /* 0x003000006610783b */ /* 0x000f620000004200 */
[----:B------:R-:W4:Y:S06]  /*14270*/  MUFU.EX2 R138, R236 ;  /* 0x000000ec008a7308 */ /* 0x000f2c0000000800 */
[C---:B------:R-:W-:Y:S01]  /*14280*/  HMMA.16816.F32.BF16 R52, R4.reuse, R22, R52 ;  /* 0x000000160434723c */ /* 0x040fe20000041834 */
[----:B------:R-:W5:Y:S07]  /*14290*/  LDSM.16.MT88.4 R20, [R2+0x3000] ;  /* 0x003000000214783b */ /* 0x000f6e0000004200 */
[----:B------:R-:W-:Y:S01]  /*142a0*/  HMMA.16816.F32.BF16 R60, R4, R38, R60 ;  /* 0x00000026043c723c */ /* 0x000fe2000004183c */
[----:B--2---:R-:W-:-:S02]  /*142b0*/  F2FP.BF16.F32.PACK_AB R4, R136, R139 ;  /* 0x0000008b8804723e */ /* 0x004fc400000010ff */
[----:B----4-:R-:W-:Y:S02]  /*142c0*/  F2FP.BF16.F32.PACK_AB R6, R138, R137 ;  /* 0x000000898a06723e */ /* 0x010fe400000010ff */
[----:B------:R-:W-:Y:S02]  /*142d0*/  F2FP.BF16.F32.PACK_AB R5, R133, R132 ;  /* 0x000000848505723e */ /* 0x000fe400000010ff */
[----:B------:R-:W-:-:S07]  /*142e0*/  F2FP.BF16.F32.PACK_AB R7, R130, R131 ;  /* 0x000000838207723e */ /* 0x000fce00000010ff */
[C---:B------:R-:W-:Y:S01]  /*142f0*/  HMMA.16816.F32.BF16 R24, R4.reuse, R32, R28 ;  /* 0x000000200418723c */ /* 0x040fe2000004181c */
[----:B------:R-:W2:Y:S07]  /*14300*/  LDSM.16.MT88.4 R28, [R220+0xd800] ;  /* 0x00d80000dc1c783b */ /* 0x000eae0000004200 */
[C---:B------:R-:W-:Y:S01]  /*14310*/  HMMA.16816.F32.BF16 R32, R4.reuse, R34, R56 ;  /* 0x000000220420723c */ /* 0x040fe20000041838 */
[----:B------:R-:W-:Y:S07]  /*14320*/  MUFU.EX2 R126, R237 ;  /* 0x000000ed007e7308 */ /* 0x000fee0000000800 */
[C---:B-1----:R-:W-:Y:S01]  /*14330*/  HMMA.16816.F32.BF16 R36, R4.reuse, R44, R48 ;  /* 0x0000002c0424723c */ /* 0x042fe20000041830 */
[----:B------:R-:W1:Y:S01]  /*14340*/  LDSM.16.MT88.4 R48, [R89+0xd800] ;  /* 0x00d800005930783b */ /* 0x000e620000004200 */
[----:B------:R-:W4:Y:S06]  /*14350*/  MUFU.EX2 R128, R240 ;  /* 0x000000f000807308 */ /* 0x000f2c0000000800 */
[C---:B-----5:R-:W-:Y:S01]  /*14360*/  HMMA.16816.F32.BF16 R56, R4.reuse, R16, R40 ;  /* 0x000000100438723c */ /* 0x060fe20000041828 */
[----:B------:R-:W5:Y:S01]  /*14370*/  LDSM.16.MT88.4 R40, [R2+0x3800] ;  /* 0x003800000228783b */ /* 0x000f620000004200 */
[----:B------:R-:W-:Y:S06]  /*14380*/  MUFU.EX2 R127, R241 ;  /* 0x000000f1007f7308 */ /* 0x000fec0000000800 */
[C---:B------:R-:W-:Y:S02]  /*14390*/  HMMA.16816.F32.BF16 R64, R4.reuse, R22, R52 ;  /* 0x000000160440723c */ /* 0x040fe40000041834 */
[----:B------:R-:W2:Y:S06]  /*143a0*/  MUFU.EX2 R129, R244 ;  /* 0x000000f400817308 */ /* 0x000eac0000000800 */
[----:B------:R-:W-:Y:S01]  /*143b0*/  HMMA.16816.F32.BF16 R52, R4, R18, R12 ;  /* 0x000000120434723c */ /* 0x000fe2000004180c */
[----:B------:R-:W5:Y:S01]  /*143c0*/  LDSM.16.MT88.4 R12, [R102+0x3800] ;  /* 0x00380000660c783b */ /* 0x000f620000004200 */
[----:B------:R-:W-:-:S02]  /*143d0*/  IMAD.MOV.U32 R78, RZ, RZ, R75 ;  /* 0x000000ffff4e7224 */ /* 0x000fc400078e004b */
[----:B------:R-:W-:Y:S01]  /*143e0*/  IMAD.MOV.U32 R82, RZ, RZ, R73 ;  /* 0x000000ffff527224 */ /* 0x000fe200078e0049 */
[----:B------:R-:W-:Y:S03]  /*143f0*/  LDSM.16.MT88.4 R16, [R89+0xe000] ;  /* 0x00e000005910783b */ /* 0x000fe60000004200 */
[C---:B------:R-:W-:Y:S08]  /*14400*/  HMMA.16816.F32.BF16 R68, R4.reuse, R20, R68 ;  /* 0x000000140444723c */ /* 0x040ff00000041844 */
[----:B------:R-:W-:Y:S01]  /*14410*/  HMMA.16816.F32.BF16 R60, R4, R46, R60 ;  /* 0x0000002e043c723c */ /* 0x000fe2000004183c */
[----:B----4-:R-:W-:-:S02]  /*14420*/  F2FP.BF16.F32.PACK_AB R4, R128, R126 ;  /* 0x0000007e8004723e */ /* 0x010fc400000010ff */
[----:B--2---:R-:W-:Y:S02]  /*14430*/  F2FP.BF16.F32.PACK_AB R6, R129, R127 ;  /* 0x0000007f8106723e */ /* 0x004fe400000010ff */
[----:B------:R-:W-:Y:S02]  /*14440*/  F2FP.BF16.F32.PACK_AB R5, R124, R125 ;  /* 0x0000007d7c05723e */ /* 0x000fe400000010ff */
[----:B------:R-:W-:-:S07]  /*14450*/  F2FP.BF16.F32.PACK_AB R7, R122, R123 ;  /* 0x0000007b7a07723e */ /* 0x000fce00000010ff */
[C---:B------:R-:W-:Y:S08]  /*14460*/  HMMA.16816.F32.BF16 R44, R4.reuse, R28, R24 ;  /* 0x0000001c042c723c */ /* 0x040ff00000041818 */
[----:B------:R-:W-:Y:S01]  /*14470*/  HMMA.16816.F32.BF16 R32, R4, R30, R32 ;  /* 0x0000001e0420723c */ /* 0x000fe20000041820 */
[----:B------:R-:W2:Y:S01]  /*14480*/  LDSM.16.MT88.4 R28, [R220+0xe000] ;  /* 0x00e00000dc1c783b */ /* 0x000ea20000004200 */
[----:B------:R-:W-:-:S06]  /*14490*/  IMAD.MOV.U32 R77, RZ, RZ, R74 ;  /* 0x000000ffff4d7224 */ /* 0x000fcc00078e004a */
[C---:B-1----:R-:W-:Y:S01]  /*144a0*/  HMMA.16816.F32.BF16 R24, R4.reuse, R48, R36 ;  /* 0x000000300418723c */ /* 0x042fe20000041824 */
[----:B------:R-:W-:Y:S01]  /*144b0*/  IMAD.MOV.U32 R76, RZ, RZ, R114 ;  /* 0x000000ffff4c7224 */ /* 0x000fe200078e0072 */
[----:B------:R-:W-:Y:S06]  /*144c0*/  MUFU.EX2 R120, R245 ;  /* 0x000000f500787308 */ /* 0x000fec0000000800 */
[C---:B-----5:R-:W-:Y:S02]  /*144d0*/  HMMA.16816.F32.BF16 R36, R4.reuse, R40, R68 ;  /* 0x000000280424723c */ /* 0x060fe40000041844 */
[----:B------:R-:W1:Y:S06]  /*144e0*/  MUFU.EX2 R118, R248 ;  /* 0x000000f800767308 */ /* 0x000e6c0000000800 */
[C---:B------:R-:W-:Y:S01]  /*144f0*/  HMMA.16816.F32.BF16 R72, R4.reuse, R42, R64 ;  /* 0x0000002a0448723c */ /* 0x040fe20000041840 */
[----:B------:R-:W4:Y:S01]  /*14500*/  LDSM.16.MT88.4 R40, [R2+0x4000] ;  /* 0x004000000228783b */ /* 0x000f220000004200 */
[----:B------:R-:W-:Y:S06]  /*14510*/  MUFU.EX2 R121, R249 ;  /* 0x000000f900797308 */ /* 0x000fec0000000800 */
[----:B------:R-:W-:Y:S01]  /*14520*/  HMMA.16816.F32.BF16 R20, R4, R50, R60 ;  /* 0x000000320414723c */ /* 0x000fe2000004183c */
[----:B------:R-:W5:Y:S01]  /*14530*/  LDSM.16.MT88.4 R48, [R102+0x4000] ;  /* 0x004000006630783b */ /* 0x000f620000004200 */
[----:B------:R-:W2:Y:S01]  /*14540*/  MUFU.EX2 R119, R119 ;  /* 0x0000007700777308 */ /* 0x000ea20000000800 */
[----:B------:R-:W-:-:S07]  /*14550*/  IMAD.MOV.U32 R159, RZ, RZ, R108 ;  /* 0x000000ffff9f7224 */ /* 0x000fce00078e006c */
[----:B------:R1:W2:Y:S01]  /*14560*/  MUFU.EX2 R114, R8 ;  /* 0x0000000800727308 */ /* 0x0002a20000000800 */
[----:B------:R-:W-:Y:S01]  /*14570*/  HMMA.16816.F32.BF16 R68, R4, R12, R56 ;  /* 0x0000000c0444723c */ /* 0x000fe20000041838 */
[----:B------:R-:W-:-:S07]  /*14580*/  IMAD.MOV.U32 R212, RZ, RZ, R82 ;  /* 0x000000ffffd47224 */ /* 0x000fce00078e0052 */
[----:B------:R-:W-:Y:S01]  /*14590*/  HMMA.16816.F32.BF16 R60, R4, R14, R52 ;  /* 0x0000000e043c723c */ /* 0x000fe20000041834 */
[----:B------:R-:W5:Y:S01]  /*145a0*/  LDSM.16.MT88.4 R12, [R220+0xe800] ;  /* 0x00e80000dc0c783b */ /* 0x000f620000004200 */
[----:B-1----:R-:W-:-:S04]  /*145b0*/  FFMA.FTZ R8, R101, R0, -R3 ;  /* 0x0000000065087223 */ /* 0x002fc80000010803 */
[----:B------:R1:W-:Y:S01]  /*145c0*/  MUFU.EX2 R108, R8 ;  /* 0x00000008006c7308 */ /* 0x0003e20000000800 */
[----:B------:R-:W-:Y:S02]  /*145d0*/  IMAD.MOV.U32 R82, RZ, RZ, R107 ;  /* 0x000000ffff527224 */ /* 0x000fe400078e006b */
[----:B------:R-:W-:Y:S02]  /*145e0*/  IMAD.MOV.U32 R216, RZ, RZ, R81 ;  /* 0x000000ffffd87224 */ /* 0x000fe400078e0051 */
[----:B------:R-:W-:Y:S02]  /*145f0*/  IMAD.MOV.U32 R81, RZ, RZ, R180 ;  /* 0x000000ffff517224 */ /* 0x000fe400078e00b4 */
[----:B------:R-:W-:Y:S02]  /*14600*/  IMAD.MOV.U32 R180, RZ, RZ, R106 ;  /* 0x000000ffffb47224 */ /* 0x000fe400078e006a */
[----:B-1----:R-:W-:-:S04]  /*14610*/  FFMA.FTZ R8, R103, R0, -R3 ;  /* 0x0000000067087223 */ /* 0x002fc80000010803 */
[----:B------:R1:W-:Y:S01]  /*14620*/  MUFU.EX2 R107, R8 ;  /* 0x00000008006b7308 */ /* 0x0003e20000000800 */
[----:B------:R-:W-:Y:S02]  /*14630*/  F2FP.BF16.F32.PACK_AB R4, R118, R120 ;  /* 0x000000787604723e */ /* 0x000fe400000010ff */
[----:B--2---:R-:W-:Y:S02]  /*14640*/  F2FP.BF16.F32.PACK_AB R6, R119, R121 ;  /* 0x000000797706723e */ /* 0x004fe400000010ff */
[----:B------:R-:W-:Y:S02]  /*14650*/  F2FP.BF16.F32.PACK_AB R5, R117, R116 ;  /* 0x000000747505723e */ /* 0x000fe400000010ff */
[----:B------:R-:W-:Y:S01]  /*14660*/  F2FP.BF16.F32.PACK_AB R7, R114, R115 ;  /* 0x000000737207723e */ /* 0x000fe200000010ff */
[----:B------:R-:W-:Y:S01]  /*14670*/  MUFU.EX2 R109, R109 ;  /* 0x0000006d006d7308 */ /* 0x000fe20000000800 */
[----:B-1----:R-:W-:-:S07]  /*14680*/  FFMA.FTZ R8, R104, R0, -R3 ;  /* 0x0000000068087223 */ /* 0x002fce0000010803 */
[----:B------:R1:W-:Y:S01]  /*14690*/  MUFU.EX2 R106, R8 ;  /* 0x00000008006a7308 */ /* 0x0003e20000000800 */
[C---:B------:R-:W-:Y:S07]  /*146a0*/  HMMA.16816.F32.BF16 R64, R4.reuse, R28, R44 ;  /* 0x0000001c0440723c */ /* 0x040fee000004182c */
[----:B------:R-:W2:Y:S01]  /*146b0*/  MUFU.EX2 R110, R110 ;  /* 0x0000006e006e7308 */ /* 0x000ea20000000800 */
[----:B------:R-:W-:Y:S01]  /*146c0*/  HMMA.16816.F32.BF16 R56, R4, R30, R32 ;  /* 0x0000001e0438723c */ /* 0x000fe20000041820 */
[----:B-1----:R-:W-:-:S06]  /*146d0*/  FFMA.FTZ R8, R105, R0, -R3 ;  /* 0x0000000069087223 */ /* 0x002fcc0000010803 */
[----:B------:R-:W-:Y:S08]  /*146e0*/  MUFU.EX2 R111, R111 ;  /* 0x0000006f006f7308 */ /* 0x000ff00000000800 */
[----:B------:R-:W1:Y:S08]  /*146f0*/  MUFU.EX2 R112, R112 ;  /* 0x0000007000707308 */ /* 0x000e700000000800 */
[----:B------:R2:W3:Y:S01]  /*14700*/  MUFU.EX2 R105, R8 ;  /* 0x0000000800697308 */ /* 0x0004e20000000800 */
[C---:B------:R-:W-:Y:S01]  /*14710*/  HMMA.16816.F32.BF16 R52, R4.reuse, R16, R24 ;  /* 0x000000100434723c */ /* 0x040fe20000041818 */
[----:B------:R-:W-:Y:S07]  /*14720*/  LDSM.16.MT88.4 R24, [R2+0x4800] ;  /* 0x004800000218783b */ /* 0x000fee0000004200 */
[C---:B------:R-:W-:Y:S01]  /*14730*/  HMMA.16816.F32.BF16 R44, R4.reuse, R18, R20 ;  /* 0x00000012042c723c */ /* 0x040fe20000041814 */
[----:B------:R-:W3:Y:S07]  /*14740*/  LDSM.16.MT88.4 R20, [R89+0xe800] ;  /* 0x00e800005914783b */ /* 0x000eee0000004200 */
[C---:B----4-:R-:W-:Y:S08]  /*14750*/  HMMA.16816.F32.BF16 R32, R4.reuse, R40, R36 ;  /* 0x000000280420723c */ /* 0x050ff00000041824 */
[C---:B------:R-:W-:Y:S08]  /*14760*/  HMMA.16816.F32.BF16 R36, R4.reuse, R42, R72 ;  /* 0x0000002a0424723c */ /* 0x040ff00000041848 */
[C---:B-----5:R-:W-:Y:S01]  /*14770*/  HMMA.16816.F32.BF16 R28, R4.reuse, R48, R68 ;  /* 0x00000030041c723c */ /* 0x060fe20000041844 */
[----:B--2---:R-:W-:Y:S01]  /*14780*/  FFMA.FTZ R8, R196, R0, -R3 ;  /* 0x00000000c4087223 */ /* 0x004fe20000010803 */
[----:B------:R-:W-:Y:S06]  /*14790*/  LDSM.16.MT88.4 R40, [R220+0xf000] ;  /* 0x00f00000dc28783b */ /* 0x000fec0000004200 */
[----:B------:R-:W-:Y:S01]  /*147a0*/  HMMA.16816.F32.BF16 R16, R4, R50, R60 ;  /* 0x000000320410723c */ /* 0x000fe2000004183c */
[----:B------:R-:W-:-:S02]  /*147b0*/  F2FP.BF16.F32.PACK_AB R4, R110, R109 ;  /* 0x0000006d6e04723e */ /* 0x000fc400000010ff */
[----:B-1----:R-:W-:Y:S02]  /*147c0*/  F2FP.BF16.F32.PACK_AB R6, R112, R111 ;  /* 0x0000006f7006723e */ /* 0x002fe400000010ff */
[----:B------:R-:W-:Y:S02]  /*147d0*/  F2FP.BF16.F32.PACK_AB R5, R107, R108 ;  /* 0x0000006c6b05723e */ /* 0x000fe400000010ff */
[----:B---3--:R-:W-:-:S07]  /*147e0*/  F2FP.BF16.F32.PACK_AB R7, R105, R106 ;  /* 0x0000006a6907723e */ /* 0x008fce00000010ff */
[C---:B------:R-:W-:Y:S08]  /*147f0*/  HMMA.16816.F32.BF16 R48, R4.reuse, R12, R64 ;  /* 0x0000000c0430723c */ /* 0x040ff00000041840 */
[C---:B------:R-:W-:Y:S01]  /*14800*/  HMMA.16816.F32.BF16 R56, R4.reuse, R14, R56 ;  /* 0x0000000e0438723c */ /* 0x040fe20000041838 */
[----:B------:R-:W1:Y:S01]  /*14810*/  LDSM.16.MT88.4 R12, [R102+0x4800] ;  /* 0x00480000660c783b */ /* 0x000e620000004200 */
[----:B------:R2:W-:Y:S06]  /*14820*/  MUFU.EX2 R99, R8 ;  /* 0x0000000800637308 */ /* 0x0005ec0000000800 */
[C---:B------:R-:W-:Y:S08]  /*14830*/  HMMA.16816.F32.BF16 R60, R4.reuse, R22, R44 ;  /* 0x00000016043c723c */ /* 0x040ff0000004182c */
[----:B------:R-:W-:Y:S01]  /*14840*/  HMMA.16816.F32.BF16 R64, R4, R24, R32 ;  /* 0x000000180440723c */ /* 0x000fe20000041820 */
[----:B--2---:R-:W-:-:S07]  /*14850*/  FFMA.FTZ R8, R200, R0, -R3 ;  /* 0x00000000c8087223 */ /* 0x004fce0000010803 */
[C---:B------:R-:W-:Y:S01]  /*14860*/  HMMA.16816.F32.BF16 R52, R4.reuse, R20, R52 ;  /* 0x000000140434723c */ /* 0x040fe20000041834 */
[----:B------:R-:W-:Y:S01]  /*14870*/  LDSM.16.MT88.4 R20, [R2+0x5000] ;  /* 0x005000000214783b */ /* 0x000fe20000004200 */
[----:B------:R2:W-:Y:S06]  /*14880*/  MUFU.EX2 R94, R8 ;  /* 0x00000008005e7308 */ /* 0x0005ec0000000800 */
[C---:B------:R-:W-:Y:S01]  /*14890*/  HMMA.16816.F32.BF16 R44, R4.reuse, R26, R36 ;  /* 0x0000001a042c723c */ /* 0x040fe20000041824 */
[----:B------:R-:W3:Y:S01]  /*148a0*/  LDSM.16.MT88.4 R36, [R89+0xf000] ;  /* 0x00f000005924783b */ /* 0x000ee20000004200 */
[----:B------:R-:W-:Y:S03]  /*148b0*/  MUFU.EX2 R11, R11 ;  /* 0x0000000b000b7308 */ /* 0x000fe60000000800 */
[----:B------:R-:W-:Y:S03]  /*148c0*/  LDSM.16.MT88.4 R24, [R220+0xf800] ;  /* 0x00f80000dc18783b */ /* 0x000fe60000004200 */
[----:B-1----:R-:W-:Y:S01]  /*148d0*/  HMMA.16816.F32.BF16 R32, R4, R12, R28 ;  /* 0x0000000c0420723c */ /* 0x002fe2000004181c */
[----:B--2---:R-:W-:-:S07]  /*148e0*/  FFMA.FTZ R8, R201, R0, -R3 ;  /* 0x00000000c9087223 */ /* 0x004fce0000010803 */
[----:B------:R-:W-:Y:S01]  /*148f0*/  HMMA.16816.F32.BF16 R12, R4, R14, R16 ;  /* 0x0000000e040c723c */ /* 0x000fe20000041810 */
[----:B------:R-:W1:Y:S01]  /*14900*/  LDSM.16.MT88.4 R16, [R102+0x5000] ;  /* 0x005000006610783b */ /* 0x000e620000004200 */
[----:B------:R2:W-:Y:S08]  /*14910*/  MUFU.EX2 R98, R8 ;  /* 0x0000000800627308 */ /* 0x0005f00000000800 */
[----:B------:R-:W4:Y:S01]  /*14920*/  MUFU.EX2 R103, R216 ;  /* 0x000000d800677308 */ /* 0x000f220000000800 */
[----:B--2---:R-:W-:-:S07]  /*14930*/  FFMA.FTZ R8, R197, R0, -R3 ;  /* 0x00000000c5087223 */ /* 0x004fce0000010803 */
[----:B------:R-:W-:Y:S08]  /*14940*/  MUFU.EX2 R101, R213 ;  /* 0x000000d500657308 */ /* 0x000ff00000000800 */
[----:B------:R-:W2:Y:S08]  /*14950*/  MUFU.EX2 R104, R212 ;  /* 0x000000d400687308 */ /* 0x000eb00000000800 */
[----:B------:R5:W3:Y:S01]  /*14960*/  MUFU.EX2 R93, R8 ;  /* 0x00000008005d7308 */ /* 0x000ae20000000800 */
[----:B----4-:R-:W-:-:S02]  /*14970*/  F2FP.BF16.F32.PACK_AB R4, R103, R11 ;  /* 0x0000000b6704723e */ /* 0x010fc400000010ff */
[----:B------:R-:W-:Y:S02]  /*14980*/  F2FP.BF16.F32.PACK_AB R5, R94, R99 ;  /* 0x000000635e05723e */ /* 0x000fe400000010ff */
[----:B--2---:R-:W-:Y:S01]  /*14990*/  F2FP.BF16.F32.PACK_AB R6, R104, R101 ;  /* 0x000000656806723e */ /* 0x004fe200000010ff */
[----:B-----5:R-:W-:Y:S01]  /*149a0*/  FFMA.FTZ R8, R204, R0, -R3 ;  /* 0x00000000cc087223 */ /* 0x020fe20000010803 */
[----:B---3--:R-:W-:-:S03]  /*149b0*/  F2FP.BF16.F32.PACK_AB R7, R93, R98 ;  /* 0x000000625d07723e */ /* 0x008fc600000010ff */
[----:B------:R2:W-:Y:S04]  /*149c0*/  MUFU.EX2 R91, R8 ;  /* 0x00000008005b7308 */ /* 0x0005e80000000800 */
[----:B------:R-:W-:Y:S01]  /*149d0*/  HMMA.16816.F32.BF16 R28, R4, R40, R48 ;  /* 0x00000028041c723c */ /* 0x000fe20000041830 */
[----:B--2---:R-:W-:-:S04]  /*149e0*/  FFMA.FTZ R8, R208, R0, -R3 ;  /* 0x00000000d0087223 */ /* 0x004fc80000010803 */
[----:B------:R2:W-:Y:S03]  /*149f0*/  MUFU.EX2 R92, R8 ;  /* 0x00000008005c7308 */ /* 0x0005e60000000800 */
[C---:B------:R-:W-:Y:S01]  /*14a00*/  HMMA.16816.F32.BF16 R48, R4.reuse, R36, R52 ;  /* 0x000000240430723c */ /* 0x040fe20000041834 */
[----:B------:R-:W3:Y:S07]  /*14a10*/  LDSM.16.MT88.4 R52, [R89+0xf800] ;  /* 0x00f800005934783b */ /* 0x000eee0000004200 */
[----:B------:R-:W-:Y:S01]  /*14a20*/  HMMA.16816.F32.BF16 R68, R4, R22, R44 ;  /* 0x000000160444723c */ /* 0x000fe2000004182c */
[----:B--2---:R-:W-:-:S07]  /*14a30*/  FFMA.FTZ R8, R205, R0, -R3 ;  /* 0x00000000cd087223 */ /* 0x004fce0000010803 */
[C---:B-1----:R-:W-:Y:S01]  /*14a40*/  HMMA.16816.F32.BF16 R44, R4.reuse, R18, R12 ;  /* 0x00000012042c723c */ /* 0x042fe2000004180c */
[----:B------:R-:W1:Y:S01]  /*14a50*/  LDSM.16.MT88.4 R12, [R2+0x5800] ;  /* 0x00580000020c783b */ /* 0x000e620000004200 */
[----:B------:R2:W-:Y:S06]  /*14a60*/  MUFU.EX2 R90, R8 ;  /* 0x00000008005a7308 */ /* 0x0005ec0000000800 */
[----:B------:R-:W-:Y:S02]  /*14a70*/  HMMA.16816.F32.BF16 R40, R4, R42, R56 ;  /* 0x0000002a0428723c */ /* 0x000fe40000041838 */
[----:B------:R-:W-:Y:S01]  /*14a80*/  MUFU.EX2 R97, R209 ;  /* 0x000000d100617308 */ /* 0x000fe20000000800 */
[----:B--2---:R-:W-:-:S07]  /*14a90*/  FFMA.FTZ R8, R206, R0, -R3 ;  /* 0x00000000ce087223 */ /* 0x004fce0000010803 */
[----:B------:R-:W2:Y:S01]  /*14aa0*/  MUFU.EX2 R96, R81 ;  /* 0x0000005100607308 */ /* 0x000ea20000000800 */
[C---:B------:R-:W-:Y:S07]  /*14ab0*/  HMMA.16816.F32.BF16 R56, R4.reuse, R38, R60 ;  /* 0x000000260438723c */ /* 0x040fee000004183c */
[----:B------:R-:W4:Y:S01]  /*14ac0*/  MUFU.EX2 R95, R82 ;  /* 0x00000052005f7308 */ /* 0x000f220000000800 */
[C---:B------:R-:W-:Y:S01]  /*14ad0*/  HMMA.16816.F32.BF16 R60, R4.reuse, R16, R32 ;  /* 0x00000010043c723c */ /* 0x040fe20000041820 */
[----:B------:R-:W5:Y:S06]  /*14ae0*/  LDSM.16.MT88.4 R16, [R102+0x5800] ;  /* 0x005800006610783b */ /* 0x000f6c0000004200 */
[----:B------:R-:W3:Y:S01]  /*14af0*/  MUFU.EX2 R88, R8 ;  /* 0x0000000800587308 */ /* 0x000ee20000000800 */
[----:B------:R-:W-:Y:S01]  /*14b00*/  HMMA.16816.F32.BF16 R64, R4, R20, R64 ;  /* 0x000000140440723c */ /* 0x000fe20000041840 */
[----:B--2---:R-:W-:Y:S01]  /*14b10*/  F2FP.BF16.F32.PACK_AB R4, R96, R97 ;  /* 0x000000616004723e */ /* 0x004fe200000010ff */
[----:B------:R-:W-:Y:S01]  /*14b20*/  LDSM.16.MT88.4 R20, [R220+0x10000] ;  /* 0x01000000dc14783b */ /* 0x000fe20000004200 */
[----:B------:R-:W-:-:S02]  /*14b30*/  F2FP.BF16.F32.PACK_AB R5, R92, R91 ;  /* 0x0000005b5c05723e */ /* 0x000fc400000010ff */
[----:B----4-:R-:W-:Y:S02]  /*14b40*/  F2FP.BF16.F32.PACK_AB R6, R100, R95 ;  /* 0x0000005f6406723e */ /* 0x010fe400000010ff */
[----:B---3--:R-:W-:Y:S01]  /*14b50*/  F2FP.BF16.F32.PACK_AB R7, R88, R90 ;  /* 0x0000005a5807723e */ /* 0x008fe200000010ff */
[----:B------:R-:W-:-:S06]  /*14b60*/  FFMA.FTZ R8, R210, R0, -R3 ;  /* 0x00000000d2087223 */ /* 0x000fcc0000010803 */
[C---:B------:R-:W-:Y:S01]  /*14b70*/  HMMA.16816.F32.BF16 R36, R4.reuse, R24, R28 ;  /* 0x000000180424723c */ /* 0x040fe2000004181c */
[----:B------:R2:W-:Y:S07]  /*14b80*/  MUFU.EX2 R82, R8 ;  /* 0x0000000800527308 */ /* 0x0005ee0000000800 */
[----:B------:R-:W-:Y:S01]  /*14b90*/  HMMA.16816.F32.BF16 R28, R4, R26, R40 ;  /* 0x0000001a041c723c */ /* 0x000fe20000041828 */
[----:B------:R-:W3:Y:S01]  /*14ba0*/  LDSM.16.MT88.4 R24, [R89+0x10000] ;  /* 0x010000005918783b */ /* 0x000ee20000004200 */
[----:B--2---:R-:W-:-:S04]  /*14bb0*/  FFMA.FTZ R8, R207, R0, -R3 ;  /* 0x00000000cf087223 */ /* 0x004fc80000010803 */
[----:B------:R2:W-:Y:S02]  /*14bc0*/  MUFU.EX2 R83, R8 ;  /* 0x0000000800537308 */ /* 0x0005e40000000800 */
[C---:B------:R-:W-:Y:S01]  /*14bd0*/  HMMA.16816.F32.BF16 R32, R4.reuse, R52, R48 ;  /* 0x000000340420723c */ /* 0x040fe20000041830 */
[----:B------:R-:W4:Y:S07]  /*14be0*/  LDSM.16.MT88.4 R48, [R2+0x6000] ;  /* 0x006000000230783b */ /* 0x000f2e0000004200 */
[----:B------:R-:W-:Y:S01]  /*14bf0*/  HMMA.16816.F32.BF16 R40, R4, R54, R56 ;  /* 0x000000360428723c */ /* 0x000fe20000041838 */
[----:B--2---:R-:W-:-:S07]  /*14c00*/  FFMA.FTZ R8, R202, R0, -R3 ;  /* 0x00000000ca087223 */ /* 0x004fce0000010803 */
[C---:B-1----:R-:W-:Y:S01]  /*14c10*/  HMMA.16816.F32.BF16 R52, R4.reuse, R12, R64 ;  /* 0x0000000c0434723c */ /* 0x042fe20000041840 */
[----:B------:R1:W-:Y:S07]  /*14c20*/  MUFU.EX2 R81, R8 ;  /* 0x0000000800517308 */ /* 0x0003ee0000000800 */
[----:B------:R-:W-:Y:S01]  /*14c30*/  HMMA.16816.F32.BF16 R56, R4, R14, R68 ;  /* 0x0000000e0438723c */ /* 0x000fe20000041844 */
[----:B------:R-:W2:Y:S01]  /*14c40*/  LDSM.16.MT88.4 R12, [R102+0x6000] ;  /* 0x00600000660c783b */ /* 0x000ea20000004200 */
[----:B------:R-:W-:Y:S01]  /*14c50*/  MUFU.EX2 R85, R80 ;  /* 0x0000005000557308 */ /* 0x000fe20000000800 */
[----:B-1----:R-:W-:-:S07]  /*14c60*/  FFMA.FTZ R8, R198, R0, -R3 ;  /* 0x00000000c6087223 */ /* 0x002fce0000010803 */
[----:B------:R1:W-:Y:S01]  /*14c70*/  MUFU.EX2 R84, R193 ;  /* 0x000000c100547308 */ /* 0x0003e20000000800 */
[C---:B-----5:R-:W-:Y:S07]  /*14c80*/  HMMA.16816.F32.BF16 R60, R4.reuse, R16, R60 ;  /* 0x00000010043c723c */ /* 0x060fee000004183c */
[----:B------:R-:W5:Y:S01]  /*14c90*/  MUFU.EX2 R86, R79 ;  /* 0x0000004f00567308 */ /* 0x000f620000000800 */
[----:B------:R-:W-:Y:S01]  /*14ca0*/  HMMA.16816.F32.BF16 R44, R4, R18, R44 ;  /* 0x00000012042c723c */ /* 0x000fe2000004182c */
[----:B------:R-:W2:Y:S06]  /*14cb0*/  LDSM.16.MT88.4 R16, [R89+0x10800] ;  /* 0x010800005910783b */ /* 0x000eac0000004200 */
[----:B------:R-:W3:Y:S01]  /*14cc0*/  MUFU.EX2 R80, R8 ;  /* 0x0000000800507308 */ /* 0x000ee20000000800 */
[----:B-1----:R-:W-:-:S02]  /*14cd0*/  IMAD.MOV.U32 R193, RZ, RZ, R10 ;  /* 0x000000ffffc17224 */ /* 0x002fc400078e000a */
[----:B------:R-:W-:-:S05]  /*14ce0*/  FFMA.FTZ R10, R203, R0, -R3 ;  /* 0x00000000cb0a7223 */ /* 0x000fca0000010803 */
[----:B------:R1:W-:Y:S01]  /*14cf0*/  MUFU.EX2 R75, R10 ;  /* 0x0000000a004b7308 */ /* 0x0003e20000000800 */
[----:B-----5:R-:W-:Y:S02]  /*14d00*/  F2FP.BF16.F32.PACK_AB R4, R86, R85 ;  /* 0x000000555604723e */ /* 0x020fe400000010ff */
[----:B------:R-:W-:Y:S02]  /*14d10*/  F2FP.BF16.F32.PACK_AB R6, R87, R84 ;  /* 0x000000545706723e */ /* 0x000fe400000010ff */
[----:B------:R-:W-:Y:S01]  /*14d20*/  F2FP.BF16.F32.PACK_AB R5, R83, R82 ;  /* 0x000000525305723e */ /* 0x000fe200000010ff */
[----:B-1----:R-:W-:-:S04]  /*14d30*/  FFMA.FTZ R10, R194, R0, -R3 ;  /* 0x00000000c20a7223 */ /* 0x002fc80000010803 */
[----:B------:R1:W-:Y:S01]  /*14d40*/  MUFU.EX2 R74, R10 ;  /* 0x0000000a004a7308 */ /* 0x0003e20000000800 */
[----:B---3--:R-:W-:Y:S01]  /*14d50*/  F2FP.BF16.F32.PACK_AB R7, R80, R81 ;  /* 0x000000515007723e */ /* 0x008fe200000010ff */
[----:B------:R-:W-:Y:S01]  /*14d60*/  FFMA.FTZ R8, R184, R9, R157 ;  /* 0x00000009b8087223 */ /* 0x000fe2000001009d */
[----:B------:R-:W-:-:S05]  /*14d70*/  IMAD.MOV.U32 R184, RZ, RZ, R159 ;  /* 0x000000ffffb87224 */ /* 0x000fca00078e009f */
[----:B------:R3:W-:Y:S01]  /*14d80*/  MUFU.EX2 R79, R192 ;  /* 0x000000c0004f7308 */ /* 0x0007e20000000800 */
[----:B-1----:R-:W-:-:S07]  /*14d90*/  FFMA.FTZ R10, R199, R0, -R3 ;  /* 0x00000000c70a7223 */ /* 0x002fce0000010803 */
[----:B------:R1:W-:Y:S01]  /*14da0*/  MUFU.EX2 R73, R10 ;  /* 0x0000000a00497308 */ /* 0x0003e20000000800 */
[----:B------:R-:W-:Y:S01]  /*14db0*/  FADD.FTZ R8, R156, R8 ;  /* 0x000000089c087221 */ /* 0x000fe20000010000 */
[----:B------:R-:W-:Y:S01]  /*14dc0*/  HMMA.16816.F32.BF16 R40, R4, R26, R40 ;  /* 0x0000001a0428723c */ /* 0x000fe20000041828 */
[----:B---3--:R-:W-:-:S05]  /*14dd0*/  IMAD.MOV.U32 R192, RZ, RZ, R158 ;  /* 0x000000ffffc07224 */ /* 0x008fca00078e009e */
[----:B------:R-:W3:Y:S01]  /*14de0*/  MUFU.EX2 R78, R78 ;  /* 0x0000004e004e7308 */ /* 0x000ee20000000800 */
[----:B-1----:R-:W-:-:S07]  /*14df0*/  FFMA.FTZ R10, R195, R0, -R3 ;  /* 0x00000000c30a7223 */ /* 0x002fce0000010803 */
[----:B------:R-:W-:Y:S01]  /*14e00*/  MUFU.EX2 R77, R77 ;  /* 0x0000004d004d7308 */ /* 0x000fe20000000800 */
[C---:B------:R-:W-:Y:S01]  /*14e10*/  HMMA.16816.F32.BF16 R156, R4.reuse, R24, R32 ;  /* 0x00000018049c723c */ /* 0x040fe20000041820 */
[----:B------:R-:W-:Y:S06]  /*14e20*/  LDSM.16.MT88.4 R24, [R102+0x6800] ;  /* 0x006800006618783b */ /* 0x000fec0000004200 */
[----:B------:R-:W1:Y:S08]  /*14e30*/  MUFU.EX2 R76, R76 ;  /* 0x0000004c004c7308 */ /* 0x000e700000000800 */
[----:B------:R5:W1:Y:S01]  /*14e40*/  MUFU.EX2 R72, R10 ;  /* 0x0000000a00487308 */ /* 0x000a620000000800 */
[C---:B------:R-:W-:Y:S08]  /*14e50*/  HMMA.16816.F32.BF16 R64, R4.reuse, R20, R36 ;  /* 0x000000140440723c */ /* 0x040ff00000041824 */
[C---:B------:R-:W-:Y:S01]  /*14e60*/  HMMA.16816.F32.BF16 R36, R4.reuse, R22, R28 ;  /* 0x000000160424723c */ /* 0x040fe2000004181c */
[----:B------:R-:W1:Y:S07]  /*14e70*/  LDSM.16.MT88.4 R20, [R220+0x10800] ;  /* 0x01080000dc14783b */ /* 0x000e6e0000004200 */
[----:B----4-:R-:W-:Y:S01]  /*14e80*/  HMMA.16816.F32.BF16 R28, R4, R48, R52 ;  /* 0x00000030041c723c */ /* 0x010fe20000041834 */
[----:B-----5:R-:W-:-:S07]  /*14e90*/  FFMA.FTZ R10, R211, R0, -R3 ;  /* 0x00000000d30a7223 */ /* 0x020fce0000010803 */
[C---:B------:R-:W-:Y:S08]  /*14ea0*/  HMMA.16816.F32.BF16 R56, R4.reuse, R50, R56 ;  /* 0x000000320438723c */ /* 0x040ff00000041838 */
[C---:B--2---:R-:W-:Y:S08]  /*14eb0*/  HMMA.16816.F32.BF16 R60, R4.reuse, R12, R60 ;  /* 0x0000000c043c723c */ /* 0x044ff0000004183c */
[----:B------:R-:W-:Y:S01]  /*14ec0*/  HMMA.16816.F32.BF16 R32, R4, R14, R44 ;  /* 0x0000000e0420723c */ /* 0x000fe2000004182c */
[----:B------:R-:W2:Y:S01]  /*14ed0*/  LDSM.16.MT88.4 R12, [R2+0x6800] ;  /* 0x00680000020c783b */ /* 0x000ea20000004200 */
[----:B---3--:R-:W-:-:S02]  /*14ee0*/  F2FP.BF16.F32.PACK_AB R4, R78, R79 ;  /* 0x0000004f4e04723e */ /* 0x008fc400000010ff */
[----:B-1----:R-:W-:Y:S02]  /*14ef0*/  F2FP.BF16.F32.PACK_AB R6, R76, R77 ;  /* 0x0000004d4c06723e */ /* 0x002fe400000010ff */
[----:B------:R-:W-:Y:S02]  /*14f00*/  F2FP.BF16.F32.PACK_AB R5, R74, R75 ;  /* 0x0000004b4a05723e */ /* 0x000fe400000010ff */
[----:B------:R-:W-:Y:S01]  /*14f10*/  F2FP.BF16.F32.PACK_AB R7, R72, R73 ;  /* 0x000000494807723e */ /* 0x000fe200000010ff */
[----:B------:R1:W-:Y:S06]  /*14f20*/  MUFU.EX2 R55, R10 ;  /* 0x0000000a00377308 */ /* 0x0003ec0000000800 */
[C---:B------:R-:W-:Y:S08]  /*14f30*/  HMMA.16816.F32.BF16 R156, R4.reuse, R16, R156 ;  /* 0x00000010049c723c */ /* 0x040ff0000004189c */
[----:B------:R-:W-:Y:S01]  /*14f40*/  HMMA.16816.F32.BF16 R40, R4, R18, R40 ;  /* 0x000000120428723c */ /* 0x000fe20000041828 */
[----:B------:R-:W3:Y:S01]  /*14f50*/  LDSM.16.MT88.4 R16, [R89+0x11000] ;  /* 0x011000005910783b */ /* 0x000ee20000004200 */
[----:B-1----:R-:W-:-:S04]  /*14f60*/  FFMA.FTZ R10, R191, R0, -R3 ;  /* 0x00000000bf0a7223 */ /* 0x002fc80000010803 */
[----:B------:R1:W-:Y:S08]  /*14f70*/  MUFU.EX2 R54, R10 ;  /* 0x0000000a00367308 */ /* 0x0003f00000000800 */
[----:B------:R-:W-:Y:S01]  /*14f80*/  MUFU.EX2 R71, R193 ;  /* 0x000000c100477308 */ /* 0x000fe20000000800 */
[----:B-1----:R-:W-:-:S07]  /*14f90*/  FFMA.FTZ R10, R214, R0, -R3 ;  /* 0x00000000d60a7223 */ /* 0x002fce0000010803 */
[----:B------:R1:W-:Y:S08]  /*14fa0*/  MUFU.EX2 R52, R10 ;  /* 0x0000000a00347308 */ /* 0x0003f00000000800 */
[----:B------:R-:W4:Y:S01]  /*14fb0*/  MUFU.EX2 R70, R192 ;  /* 0x000000c000467308 */ /* 0x000f220000000800 */
[----:B-1----:R-:W-:-:S07]  /*14fc0*/  FFMA.FTZ R10, R215, R0, -R3 ;  /* 0x00000000d70a7223 */ /* 0x002fce0000010803 */
[----:B------:R-:W-:Y:S08]  /*14fd0*/  MUFU.EX2 R69, R184 ;  /* 0x000000b800457308 */ /* 0x000ff00000000800 */
[----:B------:R-:W1:Y:S08]  /*14fe0*/  MUFU.EX2 R68, R180 ;  /* 0x000000b400447308 */ /* 0x000e700000000800 */
[----:B------:R-:W5:Y:S01]  /*14ff0*/  MUFU.EX2 R53, R10 ;  /* 0x0000000a00357308 */ /* 0x000f620000000800 */
[C---:B------:R-:W-:Y:S08]  /*15000*/  HMMA.16816.F32.BF16 R64, R4.reuse, R20, R64 ;  /* 0x000000140440723c */ /* 0x040ff00000041840 */
[C---:B------:R-:W-:Y:S01]  /*15010*/  HMMA.16816.F32.BF16 R36, R4.reuse, R22, R36 ;  /* 0x000000160424723c */ /* 0x040fe20000041824 */
[----:B------:R-:W-:Y:S01]  /*15020*/  FADD.FTZ R9, R189, R242 ;  /* 0x000000f2bd097221 */ /* 0x000fe20000010000 */
[----:B------:R-:W-:Y:S01]  /*15030*/  FADD.FTZ R8, R188, R8 ;  /* 0x00000008bc087221 */ /* 0x000fe20000010000 */
[----:B------:R-:W3:Y:S05]  /*15040*/  LDSM.16.MT88.4 R20, [R220+0x11000] ;  /* 0x01100000dc14783b */ /* 0x000eea0000004200 */
[C---:B--2---:R-:W-:Y:S08]  /*15050*/  HMMA.16816.F32.BF16 R28, R4.reuse, R12, R28 ;  /* 0x0000000c041c723c */ /* 0x044ff0000004181c */
[C---:B------:R-:W-:Y:S08]  /*15060*/  HMMA.16816.F32.BF16 R44, R4.reuse, R14, R56 ;  /* 0x0000000e042c723c */ /* 0x040ff00000041838 */
[C---:B------:R-:W-:Y:S08]  /*15070*/  HMMA.16816.F32.BF16 R60, R4.reuse, R24, R60 ;  /* 0x00000018043c723c */ /* 0x040ff0000004183c */
[----:B------:R-:W-:Y:S01]  /*15080*/  HMMA.16816.F32.BF16 R48, R4, R26, R32 ;  /* 0x0000001a0430723c */ /* 0x000fe20000041820 */
[----:B----4-:R-:W-:Y:S01]  /*15090*/  F2FP.BF16.F32.PACK_AB R4, R70, R71 ;  /* 0x000000474604723e */ /* 0x010fe200000010ff */
[----:B------:R-:W-:Y:S01]  /*150a0*/  FADD.FTZ R9, R190, R9 ;  /* 0x00000009be097221 */ /* 0x000fe20000010000 */
[----:B-1----:R-:W-:Y:S01]  /*150b0*/  F2FP.BF16.F32.PACK_AB R6, R68, R69 ;  /* 0x000000454406723e */ /* 0x002fe200000010ff */
[----:B------:R-:W-:Y:S01]  /*150c0*/  FADD.FTZ R8, R187, R8 ;  /* 0x00000008bb087221 */ /* 0x000fe20000010000 */
[----:B------:R-:W-:Y:S01]  /*150d0*/  F2FP.BF16.F32.PACK_AB R5, R54, R55 ;  /* 0x000000373605723e */ /* 0x000fe200000010ff */
[----:B------:R-:W1:Y:S01]  /*150e0*/  LDSM.16.MT88.4 R12, [R2+0x7000] ;  /* 0x00700000020c783b */ /* 0x000e620000004200 */
[----:B-----5:R-:W-:-:S07]  /*150f0*/  F2FP.BF16.F32.PACK_AB R7, R53, R52 ;  /* 0x000000343507723e */ /* 0x020fce00000010ff */
[----:B---3--:R-:W-:Y:S01]  /*15100*/  HMMA.16816.F32.BF16 R156, R4, R16, R156 ;  /* 0x00000010049c723c */ /* 0x008fe2000004189c */
[----:B------:R2:W-:Y:S02]  /*15110*/  MUFU.EX2 R17, R251 ;  /* 0x000000fb00117308 */ /* 0x0005e40000000800 */
[----:B--2---:R-:W2:Y:S01]  /*15120*/  LDL R251, [R1+0x90] ;  /* 0x0000900001fb7983 */ /* 0x004ea20000100800 */
        /* <DEDUP_REMOVED lines=24> */
[----:B------:R-:W-:Y:S01]  /*152b0*/  FFMA.FTZ R10, R218, R0, -R3 ;  /* 0x00000000da0a7223 */ /* 0x000fe20000010803 */
[----:B------:R-:W-:Y:S01]  /*152c0*/  HMMA.16816.F32.BF16 R64, R4, R20, R64 ;  /* 0x000000140440723c */ /* 0x000fe20000041840 */
[----:B------:R-:W-:Y:S01]  /*152d0*/  FADD.FTZ R9, R154, R9 ;  /* 0x000000099a097221 */ /* 0x000fe20000010000 */
[----:B------:R-:W-:Y:S01]  /*152e0*/  FADD.FTZ R8, R151, R8 ;  /* 0x0000000897087221 */ /* 0x000fe20000010000 */
[----:B------:R-:W3:Y:S01]  /*152f0*/  MUFU.EX2 R34, R243 ;  /* 0x000000f300227308 */ /* 0x000ee20000000800 */
[----:B------:R-:W-:Y:S01]  /*15300*/  LDSM.16.MT88.4 R160, [R220+0x11800] ;  /* 0x01180000dca0783b */ /* 0x000fe20000004200 */
[----:B------:R-:W-:Y:S01]  /*15310*/  FADD.FTZ R9, R153, R9 ;  /* 0x0000000999097221 */ /* 0x000fe20000010000 */
[----:B------:R-:W-:-:S03]  /*15320*/  FADD.FTZ R8, R150, R8 ;  /* 0x0000000896087221 */ /* 0x000fc60000010000 */
[----:B------:R-:W-:Y:S01]  /*15330*/  FADD.FTZ R9, R152, R9 ;  /* 0x0000000998097221 */ /* 0x000fe20000010000 */
[----:B------:R-:W-:-:S03]  /*15340*/  FADD.FTZ R8, R149, R8 ;  /* 0x0000000895087221 */ /* 0x000fc60000010000 */
[----:B------:R-:W-:Y:S01]  /*15350*/  FADD.FTZ R9, R155, R9 ;  /* 0x000000099b097221 */ /* 0x000fe20000010000 */
[----:B------:R-:W-:Y:S01]  /*15360*/  FADD.FTZ R8, R148, R8 ;  /* 0x0000000894087221 */ /* 0x000fe20000010000 */
[----:B------:R4:W5:Y:S01]  /*15370*/  MUFU.EX2 R16, R10 ;  /* 0x0000000a00107308 */ /* 0x0009620000000800 */
[C---:B------:R-:W-:Y:S01]  /*15380*/  HMMA.16816.F32.BF16 R36, R4.reuse, R22, R36 ;  /* 0x000000160424723c */ /* 0x040fe20000041824 */
[----:B------:R-:W-:Y:S01]  /*15390*/  FADD.FTZ R9, R146, R9 ;  /* 0x0000000992097221 */ /* 0x000fe20000010000 */
[----:B------:R-:W-:Y:S01]  /*153a0*/  FADD.FTZ R8, R143, R8 ;  /* 0x000000088f087221 */ /* 0x000fe20000010000 */
[----:B------:R-:W3:Y:S02]  /*153b0*/  LDSM.16.MT88.4 R20, [R102+0x7000] ;  /* 0x007000006614783b */ /* 0x000ee40000004200 */
[----:B------:R-:W-:Y:S01]  /*153c0*/  FADD.FTZ R9, R144, R9 ;  /* 0x0000000990097221 */ /* 0x000fe20000010000 */
[----:B------:R-:W-:Y:S01]  /*153d0*/  FADD.FTZ R8, R142, R8 ;  /* 0x000000088e087221 */ /* 0x000fe20000010000 */
[----:B------:R-:W5:Y:S01]  /*153e0*/  MUFU.EX2 R33, R247 ;  /* 0x000000f700217308 */ /* 0x000f620000000800 */
[----:B------:R-:W-:Y:S01]  /*153f0*/  HMMA.16816.F32.BF16 R24, R4, R18, R40 ;  /* 0x000000120418723c */ /* 0x000fe20000041828 */
[----:B------:R-:W-:Y:S01]  /*15400*/  FADD.FTZ R9, R145, R9 ;  /* 0x0000000991097221 */ /* 0x000fe20000010000 */
[----:B------:R-:W-:Y:S01]  /*15410*/  FADD.FTZ R8, R141, R8 ;  /* 0x000000088d087221 */ /* 0x000fe20000010000 */
[----:B------:R-:W2:Y:S02]  /*15420*/  LDSM.16.MT88.4 R152, [R89+0x11800] ;  /* 0x011800005998783b */ /* 0x000ea40000004200 */
[----:B------:R-:W-:Y:S01]  /*15430*/  FADD.FTZ R9, R147, R9 ;  /* 0x0000000993097221 */ /* 0x000fe20000010000 */
[----:B------:R-:W-:Y:S01]  /*15440*/  FADD.FTZ R8, R140, R8 ;  /* 0x000000088c087221 */ /* 0x000fe20000010000 */
[----:B------:R5:W2:Y:S02]  /*15450*/  LDSM.16.MT88.4 R144, [R2+0x7800] ;  /* 0x007800000290783b */ /* 0x000aa40000004200 */
        /* <DEDUP_REMOVED lines=28> */
[----:B----4-:R-:W-:Y:S02]  /*15620*/  FFMA.FTZ R10, R219, R0, -R3 ;  /* 0x00000000db0a7223 */ /* 0x010fe40000010803 */
[----:B------:R-:W-:Y:S01]  /*15630*/  FADD.FTZ R9, R111, R9 ;  /* 0x000000096f097221 */ /* 0x000fe20000010000 */
[----:B------:R-:W-:Y:S01]  /*15640*/  FADD.FTZ R8, R106, R8 ;  /* 0x000000086a087221 */ /* 0x000fe20000010000 */
[----:B-1----:R-:W-:Y:S02]  /*15650*/  HMMA.16816.F32.BF16 R148, R4, R12, R28 ;  /* 0x0000000c0494723c */ /* 0x002fe4000004181c */
[----:B------:R-:W-:Y:S01]  /*15660*/  FADD.FTZ R9, R112, R9 ;  /* 0x0000000970097221 */ /* 0x000fe20000010000 */
[----:B------:R1:W4:Y:S01]  /*15670*/  MUFU.EX2 R12, R10 ;  /* 0x0000000a000c7308 */ /* 0x0003220000000800 */
[----:B------:R-:W-:-:S02]  /*15680*/  FADD.FTZ R8, R105, R8 ;  /* 0x0000000869087221 */ /* 0x000fc40000010000 */
[----:B------:R-:W-:Y:S02]  /*15690*/  FADD.FTZ R9, R11, R9 ;  /* 0x000000090b097221 */ /* 0x000fe40000010000 */
[----:B------:R-:W-:Y:S01]  /*156a0*/  FADD.FTZ R8, R99, R8 ;  /* 0x0000000863087221 */ /* 0x000fe20000010000 */
[----:B-1----:R-:W-:-:S04]  /*156b0*/  FFMA.FTZ R10, R238, R0, -R3 ;  /* 0x00000000ee0a7223 */ /* 0x002fc80000010803 */
[----:B------:R1:W-:Y:S02]  /*156c0*/  MUFU.EX2 R11, R10 ;  /* 0x0000000a000b7308 */ /* 0x0003e40000000800 */
[----:B-1----:R-:W-:Y:S01]  /*156d0*/  FADD.FTZ R10, R103, R9 ;  /* 0x00000009670a7221 */ /* 0x002fe20000010000 */
[----:B------:R-:W-:Y:S01]  /*156e0*/  FFMA.FTZ R9, R239, R0, -R3 ;  /* 0x00000000ef097223 */ /* 0x000fe20000010803 */
[----:B------:R-:W-:Y:S02]  /*156f0*/  FADD.FTZ R0, R94, R8 ;  /* 0x000000085e007221 */ /* 0x000fe40000010000 */
[----:B------:R-:W-:Y:S02]  /*15700*/  FADD.FTZ R3, R101, R10 ;  /* 0x0000000a65037221 */ /* 0x000fe40000010000 */
[----:B------:R-:W-:Y:S02]  /*15710*/  FADD.FTZ R0, R98, R0 ;  /* 0x0000000062007221 */ /* 0x000fe40000010000 */
[----:B-----5:R-:W-:-:S02]  /*15720*/  FADD.FTZ R2, R104, R3 ;  /* 0x0000000368027221 */ /* 0x020fc40000010000 */
[----:B------:R-:W-:Y:S02]  /*15730*/  FADD.FTZ R0, R93, R0 ;  /* 0x000000005d007221 */ /* 0x000fe40000010000 */
[----:B------:R-:W-:Y:S02]  /*15740*/  FADD.FTZ R2, R97, R2 ;  /* 0x0000000261027221 */ /* 0x000fe40000010000 */
[----:B------:R-:W-:Y:S02]  /*15750*/  FADD.FTZ R0, R91, R0 ;  /* 0x000000005b007221 */ /* 0x000fe40000010000 */
[----:B------:R-:W-:Y:S02]  /*15760*/  FADD.FTZ R2, R96, R2 ;  /* 0x0000000260027221 */ /* 0x000fe40000010000 */
[----:B------:R-:W-:Y:S02]  /*15770*/  FADD.FTZ R0, R92, R0 ;  /* 0x000000005c007221 */ /* 0x000fe40000010000 */
[----:B------:R-:W-:-:S02]  /*15780*/  FADD.FTZ R2, R95, R2 ;  /* 0x000000025f027221 */ /* 0x000fc40000010000 */
        /* <DEDUP_REMOVED lines=22> */
[----:B------:R-:W-:Y:S01]  /*158f0*/  FADD.FTZ R0, R54, R0 ;  /* 0x0000000036007221 */ /* 0x000fe20000010000 */
[----:B------:R-:W1:Y:S01]  /*15900*/  MUFU.EX2 R32, R246 ;  /* 0x000000f600207308 */ /* 0x000e620000000800 */
[----:B------:R-:W-:Y:S01]  /*15910*/  FADD.FTZ R2, R69, R2 ;  /* 0x0000000245027221 */ /* 0x000fe20000010000 */
[----:B---3--:R-:W-:Y:S01]  /*15920*/  HMMA.16816.F32.BF16 R140, R4, R20, R60 ;  /* 0x00000014048c723c */ /* 0x008fe2000004183c */
[----:B------:R-:W-:-:S02]  /*15930*/  FADD.FTZ R0, R52, R0 ;  /* 0x0000000034007221 */ /* 0x000fc40000010000 */
[----:B------:R-:W-:Y:S02]  /*15940*/  FADD.FTZ R2, R68, R2 ;  /* 0x0000000244027221 */ /* 0x000fe40000010000 */
[----:B------:R-:W-:Y:S01]  /*15950*/  FADD.FTZ R0, R53, R0 ;  /* 0x0000000035007221 */ /* 0x000fe20000010000 */
[----:B------:R-:W3:Y:S02]  /*15960*/  MUFU.EX2 R9, R9 ;  /* 0x0000000900097308 */ /* 0x000ee40000000800 */
[----:B------:R-:W-:Y:S01]  /*15970*/  HMMA.16816.F32.BF16 R28, R4, R14, R44 ;  /* 0x0000000e041c723c */ /* 0x000fe2000004182c */
[----:B------:R-:W-:-:S07]  /*15980*/  FADD.FTZ R2, R34, R2 ;  /* 0x0000000222027221 */ /* 0x000fce0000010000 */
[----:B------:R-:W-:Y:S01]  /*15990*/  HMMA.16816.F32.BF16 R20, R4, R22, R48 ;  /* 0x000000160414723c */ /* 0x000fe20000041830 */
[----:B------:R-:W5:Y:S01]  /*159a0*/  LDSM.16.MT88.4 R4, [R102+0x7800] ;  /* 0x007800006604783b */ /* 0x000f620000004200 */
[----:B------:R-:W-:Y:S01]  /*159b0*/  FADD.FTZ R0, R16, R0 ;  /* 0x0000000010007221 */ /* 0x000fe20000010000 */
[----:B------:R-:W-:-:S03]  /*159c0*/  FADD.FTZ R2, R33, R2 ;  /* 0x0000000221027221 */ /* 0x000fc60000010000 */
[----:B----4-:R-:W-:Y:S01]  /*159d0*/  FADD.FTZ R0, R12, R0 ;  /* 0x000000000c007221 */ /* 0x010fe20000010000 */
[----:B-1----:R-:W-:-:S03]  /*159e0*/  FADD.FTZ R2, R32, R2 ;  /* 0x0000000220027221 */ /* 0x002fc60000010000 */
[----:B------:R-:W-:Y:S01]  /*159f0*/  FADD.FTZ R0, R11, R0 ;  /* 0x000000000b007221 */ /* 0x000fe20000010000 */
[----:B------:R-:W-:-:S03]  /*15a00*/  FADD.FTZ R3, R17, R2 ;  /* 0x0000000211037221 */ /* 0x000fc60000010000 */
[----:B---3--:R-:W-:Y:S02]  /*15a10*/  FADD.FTZ R2, R9, R0 ;  /* 0x0000000009027221 */ /* 0x008fe40000010000 */
[----:B------:R1:W-:Y:S01]  /*15a20*/  STL [R1+0x4c], R3 ;  /* 0x00004c0301007387 */ /* 0x0003e20000100800 */
[----:B--2---:R-:W-:-:S03]  /*15a30*/  ISETP.GT.AND P0, PT, R250, R251, PT ;  /* 0x000000fbfa00720c */ /* 0x004fc60003f04270 */
[----:B------:R1:W-:Y:S10]  /*15a40*/  STL [R1+0x58], R2 ;  /* 0x0000580201007387 */ /* 0x0003f40000100800 */
[----:B------:R-:W-:-:S05]  /*15a50*/  @P0 VIADD R0, R252, 0xfffffffd ;  /* 0xfffffffdfc000836 */ /* 0x000fca0000000000 */
[----:B------:R1:W-:Y:S01]  /*15a60*/  @P0 STL [R1+0x30], R0 ;  /* 0x0000300001000387 */ /* 0x0003e20000100800 */
[----:B------:R-:W-:Y:S02]  /*15a70*/  F2FP.BF16.F32.PACK_AB R136, R33, R34 ;  /* 0x000000222188723e */ /* 0x000fe400000010ff */
[----:B------:R-:W-:Y:S02]  /*15a80*/  F2FP.BF16.F32.PACK_AB R138, R17, R32 ;  /* 0x00000020118a723e */ /* 0x000fe400000010ff */
[----:B------:R-:W-:Y:S02]  /*15a90*/  F2FP.BF16.F32.PACK_AB R137, R12, R16 ;  /* 0x000000100c89723e */ /* 0x000fe400000010ff */
[----:B------:R-:W-:Y:S01]  /*15aa0*/  F2FP.BF16.F32.PACK_AB R139, R9, R11 ;  /* 0x0000000b098b723e */ /* 0x000fe200000010ff */
[----:B------:R-:W-:-:S06]  /*15ab0*/  IMAD.MOV.U32 R88, RZ, RZ, R113 ;  /* 0x000000ffff587224 */ /* 0x000fcc00078e0071 */
[----:B------:R-:W-:Y:S01]  /*15ac0*/  HMMA.16816.F32.BF16 R156, R136, R152, R156 ;  /* 0x00000098889c723c */ /* 0x000fe2000004189c */
[----:B------:R-:W-:Y:S02]  /*15ad0*/  @P0 IMAD.MOV.U32 R88, RZ, RZ, R113 ;  /* 0x000000ffff580224 */ /* 0x000fe400078e0071 */
[----:B------:R-:W-:-:S05]  /*15ae0*/  IMAD.MOV.U32 R168, RZ, RZ, R250 ;  /* 0x000000ffffa87224 */ /* 0x000fca00078e00fa */
[C---:B------:R-:W-:Y:S08]  /*15af0*/  HMMA.16816.F32.BF16 R148, R136.reuse, R144, R148 ;  /* 0x000000908894723c */ /* 0x040ff00000041894 */
[C---:B------:R-:W-:Y:S08]  /*15b00*/  HMMA.16816.F32.BF16 R164, R136.reuse, R160, R64 ;  /* 0x000000a088a4723c */ /* 0x040ff00000041840 */
[C---:B------:R-:W-:Y:S08]  /*15b10*/  HMMA.16816.F32.BF16 R152, R136.reuse, R154, R24 ;  /* 0x0000009a8898723c */ /* 0x040ff00000041818 */
[C---:B------:R-:W-:Y:S08]  /*15b20*/  HMMA.16816.F32.BF16 R144, R136.reuse, R146, R28 ;  /* 0x000000928890723c */ /* 0x040ff0000004181c */
[----:B------:R-:W-:Y:S01]  /*15b30*/  HMMA.16816.F32.BF16 R160, R136, R162, R36 ;  /* 0x000000a288a0723c */ /* 0x000fe20000041824 */
[----:B------:R-:W-:-:S02]  /*15b40*/  IMAD.MOV.U32 R37, RZ, RZ, R172 ;  /* 0x000000ffff257224 */ /* 0x000fc400078e00ac */
[----:B------:R-:W-:-:S05]  /*15b50*/  @P0 IMAD.MOV.U32 R37, RZ, RZ, R172 ;  /* 0x000000ffff250224 */ /* 0x000fca00078e00ac */
[C---:B-----5:R-:W-:Y:S08]  /*15b60*/  HMMA.16816.F32.BF16 R140, R136.reuse, R4, R140 ;  /* 0x00000004888c723c */ /* 0x060ff0000004188c */
[----:B------:R-:W-:Y:S01]  /*15b70*/  HMMA.16816.F32.BF16 R136, R136, R6, R20 ;  /* 0x000000068888723c */ /* 0x000fe20000041814 */
[----:B------:R-:W-:-:S04]  /*15b80*/  NOP ;  /* 0x0000000000007918 */ /* 0x000fc80000000000 */
[----:B-1----:R-:W-:-:S15]  /*15b90*/  @P0 BRA `(.L_x_2277) ;  /* 0x0000000000080947 */ /* 0x002fde0003800000 */
.L_x_2266:
[----:B------:R-:W-:-:S05]  /*15ba0*/  IADD3 R0, PT, PT, R168, -0x1, RZ ;  /* 0xffffffffa8007810 */ /* 0x000fca0007ffe0ff */
[----:B------:R1:W-:Y:S02]  /*15bb0*/  STL [R1+0x30], R0 ;  /* 0x0000300001007387 */ /* 0x0003e40000100800 */
.L_x_2277:
[----:B------:R-:W-:Y:S05]  /*15bc0*/  BSYNC B2 ;  /* 0x0000000000027941 */ /* 0x000fea0003800000 */
.L_x_2265:
[----:B------:R-:W2:Y:S04]  /*15bd0*/  LDL R2, [R1+0x90] ;  /* 0x0000900001027983 */ /* 0x000ea80000100800 */
[----:B-1----:R-:W2:Y:S02]  /*15be0*/  LDL R0, [R1+0x30] ;  /* 0x0000300001007983 */ /* 0x002ea40000100800 */
[----:B--2---:R-:W-:-:S13]  /*15bf0*/  ISETP.GE.AND P0, PT, R0, R2, PT ;  /* 0x000000020000720c */ /* 0x004fda0003f06270 */
[----:B------:R-:W-:Y:S05]  /*15c00*/  @!P0 BRA `(.L_x_2278) ;  /* 0x0000008000dc8947 */ /* 0x000fea0003800000 */
[----:B------:R-:W2:Y:S01]  /*15c10*/  LDL.64 R2, [R1+0x68] ;  /* 0x0000680001027983 */ /* 0x000ea20000100a00 */
[----:B------:R-:W-:Y:S02]  /*15c20*/  VIADD R0, R220, 0xa040 ;  /* 0x0000a040dc007836 */ /* 0x000fe40000000000 */
[----:B------:R-:W-:-:S03]  /*15c30*/  IMAD.MOV.U32 R132, RZ, RZ, R88 ;  /* 0x000000ffff847224 */ /* 0x000fc600078e0058 */
[----:B------:R1:W-:Y:S01]  /*15c40*/  STL [R1+0x60], R0 ;  /* 0x0000600001007387 */ /* 0x0003e20000100800 */
[----:B--2---:R-:W-:Y:S02]  /*15c50*/  ISETP.NE.U32.AND P1, PT, R2, RZ, PT ;  /* 0x000000ff0200720c */ /* 0x004fe40003f25070 */
[----:B------:R-:W-:Y:S02]  /*15c60*/  MOV R2, R37 ;  /* 0x0000002500027202 */ /* 0x000fe40000000f00 */
[----:B-1----:R-:W-:-:S13]  /*15c70*/  ISETP.NE.AND.EX P1, PT, R3, RZ, PT, P1 ;  /* 0x000000ff0300720c */ /* 0x002fda0003f25310 */
.L_x_2285:
[----:B------:R-:W2:Y:S01]  /*15c80*/  LDL R7, [R1+0x48] ;  /* 0x0000480001077983 */ /* 0x000ea20000100800 */
[----:B------:R-:W-:Y:S04]  /*15c90*/  DEPBAR.LE SB0, 0x0 ;  /* 0x000080000000791a */ /* 0x000fe80000000000 */
[----:B------:R-:W3:Y:S01]  /*15ca0*/  LDL R6, [R1+0x44] ;  /* 0x0000440001067983 */ /* 0x000ee20000100800 */
[----:B------:R-:W-:Y:S05]  /*15cb0*/  WARPSYNC.ALL ;  /* 0x0000000000007948 */ /* 0x000fea0003800000 */
[----:B-1----:R-:W4:Y:S01]  /*15cc0*/  LDL R3, [R1+0x50] ;  /* 0x0000500001037983 */ /* 0x002f220000100800 */
[----:B------:R-:W-:Y:S01]  /*15cd0*/  @!P1 IMAD.MOV.U32 R0, RZ, RZ, RZ ;  /* 0x000000ffff009224 */ /* 0x000fe200078e00ff */
[----:B------:R-:W-:Y:S01]  /*15ce0*/  BSSY.RECONVERGENT B0, `(.L_x_2279) ;  /* 0x000005b000007945 */ /* 0x000fe20003800200 */
[----:B------:R-:W-:Y:S03]  /*15cf0*/  BAR.SYNC.DEFER_BLOCKING 0x0 ;  /* 0x0000000000007b1d */ /* 0x000fe60000010000 */
[----:B------:R-:W-:Y:S03]  /*15d00*/  @!P1 IADD3 R0, P0, PT, RZ, -R0, RZ ;  /* 0x80000000ff009210 */ /* 0x000fe60007f1e0ff */
[----:B------:R1:W5:Y:S04]  /*15d10*/  LDL R236, [R1+0x30] ;  /* 0x0000300001ec7983 */ /* 0x0003680000100800 */
[----:B------:R1:W5:Y:S01]  /*15d20*/  LDL.64 R238, [R1+0x38] ;  /* 0x0000380001ee7983 */ /* 0x0003620000100a00 */
[----:B------:R-:W1:Y:S03]  /*15d30*/  S2R R225, SR_TID.X ;  /* 0x0000000000e17919 */ /* 0x000e660000002100 */
[----:B------:R-:W3:Y:S01]  /*15d40*/  @!P1 LD.E R4, desc[UR4][R134.64+0x40] ;  /* 0x0000400486049980 */ /* 0x000ee2000c101900 */
[CC--:B----4-:R-:W-:Y:S01]  /*15d50*/  ISETP.GE.AND P4, PT, R222.reuse, R3.reuse, PT ;  /* 0x00000003de00720c */ /* 0x0d0fe20003f86270 */
[----:B--2---:R-:W-:Y:S01]  /*15d60*/  IMAD.MOV.U32 R15, RZ, RZ, R7 ;  /* 0x000000ffff0f7224 */ /* 0x004fe200078e0007 */
[----:B------:R-:W-:Y:S01]  /*15d70*/  ISETP.GE.AND P3, PT, R222, R3, PT ;  /* 0x00000003de00720c */ /* 0x000fe20003f66270 */
[C---:B-1----:R-:W-:Y:S02]  /*15d80*/  IMAD.SHL.U32 R241, R225.reuse, 0x8, RZ ;  /* 0x00000008e1f17824 */ /* 0x042fe400078e00ff */
[----:B---3--:R-:W-:Y:S02]  /*15d90*/  IMAD.MOV.U32 R14, RZ, RZ, R6 ;  /* 0x000000ffff0e7224 */ /* 0x008fe400078e0006 */
[----:B------:R-:W-:Y:S01]  /*15da0*/  IMAD.SHL.U32 R3, R225, 0x40, RZ ;  /* 0x00000040e1037824 */ /* 0x000fe200078e00ff */
[----:B------:R-:W-:Y:S01]  /*15db0*/  LOP3.LUT R222, R241, 0x38, RZ, 0xc0, !PT ;  /* 0x00000038f1de7812 */ /* 0x000fe200078ec0ff */
[----:B------:R-:W-:Y:S04]  /*15dc0*/  @!P1 IMAD.SHL.U32 R4, R4, 0x100, RZ ;  /* 0x0000010004049824 */ /* 0x000fe800078e00ff */
[----:B------:R-:W-:Y:S05]  /*15dd0*/  @!P1 IMAD.X R4, RZ, RZ, ~R4, P0 ;  /* 0x000000ffff049224 */ /* 0x000fea00000e0e04 */
[----:B------:R-:W-:Y:S02]  /*15de0*/  @!P1 SHF.R.S64 R5, R0, 0x1f, R4 ;  /* 0x0000001f00059819 */ /* 0x000fe40000001004 */
[----:B------:R-:W-:Y:S02]  /*15df0*/  LOP3.LUT R0, R225, 0x8, RZ, 0xc0, !PT ;  /* 0x00000008e1007812 */ /* 0x000fe400078ec0ff */
[----:B------:R-:W-:Y:S02]  /*15e00*/  @!P1 IADD3 R7, P0, PT, R7, R5, RZ ;  /* 0x0000000507079210 */ /* 0x000fe40007f1e0ff */
[----:B------:R-:W-:Y:S02]  /*15e10*/  LOP3.LUT R0, R0, 0x1c0, R3, 0xf8, !PT ;  /* 0x000001c000007812 */ /* 0x000fe400078ef803 */
[----:B------:R-:W-:Y:S01]  /*15e20*/  @!P1 LEA.HI.X.SX32 R6, R4, R6, 0x1, P0 ;  /* 0x0000000604069211 */ /* 0x000fe200000f0eff */
[----:B------:R1:W-:Y:S01]  /*15e30*/  @!P1 STL [R1+0x48], R7 ;  /* 0x0000480701009387 */ /* 0x0003e20000100800 */
[----:B------:R-:W-:Y:S03]  /*15e40*/  IMAD.MOV.U32 R16, RZ, RZ, R7 ;  /* 0x000000ffff107224 */ /* 0x000fe600078e0007 */
[----:B------:R1:W-:Y:S04]  /*15e50*/  STL [R1+0x54], R241 ;  /* 0x000054f101007387 */ /* 0x0003e80000100800 */
[----:B------:R1:W-:Y:S01]  /*15e60*/  @!P1 STL [R1+0x44], R6 ;  /* 0x0000440601009387 */ /* 0x0003e20000100800 */
[----:B------:R-:W-:Y:S05]  /*15e70*/  @!P1 BRA `(.L_x_2280) ;  /* 0x0000000400049947 */ /* 0x000fea0003800000 */
[----:B-----5:R-:W-:Y:S01]  /*15e80*/  IMAD.SHL.U32 R11, R236, 0x100, RZ ;  /* 0x00000100ec0b7824 */ /* 0x020fe200078e00ff */
[----:B------:R-:W2:Y:S04]  /*15e90*/  LD.E R5, desc[UR4][R134.64+0x170] ;  /* 0x0001700486057980 */ /* 0x000ea8000c101900 */
[----:B------:R-:W-:Y:S02]  /*15ea0*/  IABS R8, R11 ;  /* 0x0000000b00087213 */ /* 0x000fe40000000000 */
[C---:B------:R-:W-:Y:S04]  /*15eb0*/  IADD3 R12, PT, PT, R11.reuse, 0x100, RZ ;  /* 0x000001000b0c7810 */ /* 0x040fe80007ffe0ff */
[----:B------:R-:W-:Y:S02]  /*15ec0*/  IABS R9, R12 ;  /* 0x0000000c00097213 */ /* 0x000fe40000000000 */
[-C--:B--2---:R-:W-:Y:S02]  /*15ed0*/  IABS R4, R5.reuse ;  /* 0x0000000500047213 */ /* 0x084fe40000000000 */
[-C--:B------:R-:W-:Y:S02]  /*15ee0*/  IABS R13, R5.reuse ;  /* 0x00000005000d7213 */ /* 0x080fe40000000000 */
[----:B-1----:R-:W1:Y:S01]  /*15ef0*/  I2F.RP R6, R4 ;  /* 0x0000000400067306 */ /* 0x002e620000209400 */
        /* <DEDUP_REMOVED lines=16> */
[----:B------:R-:W-:Y:S02]  /*16000*/  @!P0 IMAD.IADD R8, R8, 0x1, -R4 ;  /* 0x0000000108088824 */ /* 0x000fe400078e0a04 */
[----:B------:R-:W-:Y:S01]  /*16010*/  @!P0 VIADD R6, R6, 0x1 ;  /* 0x0000000106068836 */ /* 0x000fe20000000000 */
[----:B------:R-:W-:Y:S02]  /*16020*/  ISETP.GE.AND P0, PT, R11, RZ, PT ;  /* 0x000000ff0b00720c */ /* 0x000fe40003f06270 */
[-C--:B------:R-:W-:Y:S01]  /*16030*/  ISETP.GE.U32.AND P5, PT, R8, R4.reuse, PT ;  /* 0x000000040800720c */ /* 0x080fe20003fa6070 */
[----:B------:R-:W-:Y:S01]  /*16040*/  @!P2 VIADD R7, R7, 0x1 ;  /* 0x000000010707a836 */ /* 0x000fe20000000000 */
[-C--:B------:R-:W-:Y:S02]  /*16050*/  @!P2 IADD3 R9, PT, PT, R9, -R4.reuse, RZ ;  /* 0x800000040909a210 */ /* 0x080fe40007ffe0ff */
[----:B------:R-:W-:Y:S02]  /*16060*/  ISETP.GE.AND P2, PT, R12, RZ, PT ;  /* 0x000000ff0c00720c */ /* 0x000fe40003f46270 */
[----:B------:R-:W-:Y:S02]  /*16070*/  ISETP.GE.U32.AND P6, PT, R9, R4, PT ;  /* 0x000000040900720c */ /* 0x000fe40003fc6070 */
[----:B------:R-:W-:Y:S05]  /*16080*/  LOP3.LUT R4, RZ, R5, RZ, 0x33, !PT ;  /* 0x00000005ff047212 */ /* 0x000fea00078e33ff */
[----:B------:R-:W-:Y:S02]  /*16090*/  @P5 IADD3 R6, PT, PT, R6, 0x1, RZ ;  /* 0x0000000106065810 */ /* 0x000fe40007ffe0ff */
[----:B------:R-:W-:Y:S03]  /*160a0*/  ISETP.NE.AND P5, PT, R5, RZ, PT ;  /* 0x000000ff0500720c */ /* 0x000fe60003fa5270 */
        /* <DEDUP_REMOVED lines=30> */
.L_x_2280:
[----:B------:R-:W-:Y:S05]  /*16290*/  BSYNC.RECONVERGENT B0 ;  /* 0x0000000000007941 */ /* 0x000fea0003800200 */
.L_x_2279:
[----:B------:R-:W3:Y:S01]  /*162a0*/  LDL R8, [R1+0x44] ;  /* 0x0000440001087983 */ /* 0x000ee20000100800 */
[C---:B-1----:R-:W-:Y:S01]  /*162b0*/  SHF.L.U32 R6, R234.reuse, 0x5, RZ ;  /* 0x00000005ea067819 */ /* 0x042fe200000006ff */
[C---:B------:R-:W-:Y:S01]  /*162c0*/  @!P3 IMAD R27, R235.reuse, 0x1a0, RZ ;  /* 0x000001a0eb1bb824 */ /* 0x040fe200078e02ff */
[----:B------:R-:W-:Y:S01]  /*162d0*/  SHF.L.U64.HI R7, R234, 0x5, R235 ;  /* 0x00000005ea077819 */ /* 0x000fe200000102eb */
[C---:B------:R-:W-:Y:S01]  /*162e0*/  @!P3 IMAD R28, R235.reuse, 0x180, RZ ;  /* 0x00000180eb1cb824 */ /* 0x040fe200078e02ff */
[----:B--2---:R-:W-:Y:S01]  /*162f0*/  IADD3 R4, P0, PT, R6, R16, RZ ;  /* 0x0000001006047210 */ /* 0x004fe20007f1e0ff */
[----:B------:R-:W-:Y:S01]  /*16300*/  @!P3 IMAD R29, R235, 0x1c0, RZ ;  /* 0x000001c0eb1db824 */ /* 0x000fe200078e02ff */
[----:B------:R-:W-:Y:S01]  /*16310*/  LOP3.LUT R0, R0, R222, RZ, 0x3c, !PT ;  /* 0x000000de00007212 */ /* 0x000fe200078e3cff */
[----:B------:R-:W2:Y:S01]  /*16320*/  LDL R231, [R1+0x90] ;  /* 0x0000900001e77983 */ /* 0x000ea20000100800 */
[-C--:B------:R-:W-:Y:S01]  /*16330*/  @!P3 MOV R24, R4.reuse ;  /* 0x000000040018b202 */ /* 0x080fe20000000f00 */
[--C-:B------:R-:W-:Y:S01]  /*16340*/  @!P3 IMAD.MOV.U32 R14, RZ, RZ, R4.reuse ;  /* 0x000000ffff0eb224 */ /* 0x100fe200078e0004 */
[----:B------:R-:W-:Y:S01]  /*16350*/  @!P3 LEA R26, P2, R234, R4, 0x6 ;  /* 0x00000004ea1ab211 */ /* 0x000fe200078430ff */
[--C-:B------:R-:W-:Y:S01]  /*16360*/  @!P3 IMAD.MOV.U32 R22, RZ, RZ, R4.reuse ;  /* 0x000000ffff16b224 */ /* 0x100fe200078e0004 */
[----:B------:R-:W-:Y:S01]  /*16370*/  LOP3.LUT R3, R3, 0x400, RZ, 0xc0, !PT ;  /* 0x0000040003037812 */ /* 0x000fe200078ec0ff */
[--C-:B------:R-:W-:Y:S01]  /*16380*/  @!P3 IMAD.MOV.U32 R12, RZ, RZ, R4.reuse ;  /* 0x000000ffff0cb224 */ /* 0x100fe200078e0004 */
[----:B------:R-:W-:Y:S01]  /*16390*/  MOV R221, 0x20 ;  /* 0x0000002000dd7802 */ /* 0x000fe20000000f00 */
[----:B------:R-:W-:Y:S01]  /*163a0*/  @!P3 IMAD.MOV.U32 R10, RZ, RZ, R4 ;  /* 0x000000ffff0ab224 */ /* 0x000fe200078e0004 */
[----:B------:R-:W-:Y:S01]  /*163b0*/  MOV R133, 0x40 ;  /* 0x0000004000857802 */ /* 0x000fe20000000f00 */
[----:B------:R-:W-:Y:S01]  /*163c0*/  IMAD R0, R0, 0x2, R3 ;  /* 0x0000000200007824 */ /* 0x000fe200078e0203 */
[----:B------:R-:W-:Y:S01]  /*163d0*/  BSSY.RECONVERGENT B1, `(.L_x_2281) ;  /* 0x0000237000017945 */ /* 0x000fe20003800200 */
[----:B------:R-:W-:Y:S01]  /*163e0*/  @!P3 IMAD R3, R235, 0x60, RZ ;  /* 0x00000060eb03b824 */ /* 0x000fe200078e02ff */
[----:B---3--:R-:W-:Y:S01]  /*163f0*/  IADD3.X R5, PT, PT, R7, R8, RZ, P0, !PT ;  /* 0x0000000807057210 */ /* 0x008fe200007fe4ff */
[----:B------:R-:W-:Y:S01]  /*16400*/  @!P4 IMAD.MOV.U32 R9, RZ, RZ, R8 ;  /* 0x000000ffff09c224 */ /* 0x000fe200078e0008 */
[----:B------:R-:W-:Y:S01]  /*16410*/  @!P4 MOV R8, R16 ;  /* 0x000000100008c202 */ /* 0x000fe20000000f00 */
[----:B------:R-:W-:Y:S01]  /*16420*/  @!P3 IMAD.MOV.U32 R16, RZ, RZ, R4 ;  /* 0x000000ffff10b224 */ /* 0x000fe200078e0004 */
[----:B------:R-:W-:Y:S01]  /*16430*/  @!P3 IADD3 R6, P0, PT, R4, R6, RZ ;  /* 0x000000060406b210 */ /* 0x000fe20007f1e0ff */
[----:B------:R-:W-:Y:S01]  /*16440*/  @!P3 IMAD.MOV.U32 R25, RZ, RZ, R5 ;  /* 0x000000ffff19b224 */ /* 0x000fe200078e0005 */
[-C--:B------:R-:W-:Y:S01]  /*16450*/  @!P3 MOV R17, R5.reuse ;  /* 0x000000050011b202 */ /* 0x080fe20000000f00 */
[----:B------:R-:W-:Y:S01]  /*16460*/  @!PT LDS RZ, [RZ] ;  /* 0x00000000fffff984 */ /* 0x000fe20000000800 */
[----:B------:R-:W-:Y:S01]  /*16470*/  @!PT LDS RZ, [RZ] ;  /* 0x00000000fffff984 */ /* 0x000fe20000000800 */
[----:B------:R-:W-:Y:S01]  /*16480*/  @!PT LDS RZ, [RZ] ;  /* 0x00000000fffff984 */ /* 0x000fe20000000800 */
[----:B------:R1:W-:Y:S01]  /*16490*/  @!P4 LDGSTS.E.BYPASS.LTC128B.128 [R227+0xa000], desc[UR4][R8.64] ;  /* 0x0a00000008e3cfae */ /* 0x0003e2000b981a04 */
[-C--:B------:R-:W-:Y:S01]  /*164a0*/  @!P3 MOV R15, R5.reuse ;  /* 0x00000005000fb202 */ /* 0x080fe20000000f00 */
[----:B------:R-:W-:Y:S01]  /*164b0*/  @!P3 IMAD.X R7, R5, 0x1, R7, P0 ;  /* 0x000000010507b824 */ /* 0x000fe200000e0607 */
[-C--:B------:R-:W-:Y:S02]  /*164c0*/  @!P3 MOV R23, R5.reuse ;  /* 0x000000050017b202 */ /* 0x080fe40000000f00 */
[----:B------:R-:W-:Y:S01]  /*164d0*/  @P4 STS.128 [R227+0xa000], RZ ;  /* 0x00a000ffe3004388 */ /* 0x000fe20000000c00 */
[C---:B------:R-:W-:Y:S01]  /*164e0*/  @!P3 IMAD.WIDE.U32 R24, R234.reuse, 0x1a0, R24 ;  /* 0x000001a0ea18b825 */ /* 0x040fe200078e0018 */
[----:B------:R-:W-:Y:S03]  /*164f0*/  @!P3 MOV R13, R5 ;  /* 0x00000005000db202 */ /* 0x000fe60000000f00 */
[----:B------:R-:W-:Y:S01]  /*16500*/  @P3 STS.128 [R227+0xa800], RZ ;  /* 0x00a800ffe3003388 */ /* 0x000fe20000000c00 */
[C---:B------:R-:W-:Y:S01]  /*16510*/  @!P3 IMAD.WIDE.U32 R16, R234.reuse, 0xc0, R16 ;  /* 0x000000c0ea10b825 */ /* 0x040fe200078e0010 */
[----:B------:R-:W-:Y:S03]  /*16520*/  @!P3 IADD3 R25, PT, PT, R27, R25, RZ ;  /* 0x000000191b19b210 */ /* 0x000fe60007ffe0ff */
[----:B------:R-:W-:Y:S01]  /*16530*/  @!PT LDS RZ, [RZ] ;  /* 0x00000000fffff984 */ /* 0x000fe20000000800 */
[----:B------:R-:W-:Y:S01]  /*16540*/  @!PT LDS RZ, [RZ] ;  /* 0x00000000fffff984 */ /* 0x000fe20000000800 */
[----:B------:R-:W-:Y:S01]  /*16550*/  @!PT LDS RZ, [RZ] ;  /* 0x00000000fffff984 */ /* 0x000fe20000000800 */
[----:B------:R-:W-:Y:S01]  /*16560*/  @!P3 LDGSTS.E.BYPASS.LTC128B.128 [R227+0xa800], desc[UR4][R4.64] ;  /* 0x0a80000004e3bfae */ /* 0x000fe2000b981a04 */
[CC--:B------:R-:W-:Y:S01]  /*16570*/  @!P3 LEA.HI.X R27, R234.reuse, R5.reuse, R235, 0x6, P2 ;  /* 0x00000005ea1bb211 */ /* 0x0c0fe200010f34eb */
[C---:B------:R-:W-:Y:S01]  /*16580*/  @!P3 IMAD.WIDE.U32 R14, R234.reuse, 0xe0, R14 ;  /* 0x000000e0ea0eb825 */ /* 0x040fe200078e000e */
[----:B------:R-:W-:Y:S02]  /*16590*/  @!P3 MOV R11, R5 ;  /* 0x00000005000bb202 */ /* 0x000fe40000000f00 */
[----:B------:R-:W-:Y:S01]  /*165a0*/  @P3 STS.128 [R227+0xb000], RZ ;  /* 0x00b000ffe3003388 */ /* 0x000fe20000000c00 */
[----:B------:R-:W-:Y:S01]  /*165b0*/  LOP3.LUT P2, RZ, R225, 0x4, RZ, 0xc0, !PT ;  /* 0x00000004e1ff7812 */ /* 0x000fe2000784c0ff */
[C---:B------:R-:W-:Y:S03]  /*165c0*/  @!P3 IMAD.WIDE.U32 R20, R234.reuse, 0x60, R4 ;  /* 0x00000060ea14b825 */ /* 0x040fe600078e0004 */
[----:B------:R-:W-:Y:S01]  /*165d0*/  @!PT LDS RZ, [RZ] ;  /* 0x00000000fffff984 */ /* 0x000fe20000000800 */
[----:B------:R-:W-:Y:S01]  /*165e0*/  @!PT LDS RZ, [RZ] ;  /* 0x00000000fffff984 */ /* 0x000fe20000000800 */
[----:B------:R-:W-:Y:S01]  /*165f0*/  @!PT LDS RZ, [RZ] ;  /* 0x00000000fffff984 */ /* 0x000fe20000000800 */
[----:B------:R3:W-:Y:S01]  /*16600*/  @!P3 LDGSTS.E.BYPASS.LTC128B.128 [R227+0xb000], desc[UR4][R6.64] ;  /* 0x0b00000006e3bfae */ /* 0x0007e2000b981a04 */
[----:B------:R-:W-:Y:S01]  /*16610*/  SEL R133, R133, 0xffffffc0, !P2 ;  /* 0xffffffc085857807 */ /* 0x000fe20005000000 */
[C---:B------:R-:W-:Y:S01]  /*16620*/  @!P3 IMAD.WIDE.U32 R22, R234.reuse, 0x1c0, R22 ;  /* 0x000001c0ea16b825 */ /* 0x040fe200078e0016 */
[----:B------:R-:W-:Y:S02]  /*16630*/  @!P3 IADD3 R21, PT, PT, R3, R21, RZ ;  /* 0x000000150315b210 */ /* 0x000fe40007ffe0ff */
[----:B------:R-:W-:Y:S01]  /*16640*/  @P3 STS.128 [R227+0xb800], RZ ;  /* 0x00b800ffe3003388 */ /* 0x000fe20000000c00 */
[C---:B------:R-:W-:Y:S01]  /*16650*/  @!P3 IMAD.WIDE.U32 R18, R234.reuse, 0xa0, R4 ;  /* 0x000000a0ea12b825 */ /* 0x040fe200078e0004 */
[----:B------:R-:W-:Y:S03]  /*16660*/  @!P3 IADD3 R23, PT, PT, R29, R23, RZ ;  /* 0x000000171d17b210 */ /* 0x000fe60007ffe0ff */
[----:B------:R-:W-:Y:S01]  /*16670*/  @!PT LDS RZ, [RZ] ;  /* 0x00000000fffff984 */ /* 0x000fe20000000800 */
[----:B------:R-:W-:Y:S01]  /*16680*/  @!PT LDS RZ, [RZ] ;  /* 0x00000000fffff984 */ /* 0x000fe20000000800 */
[----:B------:R-:W-:Y:S01]  /*16690*/  @!PT LDS RZ, [RZ] ;  /* 0x00000000fffff984 */ /* 0x000fe20000000800 */
[----:B------:R-:W-:Y:S01]  /*166a0*/  @!P3 LDGSTS.E.BYPASS.LTC128B.128 [R227+0xb800], desc[UR4][R26.64] ;  /* 0x0b8000001ae3bfae */ /* 0x000fe2000b981a04 */
[----:B------:R-:W-:Y:S04]  /*166b0*/  @!P3 IMAD R3, R235, 0xa0, RZ ;  /* 0x000000a0eb03b824 */ /* 0x000fe800078e02ff */
[----:B------:R-:W-:Y:S01]  /*166c0*/  @P3 STS.128 [R227+0xc000], RZ ;  /* 0x00c000ffe3003388 */ /* 0x000fe20000000c00 */
[C---:B------:R-:W-:Y:S04]  /*166d0*/  @!P3 IMAD.WIDE.U32 R12, R234.reuse, 0x120, R12 ;  /* 0x00000120ea0cb825 */ /* 0x040fe800078e000c */
[----:B------:R-:W-:Y:S01]  /*166e0*/  @!PT LDS RZ, [RZ] ;  /* 0x00000000fffff984 */ /* 0x000fe20000000800 */
[----:B------:R-:W-:Y:S01]  /*166f0*/  @!PT LDS RZ, [RZ] ;  /* 0x00000000fffff984 */ /* 0x000fe20000000800 */
[----:B------:R-:W-:Y:S01]  /*16700*/  @!PT LDS RZ, [RZ] ;  /* 0x00000000fffff984 */ /* 0x000fe20000000800 */
[----:B------:R-:W-:Y:S01]  /*16710*/  @!P3 LDGSTS.E.BYPASS.LTC128B.128 [R227+0xc000], desc[UR4][R20.64] ;  /* 0x0c00000014e3bfae */ /* 0x000fe2000b981a04 */
[----:B------:R-:W-:Y:S02]  /*16720*/  @!P3 IMAD.IADD R19, R3, 0x1, R19 ;  /* 0x000000010313b824 */ /* 0x000fe400078e0213 */
[C---:B-1----:R-:W-:Y:S02]  /*16730*/  @!P3 IMAD R8, R235.reuse, 0x120, RZ ;  /* 0x00000120eb08b824 */ /* 0x042fe400078e02ff */
[----:B------:R-:W-:Y:S01]  /*16740*/  @P3 STS.128 [R227+0xc800], RZ ;  /* 0x00c800ffe3003388 */ /* 0x000fe20000000c00 */
[----:B------:R-:W-:Y:S03]  /*16750*/  @!P3 IMAD.WIDE.U32 R10, R234, 0x140, R10 ;  /* 0x00000140ea0ab825 */ /* 0x000fe600078e000a */
[----:B------:R-:W-:Y:S01]  /*16760*/  @!P3 IADD3 R13, PT, PT, R8, R13, RZ ;  /* 0x0000000d080db210 */ /* 0x000fe20007ffe0ff */
[C---:B------:R-:W-:Y:S02]  /*16770*/  @!P3 IMAD R9, R235.reuse, 0x140, RZ ;  /* 0x00000140eb09b824 */ /* 0x040fe400078e02ff */
[C---:B---3--:R-:W-:Y:S02]  /*16780*/  @!P3 IMAD R6, R235.reuse, 0xc0, RZ ;  /* 0x000000c0eb06b824 */ /* 0x048fe400078e02ff */
[----:B------:R-:W-:Y:S02]  /*16790*/  @!P3 IMAD R7, R235, 0xe0, RZ ;  /* 0x000000e0eb07b824 */ /* 0x000fe400078e02ff */
[----:B------:R-:W-:Y:S01]  /*167a0*/  @!P3 IMAD.IADD R11, R9, 0x1, R11 ;  /* 0x00000001090bb824 */ /* 0x000fe200078e020b */
[----:B------:R-:W-:Y:S01]  /*167b0*/  @!P3 IADD3 R17, PT, PT, R6, R17, RZ ;  /* 0x000000110611b210 */ /* 0x000fe20007ffe0ff */
[----:B------:R-:W-:Y:S02]  /*167c0*/  @!P3 IMAD.IADD R15, R7, 0x1, R15 ;  /* 0x00000001070fb824 */ /* 0x000fe400078e020f */
[----:B------:R-:W-:Y:S04]  /*167d0*/  @!P3 IMAD.WIDE.U32 R6, R234, 0x180, R4 ;  /* 0x00000180ea06b825 */ /* 0x000fe800078e0004 */
[----:B------:R-:W-:Y:S01]  /*167e0*/  @!P3 IMAD.IADD R7, R28, 0x1, R7 ;  /* 0x000000011c07b824 */ /* 0x000fe200078e0207 */
[CC--:B------:R-:W-:Y:S01]  /*167f0*/  @!P3 LEA R28, P0, R234.reuse, R4.reuse, 0x7 ;  /* 0x00000004ea1cb211 */ /* 0x0c0fe200078038ff */
[C---:B------:R-:W-:Y:S03]  /*16800*/  @!P3 IMAD.WIDE.U32 R8, R234.reuse, 0x160, R4 ;  /* 0x00000160ea08b825 */ /* 0x040fe600078e0004 */
[CCC-:B------:R-:W-:Y:S01]  /*16810*/  @!P3 LEA.HI.X R29, R234.reuse, R5.reuse, R235.reuse, 0x7, P0 ;  /* 0x00000005ea1db211 */ /* 0x1c0fe200000f3ceb */
[----:B------:R-:W-:Y:S01]  /*16820*/  @!P3 IMAD R3, R235, 0x160, RZ ;  /* 0x00000160eb03b824 */ /* 0x000fe200078e02ff */
[C---:B------:R-:W-:Y:S03]  /*16830*/  @!P3 LEA R4, P0, R234.reuse, R4, 0x8 ;  /* 0x00000004ea04b211 */ /* 0x040fe600078040ff */
[----:B------:R-:W-:Y:S01]  /*16840*/  @!PT LDS RZ, [RZ] ;  /* 0x00000000fffff984 */ /* 0x000fe20000000800 */
[----:B------:R-:W-:Y:S01]  /*16850*/  @!PT LDS RZ, [RZ] ;  /* 0x00000000fffff984 */ /* 0x000fe20000000800 */
[----:B------:R-:W-:Y:S01]  /*16860*/  @!PT LDS RZ, [RZ] ;  /* 0x00000000fffff984 */ /* 0x000fe20000000800 */
[----:B------:R-:W-:Y:S01]  /*16870*/  @!P3 LDGSTS.E.BYPASS.LTC128B.128 [R227+0xc800], desc[UR4][R28.64] ;  /* 0x0c8000001ce3bfae */ /* 0x000fe2000b981a04 */
[----:B------:R-:W-:Y:S02]  /*16880*/  @!P3 LEA.HI.X R5, R234, R5, R235, 0x8, P0 ;  /* 0x00000005ea05b211 */ /* 0x000fe400000f44eb */
[----:B------:R-:W-:Y:S02]  /*16890*/  @!P3 IADD3 R9, PT, PT, R3, R9, RZ ;  /* 0x000000090309b210 */ /* 0x000fe40007ffe0ff */
[----:B------:R-:W-:Y:S01]  /*168a0*/  @P3 STS.128 [R227+0xd000], RZ ;  /* 0x00d000ffe3003388 */ /* 0x000fe20000000c00 */
[----:B------:R-:W-:Y:S01]  /*168b0*/  IMAD.IADD R3, R224, 0x1, R0 ;  /* 0x00000001e0037824 */ /* 0x000fe200078e0200 */
[----:B------:R-:W-:Y:S03]  /*168c0*/  LOP3.LUT P0, RZ, R225, 0x2, RZ, 0xc0, !PT ;  /* 0x00000002e1ff7812 */ /* 0x000fe6000780c0ff */
[----:B------:R-:W-:Y:S01]  /*168d0*/  @!PT LDS RZ, [RZ] ;  /* 0x00000000fffff984 */ /* 0x000fe20000000800 */
[----:B------:R-:W-:Y:S01]  /*168e0*/  @!PT LDS RZ, [RZ] ;  /* 0x00000000fffff984 */ /* 0x000fe20000000800 */
[----:B------:R-:W-:Y:S01]  /*168f0*/  @!PT LDS RZ, [RZ] ;  /* 0x00000000fffff984 */ /* 0x000fe20000000800 */
[----:B------:R-:W-:Y:S01]  /*16900*/  @!P3 LDGSTS.E.BYPASS.LTC128B.128 [R227+0xd000], desc[UR4][R18.64] ;  /* 0x0d00000012e3bfae */ /* 0x000fe2000b981a04 */
[----:B------:R-:W-:Y:S04]  /*16910*/  SEL R221, R221, 0xffffffe0, !P0 ;  /* 0xffffffe0dddd7807 */ /* 0x000fe80004000000 */
[----:B------:R-:W-:Y:S01]  /*16920*/  @P3 STS.128 [R227+0xd800], RZ ;  /* 0x00d800ffe3003388 */ /* 0x000fe20000000c00 */
[----:B--2--5:R-:W-:Y:S02]  /*16930*/  ISETP.GT.AND P0, PT, R236, R231, PT ;  /* 0x000000e7ec00720c */ /* 0x024fe40003f04270 */
[----:B------:R-:W-:Y:S02]  /*16940*/  IADD3 R172, PT, PT, R223, R221, RZ ;  /* 0x000000dddfac7210 */ /* 0x000fe40007ffe0ff */
[----:B------:R-:W-:Y:S01]  /*16950*/  @!PT LDS RZ, [RZ] ;  /* 0x00000000fffff984 */ /* 0x000fe20000000800 */
[----:B------:R-:W-:Y:S01]  /*16960*/  @!PT LDS RZ, [RZ] ;  /* 0x00000000fffff984 */ /* 0x000fe20000000800 */
[----:B------:R-:W-:Y:S01]  /*16970*/  @!PT LDS RZ, [RZ] ;  /* 0x00000000fffff984 */ /* 0x000fe20000000800 */
[----:B------:R-:W-:Y:S01]  /*16980*/  @!P3 LDGSTS.E.BYPASS.LTC128B.128 [R227+0xd800], desc[UR4][R16.64] ;  /* 0x0d80000010e3bfae */ /* 0x000fe2000b981a04 */
[--C-:B------:R-:W-:Y:S04]  /*16990*/  IMAD.IADD R0, R221, 0x1, R3.reuse ;  /* 0x00000001dd007824 */ /* 0x100fe800078e0203 */
        /* <DEDUP_REMOVED lines=40> */
[----:B------:R-:W-:Y:S05]  /*16c20*/  LDSM.16.M88.4 R128, [R223] ;  /* 0x00000000df80783b */ /* 0x000fea0000000200 */
[----:B-1----:R-:W1:Y:S05]  /*16c30*/  LDSM.16.M88.4 R8, [R3+0x2000] ;  /* 0x002000000308783b */ /* 0x002e6a0000000200 */
[----:B------:R-:W4:Y:S05]  /*16c40*/  LDSM.16.M88.4 R16, [R3+0x2800] ;  /* 0x002800000310783b */ /* 0x000f2a0000000200 */
[----:B--2---:R-:W3:Y:S05]  /*16c50*/  LDSM.16.M88.4 R24, [R3+0x3000] ;  /* 0x003000000318783b */ /* 0x004eea0000000200 */
[----:B------:R-:W0:Y:S05]  /*16c60*/  LDGDEPBAR ;  /* 0x00000000000079af */ /* 0x000e2a0000000000 */
[----:B------:R-:W2:Y:S05]  /*16c70*/  LDSM.16.M88.4 R32, [R3+0x3800] ;  /* 0x003800000320783b */ /* 0x000eaa0000000200 */
[----:B------:R-:W2:Y:S05]  /*16c80*/  LDSM.16.M88.4 R40, [R3+0x4000] ;  /* 0x004000000328783b */ /* 0x000eaa0000000200 */
[----:B------:R-:W2:Y:S05]  /*16c90*/  LDSM.16.M88.4 R48, [R3+0x4800] ;  /* 0x004800000330783b */ /* 0x000eaa0000000200 */
[----:B------:R-:W2:Y:S05]  /*16ca0*/  LDSM.16.M88.4 R56, [R3+0x5000] ;  /* 0x005000000338783b */ /* 0x000eaa0000000200 */
[----:B------:R-:W2:Y:S01]  /*16cb0*/  LDSM.16.M88.4 R64, [R3+0x5800] ;  /* 0x005800000340783b */ /* 0x000ea20000000200 */
[C---:B-1----:R-:W-:Y:S04]  /*16cc0*/  HMMA.16816.F32.BF16 R4, R128.reuse, R8, RZ ;  /* 0x000000088004723c */ /* 0x042fe800000418ff */
[----:B------:R-:W1:Y:S04]  /*16cd0*/  LDSM.16.M88.4 R72, [R3+0x6000] ;  /* 0x006000000348783b */ /* 0x000e680000000200 */
[C---:B------:R-:W-:Y:S01]  /*16ce0*/  HMMA.16816.F32.BF16 R8, R128.reuse, R10, RZ ;  /* 0x0000000a8008723c */ /* 0x040fe200000418ff */
[----:B------:R-:W1:Y:S05]  /*16cf0*/  LDSM.16.M88.4 R80, [R3+0x6800] ;  /* 0x006800000350783b */ /* 0x000e6a0000000200 */
[----:B------:R-:W1:Y:S02]  /*16d00*/  LDSM.16.M88.4 R88, [R3+0x7000] ;  /* 0x007000000358783b */ /* 0x000e640000000200 */
[C---:B----4-:R-:W-:Y:S03]  /*16d10*/  HMMA.16816.F32.BF16 R12, R128.reuse, R16, RZ ;  /* 0x00000010800c723c */ /* 0x050fe600000418ff */
[----:B------:R-:W4:Y:S05]  /*16d20*/  LDSM.16.M88.4 R96, [R3+0x7800] ;  /* 0x007800000360783b */ /* 0x000f2a0000000200 */
[C---:B------:R-:W-:Y:S01]  /*16d30*/  HMMA.16816.F32.BF16 R16, R128.reuse, R18, RZ ;  /* 0x000000128010723c */ /* 0x040fe200000418ff */
[----:B------:R-:W4:Y:S05]  /*16d40*/  LDSM.16.M88.4 R104, [R3+0x8000] ;  /* 0x008000000368783b */ /* 0x000f2a0000000200 */
[----:B------:R-:W4:Y:S02]  /*16d50*/  LDSM.16.M88.4 R112, [R3+0x8800] ;  /* 0x008800000370783b */ /* 0x000f240000000200 */
[C---:B---3--:R-:W-:Y:S03]  /*16d60*/  HMMA.16816.F32.BF16 R20, R128.reuse, R24, RZ ;  /* 0x000000188014723c */ /* 0x048fe600000418ff */
[----:B------:R-:W3:Y:S05]  /*16d70*/  LDSM.16.M88.4 R120, [R3+0x9000] ;  /* 0x009000000378783b */ /* 0x000eea0000000200 */
[C---:B------:R-:W-:Y:S01]  /*16d80*/  HMMA.16816.F32.BF16 R24, R128.reuse, R26, RZ ;  /* 0x0000001a8018723c */ /* 0x040fe200000418ff */
[----:B------:R1:W3:Y:S05]  /*16d90*/  LDSM.16.M88.4 R168, [R3+0x9800] ;  /* 0x0098000003a8783b */ /* 0x0002ea0000000200 */
[----:B------:R-:W-:Y:S02]  /*16da0*/  LDSM.16.M88.4 R172, [R172] ;  /* 0x00000000acac783b */ /* 0x000fe40000000200 */
[C---:B--2---:R-:W-:Y:S03]  /*16db0*/  HMMA.16816.F32.BF16 R28, R128.reuse, R32, RZ ;  /* 0x00000020801c723c */ /* 0x044fe600000418ff */
[----:B------:R-:W2:Y:S05]  /*16dc0*/  LDSM.16.M88.4 R176, [R0+0x2000] ;  /* 0x0020000000b0783b */ /* 0x000eaa0000000200 */
[C---:B------:R-:W-:Y:S01]  /*16dd0*/  HMMA.16816.F32.BF16 R32, R128.reuse, R34, RZ ;  /* 0x000000228020723c */ /* 0x040fe200000418ff */
[----:B------:R-:W2:Y:S05]  /*16de0*/  LDSM.16.M88.4 R180, [R0+0x2800] ;  /* 0x0028000000b4783b */ /* 0x000eaa0000000200 */
[----:B------:R-:W2:Y:S02]  /*16df0*/  LDSM.16.M88.4 R184, [R0+0x3000] ;  /* 0x0030000000b8783b */ /* 0x000ea40000000200 */
[C---:B------:R-:W-:Y:S01]  /*16e00*/  HMMA.16816.F32.BF16 R36, R128.reuse, R40, RZ ;  /* 0x000000288024723c */ /* 0x040fe200000418ff */
[----:B-1----:R-:W-:Y:S02]  /*16e10*/  IMAD.IADD R3, R133, 0x1, R3 ;  /* 0x0000000185037824 */ /* 0x002fe400078e0203 */
[----:B------:R-:W1:Y:S03]  /*16e20*/  LDSM.16.M88.4 R188, [R0+0x3800] ;  /* 0x0038000000bc783b */ /* 0x000e660000000200 */
[----:B------:R-:W-:Y:S02]  /*16e30*/  IADD3 R216, PT, PT, R221, R3, RZ ;  /* 0x00000003ddd87210 */ /* 0x000fe40007ffe0ff */
[C---:B------:R-:W-:Y:S01]  /*16e40*/  HMMA.16816.F32.BF16 R40, R128.reuse, R42, RZ ;  /* 0x0000002a8028723c */ /* 0x040fe200000418ff */
[----:B------:R-:W1:Y:S05]  /*16e50*/  LDSM.16.M88.4 R192, [R0+0x4000] ;  /* 0x0040000000c0783b */ /* 0x000e6a0000000200 */
[----:B------:R-:W1:Y:S02]  /*16e60*/  LDSM.16.M88.4 R196, [R0+0x4800] ;  /* 0x0048000000c4783b */ /* 0x000e640000000200 */
[C---:B------:R-:W-:Y:S03]  /*16e70*/  HMMA.16816.F32.BF16 R44, R128.reuse, R48, RZ ;  /* 0x00000030802c723c */ /* 0x040fe600000418ff */
[----:B------:R-:W1:Y:S05]  /*16e80*/  LDSM.16.M88.4 R200, [R0+0x5000] ;  /* 0x0050000000c8783b */ /* 0x000e6a0000000200 */
[C---:B------:R-:W-:Y:S01]  /*16e90*/  HMMA.16816.F32.BF16 R48, R128.reuse, R50, RZ ;  /* 0x000000328030723c */ /* 0x040fe200000418ff */
[----:B------:R-:W1:Y:S05]  /*16ea0*/  LDSM.16.M88.4 R204, [R0+0x5800] ;  /* 0x0058000000cc783b */ /* 0x000e6a0000000200 */
[----:B------:R-:W-:Y:S02]  /*16eb0*/  LDSM.16.M88.4 R208, [R216+0x8800] ;  /* 0x00880000d8d0783b */ /* 0x000fe40000000200 */
        /* <DEDUP_REMOVED lines=20> */
[----:B------:R-:W-:Y:S01]  /*17000*/  HMMA.16816.F32.BF16 R128, R128, R170, RZ ;  /* 0x000000aa8080723c */ /* 0x000fe200000418ff */
[----:B------:R-:W3:Y:S07]  /*17010*/  LDSM.16.M88.4 R168, [R0+0x6000] ;  /* 0x0060000000a8783b */ /* 0x000eee0000000200 */
[C---:B--2---:R-:W-:Y:S08]  /*17020*/  HMMA.16816.F32.BF16 R4, R172.reuse, R176, R4 ;  /* 0x000000b0ac04723c */ /* 0x044ff00000041804 */
[C---:B------:R-:W-:Y:S01]  /*17030*/  HMMA.16816.F32.BF16 R8, R172.reuse, R178, R8 ;  /* 0x000000b2ac08723c */ /* 0x040fe20000041808 */
[----:B------:R-:W2:Y:S07]  /*17040*/  LDSM.16.M88.4 R176, [R0+0x6800] ;  /* 0x0068000000b0783b */ /* 0x000eae0000000200 */
        /* <DEDUP_REMOVED lines=14> */
[----:B------:R-:W1:Y:S07]  /*17130*/  LDSM.16.M88.4 R196, [R0+0x9000] ;  /* 0x0090000000c4783b */ /* 0x000e6e0000000200 */
[C---:B------:R-:W-:Y:S08]  /*17140*/  HMMA.16816.F32.BF16 R52, R172.reuse, R200, R52 ;  /* 0x000000c8ac34723c */ /* 0x040ff00000041834 */
[C---:B------:R-:W-:Y:S08]  /*17150*/  HMMA.16816.F32.BF16 R56, R172.reuse, R202, R56 ;  /* 0x000000caac38723c */ /* 0x040ff00000041838 */
[C---:B------:R-:W-:Y:S08]  /*17160*/  HMMA.16816.F32.BF16 R60, R172.reuse, R204, R60 ;  /* 0x000000ccac3c723c */ /* 0x040ff0000004183c */
[C---:B------:R-:W-:Y:S01]  /*17170*/  HMMA.16816.F32.BF16 R64, R172.reuse, R206, R64 ;  /* 0x000000ceac40723c */ /* 0x040fe20000041840 */
[----:B------:R-:W-:Y:S07]  /*17180*/  LDSM.16.M88.4 R204, [R3+0x2000] ;  /* 0x0020000003cc783b */ /* 0x000fee0000000200 */
[C---:B---3--:R-:W-:Y:S08]  /*17190*/  HMMA.16816.F32.BF16 R68, R172.reuse, R168, R68 ;  /* 0x000000a8ac44723c */ /* 0x048ff00000041844 */
[C---:B------:R-:W-:Y:S01]  /*171a0*/  HMMA.16816.F32.BF16 R72, R172.reuse, R170, R72 ;  /* 0x000000aaac48723c */ /* 0x040fe20000041848 */
[----:B------:R3:W1:Y:S07]  /*171b0*/  LDSM.16.M88.4 R168, [R0+0x9800] ;  /* 0x0098000000a8783b */ /* 0x00066e0000000200 */
[C---:B--2---:R-:W-:Y:S08]  /*171c0*/  HMMA.16816.F32.BF16 R76, R172.reuse, R176, R76 ;  /* 0x000000b0ac4c723c */ /* 0x044ff0000004184c */
[C---:B------:R-:W-:Y:S01]  /*171d0*/  HMMA.16816.F32.BF16 R80, R172.reuse, R178, R80 ;  /* 0x000000b2ac50723c */ /* 0x040fe20000041850 */
[----:B------:R-:W-:Y:S07]  /*171e0*/  LDSM.16.M88.4 R176, [R3+0x2800] ;  /* 0x0028000003b0783b */ /* 0x000fee0000000200 */
[C---:B----4-:R-:W-:Y:S03]  /*171f0*/  HMMA.16816.F32.BF16 R84, R172.reuse, R180, R84 ;  /* 0x000000b4ac54723c */ /* 0x050fe60000041854 */
[----:B---3--:R-:W-:Y:S05]  /*17200*/  IADD3 R0, PT, PT, R223, R133, RZ ;  /* 0x00000085df007210 */ /* 0x008fea0007ffe0ff */
[C---:B------:R-:W-:Y:S01]  /*17210*/  HMMA.16816.F32.BF16 R88, R172.reuse, R182, R88 ;  /* 0x000000b6ac58723c */ /* 0x040fe20000041858 */
[----:B------:R-:W2:Y:S05]  /*17220*/  LDSM.16.M88.4 R200, [R0] ;  /* 0x0000000000c8783b */ /* 0x000eaa0000000200 */
[----:B------:R-:W3:Y:S02]  /*17230*/  LDSM.16.M88.4 R180, [R3+0x3000] ;  /* 0x0030000003b4783b */ /* 0x000ee40000000200 */
[C---:B------:R-:W-:Y:S08]  /*17240*/  HMMA.16816.F32.BF16 R92, R172.reuse, R184, R92 ;  /* 0x000000b8ac5c723c */ /* 0x040ff0000004185c */
[C---:B------:R-:W-:Y:S01]  /*17250*/  HMMA.16816.F32.BF16 R96, R172.reuse, R186, R96 ;  /* 0x000000baac60723c */ /* 0x040fe20000041860 */
[----:B------:R-:W4:Y:S07]  /*17260*/  LDSM.16.M88.4 R184, [R3+0x3800] ;  /* 0x0038000003b8783b */ /* 0x000f2e0000000200 */
[C---:B-1----:R-:W-:Y:S08]  /*17270*/  HMMA.16816.F32.BF16 R100, R172.reuse, R188, R100 ;  /* 0x000000bcac64723c */ /* 0x042ff00000041864 */
        /* <DEDUP_REMOVED lines=10> */
[----:B------:R-:W1:Y:S05]  /*17320*/  LDSM.16.M88.4 R168, [R3+0x4000] ;  /* 0x0040000003a8783b */ /* 0x000e6a0000000200 */
[----:B------:R-:W1:Y:S02]  /*17330*/  LDSM.16.M88.4 R172, [R3+0x4800] ;  /* 0x0048000003ac783b */ /* 0x000e640000000200 */
[C---:B--2---:R-:W-:Y:S08]  /*17340*/  HMMA.16816.F32.BF16 R4, R200.reuse, R204, R4 ;  /* 0x000000ccc804723c */ /* 0x044ff00000041804 */
[C---:B------:R-:W-:Y:S01]  /*17350*/  HMMA.16816.F32.BF16 R8, R200.reuse, R206, R8 ;  /* 0x000000cec808723c */ /* 0x040fe20000041808 */
[----:B------:R-:W-:Y:S07]  /*17360*/  LDSM.16.M88.4 R204, [R3+0x7800] ;  /* 0x0078000003cc783b */ /* 0x000fee0000000200 */
[C---:B------:R-:W-:Y:S08]  /*17370*/  HMMA.16816.F32.BF16 R12, R200.reuse, R176, R12 ;  /* 0x000000b0c80c723c */ /* 0x040ff0000004180c */
[C---:B------:R-:W-:Y:S01]  /*17380*/  HMMA.16816.F32.BF16 R16, R200.reuse, R178, R16 ;  /* 0x000000b2c810723c */ /* 0x040fe20000041810 */
[----:B------:R-:W2:Y:S07]  /*17390*/  LDSM.16.M88.4 R176, [R3+0x6800] ;  /* 0x0068000003b0783b */ /* 0x000eae0000000200 */
[C---:B---3--:R-:W-:Y:S08]  /*173a0*/  HMMA.16816.F32.BF16 R20, R200.reuse, R180, R20 ;  /* 0x000000b4c814723c */ /* 0x048ff00000041814 */
[C---:B------:R-:W-:Y:S01]  /*173b0*/  HMMA.16816.F32.BF16 R24, R200.reuse, R182, R24 ;  /* 0x000000b6c818723c */ /* 0x040fe20000041818 */
[----:B------:R-:W3:Y:S07]  /*173c0*/  LDSM.16.M88.4 R180, [R3+0x7000] ;  /* 0x0070000003b4783b */ /* 0x000eee0000000200 */
[C---:B----4-:R-:W-:Y:S03]  /*173d0*/  HMMA.16816.F32.BF16 R28, R200.reuse, R184, R28 ;  /* 0x000000b8c81c723c */ /* 0x050fe6000004181c */
[----:B------:R-:W-:Y:S05]  /*173e0*/  IADD3 R184, PT, PT, R221, R0, RZ ;  /* 0x00000000ddb87210 */ /* 0x000fea0007ffe0ff */
[C---:B------:R-:W-:Y:S01]  /*173f0*/  HMMA.16816.F32.BF16 R32, R200.reuse, R186, R32 ;  /* 0x000000bac820723c */ /* 0x040fe20000041820 */
[----:B------:R-:W-:Y:S07]  /*17400*/  LDSM.16.M88.4 R184, [R184] ;  /* 0x00000000b8b8783b */ /* 0x000fee0000000200 */
[C---:B-1----:R-:W-:Y:S08]  /*17410*/  HMMA.16816.F32.BF16 R36, R200.reuse, R168, R36 ;  /* 0x000000a8c824723c */ /* 0x042ff00000041824 */
[C---:B------:R-:W-:Y:S01]  /*17420*/  HMMA.16816.F32.BF16 R40, R200.reuse, R170, R40 ;  /* 0x000000aac828723c */ /* 0x040fe20000041828 */
[----:B------:R-:W1:Y:S07]  /*17430*/  LDSM.16.M88.4 R168, [R3+0x8000] ;  /* 0x0080000003a8783b */ /* 0x000e6e0000000200 */
        /* <DEDUP_REMOVED lines=21> */
[C---:B-1----:R-:W-:Y:S08]  /*17590*/  HMMA.16816.F32.BF16 R100, R200.reuse, R168, R100 ;  /* 0x000000a8c864723c */ /* 0x042ff00000041864 */
[C---:B------:R-:W-:Y:S01]  /*175a0*/  HMMA.16816.F32.BF16 R104, R200.reuse, R170, R104 ;  /* 0x000000aac868723c */ /* 0x040fe20000041868 */
[----:B------:R-:W1:Y:S07]  /*175b0*/  LDSM.16.M88.4 R168, [R216+0x3800] ;  /* 0x00380000d8a8783b */ /* 0x000e6e0000000200 */
[C---:B----4-:R-:W-:Y:S08]  /*175c0*/  HMMA.16816.F32.BF16 R108, R200.reuse, R172, R108 ;  /* 0x000000acc86c723c */ /* 0x050ff0000004186c */
[C---:B------:R-:W-:Y:S01]  /*175d0*/  HMMA.16816.F32.BF16 R112, R200.reuse, R174, R112 ;  /* 0x000000aec870723c */ /* 0x040fe20000041870 */
[----:B------:R-:W4:Y:S07]  /*175e0*/  LDSM.16.M88.4 R172, [R216+0x4000] ;  /* 0x00400000d8ac783b */ /* 0x000f2e0000000200 */
[C---:B--2---:R-:W-:Y:S08]  /*175f0*/  HMMA.16816.F32.BF16 R116, R200.reuse, R176, R116 ;  /* 0x000000b0c874723c */ /* 0x044ff00000041874 */
[C---:B------:R-:W-:Y:S01]  /*17600*/  HMMA.16816.F32.BF16 R120, R200.reuse, R178, R120 ;  /* 0x000000b2c878723c */ /* 0x040fe20000041878 */
[----:B------:R-:W2:Y:S07]  /*17610*/  LDSM.16.M88.4 R176, [R216+0x4800] ;  /* 0x00480000d8b0783b */ /* 0x000eae0000000200 */
[C---:B---3--:R-:W-:Y:S08]  /*17620*/  HMMA.16816.F32.BF16 R124, R200.reuse, R180, R124 ;  /* 0x000000b4c87c723c */ /* 0x048ff0000004187c */
[----:B------:R-:W-:Y:S01]  /*17630*/  HMMA.16816.F32.BF16 R128, R200, R182, R128 ;  /* 0x000000b6c880723c */ /* 0x000fe20000041880 */
[----:B------:R-:W3:Y:S05]  /*17640*/  LDSM.16.M88.4 R180, [R216+0x5000] ;  /* 0x00500000d8b4783b */ /* 0x000eea0000000200 */
[----:B------:R-:W-:Y:S02]  /*17650*/  LDSM.16.M88.4 R200, [R216+0x7000] ;  /* 0x00700000d8c8783b */ /* 0x000fe40000000200 */
[C---:B------:R-:W-:Y:S08]  /*17660*/  HMMA.16816.F32.BF16 R4, R184.reuse, R188, R4 ;  /* 0x000000bcb804723c */ /* 0x040ff00000041804 */
[C---:B------:R-:W-:Y:S01]  /*17670*/  HMMA.16816.F32.BF16 R8, R184.reuse, R190, R8 ;  /* 0x000000beb808723c */ /* 0x040fe20000041808 */
        /* <DEDUP_REMOVED lines=9> */
[----:B------:R-:W1:Y:S05]  /*17710*/  LDSM.16.M88.4 R168, [R216+0x7800] ;  /* 0x00780000d8a8783b */ /* 0x000e6a0000000200 */
[----:B------:R-:W1:Y:S02]  /*17720*/  LDSM.16.M88.4 R216, [R216+0x9800] ;  /* 0x00980000d8d8783b */ /* 0x000e640000000200 */
[C---:B----4-:R-:W-:Y:S01]  /*17730*/  HMMA.16816.F32.BF16 R36, R184.reuse, R172, R36 ;  /* 0x000000acb824723c */ /* 0x050fe20000041824 */
[----:B------:R-:W-:Y:S04]  /*17740*/  DEPBAR.LE SB0, 0x0 ;  /* 0x000080000000791a */ /* 0x000fe80000000000 */
[----:B------:R-:W-:Y:S03]  /*17750*/  BAR.SYNC.DEFER_BLOCKING 0x0 ;  /* 0x0000000000007b1d */ /* 0x000fe60000010000 */
[C---:B------:R-:W-:Y:S08]  /*17760*/  HMMA.16816.F32.BF16 R40, R184.reuse, R174, R40 ;  /* 0x000000aeb828723c */ /* 0x040ff00000041828 */
        /* <DEDUP_REMOVED lines=24> */
[----:B------:R-:W2:Y:S01]  /*178f0*/  LDL.64 R242, [R1+0x68] ;  /* 0x0000680001f27983 */ /* 0x000ea20000100a00 */
[----:B------:R-:W-:Y:S01]  /*17900*/  BSSY.RECONVERGENT B0, `(.L_x_2283) ;  /* 0x0000059000007945 */ /* 0x000fe20003800200 */
[----:B------:R-:W-:Y:S02]  /*17910*/  IMAD.SHL.U32 R176, R232, 0x20, RZ ;  /* 0x00000020e8b07824 */ /* 0x000fe400078e00ff */
[----:B------:R-:W3:Y:S04]  /*17920*/  LDL R240, [R1+0x40] ;  /* 0x0000400001f07983 */ /* 0x000ee80000100800 */
[----:B------:R-:W4:Y:S01]  /*17930*/  LDL R237, [R1+0x34] ;  /* 0x0000340001ed7983 */ /* 0x000f220000100800 */
[----:B--2---:R-:W-:Y:S04]  /*17940*/  ISETP.NE.U32.AND P1, PT, R242, RZ, PT ;  /* 0x000000fff200720c */ /* 0x004fe80003f25070 */
[----:B------:R-:W-:Y:S11]  /*17950*/  ISETP.NE.AND.EX P1, PT, R243, RZ, PT, P1 ;  /* 0x000000fff300720c */ /* 0x000ff60003f25310 */
[----:B------:R-:W-:Y:S02]  /*17960*/  @!UPT UIADD3 URZ, UPT, UPT, URZ, URZ, URZ ;  /* 0x000000fffffff290 */ /* 0x000fe4000fffe0ff */
[----:B------:R-:W2:Y:S01]  /*17970*/  @!P1 LD.E R3, desc[UR4][R134.64+0x38] ;  /* 0x0000380486039980 */ /* 0x000ea2000c101900 */
[----:B------:R-:W-:Y:S05]  /*17980*/  @!P1 IMAD.MOV.U32 R0, RZ, RZ, RZ ;  /* 0x000000ffff009224 */ /* 0x000fea00078e00ff */
[----:B------:R-:W-:Y:S01]  /*17990*/  @!P1 IADD3 R133, P0, PT, RZ, -R0, RZ ;  /* 0x80000000ff859210 */ /* 0x000fe20007f1e0ff */
[----:B--2---:R-:W-:Y:S01]  /*179a0*/  @!P1 IMAD.SHL.U32 R0, R3, 0x100, RZ ;  /* 0x0000010003009824 */ /* 0x004fe200078e00ff */
[----:B------:R-:W-:Y:S03]  /*179b0*/  LOP3.LUT R3, R241, 0x1c0, RZ, 0xc0, !PT ;  /* 0x000001c0f1037812 */ /* 0x000fe600078ec0ff */
[----:B------:R-:W-:Y:S01]  /*179c0*/  @!P1 IMAD.X R0, RZ, RZ, ~R0, P0 ;  /* 0x000000ffff009224 */ /* 0x000fe200000e0e00 */
[----:B------:R-:W-:Y:S04]  /*179d0*/  LOP3.LUT R3, R3, 0x38, R225, 0xf8, !PT ;  /* 0x0000003803037812 */ /* 0x000fe800078ef8e1 */
[----:B------:R-:W-:Y:S02]  /*179e0*/  @!P1 SHF.R.S64 R133, R133, 0x1f, R0 ;  /* 0x0000001f85859819 */ /* 0x000fe40000001000 */
[----:B------:R-:W-:Y:S02]  /*179f0*/  LOP3.LUT R3, R3, R222, RZ, 0x3c, !PT ;  /* 0x000000de03037212 */ /* 0x000fe400078e3cff */
[----:B---3--:R-:W-:Y:S02]  /*17a00*/  @!P1 IADD3 R240, P0, PT, R133, R240, RZ ;  /* 0x000000f085f09210 */ /* 0x008fe40007f1e0ff */
[----:B------:R-:W-:Y:S02]  /*17a10*/  LOP3.LUT R227, R3, 0x1e00, R241, 0xf8, !PT ;  /* 0x00001e0003e37812 */ /* 0x000fe400078ef8f1 */
[----:B----4-:R-:W-:Y:S01]  /*17a20*/  @!P1 LEA.HI.X.SX32 R237, R0, R237, 0x1, P0 ;  /* 0x000000ed00ed9211 */ /* 0x010fe200000f0eff */
[----:B------:R1:W-:Y:S01]  /*17a30*/  @!P1 STL [R1+0x40], R240 ;  /* 0x000040f001009387 */ /* 0x0003e20000100800 */
[----:B------:R-:W-:Y:S03]  /*17a40*/  IMAD.MOV.U32 R177, RZ, RZ, R240 ;  /* 0x000000ffffb17224 */ /* 0x000fe600078e00f0 */
[----:B------:R1:W-:Y:S01]  /*17a50*/  @!P1 STL [R1+0x34], R237 ;  /* 0x000034ed01009387 */ /* 0x0003e20000100800 */
[----:B------:R-:W-:Y:S05]  /*17a60*/  @!P1 BRA `(.L_x_2284) ;  /* 0x0000000400089947 */ /* 0x000fea0003800000 */
[----:B------:R-:W-:Y:S01]  /*17a70*/  IMAD.MOV.U32 R178, RZ, RZ, R237 ;  /* 0x000000ffffb27224 */ /* 0x000fe200078e00ed */
[----:B------:R-:W2:Y:S01]  /*17a80*/  LD.E R3, desc[UR4][R134.64+0x170] ;  /* 0x0001700486037980 */ /* 0x000ea2000c101900 */
[----:B------:R-:W-:Y:S04]  /*17a90*/  SHF.L.U32 R172, R236, 0x8, RZ ;  /* 0x00000008ecac7819 */ /* 0x000fe800000006ff */
[----:B------:R-:W-:Y:S01]  /*17aa0*/  IABS R173, R172 ;  /* 0x000000ac00ad7213 */ /* 0x000fe20000000000 */
[----:B------:R-:W-:Y:S05]  /*17ab0*/  VIADD R174, R172, 0xffffff00 ;  /* 0xffffff00acae7836 */ /* 0x000fea0000000000 */
[----:B------:R-:W-:Y:S02]  /*17ac0*/  IABS R170, R174 ;  /* 0x000000ae00aa7213 */ /* 0x000fe40000000000 */
[-C--:B--2---:R-:W-:Y:S02]  /*17ad0*/  IABS R0, R3.reuse ;  /* 0x0000000300007213 */ /* 0x084fe40000000000 */
[-C--:B------:R-:W-:Y:S02]  /*17ae0*/  IABS R171, R3.reuse ;  /* 0x0000000300ab7213 */ /* 0x080fe40000000000 */
[----:B------:R-:W2:Y:S01]  /*17af0*/  I2F.RP R168, R0 ;  /* 0x0000000000a87306 */ /* 0x000ea20000209400 */
[-C--:B------:R-:W-:Y:S02]  /*17b00*/  LOP3.LUT R174, R174, R3.reuse, RZ, 0x3c, !PT ;  /* 0x00000003aeae7212 */ /* 0x080fe400078e3cff */
[----:B------:R-:W-:Y:S01]  /*17b10*/  IMAD.MOV R171, RZ, RZ, -R171 ;  /* 0x000000ffffab7224 */ /* 0x000fe200078e0aab */
[----:B------:R-:W-:Y:S06]  /*17b20*/  LOP3.LUT R172, R172, R3, RZ, 0x3c, !PT ;  /* 0x00000003acac7212 */ /* 0x000fec00078e3cff */
[----:B--2---:R-:W2:Y:S02]  /*17b30*/  MUFU.RCP R168, R168 ;  /* 0x000000a800a87308 */ /* 0x004ea40000001000 */
[----:B--2---:R-:W-:Y:S08]  /*17b40*/  VIADD R168, R168, 0xffffffe ;  /* 0x0ffffffea8a87836 */ /* 0x004ff00000000000 */
[----:B------:R-:W2:Y:S02]  /*17b50*/  F2I.FTZ.U32.TRUNC.NTZ R169, R168 ;  /* 0x000000a800a97305 */ /* 0x000ea4000021f000 */
[--C-:B--2---:R-:W-:Y:S02]  /*17b60*/  IMAD.MOV R133, RZ, RZ, -R169.reuse ;  /* 0x000000ffff857224 */ /* 0x104fe400078e0aa9 */
[----:B------:R-:W-:Y:S02]  /*17b70*/  IMAD.MOV.U32 R168, RZ, RZ, RZ ;  /* 0x000000ffffa87224 */ /* 0x000fe400078e00ff */
[----:B------:R-:W-:Y:S04]  /*17b80*/  IMAD R133, R133, R0, RZ ;  /* 0x0000000085857224 */ /* 0x000fe800078e02ff */
[----:B------:R-:W-:Y:S06]  /*17b90*/  IMAD.HI.U32 R169, R169, R133, R168 ;  /* 0x00000085a9a97227 */ /* 0x000fec00078e00a8 */
[----:B------:R-:W-:Y:S04]  /*17ba0*/  IMAD.HI.U32 R133, R169, R170, RZ ;  /* 0x000000aaa9857227 */ /* 0x000fe800078e00ff */
[----:B------:R-:W-:Y:S02]  /*17bb0*/  IMAD R170, R133, R171, R170 ;  /* 0x000000ab85aa7224 */ /* 0x000fe400078e02aa */
[----:B------:R-:W-:Y:S03]  /*17bc0*/  IMAD.HI.U32 R168, R169, R173, RZ ;  /* 0x000000ada9a87227 */ /* 0x000fe600078e00ff */
[----:B------:R-:W-:Y:S01]  /*17bd0*/  ISETP.GT.U32.AND P6, PT, R0, R170, PT ;  /* 0x000000aa0000720c */ /* 0x000fe20003fc4070 */
[----:B------:R-:W-:Y:S05]  /*17be0*/  IMAD R169, R168, R171, R173 ;  /* 0x000000aba8a97224 */ /* 0x000fea00078e02ad */
[----:B------:R-:W-:Y:S07]  /*17bf0*/  ISETP.GT.U32.AND P0, PT, R0, R169, PT ;  /* 0x000000a90000720c */ /* 0x000fee0003f04070 */
[-C--:B------:R-:W-:Y:S01]  /*17c00*/  @!P6 IADD3 R170, PT, PT, R170, -R0.reuse, RZ ;  /* 0x80000000aaaae210 */ /* 0x080fe20007ffe0ff */
[----:B------:R-:W-:Y:S03]  /*17c10*/  @!P6 VIADD R133, R133, 0x1 ;  /* 0x000000018585e836 */ /* 0x000fe60000000000 */
[-C--:B------:R-:W-:Y:S02]  /*17c20*/  ISETP.GE.U32.AND P5, PT, R170, R0.reuse, PT ;  /* 0x00000000aa00720c */ /* 0x080fe40003fa6070 */
[----:B------:R-:W-:Y:S01]  /*17c30*/  @!P0 IMAD.IADD R169, R169, 0x1, -R0 ;  /* 0x00000001a9a98824 */ /* 0x000fe200078e0a00 */
[----:B------:R-:W2:Y:S01]  /*17c40*/  LD.E.64 R170, desc[UR4][R134.64+0x38] ;  /* 0x0000380486aa7980 */ /* 0x000ea2000c101b00 */
        /* <DEDUP_REMOVED lines=11> */
[C---:B------:R-:W-:Y:S02]  /*17d00*/  LEA R174, P5, R133.reuse, R238, 0x2 ;  /* 0x000000ee85ae7211 */ /* 0x040fe400078a10ff */
        /* <DEDUP_REMOVED lines=24> */
.L_x_2284:
[----:B------:R-:W-:Y:S05]  /*17e90*/  BSYNC.RECONVERGENT B0 ;  /* 0x0000000000007941 */ /* 0x000fea0003800200 */
.L_x_2283:
[----:B------:R-:W3:Y:S01]  /*17ea0*/  LDL R3, [R1+0x34] ;  /* 0x0000340001037983 */ /* 0x000ee20000100800 */
[----:B------:R-:W-:Y:S01]  /*17eb0*/  LEA R227, R227, R224, 0x1 ;  /* 0x000000e0e3e37211 */ /* 0x000fe200078e08ff */
[----:B------:R-:W-:Y:S01]  /*17ec0*/  @!P4 IMAD.MOV.U32 R172, RZ, RZ, R177 ;  /* 0x000000ffffacc224 */ /* 0x000fe200078e00b1 */
[----:B------:R-:W-:Y:S01]  /*17ed0*/  IADD3 R168, P5, PT, R176, R177, RZ ;  /* 0x000000b1b0a87210 */ /* 0x000fe20007fbe0ff */
[C---:B------:R-:W-:Y:S01]  /*17ee0*/  @!P3 IMAD R191, R233.reuse, 0x1c0, RZ ;  /* 0x000001c0e9bfb824 */ /* 0x040fe200078e02ff */
[----:B------:R-:W-:Y:S01]  /*17ef0*/  SHF.L.U64.HI R0, R232, 0x5, R233 ;  /* 0x00000005e8007819 */ /* 0x000fe200000102e9 */
[C---:B------:R-:W-:Y:S01]  /*17f00*/  @!P3 IMAD R133, R233.reuse, 0xa0, RZ ;  /* 0x000000a0e985b824 */ /* 0x040fe200078e02ff */
[----:B------:R-:W-:Y:S01]  /*17f10*/  @!P3 IADD3 R170, P0, PT, R168, R176, RZ ;  /* 0x000000b0a8aab210 */ /* 0x000fe20007f1e0ff */
[--C-:B------:R-:W-:Y:S01]  /*17f20*/  @!P3 IMAD.MOV.U32 R182, RZ, RZ, R168.reuse ;  /* 0x000000ffffb6b224 */ /* 0x100fe200078e00a8 */
[-C--:B------:R-:W-:Y:S02]  /*17f30*/  @!P3 MOV R180, R168.reuse ;  /* 0x000000a800b4b202 */ /* 0x080fe40000000f00 */
[-C--:B--2---:R-:W-:Y:S02]  /*17f40*/  @!P3 MOV R178, R168.reuse ;  /* 0x000000a800b2b202 */ /* 0x084fe40000000f00 */
[----:B------:R-:W-:Y:S02]  /*17f50*/  @!P3 MOV R184, R168 ;  /* 0x000000a800b8b202 */ /* 0x000fe40000000f00 */
[-C--:B---3--:R-:W-:Y:S02]  /*17f60*/  @!P4 MOV R173, R3.reuse ;  /* 0x0000000300adc202 */ /* 0x088fe40000000f00 */
[----:B------:R-:W-:Y:S01]  /*17f70*/  IADD3.X R169, PT, PT, R0, R3, RZ, P5, !PT ;  /* 0x0000000300a97210 */ /* 0x000fe20002ffe4ff */
[----:B------:R-:W-:Y:S02]  /*17f80*/  @!P3 IMAD R3, R233, 0x60, RZ ;  /* 0x00000060e903b824 */ /* 0x000fe400078e02ff */
[----:B------:R-:W-:Y:S01]  /*17f90*/  @!PT LDS RZ, [RZ] ;  /* 0x00000000fffff984 */ /* 0x000fe20000000800 */
[----:B------:R-:W-:Y:S01]  /*17fa0*/  @!PT LDS RZ, [RZ] ;  /* 0x00000000fffff984 */ /* 0x000fe20000000800 */
[----:B------:R-:W-:Y:S01]  /*17fb0*/  @!PT LDS RZ, [RZ] ;  /* 0x00000000fffff984 */ /* 0x000fe20000000800 */
[----:B------:R2:W-:Y:S01]  /*17fc0*/  @!P4 LDGSTS.E.BYPASS.LTC128B.128 [R227+0x2000], desc[UR4][R172.64] ;  /* 0x02000000ace3cfae */ /* 0x0005e2000b981a04 */
[----:B------:R-:W-:Y:S01]  /*17fd0*/  @!P3 IADD3.X R171, PT, PT, R169, R0, RZ, P0, !PT ;  /* 0x00000000a9abb210 */ /* 0x000fe200007fe4ff */
[C---:B------:R-:W-:Y:S01]  /*17fe0*/  @!P3 IMAD.WIDE.U32 R188, R232.reuse, 0x60, R168 ;  /* 0x00000060e8bcb825 */ /* 0x040fe200078e00a8 */
[CC--:B------:R-:W-:Y:S01]  /*17ff0*/  @!P3 LEA R192, P0, R232.reuse, R168.reuse, 0x7 ;  /* 0x000000a8e8c0b211 */ /* 0x0c0fe200078038ff */
[----:B------:R3:W-:Y:S01]  /*18000*/  @P4 STS.128 [R227+0x2000], RZ ;  /* 0x002000ffe3004388 */ /* 0x0007e20000000c00 */
[CC--:B------:R-:W-:Y:S01]  /*18010*/  @!P3 LEA R190, P4, R232.reuse, R168.reuse, 0x6 ;  /* 0x000000a8e8beb211 */ /* 0x0c0fe200078830ff */
[----:B------:R-:W-:Y:S01]  /*18020*/  @!P3 IMAD.IADD R189, R3, 0x1, R189 ;  /* 0x0000000103bdb824 */ /* 0x000fe200078e02bd */
[CC--:B------:R-:W-:Y:S01]  /*18030*/  @!P3 LEA.HI.X R193, R232.reuse, R169.reuse, R233, 0x7, P0 ;  /* 0x000000a9e8c1b211 */ /* 0x0c0fe200000f3ce9 */
[----:B------:R3:W-:Y:S01]  /*18040*/  @P3 STS.128 [R227+0x2800], RZ ;  /* 0x002800ffe3003388 */ /* 0x0007e20000000c00 */
[C---:B------:R-:W-:Y:S01]  /*18050*/  @!P3 IMAD.WIDE.U32 R186, R232.reuse, 0xa0, R168 ;  /* 0x000000a0e8bab825 */ /* 0x040fe200078e00a8 */
[-C--:B------:R-:W-:Y:S02]  /*18060*/  @!P3 MOV R179, R169.reuse ;  /* 0x000000a900b3b202 */ /* 0x080fe40000000f00 */
[----:B------:R-:W-:Y:S01]  /*18070*/  @!PT LDS RZ, [RZ] ;  /* 0x00000000fffff984 */ /* 0x000fe20000000800 */
[----:B------:R-:W-:Y:S01]  /*18080*/  @!PT LDS RZ, [RZ] ;  /* 0x00000000fffff984 */ /* 0x000fe20000000800 */
[----:B------:R-:W-:Y:S01]  /*18090*/  @!PT LDS RZ, [RZ] ;  /* 0x00000000fffff984 */ /* 0x000fe20000000800 */
[----:B------:R-:W-:Y:S01]  /*180a0*/  @!P3 LDGSTS.E.BYPASS.LTC128B.128 [R227+0x2800], desc[UR4][R168.64] ;  /* 0x02800000a8e3bfae */ /* 0x000fe2000b981a04 */
[----:B------:R-:W-:Y:S01]  /*180b0*/  @!P3 IMAD.IADD R187, R133, 0x1, R187 ;  /* 0x0000000185bbb824 */ /* 0x000fe200078e02bb */
[-C--:B------:R-:W-:Y:S01]  /*180c0*/  @!P3 MOV R185, R169.reuse ;  /* 0x000000a900b9b202 */ /* 0x080fe20000000f00 */
[C---:B------:R-:W-:Y:S01]  /*180d0*/  @!P3 IMAD.WIDE.U32 R178, R232.reuse, 0x140, R178 ;  /* 0x00000140e8b2b825 */ /* 0x040fe200078e00b2 */
[----:B------:R3:W-:Y:S02]  /*180e0*/  @P3 STS.128 [R227+0x3000], RZ ;  /* 0x003000ffe3003388 */ /* 0x0007e40000000c00 */
[----:B------:R-:W-:Y:S01]  /*180f0*/  @!P3 MOV R183, R169 ;  /* 0x000000a900b7b202 */ /* 0x000fe20000000f00 */
[C---:B------:R-:W-:Y:S01]  /*18100*/  @!P3 IMAD.WIDE.U32 R184, R232.reuse, 0xc0, R184 ;  /* 0x000000c0e8b8b825 */ /* 0x040fe200078e00b8 */
[----:B------:R-:W-:Y:S01]  /*18110*/  @!PT LDS RZ, [RZ] ;  /* 0x00000000fffff984 */ /* 0x000fe20000000800 */
[----:B------:R-:W-:Y:S01]  /*18120*/  @!PT LDS RZ, [RZ] ;  /* 0x00000000fffff984 */ /* 0x000fe20000000800 */
[----:B------:R-:W-:Y:S01]  /*18130*/  @!PT LDS RZ, [RZ] ;  /* 0x00000000fffff984 */ /* 0x000fe20000000800 */
[----:B------:R4:W-:Y:S03]  /*18140*/  @!P3 LDGSTS.E.BYPASS.LTC128B.128 [R227+0x3000], desc[UR4][R170.64] ;  /* 0x03000000aae3bfae */ /* 0x0009e6000b981a04 */
[----:B------:R-:W-:Y:S01]  /*18150*/  @!P3 IMAD.MOV.U32 R181, RZ, RZ, R169 ;  /* 0x000000ffffb5b224 */ /* 0x000fe200078e00a9 */
[----:B------:R3:W-:Y:S01]  /*18160*/  @P3 STS.128 [R227+0x3800], RZ ;  /* 0x003800ffe3003388 */ /* 0x0007e20000000c00 */
[C---:B------:R-:W-:Y:S01]  /*18170*/  @!P3 IMAD.WIDE.U32 R182, R232.reuse, 0xe0, R182 ;  /* 0x000000e0e8b6b825 */ /* 0x040fe200078e00b6 */
[-C--:B--2---:R-:W-:Y:S03]  /*18180*/  @!P3 MOV R172, R168.reuse ;  /* 0x000000a800acb202 */ /* 0x084fe60000000f00 */
[C---:B------:R-:W-:Y:S04]  /*18190*/  @!P3 IMAD.WIDE.U32 R180, R232.reuse, 0x120, R180 ;  /* 0x00000120e8b4b825 */ /* 0x040fe800078e00b4 */
[C-C-:B------:R-:W-:Y:S04]  /*181a0*/  @!P3 IMAD.WIDE.U32 R176, R232.reuse, 0x160, R168.reuse ;  /* 0x00000160e8b0b825 */ /* 0x140fe800078e00a8 */
[----:B------:R-:W-:Y:S04]  /*181b0*/  @!P3 IMAD.WIDE.U32 R174, R232, 0x180, R168 ;  /* 0x00000180e8aeb825 */ /* 0x000fe800078e00a8 */
[C---:B------:R-:W-:Y:S02]  /*181c0*/  @!P3 IMAD R0, R233.reuse, 0xc0, RZ ;  /* 0x000000c0e900b824 */ /* 0x040fe400078e02ff */
[C---:B------:R-:W-:Y:S02]  /*181d0*/  @!P3 IMAD R3, R233.reuse, 0xe0, RZ ;  /* 0x000000e0e903b824 */ /* 0x040fe400078e02ff */
[----:B------:R-:W-:Y:S01]  /*181e0*/  @!P3 IMAD.MOV.U32 R173, RZ, RZ, R169 ;  /* 0x000000ffffadb224 */ /* 0x000fe200078e00a9 */
[----:B------:R-:W-:Y:S01]  /*181f0*/  @!P3 IADD3 R185, PT, PT, R0, R185, RZ ;  /* 0x000000b900b9b210 */ /* 0x000fe20007ffe0ff */
[----:B----4-:R-:W-:Y:S01]  /*18200*/  @!P3 IMAD R170, R233, 0x120, RZ ;  /* 0x00000120e9aab824 */ /* 0x010fe200078e02ff */
[----:B------:R-:W-:Y:S01]  /*18210*/  @!P3 IADD3 R183, PT, PT, R3, R183, RZ ;  /* 0x000000b703b7b210 */ /* 0x000fe20007ffe0ff */
[----:B------:R-:W-:Y:S02]  /*18220*/  @!P3 IMAD R171, R233, 0x140, RZ ;  /* 0x00000140e9abb824 */ /* 0x000fe400078e02ff */
[----:B------:R-:W-:Y:S01]  /*18230*/  @!P3 IMAD.IADD R181, R170, 0x1, R181 ;  /* 0x00000001aab5b824 */ /* 0x000fe200078e02b5 */
[-C--:B------:R-:W-:Y:S01]  /*18240*/  @!P3 MOV R170, R168.reuse ;  /* 0x000000a800aab202 */ /* 0x080fe20000000f00 */
[C---:B------:R-:W-:Y:S01]  /*18250*/  @!P3 IMAD.WIDE.U32 R172, R232.reuse, 0x1a0, R172 ;  /* 0x000001a0e8acb825 */ /* 0x040fe200078e00ac */
[----:B------:R-:W-:Y:S02]  /*18260*/  @!P3 IADD3 R179, PT, PT, R171, R179, RZ ;  /* 0x000000b3abb3b210 */ /* 0x000fe40007ffe0ff */
[C---:B------:R-:W-:Y:S01]  /*18270*/  @!P3 LEA R168, P0, R232.reuse, R168, 0x8 ;  /* 0x000000a8e8a8b211 */ /* 0x040fe200078040ff */
[----:B------:R-:W-:Y:S02]  /*18280*/  @!P3 IMAD.MOV.U32 R171, RZ, RZ, R169 ;  /* 0x000000ffffabb224 */ /* 0x000fe400078e00a9 */
[C---:B------:R-:W-:Y:S02]  /*18290*/  @!P3 IMAD R0, R233.reuse, 0x160, RZ ;  /* 0x00000160e900b824 */ /* 0x040fe400078e02ff */
[----:B------:R-:W-:Y:S03]  /*182a0*/  @!P3 IMAD.WIDE.U32 R170, R232, 0x1c0, R170 ;  /* 0x000001c0e8aab825 */ /* 0x000fe600078e00aa */
[----:B------:R-:W-:Y:S01]  /*182b0*/  @!P3 IADD3 R177, PT, PT, R0, R177, RZ ;  /* 0x000000b100b1b210 */ /* 0x000fe20007ffe0ff */
[----:B------:R-:W-:Y:S01]  /*182c0*/  @!P3 IMAD R133, R233, 0x180, RZ ;  /* 0x00000180e985b824 */ /* 0x000fe200078e02ff */
[----:B------:R-:W-:Y:S01]  /*182d0*/  @!P3 IADD3 R171, PT, PT, R191, R171, RZ ;  /* 0x000000abbfabb210 */ /* 0x000fe20007ffe0ff */
[----:B------:R-:W-:Y:S01]  /*182e0*/  @!P3 IMAD R3, R233, 0x1a0, RZ ;  /* 0x000001a0e903b824 */ /* 0x000fe200078e02ff */
[CCC-:B------:R-:W-:Y:S02]  /*182f0*/  @!P3 LEA.HI.X R191, R232.reuse, R169.reuse, R233.reuse, 0x6, P4 ;  /* 0x000000a9e8bfb211 */ /* 0x1c0fe400020f34e9 */
[----:B------:R-:W-:Y:S02]  /*18300*/  @!P3 LEA.HI.X R169, R232, R169, R233, 0x8, P0 ;  /* 0x000000a9e8a9b211 */ /* 0x000fe400000f44e9 */
[----:B------:R-:W-:Y:S01]  /*18310*/  @!P3 IADD3 R175, PT, PT, R133, R175, RZ ;  /* 0x000000af85afb210 */ /* 0x000fe20007ffe0ff */
[----:B------:R-:W-:Y:S01]  /*18320*/  @!PT LDS RZ, [RZ] ;  /* 0x00000000fffff984 */ /* 0x000fe20000000800 */
[----:B------:R-:W-:Y:S01]  /*18330*/  @!PT LDS RZ, [RZ] ;  /* 0x00000000fffff984 */ /* 0x000fe20000000800 */
[----:B------:R-:W-:Y:S01]  /*18340*/  @!PT LDS RZ, [RZ] ;  /* 0x00000000fffff984 */ /* 0x000fe20000000800 */
[----:B------:R3:W-:Y:S01]  /*18350*/  @!P3 LDGSTS.E.BYPASS.LTC128B.128 [R227+0x3800], desc[UR4][R190.64] ;  /* 0x03800000bee3bfae */ /* 0x0007e2000b981a04 */
[----:B------:R-:W-:Y:S03]  /*18360*/  @!P3 IADD3 R173, PT, PT, R3, R173, RZ ;  /* 0x000000ad03adb210 */ /* 0x000fe60007ffe0ff */
        /* <DEDUP_REMOVED lines=61> */
.L_x_2282:
[----:B------:R-:W-:Y:S05]  /*18740*/  BSYNC.RECONVERGENT B1 ;  /* 0x0000000000017941 */ /* 0x000fea0003800200 */
.L_x_2281:
[----:B------:R-:W-:Y:S02]  /*18750*/  IMAD.SHL.U32 R0, R225, 0x2, RZ ;  /* 0x00000002e1007824 */ /* 0x000fe400078e00ff */
[----:B---3--:R-:W-:Y:S03]  /*18760*/  IMAD.MOV.U32 R169, RZ, RZ, R236 ;  /* 0x000000ffffa97224 */ /* 0x008fe600078e00ec */
[----:B------:R2:W-:Y:S02]  /*18770*/  STL [R1+0x64], R0 ;  /* 0x0000640001007387 */ /* 0x0005e40000100800 */
[----:B--2---:R-:W-:Y:S05]  /*18780*/  LOP3.LUT R0, R0, 0x6, RZ, 0xc0, !PT ;  /* 0x0000000600007812 */ /* 0x004fea00078ec0ff */
[----:B------:R-:W-:Y:S01]  /*18790*/  IMAD R3, R169, 0x100, R0 ;  /* 0x00000100a9037824 */ /* 0x000fe200078e0200 */
[----:B------:R2:W-:Y:S03]  /*187a0*/  STL [R1+0x5c], R0 ;  /* 0x00005c0001007387 */ /* 0x0005e60000100800 */
[C---:B------:R-:W-:Y:S01]  /*187b0*/  VIADD R189, R3.reuse, 0x9 ;  /* 0x0000000903bd7836 */ /* 0x040fe20000000000 */
[C---:B------:R-:W-:Y:S01]  /*187c0*/  ISETP.GE.AND P4, PT, R3.reuse, R228, PT ;  /* 0x000000e40300720c */ /* 0x040fe20003f86270 */
[C---:B------:R-:W-:Y:S01]  /*187d0*/  VIADD R188, R3.reuse, 0x8 ;  /* 0x0000000803bc7836 */ /* 0x040fe20000000000 */
[C---:B------:R-:W-:Y:S01]  /*187e0*/  ISETP.GE.AND P0, PT, R3.reuse, R226, PT ;  /* 0x000000e20300720c */ /* 0x040fe20003f06270 */
[----:B------:R-:W-:Y:S01]  /*187f0*/  VIADD R249, R3, 0xc1 ;  /* 0x000000c103f97836 */ /* 0x000fe20000000000 */
[-C--:B------:R-:W-:Y:S01]  /*18800*/  ISETP.GE.AND P5, PT, R189, R228.reuse, PT ;  /* 0x000000e4bd00720c */ /* 0x080fe20003fa6270 */
[C---:B------:R-:W-:Y:S01]  /*18810*/  VIADD R193, R3.reuse, 0x19 ;  /* 0x0000001903c17836 */ /* 0x040fe20000000000 */
[-C--:B------:R-:W-:Y:S01]  /*18820*/  ISETP.GE.AND P6, PT, R188, R228.reuse, PT ;  /* 0x000000e4bc00720c */ /* 0x080fe20003fc6270 */
[----:B------:R-:W-:Y:S01]  /*18830*/  VIADD R192, R3, 0x18 ;  /* 0x0000001803c07836 */ /* 0x000fe20000000000 */
[----:B------:R-:W-:Y:S01]  /*18840*/  FSEL R9, R9, -INF , P5 ;  /* 0xff80000009097808 */ /* 0x000fe20002800000 */
[----:B------:R-:W-:Y:S01]  /*18850*/  VIADD R190, R3, 0x10 ;  /* 0x0000001003be7836 */ /* 0x000fe20000000000 */
[-C--:B------:R-:W-:Y:S01]  /*18860*/  ISETP.GE.AND P5, PT, R193, R228.reuse, PT ;  /* 0x000000e4c100720c */ /* 0x080fe20003fa6270 */
[C---:B------:R-:W-:Y:S01]  /*18870*/  VIADD R197, R3.reuse, 0x29 ;  /* 0x0000002903c57836 */ /* 0x040fe20000000000 */
[----:B------:R-:W-:Y:S01]  /*18880*/  FSEL R133, R8, -INF , P6 ;  /* 0xff80000008857808 */ /* 0x000fe20003000000 */
        /* <DEDUP_REMOVED lines=10> */
[C---:B------:R-:W-:Y:S01]  /*18930*/  VIADD R195, R3.reuse, 0x21 ;  /* 0x0000002103c37836 */ /* 0x040fe20000000000 */
[----:B------:R-:W-:Y:S01]  /*18940*/  FSEL R16, R16, -INF , P6 ;  /* 0xff80000010107808 */ /* 0x000fe20003000000 */
[C---:B------:R-:W-:Y:S01]  /*18950*/  VIADD R200, R3.reuse, 0x38 ;  /* 0x0000003803c87836 */ /* 0x040fe20000000000 */
[-C--:B------:R-:W-:Y:S01]  /*18960*/  ISETP.GE.AND P6, PT, R196, R228.reuse, PT ;  /* 0x000000e4c400720c */ /* 0x080fe20003fc6270 */
[----:B------:R-:W-:Y:S01]  /*18970*/  VIADD R205, R3, 0x49 ;  /* 0x0000004903cd7836 */ /* 0x000fe20000000000 */
        /* <DEDUP_REMOVED lines=11> */
[----:B--2---:R-:W-:Y:S01]  /*18a30*/  IMAD.MOV.U32 R0, RZ, RZ, R231 ;  /* 0x000000ffff007224 */ /* 0x004fe200078e00e7 */
        /* <DEDUP_REMOVED lines=11> */
[----:B------:R-:W-:Y:S01]  /*18af0*/  IMAD.MOV.U32 R170, RZ, RZ, R0 ;  /* 0x000000ffffaa7224 */ /* 0x000fe200078e0000 */
[-C--:B------:R-:W-:Y:S01]  /*18b00*/  ISETP.GE.AND P4, PT, R198, R228.reuse, PT ;  /* 0x000000e4c600720c */ /* 0x080fe20003f86270 */
[C---:B------:R-:W-:Y:S01]  /*18b10*/  VIADD R231, R3.reuse, 0x88 ;  /* 0x0000008803e77836 */ /* 0x040fe20000000000 */
[----:B------:R-:W-:Y:S01]  /*18b20*/  FSEL R0, R32, -INF , P6 ;  /* 0xff80000020007808 */ /* 0x000fe20003000000 */
[----:B------:R-:W-:Y:S01]  /*18b30*/  VIADD R211, R3, 0x61 ;  /* 0x0000006103d37836 */ /* 0x000fe20000000000 */
[----:B------:R-:W-:Y:S01]  /*18b40*/  FSEL R13, R13, -INF , P3 ;  /* 0xff8000000d0d7808 */ /* 0x000fe20001800000 */
[C---:B------:R-:W-:Y:S01]  /*18b50*/  VIADD R219, R3.reuse, 0x81 ;  /* 0x0000008103db7836 */ /* 0x040fe20000000000 */
[-C--:B------:R-:W-:Y:S01]  /*18b60*/  ISETP.GE.AND P6, PT, R204, R228.reuse, PT ;  /* 0x000000e4cc00720c */ /* 0x080fe20003fc6270 */
[----:B------:R-:W-:Y:S01]  /*18b70*/  VIADD R207, R3, 0x51 ;  /* 0x0000005103cf7836 */ /* 0x000fe20000000000 */
[-C--:B------:R-:W-:Y:S01]  /*18b80*/  ISETP.GE.AND P3, PT, R195, R228.reuse, PT ;  /* 0x000000e4c300720c */ /* 0x080fe20003f66270 */
[----:B------:R-:W-:Y:S01]  /*18b90*/  VIADD R208, R3, 0x58 ;  /* 0x0000005803d07836 */ /* 0x000fe20000000000 */
[----:B------:R-:W-:Y:S01]  /*18ba0*/  FSEL R41, R41, -INF , P5 ;  /* 0xff80000029297808 */ /* 0x000fe20002800000 */
[C---:B------:R-:W-:Y:S01]  /*18bb0*/  VIADD R241, R3.reuse, 0x99 ;  /* 0x0000009903f17836 */ /* 0x040fe20000000000 */
[-C--:B------:R-:W-:Y:S01]  /*18bc0*/  ISETP.GE.AND P5, PT, R210, R228.reuse, PT ;  /* 0x000000e4d200720c */ /* 0x080fe20003fa6270 */
[C---:B------:R-:W-:Y:S01]  /*18bd0*/  VIADD R216, R3.reuse, 0x78 ;  /* 0x0000007803d87836 */ /* 0x040fe20000000000 */
[----:B------:R-:W-:Y:S01]  /*18be0*/  FSEL R8, R28, -INF , P4 ;  /* 0xff8000001c087808 */ /* 0x000fe20002000000 */
[C---:B------:R-:W-:Y:S01]  /*18bf0*/  VIADD R239, R3.reuse, 0x98 ;  /* 0x0000009803ef7836 */ /* 0x040fe20000000000 */
[-C--:B------:R-:W-:Y:S01]  /*18c00*/  ISETP.GE.AND P4, PT, R202, R228.reuse, PT ;  /* 0x000000e4ca00720c */ /* 0x080fe20003f86270 */
[C---:B------:R-:W-:Y:S01]  /*18c10*/  VIADD R212, R3.reuse, 0x68 ;  /* 0x0000006803d47836 */ /* 0x040fe20000000000 */
[----:B------:R-:W-:Y:S01]  /*18c20*/  FSEL R40, R40, -INF , P6 ;  /* 0xff80000028287808 */ /* 0x000fe20003000000 */
[----:B------:R-:W-:Y:S01]  /*18c30*/  VIADD R213, R3, 0x69 ;  /* 0x0000006903d57836 */ /* 0x000fe20000000000 */
[----:B------:R-:W-:Y:S01]  /*18c40*/  FSEL R21, R21, -INF , P3 ;  /* 0xff80000015157808 */ /* 0x000fe20001800000 */
[----:B------:R-:W-:Y:S01]  /*18c50*/  VIADD R245, R3, 0xb0 ;  /* 0x000000b003f57836 */ /* 0x000fe20000000000 */
[-C--:B------:R-:W-:Y:S01]  /*18c60*/  ISETP.GE.AND P6, PT, R209, R228.reuse, PT ;  /* 0x000000e4d100720c */ /* 0x080fe20003fc6270 */
[----:B------:R-:W-:Y:S01]  /*18c70*/  VIADD R236, R3, 0x89 ;  /* 0x0000008903ec7836 */ /* 0x000fe20000000000 */
[-C--:B------:R-:W-:Y:S01]  /*18c80*/  ISETP.GE.AND P3, PT, R199, R228.reuse, PT ;  /* 0x000000e4c700720c */ /* 0x080fe20003f66270 */
[C---:B------:R-:W-:Y:S01]  /*18c90*/  VIADD R243, R3.reuse, 0xa9 ;  /* 0x000000a903f37836 */ /* 0x040fe20000000000 */
[----:B------:R-:W-:Y:S01]  /*18ca0*/  FSEL R52, R52, -INF , P5 ;  /* 0xff80000034347808 */ /* 0x000fe20002800000 */
[----:B------:R-:W-:Y:S01]  /*18cb0*/  VIADD R217, R3, 0x79 ;  /* 0x0000007903d97836 */ /* 0x000fe20000000000 */
[-C--:B------:R-:W-:Y:S01]  /*18cc0*/  ISETP.GE.AND P5, PT, R215, R228.reuse, PT ;  /* 0x000000e4d700720c */ /* 0x080fe20003fa6270 */
[C---:B------:R-:W-:Y:S01]  /*18cd0*/  VIADD R218, R3.reuse, 0x80 ;  /* 0x0000008003da7836 */ /* 0x040fe20000000000 */
[----:B------:R-:W-:Y:S01]  /*18ce0*/  FSEL R36, R36, -INF , P4 ;  /* 0xff80000024247808 */ /* 0x000fe20002000000 */
[C---:B-1----:R-:W-:Y:S01]  /*18cf0*/  VIADD R240, R3.reuse, 0xa0 ;  /* 0x000000a003f07836 */ /* 0x042fe20000000000 */
[-C--:B------:R-:W-:Y:S01]  /*18d00*/  ISETP.GE.AND P4, PT, R206, R228.reuse, PT ;  /* 0x000000e4ce00720c */ /* 0x080fe20003f86270 */
[----:B------:R-:W-:Y:S01]  /*18d10*/  VIADD R250, R3, 0xc0 ;  /* 0x000000c003fa7836 */ /* 0x000fe20000000000 */
        /* <DEDUP_REMOVED lines=24> */
[----:B------:R-:W-:Y:S01]  /*18ea0*/  FSEL R186, R4, -INF , !P0 ;  /* 0xff80000004ba7808 */ /* 0x000fe20004000000 */
        /* <DEDUP_REMOVED lines=10> */
[----:B------:R-:W-:Y:S01]  /*18f50*/  VIADD R173, R3, 0xf0 ;  /* 0x000000f003ad7836 */ /* 0x000fe20000000000 */
[----:B------:R-:W-:Y:S01]  /*18f60*/  FSEL R69, R69, -INF , P6 ;  /* 0xff80000045457808 */ /* 0x000fe20003000000 */
[----:B------:R-:W-:Y:S01]  /*18f70*/  VIADD R172, R3, 0xf1 ;  /* 0x000000f103ac7836 */ /* 0x000fe20000000000 */
[----:B------:R-:W-:Y:S01]  /*18f80*/  FSEL R45, R45, -INF , P3 ;  /* 0xff8000002d2d7808 */ /* 0x000fe20001800000 */
[----:B------:R-:W-:Y:S01]  /*18f90*/  VIADD R171, R3, 0xf8 ;  /* 0x000000f803ab7836 */ /* 0x000fe20000000000 */
[-C--:B------:R-:W-:Y:S02]  /*18fa0*/  ISETP.GE.AND P6, PT, R239, R228.reuse, PT ;  /* 0x000000e4ef00720c */ /* 0x080fe40003fc6270 */
[-C--:B------:R-:W-:Y:S02]  /*18fb0*/  ISETP.GE.AND P3, PT, R212, R228.reuse, PT ;  /* 0x000000e4d400720c */ /* 0x080fe40003f66270 */
[----:B------:R-:W-:Y:S02]  /*18fc0*/  FSEL R48, R48, -INF , P0 ;  /* 0xff80000030307808 */ /* 0x000fe40000000000 */
[----:B------:R-:W-:Y:S02]  /*18fd0*/  FSEL R81, R81, -INF , P5 ;  /* 0xff80000051517808 */ /* 0x000fe40002800000 */
[-C--:B------:R-:W-:Y:S02]  /*18fe0*/  ISETP.GE.AND P0, PT, R213, R228.reuse, PT ;  /* 0x000000e4d500720c */ /* 0x080fe40003f06270 */
[-C--:B------:R-:W-:Y:S02]  /*18ff0*/  ISETP.GE.AND P5, PT, R245, R228.reuse, PT ;  /* 0x000000e4f500720c */ /* 0x080fe40003fa6270 */
[----:B------:R-:W-:Y:S02]  /*19000*/  FSEL R64, R64, -INF , P4 ;  /* 0xff80000040407808 */ /* 0x000fe40002000000 */
[-C--:B------:R-:W-:Y:S02]  /*19010*/  ISETP.GE.AND P4, PT, R236, R228.reuse, PT ;  /* 0x000000e4ec00720c */ /* 0x080fe40003f86270 */
[----:B------:R-:W-:Y:S02]  /*19020*/  FSEL R80, R80, -INF , P6 ;  /* 0xff80000050507808 */ /* 0x000fe40003000000 */
[----:B------:R-:W-:Y:S02]  /*19030*/  FSEL R56, R56, -INF , P3 ;  /* 0xff80000038387808 */ /* 0x000fe40001800000 */
        /* <DEDUP_REMOVED lines=34> */
[----:B------:R-:W-:Y:S02]  /*19260*/  ISETP.GE.AND P0, PT, R248, R228, PT ;  /* 0x000000e4f800720c */ /* 0x000fe40003f06270 */
[-C--:B------:R-:W-:Y:S02]  /*19270*/  ISETP.GE.AND P5, PT, R188, R226.reuse, PT ;  /* 0x000000e2bc00720c */ /* 0x080fe40003fa6270 */
[----:B------:R-:W-:Y:S02]  /*19280*/  FSEL R32, R104, -INF , P4 ;  /* 0xff80000068207808 */ /* 0x000fe40002000000 */
[----:B------:R-:W-:Y:S02]  /*19290*/  FSEL R104, R120, -INF , P6 ;  /* 0xff80000078687808 */ /* 0x000fe40003000000 */
[----:B------:R-:W-:Y:S02]  /*192a0*/  FSEL R96, R96, -INF , P3 ;  /* 0xff80000060607808 */ /* 0x000fe40001800000 */
[----:B------:R-:W-:Y:S02]  /*192b0*/  ISETP.GE.AND P6, PT, R187, R226, PT ;  /* 0x000000e2bb00720c */ /* 0x000fe40003fc6270 */
[-C--:B------:R-:W-:Y:S02]  /*192c0*/  ISETP.GE.AND P3, PT, R181, R228.reuse, PT ;  /* 0x000000e4b500720c */ /* 0x080fe40003f66270 */
[----:B------:R-:W-:Y:S02]  /*192d0*/  FSEL R97, R97, -INF , P0 ;  /* 0xff80000061617808 */ /* 0x000fe40000000000 */
[----:B------:R-:W-:Y:S02]  /*192e0*/  FSEL R180, R133, -INF , !P5 ;  /* 0xff80000085b47808 */ /* 0x000fe40006800000 */
[----:B------:R-:W-:Y:S02]  /*192f0*/  ISETP.GE.AND P0, PT, R252, R228, PT ;  /* 0x000000e4fc00720c */ /* 0x000fe40003f06270 */
[----:B------:R-:W-:Y:S02]  /*19300*/  ISETP.GE.AND P5, PT, R193, R226, PT ;  /* 0x000000e2c100720c */ /* 0x000fe40003fa6270 */
[----:B------:R-:W-:Y:S02]  /*19310*/  ISETP.GE.AND P4, PT, R178, R228, PT ;  /* 0x000000e4b200720c */ /* 0x000fe40003f86270 */
[----:B------:R-:W-:Y:S02]  /*19320*/  FSEL R181, R168, -INF , !P6 ;  /* 0xff800000a8b57808 */ /* 0x000fe40007000000 */
[----:B------:R-:W-:Y:S02]  /*19330*/  FSEL R29, R105, -INF , P3 ;  /* 0xff800000691d7808 */ /* 0x000fe40001800000 */
[----:B------:R-:W-:Y:S02]  /*19340*/  ISETP.GE.AND P6, PT, R192, R226, PT ;  /* 0x000000e2c000720c */ /* 0x000fe40003fc6270 */
[-C--:B------:R-:W-:Y:S02]  /*19350*/  ISETP.GE.AND P3, PT, R177, R228.reuse, PT ;  /* 0x000000e4b100720c */ /* 0x080fe40003f66270 */
[----:B------:R-:W-:Y:S02]  /*19360*/  FSEL R28, R108, -INF , P0 ;  /* 0xff8000006c1c7808 */ /* 0x000fe40000000000 */
[----:B------:R-:W-:Y:S01]  /*19370*/  FSEL R175, R17, -INF , !P5 ;  /* 0xff80000011af7808 */ /* 0x000fe20006800000 */
[----:B------:R-:W-:Y:S01]  /*19380*/  VIADD R17, R3, 0xe1 ;  /* 0x000000e103117836 */ /* 0x000fe20000000000 */
[----:B------:R-:W-:Y:S02]  /*19390*/  ISETP.GE.AND P0, PT, R176, R228, PT ;  /* 0x000000e4b000720c */ /* 0x000fe40003f06270 */
[----:B------:R-:W-:Y:S02]  /*193a0*/  FSEL R113, R113, -INF , P4 ;  /* 0xff80000071717808 */ /* 0x000fe40002000000 */
[----:B------:R-:W-:Y:S02]  /*193b0*/  ISETP.GE.AND P5, PT, R198, R226, PT ;  /* 0x000000e2c600720c */ /* 0x000fe40003fa6270 */
[-C--:B------:R-:W-:Y:S02]  /*193c0*/  ISETP.GE.AND P4, PT, R173, R228.reuse, PT ;  /* 0x000000e4ad00720c */ /* 0x080fe40003f86270 */
[----:B------:R-:W-:Y:S01]  /*193d0*/  FSEL R176, R16, -INF , !P6 ;  /* 0xff80000010b07808 */ /* 0x000fe20007000000 */
[----:B------:R-:W-:Y:S01]  /*193e0*/  IMAD.MOV.U32 R16, RZ, RZ, R170 ;  /* 0x000000ffff107224 */ /* 0x000fe200078e00aa */
[----:B------:R-:W-:Y:S02]  /*193f0*/  FSEL R4, R116, -INF , P3 ;  /* 0xff80000074047808 */ /* 0x000fe40001800000 */
[-C--:B------:R-:W-:Y:S02]  /*19400*/  ISETP.GE.AND P3, PT, R172, R228.reuse, PT ;  /* 0x000000e4ac00720c */ /* 0x080fe40003f66270 */
[----:B------:R-:W-:Y:S02]  /*19410*/  FSEL R108, R117, -INF , P0 ;  /* 0xff800000756c7808 */ /* 0x000fe40000000000 */
[----:B------:R-:W-:Y:S01]  /*19420*/  FSEL R170, R8, -INF , !P5 ;  /* 0xff80000008aa7808 */ /* 0x000fe20006800000 */
[----:B------:R-:W-:Y:S01]  /*19430*/  VIADD R8, R3, 0xf8 ;  /* 0x000000f803087836 */ /* 0x000fe20000000000 */
[----:B------:R-:W-:Y:S02]  /*19440*/  ISETP.GE.AND P0, PT, R171, R228, PT ;  /* 0x000000e4ab00720c */ /* 0x000fe40003f06270 */
[----:B------:R-:W-:Y:S02]  /*19450*/  FSEL R184, R124, -INF , P4 ;  /* 0xff8000007cb87808 */ /* 0x000fe40002000000 */
[-C--:B------:R-:W-:Y:S02]  /*19460*/  ISETP.GE.AND P5, PT, R203, R226.reuse, PT ;  /* 0x000000e2cb00720c */ /* 0x080fe40003fa6270 */
[-C--:B------:R-:W-:Y:S02]  /*19470*/  ISETP.GE.AND P4, PT, R189, R226.reuse, PT ;  /* 0x000000e2bd00720c */ /* 0x080fe40003f86270 */
[----:B------:R-:W-:Y:S02]  /*19480*/  FSEL R183, R125, -INF , P3 ;  /* 0xff8000007db77808 */ /* 0x000fe40001800000 */
[----:B------:R-:W-:Y:S02]  /*19490*/  FSEL R185, R128, -INF , P0 ;  /* 0xff80000080b97808 */ /* 0x000fe40000000000 */
[----:B------:R-:W-:Y:S02]  /*194a0*/  FSEL R125, R37, -INF , !P5 ;  /* 0xff800000257d7808 */ /* 0x000fe40006800000 */
[-C--:B------:R-:W-:Y:S02]  /*194b0*/  ISETP.GE.AND P3, PT, R190, R226.reuse, PT ;  /* 0x000000e2be00720c */ /* 0x080fe40003f66270 */
[----:B------:R-:W-:Y:S02]  /*194c0*/  ISETP.GE.AND P0, PT, R191, R226, PT ;  /* 0x000000e2bf00720c */ /* 0x000fe40003f06270 */
[----:B------:R-:W-:Y:S01]  /*194d0*/  FSEL R179, R9, -INF , !P4 ;  /* 0xff80000009b37808 */ /* 0x000fe20006000000 */
[----:B------:R-:W-:Y:S01]  /*194e0*/  IMAD.MOV.U32 R9, RZ, RZ, R169 ;  /* 0x000000ffff097224 */ /* 0x000fe200078e00a9 */
[----:B------:R-:W-:Y:S02]  /*194f0*/  FMNMX3.FTZ R37, R2, R186, R181, !PT ;  /* 0x000000ba02257276 */ /* 0x000fe400078100b5 */
[----:B------:R-:W-:Y:S01]  /*19500*/  FSEL R178, R12, -INF , !P3 ;  /* 0xff8000000cb27808 */ /* 0x000fe20005800000 */
[----:B------:R-:W-:Y:S01]  /*19510*/  VIADD R12, R3, 0xc9 ;  /* 0x000000c9030c7836 */ /* 0x000fe20000000000 */
[----:B------:R-:W-:Y:S02]  /*19520*/  FMNMX3.FTZ R37, R37, R180, R179, !PT ;  /* 0x000000b425257276 */ /* 0x000fe400078100b3 */
[----:B------:R-:W-:Y:S01]  /*19530*/  FSEL R177, R13, -INF , !P0 ;  /* 0xff8000000db17808 */ /* 0x000fe20004000000 */
[----:B------:R-:W-:Y:S01]  /*19540*/  VIADD R13, R3, 0xe0 ;  /* 0x000000e0030d7836 */ /* 0x000fe20000000000 */
[-C--:B------:R-:W-:Y:S02]  /*19550*/  ISETP.GE.AND P4, PT, R194, R226.reuse, PT ;  /* 0x000000e2c200720c */ /* 0x080fe40003f86270 */
[----:B------:R-:W-:Y:S02]  /*19560*/  ISETP.GE.AND P3, PT, R195, R226, PT ;  /* 0x000000e2c300720c */ /* 0x000fe40003f66270 */
[----:B------:R-:W-:Y:S02]  /*19570*/  FMNMX3.FTZ R37, R37, R178, R177, !PT ;  /* 0x000000b225257276 */ /* 0x000fe400078100b1 */
[-C--:B------:R-:W-:Y:S02]  /*19580*/  ISETP.GE.AND P0, PT, R196, R226.reuse, PT ;  /* 0x000000e2c400720c */ /* 0x080fe40003f06270 */
[----:B------:R-:W-:Y:S02]  /*19590*/  ISETP.GE.AND P6, PT, R197, R226, PT ;  /* 0x000000e2c500720c */ /* 0x000fe40003fc6270 */
[----:B------:R-:W-:Y:S02]  /*195a0*/  FMNMX3.FTZ R37, R37, R176, R175, !PT ;  /* 0x000000b025257276 */ /* 0x000fe400078100af */
[----:B------:R-:W-:Y:S02]  /*195b0*/  FSEL R174, R20, -INF , !P4 ;  /* 0xff80000014ae7808 */ /* 0x000fe40006000000 */
[----:B------:R-:W-:Y:S02]  /*195c0*/  FSEL R173, R21, -INF , !P3 ;  /* 0xff80000015ad7808 */ /* 0x000fe40005800000 */
[----:B------:R-:W-:Y:S02]  /*195d0*/  ISETP.GE.AND P4, PT, R199, R226, PT ;  /* 0x000000e2c700720c */ /* 0x000fe40003f86270 */
[----:B------:R-:W-:Y:S02]  /*195e0*/  FSEL R172, R24, -INF , !P0 ;  /* 0xff80000018ac7808 */ /* 0x000fe40004000000 */
[----:B------:R-:W-:Y:S02]  /*195f0*/  FSEL R171, R25, -INF , !P6 ;  /* 0xff80000019ab7808 */ /* 0x000fe40007000000 */
[----:B------:R-:W-:Y:S02]  /*19600*/  FMNMX3.FTZ R37, R37, R174, R173, !PT ;  /* 0x000000ae25257276 */ /* 0x000fe400078100ad */
[-C--:B------:R-:W-:Y:S02]  /*19610*/  ISETP.GE.AND P3, PT, R200, R226.reuse, PT ;  /* 0x000000e2c800720c */ /* 0x080fe40003f66270 */
[----:B------:R-:W-:Y:S02]  /*19620*/  ISETP.GE.AND P0, PT, R201, R226, PT ;  /* 0x000000e2c900720c */ /* 0x000fe40003f06270 */
[----:B------:R-:W-:Y:S01]  /*19630*/  FSEL R169, R5, -INF , !P4 ;  /* 0xff80000005a97808 */ /* 0x000fe20006000000 */
[----:B------:R-:W-:Y:S01]  /*19640*/  VIADD R5, R3, 0xf9 ;  /* 0x000000f903057836 */ /* 0x000fe20000000000 */
[----:B------:R-:W-:Y:S02]  /*19650*/  FMNMX3.FTZ R37, R37, R172, R171, !PT ;  /* 0x000000ac25257276 */ /* 0x000fe400078100ab */
[----:B------:R-:W-:Y:S02]  /*19660*/  ISETP.GE.AND P6, PT, R202, R226, PT ;  /* 0x000000e2ca00720c */ /* 0x000fe40003fc6270 */
[----:B------:R-:W-:Y:S01]  /*19670*/  FSEL R133, R33, -INF , !P0 ;  /* 0xff80000021857808 */ /* 0x000fe20004000000 */
[----:B------:R-:W-:Y:S01]  /*19680*/  VIADD R33, R3, 0xd8 ;  /* 0x000000d803217836 */ /* 0x000fe20000000000 */
[----:B------:R-:W-:Y:S01]  /*19690*/  FSEL R168, R0, -INF , !P3 ;  /* 0xff80000000a87808 */ /* 0x000fe20005800000 */
[----:B------:R-:W-:Y:S01]  /*196a0*/  IMAD.MOV.U32 R0, RZ, RZ, R16 ;  /* 0x000000ffff007224 */ /* 0x000fe200078e0010 */
        /* <DEDUP_REMOVED lines=8> */
[----:B------:R-:W-:Y:S01]  /*19730*/  FSEL R124, R40, -INF , !P4 ;  /* 0xff800000287c7808 */ /* 0x000fe20006000000 */
[----:B------:R-:W-:Y:S01]  /*19740*/  VIADD R40, R3, 0xd9 ;  /* 0x000000d903287836 */ /* 0x000fe20000000000 */
[----:B------:R-:W-:Y:S01]  /*19750*/  FSEL R121, R41, -INF , !P3 ;  /* 0xff80000029797808 */ /* 0x000fe20005800000 */
[----:B------:R-:W-:Y:S01]  /*19760*/  VIADD R41, R3, 0xf0 ;  /* 0x000000f003297836 */ /* 0x000fe20000000000 */
[----:B------:R-:W-:Y:S02]  /*19770*/  FMNMX3.FTZ R37, R37, R128, R125, !PT ;  /* 0x0000008025257276 */ /* 0x000fe4000781007d */
[-C--:B------:R-:W-:Y:S02]  /*19780*/  ISETP.GE.AND P5, PT, R208, R226.reuse, PT ;  /* 0x000000e2d000720c */ /* 0x080fe40003fa6270 */
[----:B------:R-:W-:Y:S02]  /*19790*/  ISETP.GE.AND P4, PT, R209, R226, PT ;  /* 0x000000e2d100720c */ /* 0x000fe40003f86270 */
[----:B------:R-:W-:Y:S02]  /*197a0*/  FSEL R120, R44, -INF , !P0 ;  /* 0xff8000002c787808 */ /* 0x000fe40004000000 */
[----:B------:R-:W-:Y:S02]  /*197b0*/  FSEL R117, R45, -INF , !P6 ;  /* 0xff8000002d757808 */ /* 0x000fe40007000000 */
[----:B------:R-:W-:Y:S02]  /*197c0*/  FMNMX3.FTZ R37, R37, R124, R121, !PT ;  /* 0x0000007c25257276 */ /* 0x000fe40007810079 */
[-C--:B------:R-:W-:Y:S02]  /*197d0*/  ISETP.GE.AND P3, PT, R210, R226.reuse, PT ;  /* 0x000000e2d200720c */ /* 0x080fe40003f66270 */
[----:B------:R-:W-:Y:S02]  /*197e0*/  ISETP.GE.AND P0, PT, R211, R226, PT ;  /* 0x000000e2d300720c */ /* 0x000fe40003f06270 */
[----:B------:R-:W-:Y:S02]  /*197f0*/  FSEL R105, R49, -INF , !P4 ;  /* 0xff80000031697808 */ /* 0x000fe40006000000 */
[----:B------:R-:W-:Y:S02]  /*19800*/  FSEL R116, R48, -INF , !P5 ;  /* 0xff80000030747808 */ /* 0x000fe40006800000 */
[----:B------:R-:W-:Y:S02]  /*19810*/  FMNMX3.FTZ R37, R37, R120, R117, !PT ;  /* 0x0000007825257276 */ /* 0x000fe40007810075 */
[----:B------:R-:W-:Y:S02]  /*19820*/  FSEL R52, R52, -INF , !P3 ;  /* 0xff80000034347808 */ /* 0x000fe40005800000 */
[----:B------:R-:W-:Y:S02]  /*19830*/  FSEL R53, R53, -INF , !P0 ;  /* 0xff80000035357808 */ /* 0x000fe40004000000 */
[-C--:B------:R-:W-:Y:S02]  /*19840*/  ISETP.GE.AND P6, PT, R212, R226.reuse, PT ;  /* 0x000000e2d400720c */ /* 0x080fe40003fc6270 */
[----:B------:R-:W-:Y:S02]  /*19850*/  ISETP.GE.AND P5, PT, R213, R226, PT ;  /* 0x000000e2d500720c */ /* 0x000fe40003fa6270 */
[----:B------:R-:W-:Y:S02]  /*19860*/  FMNMX3.FTZ R37, R37, R116, R105, !PT ;  /* 0x0000007425257276 */ /* 0x000fe40007810069 */
[----:B------:R-:W-:Y:S01]  /*19870*/  FSEL R49, R56, -INF , !P6 ;  /* 0xff80000038317808 */ /* 0x000fe20007000000 */
[----:B------:R-:W-:Y:S01]  /*19880*/  VIADD R56, R3, 0xd1 ;  /* 0x000000d103387836 */ /* 0x000fe20000000000 */
[----:B------:R-:W-:Y:S02]  /*19890*/  FSEL R57, R57, -INF , !P5 ;  /* 0xff80000039397808 */ /* 0x000fe40006800000 */
[----:B------:R-:W-:Y:S02]  /*198a0*/  FMNMX3.FTZ R37, R37, R52, R53, !PT ;  /* 0x0000003425257276 */ /* 0x000fe40007810035 */
[-C--:B------:R-:W-:Y:S02]  /*198b0*/  ISETP.GE.AND P4, PT, R214, R226.reuse, PT ;  /* 0x000000e2d600720c */ /* 0x080fe40003f86270 */
[-C--:B------:R-:W-:Y:S02]  /*198c0*/  ISETP.GE.AND P3, PT, R215, R226.reuse, PT ;  /* 0x000000e2d700720c */ /* 0x080fe40003f66270 */
[----:B------:R-:W-:Y:S02]  /*198d0*/  FMNMX3.FTZ R37, R37, R49, R57, !PT ;  /* 0x0000003125257276 */ /* 0x000fe40007810039 */
[----:B------:R-:W-:Y:S02]  /*198e0*/  FSEL R60, R60, -INF , !P4 ;  /* 0xff8000003c3c7808 */ /* 0x000fe40006000000 */
[-C--:B------:R-:W-:Y:S02]  /*198f0*/  ISETP.GE.AND P0, PT, R216, R226.reuse, PT ;  /* 0x000000e2d800720c */ /* 0x080fe40003f06270 */
[----:B------:R-:W-:Y:S02]  /*19900*/  ISETP.GE.AND P6, PT, R217, R226, PT ;  /* 0x000000e2d900720c */ /* 0x000fe40003fc6270 */
[----:B------:R-:W-:Y:S02]  /*19910*/  FSEL R61, R61, -INF , !P3 ;  /* 0xff8000003d3d7808 */ /* 0x000fe40005800000 */
[----:B------:R-:W-:Y:S02]  /*19920*/  FSEL R64, R64, -INF , !P0 ;  /* 0xff80000040407808 */ /* 0x000fe40004000000 */
[----:B------:R-:W-:Y:S02]  /*19930*/  FSEL R65, R65, -INF , !P6 ;  /* 0xff80000041417808 */ /* 0x000fe40007000000 */
[----:B------:R-:W-:Y:S02]  /*19940*/  FMNMX3.FTZ R37, R37, R60, R61, !PT ;  /* 0x0000003c25257276 */ /* 0x000fe4000781003d */
[-C--:B------:R-:W-:Y:S02]  /*19950*/  ISETP.GE.AND P5, PT, R218, R226.reuse, PT ;  /* 0x000000e2da00720c */ /* 0x080fe40003fa6270 */
[----:B------:R-:W-:Y:S02]  /*19960*/  ISETP.GE.AND P4, PT, R219, R226, PT ;  /* 0x000000e2db00720c */ /* 0x000fe40003f86270 */
[----:B------:R-:W-:Y:S02]  /*19970*/  FSEL R68, R68, -INF , !P5 ;  /* 0xff80000044447808 */ /* 0x000fe40006800000 */
[----:B------:R-:W-:Y:S02]  /*19980*/  FMNMX3.FTZ R37, R37, R64, R65, !PT ;  /* 0x0000004025257276 */ /* 0x000fe40007810041 */
[-C--:B------:R-:W-:Y:S02]  /*19990*/  ISETP.GE.AND P3, PT, R231, R226.reuse, PT ;  /* 0x000000e2e700720c */ /* 0x080fe40003f66270 */
[----:B------:R-:W-:Y:S02]  /*199a0*/  FSEL R69, R69, -INF , !P4 ;  /* 0xff80000045457808 */ /* 0x000fe40006000000 */
[----:B------:R-:W-:Y:S02]  /*199b0*/  ISETP.GE.AND P0, PT, R236, R226, PT ;  /* 0x000000e2ec00720c */ /* 0x000fe40003f06270 */
[----:B------:R-:W-:Y:S02]  /*199c0*/  FSEL R72, R72, -INF , !P3 ;  /* 0xff80000048487808 */ /* 0x000fe40005800000 */
[----:B------:R-:W-:Y:S02]  /*199d0*/  FMNMX3.FTZ R37, R37, R68, R69, !PT ;  /* 0x0000004425257276 */ /* 0x000fe40007810045 */
[----:B------:R-:W-:Y:S02]  /*199e0*/  FSEL R73, R73, -INF , !P0 ;  /* 0xff80000049497808 */ /* 0x000fe40004000000 */
[-C--:B------:R-:W-:Y:S02]  /*199f0*/  ISETP.GE.AND P6, PT, R238, R226.reuse, PT ;  /* 0x000000e2ee00720c */ /* 0x080fe40003fc6270 */
[----:B------:R-:W-:Y:S02]  /*19a00*/  ISETP.GE.AND P5, PT, R237, R226, PT ;  /* 0x000000e2ed00720c */ /* 0x000fe40003fa6270 */
[----:B------:R-:W-:Y:S02]  /*19a10*/  FMNMX3.FTZ R37, R37, R72, R73, !PT ;  /* 0x0000004825257276 */ /* 0x000fe40007810049 */
[-C--:B------:R-:W-:Y:S02]  /*19a20*/  ISETP.GE.AND P3, PT, R241, R226.reuse, PT ;  /* 0x000000e2f100720c */ /* 0x080fe40003f66270 */
[----:B------:R-:W-:Y:S02]  /*19a30*/  FSEL R76, R76, -INF , !P6 ;  /* 0xff8000004c4c7808 */ /* 0x000fe40007000000 */
[-C--:B------:R-:W-:Y:S02]  /*19a40*/  ISETP.GE.AND P4, PT, R239, R226.reuse, PT ;  /* 0x000000e2ef00720c */ /* 0x080fe40003f86270 */
[----:B------:R-:W-:Y:S02]  /*19a50*/  FSEL R77, R77, -INF , !P5 ;  /* 0xff8000004d4d7808 */ /* 0x000fe40006800000 */
[----:B------:R-:W-:Y:S02]  /*19a60*/  FSEL R80, R80, -INF , !P4 ;  /* 0xff80000050507808 */ /* 0x000fe40006000000 */
[----:B------:R-:W-:Y:S02]  /*19a70*/  FSEL R81, R81, -INF , !P3 ;  /* 0xff80000051517808 */ /* 0x000fe40005800000 */
[-C--:B------:R-:W-:Y:S02]  /*19a80*/  ISETP.GE.AND P0, PT, R240, R226.reuse, PT ;  /* 0x000000e2f000720c */ /* 0x080fe40003f06270 */
[----:B------:R-:W-:Y:S02]  /*19a90*/  ISETP.GE.AND P6, PT, R242, R226, PT ;  /* 0x000000e2f200720c */ /* 0x000fe40003fc6270 */
[----:B------:R-:W-:Y:S02]  /*19aa0*/  FMNMX3.FTZ R37, R37, R76, R77, !PT ;  /* 0x0000004c25257276 */ /* 0x000fe4000781004d */
[----:B------:R-:W-:Y:S02]  /*19ab0*/  ISETP.GE.AND P5, PT, R244, R226, PT ;  /* 0x000000e2f400720c */ /* 0x000fe40003fa6270 */
[----:B------:R-:W-:Y:S02]  /*19ac0*/  FMNMX3.FTZ R37, R37, R80, R81, !PT ;  /* 0x0000005025257276 */ /* 0x000fe40007810051 */
[-C--:B------:R-:W-:Y:S02]  /*19ad0*/  ISETP.GE.AND P4, PT, R243, R226.reuse, PT ;  /* 0x000000e2f300720c */ /* 0x080fe40003f86270 */
[----:B------:R-:W-:Y:S02]  /*19ae0*/  FSEL R84, R84, -INF , !P0 ;  /* 0xff80000054547808 */ /* 0x000fe40004000000 */
[----:B------:R-:W-:Y:S02]  /*19af0*/  FSEL R85, R85, -INF , !P6 ;  /* 0xff80000055557808 */ /* 0x000fe40007000000 */
[-C--:B------:R-:W-:Y:S02]  /*19b00*/  ISETP.GE.AND P3, PT, R245, R226.reuse, PT ;  /* 0x000000e2f500720c */ /* 0x080fe40003f66270 */
[----:B------:R-:W-:Y:S02]  /*19b10*/  FSEL R88, R88, -INF , !P5 ;  /* 0xff80000058587808 */ /* 0x000fe40006800000 */
[----:B------:R-:W-:Y:S02]  /*19b20*/  ISETP.GE.AND P0, PT, R247, R226, PT ;  /* 0x000000e2f700720c */ /* 0x000fe40003f06270 */
[----:B------:R-:W-:Y:S02]  /*19b30*/  FSEL R89, R89, -INF , !P4 ;  /* 0xff80000059597808 */ /* 0x000fe40006000000 */
[----:B------:R-:W-:Y:S02]  /*19b40*/  FMNMX3.FTZ R37, R37, R84, R85, !PT ;  /* 0x0000005425257276 */ /* 0x000fe40007810055 */
[----:B------:R-:W-:Y:S02]  /*19b50*/  ISETP.GE.AND P6, PT, R246, R226, PT ;  /* 0x000000e2f600720c */ /* 0x000fe40003fc6270 */
[----:B------:R-:W-:Y:S02]  /*19b60*/  FSEL R92, R92, -INF , !P3 ;  /* 0xff8000005c5c7808 */ /* 0x000fe40005800000 */
[----:B------:R-:W-:Y:S02]  /*19b70*/  FMNMX3.FTZ R37, R37, R88, R89, !PT ;  /* 0x0000005825257276 */ /* 0x000fe40007810059 */
[-C--:B------:R-:W-:Y:S02]  /*19b80*/  ISETP.GE.AND P5, PT, R248, R226.reuse, PT ;  /* 0x000000e2f800720c */ /* 0x080fe40003fa6270 */
[----:B------:R-:W-:Y:S02]  /*19b90*/  FSEL R93, R93, -INF , !P0 ;  /* 0xff8000005d5d7808 */ /* 0x000fe40004000000 */
[----:B------:R-:W-:Y:S02]  /*19ba0*/  FSEL R96, R96, -INF , !P6 ;  /* 0xff80000060607808 */ /* 0x000fe40007000000 */
[----:B------:R-:W-:Y:S02]  /*19bb0*/  ISETP.GE.AND P3, PT, R249, R226, PT ;  /* 0x000000e2f900720c */ /* 0x000fe40003f66270 */
[----:B------:R-:W-:Y:S02]  /*19bc0*/  FSEL R97, R97, -INF , !P5 ;  /* 0xff80000061617808 */ /* 0x000fe40006800000 */
[----:B------:R-:W-:Y:S02]  /*19bd0*/  FMNMX3.FTZ R37, R37, R92, R93, !PT ;  /* 0x0000005c25257276 */ /* 0x000fe4000781005d */
[-C--:B------:R-:W-:Y:S02]  /*19be0*/  ISETP.GE.AND P4, PT, R250, R226.reuse, PT ;  /* 0x000000e2fa00720c */ /* 0x080fe40003f86270 */
[----:B------:R-:W-:Y:S02]  /*19bf0*/  ISETP.GE.AND P6, PT, R12, R226, PT ;  /* 0x000000e20c00720c */ /* 0x000fe40003fc6270 */
[----:B------:R-:W-:Y:S02]  /*19c00*/  FMNMX3.FTZ R37, R37, R96, R97, !PT ;  /* 0x0000006025257276 */ /* 0x000fe40007810061 */
[----:B------:R-:W-:Y:S02]  /*19c10*/  FSEL R29, R29, -INF , !P6 ;  /* 0xff8000001d1d7808 */ /* 0x000fe40007000000 */
[-C--:B------:R-:W-:Y:S02]  /*19c20*/  ISETP.GE.AND P0, PT, R251, R226.reuse, PT ;  /* 0x000000e2fb00720c */ /* 0x080fe40003f06270 */
[----:B------:R-:W-:Y:S02]  /*19c30*/  FSEL R100, R100, -INF , !P4 ;  /* 0xff80000064647808 */ /* 0x000fe40006000000 */
[----:B------:R-:W-:Y:S02]  /*19c40*/  FSEL R101, R101, -INF , !P3 ;  /* 0xff80000065657808 */ /* 0x000fe40005800000 */
[-C--:B------:R-:W-:Y:S01]  /*19c50*/  ISETP.GE.AND P6, PT, R13, R226.reuse, PT ;  /* 0x000000e20d00720c */ /* 0x080fe20003fc6270 */
[----:B------:R-:W-:Y:S01]  /*19c60*/  VIADD R13, R3, 0xe8 ;  /* 0x000000e8030d7836 */ /* 0x000fe20000000000 */
[-C--:B------:R-:W-:Y:S02]  /*19c70*/  ISETP.GE.AND P4, PT, R56, R226.reuse, PT ;  /* 0x000000e23800720c */ /* 0x080fe40003f86270 */
[----:B------:R-:W-:Y:S02]  /*19c80*/  ISETP.GE.AND P5, PT, R252, R226, PT ;  /* 0x000000e2fc00720c */ /* 0x000fe40003fa6270 */
[----:B------:R-:W-:Y:S02]  /*19c90*/  FSEL R32, R32, -INF , !P0 ;  /* 0xff80000020207808 */ /* 0x000fe40004000000 */
[----:B------:R-:W-:Y:S02]  /*19ca0*/  FMNMX3.FTZ R37, R37, R100, R101, !PT ;  /* 0x0000006425257276 */ /* 0x000fe40007810065 */
[----:B------:R-:W-:Y:S01]  /*19cb0*/  FSEL R25, R109, -INF , !P4 ;  /* 0xff8000006d197808 */ /* 0x000fe20006000000 */
[----:B------:R-:W-:Y:S01]  /*19cc0*/  VIADD R109, R3, 0xe0 ;  /* 0x000000e0036d7836 */ /* 0x000fe20000000000 */
[----:B------:R-:W-:Y:S01]  /*19cd0*/  ISETP.GE.AND P4, PT, R13, R226, PT ;  /* 0x000000e20d00720c */ /* 0x000fe20003f86270 */
[----:B------:R-:W-:Y:S01]  /*19ce0*/  VIADD R13, R3, 0xe9 ;  /* 0x000000e9030d7836 */ /* 0x000fe20000000000 */
[----:B------:R-:W-:Y:S02]  /*19cf0*/  FSEL R28, R28, -INF , !P5 ;  /* 0xff8000001c1c7808 */ /* 0x000fe40006800000 */
[----:B------:R-:W-:Y:S02]  /*19d00*/  FMNMX3.FTZ R37, R37, R32, R29, !PT ;  /* 0x0000002025257276 */ /* 0x000fe4000781001d */
[-C--:B------:R-:W-:Y:S02]  /*19d10*/  ISETP.GE.AND P3, PT, R33, R226.reuse, PT ;  /* 0x000000e22100720c */ /* 0x080fe40003f66270 */
        /* <DEDUP_REMOVED lines=8> */
[----:B------:R-:W-:Y:S01]  /*19da0*/  FSEL R20, R4, -INF , !P6 ;  /* 0xff80000004147808 */ /* 0x000fe20007000000 */
[----:B------:R-:W-:Y:S01]  /*19db0*/  VIADD R4, R3, 0xe9 ;  /* 0x000000e903047836 */ /* 0x000fe20000000000 */
[----:B------:R-:W-:Y:S02]  /*19dc0*/  ISETP.GE.AND P6, PT, R41, R226, PT ;  /* 0x000000e22900720c */ /* 0x000fe40003fc6270 */
[----:B------:R-:W-:Y:S01]  /*19dd0*/  FSEL R17, R108, -INF , !P5 ;  /* 0xff8000006c117808 */ /* 0x000fe20006800000 */
[----:B------:R-:W-:Y:S01]  /*19de0*/  IMAD.MOV.U32 R108, RZ, RZ, R112 ;  /* 0x000000ffff6c7224 */ /* 0x000fe200078e0070 */
[----:B------:R-:W-:Y:S01]  /*19df0*/  FMNMX3.FTZ R37, R37, R24, R21, !PT ;  /* 0x0000001825257276 */ /* 0x000fe20007810015 */
[----:B------:R-:W-:Y:S01]  /*19e00*/  IMAD.MOV.U32 R112, RZ, RZ, R40 ;  /* 0x000000ffff707224 */ /* 0x000fe200078e0028 */
[----:B------:R-:W-:Y:S02]  /*19e10*/  ISETP.GE.AND P0, PT, R5, R228, PT ;  /* 0x000000e40500720c */ /* 0x000fe40003f06270 */
[-C--:B------:R-:W-:Y:S02]  /*19e20*/  ISETP.GE.AND P5, PT, R36, R226.reuse, PT ;  /* 0x000000e22400720c */ /* 0x080fe40003fa6270 */
[----:B------:R-:W-:Y:S01]  /*19e30*/  FSEL R13, R182, -INF , !P3 ;  /* 0xff800000b60d7808 */ /* 0x000fe20005800000 */
[----:B------:R-:W-:Y:S01]  /*19e40*/  IMAD.MOV.U32 R182, RZ, RZ, R12 ;  /* 0x000000ffffb67224 */ /* 0x000fe200078e000c */
[----:B------:R-:W-:Y:S01]  /*19e50*/  FSEL R16, R104, -INF , !P4 ;  /* 0xff80000068107808 */ /* 0x000fe20006000000 */
[----:B------:R-:W-:Y:S01]  /*19e60*/  IMAD.MOV.U32 R104, RZ, RZ, R113 ;  /* 0x000000ffff687224 */ /* 0x000fe200078e0071 */
[----:B------:R-:W-:Y:S01]  /*19e70*/  ISETP.GE.AND P4, PT, R8, R226, PT ;  /* 0x000000e20800720c */ /* 0x000fe20003f86270 */
[----:B------:R-:W-:Y:S01]  /*19e80*/  IMAD.MOV.U32 R113, RZ, RZ, R33 ;  /* 0x000000ffff717224 */ /* 0x000fe200078e0021 */
[----:B------:R-:W-:Y:S01]  /*19e90*/  FSEL R12, R184, -INF , !P6 ;  /* 0xff800000b80c7808 */ /* 0x000fe20007000000 */
[----:B------:R-:W-:Y:S01]  /*19ea0*/  IMAD.MOV.U32 R184, RZ, RZ, R9 ;  /* 0x000000ffffb87224 */ /* 0x000fe200078e0009 */
[----:B------:R-:W-:Y:S02]  /*19eb0*/  FMNMX3.FTZ R37, R37, R20, R17, !PT ;  /* 0x0000001425257276 */ /* 0x000fe40007810011 */
[----:B------:R-:W-:Y:S02]  /*19ec0*/  ISETP.GE.AND P3, PT, R5, R226, PT ;  /* 0x000000e20500720c */ /* 0x000fe40003f66270 */
[----:B------:R-:W-:Y:S02]  /*19ed0*/  FSEL R129, R129, -INF , P0 ;  /* 0xff80000081817808 */ /* 0x000fe40000000000 */
[----:B------:R-:W-:Y:S01]  /*19ee0*/  FSEL R9, R183, -INF , !P5 ;  /* 0xff800000b7097808 */ /* 0x000fe20006800000 */
[----:B------:R-:W-:Y:S01]  /*19ef0*/  IMAD.MOV.U32 R183, RZ, RZ, R8 ;  /* 0x000000ffffb77224 */ /* 0x000fe200078e0008 */
[-C--:B------:R-:W-:Y:S02]  /*19f00*/  ISETP.GE.AND P0, PT, R187, R229.reuse, PT ;  /* 0x000000e5bb00720c */ /* 0x080fe40003f06270 */
[-C--:B------:R-:W-:Y:S02]  /*19f10*/  ISETP.GE.AND P5, PT, R188, R229.reuse, PT ;  /* 0x000000e5bc00720c */ /* 0x080fe40003fa6270 */
[----:B------:R-:W-:Y:S01]  /*19f20*/  FSEL R8, R185, -INF , !P4 ;  /* 0xff800000b9087808 */ /* 0x000fe20006000000 */
[----:B------:R-:W-:Y:S01]  /*19f30*/  IMAD.MOV.U32 R185, RZ, RZ, R0 ;  /* 0x000000ffffb97224 */ /* 0x000fe200078e0000 */
[-C--:B------:R-:W-:Y:S02]  /*19f40*/  ISETP.GE.AND P4, PT, R189, R229.reuse, PT ;  /* 0x000000e5bd00720c */ /* 0x080fe40003f86270 */
[----:B------:R-:W-:Y:S02]  /*19f50*/  FMNMX3.FTZ R37, R37, R16, R13, !PT ;  /* 0x0000001025257276 */ /* 0x000fe4000781000d */
[----:B------:R-:W-:Y:S02]  /*19f60*/  FSEL R129, R129, -INF , !P3 ;  /* 0xff80000081817808 */ /* 0x000fe40005800000 */
[----:B------:R-:W-:Y:S02]  /*19f70*/  FSEL R45, R7, -INF , P0 ;  /* 0xff800000072d7808 */ /* 0x000fe40000000000 */
[-C--:B------:R-:W-:Y:S02]  /*19f80*/  ISETP.GE.AND P3, PT, R3, R229.reuse, PT ;  /* 0x000000e50300720c */ /* 0x080fe40003f66270 */
[-C--:B------:R-:W-:Y:S02]  /*19f90*/  ISETP.GE.AND P0, PT, R191, R229.reuse, PT ;  /* 0x000000e5bf00720c */ /* 0x080fe40003f06270 */
[----:B------:R-:W-:Y:S01]  /*19fa0*/  FSEL R44, R10, -INF , P5 ;  /* 0xff8000000a2c7808 */ /* 0x000fe20002800000 */
[----:B------:R-:W-:Y:S01]  /*19fb0*/  IMAD.MOV.U32 R10, RZ, RZ, R41 ;  /* 0x000000ffff0a7224 */ /* 0x000fe200078e0029 */
[-C--:B------:R-:W-:Y:S02]  /*19fc0*/  ISETP.GE.AND P5, PT, R192, R229.reuse, PT ;  /* 0x000000e5c000720c */ /* 0x080fe40003fa6270 */
[----:B------:R-:W-:Y:S02]  /*19fd0*/  FMNMX3.FTZ R37, R37, R12, R9, !PT ;  /* 0x0000000c25257276 */ /* 0x000fe40007810009 */
[----:B------:R-:W-:Y:S01]  /*19fe0*/  FSEL R41, R11, -INF , P4 ;  /* 0xff8000000b297808 */ /* 0x000fe20002000000 */
[----:B------:R-:W-:Y:S01]  /*19ff0*/  IMAD.MOV.U32 R11, RZ, RZ, R4 ;  /* 0x000000ffff0b7224 */ /* 0x000fe200078e0004 */
[----:B------:R-:W-:Y:S02]  /*1a000*/  FSEL R48, R6, -INF , P3 ;  /* 0xff80000006307808 */ /* 0x000fe40001800000 */
[-C--:B------:R-:W-:Y:S02]  /*1a010*/  ISETP.GE.AND P4, PT, R193, R229.reuse, PT ;  /* 0x000000e5c100720c */ /* 0x080fe40003f86270 */
[-C--:B------:R-:W-:Y:S02]  /*1a020*/  ISETP.GE.AND P3, PT, R190, R229.reuse, PT ;  /* 0x000000e5be00720c */ /* 0x080fe40003f66270 */
[----:B------:R-:W-:Y:S02]  /*1a030*/  FSEL R33, R15, -INF , P0 ;  /* 0xff8000000f217808 */ /* 0x000fe40000000000 */
[----:B------:R-:W-:Y:S01]  /*1a040*/  FSEL R15, R18, -INF , P5 ;  /* 0xff800000120f7808 */ /* 0x000fe20002800000 */
[----:B------:R-:W-:Y:S01]  /*1a050*/  IMAD.MOV.U32 R18, RZ, RZ, R56 ;  /* 0x000000ffff127224 */ /* 0x000fe200078e0038 */
[----:B------:R-:W-:Y:S02]  /*1a060*/  FMNMX3.FTZ R37, R37, R8, R129, !PT ;  /* 0x0000000825257276 */ /* 0x000fe40007810081 */
[----:B------:R-:W-:Y:S01]  /*1a070*/  FSEL R56, R19, -INF , P4 ;  /* 0xff80000013387808 */ /* 0x000fe20002000000 */
[----:B------:R-:W-:Y:S01]  /*1a080*/  IMAD.MOV.U32 R19, RZ, RZ, R5 ;  /* 0x000000ffff137224 */ /* 0x000fe200078e0005 */
[----:B------:R-:W-:Y:S01]  /*1a090*/  FSEL R40, R14, -INF , P3 ;  /* 0xff8000000e287808 */ /* 0x000fe20001800000 */
[----:B------:R-:W1:Y:S01]  /*1a0a0*/  SHFL.BFLY PT, R0, R37, 0x2, 0x1f ;  /* 0x0c401f0025007f89 */ /* 0x000e6200000e0000 */
[-C--:B------:R-:W-:Y:S02]  /*1a0b0*/  ISETP.GE.AND P4, PT, R197, R229.reuse, PT ;  /* 0x000000e5c500720c */ /* 0x080fe40003f86270 */
[-C--:B------:R-:W-:Y:S02]  /*1a0c0*/  ISETP.GE.AND P3, PT, R194, R229.reuse, PT ;  /* 0x000000e5c200720c */ /* 0x080fe40003f66270 */
[----:B------:R-:W-:Y:S02]  /*1a0d0*/  FSEL R27, R27, -INF , P4 ;  /* 0xff8000001b1b7808 */ /* 0x000fe40002000000 */
[----:B------:R-:W-:Y:S02]  /*1a0e0*/  FSEL R22, R22, -INF , P3 ;  /* 0xff80000016167808 */ /* 0x000fe40001800000 */
[-C--:B------:R-:W-:Y:S02]  /*1a0f0*/  ISETP.GE.AND P4, PT, R202, R229.reuse, PT ;  /* 0x000000e5ca00720c */ /* 0x080fe40003f86270 */
[-C--:B------:R-:W-:Y:S02]  /*1a100*/  ISETP.GE.AND P3, PT, R198, R229.reuse, PT ;  /* 0x000000e5c600720c */ /* 0x080fe40003f66270 */
[----:B------:R-:W-:Y:S02]  /*1a110*/  FSEL R5, R38, -INF , P4 ;  /* 0xff80000026057808 */ /* 0x000fe40002000000 */
[----:B------:R-:W-:Y:S01]  /*1a120*/  FSEL R14, R30, -INF , P3 ;  /* 0xff8000001e0e7808 */ /* 0x000fe20001800000 */
[----:B------:R-:W-:Y:S01]  /*1a130*/  IMAD.MOV.U32 R30, RZ, RZ, R36 ;  /* 0x000000ffff1e7224 */ /* 0x000fe200078e0024 */
[-C--:B------:R-:W-:Y:S01]  /*1a140*/  ISETP.GE.AND P4, PT, R204, R229.reuse, PT ;  /* 0x000000e5cc00720c */ /* 0x080fe20003f86270 */
[----:B------:R-:W2:Y:S01]  /*1a150*/  LD.E R36, desc[UR4][R134.64+0xdc] ;  /* 0x0000dc0486247980 */ /* 0x000ea2000c101900 */
[-C--:B------:R-:W-:Y:S02]  /*1a160*/  ISETP.GE.AND P3, PT, R203, R229.reuse, PT ;  /* 0x000000e5cb00720c */ /* 0x080fe40003f66270 */
[----:B------:R-:W-:Y:S02]  /*1a170*/  FSEL R42, R42, -INF , P4 ;  /* 0xff8000002a2a7808 */ /* 0x000fe40002000000 */
        /* <DEDUP_REMOVED lines=35> */
[-C--:B------:R-:W-:Y:S02]  /*1a3b0*/  ISETP.GE.AND P0, PT, R195, R229.reuse, PT ;  /* 0x000000e5c300720c */ /* 0x080fe40003f06270 */
[----:B------:R-:W-:Y:S02]  /*1a3c0*/  FSEL R75, R75, -INF , P3 ;  /* 0xff8000004b4b7808 */ /* 0x000fe40001800000 */
[-C--:B------:R-:W-:Y:S02]  /*1a3d0*/  ISETP.GE.AND P4, PT, R241, R229.reuse, PT ;  /* 0x000000e5f100720c */ /* 0x080fe40003f86270 */
[-C--:B------:R-:W-:Y:S02]  /*1a3e0*/  ISETP.GE.AND P3, PT, R239, R229.reuse, PT ;  /* 0x000000e5ef00720c */ /* 0x080fe40003f66270 */
[----:B------:R-:W-:Y:S02]  /*1a3f0*/  FSEL R54, R54, -INF , P5 ;  /* 0xff80000036367808 */ /* 0x000fe40002800000 */
[----:B------:R-:W-:Y:S02]  /*1a400*/  FSEL R23, R23, -INF , P0 ;  /* 0xff80000017177808 */ /* 0x000fe40000000000 */
[-C--:B------:R-:W-:Y:S02]  /*1a410*/  ISETP.GE.AND P5, PT, R214, R229.reuse, PT ;  /* 0x000000e5d600720c */ /* 0x080fe40003fa6270 */
[----:B------:R-:W-:Y:S02]  /*1a420*/  FSEL R83, R83, -INF , P4 ;  /* 0xff80000053537808 */ /* 0x000fe40002000000 */
[-C--:B------:R-:W-:Y:S02]  /*1a430*/  ISETP.GE.AND P0, PT, R199, R229.reuse, PT ;  /* 0x000000e5c700720c */ /* 0x080fe40003f06270 */
[-C--:B------:R-:W-:Y:S02]  /*1a440*/  ISETP.GE.AND P4, PT, R244, R229.reuse, PT ;  /* 0x000000e5f400720c */ /* 0x080fe40003f86270 */
[----:B------:R-:W-:Y:S02]  /*1a450*/  FSEL R82, R82, -INF , P3 ;  /* 0xff80000052527808 */ /* 0x000fe40001800000 */
[-C--:B------:R-:W-:Y:S02]  /*1a460*/  ISETP.GE.AND P3, PT, R242, R229.reuse, PT ;  /* 0x000000e5f200720c */ /* 0x080fe40003f66270 */
[----:B------:R-:W-:Y:S02]  /*1a470*/  FSEL R62, R62, -INF , P5 ;  /* 0xff8000003e3e7808 */ /* 0x000fe40002800000 */
[----:B------:R-:W-:Y:S01]  /*1a480*/  FSEL R7, R31, -INF , P0 ;  /* 0xff8000001f077808 */ /* 0x000fe20000000000 */
[----:B------:R-:W-:Y:S01]  /*1a490*/  IMAD.MOV.U32 R31, RZ, RZ, R10 ;  /* 0x000000ffff1f7224 */ /* 0x000fe200078e000a */
[-C--:B------:R-:W-:Y:S02]  /*1a4a0*/  ISETP.GE.AND P5, PT, R218, R229.reuse, PT ;  /* 0x000000e5da00720c */ /* 0x080fe40003fa6270 */
[----:B------:R-:W-:Y:S02]  /*1a4b0*/  FSEL R90, R90, -INF , P4 ;  /* 0xff8000005a5a7808 */ /* 0x000fe40002000000 */
[----:B------:R-:W-:Y:S02]  /*1a4c0*/  FSEL R87, R87, -INF , P3 ;  /* 0xff80000057577808 */ /* 0x000fe40001800000 */
[-C--:B------:R-:W-:Y:S02]  /*1a4d0*/  ISETP.GE.AND P4, PT, R247, R229.reuse, PT ;  /* 0x000000e5f700720c */ /* 0x080fe40003f86270 */
[-C--:B------:R-:W-:Y:S02]  /*1a4e0*/  ISETP.GE.AND P3, PT, R243, R229.reuse, PT ;  /* 0x000000e5f300720c */ /* 0x080fe40003f66270 */
[----:B------:R-:W-:Y:S02]  /*1a4f0*/  FSEL R70, R70, -INF , P5 ;  /* 0xff80000046467808 */ /* 0x000fe40002800000 */
[-C--:B------:R-:W-:Y:S02]  /*1a500*/  ISETP.GE.AND P6, PT, R200, R229.reuse, PT ;  /* 0x000000e5c800720c */ /* 0x080fe40003fc6270 */
[-C--:B------:R-:W-:Y:S02]  /*1a510*/  ISETP.GE.AND P5, PT, R238, R229.reuse, PT ;  /* 0x000000e5ee00720c */ /* 0x080fe40003fa6270 */
[----:B------:R-:W-:Y:S02]  /*1a520*/  FSEL R95, R95, -INF , P4 ;  /* 0xff8000005f5f7808 */ /* 0x000fe40002000000 */
[----:B------:R-:W-:Y:S02]  /*1a530*/  FSEL R91, R91, -INF , P3 ;  /* 0xff8000005b5b7808 */ /* 0x000fe40001800000 */
[-C--:B------:R-:W-:Y:S02]  /*1a540*/  ISETP.GE.AND P4, PT, R248, R229.reuse, PT ;  /* 0x000000e5f800720c */ /* 0x080fe40003f86270 */
[-C--:B------:R-:W-:Y:S02]  /*1a550*/  ISETP.GE.AND P3, PT, R246, R229.reuse, PT ;  /* 0x000000e5f600720c */ /* 0x080fe40003f66270 */
[----:B------:R-:W-:Y:S01]  /*1a560*/  FSEL R6, R34, -INF , P6 ;  /* 0xff80000022067808 */ /* 0x000fe20003000000 */
[----:B------:R-:W-:Y:S01]  /*1a570*/  IMAD.MOV.U32 R34, RZ, RZ, R11 ;  /* 0x000000ffff227224 */ /* 0x000fe200078e000b */
        /* <DEDUP_REMOVED lines=32> */
[----:B------:R-:W-:Y:S01]  /*1a780*/  FSEL R10, R48, -INF , !P6 ;  /* 0xff800000300a7808 */ /* 0x000fe20007000000 */
[----:B------:R-:W-:Y:S01]  /*1a790*/  IMAD.MOV.U32 R48, RZ, RZ, R185 ;  /* 0x000000ffff307224 */ /* 0x000fe200078e00b9 */
[-C--:B------:R-:W-:Y:S02]  /*1a7a0*/  ISETP.GE.AND P6, PT, R190, R230.reuse, PT ;  /* 0x000000e6be00720c */ /* 0x080fe40003fc6270 */
[----:B------:R-:W-:Y:S02]  /*1a7b0*/  FSEL R11, R45, -INF , !P5 ;  /* 0xff8000002d0b7808 */ /* 0x000fe40006800000 */
[----:B------:R-:W-:Y:S02]  /*1a7c0*/  ISETP.GE.AND P5, PT, R191, R230, PT ;  /* 0x000000e6bf00720c */ /* 0x000fe40003fa6270 */
[----:B-1----:R-:W-:Y:S05]  /*1a7d0*/  FMNMX.FTZ R37, R37, R0, !PT ;  /* 0x0000000025257209 */ /* 0x002fea0007810000 */
[----:B------:R-:W1:Y:S02]  /*1a7e0*/  SHFL.BFLY PT, R0, R37, 0x1, 0x1f ;  /* 0x0c201f0025007f89 */ /* 0x000e6400000e0000 */
[----:B-1----:R-:W-:Y:S04]  /*1a7f0*/  FMNMX.FTZ R37, R37, R0, !PT ;  /* 0x0000000025257209 */ /* 0x002fe80007810000 */
[C---:B------:R-:W-:Y:S04]  /*1a800*/  FSETP.NEU.FTZ.AND P0, PT, R37.reuse, -INF , PT ;  /* 0xff8000002500780b */ /* 0x040fe80003f1d000 */
[----:B------:R-:W-:Y:S05]  /*1a810*/  FSEL R0, R37, RZ, P0 ;  /* 0x000000ff25007208 */ /* 0x000fea0000000000 */
[----:B------:R-:W-:Y:S01]  /*1a820*/  FADD.FTZ R3, -R0, R2 ;  /* 0x0000000200037221 */ /* 0x000fe20000010100 */
[----:B------:R-:W-:Y:S01]  /*1a830*/  IMAD.MOV.U32 R0, RZ, RZ, R18 ;  /* 0x000000ffff007224 */ /* 0x000fe200078e0012 */
[----:B------:R-:W-:Y:S01]  /*1a840*/  FSEL R18, R44, -INF , !P3 ;  /* 0xff8000002c127808 */ /* 0x000fe20005800000 */
[----:B------:R-:W-:Y:S01]  /*1a850*/  IMAD.MOV.U32 R2, RZ, RZ, R19 ;  /* 0x000000ffff027224 */ /* 0x000fe200078e0013 */
[-C--:B------:R-:W-:Y:S01]  /*1a860*/  ISETP.GE.AND P3, PT, R192, R230.reuse, PT ;  /* 0x000000e6c000720c */ /* 0x080fe20003f66270 */
[----:B------:R-:W-:Y:S01]  /*1a870*/  IMAD.MOV.U32 R44, RZ, RZ, R183 ;  /* 0x000000ffff2c7224 */ /* 0x000fe200078e00b7 */
[-C--:B------:R-:W-:Y:S01]  /*1a880*/  ISETP.GE.AND P4, PT, R0, R229.reuse, PT ;  /* 0x000000e50000720c */ /* 0x080fe20003f86270 */
[----:B------:R-:W-:Y:S03]  /*1a890*/  IMAD.MOV.U32 R45, RZ, RZ, R2 ;  /* 0x000000ffff2d7224 */ /* 0x000fe600078e0002 */
[----:B------:R-:W-:Y:S02]  /*1a8a0*/  FSEL R111, R111, -INF , P4 ;  /* 0xff8000006f6f7808 */ /* 0x000fe40002000000 */
[-C--:B------:R-:W-:Y:S04]  /*1a8b0*/  ISETP.GE.AND P4, PT, R112, R229.reuse, PT ;  /* 0x000000e57000720c */ /* 0x080fe80003f86270 */
[----:B------:R-:W-:Y:S02]  /*1a8c0*/  FSEL R115, R115, -INF , P4 ;  /* 0xff80000073737808 */ /* 0x000fe40002000000 */
[-C--:B------:R-:W-:Y:S04]  /*1a8d0*/  ISETP.GE.AND P4, PT, R104, R229.reuse, PT ;  /* 0x000000e56800720c */ /* 0x080fe80003f86270 */
[----:B------:R-:W-:Y:S02]  /*1a8e0*/  FSEL R122, R122, -INF , P4 ;  /* 0xff8000007a7a7808 */ /* 0x000fe40002000000 */
[-C--:B------:R-:W-:Y:S04]  /*1a8f0*/  ISETP.GE.AND P4, PT, R30, R229.reuse, PT ;  /* 0x000000e51e00720c */ /* 0x080fe80003f86270 */
[----:B------:R-:W-:Y:S02]  /*1a900*/  FSEL R127, R127, -INF , P4 ;  /* 0xff8000007f7f7808 */ /* 0x000fe40002000000 */
[----:B------:R-:W-:Y:S01]  /*1a910*/  ISETP.GE.AND P4, PT, R2, R229, PT ;  /* 0x000000e50200720c */ /* 0x000fe20003f86270 */
[----:B------:R-:W-:Y:S03]  /*1a920*/  IMAD.MOV.U32 R2, RZ, RZ, R184 ;  /* 0x000000ffff027224 */ /* 0x000fe600078e00b8 */
[----:B------:R-:W-:Y:S02]  /*1a930*/  FSEL R38, R131, -INF , P4 ;  /* 0xff80000083267808 */ /* 0x000fe40002000000 */
[-C--:B------:R-:W-:Y:S04]  /*1a940*/  ISETP.GE.AND P4, PT, R189, R230.reuse, PT ;  /* 0x000000e6bd00720c */ /* 0x080fe80003f86270 */
[----:B------:R-:W-:Y:S01]  /*1a950*/  FSEL R19, R41, -INF , !P4 ;  /* 0xff80000029137808 */ /* 0x000fe20006000000 */
[----:B------:R-:W-:Y:S01]  /*1a960*/  IMAD.MOV.U32 R41, RZ, RZ, R30 ;  /* 0x000000ffff297224 */ /* 0x000fe200078e001e */
[----:B------:R-:W-:Y:S01]  /*1a970*/  FSEL R30, R40, -INF , !P6 ;  /* 0xff800000281e7808 */ /* 0x000fe20007000000 */
[----:B------:R-:W-:Y:S01]  /*1a980*/  IMAD.MOV.U32 R40, RZ, RZ, R31 ;  /* 0x000000ffff287224 */ /* 0x000fe200078e001f */
[-C--:B------:R-:W-:Y:S02]  /*1a990*/  ISETP.GE.AND P6, PT, R194, R230.reuse, PT ;  /* 0x000000e6c200720c */ /* 0x080fe40003fc6270 */
[----:B------:R-:W-:Y:S01]  /*1a9a0*/  FSEL R31, R33, -INF , !P5 ;  /* 0xff800000211f7808 */ /* 0x000fe20006800000 */
[----:B------:R-:W-:Y:S01]  /*1a9b0*/  IMAD.MOV.U32 R33, RZ, RZ, R34 ;  /* 0x000000ffff217224 */ /* 0x000fe200078e0022 */
[-C--:B------:R-:W-:Y:S02]  /*1a9c0*/  ISETP.GE.AND P4, PT, R193, R230.reuse, PT ;  /* 0x000000e6c100720c */ /* 0x080fe40003f86270 */
[-C--:B------:R-:W-:Y:S02]  /*1a9d0*/  ISETP.GE.AND P5, PT, R195, R230.reuse, PT ;  /* 0x000000e6c300720c */ /* 0x080fe40003fa6270 */
[----:B------:R-:W-:Y:S01]  /*1a9e0*/  FSEL R34, R15, -INF , !P3 ;  /* 0xff8000000f227808 */ /* 0x000fe20005800000 */
[----:B------:R-:W-:Y:S01]  /*1a9f0*/  IMAD.MOV.U32 R15, RZ, RZ, R104 ;  /* 0x000000ffff0f7224 */ /* 0x000fe200078e0068 */
[----:B------:R-:W-:Y:S01]  /*1aa00*/  FSEL R104, R22, -INF , !P6 ;  /* 0xff80000016687808 */ /* 0x000fe20007000000 */
[----:B------:R-:W-:Y:S01]  /*1aa10*/  IMAD.MOV.U32 R22, RZ, RZ, R108 ;  /* 0x000000ffff167224 */ /* 0x000fe200078e006c */
[-C--:B------:R-:W-:Y:S02]  /*1aa20*/  ISETP.GE.AND P3, PT, R196, R230.reuse, PT ;  /* 0x000000e6c400720c */ /* 0x080fe40003f66270 */
[----:B------:R-:W-:Y:S02]  /*1aa30*/  FSEL R56, R56, -INF , !P4 ;  /* 0xff80000038387808 */ /* 0x000fe40006000000 */
[----:B------:R-:W-:Y:S01]  /*1aa40*/  FSEL R108, R23, -INF , !P5 ;  /* 0xff800000176c7808 */ /* 0x000fe20006800000 */
[----:B------:R-:W-:Y:S01]  /*1aa50*/  IMAD.MOV.U32 R23, RZ, RZ, R109 ;  /* 0x000000ffff177224 */ /* 0x000fe200078e006d */
[-C--:B------:R-:W-:Y:S02]  /*1aa60*/  ISETP.GE.AND P4, PT, R197, R230.reuse, PT ;  /* 0x000000e6c500720c */ /* 0x080fe40003f86270 */
        /* <DEDUP_REMOVED lines=8> */
[----:B------:R-:W-:Y:S02]  /*1aaf0*/  FSEL R182, R35, -INF , !P4 ;  /* 0xff80000023b67808 */ /* 0x000fe40006000000 */
[-C--:B------:R-:W-:Y:S02]  /*1ab00*/  ISETP.GE.AND P4, PT, R205, R230.reuse, PT ;  /* 0x000000e6cd00720c */ /* 0x080fe40003f86270 */
[-C--:B------:R-:W-:Y:S02]  /*1ab10*/  ISETP.GE.AND P6, PT, R198, R230.reuse, PT ;  /* 0x000000e6c600720c */ /* 0x080fe40003fc6270 */
[----:B------:R-:W-:Y:S02]  /*1ab20*/  FSEL R187, R43, -INF , !P4 ;  /* 0xff8000002bbb7808 */ /* 0x000fe40006000000 */
        /* <DEDUP_REMOVED lines=9> */
[----:B--2---:R-:W-:Y:S01]  /*1abc0*/  FMUL.FTZ R5, R36, R37 ;  /* 0x0000002524057220 */ /* 0x004fe20000410000 */
[----:B------:R-:W-:Y:S02]  /*1abd0*/  FSEL R67, R67, -INF , !P4 ;  /* 0xff80000043437808 */ /* 0x000fe40006000000 */
[-C--:B------:R-:W-:Y:S02]  /*1abe0*/  ISETP.GE.AND P4, PT, R236, R230.reuse, PT ;  /* 0x000000e6ec00720c */ /* 0x080fe40003f86270 */
[-C--:B------:R-:W-:Y:S02]  /*1abf0*/  ISETP.GE.AND P6, PT, R206, R230.reuse, PT ;  /* 0x000000e6ce00720c */ /* 0x080fe40003fc6270 */
[----:B------:R-:W-:Y:S02]  /*1ac00*/  FSEL R75, R75, -INF , !P4 ;  /* 0xff8000004b4b7808 */ /* 0x000fe40006000000 */
[----:B------:R-:W-:Y:S02]  /*1ac10*/  ISETP.GE.AND P4, PT, R241, R230, PT ;  /* 0x000000e6f100720c */ /* 0x000fe40003f86270 */
[----:B------:R-:W-:Y:S02]  /*1ac20*/  FMNMX3.FTZ R0, R132, R10, R11, !PT ;  /* 0x0000000a84007276 */ /* 0x000fe4000781000b */
        /* <DEDUP_REMOVED lines=8> */
[----:B------:R-:W2:Y:S01]  /*1acb0*/  LDL.LU R7, [R1+0x4c] ;  /* 0x00004c0001077983 */ /* 0x000ea20000300800 */
[----:B------:R-:W-:Y:S02]  /*1acc0*/  FMNMX3.FTZ R0, R0, R34, R56, !PT ;  /* 0x0000002200007276 */ /* 0x000fe40007810038 */
[----:B------:R-:W-:Y:S02]  /*1acd0*/  ISETP.GE.AND P3, PT, R200, R230, PT ;  /* 0x000000e6c800720c */ /* 0x000fe40003f66270 */
[----:B------:R-:W-:Y:S02]  /*1ace0*/  FMNMX3.FTZ R0, R0, R104, R108, !PT ;  /* 0x0000006800007276 */ /* 0x000fe4000781006c */
[-C--:B------:R-:W-:Y:S02]  /*1acf0*/  ISETP.GE.AND P5, PT, R203, R230.reuse, PT ;  /* 0x000000e6cb00720c */ /* 0x080fe40003fa6270 */
[----:B------:R-:W-:Y:S02]  /*1ad00*/  FMNMX3.FTZ R0, R0, R109, R112, !PT ;  /* 0x0000006d00007276 */ /* 0x000fe40007810070 */
[----:B------:R-:W-:Y:S02]  /*1ad10*/  FSEL R131, R6, -INF , !P3 ;  /* 0xff80000006837808 */ /* 0x000fe40005800000 */
[----:B------:R-:W-:Y:S02]  /*1ad20*/  FMNMX3.FTZ R0, R0, R113, R130, !PT ;  /* 0x0000007100007276 */ /* 0x000fe40007810082 */
[----:B------:R-:W-:Y:S02]  /*1ad30*/  FSEL R184, R4, -INF , !P5 ;  /* 0xff80000004b87808 */ /* 0x000fe40006800000 */
[-C--:B------:R-:W-:Y:S02]  /*1ad40*/  ISETP.GE.AND P3, PT, R204, R230.reuse, PT ;  /* 0x000000e6cc00720c */ /* 0x080fe40003f66270 */
[----:B------:R-:W-:Y:S02]  /*1ad50*/  FMNMX3.FTZ R0, R0, R131, R182, !PT ;  /* 0x0000008300007276 */ /* 0x000fe400078100b6 */
[-C--:B------:R-:W-:Y:S02]  /*1ad60*/  ISETP.GE.AND P5, PT, R207, R230.reuse, PT ;  /* 0x000000e6cf00720c */ /* 0x080fe40003fa6270 */
[----:B------:R-:W-:Y:S01]  /*1ad70*/  FSEL R185, R42, -INF , !P3 ;  /* 0xff8000002ab97808 */ /* 0x000fe20005800000 */
[----:B------:R-:W-:Y:S01]  /*1ad80*/  IMAD.MOV.U32 R42, RZ, RZ, R2 ;  /* 0x000000ffff2a7224 */ /* 0x000fe200078e0002 */
[----:B------:R-:W-:Y:S02]  /*1ad90*/  FMNMX3.FTZ R0, R0, R183, R184, !PT ;  /* 0x000000b700007276 */ /* 0x000fe400078100b8 */
[----:B------:R-:W-:Y:S02]  /*1ada0*/  FSEL R188, R46, -INF , !P6 ;  /* 0xff8000002ebc7808 */ /* 0x000fe40007000000 */
[----:B------:R-:W-:Y:S02]  /*1adb0*/  FSEL R189, R47, -INF , !P5 ;  /* 0xff8000002fbd7808 */ /* 0x000fe40006800000 */
[-C--:B------:R-:W-:Y:S02]  /*1adc0*/  ISETP.GE.AND P3, PT, R208, R230.reuse, PT ;  /* 0x000000e6d000720c */ /* 0x080fe40003f66270 */
[----:B------:R-:W-:Y:S02]  /*1add0*/  FMNMX3.FTZ R0, R0, R185, R187, !PT ;  /* 0x000000b900007276 */ /* 0x000fe400078100bb */
[----:B------:R-:W-:Y:S02]  /*1ade0*/  FSEL R190, R50, -INF , !P3 ;  /* 0xff80000032be7808 */ /* 0x000fe40005800000 */
[-C--:B------:R-:W-:Y:S02]  /*1adf0*/  ISETP.GE.AND P6, PT, R210, R230.reuse, PT ;  /* 0x000000e6d200720c */ /* 0x080fe40003fc6270 */
[----:B------:R-:W-:Y:S02]  /*1ae00*/  ISETP.GE.AND P5, PT, R211, R230, PT ;  /* 0x000000e6d300720c */ /* 0x000fe40003fa6270 */
[----:B------:R-:W-:Y:S02]  /*1ae10*/  FMNMX3.FTZ R0, R0, R188, R189, !PT ;  /* 0x000000bc00007276 */ /* 0x000fe400078100bd */
[----:B------:R-:W-:Y:S02]  /*1ae20*/  FSEL R192, R54, -INF , !P6 ;  /* 0xff80000036c07808 */ /* 0x000fe40007000000 */
[----:B------:R-:W-:Y:S02]  /*1ae30*/  FSEL R193, R55, -INF , !P5 ;  /* 0xff80000037c17808 */ /* 0x000fe40006800000 */
[----:B------:R-:W-:Y:S02]  /*1ae40*/  ISETP.GE.AND P3, PT, R212, R230, PT ;  /* 0x000000e6d400720c */ /* 0x000fe40003f66270 */
        /* <DEDUP_REMOVED lines=15> */
[----:B------:R-:W-:Y:S02]  /*1af40*/  FMNMX3.FTZ R0, R0, R66, R67, !PT ;  /* 0x0000004200007276 */ /* 0x000fe40007810043 */
[-C--:B------:R-:W-:Y:S02]  /*1af50*/  ISETP.GE.AND P3, PT, R231, R230.reuse, PT ;  /* 0x000000e6e700720c */ /* 0x080fe40003f66270 */
[-C--:B------:R-:W-:Y:S02]  /*1af60*/  ISETP.GE.AND P6, PT, R238, R230.reuse, PT ;  /* 0x000000e6ee00720c */ /* 0x080fe40003fc6270 */
[----:B------:R-:W-:Y:S02]  /*1af70*/  FSEL R200, R74, -INF , !P3 ;  /* 0xff8000004ac87808 */ /* 0x000fe40005800000 */
[----:B------:R-:W-:Y:S02]  /*1af80*/  ISETP.GE.AND P5, PT, R237, R230, PT ;  /* 0x000000e6ed00720c */ /* 0x000fe40003fa6270 */
[----:B------:R-:W-:Y:S02]  /*1af90*/  FMNMX3.FTZ R0, R0, R198, R199, !PT ;  /* 0x000000c600007276 */ /* 0x000fe400078100c7 */
[----:B------:R-:W-:Y:S02]  /*1afa0*/  FSEL R201, R78, -INF , !P6 ;  /* 0xff8000004ec97808 */ /* 0x000fe40007000000 */
[----:B------:R-:W-:Y:S02]  /*1afb0*/  FSEL R79, R79, -INF , !P5 ;  /* 0xff8000004f4f7808 */ /* 0x000fe40006800000 */
[----:B------:R-:W-:Y:S02]  /*1afc0*/  ISETP.GE.AND P3, PT, R239, R230, PT ;  /* 0x000000e6ef00720c */ /* 0x000fe40003f66270 */
[----:B------:R-:W-:Y:S02]  /*1afd0*/  FMNMX3.FTZ R0, R0, R200, R75, !PT ;  /* 0x000000c800007276 */ /* 0x000fe4000781004b */
[-C--:B------:R-:W-:Y:S02]  /*1afe0*/  ISETP.GE.AND P6, PT, R240, R230.reuse, PT ;  /* 0x000000e6f000720c */ /* 0x080fe40003fc6270 */
[-C--:B------:R-:W-:Y:S02]  /*1aff0*/  ISETP.GE.AND P5, PT, R242, R230.reuse, PT ;  /* 0x000000e6f200720c */ /* 0x080fe40003fa6270 */
[----:B------:R-:W-:Y:S02]  /*1b000*/  FSEL R82, R82, -INF , !P3 ;  /* 0xff80000052527808 */ /* 0x000fe40005800000 */
[----:B------:R-:W-:Y:S02]  /*1b010*/  FMNMX3.FTZ R0, R0, R201, R79, !PT ;  /* 0x000000c900007276 */ /* 0x000fe4000781004f */
[----:B------:R-:W-:Y:S02]  /*1b020*/  FSEL R202, R86, -INF , !P6 ;  /* 0xff80000056ca7808 */ /* 0x000fe40007000000 */
[----:B------:R-:W-:Y:S02]  /*1b030*/  FSEL R203, R87, -INF , !P5 ;  /* 0xff80000057cb7808 */ /* 0x000fe40006800000 */
[----:B------:R-:W-:Y:S02]  /*1b040*/  ISETP.GE.AND P3, PT, R244, R230, PT ;  /* 0x000000e6f400720c */ /* 0x000fe40003f66270 */
[----:B------:R-:W-:Y:S02]  /*1b050*/  FMNMX3.FTZ R0, R0, R82, R83, !PT ;  /* 0x0000005200007276 */ /* 0x000fe40007810053 */
[-C--:B------:R-:W-:Y:S01]  /*1b060*/  ISETP.GE.AND P5, PT, R247, R230.reuse, PT ;  /* 0x000000e6f700720c */ /* 0x080fe20003fa6270 */
[----:B------:R-:W-:Y:S01]  /*1b070*/  IMAD.MOV.U32 R247, RZ, RZ, R42 ;  /* 0x000000fffff77224 */ /* 0x000fe200078e002a */
[----:B------:R-:W-:Y:S02]  /*1b080*/  FSEL R90, R90, -INF , !P3 ;  /* 0xff8000005a5a7808 */ /* 0x000fe40005800000 */
        /* <DEDUP_REMOVED lines=17> */
[----:B------:R-:W-:Y:S02]  /*1b1a0*/  FSEL R210, R107, -INF , !P4 ;  /* 0xff8000006bd27808 */ /* 0x000fe40006000000 */
[----:B------:R-:W-:Y:S02]  /*1b1b0*/  FMNMX3.FTZ R0, R0, R208, R209, !PT ;  /* 0x000000d000007276 */ /* 0x000fe400078100d1 */
[----:B------:R-:W-:Y:S02]  /*1b1c0*/  FSEL R212, R110, -INF , !P6 ;  /* 0xff8000006ed47808 */ /* 0x000fe40007000000 */
[----:B------:R-:W-:Y:S02]  /*1b1d0*/  FSEL R213, R111, -INF , !P5 ;  /* 0xff8000006fd57808 */ /* 0x000fe40006800000 */
[-C--:B------:R-:W-:Y:S02]  /*1b1e0*/  ISETP.GE.AND P3, PT, R27, R230.reuse, PT ;  /* 0x000000e61b00720c */ /* 0x080fe40003f66270 */
[-C--:B------:R-:W-:Y:S02]  /*1b1f0*/  ISETP.GE.AND P4, PT, R26, R230.reuse, PT ;  /* 0x000000e61a00720c */ /* 0x080fe40003f86270 */
[----:B------:R-:W-:Y:S02]  /*1b200*/  FMNMX3.FTZ R0, R0, R211, R210, !PT ;  /* 0x000000d300007276 */ /* 0x000fe400078100d2 */
[----:B------:R-:W-:Y:S02]  /*1b210*/  FSEL R214, R114, -INF , !P3 ;  /* 0xff80000072d67808 */ /* 0x000fe40005800000 */
[-C--:B------:R-:W-:Y:S02]  /*1b220*/  ISETP.GE.AND P6, PT, R23, R230.reuse, PT ;  /* 0x000000e61700720c */ /* 0x080fe40003fc6270 */
[----:B------:R-:W-:Y:S02]  /*1b230*/  ISETP.GE.AND P5, PT, R22, R230, PT ;  /* 0x000000e61600720c */ /* 0x000fe40003fa6270 */
[----:B------:R-:W-:Y:S02]  /*1b240*/  FSEL R215, R115, -INF , !P4 ;  /* 0xff80000073d77808 */ /* 0x000fe40006000000 */
[----:B------:R-:W-:Y:S02]  /*1b250*/  FMNMX3.FTZ R0, R0, R212, R213, !PT ;  /* 0x000000d400007276 */ /* 0x000fe400078100d5 */
[-C--:B------:R-:W-:Y:S02]  /*1b260*/  ISETP.GE.AND P3, PT, R15, R230.reuse, PT ;  /* 0x000000e60f00720c */ /* 0x080fe40003f66270 */
[----:B------:R-:W-:Y:S02]  /*1b270*/  ISETP.GE.AND P4, PT, R33, R230, PT ;  /* 0x000000e62100720c */ /* 0x000fe40003f86270 */
[----:B------:R-:W-:Y:S02]  /*1b280*/  FSEL R216, R118, -INF , !P6 ;  /* 0xff80000076d87808 */ /* 0x000fe40007000000 */
[----:B------:R-:W-:Y:S02]  /*1b290*/  FSEL R217, R119, -INF , !P5 ;  /* 0xff80000077d97808 */ /* 0x000fe40006800000 */
[----:B------:R-:W-:Y:S02]  /*1b2a0*/  FMNMX3.FTZ R0, R0, R214, R215, !PT ;  /* 0x000000d600007276 */ /* 0x000fe400078100d7 */
[-C--:B------:R-:W-:Y:S01]  /*1b2b0*/  ISETP.GE.AND P5, PT, R41, R230.reuse, PT ;  /* 0x000000e62900720c */ /* 0x080fe20003fa6270 */
[----:B------:R-:W-:Y:S01]  /*1b2c0*/  IMAD.MOV.U32 R41, RZ, RZ, R48 ;  /* 0x000000ffff297224 */ /* 0x000fe200078e0030 */
[----:B------:R-:W-:Y:S02]  /*1b2d0*/  FSEL R218, R122, -INF , !P3 ;  /* 0xff8000007ada7808 */ /* 0x000fe40005800000 */
[----:B------:R-:W-:Y:S01]  /*1b2e0*/  FSEL R219, R123, -INF , !P4 ;  /* 0xff8000007bdb7808 */ /* 0x000fe20006000000 */
[----:B------:R-:W-:Y:S01]  /*1b2f0*/  IMAD.MOV.U32 R248, RZ, RZ, R41 ;  /* 0x000000fffff87224 */ /* 0x000fe200078e0029 */
[----:B------:R-:W-:Y:S02]  /*1b300*/  ISETP.GE.AND P6, PT, R40, R230, PT ;  /* 0x000000e62800720c */ /* 0x000fe40003fc6270 */
[----:B------:R-:W-:Y:S02]  /*1b310*/  FMNMX3.FTZ R0, R0, R216, R217, !PT ;  /* 0x000000d800007276 */ /* 0x000fe400078100d9 */
[-C--:B------:R-:W-:Y:S02]  /*1b320*/  ISETP.GE.AND P3, PT, R44, R230.reuse, PT ;  /* 0x000000e62c00720c */ /* 0x080fe40003f66270 */
[----:B------:R-:W-:Y:S02]  /*1b330*/  ISETP.GE.AND P4, PT, R45, R230, PT ;  /* 0x000000e62d00720c */ /* 0x000fe40003f86270 */
[----:B------:R-:W-:Y:S01]  /*1b340*/  FSEL R236, R127, -INF , !P5 ;  /* 0xff8000007fec7808 */ /* 0x000fe20006800000 */
[----:B------:R-:W-:Y:S01]  /*1b350*/  LDSM.16.MT88.4 R44, [R220+0xa000] ;  /* 0x00a00000dc2c783b */ /* 0x000fe20000004200 */
[----:B------:R-:W-:Y:S02]  /*1b360*/  FSEL R231, R126, -INF , !P6 ;  /* 0xff8000007ee77808 */ /* 0x000fe40007000000 */
[----:B------:R-:W-:Y:S02]  /*1b370*/  FMNMX3.FTZ R0, R0, R218, R219, !PT ;  /* 0x000000da00007276 */ /* 0x000fe400078100db */
[----:B------:R-:W-:Y:S02]  /*1b380*/  FSEL R38, R38, -INF , !P4 ;  /* 0xff80000026267808 */ /* 0x000fe40006000000 */
[----:B------:R-:W-:Y:S02]  /*1b390*/  FSEL R39, R39, -INF , !P3 ;  /* 0xff80000027277808 */ /* 0x000fe40005800000 */
[----:B------:R-:W-:Y:S02]  /*1b3a0*/  FMNMX3.FTZ R0, R0, R231, R236, !PT ;  /* 0x000000e700007276 */ /* 0x000fe400078100ec */
[----:B------:R-:W-:Y:S02]  /*1b3b0*/  FSEL R5, R5, RZ, P0 ;  /* 0x000000ff05057208 */ /* 0x000fe40000000000 */
[----:B------:R-:W-:Y:S03]  /*1b3c0*/  FMNMX3.FTZ R0, R0, R39, R38, !PT ;  /* 0x0000002700007276 */ /* 0x000fe60007810026 */
[-CC-:B------:R-:W-:Y:S01]  /*1b3d0*/  FFMA.FTZ R4, R186, R36.reuse, -R5.reuse ;  /* 0x00000024ba047223 */ /* 0x180fe20000010805 */
[-CC-:B------:R-:W-:Y:S01]  /*1b3e0*/  FFMA.FTZ R70, R52, R36.reuse, -R5.reuse ;  /* 0x0000002434467223 */ /* 0x180fe20000010805 */
[----:B------:R-:W1:Y:S01]  /*1b3f0*/  SHFL.BFLY PT, R2, R0, 0x2, 0x1f ;  /* 0x0c401f0000027f89 */ /* 0x000e6200000e0000 */
        /* <DEDUP_REMOVED lines=21> */
[--C-:B------:R-:W-:Y:S03]  /*1b550*/  FFMA.FTZ R120, R120, R36, -R5.reuse ;  /* 0x0000002478787223 */ /* 0x100fe60000010805 */
[----:B------:R-:W-:Y:S01]  /*1b560*/  MUFU.EX2 R175, R14 ;  /* 0x0000000e00af7308 */ /* 0x000fe20000000800 */
[----:B-1----:R-:W-:Y:S01]  /*1b570*/  FMNMX.FTZ R0, R0, R2, !PT ;  /* 0x0000000200007209 */ /* 0x002fe20007810000 */
[-CC-:B------:R-:W-:Y:S01]  /*1b580*/  FFMA.FTZ R105, R105, R36.reuse, -R5.reuse ;  /* 0x0000002469697223 */ /* 0x180fe20000010805 */
[-CC-:B------:R-:W-:Y:S01]  /*1b590*/  FFMA.FTZ R86, R60, R36.reuse, -R5.reuse ;  /* 0x000000243c567223 */ /* 0x180fe20000010805 */
[-CC-:B------:R-:W-:Y:S01]  /*1b5a0*/  FFMA.FTZ R123, R64, R36.reuse, -R5.reuse ;  /* 0x00000024407b7223 */ /* 0x180fe20000010805 */
[-CC-:B------:R-:W-:Y:S01]  /*1b5b0*/  FFMA.FTZ R127, R65, R36.reuse, -R5.reuse ;  /* 0x00000024417f7223 */ /* 0x180fe20000010805 */
[----:B------:R-:W1:Y:S01]  /*1b5c0*/  SHFL.BFLY PT, R2, R0, 0x1, 0x1f ;  /* 0x0c201f0000027f89 */ /* 0x000e6200000e0000 */
        /* <DEDUP_REMOVED lines=22> */
[--C-:B------:R-:W-:Y:S01]  /*1b730*/  FFMA.FTZ R85, R100, R36, -R5.reuse ;  /* 0x0000002464557223 */ /* 0x100fe20000010805 */
[----:B-1----:R-:W-:Y:S01]  /*1b740*/  FMNMX.FTZ R2, R0, R2, !PT ;  /* 0x0000000200027209 */ /* 0x002fe20007810000 */
[----:B------:R-:W-:Y:S01]  /*1b750*/  FMUL.FTZ R0, R36, R3 ;  /* 0x0000000324007220 */ /* 0x000fe20000410000 */
[--C-:B------:R-:W-:Y:S01]  /*1b760*/  FFMA.FTZ R177, R101, R36, -R5.reuse ;  /* 0x0000002465b17223 */ /* 0x100fe20000010805 */
[----:B------:R1:W-:Y:S01]  /*1b770*/  MUFU.EX2 R3, R6 ;  /* 0x0000000600037308 */ /* 0x0003e20000000800 */
[----:B------:R-:W-:Y:S01]  /*1b780*/  FSETP.NEU.FTZ.AND P0, PT, R2, -INF , PT ;  /* 0xff8000000200780b */ /* 0x000fe20003f1d000 */
[----:B------:R-:W-:Y:S01]  /*1b790*/  FMUL.FTZ R61, R36, R2 ;  /* 0x00000002243d7220 */ /* 0x000fe20000410000 */
[-CC-:B------:R-:W-:Y:S01]  /*1b7a0*/  FFMA.FTZ R178, R32, R36.reuse, -R5.reuse ;  /* 0x0000002420b27223 */ /* 0x180fe20000010805 */
[-CC-:B------:R-:W-:Y:S01]  /*1b7b0*/  FFMA.FTZ R179, R29, R36.reuse, -R5.reuse ;  /* 0x000000241db37223 */ /* 0x180fe20000010805 */
[-CC-:B------:R-:W-:Y:S01]  /*1b7c0*/  FFMA.FTZ R181, R28, R36.reuse, -R5.reuse ;  /* 0x000000241cb57223 */ /* 0x180fe20000010805 */
[-CC-:B------:R-:W-:Y:S01]  /*1b7d0*/  FFMA.FTZ R186, R25, R36.reuse, -R5.reuse ;  /* 0x0000002419ba7223 */ /* 0x180fe20000010805 */
[----:B------:R-:W-:Y:S03]  /*1b7e0*/  FSEL R61, R61, RZ, P0 ;  /* 0x000000ff3d3d7208 */ /* 0x000fe60000000000 */
[----:B------:R-:W2:Y:S01]  /*1b7f0*/  MUFU.EX2 R0, R0 ;  /* 0x0000000000007308 */ /* 0x000ea20000000800 */
        /* <DEDUP_REMOVED lines=9> */
[-C--:B------:R-:W-:Y:S01]  /*1b890*/  FFMA.FTZ R246, R129, R36.reuse, -R5 ;  /* 0x0000002481f67223 */ /* 0x080fe20000010805 */
[----:B-1----:R-:W-:Y:S01]  /*1b8a0*/  FFMA.FTZ R6, R18, R36, -R61 ;  /* 0x0000002412067223 */ /* 0x002fe2000001083d */
[----:B------:R-:W1:Y:S01]  /*1b8b0*/  MUFU.EX2 R176, R15 ;  /* 0x0000000f00b07308 */ /* 0x000e620000000800 */
[C---:B--2---:R-:W-:Y:S01]  /*1b8c0*/  FFMA.FTZ R7, R0.reuse, R7, R40 ;  /* 0x0000000700077223 */ /* 0x044fe20000010028 */
[C---:B------:R-:W-:Y:S01]  /*1b8d0*/  F2FP.BF16.F32.PACK_AB R40, R3.reuse, R40 ;  /* 0x000000280328723e */ /* 0x040fe200000010ff */
[C---:B------:R-:W-:Y:S01]  /*1b8e0*/  FMUL.FTZ R4, R0.reuse, R164 ;  /* 0x000000a400047220 */ /* 0x040fe20000410000 */
[C---:B------:R-:W-:Y:S01]  /*1b8f0*/  FMUL.FTZ R5, R0.reuse, R165 ;  /* 0x000000a500057220 */ /* 0x040fe20000410000 */
[----:B------:R-:W-:Y:S01]  /*1b900*/  FADD.FTZ R180, R3, R7 ;  /* 0x0000000703b47221 */ /* 0x000fe20000010000 */
[C---:B------:R-:W-:Y:S01]  /*1b910*/  FMUL.FTZ R8, R0.reuse, R160 ;  /* 0x000000a000087220 */ /* 0x040fe20000410000 */
[----:B------:R2:W3:Y:S01]  /*1b920*/  LDL R3, [R1+0x60] ;  /* 0x0000600001037983 */ /* 0x0004e20000100800 */
        /* <DEDUP_REMOVED lines=13> */
[-CC-:B------:R-:W-:Y:S01]  /*1ba00*/  FFMA.FTZ R0, R10, R36.reuse, -R61.reuse ;  /* 0x000000240a007223 */ /* 0x180fe2000001083d */
[----:B------:R4:W-:Y:S01]  /*1ba10*/  MUFU.EX2 R173, R6 ;  /* 0x0000000600ad7308 */ /* 0x0009e20000000800 */
[----:B------:R-:W-:Y:S01]  /*1ba20*/  IMAD.IADD R152, R221, 0x1, R220 ;  /* 0x00000001dd987824 */ /* 0x000fe200078e02dc */
[----:B-1----:R-:W-:Y:S01]  /*1ba30*/  F2FP.BF16.F32.PACK_AB R42, R176, R175 ;  /* 0x000000afb02a723e */ /* 0x002fe200000010ff */
[----:B------:R-:W-:Y:S01]  /*1ba40*/  VIADD R10, R220, 0xa000 ;  /* 0x0000a000dc0a7836 */ /* 0x000fe20000000000 */
[----:B------:R-:W5:Y:S06]  /*1ba50*/  LDL.LU R249, [R1+0x58] ;  /* 0x0000580001f97983 */ /* 0x000f6c0000300800 */
[----:B------:R1:W-:Y:S01]  /*1ba60*/  MUFU.EX2 R76, R0 ;  /* 0x00000000004c7308 */ /* 0x0003e20000000800 */
[----:B------:R-:W2:Y:S09]  /*1ba70*/  LDSM.16.MT88.4 R48, [R152+0xa000] ;  /* 0x00a000009830783b */ /* 0x000eb20000004200 */
[----:B------:R1:W-:Y:S01]  /*1ba80*/  MUFU.EX2 R164, R26 ;  /* 0x0000001a00a47308 */ /* 0x0003e20000000800 */
[-CC-:B----4-:R-:W-:Y:S09]  /*1ba90*/  FFMA.FTZ R6, R19, R36.reuse, -R61.reuse ;  /* 0x0000002413067223 */ /* 0x190ff2000001083d */
[----:B------:R-:W4:Y:S01]  /*1baa0*/  MUFU.EX2 R174, R6 ;  /* 0x0000000600ae7308 */ /* 0x000f220000000800 */
[-CC-:B-1----:R-:W-:Y:S09]  /*1bab0*/  FFMA.FTZ R0, R11, R36.reuse, -R61.reuse ;  /* 0x000000240b007223 */ /* 0x182ff2000001083d */
[----:B------:R1:W2:Y:S01]  /*1bac0*/  MUFU.EX2 R172, R0 ;  /* 0x0000000000ac7308 */ /* 0x0002a20000000800 */
[--C-:B------:R-:W-:Y:S09]  /*1bad0*/  FFMA.FTZ R26, R31, R36, -R61.reuse ;  /* 0x000000241f1a7223 */ /* 0x100ff2000001083d */
[----:B------:R-:W-:Y:S01]  /*1bae0*/  MUFU.EX2 R165, R23 ;  /* 0x0000001700a57308 */ /* 0x000fe20000000800 */
[----:B----4-:R-:W-:Y:S09]  /*1baf0*/  F2FP.BF16.F32.PACK_AB R43, R174, R173 ;  /* 0x000000adae2b723e */ /* 0x010ff200000010ff */
[----:B------:R-:W-:Y:S01]  /*1bb00*/  MUFU.EX2 R73, R35 ;  /* 0x0000002300497308 */ /* 0x000fe20000000800 */
[----:B-1----:R-:W-:Y:S02]  /*1bb10*/  FSEL R0, R2, RZ, P0 ;  /* 0x000000ff02007208 */ /* 0x002fe40000000000 */
[----:B--2---:R-:W-:Y:S02]  /*1bb20*/  F2FP.BF16.F32.PACK_AB R41, R172, R76 ;  /* 0x0000004cac29723e */ /* 0x004fe400000010ff */
[C---:B------:R-:W-:Y:S01]  /*1bb30*/  ISETP.GT.AND P0, PT, R247.reuse, R248, PT ;  /* 0x000000f8f700720c */ /* 0x040fe20003f04270 */
[----:B------:R-:W-:Y:S01]  /*1bb40*/  FADD.FTZ R0, -R0, R132 ;  /* 0x0000008400007221 */ /* 0x000fe20000010100 */
[----:B------:R-:W-:Y:S03]  /*1bb50*/  VIADD R247, R247, 0xffffffff ;  /* 0xfffffffff7f77836 */ /* 0x000fe60000000000 */
[----:B------:R-:W-:Y:S01]  /*1bb60*/  MUFU.EX2 R157, R63 ;  /* 0x0000003f009d7308 */ /* 0x000fe20000000800 */
[----:B------:R-:W-:Y:S09]  /*1bb70*/  FMUL.FTZ R0, R36, R0 ;  /* 0x0000000024007220 */ /* 0x000ff20000410000 */
[----:B------:R-:W1:Y:S10]  /*1bb80*/  MUFU.EX2 R0, R0 ;  /* 0x0000000000007308 */ /* 0x000e740000000800 */
[----:B------:R-:W-:Y:S10]  /*1bb90*/  MUFU.EX2 R171, R171 ;  /* 0x000000ab00ab7308 */ /* 0x000ff40000000800 */
[----:B------:R-:W-:Y:S01]  /*1bba0*/  MUFU.EX2 R153, R133 ;  /* 0x0000008500997308 */ /* 0x000fe20000000800 */
[C---:B-1----:R-:W-:Y:S01]  /*1bbb0*/  FMUL.FTZ R6, R0.reuse, R166 ;  /* 0x000000a600067220 */ /* 0x042fe20000410000 */
[C---:B------:R-:W-:Y:S01]  /*1bbc0*/  FMUL.FTZ R7, R0.reuse, R167 ;  /* 0x000000a700077220 */ /* 0x040fe20000410000 */
[C---:B------:R-:W-:Y:S01]  /*1bbd0*/  FMUL.FTZ R11, R0.reuse, R163 ;  /* 0x000000a3000b7220 */ /* 0x040fe20000410000 */
[C---:B------:R-:W-:Y:S01]  /*1bbe0*/  FMUL.FTZ R14, R0.reuse, R158 ;  /* 0x0000009e000e7220 */ /* 0x040fe20000410000 */
[C---:B------:R-:W-:Y:S01]  /*1bbf0*/  FMUL.FTZ R15, R0.reuse, R159 ;  /* 0x0000009f000f7220 */ /* 0x040fe20000410000 */
[C---:B------:R-:W-:Y:S01]  /*1bc00*/  FMUL.FTZ R18, R0.reuse, R154 ;  /* 0x0000009a00127220 */ /* 0x040fe20000410000 */
[C---:B------:R-:W-:Y:S03]  /*1bc10*/  FMUL.FTZ R19, R0.reuse, R155 ;  /* 0x0000009b00137220 */ /* 0x040fe60000410000 */
[----:B------:R1:W-:Y:S01]  /*1bc20*/  MUFU.EX2 R166, R22 ;  /* 0x0000001600a67308 */ /* 0x0003e20000000800 */
[C---:B------:R-:W-:Y:S05]  /*1bc30*/  HMMA.16816.F32.BF16 R4, R40.reuse, R44, R4 ;  /* 0x0000002c2804723c */ /* 0x040fea0000041804 */
[C---:B------:R-:W-:Y:S01]  /*1bc40*/  FMUL.FTZ R23, R0.reuse, R151 ;  /* 0x0000009700177220 */ /* 0x040fe20000410000 */
[C---:B------:R-:W-:Y:S03]  /*1bc50*/  FMUL.FTZ R31, R0.reuse, R143 ;  /* 0x0000008f001f7220 */ /* 0x040fe60000410000 */
[----:B------:R2:W-:Y:S01]  /*1bc60*/  MUFU.EX2 R163, R27 ;  /* 0x0000001b00a37308 */ /* 0x0005e20000000800 */
[----:B------:R-:W-:Y:S09]  /*1bc70*/  FMUL.FTZ R35, R0, R139 ;  /* 0x0000008b00237220 */ /* 0x000ff20000410000 */
[----:B------:R4:W-:Y:S01]  /*1bc80*/  MUFU.EX2 R158, R62 ;  /* 0x0000003e009e7308 */ /* 0x0009e20000000800 */
[-CC-:B-1----:R-:W-:Y:S01]  /*1bc90*/  FFMA.FTZ R22, R30, R36.reuse, -R61.reuse ;  /* 0x000000241e167223 */ /* 0x182fe2000001083d */
[--C-:B------:R-:W-:Y:S01]  /*1bca0*/  FFMA.FTZ R30, R34, R36, -R61.reuse ;  /* 0x00000024221e7223 */ /* 0x100fe2000001083d */
[C---:B------:R-:W-:Y:S07]  /*1bcb0*/  FMUL.FTZ R34, R0.reuse, R138 ;  /* 0x0000008a00227220 */ /* 0x040fee0000410000 */
[----:B------:R1:W-:Y:S01]  /*1bcc0*/  MUFU.EX2 R160, R30 ;  /* 0x0000001e00a07308 */ /* 0x0003e20000000800 */
[----:B--2---:R-:W-:Y:S09]  /*1bcd0*/  FMUL.FTZ R27, R0, R147 ;  /* 0x00000093001b7220 */ /* 0x004ff20000410000 */
[----:B------:R2:W5:Y:S01]  /*1bce0*/  MUFU.EX2 R161, R22 ;  /* 0x0000001600a17308 */ /* 0x0005620000000800 */
[-CC-:B----4-:R-:W-:Y:S09]  /*1bcf0*/  FFMA.FTZ R62, R109, R36.reuse, -R61.reuse ;  /* 0x000000246d3e7223 */ /* 0x190ff2000001083d */
[----:B------:R4:W-:Y:S01]  /*1bd00*/  MUFU.EX2 R155, R62 ;  /* 0x0000003e009b7308 */ /* 0x0009e20000000800 */
[--C-:B-1----:R-:W-:Y:S09]  /*1bd10*/  FFMA.FTZ R30, R56, R36, -R61.reuse ;  /* 0x00000024381e7223 */ /* 0x102ff2000001083d */
[----:B------:R1:W-:Y:S01]  /*1bd20*/  MUFU.EX2 R159, R30 ;  /* 0x0000001e009f7308 */ /* 0x0003e20000000800 */
[C---:B--2---:R-:W-:Y:S09]  /*1bd30*/  FMUL.FTZ R22, R0.reuse, R150 ;  /* 0x0000009600167220 */ /* 0x044ff20000410000 */
[----:B------:R-:W-:Y:S01]  /*1bd40*/  MUFU.EX2 R147, R125 ;  /* 0x0000007d00937308 */ /* 0x000fe20000000800 */
[--C-:B----4-:R-:W-:Y:S09]  /*1bd50*/  FFMA.FTZ R62, R131, R36, -R61.reuse ;  /* 0x00000024833e7223 */ /* 0x110ff2000001083d */
[----:B------:R-:W-:Y:S01]  /*1bd60*/  MUFU.EX2 R145, R124 ;  /* 0x0000007c00917308 */ /* 0x000fe20000000800 */
[----:B-1----:R-:W-:Y:S09]  /*1bd70*/  FMUL.FTZ R30, R0, R142 ;  /* 0x0000008e001e7220 */ /* 0x002ff20000410000 */
[----:B------:R-:W-:Y:S10]  /*1bd80*/  MUFU.EX2 R170, R170 ;  /* 0x000000aa00aa7308 */ /* 0x000ff40000000800 */
        /* <DEDUP_REMOVED lines=12> */
[----:B------:R1:W-:Y:S10]  /*1be50*/  MUFU.EX2 R69, R62 ;  /* 0x0000003e00457308 */ /* 0x0003f40000000800 */
[----:B------:R-:W-:Y:S10]  /*1be60*/  MUFU.EX2 R140, R117 ;  /* 0x00000075008c7308 */ /* 0x000ff40000000800 */
[----:B------:R-:W-:Y:S01]  /*1be70*/  MUFU.EX2 R131, R70 ;  /* 0x0000004600837308 */ /* 0x000fe20000000800 */
[----:B-1----:R-:W-:Y:S01]  /*1be80*/  FFMA.FTZ R62, R185, R36, -R61 ;  /* 0x00000024b93e7223 */ /* 0x002fe2000001083d */
[----:B---3--:R-:W-:Y:S02]  /*1be90*/  @P2 VIADD R3, R10, 0xffffffc0 ;  /* 0xffffffc00a032836 */ /* 0x008fe40000000000 */
[C---:B------:R-:W-:Y:S06]  /*1bea0*/  FMUL.FTZ R10, R0.reuse, R162 ;  /* 0x000000a2000a7220 */ /* 0x040fec0000410000 */
[----:B------:R1:W2:Y:S01]  /*1beb0*/  MUFU.EX2 R162, R26 ;  /* 0x0000001a00a27308 */ /* 0x0002a20000000800 */
[----:B------:R-:W-:Y:S01]  /*1bec0*/  IMAD.IADD R60, R221, 0x1, R3 ;  /* 0x00000001dd3c7824 */ /* 0x000fe200078e0203 */
[----:B------:R-:W3:Y:S01]  /*1bed0*/  LDSM.16.MT88.4 R52, [R3] ;  /* 0x000000000334783b */ /* 0x000ee20000004200 */
[C---:B------:R-:W-:Y:S07]  /*1bee0*/  HMMA.16816.F32.BF16 R8, R40.reuse, R46, R8 ;  /* 0x0000002e2808723c */ /* 0x040fee0000041808 */
[----:B------:R4:W-:Y:S01]  /*1bef0*/  MUFU.EX2 R142, R62 ;  /* 0x0000003e008e7308 */ /* 0x0009e20000000800 */
[----:B------:R-:W2:Y:S01]  /*1bf00*/  LDSM.16.MT88.4 R44, [R60] ;  /* 0x000000003c2c783b */ /* 0x000ea20000004200 */
[C---:B------:R-:W-:Y:S08]  /*1bf10*/  HMMA.16816.F32.BF16 R12, R40.reuse, R48, R12 ;  /* 0x00000030280c723c */ /* 0x040ff0000004180c */
[----:B------:R-:W-:Y:S01]  /*1bf20*/  MUFU.EX2 R133, R71 ;  /* 0x0000004700857308 */ /* 0x000fe20000000800 */
[C---:B-1----:R-:W-:Y:S01]  /*1bf30*/  FMUL.FTZ R26, R0.reuse, R146 ;  /* 0x00000092001a7220 */ /* 0x042fe20000410000 */
[----:B------:R-:W-:Y:S01]  /*1bf40*/  LDSM.16.MT88.4 R56, [R3+0x800] ;  /* 0x000800000338783b */ /* 0x000fe20000004200 */
[----:B-----5:R-:W-:Y:S01]  /*1bf50*/  FFMA.FTZ R0, R0, R249, R76 ;  /* 0x000000f900007223 */ /* 0x020fe2000001004c */
[C---:B------:R-:W-:Y:S06]  /*1bf60*/  HMMA.16816.F32.BF16 R16, R40.reuse, R50, R16 ;  /* 0x000000322810723c */ /* 0x040fec0000041810 */
[----:B------:R-:W-:Y:S01]  /*1bf70*/  MUFU.EX2 R146, R121 ;  /* 0x0000007900927308 */ /* 0x000fe20000000800 */
[-CC-:B----4-:R-:W-:Y:S01]  /*1bf80*/  FFMA.FTZ R62, R190, R36.reuse, -R61.reuse ;  /* 0x00000024be3e7223 */ /* 0x190fe2000001083d */
[----:B------:R-:W1:Y:S01]  /*1bf90*/  LDSM.16.MT88.4 R48, [R220+0xa800] ;  /* 0x00a80000dc30783b */ /* 0x000e620000004200 */
[----:B------:R-:W-:Y:S04]  /*1bfa0*/  FADD.FTZ R0, R172, R0 ;  /* 0x00000000ac007221 */ /* 0x000fe80000010000 */
[----:B------:R-:W-:Y:S03]  /*1bfb0*/  FADD.FTZ R0, R173, R0 ;  /* 0x00000000ad007221 */ /* 0x000fe60000010000 */
[----:B------:R4:W-:Y:S01]  /*1bfc0*/  MUFU.EX2 R132, R62 ;  /* 0x0000003e00847308 */ /* 0x0009e20000000800 */
[----:B------:R-:W-:Y:S04]  /*1bfd0*/  FADD.FTZ R0, R174, R0 ;  /* 0x00000000ae007221 */ /* 0x000fe80000010000 */
[----:B------:R-:W-:Y:S05]  /*1bfe0*/  FADD.FTZ R0, R161, R0 ;  /* 0x00000000a1007221 */ /* 0x000fea0000010000 */
[----:B------:R-:W-:Y:S01]  /*1bff0*/  MUFU.EX2 R125, R86 ;  /* 0x00000056007d7308 */ /* 0x000fe20000000800 */
[C---:B---3--:R-:W-:Y:S03]  /*1c000*/  HMMA.16816.F32.BF16 R20, R40.reuse, R52, R20 ;  /* 0x000000342814723c */ /* 0x048fe60000041814 */
[----:B--2---:R-:W-:Y:S06]  /*1c010*/  FADD.FTZ R0, R162, R0 ;  /* 0x00000000a2007221 */ /* 0x004fec0000010000 */
[----:B------:R-:W-:Y:S01]  /*1c020*/  MUFU.EX2 R127, R127 ;  /* 0x0000007f007f7308 */ /* 0x000fe20000000800 */
[----:B------:R-:W-:Y:S01]  /*1c030*/  FADD.FTZ R0, R160, R0 ;  /* 0x00000000a0007221 */ /* 0x000fe20000010000 */
[C---:B------:R-:W-:Y:S01]  /*1c040*/  HMMA.16816.F32.BF16 R24, R40.reuse, R54, R24 ;  /* 0x000000362818723c */ /* 0x040fe20000041818 */
[----:B------:R-:W2:Y:S02]  /*1c050*/  LDSM.16.MT88.4 R52, [R152+0xa800] ;  /* 0x00a800009834783b */ /* 0x000ea40000004200 */
[--C-:B----4-:R-:W-:Y:S01]  /*1c060*/  FFMA.FTZ R62, R194, R36, -R61.reuse ;  /* 0x00000024c23e7223 */ /* 0x110fe2000001083d */
[----:B------:R-:W-:Y:S04]  /*1c070*/  FADD.FTZ R0, R159, R0 ;  /* 0x000000009f007221 */ /* 0x000fe80000010000 */
[----:B------:R-:W-:Y:S01]  /*1c080*/  MUFU.EX2 R119, R119 ;  /* 0x0000007700777308 */ /* 0x000fe20000000800 */
[C---:B------:R-:W-:Y:S09]  /*1c090*/  HMMA.16816.F32.BF16 R28, R40.reuse, R44, R28 ;  /* 0x0000002c281c723c */ /* 0x040ff2000004181c */
[----:B------:R3:W-:Y:S01]  /*1c0a0*/  MUFU.EX2 R126, R62 ;  /* 0x0000003e007e7308 */ /* 0x0007e20000000800 */
[----:B------:R-:W-:Y:S01]  /*1c0b0*/  HMMA.16816.F32.BF16 R32, R40, R46, R32 ;  /* 0x0000002e2820723c */ /* 0x000fe20000041820 */
[----:B------:R-:W4:Y:S02]  /*1c0c0*/  LDSM.16.MT88.4 R44, [R60+0x800] ;  /* 0x000800003c2c783b */ /* 0x000f240000004200 */
[----:B------:R-:W-:Y:S02]  /*1c0d0*/  F2FP.BF16.F32.PACK_AB R42, R163, R164 ;  /* 0x000000a4a32a723e */ /* 0x000fe400000010ff */
[----:B------:R-:W-:Y:S04]  /*1c0e0*/  F2FP.BF16.F32.PACK_AB R41, R162, R161 ;  /* 0x000000a1a229723e */ /* 0x000fe800000010ff */
[----:B------:R-:W-:Y:S01]  /*1c0f0*/  MUFU.EX2 R117, R94 ;  /* 0x0000005e00757308 */ /* 0x000fe20000000800 */
[----:B------:R-:W-:Y:S02]  /*1c100*/  F2FP.BF16.F32.PACK_AB R43, R159, R160 ;  /* 0x000000a09f2b723e */ /* 0x000fe400000010ff */
[----:B------:R-:W-:Y:S07]  /*1c110*/  F2FP.BF16.F32.PACK_AB R40, R165, R166 ;  /* 0x000000a6a528723e */ /* 0x000fee00000010ff */
[----:B------:R-:W-:Y:S01]  /*1c120*/  MUFU.EX2 R107, R107 ;  /* 0x0000006b006b7308 */ /* 0x000fe20000000800 */
[-CC-:B---3--:R-:W-:Y:S01]  /*1c130*/  FFMA.FTZ R62, R66, R36.reuse, -R61.reuse ;  /* 0x00000024423e7223 */ /* 0x188fe2000001083d */
[C---:B-1----:R-:W-:Y:S03]  /*1c140*/  HMMA.16816.F32.BF16 R4, R40.reuse, R48, R4 ;  /* 0x000000302804723c */ /* 0x042fe60000041804 */
[-CC-:B------:R-:W-:Y:S05]  /*1c150*/  FFMA.FTZ R48, R104, R36.reuse, -R61.reuse ;  /* 0x0000002468307223 */ /* 0x180fea000001083d */
[----:B------:R1:W-:Y:S01]  /*1c160*/  MUFU.EX2 R116, R62 ;  /* 0x0000003e00747308 */ /* 0x0003e20000000800 */
[C---:B------:R-:W-:Y:S09]  /*1c170*/  HMMA.16816.F32.BF16 R8, R40.reuse, R50, R8 ;  /* 0x000000322808723c */ /* 0x040ff20000041808 */
[----:B------:R3:W5:Y:S01]  /*1c180*/  MUFU.EX2 R156, R48 ;  /* 0x00000030009c7308 */ /* 0x0007620000000800 */
[C---:B--2---:R-:W-:Y:S03]  /*1c190*/  HMMA.16816.F32.BF16 R12, R40.reuse, R52, R12 ;  /* 0x00000034280c723c */ /* 0x044fe6000004180c */
[-CC-:B------:R-:W-:Y:S06]  /*1c1a0*/  FFMA.FTZ R52, R108, R36.reuse, -R61.reuse ;  /* 0x000000246c347223 */ /* 0x180fec000001083d */
[----:B------:R-:W-:Y:S01]  /*1c1b0*/  MUFU.EX2 R108, R81 ;  /* 0x00000051006c7308 */ /* 0x000fe20000000800 */
[-CC-:B-1----:R-:W-:Y:S01]  /*1c1c0*/  FFMA.FTZ R62, R200, R36.reuse, -R61.reuse ;  /* 0x00000024c83e7223 */ /* 0x182fe2000001083d */
[C---:B------:R-:W-:Y:S08]  /*1c1d0*/  HMMA.16816.F32.BF16 R16, R40.reuse, R54, R16 ;  /* 0x000000362810723c */ /* 0x040ff00000041810 */
[----:B------:R1:W2:Y:S01]  /*1c1e0*/  MUFU.EX2 R72, R52 ;  /* 0x0000003400487308 */ /* 0x0002a20000000800 */
[----:B---3--:R-:W3:Y:S01]  /*1c1f0*/  LDSM.16.MT88.4 R48, [R220+0xb000] ;  /* 0x00b00000dc30783b */ /* 0x008ee20000004200 */
[C---:B------:R-:W-:Y:S03]  /*1c200*/  HMMA.16816.F32.BF16 R20, R40.reuse, R56, R20 ;  /* 0x000000382814723c */ /* 0x040fe60000041814 */
[--C-:B------:R-:W-:Y:S01]  /*1c210*/  FFMA.FTZ R56, R112, R36, -R61.reuse ;  /* 0x0000002470387223 */ /* 0x100fe2000001083d */
[----:B-----5:R-:W-:Y:S04]  /*1c220*/  FADD.FTZ R0, R156, R0 ;  /* 0x000000009c007221 */ /* 0x020fe80000010000 */
[----:B------:R-:W-:Y:S01]  /*1c230*/  MUFU.EX2 R101, R84 ;  /* 0x0000005400657308 */ /* 0x000fe20000000800 */
[C---:B------:R-:W-:Y:S09]  /*1c240*/  HMMA.16816.F32.BF16 R24, R40.reuse, R58, R24 ;  /* 0x0000003a2818723c */ /* 0x040ff20000041818 */
[----:B------:R-:W5:Y:S01]  /*1c250*/  MUFU.EX2 R154, R56 ;  /* 0x00000038009a7308 */ /* 0x000f620000000800 */
[----:B-1----:R-:W1:Y:S01]  /*1c260*/  LDSM.16.MT88.4 R52, [R152+0xb000] ;  /* 0x00b000009834783b */ /* 0x002e620000004200 */
[C---:B----4-:R-:W-:Y:S03]  /*1c270*/  HMMA.16816.F32.BF16 R28, R40.reuse, R44, R28 ;  /* 0x0000002c281c723c */ /* 0x050fe6000004181c */
[----:B--2---:R-:W-:Y:S05]  /*1c280*/  FADD.FTZ R0, R72, R0 ;  /* 0x0000000048007221 */ /* 0x004fea0000010000 */
[----:B------:R-:W-:Y:S01]  /*1c290*/  MUFU.EX2 R102, R102 ;  /* 0x0000006600667308 */ /* 0x000fe20000000800 */
[----:B------:R-:W-:Y:S01]  /*1c2a0*/  FADD.FTZ R0, R155, R0 ;  /* 0x000000009b007221 */ /* 0x000fe20000010000 */
[----:B------:R-:W-:Y:S01]  /*1c2b0*/  HMMA.16816.F32.BF16 R32, R40, R46, R32 ;  /* 0x0000002e2820723c */ /* 0x000fe20000041820 */
[----:B------:R-:W-:Y:S02]  /*1c2c0*/  LDSM.16.MT88.4 R44, [R60+0x1000] ;  /* 0x001000003c2c783b */ /* 0x000fe40000004200 */
[----:B------:R-:W-:Y:S02]  /*1c2d0*/  F2FP.BF16.F32.PACK_AB R40, R158, R73 ;  /* 0x000000499e28723e */ /* 0x000fe400000010ff */
[----:B------:R-:W-:Y:S03]  /*1c2e0*/  F2FP.BF16.F32.PACK_AB R42, R171, R157 ;  /* 0x0000009dab2a723e */ /* 0x000fe600000010ff */
[----:B------:R-:W-:Y:S01]  /*1c2f0*/  MUFU.EX2 R99, R99 ;  /* 0x0000006300637308 */ /* 0x000fe20000000800 */
[C---:B-----5:R-:W-:Y:S01]  /*1c300*/  F2FP.BF16.F32.PACK_AB R43, R154.reuse, R155 ;  /* 0x0000009b9a2b723e */ /* 0x060fe200000010ff */
[----:B------:R-:W-:Y:S01]  /*1c310*/  FADD.FTZ R0, R154, R0 ;  /* 0x000000009a007221 */ /* 0x000fe20000010000 */
[----:B------:R-:W2:Y:S01]  /*1c320*/  LDSM.16.MT88.4 R56, [R3+0x1000] ;  /* 0x001000000338783b */ /* 0x000ea20000004200 */
[----:B------:R-:W-:Y:S06]  /*1c330*/  F2FP.BF16.F32.PACK_AB R41, R72, R156 ;  /* 0x0000009c4829723e */ /* 0x000fec00000010ff */
[----:B------:R-:W-:Y:S01]  /*1c340*/  MUFU.EX2 R100, R89 ;  /* 0x0000005900647308 */ /* 0x000fe20000000800 */
[C---:B---3--:R-:W-:Y:S03]  /*1c350*/  HMMA.16816.F32.BF16 R4, R40.reuse, R48, R4 ;  /* 0x000000302804723c */ /* 0x048fe60000041804 */
[-CC-:B------:R-:W-:Y:S06]  /*1c360*/  FFMA.FTZ R48, R113, R36.reuse, -R61.reuse ;  /* 0x0000002471307223 */ /* 0x180fec000001083d */
[----:B------:R3:W-:Y:S01]  /*1c370*/  MUFU.EX2 R113, R62 ;  /* 0x0000003e00717308 */ /* 0x0007e20000000800 */
[C---:B------:R-:W-:Y:S09]  /*1c380*/  HMMA.16816.F32.BF16 R8, R40.reuse, R50, R8 ;  /* 0x000000322808723c */ /* 0x040ff20000041808 */
[----:B------:R4:W5:Y:S01]  /*1c390*/  MUFU.EX2 R151, R48 ;  /* 0x0000003000977308 */ /* 0x0009620000000800 */
[C---:B-1----:R-:W-:Y:S03]  /*1c3a0*/  HMMA.16816.F32.BF16 R12, R40.reuse, R52, R12 ;  /* 0x00000034280c723c */ /* 0x042fe6000004180c */
[-CC-:B------:R-:W-:Y:S06]  /*1c3b0*/  FFMA.FTZ R52, R130, R36.reuse, -R61.reuse ;  /* 0x0000002482347223 */ /* 0x180fec000001083d */
[----:B------:R-:W-:Y:S01]  /*1c3c0*/  MUFU.EX2 R130, R78 ;  /* 0x0000004e00827308 */ /* 0x000fe20000000800 */
[-CC-:B---3--:R-:W-:Y:S01]  /*1c3d0*/  FFMA.FTZ R62, R82, R36.reuse, -R61.reuse ;  /* 0x00000024523e7223 */ /* 0x188fe2000001083d */
[C---:B------:R-:W-:Y:S08]  /*1c3e0*/  HMMA.16816.F32.BF16 R16, R40.reuse, R54, R16 ;  /* 0x000000362810723c */ /* 0x040ff00000041810 */
[----:B------:R1:W3:Y:S01]  /*1c3f0*/  MUFU.EX2 R149, R52 ;  /* 0x0000003400957308 */ /* 0x0002e20000000800 */
[----:B----4-:R-:W4:Y:S01]  /*1c400*/  LDSM.16.MT88.4 R48, [R220+0xb800] ;  /* 0x00b80000dc30783b */ /* 0x010f220000004200 */
[----:B-----5:R-:W-:Y:S01]  /*1c410*/  FADD.FTZ R0, R151, R0 ;  /* 0x0000000097007221 */ /* 0x020fe20000010000 */
[C---:B--2---:R-:W-:Y:S03]  /*1c420*/  HMMA.16816.F32.BF16 R20, R40.reuse, R56, R20 ;  /* 0x000000382814723c */ /* 0x044fe60000041814 */
[-CC-:B------:R-:W-:Y:S04]  /*1c430*/  FFMA.FTZ R56, R182, R36.reuse, -R61.reuse ;  /* 0x00000024b6387223 */ /* 0x180fe8000001083d */
[----:B------:R2:W-:Y:S01]  /*1c440*/  MUFU.EX2 R104, R62 ;  /* 0x0000003e00687308 */ /* 0x0005e20000000800 */
[C---:B------:R-:W-:Y:S09]  /*1c450*/  HMMA.16816.F32.BF16 R24, R40.reuse, R58, R24 ;  /* 0x0000003a2818723c */ /* 0x040ff20000041818 */
[----:B------:R-:W5:Y:S01]  /*1c460*/  MUFU.EX2 R150, R56 ;  /* 0x0000003800967308 */ /* 0x000f620000000800 */
[----:B-1----:R-:W1:Y:S01]  /*1c470*/  LDSM.16.MT88.4 R52, [R152+0xb800] ;  /* 0x00b800009834783b */ /* 0x002e620000004200 */
[----:B---3--:R-:W-:Y:S01]  /*1c480*/  FADD.FTZ R0, R149, R0 ;  /* 0x0000000095007221 */ /* 0x008fe20000010000 */
[C---:B------:R-:W-:Y:S03]  /*1c490*/  HMMA.16816.F32.BF16 R28, R40.reuse, R44, R28 ;  /* 0x0000002c281c723c */ /* 0x040fe6000004181c */
[----:B------:R-:W-:Y:S04]  /*1c4a0*/  FADD.FTZ R0, R69, R0 ;  /* 0x0000000045007221 */ /* 0x000fe80000010000 */
[----:B------:R-:W-:Y:S01]  /*1c4b0*/  MUFU.EX2 R94, R92 ;  /* 0x0000005c005e7308 */ /* 0x000fe20000000800 */
[--C-:B--2---:R-:W-:Y:S01]  /*1c4c0*/  FFMA.FTZ R62, R90, R36, -R61.reuse ;  /* 0x000000245a3e7223 */ /* 0x104fe2000001083d */
[----:B------:R-:W-:Y:S01]  /*1c4d0*/  HMMA.16816.F32.BF16 R32, R40, R46, R32 ;  /* 0x0000002e2820723c */ /* 0x000fe20000041820 */
[----:B------:R-:W-:Y:S02]  /*1c4e0*/  LDSM.16.MT88.4 R44, [R60+0x1800] ;  /* 0x001800003c2c783b */ /* 0x000fe40000004200 */
[----:B------:R-:W-:Y:S02]  /*1c4f0*/  F2FP.BF16.F32.PACK_AB R42, R153, R168 ;  /* 0x000000a8992a723e */ /* 0x000fe400000010ff */
[----:B------:R-:W-:Y:S01]  /*1c500*/  F2FP.BF16.F32.PACK_AB R40, R169, R170 ;  /* 0x000000aaa928723e */ /* 0x000fe200000010ff */
[C---:B-----5:R-:W-:Y:S01]  /*1c510*/  FADD.FTZ R0, R150.reuse, R0 ;  /* 0x0000000096007221 */ /* 0x060fe20000010000 */
[----:B------:R-:W-:Y:S01]  /*1c520*/  F2FP.BF16.F32.PACK_AB R41, R149, R151 ;  /* 0x000000979529723e */ /* 0x000fe200000010ff */
[----:B------:R2:W-:Y:S01]  /*1c530*/  MUFU.EX2 R96, R62 ;  /* 0x0000003e00607308 */ /* 0x0005e20000000800 */
[----:B------:R-:W3:Y:S01]  /*1c540*/  LDSM.16.MT88.4 R56, [R3+0x1800] ;  /* 0x001800000338783b */ /* 0x000ee20000004200 */
[----:B------:R-:W-:Y:S08]  /*1c550*/  F2FP.BF16.F32.PACK_AB R43, R150, R69 ;  /* 0x00000045962b723e */ /* 0x000ff000000010ff */
[----:B------:R-:W-:Y:S01]  /*1c560*/  MUFU.EX2 R92, R93 ;  /* 0x0000005d005c7308 */ /* 0x000fe20000000800 */
[C---:B----4-:R-:W-:Y:S03]  /*1c570*/  HMMA.16816.F32.BF16 R4, R40.reuse, R48, R4 ;  /* 0x000000302804723c */ /* 0x050fe60000041804 */
[-CC-:B------:R-:W-:Y:S06]  /*1c580*/  FFMA.FTZ R48, R183, R36.reuse, -R61.reuse ;  /* 0x00000024b7307223 */ /* 0x180fec000001083d */
[----:B------:R4:W5:Y:S01]  /*1c590*/  MUFU.EX2 R144, R48 ;  /* 0x0000003000907308 */ /* 0x0009620000000800 */
[C---:B------:R-:W-:Y:S03]  /*1c5a0*/  HMMA.16816.F32.BF16 R8, R40.reuse, R50, R8 ;  /* 0x000000322808723c */ /* 0x040fe60000041808 */
[-CC-:B--2---:R-:W-:Y:S06]  /*1c5b0*/  FFMA.FTZ R62, R206, R36.reuse, -R61.reuse ;  /* 0x00000024ce3e7223 */ /* 0x184fec000001083d */
[----:B------:R-:W-:Y:S01]  /*1c5c0*/  MUFU.EX2 R93, R77 ;  /* 0x0000004d005d7308 */ /* 0x000fe20000000800 */
[C---:B-1----:R-:W-:Y:S03]  /*1c5d0*/  HMMA.16816.F32.BF16 R12, R40.reuse, R52, R12 ;  /* 0x00000034280c723c */ /* 0x042fe6000004180c */
[-CC-:B------:R-:W-:Y:S06]  /*1c5e0*/  FFMA.FTZ R52, R184, R36.reuse, -R61.reuse ;  /* 0x00000024b8347223 */ /* 0x180fec000001083d */
[----:B------:R1:W2:Y:S01]  /*1c5f0*/  MUFU.EX2 R68, R52 ;  /* 0x0000003400447308 */ /* 0x0002a20000000800 */
[C---:B------:R-:W-:Y:S01]  /*1c600*/  HMMA.16816.F32.BF16 R16, R40.reuse, R54, R16 ;  /* 0x000000362810723c */ /* 0x040fe20000041810 */
[----:B----4-:R-:W4:Y:S02]  /*1c610*/  LDSM.16.MT88.4 R48, [R220+0xc000] ;  /* 0x00c00000dc30783b */ /* 0x010f240000004200 */
[----:B-----5:R-:W-:Y:S06]  /*1c620*/  FADD.FTZ R0, R144, R0 ;  /* 0x0000000090007221 */ /* 0x020fec0000010000 */
[----:B------:R5:W-:Y:S01]  /*1c630*/  MUFU.EX2 R89, R62 ;  /* 0x0000003e00597308 */ /* 0x000be20000000800 */
[C---:B---3--:R-:W-:Y:S03]  /*1c640*/  HMMA.16816.F32.BF16 R20, R40.reuse, R56, R20 ;  /* 0x000000382814723c */ /* 0x048fe60000041814 */
[-CC-:B------:R-:W-:Y:S06]  /*1c650*/  FFMA.FTZ R56, R187, R36.reuse, -R61.reuse ;  /* 0x00000024bb387223 */ /* 0x180fec000001083d */
[----:B------:R3:W3:Y:S01]  /*1c660*/  MUFU.EX2 R143, R56 ;  /* 0x00000038008f7308 */ /* 0x0006e20000000800 */
[C---:B------:R-:W-:Y:S01]  /*1c670*/  HMMA.16816.F32.BF16 R24, R40.reuse, R58, R24 ;  /* 0x0000003a2818723c */ /* 0x040fe20000041818 */
[----:B-1----:R-:W1:Y:S02]  /*1c680*/  LDSM.16.MT88.4 R52, [R152+0xc000] ;  /* 0x00c000009834783b */ /* 0x002e640000004200 */
[----:B--2---:R-:W-:Y:S06]  /*1c690*/  FADD.FTZ R0, R68, R0 ;  /* 0x0000000044007221 */ /* 0x004fec0000010000 */
[----:B------:R-:W-:Y:S01]  /*1c6a0*/  MUFU.EX2 R87, R85 ;  /* 0x0000005500577308 */ /* 0x000fe20000000800 */
[C---:B------:R-:W-:Y:S03]  /*1c6b0*/  HMMA.16816.F32.BF16 R28, R40.reuse, R44, R28 ;  /* 0x0000002c281c723c */ /* 0x040fe6000004181c */
[--C-:B-----5:R-:W-:Y:S01]  /*1c6c0*/  FFMA.FTZ R62, R209, R36, -R61.reuse ;  /* 0x00000024d13e7223 */ /* 0x120fe2000001083d */
[----:B------:R-:W-:Y:S05]  /*1c6d0*/  FADD.FTZ R0, R142, R0 ;  /* 0x000000008e007221 */ /* 0x000fea0000010000 */
[----:B------:R2:W-:Y:S01]  /*1c6e0*/  MUFU.EX2 R82, R62 ;  /* 0x0000003e00527308 */ /* 0x0005e20000000800 */
[----:B------:R-:W-:Y:S01]  /*1c6f0*/  HMMA.16816.F32.BF16 R32, R40, R46, R32 ;  /* 0x0000002e2820723c */ /* 0x000fe20000041820 */
[----:B---3--:R-:W3:Y:S02]  /*1c700*/  LDSM.16.MT88.4 R56, [R3+0x2000] ;  /* 0x002000000338783b */ /* 0x008ee40000004200 */
[----:B------:R-:W-:Y:S01]  /*1c710*/  F2FP.BF16.F32.PACK_AB R40, R147, R148 ;  /* 0x000000949328723e */ /* 0x000fe200000010ff */
[C---:B------:R-:W-:Y:S01]  /*1c720*/  FADD.FTZ R0, R143.reuse, R0 ;  /* 0x000000008f007221 */ /* 0x040fe20000010000 */
[----:B------:R-:W-:Y:S02]  /*1c730*/  F2FP.BF16.F32.PACK_AB R42, R146, R145 ;  /* 0x00000091922a723e */ /* 0x000fe400000010ff */
[----:B------:R-:W-:Y:S02]  /*1c740*/  F2FP.BF16.F32.PACK_AB R41, R68, R144 ;  /* 0x000000904429723e */ /* 0x000fe400000010ff */
[----:B------:R-:W-:Y:S01]  /*1c750*/  MUFU.EX2 R84, R177 ;  /* 0x000000b100547308 */ /* 0x000fe20000000800 */
[----:B------:R-:W-:Y:S01]  /*1c760*/  F2FP.BF16.F32.PACK_AB R43, R143, R142 ;  /* 0x0000008e8f2b723e */ /* 0x000fe200000010ff */
[----:B------:R-:W5:Y:S06]  /*1c770*/  LDSM.16.MT88.4 R44, [R60+0x2000] ;  /* 0x002000003c2c783b */ /* 0x000f6c0000004200 */
[C---:B----4-:R-:W-:Y:S02]  /*1c780*/  HMMA.16816.F32.BF16 R4, R40.reuse, R48, R4 ;  /* 0x000000302804723c */ /* 0x050fe40000041804 */
[----:B------:R-:W-:Y:S01]  /*1c790*/  MUFU.EX2 R85, R179 ;  /* 0x000000b300557308 */ /* 0x000fe20000000800 */
[-CC-:B------:R-:W-:Y:S01]  /*1c7a0*/  FFMA.FTZ R48, R188, R36.reuse, -R61.reuse ;  /* 0x00000024bc307223 */ /* 0x180fe2000001083d */
[-CC-:B--2---:R-:W-:Y:S04]  /*1c7b0*/  FFMA.FTZ R62, R210, R36.reuse, -R61.reuse ;  /* 0x00000024d23e7223 */ /* 0x184fe8000001083d */
[C---:B------:R-:W-:Y:S04]  /*1c7c0*/  HMMA.16816.F32.BF16 R8, R40.reuse, R50, R8 ;  /* 0x000000322808723c */ /* 0x040fe80000041808 */
[----:B------:R2:W4:Y:S04]  /*1c7d0*/  MUFU.EX2 R137, R48 ;  /* 0x0000003000897308 */ /* 0x0005280000000800 */
[C---:B-1----:R-:W-:Y:S06]  /*1c7e0*/  HMMA.16816.F32.BF16 R12, R40.reuse, R52, R12 ;  /* 0x00000034280c723c */ /* 0x042fec000004180c */
[----:B------:R-:W-:Y:S01]  /*1c7f0*/  MUFU.EX2 R77, R181 ;  /* 0x000000b5004d7308 */ /* 0x000fe20000000800 */
[-CC-:B------:R-:W-:Y:S01]  /*1c800*/  FFMA.FTZ R52, R189, R36.reuse, -R61.reuse ;  /* 0x00000024bd347223 */ /* 0x180fe2000001083d */
[C---:B------:R-:W-:Y:S08]  /*1c810*/  HMMA.16816.F32.BF16 R16, R40.reuse, R54, R16 ;  /* 0x000000362810723c */ /* 0x040ff00000041810 */
[----:B------:R1:W5:Y:S01]  /*1c820*/  MUFU.EX2 R136, R52 ;  /* 0x0000003400887308 */ /* 0x0003620000000800 */
[----:B--2---:R-:W2:Y:S01]  /*1c830*/  LDSM.16.MT88.4 R48, [R220+0xc800] ;  /* 0x00c80000dc30783b */ /* 0x004ea20000004200 */
[----:B----4-:R-:W-:Y:S01]  /*1c840*/  FADD.FTZ R0, R137, R0 ;  /* 0x0000000089007221 */ /* 0x010fe20000010000 */
[C---:B---3--:R-:W-:Y:S07]  /*1c850*/  HMMA.16816.F32.BF16 R20, R40.reuse, R56, R20 ;  /* 0x000000382814723c */ /* 0x048fee0000041814 */
[----:B------:R-:W-:Y:S01]  /*1c860*/  MUFU.EX2 R78, R186 ;  /* 0x000000ba004e7308 */ /* 0x000fe20000000800 */
[--C-:B------:R-:W-:Y:S01]  /*1c870*/  FFMA.FTZ R56, R191, R36, -R61.reuse ;  /* 0x00000024bf387223 */ /* 0x100fe2000001083d */
[C---:B------:R-:W-:Y:S08]  /*1c880*/  HMMA.16816.F32.BF16 R24, R40.reuse, R58, R24 ;  /* 0x0000003a2818723c */ /* 0x040ff00000041818 */
[----:B------:R-:W3:Y:S01]  /*1c890*/  MUFU.EX2 R65, R56 ;  /* 0x0000003800417308 */ /* 0x000ee20000000800 */
[----:B-1----:R-:W1:Y:S01]  /*1c8a0*/  LDSM.16.MT88.4 R52, [R152+0xc800] ;  /* 0x00c800009834783b */ /* 0x002e620000004200 */
[----:B-----5:R-:W-:Y:S04]  /*1c8b0*/  FADD.FTZ R0, R136, R0 ;  /* 0x0000000088007221 */ /* 0x020fe80000010000 */
[----:B------:R-:W-:Y:S01]  /*1c8c0*/  FADD.FTZ R0, R132, R0 ;  /* 0x0000000084007221 */ /* 0x000fe20000010000 */
[C---:B------:R-:W-:Y:S03]  /*1c8d0*/  HMMA.16816.F32.BF16 R28, R40.reuse, R44, R28 ;  /* 0x0000002c281c723c */ /* 0x040fe6000004181c */
[----:B------:R-:W-:Y:S05]  /*1c8e0*/  MUFU.EX2 R76, R237 ;  /* 0x000000ed004c7308 */ /* 0x000fea0000000800 */
[----:B------:R-:W-:Y:S01]  /*1c8f0*/  HMMA.16816.F32.BF16 R32, R40, R46, R32 ;  /* 0x0000002e2820723c */ /* 0x000fe20000041820 */
[----:B------:R-:W-:Y:S04]  /*1c900*/  LDSM.16.MT88.4 R44, [R60+0x2800] ;  /* 0x002800003c2c783b */ /* 0x000fe80000004200 */
[----:B------:R-:W-:Y:S01]  /*1c910*/  MUFU.EX2 R69, R239 ;  /* 0x000000ef00457308 */ /* 0x000fe20000000800 */
[----:B------:R-:W-:Y:S01]  /*1c920*/  F2FP.BF16.F32.PACK_AB R40, R140, R141 ;  /* 0x0000008d8c28723e */ /* 0x000fe200000010ff */
[C---:B---3--:R-:W-:Y:S01]  /*1c930*/  FADD.FTZ R0, R65.reuse, R0 ;  /* 0x0000000041007221 */ /* 0x048fe20000010000 */
[----:B------:R-:W-:Y:S02]  /*1c940*/  F2FP.BF16.F32.PACK_AB R42, R138, R139 ;  /* 0x0000008b8a2a723e */ /* 0x000fe400000010ff */
[----:B------:R-:W-:Y:S01]  /*1c950*/  F2FP.BF16.F32.PACK_AB R41, R136, R137 ;  /* 0x000000898829723e */ /* 0x000fe200000010ff */
[----:B------:R-:W3:Y:S01]  /*1c960*/  LDSM.16.MT88.4 R56, [R3+0x2800] ;  /* 0x002800000338783b */ /* 0x000ee20000004200 */
[----:B------:R-:W-:Y:S03]  /*1c970*/  F2FP.BF16.F32.PACK_AB R43, R65, R132 ;  /* 0x00000084412b723e */ /* 0x000fe600000010ff */
[----:B------:R-:W-:Y:S01]  /*1c980*/  MUFU.EX2 R70, R240 ;  /* 0x000000f000467308 */ /* 0x000fe20000000800 */
[----:B------:R-:W-:Y:S03]  /*1c990*/  IMAD.MOV.U32 R132, RZ, RZ, R2 ;  /* 0x000000ffff847224 */ /* 0x000fe600078e0002 */
[C---:B--2---:R-:W-:Y:S06]  /*1c9a0*/  HMMA.16816.F32.BF16 R4, R40.reuse, R48, R4 ;  /* 0x000000302804723c */ /* 0x044fec0000041804 */
[----:B------:R-:W-:Y:S01]  /*1c9b0*/  MUFU.EX2 R68, R241 ;  /* 0x000000f100447308 */ /* 0x000fe20000000800 */
[-CC-:B------:R-:W-:Y:S01]  /*1c9c0*/  FFMA.FTZ R48, R192, R36.reuse, -R61.reuse ;  /* 0x00000024c0307223 */ /* 0x180fe2000001083d */
[C---:B------:R-:W-:Y:S08]  /*1c9d0*/  HMMA.16816.F32.BF16 R8, R40.reuse, R50, R8 ;  /* 0x000000322808723c */ /* 0x040ff00000041808 */
[----:B------:R2:W4:Y:S01]  /*1c9e0*/  MUFU.EX2 R128, R48 ;  /* 0x0000003000807308 */ /* 0x0005220000000800 */
[C---:B-1----:R-:W-:Y:S03]  /*1c9f0*/  HMMA.16816.F32.BF16 R12, R40.reuse, R52, R12 ;  /* 0x00000034280c723c */ /* 0x042fe6000004180c */
[-CC-:B------:R-:W-:Y:S06]  /*1ca00*/  FFMA.FTZ R52, R193, R36.reuse, -R61.reuse ;  /* 0x00000024c1347223 */ /* 0x180fec000001083d */
[----:B------:R1:W5:Y:S01]  /*1ca10*/  MUFU.EX2 R64, R52 ;  /* 0x0000003400407308 */ /* 0x0003620000000800 */
[C---:B------:R-:W-:Y:S01]  /*1ca20*/  HMMA.16816.F32.BF16 R16, R40.reuse, R54, R16 ;  /* 0x000000362810723c */ /* 0x040fe20000041810 */
[----:B--2---:R-:W2:Y:S02]  /*1ca30*/  LDSM.16.MT88.4 R48, [R220+0xd000] ;  /* 0x00d00000dc30783b */ /* 0x004ea40000004200 */
[----:B----4-:R-:W-:Y:S05]  /*1ca40*/  FADD.FTZ R0, R128, R0 ;  /* 0x0000000080007221 */ /* 0x010fea0000010000 */
[C---:B---3--:R-:W-:Y:S03]  /*1ca50*/  HMMA.16816.F32.BF16 R20, R40.reuse, R56, R20 ;  /* 0x000000382814723c */ /* 0x048fe60000041814 */
[--C-:B------:R-:W-:Y:S04]  /*1ca60*/  FFMA.FTZ R56, R195, R36, -R61.reuse ;  /* 0x00000024c3387223 */ /* 0x100fe8000001083d */
[----:B------:R3:W4:Y:S01]  /*1ca70*/  MUFU.EX2 R63, R56 ;  /* 0x00000038003f7308 */ /* 0x0007220000000800 */
[C---:B------:R-:W-:Y:S01]  /*1ca80*/  HMMA.16816.F32.BF16 R24, R40.reuse, R58, R24 ;  /* 0x0000003a2818723c */ /* 0x040fe20000041818 */
[----:B-1----:R-:W1:Y:S02]  /*1ca90*/  LDSM.16.MT88.4 R52, [R152+0xd000] ;  /* 0x00d000009834783b */ /* 0x002e640000004200 */
[----:B-----5:R-:W-:Y:S04]  /*1caa0*/  FADD.FTZ R0, R64, R0 ;  /* 0x0000000040007221 */ /* 0x020fe80000010000 */
[----:B------:R-:W-:Y:S01]  /*1cab0*/  FADD.FTZ R0, R126, R0 ;  /* 0x000000007e007221 */ /* 0x000fe20000010000 */
[C---:B------:R-:W-:Y:S08]  /*1cac0*/  HMMA.16816.F32.BF16 R28, R40.reuse, R44, R28 ;  /* 0x0000002c281c723c */ /* 0x040ff0000004181c */
[----:B------:R-:W-:Y:S01]  /*1cad0*/  HMMA.16816.F32.BF16 R32, R40, R46, R32 ;  /* 0x0000002e2820723c */ /* 0x000fe20000041820 */
[----:B---3--:R-:W3:Y:S02]  /*1cae0*/  LDSM.16.MT88.4 R56, [R3+0x3000] ;  /* 0x003000000338783b */ /* 0x008ee40000004200 */
[----:B------:R-:W-:Y:S01]  /*1caf0*/  F2FP.BF16.F32.PACK_AB R40, R133, R131 ;  /* 0x000000838528723e */ /* 0x000fe200000010ff */
[C---:B----4-:R-:W-:Y:S01]  /*1cb00*/  FADD.FTZ R0, R63.reuse, R0 ;  /* 0x000000003f007221 */ /* 0x050fe20000010000 */
[----:B------:R-:W-:Y:S02]  /*1cb10*/  F2FP.BF16.F32.PACK_AB R42, R130, R129 ;  /* 0x00000081822a723e */ /* 0x000fe400000010ff */
[----:B------:R-:W-:Y:S02]  /*1cb20*/  F2FP.BF16.F32.PACK_AB R41, R64, R128 ;  /* 0x000000804029723e */ /* 0x000fe400000010ff */
[----:B------:R-:W-:Y:S01]  /*1cb30*/  F2FP.BF16.F32.PACK_AB R43, R63, R126 ;  /* 0x0000007e3f2b723e */ /* 0x000fe200000010ff */
[----:B------:R-:W4:Y:S06]  /*1cb40*/  LDSM.16.MT88.4 R44, [R60+0x3000] ;  /* 0x003000003c2c783b */ /* 0x000f2c0000004200 */
[C---:B--2---:R-:W-:Y:S03]  /*1cb50*/  HMMA.16816.F32.BF16 R4, R40.reuse, R48, R4 ;  /* 0x000000302804723c */ /* 0x044fe60000041804 */
[-CC-:B------:R-:W-:Y:S04]  /*1cb60*/  FFMA.FTZ R48, R196, R36.reuse, -R61.reuse ;  /* 0x00000024c4307223 */ /* 0x180fe8000001083d */
[----:B------:R2:W5:Y:S01]  /*1cb70*/  MUFU.EX2 R121, R48 ;  /* 0x0000003000797308 */ /* 0x0005620000000800 */
[C---:B------:R-:W-:Y:S08]  /*1cb80*/  HMMA.16816.F32.BF16 R8, R40.reuse, R50, R8 ;  /* 0x000000322808723c */ /* 0x040ff00000041808 */
[C---:B-1----:R-:W-:Y:S03]  /*1cb90*/  HMMA.16816.F32.BF16 R12, R40.reuse, R52, R12 ;  /* 0x00000034280c723c */ /* 0x042fe6000004180c */
[-CC-:B------:R-:W-:Y:S04]  /*1cba0*/  FFMA.FTZ R52, R197, R36.reuse, -R61.reuse ;  /* 0x00000024c5347223 */ /* 0x180fe8000001083d */
[----:B------:R1:W4:Y:S01]  /*1cbb0*/  MUFU.EX2 R120, R52 ;  /* 0x0000003400787308 */ /* 0x0003220000000800 */
[C---:B------:R-:W-:Y:S01]  /*1cbc0*/  HMMA.16816.F32.BF16 R16, R40.reuse, R54, R16 ;  /* 0x000000362810723c */ /* 0x040fe20000041810 */
[----:B--2---:R-:W2:Y:S02]  /*1cbd0*/  LDSM.16.MT88.4 R48, [R220+0xd800] ;  /* 0x00d80000dc30783b */ /* 0x004ea40000004200 */
[----:B-----5:R-:W-:Y:S05]  /*1cbe0*/  FADD.FTZ R0, R121, R0 ;  /* 0x0000000079007221 */ /* 0x020fea0000010000 */
[C---:B---3--:R-:W-:Y:S03]  /*1cbf0*/  HMMA.16816.F32.BF16 R20, R40.reuse, R56, R20 ;  /* 0x000000382814723c */ /* 0x048fe60000041814 */
[--C-:B------:R-:W-:Y:S02]  /*1cc00*/  FFMA.FTZ R56, R67, R36, -R61.reuse ;  /* 0x0000002443387223 */ /* 0x100fe4000001083d */
[----:B------:R-:W-:Y:S03]  /*1cc10*/  MUFU.EX2 R67, R242 ;  /* 0x000000f200437308 */ /* 0x000fe60000000800 */
[C---:B------:R-:W-:Y:S01]  /*1cc20*/  HMMA.16816.F32.BF16 R24, R40.reuse, R58, R24 ;  /* 0x0000003a2818723c */ /* 0x040fe20000041818 */
[----:B-1----:R-:W1:Y:S02]  /*1cc30*/  LDSM.16.MT88.4 R52, [R152+0xd800] ;  /* 0x00d800009834783b */ /* 0x002e640000004200 */
[----:B----4-:R-:W-:Y:S04]  /*1cc40*/  FADD.FTZ R0, R120, R0 ;  /* 0x0000000078007221 */ /* 0x010fe80000010000 */
[----:B------:R3:W4:Y:S01]  /*1cc50*/  MUFU.EX2 R122, R56 ;  /* 0x00000038007a7308 */ /* 0x0007220000000800 */
[C---:B------:R-:W-:Y:S08]  /*1cc60*/  HMMA.16816.F32.BF16 R28, R40.reuse, R44, R28 ;  /* 0x0000002c281c723c */ /* 0x040ff0000004181c */
[----:B------:R-:W-:Y:S01]  /*1cc70*/  HMMA.16816.F32.BF16 R32, R40, R46, R32 ;  /* 0x0000002e2820723c */ /* 0x000fe20000041820 */
[----:B------:R-:W-:Y:S02]  /*1cc80*/  LDSM.16.MT88.4 R44, [R60+0x3800] ;  /* 0x003800003c2c783b */ /* 0x000fe40000004200 */
[----:B------:R-:W-:Y:S02]  /*1cc90*/  F2FP.BF16.F32.PACK_AB R40, R124, R125 ;  /* 0x0000007d7c28723e */ /* 0x000fe400000010ff */
[----:B------:R-:W-:Y:S02]  /*1cca0*/  F2FP.BF16.F32.PACK_AB R42, R127, R123 ;  /* 0x0000007b7f2a723e */ /* 0x000fe400000010ff */
[----:B------:R-:W-:Y:S02]  /*1ccb0*/  F2FP.BF16.F32.PACK_AB R41, R120, R121 ;  /* 0x000000797829723e */ /* 0x000fe400000010ff */
[----:B---3--:R-:W3:Y:S01]  /*1ccc0*/  LDSM.16.MT88.4 R56, [R3+0x3800] ;  /* 0x003800000338783b */ /* 0x008ee20000004200 */
[----:B----4-:R-:W-:Y:S07]  /*1ccd0*/  F2FP.BF16.F32.PACK_AB R43, R122, R116 ;  /* 0x000000747a2b723e */ /* 0x010fee00000010ff */
[C---:B--2---:R-:W-:Y:S03]  /*1cce0*/  HMMA.16816.F32.BF16 R4, R40.reuse, R48, R4 ;  /* 0x000000302804723c */ /* 0x044fe60000041804 */
[-CC-:B------:R-:W-:Y:S04]  /*1ccf0*/  FFMA.FTZ R48, R198, R36.reuse, -R61.reuse ;  /* 0x00000024c6307223 */ /* 0x180fe8000001083d */
[----:B------:R2:W-:Y:S01]  /*1cd00*/  MUFU.EX2 R114, R48 ;  /* 0x0000003000727308 */ /* 0x0005e20000000800 */
[C---:B------:R-:W-:Y:S08]  /*1cd10*/  HMMA.16816.F32.BF16 R8, R40.reuse, R50, R8 ;  /* 0x000000322808723c */ /* 0x040ff00000041808 */
[C---:B-1----:R-:W-:Y:S03]  /*1cd20*/  HMMA.16816.F32.BF16 R12, R40.reuse, R52, R12 ;  /* 0x00000034280c723c */ /* 0x042fe6000004180c */
[-CC-:B------:R-:W-:Y:S04]  /*1cd30*/  FFMA.FTZ R52, R199, R36.reuse, -R61.reuse ;  /* 0x00000024c7347223 */ /* 0x180fe8000001083d */
[----:B------:R1:W4:Y:S01]  /*1cd40*/  MUFU.EX2 R112, R52 ;  /* 0x0000003400707308 */ /* 0x0003220000000800 */
[C---:B------:R-:W-:Y:S01]  /*1cd50*/  HMMA.16816.F32.BF16 R16, R40.reuse, R54, R16 ;  /* 0x000000362810723c */ /* 0x040fe20000041810 */
[----:B--2---:R-:W2:Y:S07]  /*1cd60*/  LDSM.16.MT88.4 R48, [R220+0xe000] ;  /* 0x00e00000dc30783b */ /* 0x004eae0000004200 */
[C---:B---3--:R-:W-:Y:S03]  /*1cd70*/  HMMA.16816.F32.BF16 R20, R40.reuse, R56, R20 ;  /* 0x000000382814723c */ /* 0x048fe60000041814 */
[--C-:B------:R-:W-:Y:S02]  /*1cd80*/  FFMA.FTZ R56, R75, R36, -R61.reuse ;  /* 0x000000244b387223 */ /* 0x100fe4000001083d */
[----:B------:R-:W-:Y:S03]  /*1cd90*/  MUFU.EX2 R75, R238 ;  /* 0x000000ee004b7308 */ /* 0x000fe60000000800 */
[C---:B------:R-:W-:Y:S01]  /*1cda0*/  HMMA.16816.F32.BF16 R24, R40.reuse, R58, R24 ;  /* 0x0000003a2818723c */ /* 0x040fe20000041818 */
[----:B-1----:R-:W1:Y:S06]  /*1cdb0*/  LDSM.16.MT88.4 R52, [R152+0xe000] ;  /* 0x00e000009834783b */ /* 0x002e6c0000004200 */
[----:B------:R3:W5:Y:S01]  /*1cdc0*/  MUFU.EX2 R111, R56 ;  /* 0x00000038006f7308 */ /* 0x0007620000000800 */
[C---:B------:R-:W-:Y:S08]  /*1cdd0*/  HMMA.16816.F32.BF16 R28, R40.reuse, R44, R28 ;  /* 0x0000002c281c723c */ /* 0x040ff0000004181c */
[----:B------:R-:W-:Y:S01]  /*1cde0*/  HMMA.16816.F32.BF16 R32, R40, R46, R32 ;  /* 0x0000002e2820723c */ /* 0x000fe20000041820 */
[----:B------:R-:W-:Y:S02]  /*1cdf0*/  LDSM.16.MT88.4 R44, [R60+0x4000] ;  /* 0x004000003c2c783b */ /* 0x000fe40000004200 */
[----:B------:R-:W-:Y:S02]  /*1ce00*/  F2FP.BF16.F32.PACK_AB R40, R118, R119 ;  /* 0x000000777628723e */ /* 0x000fe400000010ff */
[----:B------:R-:W-:Y:S02]  /*1ce10*/  F2FP.BF16.F32.PACK_AB R42, R117, R115 ;  /* 0x00000073752a723e */ /* 0x000fe400000010ff */
[----:B----4-:R-:W-:Y:S02]  /*1ce20*/  F2FP.BF16.F32.PACK_AB R41, R112, R114 ;  /* 0x000000727029723e */ /* 0x010fe400000010ff */
[----:B---3--:R-:W3:Y:S01]  /*1ce30*/  LDSM.16.MT88.4 R56, [R3+0x4000] ;  /* 0x004000000338783b */ /* 0x008ee20000004200 */
[----:B-----5:R-:W-:Y:S07]  /*1ce40*/  F2FP.BF16.F32.PACK_AB R43, R111, R113 ;  /* 0x000000716f2b723e */ /* 0x020fee00000010ff */
[C---:B--2---:R-:W-:Y:S03]  /*1ce50*/  HMMA.16816.F32.BF16 R4, R40.reuse, R48, R4 ;  /* 0x000000302804723c */ /* 0x044fe60000041804 */
[-CC-:B------:R-:W-:Y:S04]  /*1ce60*/  FFMA.FTZ R48, R201, R36.reuse, -R61.reuse ;  /* 0x00000024c9307223 */ /* 0x180fe8000001083d */
[----:B------:R2:W-:Y:S01]  /*1ce70*/  MUFU.EX2 R106, R48 ;  /* 0x00000030006a7308 */ /* 0x0005e20000000800 */
[C---:B------:R-:W-:Y:S08]  /*1ce80*/  HMMA.16816.F32.BF16 R8, R40.reuse, R50, R8 ;  /* 0x000000322808723c */ /* 0x040ff00000041808 */
[C---:B-1----:R-:W-:Y:S03]  /*1ce90*/  HMMA.16816.F32.BF16 R12, R40.reuse, R52, R12 ;  /* 0x00000034280c723c */ /* 0x042fe6000004180c */
[-CC-:B------:R-:W-:Y:S02]  /*1cea0*/  FFMA.FTZ R52, R79, R36.reuse, -R61.reuse ;  /* 0x000000244f347223 */ /* 0x180fe4000001083d */
[----:B------:R-:W-:Y:S03]  /*1ceb0*/  MUFU.EX2 R79, R62 ;  /* 0x0000003e004f7308 */ /* 0x000fe60000000800 */
[C---:B------:R-:W-:Y:S01]  /*1cec0*/  HMMA.16816.F32.BF16 R16, R40.reuse, R54, R16 ;  /* 0x000000362810723c */ /* 0x040fe20000041810 */
[----:B--2---:R-:W1:Y:S06]  /*1ced0*/  LDSM.16.MT88.4 R48, [R220+0xe800] ;  /* 0x00e80000dc30783b */ /* 0x004e6c0000004200 */
[----:B------:R2:W4:Y:S01]  /*1cee0*/  MUFU.EX2 R105, R52 ;  /* 0x0000003400697308 */ /* 0x0005220000000800 */
[C---:B---3--:R-:W-:Y:S03]  /*1cef0*/  HMMA.16816.F32.BF16 R20, R40.reuse, R56, R20 ;  /* 0x000000382814723c */ /* 0x048fe60000041814 */
[--C-:B------:R-:W-:Y:S06]  /*1cf00*/  FFMA.FTZ R56, R83, R36, -R61.reuse ;  /* 0x0000002453387223 */ /* 0x100fec000001083d */
[----:B------:R-:W-:Y:S01]  /*1cf10*/  MUFU.EX2 R83, R178 ;  /* 0x000000b200537308 */ /* 0x000fe20000000800 */
[C---:B------:R-:W-:Y:S09]  /*1cf20*/  HMMA.16816.F32.BF16 R24, R40.reuse, R58, R24 ;  /* 0x0000003a2818723c */ /* 0x040ff20000041818 */
[----:B------:R3:W5:Y:S01]  /*1cf30*/  MUFU.EX2 R103, R56 ;  /* 0x0000003800677308 */ /* 0x0007620000000800 */
[----:B--2---:R-:W2:Y:S01]  /*1cf40*/  LDSM.16.MT88.4 R52, [R152+0xe800] ;  /* 0x00e800009834783b */ /* 0x004ea20000004200 */
[C---:B------:R-:W-:Y:S08]  /*1cf50*/  HMMA.16816.F32.BF16 R28, R40.reuse, R44, R28 ;  /* 0x0000002c281c723c */ /* 0x040ff0000004181c */
[----:B------:R-:W-:Y:S01]  /*1cf60*/  MUFU.EX2 R62, R244 ;  /* 0x000000f4003e7308 */ /* 0x000fe20000000800 */
[----:B------:R-:W-:Y:S01]  /*1cf70*/  HMMA.16816.F32.BF16 R32, R40, R46, R32 ;  /* 0x0000002e2820723c */ /* 0x000fe20000041820 */
[----:B------:R-:W-:Y:S02]  /*1cf80*/  LDSM.16.MT88.4 R44, [R60+0x4800] ;  /* 0x004800003c2c783b */ /* 0x000fe40000004200 */
[----:B------:R-:W-:Y:S02]  /*1cf90*/  F2FP.BF16.F32.PACK_AB R40, R110, R109 ;  /* 0x0000006d6e28723e */ /* 0x000fe400000010ff */
[----:B------:R-:W-:Y:S02]  /*1cfa0*/  F2FP.BF16.F32.PACK_AB R42, R108, R107 ;  /* 0x0000006b6c2a723e */ /* 0x000fe400000010ff */
[----:B----4-:R-:W-:Y:S02]  /*1cfb0*/  F2FP.BF16.F32.PACK_AB R41, R105, R106 ;  /* 0x0000006a6929723e */ /* 0x010fe400000010ff */
[----:B---3--:R-:W3:Y:S01]  /*1cfc0*/  LDSM.16.MT88.4 R56, [R3+0x4800] ;  /* 0x004800000338783b */ /* 0x008ee20000004200 */
[----:B-----5:R-:W-:Y:S07]  /*1cfd0*/  F2FP.BF16.F32.PACK_AB R43, R103, R104 ;  /* 0x00000068672b723e */ /* 0x020fee00000010ff */
[C---:B-1----:R-:W-:Y:S03]  /*1cfe0*/  HMMA.16816.F32.BF16 R4, R40.reuse, R48, R4 ;  /* 0x000000302804723c */ /* 0x042fe60000041804 */
[-CC-:B------:R-:W-:Y:S04]  /*1cff0*/  FFMA.FTZ R48, R202, R36.reuse, -R61.reuse ;  /* 0x00000024ca307223 */ /* 0x180fe8000001083d */
[----:B------:R1:W-:Y:S01]  /*1d000*/  MUFU.EX2 R98, R48 ;  /* 0x0000003000627308 */ /* 0x0003e20000000800 */
[C---:B------:R-:W-:Y:S08]  /*1d010*/  HMMA.16816.F32.BF16 R8, R40.reuse, R50, R8 ;  /* 0x000000322808723c */ /* 0x040ff00000041808 */
[C---:B--2---:R-:W-:Y:S03]  /*1d020*/  HMMA.16816.F32.BF16 R12, R40.reuse, R52, R12 ;  /* 0x00000034280c723c */ /* 0x044fe6000004180c */
[-CC-:B------:R-:W-:Y:S04]  /*1d030*/  FFMA.FTZ R52, R203, R36.reuse, -R61.reuse ;  /* 0x00000024cb347223 */ /* 0x180fe8000001083d */
[----:B------:R2:W4:Y:S01]  /*1d040*/  MUFU.EX2 R97, R52 ;  /* 0x0000003400617308 */ /* 0x0005220000000800 */
[C---:B------:R-:W-:Y:S01]  /*1d050*/  HMMA.16816.F32.BF16 R16, R40.reuse, R54, R16 ;  /* 0x000000362810723c */ /* 0x040fe20000041810 */
[----:B-1----:R-:W1:Y:S07]  /*1d060*/  LDSM.16.MT88.4 R48, [R220+0xf000] ;  /* 0x00f00000dc30783b */ /* 0x002e6e0000004200 */
[C---:B---3--:R-:W-:Y:S03]  /*1d070*/  HMMA.16816.F32.BF16 R20, R40.reuse, R56, R20 ;  /* 0x000000382814723c */ /* 0x048fe60000041814 */
[--C-:B------:R-:W-:Y:S02]  /*1d080*/  FFMA.FTZ R56, R91, R36, -R61.reuse ;  /* 0x000000245b387223 */ /* 0x100fe4000001083d */
[----:B------:R-:W-:Y:S03]  /*1d090*/  MUFU.EX2 R91, R80 ;  /* 0x00000050005b7308 */ /* 0x000fe60000000800 */
[C---:B------:R-:W-:Y:S01]  /*1d0a0*/  HMMA.16816.F32.BF16 R24, R40.reuse, R58, R24 ;  /* 0x0000003a2818723c */ /* 0x040fe20000041818 */
[----:B--2---:R-:W2:Y:S06]  /*1d0b0*/  LDSM.16.MT88.4 R52, [R152+0xf000] ;  /* 0x00f000009834783b */ /* 0x004eac0000004200 */
[----:B------:R-:W3:Y:S01]  /*1d0c0*/  MUFU.EX2 R95, R56 ;  /* 0x00000038005f7308 */ /* 0x000ee20000000800 */
[C---:B------:R-:W-:Y:S08]  /*1d0d0*/  HMMA.16816.F32.BF16 R28, R40.reuse, R44, R28 ;  /* 0x0000002c281c723c */ /* 0x040ff0000004181c */
[----:B------:R-:W-:Y:S01]  /*1d0e0*/  HMMA.16816.F32.BF16 R32, R40, R46, R32 ;  /* 0x0000002e2820723c */ /* 0x000fe20000041820 */
[----:B------:R-:W-:Y:S02]  /*1d0f0*/  LDSM.16.MT88.4 R44, [R60+0x5000] ;  /* 0x005000003c2c783b */ /* 0x000fe40000004200 */
[----:B------:R-:W-:Y:S02]  /*1d100*/  F2FP.BF16.F32.PACK_AB R40, R102, R101 ;  /* 0x000000656628723e */ /* 0x000fe400000010ff */
[----:B------:R-:W-:Y:S02]  /*1d110*/  F2FP.BF16.F32.PACK_AB R42, R100, R99 ;  /* 0x00000063642a723e */ /* 0x000fe400000010ff */
[----:B----4-:R-:W-:Y:S02]  /*1d120*/  F2FP.BF16.F32.PACK_AB R41, R97, R98 ;  /* 0x000000626129723e */ /* 0x010fe400000010ff */
[----:B---3--:R-:W-:Y:S01]  /*1d130*/  F2FP.BF16.F32.PACK_AB R43, R95, R96 ;  /* 0x000000605f2b723e */ /* 0x008fe200000010ff */
[----:B------:R-:W3:Y:S06]  /*1d140*/  LDSM.16.MT88.4 R56, [R3+0x5000] ;  /* 0x005000000338783b */ /* 0x000eec0000004200 */
        /* <DEDUP_REMOVED lines=10> */
[--C-:B--2---:R-:W-:Y:S05]  /*1d1f0*/  FFMA.FTZ R52, R207, R36, -R61.reuse ;  /* 0x00000024cf347223 */ /* 0x104fea000001083d */
[C---:B------:R-:W-:Y:S01]  /*1d200*/  HMMA.16816.F32.BF16 R24, R40.reuse, R58, R24 ;  /* 0x0000003a2818723c */ /* 0x040fe20000041818 */
[----:B------:R-:W-:Y:S01]  /*1d210*/  LDSM.16.MT88.4 R56, [R60+0x5800] ;  /* 0x005800003c38783b */ /* 0x000fe20000004200 */
[----:B------:R2:W3:Y:S06]  /*1d220*/  MUFU.EX2 R90, R52 ;  /* 0x00000034005a7308 */ /* 0x0004ec0000000800 */
[C---:B------:R-:W-:Y:S08]  /*1d230*/  HMMA.16816.F32.BF16 R28, R40.reuse, R44, R28 ;  /* 0x0000002c281c723c */ /* 0x040ff0000004181c */
[----:B------:R-:W-:Y:S01]  /*1d240*/  HMMA.16816.F32.BF16 R32, R40, R46, R32 ;  /* 0x0000002e2820723c */ /* 0x000fe20000041820 */
[----:B------:R-:W-:Y:S02]  /*1d250*/  LDSM.16.MT88.4 R44, [R3+0x5800] ;  /* 0x00580000032c783b */ /* 0x000fe40000004200 */
[----:B------:R-:W-:Y:S02]  /*1d260*/  F2FP.BF16.F32.PACK_AB R40, R92, R94 ;  /* 0x0000005e5c28723e */ /* 0x000fe400000010ff */
[----:B------:R-:W-:Y:S02]  /*1d270*/  F2FP.BF16.F32.PACK_AB R42, R91, R93 ;  /* 0x0000005d5b2a723e */ /* 0x000fe400000010ff */
[----:B----4-:R-:W-:Y:S02]  /*1d280*/  F2FP.BF16.F32.PACK_AB R41, R86, R88 ;  /* 0x000000585629723e */ /* 0x010fe400000010ff */
[----:B--2---:R-:W2:Y:S01]  /*1d290*/  LDSM.16.MT88.4 R52, [R152+0xf800] ;  /* 0x00f800009834783b */ /* 0x004ea20000004200 */
[----:B---3--:R-:W-:Y:S07]  /*1d2a0*/  F2FP.BF16.F32.PACK_AB R43, R89, R90 ;  /* 0x0000005a592b723e */ /* 0x008fee00000010ff */
[C---:B-1----:R-:W-:Y:S03]  /*1d2b0*/  HMMA.16816.F32.BF16 R4, R40.reuse, R48, R4 ;  /* 0x000000302804723c */ /* 0x042fe60000041804 */
[-CC-:B------:R-:W-:Y:S04]  /*1d2c0*/  FFMA.FTZ R48, R208, R36.reuse, -R61.reuse ;  /* 0x00000024d0307223 */ /* 0x180fe8000001083d */
[----:B------:R1:W3:Y:S01]  /*1d2d0*/  MUFU.EX2 R81, R48 ;  /* 0x0000003000517308 */ /* 0x0002e20000000800 */
[C---:B------:R-:W-:Y:S01]  /*1d2e0*/  HMMA.16816.F32.BF16 R8, R40.reuse, R50, R8 ;  /* 0x000000322808723c */ /* 0x040fe20000041808 */
[----:B-1----:R-:W1:Y:S07]  /*1d2f0*/  LDSM.16.MT88.4 R48, [R220+0x10000] ;  /* 0x01000000dc30783b */ /* 0x002e6e0000004200 */
[C---:B--2---:R-:W-:Y:S03]  /*1d300*/  HMMA.16816.F32.BF16 R12, R40.reuse, R52, R12 ;  /* 0x00000034280c723c */ /* 0x044fe6000004180c */
[-CC-:B------:R-:W-:Y:S04]  /*1d310*/  FFMA.FTZ R52, R211, R36.reuse, -R61.reuse ;  /* 0x00000024d3347223 */ /* 0x180fe8000001083d */
[----:B------:R2:W4:Y:S01]  /*1d320*/  MUFU.EX2 R80, R52 ;  /* 0x0000003400507308 */ /* 0x0005220000000800 */
[C---:B------:R-:W-:Y:S08]  /*1d330*/  HMMA.16816.F32.BF16 R16, R40.reuse, R54, R16 ;  /* 0x000000362810723c */ /* 0x040ff00000041810 */
[C---:B------:R-:W-:Y:S08]  /*1d340*/  HMMA.16816.F32.BF16 R20, R40.reuse, R44, R20 ;  /* 0x0000002c2814723c */ /* 0x040ff00000041814 */
[C---:B------:R-:W-:Y:S01]  /*1d350*/  HMMA.16816.F32.BF16 R24, R40.reuse, R46, R24 ;  /* 0x0000002e2818723c */ /* 0x040fe20000041818 */
[----:B--2---:R-:W2:Y:S07]  /*1d360*/  LDSM.16.MT88.4 R52, [R152+0x10000] ;  /* 0x010000009834783b */ /* 0x004eae0000004200 */
[C---:B------:R-:W-:Y:S01]  /*1d370*/  HMMA.16816.F32.BF16 R28, R40.reuse, R56, R28 ;  /* 0x00000038281c723c */ /* 0x040fe2000004181c */
[----:B------:R-:W5:Y:S02]  /*1d380*/  LDSM.16.MT88.4 R44, [R3+0x6000] ;  /* 0x00600000032c783b */ /* 0x000f640000004200 */
[--C-:B------:R-:W-:Y:S05]  /*1d390*/  FFMA.FTZ R57, R213, R36, -R61.reuse ;  /* 0x00000024d5397223 */ /* 0x100fea000001083d */
[----:B------:R-:W-:Y:S01]  /*1d3a0*/  HMMA.16816.F32.BF16 R32, R40, R58, R32 ;  /* 0x0000003a2820723c */ /* 0x000fe20000041820 */
[----:B------:R-:W1:Y:S02]  /*1d3b0*/  MUFU.EX2 R59, R243 ;  /* 0x000000f3003b7308 */ /* 0x000e640000000800 */
[----:B------:R-:W-:Y:S02]  /*1d3c0*/  F2FP.BF16.F32.PACK_AB R40, R84, R87 ;  /* 0x000000575428723e */ /* 0x000fe400000010ff */
[----:B------:R-:W-:Y:S02]  /*1d3d0*/  F2FP.BF16.F32.PACK_AB R42, R85, R83 ;  /* 0x00000053552a723e */ /* 0x000fe400000010ff */
[----:B---3--:R-:W-:Y:S02]  /*1d3e0*/  F2FP.BF16.F32.PACK_AB R41, R82, R81 ;  /* 0x000000515229723e */ /* 0x008fe400000010ff */
[----:B----4-:R-:W-:Y:S02]  /*1d3f0*/  F2FP.BF16.F32.PACK_AB R43, R79, R80 ;  /* 0x000000504f2b723e */ /* 0x010fe400000010ff */
[----:B------:R-:W-:Y:S05]  /*1d400*/  MUFU.EX2 R58, R245 ;  /* 0x000000f5003a7308 */ /* 0x000fea0000000800 */
[C---:B-1----:R-:W-:Y:S03]  /*1d410*/  HMMA.16816.F32.BF16 R4, R40.reuse, R48, R4 ;  /* 0x000000302804723c */ /* 0x042fe60000041804 */
[----:B------:R-:W-:Y:S01]  /*1d420*/  FADD.FTZ R48, R175, R180 ;  /* 0x000000b4af307221 */ /* 0x000fe20000010000 */
[----:B------:R-:W-:Y:S03]  /*1d430*/  F2FP.BF16.F32.PACK_AB R136, R62, R59 ;  /* 0x0000003b3e88723e */ /* 0x000fe600000010ff */
[----:B------:R-:W-:Y:S01]  /*1d440*/  FADD.FTZ R56, R176, R48 ;  /* 0x00000030b0387221 */ /* 0x000fe20000010000 */
[C---:B------:R-:W-:Y:S01]  /*1d450*/  HMMA.16816.F32.BF16 R8, R40.reuse, R50, R8 ;  /* 0x000000322808723c */ /* 0x040fe20000041808 */
[----:B------:R-:W1:Y:S02]  /*1d460*/  LDSM.16.MT88.4 R48, [R60+0x6000] ;  /* 0x006000003c30783b */ /* 0x000e640000004200 */
[----:B------:R-:W-:Y:S04]  /*1d470*/  FADD.FTZ R56, R166, R56 ;  /* 0x00000038a6387221 */ /* 0x000fe80000010000 */
[----:B------:R-:W-:Y:S01]  /*1d480*/  FADD.FTZ R56, R165, R56 ;  /* 0x00000038a5387221 */ /* 0x000fe20000010000 */
[C---:B--2---:R-:W-:Y:S03]  /*1d490*/  HMMA.16816.F32.BF16 R12, R40.reuse, R52, R12 ;  /* 0x00000034280c723c */ /* 0x044fe6000004180c */
[-CC-:B------:R-:W-:Y:S01]  /*1d4a0*/  FFMA.FTZ R53, R212, R36.reuse, -R61.reuse ;  /* 0x00000024d4357223 */ /* 0x180fe2000001083d */
[----:B------:R-:W-:Y:S03]  /*1d4b0*/  FADD.FTZ R52, R164, R56 ;  /* 0x00000038a4347221 */ /* 0x000fe60000010000 */
[----:B------:R2:W-:Y:S01]  /*1d4c0*/  MUFU.EX2 R74, R53 ;  /* 0x00000035004a7308 */ /* 0x0005e20000000800 */
[C---:B------:R-:W-:Y:S03]  /*1d4d0*/  HMMA.16816.F32.BF16 R16, R40.reuse, R54, R16 ;  /* 0x000000362810723c */ /* 0x040fe60000041810 */
[----:B------:R-:W-:Y:S02]  /*1d4e0*/  FADD.FTZ R52, R163, R52 ;  /* 0x00000034a3347221 */ /* 0x000fe40000010000 */
[----:B------:R-:W-:Y:S02]  /*1d4f0*/  LDSM.16.MT88.4 R160, [R220+0x11800] ;  /* 0x01180000dca0783b */ /* 0x000fe40000004200 */
[----:B------:R-:W-:Y:S01]  /*1d500*/  FADD.FTZ R56, R73, R52 ;  /* 0x0000003449387221 */ /* 0x000fe20000010000 */
[C---:B-----5:R-:W-:Y:S01]  /*1d510*/  HMMA.16816.F32.BF16 R20, R40.reuse, R44, R20 ;  /* 0x0000002c2814723c */ /* 0x060fe20000041814 */
[----:B------:R3:W4:Y:S02]  /*1d520*/  MUFU.EX2 R73, R57 ;  /* 0x0000003900497308 */ /* 0x0007240000000800 */
[-CC-:B------:R-:W-:Y:S01]  /*1d530*/  FFMA.FTZ R45, R214, R36.reuse, -R61.reuse ;  /* 0x00000024d62d7223 */ /* 0x180fe2000001083d */
[----:B------:R-:W-:Y:S04]  /*1d540*/  FADD.FTZ R56, R158, R56 ;  /* 0x000000389e387221 */ /* 0x000fe80000010000 */
[C---:B------:R-:W-:Y:S03]  /*1d550*/  HMMA.16816.F32.BF16 R24, R40.reuse, R46, R24 ;  /* 0x0000002e2818723c */ /* 0x040fe60000041818 */
[----:B------:R5:W-:Y:S01]  /*1d560*/  MUFU.EX2 R72, R45 ;  /* 0x0000002d00487308 */ /* 0x000be20000000800 */
[----:B--2---:R-:W2:Y:S01]  /*1d570*/  LDSM.16.MT88.4 R52, [R220+0x10800] ;  /* 0x01080000dc34783b */ /* 0x004ea20000004200 */
[----:B------:R-:W-:Y:S04]  /*1d580*/  FADD.FTZ R44, R157, R56 ;  /* 0x000000389d2c7221 */ /* 0x000fe80000010000 */
[----:B------:R-:W-:Y:S01]  /*1d590*/  FADD.FTZ R44, R171, R44 ;  /* 0x0000002cab2c7221 */ /* 0x000fe20000010000 */
[C---:B-1----:R-:W-:Y:S03]  /*1d5a0*/  HMMA.16816.F32.BF16 R28, R40.reuse, R48, R28 ;  /* 0x00000030281c723c */ /* 0x042fe6000004181c */
[--C-:B---3--:R-:W-:Y:S01]  /*1d5b0*/  FFMA.FTZ R57, R215, R36, -R61.reuse ;  /* 0x00000024d7397223 */ /* 0x108fe2000001083d */
[----:B------:R-:W-:Y:S03]  /*1d5c0*/  FADD.FTZ R56, R170, R44 ;  /* 0x0000002caa387221 */ /* 0x000fe60000010000 */
[----:B------:R-:W1:Y:S01]  /*1d5d0*/  MUFU.EX2 R71, R57 ;  /* 0x0000003900477308 */ /* 0x000e620000000800 */
[----:B------:R-:W-:Y:S01]  /*1d5e0*/  HMMA.16816.F32.BF16 R32, R40, R50, R32 ;  /* 0x000000322820723c */ /* 0x000fe20000041820 */
[----:B-----5:R-:W3:Y:S02]  /*1d5f0*/  LDSM.16.MT88.4 R44, [R152+0x10800] ;  /* 0x01080000982c783b */ /* 0x020ee40000004200 */
[----:B------:R-:W-:Y:S01]  /*1d600*/  FADD.FTZ R56, R169, R56 ;  /* 0x00000038a9387221 */ /* 0x000fe20000010000 */
[----:B------:R-:W-:Y:S02]  /*1d610*/  F2FP.BF16.F32.PACK_AB R40, R78, R77 ;  /* 0x0000004d4e28723e */ /* 0x000fe400000010ff */
[----:B------:R-:W-:Y:S01]  /*1d620*/  F2FP.BF16.F32.PACK_AB R42, R75, R76 ;  /* 0x0000004c4b2a723e */ /* 0x000fe200000010ff */
[----:B------:R-:W-:Y:S01]  /*1d630*/  FADD.FTZ R48, R168, R56 ;  /* 0x00000038a8307221 */ /* 0x000fe20000010000 */
[----:B----4-:R-:W-:Y:S03]  /*1d640*/  F2FP.BF16.F32.PACK_AB R41, R73, R74 ;  /* 0x0000004a4929723e */ /* 0x010fe600000010ff */
[----:B------:R-:W-:Y:S02]  /*1d650*/  FADD.FTZ R56, R153, R48 ;  /* 0x0000003099387221 */ /* 0x000fe40000010000 */
[----:B------:R-:W4:Y:S02]  /*1d660*/  LDSM.16.MT88.4 R48, [R3+0x6800] ;  /* 0x006800000330783b */ /* 0x000f240000004200 */
[----:B------:R-:W-:Y:S01]  /*1d670*/  FADD.FTZ R56, R148, R56 ;  /* 0x0000003894387221 */ /* 0x000fe20000010000 */
[----:B-1----:R-:W-:Y:S01]  /*1d680*/  F2FP.BF16.F32.PACK_AB R43, R71, R72 ;  /* 0x00000048472b723e */ /* 0x002fe200000010ff */
[-CC-:B------:R-:W-:Y:S04]  /*1d690*/  FFMA.FTZ R57, R217, R36.reuse, -R61.reuse ;  /* 0x00000024d9397223 */ /* 0x180fe8000001083d */
[----:B------:R1:W-:Y:S02]  /*1d6a0*/  MUFU.EX2 R65, R57 ;  /* 0x0000003900417308 */ /* 0x0003e40000000800 */
[C---:B--2---:R-:W-:Y:S03]  /*1d6b0*/  HMMA.16816.F32.BF16 R4, R40.reuse, R52, R4 ;  /* 0x000000342804723c */ /* 0x044fe60000041804 */
[----:B------:R-:W-:Y:S04]  /*1d6c0*/  FADD.FTZ R52, R147, R56 ;  /* 0x0000003893347221 */ /* 0x000fe80000010000 */
[----:B------:R-:W-:Y:S01]  /*1d6d0*/  FADD.FTZ R56, R145, R52 ;  /* 0x0000003491387221 */ /* 0x000fe20000010000 */
[C---:B------:R-:W-:Y:S01]  /*1d6e0*/  HMMA.16816.F32.BF16 R8, R40.reuse, R54, R8 ;  /* 0x000000362808723c */ /* 0x040fe20000041808 */
[----:B------:R-:W2:Y:S02]  /*1d6f0*/  LDSM.16.MT88.4 R52, [R60+0x6800] ;  /* 0x006800003c34783b */ /* 0x000ea40000004200 */
[----:B------:R-:W-:Y:S01]  /*1d700*/  FADD.FTZ R56, R146, R56 ;  /* 0x0000003892387221 */ /* 0x000fe20000010000 */
[-CC-:B-1----:R-:W-:Y:S03]  /*1d710*/  FFMA.FTZ R57, R219, R36.reuse, -R61.reuse ;  /* 0x00000024db397223 */ /* 0x182fe6000001083d */
[----:B------:R-:W-:Y:S01]  /*1d720*/  FADD.FTZ R56, R141, R56 ;  /* 0x000000388d387221 */ /* 0x000fe20000010000 */
[C---:B---3--:R-:W-:Y:S01]  /*1d730*/  HMMA.16816.F32.BF16 R12, R40.reuse, R44, R12 ;  /* 0x0000002c280c723c */ /* 0x048fe2000004180c */
[----:B------:R-:W-:Y:S01]  /*1d740*/  LDSM.16.MT88.4 R144, [R3+0x7800] ;  /* 0x007800000390783b */ /* 0x000fe20000004200 */
[----:B------:R-:W-:Y:S01]  /*1d750*/  MUFU.EX2 R63, R57 ;  /* 0x00000039003f7308 */ /* 0x000fe20000000800 */
[-CC-:B------:R-:W-:Y:S01]  /*1d760*/  FFMA.FTZ R45, R216, R36.reuse, -R61.reuse ;  /* 0x00000024d82d7223 */ /* 0x180fe2000001083d */
[----:B------:R-:W-:Y:S04]  /*1d770*/  FADD.FTZ R44, R140, R56 ;  /* 0x000000388c2c7221 */ /* 0x000fe80000010000 */
[C---:B------:R-:W-:Y:S04]  /*1d780*/  HMMA.16816.F32.BF16 R16, R40.reuse, R46, R16 ;  /* 0x0000002e2810723c */ /* 0x040fe80000041810 */
[----:B------:R1:W3:Y:S01]  /*1d790*/  MUFU.EX2 R66, R45 ;  /* 0x0000002d00427308 */ /* 0x0002e20000000800 */
[----:B------:R-:W-:Y:S04]  /*1d7a0*/  FADD.FTZ R44, R139, R44 ;  /* 0x0000002c8b2c7221 */ /* 0x000fe80000010000 */
[----:B------:R-:W-:Y:S01]  /*1d7b0*/  FADD.FTZ R56, R138, R44 ;  /* 0x0000002c8a387221 */ /* 0x000fe20000010000 */
[C---:B----4-:R-:W-:Y:S03]  /*1d7c0*/  HMMA.16816.F32.BF16 R20, R40.reuse, R48, R20 ;  /* 0x000000302814723c */ /* 0x050fe60000041814 */
[----:B------:R-:W-:Y:S01]  /*1d7d0*/  FFMA.FTZ R49, R218, R36, -R61 ;  /* 0x00000024da317223 */ /* 0x000fe2000001083d */
[----:B------:R-:W-:Y:S03]  /*1d7e0*/  FADD.FTZ R56, R131, R56 ;  /* 0x0000003883387221 */ /* 0x000fe60000010000 */
[----:B------:R4:W5:Y:S01]  /*1d7f0*/  MUFU.EX2 R64, R49 ;  /* 0x0000003100407308 */ /* 0x0009620000000800 */
[C---:B------:R-:W-:Y:S01]  /*1d800*/  HMMA.16816.F32.BF16 R24, R40.reuse, R50, R24 ;  /* 0x000000322818723c */ /* 0x040fe20000041818 */
[----:B-1----:R-:W1:Y:S02]  /*1d810*/  LDSM.16.MT88.4 R44, [R220+0x11000] ;  /* 0x01100000dc2c783b */ /* 0x002e640000004200 */
[----:B------:R-:W-:Y:S04]  /*1d820*/  FADD.FTZ R48, R133, R56 ;  /* 0x0000003885307221 */ /* 0x000fe80000010000 */
[----:B------:R-:W-:Y:S01]  /*1d830*/  FADD.FTZ R48, R129, R48 ;  /* 0x0000003081307221 */ /* 0x000fe20000010000 */
[C---:B--2---:R-:W-:Y:S03]  /*1d840*/  HMMA.16816.F32.BF16 R28, R40.reuse, R52, R28 ;  /* 0x00000034281c723c */ /* 0x044fe6000004181c */
[----:B------:R-:W-:Y:S02]  /*1d850*/  FADD.FTZ R56, R130, R48 ;  /* 0x0000003082387221 */ /* 0x000fe40000010000 */
[----:B----4-:R-:W2:Y:S03]  /*1d860*/  LDSM.16.MT88.4 R48, [R152+0x11000] ;  /* 0x011000009830783b */ /* 0x010ea60000004200 */
[----:B------:R-:W-:Y:S03]  /*1d870*/  HMMA.16816.F32.BF16 R32, R40, R54, R32 ;  /* 0x000000362820723c */ /* 0x000fe60000041820 */
[----:B------:R-:W-:Y:S01]  /*1d880*/  FADD.FTZ R56, R125, R56 ;  /* 0x000000387d387221 */ /* 0x000fe20000010000 */
[----:B------:R-:W-:Y:S02]  /*1d890*/  F2FP.BF16.F32.PACK_AB R40, R70, R69 ;  /* 0x000000454628723e */ /* 0x000fe400000010ff */
[----:B------:R-:W-:Y:S01]  /*1d8a0*/  F2FP.BF16.F32.PACK_AB R42, R67, R68 ;  /* 0x00000044432a723e */ /* 0x000fe200000010ff */
[----:B------:R-:W-:Y:S01]  /*1d8b0*/  FADD.FTZ R52, R124, R56 ;  /* 0x000000387c347221 */ /* 0x000fe20000010000 */
[----:B---3--:R-:W-:Y:S01]  /*1d8c0*/  F2FP.BF16.F32.PACK_AB R41, R65, R66 ;  /* 0x000000424129723e */ /* 0x008fe200000010ff */
[----:B------:R-:W-:Y:S01]  /*1d8d0*/  FADD.FTZ R56, R116, R0 ;  /* 0x0000000074387221 */ /* 0x000fe20000010000 */
[----:B-----5:R-:W-:Y:S01]  /*1d8e0*/  F2FP.BF16.F32.PACK_AB R43, R63, R64 ;  /* 0x000000403f2b723e */ /* 0x020fe200000010ff */
[----:B------:R-:W-:Y:S01]  /*1d8f0*/  FADD.FTZ R57, R123, R52 ;  /* 0x000000347b397221 */ /* 0x000fe20000010000 */
[----:B------:R-:W-:Y:S01]  /*1d900*/  LDSM.16.MT88.4 R152, [R152+0x11800] ;  /* 0x011800009898783b */ /* 0x000fe20000004200 */
[----:B------:R-:W-:Y:S02]  /*1d910*/  FADD.FTZ R56, R122, R56 ;  /* 0x000000387a387221 */ /* 0x000fe40000010000 */
[----:B------:R-:W-:Y:S04]  /*1d920*/  FADD.FTZ R0, R127, R57 ;  /* 0x000000397f007221 */ /* 0x000fe80000010000 */
[----:B------:R-:W-:Y:S01]  /*1d930*/  FADD.FTZ R57, R119, R0 ;  /* 0x0000000077397221 */ /* 0x000fe20000010000 */
[----:B------:R-:W3:Y:S01]  /*1d940*/  LDSM.16.MT88.4 R52, [R3+0x7000] ;  /* 0x007000000334783b */ /* 0x000ee20000004200 */
[----:B------:R-:W-:Y:S04]  /*1d950*/  FADD.FTZ R0, R114, R56 ;  /* 0x0000003872007221 */ /* 0x000fe80000010000 */
[----:B------:R-:W-:Y:S01]  /*1d960*/  FADD.FTZ R0, R112, R0 ;  /* 0x0000000070007221 */ /* 0x000fe20000010000 */
[C---:B-1----:R-:W-:Y:S03]  /*1d970*/  HMMA.16816.F32.BF16 R4, R40.reuse, R44, R4 ;  /* 0x0000002c2804723c */ /* 0x042fe60000041804 */
[----:B------:R-:W-:Y:S01]  /*1d980*/  FADD.FTZ R44, R118, R57 ;  /* 0x00000039762c7221 */ /* 0x000fe20000010000 */
[----:B------:R-:W-:Y:S01]  /*1d990*/  FADD.FTZ R0, R113, R0 ;  /* 0x0000000071007221 */ /* 0x000fe20000010000 */
[----:B------:R-:W1:Y:S02]  /*1d9a0*/  MUFU.EX2 R57, R246 ;  /* 0x000000f600397308 */ /* 0x000e640000000800 */
[----:B------:R-:W-:Y:S01]  /*1d9b0*/  FADD.FTZ R56, R115, R44 ;  /* 0x0000002c73387221 */ /* 0x000fe20000010000 */
[C---:B------:R-:W-:Y:S01]  /*1d9c0*/  HMMA.16816.F32.BF16 R8, R40.reuse, R46, R8 ;  /* 0x0000002e2808723c */ /* 0x040fe20000041808 */
[----:B------:R-:W4:Y:S02]  /*1d9d0*/  LDSM.16.MT88.4 R44, [R60+0x7000] ;  /* 0x007000003c2c783b */ /* 0x000f240000004200 */
[----:B------:R-:W-:Y:S01]  /*1d9e0*/  FADD.FTZ R56, R117, R56 ;  /* 0x0000003875387221 */ /* 0x000fe20000010000 */
[----:B------:R-:W-:Y:S03]  /*1d9f0*/  FADD.FTZ R0, R111, R0 ;  /* 0x000000006f007221 */ /* 0x000fe60000010000 */
[----:B------:R-:W-:Y:S01]  /*1da00*/  FADD.FTZ R56, R109, R56 ;  /* 0x000000386d387221 */ /* 0x000fe20000010000 */
[C---:B--2---:R-:W-:Y:S03]  /*1da10*/  HMMA.16816.F32.BF16 R12, R40.reuse, R48, R12 ;  /* 0x00000030280c723c */ /* 0x044fe6000004180c */
[--C-:B------:R-:W-:Y:S01]  /*1da20*/  FFMA.FTZ R49, R231, R36, -R61.reuse ;  /* 0x00000024e7317223 */ /* 0x100fe2000001083d */
[----:B------:R-:W-:Y:S01]  /*1da30*/  FADD.FTZ R48, R110, R56 ;  /* 0x000000386e307221 */ /* 0x000fe20000010000 */
[----:B------:R-:W-:Y:S01]  /*1da40*/  FADD.FTZ R0, R106, R0 ;  /* 0x000000006a007221 */ /* 0x000fe20000010000 */
[----:B-1----:R-:W-:Y:S01]  /*1da50*/  F2FP.BF16.F32.PACK_AB R138, R57, R58 ;  /* 0x0000003a398a723e */ /* 0x002fe200000010ff */
[----:B------:R1:W-:Y:S01]  /*1da60*/  MUFU.EX2 R56, R49 ;  /* 0x0000003100387308 */ /* 0x0003e20000000800 */
[C---:B------:R-:W-:Y:S03]  /*1da70*/  HMMA.16816.F32.BF16 R16, R40.reuse, R50, R16 ;  /* 0x000000322810723c */ /* 0x040fe60000041810 */
[----:B------:R-:W-:Y:S01]  /*1da80*/  FADD.FTZ R0, R105, R0 ;  /* 0x0000000069007221 */ /* 0x000fe20000010000 */
[----:B------:R-:W-:Y:S03]  /*1da90*/  FADD.FTZ R48, R107, R48 ;  /* 0x000000306b307221 */ /* 0x000fe60000010000 */
[----:B------:R-:W-:Y:S01]  /*1daa0*/  FADD.FTZ R0, R104, R0 ;  /* 0x0000000068007221 */ /* 0x000fe20000010000 */
[----:B------:R-:W-:Y:S01]  /*1dab0*/  FADD.FTZ R48, R108, R48 ;  /* 0x000000306c307221 */ /* 0x000fe20000010000 */
[C---:B---3--:R-:W-:Y:S03]  /*1dac0*/  HMMA.16816.F32.BF16 R20, R40.reuse, R52, R20 ;  /* 0x000000342814723c */ /* 0x048fe60000041814 */
[----:B------:R-:W-:Y:S01]  /*1dad0*/  FADD.FTZ R0, R103, R0 ;  /* 0x0000000067007221 */ /* 0x000fe20000010000 */
[-CC-:B-1----:R-:W-:Y:S03]  /*1dae0*/  FFMA.FTZ R49, R236, R36.reuse, -R61.reuse ;  /* 0x00000024ec317223 */ /* 0x182fe6000001083d */
[----:B------:R-:W-:Y:S01]  /*1daf0*/  FADD.FTZ R0, R98, R0 ;  /* 0x0000000062007221 */ /* 0x000fe20000010000 */
[C---:B------:R-:W-:Y:S01]  /*1db00*/  HMMA.16816.F32.BF16 R24, R40.reuse, R54, R24 ;  /* 0x000000362818723c */ /* 0x040fe20000041818 */
[----:B------:R1:W2:Y:S02]  /*1db10*/  MUFU.EX2 R50, R49 ;  /* 0x0000003100327308 */ /* 0x0002a40000000800 */
[----:B------:R-:W-:Y:S04]  /*1db20*/  FADD.FTZ R0, R97, R0 ;  /* 0x0000000061007221 */ /* 0x000fe80000010000 */
[----:B------:R-:W-:Y:S01]  /*1db30*/  FADD.FTZ R0, R96, R0 ;  /* 0x0000000060007221 */ /* 0x000fe20000010000 */
[C---:B----4-:R-:W-:Y:S03]  /*1db40*/  HMMA.16816.F32.BF16 R28, R40.reuse, R44, R28 ;  /* 0x0000002c281c723c */ /* 0x050fe6000004181c */
[----:B------:R-:W-:Y:S04]  /*1db50*/  FADD.FTZ R0, R95, R0 ;  /* 0x000000005f007221 */ /* 0x000fe80000010000 */
[----:B------:R-:W-:Y:S01]  /*1db60*/  FADD.FTZ R0, R88, R0 ;  /* 0x0000000058007221 */ /* 0x000fe20000010000 */
[----:B------:R-:W-:Y:S03]  /*1db70*/  HMMA.16816.F32.BF16 R32, R40, R46, R32 ;  /* 0x0000002e2820723c */ /* 0x000fe60000041820 */
[----:B-1----:R-:W-:Y:S01]  /*1db80*/  FADD.FTZ R49, R101, R48 ;  /* 0x0000003065317221 */ /* 0x002fe20000010000 */
[-CC-:B------:R-:W-:Y:S01]  /*1db90*/  FFMA.FTZ R48, R39, R36.reuse, -R61.reuse ;  /* 0x0000002427307223 */ /* 0x180fe2000001083d */
[----:B------:R-:W-:Y:S01]  /*1dba0*/  FFMA.FTZ R61, R38, R36, -R61 ;  /* 0x00000024263d7223 */ /* 0x000fe2000001083d */
[----:B--2---:R-:W-:Y:S01]  /*1dbb0*/  F2FP.BF16.F32.PACK_AB R137, R50, R56 ;  /* 0x000000383289723e */ /* 0x004fe200000010ff */
[----:B------:R-:W-:Y:S01]  /*1dbc0*/  FADD.FTZ R39, R102, R49 ;  /* 0x0000003166277221 */ /* 0x000fe20000010000 */
[----:B------:R-:W-:Y:S02]  /*1dbd0*/  IMAD.MOV.U32 R88, RZ, RZ, R2 ;  /* 0x000000ffff587224 */ /* 0x000fe400078e0002 */
[----:B------:R-:W-:Y:S01]  /*1dbe0*/  MUFU.EX2 R48, R48 ;  /* 0x0000003000307308 */ /* 0x000fe20000000800 */
[----:B------:R-:W-:Y:S01]  /*1dbf0*/  FADD.FTZ R36, R99, R39 ;  /* 0x0000002763247221 */ /* 0x000fe20000010000 */
[----:B------:R-:W-:Y:S03]  /*1dc00*/  IMAD.MOV.U32 R2, RZ, RZ, R37 ;  /* 0x000000ffff027224 */ /* 0x000fe600078e0025 */
[----:B------:R-:W-:Y:S05]  /*1dc10*/  FADD.FTZ R36, R100, R36 ;  /* 0x0000002464247221 */ /* 0x000fea0000010000 */
[----:B------:R-:W1:Y:S01]  /*1dc20*/  MUFU.EX2 R61, R61 ;  /* 0x0000003d003d7308 */ /* 0x000e620000000800 */
[----:B------:R-:W-:Y:S04]  /*1dc30*/  FADD.FTZ R36, R94, R36 ;  /* 0x000000245e247221 */ /* 0x000fe80000010000 */
        /* <DEDUP_REMOVED lines=12> */
[C---:B------:R-:W-:Y:S01]  /*1dd00*/  HMMA.16816.F32.BF16 R164, R136.reuse, R160, R4 ;  /* 0x000000a088a4723c */ /* 0x040fe20000041804 */
        /* <DEDUP_REMOVED lines=33> */
[----:B------:R-:W-:Y:S02]  /*1df20*/  FADD.FTZ R0, R48, R0 ;  /* 0x0000000030007221 */ /* 0x000fe40000010000 */
[----:B------:R1:W-:Y:S02]  /*1df30*/  STL [R1+0x4c], R3 ;  /* 0x00004c0301007387 */ /* 0x0003e40000100800 */
[----:B------:R-:W-:Y:S05]  /*1df40*/  FADD.FTZ R0, R61, R0 ;  /* 0x000000003d007221 */ /* 0x000fea0000010000 */
[----:B------:R1:W-:Y:S04]  /*1df50*/  STL [R1+0x58], R0 ;  /* 0x0000580001007387 */ /* 0x0003e80000100800 */
[----:B------:R1:W-:Y:S01]  /*1df60*/  STL [R1+0x30], R247 ;  /* 0x000030f701007387 */ /* 0x0003e20000100800 */
[----:B------:R-:W-:Y:S05]  /*1df70*/  @P0 BRA `(.L_x_2285) ;  /* 0xffffff7c00400947 */ /* 0x000fea000383ffff */
.L_x_2278:
[----:B------:R2:W5:Y:S04]  /*1df80*/  LDL R8, [R1+0x4c] ;  /* 0x00004c0001087983 */ /* 0x0005680000100800 */
[----:B------:R2:W5:Y:S04]  /*1df90*/  LDL R6, [R1+0x58] ;  /* 0x0000580001067983 */ /* 0x0005680000100800 */
[----:B------:R2:W5:Y:S01]  /*1dfa0*/  LD.E R24, desc[UR4][R134.64+0xd8] ;  /* 0x0000d80486187980 */ /* 0x000562000c101900 */
[----:B------:R-:W-:Y:S01]  /*1dfb0*/  UMOV UR6, 0xffffffff ;  /* 0xffffffff00067882 */ /* 0x000fe20000000000 */
[----:B------:R-:W-:-:S02]  /*1dfc0*/  MOV R7, 0x20 ;  /* 0x0000002000077802 */ /* 0x000fc40000000f00 */
[----:B------:R-:W-:Y:S05]  /*1dfd0*/  BRA.DIV UR6, `(.L_x_2286) ;  /* 0x0000000e06d87947 */ /* 0x000fea000b800000 */
[----:B-----5:R-:W3:Y:S04]  /*1dfe0*/  SHFL.BFLY PT, R5, R8, 0x2, 0x1f ;  /* 0x0c401f0008057f89 */ /* 0x020ee800000e0000 */
[----:B------:R-:W4:Y:S01]  /*1dff0*/  SHFL.BFLY PT, R2, R6, 0x2, 0x1f ;  /* 0x0c401f0006027f89 */ /* 0x000f2200000e0000 */
[----:B---3--:R-:W-:Y:S01]  /*1e000*/  FADD.FTZ R5, R5, R8 ;  /* 0x0000000805057221 */ /* 0x008fe20000010000 */
[----:B----4-:R-:W-:-:S04]  /*1e010*/  FADD.FTZ R2, R2, R6 ;  /* 0x0000000602027221 */ /* 0x010fc80000010000 */
[----:B------:R-:W3:Y:S04]  /*1e020*/  SHFL.BFLY PT, R22, R5, 0x1, 0x1f ;  /* 0x0c201f0005167f89 */ /* 0x000ee800000e0000 */
[----:B-1----:R1:W4:Y:S01]  /*1e030*/  SHFL.BFLY PT, R3, R2, 0x1, 0x1f ;  /* 0x0c201f0002037f89 */ /* 0x00232200000e0000 */
[----:B---3--:R-:W-:-:S07]  /*1e040*/  FADD.FTZ R22, R5, R22 ;  /* 0x0000001605167221 */ /* 0x008fce0000010000 */
.L_x_2299:
[----:B------:R-:W3:Y:S04]  /*1e050*/  LDL.LU R8, [R1+0x5c] ;  /* 0x00005c0001087983 */ /* 0x000ee80000300800 */
[----:B------:R-:W5:Y:S04]  /*1e060*/  LDL.LU R6, [R1+0x54] ;  /* 0x0000540001067983 */ /* 0x000f680000300800 */
[----:B------:R-:W2:Y:S01]  /*1e070*/  LDL.LU R9, [R1+0x64] ;  /* 0x0000640001097983 */ /* 0x000ea20000300800 */
[----:B------:R-:W1:Y:S01]  /*1e080*/  MUFU.RCP R0, R22 ;  /* 0x0000001600007308 */ /* 0x000e620000001000 */
[----:B------:R-:W-:Y:S01]  /*1e090*/  FSETP.NE.FTZ.AND P1, PT, R22, RZ, PT ;  /* 0x000000ff1600720b */ /* 0x000fe20003f35000 */
[----:B----4-:R-:W-:Y:S01]  /*1e0a0*/  FADD.FTZ R23, R2, R3 ;  /* 0x0000000302177221 */ /* 0x010fe20000010000 */
[----:B------:R-:W4:Y:S01]  /*1e0b0*/  S2R R5, SR_CgaCtaId ;  /* 0x0000000000057919 */ /* 0x000f220000008800 */
[----:B------:R-:W-:-:S02]  /*1e0c0*/  SHF.L.U32 R4, R225, 0x5, RZ ;  /* 0x00000005e1047819 */ /* 0x000fc400000006ff */
[----:B------:R-:W-:Y:S01]  /*1e0d0*/  MOV R25, 0x400 ;  /* 0x0000040000197802 */ /* 0x000fe20000000f00 */
[----:B------:R-:W-:Y:S01]  /*1e0e0*/  IMAD.MOV.U32 R21, RZ, RZ, 0x10 ;  /* 0x00000010ff157424 */ /* 0x000fe200078e00ff */
[----:B------:R-:W-:Y:S01]  /*1e0f0*/  FSETP.NE.FTZ.AND P0, PT, R23, RZ, PT ;  /* 0x000000ff1700720b */ /* 0x000fe20003f15000 */
[----:B------:R-:W2:Y:S01]  /*1e100*/  LDL R26, [R1+0x160] ;  /* 0x00016000011a7983 */ /* 0x000ea20000100800 */
[----:B-1----:R-:W-:Y:S02]  /*1e110*/  FSEL R2, R0, 1, P1 ;  /* 0x3f80000000027808 */ /* 0x002fe40000800000 */
[----:B------:R-:W1:Y:S03]  /*1e120*/  MUFU.RCP R0, R23 ;  /* 0x0000001700007308 */ /* 0x000e660000001000 */
        /* <DEDUP_REMOVED lines=13> */
[----:B----4-:R-:W-:Y:S01]  /*1e200*/  LEA R25, R5, R25, 0x18 ;  /* 0x0000001905197211 */ /* 0x010fe200078ec0ff */
[C---:B------:R-:W-:Y:S01]  /*1e210*/  FMUL.FTZ R5, R2.reuse, R161 ;  /* 0x000000a102057220 */ /* 0x040fe20000410000 */
[----:B------:R-:W-:Y:S01]  /*1e220*/  FMUL.FTZ R16, R2, R137 ;  /* 0x0000008902107220 */ /* 0x000fe20000410000 */
[----:B-1----:R-:W-:-:S02]  /*1e230*/  FSEL R0, R0, 1, P0 ;  /* 0x3f80000000007808 */ /* 0x002fc40000000000 */
[----:B------:R-:W-:-:S03]  /*1e240*/  R2P PR, R225, 0x18 ;  /* 0x00000018e1007804 */ /* 0x000fc60000000000 */
        /* <DEDUP_REMOVED lines=14> */
[----:B------:R-:W-:-:S02]  /*1e330*/  SEL R7, R7, 0xffffffe0, !P3 ;  /* 0xffffffe007077807 */ /* 0x000fc40005800000 */
[----:B------:R-:W-:Y:S02]  /*1e340*/  SEL R21, R21, 0xfffffff0, !P2 ;  /* 0xfffffff015157807 */ /* 0x000fe40005000000 */
[----:B------:R-:W-:Y:S02]  /*1e350*/  F2FP.BF16.F32.PACK_AB R5, R5, R160 ;  /* 0x000000a00505723e */ /* 0x000fe400000010ff */
[----:B------:R-:W-:Y:S02]  /*1e360*/  F2FP.BF16.F32.PACK_AB R11, R11, R162 ;  /* 0x000000a20b0b723e */ /* 0x000fe400000010ff */
[----:B------:R-:W-:Y:S02]  /*1e370*/  F2FP.BF16.F32.PACK_AB R10, R10, R156 ;  /* 0x0000009c0a0a723e */ /* 0x000fe400000010ff */
[----:B------:R-:W-:Y:S02]  /*1e380*/  F2FP.BF16.F32.PACK_AB R14, R14, R154 ;  /* 0x0000009a0e0e723e */ /* 0x000fe400000010ff */
[----:B------:R-:W-:-:S02]  /*1e390*/  F2FP.BF16.F32.PACK_AB R13, R13, R148 ;  /* 0x000000940d0d723e */ /* 0x000fc400000010ff */
[----:B------:R-:W-:Y:S02]  /*1e3a0*/  F2FP.BF16.F32.PACK_AB R12, R12, R150 ;  /* 0x000000960c0c723e */ /* 0x000fe400000010ff */
[----:B------:R-:W-:Y:S02]  /*1e3b0*/  F2FP.BF16.F32.PACK_AB R20, R20, R144 ;  /* 0x000000901414723e */ /* 0x000fe400000010ff */
[----:B------:R-:W-:Y:S02]  /*1e3c0*/  F2FP.BF16.F32.PACK_AB R19, R19, R146 ;  /* 0x000000921313723e */ /* 0x000fe400000010ff */
[----:B------:R-:W-:Y:S02]  /*1e3d0*/  F2FP.BF16.F32.PACK_AB R18, R18, R140 ;  /* 0x0000008c1212723e */ /* 0x000fe400000010ff */
[----:B------:R-:W-:Y:S02]  /*1e3e0*/  F2FP.BF16.F32.PACK_AB R17, R17, R142 ;  /* 0x0000008e1111723e */ /* 0x000fe400000010ff */
[----:B------:R-:W-:-:S02]  /*1e3f0*/  F2FP.BF16.F32.PACK_AB R16, R16, R136 ;  /* 0x000000881010723e */ /* 0x000fc400000010ff */
[----:B------:R-:W-:Y:S02]  /*1e400*/  F2FP.BF16.F32.PACK_AB R15, R15, R138 ;  /* 0x0000008a0f0f723e */ /* 0x000fe400000010ff */
[----:B---3--:R-:W-:Y:S01]  /*1e410*/  LOP3.LUT R3, R8, 0x7c00, R4, 0xf8, !PT ;  /* 0x00007c0008037812 */ /* 0x008fe200078ef804 */
[----:B------:R-:W-:Y:S02]  /*1e420*/  IMAD.SHL.U32 R4, R225, 0x10, RZ ;  /* 0x00000010e1047824 */ /* 0x000fe400078e00ff */
[----:B------:R-:W-:Y:S01]  /*1e430*/  FMUL.FTZ R8, R2, R153 ;  /* 0x0000009902087220 */ /* 0x000fe20000410000 */
[----:B-----5:R-:W-:Y:S02]  /*1e440*/  MOV R27, R6 ;  /* 0x00000006001b7202 */ /* 0x020fe40000000f00 */
[----:B------:R-:W-:-:S04]  /*1e450*/  LOP3.LUT R4, R4, 0x1c0, RZ, 0xc0, !PT ;  /* 0x000001c004047812 */ /* 0x000fc800078ec0ff */
[----:B--2---:R-:W-:Y:S01]  /*1e460*/  LOP3.LUT R2, R4, 0x38, R9, 0xf8, !PT ;  /* 0x0000003804027812 */ /* 0x004fe200078ef809 */
[----:B------:R-:W-:-:S03]  /*1e470*/  FMUL.FTZ R4, R0, R167 ;  /* 0x000000a700047220 */ /* 0x000fc60000410000 */
[----:B------:R-:W-:Y:S01]  /*1e480*/  LOP3.LUT R2, R3, R2, RZ, 0xfc, !PT ;  /* 0x0000000203027212 */ /* 0x000fe200078efcff */
[----:B------:R-:W-:Y:S01]  /*1e490*/  FMUL.FTZ R9, R0, R159 ;  /* 0x0000009f00097220 */ /* 0x000fe20000410000 */
[----:B------:R-:W-:Y:S02]  /*1e4a0*/  F2FP.BF16.F32.PACK_AB R0, R165, R164 ;  /* 0x000000a4a500723e */ /* 0x000fe400000010ff */
[----:B------:R-:W-:Y:S02]  /*1e4b0*/  LEA R2, R2, R25, 0x1 ;  /* 0x0000001902027211 */ /* 0x000fe400078e08ff */
[----:B------:R-:W-:Y:S02]  /*1e4c0*/  F2FP.BF16.F32.PACK_AB R4, R4, R166 ;  /* 0x000000a60404723e */ /* 0x000fe400000010ff */
[----:B------:R-:W-:Y:S01]  /*1e4d0*/  IADD3 R3, PT, PT, R7, R2, RZ ;  /* 0x0000000207037210 */ /* 0x000fe20007ffe0ff */
[----:B------:R1:W-:Y:S01]  /*1e4e0*/  STS [R2], R0 ;  /* 0x0000000002007388 */ /* 0x0003e20000000800 */
[----:B------:R-:W-:Y:S01]  /*1e4f0*/  IMAD.IADD R6, R21, 0x1, R2 ;  /* 0x0000000115067824 */ /* 0x000fe200078e0202 */
[----:B------:R-:W-:-:S02]  /*1e500*/  F2FP.BF16.F32.PACK_AB R9, R9, R158 ;  /* 0x0000009e0909723e */ /* 0x000fc400000010ff */
[----:B------:R2:W-:Y:S01]  /*1e510*/  STS [R2+0x400], R4 ;  /* 0x0004000402007388 */ /* 0x0005e20000000800 */
[----:B------:R-:W-:-:S03]  /*1e520*/  F2FP.BF16.F32.PACK_AB R8, R8, R152 ;  /* 0x000000980808723e */ /* 0x000fc600000010ff */
[----:B------:R-:W-:Y:S04]  /*1e530*/  STS [R6], R5 ;  /* 0x0000000506007388 */ /* 0x000fe80000000800 */
[----:B------:R-:W-:Y:S04]  /*1e540*/  STS [R6+0x400], R11 ;  /* 0x0004000b06007388 */ /* 0x000fe80000000800 */
[----:B------:R-:W-:Y:S01]  /*1e550*/  STS [R3], R10 ;  /* 0x0000000a03007388 */ /* 0x000fe20000000800 */
[C---:B-1----:R-:W-:Y:S02]  /*1e560*/  VIADD R0, R2.reuse, 0x40 ;  /* 0x0000004002007836 */ /* 0x042fe40000000000 */
[----:B------:R-:W-:Y:S01]  /*1e570*/  @P4 VIADD R0, R2, 0xffffffc0 ;  /* 0xffffffc002004836 */ /* 0x000fe20000000000 */
[----:B--2---:R-:W-:Y:S01]  /*1e580*/  IADD3 R4, PT, PT, R21, R3, RZ ;  /* 0x0000000315047210 */ /* 0x004fe20007ffe0ff */
[----:B------:R1:W-:Y:S03]  /*1e590*/  STS [R3+0x400], R9 ;  /* 0x0004000903007388 */ /* 0x0003e60000000800 */
[----:B------:R-:W-:Y:S01]  /*1e5a0*/  IADD3 R2, PT, PT, R7, R0, RZ ;  /* 0x0000000007027210 */ /* 0x000fe20007ffe0ff */
[----:B------:R-:W-:Y:S04]  /*1e5b0*/  STS [R4], R8 ;  /* 0x0000000804007388 */ /* 0x000fe80000000800 */
[----:B------:R-:W-:Y:S04]  /*1e5c0*/  STS [R4+0x400], R14 ;  /* 0x0004000e04007388 */ /* 0x000fe80000000800 */
[----:B------:R-:W-:Y:S04]  /*1e5d0*/  STS [R0], R13 ;  /* 0x0000000d00007388 */ /* 0x000fe80000000800 */
[----:B------:R2:W-:Y:S01]  /*1e5e0*/  STS [R0+0x400], R12 ;  /* 0x0004000c00007388 */ /* 0x0005e20000000800 */
[----:B-1----:R-:W-:-:S05]  /*1e5f0*/  IMAD.IADD R3, R21, 0x1, R0 ;  /* 0x0000000115037824 */ /* 0x002fca00078e0200 */
[----:B------:R-:W-:Y:S04]  /*1e600*/  STS [R3], R20 ;  /* 0x0000001403007388 */ /* 0x000fe80000000800 */
[----:B------:R-:W-:Y:S01]  /*1e610*/  STS [R3+0x400], R19 ;  /* 0x0004001303007388 */ /* 0x000fe20000000800 */
[----:B--2---:R-:W-:-:S03]  /*1e620*/  IADD3 R0, PT, PT, R21, R2, RZ ;  /* 0x0000000215007210 */ /* 0x004fc60007ffe0ff */
[----:B------:R-:W-:Y:S04]  /*1e630*/  STS [R2], R18 ;  /* 0x0000001202007388 */ /* 0x000fe80000000800 */
[----:B------:R1:W-:Y:S04]  /*1e640*/  STS [R2+0x400], R17 ;  /* 0x0004001102007388 */ /* 0x0003e80000000800 */
[----:B------:R-:W-:Y:S04]  /*1e650*/  STS [R0], R16 ;  /* 0x0000001000007388 */ /* 0x000fe80000000800 */
[----:B------:R2:W-:Y:S04]  /*1e660*/  STS [R0+0x400], R15 ;  /* 0x0004000f00007388 */ /* 0x0005e80000000800 */
[----:B-1----:R-:W3:Y:S04]  /*1e670*/  LD.E.64 R2, desc[UR4][R134.64+0x88] ;  /* 0x0000880486027980 */ /* 0x002ee8000c101b00 */
[----:B--2---:R-:W2:Y:S01]  /*1e680*/  LD.E.U8 R0, desc[UR4][R134.64+0x1c8] ;  /* 0x0001c80486007980 */ /* 0x004ea2000c101100 */
[----:B------:R-:W1:Y:S01]  /*1e690*/  S2R R38, SR_CTAID.Z ;  /* 0x0000000000267919 */ /* 0x000e620000002700 */
[----:B------:R-:W1:Y:S01]  /*1e6a0*/  S2R R39, SR_CTAID.Y ;  /* 0x0000000000277919 */ /* 0x000e620000002600 */
[----:B--2---:R-:W-:-:S13]  /*1e6b0*/  ISETP.NE.AND P3, PT, R0, RZ, PT ;  /* 0x000000ff0000720c */ /* 0x004fda0003f65270 */
[----:B------:R-:W1:Y:S04]  /*1e6c0*/  @!P3 LD.E R6, desc[UR4][R134.64+0x60] ;  /* 0x000060048606b980 */ /* 0x000e68000c101900 */
[----:B------:R-:W2:Y:S01]  /*1e6d0*/  @!P3 LD.E R12, desc[UR4][R134.64+0xb4] ;  /* 0x0000b404860cb980 */ /* 0x000ea2000c101900 */
[----:B------:R-:W4:Y:S01]  /*1e6e0*/  @P1 MUFU.LG2 R4, R22 ;  /* 0x0000001600041308 */ /* 0x000f220000000c00 */
[----:B------:R-:W-:-:S07]  /*1e6f0*/  LOP3.LUT R0, R27, 0x1c0, RZ, 0xc0, !PT ;  /* 0x000001c01b007812 */ /* 0x000fce00078ec0ff */
[----:B------:R-:W5:Y:S01]  /*1e700*/  @P0 MUFU.LG2 R5, R23 ;  /* 0x0000001700050308 */ /* 0x000f620000000c00 */
[--C-:B------:R-:W-:Y:S02]  /*1e710*/  SHF.R.U32.HI R13, RZ, 0x1, R225.reuse ;  /* 0x00000001ff0d7819 */ /* 0x100fe400000116e1 */
[----:B------:R-:W-:Y:S02]  /*1e720*/  ISETP.NE.AND P2, PT, R26, -0x1, PT ;  /* 0xffffffff1a00780c */ /* 0x000fe40003f45270 */
[--C-:B------:R-:W-:Y:S02]  /*1e730*/  LOP3.LUT R0, R0, 0x38, R225.reuse, 0xf8, !PT ;  /* 0x0000003800007812 */ /* 0x100fe400078ef8e1 */
[----:B------:R-:W-:Y:S02]  /*1e740*/  SHF.R.U32.HI R7, RZ, 0x2, R225 ;  /* 0x00000002ff077819 */ /* 0x000fe400000116e1 */
[----:B------:R-:W-:Y:S02]  /*1e750*/  LOP3.LUT R13, R13, 0x30, RZ, 0xc0, !PT ;  /* 0x000000300d0d7812 */ /* 0x000fe400078ec0ff */
[----:B------:R-:W-:-:S02]  /*1e760*/  LOP3.LUT R0, R0, R222, RZ, 0x3c, !PT ;  /* 0x000000de00007212 */ /* 0x000fc400078e3cff */
[----:B------:R-:W-:Y:S01]  /*1e770*/  LOP3.LUT R13, R13, 0x7, R7, 0xf8, !PT ;  /* 0x000000070d0d7812 */ /* 0x000fe200078ef807 */
[----:B----4-:R-:W-:Y:S01]  /*1e780*/  @P1 FMUL.FTZ R7, R4, 0.69314718246459960938 ;  /* 0x3f31721804071820 */ /* 0x010fe20000410000 */
[----:B------:R-:W-:Y:S01]  /*1e790*/  LOP3.LUT R0, R0, 0x1e00, R27, 0xf8, !PT ;  /* 0x00001e0000007812 */ /* 0x000fe200078ef81b */
[----:B------:R-:W-:Y:S01]  /*1e7a0*/  BSSY.RECONVERGENT B0, `(.L_x_2287) ;  /* 0x0000012000007945 */ /* 0x000fe20003800200 */
[----:B-----5:R-:W-:Y:S01]  /*1e7b0*/  @P0 FMUL.FTZ R5, R5, 0.69314718246459960938 ;  /* 0x3f31721805050820 */ /* 0x020fe20000410000 */
[----:B------:R-:W-:Y:S01]  /*1e7c0*/  IMAD.MOV.U32 R17, RZ, RZ, 0x7f800000 ;  /* 0x7f800000ff117424 */ /* 0x000fe200078e00ff */
[----:B------:R-:W-:Y:S01]  /*1e7d0*/  MOV R16, 0x7f800000 ;  /* 0x7f80000000107802 */ /* 0x000fe20000000f00 */
[C---:B------:R-:W-:Y:S01]  /*1e7e0*/  @P1 FFMA.FTZ R17, R24.reuse, R37, R7 ;  /* 0x0000002518111223 */ /* 0x040fe20000010007 */
[----:B------:R-:W-:Y:S01]  /*1e7f0*/  @P0 FFMA.FTZ R16, R24, R88, R5 ;  /* 0x0000005818100223 */ /* 0x000fe20000010005 */
[----:B------:R-:W-:Y:S01]  /*1e800*/  LEA R0, R0, R25, 0x1 ;  /* 0x0000001900007211 */ /* 0x000fe200078e08ff */
[----:B---3--:R-:W-:-:S02]  /*1e810*/  @P2 IMAD R18, R3, R26, RZ ;  /* 0x0000001a03122224 */ /* 0x008fc400078e02ff */
[----:B------:R-:W-:-:S04]  /*1e820*/  @P2 IMAD.WIDE.U32 R14, R2, R26, RZ ;  /* 0x0000001a020e2225 */ /* 0x000fc800078e00ff */
[----:B-1----:R-:W-:-:S04]  /*1e830*/  @!P3 IMAD R4, R6, R39, R38 ;  /* 0x000000270604b224 */ /* 0x002fc800078e0226 */
[----:B--2---:R-:W-:Y:S01]  /*1e840*/  @!P3 IMAD R12, R4, R12, RZ ;  /* 0x0000000c040cb224 */ /* 0x004fe200078e02ff */
[----:B------:R-:W-:Y:S06]  /*1e850*/  @!P3 BRA `(.L_x_2288) ;  /* 0x000000000018b947 */ /* 0x000fec0003800000 */
[----:B------:R-:W2:Y:S04]  /*1e860*/  @!P2 LD.E R4, desc[UR4][R134.64+0xb4] ;  /* 0x0000b4048604a980 */ /* 0x000ea8000c101900 */
[----:B------:R-:W3:Y:S01]  /*1e870*/  LD.E R5, desc[UR4][R134.64+0xd4] ;  /* 0x0000d40486057980 */ /* 0x000ee2000c101900 */
[----:B--2---:R-:W-:Y:S02]  /*1e880*/  @!P2 IMAD R26, R4, R39, RZ ;  /* 0x00000027041aa224 */ /* 0x004fe400078e02ff */
[----:B---3--:R-:W-:-:S03]  /*1e890*/  IMAD R4, R5, R38, RZ ;  /* 0x0000002605047224 */ /* 0x008fc600078e02ff */
[----:B------:R1:W-:Y:S02]  /*1e8a0*/  @!P2 STL [R1+0x160], R26 ;  /* 0x0001601a0100a387 */ /* 0x0003e40000100800 */
[----:B------:R-:W-:Y:S02]  /*1e8b0*/  IADD3 R12, PT, PT, R4, R26, RZ ;  /* 0x0000001a040c7210 */ /* 0x000fe40007ffe0ff */
.L_x_2288:
[----:B------:R-:W-:Y:S05]  /*1e8c0*/  BSYNC.RECONVERGENT B0 ;  /* 0x0000000000007941 */ /* 0x000fea0003800200 */
.L_x_2287:
        /* <DEDUP_REMOVED lines=16> */
[----:B--2---:R-:W-:Y:S01]  /*1e9d0*/  IMAD.IADD R0, R36, 0x1, R12 ;  /* 0x0000000124007824 */ /* 0x004fe200078e020c */
[C---:B-----5:R-:W-:Y:S01]  /*1e9e0*/  ISETP.GE.AND P3, PT, R13.reuse, R37, PT ;  /* 0x000000250d00720c */ /* 0x060fe20003f66270 */
[----:B------:R-:W-:-:S03]  /*1e9f0*/  VIADD R19, R13, 0x8 ;  /* 0x000000080d137836 */ /* 0x000fc60000000000 */
[C---:B------:R-:W-:Y:S02]  /*1ea00*/  IADD3 R12, P0, PT, R0.reuse, R13, RZ ;  /* 0x0000000d000c7210 */ /* 0x040fe40007f1e0ff */
[----:B------:R-:W-:Y:S02]  /*1ea10*/  ISETP.GE.AND P1, PT, R19, R37, PT ;  /* 0x000000251300720c */ /* 0x000fe40003f26270 */
[----:B------:R-:W-:Y:S02]  /*1ea20*/  LEA.HI.X.SX32 R0, R0, RZ, 0x1, P0 ;  /* 0x000000ff00007211 */ /* 0x000fe400000f0eff */
[----:B------:R-:W-:-:S04]  /*1ea30*/  LEA R4, P0, R12, R4, 0x2 ;  /* 0x000000040c047211 */ /* 0x000fc800078010ff */
[----:B------:R-:W-:-:S05]  /*1ea40*/  LEA.HI.X R5, R12, R5, R0, 0x2, P0 ;  /* 0x000000050c057211 */ /* 0x000fca00000f1400 */
[----:B------:R2:W-:Y:S04]  /*1ea50*/  @!P3 ST.E desc[UR4][R4.64], R17 ;  /* 0x000000110400b985 */ /* 0x0005e8000c101904 */
[----:B------:R2:W-:Y:S02]  /*1ea60*/  @!P1 ST.E desc[UR4][R4.64+0x20], R16 ;  /* 0x0000201004009985 */ /* 0x0005e4000c101904 */
.L_x_2290:
[----:B------:R-:W-:Y:S05]  /*1ea70*/  BSYNC.RECONVERGENT B0 ;  /* 0x0000000000007941 */ /* 0x000fea0003800200 */
.L_x_2289:
[----:B------:R-:W3:Y:S01]  /*1ea80*/  LD.E R12, desc[UR4][R134.64+0xc0] ;  /* 0x0000c004860c7980 */ /* 0x000ee2000c101900 */
[-C--:B--2--5:R-:W-:Y:S01]  /*1ea90*/  @!P2 IMAD R0, R7, R39.reuse, RZ ;  /* 0x000000270700a224 */ /* 0x0a4fe200078e02ff */
        /* <DEDUP_REMOVED lines=12> */
[----:B---3--:R-:W-:Y:S01]  /*1eb60*/  ISETP.GE.AND P1, PT, R222, R12, PT ;  /* 0x0000000cde00720c */ /* 0x008fe20003f26270 */
        /* <DEDUP_REMOVED lines=19> */
[----:B--2---:R-:W-:Y:S01]  /*1eca0*/  IADD3 R8, P0, PT, R225, 0x10, RZ ;  /* 0x00000010e1087810 */ /* 0x004fe20007f1e0ff */
        /* <DEDUP_REMOVED lines=9> */
[----:B-1----:R3:W-:Y:S02]  /*1ed40*/  ST.E.128 desc[UR4][R8.64], R24 ;  /* 0x0000001808007985 */ /* 0x0027e4000c101d04 */
.L_x_2292:
[----:B------:R-:W-:Y:S05]  /*1ed50*/  BSYNC.RECONVERGENT B0 ;  /* 0x0000000000007941 */ /* 0x000fea0003800200 */
.L_x_2291:
[----:B------:R-:W-:Y:S04]  /*1ed60*/  BSSY.RECONVERGENT B0, `(.L_x_2293) ;  /* 0x000000d000007945 */ /* 0x000fe80003800200 */
[----:B------:R-:W-:Y:S05]  /*1ed70*/  @P3 BRA `(.L_x_2294) ;  /* 0x00000000002c3947 */ /* 0x000fea0003800000 */
[----:B--23--:R-:W-:Y:S01]  /*1ed80*/  IADD3 R8, P0, PT, R225, 0x20, RZ ;  /* 0x00000020e1087810 */ /* 0x00cfe20007f1e0ff */
        /* <DEDUP_REMOVED lines=10> */
.L_x_2294:
[----:B------:R-:W-:Y:S05]  /*1ee30*/  BSYNC.RECONVERGENT B0 ;  /* 0x0000000000007941 */ /* 0x000fea0003800200 */
.L_x_2293:
[----:B--23--:R-:W-:Y:S02]  /*1ee40*/  MOV R8, 0x50 ;  /* 0x0000005000087802 */ /* 0x00cfe40000000f00 */
[----:B------:R-:W-:-:S03]  /*1ee50*/  MOV R5, 0x0 ;  /* 0x0000000000057802 */ /* 0x000fc60000000f00 */
[----:B------:R-:W-:-:S04]  /*1ee60*/  IMAD.MOV.U32 R4, RZ, RZ, R8 ;  /* 0x000000ffff047224 */ /* 0x000fc800078e0008 */
[----:B-1--4-:R-:W-:Y:S05]  /*1ee70*/  @P1 RET.REL.NODEC R4 `(_ZN5flash24flash_fwd_splitkv_kernelI23Flash_fwd_kernel_traitsILi64ELi64ELi256ELi4ELb0ELb0EN7cutlass10bfloat16_tE19Flash_kernel_traitsILi64ELi64ELi256ELi4ES3_EELb0ELb1ELb0ELb0ELb0ELb0ELb0ELb0EEEvNS_16Flash_fwd_paramsE) ;  /* 0xfffffe1004601950 */ /* 0x012fea0003c3ffff */
[----:B------:R-:W-:-:S05]  /*1ee80*/  IADD3 R4, P0, PT, R225, 0x30, RZ ;  /* 0x00000030e1047810 */ /* 0x000fca0007f1e0ff */
        /* <DEDUP_REMOVED lines=10> */
[----:B------:R-:W-:Y:S05]  /*1ef30*/  RET.REL.NODEC R2 `(_ZN5flash24flash_fwd_splitkv_kernelI23Flash_fwd_kernel_traitsILi64ELi64ELi256ELi4ELb0ELb0EN7cutlass10bfloat16_tE19Flash_kernel_traitsILi64ELi64ELi256ELi4ES3_EELb0ELb1ELb0ELb0ELb0ELb0ELb0ELb0EEEvNS_16Flash_fwd_paramsE) ;  /* 0xfffffe1002307950 */ /* 0x000fea0003c3ffff */
.L_x_2286:
[----:B-1----:R-:W-:Y:S01]  /*1ef40*/  IMAD.MOV.U32 R0, RZ, RZ, 0x2 ;  /* 0x00000002ff007424 */ /* 0x002fe200078e00ff */
[----:B-----5:R-:W-:Y:S01]  /*1ef50*/  MOV R2, R8 ;  /* 0x0000000800027202 */ /* 0x020fe20000000f00 */
[----:B------:R-:W-:Y:S01]  /*1ef60*/  IMAD.MOV.U32 R4, RZ, RZ, -0x1 ;  /* 0xffffffffff047424 */ /* 0x000fe200078e00ff */
[----:B------:R-:W-:-:S07]  /*1ef70*/  MOV R3, 0x1f ;  /* 0x0000001f00037802 */ /* 0x000fce0000000f00 */
[----:B--2---:R-:W-:Y:S05]  /*1ef80*/  WARPSYNC.COLLECTIVE R4, `(.L_x_2295) ;  /* 0x0000000004087348 */ /* 0x004fea0003c00000 */
[----:B------:R1:W3:Y:S02]  /*1ef90*/  SHFL.BFLY P0, R0, R2, R0, R3 ;  /* 0x0c00000002007389 */ /* 0x0002e40000000003 */
[----:B-123--:R-:W-:Y:S05]  /*1efa0*/  ENDCOLLECTIVE ;  /* 0x000000000000791b */ /* 0x00efea0003800000 */
.L_x_2295:
[----:B------:R-:W-:Y:S02]  /*1efb0*/  MOV R5, R0 ;  /* 0x0000000000057202 */ /* 0x000fe40000000f00 */
[----:B------:R-:W-:-:S03]  /*1efc0*/  MOV R0, 0x1 ;  /* 0x0000000100007802 */ /* 0x000fc60000000f00 */
[----:B------:R-:W-:-:S04]  /*1efd0*/  FADD.FTZ R5, R5, R8 ;  /* 0x0000000805057221 */ /* 0x000fc80000010000 */
[----:B------:R-:W-:-:S07]  /*1efe0*/  IMAD.MOV.U32 R2, RZ, RZ, R5 ;  /* 0x000000ffff027224 */ /* 0x000fce00078e0005 */
[----:B------:R-:W-:Y:S05]  /*1eff0*/  WARPSYNC.COLLECTIVE R4, `(.L_x_2296) ;  /* 0x0000000004087348 */ /* 0x000fea0003c00000 */
[----:B------:R1:W2:Y:S02]  /*1f000*/  SHFL.BFLY P0, R0, R2, R0, R3 ;  /* 0x0c00000002007389 */ /* 0x0002a40000000003 */
[----:B-12---:R-:W-:Y:S05]  /*1f010*/  ENDCOLLECTIVE ;  /* 0x000000000000791b */ /* 0x006fea0003800000 */
.L_x_2296:
[----:B------:R-:W-:Y:S01]  /*1f020*/  IMAD.MOV.U32 R22, RZ, RZ, R0 ;  /* 0x000000ffff167224 */ /* 0x000fe200078e0000 */
[----:B------:R-:W-:Y:S02]  /*1f030*/  MOV R0, 0x2 ;  /* 0x0000000200007802 */ /* 0x000fe40000000f00 */
[----:B------:R-:W-:Y:S01]  /*1f040*/  MOV R2, R6 ;  /* 0x0000000600027202 */ /* 0x000fe20000000f00 */
[----:B------:R-:W-:-:S07]  /*1f050*/  FADD.FTZ R22, R5, R22 ;  /* 0x0000001605167221 */ /* 0x000fce0000010000 */
[----:B------:R-:W-:Y:S05]  /*1f060*/  WARPSYNC.COLLECTIVE R4, `(.L_x_2297) ;  /* 0x0000000004087348 */ /* 0x000fea0003c00000 */
[----:B------:R1:W2:Y:S02]  /*1f070*/  SHFL.BFLY P0, R0, R2, R0, R3 ;  /* 0x0c00000002007389 */ /* 0x0002a40000000003 */
[----:B-12---:R-:W-:Y:S05]  /*1f080*/  ENDCOLLECTIVE ;  /* 0x000000000000791b */ /* 0x006fea0003800000 */
.L_x_2297:
[----:B------:R-:W-:Y:S01]  /*1f090*/  IMAD.MOV.U32 R2, RZ, RZ, R0 ;  /* 0x000000ffff027224 */ /* 0x000fe200078e0000 */
[----:B------:R-:W-:-:S03]  /*1f0a0*/  MOV R0, 0x1 ;  /* 0x0000000100007802 */ /* 0x000fc60000000f00 */
[----:B------:R-:W-:-:S07]  /*1f0b0*/  FADD.FTZ R2, R2, R6 ;  /* 0x0000000602027221 */ /* 0x000fce0000010000 */
[----:B------:R-:W-:Y:S05]  /*1f0c0*/  WARPSYNC.COLLECTIVE R4, `(.L_x_2298) ;  /* 0x0000000004087348 */ /* 0x000fea0003c00000 */
[----:B------:R1:W2:Y:S02]  /*1f0d0*/  SHFL.BFLY P0, R0, R2, R0, R3 ;  /* 0x0c00000002007389 */ /* 0x0002a40000000003 */
[----:B-12---:R-:W-:Y:S05]  /*1f0e0*/  ENDCOLLECTIVE ;  /* 0x000000000000791b */ /* 0x006fea0003800000 */
.L_x_2298:
[----:B------:R-:W-:Y:S01]  /*1f0f0*/  MOV R3, R0 ;  /* 0x0000000000037202 */ /* 0x000fe20000000f00 */
[----:B------:R-:W-:Y:S06]  /*1f100*/  BRA `(.L_x_2299) ;  /* 0xffffffec00d07947 */ /* 0x000fec000383ffff */
.L_x_2300:
        /* <DEDUP_REMOVED lines=15> */
.L_x_14732:


//--------------------- .text._ZN5flash24flash_fwd_splitkv_kernelI23Flash_fwd_kernel_traitsILi64ELi64ELi256ELi4ELb0ELb0EN7cutlass10bfloat16_tE19Flash_kernel_traitsILi64ELi64ELi256ELi4ES3_EELb0ELb1ELb0ELb0ELb0ELb1ELb0ELb0EEEvNS_16Flash_fwd_paramsE --------------------------
	.section	.text._ZN5flash24flash_fwd_splitkv_kernelI23Flash_fwd_kernel_traitsILi64ELi64ELi256ELi4ELb0ELb0EN7cutlass10bfloat16_tE19Flash_kernel_traitsILi64ELi64ELi256ELi4ES3_EELb0ELb1ELb0ELb0ELb0ELb1ELb0ELb0EEEvNS_16Flash_fwd_paramsE,"ax",@progbits
	.align	128
        .global         _ZN5flash24flash_fwd_splitkv_kernelI23Flash_fwd_kernel_traitsILi64ELi64ELi256ELi4ELb0ELb0EN7cutlass10bfloat16_tE19Flash_kernel_traitsILi64ELi64ELi256ELi4ES3_EELb0ELb1ELb0ELb0ELb0ELb1ELb0ELb0EEEvNS_16Flash_fwd_paramsE
        .type           _ZN5flash24flash_fwd_splitkv_kernelI23Flash_fwd_kernel_traitsILi64ELi64ELi256ELi4ELb0ELb0EN7cutlass10bfloat16_tE19Flash_kernel_traitsILi64ELi64ELi256ELi4ES3_EELb0ELb1ELb0ELb0ELb0ELb1ELb0ELb0EEEvNS_16Flash_fwd_paramsE,@function
        .size           _ZN5flash24flash_fwd_splitkv_kernelI23Flash_fwd_kernel_traitsILi64ELi64ELi256ELi4ELb0ELb0EN7cutlass10bfloat16_tE19Flash_kernel_traitsILi64ELi64ELi256ELi4ES3_EELb0ELb1ELb0ELb0ELb0ELb1ELb0ELb0EEEvNS_16Flash_fwd_paramsE,(.L_x_14733 - _ZN5flash24flash_fwd_splitkv_kernelI23Flash_fwd_kernel_traitsILi64ELi64ELi256ELi4ELb0ELb0EN7cutlass10bfloat16_tE19Flash_kernel_traitsILi64ELi64ELi256ELi4ES3_EELb0ELb1ELb0ELb0ELb0ELb1ELb0ELb0EEEvNS_16Flash_fwd_paramsE)
        .other          _ZN5flash24flash_fwd_splitkv_kernelI23Flash_fwd_kernel_traitsILi64ELi64ELi256ELi4ELb0ELb0EN7cutlass10bfloat16_tE19Flash_kernel_traitsILi64ELi64ELi256ELi4ES3_EELb0ELb1ELb0ELb0ELb0ELb1ELb0ELb0EEEvNS_16Flash_fwd_paramsE,@"STO_CUDA_ENTRY STV_DEFAULT"
_ZN5flash24flash_fwd_splitkv_kernelI23Flash_fwd_kernel_traitsILi64ELi64ELi256ELi4ELb0ELb0EN7cutlass10bfloat16_tE19Flash_kernel_traitsILi64ELi64ELi256ELi4ES3_EELb0ELb1ELb0ELb0ELb0ELb1ELb0ELb0EEEvNS_16Flash_fwd_paramsE:
.text._ZN5flash24flash_fwd_splitkv_kernelI23Flash_fwd_kernel_traitsILi64ELi64ELi256ELi4ELb0ELb0EN7cutlass10bfloat16_tE19Flash_kernel_traitsILi64ELi64ELi256ELi4ES3_EELb0ELb1ELb0ELb0ELb0ELb1ELb0ELb0EEEvNS_16Flash_fwd_paramsE:
[----:B------:R-:W1:Y:S01]  /*0000*/  LDC R1, c[0x0][0x37c] ;  /* 0x0000df00ff017b82 */ /* 0x000e620000000800 */
[----:B------:R-:W2:Y:S07]  /*0010*/  S2R R231, SR_CTAID.X ;  /* 0x0000000000e77919 */ /* 0x000eae0000002500 */
[----:B------:R-:W3:Y:S01]  /*0020*/  LDC.64 R2, c[0x0][0x348] ;  /* 0x0000d200ff027b82 */ /* 0x000ee20000000a00 */
[----:B------:R-:W-:Y:S01]  /*0030*/  BSSY.RECONVERGENT B3, `(.L_x_2301) ;  /* 0x0000006000037945 */ /* 0x000fe20003800200 */
[----:B-1----:R-:W-:Y:S01]  /*0040*/  IADD3 R1, PT, PT, R1, -0x50, RZ ;  /* 0xffffffb001017810 */ /* 0x002fe20007ffe0ff */
[----:B------:R-:W1:Y:S01]  /*0050*/  S2R R230, SR_CTAID.Y ;  /* 0x0000000000e67919 */ /* 0x000e620000002600 */
[----:B------:R-:W-:Y:S01]  /*0060*/  MOV R228, 0x90 ;  /* 0x0000009000e47802 */ /* 0x000fe20000000f00 */
[----:B--2---:R-:W4:Y:S06]  /*0070*/  S2R R229, SR_CTAID.Z ;  /* 0x0000000000e57919 */ /* 0x004f2c0000002700 */
[----:B-1-34-:R-:W-:Y:S05]  /*0080*/  CALL.REL.NOINC `($_ZN5flash24flash_fwd_splitkv_kernelI23Flash_fwd_kernel_traitsILi64ELi64ELi256ELi4ELb0ELb0EN7cutlass10bfloat16_tE19Flash_kernel_traitsILi64ELi64ELi256ELi4ES3_EELb0ELb1ELb0ELb0ELb0ELb1ELb0ELb0EEEvNS_16Flash_fwd_paramsE$_ZN5flash30compute_attn_1rowblock_splitkvI23Flash_fwd_kernel_traitsILi64ELi64ELi256ELi4ELb0ELb0EN7cutlass10bfloat16_tE19Flash_kernel_traitsILi64ELi64ELi256ELi4ES3_EELb0ELb1ELb0ELb0ELb0ELb1ELb0ELb0ENS_16Flash_fwd_paramsEEEvRKT8_iiiii) ;  /* 0x0000000000087944 */ /* 0x01afea0003c00000 */
[----:B------:R-:W-:Y:S05]  /*0090*/  BSYNC.RECONVERGENT B3 ;  /* 0x0000000000037941 */ /* 0x000fea0003800200 */
.L_x_2301:
[----:B------:R-:W-:Y:S05]  /*00a0*/  EXIT ;  /* 0x000000000000794d */ /* 0x000fea0003800000 */
        .type           $_ZN5flash24flash_fwd_splitkv_kernelI23Flash_fwd_kernel_traitsILi64ELi64ELi256ELi4ELb0ELb0EN7cutlass10bfloat16_tE19Flash_kernel_traitsILi64ELi64ELi256ELi4ES3_EELb0ELb1ELb0ELb0ELb0ELb1ELb0ELb0EEEvNS_16Flash_fwd_paramsE$_ZN5flash30compute_attn_1rowblock_splitkvI23Flash_fwd_kernel_traitsILi64ELi64ELi256ELi4ELb0ELb0EN7cutlass10bfloat16_tE19Flash_kernel_traitsILi64ELi64ELi256ELi4ES3_EELb0ELb1ELb0ELb0ELb0ELb1ELb0ELb0ENS_16Flash_fwd_paramsEEEvRKT8_iiiii,@function
        .size           $_ZN5flash24flash_fwd_splitkv_kernelI23Flash_fwd_kernel_traitsILi64ELi64ELi256ELi4ELb0ELb0EN7cutlass10bfloat16_tE19Flash_kernel_traitsILi64ELi64ELi256ELi4ES3_EELb0ELb1ELb0ELb0ELb0ELb1ELb0ELb0EEEvNS_16Flash_fwd_paramsE$_ZN5flash30compute_attn_1rowblock_splitkvI23Flash_fwd_kernel_traitsILi64ELi64ELi256ELi4ELb0ELb0EN7cutlass10bfloat16_tE19Flash_kernel_traitsILi64ELi64ELi256ELi4ES3_EELb0ELb1ELb0ELb0ELb0ELb1ELb0ELb0ENS_16Flash_fwd_paramsEEEvRKT8_iiiii,(.L_x_14733 - $_ZN5flash24flash_fwd_splitkv_kernelI23Flash_fwd_kernel_traitsILi64ELi64ELi256ELi4ELb0ELb0EN7cutlass10bfloat16_tE19Flash_kernel_traitsILi64ELi64ELi256ELi4ES3_EELb0ELb1ELb0ELb0ELb0ELb1ELb0ELb0EEEvNS_16Flash_fwd_paramsE$_ZN5flash30compute_attn_1rowblock_splitkvI23Flash_fwd_kernel_traitsILi64ELi64ELi256ELi4ELb0ELb0EN7cutlass10bfloat16_tE19Flash_kernel_traitsILi64ELi64ELi256ELi4ES3_EELb0ELb1ELb0ELb0ELb0ELb1ELb0ELb0ENS_16Flash_fwd_paramsEEEvRKT8_iiiii)
$_ZN5flash24flash_fwd_splitkv_kernelI23Flash_fwd_kernel_traitsILi64ELi64ELi256ELi4ELb0ELb0EN7cutlass10bfloat16_tE19Flash_kernel_traitsILi64ELi64ELi256ELi4ES3_EELb0ELb1ELb0ELb0ELb0ELb1ELb0ELb0EEEvNS_16Flash_fwd_paramsE$_ZN5flash30compute_attn_1rowblock_splitkvI23Flash_fwd_kernel_traitsILi64ELi64ELi256ELi4ELb0ELb0EN7cutlass10bfloat16_tE19Flash_kernel_traitsILi64ELi64ELi256ELi4ES3_EELb0ELb1ELb0ELb0ELb0ELb1ELb0ELb0ENS_16Flash_fwd_paramsEEEvRKT8_iiiii:
[----:B------:R-:W1:Y:S02]  /*00b0*/  LDCU.64 UR4, c[0x0][0x358] ;  /* 0x00006b00ff0477ac */ /* 0x000e640008000a00 */
[----:B-1----:R-:W2:Y:S04]  /*00c0*/  LD.E.64 R6, desc[UR4][R2.64+0xf0] ;  /* 0x0000f00402067980 */ /* 0x002ea8000c101b00 */
[----:B------:R-:W3:Y:S04]  /*00d0*/  LD.E.64 R18, desc[UR4][R2.64+0xe0] ;  /* 0x0000e00402127980 */ /* 0x000ee8000c101b00 */
[----:B------:R-:W4:Y:S01]  /*00e0*/  LD.E.64 R10, desc[UR4][R2.64+0xe8] ;  /* 0x0000e804020a7980 */ /* 0x000f22000c101b00 */
[----:B------:R-:W-:-:S03]  /*00f0*/  IMAD.SHL.U32 R4, R230, 0x4, RZ ;  /* 0x00000004e6047824 */ /* 0x000fc600078e00ff */
[----:B------:R-:W4:Y:S01]  /*0100*/  LD.E.64 R8, desc[UR4][R2.64+0xf8] ;  /* 0x0000f80402087980 */ /* 0x000f22000c101b00 */
[----:B--2---:R-:W-:Y:S02]  /*0110*/  ISETP.NE.U32.AND P1, PT, R6, RZ, PT ;  /* 0x000000ff0600720c */ /* 0x004fe40003f25070 */
[----:B---3--:R-:W-:Y:S02]  /*0120*/  ISETP.NE.U32.AND P4, PT, R18, RZ, PT ;  /* 0x000000ff1200720c */ /* 0x008fe40003f85070 */
[----:B------:R-:W-:Y:S02]  /*0130*/  ISETP.NE.AND.EX P1, PT, R7, RZ, PT, P1 ;  /* 0x000000ff0700720c */ /* 0x000fe40003f25310 */
[----:B----4-:R-:W-:Y:S02]  /*0140*/  ISETP.NE.U32.AND P3, PT, R10, RZ, PT ;  /* 0x000000ff0a00720c */ /* 0x010fe40003f65070 */
[----:B------:R-:W-:Y:S02]  /*0150*/  ISETP.NE.AND.EX P4, PT, R19, RZ, PT, P4 ;  /* 0x000000ff1300720c */ /* 0x000fe40003f85340 */
[----:B------:R-:W-:-:S02]  /*0160*/  ISETP.NE.AND.EX P3, PT, R11, RZ, PT, P3 ;  /* 0x000000ff0b00720c */ /* 0x000fc40003f65330 */
[----:B------:R-:W-:-:S04]  /*0170*/  ISETP.NE.U32.AND P2, PT, R18, RZ, PT ;  /* 0x000000ff1200720c */ /* 0x000fc80003f45070 */
[----:B------:R-:W-:Y:S01]  /*0180*/  ISETP.NE.AND.EX P2, PT, R19, RZ, PT, P2 ;  /* 0x000000ff1300720c */ /* 0x000fe20003f45320 */
[----:B------:R-:W-:Y:S01]  /*0190*/  IMAD.WIDE.U32 R18, R230, 0x4, R18 ;  /* 0x00000004e6127825 */ /* 0x000fe200078e0012 */
[----:B------:R-:W-:-:S03]  /*01a0*/  @P1 IADD3 R16, P0, PT, R6, R4, RZ ;  /* 0x0000000406101210 */ /* 0x000fc60007f1e0ff */
[----:B------:R1:W5:Y:S04]  /*01b0*/  @!P4 LD.E R192, desc[UR4][R2.64+0xb4] ;  /* 0x0000b40402c0c980 */ /* 0x000368000c101900 */
[----:B------:R1:W5:Y:S04]  /*01c0*/  @P4 LD.E R5, desc[UR4][R18.64+0x4] ;  /* 0x0000040412054980 */ /* 0x000368000c101900 */
[----:B------:R1:W5:Y:S01]  /*01d0*/  @!P3 LD.E R6, desc[UR4][R2.64+0xb8] ;  /* 0x0000b8040206b980 */ /* 0x000362000c101900 */
[----:B------:R-:W-:Y:S01]  /*01e0*/  IMAD.MOV.U32 R232, RZ, RZ, -0x1 ;  /* 0xffffffffffe87424 */ /* 0x000fe200078e00ff */
[----:B------:R-:W-:-:S05]  /*01f0*/  SHF.R.U32.HI R0, RZ, 0x1e, R230 ;  /* 0x0000001eff007819 */ /* 0x000fca00000116e6 */
[----:B------:R1:W5:Y:S01]  /*0200*/  @P2 LD.E R232, desc[UR4][R18.64] ;  /* 0x0000000412e82980 */ /* 0x000362000c101900 */
[----:B------:R-:W-:Y:S01]  /*0210*/  ISETP.NE.U32.AND P2, PT, R10, RZ, PT ;  /* 0x000000ff0a00720c */ /* 0x000fe20003f45070 */
[----:B------:R-:W-:-:S03]  /*0220*/  IMAD.MOV.U32 R13, RZ, RZ, RZ ;  /* 0x000000ffff0d7224 */ /* 0x000fc600078e00ff */
[----:B------:R-:W-:Y:S01]  /*0230*/  ISETP.NE.AND.EX P2, PT, R11, RZ, PT, P2 ;  /* 0x000000ff0b00720c */ /* 0x000fe20003f45320 */
        /* <DEDUP_REMOVED lines=13> */
.L_x_2303:
[----:B------:R-:W-:Y:S05]  /*0310*/  BSYNC.RECONVERGENT B0 ;  /* 0x0000000000007941 */ /* 0x000fea0003800200 */
.L_x_2302:
[----:B------:R-:W-:Y:S04]  /*0320*/  BSSY.RECONVERGENT B0, `(.L_x_2304) ;  /* 0x0000007000007945 */ /* 0x000fe80003800200 */
[----:B------:R-:W-:Y:S05]  /*0330*/  @!P3 BRA `(.L_x_2305) ;  /* 0x000000000014b947 */ /* 0x000fea0003800000 */
[----:B-----5:R-:W3:Y:S02]  /*0340*/  LD.E.U8 R6, desc[UR4][R2.64+0x1b2] ;  /* 0x0001b20402067980 */ /* 0x020ee4000c101100 */
[----:B---3--:R-:W-:-:S13]  /*0350*/  ISETP.NE.AND P1, PT, R6, RZ, PT ;  /* 0x000000ff0600720c */ /* 0x008fda0003f25270 */
[----:B------:R-:W3:Y:S02]  /*0360*/  @P1 LD.E R7, desc[UR4][R10.64+0x4] ;  /* 0x000004040a071980 */ /* 0x000ee4000c101900 */
[----:B---3--:R-:W-:-:S06]  /*0370*/  @P1 IADD3 R6, PT, PT, R7, -R14, RZ ;  /* 0x8000000e07061210 */ /* 0x008fcc0007ffe0ff */
[----:B------:R3:W5:Y:S02]  /*0380*/  @!P1 LD.E R6, desc[UR4][R10.64] ;  /* 0x000000040a069980 */ /* 0x000764000c101900 */
.L_x_2305:
[----:B------:R-:W-:Y:S05]  /*0390*/  BSYNC.RECONVERGENT B0 ;  /* 0x0000000000007941 */ /* 0x000fea0003800200 */
.L_x_2304:
[----:B------:R-:W-:Y:S01]  /*03a0*/  BSSY.RECONVERGENT B1, `(.L_x_2306) ;  /* 0x0000011000017945 */ /* 0x000fe20003800200 */
[----:B-----5:R-:W-:-:S03]  /*03b0*/  @P4 IADD3 R192, PT, PT, -R232, R5, RZ ;  /* 0x00000005e8c04210 */ /* 0x020fc60007ffe1ff */
[----:B------:R-:W-:Y:S05]  /*03c0*/  @!P0 BRA `(.L_x_2307) ;  /* 0x0000000000148947 */ /* 0x000fea0003800000 */
[----:B------:R-:W-:-:S05]  /*03d0*/  IADD3 R6, P0, PT, R8, R4, RZ ;  /* 0x0000000408067210 */ /* 0x000fca0007f1e0ff */
[----:B------:R-:W-:-:S05]  /*03e0*/  IMAD.X R7, R9, 0x1, R0, P0 ;  /* 0x0000000109077824 */ /* 0x000fca00000e0600 */
[----:B------:R-:W4:Y:S02]  /*03f0*/  LD.E R6, desc[UR4][R6.64] ;  /* 0x0000000406067980 */ /* 0x000f24000c101900 */
[----:B----4-:R-:W-:Y:S01]  /*0400*/  IADD3 R191, PT, PT, R6, -R13, RZ ;  /* 0x8000000d06bf7210 */ /* 0x010fe20007ffe0ff */
[----:B------:R-:W-:Y:S05]  /*0410*/  BRA `(.L_x_2308) ;  /* 0x0000000000247947 */ /* 0x000fea0003800000 */
.L_x_2307:
[----:B------:R-:W4:Y:S01]  /*0420*/  LD.E.64 R8, desc[UR4][R2.64+0x108] ;  /* 0x0001080402087980 */ /* 0x000f22000c101b00 */
[----:B------:R-:W-:Y:S01]  /*0430*/  BSSY.RECONVERGENT B0, `(.L_x_2309) ;  /* 0x0000006000007945 */ /* 0x000fe20003800200 */
[----:B------:R-:W-:Y:S01]  /*0440*/  IMAD.MOV.U32 R191, RZ, RZ, RZ ;  /* 0x000000ffffbf7224 */ /* 0x000fe200078e00ff */
[----:B----4-:R-:W-:-:S04]  /*0450*/  ISETP.NE.U32.AND P0, PT, R8, RZ, PT ;  /* 0x000000ff0800720c */ /* 0x010fc80003f05070 */
[----:B------:R-:W-:-:S13]  /*0460*/  ISETP.NE.AND.EX P0, PT, R9, RZ, PT, P0 ;  /* 0x000000ff0900720c */ /* 0x000fda0003f05300 */
[----:B------:R-:W-:Y:S05]  /*0470*/  @!P0 BRA `(.L_x_2310) ;  /* 0x0000000000048947 */ /* 0x000fea0003800000 */
[----:B------:R4:W5:Y:S02]  /*0480*/  LD.E R191, desc[UR4][R2.64+0xbc] ;  /* 0x0000bc0402bf7980 */ /* 0x000964000c101900 */
.L_x_2310:
[----:B------:R-:W-:Y:S05]  /*0490*/  BSYNC.RECONVERGENT B0 ;  /* 0x0000000000007941 */ /* 0x000fea0003800200 */
.L_x_2309:
[----:B-----5:R-:W-:Y:S02]  /*04a0*/  IADD3 R191, PT, PT, R191, R6, -R13 ;  /* 0x00000006bfbf7210 */ /* 0x020fe40007ffe80d */
.L_x_2308:
[----:B------:R-:W-:Y:S05]  /*04b0*/  BSYNC.RECONVERGENT B1 ;  /* 0x0000000000017941 */ /* 0x000fea0003800200 */
.L_x_2306:
[----:B------:R-:W-:Y:S01]  /*04c0*/  IMAD.SHL.U32 R7, R231, 0x40, RZ ;  /* 0x00000040e7077824 */ /* 0x000fe200078e00ff */
[----:B------:R-:W-:Y:S01]  /*04d0*/  MOV R8, R228 ;  /* 0x000000e400087202 */ /* 0x000fe20000000f00 */
[----:B------:R-:W-:-:S03]  /*04e0*/  IMAD.MOV.U32 R9, RZ, RZ, 0x0 ;  /* 0x00000000ff097424 */ /* 0x000fc600078e00ff */
[----:B------:R-:W-:-:S13]  /*04f0*/  ISETP.GT.AND P0, PT, R192, R7, PT ;  /* 0x00000007c000720c */ /* 0x000fda0003f04270 */
[----:B-1234-:R-:W-:Y:S05]  /*0500*/  @!P0 RET.REL.NODEC R8 `(_ZN5flash24flash_fwd_splitkv_kernelI23Flash_fwd_kernel_traitsILi64ELi64ELi256ELi4ELb0ELb0EN7cutlass10bfloat16_tE19Flash_kernel_traitsILi64ELi64ELi256ELi4ES3_EELb0ELb1ELb0ELb0ELb0ELb1ELb0ELb0EEEvNS_16Flash_fwd_paramsE) ;  /* 0xfffffff808bc8950 */ /* 0x01efea0003c3ffff */
[----:B------:R-:W2:Y:S04]  /*0510*/  LD.E R8, desc[UR4][R2.64+0x188] ;  /* 0x0001880402087980 */ /* 0x000ea8000c101900 */
[----:B------:R-:W3:Y:S04]  /*0520*/  LD.E R5, desc[UR4][R2.64+0x184] ;  /* 0x0001840402057980 */ /* 0x000ee8000c101900 */
[----:B------:R-:W4:Y:S01]  /*0530*/  LD.E R15, desc[UR4][R2.64+0xb8] ;  /* 0x0000b804020f7980 */ /* 0x000f22000c101900 */
[----:B------:R-:W-:Y:S02]  /*0540*/  VIADD R9, R191, 0xff ;  /* 0x000000ffbf097836 */ /* 0x000fe40000000000 */
[--C-:B------:R-:W-:Y:S01]  /*0550*/  IMAD R6, R231, 0x40, -R192.reuse ;  /* 0x00000040e7067824 */ /* 0x100fe200078e0ac0 */
[----:B------:R-:W1:Y:S04]  /*0560*/  S2R R167, SR_TID.X ;  /* 0x0000000000a77919 */ /* 0x000e680000002100 */
        /* <DEDUP_REMOVED lines=8> */
[----:B------:R-:W-:-:S02]  /*05f0*/  SHF.R.S32.HI R10, RZ, 0x1f, R11 ;  /* 0x0000001fff0a7819 */ /* 0x000fc4000001140b */
[----:B------:R-:W-:Y:S02]  /*0600*/  LEA.HI R8, R8, R9, RZ, 0x8 ;  /* 0x0000000908087211 */ /* 0x000fe400078f40ff */
[----:B------:R-:W-:Y:S02]  /*0610*/  LEA.HI R12, R12, R15, RZ, 0x8 ;  /* 0x0000000f0c0c7211 */ /* 0x000fe400078f40ff */
[----:B------:R-:W-:Y:S02]  /*0620*/  LEA.HI R5, R5, R6, RZ, 0x8 ;  /* 0x0000000605057211 */ /* 0x000fe400078f40ff */
[----:B------:R-:W-:Y:S02]  /*0630*/  LEA.HI R10, R10, R11, RZ, 0x8 ;  /* 0x0000000b0a0a7211 */ /* 0x000fe400078f40ff */
[----:B------:R-:W-:Y:S02]  /*0640*/  SHF.R.S32.HI R8, RZ, 0x8, R8 ;  /* 0x00000008ff087819 */ /* 0x000fe40000011408 */
[----:B------:R-:W-:-:S02]  /*0650*/  SHF.R.S32.HI R9, RZ, 0x8, R12 ;  /* 0x00000008ff097819 */ /* 0x000fc4000001140c */
[----:B------:R-:W-:Y:S02]  /*0660*/  SHF.R.S32.HI R5, RZ, 0x8, R5 ;  /* 0x00000008ff057819 */ /* 0x000fe40000011405 */
[----:B------:R-:W-:Y:S02]  /*0670*/  SHF.R.S32.HI R10, RZ, 0x8, R10 ;  /* 0x00000008ff0a7819 */ /* 0x000fe4000001140a */
[----:B------:R-:W-:Y:S02]  /*0680*/  VIMNMX3 R164, R9, R8, R5, PT ;  /* 0x0000000809a4720f */ /* 0x000fe40003800105 */
[----:B------:R-:W-:-:S04]  /*0690*/  VIMNMX R223, PT, PT, RZ, R10, !PT ;  /* 0x0000000affdf7248 */ /* 0x000fc80007fe0100 */
[----:B------:R-:W-:-:S13]  /*06a0*/  ISETP.GE.AND P0, PT, R223, R164, PT ;  /* 0x000000a4df00720c */ /* 0x000fda0003f06270 */
[----:B-1----:R-:W-:Y:S05]  /*06b0*/  @!P0 BRA `(.L_x_2311) ;  /* 0x0000000400ac8947 */ /* 0x002fea0003800000 */
[----:B------:R-:W-:Y:S01]  /*06c0*/  ISETP.NE.AND P0, PT, R232, -0x1, PT ;  /* 0xffffffffe800780c */ /* 0x000fe20003f05270 */
[----:B------:R-:W2:Y:S04]  /*06d0*/  LD.E.64 R16, desc[UR4][R2.64+0x88] ;  /* 0x0000880402107980 */ /* 0x000ea8000c101b00 */
[----:B------:R-:W3:Y:S04]  /*06e0*/  LD.E R4, desc[UR4][R2.64+0xc0] ;  /* 0x0000c00402047980 */ /* 0x000ee8000c101900 */
[----:B------:R-:W4:Y:S04]  /*06f0*/  LD.E.64 R14, desc[UR4][R2.64+0x90] ;  /* 0x00009004020e7980 */ /* 0x000f28000c101b00 */
[----:B------:R-:W5:Y:S04]  /*0700*/  @!P0 LD.E.64 R8, desc[UR4][R2.64+0x80] ;  /* 0x0000800402088980 */ /* 0x000f68000c101b00 */
[----:B------:R-:W4:Y:S04]  /*0710*/  LD.E R5, desc[UR4][R2.64+0x60] ;  /* 0x0000600402057980 */ /* 0x000f28000c101900 */
[----:B------:R-:W4:Y:S04]  /*0720*/  LD.E.64 R10, desc[UR4][R2.64+0x70] ;  /* 0x00007004020a7980 */ /* 0x000f28000c101b00 */
[----:B------:R-:W4:Y:S04]  /*0730*/  LD.E R0, desc[UR4][R2.64+0xb4] ;  /* 0x0000b40402007980 */ /* 0x000f28000c101900 */
[----:B------:R1:W4:Y:S01]  /*0740*/  LD.E.64 R20, desc[UR4][R2.64+0xa0] ;  /* 0x0000a00402147980 */ /* 0x000322000c101b00 */
[----:B------:R-:W-:-:S02]  /*0750*/  IMAD.SHL.U32 R18, R167, 0x8, RZ ;  /* 0x00000008a7127824 */ /* 0x000fc400078e00ff */
[----:B------:R-:W-:-:S03]  /*0760*/  IMAD.MOV.U32 R19, RZ, RZ, RZ ;  /* 0x000000ffff137224 */ /* 0x000fc600078e00ff */
[----:B------:R-:W-:Y:S01]  /*0770*/  LOP3.LUT R18, R18, 0x38, RZ, 0xc0, !PT ;  /* 0x0000003812127812 */ /* 0x000fe200078ec0ff */
[----:B------:R-:W-:Y:S01]  /*0780*/  IMAD.IADD R192, R192, 0x1, -R7 ;  /* 0x00000001c0c07824 */ /* 0x000fe200078e0a07 */
[----:B------:R-:W-:Y:S02]  /*0790*/  SHF.R.U32.HI R167, RZ, 0x3, R167 ;  /* 0x00000003ffa77819 */ /* 0x000fe400000116a7 */
[----:B------:R-:W-:-:S04]  /*07a0*/  ISETP.NE.AND P4, PT, R18, RZ, PT ;  /* 0x000000ff1200720c */ /* 0x000fc80003f85270 */
[----:B------:R-:W-:Y:S01]  /*07b0*/  ISETP.GE.OR P3, PT, R167, R192, P4 ;  /* 0x000000c0a700720c */ /* 0x000fe20002766670 */
[----:B------:R-:W-:Y:S01]  /*07c0*/  BSSY.RECONVERGENT B0, `(.L_x_2312) ;  /* 0x0000036000007945 */ /* 0x000fe20003800200 */
[-C--:B--2---:R-:W-:Y:S02]  /*07d0*/  @P0 IMAD R6, R17, R232.reuse, RZ ;  /* 0x000000e811060224 */ /* 0x084fe400078e02ff */
[----:B------:R-:W-:-:S04]  /*07e0*/  @P0 IMAD.WIDE.U32 R232, R16, R232, RZ ;  /* 0x000000e810e80225 */ /* 0x000fc800078e00ff */
[----:B------:R-:W-:-:S04]  /*07f0*/  IMAD.WIDE.U32 R22, R7, R16, R18 ;  /* 0x0000001007167225 */ /* 0x000fc800078e0012 */
[----:B-----5:R-:W-:Y:S01]  /*0800*/  @!P0 IMAD.WIDE.U32 R12, R8, R230, RZ ;  /* 0x000000e6080c8225 */ /* 0x020fe200078e00ff */
[----:B------:R-:W-:-:S03]  /*0810*/  @P0 MOV R12, R232 ;  /* 0x000000e8000c0202 */ /* 0x000fc60000000f00 */
[----:B------:R-:W-:Y:S02]  /*0820*/  @!P0 IMAD R8, R9, R230, RZ ;  /* 0x000000e609088224 */ /* 0x000fe400078e02ff */
[----:B-1----:R-:W-:Y:S02]  /*0830*/  IMAD R3, R17, R7, RZ ;  /* 0x0000000711037224 */ /* 0x002fe400078e02ff */
[----:B------:R-:W-:Y:S02]  /*0840*/  @!P0 IMAD.IADD R8, R13, 0x1, R8 ;  /* 0x000000010d088824 */ /* 0x000fe400078e0208 */
[----:B------:R-:W-:Y:S01]  /*0850*/  @P0 IMAD.IADD R8, R233, 0x1, R6 ;  /* 0x00000001e9080824 */ /* 0x000fe200078e0206 */
[----:B------:R-:W-:Y:S02]  /*0860*/  IADD3 R12, P0, PT, R12, R22, RZ ;  /* 0x000000160c0c7210 */ /* 0x000fe40007f1e0ff */
[----:B---3--:R-:W-:Y:S02]  /*0870*/  ISETP.GE.AND P6, PT, R18, R4, PT ;  /* 0x000000041200720c */ /* 0x008fe40003fc6270 */
[----:B------:R-:W-:-:S02]  /*0880*/  IADD3.X R13, PT, PT, R8, R23, R3, P0, !PT ;  /* 0x00000017080d7210 */ /* 0x000fc400007fe403 */
        /* <DEDUP_REMOVED lines=8> */
[C---:B------:R-:W-:Y:S01]  /*0910*/  @!P0 LEA R2, P1, R14.reuse, R10, 0x1 ;  /* 0x0000000a0e028211 */ /* 0x040fe200078208ff */
[----:B------:R-:W-:Y:S02]  /*0920*/  IMAD R5, R5, R230, R229 ;  /* 0x000000e605057224 */ /* 0x000fe400078e02e5 */
[C---:B------:R-:W-:Y:S01]  /*0930*/  VIADD R15, R167.reuse, 0x10 ;  /* 0x00000010a70f7836 */ /* 0x040fe20000000000 */
[----:B------:R-:W-:Y:S01]  /*0940*/  @!P0 LEA.HI.X R3, R14, R11, R3, 0x1, P1 ;  /* 0x0000000b0e038211 */ /* 0x000fe200008f0c03 */
[----:B------:R-:W-:Y:S01]  /*0950*/  IMAD R0, R0, R5, R7 ;  /* 0x0000000500007224 */ /* 0x000fe200078e0207 */
[----:B------:R-:W-:Y:S02]  /*0960*/  IADD3 R7, PT, PT, R167, 0x20, RZ ;  /* 0x00000020a7077810 */ /* 0x000fe40007ffe0ff */
[CC--:B------:R-:W-:Y:S01]  /*0970*/  ISETP.GE.OR P5, PT, R15.reuse, R192.reuse, P6 ;  /* 0x000000c00f00720c */ /* 0x0c0fe200037a6670 */
[----:B------:R1:W-:Y:S01]  /*0980*/  @!P0 ST.E.128 desc[UR4][R2.64], RZ ;  /* 0x000000ff02008985 */ /* 0x0003e2000c101d04 */
[----:B------:R-:W-:-:S02]  /*0990*/  ISETP.GE.OR P2, PT, R15, R192, P4 ;  /* 0x000000c00f00720c */ /* 0x000fc40002746670 */
[----:B------:R-:W-:Y:S02]  /*09a0*/  ISETP.GE.OR P1, PT, R7, R192, P4 ;  /* 0x000000c00700720c */ /* 0x000fe40002726670 */
[----:B------:R-:W-:Y:S01]  /*09b0*/  IADD3 R5, P0, PT, R0, R167, RZ ;  /* 0x000000a700057210 */ /* 0x000fe20007f1e0ff */
[----:B------:R-:W-:-:S03]  /*09c0*/  VIADD R19, R167, 0x30 ;  /* 0x00000030a7137836 */ /* 0x000fc60000000000 */
[----:B------:R-:W-:Y:S02]  /*09d0*/  LEA.HI.X.SX32 R0, R0, RZ, 0x1, P0 ;  /* 0x000000ff00007211 */ /* 0x000fe400000f0eff */
[----:B------:R-:W-:Y:S01]  /*09e0*/  LEA R4, P0, R5, R20, 0x2 ;  /* 0x0000001405047211 */ /* 0x000fe200078010ff */
[----:B------:R-:W-:Y:S01]  /*09f0*/  @!P3 IMAD.MOV.U32 R15, RZ, RZ, 0x7f800000 ;  /* 0x7f800000ff0fb424 */ /* 0x000fe200078e00ff */
[-C--:B------:R-:W-:Y:S02]  /*0a00*/  ISETP.GE.OR P4, PT, R19, R192.reuse, P4 ;  /* 0x000000c01300720c */ /* 0x080fe40002786670 */
[----:B------:R-:W-:Y:S02]  /*0a10*/  LEA.HI.X R5, R5, R21, R0, 0x2, P0 ;  /* 0x0000001505057211 */ /* 0x000fe400000f1400 */
[-C--:B------:R-:W-:Y:S02]  /*0a20*/  ISETP.GE.OR P0, PT, R7, R192.reuse, P6 ;  /* 0x000000c00700720c */ /* 0x080fe40003706670 */
[----:B------:R-:W-:-:S02]  /*0a30*/  ISETP.GE.OR P6, PT, R19, R192, P6 ;  /* 0x000000c01300720c */ /* 0x000fc400037c6670 */
[----:B------:R-:W-:Y:S01]  /*0a40*/  @!P2 MOV R7, 0x7f800000 ;  /* 0x7f8000000007a802 */ /* 0x000fe20000000f00 */
[----:B-1----:R-:W-:Y:S01]  /*0a50*/  @!P1 IMAD.MOV.U32 R3, RZ, RZ, 0x7f800000 ;  /* 0x7f800000ff039424 */ /* 0x002fe200078e00ff */
[----:B------:R-:W-:Y:S09]  /*0a60*/  @P5 BRA `(.L_x_2313) ;  /* 0x00000000002c5947 */ /* 0x000ff20003800000 */
[----:B------:R-:W-:Y:S01]  /*0a70*/  IADD3 R21, P5, PT, R167, 0x10, RZ ;  /* 0x00000010a7157810 */ /* 0x000fe20007fbe0ff */
[----:B------:R-:W-:Y:S01]  /*0a80*/  IMAD.MOV.U32 R22, RZ, RZ, R12 ;  /* 0x000000ffff167224 */ /* 0x000fe200078e000c */
[----:B------:R-:W-:-:S03]  /*0a90*/  MOV R23, R9 ;  /* 0x0000000900177202 */ /* 0x000fc60000000f00 */
[----:B------:R-:W-:Y:S02]  /*0aa0*/  IMAD.X R19, RZ, RZ, RZ, P5 ;  /* 0x000000ffff137224 */ /* 0x000fe400028e06ff */
[----:B------:R-:W-:-:S04]  /*0ab0*/  IMAD.WIDE.U32 R22, R16, R21, R22 ;  /* 0x0000001510167225 */ /* 0x000fc800078e0016 */
[----:B------:R-:W-:Y:S01]  /*0ac0*/  IMAD R19, R19, R16, RZ ;  /* 0x0000001013137224 */ /* 0x000fe200078e02ff */
[----:B------:R-:W-:-:S03]  /*0ad0*/  LEA R18, P5, R22, R10, 0x1 ;  /* 0x0000000a16127211 */ /* 0x000fc600078a08ff */
[----:B------:R-:W-:-:S05]  /*0ae0*/  IMAD R19, R17, R21, R19 ;  /* 0x0000001511137224 */ /* 0x000fca00078e0213 */
[----:B------:R-:W-:-:S04]  /*0af0*/  IADD3 R19, PT, PT, R23, R19, RZ ;  /* 0x0000001317137210 */ /* 0x000fc80007ffe0ff */
[----:B------:R-:W-:-:S05]  /*0b00*/  LEA.HI.X R19, R22, R11, R19, 0x1, P5 ;  /* 0x0000000b16137211 */ /* 0x000fca00028f0c13 */
[----:B------:R1:W-:Y:S02]  /*0b10*/  ST.E.128 desc[UR4][R18.64], RZ ;  /* 0x000000ff12007985 */ /* 0x0003e4000c101d04 */
.L_x_2313:
[----:B------:R-:W-:Y:S05]  /*0b20*/  BSYNC.RECONVERGENT B0 ;  /* 0x0000000000007941 */ /* 0x000fea0003800200 */
.L_x_2312:
[----:B------:R-:W-:Y:S04]  /*0b30*/  BSSY.RECONVERGENT B0, `(.L_x_2314) ;  /* 0x000000d000007945 */ /* 0x000fe80003800200 */
[----:B------:R-:W-:Y:S05]  /*0b40*/  @P0 BRA `(.L_x_2315) ;  /* 0x00000000002c0947 */ /* 0x000fea0003800000 */
[----:B------:R-:W-:Y:S01]  /*0b50*/  IADD3 R21, P0, PT, R167, 0x20, RZ ;  /* 0x00000020a7157810 */ /* 0x000fe20007f1e0ff */
[----:B------:R-:W-:Y:S01]  /*0b60*/  IMAD.MOV.U32 R22, RZ, RZ, R12 ;  /* 0x000000ffff167224 */ /* 0x000fe200078e000c */
[----:B------:R-:W-:-:S03]  /*0b70*/  MOV R23, R9 ;  /* 0x0000000900177202 */ /* 0x000fc60000000f00 */
[----:B-1----:R-:W-:Y:S02]  /*0b80*/  IMAD.X R19, RZ, RZ, RZ, P0 ;  /* 0x000000ffff137224 */ /* 0x002fe400000e06ff */
[----:B------:R-:W-:-:S04]  /*0b90*/  IMAD.WIDE.U32 R22, R16, R21, R22 ;  /* 0x0000001510167225 */ /* 0x000fc800078e0016 */
[----:B------:R-:W-:Y:S01]  /*0ba0*/  IMAD R19, R19, R16, RZ ;  /* 0x0000001013137224 */ /* 0x000fe200078e02ff */
[----:B------:R-:W-:-:S03]  /*0bb0*/  LEA R18, P0, R22, R10, 0x1 ;  /* 0x0000000a16127211 */ /* 0x000fc600078008ff */
[----:B------:R-:W-:-:S05]  /*0bc0*/  IMAD R19, R17, R21, R19 ;  /* 0x0000001511137224 */ /* 0x000fca00078e0213 */
[----:B------:R-:W-:-:S04]  /*0bd0*/  IADD3 R19, PT, PT, R23, R19, RZ ;  /* 0x0000001317137210 */ /* 0x000fc80007ffe0ff */
[----:B------:R-:W-:-:S05]  /*0be0*/  LEA.HI.X R19, R22, R11, R19, 0x1, P0 ;  /* 0x0000000b16137211 */ /* 0x000fca00000f0c13 */
[----:B------:R2:W-:Y:S02]  /*0bf0*/  ST.E.128 desc[UR4][R18.64], RZ ;  /* 0x000000ff12007985 */ /* 0x0005e4000c101d04 */
.L_x_2315:
[----:B------:R-:W-:Y:S05]  /*0c00*/  BSYNC.RECONVERGENT B0 ;  /* 0x0000000000007941 */ /* 0x000fea0003800200 */
.L_x_2314:
[----:B------:R-:W-:Y:S04]  /*0c10*/  BSSY.RECONVERGENT B0, `(.L_x_2316) ;  /* 0x000000c000007945 */ /* 0x000fe80003800200 */
[----:B------:R-:W-:Y:S05]  /*0c20*/  @P6 BRA `(.L_x_2317) ;  /* 0x0000000000286947 */ /* 0x000fea0003800000 */
[----:B------:R-:W-:Y:S02]  /*0c30*/  IADD3 R167, P0, PT, R167, 0x30, RZ ;  /* 0x00000030a7a77810 */ /* 0x000fe40007f1e0ff */
[----:B------:R-:W-:Y:S02]  /*0c40*/  MOV R8, R12 ;  /* 0x0000000c00087202 */ /* 0x000fe40000000f00 */
[----:B------:R-:W-:-:S03]  /*0c50*/  IADD3.X R13, PT, PT, RZ, RZ, RZ, P0, !PT ;  /* 0x000000ffff0d7210 */ /* 0x000fc600007fe4ff */
[----:B------:R-:W-:-:S04]  /*0c60*/  IMAD.WIDE.U32 R8, R16, R167, R8 ;  /* 0x000000a710087225 */ /* 0x000fc800078e0008 */
[----:B------:R-:W-:Y:S01]  /*0c70*/  IMAD R13, R13, R16, RZ ;  /* 0x000000100d0d7224 */ /* 0x000fe200078e02ff */
[----:B------:R-:W-:-:S03]  /*0c80*/  LEA R10, P0, R8, R10, 0x1 ;  /* 0x0000000a080a7211 */ /* 0x000fc600078008ff */
[----:B------:R-:W-:-:S05]  /*0c90*/  IMAD R13, R17, R167, R13 ;  /* 0x000000a7110d7224 */ /* 0x000fca00078e020d */
[----:B------:R-:W-:-:S04]  /*0ca0*/  IADD3 R13, PT, PT, R9, R13, RZ ;  /* 0x0000000d090d7210 */ /* 0x000fc80007ffe0ff */
[----:B------:R-:W-:-:S05]  /*0cb0*/  LEA.HI.X R11, R8, R11, R13, 0x1, P0 ;  /* 0x0000000b080b7211 */ /* 0x000fca00000f0c0d */
[----:B------:R3:W-:Y:S02]  /*0cc0*/  ST.E.128 desc[UR4][R10.64], RZ ;  /* 0x000000ff0a007985 */ /* 0x0007e4000c101d04 */
.L_x_2317:
[----:B------:R-:W-:Y:S05]  /*0cd0*/  BSYNC.RECONVERGENT B0 ;  /* 0x0000000000007941 */ /* 0x000fea0003800200 */
.L_x_2316:
[----:B------:R-:W-:Y:S01]  /*0ce0*/  MOV R229, 0x0 ;  /* 0x0000000000e57802 */ /* 0x000fe20000000f00 */
[----:B------:R-:W-:Y:S04]  /*0cf0*/  @!P3 ST.E desc[UR4][R4.64], R15 ;  /* 0x0000000f0400b985 */ /* 0x000fe8000c101904 */
[----:B------:R-:W-:Y:S04]  /*0d00*/  @!P2 ST.E desc[UR4][R4.64+0x40], R7 ;  /* 0x000040070400a985 */ /* 0x000fe8000c101904 */
[----:B------:R1:W-:Y:S02]  /*0d10*/  @!P1 ST.E desc[UR4][R4.64+0x80], R3 ;  /* 0x0000800304009985 */ /* 0x0003e4000c101904 */
[----:B-123--:R-:W-:Y:S05]  /*0d20*/  @P4 RET.REL.NODEC R228 `(_ZN5flash24flash_fwd_splitkv_kernelI23Flash_fwd_kernel_traitsILi64ELi64ELi256ELi4ELb0ELb0EN7cutlass10bfloat16_tE19Flash_kernel_traitsILi64ELi64ELi256ELi4ES3_EELb0ELb1ELb0ELb0ELb0ELb1ELb0ELb0EEEvNS_16Flash_fwd_paramsE) ;  /* 0xfffffff0e4b44950 */ /* 0x00efea0003c3ffff */
[----:B------:R-:W-:Y:S02]  /*0d30*/  MOV R3, 0x7f800000 ;  /* 0x7f80000000037802 */ /* 0x000fe40000000f00 */
[----:B------:R-:W-:-:S03]  /*0d40*/  MOV R229, 0x0 ;  /* 0x0000000000e57802 */ /* 0x000fc60000000f00 */
[----:B------:R1:W-:Y:S02]  /*0d50*/  ST.E desc[UR4][R4.64+0xc0], R3 ;  /* 0x0000c00304007985 */ /* 0x0003e4000c101904 */
[----:B-1----:R-:W-:Y:S05]  /*0d60*/  RET.REL.NODEC R228 `(_ZN5flash24flash_fwd_splitkv_kernelI23Flash_fwd_kernel_traitsILi64ELi64ELi256ELi4ELb0ELb0EN7cutlass10bfloat16_tE19Flash_kernel_traitsILi64ELi64ELi256ELi4ES3_EELb0ELb1ELb0ELb0ELb0ELb1ELb0ELb0EEEvNS_16Flash_fwd_paramsE) ;  /* 0xfffffff0e4a47950 */ /* 0x002fea0003c3ffff */
.L_x_2311:
        /* <DEDUP_REMOVED lines=13> */
[----:B------:R-:W3:Y:S01]  /*0e40*/  LD.E.64 R10, desc[UR4][R2.64+0x168] ;  /* 0x00016804020a7980 */ /* 0x000ee2000c101b00 */
[----:B------:R-:W-:Y:S02]  /*0e50*/  MOV R186, R2 ;  /* 0x0000000200ba7202 */ /* 0x000fe40000000f00 */
[----:B------:R-:W-:-:S05]  /*0e60*/  MOV R187, R3 ;  /* 0x0000000300bb7202 */ /* 0x000fca0000000f00 */
[----:B------:R-:W4:Y:S01]  /*0e70*/  LD.E R6, desc[UR4][R186.64+0x68] ;  /* 0x00006804ba067980 */ /* 0x000f22000c101900 */
[----:B-1----:R-:W-:-:S03]  /*0e80*/  LEA R5, R164, 0xffffff00, 0x8 ;  /* 0xffffff00a4057811 */ /* 0x002fc600078e40ff */
[----:B------:R-:W4:Y:S01]  /*0e90*/  LD.E.64 R18, desc[UR4][R186.64+0x20] ;  /* 0x00002004ba127980 */ /* 0x000f22000c101b00 */
[----:B------:R-:W-:-:S03]  /*0ea0*/  IABS R4, R5 ;  /* 0x0000000500047213 */ /* 0x000fc60000000000 */
[----:B------:R-:W4:Y:S04]  /*0eb0*/  LD.E.64 R224, desc[UR4][R186.64+0x38] ;  /* 0x00003804bae07980 */ /* 0x000f28000c101b00 */
[----:B------:R-:W4:Y:S04]  /*0ec0*/  LD.E.64 R16, desc[UR4][R186.64+0x50] ;  /* 0x00005004ba107980 */ /* 0x000f28000c101b00 */
[----:B------:R-:W5:Y:S04]  /*0ed0*/  LD.E.64 R28, desc[UR4][R186.64+0x58] ;  /* 0x00005804ba1c7980 */ /* 0x000f68000c101b00 */
[----:B------:R-:W5:Y:S01]  /*0ee0*/  LD.E.64 R226, desc[UR4][R186.64+0x40] ;  /* 0x00004004bae27980 */ /* 0x000f62000c101b00 */
[----:B--2---:R-:W-:-:S04]  /*0ef0*/  IABS R8, R12 ;  /* 0x0000000c00087213 */ /* 0x004fc80000000000 */
        /* <DEDUP_REMOVED lines=9> */
[----:B------:R-:W-:-:S05]  /*0f90*/  IADD3 R0, PT, PT, RZ, -R0, RZ ;  /* 0x80000000ff007210 */ /* 0x000fca0007ffe0ff */
[----:B------:R-:W-:-:S04]  /*0fa0*/  IMAD.HI.U32 R9, R9, R4, RZ ;  /* 0x0000000409097227 */ /* 0x000fc800078e00ff */
[----:B------:R-:W-:-:S05]  /*0fb0*/  IMAD R13, R9, R0, R4 ;  /* 0x00000000090d7224 */ /* 0x000fca00078e0204 */
[----:B------:R-:W-:Y:S02]  /*0fc0*/  ISETP.GT.U32.AND P3, PT, R8, R13, PT ;  /* 0x0000000d0800720c */ /* 0x000fe40003f64070 */
[----:B------:R-:W-:-:S11]  /*0fd0*/  LOP3.LUT R0, R5, R12, RZ, 0x3c, !PT ;  /* 0x0000000c05007212 */ /* 0x000fd600078e3cff */
[----:B------:R-:W-:-:S05]  /*0fe0*/  @!P3 IMAD.IADD R13, R13, 0x1, -R8 ;  /* 0x000000010d0db824 */ /* 0x000fca00078e0a08 */
[----:B------:R-:W-:Y:S02]  /*0ff0*/  ISETP.GE.U32.AND P1, PT, R13, R8, PT ;  /* 0x000000080d00720c */ /* 0x000fe40003f26070 */
[----:B------:R-:W-:Y:S02]  /*1000*/  @!P3 IADD3 R9, PT, PT, R9, 0x1, RZ ;  /* 0x000000010909b810 */ /* 0x000fe40007ffe0ff */
[----:B------:R-:W-:Y:S02]  /*1010*/  ISETP.GE.AND P2, PT, R0, RZ, PT ;  /* 0x000000ff0000720c */ /* 0x000fe40003f46270 */
[----:B------:R-:W-:Y:S01]  /*1020*/  ISETP.NE.AND P3, PT, R12, RZ, PT ;  /* 0x000000ff0c00720c */ /* 0x000fe20003f65270 */
[-C--:B---3--:R-:W-:Y:S02]  /*1030*/  IMAD R0, R11, R230.reuse, RZ ;  /* 0x000000e60b007224 */ /* 0x088fe400078e02ff */
[----:B------:R-:W-:-:S04]  /*1040*/  IMAD.WIDE.U32 R14, R10, R230, RZ ;  /* 0x000000e60a0e7225 */ /* 0x000fc800078e00ff */
[----:B------:R-:W-:Y:S01]  /*1050*/  @P1 VIADD R9, R9, 0x1 ;  /* 0x0000000109091836 */ /* 0x000fe20000000000 */
[----:B------:R-:W-:Y:S01]  /*1060*/  LEA R250, P1, R14, R242, 0x2 ;  /* 0x000000f20efa7211 */ /* 0x000fe200078210ff */
[----:B------:R-:W-:-:S03]  /*1070*/  IMAD.IADD R251, R15, 0x1, R0 ;  /* 0x000000010ffb7824 */ /* 0x000fc600078e0200 */
[----:B------:R-:W-:Y:S02]  /*1080*/  MOV R11, R9 ;  /* 0x00000009000b7202 */ /* 0x000fe40000000f00 */
[----:B------:R-:W-:Y:S02]  /*1090*/  LEA.HI.X R251, R14, R243, R251, 0x2, P1 ;  /* 0x000000f30efb7211 */ /* 0x000fe400008f14fb */
[----:B------:R-:W-:Y:S01]  /*10a0*/  @!P2 IADD3 R11, PT, PT, -R11, RZ, RZ ;  /* 0x000000ff0b0ba210 */ /* 0x000fe20007ffe1ff */
[----:B------:R-:W2:Y:S01]  /*10b0*/  LD.E.64 R14, desc[UR4][R186.64+0x28] ;  /* 0x00002804ba0e7980 */ /* 0x000ea2000c101b00 */
[----:B------:R-:W-:-:S05]  /*10c0*/  @!P3 LOP3.LUT R11, RZ, R12, RZ, 0x33, !PT ;  /* 0x0000000cff0bb212 */ /* 0x000fca00078e33ff */
[----:B------:R-:W-:-:S05]  /*10d0*/  IMAD.WIDE R8, R11, 0x4, R250 ;  /* 0x000000040b087825 */ /* 0x000fca00078e02fa */
[----:B------:R1:W3:Y:S01]  /*10e0*/  LD.E R0, desc[UR4][R8.64] ;  /* 0x0000000408007980 */ /* 0x0002e2000c101900 */
[----:B----4-:R-:W-:-:S04]  /*10f0*/  IABS R10, R6 ;  /* 0x00000006000a7213 */ /* 0x010fc80000000000 */
[----:B------:R-:W4:Y:S08]  /*1100*/  I2F.RP R21, R10 ;  /* 0x0000000a00157306 */ /* 0x000f300000209400 */
[----:B----4-:R-:W4:Y:S02]  /*1110*/  MUFU.RCP R20, R21 ;  /* 0x0000001500147308 */ /* 0x010f240000001000 */
[----:B----4-:R-:W-:-:S06]  /*1120*/  VIADD R20, R20, 0xffffffe ;  /* 0x0ffffffe14147836 */ /* 0x010fcc0000000000 */
[----:B------:R-:W4:Y:S01]  /*1130*/  F2I.FTZ.U32.TRUNC.NTZ R23, R20 ;  /* 0x0000001400177305 */ /* 0x000f22000021f000 */
[----:B------:R-:W-:Y:S01]  /*1140*/  IMAD.MOV.U32 R22, RZ, RZ, RZ ;  /* 0x000000ffff167224 */ /* 0x000fe200078e00ff */
[----:B-1----:R-:W-:Y:S02]  /*1150*/  IABS R8, R229 ;  /* 0x000000e500087213 */ /* 0x002fe40000000000 */
[----:B------:R-:W-:Y:S02]  /*1160*/  IABS R9, R6 ;  /* 0x0000000600097213 */ /* 0x000fe40000000000 */
[----:B----4-:R-:W-:-:S05]  /*1170*/  IADD3 R4, PT, PT, RZ, -R23, RZ ;  /* 0x80000017ff047210 */ /* 0x010fca0007ffe0ff */
        /* <DEDUP_REMOVED lines=14> */
[----:B------:R-:W-:Y:S02]  /*1260*/  @P3 IADD3 R4, PT, PT, R4, 0x1, RZ ;  /* 0x0000000104043810 */ /* 0x000fe40007ffe0ff */
[----:B------:R-:W-:Y:S02]  /*1270*/  SHF.R.S32.HI R11, RZ, 0x1f, R5 ;  /* 0x0000001fff0b7819 */ /* 0x000fe40000011405 */
[----:B------:R-:W-:Y:S01]  /*1280*/  MOV R13, R4 ;  /* 0x00000004000d7202 */ /* 0x000fe20000000f00 */
[----:B------:R-:W-:-:S04]  /*1290*/  IMAD R4, R225, R5, RZ ;  /* 0x00000005e1047224 */ /* 0x000fc800078e02ff */
[----:B------:R-:W-:Y:S01]  /*12a0*/  @!P1 IMAD.MOV R13, RZ, RZ, -R13 ;  /* 0x000000ffff0d9224 */ /* 0x000fe200078e0a0d */
[----:B------:R-:W-:Y:S01]  /*12b0*/  @!P2 LOP3.LUT R13, RZ, R6, RZ, 0x33, !PT ;  /* 0x00000006ff0da212 */ /* 0x000fe200078e33ff */
[----:B------:R-:W-:-:S04]  /*12c0*/  IMAD R4, R224, R11, R4 ;  /* 0x0000000be0047224 */ /* 0x000fc800078e0204 */
[----:B------:R-:W-:Y:S01]  /*12d0*/  IMAD R17, R17, R13, RZ ;  /* 0x0000000d11117224 */ /* 0x000fe200078e02ff */
[----:B---3--:R-:W-:Y:S01]  /*12e0*/  SHF.R.S32.HI R9, RZ, 0x1f, R0 ;  /* 0x0000001fff097819 */ /* 0x008fe20000011400 */
[----:B------:R-:W-:-:S04]  /*12f0*/  IMAD R8, R19, R0, RZ ;  /* 0x0000000013087224 */ /* 0x000fc800078e02ff */
[C---:B------:R-:W-:Y:S02]  /*1300*/  IMAD R8, R18.reuse, R9, R8 ;  /* 0x0000000912087224 */ /* 0x040fe400078e0208 */
[----:B------:R-:W-:-:S04]  /*1310*/  IMAD.WIDE.U32 R18, R18, R0, RZ ;  /* 0x0000000012127225 */ /* 0x000fc800078e00ff */
[----:B------:R-:W-:Y:S02]  /*1320*/  IMAD.IADD R19, R19, 0x1, R8 ;  /* 0x0000000113137824 */ /* 0x000fe400078e0208 */
[----:B------:R-:W-:Y:S01]  /*1330*/  IMAD.WIDE.U32 R18, R5, R224, R18 ;  /* 0x000000e005127225 */ /* 0x000fe200078e0012 */
[----:B------:R-:W-:-:S04]  /*1340*/  SHF.R.S32.HI R8, RZ, 0x1f, R13 ;  /* 0x0000001fff087819 */ /* 0x000fc8000001140d */
[----:B------:R-:W-:Y:S01]  /*1350*/  IADD3 R19, PT, PT, R19, R4, RZ ;  /* 0x0000000413137210 */ /* 0x000fe20007ffe0ff */
[----:B--2---:R-:W-:Y:S02]  /*1360*/  IMAD R4, R15, R0, RZ ;  /* 0x000000000f047224 */ /* 0x004fe400078e02ff */
[----:B------:R-:W-:Y:S02]  /*1370*/  IMAD R8, R16, R8, R17 ;  /* 0x0000000810087224 */ /* 0x000fe400078e0211 */
[----:B------:R-:W-:-:S04]  /*1380*/  IMAD.WIDE.U32 R18, R13, R16, R18 ;  /* 0x000000100d127225 */ /* 0x000fc800078e0012 */
[----:B------:R-:W-:-:S04]  /*1390*/  IMAD.WIDE.U32 R16, R14, R0, RZ ;  /* 0x000000000e107225 */ /* 0x000fc800078e00ff */
[----:B------:R-:W-:Y:S01]  /*13a0*/  IMAD R9, R14, R9, R4 ;  /* 0x000000090e097224 */ /* 0x000fe200078e0204 */
[----:B------:R-:W-:Y:S01]  /*13b0*/  MOV R4, R18 ;  /* 0x0000001200047202 */ /* 0x000fe20000000f00 */
[----:B------:R-:W-:Y:S02]  /*13c0*/  IMAD.IADD R0, R19, 0x1, R8 ;  /* 0x0000000113007824 */ /* 0x000fe400078e0208 */
[----:B------:R-:W-:Y:S01]  /*13d0*/  IMAD.IADD R10, R17, 0x1, R9 ;  /* 0x00000001110a7824 */ /* 0x000fe200078e0209 */
[----:B------:R-:W-:Y:S05]  /*13e0*/  BRA `(.L_x_2320) ;  /* 0x00000004003c7947 */ /* 0x000fea0003800000 */
.L_x_2319:
[----:B------:R-:W2:Y:S01]  /*13f0*/  LD.E R6, desc[UR4][R2.64+0x68] ;  /* 0x0000680402067980 */ /* 0x000ea2000c101900 */
[----:B------:R-:W-:-:S03]  /*1400*/  ISETP.NE.AND P3, PT, R14, -0x1, PT ;  /* 0xffffffff0e00780c */ /* 0x000fc60003f65270 */
[----:B------:R-:W3:Y:S01]  /*1410*/  LD.E.64 R224, desc[UR4][R2.64+0x38] ;  /* 0x0000380402e07980 */ /* 0x000ee2000c101b00 */
[----:B------:R-:W-:Y:S02]  /*1420*/  MOV R186, R2 ;  /* 0x0000000200ba7202 */ /* 0x000fe40000000f00 */
[----:B------:R-:W-:Y:S01]  /*1430*/  MOV R187, R3 ;  /* 0x0000000300bb7202 */ /* 0x000fe20000000f00 */
[----:B------:R4:W5:Y:S04]  /*1440*/  LD.E.64 R28, desc[UR4][R2.64+0x58] ;  /* 0x00005804021c7980 */ /* 0x000968000c101b00 */
[----:B------:R-:W4:Y:S04]  /*1450*/  LD.E.64 R226, desc[UR4][R186.64+0x40] ;  /* 0x00004004bae27980 */ /* 0x000f28000c101b00 */
[----:B------:R-:W4:Y:S04]  /*1460*/  @!P3 LD.E.64 R20, desc[UR4][R2.64+0x20] ;  /* 0x000020040214b980 */ /* 0x000f28000c101b00 */
[----:B------:R-:W4:Y:S04]  /*1470*/  @!P3 LD.E.64 R18, desc[UR4][R2.64+0x28] ;  /* 0x000028040212b980 */ /* 0x000f28000c101b00 */
[----:B------:R-:W4:Y:S01]  /*1480*/  LD.E.64 R16, desc[UR4][R186.64+0x50] ;  /* 0x00005004ba107980 */ /* 0x000f22000c101b00 */
[----:B------:R-:W-:Y:S01]  /*1490*/  IMAD.MOV.U32 R22, RZ, RZ, RZ ;  /* 0x000000ffff167224 */ /* 0x000fe200078e00ff */
[----:B------:R-:W-:-:S02]  /*14a0*/  CS2R R250, SRZ ;  /* 0x0000000000fa7805 */ /* 0x000fc4000001ff00 */
[----:B--2---:R-:W-:-:S04]  /*14b0*/  IABS R0, R6 ;  /* 0x0000000600007213 */ /* 0x004fc80000000000 */
[----:B------:R-:W2:Y:S08]  /*14c0*/  I2F.RP R10, R0 ;  /* 0x00000000000a7306 */ /* 0x000eb00000209400 */
[----:B--2---:R-:W2:Y:S02]  /*14d0*/  MUFU.RCP R8, R10 ;  /* 0x0000000a00087308 */ /* 0x004ea40000001000 */
[----:B--2---:R-:W-:-:S06]  /*14e0*/  VIADD R8, R8, 0xffffffe ;  /* 0x0ffffffe08087836 */ /* 0x004fcc0000000000 */
[----:B------:R-:W2:Y:S01]  /*14f0*/  F2I.FTZ.U32.TRUNC.NTZ R23, R8 ;  /* 0x0000000800177305 */ /* 0x000ea2000021f000 */
[----:B-1----:R-:W-:Y:S02]  /*1500*/  IABS R5, R6 ;  /* 0x0000000600057213 */ /* 0x002fe40000000000 */
[----:B--2---:R-:W-:-:S05]  /*1510*/  IADD3 R4, PT, PT, RZ, -R23, RZ ;  /* 0x80000017ff047210 */ /* 0x004fca0007ffe0ff */
[----:B------:R-:W-:Y:S01]  /*1520*/  IMAD R9, R4, R0, RZ ;  /* 0x0000000004097224 */ /* 0x000fe200078e02ff */
[----:B------:R-:W-:-:S03]  /*1530*/  IABS R4, R229 ;  /* 0x000000e500047213 */ /* 0x000fc60000000000 */
[----:B------:R-:W-:Y:S01]  /*1540*/  IMAD.HI.U32 R9, R23, R9, R22 ;  /* 0x0000000917097227 */ /* 0x000fe200078e0016 */
[----:B------:R-:W-:-:S05]  /*1550*/  IADD3 R5, PT, PT, RZ, -R5, RZ ;  /* 0x80000005ff057210 */ /* 0x000fca0007ffe0ff */
[----:B------:R-:W-:-:S04]  /*1560*/  IMAD.HI.U32 R8, R9, R4, RZ ;  /* 0x0000000409087227 */ /* 0x000fc800078e00ff */
[----:B------:R-:W-:Y:S01]  /*1570*/  IMAD R5, R8, R5, R4 ;  /* 0x0000000508057224 */ /* 0x000fe200078e0204 */
[----:B------:R-:W-:-:S04]  /*1580*/  @!P3 SHF.R.S32.HI R4, RZ, 0x1f, R13 ;  /* 0x0000001fff04b819 */ /* 0x000fc8000001140d */
[----:B------:R-:W-:Y:S01]  /*1590*/  ISETP.GT.U32.AND P2, PT, R0, R5, PT ;  /* 0x000000050000720c */ /* 0x000fe20003f44070 */
[-C--:B---3--:R-:W-:Y:S02]  /*15a0*/  @!P3 IMAD R9, R225, R13.reuse, RZ ;  /* 0x0000000de109b224 */ /* 0x088fe400078e02ff */
[----:B------:R-:W-:-:S04]  /*15b0*/  @!P3 IMAD.WIDE.U32 R22, R224, R13, RZ ;  /* 0x0000000de016b225 */ /* 0x000fc800078e00ff */
[----:B------:R-:W-:Y:S01]  /*15c0*/  @!P3 IMAD R4, R4, R224, R9 ;  /* 0x000000e00404b224 */ /* 0x000fe200078e0209 */
[----:B-----5:R-:W-:Y:S01]  /*15d0*/  @!P3 SHF.R.S32.HI R10, RZ, 0x1f, R12 ;  /* 0x0000001fff0ab819 */ /* 0x020fe2000001140c */
[----:B----4-:R-:W-:Y:S02]  /*15e0*/  @!P3 IMAD R11, R21, R12, RZ ;  /* 0x0000000c150bb224 */ /* 0x010fe400078e02ff */
[----:B------:R-:W-:Y:S01]  /*15f0*/  @!P3 IMAD.IADD R23, R23, 0x1, R4 ;  /* 0x000000011717b824 */ /* 0x000fe200078e0204 */
[----:B------:R-:W-:Y:S02]  /*1600*/  @P3 IADD3 R4, PT, PT, R13, R14, RZ ;  /* 0x0000000e0d043210 */ /* 0x000fe40007ffe0ff */
[----:B------:R-:W-:Y:S01]  /*1610*/  @!P2 IADD3 R5, PT, PT, R5, -R0, RZ ;  /* 0x800000000505a210 */ /* 0x000fe20007ffe0ff */
[C---:B------:R-:W-:Y:S02]  /*1620*/  @!P3 IMAD R11, R20.reuse, R10, R11 ;  /* 0x0000000a140bb224 */ /* 0x040fe400078e020b */
[----:B------:R-:W-:Y:S01]  /*1630*/  @!P3 IMAD.WIDE.U32 R22, R20, R12, R22 ;  /* 0x0000000c1416b225 */ /* 0x000fe200078e0016 */
[----:B------:R-:W-:-:S03]  /*1640*/  ISETP.GE.U32.AND P4, PT, R5, R0, PT ;  /* 0x000000000500720c */ /* 0x000fc60003f86070 */
[-C--:B------:R-:W-:Y:S02]  /*1650*/  @P3 IMAD R0, R225, R4.reuse, RZ ;  /* 0x00000004e1003224 */ /* 0x080fe400078e02ff */
[----:B------:R-:W-:Y:S01]  /*1660*/  @P3 IMAD.WIDE.U32 R20, R224, R4, RZ ;  /* 0x00000004e0143225 */ /* 0x000fe200078e00ff */
[----:B------:R-:W-:Y:S02]  /*1670*/  LOP3.LUT R4, R229, R6, RZ, 0x3c, !PT ;  /* 0x00000006e5047212 */ /* 0x000fe400078e3cff */
[----:B------:R-:W-:Y:S02]  /*1680*/  @!P2 IADD3 R8, PT, PT, R8, 0x1, RZ ;  /* 0x000000010808a810 */ /* 0x000fe40007ffe0ff */
[----:B------:R-:W-:Y:S02]  /*1690*/  ISETP.GE.AND P1, PT, R4, RZ, PT ;  /* 0x000000ff0400720c */ /* 0x000fe40003f26270 */
[----:B------:R-:W-:Y:S01]  /*16a0*/  ISETP.NE.AND P2, PT, R6, RZ, PT ;  /* 0x000000ff0600720c */ /* 0x000fe20003f45270 */
[----:B------:R-:W-:Y:S01]  /*16b0*/  @!P3 IMAD.IADD R11, R23, 0x1, R11 ;  /* 0x00000001170bb824 */ /* 0x000fe200078e020b */
[----:B------:R-:W-:Y:S01]  /*16c0*/  @!P3 MOV R10, R22 ;  /* 0x00000016000ab202 */ /* 0x000fe20000000f00 */
[----:B------:R-:W-:Y:S01]  /*16d0*/  @P3 IMAD.MOV.U32 R10, RZ, RZ, R20 ;  /* 0x000000ffff0a3224 */ /* 0x000fe200078e0014 */
[----:B------:R-:W-:-:S02]  /*16e0*/  LEA R5, R164, 0xffffff00, 0x8 ;  /* 0xffffff00a4057811 */ /* 0x000fc400078e40ff */
[----:B------:R-:W-:Y:S01]  /*16f0*/  @P3 IADD3 R11, PT, PT, R21, R0, RZ ;  /* 0x00000000150b3210 */ /* 0x000fe20007ffe0ff */
[----:B------:R-:W-:Y:S01]  /*1700*/  @!P3 IMAD R0, R227, R13, RZ ;  /* 0x0000000de300b224 */ /* 0x000fe200078e02ff */
[----:B------:R-:W-:Y:S02]  /*1710*/  @!P3 SHF.R.S32.HI R9, RZ, 0x1f, R13 ;  /* 0x0000001fff09b819 */ /* 0x000fe4000001140d */
[----:B------:R-:W-:Y:S01]  /*1720*/  @P4 IADD3 R8, PT, PT, R8, 0x1, RZ ;  /* 0x0000000108084810 */ /* 0x000fe20007ffe0ff */
[----:B------:R-:W-:-:S03]  /*1730*/  IMAD.WIDE.U32 R10, R224, R5, R10 ;  /* 0x00000005e00a7225 */ /* 0x000fc600078e000a */
[----:B------:R-:W-:Y:S01]  /*1740*/  @!P1 IADD3 R8, PT, PT, -R8, RZ, RZ ;  /* 0x000000ff08089210 */ /* 0x000fe20007ffe1ff */
[----:B------:R-:W-:Y:S02]  /*1750*/  @!P3 IMAD R0, R9, R226, R0 ;  /* 0x000000e20900b224 */ /* 0x000fe400078e0200 */
[----:B------:R-:W-:Y:S01]  /*1760*/  @!P3 IMAD.WIDE.U32 R20, R226, R13, RZ ;  /* 0x0000000de214b225 */ /* 0x000fe200078e00ff */
[----:B------:R-:W-:-:S03]  /*1770*/  @!P2 LOP3.LUT R8, RZ, R6, RZ, 0x33, !PT ;  /* 0x00000006ff08a212 */ /* 0x000fc600078e33ff */
[----:B------:R-:W-:Y:S01]  /*1780*/  IMAD R4, R225, R5, RZ ;  /* 0x00000005e1047224 */ /* 0x000fe200078e02ff */
[----:B------:R-:W-:Y:S01]  /*1790*/  @P3 IADD3 R13, PT, PT, R13, R14, RZ ;  /* 0x0000000e0d0d3210 */ /* 0x000fe20007ffe0ff */
[----:B------:R-:W-:Y:S01]  /*17a0*/  @!P3 IMAD.IADD R21, R21, 0x1, R0 ;  /* 0x000000011515b824 */ /* 0x000fe200078e0200 */
[----:B------:R-:W-:Y:S01]  /*17b0*/  @!P3 SHF.R.S32.HI R9, RZ, 0x1f, R12 ;  /* 0x0000001fff09b819 */ /* 0x000fe2000001140c */
[----:B------:R-:W-:Y:S01]  /*17c0*/  IMAD.IADD R15, R11, 0x1, R4 ;  /* 0x000000010b0f7824 */ /* 0x000fe200078e0204 */
[----:B------:R-:W-:Y:S01]  /*17d0*/  MOV R14, R10 ;  /* 0x0000000a000e7202 */ /* 0x000fe20000000f00 */
[----:B------:R-:W-:Y:S01]  /*17e0*/  @!P3 IMAD R0, R19, R12, RZ ;  /* 0x0000000c1300b224 */ /* 0x000fe200078e02ff */
[----:B------:R-:W-:Y:S01]  /*17f0*/  SHF.R.S32.HI R4, RZ, 0x1f, R8 ;  /* 0x0000001fff047819 */ /* 0x000fe20000011408 */
[----:B------:R-:W-:Y:S02]  /*1800*/  IMAD R11, R17, R8, RZ ;  /* 0x00000008110b7224 */ /* 0x000fe400078e02ff */
[----:B------:R-:W-:-:S02]  /*1810*/  @!P3 IMAD R0, R18, R9, R0 ;  /* 0x000000091200b224 */ /* 0x000fc400078e0200 */
[----:B------:R-:W-:-:S04]  /*1820*/  @!P3 IMAD.WIDE.U32 R18, R18, R12, R20 ;  /* 0x0000000c1212b225 */ /* 0x000fc800078e0014 */
[----:B------:R-:W-:-:S04]  /*1830*/  IMAD.WIDE.U32 R14, R16, R8, R14 ;  /* 0x00000008100e7225 */ /* 0x000fc800078e000e */
[----:B------:R-:W-:Y:S02]  /*1840*/  IMAD R11, R16, R4, R11 ;  /* 0x00000004100b7224 */ /* 0x000fe400078e020b */
[-C--:B------:R-:W-:Y:S02]  /*1850*/  @P3 IMAD R8, R227, R13.reuse, RZ ;  /* 0x0000000de3083224 */ /* 0x080fe400078e02ff */
[----:B------:R-:W-:Y:S01]  /*1860*/  @P3 IMAD.WIDE.U32 R12, R226, R13, RZ ;  /* 0x0000000de20c3225 */ /* 0x000fe200078e00ff */
[----:B------:R-:W-:Y:S02]  /*1870*/  @!P3 IADD3 R10, PT, PT, R19, R0, RZ ;  /* 0x00000000130ab210 */ /* 0x000fe40007ffe0ff */
[----:B------:R-:W-:Y:S01]  /*1880*/  IADD3 R0, PT, PT, R15, R11, RZ ;  /* 0x0000000b0f007210 */ /* 0x000fe20007ffe0ff */
[----:B------:R-:W-:Y:S01]  /*1890*/  @!P3 IMAD.MOV.U32 R16, RZ, RZ, R18 ;  /* 0x000000ffff10b224 */ /* 0x000fe200078e0012 */
[----:B------:R-:W-:Y:S01]  /*18a0*/  MOV R4, R14 ;  /* 0x0000000e00047202 */ /* 0x000fe20000000f00 */
[----:B------:R-:W-:Y:S01]  /*18b0*/  @P3 IMAD.IADD R10, R13, 0x1, R8 ;  /* 0x000000010d0a3824 */ /* 0x000fe200078e0208 */
[----:B------:R-:W-:-:S02]  /*18c0*/  @P3 MOV R16, R12 ;  /* 0x0000000c00103202 */ /* 0x000fc40000000f00 */
[----:B------:R-:W-:Y:S02]  /*18d0*/  MOV R11, RZ ;  /* 0x000000ff000b7202 */ /* 0x000fe40000000f00 */
.L_x_2320:
[----:B------:R-:W-:Y:S05]  /*18e0*/  BSYNC.RECONVERGENT B0 ;  /* 0x0000000000007941 */ /* 0x000fea0003800200 */
.L_x_2318:
        /* <DEDUP_REMOVED lines=13> */
[----:B------:R-:W-:Y:S02]  /*19c0*/  MOV R32, RZ ;  /* 0x000000ff00207202 */ /* 0x000fe40000000f00 */
[----:B------:R-:W-:Y:S01]  /*19d0*/  IABS R21, R6 ;  /* 0x0000000600157213 */ /* 0x000fe20000000000 */
[----:B-1----:R-:W-:-:S04]  /*19e0*/  IMAD.MOV R17, RZ, RZ, -R33 ;  /* 0x000000ffff117224 */ /* 0x002fc800078e0a21 */
[----:B------:R-:W-:Y:S01]  /*19f0*/  IMAD R20, R17, R26, RZ ;  /* 0x0000001a11147224 */ /* 0x000fe200078e02ff */
[----:B------:R-:W-:-:S03]  /*1a00*/  IABS R17, R229 ;  /* 0x000000e500117213 */ /* 0x000fc60000000000 */
[----:B------:R-:W-:-:S04]  /*1a10*/  IMAD.HI.U32 R20, R33, R20, R32 ;  /* 0x0000001421147227 */ /* 0x000fc800078e0020 */
[----:B------:R-:W-:Y:S02]  /*1a20*/  IMAD.MOV R21, RZ, RZ, -R21 ;  /* 0x000000ffff157224 */ /* 0x000fe400078e0a15 */
[----:B------:R-:W-:-:S04]  /*1a30*/  IMAD.HI.U32 R20, R20, R17, RZ ;  /* 0x0000001114147227 */ /* 0x000fc800078e00ff */
[----:B------:R-:W-:-:S05]  /*1a40*/  IMAD R17, R20, R21, R17 ;  /* 0x0000001514117224 */ /* 0x000fca00078e0211 */
[----:B------:R-:W-:Y:S01]  /*1a50*/  ISETP.GT.U32.AND P3, PT, R26, R17, PT ;  /* 0x000000111a00720c */ /* 0x000fe20003f64070 */
[----:B------:R-:W1:-:S12]  /*1a60*/  S2R R218, SR_CgaCtaId ;  /* 0x0000000000da7919 */ /* 0x000e580000008800 */
[----:B------:R-:W-:-:S05]  /*1a70*/  @!P3 IMAD.IADD R17, R17, 0x1, -R26 ;  /* 0x000000011111b824 */ /* 0x000fca00078e0a1a */
[----:B------:R-:W-:Y:S02]  /*1a80*/  ISETP.GE.U32.AND P4, PT, R17, R26, PT ;  /* 0x0000001a1100720c */ /* 0x000fe40003f86070 */
[----:B------:R-:W-:Y:S02]  /*1a90*/  LOP3.LUT R17, R229, R6, RZ, 0x3c, !PT ;  /* 0x00000006e5117212 */ /* 0x000fe400078e3cff */
[----:B------:R-:W-:Y:S02]  /*1aa0*/  @!P3 IADD3 R20, PT, PT, R20, 0x1, RZ ;  /* 0x000000011414b810 */ /* 0x000fe40007ffe0ff */
[----:B------:R-:W-:Y:S02]  /*1ab0*/  ISETP.GE.AND P2, PT, R17, RZ, PT ;  /* 0x000000ff1100720c */ /* 0x000fe40003f46270 */
[----:B------:R-:W-:Y:S01]  /*1ac0*/  ISETP.NE.AND P3, PT, R6, RZ, PT ;  /* 0x000000ff0600720c */ /* 0x000fe20003f65270 */
[----:B-----5:R-:W-:Y:S01]  /*1ad0*/  IMAD R26, R11, R226, RZ ;  /* 0x000000e20b1a7224 */ /* 0x020fe200078e02ff */
[----:B------:R-:W-:-:S03]  /*1ae0*/  SHF.L.U32 R221, R167, 0x3, RZ ;  /* 0x00000003a7dd7819 */ /* 0x000fc600000006ff */
[----:B------:R-:W-:Y:S02]  /*1af0*/  @P4 VIADD R20, R20, 0x1 ;  /* 0x0000000114144836 */ /* 0x000fe40000000000 */
[----:B------:R-:W-:Y:S01]  /*1b00*/  IMAD R11, R5, R227, R26 ;  /* 0x000000e3050b7224 */ /* 0x000fe200078e021a */
[----:B------:R-:W-:Y:S01]  /*1b10*/  LOP3.LUT R166, R221, 0x38, RZ, 0xc0, !PT ;  /* 0x00000038dda67812 */ /* 0x000fe200078ec0ff */
[----:B------:R-:W-:-:S04]  /*1b20*/  IMAD.WIDE.U32 R26, R5, R226, RZ ;  /* 0x000000e2051a7225 */ /* 0x000fc800078e00ff */
[----:B------:R-:W-:Y:S01]  /*1b30*/  @!P2 IMAD.MOV R20, RZ, RZ, -R20 ;  /* 0x000000ffff14a224 */ /* 0x000fe200078e0a14 */
[----:B------:R-:W-:Y:S01]  /*1b40*/  @!P3 LOP3.LUT R20, RZ, R6, RZ, 0x33, !PT ;  /* 0x00000006ff14b212 */ /* 0x000fe200078e33ff */
[----:B------:R-:W-:Y:S01]  /*1b50*/  IMAD.IADD R5, R27, 0x1, R11 ;  /* 0x000000011b057824 */ /* 0x000fe200078e020b */
[----:B------:R-:W-:Y:S02]  /*1b60*/  IADD3 R11, P3, P2, R26, R16, R166 ;  /* 0x000000101a0b7210 */ /* 0x000fe40007a7e0a6 */
[----:B------:R-:W-:Y:S01]  /*1b70*/  SHF.R.S32.HI R17, RZ, 0x1f, R20 ;  /* 0x0000001fff117819 */ /* 0x000fe20000011414 */
[-C--:B------:R-:W-:Y:S01]  /*1b80*/  IMAD R6, R29, R20.reuse, RZ ;  /* 0x000000141d067224 */ /* 0x080fe200078e02ff */
[----:B------:R-:W-:Y:S01]  /*1b90*/  LOP3.LUT R16, R221, 0x1c0, RZ, 0xc0, !PT ;  /* 0x000001c0dd107812 */ /* 0x000fe200078ec0ff */
[----:B------:R-:W-:Y:S01]  /*1ba0*/  IMAD.WIDE.U32 R20, R28, R20, RZ ;  /* 0x000000141c147225 */ /* 0x000fe200078e00ff */
[----:B------:R-:W-:Y:S02]  /*1bb0*/  IADD3.X R10, PT, PT, R5, R10, RZ, P3, P2 ;  /* 0x0000000a050a7210 */ /* 0x000fe40001fe44ff */
[----:B------:R-:W-:Y:S01]  /*1bc0*/  LOP3.LUT R241, R16, 0x38, R167, 0xf8, !PT ;  /* 0x0000003810f17812 */ /* 0x000fe200078ef8a7 */
[----:B------:R-:W-:Y:S01]  /*1bd0*/  IMAD R6, R17, R28, R6 ;  /* 0x0000001c11067224 */ /* 0x000fe200078e0206 */
[----:B------:R-:W-:-:S02]  /*1be0*/  IADD3 R20, P2, PT, R11, R20, RZ ;  /* 0x000000140b147210 */ /* 0x000fc40007f5e0ff */
[----:B------:R-:W-:Y:S01]  /*1bf0*/  LOP3.LUT R16, R221, 0x1e00, RZ, 0xc0, !PT ;  /* 0x00001e00dd107812 */ /* 0x000fe200078ec0ff */
[----:B------:R-:W-:Y:S01]  /*1c00*/  IMAD.IADD R11, R21, 0x1, R6 ;  /* 0x00000001150b7824 */ /* 0x000fe200078e0206 */
[----:B------:R-:W-:Y:S02]  /*1c10*/  LOP3.LUT R241, R241, R166, RZ, 0x3c, !PT ;  /* 0x000000a6f1f17212 */ /* 0x000fe400078e3cff */
[----:B------:R-:W-:Y:S02]  /*1c20*/  MOV R5, 0x400 ;  /* 0x0000040000057802 */ /* 0x000fe40000000f00 */
[----:B------:R-:W-:Y:S02]  /*1c30*/  LOP3.LUT R241, R241, R16, RZ, 0xfc, !PT ;  /* 0x00000010f1f17212 */ /* 0x000fe400078efcff */
[----:B------:R-:W-:Y:S02]  /*1c40*/  IADD3.X R21, PT, PT, R10, R11, RZ, P2, !PT ;  /* 0x0000000b0a157210 */ /* 0x000fe400017fe4ff */
[----:B------:R-:W-:-:S02]  /*1c50*/  IADD3 R26, P2, PT, R166, R4, RZ ;  /* 0x00000004a61a7210 */ /* 0x000fc40007f5e0ff */
[----:B-1----:R-:W-:Y:S02]  /*1c60*/  LEA R218, R218, R5, 0x18 ;  /* 0x00000005dada7211 */ /* 0x002fe400078ec0ff */
[----:B------:R-:W-:Y:S02]  /*1c70*/  IADD3.X R27, PT, PT, RZ, R0, RZ, P2, !PT ;  /* 0x00000000ff1b7210 */ /* 0x000fe400017fe4ff */
[----:B------:R-:W-:Y:S02]  /*1c80*/  SHF.R.U32.HI R10, RZ, 0x3, R167 ;  /* 0x00000003ff0a7819 */ /* 0x000fe400000116a7 */
[----:B------:R-:W-:-:S03]  /*1c90*/  IADD3 R234, PT, PT, -R7, R192, RZ ;  /* 0x000000c007ea7210 */ /* 0x000fc60007ffe1ff */
[-C--:B------:R-:W-:Y:S02]  /*1ca0*/  IMAD R11, R227, R10.reuse, RZ ;  /* 0x0000000ae30b7224 */ /* 0x080fe400078e02ff */
[----:B------:R-:W-:Y:S01]  /*1cb0*/  IMAD R4, R225, R10, RZ ;  /* 0x0000000ae1047224 */ /* 0x000fe200078e02ff */
[----:B------:R-:W-:Y:S01]  /*1cc0*/  BSSY.RECONVERGENT B0, `(.L_x_2321) ;  /* 0x000002e000007945 */ /* 0x000fe20003800200 */
[----:B------:R-:W-:Y:S02]  /*1cd0*/  IMAD R241, R241, 0x2, R218 ;  /* 0x00000002f1f17824 */ /* 0x000fe400078e02da */
[----:B--2---:R-:W-:-:S04]  /*1ce0*/  @P1 IMAD.WIDE.U32 R16, R14, R232, RZ ;  /* 0x000000e80e101225 */ /* 0x004fc800078e00ff */
[----:B------:R-:W-:Y:S02]  /*1cf0*/  @P1 IMAD R0, R15, R232, RZ ;  /* 0x000000e80f001224 */ /* 0x000fe400078e02ff */
[-C--:B---3--:R-:W-:Y:S02]  /*1d00*/  @!P1 IMAD R6, R25, R230.reuse, RZ ;  /* 0x000000e619069224 */ /* 0x088fe400078e02ff */
[----:B------:R-:W-:-:S04]  /*1d10*/  @!P1 IMAD.WIDE.U32 R24, R24, R230, RZ ;  /* 0x000000e618189225 */ /* 0x000fc800078e00ff */
[----:B------:R-:W-:Y:S02]  /*1d20*/  @!P1 IMAD.MOV.U32 R5, RZ, RZ, R24 ;  /* 0x000000ffff059224 */ /* 0x000fe400078e0018 */
[----:B------:R-:W-:Y:S02]  /*1d30*/  @P1 IMAD.MOV.U32 R5, RZ, RZ, R16 ;  /* 0x000000ffff051224 */ /* 0x000fe400078e0010 */
[----:B------:R-:W-:Y:S02]  /*1d40*/  @!P1 IMAD.IADD R6, R25, 0x1, R6 ;  /* 0x0000000119069824 */ /* 0x000fe400078e0206 */
[----:B------:R-:W-:Y:S01]  /*1d50*/  @P1 IMAD.IADD R6, R17, 0x1, R0 ;  /* 0x0000000111061824 */ /* 0x000fe200078e0200 */
[----:B------:R-:W-:Y:S01]  /*1d60*/  IADD3 R16, P2, PT, R166, R5, RZ ;  /* 0x00000005a6107210 */ /* 0x000fe20007f5e0ff */
[----:B------:R-:W-:-:S04]  /*1d70*/  IMAD.WIDE.U32 R24, R10, R226, R20 ;  /* 0x000000e20a187225 */ /* 0x000fc800078e0014 */
[----:B------:R-:W-:Y:S01]  /*1d80*/  IMAD.X R17, RZ, RZ, R6, P2 ;  /* 0x000000ffff117224 */ /* 0x000fe200010e0606 */
[C---:B------:R-:W-:Y:S01]  /*1d90*/  ISETP.GE.AND P2, PT, R10.reuse, R234, PT ;  /* 0x000000ea0a00720c */ /* 0x040fe20003f46270 */
[----:B------:R-:W-:Y:S01]  /*1da0*/  IMAD.WIDE.U32 R20, R10, R224, R26 ;  /* 0x000000e00a147225 */ /* 0x000fe200078e001a */
[----:B------:R-:W-:Y:S02]  /*1db0*/  IADD3 R11, PT, PT, R25, R11, RZ ;  /* 0x0000000b190b7210 */ /* 0x000fe40007ffe0ff */
[----:B------:R-:W-:Y:S01]  /*1dc0*/  LEA R238, P3, R24, R22, 0x1 ;  /* 0x0000001618ee7211 */ /* 0x000fe200078608ff */
[----:B------:R-:W-:Y:S01]  /*1dd0*/  IMAD.IADD R235, R21, 0x1, R4 ;  /* 0x0000000115eb7824 */ /* 0x000fe200078e0204 */
[----:B----4-:R-:W-:Y:S01]  /*1de0*/  LEA R236, P4, R20, R18, 0x1 ;  /* 0x0000001214ec7211 */ /* 0x010fe200078808ff */
[----:B------:R-:W-:Y:S01]  /*1df0*/  IMAD.WIDE.U32 R16, R8, R229, R16 ;  /* 0x000000e508107225 */ /* 0x000fe200078e0010 */
[----:B------:R-:W-:Y:S02]  /*1e00*/  LEA.HI.X R239, R24, R23, R11, 0x1, P3 ;  /* 0x0000001718ef7211 */ /* 0x000fe400018f0c0b */
[----:B------:R-:W-:Y:S01]  /*1e10*/  MOV R11, RZ ;  /* 0x000000ff000b7202 */ /* 0x000fe20000000f00 */
[----:B------:R-:W-:Y:S01]  /*1e20*/  IMAD R23, R9, R229, RZ ;  /* 0x000000e509177224 */ /* 0x000fe200078e02ff */
[----:B------:R-:W-:Y:S01]  /*1e30*/  LEA.HI.X R235, R20, R19, R235, 0x1, P4 ;  /* 0x0000001314eb7211 */ /* 0x000fe200020f0ceb */
[--C-:B------:R-:W-:Y:S01]  /*1e40*/  @!P1 IMAD.MOV.U32 R19, RZ, RZ, R15.reuse ;  /* 0x000000ffff139224 */ /* 0x100fe200078e000f */
[-C--:B------:R-:W-:Y:S01]  /*1e50*/  @!P1 MOV R18, R14.reuse ;  /* 0x0000000e00129202 */ /* 0x080fe20000000f00 */
[----:B------:R-:W-:Y:S01]  /*1e60*/  @P1 IMAD.MOV.U32 R19, RZ, RZ, R15 ;  /* 0x000000ffff131224 */ /* 0x000fe200078e000f */
[----:B------:R-:W-:Y:S01]  /*1e70*/  @P1 MOV R18, R14 ;  /* 0x0000000e00121202 */ /* 0x000fe20000000f00 */
[----:B------:R-:W-:Y:S01]  /*1e80*/  IMAD.WIDE.U32 R20, R231, 0x40, R10 ;  /* 0x00000040e7147825 */ /* 0x000fe200078e000a */
[----:B------:R-:W-:Y:S01]  /*1e90*/  IADD3 R23, PT, PT, R17, R23, RZ ;  /* 0x0000001711177210 */ /* 0x000fe20007ffe0ff */
[----:B------:R-:W-:Y:S06]  /*1ea0*/  @P2 BRA `(.L_x_2322) ;  /* 0x00000000003c2947 */ /* 0x000fec0003800000 */
[----:B------:R-:W-:-:S13]  /*1eb0*/  ISETP.GE.AND P1, PT, R166, R233, PT ;  /* 0x000000e9a600720c */ /* 0x000fda0003f26270 */
        /* <DEDUP_REMOVED lines=13> */
.L_x_2323:
[----:B------:R1:W-:Y:S02]  /*1f90*/  STS.128 [R241], RZ ;  /* 0x000000fff1007388 */ /* 0x0003e40000000c00 */
.L_x_2322:
[----:B------:R-:W-:Y:S05]  /*1fa0*/  BSYNC.RECONVERGENT B0 ;  /* 0x0000000000007941 */ /* 0x000fea0003800200 */
.L_x_2321:
[C---:B------:R-:W-:Y:S01]  /*1fb0*/  VIADD R9, R10.reuse, 0x10 ;  /* 0x000000100a097836 */ /* 0x040fe20000000000 */
[----:B--2---:R-:W-:Y:S01]  /*1fc0*/  IADD3 R5, PT, PT, R10, 0x30, RZ ;  /* 0x000000300a057810 */ /* 0x004fe20007ffe0ff */
        /* <DEDUP_REMOVED lines=12> */
[----:B------:R-:W-:Y:S01]  /*2090*/  IADD3 R15, P1, PT, R20, 0x10, RZ ;  /* 0x00000010140f7810 */ /* 0x000fe20007f3e0ff */
[----:B------:R-:W-:Y:S01]  /*20a0*/  IMAD.MOV.U32 R24, RZ, RZ, R16 ;  /* 0x000000ffff187224 */ /* 0x000fe200078e0010 */
[----:B------:R-:W-:-:S03]  /*20b0*/  MOV R25, R23 ;  /* 0x0000001700197202 */ /* 0x000fc60000000f00 */
[----:B------:R-:W-:Y:S02]  /*20c0*/  IMAD.X R0, RZ, RZ, R21, P1 ;  /* 0x000000ffff007224 */ /* 0x000fe400008e0615 */
[----:B------:R-:W-:-:S04]  /*20d0*/  IMAD.WIDE.U32 R24, R18, R15, R24 ;  /* 0x0000000f12187225 */ /* 0x000fc800078e0018 */
[----:B------:R-:W-:Y:S01]  /*20e0*/  IMAD R0, R0, R18, RZ ;  /* 0x0000001200007224 */ /* 0x000fe200078e02ff */
[----:B------:R-:W-:-:S03]  /*20f0*/  LEA R14, P1, R24, R12, 0x1 ;  /* 0x0000000c180e7211 */ /* 0x000fc600078208ff */
[----:B------:R-:W-:-:S05]  /*2100*/  IMAD R0, R19, R15, R0 ;  /* 0x0000000f13007224 */ /* 0x000fca00078e0200 */
[----:B------:R-:W-:-:S04]  /*2110*/  IADD3 R15, PT, PT, R25, R0, RZ ;  /* 0x00000000190f7210 */ /* 0x000fc80007ffe0ff */
[----:B------:R-:W-:-:S05]  /*2120*/  LEA.HI.X R15, R24, R13, R15, 0x1, P1 ;  /* 0x0000000d180f7211 */ /* 0x000fca00008f0c0f */
[----:B------:R-:W-:Y:S01]  /*2130*/  @!PT LDS RZ, [RZ] ;  /* 0x00000000fffff984 */ /* 0x000fe20000000800 */
[----:B------:R-:W-:Y:S01]  /*2140*/  @!PT LDS RZ, [RZ] ;  /* 0x00000000fffff984 */ /* 0x000fe20000000800 */
[----:B------:R-:W-:Y:S01]  /*2150*/  @!PT LDS RZ, [RZ] ;  /* 0x00000000fffff984 */ /* 0x000fe20000000800 */
[----:B------:R3:W-:Y:S02]  /*2160*/  LDGSTS.E.BYPASS.LTC128B.128 [R241+0x800], desc[UR4][R14.64] ;  /* 0x008000000ef17fae */ /* 0x0007e4000b981a04 */
.L_x_2325:
[----:B------:R-:W-:Y:S05]  /*2170*/  BSYNC.RECONVERGENT B0 ;  /* 0x0000000000007941 */ /* 0x000fea0003800200 */
.L_x_2324:
[----:B------:R-:W-:Y:S04]  /*2180*/  BSSY.RECONVERGENT B0, `(.L_x_2326) ;  /* 0x0000013000007945 */ /* 0x000fe80003800200 */
[----:B------:R-:W-:Y:S05]  /*2190*/  @P3 BRA `(.L_x_2327) ;  /* 0x0000000000443947 */ /* 0x000fea0003800000 */
[----:B------:R-:W-:-:S13]  /*21a0*/  ISETP.GE.AND P1, PT, R166, R233, PT ;  /* 0x000000e9a600720c */ /* 0x000fda0003f26270 */
[----:B------:R4:W-:Y:S01]  /*21b0*/  @P1 STS.128 [R241+0x1000], RZ ;  /* 0x001000fff1001388 */ /* 0x0009e20000000c00 */
[----:B------:R-:W-:Y:S05]  /*21c0*/  @P1 BRA `(.L_x_2327) ;  /* 0x0000000000381947 */ /* 0x000fea0003800000 */
[----:B---3--:R-:W-:Y:S01]  /*21d0*/  IADD3 R15, P1, PT, R20, 0x20, RZ ;  /* 0x00000020140f7810 */ /* 0x008fe20007f3e0ff */
        /* <DEDUP_REMOVED lines=13> */
.L_x_2327:
[----:B------:R-:W-:Y:S05]  /*22b0*/  BSYNC.RECONVERGENT B0 ;  /* 0x0000000000007941 */ /* 0x000fea0003800200 */
.L_x_2326:
[----:B------:R-:W-:Y:S04]  /*22c0*/  BSSY.RECONVERGENT B0, `(.L_x_2328) ;  /* 0x0000012000007945 */ /* 0x000fe80003800200 */
[----:B------:R-:W-:Y:S05]  /*22d0*/  @P2 BRA `(.L_x_2329) ;  /* 0x0000000000402947 */ /* 0x000fea0003800000 */
[----:B------:R-:W-:-:S13]  /*22e0*/  ISETP.GE.AND P1, PT, R166, R233, PT ;  /* 0x000000e9a600720c */ /* 0x000fda0003f26270 */
[----:B------:R1:W-:Y:S01]  /*22f0*/  @P1 STS.128 [R241+0x1800], RZ ;  /* 0x001800fff1001388 */ /* 0x0003e20000000c00 */
[----:B------:R-:W-:Y:S05]  /*2300*/  @P1 BRA `(.L_x_2329) ;  /* 0x0000000000341947 */ /* 0x000fea0003800000 */
[----:B---3--:R-:W-:Y:S02]  /*2310*/  IADD3 R15, P1, PT, R20, 0x30, RZ ;  /* 0x00000030140f7810 */ /* 0x008fe40007f3e0ff */
[----:B------:R-:W-:Y:S02]  /*2320*/  MOV R17, R23 ;  /* 0x0000001700117202 */ /* 0x000fe40000000f00 */
[----:B------:R-:W-:Y:S01]  /*2330*/  IADD3.X R21, PT, PT, RZ, R21, RZ, P1, !PT ;  /* 0x00000015ff157210 */ /* 0x000fe20000ffe4ff */
        /* <DEDUP_REMOVED lines=10> */
.L_x_2329:
[----:B------:R-:W-:Y:S05]  /*23e0*/  BSYNC.RECONVERGENT B0 ;  /* 0x0000000000007941 */ /* 0x000fea0003800200 */
.L_x_2328:
[----:B------:R-:W-:Y:S01]  /*23f0*/  BSSY.RECONVERGENT B0, `(.L_x_2330) ;  /* 0x000000d000007945 */ /* 0x000fe20003800200 */
[C---:B------:R-:W-:Y:S02]  /*2400*/  SHF.L.U64.HI R4, R224.reuse, 0x4, R225 ;  /* 0x00000004e0047819 */ /* 0x040fe400000102e1 */
[----:B------:R-:W-:Y:S01]  /*2410*/  SHF.L.U32 R0, R224, 0x4, RZ ;  /* 0x00000004e0007819 */ /* 0x000fe200000006ff */
[----:B------:R-:W-:Y:S05]  /*2420*/  @P6 BRA `(.L_x_2331) ;  /* 0x0000000000246947 */ /* 0x000fea0003800000 */
[----:B------:R-:W-:-:S13]  /*2430*/  ISETP.GE.AND P1, PT, R166, R233, PT ;  /* 0x000000e9a600720c */ /* 0x000fda0003f26270 */
[----:B------:R-:W-:Y:S05]  /*2440*/  @P1 BRA `(.L_x_2332) ;  /* 0x0000000000181947 */ /* 0x000fea0003800000 */
[----:B------:R-:W-:-:S05]  /*2450*/  MOV R237, R235 ;  /* 0x000000eb00ed7202 */ /* 0x000fca0000000f00 */
[----:B------:R-:W-:Y:S01]  /*2460*/  @!PT LDS RZ, [RZ] ;  /* 0x00000000fffff984 */ /* 0x000fe20000000800 */
[----:B------:R-:W-:Y:S01]  /*2470*/  @!PT LDS RZ, [RZ] ;  /* 0x00000000fffff984 */ /* 0x000fe20000000800 */
[----:B------:R-:W-:Y:S01]  /*2480*/  @!PT LDS RZ, [RZ] ;  /* 0x00000000fffff984 */ /* 0x000fe20000000800 */
[----:B------:R1:W-:Y:S01]  /*2490*/  LDGSTS.E.BYPASS.LTC128B.128 [R241+0x2000], desc[UR4][R236.64] ;  /* 0x02000000ecf17fae */ /* 0x0003e2000b981a04 */
[----:B------:R-:W-:Y:S05]  /*24a0*/  BRA `(.L_x_2331) ;  /* 0x0000000000047947 */ /* 0x000fea0003800000 */
.L_x_2332:
[----:B------:R1:W-:Y:S02]  /*24b0*/  STS.128 [R241+0x2000], RZ ;  /* 0x002000fff1007388 */ /* 0x0003e40000000c00 */
.L_x_2331:
[----:B------:R-:W-:Y:S05]  /*24c0*/  BSYNC.RECONVERGENT B0 ;  /* 0x0000000000007941 */ /* 0x000fea0003800200 */
.L_x_2330:
[----:B------:R-:W-:Y:S01]  /*24d0*/  ISETP.GE.AND P1, PT, R9, R6, PT ;  /* 0x000000060900720c */ /* 0x000fe20003f26270 */
[----:B------:R-:W-:Y:S01]  /*24e0*/  VIADD R33, R10, 0x40 ;  /* 0x000000400a217836 */ /* 0x000fe20000000000 */
[----:B------:R-:W-:Y:S01]  /*24f0*/  LEA R34, P2, R0, R236, 0x1 ;  /* 0x000000ec00227211 */ /* 0x000fe200078408ff */
[C---:B------:R-:W-:Y:S01]  /*2500*/  VIADD R31, R10.reuse, 0x50 ;  /* 0x000000500a1f7836 */ /* 0x040fe20000000000 */
[----:B------:R-:W-:Y:S01]  /*2510*/  BSSY.RECONVERGENT B0, `(.L_x_2333) ;  /* 0x000000f000007945 */ /* 0x000fe20003800200 */
[-C--:B------:R-:W-:Y:S01]  /*2520*/  ISETP.GE.AND P5, PT, R7, R6.reuse, PT ;  /* 0x000000060700720c */ /* 0x080fe20003fa6270 */
[----:B------:R-:W-:Y:S01]  /*2530*/  VIADD R29, R10, 0x60 ;  /* 0x000000600a1d7836 */ /* 0x000fe20000000000 */
        /* <DEDUP_REMOVED lines=12> */
.L_x_2334:
[----:B------:R-:W-:Y:S05]  /*2600*/  BSYNC.RECONVERGENT B0 ;  /* 0x0000000000007941 */ /* 0x000fea0003800200 */
.L_x_2333:
        /* <DEDUP_REMOVED lines=13> */
.L_x_2336:
[----:B------:R-:W-:Y:S05]  /*26e0*/  BSYNC.RECONVERGENT B0 ;  /* 0x0000000000007941 */ /* 0x000fea0003800200 */
.L_x_2335:
        /* <DEDUP_REMOVED lines=13> */
.L_x_2338:
[----:B------:R-:W-:Y:S05]  /*27c0*/  BSYNC.RECONVERGENT B0 ;  /* 0x0000000000007941 */ /* 0x000fea0003800200 */
.L_x_2337:
        /* <DEDUP_REMOVED lines=16> */
.L_x_2340:
[----:B------:R-:W-:Y:S05]  /*28d0*/  BSYNC.RECONVERGENT B0 ;  /* 0x0000000000007941 */ /* 0x000fea0003800200 */
.L_x_2339:
        /* <DEDUP_REMOVED lines=13> */
.L_x_2342:
[----:B------:R-:W-:Y:S05]  /*29b0*/  BSYNC.RECONVERGENT B0 ;  /* 0x0000000000007941 */ /* 0x000fea0003800200 */
.L_x_2341:
        /* <DEDUP_REMOVED lines=16> */
.L_x_2344:
[----:B------:R-:W-:Y:S05]  /*2ac0*/  BSYNC.RECONVERGENT B0 ;  /* 0x0000000000007941 */ /* 0x000fea0003800200 */
.L_x_2343:
        /* <DEDUP_REMOVED lines=16> */
.L_x_2346:
[----:B------:R-:W-:Y:S05]  /*2bd0*/  BSYNC.RECONVERGENT B0 ;  /* 0x0000000000007941 */ /* 0x000fea0003800200 */
.L_x_2345:
[----:B------:R-:W-:Y:S01]  /*2be0*/  BSSY.RECONVERGENT B0, `(.L_x_2347) ;  /* 0x0000010000007945 */ /* 0x000fe20003800200 */
[----:B------:R-:W-:Y:S02]  /*2bf0*/  ISETP.GE.AND P5, PT, R17, R6, PT ;  /* 0x000000061100720c */ /* 0x000fe40003fa6270 */
[----:B---3--:R-:W-:Y:S01]  /*2c00*/  IADD3 R15, PT, PT, R10, 0xd0, RZ ;  /* 0x000000d00a0f7810 */ /* 0x008fe20007ffe0ff */
        /* <DEDUP_REMOVED lines=13> */
.L_x_2348:
[----:B------:R-:W-:Y:S05]  /*2ce0*/  BSYNC.RECONVERGENT B0 ;  /* 0x0000000000007941 */ /* 0x000fea0003800200 */
.L_x_2347:
        /* <DEDUP_REMOVED lines=13> */
.L_x_2350:
[----:B------:R-:W-:Y:S05]  /*2dc0*/  BSYNC.RECONVERGENT B0 ;  /* 0x0000000000007941 */ /* 0x000fea0003800200 */
.L_x_2349:
        /* <DEDUP_REMOVED lines=16> */
.L_x_2352:
[----:B------:R-:W-:Y:S05]  /*2ed0*/  BSYNC.RECONVERGENT B0 ;  /* 0x0000000000007941 */ /* 0x000fea0003800200 */
.L_x_2351:
        /* <DEDUP_REMOVED lines=15> */
.L_x_2354:
[----:B------:R-:W-:Y:S05]  /*2fd0*/  BSYNC.RECONVERGENT B0 ;  /* 0x0000000000007941 */ /* 0x000fea0003800200 */
.L_x_2353:
        /* <DEDUP_REMOVED lines=14> */
.L_x_2356:
[----:B------:R-:W-:Y:S05]  /*30c0*/  BSYNC.RECONVERGENT B0 ;  /* 0x0000000000007941 */ /* 0x000fea0003800200 */
.L_x_2355:
        /* <DEDUP_REMOVED lines=14> */
.L_x_2358:
[----:B------:R-:W-:Y:S05]  /*31b0*/  BSYNC.RECONVERGENT B0 ;  /* 0x0000000000007941 */ /* 0x000fea0003800200 */
.L_x_2357:
        /* <DEDUP_REMOVED lines=14> */
.L_x_2360:
[----:B------:R-:W-:Y:S05]  /*32a0*/  BSYNC.RECONVERGENT B0 ;  /* 0x0000000000007941 */ /* 0x000fea0003800200 */
.L_x_2359:
        /* <DEDUP_REMOVED lines=12> */
.L_x_2362:
[----:B------:R-:W-:Y:S05]  /*3370*/  BSYNC.RECONVERGENT B0 ;  /* 0x0000000000007941 */ /* 0x000fea0003800200 */
.L_x_2361:
[----:B------:R-:W0:Y:S04]  /*3380*/  LDGDEPBAR ;  /* 0x00000000000079af */ /* 0x000e280000000000 */
[----:B------:R1:W5:Y:S04]  /*3390*/  LD.E R195, desc[UR4][R2.64+0x184] ;  /* 0x0001840402c37980 */ /* 0x000368000c101900 */
[----:B------:R1:W5:Y:S01]  /*33a0*/  LD.E R194, desc[UR4][R2.64+0x188] ;  /* 0x0001880402c27980 */ /* 0x000362000c101900 */
[C---:B------:R-:W-:Y:S02]  /*33b0*/  SHF.L.U64.HI R4, R226.reuse, 0x4, R227 ;  /* 0x00000004e2047819 */ /* 0x040fe400000102e3 */
        /* <DEDUP_REMOVED lines=8> */
[----:B------:R-:W-:Y:S01]  /*3440*/  @!PT LDS RZ, [RZ] ;  /* 0x00000000fffff984 */ /* 0x000fe20000000800 */
[----:B------:R-:W-:Y:S01]  /*3450*/  @!PT LDS RZ, [RZ] ;  /* 0x00000000fffff984 */ /* 0x000fe20000000800 */
[----:B------:R-:W-:Y:S01]  /*3460*/  @!PT LDS RZ, [RZ] ;  /* 0x00000000fffff984 */ /* 0x000fe20000000800 */
[----:B------:R1:W-:Y:S01]  /*3470*/  LDGSTS.E.BYPASS.LTC128B.128 [R241+0xa000], desc[UR4][R238.64] ;  /* 0x0a000000eef17fae */ /* 0x0003e2000b981a04 */
[----:B------:R-:W-:Y:S05]  /*3480*/  BRA `(.L_x_2366) ;  /* 0x00000000000c7947 */ /* 0x000fea0003800000 */
.L_x_2365:
[----:B------:R1:W-:Y:S01]  /*3490*/  STS.128 [R241+0xa000], RZ ;  /* 0x00a000fff1007388 */ /* 0x0003e20000000c00 */
[----:B------:R-:W-:Y:S05]  /*34a0*/  BRA `(.L_x_2366) ;  /* 0x0000000000047947 */ /* 0x000fea0003800000 */
.L_x_2364:
[----:B------:R1:W-:Y:S02]  /*34b0*/  STS.128 [R241+0xa000], RZ ;  /* 0x00a000fff1007388 */ /* 0x0003e40000000c00 */
.L_x_2366:
[----:B------:R-:W-:Y:S05]  /*34c0*/  BSYNC.RECONVERGENT B0 ;  /* 0x0000000000007941 */ /* 0x000fea0003800200 */
.L_x_2363:
[----:B------:R-:W-:Y:S01]  /*34d0*/  ISETP.GE.AND P4, PT, R9, R6, PT ;  /* 0x000000060900720c */ /* 0x000fe20003f86270 */
[----:B------:R-:W-:Y:S01]  /*34e0*/  BSSY.RECONVERGENT B0, `(.L_x_2367) ;  /* 0x0000011000007945 */ /* 0x000fe20003800200 */
[C---:B------:R-:W-:Y:S02]  /*34f0*/  LEA R8, P5, R0.reuse, R238, 0x1 ;  /* 0x000000ee00087211 */ /* 0x040fe400078a08ff */
[-C--:B------:R-:W-:Y:S02]  /*3500*/  ISETP.GE.AND P3, PT, R7, R6.reuse, PT ;  /* 0x000000060700720c */ /* 0x080fe40003f66270 */
        /* <DEDUP_REMOVED lines=14> */
.L_x_2368:
[----:B------:R-:W-:Y:S05]  /*35f0*/  BSYNC.RECONVERGENT B0 ;  /* 0x0000000000007941 */ /* 0x000fea0003800200 */
.L_x_2367:
        /* <DEDUP_REMOVED lines=13> */
.L_x_2370:
[----:B------:R-:W-:Y:S05]  /*36d0*/  BSYNC.RECONVERGENT B0 ;  /* 0x0000000000007941 */ /* 0x000fea0003800200 */
.L_x_2369:
        /* <DEDUP_REMOVED lines=13> */
.L_x_2372:
[----:B------:R-:W-:Y:S05]  /*37b0*/  BSYNC.RECONVERGENT B0 ;  /* 0x0000000000007941 */ /* 0x000fea0003800200 */
.L_x_2371:
        /* <DEDUP_REMOVED lines=16> */
.L_x_2374:
[----:B------:R-:W-:Y:S05]  /*38c0*/  BSYNC.RECONVERGENT B0 ;  /* 0x0000000000007941 */ /* 0x000fea0003800200 */
.L_x_2373:
        /* <DEDUP_REMOVED lines=13> */
.L_x_2376:
[----:B------:R-:W-:Y:S05]  /*39a0*/  BSYNC.RECONVERGENT B0 ;  /* 0x0000000000007941 */ /* 0x000fea0003800200 */
.L_x_2375:
        /* <DEDUP_REMOVED lines=16> */
.L_x_2378:
[----:B------:R-:W-:Y:S05]  /*3ab0*/  BSYNC.RECONVERGENT B0 ;  /* 0x0000000000007941 */ /* 0x000fea0003800200 */
.L_x_2377:
        /* <DEDUP_REMOVED lines=16> */
.L_x_2380:
[----:B------:R-:W-:Y:S05]  /*3bc0*/  BSYNC.RECONVERGENT B0 ;  /* 0x0000000000007941 */ /* 0x000fea0003800200 */
.L_x_2379:
        /* <DEDUP_REMOVED lines=16> */
.L_x_2382:
[----:B------:R-:W-:Y:S05]  /*3cd0*/  BSYNC.RECONVERGENT B0 ;  /* 0x0000000000007941 */ /* 0x000fea0003800200 */
.L_x_2381:
        /* <DEDUP_REMOVED lines=13> */
.L_x_2384:
[----:B------:R-:W-:Y:S05]  /*3db0*/  BSYNC.RECONVERGENT B0 ;  /* 0x0000000000007941 */ /* 0x000fea0003800200 */
.L_x_2383:
        /* <DEDUP_REMOVED lines=16> */
.L_x_2386:
[----:B------:R-:W-:Y:S05]  /*3ec0*/  BSYNC.RECONVERGENT B0 ;  /* 0x0000000000007941 */ /* 0x000fea0003800200 */
.L_x_2385:
        /* <DEDUP_REMOVED lines=15> */
.L_x_2388:
[----:B------:R-:W-:Y:S05]  /*3fc0*/  BSYNC.RECONVERGENT B0 ;  /* 0x0000000000007941 */ /* 0x000fea0003800200 */
.L_x_2387:
        /* <DEDUP_REMOVED lines=15> */
.L_x_2390:
[----:B------:R-:W-:Y:S05]  /*40c0*/  BSYNC.RECONVERGENT B0 ;  /* 0x0000000000007941 */ /* 0x000fea0003800200 */
.L_x_2389:
        /* <DEDUP_REMOVED lines=15> */
.L_x_2392:
[----:B------:R-:W-:Y:S05]  /*41c0*/  BSYNC.RECONVERGENT B0 ;  /* 0x0000000000007941 */ /* 0x000fea0003800200 */
.L_x_2391:
        /* <DEDUP_REMOVED lines=15> */
.L_x_2394:
[----:B------:R-:W-:Y:S05]  /*42c0*/  BSYNC.RECONVERGENT B0 ;  /* 0x0000000000007941 */ /* 0x000fea0003800200 */
.L_x_2393:
        /* <DEDUP_REMOVED lines=13> */
.L_x_2396:
[----:B------:R-:W-:Y:S05]  /*43a0*/  BSYNC.RECONVERGENT B0 ;  /* 0x0000000000007941 */ /* 0x000fea0003800200 */
.L_x_2395:
[----:B------:R-:W2:Y:S01]  /*43b0*/  LD.E R0, desc[UR4][R2.64+0x18c] ;  /* 0x00018c0402007980 */ /* 0x000ea2000c101900 */
[C---:B-1----:R-:W-:Y:S01]  /*43c0*/  IMAD.SHL.U32 R5, R167.reuse, 0x40, RZ ;  /* 0x00000040a7057824 */ /* 0x042fe200078e00ff */
[----:B------:R-:W-:Y:S01]  /*43d0*/  SHF.R.U32.HI R193, RZ, 0x1, R167 ;  /* 0x00000001ffc17819 */ /* 0x000fe200000116a7 */
[C---:B------:R-:W-:Y:S01]  /*43e0*/  IMAD.SHL.U32 R9, R167.reuse, 0x20, RZ ;  /* 0x00000020a7097824 */ /* 0x040fe200078e00ff */
[----:B------:R-:W-:Y:S01]  /*43f0*/  R2P PR, R167, 0x6 ;  /* 0x00000006a7007804 */ /* 0x000fe20000000000 */
[----:B------:R-:W-:Y:S01]  /*4400*/  IMAD.MOV.U32 R183, RZ, RZ, 0x20 ;  /* 0x00000020ffb77424 */ /* 0x000fe200078e00ff */
[C---:B------:R-:W-:Y:S01]  /*4410*/  LOP3.LUT R4, R5.reuse, 0x1c0, RZ, 0xc0, !PT ;  /* 0x000001c005047812 */ /* 0x040fe200078ec0ff */
[----:B------:R-:W-:Y:S01]  /*4420*/  IMAD.MOV.U32 R181, RZ, RZ, 0x40 ;  /* 0x00000040ffb57424 */ /* 0x000fe200078e00ff */
[C---:B------:R-:W-:Y:S01]  /*4430*/  LOP3.LUT R190, R5.reuse, 0x200, RZ, 0xc0, !PT ;  /* 0x0000020005be7812 */ /* 0x040fe200078ec0ff */
[----:B------:R-:W-:Y:S01]  /*4440*/  VIADD R216, R164, 0xffffffff ;  /* 0xffffffffa4d87836 */ /* 0x000fe20000000000 */
[C---:B------:R-:W-:Y:S01]  /*4450*/  LOP3.LUT R189, R4.reuse, 0x8, R193, 0xf8, !PT ;  /* 0x0000000804bd7812 */ /* 0x040fe200078ef8c1 */
[----:B------:R-:W0:Y:S01]  /*4460*/  LDGDEPBAR ;  /* 0x00000000000079af */ /* 0x000e220000000000 */
[----:B------:R-:W-:Y:S01]  /*4470*/  LOP3.LUT R7, R4, 0x8, R167, 0xf8, !PT ;  /* 0x0000000804077812 */ /* 0x000fe200078ef8a7 */
[----:B------:R-:W-:Y:S01]  /*4480*/  BSSY.RECONVERGENT B1, `(.L_x_2397) ;  /* 0x0000514000017945 */ /* 0x000fe20003800200 */
[----:B------:R-:W-:-:S02]  /*4490*/  LOP3.LUT R5, R5, 0x400, RZ, 0xc0, !PT ;  /* 0x0000040005057812 */ /* 0x000fc400078ec0ff */
[----:B------:R-:W-:Y:S02]  /*44a0*/  LOP3.LUT R6, R190, 0x7c00, R9, 0xf8, !PT ;  /* 0x00007c00be067812 */ /* 0x000fe400078ef809 */
[-C--:B------:R-:W-:Y:S02]  /*44b0*/  LOP3.LUT R189, R189, R166.reuse, RZ, 0x3c, !PT ;  /* 0x000000a6bdbd7212 */ /* 0x080fe400078e3cff */
[----:B------:R-:W-:Y:S02]  /*44c0*/  LOP3.LUT R4, R7, R166, RZ, 0x3c, !PT ;  /* 0x000000a607047212 */ /* 0x000fe400078e3cff */
[----:B------:R-:W-:Y:S02]  /*44d0*/  LOP3.LUT R217, R6, R189, RZ, 0xfc, !PT ;  /* 0x000000bd06d97212 */ /* 0x000fe400078efcff */
[----:B------:R-:W-:Y:S01]  /*44e0*/  SEL R183, R183, 0xffffffe0, !P1 ;  /* 0xffffffe0b7b77807 */ /* 0x000fe20004800000 */
[----:B------:R-:W-:Y:S01]  /*44f0*/  IMAD R5, R4, 0x2, R5 ;  /* 0x0000000204057824 */ /* 0x000fe200078e0205 */
[----:B------:R-:W-:Y:S01]  /*4500*/  SEL R181, R181, 0xffffffc0, !P2 ;  /* 0xffffffc0b5b57807 */ /* 0x000fe20005000000 */
[----:B------:R-:W-:Y:S01]  /*4510*/  IMAD R217, R217, 0x2, R218 ;  /* 0x00000002d9d97824 */ /* 0x000fe200078e02da */
[----:B-----5:R-:W-:Y:S01]  /*4520*/  IADD3 R194, PT, PT, R194, R191, -R192 ;  /* 0x000000bfc2c27210 */ /* 0x020fe20007ffe8c0 */
[----:B------:R-:W-:Y:S01]  /*4530*/  IMAD.IADD R180, R218, 0x1, R5 ;  /* 0x00000001dab47824 */ /* 0x000fe200078e0205 */
[----:B------:R-:W-:Y:S01]  /*4540*/  IADD3 R195, PT, PT, R191, -R192, -R195 ;  /* 0x800000c0bfc37210 */ /* 0x000fe20007ffe8c3 */
[----:B------:R-:W-:Y:S01]  /*4550*/  IMAD.IADD R182, R217, 0x1, R183 ;  /* 0x00000001d9b67824 */ /* 0x000fe200078e02b7 */
[----:B------:R-:W-:Y:S01]  /*4560*/  LDSM.16.M88.4 R76, [R217] ;  /* 0x00000000d94c783b */ /* 0x000fe20000000200 */
[----:B------:R-:W-:-:S02]  /*4570*/  IMAD.IADD R165, R183, 0x1, R180 ;  /* 0x00000001b7a57824 */ /* 0x000fc400078e02b4 */
[----:B------:R-:W-:Y:S01]  /*4580*/  IMAD.IADD R4, R217, 0x1, R181 ;  /* 0x00000001d9047824 */ /* 0x000fe200078e02b5 */
[----:B------:R-:W1:Y:S01]  /*4590*/  LDSM.16.M88.4 R64, [R180+0x2000] ;  /* 0x00200000b440783b */ /* 0x000e620000000200 */
[----:B------:R-:W-:Y:S02]  /*45a0*/  IMAD.IADD R184, R181, 0x1, R180 ;  /* 0x00000001b5b87824 */ /* 0x000fe400078e02b4 */
[C---:B------:R-:W-:Y:S01]  /*45b0*/  IMAD.IADD R188, R183.reuse, 0x1, R4 ;  /* 0x00000001b7bc7824 */ /* 0x040fe200078e0204 */
[----:B------:R-:W-:Y:S01]  /*45c0*/  LDSM.16.M88.4 R56, [R182] ;  /* 0x00000000b638783b */ /* 0x000fe20000000200 */
[----:B------:R-:W-:-:S03]  /*45d0*/  IMAD.IADD R185, R183, 0x1, R184 ;  /* 0x00000001b7b97824 */ /* 0x000fc600078e02b8 */
[----:B------:R-:W-:Y:S04]  /*45e0*/  LDSM.16.M88.4 R176, [R165+0x2000] ;  /* 0x00200000a5b0783b */ /* 0x000fe80000000200 */
[----:B------:R-:W3:Y:S04]  /*45f0*/  LDSM.16.M88.4 R144, [R180+0x2800] ;  /* 0x00280000b490783b */ /* 0x000ee80000000200 */
[----:B------:R-:W-:Y:S04]  /*4600*/  LDSM.16.M88.4 R8, [R4] ;  /* 0x000000000408783b */ /* 0x000fe80000000200 */
[----:B------:R-:W4:Y:S04]  /*4610*/  LDSM.16.M88.4 R72, [R184+0x2000] ;  /* 0x00200000b848783b */ /* 0x000f280000000200 */
[----:B------:R-:W4:Y:S04]  /*4620*/  LDSM.16.M88.4 R120, [R180+0x4000] ;  /* 0x00400000b478783b */ /* 0x000f280000000200 */
[----:B------:R-:W4:Y:S04]  /*4630*/  LDSM.16.M88.4 R172, [R165+0x2800] ;  /* 0x00280000a5ac783b */ /* 0x000f280000000200 */
[----:B------:R-:W4:Y:S04]  /*4640*/  LDSM.16.M88.4 R128, [R180+0x3800] ;  /* 0x00380000b480783b */ /* 0x000f280000000200 */
[----:B------:R-:W-:Y:S01]  /*4650*/  LDSM.16.M88.4 R4, [R188] ;  /* 0x00000000bc04783b */ /* 0x000fe20000000200 */
[C---:B-1----:R-:W-:Y:S03]  /*4660*/  HMMA.16816.F32.BF16 R68, R76.reuse, R64, RZ ;  /* 0x000000404c44723c */ /* 0x042fe600000418ff */
[----:B------:R-:W1:Y:S04]  /*4670*/  LDSM.16.M88.4 R60, [R185+0x2000] ;  /* 0x00200000b93c783b */ /* 0x000e680000000200 */
[----:B------:R-:W1:Y:S01]  /*4680*/  LDSM.16.M88.4 R136, [R180+0x3000] ;  /* 0x00300000b488783b */ /* 0x000e620000000200 */
[C---:B------:R-:W-:Y:S03]  /*4690*/  HMMA.16816.F32.BF16 R64, R76.reuse, R66, RZ ;  /* 0x000000424c40723c */ /* 0x040fe600000418ff */
[----:B------:R-:W-:Y:S04]  /*46a0*/  LDSM.16.M88.4 R156, [R165+0x4000] ;  /* 0x00400000a59c783b */ /* 0x000fe80000000200 */
[----:B------:R-:W-:Y:S01]  /*46b0*/  LDSM.16.M88.4 R160, [R165+0x3800] ;  /* 0x00380000a5a0783b */ /* 0x000fe20000000200 */
[----:B---3--:R-:W-:Y:S03]  /*46c0*/  HMMA.16816.F32.BF16 R148, R76, R144, RZ ;  /* 0x000000904c94723c */ /* 0x008fe600000418ff */
[----:B------:R-:W-:Y:S04]  /*46d0*/  LDSM.16.M88.4 R168, [R165+0x3000] ;  /* 0x00300000a5a8783b */ /* 0x000fe80000000200 */
[----:B------:R-:W-:Y:S01]  /*46e0*/  LDSM.16.M88.4 R104, [R180+0x5000] ;  /* 0x00500000b468783b */ /* 0x000fe20000000200 */
[C---:B------:R-:W-:Y:S03]  /*46f0*/  HMMA.16816.F32.BF16 R68, R56.reuse, R176, R68 ;  /* 0x000000b03844723c */ /* 0x040fe60000041844 */
[----:B------:R-:W-:Y:S04]  /*4700*/  LDSM.16.M88.4 R112, [R180+0x4800] ;  /* 0x00480000b470783b */ /* 0x000fe80000000200 */
[----:B------:R-:W-:Y:S01]  /*4710*/  LDSM.16.M88.4 R96, [R180+0x5800] ;  /* 0x00580000b460783b */ /* 0x000fe20000000200 */
[----:B------:R-:W-:Y:S03]  /*4720*/  HMMA.16816.F32.BF16 R64, R56, R178, R64 ;  /* 0x000000b23840723c */ /* 0x000fe60000041840 */
[----:B------:R-:W3:Y:S04]  /*4730*/  LDSM.16.M88.4 R176, [R184+0x2800] ;  /* 0x00280000b8b0783b */ /* 0x000ee80000000200 */
[----:B------:R-:W-:Y:S01]  /*4740*/  LDSM.16.M88.4 R88, [R180+0x6000] ;  /* 0x00600000b458783b */ /* 0x000fe20000000200 */
[----:B------:R-:W-:Y:S03]  /*4750*/  HMMA.16816.F32.BF16 R144, R76, R146, RZ ;  /* 0x000000924c90723c */ /* 0x000fe600000418ff */
[----:B------:R-:W-:Y:S04]  /*4760*/  LDSM.16.M88.4 R80, [R180+0x6800] ;  /* 0x00680000b450783b */ /* 0x000fe80000000200 */
[----:B------:R-:W-:Y:S01]  /*4770*/  LDSM.16.M88.4 R48, [R180+0x7000] ;  /* 0x00700000b430783b */ /* 0x000fe20000000200 */
[C---:B----4-:R-:W-:Y:S03]  /*4780*/  HMMA.16816.F32.BF16 R68, R8.reuse, R72, R68 ;  /* 0x000000480844723c */ /* 0x050fe60000041844 */
[----:B------:R-:W-:Y:S04]  /*4790*/  LDSM.16.M88.4 R40, [R180+0x7800] ;  /* 0x00780000b428783b */ /* 0x000fe80000000200 */
[----:B------:R-:W-:Y:S01]  /*47a0*/  LDSM.16.M88.4 R32, [R180+0x8000] ;  /* 0x00800000b420783b */ /* 0x000fe20000000200 */
[----:B------:R-:W-:Y:S03]  /*47b0*/  HMMA.16816.F32.BF16 R64, R8, R74, R64 ;  /* 0x0000004a0840723c */ /* 0x000fe60000041840 */
[----:B------:R-:W4:Y:S04]  /*47c0*/  LDSM.16.M88.4 R72, [R185+0x2800] ;  /* 0x00280000b948783b */ /* 0x000f280000000200 */
[----:B------:R-:W-:Y:S01]  /*47d0*/  LDSM.16.M88.4 R24, [R180+0x8800] ;  /* 0x00880000b418783b */ /* 0x000fe20000000200 */
[----:B------:R-:W-:Y:S03]  /*47e0*/  HMMA.16816.F32.BF16 R124, R76, R120, RZ ;  /* 0x000000784c7c723c */ /* 0x000fe600000418ff */
[----:B------:R-:W-:Y:S04]  /*47f0*/  LDSM.16.M88.4 R16, [R180+0x9000] ;  /* 0x00900000b410783b */ /* 0x000fe80000000200 */
[----:B------:R-:W-:Y:S01]  /*4800*/  LDSM.16.M88.4 R152, [R180+0x9800] ;  /* 0x00980000b498783b */ /* 0x000fe20000000200 */
[----:B------:R-:W-:Y:S08]  /*4810*/  HMMA.16816.F32.BF16 R148, R56, R172, R148 ;  /* 0x000000ac3894723c */ /* 0x000ff00000041894 */
[C---:B------:R-:W-:Y:S08]  /*4820*/  HMMA.16816.F32.BF16 R120, R76.reuse, R122, RZ ;  /* 0x0000007a4c78723c */ /* 0x040ff000000418ff */
[C---:B------:R-:W-:Y:S08]  /*4830*/  HMMA.16816.F32.BF16 R132, R76.reuse, R128, RZ ;  /* 0x000000804c84723c */ /* 0x040ff000000418ff */
[----:B------:R-:W-:Y:S08]  /*4840*/  HMMA.16816.F32.BF16 R128, R76, R130, RZ ;  /* 0x000000824c80723c */ /* 0x000ff000000418ff */
[C---:B-1----:R-:W-:Y:S08]  /*4850*/  HMMA.16816.F32.BF16 R68, R4.reuse, R60, R68 ;  /* 0x0000003c0444723c */ /* 0x042ff00000041844 */
[----:B------:R-:W-:Y:S01]  /*4860*/  HMMA.16816.F32.BF16 R64, R4, R62, R64 ;  /* 0x0000003e0440723c */ /* 0x000fe20000041840 */
[----:B------:R-:W1:Y:S07]  /*4870*/  LDSM.16.M88.4 R60, [R184+0x3000] ;  /* 0x00300000b83c783b */ /* 0x000e6e0000000200 */
[----:B------:R-:W-:Y:S08]  /*4880*/  HMMA.16816.F32.BF16 R140, R76, R136, RZ ;  /* 0x000000884c8c723c */ /* 0x000ff000000418ff */
[----:B------:R-:W-:Y:S08]  /*4890*/  HMMA.16816.F32.BF16 R144, R56, R174, R144 ;  /* 0x000000ae3890723c */ /* 0x000ff00000041890 */
[----:B---3--:R-:W-:Y:S08]  /*48a0*/  HMMA.16816.F32.BF16 R148, R8, R176, R148 ;  /* 0x000000b00894723c */ /* 0x008ff00000041894 */
[C---:B------:R-:W-:Y:S08]  /*48b0*/  HMMA.16816.F32.BF16 R124, R56.reuse, R156, R124 ;  /* 0x0000009c387c723c */ /* 0x040ff0000004187c */
[C---:B------:R-:W-:Y:S01]  /*48c0*/  HMMA.16816.F32.BF16 R120, R56.reuse, R158, R120 ;  /* 0x0000009e3878723c */ /* 0x040fe20000041878 */
[----:B------:R-:W3:Y:S07]  /*48d0*/  LDSM.16.M88.4 R156, [R165+0x5000] ;  /* 0x00500000a59c783b */ /* 0x000eee0000000200 */
[C---:B------:R-:W-:Y:S08]  /*48e0*/  HMMA.16816.F32.BF16 R132, R56.reuse, R160, R132 ;  /* 0x000000a03884723c */ /* 0x040ff00000041884 */
[C---:B------:R-:W-:Y:S01]  /*48f0*/  HMMA.16816.F32.BF16 R128, R56.reuse, R162, R128 ;  /* 0x000000a23880723c */ /* 0x040fe20000041880 */
[----:B------:R-:W3:Y:S07]  /*4900*/  LDSM.16.M88.4 R160, [R185+0x3000] ;  /* 0x00300000b9a0783b */ /* 0x000eee0000000200 */
[----:B------:R-:W-:Y:S08]  /*4910*/  HMMA.16816.F32.BF16 R140, R56, R168, R140 ;  /* 0x000000a8388c723c */ /* 0x000ff0000004188c */
[----:B------:R-:W-:Y:S08]  /*4920*/  HMMA.16816.F32.BF16 R144, R8, R178, R144 ;  /* 0x000000b20890723c */ /* 0x000ff00000041890 */
[----:B----4-:R-:W-:Y:S08]  /*4930*/  HMMA.16816.F32.BF16 R148, R4, R72, R148 ;  /* 0x000000480494723c */ /* 0x010ff00000041894 */
[C---:B------:R-:W-:Y:S08]  /*4940*/  HMMA.16816.F32.BF16 R108, R76.reuse, R104, RZ ;  /* 0x000000684c6c723c */ /* 0x040ff000000418ff */
[C---:B------:R-:W-:Y:S08]  /*4950*/  HMMA.16816.F32.BF16 R136, R76.reuse, R138, RZ ;  /* 0x0000008a4c88723c */ /* 0x040ff000000418ff */
[----:B------:R-:W-:Y:S08]  /*4960*/  HMMA.16816.F32.BF16 R104, R76, R106, RZ ;  /* 0x0000006a4c68723c */ /* 0x000ff000000418ff */
[----:B------:R-:W-:Y:S01]  /*4970*/  HMMA.16816.F32.BF16 R144, R4, R74, R144 ;  /* 0x0000004a0490723c */ /* 0x000fe20000041890 */
[----:B------:R-:W4:Y:S01]  /*4980*/  LDSM.16.M88.4 R72, [R184+0x3800] ;  /* 0x00380000b848783b */ /* 0x000f220000000200 */
[-C--:B--2---:R-:W-:Y:S01]  /*4990*/  FMUL.FTZ R64, R64, R0.reuse ;  /* 0x0000000040407220 */ /* 0x084fe20000410000 */
[-C--:B------:R-:W-:Y:S01]  /*49a0*/  FMUL.FTZ R65, R65, R0.reuse ;  /* 0x0000000041417220 */ /* 0x080fe20000410000 */
[-C--:B------:R-:W-:Y:S01]  /*49b0*/  FMUL.FTZ R148, R148, R0.reuse ;  /* 0x0000000094947220 */ /* 0x080fe20000410000 */
[-C--:B------:R-:W-:Y:S01]  /*49c0*/  FMUL.FTZ R169, R70, R0.reuse ;  /* 0x0000000046a97220 */ /* 0x080fe20000410000 */
[-C--:B------:R-:W-:Y:S01]  /*49d0*/  FMUL.FTZ R168, R71, R0.reuse ;  /* 0x0000000047a87220 */ /* 0x080fe20000410000 */
[----:B------:R-:W-:Y:S01]  /*49e0*/  MUFU.TANH R70, R64 ;  /* 0x0000004000467308 */ /* 0x000fe20000002400 */
[----:B-1----:R-:W-:Y:S01]  /*49f0*/  HMMA.16816.F32.BF16 R140, R8, R60, R140 ;  /* 0x0000003c088c723c */ /* 0x002fe2000004188c */
[-C--:B------:R-:W-:Y:S01]  /*4a00*/  FMUL.FTZ R172, R150, R0.reuse ;  /* 0x0000000096ac7220 */ /* 0x080fe20000410000 */
[----:B------:R-:W-:-:S05]  /*4a10*/  FMUL.FTZ R69, R69, R0 ;  /* 0x0000000045457220 */ /* 0x000fca0000410000 */
[----:B------:R1:W-:Y:S01]  /*4a20*/  MUFU.TANH R71, R65 ;  /* 0x0000004100477308 */ /* 0x0003e20000002400 */
[----:B------:R-:W-:Y:S01]  /*4a30*/  HMMA.16816.F32.BF16 R136, R56, R170, R136 ;  /* 0x000000aa3888723c */ /* 0x000fe20000041888 */
[-C--:B------:R-:W-:Y:S02]  /*4a40*/  FMUL.FTZ R170, R151, R0.reuse ;  /* 0x0000000097aa7220 */ /* 0x080fe40000410000 */
[-C--:B------:R-:W-:Y:S01]  /*4a50*/  FMUL.FTZ R144, R144, R0.reuse ;  /* 0x0000000090907220 */ /* 0x080fe20000410000 */
[----:B------:R-:W-:-:S03]  /*4a60*/  FMUL.FTZ R173, R146, R0 ;  /* 0x0000000092ad7220 */ /* 0x000fc60000410000 */
[----:B------:R-:W-:Y:S01]  /*4a70*/  MUFU.TANH R171, R144 ;  /* 0x0000009000ab7308 */ /* 0x000fe20000002400 */
[----:B---3--:R-:W-:Y:S01]  /*4a80*/  HMMA.16816.F32.BF16 R108, R56, R156, R108 ;  /* 0x0000009c386c723c */ /* 0x008fe2000004186c */
[-C--:B------:R-:W-:Y:S01]  /*4a90*/  FMUL.FTZ R157, R66, R0.reuse ;  /* 0x00000000429d7220 */ /* 0x080fe20000410000 */
[----:B------:R-:W-:-:S05]  /*4aa0*/  FMUL.FTZ R156, R149, R0 ;  /* 0x00000000959c7220 */ /* 0x000fca0000410000 */
[----:B------:R-:W-:Y:S01]  /*4ab0*/  MUFU.TANH R169, R169 ;  /* 0x000000a900a97308 */ /* 0x000fe20000002400 */
[----:B------:R-:W-:Y:S01]  /*4ac0*/  HMMA.16816.F32.BF16 R104, R56, R158, R104 ;  /* 0x0000009e3868723c */ /* 0x000fe20000041868 */
[-C--:B------:R-:W-:Y:S02]  /*4ad0*/  FMUL.FTZ R158, R67, R0.reuse ;  /* 0x00000000439e7220 */ /* 0x080fe40000410000 */
[----:B-1----:R-:W1:Y:S04]  /*4ae0*/  LDSM.16.M88.4 R64, [R165+0x6000] ;  /* 0x00600000a540783b */ /* 0x002e680000000200 */
[----:B------:R2:W-:Y:S01]  /*4af0*/  MUFU.TANH R159, R148 ;  /* 0x00000094009f7308 */ /* 0x0005e20000002400 */
[C---:B------:R-:W-:Y:S07]  /*4b00*/  HMMA.16816.F32.BF16 R116, R76.reuse, R112, RZ ;  /* 0x000000704c74723c */ /* 0x040fee00000418ff */
[----:B------:R-:W-:Y:S01]  /*4b10*/  MUFU.TANH R69, R69 ;  /* 0x0000004500457308 */ /* 0x000fe20000002400 */
[----:B------:R-:W-:Y:S07]  /*4b20*/  HMMA.16816.F32.BF16 R100, R76, R96, RZ ;  /* 0x000000604c64723c */ /* 0x000fee00000418ff */
[----:B------:R-:W-:Y:S01]  /*4b30*/  MUFU.TANH R168, R168 ;  /* 0x000000a800a87308 */ /* 0x000fe20000002400 */
[----:B--2---:R-:W-:Y:S01]  /*4b40*/  HMMA.16816.F32.BF16 R148, R4, R160, R140 ;  /* 0x000000a00494723c */ /* 0x004fe2000004188c */
[----:B------:R-:W2:Y:S01]  /*4b50*/  LDSM.16.M88.4 R140, [R165+0x9800] ;  /* 0x00980000a58c783b */ /* 0x000ea20000000200 */
[-C--:B------:R-:W-:Y:S01]  /*4b60*/  FMUL.FTZ R160, R145, R0.reuse ;  /* 0x0000000091a07220 */ /* 0x080fe20000410000 */
[----:B------:R-:W-:-:S04]  /*4b70*/  FMUL.FTZ R161, R147, R0 ;  /* 0x0000000093a17220 */ /* 0x000fc80000410000 */
[----:B------:R-:W-:Y:S01]  /*4b80*/  MUFU.TANH R157, R157 ;  /* 0x0000009d009d7308 */ /* 0x000fe20000002400 */
[C---:B------:R-:W-:Y:S07]  /*4b90*/  HMMA.16816.F32.BF16 R92, R76.reuse, R88, RZ ;  /* 0x000000584c5c723c */ /* 0x040fee00000418ff */
[----:B------:R-:W-:Y:S01]  /*4ba0*/  MUFU.TANH R158, R158 ;  /* 0x0000009e009e7308 */ /* 0x000fe20000002400 */
[C---:B------:R-:W-:Y:S03]  /*4bb0*/  HMMA.16816.F32.BF16 R84, R76.reuse, R80, RZ ;  /* 0x000000504c54723c */ /* 0x040fe600000418ff */
[-C--:B------:R-:W-:Y:S01]  /*4bc0*/  FMUL.FTZ R148, R148, R0.reuse ;  /* 0x0000000094947220 */ /* 0x080fe20000410000 */
[-C--:B------:R-:W-:Y:S01]  /*4bd0*/  FMUL.FTZ R150, R150, R0.reuse ;  /* 0x0000000096967220 */ /* 0x080fe20000410000 */
[-C--:B------:R-:W-:Y:S01]  /*4be0*/  FMUL.FTZ R149, R149, R0.reuse ;  /* 0x0000000095957220 */ /* 0x080fe20000410000 */
[-C--:B------:R-:W-:Y:S01]  /*4bf0*/  FMUL.FTZ R151, R151, R0.reuse ;  /* 0x0000000097977220 */ /* 0x080fe20000410000 */
[----:B------:R-:W-:Y:S01]  /*4c00*/  MUFU.TANH R172, R172 ;  /* 0x000000ac00ac7308 */ /* 0x000fe20000002400 */
[C---:B------:R-:W-:Y:S07]  /*4c10*/  HMMA.16816.F32.BF16 R52, R76.reuse, R48, RZ ;  /* 0x000000304c34723c */ /* 0x040fee00000418ff */
        /* <DEDUP_REMOVED lines=25> */
[C---:B----4-:R-:W-:Y:S01]  /*4db0*/  HMMA.16816.F32.BF16 R144, R8.reuse, R72, R132 ;  /* 0x000000480890723c */ /* 0x050fe20000041884 */
[----:B------:R-:W4:Y:S07]  /*4dc0*/  LDSM.16.M88.4 R132, [R184+0x9800] ;  /* 0x00980000b884783b */ /* 0x000f2e0000000200 */
[----:B------:R-:W-:Y:S01]  /*4dd0*/  HMMA.16816.F32.BF16 R136, R8, R62, R136 ;  /* 0x0000003e0888723c */ /* 0x000fe20000041888 */
[----:B------:R-:W4:Y:S07]  /*4de0*/  LDSM.16.M88.4 R60, [R185+0x3800] ;  /* 0x00380000b93c783b */ /* 0x000f2e0000000200 */
[C---:B-1----:R-:W-:Y:S08]  /*4df0*/  HMMA.16816.F32.BF16 R92, R56.reuse, R64, R92 ;  /* 0x00000040385c723c */ /* 0x042ff0000004185c */
[C---:B------:R-:W-:Y:S08]  /*4e00*/  HMMA.16816.F32.BF16 R88, R56.reuse, R66, R88 ;  /* 0x000000423858723c */ /* 0x040ff00000041858 */
[C---:B--2---:R-:W-:Y:S01]  /*4e10*/  HMMA.16816.F32.BF16 R64, R56.reuse, R142, R76 ;  /* 0x0000008e3840723c */ /* 0x044fe2000004184c */
[----:B------:R-:W-:Y:S07]  /*4e20*/  LDSM.16.M88.4 R76, [R185+0x9800] ;  /* 0x00980000b94c783b */ /* 0x000fee0000000200 */
[C---:B---3--:R-:W-:Y:S08]  /*4e30*/  HMMA.16816.F32.BF16 R116, R56.reuse, R152, R116 ;  /* 0x000000983874723c */ /* 0x048ff00000041874 */
[----:B------:R-:W-:Y:S01]  /*4e40*/  HMMA.16816.F32.BF16 R112, R56, R154, R112 ;  /* 0x0000009a3870723c */ /* 0x000fe20000041870 */
[----:B------:R-:W1:Y:S07]  /*4e50*/  LDSM.16.M88.4 R152, [R165+0x5800] ;  /* 0x00580000a598783b */ /* 0x000e6e0000000200 */
[----:B------:R-:W-:Y:S08]  /*4e60*/  HMMA.16816.F32.BF16 R136, R4, R162, R136 ;  /* 0x000000a20488723c */ /* 0x000ff00000041888 */
[C---:B------:R-:W-:Y:S01]  /*4e70*/  HMMA.16816.F32.BF16 R128, R8.reuse, R74, R128 ;  /* 0x0000004a0880723c */ /* 0x040fe20000041880 */
[----:B------:R-:W2:Y:S07]  /*4e80*/  LDSM.16.M88.4 R72, [R184+0x4000] ;  /* 0x00400000b848783b */ /* 0x000eae0000000200 */
[----:B----4-:R-:W-:Y:S03]  /*4e90*/  HMMA.16816.F32.BF16 R64, R8, R134, R64 ;  /* 0x000000860840723c */ /* 0x010fe60000041840 */
[-C--:B------:R-:W-:Y:S01]  /*4ea0*/  FMUL.FTZ R136, R136, R0.reuse ;  /* 0x0000000088887220 */ /* 0x080fe20000410000 */
[-C--:B------:R-:W-:Y:S01]  /*4eb0*/  FMUL.FTZ R137, R137, R0.reuse ;  /* 0x0000000089897220 */ /* 0x080fe20000410000 */
[-C--:B------:R-:W-:Y:S01]  /*4ec0*/  FMUL.FTZ R162, R138, R0.reuse ;  /* 0x000000008aa27220 */ /* 0x080fe20000410000 */
[-C--:B------:R-:W-:Y:S01]  /*4ed0*/  FMUL.FTZ R163, R139, R0.reuse ;  /* 0x000000008ba37220 */ /* 0x080fe20000410000 */
[----:B------:R-:W-:Y:S01]  /*4ee0*/  MUFU.TANH R142, R136 ;  /* 0x00000088008e7308 */ /* 0x000fe20000002400 */
[C---:B------:R-:W-:Y:S07]  /*4ef0*/  HMMA.16816.F32.BF16 R144, R4.reuse, R60, R144 ;  /* 0x0000003c0490723c */ /* 0x040fee0000041890 */
[----:B------:R3:W-:Y:S01]  /*4f00*/  MUFU.TANH R143, R137 ;  /* 0x00000089008f7308 */ /* 0x0007e20000002400 */
[----:B------:R-:W-:Y:S01]  /*4f10*/  HMMA.16816.F32.BF16 R128, R4, R62, R128 ;  /* 0x0000003e0480723c */ /* 0x000fe20000041880 */
[----:B------:R-:W4:Y:S06]  /*4f20*/  LDSM.16.M88.4 R60, [R185+0x4000] ;  /* 0x00400000b93c783b */ /* 0x000f2c0000000200 */
[----:B------:R-:W-:Y:S01]  /*4f30*/  MUFU.TANH R162, R162 ;  /* 0x000000a200a27308 */ /* 0x000fe20000002400 */
[----:B-1----:R-:W-:Y:S03]  /*4f40*/  HMMA.16816.F32.BF16 R100, R56, R152, R100 ;  /* 0x000000983864723c */ /* 0x002fe60000041864 */
[-C--:B------:R-:W-:Y:S01]  /*4f50*/  FMUL.FTZ R134, R144, R0.reuse ;  /* 0x0000000090867220 */ /* 0x080fe20000410000 */
[----:B------:R-:W-:-:S03]  /*4f60*/  FMUL.FTZ R135, R145, R0 ;  /* 0x0000000091877220 */ /* 0x000fc60000410000 */
[----:B------:R-:W-:Y:S01]  /*4f70*/  MUFU.TANH R163, R163 ;  /* 0x000000a300a37308 */ /* 0x000fe20000002400 */
[----:B---3--:R-:W-:Y:S01]  /*4f80*/  HMMA.16816.F32.BF16 R136, R4, R78, R64 ;  /* 0x0000004e0488723c */ /* 0x008fe20000041840 */
[----:B------:R-:W-:Y:S01]  /*4f90*/  SHF.R.U32.HI R64, RZ, 0x2, R167 ;  /* 0x00000002ff407819 */ /* 0x000fe200000116a7 */
[-C--:B------:R-:W-:Y:S01]  /*4fa0*/  FMUL.FTZ R67, R146, R0.reuse ;  /* 0x0000000092437220 */ /* 0x080fe20000410000 */
[-C--:B------:R-:W-:Y:S01]  /*4fb0*/  FMUL.FTZ R78, R147, R0.reuse ;  /* 0x00000000934e7220 */ /* 0x080fe20000410000 */
[----:B------:R-:W-:Y:S01]  /*4fc0*/  IMAD.SHL.U32 R66, R167, 0x2, RZ ;  /* 0x00000002a7427824 */ /* 0x000fe200078e00ff */
[----:B------:R-:W-:Y:S01]  /*4fd0*/  LOP3.LUT R64, R64, 0x7, RZ, 0xc0, !PT ;  /* 0x0000000740407812 */ /* 0x000fe200078ec0ff */
[----:B------:R-:W1:Y:S01]  /*4fe0*/  LDSM.16.M88.4 R144, [R165+0x7000] ;  /* 0x00700000a590783b */ /* 0x000e620000000200 */
[-C--:B------:R-:W-:Y:S01]  /*4ff0*/  FMUL.FTZ R79, R128, R0.reuse ;  /* 0x00000000804f7220 */ /* 0x080fe20000410000 */
[----:B------:R-:W-:Y:S01]  /*5000*/  HMMA.16816.F32.BF16 R96, R56, R154, R96 ;  /* 0x0000009a3860723c */ /* 0x000fe20000041860 */
[----:B------:R-:W-:Y:S01]  /*5010*/  LOP3.LUT R64, R64, 0x1f0, R193, 0xf8, !PT ;  /* 0x000001f040407812 */ /* 0x000fe200078ef8c1 */
[----:B------:R-:W3:Y:S01]  /*5020*/  LDSM.16.M88.4 R152, [R165+0x6800] ;  /* 0x00680000a598783b */ /* 0x000ee20000000200 */
[----:B------:R-:W-:Y:S01]  /*5030*/  LOP3.LUT R65, R66, 0x6, RZ, 0xc0, !PT ;  /* 0x0000000642417812 */ /* 0x000fe200078ec0ff */
[----:B------:R-:W-:Y:S01]  /*5040*/  FMUL.FTZ R130, R130, R0 ;  /* 0x0000000082827220 */ /* 0x000fe20000410000 */
[----:B------:R-:W-:Y:S01]  /*5050*/  MUFU.TANH R134, R134 ;  /* 0x0000008600867308 */ /* 0x000fe20000002400 */
[----:B------:R-:W-:-:S02]  /*5060*/  IMAD R246, R231, 0x40, R64 ;  /* 0x00000040e7f67824 */ /* 0x000fc400078e0240 */
[----:B------:R-:W-:Y:S01]  /*5070*/  IMAD.SHL.U32 R64, R216, 0x100, RZ ;  /* 0x00000100d8407824 */ /* 0x000fe200078e00ff */
[C---:B--2---:R-:W-:Y:S01]  /*5080*/  HMMA.16816.F32.BF16 R124, R8.reuse, R72, R124 ;  /* 0x00000048087c723c */ /* 0x044fe2000004187c */
[C---:B------:R-:W-:Y:S02]  /*5090*/  IMAD.IADD R194, R246.reuse, 0x1, R194 ;  /* 0x00000001f6c27824 */ /* 0x040fe400078e02c2 */
[-C--:B------:R-:W-:Y:S01]  /*50a0*/  FMUL.FTZ R128, R137, R0.reuse ;  /* 0x0000000089807220 */ /* 0x080fe20000410000 */
[----:B------:R-:W-:Y:S01]  /*50b0*/  IMAD.IADD R246, R246, 0x1, R195 ;  /* 0x00000001f6f67824 */ /* 0x000fe200078e02c3 */
[----:B------:R-:W-:Y:S01]  /*50c0*/  LOP3.LUT R219, R64, R65, RZ, 0xfc, !PT ;  /* 0x0000004140db7212 */ /* 0x000fe200078efcff */
[-C--:B------:R-:W-:Y:S01]  /*50d0*/  FMUL.FTZ R137, R139, R0.reuse ;  /* 0x000000008b897220 */ /* 0x080fe20000410000 */
[--C-:B------:R-:W-:Y:S01]  /*50e0*/  VIADDMNMX R245, R194, 0x1, R191.reuse, PT ;  /* 0x00000001c2f57846 */ /* 0x100fe200038001bf */
[----:B------:R-:W-:Y:S01]  /*50f0*/  VIADD R244, R246, 0x8 ;  /* 0x00000008f6f47836 */ /* 0x000fe20000000000 */
[----:B------:R-:W2:Y:S01]  /*5100*/  MUFU.TANH R128, R128 ;  /* 0x0000008000807308 */ /* 0x000ea20000002400 */
[----:B------:R-:W-:Y:S01]  /*5110*/  VIADD R73, R219, 0xf9 ;  /* 0x000000f9db497836 */ /* 0x000fe20000000000 */
[----:B------:R-:W-:Y:S01]  /*5120*/  VIADDMNMX R240, R194, 0x9, R191, PT ;  /* 0x00000009c2f07846 */ /* 0x000fe200038001bf */
[----:B------:R-:W-:Y:S01]  /*5130*/  HMMA.16816.F32.BF16 R120, R8, R74, R120 ;  /* 0x0000004a0878723c */ /* 0x000fe20000041878 */
[-C--:B------:R-:W-:Y:S01]  /*5140*/  FMUL.FTZ R139, R129, R0.reuse ;  /* 0x00000000818b7220 */ /* 0x080fe20000410000 */
[----:B------:R-:W-:Y:S01]  /*5150*/  VIADD R129, R219, 0x1 ;  /* 0x00000001db817836 */ /* 0x000fe20000000000 */
[----:B------:R-:W-:Y:S01]  /*5160*/  ISETP.GT.AND P6, PT, R246, R73, PT ;  /* 0x00000049f600720c */ /* 0x000fe20003fc4270 */
[----:B------:R-:W-:Y:S01]  /*5170*/  FMUL.FTZ R138, R138, R0 ;  /* 0x000000008a8a7220 */ /* 0x000fe20000410000 */
[----:B------:R-:W3:Y:S01]  /*5180*/  MUFU.TANH R137, R137 ;  /* 0x0000008900897308 */ /* 0x000ee20000002400 */
[----:B------:R-:W-:-:S02]  /*5190*/  ISETP.GE.AND P3, PT, R73, R245, PT ;  /* 0x000000f54900720c */ /* 0x000fc40003f66270 */
[C---:B------:R-:W-:Y:S01]  /*51a0*/  ISETP.GT.AND P1, PT, R244.reuse, R73, PT ;  /* 0x00000049f400720c */ /* 0x040fe20003f24270 */
[----:B----4-:R-:W-:Y:S01]  /*51b0*/  HMMA.16816.F32.BF16 R124, R4, R60, R124 ;  /* 0x0000003c047c723c */ /* 0x010fe2000004187c */
[----:B------:R-:W-:Y:S02]  /*51c0*/  ISETP.GE.AND P5, PT, R73, R240, PT ;  /* 0x000000f04900720c */ /* 0x000fe40003fa6270 */
[----:B------:R-:W4:Y:S01]  /*51d0*/  LDSM.16.M88.4 R72, [R184+0x4800] ;  /* 0x00480000b848783b */ /* 0x000f220000000200 */
[----:B------:R-:W-:Y:S01]  /*51e0*/  ISETP.GT.AND P4, PT, R244, R219, PT ;  /* 0x000000dbf400720c */ /* 0x000fe20003f84270 */
[----:B------:R-:W4:Y:S01]  /*51f0*/  MUFU.TANH R67, R67 ;  /* 0x0000004300437308 */ /* 0x000f220000002400 */
[----:B--2---:R-:W-:Y:S02]  /*5200*/  FSEL R60, R128, -INF , !P6 ;  /* 0xff800000803c7808 */ /* 0x004fe40007000000 */
[----:B------:R-:W-:Y:S01]  /*5210*/  ISETP.GT.AND P6, PT, R246, R129, PT ;  /* 0x00000081f600720c */ /* 0x000fe20003fc4270 */
[----:B-1----:R-:W-:Y:S01]  /*5220*/  HMMA.16816.F32.BF16 R52, R56, R144, R52 ;  /* 0x000000903834723c */ /* 0x002fe20000041834 */
[----:B------:R-:W-:Y:S01]  /*5230*/  FSEL R196, R169, -INF , !P4 ;  /* 0xff800000a9c47808 */ /* 0x000fe20006000000 */
[----:B------:R-:W-:Y:S01]  /*5240*/  FMUL.FTZ R144, R131, R0 ;  /* 0x0000000083907220 */ /* 0x000fe20000410000 */
[----:B------:R-:W-:Y:S01]  /*5250*/  ISETP.GE.AND P4, PT, R129, R245, PT ;  /* 0x000000f58100720c */ /* 0x000fe20003f86270 */
[----:B------:R-:W1:Y:S01]  /*5260*/  MUFU.TANH R135, R135 ;  /* 0x0000008700877308 */ /* 0x000e620000002400 */
[----:B------:R-:W-:-:S02]  /*5270*/  FSEL R69, R69, -INF , !P6 ;  /* 0xff80000045457808 */ /* 0x000fc40007000000 */
[----:B------:R-:W-:Y:S01]  /*5280*/  FSEL R60, R60, -INF , !P3 ;  /* 0xff8000003c3c7808 */ /* 0x000fe20005800000 */
[----:B---3--:R-:W-:Y:S01]  /*5290*/  HMMA.16816.F32.BF16 R84, R56, R152, R84 ;  /* 0x000000983854723c */ /* 0x008fe20000041854 */
[----:B------:R-:W-:Y:S01]  /*52a0*/  FSEL R61, R137, -INF , !P1 ;  /* 0xff800000893d7808 */ /* 0x000fe20004800000 */
[----:B------:R-:W-:Y:S01]  /*52b0*/  FMUL.FTZ R126, R126, R0 ;  /* 0x000000007e7e7220 */ /* 0x000fe20000410000 */
[----:B------:R-:W-:Y:S01]  /*52c0*/  ISETP.GE.AND P3, PT, R129, R240, PT ;  /* 0x000000f08100720c */ /* 0x000fe20003f66270 */
[----:B------:R2:W-:Y:S01]  /*52d0*/  MUFU.TANH R152, R130 ;  /* 0x0000008200987308 */ /* 0x0005e20000002400 */
[----:B------:R-:W-:Y:S01]  /*52e0*/  ISETP.GT.AND P1, PT, R244, R129, PT ;  /* 0x00000081f400720c */ /* 0x000fe20003f24270 */
[----:B------:R-:W-:Y:S01]  /*52f0*/  VIADD R129, R219, 0x8 ;  /* 0x00000008db817836 */ /* 0x000fe20000000000 */
[----:B------:R-:W-:Y:S01]  /*5300*/  FSEL R128, R69, -INF , !P4 ;  /* 0xff80000045807808 */ /* 0x000fe20006000000 */
[----:B------:R-:W-:Y:S01]  /*5310*/  HMMA.16816.F32.BF16 R120, R4, R62, R120 ;  /* 0x0000003e0478723c */ /* 0x000fe20000041878 */
[----:B------:R-:W-:Y:S01]  /*5320*/  FSEL R61, R61, -INF , !P5 ;  /* 0xff8000003d3d7808 */ /* 0x000fe20006800000 */
[----:B------:R-:W-:Y:S01]  /*5330*/  VIADD R63, R219, 0x9 ;  /* 0x00000009db3f7836 */ /* 0x000fe20000000000 */
[----:B------:R-:W-:Y:S01]  /*5340*/  FSEL R168, R168, -INF , !P1 ;  /* 0xff800000a8a87808 */ /* 0x000fe20004800000 */
[----:B------:R-:W-:Y:S01]  /*5350*/  STL [R1+0x4], R128 ;  /* 0x0000048001007387 */ /* 0x000fe20000100800 */
[----:B------:R-:W-:Y:S01]  /*5360*/  ISETP.GT.AND P6, PT, R246, R129, PT ;  /* 0x00000081f600720c */ /* 0x000fe20003fc4270 */
[----:B------:R-:W-:Y:S01]  /*5370*/  FMUL.FTZ R69, R124, R0 ;  /* 0x000000007c457220 */ /* 0x000fe20000410000 */
[C---:B------:R-:W-:Y:S01]  /*5380*/  ISETP.GE.AND P5, PT, R129.reuse, R245, PT ;  /* 0x000000f58100720c */ /* 0x040fe20003fa6270 */
[C---:B------:R-:W-:Y:S01]  /*5390*/  HMMA.16816.F32.BF16 R80, R56.reuse, R154, R80 ;  /* 0x0000009a3850723c */ /* 0x040fe20000041850 */
[----:B------:R-:W-:Y:S01]  /*53a0*/  ISETP.GE.AND P4, PT, R129, R240, PT ;  /* 0x000000f08100720c */ /* 0x000fe20003f86270 */
[-C--:B------:R-:W-:Y:S01]  /*53b0*/  FMUL.FTZ R62, R125, R0.reuse ;  /* 0x000000007d3e7220 */ /* 0x080fe20000410000 */
[----:B------:R-:W-:Y:S01]  /*53c0*/  ISETP.GT.AND P1, PT, R244, R129, PT ;  /* 0x00000081f400720c */ /* 0x000fe20003f24270 */
[----:B------:R-:W-:Y:S01]  /*53d0*/  VIADD R125, R219, 0x20 ;  /* 0x00000020db7d7836 */ /* 0x000fe20000000000 */
[----:B--2---:R-:W2:Y:S01]  /*53e0*/  LDSM.16.M88.4 R128, [R185+0x4800] ;  /* 0x00480000b980783b */ /* 0x004ea20000000200 */
[----:B------:R-:W-:Y:S01]  /*53f0*/  FSEL R70, R70, -INF , !P6 ;  /* 0xff80000046467808 */ /* 0x000fe20007000000 */
[----:B------:R-:W-:Y:S01]  /*5400*/  MUFU.TANH R153, R126 ;  /* 0x0000007e00997308 */ /* 0x000fe20000002400 */
[----:B------:R-:W-:Y:S01]  /*5410*/  FSEL R157, R157, -INF , !P1 ;  /* 0xff8000009d9d7808 */ /* 0x000fe20004800000 */
[----:B------:R-:W-:Y:S01]  /*5420*/  HMMA.16816.F32.BF16 R48, R56, R146, R48 ;  /* 0x000000923830723c */ /* 0x000fe20000041830 */
[----:B------:R-:W-:Y:S01]  /*5430*/  ISETP.GT.AND P6, PT, R246, R63, PT ;  /* 0x0000003ff600720c */ /* 0x000fe20003fc4270 */
[----:B------:R-:W-:Y:S01]  /*5440*/  FMUL.FTZ R122, R122, R0 ;  /* 0x000000007a7a7220 */ /* 0x000fe20000410000 */
[----:B------:R-:W-:-:S02]  /*5450*/  FSEL R124, R168, -INF , !P3 ;  /* 0xff800000a87c7808 */ /* 0x000fc40005800000 */
[----:B------:R-:W-:Y:S01]  /*5460*/  ISETP.GT.AND P1, PT, R244, R63, PT ;  /* 0x0000003ff400720c */ /* 0x000fe20003f24270 */
[----:B------:R-:W-:Y:S01]  /*5470*/  MUFU.TANH R155, R122 ;  /* 0x0000007a009b7308 */ /* 0x000fe20000002400 */
[----:B------:R-:W-:Y:S01]  /*5480*/  FSEL R70, R70, -INF , !P5 ;  /* 0xff80000046467808 */ /* 0x000fe20006800000 */
[C---:B----4-:R-:W-:Y:S01]  /*5490*/  HMMA.16816.F32.BF16 R116, R8.reuse, R72, R116 ;  /* 0x000000480874723c */ /* 0x050fe20000041874 */
[----:B------:R-:W-:Y:S01]  /*54a0*/  FSEL R72, R157, -INF , !P4 ;  /* 0xff8000009d487808 */ /* 0x000fe20006000000 */
[----:B------:R-:W-:Y:S01]  /*54b0*/  STL [R1+0x10], R124 ;  /* 0x0000107c01007387 */ /* 0x000fe20000100800 */
[----:B------:R-:W-:Y:S02]  /*54c0*/  ISETP.GE.AND P3, PT, R63, R245, PT ;  /* 0x000000f53f00720c */ /* 0x000fe40003f66270 */
[----:B------:R-:W-:Y:S01]  /*54d0*/  FSEL R71, R71, -INF , !P6 ;  /* 0xff80000047477808 */ /* 0x000fe20007000000 */
[----:B------:R3:W-:Y:S01]  /*54e0*/  STL [R1+0x8], R70 ;  /* 0x0000084601007387 */ /* 0x0007e20000100800 */
[----:B------:R-:W-:Y:S01]  /*54f0*/  ISETP.GE.AND P5, PT, R63, R240, PT ;  /* 0x000000f03f00720c */ /* 0x000fe20003fa6270 */
[----:B------:R-:W-:Y:S01]  /*5500*/  HMMA.16816.F32.BF16 R112, R8, R74, R112 ;  /* 0x0000004a0870723c */ /* 0x000fe20000041870 */
[----:B------:R-:W-:Y:S01]  /*5510*/  FSEL R158, R158, -INF , !P1 ;  /* 0xff8000009e9e7808 */ /* 0x000fe20004800000 */
[----:B------:R4:W-:Y:S01]  /*5520*/  STL [R1+0x14], R72 ;  /* 0x0000144801007387 */ /* 0x0009e20000100800 */
[----:B------:R-:W-:Y:S01]  /*5530*/  FSEL R71, R71, -INF , !P3 ;  /* 0xff80000047477808 */ /* 0x000fe20005800000 */
[----:B------:R-:W-:Y:S01]  /*5540*/  VIADD R63, R219, 0x10 ;  /* 0x00000010db3f7836 */ /* 0x000fe20000000000 */
[----:B------:R-:W1:Y:S03]  /*5550*/  MUFU.TANH R78, R78 ;  /* 0x0000004e004e7308 */ /* 0x000e660000002400 */
[----:B------:R1:W-:Y:S01]  /*5560*/  STL [R1+0xc], R71 ;  /* 0x00000c4701007387 */ /* 0x0003e20000100800 */
[----:B------:R-:W-:Y:S01]  /*5570*/  ISETP.GT.AND P6, PT, R246, R63, PT ;  /* 0x0000003ff600720c */ /* 0x000fe20003fc4270 */
[----:B------:R-:W-:Y:S01]  /*5580*/  HMMA.16816.F32.BF16 R12, R56, R140, R12 ;  /* 0x0000008c380c723c */ /* 0x000fe2000004180c */
[----:B------:R-:W-:-:S02]  /*5590*/  ISETP.GE.AND P4, PT, R63, R245, PT ;  /* 0x000000f53f00720c */ /* 0x000fc40003f86270 */
[----:B------:R-:W-:Y:S01]  /*55a0*/  ISETP.GT.AND P1, PT, R244, R63, PT ;  /* 0x0000003ff400720c */ /* 0x000fe20003f24270 */
[----:B------:R-:W1:Y:S01]  /*55b0*/  MUFU.TANH R79, R79 ;  /* 0x0000004f004f7308 */ /* 0x000e620000002400 */
[----:B------:R-:W-:Y:S02]  /*55c0*/  FSEL R159, R159, -INF , !P6 ;  /* 0xff8000009f9f7808 */ /* 0x000fe40007000000 */
[----:B------:R-:W-:Y:S02]  /*55d0*/  FSEL R172, R172, -INF , !P1 ;  /* 0xff800000acac7808 */ /* 0x000fe40004800000 */
[----:B------:R-:W-:Y:S01]  /*55e0*/  FSEL R215, R159, -INF , !P4 ;  /* 0xff8000009fd77808 */ /* 0x000fe20006000000 */
[----:B--2---:R-:W-:Y:S01]  /*55f0*/  HMMA.16816.F32.BF16 R116, R4, R128, R116 ;  /* 0x000000800474723c */ /* 0x004fe20000041874 */
[----:B------:R-:W-:Y:S01]  /*5600*/  ISETP.GE.AND P3, PT, R63, R240, PT ;  /* 0x000000f03f00720c */ /* 0x000fe20003f66270 */
[-C--:B------:R-:W-:Y:S01]  /*5610*/  FMUL.FTZ R63, R120, R0.reuse ;  /* 0x00000000783f7220 */ /* 0x080fe20000410000 */
[----:B---3--:R-:W-:Y:S01]  /*5620*/  FMUL.FTZ R70, R127, R0 ;  /* 0x000000007f467220 */ /* 0x008fe20000410000 */
[----:B------:R-:W2:Y:S01]  /*5630*/  MUFU.TANH R139, R139 ;  /* 0x0000008b008b7308 */ /* 0x000ea20000002400 */
[----:B------:R-:W-:-:S02]  /*5640*/  FSEL R120, R172, -INF , !P3 ;  /* 0xff800000ac787808 */ /* 0x000fc40005800000 */
[----:B----4-:R-:W-:Y:S01]  /*5650*/  FSEL R72, R158, -INF , !P5 ;  /* 0xff8000009e487808 */ /* 0x010fe20006800000 */
[-C--:B------:R-:W-:Y:S01]  /*5660*/  FMUL.FTZ R158, R123, R0.reuse ;  /* 0x000000007b9e7220 */ /* 0x080fe20000410000 */
[----:B------:R-:W-:Y:S03]  /*5670*/  HMMA.16816.F32.BF16 R112, R4, R130, R112 ;  /* 0x000000820470723c */ /* 0x000fe60000041870 */
[----:B------:R-:W-:Y:S01]  /*5680*/  STL [R1+0x20], R72 ;  /* 0x0000204801007387 */ /* 0x000fe20000100800 */
[----:B-1----:R-:W-:Y:S01]  /*5690*/  VIADD R71, R219, 0x11 ;  /* 0x00000011db477836 */ /* 0x002fe20000000000 */
[----:B------:R-:W1:Y:S02]  /*56a0*/  MUFU.TANH R144, R144 ;  /* 0x0000009000907308 */ /* 0x000e640000002400 */
[----:B------:R-:W3:Y:S01]  /*56b0*/  LDSM.16.M88.4 R72, [R184+0x5000] ;  /* 0x00500000b848783b */ /* 0x000ee20000000200 */
[----:B------:R-:W-:Y:S01]  /*56c0*/  HMMA.16816.F32.BF16 R12, R8, R132, R12 ;  /* 0x00000084080c723c */ /* 0x000fe2000004180c */
[----:B------:R-:W-:Y:S01]  /*56d0*/  ISETP.GT.AND P6, PT, R246, R71, PT ;  /* 0x00000047f600720c */ /* 0x000fe20003fc4270 */
[----:B------:R-:W-:Y:S01]  /*56e0*/  FMUL.FTZ R116, R116, R0 ;  /* 0x0000000074747220 */ /* 0x000fe20000410000 */
[C---:B------:R-:W-:Y:S01]  /*56f0*/  ISETP.GE.AND P5, PT, R71.reuse, R245, PT ;  /* 0x000000f54700720c */ /* 0x040fe20003fa6270 */
[----:B------:R4:W-:Y:S01]  /*5700*/  STL [R1+0x24], R120 ;  /* 0x0000247801007387 */ /* 0x0009e20000100800 */
[----:B------:R-:W-:Y:S01]  /*5710*/  ISETP.GE.AND P4, PT, R71, R240, PT ;  /* 0x000000f04700720c */ /* 0x000fe20003f86270 */
[----:B------:R2:W-:Y:S01]  /*5720*/  MUFU.TANH R157, R116 ;  /* 0x00000074009d7308 */ /* 0x0005e20000002400 */
[----:B------:R-:W-:Y:S01]  /*5730*/  ISETP.GT.AND P1, PT, R244, R71, PT ;  /* 0x00000047f400720c */ /* 0x000fe20003f24270 */
[-C--:B------:R-:W-:Y:S01]  /*5740*/  FMUL.FTZ R71, R121, R0.reuse ;  /* 0x0000000079477220 */ /* 0x080fe20000410000 */
[----:B------:R-:W-:Y:S01]  /*5750*/  VIADD R121, R219, 0x18 ;  /* 0x00000018db797836 */ /* 0x000fe20000000000 */
[----:B------:R-:W-:Y:S01]  /*5760*/  FSEL R156, R156, -INF , !P6 ;  /* 0xff8000009c9c7808 */ /* 0x000fe20007000000 */
[-C--:B------:R-:W-:Y:S01]  /*5770*/  FMUL.FTZ R117, R117, R0.reuse ;  /* 0x0000000075757220 */ /* 0x080fe20000410000 */
[----:B------:R-:W-:Y:S01]  /*5780*/  FSEL R170, R170, -INF , !P1 ;  /* 0xff800000aaaa7808 */ /* 0x000fe20004800000 */
[-C--:B------:R-:W-:Y:S01]  /*5790*/  FMUL.FTZ R113, R113, R0.reuse ;  /* 0x0000000071717220 */ /* 0x080fe20000410000 */
[----:B------:R-:W-:Y:S01]  /*57a0*/  FSEL R249, R156, -INF , !P5 ;  /* 0xff8000009cf97808 */ /* 0x000fe20006800000 */
[----:B------:R1:W-:Y:S01]  /*57b0*/  MUFU.TANH R145, R117 ;  /* 0x0000007500917308 */ /* 0x0003e20000002400 */
[----:B------:R-:W-:Y:S01]  /*57c0*/  ISETP.GT.AND P6, PT, R246, R121, PT ;  /* 0x00000079f600720c */ /* 0x000fe20003fc4270 */
[-C--:B------:R-:W-:Y:S01]  /*57d0*/  FMUL.FTZ R112, R112, R0.reuse ;  /* 0x0000000070707220 */ /* 0x080fe20000410000 */
[C---:B------:R-:W-:Y:S01]  /*57e0*/  ISETP.GE.AND P3, PT, R121.reuse, R245, PT ;  /* 0x000000f57900720c */ /* 0x040fe20003f66270 */
[----:B------:R-:W-:Y:S01]  /*57f0*/  FMUL.FTZ R114, R114, R0 ;  /* 0x0000000072727220 */ /* 0x000fe20000410000 */
[----:B------:R-:W-:Y:S01]  /*5800*/  ISETP.GE.AND P5, PT, R121, R240, PT ;  /* 0x000000f07900720c */ /* 0x000fe20003fa6270 */
[-C--:B------:R-:W-:Y:S01]  /*5810*/  FMUL.FTZ R118, R118, R0.reuse ;  /* 0x0000000076767220 */ /* 0x080fe20000410000 */
[----:B------:R-:W-:Y:S01]  /*5820*/  ISETP.GT.AND P1, PT, R244, R121, PT ;  /* 0x00000079f400720c */ /* 0x000fe20003f24270 */
[----:B------:R-:W-:Y:S01]  /*5830*/  VIADD R121, R219, 0x19 ;  /* 0x00000019db797836 */ /* 0x000fe20000000000 */
[----:B------:R-:W-:Y:S01]  /*5840*/  FSEL R171, R171, -INF , !P6 ;  /* 0xff800000abab7808 */ /* 0x000fe20007000000 */
[----:B------:R-:W-:Y:S01]  /*5850*/  FMUL.FTZ R119, R119, R0 ;  /* 0x0000000077777220 */ /* 0x000fe20000410000 */
[----:B------:R-:W-:Y:S01]  /*5860*/  FSEL R173, R173, -INF , !P1 ;  /* 0xff800000adad7808 */ /* 0x000fe20004800000 */
[----:B------:R-:W-:Y:S01]  /*5870*/  MUFU.TANH R159, R118 ;  /* 0x00000076009f7308 */ /* 0x000fe20000002400 */
[----:B------:R-:W-:Y:S01]  /*5880*/  ISETP.GT.AND P6, PT, R246, R121, PT ;  /* 0x00000079f600720c */ /* 0x000fe20003fc4270 */
[----:B------:R-:W-:Y:S01]  /*5890*/  HMMA.16816.F32.BF16 R12, R4, R76, R12 ;  /* 0x0000004c040c723c */ /* 0x000fe2000004180c */
[----:B----4-:R-:W-:-:S02]  /*58a0*/  FSEL R120, R170, -INF , !P4 ;  /* 0xff800000aa787808 */ /* 0x010fc40006000000 */
[----:B--2---:R-:W-:Y:S01]  /*58b0*/  FSEL R116, R173, -INF , !P5 ;  /* 0xff800000ad747808 */ /* 0x004fe20006800000 */
[----:B-1----:R-:W-:Y:S01]  /*58c0*/  VIADD R117, R219, 0x29 ;  /* 0x00000029db757836 */ /* 0x002fe20000000000 */
[----:B------:R-:W-:Y:S01]  /*58d0*/  FSEL R237, R171, -INF , !P3 ;  /* 0xff800000abed7808 */ /* 0x000fe20005800000 */
[----:B------:R-:W-:Y:S01]  /*58e0*/  STL [R1+0x18], R120 ;  /* 0x0000187801007387 */ /* 0x000fe20000100800 */
[C---:B------:R-:W-:Y:S01]  /*58f0*/  ISETP.GE.AND P4, PT, R121.reuse, R245, PT ;  /* 0x000000f57900720c */ /* 0x040fe20003f86270 */
[----:B------:R-:W1:Y:S01]  /*5900*/  MUFU.TANH R69, R69 ;  /* 0x0000004500457308 */ /* 0x000e620000002400 */
[----:B------:R-:W-:Y:S01]  /*5910*/  ISETP.GE.AND P3, PT, R121, R240, PT ;  /* 0x000000f07900720c */ /* 0x000fe20003f66270 */
[----:B------:R2:W-:Y:S01]  /*5920*/  STL [R1+0x1c], R116 ;  /* 0x00001c7401007387 */ /* 0x0005e20000100800 */
[----:B------:R-:W-:Y:S01]  /*5930*/  ISETP.GT.AND P1, PT, R244, R121, PT ;  /* 0x00000079f400720c */ /* 0x000fe20003f24270 */
[C---:B---3--:R-:W-:Y:S01]  /*5940*/  HMMA.16816.F32.BF16 R108, R8.reuse, R72, R108 ;  /* 0x00000048086c723c */ /* 0x048fe2000004186c */
[----:B------:R-:W-:Y:S01]  /*5950*/  FSEL R160, R160, -INF , !P6 ;  /* 0xff800000a0a07808 */ /* 0x000fe20007000000 */
[----:B------:R-:W3:Y:S01]  /*5960*/  LDSM.16.M88.4 R120, [R185+0x5000] ;  /* 0x00500000b978783b */ /* 0x000ee20000000200 */
[----:B------:R-:W-:Y:S01]  /*5970*/  FSEL R161, R161, -INF , !P1 ;  /* 0xff800000a1a17808 */ /* 0x000fe20004800000 */
[----:B------:R-:W-:Y:S01]  /*5980*/  VIADD R73, R219, 0x21 ;  /* 0x00000021db497836 */ /* 0x000fe20000000000 */
[----:B------:R-:W-:Y:S01]  /*5990*/  ISETP.GT.AND P6, PT, R246, R125, PT ;  /* 0x0000007df600720c */ /* 0x000fe20003fc4270 */
[----:B------:R-:W4:Y:S01]  /*59a0*/  MUFU.TANH R62, R62 ;  /* 0x0000003e003e7308 */ /* 0x000f220000002400 */
[----:B------:R-:W-:Y:S01]  /*59b0*/  ISETP.GE.AND P5, PT, R125, R245, PT ;  /* 0x000000f57d00720c */ /* 0x000fe20003fa6270 */
[----:B------:R-:W-:Y:S01]  /*59c0*/  HMMA.16816.F32.BF16 R104, R8, R74, R104 ;  /* 0x0000004a0868723c */ /* 0x000fe20000041868 */
[----:B------:R-:W-:Y:S01]  /*59d0*/  ISETP.GT.AND P1, PT, R244, R125, PT ;  /* 0x0000007df400720c */ /* 0x000fe20003f24270 */
[-C--:B------:R-:W-:Y:S01]  /*59e0*/  FMUL.FTZ R15, R15, R0.reuse ;  /* 0x000000000f0f7220 */ /* 0x080fe20000410000 */
[----:B------:R-:W-:Y:S01]  /*59f0*/  FSEL R128, R148, -INF , !P6 ;  /* 0xff80000094807808 */ /* 0x000fe20007000000 */
[-C--:B------:R-:W-:Y:S01]  /*5a00*/  FMUL.FTZ R12, R12, R0.reuse ;  /* 0x000000000c0c7220 */ /* 0x080fe20000410000 */
[----:B------:R-:W-:Y:S01]  /*5a10*/  ISETP.GT.AND P6, PT, R246, R73, PT ;  /* 0x00000049f600720c */ /* 0x000fe20003fc4270 */
[----:B------:R-:W-:Y:S01]  /*5a20*/  MUFU.TANH R148, R112 ;  /* 0x0000007000947308 */ /* 0x000fe20000002400 */
[----:B------:R-:W-:Y:S01]  /*5a30*/  FSEL R247, R161, -INF , !P3 ;  /* 0xff800000a1f77808 */ /* 0x000fe20005800000 */
[----:B------:R-:W-:Y:S01]  /*5a40*/  FMUL.FTZ R13, R13, R0 ;  /* 0x000000000d0d7220 */ /* 0x000fe20000410000 */
[----:B------:R-:W-:-:S02]  /*5a50*/  FSEL R128, R128, -INF , !P5 ;  /* 0xff80000080807808 */ /* 0x000fc40006800000 */
[----:B------:R-:W-:Y:S02]  /*5a60*/  FSEL R150, R150, -INF , !P1 ;  /* 0xff80000096967808 */ /* 0x000fe40004800000 */
[----:B------:R-:W-:Y:S01]  /*5a70*/  ISETP.GE.AND P3, PT, R73, R245, PT ;  /* 0x000000f54900720c */ /* 0x000fe20003f66270 */
[----:B------:R-:W4:Y:S01]  /*5a80*/  MUFU.TANH R70, R70 ;  /* 0x0000004600467308 */ /* 0x000f220000002400 */
[----:B--2---:R-:W-:Y:S02]  /*5a90*/  FSEL R116, R160, -INF , !P4 ;  /* 0xff800000a0747808 */ /* 0x004fe40006000000 */
[-C--:B------:R-:W-:Y:S02]  /*5aa0*/  ISETP.GE.AND P4, PT, R125, R240.reuse, PT ;  /* 0x000000f07d00720c */ /* 0x080fe40003f86270 */
[----:B------:R-:W2:Y:S01]  /*5ab0*/  LDSM.16.M88.4 R124, [R165+0x7800] ;  /* 0x00780000a57c783b */ /* 0x000ea20000000200 */
[----:B------:R-:W-:Y:S02]  /*5ac0*/  ISETP.GE.AND P5, PT, R73, R240, PT ;  /* 0x000000f04900720c */ /* 0x000fe40003fa6270 */
[----:B------:R-:W-:Y:S01]  /*5ad0*/  ISETP.GT.AND P1, PT, R244, R73, PT ;  /* 0x00000049f400720c */ /* 0x000fe20003f24270 */
[----:B------:R-:W-:Y:S01]  /*5ae0*/  VIADD R73, R219, 0x28 ;  /* 0x00000028db497836 */ /* 0x000fe20000000000 */
[----:B------:R-:W-:Y:S01]  /*5af0*/  FSEL R149, R149, -INF , !P6 ;  /* 0xff80000095957808 */ /* 0x000fe20007000000 */
[----:B------:R-:W-:Y:S01]  /*5b00*/  STL [R1], R116 ;  /* 0x0000007401007387 */ /* 0x000fe20000100800 */
[----:B------:R-:W-:Y:S01]  /*5b10*/  FSEL R213, R150, -INF , !P4 ;  /* 0xff80000096d57808 */ /* 0x000fe20006000000 */
[----:B------:R-:W-:Y:S01]  /*5b20*/  MUFU.TANH R160, R119 ;  /* 0x0000007700a07308 */ /* 0x000fe20000002400 */
[----:B------:R-:W-:-:S02]  /*5b30*/  FSEL R248, R149, -INF , !P3 ;  /* 0xff80000095f87808 */ /* 0x000fc40005800000 */
[----:B------:R-:W-:Y:S02]  /*5b40*/  FSEL R129, R151, -INF , !P1 ;  /* 0xff80000097817808 */ /* 0x000fe40004800000 */
[----:B------:R-:W-:Y:S02]  /*5b50*/  ISETP.GT.AND P6, PT, R246, R73, PT ;  /* 0x00000049f600720c */ /* 0x000fe40003fc4270 */
[C---:B------:R-:W-:Y:S01]  /*5b60*/  ISETP.GE.AND P4, PT, R73.reuse, R245, PT ;  /* 0x000000f54900720c */ /* 0x040fe20003f86270 */
[C---:B---3--:R-:W-:Y:S01]  /*5b70*/  HMMA.16816.F32.BF16 R108, R4.reuse, R120, R108 ;  /* 0x00000078046c723c */ /* 0x048fe2000004186c */
[----:B------:R-:W-:Y:S01]  /*5b80*/  ISETP.GE.AND P3, PT, R73, R240, PT ;  /* 0x000000f04900720c */ /* 0x000fe20003f66270 */
[----:B------:R3:W-:Y:S01]  /*5b90*/  MUFU.TANH R120, R113 ;  /* 0x0000007100787308 */ /* 0x0007e20000002400 */
[----:B------:R-:W-:Y:S02]  /*5ba0*/  ISETP.GT.AND P1, PT, R244, R73, PT ;  /* 0x00000049f400720c */ /* 0x000fe40003f24270 */
[----:B------:R-:W1:Y:S01]  /*5bb0*/  LDSM.16.M88.4 R72, [R184+0x5800] ;  /* 0x00580000b848783b */ /* 0x000e620000000200 */
[----:B------:R-:W-:Y:S01]  /*5bc0*/  FSEL R130, R142, -INF , !P6 ;  /* 0xff8000008e827808 */ /* 0x000fe20007000000 */
[----:B------:R-:W-:Y:S01]  /*5bd0*/  FMUL.FTZ R142, R115, R0 ;  /* 0x00000000738e7220 */ /* 0x000fe20000410000 */
[----:B------:R-:W-:Y:S01]  /*5be0*/  ISETP.GT.AND P6, PT, R246, R117, PT ;  /* 0x00000075f600720c */ /* 0x000fe20003fc4270 */
[----:B------:R-:W-:Y:S01]  /*5bf0*/  HMMA.16816.F32.BF16 R104, R4, R122, R104 ;  /* 0x0000007a0468723c */ /* 0x000fe20000041868 */
[----:B------:R-:W-:Y:S01]  /*5c00*/  FSEL R129, R129, -INF , !P5 ;  /* 0xff80000081817808 */ /* 0x000fe20006800000 */
[----:B------:R4:W-:Y:S01]  /*5c10*/  MUFU.TANH R121, R114 ;  /* 0x0000007200797308 */ /* 0x0009e20000002400 */
[----:B------:R-:W-:Y:S01]  /*5c20*/  FSEL R162, R162, -INF , !P1 ;  /* 0xff800000a2a27808 */ /* 0x000fe20004800000 */
[----:B------:R-:W-:Y:S01]  /*5c30*/  IMAD.MOV.U32 R123, RZ, RZ, R196 ;  /* 0x000000ffff7b7224 */ /* 0x000fe200078e00c4 */
[----:B------:R-:W-:-:S02]  /*5c40*/  ISETP.GE.AND P5, PT, R117, R245, PT ;  /* 0x000000f57500720c */ /* 0x000fc40003fa6270 */
[----:B------:R-:W-:Y:S02]  /*5c50*/  ISETP.GT.AND P1, PT, R244, R117, PT ;  /* 0x00000075f400720c */ /* 0x000fe40003f24270 */
[----:B------:R-:W-:Y:S01]  /*5c60*/  FSEL R143, R143, -INF , !P6 ;  /* 0xff8000008f8f7808 */ /* 0x000fe20007000000 */
[----:B---3--:R-:W-:Y:S01]  /*5c70*/  VIADD R113, R219, 0x30 ;  /* 0x00000030db717836 */ /* 0x008fe20000000000 */
[----:B------:R-:W-:Y:S01]  /*5c80*/  FSEL R163, R163, -INF , !P1 ;  /* 0xff800000a3a37808 */ /* 0x000fe20004800000 */
[-C--:B------:R-:W-:Y:S01]  /*5c90*/  FMUL.FTZ R111, R111, R0.reuse ;  /* 0x000000006f6f7220 */ /* 0x080fe20000410000 */
[----:B------:R-:W-:Y:S01]  /*5ca0*/  FSEL R252, R143, -INF , !P5 ;  /* 0xff8000008ffc7808 */ /* 0x000fe20006800000 */
[----:B------:R-:W3:Y:S01]  /*5cb0*/  MUFU.TANH R63, R63 ;  /* 0x0000003f003f7308 */ /* 0x000ee20000002400 */
[C---:B--2---:R-:W-:Y:S01]  /*5cc0*/  HMMA.16816.F32.BF16 R44, R56.reuse, R124, R44 ;  /* 0x0000007c382c723c */ /* 0x044fe2000004182c */
[----:B------:R-:W-:Y:S01]  /*5cd0*/  FSEL R125, R162, -INF , !P3 ;  /* 0xff800000a27d7808 */ /* 0x000fe20005800000 */
[-C--:B------:R-:W-:Y:S01]  /*5ce0*/  FMUL.FTZ R124, R108, R0.reuse ;  /* 0x000000006c7c7220 */ /* 0x080fe20000410000 */
[----:B------:R-:W-:Y:S01]  /*5cf0*/  ISETP.GT.AND P6, PT, R246, R113, PT ;  /* 0x00000071f600720c */ /* 0x000fe20003fc4270 */
[-C--:B------:R-:W-:Y:S01]  /*5d00*/  FMUL.FTZ R104, R104, R0.reuse ;  /* 0x0000000068687220 */ /* 0x080fe20000410000 */
[C---:B------:R-:W-:Y:S01]  /*5d10*/  ISETP.GE.AND P3, PT, R113.reuse, R245, PT ;  /* 0x000000f57100720c */ /* 0x040fe20003f66270 */
[----:B------:R-:W-:Y:S01]  /*5d20*/  FMUL.FTZ R106, R106, R0 ;  /* 0x000000006a6a7220 */ /* 0x000fe20000410000 */
[----:B------:R-:W-:Y:S01]  /*5d30*/  ISETP.GE.AND P5, PT, R113, R240, PT ;  /* 0x000000f07100720c */ /* 0x000fe20003fa6270 */
[-C--:B------:R-:W-:Y:S01]  /*5d40*/  FMUL.FTZ R108, R109, R0.reuse ;  /* 0x000000006d6c7220 */ /* 0x080fe20000410000 */
[----:B------:R-:W-:Y:S01]  /*5d50*/  ISETP.GT.AND P1, PT, R244, R113, PT ;  /* 0x00000071f400720c */ /* 0x000fe20003f24270 */
[-C--:B------:R-:W-:Y:S01]  /*5d60*/  FMUL.FTZ R109, R110, R0.reuse ;  /* 0x000000006e6d7220 */ /* 0x080fe20000410000 */
[----:B----4-:R-:W2:Y:S01]  /*5d70*/  LDSM.16.M88.4 R112, [R185+0x5800] ;  /* 0x00580000b970783b */ /* 0x010ea20000000200 */
[----:B------:R-:W-:Y:S01]  /*5d80*/  FSEL R130, R130, -INF , !P4 ;  /* 0xff80000082827808 */ /* 0x000fe20006000000 */
[----:B------:R-:W-:Y:S01]  /*5d90*/  FMUL.FTZ R110, R107, R0 ;  /* 0x000000006b6e7220 */ /* 0x000fe20000410000 */
[----:B------:R-:W-:Y:S01]  /*5da0*/  ISETP.GE.AND P4, PT, R117, R240, PT ;  /* 0x000000f07500720c */ /* 0x000fe20003f86270 */
[----:B------:R-:W-:Y:S01]  /*5db0*/  VIADD R117, R219, 0x31 ;  /* 0x00000031db757836 */ /* 0x000fe20000000000 */
[----:B------:R-:W-:Y:S01]  /*5dc0*/  FSEL R134, R134, -INF , !P6 ;  /* 0xff80000086867808 */ /* 0x000fe20007000000 */
[----:B------:R-:W4:Y:S01]  /*5dd0*/  MUFU.TANH R71, R71 ;  /* 0x0000004700477308 */ /* 0x000f220000002400 */
[----:B------:R-:W-:Y:S01]  /*5de0*/  FSEL R211, R163, -INF , !P4 ;  /* 0xff800000a3d37808 */ /* 0x000fe20006000000 */
[----:B------:R-:W-:Y:S01]  /*5df0*/  HMMA.16816.F32.BF16 R40, R56, R126, R40 ;  /* 0x0000007e3828723c */ /* 0x000fe20000041828 */
[----:B------:R-:W-:-:S02]  /*5e00*/  ISETP.GT.AND P6, PT, R246, R117, PT ;  /* 0x00000075f600720c */ /* 0x000fc40003fc4270 */
[----:B------:R-:W-:Y:S02]  /*5e10*/  FSEL R146, R134, -INF , !P3 ;  /* 0xff80000086927808 */ /* 0x000fe40005800000 */
[----:B------:R-:W-:Y:S01]  /*5e20*/  FSEL R67, R67, -INF , !P1 ;  /* 0xff80000043437808 */ /* 0x000fe20004800000 */
[----:B------:R-:W4:Y:S01]  /*5e30*/  MUFU.TANH R158, R158 ;  /* 0x0000009e009e7308 */ /* 0x000f220000002400 */
[C---:B------:R-:W-:Y:S02]  /*5e40*/  ISETP.GE.AND P4, PT, R117.reuse, R245, PT ;  /* 0x000000f57500720c */ /* 0x040fe40003f86270 */
[----:B------:R-:W-:Y:S02]  /*5e50*/  ISETP.GE.AND P3, PT, R117, R240, PT ;  /* 0x000000f07500720c */ /* 0x000fe40003f66270 */
[----:B------:R-:W-:Y:S02]  /*5e60*/  ISETP.GT.AND P1, PT, R244, R117, PT ;  /* 0x00000075f400720c */ /* 0x000fe40003f24270 */
[----:B-1----:R-:W-:Y:S01]  /*5e70*/  HMMA.16816.F32.BF16 R116, R8, R72, R100 ;  /* 0x000000480874723c */ /* 0x002fe20000041864 */
[----:B------:R-:W-:Y:S01]  /*5e80*/  VIADD R73, R219, 0x38 ;  /* 0x00000038db497836 */ /* 0x000fe20000000000 */
[----:B------:R-:W-:Y:S01]  /*5e90*/  FSEL R135, R135, -INF , !P6 ;  /* 0xff80000087877808 */ /* 0x000fe20007000000 */
[----:B------:R-:W1:Y:S01]  /*5ea0*/  MUFU.TANH R142, R142 ;  /* 0x0000008e008e7308 */ /* 0x000e620000002400 */
[----:B------:R-:W-:-:S02]  /*5eb0*/  FSEL R137, R67, -INF , !P5 ;  /* 0xff80000043897808 */ /* 0x000fc40006800000 */
[----:B------:R-:W-:Y:S02]  /*5ec0*/  FSEL R220, R135, -INF , !P4 ;  /* 0xff80000087dc7808 */ /* 0x000fe40006000000 */
[----:B------:R-:W-:Y:S01]  /*5ed0*/  FSEL R78, R78, -INF , !P1 ;  /* 0xff8000004e4e7808 */ /* 0x000fe20004800000 */
[----:B------:R-:W-:Y:S01]  /*5ee0*/  HMMA.16816.F32.BF16 R100, R8, R74, R96 ;  /* 0x0000004a0864723c */ /* 0x000fe20000041860 */
[----:B------:R-:W-:Y:S01]  /*5ef0*/  ISETP.GT.AND P6, PT, R246, R73, PT ;  /* 0x00000049f600720c */ /* 0x000fe20003fc4270 */
[----:B------:R-:W3:Y:S01]  /*5f00*/  LDSM.16.M88.4 R96, [R184+0x6000] ;  /* 0x00600000b860783b */ /* 0x000ee20000000200 */
[C---:B------:R-:W-:Y:S01]  /*5f10*/  ISETP.GE.AND P5, PT, R73.reuse, R245, PT ;  /* 0x000000f54900720c */ /* 0x040fe20003fa6270 */
[----:B------:R-:W-:Y:S01]  /*5f20*/  MUFU.TANH R67, R111 ;  /* 0x0000006f00437308 */ /* 0x000fe20000002400 */
[----:B------:R-:W-:Y:S02]  /*5f30*/  ISETP.GE.AND P4, PT, R73, R240, PT ;  /* 0x000000f04900720c */ /* 0x000fe40003f86270 */
[----:B------:R-:W-:Y:S01]  /*5f40*/  ISETP.GT.AND P1, PT, R244, R73, PT ;  /* 0x00000049f400720c */ /* 0x000fe20003f24270 */
[----:B------:R-:W-:Y:S01]  /*5f50*/  VIADD R73, R219, 0x39 ;  /* 0x00000039db497836 */ /* 0x000fe20000000000 */
[----:B------:R-:W-:-:S02]  /*5f60*/  FSEL R150, R79, -INF , !P6 ;  /* 0xff8000004f967808 */ /* 0x000fc40007000000 */
[----:B------:R-:W-:Y:S01]  /*5f70*/  FSEL R131, R78, -INF , !P3 ;  /* 0xff8000004e837808 */ /* 0x000fe20005800000 */
[----:B------:R-:W-:Y:S01]  /*5f80*/  FMUL.FTZ R78, R105, R0 ;  /* 0x00000000694e7220 */ /* 0x000fe20000410000 */
[----:B------:R-:W-:Y:S01]  /*5f90*/  ISETP.GT.AND P6, PT, R246, R73, PT ;  /* 0x00000049f600720c */ /* 0x000fe20003fc4270 */
[----:B------:R-:W-:Y:S01]  /*5fa0*/  VIADD R105, R219, 0x40 ;  /* 0x00000040db697836 */ /* 0x000fe20000000000 */
[----:B------:R-:W-:Y:S01]  /*5fb0*/  FSEL R135, R152, -INF , !P1 ;  /* 0xff80000098877808 */ /* 0x000fe20004800000 */
[----:B------:R-:W-:Y:S01]  /*5fc0*/  MUFU.TANH R79, R104 ;  /* 0x00000068004f7308 */ /* 0x000fe20000002400 */
[----:B------:R-:W-:Y:S02]  /*5fd0*/  ISETP.GE.AND P3, PT, R73, R245, PT ;  /* 0x000000f54900720c */ /* 0x000fe40003f66270 */
[----:B------:R-:W-:Y:S02]  /*5fe0*/  ISETP.GT.AND P1, PT, R244, R73, PT ;  /* 0x00000049f400720c */ /* 0x000fe40003f24270 */
[----:B------:R-:W-:-:S02]  /*5ff0*/  FSEL R139, R139, -INF , !P6 ;  /* 0xff8000008b8b7808 */ /* 0x000fc40007000000 */
[----:B------:R-:W-:Y:S01]  /*6000*/  ISETP.GT.AND P6, PT, R246, R105, PT ;  /* 0x00000069f600720c */ /* 0x000fe20003fc4270 */
[----:B------:R4:W-:Y:S01]  /*6010*/  MUFU.TANH R111, R106 ;  /* 0x0000006a006f7308 */ /* 0x0009e20000002400 */
[----:B------:R-:W-:Y:S02]  /*6020*/  FSEL R135, R135, -INF , !P4 ;  /* 0xff80000087877808 */ /* 0x000fe40006000000 */
[----:B------:R-:W-:Y:S02]  /*6030*/  FSEL R222, R139, -INF , !P3 ;  /* 0xff8000008bde7808 */ /* 0x000fe40005800000 */
[----:B------:R-:W-:Y:S02]  /*6040*/  FSEL R144, R144, -INF , !P1 ;  /* 0xff80000090907808 */ /* 0x000fe40004800000 */
[----:B------:R-:W-:Y:S01]  /*6050*/  FSEL R150, R150, -INF , !P5 ;  /* 0xff80000096967808 */ /* 0x000fe20006800000 */
[----:B------:R-:W1:Y:S01]  /*6060*/  MUFU.TANH R124, R124 ;  /* 0x0000007c007c7308 */ /* 0x000e620000002400 */
[----:B------:R-:W-:-:S02]  /*6070*/  ISETP.GE.AND P4, PT, R105, R245, PT ;  /* 0x000000f56900720c */ /* 0x000fc40003f86270 */
[-C--:B------:R-:W-:Y:S02]  /*6080*/  ISETP.GE.AND P3, PT, R105, R240.reuse, PT ;  /* 0x000000f06900720c */ /* 0x080fe40003f66270 */
[----:B------:R-:W-:Y:S01]  /*6090*/  ISETP.GT.AND P1, PT, R244, R105, PT ;  /* 0x00000069f400720c */ /* 0x000fe20003f24270 */
[----:B------:R-:W-:Y:S01]  /*60a0*/  VIADD R105, R219, 0x41 ;  /* 0x00000041db697836 */ /* 0x000fe20000000000 */
[----:B------:R-:W-:Y:S01]  /*60b0*/  ISETP.GE.AND P5, PT, R73, R240, PT ;  /* 0x000000f04900720c */ /* 0x000fe20003fa6270 */
[----:B------:R-:W1:Y:S01]  /*60c0*/  MUFU.TANH R109, R109 ;  /* 0x0000006d006d7308 */ /* 0x000e620000002400 */
[----:B------:R-:W-:Y:S01]  /*60d0*/  FSEL R69, R69, -INF , !P6 ;  /* 0xff80000045457808 */ /* 0x000fe20007000000 */
[----:B--2---:R-:W-:Y:S01]  /*60e0*/  HMMA.16816.F32.BF16 R72, R4, R112, R116 ;  /* 0x000000700448723c */ /* 0x004fe20000041874 */
[----:B------:R-:W-:Y:S02]  /*60f0*/  FSEL R209, R144, -INF , !P5 ;  /* 0xff80000090d17808 */ /* 0x000fe40006800000 */
[----:B------:R-:W-:-:S02]  /*6100*/  FSEL R168, R69, -INF , !P4 ;  /* 0xff80000045a87808 */ /* 0x000fc40006000000 */
[----:B------:R-:W-:Y:S01]  /*6110*/  FSEL R153, R153, -INF , !P1 ;  /* 0xff80000099997808 */ /* 0x000fe20004800000 */
[----:B------:R-:W2:Y:S01]  /*6120*/  MUFU.TANH R108, R108 ;  /* 0x0000006c006c7308 */ /* 0x000ea20000002400 */
[----:B------:R-:W-:Y:S01]  /*6130*/  ISETP.GT.AND P6, PT, R246, R105, PT ;  /* 0x00000069f600720c */ /* 0x000fe20003fc4270 */
[----:B------:R-:W-:Y:S01]  /*6140*/  HMMA.16816.F32.BF16 R112, R4, R114, R100 ;  /* 0x000000720470723c */ /* 0x000fe20000041864 */
[----:B------:R-:W-:Y:S01]  /*6150*/  ISETP.GE.AND P5, PT, R105, R245, PT ;  /* 0x000000f56900720c */ /* 0x000fe20003fa6270 */
[----:B------:R-:W-:Y:S01]  /*6160*/  VIADD R101, R219, 0x48 ;  /* 0x00000048db657836 */ /* 0x000fe20000000000 */
[----:B------:R-:W-:Y:S02]  /*6170*/  ISETP.GE.AND P4, PT, R105, R240, PT ;  /* 0x000000f06900720c */ /* 0x000fe40003f86270 */
[----:B------:R-:W-:Y:S01]  /*6180*/  ISETP.GT.AND P1, PT, R244, R105, PT ;  /* 0x00000069f400720c */ /* 0x000fe20003f24270 */
[----:B------:R-:W2:Y:S01]  /*6190*/  MUFU.TANH R78, R78 ;  /* 0x0000004e004e7308 */ /* 0x000ea20000002400 */
[----:B----4-:R-:W4:Y:S01]  /*61a0*/  LDSM.16.M88.4 R104, [R185+0x6000] ;  /* 0x00600000b968783b */ /* 0x010f220000000200 */
[----:B------:R-:W-:Y:S01]  /*61b0*/  FSEL R62, R62, -INF , !P6 ;  /* 0xff8000003e3e7808 */ /* 0x000fe20007000000 */
[C---:B---3--:R-:W-:Y:S01]  /*61c0*/  HMMA.16816.F32.BF16 R92, R8.reuse, R96, R92 ;  /* 0x00000060085c723c */ /* 0x048fe2000004185c */
[----:B------:R-:W-:Y:S01]  /*61d0*/  ISETP.GT.AND P6, PT, R246, R101, PT ;  /* 0x00000065f600720c */ /* 0x000fe20003fc4270 */
[-C--:B------:R-:W-:Y:S01]  /*61e0*/  FMUL.FTZ R69, R72, R0.reuse ;  /* 0x0000000048457220 */ /* 0x080fe20000410000 */
[-C--:B------:R-:W-:Y:S01]  /*61f0*/  FMUL.FTZ R72, R73, R0.reuse ;  /* 0x0000000049487220 */ /* 0x080fe20000410000 */
[----:B------:R-:W-:Y:S01]  /*6200*/  VIADD R73, R219, 0x49 ;  /* 0x00000049db497836 */ /* 0x000fe20000000000 */
[----:B------:R-:W-:Y:S01]  /*6210*/  FSEL R153, R153, -INF , !P3 ;  /* 0xff80000099997808 */ /* 0x000fe20005800000 */
[-C--:B------:R-:W-:Y:S01]  /*6220*/  FMUL.FTZ R74, R74, R0.reuse ;  /* 0x000000004a4a7220 */ /* 0x080fe20000410000 */
[----:B------:R-:W-:Y:S01]  /*6230*/  FSEL R70, R70, -INF , !P1 ;  /* 0xff80000046467808 */ /* 0x000fe20004800000 */
[----:B------:R-:W-:Y:S01]  /*6240*/  FMUL.FTZ R75, R75, R0 ;  /* 0x000000004b4b7220 */ /* 0x000fe20000410000 */
[----:B------:R-:W-:Y:S01]  /*6250*/  ISETP.GE.AND P3, PT, R101, R245, PT ;  /* 0x000000f56500720c */ /* 0x000fe20003f66270 */
[----:B------:R-:W-:Y:S01]  /*6260*/  MUFU.TANH R116, R74 ;  /* 0x0000004a00747308 */ /* 0x000fe20000002400 */
[----:B------:R-:W-:Y:S01]  /*6270*/  ISETP.GT.AND P1, PT, R244, R101, PT ;  /* 0x00000065f400720c */ /* 0x000fe20003f24270 */
[----:B------:R-:W-:Y:S01]  /*6280*/  HMMA.16816.F32.BF16 R96, R8, R98, R88 ;  /* 0x000000620860723c */ /* 0x000fe20000041858 */
[----:B------:R-:W-:-:S02]  /*6290*/  FSEL R63, R63, -INF , !P6 ;  /* 0xff8000003f3f7808 */ /* 0x000fc40007000000 */
[----:B------:R-:W-:Y:S02]  /*62a0*/  ISETP.GT.AND P6, PT, R246, R73, PT ;  /* 0x00000049f600720c */ /* 0x000fe40003fc4270 */
[----:B------:R-:W-:Y:S01]  /*62b0*/  FSEL R147, R70, -INF , !P4 ;  /* 0xff80000046937808 */ /* 0x000fe20006000000 */
[----:B------:R-:W3:Y:S01]  /*62c0*/  MUFU.TANH R110, R110 ;  /* 0x0000006e006e7308 */ /* 0x000ee20000002400 */
[----:B------:R-:W-:Y:S01]  /*62d0*/  FSEL R154, R63, -INF , !P3 ;  /* 0xff8000003f9a7808 */ /* 0x000fe20005800000 */
[----:B------:R-:W-:Y:S01]  /*62e0*/  FMUL.FTZ R63, R112, R0 ;  /* 0x00000000703f7220 */ /* 0x000fe20000410000 */
[----:B------:R-:W-:Y:S02]  /*62f0*/  FSEL R149, R155, -INF , !P1 ;  /* 0xff8000009b957808 */ /* 0x000fe40004800000 */
[----:B------:R-:W-:Y:S02]  /*6300*/  FSEL R152, R62, -INF , !P5 ;  /* 0xff8000003e987808 */ /* 0x000fe40006800000 */
[C---:B------:R-:W-:Y:S01]  /*6310*/  ISETP.GE.AND P4, PT, R73.reuse, R245, PT ;  /* 0x000000f54900720c */ /* 0x040fe20003f86270 */
[----:B------:R-:W-:Y:S01]  /*6320*/  MUFU.TANH R62, R72 ;  /* 0x00000048003e7308 */ /* 0x000fe20000002400 */
[----:B------:R-:W-:-:S02]  /*6330*/  ISETP.GE.AND P3, PT, R73, R240, PT ;  /* 0x000000f04900720c */ /* 0x000fc40003f66270 */
[----:B------:R-:W-:Y:S01]  /*6340*/  ISETP.GT.AND P1, PT, R244, R73, PT ;  /* 0x00000049f400720c */ /* 0x000fe20003f24270 */
[----:B------:R-:W-:Y:S01]  /*6350*/  VIADD R73, R219, 0x50 ;  /* 0x00000050db497836 */ /* 0x000fe20000000000 */
[----:B------:R-:W-:Y:S02]  /*6360*/  ISETP.GE.AND P5, PT, R101, R240, PT ;  /* 0x000000f06500720c */ /* 0x000fe40003fa6270 */
[----:B------:R-:W-:Y:S01]  /*6370*/  FSEL R71, R71, -INF , !P6 ;  /* 0xff80000047477808 */ /* 0x000fe20007000000 */
[----:B------:R1:W-:Y:S01]  /*6380*/  MUFU.TANH R70, R75 ;  /* 0x0000004b00467308 */ /* 0x0003e20000002400 */
[----:B------:R-:W-:Y:S01]  /*6390*/  FSEL R149, R149, -INF , !P5 ;  /* 0xff80000095957808 */ /* 0x000fe20006800000 */
[----:B------:R-:W2:Y:S01]  /*63a0*/  LDSM.16.M88.4 R100, [R165+0x8000] ;  /* 0x00800000a564783b */ /* 0x000ea20000000200 */
[----:B------:R-:W-:Y:S01]  /*63b0*/  FSEL R156, R71, -INF , !P4 ;  /* 0xff800000479c7808 */ /* 0x000fe20006000000 */
[C---:B----4-:R-:W-:Y:S01]  /*63c0*/  HMMA.16816.F32.BF16 R88, R4.reuse, R104, R92 ;  /* 0x000000680458723c */ /* 0x050fe2000004185c */
[----:B------:R-:W-:Y:S01]  /*63d0*/  FSEL R158, R158, -INF , !P1 ;  /* 0xff8000009e9e7808 */ /* 0x000fe20004800000 */
[----:B------:R-:W-:Y:S01]  /*63e0*/  VIADD R93, R219, 0x51 ;  /* 0x00000051db5d7836 */ /* 0x000fe20000000000 */
[----:B------:R-:W-:Y:S01]  /*63f0*/  ISETP.GT.AND P6, PT, R246, R73, PT ;  /* 0x00000049f600720c */ /* 0x000fe20003fc4270 */
[----:B------:R-:W4:Y:S01]  /*6400*/  MUFU.TANH R69, R69 ;  /* 0x0000004500457308 */ /* 0x000f220000002400 */
[C---:B------:R-:W-:Y:S01]  /*6410*/  ISETP.GE.AND P5, PT, R73.reuse, R245, PT ;  /* 0x000000f54900720c */ /* 0x040fe20003fa6270 */
[----:B------:R-:W-:Y:S01]  /*6420*/  FMUL.FTZ R104, R114, R0 ;  /* 0x0000000072687220 */ /* 0x000fe20000410000 */
[----:B------:R-:W-:Y:S01]  /*6430*/  ISETP.GE.AND P4, PT, R73, R240, PT ;  /* 0x000000f04900720c */ /* 0x000fe20003f86270 */
[----:B------:R-:W-:Y:S01]  /*6440*/  HMMA.16816.F32.BF16 R96, R4, R106, R96 ;  /* 0x0000006a0460723c */ /* 0x000fe20000041860 */
[----:B------:R-:W-:Y:S01]  /*6450*/  ISETP.GT.AND P1, PT, R244, R73, PT ;  /* 0x00000049f400720c */ /* 0x000fe20003f24270 */
[----:B------:R-:W-:Y:S01]  /*6460*/  VIADD R107, R219, 0x59 ;  /* 0x00000059db6b7836 */ /* 0x000fe20000000000 */
[----:B------:R-:W-:Y:S01]  /*6470*/  FSEL R157, R157, -INF , !P6 ;  /* 0xff8000009d9d7808 */ /* 0x000fe20007000000 */
[----:B------:R-:W4:Y:S01]  /*6480*/  MUFU.TANH R63, R63 ;  /* 0x0000003f003f7308 */ /* 0x000f220000002400 */
[----:B-1----:R-:W1:Y:S01]  /*6490*/  LDSM.16.M88.4 R72, [R184+0x6800] ;  /* 0x00680000b848783b */ /* 0x002e620000000200 */
[----:B------:R-:W-:Y:S01]  /*64a0*/  ISETP.GT.AND P6, PT, R246, R93, PT ;  /* 0x0000005df600720c */ /* 0x000fe20003fc4270 */
[-C--:B------:R-:W-:Y:S01]  /*64b0*/  FMUL.FTZ R71, R113, R0.reuse ;  /* 0x0000000071477220 */ /* 0x080fe20000410000 */
[----:B------:R-:W-:Y:S01]  /*64c0*/  FSEL R161, R158, -INF , !P3 ;  /* 0xff8000009ea17808 */ /* 0x000fe20005800000 */
[-C--:B------:R-:W-:Y:S01]  /*64d0*/  FMUL.FTZ R105, R115, R0.reuse ;  /* 0x0000000073697220 */ /* 0x080fe20000410000 */
[----:B------:R-:W-:Y:S01]  /*64e0*/  FSEL R214, R157, -INF , !P5 ;  /* 0xff8000009dd67808 */ /* 0x000fe20006800000 */
[-C--:B------:R-:W-:Y:S01]  /*64f0*/  FMUL.FTZ R88, R88, R0.reuse ;  /* 0x0000000058587220 */ /* 0x080fe20000410000 */
[----:B------:R-:W-:Y:S01]  /*6500*/  FSEL R159, R159, -INF , !P1 ;  /* 0xff8000009f9f7808 */ /* 0x000fe20004800000 */
        /* <DEDUP_REMOVED lines=8> */
[----:B------:R-:W-:Y:S01]  /*6590*/  MUFU.TANH R106, R91 ;  /* 0x0000005b006a7308 */ /* 0x000fe20000002400 */
[----:B------:R-:W-:Y:S01]  /*65a0*/  FSEL R159, R159, -INF , !P4 ;  /* 0xff8000009f9f7808 */ /* 0x000fe20006000000 */
[-C--:B------:R-:W-:Y:S01]  /*65b0*/  FMUL.FTZ R96, R96, R0.reuse ;  /* 0x0000000060607220 */ /* 0x080fe20000410000 */
[----:B------:R-:W-:Y:S01]  /*65c0*/  FSEL R172, R145, -INF , !P3 ;  /* 0xff80000091ac7808 */ /* 0x000fe20005800000 */
[-C--:B------:R-:W-:Y:S01]  /*65d0*/  FMUL.FTZ R98, R98, R0.reuse ;  /* 0x0000000062627220 */ /* 0x080fe20000410000 */
[----:B------:R-:W-:Y:S01]  /*65e0*/  FSEL R155, R160, -INF , !P1 ;  /* 0xff800000a09b7808 */ /* 0x000fe20004800000 */
[----:B------:R-:W-:Y:S01]  /*65f0*/  FMUL.FTZ R97, R97, R0 ;  /* 0x0000000061617220 */ /* 0x000fe20000410000 */
[----:B------:R-:W-:Y:S01]  /*6600*/  ISETP.GT.AND P6, PT, R246, R93, PT ;  /* 0x0000005df600720c */ /* 0x000fe20003fc4270 */
[----:B------:R-:W4:Y:S01]  /*6610*/  MUFU.TANH R104, R104 ;  /* 0x0000006800687308 */ /* 0x000f220000002400 */
[C---:B------:R-:W-:Y:S01]  /*6620*/  ISETP.GE.AND P4, PT, R93.reuse, R245, PT ;  /* 0x000000f55d00720c */ /* 0x040fe20003f86270 */
[----:B--2---:R-:W-:Y:S01]  /*6630*/  HMMA.16816.F32.BF16 R36, R56, R100, R36 ;  /* 0x000000643824723c */ /* 0x004fe20000041824 */
[----:B------:R-:W-:Y:S01]  /*6640*/  ISETP.GE.AND P3, PT, R93, R240, PT ;  /* 0x000000f05d00720c */ /* 0x000fe20003f66270 */
[----:B------:R-:W-:Y:S01]  /*6650*/  FMUL.FTZ R99, R99, R0 ;  /* 0x0000000063637220 */ /* 0x000fe20000410000 */
[----:B------:R-:W-:-:S02]  /*6660*/  ISETP.GT.AND P1, PT, R244, R93, PT ;  /* 0x0000005df400720c */ /* 0x000fc40003f24270 */
[----:B------:R-:W2:Y:S01]  /*6670*/  LDSM.16.M88.4 R92, [R185+0x6800] ;  /* 0x00680000b95c783b */ /* 0x000ea20000000200 */
[----:B------:R-:W-:Y:S01]  /*6680*/  FSEL R148, R148, -INF , !P6 ;  /* 0xff80000094947808 */ /* 0x000fe20007000000 */
[----:B------:R-:W-:Y:S01]  /*6690*/  MUFU.TANH R101, R88 ;  /* 0x0000005800657308 */ /* 0x000fe20000002400 */
[----:B------:R-:W-:Y:S01]  /*66a0*/  ISETP.GT.AND P6, PT, R246, R107, PT ;  /* 0x0000006bf600720c */ /* 0x000fe20003fc4270 */
[----:B------:R-:W-:Y:S01]  /*66b0*/  HMMA.16816.F32.BF16 R32, R56, R102, R32 ;  /* 0x000000663820723c */ /* 0x000fe20000041820 */
[----:B------:R-:W-:Y:S02]  /*66c0*/  FSEL R155, R155, -INF , !P5 ;  /* 0xff8000009b9b7808 */ /* 0x000fe40006800000 */
[----:B------:R-:W-:Y:S02]  /*66d0*/  FSEL R121, R121, -INF , !P1 ;  /* 0xff80000079797808 */ /* 0x000fe40004800000 */
[----:B------:R-:W-:Y:S01]  /*66e0*/  ISETP.GE.AND P5, PT, R107, R245, PT ;  /* 0x000000f56b00720c */ /* 0x000fe20003fa6270 */
[----:B------:R-:W-:Y:S01]  /*66f0*/  MUFU.TANH R100, R89 ;  /* 0x0000005900647308 */ /* 0x000fe20000002400 */
[----:B------:R-:W-:Y:S01]  /*6700*/  ISETP.GT.AND P1, PT, R244, R107, PT ;  /* 0x0000006bf400720c */ /* 0x000fe20003f24270 */
[----:B-1----:R-:W-:Y:S01]  /*6710*/  HMMA.16816.F32.BF16 R84, R8, R72, R84 ;  /* 0x000000480854723c */ /* 0x002fe20000041854 */
[----:B------:R-:W-:Y:S01]  /*6720*/  VIADD R73, R219, 0x60 ;  /* 0x00000060db497836 */ /* 0x000fe20000000000 */
[----:B------:R-:W-:-:S02]  /*6730*/  FSEL R120, R120, -INF , !P6 ;  /* 0xff80000078787808 */ /* 0x000fc40007000000 */
[----:B------:R-:W-:Y:S02]  /*6740*/  FSEL R157, R121, -INF , !P3 ;  /* 0xff800000799d7808 */ /* 0x000fe40005800000 */
[----:B------:R-:W-:Y:S01]  /*6750*/  ISETP.GT.AND P6, PT, R246, R73, PT ;  /* 0x00000049f600720c */ /* 0x000fe20003fc4270 */
[----:B------:R-:W1:Y:S01]  /*6760*/  MUFU.TANH R71, R71 ;  /* 0x0000004700477308 */ /* 0x000e620000002400 */
[----:B------:R-:W-:Y:S01]  /*6770*/  FSEL R212, R120, -INF , !P5 ;  /* 0xff80000078d47808 */ /* 0x000fe20006800000 */
[----:B------:R-:W-:Y:S01]  /*6780*/  HMMA.16816.F32.BF16 R80, R8, R74, R80 ;  /* 0x0000004a0850723c */ /* 0x000fe20000041850 */
[----:B------:R-:W-:Y:S02]  /*6790*/  FSEL R142, R142, -INF , !P1 ;  /* 0xff8000008e8e7808 */ /* 0x000fe40004800000 */
[----:B------:R-:W-:Y:S02]  /*67a0*/  FSEL R174, R148, -INF , !P4 ;  /* 0xff80000094ae7808 */ /* 0x000fe40006000000 */
[C---:B------:R-:W-:Y:S01]  /*67b0*/  ISETP.GE.AND P3, PT, R73.reuse, R245, PT ;  /* 0x000000f54900720c */ /* 0x040fe20003f66270 */
[----:B------:R-:W1:Y:S01]  /*67c0*/  MUFU.TANH R105, R105 ;  /* 0x0000006900697308 */ /* 0x000e620000002400 */
[----:B------:R-:W-:-:S02]  /*67d0*/  ISETP.GE.AND P5, PT, R73, R240, PT ;  /* 0x000000f04900720c */ /* 0x000fc40003fa6270 */
[----:B------:R-:W-:Y:S01]  /*67e0*/  ISETP.GT.AND P1, PT, R244, R73, PT ;  /* 0x00000049f400720c */ /* 0x000fe20003f24270 */
[----:B------:R-:W-:Y:S01]  /*67f0*/  VIADD R73, R219, 0x61 ;  /* 0x00000061db497836 */ /* 0x000fe20000000000 */
[----:B------:R-:W-:Y:S02]  /*6800*/  ISETP.GE.AND P4, PT, R107, R240, PT ;  /* 0x000000f06b00720c */ /* 0x000fe40003f86270 */
[----:B------:R-:W-:Y:S01]  /*6810*/  FSEL R124, R124, -INF , !P6 ;  /* 0xff8000007c7c7808 */ /* 0x000fe20007000000 */
[----:B------:R2:W1:Y:S01]  /*6820*/  MUFU.TANH R107, R90 ;  /* 0x0000005a006b7308 */ /* 0x0004620000002400 */
[----:B------:R-:W-:Y:S02]  /*6830*/  FSEL R207, R142, -INF , !P4 ;  /* 0xff8000008ecf7808 */ /* 0x000fe40006000000 */
[----:B------:R-:W-:Y:S02]  /*6840*/  FSEL R210, R124, -INF , !P3 ;  /* 0xff8000007cd27808 */ /* 0x000fe40005800000 */
[----:B------:R-:W-:-:S02]  /*6850*/  FSEL R109, R109, -INF , !P1 ;  /* 0xff8000006d6d7808 */ /* 0x000fc40004800000 */
[----:B------:R-:W-:Y:S01]  /*6860*/  ISETP.GT.AND P6, PT, R246, R73, PT ;  /* 0x00000049f600720c */ /* 0x000fe20003fc4270 */
[----:B------:R-:W1:Y:S01]  /*6870*/  MUFU.TANH R96, R96 ;  /* 0x0000006000607308 */ /* 0x000e620000002400 */
[C---:B------:R-:W-:Y:S02]  /*6880*/  ISETP.GE.AND P4, PT, R73.reuse, R245, PT ;  /* 0x000000f54900720c */ /* 0x040fe40003f86270 */
[----:B------:R-:W-:Y:S02]  /*6890*/  ISETP.GE.AND P3, PT, R73, R240, PT ;  /* 0x000000f04900720c */ /* 0x000fe40003f66270 */
[----:B------:R-:W-:Y:S02]  /*68a0*/  ISETP.GT.AND P1, PT, R244, R73, PT ;  /* 0x00000049f400720c */ /* 0x000fe40003f24270 */
[----:B------:R-:W3:Y:S01]  /*68b0*/  LDSM.16.M88.4 R72, [R184+0x7000] ;  /* 0x00700000b848783b */ /* 0x000ee20000000200 */
[----:B------:R-:W-:Y:S01]  /*68c0*/  FSEL R108, R108, -INF , !P6 ;  /* 0xff8000006c6c7808 */ /* 0x000fe20007000000 */
[----:B--2---:R-:W-:Y:S01]  /*68d0*/  HMMA.16816.F32.BF16 R88, R4, R92, R84 ;  /* 0x0000005c0458723c */ /* 0x004fe20000041854 */
[----:B------:R-:W-:Y:S01]  /*68e0*/  VIADD R85, R219, 0x68 ;  /* 0x00000068db557836 */ /* 0x000fe20000000000 */
[----:B------:R-:W-:Y:S01]  /*68f0*/  FSEL R205, R109, -INF , !P5 ;  /* 0xff8000006dcd7808 */ /* 0x000fe20006800000 */
[----:B------:R-:W2:Y:S01]  /*6900*/  MUFU.TANH R98, R98 ;  /* 0x0000006200627308 */ /* 0x000ea20000002400 */
[----:B------:R-:W-:-:S02]  /*6910*/  FSEL R208, R108, -INF , !P4 ;  /* 0xff8000006cd07808 */ /* 0x000fc40006000000 */
[----:B------:R-:W-:Y:S02]  /*6920*/  ISETP.GT.AND P6, PT, R246, R85, PT ;  /* 0x00000055f600720c */ /* 0x000fe40003fc4270 */
[----:B------:R-:W-:Y:S01]  /*6930*/  FSEL R67, R67, -INF , !P1 ;  /* 0xff80000043437808 */ /* 0x000fe20004800000 */
[----:B------:R-:W-:Y:S01]  /*6940*/  HMMA.16816.F32.BF16 R92, R4, R94, R80 ;  /* 0x0000005e045c723c */ /* 0x000fe20000041850 */
[----:B------:R-:W-:Y:S01]  /*6950*/  ISETP.GE.AND P5, PT, R85, R245, PT ;  /* 0x000000f55500720c */ /* 0x000fe20003fa6270 */
[----:B------:R-:W-:Y:S01]  /*6960*/  VIADD R81, R219, 0x70 ;  /* 0x00000070db517836 */ /* 0x000fe20000000000 */
[----:B------:R-:W-:Y:S01]  /*6970*/  ISETP.GE.AND P4, PT, R85, R240, PT ;  /* 0x000000f05500720c */ /* 0x000fe20003f86270 */
[----:B------:R-:W2:Y:S01]  /*6980*/  MUFU.TANH R97, R97 ;  /* 0x0000006100617308 */ /* 0x000ea20000002400 */
[----:B------:R-:W-:Y:S01]  /*6990*/  ISETP.GT.AND P1, PT, R244, R85, PT ;  /* 0x00000055f400720c */ /* 0x000fe20003f24270 */
[----:B------:R-:W-:Y:S01]  /*69a0*/  VIADD R85, R219, 0x69 ;  /* 0x00000069db557836 */ /* 0x000fe20000000000 */
[----:B------:R-:W-:-:S02]  /*69b0*/  FSEL R79, R79, -INF , !P6 ;  /* 0xff8000004f4f7808 */ /* 0x000fc40007000000 */
[----:B------:R-:W-:Y:S01]  /*69c0*/  FSEL R203, R67, -INF , !P3 ;  /* 0xff80000043cb7808 */ /* 0x000fe20005800000 */
[-C--:B------:R-:W-:Y:S01]  /*69d0*/  FMUL.FTZ R91, R91, R0.reuse ;  /* 0x000000005b5b7220 */ /* 0x080fe20000410000 */
[----:B------:R-:W-:Y:S01]  /*69e0*/  FSEL R206, R79, -INF , !P5 ;  /* 0xff8000004fce7808 */ /* 0x000fe20006800000 */
[-C--:B------:R-:W-:Y:S01]  /*69f0*/  FMUL.FTZ R79, R88, R0.reuse ;  /* 0x00000000584f7220 */ /* 0x080fe20000410000 */
[----:B------:R-:W-:Y:S01]  /*6a00*/  FSEL R111, R111, -INF , !P1 ;  /* 0xff8000006f6f7808 */ /* 0x000fe20004800000 */
[----:B------:R-:W-:Y:S01]  /*6a10*/  FMUL.FTZ R67, R89, R0 ;  /* 0x0000000059437220 */ /* 0x000fe20000410000 */
[----:B------:R-:W-:Y:S01]  /*6a20*/  ISETP.GT.AND P6, PT, R246, R85, PT ;  /* 0x00000055f600720c */ /* 0x000fe20003fc4270 */
[----:B------:R-:W2:Y:S01]  /*6a30*/  MUFU.TANH R99, R99 ;  /* 0x0000006300637308 */ /* 0x000ea20000002400 */
[C---:B------:R-:W-:Y:S02]  /*6a40*/  ISETP.GE.AND P3, PT, R85.reuse, R245, PT ;  /* 0x000000f55500720c */ /* 0x040fe40003f66270 */
[----:B------:R-:W-:Y:S01]  /*6a50*/  ISETP.GE.AND P5, PT, R85, R240, PT ;  /* 0x000000f05500720c */ /* 0x000fe20003fa6270 */
[-C--:B------:R-:W-:Y:S01]  /*6a60*/  FMUL.FTZ R92, R92, R0.reuse ;  /* 0x000000005c5c7220 */ /* 0x080fe20000410000 */
[----:B------:R-:W-:Y:S01]  /*6a70*/  ISETP.GT.AND P1, PT, R244, R85, PT ;  /* 0x00000055f400720c */ /* 0x000fe20003f24270 */
[-C--:B------:R-:W-:Y:S01]  /*6a80*/  FMUL.FTZ R93, R93, R0.reuse ;  /* 0x000000005d5d7220 */ /* 0x080fe20000410000 */
[----:B------:R-:W1:Y:S01]  /*6a90*/  LDSM.16.M88.4 R84, [R185+0x7000] ;  /* 0x00700000b954783b */ /* 0x000e620000000200 */
[----:B------:R-:W-:Y:S01]  /*6aa0*/  FSEL R78, R78, -INF , !P6 ;  /* 0xff8000004e4e7808 */ /* 0x000fe20007000000 */
[----:B------:R-:W2:Y:S01]  /*6ab0*/  MUFU.TANH R79, R79 ;  /* 0x0000004f004f7308 */ /* 0x000ea20000002400 */
[----:B------:R-:W-:Y:S01]  /*6ac0*/  ISETP.GT.AND P6, PT, R246, R81, PT ;  /* 0x00000051f600720c */ /* 0x000fe20003fc4270 */
[----:B------:R-:W-:Y:S01]  /*6ad0*/  FMUL.FTZ R95, R95, R0 ;  /* 0x000000005f5f7220 */ /* 0x000fe20000410000 */
[----:B------:R-:W-:Y:S01]  /*6ae0*/  FSEL R201, R111, -INF , !P4 ;  /* 0xff8000006fc97808 */ /* 0x000fe20006000000 */
[----:B---3--:R-:W-:Y:S01]  /*6af0*/  HMMA.16816.F32.BF16 R52, R8, R72, R52 ;  /* 0x000000480834723c */ /* 0x008fe20000041834 */
[----:B------:R-:W-:Y:S01]  /*6b00*/  VIADD R73, R219, 0x71 ;  /* 0x00000071db497836 */ /* 0x000fe20000000000 */
[----:B------:R-:W-:-:S02]  /*6b10*/  FSEL R110, R110, -INF , !P1 ;  /* 0xff8000006e6e7808 */ /* 0x000fc40004800000 */
[----:B------:R-:W-:Y:S01]  /*6b20*/  ISETP.GE.AND P4, PT, R81, R245, PT ;  /* 0x000000f55100720c */ /* 0x000fe20003f86270 */
[----:B------:R-:W-:Y:S01]  /*6b30*/  MUFU.TANH R67, R67 ;  /* 0x0000004300437308 */ /* 0x000fe20000002400 */
[----:B------:R-:W-:Y:S02]  /*6b40*/  ISETP.GT.AND P1, PT, R244, R81, PT ;  /* 0x00000051f400720c */ /* 0x000fe40003f24270 */
[----:B----4-:R-:W-:Y:S01]  /*6b50*/  FSEL R69, R69, -INF , !P6 ;  /* 0xff80000045457808 */ /* 0x010fe20007000000 */
[----:B------:R-:W-:Y:S01]  /*6b60*/  HMMA.16816.F32.BF16 R48, R8, R74, R48 ;  /* 0x0000004a0830723c */ /* 0x000fe20000041830 */
[----:B------:R-:W-:Y:S02]  /*6b70*/  ISETP.GT.AND P6, PT, R246, R73, PT ;  /* 0x00000049f600720c */ /* 0x000fe40003fc4270 */
[----:B------:R-:W-:Y:S02]  /*6b80*/  FSEL R199, R110, -INF , !P5 ;  /* 0xff8000006ec77808 */ /* 0x000fe40006800000 */
[----:B------:R-:W-:-:S02]  /*6b90*/  FSEL R202, R69, -INF , !P4 ;  /* 0xff80000045ca7808 */ /* 0x000fc40006000000 */
[----:B------:R-:W-:Y:S01]  /*6ba0*/  FSEL R116, R116, -INF , !P1 ;  /* 0xff80000074747808 */ /* 0x000fe20004800000 */
[----:B------:R1:W-:Y:S01]  /*6bb0*/  MUFU.TANH R69, R91 ;  /* 0x0000005b00457308 */ /* 0x0003e20000002400 */
[----:B------:R-:W-:Y:S01]  /*6bc0*/  FSEL R204, R78, -INF , !P3 ;  /* 0xff8000004ecc7808 */ /* 0x000fe20005800000 */
[----:B------:R-:W-:Y:S01]  /*6bd0*/  FMUL.FTZ R78, R90, R0 ;  /* 0x000000005a4e7220 */ /* 0x000fe20000410000 */
[C---:B------:R-:W-:Y:S02]  /*6be0*/  ISETP.GE.AND P5, PT, R73.reuse, R245, PT ;  /* 0x000000f54900720c */ /* 0x040fe40003fa6270 */
[-C--:B------:R-:W-:Y:S02]  /*6bf0*/  ISETP.GE.AND P4, PT, R73, R240.reuse, PT ;  /* 0x000000f04900720c */ /* 0x080fe40003f86270 */
[----:B------:R-:W-:Y:S01]  /*6c00*/  ISETP.GT.AND P1, PT, R244, R73, PT ;  /* 0x00000049f400720c */ /* 0x000fe20003f24270 */
[----:B------:R-:W-:Y:S01]  /*6c10*/  VIADD R73, R219, 0x78 ;  /* 0x00000078db497836 */ /* 0x000fe20000000000 */
[----:B------:R-:W-:Y:S01]  /*6c20*/  ISETP.GE.AND P3, PT, R81, R240, PT ;  /* 0x000000f05100720c */ /* 0x000fe20003f66270 */
[----:B------:R-:W3:Y:S01]  /*6c30*/  MUFU.TANH R78, R78 ;  /* 0x0000004e004e7308 */ /* 0x000ee20000002400 */
[----:B------:R-:W-:Y:S01]  /*6c40*/  FSEL R200, R62, -INF , !P6 ;  /* 0xff8000003ec87808 */ /* 0x000fe20007000000 */
[----:B------:R-:W4:Y:S01]  /*6c50*/  LDSM.16.M88.4 R80, [R165+0x8800] ;  /* 0x00880000a550783b */ /* 0x000f220000000200 */
[----:B------:R-:W-:-:S02]  /*6c60*/  FSEL R197, R116, -INF , !P3 ;  /* 0xff80000074c57808 */ /* 0x000fc40005800000 */
[----:B------:R-:W-:Y:S02]  /*6c70*/  FSEL R200, R200, -INF , !P5 ;  /* 0xff800000c8c87808 */ /* 0x000fe40006800000 */
[----:B------:R-:W-:Y:S01]  /*6c80*/  FSEL R195, R70, -INF , !P1 ;  /* 0xff80000046c37808 */ /* 0x000fe20004800000 */
[----:B-1----:R-:W-:Y:S01]  /*6c90*/  HMMA.16816.F32.BF16 R88, R4, R84, R52 ;  /* 0x000000540458723c */ /* 0x002fe20000041834 */
[----:B------:R-:W-:Y:S01]  /*6ca0*/  ISETP.GT.AND P6, PT, R246, R73, PT ;  /* 0x00000049f600720c */ /* 0x000fe20003fc4270 */
[----:B------:R-:W-:Y:S01]  /*6cb0*/  VIADD R53, R219, 0x79 ;  /* 0x00000079db357836 */ /* 0x000fe20000000000 */
[C---:B------:R-:W-:Y:S01]  /*6cc0*/  ISETP.GE.AND P3, PT, R73.reuse, R245, PT ;  /* 0x000000f54900720c */ /* 0x040fe20003f66270 */
[----:B------:R1:W3:Y:S01]  /*6cd0*/  MUFU.TANH R62, R92 ;  /* 0x0000005c003e7308 */ /* 0x0002e20000002400 */
[----:B------:R-:W-:Y:S02]  /*6ce0*/  ISETP.GE.AND P5, PT, R73, R240, PT ;  /* 0x000000f04900720c */ /* 0x000fe40003fa6270 */
[----:B------:R-:W-:-:S02]  /*6cf0*/  ISETP.GT.AND P1, PT, R244, R73, PT ;  /* 0x00000049f400720c */ /* 0x000fc40003f24270 */
[----:B------:R-:W2:Y:S01]  /*6d00*/  LDSM.16.M88.4 R72, [R184+0x7800] ;  /* 0x00780000b848783b */ /* 0x000ea20000000200 */
[----:B------:R-:W-:Y:S02]  /*6d10*/  FSEL R63, R63, -INF , !P6 ;  /* 0xff8000003f3f7808 */ /* 0x000fe40007000000 */
[----:B------:R-:W-:Y:S01]  /*6d20*/  ISETP.GT.AND P6, PT, R246, R53, PT ;  /* 0x00000035f600720c */ /* 0x000fe20003fc4270 */
[----:B------:R-:W-:Y:S01]  /*6d30*/  MUFU.TANH R70, R93 ;  /* 0x0000005d00467308 */ /* 0x000fe20000002400 */
[----:B------:R-:W-:Y:S02]  /*6d40*/  FSEL R195, R195, -INF , !P4 ;  /* 0xff800000c3c37808 */ /* 0x000fe40006000000 */
[----:B------:R-:W-:Y:S02]  /*6d50*/  FSEL R196, R63, -INF , !P3 ;  /* 0xff8000003fc47808 */ /* 0x000fe40005800000 */
[----:B------:R-:W-:Y:S01]  /*6d60*/  FSEL R104, R104, -INF , !P1 ;  /* 0xff80000068687808 */ /* 0x000fe20004800000 */
[-C--:B------:R-:W-:Y:S01]  /*6d70*/  FMUL.FTZ R88, R88, R0.reuse ;  /* 0x0000000058587220 */ /* 0x080fe20000410000 */
[C---:B------:R-:W-:Y:S01]  /*6d80*/  ISETP.GE.AND P4, PT, R53.reuse, R245, PT ;  /* 0x000000f53500720c */ /* 0x040fe20003f86270 */
[----:B-1----:R-:W-:Y:S01]  /*6d90*/  FMUL.FTZ R92, R94, R0 ;  /* 0x000000005e5c7220 */ /* 0x002fe20000410000 */
[----:B------:R-:W-:Y:S01]  /*6da0*/  ISETP.GE.AND P3, PT, R53, R240, PT ;  /* 0x000000f03500720c */ /* 0x000fe20003f66270 */
[-C--:B------:R-:W-:Y:S01]  /*6db0*/  FMUL.FTZ R63, R89, R0.reuse ;  /* 0x00000000593f7220 */ /* 0x080fe20000410000 */
[----:B------:R-:W-:Y:S01]  /*6dc0*/  ISETP.GT.AND P1, PT, R244, R53, PT ;  /* 0x00000035f400720c */ /* 0x000fe20003f24270 */
[----:B------:R-:W-:Y:S01]  /*6dd0*/  VIADD R53, R219, 0x80 ;  /* 0x00000080db357836 */ /* 0x000fe20000000000 */
[----:B------:R-:W-:Y:S01]  /*6de0*/  FSEL R71, R71, -INF , !P6 ;  /* 0xff80000047477808 */ /* 0x000fe20007000000 */
[----:B------:R-:W1:Y:S01]  /*6df0*/  MUFU.TANH R92, R92 ;  /* 0x0000005c005c7308 */ /* 0x000e620000002400 */
[----:B------:R-:W-:Y:S01]  /*6e00*/  FSEL R193, R104, -INF , !P5 ;  /* 0xff80000068c17808 */ /* 0x000fe20006800000 */
[----:B------:R-:W-:Y:S01]  /*6e10*/  FMUL.FTZ R89, R90, R0 ;  /* 0x000000005a597220 */ /* 0x000fe20000410000 */
[----:B------:R-:W-:-:S02]  /*6e20*/  FSEL R198, R71, -INF , !P4 ;  /* 0xff80000047c67808 */ /* 0x000fc40006000000 */
[----:B------:R-:W-:Y:S02]  /*6e30*/  FSEL R105, R105, -INF , !P1 ;  /* 0xff80000069697808 */ /* 0x000fe40004800000 */
[----:B------:R-:W-:Y:S01]  /*6e40*/  ISETP.GT.AND P6, PT, R246, R53, PT ;  /* 0x00000035f600720c */ /* 0x000fe20003fc4270 */
[----:B----4-:R-:W-:Y:S01]  /*6e50*/  HMMA.16816.F32.BF16 R28, R56, R80, R28 ;  /* 0x00000050381c723c */ /* 0x010fe2000004181c */
[C---:B------:R-:W-:Y:S01]  /*6e60*/  ISETP.GE.AND P5, PT, R53.reuse, R245, PT ;  /* 0x000000f53500720c */ /* 0x040fe20003fa6270 */
[----:B------:R-:W4:Y:S01]  /*6e70*/  MUFU.TANH R80, R95 ;  /* 0x0000005f00507308 */ /* 0x000f220000002400 */
[----:B------:R-:W-:Y:S01]  /*6e80*/  ISETP.GE.AND P4, PT, R53, R240, PT ;  /* 0x000000f03500720c */ /* 0x000fe20003f86270 */
[----:B------:R-:W-:Y:S01]  /*6e90*/  FMUL.FTZ R81, R91, R0 ;  /* 0x000000005b517220 */ /* 0x000fe20000410000 */
[----:B------:R-:W-:Y:S02]  /*6ea0*/  ISETP.GT.AND P1, PT, R244, R53, PT ;  /* 0x00000035f400720c */ /* 0x000fe40003f24270 */
[----:B------:R-:W-:Y:S01]  /*6eb0*/  FSEL R101, R101, -INF , !P6 ;  /* 0xff80000065657808 */ /* 0x000fe20007000000 */
[----:B------:R-:W-:Y:S01]  /*6ec0*/  HMMA.16816.F32.BF16 R52, R4, R86, R48 ;  /* 0x000000560434723c */ /* 0x000fe20000041830 */
[----:B------:R-:W3:Y:S01]  /*6ed0*/  LDSM.16.M88.4 R84, [R185+0x7800] ;  /* 0x00780000b954783b */ /* 0x000ee20000000200 */
[----:B------:R-:W-:Y:S01]  /*6ee0*/  VIADD R49, R219, 0x81 ;  /* 0x00000081db317836 */ /* 0x000fe20000000000 */
[----:B------:R-:W-:Y:S01]  /*6ef0*/  FSEL R191, R105, -INF , !P3 ;  /* 0xff80000069bf7808 */ /* 0x000fe20005800000 */
[----:B------:R-:W4:Y:S01]  /*6f00*/  MUFU.TANH R71, R88 ;  /* 0x0000005800477308 */ /* 0x000f220000002400 */
[----:B------:R-:W-:-:S02]  /*6f10*/  FSEL R194, R101, -INF , !P5 ;  /* 0xff80000065c27808 */ /* 0x000fc40006800000 */
[----:B------:R-:W-:Y:S01]  /*6f20*/  FSEL R107, R107, -INF , !P1 ;  /* 0xff8000006b6b7808 */ /* 0x000fe20004800000 */
[----:B--2---:R-:W-:Y:S01]  /*6f30*/  HMMA.16816.F32.BF16 R44, R8, R72, R44 ;  /* 0x00000048082c723c */ /* 0x004fe2000004182c */
[----:B------:R-:W-:Y:S01]  /*6f40*/  ISETP.GT.AND P6, PT, R246, R49, PT ;  /* 0x00000031f600720c */ /* 0x000fe20003fc4270 */
[----:B------:R-:W-:Y:S01]  /*6f50*/  VIADD R73, R219, 0x88 ;  /* 0x00000088db497836 */ /* 0x000fe20000000000 */
[C---:B------:R-:W-:Y:S01]  /*6f60*/  ISETP.GE.AND P3, PT, R49.reuse, R245, PT ;  /* 0x000000f53100720c */ /* 0x040fe20003f66270 */
[----:B------:R-:W2:Y:S01]  /*6f70*/  MUFU.TANH R89, R89 ;  /* 0x0000005900597308 */ /* 0x000ea20000002400 */
[----:B------:R-:W-:Y:S02]  /*6f80*/  ISETP.GE.AND P5, PT, R49, R240, PT ;  /* 0x000000f03100720c */ /* 0x000fe40003fa6270 */
[----:B------:R-:W-:Y:S01]  /*6f90*/  ISETP.GT.AND P1, PT, R244, R49, PT ;  /* 0x00000031f400720c */ /* 0x000fe20003f24270 */
[----:B------:R-:W-:Y:S01]  /*6fa0*/  HMMA.16816.F32.BF16 R24, R56, R82, R24 ;  /* 0x000000523818723c */ /* 0x000fe20000041818 */
[----:B------:R-:W1:Y:S01]  /*6fb0*/  LDSM.16.M88.4 R48, [R184+0x8000] ;  /* 0x00800000b830783b */ /* 0x000e620000000200 */
[----:B------:R-:W-:Y:S01]  /*6fc0*/  FSEL R100, R100, -INF , !P6 ;  /* 0xff80000064647808 */ /* 0x000fe20007000000 */
[-C--:B------:R-:W-:Y:S01]  /*6fd0*/  FMUL.FTZ R52, R52, R0.reuse ;  /* 0x0000000034347220 */ /* 0x080fe20000410000 */
[----:B------:R-:W-:Y:S01]  /*6fe0*/  ISETP.GT.AND P6, PT, R246, R73, PT ;  /* 0x00000049f600720c */ /* 0x000fe20003fc4270 */
[----:B------:R-:W-:Y:S01]  /*6ff0*/  FMUL.FTZ R53, R53, R0 ;  /* 0x0000000035357220 */ /* 0x000fe20000410000 */
[----:B------:R-:W-:Y:S01]  /*7000*/  FSEL R179, R107, -INF , !P4 ;  /* 0xff8000006bb37808 */ /* 0x000fe20006000000 */
[----:B------:R-:W-:Y:S01]  /*7010*/  MUFU.TANH R90, R52 ;  /* 0x00000034005a7308 */ /* 0x000fe20000002400 */
[----:B------:R-:W-:-:S02]  /*7020*/  FSEL R192, R100, -INF , !P3 ;  /* 0xff80000064c07808 */ /* 0x000fc40005800000 */
[----:B------:R-:W-:Y:S02]  /*7030*/  FSEL R106, R106, -INF , !P1 ;  /* 0xff8000006a6a7808 */ /* 0x000fe40004800000 */
[C---:B------:R-:W-:Y:S02]  /*7040*/  ISETP.GE.AND P4, PT, R73.reuse, R245, PT ;  /* 0x000000f54900720c */ /* 0x040fe40003f86270 */
[----:B------:R-:W-:Y:S01]  /*7050*/  ISETP.GE.AND P3, PT, R73, R240, PT ;  /* 0x000000f04900720c */ /* 0x000fe20003f66270 */
[----:B------:R4:W-:Y:S01]  /*7060*/  MUFU.TANH R88, R53 ;  /* 0x0000003500587308 */ /* 0x0009e20000002400 */
[----:B------:R-:W-:Y:S02]  /*7070*/  ISETP.GT.AND P1, PT, R244, R73, PT ;  /* 0x00000049f400720c */ /* 0x000fe40003f24270 */
[----:B------:R-:W-:Y:S01]  /*7080*/  HMMA.16816.F32.BF16 R72, R8, R74, R40 ;  /* 0x0000004a0848723c */ /* 0x000fe20000041828 */
[----:B------:R-:W-:Y:S01]  /*7090*/  VIADD R41, R219, 0x89 ;  /* 0x00000089db297836 */ /* 0x000fe20000000000 */
[----:B------:R-:W-:-:S02]  /*70a0*/  FSEL R96, R96, -INF , !P6 ;  /* 0xff80000060607808 */ /* 0x000fc40007000000 */
[----:B------:R-:W-:Y:S01]  /*70b0*/  FSEL R177, R106, -INF , !P5 ;  /* 0xff8000006ab17808 */ /* 0x000fe20006800000 */
[----:B------:R-:W2:Y:S01]  /*70c0*/  MUFU.TANH R63, R63 ;  /* 0x0000003f003f7308 */ /* 0x000ea20000002400 */
[----:B------:R-:W-:Y:S02]  /*70d0*/  FSEL R178, R96, -INF , !P4 ;  /* 0xff80000060b27808 */ /* 0x000fe40006000000 */
[----:B------:R-:W-:Y:S02]  /*70e0*/  FSEL R98, R98, -INF , !P1 ;  /* 0xff80000062627808 */ /* 0x000fe40004800000 */
[----:B------:R-:W-:Y:S02]  /*70f0*/  ISETP.GT.AND P6, PT, R246, R41, PT ;  /* 0x00000029f600720c */ /* 0x000fe40003fc4270 */
[C---:B------:R-:W-:Y:S01]  /*7100*/  ISETP.GE.AND P5, PT, R41.reuse, R245, PT ;  /* 0x000000f52900720c */ /* 0x040fe20003fa6270 */
[----:B------:R-:W2:Y:S01]  /*7110*/  MUFU.TANH R81, R81 ;  /* 0x0000005100517308 */ /* 0x000ea20000002400 */
[----:B------:R-:W-:-:S02]  /*7120*/  ISETP.GE.AND P4, PT, R41, R240, PT ;  /* 0x000000f02900720c */ /* 0x000fc40003f86270 */
[----:B------:R-:W-:Y:S02]  /*7130*/  ISETP.GT.AND P1, PT, R244, R41, PT ;  /* 0x00000029f400720c */ /* 0x000fe40003f24270 */
[C---:B---3--:R-:W-:Y:S01]  /*7140*/  HMMA.16816.F32.BF16 R40, R4.reuse, R84, R44 ;  /* 0x000000540428723c */ /* 0x048fe2000004182c */
[----:B------:R-:W-:Y:S01]  /*7150*/  VIADD R45, R219, 0x90 ;  /* 0x00000090db2d7836 */ /* 0x000fe20000000000 */
[----:B------:R-:W-:Y:S01]  /*7160*/  FSEL R97, R97, -INF , !P6 ;  /* 0xff80000061617808 */ /* 0x000fe20007000000 */
[-C--:B------:R-:W-:Y:S01]  /*7170*/  FMUL.FTZ R84, R54, R0.reuse ;  /* 0x0000000036547220 */ /* 0x080fe20000410000 */
[----:B------:R-:W-:Y:S01]  /*7180*/  FSEL R175, R98, -INF , !P3 ;  /* 0xff80000062af7808 */ /* 0x000fe20005800000 */
[----:B------:R-:W-:Y:S01]  /*7190*/  FMUL.FTZ R85, R55, R0 ;  /* 0x0000000037557220 */ /* 0x000fe20000410000 */
[----:B------:R-:W-:Y:S01]  /*71a0*/  ISETP.GT.AND P6, PT, R246, R45, PT ;  /* 0x0000002df600720c */ /* 0x000fe20003fc4270 */
[----:B----4-:R-:W3:Y:S01]  /*71b0*/  LDSM.16.M88.4 R52, [R185+0x8000] ;  /* 0x00800000b934783b */ /* 0x010ee20000000200 */
[----:B------:R-:W-:Y:S01]  /*71c0*/  FSEL R176, R97, -INF , !P5 ;  /* 0xff80000061b07808 */ /* 0x000fe20006800000 */
[----:B------:R-:W-:Y:S01]  /*71d0*/  HMMA.16816.F32.BF16 R72, R4, R86, R72 ;  /* 0x000000560448723c */ /* 0x000fe20000041848 */
[----:B------:R-:W-:Y:S01]  /*71e0*/  FSEL R99, R99, -INF , !P1 ;  /* 0xff80000063637808 */ /* 0x000fe20004800000 */
[----:B------:R-:W4:Y:S01]  /*71f0*/  MUFU.TANH R84, R84 ;  /* 0x0000005400547308 */ /* 0x000f220000002400 */
[----:B------:R-:W-:-:S02]  /*7200*/  ISETP.GE.AND P3, PT, R45, R245, PT ;  /* 0x000000f52d00720c */ /* 0x000fc40003f66270 */
[----:B------:R-:W-:Y:S02]  /*7210*/  ISETP.GE.AND P5, PT, R45, R240, PT ;  /* 0x000000f02d00720c */ /* 0x000fe40003fa6270 */
[----:B------:R-:W-:Y:S02]  /*7220*/  ISETP.GT.AND P1, PT, R244, R45, PT ;  /* 0x0000002df400720c */ /* 0x000fe40003f24270 */
[C---:B-1----:R-:W-:Y:S01]  /*7230*/  HMMA.16816.F32.BF16 R44, R8.reuse, R48, R36 ;  /* 0x00000030082c723c */ /* 0x042fe20000041824 */
[----:B------:R-:W-:Y:S01]  /*7240*/  VIADD R37, R219, 0x91 ;  /* 0x00000091db257836 */ /* 0x000fe20000000000 */
[----:B------:R-:W-:Y:S01]  /*7250*/  FSEL R79, R79, -INF , !P6 ;  /* 0xff8000004f4f7808 */ /* 0x000fe20007000000 */
[-C--:B------:R-:W-:Y:S01]  /*7260*/  FMUL.FTZ R36, R41, R0.reuse ;  /* 0x0000000029247220 */ /* 0x080fe20000410000 */
[----:B------:R-:W-:Y:S01]  /*7270*/  FSEL R173, R99, -INF , !P4 ;  /* 0xff80000063ad7808 */ /* 0x000fe20006000000 */
[----:B------:R-:W-:Y:S01]  /*7280*/  VIADD R41, R219, 0x99 ;  /* 0x00000099db297836 */ /* 0x000fe20000000000 */
[----:B------:R-:W-:Y:S01]  /*7290*/  FSEL R170, R79, -INF , !P3 ;  /* 0xff8000004faa7808 */ /* 0x000fe20005800000 */
[-C--:B------:R-:W-:Y:S01]  /*72a0*/  FMUL.FTZ R40, R40, R0.reuse ;  /* 0x0000000028287220 */ /* 0x080fe20000410000 */
[----:B------:R-:W-:Y:S01]  /*72b0*/  FSEL R78, R78, -INF , !P1 ;  /* 0xff8000004e4e7808 */ /* 0x000fe20004800000 */
[-C--:B------:R-:W-:Y:S01]  /*72c0*/  FMUL.FTZ R42, R42, R0.reuse ;  /* 0x000000002a2a7220 */ /* 0x080fe20000410000 */
[----:B------:R-:W-:Y:S01]  /*72d0*/  ISETP.GT.AND P6, PT, R246, R37, PT ;  /* 0x00000025f600720c */ /* 0x000fe20003fc4270 */
[----:B------:R-:W-:Y:S01]  /*72e0*/  FMUL.FTZ R43, R43, R0 ;  /* 0x000000002b2b7220 */ /* 0x000fe20000410000 */
[C---:B------:R-:W-:Y:S01]  /*72f0*/  ISETP.GE.AND P4, PT, R37.reuse, R245, PT ;  /* 0x000000f52500720c */ /* 0x040fe20003f86270 */
[----:B------:R-:W-:Y:S01]  /*7300*/  MUFU.TANH R79, R40 ;  /* 0x00000028004f7308 */ /* 0x000fe20000002400 */
[----:B------:R-:W-:Y:S01]  /*7310*/  ISETP.GE.AND P3, PT, R37, R240, PT ;  /* 0x000000f02500720c */ /* 0x000fe20003f66270 */
[----:B------:R-:W-:Y:S01]  /*7320*/  HMMA.16816.F32.BF16 R48, R8, R50, R32 ;  /* 0x000000320830723c */ /* 0x000fe20000041820 */
[----:B------:R-:W-:Y:S01]  /*7330*/  ISETP.GT.AND P1, PT, R244, R37, PT ;  /* 0x00000025f400720c */ /* 0x000fe20003f24270 */
[----:B------:R-:W-:Y:S01]  /*7340*/  VIADD R37, R219, 0x98 ;  /* 0x00000098db257836 */ /* 0x000fe20000000000 */
[----:B------:R-:W-:Y:S01]  /*7350*/  FSEL R67, R67, -INF , !P6 ;  /* 0xff80000043437808 */ /* 0x000fe20007000000 */
[----:B------:R-:W-:Y:S01]  /*7360*/  VIADD R33, R219, 0xa1 ;  /* 0x000000a1db217836 */ /* 0x000fe20000000000 */
[----:B------:R-:W-:Y:S01]  /*7370*/  FSEL R171, R78, -INF , !P5 ;  /* 0xff8000004eab7808 */ /* 0x000fe20006800000 */
[----:B------:R-:W-:Y:S01]  /*7380*/  MUFU.TANH R82, R42 ;  /* 0x0000002a00527308 */ /* 0x000fe20000002400 */
[----:B------:R-:W-:Y:S01]  /*7390*/  ISETP.GT.AND P6, PT, R246, R37, PT ;  /* 0x00000025f600720c */ /* 0x000fe20003fc4270 */
[----:B------:R-:W-:Y:S01]  /*73a0*/  FMUL.FTZ R72, R72, R0 ;  /* 0x0000000048487220 */ /* 0x000fe20000410000 */
[----:B------:R-:W-:-:S02]  /*73b0*/  FSEL R162, R67, -INF , !P4 ;  /* 0xff80000043a27808 */ /* 0x000fc40006000000 */
[----:B------:R-:W-:Y:S02]  /*73c0*/  FSEL R69, R69, -INF , !P1 ;  /* 0xff80000045457808 */ /* 0x000fe40004800000 */
[C---:B------:R-:W-:Y:S01]  /*73d0*/  ISETP.GE.AND P5, PT, R37.reuse, R245, PT ;  /* 0x000000f52500720c */ /* 0x040fe20003fa6270 */
[----:B------:R1:W-:Y:S01]  /*73e0*/  MUFU.TANH R78, R36 ;  /* 0x00000024004e7308 */ /* 0x0003e20000002400 */
[----:B------:R-:W-:Y:S01]  /*73f0*/  ISETP.GE.AND P4, PT, R37, R240, PT ;  /* 0x000000f02500720c */ /* 0x000fe20003f86270 */
[C---:B---3--:R-:W-:Y:S01]  /*7400*/  HMMA.16816.F32.BF16 R44, R4.reuse, R52, R44 ;  /* 0x00000034042c723c */ /* 0x048fe2000004182c */
[----:B------:R-:W-:Y:S01]  /*7410*/  ISETP.GT.AND P1, PT, R244, R37, PT ;  /* 0x00000025f400720c */ /* 0x000fe20003f24270 */
[----:B------:R-:W-:Y:S01]  /*7420*/  FMUL.FTZ R52, R73, R0 ;  /* 0x0000000049347220 */ /* 0x000fe20000410000 */
[----:B------:R-:W-:Y:S02]  /*7430*/  FSEL R62, R62, -INF , !P6 ;  /* 0xff8000003e3e7808 */ /* 0x000fe40007000000 */
[----:B------:R-:W-:Y:S01]  /*7440*/  ISETP.GT.AND P6, PT, R246, R41, PT ;  /* 0x00000029f600720c */ /* 0x000fe20003fc4270 */
[----:B------:R-:W3:Y:S01]  /*7450*/  MUFU.TANH R85, R85 ;  /* 0x0000005500557308 */ /* 0x000ee20000002400 */
[----:B------:R-:W-:Y:S01]  /*7460*/  FSEL R169, R69, -INF , !P3 ;  /* 0xff80000045a97808 */ /* 0x000fe20005800000 */
[----:B------:R-:W-:Y:S01]  /*7470*/  HMMA.16816.F32.BF16 R48, R4, R54, R48 ;  /* 0x000000360430723c */ /* 0x000fe20000041830 */
[----:B------:R-:W-:Y:S01]  /*7480*/  FSEL R160, R62, -INF , !P5 ;  /* 0xff8000003ea07808 */ /* 0x000fe20006800000 */
[----:B------:R-:W-:Y:S01]  /*7490*/  VIADD R55, R219, 0xa9 ;  /* 0x000000a9db377836 */ /* 0x000fe20000000000 */
[----:B------:R-:W-:-:S02]  /*74a0*/  FSEL R92, R92, -INF , !P1 ;  /* 0xff8000005c5c7808 */ /* 0x000fc40004800000 */
[C---:B------:R-:W-:Y:S01]  /*74b0*/  ISETP.GE.AND P3, PT, R41.reuse, R245, PT ;  /* 0x000000f52900720c */ /* 0x040fe20003f66270 */
[----:B------:R2:W3:Y:S01]  /*74c0*/  MUFU.TANH R69, R43 ;  /* 0x0000002b00457308 */ /* 0x0004e20000002400 */
[----:B-1----:R-:W1:Y:S01]  /*74d0*/  LDSM.16.M88.4 R36, [R184+0x8800] ;  /* 0x00880000b824783b */ /* 0x002e620000000200 */
[----:B------:R-:W-:Y:S02]  /*74e0*/  ISETP.GE.AND P5, PT, R41, R240, PT ;  /* 0x000000f02900720c */ /* 0x000fe40003fa6270 */
[----:B------:R-:W-:Y:S01]  /*74f0*/  ISETP.GT.AND P1, PT, R244, R41, PT ;  /* 0x00000029f400720c */ /* 0x000fe20003f24270 */
[----:B------:R-:W-:Y:S01]  /*7500*/  VIADD R41, R219, 0xa0 ;  /* 0x000000a0db297836 */ /* 0x000fe20000000000 */
[----:B------:R-:W-:Y:S01]  /*7510*/  FSEL R70, R70, -INF , !P6 ;  /* 0xff80000046467808 */ /* 0x000fe20007000000 */
[-C--:B------:R-:W-:Y:S01]  /*7520*/  FMUL.FTZ R45, R45, R0.reuse ;  /* 0x000000002d2d7220 */ /* 0x080fe20000410000 */
[----:B------:R-:W-:Y:S01]  /*7530*/  FSEL R163, R92, -INF , !P4 ;  /* 0xff8000005ca37808 */ /* 0x000fe20006000000 */
[----:B------:R4:W3:Y:S01]  /*7540*/  MUFU.TANH R53, R72 ;  /* 0x0000004800357308 */ /* 0x0008e20000002400 */
        /* <DEDUP_REMOVED lines=9> */
[----:B------:R-:W-:Y:S01]  /*75e0*/  FMUL.FTZ R48, R48, R0 ;  /* 0x0000000030307220 */ /* 0x000fe20000410000 */
[----:B------:R-:W-:-:S02]  /*75f0*/  ISETP.GT.AND P1, PT, R244, R41, PT ;  /* 0x00000029f400720c */ /* 0x000fc40003f24270 */
[----:B--2---:R-:W2:Y:S01]  /*7600*/  LDSM.16.M88.4 R40, [R165+0x9000] ;  /* 0x00900000a528783b */ /* 0x004ea20000000200 */
[----:B------:R-:W-:Y:S02]  /*7610*/  FSEL R71, R71, -INF , !P6 ;  /* 0xff80000047477808 */ /* 0x000fe40007000000 */
[-C--:B------:R-:W-:Y:S01]  /*7620*/  ISETP.GT.AND P6, PT, R246, R33.reuse, PT ;  /* 0x00000021f600720c */ /* 0x080fe20003fc4270 */
[----:B----4-:R-:W-:Y:S01]  /*7630*/  FMUL.FTZ R72, R74, R0 ;  /* 0x000000004a487220 */ /* 0x010fe20000410000 */
[----:B------:R-:W-:Y:S01]  /*7640*/  FSEL R89, R89, -INF , !P1 ;  /* 0xff80000059597808 */ /* 0x000fe20004800000 */
[----:B------:R-:W-:Y:S01]  /*7650*/  MUFU.TANH R52, R52 ;  /* 0x0000003400347308 */ /* 0x000fe20000002400 */
[----:B------:R-:W-:Y:S02]  /*7660*/  ISETP.GT.AND P1, PT, R244, R33, PT ;  /* 0x00000021f400720c */ /* 0x000fe40003f24270 */
[----:B------:R-:W-:Y:S02]  /*7670*/  FSEL R63, R63, -INF , !P6 ;  /* 0xff8000003f3f7808 */ /* 0x000fe40007000000 */
[----:B------:R-:W-:-:S02]  /*7680*/  FSEL R151, R80, -INF , !P5 ;  /* 0xff80000050977808 */ /* 0x000fc40006800000 */
[----:B------:R-:W-:Y:S01]  /*7690*/  FSEL R148, R71, -INF , !P4 ;  /* 0xff80000047947808 */ /* 0x000fe20006000000 */
[----:B------:R-:W4:Y:S01]  /*76a0*/  MUFU.TANH R72, R72 ;  /* 0x0000004800487308 */ /* 0x000f220000002400 */
[----:B------:R-:W-:Y:S02]  /*76b0*/  FSEL R81, R81, -INF , !P1 ;  /* 0xff80000051517808 */ /* 0x000fe40004800000 */
[----:B------:R-:W-:Y:S01]  /*76c0*/  ISETP.GE.AND P5, PT, R33, R245, PT ;  /* 0x000000f52100720c */ /* 0x000fe20003fa6270 */
[----:B-1----:R-:W-:Y:S01]  /*76d0*/  HMMA.16816.F32.BF16 R28, R8, R36, R28 ;  /* 0x00000024081c723c */ /* 0x002fe2000004181c */
[----:B------:R-:W-:Y:S01]  /*76e0*/  VIADD R37, R219, 0xa8 ;  /* 0x000000a8db257836 */ /* 0x000fe20000000000 */
[----:B------:R-:W-:Y:S01]  /*76f0*/  ISETP.GE.AND P4, PT, R33, R240, PT ;  /* 0x000000f02100720c */ /* 0x000fe20003f86270 */
[----:B------:R-:W-:Y:S01]  /*7700*/  FMUL.FTZ R36, R44, R0 ;  /* 0x000000002c247220 */ /* 0x000fe20000410000 */
[----:B------:R-:W1:Y:S01]  /*7710*/  LDSM.16.M88.4 R32, [R185+0x8800] ;  /* 0x00880000b920783b */ /* 0x000e620000000200 */
[----:B------:R-:W-:Y:S01]  /*7720*/  FSEL R145, R89, -INF , !P3 ;  /* 0xff80000059917808 */ /* 0x000fe20005800000 */
[----:B------:R-:W4:Y:S01]  /*7730*/  MUFU.TANH R70, R70 ;  /* 0x0000004600467308 */ /* 0x000f220000002400 */
[----:B------:R-:W-:-:S02]  /*7740*/  ISETP.GT.AND P6, PT, R246, R37, PT ;  /* 0x00000025f600720c */ /* 0x000fc40003fc4270 */
[----:B------:R-:W-:Y:S02]  /*7750*/  ISETP.GT.AND P1, PT, R244, R37, PT ;  /* 0x00000025f400720c */ /* 0x000fe40003f24270 */
[----:B------:R-:W-:Y:S02]  /*7760*/  FSEL R90, R90, -INF , !P6 ;  /* 0xff8000005a5a7808 */ /* 0x000fe40007000000 */
[----:B------:R-:W-:Y:S01]  /*7770*/  ISETP.GT.AND P6, PT, R246, R55, PT ;  /* 0x00000037f600720c */ /* 0x000fe20003fc4270 */
[----:B------:R-:W4:Y:S01]  /*7780*/  MUFU.TANH R36, R36 ;  /* 0x0000002400247308 */ /* 0x000f220000002400 */
[----:B------:R-:W-:Y:S02]  /*7790*/  FSEL R144, R63, -INF , !P5 ;  /* 0xff8000003f907808 */ /* 0x000fe40006800000 */
[----:B------:R-:W-:Y:S02]  /*77a0*/  FSEL R143, R81, -INF , !P4 ;  /* 0xff800000518f7808 */ /* 0x000fe40006000000 */
[----:B------:R-:W-:Y:S01]  /*77b0*/  FSEL R84, R84, -INF , !P1 ;  /* 0xff80000054547808 */ /* 0x000fe20004800000 */
[----:B--2---:R-:W-:Y:S01]  /*77c0*/  HMMA.16816.F32.BF16 R20, R56, R40, R20 ;  /* 0x000000283814723c */ /* 0x004fe20000041814 */
[----:B------:R-:W-:Y:S01]  /*77d0*/  VIADD R41, R219, 0xb0 ;  /* 0x000000b0db297836 */ /* 0x000fe20000000000 */
[----:B------:R-:W-:-:S02]  /*77e0*/  ISETP.GE.AND P3, PT, R37, R245, PT ;  /* 0x000000f52500720c */ /* 0x000fc40003f66270 */
[----:B------:R-:W-:Y:S02]  /*77f0*/  ISETP.GE.AND P5, PT, R37, R240, PT ;  /* 0x000000f02500720c */ /* 0x000fe40003fa6270 */
[----:B------:R-:W-:Y:S01]  /*7800*/  ISETP.GE.AND P4, PT, R55, R245, PT ;  /* 0x000000f53700720c */ /* 0x000fe20003f86270 */
[----:B------:R-:W2:Y:S01]  /*7810*/  MUFU.TANH R37, R45 ;  /* 0x0000002d00257308 */ /* 0x000ea20000002400 */
[----:B------:R-:W-:Y:S02]  /*7820*/  ISETP.GT.AND P1, PT, R244, R55, PT ;  /* 0x00000037f400720c */ /* 0x000fe40003f24270 */
[----:B------:R-:W-:Y:S02]  /*7830*/  FSEL R88, R88, -INF , !P6 ;  /* 0xff80000058587808 */ /* 0x000fe40007000000 */
[----:B------:R-:W-:Y:S02]  /*7840*/  ISETP.GT.AND P6, PT, R246, R41, PT ;  /* 0x00000029f600720c */ /* 0x000fe40003fc4270 */
[----:B------:R-:W-:-:S02]  /*7850*/  FSEL R134, R90, -INF , !P3 ;  /* 0xff8000005a867808 */ /* 0x000fc40005800000 */
[----:B------:R-:W-:Y:S02]  /*7860*/  FSEL R139, R84, -INF , !P5 ;  /* 0xff800000548b7808 */ /* 0x000fe40006800000 */
[----:B------:R-:W-:Y:S02]  /*7870*/  FSEL R142, R88, -INF , !P4 ;  /* 0xff800000588e7808 */ /* 0x000fe40006000000 */
[----:B---3--:R-:W-:Y:S02]  /*7880*/  FSEL R62, R85, -INF , !P1 ;  /* 0xff800000553e7808 */ /* 0x008fe40004800000 */
[-C--:B------:R-:W-:Y:S01]  /*7890*/  ISETP.GE.AND P3, PT, R55, R240.reuse, PT ;  /* 0x000000f03700720c */ /* 0x080fe20003f66270 */
[----:B-1----:R-:W-:Y:S01]  /*78a0*/  HMMA.16816.F32.BF16 R28, R4, R32, R28 ;  /* 0x00000020041c723c */ /* 0x002fe2000004181c */
[C---:B------:R-:W-:Y:S01]  /*78b0*/  ISETP.GE.AND P5, PT, R41.reuse, R245, PT ;  /* 0x000000f52900720c */ /* 0x040fe20003fa6270 */
[----:B------:R1:W3:Y:S01]  /*78c0*/  MUFU.TANH R55, R47 ;  /* 0x0000002f00377308 */ /* 0x0002e20000002400 */
[----:B------:R-:W-:Y:S01]  /*78d0*/  ISETP.GE.AND P4, PT, R41, R240, PT ;  /* 0x000000f02900720c */ /* 0x000fe20003f86270 */
[----:B------:R-:W-:Y:S01]  /*78e0*/  FMUL.FTZ R32, R49, R0 ;  /* 0x0000000031207220 */ /* 0x000fe20000410000 */
[----:B------:R-:W-:Y:S01]  /*78f0*/  ISETP.GT.AND P1, PT, R244, R41, PT ;  /* 0x00000029f400720c */ /* 0x000fe20003f24270 */
[----:B------:R-:W-:Y:S01]  /*7900*/  VIADD R41, R219, 0xb1 ;  /* 0x000000b1db297836 */ /* 0x000fe20000000000 */
[----:B------:R-:W-:-:S02]  /*7910*/  FSEL R67, R79, -INF , !P6 ;  /* 0xff8000004f437808 */ /* 0x000fc40007000000 */
[----:B------:R-:W-:Y:S01]  /*7920*/  FSEL R62, R62, -INF , !P3 ;  /* 0xff8000003e3e7808 */ /* 0x000fe20005800000 */
[----:B------:R4:W3:Y:S01]  /*7930*/  MUFU.TANH R33, R48 ;  /* 0x0000003000217308 */ /* 0x0008e20000002400 */
[----:B------:R-:W-:Y:S02]  /*7940*/  ISETP.GT.AND P6, PT, R246, R41, PT ;  /* 0x00000029f600720c */ /* 0x000fe40003fc4270 */
[----:B------:R-:W-:Y:S02]  /*7950*/  FSEL R67, R67, -INF , !P5 ;  /* 0xff80000043437808 */ /* 0x000fe40006800000 */
[----:B------:R-:W-:Y:S02]  /*7960*/  FSEL R82, R82, -INF , !P1 ;  /* 0xff80000052527808 */ /* 0x000fe40004800000 */
[C---:B------:R-:W-:Y:S01]  /*7970*/  ISETP.GE.AND P3, PT, R41.reuse, R245, PT ;  /* 0x000000f52900720c */ /* 0x040fe20003f66270 */
[----:B------:R-:W-:Y:S01]  /*7980*/  MUFU.TANH R32, R32 ;  /* 0x0000002000207308 */ /* 0x000fe20000002400 */
[----:B-1----:R-:W-:Y:S01]  /*7990*/  HMMA.16816.F32.BF16 R44, R8, R38, R24 ;  /* 0x00000026082c723c */ /* 0x002fe20000041818 */
[----:B------:R-:W1:Y:S01]  /*79a0*/  LDSM.16.M88.4 R24, [R184+0x9000] ;  /* 0x00900000b818783b */ /* 0x000e620000000200 */
[----:B------:R-:W-:Y:S01]  /*79b0*/  ISETP.GE.AND P5, PT, R41, R240, PT ;  /* 0x000000f02900720c */ /* 0x000fe20003fa6270 */
[-C--:B------:R-:W-:Y:S01]  /*79c0*/  FMUL.FTZ R38, R51, R0.reuse ;  /* 0x0000000033267220 */ /* 0x080fe20000410000 */
[----:B------:R-:W-:Y:S01]  /*79d0*/  ISETP.GT.AND P1, PT, R244, R41, PT ;  /* 0x00000029f400720c */ /* 0x000fe20003f24270 */
[----:B------:R-:W-:Y:S01]  /*79e0*/  VIADD R41, R219, 0xb8 ;  /* 0x000000b8db297836 */ /* 0x000fe20000000000 */
[----:B------:R-:W-:Y:S01]  /*79f0*/  FSEL R63, R78, -INF , !P6 ;  /* 0xff8000004e3f7808 */ /* 0x000fe20007000000 */
[-C--:B------:R-:W-:Y:S01]  /*7a00*/  FMUL.FTZ R28, R28, R0.reuse ;  /* 0x000000001c1c7220 */ /* 0x080fe20000410000 */
[----:B------:R-:W-:Y:S01]  /*7a10*/  FSEL R39, R82, -INF , !P4 ;  /* 0xff80000052277808 */ /* 0x000fe20006000000 */
[-C--:B----4-:R-:W-:Y:S01]  /*7a20*/  FMUL.FTZ R48, R50, R0.reuse ;  /* 0x0000000032307220 */ /* 0x090fe20000410000 */
[----:B------:R-:W-:Y:S01]  /*7a30*/  ISETP.GT.AND P6, PT, R246, R41, PT ;  /* 0x00000029f600720c */ /* 0x000fe20003fc4270 */
[-C--:B------:R-:W-:Y:S01]  /*7a40*/  FMUL.FTZ R30, R30, R0.reuse ;  /* 0x000000001e1e7220 */ /* 0x080fe20000410000 */
[----:B------:R-:W-:Y:S01]  /*7a50*/  FSEL R63, R63, -INF , !P3 ;  /* 0xff8000003f3f7808 */ /* 0x000fe20005800000 */
[----:B------:R-:W-:Y:S01]  /*7a60*/  MUFU.TANH R38, R38 ;  /* 0x0000002600267308 */ /* 0x000fe20000002400 */
[----:B------:R-:W-:Y:S01]  /*7a70*/  FSEL R69, R69, -INF , !P1 ;  /* 0xff80000045457808 */ /* 0x000fe20004800000 */
[----:B------:R-:W-:Y:S01]  /*7a80*/  FMUL.FTZ R29, R29, R0 ;  /* 0x000000001d1d7220 */ /* 0x000fe20000410000 */
[----:B------:R-:W-:-:S02]  /*7a90*/  ISETP.GE.AND P4, PT, R41, R245, PT ;  /* 0x000000f52900720c */ /* 0x000fc40003f86270 */
[----:B------:R-:W-:Y:S02]  /*7aa0*/  ISETP.GE.AND P3, PT, R41, R240, PT ;  /* 0x000000f02900720c */ /* 0x000fe40003f66270 */
[----:B------:R-:W-:Y:S01]  /*7ab0*/  ISETP.GT.AND P1, PT, R244, R41, PT ;  /* 0x00000029f400720c */ /* 0x000fe20003f24270 */
[----:B------:R-:W-:Y:S01]  /*7ac0*/  HMMA.16816.F32.BF16 R44, R4, R34, R44 ;  /* 0x00000022042c723c */ /* 0x000fe2000004182c */
[----:B------:R-:W-:Y:S01]  /*7ad0*/  FSEL R53, R53, -INF , !P6 ;  /* 0xff80000035357808 */ /* 0x000fe20007000000 */
[----:B------:R-:W-:Y:S01]  /*7ae0*/  VIADD R35, R219, 0xc0 ;  /* 0x000000c0db237836 */ /* 0x000fe20000000000 */
[----:B------:R-:W-:Y:S01]  /*7af0*/  FSEL R73, R69, -INF , !P5 ;  /* 0xff80000045497808 */ /* 0x000fe20006800000 */
[----:B------:R-:W4:Y:S01]  /*7b00*/  MUFU.TANH R48, R48 ;  /* 0x0000003000307308 */ /* 0x000f220000002400 */
[----:B------:R-:W-:Y:S02]  /*7b10*/  FSEL R80, R53, -INF , !P4 ;  /* 0xff80000035507808 */ /* 0x000fe40006000000 */
[----:B------:R-:W-:Y:S01]  /*7b20*/  FSEL R72, R72, -INF , !P1 ;  /* 0xff80000048487808 */ /* 0x000fe20004800000 */
[----:B------:R-:W-:Y:S01]  /*7b30*/  HMMA.16816.F32.BF16 R40, R56, R42, R16 ;  /* 0x0000002a3828723c */ /* 0x000fe20000041810 */
[----:B------:R-:W-:-:S02]  /*7b40*/  VIADD R17, R219, 0xb9 ;  /* 0x000000b9db117836 */ /* 0x000fc40000000000 */
[----:B------:R-:W-:Y:S01]  /*7b50*/  FSEL R72, R72, -INF , !P3 ;  /* 0xff80000048487808 */ /* 0x000fe20005800000 */
[----:B------:R-:W4:Y:S01]  /*7b60*/  MUFU.TANH R28, R28 ;  /* 0x0000001c001c7308 */ /* 0x000f220000002400 */
[----:B------:R-:W-:Y:S02]  /*7b70*/  ISETP.GE.AND P3, PT, R35, R245, PT ;  /* 0x000000f52300720c */ /* 0x000fe40003f66270 */
[----:B------:R-:W-:Y:S02]  /*7b80*/  ISETP.GT.AND P6, PT, R246, R17, PT ;  /* 0x00000011f600720c */ /* 0x000fe40003fc4270 */
[C---:B------:R-:W-:Y:S02]  /*7b90*/  ISETP.GE.AND P5, PT, R17.reuse, R245, PT ;  /* 0x000000f51100720c */ /* 0x040fe40003fa6270 */
[----:B------:R-:W-:Y:S01]  /*7ba0*/  ISETP.GE.AND P4, PT, R17, R240, PT ;  /* 0x000000f01100720c */ /* 0x000fe20003f86270 */
[C---:B-1----:R-:W-:Y:S01]  /*7bb0*/  HMMA.16816.F32.BF16 R20, R8.reuse, R24, R20 ;  /* 0x000000180814723c */ /* 0x042fe20000041814 */
[----:B------:R-:W-:Y:S01]  /*7bc0*/  ISETP.GT.AND P1, PT, R244, R17, PT ;  /* 0x00000011f400720c */ /* 0x000fe20003f24270 */
[----:B------:R-:W-:Y:S01]  /*7bd0*/  VIADD R25, R219, 0xc1 ;  /* 0x000000c1db197836 */ /* 0x000fe20000000000 */
[----:B------:R-:W1:Y:S01]  /*7be0*/  LDSM.16.M88.4 R16, [R185+0x9000] ;  /* 0x00900000b910783b */ /* 0x000e620000000200 */
[----:B------:R-:W-:Y:S01]  /*7bf0*/  FSEL R52, R52, -INF , !P6 ;  /* 0xff80000034347808 */ /* 0x000fe20007000000 */
[-C--:B------:R-:W-:Y:S01]  /*7c00*/  FMUL.FTZ R24, R31, R0.reuse ;  /* 0x000000001f187220 */ /* 0x080fe20000410000 */
[-C--:B------:R-:W-:Y:S01]  /*7c10*/  ISETP.GT.AND P6, PT, R246, R35.reuse, PT ;  /* 0x00000023f600720c */ /* 0x080fe20003fc4270 */
[----:B------:R-:W4:Y:S01]  /*7c20*/  MUFU.TANH R30, R30 ;  /* 0x0000001e001e7308 */ /* 0x000f220000002400 */
[----:B------:R-:W-:Y:S01]  /*7c30*/  FSEL R70, R70, -INF , !P1 ;  /* 0xff80000046467808 */ /* 0x000fe20004800000 */
[----:B------:R-:W-:Y:S01]  /*7c40*/  HMMA.16816.F32.BF16 R40, R8, R26, R40 ;  /* 0x0000001a0828723c */ /* 0x000fe20000041828 */
[----:B------:R-:W-:Y:S01]  /*7c50*/  ISETP.GT.AND P1, PT, R244, R35, PT ;  /* 0x00000023f400720c */ /* 0x000fe20003f24270 */
[----:B------:R-:W-:Y:S01]  /*7c60*/  VIADD R27, R219, 0xc9 ;  /* 0x000000c9db1b7836 */ /* 0x000fe20000000000 */
[----:B------:R-:W-:Y:S01]  /*7c70*/  FSEL R36, R36, -INF , !P6 ;  /* 0xff80000024247808 */ /* 0x000fe20007000000 */
[-C--:B------:R-:W-:Y:S01]  /*7c80*/  FMUL.FTZ R44, R44, R0.reuse ;  /* 0x000000002c2c7220 */ /* 0x080fe20000410000 */
[----:B------:R-:W-:Y:S01]  /*7c90*/  FSEL R71, R70, -INF , !P4 ;  /* 0xff80000046477808 */ /* 0x000fe20006000000 */
[----:B------:R-:W4:Y:S01]  /*7ca0*/  MUFU.TANH R29, R29 ;  /* 0x0000001d001d7308 */ /* 0x000f220000002400 */
[----:B------:R-:W-:Y:S01]  /*7cb0*/  FSEL R78, R36, -INF , !P3 ;  /* 0xff800000244e7808 */ /* 0x000fe20005800000 */
[----:B------:R-:W-:Y:S01]  /*7cc0*/  FMUL.FTZ R45, R45, R0 ;  /* 0x000000002d2d7220 */ /* 0x000fe20000410000 */
[----:B------:R-:W-:Y:S01]  /*7cd0*/  FSEL R54, R54, -INF , !P1 ;  /* 0xff80000036367808 */ /* 0x000fe20004800000 */
[----:B------:R-:W-:Y:S01]  /*7ce0*/  VIADD R11, R219, 0xd8 ;  /* 0x000000d8db0b7836 */ /* 0x000fe20000000000 */
[----:B------:R-:W-:Y:S01]  /*7cf0*/  ISETP.GT.AND P6, PT, R246, R25, PT ;  /* 0x00000019f600720c */ /* 0x000fe20003fc4270 */
[----:B------:R-:W-:-:S04]  /*7d00*/  DEPBAR.LE SB0, 0x0 ;  /* 0x000080000000791a */ /* 0x000fc80000000000 */
[C---:B------:R-:W-:Y:S01]  /*7d10*/  ISETP.GE.AND P4, PT, R25.reuse, R245, PT ;  /* 0x000000f51900720c */ /* 0x040fe20003f86270 */
[----:B------:R-:W4:Y:S01]  /*7d20*/  MUFU.TANH R24, R24 ;  /* 0x0000001800187308 */ /* 0x000f220000002400 */
[----:B------:R-:W-:Y:S01]  /*7d30*/  BAR.SYNC.DEFER_BLOCKING 0x0 ;  /* 0x0000000000007b1d */ /* 0x000fe20000010000 */
[-C--:B------:R-:W-:Y:S02]  /*7d40*/  ISETP.GE.AND P3, PT, R25, R240.reuse, PT ;  /* 0x000000f01900720c */ /* 0x080fe40003f66270 */
[----:B------:R-:W-:Y:S01]  /*7d50*/  ISETP.GT.AND P1, PT, R244, R25, PT ;  /* 0x00000019f400720c */ /* 0x000fe20003f24270 */
[----:B------:R-:W-:Y:S01]  /*7d60*/  VIADD R25, R219, 0xc8 ;  /* 0x000000c8db197836 */ /* 0x000fe20000000000 */
[----:B------:R-:W-:Y:S02]  /*7d70*/  FSEL R79, R52, -INF , !P5 ;  /* 0xff800000344f7808 */ /* 0x000fe40006800000 */
[----:B------:R-:W-:Y:S01]  /*7d80*/  ISETP.GE.AND P5, PT, R35, R240, PT ;  /* 0x000000f02300720c */ /* 0x000fe20003fa6270 */
[----:B------:R-:W4:Y:S01]  /*7d90*/  MUFU.TANH R26, R44 ;  /* 0x0000002c001a7308 */ /* 0x000f220000002400 */
[----:B--2---:R-:W-:-:S02]  /*7da0*/  FSEL R37, R37, -INF , !P6 ;  /* 0xff80000025257808 */ /* 0x004fc40007000000 */
[----:B------:R-:W-:Y:S02]  /*7db0*/  ISETP.GT.AND P6, PT, R246, R25, PT ;  /* 0x00000019f600720c */ /* 0x000fe40003fc4270 */
[----:B------:R-:W-:Y:S02]  /*7dc0*/  FSEL R70, R54, -INF , !P5 ;  /* 0xff80000036467808 */ /* 0x000fe40006800000 */
[----:B---3--:R-:W-:Y:S01]  /*7dd0*/  FSEL R55, R55, -INF , !P1 ;  /* 0xff80000037377808 */ /* 0x008fe20004800000 */
[----:B-1----:R-:W-:Y:S01]  /*7de0*/  HMMA.16816.F32.BF16 R20, R4, R16, R20 ;  /* 0x000000100414723c */ /* 0x002fe20000041814 */
[----:B------:R-:W-:Y:S01]  /*7df0*/  ISETP.GE.AND P5, PT, R25, R245, PT ;  /* 0x000000f51900720c */ /* 0x000fe20003fa6270 */
[-C--:B------:R-:W-:Y:S01]  /*7e00*/  FMUL.FTZ R16, R46, R0.reuse ;  /* 0x000000002e107220 */ /* 0x080fe20000410000 */
[----:B------:R-:W-:Y:S01]  /*7e10*/  ISETP.GT.AND P1, PT, R244, R25, PT ;  /* 0x00000019f400720c */ /* 0x000fe20003f24270 */
[----:B------:R-:W-:Y:S01]  /*7e20*/  FMUL.FTZ R17, R47, R0 ;  /* 0x000000002f117220 */ /* 0x000fe20000410000 */
[----:B------:R-:W-:-:S02]  /*7e30*/  FSEL R33, R33, -INF , !P6 ;  /* 0xff80000021217808 */ /* 0x000fc40007000000 */
[----:B------:R-:W-:Y:S01]  /*7e40*/  FSEL R69, R55, -INF , !P3 ;  /* 0xff80000037457808 */ /* 0x000fe20005800000 */
[----:B------:R-:W-:Y:S01]  /*7e50*/  HMMA.16816.F32.BF16 R40, R4, R18, R40 ;  /* 0x000000120428723c */ /* 0x000fe20000041828 */
[----:B------:R-:W-:Y:S01]  /*7e60*/  FSEL R74, R33, -INF , !P5 ;  /* 0xff800000214a7808 */ /* 0x000fe20006800000 */
[C---:B------:R-:W-:Y:S01]  /*7e70*/  VIADD R19, R219.reuse, 0xd1 ;  /* 0x000000d1db137836 */ /* 0x040fe20000000000 */
[----:B----4-:R-:W-:Y:S01]  /*7e80*/  FSEL R48, R48, -INF , !P1 ;  /* 0xff80000030307808 */ /* 0x010fe20004800000 */
[----:B------:R-:W1:Y:S01]  /*7e90*/  MUFU.TANH R16, R16 ;  /* 0x0000001000107308 */ /* 0x000e620000002400 */
[----:B------:R-:W-:Y:S01]  /*7ea0*/  ISETP.GT.AND P6, PT, R246, R27, PT ;  /* 0x0000001bf600720c */ /* 0x000fe20003fc4270 */
[----:B------:R-:W-:Y:S01]  /*7eb0*/  VIADD R5, R219, 0xe0 ;  /* 0x000000e0db057836 */ /* 0x000fe20000000000 */
[----:B------:R-:W-:Y:S01]  /*7ec0*/  ISETP.GE.AND P3, PT, R27, R245, PT ;  /* 0x000000f51b00720c */ /* 0x000fe20003f66270 */
[----:B------:R-:W-:Y:S01]  /*7ed0*/  VIADD R7, R219, 0xe1 ;  /* 0x000000e1db077836 */ /* 0x000fe20000000000 */
[----:B------:R-:W-:-:S02]  /*7ee0*/  ISETP.GE.AND P5, PT, R27, R240, PT ;  /* 0x000000f01b00720c */ /* 0x000fc40003fa6270 */
[----:B------:R-:W-:Y:S01]  /*7ef0*/  ISETP.GT.AND P1, PT, R244, R27, PT ;  /* 0x0000001bf400720c */ /* 0x000fe20003f24270 */
[----:B------:R-:W-:Y:S01]  /*7f00*/  VIADD R27, R219, 0xd0 ;  /* 0x000000d0db1b7836 */ /* 0x000fe20000000000 */
[----:B------:R-:W-:Y:S01]  /*7f10*/  FSEL R32, R32, -INF , !P6 ;  /* 0xff80000020207808 */ /* 0x000fe20007000000 */
[-C--:B------:R-:W-:Y:S01]  /*7f20*/  FMUL.FTZ R20, R20, R0.reuse ;  /* 0x0000000014147220 */ /* 0x080fe20000410000 */
[----:B------:R-:W-:Y:S01]  /*7f30*/  FSEL R38, R38, -INF , !P1 ;  /* 0xff80000026267808 */ /* 0x000fe20004800000 */
[----:B------:R-:W-:Y:S01]  /*7f40*/  MUFU.TANH R17, R17 ;  /* 0x0000001100117308 */ /* 0x000fe20000002400 */
[-C--:B------:R-:W-:Y:S01]  /*7f50*/  ISETP.GT.AND P6, PT, R246, R27.reuse, PT ;  /* 0x0000001bf600720c */ /* 0x080fe20003fc4270 */
[-C--:B------:R-:W-:Y:S01]  /*7f60*/  FMUL.FTZ R22, R22, R0.reuse ;  /* 0x0000000016167220 */ /* 0x080fe20000410000 */
[----:B------:R-:W-:Y:S01]  /*7f70*/  ISETP.GT.AND P1, PT, R244, R27, PT ;  /* 0x0000001bf400720c */ /* 0x000fe20003f24270 */
[-C--:B------:R-:W-:Y:S01]  /*7f80*/  FMUL.FTZ R9, R23, R0.reuse ;  /* 0x0000000017097220 */ /* 0x080fe20000410000 */
[----:B------:R-:W-:Y:S01]  /*7f90*/  FSEL R28, R28, -INF , !P6 ;  /* 0xff8000001c1c7808 */ /* 0x000fe20007000000 */
[-C--:B------:R-:W-:Y:S01]  /*7fa0*/  FMUL.FTZ R18, R21, R0.reuse ;  /* 0x0000000015127220 */ /* 0x080fe20000410000 */
[----:B------:R-:W-:Y:S01]  /*7fb0*/  FSEL R75, R37, -INF , !P4 ;  /* 0xff800000254b7808 */ /* 0x000fe20006000000 */
[----:B------:R-:W-:Y:S01]  /*7fc0*/  MUFU.TANH R20, R20 ;  /* 0x0000001400147308 */ /* 0x000fe20000002400 */
[----:B------:R-:W-:Y:S01]  /*7fd0*/  ISETP.GT.AND P6, PT, R246, R19, PT ;  /* 0x00000013f600720c */ /* 0x000fe20003fc4270 */
[----:B------:R-:W-:Y:S01]  /*7fe0*/  FMUL.FTZ R6, R42, R0 ;  /* 0x000000002a067220 */ /* 0x000fe20000410000 */
[----:B------:R-:W-:Y:S01]  /*7ff0*/  ISETP.GE.AND P4, PT, R25, R240, PT ;  /* 0x000000f01900720c */ /* 0x000fe20003f86270 */
[-C--:B------:R-:W-:Y:S01]  /*8000*/  FMUL.FTZ R10, R40, R0.reuse ;  /* 0x00000000280a7220 */ /* 0x080fe20000410000 */
[----:B------:R-:W-:Y:S01]  /*8010*/  FSEL R84, R32, -INF , !P3 ;  /* 0xff80000020547808 */ /* 0x000fe20005800000 */
[----:B------:R-:W-:Y:S01]  /*8020*/  FMUL.FTZ R4, R41, R0 ;  /* 0x0000000029047220 */ /* 0x000fe20000410000 */
[----:B------:R-:W-:Y:S01]  /*8030*/  FSEL R81, R38, -INF , !P5 ;  /* 0xff80000026517808 */ /* 0x000fe20006800000 */
[----:B------:R-:W2:Y:S01]  /*8040*/  MUFU.TANH R25, R45 ;  /* 0x0000002d00197308 */ /* 0x000ea20000002400 */
[----:B------:R-:W-:Y:S01]  /*8050*/  FSEL R30, R30, -INF , !P1 ;  /* 0xff8000001e1e7808 */ /* 0x000fe20004800000 */
[----:B------:R-:W-:Y:S01]  /*8060*/  IMAD.MOV.U32 R38, RZ, RZ, R216 ;  /* 0x000000ffff267224 */ /* 0x000fe200078e00d8 */
[----:B------:R-:W-:-:S02]  /*8070*/  ISETP.GE.AND P3, PT, R27, R240, PT ;  /* 0x000000f01b00720c */ /* 0x000fc40003f66270 */
[----:B------:R-:W-:Y:S02]  /*8080*/  ISETP.GE.AND P5, PT, R19, R245, PT ;  /* 0x000000f51300720c */ /* 0x000fe40003fa6270 */
[----:B------:R-:W-:Y:S01]  /*8090*/  ISETP.GT.AND P1, PT, R244, R19, PT ;  /* 0x00000013f400720c */ /* 0x000fe20003f24270 */
[----:B------:R-:W3:Y:S01]  /*80a0*/  MUFU.TANH R8, R22 ;  /* 0x0000001600087308 */ /* 0x000ee20000002400 */
[----:B------:R-:W-:Y:S02]  /*80b0*/  FSEL R29, R29, -INF , !P6 ;  /* 0xff8000001d1d7808 */ /* 0x000fe40007000000 */
[----:B------:R-:W-:Y:S02]  /*80c0*/  FSEL R82, R48, -INF , !P4 ;  /* 0xff80000030527808 */ /* 0x000fe40006000000 */
[----:B------:R-:W-:Y:S02]  /*80d0*/  FSEL R86, R30, -INF , !P3 ;  /* 0xff8000001e567808 */ /* 0x000fe40005800000 */
[----:B------:R-:W-:Y:S01]  /*80e0*/  FSEL R88, R29, -INF , !P5 ;  /* 0xff8000001d587808 */ /* 0x000fe20006800000 */
[----:B------:R-:W4:Y:S01]  /*80f0*/  MUFU.TANH R9, R9 ;  /* 0x0000000900097308 */ /* 0x000f220000002400 */
[----:B------:R-:W-:-:S02]  /*8100*/  FSEL R24, R24, -INF , !P1 ;  /* 0xff80000018187808 */ /* 0x000fc40004800000 */
[----:B------:R-:W-:Y:S02]  /*8110*/  ISETP.GE.AND P4, PT, R27, R245, PT ;  /* 0x000000f51b00720c */ /* 0x000fe40003f86270 */
[----:B------:R-:W-:Y:S02]  /*8120*/  ISETP.GT.AND P6, PT, R246, R11, PT ;  /* 0x0000000bf600720c */ /* 0x000fe40003fc4270 */
[C---:B------:R-:W-:Y:S01]  /*8130*/  ISETP.GE.AND P3, PT, R11.reuse, R245, PT ;  /* 0x000000f50b00720c */ /* 0x040fe20003f66270 */
[----:B------:R-:W4:Y:S01]  /*8140*/  MUFU.TANH R18, R18 ;  /* 0x0000001200127308 */ /* 0x000f220000002400 */
[----:B------:R-:W-:Y:S02]  /*8150*/  ISETP.GE.AND P5, PT, R11, R240, PT ;  /* 0x000000f00b00720c */ /* 0x000fe40003fa6270 */
[----:B------:R-:W-:Y:S01]  /*8160*/  ISETP.GT.AND P1, PT, R244, R11, PT ;  /* 0x0000000bf400720c */ /* 0x000fe20003f24270 */
[----:B------:R-:W-:Y:S01]  /*8170*/  VIADD R11, R219, 0xd9 ;  /* 0x000000d9db0b7836 */ /* 0x000fe20000000000 */
[----:B------:R-:W-:-:S02]  /*8180*/  FSEL R83, R28, -INF , !P4 ;  /* 0xff8000001c537808 */ /* 0x000fc40006000000 */
[----:B------:R-:W-:Y:S01]  /*8190*/  ISETP.GE.AND P4, PT, R19, R240, PT ;  /* 0x000000f01300720c */ /* 0x000fe20003f86270 */
[----:B------:R-:W4:Y:S01]  /*81a0*/  MUFU.TANH R6, R6 ;  /* 0x0000000600067308 */ /* 0x000f220000002400 */
[----:B------:R-:W-:Y:S02]  /*81b0*/  FSEL R26, R26, -INF , !P6 ;  /* 0xff8000001a1a7808 */ /* 0x000fe40007000000 */
[----:B------:R-:W-:Y:S02]  /*81c0*/  ISETP.GT.AND P6, PT, R246, R11, PT ;  /* 0x0000000bf600720c */ /* 0x000fe40003fc4270 */
[----:B------:R-:W-:Y:S02]  /*81d0*/  FSEL R85, R24, -INF , !P4 ;  /* 0xff80000018557808 */ /* 0x000fe40006000000 */
[----:B-1----:R-:W-:Y:S01]  /*81e0*/  FSEL R16, R16, -INF , !P1 ;  /* 0xff80000010107808 */ /* 0x002fe20004800000 */
[----:B------:R-:W1:Y:S01]  /*81f0*/  MUFU.TANH R10, R10 ;  /* 0x0000000a000a7308 */ /* 0x000e620000002400 */
[----:B------:R-:W-:-:S02]  /*8200*/  ISETP.GE.AND P4, PT, R11, R245, PT ;  /* 0x000000f50b00720c */ /* 0x000fc40003f86270 */
[----:B------:R-:W-:Y:S02]  /*8210*/  ISETP.GT.AND P1, PT, R244, R11, PT ;  /* 0x0000000bf400720c */ /* 0x000fe40003f24270 */
[----:B--2---:R-:W-:Y:S02]  /*8220*/  FSEL R25, R25, -INF , !P6 ;  /* 0xff80000019197808 */ /* 0x004fe40007000000 */
[----:B------:R-:W-:Y:S01]  /*8230*/  FSEL R92, R16, -INF , !P5 ;  /* 0xff800000105c7808 */ /* 0x000fe20006800000 */
[----:B------:R-:W2:Y:S01]  /*8240*/  MUFU.TANH R4, R4 ;  /* 0x0000000400047308 */ /* 0x000ea20000002400 */
[----:B------:R-:W-:Y:S02]  /*8250*/  FSEL R96, R25, -INF , !P4 ;  /* 0xff80000019607808 */ /* 0x000fe40006000000 */
[----:B------:R-:W-:Y:S02]  /*8260*/  FSEL R17, R17, -INF , !P1 ;  /* 0xff80000011117808 */ /* 0x000fe40004800000 */
[----:B------:R-:W-:-:S02]  /*8270*/  ISETP.GT.AND P6, PT, R246, R5, PT ;  /* 0x00000005f600720c */ /* 0x000fc40003fc4270 */
[C---:B------:R-:W-:Y:S02]  /*8280*/  ISETP.GE.AND P5, PT, R5.reuse, R245, PT ;  /* 0x000000f50500720c */ /* 0x040fe40003fa6270 */
[----:B------:R-:W-:Y:S02]  /*8290*/  ISETP.GE.AND P4, PT, R5, R240, PT ;  /* 0x000000f00500720c */ /* 0x000fe40003f86270 */
[----:B------:R-:W-:Y:S01]  /*82a0*/  ISETP.GT.AND P1, PT, R244, R5, PT ;  /* 0x00000005f400720c */ /* 0x000fe20003f24270 */
[----:B------:R-:W-:Y:S01]  /*82b0*/  FMUL.FTZ R5, R43, R0 ;  /* 0x000000002b057220 */ /* 0x000fe20000410000 */
[----:B------:R-:W-:Y:S02]  /*82c0*/  FSEL R87, R26, -INF , !P3 ;  /* 0xff8000001a577808 */ /* 0x000fe40005800000 */
[----:B------:R-:W-:Y:S01]  /*82d0*/  ISETP.GE.AND P3, PT, R11, R240, PT ;  /* 0x000000f00b00720c */ /* 0x000fe20003f66270 */
[----:B------:R-:W-:Y:S01]  /*82e0*/  VIADD R11, R219, 0xe9 ;  /* 0x000000e9db0b7836 */ /* 0x000fe20000000000 */
[----:B------:R-:W-:Y:S01]  /*82f0*/  FSEL R20, R20, -INF , !P6 ;  /* 0xff80000014147808 */ /* 0x000fe20007000000 */
[----:B------:R-:W2:Y:S01]  /*8300*/  MUFU.TANH R5, R5 ;  /* 0x0000000500057308 */ /* 0x000ea20000002400 */
[----:B---3--:R-:W-:-:S02]  /*8310*/  FSEL R8, R8, -INF , !P1 ;  /* 0xff80000008087808 */ /* 0x008fc40004800000 */
[-C--:B------:R-:W-:Y:S02]  /*8320*/  ISETP.GT.AND P1, PT, R244, R7.reuse, PT ;  /* 0x00000007f400720c */ /* 0x080fe40003f24270 */
[----:B------:R-:W-:Y:S02]  /*8330*/  FSEL R90, R17, -INF , !P3 ;  /* 0xff800000115a7808 */ /* 0x000fe40005800000 */
[----:B------:R-:W-:Y:S02]  /*8340*/  FSEL R95, R20, -INF , !P5 ;  /* 0xff800000145f7808 */ /* 0x000fe40006800000 */
[----:B------:R-:W-:Y:S02]  /*8350*/  ISETP.GT.AND P6, PT, R246, R7, PT ;  /* 0x00000007f600720c */ /* 0x000fe40003fc4270 */
[C---:B------:R-:W-:Y:S02]  /*8360*/  ISETP.GE.AND P3, PT, R7.reuse, R245, PT ;  /* 0x000000f50700720c */ /* 0x040fe40003f66270 */
[----:B------:R-:W-:Y:S01]  /*8370*/  ISETP.GE.AND P5, PT, R7, R240, PT ;  /* 0x000000f00700720c */ /* 0x000fe20003fa6270 */
[----:B------:R-:W-:Y:S01]  /*8380*/  VIADD R7, R219, 0xe8 ;  /* 0x000000e8db077836 */ /* 0x000fe20000000000 */
[----:B----4-:R-:W-:-:S02]  /*8390*/  FSEL R9, R9, -INF , !P1 ;  /* 0xff80000009097808 */ /* 0x010fc40004800000 */
[----:B------:R-:W-:Y:S02]  /*83a0*/  FSEL R18, R18, -INF , !P6 ;  /* 0xff80000012127808 */ /* 0x000fe40007000000 */
[----:B------:R-:W-:Y:S01]  /*83b0*/  FSEL R77, R9, -INF , !P5 ;  /* 0xff800000094d7808 */ /* 0x000fe20006800000 */
[----:B------:R-:W-:Y:S01]  /*83c0*/  FMUL.FTZ R9, R14, R0 ;  /* 0x000000000e097220 */ /* 0x000fe20000410000 */
[-C--:B------:R-:W-:Y:S02]  /*83d0*/  ISETP.GT.AND P1, PT, R244, R7.reuse, PT ;  /* 0x00000007f400720c */ /* 0x080fe40003f24270 */
[----:B------:R-:W-:Y:S02]  /*83e0*/  ISETP.GT.AND P6, PT, R246, R7, PT ;  /* 0x00000007f600720c */ /* 0x000fe40003fc4270 */
[----:B------:R-:W-:Y:S01]  /*83f0*/  FSEL R89, R8, -INF , !P4 ;  /* 0xff80000008597808 */ /* 0x000fe20006000000 */
[----:B------:R-:W3:Y:S01]  /*8400*/  MUFU.TANH R9, R9 ;  /* 0x0000000900097308 */ /* 0x000ee20000002400 */
[----:B------:R-:W-:-:S02]  /*8410*/  FSEL R6, R6, -INF , !P1 ;  /* 0xff80000006067808 */ /* 0x000fc40004800000 */
[----:B------:R-:W-:Y:S02]  /*8420*/  ISETP.GE.AND P4, PT, R7, R245, PT ;  /* 0x000000f50700720c */ /* 0x000fe40003f86270 */
[----:B-1----:R-:W-:Y:S02]  /*8430*/  FSEL R10, R10, -INF , !P6 ;  /* 0xff8000000a0a7808 */ /* 0x002fe40007000000 */
[-C--:B------:R-:W-:Y:S01]  /*8440*/  ISETP.GT.AND P5, PT, R246, R11.reuse, PT ;  /* 0x0000000bf600720c */ /* 0x080fe20003fa4270 */
[----:B------:R-:W1:Y:S01]  /*8450*/  MUFU.TANH R8, R12 ;  /* 0x0000000c00087308 */ /* 0x000e620000002400 */
[----:B------:R-:W-:Y:S02]  /*8460*/  ISETP.GT.AND P1, PT, R244, R11, PT ;  /* 0x0000000bf400720c */ /* 0x000fe40003f24270 */
[----:B------:R-:W-:Y:S02]  /*8470*/  FSEL R93, R10, -INF , !P4 ;  /* 0xff8000000a5d7808 */ /* 0x000fe40006000000 */
[----:B--2---:R-:W-:-:S02]  /*8480*/  FSEL R91, R4, -INF , !P5 ;  /* 0xff800000045b7808 */ /* 0x004fc40006800000 */
[----:B------:R-:W-:Y:S01]  /*8490*/  FSEL R5, R5, -INF , !P1 ;  /* 0xff80000005057808 */ /* 0x000fe20004800000 */
[----:B------:R-:W2:Y:S01]  /*84a0*/  MUFU.TANH R4, R15 ;  /* 0x0000000f00047308 */ /* 0x000ea20000002400 */
[----:B------:R-:W-:Y:S02]  /*84b0*/  FSEL R94, R18, -INF , !P3 ;  /* 0xff800000125e7808 */ /* 0x000fe40005800000 */
[-C--:B------:R-:W-:Y:S02]  /*84c0*/  ISETP.GE.AND P4, PT, R11, R240.reuse, PT ;  /* 0x000000f00b00720c */ /* 0x080fe40003f86270 */
[----:B------:R-:W-:Y:S02]  /*84d0*/  ISETP.GE.AND P3, PT, R7, R240, PT ;  /* 0x000000f00700720c */ /* 0x000fe40003f66270 */
[----:B------:R-:W-:Y:S01]  /*84e0*/  ISETP.GE.AND P6, PT, R11, R245, PT ;  /* 0x000000f50b00720c */ /* 0x000fe20003fc6270 */
[----:B------:R-:W-:Y:S01]  /*84f0*/  VIADD R11, R219, 0xf0 ;  /* 0x000000f0db0b7836 */ /* 0x000fe20000000000 */
[----:B------:R-:W-:Y:S01]  /*8500*/  FSEL R97, R5, -INF , !P4 ;  /* 0xff80000005617808 */ /* 0x000fe20006000000 */
[----:B------:R4:W-:Y:S01]  /*8510*/  MUFU.TANH R7, R13 ;  /* 0x0000000d00077308 */ /* 0x0009e20000002400 */
[----:B------:R-:W-:Y:S01]  /*8520*/  FSEL R76, R6, -INF , !P3 ;  /* 0xff800000064c7808 */ /* 0x000fe20005800000 */
[-C--:B------:R-:W-:Y:S01]  /*8530*/  FMUL.FTZ R6, R136, R0.reuse ;  /* 0x0000000088067220 */ /* 0x080fe20000410000 */
[----:B------:R-:W-:Y:S01]  /*8540*/  ISETP.GT.AND P1, PT, R244, R11, PT ;  /* 0x0000000bf400720c */ /* 0x000fe20003f24270 */
[----:B------:R-:W-:Y:S01]  /*8550*/  FMUL.FTZ R0, R68, R0 ;  /* 0x0000000044007220 */ /* 0x000fe20000410000 */
[----:B------:R-:W-:-:S02]  /*8560*/  FSEL R91, R91, -INF , !P6 ;  /* 0xff8000005b5b7808 */ /* 0x000fc40007000000 */
[----:B------:R-:W-:Y:S01]  /*8570*/  ISETP.GT.AND P3, PT, R246, R11, PT ;  /* 0x0000000bf600720c */ /* 0x000fe20003f64270 */
[----:B------:R-:W2:Y:S01]  /*8580*/  MUFU.TANH R5, R138 ;  /* 0x0000008a00057308 */ /* 0x000ea20000002400 */
[C---:B------:R-:W-:Y:S02]  /*8590*/  ISETP.GE.AND P5, PT, R11.reuse, R245, PT ;  /* 0x000000f50b00720c */ /* 0x040fe40003fa6270 */
[----:B------:R-:W-:Y:S01]  /*85a0*/  ISETP.GE.AND P6, PT, R11, R240, PT ;  /* 0x000000f00b00720c */ /* 0x000fe20003fc6270 */
[----:B------:R-:W-:Y:S01]  /*85b0*/  VIADD R11, R219, 0xf8 ;  /* 0x000000f8db0b7836 */ /* 0x000fe20000000000 */
[----:B---3--:R-:W-:Y:S02]  /*85c0*/  FSEL R9, R9, -INF , !P1 ;  /* 0xff80000009097808 */ /* 0x008fe40004800000 */
[----:B-1----:R-:W-:Y:S01]  /*85d0*/  FSEL R8, R8, -INF , !P3 ;  /* 0xff80000008087808 */ /* 0x002fe20005800000 */
[----:B------:R-:W1:Y:S01]  /*85e0*/  MUFU.TANH R6, R6 ;  /* 0x0000000600067308 */ /* 0x000e620000002400 */
[----:B----4-:R-:W-:Y:S01]  /*85f0*/  VIADD R13, R219, 0xf1 ;  /* 0x000000f1db0d7836 */ /* 0x010fe20000000000 */
[----:B------:R-:W-:-:S02]  /*8600*/  FSEL R102, R9, -INF , !P6 ;  /* 0xff80000009667808 */ /* 0x000fc40007000000 */
[----:B------:R-:W-:Y:S02]  /*8610*/  FSEL R98, R8, -INF , !P5 ;  /* 0xff80000008627808 */ /* 0x000fe40006800000 */
[-C--:B------:R-:W-:Y:S02]  /*8620*/  ISETP.GT.AND P1, PT, R244, R13.reuse, PT ;  /* 0x0000000df400720c */ /* 0x080fe40003f24270 */
[----:B------:R-:W3:Y:S01]  /*8630*/  MUFU.TANH R0, R0 ;  /* 0x0000000000007308 */ /* 0x000ee20000002400 */
[----:B------:R-:W-:Y:S02]  /*8640*/  ISETP.GT.AND P4, PT, R246, R13, PT ;  /* 0x0000000df600720c */ /* 0x000fe40003f84270 */
[----:B--2---:R-:W-:Y:S02]  /*8650*/  FSEL R4, R4, -INF , !P1 ;  /* 0xff80000004047808 */ /* 0x004fe40004800000 */
[----:B------:R-:W-:Y:S02]  /*8660*/  ISETP.GT.AND P1, PT, R244, R11, PT ;  /* 0x0000000bf400720c */ /* 0x000fe40003f24270 */
[----:B------:R-:W-:-:S02]  /*8670*/  ISETP.GE.AND P5, PT, R13, R240, PT ;  /* 0x000000f00d00720c */ /* 0x000fc40003fa6270 */
[----:B------:R-:W-:Y:S02]  /*8680*/  FSEL R5, R5, -INF , !P1 ;  /* 0xff80000005057808 */ /* 0x000fe40004800000 */
[----:B------:R-:W-:Y:S02]  /*8690*/  ISETP.GT.AND P1, PT, R216, R223, PT ;  /* 0x000000dfd800720c */ /* 0x000fe40003f24270 */
[----:B------:R-:W-:Y:S02]  /*86a0*/  ISETP.GT.AND P6, PT, R246, R11, PT ;  /* 0x0000000bf600720c */ /* 0x000fe40003fc4270 */
[-C--:B------:R-:W-:Y:S02]  /*86b0*/  ISETP.GE.AND P3, PT, R13, R245.reuse, PT ;  /* 0x000000f50d00720c */ /* 0x080fe40003f66270 */
[----:B------:R-:W-:Y:S02]  /*86c0*/  FSEL R7, R7, -INF , !P4 ;  /* 0xff80000007077808 */ /* 0x000fe40006000000 */
[----:B------:R-:W-:-:S02]  /*86d0*/  ISETP.GE.AND P4, PT, R11, R245, PT ;  /* 0x000000f50b00720c */ /* 0x000fc40003f86270 */
[----:B-1----:R-:W-:Y:S02]  /*86e0*/  FSEL R6, R6, -INF , !P6 ;  /* 0xff80000006067808 */ /* 0x002fe40007000000 */
[----:B------:R-:W-:Y:S02]  /*86f0*/  FSEL R100, R4, -INF , !P5 ;  /* 0xff80000004647808 */ /* 0x000fe40006800000 */
[----:B------:R-:W-:Y:S02]  /*8700*/  ISETP.GT.AND P5, PT, R246, R219, PT ;  /* 0x000000dbf600720c */ /* 0x000fe40003fa4270 */
[----:B------:R-:W-:Y:S02]  /*8710*/  FSEL R104, R7, -INF , !P3 ;  /* 0xff80000007687808 */ /* 0x000fe40005800000 */
[----:B------:R-:W-:Y:S02]  /*8720*/  ISETP.GE.AND P3, PT, R11, R240, PT ;  /* 0x000000f00b00720c */ /* 0x000fe40003f66270 */
[----:B------:R-:W-:-:S02]  /*8730*/  FSEL R101, R6, -INF , !P4 ;  /* 0xff80000006657808 */ /* 0x000fc40006000000 */
[C---:B------:R-:W-:Y:S02]  /*8740*/  ISETP.GE.AND P6, PT, R219.reuse, R245, PT ;  /* 0x000000f5db00720c */ /* 0x040fe40003fc6270 */
[----:B------:R-:W-:Y:S02]  /*8750*/  ISETP.GE.AND P4, PT, R219, R240, PT ;  /* 0x000000f0db00720c */ /* 0x000fe40003f86270 */
[----:B---3--:R-:W-:Y:S02]  /*8760*/  FSEL R0, R0, -INF , !P5 ;  /* 0xff80000000007808 */ /* 0x008fe40006800000 */
[----:B------:R-:W-:Y:S02]  /*8770*/  FSEL R99, R5, -INF , !P3 ;  /* 0xff80000005637808 */ /* 0x000fe40005800000 */
[----:B------:R-:W-:Y:S02]  /*8780*/  VIMNMX R246, PT, PT, RZ, R246, !PT ;  /* 0x000000f6fff67248 */ /* 0x000fe40007fe0100 */
[----:B------:R-:W-:-:S02]  /*8790*/  VIMNMX R244, PT, PT, RZ, R244, !PT ;  /* 0x000000f4fff47248 */ /* 0x000fc40007fe0100 */
        /* <DEDUP_REMOVED lines=16> */
.L_x_2400:
        /* <DEDUP_REMOVED lines=19> */
[----:B------:R-:W-:Y:S01]  /*89d0*/  IMAD R15, R9, R7, R0 ;  /* 0x00000007090f7224 */ /* 0x000fe200078e0200 */
[----:B------:R-:W-:Y:S01]  /*89e0*/  LOP3.LUT R0, R64, R13, RZ, 0x3c, !PT ;  /* 0x0000000d40007212 */ /* 0x000fe200078e3cff */
        /* <DEDUP_REMOVED lines=8> */
[----:B------:R-:W-:Y:S01]  /*8a70*/  ISETP.GE.U32.AND P6, PT, R7, R8, PT ;  /* 0x000000080700720c */ /* 0x000fe20003fc6070 */
[----:B------:R-:W2:Y:S01]  /*8a80*/  LD.E.64 R14, desc[UR4][R186.64+0x20] ;  /* 0x00002004ba0e7980 */ /* 0x000ea2000c101b00 */
[----:B------:R-:W-:Y:S02]  /*8a90*/  ISETP.GE.AND P4, PT, R0, RZ, PT ;  /* 0x000000ff0000720c */ /* 0x000fe40003f86270 */
[----:B------:R-:W-:-:S02]  /*8aa0*/  ISETP.NE.AND P3, PT, R13, RZ, PT ;  /* 0x000000ff0d00720c */ /* 0x000fc40003f65270 */
[----:B------:R-:W-:-:S05]  /*8ab0*/  LOP3.LUT R0, RZ, R13, RZ, 0x33, !PT ;  /* 0x0000000dff007212 */ /* 0x000fca00078e33ff */
[----:B------:R-:W-:Y:S02]  /*8ac0*/  @P5 VIADD R9, R9, 0x1 ;  /* 0x0000000109095836 */ /* 0x000fe40000000000 */
[----:B------:R-:W-:Y:S02]  /*8ad0*/  @P6 IADD3 R11, PT, PT, R11, 0x1, RZ ;  /* 0x000000010b0b6810 */ /* 0x000fe40007ffe0ff */
[----:B------:R-:W-:Y:S02]  /*8ae0*/  @!P1 IMAD.MOV R9, RZ, RZ, -R9 ;  /* 0x000000ffff099224 */ /* 0x000fe400078e0a09 */
[----:B------:R-:W-:-:S03]  /*8af0*/  @!P4 IADD3 R11, PT, PT, -R11, RZ, RZ ;  /* 0x000000ff0b0bc210 */ /* 0x000fc60007ffe1ff */
[C---:B------:R-:W-:Y:S02]  /*8b00*/  SEL R6, R0.reuse, R9, !P3 ;  /* 0x0000000900067207 */ /* 0x040fe40005800000 */
[----:B------:R-:W-:Y:S02]  /*8b10*/  SEL R9, R0, R11, !P3 ;  /* 0x0000000b00097207 */ /* 0x000fe40005800000 */
[----:B------:R-:W3:Y:S01]  /*8b20*/  LD.E.64 R10, desc[UR4][R186.64+0x38] ;  /* 0x00003804ba0a7980 */ /* 0x000ee2000c101b00 */
[----:B------:R-:W-:-:S04]  /*8b30*/  IMAD.WIDE R18, R6, 0x4, R250 ;  /* 0x0000000406127825 */ /* 0x000fc800078e02fa */
[C---:B------:R-:W-:Y:S01]  /*8b40*/  IMAD.WIDE R16, R9.reuse, 0x4, R250 ;  /* 0x0000000409107825 */ /* 0x040fe200078e02fa */
[----:B------:R-:W4:Y:S04]  /*8b50*/  LD.E R7, desc[UR4][R18.64] ;  /* 0x0000000412077980 */ /* 0x000f28000c101900 */
[----:B------:R-:W4:Y:S01]  /*8b60*/  LD.E R0, desc[UR4][R16.64] ;  /* 0x0000000410007980 */ /* 0x000f22000c101900 */
[----:B------:R-:W-:-:S04]  /*8b70*/  IMAD.IADD R6, R9, 0x1, -R6 ;  /* 0x0000000109067824 */ /* 0x000fc800078e0a06 */
[----:B------:R-:W-:-:S05]  /*8b80*/  IMAD R13, R13, R6, -0x100 ;  /* 0xffffff000d0d7424 */ /* 0x000fca00078e0206 */
[----:B------:R-:W-:Y:S01]  /*8b90*/  SHF.R.S32.HI R9, RZ, 0x1f, R13 ;  /* 0x0000001fff097819 */ /* 0x000fe2000001140d */
[-C--:B---3--:R-:W-:Y:S02]  /*8ba0*/  IMAD R6, R11, R13.reuse, RZ ;  /* 0x0000000d0b067224 */ /* 0x088fe400078e02ff */
[----:B------:R-:W-:-:S04]  /*8bb0*/  IMAD.WIDE.U32 R12, R10, R13, RZ ;  /* 0x0000000d0a0c7225 */ /* 0x000fc800078e00ff */
[----:B------:R-:W-:Y:S01]  /*8bc0*/  IMAD R6, R10, R9, R6 ;  /* 0x000000090a067224 */ /* 0x000fe200078e0206 */
[----:B----4-:R-:W-:-:S03]  /*8bd0*/  IADD3 R7, PT, PT, R7, -R0, RZ ;  /* 0x8000000007077210 */ /* 0x010fc60007ffe0ff */
[----:B------:R-:W-:Y:S01]  /*8be0*/  IMAD.IADD R13, R13, 0x1, R6 ;  /* 0x000000010d0d7824 */ /* 0x000fe200078e0206 */
[----:B------:R-:W-:Y:S01]  /*8bf0*/  SHF.R.S32.HI R0, RZ, 0x1f, R7 ;  /* 0x0000001fff007819 */ /* 0x000fe20000011407 */
[----:B--2---:R-:W-:Y:S02]  /*8c00*/  IMAD R9, R15, R7, RZ ;  /* 0x000000070f097224 */ /* 0x004fe400078e02ff */
[----:B------:R-:W-:-:S04]  /*8c10*/  IMAD.WIDE.U32 R6, R7, R14, R12 ;  /* 0x0000000e07067225 */ /* 0x000fc800078e000c */
[----:B------:R-:W-:Y:S01]  /*8c20*/  IMAD R0, R14, R0, R9 ;  /* 0x000000000e007224 */ /* 0x000fe200078e0209 */
[----:B------:R-:W-:-:S04]  /*8c30*/  LEA R236, P1, R6, R236, 0x1 ;  /* 0x000000ec06ec7211 */ /* 0x000fc800078208ff */
[----:B------:R-:W-:-:S04]  /*8c40*/  IADD3 R0, PT, PT, R7, R0, RZ ;  /* 0x0000000007007210 */ /* 0x000fc80007ffe0ff */
[----:B------:R-:W-:Y:S02]  /*8c50*/  LEA.HI.X R235, R6, R235, R0, 0x1, P1 ;  /* 0x000000eb06eb7211 */ /* 0x000fe400008f0c00 */
.L_x_2401:
[----:B------:R-:W-:Y:S05]  /*8c60*/  BSYNC.RECONVERGENT B0 ;  /* 0x0000000000007941 */ /* 0x000fea0003800200 */
.L_x_2399:
[-C--:B------:R-:W-:Y:S01]  /*8c70*/  ISETP.GE.AND P3, PT, R166, R233.reuse, PT ;  /* 0x000000e9a600720c */ /* 0x080fe20003f66270 */
[----:B------:R-:W-:Y:S01]  /*8c80*/  BSSY.RECONVERGENT B0, `(.L_x_2402) ;  /* 0x0000092000007945 */ /* 0x000fe20003800200 */
[----:B------:R-:W-:Y:S02]  /*8c90*/  SHF.L.U32 R7, R224, 0x5, RZ ;  /* 0x00000005e0077819 */ /* 0x000fe400000006ff */
[----:B------:R-:W-:Y:S02]  /*8ca0*/  ISETP.GE.AND P1, PT, R166, R233, PT ;  /* 0x000000e9a600720c */ /* 0x000fe40003f26270 */
[----:B------:R-:W-:Y:S02]  /*8cb0*/  IADD3 R16, P5, PT, R7, R236, RZ ;  /* 0x000000ec07107210 */ /* 0x000fe40007fbe0ff */
[----:B------:R-:W-:-:S05]  /*8cc0*/  SHF.L.U64.HI R0, R224, 0x5, R225 ;  /* 0x00000005e0007819 */ /* 0x000fca00000102e1 */
[----:B------:R-:W-:Y:S01]  /*8cd0*/  @!P3 IMAD.MOV.U32 R18, RZ, RZ, R236 ;  /* 0x000000ffff12b224 */ /* 0x000fe200078e00ec */
[----:B------:R-:W-:Y:S01]  /*8ce0*/  @!P3 MOV R19, R235 ;  /* 0x000000eb0013b202 */ /* 0x000fe20000000f00 */
[----:B------:R-:W-:Y:S02]  /*8cf0*/  IMAD.X R17, R0, 0x1, R235, P5 ;  /* 0x0000000100117824 */ /* 0x000fe400028e06eb */
[----:B------:R-:W-:Y:S01]  /*8d00*/  @!P1 IMAD.MOV.U32 R24, RZ, RZ, R16 ;  /* 0x000000ffff189224 */ /* 0x000fe200078e0010 */
[----:B------:R-:W-:Y:S01]  /*8d10*/  @!P1 IADD3 R8, P4, PT, R16, R7, RZ ;  /* 0x0000000710089210 */ /* 0x000fe20007f9e0ff */
[----:B------:R-:W-:Y:S01]  /*8d20*/  @!PT LDS RZ, [RZ] ;  /* 0x00000000fffff984 */ /* 0x000fe20000000800 */
[----:B------:R-:W-:Y:S01]  /*8d30*/  @!PT LDS RZ, [RZ] ;  /* 0x00000000fffff984 */ /* 0x000fe20000000800 */
[----:B------:R-:W-:Y:S01]  /*8d40*/  @!PT LDS RZ, [RZ] ;  /* 0x00000000fffff984 */ /* 0x000fe20000000800 */
[----:B------:R1:W-:Y:S01]  /*8d50*/  @!P3 LDGSTS.E.BYPASS.LTC128B.128 [R241+0x2000], desc[UR4][R18.64] ;  /* 0x0200000012f1bfae */ /* 0x0003e2000b981a04 */
[-C--:B------:R-:W-:Y:S01]  /*8d60*/  @!P1 MOV R25, R17.reuse ;  /* 0x0000001100199202 */ /* 0x080fe20000000f00 */
[----:B------:R-:W-:Y:S01]  /*8d70*/  @!P1 IMAD R14, R225, 0x60, RZ ;  /* 0x00000060e10e9824 */ /* 0x000fe200078e02ff */
[----:B------:R-:W-:Y:S01]  /*8d80*/  @!P1 IADD3.X R9, PT, PT, R17, R0, RZ, P4, !PT ;  /* 0x0000000011099210 */ /* 0x000fe200027fe4ff */
[----:B------:R-:W-:Y:S01]  /*8d90*/  @!P1 IMAD R6, R225, 0xe0, RZ ;  /* 0x000000e0e1069824 */ /* 0x000fe200078e02ff */
[----:B------:R-:W-:Y:S01]  /*8da0*/  @!P1 MOV R21, R17 ;  /* 0x0000001100159202 */ /* 0x000fe20000000f00 */
[C---:B------:R-:W-:Y:S01]  /*8db0*/  @!P1 IMAD.WIDE.U32 R24, R224.reuse, 0x60, R24 ;  /* 0x00000060e0189825 */ /* 0x040fe200078e0018 */
[----:B------:R2:W-:Y:S01]  /*8dc0*/  @P3 STS.128 [R241+0x2000], RZ ;  /* 0x002000fff1003388 */ /* 0x0005e20000000c00 */
[----:B------:R-:W-:-:S02]  /*8dd0*/  @!P1 LEA R28, P4, R224, R16, 0x6 ;  /* 0x00000010e01c9211 */ /* 0x000fc400078830ff */
[--C-:B------:R-:W-:Y:S01]  /*8de0*/  @!P1 IMAD.MOV.U32 R20, RZ, RZ, R16.reuse ;  /* 0x000000ffff149224 */ /* 0x100fe200078e0010 */
[----:B------:R2:W-:Y:S01]  /*8df0*/  @P1 STS.128 [R241+0x2800], RZ ;  /* 0x002800fff1001388 */ /* 0x0005e20000000c00 */
[----:B------:R-:W-:Y:S01]  /*8e00*/  @!P1 IMAD.IADD R15, R14, 0x1, R25 ;  /* 0x000000010e0f9824 */ /* 0x000fe200078e0219 */
[----:B------:R-:W-:Y:S01]  /*8e10*/  @!P1 MOV R14, R24 ;  /* 0x00000018000e9202 */ /* 0x000fe20000000f00 */
[C---:B------:R-:W-:Y:S01]  /*8e20*/  @!P1 IMAD.WIDE.U32 R26, R224.reuse, 0x180, R16 ;  /* 0x00000180e01a9825 */ /* 0x040fe200078e0010 */
[----:B------:R-:W-:Y:S01]  /*8e30*/  @!PT LDS RZ, [RZ] ;  /* 0x00000000fffff984 */ /* 0x000fe20000000800 */
[----:B------:R-:W-:Y:S01]  /*8e40*/  @!PT LDS RZ, [RZ] ;  /* 0x00000000fffff984 */ /* 0x000fe20000000800 */
[----:B------:R-:W-:Y:S01]  /*8e50*/  @!PT LDS RZ, [RZ] ;  /* 0x00000000fffff984 */ /* 0x000fe20000000800 */
[----:B------:R-:W-:Y:S01]  /*8e60*/  @!P1 LDGSTS.E.BYPASS.LTC128B.128 [R241+0x2800], desc[UR4][R16.64] ;  /* 0x0280000010f19fae */ /* 0x000fe2000b981a04 */
[----:B------:R-:W-:Y:S02]  /*8e70*/  @!P1 MOV R24, R16 ;  /* 0x0000001000189202 */ /* 0x000fe40000000f00 */
[-C--:B------:R-:W-:Y:S01]  /*8e80*/  @!P1 MOV R25, R17.reuse ;  /* 0x0000001100199202 */ /* 0x080fe20000000f00 */
[----:B------:R2:W-:Y:S01]  /*8e90*/  @P1 STS.128 [R241+0x3000], RZ ;  /* 0x003000fff1001388 */ /* 0x0005e20000000c00 */
[----:B------:R-:W-:Y:S01]  /*8ea0*/  @!P1 IMAD R12, R225, 0xa0, RZ ;  /* 0x000000a0e10c9824 */ /* 0x000fe200078e02ff */
[CC--:B------:R-:W-:Y:S01]  /*8eb0*/  @!P1 LEA.HI.X R29, R224.reuse, R17.reuse, R225, 0x6, P4 ;  /* 0x00000011e01d9211 */ /* 0x0c0fe200020f34e1 */
[----:B------:R-:W-:Y:S01]  /*8ec0*/  @!P1 IMAD.WIDE.U32 R20, R224, 0xa0, R20 ;  /* 0x000000a0e0149825 */ /* 0x000fe200078e0014 */
[----:B------:R-:W-:Y:S01]  /*8ed0*/  @!PT LDS RZ, [RZ] ;  /* 0x00000000fffff984 */ /* 0x000fe20000000800 */
[----:B------:R-:W-:Y:S01]  /*8ee0*/  @!PT LDS RZ, [RZ] ;  /* 0x00000000fffff984 */ /* 0x000fe20000000800 */
[----:B------:R-:W-:Y:S01]  /*8ef0*/  @!PT LDS RZ, [RZ] ;  /* 0x00000000fffff984 */ /* 0x000fe20000000800 */
[----:B------:R3:W-:Y:S01]  /*8f00*/  @!P1 LDGSTS.E.BYPASS.LTC128B.128 [R241+0x3000], desc[UR4][R8.64] ;  /* 0x0300000008f19fae */ /* 0x0007e2000b981a04 */
[----:B------:R-:W-:-:S02]  /*8f10*/  @!P1 MOV R23, R17 ;  /* 0x0000001100179202 */ /* 0x000fc40000000f00 */
[C---:B------:R-:W-:Y:S01]  /*8f20*/  @!P1 IMAD R7, R225.reuse, 0x160, RZ ;  /* 0x00000160e1079824 */ /* 0x040fe200078e02ff */
[----:B-1----:R-:W-:Y:S01]  /*8f30*/  @!P1 MOV R19, R17 ;  /* 0x0000001100139202 */ /* 0x002fe20000000f00 */
[----:B------:R-:W-:Y:S01]  /*8f40*/  @!P1 IMAD.MOV.U32 R18, RZ, RZ, R16 ;  /* 0x000000ffff129224 */ /* 0x000fe200078e0010 */
[----:B------:R-:W-:Y:S01]  /*8f50*/  @!P1 IADD3 R13, PT, PT, R12, R21, RZ ;  /* 0x000000150c0d9210 */ /* 0x000fe20007ffe0ff */
[C---:B------:R-:W-:Y:S01]  /*8f60*/  @!P1 IMAD.WIDE.U32 R24, R224.reuse, 0x160, R24 ;  /* 0x00000160e0189825 */ /* 0x040fe200078e0018 */
[----:B------:R2:W-:Y:S03]  /*8f70*/  @P1 STS.128 [R241+0x3800], RZ ;  /* 0x003800fff1001388 */ /* 0x0005e60000000c00 */
[----:B------:R-:W-:Y:S01]  /*8f80*/  @!P1 IMAD.WIDE.U32 R18, R224, 0xe0, R18 ;  /* 0x000000e0e0129825 */ /* 0x000fe200078e0012 */
[----:B------:R-:W-:Y:S01]  /*8f90*/  @!PT LDS RZ, [RZ] ;  /* 0x00000000fffff984 */ /* 0x000fe20000000800 */
[----:B------:R-:W-:Y:S01]  /*8fa0*/  @!PT LDS RZ, [RZ] ;  /* 0x00000000fffff984 */ /* 0x000fe20000000800 */
[----:B------:R-:W-:Y:S01]  /*8fb0*/  @!PT LDS RZ, [RZ] ;  /* 0x00000000fffff984 */ /* 0x000fe20000000800 */
[----:B------:R2:W-:Y:S03]  /*8fc0*/  @!P1 LDGSTS.E.BYPASS.LTC128B.128 [R241+0x3800], desc[UR4][R28.64] ;  /* 0x038000001cf19fae */ /* 0x0005e6000b981a04 */
[----:B------:R-:W-:Y:S01]  /*8fd0*/  @!P1 IMAD.IADD R19, R6, 0x1, R19 ;  /* 0x0000000106139824 */ /* 0x000fe200078e0213 */
[----:B------:R2:W-:Y:S01]  /*8fe0*/  @P1 STS.128 [R241+0x4000], RZ ;  /* 0x004000fff1001388 */ /* 0x0005e20000000c00 */
[----:B------:R-:W-:-:S02]  /*8ff0*/  @!P1 IMAD R6, R225, 0x180, RZ ;  /* 0x00000180e1069824 */ /* 0x000fc400078e02ff */
[----:B------:R-:W-:Y:S01]  /*9000*/  @!P1 IMAD R10, R225, 0xc0, RZ ;  /* 0x000000c0e10a9824 */ /* 0x000fe200078e02ff */
[----:B------:R-:W-:Y:S01]  /*9010*/  @!PT LDS RZ, [RZ] ;  /* 0x00000000fffff984 */ /* 0x000fe20000000800 */
[----:B------:R-:W-:Y:S01]  /*9020*/  @!PT LDS RZ, [RZ] ;  /* 0x00000000fffff984 */ /* 0x000fe20000000800 */
[----:B------:R-:W-:Y:S01]  /*9030*/  @!PT LDS RZ, [RZ] ;  /* 0x00000000fffff984 */ /* 0x000fe20000000800 */
[----:B------:R2:W-:Y:S01]  /*9040*/  @!P1 LDGSTS.E.BYPASS.LTC128B.128 [R241+0x4000], desc[UR4][R14.64] ;  /* 0x040000000ef19fae */ /* 0x0005e2000b981a04 */
[----:B------:R-:W-:Y:S01]  /*9050*/  @!P1 IMAD.MOV.U32 R12, RZ, RZ, R20 ;  /* 0x000000ffff0c9224 */ /* 0x000fe200078e0014 */
[----:B------:R-:W-:Y:S01]  /*9060*/  @!P1 IADD3 R27, PT, PT, R6, R27, RZ ;  /* 0x0000001b061b9210 */ /* 0x000fe20007ffe0ff */
[----:B------:R-:W-:Y:S01]  /*9070*/  @!P1 IMAD.MOV.U32 R21, RZ, RZ, R17 ;  /* 0x000000ffff159224 */ /* 0x000fe200078e0011 */
[CC--:B------:R-:W-:Y:S01]  /*9080*/  @!P1 LEA R6, P3, R224.reuse, R16.reuse, 0x7 ;  /* 0x00000010e0069211 */ /* 0x0c0fe200078638ff */
[----:B------:R-:W-:Y:S01]  /*9090*/  @!P1 IMAD.IADD R25, R7, 0x1, R25 ;  /* 0x0000000107199824 */ /* 0x000fe200078e0219 */
[-C--:B------:R-:W-:Y:S01]  /*90a0*/  @!P1 MOV R20, R16.reuse ;  /* 0x0000001000149202 */ /* 0x080fe20000000f00 */
[--C-:B---3--:R-:W-:Y:S01]  /*90b0*/  @!P1 IMAD.MOV.U32 R8, RZ, RZ, R16.reuse ;  /* 0x000000ffff089224 */ /* 0x108fe200078e0010 */
[-C--:B------:R-:W-:Y:S01]  /*90c0*/  @!P1 MOV R9, R17.reuse ;  /* 0x0000001100099202 */ /* 0x080fe20000000f00 */
[----:B------:R-:W-:Y:S01]  /*90d0*/  @!P1 IMAD.MOV.U32 R22, RZ, RZ, R16 ;  /* 0x000000ffff169224 */ /* 0x000fe200078e0010 */
[CC--:B------:R-:W-:Y:S01]  /*90e0*/  @!P1 LEA.HI.X R7, R224.reuse, R17.reuse, R225, 0x7, P3 ;  /* 0x00000011e0079211 */ /* 0x0c0fe200018f3ce1 */
[C---:B------:R-:W-:Y:S01]  /*90f0*/  @!P1 IMAD.WIDE.U32 R20, R224.reuse, 0x140, R20 ;  /* 0x00000140e0149825 */ /* 0x040fe200078e0014 */
[C---:B------:R-:W-:Y:S01]  /*9100*/  @!P1 LEA R30, P3, R224.reuse, R16, 0x8 ;  /* 0x00000010e01e9211 */ /* 0x040fe200078640ff */
[----:B------:R2:W-:Y:S02]  /*9110*/  @P1 STS.128 [R241+0x4800], RZ ;  /* 0x004800fff1001388 */ /* 0x0005e40000000c00 */
[C---:B------:R-:W-:Y:S01]  /*9120*/  @!P1 IMAD.WIDE.U32 R8, R224.reuse, 0xc0, R8 ;  /* 0x000000c0e0089825 */ /* 0x040fe200078e0008 */
[----:B------:R-:W-:Y:S01]  /*9130*/  @!P1 LEA.HI.X R31, R224, R17, R225, 0x8, P3 ;  /* 0x00000011e01f9211 */ /* 0x000fe200018f44e1 */
[----:B------:R-:W-:Y:S01]  /*9140*/  @!PT LDS RZ, [RZ] ;  /* 0x00000000fffff984 */ /* 0x000fe20000000800 */
[----:B------:R-:W-:Y:S01]  /*9150*/  @!PT LDS RZ, [RZ] ;  /* 0x00000000fffff984 */ /* 0x000fe20000000800 */
[----:B------:R-:W-:Y:S01]  /*9160*/  @!PT LDS RZ, [RZ] ;  /* 0x00000000fffff984 */ /* 0x000fe20000000800 */
[----:B------:R2:W-:Y:S02]  /*9170*/  @!P1 LDGSTS.E.BYPASS.LTC128B.128 [R241+0x4800], desc[UR4][R6.64] ;  /* 0x0480000006f19fae */ /* 0x0005e4000b981a04 */
[C---:B------:R-:W-:Y:S01]  /*9180*/  @!P1 IMAD R0, R225.reuse, 0x120, RZ ;  /* 0x00000120e1009824 */ /* 0x040fe200078e02ff */
[----:B------:R-:W-:Y:S01]  /*9190*/  @!P1 IADD3 R11, PT, PT, R10, R9, RZ ;  /* 0x000000090a0b9210 */ /* 0x000fe20007ffe0ff */
[----:B------:R-:W-:Y:S01]  /*91a0*/  @!P1 IMAD.WIDE.U32 R22, R224, 0x120, R22 ;  /* 0x00000120e0169825 */ /* 0x000fe200078e0016 */
[----:B------:R-:W-:Y:S01]  /*91b0*/  @!P1 MOV R10, R8 ;  /* 0x00000008000a9202 */ /* 0x000fe20000000f00 */
[----:B------:R2:W-:Y:S01]  /*91c0*/  @P1 STS.128 [R241+0x5000], RZ ;  /* 0x005000fff1001388 */ /* 0x0005e20000000c00 */
[----:B------:R-:W-:Y:S01]  /*91d0*/  @!P1 MOV R9, R17 ;  /* 0x0000001100099202 */ /* 0x000fe20000000f00 */
[C---:B------:R-:W-:Y:S01]  /*91e0*/  @!P1 IMAD R8, R225.reuse, 0x140, RZ ;  /* 0x00000140e1089824 */ /* 0x040fe200078e02ff */
[----:B------:R-:W-:Y:S01]  /*91f0*/  @!P1 IADD3 R23, PT, PT, R0, R23, RZ ;  /* 0x0000001700179210 */ /* 0x000fe20007ffe0ff */
[----:B------:R-:W-:Y:S01]  /*9200*/  @!PT LDS RZ, [RZ] ;  /* 0x00000000fffff984 */ /* 0x000fe20000000800 */
[----:B------:R-:W-:Y:S01]  /*9210*/  @!PT LDS RZ, [RZ] ;  /* 0x00000000fffff984 */ /* 0x000fe20000000800 */
[----:B------:R-:W-:Y:S01]  /*9220*/  @!PT LDS RZ, [RZ] ;  /* 0x00000000fffff984 */ /* 0x000fe20000000800 */
[----:B------:R2:W-:Y:S01]  /*9230*/  @!P1 LDGSTS.E.BYPASS.LTC128B.128 [R241+0x5000], desc[UR4][R12.64] ;  /* 0x050000000cf19fae */ /* 0x0005e2000b981a04 */
[----:B------:R-:W-:-:S02]  /*9240*/  @!P1 IMAD R0, R225, 0x1a0, RZ ;  /* 0x000001a0e1009824 */ /* 0x000fc400078e02ff */
[----:B------:R-:W-:Y:S01]  /*9250*/  @!P1 IMAD.IADD R21, R8, 0x1, R21 ;  /* 0x0000000108159824 */ /* 0x000fe200078e0215 */
[----:B------:R-:W-:Y:S01]  /*9260*/  @!P1 MOV R8, R16 ;  /* 0x0000001000089202 */ /* 0x000fe20000000f00 */
[----:B------:R2:W-:Y:S04]  /*9270*/  @P1 STS.128 [R241+0x5800], RZ ;  /* 0x005800fff1001388 */ /* 0x0005e80000000c00 */
[----:B------:R-:W-:Y:S01]  /*9280*/  @!PT LDS RZ, [RZ] ;  /* 0x00000000fffff984 */ /* 0x000fe20000000800 */
[----:B------:R-:W-:Y:S01]  /*9290*/  @!PT LDS RZ, [RZ] ;  /* 0x00000000fffff984 */ /* 0x000fe20000000800 */
[----:B------:R-:W-:Y:S01]  /*92a0*/  @!PT LDS RZ, [RZ] ;  /* 0x00000000fffff984 */ /* 0x000fe20000000800 */
[----:B------:R2:W-:Y:S01]  /*92b0*/  @!P1 LDGSTS.E.BYPASS.LTC128B.128 [R241+0x5800], desc[UR4][R10.64] ;  /* 0x058000000af19fae */ /* 0x0005e2000b981a04 */
[----:B------:R-:W-:-:S03]  /*92c0*/  @!P1 IMAD.WIDE.U32 R8, R224, 0x1a0, R8 ;  /* 0x000001a0e0089825 */ /* 0x000fc600078e0008 */
[----:B------:R2:W-:Y:S02]  /*92d0*/  @P1 STS.128 [R241+0x6000], RZ ;  /* 0x006000fff1001388 */ /* 0x0005e40000000c00 */
[----:B------:R-:W-:Y:S02]  /*92e0*/  @!P1 IADD3 R9, PT, PT, R0, R9, RZ ;  /* 0x0000000900099210 */ /* 0x000fe40007ffe0ff */
        /* <DEDUP_REMOVED lines=43> */
.L_x_2403:
[----:B------:R-:W-:Y:S05]  /*95a0*/  BSYNC.RECONVERGENT B0 ;  /* 0x0000000000007941 */ /* 0x000fea0003800200 */
.L_x_2402:
[----:B------:R-:W0:Y:S02]  /*95b0*/  LDGDEPBAR ;  /* 0x00000000000079af */ /* 0x000e240000000000 */
.L_x_2398:
[----:B------:R-:W-:Y:S05]  /*95c0*/  BSYNC.RECONVERGENT B1 ;  /* 0x0000000000017941 */ /* 0x000fea0003800200 */
.L_x_2397:
[----:B--2---:R-:W2:Y:S04]  /*95d0*/  LDL.LU R18, [R1+0x10] ;  /* 0x0000100001127983 */ /* 0x004ea80000300800 */
[----:B-1----:R-:W2:Y:S04]  /*95e0*/  LDL.LU R17, [R1+0x14] ;  /* 0x0000140001117983 */ /* 0x002ea80000300800 */
[----:B------:R-:W3:Y:S04]  /*95f0*/  LDL.LU R16, [R1+0x20] ;  /* 0x0000200001107983 */ /* 0x000ee80000300800 */
[----:B------:R-:W3:Y:S04]  /*9600*/  LDL.LU R15, [R1+0x24] ;  /* 0x00002400010f7983 */ /* 0x000ee80000300800 */
[----:B------:R-:W4:Y:S04]  /*9610*/  LDL.LU R11, [R1+0x4] ;  /* 0x00000400010b7983 */ /* 0x000f280000300800 */
[----:B------:R-:W4:Y:S04]  /*9620*/  LDL.LU R10, [R1+0x8] ;  /* 0x00000800010a7983 */ /* 0x000f280000300800 */
[----:B------:R-:W5:Y:S04]  /*9630*/  LDL.LU R14, [R1+0xc] ;  /* 0x00000c00010e7983 */ /* 0x000f680000300800 */
[----:B------:R-:W5:Y:S04]  /*9640*/  LDL.LU R13, [R1+0x18] ;  /* 0x00001800010d7983 */ /* 0x000f680000300800 */
[----:B------:R-:W5:Y:S04]  /*9650*/  LDL.LU R12, [R1+0x1c] ;  /* 0x00001c00010c7983 */ /* 0x000f680000300800 */
[----:B------:R-:W5:Y:S04]  /*9660*/  LDL.LU R24, [R1] ;  /* 0x0000000001187983 */ /* 0x000f680000300800 */
[----:B------:R-:W5:Y:S01]  /*9670*/  LD.E R111, desc[UR4][R2.64+0xdc] ;  /* 0x0000dc04026f7980 */ /* 0x000f62000c101900 */
[----:B------:R-:W-:Y:S01]  /*9680*/  BSSY B2, `(.L_x_2404) ;  /* 0x0000bfb000027945 */ /* 0x000fe20003800000 */
[----:B--2---:R-:W-:-:S04]  /*9690*/  FMNMX3.FTZ R8, R5, R18, R17, !PT ;  /* 0x0000001205087276 */ /* 0x004fc80007810011 */
[----:B---3--:R-:W-:Y:S02]  /*96a0*/  FMNMX3.FTZ R8, R8, R16, R15, !PT ;  /* 0x0000001008087276 */ /* 0x008fe4000781000f */
[----:B----4-:R-:W-:-:S04]  /*96b0*/  FMNMX3.FTZ R0, R4, R11, R10, !PT ;  /* 0x0000000b04007276 */ /* 0x010fc8000781000a */
[----:B-----5:R-:W-:-:S04]  /*96c0*/  FMNMX3.FTZ R0, R0, R14, R215, !PT ;  /* 0x0000000e00007276 */ /* 0x020fc800078100d7 */
[----:B------:R-:W-:Y:S02]  /*96d0*/  FMNMX3.FTZ R7, R0, R249, R237, !PT ;  /* 0x000000f900077276 */ /* 0x000fe400078100ed */
        /* <DEDUP_REMOVED lines=59> */
[----:B------:R-:W1:Y:S04]  /*9a90*/  SHFL.BFLY PT, R9, R8, 0x2, 0x1f ;  /* 0x0c401f0008097f89 */ /* 0x000e6800000e0000 */
[----:B------:R-:W2:Y:S01]  /*9aa0*/  SHFL.BFLY PT, R7, R6, 0x2, 0x1f ;  /* 0x0c401f0006077f89 */ /* 0x000ea200000e0000 */
[----:B-1----:R-:W-:Y:S02]  /*9ab0*/  FMNMX.FTZ R9, R8, R9, !PT ;  /* 0x0000000908097209 */ /* 0x002fe40007810000 */
[----:B--2---:R-:W-:-:S03]  /*9ac0*/  FMNMX.FTZ R7, R6, R7, !PT ;  /* 0x0000000706077209 */ /* 0x004fc60007810000 */
[----:B------:R-:W1:Y:S04]  /*9ad0*/  SHFL.BFLY PT, R0, R9, 0x1, 0x1f ;  /* 0x0c201f0009007f89 */ /* 0x000e6800000e0000 */
[----:B------:R-:W2:Y:S01]  /*9ae0*/  SHFL.BFLY PT, R36, R7, 0x1, 0x1f ;  /* 0x0c201f0007247f89 */ /* 0x000ea200000e0000 */
[----:B-1----:R-:W-:-:S04]  /*9af0*/  FMNMX.FTZ R0, R9, R0, !PT ;  /* 0x0000000009007209 */ /* 0x002fc80007810000 */
[----:B------:R-:W-:Y:S01]  /*9b00*/  FSETP.NEU.FTZ.AND P1, PT, R0, -INF , PT ;  /* 0xff8000000000780b */ /* 0x000fe20003f3d000 */
[----:B------:R-:W-:Y:S01]  /*9b10*/  FMUL.FTZ R110, R111, R0 ;  /* 0x000000006f6e7220 */ /* 0x000fe20000410000 */
[----:B--2---:R-:W-:-:S04]  /*9b20*/  FMNMX.FTZ R36, R7, R36, !PT ;  /* 0x0000002407247209 */ /* 0x004fc80007810000 */
[----:B------:R-:W-:Y:S01]  /*9b30*/  FSEL R110, R110, RZ, P1 ;  /* 0x000000ff6e6e7208 */ /* 0x000fe20000800000 */
[----:B------:R-:W-:Y:S01]  /*9b40*/  FMUL.FTZ R109, R111, R36 ;  /* 0x000000246f6d7220 */ /* 0x000fe20000410000 */
[----:B------:R-:W-:-:S03]  /*9b50*/  FSETP.NEU.FTZ.AND P1, PT, R36, -INF , PT ;  /* 0xff8000002400780b */ /* 0x000fc60003f3d000 */
[--C-:B------:R-:W-:Y:S01]  /*9b60*/  FFMA.FTZ R108, R5, R111, -R110.reuse ;  /* 0x0000006f056c7223 */ /* 0x100fe2000001086e */
[----:B------:R-:W-:Y:S01]  /*9b70*/  IADD3 R5, PT, PT, R190, R189, RZ ;  /* 0x000000bdbe057210 */ /* 0x000fe20007ffe0ff */
[-CC-:B------:R-:W-:Y:S01]  /*9b80*/  FFMA.FTZ R107, R18, R111.reuse, -R110.reuse ;  /* 0x0000006f126b7223 */ /* 0x180fe2000001086e */
[-CC-:B------:R-:W-:Y:S01]  /*9b90*/  FFMA.FTZ R106, R17, R111.reuse, -R110.reuse ;  /* 0x0000006f116a7223 */ /* 0x180fe2000001086e */
[-CC-:B------:R-:W-:Y:S01]  /*9ba0*/  FFMA.FTZ R105, R16, R111.reuse, -R110.reuse ;  /* 0x0000006f10697223 */ /* 0x180fe2000001086e */
[----:B------:R-:W-:Y:S01]  /*9bb0*/  LEA R216, R5, R218, 0x1 ;  /* 0x000000da05d87211 */ /* 0x000fe200078e08ff */
[----:B------:R-:W-:Y:S01]  /*9bc0*/  MUFU.EX2 R108, R108 ;  /* 0x0000006c006c7308 */ /* 0x000fe20000000800 */
[----:B------:R-:W-:Y:S01]  /*9bd0*/  FSEL R109, R109, RZ, P1 ;  /* 0x000000ff6d6d7208 */ /* 0x000fe20000800000 */
[-CC-:B------:R-:W-:Y:S01]  /*9be0*/  FFMA.FTZ R103, R15, R111.reuse, -R110.reuse ;  /* 0x0000006f0f677223 */ /* 0x180fe2000001086e */
[-C--:B------:R-:W-:Y:S01]  /*9bf0*/  IADD3 R112, PT, PT, R181, R216.reuse, RZ ;  /* 0x000000d8b5707210 */ /* 0x080fe20007ffe0ff */
[----:B------:R-:W1:Y:S01]  /*9c00*/  LDSM.16.MT88.4 R16, [R216+0xa000] ;  /* 0x00a00000d810783b */ /* 0x000e620000004200 */
[C---:B------:R-:W-:Y:S01]  /*9c10*/  IADD3 R37, PT, PT, R183.reuse, R216, RZ ;  /* 0x000000d8b7257210 */ /* 0x040fe20007ffe0ff */
[-CC-:B------:R-:W-:Y:S01]  /*9c20*/  FFMA.FTZ R126, R4, R111.reuse, -R109.reuse ;  /* 0x0000006f047e7223 */ /* 0x180fe2000001086d */
[----:B------:R-:W-:Y:S01]  /*9c30*/  IADD3 R68, PT, PT, R183, R112, RZ ;  /* 0x00000070b7447210 */ /* 0x000fe20007ffe0ff */
[-CC-:B------:R-:W-:Y:S01]  /*9c40*/  FFMA.FTZ R123, R11, R111.reuse, -R109.reuse ;  /* 0x0000006f0b7b7223 */ /* 0x180fe2000001086d */
[-CC-:B------:R-:W-:Y:S01]  /*9c50*/  FFMA.FTZ R124, R10, R111.reuse, -R109.reuse ;  /* 0x0000006f0a7c7223 */ /* 0x180fe2000001086d */
[-CC-:B------:R-:W-:Y:S01]  /*9c60*/  FFMA.FTZ R121, R14, R111.reuse, -R109.reuse ;  /* 0x0000006f0e797223 */ /* 0x180fe2000001086d */
[----:B------:R-:W2:Y:S01]  /*9c70*/  LDSM.16.MT88.4 R8, [R37+0xa000] ;  /* 0x00a000002508783b */ /* 0x000ea20000004200 */
[----:B------:R-:W3:Y:S01]  /*9c80*/  MUFU.EX2 R107, R107 ;  /* 0x0000006b006b7308 */ /* 0x000ee20000000800 */
[-CC-:B------:R-:W-:Y:S01]  /*9c90*/  FFMA.FTZ R118, R13, R111.reuse, -R110.reuse ;  /* 0x0000006f0d767223 */ /* 0x180fe2000001086e */
[-CC-:B------:R-:W-:Y:S01]  /*9ca0*/  FFMA.FTZ R116, R12, R111.reuse, -R110.reuse ;  /* 0x0000006f0c747223 */ /* 0x180fe2000001086e */
[----:B------:R-:W4:Y:S01]  /*9cb0*/  LDSM.16.MT88.4 R44, [R112+0xa000] ;  /* 0x00a00000702c783b */ /* 0x000f220000004200 */
[-CC-:B------:R-:W-:Y:S01]  /*9cc0*/  FFMA.FTZ R122, R215, R111.reuse, -R109.reuse ;  /* 0x0000006fd77a7223 */ /* 0x180fe2000001086d */
[-CC-:B------:R-:W-:Y:S01]  /*9cd0*/  FFMA.FTZ R119, R249, R111.reuse, -R109.reuse ;  /* 0x0000006ff9777223 */ /* 0x180fe2000001086d */
[-CC-:B------:R-:W-:Y:S01]  /*9ce0*/  FFMA.FTZ R120, R237, R111.reuse, -R109.reuse ;  /* 0x0000006fed787223 */ /* 0x180fe2000001086d */
[----:B------:R-:W5:Y:S01]  /*9cf0*/  LDSM.16.MT88.4 R48, [R68+0xa000] ;  /* 0x00a000004430783b */ /* 0x000f620000004200 */
[----:B------:R-:W-:Y:S01]  /*9d00*/  MUFU.EX2 R106, R106 ;  /* 0x0000006a006a7308 */ /* 0x000fe20000000800 */
[-CC-:B------:R-:W-:Y:S01]  /*9d10*/  FFMA.FTZ R117, R24, R111.reuse, -R109.reuse ;  /* 0x0000006f18757223 */ /* 0x180fe2000001086d */
[-CC-:B------:R-:W-:Y:S01]  /*9d20*/  FFMA.FTZ R115, R247, R111.reuse, -R110.reuse ;  /* 0x0000006ff7737223 */ /* 0x180fe2000001086e */
[----:B------:R-:W5:Y:S01]  /*9d30*/  LDSM.16.MT88.4 R28, [R216+0xa800] ;  /* 0x00a80000d81c783b */ /* 0x000f620000004200 */
[-CC-:B------:R-:W-:Y:S01]  /*9d40*/  FFMA.FTZ R113, R129, R111.reuse, -R110.reuse ;  /* 0x0000006f81717223 */ /* 0x180fe2000001086e */
[-CC-:B------:R-:W-:Y:S01]  /*9d50*/  FFMA.FTZ R127, R128, R111.reuse, -R109.reuse ;  /* 0x0000006f807f7223 */ /* 0x180fe2000001086d */
[-CC-:B------:R-:W-:Y:S01]  /*9d60*/  FFMA.FTZ R129, R130, R111.reuse, -R109.reuse ;  /* 0x0000006f82817223 */ /* 0x180fe2000001086d */
[----:B------:R-:W5:Y:S01]  /*9d70*/  LDSM.16.MT88.4 R24, [R37+0xa800] ;  /* 0x00a800002518783b */ /* 0x000f620000004200 */
[----:B------:R-:W1:Y:S01]  /*9d80*/  MUFU.EX2 R105, R105 ;  /* 0x0000006900697308 */ /* 0x000e620000000800 */
[----:B---3--:R-:W-:Y:S01]  /*9d90*/  F2FP.BF16.F32.PACK_AB R33, R107, R108 ;  /* 0x0000006c6b21723e */ /* 0x008fe200000010ff */
[-CC-:B------:R-:W-:Y:S01]  /*9da0*/  FFMA.FTZ R114, R213, R111.reuse, -R110.reuse ;  /* 0x0000006fd5727223 */ /* 0x180fe2000001086e */
[----:B------:R-:W3:Y:S01]  /*9db0*/  LDSM.16.MT88.4 R56, [R112+0xa800] ;  /* 0x00a800007038783b */ /* 0x000ee20000004200 */
[-CC-:B------:R-:W-:Y:S01]  /*9dc0*/  FFMA.FTZ R125, R125, R111.reuse, -R110.reuse ;  /* 0x0000006f7d7d7223 */ /* 0x180fe2000001086e */
[-CC-:B------:R-:W-:Y:S01]  /*9dd0*/  FFMA.FTZ R128, R248, R111.reuse, -R109.reuse ;  /* 0x0000006ff8807223 */ /* 0x180fe2000001086d */
[-CC-:B------:R-:W-:Y:S01]  /*9de0*/  FFMA.FTZ R130, R252, R111.reuse, -R109.reuse ;  /* 0x0000006ffc827223 */ /* 0x180fe2000001086d */
[----:B------:R-:W3:Y:S01]  /*9df0*/  LDSM.16.MT88.4 R52, [R68+0xa800] ;  /* 0x00a800004434783b */ /* 0x000ee20000004200 */
        /* <DEDUP_REMOVED lines=8> */
[----:B------:R-:W2:Y:S01]  /*9e80*/  MUFU.EX2 R123, R123 ;  /* 0x0000007b007b7308 */ /* 0x000ea20000000800 */
        /* <DEDUP_REMOVED lines=16> */
[----:B--2---:R-:W-:Y:S01]  /*9f90*/  F2FP.BF16.F32.PACK_AB R32, R123, R126 ;  /* 0x0000007e7b20723e */ /* 0x004fe200000010ff */
        /* <DEDUP_REMOVED lines=47> */
[C---:B----4-:R-:W-:Y:S01]  /*a290*/  HMMA.16816.F32.BF16 R4, R32.reuse, R44, RZ ;  /* 0x0000002c2004723c */ /* 0x050fe200000418ff */
[-CC-:B------:R-:W-:Y:S01]  /*a2a0*/  FFMA.FTZ R170, R143, R111.reuse, -R110.reuse ;  /* 0x0000006f8faa7223 */ /* 0x180fe2000001086e */
[-CC-:B------:R-:W-:Y:S01]  /*a2b0*/  FFMA.FTZ R145, R145, R111.reuse, -R110.reuse ;  /* 0x0000006f91917223 */ /* 0x180fe2000001086e */
[-CC-:B------:R-:W-:Y:S01]  /*a2c0*/  FFMA.FTZ R139, R139, R111.reuse, -R110.reuse ;  /* 0x0000006f8b8b7223 */ /* 0x180fe2000001086e */
[-CC-:B------:R-:W-:Y:S01]  /*a2d0*/  FFMA.FTZ R143, R148, R111.reuse, -R109.reuse ;  /* 0x0000006f948f7223 */ /* 0x180fe2000001086d */
[-CC-:B------:R-:W-:Y:S01]  /*a2e0*/  FFMA.FTZ R144, R144, R111.reuse, -R109.reuse ;  /* 0x0000006f90907223 */ /* 0x180fe2000001086d */
[-CC-:B------:R-:W-:Y:S01]  /*a2f0*/  FFMA.FTZ R134, R134, R111.reuse, -R109.reuse ;  /* 0x0000006f86867223 */ /* 0x180fe2000001086d */
[----:B------:R-:W2:Y:S01]  /*a300*/  MUFU.EX2 R117, R117 ;  /* 0x0000007500757308 */ /* 0x000ea20000000800 */
[C---:B------:R-:W-:Y:S01]  /*a310*/  HMMA.16816.F32.BF16 R8, R32.reuse, R10, RZ ;  /* 0x0000000a2008723c */ /* 0x040fe200000418ff */
[-CC-:B------:R-:W-:Y:S01]  /*a320*/  FFMA.FTZ R151, R142, R111.reuse, -R109.reuse ;  /* 0x0000006f8e977223 */ /* 0x180fe2000001086d */
[-CC-:B------:R-:W-:Y:S01]  /*a330*/  FFMA.FTZ R62, R62, R111.reuse, -R110.reuse ;  /* 0x0000006f3e3e7223 */ /* 0x180fe2000001086e */
[-CC-:B------:R-:W-:Y:S01]  /*a340*/  FFMA.FTZ R214, R63, R111.reuse, -R109.reuse ;  /* 0x0000006f3fd67223 */ /* 0x180fe2000001086d */
[-CC-:B------:R-:W-:Y:S01]  /*a350*/  FFMA.FTZ R142, R39, R111.reuse, -R110.reuse ;  /* 0x0000006f278e7223 */ /* 0x180fe2000001086e */
[-CC-:B------:R-:W-:Y:S01]  /*a360*/  FFMA.FTZ R63, R80, R111.reuse, -R109.reuse ;  /* 0x0000006f503f7223 */ /* 0x180fe2000001086d */
[-CC-:B------:R-:W-:Y:S01]  /*a370*/  FFMA.FTZ R39, R73, R111.reuse, -R110.reuse ;  /* 0x0000006f49277223 */ /* 0x180fe2000001086e */
[----:B------:R-:W4:Y:S01]  /*a380*/  MUFU.EX2 R115, R115 ;  /* 0x0000007300737308 */ /* 0x000f220000000800 */
        /* <DEDUP_REMOVED lines=8> */
[C---:B-----5:R-:W-:Y:S01]  /*a410*/  HMMA.16816.F32.BF16 R40, R32.reuse, R48, RZ ;  /* 0x000000302028723c */ /* 0x060fe200000418ff */
[----:B-1----:R-:W-:Y:S01]  /*a420*/  F2FP.BF16.F32.PACK_AB R48, R119, R122 ;  /* 0x0000007a7730723e */ /* 0x002fe200000010ff */
[--C-:B------:R-:W-:Y:S01]  /*a430*/  FFMA.FTZ R220, R69, R111, -R110.reuse ;  /* 0x0000006f45dc7223 */ /* 0x100fe2000001086e */
[----:B------:R-:W-:Y:S01]  /*a440*/  F2FP.BF16.F32.PACK_AB R49, R118, R103 ;  /* 0x000000677631723e */ /* 0x000fe200000010ff */
[-CC-:B------:R-:W-:Y:S01]  /*a450*/  FFMA.FTZ R78, R78, R111.reuse, -R109.reuse ;  /* 0x0000006f4e4e7223 */ /* 0x180fe2000001086d */
[-CC-:B------:R-:W-:Y:S01]  /*a460*/  FFMA.FTZ R75, R75, R111.reuse, -R109.reuse ;  /* 0x0000006f4b4b7223 */ /* 0x180fe2000001086d */
[-CC-:B------:R-:W-:Y:S01]  /*a470*/  FFMA.FTZ R74, R74, R111.reuse, -R109.reuse ;  /* 0x0000006f4a4a7223 */ /* 0x180fe2000001086d */
[----:B------:R-:W-:Y:S01]  /*a480*/  MUFU.EX2 R113, R113 ;  /* 0x0000007100717308 */ /* 0x000fe20000000800 */
[----:B------:R-:W-:Y:S01]  /*a490*/  HMMA.16816.F32.BF16 R32, R32, R50, RZ ;  /* 0x000000322020723c */ /* 0x000fe200000418ff */
[----:B--2---:R-:W-:Y:S01]  /*a4a0*/  F2FP.BF16.F32.PACK_AB R50, R117, R120 ;  /* 0x000000787532723e */ /* 0x004fe200000010ff */
[-C--:B------:R-:W-:Y:S01]  /*a4b0*/  FFMA.FTZ R207, R84, R111.reuse, -R109 ;  /* 0x0000006f54cf7223 */ /* 0x080fe2000001086d */
[----:B----4-:R-:W-:Y:S01]  /*a4c0*/  F2FP.BF16.F32.PACK_AB R51, R115, R116 ;  /* 0x000000747333723e */ /* 0x010fe200000010ff */
[-CC-:B------:R-:W-:Y:S01]  /*a4d0*/  FFMA.FTZ R82, R81, R111.reuse, -R110.reuse ;  /* 0x0000006f51527223 */ /* 0x180fe2000001086e */
[----:B------:R-:W-:Y:S01]  /*a4e0*/  FADD.FTZ R107, R108, R107 ;  /* 0x0000006b6c6b7221 */ /* 0x000fe20000010000 */
[----:B------:R-:W-:Y:S01]  /*a4f0*/  FADD.FTZ R123, R126, R123 ;  /* 0x0000007b7e7b7221 */ /* 0x000fe20000010000 */
[----:B------:R-:W-:Y:S01]  /*a500*/  MUFU.EX2 R125, R125 ;  /* 0x0000007d007d7308 */ /* 0x000fe20000000800 */
[-CC-:B------:R-:W-:Y:S01]  /*a510*/  FFMA.FTZ R81, R86, R111.reuse, -R110.reuse ;  /* 0x0000006f56517223 */ /* 0x180fe2000001086e */
[----:B------:R-:W-:Y:S01]  /*a520*/  FADD.FTZ R70, R106, R107 ;  /* 0x0000006b6a467221 */ /* 0x000fe20000010000 */
[C---:B------:R-:W-:Y:S01]  /*a530*/  HMMA.16816.F32.BF16 R20, R48.reuse, R28, R20 ;  /* 0x0000001c3014723c */ /* 0x040fe20000041814 */
[----:B------:R-:W-:Y:S01]  /*a540*/  FADD.FTZ R124, R124, R123 ;  /* 0x0000007b7c7c7221 */ /* 0x000fe20000010000 */
[-C--:B------:R-:W-:Y:S01]  /*a550*/  FFMA.FTZ R84, R85, R111.reuse, -R110 ;  /* 0x0000006f55547223 */ /* 0x080fe2000001086e */
[----:B------:R-:W-:Y:S01]  /*a560*/  FADD.FTZ R70, R105, R70 ;  /* 0x0000004669467221 */ /* 0x000fe20000010000 */
[-C--:B------:R-:W-:Y:S01]  /*a570*/  FFMA.FTZ R86, R88, R111.reuse, -R109 ;  /* 0x0000006f58567223 */ /* 0x080fe2000001086d */
[----:B------:R-:W-:Y:S01]  /*a580*/  MUFU.EX2 R127, R127 ;  /* 0x0000007f007f7308 */ /* 0x000fe20000000800 */
[----:B------:R-:W-:Y:S01]  /*a590*/  FADD.FTZ R121, R121, R124 ;  /* 0x0000007c79797221 */ /* 0x000fe20000010000 */
[-C--:B------:R-:W-:Y:S01]  /*a5a0*/  FFMA.FTZ R85, R92, R111.reuse, -R110 ;  /* 0x0000006f5c557223 */ /* 0x080fe2000001086e */
[C---:B------:R-:W-:Y:S01]  /*a5b0*/  HMMA.16816.F32.BF16 R16, R48.reuse, R30, R16 ;  /* 0x0000001e3010723c */ /* 0x040fe20000041810 */
[----:B------:R-:W1:Y:S01]  /*a5c0*/  LDSM.16.MT88.4 R28, [R216+0xb000] ;  /* 0x00b00000d81c783b */ /* 0x000e620000004200 */
[----:B------:R-:W-:Y:S01]  /*a5d0*/  FADD.FTZ R122, R122, R121 ;  /* 0x000000797a7a7221 */ /* 0x000fe20000010000 */
[-CC-:B------:R-:W-:Y:S01]  /*a5e0*/  FFMA.FTZ R83, R83, R111.reuse, -R109.reuse ;  /* 0x0000006f53537223 */ /* 0x180fe2000001086d */
[-CC-:B------:R-:W-:Y:S01]  /*a5f0*/  FFMA.FTZ R87, R87, R111.reuse, -R109.reuse ;  /* 0x0000006f57577223 */ /* 0x180fe2000001086d */
[----:B------:R-:W2:Y:S01]  /*a600*/  MUFU.EX2 R128, R128 ;  /* 0x0000008000807308 */ /* 0x000ea20000000800 */
[----:B------:R-:W-:Y:S01]  /*a610*/  FADD.FTZ R119, R119, R122 ;  /* 0x0000007a77777221 */ /* 0x000fe20000010000 */
[-C--:B------:R-:W-:Y:S01]  /*a620*/  FFMA.FTZ R88, R96, R111.reuse, -R109 ;  /* 0x0000006f60587223 */ /* 0x080fe2000001086d */
[C---:B------:R-:W-:Y:S01]  /*a630*/  HMMA.16816.F32.BF16 R12, R48.reuse, R24, R12 ;  /* 0x00000018300c723c */ /* 0x040fe2000004180c */
[-CC-:B------:R-:W-:Y:S01]  /*a640*/  FFMA.FTZ R90, R90, R111.reuse, -R110.reuse ;  /* 0x0000006f5a5a7223 */ /* 0x180fe2000001086e */
[----:B------:R-:W-:Y:S01]  /*a650*/  FADD.FTZ R120, R120, R119 ;  /* 0x0000007778787221 */ /* 0x000fe20000010000 */
[-CC-:B------:R-:W-:Y:S01]  /*a660*/  FFMA.FTZ R92, R91, R111.reuse, -R109.reuse ;  /* 0x0000006f5b5c7223 */ /* 0x180fe2000001086d */
[-C--:B------:R-:W-:Y:S01]  /*a670*/  FFMA.FTZ R91, R102, R111.reuse, -R110 ;  /* 0x0000006f665b7223 */ /* 0x080fe2000001086e */
[----:B------:R-:W-:Y:S01]  /*a680*/  MUFU.EX2 R129, R129 ;  /* 0x0000008100817308 */ /* 0x000fe20000000800 */
[----:B------:R-:W-:Y:S01]  /*a690*/  FADD.FTZ R120, R117, R120 ;  /* 0x0000007875787221 */ /* 0x000fe20000010000 */
[----:B------:R-:W-:Y:S01]  /*a6a0*/  FFMA.FTZ R104, R104, R111, -R109 ;  /* 0x0000006f68687223 */ /* 0x000fe2000001086d */
[----:B------:R-:W-:Y:S01]  /*a6b0*/  HMMA.16816.F32.BF16 R8, R48, R26, R8 ;  /* 0x0000001a3008723c */ /* 0x000fe20000041808 */
[----:B------:R-:W4:Y:S01]  /*a6c0*/  LDSM.16.MT88.4 R24, [R37+0xb000] ;  /* 0x00b000002518783b */ /* 0x000f220000004200 */
[----:B------:R-:W-:-:S03]  /*a6d0*/  ISETP.GT.AND P1, PT, R38, R223, PT ;  /* 0x000000df2600720c */ /* 0x000fc60003f24270 */
[----:B------:R-:W5:Y:S03]  /*a6e0*/  MUFU.EX2 R130, R130 ;  /* 0x0000008200827308 */ /* 0x000f660000000800 */
[C---:B---3--:R-:W-:Y:S05]  /*a6f0*/  HMMA.16816.F32.BF16 R4, R48.reuse, R56, R4 ;  /* 0x000000383004723c */ /* 0x048fea0000041804 */
[----:B------:R-:W3:Y:S03]  /*a700*/  MUFU.EX2 R132, R132 ;  /* 0x0000008400847308 */ /* 0x000ee60000000800 */
[C---:B------:R-:W-:Y:S01]  /*a710*/  HMMA.16816.F32.BF16 R44, R48.reuse, R58, R44 ;  /* 0x0000003a302c723c */ /* 0x040fe2000004182c */
[----:B------:R-:W4:Y:S04]  /*a720*/  LDSM.16.MT88.4 R56, [R112+0xb000] ;  /* 0x00b000007038783b */ /* 0x000f280000004200 */
[----:B------:R-:W-:Y:S03]  /*a730*/  MUFU.EX2 R136, R136 ;  /* 0x0000008800887308 */ /* 0x000fe60000000800 */
[C---:B------:R-:W-:Y:S05]  /*a740*/  HMMA.16816.F32.BF16 R40, R48.reuse, R52, R40 ;  /* 0x000000343028723c */ /* 0x040fea0000041828 */
[----:B------:R-:W-:Y:S03]  /*a750*/  MUFU.EX2 R131, R131 ;  /* 0x0000008300837308 */ /* 0x000fe60000000800 */
[----:B------:R-:W-:Y:S01]  /*a760*/  HMMA.16816.F32.BF16 R32, R48, R54, R32 ;  /* 0x000000363020723c */ /* 0x000fe20000041820 */
[----:B------:R-:W4:Y:S01]  /*a770*/  LDSM.16.MT88.4 R52, [R68+0xb000] ;  /* 0x00b000004434783b */ /* 0x000f220000004200 */
[----:B--2---:R-:W-:Y:S01]  /*a780*/  F2FP.BF16.F32.PACK_AB R48, R128, R127 ;  /* 0x0000007f8030723e */ /* 0x004fe200000010ff */
[----:B------:R-:W-:Y:S01]  /*a790*/  FADD.FTZ R127, R127, R120 ;  /* 0x000000787f7f7221 */ /* 0x000fe20000010000 */
[----:B------:R-:W-:Y:S01]  /*a7a0*/  F2FP.BF16.F32.PACK_AB R49, R113, R114 ;  /* 0x000000727131723e */ /* 0x000fe200000010ff */
[----:B------:R-:W-:Y:S01]  /*a7b0*/  MUFU.EX2 R133, R133 ;  /* 0x0000008500857308 */ /* 0x000fe20000000800 */
[----:B-----5:R-:W-:Y:S01]  /*a7c0*/  F2FP.BF16.F32.PACK_AB R50, R130, R129 ;  /* 0x000000818232723e */ /* 0x020fe200000010ff */
[----:B------:R-:W-:Y:S01]  /*a7d0*/  FADD.FTZ R128, R128, R127 ;  /* 0x0000007f80807221 */ /* 0x000fe20000010000 */
[----:B---3--:R-:W-:-:S03]  /*a7e0*/  F2FP.BF16.F32.PACK_AB R51, R132, R125 ;  /* 0x0000007d8433723e */ /* 0x008fc600000010ff */
[----:B------:R-:W-:Y:S02]  /*a7f0*/  FADD.FTZ R129, R129, R128 ;  /* 0x0000008081817221 */ /* 0x000fe40000010000 */
[----:B------:R-:W-:Y:S02]  /*a800*/  MUFU.EX2 R135, R135 ;  /* 0x0000008700877308 */ /* 0x000fe40000000800 */
[----:B-1----:R-:W-:Y:S01]  /*a810*/  HMMA.16816.F32.BF16 R20, R48, R28, R20 ;  /* 0x0000001c3014723c */ /* 0x002fe20000041814 */
[----:B------:R-:W-:-:S05]  /*a820*/  FADD.FTZ R130, R130, R129 ;  /* 0x0000008182827221 */ /* 0x000fca0000010000 */
[----:B------:R-:W1:Y:S02]  /*a830*/  MUFU.EX2 R138, R138 ;  /* 0x0000008a008a7308 */ /* 0x000e640000000800 */
[C---:B------:R-:W-:Y:S01]  /*a840*/  HMMA.16816.F32.BF16 R16, R48.reuse, R30, R16 ;  /* 0x0000001e3010723c */ /* 0x040fe20000041810 */
[----:B------:R-:W2:Y:S05]  /*a850*/  LDSM.16.MT88.4 R28, [R216+0xb800] ;  /* 0x00b80000d81c783b */ /* 0x000eaa0000004200 */
[----:B------:R-:W-:Y:S02]  /*a860*/  MUFU.EX2 R137, R137 ;  /* 0x0000008900897308 */ /* 0x000fe40000000800 */
[C---:B----4-:R-:W-:Y:S06]  /*a870*/  HMMA.16816.F32.BF16 R12, R48.reuse, R24, R12 ;  /* 0x00000018300c723c */ /* 0x050fec000004180c */
[----:B------:R-:W3:Y:S02]  /*a880*/  MUFU.EX2 R140, R140 ;  /* 0x0000008c008c7308 */ /* 0x000ee40000000800 */
[C---:B------:R-:W-:Y:S01]  /*a890*/  HMMA.16816.F32.BF16 R8, R48.reuse, R26, R8 ;  /* 0x0000001a3008723c */ /* 0x040fe20000041808 */
[----:B------:R-:W4:Y:S05]  /*a8a0*/  LDSM.16.MT88.4 R24, [R37+0xb800] ;  /* 0x00b800002518783b */ /* 0x000f2a0000004200 */
[----:B------:R-:W5:Y:S02]  /*a8b0*/  MUFU.EX2 R146, R146 ;  /* 0x0000009200927308 */ /* 0x000f640000000800 */
[C---:B------:R-:W-:Y:S06]  /*a8c0*/  HMMA.16816.F32.BF16 R4, R48.reuse, R56, R4 ;  /* 0x000000383004723c */ /* 0x040fec0000041804 */
[----:B------:R-:W-:Y:S02]  /*a8d0*/  MUFU.EX2 R150, R150 ;  /* 0x0000009600967308 */ /* 0x000fe40000000800 */
[C---:B------:R-:W-:Y:S01]  /*a8e0*/  HMMA.16816.F32.BF16 R44, R48.reuse, R58, R44 ;  /* 0x0000003a302c723c */ /* 0x040fe2000004182c */
[----:B------:R-:W4:Y:S05]  /*a8f0*/  LDSM.16.MT88.4 R56, [R112+0xb800] ;  /* 0x00b800007038783b */ /* 0x000f2a0000004200 */
[----:B------:R-:W-:Y:S02]  /*a900*/  MUFU.EX2 R141, R141 ;  /* 0x0000008d008d7308 */ /* 0x000fe40000000800 */
[C---:B------:R-:W-:Y:S06]  /*a910*/  HMMA.16816.F32.BF16 R40, R48.reuse, R52, R40 ;  /* 0x000000343028723c */ /* 0x040fec0000041828 */
[----:B------:R-:W-:Y:S02]  /*a920*/  MUFU.EX2 R147, R147 ;  /* 0x0000009300937308 */ /* 0x000fe40000000800 */
[----:B------:R-:W-:Y:S01]  /*a930*/  HMMA.16816.F32.BF16 R32, R48, R54, R32 ;  /* 0x000000363020723c */ /* 0x000fe20000041820 */
[----:B------:R-:W4:Y:S01]  /*a940*/  LDSM.16.MT88.4 R52, [R68+0xb800] ;  /* 0x00b800004434783b */ /* 0x000f220000004200 */
[----:B-1----:R-:W-:Y:S01]  /*a950*/  F2FP.BF16.F32.PACK_AB R48, R138, R135 ;  /* 0x000000878a30723e */ /* 0x002fe200000010ff */
[----:B------:R-:W-:Y:S01]  /*a960*/  FADD.FTZ R135, R135, R130 ;  /* 0x0000008287877221 */ /* 0x000fe20000010000 */
[----:B------:R-:W-:-:S02]  /*a970*/  F2FP.BF16.F32.PACK_AB R49, R131, R136 ;  /* 0x000000888331723e */ /* 0x000fc400000010ff */
[----:B---3--:R-:W-:Y:S01]  /*a980*/  F2FP.BF16.F32.PACK_AB R50, R140, R137 ;  /* 0x000000898c32723e */ /* 0x008fe200000010ff */
[----:B------:R-:W-:Y:S01]  /*a990*/  MUFU.EX2 R149, R149 ;  /* 0x0000009500957308 */ /* 0x000fe20000000800 */
[----:B-----5:R-:W-:Y:S01]  /*a9a0*/  F2FP.BF16.F32.PACK_AB R51, R146, R133 ;  /* 0x000000859233723e */ /* 0x020fe200000010ff */
[----:B------:R-:W-:-:S04]  /*a9b0*/  FADD.FTZ R138, R138, R135 ;  /* 0x000000878a8a7221 */ /* 0x000fc80000010000 */
[----:B------:R-:W-:Y:S02]  /*a9c0*/  FADD.FTZ R137, R137, R138 ;  /* 0x0000008a89897221 */ /* 0x000fe40000010000 */
[----:B--2---:R-:W-:Y:S01]  /*a9d0*/  HMMA.16816.F32.BF16 R20, R48, R28, R20 ;  /* 0x0000001c3014723c */ /* 0x004fe20000041814 */
[----:B------:R-:W1:Y:S01]  /*a9e0*/  MUFU.EX2 R152, R152 ;  /* 0x0000009800987308 */ /* 0x000e620000000800 */
[----:B------:R-:W-:-:S06]  /*a9f0*/  FADD.FTZ R140, R140, R137 ;  /* 0x000000898c8c7221 */ /* 0x000fcc0000010000 */
[C---:B------:R-:W-:Y:S01]  /*aa00*/  HMMA.16816.F32.BF16 R16, R48.reuse, R30, R16 ;  /* 0x0000001e3010723c */ /* 0x040fe20000041810 */
[----:B------:R-:W2:Y:S01]  /*aa10*/  LDSM.16.MT88.4 R28, [R216+0xc000] ;  /* 0x00c00000d81c783b */ /* 0x000ea20000004200 */
[----:B------:R-:W-:Y:S06]  /*aa20*/  MUFU.EX2 R153, R153 ;  /* 0x0000009900997308 */ /* 0x000fec0000000800 */
[C---:B----4-:R-:W-:Y:S02]  /*aa30*/  HMMA.16816.F32.BF16 R12, R48.reuse, R24, R12 ;  /* 0x00000018300c723c */ /* 0x050fe4000004180c */
[----:B------:R-:W3:Y:S06]  /*aa40*/  MUFU.EX2 R154, R154 ;  /* 0x0000009a009a7308 */ /* 0x000eec0000000800 */
[C---:B------:R-:W-:Y:S01]  /*aa50*/  HMMA.16816.F32.BF16 R8, R48.reuse, R26, R8 ;  /* 0x0000001a3008723c */ /* 0x040fe20000041808 */
[----:B------:R-:W4:Y:S01]  /*aa60*/  LDSM.16.MT88.4 R24, [R37+0xc000] ;  /* 0x00c000002518783b */ /* 0x000f220000004200 */
[----:B------:R-:W5:Y:S06]  /*aa70*/  MUFU.EX2 R156, R156 ;  /* 0x0000009c009c7308 */ /* 0x000f6c0000000800 */
[C---:B------:R-:W-:Y:S02]  /*aa80*/  HMMA.16816.F32.BF16 R4, R48.reuse, R56, R4 ;  /* 0x000000383004723c */ /* 0x040fe40000041804 */
[----:B------:R-:W-:Y:S06]  /*aa90*/  MUFU.EX2 R168, R168 ;  /* 0x000000a800a87308 */ /* 0x000fec0000000800 */
[C---:B------:R-:W-:Y:S01]  /*aaa0*/  HMMA.16816.F32.BF16 R44, R48.reuse, R58, R44 ;  /* 0x0000003a302c723c */ /* 0x040fe2000004182c */
[----:B------:R-:W4:Y:S01]  /*aab0*/  LDSM.16.MT88.4 R56, [R112+0xc000] ;  /* 0x00c000007038783b */ /* 0x000f220000004200 */
[----:B------:R-:W-:Y:S06]  /*aac0*/  MUFU.EX2 R155, R155 ;  /* 0x0000009b009b7308 */ /* 0x000fec0000000800 */
[C---:B------:R-:W-:Y:S02]  /*aad0*/  HMMA.16816.F32.BF16 R40, R48.reuse, R52, R40 ;  /* 0x000000343028723c */ /* 0x040fe40000041828 */
[----:B------:R-:W-:Y:S06]  /*aae0*/  MUFU.EX2 R157, R157 ;  /* 0x0000009d009d7308 */ /* 0x000fec0000000800 */
[----:B------:R-:W-:Y:S01]  /*aaf0*/  HMMA.16816.F32.BF16 R32, R48, R54, R32 ;  /* 0x000000363020723c */ /* 0x000fe20000041820 */
[----:B------:R-:W4:Y:S01]  /*ab00*/  LDSM.16.MT88.4 R52, [R68+0xc000] ;  /* 0x00c000004434783b */ /* 0x000f220000004200 */
[----:B-1----:R-:W-:Y:S01]  /*ab10*/  F2FP.BF16.F32.PACK_AB R48, R152, R149 ;  /* 0x000000959830723e */ /* 0x002fe200000010ff */
[----:B------:R-:W-:Y:S01]  /*ab20*/  MUFU.EX2 R159, R159 ;  /* 0x0000009f009f7308 */ /* 0x000fe20000000800 */
[----:B------:R-:W-:Y:S01]  /*ab30*/  F2FP.BF16.F32.PACK_AB R49, R141, R150 ;  /* 0x000000968d31723e */ /* 0x000fe200000010ff */
[----:B------:R-:W-:Y:S01]  /*ab40*/  FADD.FTZ R149, R149, R140 ;  /* 0x0000008c95957221 */ /* 0x000fe20000010000 */
[----:B---3--:R-:W-:-:S02]  /*ab50*/  F2FP.BF16.F32.PACK_AB R50, R154, R153 ;  /* 0x000000999a32723e */ /* 0x008fc400000010ff */
[----:B-----5:R-:W-:Y:S01]  /*ab60*/  F2FP.BF16.F32.PACK_AB R51, R156, R147 ;  /* 0x000000939c33723e */ /* 0x020fe200000010ff */
[----:B------:R-:W-:Y:S02]  /*ab70*/  FADD.FTZ R152, R152, R149 ;  /* 0x0000009598987221 */ /* 0x000fe40000010000 */
[----:B------:R-:W1:Y:S02]  /*ab80*/  MUFU.EX2 R172, R172 ;  /* 0x000000ac00ac7308 */ /* 0x000e640000000800 */
[----:B------:R-:W-:Y:S02]  /*ab90*/  FADD.FTZ R153, R153, R152 ;  /* 0x0000009899997221 */ /* 0x000fe40000010000 */
[C---:B--2---:R-:W-:Y:S02]  /*aba0*/  HMMA.16816.F32.BF16 R20, R48.reuse, R28, R20 ;  /* 0x0000001c3014723c */ /* 0x044fe40000041814 */
[----:B------:R-:W-:Y:S02]  /*abb0*/  FADD.FTZ R154, R154, R153 ;  /* 0x000000999a9a7221 */ /* 0x000fe40000010000 */
[----:B------:R-:W-:Y:S04]  /*abc0*/  MUFU.EX2 R161, R161 ;  /* 0x000000a100a17308 */ /* 0x000fe80000000800 */
[C---:B------:R-:W-:Y:S01]  /*abd0*/  HMMA.16816.F32.BF16 R16, R48.reuse, R30, R16 ;  /* 0x0000001e3010723c */ /* 0x040fe20000041810 */
[----:B------:R-:W2:Y:S03]  /*abe0*/  LDSM.16.MT88.4 R28, [R216+0xc800] ;  /* 0x00c80000d81c783b */ /* 0x000ea60000004200 */
[----:B------:R-:W3:Y:S04]  /*abf0*/  MUFU.EX2 R174, R174 ;  /* 0x000000ae00ae7308 */ /* 0x000ee80000000800 */
[C---:B----4-:R-:W-:Y:S04]  /*ac00*/  HMMA.16816.F32.BF16 R12, R48.reuse, R24, R12 ;  /* 0x00000018300c723c */ /* 0x050fe8000004180c */
[----:B------:R-:W4:Y:S04]  /*ac10*/  MUFU.EX2 R190, R190 ;  /* 0x000000be00be7308 */ /* 0x000f280000000800 */
        /* <DEDUP_REMOVED lines=9> */
[----:B------:R-:W-:Y:S04]  /*acb0*/  MUFU.EX2 R203, R203 ;  /* 0x000000cb00cb7308 */ /* 0x000fe80000000800 */
[----:B------:R-:W-:Y:S01]  /*acc0*/  HMMA.16816.F32.BF16 R32, R48, R54, R32 ;  /* 0x000000363020723c */ /* 0x000fe20000041820 */
[----:B------:R-:W5:Y:S01]  /*acd0*/  LDSM.16.MT88.4 R52, [R68+0xc800] ;  /* 0x00c800004434783b */ /* 0x000f620000004200 */
[----:B-1----:R-:W-:Y:S01]  /*ace0*/  F2FP.BF16.F32.PACK_AB R48, R172, R159 ;  /* 0x0000009fac30723e */ /* 0x002fe200000010ff */
[----:B------:R-:W-:Y:S01]  /*acf0*/  FADD.FTZ R159, R159, R154 ;  /* 0x0000009a9f9f7221 */ /* 0x000fe20000010000 */
[----:B------:R-:W-:Y:S01]  /*ad00*/  F2FP.BF16.F32.PACK_AB R49, R155, R168 ;  /* 0x000000a89b31723e */ /* 0x000fe200000010ff */
[----:B------:R-:W1:Y:S01]  /*ad10*/  MUFU.EX2 R208, R208 ;  /* 0x000000d000d07308 */ /* 0x000e620000000800 */
[----:B---3--:R-:W-:Y:S01]  /*ad20*/  F2FP.BF16.F32.PACK_AB R50, R174, R161 ;  /* 0x000000a1ae32723e */ /* 0x008fe200000010ff */
[----:B------:R-:W-:Y:S01]  /*ad30*/  FADD.FTZ R172, R172, R159 ;  /* 0x0000009facac7221 */ /* 0x000fe20000010000 */
[----:B----4-:R-:W-:-:S03]  /*ad40*/  F2FP.BF16.F32.PACK_AB R51, R190, R157 ;  /* 0x0000009dbe33723e */ /* 0x010fc600000010ff */
[----:B------:R-:W-:Y:S02]  /*ad50*/  FADD.FTZ R161, R161, R172 ;  /* 0x000000aca1a17221 */ /* 0x000fe40000010000 */
[----:B------:R-:W-:Y:S02]  /*ad60*/  MUFU.EX2 R205, R205 ;  /* 0x000000cd00cd7308 */ /* 0x000fe40000000800 */
[----:B--2---:R-:W-:Y:S01]  /*ad70*/  HMMA.16816.F32.BF16 R20, R48, R28, R20 ;  /* 0x0000001c3014723c */ /* 0x004fe20000041814 */
[----:B------:R-:W-:-:S05]  /*ad80*/  FADD.FTZ R174, R174, R161 ;  /* 0x000000a1aeae7221 */ /* 0x000fca0000010000 */
        /* <DEDUP_REMOVED lines=13> */
[----:B------:R-:W-:Y:S02]  /*ae60*/  MUFU.EX2 R195, R195 ;  /* 0x000000c300c37308 */ /* 0x000fe40000000800 */
[C---:B------:R-:W-:Y:S06]  /*ae70*/  HMMA.16816.F32.BF16 R40, R48.reuse, R52, R40 ;  /* 0x000000343028723c */ /* 0x040fec0000041828 */
[----:B------:R-:W5:Y:S02]  /*ae80*/  MUFU.EX2 R200, R200 ;  /* 0x000000c800c87308 */ /* 0x000f640000000800 */
[----:B------:R-:W-:Y:S01]  /*ae90*/  HMMA.16816.F32.BF16 R32, R48, R54, R32 ;  /* 0x000000363020723c */ /* 0x000fe20000041820 */
[----:B------:R-:W5:Y:S01]  /*aea0*/  LDSM.16.MT88.4 R52, [R68+0xd000] ;  /* 0x00d000004434783b */ /* 0x000f620000004200 */
[----:B-1----:R-:W-:Y:S01]  /*aeb0*/  F2FP.BF16.F32.PACK_AB R48, R208, R203 ;  /* 0x000000cbd030723e */ /* 0x002fe200000010ff */
[----:B------:R-:W-:Y:S01]  /*aec0*/  FADD.FTZ R203, R203, R174 ;  /* 0x000000aecbcb7221 */ /* 0x000fe20000010000 */
[----:B------:R-:W-:-:S02]  /*aed0*/  F2FP.BF16.F32.PACK_AB R49, R212, R189 ;  /* 0x000000bdd431723e */ /* 0x000fc400000010ff */
[----:B--2---:R-:W-:Y:S01]  /*aee0*/  F2FP.BF16.F32.PACK_AB R50, R204, R205 ;  /* 0x000000cdcc32723e */ /* 0x004fe200000010ff */
[----:B------:R-:W-:Y:S01]  /*aef0*/  MUFU.EX2 R196, R196 ;  /* 0x000000c400c47308 */ /* 0x000fe20000000800 */
[----:B----4-:R-:W-:Y:S01]  /*af00*/  F2FP.BF16.F32.PACK_AB R51, R206, R201 ;  /* 0x000000c9ce33723e */ /* 0x010fe200000010ff */
[----:B------:R-:W-:-:S04]  /*af10*/  FADD.FTZ R208, R208, R203 ;  /* 0x000000cbd0d07221 */ /* 0x000fc80000010000 */
[----:B------:R-:W-:Y:S02]  /*af20*/  FADD.FTZ R205, R205, R208 ;  /* 0x000000d0cdcd7221 */ /* 0x000fe40000010000 */
[----:B---3--:R-:W-:Y:S01]  /*af30*/  HMMA.16816.F32.BF16 R20, R48, R28, R20 ;  /* 0x0000001c3014723c */ /* 0x008fe20000041814 */
[----:B------:R-:W1:Y:S01]  /*af40*/  MUFU.EX2 R199, R199 ;  /* 0x000000c700c77308 */ /* 0x000e620000000800 */
[----:B------:R-:W-:-:S06]  /*af50*/  FADD.FTZ R204, R204, R205 ;  /* 0x000000cdcccc7221 */ /* 0x000fcc0000010000 */
        /* <DEDUP_REMOVED lines=12> */
[----:B------:R-:W-:Y:S06]  /*b020*/  MUFU.EX2 R177, R177 ;  /* 0x000000b100b17308 */ /* 0x000fec0000000800 */
[C---:B------:R-:W-:Y:S02]  /*b030*/  HMMA.16816.F32.BF16 R40, R48.reuse, R52, R40 ;  /* 0x000000343028723c */ /* 0x040fe40000041828 */
[----:B------:R-:W5:Y:S06]  /*b040*/  MUFU.EX2 R192, R192 ;  /* 0x000000c000c07308 */ /* 0x000f6c0000000800 */
[----:B------:R-:W-:Y:S01]  /*b050*/  HMMA.16816.F32.BF16 R32, R48, R54, R32 ;  /* 0x000000363020723c */ /* 0x000fe20000041820 */
[----:B------:R-:W5:Y:S01]  /*b060*/  LDSM.16.MT88.4 R52, [R68+0xd800] ;  /* 0x00d800004434783b */ /* 0x000f620000004200 */
[----:B------:R-:W-:Y:S01]  /*b070*/  F2FP.BF16.F32.PACK_AB R48, R200, R195 ;  /* 0x000000c3c830723e */ /* 0x000fe200000010ff */
[----:B------:R-:W-:Y:S01]  /*b080*/  MUFU.EX2 R178, R178 ;  /* 0x000000b200b27308 */ /* 0x000fe20000000800 */
[----:B------:R-:W-:-:S02]  /*b090*/  F2FP.BF16.F32.PACK_AB R49, R210, R197 ;  /* 0x000000c5d231723e */ /* 0x000fc400000010ff */
[----:B-1----:R-:W-:Y:S02]  /*b0a0*/  F2FP.BF16.F32.PACK_AB R50, R199, R196 ;  /* 0x000000c4c732723e */ /* 0x002fe400000010ff */
[----:B---3--:R-:W-:-:S03]  /*b0b0*/  F2FP.BF16.F32.PACK_AB R51, R198, R193 ;  /* 0x000000c1c633723e */ /* 0x008fc600000010ff */
[----:B------:R-:W1:Y:S04]  /*b0c0*/  MUFU.EX2 R191, R191 ;  /* 0x000000bf00bf7308 */ /* 0x000e680000000800 */
[C---:B--2---:R-:W-:Y:S04]  /*b0d0*/  HMMA.16816.F32.BF16 R20, R48.reuse, R28, R20 ;  /* 0x0000001c3014723c */ /* 0x044fe80000041814 */
[----:B------:R-:W2:Y:S04]  /*b0e0*/  MUFU.EX2 R176, R176 ;  /* 0x000000b000b07308 */ /* 0x000ea80000000800 */
        /* <DEDUP_REMOVED lines=9> */
[----:B------:R-:W-:Y:S04]  /*b180*/  MUFU.EX2 R169, R169 ;  /* 0x000000a900a97308 */ /* 0x000fe80000000800 */
[C---:B------:R-:W-:Y:S01]  /*b190*/  HMMA.16816.F32.BF16 R44, R48.reuse, R58, R44 ;  /* 0x0000003a302c723c */ /* 0x040fe2000004182c */
[----:B------:R-:W5:Y:S03]  /*b1a0*/  LDSM.16.MT88.4 R56, [R112+0xe000] ;  /* 0x00e000007038783b */ /* 0x000f660000004200 */
[----:B------:R-:W5:Y:S04]  /*b1b0*/  MUFU.EX2 R162, R162 ;  /* 0x000000a200a27308 */ /* 0x000f680000000800 */
[C---:B------:R-:W-:Y:S04]  /*b1c0*/  HMMA.16816.F32.BF16 R40, R48.reuse, R52, R40 ;  /* 0x000000343028723c */ /* 0x040fe80000041828 */
[----:B------:R-:W-:Y:S04]  /*b1d0*/  MUFU.EX2 R160, R160 ;  /* 0x000000a000a07308 */ /* 0x000fe80000000800 */
[----:B------:R-:W-:Y:S01]  /*b1e0*/  HMMA.16816.F32.BF16 R32, R48, R54, R32 ;  /* 0x000000363020723c */ /* 0x000fe20000041820 */
[----:B------:R-:W5:Y:S01]  /*b1f0*/  LDSM.16.MT88.4 R52, [R68+0xe000] ;  /* 0x00e000004434783b */ /* 0x000f620000004200 */
[----:B------:R-:W-:-:S02]  /*b200*/  F2FP.BF16.F32.PACK_AB R48, R192, R177 ;  /* 0x000000b1c030723e */ /* 0x000fc400000010ff */
[----:B------:R-:W-:Y:S01]  /*b210*/  F2FP.BF16.F32.PACK_AB R49, R202, R179 ;  /* 0x000000b3ca31723e */ /* 0x000fe200000010ff */
[----:B------:R-:W5:Y:S01]  /*b220*/  MUFU.EX2 R173, R173 ;  /* 0x000000ad00ad7308 */ /* 0x000f620000000800 */
[----:B-1----:R-:W-:Y:S02]  /*b230*/  F2FP.BF16.F32.PACK_AB R50, R191, R178 ;  /* 0x000000b2bf32723e */ /* 0x002fe400000010ff */
[----:B--2---:R-:W-:-:S05]  /*b240*/  F2FP.BF16.F32.PACK_AB R51, R176, R175 ;  /* 0x000000afb033723e */ /* 0x004fca00000010ff */
[----:B------:R-:W1:Y:S02]  /*b250*/  MUFU.EX2 R158, R158 ;  /* 0x0000009e009e7308 */ /* 0x000e640000000800 */
[C---:B---3--:R-:W-:Y:S06]  /*b260*/  HMMA.16816.F32.BF16 R20, R48.reuse, R28, R20 ;  /* 0x0000001c3014723c */ /* 0x048fec0000041814 */
[----:B------:R-:W-:Y:S02]  /*b270*/  MUFU.EX2 R145, R145 ;  /* 0x0000009100917308 */ /* 0x000fe40000000800 */
[C---:B------:R-:W-:Y:S01]  /*b280*/  HMMA.16816.F32.BF16 R16, R48.reuse, R30, R16 ;  /* 0x0000001e3010723c */ /* 0x040fe20000041810 */
[----:B------:R-:W2:Y:S05]  /*b290*/  LDSM.16.MT88.4 R28, [R216+0xe800] ;  /* 0x00e80000d81c783b */ /* 0x000eaa0000004200 */
[----:B------:R-:W-:Y:S02]  /*b2a0*/  MUFU.EX2 R170, R170 ;  /* 0x000000aa00aa7308 */ /* 0x000fe40000000800 */
[C---:B----4-:R-:W-:Y:S06]  /*b2b0*/  HMMA.16816.F32.BF16 R12, R48.reuse, R24, R12 ;  /* 0x00000018300c723c */ /* 0x050fec000004180c */
[----:B------:R-:W-:Y:S02]  /*b2c0*/  MUFU.EX2 R139, R139 ;  /* 0x0000008b008b7308 */ /* 0x000fe40000000800 */
[C---:B------:R-:W-:Y:S01]  /*b2d0*/  HMMA.16816.F32.BF16 R8, R48.reuse, R26, R8 ;  /* 0x0000001a3008723c */ /* 0x040fe20000041808 */
[----:B------:R-:W3:Y:S05]  /*b2e0*/  LDSM.16.MT88.4 R24, [R37+0xe800] ;  /* 0x00e800002518783b */ /* 0x000eea0000004200 */
[----:B------:R-:W-:Y:S02]  /*b2f0*/  MUFU.EX2 R143, R143 ;  /* 0x0000008f008f7308 */ /* 0x000fe40000000800 */
[C---:B-----5:R-:W-:Y:S06]  /*b300*/  HMMA.16816.F32.BF16 R4, R48.reuse, R56, R4 ;  /* 0x000000383004723c */ /* 0x060fec0000041804 */
[----:B------:R-:W4:Y:S02]  /*b310*/  MUFU.EX2 R144, R144 ;  /* 0x0000009000907308 */ /* 0x000f240000000800 */
[C---:B------:R-:W-:Y:S01]  /*b320*/  HMMA.16816.F32.BF16 R44, R48.reuse, R58, R44 ;  /* 0x0000003a302c723c */ /* 0x040fe2000004182c */
[----:B------:R-:W-:Y:S05]  /*b330*/  LDSM.16.MT88.4 R56, [R112+0xe800] ;  /* 0x00e800007038783b */ /* 0x000fea0000004200 */
[----:B------:R-:W-:Y:S02]  /*b340*/  MUFU.EX2 R134, R134 ;  /* 0x0000008600867308 */ /* 0x000fe40000000800 */
[----:B------:R-:W-:Y:S01]  /*b350*/  HMMA.16816.F32.BF16 R40, R48, R52, R40 ;  /* 0x000000343028723c */ /* 0x000fe20000041828 */
[----:B------:R-:W-:-:S02]  /*b360*/  F2FP.BF16.F32.PACK_AB R52, R162, R169 ;  /* 0x000000a9a234723e */ /* 0x000fc400000010ff */
[----:B------:R-:W-:-:S03]  /*b370*/  F2FP.BF16.F32.PACK_AB R53, R194, R171 ;  /* 0x000000abc235723e */ /* 0x000fc600000010ff */
[----:B------:R-:W5:Y:S02]  /*b380*/  MUFU.EX2 R151, R151 ;  /* 0x0000009700977308 */ /* 0x000f640000000800 */
[----:B------:R-:W-:Y:S01]  /*b390*/  HMMA.16816.F32.BF16 R32, R48, R54, R32 ;  /* 0x000000363020723c */ /* 0x000fe20000041820 */
[----:B------:R-:W4:Y:S01]  /*b3a0*/  LDSM.16.MT88.4 R48, [R68+0xe800] ;  /* 0x00e800004430783b */ /* 0x000f220000004200 */
[----:B------:R-:W-:Y:S02]  /*b3b0*/  F2FP.BF16.F32.PACK_AB R54, R173, R160 ;  /* 0x000000a0ad36723e */ /* 0x000fe400000010ff */
[----:B-1----:R-:W-:Y:S02]  /*b3c0*/  F2FP.BF16.F32.PACK_AB R55, R158, R163 ;  /* 0x000000a39e37723e */ /* 0x002fe400000010ff */
[----:B------:R-:W1:Y:S05]  /*b3d0*/  MUFU.EX2 R62, R62 ;  /* 0x0000003e003e7308 */ /* 0x000e6a0000000800 */
[C---:B--2---:R-:W-:Y:S03]  /*b3e0*/  HMMA.16816.F32.BF16 R20, R52.reuse, R28, R20 ;  /* 0x0000001c3414723c */ /* 0x044fe60000041814 */
[----:B------:R-:W-:Y:S05]  /*b3f0*/  MUFU.EX2 R142, R142 ;  /* 0x0000008e008e7308 */ /* 0x000fea0000000800 */
[C---:B------:R-:W-:Y:S01]  /*b400*/  HMMA.16816.F32.BF16 R16, R52.reuse, R30, R16 ;  /* 0x0000001e3410723c */ /* 0x040fe20000041810 */
[----:B------:R-:W2:Y:S02]  /*b410*/  LDSM.16.MT88.4 R28, [R216+0xf000] ;  /* 0x00f00000d81c783b */ /* 0x000ea40000004200 */
[----:B------:R-:W-:Y:S05]  /*b420*/  MUFU.EX2 R39, R39 ;  /* 0x0000002700277308 */ /* 0x000fea0000000800 */
[C---:B---3--:R-:W-:Y:S03]  /*b430*/  HMMA.16816.F32.BF16 R12, R52.reuse, R24, R12 ;  /* 0x00000018340c723c */ /* 0x048fe6000004180c */
[----:B------:R-:W-:Y:S05]  /*b440*/  MUFU.EX2 R72, R72 ;  /* 0x0000004800487308 */ /* 0x000fea0000000800 */
[C---:B------:R-:W-:Y:S01]  /*b450*/  HMMA.16816.F32.BF16 R8, R52.reuse, R26, R8 ;  /* 0x0000001a3408723c */ /* 0x040fe20000041808 */
[----:B------:R-:W3:Y:S02]  /*b460*/  LDSM.16.MT88.4 R24, [R37+0xf000] ;  /* 0x00f000002518783b */ /* 0x000ee40000004200 */
[----:B------:R-:W-:Y:S05]  /*b470*/  MUFU.EX2 R67, R67 ;  /* 0x0000004300437308 */ /* 0x000fea0000000800 */
[C---:B----4-:R-:W-:Y:S03]  /*b480*/  HMMA.16816.F32.BF16 R40, R52.reuse, R48, R40 ;  /* 0x000000303428723c */ /* 0x050fe60000041828 */
[----:B------:R-:W4:Y:S05]  /*b490*/  MUFU.EX2 R214, R214 ;  /* 0x000000d600d67308 */ /* 0x000f2a0000000800 */
[C---:B------:R-:W-:Y:S01]  /*b4a0*/  HMMA.16816.F32.BF16 R32, R52.reuse, R50, R32 ;  /* 0x000000323420723c */ /* 0x040fe20000041820 */
[----:B------:R-:W4:Y:S02]  /*b4b0*/  LDSM.16.MT88.4 R48, [R112+0xf000] ;  /* 0x00f000007030783b */ /* 0x000f240000004200 */
[----:B------:R-:W-:Y:S05]  /*b4c0*/  MUFU.EX2 R63, R63 ;  /* 0x0000003f003f7308 */ /* 0x000fea0000000800 */
[C---:B------:R-:W-:Y:S03]  /*b4d0*/  HMMA.16816.F32.BF16 R4, R52.reuse, R56, R4 ;  /* 0x000000383404723c */ /* 0x040fe60000041804 */
[----:B------:R-:W4:Y:S05]  /*b4e0*/  MUFU.EX2 R80, R80 ;  /* 0x0000005000507308 */ /* 0x000f2a0000000800 */
[----:B------:R-:W-:Y:S01]  /*b4f0*/  HMMA.16816.F32.BF16 R44, R52, R58, R44 ;  /* 0x0000003a342c723c */ /* 0x000fe2000004182c */
[----:B------:R-:W-:Y:S01]  /*b500*/  F2FP.BF16.F32.PACK_AB R52, R144, R143 ;  /* 0x0000008f9034723e */ /* 0x000fe200000010ff */
[----:B------:R-:W4:Y:S01]  /*b510*/  LDSM.16.MT88.4 R56, [R68+0xf000] ;  /* 0x00f000004438783b */ /* 0x000f220000004200 */
[----:B------:R-:W-:Y:S01]  /*b520*/  F2FP.BF16.F32.PACK_AB R53, R170, R145 ;  /* 0x00000091aa35723e */ /* 0x000fe200000010ff */
[----:B------:R-:W4:Y:S01]  /*b530*/  MUFU.EX2 R71, R71 ;  /* 0x0000004700477308 */ /* 0x000f220000000800 */
[----:B-----5:R-:W-:-:S02]  /*b540*/  F2FP.BF16.F32.PACK_AB R54, R151, R134 ;  /* 0x000000869736723e */ /* 0x020fc400000010ff */
[----:B-1----:R-:W-:-:S05]  /*b550*/  F2FP.BF16.F32.PACK_AB R55, R62, R139 ;  /* 0x0000008b3e37723e */ /* 0x002fca00000010ff */
[----:B------:R-:W-:Y:S02]  /*b560*/  MUFU.EX2 R73, R73 ;  /* 0x0000004900497308 */ /* 0x000fe40000000800 */
[C---:B--2---:R-:W-:Y:S06]  /*b570*/  HMMA.16816.F32.BF16 R20, R52.reuse, R28, R20 ;  /* 0x0000001c3414723c */ /* 0x044fec0000041814 */
[----:B------:R-:W-:Y:S02]  /*b580*/  MUFU.EX2 R220, R220 ;  /* 0x000000dc00dc7308 */ /* 0x000fe40000000800 */
[C---:B------:R-:W-:Y:S01]  /*b590*/  HMMA.16816.F32.BF16 R16, R52.reuse, R30, R16 ;  /* 0x0000001e3410723c */ /* 0x040fe20000041810 */
[----:B------:R-:W1:Y:S05]  /*b5a0*/  LDSM.16.MT88.4 R28, [R37+0xf800] ;  /* 0x00f80000251c783b */ /* 0x000e6a0000004200 */
[----:B------:R-:W-:Y:S02]  /*b5b0*/  MUFU.EX2 R79, R79 ;  /* 0x0000004f004f7308 */ /* 0x000fe40000000800 */
[C---:B---3--:R-:W-:Y:S06]  /*b5c0*/  HMMA.16816.F32.BF16 R12, R52.reuse, R24, R12 ;  /* 0x00000018340c723c */ /* 0x048fec000004180c */
[----:B------:R-:W-:Y:S02]  /*b5d0*/  MUFU.EX2 R78, R78 ;  /* 0x0000004e004e7308 */ /* 0x000fe40000000800 */
[C---:B------:R-:W-:Y:S01]  /*b5e0*/  HMMA.16816.F32.BF16 R8, R52.reuse, R26, R8 ;  /* 0x0000001a3408723c */ /* 0x040fe20000041808 */
[----:B------:R-:W2:Y:S05]  /*b5f0*/  LDSM.16.MT88.4 R24, [R216+0xf800] ;  /* 0x00f80000d818783b */ /* 0x000eaa0000004200 */
[----:B------:R-:W3:Y:S02]  /*b600*/  MUFU.EX2 R75, R75 ;  /* 0x0000004b004b7308 */ /* 0x000ee40000000800 */
[C---:B----4-:R-:W-:Y:S06]  /*b610*/  HMMA.16816.F32.BF16 R4, R52.reuse, R48, R4 ;  /* 0x000000303404723c */ /* 0x050fec0000041804 */
[----:B------:R-:W-:Y:S02]  /*b620*/  MUFU.EX2 R74, R74 ;  /* 0x0000004a004a7308 */ /* 0x000fe40000000800 */
[C---:B------:R-:W-:Y:S01]  /*b630*/  HMMA.16816.F32.BF16 R44, R52.reuse, R50, R44 ;  /* 0x00000032342c723c */ /* 0x040fe2000004182c */
[----:B------:R-:W4:Y:S05]  /*b640*/  LDSM.16.MT88.4 R48, [R112+0xf800] ;  /* 0x00f800007030783b */ /* 0x000f2a0000004200 */
[----:B------:R-:W5:Y:S02]  /*b650*/  MUFU.EX2 R207, R207 ;  /* 0x000000cf00cf7308 */ /* 0x000f640000000800 */
[C---:B------:R-:W-:Y:S06]  /*b660*/  HMMA.16816.F32.BF16 R40, R52.reuse, R56, R40 ;  /* 0x000000383428723c */ /* 0x040fec0000041828 */
[----:B------:R-:W5:Y:S02]  /*b670*/  MUFU.EX2 R82, R82 ;  /* 0x0000005200527308 */ /* 0x000f640000000800 */
[----:B------:R-:W-:Y:S01]  /*b680*/  HMMA.16816.F32.BF16 R32, R52, R58, R32 ;  /* 0x0000003a3420723c */ /* 0x000fe20000041820 */
[----:B------:R-:W-:Y:S01]  /*b690*/  F2FP.BF16.F32.PACK_AB R52, R214, R67 ;  /* 0x00000043d634723e */ /* 0x000fe200000010ff */
[----:B------:R-:W3:Y:S01]  /*b6a0*/  LDSM.16.MT88.4 R56, [R68+0xf800] ;  /* 0x00f800004438783b */ /* 0x000ee20000004200 */
[----:B------:R-:W-:-:S02]  /*b6b0*/  F2FP.BF16.F32.PACK_AB R53, R39, R142 ;  /* 0x0000008e2735723e */ /* 0x000fc400000010ff */
[----:B------:R-:W-:Y:S01]  /*b6c0*/  F2FP.BF16.F32.PACK_AB R54, R80, R63 ;  /* 0x0000003f5036723e */ /* 0x000fe200000010ff */
[----:B------:R-:W-:Y:S01]  /*b6d0*/  MUFU.EX2 R81, R81 ;  /* 0x0000005100517308 */ /* 0x000fe20000000800 */
[----:B------:R-:W-:-:S07]  /*b6e0*/  F2FP.BF16.F32.PACK_AB R55, R71, R72 ;  /* 0x000000484737723e */ /* 0x000fce00000010ff */
[C---:B-1----:R-:W-:Y:S01]  /*b6f0*/  HMMA.16816.F32.BF16 R12, R52.reuse, R28, R12 ;  /* 0x0000001c340c723c */ /* 0x042fe2000004180c */
[----:B------:R-:W-:Y:S07]  /*b700*/  MUFU.EX2 R84, R84 ;  /* 0x0000005400547308 */ /* 0x000fee0000000800 */
[C---:B------:R-:W-:Y:S01]  /*b710*/  HMMA.16816.F32.BF16 R8, R52.reuse, R30, R8 ;  /* 0x0000001e3408723c */ /* 0x040fe20000041808 */
[----:B------:R-:W1:Y:S01]  /*b720*/  LDSM.16.MT88.4 R28, [R37+0x10000] ;  /* 0x01000000251c783b */ /* 0x000e620000004200 */
[----:B------:R-:W-:Y:S06]  /*b730*/  MUFU.EX2 R85, R85 ;  /* 0x0000005500557308 */ /* 0x000fec0000000800 */
[C---:B--2---:R-:W-:Y:S02]  /*b740*/  HMMA.16816.F32.BF16 R20, R52.reuse, R24, R20 ;  /* 0x000000183414723c */ /* 0x044fe40000041814 */
[----:B------:R-:W-:Y:S06]  /*b750*/  MUFU.EX2 R83, R83 ;  /* 0x0000005300537308 */ /* 0x000fec0000000800 */
[C---:B------:R-:W-:Y:S01]  /*b760*/  HMMA.16816.F32.BF16 R16, R52.reuse, R26, R16 ;  /* 0x0000001a3410723c */ /* 0x040fe20000041810 */
[----:B------:R-:W2:Y:S01]  /*b770*/  LDSM.16.MT88.4 R24, [R216+0x10000] ;  /* 0x01000000d818783b */ /* 0x000ea20000004200 */
[----:B------:R-:W2:Y:S06]  /*b780*/  MUFU.EX2 R86, R86 ;  /* 0x0000005600567308 */ /* 0x000eac0000000800 */
[C---:B----4-:R-:W-:Y:S02]  /*b790*/  HMMA.16816.F32.BF16 R4, R52.reuse, R48, R4 ;  /* 0x000000303404723c */ /* 0x050fe40000041804 */
[----:B------:R-:W-:Y:S06]  /*b7a0*/  MUFU.EX2 R87, R87 ;  /* 0x0000005700577308 */ /* 0x000fec0000000800 */
[C---:B------:R-:W-:Y:S01]  /*b7b0*/  HMMA.16816.F32.BF16 R44, R52.reuse, R50, R44 ;  /* 0x00000032342c723c */ /* 0x040fe2000004182c */
[----:B------:R-:W4:Y:S01]  /*b7c0*/  LDSM.16.MT88.4 R48, [R112+0x10000] ;  /* 0x010000007030783b */ /* 0x000f220000004200 */
[----:B------:R-:W4:Y:S06]  /*b7d0*/  MUFU.EX2 R88, R88 ;  /* 0x0000005800587308 */ /* 0x000f2c0000000800 */
[C---:B---3--:R-:W-:Y:S02]  /*b7e0*/  HMMA.16816.F32.BF16 R40, R52.reuse, R56, R40 ;  /* 0x000000383428723c */ /* 0x048fe40000041828 */
[----:B------:R-:W3:Y:S06]  /*b7f0*/  MUFU.EX2 R90, R90 ;  /* 0x0000005a005a7308 */ /* 0x000eec0000000800 */
[----:B------:R-:W-:Y:S01]  /*b800*/  HMMA.16816.F32.BF16 R32, R52, R58, R32 ;  /* 0x0000003a3420723c */ /* 0x000fe20000041820 */
[----:B------:R-:W-:Y:S01]  /*b810*/  F2FP.BF16.F32.PACK_AB R52, R75, R78 ;  /* 0x0000004e4b34723e */ /* 0x000fe200000010ff */
[----:B------:R-:W3:Y:S01]  /*b820*/  LDSM.16.MT88.4 R56, [R68+0x10000] ;  /* 0x010000004438783b */ /* 0x000ee20000004200 */
[----:B------:R-:W-:Y:S01]  /*b830*/  F2FP.BF16.F32.PACK_AB R53, R220, R73 ;  /* 0x00000049dc35723e */ /* 0x000fe200000010ff */
[----:B------:R-:W-:Y:S01]  /*b840*/  MUFU.EX2 R92, R92 ;  /* 0x0000005c005c7308 */ /* 0x000fe20000000800 */
[----:B-----5:R-:W-:-:S02]  /*b850*/  F2FP.BF16.F32.PACK_AB R54, R207, R74 ;  /* 0x0000004acf36723e */ /* 0x020fc400000010ff */
[----:B------:R-:W-:-:S05]  /*b860*/  F2FP.BF16.F32.PACK_AB R55, R82, R79 ;  /* 0x0000004f5237723e */ /* 0x000fca00000010ff */
[----:B------:R-:W-:Y:S02]  /*b870*/  MUFU.EX2 R91, R91 ;  /* 0x0000005b005b7308 */ /* 0x000fe40000000800 */
[----:B-1----:R-:W-:Y:S01]  /*b880*/  HMMA.16816.F32.BF16 R12, R52, R28, R12 ;  /* 0x0000001c340c723c */ /* 0x002fe2000004180c */
[----:B------:R-:W-:-:S04]  /*b890*/  FADD.FTZ R29, R103, R70 ;  /* 0x00000046671d7221 */ /* 0x000fc80000010000 */
[----:B------:R-:W-:-:S03]  /*b8a0*/  FADD.FTZ R29, R118, R29 ;  /* 0x0000001d761d7221 */ /* 0x000fc60000010000 */
[----:B------:R-:W-:Y:S01]  /*b8b0*/  HMMA.16816.F32.BF16 R8, R52, R30, R8 ;  /* 0x0000001e3408723c */ /* 0x000fe20000041808 */
[----:B------:R-:W-:Y:S02]  /*b8c0*/  FADD.FTZ R116, R116, R29 ;  /* 0x0000001d74747221 */ /* 0x000fe40000010000 */
[----:B------:R-:W1:Y:S02]  /*b8d0*/  LDSM.16.MT88.4 R28, [R37+0x10800] ;  /* 0x01080000251c783b */ /* 0x000e640000004200 */
[----:B------:R-:W-:-:S03]  /*b8e0*/  FADD.FTZ R115, R115, R116 ;  /* 0x0000007473737221 */ /* 0x000fc60000010000 */
[----:B--2---:R-:W-:Y:S01]  /*b8f0*/  HMMA.16816.F32.BF16 R20, R52, R24, R20 ;  /* 0x000000183414723c */ /* 0x004fe20000041814 */
[----:B------:R-:W-:-:S04]  /*b900*/  FADD.FTZ R114, R114, R115 ;  /* 0x0000007372727221 */ /* 0x000fc80000010000 */
[----:B------:R-:W-:-:S03]  /*b910*/  FADD.FTZ R114, R113, R114 ;  /* 0x0000007271727221 */ /* 0x000fc60000010000 */
[----:B------:R-:W-:Y:S01]  /*b920*/  HMMA.16816.F32.BF16 R16, R52, R26, R16 ;  /* 0x0000001a3410723c */ /* 0x000fe20000041810 */
[----:B------:R-:W2:Y:S01]  /*b930*/  LDSM.16.MT88.4 R24, [R216+0x10800] ;  /* 0x01080000d818783b */ /* 0x000ea20000004200 */
[----:B------:R-:W-:-:S04]  /*b940*/  FADD.FTZ R125, R125, R114 ;  /* 0x000000727d7d7221 */ /* 0x000fc80000010000 */
[----:B------:R-:W-:Y:S02]  /*b950*/  FADD.FTZ R125, R132, R125 ;  /* 0x0000007d847d7221 */ /* 0x000fe40000010000 */
[----:B----4-:R-:W-:Y:S02]  /*b960*/  HMMA.16816.F32.BF16 R4, R52, R48, R4 ;  /* 0x000000303404723c */ /* 0x010fe40000041804 */
[----:B------:R-:W-:-:S04]  /*b970*/  FADD.FTZ R136, R136, R125 ;  /* 0x0000007d88887221 */ /* 0x000fc80000010000 */
[----:B------:R-:W-:Y:S02]  /*b980*/  FADD.FTZ R136, R131, R136 ;  /* 0x0000008883887221 */ /* 0x000fe40000010000 */
[----:B------:R-:W-:Y:S01]  /*b990*/  HMMA.16816.F32.BF16 R44, R52, R50, R44 ;  /* 0x00000032342c723c */ /* 0x000fe2000004182c */
[----:B------:R-:W4:Y:S01]  /*b9a0*/  LDSM.16.MT88.4 R48, [R112+0x10800] ;  /* 0x010800007030783b */ /* 0x000f220000004200 */
[----:B------:R-:W-:-:S04]  /*b9b0*/  FADD.FTZ R133, R133, R136 ;  /* 0x0000008885857221 */ /* 0x000fc80000010000 */
[----:B------:R-:W-:Y:S02]  /*b9c0*/  FADD.FTZ R133, R146, R133 ;  /* 0x0000008592857221 */ /* 0x000fe40000010000 */
[C---:B---3--:R-:W-:Y:S01]  /*b9d0*/  HMMA.16816.F32.BF16 R40, R52.reuse, R56, R40 ;  /* 0x000000383428723c */ /* 0x048fe20000041828 */
[-CC-:B------:R-:W-:Y:S01]  /*b9e0*/  FFMA.FTZ R56, R89, R111.reuse, -R110.reuse ;  /* 0x0000006f59387223 */ /* 0x180fe2000001086e */
[-CC-:B------:R-:W-:Y:S01]  /*b9f0*/  FFMA.FTZ R57, R77, R111.reuse, -R110.reuse ;  /* 0x0000006f4d397223 */ /* 0x180fe2000001086e */
[-CC-:B------:R-:W-:Y:S01]  /*ba00*/  FFMA.FTZ R77, R93, R111.reuse, -R109.reuse ;  /* 0x0000006f5d4d7223 */ /* 0x180fe2000001086d */
[-CC-:B------:R-:W-:Y:S01]  /*ba10*/  FFMA.FTZ R89, R97, R111.reuse, -R110.reuse ;  /* 0x0000006f61597223 */ /* 0x180fe2000001086e */
[--C-:B------:R-:W-:Y:S02]  /*ba20*/  FFMA.FTZ R93, R99, R111, -R110.reuse ;  /* 0x0000006f635d7223 */ /* 0x100fe4000001086e */
[----:B------:R-:W-:Y:S01]  /*ba30*/  MUFU.EX2 R56, R56 ;  /* 0x0000003800387308 */ /* 0x000fe20000000800 */
[----:B------:R-:W-:Y:S01]  /*ba40*/  HMMA.16816.F32.BF16 R32, R52, R58, R32 ;  /* 0x0000003a3420723c */ /* 0x000fe20000041820 */
[----:B------:R-:W-:Y:S01]  /*ba50*/  F2FP.BF16.F32.PACK_AB R52, R86, R83 ;  /* 0x000000535634723e */ /* 0x000fe200000010ff */
[--C-:B------:R-:W-:Y:S01]  /*ba60*/  FFMA.FTZ R58, R76, R111, -R110.reuse ;  /* 0x0000006f4c3a7223 */ /* 0x100fe2000001086e */
[----:B------:R-:W-:Y:S01]  /*ba70*/  F2FP.BF16.F32.PACK_AB R53, R84, R81 ;  /* 0x000000515435723e */ /* 0x000fe200000010ff */
[--C-:B------:R-:W-:Y:S01]  /*ba80*/  FFMA.FTZ R59, R95, R111, -R109.reuse ;  /* 0x0000006f5f3b7223 */ /* 0x100fe2000001086d */
[----:B------:R-:W-:Y:S01]  /*ba90*/  F2FP.BF16.F32.PACK_AB R54, R88, R87 ;  /* 0x000000575836723e */ /* 0x000fe200000010ff */
[----:B------:R-:W-:Y:S01]  /*baa0*/  FFMA.FTZ R76, R94, R111, -R109 ;  /* 0x0000006f5e4c7223 */ /* 0x000fe2000001086d */
[----:B------:R-:W-:Y:S01]  /*bab0*/  F2FP.BF16.F32.PACK_AB R55, R90, R85 ;  /* 0x000000555a37723e */ /* 0x000fe200000010ff */
[----:B------:R-:W-:Y:S01]  /*bac0*/  MUFU.EX2 R57, R57 ;  /* 0x0000003900397308 */ /* 0x000fe20000000800 */
[----:B------:R-:W-:-:S05]  /*bad0*/  FFMA.FTZ R94, R100, R111, -R110 ;  /* 0x0000006f645e7223 */ /* 0x000fca000001086e */
[----:B-1----:R-:W-:Y:S01]  /*bae0*/  HMMA.16816.F32.BF16 R12, R52, R28, R12 ;  /* 0x0000001c340c723c */ /* 0x002fe2000004180c */
[----:B------:R-:W-:Y:S01]  /*baf0*/  FADD.FTZ R28, R150, R133 ;  /* 0x00000085961c7221 */ /* 0x000fe20000010000 */
[----:B------:R-:W-:Y:S03]  /*bb00*/  MUFU.EX2 R58, R58 ;  /* 0x0000003a003a7308 */ /* 0x000fe60000000800 */
[----:B------:R-:W-:-:S03]  /*bb10*/  FADD.FTZ R28, R141, R28 ;  /* 0x0000001c8d1c7221 */ /* 0x000fc60000010000 */
[----:B--2---:R-:W-:Y:S01]  /*bb20*/  HMMA.16816.F32.BF16 R20, R52, R24, R20 ;  /* 0x000000183414723c */ /* 0x004fe20000041814 */
[----:B------:R-:W-:Y:S01]  /*bb30*/  FADD.FTZ R69, R147, R28 ;  /* 0x0000001c93457221 */ /* 0x000fe20000010000 */
[----:B------:R-:W-:Y:S03]  /*bb40*/  MUFU.EX2 R59, R59 ;  /* 0x0000003b003b7308 */ /* 0x000fe60000000800 */
[----:B------:R-:W-:-:S03]  /*bb50*/  FADD.FTZ R69, R156, R69 ;  /* 0x000000459c457221 */ /* 0x000fc60000010000 */
[C---:B------:R-:W-:Y:S01]  /*bb60*/  HMMA.16816.F32.BF16 R16, R52.reuse, R26, R16 ;  /* 0x0000001a3410723c */ /* 0x040fe20000041810 */
[----:B------:R-:W1:Y:S01]  /*bb70*/  LDSM.16.MT88.4 R24, [R68+0x10800] ;  /* 0x010800004418783b */ /* 0x000e620000004200 */
[----:B------:R-:W-:Y:S06]  /*bb80*/  MUFU.EX2 R76, R76 ;  /* 0x0000004c004c7308 */ /* 0x000fec0000000800 */
[C---:B------:R-:W-:Y:S01]  /*bb90*/  HMMA.16816.F32.BF16 R8, R52.reuse, R30, R8 ;  /* 0x0000001e3408723c */ /* 0x040fe20000041808 */
[----:B------:R-:W2:Y:S01]  /*bba0*/  LDSM.16.MT88.4 R28, [R216+0x11000] ;  /* 0x01100000d81c783b */ /* 0x000ea20000004200 */
[----:B------:R-:W-:Y:S06]  /*bbb0*/  MUFU.EX2 R77, R77 ;  /* 0x0000004d004d7308 */ /* 0x000fec0000000800 */
[----:B----4-:R-:W-:Y:S01]  /*bbc0*/  HMMA.16816.F32.BF16 R4, R52, R48, R4 ;  /* 0x000000303404723c */ /* 0x010fe20000041804 */
[----:B------:R-:W-:Y:S01]  /*bbd0*/  FADD.FTZ R48, R168, R69 ;  /* 0x00000045a8307221 */ /* 0x000fe20000010000 */
[----:B------:R-:W-:Y:S03]  /*bbe0*/  MUFU.EX2 R89, R89 ;  /* 0x0000005900597308 */ /* 0x000fe60000000800 */
[----:B------:R-:W-:-:S03]  /*bbf0*/  FADD.FTZ R48, R155, R48 ;  /* 0x000000309b307221 */ /* 0x000fc60000010000 */
[----:B------:R-:W-:Y:S01]  /*bc00*/  HMMA.16816.F32.BF16 R44, R52, R50, R44 ;  /* 0x00000032342c723c */ /* 0x000fe2000004182c */
[----:B------:R-:W-:Y:S01]  /*bc10*/  FADD.FTZ R157, R157, R48 ;  /* 0x000000309d9d7221 */ /* 0x000fe20000010000 */
[----:B------:R-:W3:Y:S01]  /*bc20*/  MUFU.EX2 R94, R94 ;  /* 0x0000005e005e7308 */ /* 0x000ee20000000800 */
[----:B------:R-:W4:Y:S02]  /*bc30*/  LDSM.16.MT88.4 R48, [R37+0x11000] ;  /* 0x011000002530783b */ /* 0x000f240000004200 */
[----:B------:R-:W-:-:S04]  /*bc40*/  FADD.FTZ R190, R190, R157 ;  /* 0x0000009dbebe7221 */ /* 0x000fc80000010000 */
[----:B------:R-:W-:Y:S01]  /*bc50*/  FADD.FTZ R189, R189, R190 ;  /* 0x000000bebdbd7221 */ /* 0x000fe20000010000 */
[----:B------:R-:W-:Y:S03]  /*bc60*/  MUFU.EX2 R93, R93 ;  /* 0x0000005d005d7308 */ /* 0x000fe60000000800 */
[----:B------:R-:W-:Y:S01]  /*bc70*/  FADD.FTZ R212, R212, R189 ;  /* 0x000000bdd4d47221 */ /* 0x000fe20000010000 */
[----:B-1----:R-:W-:Y:S03]  /*bc80*/  HMMA.16816.F32.BF16 R40, R52, R24, R40 ;  /* 0x000000183428723c */ /* 0x002fe60000041828 */
[----:B------:R-:W-:Y:S01]  /*bc90*/  FADD.FTZ R201, R201, R212 ;  /* 0x000000d4c9c97221 */ /* 0x000fe20000010000 */
[----:B---3--:R-:W-:-:S03]  /*bca0*/  F2FP.BF16.F32.PACK_AB R133, R94, R91 ;  /* 0x0000005b5e85723e */ /* 0x008fc600000010ff */
[----:B------:R-:W-:Y:S01]  /*bcb0*/  FADD.FTZ R206, R206, R201 ;  /* 0x000000c9cece7221 */ /* 0x000fe20000010000 */
[----:B------:R-:W-:Y:S01]  /*bcc0*/  HMMA.16816.F32.BF16 R32, R52, R26, R32 ;  /* 0x0000001a3420723c */ /* 0x000fe20000041820 */
[----:B------:R-:W-:Y:S01]  /*bcd0*/  F2FP.BF16.F32.PACK_AB R52, R76, R59 ;  /* 0x0000003b4c34723e */ /* 0x000fe200000010ff */
[----:B------:R-:W1:Y:S01]  /*bce0*/  LDSM.16.MT88.4 R24, [R112+0x11000] ;  /* 0x011000007018783b */ /* 0x000e620000004200 */
[----:B------:R-:W-:Y:S01]  /*bcf0*/  F2FP.BF16.F32.PACK_AB R53, R57, R56 ;  /* 0x000000383935723e */ /* 0x000fe200000010ff */
[----:B------:R-:W-:Y:S01]  /*bd00*/  FADD.FTZ R197, R197, R206 ;  /* 0x000000cec5c57221 */ /* 0x000fe20000010000 */
[----:B------:R-:W-:Y:S01]  /*bd10*/  F2FP.BF16.F32.PACK_AB R54, R92, R77 ;  /* 0x0000004d5c36723e */ /* 0x000fe200000010ff */
[----:B------:R-:W-:Y:S01]  /*bd20*/  LDSM.16.MT88.4 R112, [R112+0x11800] ;  /* 0x011800007070783b */ /* 0x000fe20000004200 */
[----:B------:R-:W-:Y:S01]  /*bd30*/  F2FP.BF16.F32.PACK_AB R55, R89, R58 ;  /* 0x0000003a5937723e */ /* 0x000fe200000010ff */
[----:B------:R-:W-:-:S04]  /*bd40*/  FADD.FTZ R210, R210, R197 ;  /* 0x000000c5d2d27221 */ /* 0x000fc80000010000 */
[----:B------:R-:W-:Y:S02]  /*bd50*/  FADD.FTZ R193, R193, R210 ;  /* 0x000000d2c1c17221 */ /* 0x000fe40000010000 */
[----:B--2---:R-:W-:Y:S01]  /*bd60*/  HMMA.16816.F32.BF16 R20, R52, R28, R20 ;  /* 0x0000001c3414723c */ /* 0x004fe20000041814 */
[----:B------:R-:W-:Y:S01]  /*bd70*/  FADD.FTZ R29, R195, R204 ;  /* 0x000000ccc31d7221 */ /* 0x000fe20000010000 */
[----:B------:R-:W-:-:S03]  /*bd80*/  FADD.FTZ R198, R198, R193 ;  /* 0x000000c1c6c67221 */ /* 0x000fc60000010000 */
[----:B------:R-:W-:Y:S01]  /*bd90*/  FADD.FTZ R29, R200, R29 ;  /* 0x0000001dc81d7221 */ /* 0x000fe20000010000 */
[----:B------:R-:W-:Y:S02]  /*bda0*/  FADD.FTZ R179, R179, R198 ;  /* 0x000000c6b3b37221 */ /* 0x000fe40000010000 */
[C---:B----4-:R-:W-:Y:S01]  /*bdb0*/  HMMA.16816.F32.BF16 R12, R52.reuse, R48, R12 ;  /* 0x00000030340c723c */ /* 0x050fe2000004180c */
[----:B------:R-:W-:Y:S01]  /*bdc0*/  FADD.FTZ R70, R196, R29 ;  /* 0x0000001dc4467221 */ /* 0x000fe20000010000 */
[----:B------:R-:W-:Y:S01]  /*bdd0*/  FADD.FTZ R202, R202, R179 ;  /* 0x000000b3caca7221 */ /* 0x000fe20000010000 */
[----:B------:R-:W-:Y:S02]  /*bde0*/  FFMA.FTZ R48, R98, R111, -R109 ;  /* 0x0000006f62307223 */ /* 0x000fe4000001086d */
[----:B------:R-:W-:Y:S01]  /*bdf0*/  FADD.FTZ R70, R199, R70 ;  /* 0x00000046c7467221 */ /* 0x000fe20000010000 */
[----:B------:R-:W-:Y:S02]  /*be00*/  FADD.FTZ R175, R175, R202 ;  /* 0x000000caafaf7221 */ /* 0x000fe40000010000 */
[----:B------:R-:W-:Y:S01]  /*be10*/  HMMA.16816.F32.BF16 R16, R52, R30, R16 ;  /* 0x0000001e3410723c */ /* 0x000fe20000041810 */
[----:B------:R-:W-:Y:S01]  /*be20*/  FADD.FTZ R49, R177, R70 ;  /* 0x00000046b1317221 */ /* 0x000fe20000010000 */
[----:B------:R-:W2:Y:S01]  /*be30*/  LDSM.16.MT88.4 R28, [R68+0x11000] ;  /* 0x01100000441c783b */ /* 0x000ea20000004200 */
[----:B------:R-:W-:Y:S01]  /*be40*/  FADD.FTZ R176, R176, R175 ;  /* 0x000000afb0b07221 */ /* 0x000fe20000010000 */
[----:B------:R-:W-:Y:S01]  /*be50*/  MUFU.EX2 R48, R48 ;  /* 0x0000003000307308 */ /* 0x000fe20000000800 */
[----:B------:R-:W-:-:S02]  /*be60*/  FADD.FTZ R49, R192, R49 ;  /* 0x00000031c0317221 */ /* 0x000fc40000010000 */
[----:B------:R-:W-:Y:S01]  /*be70*/  FADD.FTZ R171, R171, R176 ;  /* 0x000000b0abab7221 */ /* 0x000fe20000010000 */
[C---:B------:R-:W-:Y:S01]  /*be80*/  HMMA.16816.F32.BF16 R8, R52.reuse, R50, R8 ;  /* 0x000000323408723c */ /* 0x040fe20000041808 */
[----:B------:R-:W-:Y:S02]  /*be90*/  FADD.FTZ R50, R178, R49 ;  /* 0x00000031b2327221 */ /* 0x000fe40000010000 */
[----:B------:R-:W-:Y:S01]  /*bea0*/  FADD.FTZ R194, R194, R171 ;  /* 0x000000abc2c27221 */ /* 0x000fe20000010000 */
[----:B------:R-:W3:Y:S01]  /*beb0*/  MUFU.EX2 R49, R104 ;  /* 0x0000006800317308 */ /* 0x000ee20000000800 */
[----:B------:R-:W-:Y:S02]  /*bec0*/  FADD.FTZ R50, R191, R50 ;  /* 0x00000032bf327221 */ /* 0x000fe40000010000 */
[----:B------:R-:W-:Y:S01]  /*bed0*/  FADD.FTZ R163, R163, R194 ;  /* 0x000000c2a3a37221 */ /* 0x000fe20000010000 */
[----:B-1----:R-:W-:Y:S01]  /*bee0*/  HMMA.16816.F32.BF16 R4, R52, R24, R4 ;  /* 0x000000183404723c */ /* 0x002fe20000041804 */
[----:B------:R-:W-:Y:S01]  /*bef0*/  FADD.FTZ R169, R169, R50 ;  /* 0x00000032a9a97221 */ /* 0x000fe20000010000 */
[-CC-:B------:R-:W-:Y:S01]  /*bf00*/  FFMA.FTZ R24, R101, R111.reuse, -R109.reuse ;  /* 0x0000006f65187223 */ /* 0x180fe2000001086d */
[----:B------:R-:W-:Y:S01]  /*bf10*/  FFMA.FTZ R25, R60, R111, -R109 ;  /* 0x0000006f3c197223 */ /* 0x000fe2000001086d */
[----:B------:R-:W-:Y:S01]  /*bf20*/  FADD.FTZ R158, R158, R163 ;  /* 0x000000a39e9e7221 */ /* 0x000fe20000010000 */
[----:B------:R-:W-:-:S03]  /*bf30*/  FADD.FTZ R169, R162, R169 ;  /* 0x000000a9a2a97221 */ /* 0x000fc60000010000 */
[----:B------:R-:W-:Y:S01]  /*bf40*/  HMMA.16816.F32.BF16 R44, R52, R26, R44 ;  /* 0x0000001a342c723c */ /* 0x000fe2000004182c */
[----:B------:R-:W-:Y:S01]  /*bf50*/  FADD.FTZ R160, R160, R169 ;  /* 0x000000a9a0a07221 */ /* 0x000fe20000010000 */
[----:B------:R-:W-:Y:S01]  /*bf60*/  FFMA.FTZ R26, R61, R111, -R110 ;  /* 0x0000006f3d1a7223 */ /* 0x000fe2000001086e */
[----:B------:R-:W-:Y:S01]  /*bf70*/  MUFU.EX2 R24, R24 ;  /* 0x0000001800187308 */ /* 0x000fe20000000800 */
[----:B------:R-:W-:Y:S01]  /*bf80*/  FADD.FTZ R145, R145, R158 ;  /* 0x0000009e91917221 */ /* 0x000fe20000010000 */
[----:B------:R-:W-:Y:S01]  /*bf90*/  FADD.FTZ R160, R173, R160 ;  /* 0x000000a0ada07221 */ /* 0x000fe20000010000 */
[----:B---3--:R-:W-:Y:S01]  /*bfa0*/  F2FP.BF16.F32.PACK_AB R132, R49, R48 ;  /* 0x000000303184723e */ /* 0x008fe200000010ff */
[----:B------:R-:W1:Y:S01]  /*bfb0*/  LDSM.16.MT88.4 R156, [R216+0x11800] ;  /* 0x01180000d89c783b */ /* 0x000e620000004200 */
[----:B------:R-:W-:Y:S01]  /*bfc0*/  FADD.FTZ R170, R170, R145 ;  /* 0x00000091aaaa7221 */ /* 0x000fe20000010000 */
[----:B------:R-:W-:Y:S02]  /*bfd0*/  FADD.FTZ R143, R143, R160 ;  /* 0x000000a08f8f7221 */ /* 0x000fe40000010000 */
[----:B------:R-:W3:Y:S01]  /*bfe0*/  MUFU.EX2 R25, R25 ;  /* 0x0000001900197308 */ /* 0x000ee20000000800 */
[----:B------:R-:W-:Y:S01]  /*bff0*/  FADD.FTZ R27, R139, R170 ;  /* 0x000000aa8b1b7221 */ /* 0x000fe20000010000 */
[----:B------:R-:W-:-:S03]  /*c000*/  FADD.FTZ R143, R144, R143 ;  /* 0x0000008f908f7221 */ /* 0x000fc60000010000 */
[----:B------:R-:W-:Y:S01]  /*c010*/  FADD.FTZ R27, R62, R27 ;  /* 0x0000001b3e1b7221 */ /* 0x000fe20000010000 */
[----:B------:R-:W-:Y:S01]  /*c020*/  FADD.FTZ R134, R134, R143 ;  /* 0x0000008f86867221 */ /* 0x000fe20000010000 */
[C---:B--2---:R-:W-:Y:S01]  /*c030*/  HMMA.16816.F32.BF16 R40, R52.reuse, R28, R40 ;  /* 0x0000001c3428723c */ /* 0x044fe20000041828 */
[----:B------:R-:W2:Y:S01]  /*c040*/  MUFU.EX2 R26, R26 ;  /* 0x0000001a001a7308 */ /* 0x000ea20000000800 */
[----:B------:R-:W-:Y:S01]  /*c050*/  FADD.FTZ R142, R142, R27 ;  /* 0x0000001b8e8e7221 */ /* 0x000fe20000010000 */
[----:B------:R-:W-:Y:S02]  /*c060*/  FADD.FTZ R28, R151, R134 ;  /* 0x00000086971c7221 */ /* 0x000fe40000010000 */
[----:B------:R-:W4:Y:S01]  /*c070*/  LDSM.16.MT88.4 R148, [R37+0x11800] ;  /* 0x011800002594783b */ /* 0x000f220000004200 */
[----:B------:R-:W-:Y:S01]  /*c080*/  FADD.FTZ R39, R39, R142 ;  /* 0x0000008e27277221 */ /* 0x000fe20000010000 */
[----:B------:R-:W-:Y:S01]  /*c090*/  FADD.FTZ R67, R67, R28 ;  /* 0x0000001c43437221 */ /* 0x000fe20000010000 */
[----:B------:R-:W-:Y:S01]  /*c0a0*/  HMMA.16816.F32.BF16 R32, R52, R30, R32 ;  /* 0x0000001e3420723c */ /* 0x000fe20000041820 */
[----:B---3--:R-:W-:-:S02]  /*c0b0*/  F2FP.BF16.F32.PACK_AB R134, R25, R24 ;  /* 0x000000181986723e */ /* 0x008fc400000010ff */
[----:B------:R-:W-:Y:S01]  /*c0c0*/  FADD.FTZ R214, R214, R67 ;  /* 0x00000043d6d67221 */ /* 0x000fe20000010000 */
[----:B--2---:R-:W-:-:S07]  /*c0d0*/  F2FP.BF16.F32.PACK_AB R135, R26, R93 ;  /* 0x0000005d1a87723e */ /* 0x004fce00000010ff */
[----:B------:R-:W-:Y:S01]  /*c0e0*/  HMMA.16816.F32.BF16 R144, R132, R112, R4 ;  /* 0x000000708490723c */ /* 0x000fe20000041804 */
[----:B------:R-:W-:Y:S01]  /*c0f0*/  FADD.FTZ R4, R72, R39 ;  /* 0x0000002748047221 */ /* 0x000fe20000010000 */
[----:B------:R-:W-:-:S03]  /*c100*/  FADD.FTZ R5, R63, R214 ;  /* 0x000000d63f057221 */ /* 0x000fc60000010000 */
[----:B------:R-:W-:Y:S01]  /*c110*/  FADD.FTZ R4, R71, R4 ;  /* 0x0000000447047221 */ /* 0x000fe20000010000 */
[----:B------:R-:W-:Y:S01]  /*c120*/  FADD.FTZ R5, R80, R5 ;  /* 0x0000000550057221 */ /* 0x000fe20000010000 */
[----:B------:R-:W2:Y:S01]  /*c130*/  LDSM.16.MT88.4 R68, [R68+0x11800] ;  /* 0x011800004444783b */ /* 0x000ea20000004200 */
[----:B-1----:R-:W-:Y:S01]  /*c140*/  HMMA.16816.F32.BF16 R160, R132, R156, R20 ;  /* 0x0000009c84a0723c */ /* 0x002fe20000041814 */
[----:B------:R-:W-:Y:S01]  /*c150*/  FADD.FTZ R73, R73, R4 ;  /* 0x0000000449497221 */ /* 0x000fe20000010000 */
[----:B------:R-:W-:-:S03]  /*c160*/  FADD.FTZ R78, R78, R5 ;  /* 0x000000054e4e7221 */ /* 0x000fc60000010000 */
[----:B------:R-:W-:Y:S01]  /*c170*/  FADD.FTZ R220, R220, R73 ;  /* 0x00000049dcdc7221 */ /* 0x000fe20000010000 */
[----:B------:R-:W-:Y:S02]  /*c180*/  FADD.FTZ R75, R75, R78 ;  /* 0x0000004e4b4b7221 */ /* 0x000fe40000010000 */
[----:B------:R-:W-:Y:S01]  /*c190*/  HMMA.16816.F32.BF16 R140, R132, R114, R44 ;  /* 0x00000072848c723c */ /* 0x000fe2000004182c */
[----:B------:R-:W-:Y:S01]  /*c1a0*/  FADD.FTZ R79, R79, R220 ;  /* 0x000000dc4f4f7221 */ /* 0x000fe20000010000 */
[----:B------:R-:W-:-:S03]  /*c1b0*/  FADD.FTZ R4, R74, R75 ;  /* 0x0000004b4a047221 */ /* 0x000fc60000010000 */
[----:B------:R-:W-:Y:S01]  /*c1c0*/  FADD.FTZ R82, R82, R79 ;  /* 0x0000004f52527221 */ /* 0x000fe20000010000 */
[----:B------:R-:W-:Y:S02]  /*c1d0*/  FADD.FTZ R4, R207, R4 ;  /* 0x00000004cf047221 */ /* 0x000fe40000010000 */
[----:B----4-:R-:W-:Y:S01]  /*c1e0*/  HMMA.16816.F32.BF16 R152, R132, R148, R12 ;  /* 0x000000948498723c */ /* 0x010fe2000004180c */
        /* <DEDUP_REMOVED lines=14> */
[----:B--2---:R-:W-:Y:S01]  /*c2d0*/  HMMA.16816.F32.BF16 R136, R132, R68, R40 ;  /* 0x000000448488723c */ /* 0x004fe20000041828 */
        /* <DEDUP_REMOVED lines=13> */
[----:B------:R-:W-:Y:S06]  /*c3b0*/  @!P1 BRA `(.L_x_2405) ;  /* 0x0000009000989947 */ /* 0x000fec0003800000 */
[----:B------:R-:W-:-:S04]  /*c3c0*/  DEPBAR.LE SB0, 0x0 ;  /* 0x000080000000791a */ /* 0x000fc80000000000 */
[----:B------:R-:W-:Y:S05]  /*c3d0*/  WARPSYNC.ALL ;  /* 0x0000000000007948 */ /* 0x000fea0003800000 */
[----:B------:R-:W-:Y:S01]  /*c3e0*/  BSSY.RECONVERGENT B0, `(.L_x_2406) ;  /* 0x0000049000007945 */ /* 0x000fe20003800200 */
[----:B------:R-:W-:Y:S01]  /*c3f0*/  IADD3 R4, PT, PT, R164, -0x2, RZ ;  /* 0xfffffffea4047810 */ /* 0x000fe20007ffe0ff */
[----:B------:R-:W-:Y:S06]  /*c400*/  BAR.SYNC.DEFER_BLOCKING 0x0 ;  /* 0x0000000000007b1d */ /* 0x000fec0000010000 */
[----:B------:R-:W-:Y:S05]  /*c410*/  @!P0 BRA `(.L_x_2407) ;  /* 0x0000000000f48947 */ /* 0x000fea0003800000 */
[----:B------:R-:W2:Y:S01]  /*c420*/  LD.E R11, desc[UR4][R2.64+0x170] ;  /* 0x00017004020b7980 */ /* 0x000ea2000c101900 */
[----:B------:R-:W-:Y:S02]  /*c430*/  SHF.L.U32 R4, R4, 0x8, RZ ;  /* 0x0000000804047819 */ /* 0x000fe400000006ff */
        /* <DEDUP_REMOVED lines=10> */
[--C-:B-1----:R-:W-:Y:S02]  /*c4e0*/  IMAD.MOV R5, RZ, RZ, -R13.reuse ;  /* 0x000000ffff057224 */ /* 0x102fe400078e0a0d */
[----:B------:R-:W-:Y:S02]  /*c4f0*/  IMAD.MOV.U32 R12, RZ, RZ, RZ ;  /* 0x000000ffff0c7224 */ /* 0x000fe400078e00ff */
[----:B------:R-:W-:Y:S01]  /*c500*/  IMAD R10, R5, R8, RZ ;  /* 0x00000008050a7224 */ /* 0x000fe200078e02ff */
[----:B------:R-:W-:Y:S02]  /*c510*/  IABS R5, R4 ;  /* 0x0000000400057213 */ /* 0x000fe40000000000 */
[----:B------:R-:W-:Y:S01]  /*c520*/  LOP3.LUT R4, R4, R11, RZ, 0x3c, !PT ;  /* 0x0000000b04047212 */ /* 0x000fe200078e3cff */
[----:B------:R-:W-:-:S02]  /*c530*/  IMAD.HI.U32 R10, R13, R10, R12 ;  /* 0x0000000a0d0a7227 */ /* 0x000fc400078e000c */
[----:B------:R-:W2:Y:S04]  /*c540*/  LD.E.64 R12, desc[UR4][R186.64+0x28] ;  /* 0x00002804ba0c7980 */ /* 0x000ea8000c101b00 */
        /* <DEDUP_REMOVED lines=20> */
[----:B------:R-:W-:Y:S01]  /*c690*/  SEL R7, R4, R10, !P3 ;  /* 0x0000000a04077207 */ /* 0x000fe20005800000 */
[----:B------:R-:W3:Y:S02]  /*c6a0*/  LD.E.64 R8, desc[UR4][R186.64+0x40] ;  /* 0x00004004ba087980 */ /* 0x000ee4000c101b00 */
        /* <DEDUP_REMOVED lines=18> */
[----:B------:R-:W-:Y:S01]  /*c7d0*/  LEA.HI.X R239, R8, R239, R4, 0x1, P1 ;  /* 0x000000ef08ef7211 */ /* 0x000fe200008f0c04 */
[----:B------:R-:W-:Y:S05]  /*c7e0*/  BRA `(.L_x_2408) ;  /* 0x0000000000207947 */ /* 0x000fea0003800000 */
.L_x_2407:
[----:B------:R-:W2:Y:S01]  /*c7f0*/  LD.E R4, desc[UR4][R2.64+0x40] ;  /* 0x0000400402047980 */ /* 0x000ea2000c101900 */
[----:B------:R-:W-:Y:S02]  /*c800*/  UMOV UR6, URZ ;  /* 0x000000ff00067c82 */ /* 0x000fe40008000000 */
[----:B------:R-:W-:Y:S01]  /*c810*/  IADD3 R5, P1, PT, RZ, -UR6, RZ ;  /* 0x80000006ff057c10 */ /* 0x000fe2000ff3e0ff */
[----:B--2---:R-:W-:-:S04]  /*c820*/  IMAD.SHL.U32 R4, R4, 0x100, RZ ;  /* 0x0000010004047824 */ /* 0x004fc800078e00ff */
[----:B------:R-:W-:-:S05]  /*c830*/  IMAD.X R4, RZ, RZ, ~R4, P1 ;  /* 0x000000ffff047224 */ /* 0x000fca00008e0e04 */
[----:B------:R-:W-:-:S04]  /*c840*/  SHF.R.S64 R5, R5, 0x1f, R4 ;  /* 0x0000001f05057819 */ /* 0x000fc80000001004 */
[----:B------:R-:W-:-:S04]  /*c850*/  IADD3 R238, P1, PT, R5, R238, RZ ;  /* 0x000000ee05ee7210 */ /* 0x000fc80007f3e0ff */
[----:B------:R-:W-:-:S09]  /*c860*/  LEA.HI.X.SX32 R239, R4, R239, 0x1, P1 ;  /* 0x000000ef04ef7211 */ /* 0x000fd200008f0eff */
.L_x_2408:
[----:B------:R-:W-:Y:S05]  /*c870*/  BSYNC.RECONVERGENT B0 ;  /* 0x0000000000007941 */ /* 0x000fea0003800200 */
.L_x_2406:
[----:B------:R-:W-:Y:S02]  /*c880*/  ISETP.GE.AND P1, PT, R166, R233, PT ;  /* 0x000000e9a600720c */ /* 0x000fe40003f26270 */
[C---:B------:R-:W-:Y:S02]  /*c890*/  SHF.L.U32 R5, R226.reuse, 0x5, RZ ;  /* 0x00000005e2057819 */ /* 0x040fe400000006ff */
[----:B------:R-:W-:Y:S02]  /*c8a0*/  SHF.L.U64.HI R4, R226, 0x5, R227 ;  /* 0x00000005e2047819 */ /* 0x000fe400000102e3 */
[----:B------:R-:W-:-:S04]  /*c8b0*/  IADD3 R8, P3, PT, R5, R238, RZ ;  /* 0x000000ee05087210 */ /* 0x000fc80007f7e0ff */
[----:B------:R-:W-:-:S03]  /*c8c0*/  IADD3.X R9, PT, PT, R4, R239, RZ, P3, !PT ;  /* 0x000000ef04097210 */ /* 0x000fc60001ffe4ff */
[----:B------:R-:W-:Y:S01]  /*c8d0*/  @!P1 IADD3 R16, P3, PT, R8, R5, RZ ;  /* 0x0000000508109210 */ /* 0x000fe20007f7e0ff */
[----:B------:R-:W-:Y:S01]  /*c8e0*/  @P1 STS.128 [R241+0xa000], RZ ;  /* 0x00a000fff1001388 */ /* 0x000fe20000000c00 */
[----:B------:R-:W-:Y:S01]  /*c8f0*/  @!P1 MOV R22, R8 ;  /* 0x0000000800169202 */ /* 0x000fe20000000f00 */
[----:B------:R-:W-:Y:S01]  /*c900*/  @!P1 IMAD R14, R227, 0x60, RZ ;  /* 0x00000060e30e9824 */ /* 0x000fe200078e02ff */
[-C--:B------:R-:W-:Y:S01]  /*c910*/  @!P1 MOV R23, R9.reuse ;  /* 0x0000000900179202 */ /* 0x080fe20000000f00 */
[----:B------:R-:W-:Y:S01]  /*c920*/  @!PT LDS RZ, [RZ] ;  /* 0x00000000fffff984 */ /* 0x000fe20000000800 */
[----:B------:R-:W-:Y:S01]  /*c930*/  @!PT LDS RZ, [RZ] ;  /* 0x00000000fffff984 */ /* 0x000fe20000000800 */
[----:B------:R-:W-:Y:S01]  /*c940*/  @!PT LDS RZ, [RZ] ;  /* 0x00000000fffff984 */ /* 0x000fe20000000800 */
[----:B------:R-:W-:Y:S01]  /*c950*/  @!P1 LDGSTS.E.BYPASS.LTC128B.128 [R241+0xa000], desc[UR4][R238.64] ;  /* 0x0a000000eef19fae */ /* 0x000fe2000b981a04 */
[----:B------:R-:W-:Y:S01]  /*c960*/  @!P1 IADD3.X R17, PT, PT, R9, R4, RZ, P3, !PT ;  /* 0x0000000409119210 */ /* 0x000fe20001ffe4ff */
[C---:B------:R-:W-:Y:S01]  /*c970*/  @!P1 IMAD R4, R227.reuse, 0x140, RZ ;  /* 0x00000140e3049824 */ /* 0x040fe200078e02ff */
[-C--:B------:R-:W-:Y:S01]  /*c980*/  @!P1 MOV R24, R8.reuse ;  /* 0x0000000800189202 */ /* 0x080fe20000000f00 */
[----:B------:R-:W-:Y:S01]  /*c990*/  @P1 STS.128 [R241+0xa800], RZ ;  /* 0x00a800fff1001388 */ /* 0x000fe20000000c00 */
[-C--:B------:R-:W-:Y:S01]  /*c9a0*/  @!P1 MOV R25, R9.reuse ;  /* 0x0000000900199202 */ /* 0x080fe20000000f00 */
[C---:B------:R-:W-:Y:S01]  /*c9b0*/  @!P1 IMAD.WIDE.U32 R22, R226.reuse, 0x140, R22 ;  /* 0x00000140e2169825 */ /* 0x040fe200078e0016 */
[-C--:B------:R-:W-:Y:S01]  /*c9c0*/  @!P1 MOV R18, R8.reuse ;  /* 0x0000000800129202 */ /* 0x080fe20000000f00 */
[----:B------:R-:W-:Y:S01]  /*c9d0*/  @!PT LDS RZ, [RZ] ;  /* 0x00000000fffff984 */ /* 0x000fe20000000800 */
[----:B------:R-:W-:Y:S01]  /*c9e0*/  @!PT LDS RZ, [RZ] ;  /* 0x00000000fffff984 */ /* 0x000fe20000000800 */
[----:B------:R-:W-:Y:S01]  /*c9f0*/  @!PT LDS RZ, [RZ] ;  /* 0x00000000fffff984 */ /* 0x000fe20000000800 */
[----:B------:R-:W-:Y:S01]  /*ca00*/  @!P1 LDGSTS.E.BYPASS.LTC128B.128 [R241+0xa800], desc[UR4][R8.64] ;  /* 0x0a80000008f19fae */ /* 0x000fe2000b981a04 */
[-C--:B------:R-:W-:Y:S01]  /*ca10*/  @!P1 MOV R19, R9.reuse ;  /* 0x0000000900139202 */ /* 0x080fe20000000f00 */
[C---:B------:R-:W-:Y:S01]  /*ca20*/  @!P1 IMAD.WIDE.U32 R6, R226.reuse, 0x60, R8 ;  /* 0x00000060e2069825 */ /* 0x040fe200078e0008 */
[-C--:B------:R-:W-:Y:S01]  /*ca30*/  @!P1 MOV R20, R8.reuse ;  /* 0x0000000800149202 */ /* 0x080fe20000000f00 */
[----:B------:R-:W-:Y:S01]  /*ca40*/  @P1 STS.128 [R241+0xb000], RZ ;  /* 0x00b000fff1001388 */ /* 0x000fe20000000c00 */
[-C--:B------:R-:W-:Y:S01]  /*ca50*/  @!P1 MOV R21, R9.reuse ;  /* 0x0000000900159202 */ /* 0x080fe20000000f00 */
[C---:B------:R-:W-:Y:S01]  /*ca60*/  @!P1 IMAD R12, R227.reuse, 0xa0, RZ ;  /* 0x000000a0e30c9824 */ /* 0x040fe200078e02ff */
[----:B------:R-:W-:Y:S01]  /*ca70*/  @!P1 MOV R26, R8 ;  /* 0x00000008001a9202 */ /* 0x000fe20000000f00 */
[----:B------:R-:W-:Y:S01]  /*ca80*/  @!PT LDS RZ, [RZ] ;  /* 0x00000000fffff984 */ /* 0x000fe20000000800 */
[----:B------:R-:W-:Y:S01]  /*ca90*/  @!PT LDS RZ, [RZ] ;  /* 0x00000000fffff984 */ /* 0x000fe20000000800 */
[----:B------:R-:W-:Y:S01]  /*caa0*/  @!PT LDS RZ, [RZ] ;  /* 0x00000000fffff984 */ /* 0x000fe20000000800 */
[----:B------:R1:W-:Y:S01]  /*cab0*/  @!P1 LDGSTS.E.BYPASS.LTC128B.128 [R241+0xb000], desc[UR4][R16.64] ;  /* 0x0b00000010f19fae */ /* 0x0003e2000b981a04 */
[----:B------:R-:W-:Y:S01]  /*cac0*/  @!P1 MOV R27, R9 ;  /* 0x00000009001b9202 */ /* 0x000fe20000000f00 */
[----:B------:R-:W-:Y:S01]  /*cad0*/  @!P1 IMAD.WIDE.U32 R24, R226, 0xa0, R24 ;  /* 0x000000a0e2189825 */ /* 0x000fe200078e0018 */
[----:B------:R-:W-:Y:S01]  /*cae0*/  @!P1 IADD3 R23, PT, PT, R4, R23, RZ ;  /* 0x0000001704179210 */ /* 0x000fe20007ffe0ff */
[----:B------:R-:W-:Y:S01]  /*caf0*/  @P1 STS.128 [R241+0xb800], RZ ;  /* 0x00b800fff1001388 */ /* 0x000fe20000000c00 */
[----:B------:R-:W-:Y:S01]  /*cb00*/  @!P1 IADD3 R15, PT, PT, R14, R7, RZ ;  /* 0x000000070e0f9210 */ /* 0x000fe20007ffe0ff */
[----:B------:R-:W-:Y:S01]  /*cb10*/  @!P1 IMAD R5, R227, 0x120, RZ ;  /* 0x00000120e3059824 */ /* 0x000fe200078e02ff */
[----:B------:R-:W-:Y:S01]  /*cb20*/  @!P1 MOV R14, R6 ;  /* 0x00000006000e9202 */ /* 0x000fe20000000f00 */
[----:B------:R-:W-:Y:S01]  /*cb30*/  @!P1 IMAD.WIDE.U32 R18, R226, 0x120, R18 ;  /* 0x00000120e2129825 */ /* 0x000fe200078e0012 */
[----:B------:R-:W-:-:S02]  /*cb40*/  @!P1 IADD3 R13, PT, PT, R12, R25, RZ ;  /* 0x000000190c0d9210 */ /* 0x000fc40007ffe0ff */
[----:B------:R-:W-:Y:S01]  /*cb50*/  @!P1 MOV R12, R24 ;  /* 0x00000018000c9202 */ /* 0x000fe20000000f00 */
[----:B------:R-:W-:Y:S01]  /*cb60*/  @!P1 IMAD R10, R227, 0xc0, RZ ;  /* 0x000000c0e30a9824 */ /* 0x000fe200078e02ff */
[CC--:B------:R-:W-:Y:S01]  /*cb70*/  @!P1 LEA R30, P4, R226.reuse, R8.reuse, 0x6 ;  /* 0x00000008e21e9211 */ /* 0x0c0fe200078830ff */
[C---:B------:R-:W-:Y:S01]  /*cb80*/  @!P1 IMAD.WIDE.U32 R20, R226.reuse, 0xc0, R20 ;  /* 0x000000c0e2149825 */ /* 0x040fe200078e0014 */
[----:B------:R-:W-:Y:S02]  /*cb90*/  @!P1 IADD3 R19, PT, PT, R5, R19, RZ ;  /* 0x0000001305139210 */ /* 0x000fe40007ffe0ff */
[----:B------:R-:W-:Y:S01]  /*cba0*/  @!P1 MOV R24, R8 ;  /* 0x0000000800189202 */ /* 0x000fe20000000f00 */
[----:B------:R-:W-:Y:S01]  /*cbb0*/  @!P1 IMAD R4, R227, 0x1c0, RZ ;  /* 0x000001c0e3049824 */ /* 0x000fe200078e02ff */
[----:B------:R-:W-:Y:S01]  /*cbc0*/  @!P1 MOV R25, R9 ;  /* 0x0000000900199202 */ /* 0x000fe20000000f00 */
[----:B------:R-:W-:Y:S01]  /*cbd0*/  @!P1 IMAD.WIDE.U32 R26, R226, 0x1c0, R26 ;  /* 0x000001c0e21a9825 */ /* 0x000fe200078e001a */
[----:B------:R-:W-:-:S02]  /*cbe0*/  @!P1 IADD3 R11, PT, PT, R10, R21, RZ ;  /* 0x000000150a0b9210 */ /* 0x000fc40007ffe0ff */
[----:B------:R-:W-:Y:S01]  /*cbf0*/  @!P1 MOV R10, R20 ;  /* 0x00000014000a9202 */ /* 0x000fe20000000f00 */
[C---:B------:R-:W-:Y:S01]  /*cc00*/  @!P1 IMAD R6, R227.reuse, 0xe0, RZ ;  /* 0x000000e0e3069824 */ /* 0x040fe200078e02ff */
[----:B------:R-:W-:Y:S01]  /*cc10*/  @!P1 IADD3 R33, PT, PT, R4, R27, RZ ;  /* 0x0000001b04219210 */ /* 0x000fe20007ffe0ff */
[----:B------:R-:W-:Y:S01]  /*cc20*/  @!P1 IMAD R5, R227, 0x1a0, RZ ;  /* 0x000001a0e3059824 */ /* 0x000fe200078e02ff */
[-C--:B-1----:R-:W-:Y:S01]  /*cc30*/  @!P1 MOV R16, R8.reuse ;  /* 0x0000000800109202 */ /* 0x082fe20000000f00 */
[C---:B------:R-:W-:Y:S01]  /*cc40*/  @!P1 IMAD.WIDE.U32 R28, R226.reuse, 0x1a0, R8 ;  /* 0x000001a0e21c9825 */ /* 0x040fe200078e0008 */
[-C--:B------:R-:W-:Y:S02]  /*cc50*/  @!P1 MOV R17, R9.reuse ;  /* 0x0000000900119202 */ /* 0x080fe40000000f00 */
[C---:B------:R-:W-:Y:S01]  /*cc60*/  @!P1 LEA R4, P3, R226.reuse, R8, 0x7 ;  /* 0x00000008e2049211 */ /* 0x040fe200078638ff */
[C---:B------:R-:W-:Y:S01]  /*cc70*/  @!P1 IMAD.WIDE.U32 R24, R226.reuse, 0x180, R24 ;  /* 0x00000180e2189825 */ /* 0x040fe200078e0018 */
[----:B------:R-:W-:-:S02]  /*cc80*/  @!P1 LEA.HI.X R31, R226, R9, R227, 0x6, P4 ;  /* 0x00000009e21f9211 */ /* 0x000fc400020f34e3 */
[----:B------:R-:W-:Y:S01]  /*cc90*/  @!P1 MOV R20, R8 ;  /* 0x0000000800149202 */ /* 0x000fe20000000f00 */
[----:B------:R-:W-:Y:S01]  /*cca0*/  @!P1 IMAD.WIDE.U32 R16, R226, 0xe0, R16 ;  /* 0x000000e0e2109825 */ /* 0x000fe200078e0010 */
[----:B------:R-:W-:Y:S01]  /*ccb0*/  @!P1 MOV R21, R9 ;  /* 0x0000000900159202 */ /* 0x000fe20000000f00 */
[----:B------:R-:W-:Y:S01]  /*ccc0*/  @!PT LDS RZ, [RZ] ;  /* 0x00000000fffff984 */ /* 0x000fe20000000800 */
[----:B------:R-:W-:Y:S01]  /*ccd0*/  @!PT LDS RZ, [RZ] ;  /* 0x00000000fffff984 */ /* 0x000fe20000000800 */
[----:B------:R-:W-:Y:S01]  /*cce0*/  @!PT LDS RZ, [RZ] ;  /* 0x00000000fffff984 */ /* 0x000fe20000000800 */
[----:B------:R-:W-:Y:S01]  /*ccf0*/  @!P1 LDGSTS.E.BYPASS.LTC128B.128 [R241+0xb800], desc[UR4][R30.64] ;  /* 0x0b8000001ef19fae */ /* 0x000fe2000b981a04 */
[----:B------:R-:W-:Y:S01]  /*cd00*/  @!P1 IADD3 R29, PT, PT, R5, R29, RZ ;  /* 0x0000001d051d9210 */ /* 0x000fe20007ffe0ff */
[C---:B------:R-:W-:Y:S01]  /*cd10*/  @!P1 IMAD R7, R227.reuse, 0x160, RZ ;  /* 0x00000160e3079824 */ /* 0x040fe200078e02ff */
[----:B------:R-:W-:Y:S01]  /*cd20*/  @!P1 IADD3 R17, PT, PT, R6, R17, RZ ;  /* 0x0000001106119210 */ /* 0x000fe20007ffe0ff */
[----:B------:R-:W-:Y:S01]  /*cd30*/  @!P1 IMAD R6, R227, 0x180, RZ ;  /* 0x00000180e3069824 */ /* 0x000fe200078e02ff */
[C---:B------:R-:W-:Y:S01]  /*cd40*/  @!P1 LEA.HI.X R5, R226.reuse, R9, R227, 0x7, P3 ;  /* 0x00000009e2059211 */ /* 0x040fe200018f3ce3 */
[----:B------:R-:W-:Y:S01]  /*cd50*/  @!P1 IMAD.WIDE.U32 R20, R226, 0x160, R20 ;  /* 0x00000160e2149825 */ /* 0x000fe200078e0014 */
[----:B------:R-:W-:Y:S01]  /*cd60*/  @P1 STS.128 [R241+0xc000], RZ ;  /* 0x00c000fff1001388 */ /* 0x000fe20000000c00 */
[----:B------:R-:W-:-:S02]  /*cd70*/  @!P1 MOV R32, R26 ;  /* 0x0000001a00209202 */ /* 0x000fc40000000f00 */
[----:B------:R-:W-:Y:S01]  /*cd80*/  @!P1 IADD3 R25, PT, PT, R6, R25, RZ ;  /* 0x0000001906199210 */ /* 0x000fe20007ffe0ff */
[----:B------:R-:W-:Y:S01]  /*cd90*/  @!PT LDS RZ, [RZ] ;  /* 0x00000000fffff984 */ /* 0x000fe20000000800 */
[----:B------:R-:W-:Y:S01]  /*cda0*/  @!PT LDS RZ, [RZ] ;  /* 0x00000000fffff984 */ /* 0x000fe20000000800 */
[----:B------:R-:W-:Y:S01]  /*cdb0*/  @!PT LDS RZ, [RZ] ;  /* 0x00000000fffff984 */ /* 0x000fe20000000800 */
[----:B------:R-:W-:Y:S01]  /*cdc0*/  @!P1 LDGSTS.E.BYPASS.LTC128B.128 [R241+0xc000], desc[UR4][R14.64] ;  /* 0x0c0000000ef19fae */ /* 0x000fe2000b981a04 */
[C---:B------:R-:W-:Y:S02]  /*cdd0*/  @!P1 LEA R6, P3, R226.reuse, R8, 0x8 ;  /* 0x00000008e2069211 */ /* 0x040fe400078640ff */
[----:B------:R-:W-:Y:S01]  /*cde0*/  @!P1 IADD3 R21, PT, PT, R7, R21, RZ ;  /* 0x0000001507159210 */ /* 0x000fe20007ffe0ff */
[----:B------:R-:W-:Y:S01]  /*cdf0*/  @P1 STS.128 [R241+0xc800], RZ ;  /* 0x00c800fff1001388 */ /* 0x000fe20000000c00 */
[----:B------:R-:W-:-:S03]  /*ce00*/  @!P1 LEA.HI.X R7, R226, R9, R227, 0x8, P3 ;  /* 0x00000009e2079211 */ /* 0x000fc600018f44e3 */
        /* <DEDUP_REMOVED lines=54> */
[----:B------:R-:W5:Y:S01]  /*d170*/  LD.E R38, desc[UR4][R2.64+0x18c] ;  /* 0x00018c0402267980 */ /* 0x000f62000c101900 */
[----:B-1----:R-:W-:Y:S01]  /*d180*/  IADD3 R12, PT, PT, R217, R181, RZ ;  /* 0x000000b5d90c7210 */ /* 0x002fe20007ffe0ff */
[----:B------:R-:W-:Y:S02]  /*d190*/  BSSY.RECONVERGENT B1, `(.L_x_2409) ;  /* 0x00002aa000017945 */ /* 0x000fe40003800200 */
[----:B--2---:R-:W-:Y:S04]  /*d1a0*/  LDSM.16.M88.4 R4, [R217] ;  /* 0x00000000d904783b */ /* 0x004fe80000000200 */
[----:B------:R-:W5:Y:S04]  /*d1b0*/  LDSM.16.M88.4 R52, [R180+0x2000] ;  /* 0x00200000b434783b */ /* 0x000f680000000200 */
[----:B------:R-:W-:Y:S04]  /*d1c0*/  LDSM.16.M88.4 R8, [R182] ;  /* 0x00000000b608783b */ /* 0x000fe80000000200 */
[----:B------:R-:W1:Y:S04]  /*d1d0*/  LDSM.16.M88.4 R68, [R165+0x2000] ;  /* 0x00200000a544783b */ /* 0x000e680000000200 */
[----:B------:R-:W-:Y:S04]  /*d1e0*/  LDSM.16.M88.4 R12, [R12] ;  /* 0x000000000c0c783b */ /* 0x000fe80000000200 */
[----:B------:R-:W-:Y:S04]  /*d1f0*/  LDSM.16.M88.4 R40, [R184+0x2000] ;  /* 0x00200000b828783b */ /* 0x000fe80000000200 */
[----:B---3--:R-:W2:Y:S04]  /*d200*/  LDSM.16.M88.4 R16, [R180+0x2800] ;  /* 0x00280000b410783b */ /* 0x008ea80000000200 */
[----:B------:R-:W-:Y:S04]  /*d210*/  LDSM.16.M88.4 R188, [R188] ;  /* 0x00000000bcbc783b */ /* 0x000fe80000000200 */
[----:B------:R-:W3:Y:S04]  /*d220*/  LDSM.16.M88.4 R60, [R185+0x2000] ;  /* 0x00200000b93c783b */ /* 0x000ee80000000200 */
[----:B----4-:R-:W4:Y:S04]  /*d230*/  LDSM.16.M88.4 R20, [R165+0x2800] ;  /* 0x00280000a514783b */ /* 0x010f280000000200 */
[----:B------:R-:W4:Y:S01]  /*d240*/  LDSM.16.M88.4 R48, [R180+0x3000] ;  /* 0x00300000b430783b */ /* 0x000f220000000200 */
[C---:B-----5:R-:W-:Y:S03]  /*d250*/  HMMA.16816.F32.BF16 R24, R4.reuse, R52, RZ ;  /* 0x000000340418723c */ /* 0x060fe600000418ff */
[----:B------:R-:W5:Y:S04]  /*d260*/  LDSM.16.M88.4 R28, [R165+0x3000] ;  /* 0x00300000a51c783b */ /* 0x000f680000000200 */
[----:B------:R-:W5:Y:S01]  /*d270*/  LDSM.16.M88.4 R56, [R180+0x3800] ;  /* 0x00380000b438783b */ /* 0x000f620000000200 */
[----:B------:R-:W-:Y:S03]  /*d280*/  HMMA.16816.F32.BF16 R52, R4, R54, RZ ;  /* 0x000000360434723c */ /* 0x000fe600000418ff */
[----:B------:R-:W-:Y:S04]  /*d290*/  LDSM.16.M88.4 R72, [R184+0x3000] ;  /* 0x00300000b848783b */ /* 0x000fe80000000200 */
[----:B------:R-:W0:Y:S05]  /*d2a0*/  LDGDEPBAR ;  /* 0x00000000000079af */ /* 0x000e2a0000000000 */
[C---:B-1----:R-:W-:Y:S08]  /*d2b0*/  HMMA.16816.F32.BF16 R24, R8.reuse, R68, R24 ;  /* 0x000000440818723c */ /* 0x042ff00000041818 */
[----:B------:R-:W-:Y:S01]  /*d2c0*/  HMMA.16816.F32.BF16 R52, R8, R70, R52 ;  /* 0x000000460834723c */ /* 0x000fe20000041834 */
[----:B------:R-:W1:Y:S07]  /*d2d0*/  LDSM.16.M88.4 R68, [R184+0x2800] ;  /* 0x00280000b844783b */ /* 0x000e6e0000000200 */
[----:B--2---:R-:W-:Y:S08]  /*d2e0*/  HMMA.16816.F32.BF16 R44, R4, R16, RZ ;  /* 0x00000010042c723c */ /* 0x004ff000000418ff */
[----:B------:R-:W-:Y:S08]  /*d2f0*/  HMMA.16816.F32.BF16 R24, R12, R40, R24 ;  /* 0x000000280c18723c */ /* 0x000ff00000041818 */
[----:B------:R-:W-:Y:S08]  /*d300*/  HMMA.16816.F32.BF16 R16, R4, R18, RZ ;  /* 0x000000120410723c */ /* 0x000ff000000418ff */
[----:B------:R-:W-:Y:S01]  /*d310*/  HMMA.16816.F32.BF16 R52, R12, R42, R52 ;  /* 0x0000002a0c34723c */ /* 0x000fe20000041834 */
[----:B------:R-:W-:Y:S07]  /*d320*/  LDSM.16.M88.4 R40, [R185+0x2800] ;  /* 0x00280000b928783b */ /* 0x000fee0000000200 */
[----:B---3--:R-:W-:Y:S08]  /*d330*/  HMMA.16816.F32.BF16 R24, R188, R60, R24 ;  /* 0x0000003cbc18723c */ /* 0x008ff00000041818 */
[C---:B----4-:R-:W-:Y:S08]  /*d340*/  HMMA.16816.F32.BF16 R44, R8.reuse, R20, R44 ;  /* 0x00000014082c723c */ /* 0x050ff0000004182c */
[----:B------:R-:W-:Y:S08]  /*d350*/  HMMA.16816.F32.BF16 R16, R8, R22, R16 ;  /* 0x000000160810723c */ /* 0x000ff00000041810 */
[C---:B------:R-:W-:Y:S08]  /*d360*/  HMMA.16816.F32.BF16 R32, R4.reuse, R48, RZ ;  /* 0x000000300420723c */ /* 0x040ff000000418ff */
[----:B------:R-:W-:Y:S01]  /*d370*/  HMMA.16816.F32.BF16 R20, R4, R50, RZ ;  /* 0x000000320414723c */ /* 0x000fe200000418ff */
[----:B------:R-:W2:Y:S07]  /*d380*/  LDSM.16.M88.4 R48, [R165+0x3800] ;  /* 0x00380000a530783b */ /* 0x000eae0000000200 */
[----:B------:R-:W-:Y:S01]  /*d390*/  HMMA.16816.F32.BF16 R52, R188, R62, R52 ;  /* 0x0000003ebc34723c */ /* 0x000fe20000041834 */
[----:B------:R-:W-:Y:S07]  /*d3a0*/  LDSM.16.M88.4 R60, [R180+0x4000] ;  /* 0x00400000b43c783b */ /* 0x000fee0000000200 */
[C---:B-----5:R-:W-:Y:S08]  /*d3b0*/  HMMA.16816.F32.BF16 R32, R8.reuse, R28, R32 ;  /* 0x0000001c0820723c */ /* 0x060ff00000041820 */
[----:B------:R-:W-:Y:S08]  /*d3c0*/  HMMA.16816.F32.BF16 R20, R8, R30, R20 ;  /* 0x0000001e0814723c */ /* 0x000ff00000041814 */
[----:B------:R-:W-:Y:S08]  /*d3d0*/  HMMA.16816.F32.BF16 R28, R4, R56, RZ ;  /* 0x00000038041c723c */ /* 0x000ff000000418ff */
[C---:B-1----:R-:W-:Y:S08]  /*d3e0*/  HMMA.16816.F32.BF16 R44, R12.reuse, R68, R44 ;  /* 0x000000440c2c723c */ /* 0x042ff0000004182c */
[----:B------:R-:W-:Y:S01]  /*d3f0*/  HMMA.16816.F32.BF16 R16, R12, R70, R16 ;  /* 0x000000460c10723c */ /* 0x000fe20000041810 */
[----:B------:R-:W1:Y:S07]  /*d400*/  LDSM.16.M88.4 R68, [R184+0x3800] ;  /* 0x00380000b844783b */ /* 0x000e6e0000000200 */
[----:B--2---:R-:W-:Y:S08]  /*d410*/  HMMA.16816.F32.BF16 R28, R8, R48, R28 ;  /* 0x00000030081c723c */ /* 0x004ff0000004181c */
[----:B------:R-:W-:Y:S08]  /*d420*/  HMMA.16816.F32.BF16 R44, R188, R40, R44 ;  /* 0x00000028bc2c723c */ /* 0x000ff0000004182c */
[----:B------:R-:W-:Y:S08]  /*d430*/  HMMA.16816.F32.BF16 R32, R12, R72, R32 ;  /* 0x000000480c20723c */ /* 0x000ff00000041820 */
[----:B------:R-:W-:Y:S01]  /*d440*/  HMMA.16816.F32.BF16 R16, R188, R42, R16 ;  /* 0x0000002abc10723c */ /* 0x000fe20000041810 */
[----:B------:R-:W2:Y:S07]  /*d450*/  LDSM.16.M88.4 R40, [R180+0x4800] ;  /* 0x00480000b428783b */ /* 0x000eae0000000200 */
[C---:B------:R-:W-:Y:S01]  /*d460*/  HMMA.16816.F32.BF16 R20, R12.reuse, R74, R20 ;  /* 0x0000004a0c14723c */ /* 0x040fe20000041814 */
[----:B------:R-:W-:Y:S07]  /*d470*/  LDSM.16.M88.4 R72, [R184+0x4000] ;  /* 0x00400000b848783b */ /* 0x000fee0000000200 */
[----:B-1----:R-:W-:Y:S01]  /*d480*/  HMMA.16816.F32.BF16 R28, R12, R68, R28 ;  /* 0x000000440c1c723c */ /* 0x002fe2000004181c */
[-C--:B------:R-:W-:Y:S01]  /*d490*/  FMUL.FTZ R24, R24, R38.reuse ;  /* 0x0000002618187220 */ /* 0x080fe20000410000 */
[-C--:B------:R-:W-:Y:S01]  /*d4a0*/  FMUL.FTZ R87, R25, R38.reuse ;  /* 0x0000002619577220 */ /* 0x080fe20000410000 */
[-C--:B------:R-:W-:Y:S01]  /*d4b0*/  FMUL.FTZ R86, R26, R38.reuse ;  /* 0x000000261a567220 */ /* 0x080fe20000410000 */
[-C--:B------:R-:W-:Y:S01]  /*d4c0*/  FMUL.FTZ R85, R27, R38.reuse ;  /* 0x000000261b557220 */ /* 0x080fe20000410000 */
[----:B------:R1:W3:Y:S01]  /*d4d0*/  MUFU.TANH R88, R24 ;  /* 0x0000001800587308 */ /* 0x0002e20000002400 */
[-C--:B------:R-:W-:Y:S01]  /*d4e0*/  FMUL.FTZ R52, R52, R38.reuse ;  /* 0x0000002634347220 */ /* 0x080fe20000410000 */
[-C--:B------:R-:W-:Y:S01]  /*d4f0*/  FMUL.FTZ R83, R53, R38.reuse ;  /* 0x0000002635537220 */ /* 0x080fe20000410000 */
[-C--:B------:R-:W-:Y:S01]  /*d500*/  FMUL.FTZ R82, R54, R38.reuse ;  /* 0x0000002636527220 */ /* 0x080fe20000410000 */
[-C--:B------:R-:W-:Y:S01]  /*d510*/  FMUL.FTZ R81, R55, R38.reuse ;  /* 0x0000002637517220 */ /* 0x080fe20000410000 */
[-C--:B------:R-:W-:Y:S01]  /*d520*/  FMUL.FTZ R44, R44, R38.reuse ;  /* 0x000000262c2c7220 */ /* 0x080fe20000410000 */
[-C--:B------:R-:W-:Y:S01]  /*d530*/  FMUL.FTZ R45, R45, R38.reuse ;  /* 0x000000262d2d7220 */ /* 0x080fe20000410000 */
[-C--:B------:R-:W-:Y:S01]  /*d540*/  FMUL.FTZ R78, R46, R38.reuse ;  /* 0x000000262e4e7220 */ /* 0x080fe20000410000 */
[----:B------:R4:W2:Y:S01]  /*d550*/  MUFU.TANH R84, R52 ;  /* 0x0000003400547308 */ /* 0x0008a20000002400 */
[-C--:B------:R-:W-:Y:S01]  /*d560*/  FMUL.FTZ R77, R47, R38.reuse ;  /* 0x000000262f4d7220 */ /* 0x080fe20000410000 */
[-C--:B------:R-:W-:Y:S01]  /*d570*/  FMUL.FTZ R16, R16, R38.reuse ;  /* 0x0000002610107220 */ /* 0x080fe20000410000 */
[-C--:B------:R-:W-:Y:S01]  /*d580*/  FMUL.FTZ R67, R17, R38.reuse ;  /* 0x0000002611437220 */ /* 0x080fe20000410000 */
[-C--:B------:R-:W-:Y:S01]  /*d590*/  FMUL.FTZ R64, R18, R38.reuse ;  /* 0x0000002612407220 */ /* 0x080fe20000410000 */
[----:B------:R-:W-:-:S03]  /*d5a0*/  FMUL.FTZ R39, R19, R38 ;  /* 0x0000002613277220 */ /* 0x000fc60000410000 */
[----:B------:R-:W2:Y:S01]  /*d5b0*/  MUFU.TANH R80, R44 ;  /* 0x0000002c00507308 */ /* 0x000ea20000002400 */
[C---:B-1----:R-:W-:Y:S01]  /*d5c0*/  HMMA.16816.F32.BF16 R24, R4.reuse, R58, RZ ;  /* 0x0000003a0418723c */ /* 0x042fe200000418ff */
[----:B------:R-:W1:Y:S06]  /*d5d0*/  LDSM.16.M88.4 R56, [R165+0x4000] ;  /* 0x00400000a538783b */ /* 0x000e6c0000000200 */
[----:B------:R5:W1:Y:S01]  /*d5e0*/  MUFU.TANH R79, R45 ;  /* 0x0000002d004f7308 */ /* 0x000a620000002400 */
[C---:B----4-:R-:W-:Y:S07]  /*d5f0*/  HMMA.16816.F32.BF16 R52, R4.reuse, R60, RZ ;  /* 0x0000003c0434723c */ /* 0x050fee00000418ff */
[----:B------:R2:W4:Y:S01]  /*d600*/  MUFU.TANH R76, R16 ;  /* 0x00000010004c7308 */ /* 0x0005220000002400 */
[----:B------:R-:W-:Y:S07]  /*d610*/  HMMA.16816.F32.BF16 R60, R4, R62, RZ ;  /* 0x0000003e043c723c */ /* 0x000fee00000418ff */
[----:B------:R-:W1:Y:S01]  /*d620*/  MUFU.TANH R87, R87 ;  /* 0x0000005700577308 */ /* 0x000e620000002400 */
[----:B------:R-:W-:Y:S01]  /*d630*/  HMMA.16816.F32.BF16 R24, R8, R50, R24 ;  /* 0x000000320818723c */ /* 0x000fe20000041818 */
[----:B------:R-:W3:Y:S04]  /*d640*/  LDSM.16.M88.4 R48, [R185+0x3000] ;  /* 0x00300000b930783b */ /* 0x000ee80000000200 */
[----:B-----5:R-:W5:Y:S02]  /*d650*/  LDSM.16.M88.4 R44, [R165+0x4800] ;  /* 0x00480000a52c783b */ /* 0x020f640000000200 */
[----:B------:R-:W1:Y:S01]  /*d660*/  MUFU.TANH R86, R86 ;  /* 0x0000005600567308 */ /* 0x000e620000002400 */
[C---:B--2---:R-:W-:Y:S07]  /*d670*/  HMMA.16816.F32.BF16 R16, R4.reuse, R40, RZ ;  /* 0x000000280410723c */ /* 0x044fee00000418ff */
[----:B------:R-:W2:Y:S01]  /*d680*/  MUFU.TANH R85, R85 ;  /* 0x0000005500557308 */ /* 0x000ea20000002400 */
[----:B------:R-:W-:Y:S07]  /*d690*/  HMMA.16816.F32.BF16 R40, R4, R42, RZ ;  /* 0x0000002a0428723c */ /* 0x000fee00000418ff */
[----:B------:R-:W2:Y:S01]  /*d6a0*/  MUFU.TANH R83, R83 ;  /* 0x0000005300537308 */ /* 0x000ea20000002400 */
[C---:B-1----:R-:W-:Y:S07]  /*d6b0*/  HMMA.16816.F32.BF16 R52, R8.reuse, R56, R52 ;  /* 0x000000380834723c */ /* 0x042fee0000041834 */
[----:B------:R-:W1:Y:S01]  /*d6c0*/  MUFU.TANH R82, R82 ;  /* 0x0000005200527308 */ /* 0x000e620000002400 */
[----:B------:R-:W-:Y:S01]  /*d6d0*/  HMMA.16816.F32.BF16 R60, R8, R58, R60 ;  /* 0x0000003a083c723c */ /* 0x000fe2000004183c */
[----:B------:R-:W4:Y:S06]  /*d6e0*/  LDSM.16.M88.4 R56, [R185+0x3800] ;  /* 0x00380000b938783b */ /* 0x000f2c0000000200 */
[----:B------:R-:W1:Y:S01]  /*d6f0*/  MUFU.TANH R81, R81 ;  /* 0x0000005100517308 */ /* 0x000e620000002400 */
[----:B------:R-:W-:Y:S01]  /*d700*/  HMMA.16816.F32.BF16 R24, R12, R70, R24 ;  /* 0x000000460c18723c */ /* 0x000fe20000041818 */
[----:B------:R-:W-:Y:S06]  /*d710*/  LDSM.16.M88.4 R68, [R184+0x4800] ;  /* 0x00480000b844783b */ /* 0x000fec0000000200 */
[----:B------:R-:W1:Y:S01]  /*d720*/  MUFU.TANH R78, R78 ;  /* 0x0000004e004e7308 */ /* 0x000e620000002400 */
[C---:B---3--:R-:W-:Y:S07]  /*d730*/  HMMA.16816.F32.BF16 R32, R188.reuse, R48, R32 ;  /* 0x00000030bc20723c */ /* 0x048fee0000041820 */
[----:B------:R-:W3:Y:S01]  /*d740*/  MUFU.TANH R77, R77 ;  /* 0x0000004d004d7308 */ /* 0x000ee20000002400 */
[----:B------:R-:W-:Y:S01]  /*d750*/  HMMA.16816.F32.BF16 R20, R188, R50, R20 ;  /* 0x00000032bc14723c */ /* 0x000fe20000041814 */
[----:B------:R-:W2:Y:S06]  /*d760*/  LDSM.16.M88.4 R48, [R180+0x5000] ;  /* 0x00500000b430783b */ /* 0x000eac0000000200 */
[----:B------:R-:W1:Y:S01]  /*d770*/  MUFU.TANH R67, R67 ;  /* 0x0000004300437308 */ /* 0x000e620000002400 */
[C---:B-----5:R-:W-:Y:S03]  /*d780*/  HMMA.16816.F32.BF16 R16, R8.reuse, R44, R16 ;  /* 0x0000002c0810723c */ /* 0x060fe60000041810 */
[-C--:B------:R-:W-:Y:S01]  /*d790*/  FMUL.FTZ R32, R32, R38.reuse ;  /* 0x0000002620207220 */ /* 0x080fe20000410000 */
[-C--:B------:R-:W-:Y:S01]  /*d7a0*/  FMUL.FTZ R33, R33, R38.reuse ;  /* 0x0000002621217220 */ /* 0x080fe20000410000 */
[-C--:B------:R-:W-:Y:S01]  /*d7b0*/  FMUL.FTZ R91, R34, R38.reuse ;  /* 0x00000026225b7220 */ /* 0x080fe20000410000 */
[-C--:B------:R-:W-:Y:S01]  /*d7c0*/  FMUL.FTZ R92, R35, R38.reuse ;  /* 0x00000026235c7220 */ /* 0x080fe20000410000 */
[----:B------:R-:W1:Y:S01]  /*d7d0*/  MUFU.TANH R89, R32 ;  /* 0x0000002000597308 */ /* 0x000e620000002400 */
[----:B------:R-:W-:Y:S01]  /*d7e0*/  HMMA.16816.F32.BF16 R40, R8, R46, R40 ;  /* 0x0000002e0828723c */ /* 0x000fe20000041828 */
[----:B------:R-:W5:Y:S02]  /*d7f0*/  LDSM.16.M88.4 R44, [R185+0x4000] ;  /* 0x00400000b92c783b */ /* 0x000f640000000200 */
[-C--:B------:R-:W-:Y:S01]  /*d800*/  FMUL.FTZ R20, R20, R38.reuse ;  /* 0x0000002614147220 */ /* 0x080fe20000410000 */
[-C--:B------:R-:W-:Y:S01]  /*d810*/  FMUL.FTZ R94, R21, R38.reuse ;  /* 0x00000026155e7220 */ /* 0x080fe20000410000 */
[-C--:B------:R-:W-:Y:S01]  /*d820*/  FMUL.FTZ R95, R22, R38.reuse ;  /* 0x00000026165f7220 */ /* 0x080fe20000410000 */
[-C--:B------:R-:W-:Y:S01]  /*d830*/  FMUL.FTZ R96, R23, R38.reuse ;  /* 0x0000002617607220 */ /* 0x080fe20000410000 */
[----:B------:R3:W1:Y:S01]  /*d840*/  MUFU.TANH R90, R33 ;  /* 0x00000021005a7308 */ /* 0x0006620000002400 */
[----:B----4-:R-:W-:Y:S07]  /*d850*/  HMMA.16816.F32.BF16 R28, R188, R56, R28 ;  /* 0x00000038bc1c723c */ /* 0x010fee000004181c */
[----:B------:R2:W4:Y:S01]  /*d860*/  MUFU.TANH R93, R20 ;  /* 0x00000014005d7308 */ /* 0x0005220000002400 */
[----:B------:R-:W-:Y:S07]  /*d870*/  HMMA.16816.F32.BF16 R52, R12, R72, R52 ;  /* 0x000000480c34723c */ /* 0x000fee0000041834 */
[----:B------:R-:W1:Y:S01]  /*d880*/  MUFU.TANH R64, R64 ;  /* 0x0000004000407308 */ /* 0x000e620000002400 */
[----:B---3--:R-:W3:Y:S01]  /*d890*/  LDSM.16.M88.4 R32, [R165+0x5000] ;  /* 0x00500000a520783b */ /* 0x008ee20000000200 */
[----:B------:R-:W-:Y:S02]  /*d8a0*/  HMMA.16816.F32.BF16 R24, R188, R58, R24 ;  /* 0x0000003abc18723c */ /* 0x000fe40000041818 */
[-C--:B------:R-:W-:Y:S01]  /*d8b0*/  FMUL.FTZ R28, R28, R38.reuse ;  /* 0x000000261c1c7220 */ /* 0x080fe20000410000 */
[-C--:B------:R-:W-:Y:S01]  /*d8c0*/  FMUL.FTZ R98, R29, R38.reuse ;  /* 0x000000261d627220 */ /* 0x080fe20000410000 */
[-C--:B------:R-:W-:Y:S01]  /*d8d0*/  FMUL.FTZ R99, R30, R38.reuse ;  /* 0x000000261e637220 */ /* 0x080fe20000410000 */
[-C--:B------:R-:W-:Y:S01]  /*d8e0*/  FMUL.FTZ R100, R31, R38.reuse ;  /* 0x000000261f647220 */ /* 0x080fe20000410000 */
[----:B------:R4:W1:Y:S01]  /*d8f0*/  MUFU.TANH R97, R28 ;  /* 0x0000001c00617308 */ /* 0x0008620000002400 */
[----:B------:R-:W1:Y:S01]  /*d900*/  LDSM.16.M88.4 R56, [R180+0x5800] ;  /* 0x00580000b438783b */ /* 0x000e620000000200 */
[----:B--2---:R-:W-:Y:S06]  /*d910*/  HMMA.16816.F32.BF16 R20, R4, R48, RZ ;  /* 0x000000300414723c */ /* 0x004fec00000418ff */
[----:B------:R-:W2:Y:S02]  /*d920*/  MUFU.TANH R39, R39 ;  /* 0x0000002700277308 */ /* 0x000ea40000002400 */
[----:B------:R-:W-:Y:S01]  /*d930*/  HMMA.16816.F32.BF16 R60, R12, R74, R60 ;  /* 0x0000004a0c3c723c */ /* 0x000fe2000004183c */
[----:B------:R-:W-:Y:S02]  /*d940*/  LDSM.16.M88.4 R72, [R184+0x5000] ;  /* 0x00500000b848783b */ /* 0x000fe40000000200 */
[-C--:B------:R-:W-:Y:S01]  /*d950*/  FMUL.FTZ R24, R24, R38.reuse ;  /* 0x0000002618187220 */ /* 0x080fe20000410000 */
[-C--:B------:R-:W-:Y:S01]  /*d960*/  FMUL.FTZ R106, R25, R38.reuse ;  /* 0x00000026196a7220 */ /* 0x080fe20000410000 */
[-C--:B------:R-:W-:Y:S01]  /*d970*/  FMUL.FTZ R101, R26, R38.reuse ;  /* 0x000000261a657220 */ /* 0x080fe20000410000 */
[-C--:B------:R-:W-:Y:S01]  /*d980*/  FMUL.FTZ R102, R27, R38.reuse ;  /* 0x000000261b667220 */ /* 0x080fe20000410000 */
[----:B------:R1:W1:Y:S01]  /*d990*/  MUFU.TANH R105, R24 ;  /* 0x0000001800697308 */ /* 0x0002620000002400 */
[----:B----4-:R-:W-:Y:S01]  /*d9a0*/  HMMA.16816.F32.BF16 R28, R4, R50, RZ ;  /* 0x00000032041c723c */ /* 0x010fe200000418ff */
[----:B------:R-:W-:Y:S06]  /*d9b0*/  LDSM.16.M88.4 R48, [R165+0x5800] ;  /* 0x00580000a530783b */ /* 0x000fec0000000200 */
[----:B------:R-:W4:Y:S01]  /*d9c0*/  MUFU.TANH R91, R91 ;  /* 0x0000005b005b7308 */ /* 0x000f220000002400 */
[----:B-----5:R-:W-:Y:S07]  /*d9d0*/  HMMA.16816.F32.BF16 R52, R188, R44, R52 ;  /* 0x0000002cbc34723c */ /* 0x020fee0000041834 */
[----:B------:R-:W1:Y:S01]  /*d9e0*/  MUFU.TANH R92, R92 ;  /* 0x0000005c005c7308 */ /* 0x000e620000002400 */
[C---:B---3--:R-:W-:Y:S07]  /*d9f0*/  HMMA.16816.F32.BF16 R20, R8.reuse, R32, R20 ;  /* 0x000000200814723c */ /* 0x048fee0000041814 */
[----:B------:R-:W3:Y:S01]  /*da00*/  MUFU.TANH R94, R94 ;  /* 0x0000005e005e7308 */ /* 0x000ee20000002400 */
[----:B------:R-:W-:Y:S01]  /*da10*/  HMMA.16816.F32.BF16 R28, R8, R34, R28 ;  /* 0x00000022081c723c */ /* 0x000fe2000004181c */
[----:B------:R-:W5:Y:S02]  /*da20*/  LDSM.16.M88.4 R32, [R185+0x4800] ;  /* 0x00480000b920783b */ /* 0x000f640000000200 */
[-C--:B------:R-:W-:Y:S01]  /*da30*/  FMUL.FTZ R52, R52, R38.reuse ;  /* 0x0000002634347220 */ /* 0x080fe20000410000 */
[-C--:B------:R-:W-:Y:S01]  /*da40*/  FMUL.FTZ R110, R53, R38.reuse ;  /* 0x00000026356e7220 */ /* 0x080fe20000410000 */
[-C--:B------:R-:W-:Y:S01]  /*da50*/  FMUL.FTZ R103, R54, R38.reuse ;  /* 0x0000002636677220 */ /* 0x080fe20000410000 */
[-C--:B------:R-:W-:Y:S01]  /*da60*/  FMUL.FTZ R104, R55, R38.reuse ;  /* 0x0000002637687220 */ /* 0x080fe20000410000 */
[----:B------:R2:W1:Y:S01]  /*da70*/  MUFU.TANH R108, R52 ;  /* 0x00000034006c7308 */ /* 0x0004620000002400 */
[----:B------:R-:W-:Y:S07]  /*da80*/  HMMA.16816.F32.BF16 R16, R12, R68, R16 ;  /* 0x000000440c10723c */ /* 0x000fee0000041810 */
[----:B------:R-:W2:Y:S01]  /*da90*/  MUFU.TANH R95, R95 ;  /* 0x0000005f005f7308 */ /* 0x000ea20000002400 */
[----:B------:R-:W-:Y:S01]  /*daa0*/  HMMA.16816.F32.BF16 R60, R188, R46, R60 ;  /* 0x0000002ebc3c723c */ /* 0x000fe2000004183c */
[----:B------:R-:W4:Y:S06]  /*dab0*/  LDSM.16.M88.4 R44, [R180+0x6000] ;  /* 0x00600000b42c783b */ /* 0x000f2c0000000200 */
[----:B------:R-:W3:Y:S01]  /*dac0*/  MUFU.TANH R96, R96 ;  /* 0x0000006000607308 */ /* 0x000ee20000002400 */
[C---:B-1----:R-:W-:Y:S07]  /*dad0*/  HMMA.16816.F32.BF16 R24, R4.reuse, R56, RZ ;  /* 0x000000380418723c */ /* 0x042fee00000418ff */
[----:B------:R-:W1:Y:S01]  /*dae0*/  MUFU.TANH R98, R98 ;  /* 0x0000006200627308 */ /* 0x000e620000002400 */
[----:B--2---:R-:W-:Y:S01]  /*daf0*/  HMMA.16816.F32.BF16 R52, R4, R58, RZ ;  /* 0x0000003a0434723c */ /* 0x004fe200000418ff */
[----:B------:R-:W2:Y:S02]  /*db00*/  LDSM.16.M88.4 R56, [R165+0x6000] ;  /* 0x00600000a538783b */ /* 0x000ea40000000200 */
[-C--:B------:R-:W-:Y:S01]  /*db10*/  FMUL.FTZ R60, R60, R38.reuse ;  /* 0x000000263c3c7220 */ /* 0x080fe20000410000 */
[-C--:B------:R-:W-:Y:S01]  /*db20*/  FMUL.FTZ R114, R61, R38.reuse ;  /* 0x000000263d727220 */ /* 0x080fe20000410000 */
[-C--:B------:R-:W-:Y:S01]  /*db30*/  FMUL.FTZ R107, R62, R38.reuse ;  /* 0x000000263e6b7220 */ /* 0x080fe20000410000 */
[-C--:B------:R-:W-:Y:S01]  /*db40*/  FMUL.FTZ R109, R63, R38.reuse ;  /* 0x000000263f6d7220 */ /* 0x080fe20000410000 */
[----:B------:R4:W1:Y:S01]  /*db50*/  MUFU.TANH R112, R60 ;  /* 0x0000003c00707308 */ /* 0x0008620000002400 */
[----:B------:R-:W-:Y:S01]  /*db60*/  HMMA.16816.F32.BF16 R40, R12, R70, R40 ;  /* 0x000000460c28723c */ /* 0x000fe20000041828 */
[----:B------:R-:W-:Y:S06]  /*db70*/  LDSM.16.M88.4 R68, [R184+0x5800] ;  /* 0x00580000b844783b */ /* 0x000fec0000000200 */
[----:B------:R-:W1:Y:S01]  /*db80*/  MUFU.TANH R99, R99 ;  /* 0x0000006300637308 */ /* 0x000e620000002400 */
[----:B-----5:R-:W-:Y:S07]  /*db90*/  HMMA.16816.F32.BF16 R16, R188, R32, R16 ;  /* 0x00000020bc10723c */ /* 0x020fee0000041810 */
[----:B------:R-:W1:Y:S01]  /*dba0*/  MUFU.TANH R100, R100 ;  /* 0x0000006400647308 */ /* 0x000e620000002400 */
[C---:B------:R-:W-:Y:S07]  /*dbb0*/  HMMA.16816.F32.BF16 R24, R8.reuse, R48, R24 ;  /* 0x000000300818723c */ /* 0x040fee0000041818 */
        /* <DEDUP_REMOVED lines=8> */
[----:B----4-:R-:W-:Y:S07]  /*dc40*/  HMMA.16816.F32.BF16 R60, R4, R44, RZ ;  /* 0x0000002c043c723c */ /* 0x010fee00000418ff */
[----:B------:R-:W4:Y:S01]  /*dc50*/  MUFU.TANH R101, R101 ;  /* 0x0000006500657308 */ /* 0x000f220000002400 */
[----:B------:R-:W-:Y:S01]  /*dc60*/  HMMA.16816.F32.BF16 R40, R188, R34, R40 ;  /* 0x00000022bc28723c */ /* 0x000fe20000041828 */
[----:B------:R-:W1:Y:S06]  /*dc70*/  LDSM.16.M88.4 R32, [R180+0x6800] ;  /* 0x00680000b420783b */ /* 0x000e6c0000000200 */
[----:B------:R-:W1:Y:S01]  /*dc80*/  MUFU.TANH R102, R102 ;  /* 0x0000006600667308 */ /* 0x000e620000002400 */
[----:B---3--:R-:W-:Y:S01]  /*dc90*/  HMMA.16816.F32.BF16 R16, R4, R46, RZ ;  /* 0x0000002e0410723c */ /* 0x008fe200000418ff */
[----:B------:R-:W-:Y:S06]  /*dca0*/  LDSM.16.M88.4 R44, [R165+0x6800] ;  /* 0x00680000a52c783b */ /* 0x000fec0000000200 */
[----:B------:R-:W3:Y:S01]  /*dcb0*/  MUFU.TANH R110, R110 ;  /* 0x0000006e006e7308 */ /* 0x000ee20000002400 */
[----:B------:R-:W-:Y:S03]  /*dcc0*/  HMMA.16816.F32.BF16 R20, R12, R72, R20 ;  /* 0x000000480c14723c */ /* 0x000fe60000041814 */
[-C--:B------:R-:W-:Y:S01]  /*dcd0*/  FMUL.FTZ R40, R40, R38.reuse ;  /* 0x0000002628287220 */ /* 0x080fe20000410000 */
[-C--:B------:R-:W-:Y:S01]  /*dce0*/  FMUL.FTZ R122, R41, R38.reuse ;  /* 0x00000026297a7220 */ /* 0x080fe20000410000 */
[-C--:B------:R-:W-:Y:S01]  /*dcf0*/  FMUL.FTZ R115, R42, R38.reuse ;  /* 0x000000262a737220 */ /* 0x080fe20000410000 */
[-C--:B------:R-:W-:Y:S01]  /*dd00*/  FMUL.FTZ R117, R43, R38.reuse ;  /* 0x000000262b757220 */ /* 0x080fe20000410000 */
[----:B------:R1:W1:Y:S01]  /*dd10*/  MUFU.TANH R121, R40 ;  /* 0x0000002800797308 */ /* 0x0002620000002400 */
[C---:B--2---:R-:W-:Y:S07]  /*dd20*/  HMMA.16816.F32.BF16 R60, R8.reuse, R56, R60 ;  /* 0x00000038083c723c */ /* 0x044fee000004183c */
[----:B------:R-:W2:Y:S01]  /*dd30*/  MUFU.TANH R103, R103 ;  /* 0x0000006700677308 */ /* 0x000ea20000002400 */
[----:B------:R-:W-:Y:S01]  /*dd40*/  HMMA.16816.F32.BF16 R16, R8, R58, R16 ;  /* 0x0000003a0810723c */ /* 0x000fe20000041810 */
[----:B------:R-:W4:Y:S06]  /*dd50*/  LDSM.16.M88.4 R56, [R185+0x5800] ;  /* 0x00580000b938783b */ /* 0x000f2c0000000200 */
[----:B------:R-:W1:Y:S01]  /*dd60*/  MUFU.TANH R104, R104 ;  /* 0x0000006800687308 */ /* 0x000e620000002400 */
[----:B------:R-:W-:Y:S01]  /*dd70*/  HMMA.16816.F32.BF16 R28, R12, R74, R28 ;  /* 0x0000004a0c1c723c */ /* 0x000fe2000004181c */
[----:B------:R-:W3:Y:S06]  /*dd80*/  LDSM.16.M88.4 R72, [R184+0x6000] ;  /* 0x00600000b848783b */ /* 0x000eec0000000200 */
[----:B------:R-:W1:Y:S01]  /*dd90*/  MUFU.TANH R114, R114 ;  /* 0x0000007200727308 */ /* 0x000e620000002400 */
[----:B-----5:R-:W-:Y:S07]  /*dda0*/  HMMA.16816.F32.BF16 R20, R188, R48, R20 ;  /* 0x00000030bc14723c */ /* 0x020fee0000041814 */
[----:B------:R-:W2:Y:S01]  /*ddb0*/  MUFU.TANH R107, R107 ;  /* 0x0000006b006b7308 */ /* 0x000ea20000002400 */
[----:B------:R-:W-:Y:S07]  /*ddc0*/  HMMA.16816.F32.BF16 R24, R12, R68, R24 ;  /* 0x000000440c18723c */ /* 0x000fee0000041818 */
[----:B------:R-:W2:Y:S01]  /*ddd0*/  MUFU.TANH R109, R109 ;  /* 0x0000006d006d7308 */ /* 0x000ea20000002400 */
[----:B-1----:R-:W-:Y:S03]  /*dde0*/  HMMA.16816.F32.BF16 R40, R4, R32, RZ ;  /* 0x000000200428723c */ /* 0x002fe600000418ff */
[-C--:B------:R-:W-:Y:S01]  /*ddf0*/  FMUL.FTZ R20, R20, R38.reuse ;  /* 0x0000002614147220 */ /* 0x080fe20000410000 */
[-C--:B------:R-:W-:Y:S01]  /*de00*/  FMUL.FTZ R21, R21, R38.reuse ;  /* 0x0000002615157220 */ /* 0x080fe20000410000 */
[-C--:B------:R-:W-:Y:S01]  /*de10*/  FMUL.FTZ R119, R22, R38.reuse ;  /* 0x0000002616777220 */ /* 0x080fe20000410000 */
[-C--:B------:R-:W-:Y:S01]  /*de20*/  FMUL.FTZ R120, R23, R38.reuse ;  /* 0x0000002617787220 */ /* 0x080fe20000410000 */
[----:B------:R-:W1:Y:S01]  /*de30*/  MUFU.TANH R125, R20 ;  /* 0x00000014007d7308 */ /* 0x000e620000002400 */
[----:B------:R-:W-:Y:S01]  /*de40*/  HMMA.16816.F32.BF16 R28, R188, R50, R28 ;  /* 0x00000032bc1c723c */ /* 0x000fe2000004181c */
[----:B------:R-:W5:Y:S06]  /*de50*/  LDSM.16.M88.4 R48, [R180+0x7000] ;  /* 0x00700000b430783b */ /* 0x000f6c0000000200 */
[----:B------:R2:W1:Y:S01]  /*de60*/  MUFU.TANH R126, R21 ;  /* 0x00000015007e7308 */ /* 0x0004620000002400 */
[----:B------:R-:W-:Y:S07]  /*de70*/  HMMA.16816.F32.BF16 R32, R4, R34, RZ ;  /* 0x000000220420723c */ /* 0x000fee00000418ff */
[----:B------:R-:W1:Y:S01]  /*de80*/  MUFU.TANH R118, R118 ;  /* 0x0000007600767308 */ /* 0x000e620000002400 */
[----:B----4-:R-:W-:Y:S03]  /*de90*/  HMMA.16816.F32.BF16 R24, R188, R56, R24 ;  /* 0x00000038bc18723c */ /* 0x010fe60000041818 */
[-C--:B------:R-:W-:Y:S01]  /*dea0*/  FMUL.FTZ R28, R28, R38.reuse ;  /* 0x000000261c1c7220 */ /* 0x080fe20000410000 */
[-C--:B------:R-:W-:Y:S01]  /*deb0*/  FMUL.FTZ R128, R29, R38.reuse ;  /* 0x000000261d807220 */ /* 0x080fe20000410000 */
[-C--:B------:R-:W-:Y:S01]  /*dec0*/  FMUL.FTZ R123, R30, R38.reuse ;  /* 0x000000261e7b7220 */ /* 0x080fe20000410000 */
[-C--:B------:R-:W-:Y:S01]  /*ded0*/  FMUL.FTZ R124, R31, R38.reuse ;  /* 0x000000261f7c7220 */ /* 0x080fe20000410000 */
[----:B------:R5:W4:Y:S01]  /*dee0*/  MUFU.TANH R127, R28 ;  /* 0x0000001c007f7308 */ /* 0x000b220000002400 */
[C---:B------:R-:W-:Y:S01]  /*def0*/  HMMA.16816.F32.BF16 R40, R8.reuse, R44, R40 ;  /* 0x0000002c0828723c */ /* 0x040fe20000041828 */
[----:B--2---:R-:W2:Y:S06]  /*df00*/  LDSM.16.M88.4 R20, [R165+0x7000] ;  /* 0x00700000a514783b */ /* 0x004eac0000000200 */
[----:B------:R-:W1:Y:S01]  /*df10*/  MUFU.TANH R111, R111 ;  /* 0x0000006f006f7308 */ /* 0x000e620000002400 */
[----:B------:R-:W-:Y:S01]  /*df20*/  HMMA.16816.F32.BF16 R32, R8, R46, R32 ;  /* 0x0000002e0820723c */ /* 0x000fe20000041820 */
[----:B------:R-:W4:Y:S02]  /*df30*/  LDSM.16.M88.4 R44, [R185+0x6000] ;  /* 0x00600000b92c783b */ /* 0x000f240000000200 */
[-C--:B------:R-:W-:Y:S01]  /*df40*/  FMUL.FTZ R24, R24, R38.reuse ;  /* 0x0000002618187220 */ /* 0x080fe20000410000 */
[----:B------:R-:W-:-:S03]  /*df50*/  FMUL.FTZ R168, R25, R38 ;  /* 0x0000002619a87220 */ /* 0x000fc60000410000 */
[----:B------:R1:W1:Y:S01]  /*df60*/  MUFU.TANH R130, R24 ;  /* 0x0000001800827308 */ /* 0x0002620000002400 */
[----:B---3--:R-:W-:Y:S01]  /*df70*/  HMMA.16816.F32.BF16 R60, R12, R72, R60 ;  /* 0x000000480c3c723c */ /* 0x008fe2000004183c */
[-C--:B------:R-:W-:Y:S01]  /*df80*/  FMUL.FTZ R72, R26, R38.reuse ;  /* 0x000000261a487220 */ /* 0x080fe20000410000 */
[----:B------:R-:W-:-:S05]  /*df90*/  FMUL.FTZ R73, R27, R38 ;  /* 0x000000261b497220 */ /* 0x000fca0000410000 */
[----:B------:R-:W3:Y:S01]  /*dfa0*/  MUFU.TANH R113, R113 ;  /* 0x0000007100717308 */ /* 0x000ee20000002400 */
[C---:B-----5:R-:W-:Y:S07]  /*dfb0*/  HMMA.16816.F32.BF16 R28, R4.reuse, R48, RZ ;  /* 0x00000030041c723c */ /* 0x060fee00000418ff */
[----:B------:R-:W2:Y:S01]  /*dfc0*/  MUFU.TANH R122, R122 ;  /* 0x0000007a007a7308 */ /* 0x000ea20000002400 */
[----:B-1----:R-:W-:Y:S01]  /*dfd0*/  HMMA.16816.F32.BF16 R24, R4, R50, RZ ;  /* 0x000000320418723c */ /* 0x002fe200000418ff */
[----:B------:R-:W1:Y:S06]  /*dfe0*/  LDSM.16.M88.4 R48, [R184+0x6800] ;  /* 0x00680000b830783b */ /* 0x000e6c0000000200 */
[----:B------:R-:W1:Y:S01]  /*dff0*/  MUFU.TANH R115, R115 ;  /* 0x0000007300737308 */ /* 0x000e620000002400 */
[C---:B------:R-:W-:Y:S07]  /*e000*/  HMMA.16816.F32.BF16 R16, R12.reuse, R74, R16 ;  /* 0x0000004a0c10723c */ /* 0x040fee0000041810 */
[----:B------:R-:W1:Y:S01]  /*e010*/  MUFU.TANH R117, R117 ;  /* 0x0000007500757308 */ /* 0x000e620000002400 */
[----:B------:R-:W-:Y:S01]  /*e020*/  HMMA.16816.F32.BF16 R52, R12, R70, R52 ;  /* 0x000000460c34723c */ /* 0x000fe20000041834 */
[----:B------:R-:W-:Y:S06]  /*e030*/  LDSM.16.M88.4 R68, [R180+0x7800] ;  /* 0x00780000b444783b */ /* 0x000fec0000000200 */
[----:B------:R-:W1:Y:S01]  /*e040*/  MUFU.TANH R119, R119 ;  /* 0x0000007700777308 */ /* 0x000e620000002400 */
[----:B--2---:R-:W-:Y:S07]  /*e050*/  HMMA.16816.F32.BF16 R28, R8, R20, R28 ;  /* 0x00000014081c723c */ /* 0x004fee000004181c */
[----:B------:R-:W2:Y:S01]  /*e060*/  MUFU.TANH R120, R120 ;  /* 0x0000007800787308 */ /* 0x000ea20000002400 */
[----:B----4-:R-:W-:Y:S07]  /*e070*/  HMMA.16816.F32.BF16 R60, R188, R44, R60 ;  /* 0x0000002cbc3c723c */ /* 0x010fee000004183c */
[----:B------:R-:W4:Y:S01]  /*e080*/  MUFU.TANH R128, R128 ;  /* 0x0000008000807308 */ /* 0x000f220000002400 */
[----:B------:R-:W-:Y:S01]  /*e090*/  HMMA.16816.F32.BF16 R24, R8, R22, R24 ;  /* 0x000000160818723c */ /* 0x000fe20000041818 */
[----:B------:R-:W5:Y:S06]  /*e0a0*/  LDSM.16.M88.4 R20, [R185+0x6800] ;  /* 0x00680000b914783b */ /* 0x000f6c0000000200 */
[----:B------:R-:W1:Y:S01]  /*e0b0*/  MUFU.TANH R123, R123 ;  /* 0x0000007b007b7308 */ /* 0x000e620000002400 */
[C---:B------:R-:W-:Y:S01]  /*e0c0*/  HMMA.16816.F32.BF16 R16, R188.reuse, R46, R16 ;  /* 0x0000002ebc10723c */ /* 0x040fe20000041810 */
[----:B------:R-:W3:Y:S02]  /*e0d0*/  LDSM.16.M88.4 R44, [R184+0x7000] ;  /* 0x00700000b82c783b */ /* 0x000ee40000000200 */
[-C--:B------:R-:W-:Y:S01]  /*e0e0*/  FMUL.FTZ R60, R60, R38.reuse ;  /* 0x000000263c3c7220 */ /* 0x080fe20000410000 */
[-C--:B------:R-:W-:Y:S01]  /*e0f0*/  FMUL.FTZ R61, R61, R38.reuse ;  /* 0x000000263d3d7220 */ /* 0x080fe20000410000 */
[-C--:B------:R-:W-:Y:S01]  /*e100*/  FMUL.FTZ R129, R62, R38.reuse ;  /* 0x000000263e817220 */ /* 0x080fe20000410000 */
[-C--:B------:R-:W-:Y:S01]  /*e110*/  FMUL.FTZ R131, R63, R38.reuse ;  /* 0x000000263f837220 */ /* 0x080fe20000410000 */
[----:B------:R-:W2:Y:S01]  /*e120*/  MUFU.TANH R174, R60 ;  /* 0x0000003c00ae7308 */ /* 0x000ea20000002400 */
[----:B------:R-:W-:Y:S01]  /*e130*/  HMMA.16816.F32.BF16 R52, R188, R58, R52 ;  /* 0x0000003abc34723c */ /* 0x000fe20000041834 */
[----:B------:R-:W-:Y:S06]  /*e140*/  LDSM.16.M88.4 R56, [R165+0x7800] ;  /* 0x00780000a538783b */ /* 0x000fec0000000200 */
[----:B------:R4:W2:Y:S01]  /*e150*/  MUFU.TANH R178, R61 ;  /* 0x0000003d00b27308 */ /* 0x0008a20000002400 */
[C---:B-1----:R-:W-:Y:S03]  /*e160*/  HMMA.16816.F32.BF16 R40, R12.reuse, R48, R40 ;  /* 0x000000300c28723c */ /* 0x042fe60000041828 */
[-C--:B------:R-:W-:Y:S01]  /*e170*/  FMUL.FTZ R16, R16, R38.reuse ;  /* 0x0000002610107220 */ /* 0x080fe20000410000 */
[-C--:B------:R-:W-:Y:S01]  /*e180*/  FMUL.FTZ R192, R17, R38.reuse ;  /* 0x0000002611c07220 */ /* 0x080fe20000410000 */
[-C--:B------:R-:W-:Y:S01]  /*e190*/  FMUL.FTZ R169, R18, R38.reuse ;  /* 0x0000002612a97220 */ /* 0x080fe20000410000 */
[-C--:B------:R-:W-:Y:S01]  /*e1a0*/  FMUL.FTZ R171, R19, R38.reuse ;  /* 0x0000002613ab7220 */ /* 0x080fe20000410000 */
[----:B------:R1:W1:Y:S01]  /*e1b0*/  MUFU.TANH R181, R16 ;  /* 0x0000001000b57308 */ /* 0x0002620000002400 */
[----:B------:R-:W-:Y:S01]  /*e1c0*/  HMMA.16816.F32.BF16 R32, R12, R50, R32 ;  /* 0x000000320c20723c */ /* 0x000fe20000041820 */
[----:B------:R-:W2:Y:S02]  /*e1d0*/  LDSM.16.M88.4 R48, [R185+0x7000] ;  /* 0x00700000b930783b */ /* 0x000ea40000000200 */
[-C--:B------:R-:W-:Y:S01]  /*e1e0*/  FMUL.FTZ R52, R52, R38.reuse ;  /* 0x0000002634347220 */ /* 0x080fe20000410000 */
[-C--:B------:R-:W-:Y:S01]  /*e1f0*/  FMUL.FTZ R172, R53, R38.reuse ;  /* 0x0000002635ac7220 */ /* 0x080fe20000410000 */
[-C--:B------:R-:W-:Y:S01]  /*e200*/  FMUL.FTZ R74, R54, R38.reuse ;  /* 0x00000026364a7220 */ /* 0x080fe20000410000 */
[-C--:B------:R-:W-:Y:S01]  /*e210*/  FMUL.FTZ R75, R55, R38.reuse ;  /* 0x00000026374b7220 */ /* 0x080fe20000410000 */
[----:B------:R3:W2:Y:S01]  /*e220*/  MUFU.TANH R170, R52 ;  /* 0x0000003400aa7308 */ /* 0x0006a20000002400 */
[----:B----4-:R-:W4:Y:S04]  /*e230*/  LDSM.16.M88.4 R60, [R180+0x8000] ;  /* 0x00800000b43c783b */ /* 0x010f280000000200 */
[C---:B-----5:R-:W-:Y:S03]  /*e240*/  HMMA.16816.F32.BF16 R40, R188.reuse, R20, R40 ;  /* 0x00000014bc28723c */ /* 0x060fe60000041828 */
[----:B------:R-:W2:Y:S01]  /*e250*/  MUFU.TANH R124, R124 ;  /* 0x0000007c007c7308 */ /* 0x000ea20000002400 */
[----:B-1----:R-:W1:Y:S04]  /*e260*/  LDSM.16.M88.4 R16, [R165+0x8000] ;  /* 0x00800000a510783b */ /* 0x002e680000000200 */
[----:B------:R-:W-:Y:S01]  /*e270*/  HMMA.16816.F32.BF16 R32, R188, R22, R32 ;  /* 0x00000016bc20723c */ /* 0x000fe20000041820 */
[----:B------:R-:W5:Y:S02]  /*e280*/  LDSM.16.M88.4 R20, [R184+0x7800] ;  /* 0x00780000b814783b */ /* 0x000f640000000200 */
[----:B------:R-:W1:Y:S05]  /*e290*/  MUFU.TANH R168, R168 ;  /* 0x000000a800a87308 */ /* 0x000e6a0000002400 */
[----:B---3--:R-:W-:Y:S03]  /*e2a0*/  HMMA.16816.F32.BF16 R28, R12, R44, R28 ;  /* 0x0000002c0c1c723c */ /* 0x008fe6000004181c */
[-C--:B------:R-:W-:Y:S01]  /*e2b0*/  FMUL.FTZ R193, R40, R38.reuse ;  /* 0x0000002628c17220 */ /* 0x080fe20000410000 */
[-C--:B------:R-:W-:Y:S01]  /*e2c0*/  FMUL.FTZ R195, R41, R38.reuse ;  /* 0x0000002629c37220 */ /* 0x080fe20000410000 */
[-C--:B------:R-:W-:Y:S01]  /*e2d0*/  FMUL.FTZ R173, R42, R38.reuse ;  /* 0x000000262aad7220 */ /* 0x080fe20000410000 */
[-C--:B------:R-:W-:Y:S01]  /*e2e0*/  FMUL.FTZ R175, R43, R38.reuse ;  /* 0x000000262baf7220 */ /* 0x080fe20000410000 */
[----:B------:R-:W3:Y:S01]  /*e2f0*/  MUFU.TANH R72, R72 ;  /* 0x0000004800487308 */ /* 0x000ee20000002400 */
[C---:B------:R-:W-:Y:S03]  /*e300*/  HMMA.16816.F32.BF16 R52, R4.reuse, R68, RZ ;  /* 0x000000440434723c */ /* 0x040fe600000418ff */
[-C--:B------:R-:W-:Y:S01]  /*e310*/  FMUL.FTZ R32, R32, R38.reuse ;  /* 0x0000002620207220 */ /* 0x080fe20000410000 */
[-C--:B------:R-:W-:Y:S01]  /*e320*/  FMUL.FTZ R33, R33, R38.reuse ;  /* 0x0000002621217220 */ /* 0x080fe20000410000 */
[-C--:B------:R-:W-:Y:S01]  /*e330*/  FMUL.FTZ R176, R34, R38.reuse ;  /* 0x0000002622b07220 */ /* 0x080fe20000410000 */
[-C--:B------:R-:W-:Y:S01]  /*e340*/  FMUL.FTZ R177, R35, R38.reuse ;  /* 0x0000002623b17220 */ /* 0x080fe20000410000 */
[----:B------:R-:W1:Y:S01]  /*e350*/  MUFU.TANH R197, R32 ;  /* 0x0000002000c57308 */ /* 0x000e620000002400 */
[----:B------:R-:W-:Y:S07]  /*e360*/  HMMA.16816.F32.BF16 R68, R4, R70, RZ ;  /* 0x000000460444723c */ /* 0x000fee00000418ff */
[----:B------:R4:W1:Y:S01]  /*e370*/  MUFU.TANH R199, R33 ;  /* 0x0000002100c77308 */ /* 0x0008620000002400 */
[----:B--2---:R-:W-:Y:S07]  /*e380*/  HMMA.16816.F32.BF16 R28, R188, R48, R28 ;  /* 0x00000030bc1c723c */ /* 0x004fee000004181c */
[----:B------:R-:W2:Y:S01]  /*e390*/  MUFU.TANH R73, R73 ;  /* 0x0000004900497308 */ /* 0x000ea20000002400 */
[----:B------:R-:W-:Y:S07]  /*e3a0*/  HMMA.16816.F32.BF16 R24, R12, R46, R24 ;  /* 0x0000002e0c18723c */ /* 0x000fee0000041818 */
[----:B------:R-:W1:Y:S01]  /*e3b0*/  MUFU.TANH R172, R172 ;  /* 0x000000ac00ac7308 */ /* 0x000e620000002400 */
[C---:B------:R-:W-:Y:S01]  /*e3c0*/  HMMA.16816.F32.BF16 R52, R8.reuse, R56, R52 ;  /* 0x000000380834723c */ /* 0x040fe20000041834 */
[----:B----4-:R-:W-:Y:S02]  /*e3d0*/  LDSM.16.M88.4 R32, [R184+0x8000] ;  /* 0x00800000b820783b */ /* 0x010fe40000000200 */
[-C--:B------:R-:W-:Y:S01]  /*e3e0*/  FMUL.FTZ R28, R28, R38.reuse ;  /* 0x000000261c1c7220 */ /* 0x080fe20000410000 */
[-C--:B------:R-:W-:Y:S01]  /*e3f0*/  FMUL.FTZ R29, R29, R38.reuse ;  /* 0x000000261d1d7220 */ /* 0x080fe20000410000 */
[-C--:B------:R-:W-:Y:S01]  /*e400*/  FMUL.FTZ R30, R30, R38.reuse ;  /* 0x000000261e1e7220 */ /* 0x080fe20000410000 */
[-C--:B------:R-:W-:Y:S01]  /*e410*/  FMUL.FTZ R31, R31, R38.reuse ;  /* 0x000000261f1f7220 */ /* 0x080fe20000410000 */
[----:B------:R-:W4:Y:S01]  /*e420*/  MUFU.TANH R201, R28 ;  /* 0x0000001c00c97308 */ /* 0x000f220000002400 */
[----:B------:R-:W-:Y:S01]  /*e430*/  HMMA.16816.F32.BF16 R68, R8, R58, R68 ;  /* 0x0000003a0844723c */ /* 0x000fe20000041844 */
[----:B------:R-:W3:Y:S06]  /*e440*/  LDSM.16.M88.4 R56, [R180+0x8800] ;  /* 0x00880000b438783b */ /* 0x000eec0000000200 */
[----:B------:R-:W1:Y:S01]  /*e450*/  MUFU.TANH R202, R29 ;  /* 0x0000001d00ca7308 */ /* 0x000e620000002400 */
[C---:B------:R-:W-:Y:S07]  /*e460*/  HMMA.16816.F32.BF16 R40, R4.reuse, R60, RZ ;  /* 0x0000003c0428723c */ /* 0x040fee00000418ff */
[----:B------:R-:W1:Y:S01]  /*e470*/  MUFU.TANH R179, R30 ;  /* 0x0000001e00b37308 */ /* 0x000e620000002400 */
[----:B------:R-:W-:Y:S07]  /*e480*/  HMMA.16816.F32.BF16 R60, R4, R62, RZ ;  /* 0x0000003e043c723c */ /* 0x000fee00000418ff */
[----:B------:R5:W2:Y:S01]  /*e490*/  MUFU.TANH R182, R31 ;  /* 0x0000001f00b67308 */ /* 0x000aa20000002400 */
[----:B------:R-:W-:Y:S07]  /*e4a0*/  HMMA.16816.F32.BF16 R24, R188, R50, R24 ;  /* 0x00000032bc18723c */ /* 0x000fee0000041818 */
[----:B------:R-:W2:Y:S01]  /*e4b0*/  MUFU.TANH R74, R74 ;  /* 0x0000004a004a7308 */ /* 0x000ea20000002400 */
[C---:B-1----:R-:W-:Y:S01]  /*e4c0*/  HMMA.16816.F32.BF16 R44, R8.reuse, R16, R40 ;  /* 0x00000010082c723c */ /* 0x042fe20000041828 */
[----:B------:R-:W1:Y:S06]  /*e4d0*/  LDSM.16.M88.4 R40, [R185+0x7800] ;  /* 0x00780000b928783b */ /* 0x000e6c0000000200 */
[----:B------:R-:W1:Y:S01]  /*e4e0*/  MUFU.TANH R75, R75 ;  /* 0x0000004b004b7308 */ /* 0x000e620000002400 */
[----:B------:R-:W-:Y:S01]  /*e4f0*/  HMMA.16816.F32.BF16 R60, R8, R18, R60 ;  /* 0x00000012083c723c */ /* 0x000fe2000004183c */
[----:B------:R-:W4:Y:S02]  /*e500*/  LDSM.16.M88.4 R16, [R165+0x8800] ;  /* 0x00880000a510783b */ /* 0x000f240000000200 */
[-C--:B------:R-:W-:Y:S01]  /*e510*/  FMUL.FTZ R24, R24, R38.reuse ;  /* 0x0000002618187220 */ /* 0x080fe20000410000 */
[-C--:B------:R-:W-:Y:S01]  /*e520*/  FMUL.FTZ R25, R25, R38.reuse ;  /* 0x0000002619197220 */ /* 0x080fe20000410000 */
[----:B-----5:R-:W-:Y:S01]  /*e530*/  LDSM.16.M88.4 R28, [R185+0x8000] ;  /* 0x00800000b91c783b */ /* 0x020fe20000000200 */
[-C--:B------:R-:W-:Y:S01]  /*e540*/  FMUL.FTZ R194, R26, R38.reuse ;  /* 0x000000261ac27220 */ /* 0x080fe20000410000 */
[----:B------:R-:W1:Y:S01]  /*e550*/  MUFU.TANH R203, R24 ;  /* 0x0000001800cb7308 */ /* 0x000e620000002400 */
[----:B------:R-:W-:Y:S01]  /*e560*/  HMMA.16816.F32.BF16 R52, R12, R20, R52 ;  /* 0x000000140c34723c */ /* 0x000fe20000041834 */
[----:B------:R-:W-:-:S06]  /*e570*/  FMUL.FTZ R196, R27, R38 ;  /* 0x000000261bc47220 */ /* 0x000fcc0000410000 */
[----:B------:R5:W1:Y:S01]  /*e580*/  MUFU.TANH R204, R25 ;  /* 0x0000001900cc7308 */ /* 0x000a620000002400 */
[----:B------:R-:W-:Y:S01]  /*e590*/  HMMA.16816.F32.BF16 R68, R12, R22, R68 ;  /* 0x000000160c44723c */ /* 0x000fe20000041844 */
[----:B------:R-:W2:Y:S06]  /*e5a0*/  LDSM.16.M88.4 R20, [R180+0x9000] ;  /* 0x00900000b414783b */ /* 0x000eac0000000200 */
[----:B------:R-:W1:Y:S01]  /*e5b0*/  MUFU.TANH R129, R129 ;  /* 0x0000008100817308 */ /* 0x000e620000002400 */
[----:B---3--:R-:W-:Y:S07]  /*e5c0*/  HMMA.16816.F32.BF16 R48, R4, R56, RZ ;  /* 0x000000380430723c */ /* 0x008fee00000418ff */
[----:B------:R-:W3:Y:S01]  /*e5d0*/  MUFU.TANH R131, R131 ;  /* 0x0000008300837308 */ /* 0x000ee20000002400 */
[C---:B------:R-:W-:Y:S01]  /*e5e0*/  HMMA.16816.F32.BF16 R44, R12.reuse, R32, R44 ;  /* 0x000000200c2c723c */ /* 0x040fe2000004182c */
[----:B-----5:R-:W-:Y:S06]  /*e5f0*/  LDSM.16.M88.4 R24, [R165+0x9000] ;  /* 0x00900000a518783b */ /* 0x020fec0000000200 */
[----:B------:R-:W1:Y:S01]  /*e600*/  MUFU.TANH R192, R192 ;  /* 0x000000c000c07308 */ /* 0x000e620000002400 */
[----:B------:R-:W-:Y:S01]  /*e610*/  HMMA.16816.F32.BF16 R60, R12, R34, R60 ;  /* 0x000000220c3c723c */ /* 0x000fe2000004183c */
[----:B------:R-:W5:Y:S06]  /*e620*/  LDSM.16.M88.4 R32, [R184+0x8800] ;  /* 0x00880000b820783b */ /* 0x000f6c0000000200 */
[----:B------:R-:W2:Y:S01]  /*e630*/  MUFU.TANH R169, R169 ;  /* 0x000000a900a97308 */ /* 0x000ea20000002400 */
[----:B------:R-:W-:Y:S07]  /*e640*/  HMMA.16816.F32.BF16 R56, R4, R58, RZ ;  /* 0x0000003a0438723c */ /* 0x000fee00000418ff */
[----:B------:R-:W2:Y:S01]  /*e650*/  MUFU.TANH R171, R171 ;  /* 0x000000ab00ab7308 */ /* 0x000ea20000002400 */
[C---:B-1----:R-:W-:Y:S07]  /*e660*/  HMMA.16816.F32.BF16 R52, R188.reuse, R40, R52 ;  /* 0x00000028bc34723c */ /* 0x042fee0000041834 */
[----:B------:R-:W1:Y:S01]  /*e670*/  MUFU.TANH R193, R193 ;  /* 0x000000c100c17308 */ /* 0x000e620000002400 */
[----:B------:R-:W-:Y:S07]  /*e680*/  HMMA.16816.F32.BF16 R68, R188, R42, R68 ;  /* 0x0000002abc44723c */ /* 0x000fee0000041844 */
[----:B------:R-:W1:Y:S01]  /*e690*/  MUFU.TANH R195, R195 ;  /* 0x000000c300c37308 */ /* 0x000e620000002400 */
[----:B----4-:R-:W-:Y:S03]  /*e6a0*/  HMMA.16816.F32.BF16 R48, R8, R16, R48 ;  /* 0x000000100830723c */ /* 0x010fe60000041830 */
[-C--:B------:R-:W-:Y:S01]  /*e6b0*/  FMUL.FTZ R52, R52, R38.reuse ;  /* 0x0000002634347220 */ /* 0x080fe20000410000 */
[-C--:B------:R-:W-:Y:S01]  /*e6c0*/  FMUL.FTZ R53, R53, R38.reuse ;  /* 0x0000002635357220 */ /* 0x080fe20000410000 */
[-C--:B------:R-:W-:Y:S01]  /*e6d0*/  FMUL.FTZ R54, R54, R38.reuse ;  /* 0x0000002636367220 */ /* 0x080fe20000410000 */
[-C--:B------:R-:W-:Y:S01]  /*e6e0*/  FMUL.FTZ R55, R55, R38.reuse ;  /* 0x0000002637377220 */ /* 0x080fe20000410000 */
[----:B------:R-:W4:Y:S01]  /*e6f0*/  MUFU.TANH R205, R52 ;  /* 0x0000003400cd7308 */ /* 0x000f220000002400 */
[----:B--2---:R-:W-:Y:S03]  /*e700*/  HMMA.16816.F32.BF16 R40, R4, R20, RZ ;  /* 0x000000140428723c */ /* 0x004fe600000418ff */
[-C--:B------:R-:W-:Y:S01]  /*e710*/  FMUL.FTZ R207, R68, R38.reuse ;  /* 0x0000002644cf7220 */ /* 0x080fe20000410000 */
[-C--:B------:R-:W-:Y:S01]  /*e720*/  FMUL.FTZ R208, R69, R38.reuse ;  /* 0x0000002645d07220 */ /* 0x080fe20000410000 */
[-C--:B------:R-:W-:Y:S01]  /*e730*/  FMUL.FTZ R68, R70, R38.reuse ;  /* 0x0000002646447220 */ /* 0x080fe20000410000 */
[-C--:B------:R-:W-:Y:S01]  /*e740*/  FMUL.FTZ R69, R71, R38.reuse ;  /* 0x0000002647457220 */ /* 0x080fe20000410000 */
[----:B------:R-:W2:Y:S01]  /*e750*/  MUFU.TANH R206, R53 ;  /* 0x0000003500ce7308 */ /* 0x000ea20000002400 */
[----:B------:R-:W-:Y:S07]  /*e760*/  HMMA.16816.F32.BF16 R44, R188, R28, R44 ;  /* 0x0000001cbc2c723c */ /* 0x000fee000004182c */
[----:B------:R-:W1:Y:S01]  /*e770*/  MUFU.TANH R198, R54 ;  /* 0x0000003600c67308 */ /* 0x000e620000002400 */
[----:B------:R-:W-:Y:S01]  /*e780*/  HMMA.16816.F32.BF16 R56, R8, R18, R56 ;  /* 0x000000120838723c */ /* 0x000fe20000041838 */
[----:B------:R-:W-:Y:S06]  /*e790*/  LDSM.16.M88.4 R16, [R185+0x8800] ;  /* 0x00880000b910783b */ /* 0x000fec0000000200 */
[----:B------:R3:W1:Y:S01]  /*e7a0*/  MUFU.TANH R200, R55 ;  /* 0x0000003700c87308 */ /* 0x0006620000002400 */
[----:B------:R-:W-:Y:S01]  /*e7b0*/  HMMA.16816.F32.BF16 R60, R188, R30, R60 ;  /* 0x0000001ebc3c723c */ /* 0x000fe2000004183c */
[----:B------:R4:W2:Y:S02]  /*e7c0*/  LDSM.16.M88.4 R28, [R180+0x9800] ;  /* 0x00980000b41c783b */ /* 0x0008a40000000200 */
[-C--:B------:R-:W-:Y:S01]  /*e7d0*/  FMUL.FTZ R44, R44, R38.reuse ;  /* 0x000000262c2c7220 */ /* 0x080fe20000410000 */
[-C--:B------:R-:W-:Y:S01]  /*e7e0*/  FMUL.FTZ R45, R45, R38.reuse ;  /* 0x000000262d2d7220 */ /* 0x080fe20000410000 */
[-C--:B------:R-:W-:Y:S01]  /*e7f0*/  FMUL.FTZ R46, R46, R38.reuse ;  /* 0x000000262e2e7220 */ /* 0x080fe20000410000 */
[-C--:B------:R-:W-:Y:S01]  /*e800*/  FMUL.FTZ R47, R47, R38.reuse ;  /* 0x000000262f2f7220 */ /* 0x080fe20000410000 */
[----:B------:R-:W1:Y:S01]  /*e810*/  MUFU.TANH R209, R44 ;  /* 0x0000002c00d17308 */ /* 0x000e620000002400 */
[----:B------:R-:W-:Y:S07]  /*e820*/  HMMA.16816.F32.BF16 R20, R4, R22, RZ ;  /* 0x000000160414723c */ /* 0x000fee00000418ff */
[----:B------:R-:W1:Y:S01]  /*e830*/  MUFU.TANH R210, R45 ;  /* 0x0000002d00d27308 */ /* 0x000e620000002400 */
[----:B-----5:R-:W-:Y:S01]  /*e840*/  HMMA.16816.F32.BF16 R48, R12, R32, R48 ;  /* 0x000000200c30723c */ /* 0x020fe20000041830 */
[----:B---3--:R-:W-:Y:S02]  /*e850*/  LDSM.16.M88.4 R52, [R184+0x9800] ;  /* 0x00980000b834783b */ /* 0x008fe40000000200 */
[-C--:B------:R-:W-:Y:S01]  /*e860*/  FMUL.FTZ R211, R60, R38.reuse ;  /* 0x000000263cd37220 */ /* 0x080fe20000410000 */
[----:B------:R-:W-:-:S03]  /*e870*/  FMUL.FTZ R60, R62, R38 ;  /* 0x000000263e3c7220 */ /* 0x000fc60000410000 */
[----:B------:R-:W3:Y:S01]  /*e880*/  MUFU.TANH R70, R46 ;  /* 0x0000002e00467308 */ /* 0x000ee20000002400 */
[----:B------:R-:W-:Y:S01]  /*e890*/  HMMA.16816.F32.BF16 R56, R12, R34, R56 ;  /* 0x000000220c38723c */ /* 0x000fe20000041838 */
[----:B------:R-:W5:Y:S01]  /*e8a0*/  LDSM.16.M88.4 R32, [R184+0x9000] ;  /* 0x00900000b820783b */ /* 0x000f620000000200 */
[-C--:B----4-:R-:W-:Y:S01]  /*e8b0*/  FMUL.FTZ R180, R61, R38.reuse ;  /* 0x000000263db47220 */ /* 0x090fe20000410000 */
[----:B------:R-:W-:-:S04]  /*e8c0*/  FMUL.FTZ R61, R63, R38 ;  /* 0x000000263f3d7220 */ /* 0x000fc80000410000 */
[----:B------:R2:W4:Y:S01]  /*e8d0*/  MUFU.TANH R71, R47 ;  /* 0x0000002f00477308 */ /* 0x0005220000002400 */
[C---:B------:R-:W-:Y:S07]  /*e8e0*/  HMMA.16816.F32.BF16 R40, R8.reuse, R24, R40 ;  /* 0x000000180828723c */ /* 0x040fee0000041828 */
[----:B------:R-:W1:Y:S01]  /*e8f0*/  MUFU.TANH R173, R173 ;  /* 0x000000ad00ad7308 */ /* 0x000e620000002400 */
[----:B------:R-:W-:Y:S01]  /*e900*/  HMMA.16816.F32.BF16 R20, R8, R26, R20 ;  /* 0x0000001a0814723c */ /* 0x000fe20000041814 */
[----:B------:R-:W3:Y:S06]  /*e910*/  LDSM.16.M88.4 R24, [R165+0x9800] ;  /* 0x00980000a518783b */ /* 0x000eec0000000200 */
[----:B------:R-:W1:Y:S01]  /*e920*/  MUFU.TANH R175, R175 ;  /* 0x000000af00af7308 */ /* 0x000e620000002400 */
[C---:B--2---:R-:W-:Y:S07]  /*e930*/  HMMA.16816.F32.BF16 R44, R4.reuse, R28, RZ ;  /* 0x0000001c042c723c */ /* 0x044fee00000418ff */
[----:B------:R-:W2:Y:S01]  /*e940*/  MUFU.TANH R176, R176 ;  /* 0x000000b000b07308 */ /* 0x000ea20000002400 */
[----:B------:R-:W-:Y:S07]  /*e950*/  HMMA.16816.F32.BF16 R4, R4, R30, RZ ;  /* 0x0000001e0404723c */ /* 0x000fee00000418ff */
[----:B------:R-:W1:Y:S01]  /*e960*/  MUFU.TANH R177, R177 ;  /* 0x000000b100b17308 */ /* 0x000e620000002400 */
[----:B------:R-:W-:Y:S07]  /*e970*/  HMMA.16816.F32.BF16 R48, R188, R16, R48 ;  /* 0x00000010bc30723c */ /* 0x000fee0000041830 */
[----:B------:R-:W1:Y:S01]  /*e980*/  MUFU.TANH R194, R194 ;  /* 0x000000c200c27308 */ /* 0x000e620000002400 */
[C---:B-----5:R-:W-:Y:S07]  /*e990*/  HMMA.16816.F32.BF16 R40, R12.reuse, R32, R40 ;  /* 0x000000200c28723c */ /* 0x060fee0000041828 */
[----:B------:R-:W1:Y:S01]  /*e9a0*/  MUFU.TANH R196, R196 ;  /* 0x000000c400c47308 */ /* 0x000e620000002400 */
[----:B------:R-:W-:Y:S01]  /*e9b0*/  HMMA.16816.F32.BF16 R20, R12, R34, R20 ;  /* 0x000000220c14723c */ /* 0x000fe20000041814 */
[----:B------:R-:W-:Y:S02]  /*e9c0*/  LDSM.16.M88.4 R32, [R185+0x9800] ;  /* 0x00980000b920783b */ /* 0x000fe40000000200 */
[-C--:B------:R-:W-:Y:S01]  /*e9d0*/  FMUL.FTZ R28, R48, R38.reuse ;  /* 0x00000026301c7220 */ /* 0x080fe20000410000 */
[-C--:B------:R-:W-:Y:S01]  /*e9e0*/  FMUL.FTZ R29, R49, R38.reuse ;  /* 0x00000026311d7220 */ /* 0x080fe20000410000 */
[-C--:B------:R-:W-:Y:S01]  /*e9f0*/  FMUL.FTZ R50, R50, R38.reuse ;  /* 0x0000002632327220 */ /* 0x080fe20000410000 */
[----:B------:R-:W-:Y:S01]  /*ea00*/  FMUL.FTZ R51, R51, R38 ;  /* 0x0000002633337220 */ /* 0x000fe20000410000 */
[----:B------:R-:W1:Y:S01]  /*ea10*/  MUFU.TANH R207, R207 ;  /* 0x000000cf00cf7308 */ /* 0x000e620000002400 */
[----:B------:R-:W-:Y:S01]  /*ea20*/  HMMA.16816.F32.BF16 R56, R188, R18, R56 ;  /* 0x00000012bc38723c */ /* 0x000fe20000041838 */
[----:B------:R-:W5:Y:S01]  /*ea30*/  LDSM.16.M88.4 R16, [R185+0x9000] ;  /* 0x00900000b910783b */ /* 0x000f620000000200 */
[----:B------:R-:W-:-:S05]  /*ea40*/  DEPBAR.LE SB0, 0x0 ;  /* 0x000080000000791a */ /* 0x000fca0000000000 */
[----:B------:R-:W1:Y:S01]  /*ea50*/  MUFU.TANH R208, R208 ;  /* 0x000000d000d07308 */ /* 0x000e620000002400 */
[C---:B---3--:R-:W-:Y:S07]  /*ea60*/  HMMA.16816.F32.BF16 R4, R8.reuse, R26, R4 ;  /* 0x0000001a0804723c */ /* 0x048fee0000041804 */
[----:B------:R-:W3:Y:S01]  /*ea70*/  MUFU.TANH R68, R68 ;  /* 0x0000004400447308 */ /* 0x000ee20000002400 */
[----:B------:R-:W-:Y:S03]  /*ea80*/  HMMA.16816.F32.BF16 R44, R8, R24, R44 ;  /* 0x00000018082c723c */ /* 0x000fe6000004182c */
[-C--:B------:R-:W-:Y:S01]  /*ea90*/  FMUL.FTZ R24, R56, R38.reuse ;  /* 0x0000002638187220 */ /* 0x080fe20000410000 */
[----:B------:R-:W-:-:S03]  /*eaa0*/  FMUL.FTZ R25, R57, R38 ;  /* 0x0000002639197220 */ /* 0x000fc60000410000 */
[----:B------:R-:W1:Y:S05]  /*eab0*/  MUFU.TANH R69, R69 ;  /* 0x0000004500457308 */ /* 0x000e6a0000002400 */
[C---:B------:R-:W-:Y:S03]  /*eac0*/  HMMA.16816.F32.BF16 R4, R12.reuse, R54, R4 ;  /* 0x000000360c04723c */ /* 0x040fe60000041804 */
[----:B------:R-:W1:Y:S05]  /*ead0*/  MUFU.TANH R211, R211 ;  /* 0x000000d300d37308 */ /* 0x000e6a0000002400 */
[----:B------:R-:W-:Y:S03]  /*eae0*/  HMMA.16816.F32.BF16 R44, R12, R52, R44 ;  /* 0x000000340c2c723c */ /* 0x000fe6000004182c */
[----:B------:R-:W1:Y:S05]  /*eaf0*/  MUFU.TANH R180, R180 ;  /* 0x000000b400b47308 */ /* 0x000e6a0000002400 */
[C---:B-----5:R-:W-:Y:S01]  /*eb00*/  HMMA.16816.F32.BF16 R40, R188.reuse, R16, R40 ;  /* 0x00000010bc28723c */ /* 0x060fe20000041828 */
[-C--:B------:R-:W-:Y:S01]  /*eb10*/  FMUL.FTZ R16, R58, R38.reuse ;  /* 0x000000263a107220 */ /* 0x080fe20000410000 */
[-C--:B------:R-:W-:Y:S01]  /*eb20*/  FMUL.FTZ R17, R59, R38.reuse ;  /* 0x000000263b117220 */ /* 0x080fe20000410000 */
[----:B------:R-:W1:Y:S05]  /*eb30*/  MUFU.TANH R60, R60 ;  /* 0x0000003c003c7308 */ /* 0x000e6a0000002400 */
[C---:B------:R-:W-:Y:S03]  /*eb40*/  HMMA.16816.F32.BF16 R4, R188.reuse, R34, R4 ;  /* 0x00000022bc04723c */ /* 0x040fe60000041804 */
[----:B------:R-:W1:Y:S05]  /*eb50*/  MUFU.TANH R61, R61 ;  /* 0x0000003d003d7308 */ /* 0x000e6a0000002400 */
[C---:B------:R-:W-:Y:S03]  /*eb60*/  HMMA.16816.F32.BF16 R20, R188.reuse, R18, R20 ;  /* 0x00000012bc14723c */ /* 0x040fe60000041814 */
[-C--:B------:R-:W-:Y:S01]  /*eb70*/  FMUL.FTZ R30, R40, R38.reuse ;  /* 0x00000026281e7220 */ /* 0x080fe20000410000 */
[-C--:B------:R-:W-:Y:S01]  /*eb80*/  FMUL.FTZ R41, R41, R38.reuse ;  /* 0x0000002629297220 */ /* 0x080fe20000410000 */
[-C--:B------:R-:W-:Y:S01]  /*eb90*/  FMUL.FTZ R8, R42, R38.reuse ;  /* 0x000000262a087220 */ /* 0x080fe20000410000 */
[-C--:B------:R-:W-:Y:S01]  /*eba0*/  FMUL.FTZ R9, R43, R38.reuse ;  /* 0x000000262b097220 */ /* 0x080fe20000410000 */
[----:B------:R-:W1:Y:S01]  /*ebb0*/  MUFU.TANH R28, R28 ;  /* 0x0000001c001c7308 */ /* 0x000e620000002400 */
[----:B------:R-:W-:Y:S03]  /*ebc0*/  HMMA.16816.F32.BF16 R44, R188, R32, R44 ;  /* 0x00000020bc2c723c */ /* 0x000fe6000004182c */
[-C--:B------:R-:W-:Y:S01]  /*ebd0*/  FMUL.FTZ R33, R4, R38.reuse ;  /* 0x0000002604217220 */ /* 0x080fe20000410000 */
[-C--:B------:R-:W-:Y:S01]  /*ebe0*/  FMUL.FTZ R34, R5, R38.reuse ;  /* 0x0000002605227220 */ /* 0x080fe20000410000 */
[-C--:B------:R-:W-:Y:S01]  /*ebf0*/  FMUL.FTZ R4, R6, R38.reuse ;  /* 0x0000002606047220 */ /* 0x080fe20000410000 */
[-C--:B------:R-:W-:Y:S01]  /*ec00*/  FMUL.FTZ R5, R7, R38.reuse ;  /* 0x0000002607057220 */ /* 0x080fe20000410000 */
[----:B------:R-:W1:Y:S04]  /*ec10*/  MUFU.TANH R29, R29 ;  /* 0x0000001d001d7308 */ /* 0x000e680000002400 */
[-C--:B------:R-:W-:Y:S01]  /*ec20*/  FMUL.FTZ R20, R20, R38.reuse ;  /* 0x0000002614147220 */ /* 0x080fe20000410000 */
[-C--:B------:R-:W-:Y:S01]  /*ec30*/  FMUL.FTZ R21, R21, R38.reuse ;  /* 0x0000002615157220 */ /* 0x080fe20000410000 */
[-C--:B------:R-:W-:Y:S01]  /*ec40*/  FMUL.FTZ R10, R22, R38.reuse ;  /* 0x00000026160a7220 */ /* 0x080fe20000410000 */
[-C--:B------:R-:W-:Y:S01]  /*ec50*/  FMUL.FTZ R11, R23, R38.reuse ;  /* 0x00000026170b7220 */ /* 0x080fe20000410000 */
[----:B------:R1:W1:Y:S04]  /*ec60*/  MUFU.TANH R62, R50 ;  /* 0x00000032003e7308 */ /* 0x0002680000002400 */
[-C--:B------:R-:W-:Y:S01]  /*ec70*/  FMUL.FTZ R31, R44, R38.reuse ;  /* 0x000000262c1f7220 */ /* 0x080fe20000410000 */
[-C--:B------:R-:W-:Y:S01]  /*ec80*/  FMUL.FTZ R32, R45, R38.reuse ;  /* 0x000000262d207220 */ /* 0x080fe20000410000 */
[-C--:B------:R-:W-:Y:S01]  /*ec90*/  FMUL.FTZ R12, R46, R38.reuse ;  /* 0x000000262e0c7220 */ /* 0x080fe20000410000 */
[----:B------:R-:W-:Y:S01]  /*eca0*/  FMUL.FTZ R13, R47, R38 ;  /* 0x000000262f0d7220 */ /* 0x000fe20000410000 */
[----:B------:R-:W-:Y:S01]  /*ecb0*/  IADD3 R38, PT, PT, R164, -0x2, RZ ;  /* 0xfffffffea4267810 */ /* 0x000fe20007ffe0ff */
[----:B------:R1:W1:Y:S03]  /*ecc0*/  MUFU.TANH R63, R51 ;  /* 0x00000033003f7308 */ /* 0x0002660000002400 */
[----:B------:R-:W-:-:S05]  /*ecd0*/  ISETP.GT.AND P3, PT, R38, R223, PT ;  /* 0x000000df2600720c */ /* 0x000fca0003f64270 */
[----:B------:R-:W1:Y:S08]  /*ece0*/  MUFU.TANH R24, R24 ;  /* 0x0000001800187308 */ /* 0x000e700000002400 */
[----:B------:R-:W1:Y:S08]  /*ecf0*/  MUFU.TANH R25, R25 ;  /* 0x0000001900197308 */ /* 0x000e700000002400 */
[----:B------:R-:W1:Y:S08]  /*ed00*/  MUFU.TANH R16, R16 ;  /* 0x0000001000107308 */ /* 0x000e700000002400 */
[----:B------:R-:W1:Y:S08]  /*ed10*/  MUFU.TANH R17, R17 ;  /* 0x0000001100117308 */ /* 0x000e700000002400 */
[----:B------:R-:W1:Y:S08]  /*ed20*/  MUFU.TANH R30, R30 ;  /* 0x0000001e001e7308 */ /* 0x000e700000002400 */
[----:B------:R1:W1:Y:S08]  /*ed30*/  MUFU.TANH R26, R41 ;  /* 0x00000029001a7308 */ /* 0x0002700000002400 */
[----:B------:R-:W1:Y:S08]  /*ed40*/  MUFU.TANH R8, R8 ;  /* 0x0000000800087308 */ /* 0x000e700000002400 */
[----:B------:R-:W1:Y:S08]  /*ed50*/  MUFU.TANH R9, R9 ;  /* 0x0000000900097308 */ /* 0x000e700000002400 */
[----:B------:R-:W1:Y:S08]  /*ed60*/  MUFU.TANH R20, R20 ;  /* 0x0000001400147308 */ /* 0x000e700000002400 */
[----:B------:R1:W1:Y:S08]  /*ed70*/  MUFU.TANH R27, R21 ;  /* 0x00000015001b7308 */ /* 0x0002700000002400 */
[----:B------:R-:W1:Y:S08]  /*ed80*/  MUFU.TANH R10, R10 ;  /* 0x0000000a000a7308 */ /* 0x000e700000002400 */
        /* <DEDUP_REMOVED lines=8> */
[----:B------:R-:W1:Y:S01]  /*ee10*/  MUFU.TANH R5, R5 ;  /* 0x0000000500057308 */ /* 0x000e620000002400 */
[----:B------:R-:W-:Y:S06]  /*ee20*/  BAR.SYNC.DEFER_BLOCKING 0x0 ;  /* 0x0000000000007b1d */ /* 0x000fec0000010000 */
[----:B--234-:R-:W-:Y:S05]  /*ee30*/  @!P3 BRA `(.L_x_2410) ;  /* 0x0000000c007cb947 */ /* 0x01cfea0003800000 */
[----:B------:R-:W-:Y:S04]  /*ee40*/  BSSY.RECONVERGENT B0, `(.L_x_2411) ;  /* 0x000004a000007945 */ /* 0x000fe80003800200 */
[----:B------:R-:W-:Y:S05]  /*ee50*/  @!P0 BRA `(.L_x_2412) ;  /* 0x0000000400008947 */ /* 0x000fea0003800000 */
[----:B------:R-:W2:Y:S01]  /*ee60*/  LD.E R40, desc[UR4][R2.64+0x170] ;  /* 0x0001700402287980 */ /* 0x000ea2000c101900 */
[----:B-1----:R-:W-:-:S04]  /*ee70*/  VIADD R21, R164, 0xffffffff ;  /* 0xffffffffa4157836 */ /* 0x002fc80000000000 */
[----:B------:R-:W-:-:S04]  /*ee80*/  IMAD.SHL.U32 R21, R21, 0x100, RZ ;  /* 0x0000010015157824 */ /* 0x000fc800078e00ff */
[C---:B------:R-:W-:Y:S01]  /*ee90*/  VIADD R7, R21.reuse, 0xffffff00 ;  /* 0xffffff0015077836 */ /* 0x040fe20000000000 */
[----:B------:R-:W-:-:S04]  /*eea0*/  IADD3 R21, PT, PT, R21, -0x200, RZ ;  /* 0xfffffe0015157810 */ /* 0x000fc80007ffe0ff */
[----:B------:R-:W-:Y:S02]  /*eeb0*/  IABS R14, R21 ;  /* 0x00000015000e7213 */ /* 0x000fe40000000000 */
[-C--:B--2---:R-:W-:Y:S02]  /*eec0*/  IABS R18, R40.reuse ;  /* 0x0000002800127213 */ /* 0x084fe40000000000 */
[-C--:B------:R-:W-:Y:S02]  /*eed0*/  IABS R15, R40.reuse ;  /* 0x00000028000f7213 */ /* 0x080fe40000000000 */
[----:B------:R-:W1:Y:S01]  /*eee0*/  I2F.RP R6, R18 ;  /* 0x0000001200067306 */ /* 0x000e620000209400 */
[----:B------:R-:W-:Y:S02]  /*eef0*/  LOP3.LUT R21, R21, R40, RZ, 0x3c, !PT ;  /* 0x0000002815157212 */ /* 0x000fe400078e3cff */
[----:B------:R-:W-:-:S05]  /*ef00*/  IADD3 R15, PT, PT, RZ, -R15, RZ ;  /* 0x8000000fff0f7210 */ /* 0x000fca0007ffe0ff */
[----:B-1----:R-:W1:Y:S02]  /*ef10*/  MUFU.RCP R42, R6 ;  /* 0x00000006002a7308 */ /* 0x002e640000001000 */
[----:B-1----:R-:W-:Y:S01]  /*ef20*/  VIADD R42, R42, 0xffffffe ;  /* 0x0ffffffe2a2a7836 */ /* 0x002fe20000000000 */
[----:B------:R-:W-:Y:S02]  /*ef30*/  IABS R6, R7 ;  /* 0x0000000700067213 */ /* 0x000fe40000000000 */
[----:B------:R-:W-:-:S03]  /*ef40*/  LOP3.LUT R7, R7, R40, RZ, 0x3c, !PT ;  /* 0x0000002807077212 */ /* 0x000fc600078e3cff */
[----:B------:R-:W1:Y:S01]  /*ef50*/  F2I.FTZ.U32.TRUNC.NTZ R43, R42 ;  /* 0x0000002a002b7305 */ /* 0x000e62000021f000 */
[----:B------:R-:W-:Y:S02]  /*ef60*/  ISETP.GE.AND P4, PT, R7, RZ, PT ;  /* 0x000000ff0700720c */ /* 0x000fe40003f86270 */
[----:B-1----:R-:W-:Y:S01]  /*ef70*/  IADD3 R23, PT, PT, RZ, -R43, RZ ;  /* 0x8000002bff177210 */ /* 0x002fe20007ffe0ff */
[----:B------:R-:W-:-:S04]  /*ef80*/  IMAD.MOV.U32 R42, RZ, RZ, RZ ;  /* 0x000000ffff2a7224 */ /* 0x000fc800078e00ff */
[----:B------:R-:W-:-:S04]  /*ef90*/  IMAD R23, R23, R18, RZ ;  /* 0x0000001217177224 */ /* 0x000fc800078e02ff */
[----:B------:R-:W-:-:S06]  /*efa0*/  IMAD.HI.U32 R23, R43, R23, R42 ;  /* 0x000000172b177227 */ /* 0x000fcc00078e002a */
[----:B------:R-:W-:-:S04]  /*efb0*/  IMAD.HI.U32 R19, R23, R14, RZ ;  /* 0x0000000e17137227 */ /* 0x000fc800078e00ff */
[----:B------:R-:W-:-:S04]  /*efc0*/  IMAD.HI.U32 R22, R23, R6, RZ ;  /* 0x0000000617167227 */ /* 0x000fc800078e00ff */
[-C--:B------:R-:W-:Y:S02]  /*efd0*/  IMAD R23, R19, R15.reuse, R14 ;  /* 0x0000000f13177224 */ /* 0x080fe400078e020e */
[----:B------:R-:W-:Y:S01]  /*efe0*/  IMAD R15, R22, R15, R6 ;  /* 0x0000000f160f7224 */ /* 0x000fe200078e0206 */
[----:B------:R-:W-:Y:S02]  /*eff0*/  LOP3.LUT R6, RZ, R40, RZ, 0x33, !PT ;  /* 0x00000028ff067212 */ /* 0x000fe400078e33ff */
        /* <DEDUP_REMOVED lines=8> */
[----:B------:R-:W-:Y:S02]  /*f080*/  ISETP.GE.AND P0, PT, R21, RZ, PT ;  /* 0x000000ff1500720c */ /* 0x000fe40003f06270 */
[----:B------:R-:W-:-:S07]  /*f090*/  ISETP.NE.AND P3, PT, R40, RZ, PT ;  /* 0x000000ff2800720c */ /* 0x000fce0003f65270 */
[----:B------:R-:W-:Y:S02]  /*f0a0*/  @P5 VIADD R19, R19, 0x1 ;  /* 0x0000000113135836 */ /* 0x000fe40000000000 */
[----:B------:R-:W-:Y:S02]  /*f0b0*/  @P6 IADD3 R22, PT, PT, R22, 0x1, RZ ;  /* 0x0000000116166810 */ /* 0x000fe40007ffe0ff */
[----:B------:R-:W-:Y:S02]  /*f0c0*/  @!P0 IMAD.MOV R19, RZ, RZ, -R19 ;  /* 0x000000ffff138224 */ /* 0x000fe400078e0a13 */
[----:B------:R-:W-:-:S03]  /*f0d0*/  @!P4 IADD3 R22, PT, PT, -R22, RZ, RZ ;  /* 0x000000ff1616c210 */ /* 0x000fc60007ffe1ff */
[C---:B------:R-:W-:Y:S02]  /*f0e0*/  SEL R14, R6.reuse, R19, !P3 ;  /* 0x00000013060e7207 */ /* 0x040fe40005800000 */
[----:B------:R-:W-:Y:S01]  /*f0f0*/  SEL R7, R6, R22, !P3 ;  /* 0x0000001606077207 */ /* 0x000fe20005800000 */
[----:B------:R-:W2:Y:S02]  /*f100*/  LD.E.64 R18, desc[UR4][R186.64+0x38] ;  /* 0x00003804ba127980 */ /* 0x000ea4000c101b00 */
[--C-:B------:R-:W-:Y:S02]  /*f110*/  IMAD.WIDE R44, R14, 0x4, R250.reuse ;  /* 0x000000040e2c7825 */ /* 0x100fe400078e02fa */
[----:B------:R-:W3:Y:S02]  /*f120*/  LD.E.64 R22, desc[UR4][R186.64+0x20] ;  /* 0x00002004ba167980 */ /* 0x000ee4000c101b00 */
[C---:B------:R-:W-:Y:S02]  /*f130*/  IMAD.WIDE R42, R7.reuse, 0x4, R250 ;  /* 0x00000004072a7825 */ /* 0x040fe400078e02fa */
[----:B------:R-:W4:Y:S04]  /*f140*/  LD.E R15, desc[UR4][R44.64] ;  /* 0x000000042c0f7980 */ /* 0x000f28000c101900 */
[----:B------:R-:W4:Y:S01]  /*f150*/  LD.E R6, desc[UR4][R42.64] ;  /* 0x000000042a067980 */ /* 0x000f22000c101900 */
[----:B------:R-:W-:-:S04]  /*f160*/  IMAD.IADD R21, R7, 0x1, -R14 ;  /* 0x0000000107157824 */ /* 0x000fc800078e0a0e */
[----:B------:R-:W-:-:S05]  /*f170*/  IMAD R21, R40, R21, -0x100 ;  /* 0xffffff0028157424 */ /* 0x000fca00078e0215 */
[----:B------:R-:W-:Y:S01]  /*f180*/  SHF.R.S32.HI R14, RZ, 0x1f, R21 ;  /* 0x0000001fff0e7819 */ /* 0x000fe20000011415 */
[-C--:B--2---:R-:W-:Y:S02]  /*f190*/  IMAD R7, R19, R21.reuse, RZ ;  /* 0x0000001513077224 */ /* 0x084fe400078e02ff */
[----:B------:R-:W-:-:S04]  /*f1a0*/  IMAD.WIDE.U32 R40, R18, R21, RZ ;  /* 0x0000001512287225 */ /* 0x000fc800078e00ff */
[----:B------:R-:W-:Y:S01]  /*f1b0*/  IMAD R7, R18, R14, R7 ;  /* 0x0000000e12077224 */ /* 0x000fe200078e0207 */
[----:B----4-:R-:W-:-:S03]  /*f1c0*/  IADD3 R15, PT, PT, R15, -R6, RZ ;  /* 0x800000060f0f7210 */ /* 0x010fc60007ffe0ff */
[----:B------:R-:W-:Y:S01]  /*f1d0*/  IMAD.IADD R41, R41, 0x1, R7 ;  /* 0x0000000129297824 */ /* 0x000fe200078e0207 */
[----:B------:R-:W-:Y:S01]  /*f1e0*/  SHF.R.S32.HI R6, RZ, 0x1f, R15 ;  /* 0x0000001fff067819 */ /* 0x000fe2000001140f */
[----:B---3--:R-:W-:Y:S02]  /*f1f0*/  IMAD R7, R23, R15, RZ ;  /* 0x0000000f17077224 */ /* 0x008fe400078e02ff */
[----:B------:R-:W-:-:S04]  /*f200*/  IMAD.WIDE.U32 R14, R15, R22, R40 ;  /* 0x000000160f0e7225 */ /* 0x000fc800078e0028 */
[----:B------:R-:W-:Y:S01]  /*f210*/  IMAD R6, R22, R6, R7 ;  /* 0x0000000616067224 */ /* 0x000fe200078e0207 */
[----:B------:R-:W-:-:S04]  /*f220*/  LEA R236, P0, R14, R236, 0x1 ;  /* 0x000000ec0eec7211 */ /* 0x000fc800078008ff */
[----:B------:R-:W-:-:S04]  /*f230*/  IADD3 R6, PT, PT, R15, R6, RZ ;  /* 0x000000060f067210 */ /* 0x000fc80007ffe0ff */
[----:B------:R-:W-:Y:S01]  /*f240*/  LEA.HI.X R235, R14, R235, R6, 0x1, P0 ;  /* 0x000000eb0eeb7211 */ /* 0x000fe200000f0c06 */
[----:B------:R-:W-:Y:S05]  /*f250*/  BRA `(.L_x_2413) ;  /* 0x0000000000207947 */ /* 0x000fea0003800000 */
.L_x_2412:
        /* <DEDUP_REMOVED lines=8> */
.L_x_2413:
[----:B------:R-:W-:Y:S05]  /*f2e0*/  BSYNC.RECONVERGENT B0 ;  /* 0x0000000000007941 */ /* 0x000fea0003800200 */
.L_x_2411:
[C---:B------:R-:W-:Y:S01]  /*f2f0*/  SHF.L.U32 R7, R224.reuse, 0x5, RZ ;  /* 0x00000005e0077819 */ /* 0x040fe200000006ff */
[----:B-1----:R-:W-:Y:S01]  /*f300*/  @!P1 IMAD R50, R225, 0x60, RZ ;  /* 0x00000060e1329824 */ /* 0x002fe200078e02ff */
[----:B------:R-:W-:Y:S01]  /*f310*/  SHF.L.U64.HI R6, R224, 0x5, R225 ;  /* 0x00000005e0067819 */ /* 0x000fe200000102e1 */
[----:B------:R1:W-:Y:S01]  /*f320*/  @P1 STS.128 [R241+0x2000], RZ ;  /* 0x002000fff1001388 */ /* 0x0003e20000000c00 */
[----:B------:R-:W-:Y:S01]  /*f330*/  IADD3 R18, P3, PT, R7, R236, RZ ;  /* 0x000000ec07127210 */ /* 0x000fe20007f7e0ff */
[C---:B------:R-:W-:Y:S01]  /*f340*/  @!P1 IMAD R42, R225.reuse, 0x120, RZ ;  /* 0x00000120e12a9824 */ /* 0x040fe200078e02ff */
[----:B------:R-:W-:Y:S01]  /*f350*/  @!P1 MOV R237, R235 ;  /* 0x000000eb00ed9202 */ /* 0x000fe20000000f00 */
[----:B------:R-:W-:Y:S01]  /*f360*/  @!P1 IMAD R46, R225, 0xc0, RZ ;  /* 0x000000c0e12e9824 */ /* 0x000fe200078e02ff */
[----:B------:R-:W-:Y:S01]  /*f370*/  @!P1 IADD3 R14, P0, PT, R18, R7, RZ ;  /* 0x00000007120e9210 */ /* 0x000fe20007f1e0ff */
[----:B------:R-:W-:Y:S01]  /*f380*/  IMAD.X R19, R6, 0x1, R235, P3 ;  /* 0x0000000106137824 */ /* 0x000fe200018e06eb */
[-C--:B------:R-:W-:Y:S01]  /*f390*/  @!P1 MOV R52, R18.reuse ;  /* 0x0000001200349202 */ /* 0x080fe20000000f00 */
[----:B------:R-:W-:Y:S01]  /*f3a0*/  @!PT LDS RZ, [RZ] ;  /* 0x00000000fffff984 */ /* 0x000fe20000000800 */
[----:B------:R-:W-:Y:S01]  /*f3b0*/  @!PT LDS RZ, [RZ] ;  /* 0x00000000fffff984 */ /* 0x000fe20000000800 */
[----:B------:R-:W-:Y:S01]  /*f3c0*/  @!PT LDS RZ, [RZ] ;  /* 0x00000000fffff984 */ /* 0x000fe20000000800 */
[----:B------:R-:W-:Y:S01]  /*f3d0*/  @!P1 LDGSTS.E.BYPASS.LTC128B.128 [R241+0x2000], desc[UR4][R236.64] ;  /* 0x02000000ecf19fae */ /* 0x000fe2000b981a04 */
[-C--:B------:R-:W-:Y:S01]  /*f3e0*/  @!P1 MOV R22, R18.reuse ;  /* 0x0000001200169202 */ /* 0x080fe20000000f00 */
[----:B------:R-:W-:Y:S01]  /*f3f0*/  @!P1 IMAD.MOV.U32 R53, RZ, RZ, R19 ;  /* 0x000000ffff359224 */ /* 0x000fe200078e0013 */
[----:B------:R-:W-:Y:S01]  /*f400*/  @!P1 MOV R23, R19 ;  /* 0x0000001300179202 */ /* 0x000fe20000000f00 */
[----:B------:R-:W-:Y:S01]  /*f410*/  @!P1 IMAD.X R15, R19, 0x1, R6, P0 ;  /* 0x00000001130f9824 */ /* 0x000fe200000e0606 */
[-C--:B------:R-:W-:Y:S01]  /*f420*/  @!P1 MOV R6, R18.reuse ;  /* 0x0000001200069202 */ /* 0x080fe20000000f00 */
[----:B------:R-:W-:Y:S01]  /*f430*/  @!P1 IMAD.WIDE.U32 R52, R224, 0x60, R52 ;  /* 0x00000060e0349825 */ /* 0x000fe200078e0034 */
[----:B------:R1:W-:Y:S01]  /*f440*/  @P1 STS.128 [R241+0x2800], RZ ;  /* 0x002800fff1001388 */ /* 0x0003e20000000c00 */
[-C--:B------:R-:W-:Y:S01]  /*f450*/  @!P1 MOV R40, R18.reuse ;  /* 0x0000001200289202 */ /* 0x080fe20000000f00 */
[----:B------:R-:W-:Y:S01]  /*f460*/  BSSY.RECONVERGENT B0, `(.L_x_2414) ;  /* 0x000007b000007945 */ /* 0x000fe20003800200 */
[----:B------:R-:W-:Y:S01]  /*f470*/  @!P1 IMAD.MOV.U32 R7, RZ, RZ, R19 ;  /* 0x000000ffff079224 */ /* 0x000fe200078e0013 */
[----:B------:R-:W-:Y:S01]  /*f480*/  @!P1 IADD3 R51, PT, PT, R50, R53, RZ ;  /* 0x0000003532339210 */ /* 0x000fe20007ffe0ff */
[----:B------:R-:W-:Y:S01]  /*f490*/  @!PT LDS RZ, [RZ] ;  /* 0x00000000fffff984 */ /* 0x000fe20000000800 */
[----:B------:R-:W-:Y:S01]  /*f4a0*/  @!PT LDS RZ, [RZ] ;  /* 0x00000000fffff984 */ /* 0x000fe20000000800 */
[----:B------:R-:W-:Y:S01]  /*f4b0*/  @!PT LDS RZ, [RZ] ;  /* 0x00000000fffff984 */ /* 0x000fe20000000800 */
[----:B------:R-:W-:Y:S01]  /*f4c0*/  @!P1 LDGSTS.E.BYPASS.LTC128B.128 [R241+0x2800], desc[UR4][R18.64] ;  /* 0x0280000012f19fae */ /* 0x000fe2000b981a04 */
[----:B------:R-:W-:Y:S01]  /*f4d0*/  @!P1 IMAD.MOV.U32 R50, RZ, RZ, R52 ;  /* 0x000000ffff329224 */ /* 0x000fe200078e0034 */
[----:B------:R-:W-:Y:S01]  /*f4e0*/  @!P1 MOV R52, R18 ;  /* 0x0000001200349202 */ /* 0x000fe20000000f00 */
[----:B------:R-:W-:Y:S01]  /*f4f0*/  @!P1 IMAD.WIDE.U32 R6, R224, 0x120, R6 ;  /* 0x00000120e0069825 */ /* 0x000fe200078e0006 */
[----:B------:R1:W-:Y:S01]  /*f500*/  @P1 STS.128 [R241+0x3000], RZ ;  /* 0x003000fff1001388 */ /* 0x0003e20000000c00 */
[----:B------:R-:W-:-:S02]  /*f510*/  @!P1 MOV R53, R19 ;  /* 0x0000001300359202 */ /* 0x000fc40000000f00 */
[----:B------:R-:W-:Y:S01]  /*f520*/  @!P1 IMAD.MOV.U32 R41, RZ, RZ, R19 ;  /* 0x000000ffff299224 */ /* 0x000fe200078e0013 */
[----:B------:R-:W-:Y:S01]  /*f530*/  @!PT LDS RZ, [RZ] ;  /* 0x00000000fffff984 */ /* 0x000fe20000000800 */
[----:B------:R-:W-:Y:S01]  /*f540*/  @!PT LDS RZ, [RZ] ;  /* 0x00000000fffff984 */ /* 0x000fe20000000800 */
[----:B------:R-:W-:Y:S01]  /*f550*/  @!PT LDS RZ, [RZ] ;  /* 0x00000000fffff984 */ /* 0x000fe20000000800 */
[----:B------:R2:W-:Y:S01]  /*f560*/  @!P1 LDGSTS.E.BYPASS.LTC128B.128 [R241+0x3000], desc[UR4][R14.64] ;  /* 0x030000000ef19fae */ /* 0x0005e2000b981a04 */
[----:B------:R-:W-:Y:S01]  /*f570*/  @!P1 IMAD.WIDE.U32 R22, R224, 0xc0, R22 ;  /* 0x000000c0e0169825 */ /* 0x000fe200078e0016 */
[----:B------:R-:W-:Y:S02]  /*f580*/  @!P1 IADD3 R43, PT, PT, R42, R7, RZ ;  /* 0x000000072a2b9210 */ /* 0x000fe40007ffe0ff */
[----:B------:R-:W-:Y:S01]  /*f590*/  @!P1 MOV R42, R6 ;  /* 0x00000006002a9202 */ /* 0x000fe20000000f00 */
[C---:B------:R-:W-:Y:S01]  /*f5a0*/  @!P1 IMAD R6, R225.reuse, 0x1a0, RZ ;  /* 0x000001a0e1069824 */ /* 0x040fe200078e02ff */
[CC--:B------:R-:W-:Y:S01]  /*f5b0*/  @!P1 LEA R56, P3, R224.reuse, R18.reuse, 0x6 ;  /* 0x00000012e0389211 */ /* 0x0c0fe200078630ff */
[C---:B------:R-:W-:Y:S01]  /*f5c0*/  @!P1 IMAD.WIDE.U32 R52, R224.reuse, 0x1a0, R52 ;  /* 0x000001a0e0349825 */ /* 0x040fe200078e0034 */
[----:B------:R1:W-:Y:S02]  /*f5d0*/  @P1 STS.128 [R241+0x3800], RZ ;  /* 0x003800fff1001388 */ /* 0x0003e40000000c00 */
[----:B------:R-:W-:Y:S01]  /*f5e0*/  @!P1 LEA.HI.X R57, R224, R19, R225, 0x6, P3 ;  /* 0x00000013e0399211 */ /* 0x000fe200018f34e1 */
[C---:B------:R-:W-:Y:S01]  /*f5f0*/  @!P1 IMAD R48, R225.reuse, 0xa0, RZ ;  /* 0x000000a0e1309824 */ /* 0x040fe200078e02ff */
[----:B------:R-:W-:Y:S01]  /*f600*/  @!P1 IADD3 R53, PT, PT, R6, R53, RZ ;  /* 0x0000003506359210 */ /* 0x000fe20007ffe0ff */
[C---:B------:R-:W-:Y:S01]  /*f610*/  @!P1 IMAD.WIDE.U32 R40, R224.reuse, 0xa0, R40 ;  /* 0x000000a0e0289825 */ /* 0x040fe200078e0028 */
[----:B------:R-:W-:Y:S01]  /*f620*/  @!P1 LEA R6, P0, R224, R18, 0x7 ;  /* 0x00000012e0069211 */ /* 0x000fe200078038ff */
[----:B------:R-:W-:Y:S01]  /*f630*/  @!PT LDS RZ, [RZ] ;  /* 0x00000000fffff984 */ /* 0x000fe20000000800 */
[----:B------:R-:W-:Y:S01]  /*f640*/  @!PT LDS RZ, [RZ] ;  /* 0x00000000fffff984 */ /* 0x000fe20000000800 */
[----:B------:R-:W-:Y:S01]  /*f650*/  @!PT LDS RZ, [RZ] ;  /* 0x00000000fffff984 */ /* 0x000fe20000000800 */
[----:B------:R1:W-:Y:S02]  /*f660*/  @!P1 LDGSTS.E.BYPASS.LTC128B.128 [R241+0x3800], desc[UR4][R56.64] ;  /* 0x0380000038f19fae */ /* 0x0003e4000b981a04 */
[C---:B------:R-:W-:Y:S01]  /*f670*/  @!P1 IMAD R44, R225.reuse, 0xe0, RZ ;  /* 0x000000e0e12c9824 */ /* 0x040fe200078e02ff */
[----:B------:R-:W-:Y:S01]  /*f680*/  @!P1 IADD3 R49, PT, PT, R48, R41, RZ ;  /* 0x0000002930319210 */ /* 0x000fe20007ffe0ff */
[----:B------:R-:W-:Y:S01]  /*f690*/  @!P1 IMAD.IADD R47, R46, 0x1, R23 ;  /* 0x000000012e2f9824 */ /* 0x000fe200078e0217 */
[----:B------:R-:W-:Y:S01]  /*f6a0*/  @!P1 MOV R46, R22 ;  /* 0x00000016002e9202 */ /* 0x000fe20000000f00 */
[----:B------:R-:W-:Y:S01]  /*f6b0*/  @!P1 IMAD R7, R225, 0x180, RZ ;  /* 0x00000180e1079824 */ /* 0x000fe200078e02ff */
[----:B------:R-:W-:Y:S01]  /*f6c0*/  @!P1 MOV R22, R18 ;  /* 0x0000001200169202 */ /* 0x000fe20000000f00 */
[C-C-:B------:R-:W-:Y:S01]  /*f6d0*/  @!P1 IMAD.WIDE.U32 R54, R224.reuse, 0x180, R18.reuse ;  /* 0x00000180e0369825 */ /* 0x140fe200078e0012 */
[-C--:B------:R-:W-:Y:S01]  /*f6e0*/  @!P1 MOV R23, R19.reuse ;  /* 0x0000001300179202 */ /* 0x080fe20000000f00 */
[----:B------:R1:W-:Y:S01]  /*f6f0*/  @P1 STS.128 [R241+0x4000], RZ ;  /* 0x004000fff1001388 */ /* 0x0003e20000000c00 */
[----:B------:R-:W-:Y:S01]  /*f700*/  @!P1 MOV R48, R40 ;  /* 0x0000002800309202 */ /* 0x000fe20000000f00 */
[----:B--2---:R-:W-:Y:S01]  /*f710*/  @!P1 IMAD.MOV.U32 R14, RZ, RZ, R18 ;  /* 0x000000ffff0e9224 */ /* 0x004fe200078e0012 */
[----:B------:R-:W-:Y:S01]  /*f720*/  @!P1 MOV R15, R19 ;  /* 0x00000013000f9202 */ /* 0x000fe20000000f00 */
[----:B------:R-:W-:Y:S01]  /*f730*/  @!P1 IMAD.MOV.U32 R41, RZ, RZ, R19 ;  /* 0x000000ffff299224 */ /* 0x000fe200078e0013 */
[----:B------:R-:W-:Y:S01]  /*f740*/  @!P1 MOV R40, R18 ;  /* 0x0000001200289202 */ /* 0x000fe20000000f00 */
[C---:B------:R-:W-:Y:S01]  /*f750*/  @!P1 IMAD.WIDE.U32 R22, R224.reuse, 0x160, R22 ;  /* 0x00000160e0169825 */ /* 0x040fe200078e0016 */
[----:B------:R-:W-:Y:S01]  /*f760*/  @!P1 IADD3 R55, PT, PT, R7, R55, RZ ;  /* 0x0000003707379210 */ /* 0x000fe20007ffe0ff */
[----:B------:R-:W-:Y:S01]  /*f770*/  @!PT LDS RZ, [RZ] ;  /* 0x00000000fffff984 */ /* 0x000fe20000000800 */
[----:B------:R-:W-:Y:S01]  /*f780*/  @!PT LDS RZ, [RZ] ;  /* 0x00000000fffff984 */ /* 0x000fe20000000800 */
[----:B------:R-:W-:Y:S01]  /*f790*/  @!PT LDS RZ, [RZ] ;  /* 0x00000000fffff984 */ /* 0x000fe20000000800 */
[----:B------:R1:W-:Y:S01]  /*f7a0*/  @!P1 LDGSTS.E.BYPASS.LTC128B.128 [R241+0x4000], desc[UR4][R50.64] ;  /* 0x0400000032f19fae */ /* 0x0003e2000b981a04 */
[C---:B------:R-:W-:Y:S01]  /*f7b0*/  @!P1 LEA.HI.X R7, R224.reuse, R19, R225, 0x7, P0 ;  /* 0x00000013e0079211 */ /* 0x040fe200000f3ce1 */
[----:B------:R-:W-:-:S02]  /*f7c0*/  @!P1 IMAD.WIDE.U32 R14, R224, 0xe0, R14 ;  /* 0x000000e0e00e9825 */ /* 0x000fc400078e000e */
[----:B------:R1:W-:Y:S02]  /*f7d0*/  @P1 STS.128 [R241+0x4800], RZ ;  /* 0x004800fff1001388 */ /* 0x0003e40000000c00 */
[----:B------:R-:W-:Y:S01]  /*f7e0*/  @!P1 IMAD.WIDE.U32 R40, R224, 0x140, R40 ;  /* 0x00000140e0289825 */ /* 0x000fe200078e0028 */
[----:B------:R-:W-:Y:S01]  /*f7f0*/  @!P1 IADD3 R45, PT, PT, R44, R15, RZ ;  /* 0x0000000f2c2d9210 */ /* 0x000fe20007ffe0ff */
[----:B------:R-:W-:Y:S01]  /*f800*/  @!PT LDS RZ, [RZ] ;  /* 0x00000000fffff984 */ /* 0x000fe20000000800 */
[----:B------:R-:W-:Y:S01]  /*f810*/  @!PT LDS RZ, [RZ] ;  /* 0x00000000fffff984 */ /* 0x000fe20000000800 */
[----:B------:R-:W-:Y:S01]  /*f820*/  @!PT LDS RZ, [RZ] ;  /* 0x00000000fffff984 */ /* 0x000fe20000000800 */
[----:B------:R1:W-:Y:S02]  /*f830*/  @!P1 LDGSTS.E.BYPASS.LTC128B.128 [R241+0x4800], desc[UR4][R6.64] ;  /* 0x0480000006f19fae */ /* 0x0003e4000b981a04 */
[----:B------:R-:W-:Y:S02]  /*f840*/  @!P1 IMAD.MOV.U32 R44, RZ, RZ, R14 ;  /* 0x000000ffff2c9224 */ /* 0x000fe400078e000e */
[C---:B------:R-:W-:Y:S01]  /*f850*/  @!P1 IMAD R14, R225.reuse, 0x160, RZ ;  /* 0x00000160e10e9824 */ /* 0x040fe200078e02ff */
[----:B------:R1:W-:Y:S01]  /*f860*/  @P1 STS.128 [R241+0x5000], RZ ;  /* 0x005000fff1001388 */ /* 0x0003e20000000c00 */
[----:B------:R-:W-:-:S02]  /*f870*/  @!P1 IMAD R15, R225, 0x140, RZ ;  /* 0x00000140e10f9824 */ /* 0x000fc400078e02ff */
[----:B------:R-:W-:Y:S01]  /*f880*/  @!P1 IMAD.IADD R23, R14, 0x1, R23 ;  /* 0x000000010e179824 */ /* 0x000fe200078e0217 */
[C---:B------:R-:W-:Y:S01]  /*f890*/  @!P1 LEA R14, P0, R224.reuse, R18, 0x8 ;  /* 0x00000012e00e9211 */ /* 0x040fe200078040ff */
[----:B------:R-:W-:Y:S01]  /*f8a0*/  @!P1 IMAD.IADD R41, R15, 0x1, R41 ;  /* 0x000000010f299824 */ /* 0x000fe200078e0229 */
[----:B------:R-:W-:Y:S01]  /*f8b0*/  @!PT LDS RZ, [RZ] ;  /* 0x00000000fffff984 */ /* 0x000fe20000000800 */
[----:B------:R-:W-:Y:S01]  /*f8c0*/  @!PT LDS RZ, [RZ] ;  /* 0x00000000fffff984 */ /* 0x000fe20000000800 */
[----:B------:R-:W-:Y:S01]  /*f8d0*/  @!PT LDS RZ, [RZ] ;  /* 0x00000000fffff984 */ /* 0x000fe20000000800 */
[----:B------:R1:W-:Y:S02]  /*f8e0*/  @!P1 LDGSTS.E.BYPASS.LTC128B.128 [R241+0x5000], desc[UR4][R48.64] ;  /* 0x0500000030f19fae */ /* 0x0003e4000b981a04 */
[----:B------:R-:W-:Y:S02]  /*f8f0*/  @!P1 LEA.HI.X R15, R224, R19, R225, 0x8, P0 ;  /* 0x00000013e00f9211 */ /* 0x000fe400000f44e1 */
        /* <DEDUP_REMOVED lines=49> */
.L_x_2415:
[----:B------:R-:W-:Y:S05]  /*fc10*/  BSYNC.RECONVERGENT B0 ;  /* 0x0000000000007941 */ /* 0x000fea0003800200 */
.L_x_2414:
[----:B------:R-:W0:Y:S02]  /*fc20*/  LDGDEPBAR ;  /* 0x00000000000079af */ /* 0x000e240000000000 */
.L_x_2410:
[----:B------:R-:W-:Y:S05]  /*fc30*/  BSYNC.RECONVERGENT B1 ;  /* 0x0000000000017941 */ /* 0x000fea0003800200 */
.L_x_2409:
[----:B-1----:R-:W-:Y:S01]  /*fc40*/  IMAD R7, R164, 0x100, R65 ;  /* 0x00000100a4077824 */ /* 0x002fe200078e0241 */
[----:B------:R1:W-:Y:S03]  /*fc50*/  STL [R1+0x4c], R225 ;  /* 0x00004ce101007387 */ /* 0x0003e60000100800 */
[C---:B------:R-:W-:Y:S01]  /*fc60*/  VIADD R15, R7.reuse, 0xfffffe00 ;  /* 0xfffffe00070f7836 */ /* 0x040fe20000000000 */
[----:B------:R-:W-:Y:S01]  /*fc70*/  STL [R1+0x48], R224 ;  /* 0x000048e001007387 */ /* 0x000fe20000100800 */
[C---:B------:R-:W-:Y:S02]  /*fc80*/  VIADD R229, R7.reuse, 0xfffffe08 ;  /* 0xfffffe0807e57836 */ /* 0x040fe40000000000 */
[----:B------:R-:W-:Y:S01]  /*fc90*/  VIADD R228, R7, 0xfffffe09 ;  /* 0xfffffe0907e47836 */ /* 0x000fe20000000000 */
[CC--:B------:R-:W-:Y:S01]  /*fca0*/  ISETP.GE.AND P3, PT, R15.reuse, R246.reuse, PT ;  /* 0x000000f60f00720c */ /* 0x0c0fe20003f66270 */
[----:B------:R-:W-:Y:S01]  /*fcb0*/  STL [R1+0x44], R221 ;  /* 0x000044dd01007387 */ /* 0x000fe20000100800 */
[----:B------:R-:W-:Y:S01]  /*fcc0*/  ISETP.GE.AND P4, PT, R15, R245, PT ;  /* 0x000000f50f00720c */ /* 0x000fe20003f86270 */
[----:B------:R-:W-:Y:S01]  /*fcd0*/  VIADD R167, R7, 0xfffffe11 ;  /* 0xfffffe1107a77836 */ /* 0x000fe20000000000 */
[----:B------:R-:W-:Y:S01]  /*fce0*/  FSEL R88, R88, -INF , P3 ;  /* 0xff80000058587808 */ /* 0x000fe20001800000 */
[----:B------:R3:W-:Y:S01]  /*fcf0*/  STL [R1+0x40], R218 ;  /* 0x000040da01007387 */ /* 0x0007e20000100800 */
[----:B------:R-:W-:Y:S01]  /*fd00*/  ISETP.GE.AND P3, PT, R229, R246, PT ;  /* 0x000000f6e500720c */ /* 0x000fe20003f66270 */
[----:B------:R-:W-:Y:S01]  /*fd10*/  VIADD R23, R7, 0xfffffe20 ;  /* 0xfffffe2007177836 */ /* 0x000fe20000000000 */
[----:B------:R-:W-:Y:S01]  /*fd20*/  ISETP.GE.AND P0, PT, R15, R244, PT ;  /* 0x000000f40f00720c */ /* 0x000fe20003f06270 */
[----:B------:R4:W-:Y:S01]  /*fd30*/  STL [R1+0x3c], R217 ;  /* 0x00003cd901007387 */ /* 0x0009e20000100800 */
[----:B------:R-:W-:Y:S01]  /*fd40*/  FSEL R84, R84, -INF , P3 ;  /* 0xff80000054547808 */ /* 0x000fe20001800000 */
[----:B------:R-:W-:Y:S01]  /*fd50*/  VIADD R21, R7, 0xfffffe21 ;  /* 0xfffffe2107157836 */ /* 0x000fe20000000000 */
[----:B------:R-:W-:Y:S01]  /*fd60*/  ISETP.GE.AND P6, PT, R15, R240, PT ;  /* 0x000000f00f00720c */ /* 0x000fe20003fc6270 */
[----:B------:R2:W-:Y:S01]  /*fd70*/  STL [R1+0x38], R166 ;  /* 0x000038a601007387 */ /* 0x0005e20000100800 */
[----:B------:R-:W-:-:S02]  /*fd80*/  VIADD R231, R7, 0xfffffe28 ;  /* 0xfffffe2807e77836 */ /* 0x000fc40000000000 */
[C---:B------:R-:W-:Y:S01]  /*fd90*/  VIADD R186, R7.reuse, 0xfffffe30 ;  /* 0xfffffe3007ba7836 */ /* 0x040fe20000000000 */
[----:B------:R2:W-:Y:S01]  /*fda0*/  STL [R1+0x34], R66 ;  /* 0x0000344201007387 */ /* 0x0005e20000100800 */
[C---:B-1----:R-:W-:Y:S02]  /*fdb0*/  VIADD R225, R7.reuse, 0xfffffe01 ;  /* 0xfffffe0107e17836 */ /* 0x042fe40000000000 */
[C---:B------:R-:W-:Y:S02]  /*fdc0*/  VIADD R165, R7.reuse, 0xfffffe31 ;  /* 0xfffffe3107a57836 */ /* 0x040fe40000000000 */
[----:B------:R-:W-:Y:S01]  /*fdd0*/  VIADD R190, R7, 0xfffffe38 ;  /* 0xfffffe3807be7836 */ /* 0x000fe20000000000 */
[-C--:B------:R-:W-:Y:S01]  /*fde0*/  ISETP.GE.AND P1, PT, R225, R246.reuse, PT ;  /* 0x000000f6e100720c */ /* 0x080fe20003f26270 */
[----:B------:R-:W-:Y:S01]  /*fdf0*/  VIADD R188, R7, 0xfffffe39 ;  /* 0xfffffe3907bc7836 */ /* 0x000fe20000000000 */
[-C--:B------:R-:W-:Y:S01]  /*fe00*/  ISETP.GE.AND P5, PT, R225, R245.reuse, PT ;  /* 0x000000f5e100720c */ /* 0x080fe20003fa6270 */
[----:B------:R-:W-:Y:S01]  /*fe10*/  VIADD R184, R7, 0xfffffe40 ;  /* 0xfffffe4007b87836 */ /* 0x000fe20000000000 */
[----:B------:R-:W-:Y:S01]  /*fe20*/  FSEL R87, R87, -INF , P1 ;  /* 0xff80000057577808 */ /* 0x000fe20000800000 */
[C---:B------:R-:W-:Y:S01]  /*fe30*/  VIADD R230, R7.reuse, 0xfffffe48 ;  /* 0xfffffe4807e67836 */ /* 0x040fe20000000000 */
[-C--:B------:R-:W-:Y:S01]  /*fe40*/  ISETP.GE.AND P1, PT, R228, R246.reuse, PT ;  /* 0x000000f6e400720c */ /* 0x080fe20003f26270 */
[C---:B---3--:R-:W-:Y:S01]  /*fe50*/  VIADD R218, R7.reuse, 0xfffffe10 ;  /* 0xfffffe1007da7836 */ /* 0x048fe20000000000 */
[----:B------:R-:W-:Y:S01]  /*fe60*/  FSEL R225, R88, -INF , !P4 ;  /* 0xff80000058e17808 */ /* 0x000fe20006000000 */
[----:B------:R-:W-:Y:S01]  /*fe70*/  VIADD R189, R7, 0xfffffe50 ;  /* 0xfffffe5007bd7836 */ /* 0x000fe20000000000 */
[-C--:B------:R-:W-:Y:S01]  /*fe80*/  ISETP.GE.AND P4, PT, R229, R245.reuse, PT ;  /* 0x000000f5e500720c */ /* 0x080fe20003f86270 */
[----:B----4-:R-:W-:Y:S01]  /*fe90*/  VIADD R217, R7, 0xfffffe18 ;  /* 0xfffffe1807d97836 */ /* 0x010fe20000000000 */
[----:B------:R-:W-:Y:S01]  /*fea0*/  FSEL R224, R87, -INF , !P5 ;  /* 0xff80000057e07808 */ /* 0x000fe20006800000 */
[--C-:B------:R-:W-:Y:S01]  /*feb0*/  IMAD R87, R164, 0x100, R65.reuse ;  /* 0x00000100a4577824 */ /* 0x100fe200078e0241 */
[-C--:B------:R-:W-:Y:S01]  /*fec0*/  ISETP.GE.AND P3, PT, R218, R246.reuse, PT ;  /* 0x000000f6da00720c */ /* 0x080fe20003f66270 */
[----:B--2---:R-:W-:Y:S01]  /*fed0*/  VIADD R166, R7, 0xfffffe19 ;  /* 0xfffffe1907a67836 */ /* 0x004fe20000000000 */
[-C--:B------:R-:W-:Y:S01]  /*fee0*/  ISETP.GE.AND P5, PT, R228, R245.reuse, PT ;  /* 0x000000f5e400720c */ /* 0x080fe20003fa6270 */
[----:B------:R-:W-:Y:S01]  /*fef0*/  VIADD R87, R87, 0xfffffe29 ;  /* 0xfffffe2957577836 */ /* 0x000fe20000000000 */
[----:B------:R-:W-:Y:S01]  /*ff00*/  FSEL R83, R83, -INF , P1 ;  /* 0xff80000053537808 */ /* 0x000fe20000800000 */
[----:B------:R-:W-:Y:S01]  /*ff10*/  VIADD R185, R7, 0xfffffe51 ;  /* 0xfffffe5107b97836 */ /* 0x000fe20000000000 */
[-C--:B------:R-:W-:Y:S01]  /*ff20*/  ISETP.GE.AND P1, PT, R167, R246.reuse, PT ;  /* 0x000000f6a700720c */ /* 0x080fe20003f26270 */
[C---:B------:R-:W-:Y:S01]  /*ff30*/  VIADD R191, R7.reuse, 0xfffffe59 ;  /* 0xfffffe5907bf7836 */ /* 0x040fe20000000000 */
[----:B------:R-:W-:Y:S01]  /*ff40*/  FSEL R221, R84, -INF , !P4 ;  /* 0xff80000054dd7808 */ /* 0x000fe20006000000 */
[C---:B------:R-:W-:Y:S01]  /*ff50*/  VIADD R187, R7.reuse, 0xfffffe58 ;  /* 0xfffffe5807bb7836 */ /* 0x040fe20000000000 */
[-C--:B------:R-:W-:Y:S01]  /*ff60*/  ISETP.GE.AND P4, PT, R218, R245.reuse, PT ;  /* 0x000000f5da00720c */ /* 0x080fe20003f86270 */
[C---:B------:R-:W-:Y:S01]  /*ff70*/  VIADD R57, R7.reuse, 0xfffffe69 ;  /* 0xfffffe6907397836 */ /* 0x040fe20000000000 */
[----:B------:R-:W-:Y:S01]  /*ff80*/  FSEL R80, R80, -INF , P3 ;  /* 0xff80000050507808 */ /* 0x000fe20001800000 */
[----:B------:R-:W-:Y:S01]  /*ff90*/  VIADD R213, R7, 0xfffffe68 ;  /* 0xfffffe6807d57836 */ /* 0x000fe20000000000 */
[----:B------:R-:W-:Y:S01]  /*ffa0*/  FSEL R218, R83, -INF , !P5 ;  /* 0xff80000053da7808 */ /* 0x000fe20006800000 */
[--C-:B------:R-:W-:Y:S01]  /*ffb0*/  IMAD R83, R164, 0x100, R65.reuse ;  /* 0x00000100a4537824 */ /* 0x100fe200078e0241 */
        /* <DEDUP_REMOVED lines=8> */
[----:B------:R-:W-:Y:S01]  /*10040*/  FSEL R80, R80, -INF , !P4 ;  /* 0xff80000050507808 */ /* 0x000fe20006000000 */
[----:B------:R-:W-:Y:S01]  /*10050*/  VIADD R219, R7, 0xfffffe80 ;  /* 0xfffffe8007db7836 */ /* 0x000fe20000000000 */
[-C--:B------:R-:W-:Y:S01]  /*10060*/  ISETP.GE.AND P4, PT, R217, R245.reuse, PT ;  /* 0x000000f5d900720c */ /* 0x080fe20003f86270 */
[C---:B------:R-:W-:Y:S01]  /*10070*/  VIADD R237, R7.reuse, 0xfffffe79 ;  /* 0xfffffe7907ed7836 */ /* 0x040fe20000000000 */
[----:B------:R-:W-:Y:S01]  /*10080*/  FSEL R76, R76, -INF , P3 ;  /* 0xff8000004c4c7808 */ /* 0x000fe20001800000 */
[----:B------:R-:W-:Y:S01]  /*10090*/  VIADD R54, R7, 0xfffffe88 ;  /* 0xfffffe8807367836 */ /* 0x000fe20000000000 */
[----:B------:R-:W-:Y:S01]  /*100a0*/  FSEL R217, R79, -INF , !P5 ;  /* 0xff8000004fd97808 */ /* 0x000fe20006800000 */
        /* <DEDUP_REMOVED lines=9> */
[----:B------:R-:W-:Y:S01]  /*10140*/  FSEL R76, R76, -INF , !P4 ;  /* 0xff8000004c4c7808 */ /* 0x000fe20006000000 */
[----:B------:R-:W-:Y:S01]  /*10150*/  VIADD R50, R7, 0xfffffe91 ;  /* 0xfffffe9107327836 */ /* 0x000fe20000000000 */
[-C--:B------:R-:W-:Y:S01]  /*10160*/  ISETP.GE.AND P4, PT, R23, R245.reuse, PT ;  /* 0x000000f51700720c */ /* 0x080fe20003f86270 */
[----:B------:R-:W-:Y:S01]  /*10170*/  VIADD R35, R7, 0xfffffea8 ;  /* 0xfffffea807237836 */ /* 0x000fe20000000000 */
[----:B------:R-:W-:Y:S01]  /*10180*/  FSEL R89, R89, -INF , P3 ;  /* 0xff80000059597808 */ /* 0x000fe20001800000 */
[----:B------:R-:W-:Y:S01]  /*10190*/  VIADD R48, R7, 0xfffffe99 ;  /* 0xfffffe9907307836 */ /* 0x000fe20000000000 */
[----:B------:R-:W-:Y:S01]  /*101a0*/  FSEL R166, R67, -INF , !P5 ;  /* 0xff80000043a67808 */ /* 0x000fe20006800000 */
        /* <DEDUP_REMOVED lines=8> */
[----:B------:R-:W-:Y:S01]  /*10230*/  VIADD R44, R7, 0xfffffeb0 ;  /* 0xfffffeb0072c7836 */ /* 0x000fe20000000000 */
[----:B------:R-:W-:Y:S01]  /*10240*/  FSEL R66, R89, -INF , !P4 ;  /* 0xff80000059427808 */ /* 0x000fe20006000000 */
[----:B------:R-:W-:Y:S01]  /*10250*/  VIADD R42, R7, 0xfffffeb8 ;  /* 0xfffffeb8072a7836 */ /* 0x000fe20000000000 */
[-C--:B------:R-:W-:Y:S01]  /*10260*/  ISETP.GE.AND P4, PT, R231, R245.reuse, PT ;  /* 0x000000f5e700720c */ /* 0x080fe20003f86270 */
[----:B------:R-:W-:Y:S01]  /*10270*/  VIADD R41, R7, 0xfffffec0 ;  /* 0xfffffec007297836 */ /* 0x000fe20000000000 */
[----:B------:R-:W-:Y:S01]  /*10280*/  FSEL R88, R93, -INF , P3 ;  /* 0xff8000005d587808 */ /* 0x000fe20001800000 */
[C---:B------:R-:W-:Y:S01]  /*10290*/  VIADD R222, R7.reuse, 0xfffffec8 ;  /* 0xfffffec807de7836 */ /* 0x040fe20000000000 */
[----:B------:R-:W-:Y:S01]  /*102a0*/  FSEL R231, R90, -INF , !P5 ;  /* 0xff8000005ae77808 */ /* 0x000fe20006800000 */
[C---:B------:R-:W-:Y:S01]  /*102b0*/  VIADD R214, R7.reuse, 0xfffffed0 ;  /* 0xfffffed007d67836 */ /* 0x040fe20000000000 */
[-C--:B------:R-:W-:Y:S01]  /*102c0*/  ISETP.GE.AND P3, PT, R186, R246.reuse, PT ;  /* 0x000000f6ba00720c */ /* 0x080fe20003f66270 */
[----:B------:R-:W-:Y:S01]  /*102d0*/  VIADD R248, R7, 0xfffffec1 ;  /* 0xfffffec107f87836 */ /* 0x000fe20000000000 */
[-C--:B------:R-:W-:Y:S01]  /*102e0*/  ISETP.GE.AND P5, PT, R87, R245.reuse, PT ;  /* 0x000000f55700720c */ /* 0x080fe20003fa6270 */
[----:B------:R-:W-:Y:S01]  /*102f0*/  IMAD R87, R164, 0x100, R65 ;  /* 0x00000100a4577824 */ /* 0x000fe200078e0241 */
[----:B------:R-:W-:Y:S01]  /*10300*/  FSEL R84, R94, -INF , P1 ;  /* 0xff8000005e547808 */ /* 0x000fe20000800000 */
[----:B------:R-:W-:Y:S01]  /*10310*/  VIADD R220, R7, 0xfffffec9 ;  /* 0xfffffec907dc7836 */ /* 0x000fe20000000000 */
[-C--:B------:R-:W-:Y:S01]  /*10320*/  ISETP.GE.AND P1, PT, R165, R246.reuse, PT ;  /* 0x000000f6a500720c */ /* 0x080fe20003f26270 */
[----:B------:R-:W-:Y:S01]  /*10330*/  VIADD R87, R87, 0xfffffe41 ;  /* 0xfffffe4157577836 */ /* 0x000fe20000000000 */
[----:B------:R-:W-:Y:S01]  /*10340*/  FSEL R88, R88, -INF , !P4 ;  /* 0xff80000058587808 */ /* 0x000fe20006000000 */
[C---:B------:R-:W-:Y:S01]  /*10350*/  VIADD R58, R7.reuse, 0xfffffed8 ;  /* 0xfffffed8073a7836 */ /* 0x040fe20000000000 */
        /* <DEDUP_REMOVED lines=9> */
[C---:B------:R-:W-:Y:S01]  /*103f0*/  VIADD R18, R7.reuse, 0xfffffee1 ;  /* 0xfffffee107127836 */ /* 0x040fe20000000000 */
[----:B------:R-:W-:Y:S01]  /*10400*/  FSEL R94, R98, -INF , P1 ;  /* 0xff800000625e7808 */ /* 0x000fe20000800000 */
[C---:B------:R-:W-:Y:S01]  /*10410*/  VIADD R6, R7.reuse, 0xfffffee9 ;  /* 0xfffffee907067836 */ /* 0x040fe20000000000 */
[----:B------:R-:W-:Y:S01]  /*10420*/  ISETP.GE.AND P1, PT, R188, R246, PT ;  /* 0x000000f6bc00720c */ /* 0x000fe20003f26270 */
[C---:B------:R-:W-:Y:S01]  /*10430*/  VIADD R59, R7.reuse, 0xfffffef0 ;  /* 0xfffffef0073b7836 */ /* 0x040fe20000000000 */
[----:B------:R-:W-:Y:S01]  /*10440*/  FSEL R90, R90, -INF , !P4 ;  /* 0xff8000005a5a7808 */ /* 0x000fe20006000000 */
[C---:B------:R-:W-:Y:S01]  /*10450*/  VIADD R19, R7.reuse, 0xfffffef1 ;  /* 0xfffffef107137836 */ /* 0x040fe20000000000 */
[----:B------:R-:W-:Y:S01]  /*10460*/  ISETP.GE.AND P4, PT, R190, R245, PT ;  /* 0x000000f5be00720c */ /* 0x000fe20003f86270 */
[----:B------:R-:W-:Y:S01]  /*10470*/  VIADD R15, R7, 0xfffffef8 ;  /* 0xfffffef8070f7836 */ /* 0x000fe20000000000 */
[----:B------:R-:W-:Y:S01]  /*10480*/  FSEL R105, R105, -INF , P3 ;  /* 0xff80000069697808 */ /* 0x000fe20001800000 */
[----:B------:R-:W-:Y:S01]  /*10490*/  VIADD R7, R7, 0xfffffef9 ;  /* 0xfffffef907077836 */ /* 0x000fe20000000000 */
[----:B------:R-:W-:-:S02]  /*104a0*/  FSEL R94, R94, -INF , !P5 ;  /* 0xff8000005e5e7808 */ /* 0x000fc40006800000 */
[-C--:B------:R-:W-:Y:S02]  /*104b0*/  ISETP.GE.AND P5, PT, R188, R245.reuse, PT ;  /* 0x000000f5bc00720c */ /* 0x080fe40003fa6270 */
[----:B------:R-:W-:Y:S02]  /*104c0*/  FSEL R106, R106, -INF , P1 ;  /* 0xff8000006a6a7808 */ /* 0x000fe40000800000 */
[----:B------:R-:W-:Y:S02]  /*104d0*/  FSEL R186, R105, -INF , !P4 ;  /* 0xff80000069ba7808 */ /* 0x000fe40006000000 */
[C---:B------:R-:W-:Y:S02]  /*104e0*/  ISETP.GE.AND P3, PT, R184.reuse, R246, PT ;  /* 0x000000f6b800720c */ /* 0x040fe40003f66270 */
[----:B------:R-:W-:Y:S02]  /*104f0*/  ISETP.GE.AND P4, PT, R184, R245, PT ;  /* 0x000000f5b800720c */ /* 0x000fe40003f86270 */
[----:B------:R-:W-:-:S02]  /*10500*/  FSEL R184, R106, -INF , !P5 ;  /* 0xff8000006ab87808 */ /* 0x000fc40006800000 */
[CC--:B------:R-:W-:Y:S02]  /*10510*/  ISETP.GE.AND P1, PT, R87.reuse, R246.reuse, PT ;  /* 0x000000f65700720c */ /* 0x0c0fe40003f26270 */
[----:B------:R-:W-:Y:S01]  /*10520*/  ISETP.GE.AND P5, PT, R87, R245, PT ;  /* 0x000000f55700720c */ /* 0x000fe20003fa6270 */
[----:B------:R-:W-:Y:S01]  /*10530*/  IMAD R87, R164, 0x100, R65 ;  /* 0x00000100a4577824 */ /* 0x000fe200078e0241 */
[----:B------:R-:W-:Y:S02]  /*10540*/  FSEL R98, R108, -INF , P3 ;  /* 0xff8000006c627808 */ /* 0x000fe40001800000 */
[----:B------:R-:W-:Y:S01]  /*10550*/  ISETP.GE.AND P3, PT, R230, R246, PT ;  /* 0x000000f6e600720c */ /* 0x000fe20003f66270 */
[----:B------:R-:W-:Y:S01]  /*10560*/  VIADD R87, R87, 0xfffffe49 ;  /* 0xfffffe4957577836 */ /* 0x000fe20000000000 */
[----:B------:R-:W-:Y:S02]  /*10570*/  FSEL R110, R110, -INF , P1 ;  /* 0xff8000006e6e7808 */ /* 0x000fe40000800000 */
[----:B------:R-:W-:-:S02]  /*10580*/  FSEL R98, R98, -INF , !P4 ;  /* 0xff80000062627808 */ /* 0x000fc40006000000 */
[-C--:B------:R-:W-:Y:S02]  /*10590*/  ISETP.GE.AND P1, PT, R87, R246.reuse, PT ;  /* 0x000000f65700720c */ /* 0x080fe40003f26270 */
[-C--:B------:R-:W-:Y:S02]  /*105a0*/  ISETP.GE.AND P4, PT, R230, R245.reuse, PT ;  /* 0x000000f5e600720c */ /* 0x080fe40003f86270 */
[----:B------:R-:W-:Y:S02]  /*105b0*/  FSEL R105, R112, -INF , P3 ;  /* 0xff80000070697808 */ /* 0x000fe40001800000 */
[----:B------:R-:W-:Y:S02]  /*105c0*/  FSEL R230, R110, -INF , !P5 ;  /* 0xff8000006ee67808 */ /* 0x000fe40006800000 */
[----:B------:R-:W-:Y:S02]  /*105d0*/  ISETP.GE.AND P3, PT, R189, R246, PT ;  /* 0x000000f6bd00720c */ /* 0x000fe40003f66270 */
[----:B------:R-:W-:Y:S01]  /*105e0*/  ISETP.GE.AND P5, PT, R87, R245, PT ;  /* 0x000000f55700720c */ /* 0x000fe20003fa6270 */
[----:B------:R-:W-:Y:S01]  /*105f0*/  IMAD R87, R164, 0x100, R65 ;  /* 0x00000100a4577824 */ /* 0x000fe200078e0241 */
[----:B------:R-:W-:-:S02]  /*10600*/  FSEL R97, R114, -INF , P1 ;  /* 0xff80000072617808 */ /* 0x000fc40000800000 */
[----:B------:R-:W-:Y:S01]  /*10610*/  ISETP.GE.AND P1, PT, R185, R246, PT ;  /* 0x000000f6b900720c */ /* 0x000fe20003f26270 */
[----:B------:R-:W-:Y:S01]  /*10620*/  VIADD R87, R87, 0xfffffe61 ;  /* 0xfffffe6157577836 */ /* 0x000fe20000000000 */
[----:B------:R-:W-:Y:S02]  /*10630*/  FSEL R105, R105, -INF , !P4 ;  /* 0xff80000069697808 */ /* 0x000fe40006000000 */
[-C--:B------:R-:W-:Y:S02]  /*10640*/  ISETP.GE.AND P4, PT, R189, R245.reuse, PT ;  /* 0x000000f5bd00720c */ /* 0x080fe40003f86270 */
[----:B------:R-:W-:Y:S02]  /*10650*/  FSEL R106, R116, -INF , P3 ;  /* 0xff800000746a7808 */ /* 0x000fe40001800000 */
[----:B------:R-:W-:Y:S02]  /*10660*/  FSEL R97, R97, -INF , !P5 ;  /* 0xff80000061617808 */ /* 0x000fe40006800000 */
[----:B------:R-:W-:-:S02]  /*10670*/  ISETP.GE.AND P5, PT, R185, R245, PT ;  /* 0x000000f5b900720c */ /* 0x000fc40003fa6270 */
[----:B------:R-:W-:Y:S02]  /*10680*/  FSEL R118, R118, -INF , P1 ;  /* 0xff80000076767808 */ /* 0x000fe40000800000 */
[-C--:B------:R-:W-:Y:S02]  /*10690*/  ISETP.GE.AND P1, PT, R191, R246.reuse, PT ;  /* 0x000000f6bf00720c */ /* 0x080fe40003f26270 */
[----:B------:R-:W-:Y:S02]  /*106a0*/  FSEL R106, R106, -INF , !P4 ;  /* 0xff8000006a6a7808 */ /* 0x000fe40006000000 */
[C---:B------:R-:W-:Y:S02]  /*106b0*/  ISETP.GE.AND P3, PT, R187.reuse, R246, PT ;  /* 0x000000f6bb00720c */ /* 0x040fe40003f66270 */
[----:B------:R-:W-:Y:S02]  /*106c0*/  ISETP.GE.AND P4, PT, R187, R245, PT ;  /* 0x000000f5bb00720c */ /* 0x000fe40003f86270 */
[----:B------:R-:W-:-:S02]  /*106d0*/  FSEL R187, R118, -INF , !P5 ;  /* 0xff80000076bb7808 */ /* 0x000fc40006800000 */
[-C--:B------:R-:W-:Y:S02]  /*106e0*/  ISETP.GE.AND P5, PT, R191, R245.reuse, PT ;  /* 0x000000f5bf00720c */ /* 0x080fe40003fa6270 */
[----:B------:R-:W-:Y:S02]  /*106f0*/  FSEL R110, R122, -INF , P1 ;  /* 0xff8000007a6e7808 */ /* 0x000fe40000800000 */
[C---:B------:R-:W-:Y:S02]  /*10700*/  ISETP.GE.AND P1, PT, R87.reuse, R246, PT ;  /* 0x000000f65700720c */ /* 0x040fe40003f26270 */
[----:B------:R-:W-:Y:S02]  /*10710*/  FSEL R110, R110, -INF , !P5 ;  /* 0xff8000006e6e7808 */ /* 0x000fe40006800000 */
[----:B------:R-:W-:Y:S02]  /*10720*/  ISETP.GE.AND P5, PT, R87, R245, PT ;  /* 0x000000f55700720c */ /* 0x000fe40003fa6270 */
[----:B------:R-:W-:-:S02]  /*10730*/  FSEL R93, R126, -INF , P1 ;  /* 0xff8000007e5d7808 */ /* 0x000fc40000800000 */
[-C--:B------:R-:W-:Y:S02]  /*10740*/  ISETP.GE.AND P1, PT, R57, R246.reuse, PT ;  /* 0x000000f63900720c */ /* 0x080fe40003f26270 */
[----:B------:R-:W-:Y:S02]  /*10750*/  FSEL R93, R93, -INF , !P5 ;  /* 0xff8000005d5d7808 */ /* 0x000fe40006800000 */
[----:B------:R-:W-:Y:S02]  /*10760*/  ISETP.GE.AND P5, PT, R57, R245, PT ;  /* 0x000000f53900720c */ /* 0x000fe40003fa6270 */
[----:B------:R-:W2:Y:S01]  /*10770*/  LD.E R57, desc[UR4][R2.64+0xdc] ;  /* 0x0000dc0402397980 */ /* 0x000ea2000c101900 */
[----:B------:R-:W-:Y:S02]  /*10780*/  FSEL R121, R121, -INF , P3 ;  /* 0xff80000079797808 */ /* 0x000fe40001800000 */
        /* <DEDUP_REMOVED lines=11> */
[----:B------:R-:W-:Y:S02]  /*10840*/  FSEL R51, R130, -INF , P3 ;  /* 0xff80000082337808 */ /* 0x000fe40001800000 */
[----:B------:R-:W-:Y:S02]  /*10850*/  ISETP.GE.AND P3, PT, R247, R246, PT ;  /* 0x000000f6f700720c */ /* 0x000fe40003f66270 */
[----:B------:R-:W-:-:S02]  /*10860*/  FSEL R87, R128, -INF , P1 ;  /* 0xff80000080577808 */ /* 0x000fc40000800000 */
[----:B------:R-:W-:Y:S02]  /*10870*/  FSEL R51, R51, -INF , !P4 ;  /* 0xff80000033337808 */ /* 0x000fe40006000000 */
[-C--:B------:R-:W-:Y:S02]  /*10880*/  ISETP.GE.AND P1, PT, R55, R246.reuse, PT ;  /* 0x000000f63700720c */ /* 0x080fe40003f26270 */
[----:B------:R-:W-:Y:S02]  /*10890*/  ISETP.GE.AND P4, PT, R247, R245, PT ;  /* 0x000000f5f700720c */ /* 0x000fe40003f86270 */
        /* <DEDUP_REMOVED lines=9> */
[-C--:B------:R-:W-:Y:S02]  /*10930*/  ISETP.GE.AND P3, PT, R54, R246.reuse, PT ;  /* 0x000000f63600720c */ /* 0x080fe40003f66270 */
[----:B------:R-:W-:Y:S02]  /*10940*/  FSEL R170, R168, -INF , !P5 ;  /* 0xff800000a8aa7808 */ /* 0x000fe40006800000 */
[----:B------:R-:W-:Y:S02]  /*10950*/  ISETP.GE.AND P5, PT, R237, R245, PT ;  /* 0x000000f5ed00720c */ /* 0x000fe40003fa6270 */
[----:B------:R-:W-:Y:S02]  /*10960*/  FSEL R128, R172, -INF , P1 ;  /* 0xff800000ac807808 */ /* 0x000fe40000800000 */
[----:B------:R-:W-:Y:S02]  /*10970*/  FSEL R118, R118, -INF , !P4 ;  /* 0xff80000076767808 */ /* 0x000fe40006000000 */
[----:B------:R-:W-:-:S02]  /*10980*/  ISETP.GE.AND P1, PT, R215, R246, PT ;  /* 0x000000f6d700720c */ /* 0x000fc40003f26270 */
[-C--:B------:R-:W-:Y:S02]  /*10990*/  ISETP.GE.AND P4, PT, R54, R245.reuse, PT ;  /* 0x000000f53600720c */ /* 0x080fe40003f86270 */
[----:B------:R-:W-:Y:S02]  /*109a0*/  FSEL R112, R181, -INF , P3 ;  /* 0xff800000b5707808 */ /* 0x000fe40001800000 */
[----:B------:R-:W-:Y:S02]  /*109b0*/  ISETP.GE.AND P3, PT, R52, R246, PT ;  /* 0x000000f63400720c */ /* 0x000fe40003f66270 */
[----:B------:R-:W-:Y:S02]  /*109c0*/  FSEL R128, R128, -INF , !P5 ;  /* 0xff80000080807808 */ /* 0x000fe40006800000 */
[----:B------:R-:W-:Y:S02]  /*109d0*/  ISETP.GE.AND P5, PT, R215, R245, PT ;  /* 0x000000f5d700720c */ /* 0x000fe40003fa6270 */
[----:B------:R-:W-:-:S02]  /*109e0*/  FSEL R116, R178, -INF , P1 ;  /* 0xff800000b2747808 */ /* 0x000fc40000800000 */
[----:B------:R-:W-:Y:S02]  /*109f0*/  FSEL R112, R112, -INF , !P4 ;  /* 0xff80000070707808 */ /* 0x000fe40006000000 */
[----:B------:R-:W-:Y:S02]  /*10a00*/  ISETP.GE.AND P4, PT, R52, R245, PT ;  /* 0x000000f53400720c */ /* 0x000fe40003f86270 */
[----:B------:R-:W-:Y:S01]  /*10a10*/  FSEL R55, R193, -INF , P3 ;  /* 0xff800000c1377808 */ /* 0x000fe20001800000 */
[----:B------:R-:W-:Y:S01]  /*10a20*/  IMAD R193, R164, 0x100, R65 ;  /* 0x00000100a4c17824 */ /* 0x000fe200078e0241 */
[-C--:B------:R-:W-:Y:S02]  /*10a30*/  ISETP.GE.AND P3, PT, R49, R246.reuse, PT ;  /* 0x000000f63100720c */ /* 0x080fe40003f66270 */
[----:B------:R-:W-:Y:S01]  /*10a40*/  FSEL R116, R116, -INF , !P5 ;  /* 0xff80000074747808 */ /* 0x000fe20006800000 */
[----:B------:R-:W-:Y:S01]  /*10a50*/  VIADD R193, R193, 0xfffffe91 ;  /* 0xfffffe91c1c17836 */ /* 0x000fe20000000000 */
[----:B------:R-:W-:-:S02]  /*10a60*/  ISETP.GE.AND P1, PT, R53, R246, PT ;  /* 0x000000f63500720c */ /* 0x000fc40003f26270 */
[-C--:B------:R-:W-:Y:S02]  /*10a70*/  ISETP.GE.AND P5, PT, R53, R245.reuse, PT ;  /* 0x000000f53500720c */ /* 0x080fe40003fa6270 */
[----:B------:R-:W-:Y:S02]  /*10a80*/  FSEL R55, R55, -INF , !P4 ;  /* 0xff80000037377808 */ /* 0x000fe40006000000 */
[----:B------:R-:W-:Y:S02]  /*10a90*/  ISETP.GE.AND P4, PT, R49, R245, PT ;  /* 0x000000f53100720c */ /* 0x000fe40003f86270 */
[----:B------:R-:W-:Y:S02]  /*10aa0*/  FSEL R53, R197, -INF , P3 ;  /* 0xff800000c5357808 */ /* 0x000fe40001800000 */
[----:B------:R-:W-:Y:S02]  /*10ab0*/  ISETP.GE.AND P3, PT, R47, R246, PT ;  /* 0x000000f62f00720c */ /* 0x000fe40003f66270 */
[----:B------:R-:W-:-:S02]  /*10ac0*/  FSEL R108, R192, -INF , P1 ;  /* 0xff800000c06c7808 */ /* 0x000fc40000800000 */
[-C--:B------:R-:W-:Y:S02]  /*10ad0*/  ISETP.GE.AND P1, PT, R50, R246.reuse, PT ;  /* 0x000000f63200720c */ /* 0x080fe40003f26270 */
[----:B------:R-:W-:Y:S02]  /*10ae0*/  FSEL R53, R53, -INF , !P4 ;  /* 0xff80000035357808 */ /* 0x000fe40006000000 */
[----:B------:R-:W-:Y:S02]  /*10af0*/  ISETP.GE.AND P4, PT, R47, R245, PT ;  /* 0x000000f52f00720c */ /* 0x000fe40003f86270 */
[----:B------:R-:W-:Y:S02]  /*10b00*/  FSEL R50, R201, -INF , P3 ;  /* 0xff800000c9327808 */ /* 0x000fe40001800000 */
[----:B------:R-:W-:Y:S02]  /*10b10*/  ISETP.GE.AND P3, PT, R35, R246, PT ;  /* 0x000000f62300720c */ /* 0x000fe40003f66270 */
[----:B------:R-:W-:-:S02]  /*10b20*/  FSEL R50, R50, -INF , !P4 ;  /* 0xff80000032327808 */ /* 0x000fc40006000000 */
[----:B------:R-:W-:Y:S02]  /*10b30*/  ISETP.GE.AND P4, PT, R35, R245, PT ;  /* 0x000000f52300720c */ /* 0x000fe40003f86270 */
[----:B------:R-:W-:Y:S02]  /*10b40*/  FMNMX3.FTZ R35, R36, R225, R224, !PT ;  /* 0x000000e124237276 */ /* 0x000fe400078100e0 */
[----:B------:R-:W-:Y:S02]  /*10b50*/  FSEL R108, R108, -INF , !P5 ;  /* 0xff8000006c6c7808 */ /* 0x000fe40006800000 */
[----:B------:R-:W-:Y:S02]  /*10b60*/  FMNMX3.FTZ R35, R35, R221, R218, !PT ;  /* 0x000000dd23237276 */ /* 0x000fe400078100da */
[----:B------:R-:W-:Y:S02]  /*10b70*/  ISETP.GE.AND P5, PT, R193, R245, PT ;  /* 0x000000f5c100720c */ /* 0x000fe40003fa6270 */
[----:B------:R-:W-:-:S02]  /*10b80*/  FSEL R54, R195, -INF , P1 ;  /* 0xff800000c3367808 */ /* 0x000fc40000800000 */
[----:B------:R-:W-:Y:S02]  /*10b90*/  ISETP.GE.AND P1, PT, R48, R246, PT ;  /* 0x000000f63000720c */ /* 0x000fe40003f26270 */
[----:B------:R-:W-:Y:S02]  /*10ba0*/  FMNMX3.FTZ R35, R35, R80, R217, !PT ;  /* 0x0000005023237276 */ /* 0x000fe400078100d9 */
[----:B------:R-:W-:Y:S02]  /*10bb0*/  FSEL R54, R54, -INF , !P5 ;  /* 0xff80000036367808 */ /* 0x000fe40006800000 */
[----:B------:R-:W-:Y:S02]  /*10bc0*/  ISETP.GE.AND P5, PT, R48, R245, PT ;  /* 0x000000f53000720c */ /* 0x000fe40003fa6270 */
[----:B------:R-:W-:Y:S02]  /*10bd0*/  FSEL R52, R199, -INF , P1 ;  /* 0xff800000c7347808 */ /* 0x000fe40000800000 */
[----:B------:R-:W-:-:S02]  /*10be0*/  ISETP.GE.AND P1, PT, R46, R246, PT ;  /* 0x000000f62e00720c */ /* 0x000fc40003f26270 */
[----:B------:R-:W-:Y:S02]  /*10bf0*/  FMNMX3.FTZ R35, R35, R76, R166, !PT ;  /* 0x0000004c23237276 */ /* 0x000fe400078100a6 */
[----:B------:R-:W-:Y:S02]  /*10c00*/  FSEL R52, R52, -INF , !P5 ;  /* 0xff80000034347808 */ /* 0x000fe40006800000 */
[----:B------:R-:W-:Y:S02]  /*10c10*/  ISETP.GE.AND P5, PT, R46, R245, PT ;  /* 0x000000f52e00720c */ /* 0x000fe40003fa6270 */
[----:B------:R-:W-:Y:S02]  /*10c20*/  FSEL R49, R202, -INF , P1 ;  /* 0xff800000ca317808 */ /* 0x000fe40000800000 */
[----:B------:R-:W-:Y:S02]  /*10c30*/  FMNMX3.FTZ R35, R35, R66, R231, !PT ;  /* 0x0000004223237276 */ /* 0x000fe400078100e7 */
[----:B------:R-:W-:-:S02]  /*10c40*/  ISETP.GE.AND P1, PT, R45, R246, PT ;  /* 0x000000f62d00720c */ /* 0x000fc40003f26270 */
[----:B------:R-:W-:Y:S02]  /*10c50*/  FSEL R49, R49, -INF , !P5 ;  /* 0xff80000031317808 */ /* 0x000fe40006800000 */
[----:B------:R-:W-:Y:S02]  /*10c60*/  FMNMX3.FTZ R35, R35, R88, R84, !PT ;  /* 0x0000005823237276 */ /* 0x000fe40007810054 */
[----:B------:R-:W-:Y:S02]  /*10c70*/  ISETP.GE.AND P5, PT, R45, R245, PT ;  /* 0x000000f52d00720c */ /* 0x000fe40003fa6270 */
[----:B------:R-:W-:Y:S02]  /*10c80*/  FSEL R47, R204, -INF , P1 ;  /* 0xff800000cc2f7808 */ /* 0x000fe40000800000 */
[----:B------:R-:W-:Y:S02]  /*10c90*/  ISETP.GE.AND P1, PT, R43, R246, PT ;  /* 0x000000f62b00720c */ /* 0x000fe40003f26270 */
[----:B------:R-:W-:-:S02]  /*10ca0*/  FMNMX3.FTZ R35, R35, R90, R94, !PT ;  /* 0x0000005a23237276 */ /* 0x000fc4000781005e */
[----:B------:R-:W-:Y:S02]  /*10cb0*/  FSEL R47, R47, -INF , !P5 ;  /* 0xff8000002f2f7808 */ /* 0x000fe40006800000 */
[----:B------:R-:W-:Y:S02]  /*10cc0*/  ISETP.GE.AND P5, PT, R43, R245, PT ;  /* 0x000000f52b00720c */ /* 0x000fe40003fa6270 */
[----:B------:R-:W-:Y:S02]  /*10cd0*/  FSEL R45, R206, -INF , P1 ;  /* 0xff800000ce2d7808 */ /* 0x000fe40000800000 */
[----:B------:R-:W-:Y:S02]  /*10ce0*/  FMNMX3.FTZ R35, R35, R186, R184, !PT ;  /* 0x000000ba23237276 */ /* 0x000fe400078100b8 */
[----:B------:R-:W-:Y:S02]  /*10cf0*/  FSEL R45, R45, -INF , !P5 ;  /* 0xff8000002d2d7808 */ /* 0x000fe40006800000 */
[----:B------:R-:W-:-:S02]  /*10d00*/  ISETP.GE.AND P1, PT, R40, R246, PT ;  /* 0x000000f62800720c */ /* 0x000fc40003f26270 */
[----:B------:R-:W-:Y:S02]  /*10d10*/  ISETP.GE.AND P5, PT, R40, R245, PT ;  /* 0x000000f52800720c */ /* 0x000fe40003fa6270 */
[----:B------:R-:W-:Y:S02]  /*10d20*/  FMNMX3.FTZ R40, R35, R98, R230, !PT ;  /* 0x0000006223287276 */ /* 0x000fe400078100e6 */
[----:B------:R-:W-:Y:S02]  /*10d30*/  FSEL R48, R203, -INF , P3 ;  /* 0xff800000cb307808 */ /* 0x000fe40001800000 */
[----:B------:R-:W-:Y:S02]  /*10d40*/  FMNMX3.FTZ R35, R40, R105, R97, !PT ;  /* 0x0000006928237276 */ /* 0x000fe40007810061 */
[----:B------:R-:W-:Y:S02]  /*10d50*/  ISETP.GE.AND P3, PT, R44, R246, PT ;  /* 0x000000f62c00720c */ /* 0x000fe40003f66270 */
[----:B------:R-:W-:-:S02]  /*10d60*/  FMNMX3.FTZ R35, R35, R106, R187, !PT ;  /* 0x0000006a23237276 */ /* 0x000fc400078100bb */
[----:B------:R-:W-:Y:S02]  /*10d70*/  FSEL R48, R48, -INF , !P4 ;  /* 0xff80000030307808 */ /* 0x000fe40006000000 */
[----:B------:R-:W-:Y:S02]  /*10d80*/  ISETP.GE.AND P4, PT, R44, R245, PT ;  /* 0x000000f52c00720c */ /* 0x000fe40003f86270 */
[----:B------:R-:W-:Y:S02]  /*10d90*/  FSEL R46, R205, -INF , P3 ;  /* 0xff800000cd2e7808 */ /* 0x000fe40001800000 */
[----:B------:R-:W-:Y:S02]  /*10da0*/  ISETP.GE.AND P3, PT, R42, R246, PT ;  /* 0x000000f62a00720c */ /* 0x000fe40003f66270 */
[----:B------:R-:W-:Y:S02]  /*10db0*/  FMNMX3.FTZ R35, R35, R189, R110, !PT ;  /* 0x000000bd23237276 */ /* 0x000fe4000781006e */
[----:B------:R-:W-:-:S02]  /*10dc0*/  FSEL R46, R46, -INF , !P4 ;  /* 0xff8000002e2e7808 */ /* 0x000fc40006000000 */
[----:B------:R-:W-:Y:S02]  /*10dd0*/  ISETP.GE.AND P4, PT, R42, R245, PT ;  /* 0x000000f52a00720c */ /* 0x000fe40003f86270 */
[----:B------:R-:W-:Y:S02]  /*10de0*/  FSEL R44, R207, -INF , P3 ;  /* 0xff800000cf2c7808 */ /* 0x000fe40001800000 */
[----:B------:R-:W-:Y:S02]  /*10df0*/  FMNMX3.FTZ R114, R35, R122, R93, !PT ;  /* 0x0000007a23727276 */ /* 0x000fe4000781005d */
[----:B------:R-:W-:Y:S02]  /*10e00*/  ISETP.GE.AND P3, PT, R41, R246, PT ;  /* 0x000000f62900720c */ /* 0x000fe40003f66270 */
[----:B------:R-:W-:Y:S02]  /*10e10*/  FSEL R44, R44, -INF , !P4 ;  /* 0xff8000002c2c7808 */ /* 0x000fe40006000000 */
[----:B------:R-:W-:-:S02]  /*10e20*/  FMNMX3.FTZ R35, R114, R89, R87, !PT ;  /* 0x0000005972237276 */ /* 0x000fc40007810057 */
[----:B------:R-:W-:Y:S02]  /*10e30*/  ISETP.GE.AND P4, PT, R41, R245, PT ;  /* 0x000000f52900720c */ /* 0x000fe40003f86270 */
[----:B------:R-:W-:Y:S02]  /*10e40*/  FSEL R42, R209, -INF , P3 ;  /* 0xff800000d12a7808 */ /* 0x000fe40001800000 */
[----:B------:R-:W-:Y:S02]  /*10e50*/  ISETP.GE.AND P3, PT, R222, R246, PT ;  /* 0x000000f6de00720c */ /* 0x000fe40003f66270 */
[----:B------:R-:W-:Y:S02]  /*10e60*/  FMNMX3.FTZ R35, R35, R51, R170, !PT ;  /* 0x0000003323237276 */ /* 0x000fe400078100aa */
[----:B------:R-:W-:Y:S02]  /*10e70*/  FSEL R42, R42, -INF , !P4 ;  /* 0xff8000002a2a7808 */ /* 0x000fe40006000000 */
[----:B------:R-:W-:-:S02]  /*10e80*/  ISETP.GE.AND P4, PT, R222, R245, PT ;  /* 0x000000f5de00720c */ /* 0x000fc40003f86270 */
[----:B------:R-:W-:Y:S02]  /*10e90*/  FSEL R40, R211, -INF , P3 ;  /* 0xff800000d3287808 */ /* 0x000fe40001800000 */
[----:B------:R-:W-:Y:S02]  /*10ea0*/  ISETP.GE.AND P3, PT, R214, R246, PT ;  /* 0x000000f6d600720c */ /* 0x000fe40003f66270 */
[----:B------:R-:W-:Y:S02]  /*10eb0*/  FSEL R43, R208, -INF , P1 ;  /* 0xff800000d02b7808 */ /* 0x000fe40000800000 */
[----:B------:R-:W-:Y:S02]  /*10ec0*/  FMNMX3.FTZ R35, R35, R130, R128, !PT ;  /* 0x0000008223237276 */ /* 0x000fe40007810080 */
[----:B------:R-:W-:Y:S02]  /*10ed0*/  ISETP.GE.AND P1, PT, R248, R246, PT ;  /* 0x000000f6f800720c */ /* 0x000fe40003f26270 */
[----:B------:R-:W-:-:S02]  /*10ee0*/  FSEL R40, R40, -INF , !P4 ;  /* 0xff80000028287808 */ /* 0x000fc40006000000 */
[----:B------:R-:W-:Y:S02]  /*10ef0*/  ISETP.GE.AND P4, PT, R214, R245, PT ;  /* 0x000000f5d600720c */ /* 0x000fe40003f86270 */
[----:B------:R-:W-:Y:S02]  /*10f00*/  FSEL R28, R28, -INF , P3 ;  /* 0xff8000001c1c7808 */ /* 0x000fe40001800000 */
[----:B------:R-:W-:Y:S02]  /*10f10*/  FMNMX3.FTZ R35, R35, R118, R116, !PT ;  /* 0x0000007623237276 */ /* 0x000fe40007810074 */
[----:B------:R-:W-:Y:S02]  /*10f20*/  FSEL R41, R210, -INF , P1 ;  /* 0xff800000d2297808 */ /* 0x000fe40000800000 */
[-C--:B------:R-:W-:Y:S02]  /*10f30*/  ISETP.GE.AND P1, PT, R220, R246.reuse, PT ;  /* 0x000000f6dc00720c */ /* 0x080fe40003f26270 */
[----:B------:R-:W-:-:S02]  /*10f40*/  ISETP.GE.AND P3, PT, R58, R246, PT ;  /* 0x000000f63a00720c */ /* 0x000fc40003f66270 */
[----:B------:R-:W-:Y:S02]  /*10f50*/  FSEL R192, R28, -INF , !P4 ;  /* 0xff8000001cc07808 */ /* 0x000fe40006000000 */
[----:B------:R-:W-:Y:S02]  /*10f60*/  FMNMX3.FTZ R28, R35, R112, R108, !PT ;  /* 0x00000070231c7276 */ /* 0x000fe4000781006c */
[----:B------:R-:W-:Y:S02]  /*10f70*/  FSEL R83, R180, -INF , P1 ;  /* 0xff800000b4537808 */ /* 0x000fe40000800000 */
[----:B------:R-:W-:Y:S02]  /*10f80*/  FSEL R180, R24, -INF , P3 ;  /* 0xff80000018b47808 */ /* 0x000fe40001800000 */
[----:B------:R-:W-:Y:S02]  /*10f90*/  FMNMX3.FTZ R24, R28, R55, R54, !PT ;  /* 0x000000371c187276 */ /* 0x000fe40007810036 */
[----:B------:R-:W-:-:S02]  /*10fa0*/  FSEL R43, R43, -INF , !P5 ;  /* 0xff8000002b2b7808 */ /* 0x000fc40006800000 */
[----:B------:R-:W-:Y:S02]  /*10fb0*/  FMNMX3.FTZ R24, R24, R53, R52, !PT ;  /* 0x0000003518187276 */ /* 0x000fe40007810034 */
[-C--:B------:R-:W-:Y:S02]  /*10fc0*/  ISETP.GE.AND P5, PT, R248, R245.reuse, PT ;  /* 0x000000f5f800720c */ /* 0x080fe40003fa6270 */
[----:B------:R-:W-:Y:S02]  /*10fd0*/  FMNMX3.FTZ R24, R24, R50, R49, !PT ;  /* 0x0000003218187276 */ /* 0x000fe40007810031 */
[----:B------:R-:W-:Y:S02]  /*10fe0*/  ISETP.GE.AND P4, PT, R58, R245, PT ;  /* 0x000000f53a00720c */ /* 0x000fe40003f86270 */
[----:B------:R-:W-:Y:S02]  /*10ff0*/  ISETP.GE.AND P3, PT, R22, R246, PT ;  /* 0x000000f61600720c */ /* 0x000fe40003f66270 */
[----:B------:R-:W-:-:S02]  /*11000*/  FMNMX3.FTZ R24, R24, R48, R47, !PT ;  /* 0x0000003018187276 */ /* 0x000fc4000781002f */
[----:B------:R-:W-:Y:S02]  /*11010*/  FSEL R41, R41, -INF , !P5 ;  /* 0xff80000029297808 */ /* 0x000fe40006800000 */
[----:B------:R-:W-:Y:S02]  /*11020*/  FSEL R180, R180, -INF , !P4 ;  /* 0xff800000b4b47808 */ /* 0x000fe40006000000 */
[-C--:B------:R-:W-:Y:S02]  /*11030*/  ISETP.GE.AND P5, PT, R220, R245.reuse, PT ;  /* 0x000000f5dc00720c */ /* 0x080fe40003fa6270 */
[----:B------:R-:W-:Y:S02]  /*11040*/  ISETP.GE.AND P4, PT, R22, R245, PT ;  /* 0x000000f51600720c */ /* 0x000fe40003f86270 */
[----:B------:R-:W-:Y:S02]  /*11050*/  FSEL R30, R30, -INF , P3 ;  /* 0xff8000001e1e7808 */ /* 0x000fe40001800000 */
[----:B------:R-:W-:-:S02]  /*11060*/  ISETP.GE.AND P1, PT, R212, R246, PT ;  /* 0x000000f6d400720c */ /* 0x000fc40003f26270 */
[----:B------:R-:W-:Y:S02]  /*11070*/  ISETP.GE.AND P3, PT, R14, R246, PT ;  /* 0x000000f60e00720c */ /* 0x000fe40003f66270 */
[----:B------:R-:W-:Y:S02]  /*11080*/  FMNMX3.FTZ R24, R24, R46, R45, !PT ;  /* 0x0000002e18187276 */ /* 0x000fe4000781002d */
[----:B------:R-:W-:Y:S02]  /*11090*/  FSEL R83, R83, -INF , !P5 ;  /* 0xff80000053537808 */ /* 0x000fe40006800000 */
[----:B------:R-:W-:Y:S02]  /*110a0*/  FSEL R126, R30, -INF , !P4 ;  /* 0xff8000001e7e7808 */ /* 0x000fe40006000000 */
[----:B------:R-:W-:Y:S02]  /*110b0*/  ISETP.GE.AND P5, PT, R212, R245, PT ;  /* 0x000000f5d400720c */ /* 0x000fe40003fa6270 */
[----:B------:R-:W-:-:S02]  /*110c0*/  FSEL R29, R29, -INF , P1 ;  /* 0xff8000001d1d7808 */ /* 0x000fc40000800000 */
[----:B------:R-:W-:Y:S02]  /*110d0*/  FSEL R30, R20, -INF , P3 ;  /* 0xff800000141e7808 */ /* 0x000fe40001800000 */
[----:B------:R-:W-:Y:S02]  /*110e0*/  ISETP.GE.AND P1, PT, R56, R246, PT ;  /* 0x000000f63800720c */ /* 0x000fe40003f26270 */
[----:B------:R-:W-:Y:S02]  /*110f0*/  FMNMX3.FTZ R20, R24, R44, R43, !PT ;  /* 0x0000002c18147276 */ /* 0x000fe4000781002b */
[----:B------:R-:W-:Y:S02]  /*11100*/  FSEL R35, R29, -INF , !P5 ;  /* 0xff8000001d237808 */ /* 0x000fe40006800000 */
[----:B------:R-:W-:Y:S02]  /*11110*/  ISETP.GE.AND P5, PT, R56, R245, PT ;  /* 0x000000f53800720c */ /* 0x000fe40003fa6270 */
[----:B------:R-:W-:-:S02]  /*11120*/  FSEL R25, R25, -INF , P1 ;  /* 0xff80000019197808 */ /* 0x000fc40000800000 */
[----:B------:R-:W-:Y:S02]  /*11130*/  FMNMX3.FTZ R20, R20, R42, R41, !PT ;  /* 0x0000002a14147276 */ /* 0x000fe40007810029 */
[----:B------:R-:W-:Y:S02]  /*11140*/  ISETP.GE.AND P1, PT, R18, R246, PT ;  /* 0x000000f61200720c */ /* 0x000fe40003f26270 */
[----:B------:R-:W-:Y:S02]  /*11150*/  FSEL R79, R25, -INF , !P5 ;  /* 0xff800000194f7808 */ /* 0x000fe40006800000 */
[----:B------:R-:W-:Y:S02]  /*11160*/  FMNMX3.FTZ R20, R20, R40, R83, !PT ;  /* 0x0000002814147276 */ /* 0x000fe40007810053 */
[----:B------:R-:W-:Y:S02]  /*11170*/  ISETP.GE.AND P5, PT, R18, R245, PT ;  /* 0x000000f51200720c */ /* 0x000fe40003fa6270 */
[----:B------:R-:W-:-:S02]  /*11180*/  FSEL R26, R26, -INF , P1 ;  /* 0xff8000001a1a7808 */ /* 0x000fc40000800000 */
[----:B------:R-:W-:Y:S02]  /*11190*/  ISETP.GE.AND P1, PT, R6, R246, PT ;  /* 0x000000f60600720c */ /* 0x000fe40003f26270 */
[----:B------:R-:W-:Y:S02]  /*111a0*/  FMNMX3.FTZ R20, R20, R192, R35, !PT ;  /* 0x000000c014147276 */ /* 0x000fe40007810023 */
[----:B------:R-:W-:Y:S02]  /*111b0*/  FSEL R67, R26, -INF , !P5 ;  /* 0xff8000001a437808 */ /* 0x000fe40006800000 */
[-C--:B------:R-:W-:Y:S02]  /*111c0*/  ISETP.GE.AND P4, PT, R14, R245.reuse, PT ;  /* 0x000000f50e00720c */ /* 0x080fe40003f86270 */
[----:B------:R-:W-:Y:S02]  /*111d0*/  ISETP.GE.AND P5, PT, R6, R245, PT ;  /* 0x000000f50600720c */ /* 0x000fe40003fa6270 */
[----:B------:R-:W-:-:S02]  /*111e0*/  ISETP.GE.AND P3, PT, R59, R246, PT ;  /* 0x000000f63b00720c */ /* 0x000fc40003f66270 */
[----:B------:R-:W-:Y:S02]  /*111f0*/  FSEL R27, R27, -INF , P1 ;  /* 0xff8000001b1b7808 */ /* 0x000fe40000800000 */
[----:B------:R-:W-:Y:S02]  /*11200*/  ISETP.GE.AND P1, PT, R19, R246, PT ;  /* 0x000000f61300720c */ /* 0x000fe40003f26270 */
[----:B------:R-:W-:Y:S02]  /*11210*/  FMNMX3.FTZ R20, R20, R180, R79, !PT ;  /* 0x000000b414147276 */ /* 0x000fe4000781004f */
[----:B------:R-:W-:Y:S02]  /*11220*/  FSEL R30, R30, -INF , !P4 ;  /* 0xff8000001e1e7808 */ /* 0x000fe40006000000 */
[----:B------:R-:W-:Y:S02]  /*11230*/  FSEL R28, R31, -INF , P3 ;  /* 0xff8000001f1c7808 */ /* 0x000fe40001800000 */
[----:B------:R-:W-:-:S02]  /*11240*/  FSEL R29, R27, -INF , !P5 ;  /* 0xff8000001b1d7808 */ /* 0x000fc40006800000 */
[-C--:B------:R-:W-:Y:S02]  /*11250*/  ISETP.GE.AND P4, PT, R59, R245.reuse, PT ;  /* 0x000000f53b00720c */ /* 0x080fe40003f86270 */
[-C--:B------:R-:W-:Y:S02]  /*11260*/  ISETP.GE.AND P3, PT, R15, R246.reuse, PT ;  /* 0x000000f60f00720c */ /* 0x080fe40003f66270 */
[----:B------:R-:W-:Y:S02]  /*11270*/  FSEL R27, R32, -INF , P1 ;  /* 0xff800000201b7808 */ /* 0x000fe40000800000 */
[----:B------:R-:W-:Y:S02]  /*11280*/  ISETP.GE.AND P5, PT, R19, R245, PT ;  /* 0x000000f51300720c */ /* 0x000fe40003fa6270 */
[----:B------:R-:W-:Y:S02]  /*11290*/  ISETP.GE.AND P1, PT, R7, R246, PT ;  /* 0x000000f60700720c */ /* 0x000fe40003f26270 */
[----:B------:R-:W-:-:S02]  /*112a0*/  FMNMX3.FTZ R20, R20, R126, R67, !PT ;  /* 0x0000007e14147276 */ /* 0x000fc40007810043 */
[----:B------:R-:W-:Y:S02]  /*112b0*/  FSEL R28, R28, -INF , !P4 ;  /* 0xff8000001c1c7808 */ /* 0x000fe40006000000 */
[----:B------:R-:W-:Y:S02]  /*112c0*/  FSEL R26, R33, -INF , P3 ;  /* 0xff800000211a7808 */ /* 0x000fe40001800000 */
[-C--:B------:R-:W-:Y:S02]  /*112d0*/  ISETP.GE.AND P4, PT, R15, R245.reuse, PT ;  /* 0x000000f50f00720c */ /* 0x080fe40003f86270 */
[----:B------:R-:W-:Y:S02]  /*112e0*/  ISETP.GE.AND P3, PT, R7, R245, PT ;  /* 0x000000f50700720c */ /* 0x000fe40003f66270 */
[----:B------:R-:W-:Y:S02]  /*112f0*/  FSEL R34, R34, -INF , P1 ;  /* 0xff80000022227808 */ /* 0x000fe40000800000 */
[----:B------:R-:W-:-:S02]  /*11300*/  FSEL R27, R27, -INF , !P5 ;  /* 0xff8000001b1b7808 */ /* 0x000fc40006800000 */
        /* <DEDUP_REMOVED lines=8> */
[----:B------:R-:W-:-:S04]  /*11390*/  IMAD R125, R164, 0x100, R65 ;  /* 0x00000100a47d7824 */ /* 0x000fc800078e0241 */
[----:B------:R-:W-:Y:S01]  /*113a0*/  VIADD R125, R125, 0xfffffe01 ;  /* 0xfffffe017d7d7836 */ /* 0x000fe20000000000 */
[----:B------:R-:W-:-:S04]  /*113b0*/  FSEL R86, R86, -INF , P0 ;  /* 0xff80000056567808 */ /* 0x000fc80000000000 */
[----:B------:R-:W-:Y:S02]  /*113c0*/  ISETP.GE.AND P3, PT, R125, R244, PT ;  /* 0x000000f47d00720c */ /* 0x000fe40003f66270 */
[----:B-1----:R-:W-:-:S04]  /*113d0*/  FMNMX.FTZ R24, R31, R24, !PT ;  /* 0x000000181f187209 */ /* 0x002fc80007810000 */
[----:B------:R-:W-:-:S04]  /*113e0*/  FSETP.NEU.FTZ.AND P1, PT, R24, -INF , PT ;  /* 0xff8000001800780b */ /* 0x000fc80003f3d000 */
[----:B------:R-:W-:Y:S02]  /*113f0*/  FSEL R25, R24, RZ, P1 ;  /* 0x000000ff18197208 */ /* 0x000fe40000800000 */
[----:B------:R-:W-:Y:S01]  /*11400*/  ISETP.GE.AND P5, PT, R125, R240, PT ;  /* 0x000000f07d00720c */ /* 0x000fe20003fa6270 */
[----:B------:R-:W-:Y:S02]  /*11410*/  IMAD R125, R164, 0x100, R65 ;  /* 0x00000100a47d7824 */ /* 0x000fe400078e0241 */
[----:B------:R-:W-:Y:S01]  /*11420*/  FADD.FTZ R32, R36, -R25 ;  /* 0x8000001924207221 */ /* 0x000fe20000010000 */
[----:B--2---:R-:W-:Y:S01]  /*11430*/  FMUL.FTZ R25, R57, R24 ;  /* 0x0000001839197220 */ /* 0x004fe20000410000 */
[----:B------:R-:W-:Y:S01]  /*11440*/  VIADD R125, R125, 0xfffffe10 ;  /* 0xfffffe107d7d7836 */ /* 0x000fe20000000000 */
[----:B------:R-:W-:Y:S02]  /*11450*/  FSEL R85, R85, -INF , P3 ;  /* 0xff80000055557808 */ /* 0x000fe40001800000 */
[----:B------:R-:W-:-:S02]  /*11460*/  ISETP.GE.AND P4, PT, R229, R240, PT ;  /* 0x000000f0e500720c */ /* 0x000fc40003f86270 */
[----:B------:R-:W-:Y:S02]  /*11470*/  FSEL R25, R25, RZ, P1 ;  /* 0x000000ff19197208 */ /* 0x000fe40000800000 */
[-C--:B------:R-:W-:Y:S02]  /*11480*/  ISETP.GE.AND P1, PT, R229, R244.reuse, PT ;  /* 0x000000f4e500720c */ /* 0x080fe40003f26270 */
[----:B------:R-:W-:Y:S02]  /*11490*/  FSEL R229, R86, -INF , !P6 ;  /* 0xff80000056e57808 */ /* 0x000fe40007000000 */
[C---:B------:R-:W-:Y:S02]  /*114a0*/  ISETP.GE.AND P0, PT, R228.reuse, R244, PT ;  /* 0x000000f4e400720c */ /* 0x040fe40003f06270 */
[----:B------:R-:W-:Y:S01]  /*114b0*/  ISETP.GE.AND P6, PT, R228, R240, PT ;  /* 0x000000f0e400720c */ /* 0x000fe20003fc6270 */
[----:B------:R-:W-:Y:S01]  /*114c0*/  IMAD R195, R164, 0x100, R65 ;  /* 0x00000100a4c37824 */ /* 0x000fe200078e0241 */
[----:B------:R-:W-:-:S02]  /*114d0*/  FSEL R228, R85, -INF , !P5 ;  /* 0xff80000055e47808 */ /* 0x000fc40006800000 */
[C---:B------:R-:W-:Y:S02]  /*114e0*/  ISETP.GE.AND P3, PT, R125.reuse, R244, PT ;  /* 0x000000f47d00720c */ /* 0x040fe40003f66270 */
[----:B------:R-:W-:Y:S01]  /*114f0*/  ISETP.GE.AND P5, PT, R125, R240, PT ;  /* 0x000000f07d00720c */ /* 0x000fe20003fa6270 */
[----:B------:R-:W-:Y:S01]  /*11500*/  IMAD R125, R164, 0x100, R65 ;  /* 0x00000100a47d7824 */ /* 0x000fe200078e0241 */
[----:B------:R-:W-:Y:S01]  /*11510*/  FSEL R82, R82, -INF , P1 ;  /* 0xff80000052527808 */ /* 0x000fe20000800000 */
[----:B------:R-:W-:Y:S01]  /*11520*/  VIADD R195, R195, 0xfffffe18 ;  /* 0xfffffe18c3c37836 */ /* 0x000fe20000000000 */
[----:B------:R-:W-:Y:S01]  /*11530*/  ISETP.GE.AND P1, PT, R167, R244, PT ;  /* 0x000000f4a700720c */ /* 0x000fe20003f26270 */
[----:B------:R-:W-:Y:S01]  /*11540*/  VIADD R125, R125, 0xfffffe19 ;  /* 0xfffffe197d7d7836 */ /* 0x000fe20000000000 */
[----:B------:R-:W-:Y:S02]  /*11550*/  FSEL R78, R78, -INF , P3 ;  /* 0xff8000004e4e7808 */ /* 0x000fe40001800000 */
[----:B------:R-:W-:-:S02]  /*11560*/  FSEL R82, R82, -INF , !P4 ;  /* 0xff80000052527808 */ /* 0x000fc40006000000 */
[----:B------:R-:W-:Y:S02]  /*11570*/  ISETP.GE.AND P4, PT, R167, R240, PT ;  /* 0x000000f0a700720c */ /* 0x000fe40003f86270 */
[----:B------:R-:W-:Y:S02]  /*11580*/  FSEL R77, R77, -INF , P1 ;  /* 0xff8000004d4d7808 */ /* 0x000fe40000800000 */
[----:B------:R-:W-:Y:S02]  /*11590*/  FSEL R81, R81, -INF , P0 ;  /* 0xff80000051517808 */ /* 0x000fe40000000000 */
[-C--:B------:R-:W-:Y:S02]  /*115a0*/  ISETP.GE.AND P0, PT, R195, R244.reuse, PT ;  /* 0x000000f4c300720c */ /* 0x080fe40003f06270 */
[----:B------:R-:W-:Y:S02]  /*115b0*/  FSEL R78, R78, -INF , !P5 ;  /* 0xff8000004e4e7808 */ /* 0x000fe40006800000 */
[----:B------:R-:W-:-:S02]  /*115c0*/  ISETP.GE.AND P3, PT, R125, R244, PT ;  /* 0x000000f47d00720c */ /* 0x000fc40003f66270 */
[----:B------:R-:W-:Y:S02]  /*115d0*/  ISETP.GE.AND P5, PT, R125, R240, PT ;  /* 0x000000f07d00720c */ /* 0x000fe40003fa6270 */
[----:B------:R-:W-:Y:S02]  /*115e0*/  FSEL R125, R77, -INF , !P4 ;  /* 0xff8000004d7d7808 */ /* 0x000fe40006000000 */
[----:B------:R-:W-:Y:S02]  /*115f0*/  FSEL R167, R81, -INF , !P6 ;  /* 0xff80000051a77808 */ /* 0x000fe40007000000 */
[C---:B------:R-:W-:Y:S02]  /*11600*/  ISETP.GE.AND P1, PT, R23.reuse, R244, PT ;  /* 0x000000f41700720c */ /* 0x040fe40003f26270 */
[-C--:B------:R-:W-:Y:S02]  /*11610*/  ISETP.GE.AND P4, PT, R23, R240.reuse, PT ;  /* 0x000000f01700720c */ /* 0x080fe40003f86270 */
[----:B------:R-:W-:-:S02]  /*11620*/  ISETP.GE.AND P6, PT, R195, R240, PT ;  /* 0x000000f0c300720c */ /* 0x000fc40003fc6270 */
[----:B------:R-:W-:Y:S01]  /*11630*/  FSEL R23, R64, -INF , P0 ;  /* 0xff80000040177808 */ /* 0x000fe20000000000 */
[C-C-:B------:R-:W-:Y:S01]  /*11640*/  IMAD R195, R164.reuse, 0x100, R65.reuse ;  /* 0x00000100a4c37824 */ /* 0x140fe200078e0241 */
[----:B------:R-:W-:Y:S02]  /*11650*/  ISETP.GE.AND P0, PT, R21, R244, PT ;  /* 0x000000f41500720c */ /* 0x000fe40003f06270 */
[----:B------:R-:W-:Y:S01]  /*11660*/  FSEL R23, R23, -INF , !P6 ;  /* 0xff80000017177808 */ /* 0x000fe20007000000 */
[----:B------:R-:W-:Y:S01]  /*11670*/  VIADD R195, R195, 0xfffffe28 ;  /* 0xfffffe28c3c37836 */ /* 0x000fe20000000000 */
[----:B------:R-:W-:Y:S02]  /*11680*/  ISETP.GE.AND P6, PT, R21, R240, PT ;  /* 0x000000f01500720c */ /* 0x000fe40003fc6270 */
[----:B------:R-:W-:Y:S01]  /*11690*/  FSEL R21, R39, -INF , P3 ;  /* 0xff80000027157808 */ /* 0x000fe20001800000 */
[----:B------:R-:W-:Y:S01]  /*116a0*/  IMAD R197, R164, 0x100, R65 ;  /* 0x00000100a4c57824 */ /* 0x000fe200078e0241 */
[----:B------:R-:W-:-:S02]  /*116b0*/  ISETP.GE.AND P3, PT, R195, R244, PT ;  /* 0x000000f4c300720c */ /* 0x000fc40003f66270 */
[----:B------:R-:W-:Y:S02]  /*116c0*/  FSEL R21, R21, -INF , !P5 ;  /* 0xff80000015157808 */ /* 0x000fe40006800000 */
[----:B------:R-:W-:Y:S01]  /*116d0*/  ISETP.GE.AND P5, PT, R195, R240, PT ;  /* 0x000000f0c300720c */ /* 0x000fe20003fa6270 */
[----:B------:R-:W-:Y:S02]  /*116e0*/  IMAD R195, R164, 0x100, R65 ;  /* 0x00000100a4c37824 */ /* 0x000fe400078e0241 */
[----:B------:R-:W-:Y:S01]  /*116f0*/  VIADD R197, R197, 0xfffffe29 ;  /* 0xfffffe29c5c57836 */ /* 0x000fe20000000000 */
[----:B------:R-:W-:Y:S01]  /*11700*/  FSEL R92, R92, -INF , P0 ;  /* 0xff8000005c5c7808 */ /* 0x000fe20000000000 */
[----:B------:R-:W-:Y:S01]  /*11710*/  VIADD R195, R195, 0xfffffe30 ;  /* 0xfffffe30c3c37836 */ /* 0x000fe20000000000 */
[----:B------:R-:W-:Y:S01]  /*11720*/  FSEL R86, R91, -INF , P1 ;  /* 0xff8000005b567808 */ /* 0x000fe20000800000 */
[----:B------:R-:W-:Y:S01]  /*11730*/  FFMA.FTZ R36, R192, R57, -R25 ;  /* 0x00000039c0247223 */ /* 0x000fe20000010819 */
[----:B------:R-:W-:-:S02]  /*11740*/  ISETP.GE.AND P1, PT, R197, R244, PT ;  /* 0x000000f4c500720c */ /* 0x000fc40003f26270 */
[----:B------:R-:W-:Y:S02]  /*11750*/  FSEL R192, R92, -INF , !P6 ;  /* 0xff8000005cc07808 */ /* 0x000fe40007000000 */
[----:B------:R-:W-:Y:S02]  /*11760*/  ISETP.GE.AND P0, PT, R195, R244, PT ;  /* 0x000000f4c300720c */ /* 0x000fe40003f06270 */
[----:B------:R-:W-:Y:S02]  /*11770*/  FSEL R92, R95, -INF , P3 ;  /* 0xff8000005f5c7808 */ /* 0x000fe40001800000 */
[----:B------:R-:W-:Y:S02]  /*11780*/  FSEL R86, R86, -INF , !P4 ;  /* 0xff80000056567808 */ /* 0x000fe40006000000 */
[-C--:B------:R-:W-:Y:S01]  /*11790*/  ISETP.GE.AND P6, PT, R195, R240.reuse, PT ;  /* 0x000000f0c300720c */ /* 0x080fe20003fc6270 */
[----:B------:R-:W-:Y:S01]  /*117a0*/  IMAD R195, R164, 0x100, R65 ;  /* 0x00000100a4c37824 */ /* 0x000fe200078e0241 */
[----:B------:R-:W-:-:S02]  /*117b0*/  ISETP.GE.AND P4, PT, R197, R240, PT ;  /* 0x000000f0c500720c */ /* 0x000fc40003f86270 */
[----:B------:R-:W-:Y:S02]  /*117c0*/  ISETP.GE.AND P3, PT, R165, R244, PT ;  /* 0x000000f4a500720c */ /* 0x000fe40003f66270 */
[----:B------:R-:W-:Y:S02]  /*117d0*/  FSEL R96, R96, -INF , P1 ;  /* 0xff80000060607808 */ /* 0x000fe40000800000 */
[----:B------:R-:W-:Y:S02]  /*117e0*/  FSEL R92, R92, -INF , !P5 ;  /* 0xff8000005c5c7808 */ /* 0x000fe40006800000 */
[----:B------:R-:W-:Y:S01]  /*117f0*/  FSEL R99, R99, -INF , P0 ;  /* 0xff80000063637808 */ /* 0x000fe20000000000 */
[----:B------:R-:W-:Y:S01]  /*11800*/  VIADD R195, R195, 0xfffffe40 ;  /* 0xfffffe40c3c37836 */ /* 0x000fe20000000000 */
[----:B------:R-:W-:Y:S02]  /*11810*/  ISETP.GE.AND P5, PT, R165, R240, PT ;  /* 0x000000f0a500720c */ /* 0x000fe40003fa6270 */
[----:B------:R-:W-:-:S02]  /*11820*/  FSEL R165, R96, -INF , !P4 ;  /* 0xff80000060a57808 */ /* 0x000fc40006000000 */
[----:B------:R-:W-:Y:S02]  /*11830*/  FSEL R100, R100, -INF , P3 ;  /* 0xff80000064647808 */ /* 0x000fe40001800000 */
[C---:B------:R-:W-:Y:S02]  /*11840*/  ISETP.GE.AND P1, PT, R190.reuse, R244, PT ;  /* 0x000000f4be00720c */ /* 0x040fe40003f26270 */
[----:B------:R-:W-:Y:S02]  /*11850*/  ISETP.GE.AND P4, PT, R190, R240, PT ;  /* 0x000000f0be00720c */ /* 0x000fe40003f86270 */
[----:B------:R-:W-:Y:S02]  /*11860*/  FSEL R190, R99, -INF , !P6 ;  /* 0xff80000063be7808 */ /* 0x000fe40007000000 */
[C---:B------:R-:W-:Y:S02]  /*11870*/  ISETP.GE.AND P0, PT, R188.reuse, R244, PT ;  /* 0x000000f4bc00720c */ /* 0x040fe40003f06270 */
[----:B------:R-:W-:-:S02]  /*11880*/  ISETP.GE.AND P6, PT, R188, R240, PT ;  /* 0x000000f0bc00720c */ /* 0x000fc40003fc6270 */
[----:B------:R-:W-:Y:S02]  /*11890*/  FSEL R188, R100, -INF , !P5 ;  /* 0xff80000064bc7808 */ /* 0x000fe40006800000 */
[C---:B------:R-:W-:Y:S02]  /*118a0*/  ISETP.GE.AND P3, PT, R195.reuse, R244, PT ;  /* 0x000000f4c300720c */ /* 0x040fe40003f66270 */
[----:B------:R-:W-:Y:S01]  /*118b0*/  ISETP.GE.AND P5, PT, R195, R240, PT ;  /* 0x000000f0c300720c */ /* 0x000fe20003fa6270 */
[C-C-:B------:R-:W-:Y:S02]  /*118c0*/  IMAD R195, R164.reuse, 0x100, R65.reuse ;  /* 0x00000100a4c37824 */ /* 0x140fe400078e0241 */
[----:B------:R-:W-:Y:S01]  /*118d0*/  IMAD R197, R164, 0x100, R65 ;  /* 0x00000100a4c57824 */ /* 0x000fe200078e0241 */
[----:B------:R-:W-:Y:S01]  /*118e0*/  FSEL R100, R102, -INF , P0 ;  /* 0xff80000066647808 */ /* 0x000fe20000000000 */
[----:B------:R-:W-:Y:S01]  /*118f0*/  VIADD R195, R195, 0xfffffe48 ;  /* 0xfffffe48c3c37836 */ /* 0x000fe20000000000 */
[----:B------:R-:W-:Y:S01]  /*11900*/  FSEL R96, R101, -INF , P1 ;  /* 0xff80000065607808 */ /* 0x000fe20000800000 */
[----:B------:R-:W-:Y:S01]  /*11910*/  VIADD R197, R197, 0xfffffe41 ;  /* 0xfffffe41c5c57836 */ /* 0x000fe20000000000 */
[----:B------:R-:W-:-:S02]  /*11920*/  FSEL R100, R100, -INF , !P6 ;  /* 0xff80000064647808 */ /* 0x000fc40007000000 */
[----:B------:R-:W-:Y:S02]  /*11930*/  FSEL R96, R96, -INF , !P4 ;  /* 0xff80000060607808 */ /* 0x000fe40006000000 */
[C---:B------:R-:W-:Y:S02]  /*11940*/  ISETP.GE.AND P0, PT, R195.reuse, R244, PT ;  /* 0x000000f4c300720c */ /* 0x040fe40003f06270 */
[----:B------:R-:W-:Y:S01]  /*11950*/  ISETP.GE.AND P6, PT, R195, R240, PT ;  /* 0x000000f0c300720c */ /* 0x000fe20003fc6270 */
[C-C-:B------:R-:W-:Y:S01]  /*11960*/  IMAD R195, R164.reuse, 0x100, R65.reuse ;  /* 0x00000100a4c37824 */ /* 0x140fe200078e0241 */
[C---:B------:R-:W-:Y:S02]  /*11970*/  ISETP.GE.AND P1, PT, R197.reuse, R244, PT ;  /* 0x000000f4c500720c */ /* 0x040fe40003f26270 */
[----:B------:R-:W-:Y:S01]  /*11980*/  ISETP.GE.AND P4, PT, R197, R240, PT ;  /* 0x000000f0c500720c */ /* 0x000fe20003f86270 */
[----:B------:R-:W-:Y:S01]  /*11990*/  IMAD R197, R164, 0x100, R65 ;  /* 0x00000100a4c57824 */ /* 0x000fe200078e0241 */
[----:B------:R-:W-:Y:S01]  /*119a0*/  FSEL R104, R104, -INF , P1 ;  /* 0xff80000068687808 */ /* 0x000fe20000800000 */
[----:B------:R-:W-:-:S02]  /*119b0*/  VIADD R195, R195, 0xfffffe50 ;  /* 0xfffffe50c3c37836 */ /* 0x000fc40000000000 */
[-CC-:B------:R-:W-:Y:S01]  /*119c0*/  FFMA.FTZ R172, R51, R57.reuse, -R25.reuse ;  /* 0x0000003933ac7223 */ /* 0x180fe20000010819 */
[----:B------:R-:W-:Y:S02]  /*119d0*/  VIADD R197, R197, 0xfffffe49 ;  /* 0xfffffe49c5c57836 */ /* 0x000fe40000000000 */
[-CC-:B------:R-:W-:Y:S01]  /*119e0*/  FFMA.FTZ R51, R50, R57.reuse, -R25.reuse ;  /* 0x0000003932337223 */ /* 0x180fe20000010819 */
[-CC-:B------:R-:W-:Y:S01]  /*119f0*/  FFMA.FTZ R34, R180, R57.reuse, -R25.reuse ;  /* 0x00000039b4227223 */ /* 0x180fe20000010819 */
[-CC-:B------:R-:W-:Y:S01]  /*11a00*/  FFMA.FTZ R50, R49, R57.reuse, -R25.reuse ;  /* 0x0000003931327223 */ /* 0x180fe20000010819 */
[----:B------:R-:W-:Y:S01]  /*11a10*/  FSEL R102, R103, -INF , P3 ;  /* 0xff80000067667808 */ /* 0x000fe20001800000 */
[-CC-:B------:R-:W-:Y:S01]  /*11a20*/  FFMA.FTZ R49, R48, R57.reuse, -R25.reuse ;  /* 0x0000003930317223 */ /* 0x180fe20000010819 */
[----:B------:R-:W-:Y:S01]  /*11a30*/  FSEL R180, R104, -INF , !P4 ;  /* 0xff80000068b47808 */ /* 0x000fe20006000000 */
[----:B------:R-:W-:Y:S01]  /*11a40*/  FFMA.FTZ R48, R47, R57, -R25 ;  /* 0x000000392f307223 */ /* 0x000fe20000010819 */
[----:B------:R-:W-:-:S02]  /*11a50*/  ISETP.GE.AND P1, PT, R195, R244, PT ;  /* 0x000000f4c300720c */ /* 0x000fc40003f26270 */
[----:B------:R-:W-:Y:S01]  /*11a60*/  ISETP.GE.AND P4, PT, R195, R240, PT ;  /* 0x000000f0c300720c */ /* 0x000fe20003f86270 */
[----:B------:R-:W-:Y:S01]  /*11a70*/  IMAD R195, R164, 0x100, R65 ;  /* 0x00000100a4c37824 */ /* 0x000fe200078e0241 */
[----:B------:R-:W-:Y:S01]  /*11a80*/  ISETP.GE.AND P3, PT, R197, R244, PT ;  /* 0x000000f4c500720c */ /* 0x000fe20003f66270 */
[-CC-:B------:R-:W-:Y:S01]  /*11a90*/  FFMA.FTZ R47, R46, R57.reuse, -R25.reuse ;  /* 0x000000392e2f7223 */ /* 0x180fe20000010819 */
[-CC-:B------:R-:W-:Y:S01]  /*11aa0*/  FFMA.FTZ R46, R45, R57.reuse, -R25.reuse ;  /* 0x000000392d2e7223 */ /* 0x180fe20000010819 */
[----:B------:R-:W-:Y:S01]  /*11ab0*/  FSEL R102, R102, -INF , !P5 ;  /* 0xff80000066667808 */ /* 0x000fe20006800000 */
[-CC-:B------:R-:W-:Y:S01]  /*11ac0*/  FFMA.FTZ R45, R44, R57.reuse, -R25.reuse ;  /* 0x000000392c2d7223 */ /* 0x180fe20000010819 */
[----:B------:R-:W-:Y:S01]  /*11ad0*/  FSEL R107, R107, -INF , P0 ;  /* 0xff8000006b6b7808 */ /* 0x000fe20000000000 */
[-C--:B------:R-:W-:Y:S01]  /*11ae0*/  FFMA.FTZ R44, R43, R57.reuse, -R25 ;  /* 0x000000392b2c7223 */ /* 0x080fe20000010819 */
[----:B------:R-:W-:Y:S01]  /*11af0*/  ISETP.GE.AND P5, PT, R197, R240, PT ;  /* 0x000000f0c500720c */ /* 0x000fe20003fa6270 */
[----:B------:R-:W-:Y:S01]  /*11b00*/  VIADD R195, R195, 0xfffffe58 ;  /* 0xfffffe58c3c37836 */ /* 0x000fe20000000000 */
[----:B------:R-:W-:Y:S01]  /*11b10*/  ISETP.GE.AND P0, PT, R185, R244, PT ;  /* 0x000000f4b900720c */ /* 0x000fe20003f06270 */
[----:B------:R-:W-:Y:S01]  /*11b20*/  IMAD R197, R164, 0x100, R65 ;  /* 0x00000100a4c57824 */ /* 0x000fe200078e0241 */
[----:B------:R-:W-:Y:S01]  /*11b30*/  FSEL R109, R109, -INF , P3 ;  /* 0xff8000006d6d7808 */ /* 0x000fe20001800000 */
[-CC-:B------:R-:W-:Y:S01]  /*11b40*/  FFMA.FTZ R43, R42, R57.reuse, -R25.reuse ;  /* 0x000000392a2b7223 */ /* 0x180fe20000010819 */
[-CC-:B------:R-:W-:Y:S01]  /*11b50*/  FFMA.FTZ R174, R87, R57.reuse, -R25.reuse ;  /* 0x0000003957ae7223 */ /* 0x180fe20000010819 */
[-CC-:B------:R-:W-:Y:S01]  /*11b60*/  FFMA.FTZ R42, R41, R57.reuse, -R25.reuse ;  /* 0x00000039292a7223 */ /* 0x180fe20000010819 */
[----:B------:R-:W-:Y:S01]  /*11b70*/  FSEL R104, R107, -INF , !P6 ;  /* 0xff8000006b687808 */ /* 0x000fe20007000000 */
[----:B------:R-:W-:Y:S01]  /*11b80*/  FMUL.FTZ R87, R57, R32 ;  /* 0x0000002039577220 */ /* 0x000fe20000410000 */
[----:B------:R-:W-:Y:S01]  /*11b90*/  FSEL R111, R111, -INF , P1 ;  /* 0xff8000006f6f7808 */ /* 0x000fe20000800000 */
[-CC-:B------:R-:W-:Y:S01]  /*11ba0*/  FFMA.FTZ R41, R40, R57.reuse, -R25.reuse ;  /* 0x0000003928297223 */ /* 0x180fe20000010819 */
[----:B------:R-:W-:Y:S01]  /*11bb0*/  ISETP.GE.AND P6, PT, R185, R240, PT ;  /* 0x000000f0b900720c */ /* 0x000fe20003fc6270 */
        /* <DEDUP_REMOVED lines=48> */
[----:B------:R-:W-:Y:S01]  /*11ec0*/  FSEL R185, R109, -INF , !P5 ;  /* 0xff8000006db97808 */ /* 0x000fe20006800000 */
[----:B------:R-:W-:Y:S01]  /*11ed0*/  VIADD R197, R197, 0xfffffe60 ;  /* 0xfffffe60c5c57836 */ /* 0x000fe20000000000 */
[----:B------:R-:W-:Y:S01]  /*11ee0*/  FSEL R113, R113, -INF , P0 ;  /* 0xff80000071717808 */ /* 0x000fe20000000000 */
[----:B------:R-:W-:Y:S01]  /*11ef0*/  FFMA.FTZ R25, R114, R57, -R25 ;  /* 0x0000003972197223 */ /* 0x000fe20000010819 */
[C---:B------:R-:W-:Y:S01]  /*11f00*/  ISETP.GE.AND P3, PT, R195.reuse, R244, PT ;  /* 0x000000f4c300720c */ /* 0x040fe20003f66270 */
[C-C-:B------:R-:W-:Y:S01]  /*11f10*/  IMAD R199, R164.reuse, 0x100, R65.reuse ;  /* 0x00000100a4c77824 */ /* 0x140fe200078e0241 */
[----:B------:R-:W-:Y:S01]  /*11f20*/  ISETP.GE.AND P5, PT, R195, R240, PT ;  /* 0x000000f0c300720c */ /* 0x000fe20003fa6270 */
[----:B------:R-:W-:Y:S01]  /*11f30*/  IMAD R195, R164, 0x100, R65 ;  /* 0x00000100a4c37824 */ /* 0x000fe200078e0241 */
[----:B------:R-:W-:-:S02]  /*11f40*/  FSEL R114, R111, -INF , !P4 ;  /* 0xff8000006f727808 */ /* 0x000fc40006000000 */
[----:B------:R-:W-:Y:S01]  /*11f50*/  FMNMX3.FTZ R39, R0, R229, R228, !PT ;  /* 0x000000e500277276 */ /* 0x000fe200078100e4 */
[----:B------:R-:W1:Y:S01]  /*11f60*/  MUFU.EX2 R87, R87 ;  /* 0x0000005700577308 */ /* 0x000e620000000800 */
[C---:B------:R-:W-:Y:S01]  /*11f70*/  ISETP.GE.AND P1, PT, R191.reuse, R244, PT ;  /* 0x000000f4bf00720c */ /* 0x040fe20003f26270 */
[----:B------:R2:W5:Y:S01]  /*11f80*/  LDL.LU R225, [R1+0x4c] ;  /* 0x00004c0001e17983 */ /* 0x0005620000300800 */
[----:B------:R-:W-:Y:S02]  /*11f90*/  ISETP.GE.AND P4, PT, R191, R240, PT ;  /* 0x000000f0bf00720c */ /* 0x000fe40003f86270 */
[----:B------:R-:W-:Y:S01]  /*11fa0*/  FSEL R191, R113, -INF , !P6 ;  /* 0xff80000071bf7808 */ /* 0x000fe20007000000 */
[----:B------:R-:W-:Y:S01]  /*11fb0*/  VIADD R195, R195, 0xfffffe61 ;  /* 0xfffffe61c3c37836 */ /* 0x000fe20000000000 */
[----:B------:R-:W-:Y:S02]  /*11fc0*/  ISETP.GE.AND P0, PT, R197, R244, PT ;  /* 0x000000f4c500720c */ /* 0x000fe40003f06270 */
[----:B------:R-:W-:Y:S01]  /*11fd0*/  FSEL R115, R115, -INF , P3 ;  /* 0xff80000073737808 */ /* 0x000fe20001800000 */
[----:B------:R-:W-:Y:S01]  /*11fe0*/  VIADD R199, R199, 0xfffffe70 ;  /* 0xfffffe70c7c77836 */ /* 0x000fe20000000000 */
[----:B------:R-:W-:Y:S01]  /*11ff0*/  ISETP.GE.AND P6, PT, R197, R240, PT ;  /* 0x000000f0c500720c */ /* 0x000fe20003fc6270 */
[C-C-:B------:R-:W-:Y:S01]  /*12000*/  IMAD R197, R164.reuse, 0x100, R65.reuse ;  /* 0x00000100a4c57824 */ /* 0x140fe200078e0241 */
[----:B------:R-:W-:Y:S01]  /*12010*/  FSEL R117, R117, -INF , P1 ;  /* 0xff80000075757808 */ /* 0x000fe20000800000 */
[----:B------:R-:W-:Y:S01]  /*12020*/  IMAD R105, R164, 0x100, R65 ;  /* 0x00000100a4697824 */ /* 0x000fe200078e0241 */
[----:B------:R-:W-:Y:S01]  /*12030*/  FSEL R126, R115, -INF , !P5 ;  /* 0xff800000737e7808 */ /* 0x000fe20006800000 */
[----:B------:R-:W-:Y:S01]  /*12040*/  VIADD R197, R197, 0xfffffe69 ;  /* 0xfffffe69c5c57836 */ /* 0x000fe20000000000 */
[----:B------:R-:W-:-:S02]  /*12050*/  FSEL R119, R119, -INF , P0 ;  /* 0xff80000077777808 */ /* 0x000fc40000000000 */
[----:B------:R-:W-:Y:S01]  /*12060*/  FMNMX3.FTZ R39, R39, R82, R167, !PT ;  /* 0x0000005227277276 */ /* 0x000fe200078100a7 */
[C-C-:B------:R-:W-:Y:S01]  /*12070*/  IMAD R97, R164.reuse, 0x100, R65.reuse ;  /* 0x00000100a4617824 */ /* 0x140fe200078e0241 */
[C---:B------:R-:W-:Y:S01]  /*12080*/  ISETP.GE.AND P3, PT, R195.reuse, R244, PT ;  /* 0x000000f4c300720c */ /* 0x040fe20003f66270 */
[--C-:B------:R-:W-:Y:S01]  /*12090*/  IMAD R93, R164, 0x100, R65.reuse ;  /* 0x00000100a45d7824 */ /* 0x100fe200078e0241 */
[----:B------:R-:W-:Y:S01]  /*120a0*/  ISETP.GE.AND P5, PT, R195, R240, PT ;  /* 0x000000f0c300720c */ /* 0x000fe20003fa6270 */
[----:B------:R-:W3:Y:S01]  /*120b0*/  MUFU.EX2 R204, R204 ;  /* 0x000000cc00cc7308 */ /* 0x000ee20000000800 */
[----:B------:R-:W-:Y:S01]  /*120c0*/  FSEL R195, R117, -INF , !P4 ;  /* 0xff80000075c37808 */ /* 0x000fe20006000000 */
[-C--:B-1----:R-:W-:Y:S01]  /*120d0*/  FMUL.FTZ R160, R160, R87.reuse ;  /* 0x00000057a0a07220 */ /* 0x082fe20000410000 */
[----:B------:R-:W-:Y:S01]  /*120e0*/  ISETP.GE.AND P1, PT, R213, R244, PT ;  /* 0x000000f4d500720c */ /* 0x000fe20003f26270 */
[-C--:B------:R-:W-:Y:S01]  /*120f0*/  FMUL.FTZ R161, R161, R87.reuse ;  /* 0x00000057a1a17220 */ /* 0x080fe20000410000 */
[----:B------:R-:W-:Y:S01]  /*12100*/  ISETP.GE.AND P4, PT, R213, R240, PT ;  /* 0x000000f0d500720c */ /* 0x000fe20003f86270 */
[-C--:B------:R-:W-:Y:S01]  /*12110*/  FMUL.FTZ R156, R156, R87.reuse ;  /* 0x000000579c9c7220 */ /* 0x080fe20000410000 */
[----:B------:R-:W-:Y:S01]  /*12120*/  FSEL R213, R119, -INF , !P6 ;  /* 0xff80000077d57808 */ /* 0x000fe20007000000 */
[-C--:B------:R-:W-:Y:S01]  /*12130*/  FMUL.FTZ R157, R157, R87.reuse ;  /* 0x000000579d9d7220 */ /* 0x080fe20000410000 */
[C---:B------:R-:W-:Y:S01]  /*12140*/  ISETP.GE.AND P0, PT, R197.reuse, R244, PT ;  /* 0x000000f4c500720c */ /* 0x040fe20003f06270 */
[-C--:B------:R-:W-:Y:S01]  /*12150*/  FMUL.FTZ R152, R152, R87.reuse ;  /* 0x0000005798987220 */ /* 0x080fe20000410000 */
[----:B------:R-:W-:Y:S01]  /*12160*/  ISETP.GE.AND P6, PT, R197, R240, PT ;  /* 0x000000f0c500720c */ /* 0x000fe20003fc6270 */
[----:B------:R-:W-:Y:S01]  /*12170*/  IMAD R197, R164, 0x100, R65 ;  /* 0x00000100a4c57824 */ /* 0x000fe200078e0241 */
[----:B------:R-:W-:Y:S01]  /*12180*/  FSEL R120, R120, -INF , P3 ;  /* 0xff80000078787808 */ /* 0x000fe20001800000 */
[-C--:B------:R-:W-:Y:S01]  /*12190*/  FMUL.FTZ R153, R153, R87.reuse ;  /* 0x0000005799997220 */ /* 0x080fe20000410000 */
[-C--:B------:R-:W-:Y:S01]  /*121a0*/  FMUL.FTZ R148, R148, R87.reuse ;  /* 0x0000005794947220 */ /* 0x080fe20000410000 */
[----:B------:R-:W-:Y:S01]  /*121b0*/  VIADD R197, R197, 0xfffffe71 ;  /* 0xfffffe71c5c57836 */ /* 0x000fe20000000000 */
[-C--:B------:R-:W-:Y:S01]  /*121c0*/  ISETP.GE.AND P3, PT, R199, R244.reuse, PT ;  /* 0x000000f4c700720c */ /* 0x080fe20003f66270 */
[-C--:B------:R-:W-:Y:S01]  /*121d0*/  FMUL.FTZ R149, R149, R87.reuse ;  /* 0x0000005795957220 */ /* 0x080fe20000410000 */
[----:B------:R-:W-:Y:S01]  /*121e0*/  FSEL R123, R123, -INF , P1 ;  /* 0xff8000007b7b7808 */ /* 0x000fe20000800000 */
[-C--:B------:R-:W-:Y:S01]  /*121f0*/  FMUL.FTZ R144, R144, R87.reuse ;  /* 0x0000005790907220 */ /* 0x080fe20000410000 */
[----:B------:R-:W-:Y:S01]  /*12200*/  ISETP.GE.AND P1, PT, R197, R244, PT ;  /* 0x000000f4c500720c */ /* 0x000fe20003f26270 */
[-C--:B------:R-:W-:Y:S01]  /*12210*/  FMUL.FTZ R145, R145, R87.reuse ;  /* 0x0000005791917220 */ /* 0x080fe20000410000 */
[----:B------:R-:W-:Y:S01]  /*12220*/  FSEL R124, R124, -INF , P0 ;  /* 0xff8000007c7c7808 */ /* 0x000fe20000000000 */
[-C--:B------:R-:W-:Y:S01]  /*12230*/  FMUL.FTZ R140, R140, R87.reuse ;  /* 0x000000578c8c7220 */ /* 0x080fe20000410000 */
[----:B------:R-:W-:Y:S01]  /*12240*/  FSEL R207, R120, -INF , !P5 ;  /* 0xff80000078cf7808 */ /* 0x000fe20006800000 */
[-C--:B------:R-:W-:Y:S01]  /*12250*/  FMUL.FTZ R141, R141, R87.reuse ;  /* 0x000000578d8d7220 */ /* 0x080fe20000410000 */
[----:B------:R-:W-:Y:S01]  /*12260*/  FMNMX3.FTZ R64, R39, R78, R125, !PT ;  /* 0x0000004e27407276 */ /* 0x000fe2000781007d */
[-C--:B------:R-:W-:Y:S01]  /*12270*/  FMUL.FTZ R136, R136, R87.reuse ;  /* 0x0000005788887220 */ /* 0x080fe20000410000 */
[----:B------:R-:W-:Y:S01]  /*12280*/  ISETP.GE.AND P5, PT, R199, R240, PT ;  /* 0x000000f0c700720c */ /* 0x000fe20003fa6270 */
[-C--:B------:R-:W-:Y:S01]  /*12290*/  FMUL.FTZ R137, R137, R87.reuse ;  /* 0x0000005789897220 */ /* 0x080fe20000410000 */
[----:B------:R-:W-:Y:S01]  /*122a0*/  FSEL R211, R123, -INF , !P4 ;  /* 0xff8000007bd37808 */ /* 0x000fe20006000000 */
[-C--:B------:R-:W-:Y:S01]  /*122b0*/  FMUL.FTZ R132, R132, R87.reuse ;  /* 0x0000005784847220 */ /* 0x080fe20000410000 */
[----:B------:R-:W-:Y:S01]  /*122c0*/  ISETP.GE.AND P0, PT, R247, R244, PT ;  /* 0x000000f4f700720c */ /* 0x000fe20003f06270 */
[----:B------:R-:W-:Y:S01]  /*122d0*/  FMUL.FTZ R133, R133, R87 ;  /* 0x0000005785857220 */ /* 0x000fe20000410000 */
[----:B------:R-:W-:Y:S01]  /*122e0*/  FSEL R72, R72, -INF , P3 ;  /* 0xff80000048487808 */ /* 0x000fe20001800000 */
[----:B------:R-:W-:Y:S01]  /*122f0*/  MUFU.EX2 R76, R76 ;  /* 0x0000004c004c7308 */ /* 0x000fe20000000800 */
[----:B------:R-:W-:Y:S01]  /*12300*/  ISETP.GE.AND P4, PT, R197, R240, PT ;  /* 0x000000f0c500720c */ /* 0x000fe20003f86270 */
[----:B------:R-:W-:Y:S01]  /*12310*/  IMAD R197, R164, 0x100, R65 ;  /* 0x00000100a4c57824 */ /* 0x000fe200078e0241 */
[----:B------:R-:W-:Y:S01]  /*12320*/  FSEL R209, R124, -INF , !P6 ;  /* 0xff8000007cd17808 */ /* 0x000fe20007000000 */
[----:B------:R2:W5:Y:S01]  /*12330*/  LDL.LU R224, [R1+0x48] ;  /* 0x0000480001e07983 */ /* 0x0005620000300800 */
[----:B------:R-:W-:-:S02]  /*12340*/  ISETP.GE.AND P3, PT, R237, R244, PT ;  /* 0x000000f4ed00720c */ /* 0x000fc40003f66270 */
[----:B------:R-:W-:Y:S02]  /*12350*/  FSEL R73, R73, -INF , P1 ;  /* 0xff80000049497808 */ /* 0x000fe40000800000 */
[-C--:B------:R-:W-:Y:S02]  /*12360*/  ISETP.GE.AND P6, PT, R247, R240.reuse, PT ;  /* 0x000000f0f700720c */ /* 0x080fe40003fc6270 */
[----:B------:R-:W-:Y:S02]  /*12370*/  FMNMX3.FTZ R39, R64, R23, R21, !PT ;  /* 0x0000001740277276 */ /* 0x000fe40007810015 */
[----:B------:R-:W-:Y:S01]  /*12380*/  FSEL R74, R74, -INF , P0 ;  /* 0xff8000004a4a7808 */ /* 0x000fe20000000000 */
[----:B------:R-:W-:Y:S01]  /*12390*/  VIADD R197, R197, 0xfffffe88 ;  /* 0xfffffe88c5c57836 */ /* 0x000fe20000000000 */
[----:B------:R-:W-:Y:S01]  /*123a0*/  FSEL R247, R72, -INF , !P5 ;  /* 0xff80000048f77808 */ /* 0x000fe20006800000 */
[----:B------:R-:W-:Y:S01]  /*123b0*/  IMAD R199, R164, 0x100, R65 ;  /* 0x00000100a4c77824 */ /* 0x000fe200078e0241 */
[----:B------:R-:W-:Y:S01]  /*123c0*/  ISETP.GE.AND P5, PT, R237, R240, PT ;  /* 0x000000f0ed00720c */ /* 0x000fe20003fa6270 */
[----:B------:R-:W-:Y:S01]  /*123d0*/  VIADD R105, R105, 0xfffffe98 ;  /* 0xfffffe9869697836 */ /* 0x000fe20000000000 */
[----:B------:R-:W-:Y:S01]  /*123e0*/  FSEL R237, R73, -INF , !P4 ;  /* 0xff80000049ed7808 */ /* 0x000fe20006000000 */
[----:B------:R-:W-:Y:S01]  /*123f0*/  VIADD R97, R97, 0xfffffe99 ;  /* 0xfffffe9961617836 */ /* 0x000fe20000000000 */
[----:B------:R-:W-:Y:S01]  /*12400*/  FSEL R75, R75, -INF , P3 ;  /* 0xff8000004b4b7808 */ /* 0x000fe20001800000 */
[----:B------:R-:W-:Y:S01]  /*12410*/  VIADD R93, R93, 0xfffffeb1 ;  /* 0xfffffeb15d5d7836 */ /* 0x000fe20000000000 */
[C---:B------:R-:W-:Y:S01]  /*12420*/  ISETP.GE.AND P1, PT, R219.reuse, R244, PT ;  /* 0x000000f4db00720c */ /* 0x040fe20003f26270 */
[----:B---3--:R-:W-:Y:S01]  /*12430*/  FFMA.FTZ R252, R252, R87, R204 ;  /* 0x00000057fcfc7223 */ /* 0x008fe200000100cc */
[----:B------:R-:W-:Y:S01]  /*12440*/  ISETP.GE.AND P4, PT, R219, R240, PT ;  /* 0x000000f0db00720c */ /* 0x000fe20003f86270 */
[----:B------:R-:W-:Y:S01]  /*12450*/  MUFU.EX2 R119, R20 ;  /* 0x0000001400777308 */ /* 0x000fe20000000800 */
[----:B------:R-:W-:Y:S01]  /*12460*/  FMNMX3.FTZ R39, R39, R86, R192, !PT ;  /* 0x0000005627277276 */ /* 0x000fe200078100c0 */
[----:B------:R2:W5:Y:S01]  /*12470*/  LDL.LU R221, [R1+0x44] ;  /* 0x0000440001dd7983 */ /* 0x0005620000300800 */
[----:B------:R-:W-:-:S02]  /*12480*/  FSEL R219, R74, -INF , !P6 ;  /* 0xff8000004adb7808 */ /* 0x000fc40007000000 */
[----:B------:R-:W-:Y:S01]  /*12490*/  ISETP.GE.AND P0, PT, R215, R244, PT ;  /* 0x000000f4d700720c */ /* 0x000fe20003f06270 */
[----:B------:R-:W-:Y:S01]  /*124a0*/  VIADD R199, R199, 0xfffffe89 ;  /* 0xfffffe89c7c77836 */ /* 0x000fe20000000000 */
[----:B------:R-:W-:Y:S01]  /*124b0*/  ISETP.GE.AND P6, PT, R215, R240, PT ;  /* 0x000000f0d700720c */ /* 0x000fe20003fc6270 */
[----:B------:R-:W-:Y:S01]  /*124c0*/  MUFU.EX2 R72, R80 ;  /* 0x0000005000487308 */ /* 0x000fe20000000800 */
[----:B------:R-:W-:Y:S01]  /*124d0*/  FSEL R215, R75, -INF , !P5 ;  /* 0xff8000004bd77808 */ /* 0x000fe20006800000 */
[----:B------:R2:W5:Y:S01]  /*124e0*/  LDL.LU R218, [R1+0x40] ;  /* 0x0000400001da7983 */ /* 0x0005620000300800 */
[C---:B------:R-:W-:Y:S02]  /*124f0*/  ISETP.GE.AND P3, PT, R197.reuse, R244, PT ;  /* 0x000000f4c500720c */ /* 0x040fe40003f66270 */
[----:B------:R-:W-:Y:S01]  /*12500*/  ISETP.GE.AND P5, PT, R197, R240, PT ;  /* 0x000000f0c500720c */ /* 0x000fe20003fa6270 */
[----:B------:R-:W-:Y:S01]  /*12510*/  IMAD R197, R164, 0x100, R65 ;  /* 0x00000100a4c57824 */ /* 0x000fe200078e0241 */
[----:B------:R-:W-:Y:S01]  /*12520*/  FMNMX3.FTZ R39, R39, R92, R165, !PT ;  /* 0x0000005c27277276 */ /* 0x000fe200078100a5 */
[----:B------:R-:W-:Y:S01]  /*12530*/  MUFU.EX2 R121, R121 ;  /* 0x0000007900797308 */ /* 0x000fe20000000800 */
[----:B------:R-:W-:Y:S01]  /*12540*/  FSEL R129, R129, -INF , P1 ;  /* 0xff80000081817808 */ /* 0x000fe20000800000 */
[----:B------:R-:W-:Y:S01]  /*12550*/  VIADD R197, R197, 0xfffffe90 ;  /* 0xfffffe90c5c57836 */ /* 0x000fe20000000000 */
[----:B------:R-:W-:Y:S01]  /*12560*/  FMNMX3.FTZ R39, R39, R190, R188, !PT ;  /* 0x000000be27277276 */ /* 0x000fe200078100bc */
[----:B------:R2:W5:Y:S01]  /*12570*/  LDL.LU R217, [R1+0x3c] ;  /* 0x00003c0001d97983 */ /* 0x0005620000300800 */
[----:B------:R-:W-:-:S02]  /*12580*/  ISETP.GE.AND P1, PT, R199, R244, PT ;  /* 0x000000f4c700720c */ /* 0x000fc40003f26270 */
[----:B------:R-:W-:Y:S01]  /*12590*/  FSEL R131, R131, -INF , P0 ;  /* 0xff80000083837808 */ /* 0x000fe20000000000 */
[----:B------:R-:W-:Y:S01]  /*125a0*/  MUFU.EX2 R127, R127 ;  /* 0x0000007f007f7308 */ /* 0x000fe20000000800 */
[----:B------:R-:W-:Y:S01]  /*125b0*/  FSEL R201, R129, -INF , !P4 ;  /* 0xff80000081c97808 */ /* 0x000fe20006000000 */
[----:B------:R2:W5:Y:S01]  /*125c0*/  LDL.LU R166, [R1+0x38] ;  /* 0x0000380001a67983 */ /* 0x0005620000300800 */
[----:B------:R-:W-:Y:S02]  /*125d0*/  FSEL R169, R169, -INF , P3 ;  /* 0xff800000a9a97808 */ /* 0x000fe40001800000 */
[----:B------:R-:W-:Y:S01]  /*125e0*/  ISETP.GE.AND P4, PT, R199, R240, PT ;  /* 0x000000f0c700720c */ /* 0x000fe20003f86270 */
[----:B------:R2:W5:Y:S01]  /*125f0*/  LDL.LU R66, [R1+0x34] ;  /* 0x0000340001427983 */ /* 0x0005620000300800 */
[----:B------:R-:W-:Y:S02]  /*12600*/  FMNMX3.FTZ R39, R39, R96, R100, !PT ;  /* 0x0000006027277276 */ /* 0x000fe40007810064 */
[----:B------:R-:W-:-:S02]  /*12610*/  FSEL R199, R131, -INF , !P6 ;  /* 0xff80000083c77808 */ /* 0x000fc40007000000 */
[----:B------:R-:W-:Y:S02]  /*12620*/  FSEL R171, R171, -INF , P1 ;  /* 0xff800000abab7808 */ /* 0x000fe40000800000 */
[C---:B------:R-:W-:Y:S02]  /*12630*/  ISETP.GE.AND P0, PT, R197.reuse, R244, PT ;  /* 0x000000f4c500720c */ /* 0x040fe40003f06270 */
[----:B------:R-:W-:Y:S02]  /*12640*/  ISETP.GE.AND P6, PT, R197, R240, PT ;  /* 0x000000f0c500720c */ /* 0x000fe40003fc6270 */
[----:B------:R-:W-:Y:S02]  /*12650*/  FSEL R197, R169, -INF , !P5 ;  /* 0xff800000a9c57808 */ /* 0x000fe40006800000 */
[C---:B------:R-:W-:Y:S02]  /*12660*/  ISETP.GE.AND P3, PT, R193.reuse, R244, PT ;  /* 0x000000f4c100720c */ /* 0x040fe40003f66270 */
[----:B------:R-:W-:-:S02]  /*12670*/  ISETP.GE.AND P5, PT, R193, R240, PT ;  /* 0x000000f0c100720c */ /* 0x000fc40003fa6270 */
[----:B------:R-:W-:Y:S02]  /*12680*/  FMNMX3.FTZ R39, R39, R102, R180, !PT ;  /* 0x0000006627277276 */ /* 0x000fe400078100b4 */
[----:B------:R-:W-:Y:S02]  /*12690*/  FSEL R193, R171, -INF , !P4 ;  /* 0xff800000abc17808 */ /* 0x000fe40006000000 */
[C---:B------:R-:W-:Y:S02]  /*126a0*/  ISETP.GE.AND P1, PT, R105.reuse, R244, PT ;  /* 0x000000f46900720c */ /* 0x040fe40003f26270 */
[----:B------:R-:W-:Y:S01]  /*126b0*/  ISETP.GE.AND P4, PT, R105, R240, PT ;  /* 0x000000f06900720c */ /* 0x000fe20003f86270 */
[----:B------:R-:W-:Y:S01]  /*126c0*/  IMAD R105, R164, 0x100, R65 ;  /* 0x00000100a4697824 */ /* 0x000fe200078e0241 */
[----:B------:R-:W-:Y:S02]  /*126d0*/  FMNMX3.FTZ R39, R39, R104, R185, !PT ;  /* 0x0000006827277276 */ /* 0x000fe400078100b9 */
[----:B------:R-:W-:Y:S01]  /*126e0*/  FSEL R169, R173, -INF , P0 ;  /* 0xff800000ada97808 */ /* 0x000fe20000000000 */
[----:B------:R-:W-:Y:S01]  /*126f0*/  VIADD R105, R105, 0xfffffea0 ;  /* 0xfffffea069697836 */ /* 0x000fe20000000000 */
[----:B------:R-:W-:-:S02]  /*12700*/  FSEL R115, R175, -INF , P3 ;  /* 0xff800000af737808 */ /* 0x000fc40001800000 */
[----:B------:R-:W-:Y:S02]  /*12710*/  FMNMX3.FTZ R39, R39, R114, R191, !PT ;  /* 0x0000007227277276 */ /* 0x000fe400078100bf */
[----:B------:R-:W-:Y:S02]  /*12720*/  FSEL R169, R169, -INF , !P6 ;  /* 0xff800000a9a97808 */ /* 0x000fe40007000000 */
[C---:B------:R-:W-:Y:S02]  /*12730*/  ISETP.GE.AND P0, PT, R97.reuse, R244, PT ;  /* 0x000000f46100720c */ /* 0x040fe40003f06270 */
[----:B------:R-:W-:Y:S01]  /*12740*/  ISETP.GE.AND P6, PT, R97, R240, PT ;  /* 0x000000f06100720c */ /* 0x000fe20003fc6270 */
[----:B------:R-:W-:Y:S01]  /*12750*/  IMAD R97, R164, 0x100, R65 ;  /* 0x00000100a4617824 */ /* 0x000fe200078e0241 */
[----:B------:R-:W-:Y:S02]  /*12760*/  FSEL R115, R115, -INF , !P5 ;  /* 0xff80000073737808 */ /* 0x000fe40006800000 */
[----:B------:R-:W-:-:S02]  /*12770*/  ISETP.GE.AND P3, PT, R105, R244, PT ;  /* 0x000000f46900720c */ /* 0x000fc40003f66270 */
[----:B------:R-:W-:Y:S01]  /*12780*/  ISETP.GE.AND P5, PT, R105, R240, PT ;  /* 0x000000f06900720c */ /* 0x000fe20003fa6270 */
[----:B------:R-:W-:Y:S01]  /*12790*/  IMAD R105, R164, 0x100, R65 ;  /* 0x00000100a4697824 */ /* 0x000fe200078e0241 */
[----:B------:R-:W-:Y:S01]  /*127a0*/  FMNMX3.FTZ R64, R39, R126, R195, !PT ;  /* 0x0000007e27407276 */ /* 0x000fe200078100c3 */
[----:B------:R-:W-:Y:S01]  /*127b0*/  VIADD R97, R97, 0xfffffea1 ;  /* 0xfffffea161617836 */ /* 0x000fe20000000000 */
[----:B------:R-:W-:Y:S01]  /*127c0*/  FSEL R113, R176, -INF , P1 ;  /* 0xff800000b0717808 */ /* 0x000fe20000800000 */
[----:B------:R-:W-:Y:S01]  /*127d0*/  VIADD R105, R105, 0xfffffea8 ;  /* 0xfffffea869697836 */ /* 0x000fe20000000000 */
[----:B------:R-:W-:Y:S02]  /*127e0*/  FMNMX3.FTZ R64, R64, R213, R207, !PT ;  /* 0x000000d540407276 */ /* 0x000fe400078100cf */
[----:B------:R-:W-:Y:S02]  /*127f0*/  FSEL R111, R177, -INF , P0 ;  /* 0xff800000b16f7808 */ /* 0x000fe40000000000 */
[----:B------:R-:W-:-:S02]  /*12800*/  FSEL R113, R113, -INF , !P4 ;  /* 0xff80000071717808 */ /* 0x000fc40006000000 */
[----:B------:R-:W-:Y:S02]  /*12810*/  FMNMX3.FTZ R64, R64, R211, R209, !PT ;  /* 0x000000d340407276 */ /* 0x000fe400078100d1 */
[C---:B------:R-:W-:Y:S02]  /*12820*/  ISETP.GE.AND P1, PT, R97.reuse, R244, PT ;  /* 0x000000f46100720c */ /* 0x040fe40003f26270 */
[----:B------:R-:W-:Y:S01]  /*12830*/  ISETP.GE.AND P4, PT, R97, R240, PT ;  /* 0x000000f06100720c */ /* 0x000fe20003f86270 */
[C-C-:B------:R-:W-:Y:S01]  /*12840*/  IMAD R97, R164.reuse, 0x100, R65.reuse ;  /* 0x00000100a4617824 */ /* 0x140fe200078e0241 */
[----:B------:R-:W-:Y:S02]  /*12850*/  FSEL R111, R111, -INF , !P6 ;  /* 0xff8000006f6f7808 */ /* 0x000fe40007000000 */
[C---:B------:R-:W-:Y:S02]  /*12860*/  ISETP.GE.AND P0, PT, R105.reuse, R244, PT ;  /* 0x000000f46900720c */ /* 0x040fe40003f06270 */
[----:B------:R-:W-:Y:S01]  /*12870*/  ISETP.GE.AND P6, PT, R105, R240, PT ;  /* 0x000000f06900720c */ /* 0x000fe20003fc6270 */
[----:B------:R-:W-:Y:S01]  /*12880*/  IMAD R105, R164, 0x100, R65 ;  /* 0x00000100a4697824 */ /* 0x000fe200078e0241 */
[----:B------:R-:W-:Y:S01]  /*12890*/  FMNMX3.FTZ R64, R64, R247, R237, !PT ;  /* 0x000000f740407276 */ /* 0x000fe200078100ed */
[----:B------:R-:W-:Y:S01]  /*128a0*/  VIADD R97, R97, 0xfffffea9 ;  /* 0xfffffea961617836 */ /* 0x000fe20000000000 */
        /* <DEDUP_REMOVED lines=10> */
[----:B------:R-:W-:Y:S02]  /*12950*/  ISETP.GE.AND P4, PT, R105, R240, PT ;  /* 0x000000f06900720c */ /* 0x000fe40003f86270 */
[----:B------:R-:W-:Y:S02]  /*12960*/  FMNMX3.FTZ R64, R64, R201, R199, !PT ;  /* 0x000000c940407276 */ /* 0x000fe400078100c7 */
[----:B------:R-:W-:Y:S01]  /*12970*/  FSEL R105, R194, -INF , P0 ;  /* 0xff800000c2697808 */ /* 0x000fe20000000000 */
[----:B------:R-:W-:Y:S01]  /*12980*/  VIADD R97, R97, 0xfffffeb8 ;  /* 0xfffffeb861617836 */ /* 0x000fe20000000000 */
[----:B------:R-:W-:Y:S02]  /*12990*/  FSEL R103, R196, -INF , P3 ;  /* 0xff800000c4677808 */ /* 0x000fe40001800000 */
[----:B------:R-:W-:Y:S02]  /*129a0*/  FMNMX3.FTZ R64, R64, R197, R193, !PT ;  /* 0x000000c540407276 */ /* 0x000fe400078100c1 */
[----:B------:R-:W-:-:S02]  /*129b0*/  FSEL R105, R105, -INF , !P6 ;  /* 0xff80000069697808 */ /* 0x000fc40007000000 */
[C---:B------:R-:W-:Y:S02]  /*129c0*/  ISETP.GE.AND P0, PT, R93.reuse, R244, PT ;  /* 0x000000f45d00720c */ /* 0x040fe40003f06270 */
[----:B------:R-:W-:Y:S01]  /*129d0*/  ISETP.GE.AND P6, PT, R93, R240, PT ;  /* 0x000000f05d00720c */ /* 0x000fe20003fc6270 */
[----:B------:R-:W-:Y:S01]  /*129e0*/  IMAD R93, R164, 0x100, R65 ;  /* 0x00000100a45d7824 */ /* 0x000fe200078e0241 */
[----:B------:R-:W-:Y:S02]  /*129f0*/  FSEL R103, R103, -INF , !P5 ;  /* 0xff80000067677808 */ /* 0x000fe40006800000 */
[----:B------:R-:W-:Y:S02]  /*12a00*/  FMNMX3.FTZ R64, R64, R169, R115, !PT ;  /* 0x000000a940407276 */ /* 0x000fe40007810073 */
        /* <DEDUP_REMOVED lines=8> */
[-C--:B------:R-:W-:Y:S02]  /*12a90*/  ISETP.GE.AND P1, PT, R93, R244.reuse, PT ;  /* 0x000000f45d00720c */ /* 0x080fe40003f26270 */
[----:B------:R-:W-:Y:S02]  /*12aa0*/  FMNMX3.FTZ R64, R64, R109, R107, !PT ;  /* 0x0000006d40407276 */ /* 0x000fe4000781006b */
[----:B------:R-:W-:Y:S02]  /*12ab0*/  FSEL R101, R101, -INF , !P4 ;  /* 0xff80000065657808 */ /* 0x000fe40006000000 */
[----:B------:R-:W-:Y:S02]  /*12ac0*/  ISETP.GE.AND P0, PT, R97, R244, PT ;  /* 0x000000f46100720c */ /* 0x000fe40003f06270 */
[----:B------:R-:W-:Y:S02]  /*12ad0*/  FSEL R68, R68, -INF , P3 ;  /* 0xff80000044447808 */ /* 0x000fe40001800000 */
[----:B------:R-:W-:-:S02]  /*12ae0*/  ISETP.GE.AND P4, PT, R93, R240, PT ;  /* 0x000000f05d00720c */ /* 0x000fc40003f86270 */
[----:B------:R-:W-:Y:S02]  /*12af0*/  FSEL R99, R99, -INF , !P6 ;  /* 0xff80000063637808 */ /* 0x000fe40007000000 */
[----:B------:R-:W-:Y:S02]  /*12b00*/  ISETP.GE.AND P3, PT, R248, R244, PT ;  /* 0x000000f4f800720c */ /* 0x000fe40003f66270 */
[----:B------:R-:W-:Y:S02]  /*12b10*/  FSEL R69, R69, -INF , P1 ;  /* 0xff80000045457808 */ /* 0x000fe40000800000 */
[----:B------:R-:W-:Y:S02]  /*12b20*/  FMNMX3.FTZ R64, R64, R105, R103, !PT ;  /* 0x0000006940407276 */ /* 0x000fe40007810067 */
        /* <DEDUP_REMOVED lines=8> */
[----:B------:R-:W-:Y:S02]  /*12bb0*/  FMNMX3.FTZ R64, R64, R101, R99, !PT ;  /* 0x0000006540407276 */ /* 0x000fe40007810063 */
[----:B------:R-:W-:Y:S02]  /*12bc0*/  ISETP.GE.AND P4, PT, R222, R240, PT ;  /* 0x000000f0de00720c */ /* 0x000fe40003f86270 */
        /* <DEDUP_REMOVED lines=41> */
[-C--:B------:R-:W-:Y:S02]  /*12e60*/  ISETP.GE.AND P3, PT, R19, R244.reuse, PT ;  /* 0x000000f41300720c */ /* 0x080fe40003f66270 */
[----:B------:R-:W-:Y:S02]  /*12e70*/  FSEL R11, R11, -INF , P1 ;  /* 0xff8000000b0b7808 */ /* 0x000fe40000800000 */
[----:B------:R-:W-:Y:S02]  /*12e80*/  FMNMX3.FTZ R64, R64, R81, R79, !PT ;  /* 0x0000005140407276 */ /* 0x000fe4000781004f */
[----:B------:R-:W-:Y:S02]  /*12e90*/  FSEL R73, R10, -INF , !P5 ;  /* 0xff8000000a497808 */ /* 0x000fe40006800000 */
[----:B------:R-:W-:-:S02]  /*12ea0*/  ISETP.GE.AND P1, PT, R15, R244, PT ;  /* 0x000000f40f00720c */ /* 0x000fc40003f26270 */
[----:B------:R-:W-:Y:S02]  /*12eb0*/  FSEL R12, R12, -INF , P0 ;  /* 0xff8000000c0c7808 */ /* 0x000fe40000000000 */
[-C--:B------:R-:W-:Y:S02]  /*12ec0*/  ISETP.GE.AND P6, PT, R59, R240.reuse, PT ;  /* 0x000000f03b00720c */ /* 0x080fe40003fc6270 */
[----:B------:R-:W-:Y:S02]  /*12ed0*/  ISETP.GE.AND P5, PT, R19, R240, PT ;  /* 0x000000f01300720c */ /* 0x000fe40003fa6270 */
[----:B------:R-:W-:Y:S01]  /*12ee0*/  FSEL R71, R11, -INF , !P4 ;  /* 0xff8000000b477808 */ /* 0x000fe20006000000 */
[----:B------:R-:W-:Y:S01]  /*12ef0*/  LDSM.16.MT88.4 R16, [R216+0xa000] ;  /* 0x00a00000d810783b */ /* 0x000fe20000004200 */
[----:B------:R-:W-:Y:S02]  /*12f00*/  ISETP.GE.AND P0, PT, R7, R244, PT ;  /* 0x000000f40700720c */ /* 0x000fe40003f06270 */
[----:B------:R-:W-:Y:S01]  /*12f10*/  FSEL R13, R13, -INF , P3 ;  /* 0xff8000000d0d7808 */ /* 0x000fe20001800000 */
[----:B------:R-:W-:Y:S01]  /*12f20*/  LDSM.16.MT88.4 R8, [R37+0xa000] ;  /* 0x00a000002508783b */ /* 0x000fe20000004200 */
[----:B------:R-:W-:-:S02]  /*12f30*/  FMNMX3.FTZ R64, R64, R77, R75, !PT ;  /* 0x0000004d40407276 */ /* 0x000fc4000781004b */
[-C--:B------:R-:W-:Y:S02]  /*12f40*/  ISETP.GE.AND P4, PT, R15, R240.reuse, PT ;  /* 0x000000f00f00720c */ /* 0x080fe40003f86270 */
[----:B------:R-:W-:Y:S02]  /*12f50*/  FSEL R4, R4, -INF , P1 ;  /* 0xff80000004047808 */ /* 0x000fe40000800000 */
[----:B------:R-:W-:Y:S02]  /*12f60*/  ISETP.GE.AND P3, PT, R7, R240, PT ;  /* 0x000000f00700720c */ /* 0x000fe40003f66270 */
[----:B------:R-:W-:Y:S02]  /*12f70*/  FSEL R5, R5, -INF , P0 ;  /* 0xff80000005057808 */ /* 0x000fe40000000000 */
[----:B------:R-:W-:Y:S02]  /*12f80*/  FSEL R69, R12, -INF , !P6 ;  /* 0xff8000000c457808 */ /* 0x000fe40007000000 */
        /* <DEDUP_REMOVED lines=9> */
[C---:B------:R-:W-:Y:S02]  /*13020*/  VIADD R12, R216.reuse, 0xa000 ;  /* 0x0000a000d80c7836 */ /* 0x040fe40000000000 */
[----:B------:R-:W-:Y:S02]  /*13030*/  VIADD R70, R216, 0xa040 ;  /* 0x0000a040d8467836 */ /* 0x000fe40000000000 */
[----:B------:R-:W-:Y:S01]  /*13040*/  @P2 VIADD R70, R12, 0xffffffc0 ;  /* 0xffffffc00c462836 */ /* 0x000fe20000000000 */
[----:B-1----:R-:W-:-:S04]  /*13050*/  FMNMX.FTZ R56, R7, R56, !PT ;  /* 0x0000003807387209 */ /* 0x002fc80007810000 */
[----:B------:R-:W-:Y:S01]  /*13060*/  FSETP.NEU.FTZ.AND P0, PT, R56, -INF , PT ;  /* 0xff8000003800780b */ /* 0x000fe20003f1d000 */
[----:B------:R-:W-:-:S03]  /*13070*/  FMUL.FTZ R62, R57, R56 ;  /* 0x00000038393e7220 */ /* 0x000fc60000410000 */
[----:B------:R-:W-:Y:S02]  /*13080*/  FSEL R7, R56, RZ, P0 ;  /* 0x000000ff38077208 */ /* 0x000fe40000000000 */
[----:B------:R-:W-:-:S03]  /*13090*/  FSEL R62, R62, RZ, P0 ;  /* 0x000000ff3e3e7208 */ /* 0x000fc60000000000 */
[----:B------:R-:W-:Y:S02]  /*130a0*/  FADD.FTZ R4, R0, -R7 ;  /* 0x8000000700047221 */ /* 0x000fe40000010000 */
[-CC-:B------:R-:W-:Y:S01]  /*130b0*/  FFMA.FTZ R60, R229, R57.reuse, -R62.reuse ;  /* 0x00000039e53c7223 */ /* 0x180fe2000001083e */
[-CC-:B------:R-:W-:Y:S01]  /*130c0*/  FFMA.FTZ R58, R228, R57.reuse, -R62.reuse ;  /* 0x00000039e43a7223 */ /* 0x180fe2000001083e */
[-CC-:B------:R-:W-:Y:S01]  /*130d0*/  FFMA.FTZ R39, R82, R57.reuse, -R62.reuse ;  /* 0x0000003952277223 */ /* 0x180fe2000001083e */
[----:B------:R-:W-:Y:S01]  /*130e0*/  FFMA.FTZ R13, R167, R57, -R62 ;  /* 0x00000039a70d7223 */ /* 0x000fe2000001083e */
[----:B------:R-:W-:Y:S01]  /*130f0*/  FMUL.FTZ R68, R57, R4 ;  /* 0x0000000439447220 */ /* 0x000fe20000410000 */
[----:B------:R-:W1:Y:S08]  /*13100*/  MUFU.EX2 R5, R210 ;  /* 0x000000d200057308 */ /* 0x000e700000000800 */
[----:B------:R3:W-:Y:S08]  /*13110*/  MUFU.EX2 R0, R13 ;  /* 0x0000000d00007308 */ /* 0x0007f00000000800 */
[----:B------:R-:W-:Y:S08]  /*13120*/  MUFU.EX2 R64, R208 ;  /* 0x000000d000407308 */ /* 0x000ff00000000800 */
[----:B------:R-:W4:Y:S01]  /*13130*/  MUFU.EX2 R59, R206 ;  /* 0x000000ce003b7308 */ /* 0x000f220000000800 */
[----:B---3--:R-:W3:Y:S07]  /*13140*/  LDSM.16.MT88.4 R12, [R70] ;  /* 0x00000000460c783b */ /* 0x008eee0000004200 */
[----:B------:R-:W-:Y:S08]  /*13150*/  MUFU.EX2 R60, R60 ;  /* 0x0000003c003c7308 */ /* 0x000ff00000000800 */
[----:B------:R-:W2:Y:S08]  /*13160*/  MUFU.EX2 R58, R58 ;  /* 0x0000003a003a7308 */ /* 0x000eb00000000800 */
[----:B------:R-:W3:Y:S08]  /*13170*/  MUFU.EX2 R39, R39 ;  /* 0x0000002700277308 */ /* 0x000ef00000000800 */
[----:B------:R-:W3:Y:S01]  /*13180*/  MUFU.EX2 R68, R68 ;  /* 0x0000004400447308 */ /* 0x000ee20000000800 */
[C---:B-1----:R-:W-:Y:S01]  /*13190*/  FADD.FTZ R117, R5.reuse, R252 ;  /* 0x000000fc05757221 */ /* 0x042fe20000010000 */
[----:B------:R-:W-:-:S02]  /*131a0*/  F2FP.BF16.F32.PACK_AB R4, R5, R204 ;  /* 0x000000cc0504723e */ /* 0x000fc400000010ff */
[----:B----4-:R-:W-:Y:S02]  /*131b0*/  F2FP.BF16.F32.PACK_AB R6, R59, R64 ;  /* 0x000000403b06723e */ /* 0x010fe400000010ff */
[----:B--2---:R-:W-:Y:S02]  /*131c0*/  F2FP.BF16.F32.PACK_AB R5, R58, R60 ;  /* 0x0000003c3a05723e */ /* 0x004fe400000010ff */
[----:B---3--:R-:W-:Y:S01]  /*131d0*/  F2FP.BF16.F32.PACK_AB R7, R0, R39 ;  /* 0x000000270007723e */ /* 0x008fe200000010ff */
[----:B------:R-:W-:Y:S02]  /*131e0*/  IMAD.IADD R74, R183, 0x1, R70 ;  /* 0x00000001b74a7824 */ /* 0x000fe400078e0246 */
[-C--:B------:R-:W-:Y:S01]  /*131f0*/  FMUL.FTZ R162, R162, R68.reuse ;  /* 0x00000044a2a27220 */ /* 0x080fe20000410000 */
[-C--:B------:R-:W-:Y:S01]  /*13200*/  FMUL.FTZ R163, R163, R68.reuse ;  /* 0x00000044a3a37220 */ /* 0x080fe20000410000 */
[-C--:B------:R-:W-:Y:S01]  /*13210*/  FMUL.FTZ R158, R158, R68.reuse ;  /* 0x000000449e9e7220 */ /* 0x080fe20000410000 */
[-C--:B------:R-:W-:Y:S01]  /*13220*/  FMUL.FTZ R159, R159, R68.reuse ;  /* 0x000000449f9f7220 */ /* 0x080fe20000410000 */
[-C--:B------:R-:W-:Y:S01]  /*13230*/  FMUL.FTZ R154, R154, R68.reuse ;  /* 0x000000449a9a7220 */ /* 0x080fe20000410000 */
[-C--:B------:R-:W-:Y:S01]  /*13240*/  FMUL.FTZ R155, R155, R68.reuse ;  /* 0x000000449b9b7220 */ /* 0x080fe20000410000 */
[-C--:B------:R-:W-:Y:S01]  /*13250*/  FMUL.FTZ R150, R150, R68.reuse ;  /* 0x0000004496967220 */ /* 0x080fe20000410000 */
[-C--:B------:R-:W-:Y:S01]  /*13260*/  FMUL.FTZ R151, R151, R68.reuse ;  /* 0x0000004497977220 */ /* 0x080fe20000410000 */
[C---:B------:R-:W-:Y:S08]  /*13270*/  HMMA.16816.F32.BF16 R160, R4.reuse, R16, R160 ;  /* 0x0000001004a0723c */ /* 0x040ff000000418a0 */
[----:B------:R-:W-:Y:S01]  /*13280*/  HMMA.16816.F32.BF16 R156, R4, R18, R156 ;  /* 0x00000012049c723c */ /* 0x000fe2000004189c */
[----:B------:R-:W1:Y:S01]  /*13290*/  LDSM.16.MT88.4 R16, [R74] ;  /* 0x000000004a10783b */ /* 0x000e620000004200 */
[-C--:B------:R-:W-:Y:S01]  /*132a0*/  FMUL.FTZ R146, R146, R68.reuse ;  /* 0x0000004492927220 */ /* 0x080fe20000410000 */
[-C--:B------:R-:W-:Y:S01]  /*132b0*/  FMUL.FTZ R147, R147, R68.reuse ;  /* 0x0000004493937220 */ /* 0x080fe20000410000 */
[-C--:B------:R-:W-:Y:S01]  /*132c0*/  FMUL.FTZ R142, R142, R68.reuse ;  /* 0x000000448e8e7220 */ /* 0x080fe20000410000 */
[----:B------:R-:W-:-:S03]  /*132d0*/  FMUL.FTZ R143, R143, R68 ;  /* 0x000000448f8f7220 */ /* 0x000fc60000410000 */
[C---:B------:R-:W-:Y:S08]  /*132e0*/  HMMA.16816.F32.BF16 R152, R4.reuse, R8, R152 ;  /* 0x000000080498723c */ /* 0x040ff00000041898 */
[C---:B------:R-:W-:Y:S01]  /*132f0*/  HMMA.16816.F32.BF16 R148, R4.reuse, R10, R148 ;  /* 0x0000000a0494723c */ /* 0x040fe20000041894 */
[----:B------:R-:W2:Y:S01]  /*13300*/  LDSM.16.MT88.4 R8, [R216+0xa800] ;  /* 0x00a80000d808783b */ /* 0x000ea20000004200 */
[-CC-:B------:R-:W-:Y:S01]  /*13310*/  FFMA.FTZ R123, R125, R57.reuse, -R62.reuse ;  /* 0x000000397d7b7223 */ /* 0x180fe2000001083e */
[-CC-:B------:R-:W-:Y:S01]  /*13320*/  FFMA.FTZ R78, R78, R57.reuse, -R62.reuse ;  /* 0x000000394e4e7223 */ /* 0x180fe2000001083e */
[-CC-:B------:R-:W-:Y:S01]  /*13330*/  FFMA.FTZ R80, R23, R57.reuse, -R62.reuse ;  /* 0x0000003917507223 */ /* 0x180fe2000001083e */
[----:B------:R-:W-:Y:S01]  /*13340*/  FFMA.FTZ R125, R21, R57, -R62 ;  /* 0x00000039157d7223 */ /* 0x000fe2000001083e */
[-C--:B------:R-:W-:Y:S01]  /*13350*/  FMUL.FTZ R138, R138, R68.reuse ;  /* 0x000000448a8a7220 */ /* 0x080fe20000410000 */
[-C--:B------:R-:W-:Y:S01]  /*13360*/  FMUL.FTZ R139, R139, R68.reuse ;  /* 0x000000448b8b7220 */ /* 0x080fe20000410000 */
[C---:B------:R-:W-:Y:S08]  /*13370*/  HMMA.16816.F32.BF16 R144, R4.reuse, R12, R144 ;  /* 0x0000000c0490723c */ /* 0x040ff00000041890 */
[C---:B------:R-:W-:Y:S01]  /*13380*/  HMMA.16816.F32.BF16 R140, R4.reuse, R14, R140 ;  /* 0x0000000e048c723c */ /* 0x040fe2000004188c */
[----:B------:R-:W3:Y:S01]  /*13390*/  LDSM.16.MT88.4 R12, [R37+0xa800] ;  /* 0x00a80000250c783b */ /* 0x000ee20000004200 */
[----:B------:R-:W-:Y:S01]  /*133a0*/  MUFU.EX2 R78, R78 ;  /* 0x0000004e004e7308 */ /* 0x000fe20000000800 */
[-C--:B------:R-:W-:Y:S01]  /*133b0*/  FMUL.FTZ R134, R134, R68.reuse ;  /* 0x0000004486867220 */ /* 0x080fe20000410000 */
[----:B------:R-:W-:Y:S01]  /*133c0*/  FMUL.FTZ R135, R135, R68 ;  /* 0x0000004487877220 */ /* 0x000fe20000410000 */
[----:B------:R-:W-:Y:S05]  /*133d0*/  LDSM.16.MT88.4 R20, [R74+0x800] ;  /* 0x000800004a14783b */ /* 0x000fea0000004200 */
[----:B------:R-:W4:Y:S08]  /*133e0*/  MUFU.EX2 R123, R123 ;  /* 0x0000007b007b7308 */ /* 0x000f300000000800 */
[----:B------:R-:W-:Y:S08]  /*133f0*/  MUFU.EX2 R80, R80 ;  /* 0x0000005000507308 */ /* 0x000ff00000000800 */
[----:B------:R-:W2:Y:S01]  /*13400*/  MUFU.EX2 R125, R125 ;  /* 0x0000007d007d7308 */ /* 0x000ea20000000800 */
[----:B-1----:R-:W-:Y:S01]  /*13410*/  HMMA.16816.F32.BF16 R136, R4, R16, R136 ;  /* 0x000000100488723c */ /* 0x002fe20000041888 */
[----:B------:R-:W-:-:S02]  /*13420*/  F2FP.BF16.F32.PACK_AB R16, R119, R72 ;  /* 0x000000487710723e */ /* 0x000fc400000010ff */
[----:B----4-:R-:W-:-:S05]  /*13430*/  F2FP.BF16.F32.PACK_AB R17, R123, R78 ;  /* 0x0000004e7b11723e */ /* 0x010fca00000010ff */
[----:B------:R-:W-:Y:S01]  /*13440*/  HMMA.16816.F32.BF16 R132, R4, R18, R132 ;  /* 0x000000120484723c */ /* 0x000fe20000041884 */
[----:B------:R-:W1:Y:S01]  /*13450*/  LDSM.16.MT88.4 R4, [R70+0x800] ;  /* 0x000800004604783b */ /* 0x000e620000004200 */
[----:B------:R-:W-:Y:S02]  /*13460*/  F2FP.BF16.F32.PACK_AB R18, R121, R76 ;  /* 0x0000004c7912723e */ /* 0x000fe400000010ff */
[----:B--2---:R-:W-:-:S07]  /*13470*/  F2FP.BF16.F32.PACK_AB R19, R125, R80 ;  /* 0x000000507d13723e */ /* 0x004fce00000010ff */
[C---:B------:R-:W-:Y:S08]  /*13480*/  HMMA.16816.F32.BF16 R160, R16.reuse, R8, R160 ;  /* 0x0000000810a0723c */ /* 0x040ff000000418a0 */
[----:B------:R-:W-:Y:S01]  /*13490*/  HMMA.16816.F32.BF16 R156, R16, R10, R156 ;  /* 0x0000000a109c723c */ /* 0x000fe2000004189c */
[----:B------:R-:W2:Y:S01]  /*134a0*/  LDSM.16.MT88.4 R8, [R216+0xb000] ;  /* 0x00b00000d808783b */ /* 0x000ea20000004200 */
[----:B------:R4:W-:Y:S01]  /*134b0*/  MUFU.EX2 R129, R88 ;  /* 0x0000005800817308 */ /* 0x0009e20000000800 */
[-CC-:B------:R-:W-:Y:S01]  /*134c0*/  FFMA.FTZ R86, R86, R57.reuse, -R62.reuse ;  /* 0x0000003956567223 */ /* 0x180fe2000001083e */
[-CC-:B------:R-:W-:Y:S01]  /*134d0*/  FFMA.FTZ R131, R192, R57.reuse, -R62.reuse ;  /* 0x00000039c0837223 */ /* 0x180fe2000001083e */
[----:B------:R-:W-:-:S03]  /*134e0*/  FFMA.FTZ R165, R165, R57, -R62 ;  /* 0x00000039a5a57223 */ /* 0x000fc6000001083e */
[C---:B---3--:R-:W-:Y:S08]  /*134f0*/  HMMA.16816.F32.BF16 R152, R16.reuse, R12, R152 ;  /* 0x0000000c1098723c */ /* 0x048ff00000041898 */
[C---:B------:R-:W-:Y:S01]  /*13500*/  HMMA.16816.F32.BF16 R148, R16.reuse, R14, R148 ;  /* 0x0000000e1094723c */ /* 0x040fe20000041894 */
[----:B------:R-:W3:Y:S01]  /*13510*/  LDSM.16.MT88.4 R12, [R37+0xb000] ;  /* 0x00b00000250c783b */ /* 0x000ee20000004200 */
[----:B----4-:R-:W-:Y:S01]  /*13520*/  FFMA.FTZ R88, R92, R57, -R62 ;  /* 0x000000395c587223 */ /* 0x010fe2000001083e */
[----:B------:R-:W4:Y:S08]  /*13530*/  MUFU.EX2 R82, R202 ;  /* 0x000000ca00527308 */ /* 0x000f300000000800 */
[----:B------:R-:W2:Y:S08]  /*13540*/  MUFU.EX2 R84, R84 ;  /* 0x0000005400547308 */ /* 0x000eb00000000800 */
[----:B------:R-:W-:Y:S08]  /*13550*/  MUFU.EX2 R86, R86 ;  /* 0x0000005600567308 */ /* 0x000ff00000000800 */
[----:B------:R-:W3:Y:S08]  /*13560*/  MUFU.EX2 R131, R131 ;  /* 0x0000008300837308 */ /* 0x000ef00000000800 */
[----:B------:R-:W-:Y:S08]  /*13570*/  MUFU.EX2 R88, R88 ;  /* 0x0000005800587308 */ /* 0x000ff00000000800 */
[----:B------:R-:W3:Y:S01]  /*13580*/  MUFU.EX2 R165, R165 ;  /* 0x000000a500a57308 */ /* 0x000ee20000000800 */
[C---:B-1----:R-:W-:Y:S08]  /*13590*/  HMMA.16816.F32.BF16 R144, R16.reuse, R4, R144 ;  /* 0x000000041090723c */ /* 0x042ff00000041890 */
[C---:B------:R-:W-:Y:S01]  /*135a0*/  HMMA.16816.F32.BF16 R140, R16.reuse, R6, R140 ;  /* 0x00000006108c723c */ /* 0x040fe2000004188c */
[----:B------:R-:W1:Y:S07]  /*135b0*/  LDSM.16.MT88.4 R4, [R70+0x1000] ;  /* 0x001000004604783b */ /* 0x000e6e0000004200 */
[C---:B------:R-:W-:Y:S08]  /*135c0*/  HMMA.16816.F32.BF16 R136, R16.reuse, R20, R136 ;  /* 0x000000141088723c */ /* 0x040ff00000041888 */
[----:B------:R-:W-:Y:S01]  /*135d0*/  HMMA.16816.F32.BF16 R132, R16, R22, R132 ;  /* 0x000000161084723c */ /* 0x000fe20000041884 */
[----:B----4-:R-:W-:Y:S01]  /*135e0*/  F2FP.BF16.F32.PACK_AB R16, R127, R82 ;  /* 0x000000527f10723e */ /* 0x010fe200000010ff */
[----:B------:R-:W4:Y:S01]  /*135f0*/  LDSM.16.MT88.4 R20, [R74+0x1000] ;  /* 0x001000004a14783b */ /* 0x000f220000004200 */
[----:B--2---:R-:W-:-:S02]  /*13600*/  F2FP.BF16.F32.PACK_AB R18, R84, R129 ;  /* 0x000000815412723e */ /* 0x004fc400000010ff */
[----:B---3--:R-:W-:Y:S02]  /*13610*/  F2FP.BF16.F32.PACK_AB R17, R131, R86 ;  /* 0x000000568311723e */ /* 0x008fe400000010ff */
[----:B------:R-:W-:-:S07]  /*13620*/  F2FP.BF16.F32.PACK_AB R19, R165, R88 ;  /* 0x00000058a513723e */ /* 0x000fce00000010ff */
[C---:B------:R-:W-:Y:S08]  /*13630*/  HMMA.16816.F32.BF16 R160, R16.reuse, R8, R160 ;  /* 0x0000000810a0723c */ /* 0x040ff000000418a0 */
[----:B------:R-:W-:Y:S01]  /*13640*/  HMMA.16816.F32.BF16 R156, R16, R10, R156 ;  /* 0x0000000a109c723c */ /* 0x000fe2000004189c */
[----:B------:R-:W2:Y:S01]  /*13650*/  LDSM.16.MT88.4 R8, [R216+0xb800] ;  /* 0x00b80000d808783b */ /* 0x000ea20000004200 */
[-CC-:B------:R-:W-:Y:S01]  /*13660*/  FFMA.FTZ R175, R188, R57.reuse, -R62.reuse ;  /* 0x00000039bcaf7223 */ /* 0x180fe2000001083e */
[-CC-:B------:R-:W-:Y:S01]  /*13670*/  FFMA.FTZ R96, R96, R57.reuse, -R62.reuse ;  /* 0x0000003960607223 */ /* 0x180fe2000001083e */
[----:B------:R-:W-:-:S04]  /*13680*/  FFMA.FTZ R177, R100, R57, -R62 ;  /* 0x0000003964b17223 */ /* 0x000fc8000001083e */
[----:B------:R-:W-:Y:S01]  /*13690*/  HMMA.16816.F32.BF16 R152, R16, R12, R152 ;  /* 0x0000000c1098723c */ /* 0x000fe20000041898 */
[----:B------:R-:W-:-:S07]  /*136a0*/  FFMA.FTZ R190, R190, R57, -R62 ;  /* 0x00000039bebe7223 */ /* 0x000fce000001083e */
[C---:B------:R-:W-:Y:S01]  /*136b0*/  HMMA.16816.F32.BF16 R148, R16.reuse, R14, R148 ;  /* 0x0000000e1094723c */ /* 0x040fe20000041894 */
[----:B------:R-:W3:Y:S01]  /*136c0*/  LDSM.16.MT88.4 R12, [R37+0xb800] ;  /* 0x00b80000250c783b */ /* 0x000ee20000004200 */
[----:B------:R-:W-:Y:S08]  /*136d0*/  MUFU.EX2 R171, R94 ;  /* 0x0000005e00ab7308 */ /* 0x000ff00000000800 */
[----:B------:R-:W2:Y:S08]  /*136e0*/  MUFU.EX2 R90, R90 ;  /* 0x0000005a005a7308 */ /* 0x000eb00000000800 */
[----:B------:R-:W-:Y:S08]  /*136f0*/  MUFU.EX2 R173, R186 ;  /* 0x000000ba00ad7308 */ /* 0x000ff00000000800 */
[----:B------:R-:W3:Y:S08]  /*13700*/  MUFU.EX2 R92, R184 ;  /* 0x000000b8005c7308 */ /* 0x000ef00000000800 */
[----:B------:R-:W-:Y:S08]  /*13710*/  MUFU.EX2 R94, R190 ;  /* 0x000000be005e7308 */ /* 0x000ff00000000800 */
[----:B------:R-:W3:Y:S08]  /*13720*/  MUFU.EX2 R175, R175 ;  /* 0x000000af00af7308 */ /* 0x000ef00000000800 */
[----:B------:R-:W-:Y:S08]  /*13730*/  MUFU.EX2 R96, R96 ;  /* 0x0000006000607308 */ /* 0x000ff00000000800 */
[----:B------:R-:W3:Y:S01]  /*13740*/  MUFU.EX2 R177, R177 ;  /* 0x000000b100b17308 */ /* 0x000ee20000000800 */
[C---:B-1----:R-:W-:Y:S08]  /*13750*/  HMMA.16816.F32.BF16 R144, R16.reuse, R4, R144 ;  /* 0x000000041090723c */ /* 0x042ff00000041890 */
[C---:B------:R-:W-:Y:S01]  /*13760*/  HMMA.16816.F32.BF16 R140, R16.reuse, R6, R140 ;  /* 0x00000006108c723c */ /* 0x040fe2000004188c */
[----:B------:R-:W1:Y:S07]  /*13770*/  LDSM.16.MT88.4 R4, [R70+0x1800] ;  /* 0x001800004604783b */ /* 0x000e6e0000004200 */
[C---:B----4-:R-:W-:Y:S08]  /*13780*/  HMMA.16816.F32.BF16 R136, R16.reuse, R20, R136 ;  /* 0x000000141088723c */ /* 0x050ff00000041888 */
[----:B------:R-:W-:Y:S01]  /*13790*/  HMMA.16816.F32.BF16 R132, R16, R22, R132 ;  /* 0x000000161084723c */ /* 0x000fe20000041884 */
[----:B--2---:R-:W-:Y:S01]  /*137a0*/  F2FP.BF16.F32.PACK_AB R16, R171, R90 ;  /* 0x0000005aab10723e */ /* 0x004fe200000010ff */
[----:B------:R-:W2:Y:S01]  /*137b0*/  LDSM.16.MT88.4 R20, [R74+0x1800] ;  /* 0x001800004a14783b */ /* 0x000ea20000004200 */
[----:B---3--:R-:W-:-:S02]  /*137c0*/  F2FP.BF16.F32.PACK_AB R18, R92, R173 ;  /* 0x000000ad5c12723e */ /* 0x008fc400000010ff */
[----:B------:R-:W-:Y:S02]  /*137d0*/  F2FP.BF16.F32.PACK_AB R17, R175, R94 ;  /* 0x0000005eaf11723e */ /* 0x000fe400000010ff */
[----:B------:R-:W-:-:S07]  /*137e0*/  F2FP.BF16.F32.PACK_AB R19, R177, R96 ;  /* 0x00000060b113723e */ /* 0x000fce00000010ff */
[C---:B------:R-:W-:Y:S08]  /*137f0*/  HMMA.16816.F32.BF16 R160, R16.reuse, R8, R160 ;  /* 0x0000000810a0723c */ /* 0x040ff000000418a0 */
[----:B------:R-:W-:Y:S01]  /*13800*/  HMMA.16816.F32.BF16 R156, R16, R10, R156 ;  /* 0x0000000a109c723c */ /* 0x000fe2000004189c */
[----:B------:R-:W3:Y:S01]  /*13810*/  LDSM.16.MT88.4 R8, [R216+0xc000] ;  /* 0x00c00000d808783b */ /* 0x000ee20000004200 */
[-CC-:B------:R-:W-:Y:S01]  /*13820*/  FFMA.FTZ R102, R102, R57.reuse, -R62.reuse ;  /* 0x0000003966667223 */ /* 0x180fe2000001083e */
[-CC-:B------:R-:W-:Y:S01]  /*13830*/  FFMA.FTZ R183, R180, R57.reuse, -R62.reuse ;  /* 0x00000039b4b77223 */ /* 0x180fe2000001083e */
[-CC-:B------:R-:W-:Y:S01]  /*13840*/  FFMA.FTZ R104, R104, R57.reuse, -R62.reuse ;  /* 0x0000003968687223 */ /* 0x180fe2000001083e */
[----:B------:R-:W-:-:S03]  /*13850*/  FFMA.FTZ R185, R185, R57, -R62 ;  /* 0x00000039b9b97223 */ /* 0x000fc6000001083e */
[C---:B------:R-:W-:Y:S08]  /*13860*/  HMMA.16816.F32.BF16 R152, R16.reuse, R12, R152 ;  /* 0x0000000c1098723c */ /* 0x040ff00000041898 */
[C---:B------:R-:W-:Y:S01]  /*13870*/  HMMA.16816.F32.BF16 R148, R16.reuse, R14, R148 ;  /* 0x0000000e1094723c */ /* 0x040fe20000041894 */
[----:B------:R-:W4:Y:S01]  /*13880*/  LDSM.16.MT88.4 R12, [R37+0xc000] ;  /* 0x00c00000250c783b */ /* 0x000f220000004200 */
[----:B------:R-:W-:Y:S08]  /*13890*/  MUFU.EX2 R98, R98 ;  /* 0x0000006200627308 */ /* 0x000ff00000000800 */
[----:B------:R-:W3:Y:S08]  /*138a0*/  MUFU.EX2 R179, R178 ;  /* 0x000000b200b37308 */ /* 0x000ef00000000800 */
[----:B------:R-:W-:Y:S08]  /*138b0*/  MUFU.EX2 R181, R181 ;  /* 0x000000b500b57308 */ /* 0x000ff00000000800 */
[----:B------:R-:W4:Y:S08]  /*138c0*/  MUFU.EX2 R100, R168 ;  /* 0x000000a800647308 */ /* 0x000f300000000800 */
[----:B------:R-:W-:Y:S08]  /*138d0*/  MUFU.EX2 R102, R102 ;  /* 0x0000006600667308 */ /* 0x000ff00000000800 */
[----:B------:R-:W4:Y:S08]  /*138e0*/  MUFU.EX2 R183, R183 ;  /* 0x000000b700b77308 */ /* 0x000f300000000800 */
[----:B------:R-:W-:Y:S08]  /*138f0*/  MUFU.EX2 R104, R104 ;  /* 0x0000006800687308 */ /* 0x000ff00000000800 */
[----:B------:R-:W4:Y:S01]  /*13900*/  MUFU.EX2 R185, R185 ;  /* 0x000000b900b97308 */ /* 0x000f220000000800 */
[C---:B-1----:R-:W-:Y:S08]  /*13910*/  HMMA.16816.F32.BF16 R144, R16.reuse, R4, R144 ;  /* 0x000000041090723c */ /* 0x042ff00000041890 */
[C---:B------:R-:W-:Y:S01]  /*13920*/  HMMA.16816.F32.BF16 R140, R16.reuse, R6, R140 ;  /* 0x00000006108c723c */ /* 0x040fe2000004188c */
[----:B------:R-:W1:Y:S07]  /*13930*/  LDSM.16.MT88.4 R4, [R70+0x2000] ;  /* 0x002000004604783b */ /* 0x000e6e0000004200 */
[C---:B--2---:R-:W-:Y:S08]  /*13940*/  HMMA.16816.F32.BF16 R136, R16.reuse, R20, R136 ;  /* 0x000000141088723c */ /* 0x044ff00000041888 */
[----:B------:R-:W-:Y:S01]  /*13950*/  HMMA.16816.F32.BF16 R132, R16, R22, R132 ;  /* 0x000000161084723c */ /* 0x000fe20000041884 */
[----:B---3--:R-:W-:Y:S01]  /*13960*/  F2FP.BF16.F32.PACK_AB R16, R179, R98 ;  /* 0x00000062b310723e */ /* 0x008fe200000010ff */
[----:B------:R-:W2:Y:S01]  /*13970*/  LDSM.16.MT88.4 R20, [R74+0x2000] ;  /* 0x002000004a14783b */ /* 0x000ea20000004200 */
[----:B----4-:R-:W-:-:S02]  /*13980*/  F2FP.BF16.F32.PACK_AB R18, R100, R181 ;  /* 0x000000b56412723e */ /* 0x010fc400000010ff */
        /* <DEDUP_REMOVED lines=63> */
[----:B------:R-:W-:-:S04]  /*13d80*/  FFMA.FTZ R215, R215, R57, -R62 ;  /* 0x00000039d7d77223 */ /* 0x000fc8000001083e */
[----:B------:R-:W-:Y:S01]  /*13d90*/  HMMA.16816.F32.BF16 R152, R16, R12, R152 ;  /* 0x0000000c1098723c */ /* 0x000fe20000041898 */
[----:B------:R-:W-:-:S07]  /*13da0*/  FFMA.FTZ R247, R247, R57, -R62 ;  /* 0x00000039f7f77223 */ /* 0x000fce000001083e */
        /* <DEDUP_REMOVED lines=68> */
[----:B------:R-:W-:Y:S07]  /*141f0*/  LDSM.16.MT88.4 R4, [R70+0x4800] ;  /* 0x004800004604783b */ /* 0x000fee0000004200 */
[C---:B--2---:R-:W-:Y:S08]  /*14200*/  HMMA.16816.F32.BF16 R136, R16.reuse, R20, R136 ;  /* 0x000000141088723c */ /* 0x044ff00000041888 */
[----:B------:R-:W-:Y:S01]  /*14210*/  HMMA.16816.F32.BF16 R132, R16, R22, R132 ;  /* 0x000000161084723c */ /* 0x000fe20000041884 */
[----:B---3--:R-:W-:-:S02]  /*14220*/  F2FP.BF16.F32.PACK_AB R16, R54, R55 ;  /* 0x000000373610723e */ /* 0x008fc400000010ff */
[----:B----4-:R-:W-:Y:S02]  /*14230*/  F2FP.BF16.F32.PACK_AB R18, R52, R53 ;  /* 0x000000353412723e */ /* 0x010fe400000010ff */
[----:B------:R-:W-:Y:S02]  /*14240*/  F2FP.BF16.F32.PACK_AB R17, R115, R108 ;  /* 0x0000006c7311723e */ /* 0x000fe400000010ff */
[----:B------:R-:W-:-:S07]  /*14250*/  F2FP.BF16.F32.PACK_AB R19, R176, R113 ;  /* 0x00000071b013723e */ /* 0x000fce00000010ff */
[C---:B------:R-:W-:Y:S08]  /*14260*/  HMMA.16816.F32.BF16 R160, R16.reuse, R8, R160 ;  /* 0x0000000810a0723c */ /* 0x040ff000000418a0 */
[C---:B------:R-:W-:Y:S01]  /*14270*/  HMMA.16816.F32.BF16 R156, R16.reuse, R10, R156 ;  /* 0x0000000a109c723c */ /* 0x040fe2000004189c */
[----:B------:R-:W1:Y:S07]  /*14280*/  LDSM.16.MT88.4 R8, [R74+0x4800] ;  /* 0x004800004a08783b */ /* 0x000e6e0000004200 */
[C---:B------:R-:W-:Y:S08]  /*14290*/  HMMA.16816.F32.BF16 R152, R16.reuse, R12, R152 ;  /* 0x0000000c1098723c */ /* 0x040ff00000041898 */
[C---:B------:R-:W-:Y:S01]  /*142a0*/  HMMA.16816.F32.BF16 R148, R16.reuse, R14, R148 ;  /* 0x0000000e1094723c */ /* 0x040fe20000041894 */
[----:B------:R-:W2:Y:S01]  /*142b0*/  LDSM.16.MT88.4 R12, [R216+0xf000] ;  /* 0x00f00000d80c783b */ /* 0x000ea20000004200 */
[-CC-:B------:R-:W-:Y:S01]  /*142c0*/  FFMA.FTZ R109, R109, R57.reuse, -R62.reuse ;  /* 0x000000396d6d7223 */ /* 0x180fe2000001083e */
[-CC-:B------:R-:W-:Y:S01]  /*142d0*/  FFMA.FTZ R178, R107, R57.reuse, -R62.reuse ;  /* 0x000000396bb27223 */ /* 0x180fe2000001083e */
[-CC-:B------:R-:W-:Y:S01]  /*142e0*/  FFMA.FTZ R105, R105, R57.reuse, -R62.reuse ;  /* 0x0000003969697223 */ /* 0x180fe2000001083e */
[----:B------:R-:W-:Y:S01]  /*142f0*/  FFMA.FTZ R180, R103, R57, -R62 ;  /* 0x0000003967b47223 */ /* 0x000fe2000001083e */
[----:B------:R-:W-:Y:S08]  /*14300*/  MUFU.EX2 R51, R51 ;  /* 0x0000003300337308 */ /* 0x000ff00000000800 */
[----:B------:R-:W3:Y:S08]  /*14310*/  MUFU.EX2 R50, R50 ;  /* 0x0000003200327308 */ /* 0x000ef00000000800 */
[----:B------:R-:W-:Y:S08]  /*14320*/  MUFU.EX2 R49, R49 ;  /* 0x0000003100317308 */ /* 0x000ff00000000800 */
[----:B------:R-:W4:Y:S08]  /*14330*/  MUFU.EX2 R48, R48 ;  /* 0x0000003000307308 */ /* 0x000f300000000800 */
[----:B------:R-:W-:Y:S08]  /*14340*/  MUFU.EX2 R109, R109 ;  /* 0x0000006d006d7308 */ /* 0x000ff00000000800 */
[----:B------:R-:W2:Y:S08]  /*14350*/  MUFU.EX2 R178, R178 ;  /* 0x000000b200b27308 */ /* 0x000eb00000000800 */
[----:B------:R-:W-:Y:S08]  /*14360*/  MUFU.EX2 R105, R105 ;  /* 0x0000006900697308 */ /* 0x000ff00000000800 */
[----:B------:R-:W2:Y:S01]  /*14370*/  MUFU.EX2 R180, R180 ;  /* 0x000000b400b47308 */ /* 0x000ea20000000800 */
[----:B-1----:R-:W-:Y:S01]  /*14380*/  HMMA.16816.F32.BF16 R136, R16, R8, R136 ;  /* 0x000000081088723c */ /* 0x002fe20000041888 */
[----:B---3--:R-:W-:-:S02]  /*14390*/  F2FP.BF16.F32.PACK_AB R20, R50, R51 ;  /* 0x000000333214723e */ /* 0x008fc400000010ff */
[----:B----4-:R-:W-:Y:S02]  /*143a0*/  F2FP.BF16.F32.PACK_AB R22, R48, R49 ;  /* 0x000000313016723e */ /* 0x010fe400000010ff */
[----:B--2---:R-:W-:-:S03]  /*143b0*/  F2FP.BF16.F32.PACK_AB R21, R178, R109 ;  /* 0x0000006db215723e */ /* 0x004fc600000010ff */
[----:B------:R-:W-:Y:S01]  /*143c0*/  HMMA.16816.F32.BF16 R132, R16, R10, R132 ;  /* 0x0000000a1084723c */ /* 0x000fe20000041884 */
[----:B------:R-:W1:Y:S01]  /*143d0*/  LDSM.16.MT88.4 R8, [R74+0x5000] ;  /* 0x005000004a08783b */ /* 0x000e620000004200 */
[----:B------:R-:W-:-:S06]  /*143e0*/  F2FP.BF16.F32.PACK_AB R23, R180, R105 ;  /* 0x00000069b417723e */ /* 0x000fcc00000010ff */
[C---:B------:R-:W-:Y:S08]  /*143f0*/  HMMA.16816.F32.BF16 R144, R16.reuse, R4, R144 ;  /* 0x000000041090723c */ /* 0x040ff00000041890 */
[----:B------:R-:W-:Y:S01]  /*14400*/  HMMA.16816.F32.BF16 R140, R16, R6, R140 ;  /* 0x00000006108c723c */ /* 0x000fe2000004188c */
[----:B------:R-:W2:Y:S01]  /*14410*/  LDSM.16.MT88.4 R4, [R37+0xf000] ;  /* 0x00f000002504783b */ /* 0x000ea20000004200 */
[-CC-:B------:R-:W-:Y:S01]  /*14420*/  FFMA.FTZ R101, R101, R57.reuse, -R62.reuse ;  /* 0x0000003965657223 */ /* 0x180fe2000001083e */
[----:B------:R-:W-:-:S02]  /*14430*/  FFMA.FTZ R186, R99, R57, -R62 ;  /* 0x0000003963ba7223 */ /* 0x000fc4000001083e */
[----:B------:R-:W-:Y:S03]  /*14440*/  LDSM.16.MT88.4 R16, [R70+0x5000] ;  /* 0x005000004610783b */ /* 0x000fe60000004200 */
[C---:B------:R-:W-:Y:S08]  /*14450*/  HMMA.16816.F32.BF16 R160, R20.reuse, R12, R160 ;  /* 0x0000000c14a0723c */ /* 0x040ff000000418a0 */
[C---:B------:R-:W-:Y:S01]  /*14460*/  HMMA.16816.F32.BF16 R156, R20.reuse, R14, R156 ;  /* 0x0000000e149c723c */ /* 0x040fe2000004189c */
[----:B------:R-:W3:Y:S01]  /*14470*/  LDSM.16.MT88.4 R12, [R216+0xf800] ;  /* 0x00f80000d80c783b */ /* 0x000ee20000004200 */
[-CC-:B------:R-:W-:Y:S01]  /*14480*/  FFMA.FTZ R97, R97, R57.reuse, -R62.reuse ;  /* 0x0000003961617223 */ /* 0x180fe2000001083e */
[----:B------:R-:W-:Y:S01]  /*14490*/  FFMA.FTZ R188, R95, R57, -R62 ;  /* 0x000000395fbc7223 */ /* 0x000fe2000001083e */
[----:B------:R-:W-:Y:S08]  /*144a0*/  MUFU.EX2 R103, R47 ;  /* 0x0000002f00677308 */ /* 0x000ff00000000800 */
[----:B------:R-:W4:Y:S08]  /*144b0*/  MUFU.EX2 R182, R46 ;  /* 0x0000002e00b67308 */ /* 0x000f300000000800 */
[----:B------:R-:W-:Y:S08]  /*144c0*/  MUFU.EX2 R184, R45 ;  /* 0x0000002d00b87308 */ /* 0x000ff00000000800 */
[----:B------:R1:W-:Y:S08]  /*144d0*/  MUFU.EX2 R107, R44 ;  /* 0x0000002c006b7308 */ /* 0x0003f00000000800 */
[----:B------:R-:W-:Y:S08]  /*144e0*/  MUFU.EX2 R101, R101 ;  /* 0x0000006500657308 */ /* 0x000ff00000000800 */
[----:B------:R-:W2:Y:S01]  /*144f0*/  MUFU.EX2 R186, R186 ;  /* 0x000000ba00ba7308 */ /* 0x000ea20000000800 */
[----:B-1----:R-:W1:Y:S07]  /*14500*/  LDSM.16.MT88.4 R44, [R37+0xf800] ;  /* 0x00f80000252c783b */ /* 0x002e6e0000004200 */
[----:B------:R-:W-:Y:S08]  /*14510*/  MUFU.EX2 R97, R97 ;  /* 0x0000006100617308 */ /* 0x000ff00000000800 */
[----:B------:R-:W3:Y:S01]  /*14520*/  MUFU.EX2 R188, R188 ;  /* 0x000000bc00bc7308 */ /* 0x000ee20000000800 */
[----:B------:R-:W-:Y:S01]  /*14530*/  HMMA.16816.F32.BF16 R136, R20, R8, R136 ;  /* 0x000000081488723c */ /* 0x000fe20000041888 */
[----:B----4-:R-:W-:-:S02]  /*14540*/  F2FP.BF16.F32.PACK_AB R8, R182, R103 ;  /* 0x00000067b608723e */ /* 0x010fc400000010ff */
[----:B--2---:R-:W-:-:S05]  /*14550*/  F2FP.BF16.F32.PACK_AB R9, R186, R101 ;  /* 0x00000065ba09723e */ /* 0x004fca00000010ff */
[----:B------:R-:W-:Y:S01]  /*14560*/  HMMA.16816.F32.BF16 R132, R20, R10, R132 ;  /* 0x0000000a1484723c */ /* 0x000fe20000041884 */
[----:B------:R-:W-:Y:S02]  /*14570*/  F2FP.BF16.F32.PACK_AB R10, R107, R184 ;  /* 0x000000b86b0a723e */ /* 0x000fe400000010ff */
[----:B---3--:R-:W-:-:S05]  /*14580*/  F2FP.BF16.F32.PACK_AB R11, R188, R97 ;  /* 0x00000061bc0b723e */ /* 0x008fca00000010ff */
[C---:B------:R-:W-:Y:S08]  /*14590*/  HMMA.16816.F32.BF16 R152, R20.reuse, R4, R152 ;  /* 0x000000041498723c */ /* 0x040ff00000041898 */
[----:B------:R-:W-:Y:S01]  /*145a0*/  HMMA.16816.F32.BF16 R148, R20, R6, R148 ;  /* 0x000000061494723c */ /* 0x000fe20000041894 */
[----:B------:R-:W2:Y:S07]  /*145b0*/  LDSM.16.MT88.4 R4, [R70+0x5800] ;  /* 0x005800004604783b */ /* 0x000eae0000004200 */
[C---:B------:R-:W-:Y:S08]  /*145c0*/  HMMA.16816.F32.BF16 R160, R8.reuse, R12, R160 ;  /* 0x0000000c08a0723c */ /* 0x040ff000000418a0 */
[----:B------:R-:W-:Y:S01]  /*145d0*/  HMMA.16816.F32.BF16 R156, R8, R14, R156 ;  /* 0x0000000e089c723c */ /* 0x000fe2000004189c */
[----:B------:R-:W3:Y:S07]  /*145e0*/  LDSM.16.MT88.4 R12, [R74+0x5800] ;  /* 0x005800004a0c783b */ /* 0x000eee0000004200 */
[C---:B------:R-:W-:Y:S08]  /*145f0*/  HMMA.16816.F32.BF16 R144, R20.reuse, R16, R144 ;  /* 0x000000101490723c */ /* 0x040ff00000041890 */
[----:B------:R-:W-:Y:S01]  /*14600*/  HMMA.16816.F32.BF16 R140, R20, R18, R140 ;  /* 0x00000012148c723c */ /* 0x000fe2000004188c */
[----:B------:R-:W4:Y:S01]  /*14610*/  LDSM.16.MT88.4 R16, [R216+0x10000] ;  /* 0x01000000d810783b */ /* 0x000f220000004200 */
[----:B------:R-:W-:Y:S03]  /*14620*/  MUFU.EX2 R43, R43 ;  /* 0x0000002b002b7308 */ /* 0x000fe60000000800 */
[----:B------:R-:W4:Y:S03]  /*14630*/  LDSM.16.MT88.4 R20, [R37+0x10000] ;  /* 0x010000002514783b */ /* 0x000f260000004200 */
[----:B-1----:R-:W-:Y:S01]  /*14640*/  HMMA.16816.F32.BF16 R152, R8, R44, R152 ;  /* 0x0000002c0898723c */ /* 0x002fe20000041898 */
[-CC-:B------:R-:W-:Y:S01]  /*14650*/  FFMA.FTZ R45, R93, R57.reuse, -R62.reuse ;  /* 0x000000395d2d7223 */ /* 0x180fe2000001083e */
[----:B------:R-:W-:-:S06]  /*14660*/  FFMA.FTZ R44, R91, R57, -R62 ;  /* 0x000000395b2c7223 */ /* 0x000fcc000001083e */
[C---:B------:R-:W-:Y:S01]  /*14670*/  HMMA.16816.F32.BF16 R148, R8.reuse, R46, R148 ;  /* 0x0000002e0894723c */ /* 0x040fe20000041894 */
[-CC-:B------:R-:W-:Y:S01]  /*14680*/  FFMA.FTZ R46, R89, R57.reuse, -R62.reuse ;  /* 0x00000039592e7223 */ /* 0x180fe2000001083e */
[----:B------:R-:W-:Y:S01]  /*14690*/  FFMA.FTZ R47, R87, R57, -R62 ;  /* 0x00000039572f7223 */ /* 0x000fe2000001083e */
[----:B------:R-:W1:Y:S08]  /*146a0*/  MUFU.EX2 R42, R42 ;  /* 0x0000002a002a7308 */ /* 0x000e700000000800 */
[----:B------:R-:W-:Y:S08]  /*146b0*/  MUFU.EX2 R41, R41 ;  /* 0x0000002900297308 */ /* 0x000ff00000000800 */
[----:B------:R-:W4:Y:S08]  /*146c0*/  MUFU.EX2 R40, R40 ;  /* 0x0000002800287308 */ /* 0x000f300000000800 */
[----:B------:R-:W-:Y:S08]  /*146d0*/  MUFU.EX2 R45, R45 ;  /* 0x0000002d002d7308 */ /* 0x000ff00000000800 */
[----:B------:R-:W4:Y:S08]  /*146e0*/  MUFU.EX2 R44, R44 ;  /* 0x0000002c002c7308 */ /* 0x000f300000000800 */
[----:B------:R-:W-:Y:S08]  /*146f0*/  MUFU.EX2 R46, R46 ;  /* 0x0000002e002e7308 */ /* 0x000ff00000000800 */
[----:B------:R-:W4:Y:S01]  /*14700*/  MUFU.EX2 R47, R47 ;  /* 0x0000002f002f7308 */ /* 0x000f220000000800 */
[----:B--2---:R-:W-:Y:S01]  /*14710*/  HMMA.16816.F32.BF16 R144, R8, R4, R144 ;  /* 0x000000040890723c */ /* 0x004fe20000041890 */
[----:B------:R-:W-:Y:S01]  /*14720*/  FFMA.FTZ R249, R249, R68, R60 ;  /* 0x00000044f9f97223 */ /* 0x000fe2000001003c */
[----:B------:R-:W-:-:S06]  /*14730*/  FADD.FTZ R64, R64, R117 ;  /* 0x0000007540407221 */ /* 0x000fcc0000010000 */
[----:B------:R-:W-:Y:S01]  /*14740*/  HMMA.16816.F32.BF16 R140, R8, R6, R140 ;  /* 0x00000006088c723c */ /* 0x000fe2000004188c */
[----:B------:R-:W2:Y:S01]  /*14750*/  LDSM.16.MT88.4 R4, [R70+0x6000] ;  /* 0x006000004604783b */ /* 0x000ea20000004200 */
[----:B------:R-:W-:-:S06]  /*14760*/  FADD.FTZ R58, R58, R249 ;  /* 0x000000f93a3a7221 */ /* 0x000fcc0000010000 */
[C---:B---3--:R-:W-:Y:S08]  /*14770*/  HMMA.16816.F32.BF16 R136, R8.reuse, R12, R136 ;  /* 0x0000000c0888723c */ /* 0x048ff00000041888 */
[----:B------:R-:W-:Y:S01]  /*14780*/  HMMA.16816.F32.BF16 R132, R8, R14, R132 ;  /* 0x0000000e0884723c */ /* 0x000fe20000041884 */
[----:B-1----:R-:W-:Y:S01]  /*14790*/  F2FP.BF16.F32.PACK_AB R8, R42, R43 ;  /* 0x0000002b2a08723e */ /* 0x002fe200000010ff */
[----:B------:R-:W1:Y:S01]  /*147a0*/  LDSM.16.MT88.4 R12, [R74+0x6000] ;  /* 0x006000004a0c783b */ /* 0x000e620000004200 */
[----:B----4-:R-:W-:-:S02]  /*147b0*/  F2FP.BF16.F32.PACK_AB R10, R40, R41 ;  /* 0x00000029280a723e */ /* 0x010fc400000010ff */
[----:B------:R-:W-:Y:S02]  /*147c0*/  F2FP.BF16.F32.PACK_AB R9, R44, R45 ;  /* 0x0000002d2c09723e */ /* 0x000fe400000010ff */
[----:B------:R-:W-:Y:S01]  /*147d0*/  F2FP.BF16.F32.PACK_AB R11, R47, R46 ;  /* 0x0000002e2f0b723e */ /* 0x000fe200000010ff */
[----:B------:R-:W-:-:S06]  /*147e0*/  FADD.FTZ R59, R59, R64 ;  /* 0x000000403b3b7221 */ /* 0x000fcc0000010000 */
[----:B------:R-:W-:Y:S01]  /*147f0*/  HMMA.16816.F32.BF16 R160, R8, R16, R160 ;  /* 0x0000001008a0723c */ /* 0x000fe200000418a0 */
[----:B------:R-:W-:Y:S01]  /*14800*/  FADD.FTZ R17, R39, R58 ;  /* 0x0000003a27117221 */ /* 0x000fe20000010000 */
[----:B------:R-:W-:-:S03]  /*14810*/  FADD.FTZ R72, R72, R59 ;  /* 0x0000003b48487221 */ /* 0x000fc60000010000 */
[----:B------:R-:W-:Y:S01]  /*14820*/  FADD.FTZ R17, R0, R17 ;  /* 0x0000001100117221 */ /* 0x000fe20000010000 */
[----:B------:R-:W-:-:S03]  /*14830*/  FADD.FTZ R119, R119, R72 ;  /* 0x0000004877777221 */ /* 0x000fc60000010000 */
[----:B------:R-:W-:Y:S01]  /*14840*/  FADD.FTZ R78, R78, R17 ;  /* 0x000000114e4e7221 */ /* 0x000fe20000010000 */
[C---:B------:R-:W-:Y:S01]  /*14850*/  HMMA.16816.F32.BF16 R156, R8.reuse, R18, R156 ;  /* 0x00000012089c723c */ /* 0x040fe2000004189c */
[----:B------:R-:W-:Y:S01]  /*14860*/  FADD.FTZ R76, R76, R119 ;  /* 0x000000774c4c7221 */ /* 0x000fe20000010000 */
[----:B------:R-:W3:Y:S01]  /*14870*/  LDSM.16.MT88.4 R16, [R216+0x10800] ;  /* 0x01080000d810783b */ /* 0x000ee20000004200 */
[----:B------:R-:W-:Y:S02]  /*14880*/  FADD.FTZ R123, R123, R78 ;  /* 0x0000004e7b7b7221 */ /* 0x000fe40000010000 */
[----:B------:R-:W-:Y:S02]  /*14890*/  FADD.FTZ R121, R121, R76 ;  /* 0x0000004c79797221 */ /* 0x000fe40000010000 */
[----:B------:R-:W-:Y:S01]  /*148a0*/  FADD.FTZ R80, R80, R123 ;  /* 0x0000007b50507221 */ /* 0x000fe20000010000 */
[----:B------:R-:W-:Y:S01]  /*148b0*/  HMMA.16816.F32.BF16 R148, R8, R22, R148 ;  /* 0x000000160894723c */ /* 0x000fe20000041894 */
[----:B------:R-:W-:-:S02]  /*148c0*/  FADD.FTZ R22, R82, R121 ;  /* 0x0000007952167221 */ /* 0x000fc40000010000 */
[----:B------:R-:W-:Y:S01]  /*148d0*/  FADD.FTZ R125, R125, R80 ;  /* 0x000000507d7d7221 */ /* 0x000fe20000010000 */
[-CC-:B------:R-:W-:Y:S01]  /*148e0*/  FFMA.FTZ R0, R81, R57.reuse, -R62.reuse ;  /* 0x0000003951007223 */ /* 0x180fe2000001083e */
[-C--:B------:R-:W-:Y:S01]  /*148f0*/  FFMA.FTZ R23, R79, R57.reuse, -R62 ;  /* 0x000000394f177223 */ /* 0x080fe2000001083e */
[----:B------:R-:W-:Y:S01]  /*14900*/  FADD.FTZ R22, R127, R22 ;  /* 0x000000167f167221 */ /* 0x000fe20000010000 */
[----:B------:R-:W-:Y:S01]  /*14910*/  FADD.FTZ R86, R86, R125 ;  /* 0x0000007d56567221 */ /* 0x000fe20000010000 */
[----:B------:R-:W-:Y:S01]  /*14920*/  HMMA.16816.F32.BF16 R152, R8, R20, R152 ;  /* 0x000000140898723c */ /* 0x000fe20000041898 */
[-CC-:B------:R-:W-:Y:S01]  /*14930*/  FFMA.FTZ R20, R85, R57.reuse, -R62.reuse ;  /* 0x0000003955147223 */ /* 0x180fe2000001083e */
[----:B------:R-:W-:Y:S01]  /*14940*/  FFMA.FTZ R21, R83, R57, -R62 ;  /* 0x0000003953157223 */ /* 0x000fe2000001083e */
[----:B------:R-:W-:Y:S01]  /*14950*/  FADD.FTZ R131, R131, R86 ;  /* 0x0000005683837221 */ /* 0x000fe20000010000 */
[----:B------:R-:W-:Y:S01]  /*14960*/  FADD.FTZ R39, R129, R22 ;  /* 0x0000001681277221 */ /* 0x000fe20000010000 */
[----:B------:R-:W-:Y:S02]  /*14970*/  MUFU.EX2 R36, R36 ;  /* 0x0000002400247308 */ /* 0x000fe40000000800 */
[----:B------:R-:W-:Y:S01]  /*14980*/  FADD.FTZ R88, R88, R131 ;  /* 0x0000008358587221 */ /* 0x000fe20000010000 */
[----:B------:R-:W-:-:S05]  /*14990*/  FADD.FTZ R39, R84, R39 ;  /* 0x0000002754277221 */ /* 0x000fca0000010000 */
[----:B------:R-:W4:Y:S01]  /*149a0*/  MUFU.EX2 R35, R35 ;  /* 0x0000002300237308 */ /* 0x000f220000000800 */
[----:B--2---:R-:W-:Y:S01]  /*149b0*/  HMMA.16816.F32.BF16 R144, R8, R4, R144 ;  /* 0x000000040890723c */ /* 0x004fe20000041890 */
[----:B------:R-:W-:-:S06]  /*149c0*/  FADD.FTZ R165, R165, R88 ;  /* 0x00000058a5a57221 */ /* 0x000fcc0000010000 */
[----:B------:R-:W-:Y:S01]  /*149d0*/  MUFU.EX2 R34, R34 ;  /* 0x0000002200227308 */ /* 0x000fe20000000800 */
[C---:B------:R-:W-:Y:S07]  /*149e0*/  HMMA.16816.F32.BF16 R140, R8.reuse, R6, R140 ;  /* 0x00000006088c723c */ /* 0x040fee000004188c */
[----:B------:R-:W2:Y:S01]  /*149f0*/  MUFU.EX2 R33, R33 ;  /* 0x0000002100217308 */ /* 0x000ea20000000800 */
[C---:B-1----:R-:W-:Y:S07]  /*14a00*/  HMMA.16816.F32.BF16 R136, R8.reuse, R12, R136 ;  /* 0x0000000c0888723c */ /* 0x042fee0000041888 */
[----:B------:R-:W-:Y:S01]  /*14a10*/  MUFU.EX2 R20, R20 ;  /* 0x0000001400147308 */ /* 0x000fe20000000800 */
[----:B------:R-:W-:Y:S01]  /*14a20*/  HMMA.16816.F32.BF16 R132, R8, R14, R132 ;  /* 0x0000000e0884723c */ /* 0x000fe20000041884 */
[----:B------:R-:W1:Y:S06]  /*14a30*/  LDSM.16.MT88.4 R8, [R70+0x6800] ;  /* 0x006800004608783b */ /* 0x000e6c0000004200 */
[----:B------:R-:W3:Y:S01]  /*14a40*/  MUFU.EX2 R21, R21 ;  /* 0x0000001500157308 */ /* 0x000ee20000000800 */
[----:B------:R-:W-:-:S07]  /*14a50*/  FADD.FTZ R90, R90, R39 ;  /* 0x000000275a5a7221 */ /* 0x000fce0000010000 */
[----:B------:R-:W-:Y:S08]  /*14a60*/  MUFU.EX2 R0, R0 ;  /* 0x0000000000007308 */ /* 0x000ff00000000800 */
[----:B------:R-:W1:Y:S01]  /*14a70*/  MUFU.EX2 R23, R23 ;  /* 0x0000001700177308 */ /* 0x000e620000000800 */
[----:B------:R-:W-:Y:S01]  /*14a80*/  FADD.FTZ R94, R94, R165 ;  /* 0x000000a55e5e7221 */ /* 0x000fe20000010000 */
[----:B------:R-:W-:Y:S01]  /*14a90*/  FADD.FTZ R90, R171, R90 ;  /* 0x0000005aab5a7221 */ /* 0x000fe20000010000 */
[----:B------:R-:W-:Y:S02]  /*14aa0*/  LDSM.16.MT88.4 R4, [R37+0x10800] ;  /* 0x010800002504783b */ /* 0x000fe40000004200 */
[----:B------:R-:W-:Y:S01]  /*14ab0*/  FADD.FTZ R175, R175, R94 ;  /* 0x0000005eafaf7221 */ /* 0x000fe20000010000 */
[----:B------:R-:W-:Y:S01]  /*14ac0*/  FADD.FTZ R173, R173, R90 ;  /* 0x0000005aadad7221 */ /* 0x000fe20000010000 */
[----:B----4-:R-:W-:-:S02]  /*14ad0*/  F2FP.BF16.F32.PACK_AB R12, R35, R36 ;  /* 0x00000024230c723e */ /* 0x010fc400000010ff */
[----:B--2---:R-:W-:Y:S01]  /*14ae0*/  F2FP.BF16.F32.PACK_AB R14, R33, R34 ;  /* 0x00000022210e723e */ /* 0x004fe200000010ff */
[----:B------:R-:W-:Y:S01]  /*14af0*/  FADD.FTZ R96, R96, R175 ;  /* 0x000000af60607221 */ /* 0x000fe20000010000 */
[----:B---3--:R-:W-:Y:S01]  /*14b00*/  F2FP.BF16.F32.PACK_AB R13, R21, R20 ;  /* 0x00000014150d723e */ /* 0x008fe200000010ff */
[----:B------:R-:W-:Y:S01]  /*14b10*/  FADD.FTZ R173, R92, R173 ;  /* 0x000000ad5cad7221 */ /* 0x000fe20000010000 */
[----:B-1----:R-:W-:Y:S01]  /*14b20*/  F2FP.BF16.F32.PACK_AB R15, R23, R0 ;  /* 0x00000000170f723e */ /* 0x002fe200000010ff */
[----:B------:R-:W-:Y:S02]  /*14b30*/  FADD.FTZ R177, R177, R96 ;  /* 0x00000060b1b17221 */ /* 0x000fe40000010000 */
[----:B------:R-:W-:Y:S02]  /*14b40*/  FADD.FTZ R98, R98, R173 ;  /* 0x000000ad62627221 */ /* 0x000fe40000010000 */
[----:B------:R-:W-:Y:S02]  /*14b50*/  FADD.FTZ R102, R102, R177 ;  /* 0x000000b166667221 */ /* 0x000fe40000010000 */
[----:B------:R-:W-:Y:S01]  /*14b60*/  HMMA.16816.F32.BF16 R160, R12, R16, R160 ;  /* 0x000000100ca0723c */ /* 0x000fe200000418a0 */
[----:B------:R-:W-:Y:S01]  /*14b70*/  FADD.FTZ R98, R179, R98 ;  /* 0x00000062b3627221 */ /* 0x000fe20000010000 */
[----:B------:R-:W-:-:S06]  /*14b80*/  FADD.FTZ R183, R183, R102 ;  /* 0x00000066b7b77221 */ /* 0x000fcc0000010000 */
        /* <DEDUP_REMOVED lines=9> */
[C---:B------:R-:W-:Y:S01]  /*14c20*/  HMMA.16816.F32.BF16 R144, R12.reuse, R8, R144 ;  /* 0x000000080c90723c */ /* 0x040fe20000041890 */
[----:B------:R-:W-:Y:S02]  /*14c30*/  FADD.FTZ R191, R191, R114 ;  /* 0x00000072bfbf7221 */ /* 0x000fe40000010000 */
[----:B------:R-:W-:Y:S02]  /*14c40*/  FADD.FTZ R9, R189, R106 ;  /* 0x0000006abd097221 */ /* 0x000fe40000010000 */
[----:B------:R-:W-:Y:S02]  /*14c50*/  FADD.FTZ R120, R120, R191 ;  /* 0x000000bf78787221 */ /* 0x000fe40000010000 */
[----:B------:R-:W-:Y:S02]  /*14c60*/  FADD.FTZ R9, R110, R9 ;  /* 0x000000096e097221 */ /* 0x000fe40000010000 */
[----:B------:R-:W-:Y:S01]  /*14c70*/  FADD.FTZ R195, R195, R120 ;  /* 0x00000078c3c37221 */ /* 0x000fe20000010000 */
[----:B------:R-:W-:Y:S01]  /*14c80*/  HMMA.16816.F32.BF16 R140, R12, R10, R140 ;  /* 0x0000000a0c8c723c */ /* 0x000fe2000004188c */
[----:B------:R-:W-:-:S02]  /*14c90*/  FADD.FTZ R60, R122, R9 ;  /* 0x000000097a3c7221 */ /* 0x000fc40000010000 */
[----:B------:R-:W2:Y:S01]  /*14ca0*/  LDSM.16.MT88.4 R8, [R37+0x11000] ;  /* 0x011000002508783b */ /* 0x000ea20000004200 */
[----:B------:R-:W-:Y:S01]  /*14cb0*/  FADD.FTZ R126, R126, R195 ;  /* 0x000000c37e7e7221 */ /* 0x000fe20000010000 */
[----:B------:R-:W-:-:S03]  /*14cc0*/  FADD.FTZ R60, R203, R60 ;  /* 0x0000003ccb3c7221 */ /* 0x000fc60000010000 */
[----:B------:R-:W-:Y:S01]  /*14cd0*/  FADD.FTZ R207, R207, R126 ;  /* 0x0000007ecfcf7221 */ /* 0x000fe20000010000 */
[-CC-:B------:R-:W-:Y:S01]  /*14ce0*/  FFMA.FTZ R22, R77, R57.reuse, -R62.reuse ;  /* 0x000000394d167223 */ /* 0x180fe2000001083e */
[-CC-:B------:R-:W-:Y:S01]  /*14cf0*/  FFMA.FTZ R39, R75, R57.reuse, -R62.reuse ;  /* 0x000000394b277223 */ /* 0x180fe2000001083e */
[-CC-:B------:R-:W-:Y:S01]  /*14d00*/  FFMA.FTZ R58, R73, R57.reuse, -R62.reuse ;  /* 0x00000039493a7223 */ /* 0x180fe2000001083e */
[----:B------:R-:W-:Y:S01]  /*14d10*/  FADD.FTZ R168, R168, R207 ;  /* 0x000000cfa8a87221 */ /* 0x000fe20000010000 */
[----:B------:R-:W-:Y:S01]  /*14d20*/  FFMA.FTZ R59, R71, R57, -R62 ;  /* 0x00000039473b7223 */ /* 0x000fe2000001083e */
[----:B-1----:R-:W-:Y:S01]  /*14d30*/  HMMA.16816.F32.BF16 R136, R12, R16, R136 ;  /* 0x000000100c88723c */ /* 0x002fe20000041888 */
[----:B------:R-:W-:Y:S01]  /*14d40*/  FADD.FTZ R17, R205, R60 ;  /* 0x0000003ccd117221 */ /* 0x000fe20000010000 */
[----:B------:R-:W-:-:S03]  /*14d50*/  FADD.FTZ R209, R209, R168 ;  /* 0x000000a8d1d17221 */ /* 0x000fc60000010000 */
[----:B------:R-:W-:Y:S01]  /*14d60*/  FADD.FTZ R17, R124, R17 ;  /* 0x000000117c117221 */ /* 0x000fe20000010000 */
[----:B------:R-:W-:Y:S01]  /*14d70*/  MUFU.EX2 R32, R32 ;  /* 0x0000002000207308 */ /* 0x000fe20000000800 */
[----:B------:R-:W-:Y:S02]  /*14d80*/  FADD.FTZ R170, R170, R209 ;  /* 0x000000d1aaaa7221 */ /* 0x000fe40000010000 */
[----:B------:R-:W-:Y:S01]  /*14d90*/  FADD.FTZ R172, R172, R17 ;  /* 0x00000011acac7221 */ /* 0x000fe20000010000 */
[----:B------:R-:W-:Y:S04]  /*14da0*/  HMMA.16816.F32.BF16 R152, R12, R4, R152 ;  /* 0x000000040c98723c */ /* 0x000fe80000041898 */
[----:B------:R-:W1:Y:S01]  /*14db0*/  MUFU.EX2 R31, R31 ;  /* 0x0000001f001f7308 */ /* 0x000e620000000800 */
[----:B------:R-:W-:Y:S01]  /*14dc0*/  FADD.FTZ R211, R211, R172 ;  /* 0x000000acd3d37221 */ /* 0x000fe20000010000 */
[----:B------:R-:W-:-:S06]  /*14dd0*/  FADD.FTZ R237, R237, R170 ;  /* 0x000000aaeded7221 */ /* 0x000fcc0000010000 */
[----:B------:R-:W-:Y:S01]  /*14de0*/  MUFU.EX2 R30, R30 ;  /* 0x0000001e001e7308 */ /* 0x000fe20000000800 */
[C---:B------:R-:W-:Y:S07]  /*14df0*/  HMMA.16816.F32.BF16 R148, R12.reuse, R6, R148 ;  /* 0x000000060c94723c */ /* 0x040fee0000041894 */
[----:B------:R-:W3:Y:S01]  /*14e00*/  MUFU.EX2 R29, R29 ;  /* 0x0000001d001d7308 */ /* 0x000ee20000000800 */
[----:B------:R-:W-:Y:S01]  /*14e10*/  HMMA.16816.F32.BF16 R132, R12, R18, R132 ;  /* 0x000000120c84723c */ /* 0x000fe20000041884 */
[----:B------:R-:W4:Y:S06]  /*14e20*/  LDSM.16.MT88.4 R12, [R70+0x7000] ;  /* 0x00700000460c783b */ /* 0x000f2c0000004200 */
[----:B------:R-:W-:Y:S08]  /*14e30*/  MUFU.EX2 R22, R22 ;  /* 0x0000001600167308 */ /* 0x000ff00000000800 */
[----:B------:R-:W2:Y:S08]  /*14e40*/  MUFU.EX2 R39, R39 ;  /* 0x0000002700277308 */ /* 0x000eb00000000800 */
[----:B------:R-:W-:Y:S08]  /*14e50*/  MUFU.EX2 R58, R58 ;  /* 0x0000003a003a7308 */ /* 0x000ff00000000800 */
[----:B------:R-:W4:Y:S01]  /*14e60*/  MUFU.EX2 R59, R59 ;  /* 0x0000003b003b7308 */ /* 0x000f220000000800 */
[----:B------:R-:W-:Y:S01]  /*14e70*/  FADD.FTZ R130, R130, R211 ;  /* 0x000000d382827221 */ /* 0x000fe20000010000 */
[----:B------:R-:W-:Y:S01]  /*14e80*/  FADD.FTZ R174, R174, R237 ;  /* 0x000000edaeae7221 */ /* 0x000fe20000010000 */
[----:B-1----:R-:W-:Y:S01]  /*14e90*/  F2FP.BF16.F32.PACK_AB R16, R31, R32 ;  /* 0x000000201f10723e */ /* 0x002fe200000010ff */
[----:B------:R-:W1:Y:S01]  /*14ea0*/  LDSM.16.MT88.4 R4, [R216+0x11000] ;  /* 0x01100000d804783b */ /* 0x000e620000004200 */
[----:B------:R-:W-:Y:S01]  /*14eb0*/  FADD.FTZ R213, R213, R130 ;  /* 0x00000082d5d57221 */ /* 0x000fe20000010000 */
[----:B------:R-:W-:Y:S01]  /*14ec0*/  FADD.FTZ R215, R215, R174 ;  /* 0x000000aed7d77221 */ /* 0x000fe20000010000 */
[----:B---3--:R-:W-:-:S02]  /*14ed0*/  F2FP.BF16.F32.PACK_AB R18, R29, R30 ;  /* 0x0000001e1d12723e */ /* 0x008fc400000010ff */
[----:B--2---:R-:W-:Y:S01]  /*14ee0*/  F2FP.BF16.F32.PACK_AB R17, R39, R22 ;  /* 0x000000162711723e */ /* 0x004fe200000010ff */
[----:B------:R-:W-:Y:S01]  /*14ef0*/  FADD.FTZ R118, R118, R213 ;  /* 0x000000d576767221 */ /* 0x000fe20000010000 */
[----:B------:R-:W-:Y:S01]  /*14f00*/  FADD.FTZ R116, R116, R215 ;  /* 0x000000d774747221 */ /* 0x000fe20000010000 */
[----:B----4-:R-:W-:Y:S02]  /*14f10*/  F2FP.BF16.F32.PACK_AB R19, R59, R58 ;  /* 0x0000003a3b13723e */ /* 0x010fe400000010ff */
[----:B------:R-:W-:Y:S01]  /*14f20*/  FADD.FTZ R219, R219, R118 ;  /* 0x00000076dbdb7221 */ /* 0x000fe20000010000 */
[----:B------:R-:W-:-:S04]  /*14f30*/  FADD.FTZ R199, R199, R116 ;  /* 0x00000074c7c77221 */ /* 0x000fc80000010000 */
[----:B------:R-:W-:Y:S01]  /*14f40*/  FADD.FTZ R128, R128, R199 ;  /* 0x000000c780807221 */ /* 0x000fe20000010000 */
[----:B------:R-:W-:Y:S01]  /*14f50*/  HMMA.16816.F32.BF16 R152, R16, R8, R152 ;  /* 0x000000081098723c */ /* 0x000fe20000041898 */
        /* <DEDUP_REMOVED lines=10> */
[----:B------:R-:W-:Y:S01]  /*15000*/  FADD.FTZ R52, R52, R53 ;  /* 0x0000003534347221 */ /* 0x000fe20000010000 */
[----:B------:R-:W-:Y:S01]  /*15010*/  HMMA.16816.F32.BF16 R144, R16, R12, R144 ;  /* 0x0000000c1090723c */ /* 0x000fe20000041890 */
        /* <DEDUP_REMOVED lines=13> */
[----:B------:R-:W-:Y:S01]  /*150f0*/  FADD.FTZ R184, R184, R103 ;  /* 0x00000067b8b87221 */ /* 0x000fe20000010000 */
[----:B-1----:R-:W-:Y:S01]  /*15100*/  HMMA.16816.F32.BF16 R160, R16, R4, R160 ;  /* 0x0000000410a0723c */ /* 0x002fe200000418a0 */
[----:B------:R-:W-:Y:S02]  /*15110*/  FADD.FTZ R188, R188, R97 ;  /* 0x00000061bcbc7221 */ /* 0x000fe40000010000 */
[----:B------:R-:W-:-:S05]  /*15120*/  FADD.FTZ R184, R107, R184 ;  /* 0x000000b86bb87221 */ /* 0x000fca0000010000 */
[----:B------:R-:W-:Y:S01]  /*15130*/  HMMA.16816.F32.BF16 R156, R16, R6, R156 ;  /* 0x00000006109c723c */ /* 0x000fe2000004189c */
[----:B------:R-:W1:Y:S01]  /*15140*/  LDSM.16.MT88.4 R4, [R74+0x7000] ;  /* 0x007000004a04783b */ /* 0x000e620000004200 */
[----:B------:R-:W-:Y:S01]  /*15150*/  FADD.FTZ R43, R43, R184 ;  /* 0x000000b82b2b7221 */ /* 0x000fe20000010000 */
[----:B------:R-:W-:Y:S01]  /*15160*/  FADD.FTZ R45, R45, R188 ;  /* 0x000000bc2d2d7221 */ /* 0x000fe20000010000 */
[----:B------:R-:W-:Y:S01]  /*15170*/  FFMA.FTZ R69, R69, R57, -R62 ;  /* 0x0000003945457223 */ /* 0x000fe2000001083e */
[----:B------:R-:W-:Y:S01]  /*15180*/  LDSM.16.MT88.4 R72, [R74+0x7800] ;  /* 0x007800004a48783b */ /* 0x000fe20000004200 */
[----:B------:R-:W-:Y:S01]  /*15190*/  FADD.FTZ R42, R42, R43 ;  /* 0x0000002b2a2a7221 */ /* 0x000fe20000010000 */
[----:B------:R-:W-:-:S03]  /*151a0*/  FADD.FTZ R45, R44, R45 ;  /* 0x0000002d2c2d7221 */ /* 0x000fc60000010000 */
[----:B------:R-:W-:Y:S01]  /*151b0*/  FADD.FTZ R41, R41, R42 ;  /* 0x0000002a29297221 */ /* 0x000fe20000010000 */
[----:B------:R-:W-:-:S03]  /*151c0*/  FADD.FTZ R46, R46, R45 ;  /* 0x0000002d2e2e7221 */ /* 0x000fc60000010000 */
[----:B------:R-:W-:Y:S01]  /*151d0*/  FADD.FTZ R41, R40, R41 ;  /* 0x0000002928297221 */ /* 0x000fe20000010000 */
[----:B------:R-:W-:Y:S01]  /*151e0*/  FADD.FTZ R47, R47, R46 ;  /* 0x0000002e2f2f7221 */ /* 0x000fe20000010000 */
[C---:B------:R-:W-:Y:S01]  /*151f0*/  HMMA.16816.F32.BF16 R148, R16.reuse, R10, R148 ;  /* 0x0000000a1094723c */ /* 0x040fe20000041894 */
[----:B------:R2:W-:Y:S01]  /*15200*/  MUFU.EX2 R55, R69 ;  /* 0x0000004500377308 */ /* 0x0005e20000000800 */
[----:B------:R-:W-:Y:S01]  /*15210*/  FADD.FTZ R36, R36, R41 ;  /* 0x0000002924247221 */ /* 0x000fe20000010000 */
[----:B------:R-:W-:Y:S01]  /*15220*/  FADD.FTZ R20, R20, R47 ;  /* 0x0000002f14147221 */ /* 0x000fe20000010000 */
[----:B------:R-:W3:Y:S04]  /*15230*/  LDSM.16.MT88.4 R8, [R37+0x11800] ;  /* 0x011800002508783b */ /* 0x000ee80000004200 */
[----:B------:R-:W-:Y:S01]  /*15240*/  HMMA.16816.F32.BF16 R140, R16, R14, R140 ;  /* 0x0000000e108c723c */ /* 0x000fe2000004188c */
[----:B------:R-:W-:Y:S01]  /*15250*/  LDSM.16.MT88.4 R12, [R216+0x11800] ;  /* 0x01180000d80c783b */ /* 0x000fe20000004200 */
[----:B------:R-:W-:Y:S01]  /*15260*/  FADD.FTZ R35, R35, R36 ;  /* 0x0000002423237221 */ /* 0x000fe20000010000 */
[----:B------:R-:W-:-:S02]  /*15270*/  FADD.FTZ R21, R21, R20 ;  /* 0x0000001415157221 */ /* 0x000fc40000010000 */
[----:B--2---:R-:W2:Y:S01]  /*15280*/  LDSM.16.MT88.4 R68, [R70+0x7800] ;  /* 0x007800004644783b */ /* 0x004ea20000004200 */
[----:B------:R-:W-:Y:S01]  /*15290*/  FADD.FTZ R34, R34, R35 ;  /* 0x0000002322227221 */ /* 0x000fe20000010000 */
[----:B------:R-:W-:Y:S01]  /*152a0*/  FADD.FTZ R0, R0, R21 ;  /* 0x0000001500007221 */ /* 0x000fe20000010000 */
[-CC-:B------:R-:W-:Y:S01]  /*152b0*/  FFMA.FTZ R67, R67, R57.reuse, -R62.reuse ;  /* 0x0000003943437223 */ /* 0x180fe2000001083e */
[-C--:B------:R-:W-:Y:S01]  /*152c0*/  FFMA.FTZ R50, R61, R57.reuse, -R62 ;  /* 0x000000393d327223 */ /* 0x080fe2000001083e */
[----:B------:R-:W-:Y:S01]  /*152d0*/  FADD.FTZ R33, R33, R34 ;  /* 0x0000002221217221 */ /* 0x000fe20000010000 */
[----:B------:R-:W-:Y:S01]  /*152e0*/  FADD.FTZ R23, R23, R0 ;  /* 0x0000000017177221 */ /* 0x000fe20000010000 */
[----:B------:R-:W-:Y:S01]  /*152f0*/  FFMA.FTZ R63, R63, R57, -R62 ;  /* 0x000000393f3f7223 */ /* 0x000fe2000001083e */
[----:B------:R-:W-:Y:S01]  /*15300*/  MUFU.EX2 R28, R28 ;  /* 0x0000001c001c7308 */ /* 0x000fe20000000800 */
[----:B------:R-:W-:Y:S01]  /*15310*/  FADD.FTZ R32, R32, R33 ;  /* 0x0000002120207221 */ /* 0x000fe20000010000 */
[----:B------:R-:W-:-:S06]  /*15320*/  FADD.FTZ R22, R22, R23 ;  /* 0x0000001716167221 */ /* 0x000fcc0000010000 */
[----:B------:R-:W4:Y:S01]  /*15330*/  MUFU.EX2 R27, R27 ;  /* 0x0000001b001b7308 */ /* 0x000f220000000800 */
[----:B------:R-:W-:Y:S01]  /*15340*/  FADD.FTZ R31, R31, R32 ;  /* 0x000000201f1f7221 */ /* 0x000fe20000010000 */
[----:B------:R-:W-:-:S06]  /*15350*/  FADD.FTZ R39, R39, R22 ;  /* 0x0000001627277221 */ /* 0x000fcc0000010000 */
[----:B------:R-:W3:Y:S01]  /*15360*/  MUFU.EX2 R54, R67 ;  /* 0x0000004300367308 */ /* 0x000ee20000000800 */
[C---:B-1----:R-:W-:Y:S07]  /*15370*/  HMMA.16816.F32.BF16 R136, R16.reuse, R4, R136 ;  /* 0x000000041088723c */ /* 0x042fee0000041888 */
[----:B------:R-:W-:Y:S01]  /*15380*/  MUFU.EX2 R26, R26 ;  /* 0x0000001a001a7308 */ /* 0x000fe20000000800 */
[----:B------:R-:W-:Y:S07]  /*15390*/  HMMA.16816.F32.BF16 R132, R16, R6, R132 ;  /* 0x000000061084723c */ /* 0x000fee0000041884 */
[----:B------:R-:W1:Y:S01]  /*153a0*/  MUFU.EX2 R25, R25 ;  /* 0x0000001900197308 */ /* 0x000e620000000800 */
[----:B------:R-:W2:Y:S07]  /*153b0*/  S2R R231, SR_CTAID.X ;  /* 0x0000000000e77919 */ /* 0x000eae0000002500 */
[----:B------:R-:W-:Y:S01]  /*153c0*/  MUFU.EX2 R51, R63 ;  /* 0x0000003f00337308 */ /* 0x000fe20000000800 */
[----:B------:R-:W2:Y:S07]  /*153d0*/  S2R R230, SR_CTAID.Y ;  /* 0x0000000000e67919 */ /* 0x000eae0000002600 */
[----:B------:R-:W1:Y:S01]  /*153e0*/  MUFU.EX2 R50, R50 ;  /* 0x0000003200327308 */ /* 0x000e620000000800 */
[----:B------:R-:W2:Y:S01]  /*153f0*/  S2R R229, SR_CTAID.Z ;  /* 0x0000000000e57919 */ /* 0x000ea20000002700 */
[----:B------:R-:W-:Y:S01]  /*15400*/  FADD.FTZ R30, R30, R31 ;  /* 0x0000001f1e1e7221 */ /* 0x000fe20000010000 */
[----:B------:R-:W-:Y:S01]  /*15410*/  FADD.FTZ R58, R58, R39 ;  /* 0x000000273a3a7221 */ /* 0x000fe20000010000 */
[----:B------:R-:W2:Y:S02]  /*15420*/  S2R R167, SR_TID.X ;  /* 0x0000000000a77919 */ /* 0x000ea40000002100 */
[----:B------:R-:W-:Y:S01]  /*15430*/  FADD.FTZ R29, R29, R30 ;  /* 0x0000001e1d1d7221 */ /* 0x000fe20000010000 */
[----:B------:R-:W-:Y:S01]  /*15440*/  FADD.FTZ R58, R59, R58 ;  /* 0x0000003a3b3a7221 */ /* 0x000fe20000010000 */
[----:B------:R-:W-:-:S02]  /*15450*/  ISETP.GT.AND P0, PT, R38, R223, PT ;  /* 0x000000df2600720c */ /* 0x000fc40003f04270 */
[----:B----4-:R-:W-:Y:S01]  /*15460*/  F2FP.BF16.F32.PACK_AB R4, R27, R28 ;  /* 0x0000001c1b04723e */ /* 0x010fe200000010ff */
[----:B------:R-:W-:Y:S01]  /*15470*/  FADD.FTZ R28, R28, R29 ;  /* 0x0000001d1c1c7221 */ /* 0x000fe20000010000 */
[----:B---3--:R-:W-:Y:S01]  /*15480*/  F2FP.BF16.F32.PACK_AB R5, R54, R55 ;  /* 0x000000373605723e */ /* 0x008fe200000010ff */
[----:B------:R-:W-:Y:S01]  /*15490*/  FADD.FTZ R55, R55, R58 ;  /* 0x0000003a37377221 */ /* 0x000fe20000010000 */
[----:B-1----:R-:W-:Y:S01]  /*154a0*/  F2FP.BF16.F32.PACK_AB R6, R25, R26 ;  /* 0x0000001a1906723e */ /* 0x002fe200000010ff */
[----:B------:R-:W-:Y:S01]  /*154b0*/  FADD.FTZ R27, R27, R28 ;  /* 0x0000001c1b1b7221 */ /* 0x000fe20000010000 */
[----:B------:R-:W-:Y:S01]  /*154c0*/  F2FP.BF16.F32.PACK_AB R7, R50, R51 ;  /* 0x000000333207723e */ /* 0x000fe200000010ff */
[----:B------:R-:W-:Y:S02]  /*154d0*/  FADD.FTZ R54, R54, R55 ;  /* 0x0000003736367221 */ /* 0x000fe40000010000 */
[----:B------:R-:W-:Y:S02]  /*154e0*/  FADD.FTZ R26, R26, R27 ;  /* 0x0000001b1a1a7221 */ /* 0x000fe40000010000 */
[----:B------:R-:W-:-:S02]  /*154f0*/  FADD.FTZ R51, R51, R54 ;  /* 0x0000003633337221 */ /* 0x000fc40000010000 */
[C---:B------:R-:W-:Y:S01]  /*15500*/  HMMA.16816.F32.BF16 R152, R4.reuse, R8, R152 ;  /* 0x000000080498723c */ /* 0x040fe20000041898 */
[----:B------:R-:W-:Y:S01]  /*15510*/  IMAD.MOV.U32 R0, RZ, RZ, R56 ;  /* 0x000000ffff007224 */ /* 0x000fe200078e0038 */
[----:B------:R-:W-:Y:S01]  /*15520*/  MOV R228, 0x90 ;  /* 0x0000009000e47802 */ /* 0x000fe20000000f00 */
[----:B------:R-:W-:Y:S02]  /*15530*/  IMAD.MOV.U32 R36, RZ, RZ, R24 ;  /* 0x000000ffff247224 */ /* 0x000fe400078e0018 */
[----:B------:R-:W-:Y:S01]  /*15540*/  FADD.FTZ R252, R25, R26 ;  /* 0x0000001a19fc7221 */ /* 0x000fe20000010000 */
[----:B------:R-:W-:Y:S02]  /*15550*/  @P0 IMAD.MOV.U32 R0, RZ, RZ, R56 ;  /* 0x000000ffff000224 */ /* 0x000fe400078e0038 */
[----:B------:R-:W-:Y:S01]  /*15560*/  HMMA.16816.F32.BF16 R148, R4, R10, R148 ;  /* 0x0000000a0494723c */ /* 0x000fe20000041894 */
[----:B------:R-:W-:Y:S02]  /*15570*/  @P0 IMAD.MOV.U32 R36, RZ, RZ, R24 ;  /* 0x000000ffff240224 */ /* 0x000fe400078e0018 */
[----:B------:R-:W-:Y:S01]  /*15580*/  FADD.FTZ R249, R50, R51 ;  /* 0x0000003332f97221 */ /* 0x000fe20000010000 */
[----:B------:R-:W-:-:S04]  /*15590*/  @P0 VIADD R248, R164, 0xfffffffd ;  /* 0xfffffffda4f80836 */ /* 0x000fc80000000000 */
[C---:B--2---:R-:W-:Y:S08]  /*155a0*/  HMMA.16816.F32.BF16 R144, R4.reuse, R68, R144 ;  /* 0x000000440490723c */ /* 0x044ff00000041890 */
[C---:B------:R-:W-:Y:S08]  /*155b0*/  HMMA.16816.F32.BF16 R140, R4.reuse, R70, R140 ;  /* 0x00000046048c723c */ /* 0x040ff0000004188c */
[C---:B------:R-:W-:Y:S08]  /*155c0*/  HMMA.16816.F32.BF16 R160, R4.reuse, R12, R160 ;  /* 0x0000000c04a0723c */ /* 0x040ff000000418a0 */
[C---:B------:R-:W-:Y:S08]  /*155d0*/  HMMA.16816.F32.BF16 R156, R4.reuse, R14, R156 ;  /* 0x0000000e049c723c */ /* 0x040ff0000004189c */
[C---:B------:R-:W-:Y:S08]  /*155e0*/  HMMA.16816.F32.BF16 R136, R4.reuse, R72, R136 ;  /* 0x000000480488723c */ /* 0x040ff00000041888 */
[----:B------:R-:W-:Y:S01]  /*155f0*/  HMMA.16816.F32.BF16 R132, R4, R74, R132 ;  /* 0x0000004a0484723c */ /* 0x000fe20000041884 */
[----:B------:R-:W-:-:S04]  /*15600*/  NOP ;  /* 0x0000000000007918 */ /* 0x000fc80000000000 */
[----:B------:R-:W-:-:S15]  /*15610*/  @P0 BRA `(.L_x_2416) ;  /* 0x0000000000040947 */ /* 0x000fde0003800000 */
.L_x_2405:
[----:B------:R-:W-:-:S05]  /*15620*/  IADD3 R248, PT, PT, R38, -0x1, RZ ;  /* 0xffffffff26f87810 */ /* 0x000fca0007ffe0ff */
.L_x_2416:
[----:B------:R-:W-:Y:S05]  /*15630*/  BSYNC B2 ;  /* 0x0000000000027941 */ /* 0x000fea0003800000 */
.L_x_2404:
[----:B------:R-:W-:-:S13]  /*15640*/  ISETP.GE.AND P0, PT, R248, R223, PT ;  /* 0x000000dff800720c */ /* 0x000fda0003f06270 */
[----:B------:R-:W-:Y:S05]  /*15650*/  @!P0 BRA `(.L_x_2417) ;  /* 0x00000098001c8947 */ /* 0x000fea0003800000 */
[----:B------:R-:W-:Y:S01]  /*15660*/  ISETP.NE.U32.AND P1, PT, R242, RZ, PT ;  /* 0x000000fff200720c */ /* 0x000fe20003f25070 */
[----:B------:R-:W-:Y:S01]  /*15670*/  IMAD.MOV.U32 R164, RZ, RZ, R0 ;  /* 0x000000ffffa47224 */ /* 0x000fe200078e0000 */
[----:B------:R-:W-:Y:S01]  /*15680*/  MOV R165, R36 ;  /* 0x0000002400a57202 */ /* 0x000fe20000000f00 */
[----:B------:R-:W-:Y:S01]  /*15690*/  VIADD R247, R216, 0xa040 ;  /* 0x0000a040d8f77836 */ /* 0x000fe20000000000 */
[----:B------:R-:W-:-:S13]  /*156a0*/  ISETP.NE.AND.EX P1, PT, R243, RZ, PT, P1 ;  /* 0x000000fff300720c */ /* 0x000fda0003f25310 */
.L_x_2424:
[CC--:B-----5:R-:W-:Y:S01]  /*156b0*/  ISETP.GE.AND P4, PT, R166.reuse, R233.reuse, PT ;  /* 0x000000e9a600720c */ /* 0x0e0fe20003f86270 */
[----:B------:R-:W1:Y:S01]  /*156c0*/  S2R R167, SR_TID.X ;  /* 0x0000000000a77919 */ /* 0x000e620000002100 */
[----:B------:R-:W-:Y:S01]  /*156d0*/  ISETP.GE.AND P3, PT, R166, R233, PT ;  /* 0x000000e9a600720c */ /* 0x000fe20003f66270 */
[----:B------:R-:W-:Y:S04]  /*156e0*/  DEPBAR.LE SB0, 0x0 ;  /* 0x000080000000791a */ /* 0x000fe80000000000 */
[----:B------:R-:W-:Y:S05]  /*156f0*/  WARPSYNC.ALL ;  /* 0x0000000000007948 */ /* 0x000fea0003800000 */
[----:B------:R-:W-:Y:S01]  /*15700*/  BAR.SYNC.DEFER_BLOCKING 0x0 ;  /* 0x0000000000007b1d */ /* 0x000fe20000010000 */
[----:B------:R-:W-:Y:S02]  /*15710*/  @!P1 IMAD.MOV.U32 R7, RZ, RZ, RZ ;  /* 0x000000ffff079224 */ /* 0x000fe400078e00ff */
[----:B------:R-:W-:Y:S02]  /*15720*/  IMAD.MOV.U32 R5, RZ, RZ, R238 ;  /* 0x000000ffff057224 */ /* 0x000fe400078e00ee */
[----:B------:R-:W-:Y:S01]  /*15730*/  IMAD.MOV.U32 R4, RZ, RZ, R239 ;  /* 0x000000ffff047224 */ /* 0x000fe200078e00ef */
[----:B------:R-:W-:Y:S02]  /*15740*/  @!P1 IADD3 R7, P0, PT, RZ, -R7, RZ ;  /* 0x80000007ff079210 */ /* 0x000fe40007f1e0ff */
[C---:B-1----:R-:W-:Y:S01]  /*15750*/  LOP3.LUT R169, R167.reuse, 0x8, RZ, 0xc0, !PT ;  /* 0x00000008a7a97812 */ /* 0x042fe200078ec0ff */
[C---:B------:R-:W-:Y:S01]  /*15760*/  IMAD.SHL.U32 R0, R167.reuse, 0x40, RZ ;  /* 0x00000040a7007824 */ /* 0x040fe200078e00ff */
[----:B------:R-:W2:Y:S01]  /*15770*/  @!P1 LD.E R6, desc[UR4][R2.64+0x40] ;  /* 0x0000400402069980 */ /* 0x000ea2000c101900 */
[----:B------:R-:W-:Y:S01]  /*15780*/  IMAD.SHL.U32 R221, R167, 0x8, RZ ;  /* 0x00000008a7dd7824 */ /* 0x000fe200078e00ff */
[----:B------:R-:W-:Y:S02]  /*15790*/  BSSY.RECONVERGENT B0, `(.L_x_2418) ;  /* 0x0000048000007945 */ /* 0x000fe40003800200 */
[----:B------:R-:W-:Y:S02]  /*157a0*/  LOP3.LUT R169, R169, 0x1c0, R0, 0xf8, !PT ;  /* 0x000001c0a9a97812 */ /* 0x000fe400078ef800 */
[----:B------:R-:W-:Y:S01]  /*157b0*/  LOP3.LUT R166, R221, 0x38, RZ, 0xc0, !PT ;  /* 0x00000038dda67812 */ /* 0x000fe200078ec0ff */
[----:B--2---:R-:W-:Y:S04]  /*157c0*/  @!P1 IMAD.SHL.U32 R6, R6, 0x100, RZ ;  /* 0x0000010006069824 */ /* 0x004fe800078e00ff */
[----:B------:R-:W-:Y:S05]  /*157d0*/  @!P1 IMAD.X R6, RZ, RZ, ~R6, P0 ;  /* 0x000000ffff069224 */ /* 0x000fea00000e0e06 */
[----:B------:R-:W-:Y:S04]  /*157e0*/  @!P1 SHF.R.S64 R7, R7, 0x1f, R6 ;  /* 0x0000001f07079819 */ /* 0x000fe80000001006 */
[----:B------:R-:W-:Y:S04]  /*157f0*/  @!P1 IADD3 R238, P0, PT, R238, R7, RZ ;  /* 0x00000007eeee9210 */ /* 0x000fe80007f1e0ff */
[----:B------:R-:W-:Y:S01]  /*15800*/  @!P1 LEA.HI.X.SX32 R239, R6, R239, 0x1, P0 ;  /* 0x000000ef06ef9211 */ /* 0x000fe200000f0eff */
[----:B------:R-:W-:Y:S08]  /*15810*/  @!P1 BRA `(.L_x_2419) ;  /* 0x0000000000fc9947 */ /* 0x000ff00003800000 */
[----:B------:R-:W2:Y:S02]  /*15820*/  LD.E R13, desc[UR4][R2.64+0x170] ;  /* 0x00017004020d7980 */ /* 0x000ea4000c101900 */
[-C--:B--2---:R-:W-:Y:S02]  /*15830*/  IABS R10, R13.reuse ;  /* 0x0000000d000a7213 */ /* 0x084fe40000000000 */
[-C--:B------:R-:W-:Y:S02]  /*15840*/  IABS R8, R13.reuse ;  /* 0x0000000d00087213 */ /* 0x080fe40000000000 */
[----:B------:R-:W1:Y:S03]  /*15850*/  I2F.RP R11, R10 ;  /* 0x0000000a000b7306 */ /* 0x000e660000209400 */
[----:B------:R-:W-:Y:S07]  /*15860*/  IMAD.MOV R8, RZ, RZ, -R8 ;  /* 0x000000ffff087224 */ /* 0x000fee00078e0a08 */
[----:B-1----:R-:W1:Y:S02]  /*15870*/  MUFU.RCP R6, R11 ;  /* 0x0000000b00067308 */ /* 0x002e640000001000 */
[----:B-1----:R-:W-:Y:S02]  /*15880*/  VIADD R16, R6, 0xffffffe ;  /* 0x0ffffffe06107836 */ /* 0x002fe40000000000 */
[----:B------:R-:W-:Y:S06]  /*15890*/  IMAD.SHL.U32 R6, R248, 0x100, RZ ;  /* 0x00000100f8067824 */ /* 0x000fec00078e00ff */
[----:B------:R-:W1:Y:S01]  /*158a0*/  F2I.FTZ.U32.TRUNC.NTZ R17, R16 ;  /* 0x0000001000117305 */ /* 0x000e62000021f000 */
[C---:B------:R-:W-:Y:S02]  /*158b0*/  IADD3 R14, PT, PT, R6.reuse, 0x100, RZ ;  /* 0x00000100060e7810 */ /* 0x040fe40007ffe0ff */
[----:B------:R-:W-:Y:S02]  /*158c0*/  IABS R7, R6 ;  /* 0x0000000600077213 */ /* 0x000fe40000000000 */
[-C--:B------:R-:W-:Y:S01]  /*158d0*/  LOP3.LUT R6, R6, R13.reuse, RZ, 0x3c, !PT ;  /* 0x0000000d06067212 */ /* 0x080fe200078e3cff */
[--C-:B-1----:R-:W-:Y:S02]  /*158e0*/  IMAD.MOV R9, RZ, RZ, -R17.reuse ;  /* 0x000000ffff097224 */ /* 0x102fe400078e0a11 */
[----:B------:R-:W-:Y:S02]  /*158f0*/  IMAD.MOV.U32 R16, RZ, RZ, RZ ;  /* 0x000000ffff107224 */ /* 0x000fe400078e00ff */
[----:B------:R-:W-:Y:S01]  /*15900*/  IMAD R12, R9, R10, RZ ;  /* 0x0000000a090c7224 */ /* 0x000fe200078e02ff */
[----:B------:R-:W-:Y:S02]  /*15910*/  IABS R9, R14 ;  /* 0x0000000e00097213 */ /* 0x000fe40000000000 */
[----:B------:R-:W-:Y:S01]  /*15920*/  LOP3.LUT R14, R14, R13, RZ, 0x3c, !PT ;  /* 0x0000000d0e0e7212 */ /* 0x000fe200078e3cff */
        /* <DEDUP_REMOVED lines=15> */
[----:B------:R-:W-:Y:S02]  /*15a20*/  ISETP.GE.AND P2, PT, R14, RZ, PT ;  /* 0x000000ff0e00720c */ /* 0x000fe40003f46270 */
[----:B------:R-:W-:Y:S01]  /*15a30*/  LOP3.LUT R9, RZ, R13, RZ, 0x33, !PT ;  /* 0x0000000dff097212 */ /* 0x000fe200078e33ff */
[----:B------:R-:W3:Y:S06]  /*15a40*/  LD.E.64 R14, desc[UR4][R2.64+0x40] ;  /* 0x00004004020e7980 */ /* 0x000eec000c101b00 */
[----:B------:R-:W-:Y:S02]  /*15a50*/  @P5 IADD3 R11, PT, PT, R11, 0x1, RZ ;  /* 0x000000010b0b5810 */ /* 0x000fe40007ffe0ff */
[----:B------:R-:W-:Y:S01]  /*15a60*/  @P6 VIADD R12, R12, 0x1 ;  /* 0x000000010c0c6836 */ /* 0x000fe20000000000 */
[----:B------:R-:W-:Y:S02]  /*15a70*/  ISETP.NE.AND P5, PT, R13, RZ, PT ;  /* 0x000000ff0d00720c */ /* 0x000fe40003fa5270 */
[----:B------:R-:W-:Y:S02]  /*15a80*/  @!P0 IMAD.MOV R11, RZ, RZ, -R11 ;  /* 0x000000ffff0b8224 */ /* 0x000fe400078e0a0b */
[----:B------:R-:W-:Y:S03]  /*15a90*/  @!P2 IADD3 R12, PT, PT, -R12, RZ, RZ ;  /* 0x000000ff0c0ca210 */ /* 0x000fe60007ffe1ff */
[C---:B------:R-:W-:Y:S02]  /*15aa0*/  SEL R11, R9.reuse, R11, !P5 ;  /* 0x0000000b090b7207 */ /* 0x040fe40006800000 */
[----:B------:R-:W-:Y:S02]  /*15ab0*/  SEL R9, R9, R12, !P5 ;  /* 0x0000000c09097207 */ /* 0x000fe40006800000 */
[-C--:B------:R-:W-:Y:S02]  /*15ac0*/  LEA R20, P2, R11, R250.reuse, 0x2 ;  /* 0x000000fa0b147211 */ /* 0x080fe400078410ff */
[C---:B------:R-:W-:Y:S01]  /*15ad0*/  LEA R18, P0, R9.reuse, R250, 0x2 ;  /* 0x000000fa09127211 */ /* 0x040fe200078010ff */
[----:B------:R-:W-:Y:S01]  /*15ae0*/  IMAD.IADD R8, R9, 0x1, -R11 ;  /* 0x0000000109087824 */ /* 0x000fe200078e0a0b */
[-C--:B------:R-:W-:Y:S02]  /*15af0*/  LEA.HI.X.SX32 R21, R11, R251.reuse, 0x2, P2 ;  /* 0x000000fb0b157211 */ /* 0x080fe400010f16ff */
[----:B------:R-:W-:Y:S01]  /*15b00*/  LEA.HI.X.SX32 R19, R9, R251, 0x2, P0 ;  /* 0x000000fb09137211 */ /* 0x000fe200000f16ff */
[----:B------:R-:W-:Y:S02]  /*15b10*/  IMAD R13, R13, R8, -0x100 ;  /* 0xffffff000d0d7424 */ /* 0x000fe400078e0208 */
[----:B------:R-:W4:Y:S03]  /*15b20*/  LD.E R7, desc[UR4][R20.64] ;  /* 0x0000000414077980 */ /* 0x000f26000c101900 */
[----:B------:R-:W-:Y:S01]  /*15b30*/  SHF.R.S32.HI R9, RZ, 0x1f, R13 ;  /* 0x0000001fff097819 */ /* 0x000fe2000001140d */
[----:B------:R-:W4:Y:S01]  /*15b40*/  LD.E R6, desc[UR4][R18.64] ;  /* 0x0000000412067980 */ /* 0x000f22000c101900 */
[-C--:B---3--:R-:W-:Y:S02]  /*15b50*/  IMAD R8, R15, R13.reuse, RZ ;  /* 0x0000000d0f087224 */ /* 0x088fe400078e02ff */
[C---:B------:R-:W-:Y:S04]  /*15b60*/  IMAD.WIDE.U32 R10, R14.reuse, R13, RZ ;  /* 0x0000000d0e0a7225 */ /* 0x040fe800078e00ff */
[----:B------:R-:W-:Y:S05]  /*15b70*/  IMAD R8, R14, R9, R8 ;  /* 0x000000090e087224 */ /* 0x000fea00078e0208 */
[----:B------:R-:W-:Y:S01]  /*15b80*/  IADD3 R11, PT, PT, R11, R8, RZ ;  /* 0x000000080b0b7210 */ /* 0x000fe20007ffe0ff */
[----:B----4-:R-:W-:Y:S04]  /*15b90*/  IMAD.IADD R7, R7, 0x1, -R6 ;  /* 0x0000000107077824 */ /* 0x010fe800078e0a06 */
[----:B--2---:R-:W-:Y:S01]  /*15ba0*/  IMAD R9, R17, R7, RZ ;  /* 0x0000000711097224 */ /* 0x004fe200078e02ff */
[----:B------:R-:W-:Y:S01]  /*15bb0*/  SHF.R.S32.HI R6, RZ, 0x1f, R7 ;  /* 0x0000001fff067819 */ /* 0x000fe20000011407 */
[----:B------:R-:W-:Y:S04]  /*15bc0*/  IMAD.WIDE.U32 R10, R7, R16, R10 ;  /* 0x00000010070a7225 */ /* 0x000fe800078e000a */
[----:B------:R-:W-:Y:S01]  /*15bd0*/  IMAD R9, R16, R6, R9 ;  /* 0x0000000610097224 */ /* 0x000fe200078e0209 */
[C---:B------:R-:W-:Y:S03]  /*15be0*/  LEA R238, P0, R10.reuse, R5, 0x1 ;  /* 0x000000050aee7211 */ /* 0x040fe600078008ff */
[----:B------:R-:W-:Y:S05]  /*15bf0*/  IMAD.IADD R9, R11, 0x1, R9 ;  /* 0x000000010b097824 */ /* 0x000fea00078e0209 */
[----:B------:R-:W-:Y:S02]  /*15c00*/  LEA.HI.X R239, R10, R4, R9, 0x1, P0 ;  /* 0x000000040aef7211 */ /* 0x000fe400000f0c09 */
.L_x_2419:
[----:B------:R-:W-:Y:S05]  /*15c10*/  BSYNC.RECONVERGENT B0 ;  /* 0x0000000000007941 */ /* 0x000fea0003800200 */
.L_x_2418:
[----:B------:R-:W-:Y:S01]  /*15c20*/  @!PT LDS RZ, [RZ] ;  /* 0x00000000fffff984 */ /* 0x000fe20000000800 */
[----:B------:R-:W-:Y:S01]  /*15c30*/  @!PT LDS RZ, [RZ] ;  /* 0x00000000fffff984 */ /* 0x000fe20000000800 */
[----:B------:R-:W-:Y:S01]  /*15c40*/  @!PT LDS RZ, [RZ] ;  /* 0x00000000fffff984 */ /* 0x000fe20000000800 */
[----:B------:R-:W-:Y:S01]  /*15c50*/  @!P4 LDGSTS.E.BYPASS.LTC128B.128 [R241+0xa000], desc[UR4][R238.64] ;  /* 0x0a000000eef1cfae */ /* 0x000fe2000b981a04 */
[C---:B------:R-:W-:Y:S01]  /*15c60*/  SHF.L.U32 R21, R226.reuse, 0x5, RZ ;  /* 0x00000005e2157819 */ /* 0x040fe200000006ff */
[C---:B------:R-:W-:Y:S01]  /*15c70*/  @!P3 IMAD R41, R227.reuse, 0xa0, RZ ;  /* 0x000000a0e329b824 */ /* 0x040fe200078e02ff */
[----:B------:R-:W-:Y:S01]  /*15c80*/  SHF.L.U64.HI R20, R226, 0x5, R227 ;  /* 0x00000005e2147819 */ /* 0x000fe200000102e3 */
[----:B------:R-:W-:Y:S01]  /*15c90*/  @!P3 IMAD R37, R227, 0xc0, RZ ;  /* 0x000000c0e325b824 */ /* 0x000fe200078e02ff */
[----:B------:R-:W-:Y:S01]  /*15ca0*/  IADD3 R24, P0, PT, R21, R238, RZ ;  /* 0x000000ee15187210 */ /* 0x000fe20007f1e0ff */
[C---:B------:R-:W-:Y:S01]  /*15cb0*/  @!P3 IMAD R23, R227.reuse, 0xe0, RZ ;  /* 0x000000e0e317b824 */ /* 0x040fe200078e02ff */
[----:B------:R-:W-:Y:S01]  /*15cc0*/  LOP3.LUT R0, R0, 0x400, RZ, 0xc0, !PT ;  /* 0x0000040000007812 */ /* 0x000fe200078ec0ff */
[----:B------:R-:W-:Y:S01]  /*15cd0*/  @P4 STS.128 [R241+0xa000], RZ ;  /* 0x00a000fff1004388 */ /* 0x000fe20000000c00 */
[----:B------:R-:W-:Y:S01]  /*15ce0*/  IADD3.X R25, PT, PT, R20, R239, RZ, P0, !PT ;  /* 0x000000ef14197210 */ /* 0x000fe200007fe4ff */
[C---:B------:R-:W-:Y:S01]  /*15cf0*/  @!P3 IMAD R22, R227.reuse, 0x180, RZ ;  /* 0x00000180e316b824 */ /* 0x040fe200078e02ff */
[----:B------:R-:W-:Y:S01]  /*15d00*/  @!P3 IADD3 R26, P0, PT, R24, R21, RZ ;  /* 0x00000015181ab210 */ /* 0x000fe20007f1e0ff */
[----:B------:R-:W-:Y:S01]  /*15d10*/  @!P3 IMAD R21, R227, 0x60, RZ ;  /* 0x00000060e315b824 */ /* 0x000fe200078e02ff */
[C---:B------:R-:W-:Y:S01]  /*15d20*/  @!P3 LEA R46, P2, R226.reuse, R24, 0x6 ;  /* 0x00000018e22eb211 */ /* 0x040fe200078430ff */
[C---:B------:R-:W-:Y:S01]  /*15d30*/  @!P3 IMAD.WIDE.U32 R32, R226.reuse, 0x60, R24 ;  /* 0x00000060e220b825 */ /* 0x040fe200078e0018 */
[----:B------:R-:W-:Y:S01]  /*15d40*/  @!P3 IADD3.X R27, PT, PT, R25, R20, RZ, P0, !PT ;  /* 0x00000014191bb210 */ /* 0x000fe200007fe4ff */
[----:B------:R-:W-:Y:S01]  /*15d50*/  @P3 STS.128 [R241+0xa800], RZ ;  /* 0x00a800fff1003388 */ /* 0x000fe20000000c00 */
[CC--:B------:R-:W-:Y:S01]  /*15d60*/  @!P3 LEA.HI.X R47, R226.reuse, R25.reuse, R227, 0x6, P2 ;  /* 0x00000019e22fb211 */ /* 0x0c0fe200010f34e3 */
[C---:B------:R-:W-:Y:S01]  /*15d70*/  @!P3 IMAD.WIDE.U32 R30, R226.reuse, 0xa0, R24 ;  /* 0x000000a0e21eb825 */ /* 0x040fe200078e0018 */
[-C--:B------:R-:W-:Y:S01]  /*15d80*/  @!P3 MOV R38, R24.reuse ;  /* 0x000000180026b202 */ /* 0x080fe20000000f00 */
[----:B------:R-:W-:Y:S01]  /*15d90*/  BSSY.RECONVERGENT B1, `(.L_x_2420) ;  /* 0x0000327000017945 */ /* 0x000fe20003800200 */
[-C--:B------:R-:W-:Y:S01]  /*15da0*/  @!P3 MOV R39, R25.reuse ;  /* 0x000000190027b202 */ /* 0x080fe20000000f00 */
[----:B------:R-:W-:Y:S01]  /*15db0*/  @!P3 IMAD R20, R227, 0x140, RZ ;  /* 0x00000140e314b824 */ /* 0x000fe200078e02ff */
[-C--:B------:R-:W-:Y:S01]  /*15dc0*/  @!P3 MOV R34, R24.reuse ;  /* 0x000000180022b202 */ /* 0x080fe20000000f00 */
[----:B------:R-:W-:Y:S01]  /*15dd0*/  @!PT LDS RZ, [RZ] ;  /* 0x00000000fffff984 */ /* 0x000fe20000000800 */
[----:B------:R-:W-:Y:S01]  /*15de0*/  @!PT LDS RZ, [RZ] ;  /* 0x00000000fffff984 */ /* 0x000fe20000000800 */
[----:B------:R-:W-:Y:S01]  /*15df0*/  @!PT LDS RZ, [RZ] ;  /* 0x00000000fffff984 */ /* 0x000fe20000000800 */
[----:B------:R-:W-:Y:S01]  /*15e00*/  @!P3 LDGSTS.E.BYPASS.LTC128B.128 [R241+0xa800], desc[UR4][R24.64] ;  /* 0x0a80000018f1bfae */ /* 0x000fe2000b981a04 */
[----:B------:R-:W-:Y:S01]  /*15e10*/  @!P3 MOV R35, R25 ;  /* 0x000000190023b202 */ /* 0x000fe20000000f00 */
[C---:B------:R-:W-:Y:S01]  /*15e20*/  @!P3 IMAD.WIDE.U32 R38, R226.reuse, 0x140, R38 ;  /* 0x00000140e226b825 */ /* 0x040fe200078e0026 */
[----:B------:R-:W-:Y:S02]  /*15e30*/  @!P3 IADD3 R33, PT, PT, R21, R33, RZ ;  /* 0x000000211521b210 */ /* 0x000fe40007ffe0ff */
[-C--:B------:R-:W-:Y:S01]  /*15e40*/  @!P3 MOV R42, R24.reuse ;  /* 0x00000018002ab202 */ /* 0x080fe20000000f00 */
[----:B------:R-:W-:Y:S01]  /*15e50*/  @!P3 IMAD.WIDE.U32 R34, R226, 0x120, R34 ;  /* 0x00000120e222b825 */ /* 0x000fe200078e0022 */
[----:B------:R-:W-:Y:S01]  /*15e60*/  @!P3 MOV R43, R25 ;  /* 0x00000019002bb202 */ /* 0x000fe20000000f00 */
[----:B------:R-:W-:Y:S01]  /*15e70*/  @P3 STS.128 [R241+0xb000], RZ ;  /* 0x00b000fff1003388 */ /* 0x000fe20000000c00 */
[----:B------:R-:W-:Y:S01]  /*15e80*/  @!P3 IADD3 R31, PT, PT, R41, R31, RZ ;  /* 0x0000001f291fb210 */ /* 0x000fe20007ffe0ff */
[C---:B------:R-:W-:Y:S01]  /*15e90*/  @!P3 IMAD R21, R227.reuse, 0x120, RZ ;  /* 0x00000120e315b824 */ /* 0x040fe200078e02ff */
[----:B------:R-:W-:Y:S01]  /*15ea0*/  @!P3 IADD3 R39, PT, PT, R20, R39, RZ ;  /* 0x000000271427b210 */ /* 0x000fe20007ffe0ff */
[C---:B------:R-:W-:Y:S01]  /*15eb0*/  @!P3 IMAD.WIDE.U32 R42, R226.reuse, 0x1c0, R42 ;  /* 0x000001c0e22ab825 */ /* 0x040fe200078e002a */
[-C--:B------:R-:W-:Y:S02]  /*15ec0*/  @!P3 MOV R40, R24.reuse ;  /* 0x000000180028b202 */ /* 0x080fe40000000f00 */
[----:B------:R-:W-:Y:S01]  /*15ed0*/  @!P3 MOV R41, R25 ;  /* 0x000000190029b202 */ /* 0x000fe20000000f00 */
[----:B------:R-:W-:Y:S01]  /*15ee0*/  @!PT LDS RZ, [RZ] ;  /* 0x00000000fffff984 */ /* 0x000fe20000000800 */
[----:B------:R-:W-:Y:S01]  /*15ef0*/  @!PT LDS RZ, [RZ] ;  /* 0x00000000fffff984 */ /* 0x000fe20000000800 */
[----:B------:R-:W-:Y:S01]  /*15f00*/  @!PT LDS RZ, [RZ] ;  /* 0x00000000fffff984 */ /* 0x000fe20000000800 */
[----:B------:R1:W-:Y:S01]  /*15f10*/  @!P3 LDGSTS.E.BYPASS.LTC128B.128 [R241+0xb000], desc[UR4][R26.64] ;  /* 0x0b0000001af1bfae */ /* 0x0003e2000b981a04 */
[----:B------:R-:W-:Y:S01]  /*15f20*/  @!P3 IMAD R20, R227, 0x1c0, RZ ;  /* 0x000001c0e314b824 */ /* 0x000fe200078e02ff */
[----:B------:R-:W-:Y:S01]  /*15f30*/  @!P3 IADD3 R35, PT, PT, R21, R35, RZ ;  /* 0x000000231523b210 */ /* 0x000fe20007ffe0ff */
[----:B------:R-:W-:Y:S01]  /*15f40*/  @!P3 IMAD R21, R227, 0x1a0, RZ ;  /* 0x000001a0e315b824 */ /* 0x000fe200078e02ff */
[-C--:B------:R-:W-:Y:S01]  /*15f50*/  @!P3 MOV R28, R24.reuse ;  /* 0x00000018001cb202 */ /* 0x080fe20000000f00 */
[----:B------:R-:W-:Y:S01]  /*15f60*/  @!P3 IMAD.WIDE.U32 R40, R226, 0x1a0, R40 ;  /* 0x000001a0e228b825 */ /* 0x000fe200078e0028 */
[----:B------:R-:W-:Y:S02]  /*15f70*/  @!P3 IADD3 R43, PT, PT, R20, R43, RZ ;  /* 0x0000002b142bb210 */ /* 0x000fe40007ffe0ff */
[----:B------:R-:W-:Y:S01]  /*15f80*/  @P3 STS.128 [R241+0xb800], RZ ;  /* 0x00b800fff1003388 */ /* 0x000fe20000000c00 */
[CC--:B------:R-:W-:Y:S01]  /*15f90*/  @!P3 LEA R20, P0, R226.reuse, R24.reuse, 0x7 ;  /* 0x00000018e214b211 */ /* 0x0c0fe200078038ff */
[C---:B------:R-:W-:Y:S01]  /*15fa0*/  @!P3 IMAD.WIDE.U32 R44, R226.reuse, 0x180, R24 ;  /* 0x00000180e22cb825 */ /* 0x040fe200078e0018 */
[----:B------:R-:W-:Y:S02]  /*15fb0*/  @!P3 IADD3 R41, PT, PT, R21, R41, RZ ;  /* 0x000000291529b210 */ /* 0x000fe40007ffe0ff */
[-C--:B------:R-:W-:Y:S02]  /*15fc0*/  @!P3 LEA.HI.X R21, R226, R25.reuse, R227, 0x7, P0 ;  /* 0x00000019e215b211 */ /* 0x080fe400000f3ce3 */
[----:B------:R-:W-:Y:S01]  /*15fd0*/  @!P3 MOV R29, R25 ;  /* 0x00000019001db202 */ /* 0x000fe20000000f00 */
[----:B------:R-:W-:Y:S01]  /*15fe0*/  @!PT LDS RZ, [RZ] ;  /* 0x00000000fffff984 */ /* 0x000fe20000000800 */
[----:B------:R-:W-:Y:S01]  /*15ff0*/  @!PT LDS RZ, [RZ] ;  /* 0x00000000fffff984 */ /* 0x000fe20000000800 */
[----:B------:R-:W-:Y:S01]  /*16000*/  @!PT LDS RZ, [RZ] ;  /* 0x00000000fffff984 */ /* 0x000fe20000000800 */
[----:B------:R-:W-:Y:S01]  /*16010*/  @!P3 LDGSTS.E.BYPASS.LTC128B.128 [R241+0xb800], desc[UR4][R46.64] ;  /* 0x0b8000002ef1bfae */ /* 0x000fe2000b981a04 */
[----:B------:R-:W-:Y:S02]  /*16020*/  @!P3 IADD3 R45, PT, PT, R22, R45, RZ ;  /* 0x0000002d162db210 */ /* 0x000fe40007ffe0ff */
[C---:B------:R-:W-:Y:S01]  /*16030*/  @!P3 LEA R22, P0, R226.reuse, R24, 0x8 ;  /* 0x00000018e216b211 */ /* 0x040fe200078040ff */
[C---:B------:R-:W-:Y:S01]  /*16040*/  @!P3 IMAD.WIDE.U32 R28, R226.reuse, 0xc0, R28 ;  /* 0x000000c0e21cb825 */ /* 0x040fe200078e001c */
[----:B------:R-:W-:Y:S02]  /*16050*/  LOP3.LUT R169, R169, R166, RZ, 0x3c, !PT ;  /* 0x000000a6a9a97212 */ /* 0x000fe400078e3cff */
[----:B------:R-:W-:Y:S01]  /*16060*/  MOV R219, 0x20 ;  /* 0x0000002000db7802 */ /* 0x000fe20000000f00 */
[----:B------:R-:W-:Y:S01]  /*16070*/  @P3 STS.128 [R241+0xc000], RZ ;  /* 0x00c000fff1003388 */ /* 0x000fe20000000c00 */
[----:B------:R-:W-:Y:S01]  /*16080*/  @!P3 IADD3 R29, PT, PT, R37, R29, RZ ;  /* 0x0000001d251db210 */ /* 0x000fe20007ffe0ff */
[C---:B------:R-:W-:Y:S01]  /*16090*/  @!P3 IMAD.WIDE.U32 R36, R226.reuse, 0x160, R24 ;  /* 0x00000160e224b825 */ /* 0x040fe200078e0018 */
[----:B-1----:R-:W-:Y:S02]  /*160a0*/  @!P3 MOV R26, R24 ;  /* 0x00000018001ab202 */ /* 0x002fe40000000f00 */
[----:B------:R-:W-:Y:S02]  /*160b0*/  @!P3 MOV R27, R25 ;  /* 0x00000019001bb202 */ /* 0x000fe40000000f00 */
[----:B------:R-:W-:Y:S01]  /*160c0*/  LEA R169, R169, R0, 0x1 ;  /* 0x00000000a9a97211 */ /* 0x000fe200078e08ff */
[----:B------:R-:W-:Y:S01]  /*160d0*/  @!PT LDS RZ, [RZ] ;  /* 0x00000000fffff984 */ /* 0x000fe20000000800 */
[----:B------:R-:W-:Y:S01]  /*160e0*/  @!PT LDS RZ, [RZ] ;  /* 0x00000000fffff984 */ /* 0x000fe20000000800 */
[----:B------:R-:W-:Y:S01]  /*160f0*/  @!PT LDS RZ, [RZ] ;  /* 0x00000000fffff984 */ /* 0x000fe20000000800 */
[----:B------:R-:W-:Y:S01]  /*16100*/  @!P3 LDGSTS.E.BYPASS.LTC128B.128 [R241+0xc000], desc[UR4][R32.64] ;  /* 0x0c00000020f1bfae */ /* 0x000fe2000b981a04 */
[----:B------:R-:W-:Y:S01]  /*16110*/  LOP3.LUT P2, RZ, R167, 0x4, RZ, 0xc0, !PT ;  /* 0x00000004a7ff7812 */ /* 0x000fe2000784c0ff */
[----:B------:R-:W-:Y:S01]  /*16120*/  @!P3 IMAD.WIDE.U32 R26, R226, 0xe0, R26 ;  /* 0x000000e0e21ab825 */ /* 0x000fe200078e001a */
[----:B------:R-:W-:Y:S04]  /*16130*/  IADD3 R0, PT, PT, R218, R169, RZ ;  /* 0x000000a9da007210 */ /* 0x000fe80007ffe0ff */
[----:B------:R-:W-:Y:S01]  /*16140*/  @!P3 IADD3 R27, PT, PT, R23, R27, RZ ;  /* 0x0000001b171bb210 */ /* 0x000fe20007ffe0ff */
[----:B------:R-:W-:Y:S01]  /*16150*/  @P3 STS.128 [R241+0xc800], RZ ;  /* 0x00c800fff1003388 */ /* 0x000fe20000000c00 */
[----:B------:R-:W-:Y:S05]  /*16160*/  @!P3 IMAD R23, R227, 0x160, RZ ;  /* 0x00000160e317b824 */ /* 0x000fea00078e02ff */
[----:B------:R-:W-:Y:S02]  /*16170*/  @!P3 IADD3 R37, PT, PT, R23, R37, RZ ;  /* 0x000000251725b210 */ /* 0x000fe40007ffe0ff */
[----:B------:R-:W-:Y:S01]  /*16180*/  @!PT LDS RZ, [RZ] ;  /* 0x00000000fffff984 */ /* 0x000fe20000000800 */
[----:B------:R-:W-:Y:S01]  /*16190*/  @!PT LDS RZ, [RZ] ;  /* 0x00000000fffff984 */ /* 0x000fe20000000800 */
[----:B------:R-:W-:Y:S01]  /*161a0*/  @!PT LDS RZ, [RZ] ;  /* 0x00000000fffff984 */ /* 0x000fe20000000800 */
[----:B------:R-:W-:Y:S01]  /*161b0*/  @!P3 LDGSTS.E.BYPASS.LTC128B.128 [R241+0xc800], desc[UR4][R20.64] ;  /* 0x0c80000014f1bfae */ /* 0x000fe2000b981a04 */
[----:B------:R-:W-:Y:S02]  /*161c0*/  @!P3 LEA.HI.X R23, R226, R25, R227, 0x8, P0 ;  /* 0x00000019e217b211 */ /* 0x000fe400000f44e3 */
[----:B------:R-:W-:Y:S04]  /*161d0*/  LOP3.LUT P0, RZ, R167, 0x2, RZ, 0xc0, !PT ;  /* 0x00000002a7ff7812 */ /* 0x000fe8000780c0ff */
[----:B------:R-:W-:Y:S01]  /*161e0*/  SEL R219, R219, 0xffffffe0, !P0 ;  /* 0xffffffe0dbdb7807 */ /* 0x000fe20004000000 */
[----:B------:R-:W-:Y:S01]  /*161f0*/  @P3 STS.128 [R241+0xd000], RZ ;  /* 0x00d000fff1003388 */ /* 0x000fe20000000c00 */
[----:B------:R-:W-:Y:S02]  /*16200*/  ISETP.GT.AND P0, PT, R248, R223, PT ;  /* 0x000000dff800720c */ /* 0x000fe40003f04270 */
[----:B------:R-:W-:Y:S05]  /*16210*/  IADD3 R212, PT, PT, R219, R0, RZ ;  /* 0x00000000dbd47210 */ /* 0x000fea0007ffe0ff */
        /* <DEDUP_REMOVED lines=49> */
[----:B------:R-:W-:Y:S08]  /*16530*/  LDSM.16.M88.4 R168, [R217] ;  /* 0x00000000d9a8783b */ /* 0x000ff00000000200 */
[----:B------:R-:W5:Y:S08]  /*16540*/  LDSM.16.M88.4 R172, [R0+0x2000] ;  /* 0x0020000000ac783b */ /* 0x000f700000000200 */
[----:B------:R-:W1:Y:S08]  /*16550*/  LDSM.16.M88.4 R176, [R0+0x2800] ;  /* 0x0028000000b0783b */ /* 0x000e700000000200 */
[----:B------:R-:W2:Y:S08]  /*16560*/  LDSM.16.M88.4 R180, [R0+0x3000] ;  /* 0x0030000000b4783b */ /* 0x000eb00000000200 */
[----:B------:R-:W3:Y:S08]  /*16570*/  LDSM.16.M88.4 R184, [R0+0x3800] ;  /* 0x0038000000b8783b */ /* 0x000ef00000000200 */
[----:B------:R-:W4:Y:S08]  /*16580*/  LDSM.16.M88.4 R188, [R0+0x4000] ;  /* 0x0040000000bc783b */ /* 0x000f300000000200 */
[----:B------:R-:W4:Y:S08]  /*16590*/  LDSM.16.M88.4 R192, [R0+0x4800] ;  /* 0x0048000000c0783b */ /* 0x000f300000000200 */
[----:B------:R-:W4:Y:S08]  /*165a0*/  LDSM.16.M88.4 R196, [R0+0x5000] ;  /* 0x0050000000c4783b */ /* 0x000f300000000200 */
[----:B------:R-:W-:Y:S08]  /*165b0*/  LDSM.16.M88.4 R200, [R0+0x6000] ;  /* 0x0060000000c8783b */ /* 0x000ff00000000200 */
[----:B------:R-:W-:Y:S08]  /*165c0*/  LDSM.16.M88.4 R80, [R0+0x6800] ;  /* 0x006800000050783b */ /* 0x000ff00000000200 */
[----:B------:R-:W-:Y:S08]  /*165d0*/  LDSM.16.M88.4 R88, [R0+0x7000] ;  /* 0x007000000058783b */ /* 0x000ff00000000200 */
[----:B------:R-:W-:Y:S08]  /*165e0*/  LDSM.16.M88.4 R96, [R0+0x7800] ;  /* 0x007800000060783b */ /* 0x000ff00000000200 */
[----:B------:R-:W-:Y:S08]  /*165f0*/  LDSM.16.M88.4 R104, [R0+0x8000] ;  /* 0x008000000068783b */ /* 0x000ff00000000200 */
[----:B------:R-:W-:Y:S08]  /*16600*/  LDSM.16.M88.4 R112, [R0+0x8800] ;  /* 0x008800000070783b */ /* 0x000ff00000000200 */
[----:B------:R-:W-:Y:S08]  /*16610*/  LDSM.16.M88.4 R120, [R0+0x9000] ;  /* 0x009000000078783b */ /* 0x000ff00000000200 */
[----:B------:R-:W-:Y:S08]  /*16620*/  LDSM.16.M88.4 R128, [R0+0x9800] ;  /* 0x009800000080783b */ /* 0x000ff00000000200 */
[----:B------:R-:W0:Y:S08]  /*16630*/  LDGDEPBAR ;  /* 0x00000000000079af */ /* 0x000e300000000000 */
[----:B------:R-:W-:Y:S08]  /*16640*/  LDSM.16.M88.4 R204, [R212+0x6800] ;  /* 0x00680000d4cc783b */ /* 0x000ff00000000200 */
[----:B------:R-:W-:Y:S08]  /*16650*/  LDSM.16.M88.4 R208, [R212+0x7000] ;  /* 0x00700000d4d0783b */ /* 0x000ff00000000200 */
[----:B------:R-:W4:Y:S01]  /*16660*/  LD.E R237, desc[UR4][R2.64+0x18c] ;  /* 0x00018c0402ed7980 */ /* 0x000f22000c101900 */
[C---:B-----5:R-:W-:Y:S08]  /*16670*/  HMMA.16816.F32.BF16 R4, R168.reuse, R172, RZ ;  /* 0x000000aca804723c */ /* 0x060ff000000418ff */
[C---:B------:R-:W-:Y:S01]  /*16680*/  HMMA.16816.F32.BF16 R8, R168.reuse, R174, RZ ;  /* 0x000000aea808723c */ /* 0x040fe200000418ff */
[----:B------:R-:W5:Y:S07]  /*16690*/  LDSM.16.M88.4 R172, [R0+0x5800] ;  /* 0x0058000000ac783b */ /* 0x000f6e0000000200 */
[C---:B-1----:R-:W-:Y:S08]  /*166a0*/  HMMA.16816.F32.BF16 R12, R168.reuse, R176, RZ ;  /* 0x000000b0a80c723c */ /* 0x042ff000000418ff */
        /* <DEDUP_REMOVED lines=17> */
[C---:B-----5:R-:W-:Y:S01]  /*167c0*/  HMMA.16816.F32.BF16 R60, R168.reuse, R172, RZ ;  /* 0x000000aca83c723c */ /* 0x060fe200000418ff */
[C---:B------:R-:W-:Y:S07]  /*167d0*/  IADD3 R172, PT, PT, R217.reuse, R219, RZ ;  /* 0x000000dbd9ac7210 */ /* 0x040fee0007ffe0ff */
[C---:B------:R-:W-:Y:S01]  /*167e0*/  HMMA.16816.F32.BF16 R64, R168.reuse, R174, RZ ;  /* 0x000000aea840723c */ /* 0x040fe200000418ff */
[----:B------:R-:W1:Y:S07]  /*167f0*/  LDSM.16.M88.4 R172, [R172] ;  /* 0x00000000acac783b */ /* 0x000e6e0000000200 */
[C---:B------:R-:W-:Y:S08]  /*16800*/  HMMA.16816.F32.BF16 R68, R168.reuse, R200, RZ ;  /* 0x000000c8a844723c */ /* 0x040ff000000418ff */
        /* <DEDUP_REMOVED lines=16> */
[----:B------:R-:W2:Y:S07]  /*16910*/  LDSM.16.M88.4 R168, [R212+0x5000] ;  /* 0x00500000d4a8783b */ /* 0x000eae0000000200 */
[C---:B-1----:R-:W-:Y:S08]  /*16920*/  HMMA.16816.F32.BF16 R4, R172.reuse, R176, R4 ;  /* 0x000000b0ac04723c */ /* 0x042ff00000041804 */
[C---:B------:R-:W-:Y:S01]  /*16930*/  HMMA.16816.F32.BF16 R8, R172.reuse, R178, R8 ;  /* 0x000000b2ac08723c */ /* 0x040fe20000041808 */
        /* <DEDUP_REMOVED lines=16> */
[C---:B-1----:R-:W-:Y:S01]  /*16a40*/  HMMA.16816.F32.BF16 R60, R172.reuse, R176, R60 ;  /* 0x000000b0ac3c723c */ /* 0x042fe2000004183c */
[----:B------:R-:W-:Y:S04]  /*16a50*/  MOV R176, 0x40 ;  /* 0x0000004000b07802 */ /* 0x000fe80000000f00 */
[----:B------:R-:W-:Y:S03]  /*16a60*/  SEL R176, R176, 0xffffffc0, !P2 ;  /* 0xffffffc0b0b07807 */ /* 0x000fe60005000000 */
[C---:B------:R-:W-:Y:S03]  /*16a70*/  HMMA.16816.F32.BF16 R64, R172.reuse, R178, R64 ;  /* 0x000000b2ac40723c */ /* 0x040fe60000041840 */
[----:B------:R-:W-:Y:S02]  /*16a80*/  IADD3 R222, PT, PT, R217, R176, RZ ;  /* 0x000000b0d9de7210 */ /* 0x000fe40007ffe0ff */
[----:B------:R-:W-:Y:S02]  /*16a90*/  IADD3 R220, PT, PT, R176, R0, RZ ;  /* 0x00000000b0dc7210 */ /* 0x000fe40007ffe0ff */
[----:B------:R-:W1:Y:S01]  /*16aa0*/  LDSM.16.M88.4 R176, [R212+0x9000] ;  /* 0x00900000d4b0783b */ /* 0x000e620000000200 */
[C---:B------:R-:W-:Y:S03]  /*16ab0*/  HMMA.16816.F32.BF16 R68, R172.reuse, R200, R68 ;  /* 0x000000c8ac44723c */ /* 0x040fe60000041844 */
[C---:B------:R-:W-:Y:S04]  /*16ac0*/  IADD3 R0, PT, PT, R219.reuse, R220, RZ ;  /* 0x000000dcdb007210 */ /* 0x040fe80007ffe0ff */
[----:B------:R-:W-:Y:S01]  /*16ad0*/  LDSM.16.M88.4 R188, [R222] ;  /* 0x00000000debc783b */ /* 0x000fe20000000200 */
[C---:B------:R-:W-:Y:S07]  /*16ae0*/  HMMA.16816.F32.BF16 R72, R172.reuse, R202, R72 ;  /* 0x000000caac48723c */ /* 0x040fee0000041848 */
[----:B------:R-:W-:Y:S01]  /*16af0*/  LDSM.16.M88.4 R192, [R220+0x2000] ;  /* 0x00200000dcc0783b */ /* 0x000fe20000000200 */
        /* <DEDUP_REMOVED lines=8> */
[C---:B---3--:R-:W-:Y:S08]  /*16b80*/  HMMA.16816.F32.BF16 R92, R172.reuse, R180, R92 ;  /* 0x000000b4ac5c723c */ /* 0x048ff0000004185c */
[C---:B------:R-:W-:Y:S01]  /*16b90*/  HMMA.16816.F32.BF16 R96, R172.reuse, R182, R96 ;  /* 0x000000b6ac60723c */ /* 0x040fe20000041860 */
[----:B------:R-:W3:Y:S07]  /*16ba0*/  LDSM.16.M88.4 R180, [R212+0x9800] ;  /* 0x00980000d4b4783b */ /* 0x000eee0000000200 */
[C---:B----4-:R-:W-:Y:S01]  /*16bb0*/  HMMA.16816.F32.BF16 R100, R172.reuse, R184, R100 ;  /* 0x000000b8ac64723c */ /* 0x050fe20000041864 */
[----:B------:R-:W-:Y:S07]  /*16bc0*/  LDSM.16.M88.4 R212, [R220+0x5000] ;  /* 0x00500000dcd4783b */ /* 0x000fee0000000200 */
[C---:B------:R-:W-:Y:S01]  /*16bd0*/  HMMA.16816.F32.BF16 R104, R172.reuse, R186, R104 ;  /* 0x000000baac68723c */ /* 0x040fe20000041868 */
[----:B------:R-:W4:Y:S07]  /*16be0*/  LDSM.16.M88.4 R184, [R220+0x4800] ;  /* 0x00480000dcb8783b */ /* 0x000f2e0000000200 */
[C---:B--2---:R-:W-:Y:S08]  /*16bf0*/  HMMA.16816.F32.BF16 R108, R172.reuse, R168, R108 ;  /* 0x000000a8ac6c723c */ /* 0x044ff0000004186c */
[C---:B------:R-:W-:Y:S01]  /*16c00*/  HMMA.16816.F32.BF16 R112, R172.reuse, R170, R112 ;  /* 0x000000aaac70723c */ /* 0x040fe20000041870 */
[----:B------:R-:W2:Y:S07]  /*16c10*/  LDSM.16.M88.4 R168, [R220+0x5800] ;  /* 0x00580000dca8783b */ /* 0x000eae0000000200 */
[C---:B-1----:R-:W-:Y:S08]  /*16c20*/  HMMA.16816.F32.BF16 R116, R172.reuse, R176, R116 ;  /* 0x000000b0ac74723c */ /* 0x042ff00000041874 */
[C---:B------:R-:W-:Y:S01]  /*16c30*/  HMMA.16816.F32.BF16 R120, R172.reuse, R178, R120 ;  /* 0x000000b2ac78723c */ /* 0x040fe20000041878 */
[----:B------:R-:W-:Y:S07]  /*16c40*/  LDSM.16.M88.4 R176, [R220+0x6800] ;  /* 0x00680000dcb0783b */ /* 0x000fee0000000200 */
[C---:B---3--:R-:W-:Y:S08]  /*16c50*/  HMMA.16816.F32.BF16 R124, R172.reuse, R180, R124 ;  /* 0x000000b4ac7c723c */ /* 0x048ff0000004187c */
[----:B------:R-:W-:Y:S01]  /*16c60*/  HMMA.16816.F32.BF16 R128, R172, R182, R128 ;  /* 0x000000b6ac80723c */ /* 0x000fe20000041880 */
[----:B------:R-:W1:Y:S07]  /*16c70*/  LDSM.16.M88.4 R172, [R220+0x6000] ;  /* 0x00600000dcac783b */ /* 0x000e6e0000000200 */
[C---:B------:R-:W-:Y:S01]  /*16c80*/  HMMA.16816.F32.BF16 R4, R188.reuse, R192, R4 ;  /* 0x000000c0bc04723c */ /* 0x040fe20000041804 */
[----:B------:R-:W3:Y:S07]  /*16c90*/  LDSM.16.M88.4 R180, [R220+0x7000] ;  /* 0x00700000dcb4783b */ /* 0x000eee0000000200 */
        /* <DEDUP_REMOVED lines=12> */
[----:B------:R-:W-:Y:S05]  /*16d60*/  IADD3 R208, PT, PT, R219, R222, RZ ;  /* 0x000000dedbd07210 */ /* 0x000fea0007ffe0ff */
[C---:B------:R-:W-:Y:S01]  /*16d70*/  HMMA.16816.F32.BF16 R40, R188.reuse, R210, R40 ;  /* 0x000000d2bc28723c */ /* 0x040fe20000041828 */
[----:B------:R-:W-:Y:S07]  /*16d80*/  LDSM.16.M88.4 R208, [R208] ;  /* 0x00000000d0d0783b */ /* 0x000fee0000000200 */
[C---:B----4-:R-:W-:Y:S08]  /*16d90*/  HMMA.16816.F32.BF16 R44, R188.reuse, R184, R44 ;  /* 0x000000b8bc2c723c */ /* 0x050ff0000004182c */
[C---:B------:R-:W-:Y:S01]  /*16da0*/  HMMA.16816.F32.BF16 R48, R188.reuse, R186, R48 ;  /* 0x000000babc30723c */ /* 0x040fe20000041830 */
[----:B------:R-:W4:Y:S07]  /*16db0*/  LDSM.16.M88.4 R184, [R220+0x7800] ;  /* 0x00780000dcb8783b */ /* 0x000f2e0000000200 */
[C---:B------:R-:W-:Y:S08]  /*16dc0*/  HMMA.16816.F32.BF16 R52, R188.reuse, R212, R52 ;  /* 0x000000d4bc34723c */ /* 0x040ff00000041834 */
[C---:B------:R-:W-:Y:S01]  /*16dd0*/  HMMA.16816.F32.BF16 R56, R188.reuse, R214, R56 ;  /* 0x000000d6bc38723c */ /* 0x040fe20000041838 */
[----:B------:R-:W5:Y:S07]  /*16de0*/  LDSM.16.M88.4 R212, [R0+0x2000] ;  /* 0x0020000000d4783b */ /* 0x000f6e0000000200 */
[C---:B--2---:R-:W-:Y:S08]  /*16df0*/  HMMA.16816.F32.BF16 R60, R188.reuse, R168, R60 ;  /* 0x000000a8bc3c723c */ /* 0x044ff0000004183c */
[C---:B------:R-:W-:Y:S01]  /*16e00*/  HMMA.16816.F32.BF16 R64, R188.reuse, R170, R64 ;  /* 0x000000aabc40723c */ /* 0x040fe20000041840 */
[----:B------:R-:W2:Y:S07]  /*16e10*/  LDSM.16.M88.4 R168, [R0+0x2800] ;  /* 0x0028000000a8783b */ /* 0x000eae0000000200 */
[C---:B-1----:R-:W-:Y:S08]  /*16e20*/  HMMA.16816.F32.BF16 R68, R188.reuse, R172, R68 ;  /* 0x000000acbc44723c */ /* 0x042ff00000041844 */
[C---:B------:R-:W-:Y:S01]  /*16e30*/  HMMA.16816.F32.BF16 R72, R188.reuse, R174, R72 ;  /* 0x000000aebc48723c */ /* 0x040fe20000041848 */
[----:B------:R-:W1:Y:S07]  /*16e40*/  LDSM.16.M88.4 R172, [R0+0x3000] ;  /* 0x0030000000ac783b */ /* 0x000e6e0000000200 */
[C---:B------:R-:W-:Y:S08]  /*16e50*/  HMMA.16816.F32.BF16 R76, R188.reuse, R176, R76 ;  /* 0x000000b0bc4c723c */ /* 0x040ff0000004184c */
[C---:B------:R-:W-:Y:S08]  /*16e60*/  HMMA.16816.F32.BF16 R80, R188.reuse, R178, R80 ;  /* 0x000000b2bc50723c */ /* 0x040ff00000041850 */
[C---:B---3--:R-:W-:Y:S08]  /*16e70*/  HMMA.16816.F32.BF16 R84, R188.reuse, R180, R84 ;  /* 0x000000b4bc54723c */ /* 0x048ff00000041854 */
        /* <DEDUP_REMOVED lines=11> */
[C---:B-----5:R-:W-:Y:S08]  /*16f30*/  HMMA.16816.F32.BF16 R4, R208.reuse, R212, R4 ;  /* 0x000000d4d004723c */ /* 0x060ff00000041804 */
[C---:B------:R-:W-:Y:S08]  /*16f40*/  HMMA.16816.F32.BF16 R8, R208.reuse, R214, R8 ;  /* 0x000000d6d008723c */ /* 0x040ff00000041808 */
[C---:B--2---:R-:W-:Y:S03]  /*16f50*/  HMMA.16816.F32.BF16 R12, R208.reuse, R168, R12 ;  /* 0x000000a8d00c723c */ /* 0x044fe6000004180c */
[-C--:B------:R-:W-:Y:S01]  /*16f60*/  FMUL.FTZ R206, R5, R237.reuse ;  /* 0x000000ed05ce7220 */ /* 0x080fe20000410000 */
[-C--:B------:R-:W-:Y:S01]  /*16f70*/  FMUL.FTZ R205, R6, R237.reuse ;  /* 0x000000ed06cd7220 */ /* 0x080fe20000410000 */
[-C--:B------:R-:W-:Y:S01]  /*16f80*/  FMUL.FTZ R207, R7, R237.reuse ;  /* 0x000000ed07cf7220 */ /* 0x080fe20000410000 */
[-C--:B------:R-:W-:Y:S02]  /*16f90*/  FMUL.FTZ R204, R4, R237.reuse ;  /* 0x000000ed04cc7220 */ /* 0x080fe40000410000 */
[C---:B------:R-:W-:Y:S01]  /*16fa0*/  HMMA.16816.F32.BF16 R16, R208.reuse, R170, R16 ;  /* 0x000000aad010723c */ /* 0x040fe20000041810 */
[----:B------:R-:W-:Y:S01]  /*16fb0*/  MUFU.TANH R206, R206 ;  /* 0x000000ce00ce7308 */ /* 0x000fe20000002400 */
[----:B------:R-:W2:Y:S01]  /*16fc0*/  LDSM.16.M88.4 R168, [R0+0x3800] ;  /* 0x0038000000a8783b */ /* 0x000ea20000000200 */
[-C--:B------:R-:W-:Y:S01]  /*16fd0*/  FMUL.FTZ R213, R10, R237.reuse ;  /* 0x000000ed0ad57220 */ /* 0x080fe20000410000 */
[-C--:B------:R-:W-:Y:S01]  /*16fe0*/  FMUL.FTZ R215, R11, R237.reuse ;  /* 0x000000ed0bd77220 */ /* 0x080fe20000410000 */
[-C--:B------:R-:W-:Y:S01]  /*16ff0*/  FMUL.FTZ R214, R9, R237.reuse ;  /* 0x000000ed09d67220 */ /* 0x080fe20000410000 */
[-C--:B------:R-:W-:Y:S02]  /*17000*/  FMUL.FTZ R212, R8, R237.reuse ;  /* 0x000000ed08d47220 */ /* 0x080fe40000410000 */
[C---:B-1----:R-:W-:Y:S03]  /*17010*/  HMMA.16816.F32.BF16 R20, R208.reuse, R172, R20 ;  /* 0x000000acd014723c */ /* 0x042fe60000041814 */
[----:B------:R-:W-:Y:S01]  /*17020*/  MUFU.TANH R204, R204 ;  /* 0x000000cc00cc7308 */ /* 0x000fe20000002400 */
[-C--:B------:R-:W-:Y:S01]  /*17030*/  FMUL.FTZ R5, R13, R237.reuse ;  /* 0x000000ed0d057220 */ /* 0x080fe20000410000 */
[-C--:B------:R-:W-:Y:S01]  /*17040*/  FMUL.FTZ R222, R14, R237.reuse ;  /* 0x000000ed0ede7220 */ /* 0x080fe20000410000 */
[-C--:B------:R-:W-:Y:S01]  /*17050*/  FMUL.FTZ R6, R15, R237.reuse ;  /* 0x000000ed0f067220 */ /* 0x080fe20000410000 */
[-C--:B------:R-:W-:Y:S01]  /*17060*/  FMUL.FTZ R220, R12, R237.reuse ;  /* 0x000000ed0cdc7220 */ /* 0x080fe20000410000 */
[C---:B------:R-:W-:Y:S05]  /*17070*/  HMMA.16816.F32.BF16 R24, R208.reuse, R174, R24 ;  /* 0x000000aed018723c */ /* 0x040fea0000041818 */
[----:B------:R-:W-:Y:S01]  /*17080*/  MUFU.TANH R205, R205 ;  /* 0x000000cd00cd7308 */ /* 0x000fe20000002400 */
[-C--:B------:R-:W-:Y:S01]  /*17090*/  FMUL.FTZ R10, R17, R237.reuse ;  /* 0x000000ed110a7220 */ /* 0x080fe20000410000 */
[-C--:B------:R-:W-:Y:S01]  /*170a0*/  FMUL.FTZ R11, R19, R237.reuse ;  /* 0x000000ed130b7220 */ /* 0x080fe20000410000 */
[-C--:B------:R-:W-:Y:S01]  /*170b0*/  FMUL.FTZ R9, R18, R237.reuse ;  /* 0x000000ed12097220 */ /* 0x080fe20000410000 */
[-C--:B------:R-:W-:Y:S06]  /*170c0*/  FMUL.FTZ R7, R16, R237.reuse ;  /* 0x000000ed10077220 */ /* 0x080fec0000410000 */
[----:B------:R-:W-:Y:S01]  /*170d0*/  MUFU.TANH R207, R207 ;  /* 0x000000cf00cf7308 */ /* 0x000fe20000002400 */
[-C--:B------:R-:W-:Y:S01]  /*170e0*/  FMUL.FTZ R13, R20, R237.reuse ;  /* 0x000000ed140d7220 */ /* 0x080fe20000410000 */
[-C--:B------:R-:W-:Y:S01]  /*170f0*/  FMUL.FTZ R15, R21, R237.reuse ;  /* 0x000000ed150f7220 */ /* 0x080fe20000410000 */
[-C--:B------:R-:W-:Y:S01]  /*17100*/  FMUL.FTZ R14, R22, R237.reuse ;  /* 0x000000ed160e7220 */ /* 0x080fe20000410000 */
[-C--:B------:R-:W-:Y:S02]  /*17110*/  FMUL.FTZ R17, R23, R237.reuse ;  /* 0x000000ed17117220 */ /* 0x080fe40000410000 */
[----:B------:R-:W1:Y:S04]  /*17120*/  LDSM.16.M88.4 R20, [R0+0x4000] ;  /* 0x004000000014783b */ /* 0x000e680000000200 */
[----:B------:R-:W-:Y:S01]  /*17130*/  MUFU.TANH R212, R212 ;  /* 0x000000d400d47308 */ /* 0x000fe20000002400 */
[-C--:B------:R-:W-:Y:S01]  /*17140*/  FMUL.FTZ R25, R25, R237.reuse ;  /* 0x000000ed19197220 */ /* 0x080fe20000410000 */
[-C--:B------:R-:W-:Y:S01]  /*17150*/  FMUL.FTZ R26, R26, R237.reuse ;  /* 0x000000ed1a1a7220 */ /* 0x080fe20000410000 */
[-C--:B------:R-:W-:Y:S01]  /*17160*/  FMUL.FTZ R27, R27, R237.reuse ;  /* 0x000000ed1b1b7220 */ /* 0x080fe20000410000 */
[-C--:B------:R-:W-:Y:S06]  /*17170*/  FMUL.FTZ R18, R24, R237.reuse ;  /* 0x000000ed18127220 */ /* 0x080fec0000410000 */
[----:B------:R-:W-:Y:S01]  /*17180*/  MUFU.TANH R181, R25 ;  /* 0x0000001900b57308 */ /* 0x000fe20000002400 */
[C---:B--2---:R-:W-:Y:S09]  /*17190*/  HMMA.16816.F32.BF16 R28, R208.reuse, R168, R28 ;  /* 0x000000a8d01c723c */ /* 0x044ff2000004181c */
[----:B------:R-:W-:Y:S01]  /*171a0*/  MUFU.TANH R19, R26 ;  /* 0x0000001a00137308 */ /* 0x000fe20000002400 */
[C---:B------:R-:W-:Y:S09]  /*171b0*/  HMMA.16816.F32.BF16 R32, R208.reuse, R170, R32 ;  /* 0x000000aad020723c */ /* 0x040ff20000041820 */
[----:B------:R2:W-:Y:S01]  /*171c0*/  MUFU.TANH R182, R27 ;  /* 0x0000001b00b67308 */ /* 0x0005e20000002400 */
        /* <DEDUP_REMOVED lines=8> */
[C---:B-1----:R-:W-:Y:S06]  /*17250*/  HMMA.16816.F32.BF16 R36, R208.reuse, R20, R36 ;  /* 0x00000014d024723c */ /* 0x042fec0000041824 */
[----:B------:R1:W-:Y:S01]  /*17260*/  MUFU.TANH R32, R186 ;  /* 0x000000ba00207308 */ /* 0x0003e20000002400 */
[----:B--2---:R-:W2:Y:S01]  /*17270*/  LDSM.16.M88.4 R24, [R0+0x4800] ;  /* 0x004800000018783b */ /* 0x004ea20000000200 */
[-C--:B------:R-:W-:Y:S01]  /*17280*/  FMUL.FTZ R33, R33, R237.reuse ;  /* 0x000000ed21217220 */ /* 0x080fe20000410000 */
[C---:B------:R-:W-:Y:S07]  /*17290*/  HMMA.16816.F32.BF16 R40, R208.reuse, R22, R40 ;  /* 0x00000016d028723c */ /* 0x040fee0000041828 */
[----:B------:R-:W-:Y:S01]  /*172a0*/  MUFU.TANH R213, R213 ;  /* 0x000000d500d57308 */ /* 0x000fe20000002400 */
[----:B------:R-:W3:Y:S09]  /*172b0*/  LDSM.16.M88.4 R20, [R0+0x5000] ;  /* 0x005000000014783b */ /* 0x000ef20000000200 */
[----:B------:R-:W-:Y:S01]  /*172c0*/  MUFU.TANH R215, R215 ;  /* 0x000000d700d77308 */ /* 0x000fe20000002400 */
[-C--:B------:R-:W-:Y:S01]  /*172d0*/  FMUL.FTZ R34, R38, R237.reuse ;  /* 0x000000ed26227220 */ /* 0x080fe20000410000 */
[-C--:B------:R-:W-:Y:S01]  /*172e0*/  FMUL.FTZ R35, R39, R237.reuse ;  /* 0x000000ed27237220 */ /* 0x080fe20000410000 */
[-C--:B------:R-:W-:Y:S01]  /*172f0*/  FMUL.FTZ R36, R36, R237.reuse ;  /* 0x000000ed24247220 */ /* 0x080fe20000410000 */
[-C--:B------:R-:W-:Y:S06]  /*17300*/  FMUL.FTZ R37, R37, R237.reuse ;  /* 0x000000ed25257220 */ /* 0x080fec0000410000 */
[----:B------:R-:W-:Y:S01]  /*17310*/  MUFU.TANH R220, R220 ;  /* 0x000000dc00dc7308 */ /* 0x000fe20000002400 */
[-C--:B-1----:R-:W-:Y:S01]  /*17320*/  FMUL.FTZ R186, R40, R237.reuse ;  /* 0x000000ed28ba7220 */ /* 0x082fe20000410000 */
[-C--:B------:R-:W-:Y:S01]  /*17330*/  FMUL.FTZ R38, R42, R237.reuse ;  /* 0x000000ed2a267220 */ /* 0x080fe20000410000 */
[-C--:B------:R-:W-:Y:S01]  /*17340*/  FMUL.FTZ R39, R43, R237.reuse ;  /* 0x000000ed2b277220 */ /* 0x080fe20000410000 */
[-C--:B------:R-:W-:Y:S06]  /*17350*/  FMUL.FTZ R41, R41, R237.reuse ;  /* 0x000000ed29297220 */ /* 0x080fec0000410000 */
[----:B------:R1:W-:Y:S10]  /*17360*/  MUFU.TANH R40, R186 ;  /* 0x000000ba00287308 */ /* 0x0003f40000002400 */
[----:B------:R-:W-:Y:S01]  /*17370*/  MUFU.TANH R5, R5 ;  /* 0x0000000500057308 */ /* 0x000fe20000002400 */
[C---:B--2---:R-:W-:Y:S09]  /*17380*/  HMMA.16816.F32.BF16 R44, R208.reuse, R24, R44 ;  /* 0x00000018d02c723c */ /* 0x044ff2000004182c */
[----:B------:R-:W-:Y:S01]  /*17390*/  MUFU.TANH R222, R222 ;  /* 0x000000de00de7308 */ /* 0x000fe20000002400 */
[C---:B------:R-:W-:Y:S01]  /*173a0*/  HMMA.16816.F32.BF16 R48, R208.reuse, R26, R48 ;  /* 0x0000001ad030723c */ /* 0x040fe20000041830 */
[----:B------:R-:W2:Y:S08]  /*173b0*/  LDSM.16.M88.4 R24, [R0+0x5800] ;  /* 0x005800000018783b */ /* 0x000eb00000000200 */
[----:B------:R-:W-:Y:S01]  /*173c0*/  MUFU.TANH R6, R6 ;  /* 0x0000000600067308 */ /* 0x000fe20000002400 */
[C---:B---3--:R-:W-:Y:S03]  /*173d0*/  HMMA.16816.F32.BF16 R52, R208.reuse, R20, R52 ;  /* 0x00000014d034723c */ /* 0x048fe60000041834 */
[-C--:B------:R-:W-:Y:S01]  /*173e0*/  FMUL.FTZ R42, R46, R237.reuse ;  /* 0x000000ed2e2a7220 */ /* 0x080fe20000410000 */
[-C--:B------:R-:W-:Y:S01]  /*173f0*/  FMUL.FTZ R43, R47, R237.reuse ;  /* 0x000000ed2f2b7220 */ /* 0x080fe20000410000 */
[-C--:B------:R-:W-:Y:S01]  /*17400*/  FMUL.FTZ R44, R44, R237.reuse ;  /* 0x000000ed2c2c7220 */ /* 0x080fe20000410000 */
[-C--:B------:R-:W-:Y:S03]  /*17410*/  FMUL.FTZ R45, R45, R237.reuse ;  /* 0x000000ed2d2d7220 */ /* 0x080fe60000410000 */
[----:B------:R-:W-:Y:S01]  /*17420*/  MUFU.TANH R7, R7 ;  /* 0x0000000700077308 */ /* 0x000fe20000002400 */
[C---:B------:R-:W-:Y:S01]  /*17430*/  HMMA.16816.F32.BF16 R56, R208.reuse, R22, R56 ;  /* 0x00000016d038723c */ /* 0x040fe20000041838 */
[----:B------:R-:W3:Y:S02]  /*17440*/  LDSM.16.M88.4 R20, [R0+0x6000] ;  /* 0x006000000014783b */ /* 0x000ee40000000200 */
[-C--:B-1----:R-:W-:Y:S01]  /*17450*/  FMUL.FTZ R186, R48, R237.reuse ;  /* 0x000000ed30ba7220 */ /* 0x082fe20000410000 */
[-C--:B------:R-:W-:Y:S01]  /*17460*/  FMUL.FTZ R46, R50, R237.reuse ;  /* 0x000000ed322e7220 */ /* 0x080fe20000410000 */
[-C--:B------:R-:W-:Y:S01]  /*17470*/  FMUL.FTZ R47, R51, R237.reuse ;  /* 0x000000ed332f7220 */ /* 0x080fe20000410000 */
[-C--:B------:R-:W-:Y:S03]  /*17480*/  FMUL.FTZ R49, R49, R237.reuse ;  /* 0x000000ed31317220 */ /* 0x080fe60000410000 */
        /* <DEDUP_REMOVED lines=8> */
[-C--:B------:R-:W-:Y:S07]  /*17510*/  FMUL.FTZ R57, R57, R237.reuse ;  /* 0x000000ed39397220 */ /* 0x080fee0000410000 */
[----:B------:R-:W-:Y:S01]  /*17520*/  MUFU.TANH R9, R9 ;  /* 0x0000000900097308 */ /* 0x000fe20000002400 */
[-C--:B-1----:R-:W-:Y:S01]  /*17530*/  FMUL.FTZ R186, R56, R237.reuse ;  /* 0x000000ed38ba7220 */ /* 0x082fe20000410000 */
[C---:B--2---:R-:W-:Y:S08]  /*17540*/  HMMA.16816.F32.BF16 R60, R208.reuse, R24, R60 ;  /* 0x00000018d03c723c */ /* 0x044ff0000004183c */
[----:B------:R-:W-:Y:S01]  /*17550*/  MUFU.TANH R56, R186 ;  /* 0x000000ba00387308 */ /* 0x000fe20000002400 */
[C---:B------:R-:W-:Y:S01]  /*17560*/  HMMA.16816.F32.BF16 R64, R208.reuse, R26, R64 ;  /* 0x0000001ad040723c */ /* 0x040fe20000041840 */
[----:B------:R-:W1:Y:S08]  /*17570*/  LDSM.16.M88.4 R24, [R0+0x6800] ;  /* 0x006800000018783b */ /* 0x000e700000000200 */
[----:B------:R-:W-:Y:S01]  /*17580*/  MUFU.TANH R11, R11 ;  /* 0x0000000b000b7308 */ /* 0x000fe20000002400 */
[C---:B---3--:R-:W-:Y:S03]  /*17590*/  HMMA.16816.F32.BF16 R68, R208.reuse, R20, R68 ;  /* 0x00000014d044723c */ /* 0x048fe60000041844 */
[-C--:B------:R-:W-:Y:S01]  /*175a0*/  FMUL.FTZ R58, R62, R237.reuse ;  /* 0x000000ed3e3a7220 */ /* 0x080fe20000410000 */
[-C--:B------:R-:W-:Y:S01]  /*175b0*/  FMUL.FTZ R59, R63, R237.reuse ;  /* 0x000000ed3f3b7220 */ /* 0x080fe20000410000 */
[-C--:B------:R-:W-:Y:S04]  /*175c0*/  FMUL.FTZ R60, R60, R237.reuse ;  /* 0x000000ed3c3c7220 */ /* 0x080fe80000410000 */
[----:B------:R-:W-:Y:S01]  /*175d0*/  MUFU.TANH R13, R13 ;  /* 0x0000000d000d7308 */ /* 0x000fe20000002400 */
[-C--:B------:R-:W-:Y:S01]  /*175e0*/  FMUL.FTZ R61, R61, R237.reuse ;  /* 0x000000ed3d3d7220 */ /* 0x080fe20000410000 */
[C---:B------:R-:W-:Y:S03]  /*175f0*/  HMMA.16816.F32.BF16 R72, R208.reuse, R22, R72 ;  /* 0x00000016d048723c */ /* 0x040fe60000041848 */
[-C--:B------:R-:W-:Y:S01]  /*17600*/  FMUL.FTZ R20, R65, R237.reuse ;  /* 0x000000ed41147220 */ /* 0x080fe20000410000 */
[-C--:B------:R-:W-:Y:S01]  /*17610*/  FMUL.FTZ R62, R66, R237.reuse ;  /* 0x000000ed423e7220 */ /* 0x080fe20000410000 */
[-C--:B------:R-:W-:Y:S03]  /*17620*/  FMUL.FTZ R63, R67, R237.reuse ;  /* 0x000000ed433f7220 */ /* 0x080fe60000410000 */
[----:B------:R-:W-:Y:S01]  /*17630*/  MUFU.TANH R15, R15 ;  /* 0x0000000f000f7308 */ /* 0x000fe20000002400 */
[-C--:B------:R-:W-:Y:S01]  /*17640*/  FMUL.FTZ R189, R64, R237.reuse ;  /* 0x000000ed40bd7220 */ /* 0x080fe20000410000 */
[-C--:B------:R-:W-:Y:S01]  /*17650*/  FMUL.FTZ R65, R68, R237.reuse ;  /* 0x000000ed44417220 */ /* 0x080fe20000410000 */
[-C--:B------:R-:W-:Y:S01]  /*17660*/  FMUL.FTZ R67, R70, R237.reuse ;  /* 0x000000ed46437220 */ /* 0x080fe20000410000 */
[-C--:B------:R-:W-:Y:S06]  /*17670*/  FMUL.FTZ R68, R71, R237.reuse ;  /* 0x000000ed47447220 */ /* 0x080fec0000410000 */
[----:B------:R2:W-:Y:S01]  /*17680*/  MUFU.TANH R186, R20 ;  /* 0x0000001400ba7308 */ /* 0x0005e20000002400 */
[-C--:B------:R-:W-:Y:S01]  /*17690*/  FMUL.FTZ R69, R69, R237.reuse ;  /* 0x000000ed45457220 */ /* 0x080fe20000410000 */
[-C--:B------:R-:W-:Y:S01]  /*176a0*/  FMUL.FTZ R66, R72, R237.reuse ;  /* 0x000000ed48427220 */ /* 0x080fe20000410000 */
[-C--:B------:R-:W-:Y:S01]  /*176b0*/  FMUL.FTZ R70, R74, R237.reuse ;  /* 0x000000ed4a467220 */ /* 0x080fe20000410000 */
[-C--:B------:R-:W-:Y:S06]  /*176c0*/  FMUL.FTZ R71, R75, R237.reuse ;  /* 0x000000ed4b477220 */ /* 0x080fec0000410000 */
[----:B------:R3:W-:Y:S01]  /*176d0*/  MUFU.TANH R187, R65 ;  /* 0x0000004100bb7308 */ /* 0x0007e20000002400 */
[-C--:B------:R-:W-:Y:S01]  /*176e0*/  FMUL.FTZ R73, R73, R237.reuse ;  /* 0x000000ed49497220 */ /* 0x080fe20000410000 */
[C---:B-1----:R-:W-:Y:S08]  /*176f0*/  HMMA.16816.F32.BF16 R76, R208.reuse, R24, R76 ;  /* 0x00000018d04c723c */ /* 0x042ff0000004184c */
[----:B------:R-:W-:Y:S01]  /*17700*/  MUFU.TANH R72, R66 ;  /* 0x0000004200487308 */ /* 0x000fe20000002400 */
[----:B--2---:R-:W1:Y:S01]  /*17710*/  LDSM.16.M88.4 R20, [R0+0x7000] ;  /* 0x007000000014783b */ /* 0x004e620000000200 */
[C---:B------:R-:W-:Y:S08]  /*17720*/  HMMA.16816.F32.BF16 R80, R208.reuse, R26, R80 ;  /* 0x0000001ad050723c */ /* 0x040ff00000041850 */
[----:B------:R-:W-:Y:S01]  /*17730*/  MUFU.TANH R64, R189 ;  /* 0x000000bd00407308 */ /* 0x000fe20000002400 */
[----:B------:R-:W2:Y:S01]  /*17740*/  LDSM.16.M88.4 R24, [R0+0x7800] ;  /* 0x007800000018783b */ /* 0x000ea20000000200 */
[-C--:B------:R-:W-:Y:S01]  /*17750*/  FMUL.FTZ R74, R78, R237.reuse ;  /* 0x000000ed4e4a7220 */ /* 0x080fe20000410000 */
[-C--:B------:R-:W-:Y:S07]  /*17760*/  FMUL.FTZ R75, R79, R237.reuse ;  /* 0x000000ed4f4b7220 */ /* 0x080fee0000410000 */
[----:B------:R-:W-:Y:S01]  /*17770*/  MUFU.TANH R14, R14 ;  /* 0x0000000e000e7308 */ /* 0x000fe20000002400 */
[-C--:B------:R-:W-:Y:S01]  /*17780*/  FMUL.FTZ R76, R76, R237.reuse ;  /* 0x000000ed4c4c7220 */ /* 0x080fe20000410000 */
[-C--:B------:R-:W-:Y:S01]  /*17790*/  FMUL.FTZ R77, R77, R237.reuse ;  /* 0x000000ed4d4d7220 */ /* 0x080fe20000410000 */
[-C--:B---3--:R-:W-:Y:S01]  /*177a0*/  FMUL.FTZ R65, R80, R237.reuse ;  /* 0x000000ed50417220 */ /* 0x088fe20000410000 */
[-C--:B------:R-:W-:Y:S06]  /*177b0*/  FMUL.FTZ R78, R82, R237.reuse ;  /* 0x000000ed524e7220 */ /* 0x080fec0000410000 */
[----:B------:R-:W-:Y:S01]  /*177c0*/  MUFU.TANH R17, R17 ;  /* 0x0000001100117308 */ /* 0x000fe20000002400 */
[-C--:B------:R-:W-:Y:S01]  /*177d0*/  FMUL.FTZ R79, R83, R237.reuse ;  /* 0x000000ed534f7220 */ /* 0x080fe20000410000 */
[-C--:B------:R-:W-:Y:S08]  /*177e0*/  FMUL.FTZ R81, R81, R237.reuse ;  /* 0x000000ed51517220 */ /* 0x080ff00000410000 */
[----:B------:R3:W-:Y:S10]  /*177f0*/  MUFU.TANH R80, R65 ;  /* 0x0000004100507308 */ /* 0x0007f40000002400 */
[----:B------:R-:W-:Y:S01]  /*17800*/  MUFU.TANH R18, R18 ;  /* 0x0000001200127308 */ /* 0x000fe20000002400 */
[C---:B-1----:R-:W-:Y:S09]  /*17810*/  HMMA.16816.F32.BF16 R84, R208.reuse, R20, R84 ;  /* 0x00000014d054723c */ /* 0x042ff20000041854 */
[----:B------:R-:W-:Y:S01]  /*17820*/  MUFU.TANH R183, R183 ;  /* 0x000000b700b77308 */ /* 0x000fe20000002400 */
[C---:B------:R-:W-:Y:S01]  /*17830*/  HMMA.16816.F32.BF16 R88, R208.reuse, R22, R88 ;  /* 0x00000016d058723c */ /* 0x040fe20000041858 */
[----:B------:R-:W1:Y:S08]  /*17840*/  LDSM.16.M88.4 R20, [R0+0x8000] ;  /* 0x008000000014783b */ /* 0x000e700000000200 */
[----:B------:R-:W-:Y:S01]  /*17850*/  MUFU.TANH R185, R185 ;  /* 0x000000b900b97308 */ /* 0x000fe20000002400 */
[C---:B--2---:R-:W-:Y:S03]  /*17860*/  HMMA.16816.F32.BF16 R92, R208.reuse, R24, R92 ;  /* 0x00000018d05c723c */ /* 0x044fe6000004185c */
[-C--:B------:R-:W-:Y:S01]  /*17870*/  FMUL.FTZ R82, R86, R237.reuse ;  /* 0x000000ed56527220 */ /* 0x080fe20000410000 */
[-C--:B------:R-:W-:Y:S01]  /*17880*/  FMUL.FTZ R83, R87, R237.reuse ;  /* 0x000000ed57537220 */ /* 0x080fe20000410000 */
[-C--:B------:R-:W-:Y:S01]  /*17890*/  FMUL.FTZ R84, R84, R237.reuse ;  /* 0x000000ed54547220 */ /* 0x080fe20000410000 */
[-C--:B------:R-:W-:Y:S03]  /*178a0*/  FMUL.FTZ R85, R85, R237.reuse ;  /* 0x000000ed55557220 */ /* 0x080fe60000410000 */
[----:B------:R-:W-:Y:S01]  /*178b0*/  MUFU.TANH R28, R28 ;  /* 0x0000001c001c7308 */ /* 0x000fe20000002400 */
[C---:B------:R-:W-:Y:S01]  /*178c0*/  HMMA.16816.F32.BF16 R96, R208.reuse, R26, R96 ;  /* 0x0000001ad060723c */ /* 0x040fe20000041860 */
[----:B------:R-:W2:Y:S02]  /*178d0*/  LDSM.16.M88.4 R24, [R0+0x8800] ;  /* 0x008800000018783b */ /* 0x000ea40000000200 */
[-C--:B---3--:R-:W-:Y:S01]  /*178e0*/  FMUL.FTZ R65, R88, R237.reuse ;  /* 0x000000ed58417220 */ /* 0x088fe20000410000 */
        /* <DEDUP_REMOVED lines=12> */
[----:B------:R4:W-:Y:S01]  /*179b0*/  MUFU.TANH R194, R97 ;  /* 0x0000006100c27308 */ /* 0x0009e20000002400 */
[-C--:B---3--:R-:W-:Y:S01]  /*179c0*/  FMUL.FTZ R65, R96, R237.reuse ;  /* 0x000000ed60417220 */ /* 0x088fe20000410000 */
[C---:B-1----:R-:W-:Y:S08]  /*179d0*/  HMMA.16816.F32.BF16 R100, R208.reuse, R20, R100 ;  /* 0x00000014d064723c */ /* 0x042ff00000041864 */
[----:B------:R1:W-:Y:S01]  /*179e0*/  MUFU.TANH R190, R65 ;  /* 0x0000004100be7308 */ /* 0x0003e20000002400 */
[C---:B------:R-:W-:Y:S01]  /*179f0*/  HMMA.16816.F32.BF16 R104, R208.reuse, R22, R104 ;  /* 0x00000016d068723c */ /* 0x040fe20000041868 */
[----:B------:R-:W3:Y:S08]  /*17a00*/  LDSM.16.M88.4 R20, [R0+0x9000] ;  /* 0x009000000014783b */ /* 0x000ef00000000200 */
[----:B------:R-:W-:Y:S01]  /*17a10*/  MUFU.TANH R33, R33 ;  /* 0x0000002100217308 */ /* 0x000fe20000002400 */
[C---:B--2---:R-:W-:Y:S03]  /*17a20*/  HMMA.16816.F32.BF16 R108, R208.reuse, R24, R108 ;  /* 0x00000018d06c723c */ /* 0x044fe6000004186c */
[-C--:B------:R-:W-:Y:S01]  /*17a30*/  FMUL.FTZ R101, R101, R237.reuse ;  /* 0x000000ed65657220 */ /* 0x080fe20000410000 */
[-C--:B------:R-:W-:Y:S01]  /*17a40*/  FMUL.FTZ R96, R102, R237.reuse ;  /* 0x000000ed66607220 */ /* 0x080fe20000410000 */
[-C--:B------:R-:W-:Y:S04]  /*17a50*/  FMUL.FTZ R100, R100, R237.reuse ;  /* 0x000000ed64647220 */ /* 0x080fe80000410000 */
[----:B------:R-:W-:Y:S01]  /*17a60*/  MUFU.TANH R30, R30 ;  /* 0x0000001e001e7308 */ /* 0x000fe20000002400 */
[-C--:B----4-:R-:W-:Y:S01]  /*17a70*/  FMUL.FTZ R97, R103, R237.reuse ;  /* 0x000000ed67617220 */ /* 0x090fe20000410000 */
[C---:B------:R-:W-:Y:S01]  /*17a80*/  HMMA.16816.F32.BF16 R112, R208.reuse, R26, R112 ;  /* 0x0000001ad070723c */ /* 0x040fe20000041870 */
[----:B------:R-:W2:Y:S01]  /*17a90*/  LDSM.16.M88.4 R24, [R0+0x9800] ;  /* 0x009800000018783b */ /* 0x000ea20000000200 */
[----:B------:R-:W-:Y:S06]  /*17aa0*/  DEPBAR.LE SB0, 0x0 ;  /* 0x000080000000791a */ /* 0x000fec0000000000 */
[----:B------:R4:W-:Y:S01]  /*17ab0*/  MUFU.TANH R198, R101 ;  /* 0x0000006500c67308 */ /* 0x0009e20000002400 */
[-C--:B-1----:R-:W-:Y:S01]  /*17ac0*/  FMUL.FTZ R65, R104, R237.reuse ;  /* 0x000000ed68417220 */ /* 0x082fe20000410000 */
[-C--:B------:R-:W-:Y:S01]  /*17ad0*/  FMUL.FTZ R98, R106, R237.reuse ;  /* 0x000000ed6a627220 */ /* 0x080fe20000410000 */
[-C--:B------:R-:W-:Y:S01]  /*17ae0*/  FMUL.FTZ R99, R107, R237.reuse ;  /* 0x000000ed6b637220 */ /* 0x080fe20000410000 */
[-C--:B------:R-:W-:Y:S01]  /*17af0*/  FMUL.FTZ R105, R105, R237.reuse ;  /* 0x000000ed69697220 */ /* 0x080fe20000410000 */
[-C--:B------:R-:W-:Y:S01]  /*17b00*/  FMUL.FTZ R102, R111, R237.reuse ;  /* 0x000000ed6f667220 */ /* 0x080fe20000410000 */
[-C--:B------:R-:W-:Y:S01]  /*17b10*/  FMUL.FTZ R66, R108, R237.reuse ;  /* 0x000000ed6c427220 */ /* 0x080fe20000410000 */
[-C--:B------:R-:W-:Y:S03]  /*17b20*/  FMUL.FTZ R109, R109, R237.reuse ;  /* 0x000000ed6d6d7220 */ /* 0x080fe60000410000 */
[----:B------:R1:W-:Y:S01]  /*17b30*/  MUFU.TANH R104, R65 ;  /* 0x0000004100687308 */ /* 0x0003e20000002400 */
[----:B------:R-:W-:Y:S01]  /*17b40*/  BAR.SYNC.DEFER_BLOCKING 0x0 ;  /* 0x0000000000007b1d */ /* 0x000fe20000010000 */
[-C--:B------:R-:W-:Y:S01]  /*17b50*/  FMUL.FTZ R114, R114, R237.reuse ;  /* 0x000000ed72727220 */ /* 0x080fe20000410000 */
[-C--:B------:R-:W-:Y:S07]  /*17b60*/  FMUL.FTZ R115, R115, R237.reuse ;  /* 0x000000ed73737220 */ /* 0x080fee0000410000 */
[----:B------:R-:W-:Y:S01]  /*17b70*/  MUFU.TANH R31, R31 ;  /* 0x0000001f001f7308 */ /* 0x000fe20000002400 */
[-C--:B----4-:R-:W-:Y:S01]  /*17b80*/  FMUL.FTZ R101, R110, R237.reuse ;  /* 0x000000ed6e657220 */ /* 0x090fe20000410000 */
[-C--:B------:R-:W-:Y:S01]  /*17b90*/  FMUL.FTZ R110, R113, R237.reuse ;  /* 0x000000ed716e7220 */ /* 0x080fe20000410000 */
[C---:B---3--:R-:W-:Y:S07]  /*17ba0*/  HMMA.16816.F32.BF16 R116, R208.reuse, R20, R116 ;  /* 0x00000014d074723c */ /* 0x048fee0000041874 */
[----:B------:R-:W-:Y:S01]  /*17bb0*/  MUFU.TANH R36, R36 ;  /* 0x0000002400247308 */ /* 0x000fe20000002400 */
[-C--:B------:R-:W-:Y:S01]  /*17bc0*/  FMUL.FTZ R20, R112, R237.reuse ;  /* 0x000000ed70147220 */ /* 0x080fe20000410000 */
[C---:B------:R-:W-:Y:S08]  /*17bd0*/  HMMA.16816.F32.BF16 R120, R208.reuse, R22, R120 ;  /* 0x00000016d078723c */ /* 0x040ff00000041878 */
[----:B------:R-:W-:Y:S01]  /*17be0*/  MUFU.TANH R37, R37 ;  /* 0x0000002500257308 */ /* 0x000fe20000002400 */
[C---:B--2---:R-:W-:Y:S03]  /*17bf0*/  HMMA.16816.F32.BF16 R124, R208.reuse, R24, R124 ;  /* 0x00000018d07c723c */ /* 0x044fe6000004187c */
[-C--:B------:R-:W-:Y:S01]  /*17c00*/  FMUL.FTZ R23, R118, R237.reuse ;  /* 0x000000ed76177220 */ /* 0x080fe20000410000 */
[-C--:B------:R-:W-:Y:S05]  /*17c10*/  FMUL.FTZ R21, R116, R237.reuse ;  /* 0x000000ed74157220 */ /* 0x080fea0000410000 */
[----:B------:R-:W-:Y:S01]  /*17c20*/  MUFU.TANH R34, R34 ;  /* 0x0000002200227308 */ /* 0x000fe20000002400 */
[-C--:B------:R-:W-:Y:S01]  /*17c30*/  FMUL.FTZ R112, R117, R237.reuse ;  /* 0x000000ed75707220 */ /* 0x080fe20000410000 */
[-C--:B------:R-:W-:Y:S01]  /*17c40*/  FMUL.FTZ R116, R119, R237.reuse ;  /* 0x000000ed77747220 */ /* 0x080fe20000410000 */
[----:B------:R-:W-:Y:S03]  /*17c50*/  HMMA.16816.F32.BF16 R128, R208, R26, R128 ;  /* 0x0000001ad080723c */ /* 0x000fe60000041880 */
[-C--:B------:R-:W-:Y:S01]  /*17c60*/  FMUL.FTZ R123, R123, R237.reuse ;  /* 0x000000ed7b7b7220 */ /* 0x080fe20000410000 */
[-C--:B------:R-:W-:Y:S03]  /*17c70*/  FMUL.FTZ R118, R121, R237.reuse ;  /* 0x000000ed79767220 */ /* 0x080fe60000410000 */
[----:B------:R-:W-:Y:S01]  /*17c80*/  MUFU.TANH R35, R35 ;  /* 0x0000002300237308 */ /* 0x000fe20000002400 */
[-C--:B------:R-:W-:Y:S01]  /*17c90*/  FMUL.FTZ R121, R122, R237.reuse ;  /* 0x000000ed7a797220 */ /* 0x080fe20000410000 */
[-C--:B-1----:R-:W-:Y:S01]  /*17ca0*/  FMUL.FTZ R65, R120, R237.reuse ;  /* 0x000000ed78417220 */ /* 0x082fe20000410000 */
[-C--:B------:R-:W-:Y:S01]  /*17cb0*/  FMUL.FTZ R127, R127, R237.reuse ;  /* 0x000000ed7f7f7220 */ /* 0x080fe20000410000 */
[-C--:B------:R-:W-:Y:S06]  /*17cc0*/  FMUL.FTZ R27, R126, R237.reuse ;  /* 0x000000ed7e1b7220 */ /* 0x080fec0000410000 */
[----:B------:R-:W1:Y:S01]  /*17cd0*/  MUFU.TANH R0, R123 ;  /* 0x0000007b00007308 */ /* 0x000e620000002400 */
[-C--:B------:R-:W-:Y:S01]  /*17ce0*/  FMUL.FTZ R122, R124, R237.reuse ;  /* 0x000000ed7c7a7220 */ /* 0x080fe20000410000 */
[-C--:B------:R-:W-:Y:S01]  /*17cf0*/  FMUL.FTZ R26, R125, R237.reuse ;  /* 0x000000ed7d1a7220 */ /* 0x080fe20000410000 */
[-C--:B------:R-:W-:Y:S01]  /*17d00*/  FMUL.FTZ R130, R130, R237.reuse ;  /* 0x000000ed82827220 */ /* 0x080fe20000410000 */
[-C--:B------:R-:W-:Y:S06]  /*17d10*/  FMUL.FTZ R131, R131, R237.reuse ;  /* 0x000000ed83837220 */ /* 0x080fec0000410000 */
[----:B------:R-:W-:Y:S01]  /*17d20*/  MUFU.TANH R41, R41 ;  /* 0x0000002900297308 */ /* 0x000fe20000002400 */
[-C--:B------:R-:W-:Y:S01]  /*17d30*/  FMUL.FTZ R126, R128, R237.reuse ;  /* 0x000000ed807e7220 */ /* 0x080fe20000410000 */
[----:B------:R-:W-:Y:S08]  /*17d40*/  FMUL.FTZ R129, R129, R237 ;  /* 0x000000ed81817220 */ /* 0x000ff00000410000 */
[----:B------:R-:W-:Y:S01]  /*17d50*/  MUFU.TANH R38, R38 ;  /* 0x0000002600267308 */ /* 0x000fe20000002400 */
[----:B-1----:R1:W-:Y:S09]  /*17d60*/  STL [R1+0xc], R0 ;  /* 0x00000c0001007387 */ /* 0x0023f20000100800 */
[----:B------:R-:W-:Y:S10]  /*17d70*/  MUFU.TANH R39, R39 ;  /* 0x0000002700277308 */ /* 0x000ff40000002400 */
[----:B------:R-:W-:Y:S10]  /*17d80*/  MUFU.TANH R44, R44 ;  /* 0x0000002c002c7308 */ /* 0x000ff40000002400 */
[----:B------:R-:W-:Y:S10]  /*17d90*/  MUFU.TANH R45, R45 ;  /* 0x0000002d002d7308 */ /* 0x000ff40000002400 */
[----:B-1----:R-:W1:Y:S10]  /*17da0*/  MUFU.TANH R0, R127 ;  /* 0x0000007f00007308 */ /* 0x002e740000002400 */
[----:B------:R-:W-:Y:S10]  /*17db0*/  MUFU.TANH R42, R42 ;  /* 0x0000002a002a7308 */ /* 0x000ff40000002400 */
        /* <DEDUP_REMOVED lines=13> */
[----:B------:R-:W2:Y:S10]  /*17e90*/  MUFU.TANH R54, R54 ;  /* 0x0000003600367308 */ /* 0x000eb40000002400 */
[----:B------:R-:W3:Y:S01]  /*17ea0*/  MUFU.TANH R55, R55 ;  /* 0x0000003700377308 */ /* 0x000ee20000002400 */
[----:B-1----:R1:W-:Y:S09]  /*17eb0*/  STL [R1+0x30], R0 ;  /* 0x0000300001007387 */ /* 0x0023f20000100800 */
        /* <DEDUP_REMOVED lines=57> */
[----:B------:R1:W1:Y:S01]  /*18250*/  MUFU.TANH R8, R129 ;  /* 0x0000008100087308 */ /* 0x0002620000002400 */
[----:B--234-:R-:W-:Y:S05]  /*18260*/  @!P0 BRA `(.L_x_2421) ;  /* 0x0000000c00648947 */ /* 0x01cfea0003800000 */
[----:B------:R-:W-:Y:S01]  /*18270*/  ISETP.NE.U32.AND P1, PT, R242, RZ, PT ;  /* 0x000000fff200720c */ /* 0x000fe20003f25070 */
[----:B------:R-:W-:Y:S01]  /*18280*/  BSSY.RECONVERGENT B0, `(.L_x_2422) ;  /* 0x000004f000007945 */ /* 0x000fe20003800200 */
[----:B------:R-:W-:Y:S02]  /*18290*/  LOP3.LUT R4, R221, 0x1c0, RZ, 0xc0, !PT ;  /* 0x000001c0dd047812 */ /* 0x000fe400078ec0ff */
[----:B------:R-:W-:Y:S02]  /*182a0*/  ISETP.NE.AND.EX P1, PT, R243, RZ, PT, P1 ;  /* 0x000000fff300720c */ /* 0x000fe40003f25310 */
[----:B------:R-:W-:Y:S04]  /*182b0*/  LOP3.LUT R25, R4, 0x38, R167, 0xf8, !PT ;  /* 0x0000003804197812 */ /* 0x000fe800078ef8a7 */
[----:B------:R-:W-:Y:S04]  /*182c0*/  LOP3.LUT R4, R25, R166, RZ, 0x3c, !PT ;  /* 0x000000a619047212 */ /* 0x000fe800078e3cff */
[----:B------:R-:W-:Y:S03]  /*182d0*/  LOP3.LUT R241, R4, 0x1e00, R221, 0xf8, !PT ;  /* 0x00001e0004f17812 */ /* 0x000fe600078ef8dd */
[----:B-1----:R-:W2:Y:S01]  /*182e0*/  @!P1 LD.E R0, desc[UR4][R2.64+0x38] ;  /* 0x0000380402009980 */ /* 0x002ea2000c101900 */
        /* <DEDUP_REMOVED lines=9> */
[----:B------:R-:W-:Y:S01]  /*18380*/  IMAD.SHL.U32 R4, R248, 0x100, RZ ;  /* 0x00000100f8047824 */ /* 0x000fe200078e00ff */
[----:B------:R-:W2:Y:S04]  /*18390*/  LD.E R105, desc[UR4][R2.64+0x170] ;  /* 0x0001700402697980 */ /* 0x000ea8000c101900 */
[----:B------:R-:W-:Y:S01]  /*183a0*/  IADD3 R66, PT, PT, R4, -0x100, RZ ;  /* 0xffffff0004427810 */ /* 0x000fe20007ffe0ff */
[----:B------:R-:W3:Y:S03]  /*183b0*/  LD.E.64 R108, desc[UR4][R2.64+0x20] ;  /* 0x00002004026c7980 */ /* 0x000ee6000c101b00 */
        /* <DEDUP_REMOVED lines=42> */
[----:B------:R-:W4:Y:S01]  /*18660*/  LD.E R25, desc[UR4][R130.64] ;  /* 0x0000000482197980 */ /* 0x000f22000c101900 */
[----:B------:R-:W-:Y:S01]  /*18670*/  LEA.HI.X.SX32 R129, R103, R251, 0x2, P0 ;  /* 0x000000fb67817211 */ /* 0x000fe200000f16ff */
[----:B------:R-:W-:Y:S04]  /*18680*/  IMAD R105, R105, R4, -0x100 ;  /* 0xffffff0069697424 */ /* 0x000fe800078e0204 */
[----:B------:R-:W4:Y:S01]  /*18690*/  LD.E R0, desc[UR4][R128.64] ;  /* 0x0000000480007980 */ /* 0x000f22000c101900 */
[----:B------:R-:W-:Y:S01]  /*186a0*/  SHF.R.S32.HI R65, RZ, 0x1f, R105 ;  /* 0x0000001fff417819 */ /* 0x000fe20000011469 */
        /* <DEDUP_REMOVED lines=12> */
.L_x_2423:
[----:B------:R-:W-:Y:S05]  /*18770*/  BSYNC.RECONVERGENT B0 ;  /* 0x0000000000007941 */ /* 0x000fea0003800200 */
.L_x_2422:
[----:B------:R-:W-:Y:S01]  /*18780*/  LEA R241, R241, R218, 0x1 ;  /* 0x000000daf1f17211 */ /* 0x000fe200078e08ff */
[----:B------:R-:W-:Y:S01]  /*18790*/  @!P4 IMAD.MOV.U32 R237, RZ, RZ, R235 ;  /* 0x000000ffffedc224 */ /* 0x000fe200078e00eb */
[----:B------:R-:W-:Y:S01]  /*187a0*/  IADD3 R106, P5, PT, R21, R236, RZ ;  /* 0x000000ec156a7210 */ /* 0x000fe20007fbe0ff */
[C---:B------:R-:W-:Y:S01]  /*187b0*/  @!P3 IMAD R65, R225.reuse, 0xa0, RZ ;  /* 0x000000a0e141b824 */ /* 0x040fe200078e02ff */
[--C-:B------:R-:W-:Y:S01]  /*187c0*/  SHF.L.U64.HI R0, R224, 0x5, R225.reuse ;  /* 0x00000005e0007819 */ /* 0x100fe200000102e1 */
[C---:B------:R-:W-:Y:S01]  /*187d0*/  @!P3 IMAD R25, R225.reuse, 0xc0, RZ ;  /* 0x000000c0e119b824 */ /* 0x040fe200078e02ff */
[----:B------:R-:W-:Y:S01]  /*187e0*/  @!PT LDS RZ, [RZ] ;  /* 0x00000000fffff984 */ /* 0x000fe20000000800 */
[----:B------:R-:W-:Y:S01]  /*187f0*/  @!PT LDS RZ, [RZ] ;  /* 0x00000000fffff984 */ /* 0x000fe20000000800 */
[----:B------:R-:W-:Y:S01]  /*18800*/  @!PT LDS RZ, [RZ] ;  /* 0x00000000fffff984 */ /* 0x000fe20000000800 */
[----:B------:R-:W-:Y:S01]  /*18810*/  @!P4 LDGSTS.E.BYPASS.LTC128B.128 [R241+0x2000], desc[UR4][R236.64] ;  /* 0x02000000ecf1cfae */ /* 0x000fe2000b981a04 */
[----:B------:R-:W-:Y:S01]  /*18820*/  @!P3 IADD3 R108, P0, PT, R106, R21, RZ ;  /* 0x000000156a6cb210 */ /* 0x000fe20007f1e0ff */
[----:B------:R-:W-:Y:S01]  /*18830*/  @!P3 IMAD R21, R225, 0x60, RZ ;  /* 0x00000060e115b824 */ /* 0x000fe200078e02ff */
[----:B------:R-:W-:Y:S01]  /*18840*/  IADD3.X R107, PT, PT, R0, R235, RZ, P5, !PT ;  /* 0x000000eb006b7210 */ /* 0x000fe20002ffe4ff */
[----:B------:R2:W-:Y:S01]  /*18850*/  @P4 STS.128 [R241+0x2000], RZ ;  /* 0x002000fff1004388 */ /* 0x0005e20000000c00 */
[C---:B------:R-:W-:Y:S01]  /*18860*/  @!P3 LEA R200, P4, R224.reuse, R106, 0x6 ;  /* 0x0000006ae0c8b211 */ /* 0x040fe200078830ff */
[--C-:B------:R-:W-:Y:S01]  /*18870*/  @!P3 IMAD.MOV.U32 R124, RZ, RZ, R106.reuse ;  /* 0x000000ffff7cb224 */ /* 0x100fe200078e006a */
[----:B------:R-:W-:Y:S01]  /*18880*/  @!P3 IADD3.X R109, PT, PT, R107, R0, RZ, P0, !PT ;  /* 0x000000006b6db210 */ /* 0x000fe200007fe4ff */
[----:B------:R2:W-:Y:S01]  /*18890*/  @P3 STS.128 [R241+0x2800], RZ ;  /* 0x002800fff1003388 */ /* 0x0005e20000000c00 */
[CC--:B------:R-:W-:Y:S01]  /*188a0*/  @!P3 LEA.HI.X R201, R224.reuse, R107.reuse, R225, 0x6, P4 ;  /* 0x0000006be0c9b211 */ /* 0x0c0fe200020f34e1 */
[C-C-:B------:R-:W-:Y:S01]  /*188b0*/  @!P3 IMAD.WIDE.U32 R130, R224.reuse, 0x60, R106.reuse ;  /* 0x00000060e082b825 */ /* 0x140fe200078e006a */
[CC--:B------:R-:W-:Y:S01]  /*188c0*/  @!P3 LEA R208, P0, R224.reuse, R106.reuse, 0x7 ;  /* 0x0000006ae0d0b211 */ /* 0x0c0fe200078038ff */
[----:B------:R-:W-:Y:S01]  /*188d0*/  @!PT LDS RZ, [RZ] ;  /* 0x00000000fffff984 */ /* 0x000fe20000000800 */
[----:B------:R-:W-:Y:S01]  /*188e0*/  @!PT LDS RZ, [RZ] ;  /* 0x00000000fffff984 */ /* 0x000fe20000000800 */
[----:B------:R-:W-:Y:S01]  /*188f0*/  @!PT LDS RZ, [RZ] ;  /* 0x00000000fffff984 */ /* 0x000fe20000000800 */
[----:B------:R-:W-:Y:S01]  /*18900*/  @!P3 LDGSTS.E.BYPASS.LTC128B.128 [R241+0x2800], desc[UR4][R106.64] ;  /* 0x028000006af1bfae */ /* 0x000fe2000b981a04 */
[----:B------:R-:W-:Y:S01]  /*18910*/  @!P3 MOV R125, R107 ;  /* 0x0000006b007db202 */ /* 0x000fe20000000f00 */
[C---:B------:R-:W-:Y:S01]  /*18920*/  @!P3 IMAD.WIDE.U32 R128, R224.reuse, 0xa0, R106 ;  /* 0x000000a0e080b825 */ /* 0x040fe200078e006a */
[----:B------:R-:W-:Y:S01]  /*18930*/  @!P3 IADD3 R131, PT, PT, R21, R131, RZ ;  /* 0x000000831583b210 */ /* 0x000fe20007ffe0ff */
[----:B------:R2:W-:Y:S01]  /*18940*/  @P3 STS.128 [R241+0x3000], RZ ;  /* 0x003000fff1003388 */ /* 0x0005e20000000c00 */
[C---:B------:R-:W-:Y:S01]  /*18950*/  @!P3 LEA.HI.X R209, R224.reuse, R107, R225, 0x7, P0 ;  /* 0x0000006be0d1b211 */ /* 0x040fe200000f3ce1 */
[C---:B------:R-:W-:Y:S01]  /*18960*/  @!P3 IMAD.WIDE.U32 R124, R224.reuse, 0xc0, R124 ;  /* 0x000000c0e07cb825 */ /* 0x040fe200078e007c */
[----:B------:R-:W-:Y:S01]  /*18970*/  @!P3 IADD3 R129, PT, PT, R65, R129, RZ ;  /* 0x000000814181b210 */ /* 0x000fe20007ffe0ff */
[----:B------:R-:W-:Y:S01]  /*18980*/  @!PT LDS RZ, [RZ] ;  /* 0x00000000fffff984 */ /* 0x000fe20000000800 */
[----:B------:R-:W-:Y:S01]  /*18990*/  @!PT LDS RZ, [RZ] ;  /* 0x00000000fffff984 */ /* 0x000fe20000000800 */
[----:B------:R-:W-:Y:S01]  /*189a0*/  @!PT LDS RZ, [RZ] ;  /* 0x00000000fffff984 */ /* 0x000fe20000000800 */
[----:B------:R1:W-:Y:S01]  /*189b0*/  @!P3 LDGSTS.E.BYPASS.LTC128B.128 [R241+0x3000], desc[UR4][R108.64] ;  /* 0x030000006cf1bfae */ /* 0x0003e2000b981a04 */
[-C--:B------:R-:W-:Y:S01]  /*189c0*/  @!P3 MOV R168, R106.reuse ;  /* 0x0000006a00a8b202 */ /* 0x080fe20000000f00 */
[----:B------:R-:W-:Y:S01]  /*189d0*/  @!P3 IMAD.IADD R125, R25, 0x1, R125 ;  /* 0x00000001197db824 */ /* 0x000fe200078e027d */
[-C--:B------:R-:W-:Y:S01]  /*189e0*/  @!P3 MOV R192, R106.reuse ;  /* 0x0000006a00c0b202 */ /* 0x080fe20000000f00 */
[----:B------:R2:W-:Y:S01]  /*189f0*/  @P3 STS.128 [R241+0x3800], RZ ;  /* 0x003800fff1003388 */ /* 0x0005e20000000c00 */
[C-C-:B------:R-:W-:Y:S01]  /*18a00*/  @!P3 IMAD.WIDE.U32 R170, R224.reuse, 0x160, R106.reuse ;  /* 0x00000160e0aab825 */ /* 0x140fe200078e006a */
[-C--:B------:R-:W-:Y:S02]  /*18a10*/  @!P3 MOV R169, R107.reuse ;  /* 0x0000006b00a9b202 */ /* 0x080fe40000000f00 */
[----:B------:R-:W-:Y:S01]  /*18a20*/  @!PT LDS RZ, [RZ] ;  /* 0x00000000fffff984 */ /* 0x000fe20000000800 */
[----:B------:R-:W-:Y:S01]  /*18a30*/  @!PT LDS RZ, [RZ] ;  /* 0x00000000fffff984 */ /* 0x000fe20000000800 */
[----:B------:R-:W-:Y:S01]  /*18a40*/  @!PT LDS RZ, [RZ] ;  /* 0x00000000fffff984 */ /* 0x000fe20000000800 */
[----:B------:R2:W-:Y:S01]  /*18a50*/  @!P3 LDGSTS.E.BYPASS.LTC128B.128 [R241+0x3800], desc[UR4][R200.64] ;  /* 0x03800000c8f1bfae */ /* 0x0005e2000b981a04 */
[C---:B------:R-:W-:Y:S01]  /*18a60*/  @!P3 IMAD.WIDE.U32 R196, R224.reuse, 0x180, R106 ;  /* 0x00000180e0c4b825 */ /* 0x040fe200078e006a */
[-C--:B------:R-:W-:Y:S02]  /*18a70*/  @!P3 MOV R173, R107.reuse ;  /* 0x0000006b00adb202 */ /* 0x080fe40000000f00 */
[----:B------:R2:W-:Y:S01]  /*18a80*/  @P3 STS.128 [R241+0x4000], RZ ;  /* 0x004000fff1003388 */ /* 0x0005e20000000c00 */
[C---:B------:R-:W-:Y:S01]  /*18a90*/  @!P3 IMAD.WIDE.U32 R168, R224.reuse, 0x120, R168 ;  /* 0x00000120e0a8b825 */ /* 0x040fe200078e00a8 */
[-C--:B------:R-:W-:Y:S02]  /*18aa0*/  @!P3 MOV R177, R107.reuse ;  /* 0x0000006b00b1b202 */ /* 0x080fe40000000f00 */
[----:B------:R-:W-:Y:S01]  /*18ab0*/  @!PT LDS RZ, [RZ] ;  /* 0x00000000fffff984 */ /* 0x000fe20000000800 */
[----:B------:R-:W-:Y:S01]  /*18ac0*/  @!PT LDS RZ, [RZ] ;  /* 0x00000000fffff984 */ /* 0x000fe20000000800 */
[----:B------:R-:W-:Y:S01]  /*18ad0*/  @!PT LDS RZ, [RZ] ;  /* 0x00000000fffff984 */ /* 0x000fe20000000800 */
[----:B------:R2:W-:Y:S01]  /*18ae0*/  @!P3 LDGSTS.E.BYPASS.LTC128B.128 [R241+0x4000], desc[UR4][R130.64] ;  /* 0x0400000082f1bfae */ /* 0x0005e2000b981a04 */
[----:B------:R-:W-:Y:S02]  /*18af0*/  @!P3 IMAD R21, R225, 0xe0, RZ ;  /* 0x000000e0e115b824 */ /* 0x000fe400078e02ff */
[--C-:B------:R-:W-:Y:S01]  /*18b00*/  @!P3 IMAD.MOV.U32 R172, RZ, RZ, R106.reuse ;  /* 0x000000ffffacb224 */ /* 0x100fe200078e006a */
[----:B------:R2:W-:Y:S01]  /*18b10*/  @P3 STS.128 [R241+0x4800], RZ ;  /* 0x004800fff1003388 */ /* 0x0005e20000000c00 */
[----:B------:R-:W-:Y:S02]  /*18b20*/  @!P3 IMAD.MOV.U32 R176, RZ, RZ, R106 ;  /* 0x000000ffffb0b224 */ /* 0x000fe400078e006a */
[C---:B------:R-:W-:Y:S01]  /*18b30*/  @!P3 IMAD.WIDE.U32 R172, R224.reuse, 0x140, R172 ;  /* 0x00000140e0acb825 */ /* 0x040fe200078e00ac */
[----:B------:R-:W-:Y:S01]  /*18b40*/  @!PT LDS RZ, [RZ] ;  /* 0x00000000fffff984 */ /* 0x000fe20000000800 */
[----:B------:R-:W-:Y:S01]  /*18b50*/  @!PT LDS RZ, [RZ] ;  /* 0x00000000fffff984 */ /* 0x000fe20000000800 */
[----:B------:R-:W-:Y:S01]  /*18b60*/  @!PT LDS RZ, [RZ] ;  /* 0x00000000fffff984 */ /* 0x000fe20000000800 */
[----:B------:R2:W-:Y:S03]  /*18b70*/  @!P3 LDGSTS.E.BYPASS.LTC128B.128 [R241+0x4800], desc[UR4][R208.64] ;  /* 0x04800000d0f1bfae */ /* 0x0005e6000b981a04 */
[C---:B------:R-:W-:Y:S01]  /*18b80*/  @!P3 IMAD.WIDE.U32 R176, R224.reuse, 0x1a0, R176 ;  /* 0x000001a0e0b0b825 */ /* 0x040fe200078e00b0 */
[----:B------:R2:W-:Y:S02]  /*18b90*/  @P3 STS.128 [R241+0x5000], RZ ;  /* 0x005000fff1003388 */ /* 0x0005e40000000c00 */
[-C--:B-1----:R-:W-:Y:S01]  /*18ba0*/  @!P3 MOV R108, R106.reuse ;  /* 0x0000006a006cb202 */ /* 0x082fe20000000f00 */
[--C-:B------:R-:W-:Y:S01]  /*18bb0*/  @!P3 IMAD.MOV.U32 R109, RZ, RZ, R107.reuse ;  /* 0x000000ffff6db224 */ /* 0x100fe200078e006b */
[----:B------:R-:W-:Y:S01]  /*18bc0*/  @!PT LDS RZ, [RZ] ;  /* 0x00000000fffff984 */ /* 0x000fe20000000800 */
[----:B------:R-:W-:Y:S01]  /*18bd0*/  @!PT LDS RZ, [RZ] ;  /* 0x00000000fffff984 */ /* 0x000fe20000000800 */
[----:B------:R-:W-:Y:S01]  /*18be0*/  @!PT LDS RZ, [RZ] ;  /* 0x00000000fffff984 */ /* 0x000fe20000000800 */
[----:B------:R2:W-:Y:S01]  /*18bf0*/  @!P3 LDGSTS.E.BYPASS.LTC128B.128 [R241+0x5000], desc[UR4][R128.64] ;  /* 0x0500000080f1bfae */ /* 0x0005e2000b981a04 */
[C---:B------:R-:W-:Y:S01]  /*18c00*/  @!P3 LEA R106, P0, R224.reuse, R106, 0x8 ;  /* 0x0000006ae06ab211 */ /* 0x040fe200078040ff */
[----:B------:R-:W-:Y:S02]  /*18c10*/  @!P3 IMAD.MOV.U32 R193, RZ, RZ, R107 ;  /* 0x000000ffffc1b224 */ /* 0x000fe400078e006b */
[----:B------:R2:W-:Y:S01]  /*18c20*/  @P3 STS.128 [R241+0x5800], RZ ;  /* 0x005800fff1003388 */ /* 0x0005e20000000c00 */
[C---:B------:R-:W-:Y:S01]  /*18c30*/  @!P3 IMAD.WIDE.U32 R108, R224.reuse, 0xe0, R108 ;  /* 0x000000e0e06cb825 */ /* 0x040fe200078e006c */
[C---:B------:R-:W-:Y:S02]  /*18c40*/  @!P3 LEA.HI.X R107, R224.reuse, R107, R225, 0x8, P0 ;  /* 0x0000006be06bb211 */ /* 0x040fe400000f44e1 */
[----:B------:R-:W-:Y:S01]  /*18c50*/  @!PT LDS RZ, [RZ] ;  /* 0x00000000fffff984 */ /* 0x000fe20000000800 */
[----:B------:R-:W-:Y:S01]  /*18c60*/  @!PT LDS RZ, [RZ] ;  /* 0x00000000fffff984 */ /* 0x000fe20000000800 */
[----:B------:R-:W-:Y:S01]  /*18c70*/  @!PT LDS RZ, [RZ] ;  /* 0x00000000fffff984 */ /* 0x000fe20000000800 */
[----:B------:R2:W-:Y:S01]  /*18c80*/  @!P3 LDGSTS.E.BYPASS.LTC128B.128 [R241+0x5800], desc[UR4][R124.64] ;  /* 0x058000007cf1bfae */ /* 0x0005e2000b981a04 */
[----:B------:R-:W-:Y:S01]  /*18c90*/  @!P3 IMAD.WIDE.U32 R192, R224, 0x1c0, R192 ;  /* 0x000001c0e0c0b825 */ /* 0x000fe200078e00c0 */
[----:B------:R-:W-:Y:S02]  /*18ca0*/  @!P3 IADD3 R109, PT, PT, R21, R109, RZ ;  /* 0x0000006d156db210 */ /* 0x000fe40007ffe0ff */
[----:B------:R2:W-:Y:S01]  /*18cb0*/  @P3 STS.128 [R241+0x6000], RZ ;  /* 0x006000fff1003388 */ /* 0x0005e20000000c00 */
[C---:B------:R-:W-:Y:S02]  /*18cc0*/  @!P3 IMAD R4, R225.reuse, 0x120, RZ ;  /* 0x00000120e104b824 */ /* 0x040fe400078e02ff */
[C---:B------:R-:W-:Y:S01]  /*18cd0*/  @!P3 IMAD R0, R225.reuse, 0x140, RZ ;  /* 0x00000140e100b824 */ /* 0x040fe200078e02ff */
[----:B------:R-:W-:Y:S01]  /*18ce0*/  @!PT LDS RZ, [RZ] ;  /* 0x00000000fffff984 */ /* 0x000fe20000000800 */
[----:B------:R-:W-:Y:S01]  /*18cf0*/  @!PT LDS RZ, [RZ] ;  /* 0x00000000fffff984 */ /* 0x000fe20000000800 */
[----:B------:R-:W-:Y:S01]  /*18d00*/  @!PT LDS RZ, [RZ] ;  /* 0x00000000fffff984 */ /* 0x000fe20000000800 */
[----:B------:R2:W-:Y:S01]  /*18d10*/  @!P3 LDGSTS.E.BYPASS.LTC128B.128 [R241+0x6000], desc[UR4][R108.64] ;  /* 0x060000006cf1bfae */ /* 0x0005e2000b981a04 */
[C---:B------:R-:W-:Y:S01]  /*18d20*/  @!P3 IMAD R16, R225.reuse, 0x160, RZ ;  /* 0x00000160e110b824 */ /* 0x040fe200078e02ff */
[----:B------:R-:W-:Y:S01]  /*18d30*/  @!P3 IADD3 R169, PT, PT, R4, R169, RZ ;  /* 0x000000a904a9b210 */ /* 0x000fe20007ffe0ff */
[C---:B------:R-:W-:Y:S01]  /*18d40*/  @!P3 IMAD R12, R225.reuse, 0x180, RZ ;  /* 0x00000180e10cb824 */ /* 0x040fe200078e02ff */
[----:B------:R2:W-:Y:S01]  /*18d50*/  @P3 STS.128 [R241+0x6800], RZ ;  /* 0x006800fff1003388 */ /* 0x0005e20000000c00 */
[----:B------:R-:W-:Y:S01]  /*18d60*/  @!P3 IADD3 R173, PT, PT, R0, R173, RZ ;  /* 0x000000ad00adb210 */ /* 0x000fe20007ffe0ff */
[C---:B------:R-:W-:Y:S01]  /*18d70*/  @!P3 IMAD R4, R225.reuse, 0x1a0, RZ ;  /* 0x000001a0e104b824 */ /* 0x040fe200078e02ff */
[----:B------:R-:W-:Y:S01]  /*18d80*/  @!P3 IADD3 R171, PT, PT, R16, R171, RZ ;  /* 0x000000ab10abb210 */ /* 0x000fe20007ffe0ff */
[----:B------:R-:W-:Y:S01]  /*18d90*/  @!PT LDS RZ, [RZ] ;  /* 0x00000000fffff984 */ /* 0x000fe20000000800 */
[----:B------:R-:W-:Y:S01]  /*18da0*/  @!PT LDS RZ, [RZ] ;  /* 0x00000000fffff984 */ /* 0x000fe20000000800 */
[----:B------:R-:W-:Y:S01]  /*18db0*/  @!PT LDS RZ, [RZ] ;  /* 0x00000000fffff984 */ /* 0x000fe20000000800 */
[----:B------:R2:W-:Y:S01]  /*18dc0*/  @!P3 LDGSTS.E.BYPASS.LTC128B.128 [R241+0x6800], desc[UR4][R106.64] ;  /* 0x068000006af1bfae */ /* 0x0005e2000b981a04 */
[----:B------:R-:W-:Y:S01]  /*18dd0*/  @!P3 IADD3 R197, PT, PT, R12, R197, RZ ;  /* 0x000000c50cc5b210 */ /* 0x000fe20007ffe0ff */
[----:B------:R-:W-:Y:S01]  /*18de0*/  @!P3 IMAD R0, R225, 0x1c0, RZ ;  /* 0x000001c0e100b824 */ /* 0x000fe200078e02ff */
[----:B------:R-:W-:Y:S01]  /*18df0*/  @!P3 IADD3 R177, PT, PT, R4, R177, RZ ;  /* 0x000000b104b1b210 */ /* 0x000fe20007ffe0ff */
[----:B------:R2:W-:Y:S03]  /*18e00*/  @P3 STS.128 [R241+0x7000], RZ ;  /* 0x007000fff1003388 */ /* 0x0005e60000000c00 */
[----:B------:R-:W-:Y:S01]  /*18e10*/  @!P3 IADD3 R193, PT, PT, R0, R193, RZ ;  /* 0x000000c100c1b210 */ /* 0x000fe20007ffe0ff */
        /* <DEDUP_REMOVED lines=30> */
.L_x_2421:
[----:B------:R-:W-:Y:S05]  /*19000*/  BSYNC.RECONVERGENT B1 ;  /* 0x0000000000017941 */ /* 0x000fea0003800200 */
.L_x_2420:
[----:B------:R-:W-:Y:S01]  /*19010*/  STL [R1+0x48], R225 ;  /* 0x000048e101007387 */ /* 0x000fe20000100800 */
[----:B-1----:R-:W-:Y:S03]  /*19020*/  IMAD.SHL.U32 R66, R167, 0x2, RZ ;  /* 0x00000002a7427824 */ /* 0x002fe600078e00ff */
[----:B------:R-:W-:Y:S02]  /*19030*/  STL [R1+0x44], R224 ;  /* 0x000044e001007387 */ /* 0x000fe40000100800 */
[----:B------:R-:W-:Y:S02]  /*19040*/  LOP3.LUT R65, R66, 0x6, RZ, 0xc0, !PT ;  /* 0x0000000642417812 */ /* 0x000fe400078ec0ff */
[----:B------:R1:W-:Y:S03]  /*19050*/  STL [R1+0x40], R221 ;  /* 0x000040dd01007387 */ /* 0x0003e60000100800 */
[----:B------:R-:W-:Y:S01]  /*19060*/  IMAD R21, R248, 0x100, R65 ;  /* 0x00000100f8157824 */ /* 0x000fe200078e0241 */
[----:B------:R3:W-:Y:S03]  /*19070*/  STL [R1+0x3c], R218 ;  /* 0x00003cda01007387 */ /* 0x0007e60000100800 */
[C---:B------:R-:W-:Y:S01]  /*19080*/  VIADD R4, R21.reuse, 0x1 ;  /* 0x0000000115047836 */ /* 0x040fe20000000000 */
[CC--:B------:R-:W-:Y:S01]  /*19090*/  ISETP.GE.AND P4, PT, R21.reuse, R246.reuse, PT ;  /* 0x000000f61500720c */ /* 0x0c0fe20003f86270 */
[----:B------:R4:W-:Y:S01]  /*190a0*/  STL [R1+0x38], R217 ;  /* 0x000038d901007387 */ /* 0x0009e20000100800 */
[CC--:B------:R-:W-:Y:S01]  /*190b0*/  ISETP.GE.AND P0, PT, R21.reuse, R245.reuse, PT ;  /* 0x000000f51500720c */ /* 0x0c0fe20003f06270 */
[C---:B------:R-:W-:Y:S01]  /*190c0*/  VIADD R12, R21.reuse, 0x8 ;  /* 0x00000008150c7836 */ /* 0x040fe20000000000 */
[-C--:B------:R-:W-:Y:S01]  /*190d0*/  ISETP.GE.AND P3, PT, R4, R246.reuse, PT ;  /* 0x000000f60400720c */ /* 0x080fe20003f66270 */
[C---:B------:R-:W-:Y:S01]  /*190e0*/  VIADD R228, R21.reuse, 0x10 ;  /* 0x0000001015e47836 */ /* 0x040fe20000000000 */
[----:B------:R-:W-:Y:S01]  /*190f0*/  FSEL R204, R204, -INF , P4 ;  /* 0xff800000cccc7808 */ /* 0x000fe20002000000 */
[C---:B------:R-:W-:Y:S01]  /*19100*/  VIADD R16, R21.reuse, 0x11 ;  /* 0x0000001115107836 */ /* 0x040fe20000000000 */
[-C--:B------:R-:W-:Y:S01]  /*19110*/  ISETP.GE.AND P6, PT, R12, R246.reuse, PT ;  /* 0x000000f60c00720c */ /* 0x080fe20003fc6270 */
[C---:B--2---:R-:W-:Y:S01]  /*19120*/  VIADD R128, R21.reuse, 0x18 ;  /* 0x0000001815807836 */ /* 0x044fe20000000000 */
[-C--:B------:R-:W-:Y:S01]  /*19130*/  ISETP.GE.AND P4, PT, R228, R246.reuse, PT ;  /* 0x000000f6e400720c */ /* 0x080fe20003f86270 */
[----:B------:R2:W-:Y:S01]  /*19140*/  STL [R1+0x34], R166 ;  /* 0x000034a601007387 */ /* 0x0005e20000100800 */
[----:B------:R-:W-:Y:S01]  /*19150*/  FSEL R228, R206, -INF , P3 ;  /* 0xff800000cee47808 */ /* 0x000fe20001800000 */
[C---:B------:R-:W-:Y:S01]  /*19160*/  VIADD R168, R21.reuse, 0x19 ;  /* 0x0000001915a87836 */ /* 0x040fe20000000000 */
[-C--:B------:R-:W-:Y:S01]  /*19170*/  ISETP.GE.AND P3, PT, R16, R246.reuse, PT ;  /* 0x000000f61000720c */ /* 0x080fe20003f66270 */
[C---:B------:R-:W-:Y:S01]  /*19180*/  VIADD R229, R21.reuse, 0x90 ;  /* 0x0000009015e57836 */ /* 0x040fe20000000000 */
[----:B------:R-:W-:Y:S01]  /*19190*/  FSEL R16, R212, -INF , P6 ;  /* 0xff800000d4107808 */ /* 0x000fe20003000000 */
[C---:B-1----:R-:W-:Y:S01]  /*191a0*/  VIADD R221, R21.reuse, 0x21 ;  /* 0x0000002115dd7836 */ /* 0x042fe20000000000 */
[-C--:B------:R-:W-:Y:S01]  /*191b0*/  ISETP.GE.AND P6, PT, R128, R246.reuse, PT ;  /* 0x000000f68000720c */ /* 0x080fe20003fc6270 */
[----:B------:R-:W-:Y:S01]  /*191c0*/  VIADD R225, R21, 0x29 ;  /* 0x0000002915e17836 */ /* 0x000fe20000000000 */
[----:B------:R-:W-:Y:S01]  /*191d0*/  FSEL R5, R5, -INF , P3 ;  /* 0xff80000005057808 */ /* 0x000fe20001800000 */
[----:B---3--:R-:W-:Y:S01]  /*191e0*/  VIADD R218, R21, 0x20 ;  /* 0x0000002015da7836 */ /* 0x008fe20000000000 */
[-C--:B------:R-:W-:Y:S01]  /*191f0*/  ISETP.GE.AND P3, PT, R221, R246.reuse, PT ;  /* 0x000000f6dd00720c */ /* 0x080fe20003f66270 */
[----:B------:R-:W-:Y:S01]  /*19200*/  VIADD R224, R21, 0x28 ;  /* 0x0000002815e07836 */ /* 0x000fe20000000000 */
[----:B------:R-:W-:Y:S01]  /*19210*/  FSEL R7, R7, -INF , P6 ;  /* 0xff80000007077808 */ /* 0x000fe20003000000 */
[C---:B------:R-:W-:Y:S02]  /*19220*/  VIADD R231, R21.reuse, 0x30 ;  /* 0x0000003015e77836 */ /* 0x040fe40000000000 */
[C---:B----4-:R-:W-:Y:S01]  /*19230*/  VIADD R217, R21.reuse, 0x9 ;  /* 0x0000000915d97836 */ /* 0x050fe20000000000 */
        /* <DEDUP_REMOVED lines=18> */
[-C--:B------:R-:W-:Y:S01]  /*19360*/  ISETP.GE.AND P5, PT, R225, R246.reuse, PT ;  /* 0x000000f6e100720c */ /* 0x080fe20003fa6270 */
[----:B------:R-:W-:Y:S01]  /*19370*/  VIADD R130, R21, 0x39 ;  /* 0x0000003915827836 */ /* 0x000fe20000000000 */
[----:B------:R-:W-:Y:S01]  /*19380*/  FSEL R225, R13, -INF , P4 ;  /* 0xff8000000de17808 */ /* 0x000fe20002000000 */
[----:B------:R-:W-:Y:S01]  /*19390*/  VIADD R196, R21, 0x49 ;  /* 0x0000004915c47836 */ /* 0x000fe20000000000 */
[-C--:B------:R-:W-:Y:S01]  /*193a0*/  ISETP.GE.AND P4, PT, R231, R246.reuse, PT ;  /* 0x000000f6e700720c */ /* 0x080fe20003f86270 */
[C---:B------:R-:W-:Y:S01]  /*193b0*/  VIADD R210, R21.reuse, 0x40 ;  /* 0x0000004015d27836 */ /* 0x040fe20000000000 */
[-C--:B------:R-:W-:Y:S01]  /*193c0*/  ISETP.GE.AND P3, PT, R230, R246.reuse, PT ;  /* 0x000000f6e600720c */ /* 0x080fe20003f66270 */
[----:B------:R-:W-:Y:S01]  /*193d0*/  VIADD R192, R21, 0x50 ;  /* 0x0000005015c07836 */ /* 0x000fe20000000000 */
[----:B------:R-:W-:Y:S01]  /*193e0*/  FSEL R13, R181, -INF , P5 ;  /* 0xff800000b50d7808 */ /* 0x000fe20002800000 */
        /* <DEDUP_REMOVED lines=24> */
[----:B------:R-:W-:Y:S01]  /*19570*/  VIADD R105, R21, 0xc9 ;  /* 0x000000c915697836 */ /* 0x000fe20000000000 */
[----:B------:R-:W-:Y:S01]  /*19580*/  FSEL R214, R41, -INF , P5 ;  /* 0xff80000029d67808 */ /* 0x000fe20002800000 */
[----:B------:R-:W-:Y:S01]  /*19590*/  VIADD R180, R21, 0x68 ;  /* 0x0000006815b47836 */ /* 0x000fe20000000000 */
[-C--:B------:R-:W-:Y:S01]  /*195a0*/  ISETP.GE.AND P5, PT, R211, R246.reuse, PT ;  /* 0x000000f6d300720c */ /* 0x080fe20003fa6270 */
[----:B------:R-:W-:Y:S01]  /*195b0*/  IMAD.MOV.U32 R41, RZ, RZ, R7 ;  /* 0x000000ffff297224 */ /* 0x000fe200078e0007 */
[----:B------:R-:W-:Y:S01]  /*195c0*/  FSEL R212, R44, -INF , P4 ;  /* 0xff8000002cd47808 */ /* 0x000fe20002000000 */
[----:B------:R-:W-:Y:S01]  /*195d0*/  VIADD R188, R21, 0x58 ;  /* 0x0000005815bc7836 */ /* 0x000fe20000000000 */
[----:B--2---:R-:W-:Y:S01]  /*195e0*/  FSEL R166, R32, -INF , P6 ;  /* 0xff80000020a67808 */ /* 0x004fe20003000000 */
[----:B------:R-:W-:Y:S01]  /*195f0*/  IMAD.MOV.U32 R44, RZ, RZ, R10 ;  /* 0x000000ffff2c7224 */ /* 0x000fe200078e000a */
[-C--:B------:R-:W-:Y:S01]  /*19600*/  ISETP.GE.AND P4, PT, R209, R246.reuse, PT ;  /* 0x000000f6d100720c */ /* 0x080fe20003f86270 */
[C---:B------:R-:W-:Y:S01]  /*19610*/  VIADD R107, R21.reuse, 0xf0 ;  /* 0x000000f0156b7836 */ /* 0x040fe20000000000 */
[----:B------:R-:W-:Y:S01]  /*19620*/  FSEL R32, R204, -INF , !P0 ;  /* 0xff800000cc207808 */ /* 0x000fe20004000000 */
[----:B------:R-:W-:Y:S01]  /*19630*/  VIADD R106, R21, 0xd0 ;  /* 0x000000d0156a7836 */ /* 0x000fe20000000000 */
[----:B------:R-:W-:Y:S01]  /*19640*/  FSEL R210, R45, -INF , P3 ;  /* 0xff8000002dd27808 */ /* 0x000fe20001800000 */
[----:B------:R-:W-:Y:S01]  /*19650*/  IMAD.MOV.U32 R45, RZ, RZ, R168 ;  /* 0x000000ffff2d7224 */ /* 0x000fe200078e00a8 */
[-C--:B------:R-:W-:Y:S01]  /*19660*/  ISETP.GE.AND P3, PT, R180, R246.reuse, PT ;  /* 0x000000f6b400720c */ /* 0x080fe20003f66270 */
[----:B------:R-:W-:Y:S01]  /*19670*/  VIADD R25, R21, 0xf8 ;  /* 0x000000f815197836 */ /* 0x000fe20000000000 */
[----:B------:R-:W-:Y:S01]  /*19680*/  FSEL R204, R52, -INF , P5 ;  /* 0xff80000034cc7808 */ /* 0x000fe20002800000 */
[----:B------:R-:W-:Y:S01]  /*19690*/  IMAD.MOV.U32 R52, RZ, RZ, R128 ;  /* 0x000000ffff347224 */ /* 0x000fe200078e0080 */
[-C--:B------:R-:W-:Y:S01]  /*196a0*/  ISETP.GE.AND P5, PT, R201, R246.reuse, PT ;  /* 0x000000f6c900720c */ /* 0x080fe20003fa6270 */
[C---:B------:R-:W-:Y:S01]  /*196b0*/  VIADD R172, R21.reuse, 0x88 ;  /* 0x0000008815ac7836 */ /* 0x040fe20000000000 */
[-C--:B------:R-:W-:Y:S01]  /*196c0*/  ISETP.GE.AND P6, PT, R200, R246.reuse, PT ;  /* 0x000000f6c800720c */ /* 0x080fe20003fc6270 */
[C---:B------:R-:W-:Y:S01]  /*196d0*/  VIADD R184, R21.reuse, 0x59 ;  /* 0x0000005915b87836 */ /* 0x040fe20000000000 */
[-C--:B------:R-:W-:Y:S01]  /*196e0*/  ISETP.GE.AND P0, PT, R188, R246.reuse, PT ;  /* 0x000000f6bc00720c */ /* 0x080fe20003f06270 */
[----:B------:R-:W-:Y:S01]  /*196f0*/  VIADD R176, R21, 0x69 ;  /* 0x0000006915b07836 */ /* 0x000fe20000000000 */
[----:B------:R-:W-:Y:S01]  /*19700*/  FSEL R185, R53, -INF , P4 ;  /* 0xff80000035b97808 */ /* 0x000fe20002000000 */
[----:B------:R-:W-:Y:S01]  /*19710*/  IMAD R53, R248, 0x100, R65 ;  /* 0x00000100f8357824 */ /* 0x000fe200078e0241 */
[-C--:B------:R-:W-:Y:S01]  /*19720*/  ISETP.GE.AND P4, PT, R199, R246.reuse, PT ;  /* 0x000000f6c700720c */ /* 0x080fe20003f86270 */
[----:B------:R-:W-:Y:S01]  /*19730*/  VIADD R179, R21, 0x99 ;  /* 0x0000009915b37836 */ /* 0x000fe20000000000 */
[----:B------:R-:W-:Y:S01]  /*19740*/  FSEL R200, R56, -INF , P3 ;  /* 0xff80000038c87808 */ /* 0x000fe20001800000 */
[----:B------:R-:W-:Y:S01]  /*19750*/  VIADD R53, R53, 0x18 ;  /* 0x0000001835357836 */ /* 0x000fe20000000000 */
[-C--:B------:R-:W-:Y:S01]  /*19760*/  ISETP.GE.AND P3, PT, R195, R246.reuse, PT ;  /* 0x000000f6c300720c */ /* 0x080fe20003f66270 */
[----:B------:R-:W-:Y:S01]  /*19770*/  VIADD R177, R21, 0xa0 ;  /* 0x000000a015b17836 */ /* 0x000fe20000000000 */
[----:B------:R-:W-:Y:S01]  /*19780*/  FSEL R196, R61, -INF , P5 ;  /* 0xff8000003dc47808 */ /* 0x000fe20002800000 */
[C---:B------:R-:W-:Y:S01]  /*19790*/  VIADD R169, R21.reuse, 0xb0 ;  /* 0x000000b015a97836 */ /* 0x040fe20000000000 */
[----:B------:R-:W-:Y:S01]  /*197a0*/  FSEL R220, R40, -INF , P6 ;  /* 0xff80000028dc7808 */ /* 0x000fe20003000000 */
[C---:B------:R-:W-:Y:S01]  /*197b0*/  VIADD R124, R21.reuse, 0x91 ;  /* 0x00000091157c7836 */ /* 0x040fe20000000000 */
[----:B------:R-:W-:Y:S01]  /*197c0*/  FSEL R208, R48, -INF , P0 ;  /* 0xff80000030d07808 */ /* 0x000fe20000000000 */
[----:B------:R-:W-:Y:S01]  /*197d0*/  IMAD.MOV.U32 R48, RZ, RZ, R5 ;  /* 0x000000ffff307224 */ /* 0x000fe200078e0005 */
[-C--:B------:R-:W-:Y:S01]  /*197e0*/  ISETP.GE.AND P5, PT, R172, R246.reuse, PT ;  /* 0x000000f6ac00720c */ /* 0x080fe20003fa6270 */
[C---:B------:R-:W-:Y:S01]  /*197f0*/  VIADD R108, R21.reuse, 0xb1 ;  /* 0x000000b1156c7836 */ /* 0x040fe20000000000 */
[-C--:B------:R-:W-:Y:S01]  /*19800*/  ISETP.GE.AND P6, PT, R184, R246.reuse, PT ;  /* 0x000000f6b800720c */ /* 0x080fe20003fc6270 */
        /* <DEDUP_REMOVED lines=9> */
[----:B------:R-:W-:Y:S01]  /*198a0*/  FSEL R186, R72, -INF , P5 ;  /* 0xff80000048ba7808 */ /* 0x000fe20002800000 */
[----:B------:R-:W-:Y:S01]  /*198b0*/  VIADD R119, R21, 0xc0 ;  /* 0x000000c015777836 */ /* 0x000fe20000000000 */
[----:B------:R-:W-:Y:S01]  /*198c0*/  FSEL R206, R49, -INF , P6 ;  /* 0xff80000031ce7808 */ /* 0x000fe20003000000 */
[----:B------:R-:W-:Y:S01]  /*198d0*/  VIADD R127, R21, 0xe0 ;  /* 0x000000e0157f7836 */ /* 0x000fe20000000000 */
[----:B------:R-:W-:Y:S01]  /*198e0*/  FSEL R183, R57, -INF , P0 ;  /* 0xff80000039b77808 */ /* 0x000fe20000000000 */
[----:B------:R-:W-:Y:S01]  /*198f0*/  IMAD.MOV.U32 R49, RZ, RZ, R16 ;  /* 0x000000ffff317224 */ /* 0x000fe200078e0010 */
[-C--:B------:R-:W-:Y:S01]  /*19900*/  ISETP.GE.AND P5, PT, R179, R246.reuse, PT ;  /* 0x000000f6b300720c */ /* 0x080fe20003fa6270 */
[----:B------:R-:W-:Y:S01]  /*19910*/  VIADD R113, R21, 0xe1 ;  /* 0x000000e115717836 */ /* 0x000fe20000000000 */
[-C--:B------:R-:W-:Y:S01]  /*19920*/  ISETP.GE.AND P6, PT, R203, R246.reuse, PT ;  /* 0x000000f6cb00720c */ /* 0x080fe20003fc6270 */
[--C-:B------:R-:W-:Y:S01]  /*19930*/  IMAD R33, R248, 0x100, R65.reuse ;  /* 0x00000100f8217824 */ /* 0x100fe200078e0241 */
        /* <DEDUP_REMOVED lines=8> */
[----:B------:R-:W-:Y:S01]  /*199c0*/  FSEL R40, R60, -INF , P6 ;  /* 0xff8000003c287808 */ /* 0x000fe20003000000 */
[--C-:B------:R-:W-:Y:S01]  /*199d0*/  IMAD R10, R248, 0x100, R65.reuse ;  /* 0x00000100f80a7824 */ /* 0x100fe200078e0241 */
[----:B------:R-:W-:Y:S02]  /*199e0*/  FSEL R187, R187, -INF , P0 ;  /* 0xff800000bbbb7808 */ /* 0x000fe40000000000 */
[-C--:B------:R-:W-:Y:S01]  /*199f0*/  ISETP.GE.AND P5, PT, R169, R246.reuse, PT ;  /* 0x000000f6a900720c */ /* 0x080fe20003fa6270 */
[----:B------:R-:W-:Y:S01]  /*19a00*/  VIADD R10, R10, 0x9 ;  /* 0x000000090a0a7836 */ /* 0x000fe20000000000 */
[-C--:B------:R-:W-:Y:S02]  /*19a10*/  ISETP.GE.AND P6, PT, R193, R246.reuse, PT ;  /* 0x000000f6c100720c */ /* 0x080fe40003fc6270 */
[-C--:B------:R-:W-:Y:S02]  /*19a20*/  ISETP.GE.AND P0, PT, R124, R246.reuse, PT ;  /* 0x000000f67c00720c */ /* 0x080fe40003f06270 */
[----:B------:R-:W-:Y:S02]  /*19a30*/  FSEL R81, R84, -INF , P4 ;  /* 0xff80000054517808 */ /* 0x000fe40002000000 */
[-C--:B------:R-:W-:Y:S02]  /*19a40*/  ISETP.GE.AND P3, PT, R229, R246.reuse, PT ;  /* 0x000000f6e500720c */ /* 0x080fe40003f66270 */
[-C--:B------:R-:W-:Y:S02]  /*19a50*/  ISETP.GE.AND P4, PT, R108, R246.reuse, PT ;  /* 0x000000f66c00720c */ /* 0x080fe40003f86270 */
[----:B------:R-:W-:Y:S02]  /*19a60*/  FSEL R128, R92, -INF , P5 ;  /* 0xff8000005c807808 */ /* 0x000fe40002800000 */
        /* <DEDUP_REMOVED lines=23> */
[----:B------:R-:W-:Y:S01]  /*19be0*/  FSEL R69, R190, -INF , P3 ;  /* 0xff800000be457808 */ /* 0x000fe20001800000 */
[--C-:B------:R-:W-:Y:S01]  /*19bf0*/  IMAD R190, R248, 0x100, R65.reuse ;  /* 0x00000100f8be7824 */ /* 0x100fe200078e0241 */
[----:B------:R-:W-:Y:S02]  /*19c00*/  FSEL R20, R110, -INF , P4 ;  /* 0xff8000006e147808 */ /* 0x000fe40002000000 */
[-C--:B------:R-:W-:Y:S01]  /*19c10*/  ISETP.GE.AND P3, PT, R105, R246.reuse, PT ;  /* 0x000000f66900720c */ /* 0x080fe20003f66270 */
[----:B------:R-:W-:Y:S01]  /*19c20*/  VIADD R190, R190, 0x69 ;  /* 0x00000069bebe7836 */ /* 0x000fe20000000000 */
[-C--:B------:R-:W-:Y:S02]  /*19c30*/  ISETP.GE.AND P4, PT, R107, R246.reuse, PT ;  /* 0x000000f66b00720c */ /* 0x080fe40003f86270 */
[----:B------:R-:W-:Y:S01]  /*19c40*/  FSEL R37, R194, -INF , P0 ;  /* 0xff800000c2257808 */ /* 0x000fe20000000000 */
[--C-:B------:R-:W-:Y:S01]  /*19c50*/  IMAD R194, R248, 0x100, R65.reuse ;  /* 0x00000100f8c27824 */ /* 0x100fe200078e0241 */
[-C--:B------:R-:W-:Y:S02]  /*19c60*/  ISETP.GE.AND P0, PT, R106, R246.reuse, PT ;  /* 0x000000f66a00720c */ /* 0x080fe40003f06270 */
[----:B------:R-:W-:Y:S01]  /*19c70*/  FSEL R16, R118, -INF , P5 ;  /* 0xff80000076107808 */ /* 0x000fe20002800000 */
[----:B------:R-:W-:Y:S01]  /*19c80*/  VIADD R194, R194, 0x68 ;  /* 0x00000068c2c27836 */ /* 0x000fe20000000000 */
[----:B------:R-:W-:Y:S02]  /*19c90*/  FSEL R36, R100, -INF , P6 ;  /* 0xff80000064247808 */ /* 0x000fe40003000000 */
[-C--:B------:R-:W-:Y:S02]  /*19ca0*/  ISETP.GE.AND P5, PT, R12, R245.reuse, PT ;  /* 0x000000f50c00720c */ /* 0x080fe40003fa6270 */
[----:B------:R-:W-:Y:S02]  /*19cb0*/  FSEL R100, R202, -INF , P3 ;  /* 0xff800000ca647808 */ /* 0x000fe40001800000 */
[----:B------:R-:W-:Y:S02]  /*19cc0*/  FSEL R12, R122, -INF , P4 ;  /* 0xff8000007a0c7808 */ /* 0x000fe40002000000 */
[-C--:B------:R-:W-:Y:S02]  /*19cd0*/  ISETP.GE.AND P3, PT, R127, R246.reuse, PT ;  /* 0x000000f67f00720c */ /* 0x080fe40003f66270 */
[-C--:B------:R-:W-:Y:S01]  /*19ce0*/  ISETP.GE.AND P4, PT, R10, R245.reuse, PT ;  /* 0x000000f50a00720c */ /* 0x080fe20003f86270 */
[--C-:B------:R-:W-:Y:S01]  /*19cf0*/  IMAD R10, R248, 0x100, R65.reuse ;  /* 0x00000100f80a7824 */ /* 0x100fe200078e0241 */
[----:B------:R-:W-:Y:S02]  /*19d00*/  FSEL R7, R178, -INF , P0 ;  /* 0xff800000b2077808 */ /* 0x000fe40000000000 */
[-C--:B------:R-:W-:Y:S01]  /*19d10*/  ISETP.GE.AND P0, PT, R113, R246.reuse, PT ;  /* 0x000000f67100720c */ /* 0x080fe20003f06270 */
[----:B------:R-:W-:Y:S01]  /*19d20*/  VIADD R10, R10, 0x10 ;  /* 0x000000100a0a7836 */ /* 0x000fe20000000000 */
[----:B------:R-:W-:Y:S02]  /*19d30*/  FSEL R80, R22, -INF , P3 ;  /* 0xff80000016507808 */ /* 0x000fe40001800000 */
[-C--:B------:R-:W-:Y:S02]  /*19d40*/  ISETP.GE.AND P3, PT, R103, R246.reuse, PT ;  /* 0x000000f66700720c */ /* 0x080fe40003f66270 */
[----:B------:R-:W-:Y:S02]  /*19d50*/  FSEL R18, R112, -INF , P0 ;  /* 0xff80000070127808 */ /* 0x000fe40000000000 */
[-C--:B------:R-:W-:Y:S02]  /*19d60*/  ISETP.GE.AND P0, PT, R25, R246.reuse, PT ;  /* 0x000000f61900720c */ /* 0x080fe40003f06270 */
[----:B------:R-:W-:Y:S02]  /*19d70*/  FSEL R72, R26, -INF , P3 ;  /* 0xff8000001a487808 */ /* 0x000fe40001800000 */
[-C--:B------:R-:W-:Y:S02]  /*19d80*/  ISETP.GE.AND P3, PT, R10, R245.reuse, PT ;  /* 0x000000f50a00720c */ /* 0x080fe40003f66270 */
[----:B------:R-:W-:Y:S02]  /*19d90*/  FSEL R10, R126, -INF , P0 ;  /* 0xff8000007e0a7808 */ /* 0x000fe40000000000 */
[-C--:B------:R-:W-:Y:S01]  /*19da0*/  ISETP.GE.AND P0, PT, R33, R245.reuse, PT ;  /* 0x000000f52100720c */ /* 0x080fe20003f06270 */
[--C-:B------:R-:W-:Y:S01]  /*19db0*/  IMAD R33, R248, 0x100, R65.reuse ;  /* 0x00000100f8217824 */ /* 0x100fe200078e0241 */
[-C--:B------:R-:W-:Y:S02]  /*19dc0*/  ISETP.GE.AND P6, PT, R0, R246.reuse, PT ;  /* 0x000000f60000720c */ /* 0x080fe40003fc6270 */
[----:B------:R-:W-:Y:S01]  /*19dd0*/  FSEL R93, R49, -INF , !P5 ;  /* 0xff800000315d7808 */ /* 0x000fe20006800000 */
[----:B------:R-:W-:Y:S01]  /*19de0*/  VIADD R33, R33, 0x19 ;  /* 0x0000001921217836 */ /* 0x000fe20000000000 */
[----:B------:R-:W-:Y:S01]  /*19df0*/  FSEL R5, R174, -INF , P6 ;  /* 0xff800000ae057808 */ /* 0x000fe20003000000 */
[C-C-:B------:R-:W-:Y:S01]  /*19e00*/  IMAD R49, R248.reuse, 0x100, R65.reuse ;  /* 0x00000100f8317824 */ /* 0x140fe200078e0241 */
[----:B------:R-:W-:Y:S02]  /*19e10*/  ISETP.GE.AND P6, PT, R111, R246, PT ;  /* 0x000000f66f00720c */ /* 0x000fe40003fc6270 */
[-C--:B------:R-:W-:Y:S01]  /*19e20*/  ISETP.GE.AND P5, PT, R33, R245.reuse, PT ;  /* 0x000000f52100720c */ /* 0x080fe20003fa6270 */
[--C-:B------:R-:W-:Y:S01]  /*19e30*/  IMAD R33, R248, 0x100, R65.reuse ;  /* 0x00000100f8217824 */ /* 0x100fe200078e0241 */
[----:B------:R-:W-:Y:S01]  /*19e40*/  FSEL R76, R24, -INF , P6 ;  /* 0xff800000184c7808 */ /* 0x000fe20003000000 */
[----:B------:R-:W-:Y:S01]  /*19e50*/  VIADD R49, R49, 0x20 ;  /* 0x0000002031317836 */ /* 0x000fe20000000000 */
[----:B------:R-:W-:Y:S01]  /*19e60*/  FSEL R61, R45, -INF , !P3 ;  /* 0xff8000002d3d7808 */ /* 0x000fe20005800000 */
[----:B------:R-:W-:Y:S01]  /*19e70*/  VIADD R33, R33, 0x21 ;  /* 0x0000002121217836 */ /* 0x000fe20000000000 */
[-C--:B------:R-:W-:Y:S01]  /*19e80*/  ISETP.GE.AND P6, PT, R4, R245.reuse, PT ;  /* 0x000000f50400720c */ /* 0x080fe20003fc6270 */
[--C-:B------:R-:W-:Y:S01]  /*19e90*/  IMAD R45, R248, 0x100, R65.reuse ;  /* 0x00000100f82d7824 */ /* 0x100fe200078e0241 */
[----:B------:R-:W-:Y:S02]  /*19ea0*/  FSEL R73, R52, -INF , !P4 ;  /* 0xff80000034497808 */ /* 0x000fe40006000000 */
[-C--:B------:R-:W-:Y:S01]  /*19eb0*/  ISETP.GE.AND P3, PT, R33, R245.reuse, PT ;  /* 0x000000f52100720c */ /* 0x080fe20003f66270 */
[--C-:B------:R-:W-:Y:S01]  /*19ec0*/  IMAD R33, R248, 0x100, R65.reuse ;  /* 0x00000100f8217824 */ /* 0x100fe200078e0241 */
[----:B------:R-:W-:Y:S01]  /*19ed0*/  FSEL R228, R228, -INF , !P6 ;  /* 0xff800000e4e47808 */ /* 0x000fe20007000000 */
[----:B------:R-:W-:Y:S01]  /*19ee0*/  VIADD R45, R45, 0x28 ;  /* 0x000000282d2d7836 */ /* 0x000fe20000000000 */
[-C--:B------:R-:W-:Y:S01]  /*19ef0*/  ISETP.GE.AND P6, PT, R53, R245.reuse, PT ;  /* 0x000000f53500720c */ /* 0x080fe20003fc6270 */
[----:B------:R-:W-:Y:S01]  /*19f00*/  VIADD R33, R33, 0x29 ;  /* 0x0000002921217836 */ /* 0x000fe20000000000 */
[-C--:B------:R-:W-:Y:S02]  /*19f10*/  ISETP.GE.AND P4, PT, R49, R245.reuse, PT ;  /* 0x000000f53100720c */ /* 0x080fe40003f86270 */
[----:B------:R-:W-:Y:S01]  /*19f20*/  FSEL R49, R44, -INF , !P5 ;  /* 0xff8000002c317808 */ /* 0x000fe20006800000 */
[C-C-:B------:R-:W-:Y:S01]  /*19f30*/  IMAD R44, R248.reuse, 0x100, R65.reuse ;  /* 0x00000100f82c7824 */ /* 0x140fe200078e0241 */
[----:B------:R-:W-:Y:S01]  /*19f40*/  FSEL R53, R41, -INF , !P6 ;  /* 0xff80000029357808 */ /* 0x000fe20007000000 */
[--C-:B------:R-:W-:Y:S01]  /*19f50*/  IMAD R41, R248, 0x100, R65.reuse ;  /* 0x00000100f8297824 */ /* 0x100fe200078e0241 */
[-C--:B------:R-:W-:Y:S01]  /*19f60*/  ISETP.GE.AND P6, PT, R33, R245.reuse, PT ;  /* 0x000000f52100720c */ /* 0x080fe20003fc6270 */
[----:B------:R-:W-:Y:S01]  /*19f70*/  VIADD R44, R44, 0x40 ;  /* 0x000000402c2c7836 */ /* 0x000fe20000000000 */
[----:B------:R-:W-:Y:S01]  /*19f80*/  FSEL R57, R48, -INF , !P0 ;  /* 0xff80000030397808 */ /* 0x000fe20004000000 */
[--C-:B------:R-:W-:Y:S01]  /*19f90*/  IMAD R33, R248, 0x100, R65.reuse ;  /* 0x00000100f8217824 */ /* 0x100fe200078e0241 */
[----:B------:R-:W-:Y:S01]  /*19fa0*/  FSEL R13, R13, -INF , !P6 ;  /* 0xff8000000d0d7808 */ /* 0x000fe20007000000 */
[----:B------:R-:W-:Y:S01]  /*19fb0*/  VIADD R41, R41, 0x30 ;  /* 0x0000003029297836 */ /* 0x000fe20000000000 */
[-C--:B------:R-:W-:Y:S01]  /*19fc0*/  ISETP.GE.AND P6, PT, R44, R245.reuse, PT ;  /* 0x000000f52c00720c */ /* 0x080fe20003fc6270 */
[C-C-:B------:R-:W-:Y:S01]  /*19fd0*/  IMAD R48, R248.reuse, 0x100, R65.reuse ;  /* 0x00000100f8307824 */ /* 0x140fe200078e0241 */
[-C--:B------:R-:W-:Y:S01]  /*19fe0*/  ISETP.GE.AND P0, PT, R45, R245.reuse, PT ;  /* 0x000000f52d00720c */ /* 0x080fe20003f06270 */
[----:B------:R-:W-:Y:S01]  /*19ff0*/  VIADD R33, R33, 0x31 ;  /* 0x0000003121217836 */ /* 0x000fe20000000000 */
[-C--:B------:R-:W-:Y:S01]  /*1a000*/  ISETP.GE.AND P5, PT, R41, R245.reuse, PT ;  /* 0x000000f52900720c */ /* 0x080fe20003fa6270 */
[--C-:B------:R-:W-:Y:S01]  /*1a010*/  IMAD R44, R248, 0x100, R65.reuse ;  /* 0x00000100f82c7824 */ /* 0x100fe200078e0241 */
[----:B------:R-:W-:Y:S01]  /*1a020*/  FSEL R45, R225, -INF , !P4 ;  /* 0xff800000e12d7808 */ /* 0x000fe20006000000 */
[----:B------:R-:W-:Y:S01]  /*1a030*/  VIADD R48, R48, 0x41 ;  /* 0x0000004130307836 */ /* 0x000fe20000000000 */
[-C--:B------:R-:W-:Y:S01]  /*1a040*/  ISETP.GE.AND P4, PT, R33, R245.reuse, PT ;  /* 0x000000f52100720c */ /* 0x080fe20003f86270 */
[----:B------:R-:W-:Y:S01]  /*1a050*/  VIADD R44, R44, 0x48 ;  /* 0x000000482c2c7836 */ /* 0x000fe20000000000 */
[----:B------:R-:W-:Y:S01]  /*1a060*/  FSEL R92, R218, -INF , !P5 ;  /* 0xff800000da5c7808 */ /* 0x000fe20006800000 */
[----:B------:R1:W5:Y:S01]  /*1a070*/  LDL.LU R225, [R1+0x48] ;  /* 0x0000480001e17983 */ /* 0x0003620000300800 */
[-C--:B------:R-:W-:Y:S01]  /*1a080*/  ISETP.GE.AND P5, PT, R48, R245.reuse, PT ;  /* 0x000000f53000720c */ /* 0x080fe20003fa6270 */
[--C-:B------:R-:W-:Y:S01]  /*1a090*/  IMAD R48, R248, 0x100, R65.reuse ;  /* 0x00000100f8307824 */ /* 0x100fe200078e0241 */
[----:B------:R-:W-:Y:S02]  /*1a0a0*/  FSEL R88, R217, -INF , !P4 ;  /* 0xff800000d9587808 */ /* 0x000fe40006000000 */
[-C--:B------:R-:W-:Y:S01]  /*1a0b0*/  ISETP.GE.AND P4, PT, R44, R245.reuse, PT ;  /* 0x000000f52c00720c */ /* 0x080fe20003f86270 */
[----:B------:R-:W-:Y:S01]  /*1a0c0*/  IMAD R44, R248, 0x100, R65 ;  /* 0x00000100f82c7824 */ /* 0x000fe200078e0241 */
[----:B------:R-:W-:Y:S01]  /*1a0d0*/  FMNMX3.FTZ R22, R165, R32, R228, !PT ;  /* 0x00000020a5167276 */ /* 0x000fe200078100e4 */
[----:B------:R-:W-:Y:S01]  /*1a0e0*/  VIADD R48, R48, 0x49 ;  /* 0x0000004930307836 */ /* 0x000fe20000000000 */
[----:B------:R-:W-:Y:S01]  /*1a0f0*/  FSEL R41, R224, -INF , !P3 ;  /* 0xff800000e0297808 */ /* 0x000fe20005800000 */
[----:B------:R-:W-:Y:S01]  /*1a100*/  VIADD R44, R44, 0x50 ;  /* 0x000000502c2c7836 */ /* 0x000fe20000000000 */
[----:B------:R-:W-:Y:S01]  /*1a110*/  ISETP.GE.AND P3, PT, R125, R245, PT ;  /* 0x000000f57d00720c */ /* 0x000fe20003f66270 */
[----:B------:R1:W5:Y:S01]  /*1a120*/  LDL.LU R224, [R1+0x44] ;  /* 0x0000440001e07983 */ /* 0x0003620000300800 */
[----:B------:R-:W-:Y:S02]  /*1a130*/  FSEL R33, R221, -INF , !P0 ;  /* 0xff800000dd217808 */ /* 0x000fe40004000000 */
[----:B------:R-:W-:Y:S01]  /*1a140*/  FMNMX3.FTZ R22, R22, R93, R73, !PT ;  /* 0x0000005d16167276 */ /* 0x000fe20007810049 */
[----:B------:R1:W5:Y:S01]  /*1a150*/  LDL.LU R221, [R1+0x40] ;  /* 0x0000400001dd7983 */ /* 0x0003620000300800 */
[----:B------:R-:W-:Y:S02]  /*1a160*/  ISETP.GE.AND P0, PT, R130, R245, PT ;  /* 0x000000f58200720c */ /* 0x000fe40003f06270 */
[----:B------:R-:W-:Y:S01]  /*1a170*/  FSEL R64, R166, -INF , !P3 ;  /* 0xff800000a6407808 */ /* 0x000fe20005800000 */
[----:B------:R1:W5:Y:S01]  /*1a180*/  LDL.LU R218, [R1+0x3c] ;  /* 0x00003c0001da7983 */ /* 0x0003620000300800 */
[----:B------:R-:W-:Y:S02]  /*1a190*/  FMNMX3.FTZ R22, R22, R61, R57, !PT ;  /* 0x0000003d16167276 */ /* 0x000fe40007810039 */
[-C--:B------:R-:W-:Y:S01]  /*1a1a0*/  ISETP.GE.AND P3, PT, R48, R245.reuse, PT ;  /* 0x000000f53000720c */ /* 0x080fe20003f66270 */
[----:B------:R-:W-:Y:S01]  /*1a1b0*/  IMAD R48, R248, 0x100, R65 ;  /* 0x00000100f8307824 */ /* 0x000fe200078e0241 */
[----:B------:R-:W-:Y:S01]  /*1a1c0*/  FSEL R60, R167, -INF , !P0 ;  /* 0xff800000a73c7808 */ /* 0x000fe20004000000 */
[----:B------:R1:W5:Y:S01]  /*1a1d0*/  LDL.LU R217, [R1+0x38] ;  /* 0x0000380001d97983 */ /* 0x0003620000300800 */
[----:B------:R-:W-:Y:S01]  /*1a1e0*/  ISETP.GE.AND P0, PT, R44, R245, PT ;  /* 0x000000f52c00720c */ /* 0x000fe20003f06270 */
[----:B------:R-:W-:Y:S01]  /*1a1f0*/  VIADD R48, R48, 0x58 ;  /* 0x0000005830307836 */ /* 0x000fe20000000000 */
[----:B------:R-:W-:Y:S01]  /*1a200*/  FMNMX3.FTZ R22, R22, R53, R49, !PT ;  /* 0x0000003516167276 */ /* 0x000fe20007810031 */
[----:B------:R-:W-:Y:S01]  /*1a210*/  IMAD R44, R248, 0x100, R65 ;  /* 0x00000100f82c7824 */ /* 0x000fe200078e0241 */
[----:B------:R-:W-:Y:S01]  /*1a220*/  FSEL R212, R212, -INF , !P0 ;  /* 0xff800000d4d47808 */ /* 0x000fe20004000000 */
[----:B------:R1:W5:Y:S01]  /*1a230*/  LDL.LU R166, [R1+0x34] ;  /* 0x0000340001a67983 */ /* 0x0003620000300800 */
[----:B------:R-:W-:Y:S01]  /*1a240*/  ISETP.GE.AND P0, PT, R209, R245, PT ;  /* 0x000000f5d100720c */ /* 0x000fe20003f06270 */
[----:B------:R-:W-:Y:S01]  /*1a250*/  VIADD R44, R44, 0x59 ;  /* 0x000000592c2c7836 */ /* 0x000fe20000000000 */
[----:B------:R-:W-:Y:S01]  /*1a260*/  FMNMX3.FTZ R22, R22, R45, R41, !PT ;  /* 0x0000002d16167276 */ /* 0x000fe20007810029 */
[----:B------:R-:W2:Y:S01]  /*1a270*/  S2R R167, SR_TID.X ;  /* 0x0000000000a77919 */ /* 0x000ea20000002100 */
[----:B------:R-:W-:Y:S02]  /*1a280*/  FSEL R52, R230, -INF , !P5 ;  /* 0xff800000e6347808 */ /* 0x000fe40006800000 */
[----:B------:R-:W-:Y:S01]  /*1a290*/  ISETP.GE.AND P5, PT, R48, R245, PT ;  /* 0x000000f53000720c */ /* 0x000fe20003fa6270 */
[----:B------:R-:W3:Y:S01]  /*1a2a0*/  S2R R230, SR_CTAID.Y ;  /* 0x0000000000e67919 */ /* 0x000ee20000002600 */
[----:B------:R-:W-:Y:S02]  /*1a2b0*/  FSEL R202, R185, -INF , !P0 ;  /* 0xff800000b9ca7808 */ /* 0x000fe40004000000 */
[----:B------:R-:W-:Y:S02]  /*1a2c0*/  FMNMX3.FTZ R185, R22, R33, R13, !PT ;  /* 0x0000002116b97276 */ /* 0x000fe4000781000d */
[----:B------:R-:W-:Y:S02]  /*1a2d0*/  FSEL R208, R208, -INF , !P5 ;  /* 0xff800000d0d07808 */ /* 0x000fe40006800000 */
[-C--:B------:R-:W-:Y:S01]  /*1a2e0*/  ISETP.GE.AND P5, PT, R190, R245.reuse, PT ;  /* 0x000000f5be00720c */ /* 0x080fe20003fa6270 */
[--C-:B------:R-:W-:Y:S01]  /*1a2f0*/  IMAD R190, R248, 0x100, R65.reuse ;  /* 0x00000100f8be7824 */ /* 0x100fe200078e0241 */
[----:B------:R-:W-:Y:S02]  /*1a300*/  FMNMX3.FTZ R185, R185, R92, R88, !PT ;  /* 0x0000005cb9b97276 */ /* 0x000fe40007810058 */
[----:B------:R-:W-:Y:S01]  /*1a310*/  FSEL R198, R183, -INF , !P5 ;  /* 0xff800000b7c67808 */ /* 0x000fe20006800000 */
[----:B------:R-:W-:Y:S01]  /*1a320*/  VIADD R190, R190, 0x88 ;  /* 0x00000088bebe7836 */ /* 0x000fe20000000000 */
[----:B------:R-:W-:Y:S02]  /*1a330*/  FSEL R56, R231, -INF , !P6 ;  /* 0xff800000e7387808 */ /* 0x000fe40007000000 */
[----:B------:R-:W-:Y:S01]  /*1a340*/  FMNMX3.FTZ R183, R185, R64, R60, !PT ;  /* 0x00000040b9b77276 */ /* 0x000fe2000781003c */
[--C-:B------:R-:W-:Y:S01]  /*1a350*/  IMAD R185, R248, 0x100, R65.reuse ;  /* 0x00000100f8b97824 */ /* 0x100fe200078e0241 */
[-C--:B------:R-:W-:Y:S01]  /*1a360*/  ISETP.GE.AND P6, PT, R237, R245.reuse, PT ;  /* 0x000000f5ed00720c */ /* 0x080fe20003fc6270 */
[----:B------:R-:W4:Y:S01]  /*1a370*/  S2R R231, SR_CTAID.X ;  /* 0x0000000000e77919 */ /* 0x000f220000002500 */
[----:B------:R-:W-:Y:S01]  /*1a380*/  FSEL R48, R220, -INF , !P4 ;  /* 0xff800000dc307808 */ /* 0x000fe20006000000 */
[----:B------:R-:W-:Y:S01]  /*1a390*/  VIADD R185, R185, 0x89 ;  /* 0x00000089b9b97836 */ /* 0x000fe20000000000 */
[-C--:B------:R-:W-:Y:S01]  /*1a3a0*/  ISETP.GE.AND P0, PT, R199, R245.reuse, PT ;  /* 0x000000f5c700720c */ /* 0x080fe20003f06270 */
[--C-:B------:R-:W-:Y:S01]  /*1a3b0*/  IMAD R220, R248, 0x100, R65.reuse ;  /* 0x00000100f8dc7824 */ /* 0x100fe200078e0241 */
[-C--:B------:R-:W-:Y:S02]  /*1a3c0*/  ISETP.GE.AND P4, PT, R44, R245.reuse, PT ;  /* 0x000000f52c00720c */ /* 0x080fe40003f86270 */
[----:B------:R-:W-:Y:S02]  /*1a3d0*/  FMNMX3.FTZ R183, R183, R56, R52, !PT ;  /* 0x00000038b7b77276 */ /* 0x000fe40007810034 */
[----:B------:R-:W-:Y:S02]  /*1a3e0*/  FSEL R44, R214, -INF , !P3 ;  /* 0xff800000d62c7808 */ /* 0x000fe40005800000 */
[----:B------:R-:W-:Y:S02]  /*1a3f0*/  FSEL R210, R210, -INF , !P6 ;  /* 0xff800000d2d27808 */ /* 0x000fe40007000000 */
[-C--:B------:R-:W-:Y:S02]  /*1a400*/  ISETP.GE.AND P6, PT, R194, R245.reuse, PT ;  /* 0x000000f5c200720c */ /* 0x080fe40003fc6270 */
[----:B------:R-:W-:Y:S02]  /*1a410*/  FSEL R194, R181, -INF , !P0 ;  /* 0xff800000b5c27808 */ /* 0x000fe40004000000 */
[----:B------:R-:W-:Y:S01]  /*1a420*/  FMNMX3.FTZ R181, R183, R48, R44, !PT ;  /* 0x00000030b7b57276 */ /* 0x000fe2000781002c */
[--C-:B------:R-:W-:Y:S01]  /*1a430*/  IMAD R183, R248, 0x100, R65.reuse ;  /* 0x00000100f8b77824 */ /* 0x100fe200078e0241 */
[-C--:B------:R-:W-:Y:S02]  /*1a440*/  ISETP.GE.AND P3, PT, R211, R245.reuse, PT ;  /* 0x000000f5d300720c */ /* 0x080fe40003f66270 */
[----:B------:R-:W-:Y:S01]  /*1a450*/  FSEL R206, R206, -INF , !P4 ;  /* 0xff800000cece7808 */ /* 0x000fe20006000000 */
[----:B------:R-:W-:Y:S01]  /*1a460*/  VIADD R183, R183, 0x8 ;  /* 0x00000008b7b77836 */ /* 0x000fe20000000000 */
[----:B------:R-:W-:Y:S02]  /*1a470*/  FMNMX3.FTZ R181, R181, R212, R210, !PT ;  /* 0x000000d4b5b57276 */ /* 0x000fe400078100d2 */
[----:B------:R-:W-:Y:S02]  /*1a480*/  FSEL R204, R204, -INF , !P3 ;  /* 0xff800000cccc7808 */ /* 0x000fe40005800000 */
[----:B------:R-:W-:Y:S02]  /*1a490*/  FMNMX3.FTZ R181, R181, R208, R206, !PT ;  /* 0x000000d0b5b57276 */ /* 0x000fe400078100ce */
[-C--:B------:R-:W-:Y:S02]  /*1a4a0*/  ISETP.GE.AND P4, PT, R203, R245.reuse, PT ;  /* 0x000000f5cb00720c */ /* 0x080fe40003f86270 */
[-C--:B------:R-:W-:Y:S02]  /*1a4b0*/  ISETP.GE.AND P3, PT, R201, R245.reuse, PT ;  /* 0x000000f5c900720c */ /* 0x080fe40003f66270 */
[----:B------:R-:W-:Y:S02]  /*1a4c0*/  FSEL R200, R200, -INF , !P6 ;  /* 0xff800000c8c87808 */ /* 0x000fe40007000000 */
[----:B------:R-:W-:Y:S02]  /*1a4d0*/  FMNMX3.FTZ R181, R181, R204, R202, !PT ;  /* 0x000000ccb5b57276 */ /* 0x000fe400078100ca */
[-C--:B------:R-:W-:Y:S02]  /*1a4e0*/  ISETP.GE.AND P0, PT, R185, R245.reuse, PT ;  /* 0x000000f5b900720c */ /* 0x080fe40003f06270 */
[-C--:B------:R-:W-:Y:S02]  /*1a4f0*/  ISETP.GE.AND P6, PT, R195, R245.reuse, PT ;  /* 0x000000f5c300720c */ /* 0x080fe40003fc6270 */
[----:B------:R-:W-:Y:S02]  /*1a500*/  FSEL R40, R40, -INF , !P4 ;  /* 0xff80000028287808 */ /* 0x000fe40006000000 */
[----:B------:R-:W-:Y:S02]  /*1a510*/  FSEL R196, R196, -INF , !P3 ;  /* 0xff800000c4c47808 */ /* 0x000fe40005800000 */
[----:B------:R-:W-:Y:S02]  /*1a520*/  FMNMX3.FTZ R181, R181, R200, R198, !PT ;  /* 0x000000c8b5b57276 */ /* 0x000fe400078100c6 */
[----:B------:R-:W-:Y:S02]  /*1a530*/  FSEL R184, R184, -INF , !P0 ;  /* 0xff800000b8b87808 */ /* 0x000fe40004000000 */
[-C--:B------:R-:W-:Y:S02]  /*1a540*/  ISETP.GE.AND P0, PT, R177, R245.reuse, PT ;  /* 0x000000f5b100720c */ /* 0x080fe40003f06270 */
[-C--:B------:R-:W-:Y:S02]  /*1a550*/  ISETP.GE.AND P5, PT, R191, R245.reuse, PT ;  /* 0x000000f5bf00720c */ /* 0x080fe40003fa6270 */
[-C--:B------:R-:W-:Y:S02]  /*1a560*/  ISETP.GE.AND P4, PT, R193, R245.reuse, PT ;  /* 0x000000f5c100720c */ /* 0x080fe40003f86270 */
[----:B------:R-:W-:Y:S02]  /*1a570*/  FSEL R192, R192, -INF , !P6 ;  /* 0xff800000c0c07808 */ /* 0x000fe40007000000 */
[----:B------:R-:W-:Y:S02]  /*1a580*/  FMNMX3.FTZ R181, R181, R40, R196, !PT ;  /* 0x00000028b5b57276 */ /* 0x000fe400078100c4 */
[----:B------:R-:W-:Y:S02]  /*1a590*/  FSEL R174, R81, -INF , !P0 ;  /* 0xff80000051ae7808 */ /* 0x000fe40004000000 */
[-C--:B------:R-:W-:Y:S02]  /*1a5a0*/  ISETP.GE.AND P3, PT, R190, R245.reuse, PT ;  /* 0x000000f5be00720c */ /* 0x080fe40003f66270 */
[----:B------:R-:W-:Y:S01]  /*1a5b0*/  FMNMX3.FTZ R81, R181, R194, R192, !PT ;  /* 0x000000c2b5517276 */ /* 0x000fe200078100c0 */
[C-C-:B------:R-:W-:Y:S01]  /*1a5c0*/  IMAD R181, R248.reuse, 0x100, R65.reuse ;  /* 0x00000100f8b57824 */ /* 0x140fe200078e0241 */
[----:B------:R-:W-:Y:S01]  /*1a5d0*/  FSEL R190, R187, -INF , !P5 ;  /* 0xff800000bbbe7808 */ /* 0x000fe20006800000 */
[--C-:B------:R-:W-:Y:S01]  /*1a5e0*/  IMAD R187, R248, 0x100, R65.reuse ;  /* 0x00000100f8bb7824 */ /* 0x100fe200078e0241 */
[----:B------:R-:W-:Y:S01]  /*1a5f0*/  FSEL R188, R188, -INF , !P4 ;  /* 0xff800000bcbc7808 */ /* 0x000fe20006000000 */
[----:B------:R-:W-:Y:S01]  /*1a600*/  VIADD R181, R181, 0x49 ;  /* 0x00000049b5b57836 */ /* 0x000fe20000000000 */
[-C--:B------:R-:W-:Y:S01]  /*1a610*/  ISETP.GE.AND P6, PT, R229, R245.reuse, PT ;  /* 0x000000f5e500720c */ /* 0x080fe20003fc6270 */
[----:B------:R-:W-:Y:S01]  /*1a620*/  VIADD R187, R187, 0x48 ;  /* 0x00000048bbbb7836 */ /* 0x000fe20000000000 */
[-C--:B------:R-:W-:Y:S02]  /*1a630*/  ISETP.GE.AND P5, PT, R124, R245.reuse, PT ;  /* 0x000000f57c00720c */ /* 0x080fe40003fa6270 */
[----:B------:R-:W-:Y:S02]  /*1a640*/  FSEL R186, R186, -INF , !P3 ;  /* 0xff800000baba7808 */ /* 0x000fe40005800000 */
[----:B------:R-:W-:Y:S02]  /*1a650*/  FMNMX3.FTZ R81, R81, R190, R188, !PT ;  /* 0x000000be51517276 */ /* 0x000fe400078100bc */
[----:B------:R-:W-:Y:S02]  /*1a660*/  FSEL R26, R172, -INF , !P6 ;  /* 0xff800000ac1a7808 */ /* 0x000fe40007000000 */
[----:B------:R-:W-:Y:S02]  /*1a670*/  FSEL R180, R180, -INF , !P5 ;  /* 0xff800000b4b47808 */ /* 0x000fe40006800000 */
[----:B------:R-:W-:Y:S02]  /*1a680*/  FMNMX3.FTZ R81, R81, R186, R184, !PT ;  /* 0x000000ba51517276 */ /* 0x000fe400078100b8 */
[-C--:B------:R-:W-:Y:S02]  /*1a690*/  ISETP.GE.AND P4, PT, R120, R245.reuse, PT ;  /* 0x000000f57800720c */ /* 0x080fe40003f86270 */
[-C--:B------:R-:W-:Y:S02]  /*1a6a0*/  ISETP.GE.AND P3, PT, R179, R245.reuse, PT ;  /* 0x000000f5b300720c */ /* 0x080fe40003f66270 */
[-C--:B------:R-:W-:Y:S02]  /*1a6b0*/  ISETP.GE.AND P5, PT, R173, R245.reuse, PT ;  /* 0x000000f5ad00720c */ /* 0x080fe40003fa6270 */
[----:B------:R-:W-:Y:S02]  /*1a6c0*/  FMNMX3.FTZ R81, R81, R26, R180, !PT ;  /* 0x0000001a51517276 */ /* 0x000fe400078100b4 */
[-C--:B------:R-:W-:Y:S02]  /*1a6d0*/  ISETP.GE.AND P6, PT, R175, R245.reuse, PT ;  /* 0x000000f5af00720c */ /* 0x080fe40003fc6270 */
[----:B------:R-:W-:Y:S02]  /*1a6e0*/  FSEL R178, R168, -INF , !P4 ;  /* 0xff800000a8b27808 */ /* 0x000fe40006000000 */
[----:B------:R-:W-:Y:S02]  /*1a6f0*/  FSEL R176, R176, -INF , !P3 ;  /* 0xff800000b0b07808 */ /* 0x000fe40005800000 */
[----:B------:R-:W-:Y:S02]  /*1a700*/  FSEL R170, R170, -INF , !P5 ;  /* 0xff800000aaaa7808 */ /* 0x000fe40006800000 */
[-C--:B------:R-:W-:Y:S02]  /*1a710*/  ISETP.GE.AND P3, PT, R169, R245.reuse, PT ;  /* 0x000000f5a900720c */ /* 0x080fe40003f66270 */
[-C--:B------:R-:W-:Y:S02]  /*1a720*/  ISETP.GE.AND P5, PT, R123, R245.reuse, PT ;  /* 0x000000f57b00720c */ /* 0x080fe40003fa6270 */
[----:B------:R-:W-:Y:S01]  /*1a730*/  FSEL R172, R85, -INF , !P6 ;  /* 0xff80000055ac7808 */ /* 0x000fe20007000000 */
[--C-:B------:R-:W-:Y:S01]  /*1a740*/  IMAD R85, R248, 0x100, R65.reuse ;  /* 0x00000100f8557824 */ /* 0x100fe200078e0241 */
[----:B------:R-:W-:Y:S02]  /*1a750*/  FMNMX3.FTZ R81, R81, R178, R176, !PT ;  /* 0x000000b251517276 */ /* 0x000fe400078100b0 */
[-C--:B------:R-:W-:Y:S01]  /*1a760*/  ISETP.GE.AND P4, PT, R171, R245.reuse, PT ;  /* 0x000000f5ab00720c */ /* 0x080fe20003f86270 */
[----:B------:R-:W-:Y:S01]  /*1a770*/  VIADD R85, R85, 0x58 ;  /* 0x0000005855557836 */ /* 0x000fe20000000000 */
[----:B------:R-:W-:Y:S02]  /*1a780*/  FSEL R128, R128, -INF , !P3 ;  /* 0xff80000080807808 */ /* 0x000fe40005800000 */
[----:B------:R-:W-:Y:S02]  /*1a790*/  FSEL R118, R37, -INF , !P5 ;  /* 0xff80000025767808 */ /* 0x000fe40006800000 */
[-C--:B------:R-:W-:Y:S02]  /*1a7a0*/  ISETP.GE.AND P3, PT, R117, R245.reuse, PT ;  /* 0x000000f57500720c */ /* 0x080fe40003f66270 */
[----:B------:R-:W-:Y:S02]  /*1a7b0*/  FMNMX3.FTZ R37, R81, R174, R172, !PT ;  /* 0x000000ae51257276 */ /* 0x000fe400078100ac */
[----:B------:R-:W-:Y:S02]  /*1a7c0*/  FSEL R168, R89, -INF , !P4 ;  /* 0xff80000059a87808 */ /* 0x000fe40006000000 */
[-C--:B------:R-:W-:Y:S02]  /*1a7d0*/  ISETP.GE.AND P0, PT, R108, R245.reuse, PT ;  /* 0x000000f56c00720c */ /* 0x080fe40003f06270 */
[----:B------:R-:W-:Y:S02]  /*1a7e0*/  FSEL R110, R15, -INF , !P3 ;  /* 0xff8000000f6e7808 */ /* 0x000fe40005800000 */
[----:B------:R-:W-:Y:S02]  /*1a7f0*/  FMNMX3.FTZ R15, R37, R170, R168, !PT ;  /* 0x000000aa250f7276 */ /* 0x000fe400078100a8 */
[-C--:B------:R-:W-:Y:S01]  /*1a800*/  ISETP.GE.AND P6, PT, R131, R245.reuse, PT ;  /* 0x000000f58300720c */ /* 0x080fe20003fc6270 */
[----:B------:R-:W2:Y:S01]  /*1a810*/  LD.E R37, desc[UR4][R2.64+0xdc] ;  /* 0x0000dc0402257980 */ /* 0x000ea2000c101900 */
[----:B------:R-:W-:Y:S02]  /*1a820*/  FSEL R126, R77, -INF , !P0 ;  /* 0xff8000004d7e7808 */ /* 0x000fe40004000000 */
[-C--:B------:R-:W-:Y:S02]  /*1a830*/  ISETP.GE.AND P4, PT, R119, R245.reuse, PT ;  /* 0x000000f57700720c */ /* 0x080fe40003f86270 */
[----:B------:R-:W-:Y:S02]  /*1a840*/  FSEL R122, R69, -INF , !P6 ;  /* 0xff800000457a7808 */ /* 0x000fe40007000000 */
[----:B------:R-:W-:Y:S02]  /*1a850*/  FMNMX3.FTZ R15, R15, R128, R126, !PT ;  /* 0x000000800f0f7276 */ /* 0x000fe4000781007e */
[----:B------:R-:W-:Y:S02]  /*1a860*/  FSEL R112, R36, -INF , !P4 ;  /* 0xff80000024707808 */ /* 0x000fe40006000000 */
[-C--:B------:R-:W-:Y:S02]  /*1a870*/  ISETP.GE.AND P4, PT, R0, R245.reuse, PT ;  /* 0x000000f50000720c */ /* 0x080fe40003f86270 */
[-C--:B------:R-:W-:Y:S02]  /*1a880*/  ISETP.GE.AND P0, PT, R115, R245.reuse, PT ;  /* 0x000000f57300720c */ /* 0x080fe40003f06270 */
[-C--:B------:R-:W-:Y:S02]  /*1a890*/  ISETP.GE.AND P6, PT, R105, R245.reuse, PT ;  /* 0x000000f56900720c */ /* 0x080fe40003fc6270 */
[----:B------:R-:W-:Y:S02]  /*1a8a0*/  FMNMX3.FTZ R15, R15, R122, R118, !PT ;  /* 0x0000007a0f0f7276 */ /* 0x000fe40007810076 */
[----:B------:R-:W-:Y:S02]  /*1a8b0*/  FSEL R22, R5, -INF , !P4 ;  /* 0xff80000005167808 */ /* 0x000fe40006000000 */
[-C--:B------:R-:W-:Y:S02]  /*1a8c0*/  ISETP.GE.AND P5, PT, R106, R245.reuse, PT ;  /* 0x000000f56a00720c */ /* 0x080fe40003fa6270 */
[----:B------:R-:W-:Y:S02]  /*1a8d0*/  FSEL R104, R104, -INF , !P0 ;  /* 0xff80000068687808 */ /* 0x000fe40004000000 */
[----:B------:R-:W-:Y:S02]  /*1a8e0*/  FSEL R100, R100, -INF , !P6 ;  /* 0xff80000064647808 */ /* 0x000fe40007000000 */
[----:B------:R-:W-:Y:S02]  /*1a8f0*/  FMNMX3.FTZ R5, R15, R112, R110, !PT ;  /* 0x000000700f057276 */ /* 0x000fe4000781006e */
[-C--:B------:R-:W-:Y:S02]  /*1a900*/  ISETP.GE.AND P0, PT, R129, R245.reuse, PT ;  /* 0x000000f58100720c */ /* 0x080fe40003f06270 */
[----:B------:R-:W-:Y:S02]  /*1a910*/  FSEL R24, R7, -INF , !P5 ;  /* 0xff80000007187808 */ /* 0x000fe40006800000 */
[-C--:B------:R-:W-:Y:S02]  /*1a920*/  ISETP.GE.AND P3, PT, R197, R245.reuse, PT ;  /* 0x000000f5c500720c */ /* 0x080fe40003f66270 */
[----:B------:R-:W-:Y:S02]  /*1a930*/  FMNMX3.FTZ R5, R5, R104, R100, !PT ;  /* 0x0000006805057276 */ /* 0x000fe40007810064 */
[-C--:B------:R-:W-:Y:S02]  /*1a940*/  ISETP.GE.AND P5, PT, R113, R245.reuse, PT ;  /* 0x000000f57100720c */ /* 0x080fe40003fa6270 */
[----:B------:R-:W-:Y:S02]  /*1a950*/  FMNMX3.FTZ R5, R5, R24, R22, !PT ;  /* 0x0000001805057276 */ /* 0x000fe40007810016 */
[----:B------:R-:W-:Y:S02]  /*1a960*/  FSEL R20, R20, -INF , !P0 ;  /* 0xff80000014147808 */ /* 0x000fe40004000000 */
[-C--:B------:R-:W-:Y:S02]  /*1a970*/  ISETP.GE.AND P6, PT, R127, R245.reuse, PT ;  /* 0x000000f57f00720c */ /* 0x080fe40003fc6270 */
[----:B------:R-:W-:Y:S02]  /*1a980*/  FSEL R84, R84, -INF , !P3 ;  /* 0xff80000054547808 */ /* 0x000fe40005800000 */
[----:B------:R-:W-:Y:S02]  /*1a990*/  FSEL R18, R18, -INF , !P5 ;  /* 0xff80000012127808 */ /* 0x000fe40006800000 */
[-C--:B------:R-:W-:Y:S02]  /*1a9a0*/  ISETP.GE.AND P3, PT, R109, R245.reuse, PT ;  /* 0x000000f56d00720c */ /* 0x080fe40003f66270 */
[----:B------:R-:W-:Y:S02]  /*1a9b0*/  FSEL R80, R80, -INF , !P6 ;  /* 0xff80000050507808 */ /* 0x000fe40007000000 */
[----:B------:R-:W-:Y:S02]  /*1a9c0*/  FMNMX3.FTZ R5, R5, R84, R20, !PT ;  /* 0x0000005405057276 */ /* 0x000fe40007810014 */
[-C--:B------:R-:W-:Y:S02]  /*1a9d0*/  ISETP.GE.AND P4, PT, R111, R245.reuse, PT ;  /* 0x000000f56f00720c */ /* 0x080fe40003f86270 */
[-C--:B------:R-:W-:Y:S02]  /*1a9e0*/  ISETP.GE.AND P5, PT, R103, R245.reuse, PT ;  /* 0x000000f56700720c */ /* 0x080fe40003fa6270 */
[----:B------:R-:W-:Y:S02]  /*1a9f0*/  FMNMX3.FTZ R5, R5, R80, R18, !PT ;  /* 0x0000005005057276 */ /* 0x000fe40007810012 */
[----:B------:R-:W-:Y:S02]  /*1aa00*/  ISETP.GE.AND P0, PT, R21, R246, PT ;  /* 0x000000f61500720c */ /* 0x000fe40003f06270 */
[-C--:B------:R-:W-:Y:S02]  /*1aa10*/  ISETP.GE.AND P6, PT, R107, R245.reuse, PT ;  /* 0x000000f56b00720c */ /* 0x080fe40003fc6270 */
[----:B------:R-:W-:Y:S02]  /*1aa20*/  FSEL R16, R16, -INF , !P3 ;  /* 0xff80000010107808 */ /* 0x000fe40005800000 */
[----:B------:R-:W-:Y:S02]  /*1aa30*/  FSEL R76, R76, -INF , !P4 ;  /* 0xff8000004c4c7808 */ /* 0x000fe40006000000 */
[-C--:B------:R-:W-:Y:S02]  /*1aa40*/  ISETP.GE.AND P4, PT, R25, R245.reuse, PT ;  /* 0x000000f51900720c */ /* 0x080fe40003f86270 */
[----:B------:R-:W-:Y:S02]  /*1aa50*/  ISETP.GE.AND P3, PT, R21, R245, PT ;  /* 0x000000f51500720c */ /* 0x000fe40003f66270 */
[----:B------:R-:W-:Y:S02]  /*1aa60*/  FSEL R12, R12, -INF , !P6 ;  /* 0xff8000000c0c7808 */ /* 0x000fe40007000000 */
[----:B------:R-:W-:Y:S02]  /*1aa70*/  FMNMX3.FTZ R5, R5, R76, R16, !PT ;  /* 0x0000004c05057276 */ /* 0x000fe40007810010 */
[----:B------:R-:W-:Y:S02]  /*1aa80*/  FSEL R8, R8, -INF , P0 ;  /* 0xff80000008087808 */ /* 0x000fe40000000000 */
[----:B------:R-:W-:Y:S02]  /*1aa90*/  FSEL R72, R72, -INF , !P5 ;  /* 0xff80000048487808 */ /* 0x000fe40006800000 */
[----:B------:R-:W-:Y:S02]  /*1aaa0*/  FSEL R10, R10, -INF , !P4 ;  /* 0xff8000000a0a7808 */ /* 0x000fe40006000000 */
[----:B------:R-:W-:Y:S02]  /*1aab0*/  FSEL R8, R8, -INF , !P3 ;  /* 0xff80000008087808 */ /* 0x000fe40005800000 */
[----:B------:R-:W-:Y:S02]  /*1aac0*/  FMNMX3.FTZ R5, R5, R12, R72, !PT ;  /* 0x0000000c05057276 */ /* 0x000fe40007810048 */
[C---:B------:R-:W-:Y:S02]  /*1aad0*/  ISETP.GE.AND P3, PT, R220.reuse, R244, PT ;  /* 0x000000f4dc00720c */ /* 0x040fe40003f66270 */
[----:B------:R-:W-:Y:S02]  /*1aae0*/  FMNMX3.FTZ R214, R5, R10, R8, !PT ;  /* 0x0000000a05d67276 */ /* 0x000fe40007810008 */
[C---:B------:R-:W-:Y:S01]  /*1aaf0*/  ISETP.GE.AND P4, PT, R220.reuse, R240, PT ;  /* 0x000000f0dc00720c */ /* 0x040fe20003f86270 */
[----:B------:R-:W-:Y:S01]  /*1ab00*/  VIADD R220, R220, 0x9 ;  /* 0x00000009dcdc7836 */ /* 0x000fe20000000000 */
[----:B------:R-:W-:Y:S01]  /*1ab10*/  FSEL R69, R205, -INF , P3 ;  /* 0xff800000cd457808 */ /* 0x000fe20001800000 */
[----:B------:R-:W1:Y:S01]  /*1ab20*/  SHFL.BFLY PT, R5, R214, 0x2, 0x1f ;  /* 0x0c401f00d6057f89 */ /* 0x000e6200000e0000 */
[-C--:B------:R-:W-:Y:S01]  /*1ab30*/  ISETP.GE.AND P5, PT, R183, R244.reuse, PT ;  /* 0x000000f4b700720c */ /* 0x080fe20003fa6270 */
[--C-:B------:R-:W-:Y:S01]  /*1ab40*/  IMAD R183, R248, 0x100, R65.reuse ;  /* 0x00000100f8b77824 */ /* 0x100fe200078e0241 */
[-C--:B------:R-:W-:Y:S01]  /*1ab50*/  ISETP.GE.AND P3, PT, R220, R244.reuse, PT ;  /* 0x000000f4dc00720c */ /* 0x080fe20003f66270 */
[--C-:B------:R-:W-:Y:S01]  /*1ab60*/  IMAD R220, R248, 0x100, R65.reuse ;  /* 0x00000100f8dc7824 */ /* 0x100fe200078e0241 */
[-C--:B------:R-:W-:Y:S01]  /*1ab70*/  ISETP.GE.AND P0, PT, R4, R244.reuse, PT ;  /* 0x000000f40400720c */ /* 0x080fe20003f06270 */
[----:B------:R-:W-:Y:S01]  /*1ab80*/  VIADD R183, R183, 0x10 ;  /* 0x00000010b7b77836 */ /* 0x000fe20000000000 */
[----:B------:R-:W-:Y:S01]  /*1ab90*/  FSEL R213, R213, -INF , P5 ;  /* 0xff800000d5d57808 */ /* 0x000fe20002800000 */
[----:B------:R-:W-:Y:S01]  /*1aba0*/  VIADD R220, R220, 0x11 ;  /* 0x00000011dcdc7836 */ /* 0x000fe20000000000 */
[----:B------:R-:W-:Y:S02]  /*1abb0*/  FSEL R207, R207, -INF , P0 ;  /* 0xff800000cfcf7808 */ /* 0x000fe40000000000 */
[-C--:B------:R-:W-:Y:S01]  /*1abc0*/  ISETP.GE.AND P0, PT, R183, R244.reuse, PT ;  /* 0x000000f4b700720c */ /* 0x080fe20003f06270 */
[--C-:B------:R-:W-:Y:S01]  /*1abd0*/  IMAD R183, R248, 0x100, R65.reuse ;  /* 0x00000100f8b77824 */ /* 0x100fe200078e0241 */
[----:B------:R-:W-:Y:S01]  /*1abe0*/  ISETP.GE.AND P5, PT, R220, R244, PT ;  /* 0x000000f4dc00720c */ /* 0x000fe20003fa6270 */
[--C-:B------:R-:W-:Y:S01]  /*1abf0*/  IMAD R220, R248, 0x100, R65.reuse ;  /* 0x00000100f8dc7824 */ /* 0x100fe200078e0241 */
[----:B------:R-:W-:Y:S01]  /*1ac00*/  FSEL R15, R215, -INF , P3 ;  /* 0xff800000d70f7808 */ /* 0x000fe20001800000 */
[----:B------:R-:W-:Y:S01]  /*1ac10*/  VIADD R183, R183, 0x18 ;  /* 0x00000018b7b77836 */ /* 0x000fe20000000000 */
[----:B------:R-:W-:Y:S01]  /*1ac20*/  FSEL R222, R222, -INF , P0 ;  /* 0xff800000dede7808 */ /* 0x000fe20000000000 */
[----:B------:R-:W-:Y:S01]  /*1ac30*/  VIADD R220, R220, 0x19 ;  /* 0x00000019dcdc7836 */ /* 0x000fe20000000000 */
[----:B------:R-:W-:Y:S02]  /*1ac40*/  ISETP.GE.AND P6, PT, R4, R240, PT ;  /* 0x000000f00400720c */ /* 0x000fe40003fc6270 */
[-C--:B------:R-:W-:Y:S01]  /*1ac50*/  ISETP.GE.AND P3, PT, R183, R244.reuse, PT ;  /* 0x000000f4b700720c */ /* 0x080fe20003f66270 */
[--C-:B------:R-:W-:Y:S01]  /*1ac60*/  IMAD R183, R248, 0x100, R65.reuse ;  /* 0x00000100f8b77824 */ /* 0x100fe200078e0241 */
[-C--:B------:R-:W-:Y:S01]  /*1ac70*/  ISETP.GE.AND P0, PT, R220, R244.reuse, PT ;  /* 0x000000f4dc00720c */ /* 0x080fe20003f06270 */
[--C-:B------:R-:W-:Y:S01]  /*1ac80*/  IMAD R220, R248, 0x100, R65.reuse ;  /* 0x00000100f8dc7824 */ /* 0x100fe200078e0241 */
[----:B------:R-:W-:Y:S01]  /*1ac90*/  FSEL R9, R9, -INF , P3 ;  /* 0xff80000009097808 */ /* 0x000fe20001800000 */
[----:B------:R-:W-:Y:S02]  /*1aca0*/  VIADD R183, R183, 0x20 ;  /* 0x00000020b7b77836 */ /* 0x000fe40000000000 */
[----:B------:R-:W-:Y:S05]  /*1acb0*/  VIADD R220, R220, 0x21 ;  /* 0x00000021dcdc7836 */ /* 0x000fea0000000000 */
[----:B------:R-:W-:Y:S01]  /*1acc0*/  ISETP.GE.AND P3, PT, R220, R244, PT ;  /* 0x000000f4dc00720c */ /* 0x000fe20003f66270 */
[--C-:B------:R-:W-:Y:S03]  /*1acd0*/  IMAD R220, R248, 0x100, R65.reuse ;  /* 0x00000100f8dc7824 */ /* 0x100fe600078e0241 */
[----:B------:R-:W-:Y:S01]  /*1ace0*/  FSEL R17, R17, -INF , P3 ;  /* 0xff80000011117808 */ /* 0x000fe20001800000 */
[----:B------:R-:W-:Y:S01]  /*1acf0*/  VIADD R220, R220, 0x29 ;  /* 0x00000029dcdc7836 */ /* 0x000fe20000000000 */
[----:B-1----:R-:W-:Y:S05]  /*1ad00*/  FMNMX.FTZ R7, R214, R5, !PT ;  /* 0x00000005d6077209 */ /* 0x002fea0007810000 */
[----:B------:R-:W1:Y:S02]  /*1ad10*/  SHFL.BFLY PT, R36, R7, 0x1, 0x1f ;  /* 0x0c201f0007247f89 */ /* 0x000e6400000e0000 */
[----:B-1----:R-:W-:Y:S02]  /*1ad20*/  FMNMX.FTZ R36, R7, R36, !PT ;  /* 0x0000002407247209 */ /* 0x002fe40007810000 */
[----:B------:R-:W-:Y:S02]  /*1ad30*/  FSEL R7, R6, -INF , P5 ;  /* 0xff80000006077808 */ /* 0x000fe40002800000 */
[-C--:B------:R-:W-:Y:S01]  /*1ad40*/  ISETP.GE.AND P5, PT, R183, R244.reuse, PT ;  /* 0x000000f4b700720c */ /* 0x080fe20003fa6270 */
[--C-:B------:R-:W-:Y:S01]  /*1ad50*/  IMAD R183, R248, 0x100, R65.reuse ;  /* 0x00000100f8b77824 */ /* 0x100fe200078e0241 */
[----:B------:R-:W-:Y:S02]  /*1ad60*/  FSEL R6, R11, -INF , P0 ;  /* 0xff8000000b067808 */ /* 0x000fe40000000000 */
[----:B------:R-:W-:Y:S01]  /*1ad70*/  FSEL R14, R14, -INF , P5 ;  /* 0xff8000000e0e7808 */ /* 0x000fe20002800000 */
[----:B------:R-:W-:Y:S01]  /*1ad80*/  VIADD R183, R183, 0x28 ;  /* 0x00000028b7b77836 */ /* 0x000fe20000000000 */
[-C--:B------:R-:W-:Y:S01]  /*1ad90*/  ISETP.GE.AND P5, PT, R220, R244.reuse, PT ;  /* 0x000000f4dc00720c */ /* 0x080fe20003fa6270 */
[C-C-:B------:R-:W-:Y:S01]  /*1ada0*/  IMAD R220, R248.reuse, 0x100, R65.reuse ;  /* 0x00000100f8dc7824 */ /* 0x140fe200078e0241 */
[----:B------:R-:W-:Y:S02]  /*1adb0*/  FSEL R11, R69, -INF , !P4 ;  /* 0xff800000450b7808 */ /* 0x000fe40006000000 */
[-C--:B------:R-:W-:Y:S01]  /*1adc0*/  ISETP.GE.AND P0, PT, R183, R244.reuse, PT ;  /* 0x000000f4b700720c */ /* 0x080fe20003f06270 */
[--C-:B------:R-:W-:Y:S01]  /*1add0*/  IMAD R183, R248, 0x100, R65.reuse ;  /* 0x00000100f8b77824 */ /* 0x100fe200078e0241 */
[----:B------:R-:W-:Y:S01]  /*1ade0*/  FSEL R182, R182, -INF , P5 ;  /* 0xff800000b6b67808 */ /* 0x000fe20002800000 */
[----:B------:R-:W-:Y:S01]  /*1adf0*/  VIADD R220, R220, 0x31 ;  /* 0x00000031dcdc7836 */ /* 0x000fe20000000000 */
[----:B------:R-:W-:Y:S01]  /*1ae00*/  FSEL R5, R19, -INF , P0 ;  /* 0xff80000013057808 */ /* 0x000fe20000000000 */
[----:B------:R-:W-:Y:S01]  /*1ae10*/  VIADD R183, R183, 0x30 ;  /* 0x00000030b7b77836 */ /* 0x000fe20000000000 */
[----:B------:R-:W-:Y:S01]  /*1ae20*/  FSETP.NEU.FTZ.AND P0, PT, R36, -INF , PT ;  /* 0xff8000002400780b */ /* 0x000fe20003f1d000 */
[----:B------:R-:W3:Y:S01]  /*1ae30*/  LDL.LU R19, [R1+0xc] ;  /* 0x00000c0001137983 */ /* 0x000ee20000300800 */
[-C--:B------:R-:W-:Y:S01]  /*1ae40*/  ISETP.GE.AND P5, PT, R220, R244.reuse, PT ;  /* 0x000000f4dc00720c */ /* 0x080fe20003fa6270 */
[--C-:B------:R-:W-:Y:S01]  /*1ae50*/  IMAD R220, R248, 0x100, R65.reuse ;  /* 0x00000100f8dc7824 */ /* 0x100fe200078e0241 */
[-C--:B------:R-:W-:Y:S02]  /*1ae60*/  ISETP.GE.AND P3, PT, R183, R244.reuse, PT ;  /* 0x000000f4b700720c */ /* 0x080fe40003f66270 */
[----:B------:R-:W-:Y:S01]  /*1ae70*/  FSEL R29, R29, -INF , P5 ;  /* 0xff8000001d1d7808 */ /* 0x000fe20002800000 */
[----:B------:R-:W-:Y:S01]  /*1ae80*/  VIADD R220, R220, 0x40 ;  /* 0x00000040dcdc7836 */ /* 0x000fe20000000000 */
[----:B------:R-:W-:Y:S02]  /*1ae90*/  FSEL R28, R28, -INF , P3 ;  /* 0xff8000001c1c7808 */ /* 0x000fe40001800000 */
[-C--:B------:R-:W-:Y:S02]  /*1aea0*/  ISETP.GE.AND P3, PT, R125, R244.reuse, PT ;  /* 0x000000f47d00720c */ /* 0x080fe40003f66270 */
[-C--:B------:R-:W-:Y:S02]  /*1aeb0*/  ISETP.GE.AND P5, PT, R130, R244.reuse, PT ;  /* 0x000000f48200720c */ /* 0x080fe40003fa6270 */
[----:B------:R-:W-:Y:S02]  /*1aec0*/  FSEL R205, R30, -INF , P3 ;  /* 0xff8000001ecd7808 */ /* 0x000fe40001800000 */
[-C--:B------:R-:W-:Y:S01]  /*1aed0*/  ISETP.GE.AND P3, PT, R220, R244.reuse, PT ;  /* 0x000000f4dc00720c */ /* 0x080fe20003f66270 */
[----:B------:R-:W-:Y:S01]  /*1aee0*/  IMAD R220, R248, 0x100, R65 ;  /* 0x00000100f8dc7824 */ /* 0x000fe200078e0241 */
[----:B------:R-:W-:Y:S02]  /*1aef0*/  FSEL R183, R31, -INF , P5 ;  /* 0xff8000001fb77808 */ /* 0x000fe40002800000 */
[----:B------:R-:W-:Y:S01]  /*1af00*/  FSEL R4, R36, RZ, P0 ;  /* 0x000000ff24047208 */ /* 0x000fe20000000000 */
[----:B------:R-:W-:Y:S04]  /*1af10*/  VIADD R220, R220, 0x41 ;  /* 0x00000041dcdc7836 */ /* 0x000fe80000000000 */
[----:B------:R-:W-:Y:S01]  /*1af20*/  FADD.FTZ R4, -R4, R165 ;  /* 0x000000a504047221 */ /* 0x000fe20000010100 */
[-C--:B------:R-:W-:Y:S02]  /*1af30*/  ISETP.GE.AND P5, PT, R220, R244.reuse, PT ;  /* 0x000000f4dc00720c */ /* 0x080fe40003fa6270 */
[----:B------:R-:W-:Y:S02]  /*1af40*/  FSEL R220, R34, -INF , P3 ;  /* 0xff80000022dc7808 */ /* 0x000fe40001800000 */
[-C--:B------:R-:W-:Y:S01]  /*1af50*/  ISETP.GE.AND P3, PT, R187, R244.reuse, PT ;  /* 0x000000f4bb00720c */ /* 0x080fe20003f66270 */
[C-C-:B------:R-:W-:Y:S01]  /*1af60*/  IMAD R187, R248.reuse, 0x100, R65.reuse ;  /* 0x00000100f8bb7824 */ /* 0x140fe200078e0241 */
[----:B------:R-:W-:Y:S01]  /*1af70*/  FSEL R214, R35, -INF , P5 ;  /* 0xff80000023d67808 */ /* 0x000fe20002800000 */
[--C-:B------:R-:W-:Y:S01]  /*1af80*/  IMAD R35, R248, 0x100, R65.reuse ;  /* 0x00000100f8237824 */ /* 0x100fe200078e0241 */
[-C--:B------:R-:W-:Y:S01]  /*1af90*/  ISETP.GE.AND P5, PT, R181, R244.reuse, PT ;  /* 0x000000f4b500720c */ /* 0x080fe20003fa6270 */
[----:B------:R-:W-:Y:S01]  /*1afa0*/  VIADD R187, R187, 0x50 ;  /* 0x00000050bbbb7836 */ /* 0x000fe20000000000 */
[----:B------:R-:W-:Y:S01]  /*1afb0*/  FSEL R181, R38, -INF , P3 ;  /* 0xff80000026b57808 */ /* 0x000fe20001800000 */
[----:B------:R-:W-:Y:S01]  /*1afc0*/  VIADD R35, R35, 0x8 ;  /* 0x0000000823237836 */ /* 0x000fe20000000000 */
[----:B------:R-:W-:Y:S02]  /*1afd0*/  FSEL R215, R39, -INF , P5 ;  /* 0xff80000027d77808 */ /* 0x000fe40002800000 */
[-C--:B------:R-:W-:Y:S01]  /*1afe0*/  ISETP.GE.AND P4, PT, R187, R244.reuse, PT ;  /* 0x000000f4bb00720c */ /* 0x080fe20003f86270 */
[C-C-:B------:R-:W-:Y:S01]  /*1aff0*/  IMAD R187, R248.reuse, 0x100, R65.reuse ;  /* 0x00000100f8bb7824 */ /* 0x140fe200078e0241 */
[-C--:B------:R-:W-:Y:S01]  /*1b000*/  ISETP.GE.AND P5, PT, R85, R244.reuse, PT ;  /* 0x000000f45500720c */ /* 0x080fe20003fa6270 */
[--C-:B------:R-:W-:Y:S01]  /*1b010*/  IMAD R85, R248, 0x100, R65.reuse ;  /* 0x00000100f8557824 */ /* 0x100fe200078e0241 */
[----:B------:R-:W-:Y:S01]  /*1b020*/  FSEL R165, R42, -INF , P4 ;  /* 0xff8000002aa57808 */ /* 0x000fe20002000000 */
[----:B------:R-:W-:Y:S01]  /*1b030*/  VIADD R187, R187, 0x59 ;  /* 0x00000059bbbb7836 */ /* 0x000fe20000000000 */
[-C--:B------:R-:W-:Y:S01]  /*1b040*/  ISETP.GE.AND P3, PT, R237, R244.reuse, PT ;  /* 0x000000f4ed00720c */ /* 0x080fe20003f66270 */
[----:B------:R-:W-:Y:S01]  /*1b050*/  VIADD R85, R85, 0x68 ;  /* 0x0000006855557836 */ /* 0x000fe20000000000 */
[----:B------:R-:W-:Y:S02]  /*1b060*/  FSEL R46, R46, -INF , P5 ;  /* 0xff8000002e2e7808 */ /* 0x000fe40002800000 */
[-C--:B------:R-:W-:Y:S01]  /*1b070*/  ISETP.GE.AND P4, PT, R187, R244.reuse, PT ;  /* 0x000000f4bb00720c */ /* 0x080fe20003f86270 */
[--C-:B------:R-:W-:Y:S01]  /*1b080*/  IMAD R187, R248, 0x100, R65.reuse ;  /* 0x00000100f8bb7824 */ /* 0x100fe200078e0241 */
[----:B------:R-:W-:Y:S02]  /*1b090*/  FSEL R69, R43, -INF , P3 ;  /* 0xff8000002b457808 */ /* 0x000fe40001800000 */
[-C--:B------:R-:W-:Y:S01]  /*1b0a0*/  ISETP.GE.AND P3, PT, R211, R244.reuse, PT ;  /* 0x000000f4d300720c */ /* 0x080fe20003f66270 */
[----:B------:R-:W-:Y:S01]  /*1b0b0*/  VIADD R187, R187, 0x69 ;  /* 0x00000069bbbb7836 */ /* 0x000fe20000000000 */
[-C--:B------:R-:W-:Y:S01]  /*1b0c0*/  ISETP.GE.AND P5, PT, R209, R244.reuse, PT ;  /* 0x000000f4d100720c */ /* 0x080fe20003fa6270 */
[----:B------:R-:W4:Y:S01]  /*1b0d0*/  LDL.LU R43, [R1+0x28] ;  /* 0x00002800012b7983 */ /* 0x000f220000300800 */
[----:B------:R-:W-:Y:S02]  /*1b0e0*/  FSEL R47, R47, -INF , P4 ;  /* 0xff8000002f2f7808 */ /* 0x000fe40002000000 */
[-C--:B------:R-:W-:Y:S01]  /*1b0f0*/  ISETP.GE.AND P4, PT, R85, R244.reuse, PT ;  /* 0x000000f45500720c */ /* 0x080fe20003f86270 */
[----:B------:R-:W4:Y:S01]  /*1b100*/  LDL.LU R31, [R1+0x2c] ;  /* 0x00002c00011f7983 */ /* 0x000f220000300800 */
[----:B------:R-:W-:Y:S02]  /*1b110*/  FSEL R50, R50, -INF , P3 ;  /* 0xff80000032327808 */ /* 0x000fe40001800000 */
[----:B------:R-:W-:Y:S02]  /*1b120*/  FSEL R51, R51, -INF , P5 ;  /* 0xff80000033337808 */ /* 0x000fe40002800000 */
[-C--:B------:R-:W-:Y:S01]  /*1b130*/  ISETP.GE.AND P3, PT, R187, R244.reuse, PT ;  /* 0x000000f4bb00720c */ /* 0x080fe20003f66270 */
[--C-:B------:R-:W-:Y:S01]  /*1b140*/  IMAD R187, R248, 0x100, R65.reuse ;  /* 0x00000100f8bb7824 */ /* 0x100fe200078e0241 */
[-C--:B------:R-:W-:Y:S02]  /*1b150*/  ISETP.GE.AND P5, PT, R203, R244.reuse, PT ;  /* 0x000000f4cb00720c */ /* 0x080fe40003fa6270 */
[----:B------:R-:W-:Y:S01]  /*1b160*/  FSEL R54, R54, -INF , P4 ;  /* 0xff80000036367808 */ /* 0x000fe20002000000 */
[----:B------:R-:W-:Y:S01]  /*1b170*/  VIADD R187, R187, 0x88 ;  /* 0x00000088bbbb7836 */ /* 0x000fe20000000000 */
        /* <DEDUP_REMOVED lines=15> */
[----:B------:R-:W4:Y:S01]  /*1b270*/  LDL.LU R229, [R1+0x30] ;  /* 0x0000300001e57983 */ /* 0x000f220000300800 */
[----:B------:R-:W-:Y:S02]  /*1b280*/  FSEL R71, R71, -INF , P4 ;  /* 0xff80000047477808 */ /* 0x000fe40002000000 */
[-C--:B------:R-:W-:Y:S02]  /*1b290*/  ISETP.GE.AND P4, PT, R120, R244.reuse, PT ;  /* 0x000000f47800720c */ /* 0x080fe40003f86270 */
[----:B------:R-:W-:Y:S02]  /*1b2a0*/  FSEL R70, R70, -INF , P5 ;  /* 0xff80000046467808 */ /* 0x000fe40002800000 */
[----:B------:R-:W-:Y:S02]  /*1b2b0*/  FSEL R78, R78, -INF , P4 ;  /* 0xff8000004e4e7808 */ /* 0x000fe40002000000 */
[-C--:B------:R-:W-:Y:S02]  /*1b2c0*/  ISETP.GE.AND P4, PT, R175, R244.reuse, PT ;  /* 0x000000f4af00720c */ /* 0x080fe40003f86270 */
[----:B------:R-:W-:Y:S02]  /*1b2d0*/  ISETP.GE.AND P5, PT, R124, R244, PT ;  /* 0x000000f47c00720c */ /* 0x000fe40003fa6270 */
[----:B------:R-:W-:Y:S02]  /*1b2e0*/  FSEL R74, R74, -INF , P3 ;  /* 0xff8000004a4a7808 */ /* 0x000fe40001800000 */
[----:B------:R-:W-:Y:S01]  /*1b2f0*/  FSEL R38, R83, -INF , P4 ;  /* 0xff80000053267808 */ /* 0x000fe20002000000 */
[----:B--2---:R-:W-:Y:S01]  /*1b300*/  FMUL.FTZ R4, R37, R4 ;  /* 0x0000000425047220 */ /* 0x004fe20000410000 */
        /* <DEDUP_REMOVED lines=28> */
[----:B------:R-:W-:Y:S01]  /*1b4d0*/  FSEL R97, R99, -INF , P3 ;  /* 0xff80000063617808 */ /* 0x000fe20001800000 */
[C-C-:B------:R-:W-:Y:S01]  /*1b4e0*/  IMAD R99, R248.reuse, 0x100, R65.reuse ;  /* 0x00000100f8637824 */ /* 0x140fe200078e0241 */
[-C--:B------:R-:W-:Y:S02]  /*1b4f0*/  ISETP.GE.AND P3, PT, R197, R244.reuse, PT ;  /* 0x000000f4c500720c */ /* 0x080fe40003f66270 */
[----:B------:R-:W-:Y:S01]  /*1b500*/  FSEL R81, R23, -INF , P4 ;  /* 0xff80000017517808 */ /* 0x000fe20002000000 */
[----:B------:R-:W-:Y:S01]  /*1b510*/  VIADD R99, R99, 0x29 ;  /* 0x0000002963637836 */ /* 0x000fe20000000000 */
[-C--:B------:R-:W-:Y:S02]  /*1b520*/  ISETP.GE.AND P4, PT, R109, R244.reuse, PT ;  /* 0x000000f46d00720c */ /* 0x080fe40003f86270 */
[----:B------:R-:W-:Y:S01]  /*1b530*/  FSEL R89, R101, -INF , P5 ;  /* 0xff80000065597808 */ /* 0x000fe20002800000 */
[--C-:B------:R-:W-:Y:S01]  /*1b540*/  IMAD R101, R248, 0x100, R65.reuse ;  /* 0x00000100f8657824 */ /* 0x100fe200078e0241 */
[-C--:B------:R-:W-:Y:S02]  /*1b550*/  ISETP.GE.AND P5, PT, R129, R244.reuse, PT ;  /* 0x000000f48100720c */ /* 0x080fe40003fa6270 */
[----:B------:R-:W-:Y:S01]  /*1b560*/  FSEL R85, R114, -INF , P3 ;  /* 0xff80000072557808 */ /* 0x000fe20001800000 */
[----:B------:R-:W-:Y:S01]  /*1b570*/  VIADD R101, R101, 0x30 ;  /* 0x0000003065657836 */ /* 0x000fe20000000000 */
        /* <DEDUP_REMOVED lines=9> */
[----:B---3--:R-:W-:Y:S01]  /*1b610*/  FSEL R75, R19, -INF , P4 ;  /* 0xff800000134b7808 */ /* 0x008fe20002000000 */
[C-C-:B------:R-:W-:Y:S01]  /*1b620*/  IMAD R19, R248.reuse, 0x100, R65.reuse ;  /* 0x00000100f8137824 */ /* 0x140fe200078e0241 */
[----:B------:R-:W-:Y:S03]  /*1b630*/  ISETP.GE.AND P4, PT, R25, R244, PT ;  /* 0x000000f41900720c */ /* 0x000fe60003f86270 */
[----:B------:R-:W-:Y:S01]  /*1b640*/  VIADD R19, R19, 0x9 ;  /* 0x0000000913137836 */ /* 0x000fe20000000000 */
[----:B----4-:R-:W-:Y:S02]  /*1b650*/  FSEL R68, R43, -INF , P5 ;  /* 0xff8000002b447808 */ /* 0x010fe40002800000 */
[-C--:B------:R-:W-:Y:S01]  /*1b660*/  ISETP.GE.AND P5, PT, R35, R240.reuse, PT ;  /* 0x000000f02300720c */ /* 0x080fe20003fa6270 */
[C-C-:B------:R-:W-:Y:S01]  /*1b670*/  IMAD R35, R248.reuse, 0x100, R65.reuse ;  /* 0x00000100f8237824 */ /* 0x140fe200078e0241 */
[----:B------:R-:W-:Y:S01]  /*1b680*/  FSEL R102, R31, -INF , P4 ;  /* 0xff8000001f667808 */ /* 0x000fe20002000000 */
[C-C-:B------:R-:W-:Y:S01]  /*1b690*/  IMAD R31, R248.reuse, 0x100, R65.reuse ;  /* 0x00000100f81f7824 */ /* 0x140fe200078e0241 */
[-C--:B------:R-:W-:Y:S01]  /*1b6a0*/  ISETP.GE.AND P4, PT, R19, R240.reuse, PT ;  /* 0x000000f01300720c */ /* 0x080fe20003f86270 */
[C-C-:B------:R-:W-:Y:S01]  /*1b6b0*/  IMAD R19, R248.reuse, 0x100, R65.reuse ;  /* 0x00000100f8137824 */ /* 0x140fe200078e0241 */
[----:B------:R-:W-:Y:S01]  /*1b6c0*/  FSEL R43, R207, -INF , !P6 ;  /* 0xff800000cf2b7808 */ /* 0x000fe20007000000 */
[----:B------:R-:W-:Y:S01]  /*1b6d0*/  VIADD R31, R31, 0x10 ;  /* 0x000000101f1f7836 */ /* 0x000fe20000000000 */
[----:B------:R-:W-:Y:S01]  /*1b6e0*/  FSEL R15, R15, -INF , !P4 ;  /* 0xff8000000f0f7808 */ /* 0x000fe20006000000 */
[----:B------:R-:W-:Y:S02]  /*1b6f0*/  VIADD R19, R19, 0x11 ;  /* 0x0000001113137836 */ /* 0x000fe40000000000 */
[----:B------:R-:W-:Y:S03]  /*1b700*/  VIADD R35, R35, 0x18 ;  /* 0x0000001823237836 */ /* 0x000fe60000000000 */
[-C--:B------:R-:W-:Y:S02]  /*1b710*/  ISETP.GE.AND P6, PT, R19, R240.reuse, PT ;  /* 0x000000f01300720c */ /* 0x080fe40003fc6270 */
[----:B------:R-:W-:Y:S02]  /*1b720*/  FSEL R19, R213, -INF , !P5 ;  /* 0xff800000d5137808 */ /* 0x000fe40006800000 */
[-C--:B------:R-:W-:Y:S01]  /*1b730*/  ISETP.GE.AND P5, PT, R35, R240.reuse, PT ;  /* 0x000000f02300720c */ /* 0x080fe20003fa6270 */
[C-C-:B------:R-:W-:Y:S03]  /*1b740*/  IMAD R35, R248.reuse, 0x100, R65.reuse ;  /* 0x00000100f8237824 */ /* 0x140fe600078e0241 */
[----:B------:R-:W-:Y:S01]  /*1b750*/  FSEL R27, R9, -INF , !P5 ;  /* 0xff800000091b7808 */ /* 0x000fe20006800000 */
[----:B------:R-:W-:Y:S01]  /*1b760*/  VIADD R35, R35, 0x20 ;  /* 0x0000002023237836 */ /* 0x000fe20000000000 */
[----:B------:R-:W-:Y:S02]  /*1b770*/  FSEL R229, R229, -INF , P3 ;  /* 0xff800000e5e57808 */ /* 0x000fe40001800000 */
[-C--:B------:R-:W-:Y:S01]  /*1b780*/  ISETP.GE.AND P3, PT, R31, R240.reuse, PT ;  /* 0x000000f01f00720c */ /* 0x080fe20003f66270 */
[--C-:B------:R-:W-:Y:S03]  /*1b790*/  IMAD R31, R248, 0x100, R65.reuse ;  /* 0x00000100f81f7824 */ /* 0x100fe600078e0241 */
[----:B------:R-:W-:Y:S01]  /*1b7a0*/  FSEL R23, R222, -INF , !P3 ;  /* 0xff800000de177808 */ /* 0x000fe20005800000 */
[----:B------:R-:W-:Y:S01]  /*1b7b0*/  VIADD R31, R31, 0x19 ;  /* 0x000000191f1f7836 */ /* 0x000fe20000000000 */
[-C--:B------:R-:W-:Y:S02]  /*1b7c0*/  ISETP.GE.AND P3, PT, R35, R240.reuse, PT ;  /* 0x000000f02300720c */ /* 0x080fe40003f66270 */
[----:B------:R-:W-:Y:S02]  /*1b7d0*/  FSEL R35, R7, -INF , !P6 ;  /* 0xff80000007237808 */ /* 0x000fe40007000000 */
[-C--:B------:R-:W-:Y:S01]  /*1b7e0*/  ISETP.GE.AND P4, PT, R31, R240.reuse, PT ;  /* 0x000000f01f00720c */ /* 0x080fe20003f86270 */
[--C-:B------:R-:W-:Y:S01]  /*1b7f0*/  IMAD R31, R248, 0x100, R65.reuse ;  /* 0x00000100f81f7824 */ /* 0x100fe200078e0241 */
[----:B------:R-:W-:Y:S02]  /*1b800*/  FSEL R114, R14, -INF , !P3 ;  /* 0xff8000000e727808 */ /* 0x000fe40005800000 */
[-C--:B------:R-:W-:Y:S01]  /*1b810*/  ISETP.GE.AND P3, PT, R101, R240.reuse, PT ;  /* 0x000000f06500720c */ /* 0x080fe20003f66270 */
[----:B------:R-:W-:Y:S02]  /*1b820*/  VIADD R31, R31, 0x21 ;  /* 0x000000211f1f7836 */ /* 0x000fe40000000000 */
[C-C-:B------:R-:W-:Y:S03]  /*1b830*/  IMAD R101, R248.reuse, 0x100, R65.reuse ;  /* 0x00000100f8657824 */ /* 0x140fe600078e0241 */
[-C--:B------:R-:W-:Y:S01]  /*1b840*/  ISETP.GE.AND P6, PT, R31, R240.reuse, PT ;  /* 0x000000f01f00720c */ /* 0x080fe20003fc6270 */
[--C-:B------:R-:W-:Y:S02]  /*1b850*/  IMAD R31, R248, 0x100, R65.reuse ;  /* 0x00000100f81f7824 */ /* 0x100fe400078e0241 */
[----:B------:R-:W-:Y:S01]  /*1b860*/  VIADD R101, R101, 0x41 ;  /* 0x0000004165657836 */ /* 0x000fe20000000000 */
[----:B------:R-:W-:Y:S01]  /*1b870*/  FSEL R121, R17, -INF , !P6 ;  /* 0xff80000011797808 */ /* 0x000fe20007000000 */
[----:B------:R-:W-:Y:S05]  /*1b880*/  VIADD R31, R31, 0x28 ;  /* 0x000000281f1f7836 */ /* 0x000fea0000000000 */
[-C--:B------:R-:W-:Y:S02]  /*1b890*/  ISETP.GE.AND P5, PT, R31, R240.reuse, PT ;  /* 0x000000f01f00720c */ /* 0x080fe40003fa6270 */
[----:B------:R-:W-:Y:S02]  /*1b8a0*/  FSEL R31, R6, -INF , !P4 ;  /* 0xff800000061f7808 */ /* 0x000fe40006000000 */
[-C--:B------:R-:W-:Y:S01]  /*1b8b0*/  ISETP.GE.AND P4, PT, R99, R240.reuse, PT ;  /* 0x000000f06300720c */ /* 0x080fe20003f86270 */
[--C-:B------:R-:W-:Y:S01]  /*1b8c0*/  IMAD R99, R248, 0x100, R65.reuse ;  /* 0x00000100f8637824 */ /* 0x100fe200078e0241 */
[----:B------:R-:W-:Y:S02]  /*1b8d0*/  FSEL R116, R5, -INF , !P5 ;  /* 0xff80000005747808 */ /* 0x000fe40006800000 */
[-C--:B------:R-:W-:Y:S01]  /*1b8e0*/  ISETP.GE.AND P5, PT, R125, R240.reuse, PT ;  /* 0x000000f07d00720c */ /* 0x080fe20003fa6270 */
[----:B------:R-:W-:Y:S01]  /*1b8f0*/  VIADD R99, R99, 0x31 ;  /* 0x0000003163637836 */ /* 0x000fe20000000000 */
[----:B------:R-:W-:Y:S02]  /*1b900*/  FSEL R125, R182, -INF , !P4 ;  /* 0xff800000b67d7808 */ /* 0x000fe40006000000 */
[-C--:B------:R-:W-:Y:S02]  /*1b910*/  ISETP.GE.AND P4, PT, R130, R240.reuse, PT ;  /* 0x000000f08200720c */ /* 0x080fe40003f86270 */
[-C--:B------:R-:W-:Y:S01]  /*1b920*/  ISETP.GE.AND P6, PT, R99, R240.reuse, PT ;  /* 0x000000f06300720c */ /* 0x080fe20003fc6270 */
[----:B------:R-:W-:Y:S01]  /*1b930*/  IMAD R99, R248, 0x100, R65 ;  /* 0x00000100f8637824 */ /* 0x000fe200078e0241 */
[----:B------:R-:W-:Y:S02]  /*1b940*/  FSEL R130, R28, -INF , !P3 ;  /* 0xff8000001c827808 */ /* 0x000fe40005800000 */
[----:B------:R-:W-:Y:S01]  /*1b950*/  FMNMX3.FTZ R6, R164, R11, R43, !PT ;  /* 0x0000000ba4067276 */ /* 0x000fe2000781002b */
[----:B------:R-:W-:Y:S01]  /*1b960*/  VIADD R99, R99, 0x40 ;  /* 0x0000004063637836 */ /* 0x000fe20000000000 */
[----:B------:R-:W-:Y:S02]  /*1b970*/  FSEL R17, R29, -INF , !P6 ;  /* 0xff8000001d117808 */ /* 0x000fe40007000000 */
[----:B------:R-:W-:Y:S02]  /*1b980*/  FMNMX3.FTZ R6, R6, R19, R15, !PT ;  /* 0x0000001306067276 */ /* 0x000fe4000781000f */
[-C--:B------:R-:W-:Y:S01]  /*1b990*/  ISETP.GE.AND P3, PT, R99, R240.reuse, PT ;  /* 0x000000f06300720c */ /* 0x080fe20003f66270 */
[----:B------:R-:W-:Y:S01]  /*1b9a0*/  IMAD R99, R248, 0x100, R65 ;  /* 0x00000100f8637824 */ /* 0x000fe200078e0241 */
[----:B------:R-:W-:Y:S02]  /*1b9b0*/  FMNMX3.FTZ R6, R6, R23, R35, !PT ;  /* 0x0000001706067276 */ /* 0x000fe40007810023 */
[-C--:B------:R-:W-:Y:S01]  /*1b9c0*/  ISETP.GE.AND P6, PT, R101, R240.reuse, PT ;  /* 0x000000f06500720c */ /* 0x080fe20003fc6270 */
[----:B------:R-:W-:Y:S01]  /*1b9d0*/  VIADD R99, R99, 0x48 ;  /* 0x0000004863637836 */ /* 0x000fe20000000000 */
[----:B------:R-:W-:Y:S01]  /*1b9e0*/  FSEL R28, R205, -INF , !P5 ;  /* 0xff800000cd1c7808 */ /* 0x000fe20006800000 */
[----:B------:R-:W-:Y:S01]  /*1b9f0*/  IMAD R101, R248, 0x100, R65 ;  /* 0x00000100f8657824 */ /* 0x000fe200078e0241 */
[----:B------:R-:W-:Y:S02]  /*1ba00*/  FMNMX3.FTZ R6, R6, R27, R31, !PT ;  /* 0x0000001b06067276 */ /* 0x000fe4000781001f */
[----:B------:R-:W-:Y:S01]  /*1ba10*/  ISETP.GE.AND P5, PT, R99, R240, PT ;  /* 0x000000f06300720c */ /* 0x000fe20003fa6270 */
[----:B------:R-:W-:Y:S01]  /*1ba20*/  IMAD R99, R248, 0x100, R65 ;  /* 0x00000100f8637824 */ /* 0x000fe200078e0241 */
[----:B------:R-:W-:Y:S01]  /*1ba30*/  FMNMX3.FTZ R6, R6, R114, R121, !PT ;  /* 0x0000007206067276 */ /* 0x000fe20007810079 */
[----:B------:R-:W-:Y:S01]  /*1ba40*/  VIADD R101, R101, 0x49 ;  /* 0x0000004965657836 */ /* 0x000fe20000000000 */
[----:B------:R-:W-:Y:S01]  /*1ba50*/  FSEL R29, R183, -INF , !P4 ;  /* 0xff800000b71d7808 */ /* 0x000fe20006000000 */
[----:B------:R-:W-:Y:S01]  /*1ba60*/  VIADD R99, R99, 0x50 ;  /* 0x0000005063637836 */ /* 0x000fe20000000000 */
[----:B------:R-:W-:Y:S02]  /*1ba70*/  FSEL R220, R220, -INF , !P3 ;  /* 0xff800000dcdc7808 */ /* 0x000fe40005800000 */
[----:B------:R-:W-:Y:S01]  /*1ba80*/  ISETP.GE.AND P4, PT, R101, R240, PT ;  /* 0x000000f06500720c */ /* 0x000fe20003f86270 */
        /* <DEDUP_REMOVED lines=8> */
[----:B------:R-:W-:Y:S02]  /*1bb10*/  ISETP.GE.AND P6, PT, R237, R240, PT ;  /* 0x000000f0ed00720c */ /* 0x000fe40003fc6270 */
[----:B------:R-:W-:Y:S02]  /*1bb20*/  FMNMX3.FTZ R5, R5, R28, R29, !PT ;  /* 0x0000001c05057276 */ /* 0x000fe4000781001d */
[----:B------:R-:W-:Y:S02]  /*1bb30*/  FSEL R237, R181, -INF , !P5 ;  /* 0xff800000b5ed7808 */ /* 0x000fe40006800000 */
[-C--:B------:R-:W-:Y:S01]  /*1bb40*/  ISETP.GE.AND P5, PT, R101, R240.reuse, PT ;  /* 0x000000f06500720c */ /* 0x080fe20003fa6270 */
[C-C-:B------:R-:W-:Y:S01]  /*1bb50*/  IMAD R101, R248.reuse, 0x100, R65.reuse ;  /* 0x00000100f8657824 */ /* 0x140fe200078e0241 */
[----:B------:R-:W-:Y:S02]  /*1bb60*/  FSEL R215, R215, -INF , !P4 ;  /* 0xff800000d7d77808 */ /* 0x000fe40006000000 */
[----:B------:R-:W-:Y:S01]  /*1bb70*/  ISETP.GE.AND P4, PT, R99, R240, PT ;  /* 0x000000f06300720c */ /* 0x000fe20003f86270 */
[----:B------:R-:W-:Y:S01]  /*1bb80*/  IMAD R99, R248, 0x100, R65 ;  /* 0x00000100f8637824 */ /* 0x000fe200078e0241 */
[----:B------:R-:W-:Y:S01]  /*1bb90*/  FMNMX3.FTZ R6, R5, R220, R214, !PT ;  /* 0x000000dc05067276 */ /* 0x000fe200078100d6 */
[----:B------:R-:W-:Y:S01]  /*1bba0*/  VIADD R101, R101, 0x68 ;  /* 0x0000006865657836 */ /* 0x000fe20000000000 */
[----:B------:R-:W-:Y:S01]  /*1bbb0*/  FSEL R213, R165, -INF , !P3 ;  /* 0xff800000a5d57808 */ /* 0x000fe20005800000 */
[----:B------:R-:W-:Y:S01]  /*1bbc0*/  VIADD R99, R99, 0x69 ;  /* 0x0000006963637836 */ /* 0x000fe20000000000 */
[----:B------:R-:W-:Y:S02]  /*1bbd0*/  ISETP.GE.AND P3, PT, R211, R240, PT ;  /* 0x000000f0d300720c */ /* 0x000fe40003f66270 */
[----:B------:R-:W-:Y:S01]  /*1bbe0*/  FSEL R211, R69, -INF , !P6 ;  /* 0xff80000045d37808 */ /* 0x000fe20007000000 */
[----:B------:R-:W-:Y:S01]  /*1bbf0*/  FMUL.FTZ R69, R37, R36 ;  /* 0x0000002425457220 */ /* 0x000fe20000410000 */
[----:B------:R-:W-:Y:S02]  /*1bc00*/  FMNMX3.FTZ R6, R6, R237, R215, !PT ;  /* 0x000000ed06067276 */ /* 0x000fe400078100d7 */
[-C--:B------:R-:W-:Y:S02]  /*1bc10*/  ISETP.GE.AND P6, PT, R209, R240.reuse, PT ;  /* 0x000000f0d100720c */ /* 0x080fe40003fc6270 */
[----:B------:R-:W-:Y:S02]  /*1bc20*/  FSEL R209, R46, -INF , !P5 ;  /* 0xff8000002ed17808 */ /* 0x000fe40006800000 */
[----:B------:R-:W-:Y:S02]  /*1bc30*/  FSEL R205, R50, -INF , !P3 ;  /* 0xff80000032cd7808 */ /* 0x000fe40005800000 */
[-C--:B------:R-:W-:Y:S01]  /*1bc40*/  ISETP.GE.AND P5, PT, R101, R240.reuse, PT ;  /* 0x000000f06500720c */ /* 0x080fe20003fa6270 */
[----:B------:R-:W-:Y:S01]  /*1bc50*/  IMAD R101, R248, 0x100, R65 ;  /* 0x00000100f8657824 */ /* 0x000fe200078e0241 */
[----:B------:R-:W-:Y:S02]  /*1bc60*/  FSEL R207, R47, -INF , !P4 ;  /* 0xff8000002fcf7808 */ /* 0x000fe40006000000 */
[-C--:B------:R-:W-:Y:S01]  /*1bc70*/  ISETP.GE.AND P3, PT, R203, R240.reuse, PT ;  /* 0x000000f0cb00720c */ /* 0x080fe20003f66270 */
[----:B------:R-:W-:Y:S01]  /*1bc80*/  VIADD R101, R101, 0x89 ;  /* 0x0000008965657836 */ /* 0x000fe20000000000 */
[----:B------:R-:W-:Y:S02]  /*1bc90*/  FMNMX3.FTZ R6, R6, R213, R211, !PT ;  /* 0x000000d506067276 */ /* 0x000fe400078100d3 */
[----:B------:R-:W-:Y:S02]  /*1bca0*/  FSEL R203, R51, -INF , !P6 ;  /* 0xff80000033cb7808 */ /* 0x000fe40007000000 */
[-C--:B------:R-:W-:Y:S01]  /*1bcb0*/  ISETP.GE.AND P4, PT, R99, R240.reuse, PT ;  /* 0x000000f06300720c */ /* 0x080fe20003f86270 */
[----:B------:R-:W-:Y:S01]  /*1bcc0*/  IMAD R99, R248, 0x100, R65 ;  /* 0x00000100f8637824 */ /* 0x000fe200078e0241 */
[-C--:B------:R-:W-:Y:S02]  /*1bcd0*/  ISETP.GE.AND P6, PT, R201, R240.reuse, PT ;  /* 0x000000f0c900720c */ /* 0x080fe40003fc6270 */
[----:B------:R-:W-:Y:S01]  /*1bce0*/  FSEL R201, R54, -INF , !P5 ;  /* 0xff80000036c97808 */ /* 0x000fe20006800000 */
[----:B------:R-:W-:Y:S01]  /*1bcf0*/  VIADD R99, R99, 0x88 ;  /* 0x0000008863637836 */ /* 0x000fe20000000000 */
[-C--:B------:R-:W-:Y:S02]  /*1bd00*/  ISETP.GE.AND P5, PT, R199, R240.reuse, PT ;  /* 0x000000f0c700720c */ /* 0x080fe40003fa6270 */
[----:B------:R-:W-:Y:S02]  /*1bd10*/  FMNMX3.FTZ R6, R6, R209, R207, !PT ;  /* 0x000000d106067276 */ /* 0x000fe400078100cf */
[----:B------:R-:W-:Y:S02]  /*1bd20*/  FSEL R199, R55, -INF , !P4 ;  /* 0xff80000037c77808 */ /* 0x000fe40006000000 */
[-C--:B------:R-:W-:Y:S02]  /*1bd30*/  ISETP.GE.AND P4, PT, R195, R240.reuse, PT ;  /* 0x000000f0c300720c */ /* 0x080fe40003f86270 */
[----:B------:R-:W-:Y:S02]  /*1bd40*/  FSEL R195, R58, -INF , !P3 ;  /* 0xff8000003ac37808 */ /* 0x000fe40005800000 */
[-C--:B------:R-:W-:Y:S02]  /*1bd50*/  ISETP.GE.AND P3, PT, R191, R240.reuse, PT ;  /* 0x000000f0bf00720c */ /* 0x080fe40003f66270 */
[----:B------:R-:W-:Y:S02]  /*1bd60*/  FMNMX3.FTZ R6, R6, R205, R203, !PT ;  /* 0x000000cd06067276 */ /* 0x000fe400078100cb */
[----:B------:R-:W-:Y:S02]  /*1bd70*/  FSEL R191, R59, -INF , !P6 ;  /* 0xff8000003bbf7808 */ /* 0x000fe40007000000 */
[-C--:B------:R-:W-:Y:S02]  /*1bd80*/  ISETP.GE.AND P6, PT, R193, R240.reuse, PT ;  /* 0x000000f0c100720c */ /* 0x080fe40003fc6270 */
[----:B------:R-:W-:Y:S02]  /*1bd90*/  FSEL R193, R62, -INF , !P5 ;  /* 0xff8000003ec17808 */ /* 0x000fe40006800000 */
[-C--:B------:R-:W-:Y:S01]  /*1bda0*/  ISETP.GE.AND P5, PT, R99, R240.reuse, PT ;  /* 0x000000f06300720c */ /* 0x080fe20003fa6270 */
[----:B------:R-:W-:Y:S01]  /*1bdb0*/  IMAD R99, R248, 0x100, R65 ;  /* 0x00000100f8637824 */ /* 0x000fe200078e0241 */
[----:B------:R-:W-:Y:S02]  /*1bdc0*/  FMNMX3.FTZ R6, R6, R201, R199, !PT ;  /* 0x000000c906067276 */ /* 0x000fe400078100c7 */
[----:B------:R-:W-:Y:S01]  /*1bdd0*/  FSEL R189, R63, -INF , !P4 ;  /* 0xff8000003fbd7808 */ /* 0x000fe20006000000 */
[----:B------:R-:W-:Y:S01]  /*1bde0*/  VIADD R99, R99, 0x90 ;  /* 0x0000009063637836 */ /* 0x000fe20000000000 */
[----:B------:R-:W-:Y:S02]  /*1bdf0*/  FMNMX3.FTZ R6, R6, R195, R191, !PT ;  /* 0x000000c306067276 */ /* 0x000fe400078100bf */
[-C--:B------:R-:W-:Y:S02]  /*1be00*/  ISETP.GE.AND P4, PT, R101, R240.reuse, PT ;  /* 0x000000f06500720c */ /* 0x080fe40003f86270 */
[----:B------:R-:W-:Y:S02]  /*1be10*/  FSEL R185, R185, -INF , !P6 ;  /* 0xff800000b9b97808 */ /* 0x000fe40007000000 */
[----:B------:R-:W-:Y:S02]  /*1be20*/  FMNMX3.FTZ R6, R6, R193, R189, !PT ;  /* 0x000000c106067276 */ /* 0x000fe400078100bd */
[----:B------:R-:W-:Y:S02]  /*1be30*/  FSEL R187, R187, -INF , !P3 ;  /* 0xff800000bbbb7808 */ /* 0x000fe40005800000 */
[-C--:B------:R-:W-:Y:S02]  /*1be40*/  ISETP.GE.AND P3, PT, R99, R240.reuse, PT ;  /* 0x000000f06300720c */ /* 0x080fe40003f66270 */
[-C--:B------:R-:W-:Y:S02]  /*1be50*/  ISETP.GE.AND P6, PT, R124, R240.reuse, PT ;  /* 0x000000f07c00720c */ /* 0x080fe40003fc6270 */
[----:B------:R-:W-:Y:S02]  /*1be60*/  FSEL R181, R71, -INF , !P4 ;  /* 0xff80000047b57808 */ /* 0x000fe40006000000 */
[----:B------:R-:W-:Y:S02]  /*1be70*/  FMNMX3.FTZ R6, R6, R187, R185, !PT ;  /* 0x000000bb06067276 */ /* 0x000fe400078100b9 */
[----:B------:R-:W-:Y:S02]  /*1be80*/  FSEL R183, R70, -INF , !P5 ;  /* 0xff80000046b77808 */ /* 0x000fe40006800000 */
[-C--:B------:R-:W-:Y:S02]  /*1be90*/  ISETP.GE.AND P4, PT, R179, R240.reuse, PT ;  /* 0x000000f0b300720c */ /* 0x080fe40003f86270 */
[-C--:B------:R-:W-:Y:S02]  /*1bea0*/  ISETP.GE.AND P5, PT, R120, R240.reuse, PT ;  /* 0x000000f07800720c */ /* 0x080fe40003fa6270 */
[----:B------:R-:W-:Y:S02]  /*1beb0*/  FSEL R179, R74, -INF , !P3 ;  /* 0xff8000004ab37808 */ /* 0x000fe40005800000 */
[-C--:B------:R-:W-:Y:S02]  /*1bec0*/  ISETP.GE.AND P3, PT, R177, R240.reuse, PT ;  /* 0x000000f0b100720c */ /* 0x080fe40003f66270 */
[----:B------:R-:W-:Y:S02]  /*1bed0*/  FSEL R177, R42, -INF , !P6 ;  /* 0xff8000002ab17808 */ /* 0x000fe40007000000 */
[----:B------:R-:W-:Y:S02]  /*1bee0*/  FMNMX3.FTZ R6, R6, R183, R181, !PT ;  /* 0x000000b706067276 */ /* 0x000fe400078100b5 */
        /* <DEDUP_REMOVED lines=10> */
[----:B------:R-:W-:Y:S02]  /*1bf90*/  FSEL R165, R86, -INF , !P5 ;  /* 0xff80000056a57808 */ /* 0x000fe40006800000 */
[-C--:B------:R-:W-:Y:S02]  /*1bfa0*/  ISETP.GE.AND P5, PT, R131, R240.reuse, PT ;  /* 0x000000f08300720c */ /* 0x080fe40003fa6270 */
[----:B------:R-:W-:Y:S02]  /*1bfb0*/  FSEL R131, R34, -INF , !P4 ;  /* 0xff80000022837808 */ /* 0x000fe40006000000 */
[-C--:B------:R-:W-:Y:S02]  /*1bfc0*/  ISETP.GE.AND P6, PT, R108, R240.reuse, PT ;  /* 0x000000f06c00720c */ /* 0x080fe40003fc6270 */
        /* <DEDUP_REMOVED lines=13> */
[----:B------:R-:W-:Y:S02]  /*1c0a0*/  FSEL R101, R30, -INF , !P6 ;  /* 0xff8000001e657808 */ /* 0x000fe40007000000 */
[----:B------:R-:W-:Y:S02]  /*1c0b0*/  FMNMX3.FTZ R6, R6, R117, R115, !PT ;  /* 0x0000007506067276 */ /* 0x000fe40007810073 */
[-C--:B------:R-:W-:Y:S02]  /*1c0c0*/  ISETP.GE.AND P3, PT, R106, R240.reuse, PT ;  /* 0x000000f06a00720c */ /* 0x080fe40003f66270 */
[----:B------:R-:W-:Y:S02]  /*1c0d0*/  FSEL R99, R98, -INF , !P5 ;  /* 0xff80000062637808 */ /* 0x000fe40006800000 */
[----:B------:R-:W-:Y:S02]  /*1c0e0*/  FSEL R97, R97, -INF , !P4 ;  /* 0xff80000061617808 */ /* 0x000fe40006000000 */
[-C--:B------:R-:W-:Y:S02]  /*1c0f0*/  ISETP.GE.AND P6, PT, R0, R240.reuse, PT ;  /* 0x000000f00000720c */ /* 0x080fe40003fc6270 */
[----:B------:R-:W-:Y:S02]  /*1c100*/  FMNMX3.FTZ R6, R6, R105, R101, !PT ;  /* 0x0000006906067276 */ /* 0x000fe40007810065 */
        /* <DEDUP_REMOVED lines=25> */
[----:B------:R-:W1:Y:S01]  /*1c2a0*/  MUFU.EX2 R6, R4 ;  /* 0x0000000400067308 */ /* 0x000e620000000800 */
[----:B------:R-:W-:Y:S02]  /*1c2b0*/  FSEL R39, R102, -INF , !P5 ;  /* 0xff80000066277808 */ /* 0x000fe40006800000 */
[----:B------:R-:W-:Y:S02]  /*1c2c0*/  FSEL R38, R229, -INF , !P4 ;  /* 0xff800000e5267808 */ /* 0x000fe40006000000 */
[----:B------:R-:W-:Y:S01]  /*1c2d0*/  FMNMX3.FTZ R0, R0, R67, R68, !PT ;  /* 0x0000004300007276 */ /* 0x000fe20007810044 */
[----:B------:R-:W2:Y:S01]  /*1c2e0*/  S2R R229, SR_CTAID.Z ;  /* 0x0000000000e57919 */ /* 0x000ea20000002700 */
[----:B------:R-:W-:Y:S02]  /*1c2f0*/  FSEL R69, R69, RZ, P0 ;  /* 0x000000ff45457208 */ /* 0x000fe40000000000 */
[----:B------:R-:W-:Y:S03]  /*1c300*/  FMNMX3.FTZ R7, R0, R39, R38, !PT ;  /* 0x0000002700077276 */ /* 0x000fe60007810026 */
[-CC-:B------:R-:W-:Y:S01]  /*1c310*/  FFMA.FTZ R32, R32, R37.reuse, -R69.reuse ;  /* 0x0000002520207223 */ /* 0x180fe20000010845 */
[-CC-:B------:R-:W-:Y:S01]  /*1c320*/  FFMA.FTZ R111, R45, R37.reuse, -R69.reuse ;  /* 0x000000252d6f7223 */ /* 0x180fe20000010845 */
[----:B------:R-:W3:Y:S01]  /*1c330*/  SHFL.BFLY PT, R0, R7, 0x2, 0x1f ;  /* 0x0c401f0007007f89 */ /* 0x000ee200000e0000 */
[-CC-:B------:R-:W-:Y:S01]  /*1c340*/  FFMA.FTZ R103, R49, R37.reuse, -R69.reuse ;  /* 0x0000002531677223 */ /* 0x180fe20000010845 */
[----:B------:R4:W4:Y:S01]  /*1c350*/  MUFU.EX2 R45, R32 ;  /* 0x00000020002d7308 */ /* 0x0009220000000800 */
[-CC-:B------:R-:W-:Y:S01]  /*1c360*/  FFMA.FTZ R106, R41, R37.reuse, -R69.reuse ;  /* 0x00000025296a7223 */ /* 0x180fe20000010845 */
[-CC-:B------:R-:W-:Y:S01]  /*1c370*/  FFMA.FTZ R90, R73, R37.reuse, -R69.reuse ;  /* 0x00000025495a7223 */ /* 0x180fe20000010845 */
[-CC-:B------:R-:W-:Y:S01]  /*1c380*/  FFMA.FTZ R94, R61, R37.reuse, -R69.reuse ;  /* 0x000000253d5e7223 */ /* 0x180fe20000010845 */
[-CC-:B------:R-:W-:Y:S01]  /*1c390*/  FFMA.FTZ R95, R57, R37.reuse, -R69.reuse ;  /* 0x00000025395f7223 */ /* 0x180fe20000010845 */
[-CC-:B------:R-:W-:Y:S01]  /*1c3a0*/  FFMA.FTZ R96, R53, R37.reuse, -R69.reuse ;  /* 0x0000002535607223 */ /* 0x180fe20000010845 */
[-CC-:B------:R-:W-:Y:S01]  /*1c3b0*/  FFMA.FTZ R129, R60, R37.reuse, -R69.reuse ;  /* 0x000000253c817223 */ /* 0x180fe20000010845 */
[-CC-:B------:R-:W-:Y:S03]  /*1c3c0*/  FFMA.FTZ R9, R52, R37.reuse, -R69.reuse ;  /* 0x0000002534097223 */ /* 0x180fe60000010845 */
        /* <DEDUP_REMOVED lines=14> */
[----:B---3--:R-:W-:Y:S01]  /*1c4b0*/  FMNMX.FTZ R5, R7, R0, !PT ;  /* 0x0000000007057209 */ /* 0x008fe20007810000 */
[-CC-:B------:R-:W-:Y:S01]  /*1c4c0*/  FFMA.FTZ R7, R56, R37.reuse, -R69.reuse ;  /* 0x0000002538077223 */ /* 0x180fe20000010845 */
[-CC-:B------:R-:W-:Y:S01]  /*1c4d0*/  FFMA.FTZ R196, R196, R37.reuse, -R69.reuse ;  /* 0x00000025c4c47223 */ /* 0x180fe20000010845 */
[-CC-:B------:R-:W-:Y:S01]  /*1c4e0*/  FFMA.FTZ R192, R192, R37.reuse, -R69.reuse ;  /* 0x00000025c0c07223 */ /* 0x180fe20000010845 */
[-CC-:B------:R-:W-:Y:S01]  /*1c4f0*/  FFMA.FTZ R112, R112, R37.reuse, -R69.reuse ;  /* 0x0000002570707223 */ /* 0x180fe20000010845 */
[----:B------:R-:W3:Y:S01]  /*1c500*/  SHFL.BFLY PT, R0, R5, 0x1, 0x1f ;  /* 0x0c201f0005007f89 */ /* 0x000ee200000e0000 */
        /* <DEDUP_REMOVED lines=27> */
[----:B------:R-:W-:Y:S01]  /*1c6c0*/  FSETP.NEU.FTZ.AND P0, PT, R0, -INF , PT ;  /* 0xff8000000000780b */ /* 0x000fe20003f1d000 */
        /* <DEDUP_REMOVED lines=10> */
[----:B------:R-:W-:Y:S01]  /*1c770*/  FMUL.FTZ R70, R37, R0 ;  /* 0x0000000025467220 */ /* 0x000fe20000410000 */
[----:B------:R-:W3:Y:S01]  /*1c780*/  LDSM.16.MT88.4 R48, [R216+0xa000] ;  /* 0x00a00000d830783b */ /* 0x000ee20000004200 */
[----:B------:R-:W-:Y:S01]  /*1c790*/  FFMA.FTZ R69, R8, R37, -R69 ;  /* 0x0000002508457223 */ /* 0x000fe20000010845 */
[C---:B-1----:R-:W-:Y:S01]  /*1c7a0*/  FMUL.FTZ R4, R6.reuse, R160 ;  /* 0x000000a006047220 */ /* 0x042fe20000410000 */
[C---:B------:R-:W-:Y:S01]  /*1c7b0*/  FMUL.FTZ R8, R6.reuse, R156 ;  /* 0x0000009c06087220 */ /* 0x040fe20000410000 */
[----:B------:R-:W-:Y:S02]  /*1c7c0*/  IMAD.MOV.U32 R160, RZ, RZ, R5 ;  /* 0x000000ffffa07224 */ /* 0x000fe400078e0005 */
[----:B------:R-:W-:Y:S01]  /*1c7d0*/  FMUL.FTZ R5, R6, R161 ;  /* 0x000000a106057220 */ /* 0x000fe20000410000 */
[----:B------:R-:W-:Y:S01]  /*1c7e0*/  IMAD.MOV.U32 R156, RZ, RZ, R7 ;  /* 0x000000ffff9c7224 */ /* 0x000fe200078e0007 */
[----:B------:R-:W-:Y:S01]  /*1c7f0*/  FSEL R7, R0, RZ, P0 ;  /* 0x000000ff00077208 */ /* 0x000fe20000000000 */
[----:B------:R-:W-:Y:S01]  /*1c800*/  IMAD.MOV.U32 R161, RZ, RZ, R9 ;  /* 0x000000ffffa17224 */ /* 0x000fe200078e0009 */
[----:B------:R-:W-:Y:S01]  /*1c810*/  FSEL R70, R70, RZ, P0 ;  /* 0x000000ff46467208 */ /* 0x000fe20000000000 */
[C---:B------:R-:W-:Y:S01]  /*1c820*/  FMUL.FTZ R9, R6.reuse, R157 ;  /* 0x0000009d06097220 */ /* 0x040fe20000410000 */
[C---:B------:R-:W-:Y:S01]  /*1c830*/  FMUL.FTZ R12, R6.reuse, R152 ;  /* 0x00000098060c7220 */ /* 0x040fe20000410000 */
[C---:B------:R-:W-:Y:S01]  /*1c840*/  FMUL.FTZ R13, R6.reuse, R153 ;  /* 0x00000099060d7220 */ /* 0x040fe20000410000 */
[----:B------:R-:W-:Y:S02]  /*1c850*/  IMAD.MOV.U32 R157, RZ, RZ, R29 ;  /* 0x000000ffff9d7224 */ /* 0x000fe400078e001d */
[C---:B------:R-:W-:Y:S01]  /*1c860*/  FMUL.FTZ R16, R6.reuse, R148 ;  /* 0x0000009406107220 */ /* 0x040fe20000410000 */
[----:B------:R-:W-:Y:S02]  /*1c870*/  IMAD.MOV.U32 R152, RZ, RZ, R28 ;  /* 0x000000ffff987224 */ /* 0x000fe400078e001c */
[C---:B------:R-:W-:Y:S01]  /*1c880*/  FMUL.FTZ R20, R6.reuse, R144 ;  /* 0x0000009006147220 */ /* 0x040fe20000410000 */
[----:B------:R-:W-:Y:S02]  /*1c890*/  IMAD.MOV.U32 R153, RZ, RZ, R17 ;  /* 0x000000ffff997224 */ /* 0x000fe400078e0011 */
[C---:B------:R-:W-:Y:S01]  /*1c8a0*/  FMUL.FTZ R17, R6.reuse, R149 ;  /* 0x0000009506117220 */ /* 0x040fe20000410000 */
[C---:B------:R-:W-:Y:S01]  /*1c8b0*/  FMUL.FTZ R21, R6.reuse, R145 ;  /* 0x0000009106157220 */ /* 0x040fe20000410000 */
[C---:B------:R-:W-:Y:S01]  /*1c8c0*/  FMUL.FTZ R24, R6.reuse, R140 ;  /* 0x0000008c06187220 */ /* 0x040fe20000410000 */
[C---:B------:R-:W-:Y:S01]  /*1c8d0*/  FMUL.FTZ R25, R6.reuse, R141 ;  /* 0x0000008d06197220 */ /* 0x040fe20000410000 */
[C---:B------:R-:W-:Y:S01]  /*1c8e0*/  FMUL.FTZ R28, R6.reuse, R136 ;  /* 0x00000088061c7220 */ /* 0x040fe20000410000 */
[C---:B------:R-:W-:Y:S01]  /*1c8f0*/  FMUL.FTZ R29, R6.reuse, R137 ;  /* 0x00000089061d7220 */ /* 0x040fe20000410000 */
[C---:B----4-:R-:W-:Y:S01]  /*1c900*/  FMUL.FTZ R32, R6.reuse, R132 ;  /* 0x0000008406207220 */ /* 0x050fe20000410000 */
[C---:B------:R-:W-:Y:S01]  /*1c910*/  FMUL.FTZ R33, R6.reuse, R133 ;  /* 0x0000008506217220 */ /* 0x040fe20000410000 */
[----:B------:R-:W-:Y:S01]  /*1c920*/  FFMA.FTZ R92, R6, R252, R45 ;  /* 0x000000fc065c7223 */ /* 0x000fe2000001002d */
[----:B------:R-:W-:Y:S01]  /*1c930*/  FADD.FTZ R6, -R7, R164 ;  /* 0x000000a407067221 */ /* 0x000fe20000010100 */
[-CC-:B------:R-:W-:Y:S01]  /*1c940*/  FFMA.FTZ R42, R43, R37.reuse, -R70.reuse ;  /* 0x000000252b2a7223 */ /* 0x180fe20000010846 */
[-CC-:B------:R-:W-:Y:S01]  /*1c950*/  FFMA.FTZ R43, R19, R37.reuse, -R70.reuse ;  /* 0x00000025132b7223 */ /* 0x180fe20000010846 */
[-CC-:B------:R-:W-:Y:S01]  /*1c960*/  FFMA.FTZ R88, R15, R37.reuse, -R70.reuse ;  /* 0x000000250f587223 */ /* 0x180fe20000010846 */
[-C--:B------:R-:W-:Y:S01]  /*1c970*/  FFMA.FTZ R93, R11, R37.reuse, -R70 ;  /* 0x000000250b5d7223 */ /* 0x080fe20000010846 */
[----:B------:R-:W-:Y:S02]  /*1c980*/  IMAD.IADD R148, R219, 0x1, R216 ;  /* 0x00000001db947824 */ /* 0x000fe400078e02d8 */
[----:B------:R-:W-:Y:S01]  /*1c990*/  FMUL.FTZ R10, R37, R6 ;  /* 0x00000006250a7220 */ /* 0x000fe20000410000 */
[----:B------:R-:W1:Y:S01]  /*1c9a0*/  MUFU.EX2 R14, R14 ;  /* 0x0000000e000e7308 */ /* 0x000e620000000800 */
[----:B------:R-:W-:Y:S02]  /*1c9b0*/  VIADD R11, R216, 0xa000 ;  /* 0x0000a000d80b7836 */ /* 0x000fe40000000000 */
[-CC-:B------:R-:W-:Y:S01]  /*1c9c0*/  FFMA.FTZ R107, R23, R37.reuse, -R70.reuse ;  /* 0x00000025176b7223 */ /* 0x180fe20000010846 */
[----:B------:R-:W4:Y:S01]  /*1c9d0*/  LDSM.16.MT88.4 R52, [R148+0xa000] ;  /* 0x00a000009434783b */ /* 0x000f220000004200 */
[----:B------:R-:W-:Y:S02]  /*1c9e0*/  IMAD.MOV.U32 R64, RZ, RZ, R247 ;  /* 0x000000ffff407224 */ /* 0x000fe400078e00f7 */
[-CC-:B------:R-:W-:Y:S01]  /*1c9f0*/  FFMA.FTZ R102, R27, R37.reuse, -R70.reuse ;  /* 0x000000251b667223 */ /* 0x180fe20000010846 */
[----:B------:R-:W-:Y:S02]  /*1ca00*/  @P2 VIADD R64, R11, 0xffffffc0 ;  /* 0xffffffc00b402836 */ /* 0x000fe40000000000 */
[-CC-:B------:R-:W-:Y:S01]  /*1ca10*/  FFMA.FTZ R98, R35, R37.reuse, -R70.reuse ;  /* 0x0000002523627223 */ /* 0x180fe20000010846 */
[----:B------:R-:W-:Y:S01]  /*1ca20*/  MUFU.EX2 R43, R43 ;  /* 0x0000002b002b7308 */ /* 0x000fe20000000800 */
[-C--:B------:R-:W-:Y:S01]  /*1ca30*/  FFMA.FTZ R109, R31, R37.reuse, -R70 ;  /* 0x000000251f6d7223 */ /* 0x080fe20000010846 */
[----:B------:R-:W-:Y:S01]  /*1ca40*/  IMAD.IADD R219, R219, 0x1, R64 ;  /* 0x00000001dbdb7824 */ /* 0x000fe200078e0240 */
[----:B------:R-:W2:Y:S01]  /*1ca50*/  LDSM.16.MT88.4 R56, [R64] ;  /* 0x000000004038783b */ /* 0x000ea20000004200 */
[-CC-:B------:R-:W-:Y:S01]  /*1ca60*/  FFMA.FTZ R141, R214, R37.reuse, -R70.reuse ;  /* 0x00000025d68d7223 */ /* 0x180fe20000010846 */
[-CC-:B------:R-:W-:Y:S01]  /*1ca70*/  FFMA.FTZ R140, R215, R37.reuse, -R70.reuse ;  /* 0x00000025d78c7223 */ /* 0x180fe20000010846 */
[-CC-:B------:R-:W-:Y:S01]  /*1ca80*/  FFMA.FTZ R149, R211, R37.reuse, -R70.reuse ;  /* 0x00000025d3957223 */ /* 0x180fe20000010846 */
[----:B------:R-:W-:Y:S03]  /*1ca90*/  FFMA.FTZ R164, R195, R37, -R70 ;  /* 0x00000025c3a47223 */ /* 0x000fe60000010846 */
[----:B------:R-:W3:Y:S01]  /*1caa0*/  MUFU.EX2 R40, R10 ;  /* 0x0000000a00287308 */ /* 0x000ee20000000800 */
[C---:B-1----:R-:W-:Y:S01]  /*1cab0*/  F2FP.BF16.F32.PACK_AB R44, R14.reuse, R45 ;  /* 0x0000002d0e2c723e */ /* 0x042fe200000010ff */
[----:B------:R-:W-:Y:S01]  /*1cac0*/  FADD.FTZ R92, R14, R92 ;  /* 0x0000005c0e5c7221 */ /* 0x000fe20000010000 */
[----:B------:R-:W-:Y:S01]  /*1cad0*/  LDSM.16.MT88.4 R60, [R64+0x800] ;  /* 0x00080000403c783b */ /* 0x000fe20000004200 */
        /* <DEDUP_REMOVED lines=12> */
[----:B------:R-:W1:Y:S01]  /*1cba0*/  MUFU.EX2 R42, R42 ;  /* 0x0000002a002a7308 */ /* 0x000e620000000800 */
[C---:B---3--:R-:W-:Y:S01]  /*1cbb0*/  FMUL.FTZ R6, R40.reuse, R162 ;  /* 0x000000a228067220 */ /* 0x048fe20000410000 */
[C---:B------:R-:W-:Y:S01]  /*1cbc0*/  FMUL.FTZ R7, R40.reuse, R163 ;  /* 0x000000a328077220 */ /* 0x040fe20000410000 */
[C---:B------:R-:W-:Y:S01]  /*1cbd0*/  FMUL.FTZ R10, R40.reuse, R158 ;  /* 0x0000009e280a7220 */ /* 0x040fe20000410000 */
[C---:B------:R-:W-:Y:S01]  /*1cbe0*/  FMUL.FTZ R11, R40.reuse, R159 ;  /* 0x0000009f280b7220 */ /* 0x040fe20000410000 */
[C---:B------:R-:W-:Y:S01]  /*1cbf0*/  FMUL.FTZ R14, R40.reuse, R154 ;  /* 0x0000009a280e7220 */ /* 0x040fe20000410000 */
[C---:B------:R-:W-:Y:S01]  /*1cc00*/  FMUL.FTZ R15, R40.reuse, R155 ;  /* 0x0000009b280f7220 */ /* 0x040fe20000410000 */
[C---:B------:R-:W-:Y:S03]  /*1cc10*/  FMUL.FTZ R18, R40.reuse, R150 ;  /* 0x0000009628127220 */ /* 0x040fe60000410000 */
[----:B------:R-:W3:Y:S01]  /*1cc20*/  MUFU.EX2 R88, R88 ;  /* 0x0000005800587308 */ /* 0x000ee20000000800 */
[C---:B------:R-:W-:Y:S01]  /*1cc30*/  FMUL.FTZ R19, R40.reuse, R151 ;  /* 0x0000009728137220 */ /* 0x040fe20000410000 */
[C---:B------:R-:W-:Y:S01]  /*1cc40*/  FMUL.FTZ R22, R40.reuse, R146 ;  /* 0x0000009228167220 */ /* 0x040fe20000410000 */
[C---:B------:R-:W-:Y:S01]  /*1cc50*/  FMUL.FTZ R23, R40.reuse, R147 ;  /* 0x0000009328177220 */ /* 0x040fe20000410000 */
[C---:B------:R-:W-:Y:S01]  /*1cc60*/  FMUL.FTZ R26, R40.reuse, R142 ;  /* 0x0000008e281a7220 */ /* 0x040fe20000410000 */
[C---:B------:R-:W-:Y:S01]  /*1cc70*/  FMUL.FTZ R27, R40.reuse, R143 ;  /* 0x0000008f281b7220 */ /* 0x040fe20000410000 */
[C---:B------:R-:W-:Y:S01]  /*1cc80*/  FMUL.FTZ R30, R40.reuse, R138 ;  /* 0x0000008a281e7220 */ /* 0x040fe20000410000 */
[----:B------:R-:W-:Y:S03]  /*1cc90*/  FMUL.FTZ R31, R40, R139 ;  /* 0x0000008b281f7220 */ /* 0x000fe60000410000 */
[----:B------:R-:W4:Y:S01]  /*1cca0*/  MUFU.EX2 R91, R91 ;  /* 0x0000005b005b7308 */ /* 0x000f220000000800 */
[----:B-1----:R-:W-:Y:S01]  /*1ccb0*/  F2FP.BF16.F32.PACK_AB R45, R42, R93 ;  /* 0x0000005d2a2d723e */ /* 0x002fe200000010ff */
[C---:B------:R-:W-:Y:S01]  /*1ccc0*/  FMUL.FTZ R34, R40.reuse, R134 ;  /* 0x0000008628227220 */ /* 0x040fe20000410000 */
[C---:B------:R-:W-:Y:S01]  /*1ccd0*/  FMUL.FTZ R35, R40.reuse, R135 ;  /* 0x0000008728237220 */ /* 0x040fe20000410000 */
[----:B------:R-:W-:Y:S01]  /*1cce0*/  FFMA.FTZ R93, R40, R249, R93 ;  /* 0x000000f9285d7223 */ /* 0x000fe2000001005d */
[-CC-:B------:R-:W-:Y:S01]  /*1ccf0*/  FFMA.FTZ R138, R220, R37.reuse, -R70.reuse ;  /* 0x00000025dc8a7223 */ /* 0x180fe20000010846 */
[-CC-:B------:R-:W-:Y:S01]  /*1cd00*/  FFMA.FTZ R143, R237, R37.reuse, -R70.reuse ;  /* 0x00000025ed8f7223 */ /* 0x180fe20000010846 */
[--C-:B------:R-:W-:Y:S03]  /*1cd10*/  FFMA.FTZ R146, R213, R37, -R70.reuse ;  /* 0x00000025d5927223 */ /* 0x100fe60000010846 */
[----:B------:R-:W-:Y:S01]  /*1cd20*/  MUFU.EX2 R141, R141 ;  /* 0x0000008d008d7308 */ /* 0x000fe20000000800 */
[----:B---3--:R-:W-:Y:S01]  /*1cd30*/  F2FP.BF16.F32.PACK_AB R47, R88, R43 ;  /* 0x0000002b582f723e */ /* 0x008fe200000010ff */
[----:B------:R-:W-:Y:S01]  /*1cd40*/  FADD.FTZ R42, R42, R93 ;  /* 0x0000005d2a2a7221 */ /* 0x000fe20000010000 */
[-CC-:B------:R-:W-:Y:S01]  /*1cd50*/  FFMA.FTZ R150, R209, R37.reuse, -R70.reuse ;  /* 0x00000025d1967223 */ /* 0x180fe20000010846 */
[-CC-:B------:R-:W-:Y:S01]  /*1cd60*/  FFMA.FTZ R151, R207, R37.reuse, -R70.reuse ;  /* 0x00000025cf977223 */ /* 0x180fe20000010846 */
[-CC-:B------:R-:W-:Y:S01]  /*1cd70*/  FFMA.FTZ R158, R201, R37.reuse, -R70.reuse ;  /* 0x00000025c99e7223 */ /* 0x180fe20000010846 */
[-CC-:B------:R-:W-:Y:S01]  /*1cd80*/  FFMA.FTZ R159, R199, R37.reuse, -R70.reuse ;  /* 0x00000025c79f7223 */ /* 0x180fe20000010846 */
[--C-:B------:R-:W-:Y:S03]  /*1cd90*/  FFMA.FTZ R135, R152, R37, -R70.reuse ;  /* 0x0000002598877223 */ /* 0x100fe60000010846 */
[----:B------:R-:W-:Y:S01]  /*1cda0*/  MUFU.EX2 R140, R140 ;  /* 0x0000008c008c7308 */ /* 0x000fe20000000800 */
[----:B----4-:R-:W-:Y:S01]  /*1cdb0*/  F2FP.BF16.F32.PACK_AB R46, R90, R91 ;  /* 0x0000005b5a2e723e */ /* 0x010fe200000010ff */
[-CC-:B------:R-:W-:Y:S01]  /*1cdc0*/  FFMA.FTZ R189, R189, R37.reuse, -R70.reuse ;  /* 0x00000025bdbd7223 */ /* 0x180fe20000010846 */
[-CC-:B------:R-:W-:Y:S01]  /*1cdd0*/  FFMA.FTZ R187, R187, R37.reuse, -R70.reuse ;  /* 0x00000025bbbb7223 */ /* 0x180fe20000010846 */
[-CC-:B------:R-:W-:Y:S01]  /*1cde0*/  FFMA.FTZ R183, R183, R37.reuse, -R70.reuse ;  /* 0x00000025b7b77223 */ /* 0x180fe20000010846 */
[-CC-:B------:R-:W-:Y:S01]  /*1cdf0*/  FFMA.FTZ R179, R179, R37.reuse, -R70.reuse ;  /* 0x00000025b3b37223 */ /* 0x180fe20000010846 */
[-CC-:B------:R-:W-:Y:S01]  /*1ce00*/  FFMA.FTZ R175, R175, R37.reuse, -R70.reuse ;  /* 0x00000025afaf7223 */ /* 0x180fe20000010846 */
[-CC-:B------:R-:W-:Y:S01]  /*1ce10*/  FFMA.FTZ R171, R171, R37.reuse, -R70.reuse ;  /* 0x00000025abab7223 */ /* 0x180fe20000010846 */
[C---:B------:R-:W-:Y:S02]  /*1ce20*/  HMMA.16816.F32.BF16 R4, R44.reuse, R48, R4 ;  /* 0x000000302c04723c */ /* 0x040fe40000041804 */
[----:B------:R-:W-:Y:S01]  /*1ce30*/  MUFU.EX2 R103, R103 ;  /* 0x0000006700677308 */ /* 0x000fe20000000800 */
[----:B------:R-:W-:Y:S02]  /*1ce40*/  MOV R228, 0x90 ;  /* 0x0000009000e47802 */ /* 0x000fe40000000f00 */
[-CC-:B------:R-:W-:Y:S01]  /*1ce50*/  FFMA.FTZ R165, R165, R37.reuse, -R70.reuse ;  /* 0x00000025a5a57223 */ /* 0x180fe20000010846 */
[-CC-:B------:R-:W-:Y:S01]  /*1ce60*/  FFMA.FTZ R123, R123, R37.reuse, -R70.reuse ;  /* 0x000000257b7b7223 */ /* 0x180fe20000010846 */
[-CC-:B------:R-:W-:Y:S01]  /*1ce70*/  FFMA.FTZ R117, R117, R37.reuse, -R70.reuse ;  /* 0x0000002575757223 */ /* 0x180fe20000010846 */
[C---:B------:R-:W-:Y:S01]  /*1ce80*/  HMMA.16816.F32.BF16 R8, R44.reuse, R50, R8 ;  /* 0x000000322c08723c */ /* 0x040fe20000041808 */
[----:B------:R-:W1:Y:S03]  /*1ce90*/  LDSM.16.MT88.4 R48, [R219] ;  /* 0x00000000db30783b */ /* 0x000e660000004200 */
[----:B------:R-:W-:Y:S01]  /*1cea0*/  MUFU.EX2 R111, R111 ;  /* 0x0000006f006f7308 */ /* 0x000fe20000000800 */
[-CC-:B------:R-:W-:Y:S01]  /*1ceb0*/  FFMA.FTZ R79, R79, R37.reuse, -R70.reuse ;  /* 0x000000254f4f7223 */ /* 0x180fe20000010846 */
[-CC-:B------:R-:W-:Y:S01]  /*1cec0*/  FFMA.FTZ R75, R75, R37.reuse, -R70.reuse ;  /* 0x000000254b4b7223 */ /* 0x180fe20000010846 */
[--C-:B------:R-:W-:Y:S01]  /*1ced0*/  FFMA.FTZ R39, R39, R37, -R70.reuse ;  /* 0x0000002527277223 */ /* 0x100fe20000010846 */
[C---:B------:R-:W-:Y:S01]  /*1cee0*/  ISETP.GT.AND P0, PT, R248.reuse, R223, PT ;  /* 0x000000dff800720c */ /* 0x040fe20003f04270 */
[----:B------:R-:W-:Y:S01]  /*1cef0*/  VIADD R248, R248, 0xffffffff ;  /* 0xfffffffff8f87836 */ /* 0x000fe20000000000 */
[C---:B------:R-:W-:Y:S04]  /*1cf00*/  HMMA.16816.F32.BF16 R12, R44.reuse, R52, R12 ;  /* 0x000000342c0c723c */ /* 0x040fe8000004180c */
[----:B------:R-:W-:Y:S04]  /*1cf10*/  MUFU.EX2 R138, R138 ;  /* 0x0000008a008a7308 */ /* 0x000fe80000000800 */
[C---:B------:R-:W-:Y:S01]  /*1cf20*/  HMMA.16816.F32.BF16 R16, R44.reuse, R54, R16 ;  /* 0x000000362c10723c */ /* 0x040fe20000041810 */
[----:B------:R-:W3:Y:S05]  /*1cf30*/  LDSM.16.MT88.4 R52, [R216+0xa800] ;  /* 0x00a80000d834783b */ /* 0x000eea0000004200 */
[----:B------:R-:W-:Y:S02]  /*1cf40*/  MUFU.EX2 R143, R143 ;  /* 0x0000008f008f7308 */ /* 0x000fe40000000800 */
[C---:B--2---:R-:W-:Y:S08]  /*1cf50*/  HMMA.16816.F32.BF16 R20, R44.reuse, R56, R20 ;  /* 0x000000382c14723c */ /* 0x044ff00000041814 */
[----:B------:R-:W-:Y:S01]  /*1cf60*/  MUFU.EX2 R142, R212 ;  /* 0x000000d4008e7308 */ /* 0x000fe20000000800 */
[C---:B------:R-:W-:Y:S01]  /*1cf70*/  HMMA.16816.F32.BF16 R24, R44.reuse, R58, R24 ;  /* 0x0000003a2c18723c */ /* 0x040fe20000041818 */
[----:B------:R-:W2:Y:S08]  /*1cf80*/  LDSM.16.MT88.4 R56, [R148+0xa800] ;  /* 0x00a800009438783b */ /* 0x000eb00000004200 */
[----:B------:R-:W-:Y:S01]  /*1cf90*/  MUFU.EX2 R94, R94 ;  /* 0x0000005e005e7308 */ /* 0x000fe20000000800 */
[C---:B-1----:R-:W-:Y:S09]  /*1cfa0*/  HMMA.16816.F32.BF16 R28, R44.reuse, R48, R28 ;  /* 0x000000302c1c723c */ /* 0x042ff2000004181c */
[----:B------:R-:W1:Y:S01]  /*1cfb0*/  MUFU.EX2 R95, R95 ;  /* 0x0000005f005f7308 */ /* 0x000e620000000800 */
[----:B------:R-:W-:Y:S09]  /*1cfc0*/  HMMA.16816.F32.BF16 R32, R44, R50, R32 ;  /* 0x000000322c20723c */ /* 0x000ff20000041820 */
[----:B------:R-:W4:Y:S01]  /*1cfd0*/  MUFU.EX2 R96, R96 ;  /* 0x0000006000607308 */ /* 0x000f220000000800 */
[----:B------:R-:W2:Y:S09]  /*1cfe0*/  LDSM.16.MT88.4 R48, [R219+0x800] ;  /* 0x00080000db30783b */ /* 0x000eb20000004200 */
[----:B------:R-:W-:Y:S01]  /*1cff0*/  MUFU.EX2 R107, R107 ;  /* 0x0000006b006b7308 */ /* 0x000fe20000000800 */
[----:B-1----:R-:W-:Y:S09]  /*1d000*/  F2FP.BF16.F32.PACK_AB R44, R95, R94 ;  /* 0x0000005e5f2c723e */ /* 0x002ff200000010ff */
[----:B------:R-:W1:Y:S01]  /*1d010*/  MUFU.EX2 R98, R98 ;  /* 0x0000006200627308 */ /* 0x000e620000000800 */
[----:B----4-:R-:W-:Y:S09]  /*1d020*/  F2FP.BF16.F32.PACK_AB R46, R103, R96 ;  /* 0x00000060672e723e */ /* 0x010ff200000010ff */
[----:B------:R-:W-:Y:S10]  /*1d030*/  MUFU.EX2 R102, R102 ;  /* 0x0000006600667308 */ /* 0x000ff40000000800 */
[----:B------:R-:W4:Y:S01]  /*1d040*/  MUFU.EX2 R109, R109 ;  /* 0x0000006d006d7308 */ /* 0x000f220000000800 */
[----:B-1----:R-:W-:Y:S09]  /*1d050*/  F2FP.BF16.F32.PACK_AB R45, R98, R107 ;  /* 0x0000006b622d723e */ /* 0x002ff200000010ff */
[----:B------:R-:W-:Y:S10]  /*1d060*/  MUFU.EX2 R145, R210 ;  /* 0x000000d200917308 */ /* 0x000ff40000000800 */
[----:B------:R-:W-:Y:S01]  /*1d070*/  MUFU.EX2 R146, R146 ;  /* 0x0000009200927308 */ /* 0x000fe20000000800 */
[----:B----4-:R-:W-:Y:S07]  /*1d080*/  F2FP.BF16.F32.PACK_AB R47, R109, R102 ;  /* 0x000000666d2f723e */ /* 0x010fee00000010ff */
[C---:B---3--:R-:W-:Y:S02]  /*1d090*/  HMMA.16816.F32.BF16 R4, R44.reuse, R52, R4 ;  /* 0x000000342c04723c */ /* 0x048fe40000041804 */
[----:B------:R-:W-:Y:S06]  /*1d0a0*/  MUFU.EX2 R149, R149 ;  /* 0x0000009500957308 */ /* 0x000fec0000000800 */
[C---:B------:R-:W-:Y:S01]  /*1d0b0*/  HMMA.16816.F32.BF16 R8, R44.reuse, R54, R8 ;  /* 0x000000362c08723c */ /* 0x040fe20000041808 */
[----:B------:R-:W1:Y:S03]  /*1d0c0*/  LDSM.16.MT88.4 R52, [R216+0xb000] ;  /* 0x00b00000d834783b */ /* 0x000e660000004200 */
[----:B------:R-:W-:Y:S04]  /*1d0d0*/  MUFU.EX2 R150, R150 ;  /* 0x0000009600967308 */ /* 0x000fe80000000800 */
[C---:B--2---:R-:W-:Y:S06]  /*1d0e0*/  HMMA.16816.F32.BF16 R12, R44.reuse, R56, R12 ;  /* 0x000000382c0c723c */ /* 0x044fec000004180c */
[----:B------:R-:W-:Y:S02]  /*1d0f0*/  MUFU.EX2 R151, R151 ;  /* 0x0000009700977308 */ /* 0x000fe40000000800 */
[C---:B------:R-:W-:Y:S01]  /*1d100*/  HMMA.16816.F32.BF16 R16, R44.reuse, R58, R16 ;  /* 0x0000003a2c10723c */ /* 0x040fe20000041810 */
[----:B------:R-:W2:Y:S07]  /*1d110*/  LDSM.16.MT88.4 R56, [R148+0xb000] ;  /* 0x00b000009438783b */ /* 0x000eae0000004200 */
[----:B------:R-:W-:Y:S01]  /*1d120*/  MUFU.EX2 R157, R157 ;  /* 0x0000009d009d7308 */ /* 0x000fe20000000800 */
[C---:B------:R-:W-:Y:S09]  /*1d130*/  HMMA.16816.F32.BF16 R20, R44.reuse, R60, R20 ;  /* 0x0000003c2c14723c */ /* 0x040ff20000041814 */
[----:B------:R-:W-:Y:S01]  /*1d140*/  MUFU.EX2 R158, R158 ;  /* 0x0000009e009e7308 */ /* 0x000fe20000000800 */
[C---:B------:R-:W-:Y:S01]  /*1d150*/  HMMA.16816.F32.BF16 R24, R44.reuse, R62, R24 ;  /* 0x0000003e2c18723c */ /* 0x040fe20000041818 */
[----:B------:R-:W3:Y:S08]  /*1d160*/  LDSM.16.MT88.4 R60, [R64+0x1000] ;  /* 0x00100000403c783b */ /* 0x000ef00000004200 */
[----:B------:R-:W4:Y:S01]  /*1d170*/  MUFU.EX2 R106, R106 ;  /* 0x0000006a006a7308 */ /* 0x000f220000000800 */
[C---:B------:R-:W-:Y:S09]  /*1d180*/  HMMA.16816.F32.BF16 R28, R44.reuse, R48, R28 ;  /* 0x000000302c1c723c */ /* 0x040ff2000004181c */
[----:B------:R-:W-:Y:S01]  /*1d190*/  MUFU.EX2 R108, R108 ;  /* 0x0000006c006c7308 */ /* 0x000fe20000000800 */
[----:B------:R-:W-:Y:S01]  /*1d1a0*/  HMMA.16816.F32.BF16 R32, R44, R50, R32 ;  /* 0x000000322c20723c */ /* 0x000fe20000041820 */
[----:B------:R-:W3:Y:S08]  /*1d1b0*/  LDSM.16.MT88.4 R48, [R219+0x1000] ;  /* 0x00100000db30783b */ /* 0x000ef00000004200 */
[----:B------:R-:W1:Y:S01]  /*1d1c0*/  MUFU.EX2 R113, R113 ;  /* 0x0000007100717308 */ /* 0x000e620000000800 */
[----:B----4-:R-:W-:Y:S09]  /*1d1d0*/  F2FP.BF16.F32.PACK_AB R44, R106, R111 ;  /* 0x0000006f6a2c723e */ /* 0x010ff200000010ff */
[----:B------:R-:W-:Y:S10]  /*1d1e0*/  MUFU.EX2 R114, R114 ;  /* 0x0000007200727308 */ /* 0x000ff40000000800 */
[----:B------:R-:W4:Y:S01]  /*1d1f0*/  MUFU.EX2 R121, R121 ;  /* 0x0000007900797308 */ /* 0x000f220000000800 */
[----:B-1----:R-:W-:Y:S09]  /*1d200*/  F2FP.BF16.F32.PACK_AB R46, R113, R108 ;  /* 0x0000006c712e723e */ /* 0x002ff200000010ff */
[----:B------:R-:W-:Y:S10]  /*1d210*/  MUFU.EX2 R116, R116 ;  /* 0x0000007400747308 */ /* 0x000ff40000000800 */
[----:B------:R-:W1:Y:S01]  /*1d220*/  MUFU.EX2 R125, R125 ;  /* 0x0000007d007d7308 */ /* 0x000e620000000800 */
[----:B----4-:R-:W-:Y:S09]  /*1d230*/  F2FP.BF16.F32.PACK_AB R45, R121, R114 ;  /* 0x00000072792d723e */ /* 0x010ff200000010ff */
[----:B------:R-:W-:Y:S10]  /*1d240*/  MUFU.EX2 R159, R159 ;  /* 0x0000009f009f7308 */ /* 0x000ff40000000800 */
[----:B------:R-:W-:Y:S01]  /*1d250*/  MUFU.EX2 R162, R192 ;  /* 0x000000c000a27308 */ /* 0x000fe20000000800 */
[----:B-1----:R-:W-:Y:S07]  /*1d260*/  F2FP.BF16.F32.PACK_AB R47, R125, R116 ;  /* 0x000000747d2f723e */ /* 0x002fee00000010ff */
[C---:B------:R-:W-:Y:S02]  /*1d270*/  HMMA.16816.F32.BF16 R4, R44.reuse, R52, R4 ;  /* 0x000000342c04723c */ /* 0x040fe40000041804 */
        /* <DEDUP_REMOVED lines=9> */
[C---:B---3--:R-:W-:Y:S09]  /*1d310*/  HMMA.16816.F32.BF16 R20, R44.reuse, R60, R20 ;  /* 0x0000003c2c14723c */ /* 0x048ff20000041814 */
[----:B------:R-:W-:Y:S01]  /*1d320*/  MUFU.EX2 R99, R99 ;  /* 0x0000006300637308 */ /* 0x000fe20000000800 */
[C---:B------:R-:W-:Y:S01]  /*1d330*/  HMMA.16816.F32.BF16 R24, R44.reuse, R62, R24 ;  /* 0x0000003e2c18723c */ /* 0x040fe20000041818 */
[----:B------:R-:W3:Y:S08]  /*1d340*/  LDSM.16.MT88.4 R60, [R64+0x1800] ;  /* 0x00180000403c783b */ /* 0x000ef00000004200 */
[----:B------:R-:W-:Y:S01]  /*1d350*/  MUFU.EX2 R120, R120 ;  /* 0x0000007800787308 */ /* 0x000fe20000000800 */
[C---:B------:R-:W-:Y:S09]  /*1d360*/  HMMA.16816.F32.BF16 R28, R44.reuse, R48, R28 ;  /* 0x000000302c1c723c */ /* 0x040ff2000004181c */
[----:B------:R-:W4:Y:S01]  /*1d370*/  MUFU.EX2 R127, R127 ;  /* 0x0000007f007f7308 */ /* 0x000f220000000800 */
[----:B------:R-:W-:Y:S01]  /*1d380*/  HMMA.16816.F32.BF16 R32, R44, R50, R32 ;  /* 0x000000322c20723c */ /* 0x000fe20000041820 */
[----:B------:R-:W3:Y:S08]  /*1d390*/  LDSM.16.MT88.4 R48, [R219+0x1800] ;  /* 0x00180000db30783b */ /* 0x000ef00000004200 */
[----:B------:R-:W-:Y:S10]  /*1d3a0*/  MUFU.EX2 R124, R124 ;  /* 0x0000007c007c7308 */ /* 0x000ff40000000800 */
        /* <DEDUP_REMOVED lines=8> */
[----:B------:R4:W-:Y:S10]  /*1d430*/  MUFU.EX2 R134, R156 ;  /* 0x0000009c00867308 */ /* 0x0009f40000000800 */
[----:B------:R-:W3:Y:S01]  /*1d440*/  MUFU.EX2 R137, R161 ;  /* 0x000000a100897308 */ /* 0x000ee20000000800 */
[----:B-1----:R-:W-:Y:S07]  /*1d450*/  F2FP.BF16.F32.PACK_AB R47, R132, R135 ;  /* 0x00000087842f723e */ /* 0x002fee00000010ff */
[C---:B------:R-:W-:Y:S02]  /*1d460*/  HMMA.16816.F32.BF16 R4, R44.reuse, R52, R4 ;  /* 0x000000342c04723c */ /* 0x040fe40000041804 */
[----:B------:R-:W-:Y:S01]  /*1d470*/  MUFU.EX2 R161, R196 ;  /* 0x000000c400a17308 */ /* 0x000fe20000000800 */
[--C-:B----4-:R-:W-:Y:S05]  /*1d480*/  FFMA.FTZ R156, R205, R37, -R70.reuse ;  /* 0x00000025cd9c7223 */ /* 0x110fea0000010846 */
[C---:B------:R-:W-:Y:S01]  /*1d490*/  HMMA.16816.F32.BF16 R8, R44.reuse, R54, R8 ;  /* 0x000000362c08723c */ /* 0x040fe20000041808 */
[----:B------:R-:W1:Y:S03]  /*1d4a0*/  LDSM.16.MT88.4 R52, [R216+0xc000] ;  /* 0x00c00000d834783b */ /* 0x000e660000004200 */
[----:B------:R-:W-:Y:S04]  /*1d4b0*/  MUFU.EX2 R156, R156 ;  /* 0x0000009c009c7308 */ /* 0x000fe80000000800 */
[C---:B--2---:R-:W-:Y:S06]  /*1d4c0*/  HMMA.16816.F32.BF16 R12, R44.reuse, R56, R12 ;  /* 0x000000382c0c723c */ /* 0x044fec000004180c */
[----:B------:R-:W-:Y:S02]  /*1d4d0*/  MUFU.EX2 R139, R160 ;  /* 0x000000a0008b7308 */ /* 0x000fe40000000800 */
[C---:B------:R-:W-:Y:S01]  /*1d4e0*/  HMMA.16816.F32.BF16 R16, R44.reuse, R58, R16 ;  /* 0x0000003a2c10723c */ /* 0x040fe20000041810 */
[----:B------:R-:W2:Y:S07]  /*1d4f0*/  LDSM.16.MT88.4 R56, [R148+0xc000] ;  /* 0x00c000009438783b */ /* 0x000eae0000004200 */
[----:B------:R-:W4:Y:S01]  /*1d500*/  MUFU.EX2 R136, R222 ;  /* 0x000000de00887308 */ /* 0x000f220000000800 */
[C---:B---3--:R-:W-:Y:S09]  /*1d510*/  HMMA.16816.F32.BF16 R20, R44.reuse, R60, R20 ;  /* 0x0000003c2c14723c */ /* 0x048ff20000041814 */
        /* <DEDUP_REMOVED lines=9> */
[----:B------:R-:W-:Y:S02]  /*1d5b0*/  F2FP.BF16.F32.PACK_AB R45, R141, R138 ;  /* 0x0000008a8d2d723e */ /* 0x000fe400000010ff */
[----:B------:R-:W-:Y:S02]  /*1d5c0*/  F2FP.BF16.F32.PACK_AB R47, R140, R143 ;  /* 0x0000008f8c2f723e */ /* 0x000fe400000010ff */
[----:B------:R-:W-:Y:S02]  /*1d5d0*/  F2FP.BF16.F32.PACK_AB R44, R137, R134 ;  /* 0x00000086892c723e */ /* 0x000fe400000010ff */
[----:B----4-:R-:W-:Y:S03]  /*1d5e0*/  F2FP.BF16.F32.PACK_AB R46, R136, R139 ;  /* 0x0000008b882e723e */ /* 0x010fe600000010ff */
[----:B------:R-:W-:Y:S04]  /*1d5f0*/  MUFU.EX2 R154, R200 ;  /* 0x000000c8009a7308 */ /* 0x000fe80000000800 */
[C---:B-1----:R-:W-:Y:S06]  /*1d600*/  HMMA.16816.F32.BF16 R4, R44.reuse, R52, R4 ;  /* 0x000000342c04723c */ /* 0x042fec0000041804 */
[----:B------:R-:W1:Y:S02]  /*1d610*/  MUFU.EX2 R155, R198 ;  /* 0x000000c6009b7308 */ /* 0x000e640000000800 */
[C---:B------:R-:W-:Y:S01]  /*1d620*/  HMMA.16816.F32.BF16 R8, R44.reuse, R54, R8 ;  /* 0x000000362c08723c */ /* 0x040fe20000041808 */
[----:B------:R-:W4:Y:S07]  /*1d630*/  LDSM.16.MT88.4 R52, [R216+0xc800] ;  /* 0x00c80000d834783b */ /* 0x000f2e0000004200 */
[----:B------:R3:W-:Y:S01]  /*1d640*/  MUFU.EX2 R163, R194 ;  /* 0x000000c200a37308 */ /* 0x0007e20000000800 */
[C---:B--2---:R-:W-:Y:S09]  /*1d650*/  HMMA.16816.F32.BF16 R12, R44.reuse, R56, R12 ;  /* 0x000000382c0c723c */ /* 0x044ff2000004180c */
[----:B------:R-:W2:Y:S01]  /*1d660*/  MUFU.EX2 R160, R197 ;  /* 0x000000c500a07308 */ /* 0x000ea20000000800 */
[C---:B------:R-:W-:Y:S01]  /*1d670*/  HMMA.16816.F32.BF16 R16, R44.reuse, R58, R16 ;  /* 0x0000003a2c10723c */ /* 0x040fe20000041810 */
[----:B------:R-:W1:Y:S08]  /*1d680*/  LDSM.16.MT88.4 R56, [R148+0xc800] ;  /* 0x00c800009438783b */ /* 0x000e700000004200 */
[----:B------:R-:W2:Y:S01]  /*1d690*/  MUFU.EX2 R191, R191 ;  /* 0x000000bf00bf7308 */ /* 0x000ea20000000800 */
[-CC-:B---3--:R-:W-:Y:S01]  /*1d6a0*/  FFMA.FTZ R194, R193, R37.reuse, -R70.reuse ;  /* 0x00000025c1c27223 */ /* 0x188fe20000010846 */
[C---:B------:R-:W-:Y:S08]  /*1d6b0*/  HMMA.16816.F32.BF16 R20, R44.reuse, R60, R20 ;  /* 0x0000003c2c14723c */ /* 0x040ff00000041814 */
[----:B------:R-:W-:Y:S01]  /*1d6c0*/  MUFU.EX2 R192, R194 ;  /* 0x000000c200c07308 */ /* 0x000fe20000000800 */
[C---:B------:R-:W-:Y:S01]  /*1d6d0*/  HMMA.16816.F32.BF16 R24, R44.reuse, R62, R24 ;  /* 0x0000003e2c18723c */ /* 0x040fe20000041818 */
[----:B------:R-:W3:Y:S08]  /*1d6e0*/  LDSM.16.MT88.4 R60, [R64+0x2800] ;  /* 0x00280000403c783b */ /* 0x000ef00000004200 */
[----:B------:R-:W2:Y:S01]  /*1d6f0*/  MUFU.EX2 R189, R189 ;  /* 0x000000bd00bd7308 */ /* 0x000ea20000000800 */
[C---:B------:R-:W-:Y:S09]  /*1d700*/  HMMA.16816.F32.BF16 R28, R44.reuse, R48, R28 ;  /* 0x000000302c1c723c */ /* 0x040ff2000004181c */
[----:B------:R4:W-:Y:S01]  /*1d710*/  MUFU.EX2 R193, R188 ;  /* 0x000000bc00c17308 */ /* 0x0009e20000000800 */
[----:B------:R-:W-:Y:S01]  /*1d720*/  HMMA.16816.F32.BF16 R32, R44, R50, R32 ;  /* 0x000000322c20723c */ /* 0x000fe20000041820 */
[----:B------:R-:W2:Y:S08]  /*1d730*/  LDSM.16.MT88.4 R48, [R219+0x2800] ;  /* 0x00280000db30783b */ /* 0x000eb00000004200 */
[----:B------:R1:W-:Y:S01]  /*1d740*/  MUFU.EX2 R195, R186 ;  /* 0x000000ba00c37308 */ /* 0x0003e20000000800 */
[----:B------:R-:W-:Y:S02]  /*1d750*/  F2FP.BF16.F32.PACK_AB R44, R145, R142 ;  /* 0x0000008e912c723e */ /* 0x000fe400000010ff */
[----:B------:R-:W-:Y:S02]  /*1d760*/  F2FP.BF16.F32.PACK_AB R46, R147, R144 ;  /* 0x00000090932e723e */ /* 0x000fe400000010ff */
[----:B------:R-:W-:Y:S02]  /*1d770*/  F2FP.BF16.F32.PACK_AB R45, R149, R146 ;  /* 0x00000092952d723e */ /* 0x000fe400000010ff */
[----:B------:R-:W-:Y:S03]  /*1d780*/  F2FP.BF16.F32.PACK_AB R47, R151, R150 ;  /* 0x00000096972f723e */ /* 0x000fe600000010ff */
[----:B------:R-:W2:Y:S01]  /*1d790*/  MUFU.EX2 R190, R190 ;  /* 0x000000be00be7308 */ /* 0x000ea20000000800 */
[-CC-:B----4-:R-:W-:Y:S03]  /*1d7a0*/  FFMA.FTZ R188, R181, R37.reuse, -R70.reuse ;  /* 0x00000025b5bc7223 */ /* 0x190fe60000010846 */
[C---:B------:R-:W-:Y:S06]  /*1d7b0*/  HMMA.16816.F32.BF16 R4, R44.reuse, R52, R4 ;  /* 0x000000342c04723c */ /* 0x040fec0000041804 */
[----:B------:R-:W4:Y:S01]  /*1d7c0*/  MUFU.EX2 R184, R184 ;  /* 0x000000b800b87308 */ /* 0x000f220000000800 */
[-CC-:B-1----:R-:W-:Y:S01]  /*1d7d0*/  FFMA.FTZ R186, R185, R37.reuse, -R70.reuse ;  /* 0x00000025b9ba7223 */ /* 0x182fe20000010846 */
[C---:B------:R-:W-:Y:S01]  /*1d7e0*/  HMMA.16816.F32.BF16 R8, R44.reuse, R54, R8 ;  /* 0x000000362c08723c */ /* 0x040fe20000041808 */
[----:B------:R-:W1:Y:S07]  /*1d7f0*/  LDSM.16.MT88.4 R52, [R216+0xd000] ;  /* 0x00d00000d834783b */ /* 0x000e6e0000004200 */
[----:B------:R-:W-:Y:S01]  /*1d800*/  MUFU.EX2 R187, R187 ;  /* 0x000000bb00bb7308 */ /* 0x000fe20000000800 */
[C---:B------:R-:W-:Y:S09]  /*1d810*/  HMMA.16816.F32.BF16 R12, R44.reuse, R56, R12 ;  /* 0x000000382c0c723c */ /* 0x040ff2000004180c */
        /* <DEDUP_REMOVED lines=8> */
[----:B------:R1:W-:Y:S01]  /*1d8a0*/  MUFU.EX2 R181, R180 ;  /* 0x000000b400b57308 */ /* 0x0003e20000000800 */
[C---:B--2---:R-:W-:Y:S09]  /*1d8b0*/  HMMA.16816.F32.BF16 R28, R44.reuse, R48, R28 ;  /* 0x000000302c1c723c */ /* 0x044ff2000004181c */
[----:B------:R2:W-:Y:S01]  /*1d8c0*/  MUFU.EX2 R185, R176 ;  /* 0x000000b000b97308 */ /* 0x0005e20000000800 */
[----:B------:R-:W-:Y:S01]  /*1d8d0*/  HMMA.16816.F32.BF16 R32, R44, R50, R32 ;  /* 0x000000322c20723c */ /* 0x000fe20000041820 */
[----:B------:R-:W3:Y:S08]  /*1d8e0*/  LDSM.16.MT88.4 R48, [R219+0x3000] ;  /* 0x00300000db30783b */ /* 0x000ef00000004200 */
[----:B------:R-:W3:Y:S01]  /*1d8f0*/  MUFU.EX2 R182, R182 ;  /* 0x000000b600b67308 */ /* 0x000ee20000000800 */
[----:B------:R-:W-:Y:S01]  /*1d900*/  F2FP.BF16.F32.PACK_AB R44, R153, R152 ;  /* 0x00000098992c723e */ /* 0x000fe200000010ff */
[-CC-:B-1----:R-:W-:Y:S01]  /*1d910*/  FFMA.FTZ R180, R177, R37.reuse, -R70.reuse ;  /* 0x00000025b1b47223 */ /* 0x182fe20000010846 */
[----:B------:R-:W-:Y:S02]  /*1d920*/  F2FP.BF16.F32.PACK_AB R46, R155, R154 ;  /* 0x0000009a9b2e723e */ /* 0x000fe400000010ff */
[----:B------:R-:W-:Y:S02]  /*1d930*/  F2FP.BF16.F32.PACK_AB R45, R157, R156 ;  /* 0x0000009c9d2d723e */ /* 0x000fe400000010ff */
[----:B------:R-:W-:Y:S03]  /*1d940*/  F2FP.BF16.F32.PACK_AB R47, R159, R158 ;  /* 0x0000009e9f2f723e */ /* 0x000fe600000010ff */
[----:B------:R-:W1:Y:S01]  /*1d950*/  MUFU.EX2 R178, R178 ;  /* 0x000000b200b27308 */ /* 0x000e620000000800 */
[-CC-:B--2---:R-:W-:Y:S03]  /*1d960*/  FFMA.FTZ R176, R173, R37.reuse, -R70.reuse ;  /* 0x00000025adb07223 */ /* 0x184fe60000010846 */
[C---:B------:R-:W-:Y:S06]  /*1d970*/  HMMA.16816.F32.BF16 R4, R44.reuse, R52, R4 ;  /* 0x000000342c04723c */ /* 0x040fec0000041804 */
        /* <DEDUP_REMOVED lines=10> */
[----:B------:R3:W-:Y:S01]  /*1da20*/  MUFU.EX2 R173, R172 ;  /* 0x000000ac00ad7308 */ /* 0x0007e20000000800 */
[C---:B------:R-:W-:Y:S01]  /*1da30*/  HMMA.16816.F32.BF16 R24, R44.reuse, R62, R24 ;  /* 0x0000003e2c18723c */ /* 0x040fe20000041818 */
[----:B------:R-:W1:Y:S08]  /*1da40*/  LDSM.16.MT88.4 R60, [R64+0x3800] ;  /* 0x00380000403c783b */ /* 0x000e700000004200 */
[----:B------:R2:W-:Y:S01]  /*1da50*/  MUFU.EX2 R177, R170 ;  /* 0x000000aa00b17308 */ /* 0x0005e20000000800 */
[C---:B------:R-:W-:Y:S09]  /*1da60*/  HMMA.16816.F32.BF16 R28, R44.reuse, R48, R28 ;  /* 0x000000302c1c723c */ /* 0x040ff2000004181c */
[----:B------:R-:W1:Y:S01]  /*1da70*/  MUFU.EX2 R174, R174 ;  /* 0x000000ae00ae7308 */ /* 0x000e620000000800 */
[-CC-:B---3--:R-:W-:Y:S01]  /*1da80*/  FFMA.FTZ R172, R131, R37.reuse, -R70.reuse ;  /* 0x0000002583ac7223 */ /* 0x188fe20000010846 */
[----:B------:R-:W-:Y:S01]  /*1da90*/  HMMA.16816.F32.BF16 R32, R44, R50, R32 ;  /* 0x000000322c20723c */ /* 0x000fe20000041820 */
[----:B------:R-:W3:Y:S07]  /*1daa0*/  LDSM.16.MT88.4 R48, [R219+0x3800] ;  /* 0x00380000db30783b */ /* 0x000eee0000004200 */
[----:B------:R-:W3:Y:S01]  /*1dab0*/  MUFU.EX2 R168, R168 ;  /* 0x000000a800a87308 */ /* 0x000ee20000000800 */
[----:B------:R-:W-:Y:S01]  /*1dac0*/  F2FP.BF16.F32.PACK_AB R44, R161, R160 ;  /* 0x000000a0a12c723e */ /* 0x000fe200000010ff */
[--C-:B--2---:R-:W-:Y:S01]  /*1dad0*/  FFMA.FTZ R170, R169, R37, -R70.reuse ;  /* 0x00000025a9aa7223 */ /* 0x104fe20000010846 */
[----:B------:R-:W-:Y:S02]  /*1dae0*/  F2FP.BF16.F32.PACK_AB R46, R162, R163 ;  /* 0x000000a3a22e723e */ /* 0x000fe400000010ff */
[----:B------:R-:W-:Y:S02]  /*1daf0*/  F2FP.BF16.F32.PACK_AB R45, R191, R164 ;  /* 0x000000a4bf2d723e */ /* 0x000fe400000010ff */
[----:B------:R-:W-:Y:S03]  /*1db00*/  F2FP.BF16.F32.PACK_AB R47, R189, R192 ;  /* 0x000000c0bd2f723e */ /* 0x000fe600000010ff */
[----:B------:R-:W-:Y:S04]  /*1db10*/  MUFU.EX2 R171, R171 ;  /* 0x000000ab00ab7308 */ /* 0x000fe80000000800 */
[C---:B------:R-:W-:Y:S06]  /*1db20*/  HMMA.16816.F32.BF16 R4, R44.reuse, R52, R4 ;  /* 0x000000342c04723c */ /* 0x040fec0000041804 */
        /* <DEDUP_REMOVED lines=8> */
[----:B------:R3:W-:Y:S01]  /*1dbb0*/  MUFU.EX2 R131, R126 ;  /* 0x0000007e00837308 */ /* 0x0007e20000000800 */
[C---:B-1----:R-:W-:Y:S09]  /*1dbc0*/  HMMA.16816.F32.BF16 R20, R44.reuse, R60, R20 ;  /* 0x0000003c2c14723c */ /* 0x042ff20000041814 */
[----:B------:R1:W-:Y:S01]  /*1dbd0*/  MUFU.EX2 R169, R118 ;  /* 0x0000007600a97308 */ /* 0x0003e20000000800 */
[C---:B------:R-:W-:Y:S01]  /*1dbe0*/  HMMA.16816.F32.BF16 R24, R44.reuse, R62, R24 ;  /* 0x0000003e2c18723c */ /* 0x040fe20000041818 */
[----:B------:R-:W4:Y:S08]  /*1dbf0*/  LDSM.16.MT88.4 R60, [R64+0x4000] ;  /* 0x00400000403c783b */ /* 0x000f300000004200 */
[----:B------:R-:W4:Y:S01]  /*1dc00*/  MUFU.EX2 R128, R128 ;  /* 0x0000008000807308 */ /* 0x000f220000000800 */
[-CC-:B---3--:R-:W-:Y:S01]  /*1dc10*/  FFMA.FTZ R126, R119, R37.reuse, -R70.reuse ;  /* 0x00000025777e7223 */ /* 0x188fe20000010846 */
[C---:B------:R-:W-:Y:S08]  /*1dc20*/  HMMA.16816.F32.BF16 R28, R44.reuse, R48, R28 ;  /* 0x000000302c1c723c */ /* 0x040ff0000004181c */
[----:B------:R3:W-:Y:S01]  /*1dc30*/  MUFU.EX2 R119, R100 ;  /* 0x0000006400777308 */ /* 0x0007e20000000800 */
[--C-:B-1----:R-:W-:Y:S01]  /*1dc40*/  FFMA.FTZ R118, R115, R37, -R70.reuse ;  /* 0x0000002573767223 */ /* 0x102fe20000010846 */
[----:B------:R-:W-:Y:S01]  /*1dc50*/  HMMA.16816.F32.BF16 R32, R44, R50, R32 ;  /* 0x000000322c20723c */ /* 0x000fe20000041820 */
[----:B------:R-:W1:Y:S07]  /*1dc60*/  LDSM.16.MT88.4 R48, [R219+0x4000] ;  /* 0x00400000db30783b */ /* 0x000e6e0000004200 */
[----:B------:R4:W-:Y:S01]  /*1dc70*/  MUFU.EX2 R115, R110 ;  /* 0x0000006e00737308 */ /* 0x0009e20000000800 */
[----:B------:R-:W-:Y:S02]  /*1dc80*/  F2FP.BF16.F32.PACK_AB R44, R193, R190 ;  /* 0x000000bec12c723e */ /* 0x000fe400000010ff */
[----:B------:R-:W-:Y:S02]  /*1dc90*/  F2FP.BF16.F32.PACK_AB R46, R184, R195 ;  /* 0x000000c3b82e723e */ /* 0x000fe400000010ff */
[----:B------:R-:W-:Y:S02]  /*1dca0*/  F2FP.BF16.F32.PACK_AB R45, R186, R187 ;  /* 0x000000bbba2d723e */ /* 0x000fe400000010ff */
[----:B------:R-:W-:Y:S03]  /*1dcb0*/  F2FP.BF16.F32.PACK_AB R47, R188, R183 ;  /* 0x000000b7bc2f723e */ /* 0x000fe600000010ff */
[----:B------:R-:W1:Y:S01]  /*1dcc0*/  MUFU.EX2 R122, R122 ;  /* 0x0000007a007a7308 */ /* 0x000e620000000800 */
[-CC-:B---3--:R-:W-:Y:S03]  /*1dcd0*/  FFMA.FTZ R100, R97, R37.reuse, -R70.reuse ;  /* 0x0000002561647223 */ /* 0x188fe60000010846 */
[C---:B--2---:R-:W-:Y:S06]  /*1dce0*/  HMMA.16816.F32.BF16 R4, R44.reuse, R52, R4 ;  /* 0x000000342c04723c */ /* 0x044fec0000041804 */
[----:B------:R-:W-:Y:S01]  /*1dcf0*/  MUFU.EX2 R100, R100 ;  /* 0x0000006400647308 */ /* 0x000fe20000000800 */
[----:B----4-:R-:W-:Y:S01]  /*1dd00*/  FFMA.FTZ R110, R105, R37, -R70 ;  /* 0x00000025696e7223 */ /* 0x010fe20000010846 */
        /* <DEDUP_REMOVED lines=10> */
[C---:B------:R-:W-:Y:S01]  /*1ddb0*/  HMMA.16816.F32.BF16 R24, R44.reuse, R62, R24 ;  /* 0x0000003e2c18723c */ /* 0x040fe20000041818 */
[----:B------:R-:W4:Y:S08]  /*1ddc0*/  LDSM.16.MT88.4 R60, [R64+0x4800] ;  /* 0x00480000403c783b */ /* 0x000f300000004200 */
[----:B------:R-:W4:Y:S01]  /*1ddd0*/  MUFU.EX2 R118, R118 ;  /* 0x0000007600767308 */ /* 0x000f220000000800 */
[C---:B-1----:R-:W-:Y:S09]  /*1dde0*/  HMMA.16816.F32.BF16 R28, R44.reuse, R48, R28 ;  /* 0x000000302c1c723c */ /* 0x042ff2000004181c */
[----:B------:R-:W-:Y:S01]  /*1ddf0*/  MUFU.EX2 R84, R84 ;  /* 0x0000005400547308 */ /* 0x000fe20000000800 */
[----:B------:R-:W-:Y:S01]  /*1de00*/  HMMA.16816.F32.BF16 R32, R44, R50, R32 ;  /* 0x000000322c20723c */ /* 0x000fe20000041820 */
[----:B------:R-:W1:Y:S08]  /*1de10*/  LDSM.16.MT88.4 R48, [R219+0x4800] ;  /* 0x00480000db30783b */ /* 0x000e700000004200 */
[----:B------:R-:W-:Y:S01]  /*1de20*/  MUFU.EX2 R80, R80 ;  /* 0x0000005000507308 */ /* 0x000fe20000000800 */
[----:B------:R-:W-:Y:S02]  /*1de30*/  F2FP.BF16.F32.PACK_AB R44, R181, R182 ;  /* 0x000000b6b52c723e */ /* 0x000fe400000010ff */
[----:B------:R-:W-:Y:S02]  /*1de40*/  F2FP.BF16.F32.PACK_AB R46, R185, R178 ;  /* 0x000000b2b92e723e */ /* 0x000fe400000010ff */
[----:B------:R-:W-:Y:S02]  /*1de50*/  F2FP.BF16.F32.PACK_AB R45, R180, R179 ;  /* 0x000000b3b42d723e */ /* 0x000fe400000010ff */
[----:B------:R-:W-:Y:S03]  /*1de60*/  F2FP.BF16.F32.PACK_AB R47, R176, R175 ;  /* 0x000000afb02f723e */ /* 0x000fe600000010ff */
        /* <DEDUP_REMOVED lines=18> */
[----:B------:R-:W-:Y:S01]  /*1df90*/  HMMA.16816.F32.BF16 R32, R44, R50, R32 ;  /* 0x000000322c20723c */ /* 0x000fe20000041820 */
[----:B------:R-:W1:Y:S02]  /*1dfa0*/  LDSM.16.MT88.4 R48, [R219+0x5000] ;  /* 0x00500000db30783b */ /* 0x000e640000004200 */
[----:B------:R-:W-:Y:S02]  /*1dfb0*/  F2FP.BF16.F32.PACK_AB R44, R173, R174 ;  /* 0x000000aead2c723e */ /* 0x000fe400000010ff */
[----:B------:R-:W-:Y:S02]  /*1dfc0*/  F2FP.BF16.F32.PACK_AB R46, R168, R177 ;  /* 0x000000b1a82e723e */ /* 0x000fe400000010ff */
[----:B------:R-:W-:Y:S02]  /*1dfd0*/  F2FP.BF16.F32.PACK_AB R45, R170, R171 ;  /* 0x000000abaa2d723e */ /* 0x000fe400000010ff */
[----:B------:R-:W-:Y:S07]  /*1dfe0*/  F2FP.BF16.F32.PACK_AB R47, R172, R165 ;  /* 0x000000a5ac2f723e */ /* 0x000fee00000010ff */
[C---:B--2---:R-:W-:Y:S08]  /*1dff0*/  HMMA.16816.F32.BF16 R4, R44.reuse, R52, R4 ;  /* 0x000000342c04723c */ /* 0x044ff00000041804 */
[C---:B------:R-:W-:Y:S01]  /*1e000*/  HMMA.16816.F32.BF16 R8, R44.reuse, R54, R8 ;  /* 0x000000362c08723c */ /* 0x040fe20000041808 */
[----:B------:R-:W2:Y:S07]  /*1e010*/  LDSM.16.MT88.4 R52, [R216+0xf800] ;  /* 0x00f80000d834783b */ /* 0x000eae0000004200 */
[C---:B---3--:R-:W-:Y:S08]  /*1e020*/  HMMA.16816.F32.BF16 R12, R44.reuse, R56, R12 ;  /* 0x000000382c0c723c */ /* 0x048ff0000004180c */
[C---:B------:R-:W-:Y:S01]  /*1e030*/  HMMA.16816.F32.BF16 R16, R44.reuse, R58, R16 ;  /* 0x0000003a2c10723c */ /* 0x040fe20000041810 */
[----:B------:R-:W3:Y:S07]  /*1e040*/  LDSM.16.MT88.4 R56, [R148+0xf800] ;  /* 0x00f800009438783b */ /* 0x000eee0000004200 */
[C---:B----4-:R-:W-:Y:S08]  /*1e050*/  HMMA.16816.F32.BF16 R20, R44.reuse, R60, R20 ;  /* 0x0000003c2c14723c */ /* 0x050ff00000041814 */
[C---:B------:R-:W-:Y:S01]  /*1e060*/  HMMA.16816.F32.BF16 R24, R44.reuse, R62, R24 ;  /* 0x0000003e2c18723c */ /* 0x040fe20000041818 */
[----:B------:R-:W-:Y:S07]  /*1e070*/  LDSM.16.MT88.4 R60, [R219+0x5800] ;  /* 0x00580000db3c783b */ /* 0x000fee0000004200 */
[C---:B-1----:R-:W-:Y:S08]  /*1e080*/  HMMA.16816.F32.BF16 R28, R44.reuse, R48, R28 ;  /* 0x000000302c1c723c */ /* 0x042ff0000004181c */
        /* <DEDUP_REMOVED lines=12> */
[C---:B-1----:R-:W-:Y:S08]  /*1e150*/  HMMA.16816.F32.BF16 R20, R44.reuse, R48, R20 ;  /* 0x000000302c14723c */ /* 0x042ff00000041814 */
[C---:B------:R-:W-:Y:S01]  /*1e160*/  HMMA.16816.F32.BF16 R24, R44.reuse, R50, R24 ;  /* 0x000000322c18723c */ /* 0x040fe20000041818 */
[----:B------:R-:W1:Y:S07]  /*1e170*/  LDSM.16.MT88.4 R48, [R64+0x6000] ;  /* 0x006000004030783b */ /* 0x000e6e0000004200 */
[C---:B------:R-:W-:Y:S01]  /*1e180*/  HMMA.16816.F32.BF16 R28, R44.reuse, R60, R28 ;  /* 0x0000003c2c1c723c */ /* 0x040fe2000004181c */
[----:B------:R4:W-:Y:S07]  /*1e190*/  MUFU.EX2 R60, R41 ;  /* 0x00000029003c7308 */ /* 0x0009ee0000000800 */
[----:B------:R-:W-:Y:S03]  /*1e1a0*/  HMMA.16816.F32.BF16 R32, R44, R62, R32 ;  /* 0x0000003e2c20723c */ /* 0x000fe60000041820 */
[----:B------:R-:W1:Y:S01]  /*1e1b0*/  MUFU.EX2 R61, R86 ;  /* 0x00000056003d7308 */ /* 0x000e620000000800 */
[----:B------:R-:W-:Y:S01]  /*1e1c0*/  F2FP.BF16.F32.PACK_AB R44, R115, R112 ;  /* 0x00000070732c723e */ /* 0x000fe200000010ff */
[----:B------:R-:W-:Y:S01]  /*1e1d0*/  FADD.FTZ R63, R91, R92 ;  /* 0x0000005c5b3f7221 */ /* 0x000fe20000010000 */
[----:B------:R-:W-:Y:S01]  /*1e1e0*/  F2FP.BF16.F32.PACK_AB R46, R119, R104 ;  /* 0x00000068772e723e */ /* 0x000fe200000010ff */
[----:B------:R-:W-:Y:S01]  /*1e1f0*/  FFMA.FTZ R62, R81, R37, -R70 ;  /* 0x00000025513e7223 */ /* 0x000fe20000010846 */
[----:B------:R-:W-:Y:S01]  /*1e200*/  F2FP.BF16.F32.PACK_AB R45, R101, R110 ;  /* 0x0000006e652d723e */ /* 0x000fe200000010ff */
[----:B------:R-:W-:Y:S01]  /*1e210*/  FADD.FTZ R63, R90, R63 ;  /* 0x0000003f5a3f7221 */ /* 0x000fe20000010000 */
[----:B------:R-:W-:Y:S03]  /*1e220*/  F2FP.BF16.F32.PACK_AB R47, R100, R99 ;  /* 0x00000063642f723e */ /* 0x000fe600000010ff */
[----:B------:R-:W-:Y:S01]  /*1e230*/  MUFU.EX2 R62, R62 ;  /* 0x0000003e003e7308 */ /* 0x000fe20000000800 */
[----:B------:R-:W-:Y:S03]  /*1e240*/  FADD.FTZ R94, R94, R63 ;  /* 0x0000003f5e5e7221 */ /* 0x000fe60000010000 */
[C---:B--2---:R-:W-:Y:S03]  /*1e250*/  HMMA.16816.F32.BF16 R4, R44.reuse, R52, R4 ;  /* 0x000000342c04723c */ /* 0x044fe60000041804 */
[----:B------:R-:W-:Y:S01]  /*1e260*/  FADD.FTZ R53, R43, R42 ;  /* 0x0000002a2b357221 */ /* 0x000fe20000010000 */
[----:B------:R-:W-:Y:S01]  /*1e270*/  FADD.FTZ R95, R95, R94 ;  /* 0x0000005e5f5f7221 */ /* 0x000fe20000010000 */
[----:B----4-:R-:W2:Y:S01]  /*1e280*/  LDSM.16.MT88.4 R40, [R219+0x6000] ;  /* 0x00600000db28783b */ /* 0x010ea20000004200 */
[----:B------:R-:W-:Y:S01]  /*1e290*/  MUFU.EX2 R63, R82 ;  /* 0x00000052003f7308 */ /* 0x000fe20000000800 */
[----:B------:R-:W-:Y:S01]  /*1e2a0*/  FADD.FTZ R88, R88, R53 ;  /* 0x0000003558587221 */ /* 0x000fe20000010000 */
[C---:B------:R-:W-:Y:S03]  /*1e2b0*/  HMMA.16816.F32.BF16 R8, R44.reuse, R54, R8 ;  /* 0x000000362c08723c */ /* 0x040fe60000041808 */
[----:B------:R-:W-:Y:S01]  /*1e2c0*/  FADD.FTZ R52, R96, R95 ;  /* 0x0000005f60347221 */ /* 0x000fe20000010000 */
[----:B------:R-:W-:Y:S03]  /*1e2d0*/  FADD.FTZ R107, R107, R88 ;  /* 0x000000586b6b7221 */ /* 0x000fe60000010000 */
[----:B------:R-:W-:Y:S01]  /*1e2e0*/  FADD.FTZ R52, R103, R52 ;  /* 0x0000003467347221 */ /* 0x000fe20000010000 */
[C---:B---3--:R-:W-:Y:S03]  /*1e2f0*/  HMMA.16816.F32.BF16 R12, R44.reuse, R56, R12 ;  /* 0x000000382c0c723c */ /* 0x048fe6000004180c */
[-CC-:B------:R-:W-:Y:S01]  /*1e300*/  FFMA.FTZ R56, R89, R37.reuse, -R70.reuse ;  /* 0x0000002559387223 */ /* 0x180fe20000010846 */
[-C--:B------:R-:W-:Y:S01]  /*1e310*/  FFMA.FTZ R57, R87, R37.reuse, -R70 ;  /* 0x0000002557397223 */ /* 0x080fe20000010846 */
[----:B------:R-:W-:Y:S03]  /*1e320*/  FADD.FTZ R107, R98, R107 ;  /* 0x0000006b626b7221 */ /* 0x000fe60000010000 */
[C---:B------:R-:W-:Y:S01]  /*1e330*/  HMMA.16816.F32.BF16 R16, R44.reuse, R58, R16 ;  /* 0x0000003a2c10723c */ /* 0x040fe20000041810 */
[----:B------:R-:W-:Y:S02]  /*1e340*/  MUFU.EX2 R56, R56 ;  /* 0x0000003800387308 */ /* 0x000fe40000000800 */
[----:B------:R-:W-:Y:S01]  /*1e350*/  FADD.FTZ R59, R111, R52 ;  /* 0x000000346f3b7221 */ /* 0x000fe20000010000 */
[-CC-:B------:R-:W-:Y:S01]  /*1e360*/  FFMA.FTZ R58, R85, R37.reuse, -R70.reuse ;  /* 0x00000025553a7223 */ /* 0x180fe20000010846 */
[----:B------:R-:W3:Y:S01]  /*1e370*/  LDSM.16.MT88.4 R52, [R216+0x10800] ;  /* 0x01080000d834783b */ /* 0x000ee20000004200 */
[----:B------:R-:W-:Y:S01]  /*1e380*/  FADD.FTZ R102, R102, R107 ;  /* 0x0000006b66667221 */ /* 0x000fe20000010000 */
[----:B------:R-:W-:Y:S01]  /*1e390*/  FADD.FTZ R59, R106, R59 ;  /* 0x0000003b6a3b7221 */ /* 0x000fe20000010000 */
[C---:B-1----:R-:W-:Y:S03]  /*1e3a0*/  HMMA.16816.F32.BF16 R20, R44.reuse, R48, R20 ;  /* 0x000000302c14723c */ /* 0x042fe60000041814 */
[----:B------:R-:W1:Y:S01]  /*1e3b0*/  MUFU.EX2 R57, R57 ;  /* 0x0000003900397308 */ /* 0x000e620000000800 */
[----:B------:R-:W-:Y:S01]  /*1e3c0*/  FADD.FTZ R108, R108, R59 ;  /* 0x0000003b6c6c7221 */ /* 0x000fe20000010000 */
[----:B------:R-:W-:Y:S01]  /*1e3d0*/  FFMA.FTZ R59, R83, R37, -R70 ;  /* 0x00000025533b7223 */ /* 0x000fe20000010846 */
[----:B------:R-:W-:Y:S02]  /*1e3e0*/  FADD.FTZ R109, R109, R102 ;  /* 0x000000666d6d7221 */ /* 0x000fe40000010000 */
[----:B------:R-:W-:Y:S01]  /*1e3f0*/  FADD.FTZ R113, R113, R108 ;  /* 0x0000006c71717221 */ /* 0x000fe20000010000 */
[C---:B------:R-:W-:Y:S01]  /*1e400*/  HMMA.16816.F32.BF16 R24, R44.reuse, R50, R24 ;  /* 0x000000322c18723c */ /* 0x040fe20000041818 */
[----:B------:R-:W4:Y:S03]  /*1e410*/  LDSM.16.MT88.4 R48, [R148+0x10800] ;  /* 0x010800009430783b */ /* 0x000f260000004200 */
[----:B------:R-:W-:Y:S01]  /*1e420*/  MUFU.EX2 R58, R58 ;  /* 0x0000003a003a7308 */ /* 0x000fe20000000800 */
[----:B------:R-:W-:Y:S01]  /*1e430*/  FADD.FTZ R114, R114, R109 ;  /* 0x0000006d72727221 */ /* 0x000fe20000010000 */
[----:B------:R-:W-:Y:S03]  /*1e440*/  FADD.FTZ R120, R120, R113 ;  /* 0x0000007178787221 */ /* 0x000fe60000010000 */
[----:B------:R-:W-:Y:S01]  /*1e450*/  FADD.FTZ R121, R121, R114 ;  /* 0x0000007279797221 */ /* 0x000fe20000010000 */
[C---:B--2---:R-:W-:Y:S04]  /*1e460*/  HMMA.16816.F32.BF16 R28, R44.reuse, R40, R28 ;  /* 0x000000282c1c723c */ /* 0x044fe8000004181c */
[----:B------:R-:W2:Y:S01]  /*1e470*/  MUFU.EX2 R59, R59 ;  /* 0x0000003b003b7308 */ /* 0x000ea20000000800 */
[----:B------:R-:W-:Y:S01]  /*1e480*/  F2FP.BF16.F32.PACK_AB R40, R61, R60 ;  /* 0x0000003c3d28723e */ /* 0x000fe200000010ff */
[----:B------:R-:W-:Y:S01]  /*1e490*/  FADD.FTZ R116, R116, R121 ;  /* 0x0000007974747221 */ /* 0x000fe20000010000 */
[----:B-1----:R-:W-:Y:S01]  /*1e4a0*/  F2FP.BF16.F32.PACK_AB R41, R57, R56 ;  /* 0x000000383929723e */ /* 0x002fe200000010ff */
[----:B------:R-:W-:Y:S01]  /*1e4b0*/  FADD.FTZ R127, R127, R120 ;  /* 0x000000787f7f7221 */ /* 0x000fe20000010000 */
[----:B------:R-:W-:Y:S01]  /*1e4c0*/  HMMA.16816.F32.BF16 R32, R44, R42, R32 ;  /* 0x0000002a2c20723c */ /* 0x000fe20000041820 */
[----:B------:R-:W1:Y:S04]  /*1e4d0*/  LDSM.16.MT88.4 R44, [R64+0x6800] ;  /* 0x00680000402c783b */ /* 0x000e680000004200 */
[----:B------:R4:W-:Y:S01]  /*1e4e0*/  MUFU.EX2 R85, R74 ;  /* 0x0000004a00557308 */ /* 0x0009e20000000800 */
[----:B------:R-:W-:Y:S01]  /*1e4f0*/  F2FP.BF16.F32.PACK_AB R42, R63, R84 ;  /* 0x000000543f2a723e */ /* 0x000fe200000010ff */
[----:B------:R-:W-:Y:S01]  /*1e500*/  FADD.FTZ R125, R125, R116 ;  /* 0x000000747d7d7221 */ /* 0x000fe20000010000 */
[----:B------:R-:W-:Y:S03]  /*1e510*/  FADD.FTZ R124, R124, R127 ;  /* 0x0000007f7c7c7221 */ /* 0x000fe60000010000 */
[----:B------:R-:W-:Y:S01]  /*1e520*/  FADD.FTZ R130, R130, R125 ;  /* 0x0000007d82827221 */ /* 0x000fe20000010000 */
[----:B------:R-:W-:Y:S03]  /*1e530*/  FADD.FTZ R129, R129, R124 ;  /* 0x0000007c81817221 */ /* 0x000fe60000010000 */
[----:B------:R-:W1:Y:S01]  /*1e540*/  MUFU.EX2 R83, R78 ;  /* 0x0000004e00537308 */ /* 0x000e620000000800 */
[----:B--2---:R-:W-:Y:S01]  /*1e550*/  F2FP.BF16.F32.PACK_AB R43, R59, R58 ;  /* 0x0000003a3b2b723e */ /* 0x004fe200000010ff */
[----:B------:R-:W-:Y:S01]  /*1e560*/  FADD.FTZ R130, R133, R130 ;  /* 0x0000008285827221 */ /* 0x000fe20000010000 */
[----:B------:R-:W-:Y:S03]  /*1e570*/  FADD.FTZ R134, R134, R129 ;  /* 0x0000008186867221 */ /* 0x000fe60000010000 */
[----:B------:R-:W-:Y:S01]  /*1e580*/  FADD.FTZ R135, R135, R130 ;  /* 0x0000008287877221 */ /* 0x000fe20000010000 */
[----:B------:R-:W-:Y:S01]  /*1e590*/  FADD.FTZ R134, R137, R134 ;  /* 0x0000008689867221 */ /* 0x000fe20000010000 */
[C---:B---3--:R-:W-:Y:S05]  /*1e5a0*/  HMMA.16816.F32.BF16 R4, R40.reuse, R52, R4 ;  /* 0x000000342804723c */ /* 0x048fea0000041804 */
[----:B------:R-:W-:Y:S01]  /*1e5b0*/  FADD.FTZ R135, R132, R135 ;  /* 0x0000008784877221 */ /* 0x000fe20000010000 */
[----:B------:R-:W-:Y:S01]  /*1e5c0*/  F2FP.BF16.F32.PACK_AB R132, R72, R73 ;  /* 0x000000494884723e */ /* 0x000fe200000010ff */
[----:B------:R-:W-:Y:S01]  /*1e5d0*/  FADD.FTZ R139, R139, R134 ;  /* 0x000000868b8b7221 */ /* 0x000fe20000010000 */
[C---:B------:R-:W-:Y:S01]  /*1e5e0*/  HMMA.16816.F32.BF16 R8, R40.reuse, R54, R8 ;  /* 0x000000362808723c */ /* 0x040fe20000041808 */
[----:B------:R-:W2:Y:S02]  /*1e5f0*/  LDSM.16.MT88.4 R52, [R219+0x6800] ;  /* 0x00680000db34783b */ /* 0x000ea40000004200 */
[----:B------:R-:W-:Y:S01]  /*1e600*/  FADD.FTZ R138, R138, R135 ;  /* 0x000000878a8a7221 */ /* 0x000fe20000010000 */
[----:B------:R-:W-:Y:S01]  /*1e610*/  FADD.FTZ R139, R136, R139 ;  /* 0x0000008b888b7221 */ /* 0x000fe20000010000 */
[----:B------:R-:W-:Y:S01]  /*1e620*/  F2FP.BF16.F32.PACK_AB R134, R252, R71 ;  /* 0x00000047fc86723e */ /* 0x000fe200000010ff */
[-C--:B----4-:R-:W-:Y:S01]  /*1e630*/  FFMA.FTZ R74, R77, R37.reuse, -R70 ;  /* 0x000000254d4a7223 */ /* 0x090fe20000010846 */
[----:B------:R-:W-:Y:S01]  /*1e640*/  FADD.FTZ R138, R141, R138 ;  /* 0x0000008a8d8a7221 */ /* 0x000fe20000010000 */
[C---:B------:R-:W-:Y:S03]  /*1e650*/  HMMA.16816.F32.BF16 R12, R40.reuse, R48, R12 ;  /* 0x00000030280c723c */ /* 0x040fe6000004180c */
[----:B------:R-:W-:Y:S01]  /*1e660*/  FADD.FTZ R142, R142, R139 ;  /* 0x0000008b8e8e7221 */ /* 0x000fe20000010000 */
[----:B------:R-:W-:Y:S01]  /*1e670*/  FADD.FTZ R143, R143, R138 ;  /* 0x0000008a8f8f7221 */ /* 0x000fe20000010000 */
[----:B------:R-:W3:Y:S02]  /*1e680*/  MUFU.EX2 R74, R74 ;  /* 0x0000004a004a7308 */ /* 0x000ee40000000800 */
[----:B------:R-:W-:Y:S01]  /*1e690*/  FADD.FTZ R145, R145, R142 ;  /* 0x0000008e91917221 */ /* 0x000fe20000010000 */
[C---:B------:R-:W-:Y:S01]  /*1e6a0*/  HMMA.16816.F32.BF16 R16, R40.reuse, R50, R16 ;  /* 0x000000322810723c */ /* 0x040fe20000041810 */
[----:B------:R-:W4:Y:S02]  /*1e6b0*/  LDSM.16.MT88.4 R48, [R216+0x11000] ;  /* 0x01100000d830783b */ /* 0x000f240000004200 */
[----:B------:R-:W-:Y:S01]  /*1e6c0*/  FADD.FTZ R143, R140, R143 ;  /* 0x0000008f8c8f7221 */ /* 0x000fe20000010000 */
[----:B------:R-:W-:Y:S03]  /*1e6d0*/  FADD.FTZ R144, R144, R145 ;  /* 0x0000009190907221 */ /* 0x000fe60000010000 */
[----:B------:R-:W-:Y:S01]  /*1e6e0*/  FADD.FTZ R146, R146, R143 ;  /* 0x0000008f92927221 */ /* 0x000fe20000010000 */
[C---:B-1----:R-:W-:Y:S01]  /*1e6f0*/  HMMA.16816.F32.BF16 R20, R40.reuse, R44, R20 ;  /* 0x0000002c2814723c */ /* 0x042fe20000041814 */
[----:B------:R-:W-:Y:S02]  /*1e700*/  LDSM.16.MT88.4 R140, [R64+0x7800] ;  /* 0x00780000408c783b */ /* 0x000fe40000004200 */
[----:B------:R-:W-:Y:S01]  /*1e710*/  FADD.FTZ R149, R149, R146 ;  /* 0x0000009295957221 */ /* 0x000fe20000010000 */
[----:B------:R-:W-:Y:S03]  /*1e720*/  FADD.FTZ R147, R147, R144 ;  /* 0x0000009093937221 */ /* 0x000fe60000010000 */
[----:B------:R-:W-:Y:S01]  /*1e730*/  FADD.FTZ R150, R150, R149 ;  /* 0x0000009596967221 */ /* 0x000fe20000010000 */
[C---:B------:R-:W-:Y:S01]  /*1e740*/  HMMA.16816.F32.BF16 R24, R40.reuse, R46, R24 ;  /* 0x0000002e2818723c */ /* 0x040fe20000041818 */
[----:B------:R-:W1:Y:S02]  /*1e750*/  LDSM.16.MT88.4 R44, [R148+0x11000] ;  /* 0x01100000942c783b */ /* 0x000e640000004200 */
[----:B------:R-:W-:Y:S01]  /*1e760*/  FADD.FTZ R151, R151, R150 ;  /* 0x0000009697977221 */ /* 0x000fe20000010000 */
[----:B------:R-:W-:Y:S03]  /*1e770*/  FADD.FTZ R152, R152, R147 ;  /* 0x0000009398987221 */ /* 0x000fe60000010000 */
[----:B------:R-:W-:Y:S01]  /*1e780*/  FADD.FTZ R156, R156, R151 ;  /* 0x000000979c9c7221 */ /* 0x000fe20000010000 */
[----:B------:R-:W-:Y:S01]  /*1e790*/  FADD.FTZ R153, R153, R152 ;  /* 0x0000009899997221 */ /* 0x000fe20000010000 */
[C---:B--2---:R-:W-:Y:S01]  /*1e7a0*/  HMMA.16816.F32.BF16 R28, R40.reuse, R52, R28 ;  /* 0x00000034281c723c */ /* 0x044fe2000004181c */
[----:B------:R-:W-:Y:S02]  /*1e7b0*/  LDSM.16.MT88.4 R148, [R148+0x11800] ;  /* 0x011800009494783b */ /* 0x000fe40000004200 */
[----:B------:R-:W-:Y:S01]  /*1e7c0*/  FADD.FTZ R157, R157, R156 ;  /* 0x0000009c9d9d7221 */ /* 0x000fe20000010000 */
[----:B------:R-:W-:Y:S03]  /*1e7d0*/  FADD.FTZ R154, R154, R153 ;  /* 0x000000999a9a7221 */ /* 0x000fe60000010000 */
[----:B------:R-:W-:Y:S01]  /*1e7e0*/  FADD.FTZ R158, R158, R157 ;  /* 0x0000009d9e9e7221 */ /* 0x000fe20000010000 */
[----:B------:R-:W-:Y:S01]  /*1e7f0*/  HMMA.16816.F32.BF16 R32, R40, R54, R32 ;  /* 0x000000362820723c */ /* 0x000fe20000041820 */
[----:B------:R-:W2:Y:S02]  /*1e800*/  LDSM.16.MT88.4 R52, [R64+0x7000] ;  /* 0x007000004034783b */ /* 0x000ea40000004200 */
[----:B------:R-:W-:Y:S01]  /*1e810*/  F2FP.BF16.F32.PACK_AB R40, R83, R80 ;  /* 0x000000505328723e */ /* 0x000fe200000010ff */
[----:B------:R-:W-:Y:S01]  /*1e820*/  FADD.FTZ R159, R159, R158 ;  /* 0x0000009e9f9f7221 */ /* 0x000fe20000010000 */
[----:B------:R-:W-:Y:S01]  /*1e830*/  F2FP.BF16.F32.PACK_AB R42, R85, R76 ;  /* 0x0000004c552a723e */ /* 0x000fe200000010ff */
[----:B------:R-:W-:Y:S01]  /*1e840*/  FADD.FTZ R155, R155, R154 ;  /* 0x0000009a9b9b7221 */ /* 0x000fe20000010000 */
[----:B------:R-:W-:Y:S01]  /*1e850*/  F2FP.BF16.F32.PACK_AB R41, R79, R62 ;  /* 0x0000003e4f29723e */ /* 0x000fe200000010ff */
[----:B------:R-:W-:Y:S01]  /*1e860*/  FADD.FTZ R164, R164, R159 ;  /* 0x0000009fa4a47221 */ /* 0x000fe20000010000 */
[----:B---3--:R-:W-:Y:S01]  /*1e870*/  F2FP.BF16.F32.PACK_AB R43, R75, R74 ;  /* 0x0000004a4b2b723e */ /* 0x008fe200000010ff */
[----:B------:R-:W-:Y:S01]  /*1e880*/  FADD.FTZ R160, R160, R155 ;  /* 0x0000009ba0a07221 */ /* 0x000fe20000010000 */
[----:B------:R-:W-:Y:S01]  /*1e890*/  LDSM.16.MT88.4 R156, [R216+0x11800] ;  /* 0x01180000d89c783b */ /* 0x000fe20000004200 */
[----:B------:R-:W-:Y:S01]  /*1e8a0*/  FADD.FTZ R191, R191, R164 ;  /* 0x000000a4bfbf7221 */ /* 0x000fe20000010000 */
[----:B------:R-:W-:Y:S02]  /*1e8b0*/  IMAD.MOV.U32 R164, RZ, RZ, R0 ;  /* 0x000000ffffa47224 */ /* 0x000fe400078e0000 */
[----:B------:R-:W-:Y:S01]  /*1e8c0*/  FADD.FTZ R160, R161, R160 ;  /* 0x000000a0a1a07221 */ /* 0x000fe20000010000 */
[C---:B----4-:R-:W-:Y:S03]  /*1e8d0*/  HMMA.16816.F32.BF16 R4, R40.reuse, R48, R4 ;  /* 0x000000302804723c */ /* 0x050fe60000041804 */
        /* <DEDUP_REMOVED lines=8> */
[C---:B-1----:R-:W-:Y:S03]  /*1e960*/  HMMA.16816.F32.BF16 R12, R40.reuse, R44, R12 ;  /* 0x0000002c280c723c */ /* 0x042fe6000004180c */
[----:B------:R-:W-:Y:S01]  /*1e970*/  FADD.FTZ R190, R193, R190 ;  /* 0x000000bec1be7221 */ /* 0x000fe20000010000 */
[----:B------:R-:W-:Y:S01]  /*1e980*/  FADD.FTZ R186, R186, R187 ;  /* 0x000000bbbaba7221 */ /* 0x000fe20000010000 */
[-CC-:B------:R-:W-:Y:S01]  /*1e990*/  FFMA.FTZ R44, R67, R37.reuse, -R70.reuse ;  /* 0x00000025432c7223 */ /* 0x180fe20000010846 */
[-C--:B------:R-:W-:Y:S01]  /*1e9a0*/  FFMA.FTZ R45, R68, R37.reuse, -R70 ;  /* 0x00000025442d7223 */ /* 0x080fe20000010846 */
[----:B------:R-:W-:Y:S01]  /*1e9b0*/  FADD.FTZ R195, R195, R190 ;  /* 0x000000bec3c37221 */ /* 0x000fe20000010000 */
[C---:B------:R-:W-:Y:S03]  /*1e9c0*/  HMMA.16816.F32.BF16 R16, R40.reuse, R46, R16 ;  /* 0x0000002e2810723c */ /* 0x040fe60000041810 */
[----:B------:R-:W-:Y:S01]  /*1e9d0*/  FADD.FTZ R183, R183, R186 ;  /* 0x000000bab7b77221 */ /* 0x000fe20000010000 */
[----:B------:R-:W-:Y:S01]  /*1e9e0*/  FADD.FTZ R195, R184, R195 ;  /* 0x000000c3b8c37221 */ /* 0x000fe20000010000 */
[----:B------:R-:W-:Y:S01]  /*1e9f0*/  MUFU.EX2 R44, R44 ;  /* 0x0000002c002c7308 */ /* 0x000fe20000000800 */
[----:B------:R-:W-:Y:S01]  /*1ea00*/  FFMA.FTZ R70, R38, R37, -R70 ;  /* 0x0000002526467223 */ /* 0x000fe20000010846 */
[----:B------:R-:W-:Y:S01]  /*1ea10*/  FADD.FTZ R188, R188, R183 ;  /* 0x000000b7bcbc7221 */ /* 0x000fe20000010000 */
[C---:B--2---:R-:W-:Y:S03]  /*1ea20*/  HMMA.16816.F32.BF16 R20, R40.reuse, R52, R20 ;  /* 0x000000342814723c */ /* 0x044fe60000041814 */
[----:B------:R-:W-:Y:S01]  /*1ea30*/  FADD.FTZ R182, R182, R195 ;  /* 0x000000c3b6b67221 */ /* 0x000fe20000010000 */
[----:B------:R-:W-:Y:S03]  /*1ea40*/  FADD.FTZ R179, R179, R188 ;  /* 0x000000bcb3b37221 */ /* 0x000fe60000010000 */
[----:B------:R-:W1:Y:S01]  /*1ea50*/  MUFU.EX2 R45, R45 ;  /* 0x0000002d002d7308 */ /* 0x000e620000000800 */
[----:B------:R-:W-:Y:S01]  /*1ea60*/  FADD.FTZ R181, R181, R182 ;  /* 0x000000b6b5b57221 */ /* 0x000fe20000010000 */
[C---:B------:R-:W-:Y:S03]  /*1ea70*/  HMMA.16816.F32.BF16 R24, R40.reuse, R54, R24 ;  /* 0x000000362818723c */ /* 0x040fe60000041818 */
[----:B------:R-:W-:Y:S01]  /*1ea80*/  FADD.FTZ R180, R180, R179 ;  /* 0x000000b3b4b47221 */ /* 0x000fe20000010000 */
[----:B------:R-:W-:Y:S04]  /*1ea90*/  FADD.FTZ R178, R178, R181 ;  /* 0x000000b5b2b27221 */ /* 0x000fe80000010000 */
[----:B------:R-:W2:Y:S01]  /*1eaa0*/  MUFU.EX2 R70, R70 ;  /* 0x0000004600467308 */ /* 0x000ea20000000800 */
[----:B------:R-:W-:Y:S01]  /*1eab0*/  FADD.FTZ R175, R175, R180 ;  /* 0x000000b4afaf7221 */ /* 0x000fe20000010000 */
        /* <DEDUP_REMOVED lines=9> */
[----:B--2---:R-:W-:Y:S02]  /*1eb50*/  F2FP.BF16.F32.PACK_AB R135, R70, R39 ;  /* 0x000000274687723e */ /* 0x004fe400000010ff */
[----:B------:R-:W-:Y:S01]  /*1eb60*/  FADD.FTZ R177, R177, R174 ;  /* 0x000000aeb1b17221 */ /* 0x000fe20000010000 */
[----:B------:R-:W-:Y:S03]  /*1eb70*/  FADD.FTZ R165, R165, R170 ;  /* 0x000000aaa5a57221 */ /* 0x000fe60000010000 */
[----:B------:R-:W-:Y:S01]  /*1eb80*/  FADD.FTZ R177, R168, R177 ;  /* 0x000000b1a8b17221 */ /* 0x000fe20000010000 */
[C---:B------:R-:W-:Y:S01]  /*1eb90*/  HMMA.16816.F32.BF16 R160, R132.reuse, R156, R4 ;  /* 0x0000009c84a0723c */ /* 0x040fe20000041804 */
[----:B------:R-:W1:Y:S04]  /*1eba0*/  LDSM.16.MT88.4 R4, [R219+0x7800] ;  /* 0x00780000db04783b */ /* 0x000e680000004200 */
[----:B------:R-:W-:Y:S01]  /*1ebb0*/  FADD.FTZ R172, R172, R165 ;  /* 0x000000a5acac7221 */ /* 0x000fe20000010000 */
[----:B------:R-:W-:Y:S01]  /*1ebc0*/  FADD.FTZ R128, R128, R177 ;  /* 0x000000b180807221 */ /* 0x000fe20000010000 */
[----:B------:R-:W-:Y:S01]  /*1ebd0*/  IMAD.MOV.U32 R165, RZ, RZ, R36 ;  /* 0x000000ffffa57224 */ /* 0x000fe200078e0024 */
        /* <DEDUP_REMOVED lines=47> */
.L_x_2417:
        /* <DEDUP_REMOVED lines=11> */
.L_x_2438:
[----:B------:R-:W2:Y:S01]  /*1ef80*/  S2R R4, SR_CgaCtaId ;  /* 0x0000000000047919 */ /* 0x000ea20000008800 */
[----:B----4-:R-:W-:Y:S01]  /*1ef90*/  FADD.FTZ R13, R10, R13 ;  /* 0x0000000d0a0d7221 */ /* 0x010fe20000010000 */
[----:B------:R-:W4:Y:S01]  /*1efa0*/  MUFU.RCP R5, R8 ;  /* 0x0000000800057308 */ /* 0x000f220000001000 */
[----:B------:R-:W-:Y:S01]  /*1efb0*/  MOV R11, 0x400 ;  /* 0x00000400000b7802 */ /* 0x000fe20000000f00 */
[C---:B---3--:R-:W-:Y:S01]  /*1efc0*/  IMAD.SHL.U32 R10, R167.reuse, 0x10, RZ ;  /* 0x00000010a70a7824 */ /* 0x048fe200078e00ff */
[----:B------:R-:W-:Y:S02]  /*1efd0*/  SHF.L.U32 R6, R167, 0x5, RZ ;  /* 0x00000005a7067819 */ /* 0x000fe400000006ff */
[----:B------:R-:W-:Y:S02]  /*1efe0*/  FSETP.NE.FTZ.AND P1, PT, R8, RZ, PT ;  /* 0x000000ff0800720b */ /* 0x000fe40003f35000 */
[----:B------:R-:W-:Y:S01]  /*1eff0*/  FSETP.NE.FTZ.AND P0, PT, R13, RZ, PT ;  /* 0x000000ff0d00720b */ /* 0x000fe20003f15000 */
[----:B------:R-:W3:Y:S01]  /*1f000*/  MUFU.RCP R12, R13 ;  /* 0x0000000d000c7308 */ /* 0x000ee20000001000 */
[----:B------:R-:W-:-:S02]  /*1f010*/  LOP3.LUT R6, R65, 0x7c00, R6, 0xf8, !PT ;  /* 0x00007c0041067812 */ /* 0x000fc400078ef806 */
[----:B------:R-:W-:Y:S02]  /*1f020*/  R2P PR, R167, 0x18 ;  /* 0x00000018a7007804 */ /* 0x000fe40000000000 */
[----:B----4-:R-:W-:-:S05]  /*1f030*/  FSEL R5, R5, 1, P1 ;  /* 0x3f80000005057808 */ /* 0x010fca0000800000 */
[C---:B------:R-:W-:Y:S01]  /*1f040*/  FMUL.FTZ R160, R5.reuse, R160 ;  /* 0x000000a005a07220 */ /* 0x040fe20000410000 */
[C---:B------:R-:W-:Y:S01]  /*1f050*/  FMUL.FTZ R161, R5.reuse, R161 ;  /* 0x000000a105a17220 */ /* 0x040fe20000410000 */
[C---:B------:R-:W-:Y:S01]  /*1f060*/  FMUL.FTZ R156, R5.reuse, R156 ;  /* 0x0000009c059c7220 */ /* 0x040fe20000410000 */
[----:B---3--:R-:W-:Y:S01]  /*1f070*/  FSEL R12, R12, 1, P0 ;  /* 0x3f8000000c0c7808 */ /* 0x008fe20000000000 */
[C---:B------:R-:W-:Y:S01]  /*1f080*/  FMUL.FTZ R157, R5.reuse, R157 ;  /* 0x0000009d059d7220 */ /* 0x040fe20000410000 */
[C---:B------:R-:W-:Y:S01]  /*1f090*/  FMUL.FTZ R152, R5.reuse, R152 ;  /* 0x0000009805987220 */ /* 0x040fe20000410000 */
[C---:B------:R-:W-:Y:S01]  /*1f0a0*/  FMUL.FTZ R153, R5.reuse, R153 ;  /* 0x0000009905997220 */ /* 0x040fe20000410000 */
[----:B------:R-:W-:Y:S01]  /*1f0b0*/  FMUL.FTZ R148, R5, R148 ;  /* 0x0000009405947220 */ /* 0x000fe20000410000 */
[----:B--2---:R-:W-:Y:S01]  /*1f0c0*/  LEA R4, R4, R11, 0x18 ;  /* 0x0000000b04047211 */ /* 0x004fe200078ec0ff */
[----:B------:R-:W-:Y:S01]  /*1f0d0*/  FMUL.FTZ R162, R12, R162 ;  /* 0x000000a20ca27220 */ /* 0x000fe20000410000 */
[----:B------:R-:W-:Y:S01]  /*1f0e0*/  LOP3.LUT R11, R10, 0x1c0, RZ, 0xc0, !PT ;  /* 0x000001c00a0b7812 */ /* 0x000fe200078ec0ff */
[C---:B------:R-:W-:Y:S01]  /*1f0f0*/  FMUL.FTZ R163, R12.reuse, R163 ;  /* 0x000000a30ca37220 */ /* 0x040fe20000410000 */
[----:B------:R-:W-:Y:S01]  /*1f100*/  SEL R10, R7, 0xffffffe0, !P3 ;  /* 0xffffffe0070a7807 */ /* 0x000fe20005800000 */
[C---:B------:R-:W-:Y:S01]  /*1f110*/  FMUL.FTZ R158, R12.reuse, R158 ;  /* 0x0000009e0c9e7220 */ /* 0x040fe20000410000 */
[----:B-----5:R-:W-:Y:S01]  /*1f120*/  LOP3.LUT R11, R11, 0x38, R66, 0xf8, !PT ;  /* 0x000000380b0b7812 */ /* 0x020fe200078ef842 */
[C---:B------:R-:W-:Y:S01]  /*1f130*/  FMUL.FTZ R159, R12.reuse, R159 ;  /* 0x0000009f0c9f7220 */ /* 0x040fe20000410000 */
[C---:B------:R-:W-:Y:S01]  /*1f140*/  FMUL.FTZ R154, R12.reuse, R154 ;  /* 0x0000009a0c9a7220 */ /* 0x040fe20000410000 */
[----:B------:R-:W-:Y:S01]  /*1f150*/  FMUL.FTZ R155, R12, R155 ;  /* 0x0000009b0c9b7220 */ /* 0x000fe20000410000 */
[----:B------:R-:W-:Y:S01]  /*1f160*/  LOP3.LUT R11, R6, R11, RZ, 0xfc, !PT ;  /* 0x0000000b060b7212 */ /* 0x000fe200078efcff */
[----:B------:R-:W-:Y:S01]  /*1f170*/  FMUL.FTZ R149, R5, R149 ;  /* 0x0000009505957220 */ /* 0x000fe20000410000 */
[----:B------:R-:W-:Y:S01]  /*1f180*/  MOV R6, 0x10 ;  /* 0x0000001000067802 */ /* 0x000fe20000000f00 */
[C---:B------:R-:W-:Y:S01]  /*1f190*/  FMUL.FTZ R150, R12.reuse, R150 ;  /* 0x000000960c967220 */ /* 0x040fe20000410000 */
[----:B------:R-:W-:Y:S01]  /*1f1a0*/  FMUL.FTZ R151, R12, R151 ;  /* 0x000000970c977220 */ /* 0x000fe20000410000 */
[----:B------:R-:W-:Y:S01]  /*1f1b0*/  IMAD R11, R11, 0x2, R4 ;  /* 0x000000020b0b7824 */ /* 0x000fe200078e0204 */
[----:B------:R-:W-:Y:S01]  /*1f1c0*/  SEL R6, R6, 0xfffffff0, !P2 ;  /* 0xfffffff006067807 */ /* 0x000fe20005000000 */
[C---:B------:R-:W-:Y:S01]  /*1f1d0*/  FMUL.FTZ R144, R5.reuse, R144 ;  /* 0x0000009005907220 */ /* 0x040fe20000410000 */
[----:B------:R-:W-:Y:S01]  /*1f1e0*/  FMUL.FTZ R145, R5, R145 ;  /* 0x0000009105917220 */ /* 0x000fe20000410000 */
[C---:B------:R-:W-:Y:S01]  /*1f1f0*/  FMUL.FTZ R146, R12.reuse, R146 ;  /* 0x000000920c927220 */ /* 0x040fe20000410000 */
[C---:B------:R-:W-:Y:S01]  /*1f200*/  IADD3 R17, PT, PT, R11.reuse, 0x40, RZ ;  /* 0x000000400b117810 */ /* 0x040fe20007ffe0ff */
[----:B------:R-:W-:Y:S01]  /*1f210*/  FMUL.FTZ R147, R12, R147 ;  /* 0x000000930c937220 */ /* 0x000fe20000410000 */
[----:B------:R-:W-:Y:S01]  /*1f220*/  @P4 IADD3 R17, PT, PT, R11, -0x40, RZ ;  /* 0xffffffc00b114810 */ /* 0x000fe20007ffe0ff */
[----:B------:R-:W-:-:S02]  /*1f230*/  IMAD.IADD R15, R10, 0x1, R11 ;  /* 0x000000010a0f7824 */ /* 0x000fc400078e020b */
[C---:B------:R-:W-:Y:S01]  /*1f240*/  FMUL.FTZ R140, R5.reuse, R140 ;  /* 0x0000008c058c7220 */ /* 0x040fe20000410000 */
[----:B------:R-:W-:Y:S01]  /*1f250*/  FMUL.FTZ R141, R5, R141 ;  /* 0x0000008d058d7220 */ /* 0x000fe20000410000 */
[C---:B------:R-:W-:Y:S01]  /*1f260*/  FMUL.FTZ R142, R12.reuse, R142 ;  /* 0x0000008e0c8e7220 */ /* 0x040fe20000410000 */
[C---:B------:R-:W-:Y:S01]  /*1f270*/  FMUL.FTZ R143, R12.reuse, R143 ;  /* 0x0000008f0c8f7220 */ /* 0x040fe20000410000 */
[----:B------:R-:W-:Y:S01]  /*1f280*/  F2FP.BF16.F32.PACK_AB R160, R161, R160 ;  /* 0x000000a0a1a0723e */ /* 0x000fe200000010ff */
[----:B------:R-:W-:Y:S01]  /*1f290*/  FMUL.FTZ R136, R5, R136 ;  /* 0x0000008805887220 */ /* 0x000fe20000410000 */
[----:B------:R-:W-:Y:S01]  /*1f2a0*/  F2FP.BF16.F32.PACK_AB R162, R163, R162 ;  /* 0x000000a2a3a2723e */ /* 0x000fe200000010ff */
[C---:B------:R-:W-:Y:S01]  /*1f2b0*/  FMUL.FTZ R137, R5.reuse, R137 ;  /* 0x0000008905897220 */ /* 0x040fe20000410000 */
[----:B------:R-:W-:Y:S01]  /*1f2c0*/  FMUL.FTZ R132, R5, R132 ;  /* 0x0000008405847220 */ /* 0x000fe20000410000 */
[C---:B------:R-:W-:Y:S01]  /*1f2d0*/  FMUL.FTZ R138, R12.reuse, R138 ;  /* 0x0000008a0c8a7220 */ /* 0x040fe20000410000 */
[C---:B------:R-:W-:Y:S01]  /*1f2e0*/  FMUL.FTZ R139, R12.reuse, R139 ;  /* 0x0000008b0c8b7220 */ /* 0x040fe20000410000 */
[----:B------:R-:W-:Y:S01]  /*1f2f0*/  F2FP.BF16.F32.PACK_AB R156, R157, R156 ;  /* 0x0000009c9d9c723e */ /* 0x000fe200000010ff */
[----:B------:R-:W-:Y:S01]  /*1f300*/  FMUL.FTZ R5, R5, R133 ;  /* 0x0000008505057220 */ /* 0x000fe20000410000 */
[----:B------:R-:W-:Y:S01]  /*1f310*/  F2FP.BF16.F32.PACK_AB R158, R159, R158 ;  /* 0x0000009e9f9e723e */ /* 0x000fe200000010ff */
[----:B------:R-:W-:Y:S01]  /*1f320*/  FMUL.FTZ R134, R12, R134 ;  /* 0x000000860c867220 */ /* 0x000fe20000410000 */
[----:B------:R-:W-:Y:S01]  /*1f330*/  IADD3 R7, PT, PT, R6, R11, RZ ;  /* 0x0000000b06077210 */ /* 0x000fe20007ffe0ff */
[----:B------:R-:W-:Y:S01]  /*1f340*/  FMUL.FTZ R135, R12, R135 ;  /* 0x000000870c877220 */ /* 0x000fe20000410000 */
[----:B------:R-:W-:Y:S01]  /*1f350*/  F2FP.BF16.F32.PACK_AB R152, R153, R152 ;  /* 0x000000989998723e */ /* 0x000fe200000010ff */
[----:B------:R-:W-:Y:S01]  /*1f360*/  IMAD.IADD R21, R10, 0x1, R17 ;  /* 0x000000010a157824 */ /* 0x000fe200078e0211 */
[----:B------:R-:W-:Y:S01]  /*1f370*/  F2FP.BF16.F32.PACK_AB R154, R155, R154 ;  /* 0x0000009a9b9a723e */ /* 0x000fe200000010ff */
[----:B------:R-:W-:Y:S01]  /*1f380*/  IMAD.IADD R19, R6, 0x1, R15 ;  /* 0x0000000106137824 */ /* 0x000fe200078e020f */
[----:B------:R-:W-:Y:S01]  /*1f390*/  F2FP.BF16.F32.PACK_AB R148, R149, R148 ;  /* 0x000000949594723e */ /* 0x000fe200000010ff */
[----:B------:R-:W-:Y:S01]  /*1f3a0*/  STS [R11], R160 ;  /* 0x000000a00b007388 */ /* 0x000fe20000000800 */
[----:B------:R-:W-:-:S02]  /*1f3b0*/  F2FP.BF16.F32.PACK_AB R150, R151, R150 ;  /* 0x000000969796723e */ /* 0x000fc400000010ff */
[----:B------:R-:W-:Y:S01]  /*1f3c0*/  F2FP.BF16.F32.PACK_AB R144, R145, R144 ;  /* 0x000000909190723e */ /* 0x000fe200000010ff */
[----:B------:R-:W-:Y:S01]  /*1f3d0*/  STS [R11+0x400], R162 ;  /* 0x000400a20b007388 */ /* 0x000fe20000000800 */
[----:B------:R-:W-:Y:S02]  /*1f3e0*/  F2FP.BF16.F32.PACK_AB R146, R147, R146 ;  /* 0x000000929392723e */ /* 0x000fe400000010ff */
[----:B------:R-:W-:Y:S01]  /*1f3f0*/  F2FP.BF16.F32.PACK_AB R140, R141, R140 ;  /* 0x0000008c8d8c723e */ /* 0x000fe200000010ff */
[----:B------:R-:W-:Y:S01]  /*1f400*/  STS [R7], R156 ;  /* 0x0000009c07007388 */ /* 0x000fe20000000800 */
[----:B------:R-:W-:Y:S02]  /*1f410*/  F2FP.BF16.F32.PACK_AB R142, R143, R142 ;  /* 0x0000008e8f8e723e */ /* 0x000fe400000010ff */
[----:B------:R-:W-:Y:S01]  /*1f420*/  IADD3 R23, PT, PT, R6, R17, RZ ;  /* 0x0000001106177210 */ /* 0x000fe20007ffe0ff */
[----:B------:R2:W-:Y:S01]  /*1f430*/  STS [R7+0x400], R158 ;  /* 0x0004009e07007388 */ /* 0x0005e20000000800 */
[----:B------:R-:W-:-:S02]  /*1f440*/  F2FP.BF16.F32.PACK_AB R136, R137, R136 ;  /* 0x000000888988723e */ /* 0x000fc400000010ff */
[----:B------:R-:W-:Y:S01]  /*1f450*/  F2FP.BF16.F32.PACK_AB R138, R139, R138 ;  /* 0x0000008a8b8a723e */ /* 0x000fe200000010ff */
[----:B------:R-:W-:Y:S01]  /*1f460*/  STS [R15], R152 ;  /* 0x000000980f007388 */ /* 0x000fe20000000800 */
[----:B------:R-:W-:Y:S02]  /*1f470*/  F2FP.BF16.F32.PACK_AB R5, R5, R132 ;  /* 0x000000840505723e */ /* 0x000fe400000010ff */
[----:B------:R-:W-:Y:S01]  /*1f480*/  F2FP.BF16.F32.PACK_AB R134, R135, R134 ;  /* 0x000000868786723e */ /* 0x000fe200000010ff */
[----:B------:R3:W-:Y:S01]  /*1f490*/  STS [R15+0x400], R154 ;  /* 0x0004009a0f007388 */ /* 0x0007e20000000800 */
[----:B------:R-:W-:-:S03]  /*1f4a0*/  IADD3 R6, PT, PT, R6, R21, RZ ;  /* 0x0000001506067210 */ /* 0x000fc60007ffe0ff */
[----:B------:R-:W-:Y:S04]  /*1f4b0*/  STS [R19], R148 ;  /* 0x0000009413007388 */ /* 0x000fe80000000800 */
[----:B------:R-:W-:Y:S04]  /*1f4c0*/  STS [R19+0x400], R150 ;  /* 0x0004009613007388 */ /* 0x000fe80000000800 */
[----:B------:R-:W-:Y:S04]  /*1f4d0*/  STS [R17], R144 ;  /* 0x0000009011007388 */ /* 0x000fe80000000800 */
[----:B------:R-:W-:Y:S04]  /*1f4e0*/  STS [R17+0x400], R146 ;  /* 0x0004009211007388 */ /* 0x000fe80000000800 */
[----:B------:R-:W-:Y:S04]  /*1f4f0*/  STS [R23], R140 ;  /* 0x0000008c17007388 */ /* 0x000fe80000000800 */
[----:B------:R-:W-:Y:S04]  /*1f500*/  STS [R23+0x400], R142 ;  /* 0x0004008e17007388 */ /* 0x000fe80000000800 */
[----:B------:R-:W-:Y:S04]  /*1f510*/  STS [R21], R136 ;  /* 0x0000008815007388 */ /* 0x000fe80000000800 */
[----:B------:R-:W-:Y:S04]  /*1f520*/  STS [R21+0x400], R138 ;  /* 0x0004008a15007388 */ /* 0x000fe80000000800 */
[----:B------:R4:W-:Y:S04]  /*1f530*/  STS [R6], R5 ;  /* 0x0000000506007388 */ /* 0x0009e80000000800 */
[----:B------:R1:W-:Y:S04]  /*1f540*/  STS [R6+0x400], R134 ;  /* 0x0004008606007388 */ /* 0x0003e80000000800 */
[----:B--2---:R-:W2:Y:S04]  /*1f550*/  LD.E.U8 R7, desc[UR4][R2.64+0x1c8] ;  /* 0x0001c80402077980 */ /* 0x004ea8000c101100 */
[----:B------:R-:W4:Y:S01]  /*1f560*/  LD.E.64 R26, desc[UR4][R2.64+0x88] ;  /* 0x00008804021a7980 */ /* 0x000f22000c101b00 */
[----:B------:R-:W1:Y:S01]  /*1f570*/  @P0 MUFU.LG2 R13, R13 ;  /* 0x0000000d000d0308 */ /* 0x000e620000000c00 */
[----:B--2---:R-:W-:-:S13]  /*1f580*/  ISETP.NE.AND P3, PT, R7, RZ, PT ;  /* 0x000000ff0700720c */ /* 0x004fda0003f65270 */
[----:B------:R-:W2:Y:S04]  /*1f590*/  @!P3 LD.E R11, desc[UR4][R2.64+0x60] ;  /* 0x00006004020bb980 */ /* 0x000ea8000c101900 */
[----:B------:R-:W2:Y:S01]  /*1f5a0*/  @!P3 LD.E R10, desc[UR4][R2.64+0xb4] ;  /* 0x0000b404020ab980 */ /* 0x000ea2000c101900 */
[----:B------:R-:W1:Y:S01]  /*1f5b0*/  @P1 MUFU.LG2 R8, R8 ;  /* 0x0000000800081308 */ /* 0x000e620000000c00 */
[----:B------:R-:W-:Y:S02]  /*1f5c0*/  LOP3.LUT R12, R221, 0x1c0, RZ, 0xc0, !PT ;  /* 0x000001c0dd0c7812 */ /* 0x000fe400078ec0ff */
[----:B------:R-:W-:Y:S02]  /*1f5d0*/  ISETP.NE.AND P2, PT, R232, -0x1, PT ;  /* 0xffffffffe800780c */ /* 0x000fe40003f45270 */
[----:B---3--:R-:W-:-:S02]  /*1f5e0*/  LOP3.LUT R15, R12, 0x38, R167, 0xf8, !PT ;  /* 0x000000380c0f7812 */ /* 0x008fc400078ef8a7 */
[--C-:B------:R-:W-:Y:S02]  /*1f5f0*/  SHF.R.U32.HI R7, RZ, 0x1, R167.reuse ;  /* 0x00000001ff077819 */ /* 0x100fe400000116a7 */
[----:B------:R-:W-:Y:S02]  /*1f600*/  LOP3.LUT R12, R15, R166, RZ, 0x3c, !PT ;  /* 0x000000a60f0c7212 */ /* 0x000fe400078e3cff */
[----:B----4-:R-:W-:Y:S02]  /*1f610*/  SHF.R.U32.HI R5, RZ, 0x2, R167 ;  /* 0x00000002ff057819 */ /* 0x010fe400000116a7 */
[----:B-1----:R-:W-:Y:S01]  /*1f620*/  LOP3.LUT R6, R7, 0x30, RZ, 0xc0, !PT ;  /* 0x0000003007067812 */ /* 0x002fe200078ec0ff */
[----:B------:R-:W-:Y:S01]  /*1f630*/  @P0 FMUL.FTZ R13, R13, 0.69314718246459960938 ;  /* 0x3f3172180d0d0820 */ /* 0x000fe20000410000 */
[----:B------:R-:W-:Y:S01]  /*1f640*/  LOP3.LUT R221, R12, 0x1e00, R221, 0xf8, !PT ;  /* 0x00001e000cdd7812 */ /* 0x000fe200078ef8dd */
[----:B------:R-:W-:Y:S01]  /*1f650*/  BSSY.RECONVERGENT B0, `(.L_x_2426) ;  /* 0x0000012000007945 */ /* 0x000fe20003800200 */
[----:B------:R-:W-:Y:S01]  /*1f660*/  @P1 FMUL.FTZ R8, R8, 0.69314718246459960938 ;  /* 0x3f31721808081820 */ /* 0x000fe20000410000 */
[----:B------:R-:W-:Y:S01]  /*1f670*/  LOP3.LUT R5, R6, 0x7, R5, 0xf8, !PT ;  /* 0x0000000706057812 */ /* 0x000fe200078ef805 */
[----:B------:R-:W-:Y:S01]  /*1f680*/  IMAD.MOV.U32 R7, RZ, RZ, 0x7f800000 ;  /* 0x7f800000ff077424 */ /* 0x000fe200078e00ff */
[----:B------:R-:W-:Y:S01]  /*1f690*/  MOV R6, 0x7f800000 ;  /* 0x7f80000000067802 */ /* 0x000fe20000000f00 */
[----:B------:R-:W-:Y:S01]  /*1f6a0*/  @P0 FFMA.FTZ R6, R9, R0, R13 ;  /* 0x0000000009060223 */ /* 0x000fe2000001000d */
[----:B------:R-:W-:Y:S01]  /*1f6b0*/  LEA R24, R221, R4, 0x1 ;  /* 0x00000004dd187211 */ /* 0x000fe200078e08ff */
[----:B------:R-:W-:Y:S01]  /*1f6c0*/  @P1 FFMA.FTZ R7, R9, R36, R8 ;  /* 0x0000002409071223 */ /* 0x000fe20000010008 */
[----:B------:R-:W-:-:S02]  /*1f6d0*/  @P2 IMAD R0, R27, R232, RZ ;  /* 0x000000e81b002224 */ /* 0x000fc400078e02ff */
[----:B------:R-:W-:-:S04]  /*1f6e0*/  @P2 IMAD.WIDE.U32 R28, R26, R232, RZ ;  /* 0x000000e81a1c2225 */ /* 0x000fc800078e00ff */
[----:B--2---:R-:W-:-:S04]  /*1f6f0*/  @!P3 IMAD R11, R11, R230, R229 ;  /* 0x000000e60b0bb224 */ /* 0x004fc800078e02e5 */
[----:B------:R-:W-:Y:S01]  /*1f700*/  @!P3 IMAD R4, R11, R10, RZ ;  /* 0x0000000a0b04b224 */ /* 0x000fe200078e02ff */
[----:B------:R-:W-:Y:S06]  /*1f710*/  @!P3 BRA `(.L_x_2427) ;  /* 0x000000000014b947 */ /* 0x000fec0003800000 */
[----:B------:R-:W2:Y:S04]  /*1f720*/  @!P2 LD.E R9, desc[UR4][R2.64+0xb4] ;  /* 0x0000b4040209a980 */ /* 0x000ea8000c101900 */
[----:B------:R-:W3:Y:S01]  /*1f730*/  LD.E R4, desc[UR4][R2.64+0xd4] ;  /* 0x0000d40402047980 */ /* 0x000ee2000c101900 */
[----:B--2---:R-:W-:Y:S02]  /*1f740*/  @!P2 IMAD R232, R9, R230, RZ ;  /* 0x000000e609e8a224 */ /* 0x004fe400078e02ff */
[----:B---3--:R-:W-:-:S05]  /*1f750*/  IMAD R9, R4, R229, RZ ;  /* 0x000000e504097224 */ /* 0x008fca00078e02ff */
[----:B------:R-:W-:Y:S02]  /*1f760*/  IADD3 R4, PT, PT, R9, R232, RZ ;  /* 0x000000e809047210 */ /* 0x000fe40007ffe0ff */
.L_x_2427:
[----:B------:R-:W-:Y:S05]  /*1f770*/  BSYNC.RECONVERGENT B0 ;  /* 0x0000000000007941 */ /* 0x000fea0003800200 */
.L_x_2426:
[----:B------:R1:W5:Y:S01]  /*1f780*/  @!P2 LD.E.64 R34, desc[UR4][R2.64+0x80] ;  /* 0x000080040222a980 */ /* 0x000362000c101b00 */
[----:B------:R-:W-:Y:S05]  /*1f790*/  WARPSYNC.ALL ;  /* 0x0000000000007948 */ /* 0x000fea0003800000 */
[----:B------:R1:W5:Y:S01]  /*1f7a0*/  LD.E.64 R32, desc[UR4][R2.64+0x90] ;  /* 0x0000900402207980 */ /* 0x000362000c101b00 */
[----:B------:R-:W-:Y:S02]  /*1f7b0*/  LOP3.LUT P0, RZ, R167, 0x3, RZ, 0xc0, !PT ;  /* 0x00000003a7ff7812 */ /* 0x000fe4000780c0ff */
[----:B------:R-:W-:Y:S01]  /*1f7c0*/  SHF.L.U32 R231, R231, 0x6, RZ ;  /* 0x00000006e7e77819 */ /* 0x000fe200000006ff */
[----:B------:R1:W5:Y:S04]  /*1f7d0*/  LD.E.64 R30, desc[UR4][R2.64+0x70] ;  /* 0x00007004021e7980 */ /* 0x000368000c101b00 */
[----:B------:R1:W5:Y:S01]  /*1f7e0*/  LD.E.64 R36, desc[UR4][R2.64+0xa0] ;  /* 0x0000a00402247980 */ /* 0x000362000c101b00 */
[----:B------:R-:W-:Y:S06]  /*1f7f0*/  BAR.SYNC.DEFER_BLOCKING 0x0 ;  /* 0x0000000000007b1d */ /* 0x000fec0000010000 */
[----:B------:R1:W2:Y:S04]  /*1f800*/  LDS.128 R20, [R24] ;  /* 0x0000000018147984 */ /* 0x0002a80000000c00 */
[----:B------:R1:W3:Y:S04]  /*1f810*/  LDS.128 R16, [R24+0x800] ;  /* 0x0008000018107984 */ /* 0x0002e80000000c00 */
[----:B------:R1:W4:Y:S04]  /*1f820*/  LDS.128 R12, [R24+0x1000] ;  /* 0x00100000180c7984 */ /* 0x0003280000000c00 */
[----:B------:R1:W1:Y:S01]  /*1f830*/  LDS.128 R8, [R24+0x1800] ;  /* 0x0018000018087984 */ /* 0x0002620000000c00 */
[----:B------:R-:W-:Y:S04]  /*1f840*/  BSSY.RECONVERGENT B0, `(.L_x_2428) ;  /* 0x000000c000007945 */ /* 0x000fe80003800200 */
[----:B------:R-:W-:Y:S05]  /*1f850*/  @P0 BRA `(.L_x_2429) ;  /* 0x0000000000280947 */ /* 0x000fea0003800000 */
[----:B------:R-:W-:Y:S01]  /*1f860*/  IMAD.IADD R4, R231, 0x1, R4 ;  /* 0x00000001e7047824 */ /* 0x000fe200078e0204 */
[C---:B------:R-:W-:Y:S01]  /*1f870*/  ISETP.GE.AND P3, PT, R5.reuse, R234, PT ;  /* 0x000000ea0500720c */ /* 0x040fe20003f66270 */
[----:B------:R-:W-:-:S03]  /*1f880*/  VIADD R25, R5, 0x8 ;  /* 0x0000000805197836 */ /* 0x000fc60000000000 */
[C---:B-1----:R-:W-:Y:S02]  /*1f890*/  IADD3 R24, P0, PT, R4.reuse, R5, RZ ;  /* 0x0000000504187210 */ /* 0x042fe40007f1e0ff */
[----:B------:R-:W-:Y:S02]  /*1f8a0*/  ISETP.GE.AND P1, PT, R25, R234, PT ;  /* 0x000000ea1900720c */ /* 0x000fe40003f26270 */
[----:B------:R-:W-:Y:S02]  /*1f8b0*/  LEA.HI.X.SX32 R5, R4, RZ, 0x1, P0 ;  /* 0x000000ff04057211 */ /* 0x000fe400000f0eff */
[----:B-----5:R-:W-:-:S04]  /*1f8c0*/  LEA R4, P0, R24, R36, 0x2 ;  /* 0x0000002418047211 */ /* 0x020fc800078010ff */
[----:B------:R-:W-:-:S05]  /*1f8d0*/  LEA.HI.X R5, R24, R37, R5, 0x2, P0 ;  /* 0x0000002518057211 */ /* 0x000fca00000f1405 */
[----:B------:R1:W-:Y:S04]  /*1f8e0*/  @!P3 ST.E desc[UR4][R4.64], R7 ;  /* 0x000000070400b985 */ /* 0x0003e8000c101904 */
[----:B------:R1:W-:Y:S02]  /*1f8f0*/  @!P1 ST.E desc[UR4][R4.64+0x20], R6 ;  /* 0x0000200604009985 */ /* 0x0003e4000c101904 */
.L_x_2429:
[----:B------:R-:W-:Y:S05]  /*1f900*/  BSYNC.RECONVERGENT B0 ;  /* 0x0000000000007941 */ /* 0x000fea0003800200 */
.L_x_2428:
[----:B-1----:R-:W2:Y:S01]  /*1f910*/  LD.E R3, desc[UR4][R2.64+0xc0] ;  /* 0x0000c00402037980 */ /* 0x002ea2000c101900 */
[----:B------:R-:W-:Y:S01]  /*1f920*/  MOV R24, R166 ;  /* 0x000000a600187202 */ /* 0x000fe20000000f00 */
[----:B------:R-:W-:Y:S01]  /*1f930*/  IMAD.MOV.U32 R25, RZ, RZ, RZ ;  /* 0x000000ffff197224 */ /* 0x000fe200078e00ff */
[----:B------:R-:W-:Y:S01]  /*1f940*/  SHF.R.U32.HI R167, RZ, 0x3, R167 ;  /* 0x00000003ffa77819 */ /* 0x000fe200000116a7 */
[-C--:B-----5:R-:W-:Y:S01]  /*1f950*/  @!P2 IMAD R4, R35, R230.reuse, RZ ;  /* 0x000000e62304a224 */ /* 0x0a0fe200078e02ff */
[----:B------:R-:W-:Y:S01]  /*1f960*/  BSSY.RECONVERGENT B0, `(.L_x_2430) ;  /* 0x0000027000007945 */ /* 0x000fe20003800200 */
[----:B------:R-:W-:Y:S01]  /*1f970*/  @!P2 IMAD.WIDE.U32 R6, R34, R230, RZ ;  /* 0x000000e62206a225 */ /* 0x000fe200078e00ff */
[----:B------:R-:W-:-:S03]  /*1f980*/  @P2 MOV R6, R28 ;  /* 0x0000001c00062202 */ /* 0x000fc60000000f00 */
[----:B------:R-:W-:-:S04]  /*1f990*/  IMAD.WIDE.U32 R24, R231, R26, R24 ;  /* 0x0000001ae7187225 */ /* 0x000fc800078e0018 */
[----:B------:R-:W-:Y:S02]  /*1f9a0*/  IMAD R5, R33, R229, RZ ;  /* 0x000000e521057224 */ /* 0x000fe400078e02ff */
[----:B------:R-:W-:Y:S02]  /*1f9b0*/  IMAD R231, R27, R231, RZ ;  /* 0x000000e71be77224 */ /* 0x000fe400078e02ff */
[----:B------:R-:W-:-:S03]  /*1f9c0*/  IMAD.WIDE.U32 R32, R32, R229, RZ ;  /* 0x000000e520207225 */ /* 0x000fc600078e00ff */
[----:B------:R-:W-:Y:S01]  /*1f9d0*/  IADD3 R231, PT, PT, R25, R231, RZ ;  /* 0x000000e719e77210 */ /* 0x000fe20007ffe0ff */
[----:B------:R-:W-:Y:S01]  /*1f9e0*/  @!P2 IMAD.IADD R4, R7, 0x1, R4 ;  /* 0x000000010704a824 */ /* 0x000fe200078e0204 */
[----:B------:R-:W-:Y:S01]  /*1f9f0*/  IADD3 R7, PT, PT, R167, 0x10, RZ ;  /* 0x00000010a7077810 */ /* 0x000fe20007ffe0ff */
[----:B------:R-:W-:Y:S01]  /*1fa00*/  @P2 IMAD.IADD R4, R29, 0x1, R0 ;  /* 0x000000011d042824 */ /* 0x000fe200078e0200 */
[----:B------:R-:W-:Y:S01]  /*1fa10*/  IADD3 R32, P3, P2, R32, R24, R6 ;  /* 0x0000001820207210 */ /* 0x000fe20007a7e006 */
[----:B------:R-:W-:-:S05]  /*1fa20*/  IMAD.IADD R5, R33, 0x1, R5 ;  /* 0x0000000121057824 */ /* 0x000fca00078e0205 */
[----:B------:R-:W-:Y:S01]  /*1fa30*/  IADD3.X R33, PT, PT, R5, R231, R4, P3, P2 ;  /* 0x000000e705217210 */ /* 0x000fe20001fe4404 */
[C---:B------:R-:W-:Y:S01]  /*1fa40*/  VIADD R5, R167.reuse, 0x20 ;  /* 0x00000020a7057836 */ /* 0x040fe20000000000 */
[----:B--2---:R-:W-:Y:S02]  /*1fa50*/  ISETP.GE.AND P1, PT, R166, R3, PT ;  /* 0x00000003a600720c */ /* 0x004fe40003f26270 */
[C---:B------:R-:W-:Y:S02]  /*1fa60*/  IADD3 R3, PT, PT, R167.reuse, 0x30, RZ ;  /* 0x00000030a7037810 */ /* 0x040fe40007ffe0ff */
[-C--:B------:R-:W-:Y:S02]  /*1fa70*/  ISETP.GE.OR P0, PT, R167, R234.reuse, P1 ;  /* 0x000000eaa700720c */ /* 0x080fe40000f06670 */
[-C--:B------:R-:W-:Y:S02]  /*1fa80*/  ISETP.GE.OR P4, PT, R7, R234.reuse, P1 ;  /* 0x000000ea0700720c */ /* 0x080fe40000f86670 */
[----:B------:R-:W-:-:S02]  /*1fa90*/  ISETP.GE.OR P3, PT, R5, R234, P1 ;  /* 0x000000ea0500720c */ /* 0x000fc40000f66670 */
[----:B------:R-:W-:-:S07]  /*1faa0*/  ISETP.GE.OR P1, PT, R3, R234, P1 ;  /* 0x000000ea0300720c */ /* 0x000fce0000f26670 */
[----:B------:R-:W-:Y:S02]  /*1fab0*/  @!P0 IMAD R0, R27, R167, RZ ;  /* 0x000000a71b008224 */ /* 0x000fe400078e02ff */
[----:B------:R-:W-:-:S04]  /*1fac0*/  @!P0 IMAD.WIDE.U32 R24, R167, R26, R32 ;  /* 0x0000001aa7188225 */ /* 0x000fc800078e0020 */
[----:B------:R-:W-:Y:S01]  /*1fad0*/  @!P0 IMAD.IADD R25, R25, 0x1, R0 ;  /* 0x0000000119198824 */ /* 0x000fe200078e0200 */
[----:B------:R-:W-:-:S04]  /*1fae0*/  @!P0 LEA R2, P2, R24, R30, 0x1 ;  /* 0x0000001e18028211 */ /* 0x000fc800078408ff */
[----:B------:R-:W-:-:S05]  /*1faf0*/  @!P0 LEA.HI.X R3, R24, R31, R25, 0x1, P2 ;  /* 0x0000001f18038211 */ /* 0x000fca00010f0c19 */
[----:B------:R1:W-:Y:S01]  /*1fb00*/  @!P0 ST.E.128 desc[UR4][R2.64], R20 ;  /* 0x0000001402008985 */ /* 0x0003e2000c101d04 */
        /* <DEDUP_REMOVED lines=11> */
[----:B---3--:R2:W-:Y:S02]  /*1fbc0*/  ST.E.128 desc[UR4][R2.64], R16 ;  /* 0x0000001002007985 */ /* 0x0085e4000c101d04 */
.L_x_2431:
[----:B------:R-:W-:Y:S05]  /*1fbd0*/  BSYNC.RECONVERGENT B0 ;  /* 0x0000000000007941 */ /* 0x000fea0003800200 */
.L_x_2430:
[----:B------:R-:W-:Y:S04]  /*1fbe0*/  BSSY.RECONVERGENT B0, `(.L_x_2432) ;  /* 0x000000d000007945 */ /* 0x000fe80003800200 */
[----:B------:R-:W-:Y:S05]  /*1fbf0*/  @P3 BRA `(.L_x_2433) ;  /* 0x00000000002c3947 */ /* 0x000fea0003800000 */
[----:B------:R-:W-:Y:S01]  /*1fc00*/  IADD3 R5, P0, PT, R167, 0x20, RZ ;  /* 0x00000020a7057810 */ /* 0x000fe20007f1e0ff */
[----:B------:R-:W-:Y:S01]  /*1fc10*/  IMAD.MOV.U32 R6, RZ, RZ, R32 ;  /* 0x000000ffff067224 */ /* 0x000fe200078e0020 */
[----:B------:R-:W-:-:S03]  /*1fc20*/  MOV R7, R33 ;  /* 0x0000002100077202 */ /* 0x000fc60000000f00 */
[----:B-12---:R-:W-:Y:S02]  /*1fc30*/  IMAD.X R3, RZ, RZ, RZ, P0 ;  /* 0x000000ffff037224 */ /* 0x006fe400000e06ff */
[----:B------:R-:W-:-:S04]  /*1fc40*/  IMAD.WIDE.U32 R6, R26, R5, R6 ;  /* 0x000000051a067225 */ /* 0x000fc800078e0006 */
[----:B------:R-:W-:Y:S01]  /*1fc50*/  IMAD R3, R3, R26, RZ ;  /* 0x0000001a03037224 */ /* 0x000fe200078e02ff */
[----:B------:R-:W-:-:S03]  /*1fc60*/  LEA R2, P0, R6, R30, 0x1 ;  /* 0x0000001e06027211 */ /* 0x000fc600078008ff */
[----:B------:R-:W-:-:S05]  /*1fc70*/  IMAD R3, R27, R5, R3 ;  /* 0x000000051b037224 */ /* 0x000fca00078e0203 */
[----:B------:R-:W-:-:S04]  /*1fc80*/  IADD3 R3, PT, PT, R7, R3, RZ ;  /* 0x0000000307037210 */ /* 0x000fc80007ffe0ff */
[----:B------:R-:W-:-:S05]  /*1fc90*/  LEA.HI.X R3, R6, R31, R3, 0x1, P0 ;  /* 0x0000001f06037211 */ /* 0x000fca00000f0c03 */
[----:B----4-:R1:W-:Y:S02]  /*1fca0*/  ST.E.128 desc[UR4][R2.64], R12 ;  /* 0x0000000c02007985 */ /* 0x0103e4000c101d04 */
.L_x_2433:
[----:B------:R-:W-:Y:S05]  /*1fcb0*/  BSYNC.RECONVERGENT B0 ;  /* 0x0000000000007941 */ /* 0x000fea0003800200 */
.L_x_2432:
[----:B------:R-:W-:-:S04]  /*1fcc0*/  MOV R229, 0x0 ;  /* 0x0000000000e57802 */ /* 0x000fc80000000f00 */
[----:B-1234-:R-:W-:Y:S05]  /*1fcd0*/  @P1 RET.REL.NODEC R228 `(_ZN5flash24flash_fwd_splitkv_kernelI23Flash_fwd_kernel_traitsILi64ELi64ELi256ELi4ELb0ELb0EN7cutlass10bfloat16_tE19Flash_kernel_traitsILi64ELi64ELi256ELi4ES3_EELb0ELb1ELb0ELb0ELb0ELb1ELb0ELb0EEEvNS_16Flash_fwd_paramsE) ;  /* 0xfffffe00e4c81950 */ /* 0x01efea0003c3ffff */
[----:B------:R-:W-:Y:S01]  /*1fce0*/  IADD3 R167, P0, PT, R167, 0x30, RZ ;  /* 0x00000030a7a77810 */ /* 0x000fe20007f1e0ff */
[----:B------:R-:W-:Y:S01]  /*1fcf0*/  IMAD.MOV.U32 R5, RZ, RZ, R33 ;  /* 0x000000ffff057224 */ /* 0x000fe200078e0021 */
[----:B------:R-:W-:Y:S01]  /*1fd00*/  MOV R4, R32 ;  /* 0x0000002000047202 */ /* 0x000fe20000000f00 */
[----:B------:R-:W-:Y:S01]  /*1fd10*/  IMAD.MOV.U32 R229, RZ, RZ, 0x0 ;  /* 0x00000000ffe57424 */ /* 0x000fe200078e00ff */
[----:B------:R-:W-:-:S03]  /*1fd20*/  IADD3.X R3, PT, PT, RZ, RZ, RZ, P0, !PT ;  /* 0x000000ffff037210 */ /* 0x000fc600007fe4ff */
[----:B------:R-:W-:-:S04]  /*1fd30*/  IMAD.WIDE.U32 R4, R26, R167, R4 ;  /* 0x000000a71a047225 */ /* 0x000fc800078e0004 */
[----:B------:R-:W-:Y:S01]  /*1fd40*/  IMAD R3, R3, R26, RZ ;  /* 0x0000001a03037224 */ /* 0x000fe200078e02ff */
[----:B------:R-:W-:-:S03]  /*1fd50*/  LEA R2, P0, R4, R30, 0x1 ;  /* 0x0000001e04027211 */ /* 0x000fc600078008ff */
[----:B------:R-:W-:-:S05]  /*1fd60*/  IMAD R3, R27, R167, R3 ;  /* 0x000000a71b037224 */ /* 0x000fca00078e0203 */
[----:B------:R-:W-:-:S04]  /*1fd70*/  IADD3 R3, PT, PT, R5, R3, RZ ;  /* 0x0000000305037210 */ /* 0x000fc80007ffe0ff */
[----:B------:R-:W-:-:S05]  /*1fd80*/  LEA.HI.X R3, R4, R31, R3, 0x1, P0 ;  /* 0x0000001f04037211 */ /* 0x000fca00000f0c03 */
[----:B------:R1:W-:Y:S02]  /*1fd90*/  ST.E.128 desc[UR4][R2.64], R8 ;  /* 0x0000000802007985 */ /* 0x0003e4000c101d04 */
[----:B-1----:R-:W-:Y:S05]  /*1fda0*/  RET.REL.NODEC R228 `(_ZN5flash24flash_fwd_splitkv_kernelI23Flash_fwd_kernel_traitsILi64ELi64ELi256ELi4ELb0ELb0EN7cutlass10bfloat16_tE19Flash_kernel_traitsILi64ELi64ELi256ELi4ES3_EELb0ELb1ELb0ELb0ELb0ELb1ELb0ELb0EEEvNS_16Flash_fwd_paramsE) ;  /* 0xfffffe00e4947950 */ /* 0x002fea0003c3ffff */
.L_x_2425:
[----:B------:R-:W-:Y:S01]  /*1fdb0*/  MOV R5, 0x2 ;  /* 0x0000000200057802 */ /* 0x000fe20000000f00 */
[----:B------:R-:W-:Y:S01]  /*1fdc0*/  IMAD.MOV.U32 R4, RZ, RZ, 0x1f ;  /* 0x0000001fff047424 */ /* 0x000fe200078e00ff */
[----:B------:R-:W-:-:S07]  /*1fdd0*/  MOV R6, 0xffffffff ;  /* 0xffffffff00067802 */ /* 0x000fce0000000f00 */
[----:B-1---5:R-:W-:Y:S05]  /*1fde0*/  WARPSYNC.COLLECTIVE R6, `(.L_x_2434) ;  /* 0x0000000006087348 */ /* 0x022fea0003c00000 */
[----:B------:R2:W3:Y:S02]  /*1fdf0*/  SHFL.BFLY P0, R13, R252, R5, R4 ;  /* 0x0c000005fc0d7389 */ /* 0x0004e40000000004 */
[----:B-123-5:R-:W-:Y:S05]  /*1fe00*/  ENDCOLLECTIVE ;  /* 0x000000000000791b */ /* 0x02efea0003800000 */
.L_x_2434:
[----:B------:R-:W-:Y:S02]  /*1fe10*/  IMAD.MOV.U32 R11, RZ, RZ, R13 ;  /* 0x000000ffff0b7224 */ /* 0x000fe400078e000d */
[----:B------:R-:W-:Y:S02]  /*1fe20*/  IMAD.MOV.U32 R5, RZ, RZ, 0x1 ;  /* 0x00000001ff057424 */ /* 0x000fe400078e00ff */
[----:B------:R-:W-:-:S05]  /*1fe30*/  FADD.FTZ R11, R11, R252 ;  /* 0x000000fc0b0b7221 */ /* 0x000fca0000010000 */
[----:B------:R-:W-:-:S07]  /*1fe40*/  MOV R252, R11 ;  /* 0x0000000b00fc7202 */ /* 0x000fce0000000f00 */
[----:B------:R-:W-:Y:S05]  /*1fe50*/  WARPSYNC.COLLECTIVE R6, `(.L_x_2435) ;  /* 0x0000000006087348 */ /* 0x000fea0003c00000 */
[----:B------:R1:W2:Y:S02]  /*1fe60*/  SHFL.BFLY P0, R13, R252, R5, R4 ;  /* 0x0c000005fc0d7389 */ /* 0x0002a40000000004 */
[----:B-12---:R-:W-:Y:S05]  /*1fe70*/  ENDCOLLECTIVE ;  /* 0x000000000000791b */ /* 0x006fea0003800000 */
.L_x_2435:
[----:B------:R-:W-:Y:S01]  /*1fe80*/  MOV R252, R249 ;  /* 0x000000f900fc7202 */ /* 0x000fe20000000f00 */
[----:B------:R-:W-:Y:S01]  /*1fe90*/  IMAD.MOV.U32 R5, RZ, RZ, 0x2 ;  /* 0x00000002ff057424 */ /* 0x000fe200078e00ff */
[----:B------:R-:W-:-:S07]  /*1fea0*/  MOV R8, R13 ;  /* 0x0000000d00087202 */ /* 0x000fce0000000f00 */
[----:B------:R-:W-:Y:S05]  /*1feb0*/  WARPSYNC.COLLECTIVE R6, `(.L_x_2436) ;  /* 0x0000000006087348 */ /* 0x000fea0003c00000 */
[----:B------:R1:W2:Y:S02]  /*1fec0*/  SHFL.BFLY P0, R13, R252, R5, R4 ;  /* 0x0c000005fc0d7389 */ /* 0x0002a40000000004 */
[----:B-12---:R-:W-:Y:S05]  /*1fed0*/  ENDCOLLECTIVE ;  /* 0x000000000000791b */ /* 0x006fea0003800000 */
.L_x_2436:
[----:B------:R-:W-:Y:S01]  /*1fee0*/  FADD.FTZ R8, R11, R8 ;  /* 0x000000080b087221 */ /* 0x000fe20000010000 */
[----:B------:R-:W-:Y:S01]  /*1fef0*/  FADD.FTZ R10, R13, R249 ;  /* 0x000000f90d0a7221 */ /* 0x000fe20000010000 */
[----:B------:R-:W-:-:S04]  /*1ff00*/  MOV R5, 0x1 ;  /* 0x0000000100057802 */ /* 0x000fc80000000f00 */
[----:B------:R-:W-:-:S07]  /*1ff10*/  MOV R252, R10 ;  /* 0x0000000a00fc7202 */ /* 0x000fce0000000f00 */
[----:B------:R-:W-:Y:S05]  /*1ff20*/  WARPSYNC.COLLECTIVE R6, `(.L_x_2437) ;  /* 0x0000000006087348 */ /* 0x000fea0003c00000 */
[----:B------:R1:W2:Y:S02]  /*1ff30*/  SHFL.BFLY P0, R13, R252, R5, R4 ;  /* 0x0c000005fc0d7389 */ /* 0x0002a40000000004 */
[----:B-12---:R-:W-:Y:S05]  /*1ff40*/  ENDCOLLECTIVE ;  /* 0x000000000000791b */ /* 0x006fea0003800000 */
.L_x_2437:
[----:B------:R-:W-:Y:S05]  /*1ff50*/  BRA `(.L_x_2438) ;  /* 0xfffffff000087947 */ /* 0x000fea000383ffff */
.L_x_2439:
        /* <DEDUP_REMOVED lines=10> */
.L_x_14733:


//--------------------- .text._ZN5flash24flash_fwd_splitkv_kernelI23Flash_fwd_kernel_traitsILi64ELi64ELi256ELi4ELb0ELb0EN7cutlass10bfloat16_tE19Flash_kernel_traitsILi64ELi64ELi256ELi4ES3_EELb0ELb1ELb0ELb0ELb0ELb0ELb0ELb1EEEvNS_16Flash_fwd_paramsE --------------------------
	.section	.text._ZN5flash24flash_fwd_splitkv_kernelI23Flash_fwd_kernel_traitsILi64ELi64ELi256ELi4ELb0ELb0EN7cutlass10bfloat16_tE19Flash_kernel_traitsILi64ELi64ELi256ELi4ES3_EELb0ELb1ELb0ELb0ELb0ELb0ELb0ELb1EEEvNS_16Flash_fwd_paramsE,"ax",@progbits
	.align	128
        .global         _ZN5flash24flash_fwd_splitkv_kernelI23Flash_fwd_kernel_traitsILi64ELi64ELi256ELi4ELb0ELb0EN7cutlass10bfloat16_tE19Flash_kernel_traitsILi64ELi64ELi256ELi4ES3_EELb0ELb1ELb0ELb0ELb0ELb0ELb0ELb1EEEvNS_16Flash_fwd_paramsE
        .type           _ZN5flash24flash_fwd_splitkv_kernelI23Flash_fwd_kernel_traitsILi64ELi64ELi256ELi4ELb0ELb0EN7cutlass10bfloat16_tE19Flash_kernel_traitsILi64ELi64ELi256ELi4ES3_EELb0ELb1ELb0ELb0ELb0ELb0ELb0ELb1EEEvNS_16Flash_fwd_paramsE,@function
        .size           _ZN5flash24flash_fwd_splitkv_kernelI23Flash_fwd_kernel_traitsILi64ELi64ELi256ELi4ELb0ELb0EN7cutlass10bfloat16_tE19Flash_kernel_traitsILi64ELi64ELi256ELi4ES3_EELb0ELb1ELb0ELb0ELb0ELb0ELb0ELb1EEEvNS_16Flash_fwd_paramsE,(.L_x_14734 - _ZN5flash24flash_fwd_splitkv_kernelI23Flash_fwd_kernel_traitsILi64ELi64ELi256ELi4ELb0ELb0EN7cutlass10bfloat16_tE19Flash_kernel_traitsILi64ELi64ELi256ELi4ES3_EELb0ELb1ELb0ELb0ELb0ELb0ELb0ELb1EEEvNS_16Flash_fwd_paramsE)
        .other          _ZN5flash24flash_fwd_splitkv_kernelI23Flash_fwd_kernel_traitsILi64ELi64ELi256ELi4ELb0ELb0EN7cutlass10bfloat16_tE19Flash_kernel_traitsILi64ELi64ELi256ELi4ES3_EELb0ELb1ELb0ELb0ELb0ELb0ELb0ELb1EEEvNS_16Flash_fwd_paramsE,@"STO_CUDA_ENTRY STV_DEFAULT"
_ZN5flash24flash_fwd_splitkv_kernelI23Flash_fwd_kernel_traitsILi64ELi64ELi256ELi4ELb0ELb0EN7cutlass10bfloat16_tE19Flash_kernel_traitsILi64ELi64ELi256ELi4ES3_EELb0ELb1ELb0ELb0ELb0ELb0ELb0ELb1EEEvNS_16Flash_fwd_paramsE:
.text._ZN5flash24flash_fwd_splitkv_kernelI23Flash_fwd_kernel_traitsILi64ELi64ELi256ELi4ELb0ELb0EN7cutlass10bfloat16_tE19Flash_kernel_traitsILi64ELi64ELi256ELi4ES3_EELb0ELb1ELb0ELb0ELb0ELb0ELb0ELb1EEEvNS_16Flash_fwd_paramsE:
        /* <DEDUP_REMOVED lines=8> */
[----:B-1-34-:R-:W-:Y:S05]  /*0080*/  CALL.REL.NOINC `($_ZN5flash24flash_fwd_splitkv_kernelI23Flash_fwd_kernel_traitsILi64ELi64ELi256ELi4ELb0ELb0EN7cutlass10bfloat16_tE19Flash_kernel_traitsILi64ELi64ELi256ELi4ES3_EELb0ELb1ELb0ELb0ELb0ELb0ELb0ELb1EEEvNS_16Flash_fwd_paramsE$_ZN5flash30compute_attn_1rowblock_splitkvI23Flash_fwd_kernel_traitsILi64ELi64ELi256ELi4ELb0ELb0EN7cutlass10bfloat16_tE19Flash_kernel_traitsILi64ELi64ELi256ELi4ES3_EELb0ELb1ELb0ELb0ELb0ELb0ELb0ELb1ENS_16Flash_fwd_paramsEEEvRKT8_iiiii) ;  /* 0x0000000000087944 */ /* 0x01afea0003c00000 */
[----:B------:R-:W-:Y:S05]  /*0090*/  BSYNC.RECONVERGENT B3 ;  /* 0x0000000000037941 */ /* 0x000fea0003800200 */
.L_x_2440:
[----:B------:R-:W-:Y:S05]  /*00a0*/  EXIT ;  /* 0x000000000000794d */ /* 0x000fea0003800000 */
        .type           $_ZN5flash24flash_fwd_splitkv_kernelI23Flash_fwd_kernel_traitsILi64ELi64ELi256ELi4ELb0ELb0EN7cutlass10bfloat16_tE19Flash_kernel_traitsILi64ELi64ELi256ELi4ES3_EELb0ELb1ELb0ELb0ELb0ELb0ELb0ELb1EEEvNS_16Flash_fwd_paramsE$_ZN5flash30compute_attn_1rowblock_splitkvI23Flash_fwd_kernel_traitsILi64ELi64ELi256ELi4ELb0ELb0EN7cutlass10bfloat16_tE19Flash_kernel_traitsILi64ELi64ELi256ELi4ES3_EELb0ELb1ELb0ELb0ELb0ELb0ELb0ELb1ENS_16Flash_fwd_paramsEEEvRKT8_iiiii,@function
        .size           $_ZN5flash24flash_fwd_splitkv_kernelI23Flash_fwd_kernel_traitsILi64ELi64ELi256ELi4ELb0ELb0EN7cutlass10bfloat16_tE19Flash_kernel_traitsILi64ELi64ELi256ELi4ES3_EELb0ELb1ELb0ELb0ELb0ELb0ELb0ELb1EEEvNS_16Flash_fwd_paramsE$_ZN5flash30compute_attn_1rowblock_splitkvI23Flash_fwd_kernel_traitsILi64ELi64ELi256ELi4ELb0ELb0EN7cutlass10bfloat16_tE19Flash_kernel_traitsILi64ELi64ELi256ELi4ES3_EELb0ELb1ELb0ELb0ELb0ELb0ELb0ELb1ENS_16Flash_fwd_paramsEEEvRKT8_iiiii,(.L_x_14734 - $_ZN5flash24flash_fwd_splitkv_kernelI23Flash_fwd_kernel_traitsILi64ELi64ELi256ELi4ELb0ELb0EN7cutlass10bfloat16_tE19Flash_kernel_traitsILi64ELi64ELi256ELi4ES3_EELb0ELb1ELb0ELb0ELb0ELb0ELb0ELb1EEEvNS_16Flash_fwd_paramsE$_ZN5flash30compute_attn_1rowblock_splitkvI23Flash_fwd_kernel_traitsILi64ELi64ELi256ELi4ELb0ELb0EN7cutlass10bfloat16_tE19Flash_kernel_traitsILi64ELi64ELi256ELi4ES3_EELb0ELb1ELb0ELb0ELb0ELb0ELb0ELb1ENS_16Flash_fwd_paramsEEEvRKT8_iiiii)
$_ZN5flash24flash_fwd_splitkv_kernelI23Flash_fwd_kernel_traitsILi64ELi64ELi256ELi4ELb0ELb0EN7cutlass10bfloat16_tE19Flash_kernel_traitsILi64ELi64ELi256ELi4ES3_EELb0ELb1ELb0ELb0ELb0ELb0ELb0ELb1EEEvNS_16Flash_fwd_paramsE$_ZN5flash30compute_attn_1rowblock_splitkvI23Flash_fwd_kernel_traitsILi64ELi64ELi256ELi4ELb0ELb0EN7cutlass10bfloat16_tE19Flash_kernel_traitsILi64ELi64ELi256ELi4ES3_EELb0ELb1ELb0ELb0ELb0ELb0ELb0ELb1ENS_16Flash_fwd_paramsEEEvRKT8_iiiii:
[----:B------:R-:W1:Y:S02]  /*00b0*/  LDCU.64 UR6, c[0x0][0x358] ;  /* 0x00006b00ff0677ac */ /* 0x000e640008000a00 */
[----:B-1----:R-:W2:Y:S04]  /*00c0*/  LD.E.64 R6, desc[UR6][R164.64+0xe0] ;  /* 0x0000e006a4067980 */ /* 0x002ea8000c101b00 */
[----:B------:R-:W3:Y:S04]  /*00d0*/  LD.E.64 R2, desc[UR6][R164.64+0xe8] ;  /* 0x0000e806a4027980 */ /* 0x000ee8000c101b00 */
[----:B------:R-:W4:Y:S01]  /*00e0*/  LD.E.64 R8, desc[UR6][R164.64+0xf0] ;  /* 0x0000f006a4087980 */ /* 0x000f22000c101b00 */
[----:B------:R-:W-:Y:S01]  /*00f0*/  IMAD.SHL.U32 R58, R234, 0x4, RZ ;  /* 0x00000004ea3a7824 */ /* 0x000fe200078e00ff */
[----:B------:R-:W-:-:S02]  /*0100*/  SHF.R.U32.HI R57, RZ, 0x1e, R234 ;  /* 0x0000001eff397819 */ /* 0x000fc400000116ea */
[----:B------:R-:W4:Y:S01]  /*0110*/  LD.E.64 R4, desc[UR6][R164.64+0xf8] ;  /* 0x0000f806a4047980 */ /* 0x000f22000c101b00 */
[----:B------:R-:W-:Y:S02]  /*0120*/  IMAD.MOV.U32 R12, RZ, RZ, RZ ;  /* 0x000000ffff0c7224 */ /* 0x000fe400078e00ff */
[----:B------:R-:W-:Y:S01]  /*0130*/  IMAD.MOV.U32 R238, RZ, RZ, -0x1 ;  /* 0xffffffffffee7424 */ /* 0x000fe200078e00ff */
[C---:B--2---:R-:W-:Y:S02]  /*0140*/  ISETP.NE.U32.AND P5, PT, R6.reuse, RZ, PT ;  /* 0x000000ff0600720c */ /* 0x044fe40003fa5070 */
[----:B------:R-:W-:Y:S02]  /*0150*/  ISETP.NE.U32.AND P1, PT, R6, RZ, PT ;  /* 0x000000ff0600720c */ /* 0x000fe40003f25070 */
[----:B---3--:R-:W-:Y:S02]  /*0160*/  ISETP.NE.U32.AND P3, PT, R2, RZ, PT ;  /* 0x000000ff0200720c */ /* 0x008fe40003f65070 */
[----:B------:R-:W-:-:S02]  /*0170*/  ISETP.NE.AND.EX P5, PT, R7, RZ, PT, P5 ;  /* 0x000000ff0700720c */ /* 0x000fc40003fa5350 */
[C---:B----4-:R-:W-:Y:S02]  /*0180*/  ISETP.NE.U32.AND P4, PT, R8.reuse, RZ, PT ;  /* 0x000000ff0800720c */ /* 0x050fe40003f85070 */
[----:B------:R-:W-:Y:S02]  /*0190*/  ISETP.NE.AND.EX P3, PT, R3, RZ, PT, P3 ;  /* 0x000000ff0300720c */ /* 0x000fe40003f65330 */
[----:B------:R-:W-:Y:S02]  /*01a0*/  ISETP.NE.AND.EX P4, PT, R9, RZ, PT, P4 ;  /* 0x000000ff0900720c */ /* 0x000fe40003f85340 */
[----:B------:R-:W-:Y:S02]  /*01b0*/  IADD3 R20, P0, PT, R8, R58, RZ ;  /* 0x0000003a08147210 */ /* 0x000fe40007f1e0ff */
[----:B------:R-:W-:Y:S01]  /*01c0*/  ISETP.NE.AND.EX P1, PT, R7, RZ, PT, P1 ;  /* 0x000000ff0700720c */ /* 0x000fe20003f25310 */
[----:B------:R-:W-:Y:S02]  /*01d0*/  IMAD.WIDE.U32 R6, R234, 0x4, R6 ;  /* 0x00000004ea067825 */ /* 0x000fe400078e0006 */
[----:B------:R-:W5:Y:S02]  /*01e0*/  @!P5 LD.E R237, desc[UR6][R164.64+0xb4] ;  /* 0x0000b406a4edd980 */ /* 0x000f64000c101900 */
[----:B------:R-:W-:-:S02]  /*01f0*/  IMAD.X R21, R9, 0x1, R57, P0 ;  /* 0x0000000109157824 */ /* 0x000fc400000e0639 */
[----:B------:R-:W5:Y:S04]  /*0200*/  @!P3 LD.E R56, desc[UR6][R164.64+0xb8] ;  /* 0x0000b806a438b980 */ /* 0x000f68000c101900 */
[----:B------:R-:W5:Y:S01]  /*0210*/  @P4 LD.E R12, desc[UR6][R20.64] ;  /* 0x00000006140c4980 */ /* 0x000f62000c101900 */
[----:B------:R-:W-:-:S03]  /*0220*/  ISETP.NE.U32.AND P2, PT, R2, RZ, PT ;  /* 0x000000ff0200720c */ /* 0x000fc60003f45070 */
[----:B------:R-:W5:Y:S01]  /*0230*/  @P1 LD.E R238, desc[UR6][R6.64] ;  /* 0x0000000606ee1980 */ /* 0x000f62000c101900 */
[----:B------:R-:W-:-:S03]  /*0240*/  ISETP.NE.AND.EX P2, PT, R3, RZ, PT, P2 ;  /* 0x000000ff0300720c */ /* 0x000fc60003f45320 */
[----:B------:R1:W5:Y:S01]  /*0250*/  @P5 LD.E R0, desc[UR6][R6.64+0x4] ;  /* 0x0000040606005980 */ /* 0x000362000c101900 */
[----:B------:R-:W-:Y:S01]  /*0260*/  ISETP.NE.U32.AND P0, PT, R4, RZ, PT ;  /* 0x000000ff0400720c */ /* 0x000fe20003f05070 */
[----:B------:R-:W-:Y:S01]  /*0270*/  BSSY.RECONVERGENT B0, `(.L_x_2441) ;  /* 0x000000a000007945 */ /* 0x000fe20003800200 */
[----:B------:R-:W-:Y:S02]  /*0280*/  IMAD.MOV.U32 R13, RZ, RZ, -0x1 ;  /* 0xffffffffff0d7424 */ /* 0x000fe400078e00ff */
[----:B------:R-:W-:Y:S02]  /*0290*/  ISETP.NE.AND.EX P0, PT, R5, RZ, PT, P0 ;  /* 0x000000ff0500720c */ /* 0x000fe40003f05300 */
[----:B-1----:R-:W-:-:S05]  /*02a0*/  IADD3 R6, P1, PT, R2, R58, RZ ;  /* 0x0000003a02067210 */ /* 0x002fca0007f3e0ff */
[----:B------:R-:W-:Y:S01]  /*02b0*/  IMAD.X R7, R3, 0x1, R57, P1 ;  /* 0x0000000103077824 */ /* 0x000fe200008e0639 */
[----:B------:R-:W-:Y:S07]  /*02c0*/  @!P2 BRA `(.L_x_2442) ;  /* 0x000000000010a947 */ /* 0x000fee0003800000 */
[----:B------:R-:W2:Y:S02]  /*02d0*/  LD.E.U8 R2, desc[UR6][R164.64+0x1b2] ;  /* 0x0001b206a4027980 */ /* 0x000ea4000c101100 */
[----:B--2---:R-:W-:-:S13]  /*02e0*/  ISETP.NE.AND P1, PT, R2, RZ, PT ;  /* 0x000000ff0200720c */ /* 0x004fda0003f25270 */
[----:B------:R-:W-:Y:S05]  /*02f0*/  @!P1 BRA `(.L_x_2442) ;  /* 0x0000000000049947 */ /* 0x000fea0003800000 */
[----:B------:R1:W5:Y:S02]  /*0300*/  LD.E R13, desc[UR6][R6.64] ;  /* 0x00000006060d7980 */ /* 0x000364000c101900 */
.L_x_2442:
[----:B------:R-:W-:Y:S05]  /*0310*/  BSYNC.RECONVERGENT B0 ;  /* 0x0000000000007941 */ /* 0x000fea0003800200 */
.L_x_2441:
[----:B------:R-:W-:Y:S04]  /*0320*/  BSSY.RECONVERGENT B0, `(.L_x_2443) ;  /* 0x0000007000007945 */ /* 0x000fe80003800200 */
[----:B------:R-:W-:Y:S05]  /*0330*/  @!P3 BRA `(.L_x_2444) ;  /* 0x000000000014b947 */ /* 0x000fea0003800000 */
[----:B------:R-:W2:Y:S02]  /*0340*/  LD.E.U8 R2, desc[UR6][R164.64+0x1b2] ;  /* 0x0001b206a4027980 */ /* 0x000ea4000c101100 */
[----:B--2---:R-:W-:-:S13]  /*0350*/  ISETP.NE.AND P1, PT, R2, RZ, PT ;  /* 0x000000ff0200720c */ /* 0x004fda0003f25270 */
[----:B-----5:R-:W2:Y:S02]  /*0360*/  @P1 LD.E R56, desc[UR6][R6.64+0x4] ;  /* 0x0000040606381980 */ /* 0x020ea4000c101900 */
[----:B--2---:R-:W-:-:S06]  /*0370*/  @P1 IADD3 R56, PT, PT, R56, -R13, RZ ;  /* 0x8000000d38381210 */ /* 0x004fcc0007ffe0ff */
[----:B------:R2:W5:Y:S02]  /*0380*/  @!P1 LD.E R56, desc[UR6][R6.64] ;  /* 0x0000000606389980 */ /* 0x000564000c101900 */
.L_x_2444:
[----:B------:R-:W-:Y:S05]  /*0390*/  BSYNC.RECONVERGENT B0 ;  /* 0x0000000000007941 */ /* 0x000fea0003800200 */
.L_x_2443:
[----:B------:R-:W-:Y:S01]  /*03a0*/  BSSY.RECONVERGENT B1, `(.L_x_2445) ;  /* 0x0000012000017945 */ /* 0x000fe20003800200 */
[----:B-----5:R-:W-:Y:S02]  /*03b0*/  @P5 IADD3 R237, PT, PT, -R238, R0, RZ ;  /* 0x00000000eeed5210 */ /* 0x020fe40007ffe1ff */
[----:B------:R-:W-:Y:S01]  /*03c0*/  IADD3 R56, PT, PT, R56, -R12, RZ ;  /* 0x8000000c38387210 */ /* 0x000fe20007ffe0ff */
[----:B------:R-:W-:Y:S05]  /*03d0*/  @!P0 BRA `(.L_x_2446) ;  /* 0x0000000000148947 */ /* 0x000fea0003800000 */
[----:B------:R-:W-:-:S05]  /*03e0*/  IADD3 R2, P0, PT, R4, R58, RZ ;  /* 0x0000003a04027210 */ /* 0x000fca0007f1e0ff */
[----:B------:R-:W-:-:S05]  /*03f0*/  IMAD.X R3, R5, 0x1, R57, P0 ;  /* 0x0000000105037824 */ /* 0x000fca00000e0639 */
[----:B------:R-:W3:Y:S02]  /*0400*/  LD.E R49, desc[UR6][R2.64] ;  /* 0x0000000602317980 */ /* 0x000ee4000c101900 */
[----:B---3--:R-:W-:Y:S01]  /*0410*/  IADD3 R49, PT, PT, R49, -R12, RZ ;  /* 0x8000000c31317210 */ /* 0x008fe20007ffe0ff */
[----:B------:R-:W-:Y:S05]  /*0420*/  BRA `(.L_x_2447) ;  /* 0x0000000000247947 */ /* 0x000fea0003800000 */
.L_x_2446:
[----:B------:R-:W3:Y:S01]  /*0430*/  LD.E.64 R2, desc[UR6][R164.64+0x108] ;  /* 0x00010806a4027980 */ /* 0x000ee2000c101b00 */
[----:B------:R-:W-:Y:S01]  /*0440*/  BSSY.RECONVERGENT B0, `(.L_x_2448) ;  /* 0x0000006000007945 */ /* 0x000fe20003800200 */
[----:B------:R-:W-:Y:S01]  /*0450*/  IMAD.MOV.U32 R49, RZ, RZ, RZ ;  /* 0x000000ffff317224 */ /* 0x000fe200078e00ff */
[----:B---3--:R-:W-:-:S04]  /*0460*/  ISETP.NE.U32.AND P0, PT, R2, RZ, PT ;  /* 0x000000ff0200720c */ /* 0x008fc80003f05070 */
[----:B------:R-:W-:-:S13]  /*0470*/  ISETP.NE.AND.EX P0, PT, R3, RZ, PT, P0 ;  /* 0x000000ff0300720c */ /* 0x000fda0003f05300 */
[----:B------:R-:W-:Y:S05]  /*0480*/  @!P0 BRA `(.L_x_2449) ;  /* 0x0000000000048947 */ /* 0x000fea0003800000 */
[----:B------:R3:W5:Y:S02]  /*0490*/  LD.E R49, desc[UR6][R164.64+0xbc] ;  /* 0x0000bc06a4317980 */ /* 0x000764000c101900 */
.L_x_2449:
[----:B------:R-:W-:Y:S05]  /*04a0*/  BSYNC.RECONVERGENT B0 ;  /* 0x0000000000007941 */ /* 0x000fea0003800200 */
.L_x_2448:
[----:B-----5:R-:W-:Y:S02]  /*04b0*/  IADD3 R49, PT, PT, R56, R49, RZ ;  /* 0x0000003138317210 */ /* 0x020fe40007ffe0ff */
.L_x_2447:
[----:B------:R-:W-:Y:S05]  /*04c0*/  BSYNC.RECONVERGENT B1 ;  /* 0x0000000000017941 */ /* 0x000fea0003800200 */
.L_x_2445:
[----:B------:R-:W-:Y:S01]  /*04d0*/  IMAD.SHL.U32 R60, R235, 0x40, RZ ;  /* 0x00000040eb3c7824 */ /* 0x000fe200078e00ff */
[----:B------:R-:W-:Y:S01]  /*04e0*/  MOV R2, R232 ;  /* 0x000000e800027202 */ /* 0x000fe20000000f00 */
[----:B------:R-:W-:-:S03]  /*04f0*/  IMAD.MOV.U32 R3, RZ, RZ, 0x0 ;  /* 0x00000000ff037424 */ /* 0x000fc600078e00ff */
[----:B------:R-:W-:-:S13]  /*0500*/  ISETP.GT.AND P0, PT, R237, R60, PT ;  /* 0x0000003ced00720c */ /* 0x000fda0003f04270 */
[----:B-123--:R-:W-:Y:S05]  /*0510*/  @!P0 RET.REL.NODEC R2 `(_ZN5flash24flash_fwd_splitkv_kernelI23Flash_fwd_kernel_traitsILi64ELi64ELi256ELi4ELb0ELb0EN7cutlass10bfloat16_tE19Flash_kernel_traitsILi64ELi64ELi256ELi4ES3_EELb0ELb1ELb0ELb0ELb0ELb0ELb0ELb1EEEvNS_16Flash_fwd_paramsE) ;  /* 0xfffffff802b88950 */ /* 0x00efea0003c3ffff */
[----:B------:R-:W2:Y:S04]  /*0520*/  LD.E R0, desc[UR6][R164.64+0x188] ;  /* 0x00018806a4007980 */ /* 0x000ea8000c101900 */
[----:B------:R-:W3:Y:S04]  /*0530*/  LD.E R6, desc[UR6][R164.64+0x184] ;  /* 0x00018406a4067980 */ /* 0x000ee8000c101900 */
[----:B------:R-:W4:Y:S01]  /*0540*/  LD.E R8, desc[UR6][R164.64+0xb8] ;  /* 0x0000b806a4087980 */ /* 0x000f22000c101900 */
[----:B------:R-:W-:Y:S02]  /*0550*/  VIADD R4, R49, 0xff ;  /* 0x000000ff31047836 */ /* 0x000fe40000000000 */
[----:B------:R-:W-:Y:S01]  /*0560*/  IMAD R2, R235, 0x40, -R237 ;  /* 0x00000040eb027824 */ /* 0x000fe200078e0aed */
[----:B------:R-:W1:Y:S02]  /*0570*/  S2R R48, SR_TID.X ;  /* 0x0000000000307919 */ /* 0x000e640000002100 */
[----:B------:R-:W-:-:S04]  /*0580*/  SHF.R.S32.HI R3, RZ, 0x1f, R4 ;  /* 0x0000001fff037819 */ /* 0x000fc80000011404 */
[----:B------:R-:W-:-:S04]  /*0590*/  LEA.HI R3, R3, R4, RZ, 0x8 ;  /* 0x0000000403037211 */ /* 0x000fc800078f40ff */
[----:B------:R-:W-:Y:S02]  /*05a0*/  SHF.R.S32.HI R3, RZ, 0x8, R3 ;  /* 0x00000008ff037819 */ /* 0x000fe40000011403 */
        /* <DEDUP_REMOVED lines=14> */
[----:B------:R-:W-:-:S02]  /*0690*/  VIMNMX3 R44, R7, R3, R0, PT ;  /* 0x00000003072c720f */ /* 0x000fc40003800100 */
        /* <DEDUP_REMOVED lines=20> */
[----:B--2---:R-:W-:-:S04]  /*07e0*/  IMAD.WIDE.U32 R16, R60, R12, R14 ;  /* 0x0000000c3c107225 */ /* 0x004fc800078e000e */
[----:B-----5:R-:W-:-:S04]  /*07f0*/  @!P0 IMAD.WIDE.U32 R8, R4, R234, RZ ;  /* 0x000000ea04088225 */ /* 0x020fc800078e00ff */
[-C--:B------:R-:W-:Y:S02]  /*0800*/  @P0 IMAD R4, R13, R238.reuse, RZ ;  /* 0x000000ee0d040224 */ /* 0x080fe400078e02ff */
[----:B------:R-:W-:-:S04]  /*0810*/  @P0 IMAD.WIDE.U32 R238, R12, R238, RZ ;  /* 0x000000ee0cee0225 */ /* 0x000fc800078e00ff */
[----:B------:R-:W-:Y:S01]  /*0820*/  @!P0 IMAD R5, R5, R234, RZ ;  /* 0x000000ea05058224 */ /* 0x000fe200078e02ff */
[----:B------:R-:W-:Y:S02]  /*0830*/  @P0 MOV R8, R238 ;  /* 0x000000ee00080202 */ /* 0x000fe40000000f00 */
[----:B---3--:R-:W-:Y:S01]  /*0840*/  ISETP.GE.AND P6, PT, R14, R2, PT ;  /* 0x000000020e00720c */ /* 0x008fe20003fc6270 */
[----:B------:R-:W-:Y:S02]  /*0850*/  @!P0 IMAD.IADD R5, R9, 0x1, R5 ;  /* 0x0000000109058824 */ /* 0x000fe400078e0205 */
[----:B------:R-:W-:Y:S01]  /*0860*/  @P0 IMAD.IADD R5, R239, 0x1, R4 ;  /* 0x00000001ef050824 */ /* 0x000fe200078e0204 */
[----:B------:R-:W-:Y:S01]  /*0870*/  IADD3 R8, P0, PT, R8, R16, RZ ;  /* 0x0000001008087210 */ /* 0x000fe20007f1e0ff */
[----:B------:R-:W-:-:S05]  /*0880*/  IMAD R2, R13, R60, RZ ;  /* 0x0000003c0d027224 */ /* 0x000fca00078e02ff */
        /* <DEDUP_REMOVED lines=9> */
[----:B------:R-:W-:Y:S01]  /*0920*/  @!P0 LEA R16, P1, R10, R6, 0x1 ;  /* 0x000000060a108211 */ /* 0x000fe200078208ff */
[----:B------:R-:W-:-:S03]  /*0930*/  IMAD R3, R3, R234, R233 ;  /* 0x000000ea03037224 */ /* 0x000fc600078e02e9 */
[----:B------:R-:W-:Y:S01]  /*0940*/  @!P0 LEA.HI.X R17, R10, R7, R2, 0x1, P1 ;  /* 0x000000070a118211 */ /* 0x000fe200008f0c02 */
[----:B------:R-:W-:Y:S02]  /*0950*/  VIADD R10, R48, 0x10 ;  /* 0x00000010300a7836 */ /* 0x000fe40000000000 */
[----:B------:R-:W-:Y:S01]  /*0960*/  IMAD R0, R0, R3, R60 ;  /* 0x0000000300007224 */ /* 0x000fe200078e023c */
[----:B------:R-:W-:Y:S02]  /*0970*/  IADD3 R3, PT, PT, R48, 0x20, RZ ;  /* 0x0000002030037810 */ /* 0x000fe40007ffe0ff */
[CC--:B------:R-:W-:Y:S01]  /*0980*/  ISETP.GE.OR P5, PT, R10.reuse, R237.reuse, P6 ;  /* 0x000000ed0a00720c */ /* 0x0c0fe200037a6670 */
[----:B------:R1:W-:Y:S01]  /*0990*/  @!P0 ST.E.128 desc[UR6][R16.64], RZ ;  /* 0x000000ff10008985 */ /* 0x0003e2000c101d06 */
[-C--:B------:R-:W-:Y:S02]  /*09a0*/  ISETP.GE.OR P2, PT, R10, R237.reuse, P4 ;  /* 0x000000ed0a00720c */ /* 0x080fe40002746670 */
[----:B------:R-:W-:-:S02]  /*09b0*/  ISETP.GE.OR P1, PT, R3, R237, P4 ;  /* 0x000000ed0300720c */ /* 0x000fc40002726670 */
[----:B------:R-:W-:Y:S01]  /*09c0*/  IADD3 R2, P0, PT, R0, R48, RZ ;  /* 0x0000003000027210 */ /* 0x000fe20007f1e0ff */
[----:B------:R-:W-:-:S03]  /*09d0*/  VIADD R11, R48, 0x30 ;  /* 0x00000030300b7836 */ /* 0x000fc60000000000 */
[----:B------:R-:W-:Y:S02]  /*09e0*/  LEA.HI.X.SX32 R0, R0, RZ, 0x1, P0 ;  /* 0x000000ff00007211 */ /* 0x000fe400000f0eff */
[C---:B------:R-:W-:Y:S02]  /*09f0*/  LEA R14, P0, R2.reuse, R164, 0x2 ;  /* 0x000000a4020e7211 */ /* 0x040fe400078010ff */
[----:B------:R-:W-:Y:S02]  /*0a00*/  ISETP.GE.OR P4, PT, R11, R237, P4 ;  /* 0x000000ed0b00720c */ /* 0x000fe40002786670 */
[----:B------:R-:W-:Y:S01]  /*0a10*/  LEA.HI.X R15, R2, R165, R0, 0x2, P0 ;  /* 0x000000a5020f7211 */ /* 0x000fe200000f1400 */
[----:B------:R-:W-:Y:S01]  /*0a20*/  @!P1 IMAD.MOV.U32 R0, RZ, RZ, 0x7f800000 ;  /* 0x7f800000ff009424 */ /* 0x000fe200078e00ff */
[-C--:B------:R-:W-:Y:S01]  /*0a30*/  ISETP.GE.OR P0, PT, R3, R237.reuse, P6 ;  /* 0x000000ed0300720c */ /* 0x080fe20003706670 */
[----:B------:R-:W-:Y:S01]  /*0a40*/  @!P3 IMAD.MOV.U32 R3, RZ, RZ, 0x7f800000 ;  /* 0x7f800000ff03b424 */ /* 0x000fe200078e00ff */
[----:B------:R-:W-:-:S02]  /*0a50*/  ISETP.GE.OR P6, PT, R11, R237, P6 ;  /* 0x000000ed0b00720c */ /* 0x000fc400037c6670 */
[----:B------:R-:W-:Y:S01]  /*0a60*/  @!P2 MOV R2, 0x7f800000 ;  /* 0x7f8000000002a802 */ /* 0x000fe20000000f00 */
[----:B------:R-:W-:Y:S10]  /*0a70*/  @P5 BRA `(.L_x_2452) ;  /* 0x00000000002c5947 */ /* 0x000ff40003800000 */
[----:B------:R-:W-:Y:S01]  /*0a80*/  IADD3 R11, P5, PT, R48, 0x10, RZ ;  /* 0x00000010300b7810 */ /* 0x000fe20007fbe0ff */
[----:B-1----:R-:W-:Y:S01]  /*0a90*/  IMAD.MOV.U32 R16, RZ, RZ, R8 ;  /* 0x000000ffff107224 */ /* 0x002fe200078e0008 */
        /* <DEDUP_REMOVED lines=9> */
.L_x_2452:
[----:B------:R-:W-:Y:S05]  /*0b30*/  BSYNC.RECONVERGENT B0 ;  /* 0x0000000000007941 */ /* 0x000fea0003800200 */
.L_x_2451:
[----:B------:R-:W-:Y:S04]  /*0b40*/  BSSY.RECONVERGENT B0, `(.L_x_2453) ;  /* 0x000000d000007945 */ /* 0x000fe80003800200 */
[----:B------:R-:W-:Y:S05]  /*0b50*/  @P0 BRA `(.L_x_2454) ;  /* 0x00000000002c0947 */ /* 0x000fea0003800000 */
[----:B------:R-:W-:Y:S01]  /*0b60*/  IADD3 R11, P0, PT, R48, 0x20, RZ ;  /* 0x00000020300b7810 */ /* 0x000fe20007f1e0ff */
[----:B-1----:R-:W-:Y:S01]  /*0b70*/  IMAD.MOV.U32 R16, RZ, RZ, R8 ;  /* 0x000000ffff107224 */ /* 0x002fe200078e0008 */
[----:B------:R-:W-:-:S03]  /*0b80*/  MOV R17, R5 ;  /* 0x0000000500117202 */ /* 0x000fc60000000f00 */
[----:B------:R-:W-:Y:S02]  /*0b90*/  IMAD.X R10, RZ, RZ, RZ, P0 ;  /* 0x000000ffff0a7224 */ /* 0x000fe400000e06ff */
[----:B------:R-:W-:-:S04]  /*0ba0*/  IMAD.WIDE.U32 R16, R12, R11, R16 ;  /* 0x0000000b0c107225 */ /* 0x000fc800078e0010 */
[----:B------:R-:W-:Y:S01]  /*0bb0*/  IMAD R10, R10, R12, RZ ;  /* 0x0000000c0a0a7224 */ /* 0x000fe200078e02ff */
[----:B--2---:R-:W-:-:S03]  /*0bc0*/  LEA R18, P0, R16, R6, 0x1 ;  /* 0x0000000610127211 */ /* 0x004fc600078008ff */
[----:B------:R-:W-:-:S05]  /*0bd0*/  IMAD R10, R13, R11, R10 ;  /* 0x0000000b0d0a7224 */ /* 0x000fca00078e020a */
[----:B------:R-:W-:-:S04]  /*0be0*/  IADD3 R10, PT, PT, R17, R10, RZ ;  /* 0x0000000a110a7210 */ /* 0x000fc80007ffe0ff */
[----:B------:R-:W-:-:S05]  /*0bf0*/  LEA.HI.X R19, R16, R7, R10, 0x1, P0 ;  /* 0x0000000710137211 */ /* 0x000fca00000f0c0a */
[----:B------:R3:W-:Y:S02]  /*0c00*/  ST.E.128 desc[UR6][R18.64], RZ ;  /* 0x000000ff12007985 */ /* 0x0007e4000c101d06 */
.L_x_2454:
[----:B------:R-:W-:Y:S05]  /*0c10*/  BSYNC.RECONVERGENT B0 ;  /* 0x0000000000007941 */ /* 0x000fea0003800200 */
.L_x_2453:
[----:B------:R-:W-:Y:S04]  /*0c20*/  BSSY.RECONVERGENT B0, `(.L_x_2455) ;  /* 0x000000c000007945 */ /* 0x000fe80003800200 */
[----:B------:R-:W-:Y:S05]  /*0c30*/  @P6 BRA `(.L_x_2456) ;  /* 0x0000000000286947 */ /* 0x000fea0003800000 */
[----:B------:R-:W-:Y:S02]  /*0c40*/  IADD3 R48, P0, PT, R48, 0x30, RZ ;  /* 0x0000003030307810 */ /* 0x000fe40007f1e0ff */
[----:B------:R-:W-:Y:S02]  /*0c50*/  MOV R9, R5 ;  /* 0x0000000500097202 */ /* 0x000fe40000000f00 */
[----:B------:R-:W-:Y:S01]  /*0c60*/  IADD3.X R4, PT, PT, RZ, RZ, RZ, P0, !PT ;  /* 0x000000ffff047210 */ /* 0x000fe200007fe4ff */
[----:B------:R-:W-:-:S04]  /*0c70*/  IMAD.WIDE.U32 R8, R12, R48, R8 ;  /* 0x000000300c087225 */ /* 0x000fc800078e0008 */
[----:B------:R-:W-:Y:S01]  /*0c80*/  IMAD R4, R4, R12, RZ ;  /* 0x0000000c04047224 */ /* 0x000fe200078e02ff */
[----:B------:R-:W-:-:S03]  /*0c90*/  LEA R6, P0, R8, R6, 0x1 ;  /* 0x0000000608067211 */ /* 0x000fc600078008ff */
[----:B------:R-:W-:-:S05]  /*0ca0*/  IMAD R4, R13, R48, R4 ;  /* 0x000000300d047224 */ /* 0x000fca00078e0204 */
[----:B------:R-:W-:-:S04]  /*0cb0*/  IADD3 R4, PT, PT, R9, R4, RZ ;  /* 0x0000000409047210 */ /* 0x000fc80007ffe0ff */
[----:B------:R-:W-:-:S05]  /*0cc0*/  LEA.HI.X R7, R8, R7, R4, 0x1, P0 ;  /* 0x0000000708077211 */ /* 0x000fca00000f0c04 */
[----:B------:R4:W-:Y:S02]  /*0cd0*/  ST.E.128 desc[UR6][R6.64], RZ ;  /* 0x000000ff06007985 */ /* 0x0009e4000c101d06 */
.L_x_2456:
[----:B------:R-:W-:Y:S05]  /*0ce0*/  BSYNC.RECONVERGENT B0 ;  /* 0x0000000000007941 */ /* 0x000fea0003800200 */
.L_x_2455:
[----:B------:R5:W-:Y:S04]  /*0cf0*/  @!P3 ST.E desc[UR6][R14.64], R3 ;  /* 0x000000030e00b985 */ /* 0x000be8000c101906 */
[----:B------:R1:W-:Y:S04]  /*0d00*/  @!P2 ST.E desc[UR6][R14.64+0x40], R2 ;  /* 0x000040020e00a985 */ /* 0x0003e8000c101906 */
[----:B------:R2:W-:Y:S01]  /*0d10*/  @!P1 ST.E desc[UR6][R14.64+0x80], R0 ;  /* 0x000080000e009985 */ /* 0x0005e2000c101906 */
[----:B-----5:R-:W-:Y:S02]  /*0d20*/  MOV R3, 0x0 ;  /* 0x0000000000037802 */ /* 0x020fe40000000f00 */
[----:B-1----:R-:W-:-:S04]  /*0d30*/  MOV R2, R232 ;  /* 0x000000e800027202 */ /* 0x002fc80000000f00 */
[----:B--234-:R-:W-:Y:S05]  /*0d40*/  @P4 RET.REL.NODEC R2 `(_ZN5flash24flash_fwd_splitkv_kernelI23Flash_fwd_kernel_traitsILi64ELi64ELi256ELi4ELb0ELb0EN7cutlass10bfloat16_tE19Flash_kernel_traitsILi64ELi64ELi256ELi4ES3_EELb0ELb1ELb0ELb0ELb0ELb0ELb0ELb1EEEvNS_16Flash_fwd_paramsE) ;  /* 0xfffffff002ac4950 */ /* 0x01cfea0003c3ffff */
[----:B------:R-:W-:Y:S02]  /*0d50*/  MOV R0, 0x7f800000 ;  /* 0x7f80000000007802 */ /* 0x000fe40000000f00 */
[----:B------:R-:W-:-:S03]  /*0d60*/  MOV R233, 0x0 ;  /* 0x0000000000e97802 */ /* 0x000fc60000000f00 */
[----:B------:R1:W-:Y:S02]  /*0d70*/  ST.E desc[UR6][R14.64+0xc0], R0 ;  /* 0x0000c0000e007985 */ /* 0x0003e4000c101906 */
[----:B-1----:R-:W-:Y:S05]  /*0d80*/  RET.REL.NODEC R232 `(_ZN5flash24flash_fwd_splitkv_kernelI23Flash_fwd_kernel_traitsILi64ELi64ELi256ELi4ELb0ELb0EN7cutlass10bfloat16_tE19Flash_kernel_traitsILi64ELi64ELi256ELi4ES3_EELb0ELb1ELb0ELb0ELb0ELb0ELb0ELb1EEEvNS_16Flash_fwd_paramsE) ;  /* 0xfffffff0e89c7950 */ /* 0x002fea0003c3ffff */
.L_x_2450:
        /* <DEDUP_REMOVED lines=14> */
[----:B------:R-:W-:Y:S02]  /*0e70*/  IMAD.MOV.U32 R4, RZ, RZ, R164 ;  /* 0x000000ffff047224 */ /* 0x000fe400078e00a4 */
[----:B------:R-:W-:-:S05]  /*0e80*/  IMAD.MOV.U32 R5, RZ, RZ, R165 ;  /* 0x000000ffff057224 */ /* 0x000fca00078e00a5 */
[----:B-1----:R-:W4:Y:S01]  /*0e90*/  LD.E R3, desc[UR6][R4.64+0x68] ;  /* 0x0000680604037980 */ /* 0x002f22000c101900 */
[----:B------:R-:W-:-:S03]  /*0ea0*/  LEA R7, R44, 0xffffff00, 0x8 ;  /* 0xffffff002c077811 */ /* 0x000fc600078e40ff */
[----:B------:R-:W4:Y:S01]  /*0eb0*/  LD.E.64 R16, desc[UR6][R4.64+0x20] ;  /* 0x0000200604107980 */ /* 0x000f22000c101b00 */
[----:B------:R-:W-:-:S03]  /*0ec0*/  IABS R2, R7 ;  /* 0x0000000700027213 */ /* 0x000fc60000000000 */
        /* <DEDUP_REMOVED lines=12> */
[----:B------:R-:W-:Y:S02]  /*0f90*/  IMAD.HI.U32 R8, R15, R8, R14 ;  /* 0x000000080f087227 */ /* 0x000fe400078e000e */
[----:B------:R-:W2:Y:S02]  /*0fa0*/  LD.E.64 R14, desc[UR6][R4.64+0x50] ;  /* 0x00005006040e7980 */ /* 0x000ea4000c101b00 */
        /* <DEDUP_REMOVED lines=10> */
[-C--:B---3--:R-:W-:Y:S02]  /*1050*/  IMAD R0, R13, R234.reuse, RZ ;  /* 0x000000ea0d007224 */ /* 0x088fe400078e02ff */
[----:B------:R-:W-:-:S04]  /*1060*/  IMAD.WIDE.U32 R12, R12, R234, RZ ;  /* 0x000000ea0c0c7225 */ /* 0x000fc800078e00ff */
[----:B------:R-:W-:Y:S02]  /*1070*/  @P0 IADD3 R8, PT, PT, R8, 0x1, RZ ;  /* 0x0000000108080810 */ /* 0x000fe40007ffe0ff */
[----:B------:R-:W-:Y:S02]  /*1080*/  IADD3 R0, PT, PT, R13, R0, RZ ;  /* 0x000000000d007210 */ /* 0x000fe40007ffe0ff */
[----:B------:R-:W-:Y:S01]  /*1090*/  LEA R241, P0, R12, R242, 0x2 ;  /* 0x000000f20cf17211 */ /* 0x000fe200078010ff */
[----:B------:R-:W-:-:S03]  /*10a0*/  IMAD.MOV.U32 R10, RZ, RZ, R8 ;  /* 0x000000ffff0a7224 */ /* 0x000fc600078e0008 */
[----:B------:R-:W-:Y:S01]  /*10b0*/  LEA.HI.X R240, R12, R243, R0, 0x2, P0 ;  /* 0x000000f30cf07211 */ /* 0x000fe200000f1400 */
[----:B------:R-:W-:Y:S01]  /*10c0*/  @!P1 IMAD.MOV R10, RZ, RZ, -R10 ;  /* 0x000000ffff0a9224 */ /* 0x000fe200078e0a0a */
[----:B------:R-:W-:Y:S01]  /*10d0*/  @!P2 LOP3.LUT R10, RZ, R11, RZ, 0x33, !PT ;  /* 0x0000000bff0aa212 */ /* 0x000fe200078e33ff */
[----:B------:R-:W3:Y:S01]  /*10e0*/  LD.E.64 R12, desc[UR6][R4.64+0x28] ;  /* 0x00002806040c7980 */ /* 0x000ee2000c101b00 */
[----:B------:R-:W-:Y:S01]  /*10f0*/  MOV R8, R241 ;  /* 0x000000f100087202 */ /* 0x000fe20000000f00 */
[----:B------:R-:W-:-:S04]  /*1100*/  IMAD.MOV.U32 R9, RZ, RZ, R240 ;  /* 0x000000ffff097224 */ /* 0x000fc800078e00f0 */
[----:B------:R-:W-:-:S05]  /*1110*/  IMAD.WIDE R8, R10, 0x4, R8 ;  /* 0x000000040a087825 */ /* 0x000fca00078e0208 */
[----:B------:R4:W3:Y:S02]  /*1120*/  LD.E R0, desc[UR6][R8.64] ;  /* 0x0000000608007980 */ /* 0x0008e4000c101900 */
[----:B----4-:R-:W-:-:S04]  /*1130*/  IABS R9, R3 ;  /* 0x0000000300097213 */ /* 0x010fc80000000000 */
[----:B------:R-:W1:Y:S08]  /*1140*/  I2F.RP R2, R9 ;  /* 0x0000000900027306 */ /* 0x000e700000209400 */
[----:B-1----:R-:W1:Y:S02]  /*1150*/  MUFU.RCP R2, R2 ;  /* 0x0000000200027308 */ /* 0x002e640000001000 */
[----:B-1----:R-:W-:-:S06]  /*1160*/  IADD3 R2, PT, PT, R2, 0xffffffe, RZ ;  /* 0x0ffffffe02027810 */ /* 0x002fcc0007ffe0ff */
[----:B------:R-:W1:Y:S01]  /*1170*/  F2I.FTZ.U32.TRUNC.NTZ R19, R2 ;  /* 0x0000000200137305 */ /* 0x000e62000021f000 */
[----:B------:R-:W-:Y:S02]  /*1180*/  MOV R18, RZ ;  /* 0x000000ff00127202 */ /* 0x000fe40000000f00 */
        /* <DEDUP_REMOVED lines=8> */
[----:B------:R-:W-:Y:S01]  /*1210*/  ISETP.GT.U32.AND P1, PT, R9, R6, PT ;  /* 0x000000060900720c */ /* 0x000fe20003f24070 */
[----:B------:R-:W-:-:S12]  /*1220*/  IMAD.MOV R10, RZ, RZ, -R10 ;  /* 0x000000ffff0a7224 */ /* 0x000fd800078e0a0a */
[----:B------:R-:W-:-:S04]  /*1230*/  @!P1 IADD3 R6, PT, PT, R6, -R9, RZ ;  /* 0x8000000906069210 */ /* 0x000fc80007ffe0ff */
[----:B------:R-:W-:Y:S02]  /*1240*/  ISETP.GE.U32.AND P2, PT, R6, R9, PT ;  /* 0x000000090600720c */ /* 0x000fe40003f46070 */
[----:B------:R-:W-:Y:S02]  /*1250*/  LOP3.LUT R9, R233, R3, RZ, 0x3c, !PT ;  /* 0x00000003e9097212 */ /* 0x000fe400078e3cff */
[----:B------:R-:W-:Y:S02]  /*1260*/  @!P1 IADD3 R2, PT, PT, R2, 0x1, RZ ;  /* 0x0000000102029810 */ /* 0x000fe40007ffe0ff */
[----:B------:R-:W-:Y:S02]  /*1270*/  ISETP.GE.AND P0, PT, R9, RZ, PT ;  /* 0x000000ff0900720c */ /* 0x000fe40003f06270 */
[----:B------:R-:W-:Y:S01]  /*1280*/  ISETP.NE.AND P1, PT, R3, RZ, PT ;  /* 0x000000ff0300720c */ /* 0x000fe20003f25270 */
[----:B------:R-:W-:-:S04]  /*1290*/  IMAD R7, R11, R10, R7 ;  /* 0x0000000a0b077224 */ /* 0x000fc800078e0207 */
[----:B------:R-:W-:-:S04]  /*12a0*/  @P2 VIADD R2, R2, 0x1 ;  /* 0x0000000102022836 */ /* 0x000fc80000000000 */
[----:B------:R-:W-:Y:S02]  /*12b0*/  IMAD.MOV.U32 R10, RZ, RZ, R2 ;  /* 0x000000ffff0a7224 */ /* 0x000fe400078e0002 */
[----:B------:R-:W-:-:S03]  /*12c0*/  IMAD R2, R225, R7, RZ ;  /* 0x00000007e1027224 */ /* 0x000fc600078e02ff */
[----:B------:R-:W-:Y:S02]  /*12d0*/  @!P0 IADD3 R10, PT, PT, -R10, RZ, RZ ;  /* 0x000000ff0a0a8210 */ /* 0x000fe40007ffe1ff */
[----:B------:R-:W-:-:S05]  /*12e0*/  @!P1 LOP3.LUT R10, RZ, R3, RZ, 0x33, !PT ;  /* 0x00000003ff0a9212 */ /* 0x000fca00078e33ff */
[----:B--2---:R-:W-:Y:S01]  /*12f0*/  IMAD R9, R15, R10, RZ ;  /* 0x0000000a0f097224 */ /* 0x004fe200078e02ff */
[----:B---3--:R-:W-:Y:S01]  /*1300*/  SHF.R.S32.HI R8, RZ, 0x1f, R0 ;  /* 0x0000001fff087819 */ /* 0x008fe20000011400 */
[----:B------:R-:W-:-:S04]  /*1310*/  IMAD R6, R17, R0, RZ ;  /* 0x0000000011067224 */ /* 0x000fc800078e02ff */
[C---:B------:R-:W-:Y:S02]  /*1320*/  IMAD R6, R16.reuse, R8, R6 ;  /* 0x0000000810067224 */ /* 0x040fe400078e0206 */
[----:B------:R-:W-:-:S05]  /*1330*/  IMAD.WIDE.U32 R16, R16, R0, RZ ;  /* 0x0000000010107225 */ /* 0x000fca00078e00ff */
[----:B------:R-:W-:Y:S02]  /*1340*/  IADD3 R17, PT, PT, R17, R6, RZ ;  /* 0x0000000611117210 */ /* 0x000fe40007ffe0ff */
[----:B------:R-:W-:Y:S01]  /*1350*/  SHF.R.S32.HI R6, RZ, 0x1f, R7 ;  /* 0x0000001fff067819 */ /* 0x000fe20000011407 */
[----:B------:R-:W-:-:S04]  /*1360*/  IMAD.WIDE.U32 R16, R7, R224, R16 ;  /* 0x000000e007107225 */ /* 0x000fc800078e0010 */
[----:B------:R-:W-:-:S04]  /*1370*/  IMAD R2, R224, R6, R2 ;  /* 0x00000006e0027224 */ /* 0x000fc800078e0202 */
[----:B------:R-:W-:Y:S01]  /*1380*/  IMAD.IADD R17, R17, 0x1, R2 ;  /* 0x0000000111117824 */ /* 0x000fe200078e0202 */
[----:B------:R-:W-:-:S05]  /*1390*/  SHF.R.S32.HI R2, RZ, 0x1f, R10 ;  /* 0x0000001fff027819 */ /* 0x000fca000001140a */
[----:B------:R-:W-:Y:S02]  /*13a0*/  IMAD R9, R14, R2, R9 ;  /* 0x000000020e097224 */ /* 0x000fe400078e0209 */
[----:B------:R-:W-:Y:S02]  /*13b0*/  IMAD R2, R13, R0, RZ ;  /* 0x000000000d027224 */ /* 0x000fe400078e02ff */
[----:B------:R-:W-:-:S04]  /*13c0*/  IMAD.WIDE.U32 R10, R10, R14, R16 ;  /* 0x0000000e0a0a7225 */ /* 0x000fc800078e0010 */
[----:B------:R-:W-:-:S04]  /*13d0*/  IMAD.WIDE.U32 R14, R12, R0, RZ ;  /* 0x000000000c0e7225 */ /* 0x000fc800078e00ff */
[----:B------:R-:W-:Y:S01]  /*13e0*/  IMAD R8, R12, R8, R2 ;  /* 0x000000080c087224 */ /* 0x000fe200078e0202 */
[----:B------:R-:W-:Y:S01]  /*13f0*/  IADD3 R0, PT, PT, R11, R9, RZ ;  /* 0x000000090b007210 */ /* 0x000fe20007ffe0ff */
[----:B------:R-:W-:Y:S01]  /*1400*/  IMAD.MOV.U32 R2, RZ, RZ, R10 ;  /* 0x000000ffff027224 */ /* 0x000fe200078e000a */
[----:B------:R-:W-:Y:S02]  /*1410*/  MOV R11, R14 ;  /* 0x0000000e000b7202 */ /* 0x000fe40000000f00 */
[----:B------:R-:W-:Y:S01]  /*1420*/  IADD3 R8, PT, PT, R15, R8, RZ ;  /* 0x000000080f087210 */ /* 0x000fe20007ffe0ff */
[----:B------:R-:W-:Y:S05]  /*1430*/  BRA `(.L_x_2459) ;  /* 0x0000000400487947 */ /* 0x000fea0003800000 */
.L_x_2458:
[----:B-1----:R-:W2:Y:S01]  /*1440*/  LD.E R3, desc[UR6][R164.64+0x68] ;  /* 0x00006806a4037980 */ /* 0x002ea2000c101900 */
        /* <DEDUP_REMOVED lines=9> */
[----:B------:R-:W-:-:S02]  /*14e0*/  MOV R8, RZ ;  /* 0x000000ff00087202 */ /* 0x000fc40000000f00 */
[----:B------:R-:W-:Y:S02]  /*14f0*/  @!P2 SHF.R.S32.HI R7, RZ, 0x1f, R12 ;  /* 0x0000001fff07a819 */ /* 0x000fe4000001140c */
[----:B------:R-:W-:Y:S02]  /*1500*/  CS2R R240, SRZ ;  /* 0x0000000000f07805 */ /* 0x000fe4000001ff00 */
[----:B--2---:R-:W-:-:S04]  /*1510*/  IABS R0, R3 ;  /* 0x0000000300007213 */ /* 0x004fc80000000000 */
[----:B------:R-:W2:Y:S08]  /*1520*/  I2F.RP R2, R0 ;  /* 0x0000000000027306 */ /* 0x000eb00000209400 */
[----:B--2---:R-:W2:Y:S02]  /*1530*/  MUFU.RCP R2, R2 ;  /* 0x0000000200027308 */ /* 0x004ea40000001000 */
[----:B--2---:R-:W-:-:S06]  /*1540*/  IADD3 R2, PT, PT, R2, 0xffffffe, RZ ;  /* 0x0ffffffe02027810 */ /* 0x004fcc0007ffe0ff */
[----:B------:R-:W2:Y:S01]  /*1550*/  F2I.FTZ.U32.TRUNC.NTZ R9, R2 ;  /* 0x0000000200097305 */ /* 0x000ea2000021f000 */
[----:B------:R-:W-:Y:S01]  /*1560*/  IABS R6, R3 ;  /* 0x0000000300067213 */ /* 0x000fe20000000000 */
[----:B--2---:R-:W-:-:S04]  /*1570*/  IMAD.MOV R2, RZ, RZ, -R9 ;  /* 0x000000ffff027224 */ /* 0x004fc800078e0a09 */
[----:B------:R-:W-:Y:S01]  /*1580*/  IMAD R10, R2, R0, RZ ;  /* 0x00000000020a7224 */ /* 0x000fe200078e02ff */
[----:B------:R-:W-:-:S03]  /*1590*/  IABS R2, R233 ;  /* 0x000000e900027213 */ /* 0x000fc60000000000 */
[----:B------:R-:W-:-:S04]  /*15a0*/  IMAD.HI.U32 R10, R9, R10, R8 ;  /* 0x0000000a090a7227 */ /* 0x000fc800078e0008 */
[----:B------:R-:W-:Y:S02]  /*15b0*/  IMAD.MOV R6, RZ, RZ, -R6 ;  /* 0x000000ffff067224 */ /* 0x000fe400078e0a06 */
[----:B------:R-:W-:-:S04]  /*15c0*/  IMAD.HI.U32 R10, R10, R2, RZ ;  /* 0x000000020a0a7227 */ /* 0x000fc800078e00ff */
[----:B------:R-:W-:Y:S02]  /*15d0*/  IMAD R6, R10, R6, R2 ;  /* 0x000000060a067224 */ /* 0x000fe400078e0202 */
[----:B---3--:R-:W-:-:S03]  /*15e0*/  @!P2 IMAD R2, R225, R12, RZ ;  /* 0x0000000ce102a224 */ /* 0x008fc600078e02ff */
[----:B------:R-:W-:Y:S01]  /*15f0*/  ISETP.GT.U32.AND P1, PT, R0, R6, PT ;  /* 0x000000060000720c */ /* 0x000fe20003f24070 */
[----:B------:R-:W-:Y:S02]  /*1600*/  @!P2 IMAD R2, R7, R224, R2 ;  /* 0x000000e00702a224 */ /* 0x000fe400078e0202 */
[----:B------:R-:W-:Y:S01]  /*1610*/  @!P2 IMAD.WIDE.U32 R22, R224, R12, RZ ;  /* 0x0000000ce016a225 */ /* 0x000fe200078e00ff */
[----:B-----5:R-:W-:-:S03]  /*1620*/  @!P2 SHF.R.S32.HI R7, RZ, 0x1f, R11 ;  /* 0x0000001fff07a819 */ /* 0x020fc6000001140b */
[----:B----4-:R-:W-:Y:S01]  /*1630*/  @!P2 IMAD R8, R19, R11, RZ ;  /* 0x0000000b1308a224 */ /* 0x010fe200078e02ff */
[----:B------:R-:W-:Y:S01]  /*1640*/  @!P2 IADD3 R23, PT, PT, R23, R2, RZ ;  /* 0x000000021717a210 */ /* 0x000fe20007ffe0ff */
[----:B------:R-:W-:-:S04]  /*1650*/  @P2 IMAD.IADD R2, R12, 0x1, R13 ;  /* 0x000000010c022824 */ /* 0x000fc800078e020d */
[-C--:B------:R-:W-:Y:S01]  /*1660*/  @!P1 IADD3 R6, PT, PT, R6, -R0.reuse, RZ ;  /* 0x8000000006069210 */ /* 0x080fe20007ffe0ff */
[C---:B------:R-:W-:Y:S02]  /*1670*/  @!P2 IMAD R8, R18.reuse, R7, R8 ;  /* 0x000000071208a224 */ /* 0x040fe400078e0208 */
[----:B------:R-:W-:Y:S01]  /*1680*/  @!P2 IMAD.WIDE.U32 R22, R18, R11, R22 ;  /* 0x0000000b1216a225 */ /* 0x000fe200078e0016 */
[----:B------:R-:W-:-:S03]  /*1690*/  ISETP.GE.U32.AND P3, PT, R6, R0, PT ;  /* 0x000000000600720c */ /* 0x000fc60003f66070 */
[-C--:B------:R-:W-:Y:S02]  /*16a0*/  @P2 IMAD R0, R225, R2.reuse, RZ ;  /* 0x00000002e1002224 */ /* 0x080fe400078e02ff */
[----:B------:R-:W-:Y:S01]  /*16b0*/  @P2 IMAD.WIDE.U32 R18, R224, R2, RZ ;  /* 0x00000002e0122225 */ /* 0x000fe200078e00ff */
[----:B------:R-:W-:-:S03]  /*16c0*/  @!P2 MOV R9, R22 ;  /* 0x000000160009a202 */ /* 0x000fc60000000f00 */
[----:B------:R-:W-:Y:S01]  /*16d0*/  @!P2 IMAD.IADD R8, R23, 0x1, R8 ;  /* 0x000000011708a824 */ /* 0x000fe200078e0208 */
[----:B------:R-:W-:Y:S01]  /*16e0*/  @P2 MOV R9, R18 ;  /* 0x0000001200092202 */ /* 0x000fe20000000f00 */
[----:B------:R-:W-:Y:S01]  /*16f0*/  @P2 IMAD.IADD R8, R19, 0x1, R0 ;  /* 0x0000000113082824 */ /* 0x000fe200078e0200 */
[----:B------:R-:W-:Y:S01]  /*1700*/  LOP3.LUT R2, R233, R3, RZ, 0x3c, !PT ;  /* 0x00000003e9027212 */ /* 0x000fe200078e3cff */
[----:B------:R-:W-:-:S03]  /*1710*/  @!P1 VIADD R10, R10, 0x1 ;  /* 0x000000010a0a9836 */ /* 0x000fc60000000000 */
[-C--:B------:R-:W-:Y:S02]  /*1720*/  LOP3.LUT R9, R9, R8.reuse, RZ, 0x3c, !PT ;  /* 0x0000000809097212 */ /* 0x080fe400078e3cff */
[----:B------:R-:W-:Y:S02]  /*1730*/  ISETP.GE.AND P0, PT, R2, RZ, PT ;  /* 0x000000ff0200720c */ /* 0x000fe40003f06270 */
[----:B------:R-:W-:Y:S02]  /*1740*/  ISETP.NE.AND P1, PT, R3, RZ, PT ;  /* 0x000000ff0300720c */ /* 0x000fe40003f25270 */
[C---:B------:R-:W-:Y:S02]  /*1750*/  LOP3.LUT R8, R9.reuse, R8, RZ, 0x3c, !PT ;  /* 0x0000000809087212 */ /* 0x040fe400078e3cff */
[----:B------:R-:W-:Y:S02]  /*1760*/  LEA R7, R44, 0xffffff00, 0x8 ;  /* 0xffffff002c077811 */ /* 0x000fe400078e40ff */
[----:B------:R-:W-:Y:S01]  /*1770*/  LOP3.LUT R9, R9, R8, RZ, 0x3c, !PT ;  /* 0x0000000809097212 */ /* 0x000fe200078e3cff */
[----:B------:R-:W-:Y:S01]  /*1780*/  @!P2 IMAD R2, R227, R12, RZ ;  /* 0x0000000ce302a224 */ /* 0x000fe200078e02ff */
[----:B------:R-:W-:-:S02]  /*1790*/  @!P2 SHF.R.S32.HI R0, RZ, 0x1f, R12 ;  /* 0x0000001fff00a819 */ /* 0x000fc4000001140c */
[----:B------:R-:W-:Y:S01]  /*17a0*/  @P3 IADD3 R10, PT, PT, R10, 0x1, RZ ;  /* 0x000000010a0a3810 */ /* 0x000fe20007ffe0ff */
[----:B------:R-:W-:-:S03]  /*17b0*/  IMAD.WIDE.U32 R18, R224, R7, R8 ;  /* 0x00000007e0127225 */ /* 0x000fc600078e0008 */
[----:B------:R-:W-:Y:S01]  /*17c0*/  @!P0 IADD3 R10, PT, PT, -R10, RZ, RZ ;  /* 0x000000ff0a0a8210 */ /* 0x000fe20007ffe1ff */
[----:B------:R-:W-:Y:S02]  /*17d0*/  @!P2 IMAD R0, R0, R226, R2 ;  /* 0x000000e20000a224 */ /* 0x000fe400078e0202 */
[----:B------:R-:W-:Y:S01]  /*17e0*/  @!P2 IMAD.WIDE.U32 R8, R226, R12, RZ ;  /* 0x0000000ce208a225 */ /* 0x000fe200078e00ff */
[----:B------:R-:W-:-:S03]  /*17f0*/  @!P1 LOP3.LUT R10, RZ, R3, RZ, 0x33, !PT ;  /* 0x00000003ff0a9212 */ /* 0x000fc600078e33ff */
[----:B------:R-:W-:Y:S01]  /*1800*/  IMAD R6, R225, R7, RZ ;  /* 0x00000007e1067224 */ /* 0x000fe200078e02ff */
[----:B------:R-:W-:Y:S01]  /*1810*/  @!P2 MOV R22, R8 ;  /* 0x000000080016a202 */ /* 0x000fe20000000f00 */
[----:B------:R-:W-:Y:S01]  /*1820*/  @!P2 IMAD.IADD R23, R9, 0x1, R0 ;  /* 0x000000010917a824 */ /* 0x000fe200078e0200 */
[----:B------:R-:W-:Y:S01]  /*1830*/  @!P2 SHF.R.S32.HI R0, RZ, 0x1f, R11 ;  /* 0x0000001fff00a819 */ /* 0x000fe2000001140b */
[----:B------:R-:W-:Y:S01]  /*1840*/  IMAD.IADD R19, R19, 0x1, R6 ;  /* 0x0000000113137824 */ /* 0x000fe200078e0206 */
[----:B------:R-:W-:Y:S01]  /*1850*/  SHF.R.S32.HI R8, RZ, 0x1f, R10 ;  /* 0x0000001fff087819 */ /* 0x000fe2000001140a */
[----:B------:R-:W-:Y:S01]  /*1860*/  @!P2 IMAD R2, R17, R11, RZ ;  /* 0x0000000b1102a224 */ /* 0x000fe200078e02ff */
[----:B------:R-:W-:Y:S01]  /*1870*/  @P2 IADD3 R12, PT, PT, R12, R13, RZ ;  /* 0x0000000d0c0c2210 */ /* 0x000fe20007ffe0ff */
[----:B------:R-:W-:Y:S02]  /*1880*/  IMAD R6, R15, R10, RZ ;  /* 0x0000000a0f067224 */ /* 0x000fe400078e02ff */
[----:B------:R-:W-:-:S02]  /*1890*/  @!P2 IMAD R0, R16, R0, R2 ;  /* 0x000000001000a224 */ /* 0x000fc400078e0202 */
[----:B------:R-:W-:-:S04]  /*18a0*/  IMAD.WIDE.U32 R18, R14, R10, R18 ;  /* 0x0000000a0e127225 */ /* 0x000fc800078e0012 */
[----:B------:R-:W-:-:S04]  /*18b0*/  @!P2 IMAD.WIDE.U32 R16, R16, R11, R22 ;  /* 0x0000000b1010a225 */ /* 0x000fc800078e0016 */
[----:B------:R-:W-:Y:S02]  /*18c0*/  IMAD R14, R14, R8, R6 ;  /* 0x000000080e0e7224 */ /* 0x000fe400078e0206 */
[-C--:B------:R-:W-:Y:S02]  /*18d0*/  @P2 IMAD R6, R227, R12.reuse, RZ ;  /* 0x0000000ce3062224 */ /* 0x080fe400078e02ff */
[----:B------:R-:W-:Y:S01]  /*18e0*/  @P2 IMAD.WIDE.U32 R12, R226, R12, RZ ;  /* 0x0000000ce20c2225 */ /* 0x000fe200078e00ff */
[----:B------:R-:W-:Y:S02]  /*18f0*/  @!P2 IADD3 R8, PT, PT, R17, R0, RZ ;  /* 0x000000001108a210 */ /* 0x000fe40007ffe0ff */
[----:B------:R-:W-:Y:S01]  /*1900*/  MOV R2, R18 ;  /* 0x0000001200027202 */ /* 0x000fe20000000f00 */
[----:B------:R-:W-:Y:S01]  /*1910*/  @!P2 IMAD.MOV.U32 R11, RZ, RZ, R16 ;  /* 0x000000ffff0ba224 */ /* 0x000fe200078e0010 */
[----:B------:R-:W-:Y:S01]  /*1920*/  IADD3 R0, PT, PT, R19, R14, RZ ;  /* 0x0000000e13007210 */ /* 0x000fe20007ffe0ff */
[----:B------:R-:W-:Y:S01]  /*1930*/  @P2 IMAD.IADD R8, R13, 0x1, R6 ;  /* 0x000000010d082824 */ /* 0x000fe200078e0206 */
[----:B------:R-:W-:-:S02]  /*1940*/  @P2 MOV R11, R12 ;  /* 0x0000000c000b2202 */ /* 0x000fc40000000f00 */
[----:B-1----:R-:W-:Y:S02]  /*1950*/  MOV R6, RZ ;  /* 0x000000ff00067202 */ /* 0x002fe40000000f00 */
.L_x_2459:
[----:B------:R-:W-:Y:S05]  /*1960*/  BSYNC.RECONVERGENT B0 ;  /* 0x0000000000007941 */ /* 0x000fea0003800200 */
.L_x_2457:
[----:B------:R-:W-:Y:S01]  /*1970*/  ISETP.NE.AND P0, PT, R238, -0x1, PT ;  /* 0xffffffffee00780c */ /* 0x000fe20003f05270 */
[----:B------:R-:W2:Y:S04]  /*1980*/  LD.E.64 R18, desc[UR6][R164.64+0x30] ;  /* 0x00003006a4127980 */ /* 0x000ea8000c101b00 */
[----:B------:R-:W3:Y:S04]  /*1990*/  LD.E.64 R22, desc[UR6][R164.64+0x48] ;  /* 0x00004806a4167980 */ /* 0x000ee8000c101b00 */
[----:B------:R-:W4:Y:S04]  /*19a0*/  LD.E.64 R14, desc[UR6][R164.64+0x10] ;  /* 0x00001006a40e7980 */ /* 0x000f28000c101b00 */
[----:B------:R-:W3:Y:S04]  /*19b0*/  @!P0 LD.E.64 R26, desc[UR6][R164.64+0x18] ;  /* 0x00001806a41a8980 */ /* 0x000ee8000c101b00 */
[----:B------:R-:W4:Y:S04]  /*19c0*/  LD.E.64 R16, desc[UR6][R164.64+0x8] ;  /* 0x00000806a4107980 */ /* 0x000f28000c101b00 */
[----:B------:R-:W4:Y:S04]  /*19d0*/  LD.E.64 R4, desc[UR6][R4.64] ;  /* 0x0000000604047980 */ /* 0x000f28000c101b00 */
[----:B------:R-:W4:Y:S04]  /*19e0*/  LD.E R13, desc[UR6][R164.64+0xd0] ;  /* 0x0000d006a40d7980 */ /* 0x000f28000c101900 */
[----:B------:R-:W5:Y:S01]  /*19f0*/  LD.E R236, desc[UR6][R164.64+0xc0] ;  /* 0x0000c006a4ec7980 */ /* 0x000f62000c101900 */
[----:B------:R-:W-:-:S04]  /*1a00*/  IABS R9, R3 ;  /* 0x0000000300097213 */ /* 0x000fc80000000000 */
[----:B------:R-:W1:Y:S08]  /*1a10*/  I2F.RP R10, R9 ;  /* 0x00000009000a7306 */ /* 0x000e700000209400 */
[----:B-1----:R-:W1:Y:S02]  /*1a20*/  MUFU.RCP R10, R10 ;  /* 0x0000000a000a7308 */ /* 0x002e640000001000 */
[----:B-1----:R-:W-:-:S06]  /*1a30*/  VIADD R10, R10, 0xffffffe ;  /* 0x0ffffffe0a0a7836 */ /* 0x002fcc0000000000 */
[----:B------:R-:W1:Y:S01]  /*1a40*/  F2I.FTZ.U32.TRUNC.NTZ R29, R10 ;  /* 0x0000000a001d7305 */ /* 0x000e62000021f000 */
[----:B------:R-:W-:Y:S01]  /*1a50*/  IMAD.MOV.U32 R81, RZ, RZ, RZ ;  /* 0x000000ffff517224 */ /* 0x000fe200078e00ff */
[----:B------:R-:W-:-:S05]  /*1a60*/  MOV R28, RZ ;  /* 0x000000ff001c7202 */ /* 0x000fca0000000f00 */
[----:B------:R1:W5:Y:S02]  /*1a70*/  @P4 LD.E R81, desc[UR6][R20.64] ;  /* 0x0000000614514980 */ /* 0x000364000c101900 */
[----:B-1----:R-:W-:-:S04]  /*1a80*/  IMAD.MOV R10, RZ, RZ, -R29 ;  /* 0x000000ffff0a7224 */ /* 0x002fc800078e0a1d */
[----:B------:R-:W-:Y:S01]  /*1a90*/  IMAD R12, R10, R9, RZ ;  /* 0x000000090a0c7224 */ /* 0x000fe200078e02ff */
[----:B------:R-:W-:-:S03]  /*1aa0*/  IABS R10, R233 ;  /* 0x000000e9000a7213 */ /* 0x000fc60000000000 */
[----:B------:R-:W-:Y:S01]  /*1ab0*/  IMAD.HI.U32 R12, R29, R12, R28 ;  /* 0x0000000c1d0c7227 */ /* 0x000fe200078e001c */
[----:B------:R-:W-:-:S05]  /*1ac0*/  IABS R20, R3 ;  /* 0x0000000300147213 */ /* 0x000fca0000000000 */
[----:B------:R-:W-:-:S04]  /*1ad0*/  IMAD.HI.U32 R12, R12, R10, RZ ;  /* 0x0000000a0c0c7227 */ /* 0x000fc800078e00ff */
[----:B------:R-:W-:-:S04]  /*1ae0*/  IMAD.MOV R20, RZ, RZ, -R20 ;  /* 0x000000ffff147224 */ /* 0x000fc800078e0a14 */
[----:B------:R-:W-:-:S05]  /*1af0*/  IMAD R10, R12, R20, R10 ;  /* 0x000000140c0a7224 */ /* 0x000fca00078e020a */
[----:B------:R-:W-:Y:S01]  /*1b00*/  ISETP.GT.U32.AND P3, PT, R9, R10, PT ;  /* 0x0000000a0900720c */ /* 0x000fe20003f64070 */
[----:B------:R-:W-:-:S12]  /*1b10*/  IMAD.SHL.U32 R47, R48, 0x8, RZ ;  /* 0x00000008302f7824 */ /* 0x000fd800078e00ff */
[----:B------:R-:W-:-:S05]  /*1b20*/  @!P3 IMAD.IADD R10, R10, 0x1, -R9 ;  /* 0x000000010a0ab824 */ /* 0x000fca00078e0a09 */
[----:B------:R-:W-:Y:S02]  /*1b30*/  ISETP.GE.U32.AND P4, PT, R10, R9, PT ;  /* 0x000000090a00720c */ /* 0x000fe40003f86070 */
[----:B------:R-:W-:Y:S02]  /*1b40*/  LOP3.LUT R10, R47, 0x38, RZ, 0xc0, !PT ;  /* 0x000000382f0a7812 */ /* 0x000fe400078ec0ff */
[----:B------:R-:W-:Y:S02]  /*1b50*/  LOP3.LUT R9, R233, R3, RZ, 0x3c, !PT ;  /* 0x00000003e9097212 */ /* 0x000fe400078e3cff */
[----:B------:R-:W-:Y:S01]  /*1b60*/  IADD3 R20, P1, PT, R10, R11, RZ ;  /* 0x0000000b0a147210 */ /* 0x000fe20007f3e0ff */
[----:B------:R-:W-:Y:S01]  /*1b70*/  @!P3 VIADD R12, R12, 0x1 ;  /* 0x000000010c0cb836 */ /* 0x000fe20000000000 */
[----:B------:R-:W-:Y:S01]  /*1b80*/  ISETP.GE.AND P2, PT, R9, RZ, PT ;  /* 0x000000ff0900720c */ /* 0x000fe20003f46270 */
[----:B-----5:R-:W-:Y:S01]  /*1b90*/  IMAD R6, R6, R226, RZ ;  /* 0x000000e206067224 */ /* 0x020fe200078e02ff */
[----:B------:R-:W-:-:S02]  /*1ba0*/  IADD3.X R21, PT, PT, RZ, R8, RZ, P1, !PT ;  /* 0x00000008ff157210 */ /* 0x000fc40000ffe4ff */
[----:B------:R-:W-:Y:S01]  /*1bb0*/  ISETP.NE.AND P1, PT, R3, RZ, PT ;  /* 0x000000ff0300720c */ /* 0x000fe20003f25270 */
[----:B------:R-:W-:Y:S02]  /*1bc0*/  @P4 VIADD R12, R12, 0x1 ;  /* 0x000000010c0c4836 */ /* 0x000fe40000000000 */
[C---:B------:R-:W-:Y:S02]  /*1bd0*/  IMAD R8, R7.reuse, R227, R6 ;  /* 0x000000e307087224 */ /* 0x040fe400078e0206 */
[----:B------:R-:W-:Y:S01]  /*1be0*/  IMAD.WIDE.U32 R20, R7, R226, R20 ;  /* 0x000000e207147225 */ /* 0x000fe200078e0014 */
[----:B------:R-:W-:-:S05]  /*1bf0*/  MOV R6, R12 ;  /* 0x0000000c00067202 */ /* 0x000fca0000000f00 */
[----:B------:R-:W-:Y:S02]  /*1c00*/  @!P2 IMAD.MOV R6, RZ, RZ, -R6 ;  /* 0x000000ffff06a224 */ /* 0x000fe400078e0a06 */
[----:B------:R-:W-:Y:S01]  /*1c10*/  @!P1 LOP3.LUT R6, RZ, R3, RZ, 0x33, !PT ;  /* 0x00000003ff069212 */ /* 0x000fe200078e33ff */
[----:B------:R-:W-:Y:S01]  /*1c20*/  IMAD.IADD R21, R21, 0x1, R8 ;  /* 0x0000000115157824 */ /* 0x000fe200078e0208 */
[----:B------:R-:W-:Y:S01]  /*1c30*/  SHF.R.U32.HI R138, RZ, 0x3, R48 ;  /* 0x00000003ff8a7819 */ /* 0x000fe20000011630 */
[----:B------:R-:W-:Y:S01]  /*1c40*/  IMAD.MOV.U32 R139, RZ, RZ, RZ ;  /* 0x000000ffff8b7224 */ /* 0x000fe200078e00ff */
[----:B------:R-:W-:Y:S01]  /*1c50*/  SHF.R.S32.HI R8, RZ, 0x1f, R6 ;  /* 0x0000001fff087819 */ /* 0x000fe20000011406 */
[----:B------:R-:W-:Y:S02]  /*1c60*/  IMAD R3, R25, R6, RZ ;  /* 0x0000000619037224 */ /* 0x000fe400078e02ff */
[----:B------:R-:W-:-:S04]  /*1c70*/  IMAD.WIDE.U32 R20, R6, R24, R20 ;  /* 0x0000001806147225 */ /* 0x000fc800078e0014 */
[----:B------:R-:W-:Y:S01]  /*1c80*/  IMAD R24, R8, R24, R3 ;  /* 0x0000001808187224 */ /* 0x000fe200078e0203 */
[----:B------:R-:W1:Y:S03]  /*1c90*/  S2R R46, SR_CgaCtaId ;  /* 0x00000000002e7919 */ /* 0x000e660000008800 */
[----:B------:R-:W-:Y:S02]  /*1ca0*/  IMAD.IADD R21, R21, 0x1, R24 ;  /* 0x0000000115157824 */ /* 0x000fe400078e0218 */
[----:B------:R-:W-:Y:S02]  /*1cb0*/  IMAD R230, R227, R138, RZ ;  /* 0x0000008ae3e67224 */ /* 0x000fe400078e02ff */
[----:B------:R-:W-:Y:S01]  /*1cc0*/  IMAD.WIDE.U32 R20, R138, R226, R20 ;  /* 0x000000e28a147225 */ /* 0x000fe200078e0014 */
[----:B------:R-:W-:-:S04]  /*1cd0*/  LOP3.LUT R45, R47, 0x1c0, RZ, 0xc0, !PT ;  /* 0x000001c02f2d7812 */ /* 0x000fc800078ec0ff */
[----:B------:R-:W-:Y:S02]  /*1ce0*/  IADD3 R230, PT, PT, R21, R230, RZ ;  /* 0x000000e615e67210 */ /* 0x000fe40007ffe0ff */
[----:B------:R-:W-:Y:S01]  /*1cf0*/  LOP3.LUT R45, R45, 0x38, R48, 0xf8, !PT ;  /* 0x000000382d2d7812 */ /* 0x000fe200078ef830 */
[----:B------:R-:W-:Y:S01]  /*1d00*/  IMAD R228, R225, R138, RZ ;  /* 0x0000008ae1e47224 */ /* 0x000fe200078e02ff */
[----:B------:R-:W-:Y:S02]  /*1d10*/  LOP3.LUT R241, R241, R240, RZ, 0x3c, !PT ;  /* 0x000000f0f1f17212 */ /* 0x000fe400078e3cff */
[--C-:B------:R-:W-:Y:S01]  /*1d20*/  LOP3.LUT R45, R45, 0x38, R47.reuse, 0x78, !PT ;  /* 0x000000382d2d7812 */ /* 0x100fe200078e782f */
[----:B------:R-:W-:Y:S01]  /*1d30*/  IMAD.SHL.U32 R59, R48, 0x4, RZ ;  /* 0x00000004303b7824 */ /* 0x000fe200078e00ff */
[----:B------:R-:W-:Y:S02]  /*1d40*/  SHF.L.U32 R33, R44, 0x8, RZ ;  /* 0x000000082c217819 */ /* 0x000fe400000006ff */
[----:B------:R-:W-:-:S02]  /*1d50*/  LOP3.LUT R45, R45, 0x1e00, R47, 0xf8, !PT ;  /* 0x00001e002d2d7812 */ /* 0x000fc400078ef82f */
[----:B------:R-:W-:Y:S01]  /*1d60*/  LOP3.LUT R240, R241, R240, RZ, 0x3c, !PT ;  /* 0x000000f0f1f07212 */ /* 0x000fe200078e3cff */
[C---:B------:R-:W-:Y:S01]  /*1d70*/  IMAD.SHL.U32 R52, R224.reuse, 0x10, RZ ;  /* 0x00000010e0347824 */ /* 0x040fe200078e00ff */
[----:B------:R-:W-:Y:S01]  /*1d80*/  SHF.L.U64.HI R53, R224, 0x4, R225 ;  /* 0x00000004e0357819 */ /* 0x000fe200000102e1 */
[C---:B------:R-:W-:Y:S01]  /*1d90*/  IMAD.SHL.U32 R50, R226.reuse, 0x10, RZ ;  /* 0x00000010e2327824 */ /* 0x040fe200078e00ff */
[----:B------:R-:W-:Y:S02]  /*1da0*/  SHF.L.U64.HI R51, R226, 0x4, R227 ;  /* 0x00000004e2337819 */ /* 0x000fe400000102e3 */
[----:B------:R-:W-:Y:S02]  /*1db0*/  LOP3.LUT R59, R59, 0x1c, RZ, 0xc0, !PT ;  /* 0x0000001c3b3b7812 */ /* 0x000fe400078ec0ff */
[----:B------:R-:W-:Y:S02]  /*1dc0*/  IADD3 R55, PT, PT, R33, -0x100, RZ ;  /* 0xffffff0021377810 */ /* 0x000fe40007ffe0ff */
[----:B------:R-:W-:Y:S01]  /*1dd0*/  LOP3.LUT R241, R241, R240, RZ, 0x3c, !PT ;  /* 0x000000f0f1f17212 */ /* 0x000fe200078e3cff */
[----:B--2---:R-:W-:-:S02]  /*1de0*/  @P0 IMAD R9, R19, R238, RZ ;  /* 0x000000ee13090224 */ /* 0x004fc400078e02ff */
[----:B---3--:R-:W-:-:S04]  /*1df0*/  @!P0 IMAD.WIDE.U32 R28, R26, R234, RZ ;  /* 0x000000ea1a1c8225 */ /* 0x008fc800078e00ff */
[----:B------:R-:W-:Y:S02]  /*1e00*/  @!P0 IMAD R7, R27, R234, RZ ;  /* 0x000000ea1b078224 */ /* 0x000fe400078e02ff */
[----:B------:R-:W-:Y:S01]  /*1e10*/  @P0 IMAD.WIDE.U32 R26, R18, R238, RZ ;  /* 0x000000ee121a0225 */ /* 0x000fe200078e00ff */
[----:B------:R-:W-:-:S03]  /*1e20*/  @!P0 MOV R12, R28 ;  /* 0x0000001c000c8202 */ /* 0x000fc60000000f00 */
[----:B------:R-:W-:Y:S02]  /*1e30*/  @P0 IMAD.MOV.U32 R12, RZ, RZ, R26 ;  /* 0x000000ffff0c0224 */ /* 0x000fe400078e001a */
[----:B------:R-:W-:Y:S01]  /*1e40*/  @!P0 IMAD.IADD R7, R29, 0x1, R7 ;  /* 0x000000011d078824 */ /* 0x000fe200078e0207 */
[----:B------:R-:W-:Y:S02]  /*1e50*/  @P0 IADD3 R7, PT, PT, R27, R9, RZ ;  /* 0x000000091b070210 */ /* 0x000fe40007ffe0ff */
[----:B------:R-:W-:Y:S01]  /*1e60*/  IADD3 R26, P1, PT, R10, R12, RZ ;  /* 0x0000000c0a1a7210 */ /* 0x000fe20007f3e0ff */
[----:B------:R-:W-:-:S04]  /*1e70*/  @!P0 IMAD.MOV.U32 R145, RZ, RZ, R19 ;  /* 0x000000ffff918224 */ /* 0x000fc800078e0013 */
[----:B------:R-:W-:Y:S01]  /*1e80*/  IMAD.X R27, RZ, RZ, R7, P1 ;  /* 0x000000ffff1b7224 */ /* 0x000fe200008e0607 */
[-C--:B------:R-:W-:Y:S01]  /*1e90*/  @!P0 MOV R144, R18.reuse ;  /* 0x0000001200908202 */ /* 0x080fe20000000f00 */
[----:B------:R-:W-:Y:S01]  /*1ea0*/  @P0 IMAD.MOV.U32 R145, RZ, RZ, R19 ;  /* 0x000000ffff910224 */ /* 0x000fe200078e0013 */
[----:B------:R-:W-:Y:S01]  /*1eb0*/  @P0 MOV R144, R18 ;  /* 0x0000001200900202 */ /* 0x000fe20000000f00 */
[----:B------:R-:W-:Y:S01]  /*1ec0*/  IMAD.WIDE.U32 R26, R22, R233, R26 ;  /* 0x000000e9161a7225 */ /* 0x000fe200078e001a */
[----:B------:R-:W-:-:S03]  /*1ed0*/  IADD3 R22, P1, PT, R10, R2, RZ ;  /* 0x000000020a167210 */ /* 0x000fc60007f3e0ff */
[----:B------:R-:W-:-:S04]  /*1ee0*/  IMAD.WIDE.U32 R18, R235, 0x40, R138 ;  /* 0x00000040eb127825 */ /* 0x000fc800078e008a */
[----:B------:R-:W-:Y:S01]  /*1ef0*/  IMAD R3, R23, R233, RZ ;  /* 0x000000e917037224 */ /* 0x000fe200078e02ff */
[----:B------:R-:W-:Y:S01]  /*1f00*/  IADD3.X R23, PT, PT, RZ, R0, RZ, P1, !PT ;  /* 0x00000000ff177210 */ /* 0x000fe20000ffe4ff */
[-C--:B------:R-:W-:Y:S02]  /*1f10*/  IMAD R0, R19, R144.reuse, RZ ;  /* 0x0000009013007224 */ /* 0x080fe400078e02ff */
[----:B------:R-:W-:Y:S02]  /*1f20*/  IMAD.IADD R3, R27, 0x1, R3 ;  /* 0x000000011b037824 */ /* 0x000fe400078e0203 */
[----:B------:R-:W-:Y:S02]  /*1f30*/  IMAD.MOV.U32 R2, RZ, RZ, R26 ;  /* 0x000000ffff027224 */ /* 0x000fe400078e001a */
[C---:B------:R-:W-:Y:S02]  /*1f40*/  IMAD R0, R18.reuse, R145, R0 ;  /* 0x0000009112007224 */ /* 0x040fe400078e0200 */
[----:B------:R-:W-:Y:S01]  /*1f50*/  IMAD.WIDE.U32 R18, R18, R144, R2 ;  /* 0x0000009012127225 */ /* 0x000fe200078e0002 */
[----:B------:R-:W-:-:S04]  /*1f60*/  SHF.R.S32.HI R2, RZ, 0x1f, R56 ;  /* 0x0000001fff027819 */ /* 0x000fc80000011438 */
[----:B------:R-:W-:-:S04]  /*1f70*/  LEA.HI R2, R2, R56, RZ, 0x8 ;  /* 0x0000003802027211 */ /* 0x000fc800078f40ff */
[----:B------:R-:W-:Y:S02]  /*1f80*/  SHF.R.S32.HI R2, RZ, 0x8, R2 ;  /* 0x00000008ff027819 */ /* 0x000fe40000011402 */
[C---:B----4-:R-:W-:Y:S02]  /*1f90*/  LEA R231, P0, R20.reuse, R14, 0x1 ;  /* 0x0000000e14e77211 */ /* 0x050fe400078008ff */
[----:B------:R-:W-:Y:S02]  /*1fa0*/  VIMNMX R54, PT, PT, R223, R2, !PT ;  /* 0x00000002df367248 */ /* 0x000fe40007fe0100 */
[----:B------:R-:W-:Y:S02]  /*1fb0*/  LEA.HI.X R230, R20, R15, R230, 0x1, P0 ;  /* 0x0000000f14e67211 */ /* 0x000fe400000f0ce6 */
[----:B------:R-:W-:Y:S01]  /*1fc0*/  ISETP.GT.U32.AND P0, PT, R44, R54, PT ;  /* 0x000000362c00720c */ /* 0x000fe20003f04070 */
[----:B------:R-:W-:Y:S01]  /*1fd0*/  IMAD.WIDE.U32 R22, R138, R224, R22 ;  /* 0x000000e08a167225 */ /* 0x000fe200078e0016 */
[----:B------:R-:W-:-:S02]  /*1fe0*/  MOV R9, 0x400 ;  /* 0x0000040000097802 */ /* 0x000fc40000000f00 */
[----:B------:R-:W-:Y:S01]  /*1ff0*/  LEA R136, P2, R18, R4, 0x1 ;  /* 0x0000000412887211 */ /* 0x000fe200078408ff */
[----:B------:R-:W-:Y:S01]  /*2000*/  IMAD.IADD R228, R23, 0x1, R228 ;  /* 0x0000000117e47824 */ /* 0x000fe200078e02e4 */
[----:B-1----:R-:W-:Y:S01]  /*2010*/  LEA R46, R46, R9, 0x18 ;  /* 0x000000092e2e7211 */ /* 0x002fe200078ec0ff */
[----:B------:R-:W-:Y:S01]  /*2020*/  IMAD.IADD R0, R19, 0x1, R0 ;  /* 0x0000000113007824 */ /* 0x000fe200078e0200 */
[C---:B------:R-:W-:Y:S02]  /*2030*/  LEA R229, P1, R22.reuse, R16, 0x1 ;  /* 0x0000001016e57211 */ /* 0x040fe400078208ff */
[----:B------:R-:W-:Y:S01]  /*2040*/  LEA.HI R13, R13, R13, RZ, 0x1 ;  /* 0x0000000d0d0d7211 */ /* 0x000fe200078f08ff */
[----:B------:R-:W-:Y:S01]  /*2050*/  IMAD R45, R45, 0x2, R46 ;  /* 0x000000022d2d7824 */ /* 0x000fe200078e022e */
[----:B------:R-:W-:Y:S02]  /*2060*/  LEA.HI.X R228, R22, R17, R228, 0x1, P1 ;  /* 0x0000001116e47211 */ /* 0x000fe400008f0ce4 */
[----:B------:R-:W-:Y:S01]  /*2070*/  LEA.HI.X R137, R18, R5, R0, 0x1, P2 ;  /* 0x0000000512897211 */ /* 0x000fe200010f0c00 */
[----:B------:R-:W-:Y:S06]  /*2080*/  @!P0 BRA `(.L_x_2460) ;  /* 0x000000bc001c8947 */ /* 0x000fec0003800000 */
[----:B------:R-:W2:Y:S04]  /*2090*/  LD.E.64 R24, desc[UR6][R164.64+0x120] ;  /* 0x00012006a4187980 */ /* 0x000ea8000c101b00 */
[----:B------:R-:W3:Y:S04]  /*20a0*/  LD.E.64 R26, desc[UR6][R164.64+0x118] ;  /* 0x00011806a41a7980 */ /* 0x000ee8000c101b00 */
[----:B------:R-:W4:Y:S04]  /*20b0*/  LD.E.64 R140, desc[UR6][R164.64+0x130] ;  /* 0x00013006a48c7980 */ /* 0x000f28000c101b00 */
[----:B------:R-:W5:Y:S04]  /*20c0*/  LD.E.64 R142, desc[UR6][R164.64+0x128] ;  /* 0x00012806a48e7980 */ /* 0x000f68000c101b00 */
[----:B------:R-:W5:Y:S04]  /*20d0*/  LD.E.64 R20, desc[UR6][R164.64+0x140] ;  /* 0x00014006a4147980 */ /* 0x000f68000c101b00 */
[----:B------:R-:W5:Y:S04]  /*20e0*/  LD.E.64 R22, desc[UR6][R164.64+0x138] ;  /* 0x00013806a4167980 */ /* 0x000f68000c101b00 */
[----:B------:R-:W5:Y:S04]  /*20f0*/  LD.E.64 R18, desc[UR6][R164.64+0x110] ;  /* 0x00011006a4127980 */ /* 0x000f68000c101b00 */
[----:B------:R-:W5:Y:S04]  /*2100*/  LD.E.64 R16, desc[UR6][R164.64+0x108] ;  /* 0x00010806a4107980 */ /* 0x000f68000c101b00 */
[----:B------:R-:W5:Y:S04]  /*2110*/  LD.E.64 R4, desc[UR6][R164.64+0x150] ;  /* 0x00015006a4047980 */ /* 0x000f68000c101b00 */
[----:B------:R-:W5:Y:S01]  /*2120*/  LD.E.64 R2, desc[UR6][R164.64+0x148] ;  /* 0x00014806a4027980 */ /* 0x000f62000c101b00 */
[----:B------:R-:W-:Y:S01]  /*2130*/  MOV R11, RZ ;  /* 0x000000ff000b7202 */ /* 0x000fe20000000f00 */
[C---:B------:R-:W-:Y:S01]  /*2140*/  VIADD R62, R138.reuse, 0x20 ;  /* 0x000000208a3e7836 */ /* 0x040fe20000000000 */
[----:B------:R-:W-:Y:S01]  /*2150*/  SHF.R.S32.HI R13, RZ, 0x1, R13 ;  /* 0x00000001ff0d7819 */ /* 0x000fe2000001140d */
[C---:B------:R-:W-:Y:S01]  /*2160*/  VIADD R132, R138.reuse, 0x40 ;  /* 0x000000408a847836 */ /* 0x040fe20000000000 */
[----:B------:R-:W-:Y:S01]  /*2170*/  IADD3 R81, PT, PT, R55, R81, RZ ;  /* 0x0000005137517210 */ /* 0x000fe20007ffe0ff */
[C---:B------:R-:W-:Y:S01]  /*2180*/  VIADD R130, R138.reuse, 0x60 ;  /* 0x000000608a827836 */ /* 0x040fe20000000000 */
[C---:B------:R-:W-:Y:S01]  /*2190*/  SHF.L.U32 R133, R13.reuse, 0x4, RZ ;  /* 0x000000040d857819 */ /* 0x040fe200000006ff */
[CC--:B------:R-:W-:Y:S01]  /*21a0*/  IMAD R12, R138.reuse, R13.reuse, R59 ;  /* 0x0000000d8a0c7224 */ /* 0x0c0fe200078e023b */
[----:B------:R-:W-:Y:S01]  /*21b0*/  SHF.L.U32 R108, R13, 0x6, RZ ;  /* 0x000000060d6c7819 */ /* 0x000fe200000006ff */
[----:B------:R-:W-:Y:S01]  /*21c0*/  IMAD R81, R81, R13, RZ ;  /* 0x0000000d51517224 */ /* 0x000fe200078e02ff */
[C---:B------:R-:W-:Y:S01]  /*21d0*/  IADD3 R63, PT, PT, R138.reuse, 0x10, RZ ;  /* 0x000000108a3f7810 */ /* 0x040fe20007ffe0ff */
[----:B------:R-:W-:Y:S01]  /*21e0*/  IMAD R120, R13, 0x30, RZ ;  /* 0x000000300d787824 */ /* 0x000fe200078e02ff */
[----:B------:R-:W-:Y:S01]  /*21f0*/  IADD3 R9, PT, PT, R59, R12, RZ ;  /* 0x0000000c3b097210 */ /* 0x000fe20007ffe0ff */
[C---:B------:R-:W-:Y:S01]  /*2200*/  IMAD R119, R13.reuse, 0x50, RZ ;  /* 0x000000500d777824 */ /* 0x040fe200078e02ff */
[----:B------:R-:W-:Y:S01]  /*2210*/  SHF.R.S32.HI R80, RZ, 0x1f, R81 ;  /* 0x0000001fff507819 */ /* 0x000fe20000011451 */
[C---:B------:R-:W-:Y:S01]  /*2220*/  IMAD R118, R13.reuse, 0x60, RZ ;  /* 0x000000600d767824 */ /* 0x040fe200078e02ff */
[C---:B------:R-:W-:Y:S01]  /*2230*/  IADD3 R61, PT, PT, R138.reuse, 0x30, RZ ;  /* 0x000000308a3d7810 */ /* 0x040fe20007ffe0ff */
[C---:B------:R-:W-:Y:S01]  /*2240*/  IMAD R117, R13.reuse, 0x70, RZ ;  /* 0x000000700d757824 */ /* 0x040fe200078e02ff */
[C---:B------:R-:W-:Y:S01]  /*2250*/  IADD3 R131, PT, PT, R138.reuse, 0x50, RZ ;  /* 0x000000508a837810 */ /* 0x040fe20007ffe0ff */
[C---:B------:R-:W-:Y:S01]  /*2260*/  IMAD R116, R13.reuse, 0x90, RZ ;  /* 0x000000900d747824 */ /* 0x040fe200078e02ff */
[C---:B------:R-:W-:Y:S01]  /*2270*/  IADD3 R129, PT, PT, R138.reuse, 0x70, RZ ;  /* 0x000000708a817810 */ /* 0x040fe20007ffe0ff */
[C---:B------:R-:W-:Y:S01]  /*2280*/  IMAD R115, R13.reuse, 0xa0, RZ ;  /* 0x000000a00d737824 */ /* 0x040fe200078e02ff */
[C---:B------:R-:W-:Y:S01]  /*2290*/  LOP3.LUT R128, R138.reuse, 0x80, RZ, 0xfc, !PT ;  /* 0x000000808a807812 */ /* 0x040fe200078efcff */
[C---:B------:R-:W-:Y:S01]  /*22a0*/  IMAD R114, R13.reuse, 0xb0, RZ ;  /* 0x000000b00d727824 */ /* 0x040fe200078e02ff */
[C---:B------:R-:W-:Y:S01]  /*22b0*/  IADD3 R126, PT, PT, R138.reuse, 0xa0, RZ ;  /* 0x000000a08a7e7810 */ /* 0x040fe20007ffe0ff */
[C---:B------:R-:W-:Y:S01]  /*22c0*/  IMAD R113, R13.reuse, 0xc0, RZ ;  /* 0x000000c00d717824 */ /* 0x040fe200078e02ff */
[C---:B------:R-:W-:Y:S01]  /*22d0*/  IADD3 R124, PT, PT, R138.reuse, 0xc0, RZ ;  /* 0x000000c08a7c7810 */ /* 0x040fe20007ffe0ff */
[C---:B------:R-:W-:Y:S01]  /*22e0*/  IMAD R112, R13.reuse, 0xd0, RZ ;  /* 0x000000d00d707824 */ /* 0x040fe200078e02ff */
[C---:B------:R-:W-:Y:S01]  /*22f0*/  IADD3 R122, PT, PT, R138.reuse, 0xe0, RZ ;  /* 0x000000e08a7a7810 */ /* 0x040fe20007ffe0ff */
        /* <DEDUP_REMOVED lines=30> */
[----:B------:R-:W-:Y:S01]  /*24e0*/  SHF.R.S32.HI R88, RZ, 0x1f, R110 ;  /* 0x0000001fff587819 */ /* 0x000fe2000001146e */
[----:B--2---:R-:W-:Y:S02]  /*24f0*/  IMAD R0, R25, R234, RZ ;  /* 0x000000ea19007224 */ /* 0x004fe400078e02ff */
[----:B------:R-:W-:-:S04]  /*2500*/  IMAD.WIDE.U32 R24, R234, R24, R10 ;  /* 0x00000018ea187225 */ /* 0x000fc800078e000a */
[----:B------:R-:W-:Y:S02]  /*2510*/  IMAD.IADD R25, R25, 0x1, R0 ;  /* 0x0000000119197824 */ /* 0x000fe400078e0200 */
[----:B---3--:R-:W-:Y:S01]  /*2520*/  IMAD.WIDE.U32 R14, R234, R26, R10 ;  /* 0x0000001aea0e7225 */ /* 0x008fe200078e000a */
[C---:B----4-:R-:W-:Y:S02]  /*2530*/  SHF.L.U64.HI R64, R140.reuse, 0x5, R141 ;  /* 0x000000058c407819 */ /* 0x050fe4000001028d */
[----:B------:R-:W-:Y:S01]  /*2540*/  SHF.L.U32 R65, R140, 0x5, RZ ;  /* 0x000000058c417819 */ /* 0x000fe200000006ff */
[----:B------:R-:W-:Y:S01]  /*2550*/  IMAD R0, R27, R234, RZ ;  /* 0x000000ea1b007224 */ /* 0x000fe200078e02ff */
[C-C-:B-----5:R-:W-:Y:S01]  /*2560*/  SHF.L.U64.HI R70, R142.reuse, 0x5, R143.reuse ;  /* 0x000000058e467819 */ /* 0x160fe2000001028f */
[----:B------:R-:W-:Y:S01]  /*2570*/  IMAD R7, R141, R55, RZ ;  /* 0x000000378d077224 */ /* 0x000fe200078e02ff */
[----:B------:R-:W-:Y:S01]  /*2580*/  SHF.L.U64.HI R72, R142, 0x6, R143 ;  /* 0x000000068e487819 */ /* 0x000fe2000001028f */
[----:B------:R-:W-:Y:S01]  /*2590*/  IMAD.WIDE.U32 R24, R55, R140, R24 ;  /* 0x0000008c37187225 */ /* 0x000fe200078e0018 */
[----:B------:R-:W-:-:S02]  /*25a0*/  IADD3 R15, PT, PT, R15, R0, RZ ;  /* 0x000000000f0f7210 */ /* 0x000fc40007ffe0ff */
[C---:B------:R-:W-:Y:S01]  /*25b0*/  SHF.L.U32 R73, R142.reuse, 0x6, RZ ;  /* 0x000000068e497819 */ /* 0x040fe200000006ff */
[----:B------:R-:W-:Y:S01]  /*25c0*/  IMAD.IADD R25, R25, 0x1, R7 ;  /* 0x0000000119197824 */ /* 0x000fe200078e0207 */
[C-C-:B------:R-:W-:Y:S01]  /*25d0*/  SHF.L.U64.HI R74, R142.reuse, 0x7, R143.reuse ;  /* 0x000000078e4a7819 */ /* 0x140fe2000001028f */
[----:B------:R-:W-:Y:S01]  /*25e0*/  IMAD R7, R143, R55, RZ ;  /* 0x000000378f077224 */ /* 0x000fe200078e02ff */
[C---:B------:R-:W-:Y:S01]  /*25f0*/  SHF.L.U64.HI R86, R142.reuse, 0x4, R143 ;  /* 0x000000048e567819 */ /* 0x040fe2000001028f */
[----:B------:R-:W-:Y:S01]  /*2600*/  IMAD.WIDE.U32 R14, R55, R142, R14 ;  /* 0x0000008e370e7225 */ /* 0x000fe200078e000e */
[----:B------:R-:W-:-:S03]  /*2610*/  SHF.L.U32 R87, R142, 0x4, RZ ;  /* 0x000000048e577819 */ /* 0x000fc600000006ff */
[-C--:B------:R-:W-:Y:S02]  /*2620*/  IMAD R0, R21, R6.reuse, RZ ;  /* 0x0000000615007224 */ /* 0x080fe400078e02ff */
[----:B------:R-:W-:Y:S02]  /*2630*/  IMAD.IADD R15, R15, 0x1, R7 ;  /* 0x000000010f0f7824 */ /* 0x000fe400078e0207 */
[----:B------:R-:W-:Y:S02]  /*2640*/  IMAD R7, R23, R6, RZ ;  /* 0x0000000617077224 */ /* 0x000fe400078e02ff */
[-C--:B------:R-:W-:Y:S02]  /*2650*/  IMAD R0, R20, R8.reuse, R0 ;  /* 0x0000000814007224 */ /* 0x080fe400078e0200 */
[----:B------:R-:W-:Y:S01]  /*2660*/  IMAD R8, R22, R8, R7 ;  /* 0x0000000816087224 */ /* 0x000fe200078e0207 */
[----:B------:R-:W-:Y:S01]  /*2670*/  SHF.R.S32.HI R7, RZ, 0x1f, R56 ;  /* 0x0000001fff077819 */ /* 0x000fe20000011438 */
[----:B------:R-:W-:-:S04]  /*2680*/  IMAD.WIDE.U32 R20, R6, R20, R24 ;  /* 0x0000001406147225 */ /* 0x000fc800078e0018 */
[----:B------:R-:W-:Y:S01]  /*2690*/  IMAD.WIDE.U32 R22, R6, R22, R14 ;  /* 0x0000001606167225 */ /* 0x000fe200078e000e */
[----:B------:R-:W-:Y:S02]  /*26a0*/  IADD3 R6, P0, PT, -R56, R138, RZ ;  /* 0x0000008a38067210 */ /* 0x000fe40007f1e1ff */
[----:B------:R-:W-:Y:S01]  /*26b0*/  IADD3 R14, P1, PT, R81, R12, RZ ;  /* 0x0000000c510e7210 */ /* 0x000fe20007f3e0ff */
[----:B------:R-:W-:Y:S01]  /*26c0*/  IMAD.IADD R23, R23, 0x1, R8 ;  /* 0x0000000117177824 */ /* 0x000fe200078e0208 */
[----:B------:R-:W-:Y:S01]  /*26d0*/  IADD3 R21, PT, PT, R21, R0, RZ ;  /* 0x0000000015157210 */ /* 0x000fe20007ffe0ff */
[----:B------:R-:W-:Y:S01]  /*26e0*/  IMAD.X R7, RZ, RZ, ~R7, P0 ;  /* 0x000000ffff077224 */ /* 0x000fe200000e0e07 */
[----:B------:R-:W-:Y:S01]  /*26f0*/  IADD3 R81, P0, PT, R81, R9, RZ ;  /* 0x0000000951517210 */ /* 0x000fe20007f1e0ff */
[----:B------:R-:W-:Y:S01]  /*2700*/  IMAD R66, R143, 0x60, RZ ;  /* 0x000000608f427824 */ /* 0x000fe200078e02ff */
[----:B------:R-:W-:Y:S01]  /*2710*/  LEA.HI.X.SX32 R0, R12, R80, 0x1, P1 ;  /* 0x000000500c007211 */ /* 0x000fe200008f0eff */
[----:B------:R-:W-:Y:S01]  /*2720*/  IMAD R76, R7, R140, RZ ;  /* 0x0000008c074c7224 */ /* 0x000fe200078e02ff */
[----:B------:R-:W-:Y:S01]  /*2730*/  LEA.HI.X.SX32 R80, R9, R80, 0x1, P0 ;  /* 0x0000005009507211 */ /* 0x000fe200000f0eff */
[----:B------:R-:W-:Y:S01]  /*2740*/  IMAD R9, R7, R142, RZ ;  /* 0x0000008e07097224 */ /* 0x000fe200078e02ff */
[----:B------:R-:W-:Y:S01]  /*2750*/  SHF.L.U64.HI R0, R14, 0x1, R0 ;  /* 0x000000010e007819 */ /* 0x000fe20000010200 */
[-C--:B------:R-:W-:Y:S01]  /*2760*/  IMAD R76, R141, R6.reuse, R76 ;  /* 0x000000068d4c7224 */ /* 0x080fe200078e024c */
[----:B------:R-:W-:Y:S01]  /*2770*/  SHF.L.U64.HI R80, R81, 0x1, R80 ;  /* 0x0000000151507819 */ /* 0x000fe20000010250 */
[----:B------:R-:W-:Y:S01]  /*2780*/  IMAD.WIDE.U32 R20, R140, R6, R20 ;  /* 0x000000068c147225 */ /* 0x000fe200078e0014 */
[----:B------:R-:W-:-:S03]  /*2790*/  SHF.L.U32 R14, R14, 0x1, RZ ;  /* 0x000000010e0e7819 */ /* 0x000fc600000006ff */
[----:B------:R-:W-:Y:S01]  /*27a0*/  IMAD R9, R143, R6, R9 ;  /* 0x000000068f097224 */ /* 0x000fe200078e0209 */
[----:B------:R-:W-:Y:S01]  /*27b0*/  LEA R77, P1, R20, R18, 0x1 ;  /* 0x00000012144d7211 */ /* 0x000fe200078208ff */
[----:B------:R-:W-:-:S04]  /*27c0*/  IMAD.WIDE.U32 R6, R142, R6, R22 ;  /* 0x000000068e067225 */ /* 0x000fc800078e0016 */
[----:B------:R-:W-:Y:S01]  /*27d0*/  IMAD.SHL.U32 R81, R81, 0x2, RZ ;  /* 0x0000000251517824 */ /* 0x000fe200078e00ff */
[----:B------:R-:W-:Y:S01]  /*27e0*/  IADD3 R9, PT, PT, R7, R9, RZ ;  /* 0x0000000907097210 */ /* 0x000fe20007ffe0ff */
[----:B------:R-:W-:Y:S01]  /*27f0*/  IMAD.IADD R76, R21, 0x1, R76 ;  /* 0x00000001154c7824 */ /* 0x000fe200078e024c */
[----:B------:R-:W-:Y:S01]  /*2800*/  LEA R12, P0, R6, R16, 0x1 ;  /* 0x00000010060c7211 */ /* 0x000fe200078008ff */
[C---:B------:R-:W-:Y:S01]  /*2810*/  IMAD R68, R143.reuse, 0xc0, RZ ;  /* 0x000000c08f447824 */ /* 0x040fe200078e02ff */
[----:B------:R-:W-:Y:S01]  /*2820*/  IADD3 R79, P3, PT, R4, R81, RZ ;  /* 0x00000051044f7210 */ /* 0x000fe20007f7e0ff */
[----:B------:R-:W-:Y:S01]  /*2830*/  IMAD R69, R143, 0xe0, RZ ;  /* 0x000000e08f457824 */ /* 0x000fe200078e02ff */
[----:B------:R-:W-:Y:S01]  /*2840*/  LEA.HI.X R76, R20, R19, R76, 0x1, P1 ;  /* 0x00000013144c7211 */ /* 0x000fe200008f0c4c */
[----:B------:R-:W-:Y:S01]  /*2850*/  IMAD.WIDE.U32 R152, R142, 0x60, RZ ;  /* 0x000000608e987825 */ /* 0x000fe200078e00ff */
[----:B------:R-:W-:Y:S02]  /*2860*/  IADD3 R81, P2, PT, R2, R81, RZ ;  /* 0x0000005102517210 */ /* 0x000fe40007f5e0ff */
[----:B------:R-:W-:Y:S01]  /*2870*/  LEA.HI.X R9, R6, R17, R9, 0x1, P0 ;  /* 0x0000001106097211 */ /* 0x000fe200000f0c09 */
[----:B------:R-:W-:Y:S01]  /*2880*/  IMAD.WIDE.U32 R148, R142, 0xc0, RZ ;  /* 0x000000c08e947825 */ /* 0x000fe200078e00ff */
[----:B------:R-:W-:-:S02]  /*2890*/  IADD3 R34, P1, PT, R4, R14, RZ ;  /* 0x0000000e04227210 */ /* 0x000fc40007f3e0ff */
[----:B------:R-:W-:Y:S01]  /*28a0*/  IADD3 R14, P0, PT, R2, R14, RZ ;  /* 0x0000000e020e7210 */ /* 0x000fe20007f1e0ff */
[C---:B------:R-:W-:Y:S01]  /*28b0*/  IMAD.WIDE.U32 R146, R142.reuse, 0xe0, RZ ;  /* 0x000000e08e927825 */ /* 0x040fe200078e00ff */
[-C--:B------:R-:W-:Y:S02]  /*28c0*/  IADD3.X R35, PT, PT, R5, R0.reuse, RZ, P1, !PT ;  /* 0x0000000005237210 */ /* 0x080fe40000ffe4ff */
[----:B------:R-:W-:Y:S01]  /*28d0*/  IADD3.X R15, PT, PT, R3, R0, RZ, P0, !PT ;  /* 0x00000000030f7210 */ /* 0x000fe200007fe4ff */
[----:B------:R-:W-:Y:S01]  /*28e0*/  IMAD R67, R143, 0xa0, RZ ;  /* 0x000000a08f437824 */ /* 0x000fe200078e02ff */
[----:B------:R-:W-:Y:S01]  /*28f0*/  IADD3 R66, PT, PT, R153, R66, RZ ;  /* 0x0000004299427210 */ /* 0x000fe20007ffe0ff */
[----:B------:R-:W-:Y:S01]  /*2900*/  IMAD.WIDE.U32 R150, R142, 0xa0, RZ ;  /* 0x000000a08e967825 */ /* 0x000fe200078e00ff */
[----:B------:R-:W-:Y:S02]  /*2910*/  IADD3 R68, PT, PT, R149, R68, RZ ;  /* 0x0000004495447210 */ /* 0x000fe40007ffe0ff */
[----:B------:R-:W-:Y:S01]  /*2920*/  IADD3 R69, PT, PT, R147, R69, RZ ;  /* 0x0000004593457210 */ /* 0x000fe20007ffe0ff */
[----:B------:R-:W-:-:S02]  /*2930*/  IMAD.X R78, R5, 0x1, R80, P3 ;  /* 0x00000001054e7824 */ /* 0x000fc400018e0650 */
[----:B------:R-:W-:Y:S01]  /*2940*/  IMAD.X R80, R3, 0x1, R80, P2 ;  /* 0x0000000103507824 */ /* 0x000fe200010e0650 */
[----:B------:R-:W-:Y:S01]  /*2950*/  ISETP.GE.AND P2, PT, R10, R236, PT ;  /* 0x000000ec0a00720c */ /* 0x000fe20003f46270 */
[C---:B------:R-:W-:Y:S02]  /*2960*/  IMAD.SHL.U32 R71, R142.reuse, 0x20, RZ ;  /* 0x000000208e477824 */ /* 0x040fe400078e00ff */
[----:B------:R-:W-:Y:S02]  /*2970*/  IMAD.SHL.U32 R75, R142, 0x80, RZ ;  /* 0x000000808e4b7824 */ /* 0x000fe400078e00ff */
[----:B------:R-:W-:-:S08]  /*2980*/  IMAD.IADD R67, R151, 0x1, R67 ;  /* 0x0000000197437824 */ /* 0x000fd000078e0243 */
.L_x_2531:
[----:B------:R-:W-:Y:S01]  /*2990*/  VIADD R105, R105, 0x100 ;  /* 0x0000010069697836 */ /* 0x000fe20000000000 */
[----:B------:R-:W-:Y:S01]  /*29a0*/  UMOV UR4, URZ ;  /* 0x000000ff00047c82 */ /* 0x000fe20008000000 */
[----:B------:R-:W-:Y:S01]  /*29b0*/  VIADD R106, R106, 0x100 ;  /* 0x000001006a6a7836 */ /* 0x000fe20000000000 */
[----:B------:R-:W-:Y:S01]  /*29c0*/  BSSY.RECONVERGENT B1, `(.L_x_2461) ;  /* 0x0000aca000017945 */ /* 0x000fe20003800200 */
[----:B------:R-:W-:Y:S01]  /*29d0*/  IMAD.MOV.U32 R134, RZ, RZ, R104 ;  /* 0x000000ffff867224 */ /* 0x000fe200078e0068 */
[-C--:B------:R-:W-:Y:S01]  /*29e0*/  ISETP.GE.OR P4, PT, R138, R105.reuse, P2 ;  /* 0x000000698a00720c */ /* 0x080fe20001786670 */
[----:B------:R-:W-:Y:S01]  /*29f0*/  VIADD R103, R103, 0xffffffff ;  /* 0xffffffff67677836 */ /* 0x000fe20000000000 */
[----:B------:R-:W-:Y:S01]  /*2a00*/  ISETP.GE.AND P2, PT, R10, R236, PT ;  /* 0x000000ec0a00720c */ /* 0x000fe20003f46270 */
[----:B------:R-:W-:Y:S01]  /*2a10*/  VIADD R104, R104, 0xffffff00 ;  /* 0xffffff0068687836 */ /* 0x000fe20000000000 */
[-C--:B------:R-:W-:Y:S02]  /*2a20*/  ISETP.LT.OR P4, PT, R138, R106.reuse, P4 ;  /* 0x0000006a8a00720c */ /* 0x080fe40002781670 */
[CC--:B------:R-:W-:Y:S02]  /*2a30*/  ISETP.GE.OR P3, PT, R131.reuse, R105.reuse, P2 ;  /* 0x000000698300720c */ /* 0x0c0fe40001766670 */
[CC--:B------:R-:W-:Y:S02]  /*2a40*/  ISETP.GE.OR P0, PT, R62.reuse, R105.reuse, P2 ;  /* 0x000000693e00720c */ /* 0x0c0fe40001706670 */
[-C--:B------:R-:W-:Y:S02]  /*2a50*/  ISETP.LT.OR P6, PT, R131, R106.reuse, P3 ;  /* 0x0000006a8300720c */ /* 0x080fe40001fc1670 */
[-C--:B------:R-:W-:Y:S02]  /*2a60*/  ISETP.LT.OR P5, PT, R62, R106.reuse, P0 ;  /* 0x0000006a3e00720c */ /* 0x080fe400007a1670 */
[C---:B------:R-:W-:Y:S02]  /*2a70*/  ISETP.GE.OR P0, PT, R61.reuse, R105, P2 ;  /* 0x000000693d00720c */ /* 0x040fe40001706670 */
[----:B------:R-:W-:Y:S01]  /*2a80*/  P2R R8, PR, RZ, 0x20 ;  /* 0x00000020ff087803 */ /* 0x000fe20000000000 */
[----:B------:R-:W-:Y:S01]  /*2a90*/  @!P4 IMAD.MOV.U32 R2, RZ, RZ, R77 ;  /* 0x000000ffff02c224 */ /* 0x000fe200078e004d */
[----:B------:R-:W-:Y:S01]  /*2aa0*/  ISETP.LT.OR P1, PT, R61, R106, P0 ;  /* 0x0000006a3d00720c */ /* 0x000fe20000721670 */
[----:B------:R-:W-:Y:S01]  /*2ab0*/  @!P4 IMAD.MOV.U32 R3, RZ, RZ, R76 ;  /* 0x000000ffff03c224 */ /* 0x000fe200078e004c */
[-C--:B------:R-:W-:Y:S01]  /*2ac0*/  IADD3 R26, P0, PT, R77, R65.reuse, RZ ;  /* 0x000000414d1a7210 */ /* 0x080fe20007f1e0ff */
[----:B------:R-:W-:Y:S02]  /*2ad0*/  @!P4 IMAD.MOV.U32 R16, RZ, RZ, R85 ;  /* 0x000000ffff10c224 */ /* 0x000fe400078e0055 */
[----:B------:R-:W-:Y:S01]  /*2ae0*/  @!P4 IMAD.MOV.U32 R17, RZ, RZ, R84 ;  /* 0x000000ffff11c224 */ /* 0x000fe200078e0054 */
[----:B------:R1:W2:Y:S01]  /*2af0*/  @!P4 LD.E.128 R4, desc[UR6][R2.64] ;  /* 0x000000060204c980 */ /* 0x0002a2000c101d00 */
[--C-:B------:R-:W-:Y:S01]  /*2b00*/  IMAD.X R27, R76, 0x1, R64.reuse, P0 ;  /* 0x000000014c1b7824 */ /* 0x100fe200000e0640 */
[----:B------:R-:W-:Y:S05]  /*2b10*/  @!P5 IADD3 R40, P0, PT, R26, R65, RZ ;  /* 0x000000411a28d210 */ /* 0x000fea0007f1e0ff */
[----:B------:R-:W-:Y:S01]  /*2b20*/  @!P5 IMAD.X R41, R27, 0x1, R64, P0 ;  /* 0x000000011b29d824 */ /* 0x000fe200000e0640 */
[----:B-1----:R-:W-:Y:S02]  /*2b30*/  P2R R3, PR, RZ, 0x2 ;  /* 0x00000002ff037803 */ /* 0x002fe40000000000 */
[C---:B------:R-:W-:Y:S02]  /*2b40*/  LEA R24, P1, R50.reuse, R85, 0x1 ;  /* 0x0000005532187211 */ /* 0x040fe400078208ff */
[----:B------:R-:W-:Y:S02]  /*2b50*/  ISETP.NE.AND P3, PT, R3, RZ, PT ;  /* 0x000000ff0300720c */ /* 0x000fe40003f65270 */
[----:B------:R-:W-:Y:S02]  /*2b60*/  LEA.HI.X R25, R50, R84, R51, 0x1, P1 ;  /* 0x0000005432197211 */ /* 0x000fe400008f0c33 */
[C---:B----4-:R-:W-:Y:S02]  /*2b70*/  @!P5 LEA R38, P1, R226.reuse, R24, 0x5 ;  /* 0x00000018e226d211 */ /* 0x050fe400078228ff */
[----:B------:R-:W-:Y:S02]  /*2b80*/  P2R R2, PR, RZ, 0x40 ;  /* 0x00000040ff027803 */ /* 0x000fe40000000000 */
[----:B------:R-:W-:Y:S02]  /*2b90*/  @!P5 LEA.HI.X R39, R226, R25, R227, 0x5, P1 ;  /* 0x00000019e227d211 */ /* 0x000fe400008f2ce3 */
[C---:B------:R-:W-:Y:S03]  /*2ba0*/  ISETP.GE.OR P1, PT, R127.reuse, R105, P2 ;  /* 0x000000697f00720c */ /* 0x040fe60001726670 */
[C---:B------:R-:W-:Y:S02]  /*2bb0*/  @!P3 LEA R18, P0, R140.reuse, R26, 0x6 ;  /* 0x0000001a8c12b211 */ /* 0x040fe400078030ff */
        /* <DEDUP_REMOVED lines=12> */
[C---:B------:R-:W-:Y:S04]  /*2c80*/  @!P5 LEA R28, P0, R226.reuse, R24, 0x8 ;  /* 0x00000018e21cd211 */ /* 0x040fe800078040ff */
[----:B------:R-:W-:Y:S02]  /*2c90*/  @!P5 LEA.HI.X R29, R226, R25, R227, 0x8, P0 ;  /* 0x00000019e21dd211 */ /* 0x000fe400000f44e3 */
[CC--:B------:R-:W-:Y:S04]  /*2ca0*/  ISETP.GE.OR P0, PT, R63.reuse, R105.reuse, P2 ;  /* 0x000000693f00720c */ /* 0x0c0fe80001706670 */
[-C--:B------:R-:W-:Y:S01]  /*2cb0*/  ISETP.LT.OR P0, PT, R63, R106.reuse, P0 ;  /* 0x0000006a3f00720c */ /* 0x080fe20000701670 */
[----:B--2---:R1:W-:Y:S11]  /*2cc0*/  @!P4 ST.E.128 desc[UR6][R16.64], R4 ;  /* 0x000000041000c985 */ /* 0x0043f6000c101d06 */
[----:B------:R-:W-:Y:S01]  /*2cd0*/  @!UPT UIADD3 URZ, UPT, UPT, URZ, URZ, URZ ;  /* 0x000000fffffff290 */ /* 0x000fe2000fffe0ff */
[----:B-1----:R-:W2:Y:S01]  /*2ce0*/  @!P0 LD.E.128 R4, desc[UR6][R26.64] ;  /* 0x000000061a048980 */ /* 0x002ea2000c101d00 */
[----:B------:R-:W-:Y:S03]  /*2cf0*/  P2R R17, PR, RZ, 0x1 ;  /* 0x00000001ff117803 */ /* 0x000fe60000000000 */
[----:B--2---:R1:W-:Y:S01]  /*2d00*/  @!P0 ST.E.128 desc[UR6][R24.64], R4 ;  /* 0x0000000418008985 */ /* 0x0043e2000c101d06 */
[CC--:B------:R-:W-:Y:S03]  /*2d10*/  ISETP.GE.OR P0, PT, R132.reuse, R105.reuse, P2 ;  /* 0x000000698400720c */ /* 0x0c0fe60001706670 */
[----:B-1----:R-:W2:Y:S04]  /*2d20*/  @!P1 LD.E.128 R4, desc[UR6][R40.64] ;  /* 0x0000000628049980 */ /* 0x002ea8000c101d00 */
[----:B--2---:R1:W-:Y:S01]  /*2d30*/  @!P1 ST.E.128 desc[UR6][R38.64], R4 ;  /* 0x0000000426009985 */ /* 0x0043e2000c101d06 */
[-C--:B------:R-:W-:Y:S02]  /*2d40*/  ISETP.LT.OR P1, PT, R132, R106.reuse, P0 ;  /* 0x0000006a8400720c */ /* 0x080fe40000721670 */
[-C--:B------:R-:W-:Y:S11]  /*2d50*/  ISETP.GE.OR P0, PT, R130, R105.reuse, P2 ;  /* 0x000000698200720c */ /* 0x080ff60001706670 */
[----:B------:R-:W-:Y:S02]  /*2d60*/  @!P1 IMAD R16, R141, 0x60, RZ ;  /* 0x000000608d109824 */ /* 0x000fe400078e02ff */
[----:B-1----:R-:W-:Y:S01]  /*2d70*/  @!P1 IMAD.WIDE.U32 R38, R140, 0x60, R26 ;  /* 0x000000608c269825 */ /* 0x002fe200078e001a */
[----:B------:R1:W2:Y:S03]  /*2d80*/  @!P3 LD.E.128 R4, desc[UR6][R18.64] ;  /* 0x000000061204b980 */ /* 0x0002a6000c101d00 */
[----:B------:R-:W-:Y:S02]  /*2d90*/  @!P1 IMAD.IADD R39, R39, 0x1, R16 ;  /* 0x0000000127279824 */ /* 0x000fe400078e0210 */
[----:B------:R-:W-:Y:S01]  /*2da0*/  @!P1 IMAD R16, R227, 0x60, RZ ;  /* 0x00000060e3109824 */ /* 0x000fe200078e02ff */
[----:B-1----:R-:W-:Y:S01]  /*2db0*/  P2R R19, PR, RZ, 0x2 ;  /* 0x00000002ff137803 */ /* 0x002fe20000000000 */
[----:B--2---:R1:W-:Y:S02]  /*2dc0*/  @!P3 ST.E.128 desc[UR6][R36.64], R4 ;  /* 0x000000042400b985 */ /* 0x0043e4000c101d06 */
[----:B-1----:R-:W-:Y:S02]  /*2dd0*/  @!P1 IMAD.WIDE.U32 R36, R226, 0x60, R24 ;  /* 0x00000060e2249825 */ /* 0x002fe400078e0018 */
[----:B------:R-:W2:Y:S02]  /*2de0*/  @!P1 LD.E.128 R4, desc[UR6][R38.64] ;  /* 0x0000000626049980 */ /* 0x000ea4000c101d00 */
[----:B------:R-:W-:Y:S05]  /*2df0*/  @!P1 IMAD.IADD R37, R37, 0x1, R16 ;  /* 0x0000000125259824 */ /* 0x000fea00078e0210 */
[----:B--2---:R1:W-:Y:S01]  /*2e00*/  @!P1 ST.E.128 desc[UR6][R36.64], R4 ;  /* 0x0000000424009985 */ /* 0x0043e2000c101d06 */
[-C--:B------:R-:W-:Y:S02]  /*2e10*/  ISETP.LT.OR P1, PT, R130, R106.reuse, P0 ;  /* 0x0000006a8200720c */ /* 0x080fe40000721670 */
[CC--:B------:R-:W-:Y:S04]  /*2e20*/  ISETP.GE.OR P0, PT, R129.reuse, R105.reuse, P2 ;  /* 0x000000698100720c */ /* 0x0c0fe80001706670 */
[----:B------:R-:W-:Y:S02]  /*2e30*/  ISETP.LT.OR P3, PT, R129, R106, P0 ;  /* 0x0000006a8100720c */ /* 0x000fe40000761670 */
[-C--:B------:R-:W-:Y:S05]  /*2e40*/  ISETP.GE.OR P0, PT, R128, R105.reuse, P2 ;  /* 0x000000698000720c */ /* 0x080fea0001706670 */
[----:B------:R-:W-:Y:S02]  /*2e50*/  @!P1 IMAD R16, R141, 0xa0, RZ ;  /* 0x000000a08d109824 */ /* 0x000fe400078e02ff */
[----:B------:R-:W-:Y:S02]  /*2e60*/  @!P1 IMAD R18, R227, 0xa0, RZ ;  /* 0x000000a0e3129824 */ /* 0x000fe400078e02ff */
[----:B-1----:R-:W-:Y:S01]  /*2e70*/  @!P1 IMAD.WIDE.U32 R36, R140, 0xa0, R26 ;  /* 0x000000a08c249825 */ /* 0x002fe200078e001a */
[----:B------:R1:W2:Y:S03]  /*2e80*/  @!P6 LD.E.128 R4, desc[UR6][R20.64] ;  /* 0x000000061404e980 */ /* 0x0002a6000c101d00 */
[----:B------:R-:W-:Y:S02]  /*2e90*/  @!P1 IMAD.IADD R37, R37, 0x1, R16 ;  /* 0x0000000125259824 */ /* 0x000fe400078e0210 */
[----:B------:R-:W-:Y:S04]  /*2ea0*/  @!P1 IMAD.WIDE.U32 R38, R226, 0xa0, R24 ;  /* 0x000000a0e2269825 */ /* 0x000fe800078e0018 */
[----:B------:R-:W-:Y:S01]  /*2eb0*/  @!P3 IMAD R16, R141, 0xc0, RZ ;  /* 0x000000c08d10b824 */ /* 0x000fe200078e02ff */
[----:B------:R-:W-:Y:S01]  /*2ec0*/  @!P1 IADD3 R39, PT, PT, R39, R18, RZ ;  /* 0x0000001227279210 */ /* 0x000fe20007ffe0ff */
[----:B------:R-:W-:Y:S01]  /*2ed0*/  @!P3 IMAD R18, R227, 0xc0, RZ ;  /* 0x000000c0e312b824 */ /* 0x000fe200078e02ff */
[----:B-1----:R-:W-:Y:S01]  /*2ee0*/  P2R R21, PR, RZ, 0x2 ;  /* 0x00000002ff157803 */ /* 0x002fe20000000000 */
[----:B--2---:R1:W-:Y:S01]  /*2ef0*/  @!P6 ST.E.128 desc[UR6][R22.64], R4 ;  /* 0x000000041600e985 */ /* 0x0043e2000c101d06 */
[CC--:B------:R-:W-:Y:S04]  /*2f00*/  ISETP.GE.OR P6, PT, R124.reuse, R105.reuse, P2 ;  /* 0x000000697c00720c */ /* 0x0c0fe800017c6670 */
[-C--:B------:R-:W-:Y:S01]  /*2f10*/  ISETP.LT.OR P6, PT, R124, R106.reuse, P6 ;  /* 0x0000006a7c00720c */ /* 0x080fe200037c1670 */
[----:B-1----:R1:W2:Y:S01]  /*2f20*/  @!P1 LD.E.128 R4, desc[UR6][R36.64] ;  /* 0x0000000624049980 */ /* 0x0022a2000c101d00 */
[----:B------:R-:W-:Y:S01]  /*2f30*/  P2R R22, PR, RZ, 0x8 ;  /* 0x00000008ff167803 */ /* 0x000fe20000000000 */
[----:B-1----:R-:W-:Y:S04]  /*2f40*/  @!P3 IMAD.WIDE.U32 R36, R140, 0xc0, R26 ;  /* 0x000000c08c24b825 */ /* 0x002fe800078e001a */
[----:B------:R-:W-:Y:S01]  /*2f50*/  @!P3 IMAD.IADD R37, R37, 0x1, R16 ;  /* 0x000000012525b824 */ /* 0x000fe200078e0210 */
[----:B--2---:R1:W-:Y:S01]  /*2f60*/  @!P1 ST.E.128 desc[UR6][R38.64], R4 ;  /* 0x0000000426009985 */ /* 0x0043e2000c101d06 */
[-C--:B------:R-:W-:Y:S02]  /*2f70*/  ISETP.LT.OR P1, PT, R128, R106.reuse, P0 ;  /* 0x0000006a8000720c */ /* 0x080fe40000721670 */
[-C--:B------:R-:W-:Y:S02]  /*2f80*/  ISETP.GE.OR P0, PT, R126, R105.reuse, P2 ;  /* 0x000000697e00720c */ /* 0x080fe40001706670 */
[----:B------:R-:W-:Y:S09]  /*2f90*/  P2R R23, PR, RZ, 0x2 ;  /* 0x00000002ff177803 */ /* 0x000ff20000000000 */
[----:B------:R-:W-:Y:S02]  /*2fa0*/  @!P1 IMAD R16, R141, 0xe0, RZ ;  /* 0x000000e08d109824 */ /* 0x000fe400078e02ff */
[----:B-1----:R-:W-:Y:S01]  /*2fb0*/  @!P3 IMAD.WIDE.U32 R38, R226, 0xc0, R24 ;  /* 0x000000c0e226b825 */ /* 0x002fe200078e0018 */
[----:B------:R1:W2:Y:S03]  /*2fc0*/  @!P3 LD.E.128 R4, desc[UR6][R36.64] ;  /* 0x000000062404b980 */ /* 0x0002a6000c101d00 */
[----:B------:R-:W-:Y:S02]  /*2fd0*/  @!P3 IMAD.IADD R39, R39, 0x1, R18 ;  /* 0x000000012727b824 */ /* 0x000fe400078e0212 */
[----:B-1----:R-:W-:Y:S04]  /*2fe0*/  @!P1 IMAD.WIDE.U32 R36, R140, 0xe0, R26 ;  /* 0x000000e08c249825 */ /* 0x002fe800078e001a */
[----:B------:R-:W-:Y:S02]  /*2ff0*/  @!P1 IMAD.IADD R37, R37, 0x1, R16 ;  /* 0x0000000125259824 */ /* 0x000fe400078e0210 */
[----:B------:R-:W-:Y:S01]  /*3000*/  @!P1 IMAD R16, R227, 0xe0, RZ ;  /* 0x000000e0e3109824 */ /* 0x000fe200078e02ff */
[----:B--2---:R1:W-:Y:S01]  /*3010*/  @!P3 ST.E.128 desc[UR6][R38.64], R4 ;  /* 0x000000042600b985 */ /* 0x0043e2000c101d06 */
[-C--:B------:R-:W-:Y:S02]  /*3020*/  ISETP.LT.OR P3, PT, R126, R106.reuse, P0 ;  /* 0x0000006a7e00720c */ /* 0x080fe40000761670 */
[-C--:B------:R-:W-:Y:S02]  /*3030*/  ISETP.GE.OR P0, PT, R125, R105.reuse, P2 ;  /* 0x000000697d00720c */ /* 0x080fe40001706670 */
[----:B------:R-:W-:Y:S01]  /*3040*/  P2R R18, PR, RZ, 0x8 ;  /* 0x00000008ff127803 */ /* 0x000fe20000000000 */
[----:B-1----:R1:W2:Y:S02]  /*3050*/  @!P1 LD.E.128 R4, desc[UR6][R36.64] ;  /* 0x0000000624049980 */ /* 0x0022a4000c101d00 */
[----:B-1----:R-:W-:Y:S04]  /*3060*/  @!P1 IMAD.WIDE.U32 R36, R226, 0xe0, R24 ;  /* 0x000000e0e2249825 */ /* 0x002fe800078e0018 */
[----:B------:R-:W-:Y:S02]  /*3070*/  @!P1 IMAD.IADD R37, R37, 0x1, R16 ;  /* 0x0000000125259824 */ /* 0x000fe400078e0210 */
[----:B------:R-:W-:Y:S03]  /*3080*/  @!P3 IMAD R16, R141, 0x120, RZ ;  /* 0x000001208d10b824 */ /* 0x000fe600078e02ff */
[----:B--2---:R1:W-:Y:S01]  /*3090*/  @!P1 ST.E.128 desc[UR6][R36.64], R4 ;  /* 0x0000000424009985 */ /* 0x0043e2000c101d06 */
[-C--:B------:R-:W-:Y:S02]  /*30a0*/  ISETP.LT.OR P1, PT, R125, R106.reuse, P0 ;  /* 0x0000006a7d00720c */ /* 0x080fe40000721670 */
[CC--:B------:R-:W-:Y:S02]  /*30b0*/  ISETP.GE.OR P0, PT, R121.reuse, R105.reuse, P2 ;  /* 0x000000697900720c */ /* 0x0c0fe40001706670 */
[----:B------:R-:W-:Y:S02]  /*30c0*/  P2R R20, PR, RZ, 0x2 ;  /* 0x00000002ff147803 */ /* 0x000fe40000000000 */
[-C--:B------:R-:W-:Y:S01]  /*30d0*/  ISETP.LT.OR P0, PT, R121, R106.reuse, P0 ;  /* 0x0000006a7900720c */ /* 0x080fe20000701670 */
[----:B-1----:R1:W2:Y:S02]  /*30e0*/  @!P5 LD.E.128 R4, desc[UR6][R30.64] ;  /* 0x000000061e04d980 */ /* 0x0022a4000c101d00 */
[----:B-1----:R-:W-:Y:S04]  /*30f0*/  @!P3 IMAD.WIDE.U32 R30, R140, 0x120, R26 ;  /* 0x000001208c1eb825 */ /* 0x002fe800078e001a */
[----:B------:R-:W-:Y:S02]  /*3100*/  @!P3 IMAD.IADD R31, R31, 0x1, R16 ;  /* 0x000000011f1fb824 */ /* 0x000fe400078e0210 */
[----:B------:R-:W-:Y:S04]  /*3110*/  @!P3 IMAD.WIDE.U32 R36, R226, 0x120, R24 ;  /* 0x00000120e224b825 */ /* 0x000fe800078e0018 */
[----:B------:R-:W-:Y:S01]  /*3120*/  @!P1 IMAD R16, R141, 0x140, RZ ;  /* 0x000001408d109824 */ /* 0x000fe200078e02ff */
[----:B--2---:R1:W-:Y:S02]  /*3130*/  @!P5 ST.E.128 desc[UR6][R28.64], R4 ;  /* 0x000000041c00d985 */ /* 0x0043e4000c101d06 */
[----:B-1----:R-:W-:Y:S02]  /*3140*/  @!P3 IMAD R28, R227, 0x120, RZ ;  /* 0x00000120e31cb824 */ /* 0x002fe400078e02ff */
[----:B------:R1:W2:Y:S02]  /*3150*/  @!P3 LD.E.128 R4, desc[UR6][R30.64] ;  /* 0x000000061e04b980 */ /* 0x0002a4000c101d00 */
[----:B------:R-:W-:Y:S02]  /*3160*/  @!P3 IMAD.IADD R37, R37, 0x1, R28 ;  /* 0x000000012525b824 */ /* 0x000fe400078e021c */
[----:B------:R-:W-:Y:S02]  /*3170*/  @!P1 IMAD R28, R227, 0x140, RZ ;  /* 0x00000140e31c9824 */ /* 0x000fe400078e02ff */
[----:B-1----:R-:W-:Y:S04]  /*3180*/  @!P1 IMAD.WIDE.U32 R30, R140, 0x140, R26 ;  /* 0x000001408c1e9825 */ /* 0x002fe800078e001a */
[----:B------:R-:W-:Y:S02]  /*3190*/  @!P1 IMAD.IADD R31, R31, 0x1, R16 ;  /* 0x000000011f1f9824 */ /* 0x000fe400078e0210 */
[----:B------:R-:W-:Y:S01]  /*31a0*/  @!P6 IMAD R16, R141, 0x160, RZ ;  /* 0x000001608d10e824 */ /* 0x000fe200078e02ff */
[----:B--2---:R1:W-:Y:S01]  /*31b0*/  @!P3 ST.E.128 desc[UR6][R36.64], R4 ;  /* 0x000000042400b985 */ /* 0x0043e2000c101d06 */
[CC--:B------:R-:W-:Y:S04]  /*31c0*/  ISETP.GE.OR P3, PT, R123.reuse, R105.reuse, P2 ;  /* 0x000000697b00720c */ /* 0x0c0fe80001766670 */
[----:B------:R-:W-:Y:S01]  /*31d0*/  ISETP.LT.OR P3, PT, R123, R106, P3 ;  /* 0x0000006a7b00720c */ /* 0x000fe20001f61670 */
[----:B-1----:R-:W-:Y:S01]  /*31e0*/  @!P1 IMAD.WIDE.U32 R36, R226, 0x140, R24 ;  /* 0x00000140e2249825 */ /* 0x002fe200078e0018 */
[----:B------:R1:W2:Y:S04]  /*31f0*/  @!P1 LD.E.128 R4, desc[UR6][R30.64] ;  /* 0x000000061e049980 */ /* 0x0002a8000c101d00 */
[----:B------:R-:W-:Y:S01]  /*3200*/  @!P1 IADD3 R37, PT, PT, R37, R28, RZ ;  /* 0x0000001c25259210 */ /* 0x000fe20007ffe0ff */
[----:B------:R-:W-:Y:S02]  /*3210*/  @!P6 IMAD R28, R227, 0x160, RZ ;  /* 0x00000160e31ce824 */ /* 0x000fe400078e02ff */
[----:B-1----:R-:W-:Y:S04]  /*3220*/  @!P6 IMAD.WIDE.U32 R30, R140, 0x160, R26 ;  /* 0x000001608c1ee825 */ /* 0x002fe800078e001a */
[----:B------:R-:W-:Y:S02]  /*3230*/  @!P6 IMAD.IADD R31, R31, 0x1, R16 ;  /* 0x000000011f1fe824 */ /* 0x000fe400078e0210 */
[----:B------:R-:W-:Y:S01]  /*3240*/  @!P3 IMAD R16, R141, 0x180, RZ ;  /* 0x000001808d10b824 */ /* 0x000fe200078e02ff */
[----:B--2---:R1:W-:Y:S01]  /*3250*/  @!P1 ST.E.128 desc[UR6][R36.64], R4 ;  /* 0x0000000424009985 */ /* 0x0043e2000c101d06 */
[C---:B------:R-:W-:Y:S04]  /*3260*/  ISETP.GE.OR P1, PT, R122.reuse, R105, P2 ;  /* 0x000000697a00720c */ /* 0x040fe80001726670 */
[----:B------:R-:W-:Y:S01]  /*3270*/  ISETP.LT.OR P1, PT, R122, R106, P1 ;  /* 0x0000006a7a00720c */ /* 0x000fe20000f21670 */
[----:B-1----:R-:W-:Y:S01]  /*3280*/  @!P6 IMAD.WIDE.U32 R36, R226, 0x160, R24 ;  /* 0x00000160e224e825 */ /* 0x002fe200078e0018 */
[----:B------:R1:W2:Y:S03]  /*3290*/  @!P6 LD.E.128 R4, desc[UR6][R30.64] ;  /* 0x000000061e04e980 */ /* 0x0002a6000c101d00 */
        /* <DEDUP_REMOVED lines=13> */
[----:B------:R-:W-:Y:S04]  /*3370*/  @!P0 IMAD R16, R141, 0x1c0, RZ ;  /* 0x000001c08d108824 */ /* 0x000fe800078e02ff */
[----:B------:R-:W-:Y:S02]  /*3380*/  @!P0 IMAD.IADD R27, R27, 0x1, R16 ;  /* 0x000000011b1b8824 */ /* 0x000fe400078e0210 */
[----:B------:R-:W-:Y:S01]  /*3390*/  @!P0 IMAD R16, R227, 0x1c0, RZ ;  /* 0x000001c0e3108824 */ /* 0x000fe200078e02ff */
[----:B--2---:R1:W-:Y:S04]  /*33a0*/  @!P3 ST.E.128 desc[UR6][R36.64], R4 ;  /* 0x000000042400b985 */ /* 0x0043e8000c101d06 */
[----:B-1----:R1:W2:Y:S02]  /*33b0*/  @!P1 LD.E.128 R4, desc[UR6][R30.64] ;  /* 0x000000061e049980 */ /* 0x0022a4000c101d00 */
[C---:B-1----:R-:W-:Y:S04]  /*33c0*/  @!P1 IMAD.WIDE.U32 R30, R226.reuse, 0x1a0, R24 ;  /* 0x000001a0e21e9825 */ /* 0x042fe800078e0018 */
[----:B------:R-:W-:Y:S02]  /*33d0*/  @!P1 IMAD.IADD R31, R31, 0x1, R28 ;  /* 0x000000011f1f9824 */ /* 0x000fe400078e021c */
[----:B------:R-:W-:Y:S05]  /*33e0*/  @!P0 IMAD.WIDE.U32 R24, R226, 0x1c0, R24 ;  /* 0x000001c0e2188825 */ /* 0x000fea00078e0018 */
[----:B------:R-:W-:Y:S01]  /*33f0*/  @!P0 IADD3 R25, PT, PT, R25, R16, RZ ;  /* 0x0000001019198210 */ /* 0x000fe20007ffe0ff */
[----:B--2---:R1:W-:Y:S04]  /*3400*/  @!P1 ST.E.128 desc[UR6][R30.64], R4 ;  /* 0x000000041e009985 */ /* 0x0043e8000c101d06 */
[----:B-1----:R-:W2:Y:S04]  /*3410*/  @!P0 LD.E.128 R4, desc[UR6][R26.64] ;  /* 0x000000061a048980 */ /* 0x002ea8000c101d00 */
[----:B--2---:R1:W-:Y:S04]  /*3420*/  @!P0 ST.E.128 desc[UR6][R24.64], R4 ;  /* 0x0000000418008985 */ /* 0x0043e8000c101d06 */
[----:B------:R-:W2:Y:S01]  /*3430*/  LD.E R16, desc[UR6][R164.64+0xd0] ;  /* 0x0000d006a4107980 */ /* 0x000ea2000c101900 */
[----:B-1----:R-:W-:Y:S03]  /*3440*/  IADD3 R5, P5, PT, RZ, -UR4, RZ ;  /* 0x80000004ff057c10 */ /* 0x002fe6000ffbe0ff */
[----:B------:R-:W3:Y:S02]  /*3450*/  LD.E R4, desc[UR6][R164.64+0x130] ;  /* 0x00013006a4047980 */ /* 0x000ee4000c101900 */
[----:B---3--:R-:W-:Y:S04]  /*3460*/  IMAD.SHL.U32 R4, R4, 0x100, RZ ;  /* 0x0000010004047824 */ /* 0x008fe800078e00ff */
[----:B------:R-:W-:Y:S05]  /*3470*/  IMAD.X R4, RZ, RZ, ~R4, P5 ;  /* 0x000000ffff047224 */ /* 0x000fea00028e0e04 */
[----:B------:R-:W-:Y:S04]  /*3480*/  SHF.R.S64 R5, R5, 0x1f, R4 ;  /* 0x0000001f05057819 */ /* 0x000fe80000001004 */
[----:B------:R-:W-:Y:S04]  /*3490*/  IADD3 R77, P5, PT, R77, R5, RZ ;  /* 0x000000054d4d7210 */ /* 0x000fe80007fbe0ff */
[----:B------:R-:W-:Y:S02]  /*34a0*/  LEA.HI.X.SX32 R76, R4, R76, 0x1, P5 ;  /* 0x0000004c044c7211 */ /* 0x000fe400028f0eff */
[----:B--2---:R-:W-:Y:S11]  /*34b0*/  ISETP.NE.AND P5, PT, R16, RZ, PT ;  /* 0x000000ff1000720c */ /* 0x004ff60003fa5270 */
[----:B------:R-:W-:Y:S02]  /*34c0*/  @!UPT UIADD3 URZ, UPT, UPT, URZ, URZ, URZ ;  /* 0x000000fffffff290 */ /* 0x000fe4000fffe0ff */
[----:B------:R-:W-:Y:S05]  /*34d0*/  @P5 BRA `(.L_x_2462) ;  /* 0x0000000800285947 */ /* 0x000fea0003800000 */
[----:B------:R-:W-:Y:S01]  /*34e0*/  @!P4 IMAD.MOV.U32 R28, RZ, RZ, R83 ;  /* 0x000000ffff1cc224 */ /* 0x000fe200078e0053 */
[----:B------:R-:W-:Y:S01]  /*34f0*/  P2R R24, PR, RZ, 0x8 ;  /* 0x00000008ff187803 */ /* 0x000fe20000000000 */
[----:B------:R-:W-:Y:S01]  /*3500*/  @!P4 IMAD.MOV.U32 R29, RZ, RZ, R82 ;  /* 0x000000ffff1dc224 */ /* 0x000fe200078e0052 */
[----:B------:R-:W-:Y:S02]  /*3510*/  ISETP.NE.AND P3, PT, R21, RZ, PT ;  /* 0x000000ff1500720c */ /* 0x000fe40003f65270 */
[----:B------:R-:W-:Y:S02]  /*3520*/  LEA R26, P5, R87, R12, 0x1 ;  /* 0x0000000c571a7211 */ /* 0x000fe400078a08ff */
[----:B------:R-:W-:Y:S02]  /*3530*/  P2R R21, PR, RZ, 0x8 ;  /* 0x00000008ff157803 */ /* 0x000fe40000000000 */
[----:B------:R-:W-:Y:S02]  /*3540*/  ISETP.NE.AND P3, PT, R3, RZ, PT ;  /* 0x000000ff0300720c */ /* 0x000fe40003f65270 */
[----:B------:R-:W-:Y:S02]  /*3550*/  P2R R3, PR, RZ, 0x4 ;  /* 0x00000004ff037803 */ /* 0x000fe40000000000 */
[----:B------:R-:W-:Y:S01]  /*3560*/  ISETP.NE.AND P2, PT, R8, RZ, PT ;  /* 0x000000ff0800720c */ /* 0x000fe20003f45270 */
[----:B------:R-:W-:Y:S01]  /*3570*/  @!P4 IMAD.MOV.U32 R8, RZ, RZ, R12 ;  /* 0x000000ffff08c224 */ /* 0x000fe200078e000c */
[----:B------:R-:W-:Y:S02]  /*3580*/  LEA.HI.X R27, R87, R9, R86, 0x1, P5 ;  /* 0x00000009571b7211 */ /* 0x000fe400028f0c56 */
[----:B------:R-:W-:Y:S02]  /*3590*/  P2R R25, PR, RZ, 0x40 ;  /* 0x00000040ff197803 */ /* 0x000fe40000000000 */
[----:B------:R-:W2:Y:S01]  /*35a0*/  @!P4 LD.E.128 R4, desc[UR6][R8.64] ;  /* 0x000000060804c980 */ /* 0x000ea2000c101d00 */
[----:B------:R-:W-:Y:S02]  /*35b0*/  ISETP.NE.AND P6, PT, R19, RZ, PT ;  /* 0x000000ff1300720c */ /* 0x000fe40003fc5270 */
[----:B------:R-:W-:Y:S02]  /*35c0*/  P2R R19, PR, RZ, 0x2 ;  /* 0x00000002ff137803 */ /* 0x000fe40000000000 */
[----:B------:R-:W-:Y:S02]  /*35d0*/  ISETP.NE.AND P1, PT, R22, RZ, PT ;  /* 0x000000ff1600720c */ /* 0x000fe40003f25270 */
[C---:B------:R-:W-:Y:S02]  /*35e0*/  LEA R22, P5, R52.reuse, R83, 0x1 ;  /* 0x0000005334167211 */ /* 0x040fe400078a08ff */
[----:B------:R-:W-:Y:S02]  /*35f0*/  P2R R16, PR, RZ, 0x1 ;  /* 0x00000001ff107803 */ /* 0x000fe40000000000 */
[----:B------:R-:W-:Y:S02]  /*3600*/  ISETP.NE.AND P0, PT, R23, RZ, PT ;  /* 0x000000ff1700720c */ /* 0x000fe40003f05270 */
[----:B------:R-:W-:Y:S02]  /*3610*/  LEA.HI.X R23, R52, R82, R53, 0x1, P5 ;  /* 0x0000005234177211 */ /* 0x000fe400028f0c35 */
[----:B------:R-:W-:Y:S01]  /*3620*/  ISETP.NE.AND P5, PT, R2, RZ, PT ;  /* 0x000000ff0200720c */ /* 0x000fe20003fa5270 */
[----:B--2---:R1:W-:Y:S01]  /*3630*/  @!P4 ST.E.128 desc[UR6][R28.64], R4 ;  /* 0x000000041c00c985 */ /* 0x0043e2000c101d06 */
[----:B------:R-:W-:Y:S05]  /*3640*/  @!P2 IADD3 R38, P4, PT, R26, R71, RZ ;  /* 0x000000471a26a210 */ /* 0x000fea0007f9e0ff */
[----:B------:R-:W-:Y:S01]  /*3650*/  @!P2 IMAD.X R39, R27, 0x1, R70, P4 ;  /* 0x000000011b27a824 */ /* 0x000fe200020e0646 */
[C---:B-1----:R-:W-:Y:S04]  /*3660*/  @!P2 LEA R28, P4, R224.reuse, R22, 0x5 ;  /* 0x00000016e01ca211 */ /* 0x042fe800078828ff */
[--C-:B------:R-:W-:Y:S02]  /*3670*/  @!P2 LEA.HI.X R29, R224, R23, R225.reuse, 0x5, P4 ;  /* 0x00000017e01da211 */ /* 0x100fe400020f2ce1 */
[----:B------:R-:W-:Y:S11]  /*3680*/  ISETP.NE.AND P4, PT, R17, RZ, PT ;  /* 0x000000ff1100720c */ /* 0x000ff60003f85270 */
[----:B------:R-:W-:Y:S02]  /*3690*/  @!UPT UIADD3 URZ, UPT, UPT, URZ, URZ, URZ ;  /* 0x000000fffffff290 */ /* 0x000fe4000fffe0ff */
[----:B------:R-:W2:Y:S04]  /*36a0*/  @!P4 LD.E.128 R4, desc[UR6][R26.64] ;  /* 0x000000061a04c980 */ /* 0x000ea8000c101d00 */
[----:B--2---:R1:W-:Y:S01]  /*36b0*/  @!P4 ST.E.128 desc[UR6][R22.64], R4 ;  /* 0x000000041600c985 */ /* 0x0043e2000c101d06 */
[----:B------:R-:W-:Y:S04]  /*36c0*/  @!P3 IADD3 R36, P4, PT, R26, R73, RZ ;  /* 0x000000491a24b210 */ /* 0x000fe80007f9e0ff */
[C---:B------:R-:W-:Y:S02]  /*36d0*/  @!P3 IADD3.X R37, PT, PT, R27.reuse, R72, RZ, P4, !PT ;  /* 0x000000481b25b210 */ /* 0x040fe400027fe4ff */
[C---:B------:R-:W-:Y:S04]  /*36e0*/  @!P3 LEA R30, P4, R224.reuse, R22, 0x6 ;  /* 0x00000016e01eb211 */ /* 0x040fe800078830ff */
[----:B------:R-:W-:Y:S01]  /*36f0*/  @!P3 LEA.HI.X R31, R224, R23, R225, 0x6, P4 ;  /* 0x00000017e01fb211 */ /* 0x000fe200020f34e1 */
[----:B-1----:R1:W2:Y:S02]  /*3700*/  @!P2 LD.E.128 R4, desc[UR6][R38.64] ;  /* 0x000000062604a980 */ /* 0x0022a4000c101d00 */
[----:B-1----:R-:W-:Y:S05]  /*3710*/  @!P6 IADD3 R38, P4, PT, R26, R152, RZ ;  /* 0x000000981a26e210 */ /* 0x002fea0007f9e0ff */
[----:B------:R-:W-:Y:S01]  /*3720*/  @!P6 IMAD.X R39, R27, 0x1, R66, P4 ;  /* 0x000000011b27e824 */ /* 0x000fe200020e0642 */
[----:B--2---:R1:W-:Y:S01]  /*3730*/  @!P2 ST.E.128 desc[UR6][R28.64], R4 ;  /* 0x000000041c00a985 */ /* 0x0043e2000c101d06 */
[----:B------:R-:W-:Y:S01]  /*3740*/  ISETP.NE.AND P2, PT, R0, RZ, PT ;  /* 0x000000ff0000720c */ /* 0x000fe20003f45270 */
[----:B------:R-:W-:Y:S02]  /*3750*/  @!P6 IMAD R0, R225, 0x60, RZ ;  /* 0x00000060e100e824 */ /* 0x000fe400078e02ff */
[----:B-1----:R1:W2:Y:S01]  /*3760*/  @!P3 LD.E.128 R4, desc[UR6][R36.64] ;  /* 0x000000062404b980 */ /* 0x0022a2000c101d00 */
[----:B------:R-:W-:Y:S05]  /*3770*/  @!P5 IADD3 R28, P4, PT, R26, R75, RZ ;  /* 0x0000004b1a1cd210 */ /* 0x000fea0007f9e0ff */
[----:B------:R-:W-:Y:S02]  /*3780*/  @!P5 IMAD.X R29, R27, 0x1, R74, P4 ;  /* 0x000000011b1dd824 */ /* 0x000fe400020e064a */
[C---:B-1----:R-:W-:Y:S04]  /*3790*/  @!P6 IMAD.WIDE.U32 R36, R224.reuse, 0x60, R22 ;  /* 0x00000060e024e825 */ /* 0x042fe800078e0016 */
[----:B------:R-:W-:Y:S01]  /*37a0*/  @!P6 IMAD.IADD R37, R37, 0x1, R0 ;  /* 0x000000012525e824 */ /* 0x000fe200078e0200 */
[----:B--2---:R1:W-:Y:S01]  /*37b0*/  @!P3 ST.E.128 desc[UR6][R30.64], R4 ;  /* 0x000000041e00b985 */ /* 0x0043e2000c101d06 */
[----:B------:R-:W-:Y:S11]  /*37c0*/  ISETP.NE.AND P3, PT, R21, RZ, PT ;  /* 0x000000ff1500720c */ /* 0x000ff60003f65270 */
[----:B------:R-:W-:Y:S02]  /*37d0*/  @!UPT UIADD3 URZ, UPT, UPT, URZ, URZ, URZ ;  /* 0x000000fffffff290 */ /* 0x000fe4000fffe0ff */
[----:B------:R-:W-:Y:S01]  /*37e0*/  @!P3 IMAD R0, R225, 0xa0, RZ ;  /* 0x000000a0e100b824 */ /* 0x000fe200078e02ff */
[----:B-1----:R1:W2:Y:S01]  /*37f0*/  @!P6 LD.E.128 R4, desc[UR6][R38.64] ;  /* 0x000000062604e980 */ /* 0x0022a2000c101d00 */
[C---:B------:R-:W-:Y:S04]  /*3800*/  @!P5 LEA R30, P4, R224.reuse, R22, 0x7 ;  /* 0x00000016e01ed211 */ /* 0x040fe800078838ff */
[----:B------:R-:W-:Y:S02]  /*3810*/  @!P5 LEA.HI.X R31, R224, R23, R225, 0x7, P4 ;  /* 0x00000017e01fd211 */ /* 0x000fe400020f3ce1 */
[C---:B-1----:R-:W-:Y:S05]  /*3820*/  @!P3 IADD3 R38, P4, PT, R26.reuse, R150, RZ ;  /* 0x000000961a26b210 */ /* 0x042fea0007f9e0ff */
[----:B------:R-:W-:Y:S01]  /*3830*/  @!P3 IMAD.X R39, R27, 0x1, R67, P4 ;  /* 0x000000011b27b824 */ /* 0x000fe200020e0643 */
[----:B--2---:R1:W-:Y:S01]  /*3840*/  @!P6 ST.E.128 desc[UR6][R36.64], R4 ;  /* 0x000000042400e985 */ /* 0x0043e2000c101d06 */
[----:B------:R-:W-:Y:S03]  /*3850*/  ISETP.NE.AND P6, PT, R25, RZ, PT ;  /* 0x000000ff1900720c */ /* 0x000fe60003fc5270 */
[----:B-1----:R1:W2:Y:S01]  /*3860*/  @!P5 LD.E.128 R4, desc[UR6][R28.64] ;  /* 0x000000061c04d980 */ /* 0x0022a2000c101d00 */
[----:B------:R-:W-:Y:S04]  /*3870*/  @!P1 IADD3 R36, P4, PT, R26, R148, RZ ;  /* 0x000000941a249210 */ /* 0x000fe80007f9e0ff */
[----:B------:R-:W-:Y:S01]  /*3880*/  @!P1 IADD3.X R37, PT, PT, R27, R68, RZ, P4, !PT ;  /* 0x000000441b259210 */ /* 0x000fe200027fe4ff */
[----:B-1----:R-:W-:Y:S04]  /*3890*/  @!P3 IMAD.WIDE.U32 R28, R224, 0xa0, R22 ;  /* 0x000000a0e01cb825 */ /* 0x002fe800078e0016 */
[----:B------:R-:W-:Y:S02]  /*38a0*/  @!P3 IMAD.IADD R29, R29, 0x1, R0 ;  /* 0x000000011d1db824 */ /* 0x000fe400078e0200 */
[----:B------:R-:W-:Y:S01]  /*38b0*/  @!P1 IMAD R0, R225, 0xc0, RZ ;  /* 0x000000c0e1009824 */ /* 0x000fe200078e02ff */
[----:B--2---:R1:W-:Y:S01]  /*38c0*/  @!P5 ST.E.128 desc[UR6][R30.64], R4 ;  /* 0x000000041e00d985 */ /* 0x0043e2000c101d06 */
[----:B------:R-:W-:Y:S02]  /*38d0*/  ISETP.NE.AND P5, PT, R20, RZ, PT ;  /* 0x000000ff1400720c */ /* 0x000fe40003fa5270 */
[----:B------:R-:W-:Y:S05]  /*38e0*/  @!P0 IADD3 R20, P4, PT, R26, R146, RZ ;  /* 0x000000921a148210 */ /* 0x000fea0007f9e0ff */
[----:B------:R-:W-:Y:S01]  /*38f0*/  @!P0 IMAD.X R21, R27, 0x1, R69, P4 ;  /* 0x000000011b158824 */ /* 0x000fe200020e0645 */
[----:B-1----:R-:W2:Y:S04]  /*3900*/  @!P3 LD.E.128 R4, desc[UR6][R38.64] ;  /* 0x000000062604b980 */ /* 0x002ea8000c101d00 */
[----:B--2---:R1:W-:Y:S01]  /*3910*/  @!P3 ST.E.128 desc[UR6][R28.64], R4 ;  /* 0x000000041c00b985 */ /* 0x0043e2000c101d06 */
[----:B------:R-:W-:Y:S02]  /*3920*/  ISETP.NE.AND P3, PT, R24, RZ, PT ;  /* 0x000000ff1800720c */ /* 0x000fe40003f65270 */
[C---:B------:R-:W-:Y:S04]  /*3930*/  @!P2 LEA R24, P4, R142.reuse, R26, 0x8 ;  /* 0x0000001a8e18a211 */ /* 0x040fe800078840ff */
[----:B------:R-:W-:Y:S01]  /*3940*/  @!P2 LEA.HI.X R25, R142, R27, R143, 0x8, P4 ;  /* 0x0000001b8e19a211 */ /* 0x000fe200020f448f */
[C---:B-1----:R-:W-:Y:S01]  /*3950*/  @!P1 IMAD.WIDE.U32 R28, R224.reuse, 0xc0, R22 ;  /* 0x000000c0e01c9825 */ /* 0x042fe200078e0016 */
[----:B------:R-:W2:Y:S03]  /*3960*/  @!P1 LD.E.128 R4, desc[UR6][R36.64] ;  /* 0x0000000624049980 */ /* 0x000ea6000c101d00 */
[----:B------:R-:W-:Y:S02]  /*3970*/  @!P1 IMAD.IADD R29, R29, 0x1, R0 ;  /* 0x000000011d1d9824 */ /* 0x000fe400078e0200 */
[----:B------:R-:W-:Y:S03]  /*3980*/  @!P0 IMAD R0, R225, 0xe0, RZ ;  /* 0x000000e0e1008824 */ /* 0x000fe600078e02ff */
[----:B--2---:R1:W-:Y:S01]  /*3990*/  @!P1 ST.E.128 desc[UR6][R28.64], R4 ;  /* 0x000000041c009985 */ /* 0x0043e2000c101d06 */
[----:B------:R-:W-:Y:S03]  /*39a0*/  ISETP.NE.AND P1, PT, R19, RZ, PT ;  /* 0x000000ff1300720c */ /* 0x000fe60003f25270 */
[----:B-1----:R-:W2:Y:S01]  /*39b0*/  @!P0 LD.E.128 R4, desc[UR6][R20.64] ;  /* 0x0000000614048980 */ /* 0x002ea2000c101d00 */
[C---:B------:R-:W-:Y:S04]  /*39c0*/  @!P2 LEA R28, P4, R224.reuse, R22, 0x8 ;  /* 0x00000016e01ca211 */ /* 0x040fe800078840ff */
[----:B------:R-:W-:Y:S02]  /*39d0*/  @!P2 LEA.HI.X R29, R224, R23, R225, 0x8, P4 ;  /* 0x00000017e01da211 */ /* 0x000fe400020f44e1 */
[----:B------:R-:W-:Y:S01]  /*39e0*/  ISETP.NE.AND P4, PT, R18, RZ, PT ;  /* 0x000000ff1200720c */ /* 0x000fe20003f85270 */
[----:B------:R-:W-:Y:S05]  /*39f0*/  @!P0 IMAD.WIDE.U32 R18, R224, 0xe0, R22 ;  /* 0x000000e0e0128825 */ /* 0x000fea00078e0016 */
[----:B------:R-:W-:Y:S07]  /*3a00*/  @!P0 IADD3 R19, PT, PT, R19, R0, RZ ;  /* 0x0000000013138210 */ /* 0x000fee0007ffe0ff */
[----:B------:R-:W-:Y:S01]  /*3a10*/  @!P4 IMAD R0, R143, 0x120, RZ ;  /* 0x000001208f00c824 */ /* 0x000fe200078e02ff */
[----:B--2---:R1:W-:Y:S01]  /*3a20*/  @!P0 ST.E.128 desc[UR6][R18.64], R4 ;  /* 0x0000000412008985 */ /* 0x0043e2000c101d06 */
[----:B------:R-:W-:Y:S03]  /*3a30*/  ISETP.NE.AND P0, PT, R16, RZ, PT ;  /* 0x000000ff1000720c */ /* 0x000fe60003f05270 */
[----:B-1----:R-:W2:Y:S04]  /*3a40*/  @!P2 LD.E.128 R4, desc[UR6][R24.64] ;  /* 0x000000061804a980 */ /* 0x002ea8000c101d00 */
[----:B--2---:R1:W-:Y:S01]  /*3a50*/  @!P2 ST.E.128 desc[UR6][R28.64], R4 ;  /* 0x000000041c00a985 */ /* 0x0043e2000c101d06 */
[----:B------:R-:W-:Y:S01]  /*3a60*/  ISETP.NE.AND P2, PT, R3, RZ, PT ;  /* 0x000000ff0300720c */ /* 0x000fe20003f45270 */
[----:B------:R-:W-:Y:S04]  /*3a70*/  @!P4 IMAD.WIDE.U32 R2, R142, 0x120, R26 ;  /* 0x000001208e02c825 */ /* 0x000fe800078e001a */
[----:B------:R-:W-:Y:S02]  /*3a80*/  @!P4 IMAD.IADD R3, R3, 0x1, R0 ;  /* 0x000000010303c824 */ /* 0x000fe400078e0200 */
[----:B------:R-:W-:Y:S04]  /*3a90*/  @!P4 IMAD.WIDE.U32 R18, R224, 0x120, R22 ;  /* 0x00000120e012c825 */ /* 0x000fe800078e0016 */
[----:B------:R-:W-:Y:S02]  /*3aa0*/  @!P5 IMAD R0, R143, 0x140, RZ ;  /* 0x000001408f00d824 */ /* 0x000fe400078e02ff */
[----:B------:R-:W-:Y:S04]  /*3ab0*/  @!P5 IMAD.WIDE.U32 R16, R142, 0x140, R26 ;  /* 0x000001408e10d825 */ /* 0x000fe800078e001a */
[----:B------:R-:W-:Y:S02]  /*3ac0*/  @!P5 IMAD.IADD R17, R17, 0x1, R0 ;  /* 0x000000011111d824 */ /* 0x000fe400078e0200 */
[----:B------:R-:W-:Y:S01]  /*3ad0*/  @!P6 IMAD R0, R143, 0x160, RZ ;  /* 0x000001608f00e824 */ /* 0x000fe200078e02ff */
[----:B-1----:R1:W2:Y:S02]  /*3ae0*/  @!P4 LD.E.128 R4, desc[UR6][R2.64] ;  /* 0x000000060204c980 */ /* 0x0022a4000c101d00 */
[----:B-1----:R-:W-:Y:S04]  /*3af0*/  @!P4 IMAD R2, R225, 0x120, RZ ;  /* 0x00000120e102c824 */ /* 0x002fe800078e02ff */
[----:B------:R-:W-:Y:S02]  /*3b00*/  @!P4 IMAD.IADD R19, R19, 0x1, R2 ;  /* 0x000000011313c824 */ /* 0x000fe400078e0202 */
[----:B------:R-:W-:Y:S03]  /*3b10*/  @!P5 IMAD R2, R225, 0x140, RZ ;  /* 0x00000140e102d824 */ /* 0x000fe600078e02ff */
        /* <DEDUP_REMOVED lines=20> */
[----:B-1----:R-:W-:Y:S04]  /*3c60*/  @!P1 IMAD.WIDE.U32 R16, R142, 0x1a0, R26 ;  /* 0x000001a08e109825 */ /* 0x002fe800078e001a */
[----:B------:R-:W-:Y:S02]  /*3c70*/  @!P1 IMAD.IADD R17, R17, 0x1, R0 ;  /* 0x0000000111119824 */ /* 0x000fe400078e0200 */
[----:B------:R-:W-:Y:S04]  /*3c80*/  @!P1 IMAD.WIDE.U32 R2, R224, 0x1a0, R22 ;  /* 0x000001a0e0029825 */ /* 0x000fe800078e0016 */
[----:B------:R-:W-:Y:S04]  /*3c90*/  @!P1 IMAD R0, R225, 0x1a0, RZ ;  /* 0x000001a0e1009824 */ /* 0x000fe800078e02ff */
[----:B------:R-:W-:Y:S01]  /*3ca0*/  @!P1 IMAD.IADD R3, R3, 0x1, R0 ;  /* 0x0000000103039824 */ /* 0x000fe200078e0200 */
[----:B--2---:R1:W-:Y:S04]  /*3cb0*/  @!P3 ST.E.128 desc[UR6][R18.64], R4 ;  /* 0x000000041200b985 */ /* 0x0043e8000c101d06 */
[----:B-1----:R-:W2:Y:S04]  /*3cc0*/  @!P1 LD.E.128 R4, desc[UR6][R16.64] ;  /* 0x0000000610049980 */ /* 0x002ea8000c101d00 */
        /* <DEDUP_REMOVED lines=11> */
.L_x_2462:
        /* <DEDUP_REMOVED lines=12> */
[----:B------:R-:W-:Y:S02]  /*3e40*/  IADD3 R28, P4, PT, R34, R28, RZ ;  /* 0x0000001c221c7210 */ /* 0x000fe40007f9e0ff */
[----:B--2---:R-:W-:Y:S02]  /*3e50*/  ISETP.GE.AND P1, PT, R10, R0, PT ;  /* 0x000000000a00720c */ /* 0x004fe40003f26270 */
[----:B------:R-:W-:Y:S02]  /*3e60*/  SHF.L.U64.HI R0, R133, 0x1, R102 ;  /* 0x0000000185007819 */ /* 0x000fe40000010266 */
[CC--:B------:R-:W-:Y:S02]  /*3e70*/  ISETP.GE.OR P0, PT, R138.reuse, R105.reuse, P1 ;  /* 0x000000698a00720c */ /* 0x0c0fe40000f06670 */
[-C--:B------:R-:W-:Y:S01]  /*3e80*/  ISETP.GE.OR P3, PT, R63, R105.reuse, P1 ;  /* 0x000000693f00720c */ /* 0x080fe20000f66670 */
[--C-:B------:R-:W-:Y:S01]  /*3e90*/  IMAD.X R7, R15, 0x1, R0.reuse, P5 ;  /* 0x000000010f077824 */ /* 0x100fe200028e0600 */
[----:B------:R-:W-:Y:S01]  /*3ea0*/  ISETP.LT.OR P0, PT, R138, R106, P0 ;  /* 0x0000006a8a00720c */ /* 0x000fe20000701670 */
[----:B------:R-:W-:Y:S01]  /*3eb0*/  IMAD.X R29, R35, 0x1, R0, P4 ;  /* 0x00000001231d7824 */ /* 0x000fe200020e0600 */
[----:B------:R-:W-:Y:S02]  /*3ec0*/  P2R R27, PR, RZ, 0x8 ;  /* 0x00000008ff1b7803 */ /* 0x000fe40000000000 */
[-C--:B------:R-:W-:Y:S02]  /*3ed0*/  ISETP.GE.OR P5, PT, R62, R105.reuse, P1 ;  /* 0x000000693e00720c */ /* 0x080fe40000fa6670 */
[-C--:B------:R-:W-:Y:S02]  /*3ee0*/  ISETP.GE.OR P6, PT, R61, R105.reuse, P1 ;  /* 0x000000693d00720c */ /* 0x080fe40000fc6670 */
[----:B------:R-:W-:Y:S05]  /*3ef0*/  ISETP.GE.OR P3, PT, R132, R105, P1 ;  /* 0x000000698400720c */ /* 0x000fea0000f66670 */
[----:B------:R-:W-:Y:S08]  /*3f00*/  @P0 BRA `(.L_x_2466) ;  /* 0x0000000000c00947 */ /* 0x000ff00003800000 */
[----:B------:R-:W-:Y:S02]  /*3f10*/  ISETP.GE.AND P0, PT, R10, R16, PT ;  /* 0x000000100a00720c */ /* 0x000fe40003f06270 */
[----:B------:R-:W-:Y:S05]  /*3f20*/  MOV R8, R12 ;  /* 0x0000000c00087202 */ /* 0x000fea0000000f00 */
[----:B------:R-:W2:Y:S08]  /*3f30*/  LD.E.128 R20, desc[UR6][R8.64] ;  /* 0x0000000608147980 */ /* 0x000eb0000c101d00 */
[----:B------:R-:W3:Y:S06]  /*3f40*/  @!P0 LD.E.64 R24, desc[UR6][R34.64] ;  /* 0x0000000622188980 */ /* 0x000eec000c101b00 */
[----:B------:R-:W4:Y:S01]  /*3f50*/  @!P0 LD.E.64 R2, desc[UR6][R14.64] ;  /* 0x000000060e028980 */ /* 0x000f22000c101b00 */
[----:B--2---:R-:W-:Y:S02]  /*3f60*/  @!P0 LOP3.LUT R0, R20, 0xffff0000, RZ, 0xc0, !PT ;  /* 0xffff000014008812 */ /* 0x004fe400078ec0ff */
[----:B------:R-:W-:Y:S02]  /*3f70*/  @!P0 SHF.L.U32 R26, R23, 0x10, RZ ;  /* 0x00000010171a8819 */ /* 0x000fe400000006ff */
[C---:B---3--:R-:W-:Y:S01]  /*3f80*/  @!P0 LOP3.LUT R19, R24.reuse, 0xffff0000, RZ, 0xc0, !PT ;  /* 0xffff000018138812 */ /* 0x048fe200078ec0ff */
[----:B------:R-:W-:Y:S01]  /*3f90*/  @!P0 IMAD.U32 R18, R24, 0x10000, RZ ;  /* 0x0001000018128824 */ /* 0x000fe200078e00ff */
[C---:B------:R-:W-:Y:S02]  /*3fa0*/  @!P0 SHF.L.U32 R24, R25.reuse, 0x10, RZ ;  /* 0x0000001019188819 */ /* 0x040fe400000006ff */
[----:B------:R-:W-:Y:S01]  /*3fb0*/  @!P0 LOP3.LUT R25, R25, 0xffff0000, RZ, 0xc0, !PT ;  /* 0xffff000019198812 */ /* 0x000fe200078ec0ff */
[----:B------:R-:W-:Y:S01]  /*3fc0*/  @!P0 FMUL.FTZ R32, R0, R18 ;  /* 0x0000001200208220 */ /* 0x000fe20000410000 */
[C---:B----4-:R-:W-:Y:S01]  /*3fd0*/  @!P0 SHF.L.U32 R4, R3.reuse, 0x10, RZ ;  /* 0x0000001003048819 */ /* 0x050fe200000006ff */
[----:B------:R-:W-:Y:S01]  /*3fe0*/  @!P0 IMAD.U32 R17, R2, 0x10000, RZ ;  /* 0x0001000002118824 */ /* 0x000fe200078e00ff */
[----:B------:R-:W-:Y:S01]  /*3ff0*/  @!P0 LOP3.LUT R5, R3, 0xffff0000, RZ, 0xc0, !PT ;  /* 0xffff000003058812 */ /* 0x000fe200078ec0ff */
[----:B------:R-:W-:Y:S01]  /*4000*/  @!P0 IMAD.U32 R3, R20, 0x10000, RZ ;  /* 0x0001000014038824 */ /* 0x000fe200078e00ff */
[----:B------:R-:W-:Y:S01]  /*4010*/  @!P0 LOP3.LUT R8, R2, 0xffff0000, RZ, 0xc0, !PT ;  /* 0xffff000002088812 */ /* 0x000fe200078ec0ff */
        /* <DEDUP_REMOVED lines=8> */
[----:B------:R-:W-:Y:S01]  /*40a0*/  @!P0 FMUL.FTZ R2, R2, R8 ;  /* 0x0000000802028220 */ /* 0x000fe20000410000 */
[----:B------:R-:W-:Y:S01]  /*40b0*/  @!P0 F2FP.BF16.F32.PACK_AB R0, R0, R32 ;  /* 0x000000200000823e */ /* 0x000fe200000010ff */
[----:B------:R-:W-:Y:S01]  /*40c0*/  @!P0 FFMA.FTZ R38, R18, R8, -R38 ;  /* 0x0000000812268223 */ /* 0x000fe20000010826 */
[----:B------:R-:W-:Y:S02]  /*40d0*/  @!P0 IMAD.U32 R8, R22, 0x10000, RZ ;  /* 0x0001000016088824 */ /* 0x000fe400078e00ff */
[C---:B------:R-:W-:Y:S01]  /*40e0*/  @!P0 FMUL.FTZ R39, R3.reuse, R24 ;  /* 0x0000001803278220 */ /* 0x040fe20000410000 */
[----:B------:R-:W-:Y:S01]  /*40f0*/  @!P0 FMUL.FTZ R3, R3, R4 ;  /* 0x0000000403038220 */ /* 0x000fe20000410000 */
[----:B------:R-:W-:Y:S01]  /*4100*/  @!P0 FMUL.FTZ R40, R17, R25 ;  /* 0x0000001911288220 */ /* 0x000fe20000410000 */
[----:B------:R-:W-:Y:S01]  /*4110*/  @!P0 FFMA.FTZ R2, R19, R18, R2 ;  /* 0x0000001213028223 */ /* 0x000fe20000010002 */
[----:B------:R-:W-:Y:S01]  /*4120*/  MOV R18, R83 ;  /* 0x0000005300127202 */ /* 0x000fe20000000f00 */
[----:B------:R-:W-:Y:S01]  /*4130*/  @!P0 FFMA.FTZ R39, R8, R4, -R39 ;  /* 0x0000000408278223 */ /* 0x000fe20000010827 */
[-C--:B------:R-:W-:Y:S01]  /*4140*/  @!P0 FMUL.FTZ R4, R17, R5.reuse ;  /* 0x0000000511048220 */ /* 0x080fe20000410000 */
[----:B------:R-:W-:Y:S01]  /*4150*/  @!P0 FFMA.FTZ R3, R24, R8, R3 ;  /* 0x0000000818038223 */ /* 0x000fe20000010003 */
[----:B------:R-:W-:Y:S01]  /*4160*/  @!P0 F2FP.BF16.F32.PACK_AB R2, R2, R38 ;  /* 0x000000260202823e */ /* 0x000fe200000010ff */
[----:B------:R-:W-:Y:S01]  /*4170*/  @!P0 FFMA.FTZ R40, R26, R5, -R40 ;  /* 0x000000051a288223 */ /* 0x000fe20000010828 */
[----:B------:R-:W-:Y:S01]  /*4180*/  @!P0 FFMA.FTZ R4, R25, R26, R4 ;  /* 0x0000001a19048223 */ /* 0x000fe20000010004 */
[----:B------:R-:W-:Y:S01]  /*4190*/  @!P0 IMAD.MOV.U32 R20, RZ, RZ, R0 ;  /* 0x000000ffff148224 */ /* 0x000fe200078e0000 */
[----:B------:R-:W-:Y:S01]  /*41a0*/  @!P0 F2FP.BF16.F32.PACK_AB R3, R3, R39 ;  /* 0x000000270303823e */ /* 0x000fe200000010ff */
[----:B------:R-:W-:Y:S01]  /*41b0*/  IMAD.MOV.U32 R19, RZ, RZ, R82 ;  /* 0x000000ffff137224 */ /* 0x000fe200078e0052 */
[----:B------:R-:W-:Y:S02]  /*41c0*/  @!P0 MOV R21, R2 ;  /* 0x0000000200158202 */ /* 0x000fe40000000f00 */
[----:B------:R-:W-:Y:S02]  /*41d0*/  @!P0 F2FP.BF16.F32.PACK_AB R4, R4, R40 ;  /* 0x000000280404823e */ /* 0x000fe400000010ff */
[----:B------:R-:W-:Y:S02]  /*41e0*/  @!P0 MOV R22, R3 ;  /* 0x0000000300168202 */ /* 0x000fe40000000f00 */
[----:B------:R-:W-:Y:S05]  /*41f0*/  @!P0 MOV R23, R4 ;  /* 0x0000000400178202 */ /* 0x000fea0000000f00 */
[----:B------:R1:W-:Y:S02]  /*4200*/  ST.E.128 desc[UR6][R18.64], R20 ;  /* 0x0000001412007985 */ /* 0x0003e4000c101d06 */
.L_x_2466:
[----:B------:R-:W-:Y:S05]  /*4210*/  BSYNC.RECONVERGENT B0 ;  /* 0x0000000000007941 */ /* 0x000fea0003800200 */
.L_x_2465:
[----:B------:R-:W-:Y:S01]  /*4220*/  ISETP.NE.AND P0, PT, R27, RZ, PT ;  /* 0x000000ff1b00720c */ /* 0x000fe20003f05270 */
[----:B------:R-:W-:Y:S01]  /*4230*/  BSSY.RECONVERGENT B0, `(.L_x_2467) ;  /* 0x0000034000007945 */ /* 0x000fe20003800200 */
[----:B------:R-:W-:Y:S02]  /*4240*/  ISETP.GE.OR P4, PT, R131, R105, P1 ;  /* 0x000000698300720c */ /* 0x000fe40000f86670 */
[-C--:B------:R-:W-:Y:S02]  /*4250*/  ISETP.LT.OR P0, PT, R63, R106.reuse, P0 ;  /* 0x0000006a3f00720c */ /* 0x080fe40000701670 */
[-C--:B------:R-:W-:Y:S02]  /*4260*/  ISETP.LT.OR P5, PT, R62, R106.reuse, P5 ;  /* 0x0000006a3e00720c */ /* 0x080fe40002fa1670 */
[----:B------:R-:W-:Y:S09]  /*4270*/  ISETP.LT.OR P6, PT, R61, R106, P6 ;  /* 0x0000006a3d00720c */ /* 0x000ff200037c1670 */
[----:B------:R-:W-:Y:S05]  /*4280*/  @P0 BRA `(.L_x_2468) ;  /* 0x0000000000b80947 */ /* 0x000fea0003800000 */
[----:B------:R-:W-:Y:S01]  /*4290*/  ISETP.GE.AND P0, PT, R10, R16, PT ;  /* 0x000000100a00720c */ /* 0x000fe20003f06270 */
[----:B-1----:R-:W2:Y:S11]  /*42a0*/  LD.E.128 R20, desc[UR6][R36.64] ;  /* 0x0000000624147980 */ /* 0x002eb6000c101d00 */
[----:B------:R-:W-:Y:S01]  /*42b0*/  @!UPT UIADD3 URZ, UPT, UPT, URZ, URZ, URZ ;  /* 0x000000fffffff290 */ /* 0x000fe2000fffe0ff */
[----:B------:R-:W3:Y:S06]  /*42c0*/  @!P0 LD.E.64 R2, desc[UR6][R6.64] ;  /* 0x0000000606028980 */ /* 0x000eec000c101b00 */
[----:B------:R-:W4:Y:S01]  /*42d0*/  @!P0 LD.E.64 R24, desc[UR6][R28.64] ;  /* 0x000000061c188980 */ /* 0x000f22000c101b00 */
[----:B--2---:R-:W-:Y:S02]  /*42e0*/  @!P0 LOP3.LUT R0, R20, 0xffff0000, RZ, 0xc0, !PT ;  /* 0xffff000014008812 */ /* 0x004fe400078ec0ff */
[----:B------:R-:W-:Y:S02]  /*42f0*/  @!P0 SHF.L.U32 R26, R23, 0x10, RZ ;  /* 0x00000010171a8819 */ /* 0x000fe400000006ff */
        /* <DEDUP_REMOVED lines=21> */
[----:B------:R-:W-:Y:S02]  /*4450*/  @!P0 IMAD.U32 R8, R22, 0x10000, RZ ;  /* 0x0001000016088824 */ /* 0x000fe400078e00ff */
[C---:B------:R-:W-:Y:S01]  /*4460*/  @!P0 FMUL.FTZ R38, R3.reuse, R24 ;  /* 0x0000001803268220 */ /* 0x040fe20000410000 */
[----:B------:R-:W-:Y:S01]  /*4470*/  @!P0 MOV R20, R0 ;  /* 0x0000000000148202 */ /* 0x000fe20000000f00 */
[-C--:B------:R-:W-:Y:S01]  /*4480*/  @!P0 FMUL.FTZ R3, R3, R4.reuse ;  /* 0x0000000403038220 */ /* 0x080fe20000410000 */
[C---:B------:R-:W-:Y:S01]  /*4490*/  @!P0 FMUL.FTZ R39, R17.reuse, R25 ;  /* 0x0000001911278220 */ /* 0x040fe20000410000 */
[----:B------:R-:W-:Y:S01]  /*44a0*/  @!P0 FFMA.FTZ R38, R8, R4, -R38 ;  /* 0x0000000408268223 */ /* 0x000fe20000010826 */
[-C--:B------:R-:W-:Y:S01]  /*44b0*/  @!P0 FMUL.FTZ R4, R17, R5.reuse ;  /* 0x0000000511048220 */ /* 0x080fe20000410000 */
[----:B------:R-:W-:Y:S01]  /*44c0*/  @!P0 FFMA.FTZ R2, R19, R18, R2 ;  /* 0x0000001213028223 */ /* 0x000fe20000010002 */
[----:B------:R-:W-:Y:S01]  /*44d0*/  @!P0 FFMA.FTZ R3, R24, R8, R3 ;  /* 0x0000000818038223 */ /* 0x000fe20000010003 */
[----:B------:R-:W-:Y:S01]  /*44e0*/  @!P0 FFMA.FTZ R39, R26, R5, -R39 ;  /* 0x000000051a278223 */ /* 0x000fe20000010827 */
[----:B------:R-:W-:Y:S02]  /*44f0*/  @!P0 FFMA.FTZ R4, R25, R26, R4 ;  /* 0x0000001a19048223 */ /* 0x000fe40000010004 */
[----:B------:R-:W-:Y:S02]  /*4500*/  @!P0 F2FP.BF16.F32.PACK_AB R2, R2, R32 ;  /* 0x000000200202823e */ /* 0x000fe400000010ff */
[----:B------:R-:W-:Y:S02]  /*4510*/  @!P0 F2FP.BF16.F32.PACK_AB R3, R3, R38 ;  /* 0x000000260303823e */ /* 0x000fe400000010ff */
[----:B------:R-:W-:Y:S01]  /*4520*/  @!P0 F2FP.BF16.F32.PACK_AB R4, R4, R39 ;  /* 0x000000270404823e */ /* 0x000fe200000010ff */
[----:B------:R-:W-:Y:S01]  /*4530*/  @!P0 IMAD.MOV.U32 R21, RZ, RZ, R2 ;  /* 0x000000ffff158224 */ /* 0x000fe200078e0002 */
[----:B------:R-:W-:Y:S02]  /*4540*/  @!P0 MOV R22, R3 ;  /* 0x0000000300168202 */ /* 0x000fe40000000f00 */
[----:B------:R-:W-:Y:S05]  /*4550*/  @!P0 MOV R23, R4 ;  /* 0x0000000400178202 */ /* 0x000fea0000000f00 */
[----:B------:R2:W-:Y:S02]  /*4560*/  ST.E.128 desc[UR6][R30.64], R20 ;  /* 0x000000141e007985 */ /* 0x0005e4000c101d06 */
.L_x_2468:
[----:B------:R-:W-:Y:S05]  /*4570*/  BSYNC.RECONVERGENT B0 ;  /* 0x0000000000007941 */ /* 0x000fea0003800200 */
.L_x_2467:
        /* <DEDUP_REMOVED lines=41> */
[----:B------:R-:W-:Y:S01]  /*4810*/  LEA R18, P5, R224, R30, 0x5 ;  /* 0x0000001ee0127211 */ /* 0x000fe200078a28ff */
[----:B------:R-:W-:Y:S01]  /*4820*/  @!P0 FFMA.FTZ R3, R24, R8, R3 ;  /* 0x0000000818038223 */ /* 0x000fe20000010003 */
[----:B------:R-:W-:Y:S01]  /*4830*/  @!P0 FFMA.FTZ R39, R26, R5, -R39 ;  /* 0x000000051a278223 */ /* 0x000fe20000010827 */
        /* <DEDUP_REMOVED lines=9> */
.L_x_2470:
[----:B------:R-:W-:Y:S05]  /*48d0*/  BSYNC.RECONVERGENT B0 ;  /* 0x0000000000007941 */ /* 0x000fea0003800200 */
.L_x_2469:
        /* <DEDUP_REMOVED lines=54> */
.L_x_2472:
[----:B------:R-:W-:Y:S05]  /*4c40*/  BSYNC.RECONVERGENT B0 ;  /* 0x0000000000007941 */ /* 0x000fea0003800200 */
.L_x_2471:
[-C--:B------:R-:W-:Y:S01]  /*4c50*/  ISETP.LT.OR P3, PT, R132, R106.reuse, P3 ;  /* 0x0000006a8400720c */ /* 0x080fe20001f61670 */
[----:B------:R-:W-:Y:S01]  /*4c60*/  BSSY.RECONVERGENT B0, `(.L_x_2473) ;  /* 0x0000038000007945 */ /* 0x000fe20003800200 */
[----:B------:R-:W-:Y:S02]  /*4c70*/  ISETP.GE.OR P6, PT, R129, R105, P1 ;  /* 0x000000698100720c */ /* 0x000fe40000fc6670 */
[----:B------:R-:W-:Y:S09]  /*4c80*/  ISETP.LT.OR P4, PT, R131, R106, P4 ;  /* 0x0000006a8300720c */ /* 0x000ff20002781670 */
        /* <DEDUP_REMOVED lines=8> */
[----:B------:R-:W4:Y:S01]  /*4d10*/  @!P0 LD.E.64 R2, desc[UR6][R2.64] ;  /* 0x0000000602028980 */ /* 0x000f22000c101b00 */
[----:B--2---:R-:W-:Y:S01]  /*4d20*/  @!P0 LOP3.LUT R0, R20, 0xffff0000, RZ, 0xc0, !PT ;  /* 0xffff000014008812 */ /* 0x004fe200078ec0ff */
[----:B------:R-:W-:Y:S01]  /*4d30*/  @!P0 IMAD.U32 R26, R23, 0x10000, RZ ;  /* 0x00010000171a8824 */ /* 0x000fe200078e00ff */
[C---:B---3--:R-:W-:Y:S02]  /*4d40*/  @!P0 SHF.L.U32 R18, R24.reuse, 0x10, RZ ;  /* 0x0000001018128819 */ /* 0x048fe400000006ff */
[----:B------:R-:W-:Y:S02]  /*4d50*/  @!P0 LOP3.LUT R19, R24, 0xffff0000, RZ, 0xc0, !PT ;  /* 0xffff000018138812 */ /* 0x000fe400078ec0ff */
[----:B------:R-:W-:Y:S01]  /*4d60*/  @!P0 SHF.L.U32 R24, R25, 0x10, RZ ;  /* 0x0000001019188819 */ /* 0x000fe200000006ff */
[----:B------:R-:W-:Y:S01]  /*4d70*/  @!P0 FMUL.FTZ R27, R0, R18 ;  /* 0x00000012001b8220 */ /* 0x000fe20000410000 */
[----:B----4-:R-:W-:Y:S01]  /*4d80*/  @!P0 SHF.L.U32 R17, R2, 0x10, RZ ;  /* 0x0000001002118819 */ /* 0x010fe200000006ff */
[C---:B------:R-:W-:Y:S01]  /*4d90*/  @!P0 IMAD.U32 R4, R3.reuse, 0x10000, RZ ;  /* 0x0001000003048824 */ /* 0x040fe200078e00ff */
        /* <DEDUP_REMOVED lines=12> */
[----:B------:R-:W-:Y:S01]  /*4e60*/  @!P0 LOP3.LUT R17, R23, 0xffff0000, RZ, 0xc0, !PT ;  /* 0xffff000017118812 */ /* 0x000fe200078ec0ff */
[----:B------:R-:W-:Y:S01]  /*4e70*/  @!P0 FFMA.FTZ R32, R18, R8, -R32 ;  /* 0x0000000812208223 */ /* 0x000fe20000010820 */
[----:B------:R-:W-:Y:S01]  /*4e80*/  @!P0 SHF.L.U32 R8, R22, 0x10, RZ ;  /* 0x0000001016088819 */ /* 0x000fe200000006ff */
[C---:B------:R-:W-:Y:S01]  /*4e90*/  @!P0 FMUL.FTZ R38, R3.reuse, R24 ;  /* 0x0000001803268220 */ /* 0x040fe20000410000 */
[----:B------:R-:W-:Y:S01]  /*4ea0*/  @!P0 F2FP.BF16.F32.PACK_AB R0, R0, R27 ;  /* 0x0000001b0000823e */ /* 0x000fe200000010ff */
[-C--:B------:R-:W-:Y:S01]  /*4eb0*/  @!P0 FMUL.FTZ R3, R3, R4.reuse ;  /* 0x0000000403038220 */ /* 0x080fe20000410000 */
[C---:B------:R-:W-:Y:S01]  /*4ec0*/  @!P0 FMUL.FTZ R39, R17.reuse, R25 ;  /* 0x0000001911278220 */ /* 0x040fe20000410000 */
[----:B------:R-:W-:Y:S01]  /*4ed0*/  @!P0 FFMA.FTZ R38, R8, R4, -R38 ;  /* 0x0000000408268223 */ /* 0x000fe20000010826 */
[----:B------:R-:W-:Y:S01]  /*4ee0*/  @!P0 MOV R20, R0 ;  /* 0x0000000000148202 */ /* 0x000fe20000000f00 */
[-C--:B------:R-:W-:Y:S01]  /*4ef0*/  @!P0 FMUL.FTZ R4, R17, R5.reuse ;  /* 0x0000000511048220 */ /* 0x080fe20000410000 */
[----:B------:R-:W-:Y:S01]  /*4f00*/  @!P0 FFMA.FTZ R2, R19, R18, R2 ;  /* 0x0000001213028223 */ /* 0x000fe20000010002 */
[----:B------:R-:W-:Y:S01]  /*4f10*/  @!P0 FFMA.FTZ R3, R24, R8, R3 ;  /* 0x0000000818038223 */ /* 0x000fe20000010003 */
[----:B------:R-:W-:Y:S01]  /*4f20*/  @!P0 FFMA.FTZ R39, R26, R5, -R39 ;  /* 0x000000051a278223 */ /* 0x000fe20000010827 */
[----:B------:R-:W-:Y:S01]  /*4f30*/  @!P0 FFMA.FTZ R4, R25, R26, R4 ;  /* 0x0000001a19048223 */ /* 0x000fe20000010004 */
[----:B------:R-:W-:Y:S01]  /*4f40*/  IMAD.WIDE.U32 R18, R224, 0x60, R30 ;  /* 0x00000060e0127825 */ /* 0x000fe200078e001e */
[----:B------:R-:W-:Y:S02]  /*4f50*/  @!P0 F2FP.BF16.F32.PACK_AB R2, R2, R32 ;  /* 0x000000200202823e */ /* 0x000fe400000010ff */
[----:B------:R-:W-:Y:S01]  /*4f60*/  @!P0 F2FP.BF16.F32.PACK_AB R3, R3, R38 ;  /* 0x000000260303823e */ /* 0x000fe200000010ff */
[----:B------:R-:W-:Y:S01]  /*4f70*/  IMAD R5, R225, 0x60, RZ ;  /* 0x00000060e1057824 */ /* 0x000fe200078e02ff */
[----:B------:R-:W-:Y:S01]  /*4f80*/  @!P0 F2FP.BF16.F32.PACK_AB R4, R4, R39 ;  /* 0x000000270404823e */ /* 0x000fe200000010ff */
[----:B------:R-:W-:Y:S01]  /*4f90*/  @!P0 IMAD.MOV.U32 R21, RZ, RZ, R2 ;  /* 0x000000ffff158224 */ /* 0x000fe200078e0002 */
[----:B------:R-:W-:Y:S02]  /*4fa0*/  @!P0 MOV R22, R3 ;  /* 0x0000000300168202 */ /* 0x000fe40000000f00 */
[----:B------:R-:W-:Y:S02]  /*4fb0*/  IADD3 R19, PT, PT, R5, R19, RZ ;  /* 0x0000001305137210 */ /* 0x000fe40007ffe0ff */
[----:B------:R-:W-:Y:S05]  /*4fc0*/  @!P0 MOV R23, R4 ;  /* 0x0000000400178202 */ /* 0x000fea0000000f00 */
[----:B------:R1:W-:Y:S02]  /*4fd0*/  ST.E.128 desc[UR6][R18.64], R20 ;  /* 0x0000001412007985 */ /* 0x0003e4000c101d06 */
.L_x_2474:
[----:B------:R-:W-:Y:S05]  /*4fe0*/  BSYNC.RECONVERGENT B0 ;  /* 0x0000000000007941 */ /* 0x000fea0003800200 */
.L_x_2473:
        /* <DEDUP_REMOVED lines=54> */
.L_x_2476:
[----:B------:R-:W-:Y:S05]  /*5350*/  BSYNC.RECONVERGENT B0 ;  /* 0x0000000000007941 */ /* 0x000fea0003800200 */
.L_x_2475:
        /* <DEDUP_REMOVED lines=57> */
.L_x_2478:
[----:B------:R-:W-:Y:S05]  /*56f0*/  BSYNC.RECONVERGENT B0 ;  /* 0x0000000000007941 */ /* 0x000fea0003800200 */
.L_x_2477:
[----:B------:R-:W-:Y:S01]  /*5700*/  ISETP.GE.OR P0, PT, R126, R105, P1 ;  /* 0x000000697e00720c */ /* 0x000fe20000f06670 */
[----:B------:R-:W-:Y:S03]  /*5710*/  BSSY.RECONVERGENT B0, `(.L_x_2479) ;  /* 0x0000037000007945 */ /* 0x000fe60003800200 */
[----:B------:R-:W-:Y:S01]  /*5720*/  P2R R27, PR, RZ, 0x1 ;  /* 0x00000001ff1b7803 */ /* 0x000fe20000000000 */
        /* <DEDUP_REMOVED lines=53> */
.L_x_2480:
[----:B------:R-:W-:Y:S05]  /*5a80*/  BSYNC.RECONVERGENT B0 ;  /* 0x0000000000007941 */ /* 0x000fea0003800200 */
.L_x_2479:
        /* <DEDUP_REMOVED lines=57> */
.L_x_2482:
[----:B------:R-:W-:Y:S05]  /*5e20*/  BSYNC.RECONVERGENT B0 ;  /* 0x0000000000007941 */ /* 0x000fea0003800200 */
.L_x_2481:
        /* <DEDUP_REMOVED lines=14> */
[----:B------:R-:W-:Y:S01]  /*5f10*/  @!P0 LOP3.LUT R19, R24, 0xffff0000, RZ, 0xc0, !PT ;  /* 0xffff000018138812 */ /* 0x000fe200078ec0ff */
[C---:B------:R-:W-:Y:S01]  /*5f20*/  @!P0 IMAD.U32 R24, R25.reuse, 0x10000, RZ ;  /* 0x0001000019188824 */ /* 0x040fe200078e00ff */
[----:B------:R-:W-:Y:S01]  /*5f30*/  @!P0 LOP3.LUT R25, R25, 0xffff0000, RZ, 0xc0, !PT ;  /* 0xffff000019198812 */ /* 0x000fe200078ec0ff */
[----:B------:R-:W-:Y:S01]  /*5f40*/  @!P0 FMUL.FTZ R32, R0, R18 ;  /* 0x0000001200208220 */ /* 0x000fe20000410000 */
[C---:B----4-:R-:W-:Y:S01]  /*5f50*/  @!P0 SHF.L.U32 R17, R2.reuse, 0x10, RZ ;  /* 0x0000001002118819 */ /* 0x050fe200000006ff */
[C---:B------:R-:W-:Y:S01]  /*5f60*/  @!P0 IMAD.U32 R4, R3.reuse, 0x10000, RZ ;  /* 0x0001000003048824 */ /* 0x040fe200078e00ff */
[----:B------:R-:W-:Y:S02]  /*5f70*/  @!P0 LOP3.LUT R5, R3, 0xffff0000, RZ, 0xc0, !PT ;  /* 0xffff000003058812 */ /* 0x000fe400078ec0ff */
[----:B------:R-:W-:Y:S01]  /*5f80*/  @!P0 LOP3.LUT R8, R2, 0xffff0000, RZ, 0xc0, !PT ;  /* 0xffff000002088812 */ /* 0x000fe200078ec0ff */
[----:B------:R-:W-:Y:S01]  /*5f90*/  @!P0 FMUL.FTZ R0, R0, R17 ;  /* 0x0000001100008220 */ /* 0x000fe20000410000 */
[----:B------:R-:W-:Y:S02]  /*5fa0*/  @!P0 SHF.L.U32 R3, R20, 0x10, RZ ;  /* 0x0000001014038819 */ /* 0x000fe400000006ff */
[C---:B------:R-:W-:Y:S03]  /*5fb0*/  @!P0 LOP3.LUT R2, R21.reuse, 0xffff0000, RZ, 0xc0, !PT ;  /* 0xffff000015028812 */ /* 0x040fe600078ec0ff */
[----:B------:R-:W-:Y:S01]  /*5fc0*/  @!P0 FFMA.FTZ R0, R18, R3, R0 ;  /* 0x0000000312008223 */ /* 0x000fe20000010000 */
[----:B------:R-:W-:Y:S02]  /*5fd0*/  @!P0 IMAD.U32 R18, R21, 0x10000, RZ ;  /* 0x0001000015128824 */ /* 0x000fe400078e00ff */
[----:B------:R-:W-:Y:S01]  /*5fe0*/  @!P0 FMUL.FTZ R38, R2, R19 ;  /* 0x0000001302268220 */ /* 0x000fe20000410000 */
[----:B------:R-:W-:Y:S01]  /*5ff0*/  @!P0 FFMA.FTZ R32, R3, R17, -R32 ;  /* 0x0000001103208223 */ /* 0x000fe20000010820 */
        /* <DEDUP_REMOVED lines=25> */
.L_x_2484:
[----:B------:R-:W-:Y:S05]  /*6190*/  BSYNC.RECONVERGENT B0 ;  /* 0x0000000000007941 */ /* 0x000fea0003800200 */
.L_x_2483:
[----:B------:R-:W-:Y:S01]  /*61a0*/  ISETP.NE.AND P0, PT, R27, RZ, PT ;  /* 0x000000ff1b00720c */ /* 0x000fe20003f05270 */
[----:B------:R-:W-:Y:S01]  /*61b0*/  BSSY.RECONVERGENT B0, `(.L_x_2485) ;  /* 0x0000041000007945 */ /* 0x000fe20003800200 */
[-C--:B------:R-:W-:Y:S02]  /*61c0*/  ISETP.GE.OR P4, PT, R123, R105.reuse, P1 ;  /* 0x000000697b00720c */ /* 0x080fe40000f86670 */
[-C--:B------:R-:W-:Y:S02]  /*61d0*/  ISETP.LT.OR P0, PT, R126, R106.reuse, P0 ;  /* 0x0000006a7e00720c */ /* 0x080fe40000701670 */
[-C--:B------:R-:W-:Y:S02]  /*61e0*/  ISETP.GE.OR P3, PT, R122, R105.reuse, P1 ;  /* 0x000000697a00720c */ /* 0x080fe40000f66670 */
[----:B------:R-:W-:Y:S02]  /*61f0*/  ISETP.GE.OR P1, PT, R121, R105, P1 ;  /* 0x000000697900720c */ /* 0x000fe40000f26670 */
[-C--:B------:R-:W-:Y:S02]  /*6200*/  ISETP.LT.OR P6, PT, R125, R106.reuse, P6 ;  /* 0x0000006a7d00720c */ /* 0x080fe400037c1670 */
[-C--:B------:R-:W-:Y:S02]  /*6210*/  ISETP.LT.OR P5, PT, R124, R106.reuse, P5 ;  /* 0x0000006a7c00720c */ /* 0x080fe40002fa1670 */
[-C--:B------:R-:W-:Y:S02]  /*6220*/  ISETP.LT.OR P4, PT, R123, R106.reuse, P4 ;  /* 0x0000006a7b00720c */ /* 0x080fe40002781670 */
[-C--:B------:R-:W-:Y:S02]  /*6230*/  ISETP.LT.OR P3, PT, R122, R106.reuse, P3 ;  /* 0x0000006a7a00720c */ /* 0x080fe40001f61670 */
[----:B------:R-:W-:Y:S01]  /*6240*/  ISETP.LT.OR P1, PT, R121, R106, P1 ;  /* 0x0000006a7900720c */ /* 0x000fe20000f21670 */
[----:B------:R-:W-:Y:S01]  /*6250*/  @!UPT UIADD3 URZ, UPT, UPT, URZ, URZ, URZ ;  /* 0x000000fffffff290 */ /* 0x000fe2000fffe0ff */
[----:B------:R-:W-:Y:S11]  /*6260*/  @P0 BRA `(.L_x_2486) ;  /* 0x0000000000d40947 */ /* 0x000ff60003800000 */
[----:B------:R-:W-:Y:S01]  /*6270*/  ISETP.GE.AND P0, PT, R10, R16, PT ;  /* 0x000000100a00720c */ /* 0x000fe20003f06270 */
[----:B------:R-:W-:Y:S04]  /*6280*/  IMAD.WIDE.U32 R4, R142, 0x120, R36 ;  /* 0x000001208e047825 */ /* 0x000fe800078e0024 */
[----:B------:R-:W-:Y:S05]  /*6290*/  IMAD R0, R143, 0x120, RZ ;  /* 0x000001208f007824 */ /* 0x000fea00078e02ff */
[----:B------:R-:W-:Y:S03]  /*62a0*/  IADD3 R5, PT, PT, R0, R5, RZ ;  /* 0x0000000500057210 */ /* 0x000fe60007ffe0ff */
[C---:B------:R-:W-:Y:S02]  /*62b0*/  @!P0 IMAD.WIDE R24, R13.reuse, 0x120, R28 ;  /* 0x000001200d188825 */ /* 0x040fe400078e021c */
[----:B-1234-:R-:W2:Y:S02]  /*62c0*/  LD.E.128 R20, desc[UR6][R4.64] ;  /* 0x0000000604147980 */ /* 0x01eea4000c101d00 */
[----:B------:R-:W-:Y:S06]  /*62d0*/  @!P0 IMAD.WIDE R2, R13, 0x120, R6 ;  /* 0x000001200d028825 */ /* 0x000fec00078e0206 */
[----:B------:R-:W3:Y:S06]  /*62e0*/  @!P0 LD.E.64 R24, desc[UR6][R24.64] ;  /* 0x0000000618188980 */ /* 0x000eec000c101b00 */
[----:B------:R-:W4:Y:S01]  /*62f0*/  @!P0 LD.E.64 R2, desc[UR6][R2.64] ;  /* 0x0000000602028980 */ /* 0x000f22000c101b00 */
[----:B--2---:R-:W-:Y:S02]  /*6300*/  @!P0 LOP3.LUT R0, R20, 0xffff0000, RZ, 0xc0, !PT ;  /* 0xffff000014008812 */ /* 0x004fe400078ec0ff */
[----:B------:R-:W-:Y:S02]  /*6310*/  @!P0 SHF.L.U32 R26, R23, 0x10, RZ ;  /* 0x00000010171a8819 */ /* 0x000fe400000006ff */
[C---:B---3--:R-:W-:Y:S02]  /*6320*/  @!P0 SHF.L.U32 R18, R24.reuse, 0x10, RZ ;  /* 0x0000001018128819 */ /* 0x048fe400000006ff */
[----:B------:R-:W-:Y:S02]  /*6330*/  @!P0 LOP3.LUT R19, R24, 0xffff0000, RZ, 0xc0, !PT ;  /* 0xffff000018138812 */ /* 0x000fe400078ec0ff */
[----:B------:R-:W-:Y:S01]  /*6340*/  @!P0 SHF.L.U32 R24, R25, 0x10, RZ ;  /* 0x0000001019188819 */ /* 0x000fe200000006ff */
[----:B------:R-:W-:Y:S01]  /*6350*/  @!P0 FMUL.FTZ R27, R0, R18 ;  /* 0x00000012001b8220 */ /* 0x000fe20000410000 */
[----:B----4-:R-:W-:Y:S02]  /*6360*/  @!P0 SHF.L.U32 R17, R2, 0x10, RZ ;  /* 0x0000001002118819 */ /* 0x010fe400000006ff */
[C---:B------:R-:W-:Y:S02]  /*6370*/  @!P0 SHF.L.U32 R4, R3.reuse, 0x10, RZ ;  /* 0x0000001003048819 */ /* 0x040fe400000006ff */
[----:B------:R-:W-:Y:S01]  /*6380*/  @!P0 LOP3.LUT R5, R3, 0xffff0000, RZ, 0xc0, !PT ;  /* 0xffff000003058812 */ /* 0x000fe200078ec0ff */
[----:B------:R-:W-:Y:S01]  /*6390*/  @!P0 FMUL.FTZ R0, R0, R17 ;  /* 0x0000001100008220 */ /* 0x000fe20000410000 */
[----:B------:R-:W-:Y:S02]  /*63a0*/  @!P0 LOP3.LUT R8, R2, 0xffff0000, RZ, 0xc0, !PT ;  /* 0xffff000002088812 */ /* 0x000fe400078ec0ff */
[----:B------:R-:W-:Y:S02]  /*63b0*/  @!P0 SHF.L.U32 R3, R20, 0x10, RZ ;  /* 0x0000001014038819 */ /* 0x000fe400000006ff */
[----:B------:R-:W-:Y:S02]  /*63c0*/  @!P0 LOP3.LUT R2, R21, 0xffff0000, RZ, 0xc0, !PT ;  /* 0xffff000015028812 */ /* 0x000fe400078ec0ff */
[----:B------:R-:W-:Y:S01]  /*63d0*/  @!P0 LOP3.LUT R25, R25, 0xffff0000, RZ, 0xc0, !PT ;  /* 0xffff000019198812 */ /* 0x000fe200078ec0ff */
        /* <DEDUP_REMOVED lines=27> */
[----:B------:R-:W-:Y:S02]  /*6590*/  @!P0 MOV R22, R3 ;  /* 0x0000000300168202 */ /* 0x000fe40000000f00 */
[----:B------:R-:W-:Y:S05]  /*65a0*/  @!P0 MOV R23, R4 ;  /* 0x0000000400178202 */ /* 0x000fea0000000f00 */
[----:B------:R1:W-:Y:S02]  /*65b0*/  ST.E.128 desc[UR6][R18.64], R20 ;  /* 0x0000001412007985 */ /* 0x0003e4000c101d06 */
.L_x_2486:
[----:B------:R-:W-:Y:S05]  /*65c0*/  BSYNC.RECONVERGENT B0 ;  /* 0x0000000000007941 */ /* 0x000fea0003800200 */
.L_x_2485:
[----:B------:R-:W-:Y:S04]  /*65d0*/  BSSY.RECONVERGENT B0, `(.L_x_2487) ;  /* 0x0000037000007945 */ /* 0x000fe80003800200 */
[----:B------:R-:W-:Y:S05]  /*65e0*/  @P6 BRA `(.L_x_2488) ;  /* 0x0000000000d46947 */ /* 0x000fea0003800000 */
        /* <DEDUP_REMOVED lines=53> */
.L_x_2488:
[----:B------:R-:W-:Y:S05]  /*6940*/  BSYNC.RECONVERGENT B0 ;  /* 0x0000000000007941 */ /* 0x000fea0003800200 */
.L_x_2487:
        /* <DEDUP_REMOVED lines=55> */
.L_x_2490:
[----:B------:R-:W-:Y:S05]  /*6cc0*/  BSYNC.RECONVERGENT B0 ;  /* 0x0000000000007941 */ /* 0x000fea0003800200 */
.L_x_2489:
        /* <DEDUP_REMOVED lines=55> */
.L_x_2492:
[----:B------:R-:W-:Y:S05]  /*7040*/  BSYNC.RECONVERGENT B0 ;  /* 0x0000000000007941 */ /* 0x000fea0003800200 */
.L_x_2491:
        /* <DEDUP_REMOVED lines=55> */
.L_x_2494:
[----:B------:R-:W-:Y:S05]  /*73c0*/  BSYNC.RECONVERGENT B0 ;  /* 0x0000000000007941 */ /* 0x000fea0003800200 */
.L_x_2493:
[----:B------:R-:W-:Y:S04]  /*73d0*/  BSSY.RECONVERGENT B0, `(.L_x_2495) ;  /* 0x0000037000007945 */ /* 0x000fe80003800200 */
[----:B------:R-:W-:Y:S05]  /*73e0*/  @P1 BRA `(.L_x_2496) ;  /* 0x0000000000d41947 */ /* 0x000fea0003800000 */
[----:B------:R-:W-:Y:S01]  /*73f0*/  ISETP.GE.AND P0, PT, R10, R16, PT ;  /* 0x000000100a00720c */ /* 0x000fe20003f06270 */
[----:B------:R-:W-:Y:S04]  /*7400*/  IMAD.WIDE.U32 R36, R142, 0x1c0, R36 ;  /* 0x000001c08e247825 */ /* 0x000fe800078e0024 */
[----:B------:R-:W-:Y:S02]  /*7410*/  IMAD R0, R143, 0x1c0, RZ ;  /* 0x000001c08f007824 */ /* 0x000fe400078e02ff */
[----:B--2---:R-:W-:Y:S03]  /*7420*/  IMAD.WIDE.U32 R30, R224, 0x1c0, R30 ;  /* 0x000001c0e01e7825 */ /* 0x004fe600078e001e */
[----:B------:R-:W-:Y:S03]  /*7430*/  IADD3 R37, PT, PT, R0, R37, RZ ;  /* 0x0000002500257210 */ /* 0x000fe60007ffe0ff */
[C---:B------:R-:W-:Y:S02]  /*7440*/  @!P0 IMAD.WIDE R28, R13.reuse, 0x1c0, R28 ;  /* 0x000001c00d1c8825 */ /* 0x040fe400078e021c */
[----:B-1-34-:R-:W2:Y:S02]  /*7450*/  LD.E.128 R16, desc[UR6][R36.64] ;  /* 0x0000000624107980 */ /* 0x01aea4000c101d00 */
        /* <DEDUP_REMOVED lines=19> */
[----:B------:R-:W-:Y:S01]  /*7590*/  @!P0 FFMA.FTZ R24, R3, R7, -R24 ;  /* 0x0000000703188223 */ /* 0x000fe20000010818 */
[----:B------:R-:W-:Y:S01]  /*75a0*/  @!P0 LOP3.LUT R3, R18, 0xffff0000, RZ, 0xc0, !PT ;  /* 0xffff000012038812 */ /* 0x000fe200078ec0ff */
[C---:B------:R-:W-:Y:S01]  /*75b0*/  @!P0 FMUL.FTZ R25, R2.reuse, R20 ;  /* 0x0000001402198220 */ /* 0x040fe20000410000 */
[----:B------:R-:W-:Y:S01]  /*75c0*/  @!P0 LOP3.LUT R7, R19, 0xffff0000, RZ, 0xc0, !PT ;  /* 0xffff000013078812 */ /* 0x000fe200078ec0ff */
[----:B------:R-:W-:Y:S01]  /*75d0*/  @!P0 FMUL.FTZ R2, R2, R6 ;  /* 0x0000000602028220 */ /* 0x000fe20000410000 */
[----:B------:R-:W-:Y:S01]  /*75e0*/  @!P0 F2FP.BF16.F32.PACK_AB R0, R0, R24 ;  /* 0x000000180000823e */ /* 0x000fe200000010ff */
[----:B------:R-:W-:Y:S01]  /*75f0*/  @!P0 FFMA.FTZ R25, R8, R6, -R25 ;  /* 0x0000000608198223 */ /* 0x000fe20000010819 */
[----:B------:R-:W-:Y:S01]  /*7600*/  @!P0 SHF.L.U32 R6, R18, 0x10, RZ ;  /* 0x0000001012068819 */ /* 0x000fe200000006ff */
[C---:B------:R-:W-:Y:S01]  /*7610*/  @!P0 FMUL.FTZ R26, R3.reuse, R21 ;  /* 0x00000015031a8220 */ /* 0x040fe20000410000 */
[----:B------:R-:W-:Y:S01]  /*7620*/  @!P0 FMUL.FTZ R3, R3, R4 ;  /* 0x0000000403038220 */ /* 0x000fe20000410000 */
[C---:B------:R-:W-:Y:S01]  /*7630*/  @!P0 FMUL.FTZ R27, R7.reuse, R22 ;  /* 0x00000016071b8220 */ /* 0x040fe20000410000 */
[----:B------:R-:W-:Y:S01]  /*7640*/  @!P0 FFMA.FTZ R2, R20, R8, R2 ;  /* 0x0000000814028223 */ /* 0x000fe20000010002 */
[----:B------:R-:W-:Y:S01]  /*7650*/  @!P0 FFMA.FTZ R26, R6, R4, -R26 ;  /* 0x00000004061a8223 */ /* 0x000fe2000001081a */
[-C--:B------:R-:W-:Y:S01]  /*7660*/  @!P0 FMUL.FTZ R4, R7, R5.reuse ;  /* 0x0000000507048220 */ /* 0x080fe20000410000 */
[----:B------:R-:W-:Y:S01]  /*7670*/  @!P0 FFMA.FTZ R3, R21, R6, R3 ;  /* 0x0000000615038223 */ /* 0x000fe20000010003 */
[----:B------:R-:W-:Y:S01]  /*7680*/  @!P0 FFMA.FTZ R27, R23, R5, -R27 ;  /* 0x00000005171b8223 */ /* 0x000fe2000001081b */
[----:B------:R-:W-:Y:S01]  /*7690*/  @!P0 F2FP.BF16.F32.PACK_AB R2, R2, R25 ;  /* 0x000000190202823e */ /* 0x000fe200000010ff */
[----:B------:R-:W-:Y:S01]  /*76a0*/  @!P0 FFMA.FTZ R4, R22, R23, R4 ;  /* 0x0000001716048223 */ /* 0x000fe20000010004 */
[----:B------:R-:W-:Y:S01]  /*76b0*/  IMAD R5, R225, 0x1c0, RZ ;  /* 0x000001c0e1057824 */ /* 0x000fe200078e02ff */
[----:B------:R-:W-:Y:S01]  /*76c0*/  @!P0 F2FP.BF16.F32.PACK_AB R3, R3, R26 ;  /* 0x0000001a0303823e */ /* 0x000fe200000010ff */
[----:B------:R-:W-:Y:S01]  /*76d0*/  @!P0 IMAD.MOV.U32 R16, RZ, RZ, R0 ;  /* 0x000000ffff108224 */ /* 0x000fe200078e0000 */
[----:B------:R-:W-:Y:S02]  /*76e0*/  @!P0 MOV R17, R2 ;  /* 0x0000000200118202 */ /* 0x000fe40000000f00 */
[----:B------:R-:W-:Y:S02]  /*76f0*/  @!P0 F2FP.BF16.F32.PACK_AB R4, R4, R27 ;  /* 0x0000001b0404823e */ /* 0x000fe400000010ff */
[----:B------:R-:W-:Y:S02]  /*7700*/  IADD3 R31, PT, PT, R5, R31, RZ ;  /* 0x0000001f051f7210 */ /* 0x000fe40007ffe0ff */
[----:B------:R-:W-:Y:S02]  /*7710*/  @!P0 MOV R18, R3 ;  /* 0x0000000300128202 */ /* 0x000fe40000000f00 */
[----:B------:R-:W-:Y:S05]  /*7720*/  @!P0 MOV R19, R4 ;  /* 0x0000000400138202 */ /* 0x000fea0000000f00 */
[----:B------:R1:W-:Y:S02]  /*7730*/  ST.E.128 desc[UR6][R30.64], R16 ;  /* 0x000000101e007985 */ /* 0x0003e4000c101d06 */
.L_x_2496:
[----:B------:R-:W-:Y:S05]  /*7740*/  BSYNC.RECONVERGENT B0 ;  /* 0x0000000000007941 */ /* 0x000fea0003800200 */
.L_x_2495:
[----:B------:R-:W5:Y:S02]  /*7750*/  LD.E R0, desc[UR6][R164.64+0xd0] ;  /* 0x0000d006a4007980 */ /* 0x000f64000c101900 */
[----:B-----5:R-:W-:Y:S05]  /*7760*/  IMAD.U32 R0, R0, -0x80, RZ ;  /* 0xffffff8000007824 */ /* 0x020fea00078e00ff */
[C---:B------:R-:W-:Y:S02]  /*7770*/  LEA R14, P1, R0.reuse, R14, 0x1 ;  /* 0x0000000e000e7211 */ /* 0x040fe400078208ff */
[C---:B------:R-:W-:Y:S02]  /*7780*/  LEA R34, P0, R0.reuse, R34, 0x1 ;  /* 0x0000002200227211 */ /* 0x040fe400078008ff */
[C---:B------:R-:W-:Y:S02]  /*7790*/  LEA.HI.X.SX32 R15, R0.reuse, R15, 0x1, P1 ;  /* 0x0000000f000f7211 */ /* 0x040fe400008f0eff */
[----:B------:R-:W-:Y:S01]  /*77a0*/  LEA.HI.X.SX32 R35, R0, R35, 0x1, P0 ;  /* 0x0000002300237211 */ /* 0x000fe200000f0eff */
[----:B------:R-:W-:Y:S05]  /*77b0*/  BRA `(.L_x_2463) ;  /* 0x0000005c00a87947 */ /* 0x000fea0003800000 */
.L_x_2464:
[----:B------:R-:W-:Y:S01]  /*77c0*/  LEA.HI R18, R16, R16, RZ, 0x1 ;  /* 0x0000001010127211 */ /* 0x000fe200078f08ff */
[----:B------:R-:W2:Y:S01]  /*77d0*/  LD.E R0, desc[UR6][R164.64+0xc0] ;  /* 0x0000c006a4007980 */ /* 0x000ea2000c101900 */
[----:B------:R-:W-:Y:S02]  /*77e0*/  BSSY.RECONVERGENT B0, `(.L_x_2497) ;  /* 0x000005f000007945 */ /* 0x000fe40003800200 */
[----:B------:R-:W-:Y:S04]  /*77f0*/  SHF.R.S32.HI R18, RZ, 0x1, R18 ;  /* 0x00000001ff127819 */ /* 0x000fe80000011412 */
[----:B------:R-:W-:Y:S01]  /*7800*/  ISETP.GE.AND P1, PT, R10, R18, PT ;  /* 0x000000120a00720c */ /* 0x000fe20003f26270 */
[----:B------:R-:W-:Y:S05]  /*7810*/  IMAD.MOV R17, RZ, RZ, -R18 ;  /* 0x000000ffff117224 */ /* 0x000fea00078e0a12 */
[----:B------:R-:W-:Y:S02]  /*7820*/  SEL R18, R18, R17, !P1 ;  /* 0x0000001112127207 */ /* 0x000fe40004800000 */
[----:B------:R-:W-:Y:S02]  /*7830*/  SHF.R.S32.HI R135, RZ, 0x1f, R17 ;  /* 0x0000001fff877819 */ /* 0x000fe40000011411 */
[----:B--2---:R-:W-:Y:S04]  /*7840*/  ISETP.GE.AND P3, PT, R10, R0, PT ;  /* 0x000000000a00720c */ /* 0x004fe80003f66270 */
[C---:B------:R-:W-:Y:S04]  /*7850*/  ISETP.GE.OR P0, PT, R138.reuse, R105, P3 ;  /* 0x000000698a00720c */ /* 0x040fe80001f06670 */
[----:B------:R-:W-:Y:S11]  /*7860*/  ISETP.LT.OR P0, PT, R138, R106, P0 ;  /* 0x0000006a8a00720c */ /* 0x000ff60000701670 */
[----:B------:R-:W-:Y:S02]  /*7870*/  @!UPT UIADD3 URZ, UPT, UPT, URZ, URZ, URZ ;  /* 0x000000fffffff290 */ /* 0x000fe4000fffe0ff */
[----:B------:R-:W-:Y:S05]  /*7880*/  @P0 BRA `(.L_x_2498) ;  /* 0x0000000400500947 */ /* 0x000fea0003800000 */
[----:B------:R-:W-:Y:S01]  /*7890*/  ISETP.GE.AND P0, PT, R10, R16, PT ;  /* 0x000000100a00720c */ /* 0x000fe20003f06270 */
[----:B------:R-:W-:Y:S05]  /*78a0*/  IMAD.MOV.U32 R8, RZ, RZ, R12 ;  /* 0x000000ffff087224 */ /* 0x000fea00078e000c */
[----:B------:R1:W2:Y:S07]  /*78b0*/  LD.E.128 R36, desc[UR6][R8.64] ;  /* 0x0000000608247980 */ /* 0x0002ae000c101d00 */
[----:B------:R-:W-:Y:S01]  /*78c0*/  @!P0 SEL R3, R17, RZ, P1 ;  /* 0x000000ff11038207 */ /* 0x000fe20000800000 */
[----:B------:R-:W-:Y:S01]  /*78d0*/  @!P0 IMAD.WIDE R4, R18, 0x2, R8 ;  /* 0x0000000212048825 */ /* 0x000fe200078e0208 */
[----:B------:R-:W-:Y:S03]  /*78e0*/  @!P0 SEL R0, R135, RZ, P1 ;  /* 0x000000ff87008207 */ /* 0x000fe60000800000 */
[C---:B------:R-:W-:Y:S01]  /*78f0*/  @!P0 IMAD.SHL.U32 R2, R3.reuse, 0x2, RZ ;  /* 0x0000000203028824 */ /* 0x040fe200078e00ff */
[----:B------:R-:W-:Y:S01]  /*7900*/  @!P0 SHF.L.U64.HI R0, R3, 0x1, R0 ;  /* 0x0000000103008819 */ /* 0x000fe20000010200 */
[----:B------:R-:W3:Y:S03]  /*7910*/  @!P0 LD.E.128 R4, desc[UR6][R4.64] ;  /* 0x0000000604048980 */ /* 0x000ee6000c101d00 */
[----:B------:R-:W-:Y:S04]  /*7920*/  @!P0 IADD3 R40, P4, PT, R2, R79, RZ ;  /* 0x0000004f02288210 */ /* 0x000fe80007f9e0ff */
[----:B------:R-:W-:Y:S02]  /*7930*/  @!P0 IADD3.X R41, PT, PT, R0, R78, RZ, P4, !PT ;  /* 0x0000004e00298210 */ /* 0x000fe400027fe4ff */
[----:B------:R-:W-:Y:S04]  /*7940*/  @!P0 IADD3 R2, P4, PT, R2, R81, RZ ;  /* 0x0000005102028210 */ /* 0x000fe80007f9e0ff */
[----:B------:R-:W4:Y:S01]  /*7950*/  @!P0 LD.E.128 R40, desc[UR6][R40.64] ;  /* 0x0000000628288980 */ /* 0x000f22000c101d00 */
[----:B------:R-:W-:Y:S01]  /*7960*/  @!P0 IMAD.X R3, R0, 0x1, R80, P4 ;  /* 0x0000000100038824 */ /* 0x000fe200020e0650 */
[----:B------:R-:W-:Y:S02]  /*7970*/  PLOP3.LUT P4, PT, PT, PT, PT, 0x80, 0x8 ;  /* 0x000000000008781c */ /* 0x000fe40003f8f070 */
[----:B------:R-:W-:Y:S04]  /*7980*/  @!P0 PLOP3.LUT P4, PT, P1, PT, PT, 0x80, 0x8 ;  /* 0x000000000008881c */ /* 0x000fe80000f8f070 */
[----:B------:R5:W2:Y:S01]  /*7990*/  @!P0 LD.E.128 R28, desc[UR6][R2.64] ;  /* 0x00000006021c8980 */ /* 0x000aa2000c101d00 */
[C---:B---3--:R-:W-:Y:S01]  /*79a0*/  @!P0 LOP3.LUT R20, R7.reuse, 0xffff0000, RZ, 0xc0, !PT ;  /* 0xffff000007148812 */ /* 0x048fe200078ec0ff */
[----:B-1----:R-:W-:Y:S01]  /*79b0*/  @!P0 IMAD.U32 R8, R7, 0x10000, RZ ;  /* 0x0001000007088824 */ /* 0x002fe200078e00ff */
[C---:B------:R-:W-:Y:S01]  /*79c0*/  @!P0 SHF.L.U32 R0, R4.reuse, 0x10, RZ ;  /* 0x0000001004008819 */ /* 0x040fe200000006ff */
[C---:B-----5:R-:W-:Y:S01]  /*79d0*/  @!P0 IMAD.U32 R3, R5.reuse, 0x10000, RZ ;  /* 0x0001000005038824 */ /* 0x060fe200078e00ff */
[----:B------:R-:W-:Y:S02]  /*79e0*/  @!P0 LOP3.LUT R2, R4, 0xffff0000, RZ, 0xc0, !PT ;  /* 0xffff000004028812 */ /* 0x000fe400078ec0ff */
[----:B------:R-:W-:Y:S02]  /*79f0*/  @!P0 LOP3.LUT R4, R5, 0xffff0000, RZ, 0xc0, !PT ;  /* 0xffff000005048812 */ /* 0x000fe400078ec0ff */
[C---:B------:R-:W-:Y:S02]  /*7a00*/  @!P0 SHF.L.U32 R5, R6.reuse, 0x10, RZ ;  /* 0x0000001006058819 */ /* 0x040fe400000006ff */
[----:B------:R-:W-:Y:S02]  /*7a10*/  @!P0 LOP3.LUT R6, R6, 0xffff0000, RZ, 0xc0, !PT ;  /* 0xffff000006068812 */ /* 0x000fe400078ec0ff */
[C---:B----4-:R-:W-:Y:S01]  /*7a20*/  @!P0 LOP3.LUT R19, R43.reuse, 0xffff0000, RZ, 0xc0, !PT ;  /* 0xffff00002b138812 */ /* 0x050fe200078ec0ff */
[----:B------:R-:W-:Y:S01]  /*7a30*/  @!P0 IMAD.U32 R7, R43, 0x10000, RZ ;  /* 0x000100002b078824 */ /* 0x000fe200078e00ff */
[----:B------:R-:W-:Y:S01]  /*7a40*/  @!P0 SHF.L.U32 R26, R40, 0x10, RZ ;  /* 0x00000010281a8819 */ /* 0x000fe200000006ff */
[----:B------:R-:W-:Y:S01]  /*7a50*/  @!P0 IMAD.U32 R24, R41, 0x10000, RZ ;  /* 0x0001000029188824 */ /* 0x000fe200078e00ff */
[C---:B------:R-:W-:Y:S01]  /*7a60*/  @!P0 SHF.L.U32 R22, R42.reuse, 0x10, RZ ;  /* 0x000000102a168819 */ /* 0x040fe200000006ff */
[----:B------:R-:W-:Y:S01]  /*7a70*/  @!P4 FADD.FTZ R19, -R19, -RZ ;  /* 0x800000ff1313c221 */ /* 0x000fe20000010100 */
[----:B------:R-:W-:Y:S01]  /*7a80*/  @!P0 LOP3.LUT R21, R42, 0xffff0000, RZ, 0xc0, !PT ;  /* 0xffff00002a158812 */ /* 0x000fe200078ec0ff */
[----:B------:R-:W-:Y:S01]  /*7a90*/  @!P4 FADD.FTZ R7, -R7, -RZ ;  /* 0x800000ff0707c221 */ /* 0x000fe20000010100 */
[----:B------:R-:W-:Y:S01]  /*7aa0*/  @!P0 LOP3.LUT R25, R40, 0xffff0000, RZ, 0xc0, !PT ;  /* 0xffff000028198812 */ /* 0x000fe200078ec0ff */
[----:B------:R-:W-:Y:S01]  /*7ab0*/  @!P4 FADD.FTZ R22, -R22, -RZ ;  /* 0x800000ff1616c221 */ /* 0x000fe20000010100 */
[----:B------:R-:W-:Y:S01]  /*7ac0*/  @!P0 LOP3.LUT R23, R41, 0xffff0000, RZ, 0xc0, !PT ;  /* 0xffff000029178812 */ /* 0x000fe200078ec0ff */
[----:B------:R-:W-:Y:S01]  /*7ad0*/  @!P4 FADD.FTZ R21, -R21, -RZ ;  /* 0x800000ff1515c221 */ /* 0x000fe20000010100 */
[----:B--2---:R-:W-:Y:S01]  /*7ae0*/  @!P0 LOP3.LUT R27, R30, 0xffff0000, RZ, 0xc0, !PT ;  /* 0xffff00001e1b8812 */ /* 0x004fe200078ec0ff */
[----:B------:R-:W-:Y:S01]  /*7af0*/  @!P4 FADD.FTZ R26, -R26, -RZ ;  /* 0x800000ff1a1ac221 */ /* 0x000fe20000010100 */
[----:B------:R-:W-:Y:S01]  /*7b00*/  @!P0 FMUL.FTZ R7, R8, R7 ;  /* 0x0000000708078220 */ /* 0x000fe20000410000 */
[----:B------:R-:W-:Y:S01]  /*7b10*/  @!P0 FMUL.FTZ R8, R20, R19 ;  /* 0x0000001314088220 */ /* 0x000fe20000410000 */
[----:B------:R-:W-:Y:S01]  /*7b20*/  @!P0 SHF.L.U32 R20, R28, 0x10, RZ ;  /* 0x000000101c148819 */ /* 0x000fe200000006ff */
[----:B------:R-:W-:Y:S01]  /*7b30*/  @!P4 FADD.FTZ R25, -R25, -RZ ;  /* 0x800000ff1919c221 */ /* 0x000fe20000010100 */
[----:B------:R-:W-:Y:S01]  /*7b40*/  @!P0 SHF.L.U32 R19, R36, 0x10, RZ ;  /* 0x0000001024138819 */ /* 0x000fe200000006ff */
[----:B------:R-:W-:Y:S01]  /*7b50*/  @!P4 FADD.FTZ R23, -R23, -RZ ;  /* 0x800000ff1717c221 */ /* 0x000fe20000010100 */
[----:B------:R-:W-:Y:S01]  /*7b60*/  @!P4 FADD.FTZ R24, -R24, -RZ ;  /* 0x800000ff1818c221 */ /* 0x000fe20000010100 */
[----:B------:R-:W-:Y:S01]  /*7b70*/  @!P0 FMUL.FTZ R6, R6, R21 ;  /* 0x0000001506068220 */ /* 0x000fe20000410000 */
[----:B------:R-:W-:Y:S01]  /*7b80*/  @!P0 LOP3.LUT R21, R36, 0xffff0000, RZ, 0xc0, !PT ;  /* 0xffff000024158812 */ /* 0x000fe200078ec0ff */
[----:B------:R-:W-:Y:S01]  /*7b90*/  @!P0 FMUL.FTZ R0, R0, R26 ;  /* 0x0000001a00008220 */ /* 0x000fe20000410000 */
[----:B------:R-:W-:Y:S01]  /*7ba0*/  @!P0 SHF.L.U32 R26, R30, 0x10, RZ ;  /* 0x000000101e1a8819 */ /* 0x000fe200000006ff */
[----:B------:R-:W-:Y:S01]  /*7bb0*/  @!P0 FMUL.FTZ R5, R5, R22 ;  /* 0x0000001605058220 */ /* 0x000fe20000410000 */
[----:B------:R-:W-:Y:S01]  /*7bc0*/  @!P0 LOP3.LUT R22, R28, 0xffff0000, RZ, 0xc0, !PT ;  /* 0xffff00001c168812 */ /* 0x000fe200078ec0ff */
[----:B------:R-:W-:Y:S01]  /*7bd0*/  @!P0 FMUL.FTZ R2, R2, R25 ;  /* 0x0000001902028220 */ /* 0x000fe20000410000 */
[----:B------:R-:W-:Y:S01]  /*7be0*/  @!P0 LOP3.LUT R25, R29, 0xffff0000, RZ, 0xc0, !PT ;  /* 0xffff00001d198812 */ /* 0x000fe200078ec0ff */
[----:B------:R-:W-:Y:S01]  /*7bf0*/  @!P0 FMUL.FTZ R4, R4, R23 ;  /* 0x0000001704048220 */ /* 0x000fe20000410000 */
[----:B------:R-:W-:Y:S01]  /*7c00*/  @!P0 FMUL.FTZ R3, R3, R24 ;  /* 0x0000001803038220 */ /* 0x000fe20000410000 */
[----:B------:R-:W-:Y:S02]  /*7c10*/  @!P0 IMAD.U32 R23, R37, 0x10000, RZ ;  /* 0x0001000025178824 */ /* 0x000fe400078e00ff */
[----:B------:R-:W-:Y:S01]  /*7c20*/  @!P0 FFMA.FTZ R0, R19, R20, R0 ;  /* 0x0000001413008223 */ /* 0x000fe20000010000 */
[----:B------:R-:W-:Y:S01]  /*7c30*/  @!P0 LOP3.LUT R19, R37, 0xffff0000, RZ, 0xc0, !PT ;  /* 0xffff000025138812 */ /* 0x000fe200078ec0ff */
[----:B------:R-:W-:Y:S01]  /*7c40*/  @!P0 IMAD.U32 R24, R29, 0x10000, RZ ;  /* 0x000100001d188824 */ /* 0x000fe200078e00ff */
[C---:B------:R-:W-:Y:S01]  /*7c50*/  @!P0 SHF.L.U32 R20, R38.reuse, 0x10, RZ ;  /* 0x0000001026148819 */ /* 0x040fe200000006ff */
[----:B------:R-:W-:Y:S01]  /*7c60*/  @!P0 FFMA.FTZ R2, R21, R22, R2 ;  /* 0x0000001615028223 */ /* 0x000fe20000010002 */
[----:B------:R-:W-:Y:S01]  /*7c70*/  @!P0 LOP3.LUT R21, R38, 0xffff0000, RZ, 0xc0, !PT ;  /* 0xffff000026158812 */ /* 0x000fe200078ec0ff */
[----:B------:R-:W-:Y:S01]  /*7c80*/  @!P0 FFMA.FTZ R3, R23, R24, R3 ;  /* 0x0000001817038223 */ /* 0x000fe20000010003 */
[----:B------:R-:W-:Y:S01]  /*7c90*/  @!P0 LOP3.LUT R29, R31, 0xffff0000, RZ, 0xc0, !PT ;  /* 0xffff00001f1d8812 */ /* 0x000fe200078ec0ff */
[C---:B------:R-:W-:Y:S01]  /*7ca0*/  @!P0 IMAD.U32 R22, R39.reuse, 0x10000, RZ ;  /* 0x0001000027168824 */ /* 0x040fe200078e00ff */
[----:B------:R-:W-:Y:S01]  /*7cb0*/  @!P0 LOP3.LUT R23, R39, 0xffff0000, RZ, 0xc0, !PT ;  /* 0xffff000027178812 */ /* 0x000fe200078ec0ff */
[----:B------:R-:W-:Y:S01]  /*7cc0*/  @!P0 IMAD.U32 R28, R31, 0x10000, RZ ;  /* 0x000100001f1c8824 */ /* 0x000fe200078e00ff */
[----:B------:R-:W-:Y:S01]  /*7cd0*/  @!P0 F2FP.BF16.F32.PACK_AB R0, R2, R0 ;  /* 0x000000000200823e */ /* 0x000fe200000010ff */
[----:B------:R-:W-:Y:S01]  /*7ce0*/  @!P0 FFMA.FTZ R4, R19, R25, R4 ;  /* 0x0000001913048223 */ /* 0x000fe20000010004 */
[----:B------:R-:W-:Y:S01]  /*7cf0*/  MOV R2, R83 ;  /* 0x0000005300027202 */ /* 0x000fe20000000f00 */
[----:B------:R-:W-:Y:S01]  /*7d00*/  @!P0 FFMA.FTZ R5, R20, R26, R5 ;  /* 0x0000001a14058223 */ /* 0x000fe20000010005 */
[----:B------:R-:W-:Y:S01]  /*7d10*/  @!P0 MOV R36, R0 ;  /* 0x0000000000248202 */ /* 0x000fe20000000f00 */
[----:B------:R-:W-:Y:S01]  /*7d20*/  @!P0 FFMA.FTZ R6, R21, R27, R6 ;  /* 0x0000001b15068223 */ /* 0x000fe20000010006 */
[----:B------:R-:W-:Y:S01]  /*7d30*/  @!P0 FFMA.FTZ R7, R22, R28, R7 ;  /* 0x0000001c16078223 */ /* 0x000fe20000010007 */
[----:B------:R-:W-:Y:S01]  /*7d40*/  @!P0 FFMA.FTZ R8, R23, R29, R8 ;  /* 0x0000001d17088223 */ /* 0x000fe20000010008 */
[----:B------:R-:W-:Y:S02]  /*7d50*/  @!P0 F2FP.BF16.F32.PACK_AB R3, R4, R3 ;  /* 0x000000030403823e */ /* 0x000fe400000010ff */
[----:B------:R-:W-:Y:S02]  /*7d60*/  @!P0 F2FP.BF16.F32.PACK_AB R5, R6, R5 ;  /* 0x000000050605823e */ /* 0x000fe400000010ff */
[----:B------:R-:W-:Y:S01]  /*7d70*/  @!P0 F2FP.BF16.F32.PACK_AB R7, R8, R7 ;  /* 0x000000070807823e */ /* 0x000fe200000010ff */
[----:B------:R-:W-:Y:S01]  /*7d80*/  @!P0 IMAD.MOV.U32 R37, RZ, RZ, R3 ;  /* 0x000000ffff258224 */ /* 0x000fe200078e0003 */
[----:B------:R-:W-:Y:S01]  /*7d90*/  @!P0 MOV R38, R5 ;  /* 0x0000000500268202 */ /* 0x000fe20000000f00 */
[----:B------:R-:W-:Y:S02]  /*7da0*/  IMAD.MOV.U32 R3, RZ, RZ, R82 ;  /* 0x000000ffff037224 */ /* 0x000fe400078e0052 */
[----:B------:R-:W-:Y:S05]  /*7db0*/  @!P0 IMAD.MOV.U32 R39, RZ, RZ, R7 ;  /* 0x000000ffff278224 */ /* 0x000fea00078e0007 */
[----:B------:R1:W-:Y:S02]  /*7dc0*/  ST.E.128 desc[UR6][R2.64], R36 ;  /* 0x0000002402007985 */ /* 0x0003e4000c101d06 */
.L_x_2498:
[----:B------:R-:W-:Y:S05]  /*7dd0*/  BSYNC.RECONVERGENT B0 ;  /* 0x0000000000007941 */ /* 0x000fea0003800200 */
.L_x_2497:
        /* <DEDUP_REMOVED lines=20> */
[----:B------:R-:W-:Y:S02]  /*7f20*/  @!P0 IADD3.X R157, PT, PT, R0, R78, RZ, P4, !PT ;  /* 0x0000004e009d8210 */ /* 0x000fe400027fe4ff */
[----:B------:R-:W-:Y:S04]  /*7f30*/  @!P0 IADD3 R2, P4, PT, R2, R81, RZ ;  /* 0x0000005102028210 */ /* 0x000fe80007f9e0ff */
[----:B------:R-:W4:Y:S01]  /*7f40*/  @!P0 LD.E.128 R156, desc[UR6][R156.64] ;  /* 0x000000069c9c8980 */ /* 0x000f22000c101d00 */
[----:B------:R-:W-:Y:S01]  /*7f50*/  @!P0 IMAD.X R3, R0, 0x1, R80, P4 ;  /* 0x0000000100038824 */ /* 0x000fe200020e0650 */
[----:B------:R-:W-:Y:S02]  /*7f60*/  PLOP3.LUT P4, PT, PT, PT, PT, 0x80, 0x8 ;  /* 0x000000000008781c */ /* 0x000fe40003f8f070 */
[----:B------:R-:W-:Y:S04]  /*7f70*/  @!P0 PLOP3.LUT P4, PT, P1, PT, PT, 0x80, 0x8 ;  /* 0x000000000008881c */ /* 0x000fe80000f8f070 */
[----:B------:R1:W5:Y:S01]  /*7f80*/  @!P0 LD.E.128 R40, desc[UR6][R2.64] ;  /* 0x0000000602288980 */ /* 0x000362000c101d00 */
[C---:B---3--:R-:W-:Y:S01]  /*7f90*/  @!P0 SHF.L.U32 R8, R7.reuse, 0x10, RZ ;  /* 0x0000001007088819 */ /* 0x048fe200000006ff */
[C---:B------:R-:W-:Y:S01]  /*7fa0*/  @!P0 IMAD.U32 R0, R4.reuse, 0x10000, RZ ;  /* 0x0001000004008824 */ /* 0x040fe200078e00ff */
[----:B------:R-:W-:Y:S02]  /*7fb0*/  @!P0 LOP3.LUT R22, R7, 0xffff0000, RZ, 0xc0, !PT ;  /* 0xffff000007168812 */ /* 0x000fe400078ec0ff */
[----:B-1----:R-:W-:Y:S02]  /*7fc0*/  @!P0 LOP3.LUT R2, R4, 0xffff0000, RZ, 0xc0, !PT ;  /* 0xffff000004028812 */ /* 0x002fe400078ec0ff */
[C---:B------:R-:W-:Y:S02]  /*7fd0*/  @!P0 SHF.L.U32 R3, R5.reuse, 0x10, RZ ;  /* 0x0000001005038819 */ /* 0x040fe400000006ff */
[----:B------:R-:W-:Y:S01]  /*7fe0*/  @!P0 LOP3.LUT R4, R5, 0xffff0000, RZ, 0xc0, !PT ;  /* 0xffff000005048812 */ /* 0x000fe200078ec0ff */
[C---:B------:R-:W-:Y:S01]  /*7ff0*/  @!P0 IMAD.U32 R5, R6.reuse, 0x10000, RZ ;  /* 0x0001000006058824 */ /* 0x040fe200078e00ff */
[----:B------:R-:W-:Y:S02]  /*8000*/  @!P0 LOP3.LUT R6, R6, 0xffff0000, RZ, 0xc0, !PT ;  /* 0xffff000006068812 */ /* 0x000fe400078ec0ff */
[C---:B----4-:R-:W-:Y:S01]  /*8010*/  @!P0 SHF.L.U32 R7, R159.reuse, 0x10, RZ ;  /* 0x000000109f078819 */ /* 0x050fe200000006ff */
[----:B------:R-:W-:Y:S01]  /*8020*/  @!P0 IMAD.U32 R24, R158, 0x10000, RZ ;  /* 0x000100009e188824 */ /* 0x000fe200078e00ff */
[----:B------:R-:W-:Y:S01]  /*8030*/  @!P0 LOP3.LUT R19, R159, 0xffff0000, RZ, 0xc0, !PT ;  /* 0xffff00009f138812 */ /* 0x000fe200078ec0ff */
[----:B------:R-:W-:Y:S01]  /*8040*/  @!P0 IMAD.U32 R28, R156, 0x10000, RZ ;  /* 0x000100009c1c8824 */ /* 0x000fe200078e00ff */
        /* <DEDUP_REMOVED lines=8> */
[----:B-----5:R-:W-:Y:S01]  /*80d0*/  @!P0 LOP3.LUT R29, R42, 0xffff0000, RZ, 0xc0, !PT ;  /* 0xffff00002a1d8812 */ /* 0x020fe200078ec0ff */
[----:B------:R-:W-:Y:S01]  /*80e0*/  @!P4 FADD.FTZ R28, -R28, -RZ ;  /* 0x800000ff1c1cc221 */ /* 0x000fe20000010100 */
[----:B------:R-:W-:Y:S01]  /*80f0*/  @!P0 SHF.L.U32 R30, R43, 0x10, RZ ;  /* 0x000000102b1e8819 */ /* 0x000fe200000006ff */
[----:B------:R-:W-:Y:S01]  /*8100*/  @!P4 FADD.FTZ R25, -R25, -RZ ;  /* 0x800000ff1919c221 */ /* 0x000fe20000010100 */
[----:B------:R-:W-:Y:S01]  /*8110*/  @!P0 LOP3.LUT R31, R43, 0xffff0000, RZ, 0xc0, !PT ;  /* 0xffff00002b1f8812 */ /* 0x000fe200078ec0ff */
[----:B------:R-:W-:Y:S01]  /*8120*/  @!P0 FMUL.FTZ R7, R8, R7 ;  /* 0x0000000708078220 */ /* 0x000fe20000410000 */
[----:B------:R-:W-:Y:S01]  /*8130*/  @!P4 FADD.FTZ R27, -R27, -RZ ;  /* 0x800000ff1b1bc221 */ /* 0x000fe20000010100 */
[----:B------:R-:W-:Y:S01]  /*8140*/  @!P4 FADD.FTZ R26, -R26, -RZ ;  /* 0x800000ff1a1ac221 */ /* 0x000fe20000010100 */
[----:B------:R-:W-:Y:S01]  /*8150*/  @!P0 FMUL.FTZ R8, R22, R19 ;  /* 0x0000001316088220 */ /* 0x000fe20000410000 */
[----:B--2---:R-:W-:Y:S02]  /*8160*/  @!P0 IMAD.U32 R19, R36, 0x10000, RZ ;  /* 0x0001000024138824 */ /* 0x004fe400078e00ff */
[----:B------:R-:W-:Y:S01]  /*8170*/  @!P0 FMUL.FTZ R6, R6, R23 ;  /* 0x0000001706068220 */ /* 0x000fe20000410000 */
[----:B------:R-:W-:Y:S01]  /*8180*/  @!P0 LOP3.LUT R23, R36, 0xffff0000, RZ, 0xc0, !PT ;  /* 0xffff000024178812 */ /* 0x000fe200078ec0ff */
[----:B------:R-:W-:Y:S02]  /*8190*/  @!P0 IMAD.U32 R22, R40, 0x10000, RZ ;  /* 0x0001000028168824 */ /* 0x000fe400078e00ff */
[----:B------:R-:W-:Y:S01]  /*81a0*/  @!P0 FMUL.FTZ R0, R0, R28 ;  /* 0x0000001c00008220 */ /* 0x000fe20000410000 */
[----:B------:R-:W-:Y:S01]  /*81b0*/  @!P0 FMUL.FTZ R5, R5, R24 ;  /* 0x0000001805058220 */ /* 0x000fe20000410000 */
[----:B------:R-:W-:Y:S01]  /*81c0*/  @!P0 LOP3.LUT R24, R40, 0xffff0000, RZ, 0xc0, !PT ;  /* 0xffff000028188812 */ /* 0x000fe200078ec0ff */
[----:B------:R-:W-:Y:S01]  /*81d0*/  @!P0 FMUL.FTZ R4, R4, R25 ;  /* 0x0000001904048220 */ /* 0x000fe20000410000 */
[----:B------:R-:W-:Y:S01]  /*81e0*/  @!P0 SHF.L.U32 R25, R37, 0x10, RZ ;  /* 0x0000001025198819 */ /* 0x000fe200000006ff */
[----:B------:R-:W-:Y:S01]  /*81f0*/  @!P0 FMUL.FTZ R2, R2, R27 ;  /* 0x0000001b02028220 */ /* 0x000fe20000410000 */
[----:B------:R-:W-:Y:S01]  /*8200*/  @!P0 LOP3.LUT R27, R41, 0xffff0000, RZ, 0xc0, !PT ;  /* 0xffff0000291b8812 */ /* 0x000fe200078ec0ff */
[----:B------:R-:W-:Y:S01]  /*8210*/  @!P0 FMUL.FTZ R3, R3, R26 ;  /* 0x0000001a03038220 */ /* 0x000fe20000410000 */
[----:B------:R-:W-:Y:S01]  /*8220*/  @!P0 SHF.L.U32 R26, R41, 0x10, RZ ;  /* 0x00000010291a8819 */ /* 0x000fe200000006ff */
[----:B------:R-:W-:Y:S01]  /*8230*/  @!P0 FFMA.FTZ R0, R19, R22, R0 ;  /* 0x0000001613008223 */ /* 0x000fe20000010000 */
[----:B------:R-:W-:Y:S01]  /*8240*/  @!P0 LOP3.LUT R19, R37, 0xffff0000, RZ, 0xc0, !PT ;  /* 0xffff000025138812 */ /* 0x000fe200078ec0ff */
[----:B------:R-:W-:Y:S01]  /*8250*/  @!P0 FFMA.FTZ R2, R23, R24, R2 ;  /* 0x0000001817028223 */ /* 0x000fe20000010002 */
[C---:B------:R-:W-:Y:S01]  /*8260*/  @!P0 LOP3.LUT R23, R38.reuse, 0xffff0000, RZ, 0xc0, !PT ;  /* 0xffff000026178812 */ /* 0x040fe200078ec0ff */
[----:B------:R-:W-:Y:S01]  /*8270*/  @!P0 IMAD.U32 R22, R38, 0x10000, RZ ;  /* 0x0001000026168824 */ /* 0x000fe200078e00ff */
[----:B------:R-:W-:Y:S01]  /*8280*/  @!P0 SHF.L.U32 R24, R39, 0x10, RZ ;  /* 0x0000001027188819 */ /* 0x000fe200000006ff */
[----:B------:R-:W-:Y:S01]  /*8290*/  @!P0 IMAD.U32 R28, R42, 0x10000, RZ ;  /* 0x000100002a1c8824 */ /* 0x000fe200078e00ff */
[----:B------:R-:W-:Y:S01]  /*82a0*/  @!P0 F2FP.BF16.F32.PACK_AB R0, R2, R0 ;  /* 0x000000000200823e */ /* 0x000fe200000010ff */
[----:B------:R-:W-:Y:S01]  /*82b0*/  @!P0 FFMA.FTZ R3, R25, R26, R3 ;  /* 0x0000001a19038223 */ /* 0x000fe20000010003 */
[----:B------:R-:W-:Y:S01]  /*82c0*/  @!P0 LOP3.LUT R25, R39, 0xffff0000, RZ, 0xc0, !PT ;  /* 0xffff000027198812 */ /* 0x000fe200078ec0ff */
[----:B------:R-:W-:Y:S01]  /*82d0*/  @!P0 FFMA.FTZ R4, R19, R27, R4 ;  /* 0x0000001b13048223 */ /* 0x000fe20000010004 */
[----:B------:R-:W-:Y:S01]  /*82e0*/  @!P0 FFMA.FTZ R5, R22, R28, R5 ;  /* 0x0000001c16058223 */ /* 0x000fe20000010005 */
[----:B------:R-:W-:Y:S01]  /*82f0*/  @!P0 FFMA.FTZ R6, R23, R29, R6 ;  /* 0x0000001d17068223 */ /* 0x000fe20000010006 */
[----:B------:R-:W-:Y:S01]  /*8300*/  @!P0 FFMA.FTZ R7, R24, R30, R7 ;  /* 0x0000001e18078223 */ /* 0x000fe20000010007 */
[----:B------:R-:W-:Y:S01]  /*8310*/  @!P0 FFMA.FTZ R8, R25, R31, R8 ;  /* 0x0000001f19088223 */ /* 0x000fe20000010008 */
[----:B------:R-:W-:Y:S01]  /*8320*/  @!P0 F2FP.BF16.F32.PACK_AB R3, R4, R3 ;  /* 0x000000030403823e */ /* 0x000fe200000010ff */
[----:B------:R-:W-:Y:S01]  /*8330*/  @!P0 IMAD.MOV.U32 R36, RZ, RZ, R0 ;  /* 0x000000ffff248224 */ /* 0x000fe200078e0000 */
[----:B------:R-:W-:Y:S02]  /*8340*/  @!P0 F2FP.BF16.F32.PACK_AB R5, R6, R5 ;  /* 0x000000050605823e */ /* 0x000fe400000010ff */
[----:B------:R-:W-:Y:S02]  /*8350*/  @!P0 F2FP.BF16.F32.PACK_AB R7, R8, R7 ;  /* 0x000000070807823e */ /* 0x000fe400000010ff */
[----:B------:R-:W-:Y:S01]  /*8360*/  @!P0 MOV R37, R3 ;  /* 0x0000000300258202 */ /* 0x000fe20000000f00 */
[----:B------:R-:W-:Y:S01]  /*8370*/  @!P0 IMAD.MOV.U32 R38, RZ, RZ, R5 ;  /* 0x000000ffff268224 */ /* 0x000fe200078e0005 */
[----:B------:R-:W-:Y:S05]  /*8380*/  @!P0 MOV R39, R7 ;  /* 0x0000000700278202 */ /* 0x000fea0000000f00 */
[----:B------:R2:W-:Y:S02]  /*8390*/  ST.E.128 desc[UR6][R154.64], R36 ;  /* 0x000000249a007985 */ /* 0x0005e4000c101d06 */
.L_x_2500:
[----:B------:R-:W-:Y:S05]  /*83a0*/  BSYNC.RECONVERGENT B0 ;  /* 0x0000000000007941 */ /* 0x000fea0003800200 */
.L_x_2499:
[CC--:B------:R-:W-:Y:S01]  /*83b0*/  ISETP.GE.OR P0, PT, R62.reuse, R105.reuse, P3 ;  /* 0x000000693e00720c */ /* 0x0c0fe20001f06670 */
[----:B------:R-:W-:Y:S01]  /*83c0*/  BSSY.RECONVERGENT B0, `(.L_x_2501) ;  /* 0x000005f000007945 */ /* 0x000fe20003800200 */
[CC--:B------:R-:W-:Y:S02]  /*83d0*/  ISETP.GE.OR P6, PT, R61.reuse, R105.reuse, P3 ;  /* 0x000000693d00720c */ /* 0x0c0fe40001fc6670 */
[-C--:B------:R-:W-:Y:S02]  /*83e0*/  ISETP.LT.OR P0, PT, R62, R106.reuse, P0 ;  /* 0x0000006a3e00720c */ /* 0x080fe40000701670 */
[C---:B------:R-:W-:Y:S02]  /*83f0*/  ISETP.GE.OR P4, PT, R132.reuse, R105, P3 ;  /* 0x000000698400720c */ /* 0x040fe40001f86670 */
[-C--:B------:R-:W-:Y:S02]  /*8400*/  ISETP.LT.OR P6, PT, R61, R106.reuse, P6 ;  /* 0x0000006a3d00720c */ /* 0x080fe400037c1670 */
[----:B------:R-:W-:Y:S07]  /*8410*/  ISETP.LT.OR P4, PT, R132, R106, P4 ;  /* 0x0000006a8400720c */ /* 0x000fee0002781670 */
[----:B------:R-:W-:Y:S06]  /*8420*/  @P0 BRA `(.L_x_2502) ;  /* 0x0000000400600947 */ /* 0x000fec0003800000 */
[----:B------:R-:W-:Y:S11]  /*8430*/  ISETP.GE.AND P0, PT, R10, R16, PT ;  /* 0x000000100a00720c */ /* 0x000ff60003f06270 */
[----:B------:R-:W-:Y:S02]  /*8440*/  @!UPT UIADD3 URZ, UPT, UPT, URZ, URZ, URZ ;  /* 0x000000fffffff290 */ /* 0x000fe4000fffe0ff */
[----:B-1----:R-:W-:Y:S02]  /*8450*/  @!P0 SEL R2, R17, RZ, P1 ;  /* 0x000000ff11028207 */ /* 0x002fe40000800000 */
[----:B------:R-:W-:Y:S02]  /*8460*/  @!P0 SEL R0, R135, RZ, P1 ;  /* 0x000000ff87008207 */ /* 0x000fe40000800000 */
[----:B------:R-:W-:Y:S05]  /*8470*/  @!P0 IADD3 R2, P5, PT, R109, R2, RZ ;  /* 0x000000026d028210 */ /* 0x000fea0007fbe0ff */
[----:B------:R-:W-:Y:S02]  /*8480*/  @!P0 IMAD.X R0, R101, 0x1, R0, P5 ;  /* 0x0000000165008824 */ /* 0x000fe400028e0600 */
[C---:B------:R-:W-:Y:S03]  /*8490*/  @!P0 IMAD.SHL.U32 R22, R2.reuse, 0x2, RZ ;  /* 0x0000000202168824 */ /* 0x040fe600078e00ff */
[----:B------:R-:W-:Y:S02]  /*84a0*/  @!P0 SHF.L.U64.HI R0, R2, 0x1, R0 ;  /* 0x0000000102008819 */ /* 0x000fe40000010200 */
[----:B------:R-:W-:Y:S04]  /*84b0*/  @!P0 IADD3 R24, P5, PT, R22, R79, RZ ;  /* 0x0000004f16188210 */ /* 0x000fe80007fbe0ff */
[----:B------:R-:W-:Y:S02]  /*84c0*/  @!P0 IADD3.X R25, PT, PT, R0, R78, RZ, P5, !PT ;  /* 0x0000004e00198210 */ /* 0x000fe40002ffe4ff */
[----:B------:R-:W-:Y:S04]  /*84d0*/  IADD3 R2, P5, PT, R20, R71, RZ ;  /* 0x0000004714027210 */ /* 0x000fe80007fbe0ff */
[----:B------:R-:W3:Y:S01]  /*84e0*/  @!P0 LD.E.128 R24, desc[UR6][R24.64] ;  /* 0x0000000618188980 */ /* 0x000ee2000c101d00 */
[----:B------:R-:W-:Y:S01]  /*84f0*/  IMAD.X R3, R21, 0x1, R70, P5 ;  /* 0x0000000115037824 */ /* 0x000fe200028e0646 */
[----:B------:R-:W-:Y:S01]  /*8500*/  @!P0 IADD3 R22, P5, PT, R22, R81, RZ ;  /* 0x0000005116168210 */ /* 0x000fe20007fbe0ff */
[----:B------:R-:W-:Y:S05]  /*8510*/  @!P0 IMAD.WIDE R4, R18, 0x2, R2 ;  /* 0x0000000212048825 */ /* 0x000fea00078e0202 */
[----:B--2---:R-:W2:Y:S01]  /*8520*/  LD.E.128 R36, desc[UR6][R2.64] ;  /* 0x0000000602247980 */ /* 0x004ea2000c101d00 */
[----:B------:R-:W-:Y:S01]  /*8530*/  @!P0 IMAD.X R23, R0, 0x1, R80, P5 ;  /* 0x0000000100178824 */ /* 0x000fe200028e0650 */
[----:B------:R-:W-:Y:S02]  /*8540*/  PLOP3.LUT P5, PT, PT, PT, PT, 0x80, 0x8 ;  /* 0x000000000008781c */ /* 0x000fe40003faf070 */
[----:B------:R-:W-:Y:S04]  /*8550*/  @!P0 PLOP3.LUT P5, PT, P1, PT, PT, 0x80, 0x8 ;  /* 0x000000000008881c */ /* 0x000fe80000faf070 */
[----:B------:R-:W4:Y:S08]  /*8560*/  @!P0 LD.E.128 R4, desc[UR6][R4.64] ;  /* 0x0000000604048980 */ /* 0x000f30000c101d00 */
[----:B------:R3:W5:Y:S02]  /*8570*/  @!P0 LD.E.128 R40, desc[UR6][R22.64] ;  /* 0x0000000616288980 */ /* 0x000764000c101d00 */
[C---:B---3--:R-:W-:Y:S01]  /*8580*/  @!P0 LOP3.LUT R22, R26.reuse, 0xffff0000, RZ, 0xc0, !PT ;  /* 0xffff00001a168812 */ /* 0x048fe200078ec0ff */
[----:B------:R-:W-:Y:S01]  /*8590*/  @!P0 IMAD.U32 R3, R25, 0x10000, RZ ;  /* 0x0001000019038824 */ /* 0x000fe200078e00ff */
[C---:B------:R-:W-:Y:S01]  /*85a0*/  @!P0 SHF.L.U32 R19, R27.reuse, 0x10, RZ ;  /* 0x000000101b138819 */ /* 0x040fe200000006ff */
[----:B------:R-:W-:Y:S01]  /*85b0*/  @!P0 IMAD.U32 R23, R26, 0x10000, RZ ;  /* 0x000100001a178824 */ /* 0x000fe200078e00ff */
[----:B------:R-:W-:Y:S01]  /*85c0*/  @!P0 SHF.L.U32 R0, R24, 0x10, RZ ;  /* 0x0000001018008819 */ /* 0x000fe200000006ff */
[----:B------:R-:W-:Y:S01]  /*85d0*/  @!P5 FADD.FTZ R22, -R22, -RZ ;  /* 0x800000ff1616d221 */ /* 0x000fe20000010100 */
[----:B------:R-:W-:Y:S01]  /*85e0*/  @!P0 LOP3.LUT R8, R27, 0xffff0000, RZ, 0xc0, !PT ;  /* 0xffff00001b088812 */ /* 0x000fe200078ec0ff */
        /* <DEDUP_REMOVED lines=9> */
[C---:B----4-:R-:W-:Y:S01]  /*8680*/  @!P0 LOP3.LUT R28, R4.reuse, 0xffff0000, RZ, 0xc0, !PT ;  /* 0xffff0000041c8812 */ /* 0x050fe200078ec0ff */
[----:B------:R-:W-:Y:S01]  /*8690*/  @!P0 IMAD.U32 R29, R4, 0x10000, RZ ;  /* 0x00010000041d8824 */ /* 0x000fe200078e00ff */
[C---:B------:R-:W-:Y:S01]  /*86a0*/  @!P0 LOP3.LUT R27, R5.reuse, 0xffff0000, RZ, 0xc0, !PT ;  /* 0xffff0000051b8812 */ /* 0x040fe200078ec0ff */
[----:B------:R-:W-:Y:S01]  /*86b0*/  @!P0 IMAD.U32 R4, R5, 0x10000, RZ ;  /* 0x0001000005048824 */ /* 0x000fe200078e00ff */
[C---:B------:R-:W-:Y:S01]  /*86c0*/  @!P0 SHF.L.U32 R5, R6.reuse, 0x10, RZ ;  /* 0x0000001006058819 */ /* 0x040fe200000006ff */
[----:B------:R-:W-:Y:S01]  /*86d0*/  @!P0 IMAD.U32 R24, R7, 0x10000, RZ ;  /* 0x0001000007188824 */ /* 0x000fe200078e00ff */
[----:B------:R-:W-:Y:S01]  /*86e0*/  @!P0 LOP3.LUT R6, R6, 0xffff0000, RZ, 0xc0, !PT ;  /* 0xffff000006068812 */ /* 0x000fe200078ec0ff */
[----:B------:R-:W-:Y:S01]  /*86f0*/  @!P0 FMUL.FTZ R0, R29, R0 ;  /* 0x000000001d008220 */ /* 0x000fe20000410000 */
[----:B------:R-:W-:Y:S01]  /*8700*/  @!P0 LOP3.LUT R26, R7, 0xffff0000, RZ, 0xc0, !PT ;  /* 0xffff0000071a8812 */ /* 0x000fe200078ec0ff */
[----:B------:R-:W-:Y:S01]  /*8710*/  @!P0 FMUL.FTZ R7, R24, R19 ;  /* 0x0000001318078220 */ /* 0x000fe20000410000 */
[----:B-----5:R-:W-:Y:S01]  /*8720*/  @!P0 LOP3.LUT R24, R40, 0xffff0000, RZ, 0xc0, !PT ;  /* 0xffff000028188812 */ /* 0x020fe200078ec0ff */
[----:B------:R-:W-:Y:S01]  /*8730*/  @!P0 FMUL.FTZ R6, R6, R22 ;  /* 0x0000001606068220 */ /* 0x000fe20000410000 */
[----:B------:R-:W-:Y:S01]  /*8740*/  @!P0 LOP3.LUT R29, R42, 0xffff0000, RZ, 0xc0, !PT ;  /* 0xffff00002a1d8812 */ /* 0x000fe200078ec0ff */
[----:B--2---:R-:W-:Y:S01]  /*8750*/  @!P0 IMAD.U32 R19, R36, 0x10000, RZ ;  /* 0x0001000024138824 */ /* 0x004fe200078e00ff */
[C---:B------:R-:W-:Y:S01]  /*8760*/  @!P0 SHF.L.U32 R30, R43.reuse, 0x10, RZ ;  /* 0x000000102b1e8819 */ /* 0x040fe200000006ff */
[----:B------:R-:W-:Y:S01]  /*8770*/  @!P0 IMAD.U32 R22, R40, 0x10000, RZ ;  /* 0x0001000028168824 */ /* 0x000fe200078e00ff */
[----:B------:R-:W-:Y:S01]  /*8780*/  @!P0 LOP3.LUT R31, R43, 0xffff0000, RZ, 0xc0, !PT ;  /* 0xffff00002b1f8812 */ /* 0x000fe200078ec0ff */
[----:B------:R-:W-:Y:S01]  /*8790*/  @!P0 FMUL.FTZ R5, R5, R23 ;  /* 0x0000001705058220 */ /* 0x000fe20000410000 */
[----:B------:R-:W-:Y:S01]  /*87a0*/  @!P0 LOP3.LUT R23, R36, 0xffff0000, RZ, 0xc0, !PT ;  /* 0xffff000024178812 */ /* 0x000fe200078ec0ff */
[----:B------:R-:W-:Y:S01]  /*87b0*/  @!P0 FMUL.FTZ R3, R4, R3 ;  /* 0x0000000304038220 */ /* 0x000fe20000410000 */
[----:B------:R-:W-:Y:S01]  /*87c0*/  @!P0 FMUL.FTZ R4, R27, R25 ;  /* 0x000000191b048220 */ /* 0x000fe20000410000 */
[----:B------:R-:W-:Y:S01]  /*87d0*/  @!P0 SHF.L.U32 R25, R37, 0x10, RZ ;  /* 0x0000001025198819 */ /* 0x000fe200000006ff */
[----:B------:R-:W-:Y:S01]  /*87e0*/  @!P0 FMUL.FTZ R8, R26, R8 ;  /* 0x000000081a088220 */ /* 0x000fe20000410000 */
[----:B------:R-:W-:Y:S01]  /*87f0*/  @!P0 SHF.L.U32 R26, R41, 0x10, RZ ;  /* 0x00000010291a8819 */ /* 0x000fe200000006ff */
[----:B------:R-:W-:Y:S01]  /*8800*/  @!P0 FFMA.FTZ R0, R19, R22, R0 ;  /* 0x0000001613008223 */ /* 0x000fe20000010000 */
[----:B------:R-:W-:Y:S01]  /*8810*/  @!P0 LOP3.LUT R27, R41, 0xffff0000, RZ, 0xc0, !PT ;  /* 0xffff0000291b8812 */ /* 0x000fe200078ec0ff */
[----:B------:R-:W-:Y:S01]  /*8820*/  @!P0 FMUL.FTZ R2, R28, R2 ;  /* 0x000000021c028220 */ /* 0x000fe20000410000 */
[----:B------:R-:W-:Y:S01]  /*8830*/  @!P0 LOP3.LUT R19, R37, 0xffff0000, RZ, 0xc0, !PT ;  /* 0xffff000025138812 */ /* 0x000fe200078ec0ff */
[C---:B------:R-:W-:Y:S02]  /*8840*/  @!P0 IMAD.U32 R22, R38.reuse, 0x10000, RZ ;  /* 0x0001000026168824 */ /* 0x040fe400078e00ff */
[----:B------:R-:W-:Y:S01]  /*8850*/  @!P0 FFMA.FTZ R2, R23, R24, R2 ;  /* 0x0000001817028223 */ /* 0x000fe20000010002 */
        /* <DEDUP_REMOVED lines=21> */
.L_x_2502:
[----:B------:R-:W-:Y:S05]  /*89b0*/  BSYNC.RECONVERGENT B0 ;  /* 0x0000000000007941 */ /* 0x000fea0003800200 */
.L_x_2501:
[----:B------:R-:W-:Y:S04]  /*89c0*/  BSSY.RECONVERGENT B0, `(.L_x_2503) ;  /* 0x000005a000007945 */ /* 0x000fe80003800200 */
[----:B------:R-:W-:Y:S05]  /*89d0*/  @P6 BRA `(.L_x_2504) ;  /* 0x0000000400606947 */ /* 0x000fea0003800000 */
[----:B------:R-:W-:Y:S11]  /*89e0*/  ISETP.GE.AND P0, PT, R10, R16, PT ;  /* 0x000000100a00720c */ /* 0x000ff60003f06270 */
[----:B------:R-:W-:Y:S02]  /*89f0*/  @!UPT UIADD3 URZ, UPT, UPT, URZ, URZ, URZ ;  /* 0x000000fffffff290 */ /* 0x000fe4000fffe0ff */
[----:B-1----:R-:W-:Y:S02]  /*8a00*/  @!P0 SEL R2, R17, RZ, P1 ;  /* 0x000000ff11028207 */ /* 0x002fe40000800000 */
[----:B------:R-:W-:Y:S02]  /*8a10*/  @!P0 SEL R0, R135, RZ, P1 ;  /* 0x000000ff87008207 */ /* 0x000fe40000800000 */
[----:B------:R-:W-:Y:S05]  /*8a20*/  @!P0 IADD3 R2, P5, PT, R120, R2, RZ ;  /* 0x0000000278028210 */ /* 0x000fea0007fbe0ff */
[----:B------:R-:W-:Y:S02]  /*8a30*/  @!P0 IMAD.X R0, R100, 0x1, R0, P5 ;  /* 0x0000000164008824 */ /* 0x000fe400028e0600 */
[C---:B---3--:R-:W-:Y:S03]  /*8a40*/  @!P0 IMAD.SHL.U32 R22, R2.reuse, 0x2, RZ ;  /* 0x0000000202168824 */ /* 0x048fe600078e00ff */
[----:B------:R-:W-:Y:S02]  /*8a50*/  @!P0 SHF.L.U64.HI R0, R2, 0x1, R0 ;  /* 0x0000000102008819 */ /* 0x000fe40000010200 */
[----:B------:R-:W-:Y:S02]  /*8a60*/  IADD3 R2, P6, PT, R20, R73, RZ ;  /* 0x0000004914027210 */ /* 0x000fe40007fde0ff */
[----:B------:R-:W-:Y:S03]  /*8a70*/  @!P0 IADD3 R24, P5, PT, R22, R79, RZ ;  /* 0x0000004f16188210 */ /* 0x000fe60007fbe0ff */
[----:B------:R-:W-:Y:S01]  /*8a80*/  IMAD.X R3, R21, 0x1, R72, P6 ;  /* 0x0000000115037824 */ /* 0x000fe200030e0648 */
[----:B------:R-:W-:Y:S02]  /*8a90*/  @!P0 IADD3.X R25, PT, PT, R0, R78, RZ, P5, !PT ;  /* 0x0000004e00198210 */ /* 0x000fe40002ffe4ff */
[----:B------:R-:W-:Y:S01]  /*8aa0*/  @!P0 IADD3 R22, P5, PT, R22, R81, RZ ;  /* 0x0000005116168210 */ /* 0x000fe20007fbe0ff */
[----:B------:R-:W-:Y:S01]  /*8ab0*/  @!P0 IMAD.WIDE R4, R18, 0x2, R2 ;  /* 0x0000000212048825 */ /* 0x000fe200078e0202 */
[----:B--2---:R-:W2:Y:S03]  /*8ac0*/  LD.E.128 R36, desc[UR6][R2.64] ;  /* 0x0000000602247980 */ /* 0x004ea6000c101d00 */
[----:B------:R-:W-:Y:S01]  /*8ad0*/  @!P0 IMAD.X R23, R0, 0x1, R80, P5 ;  /* 0x0000000100178824 */ /* 0x000fe200028e0650 */
[----:B------:R-:W-:Y:S02]  /*8ae0*/  PLOP3.LUT P5, PT, PT, PT, PT, 0x80, 0x8 ;  /* 0x000000000008781c */ /* 0x000fe40003faf070 */
[----:B------:R-:W-:Y:S02]  /*8af0*/  @!P0 PLOP3.LUT P5, PT, P1, PT, PT, 0x80, 0x8 ;  /* 0x000000000008881c */ /* 0x000fe40000faf070 */
[----:B------:R-:W3:Y:S08]  /*8b00*/  @!P0 LD.E.128 R24, desc[UR6][R24.64] ;  /* 0x0000000618188980 */ /* 0x000ef0000c101d00 */
        /* <DEDUP_REMOVED lines=10> */
[C---:B----4-:R-:W-:Y:S01]  /*8bb0*/  @!P0 LOP3.LUT R28, R4.reuse, 0xffff0000, RZ, 0xc0, !PT ;  /* 0xffff0000041c8812 */ /* 0x050fe200078ec0ff */
[----:B------:R-:W-:Y:S01]  /*8bc0*/  @!P0 IMAD.U32 R29, R4, 0x10000, RZ ;  /* 0x00010000041d8824 */ /* 0x000fe200078e00ff */
[C---:B------:R-:W-:Y:S01]  /*8bd0*/  @!P0 LOP3.LUT R27, R5.reuse, 0xffff0000, RZ, 0xc0, !PT ;  /* 0xffff0000051b8812 */ /* 0x040fe200078ec0ff */
        /* <DEDUP_REMOVED lines=8> */
[C---:B------:R-:W-:Y:S01]  /*8c60*/  @!P0 IMAD.U32 R24, R7.reuse, 0x10000, RZ ;  /* 0x0001000007188824 */ /* 0x040fe200078e00ff */
[----:B------:R-:W-:Y:S01]  /*8c70*/  @!P0 LOP3.LUT R26, R7, 0xffff0000, RZ, 0xc0, !PT ;  /* 0xffff0000071a8812 */ /* 0x000fe200078ec0ff */
[----:B------:R-:W-:Y:S01]  /*8c80*/  @!P5 FADD.FTZ R25, -R25, -RZ ;  /* 0x800000ff1919d221 */ /* 0x000fe20000010100 */
[C---:B-----5:R-:W-:Y:S01]  /*8c90*/  @!P0 SHF.L.U32 R30, R43.reuse, 0x10, RZ ;  /* 0x000000102b1e8819 */ /* 0x060fe200000006ff */
[----:B------:R-:W-:Y:S01]  /*8ca0*/  @!P5 FADD.FTZ R8, -R8, -RZ ;  /* 0x800000ff0808d221 */ /* 0x000fe20000010100 */
[----:B------:R-:W-:Y:S01]  /*8cb0*/  @!P0 LOP3.LUT R31, R43, 0xffff0000, RZ, 0xc0, !PT ;  /* 0xffff00002b1f8812 */ /* 0x000fe200078ec0ff */
[----:B------:R-:W-:Y:S01]  /*8cc0*/  @!P0 FMUL.FTZ R6, R6, R22 ;  /* 0x0000001606068220 */ /* 0x000fe20000410000 */
[----:B------:R-:W-:Y:S01]  /*8cd0*/  @!P0 FMUL.FTZ R7, R24, R19 ;  /* 0x0000001318078220 */ /* 0x000fe20000410000 */
[----:B------:R-:W-:Y:S01]  /*8ce0*/  @!P0 LOP3.LUT R24, R40, 0xffff0000, RZ, 0xc0, !PT ;  /* 0xffff000028188812 */ /* 0x000fe200078ec0ff */
[----:B------:R-:W-:Y:S01]  /*8cf0*/  @!P5 FADD.FTZ R2, -R2, -RZ ;  /* 0x800000ff0202d221 */ /* 0x000fe20000010100 */
[----:B--2---:R-:W-:Y:S02]  /*8d00*/  @!P0 IMAD.U32 R19, R36, 0x10000, RZ ;  /* 0x0001000024138824 */ /* 0x004fe400078e00ff */
[----:B------:R-:W-:Y:S01]  /*8d10*/  @!P0 FMUL.FTZ R0, R29, R0 ;  /* 0x000000001d008220 */ /* 0x000fe20000410000 */
[----:B------:R-:W-:Y:S01]  /*8d20*/  @!P0 LOP3.LUT R29, R42, 0xffff0000, RZ, 0xc0, !PT ;  /* 0xffff00002a1d8812 */ /* 0x000fe200078ec0ff */
[----:B------:R-:W-:Y:S02]  /*8d30*/  @!P0 IMAD.U32 R22, R40, 0x10000, RZ ;  /* 0x0001000028168824 */ /* 0x000fe400078e00ff */
        /* <DEDUP_REMOVED lines=34> */
.L_x_2504:
[----:B------:R-:W-:Y:S05]  /*8f60*/  BSYNC.RECONVERGENT B0 ;  /* 0x0000000000007941 */ /* 0x000fea0003800200 */
.L_x_2503:
[----:B------:R-:W-:Y:S04]  /*8f70*/  BSSY.RECONVERGENT B0, `(.L_x_2505) ;  /* 0x000005a000007945 */ /* 0x000fe80003800200 */
[----:B------:R-:W-:Y:S05]  /*8f80*/  @P4 BRA `(.L_x_2506) ;  /* 0x0000000400604947 */ /* 0x000fea0003800000 */
[----:B------:R-:W-:Y:S02]  /*8f90*/  ISETP.GE.AND P0, PT, R10, R16, PT ;  /* 0x000000100a00720c */ /* 0x000fe40003f06270 */
[----:B-1----:R-:W-:Y:S05]  /*8fa0*/  IADD3 R2, P4, PT, R20, R152, RZ ;  /* 0x0000009814027210 */ /* 0x002fea0007f9e0ff */
[----:B------:R-:W-:Y:S05]  /*8fb0*/  IMAD.X R3, R21, 0x1, R66, P4 ;  /* 0x0000000115037824 */ /* 0x000fea00020e0642 */
[----:B--234-:R-:W2:Y:S01]  /*8fc0*/  LD.E.128 R36, desc[UR6][R2.64] ;  /* 0x0000000602247980 */ /* 0x01cea2000c101d00 */
[----:B------:R-:W-:Y:S01]  /*8fd0*/  @!P0 SEL R6, R17, RZ, P1 ;  /* 0x000000ff11068207 */ /* 0x000fe20000800000 */
[----:B------:R-:W-:Y:S01]  /*8fe0*/  @!P0 IMAD.WIDE R4, R18, 0x2, R2 ;  /* 0x0000000212048825 */ /* 0x000fe200078e0202 */
[----:B------:R-:W-:Y:S02]  /*8ff0*/  @!P0 SEL R0, R135, RZ, P1 ;  /* 0x000000ff87008207 */ /* 0x000fe40000800000 */
[----:B------:R-:W-:Y:S04]  /*9000*/  @!P0 IADD3 R6, P4, PT, R108, R6, RZ ;  /* 0x000000066c068210 */ /* 0x000fe80007f9e0ff */
[----:B------:R-:W-:Y:S01]  /*9010*/  @!P0 SHF.L.U32 R22, R6, 0x1, RZ ;  /* 0x0000000106168819 */ /* 0x000fe200000006ff */
[----:B------:R-:W-:Y:S03]  /*9020*/  @!P0 IMAD.X R0, R99, 0x1, R0, P4 ;  /* 0x0000000163008824 */ /* 0x000fe600020e0600 */
[----:B------:R-:W-:Y:S02]  /*9030*/  @!P0 IADD3 R156, P4, PT, R22, R79, RZ ;  /* 0x0000004f169c8210 */ /* 0x000fe40007f9e0ff */
[----:B------:R-:W-:Y:S02]  /*9040*/  @!P0 SHF.L.U64.HI R0, R6, 0x1, R0 ;  /* 0x0000000106008819 */ /* 0x000fe40000010200 */
[----:B------:R-:W3:Y:S03]  /*9050*/  @!P0 LD.E.128 R4, desc[UR6][R4.64] ;  /* 0x0000000604048980 */ /* 0x000ee6000c101d00 */
[----:B------:R-:W-:Y:S01]  /*9060*/  @!P0 IMAD.X R157, R0, 0x1, R78, P4 ;  /* 0x00000001009d8824 */ /* 0x000fe200020e064e */
[----:B------:R-:W-:Y:S04]  /*9070*/  @!P0 IADD3 R22, P4, PT, R22, R81, RZ ;  /* 0x0000005116168210 */ /* 0x000fe80007f9e0ff */
[----:B------:R-:W-:Y:S01]  /*9080*/  @!P0 IADD3.X R23, PT, PT, R0, R80, RZ, P4, !PT ;  /* 0x0000005000178210 */ /* 0x000fe200027fe4ff */
[----:B------:R-:W4:Y:S01]  /*9090*/  @!P0 LD.E.128 R156, desc[UR6][R156.64] ;  /* 0x000000069c9c8980 */ /* 0x000f22000c101d00 */
[----:B------:R-:W-:Y:S02]  /*90a0*/  PLOP3.LUT P4, PT, PT, PT, PT, 0x80, 0x8 ;  /* 0x000000000008781c */ /* 0x000fe40003f8f070 */
[----:B------:R-:W-:Y:S05]  /*90b0*/  @!P0 PLOP3.LUT P4, PT, P1, PT, PT, 0x80, 0x8 ;  /* 0x000000000008881c */ /* 0x000fea0000f8f070 */
[----:B------:R1:W5:Y:S01]  /*90c0*/  @!P0 LD.E.128 R40, desc[UR6][R22.64] ;  /* 0x0000000616288980 */ /* 0x000362000c101d00 */
[----:B--2---:R-:W-:Y:S02]  /*90d0*/  @!P0 LOP3.LUT R29, R38, 0xffff0000, RZ, 0xc0, !PT ;  /* 0xffff0000261d8812 */ /* 0x004fe400078ec0ff */
[C---:B---3--:R-:W-:Y:S01]  /*90e0*/  @!P0 SHF.L.U32 R8, R7.reuse, 0x10, RZ ;  /* 0x0000001007088819 */ /* 0x048fe200000006ff */
[C---:B------:R-:W-:Y:S01]  /*90f0*/  @!P0 IMAD.U32 R0, R4.reuse, 0x10000, RZ ;  /* 0x0001000004008824 */ /* 0x040fe200078e00ff */
[----:B-1----:R-:W-:Y:S02]  /*9100*/  @!P0 LOP3.LUT R22, R7, 0xffff0000, RZ, 0xc0, !PT ;  /* 0xffff000007168812 */ /* 0x002fe400078ec0ff */
[----:B------:R-:W-:Y:S02]  /*9110*/  @!P0 LOP3.LUT R2, R4, 0xffff0000, RZ, 0xc0, !PT ;  /* 0xffff000004028812 */ /* 0x000fe400078ec0ff */
[C---:B------:R-:W-:Y:S02]  /*9120*/  @!P0 SHF.L.U32 R3, R5.reuse, 0x10, RZ ;  /* 0x0000001005038819 */ /* 0x040fe400000006ff */
[----:B------:R-:W-:Y:S01]  /*9130*/  @!P0 LOP3.LUT R4, R5, 0xffff0000, RZ, 0xc0, !PT ;  /* 0xffff000005048812 */ /* 0x000fe200078ec0ff */
[----:B----4-:R-:W-:Y:S01]  /*9140*/  @!P0 IMAD.U32 R24, R158, 0x10000, RZ ;  /* 0x000100009e188824 */ /* 0x010fe200078e00ff */
[C---:B------:R-:W-:Y:S01]  /*9150*/  @!P0 SHF.L.U32 R7, R159.reuse, 0x10, RZ ;  /* 0x000000109f078819 */ /* 0x040fe200000006ff */
[----:B------:R-:W-:Y:S01]  /*9160*/  @!P0 IMAD.U32 R5, R6, 0x10000, RZ ;  /* 0x0001000006058824 */ /* 0x000fe200078e00ff */
[----:B------:R-:W-:Y:S01]  /*9170*/  @!P0 LOP3.LUT R19, R159, 0xffff0000, RZ, 0xc0, !PT ;  /* 0xffff00009f138812 */ /* 0x000fe200078ec0ff */
[----:B------:R-:W-:Y:S01]  /*9180*/  @!P0 IMAD.U32 R28, R156, 0x10000, RZ ;  /* 0x000100009c1c8824 */ /* 0x000fe200078e00ff */
[----:B------:R-:W-:Y:S01]  /*9190*/  @!P0 LOP3.LUT R23, R158, 0xffff0000, RZ, 0xc0, !PT ;  /* 0xffff00009e178812 */ /* 0x000fe200078ec0ff */
[----:B------:R-:W-:Y:S01]  /*91a0*/  @!P4 FADD.FTZ R7, -R7, -RZ ;  /* 0x800000ff0707c221 */ /* 0x000fe20000010100 */
[----:B------:R-:W-:Y:S01]  /*91b0*/  @!P0 LOP3.LUT R27, R156, 0xffff0000, RZ, 0xc0, !PT ;  /* 0xffff00009c1b8812 */ /* 0x000fe200078ec0ff */
[----:B------:R-:W-:Y:S01]  /*91c0*/  @!P4 FADD.FTZ R19, -R19, -RZ ;  /* 0x800000ff1313c221 */ /* 0x000fe20000010100 */
[C---:B------:R-:W-:Y:S01]  /*91d0*/  @!P0 SHF.L.U32 R26, R157.reuse, 0x10, RZ ;  /* 0x000000109d1a8819 */ /* 0x040fe200000006ff */
[----:B------:R-:W-:Y:S01]  /*91e0*/  @!P4 FADD.FTZ R28, -R28, -RZ ;  /* 0x800000ff1c1cc221 */ /* 0x000fe20000010100 */
[----:B------:R-:W-:Y:S01]  /*91f0*/  @!P0 LOP3.LUT R25, R157, 0xffff0000, RZ, 0xc0, !PT ;  /* 0xffff00009d198812 */ /* 0x000fe200078ec0ff */
[----:B------:R-:W-:Y:S01]  /*9200*/  @!P0 FMUL.FTZ R7, R8, R7 ;  /* 0x0000000708078220 */ /* 0x000fe20000410000 */
[----:B------:R-:W-:Y:S01]  /*9210*/  @!P0 LOP3.LUT R6, R6, 0xffff0000, RZ, 0xc0, !PT ;  /* 0xffff000006068812 */ /* 0x000fe200078ec0ff */
[----:B------:R-:W-:Y:S01]  /*9220*/  @!P0 FMUL.FTZ R8, R22, R19 ;  /* 0x0000001316088220 */ /* 0x000fe20000410000 */
[----:B-----5:R-:W-:Y:S01]  /*9230*/  @!P0 LOP3.LUT R30, R42, 0xffff0000, RZ, 0xc0, !PT ;  /* 0xffff00002a1e8812 */ /* 0x020fe200078ec0ff */
[----:B------:R-:W-:Y:S01]  /*9240*/  @!P0 IMAD.U32 R19, R36, 0x10000, RZ ;  /* 0x0001000024138824 */ /* 0x000fe200078e00ff */
[----:B------:R-:W-:Y:S01]  /*9250*/  @!P0 LOP3.LUT R32, R43, 0xffff0000, RZ, 0xc0, !PT ;  /* 0xffff00002b208812 */ /* 0x000fe200078ec0ff */
[----:B------:R-:W-:Y:S02]  /*9260*/  @!P0 IMAD.U32 R22, R40, 0x10000, RZ ;  /* 0x0001000028168824 */ /* 0x000fe400078e00ff */
[----:B------:R-:W-:Y:S01]  /*9270*/  @!P0 FMUL.FTZ R0, R0, R28 ;  /* 0x0000001c00008220 */ /* 0x000fe20000410000 */
[----:B------:R-:W-:Y:S01]  /*9280*/  @!P0 SHF.L.U32 R28, R42, 0x10, RZ ;  /* 0x000000102a1c8819 */ /* 0x000fe200000006ff */
[----:B------:R-:W-:Y:S01]  /*9290*/  @!P4 FADD.FTZ R23, -R23, -RZ ;  /* 0x800000ff1717c221 */ /* 0x000fe20000010100 */
[----:B------:R-:W-:Y:S01]  /*92a0*/  @!P4 FADD.FTZ R24, -R24, -RZ ;  /* 0x800000ff1818c221 */ /* 0x000fe20000010100 */
[----:B------:R-:W-:Y:S01]  /*92b0*/  @!P4 FADD.FTZ R27, -R27, -RZ ;  /* 0x800000ff1b1bc221 */ /* 0x000fe20000010100 */
[----:B------:R-:W-:Y:S01]  /*92c0*/  @!P4 FADD.FTZ R25, -R25, -RZ ;  /* 0x800000ff1919c221 */ /* 0x000fe20000010100 */
[----:B------:R-:W-:Y:S01]  /*92d0*/  @!P4 FADD.FTZ R26, -R26, -RZ ;  /* 0x800000ff1a1ac221 */ /* 0x000fe20000010100 */
[----:B------:R-:W-:Y:S01]  /*92e0*/  @!P0 FFMA.FTZ R0, R19, R22, R0 ;  /* 0x0000001613008223 */ /* 0x000fe20000010000 */
[----:B------:R-:W-:Y:S01]  /*92f0*/  @!P0 LOP3.LUT R19, R36, 0xffff0000, RZ, 0xc0, !PT ;  /* 0xffff000024138812 */ /* 0x000fe200078ec0ff */
[----:B------:R-:W-:Y:S01]  /*9300*/  @!P0 FMUL.FTZ R6, R6, R23 ;  /* 0x0000001706068220 */ /* 0x000fe20000410000 */
[----:B------:R-:W-:Y:S01]  /*9310*/  @!P0 LOP3.LUT R23, R40, 0xffff0000, RZ, 0xc0, !PT ;  /* 0xffff000028178812 */ /* 0x000fe200078ec0ff */
[----:B------:R-:W-:Y:S01]  /*9320*/  @!P0 FMUL.FTZ R5, R5, R24 ;  /* 0x0000001805058220 */ /* 0x000fe20000410000 */
[----:B------:R-:W-:Y:S01]  /*9330*/  @!P0 SHF.L.U32 R24, R41, 0x10, RZ ;  /* 0x0000001029188819 */ /* 0x000fe200000006ff */
[----:B------:R-:W-:Y:S01]  /*9340*/  @!P0 FMUL.FTZ R2, R2, R27 ;  /* 0x0000001b02028220 */ /* 0x000fe20000410000 */
[----:B------:R-:W-:Y:S01]  /*9350*/  @!P0 SHF.L.U32 R22, R37, 0x10, RZ ;  /* 0x0000001025168819 */ /* 0x000fe200000006ff */
[----:B------:R-:W-:Y:S01]  /*9360*/  @!P0 FMUL.FTZ R3, R3, R26 ;  /* 0x0000001a03038220 */ /* 0x000fe20000410000 */
[----:B------:R-:W-:Y:S01]  /*9370*/  @!P0 LOP3.LUT R26, R41, 0xffff0000, RZ, 0xc0, !PT ;  /* 0xffff0000291a8812 */ /* 0x000fe200078ec0ff */
[----:B------:R-:W-:Y:S01]  /*9380*/  @!P0 FMUL.FTZ R4, R4, R25 ;  /* 0x0000001904048220 */ /* 0x000fe20000410000 */
[----:B------:R-:W-:Y:S01]  /*9390*/  @!P0 LOP3.LUT R25, R37, 0xffff0000, RZ, 0xc0, !PT ;  /* 0xffff000025198812 */ /* 0x000fe200078ec0ff */
[----:B------:R-:W-:Y:S02]  /*93a0*/  @!P0 IMAD.U32 R27, R38, 0x10000, RZ ;  /* 0x00010000261b8824 */ /* 0x000fe400078e00ff */
[----:B------:R-:W-:Y:S01]  /*93b0*/  @!P0 FFMA.FTZ R2, R19, R23, R2 ;  /* 0x0000001713028223 */ /* 0x000fe20000010002 */
[C---:B------:R-:W-:Y:S01]  /*93c0*/  @!P0 SHF.L.U32 R19, R39.reuse, 0x10, RZ ;  /* 0x0000001027138819 */ /* 0x040fe200000006ff */
[----:B------:R-:W-:Y:S01]  /*93d0*/  @!P0 FFMA.FTZ R3, R22, R24, R3 ;  /* 0x0000001816038223 */ /* 0x000fe20000010003 */
[----:B------:R-:W-:Y:S01]  /*93e0*/  @!P0 LOP3.LUT R22, R39, 0xffff0000, RZ, 0xc0, !PT ;  /* 0xffff000027168812 */ /* 0x000fe200078ec0ff */
[----:B------:R-:W-:Y:S01]  /*93f0*/  @!P0 IMAD.U32 R31, R43, 0x10000, RZ ;  /* 0x000100002b1f8824 */ /* 0x000fe200078e00ff */
[----:B------:R-:W-:Y:S01]  /*9400*/  @!P0 F2FP.BF16.F32.PACK_AB R0, R2, R0 ;  /* 0x000000000200823e */ /* 0x000fe200000010ff */
[----:B------:R-:W-:Y:S02]  /*9410*/  IMAD R23, R225, 0x60, RZ ;  /* 0x00000060e1177824 */ /* 0x000fe400078e02ff */
[----:B------:R-:W-:Y:S01]  /*9420*/  @!P0 FFMA.FTZ R4, R25, R26, R4 ;  /* 0x0000001a19048223 */ /* 0x000fe20000010004 */
[----:B------:R-:W-:Y:S01]  /*9430*/  @!P0 FFMA.FTZ R5, R27, R28, R5 ;  /* 0x0000001c1b058223 */ /* 0x000fe20000010005 */
[----:B------:R-:W-:Y:S01]  /*9440*/  @!P0 MOV R36, R0 ;  /* 0x0000000000248202 */ /* 0x000fe20000000f00 */
[----:B------:R-:W-:Y:S04]  /*9450*/  IMAD.WIDE.U32 R24, R224, 0x60, R154 ;  /* 0x00000060e0187825 */ /* 0x000fe800078e009a */
[----:B------:R-:W-:Y:S01]  /*9460*/  @!P0 FFMA.FTZ R6, R29, R30, R6 ;  /* 0x0000001e1d068223 */ /* 0x000fe20000010006 */
[----:B------:R-:W-:Y:S01]  /*9470*/  @!P0 FFMA.FTZ R7, R19, R31, R7 ;  /* 0x0000001f13078223 */ /* 0x000fe20000010007 */
[----:B------:R-:W-:Y:S01]  /*9480*/  @!P0 FFMA.FTZ R8, R22, R32, R8 ;  /* 0x0000002016088223 */ /* 0x000fe20000010008 */
[----:B------:R-:W-:Y:S01]  /*9490*/  @!P0 F2FP.BF16.F32.PACK_AB R3, R4, R3 ;  /* 0x000000030403823e */ /* 0x000fe200000010ff */
[----:B------:R-:W-:Y:S01]  /*94a0*/  IMAD.IADD R25, R23, 0x1, R25 ;  /* 0x0000000117197824 */ /* 0x000fe200078e0219 */
[----:B------:R-:W-:Y:S02]  /*94b0*/  @!P0 F2FP.BF16.F32.PACK_AB R5, R6, R5 ;  /* 0x000000050605823e */ /* 0x000fe400000010ff */
[----:B------:R-:W-:Y:S01]  /*94c0*/  @!P0 F2FP.BF16.F32.PACK_AB R7, R8, R7 ;  /* 0x000000070807823e */ /* 0x000fe200000010ff */
[----:B------:R-:W-:Y:S01]  /*94d0*/  @!P0 IMAD.MOV.U32 R37, RZ, RZ, R3 ;  /* 0x000000ffff258224 */ /* 0x000fe200078e0003 */
[----:B------:R-:W-:Y:S03]  /*94e0*/  @!P0 MOV R38, R5 ;  /* 0x0000000500268202 */ /* 0x000fe60000000f00 */
[----:B------:R-:W-:Y:S05]  /*94f0*/  @!P0 IMAD.MOV.U32 R39, RZ, RZ, R7 ;  /* 0x000000ffff278224 */ /* 0x000fea00078e0007 */
[----:B------:R1:W-:Y:S02]  /*9500*/  ST.E.128 desc[UR6][R24.64], R36 ;  /* 0x0000002418007985 */ /* 0x0003e4000c101d06 */
.L_x_2506:
[----:B------:R-:W-:Y:S05]  /*9510*/  BSYNC.RECONVERGENT B0 ;  /* 0x0000000000007941 */ /* 0x000fea0003800200 */
.L_x_2505:
        /* <DEDUP_REMOVED lines=8> */
[----:B-1----:R-:W-:Y:S02]  /*95a0*/  @!P0 SEL R2, R17, RZ, P1 ;  /* 0x000000ff11028207 */ /* 0x002fe40000800000 */
[----:B------:R-:W-:Y:S02]  /*95b0*/  @!P0 SEL R0, R135, RZ, P1 ;  /* 0x000000ff87008207 */ /* 0x000fe40000800000 */
[----:B------:R-:W-:Y:S05]  /*95c0*/  @!P0 IADD3 R2, P4, PT, R119, R2, RZ ;  /* 0x0000000277028210 */ /* 0x000fea0007f9e0ff */
[----:B------:R-:W-:Y:S02]  /*95d0*/  @!P0 IMAD.X R0, R98, 0x1, R0, P4 ;  /* 0x0000000162008824 */ /* 0x000fe400020e0600 */
[C---:B---34-:R-:W-:Y:S03]  /*95e0*/  @!P0 IMAD.SHL.U32 R22, R2.reuse, 0x2, RZ ;  /* 0x0000000202168824 */ /* 0x058fe600078e00ff */
        /* <DEDUP_REMOVED lines=81> */
.L_x_2508:
[----:B------:R-:W-:Y:S05]  /*9b00*/  BSYNC.RECONVERGENT B0 ;  /* 0x0000000000007941 */ /* 0x000fea0003800200 */
.L_x_2507:
        /* <DEDUP_REMOVED lines=90> */
.L_x_2510:
[----:B------:R-:W-:Y:S05]  /*a0b0*/  BSYNC.RECONVERGENT B0 ;  /* 0x0000000000007941 */ /* 0x000fea0003800200 */
.L_x_2509:
        /* <DEDUP_REMOVED lines=93> */
.L_x_2512:
[----:B------:R-:W-:Y:S05]  /*a690*/  BSYNC.RECONVERGENT B0 ;  /* 0x0000000000007941 */ /* 0x000fea0003800200 */
.L_x_2511:
        /* <DEDUP_REMOVED lines=93> */
.L_x_2514:
[----:B------:R-:W-:Y:S05]  /*ac70*/  BSYNC.RECONVERGENT B0 ;  /* 0x0000000000007941 */ /* 0x000fea0003800200 */
.L_x_2513:
        /* <DEDUP_REMOVED lines=14> */
[----:B------:R-:W-:Y:S02]  /*ad60*/  LEA R2, P5, R142, R20, 0x8 ;  /* 0x000000148e027211 */ /* 0x000fe400078a40ff */
[----:B------:R-:W-:Y:S02]  /*ad70*/  @!P0 IADD3 R24, P4, PT, R22, R79, RZ ;  /* 0x0000004f16188210 */ /* 0x000fe40007f9e0ff */
[----:B------:R-:W-:Y:S02]  /*ad80*/  LEA.HI.X R3, R142, R21, R143, 0x8, P5 ;  /* 0x000000158e037211 */ /* 0x000fe400028f448f */
        /* <DEDUP_REMOVED lines=10> */
[----:B---3--:R-:W-:Y:S01]  /*ae30*/  @!P0 LOP3.LUT R22, R26, 0xffff0000, RZ, 0xc0, !PT ;  /* 0xffff00001a168812 */ /* 0x008fe200078ec0ff */
[C---:B------:R-:W-:Y:S01]  /*ae40*/  @!P0 IMAD.U32 R19, R27.reuse, 0x10000, RZ ;  /* 0x000100001b138824 */ /* 0x040fe200078e00ff */
[----:B------:R-:W-:Y:S01]  /*ae50*/  @!P0 LOP3.LUT R8, R27, 0xffff0000, RZ, 0xc0, !PT ;  /* 0xffff00001b088812 */ /* 0x000fe200078ec0ff */
[C---:B------:R-:W-:Y:S01]  /*ae60*/  @!P0 IMAD.U32 R0, R24.reuse, 0x10000, RZ ;  /* 0x0001000018008824 */ /* 0x040fe200078e00ff */
[----:B------:R-:W-:Y:S01]  /*ae70*/  @!P0 LOP3.LUT R2, R24, 0xffff0000, RZ, 0xc0, !PT ;  /* 0xffff000018028812 */ /* 0x000fe200078ec0ff */
[----:B------:R-:W-:Y:S01]  /*ae80*/  @!P4 FADD.FTZ R19, -R19, -RZ ;  /* 0x800000ff1313c221 */ /* 0x000fe20000010100 */
[----:B------:R-:W-:Y:S01]  /*ae90*/  @!P0 SHF.L.U32 R3, R25, 0x10, RZ ;  /* 0x0000001019038819 */ /* 0x000fe200000006ff */
[----:B------:R-:W-:Y:S01]  /*aea0*/  @!P4 FADD.FTZ R22, -R22, -RZ ;  /* 0x800000ff1616c221 */ /* 0x000fe20000010100 */
[----:B----4-:R-:W-:Y:S01]  /*aeb0*/  @!P0 SHF.L.U32 R29, R4, 0x10, RZ ;  /* 0x00000010041d8819 */ /* 0x010fe200000006ff */
[----:B------:R-:W-:Y:S01]  /*aec0*/  @!P4 FADD.FTZ R0, -R0, -RZ ;  /* 0x800000ff0000c221 */ /* 0x000fe20000010100 */
[----:B------:R-:W-:Y:S01]  /*aed0*/  @!P0 LOP3.LUT R28, R4, 0xffff0000, RZ, 0xc0, !PT ;  /* 0xffff0000041c8812 */ /* 0x000fe200078ec0ff */
[----:B------:R-:W-:Y:S01]  /*aee0*/  @!P4 FADD.FTZ R3, -R3, -RZ ;  /* 0x800000ff0303c221 */ /* 0x000fe20000010100 */
[C---:B------:R-:W-:Y:S01]  /*aef0*/  @!P0 LOP3.LUT R27, R5.reuse, 0xffff0000, RZ, 0xc0, !PT ;  /* 0xffff0000051b8812 */ /* 0x040fe200078ec0ff */
[----:B------:R-:W-:Y:S01]  /*af00*/  @!P0 IMAD.U32 R4, R5, 0x10000, RZ ;  /* 0x0001000005048824 */ /* 0x000fe200078e00ff */
[----:B------:R-:W-:Y:S01]  /*af10*/  @!P0 SHF.L.U32 R24, R7, 0x10, RZ ;  /* 0x0000001007188819 */ /* 0x000fe200000006ff */
[C---:B------:R-:W-:Y:S01]  /*af20*/  @!P0 IMAD.U32 R5, R6.reuse, 0x10000, RZ ;  /* 0x0001000006058824 */ /* 0x040fe200078e00ff */
[----:B------:R-:W-:Y:S01]  /*af30*/  @!P0 LOP3.LUT R6, R6, 0xffff0000, RZ, 0xc0, !PT ;  /* 0xffff000006068812 */ /* 0x000fe200078ec0ff */
[----:B------:R-:W-:Y:S01]  /*af40*/  @!P0 IMAD.U32 R23, R26, 0x10000, RZ ;  /* 0x000100001a178824 */ /* 0x000fe200078e00ff */
[----:B------:R-:W-:Y:S01]  /*af50*/  @!P0 LOP3.LUT R25, R25, 0xffff0000, RZ, 0xc0, !PT ;  /* 0xffff000019198812 */ /* 0x000fe200078ec0ff */
[----:B------:R-:W-:Y:S01]  /*af60*/  @!P4 FADD.FTZ R2, -R2, -RZ ;  /* 0x800000ff0202c221 */ /* 0x000fe20000010100 */
[----:B------:R-:W-:Y:S01]  /*af70*/  @!P0 LOP3.LUT R26, R7, 0xffff0000, RZ, 0xc0, !PT ;  /* 0xffff0000071a8812 */ /* 0x000fe200078ec0ff */
[----:B------:R-:W-:Y:S01]  /*af80*/  @!P4 FADD.FTZ R23, -R23, -RZ ;  /* 0x800000ff1717c221 */ /* 0x000fe20000010100 */
[----:B-----5:R-:W-:Y:S01]  /*af90*/  @!P0 SHF.L.U32 R30, R43, 0x10, RZ ;  /* 0x000000102b1e8819 */ /* 0x020fe200000006ff */
[----:B------:R-:W-:Y:S01]  /*afa0*/  @!P0 FMUL.FTZ R7, R24, R19 ;  /* 0x0000001318078220 */ /* 0x000fe20000410000 */
[----:B--2---:R-:W-:Y:S01]  /*afb0*/  @!P0 SHF.L.U32 R19, R36, 0x10, RZ ;  /* 0x0000001024138819 */ /* 0x004fe200000006ff */
[----:B------:R-:W-:Y:S01]  /*afc0*/  @!P0 FMUL.FTZ R6, R6, R22 ;  /* 0x0000001606068220 */ /* 0x000fe20000410000 */
[----:B------:R-:W-:Y:S01]  /*afd0*/  @!P0 LOP3.LUT R24, R40, 0xffff0000, RZ, 0xc0, !PT ;  /* 0xffff000028188812 */ /* 0x000fe200078ec0ff */
[----:B------:R-:W-:Y:S01]  /*afe0*/  @!P4 FADD.FTZ R25, -R25, -RZ ;  /* 0x800000ff1919c221 */ /* 0x000fe20000010100 */
[----:B------:R-:W-:Y:S01]  /*aff0*/  @!P0 LOP3.LUT R31, R43, 0xffff0000, RZ, 0xc0, !PT ;  /* 0xffff00002b1f8812 */ /* 0x000fe200078ec0ff */
[----:B------:R-:W-:Y:S01]  /*b000*/  @!P4 FADD.FTZ R8, -R8, -RZ ;  /* 0x800000ff0808c221 */ /* 0x000fe20000010100 */
[----:B------:R-:W-:Y:S02]  /*b010*/  @!P0 IMAD.U32 R22, R40, 0x10000, RZ ;  /* 0x0001000028168824 */ /* 0x000fe400078e00ff */
[----:B------:R-:W-:Y:S01]  /*b020*/  @!P0 FMUL.FTZ R0, R29, R0 ;  /* 0x000000001d008220 */ /* 0x000fe20000410000 */
[----:B------:R-:W-:Y:S01]  /*b030*/  @!P0 LOP3.LUT R29, R42, 0xffff0000, RZ, 0xc0, !PT ;  /* 0xffff00002a1d8812 */ /* 0x000fe200078ec0ff */
[----:B------:R-:W-:Y:S01]  /*b040*/  @!P0 FMUL.FTZ R5, R5, R23 ;  /* 0x0000001705058220 */ /* 0x000fe20000410000 */
[----:B------:R-:W-:Y:S01]  /*b050*/  @!P0 LOP3.LUT R23, R36, 0xffff0000, RZ, 0xc0, !PT ;  /* 0xffff000024178812 */ /* 0x000fe200078ec0ff */
[----:B------:R-:W-:Y:S01]  /*b060*/  @!P0 FMUL.FTZ R3, R4, R3 ;  /* 0x0000000304038220 */ /* 0x000fe20000410000 */
[----:B------:R-:W-:Y:S01]  /*b070*/  @!P0 FMUL.FTZ R4, R27, R25 ;  /* 0x000000191b048220 */ /* 0x000fe20000410000 */
[----:B------:R-:W-:Y:S01]  /*b080*/  @!P0 LOP3.LUT R27, R41, 0xffff0000, RZ, 0xc0, !PT ;  /* 0xffff0000291b8812 */ /* 0x000fe200078ec0ff */
[----:B------:R-:W-:Y:S01]  /*b090*/  @!P0 FFMA.FTZ R0, R19, R22, R0 ;  /* 0x0000001613008223 */ /* 0x000fe20000010000 */
[C---:B------:R-:W-:Y:S01]  /*b0a0*/  @!P0 LOP3.LUT R19, R37.reuse, 0xffff0000, RZ, 0xc0, !PT ;  /* 0xffff000025138812 */ /* 0x040fe200078ec0ff */
[----:B------:R-:W-:Y:S01]  /*b0b0*/  @!P0 FMUL.FTZ R2, R28, R2 ;  /* 0x000000021c028220 */ /* 0x000fe20000410000 */
[----:B------:R-:W-:Y:S01]  /*b0c0*/  @!P0 FMUL.FTZ R8, R26, R8 ;  /* 0x000000081a088220 */ /* 0x000fe20000410000 */
[----:B------:R-:W-:Y:S02]  /*b0d0*/  @!P0 IMAD.U32 R25, R37, 0x10000, RZ ;  /* 0x0001000025198824 */ /* 0x000fe400078e00ff */
        /* <DEDUP_REMOVED lines=24> */
.L_x_2516:
[----:B------:R-:W-:Y:S05]  /*b260*/  BSYNC.RECONVERGENT B0 ;  /* 0x0000000000007941 */ /* 0x000fea0003800200 */
.L_x_2515:
[----:B------:R-:W-:Y:S04]  /*b270*/  BSSY.RECONVERGENT B0, `(.L_x_2517) ;  /* 0x000005b000007945 */ /* 0x000fe80003800200 */
[----:B------:R-:W-:Y:S05]  /*b280*/  @P6 BRA `(.L_x_2518) ;  /* 0x0000000400646947 */ /* 0x000fea0003800000 */
[----:B------:R-:W-:Y:S01]  /*b290*/  ISETP.GE.AND P0, PT, R10, R16, PT ;  /* 0x000000100a00720c */ /* 0x000fe20003f06270 */
[----:B-1----:R-:W-:Y:S04]  /*b2a0*/  IMAD.WIDE.U32 R2, R142, 0x120, R20 ;  /* 0x000001208e027825 */ /* 0x002fe800078e0014 */
[----:B------:R-:W-:Y:S04]  /*b2b0*/  IMAD R0, R143, 0x120, RZ ;  /* 0x000001208f007824 */ /* 0x000fe800078e02ff */
[----:B------:R-:W-:Y:S04]  /*b2c0*/  IMAD.IADD R3, R0, 0x1, R3 ;  /* 0x0000000100037824 */ /* 0x000fe800078e0203 */
[----:B------:R-:W-:Y:S01]  /*b2d0*/  @!P0 SEL R6, R17, RZ, P1 ;  /* 0x000000ff11068207 */ /* 0x000fe20000800000 */
[----:B--234-:R-:W2:Y:S01]  /*b2e0*/  LD.E.128 R36, desc[UR6][R2.64] ;  /* 0x0000000602247980 */ /* 0x01cea2000c101d00 */
[----:B------:R-:W-:Y:S01]  /*b2f0*/  @!P0 SEL R0, R135, RZ, P1 ;  /* 0x000000ff87008207 */ /* 0x000fe20000800000 */
[----:B------:R-:W-:Y:S01]  /*b300*/  @!P0 IMAD.WIDE R4, R18, 0x2, R2 ;  /* 0x0000000212048825 */ /* 0x000fe200078e0202 */
        /* <DEDUP_REMOVED lines=65> */
[----:B------:R-:W-:Y:S01]  /*b720*/  @!P0 FFMA.FTZ R4, R25, R26, R4 ;  /* 0x0000001a19048223 */ /* 0x000fe20000010004 */
[----:B------:R-:W-:Y:S01]  /*b730*/  @!P0 FFMA.FTZ R5, R27, R28, R5 ;  /* 0x0000001c1b058223 */ /* 0x000fe20000010005 */
[----:B------:R-:W-:Y:S01]  /*b740*/  @!P0 FFMA.FTZ R6, R29, R30, R6 ;  /* 0x0000001e1d068223 */ /* 0x000fe20000010006 */
[----:B------:R-:W-:Y:S01]  /*b750*/  @!P0 MOV R36, R0 ;  /* 0x0000000000248202 */ /* 0x000fe20000000f00 */
[----:B------:R-:W-:Y:S01]  /*b760*/  @!P0 FFMA.FTZ R7, R19, R31, R7 ;  /* 0x0000001f13078223 */ /* 0x000fe20000010007 */
[----:B------:R-:W-:Y:S01]  /*b770*/  @!P0 F2FP.BF16.F32.PACK_AB R3, R4, R3 ;  /* 0x000000030403823e */ /* 0x000fe200000010ff */
[----:B------:R-:W-:Y:S02]  /*b780*/  IMAD R23, R225, 0x120, RZ ;  /* 0x00000120e1177824 */ /* 0x000fe400078e02ff */
[----:B------:R-:W-:Y:S01]  /*b790*/  @!P0 FFMA.FTZ R8, R22, R32, R8 ;  /* 0x0000002016088223 */ /* 0x000fe20000010008 */
[----:B------:R-:W-:Y:S01]  /*b7a0*/  IMAD.WIDE.U32 R24, R224, 0x120, R154 ;  /* 0x00000120e0187825 */ /* 0x000fe200078e009a */
[----:B------:R-:W-:Y:S03]  /*b7b0*/  @!P0 F2FP.BF16.F32.PACK_AB R5, R6, R5 ;  /* 0x000000050605823e */ /* 0x000fe600000010ff */
[----:B------:R-:W-:Y:S01]  /*b7c0*/  @!P0 F2FP.BF16.F32.PACK_AB R7, R8, R7 ;  /* 0x000000070807823e */ /* 0x000fe200000010ff */
[----:B------:R-:W-:Y:S01]  /*b7d0*/  IMAD.IADD R25, R23, 0x1, R25 ;  /* 0x0000000117197824 */ /* 0x000fe200078e0219 */
[----:B------:R-:W-:Y:S01]  /*b7e0*/  @!P0 MOV R38, R5 ;  /* 0x0000000500268202 */ /* 0x000fe20000000f00 */
[----:B------:R-:W-:Y:S01]  /*b7f0*/  @!P0 IMAD.MOV.U32 R37, RZ, RZ, R3 ;  /* 0x000000ffff258224 */ /* 0x000fe200078e0003 */
[----:B------:R-:W-:Y:S05]  /*b800*/  @!P0 MOV R39, R7 ;  /* 0x0000000700278202 */ /* 0x000fea0000000f00 */
[----:B------:R1:W-:Y:S02]  /*b810*/  ST.E.128 desc[UR6][R24.64], R36 ;  /* 0x0000002418007985 */ /* 0x0003e4000c101d06 */
.L_x_2518:
[----:B------:R-:W-:Y:S05]  /*b820*/  BSYNC.RECONVERGENT B0 ;  /* 0x0000000000007941 */ /* 0x000fea0003800200 */
.L_x_2517:
[C---:B------:R-:W-:Y:S01]  /*b830*/  ISETP.GE.OR P0, PT, R125.reuse, R105, P3 ;  /* 0x000000697d00720c */ /* 0x040fe20001f06670 */
[----:B------:R-:W-:Y:S03]  /*b840*/  BSSY.RECONVERGENT B0, `(.L_x_2519) ;  /* 0x000005d000007945 */ /* 0x000fe60003800200 */
[----:B------:R-:W-:Y:S11]  /*b850*/  ISETP.LT.OR P0, PT, R125, R106, P0 ;  /* 0x0000006a7d00720c */ /* 0x000ff60000701670 */
[----:B------:R-:W-:Y:S02]  /*b860*/  @!UPT UIADD3 URZ, UPT, UPT, URZ, URZ, URZ ;  /* 0x000000fffffff290 */ /* 0x000fe4000fffe0ff */
        /* <DEDUP_REMOVED lines=90> */
.L_x_2520:
[----:B------:R-:W-:Y:S05]  /*be10*/  BSYNC.RECONVERGENT B0 ;  /* 0x0000000000007941 */ /* 0x000fea0003800200 */
.L_x_2519:
        /* <DEDUP_REMOVED lines=94> */
.L_x_2522:
[----:B------:R-:W-:Y:S05]  /*c400*/  BSYNC.RECONVERGENT B0 ;  /* 0x0000000000007941 */ /* 0x000fea0003800200 */
.L_x_2521:
        /* <DEDUP_REMOVED lines=94> */
.L_x_2524:
[----:B------:R-:W-:Y:S05]  /*c9f0*/  BSYNC.RECONVERGENT B0 ;  /* 0x0000000000007941 */ /* 0x000fea0003800200 */
.L_x_2523:
[CC--:B------:R-:W-:Y:S01]  /*ca00*/  ISETP.GE.OR P0, PT, R122.reuse, R105.reuse, P3 ;  /* 0x000000697a00720c */ /* 0x0c0fe20001f06670 */
[----:B------:R-:W-:Y:S01]  /*ca10*/  BSSY.RECONVERGENT B0, `(.L_x_2525) ;  /* 0x000005e000007945 */ /* 0x000fe20003800200 */
[C---:B------:R-:W-:Y:S02]  /*ca20*/  ISETP.GE.OR P4, PT, R121.reuse, R105, P3 ;  /* 0x000000697900720c */ /* 0x040fe40001f86670 */
[-C--:B------:R-:W-:Y:S02]  /*ca30*/  ISETP.LT.OR P0, PT, R122, R106.reuse, P0 ;  /* 0x0000006a7a00720c */ /* 0x080fe40000701670 */
[----:B------:R-:W-:Y:S11]  /*ca40*/  ISETP.LT.OR P4, PT, R121, R106, P4 ;  /* 0x0000006a7900720c */ /* 0x000ff60002781670 */
        /* <DEDUP_REMOVED lines=90> */
.L_x_2526:
[----:B------:R-:W-:Y:S05]  /*cff0*/  BSYNC.RECONVERGENT B0 ;  /* 0x0000000000007941 */ /* 0x000fea0003800200 */
.L_x_2525:
[----:B------:R-:W-:Y:S04]  /*d000*/  BSSY.RECONVERGENT B0, `(.L_x_2527) ;  /* 0x000005b000007945 */ /* 0x000fe80003800200 */
[----:B------:R-:W-:Y:S05]  /*d010*/  @P4 BRA `(.L_x_2528) ;  /* 0x0000000400644947 */ /* 0x000fea0003800000 */
[----:B------:R-:W-:Y:S01]  /*d020*/  ISETP.GE.AND P0, PT, R10, R16, PT ;  /* 0x000000100a00720c */ /* 0x000fe20003f06270 */
[----:B------:R-:W-:Y:S04]  /*d030*/  IMAD.WIDE.U32 R20, R142, 0x1c0, R20 ;  /* 0x000001c08e147825 */ /* 0x000fe800078e0014 */
[----:B------:R-:W-:Y:S02]  /*d040*/  IMAD R0, R143, 0x1c0, RZ ;  /* 0x000001c08f007824 */ /* 0x000fe400078e02ff */
[----:B--2---:R-:W-:Y:S04]  /*d050*/  IMAD.WIDE.U32 R154, R224, 0x1c0, R154 ;  /* 0x000001c0e09a7825 */ /* 0x004fe800078e009a */
[----:B------:R-:W-:Y:S02]  /*d060*/  IMAD.IADD R21, R0, 0x1, R21 ;  /* 0x0000000100157824 */ /* 0x000fe400078e0215 */
[----:B-1----:R-:W-:Y:S02]  /*d070*/  @!P0 SEL R3, R17, RZ, P1 ;  /* 0x000000ff11038207 */ /* 0x002fe40000800000 */
[----:B------:R-:W-:Y:S01]  /*d080*/  @!P0 SEL R0, R135, RZ, P1 ;  /* 0x000000ff87008207 */ /* 0x000fe20000800000 */
[----:B------:R-:W2:Y:S01]  /*d090*/  LD.E.128 R28, desc[UR6][R20.64] ;  /* 0x00000006141c7980 */ /* 0x000ea2000c101d00 */
[----:B------:R-:W-:Y:S01]  /*d0a0*/  @!P0 IADD3 R3, P3, PT, R110, R3, RZ ;  /* 0x000000036e038210 */ /* 0x000fe20007f7e0ff */
[----:B------:R-:W-:Y:S03]  /*d0b0*/  @!P0 IMAD.WIDE R4, R18, 0x2, R20 ;  /* 0x0000000212048825 */ /* 0x000fe600078e0214 */
[C---:B------:R-:W-:Y:S01]  /*d0c0*/  @!P0 SHF.L.U32 R2, R3.reuse, 0x1, RZ ;  /* 0x0000000103028819 */ /* 0x040fe200000006ff */
[----:B------:R-:W-:Y:S02]  /*d0d0*/  @!P0 IMAD.X R0, R88, 0x1, R0, P3 ;  /* 0x0000000158008824 */ /* 0x000fe400018e0600 */
[----:B------:R-:W5:Y:S01]  /*d0e0*/  @!P0 LD.E.128 R4, desc[UR6][R4.64] ;  /* 0x0000000604048980 */ /* 0x000f62000c101d00 */
[----:B---34-:R-:W-:Y:S02]  /*d0f0*/  @!P0 IADD3 R36, P3, PT, R2, R79, RZ ;  /* 0x0000004f02248210 */ /* 0x018fe40007f7e0ff */
[----:B------:R-:W-:Y:S05]  /*d100*/  @!P0 SHF.L.U64.HI R0, R3, 0x1, R0 ;  /* 0x0000000103008819 */ /* 0x000fea0000010200 */
[----:B------:R-:W-:Y:S01]  /*d110*/  @!P0 IMAD.X R37, R0, 0x1, R78, P3 ;  /* 0x0000000100258824 */ /* 0x000fe200018e064e */
[----:B------:R-:W-:Y:S04]  /*d120*/  @!P0 IADD3 R2, P3, PT, R2, R81, RZ ;  /* 0x0000005102028210 */ /* 0x000fe80007f7e0ff */
[----:B------:R-:W-:Y:S01]  /*d130*/  @!P0 IADD3.X R3, PT, PT, R0, R80, RZ, P3, !PT ;  /* 0x0000005000038210 */ /* 0x000fe20001ffe4ff */
[----:B------:R-:W3:Y:S01]  /*d140*/  @!P0 LD.E.128 R36, desc[UR6][R36.64] ;  /* 0x0000000624248980 */ /* 0x000ee2000c101d00 */
[----:B------:R-:W-:Y:S02]  /*d150*/  PLOP3.LUT P3, PT, PT, PT, PT, 0x80, 0x8 ;  /* 0x000000000008781c */ /* 0x000fe40003f6f070 */
[----:B------:R-:W-:Y:S05]  /*d160*/  @!P0 PLOP3.LUT P3, PT, P1, PT, PT, 0x80, 0x8 ;  /* 0x000000000008881c */ /* 0x000fea0000f6f070 */
[----:B------:R1:W4:Y:S01]  /*d170*/  @!P0 LD.E.128 R24, desc[UR6][R2.64] ;  /* 0x0000000602188980 */ /* 0x000322000c101d00 */
[C---:B-----5:R-:W-:Y:S01]  /*d180*/  @!P0 SHF.L.U32 R17, R7.reuse, 0x10, RZ ;  /* 0x0000001007118819 */ /* 0x060fe200000006ff */
[----:B------:R-:W-:Y:S01]  /*d190*/  @!P0 IMAD.U32 R19, R6, 0x10000, RZ ;  /* 0x0001000006138824 */ /* 0x000fe200078e00ff */
[----:B------:R-:W-:Y:S01]  /*d1a0*/  @!P0 LOP3.LUT R16, R7, 0xffff0000, RZ, 0xc0, !PT ;  /* 0xffff000007108812 */ /* 0x000fe200078ec0ff */
[----:B------:R-:W-:Y:S01]  /*d1b0*/  @!P0 IMAD.U32 R0, R4, 0x10000, RZ ;  /* 0x0001000004008824 */ /* 0x000fe200078e00ff */
[----:B------:R-:W-:Y:S02]  /*d1c0*/  @!P0 LOP3.LUT R18, R6, 0xffff0000, RZ, 0xc0, !PT ;  /* 0xffff000006128812 */ /* 0x000fe400078ec0ff */
[----:B-1----:R-:W-:Y:S02]  /*d1d0*/  @!P0 LOP3.LUT R2, R4, 0xffff0000, RZ, 0xc0, !PT ;  /* 0xffff000004028812 */ /* 0x002fe400078ec0ff */
[C---:B------:R-:W-:Y:S02]  /*d1e0*/  @!P0 SHF.L.U32 R3, R5.reuse, 0x10, RZ ;  /* 0x0000001005038819 */ /* 0x040fe400000006ff */
[----:B------:R-:W-:Y:S02]  /*d1f0*/  @!P0 LOP3.LUT R4, R5, 0xffff0000, RZ, 0xc0, !PT ;  /* 0xffff000005048812 */ /* 0x000fe400078ec0ff */
[C---:B---3--:R-:W-:Y:S01]  /*d200*/  @!P0 SHF.L.U32 R7, R39.reuse, 0x10, RZ ;  /* 0x0000001027078819 */ /* 0x048fe200000006ff */
[----:B------:R-:W-:Y:S01]  /*d210*/  @!P0 IMAD.U32 R23, R36, 0x10000, RZ ;  /* 0x0001000024178824 */ /* 0x000fe200078e00ff */
        /* <DEDUP_REMOVED lines=8> */
[----:B------:R-:W-:Y:S01]  /*d2a0*/  @!P0 LOP3.LUT R20, R37, 0xffff0000, RZ, 0xc0, !PT ;  /* 0xffff000025148812 */ /* 0x000fe200078ec0ff */
[----:B------:R-:W-:Y:S01]  /*d2b0*/  @!P0 FMUL.FTZ R8, R16, R8 ;  /* 0x0000000810088220 */ /* 0x000fe20000410000 */
[----:B------:R-:W-:Y:S01]  /*d2c0*/  @!P0 FMUL.FTZ R7, R17, R7 ;  /* 0x0000000711078220 */ /* 0x000fe20000410000 */
[----:B--2---:R-:W-:Y:S02]  /*d2d0*/  @!P0 IMAD.U32 R16, R28, 0x10000, RZ ;  /* 0x000100001c108824 */ /* 0x004fe400078e00ff */
[----:B------:R-:W-:Y:S01]  /*d2e0*/  @!P0 FMUL.FTZ R0, R0, R23 ;  /* 0x0000001700008220 */ /* 0x000fe20000410000 */
[----:B----4-:R-:W-:Y:S01]  /*d2f0*/  @!P0 SHF.L.U32 R23, R26, 0x10, RZ ;  /* 0x000000101a178819 */ /* 0x010fe200000006ff */
[----:B------:R-:W-:Y:S02]  /*d300*/  @!P0 IMAD.U32 R17, R24, 0x10000, RZ ;  /* 0x0001000018118824 */ /* 0x000fe400078e00ff */
        /* <DEDUP_REMOVED lines=12> */
[C---:B------:R-:W-:Y:S01]  /*d3d0*/  @!P0 SHF.L.U32 R17, R29.reuse, 0x10, RZ ;  /* 0x000000101d118819 */ /* 0x040fe200000006ff */
[----:B------:R-:W-:Y:S01]  /*d3e0*/  @!P0 FMUL.FTZ R4, R4, R20 ;  /* 0x0000001404048220 */ /* 0x000fe20000410000 */
[----:B------:R-:W-:Y:S01]  /*d3f0*/  @!P0 LOP3.LUT R20, R29, 0xffff0000, RZ, 0xc0, !PT ;  /* 0xffff00001d148812 */ /* 0x000fe200078ec0ff */
[----:B------:R-:W-:Y:S01]  /*d400*/  @!P0 FMUL.FTZ R3, R3, R21 ;  /* 0x0000001503038220 */ /* 0x000fe20000410000 */
[----:B------:R-:W-:Y:S01]  /*d410*/  @!P0 LOP3.LUT R21, R25, 0xffff0000, RZ, 0xc0, !PT ;  /* 0xffff000019158812 */ /* 0x000fe200078ec0ff */
[----:B------:R-:W-:Y:S01]  /*d420*/  @!P0 IMAD.U32 R22, R30, 0x10000, RZ ;  /* 0x000100001e168824 */ /* 0x000fe200078e00ff */
[----:B------:R-:W-:Y:S01]  /*d430*/  @!P0 LOP3.LUT R25, R26, 0xffff0000, RZ, 0xc0, !PT ;  /* 0xffff00001a198812 */ /* 0x000fe200078ec0ff */
[----:B------:R-:W-:Y:S01]  /*d440*/  @!P0 FFMA.FTZ R2, R16, R18, R2 ;  /* 0x0000001210028223 */ /* 0x000fe20000010002 */
[----:B------:R-:W-:Y:S01]  /*d450*/  @!P0 LOP3.LUT R24, R30, 0xffff0000, RZ, 0xc0, !PT ;  /* 0xffff00001e188812 */ /* 0x000fe200078ec0ff */
[----:B------:R-:W-:Y:S01]  /*d460*/  IMAD R18, R225, 0x1c0, RZ ;  /* 0x000001c0e1127824 */ /* 0x000fe200078e02ff */
[----:B------:R-:W-:Y:S01]  /*d470*/  @!P0 SHF.L.U32 R16, R31, 0x10, RZ ;  /* 0x000000101f108819 */ /* 0x000fe200000006ff */
[----:B------:R-:W-:Y:S01]  /*d480*/  @!P0 FFMA.FTZ R3, R17, R19, R3 ;  /* 0x0000001311038223 */ /* 0x000fe20000010003 */
[----:B------:R-:W-:Y:S01]  /*d490*/  @!P0 LOP3.LUT R17, R31, 0xffff0000, RZ, 0xc0, !PT ;  /* 0xffff00001f118812 */ /* 0x000fe200078ec0ff */
[C---:B------:R-:W-:Y:S01]  /*d4a0*/  @!P0 IMAD.U32 R26, R27.reuse, 0x10000, RZ ;  /* 0x000100001b1a8824 */ /* 0x040fe200078e00ff */
[----:B------:R-:W-:Y:S01]  /*d4b0*/  @!P0 LOP3.LUT R27, R27, 0xffff0000, RZ, 0xc0, !PT ;  /* 0xffff00001b1b8812 */ /* 0x000fe200078ec0ff */
[----:B------:R-:W-:Y:S01]  /*d4c0*/  @!P0 FFMA.FTZ R4, R20, R21, R4 ;  /* 0x0000001514048223 */ /* 0x000fe20000010004 */
[----:B------:R-:W-:Y:S01]  /*d4d0*/  @!P0 F2FP.BF16.F32.PACK_AB R0, R2, R0 ;  /* 0x000000000200823e */ /* 0x000fe200000010ff */
[----:B------:R-:W-:Y:S01]  /*d4e0*/  @!P0 FFMA.FTZ R5, R22, R23, R5 ;  /* 0x0000001716058223 */ /* 0x000fe20000010005 */
[----:B------:R-:W-:Y:S01]  /*d4f0*/  @!P0 FFMA.FTZ R6, R24, R25, R6 ;  /* 0x0000001918068223 */ /* 0x000fe20000010006 */
[----:B------:R-:W-:Y:S01]  /*d500*/  @!P0 FFMA.FTZ R7, R16, R26, R7 ;  /* 0x0000001a10078223 */ /* 0x000fe20000010007 */
[----:B------:R-:W-:Y:S01]  /*d510*/  @!P0 F2FP.BF16.F32.PACK_AB R3, R4, R3 ;  /* 0x000000030403823e */ /* 0x000fe200000010ff */
[----:B------:R-:W-:Y:S01]  /*d520*/  @!P0 FFMA.FTZ R8, R17, R27, R8 ;  /* 0x0000001b11088223 */ /* 0x000fe20000010008 */
[----:B------:R-:W-:Y:S01]  /*d530*/  @!P0 MOV R28, R0 ;  /* 0x00000000001c8202 */ /* 0x000fe20000000f00 */
[----:B------:R-:W-:Y:S01]  /*d540*/  IMAD.IADD R155, R18, 0x1, R155 ;  /* 0x00000001129b7824 */ /* 0x000fe200078e029b */
[----:B------:R-:W-:Y:S01]  /*d550*/  @!P0 F2FP.BF16.F32.PACK_AB R5, R6, R5 ;  /* 0x000000050605823e */ /* 0x000fe200000010ff */
[----:B------:R-:W-:Y:S01]  /*d560*/  @!P0 IMAD.MOV.U32 R29, RZ, RZ, R3 ;  /* 0x000000ffff1d8224 */ /* 0x000fe200078e0003 */
[----:B------:R-:W-:Y:S02]  /*d570*/  @!P0 F2FP.BF16.F32.PACK_AB R7, R8, R7 ;  /* 0x000000070807823e */ /* 0x000fe400000010ff */
[----:B------:R-:W-:Y:S02]  /*d580*/  @!P0 MOV R30, R5 ;  /* 0x00000005001e8202 */ /* 0x000fe40000000f00 */
[----:B------:R-:W-:Y:S05]  /*d590*/  @!P0 MOV R31, R7 ;  /* 0x00000007001f8202 */ /* 0x000fea0000000f00 */
[----:B------:R1:W-:Y:S02]  /*d5a0*/  ST.E.128 desc[UR6][R154.64], R28 ;  /* 0x0000001c9a007985 */ /* 0x0003e4000c101d06 */
.L_x_2528:
[----:B------:R-:W-:Y:S05]  /*d5b0*/  BSYNC.RECONVERGENT B0 ;  /* 0x0000000000007941 */ /* 0x000fea0003800200 */
.L_x_2527:
        /* <DEDUP_REMOVED lines=10> */
.L_x_2463:
[----:B------:R-:W-:Y:S05]  /*d660*/  BSYNC.RECONVERGENT B1 ;  /* 0x0000000000017941 */ /* 0x000fea0003800200 */
.L_x_2461:
        /* <DEDUP_REMOVED lines=15> */
[C---:B------:R-:W-:Y:S02]  /*d760*/  @!P4 SHF.R.S64 R6, R4.reuse, 0x1f, R2 ;  /* 0x0000001f0406c819 */ /* 0x040fe40000001002 */
        /* <DEDUP_REMOVED lines=12> */
[----:B------:R-:W-:Y:S02]  /*d830*/  MOV R16, RZ ;  /* 0x000000ff00107202 */ /* 0x000fe40000000f00 */
[----:B------:R-:W-:Y:S01]  /*d840*/  IABS R3, R104 ;  /* 0x0000006800037213 */ /* 0x000fe20000000000 */
[----:B----4-:R-:W3:Y:S01]  /*d850*/  LD.E.64 R22, desc[UR6][R164.64+0x40] ;  /* 0x00004006a4167980 */ /* 0x010ee2000c101b00 */
[----:B------:R-:W-:Y:S05]  /*d860*/  IABS R6, R134 ;  /* 0x0000008600067213 */ /* 0x000fea0000000000 */
[----:B------:R-:W4:Y:S06]  /*d870*/  LD.E.64 R20, desc[UR6][R164.64+0x20] ;  /* 0x00002006a4147980 */ /* 0x000f2c000c101b00 */
[----:B------:R-:W5:Y:S01]  /*d880*/  LD.E.64 R18, desc[UR6][R164.64+0x28] ;  /* 0x00002806a4127980 */ /* 0x000f62000c101b00 */
[-C--:B--2---:R-:W-:Y:S02]  /*d890*/  IABS R7, R2.reuse ;  /* 0x0000000200077213 */ /* 0x084fe40000000000 */
[----:B------:R-:W-:Y:S02]  /*d8a0*/  IABS R5, R2 ;  /* 0x0000000200057213 */ /* 0x000fe40000000000 */
[----:B------:R-:W1:Y:S03]  /*d8b0*/  I2F.RP R0, R7 ;  /* 0x0000000700007306 */ /* 0x000e660000209400 */
[----:B------:R-:W-:Y:S07]  /*d8c0*/  IMAD.MOV R5, RZ, RZ, -R5 ;  /* 0x000000ffff057224 */ /* 0x000fee00078e0a05 */
[----:B-1----:R-:W1:Y:S02]  /*d8d0*/  MUFU.RCP R0, R0 ;  /* 0x0000000000007308 */ /* 0x002e640000001000 */
[----:B-1----:R-:W-:Y:S08]  /*d8e0*/  VIADD R0, R0, 0xffffffe ;  /* 0x0ffffffe00007836 */ /* 0x002ff00000000000 */
[----:B------:R-:W1:Y:S02]  /*d8f0*/  F2I.FTZ.U32.TRUNC.NTZ R17, R0 ;  /* 0x0000000000117305 */ /* 0x000e64000021f000 */
[--C-:B-1----:R-:W-:Y:S04]  /*d900*/  IMAD.MOV R4, RZ, RZ, -R17.reuse ;  /* 0x000000ffff047224 */ /* 0x102fe800078e0a11 */
[----:B------:R-:W-:Y:S04]  /*d910*/  IMAD R4, R4, R7, RZ ;  /* 0x0000000704047224 */ /* 0x000fe800078e02ff */
[----:B------:R-:W-:Y:S02]  /*d920*/  IMAD.HI.U32 R4, R17, R4, R16 ;  /* 0x0000000411047227 */ /* 0x000fe400078e0010 */
[----:B------:R-:W2:Y:S04]  /*d930*/  LD.E.64 R16, desc[UR6][R164.64+0x38] ;  /* 0x00003806a4107980 */ /* 0x000ea8000c101b00 */
[----:B------:R-:W-:Y:S04]  /*d940*/  IMAD.HI.U32 R0, R4, R3, RZ ;  /* 0x0000000304007227 */ /* 0x000fe800078e00ff */
[----:B------:R-:W-:Y:S02]  /*d950*/  IMAD R3, R0, R5, R3 ;  /* 0x0000000500037224 */ /* 0x000fe400078e0203 */
[----:B------:R-:W-:Y:S03]  /*d960*/  IMAD.HI.U32 R4, R4, R6, RZ ;  /* 0x0000000604047227 */ /* 0x000fe600078e00ff */
[C---:B------:R-:W-:Y:S01]  /*d970*/  ISETP.GT.U32.AND P0, PT, R7.reuse, R3, PT ;  /* 0x000000030700720c */ /* 0x040fe20003f04070 */
[----:B------:R-:W-:Y:S01]  /*d980*/  IMAD R6, R4, R5, R6 ;  /* 0x0000000504067224 */ /* 0x000fe200078e0206 */
[----:B------:R-:W-:Y:S04]  /*d990*/  LOP3.LUT R5, R134, R2, RZ, 0x3c, !PT ;  /* 0x0000000286057212 */ /* 0x000fe800078e3cff */
[----:B------:R-:W-:Y:S02]  /*d9a0*/  ISETP.GT.U32.AND P4, PT, R7, R6, PT ;  /* 0x000000060700720c */ /* 0x000fe40003f84070 */
[----:B------:R-:W-:Y:S05]  /*d9b0*/  ISETP.GE.AND P3, PT, R5, RZ, PT ;  /* 0x000000ff0500720c */ /* 0x000fea0003f66270 */
[----:B------:R-:W-:Y:S02]  /*d9c0*/  @!P0 IMAD.IADD R3, R3, 0x1, -R7 ;  /* 0x0000000103038824 */ /* 0x000fe400078e0a07 */
[----:B------:R-:W-:Y:S01]  /*d9d0*/  @!P0 VIADD R0, R0, 0x1 ;  /* 0x0000000100008836 */ /* 0x000fe20000000000 */
[----:B------:R-:W-:Y:S02]  /*d9e0*/  ISETP.NE.AND P0, PT, R2, RZ, PT ;  /* 0x000000ff0200720c */ /* 0x000fe40003f05270 */
[-C--:B------:R-:W-:Y:S01]  /*d9f0*/  ISETP.GE.U32.AND P5, PT, R3, R7.reuse, PT ;  /* 0x000000070300720c */ /* 0x080fe20003fa6070 */
[----:B------:R-:W-:Y:S01]  /*da00*/  @!P4 VIADD R4, R4, 0x1 ;  /* 0x000000010404c836 */ /* 0x000fe20000000000 */
[-C--:B------:R-:W-:Y:S02]  /*da10*/  @!P4 IADD3 R6, PT, PT, R6, -R7.reuse, RZ ;  /* 0x800000070606c210 */ /* 0x080fe40007ffe0ff */
[-C--:B------:R-:W-:Y:S02]  /*da20*/  LOP3.LUT R3, R104, R2.reuse, RZ, 0x3c, !PT ;  /* 0x0000000268037212 */ /* 0x080fe400078e3cff */
[----:B------:R-:W-:Y:S02]  /*da30*/  ISETP.GE.U32.AND P6, PT, R6, R7, PT ;  /* 0x000000070600720c */ /* 0x000fe40003fc6070 */
[----:B------:R-:W-:Y:S02]  /*da40*/  ISETP.GE.AND P1, PT, R3, RZ, PT ;  /* 0x000000ff0300720c */ /* 0x000fe40003f26270 */
[----:B------:R-:W-:Y:S03]  /*da50*/  LOP3.LUT R3, RZ, R2, RZ, 0x33, !PT ;  /* 0x00000002ff037212 */ /* 0x000fe600078e33ff */
[----:B------:R-:W-:Y:S06]  /*da60*/  @P5 IADD3 R0, PT, PT, R0, 0x1, RZ ;  /* 0x0000000100005810 */ /* 0x000fec0007ffe0ff */
[----:B------:R-:W-:Y:S02]  /*da70*/  @P6 VIADD R4, R4, 0x1 ;  /* 0x0000000104046836 */ /* 0x000fe40000000000 */
[----:B------:R-:W-:Y:S03]  /*da80*/  @!P1 IMAD.MOV R0, RZ, RZ, -R0 ;  /* 0x000000ffff009224 */ /* 0x000fe600078e0a00 */
[----:B------:R-:W-:Y:S02]  /*da90*/  @!P3 IADD3 R4, PT, PT, -R4, RZ, RZ ;  /* 0x000000ff0404b210 */ /* 0x000fe40007ffe1ff */
[C---:B------:R-:W-:Y:S02]  /*daa0*/  SEL R0, R3.reuse, R0, !P0 ;  /* 0x0000000003007207 */ /* 0x040fe40004000000 */
[----:B------:R-:W-:Y:S02]  /*dab0*/  SEL R3, R3, R4, !P0 ;  /* 0x0000000403037207 */ /* 0x000fe40004000000 */
[CC--:B------:R-:W-:Y:S02]  /*dac0*/  LEA R4, P1, R0.reuse, R240.reuse, 0x2 ;  /* 0x000000f000047211 */ /* 0x0c0fe400078210ff */
[C---:B------:R-:W-:Y:S02]  /*dad0*/  LEA R6, P0, R3.reuse, R240, 0x2 ;  /* 0x000000f003067211 */ /* 0x040fe400078010ff */
[-C--:B------:R-:W-:Y:S01]  /*dae0*/  LEA.HI.X.SX32 R5, R0, R241.reuse, 0x2, P1 ;  /* 0x000000f100057211 */ /* 0x080fe200008f16ff */
[C---:B------:R-:W-:Y:S01]  /*daf0*/  IMAD.IADD R0, R3.reuse, 0x1, -R0 ;  /* 0x0000000103007824 */ /* 0x040fe200078e0a00 */
[----:B------:R-:W-:Y:S03]  /*db00*/  LEA.HI.X.SX32 R7, R3, R241, 0x2, P0 ;  /* 0x000000f103077211 */ /* 0x000fe600000f16ff */
[----:B------:R-:W-:Y:S01]  /*db10*/  IMAD R0, R0, R2, -0x100 ;  /* 0xffffff0000007424 */ /* 0x000fe200078e0202 */
[----:B------:R-:W4:Y:S03]  /*db20*/  LD.E R5, desc[UR6][R4.64] ;  /* 0x0000000604057980 */ /* 0x000f26000c101900 */
[-C--:B---3--:R-:W-:Y:S01]  /*db30*/  IMAD R3, R23, R0.reuse, RZ ;  /* 0x0000000017037224 */ /* 0x088fe200078e02ff */
[----:B------:R-:W-:Y:S01]  /*db40*/  SHF.R.S32.HI R2, RZ, 0x1f, R0 ;  /* 0x0000001fff027819 */ /* 0x000fe20000011400 */
[C---:B------:R-:W-:Y:S01]  /*db50*/  IMAD.WIDE.U32 R24, R22.reuse, R0, RZ ;  /* 0x0000000016187225 */ /* 0x040fe200078e00ff */
[----:B------:R-:W4:Y:S03]  /*db60*/  LD.E R4, desc[UR6][R6.64] ;  /* 0x0000000606047980 */ /* 0x000f26000c101900 */
[----:B----4-:R-:W-:Y:S02]  /*db70*/  IMAD.IADD R6, R5, 0x1, -R4 ;  /* 0x0000000105067824 */ /* 0x010fe400078e0a04 */
[----:B------:R-:W-:Y:S02]  /*db80*/  IMAD R4, R22, R2, R3 ;  /* 0x0000000216047224 */ /* 0x000fe400078e0203 */
[-C--:B------:R-:W-:Y:S01]  /*db90*/  IMAD R3, R21, R6.reuse, RZ ;  /* 0x0000000615037224 */ /* 0x080fe200078e02ff */
[----:B------:R-:W-:Y:S01]  /*dba0*/  SHF.R.S32.HI R5, RZ, 0x1f, R6 ;  /* 0x0000001fff057819 */ /* 0x000fe20000011406 */
[C---:B------:R-:W-:Y:S01]  /*dbb0*/  IMAD.WIDE.U32 R22, R20.reuse, R6, RZ ;  /* 0x0000000614167225 */ /* 0x040fe200078e00ff */
[----:B------:R-:W-:Y:S03]  /*dbc0*/  IADD3 R21, PT, PT, R25, R4, RZ ;  /* 0x0000000419157210 */ /* 0x000fe60007ffe0ff */
[----:B------:R-:W-:Y:S01]  /*dbd0*/  IMAD R3, R20, R5, R3 ;  /* 0x0000000514037224 */ /* 0x000fe200078e0203 */
[----:B------:R-:W-:Y:S03]  /*dbe0*/  MOV R20, R24 ;  /* 0x0000001800147202 */ /* 0x000fe60000000f00 */
[----:B------:R-:W-:Y:S02]  /*dbf0*/  IMAD.IADD R23, R23, 0x1, R3 ;  /* 0x0000000117177824 */ /* 0x000fe400078e0203 */
[----:B-----5:R-:W-:Y:S04]  /*dc00*/  IMAD.WIDE.U32 R20, R6, R18, R20 ;  /* 0x0000001206147225 */ /* 0x020fe800078e0014 */
[----:B------:R-:W-:Y:S01]  /*dc10*/  IMAD R6, R19, R6, RZ ;  /* 0x0000000613067224 */ /* 0x000fe200078e02ff */
[----:B------:R-:W-:Y:S01]  /*dc20*/  LEA R85, P1, R20, R85, 0x1 ;  /* 0x0000005514557211 */ /* 0x000fe200078208ff */
[----:B--2---:R-:W-:Y:S02]  /*dc30*/  IMAD R3, R17, R0, RZ ;  /* 0x0000000011037224 */ /* 0x004fe400078e02ff */
        /* <DEDUP_REMOVED lines=8> */
.L_x_2530:
[----:B------:R-:W-:Y:S05]  /*dcc0*/  BSYNC.RECONVERGENT B0 ;  /* 0x0000000000007941 */ /* 0x000fea0003800200 */
.L_x_2529:
[----:B------:R-:W-:Y:S11]  /*dcd0*/  ISETP.GT.AND P0, PT, R103, R54, PT ;  /* 0x000000366700720c */ /* 0x000ff60003f04270 */
[----:B------:R-:W-:Y:S02]  /*dce0*/  @!UPT UIADD3 URZ, UPT, UPT, URZ, URZ, URZ ;  /* 0x000000fffffff290 */ /* 0x000fe4000fffe0ff */
[----:B------:R-:W-:Y:S05]  /*dcf0*/  @P0 BRA `(.L_x_2531) ;  /* 0xffffff4c00240947 */ /* 0x000fea000383ffff */
.L_x_2460:
        /* <DEDUP_REMOVED lines=8> */
[----:B------:R-:W-:Y:S01]  /*dd80*/  IADD3 R60, PT, PT, -R60, R237, RZ ;  /* 0x000000ed3c3c7210 */ /* 0x000fe20007ffe1ff */
[----:B------:R-:W-:Y:S03]  /*dd90*/  BSSY.RECONVERGENT B0, `(.L_x_2534) ;  /* 0x000000b000007945 */ /* 0x000fe60003800200 */
[----:B------:R-:W-:-:S13]  /*dda0*/  ISETP.GE.AND P0, PT, R138, R60, PT ;  /* 0x0000003c8a00720c */ /* 0x000fda0003f06270 */
[----:B------:R-:W-:Y:S05]  /*ddb0*/  @P0 BRA `(.L_x_2535) ;  /* 0x0000000000200947 */ /* 0x000fea0003800000 */
[----:B------:R-:W-:-:S13]  /*ddc0*/  ISETP.GE.AND P0, PT, R10, R236, PT ;  /* 0x000000ec0a00720c */ /* 0x000fda0003f06270 */
[----:B------:R-:W-:Y:S05]  /*ddd0*/  @P0 BRA `(.L_x_2536) ;  /* 0x0000000000140947 */ /* 0x000fea0003800000 */
[----:B------:R-:W-:Y:S01]  /*dde0*/  @!PT LDS RZ, [RZ] ;  /* 0x00000000fffff984 */ /* 0x000fe20000000800 */
[----:B------:R-:W-:Y:S01]  /*ddf0*/  @!PT LDS RZ, [RZ] ;  /* 0x00000000fffff984 */ /* 0x000fe20000000800 */
[----:B------:R-:W-:Y:S01]  /*de00*/  @!PT LDS RZ, [RZ] ;  /* 0x00000000fffff984 */ /* 0x000fe20000000800 */
[----:B------:R1:W-:Y:S01]  /*de10*/  LDGSTS.E.BYPASS.LTC128B.128 [R45], desc[UR6][R136.64] ;  /* 0x00000000882d7fae */ /* 0x0003e2000b981a06 */
[----:B------:R-:W-:Y:S05]  /*de20*/  BRA `(.L_x_2535) ;  /* 0x0000000000047947 */ /* 0x000fea0003800000 */
.L_x_2536:
[----:B------:R2:W-:Y:S02]  /*de30*/  STS.128 [R45], RZ ;  /* 0x000000ff2d007388 */ /* 0x0005e40000000c00 */
.L_x_2535:
[----:B------:R-:W-:Y:S05]  /*de40*/  BSYNC.RECONVERGENT B0 ;  /* 0x0000000000007941 */ /* 0x000fea0003800200 */
.L_x_2534:
[----:B------:R-:W-:Y:S01]  /*de50*/  VIADD R26, R138, 0x10 ;  /* 0x000000108a1a7836 */ /* 0x000fe20000000000 */
[----:B------:R-:W-:Y:S01]  /*de60*/  LEA R2, P0, R32, R136, 0x1 ;  /* 0x0000008820027211 */ /* 0x000fe200078008ff */
[C---:B------:R-:W-:Y:S01]  /*de70*/  VIADD R27, R138.reuse, 0x20 ;  /* 0x000000208a1b7836 */ /* 0x040fe20000000000 */
[----:B------:R-:W-:Y:S01]  /*de80*/  BSSY.RECONVERGENT B0, `(.L_x_2537) ;  /* 0x000000e000007945 */ /* 0x000fe20003800200 */
[----:B----4-:R-:W-:Y:S01]  /*de90*/  VIADD R20, R138, 0x30 ;  /* 0x000000308a147836 */ /* 0x010fe20000000000 */
[-C--:B------:R-:W-:Y:S02]  /*dea0*/  ISETP.GE.AND P3, PT, R26, R60.reuse, PT ;  /* 0x0000003c1a00720c */ /* 0x080fe40003f66270 */
[-C--:B------:R-:W-:Y:S02]  /*deb0*/  ISETP.GE.AND P2, PT, R27, R60.reuse, PT ;  /* 0x0000003c1b00720c */ /* 0x080fe40003f46270 */
[----:B------:R-:W-:Y:S02]  /*dec0*/  ISETP.GE.AND P1, PT, R20, R60, PT ;  /* 0x0000003c1400720c */ /* 0x000fe40003f26270 */
[----:B------:R-:W-:-:S07]  /*ded0*/  LEA.HI.X R3, R32, R137, R34, 0x1, P0 ;  /* 0x0000008920037211 */ /* 0x000fce00000f0c22 */
[----:B------:R-:W-:Y:S05]  /*dee0*/  @P3 BRA `(.L_x_2538) ;  /* 0x00000000001c3947 */ /* 0x000fea0003800000 */
[----:B------:R-:W-:-:S13]  /*def0*/  ISETP.GE.AND P0, PT, R10, R236, PT ;  /* 0x000000ec0a00720c */ /* 0x000fda0003f06270 */
[----:B------:R3:W-:Y:S01]  /*df00*/  @P0 STS.128 [R45+0x800], RZ ;  /* 0x000800ff2d000388 */ /* 0x0007e20000000c00 */
[----:B------:R-:W-:Y:S05]  /*df10*/  @P0 BRA `(.L_x_2538) ;  /* 0x0000000000100947 */ /* 0x000fea0003800000 */
[----:B------:R-:W-:Y:S01]  /*df20*/  @!PT LDS RZ, [RZ] ;  /* 0x00000000fffff984 */ /* 0x000fe20000000800 */
[----:B------:R-:W-:Y:S01]  /*df30*/  @!PT LDS RZ, [RZ] ;  /* 0x00000000fffff984 */ /* 0x000fe20000000800 */
[----:B------:R-:W-:Y:S01]  /*df40*/  @!PT LDS RZ, [RZ] ;  /* 0x00000000fffff984 */ /* 0x000fe20000000800 */
[----:B------:R4:W-:Y:S02]  /*df50*/  LDGSTS.E.BYPASS.LTC128B.128 [R45+0x800], desc[UR6][R2.64] ;  /* 0x00800000022d7fae */ /* 0x0009e4000b981a06 */
.L_x_2538:
[----:B------:R-:W-:Y:S05]  /*df60*/  BSYNC.RECONVERGENT B0 ;  /* 0x0000000000007941 */ /* 0x000fea0003800200 */
.L_x_2537:
[----:B------:R-:W-:Y:S04]  /*df70*/  BSSY.RECONVERGENT B0, `(.L_x_2539) ;  /* 0x000000b000007945 */ /* 0x000fe80003800200 */
        /* <DEDUP_REMOVED lines=10> */
.L_x_2540:
[----:B------:R-:W-:Y:S05]  /*e020*/  BSYNC.RECONVERGENT B0 ;  /* 0x0000000000007941 */ /* 0x000fea0003800200 */
.L_x_2539:
[----:B------:R-:W-:Y:S05]  /*e030*/  @P1 BRA `(.L_x_2541) ;  /* 0x0000002800d01947 */ /* 0x000fea0003800000 */
[----:B------:R-:W-:-:S13]  /*e040*/  ISETP.GE.AND P0, PT, R10, R236, PT ;  /* 0x000000ec0a00720c */ /* 0x000fda0003f06270 */
        /* <DEDUP_REMOVED lines=9> */
.L_x_2533:
[----:B------:R-:W2:Y:S01]  /*e0e0*/  LD.E.64 R2, desc[UR6][R164.64+0xf0] ;  /* 0x0000f006a4027980 */ /* 0x000ea2000c101b00 */
[----:B------:R-:W-:-:S03]  /*e0f0*/  IMAD.MOV.U32 R4, RZ, RZ, RZ ;  /* 0x000000ffff047224 */ /* 0x000fc600078e00ff */
[----:B------:R-:W5:Y:S04]  /*e100*/  LD.E.64 R30, desc[UR6][R164.64+0x148] ;  /* 0x00014806a41e7980 */ /* 0x000f68000c101b00 */
[----:B------:R-:W5:Y:S01]  /*e110*/  LD.E.64 R28, desc[UR6][R164.64+0x150] ;  /* 0x00015006a41c7980 */ /* 0x000f62000c101b00 */
[----:B--2---:R-:W-:-:S04]  /*e120*/  ISETP.NE.U32.AND P1, PT, R2, RZ, PT ;  /* 0x000000ff0200720c */ /* 0x004fc80003f25070 */
[----:B------:R-:W-:-:S13]  /*e130*/  ISETP.NE.AND.EX P1, PT, R3, RZ, PT, P1 ;  /* 0x000000ff0300720c */ /* 0x000fda0003f25310 */
[----:B------:R-:W-:-:S05]  /*e140*/  @P1 IADD3 R2, P0, PT, R2, R58, RZ ;  /* 0x0000003a02021210 */ /* 0x000fca0007f1e0ff */
[----:B------:R-:W-:-:S05]  /*e150*/  @P1 IMAD.X R3, R3, 0x1, R57, P0 ;  /* 0x0000000103031824 */ /* 0x000fca00000e0639 */
[----:B------:R1:W2:Y:S04]  /*e160*/  @P1 LD.E R4, desc[UR6][R2.64] ;  /* 0x0000000602041980 */ /* 0x0002a8000c101900 */
[----:B------:R-:W3:Y:S01]  /*e170*/  LD.E.U8 R3, desc[UR6][R164.64+0x1b3] ;  /* 0x0001b306a4037980 */ /* 0x000ee2000c101100 */
[----:B-1----:R-:W-:-:S04]  /*e180*/  LEA.HI R2, R0, R0, RZ, 0x1 ;  /* 0x0000000000027211 */ /* 0x002fc800078f08ff */
[----:B------:R-:W-:-:S05]  /*e190*/  SHF.R.S32.HI R2, RZ, 0x1, R2 ;  /* 0x00000001ff027819 */ /* 0x000fca0000011402 */
[----:B------:R-:W-:-:S04]  /*e1a0*/  IMAD R9, R138, R2, R59 ;  /* 0x000000028a097224 */ /* 0x000fc800078e023b */
[----:B------:R-:W-:Y:S02]  /*e1b0*/  IMAD.IADD R59, R59, 0x1, R9 ;  /* 0x000000013b3b7824 */ /* 0x000fe400078e0209 */
[----:B------:R-:W-:Y:S01]  /*e1c0*/  IMAD.SHL.U32 R27, R2, 0x10, RZ ;  /* 0x00000010021b7824 */ /* 0x000fe200078e00ff */
[----:B--2---:R-:W-:-:S05]  /*e1d0*/  IADD3 R4, PT, PT, R4, R56, R60 ;  /* 0x0000003804047210 */ /* 0x004fca0007ffe03c */
[----:B------:R-:W-:-:S05]  /*e1e0*/  IMAD R8, R4, R2, RZ ;  /* 0x0000000204087224 */ /* 0x000fca00078e02ff */
[C---:B------:R-:W-:Y:S02]  /*e1f0*/  IADD3 R16, P1, PT, R8.reuse, R9, RZ ;  /* 0x0000000908107210 */ /* 0x040fe40007f3e0ff */
[----:B---3--:R-:W-:Y:S02]  /*e200*/  ISETP.NE.AND P2, PT, R3, RZ, PT ;  /* 0x000000ff0300720c */ /* 0x008fe40003f45270 */
[----:B------:R-:W-:Y:S02]  /*e210*/  SHF.R.S32.HI R3, RZ, 0x1f, R8 ;  /* 0x0000001fff037819 */ /* 0x000fe40000011408 */
[----:B------:R-:W-:Y:S02]  /*e220*/  IADD3 R8, P0, PT, R8, R59, RZ ;  /* 0x0000003b08087210 */ /* 0x000fe40007f1e0ff */
[-C--:B------:R-:W-:Y:S02]  /*e230*/  LEA.HI.X.SX32 R9, R9, R3.reuse, 0x1, P1 ;  /* 0x0000000309097211 */ /* 0x080fe400008f0eff */
[----:B------:R-:W-:-:S05]  /*e240*/  LEA.HI.X.SX32 R3, R59, R3, 0x1, P0 ;  /* 0x000000033b037211 */ /* 0x000fca00000f0eff */
[----:B------:R-:W-:Y:S05]  /*e250*/  @!P2 BRA `(.L_x_2542) ;  /* 0x000000100024a947 */ /* 0x000fea0003800000 */
[----:B------:R1:W5:Y:S01]  /*e260*/  LD.E R3, desc[UR6][R164.64+0xc0] ;  /* 0x0000c006a4037980 */ /* 0x000362000c101900 */
[----:B------:R-:W-:Y:S01]  /*e270*/  IADD3 R60, PT, PT, -R60, R237, RZ ;  /* 0x000000ed3c3c7210 */ /* 0x000fe20007ffe1ff */
[----:B------:R-:W-:Y:S03]  /*e280*/  BSSY.RECONVERGENT B1, `(.L_x_2543) ;  /* 0x000003f000017945 */ /* 0x000fe60003800200 */
[----:B------:R-:W-:-:S13]  /*e290*/  ISETP.GE.AND P0, PT, R138, R60, PT ;  /* 0x0000003c8a00720c */ /* 0x000fda0003f06270 */
[----:B------:R-:W-:Y:S05]  /*e2a0*/  @P0 BRA `(.L_x_2544) ;  /* 0x0000000000f00947 */ /* 0x000fea0003800000 */
        /* <DEDUP_REMOVED lines=8> */
[C---:B------:R-:W-:Y:S02]  /*e330*/  SHF.L.U32 R5, R16.reuse, 0x1, RZ ;  /* 0x0000000110057819 */ /* 0x040fe400000006ff */
[----:B------:R-:W-:Y:S02]  /*e340*/  SHF.L.U64.HI R4, R16, 0x1, R9 ;  /* 0x0000000110047819 */ /* 0x000fe40000010209 */
[-C--:B----4-:R-:W-:Y:S02]  /*e350*/  IADD3 R18, P0, PT, R28, R5.reuse, RZ ;  /* 0x000000051c127210 */ /* 0x090fe40007f1e0ff */
[----:B------:R-:W-:-:S03]  /*e360*/  IADD3 R6, P1, PT, R30, R5, RZ ;  /* 0x000000051e067210 */ /* 0x000fc60007f3e0ff */
[----:B------:R-:W-:Y:S01]  /*e370*/  IMAD.X R19, R29, 0x1, R4, P0 ;  /* 0x000000011d137824 */ /* 0x000fe200000e0604 */
[----:B------:R-:W-:-:S04]  /*e380*/  IADD3.X R7, PT, PT, R31, R4, RZ, P1, !PT ;  /* 0x000000041f077210 */ /* 0x000fc80000ffe4ff */
[----:B------:R-:W2:Y:S04]  /*e390*/  LD.E.64 R4, desc[UR6][R18.64] ;  /* 0x0000000612047980 */ /* 0x000ea8000c101b00 */
[----:B------:R-:W3:Y:S01]  /*e3a0*/  LD.E.64 R6, desc[UR6][R6.64] ;  /* 0x0000000606067980 */ /* 0x000ee2000c101b00 */
[C---:B-----5:R-:W-:Y:S01]  /*e3b0*/  SHF.L.U32 R22, R15.reuse, 0x10, RZ ;  /* 0x000000100f167819 */ /* 0x060fe200000006ff */
[C---:B------:R-:W-:Y:S01]  /*e3c0*/  IMAD.U32 R23, R14.reuse, 0x10000, RZ ;  /* 0x000100000e177824 */ /* 0x040fe200078e00ff */
[----:B------:R-:W-:Y:S02]  /*e3d0*/  LOP3.LUT R21, R15, 0xffff0000, RZ, 0xc0, !PT ;  /* 0xffff00000f157812 */ /* 0x000fe400078ec0ff */
[----:B------:R-:W-:Y:S02]  /*e3e0*/  LOP3.LUT R8, R13, 0xffff0000, RZ, 0xc0, !PT ;  /* 0xffff00000d087812 */ /* 0x000fe400078ec0ff */
[----:B------:R-:W-:-:S02]  /*e3f0*/  LOP3.LUT R25, R14, 0xffff0000, RZ, 0xc0, !PT ;  /* 0xffff00000e197812 */ /* 0x000fc400078ec0ff */
[----:B------:R-:W-:Y:S01]  /*e400*/  SHF.L.U32 R17, R13, 0x10, RZ ;  /* 0x000000100d117819 */ /* 0x000fe200000006ff */
[C---:B------:R-:W-:Y:S01]  /*e410*/  IMAD.U32 R13, R12.reuse, 0x10000, RZ ;  /* 0x000100000c0d7824 */ /* 0x040fe200078e00ff */
[----:B------:R-:W-:Y:S02]  /*e420*/  LOP3.LUT R24, R12, 0xffff0000, RZ, 0xc0, !PT ;  /* 0xffff00000c187812 */ /* 0x000fe400078ec0ff */
[----:B--2---:R-:W-:Y:S02]  /*e430*/  LOP3.LUT R15, R5, 0xffff0000, RZ, 0xc0, !PT ;  /* 0xffff0000050f7812 */ /* 0x004fe400078ec0ff */
[----:B------:R-:W-:Y:S02]  /*e440*/  LOP3.LUT R18, R4, 0xffff0000, RZ, 0xc0, !PT ;  /* 0xffff000004127812 */ /* 0x000fe400078ec0ff */
[----:B---3--:R-:W-:Y:S01]  /*e450*/  LOP3.LUT R19, R7, 0xffff0000, RZ, 0xc0, !PT ;  /* 0xffff000007137812 */ /* 0x008fe200078ec0ff */
[C---:B------:R-:W-:Y:S01]  /*e460*/  FMUL.FTZ R14, R21.reuse, R15 ;  /* 0x0000000f150e7220 */ /* 0x040fe20000410000 */
[----:B------:R-:W-:Y:S01]  /*e470*/  LOP3.LUT R20, R6, 0xffff0000, RZ, 0xc0, !PT ;  /* 0xffff000006147812 */ /* 0x000fe200078ec0ff */
[----:B------:R-:W-:Y:S01]  /*e480*/  FMUL.FTZ R12, R8, R18 ;  /* 0x00000012080c7220 */ /* 0x000fe20000410000 */
[----:B------:R-:W-:Y:S01]  /*e490*/  SHF.L.U32 R4, R4, 0x10, RZ ;  /* 0x0000001004047819 */ /* 0x000fe200000006ff */
[----:B------:R-:W-:Y:S01]  /*e4a0*/  FMUL.FTZ R21, R21, R19 ;  /* 0x0000001315157220 */ /* 0x000fe20000410000 */
[----:B------:R-:W-:-:S02]  /*e4b0*/  IMAD.U32 R6, R6, 0x10000, RZ ;  /* 0x0001000006067824 */ /* 0x000fc400078e00ff */
[----:B------:R-:W-:Y:S01]  /*e4c0*/  FMUL.FTZ R8, R8, R20 ;  /* 0x0000001408087220 */ /* 0x000fe20000410000 */
[----:B------:R-:W-:Y:S01]  /*e4d0*/  SHF.L.U32 R5, R5, 0x10, RZ ;  /* 0x0000001005057819 */ /* 0x000fe200000006ff */
[----:B------:R-:W-:Y:S02]  /*e4e0*/  IMAD.U32 R7, R7, 0x10000, RZ ;  /* 0x0001000007077824 */ /* 0x000fe400078e00ff */
[----:B------:R-:W-:Y:S01]  /*e4f0*/  FFMA.FTZ R21, R22, R15, R21 ;  /* 0x0000000f16157223 */ /* 0x000fe20000010015 */
[C---:B------:R-:W-:Y:S01]  /*e500*/  FMUL.FTZ R15, R24.reuse, R4 ;  /* 0x00000004180f7220 */ /* 0x040fe20000410000 */
[C---:B------:R-:W-:Y:S01]  /*e510*/  FFMA.FTZ R12, R17.reuse, R20, -R12 ;  /* 0x00000014110c7223 */ /* 0x040fe2000001080c */
[----:B------:R-:W-:Y:S01]  /*e520*/  FFMA.FTZ R8, R17, R18, R8 ;  /* 0x0000001211087223 */ /* 0x000fe20000010008 */
[-C--:B------:R-:W-:Y:S01]  /*e530*/  FMUL.FTZ R24, R24, R6.reuse ;  /* 0x0000000618187220 */ /* 0x080fe20000410000 */
[C---:B------:R-:W-:Y:S01]  /*e540*/  FMUL.FTZ R17, R25.reuse, R5 ;  /* 0x0000000519117220 */ /* 0x040fe20000410000 */
[----:B------:R-:W-:Y:S01]  /*e550*/  FMUL.FTZ R25, R25, R7 ;  /* 0x0000000719197220 */ /* 0x000fe20000410000 */
[C---:B------:R-:W-:Y:S01]  /*e560*/  FFMA.FTZ R15, R13.reuse, R6, -R15 ;  /* 0x000000060d0f7223 */ /* 0x040fe2000001080f */
[----:B------:R-:W-:Y:S01]  /*e570*/  FFMA.FTZ R24, R13, R4, R24 ;  /* 0x000000040d187223 */ /* 0x000fe20000010018 */
[----:B------:R-:W-:Y:S01]  /*e580*/  FFMA.FTZ R14, R22, R19, -R14 ;  /* 0x00000013160e7223 */ /* 0x000fe2000001080e */
[C---:B------:R-:W-:Y:S01]  /*e590*/  FFMA.FTZ R17, R23.reuse, R7, -R17 ;  /* 0x0000000717117223 */ /* 0x040fe20000010811 */
[----:B------:R-:W-:Y:S01]  /*e5a0*/  FFMA.FTZ R25, R23, R5, R25 ;  /* 0x0000000517197223 */ /* 0x000fe20000010019 */
[----:B------:R-:W-:-:S02]  /*e5b0*/  F2FP.BF16.F32.PACK_AB R12, R8, R12 ;  /* 0x0000000c080c723e */ /* 0x000fc400000010ff */
[----:B------:R-:W-:Y:S02]  /*e5c0*/  F2FP.BF16.F32.PACK_AB R15, R24, R15 ;  /* 0x0000000f180f723e */ /* 0x000fe400000010ff */
[----:B------:R-:W-:Y:S02]  /*e5d0*/  F2FP.BF16.F32.PACK_AB R14, R21, R14 ;  /* 0x0000000e150e723e */ /* 0x000fe400000010ff */
[----:B------:R-:W-:Y:S02]  /*e5e0*/  F2FP.BF16.F32.PACK_AB R17, R25, R17 ;  /* 0x000000111911723e */ /* 0x000fe400000010ff */
[----:B------:R-:W-:Y:S01]  /*e5f0*/  MOV R13, R12 ;  /* 0x0000000c000d7202 */ /* 0x000fe20000000f00 */
[----:B------:R-:W-:Y:S01]  /*e600*/  IMAD.MOV.U32 R12, RZ, RZ, R15 ;  /* 0x000000ffff0c7224 */ /* 0x000fe200078e000f */
[----:B------:R-:W-:Y:S01]  /*e610*/  MOV R15, R14 ;  /* 0x0000000e000f7202 */ /* 0x000fe20000000f00 */
[----:B------:R-:W-:Y:S02]  /*e620*/  IMAD.MOV.U32 R14, RZ, RZ, R17 ;  /* 0x000000ffff0e7224 */ /* 0x000fe400078e0011 */
.L_x_2547:
[----:B------:R-:W-:Y:S05]  /*e630*/  BSYNC.RECONVERGENT B0 ;  /* 0x0000000000007941 */ /* 0x000fea0003800200 */
.L_x_2546:
[----:B-----5:R3:W-:Y:S01]  /*e640*/  STS.128 [R45], R12 ;  /* 0x0000000c2d007388 */ /* 0x0207e20000000c00 */
[----:B------:R-:W-:Y:S05]  /*e650*/  BRA `(.L_x_2544) ;  /* 0x0000000000047947 */ /* 0x000fea0003800000 */
.L_x_2545:
[----:B------:R2:W-:Y:S02]  /*e660*/  STS.128 [R45], RZ ;  /* 0x000000ff2d007388 */ /* 0x0005e40000000c00 */
.L_x_2544:
[----:B------:R-:W-:Y:S05]  /*e670*/  BSYNC.RECONVERGENT B1 ;  /* 0x0000000000017941 */ /* 0x000fea0003800200 */
.L_x_2543:
[----:B------:R-:W-:Y:S01]  /*e680*/  VIADD R26, R138, 0x10 ;  /* 0x000000108a1a7836 */ /* 0x000fe20000000000 */
[----:B----4-:R-:W-:Y:S01]  /*e690*/  LEA R18, P0, R32, R136, 0x1 ;  /* 0x0000008820127211 */ /* 0x010fe200078008ff */
[----:B------:R-:W-:Y:S03]  /*e6a0*/  BSSY.RECONVERGENT B1, `(.L_x_2548) ;  /* 0x000003f000017945 */ /* 0x000fe60003800200 */
[----:B------:R-:W-:Y:S02]  /*e6b0*/  ISETP.GE.AND P1, PT, R26, R60, PT ;  /* 0x0000003c1a00720c */ /* 0x000fe40003f26270 */
[----:B------:R-:W-:-:S11]  /*e6c0*/  LEA.HI.X R19, R32, R137, R34, 0x1, P0 ;  /* 0x0000008920137211 */ /* 0x000fd600000f0c22 */
[----:B------:R-:W-:Y:S05]  /*e6d0*/  @P1 BRA `(.L_x_2549) ;  /* 0x0000000000ec1947 */ /* 0x000fea0003800000 */
[----:B-----5:R-:W-:-:S13]  /*e6e0*/  ISETP.GE.AND P0, PT, R10, R3, PT ;  /* 0x000000030a00720c */ /* 0x020fda0003f06270 */
[----:B------:R4:W-:Y:S01]  /*e6f0*/  @P0 STS.128 [R45+0x800], RZ ;  /* 0x000800ff2d000388 */ /* 0x0009e20000000c00 */
[----:B------:R-:W-:Y:S05]  /*e700*/  @P0 BRA `(.L_x_2549) ;  /* 0x0000000000e00947 */ /* 0x000fea0003800000 */
[----:B---3--:R3:W5:Y:S01]  /*e710*/  LD.E.128 R12, desc[UR6][R18.64] ;  /* 0x00000006120c7980 */ /* 0x008762000c101d00 */
[----:B------:R-:W-:Y:S01]  /*e720*/  ISETP.GE.AND P0, PT, R10, R0, PT ;  /* 0x000000000a00720c */ /* 0x000fe20003f06270 */
[----:B------:R-:W-:-:S12]  /*e730*/  BSSY.RECONVERGENT B0, `(.L_x_2550) ;  /* 0x0000034000007945 */ /* 0x000fd80003800200 */
[----:B------:R-:W-:Y:S05]  /*e740*/  @P0 BRA `(.L_x_2551) ;  /* 0x0000000000c80947 */ /* 0x000fea0003800000 */
[----:B------:R-:W-:-:S04]  /*e750*/  IADD3 R4, P0, PT, R27, R16, RZ ;  /* 0x000000101b047210 */ /* 0x000fc80007f1e0ff */
[----:B------:R-:W-:Y:S01]  /*e760*/  LEA.HI.X.SX32 R27, R27, R9, 0x1, P0 ;  /* 0x000000091b1b7211 */ /* 0x000fe200000f0eff */
[----:B------:R-:W-:-:S03]  /*e770*/  IMAD.SHL.U32 R5, R4, 0x2, RZ ;  /* 0x0000000204057824 */ /* 0x000fc600078e00ff */
[----:B------:R-:W-:Y:S02]  /*e780*/  SHF.L.U64.HI R27, R4, 0x1, R27 ;  /* 0x00000001041b7819 */ /* 0x000fe4000001021b */
[-C--:B------:R-:W-:Y:S02]  /*e790*/  IADD3 R4, P0, PT, R28, R5.reuse, RZ ;  /* 0x000000051c047210 */ /* 0x080fe40007f1e0ff */
[----:B------:R-:W-:-:S03]  /*e7a0*/  IADD3 R6, P1, PT, R30, R5, RZ ;  /* 0x000000051e067210 */ /* 0x000fc60007f3e0ff */
[----:B------:R-:W-:Y:S01]  /*e7b0*/  IMAD.X R5, R29, 0x1, R27, P0 ;  /* 0x000000011d057824 */ /* 0x000fe200000e061b */
[----:B------:R-:W-:-:S05]  /*e7c0*/  IADD3.X R7, PT, PT, R31, R27, RZ, P1, !PT ;  /* 0x0000001b1f077210 */ /* 0x000fca0000ffe4ff */
[----:B------:R-:W2:Y:S04]  /*e7d0*/  LD.E.64 R4, desc[UR6][R4.64] ;  /* 0x0000000604047980 */ /* 0x000ea8000c101b00 */
[----:B------:R-:W4:Y:S01]  /*e7e0*/  LD.E.64 R6, desc[UR6][R6.64] ;  /* 0x0000000606067980 */ /* 0x000f22000c101b00 */
        /* <DEDUP_REMOVED lines=10> */
[----:B----4-:R-:W-:Y:S01]  /*e890*/  LOP3.LUT R21, R7, 0xffff0000, RZ, 0xc0, !PT ;  /* 0xffff000007157812 */ /* 0x010fe200078ec0ff */
        /* <DEDUP_REMOVED lines=10> */
[----:B------:R-:W-:Y:S01]  /*e940*/  FMUL.FTZ R15, R27, R4 ;  /* 0x000000041b0f7220 */ /* 0x000fe20000410000 */
        /* <DEDUP_REMOVED lines=18> */
.L_x_2551:
[----:B------:R-:W-:Y:S05]  /*ea70*/  BSYNC.RECONVERGENT B0 ;  /* 0x0000000000007941 */ /* 0x000fea0003800200 */
.L_x_2550:
[----:B-----5:R1:W-:Y:S02]  /*ea80*/  STS.128 [R45+0x800], R12 ;  /* 0x0008000c2d007388 */ /* 0x0203e40000000c00 */
.L_x_2549:
[----:B------:R-:W-:Y:S05]  /*ea90*/  BSYNC.RECONVERGENT B1 ;  /* 0x0000000000017941 */ /* 0x000fea0003800200 */
.L_x_2548:
[----:B------:R-:W-:Y:S01]  /*eaa0*/  IADD3 R27, PT, PT, R138, 0x20, RZ ;  /* 0x000000208a1b7810 */ /* 0x000fe20007ffe0ff */
[----:B------:R-:W-:Y:S03]  /*eab0*/  BSSY.RECONVERGENT B1, `(.L_x_2552) ;  /* 0x0000041000017945 */ /* 0x000fe60003800200 */
[----:B------:R-:W-:-:S13]  /*eac0*/  ISETP.GE.AND P0, PT, R27, R60, PT ;  /* 0x0000003c1b00720c */ /* 0x000fda0003f06270 */
[----:B------:R-:W-:Y:S05]  /*ead0*/  @P0 BRA `(.L_x_2553) ;  /* 0x0000000000f80947 */ /* 0x000fea0003800000 */
[----:B-----5:R-:W-:-:S13]  /*eae0*/  ISETP.GE.AND P0, PT, R10, R3, PT ;  /* 0x000000030a00720c */ /* 0x020fda0003f06270 */
[----:B------:R1:W-:Y:S01]  /*eaf0*/  @P0 STS.128 [R45+0x1000], RZ ;  /* 0x001000ff2d000388 */ /* 0x0003e20000000c00 */
[----:B------:R-:W-:Y:S05]  /*eb00*/  @P0 BRA `(.L_x_2553) ;  /* 0x0000000000ec0947 */ /* 0x000fea0003800000 */
[----:B-1-3--:R-:W-:-:S04]  /*eb10*/  LEA R12, P0, R144, R18, 0x5 ;  /* 0x00000012900c7211 */ /* 0x00afc800078028ff */
[----:B------:R-:W-:-:S06]  /*eb20*/  LEA.HI.X R13, R144, R19, R145, 0x5, P0 ;  /* 0x00000013900d7211 */ /* 0x000fcc00000f2c91 */
[----:B------:R-:W5:Y:S01]  /*eb30*/  LD.E.128 R12, desc[UR6][R12.64] ;  /* 0x000000060c0c7980 */ /* 0x000f62000c101d00 */
[----:B------:R-:W-:Y:S01]  /*eb40*/  ISETP.GE.AND P0, PT, R10, R0, PT ;  /* 0x000000000a00720c */ /* 0x000fe20003f06270 */
[----:B------:R-:W-:-:S12]  /*eb50*/  BSSY.RECONVERGENT B0, `(.L_x_2554) ;  /* 0x0000035000007945 */ /* 0x000fd80003800200 */
[----:B------:R-:W-:Y:S05]  /*eb60*/  @P0 BRA `(.L_x_2555) ;  /* 0x0000000000cc0947 */ /* 0x000fea0003800000 */
[----:B------:R-:W-:-:S05]  /*eb70*/  IMAD.SHL.U32 R4, R2, 0x20, RZ ;  /* 0x0000002002047824 */ /* 0x000fca00078e00ff */
[----:B------:R-:W-:-:S04]  /*eb80*/  IADD3 R5, P0, PT, R4, R16, RZ ;  /* 0x0000001004057210 */ /* 0x000fc80007f1e0ff */
[----:B------:R-:W-:Y:S01]  /*eb90*/  LEA.HI.X.SX32 R4, R4, R9, 0x1, P0 ;  /* 0x0000000904047211 */ /* 0x000fe200000f0eff */
[----:B------:R-:W-:-:S03]  /*eba0*/  IMAD.SHL.U32 R6, R5, 0x2, RZ ;  /* 0x0000000205067824 */ /* 0x000fc600078e00ff */
[----:B------:R-:W-:Y:S02]  /*ebb0*/  SHF.L.U64.HI R4, R5, 0x1, R4 ;  /* 0x0000000105047819 */ /* 0x000fe40000010204 */
[-C--:B------:R-:W-:Y:S02]  /*ebc0*/  IADD3 R20, P1, PT, R30, R6.reuse, RZ ;  /* 0x000000061e147210 */ /* 0x080fe40007f3e0ff */
[----:B------:R-:W-:Y:S02]  /*ebd0*/  IADD3 R6, P0, PT, R28, R6, RZ ;  /* 0x000000061c067210 */ /* 0x000fe40007f1e0ff */
[----:B------:R-:W-:-:S03]  /*ebe0*/  IADD3.X R21, PT, PT, R31, R4, RZ, P1, !PT ;  /* 0x000000041f157210 */ /* 0x000fc60000ffe4ff */
[----:B------:R-:W-:-:S05]  /*ebf0*/  IMAD.X R7, R29, 0x1, R4, P0 ;  /* 0x000000011d077824 */ /* 0x000fca00000e0604 */
[----:B------:R-:W3:Y:S04]  /*ec00*/  LD.E.64 R4, desc[UR6][R6.64] ;  /* 0x0000000606047980 */ /* 0x000ee8000c101b00 */
[----:B------:R1:W2:Y:S01]  /*ec10*/  LD.E.64 R6, desc[UR6][R20.64] ;  /* 0x0000000614067980 */ /* 0x0002a2000c101b00 */
        /* <DEDUP_REMOVED lines=8> */
[----:B---3--:R-:W-:Y:S02]  /*eca0*/  LOP3.LUT R15, R5, 0xffff0000, RZ, 0xc0, !PT ;  /* 0xffff0000050f7812 */ /* 0x008fe400078ec0ff */
[C---:B-1----:R-:W-:Y:S02]  /*ecb0*/  LOP3.LUT R20, R4.reuse, 0xffff0000, RZ, 0xc0, !PT ;  /* 0xffff000004147812 */ /* 0x042fe400078ec0ff */
[----:B------:R-:W-:Y:S01]  /*ecc0*/  SHF.L.U32 R4, R4, 0x10, RZ ;  /* 0x0000001004047819 */ /* 0x000fe200000006ff */
[----:B------:R-:W-:Y:S01]  /*ecd0*/  FMUL.FTZ R14, R23, R15 ;  /* 0x0000000f170e7220 */ /* 0x000fe20000410000 */
[----:B------:R-:W-:Y:S01]  /*ece0*/  SHF.L.U32 R5, R5, 0x10, RZ ;  /* 0x0000001005057819 */ /* 0x000fe200000006ff */
[----:B------:R-:W-:Y:S01]  /*ecf0*/  FMUL.FTZ R12, R8, R20 ;  /* 0x00000014080c7220 */ /* 0x000fe20000410000 */
[C---:B--2---:R-:W-:Y:S01]  /*ed00*/  LOP3.LUT R21, R7.reuse, 0xffff0000, RZ, 0xc0, !PT ;  /* 0xffff000007157812 */ /* 0x044fe200078ec0ff */
[----:B------:R-:W-:Y:S01]  /*ed10*/  IMAD.U32 R7, R7, 0x10000, RZ ;  /* 0x0001000007077824 */ /* 0x000fe200078e00ff */
[C---:B------:R-:W-:Y:S01]  /*ed20*/  LOP3.LUT R22, R6.reuse, 0xffff0000, RZ, 0xc0, !PT ;  /* 0xffff000006167812 */ /* 0x040fe200078ec0ff */
[----:B------:R-:W-:-:S02]  /*ed30*/  IMAD.U32 R6, R6, 0x10000, RZ ;  /* 0x0001000006067824 */ /* 0x000fc400078e00ff */
[-C--:B------:R-:W-:Y:S01]  /*ed40*/  FMUL.FTZ R23, R23, R21.reuse ;  /* 0x0000001517177220 */ /* 0x080fe20000410000 */
[----:B------:R-:W-:Y:S01]  /*ed50*/  FFMA.FTZ R14, R24, R21, -R14 ;  /* 0x00000015180e7223 */ /* 0x000fe2000001080e */
[-C--:B------:R-:W-:Y:S01]  /*ed60*/  FMUL.FTZ R8, R8, R22.reuse ;  /* 0x0000001608087220 */ /* 0x080fe20000410000 */
[C---:B------:R-:W-:Y:S01]  /*ed70*/  FFMA.FTZ R12, R17.reuse, R22, -R12 ;  /* 0x00000016110c7223 */ /* 0x040fe2000001080c */
[----:B------:R-:W-:Y:S01]  /*ed80*/  FFMA.FTZ R23, R24, R15, R23 ;  /* 0x0000000f18177223 */ /* 0x000fe20000010017 */
[C---:B------:R-:W-:Y:S01]  /*ed90*/  FMUL.FTZ R15, R32.reuse, R4 ;  /* 0x00000004200f7220 */ /* 0x040fe20000410000 */
[----:B------:R-:W-:Y:S01]  /*eda0*/  FMUL.FTZ R32, R32, R6 ;  /* 0x0000000620207220 */ /* 0x000fe20000410000 */
[----:B------:R-:W-:Y:S01]  /*edb0*/  FFMA.FTZ R8, R17, R20, R8 ;  /* 0x0000001411087223 */ /* 0x000fe20000010008 */
[C---:B------:R-:W-:Y:S01]  /*edc0*/  FMUL.FTZ R17, R34.reuse, R5 ;  /* 0x0000000522117220 */ /* 0x040fe20000410000 */
[-C--:B------:R-:W-:Y:S01]  /*edd0*/  FMUL.FTZ R34, R34, R7.reuse ;  /* 0x0000000722227220 */ /* 0x080fe20000410000 */
[C---:B------:R-:W-:Y:S01]  /*ede0*/  FFMA.FTZ R15, R13.reuse, R6, -R15 ;  /* 0x000000060d0f7223 */ /* 0x040fe2000001080f */
[----:B------:R-:W-:Y:S01]  /*edf0*/  FFMA.FTZ R32, R13, R4, R32 ;  /* 0x000000040d207223 */ /* 0x000fe20000010020 */
        /* <DEDUP_REMOVED lines=8> */
[----:B------:R-:W-:Y:S02]  /*ee80*/  MOV R15, R14 ;  /* 0x0000000e000f7202 */ /* 0x000fe40000000f00 */
[----:B------:R-:W-:-:S02]  /*ee90*/  MOV R14, R17 ;  /* 0x00000011000e7202 */ /* 0x000fc40000000f00 */
.L_x_2555:
[----:B------:R-:W-:Y:S05]  /*eea0*/  BSYNC.RECONVERGENT B0 ;  /* 0x0000000000007941 */ /* 0x000fea0003800200 */
.L_x_2554:
[----:B-----5:R1:W-:Y:S02]  /*eeb0*/  STS.128 [R45+0x1000], R12 ;  /* 0x0010000c2d007388 */ /* 0x0203e40000000c00 */
.L_x_2553:
[----:B------:R-:W-:Y:S05]  /*eec0*/  BSYNC.RECONVERGENT B1 ;  /* 0x0000000000017941 */ /* 0x000fea0003800200 */
.L_x_2552:
[----:B------:R-:W-:-:S04]  /*eed0*/  IADD3 R20, PT, PT, R138, 0x30, RZ ;  /* 0x000000308a147810 */ /* 0x000fc80007ffe0ff */
        /* <DEDUP_REMOVED lines=11> */
[----:B------:R-:W-:-:S05]  /*ef90*/  IMAD R2, R2, 0x30, RZ ;  /* 0x0000003002027824 */ /* 0x000fca00078e02ff */
[----:B------:R-:W-:-:S04]  /*efa0*/  IADD3 R16, P0, PT, R2, R16, RZ ;  /* 0x0000001002107210 */ /* 0x000fc80007f1e0ff */
[----:B------:R-:W-:Y:S02]  /*efb0*/  LEA.HI.X.SX32 R2, R2, R9, 0x1, P0 ;  /* 0x0000000902027211 */ /* 0x000fe400000f0eff */
[C---:B------:R-:W-:Y:S02]  /*efc0*/  SHF.L.U32 R0, R16.reuse, 0x1, RZ ;  /* 0x0000000110007819 */ /* 0x040fe400000006ff */
[----:B------:R-:W-:Y:S02]  /*efd0*/  SHF.L.U64.HI R2, R16, 0x1, R2 ;  /* 0x0000000110027819 */ /* 0x000fe40000010202 */
[-C--:B------:R-:W-:Y:S02]  /*efe0*/  IADD3 R4, P1, PT, R30, R0.reuse, RZ ;  /* 0x000000001e047210 */ /* 0x080fe40007f3e0ff */
[----:B------:R-:W-:Y:S02]  /*eff0*/  IADD3 R6, P0, PT, R28, R0, RZ ;  /* 0x000000001c067210 */ /* 0x000fe40007f1e0ff */
[----:B------:R-:W-:-:S03]  /*f000*/  IADD3.X R5, PT, PT, R31, R2, RZ, P1, !PT ;  /* 0x000000021f057210 */ /* 0x000fc60000ffe4ff */
[----:B------:R-:W-:-:S03]  /*f010*/  IMAD.X R7, R29, 0x1, R2, P0 ;  /* 0x000000011d077824 */ /* 0x000fc600000e0602 */
[----:B------:R-:W3:Y:S04]  /*f020*/  LD.E.64 R4, desc[UR6][R4.64] ;  /* 0x0000000604047980 */ /* 0x000ee8000c101b00 */
[----:B------:R1:W2:Y:S01]  /*f030*/  LD.E.64 R2, desc[UR6][R6.64] ;  /* 0x0000000606027980 */ /* 0x0002a2000c101b00 */
[C---:B-----5:R-:W-:Y:S01]  /*f040*/  LOP3.LUT R0, R13.reuse, 0xffff0000, RZ, 0xc0, !PT ;  /* 0xffff00000d007812 */ /* 0x060fe200078ec0ff */
[----:B------:R-:W-:Y:S01]  /*f050*/  IMAD.U32 R17, R13, 0x10000, RZ ;  /* 0x000100000d117824 */ /* 0x000fe200078e00ff */
[C---:B------:R-:W-:Y:S02]  /*f060*/  SHF.L.U32 R16, R14.reuse, 0x10, RZ ;  /* 0x000000100e107819 */ /* 0x040fe400000006ff */
[----:B------:R-:W-:Y:S01]  /*f070*/  LOP3.LUT R13, R14, 0xffff0000, RZ, 0xc0, !PT ;  /* 0xffff00000e0d7812 */ /* 0x000fe200078ec0ff */
[----:B------:R-:W-:Y:S01]  /*f080*/  IMAD.U32 R18, R15, 0x10000, RZ ;  /* 0x000100000f127824 */ /* 0x000fe200078e00ff */
[----:B-1----:R-:W-:-:S02]  /*f090*/  LOP3.LUT R6, R12, 0xffff0000, RZ, 0xc0, !PT ;  /* 0xffff00000c067812 */ /* 0x002fc400078ec0ff */
[----:B------:R-:W-:Y:S02]  /*f0a0*/  SHF.L.U32 R7, R12, 0x10, RZ ;  /* 0x000000100c077819 */ /* 0x000fe400000006ff */
[----:B------:R-:W-:Y:S02]  /*f0b0*/  LOP3.LUT R12, R15, 0xffff0000, RZ, 0xc0, !PT ;  /* 0xffff00000f0c7812 */ /* 0x000fe400078ec0ff */
[----:B---3--:R-:W-:Y:S01]  /*f0c0*/  SHF.L.U32 R9, R4, 0x10, RZ ;  /* 0x0000001004097819 */ /* 0x008fe200000006ff */
[----:B--2---:R-:W-:Y:S01]  /*f0d0*/  IMAD.U32 R8, R2, 0x10000, RZ ;  /* 0x0001000002087824 */ /* 0x004fe200078e00ff */
[----:B------:R-:W-:-:S03]  /*f0e0*/  LOP3.LUT R14, R4, 0xffff0000, RZ, 0xc0, !PT ;  /* 0xffff0000040e7812 */ /* 0x000fc600078ec0ff */
[CC--:B------:R-:W-:Y:S01]  /*f0f0*/  FMUL.FTZ R4, R6.reuse, R8.reuse ;  /* 0x0000000806047220 */ /* 0x0c0fe20000410000 */
[-C--:B------:R-:W-:Y:S01]  /*f100*/  FMUL.FTZ R6, R6, R9.reuse ;  /* 0x0000000906067220 */ /* 0x080fe20000410000 */
[----:B------:R-:W-:Y:S02]  /*f110*/  LOP3.LUT R2, R2, 0xffff0000, RZ, 0xc0, !PT ;  /* 0xffff000002027812 */ /* 0x000fe400078ec0ff */
[C---:B------:R-:W-:Y:S01]  /*f120*/  FFMA.FTZ R4, R7.reuse, R9, -R4 ;  /* 0x0000000907047223 */ /* 0x040fe20000010804 */
[----:B------:R-:W-:Y:S01]  /*f130*/  FFMA.FTZ R6, R7, R8, R6 ;  /* 0x0000000807067223 */ /* 0x000fe20000010006 */
[----:B------:R-:W-:Y:S01]  /*f140*/  SHF.L.U32 R7, R3, 0x10, RZ ;  /* 0x0000001003077819 */ /* 0x000fe200000006ff */
[C---:B------:R-:W-:Y:S01]  /*f150*/  FMUL.FTZ R15, R0.reuse, R2 ;  /* 0x00000002000f7220 */ /* 0x040fe20000410000 */
[----:B------:R-:W-:Y:S01]  /*f160*/  IMAD.U32 R8, R5, 0x10000, RZ ;  /* 0x0001000005087824 */ /* 0x000fe200078e00ff */
[----:B------:R-:W-:Y:S01]  /*f170*/  LOP3.LUT R3, R3, 0xffff0000, RZ, 0xc0, !PT ;  /* 0xffff000003037812 */ /* 0x000fe200078ec0ff */
[----:B------:R-:W-:Y:S01]  /*f180*/  FMUL.FTZ R0, R0, R14 ;  /* 0x0000000e00007220 */ /* 0x000fe20000410000 */
[----:B------:R-:W-:-:S03]  /*f190*/  LOP3.LUT R5, R5, 0xffff0000, RZ, 0xc0, !PT ;  /* 0xffff000005057812 */ /* 0x000fc600078ec0ff */
[----:B------:R-:W-:Y:S01]  /*f1a0*/  FFMA.FTZ R2, R17, R2, R0 ;  /* 0x0000000211027223 */ /* 0x000fe20000010000 */
[C---:B------:R-:W-:Y:S01]  /*f1b0*/  FMUL.FTZ R9, R12.reuse, R3 ;  /* 0x000000030c097220 */ /* 0x040fe20000410000 */
[C---:B------:R-:W-:Y:S01]  /*f1c0*/  FMUL.FTZ R0, R13.reuse, R7 ;  /* 0x000000070d007220 */ /* 0x040fe20000410000 */
[-C--:B------:R-:W-:Y:S01]  /*f1d0*/  FMUL.FTZ R12, R12, R5.reuse ;  /* 0x000000050c0c7220 */ /* 0x080fe20000410000 */
[----:B------:R-:W-:Y:S01]  /*f1e0*/  FMUL.FTZ R13, R13, R8 ;  /* 0x000000080d0d7220 */ /* 0x000fe20000410000 */
[----:B------:R-:W-:Y:S01]  /*f1f0*/  FFMA.FTZ R15, R17, R14, -R15 ;  /* 0x0000000e110f7223 */ /* 0x000fe2000001080f */
[C---:B------:R-:W-:Y:S01]  /*f200*/  FFMA.FTZ R9, R18.reuse, R5, -R9 ;  /* 0x0000000512097223 */ /* 0x040fe20000010809 */
[----:B------:R-:W-:Y:S01]  /*f210*/  FFMA.FTZ R12, R18, R3, R12 ;  /* 0x00000003120c7223 */ /* 0x000fe2000001000c */
[C---:B------:R-:W-:Y:S01]  /*f220*/  FFMA.FTZ R0, R16.reuse, R8, -R0 ;  /* 0x0000000810007223 */ /* 0x040fe20000010800 */
[----:B------:R-:W-:Y:S01]  /*f230*/  FFMA.FTZ R13, R16, R7, R13 ;  /* 0x00000007100d7223 */ /* 0x000fe2000001000d */
[----:B------:R-:W-:-:S02]  /*f240*/  F2FP.BF16.F32.PACK_AB R2, R2, R15 ;  /* 0x0000000f0202723e */ /* 0x000fc400000010ff */
[----:B------:R-:W-:Y:S02]  /*f250*/  F2FP.BF16.F32.PACK_AB R9, R12, R9 ;  /* 0x000000090c09723e */ /* 0x000fe400000010ff */
[----:B------:R-:W-:Y:S02]  /*f260*/  F2FP.BF16.F32.PACK_AB R4, R6, R4 ;  /* 0x000000040604723e */ /* 0x000fe400000010ff */
[----:B------:R-:W-:Y:S01]  /*f270*/  F2FP.BF16.F32.PACK_AB R0, R13, R0 ;  /* 0x000000000d00723e */ /* 0x000fe200000010ff */
[----:B------:R-:W-:Y:S01]  /*f280*/  IMAD.MOV.U32 R13, RZ, RZ, R2 ;  /* 0x000000ffff0d7224 */ /* 0x000fe200078e0002 */
[----:B------:R-:W-:Y:S01]  /*f290*/  MOV R12, R4 ;  /* 0x00000004000c7202 */ /* 0x000fe20000000f00 */
[----:B------:R-:W-:Y:S01]  /*f2a0*/  IMAD.MOV.U32 R15, RZ, RZ, R9 ;  /* 0x000000ffff0f7224 */ /* 0x000fe200078e0009 */
[----:B------:R-:W-:Y:S02]  /*f2b0*/  MOV R14, R0 ;  /* 0x00000000000e7202 */ /* 0x000fe40000000f00 */
.L_x_2557:
[----:B------:R-:W-:Y:S05]  /*f2c0*/  BSYNC.RECONVERGENT B0 ;  /* 0x0000000000007941 */ /* 0x000fea0003800200 */
.L_x_2556:
[----:B-----5:R1:W-:Y:S01]  /*f2d0*/  STS.128 [R45+0x1800], R12 ;  /* 0x0018000c2d007388 */ /* 0x0203e20000000c00 */
[----:B------:R-:W-:Y:S05]  /*f2e0*/  BRA `(.L_x_2541) ;  /* 0x0000001800247947 */ /* 0x000fea0003800000 */
.L_x_2542:
[----:B------:R1:W5:Y:S01]  /*f2f0*/  LD.E R9, desc[UR6][R164.64+0xc0] ;  /* 0x0000c006a4097980 */ /* 0x000362000c101900 */
[----:B------:R-:W-:Y:S01]  /*f300*/  IMAD.IADD R60, R237, 0x1, -R60 ;  /* 0x00000001ed3c7824 */ /* 0x000fe200078e0a3c */
[----:B------:R-:W-:Y:S01]  /*f310*/  ISETP.GE.AND P3, PT, R10, R2, PT ;  /* 0x000000020a00720c */ /* 0x000fe20003f66270 */
[----:B------:R-:W-:Y:S01]  /*f320*/  IMAD.MOV R24, RZ, RZ, -R2 ;  /* 0x000000ffff187224 */ /* 0x000fe200078e0a02 */
[----:B------:R-:W-:Y:S02]  /*f330*/  BSSY.RECONVERGENT B1, `(.L_x_2558) ;  /* 0x0000061000017945 */ /* 0x000fe40003800200 */
[----:B------:R-:W-:Y:S02]  /*f340*/  ISETP.GE.AND P0, PT, R138, R60, PT ;  /* 0x0000003c8a00720c */ /* 0x000fe40003f06270 */
[----:B----4-:R-:W-:Y:S02]  /*f350*/  SEL R36, R2, R24, !P3 ;  /* 0x0000001802247207 */ /* 0x010fe40005800000 */
[----:B------:R-:W-:-:S02]  /*f360*/  SHF.R.S32.HI R25, RZ, 0x1f, R24 ;  /* 0x0000001fff197819 */ /* 0x000fc40000011418 */
[----:B------:R-:W-:-:S07]  /*f370*/  SHF.R.S32.HI R37, RZ, 0x1f, R36 ;  /* 0x0000001fff257819 */ /* 0x000fce0000011424 */
        /* <DEDUP_REMOVED lines=15> */
[----:B------:R-:W-:-:S04]  /*f470*/  IADD3 R4, P0, PT, R28, R13, RZ ;  /* 0x0000000d1c047210 */ /* 0x000fc80007f1e0ff */
[----:B------:R-:W-:Y:S02]  /*f480*/  IADD3.X R5, PT, PT, R29, R12, RZ, P0, !PT ;  /* 0x0000000c1d057210 */ /* 0x000fe400007fe4ff */
[----:B------:R-:W-:-:S04]  /*f490*/  LEA R16, P0, R36, R136, 0x1 ;  /* 0x0000008824107211 */ /* 0x000fc800078008ff */
[----:B------:R-:W-:Y:S01]  /*f4a0*/  LEA.HI.X R17, R36, R137, R37, 0x1, P0 ;  /* 0x0000008924117211 */ /* 0x000fe200000f0c25 */
[----:B------:R-:W2:Y:S01]  /*f4b0*/  LD.E.128 R4, desc[UR6][R4.64] ;  /* 0x0000000604047980 */ /* 0x000ea2000c101d00 */
[----:B------:R-:W-:-:S04]  /*f4c0*/  IADD3 R14, P0, PT, R30, R13, RZ ;  /* 0x0000000d1e0e7210 */ /* 0x000fc80007f1e0ff */
[----:B------:R-:W3:Y:S01]  /*f4d0*/  LD.E.128 R16, desc[UR6][R16.64] ;  /* 0x0000000610107980 */ /* 0x000ee2000c101d00 */
[----:B------:R-:W-:-:S06]  /*f4e0*/  IMAD.X R15, R31, 0x1, R12, P0 ;  /* 0x000000011f0f7824 */ /* 0x000fcc00000e060c */
[----:B------:R-:W4:Y:S01]  /*f4f0*/  LD.E.128 R12, desc[UR6][R14.64] ;  /* 0x000000060e0c7980 */ /* 0x000f22000c101d00 */
[C---:B-----5:R-:W-:Y:S01]  /*f500*/  IMAD.U32 R35, R20.reuse, 0x10000, RZ ;  /* 0x0001000014237824 */ /* 0x060fe200078e00ff */
[----:B------:R-:W-:Y:S01]  /*f510*/  LOP3.LUT R26, R20, 0xffff0000, RZ, 0xc0, !PT ;  /* 0xffff0000141a7812 */ /* 0x000fe200078ec0ff */
[----:B------:R-:W-:Y:S01]  /*f520*/  IMAD.U32 R38, R22, 0x10000, RZ ;  /* 0x0001000016267824 */ /* 0x000fe200078e00ff */
[C---:B------:R-:W-:Y:S02]  /*f530*/  LOP3.LUT R20, R21.reuse, 0xffff0000, RZ, 0xc0, !PT ;  /* 0xffff000015147812 */ /* 0x040fe400078ec0ff */
[----:B------:R-:W-:Y:S02]  /*f540*/  SHF.L.U32 R39, R21, 0x10, RZ ;  /* 0x0000001015277819 */ /* 0x000fe400000006ff */
[C---:B------:R-:W-:Y:S02]  /*f550*/  LOP3.LUT R21, R23.reuse, 0xffff0000, RZ, 0xc0, !PT ;  /* 0xffff000017157812 */ /* 0x040fe400078ec0ff */
[----:B------:R-:W-:-:S02]  /*f560*/  SHF.L.U32 R41, R23, 0x10, RZ ;  /* 0x0000001017297819 */ /* 0x000fc400000006ff */
[----:B------:R-:W-:Y:S01]  /*f570*/  LOP3.LUT R22, R22, 0xffff0000, RZ, 0xc0, !PT ;  /* 0xffff000016167812 */ /* 0x000fe200078ec0ff */
[C---:B--2---:R-:W-:Y:S01]  /*f580*/  IMAD.U32 R40, R4.reuse, 0x10000, RZ ;  /* 0x0001000004287824 */ /* 0x044fe200078e00ff */
[----:B------:R-:W-:Y:S01]  /*f590*/  LOP3.LUT R23, R4, 0xffff0000, RZ, 0xc0, !PT ;  /* 0xffff000004177812 */ /* 0x000fe200078ec0ff */
[----:B------:R-:W-:Y:S01]  /*f5a0*/  IMAD.U32 R42, R6, 0x10000, RZ ;  /* 0x00010000062a7824 */ /* 0x000fe200078e00ff */
[C---:B------:R-:W-:Y:S01]  /*f5b0*/  SHF.L.U32 R4, R5.reuse, 0x10, RZ ;  /* 0x0000001005047819 */ /* 0x040fe200000006ff */
[----:B------:R-:W-:Y:S01]  /*f5c0*/  @!P3 FADD.FTZ R40, -R40, -RZ ;  /* 0x800000ff2828b221 */ /* 0x000fe20000010100 */
[----:B------:R-:W-:Y:S01]  /*f5d0*/  LOP3.LUT R43, R5, 0xffff0000, RZ, 0xc0, !PT ;  /* 0xffff0000052b7812 */ /* 0x000fe200078ec0ff */
[----:B---3--:R-:W-:Y:S01]  /*f5e0*/  IMAD.U32 R56, R16, 0x10000, RZ ;  /* 0x0001000010387824 */ /* 0x008fe200078e00ff */
[----:B------:R-:W-:Y:S01]  /*f5f0*/  LOP3.LUT R6, R6, 0xffff0000, RZ, 0xc0, !PT ;  /* 0xffff000006067812 */ /* 0x000fe200078ec0ff */
[----:B------:R-:W-:Y:S01]  /*f600*/  IMAD.U32 R57, R18, 0x10000, RZ ;  /* 0x0001000012397824 */ /* 0x000fe200078e00ff */
[----:B------:R-:W-:Y:S01]  /*f610*/  SHF.L.U32 R5, R7, 0x10, RZ ;  /* 0x0000001007057819 */ /* 0x000fe200000006ff */
[----:B------:R-:W-:Y:S01]  /*f620*/  @!P3 FADD.FTZ R23, -R23, -RZ ;  /* 0x800000ff1717b221 */ /* 0x000fe20000010100 */
[----:B------:R-:W-:Y:S01]  /*f630*/  LOP3.LUT R7, R7, 0xffff0000, RZ, 0xc0, !PT ;  /* 0xffff000007077812 */ /* 0x000fe200078ec0ff */
[----:B------:R-:W-:Y:S01]  /*f640*/  @!P3 FADD.FTZ R4, -R4, -RZ ;  /* 0x800000ff0404b221 */ /* 0x000fe20000010100 */
[----:B------:R-:W-:Y:S01]  /*f650*/  LOP3.LUT R54, R16, 0xffff0000, RZ, 0xc0, !PT ;  /* 0xffff000010367812 */ /* 0x000fe200078ec0ff */
[----:B------:R-:W-:Y:S01]  /*f660*/  @!P3 FADD.FTZ R6, -R6, -RZ ;  /* 0x800000ff0606b221 */ /* 0x000fe20000010100 */
[----:B------:R-:W-:Y:S01]  /*f670*/  SHF.L.U32 R16, R17, 0x10, RZ ;  /* 0x0000001011107819 */ /* 0x000fe200000006ff */
[----:B------:R-:W-:Y:S01]  /*f680*/  @!P3 FADD.FTZ R5, -R5, -RZ ;  /* 0x800000ff0505b221 */ /* 0x000fe20000010100 */
[----:B------:R-:W-:Y:S01]  /*f690*/  LOP3.LUT R58, R17, 0xffff0000, RZ, 0xc0, !PT ;  /* 0xffff0000113a7812 */ /* 0x000fe200078ec0ff */
[----:B------:R-:W-:Y:S01]  /*f6a0*/  @!P3 FADD.FTZ R43, -R43, -RZ ;  /* 0x800000ff2b2bb221 */ /* 0x000fe20000010100 */
[----:B------:R-:W-:Y:S01]  /*f6b0*/  LOP3.LUT R18, R18, 0xffff0000, RZ, 0xc0, !PT ;  /* 0xffff000012127812 */ /* 0x000fe200078ec0ff */
[----:B------:R-:W-:Y:S01]  /*f6c0*/  @!P3 FADD.FTZ R7, -R7, -RZ ;  /* 0x800000ff0707b221 */ /* 0x000fe20000010100 */
[C---:B------:R-:W-:Y:S01]  /*f6d0*/  SHF.L.U32 R17, R19.reuse, 0x10, RZ ;  /* 0x0000001013117819 */ /* 0x040fe200000006ff */
[----:B------:R-:W-:Y:S01]  /*f6e0*/  @!P3 FADD.FTZ R42, -R42, -RZ ;  /* 0x800000ff2a2ab221 */ /* 0x000fe20000010100 */
[----:B------:R-:W-:Y:S01]  /*f6f0*/  LOP3.LUT R19, R19, 0xffff0000, RZ, 0xc0, !PT ;  /* 0xffff000013137812 */ /* 0x000fe200078ec0ff */
[----:B------:R-:W-:Y:S01]  /*f700*/  FMUL.FTZ R54, R54, R23 ;  /* 0x0000001736367220 */ /* 0x000fe20000410000 */
[----:B------:R-:W-:Y:S01]  /*f710*/  FMUL.FTZ R16, R16, R4 ;  /* 0x0000000410107220 */ /* 0x000fe20000410000 */
[----:B------:R-:W-:Y:S01]  /*f720*/  FMUL.FTZ R18, R18, R6 ;  /* 0x0000000612127220 */ /* 0x000fe20000410000 */
[----:B------:R-:W-:Y:S01]  /*f730*/  FMUL.FTZ R17, R17, R5 ;  /* 0x0000000511117220 */ /* 0x000fe20000410000 */
[C---:B----4-:R-:W-:Y:S01]  /*f740*/  IMAD.U32 R6, R12.reuse, 0x10000, RZ ;  /* 0x000100000c067824 */ /* 0x050fe200078e00ff */
[----:B------:R-:W-:Y:S01]  /*f750*/  LOP3.LUT R5, R12, 0xffff0000, RZ, 0xc0, !PT ;  /* 0xffff00000c057812 */ /* 0x000fe200078ec0ff */
[----:B------:R-:W-:Y:S01]  /*f760*/  FMUL.FTZ R58, R58, R43 ;  /* 0x0000002b3a3a7220 */ /* 0x000fe20000410000 */
[----:B------:R-:W-:Y:S01]  /*f770*/  SHF.L.U32 R4, R13, 0x10, RZ ;  /* 0x000000100d047819 */ /* 0x000fe200000006ff */
[----:B------:R-:W-:Y:S01]  /*f780*/  FMUL.FTZ R19, R19, R7 ;  /* 0x0000000713137220 */ /* 0x000fe20000410000 */
[----:B------:R-:W-:Y:S01]  /*f790*/  LOP3.LUT R23, R13, 0xffff0000, RZ, 0xc0, !PT ;  /* 0xffff00000d177812 */ /* 0x000fe200078ec0ff */
[C---:B------:R-:W-:Y:S01]  /*f7a0*/  IMAD.U32 R13, R14.reuse, 0x10000, RZ ;  /* 0x000100000e0d7824 */ /* 0x040fe200078e00ff */
[----:B------:R-:W-:Y:S01]  /*f7b0*/  LOP3.LUT R12, R14, 0xffff0000, RZ, 0xc0, !PT ;  /* 0xffff00000e0c7812 */ /* 0x000fe200078ec0ff */
[----:B------:R-:W-:Y:S01]  /*f7c0*/  FMUL.FTZ R57, R57, R42 ;  /* 0x0000002a39397220 */ /* 0x000fe20000410000 */
[C---:B------:R-:W-:Y:S01]  /*f7d0*/  SHF.L.U32 R7, R15.reuse, 0x10, RZ ;  /* 0x000000100f077819 */ /* 0x040fe200000006ff */
[----:B------:R-:W-:Y:S01]  /*f7e0*/  FMUL.FTZ R56, R56, R40 ;  /* 0x0000002838387220 */ /* 0x000fe20000410000 */
[----:B------:R-:W-:Y:S01]  /*f7f0*/  LOP3.LUT R14, R15, 0xffff0000, RZ, 0xc0, !PT ;  /* 0xffff00000f0e7812 */ /* 0x000fe200078ec0ff */
        /* <DEDUP_REMOVED lines=10> */
[----:B------:R-:W-:Y:S01]  /*f8a0*/  F2FP.BF16.F32.PACK_AB R5, R5, R6 ;  /* 0x000000060505723e */ /* 0x000fe200000010ff */
[----:B------:R-:W-:Y:S01]  /*f8b0*/  IMAD.MOV.U32 R21, RZ, RZ, R20 ;  /* 0x000000ffff157224 */ /* 0x000fe200078e0014 */
[----:B------:R-:W-:Y:S01]  /*f8c0*/  F2FP.BF16.F32.PACK_AB R7, R14, R7 ;  /* 0x000000070e07723e */ /* 0x000fe200000010ff */
[----:B------:R-:W-:Y:S01]  /*f8d0*/  IMAD.MOV.U32 R22, RZ, RZ, R12 ;  /* 0x000000ffff167224 */ /* 0x000fe200078e000c */
[----:B------:R-:W-:Y:S02]  /*f8e0*/  MOV R20, R5 ;  /* 0x0000000500147202 */ /* 0x000fe40000000f00 */
[----:B------:R-:W-:Y:S02]  /*f8f0*/  MOV R23, R7 ;  /* 0x0000000700177202 */ /* 0x000fe40000000f00 */
.L_x_2562:
[----:B------:R-:W-:Y:S05]  /*f900*/  BSYNC.RECONVERGENT B0 ;  /* 0x0000000000007941 */ /* 0x000fea0003800200 */
.L_x_2561:
[----:B-----5:R2:W-:Y:S01]  /*f910*/  STS.128 [R45], R20 ;  /* 0x000000142d007388 */ /* 0x0205e20000000c00 */
[----:B------:R-:W-:Y:S05]  /*f920*/  BRA `(.L_x_2559) ;  /* 0x0000000000047947 */ /* 0x000fea0003800000 */
.L_x_2560:
[----:B------:R3:W-:Y:S02]  /*f930*/  STS.128 [R45], RZ ;  /* 0x000000ff2d007388 */ /* 0x0007e40000000c00 */
.L_x_2559:
[----:B------:R-:W-:Y:S05]  /*f940*/  BSYNC.RECONVERGENT B1 ;  /* 0x0000000000017941 */ /* 0x000fea0003800200 */
.L_x_2558:
[----:B------:R-:W-:Y:S01]  /*f950*/  VIADD R26, R138, 0x10 ;  /* 0x000000108a1a7836 */ /* 0x000fe20000000000 */
[----:B------:R-:W-:Y:S01]  /*f960*/  LEA R56, P0, R32, R136, 0x1 ;  /* 0x0000008820387211 */ /* 0x000fe200078008ff */
[----:B------:R-:W-:Y:S03]  /*f970*/  BSSY.RECONVERGENT B1, `(.L_x_2563) ;  /* 0x000005d000017945 */ /* 0x000fe60003800200 */
[----:B------:R-:W-:Y:S02]  /*f980*/  ISETP.GE.AND P1, PT, R26, R60, PT ;  /* 0x0000003c1a00720c */ /* 0x000fe40003f26270 */
[----:B------:R-:W-:-:S11]  /*f990*/  LEA.HI.X R57, R32, R137, R34, 0x1, P0 ;  /* 0x0000008920397211 */ /* 0x000fd600000f0c22 */
[----:B------:R-:W-:Y:S05]  /*f9a0*/  @P1 BRA `(.L_x_2564) ;  /* 0x0000000400641947 */ /* 0x000fea0003800000 */
[----:B-----5:R-:W-:-:S13]  /*f9b0*/  ISETP.GE.AND P0, PT, R10, R9, PT ;  /* 0x000000090a00720c */ /* 0x020fda0003f06270 */
[----:B------:R4:W-:Y:S01]  /*f9c0*/  @P0 STS.128 [R45+0x800], RZ ;  /* 0x000800ff2d000388 */ /* 0x0009e20000000c00 */
[----:B------:R-:W-:Y:S05]  /*f9d0*/  @P0 BRA `(.L_x_2564) ;  /* 0x0000000400580947 */ /* 0x000fea0003800000 */
[----:B--2---:R2:W5:Y:S01]  /*f9e0*/  LD.E.128 R20, desc[UR6][R56.64] ;  /* 0x0000000638147980 */ /* 0x004562000c101d00 */
[----:B------:R-:W-:Y:S01]  /*f9f0*/  ISETP.GE.AND P0, PT, R10, R0, PT ;  /* 0x000000000a00720c */ /* 0x000fe20003f06270 */
[----:B------:R-:W-:-:S12]  /*fa00*/  BSSY.RECONVERGENT B0, `(.L_x_2565) ;  /* 0x0000052000007945 */ /* 0x000fd80003800200 */
[----:B------:R-:W-:Y:S05]  /*fa10*/  @P0 BRA `(.L_x_2566) ;  /* 0x0000000400400947 */ /* 0x000fea0003800000 */
[----:B------:R-:W-:Y:S02]  /*fa20*/  SEL R5, R24, RZ, P3 ;  /* 0x000000ff18057207 */ /* 0x000fe40001800000 */
[--C-:B------:R-:W-:Y:S02]  /*fa30*/  SHF.R.S32.HI R6, RZ, 0x1f, R27.reuse ;  /* 0x0000001fff067819 */ /* 0x100fe4000001141b */
[----:B------:R-:W-:Y:S02]  /*fa40*/  IADD3 R5, P1, P0, R5, R8, R27 ;  /* 0x0000000805057210 */ /* 0x000fe4000783e01b */
[----:B------:R-:W-:-:S03]  /*fa50*/  SEL R4, R25, RZ, P3 ;  /* 0x000000ff19047207 */ /* 0x000fc60001800000 */
[----:B------:R-:W-:Y:S01]  /*fa60*/  IMAD.SHL.U32 R13, R5, 0x2, RZ ;  /* 0x00000002050d7824 */ /* 0x000fe200078e00ff */
[----:B------:R-:W-:-:S04]  /*fa70*/  IADD3.X R4, PT, PT, R4, R3, R6, P1, P0 ;  /* 0x0000000304047210 */ /* 0x000fc80000fe0406 */
[----:B------:R-:W-:Y:S02]  /*fa80*/  SHF.L.U64.HI R12, R5, 0x1, R4 ;  /* 0x00000001050c7819 */ /* 0x000fe40000010204 */
[----:B------:R-:W-:-:S05]  /*fa90*/  IADD3 R4, P0, PT, R28, R13, RZ ;  /* 0x0000000d1c047210 */ /* 0x000fca0007f1e0ff */
[----:B------:R-:W-:Y:S01]  /*faa0*/  IMAD.X R5, R29, 0x1, R12, P0 ;  /* 0x000000011d057824 */ /* 0x000fe200000e060c */
[----:B------:R-:W-:-:S04]  /*fab0*/  LEA R16, P0, R36, R56, 0x1 ;  /* 0x0000003824107211 */ /* 0x000fc800078008ff */
[----:B------:R-:W-:Y:S01]  /*fac0*/  LEA.HI.X R17, R36, R57, R37, 0x1, P0 ;  /* 0x0000003924117211 */ /* 0x000fe200000f0c25 */
[----:B------:R-:W3:Y:S01]  /*fad0*/  LD.E.128 R4, desc[UR6][R4.64] ;  /* 0x0000000604047980 */ /* 0x000ee2000c101d00 */
[----:B------:R-:W-:-:S04]  /*fae0*/  IADD3 R14, P0, PT, R30, R13, RZ ;  /* 0x0000000d1e0e7210 */ /* 0x000fc80007f1e0ff */
[----:B------:R-:W4:Y:S01]  /*faf0*/  LD.E.128 R16, desc[UR6][R16.64] ;  /* 0x0000000610107980 */ /* 0x000f22000c101d00 */
[----:B------:R-:W-:-:S06]  /*fb00*/  IADD3.X R15, PT, PT, R31, R12, RZ, P0, !PT ;  /* 0x0000000c1f0f7210 */ /* 0x000fcc00007fe4ff */
[----:B------:R-:W2:Y:S01]  /*fb10*/  LD.E.128 R12, desc[UR6][R14.64] ;  /* 0x000000060e0c7980 */ /* 0x000ea2000c101d00 */
[C---:B-----5:R-:W-:Y:S01]  /*fb20*/  IMAD.U32 R32, R20.reuse, 0x10000, RZ ;  /* 0x0001000014207824 */ /* 0x060fe200078e00ff */
[----:B------:R-:W-:Y:S01]  /*fb30*/  LOP3.LUT R27, R20, 0xffff0000, RZ, 0xc0, !PT ;  /* 0xffff0000141b7812 */ /* 0x000fe200078ec0ff */
[C---:B------:R-:W-:Y:S01]  /*fb40*/  IMAD.U32 R35, R21.reuse, 0x10000, RZ ;  /* 0x0001000015237824 */ /* 0x040fe200078e00ff */
[----:B------:R-:W-:Y:S01]  /*fb50*/  LOP3.LUT R20, R21, 0xffff0000, RZ, 0xc0, !PT ;  /* 0xffff000015147812 */ /* 0x000fe200078ec0ff */
[C---:B------:R-:W-:Y:S01]  /*fb60*/  IMAD.U32 R39, R23.reuse, 0x10000, RZ ;  /* 0x0001000017277824 */ /* 0x040fe200078e00ff */
[----:B------:R-:W-:Y:S02]  /*fb70*/  LOP3.LUT R21, R23, 0xffff0000, RZ, 0xc0, !PT ;  /* 0xffff000017157812 */ /* 0x000fe400078ec0ff */
[C---:B------:R-:W-:Y:S02]  /*fb80*/  SHF.L.U32 R34, R22.reuse, 0x10, RZ ;  /* 0x0000001016227819 */ /* 0x040fe400000006ff */
[----:B------:R-:W-:Y:S01]  /*fb90*/  LOP3.LUT R22, R22, 0xffff0000, RZ, 0xc0, !PT ;  /* 0xffff000016167812 */ /* 0x000fe200078ec0ff */
[C---:B---3--:R-:W-:Y:S01]  /*fba0*/  IMAD.U32 R38, R4.reuse, 0x10000, RZ ;  /* 0x0001000004267824 */ /* 0x048fe200078e00ff */
[----:B------:R-:W-:Y:S01]  /*fbb0*/  LOP3.LUT R23, R4, 0xffff0000, RZ, 0xc0, !PT ;  /* 0xffff000004177812 */ /* 0x000fe200078ec0ff */
[----:B------:R-:W-:Y:S01]  /*fbc0*/  IMAD.U32 R40, R6, 0x10000, RZ ;  /* 0x0001000006287824 */ /* 0x000fe200078e00ff */
[C---:B------:R-:W-:Y:S01]  /*fbd0*/  SHF.L.U32 R4, R5.reuse, 0x10, RZ ;  /* 0x0000001005047819 */ /* 0x040fe200000006ff */
[----:B------:R-:W-:Y:S01]  /*fbe0*/  @!P3 FADD.FTZ R38, -R38, -RZ ;  /* 0x800000ff2626b221 */ /* 0x000fe20000010100 */
[----:B------:R-:W-:Y:S01]  /*fbf0*/  LOP3.LUT R41, R5, 0xffff0000, RZ, 0xc0, !PT ;  /* 0xffff000005297812 */ /* 0x000fe200078ec0ff */
[----:B----4-:R-:W-:Y:S01]  /*fc00*/  IMAD.U32 R43, R16, 0x10000, RZ ;  /* 0x00010000102b7824 */ /* 0x010fe200078e00ff */
        /* <DEDUP_REMOVED lines=21> */
[C---:B--2---:R-:W-:Y:S01]  /*fd60*/  IMAD.U32 R6, R12.reuse, 0x10000, RZ ;  /* 0x000100000c067824 */ /* 0x044fe200078e00ff */
        /* <DEDUP_REMOVED lines=8> */
[----:B------:R-:W-:Y:S01]  /*fdf0*/  SHF.L.U32 R7, R15, 0x10, RZ ;  /* 0x000000100f077819 */ /* 0x000fe200000006ff */
        /* <DEDUP_REMOVED lines=18> */
.L_x_2566:
[----:B------:R-:W-:Y:S05]  /*ff20*/  BSYNC.RECONVERGENT B0 ;  /* 0x0000000000007941 */ /* 0x000fea0003800200 */
.L_x_2565:
[----:B-----5:R1:W-:Y:S02]  /*ff30*/  STS.128 [R45+0x800], R20 ;  /* 0x000800142d007388 */ /* 0x0203e40000000c00 */
.L_x_2564:
[----:B------:R-:W-:Y:S05]  /*ff40*/  BSYNC.RECONVERGENT B1 ;  /* 0x0000000000017941 */ /* 0x000fea0003800200 */
.L_x_2563:
        /* <DEDUP_REMOVED lines=9> */
[----:B-12---:R1:W5:Y:S01]  /*ffe0*/  LD.E.128 R20, desc[UR6][R14.64] ;  /* 0x000000060e147980 */ /* 0x006362000c101d00 */
[----:B------:R-:W-:Y:S01]  /*fff0*/  ISETP.GE.AND P0, PT, R10, R0, PT ;  /* 0x000000000a00720c */ /* 0x000fe20003f06270 */
[----:B------:R-:W-:-:S12]  /*10000*/  BSSY.RECONVERGENT B0, `(.L_x_2569) ;  /* 0x0000053000007945 */ /* 0x000fd80003800200 */
[----:B------:R-:W-:Y:S05]  /*10010*/  @P0 BRA `(.L_x_2570) ;  /* 0x0000000400440947 */ /* 0x000fea0003800000 */
[----:B------:R-:W-:Y:S01]  /*10020*/  IMAD.SHL.U32 R5, R2, 0x20, RZ ;  /* 0x0000002002057824 */ /* 0x000fe200078e00ff */
[----:B------:R-:W-:Y:S02]  /*10030*/  SEL R12, R24, RZ, P3 ;  /* 0x000000ff180c7207 */ /* 0x000fe40001800000 */
[----:B------:R-:W-:Y:S02]  /*10040*/  SEL R4, R25, RZ, P3 ;  /* 0x000000ff19047207 */ /* 0x000fe40001800000 */
[--C-:B------:R-:W-:Y:S02]  /*10050*/  IADD3 R12, P1, P0, R12, R8, R5.reuse ;  /* 0x000000080c0c7210 */ /* 0x100fe4000783e005 */
[----:B------:R-:W-:-:S03]  /*10060*/  SHF.R.S32.HI R5, RZ, 0x1f, R5 ;  /* 0x0000001fff057819 */ /* 0x000fc60000011405 */
[----:B------:R-:W-:Y:S01]  /*10070*/  IMAD.SHL.U32 R13, R12, 0x2, RZ ;  /* 0x000000020c0d7824 */ /* 0x000fe200078e00ff */
[----:B------:R-:W-:-:S04]  /*10080*/  IADD3.X R4, PT, PT, R4, R3, R5, P1, P0 ;  /* 0x0000000304047210 */ /* 0x000fc80000fe0405 */
[----:B------:R-:W-:Y:S02]  /*10090*/  SHF.L.U64.HI R12, R12, 0x1, R4 ;  /* 0x000000010c0c7819 */ /* 0x000fe40000010204 */
[----:B------:R-:W-:-:S04]  /*100a0*/  IADD3 R4, P0, PT, R28, R13, RZ ;  /* 0x0000000d1c047210 */ /* 0x000fc80007f1e0ff */
[----:B------:R-:W-:Y:S02]  /*100b0*/  IADD3.X R5, PT, PT, R29, R12, RZ, P0, !PT ;  /* 0x0000000c1d057210 */ /* 0x000fe400007fe4ff */
[----:B------:R-:W-:-:S04]  /*100c0*/  LEA R16, P0, R36, R14, 0x1 ;  /* 0x0000000e24107211 */ /* 0x000fc800078008ff */
[----:B------:R-:W-:Y:S01]  /*100d0*/  LEA.HI.X R17, R36, R15, R37, 0x1, P0 ;  /* 0x0000000f24117211 */ /* 0x000fe200000f0c25 */
[----:B------:R-:W2:Y:S01]  /*100e0*/  LD.E.128 R4, desc[UR6][R4.64] ;  /* 0x0000000604047980 */ /* 0x000ea2000c101d00 */
[----:B-1----:R-:W-:-:S04]  /*100f0*/  IADD3 R14, P0, PT, R30, R13, RZ ;  /* 0x0000000d1e0e7210 */ /* 0x002fc80007f1e0ff */
[----:B------:R-:W3:Y:S01]  /*10100*/  LD.E.128 R16, desc[UR6][R16.64] ;  /* 0x0000000610107980 */ /* 0x000ee2000c101d00 */
[----:B------:R-:W-:-:S06]  /*10110*/  IMAD.X R15, R31, 0x1, R12, P0 ;  /* 0x000000011f0f7824 */ /* 0x000fcc00000e060c */
[----:B------:R-:W4:Y:S01]  /*10120*/  LD.E.128 R12, desc[UR6][R14.64] ;  /* 0x000000060e0c7980 */ /* 0x000f22000c101d00 */
[C---:B-----5:R-:W-:Y:S01]  /*10130*/  IMAD.U32 R34, R20.reuse, 0x10000, RZ ;  /* 0x0001000014227824 */ /* 0x060fe200078e00ff */
[----:B------:R-:W-:Y:S01]  /*10140*/  LOP3.LUT R32, R20, 0xffff0000, RZ, 0xc0, !PT ;  /* 0xffff000014207812 */ /* 0x000fe200078ec0ff */
[----:B------:R-:W-:Y:S01]  /*10150*/  IMAD.U32 R40, R23, 0x10000, RZ ;  /* 0x0001000017287824 */ /* 0x000fe200078e00ff */
[C---:B------:R-:W-:Y:S01]  /*10160*/  LOP3.LUT R20, R21.reuse, 0xffff0000, RZ, 0xc0, !PT ;  /* 0xffff000015147812 */ /* 0x040fe200078ec0ff */
[C---:B------:R-:W-:Y:S01]  /*10170*/  IMAD.U32 R35, R22.reuse, 0x10000, RZ ;  /* 0x0001000016237824 */ /* 0x040fe200078e00ff */
[----:B------:R-:W-:Y:S02]  /*10180*/  SHF.L.U32 R38, R21, 0x10, RZ ;  /* 0x0000001015267819 */ /* 0x000fe400000006ff */
[----:B------:R-:W-:Y:S02]  /*10190*/  LOP3.LUT R21, R23, 0xffff0000, RZ, 0xc0, !PT ;  /* 0xffff000017157812 */ /* 0x000fe400078ec0ff */
[----:B------:R-:W-:-:S02]  /*101a0*/  LOP3.LUT R22, R22, 0xffff0000, RZ, 0xc0, !PT ;  /* 0xffff000016167812 */ /* 0x000fc400078ec0ff */
[----:B--2---:R-:W-:Y:S01]  /*101b0*/  SHF.L.U32 R39, R4, 0x10, RZ ;  /* 0x0000001004277819 */ /* 0x004fe200000006ff */
[----:B------:R-:W-:Y:S01]  /*101c0*/  IMAD.U32 R41, R6, 0x10000, RZ ;  /* 0x0001000006297824 */ /* 0x000fe200078e00ff */
[----:B------:R-:W-:Y:S01]  /*101d0*/  LOP3.LUT R23, R4, 0xffff0000, RZ, 0xc0, !PT ;  /* 0xffff000004177812 */ /* 0x000fe200078ec0ff */
[C---:B------:R-:W-:Y:S01]  /*101e0*/  IMAD.U32 R4, R5.reuse, 0x10000, RZ ;  /* 0x0001000005047824 */ /* 0x040fe200078e00ff */
        /* <DEDUP_REMOVED lines=52> */
.L_x_2570:
[----:B------:R-:W-:Y:S05]  /*10530*/  BSYNC.RECONVERGENT B0 ;  /* 0x0000000000007941 */ /* 0x000fea0003800200 */
.L_x_2569:
[----:B-----5:R2:W-:Y:S02]  /*10540*/  STS.128 [R45+0x1000], R20 ;  /* 0x001000142d007388 */ /* 0x0205e40000000c00 */
.L_x_2568:
[----:B------:R-:W-:Y:S05]  /*10550*/  BSYNC.RECONVERGENT B1 ;  /* 0x0000000000017941 */ /* 0x000fea0003800200 */
.L_x_2567:
[----:B-12---:R-:W-:-:S04]  /*10560*/  IADD3 R20, PT, PT, R138, 0x30, RZ ;  /* 0x000000308a147810 */ /* 0x006fc80007ffe0ff */
[----:B------:R-:W-:-:S13]  /*10570*/  ISETP.GE.AND P0, PT, R20, R60, PT ;  /* 0x0000003c1400720c */ /* 0x000fda0003f06270 */
[----:B------:R-:W-:Y:S05]  /*10580*/  @P0 BRA `(.L_x_2541) ;  /* 0x00000004007c0947 */ /* 0x000fea0003800000 */
[----:B-----5:R-:W-:-:S13]  /*10590*/  ISETP.GE.AND P0, PT, R10, R9, PT ;  /* 0x000000090a00720c */ /* 0x020fda0003f06270 */
[----:B------:R1:W-:Y:S01]  /*105a0*/  @P0 STS.128 [R45+0x1800], RZ ;  /* 0x001800ff2d000388 */ /* 0x0003e20000000c00 */
[----:B------:R-:W-:Y:S05]  /*105b0*/  @P0 BRA `(.L_x_2541) ;  /* 0x0000000400700947 */ /* 0x000fea0003800000 */
[----:B------:R-:W-:-:S04]  /*105c0*/  LEA R4, P0, R144, R56, 0x6 ;  /* 0x0000003890047211 */ /* 0x000fc800078030ff */
[----:B------:R-:W-:-:S06]  /*105d0*/  LEA.HI.X R5, R144, R57, R145, 0x6, P0 ;  /* 0x0000003990057211 */ /* 0x000fcc00000f3491 */
[----:B------:R-:W5:Y:S01]  /*105e0*/  LD.E.128 R4, desc[UR6][R4.64] ;  /* 0x0000000604047980 */ /* 0x000f62000c101d00 */
[----:B------:R-:W-:Y:S01]  /*105f0*/  ISETP.GE.AND P0, PT, R10, R0, PT ;  /* 0x000000000a00720c */ /* 0x000fe20003f06270 */
[----:B------:R-:W-:-:S12]  /*10600*/  BSSY.RECONVERGENT B0, `(.L_x_2571) ;  /* 0x0000056000007945 */ /* 0x000fd80003800200 */
[----:B------:R-:W-:Y:S05]  /*10610*/  @P0 BRA `(.L_x_2572) ;  /* 0x0000000400500947 */ /* 0x000fea0003800000 */
[----:B------:R-:W-:Y:S01]  /*10620*/  IMAD R2, R2, 0x30, RZ ;  /* 0x0000003002027824 */ /* 0x000fe200078e02ff */
[----:B------:R-:W-:Y:S01]  /*10630*/  SEL R24, R24, RZ, P3 ;  /* 0x000000ff18187207 */ /* 0x000fe20001800000 */
[----:B------:R-:W-:Y:S01]  /*10640*/  IMAD R0, R145, 0x30, RZ ;  /* 0x0000003091007824 */ /* 0x000fe200078e02ff */
[----:B------:R-:W-:Y:S01]  /*10650*/  SEL R25, R25, RZ, P3 ;  /* 0x000000ff19197207 */ /* 0x000fe20001800000 */
[----:B------:R-:W-:Y:S01]  /*10660*/  IMAD.WIDE.U32 R36, R144, 0x30, R36 ;  /* 0x0000003090247825 */ /* 0x000fe200078e0024 */
[--C-:B------:R-:W-:Y:S02]  /*10670*/  IADD3 R24, P1, P0, R24, R8, R2.reuse ;  /* 0x0000000818187210 */ /* 0x100fe4000783e002 */
[----:B------:R-:W-:Y:S01]  /*10680*/  SHF.R.S32.HI R2, RZ, 0x1f, R2 ;  /* 0x0000001fff027819 */ /* 0x000fe20000011402 */
[----:B------:R-:W-:Y:S01]  /*10690*/  IMAD.IADD R8, R37, 0x1, R0 ;  /* 0x0000000125087824 */ /* 0x000fe200078e0200 */
[----:B------:R-:W-:Y:S01]  /*106a0*/  LEA R12, P2, R36, R136, 0x1 ;  /* 0x00000088240c7211 */ /* 0x000fe200078408ff */
[----:B------:R-:W-:Y:S01]  /*106b0*/  IMAD.SHL.U32 R0, R24, 0x2, RZ ;  /* 0x0000000218007824 */ /* 0x000fe200078e00ff */
[----:B------:R-:W-:-:S02]  /*106c0*/  IADD3.X R2, PT, PT, R25, R3, R2, P1, P0 ;  /* 0x0000000319027210 */ /* 0x000fc40000fe0402 */
[----:B------:R-:W-:Y:S02]  /*106d0*/  LEA.HI.X R13, R36, R137, R8, 0x1, P2 ;  /* 0x00000089240d7211 */ /* 0x000fe400010f0c08 */
[----:B------:R-:W-:Y:S02]  /*106e0*/  SHF.L.U64.HI R2, R24, 0x1, R2 ;  /* 0x0000000118027819 */ /* 0x000fe40000010202 */
[----:B------:R-:W-:Y:S02]  /*106f0*/  IADD3 R16, P0, PT, R28, R0, RZ ;  /* 0x000000001c107210 */ /* 0x000fe40007f1e0ff */
[----:B------:R-:W2:Y:S02]  /*10700*/  LD.E.128 R12, desc[UR6][R12.64] ;  /* 0x000000060c0c7980 */ /* 0x000ea4000c101d00 */
[----:B------:R-:W-:Y:S02]  /*10710*/  IADD3.X R17, PT, PT, R29, R2, RZ, P0, !PT ;  /* 0x000000021d117210 */ /* 0x000fe400007fe4ff */
[----:B------:R-:W-:-:S04]  /*10720*/  IADD3 R28, P0, PT, R30, R0, RZ ;  /* 0x000000001e1c7210 */ /* 0x000fc80007f1e0ff */
[----:B------:R-:W3:Y:S01]  /*10730*/  LD.E.128 R16, desc[UR6][R16.64] ;  /* 0x0000000610107980 */ /* 0x000ee2000c101d00 */
[----:B------:R-:W-:-:S06]  /*10740*/  IMAD.X R29, R31, 0x1, R2, P0 ;  /* 0x000000011f1d7824 */ /* 0x000fcc00000e0602 */
[----:B------:R-:W4:Y:S01]  /*10750*/  LD.E.128 R28, desc[UR6][R28.64] ;  /* 0x000000061c1c7980 */ /* 0x000f22000c101d00 */
[C---:B-----5:R-:W-:Y:S01]  /*10760*/  LOP3.LUT R0, R5.reuse, 0xffff0000, RZ, 0xc0, !PT ;  /* 0xffff000005007812 */ /* 0x060fe200078ec0ff */
[----:B------:R-:W-:Y:S01]  /*10770*/  IMAD.U32 R9, R5, 0x10000, RZ ;  /* 0x0001000005097824 */ /* 0x000fe200078e00ff */
[C---:B------:R-:W-:Y:S01]  /*10780*/  SHF.L.U32 R8, R6.reuse, 0x10, RZ ;  /* 0x0000001006087819 */ /* 0x040fe200000006ff */
[C---:B------:R-:W-:Y:S01]  /*10790*/  IMAD.U32 R22, R7.reuse, 0x10000, RZ ;  /* 0x0001000007167824 */ /* 0x040fe200078e00ff */
[----:B------:R-:W-:Y:S02]  /*107a0*/  LOP3.LUT R5, R6, 0xffff0000, RZ, 0xc0, !PT ;  /* 0xffff000006057812 */ /* 0x000fe400078ec0ff */
[C---:B------:R-:W-:Y:S02]  /*107b0*/  SHF.L.U32 R3, R4.reuse, 0x10, RZ ;  /* 0x0000001004037819 */ /* 0x040fe400000006ff */
[----:B------:R-:W-:Y:S02]  /*107c0*/  LOP3.LUT R2, R4, 0xffff0000, RZ, 0xc0, !PT ;  /* 0xffff000004027812 */ /* 0x000fe400078ec0ff */
[----:B------:R-:W-:Y:S01]  /*107d0*/  LOP3.LUT R4, R7, 0xffff0000, RZ, 0xc0, !PT ;  /* 0xffff000007047812 */ /* 0x000fe200078ec0ff */
[C---:B--2---:R-:W-:Y:S01]  /*107e0*/  IMAD.U32 R6, R13.reuse, 0x10000, RZ ;  /* 0x000100000d067824 */ /* 0x044fe200078e00ff */
[----:B------:R-:W-:-:S02]  /*107f0*/  LOP3.LUT R24, R13, 0xffff0000, RZ, 0xc0, !PT ;  /* 0xffff00000d187812 */ /* 0x000fc400078ec0ff */
[C---:B------:R-:W-:Y:S02]  /*10800*/  SHF.L.U32 R23, R14.reuse, 0x10, RZ ;  /* 0x000000100e177819 */ /* 0x040fe400000006ff */
[----:B------:R-:W-:Y:S02]  /*10810*/  LOP3.LUT R13, R14, 0xffff0000, RZ, 0xc0, !PT ;  /* 0xffff00000e0d7812 */ /* 0x000fe400078ec0ff */
[C---:B------:R-:W-:Y:S01]  /*10820*/  SHF.L.U32 R21, R12.reuse, 0x10, RZ ;  /* 0x000000100c157819 */ /* 0x040fe200000006ff */
[----:B---3--:R-:W-:Y:S01]  /*10830*/  IMAD.U32 R14, R17, 0x10000, RZ ;  /* 0x00010000110e7824 */ /* 0x008fe200078e00ff */
[----:B------:R-:W-:Y:S01]  /*10840*/  LOP3.LUT R7, R12, 0xffff0000, RZ, 0xc0, !PT ;  /* 0xffff00000c077812 */ /* 0x000fe200078ec0ff */
[----:B------:R-:W-:Y:S01]  /*10850*/  IMAD.U32 R12, R15, 0x10000, RZ ;  /* 0x000100000f0c7824 */ /* 0x000fe200078e00ff */
[----:B------:R-:W-:Y:S01]  /*10860*/  LOP3.LUT R35, R17, 0xffff0000, RZ, 0xc0, !PT ;  /* 0xffff000011237812 */ /* 0x000fe200078ec0ff */
[----:B------:R-:W-:Y:S01]  /*10870*/  @!P3 FADD.FTZ R14, -R14, -RZ ;  /* 0x800000ff0e0eb221 */ /* 0x000fe20000010100 */
[----:B------:R-:W-:-:S02]  /*10880*/  LOP3.LUT R32, R15, 0xffff0000, RZ, 0xc0, !PT ;  /* 0xffff00000f207812 */ /* 0x000fc400078ec0ff */
[C---:B------:R-:W-:Y:S01]  /*10890*/  SHF.L.U32 R34, R18.reuse, 0x10, RZ ;  /* 0x0000001012227819 */ /* 0x040fe200000006ff */
[----:B------:R-:W-:Y:S01]  /*108a0*/  @!P3 FADD.FTZ R35, -R35, -RZ ;  /* 0x800000ff2323b221 */ /* 0x000fe20000010100 */
[----:B------:R-:W-:Y:S01]  /*108b0*/  LOP3.LUT R17, R18, 0xffff0000, RZ, 0xc0, !PT ;  /* 0xffff000012117812 */ /* 0x000fe200078ec0ff */
[----:B------:R-:W-:Y:S01]  /*108c0*/  FMUL.FTZ R6, R6, R14 ;  /* 0x0000000e06067220 */ /* 0x000fe20000410000 */
[----:B------:R-:W-:Y:S01]  /*108d0*/  SHF.L.U32 R25, R16, 0x10, RZ ;  /* 0x0000001010197819 */ /* 0x000fe200000006ff */
[----:B------:R-:W-:Y:S01]  /*108e0*/  @!P3 FADD.FTZ R34, -R34, -RZ ;  /* 0x800000ff2222b221 */ /* 0x000fe20000010100 */
[----:B------:R-:W-:Y:S01]  /*108f0*/  LOP3.LUT R15, R16, 0xffff0000, RZ, 0xc0, !PT ;  /* 0xffff0000100f7812 */ /* 0x000fe200078ec0ff */
[C---:B------:R-:W-:Y:S01]  /*10900*/  IMAD.U32 R16, R19.reuse, 0x10000, RZ ;  /* 0x0001000013107824 */ /* 0x040fe200078e00ff */
[----:B------:R-:W-:Y:S01]  /*10910*/  LOP3.LUT R18, R19, 0xffff0000, RZ, 0xc0, !PT ;  /* 0xffff000013127812 */ /* 0x000fe200078ec0ff */
[----:B------:R-:W-:Y:S01]  /*10920*/  @!P3 FADD.FTZ R17, -R17, -RZ ;  /* 0x800000ff1111b221 */ /* 0x000fe20000010100 */
[----:B------:R-:W-:Y:S01]  /*10930*/  @!P3 FADD.FTZ R25, -R25, -RZ ;  /* 0x800000ff1919b221 */ /* 0x000fe20000010100 */
[----:B------:R-:W-:Y:S01]  /*10940*/  @!P3 FADD.FTZ R15, -R15, -RZ ;  /* 0x800000ff0f0fb221 */ /* 0x000fe20000010100 */
[----:B------:R-:W-:Y:S01]  /*10950*/  @!P3 FADD.FTZ R16, -R16, -RZ ;  /* 0x800000ff1010b221 */ /* 0x000fe20000010100 */
[----:B------:R-:W-:Y:S01]  /*10960*/  @!P3 FADD.FTZ R18, -R18, -RZ ;  /* 0x800000ff1212b221 */ /* 0x000fe20000010100 */
[----:B----4-:R-:W-:Y:S01]  /*10970*/  SHF.L.U32 R19, R30, 0x10, RZ ;  /* 0x000000101e137819 */ /* 0x010fe200000006ff */
[----:B------:R-:W-:Y:S01]  /*10980*/  FMUL.FTZ R7, R7, R15 ;  /* 0x0000000f07077220 */ /* 0x000fe20000410000 */
[----:B------:R-:W-:Y:S01]  /*10990*/  FMUL.FTZ R12, R12, R16 ;  /* 0x000000100c0c7220 */ /* 0x000fe20000410000 */
[----:B------:R-:W-:Y:S01]  /*109a0*/  FMUL.FTZ R32, R32, R18 ;  /* 0x0000001220207220 */ /* 0x000fe20000410000 */
[C---:B------:R-:W-:Y:S01]  /*109b0*/  SHF.L.U32 R16, R28.reuse, 0x10, RZ ;  /* 0x000000101c107819 */ /* 0x040fe200000006ff */
[----:B------:R-:W-:Y:S01]  /*109c0*/  FMUL.FTZ R13, R13, R17 ;  /* 0x000000110d0d7220 */ /* 0x000fe20000410000 */
[----:B------:R-:W-:Y:S01]  /*109d0*/  LOP3.LUT R15, R28, 0xffff0000, RZ, 0xc0, !PT ;  /* 0xffff00001c0f7812 */ /* 0x000fe200078ec0ff */
[----:B------:R-:W-:Y:S01]  /*109e0*/  FMUL.FTZ R24, R24, R35 ;  /* 0x0000002318187220 */ /* 0x000fe20000410000 */
[----:B------:R-:W-:Y:S01]  /*109f0*/  LOP3.LUT R18, R30, 0xffff0000, RZ, 0xc0, !PT ;  /* 0xffff00001e127812 */ /* 0x000fe200078ec0ff */
[C---:B------:R-:W-:Y:S01]  /*10a00*/  IMAD.U32 R14, R29.reuse, 0x10000, RZ ;  /* 0x000100001d0e7824 */ /* 0x040fe200078e00ff */
[----:B------:R-:W-:Y:S01]  /*10a10*/  LOP3.LUT R28, R29, 0xffff0000, RZ, 0xc0, !PT ;  /* 0xffff00001d1c7812 */ /* 0x000fe200078ec0ff */
[C---:B------:R-:W-:Y:S01]  /*10a20*/  IMAD.U32 R17, R31.reuse, 0x10000, RZ ;  /* 0x000100001f117824 */ /* 0x040fe200078e00ff */
[----:B------:R-:W-:Y:S01]  /*10a30*/  LOP3.LUT R30, R31, 0xffff0000, RZ, 0xc0, !PT ;  /* 0xffff00001f1e7812 */ /* 0x000fe200078ec0ff */
[----:B------:R-:W-:Y:S01]  /*10a40*/  FMUL.FTZ R21, R21, R25 ;  /* 0x0000001915157220 */ /* 0x000fe20000410000 */
        /* <DEDUP_REMOVED lines=17> */
.L_x_2572:
[----:B------:R-:W-:Y:S05]  /*10b60*/  BSYNC.RECONVERGENT B0 ;  /* 0x0000000000007941 */ /* 0x000fea0003800200 */
.L_x_2571:
[----:B-----5:R2:W-:Y:S02]  /*10b70*/  STS.128 [R45+0x1800], R4 ;  /* 0x001800042d007388 */ /* 0x0205e40000000c00 */
.L_x_2541:
[----:B------:R-:W-:Y:S05]  /*10b80*/  BSYNC.RECONVERGENT B2 ;  /* 0x0000000000027941 */ /* 0x000fea0003800200 */
.L_x_2532:
[----:B------:R-:W-:Y:S01]  /*10b90*/  IADD3 R55, PT, PT, -R55, R49, RZ ;  /* 0x0000003137377210 */ /* 0x000fe20007ffe1ff */
[----:B------:R-:W-:Y:S03]  /*10ba0*/  BSSY.RECONVERGENT B0, `(.L_x_2573) ;  /* 0x000000d000007945 */ /* 0x000fe60003800200 */
[----:B------:R-:W-:-:S13]  /*10bb0*/  ISETP.GE.AND P2, PT, R138, R55, PT ;  /* 0x000000378a00720c */ /* 0x000fda0003f46270 */
[----:B------:R-:W-:Y:S05]  /*10bc0*/  @P2 BRA `(.L_x_2574) ;  /* 0x0000000000282947 */ /* 0x000fea0003800000 */
[----:B------:R-:W-:-:S13]  /*10bd0*/  ISETP.GE.AND P0, PT, R10, R236, PT ;  /* 0x000000ec0a00720c */ /* 0x000fda0003f06270 */
[----:B------:R-:W-:Y:S05]  /*10be0*/  @P0 BRA `(.L_x_2575) ;  /* 0x00000000001c0947 */ /* 0x000fea0003800000 */
[----:B----4-:R-:W-:Y:S02]  /*10bf0*/  MOV R2, R229 ;  /* 0x000000e500027202 */ /* 0x010fe40000000f00 */
[----:B-----5:R-:W-:-:S05]  /*10c00*/  MOV R3, R228 ;  /* 0x000000e400037202 */ /* 0x020fca0000000f00 */
[----:B------:R-:W-:Y:S01]  /*10c10*/  @!PT LDS RZ, [RZ] ;  /* 0x00000000fffff984 */ /* 0x000fe20000000800 */
[----:B------:R-:W-:Y:S01]  /*10c20*/  @!PT LDS RZ, [RZ] ;  /* 0x00000000fffff984 */ /* 0x000fe20000000800 */
[----:B------:R-:W-:Y:S01]  /*10c30*/  @!PT LDS RZ, [RZ] ;  /* 0x00000000fffff984 */ /* 0x000fe20000000800 */
[----:B------:R4:W-:Y:S01]  /*10c40*/  LDGSTS.E.BYPASS.LTC128B.128 [R45+0x2000], desc[UR6][R2.64] ;  /* 0x02000000022d7fae */ /* 0x0009e2000b981a06 */
[----:B------:R-:W-:Y:S05]  /*10c50*/  BRA `(.L_x_2574) ;  /* 0x0000000000047947 */ /* 0x000fea0003800000 */
.L_x_2575:
[----:B------:R1:W-:Y:S02]  /*10c60*/  STS.128 [R45+0x2000], RZ ;  /* 0x002000ff2d007388 */ /* 0x0003e40000000c00 */
.L_x_2574:
[----:B------:R-:W-:Y:S05]  /*10c70*/  BSYNC.RECONVERGENT B0 ;  /* 0x0000000000007941 */ /* 0x000fea0003800200 */
.L_x_2573:
[----:B------:R-:W-:Y:S01]  /*10c80*/  ISETP.GE.AND P1, PT, R26, R55, PT ;  /* 0x000000371a00720c */ /* 0x000fe20003f26270 */
[C---:B------:R-:W-:Y:S01]  /*10c90*/  IMAD.SHL.U32 R16, R52.reuse, 0x2, RZ ;  /* 0x0000000234107824 */ /* 0x040fe200078e00ff */
[----:B------:R-:W-:Y:S01]  /*10ca0*/  SHF.L.U64.HI R52, R52, 0x1, R53 ;  /* 0x0000000134347819 */ /* 0x000fe20000010235 */
[----:B------:R-:W-:Y:S03]  /*10cb0*/  BSSY.RECONVERGENT B0, `(.L_x_2576) ;  /* 0x000000c000007945 */ /* 0x000fe60003800200 */
[----:B------:R-:W-:-:S05]  /*10cc0*/  IADD3 R16, P0, PT, R16, R229, RZ ;  /* 0x000000e510107210 */ /* 0x000fca0007f1e0ff */
[----:B------:R-:W-:Y:S02]  /*10cd0*/  IMAD.X R17, R52, 0x1, R228, P0 ;  /* 0x0000000134117824 */ /* 0x000fe400000e06e4 */
[----:B------:R-:W-:Y:S06]  /*10ce0*/  @P1 BRA `(.L_x_2577) ;  /* 0x0000000000201947 */ /* 0x000fec0003800000 */
[----:B------:R-:W-:-:S13]  /*10cf0*/  ISETP.GE.AND P0, PT, R10, R236, PT ;  /* 0x000000ec0a00720c */ /* 0x000fda0003f06270 */
[----:B------:R-:W-:Y:S05]  /*10d00*/  @P0 BRA `(.L_x_2578) ;  /* 0x0000000000140947 */ /* 0x000fea0003800000 */
[----:B------:R-:W-:Y:S01]  /*10d10*/  @!PT LDS RZ, [RZ] ;  /* 0x00000000fffff984 */ /* 0x000fe20000000800 */
[----:B------:R-:W-:Y:S01]  /*10d20*/  @!PT LDS RZ, [RZ] ;  /* 0x00000000fffff984 */ /* 0x000fe20000000800 */
[----:B------:R-:W-:Y:S01]  /*10d30*/  @!PT LDS RZ, [RZ] ;  /* 0x00000000fffff984 */ /* 0x000fe20000000800 */
[----:B------:R1:W-:Y:S01]  /*10d40*/  LDGSTS.E.BYPASS.LTC128B.128 [R45+0x2800], desc[UR6][R16.64] ;  /* 0x02800000102d7fae */ /* 0x0003e2000b981a06 */
[----:B------:R-:W-:Y:S05]  /*10d50*/  BRA `(.L_x_2577) ;  /* 0x0000000000047947 */ /* 0x000fea0003800000 */
.L_x_2578:
[----:B------:R1:W-:Y:S02]  /*10d60*/  STS.128 [R45+0x2800], RZ ;  /* 0x002800ff2d007388 */ /* 0x0003e40000000c00 */
.L_x_2577:
[----:B------:R-:W-:Y:S05]  /*10d70*/  BSYNC.RECONVERGENT B0 ;  /* 0x0000000000007941 */ /* 0x000fea0003800200 */
.L_x_2576:
[----:B------:R-:W-:Y:S01]  /*10d80*/  ISETP.GE.AND P0, PT, R27, R55, PT ;  /* 0x000000371b00720c */ /* 0x000fe20003f06270 */
[----:B------:R-:W-:-:S12]  /*10d90*/  BSSY.RECONVERGENT B0, `(.L_x_2579) ;  /* 0x000000c000007945 */ /* 0x000fd80003800200 */
[----:B------:R-:W-:Y:S05]  /*10da0*/  @P0 BRA `(.L_x_2580) ;  /* 0x0000000000280947 */ /* 0x000fea0003800000 */
[----:B------:R-:W-:-:S13]  /*10db0*/  ISETP.GE.AND P0, PT, R10, R236, PT ;  /* 0x000000ec0a00720c */ /* 0x000fda0003f06270 */
[----:B------:R-:W-:Y:S05]  /*10dc0*/  @P0 BRA `(.L_x_2581) ;  /* 0x00000000001c0947 */ /* 0x000fea0003800000 */
[----:B----4-:R-:W-:-:S04]  /*10dd0*/  LEA R2, P0, R224, R16, 0x5 ;  /* 0x00000010e0027211 */ /* 0x010fc800078028ff */
[----:B-----5:R-:W-:-:S05]  /*10de0*/  LEA.HI.X R3, R224, R17, R225, 0x5, P0 ;  /* 0x00000011e0037211 */ /* 0x020fca00000f2ce1 */
[----:B------:R-:W-:Y:S01]  /*10df0*/  @!PT LDS RZ, [RZ] ;  /* 0x00000000fffff984 */ /* 0x000fe20000000800 */
[----:B------:R-:W-:Y:S01]  /*10e00*/  @!PT LDS RZ, [RZ] ;  /* 0x00000000fffff984 */ /* 0x000fe20000000800 */
[----:B------:R-:W-:Y:S01]  /*10e10*/  @!PT LDS RZ, [RZ] ;  /* 0x00000000fffff984 */ /* 0x000fe20000000800 */
[----:B------:R4:W-:Y:S01]  /*10e20*/  LDGSTS.E.BYPASS.LTC128B.128 [R45+0x3000], desc[UR6][R2.64] ;  /* 0x03000000022d7fae */ /* 0x0009e2000b981a06 */
[----:B------:R-:W-:Y:S05]  /*10e30*/  BRA `(.L_x_2580) ;  /* 0x0000000000047947 */ /* 0x000fea0003800000 */
.L_x_2581:
[----:B------:R1:W-:Y:S02]  /*10e40*/  STS.128 [R45+0x3000], RZ ;  /* 0x003000ff2d007388 */ /* 0x0003e40000000c00 */
.L_x_2580:
[----:B------:R-:W-:Y:S05]  /*10e50*/  BSYNC.RECONVERGENT B0 ;  /* 0x0000000000007941 */ /* 0x000fea0003800200 */
.L_x_2579:
        /* <DEDUP_REMOVED lines=12> */
.L_x_2584:
[----:B------:R1:W-:Y:S02]  /*10f20*/  STS.128 [R45+0x3800], RZ ;  /* 0x003800ff2d007388 */ /* 0x0003e40000000c00 */
.L_x_2583:
[----:B------:R-:W-:Y:S05]  /*10f30*/  BSYNC.RECONVERGENT B0 ;  /* 0x0000000000007941 */ /* 0x000fea0003800200 */
.L_x_2582:
[----:B-1-3--:R-:W-:Y:S01]  /*10f40*/  IADD3 R13, PT, PT, R138, 0x40, RZ ;  /* 0x000000408a0d7810 */ /* 0x00afe20007ffe0ff */
[----:B------:R-:W-:Y:S03]  /*10f50*/  BSSY.RECONVERGENT B0, `(.L_x_2585) ;  /* 0x0000010000007945 */ /* 0x000fe60003800200 */
[----:B------:R-:W-:-:S13]  /*10f60*/  ISETP.GE.AND P0, PT, R13, R55, PT ;  /* 0x000000370d00720c */ /* 0x000fda0003f06270 */
[----:B------:R-:W-:Y:S05]  /*10f70*/  @P0 BRA `(.L_x_2586) ;  /* 0x0000000000340947 */ /* 0x000fea0003800000 */
[----:B------:R-:W-:-:S13]  /*10f80*/  ISETP.GE.AND P0, PT, R10, R236, PT ;  /* 0x000000ec0a00720c */ /* 0x000fda0003f06270 */
[----:B------:R-:W-:Y:S05]  /*10f90*/  @P0 BRA `(.L_x_2587) ;  /* 0x0000000000280947 */ /* 0x000fea0003800000 */
[----:B----4-:R-:W-:Y:S01]  /*10fa0*/  MOV R2, R16 ;  /* 0x0000001000027202 */ /* 0x010fe20000000f00 */
[----:B------:R-:W-:Y:S01]  /*10fb0*/  IMAD R0, R225, 0x60, RZ ;  /* 0x00000060e1007824 */ /* 0x000fe200078e02ff */
[----:B-----5:R-:W-:-:S03]  /*10fc0*/  MOV R3, R17 ;  /* 0x0000001100037202 */ /* 0x020fc60000000f00 */
[----:B------:R-:W-:-:S05]  /*10fd0*/  IMAD.WIDE.U32 R2, R224, 0x60, R2 ;  /* 0x00000060e0027825 */ /* 0x000fca00078e0002 */
[----:B------:R-:W-:-:S05]  /*10fe0*/  IADD3 R3, PT, PT, R0, R3, RZ ;  /* 0x0000000300037210 */ /* 0x000fca0007ffe0ff */
[----:B------:R-:W-:Y:S01]  /*10ff0*/  @!PT LDS RZ, [RZ] ;  /* 0x00000000fffff984 */ /* 0x000fe20000000800 */
[----:B------:R-:W-:Y:S01]  /*11000*/  @!PT LDS RZ, [RZ] ;  /* 0x00000000fffff984 */ /* 0x000fe20000000800 */
[----:B------:R-:W-:Y:S01]  /*11010*/  @!PT LDS RZ, [RZ] ;  /* 0x00000000fffff984 */ /* 0x000fe20000000800 */
[----:B------:R1:W-:Y:S01]  /*11020*/  LDGSTS.E.BYPASS.LTC128B.128 [R45+0x4000], desc[UR6][R2.64] ;  /* 0x04000000022d7fae */ /* 0x0003e2000b981a06 */
[----:B------:R-:W-:Y:S05]  /*11030*/  BRA `(.L_x_2586) ;  /* 0x0000000000047947 */ /* 0x000fea0003800000 */
.L_x_2587:
[----:B------:R3:W-:Y:S02]  /*11040*/  STS.128 [R45+0x4000], RZ ;  /* 0x004000ff2d007388 */ /* 0x0007e40000000c00 */
.L_x_2586:
[----:B------:R-:W-:Y:S05]  /*11050*/  BSYNC.RECONVERGENT B0 ;  /* 0x0000000000007941 */ /* 0x000fea0003800200 */
.L_x_2585:
[----:B------:R-:W-:Y:S01]  /*11060*/  IADD3 R12, PT, PT, R138, 0x50, RZ ;  /* 0x000000508a0c7810 */ /* 0x000fe20007ffe0ff */
[----:B------:R-:W-:Y:S03]  /*11070*/  BSSY.RECONVERGENT B0, `(.L_x_2588) ;  /* 0x000000d000007945 */ /* 0x000fe60003800200 */
[----:B------:R-:W-:-:S13]  /*11080*/  ISETP.GE.AND P0, PT, R12, R55, PT ;  /* 0x000000370c00720c */ /* 0x000fda0003f06270 */
[----:B------:R-:W-:Y:S05]  /*11090*/  @P0 BRA `(.L_x_2589) ;  /* 0x0000000000280947 */ /* 0x000fea0003800000 */
[----:B------:R-:W-:-:S13]  /*110a0*/  ISETP.GE.AND P0, PT, R10, R236, PT ;  /* 0x000000ec0a00720c */ /* 0x000fda0003f06270 */
[----:B------:R-:W-:Y:S05]  /*110b0*/  @P0 BRA `(.L_x_2590) ;  /* 0x00000000001c0947 */ /* 0x000fea0003800000 */
[----:B-1--4-:R-:W-:-:S04]  /*110c0*/  LEA R2, P0, R224, R16, 0x7 ;  /* 0x00000010e0027211 */ /* 0x012fc800078038ff */
[----:B-----5:R-:W-:-:S05]  /*110d0*/  LEA.HI.X R3, R224, R17, R225, 0x7, P0 ;  /* 0x00000011e0037211 */ /* 0x020fca00000f3ce1 */
[----:B------:R-:W-:Y:S01]  /*110e0*/  @!PT LDS RZ, [RZ] ;  /* 0x00000000fffff984 */ /* 0x000fe20000000800 */
[----:B------:R-:W-:Y:S01]  /*110f0*/  @!PT LDS RZ, [RZ] ;  /* 0x00000000fffff984 */ /* 0x000fe20000000800 */
[----:B------:R-:W-:Y:S01]  /*11100*/  @!PT LDS RZ, [RZ] ;  /* 0x00000000fffff984 */ /* 0x000fe20000000800 */
[----:B------:R1:W-:Y:S01]  /*11110*/  LDGSTS.E.BYPASS.LTC128B.128 [R45+0x4800], desc[UR6][R2.64] ;  /* 0x04800000022d7fae */ /* 0x0003e2000b981a06 */
[----:B------:R-:W-:Y:S05]  /*11120*/  BRA `(.L_x_2589) ;  /* 0x0000000000047947 */ /* 0x000fea0003800000 */
.L_x_2590:
[----:B------:R1:W-:Y:S02]  /*11130*/  STS.128 [R45+0x4800], RZ ;  /* 0x004800ff2d007388 */ /* 0x0003e40000000c00 */
.L_x_2589:
[----:B------:R-:W-:Y:S05]  /*11140*/  BSYNC.RECONVERGENT B0 ;  /* 0x0000000000007941 */ /* 0x000fea0003800200 */
.L_x_2588:
[----:B-----5:R-:W-:Y:S01]  /*11150*/  IADD3 R9, PT, PT, R138, 0x60, RZ ;  /* 0x000000608a097810 */ /* 0x020fe20007ffe0ff */
[----:B------:R-:W-:Y:S03]  /*11160*/  BSSY.RECONVERGENT B0, `(.L_x_2591) ;  /* 0x0000010000007945 */ /* 0x000fe60003800200 */
[----:B------:R-:W-:-:S13]  /*11170*/  ISETP.GE.AND P0, PT, R9, R55, PT ;  /* 0x000000370900720c */ /* 0x000fda0003f06270 */
[----:B------:R-:W-:Y:S05]  /*11180*/  @P0 BRA `(.L_x_2592) ;  /* 0x0000000000340947 */ /* 0x000fea0003800000 */
[----:B------:R-:W-:-:S13]  /*11190*/  ISETP.GE.AND P0, PT, R10, R236, PT ;  /* 0x000000ec0a00720c */ /* 0x000fda0003f06270 */
[----:B------:R-:W-:Y:S05]  /*111a0*/  @P0 BRA `(.L_x_2593) ;  /* 0x0000000000280947 */ /* 0x000fea0003800000 */
[----:B-1--4-:R-:W-:Y:S01]  /*111b0*/  MOV R2, R16 ;  /* 0x0000001000027202 */ /* 0x012fe20000000f00 */
        /* <DEDUP_REMOVED lines=9> */
.L_x_2593:
[----:B------:R1:W-:Y:S02]  /*11250*/  STS.128 [R45+0x5000], RZ ;  /* 0x005000ff2d007388 */ /* 0x0003e40000000c00 */
.L_x_2592:
[----:B------:R-:W-:Y:S05]  /*11260*/  BSYNC.RECONVERGENT B0 ;  /* 0x0000000000007941 */ /* 0x000fea0003800200 */
.L_x_2591:
[----:B------:R-:W-:Y:S01]  /*11270*/  IADD3 R8, PT, PT, R138, 0x70, RZ ;  /* 0x000000708a087810 */ /* 0x000fe20007ffe0ff */
        /* <DEDUP_REMOVED lines=15> */
.L_x_2596:
[----:B------:R1:W-:Y:S02]  /*11370*/  STS.128 [R45+0x5800], RZ ;  /* 0x005800ff2d007388 */ /* 0x0003e40000000c00 */
.L_x_2595:
[----:B------:R-:W-:Y:S05]  /*11380*/  BSYNC.RECONVERGENT B0 ;  /* 0x0000000000007941 */ /* 0x000fea0003800200 */
.L_x_2594:
[----:B--2---:R-:W-:Y:S01]  /*11390*/  LOP3.LUT R7, R138, 0x80, RZ, 0xfc, !PT ;  /* 0x000000808a077812 */ /* 0x004fe200078efcff */
        /* <DEDUP_REMOVED lines=15> */
.L_x_2599:
[----:B------:R2:W-:Y:S02]  /*11490*/  STS.128 [R45+0x6000], RZ ;  /* 0x006000ff2d007388 */ /* 0x0005e40000000c00 */
.L_x_2598:
[----:B------:R-:W-:Y:S05]  /*114a0*/  BSYNC.RECONVERGENT B0 ;  /* 0x0000000000007941 */ /* 0x000fea0003800200 */
.L_x_2597:
[----:B------:R-:W-:Y:S01]  /*114b0*/  IADD3 R6, PT, PT, R138, 0x90, RZ ;  /* 0x000000908a067810 */ /* 0x000fe20007ffe0ff */
[----:B------:R-:W-:Y:S03]  /*114c0*/  BSSY.RECONVERGENT B0, `(.L_x_2600) ;  /* 0x000000d000007945 */ /* 0x000fe60003800200 */
[----:B------:R-:W-:-:S13]  /*114d0*/  ISETP.GE.AND P0, PT, R6, R55, PT ;  /* 0x000000370600720c */ /* 0x000fda0003f06270 */
[----:B------:R-:W-:Y:S05]  /*114e0*/  @P0 BRA `(.L_x_2601) ;  /* 0x0000000000280947 */ /* 0x000fea0003800000 */
[----:B------:R-:W-:-:S13]  /*114f0*/  ISETP.GE.AND P0, PT, R10, R236, PT ;  /* 0x000000ec0a00720c */ /* 0x000fda0003f06270 */
[----:B------:R-:W-:Y:S05]  /*11500*/  @P0 BRA `(.L_x_2602) ;  /* 0x00000000001c0947 */ /* 0x000fea0003800000 */
[----:B-1--4-:R-:W-:-:S04]  /*11510*/  LEA R2, P0, R224, R16, 0x8 ;  /* 0x00000010e0027211 */ /* 0x012fc800078040ff */
[----:B------:R-:W-:-:S05]  /*11520*/  LEA.HI.X R3, R224, R17, R225, 0x8, P0 ;  /* 0x00000011e0037211 */ /* 0x000fca00000f44e1 */
[----:B------:R-:W-:Y:S01]  /*11530*/  @!PT LDS RZ, [RZ] ;  /* 0x00000000fffff984 */ /* 0x000fe20000000800 */
[----:B------:R-:W-:Y:S01]  /*11540*/  @!PT LDS RZ, [RZ] ;  /* 0x00000000fffff984 */ /* 0x000fe20000000800 */
[----:B------:R-:W-:Y:S01]  /*11550*/  @!PT LDS RZ, [RZ] ;  /* 0x00000000fffff984 */ /* 0x000fe20000000800 */
[----:B------:R1:W-:Y:S01]  /*11560*/  LDGSTS.E.BYPASS.LTC128B.128 [R45+0x6800], desc[UR6][R2.64] ;  /* 0x06800000022d7fae */ /* 0x0003e2000b981a06 */
[----:B------:R-:W-:Y:S05]  /*11570*/  BRA `(.L_x_2601) ;  /* 0x0000000000047947 */ /* 0x000fea0003800000 */
.L_x_2602:
[----:B------:R1:W-:Y:S02]  /*11580*/  STS.128 [R45+0x6800], RZ ;  /* 0x006800ff2d007388 */ /* 0x0003e40000000c00 */
.L_x_2601:
[----:B------:R-:W-:Y:S05]  /*11590*/  BSYNC.RECONVERGENT B0 ;  /* 0x0000000000007941 */ /* 0x000fea0003800200 */
.L_x_2600:
        /* <DEDUP_REMOVED lines=16> */
.L_x_2605:
[----:B------:R1:W-:Y:S02]  /*116a0*/  STS.128 [R45+0x7000], RZ ;  /* 0x007000ff2d007388 */ /* 0x0003e40000000c00 */
.L_x_2604:
[----:B------:R-:W-:Y:S05]  /*116b0*/  BSYNC.RECONVERGENT B0 ;  /* 0x0000000000007941 */ /* 0x000fea0003800200 */
.L_x_2603:
        /* <DEDUP_REMOVED lines=16> */
.L_x_2608:
[----:B------:R1:W-:Y:S02]  /*117c0*/  STS.128 [R45+0x7800], RZ ;  /* 0x007800ff2d007388 */ /* 0x0003e40000000c00 */
.L_x_2607:
[----:B------:R-:W-:Y:S05]  /*117d0*/  BSYNC.RECONVERGENT B0 ;  /* 0x0000000000007941 */ /* 0x000fea0003800200 */
.L_x_2606:
[----:B-1--4-:R-:W-:Y:S01]  /*117e0*/  IADD3 R3, PT, PT, R138, 0xc0, RZ ;  /* 0x000000c08a037810 */ /* 0x012fe20007ffe0ff */
[----:B------:R-:W-:Y:S03]  /*117f0*/  BSSY.RECONVERGENT B0, `(.L_x_2609) ;  /* 0x0000010000007945 */ /* 0x000fe60003800200 */
[----:B------:R-:W-:-:S13]  /*11800*/  ISETP.GE.AND P0, PT, R3, R55, PT ;  /* 0x000000370300720c */ /* 0x000fda0003f06270 */
[----:B------:R-:W-:Y:S05]  /*11810*/  @P0 BRA `(.L_x_2610) ;  /* 0x0000000000340947 */ /* 0x000fea0003800000 */
[----:B------:R-:W-:-:S13]  /*11820*/  ISETP.GE.AND P0, PT, R10, R236, PT ;  /* 0x000000ec0a00720c */ /* 0x000fda0003f06270 */
        /* <DEDUP_REMOVED lines=11> */
.L_x_2611:
[----:B------:R4:W-:Y:S02]  /*118e0*/  STS.128 [R45+0x8000], RZ ;  /* 0x008000ff2d007388 */ /* 0x0009e40000000c00 */
.L_x_2610:
[----:B------:R-:W-:Y:S05]  /*118f0*/  BSYNC.RECONVERGENT B0 ;  /* 0x0000000000007941 */ /* 0x000fea0003800200 */
.L_x_2609:
[----:B------:R-:W-:Y:S01]  /*11900*/  IADD3 R2, PT, PT, R138, 0xd0, RZ ;  /* 0x000000d08a027810 */ /* 0x000fe20007ffe0ff */
[----:B------:R-:W-:Y:S03]  /*11910*/  BSSY.RECONVERGENT B0, `(.L_x_2612) ;  /* 0x0000010000007945 */ /* 0x000fe60003800200 */
[----:B------:R-:W-:-:S13]  /*11920*/  ISETP.GE.AND P0, PT, R2, R55, PT ;  /* 0x000000370200720c */ /* 0x000fda0003f06270 */
[----:B------:R-:W-:Y:S05]  /*11930*/  @P0 BRA `(.L_x_2613) ;  /* 0x0000000000340947 */ /* 0x000fea0003800000 */
[----:B------:R-:W-:-:S13]  /*11940*/  ISETP.GE.AND P0, PT, R10, R236, PT ;  /* 0x000000ec0a00720c */ /* 0x000fda0003f06270 */
        /* <DEDUP_REMOVED lines=11> */
.L_x_2614:
[----:B------:R1:W-:Y:S02]  /*11a00*/  STS.128 [R45+0x8800], RZ ;  /* 0x008800ff2d007388 */ /* 0x0003e40000000c00 */
.L_x_2613:
[----:B------:R-:W-:Y:S05]  /*11a10*/  BSYNC.RECONVERGENT B0 ;  /* 0x0000000000007941 */ /* 0x000fea0003800200 */
.L_x_2612:
[----:B------:R-:W-:Y:S01]  /*11a20*/  IADD3 R0, PT, PT, R138, 0xe0, RZ ;  /* 0x000000e08a007810 */ /* 0x000fe20007ffe0ff */
[----:B------:R-:W-:Y:S03]  /*11a30*/  BSSY.RECONVERGENT B0, `(.L_x_2615) ;  /* 0x0000011000007945 */ /* 0x000fe60003800200 */
[----:B------:R-:W-:-:S13]  /*11a40*/  ISETP.GE.AND P0, PT, R0, R55, PT ;  /* 0x000000370000720c */ /* 0x000fda0003f06270 */
[----:B------:R-:W-:Y:S05]  /*11a50*/  @P0 BRA `(.L_x_2616) ;  /* 0x0000000000380947 */ /* 0x000fea0003800000 */
[----:B------:R-:W-:-:S13]  /*11a60*/  ISETP.GE.AND P0, PT, R10, R236, PT ;  /* 0x000000ec0a00720c */ /* 0x000fda0003f06270 */
[----:B------:R-:W-:Y:S05]  /*11a70*/  @P0 BRA `(.L_x_2617) ;  /* 0x00000000002c0947 */ /* 0x000fea0003800000 */
[----:B------:R-:W-:Y:S01]  /*11a80*/  MOV R18, R16 ;  /* 0x0000001000127202 */ /* 0x000fe20000000f00 */
[----:B-1----:R-:W-:Y:S01]  /*11a90*/  IMAD R14, R225, 0x1a0, RZ ;  /* 0x000001a0e10e7824 */ /* 0x002fe200078e02ff */
[----:B------:R-:W-:-:S03]  /*11aa0*/  MOV R19, R17 ;  /* 0x0000001100137202 */ /* 0x000fc60000000f00 */
[----:B------:R-:W-:-:S05]  /*11ab0*/  IMAD.WIDE.U32 R18, R224, 0x1a0, R18 ;  /* 0x000001a0e0127825 */ /* 0x000fca00078e0012 */
[----:B------:R-:W-:Y:S02]  /*11ac0*/  IADD3 R15, PT, PT, R14, R19, RZ ;  /* 0x000000130e0f7210 */ /* 0x000fe40007ffe0ff */
[----:B------:R-:W-:-:S05]  /*11ad0*/  MOV R14, R18 ;  /* 0x00000012000e7202 */ /* 0x000fca0000000f00 */
[----:B------:R-:W-:Y:S01]  /*11ae0*/  @!PT LDS RZ, [RZ] ;  /* 0x00000000fffff984 */ /* 0x000fe20000000800 */
[----:B------:R-:W-:Y:S01]  /*11af0*/  @!PT LDS RZ, [RZ] ;  /* 0x00000000fffff984 */ /* 0x000fe20000000800 */
[----:B------:R-:W-:Y:S01]  /*11b00*/  @!PT LDS RZ, [RZ] ;  /* 0x00000000fffff984 */ /* 0x000fe20000000800 */
[----:B------:R1:W-:Y:S01]  /*11b10*/  LDGSTS.E.BYPASS.LTC128B.128 [R45+0x9000], desc[UR6][R14.64] ;  /* 0x090000000e2d7fae */ /* 0x0003e2000b981a06 */
[----:B------:R-:W-:Y:S05]  /*11b20*/  BRA `(.L_x_2616) ;  /* 0x0000000000047947 */ /* 0x000fea0003800000 */
.L_x_2617:
[----:B------:R1:W-:Y:S02]  /*11b30*/  STS.128 [R45+0x9000], RZ ;  /* 0x009000ff2d007388 */ /* 0x0003e40000000c00 */
.L_x_2616:
[----:B------:R-:W-:Y:S05]  /*11b40*/  BSYNC.RECONVERGENT B0 ;  /* 0x0000000000007941 */ /* 0x000fea0003800200 */
.L_x_2615:
[----:B------:R-:W-:Y:S01]  /*11b50*/  IADD3 R138, PT, PT, R138, 0xf0, RZ ;  /* 0x000000f08a8a7810 */ /* 0x000fe20007ffe0ff */
[----:B------:R-:W-:Y:S03]  /*11b60*/  BSSY.RECONVERGENT B0, `(.L_x_2618) ;  /* 0x000000f000007945 */ /* 0x000fe60003800200 */
[----:B------:R-:W-:-:S13]  /*11b70*/  ISETP.GE.AND P0, PT, R138, R55, PT ;  /* 0x000000378a00720c */ /* 0x000fda0003f06270 */
[----:B------:R-:W-:Y:S05]  /*11b80*/  @P0 BRA `(.L_x_2619) ;  /* 0x0000000000300947 */ /* 0x000fea0003800000 */
[----:B------:R-:W-:-:S13]  /*11b90*/  ISETP.GE.AND P0, PT, R10, R236, PT ;  /* 0x000000ec0a00720c */ /* 0x000fda0003f06270 */
[----:B------:R-:W-:Y:S05]  /*11ba0*/  @P0 BRA `(.L_x_2620) ;  /* 0x0000000000240947 */ /* 0x000fea0003800000 */
[----:B-1----:R-:W-:Y:S02]  /*11bb0*/  IMAD R14, R225, 0x1c0, RZ ;  /* 0x000001c0e10e7824 */ /* 0x002fe400078e02ff */
        /* <DEDUP_REMOVED lines=8> */
.L_x_2620:
[----:B------:R1:W-:Y:S02]  /*11c40*/  STS.128 [R45+0x9800], RZ ;  /* 0x009800ff2d007388 */ /* 0x0003e40000000c00 */
.L_x_2619:
[----:B------:R-:W-:Y:S05]  /*11c50*/  BSYNC.RECONVERGENT B0 ;  /* 0x0000000000007941 */ /* 0x000fea0003800200 */
.L_x_2618:
[----:B------:R-:W0:Y:S01]  /*11c60*/  LDGDEPBAR ;  /* 0x00000000000079af */ /* 0x000e220000000000 */
[----:B------:R-:W-:Y:S03]  /*11c70*/  BSSY.RECONVERGENT B0, `(.L_x_2621) ;  /* 0x0000012000007945 */ /* 0x000fe60003800200 */
[----:B------:R1:W5:Y:S04]  /*11c80*/  LD.E R34, desc[UR6][R164.64+0x184] ;  /* 0x00018406a4227980 */ /* 0x000368000c101900 */
[----:B------:R1:W5:Y:S01]  /*11c90*/  LD.E R32, desc[UR6][R164.64+0x188] ;  /* 0x00018806a4207980 */ /* 0x000362000c101900 */
[----:B------:R-:W-:-:S04]  /*11ca0*/  DEPBAR.LE SB0, 0x0 ;  /* 0x000080000000791a */ /* 0x000fc80000000000 */
        /* <DEDUP_REMOVED lines=11> */
.L_x_2623:
[----:B------:R1:W-:Y:S01]  /*11d60*/  STS.128 [R45+0xa000], RZ ;  /* 0x00a000ff2d007388 */ /* 0x0003e20000000c00 */
[----:B------:R-:W-:Y:S05]  /*11d70*/  BRA `(.L_x_2624) ;  /* 0x0000000000047947 */ /* 0x000fea0003800000 */
.L_x_2622:
[----:B------:R1:W-:Y:S02]  /*11d80*/  STS.128 [R45+0xa000], RZ ;  /* 0x00a000ff2d007388 */ /* 0x0003e40000000c00 */
.L_x_2624:
[----:B------:R-:W-:Y:S05]  /*11d90*/  BSYNC.RECONVERGENT B0 ;  /* 0x0000000000007941 */ /* 0x000fea0003800200 */
.L_x_2621:
[----:B------:R-:W-:Y:S01]  /*11da0*/  ISETP.GE.AND P1, PT, R26, R55, PT ;  /* 0x000000371a00720c */ /* 0x000fe20003f26270 */
[----:B------:R-:W-:Y:S01]  /*11db0*/  BSSY.RECONVERGENT B0, `(.L_x_2625) ;  /* 0x000000d000007945 */ /* 0x000fe20003800200 */
[----:B-1----:R-:W-:-:S04]  /*11dc0*/  LEA R14, P0, R50, R231, 0x1 ;  /* 0x000000e7320e7211 */ /* 0x002fc800078008ff */
[----:B------:R-:W-:-:S07]  /*11dd0*/  LEA.HI.X R15, R50, R230, R51, 0x1, P0 ;  /* 0x000000e6320f7211 */ /* 0x000fce00000f0c33 */
[----:B------:R1:W-:Y:S01]  /*11de0*/  @P1 STS.128 [R45+0xa800], RZ ;  /* 0x00a800ff2d001388 */ /* 0x0003e20000000c00 */
        /* <DEDUP_REMOVED lines=8> */
.L_x_2627:
[----:B------:R1:W-:Y:S02]  /*11e70*/  STS.128 [R45+0xa800], RZ ;  /* 0x00a800ff2d007388 */ /* 0x0003e40000000c00 */
.L_x_2626:
[----:B------:R-:W-:Y:S05]  /*11e80*/  BSYNC.RECONVERGENT B0 ;  /* 0x0000000000007941 */ /* 0x000fea0003800200 */
.L_x_2625:
[----:B------:R-:W-:Y:S01]  /*11e90*/  ISETP.GE.AND P0, PT, R27, R55, PT ;  /* 0x000000371b00720c */ /* 0x000fe20003f06270 */
[----:B------:R-:W-:-:S12]  /*11ea0*/  BSSY.RECONVERGENT B0, `(.L_x_2628) ;  /* 0x000000d000007945 */ /* 0x000fd80003800200 */
[----:B------:R1:W-:Y:S01]  /*11eb0*/  @P0 STS.128 [R45+0xb000], RZ ;  /* 0x00b000ff2d000388 */ /* 0x0003e20000000c00 */
[----:B------:R-:W-:Y:S05]  /*11ec0*/  @P0 BRA `(.L_x_2629) ;  /* 0x0000000000280947 */ /* 0x000fea0003800000 */
[----:B------:R-:W-:-:S13]  /*11ed0*/  ISETP.GE.AND P0, PT, R10, R236, PT ;  /* 0x000000ec0a00720c */ /* 0x000fda0003f06270 */
        /* <DEDUP_REMOVED lines=8> */
.L_x_2630:
[----:B------:R1:W-:Y:S02]  /*11f60*/  STS.128 [R45+0xb000], RZ ;  /* 0x00b000ff2d007388 */ /* 0x0003e40000000c00 */
.L_x_2629:
[----:B------:R-:W-:Y:S05]  /*11f70*/  BSYNC.RECONVERGENT B0 ;  /* 0x0000000000007941 */ /* 0x000fea0003800200 */
.L_x_2628:
[----:B------:R-:W-:Y:S01]  /*11f80*/  ISETP.GE.AND P0, PT, R20, R55, PT ;  /* 0x000000371400720c */ /* 0x000fe20003f06270 */
[----:B------:R-:W-:-:S12]  /*11f90*/  BSSY.RECONVERGENT B0, `(.L_x_2631) ;  /* 0x000000d000007945 */ /* 0x000fd80003800200 */
[----:B------:R1:W-:Y:S01]  /*11fa0*/  @P0 STS.128 [R45+0xb800], RZ ;  /* 0x00b800ff2d000388 */ /* 0x0003e20000000c00 */
[----:B------:R-:W-:Y:S05]  /*11fb0*/  @P0 BRA `(.L_x_2632) ;  /* 0x0000000000280947 */ /* 0x000fea0003800000 */
[----:B------:R-:W-:-:S13]  /*11fc0*/  ISETP.GE.AND P0, PT, R10, R236, PT ;  /* 0x000000ec0a00720c */ /* 0x000fda0003f06270 */
[----:B------:R-:W-:Y:S05]  /*11fd0*/  @P0 BRA `(.L_x_2633) ;  /* 0x00000000001c0947 */ /* 0x000fea0003800000 */
[----:B-1----:R-:W-:-:S04]  /*11fe0*/  LEA R16, P0, R226, R14, 0x6 ;  /* 0x0000000ee2107211 */ /* 0x002fc800078030ff */
[----:B------:R-:W-:-:S05]  /*11ff0*/  LEA.HI.X R17, R226, R15, R227, 0x6, P0 ;  /* 0x0000000fe2117211 */ /* 0x000fca00000f34e3 */
[----:B------:R-:W-:Y:S01]  /*12000*/  @!PT LDS RZ, [RZ] ;  /* 0x00000000fffff984 */ /* 0x000fe20000000800 */
[----:B------:R-:W-:Y:S01]  /*12010*/  @!PT LDS RZ, [RZ] ;  /* 0x00000000fffff984 */ /* 0x000fe20000000800 */
[----:B------:R-:W-:Y:S01]  /*12020*/  @!PT LDS RZ, [RZ] ;  /* 0x00000000fffff984 */ /* 0x000fe20000000800 */
[----:B------:R1:W-:Y:S01]  /*12030*/  LDGSTS.E.BYPASS.LTC128B.128 [R45+0xb800], desc[UR6][R16.64] ;  /* 0x0b800000102d7fae */ /* 0x0003e2000b981a06 */
[----:B------:R-:W-:Y:S05]  /*12040*/  BRA `(.L_x_2632) ;  /* 0x0000000000047947 */ /* 0x000fea0003800000 */
.L_x_2633:
[----:B------:R1:W-:Y:S02]  /*12050*/  STS.128 [R45+0xb800], RZ ;  /* 0x00b800ff2d007388 */ /* 0x0003e40000000c00 */
.L_x_2632:
[----:B------:R-:W-:Y:S05]  /*12060*/  BSYNC.RECONVERGENT B0 ;  /* 0x0000000000007941 */ /* 0x000fea0003800200 */
.L_x_2631:
[----:B------:R-:W-:Y:S01]  /*12070*/  ISETP.GE.AND P0, PT, R13, R55, PT ;  /* 0x000000370d00720c */ /* 0x000fe20003f06270 */
[----:B------:R-:W-:-:S12]  /*12080*/  BSSY.RECONVERGENT B0, `(.L_x_2634) ;  /* 0x0000010000007945 */ /* 0x000fd80003800200 */
[----:B------:R1:W-:Y:S01]  /*12090*/  @P0 STS.128 [R45+0xc000], RZ ;  /* 0x00c000ff2d000388 */ /* 0x0003e20000000c00 */
        /* <DEDUP_REMOVED lines=13> */
.L_x_2636:
[----:B------:R1:W-:Y:S02]  /*12170*/  STS.128 [R45+0xc000], RZ ;  /* 0x00c000ff2d007388 */ /* 0x0003e40000000c00 */
.L_x_2635:
[----:B------:R-:W-:Y:S05]  /*12180*/  BSYNC.RECONVERGENT B0 ;  /* 0x0000000000007941 */ /* 0x000fea0003800200 */
.L_x_2634:
        /* <DEDUP_REMOVED lines=13> */
.L_x_2639:
[----:B------:R1:W-:Y:S02]  /*12260*/  STS.128 [R45+0xc800], RZ ;  /* 0x00c800ff2d007388 */ /* 0x0003e40000000c00 */
.L_x_2638:
[----:B------:R-:W-:Y:S05]  /*12270*/  BSYNC.RECONVERGENT B0 ;  /* 0x0000000000007941 */ /* 0x000fea0003800200 */
.L_x_2637:
        /* <DEDUP_REMOVED lines=16> */
.L_x_2642:
[----:B------:R1:W-:Y:S02]  /*12380*/  STS.128 [R45+0xd000], RZ ;  /* 0x00d000ff2d007388 */ /* 0x0003e40000000c00 */
.L_x_2641:
[----:B------:R-:W-:Y:S05]  /*12390*/  BSYNC.RECONVERGENT B0 ;  /* 0x0000000000007941 */ /* 0x000fea0003800200 */
.L_x_2640:
        /* <DEDUP_REMOVED lines=17> */
.L_x_2645:
[----:B------:R1:W-:Y:S02]  /*124b0*/  STS.128 [R45+0xd800], RZ ;  /* 0x00d800ff2d007388 */ /* 0x0003e40000000c00 */
.L_x_2644:
[----:B------:R-:W-:Y:S05]  /*124c0*/  BSYNC.RECONVERGENT B0 ;  /* 0x0000000000007941 */ /* 0x000fea0003800200 */
.L_x_2643:
        /* <DEDUP_REMOVED lines=16> */
.L_x_2648:
[----:B------:R1:W-:Y:S02]  /*125d0*/  STS.128 [R45+0xe000], RZ ;  /* 0x00e000ff2d007388 */ /* 0x0003e40000000c00 */
.L_x_2647:
[----:B------:R-:W-:Y:S05]  /*125e0*/  BSYNC.RECONVERGENT B0 ;  /* 0x0000000000007941 */ /* 0x000fea0003800200 */
.L_x_2646:
        /* <DEDUP_REMOVED lines=13> */
.L_x_2651:
[----:B------:R1:W-:Y:S02]  /*126c0*/  STS.128 [R45+0xe800], RZ ;  /* 0x00e800ff2d007388 */ /* 0x0003e40000000c00 */
.L_x_2650:
[----:B------:R-:W-:Y:S05]  /*126d0*/  BSYNC.RECONVERGENT B0 ;  /* 0x0000000000007941 */ /* 0x000fea0003800200 */
.L_x_2649:
        /* <DEDUP_REMOVED lines=16> */
.L_x_2654:
[----:B------:R1:W-:Y:S02]  /*127e0*/  STS.128 [R45+0xf000], RZ ;  /* 0x00f000ff2d007388 */ /* 0x0003e40000000c00 */
.L_x_2653:
[----:B------:R-:W-:Y:S05]  /*127f0*/  BSYNC.RECONVERGENT B0 ;  /* 0x0000000000007941 */ /* 0x000fea0003800200 */
.L_x_2652:
        /* <DEDUP_REMOVED lines=17> */
.L_x_2657:
[----:B------:R1:W-:Y:S02]  /*12910*/  STS.128 [R45+0xf800], RZ ;  /* 0x00f800ff2d007388 */ /* 0x0003e40000000c00 */
.L_x_2656:
[----:B------:R-:W-:Y:S05]  /*12920*/  BSYNC.RECONVERGENT B0 ;  /* 0x0000000000007941 */ /* 0x000fea0003800200 */
.L_x_2655:
        /* <DEDUP_REMOVED lines=16> */
.L_x_2660:
[----:B------:R1:W-:Y:S02]  /*12a30*/  STS.128 [R45+0x10000], RZ ;  /* 0x010000ff2d007388 */ /* 0x0003e40000000c00 */
.L_x_2659:
[----:B------:R-:W-:Y:S05]  /*12a40*/  BSYNC.RECONVERGENT B0 ;  /* 0x0000000000007941 */ /* 0x000fea0003800200 */
.L_x_2658:
        /* <DEDUP_REMOVED lines=17> */
.L_x_2663:
[----:B------:R1:W-:Y:S02]  /*12b60*/  STS.128 [R45+0x10800], RZ ;  /* 0x010800ff2d007388 */ /* 0x0003e40000000c00 */
.L_x_2662:
[----:B------:R-:W-:Y:S05]  /*12b70*/  BSYNC.RECONVERGENT B0 ;  /* 0x0000000000007941 */ /* 0x000fea0003800200 */
.L_x_2661:
        /* <DEDUP_REMOVED lines=16> */
.L_x_2666:
[----:B------:R1:W-:Y:S02]  /*12c80*/  STS.128 [R45+0x11000], RZ ;  /* 0x011000ff2d007388 */ /* 0x0003e40000000c00 */
.L_x_2665:
[----:B------:R-:W-:Y:S05]  /*12c90*/  BSYNC.RECONVERGENT B0 ;  /* 0x0000000000007941 */ /* 0x000fea0003800200 */
.L_x_2664:
[----:B------:R-:W-:Y:S01]  /*12ca0*/  ISETP.GE.AND P0, PT, R138, R55, PT ;  /* 0x000000378a00720c */ /* 0x000fe20003f06270 */
[----:B------:R-:W-:-:S12]  /*12cb0*/  BSSY.RECONVERGENT B0, `(.L_x_2667) ;  /* 0x000000e000007945 */ /* 0x000fd80003800200 */
[----:B------:R1:W-:Y:S01]  /*12cc0*/  @P0 STS.128 [R45+0x11800], RZ ;  /* 0x011800ff2d000388 */ /* 0x0003e20000000c00 */
[----:B------:R-:W-:Y:S05]  /*12cd0*/  @P0 BRA `(.L_x_2668) ;  /* 0x00000000002c0947 */ /* 0x000fea0003800000 */
[----:B------:R-:W-:-:S13]  /*12ce0*/  ISETP.GE.AND P0, PT, R10, R236, PT ;  /* 0x000000ec0a00720c */ /* 0x000fda0003f06270 */
        /* <DEDUP_REMOVED lines=9> */
.L_x_2669:
[----:B------:R1:W-:Y:S02]  /*12d80*/  STS.128 [R45+0x11800], RZ ;  /* 0x011800ff2d007388 */ /* 0x0003e40000000c00 */
.L_x_2668:
[----:B------:R-:W-:Y:S05]  /*12d90*/  BSYNC.RECONVERGENT B0 ;  /* 0x0000000000007941 */ /* 0x000fea0003800200 */
.L_x_2667:
[----:B------:R-:W-:Y:S01]  /*12da0*/  SHF.R.U32.HI R167, RZ, 0x1, R48 ;  /* 0x00000001ffa77819 */ /* 0x000fe20000011630 */
[C---:B------:R-:W-:Y:S01]  /*12db0*/  IMAD.SHL.U32 R0, R48.reuse, 0x40, RZ ;  /* 0x0000004030007824 */ /* 0x040fe200078e00ff */
[C---:B------:R-:W-:Y:S01]  /*12dc0*/  R2P PR, R48.reuse, 0x6 ;  /* 0x0000000630007804 */ /* 0x040fe20000000000 */
[----:B------:R-:W-:Y:S01]  /*12dd0*/  IMAD.SHL.U32 R220, R48, 0x20, RZ ;  /* 0x0000002030dc7824 */ /* 0x000fe200078e00ff */
[----:B-1----:R-:W-:Y:S01]  /*12de0*/  LOP3.LUT R3, R167, 0x8, RZ, 0xc0, !PT ;  /* 0x00000008a7037812 */ /* 0x002fe200078ec0ff */
[----:B------:R-:W-:Y:S01]  /*12df0*/  IMAD.MOV.U32 R9, RZ, RZ, 0x40 ;  /* 0x00000040ff097424 */ /* 0x000fe200078e00ff */
[----:B------:R-:W-:Y:S01]  /*12e00*/  LOP3.LUT R4, R0, 0x1c0, RZ, 0xc0, !PT ;  /* 0x000001c000047812 */ /* 0x000fe200078ec0ff */
[----:B------:R-:W0:Y:S01]  /*12e10*/  LDGDEPBAR ;  /* 0x00000000000079af */ /* 0x000e220000000000 */
[----:B------:R-:W-:Y:S01]  /*12e20*/  LOP3.LUT R3, R3, 0x1c0, R0, 0xf8, !PT ;  /* 0x000001c003037812 */ /* 0x000fe200078ef800 */
[----:B------:R-:W-:Y:S01]  /*12e30*/  BSSY.RECONVERGENT B1, `(.L_x_2670) ;  /* 0x00003ef000017945 */ /* 0x000fe20003800200 */
[----:B------:R-:W-:-:S02]  /*12e40*/  LOP3.LUT R4, R4, 0x8, R48, 0xf8, !PT ;  /* 0x0000000804047812 */ /* 0x000fc400078ef830 */
[----:B------:R-:W-:Y:S02]  /*12e50*/  LOP3.LUT R220, R220, 0x7c00, RZ, 0xc0, !PT ;  /* 0x00007c00dcdc7812 */ /* 0x000fe400078ec0ff */
[--C-:B------:R-:W-:Y:S02]  /*12e60*/  LOP3.LUT R3, R3, 0x38, R47.reuse, 0x78, !PT ;  /* 0x0000003803037812 */ /* 0x100fe400078e782f */
[----:B------:R-:W-:Y:S02]  /*12e70*/  LOP3.LUT R47, R4, 0x38, R47, 0x78, !PT ;  /* 0x00000038042f7812 */ /* 0x000fe400078e782f */
[----:B------:R-:W-:Y:S02]  /*12e80*/  LOP3.LUT R2, R220, 0x200, R0, 0xf8, !PT ;  /* 0x00000200dc027812 */ /* 0x000fe400078ef800 */
[----:B------:R-:W-:Y:S02]  /*12e90*/  LOP3.LUT R4, R0, 0x400, RZ, 0xc0, !PT ;  /* 0x0000040000047812 */ /* 0x000fe400078ec0ff */
[----:B------:R-:W-:-:S02]  /*12ea0*/  LOP3.LUT R2, R2, R3, RZ, 0xfc, !PT ;  /* 0x0000000302027212 */ /* 0x000fc400078efcff */
[----:B------:R-:W-:Y:S01]  /*12eb0*/  SEL R9, R9, 0xffffffc0, !P2 ;  /* 0xffffffc009097807 */ /* 0x000fe20005000000 */
[----:B------:R-:W-:Y:S01]  /*12ec0*/  IMAD R4, R47, 0x2, R4 ;  /* 0x000000022f047824 */ /* 0x000fe200078e0204 */
[----:B------:R-:W-:Y:S01]  /*12ed0*/  LOP3.LUT R35, R167, 0x1f0, RZ, 0xc0, !PT ;  /* 0x000001f0a7237812 */ /* 0x000fe200078ec0ff */
[----:B------:R-:W-:Y:S01]  /*12ee0*/  IMAD R8, R2, 0x2, R46 ;  /* 0x0000000202087824 */ /* 0x000fe200078e022e */
[----:B------:R-:W-:Y:S01]  /*12ef0*/  SHF.R.U32.HI R2, RZ, 0x2, R48 ;  /* 0x00000002ff027819 */ /* 0x000fe20000011630 */
[----:B------:R-:W-:Y:S01]  /*12f00*/  IMAD.IADD R197, R46, 0x1, R4 ;  /* 0x000000012ec57824 */ /* 0x000fe200078e0204 */
[----:B-----5:R-:W-:Y:S01]  /*12f10*/  IADD3 R32, PT, PT, R32, R49, -R237 ;  /* 0x0000003120207210 */ /* 0x020fe20007ffe8ed */
[----:B------:R-:W-:Y:S01]  /*12f20*/  IMAD.MOV.U32 R47, RZ, RZ, 0x20 ;  /* 0x00000020ff2f7424 */ /* 0x000fe200078e00ff */
[----:B------:R-:W-:Y:S01]  /*12f30*/  LDSM.16.M88.4 R140, [R8] ;  /* 0x00000000088c783b */ /* 0x000fe20000000200 */
[--C-:B------:R-:W-:Y:S01]  /*12f40*/  IMAD.IADD R213, R8, 0x1, R9.reuse ;  /* 0x0000000108d57824 */ /* 0x100fe200078e0209 */
[----:B------:R-:W-:Y:S01]  /*12f50*/  LOP3.LUT R35, R35, 0x7, R2, 0xf8, !PT ;  /* 0x0000000723237812 */ /* 0x000fe200078ef802 */
[----:B------:R-:W-:Y:S01]  /*12f60*/  IMAD.IADD R216, R197, 0x1, R9 ;  /* 0x00000001c5d87824 */ /* 0x000fe200078e0209 */
[----:B------:R-:W1:Y:S01]  /*12f70*/  LDSM.16.M88.4 R116, [R197+0x2800] ;  /* 0x00280000c574783b */ /* 0x000e620000000200 */
[----:B------:R-:W-:Y:S01]  /*12f80*/  SEL R47, R47, 0xffffffe0, !P1 ;  /* 0xffffffe02f2f7807 */ /* 0x000fe20004800000 */
[----:B------:R-:W-:Y:S01]  /*12f90*/  VIADD R2, R44, 0xffffffff ;  /* 0xffffffff2c027836 */ /* 0x000fe20000000000 */
[----:B------:R-:W-:Y:S01]  /*12fa0*/  IADD3 R34, PT, PT, R49, -R237, -R34 ;  /* 0x800000ed31227210 */ /* 0x000fe20007ffe822 */
[----:B------:R-:W2:Y:S01]  /*12fb0*/  LDSM.16.M88.4 R144, [R197+0x2000] ;  /* 0x00200000c590783b */ /* 0x000ea20000000200 */
[----:B------:R-:W-:-:S02]  /*12fc0*/  IMAD R35, R235, 0x40, R35 ;  /* 0x00000040eb237824 */ /* 0x000fc400078e0223 */
[--C-:B------:R-:W-:Y:S01]  /*12fd0*/  IMAD.IADD R196, R8, 0x1, R47.reuse ;  /* 0x0000000108c47824 */ /* 0x100fe200078e022f */
[----:B------:R-:W3:Y:S01]  /*12fe0*/  LDSM.16.M88.4 R108, [R197+0x3000] ;  /* 0x00300000c56c783b */ /* 0x000ee20000000200 */
[----:B------:R-:W-:Y:S02]  /*12ff0*/  IMAD.IADD R212, R197, 0x1, R47 ;  /* 0x00000001c5d47824 */ /* 0x000fe400078e022f */
[C---:B------:R-:W-:Y:S01]  /*13000*/  IMAD.IADD R217, R47.reuse, 0x1, R213 ;  /* 0x000000012fd97824 */ /* 0x040fe200078e02d5 */
[----:B------:R-:W4:Y:S01]  /*13010*/  LDSM.16.M88.4 R100, [R197+0x3800] ;  /* 0x00380000c564783b */ /* 0x000f220000000200 */
[----:B------:R-:W-:Y:S02]  /*13020*/  IMAD.IADD R166, R47, 0x1, R216 ;  /* 0x000000012fa67824 */ /* 0x000fe400078e02d8 */
[C---:B------:R-:W-:Y:S01]  /*13030*/  IMAD.IADD R244, R35.reuse, 0x1, R32 ;  /* 0x0000000123f47824 */ /* 0x040fe200078e0220 */
[----:B------:R-:W4:Y:S01]  /*13040*/  LDSM.16.M88.4 R92, [R197+0x4000] ;  /* 0x00400000c55c783b */ /* 0x000f220000000200 */
[----:B------:R-:W-:-:S03]  /*13050*/  IMAD.IADD R246, R35, 0x1, R34 ;  /* 0x0000000123f67824 */ /* 0x000fc600078e0222 */
[----:B------:R-:W4:Y:S01]  /*13060*/  LDSM.16.M88.4 R84, [R197+0x4800] ;  /* 0x00480000c554783b */ /* 0x000f220000000200 */
[--C-:B------:R-:W-:Y:S01]  /*13070*/  VIADDMNMX R239, R244, 0x1, R49.reuse, PT ;  /* 0x00000001f4ef7846 */ /* 0x100fe20003800131 */
[----:B------:R-:W-:Y:S01]  /*13080*/  VIADD R245, R246, 0x8 ;  /* 0x00000008f6f57836 */ /* 0x000fe20000000000 */
[----:B------:R-:W-:Y:S01]  /*13090*/  VIADDMNMX R244, R244, 0x9, R49, PT ;  /* 0x00000009f4f47846 */ /* 0x000fe20003800131 */
[----:B------:R-:W4:Y:S04]  /*130a0*/  LDSM.16.M88.4 R76, [R197+0x5000] ;  /* 0x00500000c54c783b */ /* 0x000f280000000200 */
[----:B------:R-:W4:Y:S04]  /*130b0*/  LDSM.16.M88.4 R68, [R197+0x5800] ;  /* 0x00580000c544783b */ /* 0x000f280000000200 */
[----:B------:R-:W4:Y:S04]  /*130c0*/  LDSM.16.M88.4 R60, [R197+0x6000] ;  /* 0x00600000c53c783b */ /* 0x000f280000000200 */
[----:B------:R-:W4:Y:S04]  /*130d0*/  LDSM.16.M88.4 R52, [R197+0x6800] ;  /* 0x00680000c534783b */ /* 0x000f280000000200 */
[----:B------:R-:W4:Y:S01]  /*130e0*/  LDSM.16.M88.4 R36, [R197+0x7000] ;  /* 0x00700000c524783b */ /* 0x000f220000000200 */
[C---:B-1----:R-:W-:Y:S03]  /*130f0*/  HMMA.16816.F32.BF16 R132, R140.reuse, R116, RZ ;  /* 0x000000748c84723c */ /* 0x042fe600000418ff */
[----:B------:R-:W1:Y:S04]  /*13100*/  LDSM.16.M88.4 R24, [R197+0x7800] ;  /* 0x00780000c518783b */ /* 0x000e680000000200 */
[----:B------:R-:W1:Y:S01]  /*13110*/  LDSM.16.M88.4 R16, [R197+0x8000] ;  /* 0x00800000c510783b */ /* 0x000e620000000200 */
[C---:B------:R-:W-:Y:S03]  /*13120*/  HMMA.16816.F32.BF16 R116, R140.reuse, R118, RZ ;  /* 0x000000768c74723c */ /* 0x040fe600000418ff */
[----:B------:R-:W1:Y:S04]  /*13130*/  LDSM.16.M88.4 R172, [R197+0x8800] ;  /* 0x00880000c5ac783b */ /* 0x000e680000000200 */
[----:B------:R-:W1:Y:S01]  /*13140*/  LDSM.16.M88.4 R160, [R197+0x9000] ;  /* 0x00900000c5a0783b */ /* 0x000e620000000200 */
[C---:B--2---:R-:W-:Y:S03]  /*13150*/  HMMA.16816.F32.BF16 R148, R140.reuse, R144, RZ ;  /* 0x000000908c94723c */ /* 0x044fe600000418ff */
[----:B------:R-:W2:Y:S04]  /*13160*/  LDSM.16.M88.4 R4, [R197+0x9800] ;  /* 0x00980000c504783b */ /* 0x000ea80000000200 */
[----:B------:R-:W-:Y:S01]  /*13170*/  LDSM.16.M88.4 R180, [R196] ;  /* 0x00000000c4b4783b */ /* 0x000fe20000000200 */
[C---:B---3--:R-:W-:Y:S03]  /*13180*/  HMMA.16816.F32.BF16 R112, R140.reuse, R108, RZ ;  /* 0x0000006c8c70723c */ /* 0x048fe600000418ff */
[----:B------:R-:W3:Y:S04]  /*13190*/  LDSM.16.M88.4 R120, [R212+0x2800] ;  /* 0x00280000d478783b */ /* 0x000ee80000000200 */
[----:B------:R-:W3:Y:S01]  /*131a0*/  LDSM.16.M88.4 R124, [R212+0x3800] ;  /* 0x00380000d47c783b */ /* 0x000ee20000000200 */
[C---:B----4-:R-:W-:Y:S03]  /*131b0*/  HMMA.16816.F32.BF16 R104, R140.reuse, R100, RZ ;  /* 0x000000648c68723c */ /* 0x050fe600000418ff */
[----:B------:R-:W4:Y:S04]  /*131c0*/  LDSM.16.M88.4 R188, [R212+0x3000] ;  /* 0x00300000d4bc783b */ /* 0x000f280000000200 */
[----:B------:R-:W-:Y:S01]  /*131d0*/  LDSM.16.M88.4 R128, [R212+0x2000] ;  /* 0x00200000d480783b */ /* 0x000fe20000000200 */
[C---:B------:R-:W-:Y:S03]  /*131e0*/  HMMA.16816.F32.BF16 R96, R140.reuse, R92, RZ ;  /* 0x0000005c8c60723c */ /* 0x040fe600000418ff */
[----:B------:R-:W-:Y:S04]  /*131f0*/  LDSM.16.M88.4 R184, [R212+0x4000] ;  /* 0x00400000d4b8783b */ /* 0x000fe80000000200 */
[----:B------:R-:W-:Y:S01]  /*13200*/  LDSM.16.M88.4 R152, [R212+0x5000] ;  /* 0x00500000d498783b */ /* 0x000fe20000000200 */
[C---:B------:R-:W-:Y:S03]  /*13210*/  HMMA.16816.F32.BF16 R88, R140.reuse, R84, RZ ;  /* 0x000000548c58723c */ /* 0x040fe600000418ff */
[----:B------:R-:W-:Y:S04]  /*13220*/  LDSM.16.M88.4 R136, [R212+0x5800] ;  /* 0x00580000d488783b */ /* 0x000fe80000000200 */
[----:B------:R-:W-:Y:S01]  /*13230*/  LDSM.16.M88.4 R176, [R212+0x4800] ;  /* 0x00480000d4b0783b */ /* 0x000fe20000000200 */
        /* <DEDUP_REMOVED lines=32> */
[C---:B----4-:R-:W-:Y:S08]  /*13440*/  HMMA.16816.F32.BF16 R112, R180.reuse, R188, R112 ;  /* 0x000000bcb470723c */ /* 0x050ff00000041870 */
[C---:B-1----:R-:W-:Y:S08]  /*13450*/  HMMA.16816.F32.BF16 R64, R180.reuse, R4, R64 ;  /* 0x00000004b440723c */ /* 0x042ff00000041840 */
[C---:B------:R-:W-:Y:S01]  /*13460*/  HMMA.16816.F32.BF16 R60, R180.reuse, R6, R60 ;  /* 0x00000006b43c723c */ /* 0x040fe2000004183c */
[----:B------:R-:W1:Y:S07]  /*13470*/  LDSM.16.M88.4 R4, [R212+0x8000] ;  /* 0x00800000d404783b */ /* 0x000e6e0000000200 */
        /* <DEDUP_REMOVED lines=10> */
[----:B------:R-:W-:Y:S07]  /*13520*/  LDSM.16.M88.4 R152, [R216+0x2000] ;  /* 0x00200000d898783b */ /* 0x000fee0000000200 */
[C---:B--2---:R-:W-:Y:S08]  /*13530*/  HMMA.16816.F32.BF16 R40, R180.reuse, R120, R40 ;  /* 0x00000078b428723c */ /* 0x044ff00000041828 */
[C---:B------:R-:W-:Y:S01]  /*13540*/  HMMA.16816.F32.BF16 R36, R180.reuse, R122, R36 ;  /* 0x0000007ab424723c */ /* 0x040fe20000041824 */
[----:B------:R-:W2:Y:S07]  /*13550*/  LDSM.16.M88.4 R120, [R213] ;  /* 0x00000000d578783b */ /* 0x000eae0000000200 */
        /* <DEDUP_REMOVED lines=8> */
[----:B------:R-:W-:Y:S07]  /*135e0*/  LDSM.16.M88.4 R124, [R166+0x9800] ;  /* 0x00980000a67c783b */ /* 0x000fee0000000200 */
[C---:B-1----:R-:W-:Y:S08]  /*135f0*/  HMMA.16816.F32.BF16 R20, R180.reuse, R4, R20 ;  /* 0x00000004b414723c */ /* 0x042ff00000041814 */
[C---:B------:R-:W-:Y:S01]  /*13600*/  HMMA.16816.F32.BF16 R16, R180.reuse, R6, R16 ;  /* 0x00000006b410723c */ /* 0x040fe20000041810 */
[----:B------:R-:W1:Y:S07]  /*13610*/  LDSM.16.M88.4 R4, [R217] ;  /* 0x00000000d904783b */ /* 0x000e6e0000000200 */
[C---:B----4-:R-:W-:Y:S08]  /*13620*/  HMMA.16816.F32.BF16 R140, R180.reuse, R190, R140 ;  /* 0x000000beb48c723c */ /* 0x050ff0000004188c */
[C---:B------:R-:W-:Y:S08]  /*13630*/  HMMA.16816.F32.BF16 R56, R180.reuse, R128, R56 ;  /* 0x00000080b438723c */ /* 0x040ff00000041838 */
[C---:B------:R-:W-:Y:S01]  /*13640*/  HMMA.16816.F32.BF16 R52, R180.reuse, R130, R52 ;  /* 0x00000082b434723c */ /* 0x040fe20000041834 */
[----:B------:R-:W3:Y:S07]  /*13650*/  LDSM.16.M88.4 R128, [R166+0x2000] ;  /* 0x00200000a680783b */ /* 0x000eee0000000200 */
[C---:B------:R-:W-:Y:S08]  /*13660*/  HMMA.16816.F32.BF16 R12, R180.reuse, R184, R12 ;  /* 0x000000b8b40c723c */ /* 0x040ff0000004180c */
[----:B------:R-:W-:Y:S08]  /*13670*/  HMMA.16816.F32.BF16 R172, R180, R186, R172 ;  /* 0x000000bab4ac723c */ /* 0x000ff000000418ac */
[C---:B--2---:R-:W-:Y:S01]  /*13680*/  HMMA.16816.F32.BF16 R184, R120.reuse, R152, R148 ;  /* 0x0000009878b8723c */ /* 0x044fe20000041894 */
[----:B------:R-:W2:Y:S07]  /*13690*/  LDSM.16.M88.4 R148, [R216+0x2800] ;  /* 0x00280000d894783b */ /* 0x000eae0000000200 */
[C---:B------:R-:W-:Y:S08]  /*136a0*/  HMMA.16816.F32.BF16 R140, R120.reuse, R138, R140 ;  /* 0x0000008a788c723c */ /* 0x040ff0000004188c */
[----:B------:R-:W-:Y:S01]  /*136b0*/  HMMA.16816.F32.BF16 R144, R120, R154, R144 ;  /* 0x0000009a7890723c */ /* 0x000fe20000041890 */
[----:B------:R-:W4:Y:S07]  /*136c0*/  LDSM.16.M88.4 R152, [R166+0x2800] ;  /* 0x00280000a698783b */ /* 0x000f2e0000000200 */
[----:B------:R-:W-:Y:S01]  /*136d0*/  HMMA.16816.F32.BF16 R192, R180, R176, R168 ;  /* 0x000000b0b4c0723c */ /* 0x000fe200000418a8 */
[----:B------:R-:W-:-:S02]  /*136e0*/  IMAD.SHL.U32 R169, R48, 0x2, RZ ;  /* 0x0000000230a97824 */ /* 0x000fc400078e00ff */
[----:B------:R-:W-:Y:S03]  /*136f0*/  LDSM.16.M88.4 R48, [R166+0x3000] ;  /* 0x00300000a630783b */ /* 0x000fe60000000200 */
[----:B------:R-:W-:Y:S02]  /*13700*/  LOP3.LUT R168, R169, 0x6, RZ, 0xc0, !PT ;  /* 0x00000006a9a87812 */ /* 0x000fe400078ec0ff */
[C---:B------:R-:W-:Y:S01]  /*13710*/  HMMA.16816.F32.BF16 R160, R180.reuse, R178, R160 ;  /* 0x000000b2b4a0723c */ /* 0x040fe200000418a0 */
[----:B------:R-:W4:Y:S07]  /*13720*/  LDSM.16.M88.4 R176, [R216+0x3000] ;  /* 0x00300000d8b0783b */ /* 0x000f2e0000000200 */
[----:B------:R-:W-:Y:S01]  /*13730*/  HMMA.16816.F32.BF16 R156, R180, R188, R156 ;  /* 0x000000bcb49c723c */ /* 0x000fe2000004189c */
[----:B------:R-:W-:-:S05]  /*13740*/  IMAD.SHL.U32 R180, R2, 0x100, RZ ;  /* 0x0000010002b47824 */ /* 0x000fca00078e00ff */
[----:B------:R-:W-:Y:S02]  /*13750*/  LOP3.LUT R181, R180, R168, RZ, 0xfc, !PT ;  /* 0x000000a8b4b57212 */ /* 0x000fe400078efcff */
[C---:B-1----:R-:W-:Y:S02]  /*13760*/  HMMA.16816.F32.BF16 R140, R4.reuse, R126, R140 ;  /* 0x0000007e048c723c */ /* 0x042fe4000004188c */
[----:B------:R-:W-:Y:S01]  /*13770*/  ISETP.GT.AND P4, PT, R245, R181, PT ;  /* 0x000000b5f500720c */ /* 0x000fe20003f84270 */
[C---:B------:R-:W-:Y:S02]  /*13780*/  VIADD R32, R181.reuse, 0xf9 ;  /* 0x000000f9b5207836 */ /* 0x040fe40000000000 */
[C---:B------:R-:W-:Y:S02]  /*13790*/  VIADD R34, R181.reuse, 0x1 ;  /* 0x00000001b5227836 */ /* 0x040fe40000000000 */
[C---:B------:R-:W-:Y:S01]  /*137a0*/  VIADD R35, R181.reuse, 0x8 ;  /* 0x00000008b5237836 */ /* 0x040fe20000000000 */
[----:B---3--:R-:W-:Y:S01]  /*137b0*/  HMMA.16816.F32.BF16 R184, R4, R128, R184 ;  /* 0x0000008004b8723c */ /* 0x008fe200000418b8 */
[----:B------:R-:W-:Y:S01]  /*137c0*/  ISETP.GT.AND P6, PT, R246, R32, PT ;  /* 0x00000020f600720c */ /* 0x000fe20003fc4270 */
[----:B------:R-:W-:Y:S01]  /*137d0*/  VIADD R126, R181, 0x18 ;  /* 0x00000018b57e7836 */ /* 0x000fe20000000000 */
[----:B------:R-:W-:-:S02]  /*137e0*/  ISETP.GE.AND P3, PT, R32, R239, PT ;  /* 0x000000ef2000720c */ /* 0x000fc40003f66270 */
[----:B------:R-:W-:Y:S02]  /*137f0*/  ISETP.GT.AND P0, PT, R245, R32, PT ;  /* 0x00000020f500720c */ /* 0x000fe40003f04270 */
[----:B------:R-:W-:Y:S01]  /*13800*/  ISETP.GE.AND P1, PT, R32, R244, PT ;  /* 0x000000f42000720c */ /* 0x000fe20003f26270 */
[----:B--2---:R-:W-:Y:S01]  /*13810*/  HMMA.16816.F32.BF16 R132, R120, R148, R132 ;  /* 0x000000947884723c */ /* 0x004fe20000041884 */
[-C--:B------:R-:W-:Y:S02]  /*13820*/  ISETP.GT.AND P5, PT, R246, R34.reuse, PT ;  /* 0x00000022f600720c */ /* 0x080fe40003fa4270 */
[----:B------:R-:W-:Y:S02]  /*13830*/  FSEL R32, R141, -INF , !P6 ;  /* 0xff8000008d207808 */ /* 0x000fe40007000000 */
[----:B------:R-:W-:Y:S02]  /*13840*/  ISETP.GE.AND P6, PT, R34, R239, PT ;  /* 0x000000ef2200720c */ /* 0x000fe40003fc6270 */
[----:B------:R-:W-:Y:S01]  /*13850*/  FSEL R32, R32, -INF , !P3 ;  /* 0xff80000020207808 */ /* 0x000fe20005800000 */
[----:B------:R-:W-:Y:S01]  /*13860*/  HMMA.16816.F32.BF16 R144, R4, R130, R144 ;  /* 0x000000820490723c */ /* 0x000fe20000041890 */
[----:B------:R-:W-:Y:S01]  /*13870*/  ISETP.GT.AND P3, PT, R245, R34, PT ;  /* 0x00000022f500720c */ /* 0x000fe20003f64270 */
[----:B------:R-:W1:Y:S01]  /*13880*/  LDSM.16.M88.4 R128, [R216+0x3800] ;  /* 0x00380000d880783b */ /* 0x000e620000000200 */
[----:B------:R-:W-:-:S02]  /*13890*/  FSEL R186, R186, -INF , !P4 ;  /* 0xff800000baba7808 */ /* 0x000fc40006000000 */
[----:B------:R-:W-:Y:S02]  /*138a0*/  ISETP.GE.AND P4, PT, R34, R244, PT ;  /* 0x000000f42200720c */ /* 0x000fe40003f86270 */
[----:B------:R-:W-:Y:S01]  /*138b0*/  FSEL R34, R143, -INF , !P0 ;  /* 0xff8000008f227808 */ /* 0x000fe20004000000 */
[----:B------:R-:W-:Y:S01]  /*138c0*/  HMMA.16816.F32.BF16 R116, R120, R150, R116 ;  /* 0x000000967874723c */ /* 0x000fe20000041874 */
[----:B------:R-:W-:Y:S02]  /*138d0*/  FSEL R182, R185, -INF , !P5 ;  /* 0xff800000b9b67808 */ /* 0x000fe40006800000 */
[----:B------:R-:W-:Y:S02]  /*138e0*/  FSEL R34, R34, -INF , !P1 ;  /* 0xff80000022227808 */ /* 0x000fe40004800000 */
[----:B------:R-:W-:Y:S02]  /*138f0*/  FSEL R182, R182, -INF , !P6 ;  /* 0xff800000b6b67808 */ /* 0x000fe40007000000 */
[----:B------:R-:W-:Y:S01]  /*13900*/  ISETP.GT.AND P0, PT, R246, R35, PT ;  /* 0x00000023f600720c */ /* 0x000fe20003f04270 */
[----:B----4-:R-:W-:Y:S01]  /*13910*/  HMMA.16816.F32.BF16 R132, R4, R152, R132 ;  /* 0x000000980484723c */ /* 0x010fe20000041884 */
[----:B------:R-:W-:-:S02]  /*13920*/  ISETP.GE.AND P5, PT, R35, R239, PT ;  /* 0x000000ef2300720c */ /* 0x000fc40003fa6270 */
[----:B------:R-:W-:Y:S02]  /*13930*/  ISETP.GE.AND P1, PT, R35, R244, PT ;  /* 0x000000f42300720c */ /* 0x000fe40003f26270 */
[----:B------:R-:W-:Y:S01]  /*13940*/  ISETP.GT.AND P6, PT, R245, R35, PT ;  /* 0x00000023f500720c */ /* 0x000fe20003fc4270 */
[----:B------:R-:W-:Y:S01]  /*13950*/  VIADD R35, R181, 0x9 ;  /* 0x00000009b5237836 */ /* 0x000fe20000000000 */
[----:B------:R-:W-:Y:S01]  /*13960*/  FSEL R185, R187, -INF , !P3 ;  /* 0xff800000bbb97808 */ /* 0x000fe20005800000 */
[----:B------:R-:W-:Y:S01]  /*13970*/  HMMA.16816.F32.BF16 R112, R120, R176, R112 ;  /* 0x000000b07870723c */ /* 0x000fe20000041870 */
[----:B------:R-:W-:Y:S02]  /*13980*/  FSEL R144, R144, -INF , !P0 ;  /* 0xff80000090907808 */ /* 0x000fe40004000000 */
[----:B------:R-:W-:Y:S02]  /*13990*/  ISETP.GT.AND P3, PT, R246, R35, PT ;  /* 0x00000023f600720c */ /* 0x000fe40003f64270 */
[----:B------:R-:W-:-:S02]  /*139a0*/  FSEL R185, R185, -INF , !P4 ;  /* 0xff800000b9b97808 */ /* 0x000fc40006000000 */
[----:B------:R-:W-:Y:S01]  /*139b0*/  FSEL R183, R144, -INF , !P5 ;  /* 0xff80000090b77808 */ /* 0x000fe20006800000 */
[----:B------:R-:W-:Y:S01]  /*139c0*/  HMMA.16816.F32.BF16 R116, R4, R154, R116 ;  /* 0x0000009a0474723c */ /* 0x000fe20000041874 */
[C---:B------:R-:W-:Y:S02]  /*139d0*/  ISETP.GE.AND P4, PT, R35.reuse, R239, PT ;  /* 0x000000ef2300720c */ /* 0x040fe40003f86270 */
[----:B------:R-:W-:Y:S02]  /*139e0*/  ISETP.GE.AND P0, PT, R35, R244, PT ;  /* 0x000000f42300720c */ /* 0x000fe40003f06270 */
[----:B------:R-:W-:Y:S01]  /*139f0*/  ISETP.GT.AND P5, PT, R245, R35, PT ;  /* 0x00000023f500720c */ /* 0x000fe20003fa4270 */
[----:B------:R-:W-:Y:S01]  /*13a00*/  VIADD R35, R181, 0x10 ;  /* 0x00000010b5237836 */ /* 0x000fe20000000000 */
[----:B------:R-:W-:Y:S01]  /*13a10*/  FSEL R146, R146, -INF , !P6 ;  /* 0xff80000092927808 */ /* 0x000fe20007000000 */
[----:B------:R-:W-:Y:S01]  /*13a20*/  HMMA.16816.F32.BF16 R108, R120, R178, R108 ;  /* 0x000000b2786c723c */ /* 0x000fe2000004186c */
[----:B------:R-:W-:-:S02]  /*13a30*/  FSEL R145, R145, -INF , !P3 ;  /* 0xff80000091917808 */ /* 0x000fc40005800000 */
[----:B------:R-:W-:Y:S02]  /*13a40*/  FSEL R188, R146, -INF , !P1 ;  /* 0xff80000092bc7808 */ /* 0x000fe40004800000 */
[----:B------:R-:W-:Y:S02]  /*13a50*/  FSEL R187, R145, -INF , !P4 ;  /* 0xff80000091bb7808 */ /* 0x000fe40006000000 */
[----:B------:R-:W-:Y:S01]  /*13a60*/  ISETP.GT.AND P6, PT, R246, R35, PT ;  /* 0x00000023f600720c */ /* 0x000fe20003fc4270 */
[----:B------:R-:W-:Y:S01]  /*13a70*/  HMMA.16816.F32.BF16 R112, R4, R48, R112 ;  /* 0x000000300470723c */ /* 0x000fe20000041870 */
[----:B------:R-:W-:Y:S01]  /*13a80*/  ISETP.GE.AND P3, PT, R35, R239, PT ;  /* 0x000000ef2300720c */ /* 0x000fe20003f66270 */
[----:B------:R-:W-:Y:S01]  /*13a90*/  VIADD R48, R181, 0x19 ;  /* 0x00000019b5307836 */ /* 0x000fe20000000000 */
[----:B------:R-:W-:Y:S02]  /*13aa0*/  ISETP.GE.AND P1, PT, R35, R244, PT ;  /* 0x000000f42300720c */ /* 0x000fe40003f26270 */
[----:B------:R-:W-:Y:S01]  /*13ab0*/  ISETP.GT.AND P4, PT, R245, R35, PT ;  /* 0x00000023f500720c */ /* 0x000fe20003f84270 */
[----:B------:R-:W-:Y:S01]  /*13ac0*/  VIADD R35, R181, 0x11 ;  /* 0x00000011b5237836 */ /* 0x000fe20000000000 */
[----:B------:R-:W-:Y:S01]  /*13ad0*/  FSEL R147, R147, -INF , !P5 ;  /* 0xff80000093937808 */ /* 0x000fe20006800000 */
[----:B-1----:R-:W-:Y:S01]  /*13ae0*/  HMMA.16816.F32.BF16 R104, R120, R128, R104 ;  /* 0x000000807868723c */ /* 0x002fe20000041868 */
[----:B------:R-:W-:-:S02]  /*13af0*/  FSEL R132, R132, -INF , !P6 ;  /* 0xff80000084847808 */ /* 0x000fc40007000000 */
[----:B------:R-:W-:Y:S02]  /*13b00*/  ISETP.GT.AND P5, PT, R246, R35, PT ;  /* 0x00000023f600720c */ /* 0x000fe40003fa4270 */
[----:B------:R-:W-:Y:S02]  /*13b10*/  FSEL R189, R132, -INF , !P3 ;  /* 0xff80000084bd7808 */ /* 0x000fe40005800000 */
[----:B------:R-:W-:Y:S01]  /*13b20*/  FSEL R134, R134, -INF , !P4 ;  /* 0xff80000086867808 */ /* 0x000fe20006000000 */
[----:B------:R-:W-:Y:S01]  /*13b30*/  HMMA.16816.F32.BF16 R108, R4, R50, R108 ;  /* 0x00000032046c723c */ /* 0x000fe2000004186c */
[----:B------:R-:W-:Y:S02]  /*13b40*/  FSEL R133, R133, -INF , !P5 ;  /* 0xff80000085857808 */ /* 0x000fe40006800000 */
[----:B------:R-:W-:Y:S02]  /*13b50*/  ISETP.GE.AND P6, PT, R35, R239, PT ;  /* 0x000000ef2300720c */ /* 0x000fe40003fc6270 */
[----:B------:R-:W-:-:S02]  /*13b60*/  ISETP.GT.AND P3, PT, R245, R35, PT ;  /* 0x00000023f500720c */ /* 0x000fc40003f64270 */
[----:B------:R-:W-:Y:S01]  /*13b70*/  FSEL R179, R134, -INF , !P1 ;  /* 0xff80000086b37808 */ /* 0x000fe20004800000 */
[----:B------:R-:W-:Y:S01]  /*13b80*/  HMMA.16816.F32.BF16 R100, R120, R130, R100 ;  /* 0x000000827864723c */ /* 0x000fe20000041864 */
[----:B------:R-:W-:Y:S02]  /*13b90*/  FSEL R190, R133, -INF , !P6 ;  /* 0xff80000085be7808 */ /* 0x000fe40007000000 */
[----:B------:R-:W-:Y:S02]  /*13ba0*/  FSEL R211, R135, -INF , !P3 ;  /* 0xff80000087d37808 */ /* 0x000fe40005800000 */
[----:B------:R-:W1:Y:S01]  /*13bb0*/  LDSM.16.M88.4 R132, [R166+0x3800] ;  /* 0x00380000a684783b */ /* 0x000e620000000200 */
[CC--:B------:R-:W-:Y:S02]  /*13bc0*/  ISETP.GT.AND P4, PT, R246.reuse, R126.reuse, PT ;  /* 0x0000007ef600720c */ /* 0x0c0fe40003f84270 */
[----:B------:R-:W-:Y:S02]  /*13bd0*/  ISETP.GT.AND P6, PT, R245, R126, PT ;  /* 0x0000007ef500720c */ /* 0x000fe40003fc4270 */
[----:B------:R-:W-:-:S02]  /*13be0*/  ISETP.GT.AND P3, PT, R246, R48, PT ;  /* 0x00000030f600720c */ /* 0x000fc40003f64270 */
[----:B------:R-:W-:Y:S02]  /*13bf0*/  FSEL R215, R147, -INF , !P0 ;  /* 0xff80000093d77808 */ /* 0x000fe40004000000 */
[-C--:B------:R-:W-:Y:S01]  /*13c00*/  ISETP.GE.AND P0, PT, R35, R244.reuse, PT ;  /* 0x000000f42300720c */ /* 0x080fe20003f06270 */
[----:B------:R-:W-:Y:S01]  /*13c10*/  VIADD R35, R181, 0x20 ;  /* 0x00000020b5237836 */ /* 0x000fe20000000000 */
[----:B------:R-:W-:Y:S01]  /*13c20*/  FSEL R116, R116, -INF , !P4 ;  /* 0xff80000074747808 */ /* 0x000fe20006000000 */
[----:B------:R-:W2:Y:S01]  /*13c30*/  LDSM.16.M88.4 R144, [R216+0x4000] ;  /* 0x00400000d890783b */ /* 0x000ea20000000200 */
[----:B------:R-:W-:Y:S02]  /*13c40*/  ISETP.GE.AND P1, PT, R126, R244, PT ;  /* 0x000000f47e00720c */ /* 0x000fe40003f26270 */
[----:B------:R-:W-:Y:S02]  /*13c50*/  ISETP.GE.AND P4, PT, R48, R239, PT ;  /* 0x000000ef3000720c */ /* 0x000fe40003f86270 */
[----:B------:R-:W-:-:S02]  /*13c60*/  FSEL R118, R118, -INF , !P6 ;  /* 0xff80000076767808 */ /* 0x000fc40007000000 */
[----:B------:R-:W-:Y:S02]  /*13c70*/  FSEL R117, R117, -INF , !P3 ;  /* 0xff80000075757808 */ /* 0x000fe40005800000 */
[----:B------:R-:W-:Y:S02]  /*13c80*/  ISETP.GE.AND P5, PT, R126, R239, PT ;  /* 0x000000ef7e00720c */ /* 0x000fe40003fa6270 */
[----:B------:R-:W-:Y:S02]  /*13c90*/  FSEL R214, R118, -INF , !P1 ;  /* 0xff80000076d67808 */ /* 0x000fe40004800000 */
[----:B------:R-:W-:Y:S02]  /*13ca0*/  FSEL R210, R117, -INF , !P4 ;  /* 0xff80000075d27808 */ /* 0x000fe40006000000 */
[----:B------:R-:W-:Y:S02]  /*13cb0*/  FSEL R191, R116, -INF , !P5 ;  /* 0xff80000074bf7808 */ /* 0x000fe40006800000 */
[----:B------:R-:W-:-:S02]  /*13cc0*/  ISETP.GT.AND P6, PT, R246, R35, PT ;  /* 0x00000023f600720c */ /* 0x000fc40003fc4270 */
[C---:B------:R-:W-:Y:S02]  /*13cd0*/  ISETP.GE.AND P3, PT, R35.reuse, R239, PT ;  /* 0x000000ef2300720c */ /* 0x040fe40003f66270 */
[----:B------:R-:W-:Y:S02]  /*13ce0*/  ISETP.GE.AND P1, PT, R35, R244, PT ;  /* 0x000000f42300720c */ /* 0x000fe40003f26270 */
[----:B------:R-:W-:Y:S01]  /*13cf0*/  ISETP.GT.AND P4, PT, R245, R35, PT ;  /* 0x00000023f500720c */ /* 0x000fe20003f84270 */
[----:B------:R-:W-:Y:S01]  /*13d00*/  VIADD R35, R181, 0x21 ;  /* 0x00000021b5237836 */ /* 0x000fe20000000000 */
[----:B------:R-:W-:Y:S02]  /*13d10*/  ISETP.GT.AND P5, PT, R245, R48, PT ;  /* 0x00000030f500720c */ /* 0x000fe40003fa4270 */
[----:B------:R-:W-:Y:S01]  /*13d20*/  FSEL R211, R211, -INF , !P0 ;  /* 0xff800000d3d37808 */ /* 0x000fe20004000000 */
[----:B-1----:R-:W-:Y:S01]  /*13d30*/  HMMA.16816.F32.BF16 R104, R4, R132, R104 ;  /* 0x000000840468723c */ /* 0x002fe20000041868 */
[----:B------:R-:W-:-:S02]  /*13d40*/  FSEL R119, R119, -INF , !P5 ;  /* 0xff80000077777808 */ /* 0x000fc40006800000 */
[----:B------:R-:W-:Y:S02]  /*13d50*/  ISETP.GT.AND P5, PT, R246, R35, PT ;  /* 0x00000023f600720c */ /* 0x000fe40003fa4270 */
[----:B------:R-:W-:Y:S01]  /*13d60*/  ISETP.GE.AND P0, PT, R48, R244, PT ;  /* 0x000000f43000720c */ /* 0x000fe20003f06270 */
[----:B------:R-:W-:Y:S01]  /*13d70*/  VIADD R48, R181, 0x28 ;  /* 0x00000028b5307836 */ /* 0x000fe20000000000 */
[----:B------:R-:W-:Y:S01]  /*13d80*/  FSEL R112, R112, -INF , !P6 ;  /* 0xff80000070707808 */ /* 0x000fe20007000000 */
[----:B------:R-:W-:Y:S01]  /*13d90*/  HMMA.16816.F32.BF16 R100, R4, R134, R100 ;  /* 0x000000860464723c */ /* 0x000fe20000041864 */
[----:B------:R-:W-:Y:S02]  /*13da0*/  ISETP.GE.AND P6, PT, R35, R239, PT ;  /* 0x000000ef2300720c */ /* 0x000fe40003fc6270 */
[----:B------:R-:W-:Y:S02]  /*13db0*/  FSEL R114, R114, -INF , !P4 ;  /* 0xff80000072727808 */ /* 0x000fe40006000000 */
[----:B------:R-:W-:-:S02]  /*13dc0*/  FSEL R113, R113, -INF , !P5 ;  /* 0xff80000071717808 */ /* 0x000fc40006800000 */
[----:B------:R-:W-:Y:S01]  /*13dd0*/  FSEL R208, R114, -INF , !P1 ;  /* 0xff80000072d07808 */ /* 0x000fe20004800000 */
[C---:B--2---:R-:W-:Y:S01]  /*13de0*/  HMMA.16816.F32.BF16 R96, R120.reuse, R144, R96 ;  /* 0x000000907860723c */ /* 0x044fe20000041860 */
[----:B------:R-:W-:Y:S02]  /*13df0*/  FSEL R200, R113, -INF , !P6 ;  /* 0xff80000071c87808 */ /* 0x000fe40007000000 */
[----:B------:R-:W-:Y:S02]  /*13e00*/  ISETP.GT.AND P4, PT, R246, R48, PT ;  /* 0x00000030f600720c */ /* 0x000fe40003f84270 */
[C---:B------:R-:W-:Y:S02]  /*13e10*/  ISETP.GE.AND P5, PT, R48.reuse, R239, PT ;  /* 0x000000ef3000720c */ /* 0x040fe40003fa6270 */
[----:B------:R-:W-:Y:S01]  /*13e20*/  ISETP.GE.AND P1, PT, R48, R244, PT ;  /* 0x000000f43000720c */ /* 0x000fe20003f26270 */
[----:B------:R-:W-:Y:S01]  /*13e30*/  HMMA.16816.F32.BF16 R92, R120, R146, R92 ;  /* 0x00000092785c723c */ /* 0x000fe2000004185c */
[----:B------:R-:W-:-:S02]  /*13e40*/  ISETP.GT.AND P6, PT, R245, R48, PT ;  /* 0x00000030f500720c */ /* 0x000fc40003fc4270 */
[----:B------:R-:W1:Y:S01]  /*13e50*/  LDSM.16.M88.4 R48, [R166+0x4000] ;  /* 0x00400000a630783b */ /* 0x000e620000000200 */
[----:B------:R-:W-:Y:S02]  /*13e60*/  FSEL R199, R112, -INF , !P3 ;  /* 0xff80000070c77808 */ /* 0x000fe40005800000 */
[----:B------:R-:W-:Y:S02]  /*13e70*/  ISETP.GT.AND P3, PT, R245, R35, PT ;  /* 0x00000023f500720c */ /* 0x000fe40003f64270 */
[----:B------:R-:W-:Y:S02]  /*13e80*/  FSEL R209, R119, -INF , !P0 ;  /* 0xff80000077d17808 */ /* 0x000fe40004000000 */
[----:B------:R-:W-:Y:S01]  /*13e90*/  ISETP.GE.AND P0, PT, R35, R244, PT ;  /* 0x000000f42300720c */ /* 0x000fe20003f06270 */
[----:B------:R-:W-:Y:S01]  /*13ea0*/  VIADD R35, R181, 0x29 ;  /* 0x00000029b5237836 */ /* 0x000fe20000000000 */
[----:B------:R-:W-:Y:S02]  /*13eb0*/  FSEL R115, R115, -INF , !P3 ;  /* 0xff80000073737808 */ /* 0x000fe40005800000 */
[----:B------:R-:W-:-:S02]  /*13ec0*/  FSEL R108, R108, -INF , !P4 ;  /* 0xff8000006c6c7808 */ /* 0x000fc40006000000 */
[----:B------:R-:W-:Y:S02]  /*13ed0*/  FSEL R198, R115, -INF , !P0 ;  /* 0xff80000073c67808 */ /* 0x000fe40004000000 */
[----:B------:R-:W-:Y:S01]  /*13ee0*/  FSEL R201, R108, -INF , !P5 ;  /* 0xff8000006cc97808 */ /* 0x000fe20006800000 */
[----:B------:R-:W2:Y:S01]  /*13ef0*/  LDSM.16.M88.4 R112, [R216+0x4800] ;  /* 0x00480000d870783b */ /* 0x000ea20000000200 */
[----:B------:R-:W-:Y:S01]  /*13f00*/  ISETP.GT.AND P3, PT, R246, R35, PT ;  /* 0x00000023f600720c */ /* 0x000fe20003f64270 */
[----:B------:R-:W-:Y:S01]  /*13f10*/  VIADD R108, R181, 0x31 ;  /* 0x00000031b56c7836 */ /* 0x000fe20000000000 */
[C---:B------:R-:W-:Y:S02]  /*13f20*/  ISETP.GE.AND P4, PT, R35.reuse, R239, PT ;  /* 0x000000ef2300720c */ /* 0x040fe40003f86270 */
[----:B------:R-:W-:Y:S02]  /*13f30*/  ISETP.GE.AND P0, PT, R35, R244, PT ;  /* 0x000000f42300720c */ /* 0x000fe40003f06270 */
[----:B------:R-:W-:Y:S01]  /*13f40*/  ISETP.GT.AND P5, PT, R245, R35, PT ;  /* 0x00000023f500720c */ /* 0x000fe20003fa4270 */
[----:B------:R-:W-:Y:S01]  /*13f50*/  VIADD R35, R181, 0x30 ;  /* 0x00000030b5237836 */ /* 0x000fe20000000000 */
[----:B------:R-:W-:-:S02]  /*13f60*/  FSEL R110, R110, -INF , !P6 ;  /* 0xff8000006e6e7808 */ /* 0x000fc40007000000 */
[----:B------:R-:W-:Y:S02]  /*13f70*/  FSEL R109, R109, -INF , !P3 ;  /* 0xff8000006d6d7808 */ /* 0x000fe40005800000 */
[----:B------:R-:W-:Y:S02]  /*13f80*/  ISETP.GT.AND P6, PT, R246, R35, PT ;  /* 0x00000023f600720c */ /* 0x000fe40003fc4270 */
[----:B------:R-:W-:Y:S02]  /*13f90*/  FSEL R207, R110, -INF , !P1 ;  /* 0xff8000006ecf7808 */ /* 0x000fe40004800000 */
[----:B------:R-:W-:Y:S01]  /*13fa0*/  FSEL R202, R109, -INF , !P4 ;  /* 0xff8000006dca7808 */ /* 0x000fe20006000000 */
[----:B------:R-:W-:Y:S01]  /*13fb0*/  VIADD R109, R181, 0x38 ;  /* 0x00000038b56d7836 */ /* 0x000fe20000000000 */
[C---:B------:R-:W-:Y:S02]  /*13fc0*/  ISETP.GE.AND P3, PT, R35.reuse, R239, PT ;  /* 0x000000ef2300720c */ /* 0x040fe40003f66270 */
[----:B------:R-:W-:-:S02]  /*13fd0*/  ISETP.GE.AND P1, PT, R35, R244, PT ;  /* 0x000000f42300720c */ /* 0x000fc40003f26270 */
[----:B------:R-:W-:Y:S01]  /*13fe0*/  ISETP.GT.AND P4, PT, R245, R35, PT ;  /* 0x00000023f500720c */ /* 0x000fe20003f84270 */
[C---:B-1----:R-:W-:Y:S01]  /*13ff0*/  HMMA.16816.F32.BF16 R96, R4.reuse, R48, R96 ;  /* 0x000000300460723c */ /* 0x042fe20000041860 */
[----:B------:R-:W-:Y:S01]  /*14000*/  FSEL R111, R111, -INF , !P5 ;  /* 0xff8000006f6f7808 */ /* 0x000fe20006800000 */
[C---:B------:R-:W-:Y:S01]  /*14010*/  VIADD R49, R181.reuse, 0x40 ;  /* 0x00000040b5317836 */ /* 0x040fe20000000000 */
[----:B------:R-:W-:Y:S01]  /*14020*/  ISETP.GT.AND P5, PT, R246, R108, PT ;  /* 0x0000006cf600720c */ /* 0x000fe20003fa4270 */
[----:B------:R-:W-:Y:S01]  /*14030*/  VIADD R48, R181, 0x41 ;  /* 0x00000041b5307836 */ /* 0x000fe20000000000 */
[----:B------:R-:W-:Y:S02]  /*14040*/  FSEL R35, R104, -INF , !P6 ;  /* 0xff80000068237808 */ /* 0x000fe40007000000 */
[----:B------:R-:W-:Y:S01]  /*14050*/  FSEL R106, R106, -INF , !P4 ;  /* 0xff8000006a6a7808 */ /* 0x000fe20006000000 */
[----:B------:R-:W-:Y:S01]  /*14060*/  HMMA.16816.F32.BF16 R92, R4, R50, R92 ;  /* 0x00000032045c723c */ /* 0x000fe2000004185c */
[----:B------:R-:W-:-:S02]  /*14070*/  FSEL R35, R35, -INF , !P3 ;  /* 0xff80000023237808 */ /* 0x000fc40005800000 */
[----:B------:R-:W-:Y:S02]  /*14080*/  FSEL R105, R105, -INF , !P5 ;  /* 0xff80000069697808 */ /* 0x000fe40006800000 */
[----:B------:R-:W-:Y:S02]  /*14090*/  ISETP.GE.AND P6, PT, R108, R239, PT ;  /* 0x000000ef6c00720c */ /* 0x000fe40003fc6270 */
[----:B------:R-:W-:Y:S01]  /*140a0*/  ISETP.GT.AND P3, PT, R245, R108, PT ;  /* 0x0000006cf500720c */ /* 0x000fe20003f64270 */
[----:B--2---:R-:W-:Y:S01]  /*140b0*/  HMMA.16816.F32.BF16 R88, R120, R112, R88 ;  /* 0x000000707858723c */ /* 0x004fe20000041858 */
[----:B------:R-:W-:Y:S02]  /*140c0*/  FSEL R205, R106, -INF , !P1 ;  /* 0xff8000006acd7808 */ /* 0x000fe40004800000 */
[----:B------:R-:W-:Y:S02]  /*140d0*/  FSEL R116, R105, -INF , !P6 ;  /* 0xff80000069747808 */ /* 0x000fe40007000000 */
[----:B------:R-:W-:-:S02]  /*140e0*/  FSEL R204, R107, -INF , !P3 ;  /* 0xff8000006bcc7808 */ /* 0x000fc40005800000 */
[----:B------:R-:W-:Y:S01]  /*140f0*/  ISETP.GT.AND P4, PT, R246, R109, PT ;  /* 0x0000006df600720c */ /* 0x000fe20003f84270 */
[----:B------:R-:W1:Y:S01]  /*14100*/  LDSM.16.M88.4 R104, [R166+0x4800] ;  /* 0x00480000a668783b */ /* 0x000e620000000200 */
[----:B------:R-:W-:Y:S01]  /*14110*/  FSEL R203, R111, -INF , !P0 ;  /* 0xff8000006fcb7808 */ /* 0x000fe20004000000 */
[----:B------:R-:W-:Y:S01]  /*14120*/  HMMA.16816.F32.BF16 R84, R120, R114, R84 ;  /* 0x000000727854723c */ /* 0x000fe20000041854 */
[----:B------:R-:W-:Y:S01]  /*14130*/  ISETP.GE.AND P0, PT, R108, R244, PT ;  /* 0x000000f46c00720c */ /* 0x000fe20003f06270 */
[----:B------:R-:W-:Y:S01]  /*14140*/  VIADD R108, R181, 0x39 ;  /* 0x00000039b56c7836 */ /* 0x000fe20000000000 */
[----:B------:R-:W-:Y:S02]  /*14150*/  ISETP.GE.AND P5, PT, R109, R239, PT ;  /* 0x000000ef6d00720c */ /* 0x000fe40003fa6270 */
[----:B------:R-:W-:Y:S02]  /*14160*/  FSEL R100, R100, -INF , !P4 ;  /* 0xff80000064647808 */ /* 0x000fe40006000000 */
[----:B------:R-:W-:-:S02]  /*14170*/  FSEL R204, R204, -INF , !P0 ;  /* 0xff800000cccc7808 */ /* 0x000fc40004000000 */
[----:B------:R-:W-:Y:S02]  /*14180*/  FSEL R100, R100, -INF , !P5 ;  /* 0xff80000064647808 */ /* 0x000fe40006800000 */
[----:B------:R-:W-:Y:S02]  /*14190*/  ISETP.GE.AND P1, PT, R109, R244, PT ;  /* 0x000000f46d00720c */ /* 0x000fe40003f26270 */
[----:B------:R-:W-:Y:S02]  /*141a0*/  ISETP.GT.AND P6, PT, R245, R109, PT ;  /* 0x0000006df500720c */ /* 0x000fe40003fc4270 */
[----:B------:R-:W-:Y:S02]  /*141b0*/  ISETP.GT.AND P3, PT, R246, R108, PT ;  /* 0x0000006cf600720c */ /* 0x000fe40003f64270 */
[C---:B------:R-:W-:Y:S02]  /*141c0*/  ISETP.GE.AND P4, PT, R108.reuse, R239, PT ;  /* 0x000000ef6c00720c */ /* 0x040fe40003f86270 */
[----:B------:R-:W-:-:S02]  /*141d0*/  ISETP.GE.AND P0, PT, R108, R244, PT ;  /* 0x000000f46c00720c */ /* 0x000fc40003f06270 */
[----:B------:R-:W-:Y:S02]  /*141e0*/  ISETP.GT.AND P5, PT, R245, R108, PT ;  /* 0x0000006cf500720c */ /* 0x000fe40003fa4270 */
[----:B------:R-:W2:Y:S01]  /*141f0*/  LDSM.16.M88.4 R108, [R216+0x5000] ;  /* 0x00500000d86c783b */ /* 0x000ea20000000200 */
[----:B------:R-:W-:Y:S02]  /*14200*/  FSEL R102, R102, -INF , !P6 ;  /* 0xff80000066667808 */ /* 0x000fe40007000000 */
[----:B------:R-:W-:Y:S02]  /*14210*/  ISETP.GT.AND P6, PT, R246, R49, PT ;  /* 0x00000031f600720c */ /* 0x000fe40003fc4270 */
[----:B------:R-:W-:Y:S02]  /*14220*/  FSEL R101, R101, -INF , !P3 ;  /* 0xff80000065657808 */ /* 0x000fe40005800000 */
[----:B------:R-:W-:Y:S02]  /*14230*/  FSEL R206, R102, -INF , !P1 ;  /* 0xff80000066ce7808 */ /* 0x000fe40004800000 */
[----:B------:R-:W-:-:S02]  /*14240*/  ISETP.GE.AND P3, PT, R49, R239, PT ;  /* 0x000000ef3100720c */ /* 0x000fc40003f66270 */
[----:B------:R-:W-:Y:S02]  /*14250*/  FSEL R102, R103, -INF , !P5 ;  /* 0xff80000067667808 */ /* 0x000fe40006800000 */
[----:B------:R-:W-:Y:S02]  /*14260*/  FSEL R96, R96, -INF , !P6 ;  /* 0xff80000060607808 */ /* 0x000fe40007000000 */
[----:B------:R-:W-:Y:S01]  /*14270*/  FSEL R101, R101, -INF , !P4 ;  /* 0xff80000065657808 */ /* 0x000fe20006000000 */
[----:B-1----:R-:W-:Y:S01]  /*14280*/  HMMA.16816.F32.BF16 R88, R4, R104, R88 ;  /* 0x000000680458723c */ /* 0x002fe20000041858 */
[----:B------:R-:W-:Y:S02]  /*14290*/  ISETP.GT.AND P4, PT, R245, R49, PT ;  /* 0x00000031f500720c */ /* 0x000fe40003f84270 */
[----:B------:R-:W-:Y:S02]  /*142a0*/  ISETP.GT.AND P5, PT, R246, R48, PT ;  /* 0x00000030f600720c */ /* 0x000fe40003fa4270 */
[----:B------:R-:W-:-:S02]  /*142b0*/  FSEL R102, R102, -INF , !P0 ;  /* 0xff80000066667808 */ /* 0x000fc40004000000 */
[----:B------:R-:W-:Y:S01]  /*142c0*/  FSEL R103, R96, -INF , !P3 ;  /* 0xff80000060677808 */ /* 0x000fe20005800000 */
[----:B------:R-:W-:Y:S01]  /*142d0*/  VIADD R96, R181, 0x49 ;  /* 0x00000049b5607836 */ /* 0x000fe20000000000 */
[C---:B------:R-:W-:Y:S01]  /*142e0*/  ISETP.GE.AND P6, PT, R48.reuse, R239, PT ;  /* 0x000000ef3000720c */ /* 0x040fe20003fc6270 */
[----:B------:R-:W-:Y:S01]  /*142f0*/  HMMA.16816.F32.BF16 R84, R4, R106, R84 ;  /* 0x0000006a0454723c */ /* 0x000fe20000041854 */
[----:B------:R-:W-:Y:S02]  /*14300*/  ISETP.GE.AND P0, PT, R48, R244, PT ;  /* 0x000000f43000720c */ /* 0x000fe40003f06270 */
[----:B------:R-:W-:Y:S01]  /*14310*/  ISETP.GT.AND P3, PT, R245, R48, PT ;  /* 0x00000030f500720c */ /* 0x000fe20003f64270 */
[----:B------:R-:W-:Y:S01]  /*14320*/  VIADD R48, R181, 0x48 ;  /* 0x00000048b5307836 */ /* 0x000fe20000000000 */
[----:B------:R-:W-:Y:S02]  /*14330*/  ISETP.GE.AND P1, PT, R49, R244, PT ;  /* 0x000000f43100720c */ /* 0x000fe40003f26270 */
[----:B------:R-:W-:-:S02]  /*14340*/  FSEL R98, R98, -INF , !P4 ;  /* 0xff80000062627808 */ /* 0x000fc40006000000 */
[----:B------:R-:W-:Y:S02]  /*14350*/  FSEL R97, R97, -INF , !P5 ;  /* 0xff80000061617808 */ /* 0x000fe40006800000 */
[----:B------:R-:W-:Y:S02]  /*14360*/  FSEL R112, R98, -INF , !P1 ;  /* 0xff80000062707808 */ /* 0x000fe40004800000 */
[----:B------:R-:W-:Y:S01]  /*14370*/  FSEL R113, R97, -INF , !P6 ;  /* 0xff80000061717808 */ /* 0x000fe20007000000 */
[----:B--2---:R-:W-:Y:S01]  /*14380*/  HMMA.16816.F32.BF16 R80, R120, R108, R80 ;  /* 0x0000006c7850723c */ /* 0x004fe20000041850 */
[----:B------:R-:W-:Y:S02]  /*14390*/  ISETP.GT.AND P4, PT, R246, R48, PT ;  /* 0x00000030f600720c */ /* 0x000fe40003f84270 */
[C---:B------:R-:W-:Y:S02]  /*143a0*/  ISETP.GE.AND P5, PT, R48.reuse, R239, PT ;  /* 0x000000ef3000720c */ /* 0x040fe40003fa6270 */
[----:B------:R-:W-:-:S02]  /*143b0*/  ISETP.GE.AND P1, PT, R48, R244, PT ;  /* 0x000000f43000720c */ /* 0x000fc40003f26270 */
[----:B------:R-:W-:Y:S01]  /*143c0*/  ISETP.GT.AND P6, PT, R245, R48, PT ;  /* 0x00000030f500720c */ /* 0x000fe20003fc4270 */
[----:B------:R-:W-:Y:S01]  /*143d0*/  HMMA.16816.F32.BF16 R76, R120, R110, R76 ;  /* 0x0000006e784c723c */ /* 0x000fe2000004184c */
[----:B------:R-:W1:Y:S01]  /*143e0*/  LDSM.16.M88.4 R48, [R166+0x5000] ;  /* 0x00500000a630783b */ /* 0x000e620000000200 */
[----:B------:R-:W-:Y:S02]  /*143f0*/  FSEL R99, R99, -INF , !P3 ;  /* 0xff80000063637808 */ /* 0x000fe40005800000 */
[----:B------:R-:W-:Y:S02]  /*14400*/  FSEL R92, R92, -INF , !P4 ;  /* 0xff8000005c5c7808 */ /* 0x000fe40006000000 */
[----:B------:R-:W-:Y:S02]  /*14410*/  ISETP.GT.AND P3, PT, R246, R96, PT ;  /* 0x00000060f600720c */ /* 0x000fe40003f64270 */
[----:B------:R-:W-:Y:S01]  /*14420*/  FSEL R105, R92, -INF , !P5 ;  /* 0xff8000005c697808 */ /* 0x000fe20006800000 */
[----:B------:R-:W-:Y:S01]  /*14430*/  VIADD R92, R181, 0x50 ;  /* 0x00000050b55c7836 */ /* 0x000fe20000000000 */
[----:B------:R-:W-:-:S02]  /*14440*/  FSEL R104, R99, -INF , !P0 ;  /* 0xff80000063687808 */ /* 0x000fc40004000000 */
[----:B------:R-:W-:Y:S02]  /*14450*/  ISETP.GE.AND P4, PT, R96, R239, PT ;  /* 0x000000ef6000720c */ /* 0x000fe40003f86270 */
[----:B------:R-:W-:Y:S02]  /*14460*/  FSEL R94, R94, -INF , !P6 ;  /* 0xff8000005e5e7808 */ /* 0x000fe40007000000 */
[----:B------:R-:W-:Y:S02]  /*14470*/  FSEL R93, R93, -INF , !P3 ;  /* 0xff8000005d5d7808 */ /* 0x000fe40005800000 */
[----:B------:R-:W-:Y:S02]  /*14480*/  ISETP.GE.AND P0, PT, R96, R244, PT ;  /* 0x000000f46000720c */ /* 0x000fe40003f06270 */
[----:B------:R-:W-:Y:S02]  /*14490*/  ISETP.GT.AND P5, PT, R245, R96, PT ;  /* 0x00000060f500720c */ /* 0x000fe40003fa4270 */
[----:B------:R-:W2:Y:S01]  /*144a0*/  LDSM.16.M88.4 R96, [R216+0x5800] ;  /* 0x00580000d860783b */ /* 0x000ea20000000200 */
[----:B------:R-:W-:-:S02]  /*144b0*/  FSEL R108, R94, -INF , !P1 ;  /* 0xff8000005e6c7808 */ /* 0x000fc40004800000 */
[----:B------:R-:W-:Y:S01]  /*144c0*/  FSEL R109, R93, -INF , !P4 ;  /* 0xff8000005d6d7808 */ /* 0x000fe20006000000 */
[----:B------:R-:W-:Y:S01]  /*144d0*/  VIADD R93, R181, 0x58 ;  /* 0x00000058b55d7836 */ /* 0x000fe20000000000 */
[----:B------:R-:W-:Y:S02]  /*144e0*/  ISETP.GT.AND P6, PT, R246, R92, PT ;  /* 0x0000005cf600720c */ /* 0x000fe40003fc4270 */
[C---:B------:R-:W-:Y:S02]  /*144f0*/  ISETP.GE.AND P3, PT, R92.reuse, R239, PT ;  /* 0x000000ef5c00720c */ /* 0x040fe40003f66270 */
[----:B------:R-:W-:Y:S02]  /*14500*/  ISETP.GE.AND P1, PT, R92, R244, PT ;  /* 0x000000f45c00720c */ /* 0x000fe40003f26270 */
[----:B------:R-:W-:Y:S01]  /*14510*/  ISETP.GT.AND P4, PT, R245, R92, PT ;  /* 0x0000005cf500720c */ /* 0x000fe20003f84270 */
[----:B------:R-:W-:Y:S01]  /*14520*/  VIADD R92, R181, 0x51 ;  /* 0x00000051b55c7836 */ /* 0x000fe20000000000 */
[----:B------:R-:W-:-:S02]  /*14530*/  FSEL R95, R95, -INF , !P5 ;  /* 0xff8000005f5f7808 */ /* 0x000fc40006800000 */
[----:B------:R-:W-:Y:S02]  /*14540*/  FSEL R88, R88, -INF , !P6 ;  /* 0xff80000058587808 */ /* 0x000fe40007000000 */
[----:B------:R-:W-:Y:S02]  /*14550*/  ISETP.GT.AND P5, PT, R246, R92, PT ;  /* 0x0000005cf600720c */ /* 0x000fe40003fa4270 */
[----:B------:R-:W-:Y:S01]  /*14560*/  ISETP.GE.AND P6, PT, R92, R239, PT ;  /* 0x000000ef5c00720c */ /* 0x000fe20003fc6270 */
[----:B-1----:R-:W-:Y:S01]  /*14570*/  HMMA.16816.F32.BF16 R80, R4, R48, R80 ;  /* 0x000000300450723c */ /* 0x002fe20000041850 */
[----:B------:R-:W-:Y:S01]  /*14580*/  FSEL R90, R90, -INF , !P4 ;  /* 0xff8000005a5a7808 */ /* 0x000fe20006000000 */
[----:B------:R-:W-:Y:S01]  /*14590*/  VIADD R48, R181, 0x60 ;  /* 0x00000060b5307836 */ /* 0x000fe20000000000 */
[----:B------:R-:W-:Y:S02]  /*145a0*/  FSEL R89, R89, -INF , !P5 ;  /* 0xff80000059597808 */ /* 0x000fe40006800000 */
[----:B------:R-:W-:-:S02]  /*145b0*/  FSEL R107, R88, -INF , !P3 ;  /* 0xff800000586b7808 */ /* 0x000fc40005800000 */
[----:B------:R-:W-:Y:S01]  /*145c0*/  FSEL R106, R95, -INF , !P0 ;  /* 0xff8000005f6a7808 */ /* 0x000fe20004000000 */
[----:B------:R-:W-:Y:S01]  /*145d0*/  HMMA.16816.F32.BF16 R76, R4, R50, R76 ;  /* 0x00000032044c723c */ /* 0x000fe2000004184c */
[----:B------:R-:W-:Y:S02]  /*145e0*/  ISETP.GT.AND P3, PT, R245, R92, PT ;  /* 0x0000005cf500720c */ /* 0x000fe40003f64270 */
[----:B------:R-:W-:Y:S01]  /*145f0*/  ISETP.GE.AND P0, PT, R92, R244, PT ;  /* 0x000000f45c00720c */ /* 0x000fe20003f06270 */
[----:B------:R-:W-:Y:S01]  /*14600*/  VIADD R92, R181, 0x59 ;  /* 0x00000059b55c7836 */ /* 0x000fe20000000000 */
[----:B------:R-:W-:Y:S02]  /*14610*/  ISETP.GT.AND P4, PT, R246, R93, PT ;  /* 0x0000005df600720c */ /* 0x000fe40003f84270 */
[----:B------:R-:W-:Y:S02]  /*14620*/  FSEL R110, R90, -INF , !P1 ;  /* 0xff8000005a6e7808 */ /* 0x000fe40004800000 */
[----:B------:R-:W-:-:S02]  /*14630*/  FSEL R111, R89, -INF , !P6 ;  /* 0xff800000596f7808 */ /* 0x000fc40007000000 */
[C---:B------:R-:W-:Y:S01]  /*14640*/  ISETP.GE.AND P5, PT, R93.reuse, R239, PT ;  /* 0x000000ef5d00720c */ /* 0x040fe20003fa6270 */
[C---:B--2---:R-:W-:Y:S01]  /*14650*/  HMMA.16816.F32.BF16 R72, R120.reuse, R96, R72 ;  /* 0x000000607848723c */ /* 0x044fe20000041848 */
[----:B------:R-:W-:Y:S02]  /*14660*/  ISETP.GE.AND P1, PT, R93, R244, PT ;  /* 0x000000f45d00720c */ /* 0x000fe40003f26270 */
[----:B------:R-:W-:Y:S02]  /*14670*/  ISETP.GT.AND P6, PT, R245, R93, PT ;  /* 0x0000005df500720c */ /* 0x000fe40003fc4270 */
[----:B------:R-:W-:Y:S02]  /*14680*/  FSEL R93, R91, -INF , !P3 ;  /* 0xff8000005b5d7808 */ /* 0x000fe40005800000 */
[----:B------:R-:W1:Y:S01]  /*14690*/  LDSM.16.M88.4 R88, [R166+0x5800] ;  /* 0x00580000a658783b */ /* 0x000e620000000200 */
[----:B------:R-:W-:Y:S01]  /*146a0*/  FSEL R114, R84, -INF , !P4 ;  /* 0xff80000054727808 */ /* 0x000fe20006000000 */
[----:B------:R-:W-:Y:S01]  /*146b0*/  HMMA.16816.F32.BF16 R68, R120, R98, R68 ;  /* 0x000000627844723c */ /* 0x000fe20000041844 */
[----:B------:R-:W-:Y:S01]  /*146c0*/  ISETP.GT.AND P3, PT, R246, R92, PT ;  /* 0x0000005cf600720c */ /* 0x000fe20003f64270 */
[----:B------:R-:W-:Y:S01]  /*146d0*/  VIADD R99, R181, 0x70 ;  /* 0x00000070b5637836 */ /* 0x000fe20000000000 */
[----:B------:R-:W-:-:S02]  /*146e0*/  FSEL R84, R93, -INF , !P0 ;  /* 0xff8000005d547808 */ /* 0x000fc40004000000 */
[----:B------:R-:W-:Y:S02]  /*146f0*/  FSEL R114, R114, -INF , !P5 ;  /* 0xff80000072727808 */ /* 0x000fe40006800000 */
[----:B------:R-:W-:Y:S02]  /*14700*/  FSEL R86, R86, -INF , !P6 ;  /* 0xff80000056567808 */ /* 0x000fe40007000000 */
[C---:B------:R-:W-:Y:S02]  /*14710*/  ISETP.GE.AND P4, PT, R92.reuse, R239, PT ;  /* 0x000000ef5c00720c */ /* 0x040fe40003f86270 */
[----:B------:R-:W-:Y:S02]  /*14720*/  ISETP.GE.AND P0, PT, R92, R244, PT ;  /* 0x000000f45c00720c */ /* 0x000fe40003f06270 */
[----:B------:R-:W-:Y:S02]  /*14730*/  ISETP.GT.AND P5, PT, R245, R92, PT ;  /* 0x0000005cf500720c */ /* 0x000fe40003fa4270 */
[----:B------:R-:W-:Y:S01]  /*14740*/  FSEL R49, R85, -INF , !P3 ;  /* 0xff80000055317808 */ /* 0x000fe20005800000 */
        /* <DEDUP_REMOVED lines=12> */
[----:B------:R-:W-:Y:S02]  /*14810*/  ISETP.GE.AND P6, PT, R48, R239, PT ;  /* 0x000000ef3000720c */ /* 0x000fe40003fc6270 */
[----:B------:R-:W-:Y:S01]  /*14820*/  FSEL R82, R82, -INF , !P4 ;  /* 0xff80000052527808 */ /* 0x000fe20006000000 */
[----:B-1----:R-:W-:Y:S01]  /*14830*/  HMMA.16816.F32.BF16 R72, R4, R88, R72 ;  /* 0x000000580448723c */ /* 0x002fe20000041848 */
[----:B------:R-:W-:Y:S02]  /*14840*/  FSEL R81, R81, -INF , !P5 ;  /* 0xff80000051517808 */ /* 0x000fe40006800000 */
[----:B------:R-:W-:-:S02]  /*14850*/  FSEL R87, R87, -INF , !P0 ;  /* 0xff80000057577808 */ /* 0x000fc40004000000 */
[----:B------:R-:W-:Y:S01]  /*14860*/  FSEL R96, R80, -INF , !P3 ;  /* 0xff80000050607808 */ /* 0x000fe20005800000 */
[----:B------:R-:W-:Y:S01]  /*14870*/  VIADD R80, R181, 0x69 ;  /* 0x00000069b5507836 */ /* 0x000fe20000000000 */
[----:B------:R-:W-:Y:S01]  /*14880*/  FSEL R97, R82, -INF , !P1 ;  /* 0xff80000052617808 */ /* 0x000fe20004800000 */
[----:B------:R-:W-:Y:S01]  /*14890*/  HMMA.16816.F32.BF16 R68, R4, R90, R68 ;  /* 0x0000005a0444723c */ /* 0x000fe20000041844 */
[----:B------:R-:W-:Y:S02]  /*148a0*/  FSEL R98, R81, -INF , !P6 ;  /* 0xff80000051627808 */ /* 0x000fe40007000000 */
[----:B------:R-:W-:Y:S02]  /*148b0*/  ISETP.GE.AND P0, PT, R48, R244, PT ;  /* 0x000000f43000720c */ /* 0x000fe40003f06270 */
[----:B------:R-:W-:Y:S02]  /*148c0*/  ISETP.GT.AND P3, PT, R245, R48, PT ;  /* 0x00000030f500720c */ /* 0x000fe40003f64270 */
[----:B------:R-:W-:-:S02]  /*148d0*/  ISETP.GT.AND P4, PT, R246, R49, PT ;  /* 0x00000031f600720c */ /* 0x000fc40003f84270 */
[C---:B------:R-:W-:Y:S01]  /*148e0*/  ISETP.GE.AND P5, PT, R49.reuse, R239, PT ;  /* 0x000000ef3100720c */ /* 0x040fe20003fa6270 */
[C---:B--2---:R-:W-:Y:S01]  /*148f0*/  HMMA.16816.F32.BF16 R64, R120.reuse, R92, R64 ;  /* 0x0000005c7840723c */ /* 0x044fe20000041840 */
[----:B------:R-:W-:Y:S02]  /*14900*/  ISETP.GE.AND P1, PT, R49, R244, PT ;  /* 0x000000f43100720c */ /* 0x000fe40003f26270 */
[----:B------:R-:W-:Y:S02]  /*14910*/  ISETP.GT.AND P6, PT, R245, R49, PT ;  /* 0x00000031f500720c */ /* 0x000fe40003fc4270 */
[----:B------:R-:W1:Y:S01]  /*14920*/  LDSM.16.M88.4 R48, [R166+0x6000] ;  /* 0x00600000a630783b */ /* 0x000e620000000200 */
[----:B------:R-:W-:Y:S02]  /*14930*/  FSEL R83, R83, -INF , !P3 ;  /* 0xff80000053537808 */ /* 0x000fe40005800000 */
[----:B------:R-:W-:Y:S01]  /*14940*/  FSEL R76, R76, -INF , !P4 ;  /* 0xff8000004c4c7808 */ /* 0x000fe20006000000 */
[----:B------:R-:W-:Y:S01]  /*14950*/  HMMA.16816.F32.BF16 R60, R120, R94, R60 ;  /* 0x0000005e783c723c */ /* 0x000fe2000004183c */
[----:B------:R-:W-:-:S02]  /*14960*/  FSEL R88, R83, -INF , !P0 ;  /* 0xff80000053587808 */ /* 0x000fc40004000000 */
[----:B------:R-:W-:Y:S01]  /*14970*/  FSEL R89, R76, -INF , !P5 ;  /* 0xff8000004c597808 */ /* 0x000fe20006800000 */
[----:B------:R-:W-:Y:S01]  /*14980*/  VIADD R76, R181, 0x71 ;  /* 0x00000071b54c7836 */ /* 0x000fe20000000000 */
[----:B------:R-:W-:Y:S02]  /*14990*/  ISETP.GT.AND P3, PT, R246, R80, PT ;  /* 0x00000050f600720c */ /* 0x000fe40003f64270 */
[C---:B------:R-:W-:Y:S02]  /*149a0*/  ISETP.GE.AND P4, PT, R80.reuse, R239, PT ;  /* 0x000000ef5000720c */ /* 0x040fe40003f86270 */
[----:B------:R-:W-:Y:S02]  /*149b0*/  ISETP.GE.AND P0, PT, R80, R244, PT ;  /* 0x000000f45000720c */ /* 0x000fe40003f06270 */
[----:B------:R-:W-:Y:S02]  /*149c0*/  ISETP.GT.AND P5, PT, R245, R80, PT ;  /* 0x00000050f500720c */ /* 0x000fe40003fa4270 */
[----:B------:R-:W2:Y:S01]  /*149d0*/  LDSM.16.M88.4 R80, [R216+0x6800] ;  /* 0x00680000d850783b */ /* 0x000ea20000000200 */
[----:B------:R-:W-:-:S02]  /*149e0*/  FSEL R78, R78, -INF , !P6 ;  /* 0xff8000004e4e7808 */ /* 0x000fc40007000000 */
[----:B------:R-:W-:Y:S02]  /*149f0*/  FSEL R77, R77, -INF , !P3 ;  /* 0xff8000004d4d7808 */ /* 0x000fe40005800000 */
[----:B------:R-:W-:Y:S02]  /*14a00*/  ISETP.GT.AND P6, PT, R246, R99, PT ;  /* 0x00000063f600720c */ /* 0x000fe40003fc4270 */
[----:B------:R-:W-:Y:S01]  /*14a10*/  FSEL R93, R77, -INF , !P4 ;  /* 0xff8000004d5d7808 */ /* 0x000fe20006000000 */
[----:B------:R-:W-:Y:S01]  /*14a20*/  VIADD R77, R181, 0x78 ;  /* 0x00000078b54d7836 */ /* 0x000fe20000000000 */
[----:B------:R-:W-:Y:S02]  /*14a30*/  FSEL R79, R79, -INF , !P5 ;  /* 0xff8000004f4f7808 */ /* 0x000fe40006800000 */
[----:B------:R-:W-:Y:S02]  /*14a40*/  ISETP.GE.AND P3, PT, R99, R239, PT ;  /* 0x000000ef6300720c */ /* 0x000fe40003f66270 */
[----:B------:R-:W-:-:S02]  /*14a50*/  ISETP.GT.AND P4, PT, R245, R99, PT ;  /* 0x00000063f500720c */ /* 0x000fc40003f84270 */
[----:B------:R-:W-:Y:S02]  /*14a60*/  ISETP.GT.AND P5, PT, R246, R76, PT ;  /* 0x0000004cf600720c */ /* 0x000fe40003fa4270 */
[----:B------:R-:W-:Y:S02]  /*14a70*/  FSEL R72, R72, -INF , !P6 ;  /* 0xff80000048487808 */ /* 0x000fe40007000000 */
[----:B------:R-:W-:Y:S02]  /*14a80*/  FSEL R92, R78, -INF , !P1 ;  /* 0xff8000004e5c7808 */ /* 0x000fe40004800000 */
[----:B------:R-:W-:Y:S02]  /*14a90*/  FSEL R91, R72, -INF , !P3 ;  /* 0xff800000485b7808 */ /* 0x000fe40005800000 */
[----:B------:R-:W-:Y:S01]  /*14aa0*/  FSEL R74, R74, -INF , !P4 ;  /* 0xff8000004a4a7808 */ /* 0x000fe20006000000 */
[----:B-1----:R-:W-:Y:S01]  /*14ab0*/  HMMA.16816.F32.BF16 R64, R4, R48, R64 ;  /* 0x000000300440723c */ /* 0x002fe20000041840 */
[----:B------:R-:W-:-:S02]  /*14ac0*/  FSEL R73, R73, -INF , !P5 ;  /* 0xff80000049497808 */ /* 0x000fc40006800000 */
[----:B------:R-:W-:Y:S02]  /*14ad0*/  ISETP.GE.AND P1, PT, R99, R244, PT ;  /* 0x000000f46300720c */ /* 0x000fe40003f26270 */
[C---:B------:R-:W-:Y:S02]  /*14ae0*/  ISETP.GE.AND P6, PT, R76.reuse, R239, PT ;  /* 0x000000ef4c00720c */ /* 0x040fe40003fc6270 */
[----:B------:R-:W-:Y:S01]  /*14af0*/  ISETP.GT.AND P3, PT, R245, R76, PT ;  /* 0x0000004cf500720c */ /* 0x000fe20003f64270 */
[----:B------:R-:W-:Y:S01]  /*14b00*/  HMMA.16816.F32.BF16 R60, R4, R50, R60 ;  /* 0x00000032043c723c */ /* 0x000fe2000004183c */
[----:B------:R-:W-:Y:S02]  /*14b10*/  FSEL R90, R79, -INF , !P0 ;  /* 0xff8000004f5a7808 */ /* 0x000fe40004000000 */
[----:B------:R-:W-:Y:S01]  /*14b20*/  ISETP.GE.AND P0, PT, R76, R244, PT ;  /* 0x000000f44c00720c */ /* 0x000fe20003f06270 */
[----:B------:R-:W-:Y:S01]  /*14b30*/  VIADD R76, R181, 0x79 ;  /* 0x00000079b54c7836 */ /* 0x000fe20000000000 */
[----:B------:R-:W-:-:S02]  /*14b40*/  FSEL R94, R74, -INF , !P1 ;  /* 0xff8000004a5e7808 */ /* 0x000fc40004800000 */
[----:B------:R-:W-:Y:S01]  /*14b50*/  FSEL R95, R73, -INF , !P6 ;  /* 0xff800000495f7808 */ /* 0x000fe20007000000 */
[C---:B--2---:R-:W-:Y:S01]  /*14b60*/  HMMA.16816.F32.BF16 R56, R120.reuse, R80, R56 ;  /* 0x000000507838723c */ /* 0x044fe20000041838 */
[----:B------:R-:W-:Y:S02]  /*14b70*/  FSEL R48, R75, -INF , !P3 ;  /* 0xff8000004b307808 */ /* 0x000fe40005800000 */
[----:B------:R-:W-:Y:S01]  /*14b80*/  ISETP.GT.AND P4, PT, R246, R77, PT ;  /* 0x0000004df600720c */ /* 0x000fe20003f84270 */
[----:B------:R-:W1:Y:S01]  /*14b90*/  LDSM.16.M88.4 R72, [R166+0x6800] ;  /* 0x00680000a648783b */ /* 0x000e620000000200 */
[----:B------:R-:W-:Y:S02]  /*14ba0*/  ISETP.GE.AND P5, PT, R77, R239, PT ;  /* 0x000000ef4d00720c */ /* 0x000fe40003fa6270 */
[----:B------:R-:W-:Y:S01]  /*14bb0*/  ISETP.GT.AND P6, PT, R245, R77, PT ;  /* 0x0000004df500720c */ /* 0x000fe20003fc4270 */
[----:B------:R-:W-:Y:S01]  /*14bc0*/  HMMA.16816.F32.BF16 R52, R120, R82, R52 ;  /* 0x000000527834723c */ /* 0x000fe20000041834 */
[----:B------:R-:W-:Y:S01]  /*14bd0*/  FSEL R99, R68, -INF , !P4 ;  /* 0xff80000044637808 */ /* 0x000fe20006000000 */
[----:B------:R-:W-:Y:S01]  /*14be0*/  VIADD R83, R181, 0x90 ;  /* 0x00000090b5537836 */ /* 0x000fe20000000000 */
[----:B------:R-:W-:-:S02]  /*14bf0*/  ISETP.GT.AND P3, PT, R246, R76, PT ;  /* 0x0000004cf600720c */ /* 0x000fc40003f64270 */
[-C--:B------:R-:W-:Y:S02]  /*14c00*/  ISETP.GE.AND P1, PT, R77, R244.reuse, PT ;  /* 0x000000f44d00720c */ /* 0x080fe40003f26270 */
[----:B------:R-:W-:Y:S01]  /*14c10*/  FSEL R68, R48, -INF , !P0 ;  /* 0xff80000030447808 */ /* 0x000fe20004000000 */
[----:B------:R-:W-:Y:S01]  /*14c20*/  VIADD R48, R181, 0x80 ;  /* 0x00000080b5307836 */ /* 0x000fe20000000000 */
[----:B------:R-:W-:Y:S02]  /*14c30*/  FSEL R99, R99, -INF , !P5 ;  /* 0xff80000063637808 */ /* 0x000fe40006800000 */
[----:B------:R-:W-:Y:S02]  /*14c40*/  FSEL R70, R70, -INF , !P6 ;  /* 0xff80000046467808 */ /* 0x000fe40007000000 */
[C---:B------:R-:W-:Y:S02]  /*14c50*/  ISETP.GE.AND P4, PT, R76.reuse, R239, PT ;  /* 0x000000ef4c00720c */ /* 0x040fe40003f86270 */
[----:B------:R-:W-:-:S02]  /*14c60*/  ISETP.GE.AND P0, PT, R76, R244, PT ;  /* 0x000000f44c00720c */ /* 0x000fc40003f06270 */
[----:B------:R-:W-:Y:S02]  /*14c70*/  ISETP.GT.AND P5, PT, R245, R76, PT ;  /* 0x0000004cf500720c */ /* 0x000fe40003fa4270 */
[----:B------:R-:W-:Y:S01]  /*14c80*/  FSEL R49, R69, -INF , !P3 ;  /* 0xff80000045317808 */ /* 0x000fe20005800000 */
[----:B------:R-:W2:Y:S01]  /*14c90*/  LDSM.16.M88.4 R76, [R216+0x7000] ;  /* 0x00700000d84c783b */ /* 0x000ea20000000200 */
[----:B------:R-:W-:Y:S02]  /*14ca0*/  FSEL R69, R70, -INF , !P1 ;  /* 0xff80000046457808 */ /* 0x000fe40004800000 */
[----:B------:R-:W-:Y:S01]  /*14cb0*/  FSEL R70, R49, -INF , !P4 ;  /* 0xff80000031467808 */ /* 0x000fe20006000000 */
[----:B------:R-:W-:Y:S01]  /*14cc0*/  VIADD R49, R181, 0x88 ;  /* 0x00000088b5317836 */ /* 0x000fe20000000000 */
[----:B------:R-:W-:Y:S02]  /*14cd0*/  ISETP.GT.AND P6, PT, R246, R48, PT ;  /* 0x00000030f600720c */ /* 0x000fe40003fc4270 */
[----:B------:R-:W-:-:S02]  /*14ce0*/  ISETP.GE.AND P3, PT, R48, R239, PT ;  /* 0x000000ef3000720c */ /* 0x000fc40003f66270 */
[----:B------:R-:W-:Y:S02]  /*14cf0*/  ISETP.GE.AND P1, PT, R48, R244, PT ;  /* 0x000000f43000720c */ /* 0x000fe40003f26270 */
[----:B------:R-:W-:Y:S01]  /*14d00*/  ISETP.GT.AND P4, PT, R245, R48, PT ;  /* 0x00000030f500720c */ /* 0x000fe20003f84270 */
[----:B------:R-:W-:Y:S01]  /*14d10*/  VIADD R48, R181, 0x81 ;  /* 0x00000081b5307836 */ /* 0x000fe20000000000 */
[----:B------:R-:W-:Y:S02]  /*14d20*/  FSEL R71, R71, -INF , !P5 ;  /* 0xff80000047477808 */ /* 0x000fe40006800000 */
[----:B------:R-:W-:Y:S01]  /*14d30*/  FSEL R64, R64, -INF , !P6 ;  /* 0xff80000040407808 */ /* 0x000fe20007000000 */
[----:B-1----:R-:W-:Y:S01]  /*14d40*/  HMMA.16816.F32.BF16 R56, R4, R72, R56 ;  /* 0x000000480438723c */ /* 0x002fe20000041838 */
[----:B------:R-:W-:Y:S02]  /*14d50*/  ISETP.GT.AND P5, PT, R246, R48, PT ;  /* 0x00000030f600720c */ /* 0x000fe40003fa4270 */
[----:B------:R-:W-:-:S02]  /*14d60*/  ISETP.GE.AND P6, PT, R48, R239, PT ;  /* 0x000000ef3000720c */ /* 0x000fc40003fc6270 */
[----:B------:R-:W-:Y:S02]  /*14d70*/  FSEL R66, R66, -INF , !P4 ;  /* 0xff80000042427808 */ /* 0x000fe40006000000 */
[----:B------:R-:W-:Y:S01]  /*14d80*/  FSEL R65, R65, -INF , !P5 ;  /* 0xff80000041417808 */ /* 0x000fe20006800000 */
[----:B------:R-:W-:Y:S01]  /*14d90*/  HMMA.16816.F32.BF16 R52, R4, R74, R52 ;  /* 0x0000004a0434723c */ /* 0x000fe20000041834 */
[----:B------:R-:W-:Y:S02]  /*14da0*/  FSEL R71, R71, -INF , !P0 ;  /* 0xff80000047477808 */ /* 0x000fe40004000000 */
[----:B------:R-:W-:Y:S01]  /*14db0*/  FSEL R80, R64, -INF , !P3 ;  /* 0xff80000040507808 */ /* 0x000fe20005800000 */
[----:B------:R-:W-:Y:S01]  /*14dc0*/  VIADD R64, R181, 0x89 ;  /* 0x00000089b5407836 */ /* 0x000fe20000000000 */
[----:B------:R-:W-:Y:S02]  /*14dd0*/  FSEL R81, R66, -INF , !P1 ;  /* 0xff80000042517808 */ /* 0x000fe40004800000 */
[----:B------:R-:W-:-:S02]  /*14de0*/  FSEL R82, R65, -INF , !P6 ;  /* 0xff80000041527808 */ /* 0x000fc40007000000 */
[----:B------:R-:W-:Y:S02]  /*14df0*/  ISETP.GE.AND P0, PT, R48, R244, PT ;  /* 0x000000f43000720c */ /* 0x000fe40003f06270 */
[----:B------:R-:W-:Y:S02]  /*14e00*/  ISETP.GT.AND P3, PT, R245, R48, PT ;  /* 0x00000030f500720c */ /* 0x000fe40003f64270 */
[----:B------:R-:W-:Y:S02]  /*14e10*/  ISETP.GT.AND P4, PT, R246, R49, PT ;  /* 0x00000031f600720c */ /* 0x000fe40003f84270 */
[C---:B------:R-:W-:Y:S01]  /*14e20*/  ISETP.GE.AND P5, PT, R49.reuse, R239, PT ;  /* 0x000000ef3100720c */ /* 0x040fe20003fa6270 */
[----:B--2---:R-:W-:Y:S01]  /*14e30*/  HMMA.16816.F32.BF16 R40, R120, R76, R40 ;  /* 0x0000004c7828723c */ /* 0x004fe20000041828 */
[----:B------:R-:W-:Y:S02]  /*14e40*/  ISETP.GE.AND P1, PT, R49, R244, PT ;  /* 0x000000f43100720c */ /* 0x000fe40003f26270 */
[----:B------:R-:W-:-:S02]  /*14e50*/  ISETP.GT.AND P6, PT, R245, R49, PT ;  /* 0x00000031f500720c */ /* 0x000fc40003fc4270 */
[----:B------:R-:W1:Y:S01]  /*14e60*/  LDSM.16.M88.4 R48, [R166+0x7000] ;  /* 0x00700000a630783b */ /* 0x000e620000000200 */
[----:B------:R-:W-:Y:S02]  /*14e70*/  FSEL R67, R67, -INF , !P3 ;  /* 0xff80000043437808 */ /* 0x000fe40005800000 */
[----:B------:R-:W-:Y:S01]  /*14e80*/  FSEL R60, R60, -INF , !P4 ;  /* 0xff8000003c3c7808 */ /* 0x000fe20006000000 */
[----:B------:R-:W-:Y:S01]  /*14e90*/  HMMA.16816.F32.BF16 R36, R120, R78, R36 ;  /* 0x0000004e7824723c */ /* 0x000fe20000041824 */
[----:B------:R-:W-:Y:S02]  /*14ea0*/  FSEL R72, R67, -INF , !P0 ;  /* 0xff80000043487808 */ /* 0x000fe40004000000 */
[----:B------:R-:W-:Y:S01]  /*14eb0*/  FSEL R73, R60, -INF , !P5 ;  /* 0xff8000003c497808 */ /* 0x000fe20006800000 */
[----:B------:R-:W-:Y:S01]  /*14ec0*/  VIADD R60, R181, 0x91 ;  /* 0x00000091b53c7836 */ /* 0x000fe20000000000 */
[----:B------:R-:W-:Y:S02]  /*14ed0*/  ISETP.GT.AND P3, PT, R246, R64, PT ;  /* 0x00000040f600720c */ /* 0x000fe40003f64270 */
[----:B------:R-:W-:-:S02]  /*14ee0*/  ISETP.GE.AND P4, PT, R64, R239, PT ;  /* 0x000000ef4000720c */ /* 0x000fc40003f86270 */
[----:B------:R-:W-:Y:S02]  /*14ef0*/  ISETP.GE.AND P0, PT, R64, R244, PT ;  /* 0x000000f44000720c */ /* 0x000fe40003f06270 */
[----:B------:R-:W-:Y:S02]  /*14f00*/  ISETP.GT.AND P5, PT, R245, R64, PT ;  /* 0x00000040f500720c */ /* 0x000fe40003fa4270 */
[----:B------:R-:W2:Y:S01]  /*14f10*/  LDSM.16.M88.4 R64, [R216+0x7800] ;  /* 0x00780000d840783b */ /* 0x000ea20000000200 */
[----:B------:R-:W-:Y:S02]  /*14f20*/  FSEL R62, R62, -INF , !P6 ;  /* 0xff8000003e3e7808 */ /* 0x000fe40007000000 */
[----:B------:R-:W-:Y:S02]  /*14f30*/  ISETP.GT.AND P6, PT, R246, R83, PT ;  /* 0x00000053f600720c */ /* 0x000fe40003fc4270 */
[----:B------:R-:W-:Y:S02]  /*14f40*/  FSEL R61, R61, -INF , !P3 ;  /* 0xff8000003d3d7808 */ /* 0x000fe40005800000 */
[----:B------:R-:W-:-:S02]  /*14f50*/  ISETP.GE.AND P3, PT, R83, R239, PT ;  /* 0x000000ef5300720c */ /* 0x000fc40003f66270 */
[----:B------:R-:W-:Y:S02]  /*14f60*/  FSEL R56, R56, -INF , !P6 ;  /* 0xff80000038387808 */ /* 0x000fe40007000000 */
[----:B------:R-:W-:Y:S02]  /*14f70*/  FSEL R77, R61, -INF , !P4 ;  /* 0xff8000003d4d7808 */ /* 0x000fe40006000000 */
[----:B------:R-:W-:Y:S02]  /*14f80*/  FSEL R63, R63, -INF , !P5 ;  /* 0xff8000003f3f7808 */ /* 0x000fe40006800000 */
[----:B------:R-:W-:Y:S02]  /*14f90*/  ISETP.GT.AND P4, PT, R245, R83, PT ;  /* 0x00000053f500720c */ /* 0x000fe40003f84270 */
[----:B------:R-:W-:Y:S02]  /*14fa0*/  ISETP.GT.AND P5, PT, R246, R60, PT ;  /* 0x0000003cf600720c */ /* 0x000fe40003fa4270 */
[----:B------:R-:W-:Y:S01]  /*14fb0*/  FSEL R75, R56, -INF , !P3 ;  /* 0xff800000384b7808 */ /* 0x000fe20005800000 */
[----:B------:R-:W-:Y:S01]  /*14fc0*/  VIADD R56, R181, 0x98 ;  /* 0x00000098b5387836 */ /* 0x000fe20000000000 */
[----:B------:R-:W-:-:S02]  /*14fd0*/  FSEL R76, R62, -INF , !P1 ;  /* 0xff8000003e4c7808 */ /* 0x000fc40004800000 */
[----:B------:R-:W-:Y:S01]  /*14fe0*/  ISETP.GE.AND P1, PT, R83, R244, PT ;  /* 0x000000f45300720c */ /* 0x000fe20003f26270 */
[C---:B-1----:R-:W-:Y:S01]  /*14ff0*/  HMMA.16816.F32.BF16 R40, R4.reuse, R48, R40 ;  /* 0x000000300428723c */ /* 0x042fe20000041828 */
[----:B------:R-:W-:Y:S01]  /*15000*/  ISETP.GE.AND P6, PT, R60, R239, PT ;  /* 0x000000ef3c00720c */ /* 0x000fe20003fc6270 */
[C---:B------:R-:W-:Y:S01]  /*15010*/  VIADD R48, R181.reuse, 0xa0 ;  /* 0x000000a0b5307836 */ /* 0x040fe20000000000 */
[----:B------:R-:W-:Y:S01]  /*15020*/  FSEL R58, R58, -INF , !P4 ;  /* 0xff8000003a3a7808 */ /* 0x000fe20006000000 */
[----:B------:R-:W-:Y:S01]  /*15030*/  VIADD R49, R181, 0xa8 ;  /* 0x000000a8b5317836 */ /* 0x000fe20000000000 */
[----:B------:R-:W-:Y:S02]  /*15040*/  FSEL R57, R57, -INF , !P5 ;  /* 0xff80000039397808 */ /* 0x000fe40006800000 */
[----:B------:R-:W-:Y:S01]  /*15050*/  ISETP.GT.AND P3, PT, R245, R60, PT ;  /* 0x0000003cf500720c */ /* 0x000fe20003f64270 */
[----:B------:R-:W-:Y:S01]  /*15060*/  HMMA.16816.F32.BF16 R36, R4, R50, R36 ;  /* 0x000000320424723c */ /* 0x000fe20000041824 */
[----:B------:R-:W-:-:S02]  /*15070*/  FSEL R74, R63, -INF , !P0 ;  /* 0xff8000003f4a7808 */ /* 0x000fc40004000000 */
[----:B------:R-:W-:Y:S01]  /*15080*/  ISETP.GE.AND P0, PT, R60, R244, PT ;  /* 0x000000f43c00720c */ /* 0x000fe20003f06270 */
[----:B------:R-:W-:Y:S01]  /*15090*/  VIADD R60, R181, 0x99 ;  /* 0x00000099b53c7836 */ /* 0x000fe20000000000 */
[----:B------:R-:W-:Y:S02]  /*150a0*/  ISETP.GT.AND P4, PT, R246, R56, PT ;  /* 0x00000038f600720c */ /* 0x000fe40003f84270 */
[----:B------:R-:W-:Y:S01]  /*150b0*/  FSEL R78, R58, -INF , !P1 ;  /* 0xff8000003a4e7808 */ /* 0x000fe20004800000 */
[----:B--2---:R-:W-:Y:S01]  /*150c0*/  HMMA.16816.F32.BF16 R28, R120, R64, R28 ;  /* 0x00000040781c723c */ /* 0x004fe2000004181c */
[----:B------:R-:W-:Y:S02]  /*150d0*/  FSEL R79, R57, -INF , !P6 ;  /* 0xff800000394f7808 */ /* 0x000fe40007000000 */
[C---:B------:R-:W-:Y:S02]  /*150e0*/  ISETP.GE.AND P5, PT, R56.reuse, R239, PT ;  /* 0x000000ef3800720c */ /* 0x040fe40003fa6270 */
[----:B------:R-:W-:-:S02]  /*150f0*/  ISETP.GE.AND P1, PT, R56, R244, PT ;  /* 0x000000f43800720c */ /* 0x000fc40003f26270 */
[----:B------:R-:W-:Y:S01]  /*15100*/  ISETP.GT.AND P6, PT, R245, R56, PT ;  /* 0x00000038f500720c */ /* 0x000fe20003fc4270 */
[----:B------:R-:W-:Y:S01]  /*15110*/  HMMA.16816.F32.BF16 R24, R120, R66, R24 ;  /* 0x000000427818723c */ /* 0x000fe20000041818 */
[----:B------:R-:W-:Y:S02]  /*15120*/  FSEL R83, R59, -INF , !P3 ;  /* 0xff8000003b537808 */ /* 0x000fe40005800000 */
[----:B------:R-:W1:Y:S01]  /*15130*/  LDSM.16.M88.4 R56, [R166+0x7800] ;  /* 0x00780000a638783b */ /* 0x000e620000000200 */
[----:B------:R-:W-:Y:S02]  /*15140*/  FSEL R52, R52, -INF , !P4 ;  /* 0xff80000034347808 */ /* 0x000fe40006000000 */
[----:B------:R-:W-:Y:S02]  /*15150*/  ISETP.GT.AND P3, PT, R246, R60, PT ;  /* 0x0000003cf600720c */ /* 0x000fe40003f64270 */
[----:B------:R-:W-:Y:S02]  /*15160*/  FSEL R83, R83, -INF , !P0 ;  /* 0xff80000053537808 */ /* 0x000fe40004000000 */
[----:B------:R-:W-:-:S02]  /*15170*/  FSEL R115, R52, -INF , !P5 ;  /* 0xff80000034737808 */ /* 0x000fc40006800000 */
[C---:B------:R-:W-:Y:S02]  /*15180*/  ISETP.GE.AND P4, PT, R60.reuse, R239, PT ;  /* 0x000000ef3c00720c */ /* 0x040fe40003f86270 */
[----:B------:R-:W-:Y:S02]  /*15190*/  ISETP.GE.AND P0, PT, R60, R244, PT ;  /* 0x000000f43c00720c */ /* 0x000fe40003f06270 */
[----:B------:R-:W-:Y:S02]  /*151a0*/  ISETP.GT.AND P5, PT, R245, R60, PT ;  /* 0x0000003cf500720c */ /* 0x000fe40003fa4270 */
[----:B------:R-:W-:Y:S01]  /*151b0*/  FSEL R54, R54, -INF , !P6 ;  /* 0xff80000036367808 */ /* 0x000fe20007000000 */
[----:B------:R-:W2:Y:S01]  /*151c0*/  LDSM.16.M88.4 R60, [R216+0x8000] ;  /* 0x00800000d83c783b */ /* 0x000ea20000000200 */
[----:B------:R-:W-:Y:S02]  /*151d0*/  FSEL R53, R53, -INF , !P3 ;  /* 0xff80000035357808 */ /* 0x000fe40005800000 */
[----:B------:R-:W-:-:S02]  /*151e0*/  FSEL R117, R54, -INF , !P1 ;  /* 0xff80000036757808 */ /* 0x000fc40004800000 */
[----:B------:R-:W-:Y:S02]  /*151f0*/  FSEL R118, R53, -INF , !P4 ;  /* 0xff80000035767808 */ /* 0x000fe40006000000 */
        /* <DEDUP_REMOVED lines=10> */
[----:B-1----:R-:W-:Y:S01]  /*152a0*/  HMMA.16816.F32.BF16 R28, R4, R56, R28 ;  /* 0x00000038041c723c */ /* 0x002fe2000004181c */
[----:B------:R-:W-:Y:S02]  /*152b0*/  FSEL R41, R41, -INF , !P5 ;  /* 0xff80000029297808 */ /* 0x000fe40006800000 */
[----:B------:R-:W-:-:S02]  /*152c0*/  ISETP.GE.AND P6, PT, R48, R239, PT ;  /* 0x000000ef3000720c */ /* 0x000fc40003fc6270 */
[----:B------:R-:W-:Y:S02]  /*152d0*/  ISETP.GT.AND P3, PT, R245, R48, PT ;  /* 0x00000030f500720c */ /* 0x000fe40003f64270 */
[----:B------:R-:W-:Y:S01]  /*152e0*/  FSEL R127, R42, -INF , !P1 ;  /* 0xff8000002a7f7808 */ /* 0x000fe20004800000 */
[----:B------:R-:W-:Y:S01]  /*152f0*/  HMMA.16816.F32.BF16 R24, R4, R58, R24 ;  /* 0x0000003a0418723c */ /* 0x000fe20000041818 */
[----:B------:R-:W-:Y:S02]  /*15300*/  FSEL R128, R41, -INF , !P6 ;  /* 0xff80000029807808 */ /* 0x000fe40007000000 */
[----:B------:R-:W-:Y:S02]  /*15310*/  FSEL R129, R43, -INF , !P3 ;  /* 0xff8000002b817808 */ /* 0x000fe40005800000 */
[----:B------:R-:W1:Y:S01]  /*15320*/  LDSM.16.M88.4 R40, [R166+0x8000] ;  /* 0x00800000a628783b */ /* 0x000e620000000200 */
[----:B------:R-:W-:Y:S02]  /*15330*/  FSEL R119, R55, -INF , !P0 ;  /* 0xff80000037777808 */ /* 0x000fe40004000000 */
[----:B------:R-:W-:Y:S01]  /*15340*/  ISETP.GE.AND P0, PT, R48, R244, PT ;  /* 0x000000f43000720c */ /* 0x000fe20003f06270 */
[----:B------:R-:W-:Y:S01]  /*15350*/  VIADD R48, R181, 0xa9 ;  /* 0x000000a9b5307836 */ /* 0x000fe20000000000 */
[----:B------:R-:W-:Y:S01]  /*15360*/  ISETP.GT.AND P4, PT, R246, R49, PT ;  /* 0x00000031f600720c */ /* 0x000fe20003f84270 */
[----:B--2---:R-:W-:Y:S01]  /*15370*/  HMMA.16816.F32.BF16 R20, R120, R60, R20 ;  /* 0x0000003c7814723c */ /* 0x004fe20000041814 */
[----:B------:R-:W-:-:S02]  /*15380*/  ISETP.GE.AND P5, PT, R49, R239, PT ;  /* 0x000000ef3100720c */ /* 0x000fc40003fa6270 */
[----:B------:R-:W-:Y:S02]  /*15390*/  FSEL R36, R36, -INF , !P4 ;  /* 0xff80000024247808 */ /* 0x000fe40006000000 */
[----:B------:R-:W-:Y:S02]  /*153a0*/  ISETP.GT.AND P6, PT, R245, R49, PT ;  /* 0x00000031f500720c */ /* 0x000fe40003fc4270 */
[----:B------:R-:W-:Y:S01]  /*153b0*/  ISETP.GT.AND P3, PT, R246, R48, PT ;  /* 0x00000030f600720c */ /* 0x000fe20003f64270 */
[----:B------:R-:W-:Y:S01]  /*153c0*/  HMMA.16816.F32.BF16 R16, R120, R62, R16 ;  /* 0x0000003e7810723c */ /* 0x000fe20000041810 */
[----:B------:R-:W-:Y:S02]  /*153d0*/  FSEL R129, R129, -INF , !P0 ;  /* 0xff80000081817808 */ /* 0x000fe40004000000 */
[----:B------:R-:W-:Y:S01]  /*153e0*/  FSEL R130, R36, -INF , !P5 ;  /* 0xff80000024827808 */ /* 0x000fe20006800000 */
[----:B------:R-:W-:Y:S01]  /*153f0*/  VIADD R36, R181, 0xb0 ;  /* 0x000000b0b5247836 */ /* 0x000fe20000000000 */
[----:B------:R-:W-:-:S02]  /*15400*/  ISETP.GE.AND P1, PT, R49, R244, PT ;  /* 0x000000f43100720c */ /* 0x000fc40003f26270 */
[C---:B------:R-:W-:Y:S02]  /*15410*/  ISETP.GE.AND P4, PT, R48.reuse, R239, PT ;  /* 0x000000ef3000720c */ /* 0x040fe40003f86270 */
[----:B------:R-:W-:Y:S02]  /*15420*/  ISETP.GE.AND P0, PT, R48, R244, PT ;  /* 0x000000f43000720c */ /* 0x000fe40003f06270 */
[----:B------:R-:W-:Y:S02]  /*15430*/  ISETP.GT.AND P5, PT, R245, R48, PT ;  /* 0x00000030f500720c */ /* 0x000fe40003fa4270 */
[----:B------:R-:W-:Y:S01]  /*15440*/  FSEL R38, R38, -INF , !P6 ;  /* 0xff80000026267808 */ /* 0x000fe20007000000 */
[----:B------:R-:W2:Y:S01]  /*15450*/  LDSM.16.M88.4 R48, [R216+0x8800] ;  /* 0x00880000d830783b */ /* 0x000ea20000000200 */
[----:B------:R-:W-:Y:S02]  /*15460*/  FSEL R37, R37, -INF , !P3 ;  /* 0xff80000025257808 */ /* 0x000fe40005800000 */
[----:B------:R-:W-:-:S02]  /*15470*/  FSEL R131, R38, -INF , !P1 ;  /* 0xff80000026837808 */ /* 0x000fc40004800000 */
[----:B------:R-:W-:Y:S01]  /*15480*/  FSEL R132, R37, -INF , !P4 ;  /* 0xff80000025847808 */ /* 0x000fe20006000000 */
[----:B------:R-:W-:Y:S01]  /*15490*/  VIADD R37, R181, 0xb8 ;  /* 0x000000b8b5257836 */ /* 0x000fe20000000000 */
[----:B------:R-:W-:Y:S02]  /*154a0*/  ISETP.GT.AND P6, PT, R246, R36, PT ;  /* 0x00000024f600720c */ /* 0x000fe40003fc4270 */
[C---:B------:R-:W-:Y:S02]  /*154b0*/  ISETP.GE.AND P3, PT, R36.reuse, R239, PT ;  /* 0x000000ef2400720c */ /* 0x040fe40003f66270 */
[----:B------:R-:W-:Y:S01]  /*154c0*/  ISETP.GE.AND P1, PT, R36, R244, PT ;  /* 0x000000f42400720c */ /* 0x000fe20003f26270 */
[----:B-1----:R-:W-:Y:S01]  /*154d0*/  HMMA.16816.F32.BF16 R20, R4, R40, R20 ;  /* 0x000000280414723c */ /* 0x002fe20000041814 */
[----:B------:R-:W-:Y:S01]  /*154e0*/  ISETP.GT.AND P4, PT, R245, R36, PT ;  /* 0x00000024f500720c */ /* 0x000fe20003f84270 */
[----:B------:R-:W-:Y:S01]  /*154f0*/  VIADD R36, R181, 0xb1 ;  /* 0x000000b1b5247836 */ /* 0x000fe20000000000 */
[----:B------:R-:W-:Y:S01]  /*15500*/  FSEL R39, R39, -INF , !P5 ;  /* 0xff80000027277808 */ /* 0x000fe20006800000 */
[----:B------:R-:W-:Y:S01]  /*15510*/  VIADD R40, R181, 0xc0 ;  /* 0x000000c0b5287836 */ /* 0x000fe20000000000 */
[----:B------:R-:W-:-:S02]  /*15520*/  FSEL R28, R28, -INF , !P6 ;  /* 0xff8000001c1c7808 */ /* 0x000fc40007000000 */
[-C--:B------:R-:W-:Y:S01]  /*15530*/  ISETP.GT.AND P5, PT, R246, R36.reuse, PT ;  /* 0x00000024f600720c */ /* 0x080fe20003fa4270 */
[----:B------:R-:W-:Y:S01]  /*15540*/  HMMA.16816.F32.BF16 R16, R4, R42, R16 ;  /* 0x0000002a0410723c */ /* 0x000fe20000041810 */
[----:B------:R-:W-:Y:S02]  /*15550*/  ISETP.GE.AND P6, PT, R36, R239, PT ;  /* 0x000000ef2400720c */ /* 0x000fe40003fc6270 */
[----:B------:R-:W-:Y:S01]  /*15560*/  FSEL R134, R28, -INF , !P3 ;  /* 0xff8000001c867808 */ /* 0x000fe20005800000 */
[----:B------:R-:W-:Y:S01]  /*15570*/  VIADD R28, R181, 0xb9 ;  /* 0x000000b9b51c7836 */ /* 0x000fe20000000000 */
[----:B------:R-:W-:Y:S02]  /*15580*/  FSEL R30, R30, -INF , !P4 ;  /* 0xff8000001e1e7808 */ /* 0x000fe40006000000 */
[----:B------:R-:W-:Y:S02]  /*15590*/  FSEL R29, R29, -INF , !P5 ;  /* 0xff8000001d1d7808 */ /* 0x000fe40006800000 */
[----:B------:R-:W-:-:S02]  /*155a0*/  ISETP.GT.AND P3, PT, R245, R36, PT ;  /* 0x00000024f500720c */ /* 0x000fc40003f64270 */
[----:B------:R-:W-:Y:S02]  /*155b0*/  ISETP.GT.AND P4, PT, R246, R37, PT ;  /* 0x00000025f600720c */ /* 0x000fe40003f84270 */
[----:B------:R-:W-:Y:S02]  /*155c0*/  FSEL R133, R39, -INF , !P0 ;  /* 0xff80000027857808 */ /* 0x000fe40004000000 */
[----:B------:R-:W-:Y:S02]  /*155d0*/  FSEL R135, R30, -INF , !P1 ;  /* 0xff8000001e877808 */ /* 0x000fe40004800000 */
[----:B------:R-:W-:Y:S02]  /*155e0*/  FSEL R138, R29, -INF , !P6 ;  /* 0xff8000001d8a7808 */ /* 0x000fe40007000000 */
[----:B------:R-:W-:Y:S01]  /*155f0*/  ISETP.GE.AND P0, PT, R36, R244, PT ;  /* 0x000000f42400720c */ /* 0x000fe20003f06270 */
[----:B--2---:R-:W-:Y:S01]  /*15600*/  HMMA.16816.F32.BF16 R12, R120, R48, R12 ;  /* 0x00000030780c723c */ /* 0x004fe2000004180c */
[----:B------:R-:W-:-:S02]  /*15610*/  ISETP.GE.AND P5, PT, R37, R239, PT ;  /* 0x000000ef2500720c */ /* 0x000fc40003fa6270 */
[----:B------:R-:W-:Y:S02]  /*15620*/  ISETP.GE.AND P1, PT, R37, R244, PT ;  /* 0x000000f42500720c */ /* 0x000fe40003f26270 */
[----:B------:R-:W-:Y:S02]  /*15630*/  ISETP.GT.AND P6, PT, R245, R37, PT ;  /* 0x00000025f500720c */ /* 0x000fe40003fc4270 */
[----:B------:R-:W-:Y:S01]  /*15640*/  FSEL R31, R31, -INF , !P3 ;  /* 0xff8000001f1f7808 */ /* 0x000fe20005800000 */
[----:B------:R-:W1:Y:S01]  /*15650*/  LDSM.16.M88.4 R36, [R166+0x8800] ;  /* 0x00880000a624783b */ /* 0x000e620000000200 */
[----:B------:R-:W-:Y:S01]  /*15660*/  FSEL R24, R24, -INF , !P4 ;  /* 0xff80000018187808 */ /* 0x000fe20006000000 */
[----:B------:R-:W-:Y:S01]  /*15670*/  HMMA.16816.F32.BF16 R172, R120, R50, R172 ;  /* 0x0000003278ac723c */ /* 0x000fe200000418ac */
[----:B------:R-:W-:Y:S02]  /*15680*/  FSEL R139, R31, -INF , !P0 ;  /* 0xff8000001f8b7808 */ /* 0x000fe40004000000 */
[----:B------:R-:W-:Y:S01]  /*15690*/  FSEL R141, R24, -INF , !P5 ;  /* 0xff800000188d7808 */ /* 0x000fe20006800000 */
[----:B------:R-:W-:Y:S01]  /*156a0*/  VIADD R24, R181, 0xc1 ;  /* 0x000000c1b5187836 */ /* 0x000fe20000000000 */
[----:B------:R-:W-:-:S02]  /*156b0*/  ISETP.GT.AND P3, PT, R246, R28, PT ;  /* 0x0000001cf600720c */ /* 0x000fc40003f64270 */
[C---:B------:R-:W-:Y:S02]  /*156c0*/  ISETP.GE.AND P4, PT, R28.reuse, R239, PT ;  /* 0x000000ef1c00720c */ /* 0x040fe40003f86270 */
[----:B------:R-:W-:Y:S02]  /*156d0*/  ISETP.GE.AND P0, PT, R28, R244, PT ;  /* 0x000000f41c00720c */ /* 0x000fe40003f06270 */
[----:B------:R-:W-:Y:S02]  /*156e0*/  ISETP.GT.AND P5, PT, R245, R28, PT ;  /* 0x0000001cf500720c */ /* 0x000fe40003fa4270 */
[----:B------:R-:W2:Y:S01]  /*156f0*/  LDSM.16.M88.4 R28, [R216+0x9000] ;  /* 0x00900000d81c783b */ /* 0x000ea20000000200 */
[----:B------:R-:W-:Y:S02]  /*15700*/  FSEL R25, R25, -INF , !P3 ;  /* 0xff80000019197808 */ /* 0x000fe40005800000 */
[----:B------:R-:W-:Y:S02]  /*15710*/  FSEL R26, R26, -INF , !P6 ;  /* 0xff8000001a1a7808 */ /* 0x000fe40007000000 */
[----:B------:R-:W-:-:S02]  /*15720*/  ISETP.GT.AND P6, PT, R246, R40, PT ;  /* 0x00000028f600720c */ /* 0x000fc40003fc4270 */
[----:B------:R-:W-:Y:S01]  /*15730*/  FSEL R144, R25, -INF , !P4 ;  /* 0xff80000019907808 */ /* 0x000fe20006000000 */
[----:B------:R-:W-:Y:S01]  /*15740*/  VIADD R25, R181, 0xc8 ;  /* 0x000000c8b5197836 */ /* 0x000fe20000000000 */
[----:B------:R-:W-:Y:S02]  /*15750*/  FSEL R27, R27, -INF , !P5 ;  /* 0xff8000001b1b7808 */ /* 0x000fe40006800000 */
[----:B------:R-:W-:Y:S02]  /*15760*/  ISETP.GT.AND P4, PT, R245, R40, PT ;  /* 0x00000028f500720c */ /* 0x000fe40003f84270 */
[----:B------:R-:W-:Y:S02]  /*15770*/  ISETP.GT.AND P5, PT, R246, R24, PT ;  /* 0x00000018f600720c */ /* 0x000fe40003fa4270 */
[----:B------:R-:W-:Y:S02]  /*15780*/  FSEL R143, R26, -INF , !P1 ;  /* 0xff8000001a8f7808 */ /* 0x000fe40004800000 */
[----:B------:R-:W-:-:S02]  /*15790*/  FSEL R20, R20, -INF , !P6 ;  /* 0xff80000014147808 */ /* 0x000fc40007000000 */
[CC--:B------:R-:W-:Y:S02]  /*157a0*/  ISETP.GE.AND P3, PT, R40.reuse, R239.reuse, PT ;  /* 0x000000ef2800720c */ /* 0x0c0fe40003f66270 */
[----:B------:R-:W-:Y:S02]  /*157b0*/  ISETP.GE.AND P1, PT, R40, R244, PT ;  /* 0x000000f42800720c */ /* 0x000fe40003f26270 */
        /* <DEDUP_REMOVED lines=9> */
[----:B------:R-:W-:Y:S01]  /*15850*/  FSEL R148, R21, -INF , !P6 ;  /* 0xff80000015947808 */ /* 0x000fe20007000000 */
[----:B------:R-:W-:Y:S01]  /*15860*/  VIADD R21, R181, 0xc9 ;  /* 0x000000c9b5157836 */ /* 0x000fe20000000000 */
[----:B------:R-:W-:Y:S02]  /*15870*/  ISETP.GE.AND P0, PT, R24, R244, PT ;  /* 0x000000f41800720c */ /* 0x000fe40003f06270 */
[----:B------:R-:W-:Y:S02]  /*15880*/  ISETP.GT.AND P3, PT, R245, R24, PT ;  /* 0x00000018f500720c */ /* 0x000fe40003f64270 */
[----:B------:R-:W-:Y:S01]  /*15890*/  ISETP.GT.AND P4, PT, R246, R25, PT ;  /* 0x00000019f600720c */ /* 0x000fe20003f84270 */
[----:B--2---:R-:W-:Y:S01]  /*158a0*/  HMMA.16816.F32.BF16 R192, R120, R28, R192 ;  /* 0x0000001c78c0723c */ /* 0x004fe200000418c0 */
[----:B------:R-:W-:-:S02]  /*158b0*/  ISETP.GE.AND P5, PT, R25, R239, PT ;  /* 0x000000ef1900720c */ /* 0x000fc40003fa6270 */
[----:B------:R-:W-:Y:S02]  /*158c0*/  ISETP.GE.AND P1, PT, R25, R244, PT ;  /* 0x000000f41900720c */ /* 0x000fe40003f26270 */
[----:B------:R-:W-:Y:S02]  /*158d0*/  ISETP.GT.AND P6, PT, R245, R25, PT ;  /* 0x00000019f500720c */ /* 0x000fe40003fc4270 */
[----:B------:R-:W1:Y:S01]  /*158e0*/  LDSM.16.M88.4 R24, [R166+0x9000] ;  /* 0x00900000a618783b */ /* 0x000e620000000200 */
[----:B------:R-:W-:Y:S01]  /*158f0*/  FSEL R23, R23, -INF , !P3 ;  /* 0xff80000017177808 */ /* 0x000fe20005800000 */
[----:B------:R-:W-:Y:S01]  /*15900*/  HMMA.16816.F32.BF16 R160, R120, R30, R160 ;  /* 0x0000001e78a0723c */ /* 0x000fe200000418a0 */
[----:B------:R-:W-:Y:S01]  /*15910*/  ISETP.GT.AND P3, PT, R246, R21, PT ;  /* 0x00000015f600720c */ /* 0x000fe20003f64270 */
[----:B------:R-:W-:-:S04]  /*15920*/  DEPBAR.LE SB0, 0x0 ;  /* 0x000080000000791a */ /* 0x000fc80000000000 */
[----:B------:R-:W-:Y:S01]  /*15930*/  FSEL R16, R16, -INF , !P4 ;  /* 0xff80000010107808 */ /* 0x000fe20006000000 */
[----:B------:R-:W-:Y:S01]  /*15940*/  BAR.SYNC.DEFER_BLOCKING 0x0 ;  /* 0x0000000000007b1d */ /* 0x000fe20000010000 */
[----:B------:R-:W-:Y:S02]  /*15950*/  ISETP.GE.AND P4, PT, R21, R239, PT ;  /* 0x000000ef1500720c */ /* 0x000fe40003f86270 */
[----:B------:R-:W-:Y:S02]  /*15960*/  FSEL R18, R18, -INF , !P6 ;  /* 0xff80000012127808 */ /* 0x000fe40007000000 */
[----:B------:R-:W-:Y:S02]  /*15970*/  FSEL R17, R17, -INF , !P3 ;  /* 0xff80000011117808 */ /* 0x000fe40005800000 */
[----:B------:R-:W-:Y:S02]  /*15980*/  ISETP.GT.AND P6, PT, R246, R20, PT ;  /* 0x00000014f600720c */ /* 0x000fe40003fc4270 */
[----:B------:R-:W-:Y:S01]  /*15990*/  FSEL R150, R16, -INF , !P5 ;  /* 0xff80000010967808 */ /* 0x000fe20006800000 */
[----:B------:R-:W-:Y:S01]  /*159a0*/  VIADD R16, R181, 0xd1 ;  /* 0x000000d1b5107836 */ /* 0x000fe20000000000 */
[----:B------:R-:W-:-:S02]  /*159b0*/  ISETP.GT.AND P5, PT, R245, R21, PT ;  /* 0x00000015f500720c */ /* 0x000fc40003fa4270 */
[----:B------:R-:W-:Y:S01]  /*159c0*/  FSEL R152, R17, -INF , !P4 ;  /* 0xff80000011987808 */ /* 0x000fe20006000000 */
[----:B------:R-:W-:Y:S01]  /*159d0*/  VIADD R17, R181, 0xd8 ;  /* 0x000000d8b5117836 */ /* 0x000fe20000000000 */
[----:B------:R-:W-:Y:S02]  /*159e0*/  ISETP.GE.AND P3, PT, R20, R239, PT ;  /* 0x000000ef1400720c */ /* 0x000fe40003f66270 */
[----:B------:R-:W-:Y:S02]  /*159f0*/  ISETP.GT.AND P4, PT, R245, R20, PT ;  /* 0x00000014f500720c */ /* 0x000fe40003f84270 */
[----:B------:R-:W-:Y:S02]  /*15a00*/  FSEL R12, R12, -INF , !P6 ;  /* 0xff8000000c0c7808 */ /* 0x000fe40007000000 */
[----:B------:R-:W-:Y:S02]  /*15a10*/  FSEL R19, R19, -INF , !P5 ;  /* 0xff80000013137808 */ /* 0x000fe40006800000 */
[----:B------:R-:W-:-:S02]  /*15a20*/  FSEL R149, R23, -INF , !P0 ;  /* 0xff80000017957808 */ /* 0x000fc40004000000 */
[----:B------:R-:W-:Y:S02]  /*15a30*/  ISETP.GT.AND P5, PT, R246, R16, PT ;  /* 0x00000010f600720c */ /* 0x000fe40003fa4270 */
[----:B------:R-:W-:Y:S02]  /*15a40*/  ISETP.GE.AND P0, PT, R21, R244, PT ;  /* 0x000000f41500720c */ /* 0x000fe40003f06270 */
[----:B------:R-:W-:Y:S01]  /*15a50*/  FSEL R154, R12, -INF , !P3 ;  /* 0xff8000000c9a7808 */ /* 0x000fe20005800000 */
[----:B------:R-:W-:Y:S01]  /*15a60*/  VIADD R12, R181, 0xd9 ;  /* 0x000000d9b50c7836 */ /* 0x000fe20000000000 */
[----:B------:R-:W-:Y:S01]  /*15a70*/  FSEL R14, R14, -INF , !P4 ;  /* 0xff8000000e0e7808 */ /* 0x000fe20006000000 */
[----:B-1----:R-:W-:Y:S01]  /*15a80*/  HMMA.16816.F32.BF16 R192, R4, R24, R192 ;  /* 0x0000001804c0723c */ /* 0x002fe200000418c0 */
[----:B------:R-:W-:Y:S02]  /*15a90*/  ISETP.GT.AND P3, PT, R245, R16, PT ;  /* 0x00000010f500720c */ /* 0x000fe40003f64270 */
[----:B------:R-:W-:-:S02]  /*15aa0*/  ISETP.GT.AND P4, PT, R246, R17, PT ;  /* 0x00000011f600720c */ /* 0x000fc40003f84270 */
[-C--:B------:R-:W-:Y:S02]  /*15ab0*/  ISETP.GE.AND P6, PT, R16, R239.reuse, PT ;  /* 0x000000ef1000720c */ /* 0x080fe40003fc6270 */
[----:B------:R-:W-:Y:S01]  /*15ac0*/  FSEL R13, R13, -INF , !P5 ;  /* 0xff8000000d0d7808 */ /* 0x000fe20006800000 */
[----:B------:R-:W-:Y:S01]  /*15ad0*/  HMMA.16816.F32.BF16 R160, R4, R26, R160 ;  /* 0x0000001a04a0723c */ /* 0x000fe200000418a0 */
[----:B------:R-:W-:Y:S02]  /*15ae0*/  FSEL R153, R19, -INF , !P0 ;  /* 0xff80000013997808 */ /* 0x000fe40004000000 */
[----:B------:R-:W-:Y:S02]  /*15af0*/  FSEL R151, R18, -INF , !P1 ;  /* 0xff80000012977808 */ /* 0x000fe40004800000 */
[----:B------:R-:W-:Y:S01]  /*15b00*/  ISETP.GE.AND P0, PT, R16, R244, PT ;  /* 0x000000f41000720c */ /* 0x000fe20003f06270 */
[----:B------:R-:W-:Y:S01]  /*15b10*/  VIADD R16, R181, 0xe0 ;  /* 0x000000e0b5107836 */ /* 0x000fe20000000000 */
[----:B------:R-:W-:-:S02]  /*15b20*/  ISETP.GE.AND P5, PT, R17, R239, PT ;  /* 0x000000ef1100720c */ /* 0x000fc40003fa6270 */
[----:B------:R-:W-:Y:S02]  /*15b30*/  FSEL R15, R15, -INF , !P3 ;  /* 0xff8000000f0f7808 */ /* 0x000fe40005800000 */
[----:B------:R-:W-:Y:S02]  /*15b40*/  FSEL R172, R172, -INF , !P4 ;  /* 0xff800000acac7808 */ /* 0x000fe40006000000 */
[----:B------:R-:W-:Y:S02]  /*15b50*/  ISETP.GE.AND P1, PT, R20, R244, PT ;  /* 0x000000f41400720c */ /* 0x000fe40003f26270 */
[----:B------:R-:W-:Y:S02]  /*15b60*/  FSEL R170, R13, -INF , !P6 ;  /* 0xff8000000daa7808 */ /* 0x000fe40007000000 */
[----:B------:R-:W-:Y:S02]  /*15b70*/  ISETP.GT.AND P6, PT, R245, R17, PT ;  /* 0x00000011f500720c */ /* 0x000fe40003fc4270 */
[----:B------:R-:W-:-:S02]  /*15b80*/  ISETP.GT.AND P3, PT, R246, R12, PT ;  /* 0x0000000cf600720c */ /* 0x000fc40003f64270 */
[----:B------:R-:W-:Y:S02]  /*15b90*/  FSEL R171, R15, -INF , !P0 ;  /* 0xff8000000fab7808 */ /* 0x000fe40004000000 */
[----:B------:R-:W-:Y:S02]  /*15ba0*/  FSEL R172, R172, -INF , !P5 ;  /* 0xff800000acac7808 */ /* 0x000fe40006800000 */
[----:B------:R-:W-:Y:S02]  /*15bb0*/  FSEL R155, R14, -INF , !P1 ;  /* 0xff8000000e9b7808 */ /* 0x000fe40004800000 */
[C---:B------:R-:W-:Y:S02]  /*15bc0*/  ISETP.GE.AND P4, PT, R12.reuse, R239, PT ;  /* 0x000000ef0c00720c */ /* 0x040fe40003f86270 */
[----:B------:R-:W-:Y:S02]  /*15bd0*/  ISETP.GE.AND P0, PT, R12, R244, PT ;  /* 0x000000f40c00720c */ /* 0x000fe40003f06270 */
[----:B------:R-:W-:-:S02]  /*15be0*/  ISETP.GT.AND P5, PT, R245, R12, PT ;  /* 0x0000000cf500720c */ /* 0x000fc40003fa4270 */
[----:B------:R-:W-:Y:S01]  /*15bf0*/  HMMA.16816.F32.BF16 R12, R120, R136, R156 ;  /* 0x00000088780c723c */ /* 0x000fe2000004189c */
[----:B------:R-:W-:Y:S01]  /*15c00*/  ISETP.GE.AND P1, PT, R17, R244, PT ;  /* 0x000000f41100720c */ /* 0x000fe20003f26270 */
[----:B------:R-:W-:Y:S01]  /*15c10*/  VIADD R17, R181, 0xe8 ;  /* 0x000000e8b5117836 */ /* 0x000fe20000000000 */
[----:B------:R-:W-:Y:S01]  /*15c20*/  FSEL R174, R174, -INF , !P6 ;  /* 0xff800000aeae7808 */ /* 0x000fe20007000000 */
[----:B------:R-:W-:Y:S01]  /*15c30*/  IMAD.MOV.U32 R120, RZ, RZ, R2 ;  /* 0x000000ffff787224 */ /* 0x000fe200078e0002 */
        /* <DEDUP_REMOVED lines=8> */
[----:B------:R-:W-:Y:S01]  /*15cc0*/  FSEL R123, R175, -INF , !P5 ;  /* 0xff800000af7b7808 */ /* 0x000fe20006800000 */
[----:B------:R-:W-:Y:S01]  /*15cd0*/  HMMA.16816.F32.BF16 R12, R4, R124, R12 ;  /* 0x0000007c040c723c */ /* 0x000fe2000004180c */
[----:B------:R-:W-:Y:S01]  /*15ce0*/  FSEL R136, R192, -INF , !P6 ;  /* 0xff800000c0887808 */ /* 0x000fe20007000000 */
[C---:B------:R-:W-:Y:S01]  /*15cf0*/  VIADD R4, R181.reuse, 0xf0 ;  /* 0x000000f0b5047836 */ /* 0x040fe20000000000 */
[----:B------:R-:W-:Y:S01]  /*15d00*/  ISETP.GT.AND P5, PT, R246, R16, PT ;  /* 0x00000010f600720c */ /* 0x000fe20003fa4270 */
[----:B------:R-:W-:Y:S01]  /*15d10*/  VIADD R5, R181, 0xf1 ;  /* 0x000000f1b5057836 */ /* 0x000fe20000000000 */
[----:B------:R-:W-:-:S02]  /*15d20*/  FSEL R123, R123, -INF , !P0 ;  /* 0xff8000007b7b7808 */ /* 0x000fc40004000000 */
[----:B------:R-:W-:Y:S02]  /*15d30*/  FSEL R136, R136, -INF , !P3 ;  /* 0xff80000088887808 */ /* 0x000fe40005800000 */
[C---:B------:R-:W-:Y:S02]  /*15d40*/  ISETP.GE.AND P6, PT, R16.reuse, R239, PT ;  /* 0x000000ef1000720c */ /* 0x040fe40003fc6270 */
[----:B------:R-:W-:Y:S02]  /*15d50*/  ISETP.GE.AND P0, PT, R16, R244, PT ;  /* 0x000000f41000720c */ /* 0x000fe40003f06270 */
[----:B------:R-:W-:Y:S01]  /*15d60*/  ISETP.GT.AND P3, PT, R245, R16, PT ;  /* 0x00000010f500720c */ /* 0x000fe20003f64270 */
[----:B------:R-:W-:Y:S01]  /*15d70*/  VIADD R16, R181, 0xe9 ;  /* 0x000000e9b5107836 */ /* 0x000fe20000000000 */
[----:B------:R-:W-:Y:S02]  /*15d80*/  FSEL R156, R193, -INF , !P5 ;  /* 0xff800000c19c7808 */ /* 0x000fe40006800000 */
[----:B------:R-:W-:-:S02]  /*15d90*/  FSEL R137, R194, -INF , !P4 ;  /* 0xff800000c2897808 */ /* 0x000fc40006000000 */
[-C--:B------:R-:W-:Y:S02]  /*15da0*/  ISETP.GT.AND P4, PT, R246, R17.reuse, PT ;  /* 0x00000011f600720c */ /* 0x080fe40003f84270 */
[----:B------:R-:W-:Y:S02]  /*15db0*/  FSEL R156, R156, -INF , !P6 ;  /* 0xff8000009c9c7808 */ /* 0x000fe40007000000 */
[----:B------:R-:W-:Y:S02]  /*15dc0*/  FSEL R157, R195, -INF , !P3 ;  /* 0xff800000c39d7808 */ /* 0x000fe40005800000 */
[----:B------:R-:W-:Y:S02]  /*15dd0*/  ISETP.GT.AND P6, PT, R245, R17, PT ;  /* 0x00000011f500720c */ /* 0x000fe40003fc4270 */
[----:B------:R-:W-:Y:S02]  /*15de0*/  ISETP.GT.AND P3, PT, R246, R16, PT ;  /* 0x00000010f600720c */ /* 0x000fe40003f64270 */
[----:B------:R-:W-:-:S02]  /*15df0*/  ISETP.GE.AND P5, PT, R17, R239, PT ;  /* 0x000000ef1100720c */ /* 0x000fc40003fa6270 */
[----:B------:R-:W-:Y:S02]  /*15e00*/  FSEL R160, R160, -INF , !P4 ;  /* 0xff800000a0a07808 */ /* 0x000fe40006000000 */
[----:B------:R-:W-:Y:S02]  /*15e10*/  FSEL R137, R137, -INF , !P1 ;  /* 0xff80000089897808 */ /* 0x000fe40004800000 */
[----:B------:R-:W-:Y:S02]  /*15e20*/  ISETP.GE.AND P1, PT, R17, R244, PT ;  /* 0x000000f41100720c */ /* 0x000fe40003f26270 */
[----:B------:R-:W-:Y:S02]  /*15e30*/  ISETP.GE.AND P4, PT, R16, R239, PT ;  /* 0x000000ef1000720c */ /* 0x000fe40003f86270 */
[----:B------:R-:W-:Y:S02]  /*15e40*/  FSEL R125, R162, -INF , !P6 ;  /* 0xff800000a27d7808 */ /* 0x000fe40007000000 */
[----:B------:R-:W-:-:S02]  /*15e50*/  FSEL R159, R161, -INF , !P3 ;  /* 0xff800000a19f7808 */ /* 0x000fc40005800000 */
[----:B------:R-:W-:Y:S02]  /*15e60*/  FSEL R160, R160, -INF , !P5 ;  /* 0xff800000a0a07808 */ /* 0x000fe40006800000 */
[----:B------:R-:W-:Y:S02]  /*15e70*/  ISETP.GT.AND P5, PT, R245, R16, PT ;  /* 0x00000010f500720c */ /* 0x000fe40003fa4270 */
        /* <DEDUP_REMOVED lines=8> */
[----:B------:R-:W-:Y:S02]  /*15f00*/  ISETP.GE.AND P0, PT, R16, R244, PT ;  /* 0x000000f41000720c */ /* 0x000fe40003f06270 */
[----:B------:R-:W-:Y:S02]  /*15f10*/  FSEL R124, R163, -INF , !P5 ;  /* 0xff800000a37c7808 */ /* 0x000fe40006800000 */
[----:B------:R-:W-:-:S02]  /*15f20*/  ISETP.GT.AND P5, PT, R246, R5, PT ;  /* 0x00000005f600720c */ /* 0x000fc40003fa4270 */
[----:B------:R-:W-:Y:S02]  /*15f30*/  FSEL R124, R124, -INF , !P0 ;  /* 0xff8000007c7c7808 */ /* 0x000fe40004000000 */
[-C--:B------:R-:W-:Y:S02]  /*15f40*/  ISETP.GT.AND P0, PT, R246, R4.reuse, PT ;  /* 0x00000004f600720c */ /* 0x080fe40003f04270 */
[----:B------:R-:W-:Y:S02]  /*15f50*/  FSEL R12, R12, -INF , !P6 ;  /* 0xff8000000c0c7808 */ /* 0x000fe40007000000 */
[----:B------:R-:W-:Y:S02]  /*15f60*/  FSEL R163, R140, -INF , !P0 ;  /* 0xff8000008ca37808 */ /* 0x000fe40004000000 */
[----:B------:R-:W-:Y:S02]  /*15f70*/  ISETP.GT.AND P0, PT, R245, R4, PT ;  /* 0x00000004f500720c */ /* 0x000fe40003f04270 */
[----:B------:R-:W-:-:S02]  /*15f80*/  FSEL R14, R14, -INF , !P4 ;  /* 0xff8000000e0e7808 */ /* 0x000fc40006000000 */
[----:B------:R-:W-:Y:S02]  /*15f90*/  FSEL R161, R142, -INF , !P0 ;  /* 0xff8000008ea17808 */ /* 0x000fe40004000000 */
[----:B------:R-:W-:Y:S02]  /*15fa0*/  ISETP.GT.AND P0, PT, R246, R181, PT ;  /* 0x000000b5f600720c */ /* 0x000fe40003f04270 */
[----:B------:R-:W-:Y:S02]  /*15fb0*/  FSEL R13, R13, -INF , !P5 ;  /* 0xff8000000d0d7808 */ /* 0x000fe40006800000 */
[----:B------:R-:W-:Y:S02]  /*15fc0*/  ISETP.GT.AND P6, PT, R245, R5, PT ;  /* 0x00000005f500720c */ /* 0x000fe40003fc4270 */
[C---:B------:R-:W-:Y:S02]  /*15fd0*/  ISETP.GE.AND P4, PT, R5.reuse, R239, PT ;  /* 0x000000ef0500720c */ /* 0x040fe40003f86270 */
[----:B------:R-:W-:-:S02]  /*15fe0*/  ISETP.GE.AND P5, PT, R5, R244, PT ;  /* 0x000000f40500720c */ /* 0x000fc40003fa6270 */
[----:B------:R-:W-:Y:S02]  /*15ff0*/  FSEL R5, R184, -INF , !P0 ;  /* 0xff800000b8057808 */ /* 0x000fe40004000000 */
[----:B------:R-:W-:Y:S02]  /*16000*/  ISETP.GT.AND P0, PT, R2, R223, PT ;  /* 0x000000df0200720c */ /* 0x000fe40003f04270 */
[----:B------:R-:W-:Y:S02]  /*16010*/  FSEL R15, R15, -INF , !P6 ;  /* 0xff8000000f0f7808 */ /* 0x000fe40007000000 */
[----:B------:R-:W-:Y:S02]  /*16020*/  FSEL R158, R12, -INF , !P3 ;  /* 0xff8000000c9e7808 */ /* 0x000fe40005800000 */
[----:B------:R-:W-:Y:S02]  /*16030*/  FSEL R140, R14, -INF , !P1 ;  /* 0xff8000000e8c7808 */ /* 0x000fe40004800000 */
[----:B------:R-:W-:-:S02]  /*16040*/  FSEL R142, R13, -INF , !P4 ;  /* 0xff8000000d8e7808 */ /* 0x000fc40006000000 */
[CC--:B------:R-:W-:Y:S02]  /*16050*/  ISETP.GE.AND P6, PT, R4.reuse, R239.reuse, PT ;  /* 0x000000ef0400720c */ /* 0x0c0fe40003fc6270 */
[-C--:B------:R-:W-:Y:S02]  /*16060*/  ISETP.GE.AND P3, PT, R4, R244.reuse, PT ;  /* 0x000000f40400720c */ /* 0x080fe40003f66270 */
[C---:B------:R-:W-:Y:S02]  /*16070*/  ISETP.GE.AND P4, PT, R181.reuse, R239, PT ;  /* 0x000000efb500720c */ /* 0x040fe40003f86270 */
[----:B------:R-:W-:Y:S02]  /*16080*/  ISETP.GE.AND P1, PT, R181, R244, PT ;  /* 0x000000f4b500720c */ /* 0x000fe40003f26270 */
[----:B------:R-:W-:Y:S02]  /*16090*/  LOP3.LUT R4, R0, 0x200, RZ, 0xc0, !PT ;  /* 0x0000020000047812 */ /* 0x000fe400078ec0ff */
[----:B------:R-:W-:-:S02]  /*160a0*/  FSEL R162, R15, -INF , !P5 ;  /* 0xff8000000fa27808 */ /* 0x000fc40006800000 */
[----:B------:R-:W-:Y:S02]  /*160b0*/  VIMNMX R246, PT, PT, RZ, R246, !PT ;  /* 0x000000f6fff67248 */ /* 0x000fe40007fe0100 */
[----:B------:R-:W-:Y:S02]  /*160c0*/  VIMNMX R245, PT, PT, RZ, R245, !PT ;  /* 0x000000f5fff57248 */ /* 0x000fe40007fe0100 */
        /* <DEDUP_REMOVED lines=18> */
.L_x_2673:
        /* <DEDUP_REMOVED lines=8> */
[----:B------:R-:W-:Y:S01]  /*16270*/  IMAD.MOV R2, RZ, RZ, -R2 ;  /* 0x000000ffff027224 */ /* 0x000fe200078e0a02 */
[----:B------:R-:W-:Y:S02]  /*16280*/  LOP3.LUT R13, R13, R15, RZ, 0x3c, !PT ;  /* 0x0000000f0d0d7212 */ /* 0x000fe400078e3cff */
[----:B------:R-:W-:Y:S02]  /*16290*/  ISETP.GE.AND P3, PT, R180, RZ, PT ;  /* 0x000000ffb400720c */ /* 0x000fe40003f66270 */
[----:B------:R-:W-:Y:S01]  /*162a0*/  ISETP.GE.AND P0, PT, R13, RZ, PT ;  /* 0x000000ff0d00720c */ /* 0x000fe20003f06270 */
        /* <DEDUP_REMOVED lines=14> */
[-C--:B------:R-:W-:Y:S01]  /*16390*/  @!P1 IADD3 R0, PT, PT, R0, -R7.reuse, RZ ;  /* 0x8000000700009210 */ /* 0x080fe20007ffe0ff */
[----:B------:R-:W-:Y:S01]  /*163a0*/  @!P1 VIADD R12, R12, 0x1 ;  /* 0x000000010c0c9836 */ /* 0x000fe20000000000 */
[----:B------:R-:W-:Y:S01]  /*163b0*/  @!P4 IADD3 R14, PT, PT, R14, 0x1, RZ ;  /* 0x000000010e0ec810 */ /* 0x000fe20007ffe0ff */
[----:B------:R-:W-:Y:S01]  /*163c0*/  @!P4 IMAD.IADD R2, R2, 0x1, -R7 ;  /* 0x000000010202c824 */ /* 0x000fe200078e0a07 */
[-C--:B------:R-:W-:Y:S02]  /*163d0*/  ISETP.GE.U32.AND P5, PT, R0, R7.reuse, PT ;  /* 0x000000070000720c */ /* 0x080fe40003fa6070 */
[----:B------:R-:W-:Y:S02]  /*163e0*/  ISETP.NE.AND P1, PT, R15, RZ, PT ;  /* 0x000000ff0f00720c */ /* 0x000fe40003f25270 */
[----:B------:R-:W-:-:S09]  /*163f0*/  ISETP.GE.U32.AND P6, PT, R2, R7, PT ;  /* 0x000000070200720c */ /* 0x000fd20003fc6070 */
        /* <DEDUP_REMOVED lines=29> */
.L_x_2674:
[----:B------:R-:W-:Y:S05]  /*165d0*/  BSYNC.RECONVERGENT B0 ;  /* 0x0000000000007941 */ /* 0x000fea0003800200 */
.L_x_2672:
[C---:B------:R-:W-:Y:S01]  /*165e0*/  IMAD.SHL.U32 R0, R224.reuse, 0x20, RZ ;  /* 0x00000020e0007824 */ /* 0x040fe200078e00ff */
[----:B------:R-:W-:-:S04]  /*165f0*/  SHF.L.U64.HI R2, R224, 0x5, R225 ;  /* 0x00000005e0027819 */ /* 0x000fc800000102e1 */
[----:B------:R-:W-:-:S05]  /*16600*/  IADD3 R22, P0, PT, R0, R229, RZ ;  /* 0x000000e500167210 */ /* 0x000fca0007f1e0ff */
[----:B------:R-:W-:Y:S01]  /*16610*/  IMAD.X R23, R2, 0x1, R228, P0 ;  /* 0x0000000102177824 */ /* 0x000fe200000e06e4 */
[----:B------:R-:W-:-:S04]  /*16620*/  IADD3 R20, P0, PT, R22, R0, RZ ;  /* 0x0000000016147210 */ /* 0x000fc80007f1e0ff */
[----:B------:R-:W-:Y:S01]  /*16630*/  IADD3 R18, P1, PT, R20, R0, RZ ;  /* 0x0000000014127210 */ /* 0x000fe20007f3e0ff */
[----:B------:R-:W-:Y:S01]  /*16640*/  IMAD.X R21, R23, 0x1, R2, P0 ;  /* 0x0000000117157824 */ /* 0x000fe200000e0602 */
[----:B------:R-:W-:-:S03]  /*16650*/  ISETP.GE.AND P0, PT, R10, R236, PT ;  /* 0x000000ec0a00720c */ /* 0x000fc60003f06270 */
[----:B------:R-:W-:Y:S01]  /*16660*/  IMAD.X R19, R21, 0x1, R2, P1 ;  /* 0x0000000115137824 */ /* 0x000fe200008e0602 */
[----:B------:R-:W-:-:S05]  /*16670*/  IADD3 R16, P1, PT, R18, R0, RZ ;  /* 0x0000000012107210 */ /* 0x000fca0007f3e0ff */
[----:B------:R-:W-:Y:S01]  /*16680*/  IMAD.X R17, R19, 0x1, R2, P1 ;  /* 0x0000000113117824 */ /* 0x000fe200008e0602 */
[----:B------:R-:W-:-:S03]  /*16690*/  IADD3 R14, P1, PT, R16, R0, RZ ;  /* 0x00000000100e7210 */ /* 0x000fc60007f3e0ff */
[----:B------:R-:W-:Y:S02]  /*166a0*/  @!P0 IMAD.MOV.U32 R6, RZ, RZ, R229 ;  /* 0x000000ffff068224 */ /* 0x000fe400078e00e5 */
[----:B------:R-:W-:Y:S01]  /*166b0*/  IMAD.X R15, R17, 0x1, R2, P1 ;  /* 0x00000001110f7824 */ /* 0x000fe200008e0602 */
[----:B------:R-:W-:Y:S01]  /*166c0*/  IADD3 R12, P1, PT, R14, R0, RZ ;  /* 0x000000000e0c7210 */ /* 0x000fe20007f3e0ff */
[----:B------:R-:W-:-:S04]  /*166d0*/  @!P0 IMAD.MOV.U32 R7, RZ, RZ, R228 ;  /* 0x000000ffff078224 */ /* 0x000fc800078e00e4 */
        /* <DEDUP_REMOVED lines=20> */
[----:B-1----:R-:W-:-:S03]  /*16820*/  IADD3 R6, P1, PT, R12, R0, RZ ;  /* 0x000000000c067210 */ /* 0x002fc60007f3e0ff */
[----:B------:R2:W-:Y:S01]  /*16830*/  @P0 STS.128 [R45+0x3800], RZ ;  /* 0x003800ff2d000388 */ /* 0x0005e20000000c00 */
[----:B------:R-:W-:-:S03]  /*16840*/  IADD3.X R7, PT, PT, R13, R2, RZ, P1, !PT ;  /* 0x000000020d077210 */ /* 0x000fc60000ffe4ff */
        /* <DEDUP_REMOVED lines=17> */
[----:B------:R4:W-:Y:S01]  /*16960*/  @!P0 LDGSTS.E.BYPASS.LTC128B.128 [R45+0x5000], desc[UR6][R12.64] ;  /* 0x050000000c2d8fae */ /* 0x0009e2000b981a06 */
[----:B-----5:R-:W-:-:S03]  /*16970*/  IADD3 R18, P1, PT, R20, R0, RZ ;  /* 0x0000000014127210 */ /* 0x020fc60007f3e0ff */
        /* <DEDUP_REMOVED lines=12> */
[----:B------:R-:W-:Y:S01]  /*16a40*/  @!P0 LDGSTS.E.BYPASS.LTC128B.128 [R45+0x6000], desc[UR6][R22.64] ;  /* 0x06000000162d8fae */ /* 0x000fe2000b981a06 */
[----:B---3--:R-:W-:-:S03]  /*16a50*/  IADD3 R14, P1, PT, R16, R0, RZ ;  /* 0x00000000100e7210 */ /* 0x008fc60007f3e0ff */
[----:B------:R2:W-:Y:S01]  /*16a60*/  @P0 STS.128 [R45+0x6000], RZ ;  /* 0x006000ff2d000388 */ /* 0x0005e20000000c00 */
[----:B------:R-:W-:-:S03]  /*16a70*/  IADD3.X R15, PT, PT, R17, R2, RZ, P1, !PT ;  /* 0x00000002110f7210 */ /* 0x000fc60000ffe4ff */
        /* <DEDUP_REMOVED lines=23> */
[----:B-1----:R-:W-:-:S03]  /*16bf0*/  @!P0 IADD3 R20, P1, PT, R6, R0, RZ ;  /* 0x0000000006148210 */ /* 0x002fc60007f3e0ff */
[----:B------:R2:W-:Y:S02]  /*16c00*/  @P0 STS.128 [R45+0x8000], RZ ;  /* 0x008000ff2d000388 */ /* 0x0005e40000000c00 */
[----:B------:R-:W-:Y:S02]  /*16c10*/  @!P0 IMAD.X R21, R7, 0x1, R2, P1 ;  /* 0x0000000107158824 */ /* 0x000fe400008e0602 */
        /* <DEDUP_REMOVED lines=16> */
.L_x_2671:
[----:B------:R-:W-:Y:S05]  /*16d20*/  BSYNC.RECONVERGENT B1 ;  /* 0x0000000000017941 */ /* 0x000fea0003800200 */
.L_x_2670:
[----:B------:R-:W3:Y:S01]  /*16d30*/  LD.E R181, desc[UR6][R164.64+0xdc] ;  /* 0x0000dc06a4b57980 */ /* 0x000ee2000c101900 */
[----:B------:R-:W-:Y:S01]  /*16d40*/  FMNMX3.FTZ R0, R186, R185, R188, !PT ;  /* 0x000000b9ba007276 */ /* 0x000fe200078100bc */
[----:B------:R-:W-:Y:S01]  /*16d50*/  BSSY B2, `(.L_x_2675) ;  /* 0x0000b08000027945 */ /* 0x000fe20003800000 */
[----:B--2---:R-:W-:Y:S02]  /*16d60*/  FMNMX3.FTZ R7, R5, R182, R183, !PT ;  /* 0x000000b605077276 */ /* 0x004fe400078100b7 */
        /* <DEDUP_REMOVED lines=63> */
[----:B------:R-:W1:Y:S03]  /*17160*/  SHFL.BFLY PT, R2, R0, 0x2, 0x1f ;  /* 0x0c401f0000027f89 */ /* 0x000e6600000e0000 */
[----:B------:R-:W-:Y:S01]  /*17170*/  LEA R180, R4, R46, 0x1 ;  /* 0x0000002e04b47211 */ /* 0x000fe200078e08ff */
[----:B------:R-:W2:Y:S03]  /*17180*/  SHFL.BFLY PT, R6, R7, 0x2, 0x1f ;  /* 0x0c401f0007067f89 */ /* 0x000ea600000e0000 */
[----:B------:R-:W-:Y:S01]  /*17190*/  IADD3 R46, PT, PT, R47, R180, RZ ;  /* 0x000000b42f2e7210 */ /* 0x000fe20007ffe0ff */
[----:B------:R-:W-:Y:S04]  /*171a0*/  LDSM.16.MT88.4 R64, [R180+0xa800] ;  /* 0x00a80000b440783b */ /* 0x000fe80000004200 */
[----:B------:R-:W-:Y:S04]  /*171b0*/  LDSM.16.MT88.4 R36, [R46+0xa000] ;  /* 0x00a000002e24783b */ /* 0x000fe80000004200 */
[----:B------:R-:W-:Y:S01]  /*171c0*/  LDSM.16.MT88.4 R56, [R46+0xa800] ;  /* 0x00a800002e38783b */ /* 0x000fe20000004200 */
[----:B-1----:R-:W-:-:S02]  /*171d0*/  FMNMX.FTZ R2, R0, R2, !PT ;  /* 0x0000000200027209 */ /* 0x002fc40007810000 */
[----:B--2---:R-:W-:-:S03]  /*171e0*/  FMNMX.FTZ R6, R7, R6, !PT ;  /* 0x0000000607067209 */ /* 0x004fc60007810000 */
[----:B------:R-:W1:Y:S02]  /*171f0*/  SHFL.BFLY PT, R0, R2, 0x1, 0x1f ;  /* 0x0c201f0002007f89 */ /* 0x000e6400000e0000 */
[----:B-1----:R-:W-:Y:S02]  /*17200*/  FMNMX.FTZ R0, R2, R0, !PT ;  /* 0x0000000002007209 */ /* 0x002fe40007810000 */
[----:B------:R-:W1:Y:S02]  /*17210*/  SHFL.BFLY PT, R2, R6, 0x1, 0x1f ;  /* 0x0c201f0006027f89 */ /* 0x000e6400000e0000 */
        /* <DEDUP_REMOVED lines=8> */
[----:B------:R-:W-:Y:S01]  /*172a0*/  IADD3 R186, PT, PT, R9, R180, RZ ;  /* 0x000000b409ba7210 */ /* 0x000fe20007ffe0ff */
[-CC-:B------:R-:W-:Y:S01]  /*172b0*/  FFMA.FTZ R176, R185, R181.reuse, -R178.reuse ;  /* 0x000000b5b9b07223 */ /* 0x180fe200000108b2 */
[----:B------:R-:W-:Y:S01]  /*172c0*/  FSEL R179, R6, RZ, P0 ;  /* 0x000000ff06b37208 */ /* 0x000fe20000000000 */
[-CC-:B------:R-:W-:Y:S01]  /*172d0*/  FFMA.FTZ R175, R188, R181.reuse, -R178.reuse ;  /* 0x000000b5bcaf7223 */ /* 0x180fe200000108b2 */
[----:B------:R-:W-:Y:S01]  /*172e0*/  IADD3 R9, PT, PT, R47, R186, RZ ;  /* 0x000000ba2f097210 */ /* 0x000fe20007ffe0ff */
[-CC-:B------:R-:W-:Y:S01]  /*172f0*/  FFMA.FTZ R174, R215, R181.reuse, -R178.reuse ;  /* 0x000000b5d7ae7223 */ /* 0x180fe200000108b2 */
[----:B------:R-:W-:Y:S01]  /*17300*/  LDSM.16.MT88.4 R24, [R186+0xa000] ;  /* 0x00a00000ba18783b */ /* 0x000fe20000004200 */
[-CC-:B------:R-:W-:Y:S01]  /*17310*/  FFMA.FTZ R185, R5, R181.reuse, -R179.reuse ;  /* 0x000000b505b97223 */ /* 0x180fe200000108b3 */
[-CC-:B------:R-:W-:Y:S01]  /*17320*/  FFMA.FTZ R184, R182, R181.reuse, -R179.reuse ;  /* 0x000000b5b6b87223 */ /* 0x180fe200000108b3 */
[-CC-:B------:R-:W-:Y:S01]  /*17330*/  FFMA.FTZ R183, R183, R181.reuse, -R179.reuse ;  /* 0x000000b5b7b77223 */ /* 0x180fe200000108b3 */
[----:B------:R-:W1:Y:S01]  /*17340*/  LDSM.16.MT88.4 R4, [R180+0xa000] ;  /* 0x00a00000b404783b */ /* 0x000e620000004200 */
[-CC-:B------:R-:W-:Y:S01]  /*17350*/  FFMA.FTZ R182, R187, R181.reuse, -R179.reuse ;  /* 0x000000b5bbb67223 */ /* 0x180fe200000108b3 */
[----:B------:R-:W-:Y:S01]  /*17360*/  MUFU.EX2 R177, R177 ;  /* 0x000000b100b17308 */ /* 0x000fe20000000800 */
[-CC-:B------:R-:W-:Y:S01]  /*17370*/  FFMA.FTZ R188, R211, R181.reuse, -R178.reuse ;  /* 0x000000b5d3bc7223 */ /* 0x180fe200000108b2 */
[----:B------:R-:W2:Y:S01]  /*17380*/  LDSM.16.MT88.4 R48, [R9+0xa000] ;  /* 0x00a000000930783b */ /* 0x000ea20000004200 */
[-CC-:B------:R-:W-:Y:S01]  /*17390*/  FFMA.FTZ R187, R214, R181.reuse, -R178.reuse ;  /* 0x000000b5d6bb7223 */ /* 0x180fe200000108b2 */
[-CC-:B------:R-:W-:Y:S01]  /*173a0*/  FFMA.FTZ R189, R189, R181.reuse, -R179.reuse ;  /* 0x000000b5bdbd7223 */ /* 0x180fe200000108b3 */
[-CC-:B------:R-:W-:Y:S01]  /*173b0*/  FFMA.FTZ R190, R190, R181.reuse, -R179.reuse ;  /* 0x000000b5bebe7223 */ /* 0x180fe200000108b3 */
[-CC-:B------:R-:W-:Y:S01]  /*173c0*/  FFMA.FTZ R191, R191, R181.reuse, -R179.reuse ;  /* 0x000000b5bfbf7223 */ /* 0x180fe200000108b3 */
[-CC-:B------:R-:W-:Y:S01]  /*173d0*/  FFMA.FTZ R192, R210, R181.reuse, -R179.reuse ;  /* 0x000000b5d2c07223 */ /* 0x180fe200000108b3 */
[----:B------:R-:W3:Y:S01]  /*173e0*/  MUFU.EX2 R176, R176 ;  /* 0x000000b000b07308 */ /* 0x000ee20000000800 */
[-CC-:B------:R-:W-:Y:S01]  /*173f0*/  FFMA.FTZ R193, R209, R181.reuse, -R178.reuse ;  /* 0x000000b5d1c17223 */ /* 0x180fe200000108b2 */
[----:B------:R-:W4:Y:S01]  /*17400*/  LDSM.16.MT88.4 R60, [R186+0xa800] ;  /* 0x00a80000ba3c783b */ /* 0x000f220000004200 */
[-CC-:B------:R-:W-:Y:S01]  /*17410*/  FFMA.FTZ R194, R198, R181.reuse, -R178.reuse ;  /* 0x000000b5c6c27223 */ /* 0x180fe200000108b2 */
[-CC-:B------:R-:W-:Y:S01]  /*17420*/  FFMA.FTZ R195, R208, R181.reuse, -R178.reuse ;  /* 0x000000b5d0c37223 */ /* 0x180fe200000108b2 */
[-CC-:B------:R-:W-:Y:S01]  /*17430*/  FFMA.FTZ R198, R207, R181.reuse, -R178.reuse ;  /* 0x000000b5cfc67223 */ /* 0x180fe200000108b2 */
[----:B------:R-:W5:Y:S01]  /*17440*/  LDSM.16.MT88.4 R52, [R9+0xa800] ;  /* 0x00a800000934783b */ /* 0x000f620000004200 */
        /* <DEDUP_REMOVED lines=105> */
[----:B------:R-:W4:Y:S01]  /*17ae0*/  MUFU.EX2 R193, R193 ;  /* 0x000000c100c17308 */ /* 0x000f220000000800 */
[C---:B------:R-:W-:Y:S01]  /*17af0*/  HMMA.16816.F32.BF16 R24, R16.reuse, R26, RZ ;  /* 0x0000001a1018723c */ /* 0x040fe200000418ff */
[----:B------:R-:W-:Y:S01]  /*17b00*/  FADD.FTZ R134, R175, R134 ;  /* 0x00000086af867221 */ /* 0x000fe20000010000 */
[----:B------:R-:W-:Y:S01]  /*17b10*/  FADD.FTZ R183, R183, R184 ;  /* 0x000000b8b7b77221 */ /* 0x000fe20000010000 */
[-CC-:B------:R-:W-:Y:S01]  /*17b20*/  FFMA.FTZ R175, R155, R181.reuse, -R178.reuse ;  /* 0x000000b59baf7223 */ /* 0x180fe200000108b2 */
[----:B------:R-:W-:Y:S01]  /*17b30*/  FFMA.FTZ R171, R171, R181, -R178 ;  /* 0x000000b5abab7223 */ /* 0x000fe200000108b2 */
[----:B------:R-:W-:Y:S01]  /*17b40*/  FADD.FTZ R134, R174, R134 ;  /* 0x00000086ae867221 */ /* 0x000fe20000010000 */
[----:B------:R-:W-:Y:S01]  /*17b50*/  FADD.FTZ R183, R182, R183 ;  /* 0x000000b7b6b77221 */ /* 0x000fe20000010000 */
[----:B------:R-:W5:Y:S01]  /*17b60*/  MUFU.EX2 R195, R195 ;  /* 0x000000c300c37308 */ /* 0x000f620000000800 */
[C---:B--2---:R-:W-:Y:S01]  /*17b70*/  HMMA.16816.F32.BF16 R20, R16.reuse, R48, RZ ;  /* 0x000000301014723c */ /* 0x044fe200000418ff */
[----:B-1----:R-:W-:Y:S01]  /*17b80*/  F2FP.BF16.F32.PACK_AB R48, R190, R189 ;  /* 0x000000bdbe30723e */ /* 0x002fe200000010ff */
[----:B------:R-:W-:Y:S01]  /*17b90*/  FADD.FTZ R134, R173, R134 ;  /* 0x00000086ad867221 */ /* 0x000fe20000010000 */
[C---:B------:R-:W-:Y:S01]  /*17ba0*/  F2FP.BF16.F32.PACK_AB R49, R188.reuse, R173 ;  /* 0x000000adbc31723e */ /* 0x040fe200000010ff */
[----:B------:R-:W-:Y:S01]  /*17bb0*/  FADD.FTZ R189, R189, R183 ;  /* 0x000000b7bdbd7221 */ /* 0x000fe20000010000 */
[----:B------:R-:W-:Y:S01]  /*17bc0*/  FFMA.FTZ R121, R121, R181, -R178 ;  /* 0x000000b579797223 */ /* 0x000fe200000108b2 */
[----:B------:R-:W-:Y:S01]  /*17bd0*/  FADD.FTZ R188, R188, R134 ;  /* 0x00000086bcbc7221 */ /* 0x000fe20000010000 */
[----:B------:R-:W1:Y:S01]  /*17be0*/  MUFU.EX2 R194, R194 ;  /* 0x000000c200c27308 */ /* 0x000e620000000800 */
[----:B------:R-:W-:Y:S01]  /*17bf0*/  HMMA.16816.F32.BF16 R16, R16, R50, RZ ;  /* 0x000000321010723c */ /* 0x000fe200000418ff */
[----:B---3--:R-:W-:Y:S01]  /*17c00*/  F2FP.BF16.F32.PACK_AB R50, R192, R191 ;  /* 0x000000bfc032723e */ /* 0x008fe200000010ff */
[----:B------:R-:W-:Y:S01]  /*17c10*/  FADD.FTZ R189, R190, R189 ;  /* 0x000000bdbebd7221 */ /* 0x000fe20000010000 */
[----:B----4-:R-:W-:Y:S01]  /*17c20*/  F2FP.BF16.F32.PACK_AB R51, R193, R187 ;  /* 0x000000bbc133723e */ /* 0x010fe200000010ff */
[----:B------:R-:W-:Y:S01]  /*17c30*/  FADD.FTZ R188, R187, R188 ;  /* 0x000000bcbbbc7221 */ /* 0x000fe20000010000 */
[-C--:B------:R-:W-:Y:S01]  /*17c40*/  FFMA.FTZ R176, R154, R181.reuse, -R179 ;  /* 0x000000b59ab07223 */ /* 0x080fe200000108b3 */
[----:B------:R-:W-:Y:S01]  /*17c50*/  FADD.FTZ R191, R191, R189 ;  /* 0x000000bdbfbf7221 */ /* 0x000fe20000010000 */
[----:B------:R-:W-:Y:S01]  /*17c60*/  MUFU.EX2 R198, R198 ;  /* 0x000000c600c67308 */ /* 0x000fe20000000800 */
[----:B------:R-:W-:Y:S01]  /*17c70*/  FADD.FTZ R193, R193, R188 ;  /* 0x000000bcc1c17221 */ /* 0x000fe20000010000 */
[-C--:B------:R-:W-:Y:S01]  /*17c80*/  FFMA.FTZ R170, R170, R181.reuse, -R179 ;  /* 0x000000b5aaaa7223 */ /* 0x080fe200000108b3 */
[C---:B------:R-:W-:Y:S01]  /*17c90*/  HMMA.16816.F32.BF16 R40, R48.reuse, R56, R40 ;  /* 0x000000383028723c */ /* 0x040fe20000041828 */
[----:B------:R-:W-:Y:S01]  /*17ca0*/  FADD.FTZ R191, R192, R191 ;  /* 0x000000bfc0bf7221 */ /* 0x000fe20000010000 */
[----:B-----5:R-:W-:Y:S01]  /*17cb0*/  FADD.FTZ R193, R195, R193 ;  /* 0x000000c1c3c17221 */ /* 0x020fe20000010000 */
[-CC-:B------:R-:W-:Y:S01]  /*17cc0*/  FFMA.FTZ R172, R172, R181.reuse, -R179.reuse ;  /* 0x000000b5acac7223 */ /* 0x180fe200000108b3 */
[-C--:B------:R-:W-:Y:S01]  /*17cd0*/  FFMA.FTZ R122, R122, R181.reuse, -R179 ;  /* 0x000000b57a7a7223 */ /* 0x080fe200000108b3 */
[----:B------:R-:W-:Y:S01]  /*17ce0*/  MUFU.EX2 R199, R199 ;  /* 0x000000c700c77308 */ /* 0x000fe20000000800 */
[----:B-1----:R-:W-:Y:S01]  /*17cf0*/  FADD.FTZ R193, R194, R193 ;  /* 0x000000c1c2c17221 */ /* 0x002fe20000010000 */
[-CC-:B------:R-:W-:Y:S01]  /*17d00*/  FFMA.FTZ R123, R123, R181.reuse, -R178.reuse ;  /* 0x000000b57b7b7223 */ /* 0x180fe200000108b2 */
[C---:B------:R-:W-:Y:S01]  /*17d10*/  HMMA.16816.F32.BF16 R36, R48.reuse, R58, R36 ;  /* 0x0000003a3024723c */ /* 0x040fe20000041824 */
[----:B------:R-:W1:Y:S01]  /*17d20*/  LDSM.16.MT88.4 R56, [R46+0xb000] ;  /* 0x00b000002e38783b */ /* 0x000e620000004200 */
[-CC-:B------:R-:W-:Y:S01]  /*17d30*/  FFMA.FTZ R137, R137, R181.reuse, -R178.reuse ;  /* 0x000000b589897223 */ /* 0x180fe200000108b2 */
[-CC-:B------:R-:W-:Y:S01]  /*17d40*/  FFMA.FTZ R173, R157, R181.reuse, -R178.reuse ;  /* 0x000000b59dad7223 */ /* 0x180fe200000108b2 */
[-CC-:B------:R-:W-:Y:S01]  /*17d50*/  FFMA.FTZ R159, R159, R181.reuse, -R179.reuse ;  /* 0x000000b59f9f7223 */ /* 0x180fe200000108b3 */
[----:B------:R-:W2:Y:S01]  /*17d60*/  MUFU.EX2 R200, R200 ;  /* 0x000000c800c87308 */ /* 0x000ea20000000800 */
[-C--:B------:R-:W-:Y:S01]  /*17d70*/  FFMA.FTZ R250, R32, R181.reuse, -R179 ;  /* 0x000000b520fa7223 */ /* 0x080fe200000108b3 */
[-CC-:B------:R-:W-:Y:S01]  /*17d80*/  FFMA.FTZ R249, R34, R181.reuse, -R178.reuse ;  /* 0x000000b522f97223 */ /* 0x180fe200000108b2 */
[----:B------:R-:W-:Y:S01]  /*17d90*/  HMMA.16816.F32.BF16 R12, R48, R64, R12 ;  /* 0x00000040300c723c */ /* 0x000fe2000004180c */
[-CC-:B------:R-:W-:Y:S01]  /*17da0*/  FFMA.FTZ R162, R162, R181.reuse, -R178.reuse ;  /* 0x000000b5a2a27223 */ /* 0x180fe200000108b2 */
[----:B------:R-:W-:Y:S01]  /*17db0*/  FFMA.FTZ R161, R161, R181, -R178 ;  /* 0x000000b5a1a17223 */ /* 0x000fe200000108b2 */
[----:B------:R-:W-:-:S02]  /*17dc0*/  ISETP.GT.AND P0, PT, R120, R223, PT ;  /* 0x000000df7800720c */ /* 0x000fc40003f04270 */
[----:B------:R-:W-:Y:S03]  /*17dd0*/  MUFU.EX2 R201, R201 ;  /* 0x000000c900c97308 */ /* 0x000fe60000000800 */
[C---:B------:R-:W-:Y:S01]  /*17de0*/  HMMA.16816.F32.BF16 R4, R48.reuse, R66, R4 ;  /* 0x000000423004723c */ /* 0x040fe20000041804 */
[----:B------:R-:W3:Y:S04]  /*17df0*/  LDSM.16.MT88.4 R64, [R180+0xb000] ;  /* 0x00b00000b440783b */ /* 0x000ee80000004200 */
[----:B------:R-:W4:Y:S03]  /*17e00*/  MUFU.EX2 R202, R202 ;  /* 0x000000ca00ca7308 */ /* 0x000f260000000800 */
[----:B------:R-:W-:Y:S01]  /*17e10*/  HMMA.16816.F32.BF16 R28, R48, R60, R28 ;  /* 0x0000003c301c723c */ /* 0x000fe2000004181c */
[----:B--2---:R-:W-:Y:S01]  /*17e20*/  F2FP.BF16.F32.PACK_AB R60, R200, R199 ;  /* 0x000000c7c83c723e */ /* 0x004fe200000010ff */
[----:B------:R-:W-:Y:S01]  /*17e30*/  FADD.FTZ R199, R199, R191 ;  /* 0x000000bfc7c77221 */ /* 0x000fe20000010000 */
[----:B------:R-:W-:-:S02]  /*17e40*/  F2FP.BF16.F32.PACK_AB R61, R194, R195 ;  /* 0x000000c3c23d723e */ /* 0x000fc400000010ff */
[----:B------:R-:W2:Y:S01]  /*17e50*/  MUFU.EX2 R203, R203 ;  /* 0x000000cb00cb7308 */ /* 0x000ea20000000800 */
[----:B------:R-:W-:Y:S02]  /*17e60*/  FADD.FTZ R199, R200, R199 ;  /* 0x000000c7c8c77221 */ /* 0x000fe40000010000 */
[C---:B------:R-:W-:Y:S05]  /*17e70*/  HMMA.16816.F32.BF16 R24, R48.reuse, R62, R24 ;  /* 0x0000003e3018723c */ /* 0x040fea0000041818 */
[----:B------:R-:W-:Y:S01]  /*17e80*/  MUFU.EX2 R205, R205 ;  /* 0x000000cd00cd7308 */ /* 0x000fe20000000800 */
[C---:B----4-:R-:W-:Y:S01]  /*17e90*/  F2FP.BF16.F32.PACK_AB R62, R202.reuse, R201 ;  /* 0x000000c9ca3e723e */ /* 0x050fe200000010ff */
[----:B------:R-:W-:Y:S01]  /*17ea0*/  FADD.FTZ R201, R201, R199 ;  /* 0x000000c7c9c97221 */ /* 0x000fe20000010000 */
[----:B------:R-:W-:Y:S03]  /*17eb0*/  HMMA.16816.F32.BF16 R20, R48, R52, R20 ;  /* 0x000000343014723c */ /* 0x000fe60000041814 */
[----:B------:R-:W-:-:S02]  /*17ec0*/  FADD.FTZ R201, R202, R201 ;  /* 0x000000c9cac97221 */ /* 0x000fc40000010000 */
[----:B------:R-:W-:Y:S01]  /*17ed0*/  MUFU.EX2 R204, R204 ;  /* 0x000000cc00cc7308 */ /* 0x000fe20000000800 */
[C---:B--2---:R-:W-:Y:S01]  /*17ee0*/  F2FP.BF16.F32.PACK_AB R63, R203.reuse, R198 ;  /* 0x000000c6cb3f723e */ /* 0x044fe200000010ff */
[----:B------:R-:W-:Y:S01]  /*17ef0*/  FADD.FTZ R198, R198, R193 ;  /* 0x000000c1c6c67221 */ /* 0x000fe20000010000 */
[----:B------:R-:W-:Y:S01]  /*17f00*/  HMMA.16816.F32.BF16 R16, R48, R54, R16 ;  /* 0x000000363010723c */ /* 0x000fe20000041810 */
[----:B------:R-:W2:Y:S02]  /*17f10*/  LDSM.16.MT88.4 R52, [R186+0xb000] ;  /* 0x00b00000ba34783b */ /* 0x000ea40000004200 */
[----:B------:R-:W-:Y:S02]  /*17f20*/  FADD.FTZ R198, R203, R198 ;  /* 0x000000c6cbc67221 */ /* 0x000fe40000010000 */
[----:B------:R-:W4:Y:S01]  /*17f30*/  LDSM.16.MT88.4 R48, [R9+0xb000] ;  /* 0x00b000000930783b */ /* 0x000f220000004200 */
[----:B------:R-:W-:Y:S02]  /*17f40*/  MUFU.EX2 R206, R206 ;  /* 0x000000ce00ce7308 */ /* 0x000fe40000000800 */
[C---:B-1----:R-:W-:Y:S06]  /*17f50*/  HMMA.16816.F32.BF16 R40, R60.reuse, R56, R40 ;  /* 0x000000383c28723c */ /* 0x042fec0000041828 */
[----:B------:R-:W1:Y:S02]  /*17f60*/  MUFU.EX2 R35, R35 ;  /* 0x0000002300237308 */ /* 0x000e640000000800 */
[C---:B------:R-:W-:Y:S01]  /*17f70*/  HMMA.16816.F32.BF16 R36, R60.reuse, R58, R36 ;  /* 0x0000003a3c24723c */ /* 0x040fe20000041824 */
[----:B------:R-:W5:Y:S05]  /*17f80*/  LDSM.16.MT88.4 R56, [R180+0xb800] ;  /* 0x00b80000b438783b */ /* 0x000f6a0000004200 */
[----:B------:R-:W2:Y:S02]  /*17f90*/  MUFU.EX2 R116, R116 ;  /* 0x0000007400747308 */ /* 0x000ea40000000800 */
[C---:B---3--:R-:W-:Y:S06]  /*17fa0*/  HMMA.16816.F32.BF16 R12, R60.reuse, R64, R12 ;  /* 0x000000403c0c723c */ /* 0x048fec000004180c */
[----:B------:R-:W3:Y:S01]  /*17fb0*/  MUFU.EX2 R100, R100 ;  /* 0x0000006400647308 */ /* 0x000ee20000000800 */
[----:B-1----:R-:W-:Y:S01]  /*17fc0*/  FADD.FTZ R201, R35, R201 ;  /* 0x000000c923c97221 */ /* 0x002fe20000010000 */
[C---:B------:R-:W-:Y:S01]  /*17fd0*/  HMMA.16816.F32.BF16 R4, R60.reuse, R66, R4 ;  /* 0x000000423c04723c */ /* 0x040fe20000041804 */
[----:B------:R-:W1:Y:S05]  /*17fe0*/  LDSM.16.MT88.4 R64, [R46+0xb800] ;  /* 0x00b800002e40783b */ /* 0x000e6a0000004200 */
[----:B------:R-:W4:Y:S02]  /*17ff0*/  MUFU.EX2 R101, R101 ;  /* 0x0000006500657308 */ /* 0x000f240000000800 */
[----:B--2---:R-:W-:Y:S01]  /*18000*/  HMMA.16816.F32.BF16 R28, R60, R52, R28 ;  /* 0x000000343c1c723c */ /* 0x004fe2000004181c */
[C---:B------:R-:W-:Y:S01]  /*18010*/  F2FP.BF16.F32.PACK_AB R52, R116.reuse, R35 ;  /* 0x000000237434723e */ /* 0x040fe200000010ff */
[----:B------:R-:W-:Y:S01]  /*18020*/  FADD.FTZ R116, R116, R201 ;  /* 0x000000c974747221 */ /* 0x000fe20000010000 */
[----:B------:R-:W-:Y:S01]  /*18030*/  F2FP.BF16.F32.PACK_AB R53, R204, R205 ;  /* 0x000000cdcc35723e */ /* 0x000fe200000010ff */
[----:B------:R-:W-:-:S02]  /*18040*/  FADD.FTZ R205, R205, R198 ;  /* 0x000000c6cdcd7221 */ /* 0x000fc40000010000 */
[----:B------:R-:W2:Y:S01]  /*18050*/  MUFU.EX2 R102, R102 ;  /* 0x0000006600667308 */ /* 0x000ea20000000800 */
[----:B---3--:R-:W-:Y:S01]  /*18060*/  FADD.FTZ R116, R100, R116 ;  /* 0x0000007464747221 */ /* 0x008fe20000010000 */
[----:B------:R-:W-:Y:S01]  /*18070*/  FFMA.FTZ R35, R125, R181, -R178 ;  /* 0x000000b57d237223 */ /* 0x000fe200000108b2 */
[----:B------:R-:W-:Y:S01]  /*18080*/  HMMA.16816.F32.BF16 R24, R60, R54, R24 ;  /* 0x000000363c18723c */ /* 0x000fe20000041818 */
[----:B------:R-:W-:-:S04]  /*18090*/  FADD.FTZ R205, R204, R205 ;  /* 0x000000cdcccd7221 */ /* 0x000fc80000010000 */
[----:B------:R-:W3:Y:S01]  /*180a0*/  MUFU.EX2 R112, R112 ;  /* 0x0000007000707308 */ /* 0x000ee20000000800 */
[C---:B----4-:R-:W-:Y:S01]  /*180b0*/  F2FP.BF16.F32.PACK_AB R54, R101.reuse, R100 ;  /* 0x000000646536723e */ /* 0x050fe200000010ff */
[----:B------:R-:W-:Y:S01]  /*180c0*/  FADD.FTZ R101, R101, R116 ;  /* 0x0000007465657221 */ /* 0x000fe20000010000 */
[----:B------:R-:W-:Y:S01]  /*180d0*/  HMMA.16816.F32.BF16 R20, R60, R48, R20 ;  /* 0x000000303c14723c */ /* 0x000fe20000041814 */
[----:B------:R-:W-:-:S04]  /*180e0*/  FFMA.FTZ R100, R136, R181, -R179 ;  /* 0x000000b588647223 */ /* 0x000fc800000108b3 */
[----:B------:R-:W-:Y:S01]  /*180f0*/  MUFU.EX2 R104, R104 ;  /* 0x0000006800687308 */ /* 0x000fe20000000800 */
[----:B--2---:R-:W-:Y:S01]  /*18100*/  F2FP.BF16.F32.PACK_AB R55, R102, R206 ;  /* 0x000000ce6637723e */ /* 0x004fe200000010ff */
[----:B------:R-:W-:Y:S01]  /*18110*/  FADD.FTZ R206, R206, R205 ;  /* 0x000000cdcece7221 */ /* 0x000fe20000010000 */
[----:B------:R-:W-:Y:S01]  /*18120*/  HMMA.16816.F32.BF16 R16, R60, R50, R16 ;  /* 0x000000323c10723c */ /* 0x000fe20000041810 */
[----:B------:R-:W2:Y:S02]  /*18130*/  LDSM.16.MT88.4 R48, [R186+0xb800] ;  /* 0x00b80000ba30783b */ /* 0x000ea40000004200 */
[----:B------:R-:W-:Y:S01]  /*18140*/  FADD.FTZ R206, R102, R206 ;  /* 0x000000ce66ce7221 */ /* 0x000fe20000010000 */
[----:B------:R-:W-:Y:S01]  /*18150*/  FFMA.FTZ R102, R160, R181, -R179 ;  /* 0x000000b5a0667223 */ /* 0x000fe200000108b3 */
[----:B------:R-:W4:Y:S01]  /*18160*/  LDSM.16.MT88.4 R60, [R9+0xb800] ;  /* 0x00b80000093c783b */ /* 0x000f220000004200 */
[----:B------:R-:W-:Y:S01]  /*18170*/  MUFU.EX2 R108, R108 ;  /* 0x0000006c006c7308 */ /* 0x000fe20000000800 */
[----:B---3--:R-:W-:Y:S01]  /*18180*/  FADD.FTZ R206, R112, R206 ;  /* 0x000000ce70ce7221 */ /* 0x008fe20000010000 */
[C---:B-----5:R-:W-:Y:S06]  /*18190*/  HMMA.16816.F32.BF16 R12, R52.reuse, R56, R12 ;  /* 0x00000038340c723c */ /* 0x060fec000004180c */
[----:B------:R-:W-:Y:S02]  /*181a0*/  MUFU.EX2 R103, R103 ;  /* 0x0000006700677308 */ /* 0x000fe40000000800 */
[C---:B------:R-:W-:Y:S01]  /*181b0*/  HMMA.16816.F32.BF16 R4, R52.reuse, R58, R4 ;  /* 0x0000003a3404723c */ /* 0x040fe20000041804 */
[----:B------:R-:W3:Y:S05]  /*181c0*/  LDSM.16.MT88.4 R56, [R180+0xc000] ;  /* 0x00c00000b438783b */ /* 0x000eea0000004200 */
[----:B------:R-:W5:Y:S02]  /*181d0*/  MUFU.EX2 R113, R113 ;  /* 0x0000007100717308 */ /* 0x000f640000000800 */
[C---:B-1----:R-:W-:Y:S06]  /*181e0*/  HMMA.16816.F32.BF16 R40, R52.reuse, R64, R40 ;  /* 0x000000403428723c */ /* 0x042fec0000041828 */
[----:B------:R-:W-:Y:S02]  /*181f0*/  MUFU.EX2 R105, R105 ;  /* 0x0000006900697308 */ /* 0x000fe40000000800 */
[C---:B------:R-:W-:Y:S01]  /*18200*/  HMMA.16816.F32.BF16 R36, R52.reuse, R66, R36 ;  /* 0x000000423424723c */ /* 0x040fe20000041824 */
[----:B------:R-:W1:Y:S05]  /*18210*/  LDSM.16.MT88.4 R64, [R46+0xc000] ;  /* 0x00c000002e40783b */ /* 0x000e6a0000004200 */
[----:B------:R-:W3:Y:S02]  /*18220*/  MUFU.EX2 R109, R109 ;  /* 0x0000006d006d7308 */ /* 0x000ee40000000800 */
[C---:B--2---:R-:W-:Y:S06]  /*18230*/  HMMA.16816.F32.BF16 R28, R52.reuse, R48, R28 ;  /* 0x00000030341c723c */ /* 0x044fec000004181c */
[----:B------:R-:W2:Y:S02]  /*18240*/  MUFU.EX2 R106, R106 ;  /* 0x0000006a006a7308 */ /* 0x000ea40000000800 */
[C---:B------:R-:W-:Y:S01]  /*18250*/  HMMA.16816.F32.BF16 R24, R52.reuse, R50, R24 ;  /* 0x000000323418723c */ /* 0x040fe20000041818 */
[----:B------:R-:W1:Y:S05]  /*18260*/  LDSM.16.MT88.4 R48, [R186+0xc000] ;  /* 0x00c00000ba30783b */ /* 0x000e6a0000004200 */
[----:B------:R-:W-:Y:S02]  /*18270*/  MUFU.EX2 R110, R110 ;  /* 0x0000006e006e7308 */ /* 0x000fe40000000800 */
[C---:B----4-:R-:W-:Y:S06]  /*18280*/  HMMA.16816.F32.BF16 R20, R52.reuse, R60, R20 ;  /* 0x0000003c3414723c */ /* 0x050fec0000041814 */
[----:B------:R-:W-:Y:S02]  /*18290*/  MUFU.EX2 R84, R84 ;  /* 0x0000005400547308 */ /* 0x000fe40000000800 */
[----:B------:R-:W-:Y:S01]  /*182a0*/  HMMA.16816.F32.BF16 R16, R52, R62, R16 ;  /* 0x0000003e3410723c */ /* 0x000fe20000041810 */
[----:B-----5:R-:W-:Y:S01]  /*182b0*/  F2FP.BF16.F32.PACK_AB R52, R113, R103 ;  /* 0x000000677134723e */ /* 0x020fe200000010ff */
[----:B------:R-:W4:Y:S01]  /*182c0*/  LDSM.16.MT88.4 R60, [R9+0xc000] ;  /* 0x00c00000093c783b */ /* 0x000f220000004200 */
[----:B------:R-:W-:Y:S01]  /*182d0*/  F2FP.BF16.F32.PACK_AB R53, R104, R112 ;  /* 0x000000706835723e */ /* 0x000fe200000010ff */
[----:B------:R-:W-:Y:S01]  /*182e0*/  FADD.FTZ R103, R103, R101 ;  /* 0x0000006567677221 */ /* 0x000fe20000010000 */
[----:B---3--:R-:W-:Y:S01]  /*182f0*/  F2FP.BF16.F32.PACK_AB R54, R109, R105 ;  /* 0x000000696d36723e */ /* 0x008fe200000010ff */
[----:B------:R-:W-:Y:S01]  /*18300*/  MUFU.EX2 R85, R85 ;  /* 0x0000005500557308 */ /* 0x000fe20000000800 */
[----:B--2---:R-:W-:Y:S01]  /*18310*/  F2FP.BF16.F32.PACK_AB R55, R106, R108 ;  /* 0x0000006c6a37723e */ /* 0x004fe200000010ff */
[----:B------:R-:W-:Y:S01]  /*18320*/  FADD.FTZ R104, R104, R206 ;  /* 0x000000ce68687221 */ /* 0x000fe20000010000 */
[----:B------:R-:W-:Y:S01]  /*18330*/  FADD.FTZ R113, R113, R103 ;  /* 0x0000006771717221 */ /* 0x000fe20000010000 */
[----:B------:R-:W-:-:S02]  /*18340*/  FFMA.FTZ R101, R156, R181, -R179 ;  /* 0x000000b59c657223 */ /* 0x000fc400000108b3 */
[----:B------:R-:W-:Y:S01]  /*18350*/  FADD.FTZ R104, R108, R104 ;  /* 0x000000686c687221 */ /* 0x000fe20000010000 */
[----:B------:R-:W-:Y:S01]  /*18360*/  FADD.FTZ R113, R105, R113 ;  /* 0x0000007169717221 */ /* 0x000fe20000010000 */
[----:B------:R-:W-:Y:S01]  /*18370*/  HMMA.16816.F32.BF16 R12, R52, R56, R12 ;  /* 0x00000038340c723c */ /* 0x000fe2000004180c */
[----:B------:R-:W2:Y:S01]  /*18380*/  MUFU.EX2 R107, R107 ;  /* 0x0000006b006b7308 */ /* 0x000ea20000000800 */
[----:B------:R-:W-:Y:S01]  /*18390*/  FADD.FTZ R106, R106, R104 ;  /* 0x000000686a6a7221 */ /* 0x000fe20000010000 */
[----:B------:R-:W-:-:S05]  /*183a0*/  FADD.FTZ R109, R109, R113 ;  /* 0x000000716d6d7221 */ /* 0x000fca0000010000 */
[C---:B------:R-:W-:Y:S01]  /*183b0*/  HMMA.16816.F32.BF16 R4, R52.reuse, R58, R4 ;  /* 0x0000003a3404723c */ /* 0x040fe20000041804 */
[----:B------:R-:W3:Y:S01]  /*183c0*/  LDSM.16.MT88.4 R56, [R180+0xc800] ;  /* 0x00c80000b438783b */ /* 0x000ee20000004200 */
[----:B------:R-:W5:Y:S06]  /*183d0*/  MUFU.EX2 R111, R111 ;  /* 0x0000006f006f7308 */ /* 0x000f6c0000000800 */
[----:B-1----:R-:W-:Y:S02]  /*183e0*/  HMMA.16816.F32.BF16 R40, R52, R64, R40 ;  /* 0x000000403428723c */ /* 0x002fe40000041828 */
[----:B------:R-:W-:Y:S01]  /*183f0*/  MUFU.EX2 R114, R114 ;  /* 0x0000007200727308 */ /* 0x000fe20000000800 */
[----:B--2---:R-:W-:-:S05]  /*18400*/  FADD.FTZ R109, R107, R109 ;  /* 0x0000006d6b6d7221 */ /* 0x004fca0000010000 */
[C---:B------:R-:W-:Y:S01]  /*18410*/  HMMA.16816.F32.BF16 R36, R52.reuse, R66, R36 ;  /* 0x000000423424723c */ /* 0x040fe20000041824 */
[----:B------:R-:W1:Y:S01]  /*18420*/  LDSM.16.MT88.4 R64, [R46+0xc800] ;  /* 0x00c800002e40783b */ /* 0x000e620000004200 */
[----:B------:R-:W2:Y:S06]  /*18430*/  MUFU.EX2 R86, R86 ;  /* 0x0000005600567308 */ /* 0x000eac0000000800 */
[C---:B------:R-:W-:Y:S02]  /*18440*/  HMMA.16816.F32.BF16 R28, R52.reuse, R48, R28 ;  /* 0x00000030341c723c */ /* 0x040fe4000004181c */
[----:B------:R-:W3:Y:S06]  /*18450*/  MUFU.EX2 R87, R87 ;  /* 0x0000005700577308 */ /* 0x000eec0000000800 */
[C---:B------:R-:W-:Y:S01]  /*18460*/  HMMA.16816.F32.BF16 R24, R52.reuse, R50, R24 ;  /* 0x000000323418723c */ /* 0x040fe20000041818 */
[----:B------:R-:W1:Y:S01]  /*18470*/  LDSM.16.MT88.4 R48, [R186+0xc800] ;  /* 0x00c80000ba30783b */ /* 0x000e620000004200 */
[----:B------:R-:W-:Y:S06]  /*18480*/  MUFU.EX2 R97, R97 ;  /* 0x0000006100617308 */ /* 0x000fec0000000800 */
[C---:B----4-:R-:W-:Y:S02]  /*18490*/  HMMA.16816.F32.BF16 R20, R52.reuse, R60, R20 ;  /* 0x0000003c3414723c */ /* 0x050fe40000041814 */
[----:B------:R-:W-:Y:S06]  /*184a0*/  MUFU.EX2 R88, R88 ;  /* 0x0000005800587308 */ /* 0x000fec0000000800 */
[----:B------:R-:W-:Y:S01]  /*184b0*/  HMMA.16816.F32.BF16 R16, R52, R62, R16 ;  /* 0x0000003e3410723c */ /* 0x000fe20000041810 */
[C---:B-----5:R-:W-:Y:S01]  /*184c0*/  F2FP.BF16.F32.PACK_AB R52, R111.reuse, R107 ;  /* 0x0000006b6f34723e */ /* 0x060fe200000010ff */
[----:B------:R-:W4:Y:S01]  /*184d0*/  LDSM.16.MT88.4 R60, [R9+0xc800] ;  /* 0x00c80000093c783b */ /* 0x000f220000004200 */
[----:B------:R-:W-:Y:S01]  /*184e0*/  F2FP.BF16.F32.PACK_AB R53, R84, R110 ;  /* 0x0000006e5435723e */ /* 0x000fe200000010ff */
[----:B------:R-:W-:Y:S01]  /*184f0*/  MUFU.EX2 R92, R92 ;  /* 0x0000005c005c7308 */ /* 0x000fe20000000800 */
[----:B--2---:R-:W-:Y:S01]  /*18500*/  F2FP.BF16.F32.PACK_AB R54, R86, R114 ;  /* 0x000000725636723e */ /* 0x004fe200000010ff */
[----:B------:R-:W-:Y:S01]  /*18510*/  FADD.FTZ R111, R111, R109 ;  /* 0x0000006d6f6f7221 */ /* 0x000fe20000010000 */
[----:B---3--:R-:W-:-:S03]  /*18520*/  F2FP.BF16.F32.PACK_AB R55, R87, R85 ;  /* 0x000000555737723e */ /* 0x008fc600000010ff */
[----:B------:R-:W-:Y:S02]  /*18530*/  FADD.FTZ R111, R114, R111 ;  /* 0x0000006f726f7221 */ /* 0x000fe40000010000 */
[----:B------:R-:W2:Y:S02]  /*18540*/  MUFU.EX2 R96, R96 ;  /* 0x0000006000607308 */ /* 0x000ea40000000800 */
[----:B------:R-:W-:Y:S01]  /*18550*/  HMMA.16816.F32.BF16 R12, R52, R56, R12 ;  /* 0x00000038340c723c */ /* 0x000fe2000004180c */
[----:B------:R-:W-:-:S05]  /*18560*/  FADD.FTZ R86, R86, R111 ;  /* 0x0000006f56567221 */ /* 0x000fca0000010000 */
[----:B------:R-:W3:Y:S02]  /*18570*/  MUFU.EX2 R98, R98 ;  /* 0x0000006200627308 */ /* 0x000ee40000000800 */
[C---:B------:R-:W-:Y:S01]  /*18580*/  HMMA.16816.F32.BF16 R4, R52.reuse, R58, R4 ;  /* 0x0000003a3404723c */ /* 0x040fe20000041804 */
[----:B------:R-:W5:Y:S05]  /*18590*/  LDSM.16.MT88.4 R56, [R180+0xd000] ;  /* 0x00d00000b438783b */ /* 0x000f6a0000004200 */
[----:B------:R-:W-:Y:S01]  /*185a0*/  MUFU.EX2 R89, R89 ;  /* 0x0000005900597308 */ /* 0x000fe20000000800 */
[----:B--2---:R-:W-:Y:S01]  /*185b0*/  FADD.FTZ R86, R96, R86 ;  /* 0x0000005660567221 */ /* 0x004fe20000010000 */
[C---:B-1----:R-:W-:Y:S06]  /*185c0*/  HMMA.16816.F32.BF16 R40, R52.reuse, R64, R40 ;  /* 0x000000403428723c */ /* 0x042fec0000041828 */
[----:B------:R-:W1:Y:S02]  /*185d0*/  MUFU.EX2 R93, R93 ;  /* 0x0000005d005d7308 */ /* 0x000e640000000800 */
[C---:B------:R-:W-:Y:S01]  /*185e0*/  HMMA.16816.F32.BF16 R36, R52.reuse, R66, R36 ;  /* 0x000000423424723c */ /* 0x040fe20000041824 */
[----:B------:R-:W2:Y:S05]  /*185f0*/  LDSM.16.MT88.4 R64, [R46+0xd000] ;  /* 0x00d000002e40783b */ /* 0x000eaa0000004200 */
[----:B------:R-:W1:Y:S02]  /*18600*/  MUFU.EX2 R90, R90 ;  /* 0x0000005a005a7308 */ /* 0x000e640000000800 */
[C---:B------:R-:W-:Y:S06]  /*18610*/  HMMA.16816.F32.BF16 R28, R52.reuse, R48, R28 ;  /* 0x00000030341c723c */ /* 0x040fec000004181c */
[----:B------:R-:W-:Y:S02]  /*18620*/  MUFU.EX2 R94, R94 ;  /* 0x0000005e005e7308 */ /* 0x000fe40000000800 */
[C---:B------:R-:W-:Y:S01]  /*18630*/  HMMA.16816.F32.BF16 R24, R52.reuse, R50, R24 ;  /* 0x000000323418723c */ /* 0x040fe20000041818 */
[----:B------:R-:W2:Y:S05]  /*18640*/  LDSM.16.MT88.4 R48, [R186+0xd000] ;  /* 0x00d00000ba30783b */ /* 0x000eaa0000004200 */
[----:B------:R-:W-:Y:S02]  /*18650*/  MUFU.EX2 R68, R68 ;  /* 0x0000004400447308 */ /* 0x000fe40000000800 */
[C---:B----4-:R-:W-:Y:S06]  /*18660*/  HMMA.16816.F32.BF16 R20, R52.reuse, R60, R20 ;  /* 0x0000003c3414723c */ /* 0x050fec0000041814 */
[----:B------:R-:W-:Y:S02]  /*18670*/  MUFU.EX2 R69, R69 ;  /* 0x0000004500457308 */ /* 0x000fe40000000800 */
[----:B------:R-:W-:Y:S01]  /*18680*/  HMMA.16816.F32.BF16 R16, R52, R62, R16 ;  /* 0x0000003e3410723c */ /* 0x000fe20000041810 */
[----:B---3--:R-:W-:Y:S01]  /*18690*/  F2FP.BF16.F32.PACK_AB R52, R98, R96 ;  /* 0x000000606234723e */ /* 0x008fe200000010ff */
[----:B------:R-:W3:Y:S01]  /*186a0*/  LDSM.16.MT88.4 R60, [R9+0xd000] ;  /* 0x00d00000093c783b */ /* 0x000ee20000004200 */
[----:B------:R-:W-:Y:S01]  /*186b0*/  F2FP.BF16.F32.PACK_AB R53, R88, R97 ;  /* 0x000000615835723e */ /* 0x000fe200000010ff */
[----:B------:R-:W-:Y:S01]  /*186c0*/  FADD.FTZ R98, R98, R86 ;  /* 0x0000005662627221 */ /* 0x000fe20000010000 */
[----:B-1----:R-:W-:Y:S01]  /*186d0*/  F2FP.BF16.F32.PACK_AB R54, R93, R89 ;  /* 0x000000595d36723e */ /* 0x002fe200000010ff */
[----:B------:R-:W1:Y:S01]  /*186e0*/  MUFU.EX2 R91, R91 ;  /* 0x0000005b005b7308 */ /* 0x000e620000000800 */
[----:B------:R-:W-:Y:S01]  /*186f0*/  F2FP.BF16.F32.PACK_AB R55, R90, R92 ;  /* 0x0000005c5a37723e */ /* 0x000fe200000010ff */
[----:B------:R-:W-:Y:S01]  /*18700*/  FADD.FTZ R98, R89, R98 ;  /* 0x0000006259627221 */ /* 0x000fe20000010000 */
[----:B------:R-:W-:-:S03]  /*18710*/  FFMA.FTZ R86, R140, R181, -R178 ;  /* 0x000000b58c567223 */ /* 0x000fc600000108b2 */
[----:B------:R-:W-:Y:S02]  /*18720*/  FADD.FTZ R93, R93, R98 ;  /* 0x000000625d5d7221 */ /* 0x000fe40000010000 */
[C---:B-----5:R-:W-:Y:S01]  /*18730*/  HMMA.16816.F32.BF16 R12, R52.reuse, R56, R12 ;  /* 0x00000038340c723c */ /* 0x060fe2000004180c */
[----:B------:R-:W4:Y:S07]  /*18740*/  MUFU.EX2 R95, R95 ;  /* 0x0000005f005f7308 */ /* 0x000f2e0000000800 */
[----:B------:R-:W-:Y:S01]  /*18750*/  HMMA.16816.F32.BF16 R4, R52, R58, R4 ;  /* 0x0000003a3404723c */ /* 0x000fe20000041804 */
[----:B------:R-:W5:Y:S01]  /*18760*/  LDSM.16.MT88.4 R56, [R180+0xd800] ;  /* 0x00d80000b438783b */ /* 0x000f620000004200 */
[----:B------:R-:W-:Y:S01]  /*18770*/  MUFU.EX2 R99, R99 ;  /* 0x0000006300637308 */ /* 0x000fe20000000800 */
[----:B-1----:R-:W-:-:S05]  /*18780*/  FADD.FTZ R93, R91, R93 ;  /* 0x0000005d5b5d7221 */ /* 0x002fca0000010000 */
[C---:B--2---:R-:W-:Y:S02]  /*18790*/  HMMA.16816.F32.BF16 R40, R52.reuse, R64, R40 ;  /* 0x000000403428723c */ /* 0x044fe40000041828 */
[----:B------:R-:W1:Y:S06]  /*187a0*/  MUFU.EX2 R70, R70 ;  /* 0x0000004600467308 */ /* 0x000e6c0000000800 */
[C---:B------:R-:W-:Y:S01]  /*187b0*/  HMMA.16816.F32.BF16 R36, R52.reuse, R66, R36 ;  /* 0x000000423424723c */ /* 0x040fe20000041824 */
[----:B------:R-:W2:Y:S01]  /*187c0*/  LDSM.16.MT88.4 R64, [R46+0xd800] ;  /* 0x00d800002e40783b */ /* 0x000ea20000004200 */
[----:B------:R-:W1:Y:S06]  /*187d0*/  MUFU.EX2 R71, R71 ;  /* 0x0000004700477308 */ /* 0x000e6c0000000800 */
[C---:B------:R-:W-:Y:S02]  /*187e0*/  HMMA.16816.F32.BF16 R28, R52.reuse, R48, R28 ;  /* 0x00000030341c723c */ /* 0x040fe4000004181c */
[----:B------:R-:W-:Y:S06]  /*187f0*/  MUFU.EX2 R81, R81 ;  /* 0x0000005100517308 */ /* 0x000fec0000000800 */
[C---:B------:R-:W-:Y:S01]  /*18800*/  HMMA.16816.F32.BF16 R24, R52.reuse, R50, R24 ;  /* 0x000000323418723c */ /* 0x040fe20000041818 */
[----:B------:R-:W2:Y:S01]  /*18810*/  LDSM.16.MT88.4 R48, [R186+0xd800] ;  /* 0x00d80000ba30783b */ /* 0x000ea20000004200 */
[----:B------:R-:W-:Y:S06]  /*18820*/  MUFU.EX2 R72, R72 ;  /* 0x0000004800487308 */ /* 0x000fec0000000800 */
[C---:B---3--:R-:W-:Y:S02]  /*18830*/  HMMA.16816.F32.BF16 R20, R52.reuse, R60, R20 ;  /* 0x0000003c3414723c */ /* 0x048fe40000041814 */
[----:B------:R-:W-:Y:S06]  /*18840*/  MUFU.EX2 R76, R76 ;  /* 0x0000004c004c7308 */ /* 0x000fec0000000800 */
[----:B------:R-:W-:Y:S01]  /*18850*/  HMMA.16816.F32.BF16 R16, R52, R62, R16 ;  /* 0x0000003e3410723c */ /* 0x000fe20000041810 */
[C---:B----4-:R-:W-:Y:S01]  /*18860*/  F2FP.BF16.F32.PACK_AB R52, R95.reuse, R91 ;  /* 0x0000005b5f34723e */ /* 0x050fe200000010ff */
[----:B------:R-:W3:Y:S01]  /*18870*/  LDSM.16.MT88.4 R60, [R9+0xd800] ;  /* 0x00d80000093c783b */ /* 0x000ee20000004200 */
[----:B------:R-:W-:Y:S01]  /*18880*/  F2FP.BF16.F32.PACK_AB R53, R68, R94 ;  /* 0x0000005e4435723e */ /* 0x000fe200000010ff */
[----:B------:R-:W4:Y:S01]  /*18890*/  MUFU.EX2 R80, R80 ;  /* 0x0000005000507308 */ /* 0x000f220000000800 */
[----:B-1----:R-:W-:Y:S01]  /*188a0*/  F2FP.BF16.F32.PACK_AB R54, R70, R99 ;  /* 0x000000634636723e */ /* 0x002fe200000010ff */
[----:B------:R-:W-:Y:S01]  /*188b0*/  FADD.FTZ R95, R95, R93 ;  /* 0x0000005d5f5f7221 */ /* 0x000fe20000010000 */
[----:B------:R-:W-:-:S03]  /*188c0*/  F2FP.BF16.F32.PACK_AB R55, R71, R69 ;  /* 0x000000454737723e */ /* 0x000fc600000010ff */
[----:B------:R-:W-:Y:S02]  /*188d0*/  FADD.FTZ R95, R99, R95 ;  /* 0x0000005f635f7221 */ /* 0x000fe40000010000 */
[----:B------:R-:W1:Y:S02]  /*188e0*/  MUFU.EX2 R82, R82 ;  /* 0x0000005200527308 */ /* 0x000e640000000800 */
[----:B-----5:R-:W-:Y:S01]  /*188f0*/  HMMA.16816.F32.BF16 R12, R52, R56, R12 ;  /* 0x00000038340c723c */ /* 0x020fe2000004180c */
[----:B------:R-:W-:-:S05]  /*18900*/  FADD.FTZ R70, R70, R95 ;  /* 0x0000005f46467221 */ /* 0x000fca0000010000 */
[----:B------:R-:W-:Y:S01]  /*18910*/  MUFU.EX2 R73, R73 ;  /* 0x0000004900497308 */ /* 0x000fe20000000800 */
[----:B----4-:R-:W-:Y:S01]  /*18920*/  FADD.FTZ R70, R80, R70 ;  /* 0x0000004650467221 */ /* 0x010fe20000010000 */
[C---:B------:R-:W-:Y:S01]  /*18930*/  HMMA.16816.F32.BF16 R4, R52.reuse, R58, R4 ;  /* 0x0000003a3404723c */ /* 0x040fe20000041804 */
[----:B------:R-:W4:Y:S05]  /*18940*/  LDSM.16.MT88.4 R56, [R180+0xe000] ;  /* 0x00e00000b438783b */ /* 0x000f2a0000004200 */
[----:B------:R-:W5:Y:S02]  /*18950*/  MUFU.EX2 R77, R77 ;  /* 0x0000004d004d7308 */ /* 0x000f640000000800 */
[C---:B--2---:R-:W-:Y:S06]  /*18960*/  HMMA.16816.F32.BF16 R40, R52.reuse, R64, R40 ;  /* 0x000000403428723c */ /* 0x044fec0000041828 */
[----:B------:R-:W2:Y:S02]  /*18970*/  MUFU.EX2 R74, R74 ;  /* 0x0000004a004a7308 */ /* 0x000ea40000000800 */
[C---:B------:R-:W-:Y:S01]  /*18980*/  HMMA.16816.F32.BF16 R36, R52.reuse, R66, R36 ;  /* 0x000000423424723c */ /* 0x040fe20000041824 */
[----:B------:R-:W4:Y:S05]  /*18990*/  LDSM.16.MT88.4 R64, [R46+0xe000] ;  /* 0x00e000002e40783b */ /* 0x000f2a0000004200 */
[----:B------:R-:W-:Y:S02]  /*189a0*/  MUFU.EX2 R78, R78 ;  /* 0x0000004e004e7308 */ /* 0x000fe40000000800 */
[C---:B------:R-:W-:Y:S06]  /*189b0*/  HMMA.16816.F32.BF16 R28, R52.reuse, R48, R28 ;  /* 0x00000030341c723c */ /* 0x040fec000004181c */
[----:B------:R-:W-:Y:S02]  /*189c0*/  MUFU.EX2 R83, R83 ;  /* 0x0000005300537308 */ /* 0x000fe40000000800 */
[C---:B------:R-:W-:Y:S01]  /*189d0*/  HMMA.16816.F32.BF16 R24, R52.reuse, R50, R24 ;  /* 0x000000323418723c */ /* 0x040fe20000041818 */
[----:B------:R-:W4:Y:S05]  /*189e0*/  LDSM.16.MT88.4 R48, [R186+0xe000] ;  /* 0x00e00000ba30783b */ /* 0x000f2a0000004200 */
[----:B------:R-:W-:Y:S02]  /*189f0*/  MUFU.EX2 R117, R117 ;  /* 0x0000007500757308 */ /* 0x000fe40000000800 */
[C---:B---3--:R-:W-:Y:S06]  /*18a00*/  HMMA.16816.F32.BF16 R20, R52.reuse, R60, R20 ;  /* 0x0000003c3414723c */ /* 0x048fec0000041814 */
[----:B------:R-:W3:Y:S02]  /*18a10*/  MUFU.EX2 R75, R75 ;  /* 0x0000004b004b7308 */ /* 0x000ee40000000800 */
[----:B------:R-:W-:Y:S01]  /*18a20*/  HMMA.16816.F32.BF16 R16, R52, R62, R16 ;  /* 0x0000003e3410723c */ /* 0x000fe20000041810 */
[----:B-1----:R-:W-:Y:S01]  /*18a30*/  F2FP.BF16.F32.PACK_AB R52, R82, R80 ;  /* 0x000000505234723e */ /* 0x002fe200000010ff */
[----:B------:R-:W1:Y:S01]  /*18a40*/  LDSM.16.MT88.4 R60, [R9+0xe000] ;  /* 0x00e00000093c783b */ /* 0x000e620000004200 */
[----:B------:R-:W-:Y:S01]  /*18a50*/  F2FP.BF16.F32.PACK_AB R53, R72, R81 ;  /* 0x000000514835723e */ /* 0x000fe200000010ff */
[----:B------:R-:W-:Y:S01]  /*18a60*/  FADD.FTZ R82, R82, R70 ;  /* 0x0000004652527221 */ /* 0x000fe20000010000 */
[----:B-----5:R-:W-:Y:S01]  /*18a70*/  F2FP.BF16.F32.PACK_AB R54, R77, R73 ;  /* 0x000000494d36723e */ /* 0x020fe200000010ff */
[----:B------:R-:W5:Y:S01]  /*18a80*/  MUFU.EX2 R79, R79 ;  /* 0x0000004f004f7308 */ /* 0x000f620000000800 */
[----:B--2---:R-:W-:Y:S01]  /*18a90*/  F2FP.BF16.F32.PACK_AB R55, R74, R76 ;  /* 0x0000004c4a37723e */ /* 0x004fe200000010ff */
[----:B------:R-:W-:-:S04]  /*18aa0*/  FADD.FTZ R82, R73, R82 ;  /* 0x0000005249527221 */ /* 0x000fc80000010000 */
[----:B------:R-:W-:Y:S02]  /*18ab0*/  FADD.FTZ R77, R77, R82 ;  /* 0x000000524d4d7221 */ /* 0x000fe40000010000 */
[----:B----4-:R-:W-:Y:S01]  /*18ac0*/  HMMA.16816.F32.BF16 R12, R52, R56, R12 ;  /* 0x00000038340c723c */ /* 0x010fe2000004180c */
[----:B------:R-:W-:Y:S01]  /*18ad0*/  MUFU.EX2 R115, R115 ;  /* 0x0000007300737308 */ /* 0x000fe20000000800 */
[----:B---3--:R-:W-:-:S06]  /*18ae0*/  FADD.FTZ R77, R75, R77 ;  /* 0x0000004d4b4d7221 */ /* 0x008fcc0000010000 */
[----:B------:R-:W-:Y:S01]  /*18af0*/  HMMA.16816.F32.BF16 R4, R52, R58, R4 ;  /* 0x0000003a3404723c */ /* 0x000fe20000041804 */
[----:B------:R-:W2:Y:S01]  /*18b00*/  LDSM.16.MT88.4 R56, [R180+0xe800] ;  /* 0x00e80000b438783b */ /* 0x000ea20000004200 */
[----:B------:R-:W3:Y:S01]  /*18b10*/  MUFU.EX2 R118, R118 ;  /* 0x0000007600767308 */ /* 0x000ee20000000800 */
[----:B-----5:R-:W-:-:S05]  /*18b20*/  FADD.FTZ R77, R79, R77 ;  /* 0x0000004d4f4d7221 */ /* 0x020fca0000010000 */
[C---:B------:R-:W-:Y:S02]  /*18b30*/  HMMA.16816.F32.BF16 R40, R52.reuse, R64, R40 ;  /* 0x000000403428723c */ /* 0x040fe40000041828 */
[----:B------:R-:W4:Y:S06]  /*18b40*/  MUFU.EX2 R119, R119 ;  /* 0x0000007700777308 */ /* 0x000f2c0000000800 */
[C---:B------:R-:W-:Y:S01]  /*18b50*/  HMMA.16816.F32.BF16 R36, R52.reuse, R66, R36 ;  /* 0x000000423424723c */ /* 0x040fe20000041824 */
[----:B------:R-:W5:Y:S01]  /*18b60*/  LDSM.16.MT88.4 R64, [R46+0xe800] ;  /* 0x00e800002e40783b */ /* 0x000f620000004200 */
[----:B------:R-:W-:Y:S06]  /*18b70*/  MUFU.EX2 R127, R127 ;  /* 0x0000007f007f7308 */ /* 0x000fec0000000800 */
[C---:B------:R-:W-:Y:S02]  /*18b80*/  HMMA.16816.F32.BF16 R28, R52.reuse, R48, R28 ;  /* 0x00000030341c723c */ /* 0x040fe4000004181c */
[----:B------:R-:W-:Y:S06]  /*18b90*/  MUFU.EX2 R129, R129 ;  /* 0x0000008100817308 */ /* 0x000fec0000000800 */
[C---:B------:R-:W-:Y:S01]  /*18ba0*/  HMMA.16816.F32.BF16 R24, R52.reuse, R50, R24 ;  /* 0x000000323418723c */ /* 0x040fe20000041818 */
[----:B------:R-:W5:Y:S01]  /*18bb0*/  LDSM.16.MT88.4 R48, [R186+0xe800] ;  /* 0x00e80000ba30783b */ /* 0x000f620000004200 */
[----:B------:R-:W-:Y:S06]  /*18bc0*/  MUFU.EX2 R131, R131 ;  /* 0x0000008300837308 */ /* 0x000fec0000000800 */
[C---:B-1----:R-:W-:Y:S02]  /*18bd0*/  HMMA.16816.F32.BF16 R20, R52.reuse, R60, R20 ;  /* 0x0000003c3414723c */ /* 0x042fe40000041814 */
[----:B------:R-:W-:Y:S06]  /*18be0*/  MUFU.EX2 R126, R126 ;  /* 0x0000007e007e7308 */ /* 0x000fec0000000800 */
[----:B------:R-:W-:Y:S01]  /*18bf0*/  HMMA.16816.F32.BF16 R16, R52, R62, R16 ;  /* 0x0000003e3410723c */ /* 0x000fe20000041810 */
[----:B------:R-:W-:Y:S01]  /*18c00*/  F2FP.BF16.F32.PACK_AB R52, R79, R75 ;  /* 0x0000004b4f34723e */ /* 0x000fe200000010ff */
[----:B------:R-:W1:Y:S01]  /*18c10*/  LDSM.16.MT88.4 R60, [R9+0xe800] ;  /* 0x00e80000093c783b */ /* 0x000e620000004200 */
[----:B------:R-:W-:Y:S01]  /*18c20*/  F2FP.BF16.F32.PACK_AB R53, R83, R78 ;  /* 0x0000004e5335723e */ /* 0x000fe200000010ff */
[----:B------:R-:W1:Y:S01]  /*18c30*/  MUFU.EX2 R128, R128 ;  /* 0x0000008000807308 */ /* 0x000e620000000800 */
[----:B---3--:R-:W-:Y:S01]  /*18c40*/  F2FP.BF16.F32.PACK_AB R54, R118, R115 ;  /* 0x000000737636723e */ /* 0x008fe200000010ff */
[----:B------:R-:W-:Y:S01]  /*18c50*/  FADD.FTZ R115, R115, R77 ;  /* 0x0000004d73737221 */ /* 0x000fe20000010000 */
[----:B----4-:R-:W-:-:S03]  /*18c60*/  F2FP.BF16.F32.PACK_AB R55, R119, R117 ;  /* 0x000000757737723e */ /* 0x010fc600000010ff */
[----:B------:R-:W-:Y:S02]  /*18c70*/  FADD.FTZ R115, R118, R115 ;  /* 0x0000007376737221 */ /* 0x000fe40000010000 */
[----:B------:R-:W-:Y:S02]  /*18c80*/  MUFU.EX2 R130, R130 ;  /* 0x0000008200827308 */ /* 0x000fe40000000800 */
[C---:B--2---:R-:W-:Y:S06]  /*18c90*/  HMMA.16816.F32.BF16 R12, R52.reuse, R56, R12 ;  /* 0x00000038340c723c */ /* 0x044fec000004180c */
        /* <DEDUP_REMOVED lines=14> */
[C---:B-1----:R-:W-:Y:S06]  /*18d80*/  HMMA.16816.F32.BF16 R20, R52.reuse, R60, R20 ;  /* 0x0000003c3414723c */ /* 0x042fec0000041814 */
[----:B------:R-:W1:Y:S02]  /*18d90*/  MUFU.EX2 R138, R138 ;  /* 0x0000008a008a7308 */ /* 0x000e640000000800 */
[----:B------:R-:W-:Y:S01]  /*18da0*/  HMMA.16816.F32.BF16 R16, R52, R62, R16 ;  /* 0x0000003e3410723c */ /* 0x000fe20000041810 */
[----:B------:R-:W-:Y:S01]  /*18db0*/  F2FP.BF16.F32.PACK_AB R52, R128, R126 ;  /* 0x0000007e8034723e */ /* 0x000fe200000010ff */
[----:B------:R-:W1:Y:S01]  /*18dc0*/  LDSM.16.MT88.4 R60, [R9+0xf000] ;  /* 0x00f00000093c783b */ /* 0x000e620000004200 */
[----:B------:R-:W-:Y:S01]  /*18dd0*/  F2FP.BF16.F32.PACK_AB R53, R129, R127 ;  /* 0x0000007f8135723e */ /* 0x000fe200000010ff */
[----:B------:R-:W-:Y:S01]  /*18de0*/  FADD.FTZ R126, R126, R115 ;  /* 0x000000737e7e7221 */ /* 0x000fe20000010000 */
[----:B--2---:R-:W-:Y:S01]  /*18df0*/  F2FP.BF16.F32.PACK_AB R54, R132, R130 ;  /* 0x000000828436723e */ /* 0x004fe200000010ff */
[----:B------:R-:W-:Y:S01]  /*18e00*/  MUFU.EX2 R141, R141 ;  /* 0x0000008d008d7308 */ /* 0x000fe20000000800 */
[----:B----4-:R-:W-:Y:S01]  /*18e10*/  F2FP.BF16.F32.PACK_AB R55, R133, R131 ;  /* 0x000000838537723e */ /* 0x010fe200000010ff */
[----:B------:R-:W-:-:S04]  /*18e20*/  FADD.FTZ R126, R128, R126 ;  /* 0x0000007e807e7221 */ /* 0x000fc80000010000 */
[----:B------:R-:W-:Y:S02]  /*18e30*/  FADD.FTZ R130, R130, R126 ;  /* 0x0000007e82827221 */ /* 0x000fe40000010000 */
[----:B---3--:R-:W-:Y:S01]  /*18e40*/  HMMA.16816.F32.BF16 R12, R52, R56, R12 ;  /* 0x00000038340c723c */ /* 0x008fe2000004180c */
[----:B------:R-:W2:Y:S01]  /*18e50*/  MUFU.EX2 R144, R144 ;  /* 0x0000009000907308 */ /* 0x000ea20000000800 */
[----:B------:R-:W-:-:S04]  /*18e60*/  FADD.FTZ R130, R132, R130 ;  /* 0x0000008284827221 */ /* 0x000fc80000010000 */
[----:B------:R-:W-:Y:S02]  /*18e70*/  FADD.FTZ R130, R207, R130 ;  /* 0x00000082cf827221 */ /* 0x000fe40000010000 */
[C---:B------:R-:W-:Y:S01]  /*18e80*/  HMMA.16816.F32.BF16 R4, R52.reuse, R58, R4 ;  /* 0x0000003a3404723c */ /* 0x040fe20000041804 */
[----:B------:R-:W3:Y:S01]  /*18e90*/  LDSM.16.MT88.4 R56, [R180+0xf800] ;  /* 0x00f80000b438783b */ /* 0x000ee20000004200 */
[----:B------:R-:W4:Y:S06]  /*18ea0*/  MUFU.EX2 R145, R145 ;  /* 0x0000009100917308 */ /* 0x000f2c0000000800 */
[C---:B-----5:R-:W-:Y:S02]  /*18eb0*/  HMMA.16816.F32.BF16 R40, R52.reuse, R64, R40 ;  /* 0x000000403428723c */ /* 0x060fe40000041828 */
[----:B------:R-:W-:Y:S06]  /*18ec0*/  MUFU.EX2 R147, R147 ;  /* 0x0000009300937308 */ /* 0x000fec0000000800 */
[C---:B------:R-:W-:Y:S01]  /*18ed0*/  HMMA.16816.F32.BF16 R36, R52.reuse, R66, R36 ;  /* 0x000000423424723c */ /* 0x040fe20000041824 */
[----:B------:R-:W5:Y:S01]  /*18ee0*/  LDSM.16.MT88.4 R64, [R46+0xf800] ;  /* 0x00f800002e40783b */ /* 0x000f620000004200 */
[----:B------:R-:W-:Y:S06]  /*18ef0*/  MUFU.EX2 R208, R208 ;  /* 0x000000d000d07308 */ /* 0x000fec0000000800 */
[C---:B------:R-:W-:Y:S02]  /*18f00*/  HMMA.16816.F32.BF16 R28, R52.reuse, R48, R28 ;  /* 0x00000030341c723c */ /* 0x040fe4000004181c */
[----:B------:R-:W-:Y:S06]  /*18f10*/  MUFU.EX2 R209, R209 ;  /* 0x000000d100d17308 */ /* 0x000fec0000000800 */
[C---:B------:R-:W-:Y:S01]  /*18f20*/  HMMA.16816.F32.BF16 R24, R52.reuse, R50, R24 ;  /* 0x000000323418723c */ /* 0x040fe20000041818 */
[----:B------:R-:W-:Y:S01]  /*18f30*/  LDSM.16.MT88.4 R48, [R186+0xf800] ;  /* 0x00f80000ba30783b */ /* 0x000fe20000004200 */
[----:B------:R-:W3:Y:S06]  /*18f40*/  MUFU.EX2 R146, R146 ;  /* 0x0000009200927308 */ /* 0x000eec0000000800 */
[C---:B-1----:R-:W-:Y:S02]  /*18f50*/  HMMA.16816.F32.BF16 R20, R52.reuse, R60, R20 ;  /* 0x0000003c3414723c */ /* 0x042fe40000041814 */
[----:B------:R-:W-:Y:S06]  /*18f60*/  MUFU.EX2 R175, R175 ;  /* 0x000000af00af7308 */ /* 0x000fec0000000800 */
[----:B------:R-:W-:Y:S01]  /*18f70*/  HMMA.16816.F32.BF16 R16, R52, R62, R16 ;  /* 0x0000003e3410723c */ /* 0x000fe20000041810 */
[----:B------:R-:W-:Y:S01]  /*18f80*/  F2FP.BF16.F32.PACK_AB R52, R138, R207 ;  /* 0x000000cf8a34723e */ /* 0x000fe200000010ff */
[----:B------:R-:W1:Y:S01]  /*18f90*/  LDSM.16.MT88.4 R60, [R9+0xf800] ;  /* 0x00f80000093c783b */ /* 0x000e620000004200 */
[----:B------:R-:W-:Y:S01]  /*18fa0*/  F2FP.BF16.F32.PACK_AB R53, R139, R135 ;  /* 0x000000878b35723e */ /* 0x000fe200000010ff */
[----:B------:R-:W-:Y:S01]  /*18fb0*/  MUFU.EX2 R171, R171 ;  /* 0x000000ab00ab7308 */ /* 0x000fe20000000800 */
[----:B--2---:R-:W-:Y:S01]  /*18fc0*/  F2FP.BF16.F32.PACK_AB R54, R144, R141 ;  /* 0x0000008d9036723e */ /* 0x004fe200000010ff */
[----:B------:R-:W-:Y:S01]  /*18fd0*/  FADD.FTZ R138, R138, R130 ;  /* 0x000000828a8a7221 */ /* 0x000fe20000010000 */
[----:B----4-:R-:W-:-:S03]  /*18fe0*/  F2FP.BF16.F32.PACK_AB R55, R145, R143 ;  /* 0x0000008f9137723e */ /* 0x010fc600000010ff */
[----:B------:R-:W-:Y:S02]  /*18ff0*/  FADD.FTZ R138, R141, R138 ;  /* 0x0000008a8d8a7221 */ /* 0x000fe40000010000 */
[----:B------:R-:W-:Y:S02]  /*19000*/  MUFU.EX2 R121, R121 ;  /* 0x0000007900797308 */ /* 0x000fe40000000800 */
[----:B---3--:R-:W-:Y:S01]  /*19010*/  HMMA.16816.F32.BF16 R12, R52, R56, R12 ;  /* 0x00000038340c723c */ /* 0x008fe2000004180c */
[----:B------:R-:W-:-:S04]  /*19020*/  FADD.FTZ R144, R144, R138 ;  /* 0x0000008a90907221 */ /* 0x000fc80000010000 */
[----:B------:R-:W-:Y:S01]  /*19030*/  FADD.FTZ R144, R146, R144 ;  /* 0x0000009092907221 */ /* 0x000fe20000010000 */
[----:B------:R-:W-:Y:S02]  /*19040*/  MUFU.EX2 R176, R176 ;  /* 0x000000b000b07308 */ /* 0x000fe40000000800 */
[C---:B------:R-:W-:Y:S01]  /*19050*/  HMMA.16816.F32.BF16 R4, R52.reuse, R58, R4 ;  /* 0x0000003a3404723c */ /* 0x040fe20000041804 */
[----:B------:R-:W2:Y:S05]  /*19060*/  LDSM.16.MT88.4 R56, [R180+0x10000] ;  /* 0x01000000b438783b */ /* 0x000eaa0000004200 */
[----:B------:R-:W-:Y:S02]  /*19070*/  MUFU.EX2 R170, R170 ;  /* 0x000000aa00aa7308 */ /* 0x000fe40000000800 */
[----:B-----5:R-:W-:Y:S01]  /*19080*/  HMMA.16816.F32.BF16 R40, R52, R64, R40 ;  /* 0x000000403428723c */ /* 0x020fe20000041828 */
[-CC-:B------:R-:W-:Y:S01]  /*19090*/  FFMA.FTZ R64, R148, R181.reuse, -R179.reuse ;  /* 0x000000b594407223 */ /* 0x180fe200000108b3 */
[----:B------:R-:W-:-:S02]  /*190a0*/  FFMA.FTZ R65, R150, R181, -R179 ;  /* 0x000000b596417223 */ /* 0x000fc400000108b3 */
[----:B------:R-:W-:Y:S02]  /*190b0*/  LDSM.16.MT88.4 R148, [R46+0x11800] ;  /* 0x011800002e94783b */ /* 0x000fe40000004200 */
[----:B------:R-:W-:Y:S02]  /*190c0*/  MUFU.EX2 R172, R172 ;  /* 0x000000ac00ac7308 */ /* 0x000fe40000000800 */
[----:B------:R-:W-:Y:S01]  /*190d0*/  HMMA.16816.F32.BF16 R36, R52, R66, R36 ;  /* 0x000000423424723c */ /* 0x000fe20000041824 */
[-C--:B------:R-:W-:Y:S01]  /*190e0*/  FFMA.FTZ R66, R152, R181.reuse, -R179 ;  /* 0x000000b598427223 */ /* 0x080fe200000108b3 */
[----:B------:R-:W-:-:S04]  /*190f0*/  FFMA.FTZ R67, R153, R181, -R178 ;  /* 0x000000b599437223 */ /* 0x000fc800000108b2 */
[----:B------:R-:W3:Y:S02]  /*19100*/  MUFU.EX2 R64, R64 ;  /* 0x0000004000407308 */ /* 0x000ee40000000800 */
[----:B-1----:R-:W-:Y:S01]  /*19110*/  HMMA.16816.F32.BF16 R20, R52, R60, R20 ;  /* 0x0000003c3414723c */ /* 0x002fe20000041814 */
[----:B------:R-:W-:-:S05]  /*19120*/  F2FP.BF16.F32.PACK_AB R61, R208, R147 ;  /* 0x00000093d03d723e */ /* 0x000fca00000010ff */
[----:B------:R-:W1:Y:S02]  /*19130*/  MUFU.EX2 R65, R65 ;  /* 0x0000004100417308 */ /* 0x000e640000000800 */
[C---:B------:R-:W-:Y:S06]  /*19140*/  HMMA.16816.F32.BF16 R16, R52.reuse, R62, R16 ;  /* 0x0000003e3410723c */ /* 0x040fec0000041810 */
[----:B------:R-:W4:Y:S01]  /*19150*/  MUFU.EX2 R66, R66 ;  /* 0x0000004200427308 */ /* 0x000f220000000800 */
[C---:B---3--:R-:W-:Y:S01]  /*19160*/  F2FP.BF16.F32.PACK_AB R60, R64.reuse, R146 ;  /* 0x00000092403c723e */ /* 0x048fe200000010ff */
[----:B------:R-:W-:Y:S01]  /*19170*/  HMMA.16816.F32.BF16 R28, R52, R48, R28 ;  /* 0x00000030341c723c */ /* 0x000fe2000004181c */
[----:B------:R-:W-:-:S05]  /*19180*/  FADD.FTZ R64, R64, R144 ;  /* 0x0000009040407221 */ /* 0x000fca0000010000 */
[----:B------:R-:W3:Y:S01]  /*19190*/  MUFU.EX2 R67, R67 ;  /* 0x0000004300437308 */ /* 0x000ee20000000800 */
[----:B-1----:R-:W-:Y:S01]  /*191a0*/  FADD.FTZ R64, R65, R64 ;  /* 0x0000004041407221 */ /* 0x002fe20000010000 */
[----:B------:R-:W-:Y:S01]  /*191b0*/  HMMA.16816.F32.BF16 R24, R52, R50, R24 ;  /* 0x000000323418723c */ /* 0x000fe20000041818 */
[----:B------:R-:W1:Y:S04]  /*191c0*/  LDSM.16.MT88.4 R48, [R46+0x10000] ;  /* 0x010000002e30783b */ /* 0x000e680000004200 */
[----:B------:R-:W5:Y:S01]  /*191d0*/  LDSM.16.MT88.4 R52, [R186+0x10000] ;  /* 0x01000000ba34783b */ /* 0x000f620000004200 */
[----:B------:R-:W5:Y:S01]  /*191e0*/  MUFU.EX2 R122, R122 ;  /* 0x0000007a007a7308 */ /* 0x000f620000000800 */
[C---:B----4-:R-:W-:Y:S01]  /*191f0*/  F2FP.BF16.F32.PACK_AB R62, R66.reuse, R65 ;  /* 0x00000041423e723e */ /* 0x050fe200000010ff */
[----:B------:R-:W-:-:S04]  /*19200*/  FADD.FTZ R66, R66, R64 ;  /* 0x0000004042427221 */ /* 0x000fc80000010000 */
[----:B------:R-:W-:Y:S02]  /*19210*/  FADD.FTZ R66, R176, R66 ;  /* 0x00000042b0427221 */ /* 0x000fe40000010000 */
[----:B------:R-:W4:Y:S01]  /*19220*/  MUFU.EX2 R123, R123 ;  /* 0x0000007b007b7308 */ /* 0x000f220000000800 */
[----:B---3--:R-:W-:-:S07]  /*19230*/  F2FP.BF16.F32.PACK_AB R63, R67, R209 ;  /* 0x000000d1433f723e */ /* 0x008fce00000010ff */
[C---:B--2---:R-:W-:Y:S01]  /*19240*/  HMMA.16816.F32.BF16 R12, R60.reuse, R56, R12 ;  /* 0x000000383c0c723c */ /* 0x044fe2000004180c */
[----:B------:R-:W-:Y:S07]  /*19250*/  MUFU.EX2 R137, R137 ;  /* 0x0000008900897308 */ /* 0x000fee0000000800 */
[C---:B------:R-:W-:Y:S01]  /*19260*/  HMMA.16816.F32.BF16 R4, R60.reuse, R58, R4 ;  /* 0x0000003a3c04723c */ /* 0x040fe20000041804 */
[----:B------:R-:W2:Y:S01]  /*19270*/  LDSM.16.MT88.4 R56, [R9+0x10000] ;  /* 0x010000000938783b */ /* 0x000ea20000004200 */
[----:B------:R-:W-:Y:S08]  /*19280*/  MUFU.EX2 R173, R173 ;  /* 0x000000ad00ad7308 */ /* 0x000ff00000000800 */
[----:B------:R-:W-:Y:S01]  /*19290*/  MUFU.EX2 R35, R35 ;  /* 0x0000002300237308 */ /* 0x000fe20000000800 */
[C---:B-1----:R-:W-:Y:S07]  /*192a0*/  HMMA.16816.F32.BF16 R40, R60.reuse, R48, R40 ;  /* 0x000000303c28723c */ /* 0x042fee0000041828 */
[----:B------:R-:W1:Y:S01]  /*192b0*/  MUFU.EX2 R100, R100 ;  /* 0x0000006400647308 */ /* 0x000e620000000800 */
[C---:B------:R-:W-:Y:S01]  /*192c0*/  HMMA.16816.F32.BF16 R36, R60.reuse, R50, R36 ;  /* 0x000000323c24723c */ /* 0x040fe20000041824 */
[----:B------:R-:W3:Y:S06]  /*192d0*/  LDSM.16.MT88.4 R48, [R180+0x10800] ;  /* 0x01080000b430783b */ /* 0x000eec0000004200 */
[----:B------:R-:W1:Y:S01]  /*192e0*/  MUFU.EX2 R101, R101 ;  /* 0x0000006500657308 */ /* 0x000e620000000800 */
[C---:B-----5:R-:W-:Y:S07]  /*192f0*/  HMMA.16816.F32.BF16 R28, R60.reuse, R52, R28 ;  /* 0x000000343c1c723c */ /* 0x060fee000004181c */
[----:B------:R-:W-:Y:S01]  /*19300*/  MUFU.EX2 R102, R102 ;  /* 0x0000006600667308 */ /* 0x000fe20000000800 */
[C---:B------:R-:W-:Y:S01]  /*19310*/  HMMA.16816.F32.BF16 R24, R60.reuse, R54, R24 ;  /* 0x000000363c18723c */ /* 0x040fe20000041818 */
[----:B------:R-:W5:Y:S06]  /*19320*/  LDSM.16.MT88.4 R52, [R46+0x10800] ;  /* 0x010800002e34783b */ /* 0x000f6c0000004200 */
[----:B------:R-:W-:Y:S01]  /*19330*/  MUFU.EX2 R86, R86 ;  /* 0x0000005600567308 */ /* 0x000fe20000000800 */
[C---:B--2---:R-:W-:Y:S07]  /*19340*/  HMMA.16816.F32.BF16 R20, R60.reuse, R56, R20 ;  /* 0x000000383c14723c */ /* 0x044fee0000041814 */
[----:B------:R-:W-:Y:S01]  /*19350*/  MUFU.EX2 R250, R250 ;  /* 0x000000fa00fa7308 */ /* 0x000fe20000000800 */
[----:B------:R-:W-:Y:S01]  /*19360*/  HMMA.16816.F32.BF16 R16, R60, R58, R16 ;  /* 0x0000003a3c10723c */ /* 0x000fe20000041810 */
[----:B------:R-:W2:Y:S01]  /*19370*/  LDSM.16.MT88.4 R56, [R186+0x10800] ;  /* 0x01080000ba38783b */ /* 0x000ea20000004200 */
[C---:B------:R-:W-:Y:S01]  /*19380*/  F2FP.BF16.F32.PACK_AB R60, R170.reuse, R176 ;  /* 0x000000b0aa3c723e */ /* 0x040fe200000010ff */
[----:B------:R-:W-:Y:S01]  /*19390*/  FADD.FTZ R170, R170, R66 ;  /* 0x00000042aaaa7221 */ /* 0x000fe20000010000 */
[----:B------:R-:W-:-:S02]  /*193a0*/  F2FP.BF16.F32.PACK_AB R61, R171, R175 ;  /* 0x000000afab3d723e */ /* 0x000fc400000010ff */
[----:B------:R-:W-:Y:S01]  /*193b0*/  F2FP.BF16.F32.PACK_AB R62, R122, R172 ;  /* 0x000000ac7a3e723e */ /* 0x000fe200000010ff */
[----:B------:R-:W-:Y:S01]  /*193c0*/  MUFU.EX2 R249, R249 ;  /* 0x000000f900f97308 */ /* 0x000fe20000000800 */
[----:B----4-:R-:W-:Y:S01]  /*193d0*/  F2FP.BF16.F32.PACK_AB R63, R123, R121 ;  /* 0x000000797b3f723e */ /* 0x010fe200000010ff */
[----:B------:R-:W-:-:S04]  /*193e0*/  FADD.FTZ R170, R172, R170 ;  /* 0x000000aaacaa7221 */ /* 0x000fc80000010000 */
[----:B------:R-:W-:Y:S02]  /*193f0*/  FADD.FTZ R122, R122, R170 ;  /* 0x000000aa7a7a7221 */ /* 0x000fe40000010000 */
[----:B---3--:R-:W-:Y:S02]  /*19400*/  HMMA.16816.F32.BF16 R12, R60, R48, R12 ;  /* 0x000000303c0c723c */ /* 0x008fe4000004180c */
[----:B-1----:R-:W-:-:S06]  /*19410*/  FADD.FTZ R122, R100, R122 ;  /* 0x0000007a647a7221 */ /* 0x002fcc0000010000 */
[C---:B------:R-:W-:Y:S01]  /*19420*/  HMMA.16816.F32.BF16 R4, R60.reuse, R50, R4 ;  /* 0x000000323c04723c */ /* 0x040fe20000041804 */
[----:B------:R-:W1:Y:S07]  /*19430*/  LDSM.16.MT88.4 R48, [R9+0x10800] ;  /* 0x010800000930783b */ /* 0x000e6e0000004200 */
[C---:B-----5:R-:W-:Y:S08]  /*19440*/  HMMA.16816.F32.BF16 R40, R60.reuse, R52, R40 ;  /* 0x000000343c28723c */ /* 0x060ff00000041828 */
[C---:B------:R-:W-:Y:S01]  /*19450*/  HMMA.16816.F32.BF16 R36, R60.reuse, R54, R36 ;  /* 0x000000363c24723c */ /* 0x040fe20000041824 */
[----:B------:R-:W3:Y:S07]  /*19460*/  LDSM.16.MT88.4 R52, [R180+0x11000] ;  /* 0x01100000b434783b */ /* 0x000eee0000004200 */
[----:B--2---:R-:W-:Y:S01]  /*19470*/  HMMA.16816.F32.BF16 R28, R60, R56, R28 ;  /* 0x000000383c1c723c */ /* 0x004fe2000004181c */
[----:B------:R-:W-:-:S04]  /*19480*/  FADD.FTZ R56, R110, R106 ;  /* 0x0000006a6e387221 */ /* 0x000fc80000010000 */
[----:B------:R-:W-:Y:S02]  /*19490*/  FADD.FTZ R56, R84, R56 ;  /* 0x0000003854387221 */ /* 0x000fe40000010000 */
[----:B------:R-:W2:Y:S01]  /*194a0*/  MUFU.EX2 R84, R159 ;  /* 0x0000009f00547308 */ /* 0x000ea20000000800 */
[----:B------:R-:W-:Y:S01]  /*194b0*/  HMMA.16816.F32.BF16 R24, R60, R58, R24 ;  /* 0x0000003a3c18723c */ /* 0x000fe20000041818 */
[----:B------:R-:W-:Y:S01]  /*194c0*/  FADD.FTZ R56, R85, R56 ;  /* 0x0000003855387221 */ /* 0x000fe20000010000 */
[----:B------:R-:W-:-:S03]  /*194d0*/  FFMA.FTZ R85, R124, R181, -R178 ;  /* 0x000000b57c557223 */ /* 0x000fc600000108b2 */
[----:B------:R-:W-:Y:S02]  /*194e0*/  FADD.FTZ R87, R87, R56 ;  /* 0x0000003857577221 */ /* 0x000fe40000010000 */
[----:B------:R-:W4:Y:S01]  /*194f0*/  LDSM.16.MT88.4 R56, [R46+0x11000] ;  /* 0x011000002e38783b */ /* 0x000f220000004200 */
[----:B------:R-:W5:Y:S01]  /*19500*/  MUFU.EX2 R85, R85 ;  /* 0x0000005500557308 */ /* 0x000f620000000800 */
[----:B------:R-:W-:Y:S01]  /*19510*/  FADD.FTZ R87, R97, R87 ;  /* 0x0000005761577221 */ /* 0x000fe20000010000 */
[----:B-1----:R-:W-:Y:S03]  /*19520*/  HMMA.16816.F32.BF16 R20, R60, R48, R20 ;  /* 0x000000303c14723c */ /* 0x002fe60000041814 */
[----:B------:R-:W-:-:S04]  /*19530*/  FADD.FTZ R88, R88, R87 ;  /* 0x0000005758587221 */ /* 0x000fc80000010000 */
[----:B------:R-:W-:Y:S01]  /*19540*/  FADD.FTZ R88, R92, R88 ;  /* 0x000000585c587221 */ /* 0x000fe20000010000 */
[----:B------:R-:W-:Y:S01]  /*19550*/  HMMA.16816.F32.BF16 R16, R60, R50, R16 ;  /* 0x000000323c10723c */ /* 0x000fe20000041810 */
[----:B------:R-:W1:Y:S01]  /*19560*/  LDSM.16.MT88.4 R48, [R186+0x11000] ;  /* 0x01100000ba30783b */ /* 0x000e620000004200 */
[----:B------:R-:W-:Y:S01]  /*19570*/  F2FP.BF16.F32.PACK_AB R60, R101, R100 ;  /* 0x00000064653c723e */ /* 0x000fe200000010ff */
[----:B------:R-:W-:Y:S01]  /*19580*/  FADD.FTZ R88, R90, R88 ;  /* 0x000000585a587221 */ /* 0x000fe20000010000 */
[----:B------:R-:W-:Y:S01]  /*19590*/  F2FP.BF16.F32.PACK_AB R61, R173, R137 ;  /* 0x00000089ad3d723e */ /* 0x000fe200000010ff */
[----:B------:R-:W-:Y:S01]  /*195a0*/  LDSM.16.MT88.4 R184, [R186+0x11800] ;  /* 0x01180000bab8783b */ /* 0x000fe20000004200 */
[----:B--2---:R-:W-:Y:S01]  /*195b0*/  F2FP.BF16.F32.PACK_AB R62, R84, R102 ;  /* 0x00000066543e723e */ /* 0x004fe200000010ff */
[----:B------:R-:W-:Y:S01]  /*195c0*/  FADD.FTZ R94, R94, R88 ;  /* 0x000000585e5e7221 */ /* 0x000fe20000010000 */
[----:B-----5:R-:W-:Y:S01]  /*195d0*/  F2FP.BF16.F32.PACK_AB R63, R85, R35 ;  /* 0x00000023553f723e */ /* 0x020fe200000010ff */
[----:B------:R-:W-:-:S02]  /*195e0*/  FADD.FTZ R101, R101, R122 ;  /* 0x0000007a65657221 */ /* 0x000fc40000010000 */
[----:B------:R-:W-:Y:S02]  /*195f0*/  FADD.FTZ R94, R68, R94 ;  /* 0x0000005e445e7221 */ /* 0x000fe40000010000 */
[----:B------:R-:W-:Y:S01]  /*19600*/  MUFU.EX2 R68, R162 ;  /* 0x000000a200447308 */ /* 0x000fe20000000800 */
[----:B------:R-:W-:Y:S01]  /*19610*/  FADD.FTZ R101, R102, R101 ;  /* 0x0000006566657221 */ /* 0x000fe20000010000 */
[----:B------:R-:W-:Y:S01]  /*19620*/  FADD.FTZ R69, R69, R94 ;  /* 0x0000005e45457221 */ /* 0x000fe20000010000 */
[C---:B---3--:R-:W-:Y:S02]  /*19630*/  HMMA.16816.F32.BF16 R12, R60.reuse, R52, R12 ;  /* 0x000000343c0c723c */ /* 0x048fe4000004180c */
[----:B------:R-:W-:Y:S01]  /*19640*/  FADD.FTZ R84, R84, R101 ;  /* 0x0000006554547221 */ /* 0x000fe20000010000 */
[----:B------:R-:W-:Y:S02]  /*19650*/  FADD.FTZ R71, R71, R69 ;  /* 0x0000004547477221 */ /* 0x000fe40000010000 */
[----:B------:R-:W-:Y:S02]  /*19660*/  MUFU.EX2 R69, R161 ;  /* 0x000000a100457308 */ /* 0x000fe40000000800 */
[----:B------:R-:W-:Y:S01]  /*19670*/  FADD.FTZ R81, R81, R71 ;  /* 0x0000004751517221 */ /* 0x000fe20000010000 */
[----:B------:R-:W-:Y:S01]  /*19680*/  HMMA.16816.F32.BF16 R4, R60, R54, R4 ;  /* 0x000000363c04723c */ /* 0x000fe20000041804 */
[----:B------:R-:W2:Y:S02]  /*19690*/  LDSM.16.MT88.4 R52, [R9+0x11000] ;  /* 0x011000000934783b */ /* 0x000ea40000004200 */
[----:B------:R-:W-:-:S04]  /*196a0*/  FADD.FTZ R81, R72, R81 ;  /* 0x0000005148517221 */ /* 0x000fc80000010000 */
[----:B------:R-:W-:Y:S01]  /*196b0*/  FADD.FTZ R76, R76, R81 ;  /* 0x000000514c4c7221 */ /* 0x000fe20000010000 */
[C---:B----4-:R-:W-:Y:S01]  /*196c0*/  HMMA.16816.F32.BF16 R40, R60.reuse, R56, R40 ;  /* 0x000000383c28723c */ /* 0x050fe20000041828 */
[-CC-:B------:R-:W-:Y:S01]  /*196d0*/  FFMA.FTZ R56, R158, R181.reuse, -R179.reuse ;  /* 0x000000b59e387223 */ /* 0x180fe200000108b3 */
[-CC-:B------:R-:W-:Y:S01]  /*196e0*/  FFMA.FTZ R57, R142, R181.reuse, -R179.reuse ;  /* 0x000000b58e397223 */ /* 0x180fe200000108b3 */
[----:B------:R-:W-:Y:S01]  /*196f0*/  FADD.FTZ R76, R74, R76 ;  /* 0x0000004c4a4c7221 */ /* 0x000fe20000010000 */
[----:B------:R-:W3:Y:S03]  /*19700*/  LDSM.16.MT88.4 R156, [R180+0x11800] ;  /* 0x01180000b49c783b */ /* 0x000ee60000004200 */
[----:B------:R-:W-:Y:S01]  /*19710*/  FADD.FTZ R78, R78, R76 ;  /* 0x0000004c4e4e7221 */ /* 0x000fe20000010000 */
[----:B------:R-:W4:Y:S01]  /*19720*/  MUFU.EX2 R56, R56 ;  /* 0x0000003800387308 */ /* 0x000f220000000800 */
[----:B-1----:R-:W-:Y:S01]  /*19730*/  HMMA.16816.F32.BF16 R28, R60, R48, R28 ;  /* 0x000000303c1c723c */ /* 0x002fe2000004181c */
[----:B------:R-:W-:Y:S01]  /*19740*/  FFMA.FTZ R48, R163, R181, -R179 ;  /* 0x000000b5a3307223 */ /* 0x000fe200000108b3 */
[----:B------:R-:W-:-:S04]  /*19750*/  FADD.FTZ R78, R83, R78 ;  /* 0x0000004e534e7221 */ /* 0x000fc80000010000 */
[----:B------:R-:W-:Y:S01]  /*19760*/  FADD.FTZ R78, R117, R78 ;  /* 0x0000004e754e7221 */ /* 0x000fe20000010000 */
[----:B------:R-:W1:Y:S01]  /*19770*/  MUFU.EX2 R57, R57 ;  /* 0x0000003900397308 */ /* 0x000e620000000800 */
[----:B------:R-:W-:Y:S02]  /*19780*/  HMMA.16816.F32.BF16 R36, R60, R58, R36 ;  /* 0x0000003a3c24723c */ /* 0x000fe40000041824 */
[----:B------:R-:W-:-:S04]  /*19790*/  FADD.FTZ R119, R119, R78 ;  /* 0x0000004e77777221 */ /* 0x000fc80000010000 */
[----:B------:R-:W-:Y:S01]  /*197a0*/  FADD.FTZ R119, R127, R119 ;  /* 0x000000777f777221 */ /* 0x000fe20000010000 */
[----:B------:R-:W5:Y:S01]  /*197b0*/  MUFU.EX2 R48, R48 ;  /* 0x0000003000307308 */ /* 0x000f620000000800 */
[----:B------:R-:W-:Y:S01]  /*197c0*/  HMMA.16816.F32.BF16 R24, R60, R50, R24 ;  /* 0x000000323c18723c */ /* 0x000fe20000041818 */
[----:B----4-:R-:W-:Y:S01]  /*197d0*/  FADD.FTZ R84, R56, R84 ;  /* 0x0000005438547221 */ /* 0x010fe20000010000 */
[----:B------:R-:W-:-:S04]  /*197e0*/  FADD.FTZ R129, R129, R119 ;  /* 0x0000007781817221 */ /* 0x000fc80000010000 */
[----:B------:R-:W-:Y:S01]  /*197f0*/  FADD.FTZ R129, R131, R129 ;  /* 0x0000008183817221 */ /* 0x000fe20000010000 */
[----:B-1----:R-:W-:Y:S01]  /*19800*/  F2FP.BF16.F32.PACK_AB R132, R57, R56 ;  /* 0x000000383984723e */ /* 0x002fe200000010ff */
[----:B--2---:R-:W-:Y:S02]  /*19810*/  HMMA.16816.F32.BF16 R20, R60, R52, R20 ;  /* 0x000000343c14723c */ /* 0x004fe40000041814 */
[----:B------:R-:W-:Y:S01]  /*19820*/  FADD.FTZ R133, R133, R129 ;  /* 0x0000008185857221 */ /* 0x000fe20000010000 */
[----:B------:R-:W-:-:S03]  /*19830*/  FADD.FTZ R84, R57, R84 ;  /* 0x0000005439547221 */ /* 0x000fc60000010000 */
[----:B------:R-:W-:Y:S01]  /*19840*/  FADD.FTZ R32, R135, R133 ;  /* 0x0000008587207221 */ /* 0x000fe20000010000 */
[----:B------:R-:W-:Y:S01]  /*19850*/  F2FP.BF16.F32.PACK_AB R133, R68, R86 ;  /* 0x000000564485723e */ /* 0x000fe200000010ff */
[----:B-----5:R-:W-:Y:S01]  /*19860*/  FADD.FTZ R84, R48, R84 ;  /* 0x0000005430547221 */ /* 0x020fe20000010000 */
[C---:B------:R-:W-:Y:S01]  /*19870*/  F2FP.BF16.F32.PACK_AB R134, R250.reuse, R48 ;  /* 0x00000030fa86723e */ /* 0x040fe200000010ff */
[----:B------:R-:W-:Y:S01]  /*19880*/  FADD.FTZ R139, R139, R32 ;  /* 0x000000208b8b7221 */ /* 0x000fe20000010000 */
[----:B------:R-:W-:Y:S01]  /*19890*/  F2FP.BF16.F32.PACK_AB R135, R249, R69 ;  /* 0x00000045f987723e */ /* 0x000fe200000010ff */
[----:B------:R-:W-:Y:S01]  /*198a0*/  HMMA.16816.F32.BF16 R16, R60, R54, R16 ;  /* 0x000000363c10723c */ /* 0x000fe20000041810 */
[----:B------:R-:W-:Y:S01]  /*198b0*/  FADD.FTZ R250, R250, R84 ;  /* 0x00000054fafa7221 */ /* 0x000fe20000010000 */
[----:B------:R-:W-:-:S04]  /*198c0*/  FADD.FTZ R139, R143, R139 ;  /* 0x0000008b8f8b7221 */ /* 0x000fc80000010000 */
[----:B------:R-:W-:Y:S02]  /*198d0*/  FADD.FTZ R145, R145, R139 ;  /* 0x0000008b91917221 */ /* 0x000fe40000010000 */
[----:B---3--:R-:W-:Y:S02]  /*198e0*/  HMMA.16816.F32.BF16 R160, R132, R156, R12 ;  /* 0x0000009c84a0723c */ /* 0x008fe4000004180c */
[----:B------:R-:W-:-:S04]  /*198f0*/  FADD.FTZ R145, R147, R145 ;  /* 0x0000009193917221 */ /* 0x000fc80000010000 */
[----:B------:R-:W-:Y:S02]  /*19900*/  FADD.FTZ R208, R208, R145 ;  /* 0x00000091d0d07221 */ /* 0x000fe40000010000 */
[----:B------:R-:W-:Y:S01]  /*19910*/  HMMA.16816.F32.BF16 R156, R132, R158, R4 ;  /* 0x0000009e849c723c */ /* 0x000fe20000041804 */
[----:B------:R-:W1:Y:S01]  /*19920*/  LDSM.16.MT88.4 R4, [R9+0x11800] ;  /* 0x011800000904783b */ /* 0x000e620000004200 */
[----:B------:R-:W-:-:S04]  /*19930*/  FADD.FTZ R208, R209, R208 ;  /* 0x000000d0d1d07221 */ /* 0x000fc80000010000 */
[----:B------:R-:W-:Y:S02]  /*19940*/  FADD.FTZ R67, R67, R208 ;  /* 0x000000d043437221 */ /* 0x000fe40000010000 */
[----:B------:R-:W-:Y:S02]  /*19950*/  HMMA.16816.F32.BF16 R152, R132, R148, R40 ;  /* 0x000000948498723c */ /* 0x000fe40000041828 */
        /* <DEDUP_REMOVED lines=11> */
[----:B-1----:R-:W-:Y:S02]  /*19a10*/  HMMA.16816.F32.BF16 R136, R132, R4, R20 ;  /* 0x000000048488723c */ /* 0x002fe40000041814 */
[----:B------:R-:W-:-:S04]  /*19a20*/  FADD.FTZ R85, R86, R85 ;  /* 0x0000005556557221 */ /* 0x000fc80000010000 */
[----:B------:R-:W-:Y:S02]  /*19a30*/  FADD.FTZ R85, R68, R85 ;  /* 0x0000005544557221 */ /* 0x000fe40000010000 */
[----:B------:R-:W-:Y:S02]  /*19a40*/  HMMA.16816.F32.BF16 R132, R132, R6, R16 ;  /* 0x000000068484723c */ /* 0x000fe40000041810 */
[----:B------:R-:W-:-:S04]  /*19a50*/  FADD.FTZ R85, R69, R85 ;  /* 0x0000005545557221 */ /* 0x000fc80000010000 */
[----:B------:R-:W-:Y:S01]  /*19a60*/  FADD.FTZ R249, R249, R85 ;  /* 0x00000055f9f97221 */ /* 0x000fe20000010000 */
[----:B------:R-:W-:-:S13]  /*19a70*/  @!P0 BRA `(.L_x_2676) ;  /* 0x0000008000d08947 */ /* 0x000fda0003800000 */
[----:B------:R-:W-:Y:S01]  /*19a80*/  ISETP.NE.U32.AND P1, PT, R242, RZ, PT ;  /* 0x000000fff200720c */ /* 0x000fe20003f25070 */
[----:B------:R-:W-:-:S04]  /*19a90*/  DEPBAR.LE SB0, 0x0 ;  /* 0x000080000000791a */ /* 0x000fc80000000000 */
[----:B------:R-:W-:Y:S01]  /*19aa0*/  ISETP.NE.AND.EX P1, PT, R243, RZ, PT, P1 ;  /* 0x000000fff300720c */ /* 0x000fe20003f25310 */
[----:B------:R-:W-:Y:S05]  /*19ab0*/  WARPSYNC.ALL ;  /* 0x0000000000007948 */ /* 0x000fea0003800000 */
[----:B------:R-:W-:Y:S01]  /*19ac0*/  BSSY.RECONVERGENT B0, `(.L_x_2677) ;  /* 0x000004c000007945 */ /* 0x000fe20003800200 */
[----:B------:R-:W-:Y:S01]  /*19ad0*/  VIADD R6, R44, 0xfffffffe ;  /* 0xfffffffe2c067836 */ /* 0x000fe20000000000 */
[----:B------:R-:W-:Y:S06]  /*19ae0*/  BAR.SYNC.DEFER_BLOCKING 0x0 ;  /* 0x0000000000007b1d */ /* 0x000fec0000010000 */
[----:B------:R-:W-:Y:S05]  /*19af0*/  @!P1 BRA `(.L_x_2678) ;  /* 0x0000000400009947 */ /* 0x000fea0003800000 */
[----:B------:R-:W2:Y:S01]  /*19b00*/  LD.E R5, desc[UR6][R164.64+0x170] ;  /* 0x00017006a4057980 */ /* 0x000ea2000c101900 */
[----:B------:R-:W-:Y:S01]  /*19b10*/  IMAD.SHL.U32 R6, R6, 0x100, RZ ;  /* 0x0000010006067824 */ /* 0x000fe200078e00ff */
[----:B------:R-:W-:-:S04]  /*19b20*/  IADD3 R33, PT, PT, R33, -0x100, RZ ;  /* 0xffffff0021217810 */ /* 0x000fc80007ffe0ff */
[----:B------:R-:W-:Y:S02]  /*19b30*/  IABS R7, R6 ;  /* 0x0000000600077213 */ /* 0x000fe40000000000 */
[----:B------:R-:W-:Y:S02]  /*19b40*/  IABS R12, R33 ;  /* 0x00000021000c7213 */ /* 0x000fe40000000000 */
[-C--:B--2---:R-:W-:Y:S02]  /*19b50*/  IABS R4, R5.reuse ;  /* 0x0000000500047213 */ /* 0x084fe40000000000 */
[-C--:B------:R-:W-:Y:S02]  /*19b60*/  IABS R9, R5.reuse ;  /* 0x0000000500097213 */ /* 0x080fe40000000000 */
[----:B------:R-:W1:Y:S01]  /*19b70*/  I2F.RP R16, R4 ;  /* 0x0000000400107306 */ /* 0x000e620000209400 */
[----:B------:R-:W-:Y:S02]  /*19b80*/  LOP3.LUT R33, R33, R5, RZ, 0x3c, !PT ;  /* 0x0000000521217212 */ /* 0x000fe400078e3cff */
[----:B------:R-:W-:-:S02]  /*19b90*/  IADD3 R9, PT, PT, RZ, -R9, RZ ;  /* 0x80000009ff097210 */ /* 0x000fc40007ffe0ff */
[----:B------:R-:W-:Y:S02]  /*19ba0*/  LOP3.LUT R6, R6, R5, RZ, 0x3c, !PT ;  /* 0x0000000506067212 */ /* 0x000fe400078e3cff */
        /* <DEDUP_REMOVED lines=9> */
[----:B------:R-:W-:Y:S02]  /*19c40*/  IMAD R7, R13, R9, R7 ;  /* 0x000000090d077224 */ /* 0x000fe400078e0207 */
[----:B------:R-:W-:-:S03]  /*19c50*/  IMAD.HI.U32 R14, R14, R12, RZ ;  /* 0x0000000c0e0e7227 */ /* 0x000fc600078e00ff */
[----:B------:R-:W-:Y:S01]  /*19c60*/  ISETP.GT.U32.AND P3, PT, R4, R7, PT ;  /* 0x000000070400720c */ /* 0x000fe20003f64070 */
[----:B------:R-:W-:-:S05]  /*19c70*/  IMAD R9, R14, R9, R12 ;  /* 0x000000090e097224 */ /* 0x000fca00078e020c */
[----:B------:R-:W-:-:S07]  /*19c80*/  ISETP.GT.U32.AND P0, PT, R4, R9, PT ;  /* 0x000000090400720c */ /* 0x000fce0003f04070 */
[----:B------:R-:W-:Y:S01]  /*19c90*/  @!P3 IMAD.IADD R7, R7, 0x1, -R4 ;  /* 0x000000010707b824 */ /* 0x000fe200078e0a04 */
[----:B------:R-:W-:Y:S02]  /*19ca0*/  @!P3 IADD3 R13, PT, PT, R13, 0x1, RZ ;  /* 0x000000010d0db810 */ /* 0x000fe40007ffe0ff */
[----:B------:R-:W-:Y:S02]  /*19cb0*/  ISETP.NE.AND P3, PT, R5, RZ, PT ;  /* 0x000000ff0500720c */ /* 0x000fe40003f65270 */
[-C--:B------:R-:W-:Y:S01]  /*19cc0*/  ISETP.GE.U32.AND P5, PT, R7, R4.reuse, PT ;  /* 0x000000040700720c */ /* 0x080fe20003fa6070 */
[----:B------:R-:W-:Y:S01]  /*19cd0*/  @!P0 VIADD R14, R14, 0x1 ;  /* 0x000000010e0e8836 */ /* 0x000fe20000000000 */
[-C--:B------:R-:W-:Y:S02]  /*19ce0*/  @!P0 IADD3 R9, PT, PT, R9, -R4.reuse, RZ ;  /* 0x8000000409098210 */ /* 0x080fe40007ffe0ff */
[----:B------:R-:W-:Y:S02]  /*19cf0*/  ISETP.GE.AND P0, PT, R6, RZ, PT ;  /* 0x000000ff0600720c */ /* 0x000fe40003f06270 */
[----:B------:R-:W-:-:S02]  /*19d00*/  ISETP.GE.U32.AND P6, PT, R9, R4, PT ;  /* 0x000000040900720c */ /* 0x000fc40003fc6070 */
[----:B------:R-:W-:-:S05]  /*19d10*/  LOP3.LUT R7, RZ, R5, RZ, 0x33, !PT ;  /* 0x00000005ff077212 */ /* 0x000fca00078e33ff */
[----:B------:R-:W-:-:S04]  /*19d20*/  @P5 VIADD R13, R13, 0x1 ;  /* 0x000000010d0d5836 */ /* 0x000fc80000000000 */
[----:B------:R-:W-:Y:S02]  /*19d30*/  IMAD.MOV.U32 R9, RZ, RZ, R13 ;  /* 0x000000ffff097224 */ /* 0x000fe400078e000d */
[----:B------:R-:W-:Y:S01]  /*19d40*/  @P6 IADD3 R14, PT, PT, R14, 0x1, RZ ;  /* 0x000000010e0e6810 */ /* 0x000fe20007ffe0ff */
[----:B------:R-:W2:Y:S02]  /*19d50*/  LD.E.64 R12, desc[UR6][R164.64+0x40] ;  /* 0x00004006a40c7980 */ /* 0x000ea4000c101b00 */
[----:B------:R-:W-:Y:S02]  /*19d60*/  @!P0 IADD3 R9, PT, PT, -R9, RZ, RZ ;  /* 0x000000ff09098210 */ /* 0x000fe40007ffe1ff */
[----:B------:R-:W-:Y:S02]  /*19d70*/  @!P4 IMAD.MOV R14, RZ, RZ, -R14 ;  /* 0x000000ffff0ec224 */ /* 0x000fe400078e0a0e */
[----:B------:R-:W-:-:S03]  /*19d80*/  SEL R9, R7, R9, !P3 ;  /* 0x0000000907097207 */ /* 0x000fc60005800000 */
[----:B------:R-:W-:Y:S02]  /*19d90*/  SEL R7, R7, R14, !P3 ;  /* 0x0000000e07077207 */ /* 0x000fe40005800000 */
[----:B------:R-:W-:-:S04]  /*19da0*/  IMAD.WIDE R16, R9, 0x4, R240 ;  /* 0x0000000409107825 */ /* 0x000fc800078e02f0 */
[C---:B------:R-:W-:Y:S01]  /*19db0*/  IMAD.WIDE R14, R7.reuse, 0x4, R240 ;  /* 0x00000004070e7825 */ /* 0x040fe200078e02f0 */
[----:B------:R1:W3:Y:S04]  /*19dc0*/  LD.E R6, desc[UR6][R16.64] ;  /* 0x0000000610067980 */ /* 0x0002e8000c101900 */
[----:B------:R-:W3:Y:S04]  /*19dd0*/  LD.E R4, desc[UR6][R14.64] ;  /* 0x000000060e047980 */ /* 0x000ee8000c101900 */
[----:B------:R-:W4:Y:S01]  /*19de0*/  LD.E.64 R14, desc[UR6][R164.64+0x28] ;  /* 0x00002806a40e7980 */ /* 0x000f22000c101b00 */
[----:B------:R-:W-:-:S05]  /*19df0*/  IADD3 R9, PT, PT, R7, -R9, RZ ;  /* 0x8000000907097210 */ /* 0x000fca0007ffe0ff */
[----:B------:R-:W-:-:S05]  /*19e00*/  IMAD R9, R5, R9, -0x100 ;  /* 0xffffff0005097424 */ /* 0x000fca00078e0209 */
[----:B------:R-:W-:Y:S01]  /*19e10*/  SHF.R.S32.HI R7, RZ, 0x1f, R9 ;  /* 0x0000001fff077819 */ /* 0x000fe20000011409 */
[-C--:B--2---:R-:W-:Y:S02]  /*19e20*/  IMAD R5, R13, R9.reuse, RZ ;  /* 0x000000090d057224 */ /* 0x084fe400078e02ff */
[----:B-1----:R-:W-:-:S04]  /*19e30*/  IMAD.WIDE.U32 R16, R12, R9, RZ ;  /* 0x000000090c107225 */ /* 0x002fc800078e00ff */
        /* <DEDUP_REMOVED lines=10> */
[----:B------:R-:W-:Y:S01]  /*19ee0*/  LEA.HI.X R230, R12, R230, R5, 0x1, P0 ;  /* 0x000000e60ce67211 */ /* 0x000fe200000f0c05 */
[----:B------:R-:W-:Y:S05]  /*19ef0*/  BRA `(.L_x_2679) ;  /* 0x0000000000207947 */ /* 0x000fea0003800000 */
.L_x_2678:
        /* <DEDUP_REMOVED lines=8> */
.L_x_2679:
[----:B------:R-:W-:Y:S05]  /*19f80*/  BSYNC.RECONVERGENT B0 ;  /* 0x0000000000007941 */ /* 0x000fea0003800200 */
.L_x_2677:
[C---:B------:R-:W-:Y:S01]  /*19f90*/  IMAD.SHL.U32 R4, R226.reuse, 0x20, RZ ;  /* 0x00000020e2047824 */ /* 0x040fe200078e00ff */
[----:B------:R-:W-:Y:S01]  /*19fa0*/  SHF.L.U64.HI R5, R226, 0x5, R227 ;  /* 0x00000005e2057819 */ /* 0x000fe200000102e3 */
[----:B------:R-:W-:Y:S03]  /*19fb0*/  BSSY.RECONVERGENT B1, `(.L_x_2680) ;  /* 0x0000234000017945 */ /* 0x000fe60003800200 */
        /* <DEDUP_REMOVED lines=34> */
[----:B-1----:R-:W-:-:S03]  /*1a1e0*/  IADD3 R10, P3, PT, R16, R4, RZ ;  /* 0x00000004100a7210 */ /* 0x002fc60007f7e0ff */
[----:B------:R-:W-:Y:S01]  /*1a1f0*/  @P0 STS.128 [R45+0xb800], RZ ;  /* 0x00b800ff2d000388 */ /* 0x000fe20000000c00 */
[----:B------:R-:W-:-:S03]  /*1a200*/  IADD3.X R11, PT, PT, R17, R5, RZ, P3, !PT ;  /* 0x00000005110b7210 */ /* 0x000fc60001ffe4ff */
[----:B------:R-:W-:Y:S01]  /*1a210*/  @!PT LDS RZ, [RZ] ;  /* 0x00000000fffff984 */ /* 0x000fe20000000800 */
[----:B------:R-:W-:Y:S01]  /*1a220*/  @!PT LDS RZ, [RZ] ;  /* 0x00000000fffff984 */ /* 0x000fe20000000800 */
[----:B------:R-:W-:Y:S01]  /*1a230*/  @!PT LDS RZ, [RZ] ;  /* 0x00000000fffff984 */ /* 0x000fe20000000800 */
[----:B------:R1:W-:Y:S01]  /*1a240*/  @!P0 LDGSTS.E.BYPASS.LTC128B.128 [R45+0xc000], desc[UR6][R20.64] ;  /* 0x0c000000142d8fae */ /* 0x0003e2000b981a06 */
[----:B--2---:R-:W-:-:S03]  /*1a250*/  IADD3 R14, P3, PT, R10, R4, RZ ;  /* 0x000000040a0e7210 */ /* 0x004fc60007f7e0ff */
[----:B------:R-:W-:Y:S02]  /*1a260*/  @P0 STS.128 [R45+0xc000], RZ ;  /* 0x00c000ff2d000388 */ /* 0x000fe40000000c00 */
[----:B------:R-:W-:Y:S02]  /*1a270*/  IMAD.X R15, R11, 0x1, R5, P3 ;  /* 0x000000010b0f7824 */ /* 0x000fe400018e0605 */
[----:B------:R-:W-:Y:S01]  /*1a280*/  @!PT LDS RZ, [RZ] ;  /* 0x00000000fffff984 */ /* 0x000fe20000000800 */
[----:B------:R-:W-:Y:S01]  /*1a290*/  @!PT LDS RZ, [RZ] ;  /* 0x00000000fffff984 */ /* 0x000fe20000000800 */
[----:B------:R-:W-:Y:S01]  /*1a2a0*/  @!PT LDS RZ, [RZ] ;  /* 0x00000000fffff984 */ /* 0x000fe20000000800 */
[----:B------:R2:W-:Y:S01]  /*1a2b0*/  @!P0 LDGSTS.E.BYPASS.LTC128B.128 [R45+0xc800], desc[UR6][R18.64] ;  /* 0x0c800000122d8fae */ /* 0x0005e2000b981a06 */
[----:B---3--:R-:W-:-:S03]  /*1a2c0*/  IADD3 R12, P3, PT, R14, R4, RZ ;  /* 0x000000040e0c7210 */ /* 0x008fc60007f7e0ff */
[----:B------:R-:W-:Y:S02]  /*1a2d0*/  @P0 STS.128 [R45+0xc800], RZ ;  /* 0x00c800ff2d000388 */ /* 0x000fe40000000c00 */
[----:B------:R-:W-:Y:S02]  /*1a2e0*/  IMAD.X R13, R15, 0x1, R5, P3 ;  /* 0x000000010f0d7824 */ /* 0x000fe400018e0605 */
[----:B------:R-:W-:Y:S01]  /*1a2f0*/  @!PT LDS RZ, [RZ] ;  /* 0x00000000fffff984 */ /* 0x000fe20000000800 */
[----:B------:R-:W-:Y:S01]  /*1a300*/  @!PT LDS RZ, [RZ] ;  /* 0x00000000fffff984 */ /* 0x000fe20000000800 */
[----:B------:R-:W-:Y:S01]  /*1a310*/  @!PT LDS RZ, [RZ] ;  /* 0x00000000fffff984 */ /* 0x000fe20000000800 */
[----:B------:R3:W-:Y:S01]  /*1a320*/  @!P0 LDGSTS.E.BYPASS.LTC128B.128 [R45+0xd000], desc[UR6][R16.64] ;  /* 0x0d000000102d8fae */ /* 0x0007e2000b981a06 */
[----:B----4-:R-:W-:-:S03]  /*1a330*/  IADD3 R6, P3, PT, R12, R4, RZ ;  /* 0x000000040c067210 */ /* 0x010fc60007f7e0ff */
[----:B------:R-:W-:Y:S02]  /*1a340*/  @P0 STS.128 [R45+0xd000], RZ ;  /* 0x00d000ff2d000388 */ /* 0x000fe40000000c00 */
[----:B------:R-:W-:Y:S02]  /*1a350*/  IMAD.X R7, R13, 0x1, R5, P3 ;  /* 0x000000010d077824 */ /* 0x000fe400018e0605 */
[----:B------:R-:W-:Y:S01]  /*1a360*/  @!PT LDS RZ, [RZ] ;  /* 0x00000000fffff984 */ /* 0x000fe20000000800 */
[----:B------:R-:W-:Y:S01]  /*1a370*/  @!PT LDS RZ, [RZ] ;  /* 0x00000000fffff984 */ /* 0x000fe20000000800 */
[----:B------:R-:W-:Y:S01]  /*1a380*/  @!PT LDS RZ, [RZ] ;  /* 0x00000000fffff984 */ /* 0x000fe20000000800 */
[----:B------:R4:W-:Y:S01]  /*1a390*/  @!P0 LDGSTS.E.BYPASS.LTC128B.128 [R45+0xd800], desc[UR6][R10.64] ;  /* 0x0d8000000a2d8fae */ /* 0x0009e2000b981a06 */
[----:B-1----:R-:W-:-:S03]  /*1a3a0*/  IADD3 R20, P3, PT, R6, R4, RZ ;  /* 0x0000000406147210 */ /* 0x002fc60007f7e0ff */
[----:B------:R-:W-:Y:S02]  /*1a3b0*/  @P0 STS.128 [R45+0xd800], RZ ;  /* 0x00d800ff2d000388 */ /* 0x000fe40000000c00 */
[----:B------:R-:W-:Y:S02]  /*1a3c0*/  IMAD.X R21, R7, 0x1, R5, P3 ;  /* 0x0000000107157824 */ /* 0x000fe400018e0605 */
[----:B------:R-:W-:Y:S01]  /*1a3d0*/  @!PT LDS RZ, [RZ] ;  /* 0x00000000fffff984 */ /* 0x000fe20000000800 */
[----:B------:R-:W-:Y:S01]  /*1a3e0*/  @!PT LDS RZ, [RZ] ;  /* 0x00000000fffff984 */ /* 0x000fe20000000800 */
[----:B------:R-:W-:Y:S01]  /*1a3f0*/  @!PT LDS RZ, [RZ] ;  /* 0x00000000fffff984 */ /* 0x000fe20000000800 */
[----:B------:R-:W-:Y:S01]  /*1a400*/  @!P0 LDGSTS.E.BYPASS.LTC128B.128 [R45+0xe000], desc[UR6][R14.64] ;  /* 0x0e0000000e2d8fae */ /* 0x000fe2000b981a06 */
        /* <DEDUP_REMOVED lines=8> */
[----:B------:R-:W-:Y:S01]  /*1a490*/  @P0 STS.128 [R45+0xe800], RZ ;  /* 0x00e800ff2d000388 */ /* 0x000fe20000000c00 */
[----:B------:R-:W-:-:S03]  /*1a4a0*/  IADD3.X R17, PT, PT, R19, R5, RZ, P3, !PT ;  /* 0x0000000513117210 */ /* 0x000fc60001ffe4ff */
[----:B------:R-:W-:Y:S01]  /*1a4b0*/  @!PT LDS RZ, [RZ] ;  /* 0x00000000fffff984 */ /* 0x000fe20000000800 */
[----:B------:R-:W-:Y:S01]  /*1a4c0*/  @!PT LDS RZ, [RZ] ;  /* 0x00000000fffff984 */ /* 0x000fe20000000800 */
[----:B------:R-:W-:Y:S01]  /*1a4d0*/  @!PT LDS RZ, [RZ] ;  /* 0x00000000fffff984 */ /* 0x000fe20000000800 */
[----:B------:R-:W-:Y:S01]  /*1a4e0*/  @!P0 LDGSTS.E.BYPASS.LTC128B.128 [R45+0xf000], desc[UR6][R6.64] ;  /* 0x0f000000062d8fae */ /* 0x000fe2000b981a06 */
[----:B----4-:R-:W-:-:S03]  /*1a4f0*/  IADD3 R10, P4, PT, R16, R4, RZ ;  /* 0x00000004100a7210 */ /* 0x010fc60007f9e0ff */
[----:B------:R-:W-:Y:S01]  /*1a500*/  @P0 STS.128 [R45+0xf000], RZ ;  /* 0x00f000ff2d000388 */ /* 0x000fe20000000c00 */
[----:B------:R-:W-:Y:S01]  /*1a510*/  @!P0 IADD3 R4, P3, PT, R10, R4, RZ ;  /* 0x000000040a048210 */ /* 0x000fe20007f7e0ff */
[--C-:B------:R-:W-:Y:S02]  /*1a520*/  IMAD.X R11, R17, 0x1, R5.reuse, P4 ;  /* 0x00000001110b7824 */ /* 0x100fe400020e0605 */
[----:B------:R-:W-:Y:S01]  /*1a530*/  @!PT LDS RZ, [RZ] ;  /* 0x00000000fffff984 */ /* 0x000fe20000000800 */
[----:B------:R-:W-:Y:S01]  /*1a540*/  @!PT LDS RZ, [RZ] ;  /* 0x00000000fffff984 */ /* 0x000fe20000000800 */
[----:B------:R-:W-:Y:S01]  /*1a550*/  @!PT LDS RZ, [RZ] ;  /* 0x00000000fffff984 */ /* 0x000fe20000000800 */
[----:B------:R-:W-:Y:S02]  /*1a560*/  @!P0 LDGSTS.E.BYPASS.LTC128B.128 [R45+0xf800], desc[UR6][R20.64] ;  /* 0x0f800000142d8fae */ /* 0x000fe4000b981a06 */
[----:B------:R-:W-:Y:S02]  /*1a570*/  @!P0 IMAD.X R5, R11, 0x1, R5, P3 ;  /* 0x000000010b058824 */ /* 0x000fe400018e0605 */
        /* <DEDUP_REMOVED lines=20> */
[----:B------:R2:W-:Y:S04]  /*1a6c0*/  @P0 STS.128 [R45+0x11800], RZ ;  /* 0x011800ff2d000388 */ /* 0x0005e80000000c00 */
[----:B------:R-:W-:Y:S04]  /*1a6d0*/  LDSM.16.M88.4 R64, [R8] ;  /* 0x000000000840783b */ /* 0x000fe80000000200 */
[----:B------:R-:W3:Y:S04]  /*1a6e0*/  LDSM.16.M88.4 R56, [R197+0x2000] ;  /* 0x00200000c538783b */ /* 0x000ee80000000200 */
[----:B-1----:R-:W1:Y:S04]  /*1a6f0*/  LDSM.16.M88.4 R12, [R197+0x4800] ;  /* 0x00480000c50c783b */ /* 0x002e680000000200 */
[----:B------:R-:W4:Y:S04]  /*1a700*/  LDSM.16.M88.4 R48, [R197+0x2800] ;  /* 0x00280000c530783b */ /* 0x000f280000000200 */
[----:B------:R-:W5:Y:S01]  /*1a710*/  LDSM.16.M88.4 R36, [R197+0x3000] ;  /* 0x00300000c524783b */ /* 0x000f620000000200 */
[----:B--2---:R-:W-:-:S03]  /*1a720*/  VIADD R45, R44, 0xfffffffe ;  /* 0xfffffffe2c2d7836 */ /* 0x004fc60000000000 */
[----:B------:R-:W2:Y:S04]  /*1a730*/  LDSM.16.M88.4 R28, [R197+0x3800] ;  /* 0x00380000c51c783b */ /* 0x000ea80000000200 */
[----:B------:R-:W2:Y:S01]  /*1a740*/  LDSM.16.M88.4 R20, [R197+0x4000] ;  /* 0x00400000c514783b */ /* 0x000ea20000000200 */
[----:B------:R-:W-:-:S03]  /*1a750*/  ISETP.GT.AND P3, PT, R45, R223, PT ;  /* 0x000000df2d00720c */ /* 0x000fc60003f64270 */
[----:B------:R-:W2:Y:S04]  /*1a760*/  LDSM.16.M88.4 R4, [R197+0x5000] ;  /* 0x00500000c504783b */ /* 0x000ea80000000200 */
[----:B------:R-:W2:Y:S04]  /*1a770*/  LDSM.16.M88.4 R128, [R197+0x5800] ;  /* 0x00580000c580783b */ /* 0x000ea80000000200 */
[----:B------:R-:W2:Y:S04]  /*1a780*/  LDSM.16.M88.4 R120, [R197+0x6000] ;  /* 0x00600000c578783b */ /* 0x000ea80000000200 */
[----:B------:R-:W2:Y:S04]  /*1a790*/  LDSM.16.M88.4 R112, [R197+0x6800] ;  /* 0x00680000c570783b */ /* 0x000ea80000000200 */
[----:B------:R-:W2:Y:S01]  /*1a7a0*/  LDSM.16.M88.4 R104, [R197+0x7000] ;  /* 0x00700000c568783b */ /* 0x000ea20000000200 */
[C---:B---3--:R-:W-:Y:S03]  /*1a7b0*/  HMMA.16816.F32.BF16 R60, R64.reuse, R56, RZ ;  /* 0x00000038403c723c */ /* 0x048fe600000418ff */
[----:B------:R-:W3:Y:S04]  /*1a7c0*/  LDSM.16.M88.4 R96, [R197+0x7800] ;  /* 0x00780000c560783b */ /* 0x000ee80000000200 */
[----:B------:R-:W3:Y:S01]  /*1a7d0*/  LDSM.16.M88.4 R88, [R197+0x8000] ;  /* 0x00800000c558783b */ /* 0x000ee20000000200 */
[C---:B-1----:R-:W-:Y:S03]  /*1a7e0*/  HMMA.16816.F32.BF16 R16, R64.reuse, R12, RZ ;  /* 0x0000000c4010723c */ /* 0x042fe600000418ff */
[----:B------:R-:W1:Y:S04]  /*1a7f0*/  LDSM.16.M88.4 R80, [R197+0x8800] ;  /* 0x00880000c550783b */ /* 0x000e680000000200 */
[----:B------:R-:W1:Y:S01]  /*1a800*/  LDSM.16.M88.4 R72, [R197+0x9000] ;  /* 0x00900000c548783b */ /* 0x000e620000000200 */
[C---:B------:R-:W-:Y:S03]  /*1a810*/  HMMA.16816.F32.BF16 R56, R64.reuse, R58, RZ ;  /* 0x0000003a4038723c */ /* 0x040fe600000418ff */
[----:B------:R-:W1:Y:S04]  /*1a820*/  LDSM.16.M88.4 R204, [R197+0x9800] ;  /* 0x00980000c5cc783b */ /* 0x000e680000000200 */
[----:B------:R-:W-:Y:S01]  /*1a830*/  LDSM.16.M88.4 R196, [R196] ;  /* 0x00000000c4c4783b */ /* 0x000fe20000000200 */
[C---:B------:R-:W-:Y:S03]  /*1a840*/  HMMA.16816.F32.BF16 R12, R64.reuse, R14, RZ ;  /* 0x0000000e400c723c */ /* 0x040fe600000418ff */
[----:B------:R-:W1:Y:S04]  /*1a850*/  LDSM.16.M88.4 R180, [R212+0x2000] ;  /* 0x00200000d4b4783b */ /* 0x000e680000000200 */
[----:B------:R-:W1:Y:S01]  /*1a860*/  LDSM.16.M88.4 R176, [R212+0x4800] ;  /* 0x00480000d4b0783b */ /* 0x000e620000000200 */
[C---:B----4-:R-:W-:Y:S03]  /*1a870*/  HMMA.16816.F32.BF16 R52, R64.reuse, R48, RZ ;  /* 0x000000304034723c */ /* 0x050fe600000418ff */
[----:B------:R-:W4:Y:S04]  /*1a880*/  LDSM.16.M88.4 R200, [R212+0x2800] ;  /* 0x00280000d4c8783b */ /* 0x000f280000000200 */
[----:B------:R-:W4:Y:S01]  /*1a890*/  LDSM.16.M88.4 R192, [R212+0x3000] ;  /* 0x00300000d4c0783b */ /* 0x000f220000000200 */
[C---:B-----5:R-:W-:Y:S03]  /*1a8a0*/  HMMA.16816.F32.BF16 R40, R64.reuse, R36, RZ ;  /* 0x000000244028723c */ /* 0x060fe600000418ff */
[----:B------:R-:W5:Y:S04]  /*1a8b0*/  LDSM.16.M88.4 R188, [R212+0x3800] ;  /* 0x00380000d4bc783b */ /* 0x000f680000000200 */
[----:B------:R-:W5:Y:S01]  /*1a8c0*/  LDSM.16.M88.4 R184, [R212+0x4000] ;  /* 0x00400000d4b8783b */ /* 0x000f620000000200 */
[C---:B--2---:R-:W-:Y:S03]  /*1a8d0*/  HMMA.16816.F32.BF16 R32, R64.reuse, R28, RZ ;  /* 0x0000001c4020723c */ /* 0x044fe600000418ff */
[----:B------:R-:W-:Y:S04]  /*1a8e0*/  LDSM.16.M88.4 R208, [R212+0x9000] ;  /* 0x00900000d4d0783b */ /* 0x000fe80000000200 */
[----:B------:R-:W0:Y:S01]  /*1a8f0*/  LDGDEPBAR ;  /* 0x00000000000079af */ /* 0x000e220000000000 */
        /* <DEDUP_REMOVED lines=25> */
[----:B------:R-:W-:Y:S07]  /*1aa90*/  LDSM.16.M88.4 R204, [R212+0x5800] ;  /* 0x00580000d4cc783b */ /* 0x000fee0000000200 */
[C---:B------:R-:W-:Y:S08]  /*1aaa0*/  HMMA.16816.F32.BF16 R60, R196.reuse, R180, R60 ;  /* 0x000000b4c43c723c */ /* 0x040ff0000004183c */
[C---:B------:R-:W-:Y:S01]  /*1aab0*/  HMMA.16816.F32.BF16 R56, R196.reuse, R182, R56 ;  /* 0x000000b6c438723c */ /* 0x040fe20000041838 */
[----:B------:R-:W1:Y:S07]  /*1aac0*/  LDSM.16.M88.4 R180, [R212+0x5000] ;  /* 0x00500000d4b4783b */ /* 0x000e6e0000000200 */
[C---:B------:R-:W-:Y:S08]  /*1aad0*/  HMMA.16816.F32.BF16 R16, R196.reuse, R176, R16 ;  /* 0x000000b0c410723c */ /* 0x040ff00000041810 */
[C---:B------:R-:W-:Y:S01]  /*1aae0*/  HMMA.16816.F32.BF16 R12, R196.reuse, R178, R12 ;  /* 0x000000b2c40c723c */ /* 0x040fe2000004180c */
        /* <DEDUP_REMOVED lines=18> */
[----:B------:R-:W-:Y:S07]  /*1ac10*/  LDSM.16.M88.4 R204, [R213] ;  /* 0x00000000d5cc783b */ /* 0x000fee0000000200 */
[C---:B--2---:R-:W-:Y:S08]  /*1ac20*/  HMMA.16816.F32.BF16 R92, R196.reuse, R176, R92 ;  /* 0x000000b0c45c723c */ /* 0x044ff0000004185c */
[C---:B------:R-:W-:Y:S01]  /*1ac30*/  HMMA.16816.F32.BF16 R88, R196.reuse, R178, R88 ;  /* 0x000000b2c458723c */ /* 0x040fe20000041858 */
[----:B------:R-:W2:Y:S07]  /*1ac40*/  LDSM.16.M88.4 R176, [R216+0x3000] ;  /* 0x00300000d8b0783b */ /* 0x000eae0000000200 */
[C---:B---3--:R-:W-:Y:S08]  /*1ac50*/  HMMA.16816.F32.BF16 R124, R196.reuse, R200, R124 ;  /* 0x000000c8c47c723c */ /* 0x048ff0000004187c */
[C---:B------:R-:W-:Y:S01]  /*1ac60*/  HMMA.16816.F32.BF16 R120, R196.reuse, R202, R120 ;  /* 0x000000cac478723c */ /* 0x040fe20000041878 */
[----:B------:R-:W3:Y:S04]  /*1ac70*/  LDSM.16.M88.4 R200, [R212+0x9800] ;  /* 0x00980000d4c8783b */ /* 0x000ee80000000200 */
[----:B------:R-:W-:Y:S03]  /*1ac80*/  LDSM.16.M88.4 R212, [R216+0x4800] ;  /* 0x00480000d8d4783b */ /* 0x000fe60000000200 */
        /* <DEDUP_REMOVED lines=10> */
[----:B------:R-:W-:Y:S01]  /*1ad30*/  HMMA.16816.F32.BF16 R80, R196, R182, R80 ;  /* 0x000000b6c450723c */ /* 0x000fe20000041850 */
[----:B------:R-:W1:Y:S07]  /*1ad40*/  LDSM.16.M88.4 R180, [R216+0x4000] ;  /* 0x00400000d8b4783b */ /* 0x000e6e0000000200 */
[C---:B--2---:R-:W-:Y:S08]  /*1ad50*/  HMMA.16816.F32.BF16 R40, R204.reuse, R176, R40 ;  /* 0x000000b0cc28723c */ /* 0x044ff00000041828 */
[----:B------:R-:W-:Y:S01]  /*1ad60*/  HMMA.16816.F32.BF16 R36, R204, R178, R36 ;  /* 0x000000b2cc24723c */ /* 0x000fe20000041824 */
[----:B------:R-:W2:Y:S07]  /*1ad70*/  LDSM.16.M88.4 R176, [R216+0x5000] ;  /* 0x00500000d8b0783b */ /* 0x000eae0000000200 */
[C---:B------:R-:W-:Y:S08]  /*1ad80*/  HMMA.16816.F32.BF16 R76, R196.reuse, R208, R76 ;  /* 0x000000d0c44c723c */ /* 0x040ff0000004184c */
[C---:B------:R-:W-:Y:S01]  /*1ad90*/  HMMA.16816.F32.BF16 R72, R196.reuse, R210, R72 ;  /* 0x000000d2c448723c */ /* 0x040fe20000041848 */
[----:B------:R-:W2:Y:S07]  /*1ada0*/  LDSM.16.M88.4 R208, [R216+0x5800] ;  /* 0x00580000d8d0783b */ /* 0x000eae0000000200 */
[C---:B---3--:R-:W-:Y:S08]  /*1adb0*/  HMMA.16816.F32.BF16 R68, R196.reuse, R200, R68 ;  /* 0x000000c8c444723c */ /* 0x048ff00000041844 */
[----:B------:R-:W-:Y:S01]  /*1adc0*/  HMMA.16816.F32.BF16 R64, R196, R202, R64 ;  /* 0x000000cac440723c */ /* 0x000fe20000041840 */
[----:B------:R-:W3:Y:S04]  /*1add0*/  LDSM.16.M88.4 R200, [R216+0x6000] ;  /* 0x00600000d8c8783b */ /* 0x000ee80000000200 */
[----:B------:R-:W3:Y:S03]  /*1ade0*/  LDSM.16.M88.4 R196, [R216+0x6800] ;  /* 0x00680000d8c4783b */ /* 0x000ee60000000200 */
        /* <DEDUP_REMOVED lines=17> */
[----:B------:R-:W-:Y:S07]  /*1af00*/  LDSM.16.M88.4 R212, [R217] ;  /* 0x00000000d9d4783b */ /* 0x000fee0000000200 */
        /* <DEDUP_REMOVED lines=25> */
[----:B------:R-:W-:Y:S01]  /*1b0a0*/  HMMA.16816.F32.BF16 R64, R204, R210, R64 ;  /* 0x000000d2cc40723c */ /* 0x000fe20000041840 */
[----:B------:R-:W2:Y:S04]  /*1b0b0*/  LDSM.16.M88.4 R208, [R166+0x5800] ;  /* 0x00580000a6d0783b */ /* 0x000ea80000000200 */
[----:B------:R-:W2:Y:S03]  /*1b0c0*/  LDSM.16.M88.4 R204, [R166+0x6000] ;  /* 0x00600000a6cc783b */ /* 0x000ea60000000200 */
        /* <DEDUP_REMOVED lines=19> */
[----:B------:R-:W-:Y:S01]  /*1b200*/  HMMA.16816.F32.BF16 R4, R212, R178, R4 ;  /* 0x000000b2d404723c */ /* 0x000fe20000041804 */
[----:B------:R-:W2:Y:S01]  /*1b210*/  LDSM.16.M88.4 R176, [R166+0x9800] ;  /* 0x00980000a6b0783b */ /* 0x000ea20000000200 */
[----:B------:R-:W-:-:S06]  /*1b220*/  DEPBAR.LE SB0, 0x0 ;  /* 0x000080000000791a */ /* 0x000fcc0000000000 */
        /* <DEDUP_REMOVED lines=13> */
[C---:B------:R-:W-:Y:S08]  /*1b300*/  HMMA.16816.F32.BF16 R80, R212.reuse, R186, R80 ;  /* 0x000000bad450723c */ /* 0x040ff00000041850 */
[C---:B-1----:R-:W-:Y:S08]  /*1b310*/  HMMA.16816.F32.BF16 R76, R212.reuse, R180, R76 ;  /* 0x000000b4d44c723c */ /* 0x042ff0000004184c */
[C---:B------:R-:W-:Y:S08]  /*1b320*/  HMMA.16816.F32.BF16 R72, R212.reuse, R182, R72 ;  /* 0x000000b6d448723c */ /* 0x040ff00000041848 */
[C---:B--2---:R-:W-:Y:S08]  /*1b330*/  HMMA.16816.F32.BF16 R68, R212.reuse, R176, R68 ;  /* 0x000000b0d444723c */ /* 0x044ff00000041844 */
[----:B------:R-:W-:Y:S01]  /*1b340*/  HMMA.16816.F32.BF16 R64, R212, R178, R64 ;  /* 0x000000b2d440723c */ /* 0x000fe20000041840 */
[----:B------:R-:W-:Y:S06]  /*1b350*/  BAR.SYNC.DEFER_BLOCKING 0x0 ;  /* 0x0000000000007b1d */ /* 0x000fec0000010000 */
[----:B------:R-:W-:-:S13]  /*1b360*/  @!P3 BRA `(.L_x_2681) ;  /* 0x0000000c00e0b947 */ /* 0x000fda0003800000 */
[----:B------:R-:W1:Y:S01]  /*1b370*/  LDC.64 R182, c[0x0][0x358] ;  /* 0x0000d600ffb67b82 */ /* 0x000e620000000a00 */
[----:B------:R-:W-:Y:S04]  /*1b380*/  BSSY.RECONVERGENT B0, `(.L_x_2682) ;  /* 0x0000055000007945 */ /* 0x000fe80003800200 */
[----:B------:R-:W-:Y:S05]  /*1b390*/  @!P1 BRA `(.L_x_2683) ;  /* 0x0000000400249947 */ /* 0x000fea0003800000 */
[----:B-1----:R-:W-:Y:S02]  /*1b3a0*/  R2UR UR4, R182 ;  /* 0x00000000b60472ca */ /* 0x002fe400000e0000 */
[----:B------:R-:W-:-:S13]  /*1b3b0*/  R2UR UR5, R183 ;  /* 0x00000000b70572ca */ /* 0x000fda00000e0000 */
[----:B------:R-:W2:Y:S01]  /*1b3c0*/  LD.E R180, desc[UR4][R164.64+0x170] ;  /* 0x00017004a4b47980 */ /* 0x000ea2000c101900 */
[----:B------:R-:W-:Y:S01]  /*1b3d0*/  IMAD.SHL.U32 R178, R44, 0x100, RZ ;  /* 0x000001002cb27824 */ /* 0x000fe200078e00ff */
[----:B------:R-:W-:Y:S02]  /*1b3e0*/  R2UR UR12, R182 ;  /* 0x00000000b60c72ca */ /* 0x000fe400000e0000 */
[----:B------:R-:W-:Y:S01]  /*1b3f0*/  R2UR UR13, R183 ;  /* 0x00000000b70d72ca */ /* 0x000fe200000e0000 */
[C---:B------:R-:W-:Y:S01]  /*1b400*/  VIADD R166, R178.reuse, 0xfffffe00 ;  /* 0xfffffe00b2a67836 */ /* 0x040fe20000000000 */
[----:B------:R-:W-:Y:S02]  /*1b410*/  IADD3 R178, PT, PT, R178, -0x300, RZ ;  /* 0xfffffd00b2b27810 */ /* 0x000fe40007ffe0ff */
[----:B------:R-:W-:Y:S02]  /*1b420*/  R2UR UR10, R182 ;  /* 0x00000000b60a72ca */ /* 0x000fe400000e0000 */
[----:B------:R-:W-:-:S02]  /*1b430*/  IABS R170, R178 ;  /* 0x000000b200aa7213 */ /* 0x000fc40000000000 */
[----:B------:R-:W-:Y:S02]  /*1b440*/  IABS R46, R166 ;  /* 0x000000a6002e7213 */ /* 0x000fe40000000000 */
[C---:B------:R-:W-:Y:S02]  /*1b450*/  R2UR UR11, R183.reuse ;  /* 0x00000000b70b72ca */ /* 0x040fe400000e0000 */
[----:B------:R-:W-:Y:S02]  /*1b460*/  R2UR UR8, R182 ;  /* 0x00000000b60872ca */ /* 0x000fe400000e0000 */
[----:B------:R-:W-:Y:S02]  /*1b470*/  R2UR UR9, R183 ;  /* 0x00000000b70972ca */ /* 0x000fe400000e0000 */
[-C--:B--2---:R-:W-:Y:S02]  /*1b480*/  IABS R176, R180.reuse ;  /* 0x000000b400b07213 */ /* 0x084fe40000000000 */
[----:B------:R-:W-:-:S02]  /*1b490*/  IABS R171, R180 ;  /* 0x000000b400ab7213 */ /* 0x000fc40000000000 */
[----:B------:R-:W1:Y:S01]  /*1b4a0*/  I2F.RP R184, R176 ;  /* 0x000000b000b87306 */ /* 0x000e620000209400 */
[-C--:B------:R-:W-:Y:S02]  /*1b4b0*/  LOP3.LUT R178, R178, R180.reuse, RZ, 0x3c, !PT ;  /* 0x000000b4b2b27212 */ /* 0x080fe400078e3cff */
[----:B------:R-:W-:Y:S01]  /*1b4c0*/  IMAD.MOV R171, RZ, RZ, -R171 ;  /* 0x000000ffffab7224 */ /* 0x000fe200078e0aab */
[----:B------:R-:W-:-:S04]  /*1b4d0*/  LOP3.LUT R166, R166, R180, RZ, 0x3c, !PT ;  /* 0x000000b4a6a67212 */ /* 0x000fc800078e3cff */
        /* <DEDUP_REMOVED lines=14> */
[----:B------:R-:W-:Y:S02]  /*1b5c0*/  @!P3 IMAD.IADD R170, R170, 0x1, -R176 ;  /* 0x00000001aaaab824 */ /* 0x000fe400078e0ab0 */
[----:B------:R-:W-:Y:S01]  /*1b5d0*/  @!P3 VIADD R177, R177, 0x1 ;  /* 0x00000001b1b1b836 */ /* 0x000fe20000000000 */
        /* <DEDUP_REMOVED lines=10> */
[----:B------:R-:W2:Y:S01]  /*1b680*/  LD.E.64 R176, desc[UR4][R164.64+0x38] ;  /* 0x00003804a4b07980 */ /* 0x000ea2000c101b00 */
[----:B------:R-:W-:-:S03]  /*1b690*/  @!P1 IMAD.MOV R171, RZ, RZ, -R171 ;  /* 0x000000ffffab9224 */ /* 0x000fc600078e0aab */
[----:B------:R-:W-:Y:S02]  /*1b6a0*/  @!P4 IMAD.MOV R179, RZ, RZ, -R179 ;  /* 0x000000ffffb3c224 */ /* 0x000fe400078e0ab3 */
[----:B------:R-:W-:-:S03]  /*1b6b0*/  SEL R171, R170, R171, !P3 ;  /* 0x000000abaaab7207 */ /* 0x000fc60005800000 */
[----:B------:R-:W-:Y:S02]  /*1b6c0*/  SEL R170, R170, R179, !P3 ;  /* 0x000000b3aaaa7207 */ /* 0x000fe40005800000 */
        /* <DEDUP_REMOVED lines=10> */
[----:B------:R-:W-:Y:S01]  /*1b770*/  IMAD R170, R176, R171, R170 ;  /* 0x000000abb0aa7224 */ /* 0x000fe200078e02aa */
[----:B------:R-:W-:-:S03]  /*1b780*/  MOV R176, R180 ;  /* 0x000000b400b07202 */ /* 0x000fc60000000f00 */
[----:B------:R-:W-:Y:S02]  /*1b790*/  IMAD.IADD R177, R181, 0x1, R170 ;  /* 0x00000001b5b17824 */ /* 0x000fe400078e02aa */
[----:B---3--:R-:W-:-:S05]  /*1b7a0*/  IMAD.IADD R46, R166, 0x1, -R46 ;  /* 0x00000001a62e7824 */ /* 0x008fca00078e0a2e */
[----:B------:R-:W-:Y:S01]  /*1b7b0*/  SHF.R.S32.HI R170, RZ, 0x1f, R46 ;  /* 0x0000001fffaa7819 */ /* 0x000fe2000001142e */
[----:B----4-:R-:W-:Y:S02]  /*1b7c0*/  IMAD R166, R179, R46, RZ ;  /* 0x0000002eb3a67224 */ /* 0x010fe400078e02ff */
[----:B------:R-:W-:-:S04]  /*1b7d0*/  IMAD.WIDE.U32 R176, R46, R178, R176 ;  /* 0x000000b22eb07225 */ /* 0x000fc800078e00b0 */
[----:B------:R-:W-:Y:S01]  /*1b7e0*/  IMAD R166, R178, R170, R166 ;  /* 0x000000aab2a67224 */ /* 0x000fe200078e02a6 */
[----:B------:R-:W-:-:S03]  /*1b7f0*/  LEA R229, P1, R176, R229, 0x1 ;  /* 0x000000e5b0e57211 */ /* 0x000fc600078208ff */
[----:B------:R-:W-:-:S05]  /*1b800*/  IMAD.IADD R166, R177, 0x1, R166 ;  /* 0x00000001b1a67824 */ /* 0x000fca00078e02a6 */
[----:B------:R-:W-:Y:S01]  /*1b810*/  LEA.HI.X R228, R176, R228, R166, 0x1, P1 ;  /* 0x000000e4b0e47211 */ /* 0x000fe200008f0ca6 */
[----:B------:R-:W-:Y:S05]  /*1b820*/  BRA `(.L_x_2684) ;  /* 0x0000000000287947 */ /* 0x000fea0003800000 */
.L_x_2683:
[----:B-1----:R-:W-:Y:S02]  /*1b830*/  R2UR UR4, R182 ;  /* 0x00000000b60472ca */ /* 0x002fe400000e0000 */
[----:B------:R-:W-:-:S13]  /*1b840*/  R2UR UR5, R183 ;  /* 0x00000000b70572ca */ /* 0x000fda00000e0000 */
        /* <DEDUP_REMOVED lines=8> */
.L_x_2684:
[----:B------:R-:W-:Y:S05]  /*1b8d0*/  BSYNC.RECONVERGENT B0 ;  /* 0x0000000000007941 */ /* 0x000fea0003800200 */
.L_x_2682:
[----:B------:R-:W1:Y:S01]  /*1b8e0*/  S2R R170, SR_TID.X ;  /* 0x0000000000aa7919 */ /* 0x000e620000002100 */
[----:B------:R-:W2:Y:S01]  /*1b8f0*/  S2UR UR4, SR_CgaCtaId ;  /* 0x00000000000479c3 */ /* 0x000ea20000008800 */
[----:B------:R-:W-:Y:S01]  /*1b900*/  IMAD.SHL.U32 R171, R224, 0x20, RZ ;  /* 0x00000020e0ab7824 */ /* 0x000fe200078e00ff */
[----:B------:R-:W-:Y:S01]  /*1b910*/  UMOV UR5, 0x400 ;  /* 0x0000040000057882 */ /* 0x000fe20000000000 */
[----:B------:R-:W-:Y:S02]  /*1b920*/  @!P0 R2UR UR34, R182 ;  /* 0x00000000b62282ca */ /* 0x000fe400000e0000 */
[----:B------:R-:W-:Y:S02]  /*1b930*/  @!P0 R2UR UR35, R183 ;  /* 0x00000000b72382ca */ /* 0x000fe400000e0000 */
[----:B------:R-:W-:Y:S02]  /*1b940*/  SHF.L.U64.HI R176, R224, 0x5, R225 ;  /* 0x00000005e0b07819 */ /* 0x000fe400000102e1 */
[----:B------:R-:W-:-:S02]  /*1b950*/  @!P0 R2UR UR32, R182 ;  /* 0x00000000b62082ca */ /* 0x000fc400000e0000 */
[C---:B------:R-:W-:Y:S02]  /*1b960*/  @!P0 R2UR UR33, R183.reuse ;  /* 0x00000000b72182ca */ /* 0x040fe400000e0000 */
[C---:B------:R-:W-:Y:S02]  /*1b970*/  @!P0 R2UR UR30, R182.reuse ;  /* 0x00000000b61e82ca */ /* 0x040fe400000e0000 */
[C---:B------:R-:W-:Y:S02]  /*1b980*/  @!P0 R2UR UR31, R183.reuse ;  /* 0x00000000b71f82ca */ /* 0x040fe400000e0000 */
[C---:B------:R-:W-:Y:S02]  /*1b990*/  @!P0 R2UR UR28, R182.reuse ;  /* 0x00000000b61c82ca */ /* 0x040fe400000e0000 */
[----:B------:R-:W-:Y:S02]  /*1b9a0*/  @!P0 R2UR UR29, R183 ;  /* 0x00000000b71d82ca */ /* 0x000fe400000e0000 */
[----:B------:R-:W-:-:S02]  /*1b9b0*/  @!P0 R2UR UR26, R182 ;  /* 0x00000000b61a82ca */ /* 0x000fc400000e0000 */
[C---:B------:R-:W-:Y:S01]  /*1b9c0*/  @!P0 R2UR UR27, R183.reuse ;  /* 0x00000000b71b82ca */ /* 0x040fe200000e0000 */
[----:B--2---:R-:W-:Y:S01]  /*1b9d0*/  ULEA UR4, UR4, UR5, 0x18 ;  /* 0x0000000504047291 */ /* 0x004fe2000f8ec0ff */
[C---:B------:R-:W-:Y:S02]  /*1b9e0*/  @!P0 R2UR UR24, R182.reuse ;  /* 0x00000000b61882ca */ /* 0x040fe400000e0000 */
[C---:B------:R-:W-:Y:S02]  /*1b9f0*/  @!P0 R2UR UR25, R183.reuse ;  /* 0x00000000b71982ca */ /* 0x040fe400000e0000 */
[----:B------:R-:W-:Y:S01]  /*1ba00*/  @!P0 R2UR UR22, R182 ;  /* 0x00000000b61682ca */ /* 0x000fe200000e0000 */
[----:B-1----:R-:W-:Y:S01]  /*1ba10*/  IMAD.SHL.U32 R166, R170, 0x8, RZ ;  /* 0x00000008aaa67824 */ /* 0x002fe200078e00ff */
[----:B------:R-:W-:Y:S02]  /*1ba20*/  @!P0 R2UR UR23, R183 ;  /* 0x00000000b71782ca */ /* 0x000fe400000e0000 */
[----:B------:R-:W-:-:S02]  /*1ba30*/  @!P0 R2UR UR20, R182 ;  /* 0x00000000b61482ca */ /* 0x000fc400000e0000 */
[----:B------:R-:W-:Y:S02]  /*1ba40*/  LOP3.LUT R46, R166, 0x1c0, RZ, 0xc0, !PT ;  /* 0x000001c0a62e7812 */ /* 0x000fe400078ec0ff */
[C---:B------:R-:W-:Y:S02]  /*1ba50*/  @!P0 R2UR UR21, R183.reuse ;  /* 0x00000000b71582ca */ /* 0x040fe400000e0000 */
[----:B------:R-:W-:Y:S01]  /*1ba60*/  LOP3.LUT R46, R46, 0x38, R170, 0xf8, !PT ;  /* 0x000000382e2e7812 */ /* 0x000fe200078ef8aa */
[----:B------:R-:W-:Y:S01]  /*1ba70*/  IMAD.SHL.U32 R170, R224, 0x10, RZ ;  /* 0x00000010e0aa7824 */ /* 0x000fe200078e00ff */
[----:B------:R-:W-:Y:S02]  /*1ba80*/  @!P0 R2UR UR18, R182 ;  /* 0x00000000b61282ca */ /* 0x000fe400000e0000 */
[----:B------:R-:W-:Y:S02]  /*1ba90*/  LOP3.LUT R46, R46, 0x38, R166, 0x78, !PT ;  /* 0x000000382e2e7812 */ /* 0x000fe400078e78a6 */
[----:B------:R-:W-:-:S02]  /*1baa0*/  @!P0 R2UR UR19, R183 ;  /* 0x00000000b71382ca */ /* 0x000fc400000e0000 */
[----:B------:R-:W-:Y:S02]  /*1bab0*/  LOP3.LUT R46, R46, 0x1e00, R166, 0xf8, !PT ;  /* 0x00001e002e2e7812 */ /* 0x000fe400078ef8a6 */
[----:B------:R-:W-:Y:S02]  /*1bac0*/  SHF.L.U64.HI R166, R224, 0x4, R225 ;  /* 0x00000004e0a67819 */ /* 0x000fe400000102e1 */
[----:B------:R-:W-:Y:S02]  /*1bad0*/  @!P0 R2UR UR16, R182 ;  /* 0x00000000b61082ca */ /* 0x000fe400000e0000 */
[C---:B------:R-:W-:Y:S01]  /*1bae0*/  SHF.L.U64.HI R166, R170.reuse, 0x1, R166 ;  /* 0x00000001aaa67819 */ /* 0x040fe200000102a6 */
[----:B------:R-:W-:Y:S01]  /*1baf0*/  IMAD.SHL.U32 R170, R170, 0x2, RZ ;  /* 0x00000002aaaa7824 */ /* 0x000fe200078e00ff */
[----:B------:R-:W-:Y:S02]  /*1bb00*/  @!P0 R2UR UR17, R183 ;  /* 0x00000000b71182ca */ /* 0x000fe400000e0000 */
[----:B------:R-:W-:-:S02]  /*1bb10*/  @!P0 R2UR UR14, R182 ;  /* 0x00000000b60e82ca */ /* 0x000fc400000e0000 */
[-C--:B------:R-:W-:Y:S02]  /*1bb20*/  @!P0 IADD3 R178, P1, PT, R170, R229.reuse, RZ ;  /* 0x000000e5aab28210 */ /* 0x080fe40007f3e0ff */
[----:B------:R-:W-:Y:S02]  /*1bb30*/  IADD3 R180, P4, P3, R171, R229, R170 ;  /* 0x000000e5abb47210 */ /* 0x000fe40007b9e0aa */
[C---:B------:R-:W-:Y:S01]  /*1bb40*/  @!P0 R2UR UR15, R183.reuse ;  /* 0x00000000b70f82ca */ /* 0x040fe200000e0000 */
[----:B------:R-:W-:Y:S01]  /*1bb50*/  @!P0 IMAD.X R179, R166, 0x1, R228, P1 ;  /* 0x00000001a6b38824 */ /* 0x000fe200008e06e4 */
[C---:B------:R-:W-:Y:S02]  /*1bb60*/  @!P0 R2UR UR12, R182.reuse ;  /* 0x00000000b60c82ca */ /* 0x040fe400000e0000 */
[----:B------:R-:W-:Y:S02]  /*1bb70*/  @!P0 R2UR UR13, R183 ;  /* 0x00000000b70d82ca */ /* 0x000fe400000e0000 */
[----:B------:R-:W-:-:S02]  /*1bb80*/  @!P0 R2UR UR10, R182 ;  /* 0x00000000b60a82ca */ /* 0x000fc400000e0000 */
[C---:B------:R-:W-:Y:S02]  /*1bb90*/  @!P0 R2UR UR11, R183.reuse ;  /* 0x00000000b70b82ca */ /* 0x040fe400000e0000 */
[C---:B------:R-:W-:Y:S02]  /*1bba0*/  @!P0 R2UR UR8, R182.reuse ;  /* 0x00000000b60882ca */ /* 0x040fe400000e0000 */
[C---:B------:R-:W-:Y:S02]  /*1bbb0*/  @!P0 R2UR UR9, R183.reuse ;  /* 0x00000000b70982ca */ /* 0x040fe400000e0000 */
[C---:B------:R-:W-:Y:S02]  /*1bbc0*/  @!P0 R2UR UR38, R182.reuse ;  /* 0x00000000b62682ca */ /* 0x040fe400000e0000 */
[C---:B------:R-:W-:Y:S02]  /*1bbd0*/  @!P0 R2UR UR39, R183.reuse ;  /* 0x00000000b72782ca */ /* 0x040fe400000e0000 */
[----:B------:R-:W-:Y:S01]  /*1bbe0*/  @!P0 R2UR UR36, R182 ;  /* 0x00000000b62482ca */ /* 0x000fe200000e0000 */
[----:B------:R-:W-:Y:S01]  /*1bbf0*/  @!P0 IMAD.MOV.U32 R182, RZ, RZ, R229 ;  /* 0x000000ffffb68224 */ /* 0x000fe200078e00e5 */
[----:B------:R-:W-:Y:S01]  /*1bc00*/  @!P0 R2UR UR37, R183 ;  /* 0x00000000b72582ca */ /* 0x000fe200000e0000 */
[----:B------:R-:W-:Y:S01]  /*1bc10*/  @!P0 IMAD.MOV.U32 R183, RZ, RZ, R228 ;  /* 0x000000ffffb78224 */ /* 0x000fe200078e00e4 */
[----:B------:R-:W-:-:S02]  /*1bc20*/  LEA R46, R46, UR4, 0x1 ;  /* 0x000000042e2e7c11 */ /* 0x000fc4000f8e08ff */
[----:B------:R-:W-:Y:S02]  /*1bc30*/  IADD3.X R181, PT, PT, R176, R228, R166, P4, P3 ;  /* 0x000000e4b0b57210 */ /* 0x000fe400027e64a6 */
[-C--:B------:R-:W-:Y:S01]  /*1bc40*/  IADD3 R184, P1, PT, R180, R171.reuse, RZ ;  /* 0x000000abb4b87210 */ /* 0x080fe20007f3e0ff */
[----:B------:R-:W-:Y:S01]  /*1bc50*/  @!PT LDS RZ, [RZ] ;  /* 0x00000000fffff984 */ /* 0x000fe20000000800 */
[----:B------:R-:W-:Y:S01]  /*1bc60*/  @!PT LDS RZ, [RZ] ;  /* 0x00000000fffff984 */ /* 0x000fe20000000800 */
[----:B------:R-:W-:Y:S01]  /*1bc70*/  @!PT LDS RZ, [RZ] ;  /* 0x00000000fffff984 */ /* 0x000fe20000000800 */
[----:B------:R1:W-:Y:S04]  /*1bc80*/  @!P0 LDGSTS.E.BYPASS.LTC128B.128 [R46+0x2000], desc[UR34][R182.64] ;  /* 0x02000000b62e8fae */ /* 0x0003e8000b981a22 */
[----:B------:R-:W-:Y:S01]  /*1bc90*/  IMAD.X R185, R181, 0x1, R176, P1 ;  /* 0x00000001b5b97824 */ /* 0x000fe200008e06b0 */
        /* <DEDUP_REMOVED lines=16> */
[----:B------:R2:W-:Y:S02]  /*1bda0*/  @P0 STS.128 [R46+0x3800], RZ ;  /* 0x003800ff2e000388 */ /* 0x0005e40000000c00 */
[----:B------:R-:W-:Y:S01]  /*1bdb0*/  IMAD.X R183, R185, 0x1, R176, P1 ;  /* 0x00000001b9b77824 */ /* 0x000fe200008e06b0 */
[----:B---3--:R-:W-:-:S04]  /*1bdc0*/  IADD3 R178, P1, PT, R182, R171, RZ ;  /* 0x000000abb6b27210 */ /* 0x008fc80007f3e0ff */
[----:B------:R-:W-:Y:S01]  /*1bdd0*/  @!PT LDS RZ, [RZ] ;  /* 0x00000000fffff984 */ /* 0x000fe20000000800 */
[----:B------:R-:W-:Y:S01]  /*1bde0*/  @!PT LDS RZ, [RZ] ;  /* 0x00000000fffff984 */ /* 0x000fe20000000800 */
[----:B------:R-:W-:Y:S01]  /*1bdf0*/  @!PT LDS RZ, [RZ] ;  /* 0x00000000fffff984 */ /* 0x000fe20000000800 */
[----:B------:R1:W-:Y:S01]  /*1be00*/  @!P0 LDGSTS.E.BYPASS.LTC128B.128 [R46+0x4000], desc[UR26][R182.64] ;  /* 0x04000000b62e8fae */ /* 0x0003e2000b981a1a */
[----:B------:R-:W-:-:S03]  /*1be10*/  IMAD.X R179, R183, 0x1, R176, P1 ;  /* 0x00000001b7b37824 */ /* 0x000fc600008e06b0 */
[----:B------:R2:W-:Y:S01]  /*1be20*/  @P0 STS.128 [R46+0x4000], RZ ;  /* 0x004000ff2e000388 */ /* 0x0005e20000000c00 */
[----:B----4-:R-:W-:-:S03]  /*1be30*/  IADD3 R180, P1, PT, R178, R171, RZ ;  /* 0x000000abb2b47210 */ /* 0x010fc60007f3e0ff */
[----:B------:R-:W-:Y:S01]  /*1be40*/  @!PT LDS RZ, [RZ] ;  /* 0x00000000fffff984 */ /* 0x000fe20000000800 */
[----:B------:R-:W-:Y:S01]  /*1be50*/  @!PT LDS RZ, [RZ] ;  /* 0x00000000fffff984 */ /* 0x000fe20000000800 */
[----:B------:R-:W-:Y:S01]  /*1be60*/  @!PT LDS RZ, [RZ] ;  /* 0x00000000fffff984 */ /* 0x000fe20000000800 */
[----:B------:R3:W-:Y:S02]  /*1be70*/  @!P0 LDGSTS.E.BYPASS.LTC128B.128 [R46+0x4800], desc[UR24][R178.64] ;  /* 0x04800000b22e8fae */ /* 0x0007e4000b981a18 */
[----:B------:R-:W-:Y:S02]  /*1be80*/  IMAD.X R181, R179, 0x1, R176, P1 ;  /* 0x00000001b3b57824 */ /* 0x000fe400008e06b0 */
[----:B------:R2:W-:Y:S01]  /*1be90*/  @P0 STS.128 [R46+0x4800], RZ ;  /* 0x004800ff2e000388 */ /* 0x0005e20000000c00 */
[----:B-----5:R-:W-:-:S03]  /*1bea0*/  IADD3 R184, P1, PT, R180, R171, RZ ;  /* 0x000000abb4b87210 */ /* 0x020fc60007f3e0ff */
        /* <DEDUP_REMOVED lines=46> */
[-C--:B------:R-:W-:Y:S01]  /*1c190*/  IADD3 R170, P3, PT, R178, R171.reuse, RZ ;  /* 0x000000abb2aa7210 */ /* 0x080fe20007f7e0ff */
[--C-:B------:R-:W-:Y:S02]  /*1c1a0*/  IMAD.X R179, R183, 0x1, R176.reuse, P1 ;  /* 0x00000001b7b37824 */ /* 0x100fe400008e06b0 */
[----:B------:R2:W-:Y:S01]  /*1c1b0*/  @P0 STS.128 [R46+0x8000], RZ ;  /* 0x008000ff2e000388 */ /* 0x0005e20000000c00 */
[----:B----4-:R-:W-:Y:S01]  /*1c1c0*/  @!P0 IADD3 R180, P1, PT, R170, R171, RZ ;  /* 0x000000abaab48210 */ /* 0x010fe20007f3e0ff */
[--C-:B------:R-:W-:Y:S02]  /*1c1d0*/  IMAD.X R171, R179, 0x1, R176.reuse, P3 ;  /* 0x00000001b3ab7824 */ /* 0x100fe400018e06b0 */
[----:B------:R-:W-:Y:S01]  /*1c1e0*/  @!PT LDS RZ, [RZ] ;  /* 0x00000000fffff984 */ /* 0x000fe20000000800 */
[----:B------:R-:W-:Y:S01]  /*1c1f0*/  @!PT LDS RZ, [RZ] ;  /* 0x00000000fffff984 */ /* 0x000fe20000000800 */
[----:B------:R-:W-:Y:S01]  /*1c200*/  @!PT LDS RZ, [RZ] ;  /* 0x00000000fffff984 */ /* 0x000fe20000000800 */
[----:B------:R2:W-:Y:S02]  /*1c210*/  @!P0 LDGSTS.E.BYPASS.LTC128B.128 [R46+0x8800], desc[UR8][R178.64] ;  /* 0x08800000b22e8fae */ /* 0x0005e4000b981a08 */
[----:B------:R-:W-:-:S02]  /*1c220*/  @!P0 IMAD.X R181, R171, 0x1, R176, P1 ;  /* 0x00000001abb58824 */ /* 0x000fc400008e06b0 */
        /* <DEDUP_REMOVED lines=12> */
.L_x_2681:
[----:B------:R-:W-:Y:S05]  /*1c2f0*/  BSYNC.RECONVERGENT B1 ;  /* 0x0000000000017941 */ /* 0x000fea0003800200 */
.L_x_2680:
[--C-:B------:R-:W-:Y:S01]  /*1c300*/  IMAD R209, R44, 0x100, R168.reuse ;  /* 0x000001002cd17824 */ /* 0x100fe200078e02a8 */
[----:B------:R-:W-:Y:S01]  /*1c310*/  STL [R1+0x30], R237 ;  /* 0x000030ed01007387 */ /* 0x000fe20000100800 */
[----:B------:R-:W1:Y:S02]  /*1c320*/  LDCU.64 UR4, c[0x0][0x358] ;  /* 0x00006b00ff0477ac */ /* 0x000e640008000a00 */
[C---:B--2---:R-:W-:Y:S01]  /*1c330*/  VIADD R184, R209.reuse, 0xfffffe01 ;  /* 0xfffffe01d1b87836 */ /* 0x044fe20000000000 */
[----:B------:R2:W-:Y:S01]  /*1c340*/  STL [R1+0x2c], R236 ;  /* 0x00002cec01007387 */ /* 0x0005e20000100800 */
[C---:B------:R-:W-:Y:S02]  /*1c350*/  VIADD R181, R209.reuse, 0xfffffe09 ;  /* 0xfffffe09d1b57836 */ /* 0x040fe40000000000 */
[C---:B------:R-:W-:Y:S01]  /*1c360*/  VIADD R46, R209.reuse, 0xfffffe00 ;  /* 0xfffffe00d12e7836 */ /* 0x040fe20000000000 */
[CC--:B------:R-:W-:Y:S01]  /*1c370*/  ISETP.GE.AND P0, PT, R184.reuse, R246.reuse, PT ;  /* 0x000000f6b800720c */ /* 0x0c0fe20003f06270 */
[C---:B------:R-:W-:Y:S01]  /*1c380*/  VIADD R179, R209.reuse, 0xfffffe11 ;  /* 0xfffffe11d1b37836 */ /* 0x040fe20000000000 */
[-C--:B------:R-:W-:Y:S01]  /*1c390*/  ISETP.GE.AND P6, PT, R184, R239.reuse, PT ;  /* 0x000000efb800720c */ /* 0x080fe20003fc6270 */
[----:B------:R-:W-:Y:S01]  /*1c3a0*/  VIADD R182, R209, 0xfffffe08 ;  /* 0xfffffe08d1b67836 */ /* 0x000fe20000000000 */
[----:B------:R-:W-:Y:S01]  /*1c3b0*/  FSEL R61, R61, -INF , P0 ;  /* 0xff8000003d3d7808 */ /* 0x000fe20000000000 */
[----:B------:R-:W-:Y:S01]  /*1c3c0*/  VIADD R178, R209, 0xfffffe19 ;  /* 0xfffffe19d1b27836 */ /* 0x000fe20000000000 */
[-C--:B------:R-:W-:Y:S01]  /*1c3d0*/  ISETP.GE.AND P0, PT, R181, R246.reuse, PT ;  /* 0x000000f6b500720c */ /* 0x080fe20003f06270 */
[----:B------:R-:W-:Y:S01]  /*1c3e0*/  STL [R1+0x28], R231 ;  /* 0x000028e701007387 */ /* 0x000fe20000100800 */
[CC--:B------:R-:W-:Y:S01]  /*1c3f0*/  ISETP.GE.AND P1, PT, R46.reuse, R246.reuse, PT ;  /* 0x000000f62e00720c */ /* 0x0c0fe20003f26270 */
[----:B------:R-:W-:Y:S01]  /*1c400*/  VIADD R180, R209, 0xfffffe10 ;  /* 0xfffffe10d1b47836 */ /* 0x000fe20000000000 */
[----:B------:R-:W-:Y:S01]  /*1c410*/  FSEL R57, R57, -INF , P0 ;  /* 0xff80000039397808 */ /* 0x000fe20000000000 */
[----:B------:R3:W-:Y:S01]  /*1c420*/  STL [R1+0x24], R230 ;  /* 0x000024e601007387 */ /* 0x0007e20000100800 */
[-C--:B------:R-:W-:Y:S01]  /*1c430*/  ISETP.GE.AND P0, PT, R179, R246.reuse, PT ;  /* 0x000000f6b300720c */ /* 0x080fe20003f06270 */
[C---:B------:R-:W-:Y:S01]  /*1c440*/  VIADD R213, R209.reuse, 0xfffffe21 ;  /* 0xfffffe21d1d57836 */ /* 0x040fe20000000000 */
[-C--:B------:R-:W-:Y:S01]  /*1c450*/  ISETP.GE.AND P4, PT, R46, R239.reuse, PT ;  /* 0x000000ef2e00720c */ /* 0x080fe20003f86270 */
[----:B------:R4:W-:Y:S01]  /*1c460*/  STL [R1+0x20], R229 ;  /* 0x000020e501007387 */ /* 0x0009e20000100800 */
[----:B------:R-:W-:Y:S01]  /*1c470*/  FSEL R60, R60, -INF , P1 ;  /* 0xff8000003c3c7808 */ /* 0x000fe20000800000 */
[----:B------:R-:W-:Y:S01]  /*1c480*/  VIADD R232, R209, 0xfffffe18 ;  /* 0xfffffe18d1e87836 */ /* 0x000fe20000000000 */
[----:B------:R-:W-:Y:S01]  /*1c490*/  FSEL R53, R53, -INF , P0 ;  /* 0xff80000035357808 */ /* 0x000fe20000000000 */
[----:B------:R-:W-:Y:S01]  /*1c4a0*/  VIADD R171, R209, 0xfffffe29 ;  /* 0xfffffe29d1ab7836 */ /* 0x000fe20000000000 */
[-C--:B------:R-:W-:Y:S01]  /*1c4b0*/  ISETP.GE.AND P1, PT, R182, R246.reuse, PT ;  /* 0x000000f6b600720c */ /* 0x080fe20003f26270 */
[----:B------:R-:W-:Y:S01]  /*1c4c0*/  STL [R1+0x1c], R228 ;  /* 0x00001ce401007387 */ /* 0x000fe20000100800 */
[----:B--2---:R-:W-:Y:S01]  /*1c4d0*/  FSEL R236, R61, -INF , !P6 ;  /* 0xff8000003dec7808 */ /* 0x004fe20007000000 */
[----:B------:R-:W-:Y:S01]  /*1c4e0*/  VIADD R177, R209, 0xfffffe20 ;  /* 0xfffffe20d1b17836 */ /* 0x000fe20000000000 */
[-C--:B------:R-:W-:Y:S01]  /*1c4f0*/  ISETP.GE.AND P6, PT, R181, R239.reuse, PT ;  /* 0x000000efb500720c */ /* 0x080fe20003fc6270 */
[----:B------:R2:W-:Y:S01]  /*1c500*/  STL [R1+0x18], R227 ;  /* 0x000018e301007387 */ /* 0x0005e20000100800 */
[-C--:B------:R-:W-:Y:S01]  /*1c510*/  ISETP.GE.AND P0, PT, R178, R246.reuse, PT ;  /* 0x000000f6b200720c */ /* 0x080fe20003f06270 */
[C---:B------:R-:W-:Y:S01]  /*1c520*/  VIADD R207, R209.reuse, 0xfffffe31 ;  /* 0xfffffe31d1cf7836 */ /* 0x040fe20000000000 */
[----:B------:R-:W-:Y:S01]  /*1c530*/  FSEL R237, R60, -INF , !P4 ;  /* 0xff8000003ced7808 */ /* 0x000fe20006000000 */
[----:B------:R-:W-:Y:S01]  /*1c540*/  STL [R1+0x14], R226 ;  /* 0x000014e201007387 */ /* 0x000fe20000100800 */
[-C--:B------:R-:W-:Y:S01]  /*1c550*/  ISETP.GE.AND P4, PT, R182, R239.reuse, PT ;  /* 0x000000efb600720c */ /* 0x080fe20003f86270 */
[----:B------:R-:W-:Y:S01]  /*1c560*/  VIADD R208, R209, 0xfffffe28 ;  /* 0xfffffe28d1d07836 */ /* 0x000fe20000000000 */
[----:B------:R-:W-:Y:S01]  /*1c570*/  FSEL R56, R56, -INF , P1 ;  /* 0xff80000038387808 */ /* 0x000fe20000800000 */
[----:B------:R1:W-:Y:S01]  /*1c580*/  STL [R1+0x10], R225 ;  /* 0x000010e101007387 */ /* 0x0003e20000100800 */
[----:B------:R-:W-:Y:S01]  /*1c590*/  FSEL R49, R49, -INF , P0 ;  /* 0xff80000031317808 */ /* 0x000fe20000000000 */
[----:B------:R-:W-:Y:S01]  /*1c5a0*/  VIADD R204, R209, 0xfffffe39 ;  /* 0xfffffe39d1cc7836 */ /* 0x000fe20000000000 */
[----:B---3--:R-:W-:Y:S01]  /*1c5b0*/  FSEL R230, R57, -INF , !P6 ;  /* 0xff80000039e67808 */ /* 0x008fe20007000000 */
[----:B------:R-:W-:Y:S01]  /*1c5c0*/  STL [R1+0xc], R224 ;  /* 0x00000ce001007387 */ /* 0x000fe20000100800 */
[-C--:B------:R-:W-:Y:S01]  /*1c5d0*/  ISETP.GE.AND P6, PT, R179, R239.reuse, PT ;  /* 0x000000efb300720c */ /* 0x080fe20003fc6270 */
[----:B------:R-:W-:Y:S01]  /*1c5e0*/  VIADD R170, R209, 0xfffffe30 ;  /* 0xfffffe30d1aa7836 */ /* 0x000fe20000000000 */
[-C--:B------:R-:W-:Y:S01]  /*1c5f0*/  ISETP.GE.AND P1, PT, R180, R246.reuse, PT ;  /* 0x000000f6b400720c */ /* 0x080fe20003f26270 */
[----:B------:R3:W-:Y:S01]  /*1c600*/  STL [R1+0x8], R220 ;  /* 0x000008dc01007387 */ /* 0x0007e20000100800 */
[----:B----4-:R-:W-:Y:S01]  /*1c610*/  FSEL R229, R53, -INF , !P6 ;  /* 0xff80000035e57808 */ /* 0x010fe20007000000 */
[----:B------:R-:W-:Y:S01]  /*1c620*/  VIADD R203, R209, 0xfffffe41 ;  /* 0xfffffe41d1cb7836 */ /* 0x000fe20000000000 */
[-C--:B------:R-:W-:Y:S01]  /*1c630*/  ISETP.GE.AND P6, PT, R178, R239.reuse, PT ;  /* 0x000000efb200720c */ /* 0x080fe20003fc6270 */
[----:B------:R4:W-:Y:S01]  /*1c640*/  STL [R1+0x4], R169 ;  /* 0x000004a901007387 */ /* 0x0009e20000100800 */
[-C--:B------:R-:W-:Y:S01]  /*1c650*/  ISETP.GE.AND P0, PT, R213, R246.reuse, PT ;  /* 0x000000f6d500720c */ /* 0x080fe20003f06270 */
[C---:B------:R-:W-:Y:S01]  /*1c660*/  VIADD R206, R209.reuse, 0xfffffe38 ;  /* 0xfffffe38d1ce7836 */ /* 0x040fe20000000000 */
[----:B------:R-:W-:Y:S01]  /*1c670*/  FSEL R231, R56, -INF , !P4 ;  /* 0xff80000038e77808 */ /* 0x000fe20006000000 */
[----:B------:R-:W-:Y:S01]  /*1c680*/  VIADD R166, R209, 0xfffffe49 ;  /* 0xfffffe49d1a67836 */ /* 0x000fe20000000000 */
[----:B--2---:R-:W-:Y:S01]  /*1c690*/  FSEL R227, R49, -INF , !P6 ;  /* 0xff80000031e37808 */ /* 0x004fe20007000000 */
        /* <DEDUP_REMOVED lines=8> */
[----:B------:R2:W-:Y:S01]  /*1c720*/  STL [R1], R167 ;  /* 0x000000a701007387 */ /* 0x0005e20000100800 */
[-C--:B------:R-:W-:Y:S01]  /*1c730*/  ISETP.GE.AND P1, PT, R232, R246.reuse, PT ;  /* 0x000000f6e800720c */ /* 0x080fe20003f26270 */
[----:B------:R-:W-:Y:S01]  /*1c740*/  VIADD R200, R209, 0xfffffe50 ;  /* 0xfffffe50d1c87836 */ /* 0x000fe20000000000 */
[-C--:B------:R-:W-:Y:S01]  /*1c750*/  ISETP.GE.AND P0, PT, R171, R246.reuse, PT ;  /* 0x000000f6ab00720c */ /* 0x080fe20003f06270 */
[C---:B------:R-:W-:Y:S01]  /*1c760*/  VIADD R185, R209.reuse, 0xfffffe61 ;  /* 0xfffffe61d1b97836 */ /* 0x040fe20000000000 */
[----:B------:R-:W-:Y:S01]  /*1c770*/  FSEL R233, R52, -INF , !P4 ;  /* 0xff80000034e97808 */ /* 0x000fe20006000000 */
[----:B------:R-:W-:Y:S01]  /*1c780*/  VIADD R199, R209, 0xfffffe58 ;  /* 0xfffffe58d1c77836 */ /* 0x000fe20000000000 */
[----:B-1----:R-:W-:Y:S01]  /*1c790*/  FSEL R225, R41, -INF , !P6 ;  /* 0xff80000029e17808 */ /* 0x002fe20007000000 */
        /* <DEDUP_REMOVED lines=14> */
[----:B------:R-:W-:Y:S01]  /*1c880*/  VIADD R193, R209, 0xfffffe78 ;  /* 0xfffffe78d1c17836 */ /* 0x000fe20000000000 */
[----:B---3--:R-:W-:Y:S01]  /*1c890*/  FSEL R220, R37, -INF , !P6 ;  /* 0xff80000025dc7808 */ /* 0x008fe20007000000 */
[--C-:B------:R-:W-:Y:S01]  /*1c8a0*/  IMAD R61, R44, 0x100, R168.reuse ;  /* 0x000001002c3d7824 */ /* 0x100fe200078e02a8 */
[-C--:B------:R-:W-:Y:S01]  /*1c8b0*/  ISETP.GE.AND P4, PT, R177, R239.reuse, PT ;  /* 0x000000efb100720c */ /* 0x080fe20003f86270 */
[----:B------:R-:W-:Y:S01]  /*1c8c0*/  VIADD R187, R209, 0xfffffe80 ;  /* 0xfffffe80d1bb7836 */ /* 0x000fe20000000000 */
[----:B------:R-:W-:Y:S01]  /*1c8d0*/  FSEL R40, R40, -INF , P1 ;  /* 0xff80000028287808 */ /* 0x000fe20000800000 */
[----:B------:R-:W-:Y:S01]  /*1c8e0*/  VIADD R61, R61, 0xfffffe89 ;  /* 0xfffffe893d3d7836 */ /* 0x000fe20000000000 */
[-C--:B------:R-:W-:Y:S01]  /*1c8f0*/  ISETP.GE.AND P6, PT, R207, R239.reuse, PT ;  /* 0x000000efcf00720c */ /* 0x080fe20003fc6270 */
[----:B------:R-:W-:Y:S01]  /*1c900*/  IMAD R60, R44, 0x100, R168 ;  /* 0x000001002c3c7824 */ /* 0x000fe200078e02a8 */
[----:B------:R-:W-:Y:S01]  /*1c910*/  FSEL R33, R33, -INF , P0 ;  /* 0xff80000021217808 */ /* 0x000fe20000000000 */
[C---:B------:R-:W-:Y:S01]  /*1c920*/  VIADD R251, R209.reuse, 0xfffffec1 ;  /* 0xfffffec1d1fb7836 */ /* 0x040fe20000000000 */
[-C--:B------:R-:W-:Y:S01]  /*1c930*/  ISETP.GE.AND P1, PT, R208, R246.reuse, PT ;  /* 0x000000f6d000720c */ /* 0x080fe20003f26270 */
[----:B------:R-:W-:Y:S01]  /*1c940*/  VIADD R60, R60, 0xfffffe88 ;  /* 0xfffffe883c3c7836 */ /* 0x000fe20000000000 */
[-C--:B------:R-:W-:Y:S01]  /*1c950*/  ISETP.GE.AND P0, PT, R204, R246.reuse, PT ;  /* 0x000000f6cc00720c */ /* 0x080fe20003f06270 */
[C---:B------:R-:W-:Y:S01]  /*1c960*/  VIADD R247, R209.reuse, 0xfffffec9 ;  /* 0xfffffec9d1f77836 */ /* 0x040fe20000000000 */
[----:B------:R-:W-:Y:S01]  /*1c970*/  FSEL R226, R40, -INF , !P4 ;  /* 0xff80000028e27808 */ /* 0x000fe20006000000 */
[----:B------:R-:W-:Y:S01]  /*1c980*/  VIADD R252, R209, 0xfffffec0 ;  /* 0xfffffec0d1fc7836 */ /* 0x000fe20000000000 */
[----:B----4-:R-:W-:Y:S01]  /*1c990*/  FSEL R169, R33, -INF , !P6 ;  /* 0xff80000021a97808 */ /* 0x010fe20007000000 */
[C---:B------:R-:W-:Y:S01]  /*1c9a0*/  VIADD R248, R209.reuse, 0xfffffec8 ;  /* 0xfffffec8d1f87836 */ /* 0x040fe20000000000 */
[-C--:B------:R-:W-:Y:S01]  /*1c9b0*/  ISETP.GE.AND P4, PT, R208, R239.reuse, PT ;  /* 0x000000efd000720c */ /* 0x080fe20003f86270 */
[C---:B------:R-:W-:Y:S01]  /*1c9c0*/  VIADD R222, R209.reuse, 0xfffffed0 ;  /* 0xfffffed0d1de7836 */ /* 0x040fe20000000000 */
        /* <DEDUP_REMOVED lines=8> */
[----:B------:R-:W-:Y:S01]  /*1ca50*/  ISETP.GE.AND P0, PT, R203, R246, PT ;  /* 0x000000f6cb00720c */ /* 0x000fe20003f06270 */
[C---:B------:R-:W-:Y:S01]  /*1ca60*/  VIADD R216, R209.reuse, 0xfffffee1 ;  /* 0xfffffee1d1d87836 */ /* 0x040fe20000000000 */
[----:B------:R-:W-:Y:S01]  /*1ca70*/  FSEL R224, R36, -INF , !P4 ;  /* 0xff80000024e07808 */ /* 0x000fe20006000000 */
[----:B------:R-:W-:Y:S01]  /*1ca80*/  VIADD R215, R209, 0xfffffee8 ;  /* 0xfffffee8d1d77836 */ /* 0x000fe20000000000 */
[----:B------:R-:W-:Y:S01]  /*1ca90*/  FSEL R235, R29, -INF , !P6 ;  /* 0xff8000001deb7808 */ /* 0x000fe20007000000 */
[C---:B------:R-:W-:Y:S01]  /*1caa0*/  VIADD R214, R209.reuse, 0xfffffee9 ;  /* 0xfffffee9d1d67836 */ /* 0x040fe20000000000 */
[-C--:B------:R-:W-:Y:S01]  /*1cab0*/  ISETP.GE.AND P4, PT, R170, R239.reuse, PT ;  /* 0x000000efaa00720c */ /* 0x080fe20003f86270 */
[C---:B------:R-:W-:Y:S01]  /*1cac0*/  VIADD R212, R209.reuse, 0xfffffef0 ;  /* 0xfffffef0d1d47836 */ /* 0x040fe20000000000 */
[----:B------:R-:W-:Y:S01]  /*1cad0*/  FSEL R32, R32, -INF , P1 ;  /* 0xff80000020207808 */ /* 0x000fe20000800000 */
[----:B------:R-:W-:Y:S01]  /*1cae0*/  VIADD R211, R209, 0xfffffef1 ;  /* 0xfffffef1d1d37836 */ /* 0x000fe20000000000 */
[----:B------:R-:W-:Y:S01]  /*1caf0*/  ISETP.GE.AND P6, PT, R203, R239, PT ;  /* 0x000000efcb00720c */ /* 0x000fe20003fc6270 */
[----:B------:R-:W-:Y:S01]  /*1cb00*/  VIADD R210, R209, 0xfffffef8 ;  /* 0xfffffef8d1d27836 */ /* 0x000fe20000000000 */
[----:B------:R-:W-:-:S02]  /*1cb10*/  FSEL R25, R25, -INF , P0 ;  /* 0xff80000019197808 */ /* 0x000fc40000000000 */
[-C--:B------:R-:W-:Y:S02]  /*1cb20*/  ISETP.GE.AND P1, PT, R206, R246.reuse, PT ;  /* 0x000000f6ce00720c */ /* 0x080fe40003f26270 */
[----:B------:R-:W-:Y:S02]  /*1cb30*/  ISETP.GE.AND P0, PT, R166, R246, PT ;  /* 0x000000f6a600720c */ /* 0x000fe40003f06270 */
[----:B------:R-:W-:Y:S02]  /*1cb40*/  FSEL R205, R32, -INF , !P4 ;  /* 0xff80000020cd7808 */ /* 0x000fe40006000000 */
[----:B------:R-:W-:Y:S02]  /*1cb50*/  FSEL R171, R25, -INF , !P6 ;  /* 0xff80000019ab7808 */ /* 0x000fe40007000000 */
[----:B------:R-:W-:Y:S02]  /*1cb60*/  ISETP.GE.AND P4, PT, R206, R239, PT ;  /* 0x000000efce00720c */ /* 0x000fe40003f86270 */
[----:B------:R-:W-:-:S02]  /*1cb70*/  FSEL R28, R28, -INF , P1 ;  /* 0xff8000001c1c7808 */ /* 0x000fc40000800000 */
[----:B------:R-:W-:Y:S02]  /*1cb80*/  ISETP.GE.AND P6, PT, R166, R239, PT ;  /* 0x000000efa600720c */ /* 0x000fe40003fc6270 */
[----:B------:R-:W-:Y:S02]  /*1cb90*/  FSEL R21, R21, -INF , P0 ;  /* 0xff80000015157808 */ /* 0x000fe40000000000 */
[-C--:B------:R-:W-:Y:S02]  /*1cba0*/  ISETP.GE.AND P1, PT, R202, R246.reuse, PT ;  /* 0x000000f6ca00720c */ /* 0x080fe40003f26270 */
[----:B------:R-:W-:Y:S02]  /*1cbb0*/  ISETP.GE.AND P0, PT, R176, R246, PT ;  /* 0x000000f6b000720c */ /* 0x000fe40003f06270 */
[----:B--2---:R-:W-:Y:S02]  /*1cbc0*/  FSEL R167, R28, -INF , !P4 ;  /* 0xff8000001ca77808 */ /* 0x004fe40006000000 */
[----:B------:R-:W-:-:S02]  /*1cbd0*/  FSEL R170, R21, -INF , !P6 ;  /* 0xff80000015aa7808 */ /* 0x000fc40007000000 */
[-C--:B------:R-:W-:Y:S02]  /*1cbe0*/  ISETP.GE.AND P4, PT, R202, R239.reuse, PT ;  /* 0x000000efca00720c */ /* 0x080fe40003f86270 */
[----:B------:R-:W-:Y:S02]  /*1cbf0*/  FSEL R24, R24, -INF , P1 ;  /* 0xff80000018187808 */ /* 0x000fe40000800000 */
        /* <DEDUP_REMOVED lines=20> */
[----:B------:R-:W-:Y:S02]  /*1cd40*/  FSEL R181, R16, -INF , !P4 ;  /* 0xff80000010b57808 */ /* 0x000fe40006000000 */
        /* <DEDUP_REMOVED lines=29> */
[----:B------:R-:W-:Y:S02]  /*1cf20*/  ISETP.GE.AND P1, PT, R193, R246, PT ;  /* 0x000000f6c100720c */ /* 0x000fe40003f26270 */
[----:B------:R-:W-:-:S02]  /*1cf30*/  FSEL R184, R172, -INF , !P4 ;  /* 0xff800000acb87808 */ /* 0x000fc40006000000 */
[----:B------:R-:W-:Y:S02]  /*1cf40*/  FSEL R173, R125, -INF , !P6 ;  /* 0xff8000007dad7808 */ /* 0x000fe40007000000 */
[-C--:B------:R-:W-:Y:S02]  /*1cf50*/  ISETP.GE.AND P4, PT, R193, R239.reuse, PT ;  /* 0x000000efc100720c */ /* 0x080fe40003f86270 */
[----:B------:R-:W-:Y:S02]  /*1cf60*/  FSEL R128, R128, -INF , P1 ;  /* 0xff80000080807808 */ /* 0x000fe40000800000 */
[CC--:B------:R-:W-:Y:S02]  /*1cf70*/  ISETP.GE.AND P0, PT, R61.reuse, R246.reuse, PT ;  /* 0x000000f63d00720c */ /* 0x0c0fe40003f06270 */
[----:B------:R-:W-:Y:S01]  /*1cf80*/  ISETP.GE.AND P6, PT, R61, R239, PT ;  /* 0x000000ef3d00720c */ /* 0x000fe20003fc6270 */
[----:B------:R-:W-:Y:S01]  /*1cf90*/  IMAD R61, R44, 0x100, R168 ;  /* 0x000001002c3d7824 */ /* 0x000fe200078e02a8 */
[----:B------:R-:W-:-:S02]  /*1cfa0*/  ISETP.GE.AND P1, PT, R187, R246, PT ;  /* 0x000000f6bb00720c */ /* 0x000fc40003f26270 */
[----:B------:R-:W-:Y:S01]  /*1cfb0*/  FSEL R180, R128, -INF , !P4 ;  /* 0xff80000080b47808 */ /* 0x000fe20006000000 */
[----:B------:R-:W-:Y:S01]  /*1cfc0*/  VIADD R61, R61, 0xfffffe91 ;  /* 0xfffffe913d3d7836 */ /* 0x000fe20000000000 */
[----:B------:R-:W-:Y:S02]  /*1cfd0*/  ISETP.GE.AND P4, PT, R187, R239, PT ;  /* 0x000000efbb00720c */ /* 0x000fe40003f86270 */
[----:B------:R-:W-:Y:S02]  /*1cfe0*/  FSEL R124, R124, -INF , P1 ;  /* 0xff8000007c7c7808 */ /* 0x000fe40000800000 */
[----:B------:R-:W-:Y:S02]  /*1cff0*/  FSEL R121, R121, -INF , P0 ;  /* 0xff80000079797808 */ /* 0x000fe40000000000 */
[----:B------:R-:W-:Y:S02]  /*1d000*/  FSEL R20, R124, -INF , !P4 ;  /* 0xff8000007c147808 */ /* 0x000fe40006000000 */
[----:B------:R-:W-:-:S02]  /*1d010*/  FSEL R129, R121, -INF , !P6 ;  /* 0xff80000079817808 */ /* 0x000fc40007000000 */
[CC--:B------:R-:W-:Y:S02]  /*1d020*/  ISETP.GE.AND P1, PT, R60.reuse, R246.reuse, PT ;  /* 0x000000f63c00720c */ /* 0x0c0fe40003f26270 */
[-C--:B------:R-:W-:Y:S01]  /*1d030*/  ISETP.GE.AND P4, PT, R60, R239.reuse, PT ;  /* 0x000000ef3c00720c */ /* 0x080fe20003f86270 */
[C-C-:B------:R-:W-:Y:S01]  /*1d040*/  IMAD R60, R44.reuse, 0x100, R168.reuse ;  /* 0x000001002c3c7824 */ /* 0x140fe200078e02a8 */
[C---:B------:R-:W-:Y:S02]  /*1d050*/  ISETP.GE.AND P0, PT, R61.reuse, R246, PT ;  /* 0x000000f63d00720c */ /* 0x040fe40003f06270 */
[----:B------:R-:W-:Y:S01]  /*1d060*/  ISETP.GE.AND P6, PT, R61, R239, PT ;  /* 0x000000ef3d00720c */ /* 0x000fe20003fc6270 */
[----:B------:R-:W-:Y:S01]  /*1d070*/  IMAD R61, R44, 0x100, R168 ;  /* 0x000001002c3d7824 */ /* 0x000fe200078e02a8 */
[----:B------:R-:W-:Y:S01]  /*1d080*/  FSEL R120, R120, -INF , P1 ;  /* 0xff80000078787808 */ /* 0x000fe20000800000 */
[----:B------:R-:W-:Y:S01]  /*1d090*/  VIADD R60, R60, 0xfffffe90 ;  /* 0xfffffe903c3c7836 */ /* 0x000fe20000000000 */
[----:B------:R-:W-:Y:S01]  /*1d0a0*/  FSEL R117, R117, -INF , P0 ;  /* 0xff80000075757808 */ /* 0x000fe20000000000 */
[----:B------:R-:W-:Y:S01]  /*1d0b0*/  VIADD R61, R61, 0xfffffe99 ;  /* 0xfffffe993d3d7836 */ /* 0x000fe20000000000 */
[----:B------:R-:W-:-:S02]  /*1d0c0*/  FSEL R172, R120, -INF , !P4 ;  /* 0xff80000078ac7808 */ /* 0x000fc40006000000 */
[----:B------:R-:W-:Y:S02]  /*1d0d0*/  FSEL R117, R117, -INF , !P6 ;  /* 0xff80000075757808 */ /* 0x000fe40007000000 */
        /* <DEDUP_REMOVED lines=11> */
[-C--:B------:R-:W-:Y:S02]  /*1d190*/  ISETP.GE.AND P1, PT, R60, R246.reuse, PT ;  /* 0x000000f63c00720c */ /* 0x080fe40003f26270 */
[C---:B------:R-:W-:Y:S02]  /*1d1a0*/  ISETP.GE.AND P0, PT, R61.reuse, R246, PT ;  /* 0x000000f63d00720c */ /* 0x040fe40003f06270 */
[-C--:B------:R-:W-:Y:S01]  /*1d1b0*/  ISETP.GE.AND P6, PT, R61, R239.reuse, PT ;  /* 0x000000ef3d00720c */ /* 0x080fe20003fc6270 */
[--C-:B------:R-:W-:Y:S01]  /*1d1c0*/  IMAD R61, R44, 0x100, R168.reuse ;  /* 0x000001002c3d7824 */ /* 0x100fe200078e02a8 */
[----:B------:R-:W-:Y:S02]  /*1d1d0*/  FSEL R124, R116, -INF , !P4 ;  /* 0xff800000747c7808 */ /* 0x000fe40006000000 */
[----:B------:R-:W-:Y:S01]  /*1d1e0*/  ISETP.GE.AND P4, PT, R60, R239, PT ;  /* 0x000000ef3c00720c */ /* 0x000fe20003f86270 */
[----:B------:R-:W-:Y:S01]  /*1d1f0*/  VIADD R61, R61, 0xfffffea9 ;  /* 0xfffffea93d3d7836 */ /* 0x000fe20000000000 */
[----:B------:R-:W-:Y:S01]  /*1d200*/  FSEL R112, R112, -INF , P1 ;  /* 0xff80000070707808 */ /* 0x000fe20000800000 */
[----:B------:R-:W-:Y:S01]  /*1d210*/  IMAD R60, R44, 0x100, R168 ;  /* 0x000001002c3c7824 */ /* 0x000fe200078e02a8 */
[----:B------:R-:W-:-:S02]  /*1d220*/  FSEL R109, R109, -INF , P0 ;  /* 0xff8000006d6d7808 */ /* 0x000fc40000000000 */
[----:B------:R-:W-:Y:S01]  /*1d230*/  FSEL R116, R112, -INF , !P4 ;  /* 0xff80000070747808 */ /* 0x000fe20006000000 */
[----:B------:R-:W-:Y:S01]  /*1d240*/  VIADD R60, R60, 0xfffffea0 ;  /* 0xfffffea03c3c7836 */ /* 0x000fe20000000000 */
[----:B------:R-:W-:Y:S02]  /*1d250*/  FSEL R112, R109, -INF , !P6 ;  /* 0xff8000006d707808 */ /* 0x000fe40007000000 */
[C---:B------:R-:W-:Y:S02]  /*1d260*/  ISETP.GE.AND P0, PT, R61.reuse, R246, PT ;  /* 0x000000f63d00720c */ /* 0x040fe40003f06270 */
[----:B------:R-:W-:Y:S01]  /*1d270*/  ISETP.GE.AND P6, PT, R61, R239, PT ;  /* 0x000000ef3d00720c */ /* 0x000fe20003fc6270 */
[----:B------:R-:W-:Y:S01]  /*1d280*/  IMAD R61, R44, 0x100, R168 ;  /* 0x000001002c3d7824 */ /* 0x000fe200078e02a8 */
[----:B------:R-:W-:Y:S01]  /*1d290*/  FSEL R28, R105, -INF , P0 ;  /* 0xff800000691c7808 */ /* 0x000fe20000000000 */
[----:B------:R-:W-:Y:S01]  /*1d2a0*/  IMAD.MOV.U32 R105, RZ, RZ, R20 ;  /* 0x000000ffff697224 */ /* 0x000fe200078e0014 */
[C---:B------:R-:W-:Y:S01]  /*1d2b0*/  ISETP.GE.AND P3, PT, R46.reuse, R245, PT ;  /* 0x000000f52e00720c */ /* 0x040fe20003f66270 */
[----:B------:R-:W-:Y:S01]  /*1d2c0*/  VIADD R61, R61, 0xfffffeb1 ;  /* 0xfffffeb13d3d7836 */ /* 0x000fe20000000000 */
[----:B------:R-:W-:Y:S01]  /*1d2d0*/  ISETP.GE.AND P5, PT, R46, R244, PT ;  /* 0x000000f42e00720c */ /* 0x000fe20003fa6270 */
[C---:B------:R-:W-:Y:S01]  /*1d2e0*/  VIADD R46, R209.reuse, 0xfffffeb9 ;  /* 0xfffffeb9d12e7836 */ /* 0x040fe20000000000 */
[----:B------:R-:W-:Y:S01]  /*1d2f0*/  FSEL R28, R28, -INF , !P6 ;  /* 0xff8000001c1c7808 */ /* 0x000fe20007000000 */
[----:B------:R-:W-:Y:S01]  /*1d300*/  VIADD R209, R209, 0xfffffef9 ;  /* 0xfffffef9d1d17836 */ /* 0x000fe20000000000 */
[----:B------:R-:W-:-:S02]  /*1d310*/  ISETP.GE.AND P0, PT, R61, R246, PT ;  /* 0x000000f63d00720c */ /* 0x000fc40003f06270 */
[----:B------:R-:W-:Y:S02]  /*1d320*/  ISETP.GE.AND P6, PT, R61, R239, PT ;  /* 0x000000ef3d00720c */ /* 0x000fe40003fc6270 */
[----:B------:R-:W-:Y:S02]  /*1d330*/  FSEL R61, R101, -INF , P0 ;  /* 0xff800000653d7808 */ /* 0x000fe40000000000 */
[-C--:B------:R-:W-:Y:S02]  /*1d340*/  ISETP.GE.AND P0, PT, R46, R246.reuse, PT ;  /* 0x000000f62e00720c */ /* 0x080fe40003f06270 */
[----:B------:R-:W-:Y:S02]  /*1d350*/  FMNMX3.FTZ R4, R2, R237, R236, !PT ;  /* 0x000000ed02047276 */ /* 0x000fe400078100ec */
[----:B------:R-:W-:Y:S02]  /*1d360*/  FSEL R57, R97, -INF , P0 ;  /* 0xff80000061397808 */ /* 0x000fe40000000000 */
[----:B------:R-:W-:-:S02]  /*1d370*/  ISETP.GE.AND P0, PT, R251, R246, PT ;  /* 0x000000f6fb00720c */ /* 0x000fc40003f06270 */
[----:B------:R-:W-:Y:S02]  /*1d380*/  FMNMX3.FTZ R4, R4, R231, R230, !PT ;  /* 0x000000e704047276 */ /* 0x000fe400078100e6 */
[----:B------:R-:W-:Y:S02]  /*1d390*/  FSEL R53, R93, -INF , P0 ;  /* 0xff8000005d357808 */ /* 0x000fe40000000000 */
[----:B------:R-:W-:Y:S02]  /*1d3a0*/  ISETP.GE.AND P0, PT, R247, R246, PT ;  /* 0x000000f6f700720c */ /* 0x000fe40003f06270 */
[----:B------:R-:W-:Y:S02]  /*1d3b0*/  FMNMX3.FTZ R4, R4, R233, R229, !PT ;  /* 0x000000e904047276 */ /* 0x000fe400078100e5 */
[----:B------:R-:W-:Y:S02]  /*1d3c0*/  FSEL R49, R89, -INF , P0 ;  /* 0xff80000059317808 */ /* 0x000fe40000000000 */
[----:B------:R-:W2:Y:S01]  /*1d3d0*/  LD.E R89, desc[UR4][R164.64+0xdc] ;  /* 0x0000dc04a4597980 */ /* 0x000ea2000c101900 */
[----:B------:R-:W-:-:S02]  /*1d3e0*/  FMNMX3.FTZ R4, R4, R228, R227, !PT ;  /* 0x000000e404047276 */ /* 0x000fc400078100e3 */
[----:B------:R-:W-:Y:S02]  /*1d3f0*/  ISETP.GE.AND P1, PT, R60, R246, PT ;  /* 0x000000f63c00720c */ /* 0x000fe40003f26270 */
[----:B------:R-:W-:Y:S02]  /*1d400*/  FMNMX3.FTZ R4, R4, R226, R225, !PT ;  /* 0x000000e204047276 */ /* 0x000fe400078100e1 */
[----:B------:R-:W-:Y:S01]  /*1d410*/  ISETP.GE.AND P4, PT, R60, R239, PT ;  /* 0x000000ef3c00720c */ /* 0x000fe20003f86270 */
[----:B------:R-:W-:Y:S01]  /*1d420*/  IMAD R60, R44, 0x100, R168 ;  /* 0x000001002c3c7824 */ /* 0x000fe200078e02a8 */
[----:B------:R-:W-:Y:S02]  /*1d430*/  FMNMX3.FTZ R4, R4, R224, R220, !PT ;  /* 0x000000e004047276 */ /* 0x000fe400078100dc */
[----:B------:R-:W-:Y:S01]  /*1d440*/  FSEL R17, R108, -INF , P1 ;  /* 0xff8000006c117808 */ /* 0x000fe20000800000 */
[----:B------:R-:W-:Y:S01]  /*1d450*/  VIADD R60, R60, 0xfffffea8 ;  /* 0xfffffea83c3c7836 */ /* 0x000fe20000000000 */
[----:B------:R-:W-:-:S02]  /*1d460*/  FMNMX3.FTZ R4, R4, R205, R169, !PT ;  /* 0x000000cd04047276 */ /* 0x000fc400078100a9 */
[----:B------:R-:W-:Y:S02]  /*1d470*/  FSEL R17, R17, -INF , !P4 ;  /* 0xff80000011117808 */ /* 0x000fe40006000000 */
[----:B------:R-:W-:Y:S02]  /*1d480*/  FMNMX3.FTZ R4, R4, R167, R235, !PT ;  /* 0x000000a704047276 */ /* 0x000fe400078100eb */
[----:B------:R-:W-:Y:S02]  /*1d490*/  ISETP.GE.AND P1, PT, R60, R246, PT ;  /* 0x000000f63c00720c */ /* 0x000fe40003f26270 */
[----:B------:R-:W-:Y:S02]  /*1d4a0*/  FMNMX3.FTZ R4, R4, R234, R171, !PT ;  /* 0x000000ea04047276 */ /* 0x000fe400078100ab */
[----:B------:R-:W-:Y:S01]  /*1d4b0*/  ISETP.GE.AND P4, PT, R60, R239, PT ;  /* 0x000000ef3c00720c */ /* 0x000fe20003f86270 */
[----:B------:R-:W-:Y:S01]  /*1d4c0*/  IMAD R60, R44, 0x100, R168 ;  /* 0x000001002c3c7824 */ /* 0x000fe200078e02a8 */
[----:B------:R-:W-:-:S02]  /*1d4d0*/  FMNMX3.FTZ R4, R4, R166, R170, !PT ;  /* 0x000000a604047276 */ /* 0x000fc400078100aa */
[----:B------:R-:W-:Y:S01]  /*1d4e0*/  FSEL R16, R104, -INF , P1 ;  /* 0xff80000068107808 */ /* 0x000fe20000800000 */
[----:B------:R-:W-:Y:S01]  /*1d4f0*/  VIADD R60, R60, 0xfffffeb0 ;  /* 0xfffffeb03c3c7836 */ /* 0x000fe20000000000 */
[----:B------:R-:W-:Y:S02]  /*1d500*/  FMNMX3.FTZ R4, R4, R181, R179, !PT ;  /* 0x000000b504047276 */ /* 0x000fe400078100b3 */
[----:B------:R-:W-:Y:S02]  /*1d510*/  FSEL R16, R16, -INF , !P4 ;  /* 0xff80000010107808 */ /* 0x000fe40006000000 */
[----:B------:R-:W-:Y:S02]  /*1d520*/  FMNMX3.FTZ R4, R4, R178, R177, !PT ;  /* 0x000000b204047276 */ /* 0x000fe400078100b1 */
[----:B------:R-:W-:Y:S02]  /*1d530*/  ISETP.GE.AND P1, PT, R60, R246, PT ;  /* 0x000000f63c00720c */ /* 0x000fe40003f26270 */
[----:B------:R-:W-:-:S02]  /*1d540*/  FMNMX3.FTZ R4, R4, R186, R190, !PT ;  /* 0x000000ba04047276 */ /* 0x000fc400078100be */
[----:B------:R-:W-:Y:S01]  /*1d550*/  ISETP.GE.AND P4, PT, R60, R239, PT ;  /* 0x000000ef3c00720c */ /* 0x000fe20003f86270 */
[----:B------:R-:W-:Y:S01]  /*1d560*/  IMAD R60, R44, 0x100, R168 ;  /* 0x000001002c3c7824 */ /* 0x000fe200078e02a8 */
[----:B------:R-:W-:Y:S02]  /*1d570*/  FMNMX3.FTZ R4, R4, R192, R191, !PT ;  /* 0x000000c004047276 */ /* 0x000fe400078100bf */
[----:B------:R-:W-:Y:S01]  /*1d580*/  FSEL R13, R100, -INF , P1 ;  /* 0xff800000640d7808 */ /* 0x000fe20000800000 */
[----:B------:R-:W-:Y:S01]  /*1d590*/  VIADD R60, R60, 0xfffffeb8 ;  /* 0xfffffeb83c3c7836 */ /* 0x000fe20000000000 */
[----:B------:R-:W-:Y:S02]  /*1d5a0*/  FMNMX3.FTZ R4, R4, R184, R182, !PT ;  /* 0x000000b804047276 */ /* 0x000fe400078100b6 */
[----:B------:R-:W-:Y:S02]  /*1d5b0*/  FSEL R13, R13, -INF , !P4 ;  /* 0xff8000000d0d7808 */ /* 0x000fe40006000000 */
[----:B------:R-:W-:-:S02]  /*1d5c0*/  FMNMX3.FTZ R4, R4, R180, R176, !PT ;  /* 0x000000b404047276 */ /* 0x000fc400078100b0 */
[----:B------:R-:W-:Y:S02]  /*1d5d0*/  ISETP.GE.AND P1, PT, R60, R246, PT ;  /* 0x000000f63c00720c */ /* 0x000fe40003f26270 */
[----:B------:R-:W-:Y:S02]  /*1d5e0*/  FMNMX3.FTZ R4, R4, R105, R173, !PT ;  /* 0x0000006904047276 */ /* 0x000fe400078100ad */
[----:B------:R-:W-:Y:S02]  /*1d5f0*/  ISETP.GE.AND P4, PT, R60, R239, PT ;  /* 0x000000ef3c00720c */ /* 0x000fe40003f86270 */
[----:B------:R-:W-:Y:S02]  /*1d600*/  FMNMX3.FTZ R4, R4, R172, R129, !PT ;  /* 0x000000ac04047276 */ /* 0x000fe40007810081 */
[----:B------:R-:W-:Y:S02]  /*1d610*/  FSEL R60, R96, -INF , P1 ;  /* 0xff800000603c7808 */ /* 0x000fe40000800000 */
[----:B------:R-:W-:-:S02]  /*1d620*/  FMNMX3.FTZ R4, R4, R124, R117, !PT ;  /* 0x0000007c04047276 */ /* 0x000fc40007810075 */
[----:B------:R-:W-:Y:S02]  /*1d630*/  FSEL R61, R61, -INF , !P6 ;  /* 0xff8000003d3d7808 */ /* 0x000fe40007000000 */
[----:B------:R-:W-:Y:S02]  /*1d640*/  ISETP.GE.AND P1, PT, R252, R246, PT ;  /* 0x000000f6fc00720c */ /* 0x000fe40003f26270 */
[----:B------:R-:W-:Y:S02]  /*1d650*/  FMNMX3.FTZ R4, R4, R116, R113, !PT ;  /* 0x0000007404047276 */ /* 0x000fe40007810071 */
[----:B------:R-:W-:Y:S02]  /*1d660*/  ISETP.GE.AND P6, PT, R46, R239, PT ;  /* 0x000000ef2e00720c */ /* 0x000fe40003fc6270 */
[----:B------:R-:W-:Y:S02]  /*1d670*/  FSEL R60, R60, -INF , !P4 ;  /* 0xff8000003c3c7808 */ /* 0x000fe40006000000 */
[----:B------:R-:W-:-:S02]  /*1d680*/  FSEL R56, R92, -INF , P1 ;  /* 0xff8000005c387808 */ /* 0x000fc40000800000 */
[----:B------:R-:W-:Y:S02]  /*1d690*/  FMNMX3.FTZ R4, R4, R17, R112, !PT ;  /* 0x0000001104047276 */ /* 0x000fe40007810070 */
[-C--:B------:R-:W-:Y:S02]  /*1d6a0*/  ISETP.GE.AND P4, PT, R252, R239.reuse, PT ;  /* 0x000000effc00720c */ /* 0x080fe40003f86270 */
[----:B------:R-:W-:Y:S02]  /*1d6b0*/  FSEL R57, R57, -INF , !P6 ;  /* 0xff80000039397808 */ /* 0x000fe40007000000 */
[----:B------:R-:W-:Y:S02]  /*1d6c0*/  ISETP.GE.AND P1, PT, R248, R246, PT ;  /* 0x000000f6f800720c */ /* 0x000fe40003f26270 */
[----:B------:R-:W-:Y:S02]  /*1d6d0*/  ISETP.GE.AND P6, PT, R251, R239, PT ;  /* 0x000000effb00720c */ /* 0x000fe40003fc6270 */
[----:B------:R-:W-:-:S02]  /*1d6e0*/  FMNMX3.FTZ R4, R4, R16, R28, !PT ;  /* 0x0000001004047276 */ /* 0x000fc4000781001c */
[----:B------:R-:W-:Y:S02]  /*1d6f0*/  FSEL R56, R56, -INF , !P4 ;  /* 0xff80000038387808 */ /* 0x000fe40006000000 */
[----:B------:R-:W-:Y:S02]  /*1d700*/  FSEL R52, R88, -INF , P1 ;  /* 0xff80000058347808 */ /* 0x000fe40000800000 */
[-C--:B------:R-:W-:Y:S02]  /*1d710*/  ISETP.GE.AND P4, PT, R248, R239.reuse, PT ;  /* 0x000000eff800720c */ /* 0x080fe40003f86270 */
[----:B------:R-:W-:Y:S02]  /*1d720*/  FSEL R53, R53, -INF , !P6 ;  /* 0xff80000035357808 */ /* 0x000fe40007000000 */
[----:B------:R-:W-:Y:S02]  /*1d730*/  ISETP.GE.AND P1, PT, R222, R246, PT ;  /* 0x000000f6de00720c */ /* 0x000fe40003f26270 */
[----:B------:R-:W-:-:S02]  /*1d740*/  ISETP.GE.AND P6, PT, R247, R239, PT ;  /* 0x000000eff700720c */ /* 0x000fc40003fc6270 */
[----:B------:R-:W-:Y:S02]  /*1d750*/  ISETP.GE.AND P0, PT, R221, R246, PT ;  /* 0x000000f6dd00720c */ /* 0x000fe40003f06270 */
[----:B------:R-:W-:Y:S02]  /*1d760*/  FMNMX3.FTZ R4, R4, R13, R61, !PT ;  /* 0x0000000d04047276 */ /* 0x000fe4000781003d */
[----:B------:R-:W-:Y:S02]  /*1d770*/  FSEL R52, R52, -INF , !P4 ;  /* 0xff80000034347808 */ /* 0x000fe40006000000 */
[----:B------:R-:W-:Y:S02]  /*1d780*/  FSEL R48, R84, -INF , P1 ;  /* 0xff80000054307808 */ /* 0x000fe40000800000 */
[----:B------:R-:W-:Y:S02]  /*1d790*/  ISETP.GE.AND P4, PT, R222, R239, PT ;  /* 0x000000efde00720c */ /* 0x000fe40003f86270 */
[----:B------:R-:W-:-:S02]  /*1d7a0*/  FSEL R49, R49, -INF , !P6 ;  /* 0xff80000031317808 */ /* 0x000fc40007000000 */
[-C--:B------:R-:W-:Y:S02]  /*1d7b0*/  ISETP.GE.AND P1, PT, R219, R246.reuse, PT ;  /* 0x000000f6db00720c */ /* 0x080fe40003f26270 */
[----:B------:R-:W-:Y:S02]  /*1d7c0*/  FSEL R46, R85, -INF , P0 ;  /* 0xff800000552e7808 */ /* 0x000fe40000000000 */
[----:B------:R-:W-:Y:S02]  /*1d7d0*/  ISETP.GE.AND P6, PT, R221, R239, PT ;  /* 0x000000efdd00720c */ /* 0x000fe40003fc6270 */
[----:B------:R-:W-:Y:S02]  /*1d7e0*/  ISETP.GE.AND P0, PT, R218, R246, PT ;  /* 0x000000f6da00720c */ /* 0x000fe40003f06270 */
[----:B------:R-:W-:Y:S02]  /*1d7f0*/  FMNMX3.FTZ R4, R4, R60, R57, !PT ;  /* 0x0000003c04047276 */ /* 0x000fe40007810039 */
[----:B------:R-:W-:-:S02]  /*1d800*/  FSEL R48, R48, -INF , !P4 ;  /* 0xff80000030307808 */ /* 0x000fc40006000000 */
[----:B------:R-:W-:Y:S02]  /*1d810*/  FSEL R41, R80, -INF , P1 ;  /* 0xff80000050297808 */ /* 0x000fe40000800000 */
[----:B------:R-:W-:Y:S02]  /*1d820*/  ISETP.GE.AND P4, PT, R219, R239, PT ;  /* 0x000000efdb00720c */ /* 0x000fe40003f86270 */
[----:B------:R-:W-:Y:S02]  /*1d830*/  FSEL R46, R46, -INF , !P6 ;  /* 0xff8000002e2e7808 */ /* 0x000fe40007000000 */
[----:B------:R-:W-:Y:S02]  /*1d840*/  ISETP.GE.AND P1, PT, R217, R246, PT ;  /* 0x000000f6d900720c */ /* 0x000fe40003f26270 */
[----:B------:R-:W-:Y:S02]  /*1d850*/  FSEL R40, R81, -INF , P0 ;  /* 0xff80000051287808 */ /* 0x000fe40000000000 */
[----:B------:R-:W-:-:S02]  /*1d860*/  FMNMX3.FTZ R4, R4, R56, R53, !PT ;  /* 0x0000003804047276 */ /* 0x000fc40007810035 */
[-C--:B------:R-:W-:Y:S02]  /*1d870*/  ISETP.GE.AND P6, PT, R218, R239.reuse, PT ;  /* 0x000000efda00720c */ /* 0x080fe40003fc6270 */
[----:B------:R-:W-:Y:S02]  /*1d880*/  ISETP.GE.AND P0, PT, R216, R246, PT ;  /* 0x000000f6d800720c */ /* 0x000fe40003f06270 */
[----:B------:R-:W-:Y:S02]  /*1d890*/  FSEL R41, R41, -INF , !P4 ;  /* 0xff80000029297808 */ /* 0x000fe40006000000 */
[----:B------:R-:W-:Y:S02]  /*1d8a0*/  FSEL R37, R76, -INF , P1 ;  /* 0xff8000004c257808 */ /* 0x000fe40000800000 */
[----:B------:R-:W-:Y:S02]  /*1d8b0*/  FMNMX3.FTZ R4, R4, R52, R49, !PT ;  /* 0x0000003404047276 */ /* 0x000fe40007810031 */
[----:B------:R-:W-:-:S02]  /*1d8c0*/  ISETP.GE.AND P4, PT, R217, R239, PT ;  /* 0x000000efd900720c */ /* 0x000fc40003f86270 */
[----:B------:R-:W-:Y:S02]  /*1d8d0*/  FSEL R40, R40, -INF , !P6 ;  /* 0xff80000028287808 */ /* 0x000fe40007000000 */
[-C--:B------:R-:W-:Y:S02]  /*1d8e0*/  ISETP.GE.AND P1, PT, R215, R246.reuse, PT ;  /* 0x000000f6d700720c */ /* 0x080fe40003f26270 */
[----:B------:R-:W-:Y:S02]  /*1d8f0*/  FSEL R36, R77, -INF , P0 ;  /* 0xff8000004d247808 */ /* 0x000fe40000000000 */
[----:B------:R-:W-:Y:S02]  /*1d900*/  ISETP.GE.AND P6, PT, R216, R239, PT ;  /* 0x000000efd800720c */ /* 0x000fe40003fc6270 */
[----:B------:R-:W-:Y:S02]  /*1d910*/  ISETP.GE.AND P0, PT, R214, R246, PT ;  /* 0x000000f6d600720c */ /* 0x000fe40003f06270 */
[----:B------:R-:W-:-:S02]  /*1d920*/  FMNMX3.FTZ R4, R4, R48, R46, !PT ;  /* 0x0000003004047276 */ /* 0x000fc4000781002e */
[----:B------:R-:W-:Y:S02]  /*1d930*/  FSEL R37, R37, -INF , !P4 ;  /* 0xff80000025257808 */ /* 0x000fe40006000000 */
[----:B------:R-:W-:Y:S02]  /*1d940*/  FSEL R33, R72, -INF , P1 ;  /* 0xff80000048217808 */ /* 0x000fe40000800000 */
[----:B------:R-:W-:Y:S02]  /*1d950*/  ISETP.GE.AND P4, PT, R215, R239, PT ;  /* 0x000000efd700720c */ /* 0x000fe40003f86270 */
[----:B------:R-:W-:Y:S02]  /*1d960*/  FSEL R36, R36, -INF , !P6 ;  /* 0xff80000024247808 */ /* 0x000fe40007000000 */
[----:B------:R-:W-:Y:S02]  /*1d970*/  ISETP.GE.AND P1, PT, R212, R246, PT ;  /* 0x000000f6d400720c */ /* 0x000fe40003f26270 */
[----:B------:R-:W-:-:S02]  /*1d980*/  FSEL R32, R73, -INF , P0 ;  /* 0xff80000049207808 */ /* 0x000fc40000000000 */
[----:B------:R-:W-:Y:S02]  /*1d990*/  ISETP.GE.AND P6, PT, R214, R239, PT ;  /* 0x000000efd600720c */ /* 0x000fe40003fc6270 */
[----:B------:R-:W-:Y:S02]  /*1d9a0*/  ISETP.GE.AND P0, PT, R211, R246, PT ;  /* 0x000000f6d300720c */ /* 0x000fe40003f06270 */
[----:B------:R-:W-:Y:S02]  /*1d9b0*/  FMNMX3.FTZ R4, R4, R41, R40, !PT ;  /* 0x0000002904047276 */ /* 0x000fe40007810028 */
[----:B------:R-:W-:Y:S02]  /*1d9c0*/  FSEL R33, R33, -INF , !P4 ;  /* 0xff80000021217808 */ /* 0x000fe40006000000 */
[----:B------:R-:W-:Y:S02]  /*1d9d0*/  FSEL R29, R68, -INF , P1 ;  /* 0xff800000441d7808 */ /* 0x000fe40000800000 */
        /* <DEDUP_REMOVED lines=22> */
[----:B------:R-:W-:-:S04]  /*1db40*/  FSETP.NEU.FTZ.AND P0, PT, R24, -INF , PT ;  /* 0xff8000001800780b */ /* 0x000fc80003f1d000 */
[----:B------:R-:W-:-:S05]  /*1db50*/  FSEL R93, R24, RZ, P0 ;  /* 0x000000ff185d7208 */ /* 0x000fca0000000000 */
[----:B------:R-:W-:Y:S01]  /*1db60*/  FADD.FTZ R93, R2, -R93 ;  /* 0x8000005d025d7221 */ /* 0x000fe20000010000 */
[----:B--2---:R-:W-:-:S05]  /*1db70*/  FMUL.FTZ R2, R89, R24 ;  /* 0x0000001859027220 */ /* 0x004fca0000410000 */
[----:B------:R-:W-:-:S05]  /*1db80*/  FSEL R2, R2, RZ, P0 ;  /* 0x000000ff02027208 */ /* 0x000fca0000000000 */
[-CC-:B------:R-:W-:Y:S01]  /*1db90*/  FFMA.FTZ R88, R105, R89.reuse, -R2.reuse ;  /* 0x0000005969587223 */ /* 0x180fe20000010802 */
[-CC-:B------:R-:W-:Y:S01]  /*1dba0*/  FFMA.FTZ R64, R13, R89.reuse, -R2.reuse ;  /* 0x000000590d407223 */ /* 0x180fe20000010802 */
[----:B------:R-:W-:Y:S01]  /*1dbb0*/  FFMA.FTZ R4, R237, R89, -R2 ;  /* 0x00000059ed047223 */ /* 0x000fe20000010802 */
[----:B------:R-:W-:Y:S01]  /*1dbc0*/  FMUL.FTZ R13, R89, R93 ;  /* 0x0000005d590d7220 */ /* 0x000fe20000410000 */
[C-C-:B------:R-:W-:Y:S02]  /*1dbd0*/  IMAD R105, R44.reuse, 0x100, R168.reuse ;  /* 0x000001002c697824 */ /* 0x140fe400078e02a8 */
[----:B------:R-:W-:Y:S02]  /*1dbe0*/  IMAD R96, R44, 0x100, R168 ;  /* 0x000001002c607824 */ /* 0x000fe400078e02a8 */
[----:B------:R-:W-:Y:S01]  /*1dbf0*/  FFMA.FTZ R72, R17, R89, -R2 ;  /* 0x0000005911487223 */ /* 0x000fe20000010802 */
[----:B------:R-:W-:Y:S01]  /*1dc00*/  VIADD R105, R105, 0xfffffe01 ;  /* 0xfffffe0169697836 */ /* 0x000fe20000000000 */
[----:B------:R-:W1:Y:S01]  /*1dc10*/  MUFU.EX2 R13, R13 ;  /* 0x0000000d000d7308 */ /* 0x000e620000000800 */
[----:B------:R-:W-:-:S02]  /*1dc20*/  VIADD R96, R96, 0xfffffe08 ;  /* 0xfffffe0860607836 */ /* 0x000fc40000000000 */
[-CC-:B------:R-:W-:Y:S01]  /*1dc30*/  FFMA.FTZ R65, R28, R89.reuse, -R2.reuse ;  /* 0x000000591c417223 */ /* 0x180fe20000010802 */
[--C-:B------:R-:W-:Y:S01]  /*1dc40*/  FFMA.FTZ R12, R236, R89, -R2.reuse ;  /* 0x00000059ec0c7223 */ /* 0x100fe20000010802 */
[----:B------:R-:W-:Y:S01]  /*1dc50*/  ISETP.GE.AND P1, PT, R105, R245, PT ;  /* 0x000000f56900720c */ /* 0x000fe20003f26270 */
[-CC-:B------:R-:W-:Y:S01]  /*1dc60*/  FFMA.FTZ R9, R231, R89.reuse, -R2.reuse ;  /* 0x00000059e7097223 */ /* 0x180fe20000010802 */
[-CC-:B------:R-:W-:Y:S01]  /*1dc70*/  FFMA.FTZ R5, R230, R89.reuse, -R2.reuse ;  /* 0x00000059e6057223 */ /* 0x180fe20000010802 */
[-C--:B------:R-:W-:Y:S01]  /*1dc80*/  FFMA.FTZ R233, R233, R89.reuse, -R2 ;  /* 0x00000059e9e97223 */ /* 0x080fe20000010802 */
[----:B------:R-:W2:Y:S01]  /*1dc90*/  MUFU.EX2 R4, R4 ;  /* 0x0000000400047308 */ /* 0x000ea20000000800 */
[-C--:B------:R-:W-:Y:S01]  /*1dca0*/  ISETP.GE.AND P4, PT, R105, R244.reuse, PT ;  /* 0x000000f46900720c */ /* 0x080fe20003f86270 */
[----:B------:R-:W-:Y:S01]  /*1dcb0*/  IMAD R105, R44, 0x100, R168 ;  /* 0x000001002c697824 */ /* 0x000fe200078e02a8 */
[----:B------:R-:W-:Y:S01]  /*1dcc0*/  FSEL R17, R62, -INF , P3 ;  /* 0xff8000003e117808 */ /* 0x000fe20001800000 */
[-CC-:B------:R-:W-:Y:S01]  /*1dcd0*/  FFMA.FTZ R100, R229, R89.reuse, -R2.reuse ;  /* 0x00000059e5647223 */ /* 0x180fe20000010802 */
[--C-:B------:R-:W-:Y:S01]  /*1dce0*/  FFMA.FTZ R101, R228, R89, -R2.reuse ;  /* 0x00000059e4657223 */ /* 0x100fe20000010802 */
[----:B------:R-:W-:Y:S01]  /*1dcf0*/  VIADD R105, R105, 0xfffffe09 ;  /* 0xfffffe0969697836 */ /* 0x000fe20000000000 */
[C---:B------:R-:W-:Y:S01]  /*1dd00*/  ISETP.GE.AND P0, PT, R96.reuse, R245, PT ;  /* 0x000000f56000720c */ /* 0x040fe20003f06270 */
[-C--:B------:R-:W-:Y:S01]  /*1dd10*/  FFMA.FTZ R104, R227, R89.reuse, -R2 ;  /* 0x00000059e3687223 */ /* 0x080fe20000010802 */
[-C--:B------:R-:W-:Y:S01]  /*1dd20*/  ISETP.GE.AND P6, PT, R96, R244.reuse, PT ;  /* 0x000000f46000720c */ /* 0x080fe20003fc6270 */
[----:B------:R-:W-:Y:S01]  /*1dd30*/  IMAD R96, R44, 0x100, R168 ;  /* 0x000001002c607824 */ /* 0x000fe200078e02a8 */
[----:B------:R-:W-:Y:S01]  /*1dd40*/  FSEL R17, R17, -INF , !P5 ;  /* 0xff80000011117808 */ /* 0x000fe20006800000 */
[--C-:B------:R-:W-:Y:S01]  /*1dd50*/  FFMA.FTZ R21, R226, R89, -R2.reuse ;  /* 0x00000059e2157223 */ /* 0x100fe20000010802 */
[----:B------:R-:W-:Y:S01]  /*1dd60*/  ISETP.GE.AND P3, PT, R105, R245, PT ;  /* 0x000000f56900720c */ /* 0x000fe20003f66270 */
[----:B------:R-:W-:Y:S01]  /*1dd70*/  FFMA.FTZ R108, R225, R89, -R2 ;  /* 0x00000059e16c7223 */ /* 0x000fe20000010802 */
[----:B------:R-:W-:Y:S01]  /*1dd80*/  ISETP.GE.AND P5, PT, R105, R244, PT ;  /* 0x000000f46900720c */ /* 0x000fe20003fa6270 */
[----:B------:R-:W-:-:S02]  /*1dd90*/  IMAD R105, R44, 0x100, R168 ;  /* 0x000001002c697824 */ /* 0x000fc400078e02a8 */
        /* <DEDUP_REMOVED lines=50> */
[----:B------:R-:W-:-:S02]  /*1e0c0*/  VIADD R96, R96, 0xfffffe10 ;  /* 0xfffffe1060607836 */ /* 0x000fc40000000000 */
[-C--:B-1----:R-:W-:Y:S01]  /*1e0d0*/  FMUL.FTZ R160, R160, R13.reuse ;  /* 0x0000000da0a07220 */ /* 0x082fe20000410000 */
        /* <DEDUP_REMOVED lines=15> */
[----:B--2---:R-:W-:Y:S01]  /*1e1d0*/  FFMA.FTZ R8, R250, R13, R4 ;  /* 0x0000000dfa087223 */ /* 0x004fe20000010004 */
[----:B------:R-:W-:Y:S01]  /*1e1e0*/  VIADD R105, R105, 0xfffffe11 ;  /* 0xfffffe1169697836 */ /* 0x000fe20000000000 */
[----:B------:R-:W-:Y:S01]  /*1e1f0*/  FSEL R13, R58, -INF , P0 ;  /* 0xff8000003a0d7808 */ /* 0x000fe20000000000 */
[--C-:B------:R-:W-:Y:S01]  /*1e200*/  IMAD R97, R44, 0x100, R168.reuse ;  /* 0x000001002c617824 */ /* 0x100fe200078e02a8 */
[----:B------:R-:W-:Y:S01]  /*1e210*/  FSEL R16, R63, -INF , P1 ;  /* 0xff8000003f107808 */ /* 0x000fe20000800000 */
[----:B------:R-:W1:Y:S01]  /*1e220*/  S2UR UR4, SR_CgaCtaId ;  /* 0x00000000000479c3 */ /* 0x000e620000008800 */
[-C--:B------:R-:W-:Y:S01]  /*1e230*/  ISETP.GE.AND P1, PT, R96, R245.reuse, PT ;  /* 0x000000f56000720c */ /* 0x080fe20003f26270 */
[----:B------:R-:W-:Y:S01]  /*1e240*/  UMOV UR5, 0x400 ;  /* 0x0000040000057882 */ /* 0x000fe20000000000 */
[----:B------:R-:W-:Y:S01]  /*1e250*/  FSEL R13, R13, -INF , !P6 ;  /* 0xff8000000d0d7808 */ /* 0x000fe20007000000 */
[----:B------:R-:W-:Y:S01]  /*1e260*/  MUFU.EX2 R88, R88 ;  /* 0x0000005800587308 */ /* 0x000fe20000000800 */
[C---:B------:R-:W-:Y:S01]  /*1e270*/  ISETP.GE.AND P0, PT, R105.reuse, R245, PT ;  /* 0x000000f56900720c */ /* 0x040fe20003f06270 */
[----:B------:R2:W5:Y:S01]  /*1e280*/  LDL.LU R237, [R1+0x30] ;  /* 0x0000300001ed7983 */ /* 0x0005620000300800 */
[-C--:B------:R-:W-:Y:S01]  /*1e290*/  ISETP.GE.AND P6, PT, R105, R244.reuse, PT ;  /* 0x000000f46900720c */ /* 0x080fe20003fc6270 */
[--C-:B------:R-:W-:Y:S01]  /*1e2a0*/  IMAD R105, R44, 0x100, R168.reuse ;  /* 0x000001002c697824 */ /* 0x100fe200078e02a8 */
[----:B------:R-:W-:Y:S01]  /*1e2b0*/  FSEL R59, R59, -INF , P3 ;  /* 0xff8000003b3b7808 */ /* 0x000fe20001800000 */
[----:B------:R-:W-:Y:S01]  /*1e2c0*/  VIADD R97, R97, 0xfffffe19 ;  /* 0xfffffe1961617836 */ /* 0x000fe20000000000 */
[----:B------:R-:W-:Y:S01]  /*1e2d0*/  FSEL R16, R16, -INF , !P4 ;  /* 0xff80000010107808 */ /* 0x000fe20006000000 */
[----:B------:R-:W-:Y:S01]  /*1e2e0*/  IMAD R173, R44, 0x100, R168 ;  /* 0x000001002cad7824 */ /* 0x000fe200078e02a8 */
[----:B------:R-:W-:-:S02]  /*1e2f0*/  ISETP.GE.AND P4, PT, R96, R244, PT ;  /* 0x000000f46000720c */ /* 0x000fc40003f86270 */
[----:B------:R-:W-:Y:S01]  /*1e300*/  FSEL R54, R54, -INF , P1 ;  /* 0xff80000036367808 */ /* 0x000fe20000800000 */
[----:B------:R-:W-:Y:S01]  /*1e310*/  VIADD R105, R105, 0xfffffe20 ;  /* 0xfffffe2069697836 */ /* 0x000fe20000000000 */
[----:B------:R-:W-:Y:S01]  /*1e320*/  FSEL R96, R59, -INF , !P5 ;  /* 0xff8000003b607808 */ /* 0x000fe20006800000 */
[--C-:B------:R-:W-:Y:S01]  /*1e330*/  IMAD R124, R44, 0x100, R168.reuse ;  /* 0x000001002c7c7824 */ /* 0x100fe200078e02a8 */
[-C--:B------:R-:W-:Y:S01]  /*1e340*/  ISETP.GE.AND P3, PT, R232, R245.reuse, PT ;  /* 0x000000f5e800720c */ /* 0x080fe20003f66270 */
[--C-:B------:R-:W-:Y:S01]  /*1e350*/  IMAD R93, R44, 0x100, R168.reuse ;  /* 0x000001002c5d7824 */ /* 0x100fe200078e02a8 */
[-C--:B------:R-:W-:Y:S01]  /*1e360*/  ISETP.GE.AND P5, PT, R232, R244.reuse, PT ;  /* 0x000000f4e800720c */ /* 0x080fe20003fa6270 */
[----:B------:R-:W-:Y:S01]  /*1e370*/  MUFU.EX2 R100, R100 ;  /* 0x0000006400647308 */ /* 0x000fe20000000800 */
[----:B------:R-:W-:Y:S01]  /*1e380*/  FSEL R232, R54, -INF , !P4 ;  /* 0xff80000036e87808 */ /* 0x000fe20006000000 */
[----:B-1----:R-:W-:Y:S01]  /*1e390*/  ULEA UR4, UR4, UR5, 0x18 ;  /* 0x0000000504047291 */ /* 0x002fe2000f8ec0ff */
[CC--:B------:R-:W-:Y:S01]  /*1e3a0*/  ISETP.GE.AND P1, PT, R97.reuse, R245.reuse, PT ;  /* 0x000000f56100720c */ /* 0x0c0fe20003f26270 */
[----:B------:R2:W5:Y:S01]  /*1e3b0*/  LDL.LU R236, [R1+0x2c] ;  /* 0x00002c0001ec7983 */ /* 0x0005620000300800 */
[----:B------:R-:W-:Y:S01]  /*1e3c0*/  ISETP.GE.AND P4, PT, R97, R244, PT ;  /* 0x000000f46100720c */ /* 0x000fe20003f86270 */
[----:B------:R-:W-:Y:S01]  /*1e3d0*/  IMAD R97, R44, 0x100, R168 ;  /* 0x000001002c617824 */ /* 0x000fe200078e02a8 */
[----:B------:R-:W-:Y:S01]  /*1e3e0*/  FSEL R55, R55, -INF , P0 ;  /* 0xff80000037377808 */ /* 0x000fe20000000000 */
[----:B------:R-:W-:Y:S01]  /*1e3f0*/  VIADD R173, R173, 0xfffffe29 ;  /* 0xfffffe29adad7836 */ /* 0x000fe20000000000 */
[----:B------:R-:W-:-:S02]  /*1e400*/  ISETP.GE.AND P0, PT, R105, R245, PT ;  /* 0x000000f56900720c */ /* 0x000fc40003f06270 */
[----:B------:R-:W-:Y:S01]  /*1e410*/  FSEL R50, R50, -INF , P3 ;  /* 0xff80000032327808 */ /* 0x000fe20001800000 */
[----:B------:R-:W-:Y:S01]  /*1e420*/  VIADD R97, R97, 0xfffffe30 ;  /* 0xfffffe3061617836 */ /* 0x000fe20000000000 */
[----:B------:R-:W-:Y:S01]  /*1e430*/  FSEL R250, R55, -INF , !P6 ;  /* 0xff80000037fa7808 */ /* 0x000fe20007000000 */
[----:B------:R-:W-:Y:S01]  /*1e440*/  VIADD R124, R124, 0xfffffe89 ;  /* 0xfffffe897c7c7836 */ /* 0x000fe20000000000 */
[-C--:B------:R-:W-:Y:S01]  /*1e450*/  ISETP.GE.AND P3, PT, R213, R245.reuse, PT ;  /* 0x000000f5d500720c */ /* 0x080fe20003f66270 */
[----:B------:R-:W-:Y:S01]  /*1e460*/  VIADD R93, R93, 0xfffffe91 ;  /* 0xfffffe915d5d7836 */ /* 0x000fe20000000000 */
[----:B------:R-:W-:Y:S01]  /*1e470*/  FSEL R51, R51, -INF , P1 ;  /* 0xff80000033337808 */ /* 0x000fe20000800000 */
[----:B------:R-:W-:Y:S01]  /*1e480*/  MUFU.EX2 R101, R101 ;  /* 0x0000006500657308 */ /* 0x000fe20000000800 */
[----:B------:R-:W-:Y:S01]  /*1e490*/  ISETP.GE.AND P6, PT, R105, R244, PT ;  /* 0x000000f46900720c */ /* 0x000fe20003fc6270 */
[----:B------:R2:W5:Y:S01]  /*1e4a0*/  LDL.LU R231, [R1+0x28] ;  /* 0x0000280001e77983 */ /* 0x0005620000300800 */
[----:B------:R-:W-:-:S02]  /*1e4b0*/  ISETP.GE.AND P1, PT, R208, R245, PT ;  /* 0x000000f5d000720c */ /* 0x000fc40003f26270 */
[----:B------:R-:W-:Y:S01]  /*1e4c0*/  FSEL R105, R50, -INF , !P5 ;  /* 0xff80000032697808 */ /* 0x000fe20006800000 */
[----:B------:R2:W5:Y:S01]  /*1e4d0*/  LDL.LU R230, [R1+0x24] ;  /* 0x0000240001e67983 */ /* 0x0005620000300800 */
[----:B------:R-:W-:Y:S02]  /*1e4e0*/  FSEL R42, R42, -INF , P0 ;  /* 0xff8000002a2a7808 */ /* 0x000fe40000000000 */
[-C--:B------:R-:W-:Y:S01]  /*1e4f0*/  ISETP.GE.AND P5, PT, R213, R244.reuse, PT ;  /* 0x000000f4d500720c */ /* 0x080fe20003fa6270 */
[----:B------:R-:W-:Y:S01]  /*1e500*/  MUFU.EX2 R108, R108 ;  /* 0x0000006c006c7308 */ /* 0x000fe20000000800 */
[----:B------:R-:W-:Y:S01]  /*1e510*/  ISETP.GE.AND P0, PT, R173, R245, PT ;  /* 0x000000f5ad00720c */ /* 0x000fe20003f06270 */
[----:B------:R2:W5:Y:S01]  /*1e520*/  LDL.LU R229, [R1+0x20] ;  /* 0x0000200001e57983 */ /* 0x0005620000300800 */
[----:B------:R-:W-:Y:S02]  /*1e530*/  FSEL R213, R51, -INF , !P4 ;  /* 0xff80000033d57808 */ /* 0x000fe40006000000 */
[----:B------:R-:W-:Y:S01]  /*1e540*/  FSEL R43, R43, -INF , P3 ;  /* 0xff8000002b2b7808 */ /* 0x000fe20001800000 */
[----:B------:R2:W5:Y:S01]  /*1e550*/  LDL.LU R228, [R1+0x1c] ;  /* 0x00001c0001e47983 */ /* 0x0005620000300800 */
[----:B------:R-:W-:-:S02]  /*1e560*/  ISETP.GE.AND P4, PT, R208, R244, PT ;  /* 0x000000f4d000720c */ /* 0x000fc40003f86270 */
[-C--:B------:R-:W-:Y:S01]  /*1e570*/  ISETP.GE.AND P3, PT, R97, R245.reuse, PT ;  /* 0x000000f56100720c */ /* 0x080fe20003f66270 */
[----:B------:R-:W-:Y:S01]  /*1e580*/  MUFU.EX2 R109, R109 ;  /* 0x0000006d006d7308 */ /* 0x000fe20000000800 */
[----:B------:R-:W-:Y:S01]  /*1e590*/  FSEL R38, R38, -INF , P1 ;  /* 0xff80000026267808 */ /* 0x000fe20000800000 */
[----:B------:R2:W5:Y:S01]  /*1e5a0*/  LDL.LU R227, [R1+0x18] ;  /* 0x0000180001e37983 */ /* 0x0005620000300800 */
[----:B------:R-:W-:Y:S02]  /*1e5b0*/  FSEL R208, R42, -INF , !P6 ;  /* 0xff8000002ad07808 */ /* 0x000fe40007000000 */
[-C--:B------:R-:W-:Y:S01]  /*1e5c0*/  ISETP.GE.AND P6, PT, R173, R244.reuse, PT ;  /* 0x000000f4ad00720c */ /* 0x080fe20003fc6270 */
[----:B------:R2:W5:Y:S01]  /*1e5d0*/  LDL.LU R226, [R1+0x14] ;  /* 0x0000140001e27983 */ /* 0x0005620000300800 */
[----:B------:R-:W-:Y:S02]  /*1e5e0*/  ISETP.GE.AND P1, PT, R207, R245, PT ;  /* 0x000000f5cf00720c */ /* 0x000fe40003f26270 */
[----:B------:R-:W-:Y:S01]  /*1e5f0*/  FSEL R39, R39, -INF , P0 ;  /* 0xff80000027277808 */ /* 0x000fe20000000000 */
[----:B------:R-:W-:Y:S01]  /*1e600*/  MUFU.EX2 R120, R120 ;  /* 0x0000007800787308 */ /* 0x000fe20000000800 */
[----:B------:R-:W-:Y:S01]  /*1e610*/  FSEL R112, R43, -INF , !P5 ;  /* 0xff8000002b707808 */ /* 0x000fe20006800000 */
[----:B------:R2:W5:Y:S01]  /*1e620*/  LDL.LU R225, [R1+0x10] ;  /* 0x0000100001e17983 */ /* 0x0005620000300800 */
[----:B------:R-:W-:-:S02]  /*1e630*/  ISETP.GE.AND P5, PT, R97, R244, PT ;  /* 0x000000f46100720c */ /* 0x000fc40003fa6270 */
[----:B------:R-:W-:Y:S01]  /*1e640*/  FSEL R113, R38, -INF , !P4 ;  /* 0xff80000026717808 */ /* 0x000fe20006000000 */
[----:B------:R2:W5:Y:S01]  /*1e650*/  LDL.LU R224, [R1+0xc] ;  /* 0x00000c0001e07983 */ /* 0x0005620000300800 */
[-C--:B------:R-:W-:Y:S02]  /*1e660*/  ISETP.GE.AND P0, PT, R206, R245.reuse, PT ;  /* 0x000000f5ce00720c */ /* 0x080fe40003f06270 */
[----:B------:R-:W-:Y:S02]  /*1e670*/  FSEL R34, R34, -INF , P3 ;  /* 0xff80000022227808 */ /* 0x000fe40001800000 */
[----:B------:R-:W-:Y:S01]  /*1e680*/  FSEL R35, R35, -INF , P1 ;  /* 0xff80000023237808 */ /* 0x000fe20000800000 */
[----:B------:R-:W-:Y:S01]  /*1e690*/  IMAD R97, R44, 0x100, R168 ;  /* 0x000001002c617824 */ /* 0x000fe200078e02a8 */
[----:B------:R-:W-:Y:S01]  /*1e6a0*/  ISETP.GE.AND P4, PT, R207, R244, PT ;  /* 0x000000f4cf00720c */ /* 0x000fe20003f86270 */
[----:B------:R-:W-:Y:S01]  /*1e6b0*/  MUFU.EX2 R121, R121 ;  /* 0x0000007900797308 */ /* 0x000fe20000000800 */
[----:B------:R-:W-:Y:S01]  /*1e6c0*/  FSEL R207, R39, -INF , !P6 ;  /* 0xff80000027cf7808 */ /* 0x000fe20007000000 */
[----:B------:R2:W5:Y:S01]  /*1e6d0*/  LDL.LU R220, [R1+0x8] ;  /* 0x0000080001dc7983 */ /* 0x0005620000300800 */
[----:B------:R-:W-:-:S02]  /*1e6e0*/  ISETP.GE.AND P3, PT, R204, R245, PT ;  /* 0x000000f5cc00720c */ /* 0x000fc40003f66270 */
[-C--:B------:R-:W-:Y:S02]  /*1e6f0*/  ISETP.GE.AND P6, PT, R206, R244.reuse, PT ;  /* 0x000000f4ce00720c */ /* 0x080fe40003fc6270 */
[----:B------:R-:W-:Y:S02]  /*1e700*/  ISETP.GE.AND P1, PT, R202, R245, PT ;  /* 0x000000f5ca00720c */ /* 0x000fe40003f26270 */
[----:B------:R-:W-:Y:S01]  /*1e710*/  FSEL R30, R30, -INF , P0 ;  /* 0xff8000001e1e7808 */ /* 0x000fe20000000000 */
[----:B------:R-:W-:Y:S01]  /*1e720*/  VIADD R97, R97, 0xfffffe49 ;  /* 0xfffffe4961617836 */ /* 0x000fe20000000000 */
[----:B------:R-:W-:Y:S01]  /*1e730*/  FSEL R206, R34, -INF , !P5 ;  /* 0xff80000022ce7808 */ /* 0x000fe20006800000 */
[----:B------:R-:W-:Y:S01]  /*1e740*/  MUFU.EX2 R128, R128 ;  /* 0x0000008000807308 */ /* 0x000fe20000000800 */
[----:B------:R-:W-:Y:S01]  /*1e750*/  ISETP.GE.AND P5, PT, R204, R244, PT ;  /* 0x000000f4cc00720c */ /* 0x000fe20003fa6270 */
[----:B------:R2:W5:Y:S01]  /*1e760*/  LDL.LU R169, [R1+0x4] ;  /* 0x0000040001a97983 */ /* 0x0005620000300800 */
[----:B------:R-:W-:-:S02]  /*1e770*/  FSEL R204, R35, -INF , !P4 ;  /* 0xff80000023cc7808 */ /* 0x000fc40006000000 */
[----:B------:R-:W-:Y:S01]  /*1e780*/  FSEL R31, R31, -INF , P3 ;  /* 0xff8000001f1f7808 */ /* 0x000fe20001800000 */
[----:B------:R2:W5:Y:S01]  /*1e790*/  LDL.LU R167, [R1] ;  /* 0x0000000001a77983 */ /* 0x0005620000300800 */
[-C--:B------:R-:W-:Y:S02]  /*1e7a0*/  ISETP.GE.AND P4, PT, R202, R244.reuse, PT ;  /* 0x000000f4ca00720c */ /* 0x080fe40003f86270 */
[----:B------:R-:W-:Y:S02]  /*1e7b0*/  FSEL R202, R30, -INF , !P6 ;  /* 0xff8000001eca7808 */ /* 0x000fe40007000000 */
[----:B------:R-:W-:Y:S02]  /*1e7c0*/  FSEL R26, R26, -INF , P1 ;  /* 0xff8000001a1a7808 */ /* 0x000fe40000800000 */
[C---:B------:R-:W-:Y:S02]  /*1e7d0*/  ISETP.GE.AND P0, PT, R203.reuse, R245, PT ;  /* 0x000000f5cb00720c */ /* 0x040fe40003f06270 */
[----:B------:R-:W-:-:S02]  /*1e7e0*/  ISETP.GE.AND P6, PT, R203, R244, PT ;  /* 0x000000f4cb00720c */ /* 0x000fc40003fc6270 */
[----:B------:R-:W-:Y:S02]  /*1e7f0*/  FSEL R203, R31, -INF , !P5 ;  /* 0xff8000001fcb7808 */ /* 0x000fe40006800000 */
[CC--:B------:R-:W-:Y:S02]  /*1e800*/  ISETP.GE.AND P3, PT, R201.reuse, R245.reuse, PT ;  /* 0x000000f5c900720c */ /* 0x0c0fe40003f66270 */
[-C--:B------:R-:W-:Y:S02]  /*1e810*/  ISETP.GE.AND P5, PT, R201, R244.reuse, PT ;  /* 0x000000f4c900720c */ /* 0x080fe40003fa6270 */
[----:B------:R-:W-:Y:S02]  /*1e820*/  FSEL R201, R26, -INF , !P4 ;  /* 0xff8000001ac97808 */ /* 0x000fe40006000000 */
[C---:B------:R-:W-:Y:S02]  /*1e830*/  ISETP.GE.AND P1, PT, R97.reuse, R245, PT ;  /* 0x000000f56100720c */ /* 0x040fe40003f26270 */
[----:B------:R-:W-:Y:S01]  /*1e840*/  ISETP.GE.AND P4, PT, R97, R244, PT ;  /* 0x000000f46100720c */ /* 0x000fe20003f86270 */
[----:B------:R-:W-:Y:S01]  /*1e850*/  IMAD R97, R44, 0x100, R168 ;  /* 0x000001002c617824 */ /* 0x000fe200078e02a8 */
[----:B------:R-:W-:-:S02]  /*1e860*/  FSEL R22, R22, -INF , P3 ;  /* 0xff80000016167808 */ /* 0x000fc40001800000 */
[----:B------:R-:W-:Y:S01]  /*1e870*/  FSEL R27, R27, -INF , P0 ;  /* 0xff8000001b1b7808 */ /* 0x000fe20000000000 */
[----:B------:R-:W-:Y:S01]  /*1e880*/  VIADD R97, R97, 0xfffffe51 ;  /* 0xfffffe5161617836 */ /* 0x000fe20000000000 */
[-C--:B------:R-:W-:Y:S02]  /*1e890*/  ISETP.GE.AND P0, PT, R200, R245.reuse, PT ;  /* 0x000000f5c800720c */ /* 0x080fe40003f06270 */
[----:B------:R-:W-:Y:S02]  /*1e8a0*/  FSEL R23, R23, -INF , P1 ;  /* 0xff80000017177808 */ /* 0x000fe40000800000 */
[----:B------:R-:W-:Y:S02]  /*1e8b0*/  FSEL R172, R22, -INF , !P5 ;  /* 0xff80000016ac7808 */ /* 0x000fe40006800000 */
[-C--:B------:R-:W-:Y:S02]  /*1e8c0*/  ISETP.GE.AND P5, PT, R199, R245.reuse, PT ;  /* 0x000000f5c700720c */ /* 0x080fe40003fa6270 */
[----:B------:R-:W-:-:S02]  /*1e8d0*/  ISETP.GE.AND P1, PT, R97, R245, PT ;  /* 0x000000f56100720c */ /* 0x000fc40003f26270 */
[-C--:B------:R-:W-:Y:S02]  /*1e8e0*/  ISETP.GE.AND P3, PT, R200, R244.reuse, PT ;  /* 0x000000f4c800720c */ /* 0x080fe40003f66270 */
[----:B------:R-:W-:Y:S02]  /*1e8f0*/  FSEL R18, R18, -INF , P0 ;  /* 0xff80000012127808 */ /* 0x000fe40000000000 */
[----:B------:R-:W-:Y:S02]  /*1e900*/  FSEL R173, R23, -INF , !P4 ;  /* 0xff80000017ad7808 */ /* 0x000fe40006000000 */
[----:B------:R-:W-:Y:S02]  /*1e910*/  ISETP.GE.AND P4, PT, R199, R244, PT ;  /* 0x000000f4c700720c */ /* 0x000fe40003f86270 */
[----:B------:R-:W-:Y:S02]  /*1e920*/  ISETP.GE.AND P0, PT, R198, R245, PT ;  /* 0x000000f5c600720c */ /* 0x000fe40003f06270 */
[----:B------:R-:W-:-:S02]  /*1e930*/  FSEL R14, R14, -INF , P5 ;  /* 0xff8000000e0e7808 */ /* 0x000fc40002800000 */
[----:B------:R-:W-:Y:S02]  /*1e940*/  FSEL R200, R27, -INF , !P6 ;  /* 0xff8000001bc87808 */ /* 0x000fe40007000000 */
[-C--:B------:R-:W-:Y:S02]  /*1e950*/  ISETP.GE.AND P6, PT, R97, R244.reuse, PT ;  /* 0x000000f46100720c */ /* 0x080fe40003fc6270 */
[----:B------:R-:W-:Y:S02]  /*1e960*/  FSEL R19, R19, -INF , P1 ;  /* 0xff80000013137808 */ /* 0x000fe40000800000 */
[----:B------:R-:W-:Y:S02]  /*1e970*/  FSEL R199, R18, -INF , !P3 ;  /* 0xff80000012c77808 */ /* 0x000fe40005800000 */
[C---:B------:R-:W-:Y:S02]  /*1e980*/  ISETP.GE.AND P1, PT, R183.reuse, R245, PT ;  /* 0x000000f5b700720c */ /* 0x040fe40003f26270 */
[----:B------:R-:W-:-:S02]  /*1e990*/  ISETP.GE.AND P5, PT, R183, R244, PT ;  /* 0x000000f4b700720c */ /* 0x000fc40003fa6270 */
[----:B------:R-:W-:Y:S02]  /*1e9a0*/  ISETP.GE.AND P3, PT, R198, R244, PT ;  /* 0x000000f4c600720c */ /* 0x000fe40003f66270 */
[----:B------:R-:W-:Y:S02]  /*1e9b0*/  FSEL R15, R15, -INF , P0 ;  /* 0xff8000000f0f7808 */ /* 0x000fe40000000000 */
[----:B------:R-:W-:Y:S02]  /*1e9c0*/  FSEL R183, R14, -INF , !P4 ;  /* 0xff8000000eb77808 */ /* 0x000fe40006000000 */
[-C--:B------:R-:W-:Y:S02]  /*1e9d0*/  ISETP.GE.AND P0, PT, R185, R245.reuse, PT ;  /* 0x000000f5b900720c */ /* 0x080fe40003f06270 */
        /* <DEDUP_REMOVED lines=8> */
[----:B------:R-:W-:Y:S02]  /*1ea60*/  FSEL R6, R6, -INF , P4 ;  /* 0xff80000006067808 */ /* 0x000fe40002000000 */
[----:B------:R-:W-:Y:S02]  /*1ea70*/  ISETP.GE.AND P0, PT, R195, R245, PT ;  /* 0x000000f5c300720c */ /* 0x000fe40003f06270 */
[----:B------:R-:W-:Y:S02]  /*1ea80*/  FSEL R194, R10, -INF , !P5 ;  /* 0xff8000000ac27808 */ /* 0x000fe40006800000 */
[-C--:B------:R-:W-:Y:S02]  /*1ea90*/  ISETP.GE.AND P5, PT, R196, R244.reuse, PT ;  /* 0x000000f4c400720c */ /* 0x080fe40003fa6270 */
[----:B------:R-:W-:Y:S02]  /*1eaa0*/  FSEL R7, R7, -INF , P1 ;  /* 0xff80000007077808 */ /* 0x000fe40000800000 */
[----:B------:R-:W-:-:S02]  /*1eab0*/  ISETP.GE.AND P4, PT, R195, R244, PT ;  /* 0x000000f4c300720c */ /* 0x000fc40003f86270 */
[----:B------:R-:W-:Y:S02]  /*1eac0*/  ISETP.GE.AND P1, PT, R197, R245, PT ;  /* 0x000000f5c500720c */ /* 0x000fe40003f26270 */
[----:B------:R-:W-:Y:S01]  /*1ead0*/  FSEL R196, R6, -INF , !P3 ;  /* 0xff80000006c47808 */ /* 0x000fe20005800000 */
[----:B------:R-:W-:Y:S01]  /*1eae0*/  IMAD R97, R44, 0x100, R168 ;  /* 0x000001002c617824 */ /* 0x000fe200078e02a8 */
[----:B------:R-:W-:Y:S02]  /*1eaf0*/  FSEL R195, R11, -INF , !P6 ;  /* 0xff8000000bc37808 */ /* 0x000fe40007000000 */
[----:B------:R-:W-:Y:S02]  /*1eb00*/  FSEL R174, R174, -INF , P0 ;  /* 0xff800000aeae7808 */ /* 0x000fe40000000000 */
[----:B------:R-:W-:Y:S02]  /*1eb10*/  FMNMX3.FTZ R6, R0, R17, R16, !PT ;  /* 0x0000001100067276 */ /* 0x000fe40007810010 */
[----:B------:R-:W-:-:S02]  /*1eb20*/  ISETP.GE.AND P6, PT, R197, R244, PT ;  /* 0x000000f4c500720c */ /* 0x000fc40003fc6270 */
[-C--:B------:R-:W-:Y:S02]  /*1eb30*/  ISETP.GE.AND P3, PT, R193, R245.reuse, PT ;  /* 0x000000f5c100720c */ /* 0x080fe40003f66270 */
[----:B------:R-:W-:Y:S02]  /*1eb40*/  ISETP.GE.AND P0, PT, R189, R245, PT ;  /* 0x000000f5bd00720c */ /* 0x000fe40003f06270 */
[----:B------:R-:W-:Y:S02]  /*1eb50*/  FSEL R197, R7, -INF , !P5 ;  /* 0xff80000007c57808 */ /* 0x000fe40006800000 */
[----:B------:R-:W-:Y:S02]  /*1eb60*/  ISETP.GE.AND P5, PT, R193, R244, PT ;  /* 0x000000f4c100720c */ /* 0x000fe40003fa6270 */
[----:B------:R-:W-:Y:S01]  /*1eb70*/  FSEL R175, R175, -INF , P1 ;  /* 0xff800000afaf7808 */ /* 0x000fe20000800000 */
[----:B------:R-:W-:Y:S01]  /*1eb80*/  VIADD R97, R97, 0xfffffe88 ;  /* 0xfffffe8861617836 */ /* 0x000fe20000000000 */
[----:B------:R-:W-:-:S02]  /*1eb90*/  FSEL R193, R174, -INF , !P4 ;  /* 0xff800000aec17808 */ /* 0x000fc40006000000 */
[----:B------:R-:W-:Y:S02]  /*1eba0*/  FMNMX3.FTZ R6, R6, R13, R96, !PT ;  /* 0x0000000d06067276 */ /* 0x000fe40007810060 */
[----:B------:R-:W-:Y:S02]  /*1ebb0*/  ISETP.GE.AND P4, PT, R189, R244, PT ;  /* 0x000000f4bd00720c */ /* 0x000fe40003f86270 */
[----:B------:R-:W-:Y:S02]  /*1ebc0*/  FSEL R130, R130, -INF , P3 ;  /* 0xff80000082827808 */ /* 0x000fe40001800000 */
[----:B------:R-:W-:Y:S02]  /*1ebd0*/  FSEL R131, R131, -INF , P0 ;  /* 0xff80000083837808 */ /* 0x000fe40000000000 */
[----:B------:R-:W-:Y:S02]  /*1ebe0*/  FSEL R189, R175, -INF , !P6 ;  /* 0xff800000afbd7808 */ /* 0x000fe40007000000 */
[----:B------:R-:W-:-:S02]  /*1ebf0*/  ISETP.GE.AND P1, PT, R187, R245, PT ;  /* 0x000000f5bb00720c */ /* 0x000fc40003f26270 */
[-C--:B------:R-:W-:Y:S02]  /*1ec00*/  ISETP.GE.AND P3, PT, R187, R244.reuse, PT ;  /* 0x000000f4bb00720c */ /* 0x080fe40003f66270 */
[C---:B------:R-:W-:Y:S02]  /*1ec10*/  ISETP.GE.AND P0, PT, R188.reuse, R245, PT ;  /* 0x000000f5bc00720c */ /* 0x040fe40003f06270 */
[----:B------:R-:W-:Y:S02]  /*1ec20*/  ISETP.GE.AND P6, PT, R188, R244, PT ;  /* 0x000000f4bc00720c */ /* 0x000fe40003fc6270 */
[----:B------:R-:W-:Y:S02]  /*1ec30*/  FMNMX3.FTZ R6, R6, R232, R250, !PT ;  /* 0x000000e806067276 */ /* 0x000fe400078100fa */
[----:B------:R-:W-:Y:S02]  /*1ec40*/  FSEL R187, R130, -INF , !P5 ;  /* 0xff80000082bb7808 */ /* 0x000fe40006800000 */
[----:B------:R-:W-:-:S02]  /*1ec50*/  FSEL R188, R131, -INF , !P4 ;  /* 0xff80000083bc7808 */ /* 0x000fc40006000000 */
[C---:B------:R-:W-:Y:S02]  /*1ec60*/  ISETP.GE.AND P5, PT, R97.reuse, R245, PT ;  /* 0x000000f56100720c */ /* 0x040fe40003fa6270 */
[----:B------:R-:W-:Y:S01]  /*1ec70*/  ISETP.GE.AND P4, PT, R97, R244, PT ;  /* 0x000000f46100720c */ /* 0x000fe20003f86270 */
[----:B------:R-:W-:Y:S01]  /*1ec80*/  IMAD R97, R44, 0x100, R168 ;  /* 0x000001002c617824 */ /* 0x000fe200078e02a8 */
[----:B------:R-:W-:Y:S02]  /*1ec90*/  FMNMX3.FTZ R6, R6, R105, R213, !PT ;  /* 0x0000006906067276 */ /* 0x000fe400078100d5 */
[----:B------:R-:W-:Y:S01]  /*1eca0*/  FSEL R126, R126, -INF , P1 ;  /* 0xff8000007e7e7808 */ /* 0x000fe20000800000 */
[----:B------:R-:W-:Y:S01]  /*1ecb0*/  VIADD R97, R97, 0xfffffe90 ;  /* 0xfffffe9061617836 */ /* 0x000fe20000000000 */
[----:B------:R-:W-:Y:S02]  /*1ecc0*/  FMNMX3.FTZ R6, R6, R208, R112, !PT ;  /* 0x000000d006067276 */ /* 0x000fe40007810070 */
[----:B------:R-:W-:-:S02]  /*1ecd0*/  FSEL R129, R126, -INF , !P3 ;  /* 0xff8000007e817808 */ /* 0x000fc40005800000 */
[CC--:B------:R-:W-:Y:S02]  /*1ece0*/  ISETP.GE.AND P1, PT, R124.reuse, R245.reuse, PT ;  /* 0x000000f57c00720c */ /* 0x0c0fe40003f26270 */
[-C--:B------:R-:W-:Y:S02]  /*1ecf0*/  ISETP.GE.AND P3, PT, R124, R244.reuse, PT ;  /* 0x000000f47c00720c */ /* 0x080fe40003f66270 */
[----:B------:R-:W-:Y:S02]  /*1ed00*/  FSEL R124, R127, -INF , P0 ;  /* 0xff8000007f7c7808 */ /* 0x000fe40000000000 */
[----:B------:R-:W-:Y:S02]  /*1ed10*/  FSEL R117, R122, -INF , P5 ;  /* 0xff8000007a757808 */ /* 0x000fe40002800000 */
[C---:B------:R-:W-:Y:S02]  /*1ed20*/  ISETP.GE.AND P0, PT, R97.reuse, R245, PT ;  /* 0x000000f56100720c */ /* 0x040fe40003f06270 */
        /* <DEDUP_REMOVED lines=8> */
[----:B------:R-:W-:Y:S02]  /*1edb0*/  FSEL R116, R116, -INF , !P3 ;  /* 0xff80000074747808 */ /* 0x000fe40005800000 */
[----:B------:R-:W-:-:S02]  /*1edc0*/  ISETP.GE.AND P4, PT, R97, R245, PT ;  /* 0x000000f56100720c */ /* 0x000fc40003f86270 */
[-C--:B------:R-:W-:Y:S01]  /*1edd0*/  ISETP.GE.AND P3, PT, R97, R244.reuse, PT ;  /* 0x000000f46100720c */ /* 0x080fe20003f66270 */
[----:B------:R-:W-:Y:S01]  /*1ede0*/  IMAD R97, R44, 0x100, R168 ;  /* 0x000001002c617824 */ /* 0x000fe200078e02a8 */
[----:B------:R-:W-:Y:S02]  /*1edf0*/  FMNMX3.FTZ R6, R6, R201, R200, !PT ;  /* 0x000000c906067276 */ /* 0x000fe400078100c8 */
[----:B------:R-:W-:Y:S01]  /*1ee00*/  FSEL R124, R124, -INF , !P6 ;  /* 0xff8000007c7c7808 */ /* 0x000fe20007000000 */
[----:B------:R-:W-:Y:S01]  /*1ee10*/  VIADD R97, R97, 0xfffffea0 ;  /* 0xfffffea061617836 */ /* 0x000fe20000000000 */
[C---:B------:R-:W-:Y:S02]  /*1ee20*/  ISETP.GE.AND P1, PT, R93.reuse, R245, PT ;  /* 0x000000f55d00720c */ /* 0x040fe40003f26270 */
[----:B------:R-:W-:Y:S01]  /*1ee30*/  ISETP.GE.AND P6, PT, R93, R244, PT ;  /* 0x000000f45d00720c */ /* 0x000fe20003fc6270 */
[----:B------:R-:W-:Y:S01]  /*1ee40*/  IMAD R93, R44, 0x100, R168 ;  /* 0x000001002c5d7824 */ /* 0x000fe200078e02a8 */
[----:B------:R-:W-:-:S02]  /*1ee50*/  FMNMX3.FTZ R6, R6, R172, R173, !PT ;  /* 0x000000ac06067276 */ /* 0x000fc400078100ad */
[----:B------:R-:W-:Y:S01]  /*1ee60*/  FSEL R30, R119, -INF , P1 ;  /* 0xff800000771e7808 */ /* 0x000fe20000800000 */
[----:B------:R-:W-:Y:S01]  /*1ee70*/  VIADD R93, R93, 0xfffffe99 ;  /* 0xfffffe995d5d7836 */ /* 0x000fe20000000000 */
[----:B------:R-:W-:Y:S02]  /*1ee80*/  FSEL R27, R114, -INF , P4 ;  /* 0xff800000721b7808 */ /* 0x000fe40002000000 */
[C---:B------:R-:W-:Y:S02]  /*1ee90*/  ISETP.GE.AND P1, PT, R97.reuse, R245, PT ;  /* 0x000000f56100720c */ /* 0x040fe40003f26270 */
[----:B------:R-:W-:Y:S01]  /*1eea0*/  ISETP.GE.AND P4, PT, R97, R244, PT ;  /* 0x000000f46100720c */ /* 0x000fe20003f86270 */
[----:B------:R-:W-:Y:S01]  /*1eeb0*/  IMAD R97, R44, 0x100, R168 ;  /* 0x000001002c617824 */ /* 0x000fe200078e02a8 */
[----:B------:R-:W-:Y:S02]  /*1eec0*/  FMNMX3.FTZ R6, R6, R199, R198, !PT ;  /* 0x000000c706067276 */ /* 0x000fe400078100c6 */
[----:B------:R-:W-:Y:S01]  /*1eed0*/  FSEL R26, R118, -INF , P0 ;  /* 0xff800000761a7808 */ /* 0x000fe20000000000 */
[----:B------:R-:W-:Y:S01]  /*1eee0*/  VIADD R97, R97, 0xfffffea1 ;  /* 0xfffffea161617836 */ /* 0x000fe20000000000 */
[----:B------:R-:W-:-:S02]  /*1eef0*/  FMNMX3.FTZ R6, R6, R183, R185, !PT ;  /* 0x000000b706067276 */ /* 0x000fc400078100b9 */
[C---:B------:R-:W-:Y:S02]  /*1ef00*/  ISETP.GE.AND P0, PT, R93.reuse, R245, PT ;  /* 0x000000f55d00720c */ /* 0x040fe40003f06270 */
[----:B------:R-:W-:Y:S02]  /*1ef10*/  FSEL R26, R26, -INF , !P5 ;  /* 0xff8000001a1a7808 */ /* 0x000fe40006800000 */
[----:B------:R-:W-:Y:S02]  /*1ef20*/  FMNMX3.FTZ R6, R6, R194, R195, !PT ;  /* 0x000000c206067276 */ /* 0x000fe400078100c3 */
[----:B------:R-:W-:Y:S01]  /*1ef30*/  ISETP.GE.AND P5, PT, R93, R244, PT ;  /* 0x000000f45d00720c */ /* 0x000fe20003fa6270 */
[----:B------:R-:W-:Y:S01]  /*1ef40*/  IMAD R93, R44, 0x100, R168 ;  /* 0x000001002c5d7824 */ /* 0x000fe200078e02a8 */
[----:B------:R-:W-:Y:S02]  /*1ef50*/  FSEL R34, R115, -INF , P0 ;  /* 0xff80000073227808 */ /* 0x000fe40000000000 */
[----:B------:R-:W-:-:S02]  /*1ef60*/  FSEL R30, R30, -INF , !P6 ;  /* 0xff8000001e1e7808 */ /* 0x000fc40007000000 */
[C---:B------:R-:W-:Y:S02]  /*1ef70*/  ISETP.GE.AND P0, PT, R97.reuse, R245, PT ;  /* 0x000000f56100720c */ /* 0x040fe40003f06270 */
[----:B------:R-:W-:Y:S01]  /*1ef80*/  ISETP.GE.AND P6, PT, R97, R244, PT ;  /* 0x000000f46100720c */ /* 0x000fe20003fc6270 */
[----:B------:R-:W-:Y:S01]  /*1ef90*/  IMAD R97, R44, 0x100, R168 ;  /* 0x000001002c617824 */ /* 0x000fe200078e02a8 */
[----:B------:R-:W-:Y:S01]  /*1efa0*/  FMNMX3.FTZ R6, R6, R196, R197, !PT ;  /* 0x000000c406067276 */ /* 0x000fe200078100c5 */
[----:B------:R-:W-:Y:S01]  /*1efb0*/  VIADD R93, R93, 0xfffffea8 ;  /* 0xfffffea85d5d7836 */ /* 0x000fe20000000000 */
[----:B------:R-:W-:Y:S01]  /*1efc0*/  FSEL R31, R110, -INF , P1 ;  /* 0xff8000006e1f7808 */ /* 0x000fe20000800000 */
[----:B------:R-:W-:Y:S01]  /*1efd0*/  VIADD R97, R97, 0xfffffea9 ;  /* 0xfffffea961617836 */ /* 0x000fe20000000000 */
[----:B------:R-:W-:Y:S02]  /*1efe0*/  FMNMX3.FTZ R6, R6, R193, R189, !PT ;  /* 0x000000c106067276 */ /* 0x000fe400078100bd */
[----:B------:R-:W-:-:S02]  /*1eff0*/  FSEL R27, R27, -INF , !P3 ;  /* 0xff8000001b1b7808 */ /* 0x000fc40005800000 */
[----:B------:R-:W-:Y:S02]  /*1f000*/  FSEL R34, R34, -INF , !P5 ;  /* 0xff80000022227808 */ /* 0x000fe40006800000 */
[CC--:B------:R-:W-:Y:S02]  /*1f010*/  ISETP.GE.AND P3, PT, R93.reuse, R245.reuse, PT ;  /* 0x000000f55d00720c */ /* 0x0c0fe40003f66270 */
[-C--:B------:R-:W-:Y:S01]  /*1f020*/  ISETP.GE.AND P5, PT, R93, R244.reuse, PT ;  /* 0x000000f45d00720c */ /* 0x080fe20003fa6270 */
        /* <DEDUP_REMOVED lines=9> */
[----:B------:R-:W-:-:S02]  /*1f0c0*/  FMNMX3.FTZ R6, R6, R129, R124, !PT ;  /* 0x0000008106067276 */ /* 0x000fc4000781007c */
[----:B------:R-:W-:Y:S02]  /*1f0d0*/  FSEL R35, R106, -INF , P3 ;  /* 0xff8000006a237808 */ /* 0x000fe40001800000 */
[----:B------:R-:W-:Y:S02]  /*1f0e0*/  FSEL R38, R38, -INF , !P6 ;  /* 0xff80000026267808 */ /* 0x000fe40007000000 */
[----:B------:R-:W-:Y:S02]  /*1f0f0*/  FMNMX3.FTZ R6, R6, R117, R116, !PT ;  /* 0x0000007506067276 */ /* 0x000fe40007810074 */
[C---:B------:R-:W-:Y:S02]  /*1f100*/  ISETP.GE.AND P0, PT, R93.reuse, R245, PT ;  /* 0x000000f55d00720c */ /* 0x040fe40003f06270 */
[----:B------:R-:W-:Y:S01]  /*1f110*/  ISETP.GE.AND P6, PT, R93, R244, PT ;  /* 0x000000f45d00720c */ /* 0x000fe20003fc6270 */
[----:B------:R-:W-:Y:S01]  /*1f120*/  IMAD R93, R44, 0x100, R168 ;  /* 0x000001002c5d7824 */ /* 0x000fe200078e02a8 */
        /* <DEDUP_REMOVED lines=9> */
[----:B------:R-:W-:-:S02]  /*1f1c0*/  ISETP.GE.AND P1, PT, R93, R245, PT ;  /* 0x000000f55d00720c */ /* 0x000fc40003f26270 */
[----:B------:R-:W-:Y:S02]  /*1f1d0*/  FSEL R39, R102, -INF , P0 ;  /* 0xff80000066277808 */ /* 0x000fe40000000000 */
[----:B------:R-:W-:Y:S02]  /*1f1e0*/  FSEL R42, R42, -INF , !P4 ;  /* 0xff8000002a2a7808 */ /* 0x000fe40006000000 */
[----:B------:R-:W-:Y:S02]  /*1f1f0*/  ISETP.GE.AND P0, PT, R97, R245, PT ;  /* 0x000000f56100720c */ /* 0x000fe40003f06270 */
[----:B------:R-:W-:Y:S02]  /*1f200*/  FSEL R51, R103, -INF , P3 ;  /* 0xff80000067337808 */ /* 0x000fe40001800000 */
[----:B------:R-:W-:Y:S02]  /*1f210*/  FMNMX3.FTZ R6, R6, R31, R38, !PT ;  /* 0x0000001f06067276 */ /* 0x000fe40007810026 */
        /* <DEDUP_REMOVED lines=8> */
[----:B------:R-:W-:Y:S02]  /*1f2a0*/  FMNMX3.FTZ R6, R6, R35, R42, !PT ;  /* 0x0000002306067276 */ /* 0x000fe4000781002a */
[----:B------:R-:W-:Y:S02]  /*1f2b0*/  ISETP.GE.AND P5, PT, R252, R244, PT ;  /* 0x000000f4fc00720c */ /* 0x000fe40003fa6270 */
[----:B------:R-:W-:Y:S02]  /*1f2c0*/  FSEL R50, R50, -INF , !P4 ;  /* 0xff80000032327808 */ /* 0x000fe40006000000 */
[----:B------:R-:W-:Y:S02]  /*1f2d0*/  ISETP.GE.AND P0, PT, R248, R245, PT ;  /* 0x000000f5f800720c */ /* 0x000fe40003f06270 */
[----:B------:R-:W-:-:S02]  /*1f2e0*/  FSEL R54, R94, -INF , P3 ;  /* 0xff8000005e367808 */ /* 0x000fc40001800000 */
[-C--:B------:R-:W-:Y:S02]  /*1f2f0*/  ISETP.GE.AND P4, PT, R251, R244.reuse, PT ;  /* 0x000000f4fb00720c */ /* 0x080fe40003f86270 */
        /* <DEDUP_REMOVED lines=17> */
[----:B------:R-:W-:Y:S02]  /*1f410*/  ISETP.GE.AND P6, PT, R221, R244, PT ;  /* 0x000000f4dd00720c */ /* 0x000fe40003fc6270 */
        /* <DEDUP_REMOVED lines=14> */
[----:B------:R-:W-:Y:S02]  /*1f500*/  ISETP.GE.AND P6, PT, R217, R244, PT ;  /* 0x000000f4d900720c */ /* 0x000fe40003fc6270 */
[----:B------:R-:W-:Y:S02]  /*1f510*/  FSEL R82, R82, -INF , !P5 ;  /* 0xff80000052527808 */ /* 0x000fe40006800000 */
[----:B------:R-:W-:-:S02]  /*1f520*/  FSEL R78, R78, -INF , P0 ;  /* 0xff8000004e4e7808 */ /* 0x000fc40000000000 */
[----:B------:R-:W-:Y:S02]  /*1f530*/  ISETP.GE.AND P5, PT, R216, R244, PT ;  /* 0x000000f4d800720c */ /* 0x000fe40003fa6270 */
[----:B------:R-:W-:Y:S02]  /*1f540*/  FSEL R83, R83, -INF , !P4 ;  /* 0xff80000053537808 */ /* 0x000fe40006000000 */
[----:B------:R-:W-:Y:S02]  /*1f550*/  ISETP.GE.AND P0, PT, R214, R245, PT ;  /* 0x000000f5d600720c */ /* 0x000fe40003f06270 */
[----:B------:R-:W-:Y:S02]  /*1f560*/  FSEL R79, R79, -INF , P3 ;  /* 0xff8000004f4f7808 */ /* 0x000fe40001800000 */
[----:B------:R-:W-:Y:S02]  /*1f570*/  FMNMX3.FTZ R6, R6, R62, R86, !PT ;  /* 0x0000003e06067276 */ /* 0x000fe40007810056 */
[----:B------:R-:W-:-:S02]  /*1f580*/  FSEL R74, R74, -INF , P1 ;  /* 0xff8000004a4a7808 */ /* 0x000fc40000800000 */
[-C--:B------:R-:W-:Y:S02]  /*1f590*/  ISETP.GE.AND P4, PT, R215, R244.reuse, PT ;  /* 0x000000f4d700720c */ /* 0x080fe40003f86270 */
[----:B------:R-:W-:Y:S02]  /*1f5a0*/  FSEL R78, R78, -INF , !P6 ;  /* 0xff8000004e4e7808 */ /* 0x000fe40007000000 */
[-C--:B------:R-:W-:Y:S02]  /*1f5b0*/  ISETP.GE.AND P3, PT, R212, R245.reuse, PT ;  /* 0x000000f5d400720c */ /* 0x080fe40003f66270 */
[----:B------:R-:W-:Y:S02]  /*1f5c0*/  ISETP.GE.AND P1, PT, R211, R245, PT ;  /* 0x000000f5d300720c */ /* 0x000fe40003f26270 */
[----:B------:R-:W-:Y:S02]  /*1f5d0*/  ISETP.GE.AND P6, PT, R214, R244, PT ;  /* 0x000000f4d600720c */ /* 0x000fe40003fc6270 */
[----:B------:R-:W-:-:S02]  /*1f5e0*/  FSEL R79, R79, -INF , !P5 ;  /* 0xff8000004f4f7808 */ /* 0x000fc40006800000 */
[----:B------:R-:W-:Y:S02]  /*1f5f0*/  FSEL R75, R75, -INF , P0 ;  /* 0xff8000004b4b7808 */ /* 0x000fe40000000000 */
[----:B------:R-:W-:Y:S02]  /*1f600*/  FMNMX3.FTZ R6, R6, R82, R83, !PT ;  /* 0x0000005206067276 */ /* 0x000fe40007810053 */
[----:B------:R-:W-:Y:S02]  /*1f610*/  FSEL R74, R74, -INF , !P4 ;  /* 0xff8000004a4a7808 */ /* 0x000fe40006000000 */
[----:B------:R-:W-:Y:S02]  /*1f620*/  FSEL R91, R70, -INF , P3 ;  /* 0xff800000465b7808 */ /* 0x000fe40001800000 */
[----:B------:R-:W-:Y:S02]  /*1f630*/  FSEL R71, R71, -INF , P1 ;  /* 0xff80000047477808 */ /* 0x000fe40000800000 */
[----:B------:R-:W-:-:S02]  /*1f640*/  ISETP.GE.AND P5, PT, R212, R244, PT ;  /* 0x000000f4d400720c */ /* 0x000fc40003fa6270 */
[----:B------:R-:W-:Y:S02]  /*1f650*/  ISETP.GE.AND P4, PT, R211, R244, PT ;  /* 0x000000f4d300720c */ /* 0x000fe40003f86270 */
[-C--:B------:R-:W-:Y:S02]  /*1f660*/  ISETP.GE.AND P0, PT, R210, R245.reuse, PT ;  /* 0x000000f5d200720c */ /* 0x080fe40003f06270 */
[----:B------:R-:W-:Y:S02]  /*1f670*/  FSEL R70, R75, -INF , !P6 ;  /* 0xff8000004b467808 */ /* 0x000fe40007000000 */
[----:B------:R-:W-:Y:S02]  /*1f680*/  ISETP.GE.AND P1, PT, R209, R245, PT ;  /* 0x000000f5d100720c */ /* 0x000fe40003f26270 */
[----:B------:R-:W-:Y:S02]  /*1f690*/  FMNMX3.FTZ R6, R6, R78, R79, !PT ;  /* 0x0000004e06067276 */ /* 0x000fe4000781004f */
[----:B------:R-:W-:-:S02]  /*1f6a0*/  ISETP.GE.AND P3, PT, R210, R244, PT ;  /* 0x000000f4d200720c */ /* 0x000fc40003f66270 */
[----:B------:R-:W-:Y:S02]  /*1f6b0*/  ISETP.GE.AND P6, PT, R209, R244, PT ;  /* 0x000000f4d100720c */ /* 0x000fe40003fc6270 */
[----:B------:R-:W-:Y:S02]  /*1f6c0*/  FSEL R66, R66, -INF , P0 ;  /* 0xff80000042427808 */ /* 0x000fe40000000000 */
[----:B------:R-:W-:Y:S02]  /*1f6d0*/  FSEL R67, R67, -INF , P1 ;  /* 0xff80000043437808 */ /* 0x000fe40000800000 */
[----:B------:R-:W-:Y:S02]  /*1f6e0*/  FSEL R91, R91, -INF , !P5 ;  /* 0xff8000005b5b7808 */ /* 0x000fe40006800000 */
[----:B------:R-:W-:Y:S02]  /*1f6f0*/  FSEL R90, R71, -INF , !P4 ;  /* 0xff800000475a7808 */ /* 0x000fe40006000000 */
[----:B------:R-:W-:-:S02]  /*1f700*/  FMNMX3.FTZ R6, R6, R74, R70, !PT ;  /* 0x0000004a06067276 */ /* 0x000fc40007810046 */
[----:B------:R-:W-:Y:S02]  /*1f710*/  FSEL R87, R66, -INF , !P3 ;  /* 0xff80000042577808 */ /* 0x000fe40005800000 */
[----:B------:R-:W-:Y:S02]  /*1f720*/  FSEL R75, R67, -INF , !P6 ;  /* 0xff800000434b7808 */ /* 0x000fe40007000000 */
[----:B------:R-:W-:-:S04]  /*1f730*/  FMNMX3.FTZ R6, R6, R91, R90, !PT ;  /* 0x0000005b06067276 */ /* 0x000fc8000781005a */
[----:B------:R-:W-:-:S05]  /*1f740*/  FMNMX3.FTZ R6, R6, R87, R75, !PT ;  /* 0x0000005706067276 */ /* 0x000fca000781004b */
[----:B------:R-:W1:Y:S01]  /*1f750*/  SHFL.BFLY PT, R10, R6, 0x2, 0x1f ;  /* 0x0c401f00060a7f89 */ /* 0x000e6200000e0000 */
[----:B------:R-:W3:Y:S01]  /*1f760*/  S2R R7, SR_TID.X ;  /* 0x0000000000077919 */ /* 0x000ee20000002100 */
[----:B-1----:R-:W-:-:S05]  /*1f770*/  FMNMX.FTZ R10, R6, R10, !PT ;  /* 0x0000000a060a7209 */ /* 0x002fca0007810000 */
[----:B------:R-:W1:Y:S01]  /*1f780*/  SHFL.BFLY PT, R43, R10, 0x1, 0x1f ;  /* 0x0c201f000a2b7f89 */ /* 0x000e6200000e0000 */
[----:B------:R-:W4:Y:S01]  /*1f790*/  MUFU.EX2 R6, R12 ;  /* 0x0000000c00067308 */ /* 0x000f220000000800 */
[----:B---3--:R-:W-:-:S05]  /*1f7a0*/  IMAD.SHL.U32 R7, R7, 0x40, RZ ;  /* 0x0000004007077824 */ /* 0x008fca00078e00ff */
[----:B------:R-:W-:Y:S02]  /*1f7b0*/  LOP3.LUT R7, R3, 0x200, R7, 0xf8, !PT ;  /* 0x0000020003077812 */ /* 0x000fe400078ef807 */
[----:B-1----:R-:W-:-:S04]  /*1f7c0*/  FMNMX.FTZ R43, R10, R43, !PT ;  /* 0x0000002b0a2b7209 */ /* 0x002fc80007810000 */
[----:B------:R-:W-:Y:S01]  /*1f7d0*/  FSETP.NEU.FTZ.AND P0, PT, R43, -INF , PT ;  /* 0xff8000002b00780b */ /* 0x000fe20003f1d000 */
[----:B------:R-:W-:Y:S01]  /*1f7e0*/  FMUL.FTZ R66, R89, R43 ;  /* 0x0000002b59427220 */ /* 0x000fe20000410000 */
[----:B------:R-:W-:-:S04]  /*1f7f0*/  LEA R94, R7, UR4, 0x1 ;  /* 0x00000004075e7c11 */ /* 0x000fc8000f8e08ff */
[----:B------:R-:W-:Y:S01]  /*1f800*/  FSEL R66, R66, RZ, P0 ;  /* 0x000000ff42427208 */ /* 0x000fe20000000000 */
[----:B----4-:R-:W-:Y:S01]  /*1f810*/  FADD.FTZ R95, R6, R8 ;  /* 0x00000008065f7221 */ /* 0x010fe20000010000 */
[----:B------:R-:W-:Y:S01]  /*1f820*/  VIADD R8, R94, 0xa000 ;  /* 0x0000a0005e087836 */ /* 0x000fe20000000000 */
[----:B------:R1:W-:Y:S02]  /*1f830*/  MUFU.EX2 R67, R5 ;  /* 0x0000000500437308 */ /* 0x0003e40000000800 */
[-CC-:B------:R-:W-:Y:S01]  /*1f840*/  FFMA.FTZ R93, R17, R89.reuse, -R66.reuse ;  /* 0x00000059115d7223 */ /* 0x180fe20000010842 */
[-CC-:B------:R-:W-:Y:S02]  /*1f850*/  FFMA.FTZ R92, R16, R89.reuse, -R66.reuse ;  /* 0x00000059105c7223 */ /* 0x180fe40000010842 */
[----:B------:R-:W3:Y:S01]  /*1f860*/  LDSM.16.MT88.4 R16, [R94+0xa000] ;  /* 0x00a000005e10783b */ /* 0x000ee20000004200 */
[----:B------:R-:W-:Y:S02]  /*1f870*/  VIADD R98, R94, 0xa040 ;  /* 0x0000a0405e627836 */ /* 0x000fe40000000000 */
[----:B------:R-:W-:Y:S01]  /*1f880*/  @P2 VIADD R98, R8, 0xffffffc0 ;  /* 0xffffffc008622836 */ /* 0x000fe20000000000 */
[----:B------:R4:W2:Y:S01]  /*1f890*/  MUFU.EX2 R71, R9 ;  /* 0x0000000900477308 */ /* 0x0008a20000000800 */
[----:B-1----:R-:W-:Y:S01]  /*1f8a0*/  FSEL R5, R43, RZ, P0 ;  /* 0x000000ff2b057208 */ /* 0x002fe20000000000 */
[----:B------:R-:W-:-:S04]  /*1f8b0*/  FFMA.FTZ R3, R13, R89, -R66 ;  /* 0x000000590d037223 */ /* 0x000fc80000010842 */
[----:B------:R-:W-:Y:S01]  /*1f8c0*/  FADD.FTZ R5, R0, -R5 ;  /* 0x8000000500057221 */ /* 0x000fe20000010000 */
[----:B------:R-:W-:Y:S01]  /*1f8d0*/  FFMA.FTZ R96, R96, R89, -R66 ;  /* 0x0000005960607223 */ /* 0x000fe20000010842 */
[----:B----4-:R-:W1:Y:S02]  /*1f8e0*/  LDSM.16.MT88.4 R8, [R98] ;  /* 0x000000006208783b */ /* 0x010e640000004200 */
[----:B------:R-:W-:Y:S01]  /*1f8f0*/  FMUL.FTZ R97, R89, R5 ;  /* 0x0000000559617220 */ /* 0x000fe20000410000 */
[----:B------:R-:W-:Y:S01]  /*1f900*/  IMAD.IADD R0, R47, 0x1, R94 ;  /* 0x000000012f007824 */ /* 0x000fe200078e025e */
[----:B------:R-:W-:Y:S04]  /*1f910*/  MUFU.EX2 R93, R93 ;  /* 0x0000005d005d7308 */ /* 0x000fe80000000800 */
[----:B------:R-:W4:Y:S04]  /*1f920*/  LDSM.16.MT88.4 R12, [R0+0xa000] ;  /* 0x00a00000000c783b */ /* 0x000f280000004200 */
[----:B------:R-:W3:Y:S08]  /*1f930*/  MUFU.EX2 R92, R92 ;  /* 0x0000005c005c7308 */ /* 0x000ef00000000800 */
[----:B------:R-:W-:Y:S08]  /*1f940*/  MUFU.EX2 R3, R3 ;  /* 0x0000000300037308 */ /* 0x000ff00000000800 */
[----:B------:R-:W1:Y:S08]  /*1f950*/  MUFU.EX2 R96, R96 ;  /* 0x0000006000607308 */ /* 0x000e700000000800 */
[----:B------:R-:W4:Y:S01]  /*1f960*/  MUFU.EX2 R97, R97 ;  /* 0x0000006100617308 */ /* 0x000f220000000800 */
[----:B------:R-:W-:-:S02]  /*1f970*/  F2FP.BF16.F32.PACK_AB R4, R6, R4 ;  /* 0x000000040604723e */ /* 0x000fc400000010ff */
[----:B--2---:R-:W-:Y:S02]  /*1f980*/  F2FP.BF16.F32.PACK_AB R6, R67, R71 ;  /* 0x000000474306723e */ /* 0x004fe400000010ff */
[----:B---3--:R-:W-:Y:S01]  /*1f990*/  F2FP.BF16.F32.PACK_AB R5, R92, R93 ;  /* 0x0000005d5c05723e */ /* 0x008fe200000010ff */
[----:B------:R-:W-:Y:S01]  /*1f9a0*/  IMAD.IADD R47, R47, 0x1, R98 ;  /* 0x000000012f2f7824 */ /* 0x000fe200078e0262 */
[----:B-1----:R-:W-:Y:S01]  /*1f9b0*/  F2FP.BF16.F32.PACK_AB R7, R96, R3 ;  /* 0x000000036007723e */ /* 0x002fe200000010ff */
[-C--:B----4-:R-:W-:Y:S01]  /*1f9c0*/  FMUL.FTZ R162, R162, R97.reuse ;  /* 0x00000061a2a27220 */ /* 0x090fe20000410000 */
        /* <DEDUP_REMOVED lines=15> */
[----:B------:R-:W-:Y:S01]  /*1fac0*/  HMMA.16816.F32.BF16 R140, R4, R10, R140 ;  /* 0x0000000a048c723c */ /* 0x000fe2000004188c */
[----:B------:R-:W2:Y:S01]  /*1fad0*/  LDSM.16.MT88.4 R8, [R0+0xa800] ;  /* 0x00a800000008783b */ /* 0x000ea20000004200 */
[----:B------:R3:W-:Y:S01]  /*1fae0*/  MUFU.EX2 R102, R104 ;  /* 0x0000006800667308 */ /* 0x0007e20000000800 */
[-CC-:B------:R-:W-:Y:S01]  /*1faf0*/  FFMA.FTZ R103, R232, R89.reuse, -R66.reuse ;  /* 0x00000059e8677223 */ /* 0x180fe20000010842 */
[-CC-:B------:R-:W-:Y:S01]  /*1fb00*/  FFMA.FTZ R105, R105, R89.reuse, -R66.reuse ;  /* 0x0000005969697223 */ /* 0x180fe20000010842 */
[----:B------:R-:W-:-:S03]  /*1fb10*/  FFMA.FTZ R106, R213, R89, -R66 ;  /* 0x00000059d56a7223 */ /* 0x000fc60000010842 */
[C---:B------:R-:W-:Y:S08]  /*1fb20*/  HMMA.16816.F32.BF16 R152, R4.reuse, R12, R152 ;  /* 0x0000000c0498723c */ /* 0x040ff00000041898 */
[----:B------:R-:W-:Y:S01]  /*1fb30*/  HMMA.16816.F32.BF16 R148, R4, R14, R148 ;  /* 0x0000000e0494723c */ /* 0x000fe20000041894 */
[----:B------:R-:W4:Y:S01]  /*1fb40*/  LDSM.16.MT88.4 R12, [R94+0xa800] ;  /* 0x00a800005e0c783b */ /* 0x000f220000004200 */
[----:B---3--:R-:W-:Y:S01]  /*1fb50*/  FFMA.FTZ R104, R250, R89, -R66 ;  /* 0x00000059fa687223 */ /* 0x008fe20000010842 */
[----:B------:R-:W3:Y:S08]  /*1fb60*/  MUFU.EX2 R99, R233 ;  /* 0x000000e900637308 */ /* 0x000ef00000000800 */
[----:B------:R-:W-:Y:S08]  /*1fb70*/  MUFU.EX2 R103, R103 ;  /* 0x0000006700677308 */ /* 0x000ff00000000800 */
[----:B------:R-:W2:Y:S08]  /*1fb80*/  MUFU.EX2 R104, R104 ;  /* 0x0000006800687308 */ /* 0x000eb00000000800 */
[----:B------:R-:W-:Y:S08]  /*1fb90*/  MUFU.EX2 R105, R105 ;  /* 0x0000006900697308 */ /* 0x000ff00000000800 */
[----:B------:R-:W4:Y:S01]  /*1fba0*/  MUFU.EX2 R106, R106 ;  /* 0x0000006a006a7308 */ /* 0x000f220000000800 */
[-C--:B------:R-:W-:Y:S01]  /*1fbb0*/  FMUL.FTZ R138, R138, R97.reuse ;  /* 0x000000618a8a7220 */ /* 0x080fe20000410000 */
[-C--:B------:R-:W-:Y:S01]  /*1fbc0*/  FMUL.FTZ R139, R139, R97.reuse ;  /* 0x000000618b8b7220 */ /* 0x080fe20000410000 */
[-C--:B------:R-:W-:Y:S01]  /*1fbd0*/  FMUL.FTZ R134, R134, R97.reuse ;  /* 0x0000006186867220 */ /* 0x080fe20000410000 */
[----:B------:R-:W-:-:S04]  /*1fbe0*/  FMUL.FTZ R135, R135, R97 ;  /* 0x0000006187877220 */ /* 0x000fc80000410000 */
[----:B------:R-:W4:Y:S01]  /*1fbf0*/  MUFU.EX2 R107, R21 ;  /* 0x00000015006b7308 */ /* 0x000f220000000800 */
[----:B-1----:R-:W-:Y:S01]  /*1fc00*/  HMMA.16816.F32.BF16 R136, R4, R16, R136 ;  /* 0x000000100488723c */ /* 0x002fe20000041888 */
[----:B---3--:R-:W-:Y:S02]  /*1fc10*/  F2FP.BF16.F32.PACK_AB R16, R100, R99 ;  /* 0x000000636410723e */ /* 0x008fe400000010ff */
[----:B--2---:R-:W-:-:S04]  /*1fc20*/  F2FP.BF16.F32.PACK_AB R17, R104, R103 ;  /* 0x000000676811723e */ /* 0x004fc800000010ff */
[----:B------:R1:W2:Y:S01]  /*1fc30*/  MUFU.EX2 R110, R20 ;  /* 0x00000014006e7308 */ /* 0x0002a20000000800 */
[----:B------:R-:W-:Y:S01]  /*1fc40*/  HMMA.16816.F32.BF16 R132, R4, R18, R132 ;  /* 0x000000120484723c */ /* 0x000fe20000041884 */
[----:B------:R-:W3:Y:S01]  /*1fc50*/  LDSM.16.MT88.4 R4, [R98+0x800] ;  /* 0x000800006204783b */ /* 0x000ee20000004200 */
[----:B------:R-:W-:Y:S02]  /*1fc60*/  F2FP.BF16.F32.PACK_AB R18, R102, R101 ;  /* 0x000000656612723e */ /* 0x000fe400000010ff */
[----:B----4-:R-:W-:Y:S01]  /*1fc70*/  F2FP.BF16.F32.PACK_AB R19, R106, R105 ;  /* 0x000000696a13723e */ /* 0x010fe200000010ff */
[----:B-1----:R-:W1:Y:S06]  /*1fc80*/  LDSM.16.MT88.4 R20, [R47+0x800] ;  /* 0x000800002f14783b */ /* 0x002e6c0000004200 */
[C---:B------:R-:W-:Y:S08]  /*1fc90*/  HMMA.16816.F32.BF16 R152, R16.reuse, R8, R152 ;  /* 0x000000081098723c */ /* 0x040ff00000041898 */
[----:B------:R-:W-:Y:S01]  /*1fca0*/  HMMA.16816.F32.BF16 R148, R16, R10, R148 ;  /* 0x0000000a1094723c */ /* 0x000fe20000041894 */
[----:B------:R-:W4:Y:S01]  /*1fcb0*/  LDSM.16.MT88.4 R8, [R0+0xb000] ;  /* 0x00b000000008783b */ /* 0x000f220000004200 */
        /* <DEDUP_REMOVED lines=8> */
[----:B------:R-:W2:Y:S08]  /*1fd40*/  MUFU.EX2 R112, R112 ;  /* 0x0000007000707308 */ /* 0x000eb00000000800 */
[----:B------:R-:W-:Y:S08]  /*1fd50*/  MUFU.EX2 R113, R113 ;  /* 0x0000007100717308 */ /* 0x000ff00000000800 */
[----:B------:R-:W4:Y:S01]  /*1fd60*/  MUFU.EX2 R114, R114 ;  /* 0x0000007200727308 */ /* 0x000f220000000800 */
[C---:B---3--:R-:W-:Y:S08]  /*1fd70*/  HMMA.16816.F32.BF16 R144, R16.reuse, R4, R144 ;  /* 0x000000041090723c */ /* 0x048ff00000041890 */
[C---:B------:R-:W-:Y:S01]  /*1fd80*/  HMMA.16816.F32.BF16 R140, R16.reuse, R6, R140 ;  /* 0x00000006108c723c */ /* 0x040fe2000004188c */
[----:B------:R-:W3:Y:S07]  /*1fd90*/  LDSM.16.MT88.4 R4, [R98+0x1000] ;  /* 0x001000006204783b */ /* 0x000eee0000004200 */
[C---:B-1----:R-:W-:Y:S08]  /*1fda0*/  HMMA.16816.F32.BF16 R136, R16.reuse, R20, R136 ;  /* 0x000000141088723c */ /* 0x042ff00000041888 */
[----:B------:R-:W-:Y:S01]  /*1fdb0*/  HMMA.16816.F32.BF16 R132, R16, R22, R132 ;  /* 0x000000161084723c */ /* 0x000fe20000041884 */
[----:B------:R-:W-:Y:S01]  /*1fdc0*/  F2FP.BF16.F32.PACK_AB R16, R108, R107 ;  /* 0x0000006b6c10723e */ /* 0x000fe200000010ff */
[----:B------:R-:W1:Y:S01]  /*1fdd0*/  LDSM.16.MT88.4 R20, [R47+0x1000] ;  /* 0x001000002f14783b */ /* 0x000e620000004200 */
[----:B--2---:R-:W-:-:S02]  /*1fde0*/  F2FP.BF16.F32.PACK_AB R18, R109, R110 ;  /* 0x0000006e6d12723e */ /* 0x004fc400000010ff */
[----:B------:R-:W-:Y:S02]  /*1fdf0*/  F2FP.BF16.F32.PACK_AB R17, R112, R111 ;  /* 0x0000006f7011723e */ /* 0x000fe400000010ff */
[----:B----4-:R-:W-:-:S07]  /*1fe00*/  F2FP.BF16.F32.PACK_AB R19, R114, R113 ;  /* 0x000000717213723e */ /* 0x010fce00000010ff */
        /* <DEDUP_REMOVED lines=8> */
[C---:B------:R-:W-:Y:S01]  /*1fe90*/  HMMA.16816.F32.BF16 R156, R16.reuse, R14, R156 ;  /* 0x0000000e109c723c */ /* 0x040fe2000004189c */
[----:B------:R-:W2:Y:S01]  /*1fea0*/  LDSM.16.MT88.4 R12, [R94+0xb800] ;  /* 0x00b800005e0c783b */ /* 0x000ea20000004200 */
[----:B----4-:R-:W-:Y:S01]  /*1feb0*/  FFMA.FTZ R125, R204, R89, -R66 ;  /* 0x00000059cc7d7223 */ /* 0x010fe20000010842 */
[----:B------:R-:W4:Y:S08]  /*1fec0*/  MUFU.EX2 R115, R205 ;  /* 0x000000cd00737308 */ /* 0x000f300000000800 */
[----:B------:R-:W-:Y:S08]  /*1fed0*/  MUFU.EX2 R123, R123 ;  /* 0x0000007b007b7308 */ /* 0x000ff00000000800 */
[----:B------:R-:W2:Y:S08]  /*1fee0*/  MUFU.EX2 R125, R125 ;  /* 0x0000007d007d7308 */ /* 0x000eb00000000800 */
[----:B------:R-:W-:Y:S08]  /*1fef0*/  MUFU.EX2 R126, R126 ;  /* 0x0000007e007e7308 */ /* 0x000ff00000000800 */
[----:B------:R-:W2:Y:S01]  /*1ff00*/  MUFU.EX2 R127, R127 ;  /* 0x0000007f007f7308 */ /* 0x000ea20000000800 */
[C---:B---3--:R-:W-:Y:S08]  /*1ff10*/  HMMA.16816.F32.BF16 R144, R16.reuse, R4, R144 ;  /* 0x000000041090723c */ /* 0x048ff00000041890 */
[C---:B------:R-:W-:Y:S01]  /*1ff20*/  HMMA.16816.F32.BF16 R140, R16.reuse, R6, R140 ;  /* 0x00000006108c723c */ /* 0x040fe2000004188c */
[----:B------:R-:W3:Y:S07]  /*1ff30*/  LDSM.16.MT88.4 R4, [R98+0x1800] ;  /* 0x001800006204783b */ /* 0x000eee0000004200 */
[C---:B-1----:R-:W-:Y:S08]  /*1ff40*/  HMMA.16816.F32.BF16 R136, R16.reuse, R20, R136 ;  /* 0x000000141088723c */ /* 0x042ff00000041888 */
[----:B------:R-:W-:Y:S01]  /*1ff50*/  HMMA.16816.F32.BF16 R132, R16, R22, R132 ;  /* 0x000000161084723c */ /* 0x000fe20000041884 */
[----:B----4-:R-:W-:Y:S01]  /*1ff60*/  F2FP.BF16.F32.PACK_AB R16, R120, R115 ;  /* 0x000000737810723e */ /* 0x010fe200000010ff */
[----:B------:R-:W1:Y:S01]  /*1ff70*/  LDSM.16.MT88.4 R20, [R47+0x1800] ;  /* 0x001800002f14783b */ /* 0x000e620000004200 */
[----:B------:R-:W-:-:S02]  /*1ff80*/  F2FP.BF16.F32.PACK_AB R18, R121, R122 ;  /* 0x0000007a7912723e */ /* 0x000fc400000010ff */
[----:B--2---:R-:W-:Y:S02]  /*1ff90*/  F2FP.BF16.F32.PACK_AB R17, R125, R123 ;  /* 0x0000007b7d11723e */ /* 0x004fe400000010ff */
[----:B------:R-:W-:-:S07]  /*1ffa0*/  F2FP.BF16.F32.PACK_AB R19, R127, R126 ;  /* 0x0000007e7f13723e */ /* 0x000fce00000010ff */
[C---:B------:R-:W-:Y:S08]  /*1ffb0*/  HMMA.16816.F32.BF16 R152, R16.reuse, R8, R152 ;  /* 0x000000081098723c */ /* 0x040ff00000041898 */
[----:B------:R-:W-:Y:S01]  /*1ffc0*/  HMMA.16816.F32.BF16 R148, R16, R10, R148 ;  /* 0x0000000a1094723c */ /* 0x000fe20000041894 */
[----:B------:R-:W2:Y:S01]  /*1ffd0*/  LDSM.16.MT88.4 R8, [R0+0xc000] ;  /* 0x00c000000008783b */ /* 0x000ea20000004200 */
[----:B------:R4:W1:Y:S01]  /*1ffe0*/  MUFU.EX2 R130, R171 ;  /* 0x000000ab00827308 */ /* 0x0008620000000800 */
[-CC-:B------:R-:W-:Y:S01]  /*1fff0*/  FFMA.FTZ R172, R172, R89.reuse, -R66.reuse ;  /* 0x00000059acac7223 */ /* 0x180fe20000010842 */
[----:B------:R-:W-:-:S04]  /*20000*/  FFMA.FTZ R173, R173, R89, -R66 ;  /* 0x00000059adad7223 */ /* 0x000fc80000010842 */
[C---:B------:R-:W-:Y:S02]  /*20010*/  HMMA.16816.F32.BF16 R160, R16.reuse, R12, R160 ;  /* 0x0000000c10a0723c */ /* 0x040fe400000418a0 */
[----:B------:R3:W-:Y:S06]  /*20020*/  MUFU.EX2 R131, R170 ;  /* 0x000000aa00837308 */ /* 0x0007ec0000000800 */
[----:B------:R-:W-:Y:S01]  /*20030*/  HMMA.16816.F32.BF16 R156, R16, R14, R156 ;  /* 0x0000000e109c723c */ /* 0x000fe2000004189c */
[----:B------:R-:W2:Y:S01]  /*20040*/  LDSM.16.MT88.4 R12, [R94+0xc000] ;  /* 0x00c000005e0c783b */ /* 0x000ea20000004200 */
[-CC-:B----4-:R-:W-:Y:S01]  /*20050*/  FFMA.FTZ R171, R200, R89.reuse, -R66.reuse ;  /* 0x00000059c8ab7223 */ /* 0x190fe20000010842 */
[----:B------:R-:W4:Y:S01]  /*20060*/  MUFU.EX2 R166, R166 ;  /* 0x000000a600a67308 */ /* 0x000f220000000800 */
[----:B---3--:R-:W-:-:S07]  /*20070*/  FFMA.FTZ R170, R201, R89, -R66 ;  /* 0x00000059c9aa7223 */ /* 0x008fce0000010842 */
[----:B------:R-:W-:Y:S08]  /*20080*/  MUFU.EX2 R171, R171 ;  /* 0x000000ab00ab7308 */ /* 0x000ff00000000800 */
[----:B------:R-:W3:Y:S08]  /*20090*/  MUFU.EX2 R170, R170 ;  /* 0x000000aa00aa7308 */ /* 0x000ef00000000800 */
[----:B------:R-:W-:Y:S08]  /*200a0*/  MUFU.EX2 R172, R172 ;  /* 0x000000ac00ac7308 */ /* 0x000ff00000000800 */
[----:B------:R-:W2:Y:S01]  /*200b0*/  MUFU.EX2 R173, R173 ;  /* 0x000000ad00ad7308 */ /* 0x000ea20000000800 */
[C---:B------:R-:W-:Y:S08]  /*200c0*/  HMMA.16816.F32.BF16 R144, R16.reuse, R4, R144 ;  /* 0x000000041090723c */ /* 0x040ff00000041890 */
[C---:B------:R-:W-:Y:S01]  /*200d0*/  HMMA.16816.F32.BF16 R140, R16.reuse, R6, R140 ;  /* 0x00000006108c723c */ /* 0x040fe2000004188c */
[----:B------:R-:W2:Y:S07]  /*200e0*/  LDSM.16.MT88.4 R4, [R98+0x2000] ;  /* 0x002000006204783b */ /* 0x000eae0000004200 */
[C---:B-1----:R-:W-:Y:S08]  /*200f0*/  HMMA.16816.F32.BF16 R136, R16.reuse, R20, R136 ;  /* 0x000000141088723c */ /* 0x042ff00000041888 */
[----:B------:R-:W-:Y:S01]  /*20100*/  HMMA.16816.F32.BF16 R132, R16, R22, R132 ;  /* 0x000000161084723c */ /* 0x000fe20000041884 */
[----:B------:R-:W-:Y:S01]  /*20110*/  F2FP.BF16.F32.PACK_AB R16, R130, R128 ;  /* 0x000000808210723e */ /* 0x000fe200000010ff */
[----:B------:R-:W1:Y:S01]  /*20120*/  LDSM.16.MT88.4 R20, [R47+0x2000] ;  /* 0x002000002f14783b */ /* 0x000e620000004200 */
[----:B----4-:R-:W-:-:S02]  /*20130*/  F2FP.BF16.F32.PACK_AB R18, R131, R166 ;  /* 0x000000a68312723e */ /* 0x010fc400000010ff */
[----:B---3--:R-:W-:Y:S02]  /*20140*/  F2FP.BF16.F32.PACK_AB R17, R171, R170 ;  /* 0x000000aaab11723e */ /* 0x008fe400000010ff */
[----:B--2---:R-:W-:-:S07]  /*20150*/  F2FP.BF16.F32.PACK_AB R19, R173, R172 ;  /* 0x000000acad13723e */ /* 0x004fce00000010ff */
[C---:B------:R-:W-:Y:S08]  /*20160*/  HMMA.16816.F32.BF16 R152, R16.reuse, R8, R152 ;  /* 0x000000081098723c */ /* 0x040ff00000041898 */
[----:B------:R-:W-:Y:S01]  /*20170*/  HMMA.16816.F32.BF16 R148, R16, R10, R148 ;  /* 0x0000000a1094723c */ /* 0x000fe20000041894 */
[----:B------:R-:W2:Y:S01]  /*20180*/  LDSM.16.MT88.4 R8, [R0+0xc800] ;  /* 0x00c800000008783b */ /* 0x000ea20000004200 */
[----:B------:R3:W-:Y:S01]  /*20190*/  MUFU.EX2 R174, R181 ;  /* 0x000000b500ae7308 */ /* 0x0007e20000000800 */
[-CC-:B------:R-:W-:Y:S01]  /*201a0*/  FFMA.FTZ R183, R183, R89.reuse, -R66.reuse ;  /* 0x00000059b7b77223 */ /* 0x180fe20000010842 */
[----:B------:R-:W-:-:S04]  /*201b0*/  FFMA.FTZ R185, R185, R89, -R66 ;  /* 0x00000059b9b97223 */ /* 0x000fc80000010842 */
[C---:B------:R-:W-:Y:S02]  /*201c0*/  HMMA.16816.F32.BF16 R160, R16.reuse, R12, R160 ;  /* 0x0000000c10a0723c */ /* 0x040fe400000418a0 */
[----:B------:R4:W1:Y:S06]  /*201d0*/  MUFU.EX2 R175, R179 ;  /* 0x000000b300af7308 */ /* 0x00086c0000000800 */
[----:B------:R-:W-:Y:S01]  /*201e0*/  HMMA.16816.F32.BF16 R156, R16, R14, R156 ;  /* 0x0000000e109c723c */ /* 0x000fe2000004189c */
[----:B------:R-:W2:Y:S01]  /*201f0*/  LDSM.16.MT88.4 R12, [R94+0xc800] ;  /* 0x00c800005e0c783b */ /* 0x000ea20000004200 */
[-CC-:B---3--:R-:W-:Y:S01]  /*20200*/  FFMA.FTZ R181, R198, R89.reuse, -R66.reuse ;  /* 0x00000059c6b57223 */ /* 0x188fe20000010842 */
[----:B------:R-:W-:Y:S01]  /*20210*/  MUFU.EX2 R178, R178 ;  /* 0x000000b200b27308 */ /* 0x000fe20000000800 */
[----:B----4-:R-:W-:-:S07]  /*20220*/  FFMA.FTZ R179, R199, R89, -R66 ;  /* 0x00000059c7b37223 */ /* 0x010fce0000010842 */
[----:B------:R-:W3:Y:S08]  /*20230*/  MUFU.EX2 R177, R177 ;  /* 0x000000b100b17308 */ /* 0x000ef00000000800 */
[----:B------:R-:W-:Y:S08]  /*20240*/  MUFU.EX2 R179, R179 ;  /* 0x000000b300b37308 */ /* 0x000ff00000000800 */
[----:B------:R-:W4:Y:S08]  /*20250*/  MUFU.EX2 R181, R181 ;  /* 0x000000b500b57308 */ /* 0x000f300000000800 */
        /* <DEDUP_REMOVED lines=9> */
[----:B---3--:R-:W-:-:S02]  /*202f0*/  F2FP.BF16.F32.PACK_AB R18, R177, R178 ;  /* 0x000000b2b112723e */ /* 0x008fc400000010ff */
[----:B----4-:R-:W-:Y:S02]  /*20300*/  F2FP.BF16.F32.PACK_AB R17, R181, R179 ;  /* 0x000000b3b511723e */ /* 0x010fe400000010ff */
[----:B--2---:R-:W-:-:S07]  /*20310*/  F2FP.BF16.F32.PACK_AB R19, R185, R183 ;  /* 0x000000b7b913723e */ /* 0x004fce00000010ff */
[C---:B------:R-:W-:Y:S08]  /*20320*/  HMMA.16816.F32.BF16 R152, R16.reuse, R8, R152 ;  /* 0x000000081098723c */ /* 0x040ff00000041898 */
[----:B------:R-:W-:Y:S01]  /*20330*/  HMMA.16816.F32.BF16 R148, R16, R10, R148 ;  /* 0x0000000a1094723c */ /* 0x000fe20000041894 */
[----:B------:R-:W2:Y:S01]  /*20340*/  LDSM.16.MT88.4 R8, [R0+0xd000] ;  /* 0x00d000000008783b */ /* 0x000ea20000004200 */
[-CC-:B------:R-:W-:Y:S01]  /*20350*/  FFMA.FTZ R194, R194, R89.reuse, -R66.reuse ;  /* 0x00000059c2c27223 */ /* 0x180fe20000010842 */
[-CC-:B------:R-:W-:Y:S01]  /*20360*/  FFMA.FTZ R195, R195, R89.reuse, -R66.reuse ;  /* 0x00000059c3c37223 */ /* 0x180fe20000010842 */
[-CC-:B------:R-:W-:Y:S01]  /*20370*/  FFMA.FTZ R196, R196, R89.reuse, -R66.reuse ;  /* 0x00000059c4c47223 */ /* 0x180fe20000010842 */
[----:B------:R-:W-:-:S03]  /*20380*/  FFMA.FTZ R197, R197, R89, -R66 ;  /* 0x00000059c5c57223 */ /* 0x000fc60000010842 */
[C---:B------:R-:W-:Y:S08]  /*20390*/  HMMA.16816.F32.BF16 R160, R16.reuse, R12, R160 ;  /* 0x0000000c10a0723c */ /* 0x040ff000000418a0 */
[C---:B------:R-:W-:Y:S01]  /*203a0*/  HMMA.16816.F32.BF16 R156, R16.reuse, R14, R156 ;  /* 0x0000000e109c723c */ /* 0x040fe2000004189c */
[----:B------:R-:W3:Y:S01]  /*203b0*/  LDSM.16.MT88.4 R12, [R94+0xd000] ;  /* 0x00d000005e0c783b */ /* 0x000ee20000004200 */
[----:B------:R-:W-:Y:S08]  /*203c0*/  MUFU.EX2 R186, R186 ;  /* 0x000000ba00ba7308 */ /* 0x000ff00000000800 */
[----:B------:R-:W4:Y:S08]  /*203d0*/  MUFU.EX2 R190, R190 ;  /* 0x000000be00be7308 */ /* 0x000f300000000800 */
[----:B------:R-:W-:Y:S08]  /*203e0*/  MUFU.EX2 R192, R192 ;  /* 0x000000c000c07308 */ /* 0x000ff00000000800 */
[----:B------:R-:W2:Y:S08]  /*203f0*/  MUFU.EX2 R191, R191 ;  /* 0x000000bf00bf7308 */ /* 0x000eb00000000800 */
[----:B------:R-:W-:Y:S08]  /*20400*/  MUFU.EX2 R194, R194 ;  /* 0x000000c200c27308 */ /* 0x000ff00000000800 */
[----:B------:R-:W3:Y:S08]  /*20410*/  MUFU.EX2 R195, R195 ;  /* 0x000000c300c37308 */ /* 0x000ef00000000800 */
[----:B------:R-:W-:Y:S08]  /*20420*/  MUFU.EX2 R196, R196 ;  /* 0x000000c400c47308 */ /* 0x000ff00000000800 */
[----:B------:R-:W3:Y:S01]  /*20430*/  MUFU.EX2 R197, R197 ;  /* 0x000000c500c57308 */ /* 0x000ee20000000800 */
[C---:B------:R-:W-:Y:S08]  /*20440*/  HMMA.16816.F32.BF16 R144, R16.reuse, R4, R144 ;  /* 0x000000041090723c */ /* 0x040ff00000041890 */
[C---:B------:R-:W-:Y:S01]  /*20450*/  HMMA.16816.F32.BF16 R140, R16.reuse, R6, R140 ;  /* 0x00000006108c723c */ /* 0x040fe2000004188c */
[----:B------:R-:W3:Y:S07]  /*20460*/  LDSM.16.MT88.4 R4, [R98+0x3000] ;  /* 0x003000006204783b */ /* 0x000eee0000004200 */
[C---:B-1----:R-:W-:Y:S08]  /*20470*/  HMMA.16816.F32.BF16 R136, R16.reuse, R20, R136 ;  /* 0x000000141088723c */ /* 0x042ff00000041888 */
[----:B------:R-:W-:Y:S01]  /*20480*/  HMMA.16816.F32.BF16 R132, R16, R22, R132 ;  /* 0x000000161084723c */ /* 0x000fe20000041884 */
[----:B----4-:R-:W-:Y:S01]  /*20490*/  F2FP.BF16.F32.PACK_AB R16, R190, R186 ;  /* 0x000000babe10723e */ /* 0x010fe200000010ff */
[----:B------:R-:W1:Y:S01]  /*204a0*/  LDSM.16.MT88.4 R20, [R47+0x3000] ;  /* 0x003000002f14783b */ /* 0x000e620000004200 */
        /* <DEDUP_REMOVED lines=32> */
[C---:B------:R-:W-:Y:S01]  /*206b0*/  HMMA.16816.F32.BF16 R148, R16.reuse, R10, R148 ;  /* 0x0000000a1094723c */ /* 0x040fe20000041894 */
[----:B------:R-:W2:Y:S01]  /*206c0*/  LDSM.16.MT88.4 R8, [R0+0xe000] ;  /* 0x00e000000008783b */ /* 0x000ea20000004200 */
[-CC-:B------:R-:W-:Y:S01]  /*206d0*/  FFMA.FTZ R129, R129, R89.reuse, -R66.reuse ;  /* 0x0000005981817223 */ /* 0x180fe20000010842 */
[-CC-:B------:R-:W-:Y:S01]  /*206e0*/  FFMA.FTZ R124, R124, R89.reuse, -R66.reuse ;  /* 0x000000597c7c7223 */ /* 0x180fe20000010842 */
[-CC-:B------:R-:W-:Y:S01]  /*206f0*/  FFMA.FTZ R198, R117, R89.reuse, -R66.reuse ;  /* 0x0000005975c67223 */ /* 0x180fe20000010842 */
[-CC-:B------:R-:W-:Y:S01]  /*20700*/  FFMA.FTZ R199, R116, R89.reuse, -R66.reuse ;  /* 0x0000005974c77223 */ /* 0x180fe20000010842 */
[----:B------:R-:W3:Y:S08]  /*20710*/  MUFU.EX2 R85, R85 ;  /* 0x0000005500557308 */ /* 0x000ef00000000800 */
[----:B------:R-:W-:Y:S01]  /*20720*/  MUFU.EX2 R84, R84 ;  /* 0x0000005400547308 */ /* 0x000fe20000000800 */
[C---:B------:R-:W-:Y:S07]  /*20730*/  HMMA.16816.F32.BF16 R160, R16.reuse, R12, R160 ;  /* 0x0000000c10a0723c */ /* 0x040fee00000418a0 */
[----:B------:R-:W4:Y:S01]  /*20740*/  MUFU.EX2 R81, R81 ;  /* 0x0000005100517308 */ /* 0x000f220000000800 */
[----:B------:R-:W-:Y:S01]  /*20750*/  HMMA.16816.F32.BF16 R156, R16, R14, R156 ;  /* 0x0000000e109c723c */ /* 0x000fe2000004189c */
[----:B------:R-:W2:Y:S01]  /*20760*/  LDSM.16.MT88.4 R12, [R94+0xe000] ;  /* 0x00e000005e0c783b */ /* 0x000ea20000004200 */
[-CC-:B------:R-:W-:Y:S01]  /*20770*/  FFMA.FTZ R26, R26, R89.reuse, -R66.reuse ;  /* 0x000000591a1a7223 */ /* 0x180fe20000010842 */
[-CC-:B------:R-:W-:Y:S01]  /*20780*/  FFMA.FTZ R30, R30, R89.reuse, -R66.reuse ;  /* 0x000000591e1e7223 */ /* 0x180fe20000010842 */
[-CC-:B------:R-:W-:Y:S01]  /*20790*/  FFMA.FTZ R27, R27, R89.reuse, -R66.reuse ;  /* 0x000000591b1b7223 */ /* 0x180fe20000010842 */
[----:B------:R-:W-:-:S02]  /*207a0*/  FFMA.FTZ R34, R34, R89, -R66 ;  /* 0x0000005922227223 */ /* 0x000fc40000010842 */
[----:B------:R-:W-:Y:S01]  /*207b0*/  MUFU.EX2 R80, R80 ;  /* 0x0000005000507308 */ /* 0x000fe20000000800 */
[C---:B------:R-:W-:Y:S07]  /*207c0*/  HMMA.16816.F32.BF16 R144, R16.reuse, R4, R144 ;  /* 0x000000041090723c */ /* 0x040fee0000041890 */
[----:B------:R-:W-:Y:S01]  /*207d0*/  MUFU.EX2 R77, R77 ;  /* 0x0000004d004d7308 */ /* 0x000fe20000000800 */
[C---:B------:R-:W-:Y:S01]  /*207e0*/  HMMA.16816.F32.BF16 R140, R16.reuse, R6, R140 ;  /* 0x00000006108c723c */ /* 0x040fe2000004188c */
[----:B------:R-:W2:Y:S06]  /*207f0*/  LDSM.16.MT88.4 R4, [R98+0x4000] ;  /* 0x004000006204783b */ /* 0x000eac0000004200 */
[----:B------:R-:W-:Y:S01]  /*20800*/  MUFU.EX2 R76, R76 ;  /* 0x0000004c004c7308 */ /* 0x000fe20000000800 */
[C---:B-1----:R-:W-:Y:S07]  /*20810*/  HMMA.16816.F32.BF16 R136, R16.reuse, R20, R136 ;  /* 0x000000141088723c */ /* 0x042fee0000041888 */
[----:B------:R-:W-:Y:S01]  /*20820*/  MUFU.EX2 R73, R73 ;  /* 0x0000004900497308 */ /* 0x000fe20000000800 */
[----:B------:R-:W-:Y:S01]  /*20830*/  HMMA.16816.F32.BF16 R132, R16, R22, R132 ;  /* 0x000000161084723c */ /* 0x000fe20000041884 */
[-CC-:B------:R-:W-:Y:S01]  /*20840*/  FFMA.FTZ R31, R31, R89.reuse, -R66.reuse ;  /* 0x000000591f1f7223 */ /* 0x180fe20000010842 */
[-CC-:B------:R-:W-:Y:S01]  /*20850*/  FFMA.FTZ R38, R38, R89.reuse, -R66.reuse ;  /* 0x0000005926267223 */ /* 0x180fe20000010842 */
[-CC-:B------:R-:W-:Y:S01]  /*20860*/  FFMA.FTZ R35, R35, R89.reuse, -R66.reuse ;  /* 0x0000005923237223 */ /* 0x180fe20000010842 */
[----:B------:R-:W-:-:S03]  /*20870*/  FFMA.FTZ R42, R42, R89, -R66 ;  /* 0x000000592a2a7223 */ /* 0x000fc60000010842 */
[----:B------:R-:W-:Y:S08]  /*20880*/  MUFU.EX2 R72, R72 ;  /* 0x0000004800487308 */ /* 0x000ff00000000800 */
[----:B------:R-:W-:Y:S08]  /*20890*/  MUFU.EX2 R69, R69 ;  /* 0x0000004500457308 */ /* 0x000ff00000000800 */
[----:B------:R-:W-:Y:S08]  /*208a0*/  MUFU.EX2 R68, R68 ;  /* 0x0000004400447308 */ /* 0x000ff00000000800 */
[----:B------:R-:W-:Y:S01]  /*208b0*/  MUFU.EX2 R65, R65 ;  /* 0x0000004100417308 */ /* 0x000fe20000000800 */
[----:B------:R-:W-:Y:S01]  /*208c0*/  FFMA.FTZ R93, R249, R97, R93 ;  /* 0x00000061f95d7223 */ /* 0x000fe2000001005d */
[-CC-:B------:R-:W-:Y:S01]  /*208d0*/  FFMA.FTZ R39, R39, R89.reuse, -R66.reuse ;  /* 0x0000005927277223 */ /* 0x180fe20000010842 */
[-CC-:B------:R-:W-:Y:S01]  /*208e0*/  FFMA.FTZ R51, R51, R89.reuse, -R66.reuse ;  /* 0x0000005933337223 */ /* 0x180fe20000010842 */
[-CC-:B------:R-:W-:Y:S01]  /*208f0*/  FFMA.FTZ R50, R50, R89.reuse, -R66.reuse ;  /* 0x0000005932327223 */ /* 0x180fe20000010842 */
[----:B------:R-:W-:Y:S01]  /*20900*/  FFMA.FTZ R55, R55, R89, -R66 ;  /* 0x0000005937377223 */ /* 0x000fe20000010842 */
[----:B------:R-:W-:Y:S01]  /*20910*/  FADD.FTZ R95, R71, R95 ;  /* 0x0000005f475f7221 */ /* 0x000fe20000010000 */
[----:B------:R-:W-:Y:S01]  /*20920*/  LDSM.16.MT88.4 R116, [R0+0xf800] ;  /* 0x00f800000074783b */ /* 0x000fe20000004200 */
[----:B------:R-:W-:Y:S08]  /*20930*/  MUFU.EX2 R129, R129 ;  /* 0x0000008100817308 */ /* 0x000ff00000000800 */
[----:B------:R-:W1:Y:S08]  /*20940*/  MUFU.EX2 R124, R124 ;  /* 0x0000007c007c7308 */ /* 0x000e700000000800 */
[----:B------:R-:W-:Y:S08]  /*20950*/  MUFU.EX2 R198, R198 ;  /* 0x000000c600c67308 */ /* 0x000ff00000000800 */
[----:B------:R-:W2:Y:S01]  /*20960*/  MUFU.EX2 R199, R199 ;  /* 0x000000c700c77308 */ /* 0x000ea20000000800 */
[----:B---3--:R-:W-:Y:S01]  /*20970*/  F2FP.BF16.F32.PACK_AB R16, R85, R88 ;  /* 0x000000585510723e */ /* 0x008fe200000010ff */
[----:B------:R-:W3:Y:S01]  /*20980*/  LDSM.16.MT88.4 R20, [R47+0x4000] ;  /* 0x004000002f14783b */ /* 0x000ee20000004200 */
[----:B----4-:R-:W-:-:S02]  /*20990*/  F2FP.BF16.F32.PACK_AB R18, R81, R84 ;  /* 0x000000545112723e */ /* 0x010fc400000010ff */
[----:B-1----:R-:W-:Y:S02]  /*209a0*/  F2FP.BF16.F32.PACK_AB R17, R124, R129 ;  /* 0x000000817c11723e */ /* 0x002fe400000010ff */
[----:B--2---:R-:W-:-:S07]  /*209b0*/  F2FP.BF16.F32.PACK_AB R19, R199, R198 ;  /* 0x000000c6c713723e */ /* 0x004fce00000010ff */
[C---:B------:R-:W-:Y:S08]  /*209c0*/  HMMA.16816.F32.BF16 R152, R16.reuse, R8, R152 ;  /* 0x000000081098723c */ /* 0x040ff00000041898 */
[C---:B------:R-:W-:Y:S01]  /*209d0*/  HMMA.16816.F32.BF16 R148, R16.reuse, R10, R148 ;  /* 0x0000000a1094723c */ /* 0x040fe20000041894 */
[----:B------:R-:W1:Y:S07]  /*209e0*/  LDSM.16.MT88.4 R8, [R94+0xe800] ;  /* 0x00e800005e08783b */ /* 0x000e6e0000004200 */
[C---:B------:R-:W-:Y:S08]  /*209f0*/  HMMA.16816.F32.BF16 R160, R16.reuse, R12, R160 ;  /* 0x0000000c10a0723c */ /* 0x040ff000000418a0 */
[C---:B------:R-:W-:Y:S01]  /*20a00*/  HMMA.16816.F32.BF16 R156, R16.reuse, R14, R156 ;  /* 0x0000000e109c723c */ /* 0x040fe2000004189c */
[----:B------:R-:W2:Y:S01]  /*20a10*/  LDSM.16.MT88.4 R12, [R0+0xe800] ;  /* 0x00e80000000c783b */ /* 0x000ea20000004200 */
[----:B------:R-:W-:Y:S08]  /*20a20*/  MUFU.EX2 R26, R26 ;  /* 0x0000001a001a7308 */ /* 0x000ff00000000800 */
[----:B------:R-:W4:Y:S08]  /*20a30*/  MUFU.EX2 R30, R30 ;  /* 0x0000001e001e7308 */ /* 0x000f300000000800 */
[----:B------:R-:W-:Y:S08]  /*20a40*/  MUFU.EX2 R27, R27 ;  /* 0x0000001b001b7308 */ /* 0x000ff00000000800 */
[----:B------:R-:W1:Y:S01]  /*20a50*/  MUFU.EX2 R34, R34 ;  /* 0x0000002200227308 */ /* 0x000e620000000800 */
[C---:B------:R-:W-:Y:S08]  /*20a60*/  HMMA.16816.F32.BF16 R144, R16.reuse, R4, R144 ;  /* 0x000000041090723c */ /* 0x040ff00000041890 */
[C---:B------:R-:W-:Y:S01]  /*20a70*/  HMMA.16816.F32.BF16 R140, R16.reuse, R6, R140 ;  /* 0x00000006108c723c */ /* 0x040fe2000004188c */
[----:B------:R-:W2:Y:S07]  /*20a80*/  LDSM.16.MT88.4 R4, [R98+0x4800] ;  /* 0x004800006204783b */ /* 0x000eae0000004200 */
[C---:B---3--:R-:W-:Y:S08]  /*20a90*/  HMMA.16816.F32.BF16 R136, R16.reuse, R20, R136 ;  /* 0x000000141088723c */ /* 0x048ff00000041888 */
[----:B------:R-:W-:Y:S01]  /*20aa0*/  HMMA.16816.F32.BF16 R132, R16, R22, R132 ;  /* 0x000000161084723c */ /* 0x000fe20000041884 */
[----:B------:R-:W-:-:S02]  /*20ab0*/  F2FP.BF16.F32.PACK_AB R16, R77, R80 ;  /* 0x000000504d10723e */ /* 0x000fc400000010ff */
[----:B------:R-:W-:Y:S02]  /*20ac0*/  F2FP.BF16.F32.PACK_AB R18, R73, R76 ;  /* 0x0000004c4912723e */ /* 0x000fe400000010ff */
[----:B----4-:R-:W-:Y:S02]  /*20ad0*/  F2FP.BF16.F32.PACK_AB R17, R30, R26 ;  /* 0x0000001a1e11723e */ /* 0x010fe400000010ff */
[----:B-1----:R-:W-:-:S07]  /*20ae0*/  F2FP.BF16.F32.PACK_AB R19, R34, R27 ;  /* 0x0000001b2213723e */ /* 0x002fce00000010ff */
[C---:B------:R-:W-:Y:S08]  /*20af0*/  HMMA.16816.F32.BF16 R160, R16.reuse, R8, R160 ;  /* 0x0000000810a0723c */ /* 0x040ff000000418a0 */
[C---:B------:R-:W-:Y:S01]  /*20b00*/  HMMA.16816.F32.BF16 R156, R16.reuse, R10, R156 ;  /* 0x0000000a109c723c */ /* 0x040fe2000004189c */
[----:B------:R-:W1:Y:S07]  /*20b10*/  LDSM.16.MT88.4 R8, [R47+0x4800] ;  /* 0x004800002f08783b */ /* 0x000e6e0000004200 */
[C---:B--2---:R-:W-:Y:S08]  /*20b20*/  HMMA.16816.F32.BF16 R152, R16.reuse, R12, R152 ;  /* 0x0000000c1098723c */ /* 0x044ff00000041898 */
[C---:B------:R-:W-:Y:S01]  /*20b30*/  HMMA.16816.F32.BF16 R148, R16.reuse, R14, R148 ;  /* 0x0000000e1094723c */ /* 0x040fe20000041894 */
[----:B------:R-:W2:Y:S01]  /*20b40*/  LDSM.16.MT88.4 R12, [R94+0xf000] ;  /* 0x00f000005e0c783b */ /* 0x000ea20000004200 */
[----:B------:R-:W-:Y:S08]  /*20b50*/  MUFU.EX2 R31, R31 ;  /* 0x0000001f001f7308 */ /* 0x000ff00000000800 */
[----:B------:R-:W3:Y:S08]  /*20b60*/  MUFU.EX2 R38, R38 ;  /* 0x0000002600267308 */ /* 0x000ef00000000800 */
[----:B------:R-:W-:Y:S08]  /*20b70*/  MUFU.EX2 R35, R35 ;  /* 0x0000002300237308 */ /* 0x000ff00000000800 */
[----:B------:R-:W4:Y:S01]  /*20b80*/  MUFU.EX2 R42, R42 ;  /* 0x0000002a002a7308 */ /* 0x000f220000000800 */
[----:B------:R-:W-:Y:S01]  /*20b90*/  HMMA.16816.F32.BF16 R144, R16, R4, R144 ;  /* 0x000000041090723c */ /* 0x000fe20000041890 */
[----:B------:R-:W-:-:S02]  /*20ba0*/  F2FP.BF16.F32.PACK_AB R20, R69, R72 ;  /* 0x000000484514723e */ /* 0x000fc400000010ff */
[----:B------:R-:W-:-:S05]  /*20bb0*/  F2FP.BF16.F32.PACK_AB R22, R65, R68 ;  /* 0x000000444116723e */ /* 0x000fca00000010ff */
[----:B------:R-:W-:Y:S01]  /*20bc0*/  HMMA.16816.F32.BF16 R140, R16, R6, R140 ;  /* 0x00000006108c723c */ /* 0x000fe2000004188c */
[----:B------:R-:W2:Y:S01]  /*20bd0*/  LDSM.16.MT88.4 R4, [R0+0xf000] ;  /* 0x00f000000004783b */ /* 0x000ea20000004200 */
[----:B---3--:R-:W-:-:S06]  /*20be0*/  F2FP.BF16.F32.PACK_AB R21, R38, R31 ;  /* 0x0000001f2615723e */ /* 0x008fcc00000010ff */
[----:B-1----:R-:W-:Y:S01]  /*20bf0*/  HMMA.16816.F32.BF16 R136, R16, R8, R136 ;  /* 0x000000081088723c */ /* 0x002fe20000041888 */
[----:B----4-:R-:W-:-:S07]  /*20c00*/  F2FP.BF16.F32.PACK_AB R23, R42, R35 ;  /* 0x000000232a17723e */ /* 0x010fce00000010ff */
[----:B------:R-:W-:Y:S01]  /*20c10*/  HMMA.16816.F32.BF16 R132, R16, R10, R132 ;  /* 0x0000000a1084723c */ /* 0x000fe20000041884 */
[----:B------:R-:W1:Y:S01]  /*20c20*/  LDSM.16.MT88.4 R8, [R47+0x5000] ;  /* 0x005000002f08783b */ /* 0x000e620000004200 */
[----:B------:R-:W-:-:S03]  /*20c30*/  FADD.FTZ R92, R92, R93 ;  /* 0x0000005d5c5c7221 */ /* 0x000fc60000010000 */
[----:B------:R-:W-:Y:S03]  /*20c40*/  LDSM.16.MT88.4 R16, [R98+0x5000] ;  /* 0x005000006210783b */ /* 0x000fe60000004200 */
[C---:B--2---:R-:W-:Y:S08]  /*20c50*/  HMMA.16816.F32.BF16 R160, R20.reuse, R12, R160 ;  /* 0x0000000c14a0723c */ /* 0x044ff000000418a0 */
[----:B------:R-:W-:Y:S01]  /*20c60*/  HMMA.16816.F32.BF16 R156, R20, R14, R156 ;  /* 0x0000000e149c723c */ /* 0x000fe2000004189c */
[----:B------:R-:W2:Y:S01]  /*20c70*/  LDSM.16.MT88.4 R12, [R94+0xf800] ;  /* 0x00f800005e0c783b */ /* 0x000ea20000004200 */
[----:B------:R-:W-:Y:S01]  /*20c80*/  FADD.FTZ R92, R3, R92 ;  /* 0x0000005c035c7221 */ /* 0x000fe20000010000 */
[----:B------:R-:W-:Y:S01]  /*20c90*/  MUFU.EX2 R64, R64 ;  /* 0x0000004000407308 */ /* 0x000fe20000000800 */
[----:B------:R-:W-:-:S02]  /*20ca0*/  FADD.FTZ R67, R67, R95 ;  /* 0x0000005f43437221 */ /* 0x000fc40000010000 */
[----:B------:R-:W-:-:S05]  /*20cb0*/  FADD.FTZ R96, R96, R92 ;  /* 0x0000005c60607221 */ /* 0x000fca0000010000 */
[----:B------:R-:W3:Y:S01]  /*20cc0*/  MUFU.EX2 R61, R61 ;  /* 0x0000003d003d7308 */ /* 0x000ee20000000800 */
[----:B------:R-:W-:Y:S01]  /*20cd0*/  FADD.FTZ R67, R99, R67 ;  /* 0x0000004363437221 */ /* 0x000fe20000010000 */
[----:B------:R-:W-:-:S06]  /*20ce0*/  FADD.FTZ R96, R103, R96 ;  /* 0x0000006067607221 */ /* 0x000fcc0000010000 */
[----:B------:R-:W-:Y:S08]  /*20cf0*/  MUFU.EX2 R60, R60 ;  /* 0x0000003c003c7308 */ /* 0x000ff00000000800 */
[----:B------:R-:W-:Y:S08]  /*20d00*/  MUFU.EX2 R57, R57 ;  /* 0x0000003900397308 */ /* 0x000ff00000000800 */
[----:B------:R-:W-:Y:S08]  /*20d10*/  MUFU.EX2 R39, R39 ;  /* 0x0000002700277308 */ /* 0x000ff00000000800 */
[----:B------:R-:W4:Y:S08]  /*20d20*/  MUFU.EX2 R51, R51 ;  /* 0x0000003300337308 */ /* 0x000f300000000800 */
[----:B------:R-:W-:Y:S08]  /*20d30*/  MUFU.EX2 R50, R50 ;  /* 0x0000003200327308 */ /* 0x000ff00000000800 */
[----:B------:R-:W2:Y:S01]  /*20d40*/  MUFU.EX2 R55, R55 ;  /* 0x0000003700377308 */ /* 0x000ea20000000800 */
[----:B------:R-:W-:Y:S01]  /*20d50*/  FADD.FTZ R100, R100, R67 ;  /* 0x0000004364647221 */ /* 0x000fe20000010000 */
[----:B------:R-:W-:Y:S01]  /*20d60*/  FADD.FTZ R104, R104, R96 ;  /* 0x0000006068687221 */ /* 0x000fe20000010000 */
[----:B------:R-:W-:Y:S02]  /*20d70*/  HMMA.16816.F32.BF16 R152, R20, R4, R152 ;  /* 0x000000041498723c */ /* 0x000fe40000041898 */
[----:B------:R-:W-:Y:S01]  /*20d80*/  FADD.FTZ R100, R101, R100 ;  /* 0x0000006465647221 */ /* 0x000fe20000010000 */
[----:B------:R-:W-:-:S05]  /*20d90*/  FADD.FTZ R104, R105, R104 ;  /* 0x0000006869687221 */ /* 0x000fca0000010000 */
[----:B------:R-:W-:Y:S01]  /*20da0*/  HMMA.16816.F32.BF16 R148, R20, R6, R148 ;  /* 0x000000061494723c */ /* 0x000fe20000041894 */
[----:B------:R-:W2:Y:S01]  /*20db0*/  LDSM.16.MT88.4 R4, [R98+0x5800] ;  /* 0x005800006204783b */ /* 0x000ea20000004200 */
[----:B------:R-:W-:Y:S01]  /*20dc0*/  FADD.FTZ R102, R102, R100 ;  /* 0x0000006466667221 */ /* 0x000fe20000010000 */
[----:B------:R-:W-:-:S05]  /*20dd0*/  FADD.FTZ R106, R106, R104 ;  /* 0x000000686a6a7221 */ /* 0x000fca0000010000 */
[----:B-1----:R-:W-:Y:S01]  /*20de0*/  HMMA.16816.F32.BF16 R136, R20, R8, R136 ;  /* 0x000000081488723c */ /* 0x002fe20000041888 */
[----:B---3--:R-:W-:Y:S02]  /*20df0*/  F2FP.BF16.F32.PACK_AB R8, R61, R64 ;  /* 0x000000403d08723e */ /* 0x008fe400000010ff */
[----:B----4-:R-:W-:Y:S01]  /*20e00*/  F2FP.BF16.F32.PACK_AB R9, R51, R39 ;  /* 0x000000273309723e */ /* 0x010fe200000010ff */
[----:B------:R-:W-:-:S04]  /*20e10*/  FADD.FTZ R102, R107, R102 ;  /* 0x000000666b667221 */ /* 0x000fc80000010000 */
[----:B------:R-:W-:Y:S01]  /*20e20*/  HMMA.16816.F32.BF16 R132, R20, R10, R132 ;  /* 0x0000000a1484723c */ /* 0x000fe20000041884 */
[----:B------:R-:W-:Y:S02]  /*20e30*/  F2FP.BF16.F32.PACK_AB R10, R57, R60 ;  /* 0x0000003c390a723e */ /* 0x000fe400000010ff */
[----:B--2---:R-:W-:Y:S01]  /*20e40*/  F2FP.BF16.F32.PACK_AB R11, R55, R50 ;  /* 0x00000032370b723e */ /* 0x004fe200000010ff */
[----:B------:R-:W-:Y:S01]  /*20e50*/  FADD.FTZ R106, R111, R106 ;  /* 0x0000006a6f6a7221 */ /* 0x000fe20000010000 */
[----:B------:R-:W-:-:S03]  /*20e60*/  FADD.FTZ R108, R108, R102 ;  /* 0x000000666c6c7221 */ /* 0x000fc60000010000 */
[----:B------:R-:W-:Y:S02]  /*20e70*/  FADD.FTZ R106, R112, R106 ;  /* 0x0000006a706a7221 */ /* 0x000fe40000010000 */
[----:B------:R-:W-:Y:S01]  /*20e80*/  HMMA.16816.F32.BF16 R160, R8, R12, R160 ;  /* 0x0000000c08a0723c */ /* 0x000fe200000418a0 */
[----:B------:R-:W-:Y:S01]  /*20e90*/  FADD.FTZ R108, R110, R108 ;  /* 0x0000006c6e6c7221 */ /* 0x000fe20000010000 */
[----:B------:R-:W-:-:S06]  /*20ea0*/  FADD.FTZ R113, R113, R106 ;  /* 0x0000006a71717221 */ /* 0x000fcc0000010000 */
[----:B------:R-:W-:Y:S01]  /*20eb0*/  HMMA.16816.F32.BF16 R156, R8, R14, R156 ;  /* 0x0000000e089c723c */ /* 0x000fe2000004189c */
[----:B------:R-:W1:Y:S01]  /*20ec0*/  LDSM.16.MT88.4 R12, [R47+0x5800] ;  /* 0x005800002f0c783b */ /* 0x000e620000004200 */
[----:B------:R-:W-:Y:S01]  /*20ed0*/  FADD.FTZ R109, R109, R108 ;  /* 0x0000006c6d6d7221 */ /* 0x000fe20000010000 */
[----:B------:R-:W-:-:S05]  /*20ee0*/  FADD.FTZ R113, R114, R113 ;  /* 0x0000007172717221 */ /* 0x000fca0000010000 */
[----:B------:R-:W-:Y:S01]  /*20ef0*/  HMMA.16816.F32.BF16 R144, R20, R16, R144 ;  /* 0x000000101490723c */ /* 0x000fe20000041890 */
[----:B------:R-:W-:Y:S01]  /*20f00*/  FADD.FTZ R109, R115, R109 ;  /* 0x0000006d736d7221 */ /* 0x000fe20000010000 */
[----:B------:R-:W-:-:S06]  /*20f10*/  FADD.FTZ R123, R123, R113 ;  /* 0x000000717b7b7221 */ /* 0x000fcc0000010000 */
[----:B------:R-:W-:Y:S01]  /*20f20*/  HMMA.16816.F32.BF16 R140, R20, R18, R140 ;  /* 0x00000012148c723c */ /* 0x000fe2000004188c */
[----:B------:R-:W2:Y:S01]  /*20f30*/  LDSM.16.MT88.4 R16, [R94+0x10000] ;  /* 0x010000005e10783b */ /* 0x000ea20000004200 */
[----:B------:R-:W-:Y:S01]  /*20f40*/  FADD.FTZ R109, R120, R109 ;  /* 0x0000006d786d7221 */ /* 0x000fe20000010000 */
[----:B------:R-:W-:Y:S01]  /*20f50*/  FADD.FTZ R123, R125, R123 ;  /* 0x0000007b7d7b7221 */ /* 0x000fe20000010000 */
[-CC-:B------:R-:W-:Y:S01]  /*20f60*/  FFMA.FTZ R58, R58, R89.reuse, -R66.reuse ;  /* 0x000000593a3a7223 */ /* 0x180fe20000010842 */
[----:B------:R-:W3:Y:S03]  /*20f70*/  LDSM.16.MT88.4 R20, [R0+0x10000] ;  /* 0x010000000014783b */ /* 0x000ee60000004200 */
[C---:B------:R-:W-:Y:S01]  /*20f80*/  HMMA.16816.F32.BF16 R152, R8.reuse, R116, R152 ;  /* 0x000000740898723c */ /* 0x040fe20000041898 */
[-CC-:B------:R-:W-:Y:S01]  /*20f90*/  FFMA.FTZ R116, R54, R89.reuse, -R66.reuse ;  /* 0x0000005936747223 */ /* 0x180fe20000010842 */
[-CC-:B------:R-:W-:Y:S01]  /*20fa0*/  FFMA.FTZ R54, R59, R89.reuse, -R66.reuse ;  /* 0x000000593b367223 */ /* 0x180fe20000010842 */
[----:B------:R-:W-:Y:S01]  /*20fb0*/  FFMA.FTZ R59, R63, R89, -R66 ;  /* 0x000000593f3b7223 */ /* 0x000fe20000010842 */
[----:B------:R-:W-:Y:S01]  /*20fc0*/  FADD.FTZ R122, R122, R109 ;  /* 0x0000006d7a7a7221 */ /* 0x000fe20000010000 */
[----:B------:R-:W-:Y:S01]  /*20fd0*/  FADD.FTZ R126, R126, R123 ;  /* 0x0000007b7e7e7221 */ /* 0x000fe20000010000 */
[----:B------:R-:W-:Y:S02]  /*20fe0*/  MUFU.EX2 R56, R56 ;  /* 0x0000003800387308 */ /* 0x000fe40000000800 */
[----:B------:R-:W-:Y:S01]  /*20ff0*/  FADD.FTZ R122, R121, R122 ;  /* 0x0000007a797a7221 */ /* 0x000fe20000010000 */
[----:B------:R-:W-:Y:S01]  /*21000*/  FADD.FTZ R127, R127, R126 ;  /* 0x0000007e7f7f7221 */ /* 0x000fe20000010000 */
[----:B------:R-:W-:Y:S04]  /*21010*/  HMMA.16816.F32.BF16 R144, R8, R4, R144 ;  /* 0x000000040890723c */ /* 0x000fe80000041890 */
[----:B------:R-:W4:Y:S01]  /*21020*/  MUFU.EX2 R53, R53 ;  /* 0x0000003500357308 */ /* 0x000f220000000800 */
[----:B------:R-:W-:Y:S01]  /*21030*/  FADD.FTZ R128, R128, R122 ;  /* 0x0000007a80807221 */ /* 0x000fe20000010000 */
[----:B------:R-:W-:-:S02]  /*21040*/  FADD.FTZ R127, R170, R127 ;  /* 0x0000007faa7f7221 */ /* 0x000fc40000010000 */
[----:B------:R-:W-:Y:S01]  /*21050*/  HMMA.16816.F32.BF16 R140, R8, R6, R140 ;  /* 0x00000006088c723c */ /* 0x000fe2000004188c */
[----:B------:R-:W3:Y:S03]  /*21060*/  LDSM.16.MT88.4 R4, [R98+0x6000] ;  /* 0x006000006204783b */ /* 0x000ee60000004200 */
[----:B------:R-:W-:Y:S01]  /*21070*/  MUFU.EX2 R52, R52 ;  /* 0x0000003400347308 */ /* 0x000fe20000000800 */
[----:B------:R-:W-:-:S07]  /*21080*/  FADD.FTZ R128, R130, R128 ;  /* 0x0000008082807221 */ /* 0x000fce0000010000 */
[----:B------:R-:W2:Y:S01]  /*21090*/  MUFU.EX2 R49, R49 ;  /* 0x0000003100317308 */ /* 0x000ea20000000800 */
[----:B------:R-:W-:-:S07]  /*210a0*/  FADD.FTZ R171, R171, R127 ;  /* 0x0000007fabab7221 */ /* 0x000fce0000010000 */
[----:B------:R-:W-:Y:S08]  /*210b0*/  MUFU.EX2 R116, R116 ;  /* 0x0000007400747308 */ /* 0x000ff00000000800 */
[----:B------:R-:W3:Y:S08]  /*210c0*/  MUFU.EX2 R54, R54 ;  /* 0x0000003600367308 */ /* 0x000ef00000000800 */
[----:B------:R-:W-:Y:S08]  /*210d0*/  MUFU.EX2 R58, R58 ;  /* 0x0000003a003a7308 */ /* 0x000ff00000000800 */
[----:B------:R-:W3:Y:S01]  /*210e0*/  MUFU.EX2 R59, R59 ;  /* 0x0000003b003b7308 */ /* 0x000ee20000000800 */
[----:B------:R-:W-:Y:S01]  /*210f0*/  FADD.FTZ R166, R166, R128 ;  /* 0x00000080a6a67221 */ /* 0x000fe20000010000 */
[----:B------:R-:W-:Y:S01]  /*21100*/  FADD.FTZ R171, R172, R171 ;  /* 0x000000abacab7221 */ /* 0x000fe20000010000 */
[----:B------:R-:W-:Y:S02]  /*21110*/  HMMA.16816.F32.BF16 R148, R8, R118, R148 ;  /* 0x000000760894723c */ /* 0x000fe40000041894 */
[----:B------:R-:W-:Y:S01]  /*21120*/  FADD.FTZ R166, R131, R166 ;  /* 0x000000a683a67221 */ /* 0x000fe20000010000 */
[----:B------:R-:W-:-:S05]  /*21130*/  FADD.FTZ R173, R173, R171 ;  /* 0x000000abadad7221 */ /* 0x000fca0000010000 */
[----:B-1----:R-:W-:Y:S01]  /*21140*/  HMMA.16816.F32.BF16 R136, R8, R12, R136 ;  /* 0x0000000c0888723c */ /* 0x002fe20000041888 */
[----:B------:R-:W-:Y:S01]  /*21150*/  FADD.FTZ R174, R174, R166 ;  /* 0x000000a6aeae7221 */ /* 0x000fe20000010000 */
[----:B------:R-:W-:-:S06]  /*21160*/  FADD.FTZ R173, R179, R173 ;  /* 0x000000adb3ad7221 */ /* 0x000fcc0000010000 */
[----:B------:R-:W-:Y:S01]  /*21170*/  HMMA.16816.F32.BF16 R132, R8, R14, R132 ;  /* 0x0000000e0884723c */ /* 0x000fe20000041884 */
[----:B----4-:R-:W-:Y:S01]  /*21180*/  F2FP.BF16.F32.PACK_AB R8, R53, R56 ;  /* 0x000000383508723e */ /* 0x010fe200000010ff */
[----:B------:R-:W1:Y:S01]  /*21190*/  LDSM.16.MT88.4 R12, [R47+0x6000] ;  /* 0x006000002f0c783b */ /* 0x000e620000004200 */
[----:B--2---:R-:W-:Y:S02]  /*211a0*/  F2FP.BF16.F32.PACK_AB R10, R49, R52 ;  /* 0x00000034310a723e */ /* 0x004fe400000010ff */
[----:B---3--:R-:W-:Y:S02]  /*211b0*/  F2FP.BF16.F32.PACK_AB R9, R54, R116 ;  /* 0x000000743609723e */ /* 0x008fe400000010ff */
[----:B------:R-:W-:Y:S01]  /*211c0*/  F2FP.BF16.F32.PACK_AB R11, R59, R58 ;  /* 0x0000003a3b0b723e */ /* 0x000fe200000010ff */
[----:B------:R-:W-:Y:S01]  /*211d0*/  FADD.FTZ R174, R175, R174 ;  /* 0x000000aeafae7221 */ /* 0x000fe20000010000 */
[----:B------:R-:W-:-:S05]  /*211e0*/  FADD.FTZ R173, R181, R173 ;  /* 0x000000adb5ad7221 */ /* 0x000fca0000010000 */
[----:B------:R-:W-:Y:S01]  /*211f0*/  HMMA.16816.F32.BF16 R160, R8, R16, R160 ;  /* 0x0000001008a0723c */ /* 0x000fe200000418a0 */
[----:B------:R-:W-:Y:S01]  /*21200*/  FADD.FTZ R174, R178, R174 ;  /* 0x000000aeb2ae7221 */ /* 0x000fe20000010000 */
[----:B------:R-:W-:-:S06]  /*21210*/  FADD.FTZ R183, R183, R173 ;  /* 0x000000adb7b77221 */ /* 0x000fcc0000010000 */
[C---:B------:R-:W-:Y:S01]  /*21220*/  HMMA.16816.F32.BF16 R156, R8.reuse, R18, R156 ;  /* 0x00000012089c723c */ /* 0x040fe2000004189c */
[----:B------:R-:W2:Y:S01]  /*21230*/  LDSM.16.MT88.4 R16, [R94+0x10800] ;  /* 0x010800005e10783b */ /* 0x000ea20000004200 */
[----:B------:R-:W-:Y:S01]  /*21240*/  FADD.FTZ R177, R177, R174 ;  /* 0x000000aeb1b17221 */ /* 0x000fe20000010000 */
[----:B------:R-:W-:Y:S01]  /*21250*/  FADD.FTZ R183, R185, R183 ;  /* 0x000000b7b9b77221 */ /* 0x000fe20000010000 */
[-CC-:B------:R-:W-:Y:S02]  /*21260*/  FFMA.FTZ R62, R62, R89.reuse, -R66.reuse ;  /* 0x000000593e3e7223 */ /* 0x180fe40000010842 */
[----:B------:R-:W-:Y:S01]  /*21270*/  FADD.FTZ R177, R186, R177 ;  /* 0x000000b1bab17221 */ /* 0x000fe20000010000 */
[----:B------:R-:W-:Y:S01]  /*21280*/  FADD.FTZ R194, R194, R183 ;  /* 0x000000b7c2c27221 */ /* 0x000fe20000010000 */
[----:B------:R-:W-:Y:S01]  /*21290*/  HMMA.16816.F32.BF16 R152, R8, R20, R152 ;  /* 0x000000140898723c */ /* 0x000fe20000041898 */
[-CC-:B------:R-:W-:Y:S01]  /*212a0*/  FFMA.FTZ R20, R86, R89.reuse, -R66.reuse ;  /* 0x0000005956147223 */ /* 0x180fe20000010842 */
[----:B------:R-:W-:Y:S01]  /*212b0*/  FFMA.FTZ R21, R82, R89, -R66 ;  /* 0x0000005952157223 */ /* 0x000fe20000010842 */
[----:B------:R-:W-:-:S05]  /*212c0*/  FADD.FTZ R190, R190, R177 ;  /* 0x000000b1bebe7221 */ /* 0x000fca0000010000 */
[----:B------:R-:W-:Y:S01]  /*212d0*/  HMMA.16816.F32.BF16 R148, R8, R22, R148 ;  /* 0x000000160894723c */ /* 0x000fe20000041894 */
[----:B------:R-:W-:Y:S01]  /*212e0*/  FFMA.FTZ R22, R83, R89, -R66 ;  /* 0x0000005953167223 */ /* 0x000fe20000010842 */
[----:B------:R-:W-:Y:S01]  /*212f0*/  FADD.FTZ R194, R195, R194 ;  /* 0x000000c2c3c27221 */ /* 0x000fe20000010000 */
[----:B------:R-:W-:Y:S01]  /*21300*/  MUFU.EX2 R48, R48 ;  /* 0x0000003000307308 */ /* 0x000fe20000000800 */
[----:B------:R-:W-:Y:S02]  /*21310*/  FADD.FTZ R190, R192, R190 ;  /* 0x000000bec0be7221 */ /* 0x000fe40000010000 */
[----:B------:R-:W-:-:S05]  /*21320*/  FADD.FTZ R196, R196, R194 ;  /* 0x000000c2c4c47221 */ /* 0x000fca0000010000 */
[----:B------:R-:W3:Y:S01]  /*21330*/  MUFU.EX2 R46, R46 ;  /* 0x0000002e002e7308 */ /* 0x000ee20000000800 */
[----:B------:R-:W-:Y:S01]  /*21340*/  HMMA.16816.F32.BF16 R144, R8, R4, R144 ;  /* 0x000000040890723c */ /* 0x000fe20000041890 */
[----:B------:R-:W-:-:S06]  /*21350*/  FADD.FTZ R191, R191, R190 ;  /* 0x000000bebfbf7221 */ /* 0x000fcc0000010000 */
[----:B------:R-:W-:Y:S01]  /*21360*/  MUFU.EX2 R41, R41 ;  /* 0x0000002900297308 */ /* 0x000fe20000000800 */
[----:B------:R-:W-:Y:S01]  /*21370*/  HMMA.16816.F32.BF16 R140, R8, R6, R140 ;  /* 0x00000006088c723c */ /* 0x000fe2000004188c */
[----:B------:R-:W4:Y:S06]  /*21380*/  LDSM.16.MT88.4 R4, [R0+0x10800] ;  /* 0x010800000004783b */ /* 0x000f2c0000004200 */
[----:B------:R-:W-:Y:S01]  /*21390*/  MUFU.EX2 R40, R40 ;  /* 0x0000002800287308 */ /* 0x000fe20000000800 */
[----:B------:R-:W-:-:S07]  /*213a0*/  FADD.FTZ R196, R197, R196 ;  /* 0x000000c4c5c47221 */ /* 0x000fce0000010000 */
[----:B------:R-:W-:Y:S08]  /*213b0*/  MUFU.EX2 R3, R62 ;  /* 0x0000003e00037308 */ /* 0x000ff00000000800 */
[----:B------:R-:W2:Y:S08]  /*213c0*/  MUFU.EX2 R20, R20 ;  /* 0x0000001400147308 */ /* 0x000eb00000000800 */
[----:B------:R-:W-:Y:S08]  /*213d0*/  MUFU.EX2 R21, R21 ;  /* 0x0000001500157308 */ /* 0x000ff00000000800 */
[----:B------:R-:W4:Y:S01]  /*213e0*/  MUFU.EX2 R22, R22 ;  /* 0x0000001600167308 */ /* 0x000f220000000800 */
[----:B------:R-:W-:Y:S01]  /*213f0*/  FADD.FTZ R191, R184, R191 ;  /* 0x000000bfb8bf7221 */ /* 0x000fe20000010000 */
[----:B------:R-:W-:Y:S01]  /*21400*/  FADD.FTZ R196, R193, R196 ;  /* 0x000000c4c1c47221 */ /* 0x000fe20000010000 */
[----:B-1----:R-:W-:Y:S02]  /*21410*/  HMMA.16816.F32.BF16 R136, R8, R12, R136 ;  /* 0x0000000c0888723c */ /* 0x002fe40000041888 */
[----:B------:R-:W-:Y:S01]  /*21420*/  FADD.FTZ R182, R182, R191 ;  /* 0x000000bfb6b67221 */ /* 0x000fe20000010000 */
[----:B------:R-:W-:Y:S01]  /*21430*/  FADD.FTZ R189, R189, R196 ;  /* 0x000000c4bdbd7221 */ /* 0x000fe20000010000 */
[----:B---3--:R-:W-:-:S02]  /*21440*/  F2FP.BF16.F32.PACK_AB R12, R46, R48 ;  /* 0x000000302e0c723e */ /* 0x008fc400000010ff */
[----:B--2---:R-:W-:Y:S02]  /*21450*/  F2FP.BF16.F32.PACK_AB R13, R20, R3 ;  /* 0x00000003140d723e */ /* 0x004fe400000010ff */
[----:B------:R-:W-:Y:S01]  /*21460*/  HMMA.16816.F32.BF16 R132, R8, R14, R132 ;  /* 0x0000000e0884723c */ /* 0x000fe20000041884 */
[----:B------:R-:W-:Y:S01]  /*21470*/  F2FP.BF16.F32.PACK_AB R14, R40, R41 ;  /* 0x00000029280e723e */ /* 0x000fe200000010ff */
[----:B------:R-:W-:Y:S01]  /*21480*/  FADD.FTZ R182, R180, R182 ;  /* 0x000000b6b4b67221 */ /* 0x000fe20000010000 */
[----:B------:R-:W-:Y:S01]  /*21490*/  FADD.FTZ R189, R187, R189 ;  /* 0x000000bdbbbd7221 */ /* 0x000fe20000010000 */
[----:B------:R-:W1:Y:S01]  /*214a0*/  LDSM.16.MT88.4 R8, [R98+0x6800] ;  /* 0x006800006208783b */ /* 0x000e620000004200 */
[----:B----4-:R-:W-:Y:S01]  /*214b0*/  F2FP.BF16.F32.PACK_AB R15, R22, R21 ;  /* 0x00000015160f723e */ /* 0x010fe200000010ff */
[----:B------:R-:W-:Y:S01]  /*214c0*/  FADD.FTZ R176, R176, R182 ;  /* 0x000000b6b0b07221 */ /* 0x000fe20000010000 */
[----:B------:R-:W-:-:S03]  /*214d0*/  FADD.FTZ R188, R188, R189 ;  /* 0x000000bdbcbc7221 */ /* 0x000fc60000010000 */
[----:B------:R-:W-:Y:S02]  /*214e0*/  FADD.FTZ R176, R88, R176 ;  /* 0x000000b058b07221 */ /* 0x000fe40000010000 */
[----:B------:R-:W-:Y:S01]  /*214f0*/  HMMA.16816.F32.BF16 R160, R12, R16, R160 ;  /* 0x000000100ca0723c */ /* 0x000fe200000418a0 */
[----:B------:R-:W-:Y:S01]  /*21500*/  FADD.FTZ R129, R129, R188 ;  /* 0x000000bc81817221 */ /* 0x000fe20000010000 */
[----:B------:R-:W-:-:S06]  /*21510*/  FADD.FTZ R85, R85, R176 ;  /* 0x000000b055557221 */ /* 0x000fcc0000010000 */
[----:B------:R-:W-:Y:S01]  /*21520*/  HMMA.16816.F32.BF16 R156, R12, R18, R156 ;  /* 0x000000120c9c723c */ /* 0x000fe2000004189c */
[----:B------:R-:W2:Y:S01]  /*21530*/  LDSM.16.MT88.4 R16, [R47+0x6800] ;  /* 0x006800002f10783b */ /* 0x000ea20000004200 */
[----:B------:R-:W-:Y:S01]  /*21540*/  FADD.FTZ R129, R124, R129 ;  /* 0x000000817c817221 */ /* 0x000fe20000010000 */
[----:B------:R-:W-:-:S03]  /*21550*/  FADD.FTZ R85, R84, R85 ;  /* 0x0000005554557221 */ /* 0x000fc60000010000 */
[----:B------:R-:W-:Y:S01]  /*21560*/  FADD.FTZ R198, R198, R129 ;  /* 0x00000081c6c67221 */ /* 0x000fe20000010000 */
[----:B------:R-:W-:-:S03]  /*21570*/  FADD.FTZ R81, R81, R85 ;  /* 0x0000005551517221 */ /* 0x000fc60000010000 */
[----:B------:R-:W-:Y:S01]  /*21580*/  FADD.FTZ R198, R199, R198 ;  /* 0x000000c6c7c67221 */ /* 0x000fe20000010000 */
[----:B------:R-:W-:-:S03]  /*21590*/  FADD.FTZ R81, R80, R81 ;  /* 0x0000005150517221 */ /* 0x000fc60000010000 */
[----:B------:R-:W-:Y:S01]  /*215a0*/  FADD.FTZ R26, R26, R198 ;  /* 0x000000c61a1a7221 */ /* 0x000fe20000010000 */
[----:B------:R-:W-:Y:S01]  /*215b0*/  HMMA.16816.F32.BF16 R152, R12, R4, R152 ;  /* 0x000000040c98723c */ /* 0x000fe20000041898 */
[----:B------:R-:W-:Y:S02]  /*215c0*/  FADD.FTZ R77, R77, R81 ;  /* 0x000000514d4d7221 */ /* 0x000fe40000010000 */
[----:B------:R-:W-:-:S05]  /*215d0*/  FADD.FTZ R30, R30, R26 ;  /* 0x0000001a1e1e7221 */ /* 0x000fca0000010000 */
[C---:B------:R-:W-:Y:S01]  /*215e0*/  HMMA.16816.F32.BF16 R148, R12.reuse, R6, R148 ;  /* 0x000000060c94723c */ /* 0x040fe20000041894 */
[----:B------:R-:W3:Y:S01]  /*215f0*/  LDSM.16.MT88.4 R4, [R94+0x11000] ;  /* 0x011000005e04783b */ /* 0x000ee20000004200 */
[----:B------:R-:W-:Y:S01]  /*21600*/  FADD.FTZ R77, R76, R77 ;  /* 0x0000004d4c4d7221 */ /* 0x000fe20000010000 */
[----:B------:R-:W-:Y:S01]  /*21610*/  FADD.FTZ R30, R27, R30 ;  /* 0x0000001e1b1e7221 */ /* 0x000fe20000010000 */
[-CC-:B------:R-:W-:Y:S01]  /*21620*/  FFMA.FTZ R23, R78, R89.reuse, -R66.reuse ;  /* 0x000000594e177223 */ /* 0x180fe20000010842 */
[-C--:B------:R-:W-:Y:S01]  /*21630*/  FFMA.FTZ R62, R79, R89.reuse, -R66 ;  /* 0x000000594f3e7223 */ /* 0x080fe20000010842 */
[----:B------:R-:W-:Y:S01]  /*21640*/  FADD.FTZ R77, R73, R77 ;  /* 0x0000004d494d7221 */ /* 0x000fe20000010000 */
[----:B------:R-:W-:Y:S01]  /*21650*/  FADD.FTZ R34, R34, R30 ;  /* 0x0000001e22227221 */ /* 0x000fe20000010000 */
[-CC-:B------:R-:W-:Y:S01]  /*21660*/  FFMA.FTZ R63, R74, R89.reuse, -R66.reuse ;  /* 0x000000594a3f7223 */ /* 0x180fe20000010842 */
[----:B------:R-:W-:Y:S01]  /*21670*/  FFMA.FTZ R67, R70, R89, -R66 ;  /* 0x0000005946437223 */ /* 0x000fe20000010842 */
[----:B------:R-:W-:Y:S01]  /*21680*/  FADD.FTZ R72, R72, R77 ;  /* 0x0000004d48487221 */ /* 0x000fe20000010000 */
[----:B------:R-:W-:Y:S01]  /*21690*/  FADD.FTZ R34, R31, R34 ;  /* 0x000000221f227221 */ /* 0x000fe20000010000 */
[----:B------:R-:W-:Y:S01]  /*216a0*/  MUFU.EX2 R37, R37 ;  /* 0x0000002500257308 */ /* 0x000fe20000000800 */
[C---:B-1----:R-:W-:Y:S01]  /*216b0*/  HMMA.16816.F32.BF16 R144, R12.reuse, R8, R144 ;  /* 0x000000080c90723c */ /* 0x042fe20000041890 */
[----:B------:R-:W-:Y:S01]  /*216c0*/  FADD.FTZ R72, R69, R72 ;  /* 0x0000004845487221 */ /* 0x000fe20000010000 */
[----:B------:R-:W-:Y:S01]  /*216d0*/  FADD.FTZ R38, R38, R34 ;  /* 0x0000002226267221 */ /* 0x000fe20000010000 */
[----:B------:R-:W-:Y:S04]  /*216e0*/  LDSM.16.MT88.4 R92, [R94+0x11800] ;  /* 0x011800005e5c783b */ /* 0x000fe80000004200 */
[----:B------:R-:W1:Y:S01]  /*216f0*/  MUFU.EX2 R36, R36 ;  /* 0x0000002400247308 */ /* 0x000e620000000800 */
[----:B------:R-:W-:Y:S01]  /*21700*/  HMMA.16816.F32.BF16 R140, R12, R10, R140 ;  /* 0x0000000a0c8c723c */ /* 0x000fe2000004188c */
[----:B------:R-:W4:Y:S01]  /*21710*/  LDSM.16.MT88.4 R8, [R0+0x11000] ;  /* 0x011000000008783b */ /* 0x000f220000004200 */
[----:B------:R-:W-:Y:S01]  /*21720*/  FADD.FTZ R68, R68, R72 ;  /* 0x0000004844447221 */ /* 0x000fe20000010000 */
[----:B------:R-:W-:-:S04]  /*21730*/  FADD.FTZ R38, R35, R38 ;  /* 0x0000002623267221 */ /* 0x000fc80000010000 */
[----:B------:R-:W-:Y:S01]  /*21740*/  MUFU.EX2 R33, R33 ;  /* 0x0000002100217308 */ /* 0x000fe20000000800 */
[C---:B--2---:R-:W-:Y:S07]  /*21750*/  HMMA.16816.F32.BF16 R136, R12.reuse, R16, R136 ;  /* 0x000000100c88723c */ /* 0x044fee0000041888 */
[----:B------:R-:W2:Y:S01]  /*21760*/  MUFU.EX2 R32, R32 ;  /* 0x0000002000207308 */ /* 0x000ea20000000800 */
[----:B------:R-:W-:Y:S01]  /*21770*/  HMMA.16816.F32.BF16 R132, R12, R18, R132 ;  /* 0x000000120c84723c */ /* 0x000fe20000041884 */
[----:B------:R-:W4:Y:S06]  /*21780*/  LDSM.16.MT88.4 R12, [R98+0x7000] ;  /* 0x00700000620c783b */ /* 0x000f2c0000004200 */
[----:B------:R-:W-:Y:S08]  /*21790*/  MUFU.EX2 R23, R23 ;  /* 0x0000001700177308 */ /* 0x000ff00000000800 */
[----:B------:R-:W3:Y:S08]  /*217a0*/  MUFU.EX2 R62, R62 ;  /* 0x0000003e003e7308 */ /* 0x000ef00000000800 */
[----:B------:R-:W-:Y:S08]  /*217b0*/  MUFU.EX2 R63, R63 ;  /* 0x0000003f003f7308 */ /* 0x000ff00000000800 */
[----:B------:R-:W4:Y:S01]  /*217c0*/  MUFU.EX2 R67, R67 ;  /* 0x0000004300437308 */ /* 0x000f220000000800 */
[----:B------:R-:W-:Y:S01]  /*217d0*/  FADD.FTZ R68, R65, R68 ;  /* 0x0000004441447221 */ /* 0x000fe20000010000 */
[----:B------:R-:W-:Y:S01]  /*217e0*/  FADD.FTZ R42, R42, R38 ;  /* 0x000000262a2a7221 */ /* 0x000fe20000010000 */
[----:B-1----:R-:W-:Y:S01]  /*217f0*/  F2FP.BF16.F32.PACK_AB R16, R36, R37 ;  /* 0x000000252410723e */ /* 0x002fe200000010ff */
[----:B------:R-:W-:Y:S01]  /*21800*/  LDSM.16.MT88.4 R96, [R98+0x7800] ;  /* 0x007800006260783b */ /* 0x000fe20000004200 */
[----:B------:R-:W-:Y:S01]  /*21810*/  FADD.FTZ R64, R64, R68 ;  /* 0x0000004440407221 */ /* 0x000fe20000010000 */
[----:B------:R-:W-:Y:S01]  /*21820*/  FADD.FTZ R42, R39, R42 ;  /* 0x0000002a272a7221 */ /* 0x000fe20000010000 */
[----:B--2---:R-:W-:-:S02]  /*21830*/  F2FP.BF16.F32.PACK_AB R18, R32, R33 ;  /* 0x000000212012723e */ /* 0x004fc400000010ff */
[----:B------:R-:W-:Y:S01]  /*21840*/  FADD.FTZ R64, R61, R64 ;  /* 0x000000403d407221 */ /* 0x000fe20000010000 */
[----:B------:R-:W-:Y:S01]  /*21850*/  FADD.FTZ R42, R51, R42 ;  /* 0x0000002a332a7221 */ /* 0x000fe20000010000 */
[----:B---3--:R-:W-:Y:S02]  /*21860*/  F2FP.BF16.F32.PACK_AB R17, R62, R23 ;  /* 0x000000173e11723e */ /* 0x008fe400000010ff */
[----:B------:R-:W-:Y:S01]  /*21870*/  FADD.FTZ R60, R60, R64 ;  /* 0x000000403c3c7221 */ /* 0x000fe20000010000 */
[----:B------:R-:W-:Y:S01]  /*21880*/  FADD.FTZ R50, R50, R42 ;  /* 0x0000002a32327221 */ /* 0x000fe20000010000 */
[----:B----4-:R-:W-:Y:S02]  /*21890*/  F2FP.BF16.F32.PACK_AB R19, R67, R63 ;  /* 0x0000003f4313723e */ /* 0x010fe400000010ff */
[----:B------:R-:W-:Y:S01]  /*218a0*/  FADD.FTZ R60, R57, R60 ;  /* 0x0000003c393c7221 */ /* 0x000fe20000010000 */
[----:B------:R-:W-:-:S04]  /*218b0*/  FADD.FTZ R50, R55, R50 ;  /* 0x0000003237327221 */ /* 0x000fc80000010000 */
        /* <DEDUP_REMOVED lines=10> */
[----:B------:R-:W-:Y:S01]  /*21960*/  FADD.FTZ R58, R59, R58 ;  /* 0x0000003a3b3a7221 */ /* 0x000fe20000010000 */
[----:B------:R-:W-:Y:S02]  /*21970*/  HMMA.16816.F32.BF16 R152, R16, R8, R152 ;  /* 0x000000081098723c */ /* 0x000fe40000041898 */
[----:B------:R-:W-:Y:S01]  /*21980*/  FADD.FTZ R48, R48, R52 ;  /* 0x0000003430307221 */ /* 0x000fe20000010000 */
[----:B------:R-:W-:-:S05]  /*21990*/  FADD.FTZ R3, R3, R58 ;  /* 0x0000003a03037221 */ /* 0x000fca0000010000 */
[----:B------:R-:W-:Y:S01]  /*219a0*/  HMMA.16816.F32.BF16 R148, R16, R10, R148 ;  /* 0x0000000a1094723c */ /* 0x000fe20000041894 */
[----:B------:R2:W3:Y:S01]  /*219b0*/  LDSM.16.MT88.4 R8, [R0+0x11800] ;  /* 0x011800000008783b */ /* 0x0004e20000004200 */
[----:B------:R-:W-:Y:S01]  /*219c0*/  FADD.FTZ R48, R46, R48 ;  /* 0x000000302e307221 */ /* 0x000fe20000010000 */
[----:B------:R-:W-:-:S05]  /*219d0*/  FADD.FTZ R3, R20, R3 ;  /* 0x0000000314037221 */ /* 0x000fca0000010000 */
[C---:B------:R-:W-:Y:S01]  /*219e0*/  HMMA.16816.F32.BF16 R144, R16.reuse, R12, R144 ;  /* 0x0000000c1090723c */ /* 0x040fe20000041890 */
[----:B------:R4:W-:Y:S07]  /*219f0*/  MUFU.EX2 R250, R2 ;  /* 0x0000000200fa7308 */ /* 0x0009ee0000000800 */
[----:B------:R-:W-:Y:S01]  /*21a00*/  HMMA.16816.F32.BF16 R140, R16, R14, R140 ;  /* 0x0000000e108c723c */ /* 0x000fe2000004188c */
[----:B------:R-:W3:Y:S01]  /*21a10*/  LDSM.16.MT88.4 R12, [R47+0x7800] ;  /* 0x007800002f0c783b */ /* 0x000ee20000004200 */
[----:B------:R-:W-:Y:S01]  /*21a20*/  FADD.FTZ R41, R41, R48 ;  /* 0x0000003029297221 */ /* 0x000fe20000010000 */
[----:B------:R-:W-:Y:S01]  /*21a30*/  FADD.FTZ R21, R21, R3 ;  /* 0x0000000315157221 */ /* 0x000fe20000010000 */
[-CC-:B------:R-:W-:Y:S01]  /*21a40*/  FFMA.FTZ R90, R90, R89.reuse, -R66.reuse ;  /* 0x000000595a5a7223 */ /* 0x180fe20000010842 */
[-CC-:B------:R-:W-:Y:S01]  /*21a50*/  FFMA.FTZ R27, R87, R89.reuse, -R66.reuse ;  /* 0x00000059571b7223 */ /* 0x180fe20000010842 */
[-CC-:B------:R-:W-:Y:S01]  /*21a60*/  FFMA.FTZ R249, R75, R89.reuse, -R66.reuse ;  /* 0x000000594bf97223 */ /* 0x180fe20000010842 */
[----:B----4-:R-:W-:Y:S01]  /*21a70*/  FFMA.FTZ R2, R91, R89, -R66 ;  /* 0x000000595b027223 */ /* 0x010fe20000010842 */
[----:B------:R-:W-:Y:S01]  /*21a80*/  FADD.FTZ R41, R40, R41 ;  /* 0x0000002928297221 */ /* 0x000fe20000010000 */
[----:B------:R-:W-:Y:S01]  /*21a90*/  FADD.FTZ R21, R22, R21 ;  /* 0x0000001516157221 */ /* 0x000fe20000010000 */
[----:B------:R-:W-:Y:S02]  /*21aa0*/  MUFU.EX2 R29, R29 ;  /* 0x0000001d001d7308 */ /* 0x000fe40000000800 */
[----:B------:R-:W-:Y:S01]  /*21ab0*/  FADD.FTZ R37, R37, R41 ;  /* 0x0000002925257221 */ /* 0x000fe20000010000 */
[----:B------:R-:W-:-:S05]  /*21ac0*/  FADD.FTZ R23, R23, R21 ;  /* 0x0000001517177221 */ /* 0x000fca0000010000 */
[----:B------:R-:W4:Y:S01]  /*21ad0*/  MUFU.EX2 R28, R28 ;  /* 0x0000001c001c7308 */ /* 0x000f220000000800 */
[----:B------:R-:W-:Y:S01]  /*21ae0*/  FADD.FTZ R37, R36, R37 ;  /* 0x0000002524257221 */ /* 0x000fe20000010000 */
[----:B------:R-:W-:-:S06]  /*21af0*/  FADD.FTZ R23, R62, R23 ;  /* 0x000000173e177221 */ /* 0x000fcc0000010000 */
[----:B------:R-:W-:Y:S01]  /*21b00*/  MUFU.EX2 R2, R2 ;  /* 0x0000000200027308 */ /* 0x000fe20000000800 */
[C---:B-1----:R-:W-:Y:S07]  /*21b10*/  HMMA.16816.F32.BF16 R136, R16.reuse, R4, R136 ;  /* 0x000000041088723c */ /* 0x042fee0000041888 */
[----:B------:R-:W1:Y:S01]  /*21b20*/  MUFU.EX2 R26, R90 ;  /* 0x0000005a001a7308 */ /* 0x000e620000000800 */
[----:B------:R-:W-:Y:S07]  /*21b30*/  HMMA.16816.F32.BF16 R132, R16, R6, R132 ;  /* 0x000000061084723c */ /* 0x000fee0000041884 */
[----:B------:R-:W2:Y:S01]  /*21b40*/  MUFU.EX2 R25, R25 ;  /* 0x0000001900197308 */ /* 0x000ea20000000800 */
[----:B------:R-:W3:Y:S07]  /*21b50*/  S2R R235, SR_CTAID.X ;  /* 0x0000000000eb7919 */ /* 0x000eee0000002500 */
[----:B------:R-:W-:Y:S01]  /*21b60*/  MUFU.EX2 R27, R27 ;  /* 0x0000001b001b7308 */ /* 0x000fe20000000800 */
[----:B------:R-:W3:Y:S07]  /*21b70*/  S2R R234, SR_CTAID.Y ;  /* 0x0000000000ea7919 */ /* 0x000eee0000002600 */
[----:B------:R-:W2:Y:S01]  /*21b80*/  MUFU.EX2 R249, R249 ;  /* 0x000000f900f97308 */ /* 0x000ea20000000800 */
[----:B------:R-:W3:Y:S01]  /*21b90*/  S2R R233, SR_CTAID.Z ;  /* 0x0000000000e97919 */ /* 0x000ee20000002700 */
[----:B------:R-:W-:Y:S01]  /*21ba0*/  FADD.FTZ R33, R33, R37 ;  /* 0x0000002521217221 */ /* 0x000fe20000010000 */
[----:B------:R-:W-:Y:S01]  /*21bb0*/  FADD.FTZ R63, R63, R23 ;  /* 0x000000173f3f7221 */ /* 0x000fe20000010000 */
[----:B------:R-:W-:-:S02]  /*21bc0*/  ISETP.GT.AND P0, PT, R45, R223, PT ;  /* 0x000000df2d00720c */ /* 0x000fc40003f04270 */
[----:B------:R-:W-:Y:S01]  /*21bd0*/  FADD.FTZ R33, R32, R33 ;  /* 0x0000002120217221 */ /* 0x000fe20000010000 */
[----:B------:R-:W-:Y:S01]  /*21be0*/  FADD.FTZ R63, R67, R63 ;  /* 0x0000003f433f7221 */ /* 0x000fe20000010000 */
[----:B----4-:R-:W-:Y:S02]  /*21bf0*/  F2FP.BF16.F32.PACK_AB R4, R28, R29 ;  /* 0x0000001d1c04723e */ /* 0x010fe400000010ff */
[----:B-1----:R-:W-:Y:S01]  /*21c00*/  F2FP.BF16.F32.PACK_AB R5, R26, R2 ;  /* 0x000000021a05723e */ /* 0x002fe200000010ff */
[----:B------:R-:W-:Y:S01]  /*21c10*/  FADD.FTZ R29, R29, R33 ;  /* 0x000000211d1d7221 */ /* 0x000fe20000010000 */
[----:B------:R-:W-:Y:S01]  /*21c20*/  FADD.FTZ R2, R2, R63 ;  /* 0x0000003f02027221 */ /* 0x000fe20000010000 */
[----:B--2---:R-:W-:Y:S02]  /*21c30*/  F2FP.BF16.F32.PACK_AB R6, R250, R25 ;  /* 0x00000019fa06723e */ /* 0x004fe400000010ff */
[----:B------:R-:W-:Y:S01]  /*21c40*/  FADD.FTZ R29, R28, R29 ;  /* 0x0000001d1c1d7221 */ /* 0x000fe20000010000 */
[----:B------:R-:W-:Y:S01]  /*21c50*/  F2FP.BF16.F32.PACK_AB R7, R249, R27 ;  /* 0x0000001bf907723e */ /* 0x000fe200000010ff */
[----:B------:R-:W-:-:S02]  /*21c60*/  FADD.FTZ R26, R26, R2 ;  /* 0x000000021a1a7221 */ /* 0x000fc40000010000 */
[----:B------:R-:W-:Y:S02]  /*21c70*/  FADD.FTZ R29, R25, R29 ;  /* 0x0000001d191d7221 */ /* 0x000fe40000010000 */
[----:B------:R-:W-:Y:S02]  /*21c80*/  FADD.FTZ R26, R27, R26 ;  /* 0x0000001a1b1a7221 */ /* 0x000fe40000010000 */
[----:B------:R-:W-:Y:S01]  /*21c90*/  HMMA.16816.F32.BF16 R160, R4, R92, R160 ;  /* 0x0000005c04a0723c */ /* 0x000fe200000418a0 */
[----:B------:R-:W-:Y:S01]  /*21ca0*/  IMAD.MOV.U32 R0, RZ, RZ, R43 ;  /* 0x000000ffff007224 */ /* 0x000fe200078e002b */
[----:B------:R-:W-:Y:S01]  /*21cb0*/  MOV R232, 0x90 ;  /* 0x0000009000e87802 */ /* 0x000fe20000000f00 */
[----:B------:R-:W-:Y:S02]  /*21cc0*/  IMAD.MOV.U32 R2, RZ, RZ, R24 ;  /* 0x000000ffff027224 */ /* 0x000fe400078e0018 */
[----:B------:R-:W-:Y:S01]  /*21cd0*/  FADD.FTZ R250, R250, R29 ;  /* 0x0000001dfafa7221 */ /* 0x000fe20000010000 */
[----:B------:R-:W-:-:S02]  /*21ce0*/  @P0 IMAD.MOV.U32 R0, RZ, RZ, R43 ;  /* 0x000000ffff000224 */ /* 0x000fc400078e002b */
[C---:B------:R-:W-:Y:S01]  /*21cf0*/  HMMA.16816.F32.BF16 R156, R4.reuse, R94, R156 ;  /* 0x0000005e049c723c */ /* 0x040fe2000004189c */
[----:B------:R-:W-:Y:S02]  /*21d00*/  @P0 IMAD.MOV.U32 R2, RZ, RZ, R24 ;  /* 0x000000ffff020224 */ /* 0x000fe400078e0018 */
[----:B------:R-:W-:Y:S01]  /*21d10*/  FADD.FTZ R249, R249, R26 ;  /* 0x0000001af9f97221 */ /* 0x000fe20000010000 */
[----:B------:R-:W-:Y:S02]  /*21d20*/  IMAD.MOV.U32 R120, RZ, RZ, R45 ;  /* 0x000000ffff787224 */ /* 0x000fe400078e002d */
[----:B------:R-:W-:Y:S02]  /*21d30*/  @P0 VIADD R248, R44, 0xfffffffd ;  /* 0xfffffffd2cf80836 */ /* 0x000fe40000000000 */
[C---:B---3--:R-:W-:Y:S08]  /*21d40*/  HMMA.16816.F32.BF16 R152, R4.reuse, R8, R152 ;  /* 0x000000080498723c */ /* 0x048ff00000041898 */
[C---:B------:R-:W-:Y:S08]  /*21d50*/  HMMA.16816.F32.BF16 R148, R4.reuse, R10, R148 ;  /* 0x0000000a0494723c */ /* 0x040ff00000041894 */
[C---:B------:R-:W-:Y:S08]  /*21d60*/  HMMA.16816.F32.BF16 R144, R4.reuse, R96, R144 ;  /* 0x000000600490723c */ /* 0x040ff00000041890 */
[C---:B------:R-:W-:Y:S08]  /*21d70*/  HMMA.16816.F32.BF16 R140, R4.reuse, R98, R140 ;  /* 0x00000062048c723c */ /* 0x040ff0000004188c */
[C---:B------:R-:W-:Y:S08]  /*21d80*/  HMMA.16816.F32.BF16 R136, R4.reuse, R12, R136 ;  /* 0x0000000c0488723c */ /* 0x040ff00000041888 */
[----:B------:R-:W-:Y:S01]  /*21d90*/  HMMA.16816.F32.BF16 R132, R4, R14, R132 ;  /* 0x0000000e0484723c */ /* 0x000fe20000041884 */
[----:B------:R-:W-:-:S04]  /*21da0*/  NOP ;  /* 0x0000000000007918 */ /* 0x000fc80000000000 */
[----:B------:R-:W-:-:S15]  /*21db0*/  @P0 BRA `(.L_x_2685) ;  /* 0x0000000000040947 */ /* 0x000fde0003800000 */
.L_x_2676:
[----:B------:R-:W-:-:S07]  /*21dc0*/  IADD3 R248, PT, PT, R120, -0x1, RZ ;  /* 0xffffffff78f87810 */ /* 0x000fce0007ffe0ff */
.L_x_2685:
[----:B------:R-:W-:Y:S05]  /*21dd0*/  BSYNC B2 ;  /* 0x0000000000027941 */ /* 0x000fea0003800000 */
.L_x_2675:
[----:B------:R-:W-:-:S13]  /*21de0*/  ISETP.GE.AND P0, PT, R248, R223, PT ;  /* 0x000000dff800720c */ /* 0x000fda0003f06270 */
[----:B------:R-:W-:Y:S05]  /*21df0*/  @!P0 BRA `(.L_x_2686) ;  /* 0x0000008800648947 */ /* 0x000fea0003800000 */
[----:B------:R-:W1:Y:S01]  /*21e00*/  S2R R247, SR_TID.X ;  /* 0x0000000000f77919 */ /* 0x000e620000002100 */
[----:B------:R-:W2:Y:S01]  /*21e10*/  S2UR UR4, SR_CgaCtaId ;  /* 0x00000000000479c3 */ /* 0x000ea20000008800 */
[----:B------:R-:W-:Y:S01]  /*21e20*/  UMOV UR5, 0x400 ;  /* 0x0000040000057882 */ /* 0x000fe20000000000 */
[----:B------:R-:W-:Y:S01]  /*21e30*/  ISETP.NE.U32.AND P3, PT, R242, RZ, PT ;  /* 0x000000fff200720c */ /* 0x000fe20003f65070 */
[----:B------:R-:W-:-:S03]  /*21e40*/  IMAD.MOV.U32 R166, RZ, RZ, R0 ;  /* 0x000000ffffa67224 */ /* 0x000fc600078e0000 */
[----:B------:R-:W-:Y:S01]  /*21e50*/  ISETP.NE.AND.EX P3, PT, R243, RZ, PT, P3 ;  /* 0x000000fff300720c */ /* 0x000fe20003f65330 */
[----:B--2---:R-:W-:-:S06]  /*21e60*/  ULEA UR4, UR4, UR5, 0x18 ;  /* 0x0000000504047291 */ /* 0x004fcc000f8ec0ff */
[----:B------:R-:W-:Y:S02]  /*21e70*/  IMAD.U32 R222, RZ, RZ, UR4 ;  /* 0x00000004ffde7e24 */ /* 0x000fe4000f8e00ff */
[----:B-1----:R-:W-:-:S05]  /*21e80*/  IMAD.SHL.U32 R3, R247, 0x8, RZ ;  /* 0x00000008f7037824 */ /* 0x002fca00078e00ff */
[C---:B------:R-:W-:Y:S02]  /*21e90*/  LOP3.LUT R4, R3.reuse, 0x1c0, RZ, 0xc0, !PT ;  /* 0x000001c003047812 */ /* 0x040fe400078ec0ff */
[----:B------:R-:W-:Y:S02]  /*21ea0*/  LOP3.LUT R221, R3, 0x38, RZ, 0xc0, !PT ;  /* 0x0000003803dd7812 */ /* 0x000fe400078ec0ff */
[----:B------:R-:W-:-:S04]  /*21eb0*/  LOP3.LUT R247, R4, 0x38, R247, 0xf8, !PT ;  /* 0x0000003804f77812 */ /* 0x000fc800078ef8f7 */
[----:B------:R-:W-:-:S04]  /*21ec0*/  LOP3.LUT R247, R247, R221, RZ, 0x3c, !PT ;  /* 0x000000ddf7f77212 */ /* 0x000fc800078e3cff */
[----:B------:R-:W-:Y:S01]  /*21ed0*/  LOP3.LUT R247, R247, 0x1e00, R3, 0xf8, !PT ;  /* 0x00001e00f7f77812 */ /* 0x000fe200078ef803 */
[----:B------:R-:W-:-:S04]  /*21ee0*/  IMAD.MOV.U32 R3, RZ, RZ, R2 ;  /* 0x000000ffff037224 */ /* 0x000fc800078e0002 */
[----:B------:R-:W-:-:S07]  /*21ef0*/  IMAD R247, R247, 0x2, R222 ;  /* 0x00000002f7f77824 */ /* 0x000fce00078e02de */
.L_x_2693:
[----:B-----5:R-:W-:Y:S01]  /*21f00*/  ISETP.GE.AND P1, PT, R221, R236, PT ;  /* 0x000000ecdd00720c */ /* 0x020fe20003f26270 */
[----:B------:R-:W1:Y:S01]  /*21f10*/  LDC.64 R6, c[0x0][0x358] ;  /* 0x0000d600ff067b82 */ /* 0x000e620000000a00 */
[----:B------:R-:W-:Y:S04]  /*21f20*/  DEPBAR.LE SB0, 0x0 ;  /* 0x000080000000791a */ /* 0x000fe80000000000 */
[----:B------:R-:W-:Y:S05]  /*21f30*/  WARPSYNC.ALL ;  /* 0x0000000000007948 */ /* 0x000fea0003800000 */
[----:B------:R-:W-:Y:S01]  /*21f40*/  BAR.SYNC.DEFER_BLOCKING 0x0 ;  /* 0x0000000000007b1d */ /* 0x000fe20000010000 */
[----:B------:R-:W-:Y:S05]  /*21f50*/  @!P3 IMAD.MOV.U32 R2, RZ, RZ, RZ ;  /* 0x000000ffff02b224 */ /* 0x000fea00078e00ff */
[----:B------:R-:W-:Y:S02]  /*21f60*/  @!P3 IADD3 R2, P0, PT, RZ, -R2, RZ ;  /* 0x80000002ff02b210 */ /* 0x000fe40007f1e0ff */
[----:B-1----:R-:W-:Y:S02]  /*21f70*/  @!P3 R2UR UR4, R6 ;  /* 0x000000000604b2ca */ /* 0x002fe400000e0000 */
[----:B------:R-:W-:Y:S11]  /*21f80*/  @!P3 R2UR UR5, R7 ;  /* 0x000000000705b2ca */ /* 0x000ff600000e0000 */
[----:B------:R-:W-:Y:S02]  /*21f90*/  @!UPT UIADD3 URZ, UPT, UPT, URZ, URZ, URZ ;  /* 0x000000fffffff290 */ /* 0x000fe4000fffe0ff */
[----:B------:R-:W2:Y:S01]  /*21fa0*/  @!P3 LD.E R5, desc[UR4][R164.64+0x40] ;  /* 0x00004004a405b980 */ /* 0x000ea2000c101900 */
[----:B------:R-:W-:Y:S01]  /*21fb0*/  BSSY.RECONVERGENT B0, `(.L_x_2687) ;  /* 0x000005a000007945 */ /* 0x000fe20003800200 */
[----:B------:R-:W1:Y:S02]  /*21fc0*/  S2R R210, SR_TID.X ;  /* 0x0000000000d27919 */ /* 0x000e640000002100 */
[C---:B-1----:R-:W-:Y:S02]  /*21fd0*/  IMAD.SHL.U32 R208, R210.reuse, 0x40, RZ ;  /* 0x00000040d2d07824 */ /* 0x042fe400078e00ff */
[----:B------:R-:W-:Y:S03]  /*21fe0*/  IMAD.SHL.U32 R4, R210, 0x8, RZ ;  /* 0x00000008d2047824 */ /* 0x000fe600078e00ff */
[----:B------:R-:W-:Y:S02]  /*21ff0*/  LOP3.LUT R0, R208, 0x1c0, RZ, 0xc0, !PT ;  /* 0x000001c0d0007812 */ /* 0x000fe400078ec0ff */
[----:B------:R-:W-:Y:S01]  /*22000*/  LOP3.LUT R221, R4, 0x38, RZ, 0xc0, !PT ;  /* 0x0000003804dd7812 */ /* 0x000fe200078ec0ff */
[----:B------:R-:W-:Y:S01]  /*22010*/  IMAD.MOV.U32 R4, RZ, RZ, R231 ;  /* 0x000000ffff047224 */ /* 0x000fe200078e00e7 */
[----:B------:R-:W-:Y:S02]  /*22020*/  LOP3.LUT R0, R0, 0x8, R210, 0xf8, !PT ;  /* 0x0000000800007812 */ /* 0x000fe400078ef8d2 */
[----:B------:R-:W-:Y:S02]  /*22030*/  LOP3.LUT R209, R208, 0x400, RZ, 0xc0, !PT ;  /* 0x00000400d0d17812 */ /* 0x000fe400078ec0ff */
[----:B------:R-:W-:Y:S05]  /*22040*/  LOP3.LUT R0, R0, R221, RZ, 0x3c, !PT ;  /* 0x000000dd00007212 */ /* 0x000fea00078e3cff */
[----:B------:R-:W-:Y:S02]  /*22050*/  IMAD R209, R0, 0x2, R209 ;  /* 0x0000000200d17824 */ /* 0x000fe400078e02d1 */
[----:B------:R-:W-:Y:S02]  /*22060*/  IMAD.MOV.U32 R0, RZ, RZ, R230 ;  /* 0x000000ffff007224 */ /* 0x000fe400078e00e6 */
        /* <DEDUP_REMOVED lines=8> */
[C---:B------:R-:W-:Y:S02]  /*220f0*/  R2UR UR4, R6.reuse ;  /* 0x00000000060472ca */ /* 0x040fe400000e0000 */
[----:B------:R-:W-:Y:S01]  /*22100*/  R2UR UR5, R7 ;  /* 0x00000000070572ca */ /* 0x000fe200000e0000 */
[----:B------:R-:W-:Y:S01]  /*22110*/  VIADD R15, R5, 0x100 ;  /* 0x00000100050f7836 */ /* 0x000fe20000000000 */
[----:B------:R-:W-:Y:S02]  /*22120*/  IABS R8, R5 ;  /* 0x0000000500087213 */ /* 0x000fe40000000000 */
[C---:B------:R-:W-:Y:S02]  /*22130*/  R2UR UR12, R6.reuse ;  /* 0x00000000060c72ca */ /* 0x040fe400000e0000 */
[C---:B------:R-:W-:Y:S02]  /*22140*/  R2UR UR13, R7.reuse ;  /* 0x00000000070d72ca */ /* 0x040fe400000e0000 */
[C---:B------:R-:W-:Y:S02]  /*22150*/  R2UR UR10, R6.reuse ;  /* 0x00000000060a72ca */ /* 0x040fe400000e0000 */
[C---:B------:R-:W-:Y:S02]  /*22160*/  R2UR UR11, R7.reuse ;  /* 0x00000000070b72ca */ /* 0x040fe400000e0000 */
[----:B------:R-:W-:Y:S01]  /*22170*/  R2UR UR8, R6 ;  /* 0x00000000060872ca */ /* 0x000fe200000e0000 */
[----:B------:R-:W2:Y:S01]  /*22180*/  LD.E R14, desc[UR4][R164.64+0x170] ;  /* 0x00017004a40e7980 */ /* 0x000ea2000c101900 */
[----:B------:R-:W-:Y:S03]  /*22190*/  R2UR UR9, R7 ;  /* 0x00000000070972ca */ /* 0x000fe600000e0000 */
[----:B------:R-:W3:Y:S10]  /*221a0*/  LD.E.64 R16, desc[UR4][R164.64+0x40] ;  /* 0x00004004a4107980 */ /* 0x000ef4000c101b00 */
[----:B------:R-:W4:Y:S01]  /*221b0*/  LD.E.64 R18, desc[UR8][R164.64+0x28] ;  /* 0x00002808a4127980 */ /* 0x000f22000c101b00 */
[-C--:B--2---:R-:W-:Y:S02]  /*221c0*/  IABS R11, R14.reuse ;  /* 0x0000000e000b7213 */ /* 0x084fe40000000000 */
[-C--:B------:R-:W-:Y:S02]  /*221d0*/  IABS R9, R14.reuse ;  /* 0x0000000e00097213 */ /* 0x080fe40000000000 */
[----:B------:R-:W1:Y:S01]  /*221e0*/  I2F.RP R12, R11 ;  /* 0x0000000b000c7306 */ /* 0x000e620000209400 */
[-C--:B------:R-:W-:Y:S02]  /*221f0*/  LOP3.LUT R5, R5, R14.reuse, RZ, 0x3c, !PT ;  /* 0x0000000e05057212 */ /* 0x080fe400078e3cff */
[----:B------:R-:W-:Y:S02]  /*22200*/  IMAD.MOV R9, RZ, RZ, -R9 ;  /* 0x000000ffff097224 */ /* 0x000fe400078e0a09 */
        /* <DEDUP_REMOVED lines=8> */
[----:B------:R-:W-:Y:S01]  /*22290*/  IMAD.HI.U32 R13, R13, R10, R12 ;  /* 0x0000000a0d0d7227 */ /* 0x000fe200078e000c */
[----:B------:R-:W-:Y:S02]  /*222a0*/  IABS R10, R15 ;  /* 0x0000000f000a7213 */ /* 0x000fe40000000000 */
[----:B------:R-:W-:Y:S03]  /*222b0*/  LOP3.LUT R15, R15, R14, RZ, 0x3c, !PT ;  /* 0x0000000e0f0f7212 */ /* 0x000fe600078e3cff */
        /* <DEDUP_REMOVED lines=12> */
[----:B------:R-:W-:Y:S02]  /*22380*/  ISETP.GE.AND P2, PT, R15, RZ, PT ;  /* 0x000000ff0f00720c */ /* 0x000fe40003f46270 */
[----:B------:R-:W-:Y:S07]  /*22390*/  ISETP.NE.AND P4, PT, R14, RZ, PT ;  /* 0x000000ff0e00720c */ /* 0x000fee0003f85270 */
[----:B------:R-:W-:Y:S02]  /*223a0*/  @P5 VIADD R12, R12, 0x1 ;  /* 0x000000010c0c5836 */ /* 0x000fe40000000000 */
[----:B------:R-:W-:Y:S02]  /*223b0*/  @P6 VIADD R13, R13, 0x1 ;  /* 0x000000010d0d6836 */ /* 0x000fe40000000000 */
[----:B------:R-:W-:Y:S02]  /*223c0*/  @!P0 IMAD.MOV R12, RZ, RZ, -R12 ;  /* 0x000000ffff0c8224 */ /* 0x000fe400078e0a0c */
[----:B------:R-:W-:Y:S03]  /*223d0*/  @!P2 IMAD.MOV R13, RZ, RZ, -R13 ;  /* 0x000000ffff0da224 */ /* 0x000fe600078e0a0d */
        /* <DEDUP_REMOVED lines=8> */
[----:B------:R3:W2:Y:S04]  /*22460*/  LD.E R8, desc[UR12][R8.64] ;  /* 0x0000000c08087980 */ /* 0x0006a8000c101900 */
[----:B------:R1:W2:Y:S01]  /*22470*/  LD.E R5, desc[UR10][R10.64] ;  /* 0x0000000a0a057980 */ /* 0x0002a2000c101900 */
[-C--:B---3--:R-:W-:Y:S01]  /*22480*/  IMAD R9, R17, R14.reuse, RZ ;  /* 0x0000000e11097224 */ /* 0x088fe200078e02ff */
[----:B-1----:R-:W-:Y:S01]  /*22490*/  SHF.R.S32.HI R10, RZ, 0x1f, R14 ;  /* 0x0000001fff0a7819 */ /* 0x002fe2000001140e */
[C---:B------:R-:W-:Y:S04]  /*224a0*/  IMAD.WIDE.U32 R14, R16.reuse, R14, RZ ;  /* 0x0000000e100e7225 */ /* 0x040fe800078e00ff */
[----:B------:R-:W-:Y:S04]  /*224b0*/  IMAD R9, R16, R10, R9 ;  /* 0x0000000a10097224 */ /* 0x000fe800078e0209 */
[----:B------:R-:W-:Y:S02]  /*224c0*/  IMAD.IADD R15, R15, 0x1, R9 ;  /* 0x000000010f0f7824 */ /* 0x000fe400078e0209 */
[----:B--2---:R-:W-:Y:S04]  /*224d0*/  IMAD.IADD R5, R8, 0x1, -R5 ;  /* 0x0000000108057824 */ /* 0x004fe800078e0a05 */
[----:B----4-:R-:W-:Y:S01]  /*224e0*/  IMAD R8, R19, R5, RZ ;  /* 0x0000000513087224 */ /* 0x010fe200078e02ff */
[----:B------:R-:W-:Y:S01]  /*224f0*/  SHF.R.S32.HI R9, RZ, 0x1f, R5 ;  /* 0x0000001fff097819 */ /* 0x000fe20000011405 */
[----:B------:R-:W-:Y:S04]  /*22500*/  IMAD.WIDE.U32 R14, R5, R18, R14 ;  /* 0x00000012050e7225 */ /* 0x000fe800078e000e */
[----:B------:R-:W-:Y:S01]  /*22510*/  IMAD R8, R18, R9, R8 ;  /* 0x0000000912087224 */ /* 0x000fe200078e0208 */
[C---:B------:R-:W-:Y:S03]  /*22520*/  LEA R231, P0, R14.reuse, R4, 0x1 ;  /* 0x000000040ee77211 */ /* 0x040fe600078008ff */
[----:B------:R-:W-:Y:S05]  /*22530*/  IMAD.IADD R8, R15, 0x1, R8 ;  /* 0x000000010f087824 */ /* 0x000fea00078e0208 */
[----:B------:R-:W-:Y:S02]  /*22540*/  LEA.HI.X R230, R14, R0, R8, 0x1, P0 ;  /* 0x000000000ee67211 */ /* 0x000fe400000f0c08 */
.L_x_2688:
[----:B------:R-:W-:Y:S05]  /*22550*/  BSYNC.RECONVERGENT B0 ;  /* 0x0000000000007941 */ /* 0x000fea0003800200 */
.L_x_2687:
[----:B------:R-:W-:Y:S01]  /*22560*/  @!P1 R2UR UR36, R6 ;  /* 0x00000000062492ca */ /* 0x000fe200000e0000 */
[----:B------:R-:W-:Y:S01]  /*22570*/  IMAD.SHL.U32 R220, R210, 0x20, RZ ;  /* 0x00000020d2dc7824 */ /* 0x000fe200078e00ff */
[C---:B------:R-:W-:Y:S01]  /*22580*/  @!P1 R2UR UR37, R7.reuse ;  /* 0x00000000072592ca */ /* 0x040fe200000e0000 */
[----:B------:R-:W-:Y:S01]  /*22590*/  IMAD.IADD R209, R222, 0x1, R209 ;  /* 0x00000001ded17824 */ /* 0x000fe200078e02d1 */
[C---:B------:R-:W-:Y:S01]  /*225a0*/  @!P1 R2UR UR34, R6.reuse ;  /* 0x00000000062292ca */ /* 0x040fe200000e0000 */
[----:B------:R-:W-:Y:S01]  /*225b0*/  BSSY.RECONVERGENT B1, `(.L_x_2689) ;  /* 0x0000260000017945 */ /* 0x000fe20003800200 */
[C---:B------:R-:W-:Y:S02]  /*225c0*/  @!P1 R2UR UR35, R7.reuse ;  /* 0x00000000072392ca */ /* 0x040fe400000e0000 */
        /* <DEDUP_REMOVED lines=30> */
[----:B------:R-:W-:Y:S02]  /*227b0*/  IADD3 R8, P0, PT, R2, R231, RZ ;  /* 0x000000e702087210 */ /* 0x000fe40007f1e0ff */
[----:B------:R-:W-:Y:S02]  /*227c0*/  SHF.L.U64.HI R4, R226, 0x5, R227 ;  /* 0x00000005e2047819 */ /* 0x000fe400000102e3 */
[----:B------:R-:W-:Y:S01]  /*227d0*/  @!PT LDS RZ, [RZ] ;  /* 0x00000000fffff984 */ /* 0x000fe20000000800 */
[----:B------:R-:W-:Y:S01]  /*227e0*/  @!PT LDS RZ, [RZ] ;  /* 0x00000000fffff984 */ /* 0x000fe20000000800 */
[----:B------:R-:W-:Y:S01]  /*227f0*/  @!PT LDS RZ, [RZ] ;  /* 0x00000000fffff984 */ /* 0x000fe20000000800 */
[----:B------:R-:W-:Y:S01]  /*22800*/  @!P1 LDGSTS.E.BYPASS.LTC128B.128 [R247+0xa000], desc[UR36][R6.64] ;  /* 0x0a00000006f79fae */ /* 0x000fe2000b981a24 */
[----:B------:R-:W-:Y:S02]  /*22810*/  SHF.R.U32.HI R167, RZ, 0x1, R210 ;  /* 0x00000001ffa77819 */ /* 0x000fe400000116d2 */
[----:B------:R-:W-:Y:S02]  /*22820*/  IMAD.X R9, R4, 0x1, R230, P0 ;  /* 0x0000000104097824 */ /* 0x000fe400000e06e6 */
[----:B------:R-:W-:Y:S01]  /*22830*/  @P1 STS.128 [R247+0xa000], RZ ;  /* 0x00a000fff7001388 */ /* 0x000fe20000000c00 */
[-C--:B------:R-:W-:Y:S02]  /*22840*/  IADD3 R12, P0, PT, R8, R2.reuse, RZ ;  /* 0x00000002080c7210 */ /* 0x080fe40007f1e0ff */
[----:B------:R-:W-:Y:S02]  /*22850*/  LOP3.LUT R0, R167, 0x8, RZ, 0xc0, !PT ;  /* 0x00000008a7007812 */ /* 0x000fe400078ec0ff */
[----:B------:R-:W-:Y:S01]  /*22860*/  @!PT LDS RZ, [RZ] ;  /* 0x00000000fffff984 */ /* 0x000fe20000000800 */
[----:B------:R-:W-:Y:S01]  /*22870*/  @!PT LDS RZ, [RZ] ;  /* 0x00000000fffff984 */ /* 0x000fe20000000800 */
[----:B------:R-:W-:Y:S01]  /*22880*/  @!PT LDS RZ, [RZ] ;  /* 0x00000000fffff984 */ /* 0x000fe20000000800 */
[----:B------:R1:W-:Y:S01]  /*22890*/  @!P1 LDGSTS.E.BYPASS.LTC128B.128 [R247+0xa800], desc[UR34][R8.64] ;  /* 0x0a80000008f79fae */ /* 0x0003e2000b981a22 */
[----:B------:R-:W-:Y:S01]  /*228a0*/  LOP3.LUT R220, R220, 0x7c00, RZ, 0xc0, !PT ;  /* 0x00007c00dcdc7812 */ /* 0x000fe200078ec0ff */
[----:B------:R-:W-:Y:S01]  /*228b0*/  IMAD.X R13, R9, 0x1, R4, P0 ;  /* 0x00000001090d7824 */ /* 0x000fe200000e0604 */
[----:B------:R-:W-:Y:S02]  /*228c0*/  IADD3 R10, P0, PT, R12, R2, RZ ;  /* 0x000000020c0a7210 */ /* 0x000fe40007f1e0ff */
[----:B------:R-:W-:Y:S01]  /*228d0*/  @P1 STS.128 [R247+0xa800], RZ ;  /* 0x00a800fff7001388 */ /* 0x000fe20000000c00 */
[--C-:B------:R-:W-:Y:S02]  /*228e0*/  LOP3.LUT R0, R0, 0x1c0, R208.reuse, 0xf8, !PT ;  /* 0x000001c000007812 */ /* 0x100fe400078ef8d0 */
[----:B------:R-:W-:Y:S02]  /*228f0*/  LOP3.LUT R208, R220, 0x200, R208, 0xf8, !PT ;  /* 0x00000200dcd07812 */ /* 0x000fe400078ef8d0 */
[----:B------:R-:W-:Y:S01]  /*22900*/  @!PT LDS RZ, [RZ] ;  /* 0x00000000fffff984 */ /* 0x000fe20000000800 */
[----:B------:R-:W-:Y:S01]  /*22910*/  @!PT LDS RZ, [RZ] ;  /* 0x00000000fffff984 */ /* 0x000fe20000000800 */
[----:B------:R-:W-:Y:S01]  /*22920*/  @!PT LDS RZ, [RZ] ;  /* 0x00000000fffff984 */ /* 0x000fe20000000800 */
[----:B------:R-:W-:Y:S01]  /*22930*/  @!P1 LDGSTS.E.BYPASS.LTC128B.128 [R247+0xb000], desc[UR32][R12.64] ;  /* 0x0b0000000cf79fae */ /* 0x000fe2000b981a20 */
[----:B------:R-:W-:Y:S01]  /*22940*/  IMAD.X R11, R13, 0x1, R4, P0 ;  /* 0x000000010d0b7824 */ /* 0x000fe200000e0604 */
[----:B------:R-:W-:Y:S03]  /*22950*/  LOP3.LUT R0, R0, R221, RZ, 0x3c, !PT ;  /* 0x000000dd00007212 */ /* 0x000fe600078e3cff */
[----:B------:R-:W-:Y:S01]  /*22960*/  @P1 STS.128 [R247+0xb000], RZ ;  /* 0x00b000fff7001388 */ /* 0x000fe20000000c00 */
[----:B------:R-:W-:Y:S02]  /*22970*/  LOP3.LUT P2, RZ, R210, 0x4, RZ, 0xc0, !PT ;  /* 0x00000004d2ff7812 */ /* 0x000fe4000784c0ff */
[----:B------:R-:W-:Y:S02]  /*22980*/  LOP3.LUT R208, R208, R0, RZ, 0xfc, !PT ;  /* 0x00000000d0d07212 */ /* 0x000fe400078efcff */
[----:B------:R-:W-:Y:S01]  /*22990*/  @!PT LDS RZ, [RZ] ;  /* 0x00000000fffff984 */ /* 0x000fe20000000800 */
[----:B------:R-:W-:Y:S01]  /*229a0*/  @!PT LDS RZ, [RZ] ;  /* 0x00000000fffff984 */ /* 0x000fe20000000800 */
[----:B------:R-:W-:Y:S01]  /*229b0*/  @!PT LDS RZ, [RZ] ;  /* 0x00000000fffff984 */ /* 0x000fe20000000800 */
[----:B------:R2:W-:Y:S05]  /*229c0*/  @!P1 LDGSTS.E.BYPASS.LTC128B.128 [R247+0xb800], desc[UR30][R10.64] ;  /* 0x0b8000000af79fae */ /* 0x0005ea000b981a1e */
[----:B------:R-:W-:Y:S01]  /*229d0*/  @P1 STS.128 [R247+0xb800], RZ ;  /* 0x00b800fff7001388 */ /* 0x000fe20000000c00 */
[----:B------:R-:W-:Y:S01]  /*229e0*/  IMAD R208, R208, 0x2, R222 ;  /* 0x00000002d0d07824 */ /* 0x000fe200078e02de */
[-C--:B-1----:R-:W-:Y:S05]  /*229f0*/  IADD3 R8, P0, PT, R10, R2.reuse, RZ ;  /* 0x000000020a087210 */ /* 0x082fea0007f1e0ff */
[--C-:B------:R-:W-:Y:S01]  /*22a00*/  IMAD.X R9, R11, 0x1, R4.reuse, P0 ;  /* 0x000000010b097824 */ /* 0x100fe200000e0604 */
[-C--:B------:R-:W-:Y:S04]  /*22a10*/  IADD3 R6, P0, PT, R8, R2.reuse, RZ ;  /* 0x0000000208067210 */ /* 0x080fe80007f1e0ff */
[----:B------:R-:W-:Y:S01]  /*22a20*/  @!PT LDS RZ, [RZ] ;  /* 0x00000000fffff984 */ /* 0x000fe20000000800 */
[----:B------:R-:W-:Y:S01]  /*22a30*/  @!PT LDS RZ, [RZ] ;  /* 0x00000000fffff984 */ /* 0x000fe20000000800 */
[----:B------:R-:W-:Y:S01]  /*22a40*/  @!PT LDS RZ, [RZ] ;  /* 0x00000000fffff984 */ /* 0x000fe20000000800 */
[----:B------:R1:W-:Y:S01]  /*22a50*/  @!P1 LDGSTS.E.BYPASS.LTC128B.128 [R247+0xc000], desc[UR28][R8.64] ;  /* 0x0c00000008f79fae */ /* 0x0003e2000b981a1c */
[--C-:B------:R-:W-:Y:S04]  /*22a60*/  IMAD.X R7, R9, 0x1, R4.reuse, P0 ;  /* 0x0000000109077824 */ /* 0x100fe800000e0604 */
[----:B------:R-:W-:Y:S01]  /*22a70*/  @P1 STS.128 [R247+0xc000], RZ ;  /* 0x00c000fff7001388 */ /* 0x000fe20000000c00 */
[-C--:B--2---:R-:W-:Y:S04]  /*22a80*/  IADD3 R10, P0, PT, R6, R2.reuse, RZ ;  /* 0x00000002060a7210 */ /* 0x084fe80007f1e0ff */
        /* <DEDUP_REMOVED lines=13> */
[-C--:B--2---:R-:W-:Y:S04]  /*22b60*/  IADD3 R6, P0, PT, R8, R2.reuse, RZ ;  /* 0x0000000208067210 */ /* 0x084fe80007f1e0ff */
[----:B------:R-:W-:Y:S01]  /*22b70*/  @!PT LDS RZ, [RZ] ;  /* 0x00000000fffff984 */ /* 0x000fe20000000800 */
[----:B------:R-:W-:Y:S01]  /*22b80*/  @!PT LDS RZ, [RZ] ;  /* 0x00000000fffff984 */ /* 0x000fe20000000800 */
[----:B------:R-:W-:Y:S01]  /*22b90*/  @!PT LDS RZ, [RZ] ;  /* 0x00000000fffff984 */ /* 0x000fe20000000800 */
[----:B------:R1:W-:Y:S01]  /*22ba0*/  @!P1 LDGSTS.E.BYPASS.LTC128B.128 [R247+0xd800], desc[UR22][R8.64] ;  /* 0x0d80000008f79fae */ /* 0x0003e2000b981a16 */
[--C-:B------:R-:W-:Y:S04]  /*22bb0*/  IMAD.X R7, R9, 0x1, R4.reuse, P0 ;  /* 0x0000000109077824 */ /* 0x100fe800000e0604 */
[----:B------:R-:W-:Y:S01]  /*22bc0*/  @P1 STS.128 [R247+0xd800], RZ ;  /* 0x00d800fff7001388 */ /* 0x000fe20000000c00 */
        /* <DEDUP_REMOVED lines=10> */
[----:B------:R-:W-:Y:S05]  /*22c70*/  @!P1 LDGSTS.E.BYPASS.LTC128B.128 [R247+0xe800], desc[UR18][R10.64] ;  /* 0x0e8000000af79fae */ /* 0x000fea000b981a12 */
        /* <DEDUP_REMOVED lines=31> */
[----:B------:R-:W-:Y:S01]  /*22e70*/  @!P1 IADD3 R10, P0, PT, R8, R2, RZ ;  /* 0x00000002080a9210 */ /* 0x000fe20007f1e0ff */
[----:B------:R-:W-:Y:S03]  /*22e80*/  IMAD.MOV.U32 R2, RZ, RZ, 0x20 ;  /* 0x00000020ff027424 */ /* 0x000fe600078e00ff */
[----:B------:R-:W-:Y:S01]  /*22e90*/  @!PT LDS RZ, [RZ] ;  /* 0x00000000fffff984 */ /* 0x000fe20000000800 */
[----:B------:R-:W-:Y:S01]  /*22ea0*/  @!PT LDS RZ, [RZ] ;  /* 0x00000000fffff984 */ /* 0x000fe20000000800 */
[----:B------:R-:W-:Y:S01]  /*22eb0*/  @!PT LDS RZ, [RZ] ;  /* 0x00000000fffff984 */ /* 0x000fe20000000800 */
[----:B------:R-:W-:Y:S01]  /*22ec0*/  @!P1 LDGSTS.E.BYPASS.LTC128B.128 [R247+0x11000], desc[UR8][R8.64] ;  /* 0x1100000008f79fae */ /* 0x000fe2000b981a08 */
[----:B------:R-:W-:Y:S01]  /*22ed0*/  @!P1 IMAD.X R11, R9, 0x1, R4, P0 ;  /* 0x00000001090b9824 */ /* 0x000fe200000e0604 */
[----:B------:R-:W-:Y:S03]  /*22ee0*/  LOP3.LUT P0, RZ, R210, 0x2, RZ, 0xc0, !PT ;  /* 0x00000002d2ff7812 */ /* 0x000fe6000780c0ff */
[----:B------:R-:W-:Y:S01]  /*22ef0*/  @P1 STS.128 [R247+0x11000], RZ ;  /* 0x011000fff7001388 */ /* 0x000fe20000000c00 */
[----:B------:R-:W-:Y:S04]  /*22f00*/  SEL R2, R2, 0xffffffe0, !P0 ;  /* 0xffffffe002027807 */ /* 0x000fe80004000000 */
[----:B------:R-:W-:Y:S01]  /*22f10*/  @!PT LDS RZ, [RZ] ;  /* 0x00000000fffff984 */ /* 0x000fe20000000800 */
[----:B------:R-:W-:Y:S01]  /*22f20*/  @!PT LDS RZ, [RZ] ;  /* 0x00000000fffff984 */ /* 0x000fe20000000800 */
[----:B------:R-:W-:Y:S01]  /*22f30*/  @!PT LDS RZ, [RZ] ;  /* 0x00000000fffff984 */ /* 0x000fe20000000800 */
[----:B------:R1:W-:Y:S01]  /*22f40*/  @!P1 LDGSTS.E.BYPASS.LTC128B.128 [R247+0x11800], desc[UR4][R10.64] ;  /* 0x118000000af79fae */ /* 0x0003e2000b981a04 */
[----:B------:R-:W-:Y:S01]  /*22f50*/  ISETP.GT.AND P0, PT, R248, R223, PT ;  /* 0x000000dff800720c */ /* 0x000fe20003f04270 */
[--C-:B------:R-:W-:Y:S03]  /*22f60*/  IMAD.IADD R172, R208, 0x1, R2.reuse ;  /* 0x00000001d0ac7824 */ /* 0x100fe600078e0202 */
[----:B------:R-:W-:Y:S01]  /*22f70*/  @P1 STS.128 [R247+0x11800], RZ ;  /* 0x011800fff7001388 */ /* 0x000fe20000000c00 */
[C---:B------:R-:W-:Y:S04]  /*22f80*/  IMAD.IADD R211, R209.reuse, 0x1, R2 ;  /* 0x00000001d1d37824 */ /* 0x040fe800078e0202 */
[----:B------:R-:W-:Y:S05]  /*22f90*/  LDSM.16.M88.4 R128, [R208] ;  /* 0x00000000d080783b */ /* 0x000fea0000000200 */
[----:B------:R-:W-:Y:S05]  /*22fa0*/  LDSM.16.M88.4 R16, [R209+0x2800] ;  /* 0x00280000d110783b */ /* 0x000fea0000000200 */
[----:B------:R-:W-:Y:S05]  /*22fb0*/  LDSM.16.M88.4 R24, [R209+0x3000] ;  /* 0x00300000d118783b */ /* 0x000fea0000000200 */
[----:B------:R-:W-:Y:S05]  /*22fc0*/  LDSM.16.M88.4 R32, [R209+0x3800] ;  /* 0x00380000d120783b */ /* 0x000fea0000000200 */
[----:B-1----:R-:W1:Y:S05]  /*22fd0*/  LDSM.16.M88.4 R8, [R209+0x2000] ;  /* 0x00200000d108783b */ /* 0x002e6a0000000200 */
[----:B------:R-:W0:Y:S05]  /*22fe0*/  LDGDEPBAR ;  /* 0x00000000000079af */ /* 0x000e2a0000000000 */
        /* <DEDUP_REMOVED lines=12> */
[C---:B------:R-:W-:Y:S03]  /*230b0*/  HMMA.16816.F32.BF16 R12, R128.reuse, R16, RZ ;  /* 0x00000010800c723c */ /* 0x040fe600000418ff */
[----:B------:R-:W1:Y:S05]  /*230c0*/  LDSM.16.M88.4 R120, [R209+0x9000] ;  /* 0x00900000d178783b */ /* 0x000e6a0000000200 */
[C---:B------:R-:W-:Y:S01]  /*230d0*/  HMMA.16816.F32.BF16 R16, R128.reuse, R18, RZ ;  /* 0x000000128010723c */ /* 0x040fe200000418ff */
[----:B------:R-:W1:Y:S05]  /*230e0*/  LDSM.16.M88.4 R168, [R209+0x9800] ;  /* 0x00980000d1a8783b */ /* 0x000e6a0000000200 */
[----:B------:R-:W-:Y:S02]  /*230f0*/  LDSM.16.M88.4 R172, [R172] ;  /* 0x00000000acac783b */ /* 0x000fe40000000200 */
[C---:B------:R-:W-:Y:S03]  /*23100*/  HMMA.16816.F32.BF16 R20, R128.reuse, R24, RZ ;  /* 0x000000188014723c */ /* 0x040fe600000418ff */
[----:B------:R-:W1:Y:S05]  /*23110*/  LDSM.16.M88.4 R176, [R211+0x2000] ;  /* 0x00200000d3b0783b */ /* 0x000e6a0000000200 */
[C---:B------:R-:W-:Y:S01]  /*23120*/  HMMA.16816.F32.BF16 R24, R128.reuse, R26, RZ ;  /* 0x0000001a8018723c */ /* 0x040fe200000418ff */
[----:B------:R-:W1:Y:S05]  /*23130*/  LDSM.16.M88.4 R180, [R211+0x2800] ;  /* 0x00280000d3b4783b */ /* 0x000e6a0000000200 */
[----:B------:R-:W1:Y:S02]  /*23140*/  LDSM.16.M88.4 R184, [R211+0x3000] ;  /* 0x00300000d3b8783b */ /* 0x000e640000000200 */
[C---:B------:R-:W-:Y:S03]  /*23150*/  HMMA.16816.F32.BF16 R28, R128.reuse, R32, RZ ;  /* 0x00000020801c723c */ /* 0x040fe600000418ff */
[----:B------:R-:W-:Y:S05]  /*23160*/  LDSM.16.M88.4 R188, [R211+0x4000] ;  /* 0x00400000d3bc783b */ /* 0x000fea0000000200 */
[C---:B------:R-:W-:Y:S01]  /*23170*/  HMMA.16816.F32.BF16 R32, R128.reuse, R34, RZ ;  /* 0x000000228020723c */ /* 0x040fe200000418ff */
[----:B------:R-:W-:Y:S05]  /*23180*/  LDSM.16.M88.4 R192, [R211+0x4800] ;  /* 0x00480000d3c0783b */ /* 0x000fea0000000200 */
[----:B------:R-:W-:Y:S02]  /*23190*/  LDSM.16.M88.4 R196, [R211+0x5000] ;  /* 0x00500000d3c4783b */ /* 0x000fe40000000200 */
[C---:B--2---:R-:W-:Y:S03]  /*231a0*/  HMMA.16816.F32.BF16 R36, R128.reuse, R40, RZ ;  /* 0x000000288024723c */ /* 0x044fe600000418ff */
[----:B------:R-:W-:Y:S05]  /*231b0*/  LDSM.16.M88.4 R200, [R211+0x5800] ;  /* 0x00580000d3c8783b */ /* 0x000fea0000000200 */
[C---:B------:R-:W-:Y:S01]  /*231c0*/  HMMA.16816.F32.BF16 R40, R128.reuse, R42, RZ ;  /* 0x0000002a8028723c */ /* 0x040fe200000418ff */
[----:B------:R-:W-:Y:S07]  /*231d0*/  LDSM.16.M88.4 R204, [R211+0x6000] ;  /* 0x00600000d3cc783b */ /* 0x000fee0000000200 */
        /* <DEDUP_REMOVED lines=31> */
[----:B------:R-:W4:Y:S07]  /*233d0*/  LDSM.16.M88.4 R184, [R211+0x7800] ;  /* 0x00780000d3b8783b */ /* 0x000f2e0000000200 */
[C---:B-1----:R-:W-:Y:S08]  /*233e0*/  HMMA.16816.F32.BF16 R28, R172.reuse, R168, R28 ;  /* 0x000000a8ac1c723c */ /* 0x042ff0000004181c */
[C---:B------:R-:W-:Y:S01]  /*233f0*/  HMMA.16816.F32.BF16 R32, R172.reuse, R170, R32 ;  /* 0x000000aaac20723c */ /* 0x040fe20000041820 */
[----:B------:R-:W1:Y:S07]  /*23400*/  LDSM.16.M88.4 R168, [R211+0x8000] ;  /* 0x00800000d3a8783b */ /* 0x000e6e0000000200 */
[C---:B------:R-:W-:Y:S01]  /*23410*/  HMMA.16816.F32.BF16 R36, R172.reuse, R188, R36 ;  /* 0x000000bcac24723c */ /* 0x040fe20000041824 */
[----:B------:R-:W-:Y:S07]  /*23420*/  IMAD.MOV.U32 R188, RZ, RZ, 0x40 ;  /* 0x00000040ffbc7424 */ /* 0x000fee00078e00ff */
        /* <DEDUP_REMOVED lines=14> */
[----:B------:R-:W3:Y:S07]  /*23510*/  LDSM.16.M88.4 R180, [R211+0x9000] ;  /* 0x00900000d3b4783b */ /* 0x000eee0000000200 */
[C---:B----4-:R-:W-:Y:S03]  /*23520*/  HMMA.16816.F32.BF16 R92, R172.reuse, R184, R92 ;  /* 0x000000b8ac5c723c */ /* 0x050fe6000004185c */
[----:B------:R-:W-:Y:S02]  /*23530*/  SEL R184, R188, 0xffffffc0, !P2 ;  /* 0xffffffc0bcb87807 */ /* 0x000fe40005000000 */
[----:B------:R-:W4:Y:S03]  /*23540*/  LDSM.16.M88.4 R188, [R211+0x9800] ;  /* 0x00980000d3bc783b */ /* 0x000f260000000200 */
[C---:B------:R-:W-:Y:S03]  /*23550*/  HMMA.16816.F32.BF16 R96, R172.reuse, R186, R96 ;  /* 0x000000baac60723c */ /* 0x040fe60000041860 */
[--C-:B------:R-:W-:Y:S02]  /*23560*/  IMAD.IADD R208, R208, 0x1, R184.reuse ;  /* 0x00000001d0d07824 */ /* 0x100fe400078e02b8 */
[----:B------:R-:W-:Y:S03]  /*23570*/  IMAD.IADD R209, R209, 0x1, R184 ;  /* 0x00000001d1d17824 */ /* 0x000fe600078e02b8 */
[C---:B-1----:R-:W-:Y:S01]  /*23580*/  HMMA.16816.F32.BF16 R100, R172.reuse, R168, R100 ;  /* 0x000000a8ac64723c */ /* 0x042fe20000041864 */
[----:B------:R-:W-:Y:S05]  /*23590*/  LDSM.16.M88.4 R184, [R208] ;  /* 0x00000000d0b8783b */ /* 0x000fea0000000200 */
[----:B------:R-:W1:Y:S02]  /*235a0*/  LDSM.16.M88.4 R192, [R209+0x2000] ;  /* 0x00200000d1c0783b */ /* 0x000e640000000200 */
[C---:B------:R-:W-:Y:S03]  /*235b0*/  HMMA.16816.F32.BF16 R104, R172.reuse, R170, R104 ;  /* 0x000000aaac68723c */ /* 0x040fe60000041868 */
[----:B------:R-:W5:Y:S05]  /*235c0*/  LDSM.16.M88.4 R196, [R209+0x2800] ;  /* 0x00280000d1c4783b */ /* 0x000f6a0000000200 */
[C---:B--2---:R-:W-:Y:S01]  /*235d0*/  HMMA.16816.F32.BF16 R108, R172.reuse, R176, R108 ;  /* 0x000000b0ac6c723c */ /* 0x044fe2000004186c */
[----:B------:R-:W2:Y:S07]  /*235e0*/  LDSM.16.M88.4 R168, [R209+0x3000] ;  /* 0x00300000d1a8783b */ /* 0x000eae0000000200 */
[C---:B------:R-:W-:Y:S01]  /*235f0*/  HMMA.16816.F32.BF16 R112, R172.reuse, R178, R112 ;  /* 0x000000b2ac70723c */ /* 0x040fe20000041870 */
[----:B------:R-:W-:Y:S07]  /*23600*/  LDSM.16.M88.4 R176, [R209+0x4000] ;  /* 0x00400000d1b0783b */ /* 0x000fee0000000200 */
[C---:B---3--:R-:W-:Y:S08]  /*23610*/  HMMA.16816.F32.BF16 R116, R172.reuse, R180, R116 ;  /* 0x000000b4ac74723c */ /* 0x048ff00000041874 */
[C---:B------:R-:W-:Y:S01]  /*23620*/  HMMA.16816.F32.BF16 R120, R172.reuse, R182, R120 ;  /* 0x000000b6ac78723c */ /* 0x040fe20000041878 */
[----:B------:R-:W-:Y:S07]  /*23630*/  LDSM.16.M88.4 R180, [R209+0x4800] ;  /* 0x00480000d1b4783b */ /* 0x000fee0000000200 */
[C---:B----4-:R-:W-:Y:S08]  /*23640*/  HMMA.16816.F32.BF16 R124, R172.reuse, R188, R124 ;  /* 0x000000bcac7c723c */ /* 0x050ff0000004187c */
[----:B------:R-:W-:Y:S01]  /*23650*/  HMMA.16816.F32.BF16 R128, R172, R190, R128 ;  /* 0x000000beac80723c */ /* 0x000fe20000041880 */
[----:B------:R-:W3:Y:S05]  /*23660*/  LDSM.16.M88.4 R172, [R209+0x3800] ;  /* 0x00380000d1ac783b */ /* 0x000eea0000000200 */
[----:B------:R-:W4:Y:S02]  /*23670*/  LDSM.16.M88.4 R188, [R209+0x5000] ;  /* 0x00500000d1bc783b */ /* 0x000f240000000200 */
[C---:B-1----:R-:W-:Y:S08]  /*23680*/  HMMA.16816.F32.BF16 R4, R184.reuse, R192, R4 ;  /* 0x000000c0b804723c */ /* 0x042ff00000041804 */
[C---:B------:R-:W-:Y:S01]  /*23690*/  HMMA.16816.F32.BF16 R8, R184.reuse, R194, R8 ;  /* 0x000000c2b808723c */ /* 0x040fe20000041808 */
[----:B------:R-:W1:Y:S07]  /*236a0*/  LDSM.16.M88.4 R192, [R209+0x5800] ;  /* 0x00580000d1c0783b */ /* 0x000e6e0000000200 */
[C---:B-----5:R-:W-:Y:S08]  /*236b0*/  HMMA.16816.F32.BF16 R12, R184.reuse, R196, R12 ;  /* 0x000000c4b80c723c */ /* 0x060ff0000004180c */
        /* <DEDUP_REMOVED lines=12> */
[C---:B------:R-:W-:Y:S01]  /*23780*/  HMMA.16816.F32.BF16 R48, R184.reuse, R182, R48 ;  /* 0x000000b6b830723c */ /* 0x040fe20000041830 */
[----:B------:R-:W-:Y:S07]  /*23790*/  LDSM.16.M88.4 R180, [R209+0x9800] ;  /* 0x00980000d1b4783b */ /* 0x000fee0000000200 */
[C---:B----4-:R-:W-:Y:S03]  /*237a0*/  HMMA.16816.F32.BF16 R52, R184.reuse, R188, R52 ;  /* 0x000000bcb834723c */ /* 0x050fe60000041834 */
[C---:B------:R-:W-:Y:S02]  /*237b0*/  IMAD.IADD R188, R2.reuse, 0x1, R208 ;  /* 0x0000000102bc7824 */ /* 0x040fe400078e02d0 */
[----:B------:R-:W-:Y:S03]  /*237c0*/  IMAD.IADD R2, R2, 0x1, R209 ;  /* 0x0000000102027824 */ /* 0x000fe600078e02d1 */
[C---:B------:R-:W-:Y:S01]  /*237d0*/  HMMA.16816.F32.BF16 R56, R184.reuse, R190, R56 ;  /* 0x000000beb838723c */ /* 0x040fe20000041838 */
[----:B------:R-:W-:Y:S05]  /*237e0*/  LDSM.16.M88.4 R188, [R188] ;  /* 0x00000000bcbc783b */ /* 0x000fea0000000200 */
[----:B------:R-:W-:Y:S02]  /*237f0*/  LDSM.16.M88.4 R200, [R2+0x6800] ;  /* 0x0068000002c8783b */ /* 0x000fe40000000200 */
[C---:B-1----:R-:W-:Y:S03]  /*23800*/  HMMA.16816.F32.BF16 R60, R184.reuse, R192, R60 ;  /* 0x000000c0b83c723c */ /* 0x042fe6000004183c */
[----:B------:R-:W-:Y:S05]  /*23810*/  LDSM.16.M88.4 R204, [R2+0x7000] ;  /* 0x0070000002cc783b */ /* 0x000fea0000000200 */
[C---:B------:R-:W-:Y:S01]  /*23820*/  HMMA.16816.F32.BF16 R64, R184.reuse, R194, R64 ;  /* 0x000000c2b840723c */ /* 0x040fe20000041840 */
[----:B------:R-:W-:Y:S05]  /*23830*/  LDSM.16.M88.4 R192, [R2+0x2000] ;  /* 0x0020000002c0783b */ /* 0x000fea0000000200 */
[----:B------:R-:W-:Y:S02]  /*23840*/  LDSM.16.M88.4 R212, [R2+0x9000] ;  /* 0x0090000002d4783b */ /* 0x000fe40000000200 */
[C---:B--2---:R-:W-:Y:S03]  /*23850*/  HMMA.16816.F32.BF16 R68, R184.reuse, R168, R68 ;  /* 0x000000a8b844723c */ /* 0x044fe60000041844 */
[----:B------:R-:W-:Y:S05]  /*23860*/  LDSM.16.M88.4 R216, [R2+0x9800] ;  /* 0x0098000002d8783b */ /* 0x000fea0000000200 */
[C---:B------:R-:W-:Y:S01]  /*23870*/  HMMA.16816.F32.BF16 R72, R184.reuse, R170, R72 ;  /* 0x000000aab848723c */ /* 0x040fe20000041848 */
[----:B------:R-:W1:Y:S07]  /*23880*/  LDSM.16.M88.4 R168, [R209+0x8000] ;  /* 0x00800000d1a8783b */ /* 0x000e6e0000000200 */
[C---:B---3--:R-:W-:Y:S08]  /*23890*/  HMMA.16816.F32.BF16 R76, R184.reuse, R172, R76 ;  /* 0x000000acb84c723c */ /* 0x048ff0000004184c */
[C---:B------:R-:W-:Y:S01]  /*238a0*/  HMMA.16816.F32.BF16 R80, R184.reuse, R174, R80 ;  /* 0x000000aeb850723c */ /* 0x040fe20000041850 */
[----:B------:R-:W2:Y:S07]  /*238b0*/  LDSM.16.M88.4 R172, [R209+0x8800] ;  /* 0x00880000d1ac783b */ /* 0x000eae0000000200 */
[C---:B-----5:R-:W-:Y:S08]  /*238c0*/  HMMA.16816.F32.BF16 R84, R184.reuse, R176, R84 ;  /* 0x000000b0b854723c */ /* 0x060ff00000041854 */
[C---:B------:R-:W-:Y:S01]  /*238d0*/  HMMA.16816.F32.BF16 R88, R184.reuse, R178, R88 ;  /* 0x000000b2b858723c */ /* 0x040fe20000041858 */
        /* <DEDUP_REMOVED lines=15> */
[----:B------:R-:W-:Y:S01]  /*239d0*/  HMMA.16816.F32.BF16 R128, R184, R182, R128 ;  /* 0x000000b6b880723c */ /* 0x000fe20000041880 */
[----:B------:R-:W4:Y:S05]  /*239e0*/  LDSM.16.M88.4 R180, [R2+0x4000] ;  /* 0x0040000002b4783b */ /* 0x000f2a0000000200 */
[----:B------:R-:W5:Y:S02]  /*239f0*/  LDSM.16.M88.4 R184, [R2+0x4800] ;  /* 0x0048000002b8783b */ /* 0x000f640000000200 */
        /* <DEDUP_REMOVED lines=11> */
[----:B------:R-:W3:Y:S01]  /*23ab0*/  LDSM.16.M88.4 R176, [R2+0x8000] ;  /* 0x0080000002b0783b */ /* 0x000ee20000000200 */
[----:B------:R-:W-:Y:S04]  /*23ac0*/  DEPBAR.LE SB0, 0x0 ;  /* 0x000080000000791a */ /* 0x000fe80000000000 */
[----:B------:R-:W-:Y:S02]  /*23ad0*/  BAR.SYNC.DEFER_BLOCKING 0x0 ;  /* 0x0000000000007b1d */ /* 0x000fe40000010000 */
[C---:B----4-:R-:W-:Y:S08]  /*23ae0*/  HMMA.16816.F32.BF16 R36, R188.reuse, R180, R36 ;  /* 0x000000b4bc24723c */ /* 0x050ff00000041824 */
        /* <DEDUP_REMOVED lines=14> */
[C---:B------:R-:W-:Y:S08]  /*23bd0*/  HMMA.16816.F32.BF16 R96, R188.reuse, R174, R96 ;  /* 0x000000aebc60723c */ /* 0x040ff00000041860 */
[C---:B---3--:R-:W-:Y:S08]  /*23be0*/  HMMA.16816.F32.BF16 R100, R188.reuse, R176, R100 ;  /* 0x000000b0bc64723c */ /* 0x048ff00000041864 */
[C---:B------:R-:W-:Y:S08]  /*23bf0*/  HMMA.16816.F32.BF16 R104, R188.reuse, R178, R104 ;  /* 0x000000b2bc68723c */ /* 0x040ff00000041868 */
[C---:B------:R-:W-:Y:S01]  /*23c00*/  HMMA.16816.F32.BF16 R108, R188.reuse, R208, R108 ;  /* 0x000000d0bc6c723c */ /* 0x040fe2000004186c */
[----:B------:R-:W1:Y:S07]  /*23c10*/  S2R R2, SR_TID.X ;  /* 0x0000000000027919 */ /* 0x000e6e0000002100 */
[C---:B------:R-:W-:Y:S08]  /*23c20*/  HMMA.16816.F32.BF16 R112, R188.reuse, R210, R112 ;  /* 0x000000d2bc70723c */ /* 0x040ff00000041870 */
[C---:B------:R-:W-:Y:S08]  /*23c30*/  HMMA.16816.F32.BF16 R116, R188.reuse, R212, R116 ;  /* 0x000000d4bc74723c */ /* 0x040ff00000041874 */
[C---:B------:R-:W-:Y:S08]  /*23c40*/  HMMA.16816.F32.BF16 R120, R188.reuse, R214, R120 ;  /* 0x000000d6bc78723c */ /* 0x040ff00000041878 */
[C---:B------:R-:W-:Y:S08]  /*23c50*/  HMMA.16816.F32.BF16 R124, R188.reuse, R216, R124 ;  /* 0x000000d8bc7c723c */ /* 0x040ff0000004187c */
[----:B------:R-:W-:Y:S01]  /*23c60*/  HMMA.16816.F32.BF16 R128, R188, R218, R128 ;  /* 0x000000dabc80723c */ /* 0x000fe20000041880 */
[----:B------:R-:W-:Y:S08]  /*23c70*/  @!UPT UIADD3 URZ, UPT, UPT, URZ, URZ, URZ ;  /* 0x000000fffffff290 */ /* 0x000ff0000fffe0ff */
[----:B-1----:R-:W-:Y:S11]  /*23c80*/  @!P0 BRA `(.L_x_2690) ;  /* 0x0000000c00c88947 */ /* 0x002ff60003800000 */
[----:B------:R-:W-:Y:S01]  /*23c90*/  ISETP.NE.U32.AND P3, PT, R242, RZ, PT ;  /* 0x000000fff200720c */ /* 0x000fe20003f65070 */
[----:B------:R-:W1:Y:S01]  /*23ca0*/  LDC.64 R180, c[0x0][0x358] ;  /* 0x0000d600ffb47b82 */ /* 0x000e620000000a00 */
[----:B------:R-:W-:Y:S01]  /*23cb0*/  IMAD.SHL.U32 R247, R2, 0x8, RZ ;  /* 0x0000000802f77824 */ /* 0x000fe200078e00ff */
[----:B------:R-:W-:Y:S01]  /*23cc0*/  BSSY.RECONVERGENT B0, `(.L_x_2691) ;  /* 0x000005d000007945 */ /* 0x000fe20003800200 */
[----:B------:R-:W-:Y:S03]  /*23cd0*/  ISETP.NE.AND.EX P3, PT, R243, RZ, PT, P3 ;  /* 0x000000fff300720c */ /* 0x000fe60003f65330 */
[----:B------:R-:W-:Y:S04]  /*23ce0*/  LOP3.LUT R169, R247, 0x1c0, RZ, 0xc0, !PT ;  /* 0x000001c0f7a97812 */ /* 0x000fe800078ec0ff */
[----:B------:R-:W-:Y:S04]  /*23cf0*/  LOP3.LUT R169, R169, 0x38, R2, 0xf8, !PT ;  /* 0x00000038a9a97812 */ /* 0x000fe800078ef802 */
[----:B------:R-:W-:Y:S02]  /*23d00*/  LOP3.LUT R169, R169, R221, RZ, 0x3c, !PT ;  /* 0x000000dda9a97212 */ /* 0x000fe400078e3cff */
[----:B------:R-:W-:Y:S02]  /*23d10*/  @!P3 IMAD.MOV.U32 R168, RZ, RZ, RZ ;  /* 0x000000ffffa8b224 */ /* 0x000fe400078e00ff */
[----:B------:R-:W-:Y:S02]  /*23d20*/  LOP3.LUT R247, R169, 0x1e00, R247, 0xf8, !PT ;  /* 0x00001e00a9f77812 */ /* 0x000fe400078ef8f7 */
[----:B------:R-:W-:Y:S02]  /*23d30*/  SHF.L.U64.HI R169, R224, 0x5, R225 ;  /* 0x00000005e0a97819 */ /* 0x000fe400000102e1 */
[----:B------:R-:W-:Y:S01]  /*23d40*/  @!P3 IADD3 R168, P0, PT, RZ, -R168, RZ ;  /* 0x800000a8ffa8b210 */ /* 0x000fe20007f1e0ff */
[----:B------:R-:W-:Y:S01]  /*23d50*/  IMAD R247, R247, 0x2, R222 ;  /* 0x00000002f7f77824 */ /* 0x000fe200078e02de */
[----:B-1----:R-:W-:Y:S02]  /*23d60*/  @!P3 R2UR UR4, R180 ;  /* 0x00000000b404b2ca */ /* 0x002fe400000e0000 */
[----:B------:R-:W-:Y:S11]  /*23d70*/  @!P3 R2UR UR5, R181 ;  /* 0x00000000b505b2ca */ /* 0x000ff600000e0000 */
[----:B------:R-:W-:Y:S02]  /*23d80*/  @!UPT UIADD3 URZ, UPT, UPT, URZ, URZ, URZ ;  /* 0x000000fffffff290 */ /* 0x000fe4000fffe0ff */
[----:B------:R-:W2:Y:S02]  /*23d90*/  @!P3 LD.E R170, desc[UR4][R164.64+0x38] ;  /* 0x00003804a4aab980 */ /* 0x000ea4000c101900 */
        /* <DEDUP_REMOVED lines=8> */
[----:B------:R-:W-:Y:S02]  /*23e20*/  R2UR UR4, R180 ;  /* 0x00000000b40472ca */ /* 0x000fe400000e0000 */
[C---:B------:R-:W-:Y:S01]  /*23e30*/  R2UR UR5, R181.reuse ;  /* 0x00000000b50572ca */ /* 0x040fe200000e0000 */
[----:B------:R-:W-:Y:S01]  /*23e40*/  VIADD R176, R170, 0xffffff00 ;  /* 0xffffff00aab07836 */ /* 0x000fe20000000000 */
[----:B------:R-:W-:Y:S02]  /*23e50*/  IABS R173, R170 ;  /* 0x000000aa00ad7213 */ /* 0x000fe40000000000 */
[C---:B------:R-:W-:Y:S02]  /*23e60*/  R2UR UR12, R180.reuse ;  /* 0x00000000b40c72ca */ /* 0x040fe400000e0000 */
[----:B------:R-:W-:Y:S02]  /*23e70*/  IABS R171, R176 ;  /* 0x000000b000ab7213 */ /* 0x000fe40000000000 */
[C---:B------:R-:W-:Y:S02]  /*23e80*/  R2UR UR13, R181.reuse ;  /* 0x00000000b50d72ca */ /* 0x040fe400000e0000 */
[C---:B------:R-:W-:Y:S02]  /*23e90*/  R2UR UR10, R180.reuse ;  /* 0x00000000b40a72ca */ /* 0x040fe400000e0000 */
[C---:B------:R-:W-:Y:S01]  /*23ea0*/  R2UR UR11, R181.reuse ;  /* 0x00000000b50b72ca */ /* 0x040fe200000e0000 */
[----:B------:R-:W2:Y:S01]  /*23eb0*/  LD.E R178, desc[UR4][R164.64+0x170] ;  /* 0x00017004a4b27980 */ /* 0x000ea2000c101900 */
[----:B------:R-:W-:Y:S02]  /*23ec0*/  R2UR UR8, R180 ;  /* 0x00000000b40872ca */ /* 0x000fe400000e0000 */
[----:B------:R-:W-:Y:S11]  /*23ed0*/  R2UR UR9, R181 ;  /* 0x00000000b50972ca */ /* 0x000ff600000e0000 */
[----:B------:R-:W-:Y:S02]  /*23ee0*/  @!UPT UIADD3 URZ, UPT, UPT, URZ, URZ, URZ ;  /* 0x000000fffffff290 */ /* 0x000fe4000fffe0ff */
[----:B------:R-:W3:Y:S01]  /*23ef0*/  LD.E.64 R184, desc[UR8][R164.64+0x20] ;  /* 0x00002008a4b87980 */ /* 0x000ee2000c101b00 */
        /* <DEDUP_REMOVED lines=27> */
[----:B------:R-:W-:Y:S02]  /*240b0*/  ISETP.GE.AND P4, PT, R170, RZ, PT ;  /* 0x000000ffaa00720c */ /* 0x000fe40003f86270 */
[----:B------:R-:W-:Y:S05]  /*240c0*/  LOP3.LUT R170, RZ, R178, RZ, 0x33, !PT ;  /* 0x000000b2ffaa7212 */ /* 0x000fea00078e33ff */
[----:B------:R-:W-:Y:S01]  /*240d0*/  @P5 VIADD R175, R175, 0x1 ;  /* 0x00000001afaf5836 */ /* 0x000fe20000000000 */
[----:B------:R-:W-:Y:S01]  /*240e0*/  ISETP.NE.AND P5, PT, R178, RZ, PT ;  /* 0x000000ffb200720c */ /* 0x000fe20003fa5270 */
[----:B------:R-:W-:Y:S02]  /*240f0*/  @P6 VIADD R177, R177, 0x1 ;  /* 0x00000001b1b16836 */ /* 0x000fe40000000000 */
[----:B------:R-:W-:Y:S02]  /*24100*/  @!P0 IMAD.MOV R175, RZ, RZ, -R175 ;  /* 0x000000ffffaf8224 */ /* 0x000fe400078e0aaf */
[----:B------:R-:W-:Y:S03]  /*24110*/  @!P4 IMAD.MOV R177, RZ, RZ, -R177 ;  /* 0x000000ffffb1c224 */ /* 0x000fe600078e0ab1 */
        /* <DEDUP_REMOVED lines=13> */
[----:B------:R-:W-:Y:S04]  /*241f0*/  IMAD R172, R182, R173, R172 ;  /* 0x000000adb6ac7224 */ /* 0x000fe800078e02ac */
[----:B------:R-:W-:Y:S02]  /*24200*/  IMAD.IADD R179, R179, 0x1, R172 ;  /* 0x00000001b3b37824 */ /* 0x000fe400078e02ac */
        /* <DEDUP_REMOVED lines=8> */
.L_x_2692:
[----:B------:R-:W-:Y:S05]  /*24290*/  BSYNC.RECONVERGENT B0 ;  /* 0x0000000000007941 */ /* 0x000fea0003800200 */
.L_x_2691:
[C---:B------:R-:W-:Y:S01]  /*242a0*/  @!P1 R2UR UR36, R180.reuse ;  /* 0x00000000b42492ca */ /* 0x040fe200000e0000 */
[----:B------:R-:W-:Y:S01]  /*242b0*/  @!P1 IMAD.MOV.U32 R174, RZ, RZ, R229 ;  /* 0x000000ffffae9224 */ /* 0x000fe200078e00e5 */
[C---:B------:R-:W-:Y:S01]  /*242c0*/  @!P1 R2UR UR37, R181.reuse ;  /* 0x00000000b52592ca */ /* 0x040fe200000e0000 */
[--C-:B------:R-:W-:Y:S01]  /*242d0*/  @!P1 IMAD.MOV.U32 R175, RZ, RZ, R228.reuse ;  /* 0x000000ffffaf9224 */ /* 0x100fe200078e00e4 */
[----:B------:R-:W-:Y:S02]  /*242e0*/  @!P1 R2UR UR34, R180 ;  /* 0x00000000b42292ca */ /* 0x000fe400000e0000 */
[C---:B------:R-:W-:Y:S02]  /*242f0*/  @!P1 R2UR UR35, R181.reuse ;  /* 0x00000000b52392ca */ /* 0x040fe400000e0000 */
[----:B------:R-:W-:Y:S02]  /*24300*/  IADD3 R172, P0, PT, R168, R229, RZ ;  /* 0x000000e5a8ac7210 */ /* 0x000fe40007f1e0ff */
[----:B------:R-:W-:Y:S02]  /*24310*/  @!P1 R2UR UR32, R180 ;  /* 0x00000000b42092ca */ /* 0x000fe400000e0000 */
[----:B------:R-:W-:Y:S01]  /*24320*/  @!P1 R2UR UR33, R181 ;  /* 0x00000000b52192ca */ /* 0x000fe200000e0000 */
[----:B------:R-:W-:Y:S01]  /*24330*/  IMAD.X R173, R169, 0x1, R228, P0 ;  /* 0x00000001a9ad7824 */ /* 0x000fe200000e06e4 */
[-C--:B------:R-:W-:Y:S01]  /*24340*/  IADD3 R170, P4, PT, R172, R168.reuse, RZ ;  /* 0x000000a8acaa7210 */ /* 0x080fe20007f9e0ff */
[----:B------:R-:W-:Y:S01]  /*24350*/  @!PT LDS RZ, [RZ] ;  /* 0x00000000fffff984 */ /* 0x000fe20000000800 */
[----:B------:R-:W-:Y:S01]  /*24360*/  @!PT LDS RZ, [RZ] ;  /* 0x00000000fffff984 */ /* 0x000fe20000000800 */
[----:B------:R-:W-:Y:S01]  /*24370*/  @!PT LDS RZ, [RZ] ;  /* 0x00000000fffff984 */ /* 0x000fe20000000800 */
[----:B------:R1:W-:Y:S01]  /*24380*/  @!P1 LDGSTS.E.BYPASS.LTC128B.128 [R247+0x2000], desc[UR36][R174.64] ;  /* 0x02000000aef79fae */ /* 0x0003e2000b981a24 */
[----:B------:R-:W-:Y:S02]  /*24390*/  @!P1 R2UR UR30, R180 ;  /* 0x00000000b41e92ca */ /* 0x000fe400000e0000 */
[----:B------:R-:W-:Y:S01]  /*243a0*/  @!P1 R2UR UR31, R181 ;  /* 0x00000000b51f92ca */ /* 0x000fe200000e0000 */
[----:B------:R2:W-:Y:S01]  /*243b0*/  @P1 STS.128 [R247+0x2000], RZ ;  /* 0x002000fff7001388 */ /* 0x0005e20000000c00 */
[--C-:B------:R-:W-:Y:S01]  /*243c0*/  IMAD.X R171, R173, 0x1, R169.reuse, P4 ;  /* 0x00000001adab7824 */ /* 0x100fe200020e06a9 */
[-C--:B------:R-:W-:Y:S02]  /*243d0*/  IADD3 R176, P0, PT, R170, R168.reuse, RZ ;  /* 0x000000a8aab07210 */ /* 0x080fe40007f1e0ff */
[----:B------:R-:W-:Y:S01]  /*243e0*/  @!PT LDS RZ, [RZ] ;  /* 0x00000000fffff984 */ /* 0x000fe20000000800 */
[----:B------:R-:W-:Y:S01]  /*243f0*/  @!PT LDS RZ, [RZ] ;  /* 0x00000000fffff984 */ /* 0x000fe20000000800 */
[----:B------:R-:W-:Y:S01]  /*24400*/  @!PT LDS RZ, [RZ] ;  /* 0x00000000fffff984 */ /* 0x000fe20000000800 */
[----:B------:R3:W-:Y:S01]  /*24410*/  @!P1 LDGSTS.E.BYPASS.LTC128B.128 [R247+0x2800], desc[UR34][R172.64] ;  /* 0x02800000acf79fae */ /* 0x0007e2000b981a22 */
[C---:B------:R-:W-:Y:S02]  /*24420*/  @!P1 R2UR UR28, R180.reuse ;  /* 0x00000000b41c92ca */ /* 0x040fe400000e0000 */
[----:B------:R-:W-:Y:S01]  /*24430*/  @!P1 R2UR UR29, R181 ;  /* 0x00000000b51d92ca */ /* 0x000fe200000e0000 */
[----:B------:R2:W-:Y:S01]  /*24440*/  @P1 STS.128 [R247+0x2800], RZ ;  /* 0x002800fff7001388 */ /* 0x0005e20000000c00 */
[--C-:B------:R-:W-:Y:S01]  /*24450*/  IMAD.X R177, R171, 0x1, R169.reuse, P0 ;  /* 0x00000001abb17824 */ /* 0x100fe200000e06a9 */
[C---:B------:R-:W-:Y:S02]  /*24460*/  @!P1 R2UR UR26, R180.reuse ;  /* 0x00000000b41a92ca */ /* 0x040fe400000e0000 */
[----:B------:R-:W-:Y:S01]  /*24470*/  @!PT LDS RZ, [RZ] ;  /* 0x00000000fffff984 */ /* 0x000fe20000000800 */
[----:B------:R-:W-:Y:S01]  /*24480*/  @!PT LDS RZ, [RZ] ;  /* 0x00000000fffff984 */ /* 0x000fe20000000800 */
[----:B------:R-:W-:Y:S01]  /*24490*/  @!PT LDS RZ, [RZ] ;  /* 0x00000000fffff984 */ /* 0x000fe20000000800 */
[----:B------:R4:W-:Y:S01]  /*244a0*/  @!P1 LDGSTS.E.BYPASS.LTC128B.128 [R247+0x3000], desc[UR32][R170.64] ;  /* 0x03000000aaf79fae */ /* 0x0009e2000b981a20 */
[C---:B------:R-:W-:Y:S02]  /*244b0*/  @!P1 R2UR UR27, R181.reuse ;  /* 0x00000000b51b92ca */ /* 0x040fe400000e0000 */
[C---:B------:R-:W-:Y:S01]  /*244c0*/  @!P1 R2UR UR24, R180.reuse ;  /* 0x00000000b41892ca */ /* 0x040fe200000e0000 */
[----:B------:R2:W-:Y:S01]  /*244d0*/  @P1 STS.128 [R247+0x3000], RZ ;  /* 0x003000fff7001388 */ /* 0x0005e20000000c00 */
[C---:B------:R-:W-:Y:S02]  /*244e0*/  @!P1 R2UR UR25, R181.reuse ;  /* 0x00000000b51992ca */ /* 0x040fe400000e0000 */
[----:B------:R-:W-:Y:S01]  /*244f0*/  @!P1 R2UR UR22, R180 ;  /* 0x00000000b41692ca */ /* 0x000fe200000e0000 */
[----:B------:R-:W-:Y:S01]  /*24500*/  @!PT LDS RZ, [RZ] ;  /* 0x00000000fffff984 */ /* 0x000fe20000000800 */
[----:B------:R-:W-:Y:S01]  /*24510*/  @!PT LDS RZ, [RZ] ;  /* 0x00000000fffff984 */ /* 0x000fe20000000800 */
[----:B------:R-:W-:Y:S01]  /*24520*/  @!PT LDS RZ, [RZ] ;  /* 0x00000000fffff984 */ /* 0x000fe20000000800 */
[----:B------:R5:W-:Y:S01]  /*24530*/  @!P1 LDGSTS.E.BYPASS.LTC128B.128 [R247+0x3800], desc[UR30][R176.64] ;  /* 0x03800000b0f79fae */ /* 0x000be2000b981a1e */
[C---:B------:R-:W-:Y:S02]  /*24540*/  @!P1 R2UR UR23, R181.reuse ;  /* 0x00000000b51792ca */ /* 0x040fe400000e0000 */
[-C--:B-1----:R-:W-:Y:S01]  /*24550*/  IADD3 R174, P4, PT, R176, R168.reuse, RZ ;  /* 0x000000a8b0ae7210 */ /* 0x082fe20007f9e0ff */
[----:B------:R2:W-:Y:S01]  /*24560*/  @P1 STS.128 [R247+0x3800], RZ ;  /* 0x003800fff7001388 */ /* 0x0005e20000000c00 */
[C---:B------:R-:W-:Y:S02]  /*24570*/  @!P1 R2UR UR20, R180.reuse ;  /* 0x00000000b41492ca */ /* 0x040fe400000e0000 */
        /* <DEDUP_REMOVED lines=8> */
[----:B------:R-:W-:Y:S02]  /*24600*/  @!P1 R2UR UR19, R181 ;  /* 0x00000000b51392ca */ /* 0x000fe400000e0000 */
[--C-:B------:R-:W-:Y:S01]  /*24610*/  IMAD.X R173, R175, 0x1, R169.reuse, P0 ;  /* 0x00000001afad7824 */ /* 0x100fe200000e06a9 */
[----:B------:R2:W-:Y:S01]  /*24620*/  @P1 STS.128 [R247+0x4000], RZ ;  /* 0x004000fff7001388 */ /* 0x0005e20000000c00 */
[----:B------:R-:W-:Y:S02]  /*24630*/  @!P1 R2UR UR16, R180 ;  /* 0x00000000b41092ca */ /* 0x000fe400000e0000 */
[-C--:B----4-:R-:W-:Y:S01]  /*24640*/  IADD3 R170, P4, PT, R172, R168.reuse, RZ ;  /* 0x000000a8acaa7210 */ /* 0x090fe20007f9e0ff */
        /* <DEDUP_REMOVED lines=8> */
[-C--:B-----5:R-:W-:Y:S02]  /*246d0*/  IADD3 R176, P0, PT, R170, R168.reuse, RZ ;  /* 0x000000a8aab07210 */ /* 0x0a0fe40007f1e0ff */
[----:B------:R-:W-:Y:S02]  /*246e0*/  @!P1 R2UR UR15, R181 ;  /* 0x00000000b50f92ca */ /* 0x000fe400000e0000 */
[----:B------:R-:W-:Y:S01]  /*246f0*/  @!PT LDS RZ, [RZ] ;  /* 0x00000000fffff984 */ /* 0x000fe20000000800 */
[----:B------:R-:W-:Y:S01]  /*24700*/  @!PT LDS RZ, [RZ] ;  /* 0x00000000fffff984 */ /* 0x000fe20000000800 */
[----:B------:R-:W-:Y:S01]  /*24710*/  @!PT LDS RZ, [RZ] ;  /* 0x00000000fffff984 */ /* 0x000fe20000000800 */
[----:B------:R4:W-:Y:S01]  /*24720*/  @!P1 LDGSTS.E.BYPASS.LTC128B.128 [R247+0x5000], desc[UR24][R170.64] ;  /* 0x05000000aaf79fae */ /* 0x0009e2000b981a18 */
[--C-:B------:R-:W-:Y:S01]  /*24730*/  IMAD.X R177, R171, 0x1, R169.reuse, P0 ;  /* 0x00000001abb17824 */ /* 0x100fe200000e06a9 */
[C---:B------:R-:W-:Y:S02]  /*24740*/  @!P1 R2UR UR12, R180.reuse ;  /* 0x00000000b40c92ca */ /* 0x040fe400000e0000 */
[----:B------:R2:W-:Y:S01]  /*24750*/  @P1 STS.128 [R247+0x5000], RZ ;  /* 0x005000fff7001388 */ /* 0x0005e20000000c00 */
[C---:B------:R-:W-:Y:S02]  /*24760*/  @!P1 R2UR UR13, R181.reuse ;  /* 0x00000000b50d92ca */ /* 0x040fe400000e0000 */
[----:B------:R-:W-:Y:S01]  /*24770*/  @!P1 R2UR UR10, R180 ;  /* 0x00000000b40a92ca */ /* 0x000fe200000e0000 */
[----:B------:R-:W-:Y:S01]  /*24780*/  @!PT LDS RZ, [RZ] ;  /* 0x00000000fffff984 */ /* 0x000fe20000000800 */
[----:B------:R-:W-:Y:S01]  /*24790*/  @!PT LDS RZ, [RZ] ;  /* 0x00000000fffff984 */ /* 0x000fe20000000800 */
[----:B------:R-:W-:Y:S01]  /*247a0*/  @!PT LDS RZ, [RZ] ;  /* 0x00000000fffff984 */ /* 0x000fe20000000800 */
[----:B------:R5:W-:Y:S01]  /*247b0*/  @!P1 LDGSTS.E.BYPASS.LTC128B.128 [R247+0x5800], desc[UR22][R176.64] ;  /* 0x05800000b0f79fae */ /* 0x000be2000b981a16 */
[-C--:B-1----:R-:W-:Y:S02]  /*247c0*/  IADD3 R174, P4, PT, R176, R168.reuse, RZ ;  /* 0x000000a8b0ae7210 */ /* 0x082fe40007f9e0ff */
[----:B------:R-:W-:Y:S01]  /*247d0*/  @!P1 R2UR UR11, R181 ;  /* 0x00000000b50b92ca */ /* 0x000fe200000e0000 */
[----:B------:R2:W-:Y:S01]  /*247e0*/  @P1 STS.128 [R247+0x5800], RZ ;  /* 0x005800fff7001388 */ /* 0x0005e20000000c00 */
        /* <DEDUP_REMOVED lines=11> */
[----:B------:R-:W-:Y:S03]  /*248a0*/  @!P1 R2UR UR5, R181 ;  /* 0x00000000b50592ca */ /* 0x000fe600000e0000 */
[----:B------:R-:W-:Y:S01]  /*248b0*/  @!PT LDS RZ, [RZ] ;  /* 0x00000000fffff984 */ /* 0x000fe20000000800 */
[----:B------:R-:W-:Y:S01]  /*248c0*/  @!PT LDS RZ, [RZ] ;  /* 0x00000000fffff984 */ /* 0x000fe20000000800 */
[----:B------:R-:W-:Y:S01]  /*248d0*/  @!PT LDS RZ, [RZ] ;  /* 0x00000000fffff984 */ /* 0x000fe20000000800 */
[----:B------:R3:W-:Y:S01]  /*248e0*/  @!P1 LDGSTS.E.BYPASS.LTC128B.128 [R247+0x6800], desc[UR18][R172.64] ;  /* 0x06800000acf79fae */ /* 0x0007e2000b981a12 */
[-C--:B----4-:R-:W-:Y:S03]  /*248f0*/  IADD3 R170, P4, PT, R172, R168.reuse, RZ ;  /* 0x000000a8acaa7210 */ /* 0x090fe60007f9e0ff */
[----:B------:R2:W-:Y:S02]  /*24900*/  @P1 STS.128 [R247+0x6800], RZ ;  /* 0x006800fff7001388 */ /* 0x0005e40000000c00 */
[--C-:B------:R-:W-:Y:S01]  /*24910*/  IMAD.X R171, R173, 0x1, R169.reuse, P4 ;  /* 0x00000001adab7824 */ /* 0x100fe200020e06a9 */
[-C--:B-----5:R-:W-:Y:S04]  /*24920*/  IADD3 R176, P0, PT, R170, R168.reuse, RZ ;  /* 0x000000a8aab07210 */ /* 0x0a0fe80007f1e0ff */
        /* <DEDUP_REMOVED lines=24> */
[-C--:B----4-:R-:W-:Y:S03]  /*24ab0*/  IADD3 R170, P4, PT, R172, R168.reuse, RZ ;  /* 0x000000a8acaa7210 */ /* 0x090fe60007f9e0ff */
[----:B------:R2:W-:Y:S01]  /*24ac0*/  @P1 STS.128 [R247+0x8800], RZ ;  /* 0x008800fff7001388 */ /* 0x0005e20000000c00 */
[----:B------:R-:W-:Y:S01]  /*24ad0*/  @!P1 IADD3 R168, P0, PT, R170, R168, RZ ;  /* 0x000000a8aaa89210 */ /* 0x000fe20007f1e0ff */
[--C-:B------:R-:W-:Y:S04]  /*24ae0*/  IMAD.X R171, R173, 0x1, R169.reuse, P4 ;  /* 0x00000001adab7824 */ /* 0x100fe800020e06a9 */
[----:B------:R-:W-:Y:S01]  /*24af0*/  @!P1 IMAD.X R169, R171, 0x1, R169, P0 ;  /* 0x00000001aba99824 */ /* 0x000fe200000e06a9 */
        /* <DEDUP_REMOVED lines=11> */
.L_x_2690:
[----:B------:R-:W-:Y:S05]  /*24bb0*/  BSYNC.RECONVERGENT B1 ;  /* 0x0000000000017941 */ /* 0x000fea0003800200 */
.L_x_2689:
[----:B------:R1:W-:Y:S01]  /*24bc0*/  STL [R1+0x20], R229 ;  /* 0x000020e501007387 */ /* 0x0003e20000100800 */
[----:B--2---:R-:W-:Y:S01]  /*24bd0*/  IMAD.SHL.U32 R169, R2, 0x2, RZ ;  /* 0x0000000202a97824 */ /* 0x004fe200078e00ff */
[----:B------:R-:W2:Y:S01]  /*24be0*/  LDCU.64 UR4, c[0x0][0x358] ;  /* 0x00006b00ff0477ac */ /* 0x000ea20008000a00 */
[----:B------:R-:W3:Y:S01]  /*24bf0*/  S2UR UR8, SR_CgaCtaId ;  /* 0x00000000000879c3 */ /* 0x000ee20000008800 */
[----:B------:R4:W-:Y:S02]  /*24c00*/  STL [R1+0x1c], R228 ;  /* 0x00001ce401007387 */ /* 0x0009e40000100800 */
[----:B------:R-:W-:Y:S01]  /*24c10*/  LOP3.LUT R168, R169, 0x6, RZ, 0xc0, !PT ;  /* 0x00000006a9a87812 */ /* 0x000fe200078ec0ff */
[----:B------:R-:W-:Y:S01]  /*24c20*/  UMOV UR9, 0x400 ;  /* 0x0000040000097882 */ /* 0x000fe20000000000 */
[----:B------:R2:W-:Y:S03]  /*24c30*/  STL [R1+0x18], R227 ;  /* 0x000018e301007387 */ /* 0x0005e60000100800 */
[--C-:B------:R-:W-:Y:S01]  /*24c40*/  IMAD R172, R248, 0x100, R168.reuse ;  /* 0x00000100f8ac7824 */ /* 0x100fe200078e02a8 */
[----:B------:R2:W-:Y:S03]  /*24c50*/  STL [R1+0x14], R226 ;  /* 0x000014e201007387 */ /* 0x0005e60000100800 */
[C---:B------:R-:W-:Y:S01]  /*24c60*/  VIADD R209, R172.reuse, 0x60 ;  /* 0x00000060acd17836 */ /* 0x040fe20000000000 */
[CC--:B------:R-:W-:Y:S01]  /*24c70*/  ISETP.GE.AND P4, PT, R172.reuse, R246.reuse, PT ;  /* 0x000000f6ac00720c */ /* 0x0c0fe20003f86270 */
[----:B------:R2:W-:Y:S01]  /*24c80*/  STL [R1+0x10], R225 ;  /* 0x000010e101007387 */ /* 0x0005e20000100800 */
[CC--:B------:R-:W-:Y:S01]  /*24c90*/  ISETP.GE.AND P0, PT, R172.reuse, R239.reuse, PT ;  /* 0x000000efac00720c */ /* 0x0c0fe20003f06270 */
[----:B------:R-:W-:Y:S01]  /*24ca0*/  VIADD R210, R172, 0x59 ;  /* 0x00000059acd27836 */ /* 0x000fe20000000000 */
[----:B------:R-:W-:Y:S01]  /*24cb0*/  FSEL R4, R4, -INF , P4 ;  /* 0xff80000004047808 */ /* 0x000fe20002000000 */
[----:B------:R2:W-:Y:S01]  /*24cc0*/  STL [R1+0xc], R224 ;  /* 0x00000ce001007387 */ /* 0x0005e20000100800 */
[C---:B------:R-:W-:Y:S02]  /*24cd0*/  VIADD R252, R172.reuse, 0x19 ;  /* 0x00000019acfc7836 */ /* 0x040fe40000000000 */
[C---:B------:R-:W-:Y:S01]  /*24ce0*/  VIADD R233, R172.reuse, 0x29 ;  /* 0x00000029ace97836 */ /* 0x040fe20000000000 */
[----:B------:R-:W-:Y:S01]  /*24cf0*/  STL [R1+0x8], R221 ;  /* 0x000008dd01007387 */ /* 0x000fe20000100800 */
[C---:B-1----:R-:W-:Y:S01]  /*24d00*/  VIADD R229, R172.reuse, 0x10 ;  /* 0x00000010ace57836 */ /* 0x042fe20000000000 */
[----:B---3--:R-:W-:Y:S01]  /*24d10*/  ULEA UR8, UR8, UR9, 0x18 ;  /* 0x0000000908087291 */ /* 0x008fe2000f8ec0ff */
[C---:B------:R-:W-:Y:S01]  /*24d20*/  VIADD R200, R172.reuse, 0x71 ;  /* 0x00000071acc87836 */ /* 0x040fe20000000000 */
[----:B------:R1:W-:Y:S01]  /*24d30*/  STL [R1+0x4], R220 ;  /* 0x000004dc01007387 */ /* 0x0003e20000100800 */
[C---:B----4-:R-:W-:Y:S01]  /*24d40*/  VIADD R228, R172.reuse, 0x11 ;  /* 0x00000011ace47836 */ /* 0x050fe20000000000 */
[-C--:B------:R-:W-:Y:S01]  /*24d50*/  ISETP.GE.AND P4, PT, R229, R246.reuse, PT ;  /* 0x000000f6e500720c */ /* 0x080fe20003f86270 */
[C---:B------:R-:W-:Y:S01]  /*24d60*/  VIADD R251, R172.reuse, 0x20 ;  /* 0x00000020acfb7836 */ /* 0x040fe20000000000 */
[----:B------:R3:W-:Y:S01]  /*24d70*/  STL [R1], R167 ;  /* 0x000000a701007387 */ /* 0x0007e20000100800 */
[C---:B--2---:R-:W-:Y:S02]  /*24d80*/  VIADD R227, R172.reuse, 0x18 ;  /* 0x00000018ace37836 */ /* 0x044fe40000000000 */
[C---:B------:R-:W-:Y:S02]  /*24d90*/  VIADD R213, R172.reuse, 0x39 ;  /* 0x00000039acd57836 */ /* 0x040fe40000000000 */
[C---:B------:R-:W-:Y:S02]  /*24da0*/  VIADD R226, R172.reuse, 0x9 ;  /* 0x00000009ace27836 */ /* 0x040fe40000000000 */
[C---:B------:R-:W-:Y:S02]  /*24db0*/  VIADD R211, R172.reuse, 0x58 ;  /* 0x00000058acd37836 */ /* 0x040fe40000000000 */
[----:B------:R-:W-:Y:S01]  /*24dc0*/  VIADD R225, R172, 0x8 ;  /* 0x00000008ace17836 */ /* 0x000fe20000000000 */
[-C--:B------:R-:W-:Y:S01]  /*24dd0*/  ISETP.GE.AND P5, PT, R226, R246.reuse, PT ;  /* 0x000000f6e200720c */ /* 0x080fe20003fa6270 */
[----:B------:R-:W-:Y:S01]  /*24de0*/  VIADD R208, R172, 0x61 ;  /* 0x00000061acd07836 */ /* 0x000fe20000000000 */
[----:B------:R-:W-:Y:S01]  /*24df0*/  FSEL R226, R12, -INF , P4 ;  /* 0xff8000000ce27808 */ /* 0x000fe20002000000 */
[C---:B------:R-:W-:Y:S01]  /*24e00*/  VIADD R224, R172.reuse, 0x1 ;  /* 0x00000001ace07836 */ /* 0x040fe20000000000 */
[-C--:B------:R-:W-:Y:S01]  /*24e10*/  ISETP.GE.AND P6, PT, R225, R246.reuse, PT ;  /* 0x000000f6e100720c */ /* 0x080fe20003fc6270 */
[C---:B------:R-:W-:Y:S01]  /*24e20*/  VIADD R201, R172.reuse, 0x70 ;  /* 0x00000070acc97836 */ /* 0x040fe20000000000 */
[-C--:B------:R-:W-:Y:S01]  /*24e30*/  ISETP.GE.AND P4, PT, R251, R246.reuse, PT ;  /* 0x000000f6fb00720c */ /* 0x080fe20003f86270 */
[----:B------:R-:W-:Y:S01]  /*24e40*/  VIADD R203, R172, 0x68 ;  /* 0x00000068accb7836 */ /* 0x000fe20000000000 */
[-C--:B------:R-:W-:Y:S01]  /*24e50*/  ISETP.GE.AND P1, PT, R224, R246.reuse, PT ;  /* 0x000000f6e000720c */ /* 0x080fe20003f26270 */
[----:B------:R-:W-:Y:S01]  /*24e60*/  VIADD R202, R172, 0x69 ;  /* 0x00000069acca7836 */ /* 0x000fe20000000000 */
[----:B-1----:R-:W-:Y:S01]  /*24e70*/  FSEL R220, R20, -INF , P4 ;  /* 0xff80000014dc7808 */ /* 0x002fe20002000000 */
[C---:B------:R-:W-:Y:S01]  /*24e80*/  VIADD R189, R172.reuse, 0xd8 ;  /* 0x000000d8acbd7836 */ /* 0x040fe20000000000 */
[----:B------:R-:W-:Y:S01]  /*24e90*/  FSEL R229, R5, -INF , P1 ;  /* 0xff80000005e57808 */ /* 0x000fe20000800000 */
        /* <DEDUP_REMOVED lines=19> */
[----:B---3--:R-:W-:Y:S01]  /*24fd0*/  FSEL R167, R25, -INF , P5 ;  /* 0xff80000019a77808 */ /* 0x008fe20002800000 */
[----:B------:R-:W-:Y:S01]  /*24fe0*/  VIADD R215, R172, 0x51 ;  /* 0x00000051acd77836 */ /* 0x000fe20000000000 */
[-C--:B------:R-:W-:Y:S01]  /*24ff0*/  ISETP.GE.AND P6, PT, R234, R246.reuse, PT ;  /* 0x000000f6ea00720c */ /* 0x080fe20003fc6270 */
[C---:B------:R-:W-:Y:S01]  /*25000*/  VIADD R187, R172.reuse, 0x88 ;  /* 0x00000088acbb7836 */ /* 0x040fe20000000000 */
[-C--:B------:R-:W-:Y:S01]  /*25010*/  ISETP.GE.AND P5, PT, R213, R246.reuse, PT ;  /* 0x000000f6d500720c */ /* 0x080fe20003fa6270 */
[C---:B------:R-:W-:Y:S01]  /*25020*/  VIADD R232, R172.reuse, 0x30 ;  /* 0x00000030ace87836 */ /* 0x040fe20000000000 */
[-C--:B------:R-:W-:Y:S01]  /*25030*/  ISETP.GE.AND P1, PT, R235, R246.reuse, PT ;  /* 0x000000f6eb00720c */ /* 0x080fe20003f26270 */
[----:B------:R-:W-:Y:S01]  /*25040*/  VIADD R214, R172, 0x38 ;  /* 0x00000038acd67836 */ /* 0x000fe20000000000 */
[----:B------:R-:W-:Y:S01]  /*25050*/  FSEL R13, R24, -INF , P6 ;  /* 0xff800000180d7808 */ /* 0x000fe20003000000 */
[C---:B------:R-:W-:Y:S01]  /*25060*/  VIADD R217, R172.reuse, 0x49 ;  /* 0x00000049acd97836 */ /* 0x040fe20000000000 */
[----:B------:R-:W-:Y:S01]  /*25070*/  FSEL R234, R33, -INF , P5 ;  /* 0xff80000021ea7808 */ /* 0x000fe20002800000 */
[----:B------:R-:W-:Y:S01]  /*25080*/  VIADD R222, R172, 0x31 ;  /* 0x00000031acde7836 */ /* 0x000fe20000000000 */
[-C--:B------:R-:W-:Y:S01]  /*25090*/  ISETP.GE.AND P4, PT, R232, R246.reuse, PT ;  /* 0x000000f6e800720c */ /* 0x080fe20003f86270 */
[----:B------:R-:W-:Y:S01]  /*250a0*/  VIADD R192, R172, 0x81 ;  /* 0x00000081acc07836 */ /* 0x000fe20000000000 */
[-C--:B------:R-:W-:Y:S01]  /*250b0*/  ISETP.GE.AND P6, PT, R214, R246.reuse, PT ;  /* 0x000000f6d600720c */ /* 0x080fe20003fc6270 */
        /* <DEDUP_REMOVED lines=27> */
[----:B------:R-:W-:Y:S01]  /*25270*/  FSEL R222, R52, -INF , P5 ;  /* 0xff80000034de7808 */ /* 0x000fe20002800000 */
[----:B------:R-:W-:Y:S01]  /*25280*/  VIADD R170, R172, 0xa9 ;  /* 0x000000a9acaa7836 */ /* 0x000fe20000000000 */
[-C--:B------:R-:W-:Y:S01]  /*25290*/  ISETP.GE.AND P4, PT, R216, R246.reuse, PT ;  /* 0x000000f6d800720c */ /* 0x080fe20003f86270 */
[----:B------:R-:W-:Y:S01]  /*252a0*/  VIADD R198, R172, 0xc1 ;  /* 0x000000c1acc67836 */ /* 0x000fe20000000000 */
[-C--:B------:R-:W-:Y:S01]  /*252b0*/  ISETP.GE.AND P6, PT, R210, R246.reuse, PT ;  /* 0x000000f6d200720c */ /* 0x080fe20003fc6270 */
[----:B------:R-:W-:Y:S01]  /*252c0*/  VIADD R206, R172, 0xb1 ;  /* 0x000000b1acce7836 */ /* 0x000fe20000000000 */
[-C--:B------:R-:W-:Y:S01]  /*252d0*/  ISETP.GE.AND P5, PT, R200, R246.reuse, PT ;  /* 0x000000f6c800720c */ /* 0x080fe20003fa6270 */
[C---:B------:R-:W-:Y:S01]  /*252e0*/  VIADD R199, R172.reuse, 0xc0 ;  /* 0x000000c0acc77836 */ /* 0x040fe20000000000 */
[----:B------:R-:W-:Y:S01]  /*252f0*/  FSEL R232, R37, -INF , P1 ;  /* 0xff80000025e87808 */ /* 0x000fe20000800000 */
[C---:B------:R-:W-:Y:S01]  /*25300*/  VIADD R205, R172.reuse, 0xb8 ;  /* 0x000000b8accd7836 */ /* 0x040fe20000000000 */
        /* <DEDUP_REMOVED lines=8> */
[----:B------:R-:W-:Y:S01]  /*25390*/  FSEL R212, R49, -INF , P6 ;  /* 0xff80000031d47808 */ /* 0x000fe20003000000 */
[C---:B------:R-:W-:Y:S01]  /*253a0*/  VIADD R174, R172.reuse, 0xf1 ;  /* 0x000000f1acae7836 */ /* 0x040fe20000000000 */
[----:B------:R-:W-:Y:S01]  /*253b0*/  FSEL R61, R61, -INF , P5 ;  /* 0xff8000003d3d7808 */ /* 0x000fe20002800000 */
[----:B------:R-:W-:Y:S01]  /*253c0*/  VIADD R173, R172, 0xf8 ;  /* 0x000000f8acad7836 */ /* 0x000fe20000000000 */
[-C--:B------:R-:W-:Y:S01]  /*253d0*/  ISETP.GE.AND P4, PT, R208, R246.reuse, PT ;  /* 0x000000f6d000720c */ /* 0x080fe20003f86270 */
[C---:B------:R-:W-:Y:S01]  /*253e0*/  VIADD R171, R172.reuse, 0xa8 ;  /* 0x000000a8acab7836 */ /* 0x040fe20000000000 */
[-C--:B------:R-:W-:Y:S01]  /*253f0*/  ISETP.GE.AND P6, PT, R201, R246.reuse, PT ;  /* 0x000000f6c900720c */ /* 0x080fe20003fc6270 */
[----:B------:R-:W-:Y:S01]  /*25400*/  VIADD R172, R172, 0xf9 ;  /* 0x000000f9acac7836 */ /* 0x000fe20000000000 */
[-C--:B------:R-:W-:Y:S02]  /*25410*/  ISETP.GE.AND P5, PT, R187, R246.reuse, PT ;  /* 0x000000f6bb00720c */ /* 0x080fe40003fa6270 */
[----:B------:R-:W-:Y:S02]  /*25420*/  FSEL R214, R45, -INF , P1 ;  /* 0xff8000002dd67808 */ /* 0x000fe40000800000 */
[-C--:B------:R-:W-:Y:S02]  /*25430*/  ISETP.GE.AND P1, PT, R203, R246.reuse, PT ;  /* 0x000000f6cb00720c */ /* 0x080fe40003f26270 */
[----:B------:R-:W-:Y:S02]  /*25440*/  FSEL R213, R48, -INF , P0 ;  /* 0xff80000030d57808 */ /* 0x000fe40000000000 */
[-C--:B------:R-:W-:Y:S02]  /*25450*/  ISETP.GE.AND P0, PT, R202, R246.reuse, PT ;  /* 0x000000f6ca00720c */ /* 0x080fe40003f06270 */
[----:B------:R-:W-:Y:S02]  /*25460*/  FSEL R36, R53, -INF , P4 ;  /* 0xff80000035247808 */ /* 0x000fe40002000000 */
[----:B------:R-:W-:Y:S02]  /*25470*/  FSEL R60, R60, -INF , P6 ;  /* 0xff8000003c3c7808 */ /* 0x000fe40003000000 */
[----:B------:R-:W-:Y:S02]  /*25480*/  FSEL R52, R72, -INF , P5 ;  /* 0xff80000048347808 */ /* 0x000fe40002800000 */
[-C--:B------:R-:W-:Y:S02]  /*25490*/  ISETP.GE.AND P4, PT, R195, R246.reuse, PT ;  /* 0x000000f6c300720c */ /* 0x080fe40003f86270 */
[-C--:B------:R-:W-:Y:S02]  /*254a0*/  ISETP.GE.AND P6, PT, R192, R246.reuse, PT ;  /* 0x000000f6c000720c */ /* 0x080fe40003fc6270 */
[-C--:B------:R-:W-:Y:S02]  /*254b0*/  ISETP.GE.AND P5, PT, R178, R246.reuse, PT ;  /* 0x000000f6b200720c */ /* 0x080fe40003fa6270 */
[----:B------:R-:W-:Y:S02]  /*254c0*/  FSEL R8, R56, -INF , P1 ;  /* 0xff80000038087808 */ /* 0x000fe40000800000 */
[-C--:B------:R-:W-:Y:S02]  /*254d0*/  ISETP.GE.AND P1, PT, R194, R246.reuse, PT ;  /* 0x000000f6c200720c */ /* 0x080fe40003f26270 */
[----:B------:R-:W-:Y:S02]  /*254e0*/  FSEL R5, R57, -INF , P0 ;  /* 0xff80000039057808 */ /* 0x000fe40000000000 */
[-C--:B------:R-:W-:Y:S02]  /*254f0*/  ISETP.GE.AND P0, PT, R193, R246.reuse, PT ;  /* 0x000000f6c100720c */ /* 0x080fe40003f06270 */
[----:B------:R-:W-:Y:S02]  /*25500*/  FSEL R64, R64, -INF , P4 ;  /* 0xff80000040407808 */ /* 0x000fe40002000000 */
[----:B------:R-:W-:Y:S01]  /*25510*/  FSEL R53, R69, -INF , P6 ;  /* 0xff80000045357808 */ /* 0x000fe20003000000 */
[----:B------:R-:W-:Y:S01]  /*25520*/  IMAD.MOV.U32 R69, RZ, RZ, R9 ;  /* 0x000000ffff457224 */ /* 0x000fe200078e0009 */
[----:B------:R-:W-:Y:S01]  /*25530*/  FSEL R41, R81, -INF , P5 ;  /* 0xff80000051297808 */ /* 0x000fe20002800000 */
[--C-:B------:R-:W-:Y:S01]  /*25540*/  IMAD R9, R248, 0x100, R168.reuse ;  /* 0x00000100f8097824 */ /* 0x100fe200078e02a8 */
[-C--:B------:R-:W-:Y:S02]  /*25550*/  ISETP.GE.AND P4, PT, R186, R246.reuse, PT ;  /* 0x000000f6ba00720c */ /* 0x080fe40003f86270 */
[-C--:B------:R-:W-:Y:S01]  /*25560*/  ISETP.GE.AND P6, PT, R179, R246.reuse, PT ;  /* 0x000000f6b300720c */ /* 0x080fe20003fc6270 */
[----:B------:R-:W-:Y:S01]  /*25570*/  VIADD R9, R9, 0x8 ;  /* 0x0000000809097836 */ /* 0x000fe20000000000 */
[-C--:B------:R-:W-:Y:S02]  /*25580*/  ISETP.GE.AND P5, PT, R207, R246.reuse, PT ;  /* 0x000000f6cf00720c */ /* 0x080fe40003fa6270 */
[----:B------:R-:W-:Y:S01]  /*25590*/  FSEL R57, R65, -INF , P1 ;  /* 0xff80000041397808 */ /* 0x000fe20000800000 */
[----:B------:R-:W-:Y:S01]  /*255a0*/  IMAD R65, R248, 0x100, R168 ;  /* 0x00000100f8417824 */ /* 0x000fe200078e02a8 */
[-C--:B------:R-:W-:Y:S02]  /*255b0*/  ISETP.GE.AND P1, PT, R185, R246.reuse, PT ;  /* 0x000000f6b900720c */ /* 0x080fe40003f26270 */
[----:B------:R-:W-:Y:S01]  /*255c0*/  FSEL R56, R68, -INF , P0 ;  /* 0xff80000044387808 */ /* 0x000fe20000000000 */
[----:B------:R-:W-:Y:S01]  /*255d0*/  IMAD.MOV.U32 R68, RZ, RZ, R12 ;  /* 0x000000ffff447224 */ /* 0x000fe200078e000c */
[-C--:B------:R-:W-:Y:S01]  /*255e0*/  ISETP.GE.AND P0, PT, R184, R246.reuse, PT ;  /* 0x000000f6b800720c */ /* 0x080fe20003f06270 */
[----:B------:R-:W-:Y:S01]  /*255f0*/  VIADD R65, R65, 0x10 ;  /* 0x0000001041417836 */ /* 0x000fe20000000000 */
[----:B------:R-:W-:Y:S01]  /*25600*/  FSEL R49, R73, -INF , P4 ;  /* 0xff80000049317808 */ /* 0x000fe20002000000 */
[----:B------:R-:W-:Y:S01]  /*25610*/  IMAD R12, R248, 0x100, R168 ;  /* 0x00000100f80c7824 */ /* 0x000fe200078e02a8 */
[----:B------:R-:W-:Y:S02]  /*25620*/  FSEL R44, R80, -INF , P6 ;  /* 0xff800000502c7808 */ /* 0x000fe40003000000 */
[----:B------:R-:W-:Y:S01]  /*25630*/  FSEL R28, R92, -INF , P5 ;  /* 0xff8000005c1c7808 */ /* 0x000fe20002800000 */
[----:B------:R-:W-:Y:S01]  /*25640*/  VIADD R12, R12, 0x1 ;  /* 0x000000010c0c7836 */ /* 0x000fe20000000000 */
[-C--:B------:R-:W-:Y:S02]  /*25650*/  ISETP.GE.AND P4, PT, R177, R246.reuse, PT ;  /* 0x000000f6b100720c */ /* 0x080fe40003f86270 */
[-C--:B------:R-:W-:Y:S02]  /*25660*/  ISETP.GE.AND P6, PT, R170, R246.reuse, PT ;  /* 0x000000f6aa00720c */ /* 0x080fe40003fc6270 */
[-C--:B------:R-:W-:Y:S02]  /*25670*/  ISETP.GE.AND P5, PT, R198, R246.reuse, PT ;  /* 0x000000f6c600720c */ /* 0x080fe40003fa6270 */
[----:B------:R-:W-:Y:S01]  /*25680*/  FSEL R48, R76, -INF , P1 ;  /* 0xff8000004c307808 */ /* 0x000fe20000800000 */
[----:B------:R-:W-:Y:S01]  /*25690*/  IMAD.MOV.U32 R76, RZ, RZ, R16 ;  /* 0x000000ffff4c7224 */ /* 0x000fe200078e0010 */
[-C--:B------:R-:W-:Y:S02]  /*256a0*/  ISETP.GE.AND P1, PT, R176, R246.reuse, PT ;  /* 0x000000f6b000720c */ /* 0x080fe40003f26270 */
[----:B------:R-:W-:Y:S01]  /*256b0*/  FSEL R45, R77, -INF , P0 ;  /* 0xff8000004d2d7808 */ /* 0x000fe20000000000 */
[----:B------:R-:W-:Y:S01]  /*256c0*/  IMAD.MOV.U32 R77, RZ, RZ, R13 ;  /* 0x000000ffff4d7224 */ /* 0x000fe200078e000d */
[-C--:B------:R-:W-:Y:S02]  /*256d0*/  ISETP.GE.AND P0, PT, R171, R246.reuse, PT ;  /* 0x000000f6ab00720c */ /* 0x080fe40003f06270 */
[----:B------:R-:W-:Y:S01]  /*256e0*/  FSEL R40, R84, -INF , P4 ;  /* 0xff80000054287808 */ /* 0x000fe20002000000 */
[C-C-:B------:R-:W-:Y:S01]  /*256f0*/  IMAD R84, R248.reuse, 0x100, R168.reuse ;  /* 0x00000100f8547824 */ /* 0x140fe200078e02a8 */
[----:B------:R-:W-:Y:S01]  /*25700*/  FSEL R29, R89, -INF , P6 ;  /* 0xff800000591d7808 */ /* 0x000fe20003000000 */
[--C-:B------:R-:W-:Y:S01]  /*25710*/  IMAD R89, R248, 0x100, R168.reuse ;  /* 0x00000100f8597824 */ /* 0x100fe200078e02a8 */
[----:B------:R-:W-:Y:S01]  /*25720*/  FSEL R21, R101, -INF , P5 ;  /* 0xff80000065157808 */ /* 0x000fe20002800000 */
[----:B------:R-:W-:Y:S01]  /*25730*/  VIADD R84, R84, 0x18 ;  /* 0x0000001854547836 */ /* 0x000fe20000000000 */
[-C--:B------:R-:W-:Y:S01]  /*25740*/  ISETP.GE.AND P4, PT, R206, R246.reuse, PT ;  /* 0x000000f6ce00720c */ /* 0x080fe20003f86270 */
[----:B------:R-:W-:Y:S01]  /*25750*/  VIADD R89, R89, 0x11 ;  /* 0x0000001159597836 */ /* 0x000fe20000000000 */
[-C--:B------:R-:W-:Y:S02]  /*25760*/  ISETP.GE.AND P6, PT, R199, R246.reuse, PT ;  /* 0x000000f6c700720c */ /* 0x080fe40003fc6270 */
[-C--:B------:R-:W-:Y:S02]  /*25770*/  ISETP.GE.AND P5, PT, R189, R246.reuse, PT ;  /* 0x000000f6bd00720c */ /* 0x080fe40003fa6270 */
[----:B------:R-:W-:Y:S02]  /*25780*/  FSEL R33, R85, -INF , P1 ;  /* 0xff80000055217808 */ /* 0x000fe40000800000 */
[-C--:B------:R-:W-:Y:S02]  /*25790*/  ISETP.GE.AND P1, PT, R205, R246.reuse, PT ;  /* 0x000000f6cd00720c */ /* 0x080fe40003f26270 */
[----:B------:R-:W-:Y:S02]  /*257a0*/  FSEL R32, R88, -INF , P0 ;  /* 0xff80000058207808 */ /* 0x000fe40000000000 */
[-C--:B------:R-:W-:Y:S02]  /*257b0*/  ISETP.GE.AND P0, PT, R204, R246.reuse, PT ;  /* 0x000000f6cc00720c */ /* 0x080fe40003f06270 */
[----:B------:R-:W-:Y:S02]  /*257c0*/  FSEL R93, R93, -INF , P4 ;  /* 0xff8000005d5d7808 */ /* 0x000fe40002000000 */
[----:B------:R-:W-:Y:S02]  /*257d0*/  FSEL R4, R100, -INF , P6 ;  /* 0xff80000064047808 */ /* 0x000fe40003000000 */
[----:B------:R-:W-:Y:S01]  /*257e0*/  FSEL R81, R112, -INF , P5 ;  /* 0xff80000070517808 */ /* 0x000fe20002800000 */
[--C-:B------:R-:W-:Y:S01]  /*257f0*/  IMAD R112, R248, 0x100, R168.reuse ;  /* 0x00000100f8707824 */ /* 0x100fe200078e02a8 */
[-C--:B------:R-:W-:Y:S02]  /*25800*/  ISETP.GE.AND P4, PT, R197, R246.reuse, PT ;  /* 0x000000f6c500720c */ /* 0x080fe40003f86270 */
        /* <DEDUP_REMOVED lines=10> */
[----:B------:R-:W-:Y:S02]  /*258b0*/  FSEL R85, R109, -INF , P6 ;  /* 0xff8000006d557808 */ /* 0x000fe40003000000 */
[----:B------:R-:W-:Y:S02]  /*258c0*/  FSEL R72, R121, -INF , P5 ;  /* 0xff80000079487808 */ /* 0x000fe40002800000 */
[-C--:B------:R-:W-:Y:S02]  /*258d0*/  ISETP.GE.AND P4, PT, R188, R246.reuse, PT ;  /* 0x000000f6bc00720c */ /* 0x080fe40003f86270 */
        /* <DEDUP_REMOVED lines=19> */
[----:B------:R-:W-:Y:S01]  /*25a10*/  ISETP.GE.AND P0, PT, R173, R246, PT ;  /* 0x000000f6ad00720c */ /* 0x000fe20003f06270 */
[--C-:B------:R-:W-:Y:S01]  /*25a20*/  IMAD R117, R248, 0x100, R168.reuse ;  /* 0x00000100f8757824 */ /* 0x100fe200078e02a8 */
[----:B------:R-:W-:Y:S02]  /*25a30*/  FSEL R12, R124, -INF , P4 ;  /* 0xff8000007c0c7808 */ /* 0x000fe40002000000 */
[----:B------:R-:W-:Y:S01]  /*25a40*/  FSEL R229, R229, -INF , !P6 ;  /* 0xff800000e5e57808 */ /* 0x000fe20007000000 */
[----:B------:R-:W-:Y:S01]  /*25a50*/  VIADD R117, R117, 0x21 ;  /* 0x0000002175757836 */ /* 0x000fe20000000000 */
[-C--:B------:R-:W-:Y:S02]  /*25a60*/  ISETP.GE.AND P4, PT, R9, R239.reuse, PT ;  /* 0x000000ef0900720c */ /* 0x080fe40003f86270 */
[-C--:B------:R-:W-:Y:S01]  /*25a70*/  ISETP.GE.AND P6, PT, R84, R239.reuse, PT ;  /* 0x000000ef5400720c */ /* 0x080fe20003fc6270 */
[--C-:B------:R-:W-:Y:S01]  /*25a80*/  IMAD R84, R248, 0x100, R168.reuse ;  /* 0x00000100f8547824 */ /* 0x100fe200078e02a8 */
[----:B------:R-:W-:Y:S02]  /*25a90*/  FSEL R9, R125, -INF , P1 ;  /* 0xff8000007d097808 */ /* 0x000fe40000800000 */
[-C--:B------:R-:W-:Y:S01]  /*25aa0*/  ISETP.GE.AND P1, PT, R65, R239.reuse, PT ;  /* 0x000000ef4100720c */ /* 0x080fe20003f26270 */
[----:B------:R-:W-:Y:S01]  /*25ab0*/  VIADD R84, R84, 0x19 ;  /* 0x0000001954547836 */ /* 0x000fe20000000000 */
[----:B------:R-:W-:Y:S01]  /*25ac0*/  FSEL R65, R128, -INF , P0 ;  /* 0xff80000080417808 */ /* 0x000fe20000000000 */
[----:B------:R-:W-:Y:S01]  /*25ad0*/  IMAD R128, R248, 0x100, R168 ;  /* 0x00000100f8807824 */ /* 0x000fe200078e02a8 */
[----:B------:R-:W-:Y:S02]  /*25ae0*/  FSEL R228, R228, -INF , !P5 ;  /* 0xff800000e4e47808 */ /* 0x000fe40006800000 */
[----:B------:R-:W-:Y:S01]  /*25af0*/  FSEL R226, R226, -INF , !P1 ;  /* 0xff800000e2e27808 */ /* 0x000fe20004800000 */
[----:B------:R-:W-:Y:S01]  /*25b00*/  VIADD R128, R128, 0x20 ;  /* 0x0000002080807836 */ /* 0x000fe20000000000 */
[-C--:B------:R-:W-:Y:S01]  /*25b10*/  ISETP.GE.AND P5, PT, R84, R239.reuse, PT ;  /* 0x000000ef5400720c */ /* 0x080fe20003fa6270 */
[----:B------:R-:W-:Y:S01]  /*25b20*/  IMAD.MOV.U32 R84, RZ, RZ, R76 ;  /* 0x000000ffff547224 */ /* 0x000fe200078e004c */
[-C--:B------:R-:W-:Y:S01]  /*25b30*/  ISETP.GE.AND P1, PT, R117, R239.reuse, PT ;  /* 0x000000ef7500720c */ /* 0x080fe20003f26270 */
[--C-:B------:R-:W-:Y:S01]  /*25b40*/  IMAD R76, R248, 0x100, R168.reuse ;  /* 0x00000100f84c7824 */ /* 0x100fe200078e02a8 */
[-C--:B------:R-:W-:Y:S01]  /*25b50*/  ISETP.GE.AND P0, PT, R89, R239.reuse, PT ;  /* 0x000000ef5900720c */ /* 0x080fe20003f06270 */
[----:B------:R-:W-:Y:S01]  /*25b60*/  IMAD.MOV.U32 R89, RZ, RZ, R77 ;  /* 0x000000ffff597224 */ /* 0x000fe200078e004d */
[----:B------:R-:W-:Y:S01]  /*25b70*/  FSEL R227, R227, -INF , !P4 ;  /* 0xff800000e3e37808 */ /* 0x000fe20006000000 */
[----:B------:R-:W-:Y:S01]  /*25b80*/  VIADD R76, R76, 0x39 ;  /* 0x000000394c4c7836 */ /* 0x000fe20000000000 */
[-C--:B------:R-:W-:Y:S01]  /*25b90*/  ISETP.GE.AND P4, PT, R128, R239.reuse, PT ;  /* 0x000000ef8000720c */ /* 0x080fe20003f86270 */
[C-C-:B------:R-:W-:Y:S01]  /*25ba0*/  IMAD R77, R248.reuse, 0x100, R168.reuse ;  /* 0x00000100f84d7824 */ /* 0x140fe200078e02a8 */
[----:B------:R-:W-:Y:S01]  /*25bb0*/  FSEL R105, R69, -INF , !P1 ;  /* 0xff80000045697808 */ /* 0x000fe20004800000 */
[--C-:B------:R-:W-:Y:S01]  /*25bc0*/  IMAD R69, R248, 0x100, R168.reuse ;  /* 0x00000100f8457824 */ /* 0x100fe200078e02a8 */
[----:B------:R-:W-:Y:S01]  /*25bd0*/  FSEL R225, R225, -INF , !P0 ;  /* 0xff800000e1e17808 */ /* 0x000fe20004000000 */
[----:B------:R-:W-:Y:S01]  /*25be0*/  VIADD R77, R77, 0x38 ;  /* 0x000000384d4d7836 */ /* 0x000fe20000000000 */
[-C--:B------:R-:W-:Y:S01]  /*25bf0*/  ISETP.GE.AND P0, PT, R113, R239.reuse, PT ;  /* 0x000000ef7100720c */ /* 0x080fe20003f06270 */
[----:B------:R-:W-:Y:S01]  /*25c00*/  VIADD R69, R69, 0x40 ;  /* 0x0000004045457836 */ /* 0x000fe20000000000 */
[----:B------:R-:W-:Y:S02]  /*25c10*/  FSEL R220, R220, -INF , !P4 ;  /* 0xff800000dcdc7808 */ /* 0x000fe40006000000 */
[----:B------:R-:W-:Y:S02]  /*25c20*/  FSEL R224, R224, -INF , !P6 ;  /* 0xff800000e0e07808 */ /* 0x000fe40007000000 */
[-C--:B------:R-:W-:Y:S02]  /*25c30*/  ISETP.GE.AND P4, PT, R96, R239.reuse, PT ;  /* 0x000000ef6000720c */ /* 0x080fe40003f86270 */
[----:B------:R-:W-:Y:S02]  /*25c40*/  FSEL R221, R221, -INF , !P5 ;  /* 0xff800000dddd7808 */ /* 0x000fe40006800000 */
[-C--:B------:R-:W-:Y:S02]  /*25c50*/  ISETP.GE.AND P6, PT, R116, R239.reuse, PT ;  /* 0x000000ef7400720c */ /* 0x080fe40003fc6270 */
[----:B------:R-:W-:Y:S02]  /*25c60*/  FSEL R109, R89, -INF , !P0 ;  /* 0xff800000596d7808 */ /* 0x000fe40004000000 */
[-C--:B------:R-:W-:Y:S02]  /*25c70*/  ISETP.GE.AND P5, PT, R112, R239.reuse, PT ;  /* 0x000000ef7000720c */ /* 0x080fe40003fa6270 */
[----:B------:R-:W-:Y:S02]  /*25c80*/  ISETP.GE.AND P0, PT, R76, R239, PT ;  /* 0x000000ef4c00720c */ /* 0x000fe40003f06270 */
[----:B------:R-:W-:Y:S02]  /*25c90*/  FSEL R121, R68, -INF , !P4 ;  /* 0xff80000044797808 */ /* 0x000fe40006000000 */
[----:B------:R-:W-:Y:S02]  /*25ca0*/  FSEL R167, R167, -INF , !P6 ;  /* 0xff800000a7a77808 */ /* 0x000fe40007000000 */
[----:B------:R-:W-:Y:S02]  /*25cb0*/  FMNMX3.FTZ R68, R3, R17, R229, !PT ;  /* 0x0000001103447276 */ /* 0x000fe400078100e5 */
[----:B------:R-:W-:Y:S02]  /*25cc0*/  FSEL R120, R84, -INF , !P5 ;  /* 0xff80000054787808 */ /* 0x000fe40006800000 */
[-C--:B------:R-:W-:Y:S02]  /*25cd0*/  ISETP.GE.AND P6, PT, R69, R239.reuse, PT ;  /* 0x000000ef4500720c */ /* 0x080fe40003fc6270 */
[-C--:B------:R-:W-:Y:S02]  /*25ce0*/  ISETP.GE.AND P5, PT, R219, R239.reuse, PT ;  /* 0x000000efdb00720c */ /* 0x080fe40003fa6270 */
[----:B------:R-:W-:Y:S02]  /*25cf0*/  FSEL R124, R234, -INF , !P0 ;  /* 0xff800000ea7c7808 */ /* 0x000fe40004000000 */
[-C--:B------:R-:W-:Y:S02]  /*25d00*/  ISETP.GE.AND P0, PT, R216, R239.reuse, PT ;  /* 0x000000efd800720c */ /* 0x080fe40003f06270 */
[----:B------:R-:W-:Y:S02]  /*25d10*/  FMNMX3.FTZ R68, R68, R228, R227, !PT ;  /* 0x000000e444447276 */ /* 0x000fe400078100e3 */
[----:B------:R-:W-:Y:S02]  /*25d20*/  FSEL R234, R233, -INF , !P6 ;  /* 0xff800000e9ea7808 */ /* 0x000fe40007000000 */
[----:B------:R-:W-:Y:S02]  /*25d30*/  FSEL R233, R232, -INF , !P5 ;  /* 0xff800000e8e97808 */ /* 0x000fe40006800000 */
[----:B------:R-:W-:Y:S02]  /*25d40*/  FSEL R232, R37, -INF , !P0 ;  /* 0xff80000025e87808 */ /* 0x000fe40004000000 */
[----:B------:R-:W-:Y:S01]  /*25d50*/  FMNMX3.FTZ R37, R68, R226, R225, !PT ;  /* 0x000000e244257276 */ /* 0x000fe200078100e1 */
[----:B------:R-:W-:Y:S01]  /*25d60*/  IMAD R68, R248, 0x100, R168 ;  /* 0x00000100f8447824 */ /* 0x000fe200078e02a8 */
[-C--:B------:R-:W-:Y:S02]  /*25d70*/  ISETP.GE.AND P6, PT, R215, R239.reuse, PT ;  /* 0x000000efd700720c */ /* 0x080fe40003fc6270 */
[----:B------:R-:W-:Y:S01]  /*25d80*/  FMNMX3.FTZ R37, R37, R224, R221, !PT ;  /* 0x000000e025257276 */ /* 0x000fe200078100dd */
[----:B------:R-:W-:Y:S01]  /*25d90*/  VIADD R68, R68, 0x1 ;  /* 0x0000000144447836 */ /* 0x000fe20000000000 */
[-C--:B------:R-:W-:Y:S02]  /*25da0*/  ISETP.GE.AND P5, PT, R211, R239.reuse, PT ;  /* 0x000000efd300720c */ /* 0x080fe40003fa6270 */
[----:B------:R-:W-:Y:S02]  /*25db0*/  FMNMX3.FTZ R37, R37, R220, R105, !PT ;  /* 0x000000dc25257276 */ /* 0x000fe40007810069 */
[----:B------:R-:W-:Y:S02]  /*25dc0*/  FSEL R214, R214, -INF , !P6 ;  /* 0xff800000d6d67808 */ /* 0x000fe40007000000 */
[----:B------:R-:W-:Y:S02]  /*25dd0*/  ISETP.GE.AND P6, PT, R203, R239, PT ;  /* 0x000000efcb00720c */ /* 0x000fe40003fc6270 */
[----:B------:R-:W-:Y:S02]  /*25de0*/  FMNMX3.FTZ R37, R37, R109, R167, !PT ;  /* 0x0000006d25257276 */ /* 0x000fe400078100a7 */
[-C--:B------:R-:W-:Y:S02]  /*25df0*/  ISETP.GE.AND P1, PT, R77, R239.reuse, PT ;  /* 0x000000ef4d00720c */ /* 0x080fe40003f26270 */
[----:B------:R-:W-:Y:S02]  /*25e00*/  FSEL R213, R213, -INF , !P5 ;  /* 0xff800000d5d57808 */ /* 0x000fe40006800000 */
[-C--:B------:R-:W-:Y:S02]  /*25e10*/  ISETP.GE.AND P5, PT, R202, R239.reuse, PT ;  /* 0x000000efca00720c */ /* 0x080fe40003fa6270 */
[----:B------:R-:W-:Y:S02]  /*25e20*/  FSEL R101, R8, -INF , !P6 ;  /* 0xff80000008657808 */ /* 0x000fe40007000000 */
[----:B------:R-:W-:Y:S02]  /*25e30*/  FSEL R235, R235, -INF , !P1 ;  /* 0xff800000ebeb7808 */ /* 0x000fe40004800000 */
        /* <DEDUP_REMOVED lines=9> */
[----:B------:R-:W-:Y:S02]  /*25ed0*/  FMNMX3.FTZ R5, R5, R252, R251, !PT ;  /* 0x000000fc05057276 */ /* 0x000fe400078100fb */
[-C--:B------:R-:W-:Y:S02]  /*25ee0*/  ISETP.GE.AND P1, PT, R209, R239.reuse, PT ;  /* 0x000000efd100720c */ /* 0x080fe40003f26270 */
[----:B------:R-:W-:Y:S02]  /*25ef0*/  ISETP.GE.AND P0, PT, R208, R239, PT ;  /* 0x000000efd000720c */ /* 0x000fe40003f06270 */
[----:B------:R-:W-:Y:S02]  /*25f00*/  FSEL R212, R212, -INF , !P4 ;  /* 0xff800000d4d47808 */ /* 0x000fe40006000000 */
[----:B------:R-:W-:Y:S02]  /*25f10*/  FMNMX3.FTZ R5, R5, R232, R214, !PT ;  /* 0x000000e805057276 */ /* 0x000fe400078100d6 */
[----:B------:R-:W-:Y:S02]  /*25f20*/  FSEL R222, R222, -INF , !P1 ;  /* 0xff800000dede7808 */ /* 0x000fe40004800000 */
[----:B------:R-:W-:Y:S01]  /*25f30*/  FSEL R104, R36, -INF , !P0 ;  /* 0xff80000024687808 */ /* 0x000fe20004000000 */
[----:B------:R-:W-:Y:S01]  /*25f40*/  IMAD R36, R248, 0x100, R168 ;  /* 0x00000100f8247824 */ /* 0x000fe200078e02a8 */
[----:B------:R-:W-:Y:S02]  /*25f50*/  FMNMX3.FTZ R5, R5, R213, R212, !PT ;  /* 0x000000d505057276 */ /* 0x000fe400078100d4 */
[-C--:B------:R-:W-:Y:S02]  /*25f60*/  ISETP.GE.AND P4, PT, R201, R239.reuse, PT ;  /* 0x000000efc900720c */ /* 0x080fe40003f86270 */
[-C--:B------:R-:W-:Y:S02]  /*25f70*/  ISETP.GE.AND P1, PT, R200, R239.reuse, PT ;  /* 0x000000efc800720c */ /* 0x080fe40003f26270 */
[----:B------:R-:W-:Y:S02]  /*25f80*/  FMNMX3.FTZ R5, R5, R222, R104, !PT ;  /* 0x000000de05057276 */ /* 0x000fe40007810068 */
[-C--:B------:R-:W-:Y:S02]  /*25f90*/  ISETP.GE.AND P6, PT, R194, R239.reuse, PT ;  /* 0x000000efc200720c */ /* 0x080fe40003fc6270 */
[----:B------:R-:W-:Y:S02]  /*25fa0*/  ISETP.GE.AND P0, PT, R195, R239, PT ;  /* 0x000000efc300720c */ /* 0x000fe40003f06270 */
[----:B------:R-:W-:Y:S01]  /*25fb0*/  FSEL R92, R60, -INF , !P4 ;  /* 0xff8000003c5c7808 */ /* 0x000fe20006000000 */
[----:B------:R-:W-:Y:S01]  /*25fc0*/  IMAD.SHL.U32 R60, R2, 0x40, RZ ;  /* 0x00000040023c7824 */ /* 0x000fe200078e00ff */
        /* <DEDUP_REMOVED lines=38> */
[----:B------:R-:W-:Y:S02]  /*26230*/  FSEL R108, R4, -INF , !P4 ;  /* 0xff800000046c7808 */ /* 0x000fe40006000000 */
[-C--:B------:R-:W-:Y:S02]  /*26240*/  ISETP.GE.AND P6, PT, R205, R239.reuse, PT ;  /* 0x000000efcd00720c */ /* 0x080fe40003fc6270 */
[-C--:B------:R-:W-:Y:S02]  /*26250*/  ISETP.GE.AND P5, PT, R204, R239.reuse, PT ;  /* 0x000000efcc00720c */ /* 0x080fe40003fa6270 */
[----:B------:R-:W-:Y:S02]  /*26260*/  FSEL R28, R28, -INF , !P1 ;  /* 0xff8000001c1c7808 */ /* 0x000fe40004800000 */
[----:B------:R-:W-:Y:S02]  /*26270*/  FMNMX3.FTZ R4, R5, R32, R29, !PT ;  /* 0x0000002005047276 */ /* 0x000fe4000781001d */
[----:B------:R-:W-:Y:S02]  /*26280*/  FSEL R125, R93, -INF , !P0 ;  /* 0xff8000005d7d7808 */ /* 0x000fe40004000000 */
[-C--:B------:R-:W-:Y:S02]  /*26290*/  ISETP.GE.AND P1, PT, R198, R239.reuse, PT ;  /* 0x000000efc600720c */ /* 0x080fe40003f26270 */
        /* <DEDUP_REMOVED lines=23> */
[----:B------:R-:W-:Y:S02]  /*26410*/  FSEL R16, R16, -INF , !P6 ;  /* 0xff80000010107808 */ /* 0x000fe40007000000 */
[----:B------:R-:W-:Y:S02]  /*26420*/  FSEL R13, R13, -INF , !P5 ;  /* 0xff8000000d0d7808 */ /* 0x000fe40006800000 */
[----:B------:R-:W-:Y:S02]  /*26430*/  ISETP.GE.AND P1, PT, R180, R239, PT ;  /* 0x000000efb400720c */ /* 0x000fe40003f26270 */
[----:B------:R-:W-:Y:S02]  /*26440*/  FMNMX3.FTZ R4, R4, R81, R80, !PT ;  /* 0x0000005104047276 */ /* 0x000fe40007810050 */
[----:B------:R-:W-:Y:S02]  /*26450*/  ISETP.GE.AND P0, PT, R172, R246, PT ;  /* 0x000000f6ac00720c */ /* 0x000fe40003f06270 */
[----:B------:R-:W-:Y:S02]  /*26460*/  FMNMX3.FTZ R4, R4, R16, R13, !PT ;  /* 0x0000001004047276 */ /* 0x000fe4000781000d */
[-C--:B------:R-:W-:Y:S02]  /*26470*/  ISETP.GE.AND P6, PT, R175, R239.reuse, PT ;  /* 0x000000efaf00720c */ /* 0x080fe40003fc6270 */
[-C--:B------:R-:W-:Y:S02]  /*26480*/  ISETP.GE.AND P5, PT, R174, R239.reuse, PT ;  /* 0x000000efae00720c */ /* 0x080fe40003fa6270 */
[----:B------:R-:W-:Y:S02]  /*26490*/  FSEL R73, R73, -INF , !P4 ;  /* 0xff80000049497808 */ /* 0x000fe40006000000 */
[----:B------:R-:W-:Y:S02]  /*264a0*/  FSEL R72, R72, -INF , !P1 ;  /* 0xff80000048487808 */ /* 0x000fe40004800000 */
[----:B------:R-:W-:Y:S02]  /*264b0*/  FSEL R12, R12, -INF , !P6 ;  /* 0xff8000000c0c7808 */ /* 0x000fe40007000000 */
[----:B------:R-:W-:Y:S02]  /*264c0*/  FSEL R9, R9, -INF , !P5 ;  /* 0xff80000009097808 */ /* 0x000fe40006800000 */
[-C--:B------:R-:W-:Y:S02]  /*264d0*/  ISETP.GE.AND P4, PT, R173, R239.reuse, PT ;  /* 0x000000efad00720c */ /* 0x080fe40003f86270 */
[----:B------:R-:W-:Y:S02]  /*264e0*/  ISETP.GE.AND P1, PT, R172, R239, PT ;  /* 0x000000efac00720c */ /* 0x000fe40003f26270 */
[----:B------:R-:W-:Y:S02]  /*264f0*/  FSEL R8, R129, -INF , P0 ;  /* 0xff80000081087808 */ /* 0x000fe40000000000 */
[----:B------:R-:W-:Y:S02]  /*26500*/  FMNMX3.FTZ R4, R4, R73, R72, !PT ;  /* 0x0000004904047276 */ /* 0x000fe40007810048 */
[----:B------:R-:W-:Y:S02]  /*26510*/  FSEL R8, R8, -INF , !P1 ;  /* 0xff80000008087808 */ /* 0x000fe40004800000 */
[----:B------:R-:W-:Y:S02]  /*26520*/  FMNMX3.FTZ R4, R4, R12, R9, !PT ;  /* 0x0000000c04047276 */ /* 0x000fe40007810009 */
[----:B------:R-:W-:Y:S02]  /*26530*/  FSEL R65, R65, -INF , !P4 ;  /* 0xff80000041417808 */ /* 0x000fe40006000000 */
[----:B------:R-:W-:Y:S02]  /*26540*/  LOP3.LUT P1, RZ, R2, 0x2, RZ, 0xc0, !PT ;  /* 0x0000000202ff7812 */ /* 0x000fe4000782c0ff */
[----:B------:R-:W-:Y:S02]  /*26550*/  FMNMX3.FTZ R2, R4, R65, R8, !PT ;  /* 0x0000004104027276 */ /* 0x000fe40007810008 */
[----:B------:R-:W-:Y:S02]  /*26560*/  LOP3.LUT R60, R0, 0x200, R60, 0xf8, !PT ;  /* 0x00000200003c7812 */ /* 0x000fe400078ef83c */
[-C--:B------:R-:W-:Y:S01]  /*26570*/  ISETP.GE.AND P0, PT, R68, R245.reuse, PT ;  /* 0x000000f54400720c */ /* 0x080fe20003f06270 */
[----:B------:R-:W1:Y:S01]  /*26580*/  SHFL.BFLY PT, R0, R2, 0x2, 0x1f ;  /* 0x0c401f0002007f89 */ /* 0x000e6200000e0000 */
[--C-:B------:R-:W-:Y:S01]  /*26590*/  IMAD R68, R248, 0x100, R168.reuse ;  /* 0x00000100f8447824 */ /* 0x100fe200078e02a8 */
[CC--:B------:R-:W-:Y:S01]  /*265a0*/  ISETP.GE.AND P4, PT, R36.reuse, R245.reuse, PT ;  /* 0x000000f52400720c */ /* 0x0c0fe20003f86270 */
[----:B------:R-:W-:Y:S02]  /*265b0*/  VIADD R36, R36, 0x10 ;  /* 0x0000001024247836 */ /* 0x000fe40000000000 */
[----:B------:R-:W-:Y:S01]  /*265c0*/  VIADD R68, R68, 0x9 ;  /* 0x0000000944447836 */ /* 0x000fe20000000000 */
[----:B------:R-:W-:Y:S02]  /*265d0*/  FSEL R5, R6, -INF , P4 ;  /* 0xff80000006057808 */ /* 0x000fe40002000000 */
[-C--:B------:R-:W-:Y:S01]  /*265e0*/  ISETP.GE.AND P5, PT, R36, R245.reuse, PT ;  /* 0x000000f52400720c */ /* 0x080fe20003fa6270 */
[--C-:B------:R-:W-:Y:S01]  /*265f0*/  IMAD R36, R248, 0x100, R168.reuse ;  /* 0x00000100f8247824 */ /* 0x100fe200078e02a8 */
[-C--:B------:R-:W-:Y:S01]  /*26600*/  ISETP.GE.AND P6, PT, R68, R245.reuse, PT ;  /* 0x000000f54400720c */ /* 0x080fe20003fc6270 */
[--C-:B------:R-:W-:Y:S01]  /*26610*/  IMAD R68, R248, 0x100, R168.reuse ;  /* 0x00000100f8447824 */ /* 0x100fe200078e02a8 */
[----:B------:R-:W-:Y:S01]  /*26620*/  FSEL R14, R14, -INF , P5 ;  /* 0xff8000000e0e7808 */ /* 0x000fe20002800000 */
[----:B------:R-:W-:Y:S02]  /*26630*/  VIADD R36, R36, 0x18 ;  /* 0x0000001824247836 */ /* 0x000fe40000000000 */
[----:B------:R-:W-:Y:S01]  /*26640*/  VIADD R68, R68, 0x11 ;  /* 0x0000001144447836 */ /* 0x000fe20000000000 */
[----:B-1----:R-:W-:Y:S05]  /*26650*/  FMNMX.FTZ R0, R2, R0, !PT ;  /* 0x0000000002007209 */ /* 0x002fea0007810000 */
[----:B------:R-:W1:Y:S02]  /*26660*/  SHFL.BFLY PT, R2, R0, 0x1, 0x1f ;  /* 0x0c201f0000027f89 */ /* 0x000e6400000e0000 */
[----:B-1----:R-:W-:Y:S02]  /*26670*/  FMNMX.FTZ R2, R0, R2, !PT ;  /* 0x0000000200027209 */ /* 0x002fe40007810000 */
[----:B------:R-:W-:Y:S01]  /*26680*/  FSEL R0, R7, -INF , P0 ;  /* 0xff80000007007808 */ /* 0x000fe20000000000 */
[--C-:B------:R-:W-:Y:S01]  /*26690*/  IMAD R7, R248, 0x100, R168.reuse ;  /* 0x00000100f8077824 */ /* 0x100fe200078e02a8 */
[C---:B------:R-:W-:Y:S03]  /*266a0*/  FSETP.NEU.FTZ.AND P0, PT, R2.reuse, -INF , PT ;  /* 0xff8000000200780b */ /* 0x040fe60003f1d000 */
[----:B------:R-:W-:Y:S01]  /*266b0*/  VIADD R7, R7, 0x8 ;  /* 0x0000000807077836 */ /* 0x000fe20000000000 */
[----:B------:R-:W-:Y:S04]  /*266c0*/  FSEL R4, R2, RZ, P0 ;  /* 0x000000ff02047208 */ /* 0x000fe80000000000 */
[-C--:B------:R-:W-:Y:S01]  /*266d0*/  ISETP.GE.AND P4, PT, R7, R245.reuse, PT ;  /* 0x000000f50700720c */ /* 0x080fe20003f86270 */
[----:B------:R-:W-:Y:S02]  /*266e0*/  FADD.FTZ R4, -R4, R3 ;  /* 0x0000000304047221 */ /* 0x000fe40000010100 */
[----:B------:R-:W2:Y:S01]  /*266f0*/  LD.E R3, desc[UR4][R164.64+0xdc] ;  /* 0x0000dc04a4037980 */ /* 0x000ea2000c101900 */
[----:B------:R-:W-:Y:S02]  /*26700*/  FSEL R6, R10, -INF , P4 ;  /* 0xff8000000a067808 */ /* 0x000fe40002000000 */
[-C--:B------:R-:W-:Y:S01]  /*26710*/  ISETP.GE.AND P4, PT, R68, R245.reuse, PT ;  /* 0x000000f54400720c */ /* 0x080fe20003f86270 */
[--C-:B------:R-:W-:Y:S01]  /*26720*/  IMAD R68, R248, 0x100, R168.reuse ;  /* 0x00000100f8447824 */ /* 0x100fe200078e02a8 */
[----:B------:R-:W-:Y:S02]  /*26730*/  FSEL R10, R11, -INF , P6 ;  /* 0xff8000000b0a7808 */ /* 0x000fe40003000000 */
[----:B------:R-:W-:Y:S01]  /*26740*/  FSEL R15, R15, -INF , P4 ;  /* 0xff8000000f0f7808 */ /* 0x000fe20002000000 */
[----:B------:R-:W-:Y:S01]  /*26750*/  VIADD R68, R68, 0x19 ;  /* 0x0000001944447836 */ /* 0x000fe20000000000 */
        /* <DEDUP_REMOVED lines=10> */
[----:B------:R-:W-:Y:S01]  /*26800*/  IMAD.MOV.U32 R26, RZ, RZ, R11 ;  /* 0x000000ffff1a7224 */ /* 0x000fe200078e000b */
[----:B------:R-:W-:Y:S01]  /*26810*/  FSEL R64, R27, -INF , P4 ;  /* 0xff8000001b407808 */ /* 0x000fe20002000000 */
[C-C-:B------:R-:W-:Y:S01]  /*26820*/  IMAD R11, R248.reuse, 0x100, R168.reuse ;  /* 0x00000100f80b7824 */ /* 0x140fe200078e02a8 */
[-C--:B------:R-:W-:Y:S01]  /*26830*/  ISETP.GE.AND P4, PT, R77, R245.reuse, PT ;  /* 0x000000f54d00720c */ /* 0x080fe20003f86270 */
[--C-:B------:R-:W-:Y:S01]  /*26840*/  IMAD R27, R248, 0x100, R168.reuse ;  /* 0x00000100f81b7824 */ /* 0x100fe200078e02a8 */
[-C--:B------:R-:W-:Y:S01]  /*26850*/  ISETP.GE.AND P5, PT, R96, R245.reuse, PT ;  /* 0x000000f56000720c */ /* 0x080fe20003fa6270 */
[----:B------:R-:W-:Y:S01]  /*26860*/  VIADD R11, R11, 0x1 ;  /* 0x000000010b0b7836 */ /* 0x000fe20000000000 */
        /* <DEDUP_REMOVED lines=24> */
[----:B------:R-:W-:Y:S01]  /*269f0*/  IMAD R22, R248, 0x100, R168 ;  /* 0x00000100f8167824 */ /* 0x000fe200078e02a8 */
[----:B------:R-:W-:Y:S02]  /*26a00*/  FSEL R58, R58, -INF , P5 ;  /* 0xff8000003a3a7808 */ /* 0x000fe40002800000 */
[-C--:B------:R-:W-:Y:S02]  /*26a10*/  ISETP.GE.AND P6, PT, R112, R245.reuse, PT ;  /* 0x000000f57000720c */ /* 0x080fe40003fc6270 */
[-C--:B------:R-:W-:Y:S02]  /*26a20*/  ISETP.GE.AND P5, PT, R200, R245.reuse, PT ;  /* 0x000000f5c800720c */ /* 0x080fe40003fa6270 */
[----:B------:R-:W-:Y:S02]  /*26a30*/  FSEL R66, R66, -INF , P4 ;  /* 0xff80000042427808 */ /* 0x000fe40002000000 */
[-C--:B------:R-:W-:Y:S02]  /*26a40*/  ISETP.GE.AND P4, PT, R192, R245.reuse, PT ;  /* 0x000000f5c000720c */ /* 0x080fe40003f86270 */
[----:B------:R-:W-:Y:S01]  /*26a50*/  FSEL R128, R30, -INF , P6 ;  /* 0xff8000001e807808 */ /* 0x000fe20003000000 */
[----:B------:R-:W-:Y:S01]  /*26a60*/  IMAD.MOV.U32 R30, RZ, RZ, R18 ;  /* 0x000000ffff1e7224 */ /* 0x000fe200078e0012 */
        /* <DEDUP_REMOVED lines=46> */
[--C-:B------:R-:W-:Y:S01]  /*26d50*/  IMAD R107, R248, 0x100, R168.reuse ;  /* 0x00000100f86b7824 */ /* 0x100fe200078e02a8 */
[-C--:B------:R-:W-:Y:S02]  /*26d60*/  ISETP.GE.AND P4, PT, R189, R245.reuse, PT ;  /* 0x000000f5bd00720c */ /* 0x080fe40003f86270 */
[----:B------:R-:W-:Y:S01]  /*26d70*/  FSEL R116, R94, -INF , P6 ;  /* 0xff8000005e747808 */ /* 0x000fe20003000000 */
[----:B------:R-:W-:Y:S01]  /*26d80*/  VIADD R107, R107, 0x21 ;  /* 0x000000216b6b7836 */ /* 0x000fe20000000000 */
[----:B------:R-:W-:Y:S01]  /*26d90*/  FSEL R94, R106, -INF , P5 ;  /* 0xff8000006a5e7808 */ /* 0x000fe20002800000 */
[--C-:B------:R-:W-:Y:S01]  /*26da0*/  IMAD R106, R248, 0x100, R168.reuse ;  /* 0x00000100f86a7824 */ /* 0x100fe200078e02a8 */
[-C--:B------:R-:W-:Y:S02]  /*26db0*/  ISETP.GE.AND P5, PT, R190, R245.reuse, PT ;  /* 0x000000f5be00720c */ /* 0x080fe40003fa6270 */
[----:B------:R-:W-:Y:S01]  /*26dc0*/  FSEL R77, R114, -INF , P4 ;  /* 0xff800000724d7808 */ /* 0x000fe20002000000 */
[----:B------:R-:W-:Y:S01]  /*26dd0*/  VIADD R106, R106, 0x20 ;  /* 0x000000206a6a7836 */ /* 0x000fe20000000000 */
        /* <DEDUP_REMOVED lines=18> */
[-C--:B------:R-:W-:Y:S01]  /*26f00*/  ISETP.GE.AND P4, PT, R11, R244.reuse, PT ;  /* 0x000000f40b00720c */ /* 0x080fe20003f86270 */
[--C-:B------:R-:W-:Y:S01]  /*26f10*/  IMAD R11, R248, 0x100, R168.reuse ;  /* 0x00000100f80b7824 */ /* 0x100fe200078e02a8 */
[-C--:B------:R-:W-:Y:S02]  /*26f20*/  ISETP.GE.AND P6, PT, R175, R245.reuse, PT ;  /* 0x000000f5af00720c */ /* 0x080fe40003fc6270 */
[----:B------:R-:W-:Y:S01]  /*26f30*/  FSEL R61, R127, -INF , P5 ;  /* 0xff8000007f3d7808 */ /* 0x000fe20002800000 */
[----:B------:R-:W-:Y:S01]  /*26f40*/  VIADD R11, R11, 0x9 ;  /* 0x000000090b0b7836 */ /* 0x000fe20000000000 */
[----:B------:R-:W-:Y:S02]  /*26f50*/  ISETP.GE.AND P5, PT, R172, R245, PT ;  /* 0x000000f5ac00720c */ /* 0x000fe40003fa6270 */
[----:B------:R-:W-:Y:S02]  /*26f60*/  FSEL R63, R126, -INF , P6 ;  /* 0xff8000007e3f7808 */ /* 0x000fe40003000000 */
[CC--:B------:R-:W-:Y:S01]  /*26f70*/  ISETP.GE.AND P6, PT, R22.reuse, R244.reuse, PT ;  /* 0x000000f41600720c */ /* 0x0c0fe20003fc6270 */
[----:B------:R-:W-:Y:S01]  /*26f80*/  VIADD R22, R22, 0x10 ;  /* 0x0000001016167836 */ /* 0x000fe20000000000 */
[----:B------:R-:W-:Y:S02]  /*26f90*/  FSEL R103, R131, -INF , P5 ;  /* 0xff80000083677808 */ /* 0x000fe40002800000 */
[-C--:B------:R-:W-:Y:S02]  /*26fa0*/  ISETP.GE.AND P5, PT, R7, R244.reuse, PT ;  /* 0x000000f40700720c */ /* 0x080fe40003fa6270 */
[----:B------:R-:W-:Y:S02]  /*26fb0*/  FSEL R7, R5, -INF , !P6 ;  /* 0xff80000005077808 */ /* 0x000fe40007000000 */
[-C--:B------:R-:W-:Y:S02]  /*26fc0*/  ISETP.GE.AND P6, PT, R11, R244.reuse, PT ;  /* 0x000000f40b00720c */ /* 0x080fe40003fc6270 */
[----:B------:R-:W-:Y:S02]  /*26fd0*/  FSEL R11, R0, -INF , !P4 ;  /* 0xff800000000b7808 */ /* 0x000fe40006000000 */
[-C--:B------:R-:W-:Y:S01]  /*26fe0*/  ISETP.GE.AND P4, PT, R22, R244.reuse, PT ;  /* 0x000000f41600720c */ /* 0x080fe20003f86270 */
[--C-:B------:R-:W-:Y:S01]  /*26ff0*/  IMAD R22, R248, 0x100, R168.reuse ;  /* 0x00000100f8167824 */ /* 0x100fe200078e02a8 */
[----:B------:R-:W-:Y:S02]  /*27000*/  FSEL R6, R6, -INF , !P5 ;  /* 0xff80000006067808 */ /* 0x000fe40006800000 */
[-C--:B------:R-:W-:Y:S01]  /*27010*/  ISETP.GE.AND P5, PT, R27, R244.reuse, PT ;  /* 0x000000f41b00720c */ /* 0x080fe20003fa6270 */
[--C-:B------:R-:W-:Y:S01]  /*27020*/  IMAD R27, R248, 0x100, R168.reuse ;  /* 0x00000100f81b7824 */ /* 0x100fe200078e02a8 */
[----:B------:R-:W-:Y:S01]  /*27030*/  FSEL R10, R10, -INF , !P6 ;  /* 0xff8000000a0a7808 */ /* 0x000fe20007000000 */
[----:B------:R-:W-:Y:S02]  /*27040*/  VIADD R22, R22, 0x18 ;  /* 0x0000001816167836 */ /* 0x000fe40000000000 */
[----:B------:R-:W-:Y:S03]  /*27050*/  VIADD R27, R27, 0x19 ;  /* 0x000000191b1b7836 */ /* 0x000fe60000000000 */
        /* <DEDUP_REMOVED lines=8> */
[----:B------:R-:W-:Y:S01]  /*270e0*/  VIADD R106, R106, 0x28 ;  /* 0x000000286a6a7836 */ /* 0x000fe20000000000 */
[----:B------:R-:W-:Y:S01]  /*270f0*/  FSEL R30, R30, -INF , !P4 ;  /* 0xff8000001e1e7808 */ /* 0x000fe20006000000 */
        /* <DEDUP_REMOVED lines=8> */
[----:B------:R-:W-:Y:S02]  /*27180*/  VIADD R106, R106, 0x30 ;  /* 0x000000306a6a7836 */ /* 0x000fe40000000000 */
[--C-:B------:R-:W-:Y:S01]  /*27190*/  IMAD R107, R248, 0x100, R168.reuse ;  /* 0x00000100f86b7824 */ /* 0x100fe200078e02a8 */
[----:B------:R-:W-:Y:S02]  /*271a0*/  FSEL R118, R64, -INF , !P5 ;  /* 0xff80000040767808 */ /* 0x000fe40006800000 */
[----:B------:R-:W-:Y:S01]  /*271b0*/  ISETP.GE.AND P6, PT, R106, R244, PT ;  /* 0x000000f46a00720c */ /* 0x000fe20003fc6270 */
[----:B------:R-:W-:Y:S02]  /*271c0*/  VIADD R107, R107, 0x31 ;  /* 0x000000316b6b7836 */ /* 0x000fe40000000000 */
[--C-:B------:R-:W-:Y:S01]  /*271d0*/  IMAD R106, R248, 0x100, R168.reuse ;  /* 0x00000100f86a7824 */ /* 0x100fe200078e02a8 */
[----:B------:R-:W-:Y:S01]  /*271e0*/  FSEL R128, R128, -INF , !P6 ;  /* 0xff80000080807808 */ /* 0x000fe20007000000 */
[----:B--2---:R-:W-:Y:S01]  /*271f0*/  FMUL.FTZ R64, R3, R2 ;  /* 0x0000000203407220 */ /* 0x004fe20000410000 */
[----:B------:R-:W-:Y:S01]  /*27200*/  ISETP.GE.AND P4, PT, R107, R244, PT ;  /* 0x000000f46b00720c */ /* 0x000fe20003f86270 */
[--C-:B------:R-:W-:Y:S02]  /*27210*/  IMAD R107, R248, 0x100, R168.reuse ;  /* 0x00000100f86b7824 */ /* 0x100fe400078e02a8 */
[----:B------:R-:W-:Y:S01]  /*27220*/  FMUL.FTZ R4, R3, R4 ;  /* 0x0000000403047220 */ /* 0x000fe20000410000 */
[----:B------:R-:W-:Y:S01]  /*27230*/  VIADD R106, R106, 0x38 ;  /* 0x000000386a6a7836 */ /* 0x000fe20000000000 */
[----:B------:R-:W-:Y:S01]  /*27240*/  FSEL R130, R37, -INF , !P4 ;  /* 0xff80000025827808 */ /* 0x000fe20006000000 */
[----:B------:R-:W-:Y:S01]  /*27250*/  VIADD R107, R107, 0x39 ;  /* 0x000000396b6b7836 */ /* 0x000fe20000000000 */
[----:B------:R-:W-:Y:S02]  /*27260*/  FSEL R64, R64, RZ, P0 ;  /* 0x000000ff40407208 */ /* 0x000fe40000000000 */
[-C--:B------:R-:W-:Y:S01]  /*27270*/  ISETP.GE.AND P5, PT, R106, R244.reuse, PT ;  /* 0x000000f46a00720c */ /* 0x080fe20003fa6270 */
[----:B------:R-:W-:Y:S01]  /*27280*/  IMAD R106, R248, 0x100, R168 ;  /* 0x00000100f86a7824 */ /* 0x000fe200078e02a8 */
[-C--:B------:R-:W-:Y:S01]  /*27290*/  ISETP.GE.AND P6, PT, R107, R244.reuse, PT ;  /* 0x000000f46b00720c */ /* 0x080fe20003fc6270 */
[-CC-:B------:R-:W-:Y:S01]  /*272a0*/  FFMA.FTZ R15, R229, R3.reuse, -R64.reuse ;  /* 0x00000003e50f7223 */ /* 0x180fe20000010840 */
[----:B------:R-:W-:Y:S01]  /*272b0*/  FSEL R0, R36, -INF , !P5 ;  /* 0xff80000024007808 */ /* 0x000fe20006800000 */
[----:B------:R-:W-:Y:S01]  /*272c0*/  VIADD R106, R106, 0x40 ;  /* 0x000000406a6a7836 */ /* 0x000fe20000000000 */
[----:B------:R-:W-:Y:S01]  /*272d0*/  FSEL R129, R35, -INF , !P6 ;  /* 0xff80000023817808 */ /* 0x000fe20007000000 */
[----:B------:R-:W-:Y:S01]  /*272e0*/  FFMA.FTZ R17, R17, R3, -R64 ;  /* 0x0000000311117223 */ /* 0x000fe20000010840 */
[-C--:B------:R-:W-:Y:S01]  /*272f0*/  ISETP.GE.AND P5, PT, R219, R244.reuse, PT ;  /* 0x000000f4db00720c */ /* 0x080fe20003fa6270 */
[----:B------:R-:W-:Y:S01]  /*27300*/  MUFU.EX2 R15, R15 ;  /* 0x0000000f000f7308 */ /* 0x000fe20000000800 */
[----:B------:R-:W-:Y:S01]  /*27310*/  IMAD.MOV.U32 R35, RZ, RZ, R0 ;  /* 0x000000ffff237224 */ /* 0x000fe200078e0000 */
[----:B------:R-:W-:Y:S01]  /*27320*/  FMNMX3.FTZ R0, R166, R7, R11, !PT ;  /* 0x00000007a6007276 */ /* 0x000fe2000781000b */
[-CC-:B------:R-:W-:Y:S01]  /*27330*/  FFMA.FTZ R119, R24, R3.reuse, -R64.reuse ;  /* 0x0000000318777223 */ /* 0x180fe20000010840 */
[----:B------:R-:W-:Y:S01]  /*27340*/  ISETP.GE.AND P4, PT, R106, R244, PT ;  /* 0x000000f46a00720c */ /* 0x000fe20003f86270 */
[-C--:B------:R-:W-:Y:S01]  /*27350*/  FFMA.FTZ R14, R225, R3.reuse, -R64 ;  /* 0x00000003e10e7223 */ /* 0x080fe20000010840 */
[----:B------:R-:W-:Y:S01]  /*27360*/  FMNMX3.FTZ R0, R0, R6, R10, !PT ;  /* 0x0000000600007276 */ /* 0x000fe2000781000a */
[-CC-:B------:R-:W-:Y:S01]  /*27370*/  FFMA.FTZ R107, R220, R3.reuse, -R64.reuse ;  /* 0x00000003dc6b7223 */ /* 0x180fe20000010840 */
[----:B------:R-:W-:Y:S02]  /*27380*/  ISETP.GE.AND P6, PT, R218, R244, PT ;  /* 0x000000f4da00720c */ /* 0x000fe40003fc6270 */
[----:B------:R-:W-:Y:S01]  /*27390*/  MUFU.EX2 R119, R119 ;  /* 0x0000007700777308 */ /* 0x000fe20000000800 */
[----:B------:R-:W-:Y:S01]  /*273a0*/  FMNMX3.FTZ R0, R0, R22, R27, !PT ;  /* 0x0000001600007276 */ /* 0x000fe2000781001b */
[-CC-:B------:R-:W-:Y:S01]  /*273b0*/  FFMA.FTZ R110, R167, R3.reuse, -R64.reuse ;  /* 0x00000003a76e7223 */ /* 0x180fe20000010840 */
[----:B------:R-:W-:Y:S01]  /*273c0*/  FSEL R219, R38, -INF , !P4 ;  /* 0xff80000026db7808 */ /* 0x000fe20006000000 */
[-C--:B------:R-:W-:Y:S01]  /*273d0*/  FFMA.FTZ R214, R214, R3.reuse, -R64 ;  /* 0x00000003d6d67223 */ /* 0x080fe20000010840 */
[----:B------:R-:W-:Y:S01]  /*273e0*/  FMNMX3.FTZ R0, R0, R26, R30, !PT ;  /* 0x0000001a00007276 */ /* 0x000fe2000781001e */
[-CC-:B------:R-:W-:Y:S01]  /*273f0*/  FFMA.FTZ R213, R213, R3.reuse, -R64.reuse ;  /* 0x00000003d5d57223 */ /* 0x180fe20000010840 */
[----:B------:R-:W-:Y:S03]  /*27400*/  ISETP.GE.AND P4, PT, R217, R244, PT ;  /* 0x000000f4d900720c */ /* 0x000fe60003f86270 */
[----:B------:R-:W-:Y:S01]  /*27410*/  MUFU.EX2 R107, R107 ;  /* 0x0000006b006b7308 */ /* 0x000fe20000000800 */
[----:B------:R-:W-:Y:S01]  /*27420*/  FMNMX3.FTZ R0, R0, R114, R115, !PT ;  /* 0x0000007200007276 */ /* 0x000fe20007810073 */
[----:B------:R-:W-:Y:S01]  /*27430*/  FFMA.FTZ R126, R28, R3, -R64 ;  /* 0x000000031c7e7223 */ /* 0x000fe20000010840 */
[----:B------:R-:W-:Y:S01]  /*27440*/  FSEL R218, R39, -INF , !P5 ;  /* 0xff80000027da7808 */ /* 0x000fe20006800000 */
[----:B------:R-:W-:Y:S01]  /*27450*/  IMAD.MOV.U32 R39, RZ, RZ, 0x20 ;  /* 0x00000020ff277424 */ /* 0x000fe200078e00ff */
[----:B------:R-:W-:Y:S01]  /*27460*/  FMNMX3.FTZ R0, R0, R117, R118, !PT ;  /* 0x0000007500007276 */ /* 0x000fe20007810076 */
[-CC-:B------:R-:W-:Y:S01]  /*27470*/  FFMA.FTZ R122, R25, R3.reuse, -R64.reuse ;  /* 0x00000003197a7223 */ /* 0x180fe20000010840 */
[----:B------:R-:W-:Y:S01]  /*27480*/  ISETP.GE.AND P5, PT, R216, R244, PT ;  /* 0x000000f4d800720c */ /* 0x000fe20003fa6270 */
[-C--:B------:R-:W-:Y:S01]  /*27490*/  FFMA.FTZ R106, R21, R3.reuse, -R64 ;  /* 0x00000003156a7223 */ /* 0x080fe20000010840 */
[----:B------:R-:W-:Y:S01]  /*274a0*/  FMNMX3.FTZ R0, R0, R128, R130, !PT ;  /* 0x0000008000007276 */ /* 0x000fe20007810082 */
[-CC-:B------:R-:W-:Y:S01]  /*274b0*/  FFMA.FTZ R105, R105, R3.reuse, -R64.reuse ;  /* 0x0000000369697223 */ /* 0x180fe20000010840 */
[----:B------:R-:W-:Y:S01]  /*274c0*/  FSEL R217, R42, -INF , !P6 ;  /* 0xff8000002ad97808 */ /* 0x000fe20007000000 */
[--C-:B------:R-:W-:Y:S01]  /*274d0*/  FFMA.FTZ R109, R109, R3, -R64.reuse ;  /* 0x000000036d6d7223 */ /* 0x100fe20000010840 */
[----:B------:R-:W-:Y:S01]  /*274e0*/  FMNMX3.FTZ R0, R0, R35, R129, !PT ;  /* 0x0000002300007276 */ /* 0x000fe20007810081 */
[-CC-:B------:R-:W-:Y:S01]  /*274f0*/  FFMA.FTZ R120, R120, R3.reuse, -R64.reuse ;  /* 0x0000000378787223 */ /* 0x180fe20000010840 */
[-C--:B------:R-:W-:Y:S01]  /*27500*/  ISETP.GE.AND P6, PT, R215, R244.reuse, PT ;  /* 0x000000f4d700720c */ /* 0x080fe20003fc6270 */
[-CC-:B------:R-:W-:Y:S01]  /*27510*/  FFMA.FTZ R215, R232, R3.reuse, -R64.reuse ;  /* 0x00000003e8d77223 */ /* 0x180fe20000010840 */
[----:B------:R-:W-:Y:S01]  /*27520*/  FSEL R216, R43, -INF , !P4 ;  /* 0xff8000002bd87808 */ /* 0x000fe20006000000 */
[----:B------:R-:W-:Y:S01]  /*27530*/  FFMA.FTZ R121, R121, R3, -R64 ;  /* 0x0000000379797223 */ /* 0x000fe20000010840 */
[----:B------:R-:W-:Y:S01]  /*27540*/  FMNMX3.FTZ R0, R0, R219, R218, !PT ;  /* 0x000000db00007276 */ /* 0x000fe200078100da */
[-CC-:B------:R-:W-:Y:S01]  /*27550*/  FFMA.FTZ R123, R235, R3.reuse, -R64.reuse ;  /* 0x00000003eb7b7223 */ /* 0x180fe20000010840 */
[-C--:B------:R-:W-:Y:S01]  /*27560*/  ISETP.GE.AND P4, PT, R211, R244.reuse, PT ;  /* 0x000000f4d300720c */ /* 0x080fe20003f86270 */
[-CC-:B------:R-:W-:Y:S01]  /*27570*/  FFMA.FTZ R124, R124, R3.reuse, -R64.reuse ;  /* 0x000000037c7c7223 */ /* 0x180fe20000010840 */
[----:B------:R-:W-:Y:S01]  /*27580*/  FSEL R211, R46, -INF , !P5 ;  /* 0xff8000002ed37808 */ /* 0x000fe20006800000 */
        /* <DEDUP_REMOVED lines=26> */
[----:B------:R1:W5:Y:S01]  /*27730*/  LDL.LU R229, [R1+0x20] ;  /* 0x0000200001e57983 */ /* 0x0003620000300800 */
[-C--:B------:R-:W-:Y:S01]  /*27740*/  ISETP.GE.AND P4, PT, R201, R244.reuse, PT ;  /* 0x000000f4c900720c */ /* 0x080fe20003f86270 */
[----:B------:R-:W-:Y:S01]  /*27750*/  MUFU.EX2 R105, R105 ;  /* 0x0000006900697308 */ /* 0x000fe20000000800 */
[----:B------:R-:W-:Y:S01]  /*27760*/  FSEL R201, R58, -INF , !P5 ;  /* 0xff8000003ac97808 */ /* 0x000fe20006800000 */
[----:B------:R-:W2:Y:S01]  /*27770*/  S2R R235, SR_CTAID.X ;  /* 0x0000000000eb7919 */ /* 0x000ea20000002500 */
[-C--:B------:R-:W-:Y:S02]  /*27780*/  ISETP.GE.AND P5, PT, R200, R244.reuse, PT ;  /* 0x000000f4c800720c */ /* 0x080fe40003fa6270 */
[----:B------:R-:W-:Y:S02]  /*27790*/  FSEL R200, R59, -INF , !P6 ;  /* 0xff8000003bc87808 */ /* 0x000fe40007000000 */
[----:B------:R-:W-:Y:S03]  /*277a0*/  FMNMX3.FTZ R0, R0, R203, R202, !PT ;  /* 0x000000cb00007276 */ /* 0x000fe600078100ca */
[----:B------:R-:W-:Y:S01]  /*277b0*/  MUFU.EX2 R109, R109 ;  /* 0x0000006d006d7308 */ /* 0x000fe20000000800 */
[-C--:B------:R-:W-:Y:S02]  /*277c0*/  ISETP.GE.AND P6, PT, R195, R244.reuse, PT ;  /* 0x000000f4c300720c */ /* 0x080fe40003fc6270 */
[----:B------:R-:W-:Y:S02]  /*277d0*/  FSEL R195, R62, -INF , !P4 ;  /* 0xff8000003ec37808 */ /* 0x000fe40006000000 */
[-C--:B------:R-:W-:Y:S02]  /*277e0*/  ISETP.GE.AND P4, PT, R194, R244.reuse, PT ;  /* 0x000000f4c200720c */ /* 0x080fe40003f86270 */
[----:B------:R-:W-:Y:S03]  /*277f0*/  FSEL R194, R34, -INF , !P5 ;  /* 0xff80000022c27808 */ /* 0x000fe60006800000 */
[----:B------:R-:W-:Y:S01]  /*27800*/  MUFU.EX2 R110, R110 ;  /* 0x0000006e006e7308 */ /* 0x000fe20000000800 */
[----:B------:R-:W-:Y:S02]  /*27810*/  FMNMX3.FTZ R0, R0, R201, R200, !PT ;  /* 0x000000c900007276 */ /* 0x000fe400078100c8 */
[-C--:B------:R-:W-:Y:S02]  /*27820*/  ISETP.GE.AND P5, PT, R193, R244.reuse, PT ;  /* 0x000000f4c100720c */ /* 0x080fe40003fa6270 */
[----:B------:R-:W-:Y:S01]  /*27830*/  FSEL R193, R66, -INF , !P6 ;  /* 0xff80000042c17808 */ /* 0x000fe20007000000 */
[-CC-:B------:R-:W-:Y:S01]  /*27840*/  FFMA.FTZ R66, R9, R3.reuse, -R64.reuse ;  /* 0x0000000309427223 */ /* 0x180fe20000010840 */
[-C--:B------:R-:W-:Y:S03]  /*27850*/  ISETP.GE.AND P6, PT, R192, R244.reuse, PT ;  /* 0x000000f4c000720c */ /* 0x080fe60003fc6270 */
[----:B------:R-:W-:Y:S01]  /*27860*/  MUFU.EX2 R120, R120 ;  /* 0x0000007800787308 */ /* 0x000fe20000000800 */
[----:B------:R-:W-:Y:S01]  /*27870*/  FSEL R192, R67, -INF , !P4 ;  /* 0xff80000043c07808 */ /* 0x000fe20006000000 */
[----:B------:R-:W-:Y:S01]  /*27880*/  FFMA.FTZ R67, R12, R3, -R64 ;  /* 0x000000030c437223 */ /* 0x000fe20000010840 */
[----:B------:R-:W-:Y:S02]  /*27890*/  FMNMX3.FTZ R0, R0, R195, R194, !PT ;  /* 0x000000c300007276 */ /* 0x000fe400078100c2 */
[-C--:B------:R-:W-:Y:S02]  /*278a0*/  ISETP.GE.AND P4, PT, R187, R244.reuse, PT ;  /* 0x000000f4bb00720c */ /* 0x080fe40003f86270 */
[----:B------:R-:W-:Y:S03]  /*278b0*/  FSEL R187, R31, -INF , !P5 ;  /* 0xff8000001fbb7808 */ /* 0x000fe60006800000 */
[----:B------:R-:W-:Y:S01]  /*278c0*/  MUFU.EX2 R121, R121 ;  /* 0x0000007900797308 */ /* 0x000fe20000000800 */
[-C--:B------:R-:W-:Y:S02]  /*278d0*/  ISETP.GE.AND P5, PT, R186, R244.reuse, PT ;  /* 0x000000f4ba00720c */ /* 0x080fe40003fa6270 */
[----:B------:R-:W-:Y:S01]  /*278e0*/  FSEL R186, R23, -INF , !P6 ;  /* 0xff80000017ba7808 */ /* 0x000fe20007000000 */
[----:B------:R-:W-:Y:S01]  /*278f0*/  FFMA.FTZ R23, R233, R3, -R64 ;  /* 0x00000003e9177223 */ /* 0x000fe20000010840 */
[----:B------:R-:W-:Y:S01]  /*27900*/  FMNMX3.FTZ R0, R0, R193, R192, !PT ;  /* 0x000000c100007276 */ /* 0x000fe200078100c0 */
[----:B------:R-:W3:Y:S01]  /*27910*/  S2R R233, SR_CTAID.Z ;  /* 0x0000000000e97919 */ /* 0x000ee20000002700 */
[-C--:B------:R-:W-:Y:S03]  /*27920*/  ISETP.GE.AND P6, PT, R185, R244.reuse, PT ;  /* 0x000000f4b900720c */ /* 0x080fe60003fc6270 */
[----:B------:R-:W-:Y:S01]  /*27930*/  MUFU.EX2 R123, R123 ;  /* 0x0000007b007b7308 */ /* 0x000fe20000000800 */
[----:B------:R-:W-:Y:S01]  /*27940*/  FSEL R185, R74, -INF , !P4 ;  /* 0xff8000004ab97808 */ /* 0x000fe20006000000 */
[-CC-:B------:R-:W-:Y:S01]  /*27950*/  FFMA.FTZ R74, R13, R3.reuse, -R64.reuse ;  /* 0x000000030d4a7223 */ /* 0x180fe20000010840 */
[-C--:B------:R-:W-:Y:S02]  /*27960*/  ISETP.GE.AND P4, PT, R184, R244.reuse, PT ;  /* 0x000000f4b800720c */ /* 0x080fe40003f86270 */
[----:B------:R-:W-:Y:S01]  /*27970*/  FSEL R184, R75, -INF , !P5 ;  /* 0xff8000004bb87808 */ /* 0x000fe20006800000 */
[----:B------:R-:W-:Y:S01]  /*27980*/  FFMA.FTZ R75, R16, R3, -R64 ;  /* 0x00000003104b7223 */ /* 0x000fe20000010840 */
[----:B------:R-:W-:Y:S03]  /*27990*/  FMNMX3.FTZ R0, R0, R187, R186, !PT ;  /* 0x000000bb00007276 */ /* 0x000fe600078100ba */
[----:B------:R-:W-:Y:S01]  /*279a0*/  MUFU.EX2 R124, R124 ;  /* 0x0000007c007c7308 */ /* 0x000fe20000000800 */
[-C--:B------:R-:W-:Y:S02]  /*279b0*/  ISETP.GE.AND P5, PT, R179, R244.reuse, PT ;  /* 0x000000f4b300720c */ /* 0x080fe40003fa6270 */
[----:B------:R-:W-:Y:S01]  /*279c0*/  FSEL R179, R19, -INF , !P6 ;  /* 0xff80000013b37808 */ /* 0x000fe20007000000 */
[-CC-:B------:R-:W-:Y:S01]  /*279d0*/  FFMA.FTZ R19, R234, R3.reuse, -R64.reuse ;  /* 0x00000003ea137223 */ /* 0x180fe20000010840 */
[-C--:B------:R-:W-:Y:S01]  /*279e0*/  ISETP.GE.AND P6, PT, R178, R244.reuse, PT ;  /* 0x000000f4b200720c */ /* 0x080fe20003fc6270 */
[----:B------:R-:W4:Y:S01]  /*279f0*/  S2R R234, SR_CTAID.Y ;  /* 0x0000000000ea7919 */ /* 0x000f220000002600 */
[----:B------:R-:W-:Y:S01]  /*27a00*/  FSEL R178, R18, -INF , !P4 ;  /* 0xff80000012b27808 */ /* 0x000fe20006000000 */
[----:B------:R-:W-:Y:S01]  /*27a10*/  FFMA.FTZ R18, R221, R3, -R64 ;  /* 0x00000003dd127223 */ /* 0x000fe20000010840 */
[----:B------:R-:W-:Y:S01]  /*27a20*/  FMNMX3.FTZ R0, R0, R185, R184, !PT ;  /* 0x000000b900007276 */ /* 0x000fe200078100b8 */
[----:B------:R-:W-:Y:S01]  /*27a30*/  MUFU.EX2 R126, R126 ;  /* 0x0000007e007e7308 */ /* 0x000fe20000000800 */
[-C--:B------:R-:W-:Y:S02]  /*27a40*/  ISETP.GE.AND P4, PT, R177, R244.reuse, PT ;  /* 0x000000f4b100720c */ /* 0x080fe40003f86270 */
[----:B------:R-:W-:Y:S01]  /*27a50*/  FSEL R177, R82, -INF , !P5 ;  /* 0xff80000052b17808 */ /* 0x000fe20006800000 */
[-CC-:B------:R-:W-:Y:S01]  /*27a60*/  FFMA.FTZ R82, R227, R3.reuse, -R64.reuse ;  /* 0x00000003e3527223 */ /* 0x180fe20000010840 */
[-C--:B------:R-:W-:Y:S02]  /*27a70*/  ISETP.GE.AND P5, PT, R176, R244.reuse, PT ;  /* 0x000000f4b000720c */ /* 0x080fe40003fa6270 */
[----:B------:R-:W-:Y:S01]  /*27a80*/  FSEL R176, R83, -INF , !P6 ;  /* 0xff80000053b07808 */ /* 0x000fe20007000000 */
[----:B------:R-:W-:Y:S01]  /*27a90*/  FFMA.FTZ R83, R228, R3, -R64 ;  /* 0x00000003e4537223 */ /* 0x000fe20000010840 */
[----:B------:R-:W-:Y:S01]  /*27aa0*/  FMNMX3.FTZ R0, R0, R179, R178, !PT ;  /* 0x000000b300007276 */ /* 0x000fe200078100b2 */
[----:B------:R-:W-:Y:S01]  /*27ab0*/  MUFU.EX2 R82, R82 ;  /* 0x0000005200527308 */ /* 0x000fe20000000800 */
[-C--:B------:R-:W-:Y:S01]  /*27ac0*/  ISETP.GE.AND P6, PT, R171, R244.reuse, PT ;  /* 0x000000f4ab00720c */ /* 0x080fe20003fc6270 */
[----:B------:R1:W5:Y:S01]  /*27ad0*/  LDL.LU R228, [R1+0x1c] ;  /* 0x00001c0001e47983 */ /* 0x0003620000300800 */
[----:B------:R-:W-:Y:S02]  /*27ae0*/  FSEL R171, R86, -INF , !P4 ;  /* 0xff80000056ab7808 */ /* 0x000fe40006000000 */
[-C--:B------:R-:W-:Y:S01]  /*27af0*/  ISETP.GE.AND P4, PT, R170, R244.reuse, PT ;  /* 0x000000f4aa00720c */ /* 0x080fe20003f86270 */
[----:B------:R1:W5:Y:S01]  /*27b00*/  LDL.LU R227, [R1+0x18] ;  /* 0x0000180001e37983 */ /* 0x0003620000300800 */
[----:B------:R-:W-:Y:S03]  /*27b10*/  FSEL R170, R87, -INF , !P5 ;  /* 0xff80000057aa7808 */ /* 0x000fe60006800000 */
[----:B------:R-:W2:Y:S01]  /*27b20*/  MUFU.EX2 R83, R83 ;  /* 0x0000005300537308 */ /* 0x000ea20000000800 */
[----:B------:R-:W-:Y:S02]  /*27b30*/  FMNMX3.FTZ R0, R0, R177, R176, !PT ;  /* 0x000000b100007276 */ /* 0x000fe400078100b0 */
[-C--:B------:R-:W-:Y:S01]  /*27b40*/  ISETP.GE.AND P5, PT, R207, R244.reuse, PT ;  /* 0x000000f4cf00720c */ /* 0x080fe20003fa6270 */
[-CC-:B------:R-:W-:Y:S01]  /*27b50*/  FFMA.FTZ R207, R222, R3.reuse, -R64.reuse ;  /* 0x00000003decf7223 */ /* 0x180fe20000010840 */
[----:B------:R-:W-:Y:S01]  /*27b60*/  FSEL R131, R90, -INF , !P6 ;  /* 0xff8000005a837808 */ /* 0x000fe20007000000 */
[----:B------:R-:W-:Y:S01]  /*27b70*/  IMAD.U32 R222, RZ, RZ, UR8 ;  /* 0x00000008ffde7e24 */ /* 0x000fe2000f8e00ff */
[----:B------:R-:W-:Y:S01]  /*27b80*/  FSEL R127, R91, -INF , !P4 ;  /* 0xff8000005b7f7808 */ /* 0x000fe20006000000 */
[----:B------:R-:W-:Y:S01]  /*27b90*/  FFMA.FTZ R91, R226, R3, -R64 ;  /* 0x00000003e25b7223 */ /* 0x000fe20000010840 */
[-C--:B------:R-:W-:Y:S01]  /*27ba0*/  ISETP.GE.AND P6, PT, R206, R244.reuse, PT ;  /* 0x000000f4ce00720c */ /* 0x080fe20003fc6270 */
[----:B------:R-:W-:Y:S01]  /*27bb0*/  IMAD R60, R60, 0x2, R222 ;  /* 0x000000023c3c7824 */ /* 0x000fe200078e02de */
[----:B------:R-:W-:Y:S01]  /*27bc0*/  FMNMX3.FTZ R0, R0, R171, R170, !PT ;  /* 0x000000ab00007276 */ /* 0x000fe200078100aa */
[-CC-:B------:R-:W-:Y:S01]  /*27bd0*/  FFMA.FTZ R206, R104, R3.reuse, -R64.reuse ;  /* 0x0000000368ce7223 */ /* 0x180fe20000010840 */
[-C--:B------:R-:W-:Y:S01]  /*27be0*/  ISETP.GE.AND P4, PT, R205, R244.reuse, PT ;  /* 0x000000f4cd00720c */ /* 0x080fe20003f86270 */
[-CC-:B------:R-:W-:Y:S01]  /*27bf0*/  FFMA.FTZ R205, R101, R3.reuse, -R64.reuse ;  /* 0x0000000365cd7223 */ /* 0x180fe20000010840 */
[----:B------:R-:W-:Y:S01]  /*27c00*/  FSEL R116, R116, -INF , !P5 ;  /* 0xff80000074747808 */ /* 0x000fe20006800000 */
[----:B------:R1:W5:Y:S01]  /*27c10*/  LDL.LU R226, [R1+0x14] ;  /* 0x0000140001e27983 */ /* 0x0003620000300800 */
[----:B------:R-:W-:Y:S01]  /*27c20*/  FSEL R113, R95, -INF , !P6 ;  /* 0xff8000005f717808 */ /* 0x000fe20007000000 */
[-CC-:B------:R-:W-:Y:S01]  /*27c30*/  FFMA.FTZ R95, R224, R3.reuse, -R64.reuse ;  /* 0x00000003e05f7223 */ /* 0x180fe20000010840 */
[-C--:B------:R-:W-:Y:S01]  /*27c40*/  ISETP.GE.AND P5, PT, R204, R244.reuse, PT ;  /* 0x000000f4cc00720c */ /* 0x080fe20003fa6270 */
[--C-:B------:R-:W-:Y:S01]  /*27c50*/  FFMA.FTZ R204, R97, R3, -R64.reuse ;  /* 0x0000000361cc7223 */ /* 0x100fe20000010840 */
[----:B------:R-:W-:Y:S01]  /*27c60*/  FMNMX3.FTZ R0, R0, R131, R127, !PT ;  /* 0x0000008300007276 */ /* 0x000fe2000781007f */
[----:B------:R-:W-:Y:S01]  /*27c70*/  MUFU.EX2 R97, R18 ;  /* 0x0000001200617308 */ /* 0x000fe20000000800 */
[-C--:B------:R-:W-:Y:S01]  /*27c80*/  ISETP.GE.AND P6, PT, R199, R244.reuse, PT ;  /* 0x000000f4c700720c */ /* 0x080fe20003fc6270 */
[-CC-:B------:R-:W-:Y:S01]  /*27c90*/  FFMA.FTZ R199, R92, R3.reuse, -R64.reuse ;  /* 0x000000035cc77223 */ /* 0x180fe20000010840 */
[----:B------:R-:W-:Y:S01]  /*27ca0*/  FSEL R112, R112, -INF , !P4 ;  /* 0xff80000070707808 */ /* 0x000fe20006000000 */
[----:B------:R1:W5:Y:S01]  /*27cb0*/  LDL.LU R225, [R1+0x10] ;  /* 0x0000100001e17983 */ /* 0x0003620000300800 */
[----:B------:R-:W-:Y:S01]  /*27cc0*/  ISETP.GE.AND P4, PT, R198, R244, PT ;  /* 0x000000f4c600720c */ /* 0x000fe20003f86270 */
[-CC-:B------:R-:W-:Y:S01]  /*27cd0*/  FFMA.FTZ R198, R89, R3.reuse, -R64.reuse ;  /* 0x0000000359c67223 */ /* 0x180fe20000010840 */
[----:B------:R-:W-:Y:S03]  /*27ce0*/  FSEL R111, R99, -INF , !P5 ;  /* 0xff800000636f7808 */ /* 0x000fe60006800000 */
[----:B------:R-:W-:Y:S01]  /*27cf0*/  MUFU.EX2 R92, R14 ;  /* 0x0000000e005c7308 */ /* 0x000fe20000000800 */
[----:B------:R-:W-:Y:S01]  /*27d00*/  FMNMX3.FTZ R0, R0, R116, R113, !PT ;  /* 0x0000007400007276 */ /* 0x000fe20007810071 */
[----:B------:R1:W5:Y:S01]  /*27d10*/  LDL.LU R224, [R1+0xc] ;  /* 0x00000c0001e07983 */ /* 0x0003620000300800 */
[-C--:B------:R-:W-:Y:S01]  /*27d20*/  ISETP.GE.AND P5, PT, R197, R244.reuse, PT ;  /* 0x000000f4c500720c */ /* 0x080fe20003fa6270 */
[-CC-:B------:R-:W-:Y:S01]  /*27d30*/  FFMA.FTZ R197, R84, R3.reuse, -R64.reuse ;  /* 0x0000000354c57223 */ /* 0x180fe20000010840 */
[----:B------:R-:W-:Y:S01]  /*27d40*/  FSEL R98, R98, -INF , !P6 ;  /* 0xff80000062627808 */ /* 0x000fe20007000000 */
[----:B------:R1:W5:Y:S01]  /*27d50*/  LDL.LU R221, [R1+0x8] ;  /* 0x0000080001dd7983 */ /* 0x0003620000300800 */
[----:B------:R-:W-:Y:S01]  /*27d60*/  ISETP.GE.AND P6, PT, R196, R244, PT ;  /* 0x000000f4c400720c */ /* 0x000fe20003fc6270 */
[-CC-:B------:R-:W-:Y:S01]  /*27d70*/  FFMA.FTZ R196, R57, R3.reuse, -R64.reuse ;  /* 0x0000000339c47223 */ /* 0x180fe20000010840 */
[----:B------:R-:W-:Y:S01]  /*27d80*/  FSEL R96, R96, -INF , !P4 ;  /* 0xff80000060607808 */ /* 0x000fe20006000000 */
[----:B------:R1:W5:Y:S01]  /*27d90*/  LDL.LU R220, [R1+0x4] ;  /* 0x0000040001dc7983 */ /* 0x0003620000300800 */
[----:B------:R-:W-:Y:S01]  /*27da0*/  FMNMX3.FTZ R0, R0, R112, R111, !PT ;  /* 0x0000007000007276 */ /* 0x000fe2000781006f */
[----:B------:R-:W-:Y:S01]  /*27db0*/  MUFU.EX2 R91, R91 ;  /* 0x0000005b005b7308 */ /* 0x000fe20000000800 */
[-C--:B------:R-:W-:Y:S01]  /*27dc0*/  ISETP.GE.AND P4, PT, R191, R244.reuse, PT ;  /* 0x000000f4bf00720c */ /* 0x080fe20003f86270 */
[-CC-:B------:R-:W-:Y:S01]  /*27dd0*/  FFMA.FTZ R191, R56, R3.reuse, -R64.reuse ;  /* 0x0000000338bf7223 */ /* 0x180fe20000010840 */
[----:B------:R-:W-:Y:S01]  /*27de0*/  FSEL R94, R94, -INF , !P5 ;  /* 0xff8000005e5e7808 */ /* 0x000fe20006800000 */
[----:B------:R1:W5:Y:S01]  /*27df0*/  LDL.LU R167, [R1] ;  /* 0x0000000001a77983 */ /* 0x0003620000300800 */
[----:B------:R-:W-:Y:S01]  /*27e00*/  ISETP.GE.AND P5, PT, R190, R244, PT ;  /* 0x000000f4be00720c */ /* 0x000fe20003fa6270 */
[-C--:B------:R-:W-:Y:S01]  /*27e10*/  FFMA.FTZ R190, R53, R3.reuse, -R64 ;  /* 0x0000000335be7223 */ /* 0x080fe20000010840 */
[----:B------:R-:W-:Y:S03]  /*27e20*/  FSEL R93, R93, -INF , !P6 ;  /* 0xff8000005d5d7808 */ /* 0x000fe60007000000 */
[----:B------:R-:W-:Y:S01]  /*27e30*/  MUFU.EX2 R95, R95 ;  /* 0x0000005f005f7308 */ /* 0x000fe20000000800 */
[----:B------:R-:W-:Y:S02]  /*27e40*/  FMNMX3.FTZ R0, R0, R98, R96, !PT ;  /* 0x0000006200007276 */ /* 0x000fe40007810060 */
[-C--:B------:R-:W-:Y:S01]  /*27e50*/  ISETP.GE.AND P6, PT, R189, R244.reuse, PT ;  /* 0x000000f4bd00720c */ /* 0x080fe20003fc6270 */
[-CC-:B------:R-:W-:Y:S01]  /*27e60*/  FFMA.FTZ R189, R52, R3.reuse, -R64.reuse ;  /* 0x0000000334bd7223 */ /* 0x180fe20000010840 */
[----:B------:R-:W-:Y:S02]  /*27e70*/  FSEL R79, R79, -INF , !P4 ;  /* 0xff8000004f4f7808 */ /* 0x000fe40006000000 */
[----:B------:R-:W-:Y:S01]  /*27e80*/  ISETP.GE.AND P4, PT, R188, R244, PT ;  /* 0x000000f4bc00720c */ /* 0x000fe20003f86270 */
[-CC-:B------:R-:W-:Y:S01]  /*27e90*/  FFMA.FTZ R188, R49, R3.reuse, -R64.reuse ;  /* 0x0000000331bc7223 */ /* 0x180fe20000010840 */
[----:B------:R-:W-:Y:S01]  /*27ea0*/  FSEL R78, R78, -INF , !P5 ;  /* 0xff8000004e4e7808 */ /* 0x000fe20006800000 */
[----:B------:R-:W-:Y:S01]  /*27eb0*/  MUFU.EX2 R191, R191 ;  /* 0x000000bf00bf7308 */ /* 0x000fe20000000800 */
[----:B------:R-:W-:Y:S02]  /*27ec0*/  FMNMX3.FTZ R0, R0, R94, R93, !PT ;  /* 0x0000005e00007276 */ /* 0x000fe4000781005d */
[-C--:B------:R-:W-:Y:S01]  /*27ed0*/  ISETP.GE.AND P5, PT, R183, R244.reuse, PT ;  /* 0x000000f4b700720c */ /* 0x080fe20003fa6270 */
[-CC-:B------:R-:W-:Y:S01]  /*27ee0*/  FFMA.FTZ R183, R48, R3.reuse, -R64.reuse ;  /* 0x0000000330b77223 */ /* 0x180fe20000010840 */
[----:B------:R-:W-:Y:S02]  /*27ef0*/  FSEL R77, R77, -INF , !P6 ;  /* 0xff8000004d4d7808 */ /* 0x000fe40007000000 */
[-C--:B------:R-:W-:Y:S01]  /*27f00*/  ISETP.GE.AND P6, PT, R182, R244.reuse, PT ;  /* 0x000000f4b600720c */ /* 0x080fe20003fc6270 */
[----:B------:R-:W-:Y:S01]  /*27f10*/  FFMA.FTZ R182, R45, R3, -R64 ;  /* 0x000000032db67223 */ /* 0x000fe20000010840 */
[----:B------:R-:W-:Y:S01]  /*27f20*/  FSEL R76, R76, -INF , !P4 ;  /* 0xff8000004c4c7808 */ /* 0x000fe20006000000 */
[----:B------:R-:W-:Y:S01]  /*27f30*/  MUFU.EX2 R190, R190 ;  /* 0x000000be00be7308 */ /* 0x000fe20000000800 */
[----:B------:R-:W-:Y:S02]  /*27f40*/  FMNMX3.FTZ R0, R0, R79, R78, !PT ;  /* 0x0000004f00007276 */ /* 0x000fe4000781004e */
[-C--:B------:R-:W-:Y:S01]  /*27f50*/  ISETP.GE.AND P4, PT, R181, R244.reuse, PT ;  /* 0x000000f4b500720c */ /* 0x080fe20003f86270 */
[-CC-:B------:R-:W-:Y:S01]  /*27f60*/  FFMA.FTZ R181, R44, R3.reuse, -R64.reuse ;  /* 0x000000032cb57223 */ /* 0x180fe20000010840 */
[----:B------:R-:W-:Y:S01]  /*27f70*/  FSEL R71, R71, -INF , !P5 ;  /* 0xff80000047477808 */ /* 0x000fe20006800000 */
[----:B------:R-:W-:Y:S01]  /*27f80*/  LDSM.16.MT88.4 R44, [R60+0xa000] ;  /* 0x00a000003c2c783b */ /* 0x000fe20000004200 */
[-C--:B------:R-:W-:Y:S01]  /*27f90*/  ISETP.GE.AND P5, PT, R180, R244.reuse, PT ;  /* 0x000000f4b400720c */ /* 0x080fe20003fa6270 */
[----:B------:R-:W-:Y:S01]  /*27fa0*/  FFMA.FTZ R180, R41, R3, -R64 ;  /* 0x0000000329b47223 */ /* 0x000fe20000010840 */
[----:B------:R-:W-:Y:S01]  /*27fb0*/  FSEL R70, R70, -INF , !P6 ;  /* 0xff80000046467808 */ /* 0x000fe20007000000 */
[----:B------:R-:W-:Y:S01]  /*27fc0*/  MUFU.EX2 R189, R189 ;  /* 0x000000bd00bd7308 */ /* 0x000fe20000000800 */
[----:B------:R-:W-:Y:S02]  /*27fd0*/  FMNMX3.FTZ R0, R0, R77, R76, !PT ;  /* 0x0000004d00007276 */ /* 0x000fe4000781004c */
[-C--:B------:R-:W-:Y:S01]  /*27fe0*/  ISETP.GE.AND P6, PT, R175, R244.reuse, PT ;  /* 0x000000f4af00720c */ /* 0x080fe20003fc6270 */
[-CC-:B------:R-:W-:Y:S01]  /*27ff0*/  FFMA.FTZ R175, R40, R3.reuse, -R64.reuse ;  /* 0x0000000328af7223 */ /* 0x180fe20000010840 */
[----:B------:R-:W-:Y:S02]  /*28000*/  FSEL R69, R69, -INF , !P4 ;  /* 0xff80000045457808 */ /* 0x000fe40006000000 */
[-C--:B------:R-:W-:Y:S03]  /*28010*/  ISETP.GE.AND P4, PT, R174, R244.reuse, PT ;  /* 0x000000f4ae00720c */ /* 0x080fe60003f86270 */
[----:B------:R-:W-:Y:S01]  /*28020*/  MUFU.EX2 R40, R17 ;  /* 0x0000001100287308 */ /* 0x000fe20000000800 */
[----:B------:R-:W-:Y:S01]  /*28030*/  FSEL R68, R68, -INF , !P5 ;  /* 0xff80000044447808 */ /* 0x000fe20006800000 */
[----:B------:R-:W-:Y:S01]  /*28040*/  FFMA.FTZ R174, R33, R3, -R64 ;  /* 0x0000000321ae7223 */ /* 0x000fe20000010840 */
[----:B------:R-:W-:Y:S02]  /*28050*/  FMNMX3.FTZ R0, R0, R71, R70, !PT ;  /* 0x0000004700007276 */ /* 0x000fe40007810046 */
[----:B------:R-:W-:Y:S02]  /*28060*/  FSEL R63, R63, -INF , !P6 ;  /* 0xff8000003f3f7808 */ /* 0x000fe40007000000 */
[-C--:B------:R-:W-:Y:S01]  /*28070*/  ISETP.GE.AND P5, PT, R173, R244.reuse, PT ;  /* 0x000000f4ad00720c */ /* 0x080fe20003fa6270 */
[-CC-:B------:R-:W-:Y:S01]  /*28080*/  FFMA.FTZ R173, R32, R3.reuse, -R64.reuse ;  /* 0x0000000320ad7223 */ /* 0x180fe20000010840 */
[----:B------:R-:W-:Y:S01]  /*28090*/  ISETP.GE.AND P6, PT, R172, R244, PT ;  /* 0x000000f4ac00720c */ /* 0x000fe20003fc6270 */
[----:B------:R-:W-:Y:S01]  /*280a0*/  FFMA.FTZ R172, R29, R3, -R64 ;  /* 0x000000031dac7223 */ /* 0x000fe20000010840 */
[----:B------:R-:W-:Y:S01]  /*280b0*/  FSEL R61, R61, -INF , !P4 ;  /* 0xff8000003d3d7808 */ /* 0x000fe20006000000 */
[----:B------:R-:W-:Y:S01]  /*280c0*/  MUFU.EX2 R188, R188 ;  /* 0x000000bc00bc7308 */ /* 0x000fe20000000800 */
[----:B------:R-:W-:Y:S02]  /*280d0*/  FMNMX3.FTZ R0, R0, R69, R68, !PT ;  /* 0x0000004500007276 */ /* 0x000fe40007810044 */
[----:B------:R-:W-:Y:S01]  /*280e0*/  FSEL R37, R102, -INF , !P5 ;  /* 0xff80000066257808 */ /* 0x000fe20006800000 */
[-CC-:B------:R-:W-:Y:S01]  /*280f0*/  FFMA.FTZ R102, R20, R3.reuse, -R64.reuse ;  /* 0x0000000314667223 */ /* 0x180fe20000010840 */
[----:B------:R-:W-:Y:S01]  /*28100*/  FSEL R36, R103, -INF , !P6 ;  /* 0xff80000067247808 */ /* 0x000fe20007000000 */
[----:B------:R-:W-:Y:S01]  /*28110*/  FFMA.FTZ R64, R8, R3, -R64 ;  /* 0x0000000308407223 */ /* 0x000fe20000010840 */
[----:B------:R-:W-:Y:S03]  /*28120*/  FMNMX3.FTZ R0, R0, R63, R61, !PT ;  /* 0x0000003f00007276 */ /* 0x000fe6000781003d */
[----:B------:R-:W-:Y:S01]  /*28130*/  MUFU.EX2 R183, R183 ;  /* 0x000000b700b77308 */ /* 0x000fe20000000800 */
[----:B------:R-:W-:Y:S02]  /*28140*/  SEL R39, R39, 0xffffffe0, !P1 ;  /* 0xffffffe027277807 */ /* 0x000fe40004800000 */
[----:B------:R-:W-:Y:S02]  /*28150*/  FMNMX3.FTZ R0, R0, R37, R36, !PT ;  /* 0x0000002500007276 */ /* 0x000fe40007810024 */
[----:B--2---:R-:W-:Y:S02]  /*28160*/  F2FP.BF16.F32.PACK_AB R42, R82, R83 ;  /* 0x00000053522a723e */ /* 0x004fe400000010ff */
[----:B------:R-:W-:Y:S01]  /*28170*/  MOV R232, 0x90 ;  /* 0x0000009000e87802 */ /* 0x000fe20000000f00 */
[----:B------:R-:W2:Y:S02]  /*28180*/  SHFL.BFLY PT, R5, R0, 0x2, 0x1f ;  /* 0x0c401f0000057f89 */ /* 0x000ea400000e0000 */
[----:B------:R-:W-:Y:S10]  /*28190*/  MUFU.EX2 R182, R182 ;  /* 0x000000b600b67308 */ /* 0x000ff40000000800 */
[----:B------:R-:W-:Y:S10]  /*281a0*/  MUFU.EX2 R181, R181 ;  /* 0x000000b500b57308 */ /* 0x000ff40000000800 */
[----:B------:R-:W-:Y:S01]  /*281b0*/  MUFU.EX2 R180, R180 ;  /* 0x000000b400b47308 */ /* 0x000fe20000000800 */
[----:B--2---:R-:W-:Y:S09]  /*281c0*/  FMNMX.FTZ R5, R0, R5, !PT ;  /* 0x0000000500057209 */ /* 0x004ff20007810000 */
[----:B------:R-:W-:Y:S01]  /*281d0*/  MUFU.EX2 R175, R175 ;  /* 0x000000af00af7308 */ /* 0x000fe20000000800 */
[----:B------:R-:W2:Y:S09]  /*281e0*/  SHFL.BFLY PT, R0, R5, 0x1, 0x1f ;  /* 0x0c201f0005007f89 */ /* 0x000eb200000e0000 */
[----:B------:R-:W-:Y:S10]  /*281f0*/  MUFU.EX2 R174, R174 ;  /* 0x000000ae00ae7308 */ /* 0x000ff40000000800 */
[----:B------:R-:W-:Y:S10]  /*28200*/  MUFU.EX2 R173, R173 ;  /* 0x000000ad00ad7308 */ /* 0x000ff40000000800 */
[----:B------:R-:W-:Y:S01]  /*28210*/  MUFU.EX2 R172, R172 ;  /* 0x000000ac00ac7308 */ /* 0x000fe20000000800 */
[----:B--2---:R-:W-:Y:S04]  /*28220*/  FMNMX.FTZ R0, R5, R0, !PT ;  /* 0x0000000005007209 */ /* 0x004fe80007810000 */
[----:B------:R-:W-:Y:S01]  /*28230*/  FSETP.NEU.FTZ.AND P0, PT, R0, -INF , PT ;  /* 0xff8000000000780b */ /* 0x000fe20003f1d000 */
[----:B------:R-:W-:Y:S04]  /*28240*/  FMUL.FTZ R62, R3, R0 ;  /* 0x00000000033e7220 */ /* 0x000fe80000410000 */
[----:B------:R-:W-:Y:S01]  /*28250*/  MUFU.EX2 R125, R125 ;  /* 0x0000007d007d7308 */ /* 0x000fe20000000800 */
[----:B------:R-:W-:Y:S09]  /*28260*/  FSEL R62, R62, RZ, P0 ;  /* 0x000000ff3e3e7208 */ /* 0x000ff20000000000 */
[----:B------:R-:W-:Y:S01]  /*28270*/  MUFU.EX2 R122, R122 ;  /* 0x0000007a007a7308 */ /* 0x000fe20000000800 */
[-CC-:B------:R-:W-:Y:S01]  /*28280*/  FFMA.FTZ R87, R7, R3.reuse, -R62.reuse ;  /* 0x0000000307577223 */ /* 0x180fe2000001083e */
[-CC-:B------:R-:W-:Y:S01]  /*28290*/  FFMA.FTZ R86, R6, R3.reuse, -R62.reuse ;  /* 0x0000000306567223 */ /* 0x180fe2000001083e */
[----:B------:R-:W-:Y:S01]  /*282a0*/  FSEL R6, R0, RZ, P0 ;  /* 0x000000ff00067208 */ /* 0x000fe20000000000 */
[-CC-:B------:R-:W-:Y:S01]  /*282b0*/  FFMA.FTZ R84, R11, R3.reuse, -R62.reuse ;  /* 0x000000030b547223 */ /* 0x180fe2000001083e */
[-CC-:B------:R-:W-:Y:S01]  /*282c0*/  FFMA.FTZ R89, R10, R3.reuse, -R62.reuse ;  /* 0x000000030a597223 */ /* 0x180fe2000001083e */
[----:B------:R-:W-:Y:S02]  /*282d0*/  VIADD R10, R60, 0xa000 ;  /* 0x0000a0003c0a7836 */ /* 0x000fe40000000000 */
[-C--:B------:R-:W-:Y:S02]  /*282e0*/  FFMA.FTZ R101, R22, R3.reuse, -R62 ;  /* 0x0000000316657223 */ /* 0x080fe4000001083e */
[----:B------:R-:W2:Y:S01]  /*282f0*/  MUFU.EX2 R7, R4 ;  /* 0x0000000400077308 */ /* 0x000ea20000000800 */
[----:B------:R-:W-:Y:S01]  /*28300*/  FADD.FTZ R6, -R6, R166 ;  /* 0x000000a606067221 */ /* 0x000fe20000010100 */
[-CC-:B------:R-:W-:Y:S01]  /*28310*/  FFMA.FTZ R99, R27, R3.reuse, -R62.reuse ;  /* 0x000000031b637223 */ /* 0x180fe2000001083e */
[-CC-:B------:R-:W-:Y:S01]  /*28320*/  FFMA.FTZ R103, R26, R3.reuse, -R62.reuse ;  /* 0x000000031a677223 */ /* 0x180fe2000001083e */
[-CC-:B------:R-:W-:Y:S01]  /*28330*/  FFMA.FTZ R104, R30, R3.reuse, -R62.reuse ;  /* 0x000000031e687223 */ /* 0x180fe2000001083e */
[----:B------:R-:W-:Y:S01]  /*28340*/  FMUL.FTZ R6, R3, R6 ;  /* 0x0000000603067220 */ /* 0x000fe20000410000 */
        /* <DEDUP_REMOVED lines=9> */
[----:B------:R-:W-:Y:S03]  /*283e0*/  FFMA.FTZ R193, R193, R3, -R62 ;  /* 0x00000003c1c17223 */ /* 0x000fe6000001083e */
[----:B------:R-:W3:Y:S01]  /*283f0*/  MUFU.EX2 R84, R84 ;  /* 0x0000005400547308 */ /* 0x000ee20000000800 */
[----:B--2---:R-:W-:Y:S01]  /*28400*/  FMUL.FTZ R16, R7, R148 ;  /* 0x0000009407107220 */ /* 0x004fe20000410000 */
[----:B------:R-:W-:Y:S02]  /*28410*/  IMAD.IADD R148, R39, 0x1, R60 ;  /* 0x0000000127947824 */ /* 0x000fe400078e023c */
[C---:B------:R-:W-:Y:S01]  /*28420*/  FMUL.FTZ R24, R7.reuse, R140 ;  /* 0x0000008c07187220 */ /* 0x040fe20000410000 */
[----:B------:R-:W-:Y:S02]  /*28430*/  VIADD R140, R60, 0xa040 ;  /* 0x0000a0403c8c7836 */ /* 0x000fe40000000000 */
[C---:B------:R-:W-:Y:S01]  /*28440*/  FMUL.FTZ R4, R7.reuse, R160 ;  /* 0x000000a007047220 */ /* 0x040fe20000410000 */
[----:B------:R-:W-:Y:S01]  /*28450*/  @P2 VIADD R140, R10, 0xffffffc0 ;  /* 0xffffffc00a8c2836 */ /* 0x000fe20000000000 */
[----:B------:R-:W2:Y:S01]  /*28460*/  LDSM.16.MT88.4 R48, [R148+0xa000] ;  /* 0x00a000009430783b */ /* 0x000ea20000004200 */
[----:B------:R-:W-:Y:S01]  /*28470*/  MUFU.EX2 R86, R86 ;  /* 0x0000005600567308 */ /* 0x000fe20000000800 */
[C---:B------:R-:W-:Y:S01]  /*28480*/  FMUL.FTZ R5, R7.reuse, R161 ;  /* 0x000000a107057220 */ /* 0x040fe20000410000 */
[C---:B------:R-:W-:Y:S01]  /*28490*/  FMUL.FTZ R8, R7.reuse, R156 ;  /* 0x0000009c07087220 */ /* 0x040fe20000410000 */
[C---:B------:R-:W-:Y:S01]  /*284a0*/  FMUL.FTZ R9, R7.reuse, R157 ;  /* 0x0000009d07097220 */ /* 0x040fe20000410000 */
[C---:B------:R-:W-:Y:S01]  /*284b0*/  FMUL.FTZ R12, R7.reuse, R152 ;  /* 0x00000098070c7220 */ /* 0x040fe20000410000 */
[C---:B------:R-:W-:Y:S01]  /*284c0*/  FMUL.FTZ R13, R7.reuse, R153 ;  /* 0x00000099070d7220 */ /* 0x040fe20000410000 */
[C---:B------:R-:W-:Y:S01]  /*284d0*/  FMUL.FTZ R17, R7.reuse, R149 ;  /* 0x0000009507117220 */ /* 0x040fe20000410000 */
[----:B------:R-:W4:Y:S03]  /*284e0*/  LDSM.16.MT88.4 R52, [R140] ;  /* 0x000000008c34783b */ /* 0x000f260000004200 */
[----:B------:R-:W1:Y:S01]  /*284f0*/  MUFU.EX2 R89, R89 ;  /* 0x0000005900597308 */ /* 0x000e620000000800 */
[C---:B------:R-:W-:Y:S01]  /*28500*/  FMUL.FTZ R20, R7.reuse, R144 ;  /* 0x0000009007147220 */ /* 0x040fe20000410000 */
[C---:B------:R-:W-:Y:S01]  /*28510*/  FMUL.FTZ R21, R7.reuse, R145 ;  /* 0x0000009107157220 */ /* 0x040fe20000410000 */
[C---:B------:R-:W-:Y:S01]  /*28520*/  FMUL.FTZ R25, R7.reuse, R141 ;  /* 0x0000008d07197220 */ /* 0x040fe20000410000 */
[C---:B------:R-:W-:Y:S01]  /*28530*/  FMUL.FTZ R28, R7.reuse, R136 ;  /* 0x00000088071c7220 */ /* 0x040fe20000410000 */
[C---:B------:R-:W-:Y:S01]  /*28540*/  FMUL.FTZ R29, R7.reuse, R137 ;  /* 0x00000089071d7220 */ /* 0x040fe20000410000 */
[C---:B------:R-:W-:Y:S01]  /*28550*/  FMUL.FTZ R32, R7.reuse, R132 ;  /* 0x0000008407207220 */ /* 0x040fe20000410000 */
[C---:B------:R-:W-:Y:S03]  /*28560*/  FMUL.FTZ R33, R7.reuse, R133 ;  /* 0x0000008507217220 */ /* 0x040fe60000410000 */
[----:B------:R-:W2:Y:S01]  /*28570*/  MUFU.EX2 R38, R6 ;  /* 0x0000000600267308 */ /* 0x000ea20000000800 */
[----:B------:R-:W-:Y:S01]  /*28580*/  FFMA.FTZ R90, R7, R250, R40 ;  /* 0x000000fa075a7223 */ /* 0x000fe20000010028 */
[----:B------:R-:W-:Y:S01]  /*28590*/  F2FP.BF16.F32.PACK_AB R40, R15, R40 ;  /* 0x000000280f28723e */ /* 0x000fe200000010ff */
[----:B------:R-:W-:Y:S01]  /*285a0*/  IMAD.IADD R39, R39, 0x1, R140 ;  /* 0x0000000127277824 */ /* 0x000fe200078e028c */
[----:B---3--:R-:W-:Y:S01]  /*285b0*/  F2FP.BF16.F32.PACK_AB R41, R84, R87 ;  /* 0x000000575429723e */ /* 0x008fe200000010ff */
[----:B------:R-:W-:Y:S01]  /*285c0*/  FADD.FTZ R90, R15, R90 ;  /* 0x0000005a0f5a7221 */ /* 0x000fe20000010000 */
[----:B------:R-:W-:Y:S01]  /*285d0*/  IMAD.MOV.U32 R161, RZ, RZ, R19 ;  /* 0x000000ffffa17224 */ /* 0x000fe200078e0013 */
[----:B------:R-:W-:Y:S03]  /*285e0*/  LDSM.16.MT88.4 R56, [R140+0x800] ;  /* 0x000800008c38783b */ /* 0x000fe60000004200 */
[----:B------:R-:W-:Y:S01]  /*285f0*/  MUFU.EX2 R144, R213 ;  /* 0x000000d500907308 */ /* 0x000fe20000000800 */
[----:B-1----:R-:W-:Y:S01]  /*28600*/  F2FP.BF16.F32.PACK_AB R43, R89, R86 ;  /* 0x00000056592b723e */ /* 0x002fe200000010ff */
[----:B------:R-:W-:Y:S02]  /*28610*/  IMAD.MOV.U32 R160, RZ, RZ, R23 ;  /* 0x000000ffffa07224 */ /* 0x000fe400078e0017 */
[-CC-:B------:R-:W-:Y:S01]  /*28620*/  FFMA.FTZ R149, R209, R3.reuse, -R62.reuse ;  /* 0x00000003d1957223 */ /* 0x180fe2000001083e */
[----:B------:R-:W-:Y:S02]  /*28630*/  IMAD.MOV.U32 R156, RZ, RZ, R35 ;  /* 0x000000ffff9c7224 */ /* 0x000fe400078e0023 */
[-CC-:B------:R-:W-:Y:S01]  /*28640*/  FFMA.FTZ R157, R201, R3.reuse, -R62.reuse ;  /* 0x00000003c99d7223 */ /* 0x180fe2000001083e */
[-CC-:B------:R-:W-:Y:S01]  /*28650*/  FFMA.FTZ R137, R219, R3.reuse, -R62.reuse ;  /* 0x00000003db897223 */ /* 0x180fe2000001083e */
[--C-:B------:R-:W-:Y:S01]  /*28660*/  FFMA.FTZ R141, R217, R3, -R62.reuse ;  /* 0x00000003d98d7223 */ /* 0x100fe2000001083e */
[----:B------:R-:W-:Y:S01]  /*28670*/  MUFU.EX2 R152, R206 ;  /* 0x000000ce00987308 */ /* 0x000fe20000000800 */
[C---:B--2---:R-:W-:Y:S01]  /*28680*/  FMUL.FTZ R6, R38.reuse, R162 ;  /* 0x000000a226067220 */ /* 0x044fe20000410000 */
[C---:B------:R-:W-:Y:S01]  /*28690*/  FMUL.FTZ R7, R38.reuse, R163 ;  /* 0x000000a326077220 */ /* 0x040fe20000410000 */
[C---:B------:R-:W-:Y:S01]  /*286a0*/  FMUL.FTZ R10, R38.reuse, R158 ;  /* 0x0000009e260a7220 */ /* 0x040fe20000410000 */
[C---:B------:R-:W-:Y:S01]  /*286b0*/  FMUL.FTZ R11, R38.reuse, R159 ;  /* 0x0000009f260b7220 */ /* 0x040fe20000410000 */
[C---:B------:R-:W-:Y:S01]  /*286c0*/  FMUL.FTZ R14, R38.reuse, R154 ;  /* 0x0000009a260e7220 */ /* 0x040fe20000410000 */
[C---:B------:R-:W-:Y:S01]  /*286d0*/  FMUL.FTZ R15, R38.reuse, R155 ;  /* 0x0000009b260f7220 */ /* 0x040fe20000410000 */
[C---:B------:R-:W-:Y:S01]  /*286e0*/  FMUL.FTZ R18, R38.reuse, R150 ;  /* 0x0000009626127220 */ /* 0x040fe20000410000 */
[C---:B------:R-:W-:Y:S01]  /*286f0*/  FMUL.FTZ R19, R38.reuse, R151 ;  /* 0x0000009726137220 */ /* 0x040fe20000410000 */
[C---:B------:R-:W-:Y:S01]  /*28700*/  HMMA.16816.F32.BF16 R4, R40.reuse, R44, R4 ;  /* 0x0000002c2804723c */ /* 0x040fe20000041804 */
[----:B------:R-:W-:Y:S04]  /*28710*/  MUFU.EX2 R149, R149 ;  /* 0x0000009500957308 */ /* 0x000fe80000000800 */
[C---:B------:R-:W-:Y:S01]  /*28720*/  FMUL.FTZ R22, R38.reuse, R146 ;  /* 0x0000009226167220 */ /* 0x040fe20000410000 */
[C---:B------:R-:W-:Y:S01]  /*28730*/  FMUL.FTZ R23, R38.reuse, R147 ;  /* 0x0000009326177220 */ /* 0x040fe20000410000 */
[C---:B------:R-:W-:Y:S01]  /*28740*/  FMUL.FTZ R26, R38.reuse, R142 ;  /* 0x0000008e261a7220 */ /* 0x040fe20000410000 */
[C---:B------:R-:W-:Y:S01]  /*28750*/  HMMA.16816.F32.BF16 R8, R40.reuse, R46, R8 ;  /* 0x0000002e2808723c */ /* 0x040fe20000041808 */
[----:B------:R-:W1:Y:S02]  /*28760*/  LDSM.16.MT88.4 R44, [R39] ;  /* 0x00000000272c783b */ /* 0x000e640000004200 */
[----:B------:R-:W-:Y:S01]  /*28770*/  MUFU.EX2 R142, R215 ;  /* 0x000000d7008e7308 */ /* 0x000fe20000000800 */
[C---:B------:R-:W-:Y:S01]  /*28780*/  FMUL.FTZ R27, R38.reuse, R143 ;  /* 0x0000008f261b7220 */ /* 0x040fe20000410000 */
[C---:B------:R-:W-:Y:S01]  /*28790*/  FMUL.FTZ R30, R38.reuse, R138 ;  /* 0x0000008a261e7220 */ /* 0x040fe20000410000 */
[C---:B------:R-:W-:Y:S01]  /*287a0*/  FMUL.FTZ R31, R38.reuse, R139 ;  /* 0x0000008b261f7220 */ /* 0x040fe20000410000 */
[C---:B------:R-:W-:Y:S01]  /*287b0*/  FMUL.FTZ R34, R38.reuse, R134 ;  /* 0x0000008626227220 */ /* 0x040fe20000410000 */
[----:B------:R-:W-:Y:S01]  /*287c0*/  FMUL.FTZ R35, R38, R135 ;  /* 0x0000008726237220 */ /* 0x000fe20000410000 */
[C---:B------:R-:W-:Y:S04]  /*287d0*/  HMMA.16816.F32.BF16 R12, R40.reuse, R48, R12 ;  /* 0x00000030280c723c */ /* 0x040fe8000004180c */
[----:B------:R-:W-:Y:S01]  /*287e0*/  MUFU.EX2 R143, R214 ;  /* 0x000000d6008f7308 */ /* 0x000fe20000000800 */
[-CC-:B------:R-:W-:Y:S01]  /*287f0*/  FFMA.FTZ R150, R208, R3.reuse, -R62.reuse ;  /* 0x00000003d0967223 */ /* 0x180fe2000001083e */
[-CC-:B------:R-:W-:Y:S01]  /*28800*/  FFMA.FTZ R158, R200, R3.reuse, -R62.reuse ;  /* 0x00000003c89e7223 */ /* 0x180fe2000001083e */
[-CC-:B------:R-:W-:Y:S01]  /*28810*/  FFMA.FTZ R132, R156, R3.reuse, -R62.reuse ;  /* 0x000000039c847223 */ /* 0x180fe2000001083e */
[-CC-:B------:R-:W-:Y:S01]  /*28820*/  FFMA.FTZ R156, R202, R3.reuse, -R62.reuse ;  /* 0x00000003ca9c7223 */ /* 0x180fe2000001083e */
[-CC-:B------:R-:W-:Y:S01]  /*28830*/  FFMA.FTZ R139, R216, R3.reuse, -R62.reuse ;  /* 0x00000003d88b7223 */ /* 0x180fe2000001083e */
[C---:B------:R-:W-:Y:S01]  /*28840*/  HMMA.16816.F32.BF16 R16, R40.reuse, R50, R16 ;  /* 0x000000322810723c */ /* 0x040fe20000041810 */
[----:B------:R-:W2:Y:S03]  /*28850*/  LDSM.16.MT88.4 R48, [R60+0xa800] ;  /* 0x00a800003c30783b */ /* 0x000ea60000004200 */
[----:B------:R-:W-:Y:S01]  /*28860*/  MUFU.EX2 R150, R150 ;  /* 0x0000009600967308 */ /* 0x000fe20000000800 */
[-CC-:B------:R-:W-:Y:S01]  /*28870*/  FFMA.FTZ R146, R211, R3.reuse, -R62.reuse ;  /* 0x00000003d3927223 */ /* 0x180fe2000001083e */
[-CC-:B------:R-:W-:Y:S01]  /*28880*/  FFMA.FTZ R155, R203, R3.reuse, -R62.reuse ;  /* 0x00000003cb9b7223 */ /* 0x180fe2000001083e */
[-CC-:B------:R-:W-:Y:S01]  /*28890*/  FFMA.FTZ R163, R195, R3.reuse, -R62.reuse ;  /* 0x00000003c3a37223 */ /* 0x180fe2000001083e */
[-CC-:B------:R-:W-:Y:S01]  /*288a0*/  FFMA.FTZ R138, R218, R3.reuse, -R62.reuse ;  /* 0x00000003da8a7223 */ /* 0x180fe2000001083e */
[-CC-:B------:R-:W-:Y:S01]  /*288b0*/  FFMA.FTZ R147, R210, R3.reuse, -R62.reuse ;  /* 0x00000003d2937223 */ /* 0x180fe2000001083e */
[C---:B----4-:R-:W-:Y:S04]  /*288c0*/  HMMA.16816.F32.BF16 R20, R40.reuse, R52, R20 ;  /* 0x000000342814723c */ /* 0x050fe80000041814 */
[----:B------:R-:W-:Y:S01]  /*288d0*/  MUFU.EX2 R156, R156 ;  /* 0x0000009c009c7308 */ /* 0x000fe20000000800 */
[-CC-:B------:R-:W-:Y:S01]  /*288e0*/  FFMA.FTZ R192, R192, R3.reuse, -R62.reuse ;  /* 0x00000003c0c07223 */ /* 0x180fe2000001083e */
[-CC-:B------:R-:W-:Y:S01]  /*288f0*/  FFMA.FTZ R187, R187, R3.reuse, -R62.reuse ;  /* 0x00000003bbbb7223 */ /* 0x180fe2000001083e */
[-CC-:B------:R-:W-:Y:S01]  /*28900*/  FFMA.FTZ R186, R186, R3.reuse, -R62.reuse ;  /* 0x00000003baba7223 */ /* 0x180fe2000001083e */
[-CC-:B------:R-:W-:Y:S01]  /*28910*/  FFMA.FTZ R185, R185, R3.reuse, -R62.reuse ;  /* 0x00000003b9b97223 */ /* 0x180fe2000001083e */
[-CC-:B------:R-:W-:Y:S01]  /*28920*/  FFMA.FTZ R184, R184, R3.reuse, -R62.reuse ;  /* 0x00000003b8b87223 */ /* 0x180fe2000001083e */
[C---:B------:R-:W-:Y:S01]  /*28930*/  HMMA.16816.F32.BF16 R24, R40.reuse, R54, R24 ;  /* 0x000000362818723c */ /* 0x040fe20000041818 */
[----:B------:R-:W3:Y:S03]  /*28940*/  LDSM.16.MT88.4 R52, [R148+0xa800] ;  /* 0x00a800009434783b */ /* 0x000ee60000004200 */
[----:B------:R-:W-:Y:S01]  /*28950*/  MUFU.EX2 R101, R101 ;  /* 0x0000006500657308 */ /* 0x000fe20000000800 */
[-CC-:B------:R-:W-:Y:S01]  /*28960*/  FFMA.FTZ R179, R179, R3.reuse, -R62.reuse ;  /* 0x00000003b3b37223 */ /* 0x180fe2000001083e */
[-CC-:B------:R-:W-:Y:S01]  /*28970*/  FFMA.FTZ R178, R178, R3.reuse, -R62.reuse ;  /* 0x00000003b2b27223 */ /* 0x180fe2000001083e */
[-CC-:B------:R-:W-:Y:S01]  /*28980*/  FFMA.FTZ R177, R177, R3.reuse, -R62.reuse ;  /* 0x00000003b1b17223 */ /* 0x180fe2000001083e */
[-CC-:B------:R-:W-:Y:S01]  /*28990*/  FFMA.FTZ R176, R176, R3.reuse, -R62.reuse ;  /* 0x00000003b0b07223 */ /* 0x180fe2000001083e */
[-CC-:B------:R-:W-:Y:S01]  /*289a0*/  FFMA.FTZ R171, R171, R3.reuse, -R62.reuse ;  /* 0x00000003abab7223 */ /* 0x180fe2000001083e */
[-CC-:B------:R-:W-:Y:S01]  /*289b0*/  FFMA.FTZ R170, R170, R3.reuse, -R62.reuse ;  /* 0x00000003aaaa7223 */ /* 0x180fe2000001083e */
[C---:B-1----:R-:W-:Y:S03]  /*289c0*/  HMMA.16816.F32.BF16 R28, R40.reuse, R44, R28 ;  /* 0x0000002c281c723c */ /* 0x042fe6000004181c */
[----:B------:R-:W1:Y:S01]  /*289d0*/  MUFU.EX2 R99, R99 ;  /* 0x0000006300637308 */ /* 0x000e620000000800 */
[-CC-:B------:R-:W-:Y:S01]  /*289e0*/  FFMA.FTZ R131, R131, R3.reuse, -R62.reuse ;  /* 0x0000000383837223 */ /* 0x180fe2000001083e */
[-CC-:B------:R-:W-:Y:S01]  /*289f0*/  FFMA.FTZ R127, R127, R3.reuse, -R62.reuse ;  /* 0x000000037f7f7223 */ /* 0x180fe2000001083e */
[-CC-:B------:R-:W-:Y:S01]  /*28a00*/  FFMA.FTZ R116, R116, R3.reuse, -R62.reuse ;  /* 0x0000000374747223 */ /* 0x180fe2000001083e */
[-CC-:B------:R-:W-:Y:S01]  /*28a10*/  FFMA.FTZ R113, R113, R3.reuse, -R62.reuse ;  /* 0x0000000371717223 */ /* 0x180fe2000001083e */
[--C-:B------:R-:W-:Y:S01]  /*28a20*/  FFMA.FTZ R112, R112, R3, -R62.reuse ;  /* 0x0000000370707223 */ /* 0x100fe2000001083e */
[----:B------:R-:W-:Y:S04]  /*28a30*/  HMMA.16816.F32.BF16 R32, R40, R46, R32 ;  /* 0x0000002e2820723c */ /* 0x000fe80000041820 */
[----:B------:R-:W-:Y:S01]  /*28a40*/  MUFU.EX2 R103, R103 ;  /* 0x0000006700677308 */ /* 0x000fe20000000800 */
[----:B------:R-:W4:Y:S01]  /*28a50*/  LDSM.16.MT88.4 R44, [R39+0x800] ;  /* 0x00080000272c783b */ /* 0x000f220000004200 */
[----:B------:R-:W-:Y:S01]  /*28a60*/  F2FP.BF16.F32.PACK_AB R40, R92, R91 ;  /* 0x0000005b5c28723e */ /* 0x000fe200000010ff */
[--C-:B------:R-:W-:Y:S01]  /*28a70*/  FFMA.FTZ R111, R111, R3, -R62.reuse ;  /* 0x000000036f6f7223 */ /* 0x100fe2000001083e */
[----:B------:R-:W-:Y:S01]  /*28a80*/  F2FP.BF16.F32.PACK_AB R42, R97, R95 ;  /* 0x0000005f612a723e */ /* 0x000fe200000010ff */
[-CC-:B------:R-:W-:Y:S01]  /*28a90*/  FFMA.FTZ R98, R98, R3.reuse, -R62.reuse ;  /* 0x0000000362627223 */ /* 0x180fe2000001083e */
[-CC-:B------:R-:W-:Y:S01]  /*28aa0*/  FFMA.FTZ R96, R96, R3.reuse, -R62.reuse ;  /* 0x0000000360607223 */ /* 0x180fe2000001083e */
[--C-:B------:R-:W-:Y:S03]  /*28ab0*/  FFMA.FTZ R94, R94, R3, -R62.reuse ;  /* 0x000000035e5e7223 */ /* 0x100fe6000001083e */
[----:B------:R-:W2:Y:S01]  /*28ac0*/  MUFU.EX2 R104, R104 ;  /* 0x0000006800687308 */ /* 0x000ea20000000800 */
[----:B-1----:R-:W-:Y:S01]  /*28ad0*/  F2FP.BF16.F32.PACK_AB R41, R99, R101 ;  /* 0x000000656329723e */ /* 0x002fe200000010ff */
[-CC-:B------:R-:W-:Y:S01]  /*28ae0*/  FFMA.FTZ R93, R93, R3.reuse, -R62.reuse ;  /* 0x000000035d5d7223 */ /* 0x180fe2000001083e */
[-CC-:B------:R-:W-:Y:S01]  /*28af0*/  FFMA.FTZ R70, R70, R3.reuse, -R62.reuse ;  /* 0x0000000346467223 */ /* 0x180fe2000001083e */
[-CC-:B------:R-:W-:Y:S01]  /*28b00*/  FFMA.FTZ R69, R69, R3.reuse, -R62.reuse ;  /* 0x0000000345457223 */ /* 0x180fe2000001083e */
[-CC-:B------:R-:W-:Y:S01]  /*28b10*/  FFMA.FTZ R68, R68, R3.reuse, -R62.reuse ;  /* 0x0000000344447223 */ /* 0x180fe2000001083e */
[--C-:B------:R-:W-:Y:S01]  /*28b20*/  FFMA.FTZ R37, R37, R3, -R62.reuse ;  /* 0x0000000325257223 */ /* 0x100fe2000001083e */
[----:B------:R-:W-:Y:S03]  /*28b30*/  FFMA.FTZ R87, R38, R249, R87 ;  /* 0x000000f926577223 */ /* 0x000fe60000010057 */
[----:B------:R-:W-:Y:S01]  /*28b40*/  MUFU.EX2 R158, R158 ;  /* 0x0000009e009e7308 */ /* 0x000fe20000000800 */
[----:B------:R-:W-:Y:S01]  /*28b50*/  FFMA.FTZ R38, R79, R3, -R62 ;  /* 0x000000034f267223 */ /* 0x000fe2000001083e */
[----:B------:R-:W-:Y:S01]  /*28b60*/  FADD.FTZ R90, R83, R90 ;  /* 0x0000005a535a7221 */ /* 0x000fe20000010000 */
[----:B------:R-:W-:Y:S01]  /*28b70*/  FADD.FTZ R87, R84, R87 ;  /* 0x0000005754577221 */ /* 0x000fe20000010000 */
[C---:B------:R-:W-:Y:S01]  /*28b80*/  ISETP.GT.AND P0, PT, R248.reuse, R223, PT ;  /* 0x000000dff800720c */ /* 0x040fe20003f04270 */
[----:B------:R-:W-:Y:S02]  /*28b90*/  VIADD R248, R248, 0xffffffff ;  /* 0xfffffffff8f87836 */ /* 0x000fe40000000000 */
[----:B------:R-:W-:Y:S01]  /*28ba0*/  FADD.FTZ R82, R82, R90 ;  /* 0x0000005a52527221 */ /* 0x000fe20000010000 */
[----:B------:R-:W-:Y:S02]  /*28bb0*/  FADD.FTZ R86, R86, R87 ;  /* 0x0000005756567221 */ /* 0x000fe40000010000 */
[----:B------:R-:W-:Y:S01]  /*28bc0*/  MUFU.EX2 R139, R139 ;  /* 0x0000008b008b7308 */ /* 0x000fe20000000800 */
[----:B--2---:R-:W-:Y:S01]  /*28bd0*/  F2FP.BF16.F32.PACK_AB R43, R104, R103 ;  /* 0x00000067682b723e */ /* 0x004fe200000010ff */
[----:B------:R-:W-:Y:S01]  /*28be0*/  FADD.FTZ R82, R91, R82 ;  /* 0x000000525b527221 */ /* 0x000fe20000010000 */
[----:B------:R-:W-:Y:S03]  /*28bf0*/  FADD.FTZ R86, R89, R86 ;  /* 0x0000005659567221 */ /* 0x000fe60000010000 */
[----:B------:R-:W-:Y:S01]  /*28c00*/  FADD.FTZ R92, R92, R82 ;  /* 0x000000525c5c7221 */ /* 0x000fe20000010000 */
[----:B------:R-:W-:Y:S01]  /*28c10*/  FADD.FTZ R101, R101, R86 ;  /* 0x0000005665657221 */ /* 0x000fe20000010000 */
[C---:B------:R-:W-:Y:S02]  /*28c20*/  HMMA.16816.F32.BF16 R4, R40.reuse, R48, R4 ;  /* 0x000000302804723c */ /* 0x040fe40000041804 */
[----:B------:R-:W-:Y:S01]  /*28c30*/  MUFU.EX2 R146, R146 ;  /* 0x0000009200927308 */ /* 0x000fe20000000800 */
[----:B------:R-:W-:Y:S01]  /*28c40*/  FADD.FTZ R101, R99, R101 ;  /* 0x0000006563657221 */ /* 0x000fe20000010000 */
[----:B------:R-:W-:Y:S03]  /*28c50*/  FADD.FTZ R92, R95, R92 ;  /* 0x0000005c5f5c7221 */ /* 0x000fe60000010000 */
[----:B------:R-:W-:Y:S01]  /*28c60*/  FADD.FTZ R103, R103, R101 ;  /* 0x0000006567677221 */ /* 0x000fe20000010000 */
[C---:B------:R-:W-:Y:S01]  /*28c70*/  HMMA.16816.F32.BF16 R8, R40.reuse, R50, R8 ;  /* 0x000000322808723c */ /* 0x040fe20000041808 */
[----:B------:R-:W1:Y:S03]  /*28c80*/  LDSM.16.MT88.4 R48, [R60+0xb000] ;  /* 0x00b000003c30783b */ /* 0x000e660000004200 */
[----:B------:R-:W-:Y:S01]  /*28c90*/  MUFU.EX2 R153, R205 ;  /* 0x000000cd00997308 */ /* 0x000fe20000000800 */
[----:B------:R-:W-:Y:S01]  /*28ca0*/  FADD.FTZ R103, R104, R103 ;  /* 0x0000006768677221 */ /* 0x000fe20000010000 */
[----:B------:R-:W-:Y:S02]  /*28cb0*/  FADD.FTZ R97, R97, R92 ;  /* 0x0000005c61617221 */ /* 0x000fe40000010000 */
[C---:B---3--:R-:W-:Y:S06]  /*28cc0*/  HMMA.16816.F32.BF16 R12, R40.reuse, R52, R12 ;  /* 0x00000034280c723c */ /* 0x048fec000004180c */
[----:B------:R-:W-:Y:S01]  /*28cd0*/  MUFU.EX2 R155, R155 ;  /* 0x0000009b009b7308 */ /* 0x000fe20000000800 */
[----:B------:R-:W-:Y:S01]  /*28ce0*/  FADD.FTZ R97, R107, R97 ;  /* 0x000000616b617221 */ /* 0x000fe20000010000 */
[C---:B------:R-:W-:Y:S01]  /*28cf0*/  HMMA.16816.F32.BF16 R16, R40.reuse, R54, R16 ;  /* 0x000000362810723c */ /* 0x040fe20000041810 */
[----:B------:R-:W2:Y:S07]  /*28d00*/  LDSM.16.MT88.4 R52, [R148+0xb000] ;  /* 0x00b000009434783b */ /* 0x000eae0000004200 */
[----:B------:R-:W-:Y:S01]  /*28d10*/  MUFU.EX2 R157, R157 ;  /* 0x0000009d009d7308 */ /* 0x000fe20000000800 */
[C---:B------:R-:W-:Y:S09]  /*28d20*/  HMMA.16816.F32.BF16 R20, R40.reuse, R56, R20 ;  /* 0x000000382814723c */ /* 0x040ff20000041814 */
[----:B------:R-:W-:Y:S01]  /*28d30*/  MUFU.EX2 R162, R197 ;  /* 0x000000c500a27308 */ /* 0x000fe20000000800 */
[C---:B------:R-:W-:Y:S01]  /*28d40*/  HMMA.16816.F32.BF16 R24, R40.reuse, R58, R24 ;  /* 0x0000003a2818723c */ /* 0x040fe20000041818 */
[----:B------:R-:W3:Y:S08]  /*28d50*/  LDSM.16.MT88.4 R56, [R140+0x1000] ;  /* 0x001000008c38783b */ /* 0x000ef00000004200 */
[----:B------:R-:W-:Y:S01]  /*28d60*/  MUFU.EX2 R114, R114 ;  /* 0x0000007200727308 */ /* 0x000fe20000000800 */
[C---:B----4-:R-:W-:Y:S09]  /*28d70*/  HMMA.16816.F32.BF16 R28, R40.reuse, R44, R28 ;  /* 0x0000002c281c723c */ /* 0x050ff2000004181c */
[----:B------:R-:W4:Y:S01]  /*28d80*/  MUFU.EX2 R115, R115 ;  /* 0x0000007300737308 */ /* 0x000f220000000800 */
[----:B------:R-:W-:Y:S01]  /*28d90*/  HMMA.16816.F32.BF16 R32, R40, R46, R32 ;  /* 0x0000002e2820723c */ /* 0x000fe20000041820 */
[----:B------:R-:W3:Y:S08]  /*28da0*/  LDSM.16.MT88.4 R44, [R39+0x1000] ;  /* 0x00100000272c783b */ /* 0x000ef00000004200 */
[----:B------:R-:W-:Y:S01]  /*28db0*/  MUFU.EX2 R117, R117 ;  /* 0x0000007500757308 */ /* 0x000fe20000000800 */
[C---:B------:R-:W-:Y:S01]  /*28dc0*/  F2FP.BF16.F32.PACK_AB R40, R105.reuse, R107 ;  /* 0x0000006b6928723e */ /* 0x040fe200000010ff */
[----:B------:R-:W-:Y:S01]  /*28dd0*/  FADD.FTZ R105, R105, R97 ;  /* 0x0000006169697221 */ /* 0x000fe20000010000 */
[C---:B------:R-:W-:Y:S03]  /*28de0*/  F2FP.BF16.F32.PACK_AB R42, R110.reuse, R109 ;  /* 0x0000006d6e2a723e */ /* 0x040fe600000010ff */
[----:B------:R-:W-:Y:S04]  /*28df0*/  FADD.FTZ R105, R109, R105 ;  /* 0x000000696d697221 */ /* 0x000fe80000010000 */
[----:B------:R-:W1:Y:S01]  /*28e00*/  MUFU.EX2 R118, R118 ;  /* 0x0000007600767308 */ /* 0x000e620000000800 */
[C---:B----4-:R-:W-:Y:S01]  /*28e10*/  F2FP.BF16.F32.PACK_AB R41, R115.reuse, R114 ;  /* 0x000000727329723e */ /* 0x050fe200000010ff */
[----:B------:R-:W-:Y:S01]  /*28e20*/  FADD.FTZ R110, R110, R105 ;  /* 0x000000696e6e7221 */ /* 0x000fe20000010000 */
[----:B------:R-:W-:Y:S03]  /*28e30*/  FADD.FTZ R114, R114, R103 ;  /* 0x0000006772727221 */ /* 0x000fe60000010000 */
[----:B------:R-:W-:Y:S01]  /*28e40*/  FADD.FTZ R110, R120, R110 ;  /* 0x0000006e786e7221 */ /* 0x000fe20000010000 */
[----:B------:R-:W-:Y:S03]  /*28e50*/  FADD.FTZ R114, R115, R114 ;  /* 0x0000007273727221 */ /* 0x000fe60000010000 */
[----:B------:R-:W-:Y:S10]  /*28e60*/  MUFU.EX2 R163, R163 ;  /* 0x000000a300a37308 */ /* 0x000ff40000000800 */
[----:B------:R-:W-:Y:S01]  /*28e70*/  MUFU.EX2 R128, R128 ;  /* 0x0000008000807308 */ /* 0x000fe20000000800 */
[C---:B-1----:R-:W-:Y:S01]  /*28e80*/  F2FP.BF16.F32.PACK_AB R43, R118.reuse, R117 ;  /* 0x00000075762b723e */ /* 0x042fe200000010ff */
[----:B------:R-:W-:Y:S04]  /*28e90*/  FADD.FTZ R117, R117, R114 ;  /* 0x0000007275757221 */ /* 0x000fe80000010000 */
[----:B------:R-:W-:Y:S02]  /*28ea0*/  FADD.FTZ R117, R118, R117 ;  /* 0x0000007576757221 */ /* 0x000fe40000010000 */
[C---:B------:R-:W-:Y:S02]  /*28eb0*/  HMMA.16816.F32.BF16 R4, R40.reuse, R48, R4 ;  /* 0x000000302804723c */ /* 0x040fe40000041804 */
[----:B------:R-:W1:Y:S06]  /*28ec0*/  MUFU.EX2 R130, R130 ;  /* 0x0000008200827308 */ /* 0x000e6c0000000800 */
[C---:B------:R-:W-:Y:S01]  /*28ed0*/  HMMA.16816.F32.BF16 R8, R40.reuse, R50, R8 ;  /* 0x000000322808723c */ /* 0x040fe20000041808 */
[----:B------:R-:W4:Y:S03]  /*28ee0*/  LDSM.16.MT88.4 R48, [R60+0xb800] ;  /* 0x00b800003c30783b */ /* 0x000f260000004200 */
[----:B------:R-:W-:Y:S04]  /*28ef0*/  MUFU.EX2 R132, R132 ;  /* 0x0000008400847308 */ /* 0x000fe80000000800 */
[C---:B--2---:R-:W-:Y:S06]  /*28f00*/  HMMA.16816.F32.BF16 R12, R40.reuse, R52, R12 ;  /* 0x00000034280c723c */ /* 0x044fec000004180c */
[----:B------:R-:W2:Y:S02]  /*28f10*/  MUFU.EX2 R129, R129 ;  /* 0x0000008100817308 */ /* 0x000ea40000000800 */
[C---:B------:R-:W-:Y:S01]  /*28f20*/  HMMA.16816.F32.BF16 R16, R40.reuse, R54, R16 ;  /* 0x000000362810723c */ /* 0x040fe20000041810 */
[----:B------:R-:W4:Y:S07]  /*28f30*/  LDSM.16.MT88.4 R52, [R148+0xb800] ;  /* 0x00b800009434783b */ /* 0x000f2e0000004200 */
[----:B------:R-:W4:Y:S01]  /*28f40*/  MUFU.EX2 R133, R161 ;  /* 0x000000a100857308 */ /* 0x000f220000000800 */
[C---:B---3--:R-:W-:Y:S09]  /*28f50*/  HMMA.16816.F32.BF16 R20, R40.reuse, R56, R20 ;  /* 0x000000382814723c */ /* 0x048ff20000041814 */
        /* <DEDUP_REMOVED lines=8> */
[----:B------:R-:W-:Y:S01]  /*28fe0*/  MUFU.EX2 R136, R252 ;  /* 0x000000fc00887308 */ /* 0x000fe20000000800 */
[C---:B------:R-:W-:Y:S01]  /*28ff0*/  F2FP.BF16.F32.PACK_AB R40, R121.reuse, R120 ;  /* 0x000000787928723e */ /* 0x040fe200000010ff */
[----:B------:R-:W-:Y:S01]  /*29000*/  FADD.FTZ R121, R121, R110 ;  /* 0x0000006e79797221 */ /* 0x000fe20000010000 */
[----:B------:R-:W-:Y:S02]  /*29010*/  F2FP.BF16.F32.PACK_AB R42, R124, R123 ;  /* 0x0000007b7c2a723e */ /* 0x000fe400000010ff */
[----:B-1----:R-:W-:Y:S01]  /*29020*/  F2FP.BF16.F32.PACK_AB R41, R130, R128 ;  /* 0x000000808229723e */ /* 0x002fe200000010ff */
[----:B------:R-:W-:Y:S01]  /*29030*/  FADD.FTZ R121, R123, R121 ;  /* 0x000000797b797221 */ /* 0x000fe20000010000 */
[----:B--2---:R-:W-:Y:S03]  /*29040*/  F2FP.BF16.F32.PACK_AB R43, R129, R132 ;  /* 0x00000084812b723e */ /* 0x004fe600000010ff */
[----:B------:R-:W1:Y:S01]  /*29050*/  MUFU.EX2 R135, R251 ;  /* 0x000000fb00877308 */ /* 0x000e620000000800 */
[----:B------:R-:W-:Y:S01]  /*29060*/  FADD.FTZ R128, R128, R117 ;  /* 0x0000007580807221 */ /* 0x000fe20000010000 */
[----:B------:R-:W-:Y:S03]  /*29070*/  FADD.FTZ R124, R124, R121 ;  /* 0x000000797c7c7221 */ /* 0x000fe60000010000 */
[----:B------:R-:W-:Y:S01]  /*29080*/  FADD.FTZ R128, R130, R128 ;  /* 0x0000008082807221 */ /* 0x000fe20000010000 */
[C---:B----4-:R-:W-:Y:S04]  /*29090*/  HMMA.16816.F32.BF16 R4, R40.reuse, R48, R4 ;  /* 0x000000302804723c */ /* 0x050fe80000041804 */
[----:B------:R-:W-:Y:S01]  /*290a0*/  MUFU.EX2 R137, R137 ;  /* 0x0000008900897308 */ /* 0x000fe20000000800 */
[----:B------:R-:W-:Y:S01]  /*290b0*/  FADD.FTZ R124, R133, R124 ;  /* 0x0000007c857c7221 */ /* 0x000fe20000010000 */
[----:B------:R-:W-:Y:S03]  /*290c0*/  FADD.FTZ R132, R132, R128 ;  /* 0x0000008084847221 */ /* 0x000fe60000010000 */
[C---:B------:R-:W-:Y:S01]  /*290d0*/  FADD.FTZ R124, R134.reuse, R124 ;  /* 0x0000007c867c7221 */ /* 0x040fe20000010000 */
[C---:B------:R-:W-:Y:S01]  /*290e0*/  HMMA.16816.F32.BF16 R8, R40.reuse, R50, R8 ;  /* 0x000000322808723c */ /* 0x040fe20000041808 */
[----:B------:R-:W2:Y:S03]  /*290f0*/  LDSM.16.MT88.4 R48, [R60+0xc000] ;  /* 0x00c000003c30783b */ /* 0x000ea60000004200 */
[----:B------:R-:W4:Y:S01]  /*29100*/  MUFU.EX2 R138, R138 ;  /* 0x0000008a008a7308 */ /* 0x000f220000000800 */
[----:B------:R-:W-:Y:S03]  /*29110*/  FADD.FTZ R132, R129, R132 ;  /* 0x0000008481847221 */ /* 0x000fe60000010000 */
[C---:B------:R-:W-:Y:S06]  /*29120*/  HMMA.16816.F32.BF16 R12, R40.reuse, R52, R12 ;  /* 0x00000034280c723c */ /* 0x040fec000004180c */
[----:B------:R-:W4:Y:S02]  /*29130*/  MUFU.EX2 R141, R141 ;  /* 0x0000008d008d7308 */ /* 0x000f240000000800 */
[C---:B------:R-:W-:Y:S01]  /*29140*/  HMMA.16816.F32.BF16 R16, R40.reuse, R54, R16 ;  /* 0x000000362810723c */ /* 0x040fe20000041810 */
[----:B------:R-:W2:Y:S07]  /*29150*/  LDSM.16.MT88.4 R52, [R148+0xc000] ;  /* 0x00c000009434783b */ /* 0x000eae0000004200 */
[----:B------:R-:W2:Y:S01]  /*29160*/  MUFU.EX2 R145, R212 ;  /* 0x000000d400917308 */ /* 0x000ea20000000800 */
[C---:B---3--:R-:W-:Y:S09]  /*29170*/  HMMA.16816.F32.BF16 R20, R40.reuse, R56, R20 ;  /* 0x000000382814723c */ /* 0x048ff20000041814 */
[----:B------:R-:W3:Y:S01]  /*29180*/  MUFU.EX2 R147, R147 ;  /* 0x0000009300937308 */ /* 0x000ee20000000800 */
[C---:B------:R-:W-:Y:S01]  /*29190*/  HMMA.16816.F32.BF16 R24, R40.reuse, R58, R24 ;  /* 0x0000003a2818723c */ /* 0x040fe20000041818 */
[----:B------:R-:W3:Y:S08]  /*291a0*/  LDSM.16.MT88.4 R56, [R140+0x2000] ;  /* 0x002000008c38783b */ /* 0x000ef00000004200 */
[----:B------:R-:W3:Y:S01]  /*291b0*/  MUFU.EX2 R151, R207 ;  /* 0x000000cf00977308 */ /* 0x000ee20000000800 */
[C---:B------:R-:W-:Y:S09]  /*291c0*/  HMMA.16816.F32.BF16 R28, R40.reuse, R44, R28 ;  /* 0x0000002c281c723c */ /* 0x040ff2000004181c */
[----:B------:R-:W3:Y:S01]  /*291d0*/  MUFU.EX2 R154, R204 ;  /* 0x000000cc009a7308 */ /* 0x000ee20000000800 */
[----:B------:R-:W-:Y:S01]  /*291e0*/  HMMA.16816.F32.BF16 R32, R40, R46, R32 ;  /* 0x0000002e2820723c */ /* 0x000fe20000041820 */
[----:B------:R-:W3:Y:S08]  /*291f0*/  LDSM.16.MT88.4 R44, [R39+0x2000] ;  /* 0x00200000272c783b */ /* 0x000ef00000004200 */
[----:B------:R-:W3:Y:S01]  /*29200*/  MUFU.EX2 R159, R199 ;  /* 0x000000c7009f7308 */ /* 0x000ee20000000800 */
[----:B------:R-:W-:Y:S02]  /*29210*/  F2FP.BF16.F32.PACK_AB R40, R134, R133 ;  /* 0x000000858628723e */ /* 0x000fe400000010ff */
[----:B-1----:R-:W-:Y:S01]  /*29220*/  F2FP.BF16.F32.PACK_AB R42, R135, R136 ;  /* 0x00000088872a723e */ /* 0x002fe200000010ff */
[----:B------:R-:W-:Y:S01]  /*29230*/  FADD.FTZ R136, R136, R124 ;  /* 0x0000007c88887221 */ /* 0x000fe20000010000 */
[C---:B----4-:R-:W-:Y:S01]  /*29240*/  F2FP.BF16.F32.PACK_AB R41, R138.reuse, R137 ;  /* 0x000000898a29723e */ /* 0x050fe200000010ff */
[----:B------:R-:W-:Y:S01]  /*29250*/  FADD.FTZ R137, R137, R132 ;  /* 0x0000008489897221 */ /* 0x000fe20000010000 */
[----:B------:R-:W-:Y:S03]  /*29260*/  F2FP.BF16.F32.PACK_AB R43, R139, R141 ;  /* 0x0000008d8b2b723e */ /* 0x000fe600000010ff */
[----:B------:R-:W1:Y:S01]  /*29270*/  MUFU.EX2 R166, R166 ;  /* 0x000000a600a67308 */ /* 0x000e620000000800 */
[----:B------:R-:W-:Y:S01]  /*29280*/  FADD.FTZ R136, R135, R136 ;  /* 0x0000008887887221 */ /* 0x000fe20000010000 */
[----:B------:R-:W-:Y:S02]  /*29290*/  FADD.FTZ R137, R138, R137 ;  /* 0x000000898a897221 */ /* 0x000fe40000010000 */
[C---:B--2---:R-:W-:Y:S06]  /*292a0*/  HMMA.16816.F32.BF16 R4, R40.reuse, R48, R4 ;  /* 0x000000302804723c */ /* 0x044fec0000041804 */
[----:B------:R-:W-:Y:S01]  /*292b0*/  MUFU.EX2 R193, R193 ;  /* 0x000000c100c17308 */ /* 0x000fe20000000800 */
[----:B------:R-:W-:Y:S04]  /*292c0*/  FADD.FTZ R141, R141, R137 ;  /* 0x000000898d8d7221 */ /* 0x000fe80000010000 */
[----:B------:R-:W-:Y:S01]  /*292d0*/  FADD.FTZ R141, R139, R141 ;  /* 0x0000008d8b8d7221 */ /* 0x000fe20000010000 */
[C---:B------:R-:W-:Y:S01]  /*292e0*/  HMMA.16816.F32.BF16 R8, R40.reuse, R50, R8 ;  /* 0x000000322808723c */ /* 0x040fe20000041808 */
[----:B------:R-:W2:Y:S03]  /*292f0*/  LDSM.16.MT88.4 R48, [R60+0xc800] ;  /* 0x00c800003c30783b */ /* 0x000ea60000004200 */
[----:B------:R-:W4:Y:S04]  /*29300*/  MUFU.EX2 R192, R192 ;  /* 0x000000c000c07308 */ /* 0x000f280000000800 */
[C---:B------:R-:W-:Y:S06]  /*29310*/  HMMA.16816.F32.BF16 R12, R40.reuse, R52, R12 ;  /* 0x00000034280c723c */ /* 0x040fec000004180c */
[----:B------:R-:W4:Y:S02]  /*29320*/  MUFU.EX2 R187, R187 ;  /* 0x000000bb00bb7308 */ /* 0x000f240000000800 */
[C---:B------:R-:W-:Y:S01]  /*29330*/  HMMA.16816.F32.BF16 R16, R40.reuse, R54, R16 ;  /* 0x000000362810723c */ /* 0x040fe20000041810 */
[----:B------:R-:W1:Y:S07]  /*29340*/  LDSM.16.MT88.4 R52, [R148+0xc800] ;  /* 0x00c800009434783b */ /* 0x000e6e0000004200 */
[----:B------:R-:W4:Y:S01]  /*29350*/  MUFU.EX2 R186, R186 ;  /* 0x000000ba00ba7308 */ /* 0x000f220000000800 */
[C---:B---3--:R-:W-:Y:S09]  /*29360*/  HMMA.16816.F32.BF16 R20, R40.reuse, R56, R20 ;  /* 0x000000382814723c */ /* 0x048ff20000041814 */
[----:B------:R-:W-:Y:S01]  /*29370*/  MUFU.EX2 R185, R185 ;  /* 0x000000b900b97308 */ /* 0x000fe20000000800 */
[C---:B------:R-:W-:Y:S01]  /*29380*/  HMMA.16816.F32.BF16 R24, R40.reuse, R58, R24 ;  /* 0x0000003a2818723c */ /* 0x040fe20000041818 */
[----:B------:R-:W3:Y:S08]  /*29390*/  LDSM.16.MT88.4 R56, [R140+0x2800] ;  /* 0x002800008c38783b */ /* 0x000ef00000004200 */
[----:B------:R-:W4:Y:S01]  /*293a0*/  MUFU.EX2 R184, R184 ;  /* 0x000000b800b87308 */ /* 0x000f220000000800 */
[C---:B------:R-:W-:Y:S09]  /*293b0*/  HMMA.16816.F32.BF16 R28, R40.reuse, R44, R28 ;  /* 0x0000002c281c723c */ /* 0x040ff2000004181c */
[----:B------:R-:W4:Y:S01]  /*293c0*/  MUFU.EX2 R179, R179 ;  /* 0x000000b300b37308 */ /* 0x000f220000000800 */
[----:B------:R-:W-:Y:S01]  /*293d0*/  HMMA.16816.F32.BF16 R32, R40, R46, R32 ;  /* 0x0000002e2820723c */ /* 0x000fe20000041820 */
[----:B------:R-:W4:Y:S08]  /*293e0*/  LDSM.16.MT88.4 R44, [R39+0x2800] ;  /* 0x00280000272c783b */ /* 0x000f300000004200 */
[----:B------:R-:W-:Y:S01]  /*293f0*/  MUFU.EX2 R178, R178 ;  /* 0x000000b200b27308 */ /* 0x000fe20000000800 */
[----:B------:R-:W-:Y:S01]  /*29400*/  F2FP.BF16.F32.PACK_AB R40, R143, R142 ;  /* 0x0000008e8f28723e */ /* 0x000fe200000010ff */
[----:B------:R-:W-:Y:S01]  /*29410*/  FADD.FTZ R142, R142, R136 ;  /* 0x000000888e8e7221 */ /* 0x000fe20000010000 */
[----:B------:R-:W-:Y:S02]  /*29420*/  F2FP.BF16.F32.PACK_AB R43, R150, R149 ;  /* 0x00000095962b723e */ /* 0x000fe400000010ff */
[----:B------:R-:W-:Y:S01]  /*29430*/  F2FP.BF16.F32.PACK_AB R42, R145, R144 ;  /* 0x00000090912a723e */ /* 0x000fe200000010ff */
[----:B------:R-:W-:Y:S01]  /*29440*/  FADD.FTZ R142, R143, R142 ;  /* 0x0000008e8f8e7221 */ /* 0x000fe20000010000 */
[C---:B------:R-:W-:Y:S01]  /*29450*/  F2FP.BF16.F32.PACK_AB R41, R147.reuse, R146 ;  /* 0x000000929329723e */ /* 0x040fe200000010ff */
[----:B------:R-:W-:Y:S02]  /*29460*/  FADD.FTZ R146, R146, R141 ;  /* 0x0000008d92927221 */ /* 0x000fe40000010000 */
[----:B------:R-:W-:Y:S01]  /*29470*/  MUFU.EX2 R177, R177 ;  /* 0x000000b100b17308 */ /* 0x000fe20000000800 */
[----:B------:R-:W-:Y:S01]  /*29480*/  FADD.FTZ R144, R144, R142 ;  /* 0x0000008e90907221 */ /* 0x000fe20000010000 */
[----:B------:R-:W-:Y:S02]  /*29490*/  FADD.FTZ R146, R147, R146 ;  /* 0x0000009293927221 */ /* 0x000fe40000010000 */
[C---:B--2---:R-:W-:Y:S03]  /*294a0*/  HMMA.16816.F32.BF16 R4, R40.reuse, R48, R4 ;  /* 0x000000302804723c */ /* 0x044fe60000041804 */
[----:B------:R-:W-:Y:S03]  /*294b0*/  FADD.FTZ R149, R149, R146 ;  /* 0x0000009295957221 */ /* 0x000fe60000010000 */
[----:B------:R-:W-:Y:S01]  /*294c0*/  MUFU.EX2 R176, R176 ;  /* 0x000000b000b07308 */ /* 0x000fe20000000800 */
[----:B------:R-:W-:Y:S01]  /*294d0*/  FADD.FTZ R144, R145, R144 ;  /* 0x0000009091907221 */ /* 0x000fe20000010000 */
[----:B------:R-:W-:Y:S01]  /*294e0*/  FADD.FTZ R149, R150, R149 ;  /* 0x0000009596957221 */ /* 0x000fe20000010000 */
[C---:B------:R-:W-:Y:S01]  /*294f0*/  HMMA.16816.F32.BF16 R8, R40.reuse, R50, R8 ;  /* 0x000000322808723c */ /* 0x040fe20000041808 */
[----:B------:R-:W2:Y:S06]  /*29500*/  LDSM.16.MT88.4 R48, [R60+0xd000] ;  /* 0x00d000003c30783b */ /* 0x000eac0000004200 */
[----:B------:R-:W-:Y:S01]  /*29510*/  MUFU.EX2 R171, R171 ;  /* 0x000000ab00ab7308 */ /* 0x000fe20000000800 */
[C---:B-1----:R-:W-:Y:S09]  /*29520*/  HMMA.16816.F32.BF16 R12, R40.reuse, R52, R12 ;  /* 0x00000034280c723c */ /* 0x042ff2000004180c */
[----:B------:R-:W-:Y:S01]  /*29530*/  MUFU.EX2 R170, R170 ;  /* 0x000000aa00aa7308 */ /* 0x000fe20000000800 */
[C---:B------:R-:W-:Y:S01]  /*29540*/  HMMA.16816.F32.BF16 R16, R40.reuse, R54, R16 ;  /* 0x000000362810723c */ /* 0x040fe20000041810 */
[----:B------:R-:W1:Y:S08]  /*29550*/  LDSM.16.MT88.4 R52, [R148+0xd000] ;  /* 0x00d000009434783b */ /* 0x000e700000004200 */
        /* <DEDUP_REMOVED lines=8> */
[----:B------:R-:W-:Y:S01]  /*295e0*/  HMMA.16816.F32.BF16 R32, R40, R46, R32 ;  /* 0x0000002e2820723c */ /* 0x000fe20000041820 */
[----:B------:R-:W4:Y:S02]  /*295f0*/  LDSM.16.MT88.4 R44, [R39+0x3000] ;  /* 0x00300000272c783b */ /* 0x000f240000004200 */
[----:B------:R-:W-:Y:S01]  /*29600*/  F2FP.BF16.F32.PACK_AB R41, R156, R155 ;  /* 0x0000009b9c29723e */ /* 0x000fe200000010ff */
[----:B------:R-:W-:Y:S01]  /*29610*/  FADD.FTZ R155, R155, R149 ;  /* 0x000000959b9b7221 */ /* 0x000fe20000010000 */
[----:B------:R-:W-:Y:S04]  /*29620*/  F2FP.BF16.F32.PACK_AB R43, R158, R157 ;  /* 0x0000009d9e2b723e */ /* 0x000fe800000010ff */
[----:B------:R-:W-:Y:S01]  /*29630*/  MUFU.EX2 R112, R112 ;  /* 0x0000007000707308 */ /* 0x000fe20000000800 */
[----:B------:R-:W-:Y:S01]  /*29640*/  F2FP.BF16.F32.PACK_AB R40, R152, R151 ;  /* 0x000000979828723e */ /* 0x000fe200000010ff */
[----:B------:R-:W-:Y:S01]  /*29650*/  FADD.FTZ R155, R156, R155 ;  /* 0x0000009b9c9b7221 */ /* 0x000fe20000010000 */
[----:B------:R-:W-:Y:S01]  /*29660*/  F2FP.BF16.F32.PACK_AB R42, R154, R153 ;  /* 0x000000999a2a723e */ /* 0x000fe200000010ff */
[----:B------:R-:W-:Y:S02]  /*29670*/  FADD.FTZ R151, R151, R144 ;  /* 0x0000009097977221 */ /* 0x000fe40000010000 */
[----:B------:R-:W-:Y:S02]  /*29680*/  FADD.FTZ R157, R157, R155 ;  /* 0x0000009b9d9d7221 */ /* 0x000fe40000010000 */
[----:B------:R-:W-:Y:S02]  /*29690*/  FADD.FTZ R151, R152, R151 ;  /* 0x0000009798977221 */ /* 0x000fe40000010000 */
[----:B------:R-:W-:Y:S01]  /*296a0*/  MUFU.EX2 R111, R111 ;  /* 0x0000006f006f7308 */ /* 0x000fe20000000800 */
[C---:B--2---:R-:W-:Y:S03]  /*296b0*/  HMMA.16816.F32.BF16 R4, R40.reuse, R48, R4 ;  /* 0x000000302804723c */ /* 0x044fe60000041804 */
[----:B------:R-:W-:Y:S01]  /*296c0*/  FADD.FTZ R153, R153, R151 ;  /* 0x0000009799997221 */ /* 0x000fe20000010000 */
[----:B------:R-:W-:Y:S05]  /*296d0*/  FADD.FTZ R157, R158, R157 ;  /* 0x0000009d9e9d7221 */ /* 0x000fea0000010000 */
[----:B------:R-:W-:Y:S01]  /*296e0*/  MUFU.EX2 R108, R108 ;  /* 0x0000006c006c7308 */ /* 0x000fe20000000800 */
[C---:B------:R-:W-:Y:S01]  /*296f0*/  HMMA.16816.F32.BF16 R8, R40.reuse, R50, R8 ;  /* 0x000000322808723c */ /* 0x040fe20000041808 */
[----:B------:R-:W2:Y:S02]  /*29700*/  LDSM.16.MT88.4 R48, [R60+0xd800] ;  /* 0x00d800003c30783b */ /* 0x000ea40000004200 */
[----:B------:R-:W-:Y:S06]  /*29710*/  FADD.FTZ R153, R154, R153 ;  /* 0x000000999a997221 */ /* 0x000fec0000010000 */
        /* <DEDUP_REMOVED lines=17> */
[----:B------:R-:W-:Y:S02]  /*29830*/  F2FP.BF16.F32.PACK_AB R42, R161, R162 ;  /* 0x000000a2a12a723e */ /* 0x000fe400000010ff */
[----:B------:R-:W-:Y:S01]  /*29840*/  F2FP.BF16.F32.PACK_AB R41, R166, R163 ;  /* 0x000000a3a629723e */ /* 0x000fe200000010ff */
[----:B------:R-:W-:Y:S01]  /*29850*/  FADD.FTZ R163, R163, R157 ;  /* 0x0000009da3a37221 */ /* 0x000fe20000010000 */
[----:B------:R-:W-:Y:S01]  /*29860*/  F2FP.BF16.F32.PACK_AB R43, R192, R193 ;  /* 0x000000c1c02b723e */ /* 0x000fe200000010ff */
[----:B------:R-:W-:Y:S01]  /*29870*/  FADD.FTZ R159, R160, R159 ;  /* 0x0000009fa09f7221 */ /* 0x000fe20000010000 */
[----:B------:R-:W-:Y:S01]  /*29880*/  MUFU.EX2 R93, R93 ;  /* 0x0000005d005d7308 */ /* 0x000fe20000000800 */
[----:B------:R-:W-:Y:S01]  /*29890*/  FADD.FTZ R163, R166, R163 ;  /* 0x000000a3a6a37221 */ /* 0x000fe20000010000 */
[----:B------:R-:W-:Y:S02]  /*298a0*/  IMAD.MOV.U32 R166, RZ, RZ, R0 ;  /* 0x000000ffffa67224 */ /* 0x000fe400078e0000 */
[----:B------:R-:W-:Y:S01]  /*298b0*/  FADD.FTZ R162, R162, R159 ;  /* 0x0000009fa2a27221 */ /* 0x000fe20000010000 */
[C---:B--2---:R-:W-:Y:S01]  /*298c0*/  HMMA.16816.F32.BF16 R4, R40.reuse, R48, R4 ;  /* 0x000000302804723c */ /* 0x044fe20000041804 */
[----:B------:R-:W-:Y:S02]  /*298d0*/  LDSM.16.MT88.4 R156, [R60+0x11800] ;  /* 0x011800003c9c783b */ /* 0x000fe40000004200 */
[----:B------:R-:W-:Y:S01]  /*298e0*/  FADD.FTZ R193, R193, R163 ;  /* 0x000000a3c1c17221 */ /* 0x000fe20000010000 */
[----:B------:R-:W-:Y:S01]  /*298f0*/  FADD.FTZ R162, R161, R162 ;  /* 0x000000a2a1a27221 */ /* 0x000fe20000010000 */
[----:B------:R-:W-:Y:S02]  /*29900*/  MUFU.EX2 R88, R88 ;  /* 0x0000005800587308 */ /* 0x000fe40000000800 */
[----:B------:R-:W-:Y:S01]  /*29910*/  FADD.FTZ R193, R192, R193 ;  /* 0x000000c1c0c17221 */ /* 0x000fe20000010000 */
[C---:B------:R-:W-:Y:S01]  /*29920*/  HMMA.16816.F32.BF16 R8, R40.reuse, R50, R8 ;  /* 0x000000322808723c */ /* 0x040fe20000041808 */
[----:B------:R-:W2:Y:S02]  /*29930*/  LDSM.16.MT88.4 R48, [R60+0xe000] ;  /* 0x00e000003c30783b */ /* 0x000ea40000004200 */
[----:B------:R-:W-:Y:S04]  /*29940*/  FADD.FTZ R193, R187, R193 ;  /* 0x000000c1bbc17221 */ /* 0x000fe80000010000 */
        /* <DEDUP_REMOVED lines=40> */
[----:B------:R-:W3:Y:S01]  /*29bd0*/  MUFU.EX2 R66, R66 ;  /* 0x0000004200427308 */ /* 0x000ee20000000800 */
[C---:B------:R-:W-:Y:S01]  /*29be0*/  HMMA.16816.F32.BF16 R24, R40.reuse, R58, R24 ;  /* 0x0000003a2818723c */ /* 0x040fe20000041818 */
[----:B------:R-:W1:Y:S08]  /*29bf0*/  LDSM.16.MT88.4 R56, [R140+0x4800] ;  /* 0x004800008c38783b */ /* 0x000e700000004200 */
[----:B------:R-:W-:Y:S01]  /*29c00*/  MUFU.EX2 R65, R65 ;  /* 0x0000004100417308 */ /* 0x000fe20000000800 */
[C---:B----4-:R-:W-:Y:S09]  /*29c10*/  HMMA.16816.F32.BF16 R28, R40.reuse, R44, R28 ;  /* 0x0000002c281c723c */ /* 0x050ff2000004181c */
[----:B------:R-:W4:Y:S01]  /*29c20*/  MUFU.EX2 R64, R64 ;  /* 0x0000004000407308 */ /* 0x000f220000000800 */
[----:B---3--:R-:W-:Y:S01]  /*29c30*/  F2FP.BF16.F32.PACK_AB R132, R66, R67 ;  /* 0x000000434284723e */ /* 0x008fe200000010ff */
[----:B------:R-:W-:Y:S01]  /*29c40*/  HMMA.16816.F32.BF16 R32, R40, R46, R32 ;  /* 0x0000002e2820723c */ /* 0x000fe20000041820 */
[----:B------:R-:W3:Y:S02]  /*29c50*/  LDSM.16.MT88.4 R44, [R39+0x4800] ;  /* 0x00480000272c783b */ /* 0x000ee40000004200 */
[----:B------:R-:W-:Y:S01]  /*29c60*/  F2FP.BF16.F32.PACK_AB R40, R182, R183 ;  /* 0x000000b7b628723e */ /* 0x000fe200000010ff */
[----:B------:R-:W-:Y:S01]  /*29c70*/  FADD.FTZ R183, R183, R189 ;  /* 0x000000bdb7b77221 */ /* 0x000fe20000010000 */
[----:B------:R-:W-:Y:S03]  /*29c80*/  F2FP.BF16.F32.PACK_AB R42, R180, R181 ;  /* 0x000000b5b42a723e */ /* 0x000fe600000010ff */
[----:B------:R-:W-:Y:S01]  /*29c90*/  MUFU.EX2 R37, R37 ;  /* 0x0000002500257308 */ /* 0x000fe20000000800 */
[----:B------:R-:W-:Y:S01]  /*29ca0*/  F2FP.BF16.F32.PACK_AB R41, R178, R179 ;  /* 0x000000b3b229723e */ /* 0x000fe200000010ff */
[----:B------:R-:W-:Y:S01]  /*29cb0*/  FADD.FTZ R183, R182, R183 ;  /* 0x000000b7b6b77221 */ /* 0x000fe20000010000 */
[----:B------:R-:W-:Y:S01]  /*29cc0*/  F2FP.BF16.F32.PACK_AB R43, R176, R177 ;  /* 0x000000b1b02b723e */ /* 0x000fe200000010ff */
[----:B------:R-:W-:Y:S02]  /*29cd0*/  FADD.FTZ R178, R178, R184 ;  /* 0x000000b8b2b27221 */ /* 0x000fe40000010000 */
[----:B------:R-:W-:Y:S02]  /*29ce0*/  FADD.FTZ R181, R181, R183 ;  /* 0x000000b7b5b57221 */ /* 0x000fe40000010000 */
[----:B------:R-:W-:Y:S01]  /*29cf0*/  FADD.FTZ R178, R177, R178 ;  /* 0x000000b2b1b27221 */ /* 0x000fe20000010000 */
[----:B----4-:R-:W-:Y:S01]  /*29d00*/  F2FP.BF16.F32.PACK_AB R134, R64, R65 ;  /* 0x000000414086723e */ /* 0x010fe200000010ff */
[C---:B--2---:R-:W-:Y:S03]  /*29d10*/  HMMA.16816.F32.BF16 R4, R40.reuse, R48, R4 ;  /* 0x000000302804723c */ /* 0x044fe60000041804 */
[----:B------:R-:W-:Y:S01]  /*29d20*/  FADD.FTZ R181, R180, R181 ;  /* 0x000000b5b4b57221 */ /* 0x000fe20000010000 */
[----:B------:R-:W-:Y:S03]  /*29d30*/  FADD.FTZ R178, R176, R178 ;  /* 0x000000b2b0b27221 */ /* 0x000fe60000010000 */
[----:B------:R-:W-:Y:S01]  /*29d40*/  FADD.FTZ R181, R175, R181 ;  /* 0x000000b5afb57221 */ /* 0x000fe20000010000 */
[C---:B------:R-:W-:Y:S01]  /*29d50*/  HMMA.16816.F32.BF16 R8, R40.reuse, R50, R8 ;  /* 0x000000322808723c */ /* 0x040fe20000041808 */
[----:B------:R-:W2:Y:S02]  /*29d60*/  LDSM.16.MT88.4 R48, [R60+0xf000] ;  /* 0x00f000003c30783b */ /* 0x000ea40000004200 */
[----:B------:R-:W-:Y:S01]  /*29d70*/  FADD.FTZ R178, R171, R178 ;  /* 0x000000b2abb27221 */ /* 0x000fe20000010000 */
[C---:B------:R-:W-:Y:S04]  /*29d80*/  FADD.FTZ R181, R174.reuse, R181 ;  /* 0x000000b5aeb57221 */ /* 0x040fe80000010000 */
[C---:B-1----:R-:W-:Y:S08]  /*29d90*/  HMMA.16816.F32.BF16 R12, R40.reuse, R52, R12 ;  /* 0x00000034280c723c */ /* 0x042ff0000004180c */
[C---:B------:R-:W-:Y:S01]  /*29da0*/  HMMA.16816.F32.BF16 R16, R40.reuse, R54, R16 ;  /* 0x000000362810723c */ /* 0x040fe20000041810 */
[----:B------:R-:W1:Y:S07]  /*29db0*/  LDSM.16.MT88.4 R52, [R148+0xf000] ;  /* 0x00f000009434783b */ /* 0x000e6e0000004200 */
[C---:B------:R-:W-:Y:S08]  /*29dc0*/  HMMA.16816.F32.BF16 R20, R40.reuse, R56, R20 ;  /* 0x000000382814723c */ /* 0x040ff00000041814 */
[C---:B------:R-:W-:Y:S01]  /*29dd0*/  HMMA.16816.F32.BF16 R24, R40.reuse, R58, R24 ;  /* 0x0000003a2818723c */ /* 0x040fe20000041818 */
[----:B------:R-:W4:Y:S07]  /*29de0*/  LDSM.16.MT88.4 R56, [R140+0x5000] ;  /* 0x005000008c38783b */ /* 0x000f2e0000004200 */
[C---:B---3--:R-:W-:Y:S08]  /*29df0*/  HMMA.16816.F32.BF16 R28, R40.reuse, R44, R28 ;  /* 0x0000002c281c723c */ /* 0x048ff0000004181c */
[----:B------:R-:W-:Y:S01]  /*29e00*/  HMMA.16816.F32.BF16 R32, R40, R46, R32 ;  /* 0x0000002e2820723c */ /* 0x000fe20000041820 */
[----:B------:R-:W3:Y:S02]  /*29e10*/  LDSM.16.MT88.4 R44, [R39+0x5000] ;  /* 0x00500000272c783b */ /* 0x000ee40000004200 */
[----:B------:R-:W-:Y:S02]  /*29e20*/  F2FP.BF16.F32.PACK_AB R40, R174, R175 ;  /* 0x000000afae28723e */ /* 0x000fe400000010ff */
[----:B------:R-:W-:Y:S01]  /*29e30*/  F2FP.BF16.F32.PACK_AB R42, R172, R173 ;  /* 0x000000adac2a723e */ /* 0x000fe200000010ff */
[----:B------:R-:W-:Y:S01]  /*29e40*/  FADD.FTZ R173, R173, R181 ;  /* 0x000000b5adad7221 */ /* 0x000fe20000010000 */
[C---:B------:R-:W-:Y:S01]  /*29e50*/  F2FP.BF16.F32.PACK_AB R41, R170.reuse, R171 ;  /* 0x000000abaa29723e */ /* 0x040fe200000010ff */
[----:B------:R-:W-:Y:S01]  /*29e60*/  FADD.FTZ R170, R170, R178 ;  /* 0x000000b2aaaa7221 */ /* 0x000fe20000010000 */
[----:B------:R-:W-:Y:S01]  /*29e70*/  F2FP.BF16.F32.PACK_AB R43, R127, R131 ;  /* 0x000000837f2b723e */ /* 0x000fe200000010ff */
[----:B------:R-:W-:Y:S02]  /*29e80*/  FADD.FTZ R173, R172, R173 ;  /* 0x000000adacad7221 */ /* 0x000fe40000010000 */
[----:B------:R-:W-:Y:S02]  /*29e90*/  FADD.FTZ R170, R131, R170 ;  /* 0x000000aa83aa7221 */ /* 0x000fe40000010000 */
[----:B------:R-:W-:Y:S02]  /*29ea0*/  FADD.FTZ R173, R126, R173 ;  /* 0x000000ad7ead7221 */ /* 0x000fe40000010000 */
[C---:B--2---:R-:W-:Y:S03]  /*29eb0*/  HMMA.16816.F32.BF16 R4, R40.reuse, R48, R4 ;  /* 0x000000302804723c */ /* 0x044fe60000041804 */
[----:B------:R-:W-:Y:S04]  /*29ec0*/  FADD.FTZ R170, R127, R170 ;  /* 0x000000aa7faa7221 */ /* 0x000fe80000010000 */
[----:B------:R-:W-:Y:S01]  /*29ed0*/  FADD.FTZ R170, R116, R170 ;  /* 0x000000aa74aa7221 */ /* 0x000fe20000010000 */
[C---:B------:R-:W-:Y:S01]  /*29ee0*/  HMMA.16816.F32.BF16 R8, R40.reuse, R50, R8 ;  /* 0x000000322808723c */ /* 0x040fe20000041808 */
[----:B------:R-:W2:Y:S07]  /*29ef0*/  LDSM.16.MT88.4 R48, [R60+0xf800] ;  /* 0x00f800003c30783b */ /* 0x000eae0000004200 */
[C---:B-1----:R-:W-:Y:S08]  /*29f00*/  HMMA.16816.F32.BF16 R12, R40.reuse, R52, R12 ;  /* 0x00000034280c723c */ /* 0x042ff0000004180c */
[C---:B------:R-:W-:Y:S01]  /*29f10*/  HMMA.16816.F32.BF16 R16, R40.reuse, R54, R16 ;  /* 0x000000362810723c */ /* 0x040fe20000041810 */
[----:B------:R-:W1:Y:S07]  /*29f20*/  LDSM.16.MT88.4 R52, [R148+0xf800] ;  /* 0x00f800009434783b */ /* 0x000e6e0000004200 */
[C---:B----4-:R-:W-:Y:S08]  /*29f30*/  HMMA.16816.F32.BF16 R20, R40.reuse, R56, R20 ;  /* 0x000000382814723c */ /* 0x050ff00000041814 */
[C---:B------:R-:W-:Y:S01]  /*29f40*/  HMMA.16816.F32.BF16 R24, R40.reuse, R58, R24 ;  /* 0x0000003a2818723c */ /* 0x040fe20000041818 */
[----:B------:R-:W-:Y:S07]  /*29f50*/  LDSM.16.MT88.4 R56, [R39+0x5800] ;  /* 0x005800002738783b */ /* 0x000fee0000004200 */
[C---:B---3--:R-:W-:Y:S08]  /*29f60*/  HMMA.16816.F32.BF16 R28, R40.reuse, R44, R28 ;  /* 0x0000002c281c723c */ /* 0x048ff0000004181c */
[----:B------:R-:W-:Y:S01]  /*29f70*/  HMMA.16816.F32.BF16 R32, R40, R46, R32 ;  /* 0x0000002e2820723c */ /* 0x000fe20000041820 */
[----:B------:R-:W3:Y:S02]  /*29f80*/  LDSM.16.MT88.4 R44, [R140+0x5800] ;  /* 0x005800008c2c783b */ /* 0x000ee40000004200 */
[C---:B------:R-:W-:Y:S01]  /*29f90*/  F2FP.BF16.F32.PACK_AB R40, R125.reuse, R126 ;  /* 0x0000007e7d28723e */ /* 0x040fe200000010ff */
[----:B------:R-:W-:Y:S01]  /*29fa0*/  FADD.FTZ R125, R125, R173 ;  /* 0x000000ad7d7d7221 */ /* 0x000fe20000010000 */
[----:B------:R-:W-:Y:S02]  /*29fb0*/  F2FP.BF16.F32.PACK_AB R42, R119, R122 ;  /* 0x0000007a772a723e */ /* 0x000fe400000010ff */
[C---:B------:R-:W-:Y:S01]  /*29fc0*/  F2FP.BF16.F32.PACK_AB R41, R113.reuse, R116 ;  /* 0x000000747129723e */ /* 0x040fe200000010ff */
[----:B------:R-:W-:Y:S01]  /*29fd0*/  FADD.FTZ R113, R113, R170 ;  /* 0x000000aa71717221 */ /* 0x000fe20000010000 */
[----:B------:R-:W-:Y:S01]  /*29fe0*/  F2FP.BF16.F32.PACK_AB R43, R111, R112 ;  /* 0x000000706f2b723e */ /* 0x000fe200000010ff */
[----:B------:R-:W-:Y:S02]  /*29ff0*/  FADD.FTZ R125, R122, R125 ;  /* 0x0000007d7a7d7221 */ /* 0x000fe40000010000 */
[----:B------:R-:W-:Y:S02]  /*2a000*/  FADD.FTZ R113, R112, R113 ;  /* 0x0000007170717221 */ /* 0x000fe40000010000 */
[----:B------:R-:W-:Y:S02]  /*2a010*/  FADD.FTZ R119, R119, R125 ;  /* 0x0000007d77777221 */ /* 0x000fe40000010000 */
[C---:B--2---:R-:W-:Y:S03]  /*2a020*/  HMMA.16816.F32.BF16 R4, R40.reuse, R48, R4 ;  /* 0x000000302804723c */ /* 0x044fe60000041804 */
[----:B------:R-:W-:Y:S01]  /*2a030*/  FADD.FTZ R113, R111, R113 ;  /* 0x000000716f717221 */ /* 0x000fe20000010000 */
[----:B------:R-:W-:Y:S04]  /*2a040*/  FADD.FTZ R119, R108, R119 ;  /* 0x000000776c777221 */ /* 0x000fe80000010000 */
[C---:B------:R-:W-:Y:S01]  /*2a050*/  HMMA.16816.F32.BF16 R8, R40.reuse, R50, R8 ;  /* 0x000000322808723c */ /* 0x040fe20000041808 */
[----:B------:R-:W2:Y:S07]  /*2a060*/  LDSM.16.MT88.4 R48, [R60+0x10000] ;  /* 0x010000003c30783b */ /* 0x000eae0000004200 */
[C---:B-1----:R-:W-:Y:S08]  /*2a070*/  HMMA.16816.F32.BF16 R12, R40.reuse, R52, R12 ;  /* 0x00000034280c723c */ /* 0x042ff0000004180c */
[C---:B------:R-:W-:Y:S01]  /*2a080*/  HMMA.16816.F32.BF16 R16, R40.reuse, R54, R16 ;  /* 0x000000362810723c */ /* 0x040fe20000041810 */
[----:B------:R-:W1:Y:S07]  /*2a090*/  LDSM.16.MT88.4 R52, [R148+0x10000] ;  /* 0x010000009434783b */ /* 0x000e6e0000004200 */
[C---:B---3--:R-:W-:Y:S08]  /*2a0a0*/  HMMA.16816.F32.BF16 R20, R40.reuse, R44, R20 ;  /* 0x0000002c2814723c */ /* 0x048ff00000041814 */
[C---:B------:R-:W-:Y:S01]  /*2a0b0*/  HMMA.16816.F32.BF16 R24, R40.reuse, R46, R24 ;  /* 0x0000002e2818723c */ /* 0x040fe20000041818 */
[----:B------:R-:W3:Y:S07]  /*2a0c0*/  LDSM.16.MT88.4 R44, [R140+0x6000] ;  /* 0x006000008c2c783b */ /* 0x000eee0000004200 */
[C---:B------:R-:W-:Y:S03]  /*2a0d0*/  HMMA.16816.F32.BF16 R28, R40.reuse, R56, R28 ;  /* 0x00000038281c723c */ /* 0x040fe6000004181c */
[-CC-:B------:R-:W-:Y:S01]  /*2a0e0*/  FFMA.FTZ R56, R78, R3.reuse, -R62.reuse ;  /* 0x000000034e387223 */ /* 0x180fe2000001083e */
[-CC-:B------:R-:W-:Y:S04]  /*2a0f0*/  FFMA.FTZ R57, R77, R3.reuse, -R62.reuse ;  /* 0x000000034d397223 */ /* 0x180fe8000001083e */
[----:B------:R-:W-:Y:S01]  /*2a100*/  HMMA.16816.F32.BF16 R32, R40, R58, R32 ;  /* 0x0000003a2820723c */ /* 0x000fe20000041820 */
[----:B------:R-:W4:Y:S02]  /*2a110*/  MUFU.EX2 R56, R56 ;  /* 0x0000003800387308 */ /* 0x000f240000000800 */
[----:B------:R-:W-:Y:S01]  /*2a120*/  F2FP.BF16.F32.PACK_AB R40, R106, R108 ;  /* 0x0000006c6a28723e */ /* 0x000fe200000010ff */
[-CC-:B------:R-:W-:Y:S01]  /*2a130*/  FFMA.FTZ R58, R76, R3.reuse, -R62.reuse ;  /* 0x000000034c3a7223 */ /* 0x180fe2000001083e */
[----:B------:R-:W-:Y:S01]  /*2a140*/  F2FP.BF16.F32.PACK_AB R42, R100, R102 ;  /* 0x00000066642a723e */ /* 0x000fe200000010ff */
[----:B------:R-:W-:Y:S01]  /*2a150*/  FFMA.FTZ R59, R71, R3, -R62 ;  /* 0x00000003473b7223 */ /* 0x000fe2000001083e */
[----:B------:R-:W-:Y:S01]  /*2a160*/  F2FP.BF16.F32.PACK_AB R41, R96, R98 ;  /* 0x000000626029723e */ /* 0x000fe200000010ff */
[----:B------:R-:W-:Y:S01]  /*2a170*/  FADD.FTZ R98, R98, R113 ;  /* 0x0000007162627221 */ /* 0x000fe20000010000 */
[C---:B------:R-:W-:Y:S02]  /*2a180*/  F2FP.BF16.F32.PACK_AB R43, R93.reuse, R94 ;  /* 0x0000005e5d2b723e */ /* 0x040fe400000010ff */
[----:B------:R-:W-:Y:S01]  /*2a190*/  MUFU.EX2 R57, R57 ;  /* 0x0000003900397308 */ /* 0x000fe20000000800 */
[----:B------:R-:W-:Y:S01]  /*2a1a0*/  FADD.FTZ R106, R106, R119 ;  /* 0x000000776a6a7221 */ /* 0x000fe20000010000 */
[----:B------:R-:W-:Y:S03]  /*2a1b0*/  FADD.FTZ R98, R96, R98 ;  /* 0x0000006260627221 */ /* 0x000fe60000010000 */
[----:B------:R-:W-:Y:S01]  /*2a1c0*/  FADD.FTZ R106, R102, R106 ;  /* 0x0000006a666a7221 */ /* 0x000fe20000010000 */
[C---:B--2---:R-:W-:Y:S04]  /*2a1d0*/  HMMA.16816.F32.BF16 R4, R40.reuse, R48, R4 ;  /* 0x000000302804723c */ /* 0x044fe80000041804 */
[----:B------:R-:W2:Y:S01]  /*2a1e0*/  MUFU.EX2 R58, R58 ;  /* 0x0000003a003a7308 */ /* 0x000ea20000000800 */
[----:B------:R-:W-:Y:S01]  /*2a1f0*/  FADD.FTZ R94, R94, R98 ;  /* 0x000000625e5e7221 */ /* 0x000fe20000010000 */
[----:B------:R-:W-:Y:S03]  /*2a200*/  FADD.FTZ R100, R100, R106 ;  /* 0x0000006a64647221 */ /* 0x000fe60000010000 */
[----:B------:R-:W-:Y:S01]  /*2a210*/  FADD.FTZ R94, R93, R94 ;  /* 0x0000005e5d5e7221 */ /* 0x000fe20000010000 */
[C---:B------:R-:W-:Y:S01]  /*2a220*/  HMMA.16816.F32.BF16 R8, R40.reuse, R50, R8 ;  /* 0x000000322808723c */ /* 0x040fe20000041808 */
[----:B------:R-:W4:Y:S03]  /*2a230*/  LDSM.16.MT88.4 R48, [R39+0x6000] ;  /* 0x006000002730783b */ /* 0x000f260000004200 */
[----:B------:R-:W2:Y:S01]  /*2a240*/  MUFU.EX2 R59, R59 ;  /* 0x0000003b003b7308 */ /* 0x000ea20000000800 */
[----:B------:R-:W-:Y:S03]  /*2a250*/  FADD.FTZ R100, R88, R100 ;  /* 0x0000006458647221 */ /* 0x000fe60000010000 */
[C---:B-1----:R-:W-:Y:S08]  /*2a260*/  HMMA.16816.F32.BF16 R12, R40.reuse, R52, R12 ;  /* 0x00000034280c723c */ /* 0x042ff0000004180c */
[C---:B------:R-:W-:Y:S01]  /*2a270*/  HMMA.16816.F32.BF16 R16, R40.reuse, R54, R16 ;  /* 0x000000362810723c */ /* 0x040fe20000041810 */
[----:B------:R-:W1:Y:S07]  /*2a280*/  LDSM.16.MT88.4 R52, [R60+0x10800] ;  /* 0x010800003c34783b */ /* 0x000e6e0000004200 */
[C---:B---3--:R-:W-:Y:S08]  /*2a290*/  HMMA.16816.F32.BF16 R20, R40.reuse, R44, R20 ;  /* 0x0000002c2814723c */ /* 0x048ff00000041814 */
[C---:B------:R-:W-:Y:S01]  /*2a2a0*/  HMMA.16816.F32.BF16 R24, R40.reuse, R46, R24 ;  /* 0x0000002e2818723c */ /* 0x040fe20000041818 */
[----:B------:R-:W3:Y:S07]  /*2a2b0*/  LDSM.16.MT88.4 R44, [R148+0x10800] ;  /* 0x01080000942c783b */ /* 0x000eee0000004200 */
[C---:B----4-:R-:W-:Y:S08]  /*2a2c0*/  HMMA.16816.F32.BF16 R28, R40.reuse, R48, R28 ;  /* 0x00000030281c723c */ /* 0x050ff0000004181c */
[----:B------:R-:W-:Y:S01]  /*2a2d0*/  HMMA.16816.F32.BF16 R32, R40, R50, R32 ;  /* 0x000000322820723c */ /* 0x000fe20000041820 */
[----:B------:R-:W4:Y:S02]  /*2a2e0*/  LDSM.16.MT88.4 R48, [R140+0x6800] ;  /* 0x006800008c30783b */ /* 0x000f240000004200 */
[C---:B------:R-:W-:Y:S01]  /*2a2f0*/  F2FP.BF16.F32.PACK_AB R40, R85.reuse, R88 ;  /* 0x000000585528723e */ /* 0x040fe200000010ff */
[----:B------:R-:W-:Y:S01]  /*2a300*/  FADD.FTZ R85, R85, R100 ;  /* 0x0000006455557221 */ /* 0x000fe20000010000 */
[----:B------:R-:W-:Y:S02]  /*2a310*/  F2FP.BF16.F32.PACK_AB R42, R80, R81 ;  /* 0x00000051502a723e */ /* 0x000fe400000010ff */
[----:B------:R-:W-:Y:S01]  /*2a320*/  F2FP.BF16.F32.PACK_AB R41, R56, R38 ;  /* 0x000000263829723e */ /* 0x000fe200000010ff */
[----:B------:R-:W-:Y:S01]  /*2a330*/  FADD.FTZ R38, R38, R94 ;  /* 0x0000005e26267221 */ /* 0x000fe20000010000 */
[----:B--2---:R-:W-:Y:S01]  /*2a340*/  F2FP.BF16.F32.PACK_AB R43, R58, R57 ;  /* 0x000000393a2b723e */ /* 0x004fe200000010ff */
[----:B------:R-:W-:Y:S02]  /*2a350*/  FADD.FTZ R85, R81, R85 ;  /* 0x0000005551557221 */ /* 0x000fe40000010000 */
[----:B------:R-:W-:Y:S02]  /*2a360*/  FADD.FTZ R38, R56, R38 ;  /* 0x0000002638267221 */ /* 0x000fe40000010000 */
[----:B------:R-:W-:Y:S02]  /*2a370*/  FADD.FTZ R80, R80, R85 ;  /* 0x0000005550507221 */ /* 0x000fe40000010000 */
[C---:B-1----:R-:W-:Y:S03]  /*2a380*/  HMMA.16816.F32.BF16 R4, R40.reuse, R52, R4 ;  /* 0x000000342804723c */ /* 0x042fe60000041804 */
[----:B------:R-:W-:Y:S01]  /*2a390*/  FADD.FTZ R57, R57, R38 ;  /* 0x0000002639397221 */ /* 0x000fe20000010000 */
[----:B------:R-:W-:Y:S03]  /*2a3a0*/  FADD.FTZ R80, R75, R80 ;  /* 0x000000504b507221 */ /* 0x000fe60000010000 */
[----:B------:R-:W-:Y:S01]  /*2a3b0*/  FADD.FTZ R57, R58, R57 ;  /* 0x000000393a397221 */ /* 0x000fe20000010000 */
[C---:B------:R-:W-:Y:S01]  /*2a3c0*/  HMMA.16816.F32.BF16 R8, R40.reuse, R54, R8 ;  /* 0x000000362808723c */ /* 0x040fe20000041808 */
[----:B------:R-:W1:Y:S07]  /*2a3d0*/  LDSM.16.MT88.4 R52, [R39+0x6800] ;  /* 0x006800002734783b */ /* 0x000e6e0000004200 */
[C---:B---3--:R-:W-:Y:S08]  /*2a3e0*/  HMMA.16816.F32.BF16 R12, R40.reuse, R44, R12 ;  /* 0x0000002c280c723c */ /* 0x048ff0000004180c */
[C---:B------:R-:W-:Y:S01]  /*2a3f0*/  HMMA.16816.F32.BF16 R16, R40.reuse, R46, R16 ;  /* 0x0000002e2810723c */ /* 0x040fe20000041810 */
[----:B------:R-:W2:Y:S07]  /*2a400*/  LDSM.16.MT88.4 R44, [R60+0x11000] ;  /* 0x011000003c2c783b */ /* 0x000eae0000004200 */
[C---:B----4-:R-:W-:Y:S08]  /*2a410*/  HMMA.16816.F32.BF16 R20, R40.reuse, R48, R20 ;  /* 0x000000302814723c */ /* 0x050ff00000041814 */
[C---:B------:R-:W-:Y:S01]  /*2a420*/  HMMA.16816.F32.BF16 R24, R40.reuse, R50, R24 ;  /* 0x000000322818723c */ /* 0x040fe20000041818 */
[----:B------:R-:W3:Y:S07]  /*2a430*/  LDSM.16.MT88.4 R48, [R148+0x11000] ;  /* 0x011000009430783b */ /* 0x000eee0000004200 */
[C---:B-1----:R-:W-:Y:S01]  /*2a440*/  HMMA.16816.F32.BF16 R28, R40.reuse, R52, R28 ;  /* 0x00000034281c723c */ /* 0x042fe2000004181c */
[----:B------:R-:W-:Y:S07]  /*2a450*/  LDSM.16.MT88.4 R148, [R148+0x11800] ;  /* 0x011800009494783b */ /* 0x000fee0000004200 */
[----:B------:R-:W-:Y:S01]  /*2a460*/  HMMA.16816.F32.BF16 R32, R40, R54, R32 ;  /* 0x000000362820723c */ /* 0x000fe20000041820 */
[----:B------:R-:W1:Y:S02]  /*2a470*/  LDSM.16.MT88.4 R52, [R140+0x7000] ;  /* 0x007000008c34783b */ /* 0x000e640000004200 */
[C---:B------:R-:W-:Y:S01]  /*2a480*/  F2FP.BF16.F32.PACK_AB R40, R74.reuse, R75 ;  /* 0x0000004b4a28723e */ /* 0x040fe200000010ff */
[----:B------:R-:W-:Y:S01]  /*2a490*/  FADD.FTZ R74, R74, R80 ;  /* 0x000000504a4a7221 */ /* 0x000fe20000010000 */
[----:B------:R-:W-:Y:S02]  /*2a4a0*/  F2FP.BF16.F32.PACK_AB R42, R72, R73 ;  /* 0x00000049482a723e */ /* 0x000fe400000010ff */
[----:B------:R-:W-:Y:S01]  /*2a4b0*/  F2FP.BF16.F32.PACK_AB R41, R70, R59 ;  /* 0x0000003b4629723e */ /* 0x000fe200000010ff */
[----:B------:R-:W-:Y:S01]  /*2a4c0*/  FADD.FTZ R59, R59, R57 ;  /* 0x000000393b3b7221 */ /* 0x000fe20000010000 */
[----:B------:R-:W-:Y:S01]  /*2a4d0*/  F2FP.BF16.F32.PACK_AB R43, R68, R69 ;  /* 0x00000045442b723e */ /* 0x000fe200000010ff */
[----:B------:R-:W-:Y:S01]  /*2a4e0*/  LDSM.16.MT88.4 R140, [R140+0x7800] ;  /* 0x007800008c8c783b */ /* 0x000fe20000004200 */
        /* <DEDUP_REMOVED lines=9> */
[----:B------:R-:W-:Y:S04]  /*2a580*/  FADD.FTZ R66, R66, R72 ;  /* 0x0000004842427221 */ /* 0x000fe80000010000 */
[----:B------:R-:W-:Y:S01]  /*2a590*/  FADD.FTZ R66, R65, R66 ;  /* 0x0000004241427221 */ /* 0x000fe20000010000 */
[C---:B---3--:R-:W-:Y:S03]  /*2a5a0*/  HMMA.16816.F32.BF16 R12, R40.reuse, R48, R12 ;  /* 0x00000030280c723c */ /* 0x048fe6000004180c */
[-CC-:B------:R-:W-:Y:S01]  /*2a5b0*/  FFMA.FTZ R48, R63, R3.reuse, -R62.reuse ;  /* 0x000000033f307223 */ /* 0x180fe2000001083e */
[-CC-:B------:R-:W-:Y:S01]  /*2a5c0*/  FFMA.FTZ R49, R61, R3.reuse, -R62.reuse ;  /* 0x000000033d317223 */ /* 0x180fe2000001083e */
[----:B------:R-:W-:Y:S01]  /*2a5d0*/  FFMA.FTZ R62, R36, R3, -R62 ;  /* 0x00000003243e7223 */ /* 0x000fe2000001083e */
[----:B------:R-:W-:Y:S01]  /*2a5e0*/  FADD.FTZ R250, R64, R66 ;  /* 0x0000004240fa7221 */ /* 0x000fe20000010000 */
[----:B------:R-:W-:Y:S01]  /*2a5f0*/  IMAD.MOV.U32 R3, RZ, RZ, R2 ;  /* 0x000000ffff037224 */ /* 0x000fe200078e0002 */
[C---:B------:R-:W-:Y:S01]  /*2a600*/  HMMA.16816.F32.BF16 R16, R40.reuse, R50, R16 ;  /* 0x000000322810723c */ /* 0x040fe20000041810 */
[----:B------:R-:W-:Y:S07]  /*2a610*/  MUFU.EX2 R48, R48 ;  /* 0x0000003000307308 */ /* 0x000fee0000000800 */
[C---:B-1----:R-:W-:Y:S03]  /*2a620*/  HMMA.16816.F32.BF16 R20, R40.reuse, R52, R20 ;  /* 0x000000342814723c */ /* 0x042fe60000041814 */
[----:B------:R-:W1:Y:S05]  /*2a630*/  MUFU.EX2 R49, R49 ;  /* 0x0000003100317308 */ /* 0x000e6a0000000800 */
[C---:B------:R-:W-:Y:S05]  /*2a640*/  HMMA.16816.F32.BF16 R24, R40.reuse, R54, R24 ;  /* 0x000000362818723c */ /* 0x040fea0000041818 */
[----:B------:R-:W3:Y:S03]  /*2a650*/  MUFU.EX2 R62, R62 ;  /* 0x0000003e003e7308 */ /* 0x000ee60000000800 */
[C---:B--2---:R-:W-:Y:S03]  /*2a660*/  HMMA.16816.F32.BF16 R28, R40.reuse, R44, R28 ;  /* 0x0000002c281c723c */ /* 0x044fe6000004181c */
[C---:B-1----:R-:W-:Y:S01]  /*2a670*/  F2FP.BF16.F32.PACK_AB R133, R49.reuse, R48 ;  /* 0x000000303185723e */ /* 0x042fe200000010ff */
[----:B------:R-:W-:Y:S04]  /*2a680*/  FADD.FTZ R48, R48, R69 ;  /* 0x0000004530307221 */ /* 0x000fe80000010000 */
[----:B------:R-:W-:Y:S03]  /*2a690*/  HMMA.16816.F32.BF16 R32, R40, R46, R32 ;  /* 0x0000002e2820723c */ /* 0x000fe60000041820 */
[C---:B---3--:R-:W-:Y:S01]  /*2a6a0*/  F2FP.BF16.F32.PACK_AB R135, R62.reuse, R37 ;  /* 0x000000253e87723e */ /* 0x048fe200000010ff */
[----:B------:R-:W-:Y:S04]  /*2a6b0*/  FADD.FTZ R48, R49, R48 ;  /* 0x0000003031307221 */ /* 0x000fe80000010000 */
[----:B------:R-:W-:Y:S02]  /*2a6c0*/  FADD.FTZ R48, R37, R48 ;  /* 0x0000003025307221 */ /* 0x000fe40000010000 */
[C---:B------:R-:W-:Y:S01]  /*2a6d0*/  HMMA.16816.F32.BF16 R160, R132.reuse, R156, R4 ;  /* 0x0000009c84a0723c */ /* 0x040fe20000041804 */
[----:B------:R-:W1:Y:S04]  /*2a6e0*/  LDSM.16.MT88.4 R4, [R39+0x7800] ;  /* 0x007800002704783b */ /* 0x000e680000004200 */
[----:B------:R-:W-:Y:S03]  /*2a6f0*/  FADD.FTZ R249, R62, R48 ;  /* 0x000000303ef97221 */ /* 0x000fe60000010000 */
[C---:B------:R-:W-:Y:S08]  /*2a700*/  HMMA.16816.F32.BF16 R156, R132.reuse, R158, R8 ;  /* 0x0000009e849c723c */ /* 0x040ff00000041808 */
[C---:B------:R-:W-:Y:S08]  /*2a710*/  HMMA.16816.F32.BF16 R152, R132.reuse, R148, R12 ;  /* 0x000000948498723c */ /* 0x040ff0000004180c */
[C---:B------:R-:W-:Y:S08]  /*2a720*/  HMMA.16816.F32.BF16 R148, R132.reuse, R150, R16 ;  /* 0x000000968494723c */ /* 0x040ff00000041810 */
[C---:B------:R-:W-:Y:S08]  /*2a730*/  HMMA.16816.F32.BF16 R144, R132.reuse, R140, R20 ;  /* 0x0000008c8490723c */ /* 0x040ff00000041814 */
[C---:B------:R-:W-:Y:S08]  /*2a740*/  HMMA.16816.F32.BF16 R140, R132.reuse, R142, R24 ;  /* 0x0000008e848c723c */ /* 0x040ff00000041818 */
[C---:B-1----:R-:W-:Y:S08]  /*2a750*/  HMMA.16816.F32.BF16 R136, R132.reuse, R4, R28 ;  /* 0x000000048488723c */ /* 0x042ff0000004181c */
[----:B------:R-:W-:Y:S01]  /*2a760*/  HMMA.16816.F32.BF16 R132, R132, R6, R32 ;  /* 0x000000068484723c */ /* 0x000fe20000041820 */
[----:B------:R-:W-:Y:S08]  /*2a770*/  @!UPT UIADD3 URZ, UPT, UPT, URZ, URZ, URZ ;  /* 0x000000fffffff290 */ /* 0x000ff0000fffe0ff */
[----:B------:R-:W-:Y:S11]  /*2a780*/  @P0 BRA `(.L_x_2693) ;  /* 0xffffff7400dc0947 */ /* 0x000ff6000383ffff */
.L_x_2686:
        /* <DEDUP_REMOVED lines=14> */
.L_x_2707:
[----:B------:R-:W2:Y:S01]  /*2a870*/  S2R R4, SR_CgaCtaId ;  /* 0x0000000000047919 */ /* 0x000ea20000008800 */
[----:B---34-:R-:W-:Y:S01]  /*2a880*/  FADD.FTZ R249, R249, R3 ;  /* 0x00000003f9f97221 */ /* 0x018fe20000010000 */
[----:B------:R-:W-:Y:S01]  /*2a890*/  MOV R3, 0x400 ;  /* 0x0000040000037802 */ /* 0x000fe20000000f00 */
[----:B------:R-:W3:Y:S01]  /*2a8a0*/  MUFU.RCP R5, R9 ;  /* 0x0000000900057308 */ /* 0x000ee20000001000 */
[----:B------:R-:W-:Y:S01]  /*2a8b0*/  FSETP.NE.FTZ.AND P1, PT, R9, RZ, PT ;  /* 0x000000ff0900720b */ /* 0x000fe20003f35000 */
[----:B------:R-:W-:Y:S01]  /*2a8c0*/  IMAD.MOV.U32 R13, RZ, RZ, 0x10 ;  /* 0x00000010ff0d7424 */ /* 0x000fe200078e00ff */
[----:B------:R-:W-:Y:S02]  /*2a8d0*/  FSETP.NE.FTZ.AND P0, PT, R249, RZ, PT ;  /* 0x000000fff900720b */ /* 0x000fe40003f15000 */
[----:B------:R-:W-:Y:S02]  /*2a8e0*/  R2UR UR4, R10 ;  /* 0x000000000a0472ca */ /* 0x000fe400000e0000 */
[----:B------:R-:W-:Y:S01]  /*2a8f0*/  SEL R13, R13, 0xfffffff0, !P2 ;  /* 0xfffffff00d0d7807 */ /* 0x000fe20005000000 */
[----:B------:R-:W4:Y:S01]  /*2a900*/  MUFU.RCP R8, R249 ;  /* 0x000000f900087308 */ /* 0x000f220000001000 */
[----:B------:R-:W-:-:S02]  /*2a910*/  R2UR UR5, R11 ;  /* 0x000000000b0572ca */ /* 0x000fc400000e0000 */
[----:B---3--:R-:W-:-:S05]  /*2a920*/  FSEL R5, R5, 1, P1 ;  /* 0x3f80000005057808 */ /* 0x008fca0000800000 */
[C---:B------:R-:W-:Y:S01]  /*2a930*/  FMUL.FTZ R160, R5.reuse, R160 ;  /* 0x000000a005a07220 */ /* 0x040fe20000410000 */
[C---:B------:R-:W-:Y:S01]  /*2a940*/  FMUL.FTZ R161, R5.reuse, R161 ;  /* 0x000000a105a17220 */ /* 0x040fe20000410000 */
[C---:B------:R-:W-:Y:S01]  /*2a950*/  FMUL.FTZ R156, R5.reuse, R156 ;  /* 0x0000009c059c7220 */ /* 0x040fe20000410000 */
[----:B----4-:R-:W-:Y:S01]  /*2a960*/  FSEL R8, R8, 1, P0 ;  /* 0x3f80000008087808 */ /* 0x010fe20000000000 */
[C---:B------:R-:W-:Y:S01]  /*2a970*/  FMUL.FTZ R157, R5.reuse, R157 ;  /* 0x0000009d059d7220 */ /* 0x040fe20000410000 */
[C---:B------:R-:W-:Y:S01]  /*2a980*/  FMUL.FTZ R152, R5.reuse, R152 ;  /* 0x0000009805987220 */ /* 0x040fe20000410000 */
[C---:B------:R-:W-:Y:S01]  /*2a990*/  FMUL.FTZ R153, R5.reuse, R153 ;  /* 0x0000009905997220 */ /* 0x040fe20000410000 */
[----:B--2---:R-:W-:Y:S01]  /*2a9a0*/  LEA R3, R4, R3, 0x18 ;  /* 0x0000000304037211 */ /* 0x004fe200078ec0ff */
[C---:B------:R-:W-:Y:S01]  /*2a9b0*/  FMUL.FTZ R162, R8.reuse, R162 ;  /* 0x000000a208a27220 */ /* 0x040fe20000410000 */
[----:B------:R-:W2:Y:S01]  /*2a9c0*/  S2R R4, SR_TID.X ;  /* 0x0000000000047919 */ /* 0x000ea20000002100 */
        /* <DEDUP_REMOVED lines=15> */
[C---:B------:R-:W-:Y:S01]  /*2aac0*/  FMUL.FTZ R148, R5.reuse, R148 ;  /* 0x0000009405947220 */ /* 0x040fe20000410000 */
[----:B------:R-:W-:Y:S01]  /*2aad0*/  FMUL.FTZ R149, R5, R149 ;  /* 0x0000009505957220 */ /* 0x000fe20000410000 */
[----:B------:R-:W-:Y:S01]  /*2aae0*/  F2FP.BF16.F32.PACK_AB R160, R161, R160 ;  /* 0x000000a0a1a0723e */ /* 0x000fe200000010ff */
[----:B------:R-:W-:Y:S01]  /*2aaf0*/  FMUL.FTZ R144, R5, R144 ;  /* 0x0000009005907220 */ /* 0x000fe20000410000 */
[----:B------:R-:W-:Y:S01]  /*2ab00*/  F2FP.BF16.F32.PACK_AB R162, R163, R162 ;  /* 0x000000a2a3a2723e */ /* 0x000fe200000010ff */
[C---:B------:R-:W-:Y:S01]  /*2ab10*/  FMUL.FTZ R145, R5.reuse, R145 ;  /* 0x0000009105917220 */ /* 0x040fe20000410000 */
[----:B------:R-:W-:Y:S01]  /*2ab20*/  F2FP.BF16.F32.PACK_AB R134, R8, R134 ;  /* 0x000000860886723e */ /* 0x000fe200000010ff */
[----:B------:R-:W-:Y:S01]  /*2ab30*/  FMUL.FTZ R140, R5, R140 ;  /* 0x0000008c058c7220 */ /* 0x000fe20000410000 */
[----:B------:R-:W-:Y:S01]  /*2ab40*/  F2FP.BF16.F32.PACK_AB R156, R157, R156 ;  /* 0x0000009c9d9c723e */ /* 0x000fe200000010ff */
[----:B------:R-:W-:Y:S01]  /*2ab50*/  FMUL.FTZ R141, R5, R141 ;  /* 0x0000008d058d7220 */ /* 0x000fe20000410000 */
[----:B------:R-:W-:Y:S01]  /*2ab60*/  F2FP.BF16.F32.PACK_AB R158, R159, R158 ;  /* 0x0000009e9f9e723e */ /* 0x000fe200000010ff */
[C---:B------:R-:W-:Y:S01]  /*2ab70*/  FMUL.FTZ R136, R5.reuse, R136 ;  /* 0x0000008805887220 */ /* 0x040fe20000410000 */
[C---:B------:R-:W-:Y:S01]  /*2ab80*/  FMUL.FTZ R137, R5.reuse, R137 ;  /* 0x0000008905897220 */ /* 0x040fe20000410000 */
[C---:B------:R-:W-:Y:S01]  /*2ab90*/  FMUL.FTZ R132, R5.reuse, R132 ;  /* 0x0000008405847220 */ /* 0x040fe20000410000 */
[----:B------:R-:W-:Y:S01]  /*2aba0*/  FMUL.FTZ R5, R5, R133 ;  /* 0x0000008505057220 */ /* 0x000fe20000410000 */
[----:B------:R-:W-:Y:S01]  /*2abb0*/  F2FP.BF16.F32.PACK_AB R152, R153, R152 ;  /* 0x000000989998723e */ /* 0x000fe200000010ff */
[C---:B--2---:R-:W-:Y:S01]  /*2abc0*/  IMAD.SHL.U32 R12, R4.reuse, 0x10, RZ ;  /* 0x00000010040c7824 */ /* 0x044fe200078e00ff */
[----:B------:R-:W-:-:S02]  /*2abd0*/  R2P PR, R4, 0x18 ;  /* 0x0000001804007804 */ /* 0x000fc40000000000 */
[----:B------:R-:W-:Y:S02]  /*2abe0*/  F2FP.BF16.F32.PACK_AB R154, R155, R154 ;  /* 0x0000009a9b9a723e */ /* 0x000fe400000010ff */
[----:B------:R-:W-:Y:S02]  /*2abf0*/  LOP3.LUT R12, R12, 0x1c0, RZ, 0xc0, !PT ;  /* 0x000001c00c0c7812 */ /* 0x000fe400078ec0ff */
[----:B------:R-:W-:Y:S02]  /*2ac00*/  SEL R6, R6, 0xffffffe0, !P3 ;  /* 0xffffffe006067807 */ /* 0x000fe40005800000 */
[----:B-----5:R-:W-:Y:S02]  /*2ac10*/  LOP3.LUT R12, R12, 0x38, R169, 0xf8, !PT ;  /* 0x000000380c0c7812 */ /* 0x020fe400078ef8a9 */
[----:B------:R-:W-:Y:S02]  /*2ac20*/  F2FP.BF16.F32.PACK_AB R148, R149, R148 ;  /* 0x000000949594723e */ /* 0x000fe400000010ff */
[----:B------:R-:W-:-:S02]  /*2ac30*/  LOP3.LUT R12, R12, R168, R220, 0xfe, !PT ;  /* 0x000000a80c0c7212 */ /* 0x000fc400078efedc */
[----:B------:R-:W-:Y:S02]  /*2ac40*/  F2FP.BF16.F32.PACK_AB R150, R151, R150 ;  /* 0x000000969796723e */ /* 0x000fe400000010ff */
[----:B------:R-:W-:Y:S01]  /*2ac50*/  F2FP.BF16.F32.PACK_AB R144, R145, R144 ;  /* 0x000000909190723e */ /* 0x000fe200000010ff */
[----:B------:R-:W-:Y:S01]  /*2ac60*/  IMAD R12, R12, 0x2, R3 ;  /* 0x000000020c0c7824 */ /* 0x000fe200078e0203 */
[----:B------:R-:W-:Y:S02]  /*2ac70*/  F2FP.BF16.F32.PACK_AB R146, R147, R146 ;  /* 0x000000929392723e */ /* 0x000fe400000010ff */
[----:B------:R-:W-:Y:S01]  /*2ac80*/  F2FP.BF16.F32.PACK_AB R140, R141, R140 ;  /* 0x0000008c8d8c723e */ /* 0x000fe200000010ff */
[----:B------:R-:W-:Y:S01]  /*2ac90*/  IMAD.IADD R14, R6, 0x1, R12 ;  /* 0x00000001060e7824 */ /* 0x000fe200078e020c */
[C---:B------:R-:W-:Y:S01]  /*2aca0*/  IADD3 R8, PT, PT, R13.reuse, R12, RZ ;  /* 0x0000000c0d087210 */ /* 0x040fe20007ffe0ff */
[C---:B------:R-:W-:Y:S01]  /*2acb0*/  VIADD R15, R12.reuse, 0x40 ;  /* 0x000000400c0f7836 */ /* 0x040fe20000000000 */
[----:B------:R-:W-:Y:S01]  /*2acc0*/  STS [R12], R160 ;  /* 0x000000a00c007388 */ /* 0x000fe20000000800 */
[----:B------:R-:W-:Y:S01]  /*2acd0*/  @P4 VIADD R15, R12, 0xffffffc0 ;  /* 0xffffffc00c0f4836 */ /* 0x000fe20000000000 */
[----:B------:R-:W-:-:S02]  /*2ace0*/  IADD3 R16, PT, PT, R13, R14, RZ ;  /* 0x0000000e0d107210 */ /* 0x000fc40007ffe0ff */
[----:B------:R-:W-:Y:S01]  /*2acf0*/  STS [R12+0x400], R162 ;  /* 0x000400a20c007388 */ /* 0x000fe20000000800 */
[----:B------:R-:W-:Y:S01]  /*2ad00*/  IMAD.IADD R6, R6, 0x1, R15 ;  /* 0x0000000106067824 */ /* 0x000fe200078e020f */
[----:B------:R-:W-:Y:S02]  /*2ad10*/  F2FP.BF16.F32.PACK_AB R142, R143, R142 ;  /* 0x0000008e8f8e723e */ /* 0x000fe400000010ff */
[----:B------:R-:W-:Y:S01]  /*2ad20*/  STS [R8], R156 ;  /* 0x0000009c08007388 */ /* 0x000fe20000000800 */
[----:B------:R-:W-:Y:S02]  /*2ad30*/  F2FP.BF16.F32.PACK_AB R136, R137, R136 ;  /* 0x000000888988723e */ /* 0x000fe400000010ff */
[----:B------:R-:W-:Y:S01]  /*2ad40*/  F2FP.BF16.F32.PACK_AB R138, R139, R138 ;  /* 0x0000008a8b8a723e */ /* 0x000fe200000010ff */
[----:B------:R2:W-:Y:S01]  /*2ad50*/  STS [R8+0x400], R158 ;  /* 0x0004009e08007388 */ /* 0x0005e20000000800 */
[----:B------:R-:W-:-:S03]  /*2ad60*/  F2FP.BF16.F32.PACK_AB R5, R5, R132 ;  /* 0x000000840505723e */ /* 0x000fc600000010ff */
[----:B------:R-:W-:Y:S04]  /*2ad70*/  STS [R14], R152 ;  /* 0x000000980e007388 */ /* 0x000fe80000000800 */
[----:B------:R-:W-:Y:S04]  /*2ad80*/  STS [R14+0x400], R154 ;  /* 0x0004009a0e007388 */ /* 0x000fe80000000800 */
[----:B------:R-:W-:Y:S04]  /*2ad90*/  STS [R16], R148 ;  /* 0x0000009410007388 */ /* 0x000fe80000000800 */
[----:B------:R-:W-:Y:S04]  /*2ada0*/  STS [R16+0x400], R150 ;  /* 0x0004009610007388 */ /* 0x000fe80000000800 */
[----:B------:R-:W-:Y:S04]  /*2adb0*/  STS [R15], R144 ;  /* 0x000000900f007388 */ /* 0x000fe80000000800 */
[----:B------:R-:W-:Y:S01]  /*2adc0*/  STS [R15+0x400], R146 ;  /* 0x000400920f007388 */ /* 0x000fe20000000800 */
[C---:B--2---:R-:W-:Y:S01]  /*2add0*/  IADD3 R8, PT, PT, R13.reuse, R15, RZ ;  /* 0x0000000f0d087210 */ /* 0x044fe20007ffe0ff */
[----:B------:R-:W-:-:S04]  /*2ade0*/  IMAD.IADD R13, R13, 0x1, R6 ;  /* 0x000000010d0d7824 */ /* 0x000fc800078e0206 */
[----:B------:R-:W-:Y:S04]  /*2adf0*/  STS [R8], R140 ;  /* 0x0000008c08007388 */ /* 0x000fe80000000800 */
[----:B------:R-:W-:Y:S04]  /*2ae00*/  STS [R8+0x400], R142 ;  /* 0x0004008e08007388 */ /* 0x000fe80000000800 */
[----:B------:R-:W-:Y:S04]  /*2ae10*/  STS [R6], R136 ;  /* 0x0000008806007388 */ /* 0x000fe80000000800 */
[----:B------:R-:W-:Y:S04]  /*2ae20*/  STS [R6+0x400], R138 ;  /* 0x0004008a06007388 */ /* 0x000fe80000000800 */
[----:B------:R2:W-:Y:S04]  /*2ae30*/  STS [R13], R5 ;  /* 0x000000050d007388 */ /* 0x0005e80000000800 */
[----:B------:R3:W-:Y:S04]  /*2ae40*/  STS [R13+0x400], R134 ;  /* 0x000400860d007388 */ /* 0x0007e80000000800 */
[----:B--2---:R-:W2:Y:S01]  /*2ae50*/  LD.E.U8 R5, desc[UR4][R164.64+0x1c8] ;  /* 0x0001c804a4057980 */ /* 0x004ea2000c101100 */
[----:B------:R-:W-:-:S02]  /*2ae60*/  R2UR UR10, R10 ;  /* 0x000000000a0a72ca */ /* 0x000fc400000e0000 */
[----:B------:R-:W-:-:S13]  /*2ae70*/  R2UR UR11, R11 ;  /* 0x000000000b0b72ca */ /* 0x000fda00000e0000 */
[----:B------:R-:W4:Y:S01]  /*2ae80*/  LD.E.64 R30, desc[UR10][R164.64+0x88] ;  /* 0x0000880aa41e7980 */ /* 0x000f22000c101b00 */
[----:B--2---:R-:W-:-:S13]  /*2ae90*/  ISETP.NE.AND P3, PT, R5, RZ, PT ;  /* 0x000000ff0500720c */ /* 0x004fda0003f65270 */
[C---:B------:R-:W-:Y:S02]  /*2aea0*/  @!P3 R2UR UR8, R10.reuse ;  /* 0x000000000a08b2ca */ /* 0x040fe400000e0000 */
[C---:B------:R-:W-:Y:S02]  /*2aeb0*/  @!P3 R2UR UR9, R11.reuse ;  /* 0x000000000b09b2ca */ /* 0x040fe400000e0000 */
[----:B------:R-:W-:Y:S02]  /*2aec0*/  @!P3 R2UR UR4, R10 ;  /* 0x000000000a04b2ca */ /* 0x000fe400000e0000 */
[----:B------:R-:W-:-:S09]  /*2aed0*/  @!P3 R2UR UR5, R11 ;  /* 0x000000000b05b2ca */ /* 0x000fd200000e0000 */
[----:B------:R-:W2:Y:S04]  /*2aee0*/  @!P3 LD.E R5, desc[UR8][R164.64+0x60] ;  /* 0x00006008a405b980 */ /* 0x000ea8000c101900 */
[----:B------:R-:W3:Y:S01]  /*2aef0*/  @!P3 LD.E R8, desc[UR4][R164.64+0xb4] ;  /* 0x0000b404a408b980 */ /* 0x000ee2000c101900 */
[----:B------:R-:W-:Y:S02]  /*2af00*/  ISETP.NE.AND P2, PT, R238, -0x1, PT ;  /* 0xffffffffee00780c */ /* 0x000fe40003f45270 */
[C---:B------:R-:W-:Y:S02]  /*2af10*/  R2UR UR4, R10.reuse ;  /* 0x000000000a0472ca */ /* 0x040fe400000e0000 */
[----:B------:R-:W-:Y:S01]  /*2af20*/  R2UR UR5, R11 ;  /* 0x000000000b0572ca */ /* 0x000fe200000e0000 */
[----:B------:R-:W1:Y:S08]  /*2af30*/  @P1 MUFU.LG2 R9, R9 ;  /* 0x0000000900091308 */ /* 0x000e700000000c00 */
[----:B------:R-:W-:-:S02]  /*2af40*/  @!P2 R2UR UR8, R10 ;  /* 0x000000000a08a2ca */ /* 0x000fc400000e0000 */
[----:B------:R-:W-:Y:S01]  /*2af50*/  @!P2 R2UR UR9, R11 ;  /* 0x000000000b09a2ca */ /* 0x000fe200000e0000 */
[----:B------:R-:W1:Y:S01]  /*2af60*/  @P0 MUFU.LG2 R249, R249 ;  /* 0x000000f900f90308 */ /* 0x000e620000000c00 */
[----:B------:R1:W5:Y:S01]  /*2af70*/  LD.E.64 R34, desc[UR4][R164.64+0x90] ;  /* 0x00009004a4227980 */ /* 0x000362000c101b00 */
[----:B------:R-:W-:Y:S01]  /*2af80*/  BSSY.RECONVERGENT B0, `(.L_x_2695) ;  /* 0x0000012000007945 */ /* 0x000fe20003800200 */
[----:B----4-:R-:W-:-:S09]  /*2af90*/  @P2 IMAD.WIDE.U32 R32, R30, R238, RZ ;  /* 0x000000ee1e202225 */ /* 0x010fd200078e00ff */
[----:B------:R4:W5:Y:S01]  /*2afa0*/  @!P2 LD.E.64 R36, desc[UR8][R164.64+0x80] ;  /* 0x00008008a424a980 */ /* 0x000962000c101b00 */
[----:B--2---:R-:W-:Y:S01]  /*2afb0*/  @!P3 IMAD R6, R5, R234, R233 ;  /* 0x000000ea0506b224 */ /* 0x004fe200078e02e9 */
[----:B------:R-:W-:-:S03]  /*2afc0*/  SHF.L.U32 R5, R4, 0x3, RZ ;  /* 0x0000000304057819 */ /* 0x000fc600000006ff */
[----:B---3--:R-:W-:Y:S01]  /*2afd0*/  @!P3 IMAD R8, R6, R8, RZ ;  /* 0x000000080608b224 */ /* 0x008fe200078e02ff */
[----:B------:R-:W-:Y:S01]  /*2afe0*/  LOP3.LUT R12, R5, 0x1c0, RZ, 0xc0, !PT ;  /* 0x000001c0050c7812 */ /* 0x000fe200078ec0ff */
[----:B------:R-:W-:Y:S01]  /*2aff0*/  @P2 IMAD R6, R31, R238, RZ ;  /* 0x000000ee1f062224 */ /* 0x000fe200078e02ff */
[----:B-1--4-:R-:W-:Y:S06]  /*2b000*/  @!P3 BRA `(.L_x_2696) ;  /* 0x000000000024b947 */ /* 0x012fec0003800000 */
        /* <DEDUP_REMOVED lines=9> */
.L_x_2696:
[----:B------:R-:W-:Y:S05]  /*2b0a0*/  BSYNC.RECONVERGENT B0 ;  /* 0x0000000000007941 */ /* 0x000fea0003800200 */
.L_x_2695:
[C---:B------:R-:W-:Y:S01]  /*2b0b0*/  R2UR UR8, R10.reuse ;  /* 0x000000000a0872ca */ /* 0x040fe200000e0000 */
[----:B------:R-:W-:Y:S01]  /*2b0c0*/  @P1 FMUL.FTZ R14, R9, 0.69314718246459960938 ;  /* 0x3f317218090e1820 */ /* 0x000fe20000410000 */
[----:B------:R-:W-:Y:S01]  /*2b0d0*/  R2UR UR9, R11 ;  /* 0x000000000b0972ca */ /* 0x000fe200000e0000 */
[----:B------:R-:W-:Y:S01]  /*2b0e0*/  IMAD.MOV.U32 R29, RZ, RZ, 0x7f800000 ;  /* 0x7f800000ff1d7424 */ /* 0x000fe200078e00ff */
[----:B------:R-:W-:Y:S01]  /*2b0f0*/  R2UR UR4, R10 ;  /* 0x000000000a0472ca */ /* 0x000fe200000e0000 */
[----:B------:R-:W-:Y:S01]  /*2b100*/  @P1 FFMA.FTZ R29, R7, R2, R14 ;  /* 0x00000002071d1223 */ /* 0x000fe2000001000e */
[----:B------:R-:W-:Y:S01]  /*2b110*/  R2UR UR5, R11 ;  /* 0x000000000b0572ca */ /* 0x000fe200000e0000 */
[----:B------:R-:W-:Y:S01]  /*2b120*/  @P0 FMUL.FTZ R249, R249, 0.69314718246459960938 ;  /* 0x3f317218f9f90820 */ /* 0x000fe20000410000 */
[--C-:B------:R-:W-:Y:S01]  /*2b130*/  LOP3.LUT R12, R12, 0x38, R4.reuse, 0xf8, !PT ;  /* 0x000000380c0c7812 */ /* 0x100fe200078ef804 */
[----:B------:R-:W-:Y:S01]  /*2b140*/  IMAD.MOV.U32 R28, RZ, RZ, 0x7f800000 ;  /* 0x7f800000ff1c7424 */ /* 0x000fe200078e00ff */
[----:B------:R-:W-:Y:S01]  /*2b150*/  LOP3.LUT R167, R167, 0x30, RZ, 0xc0, !PT ;  /* 0x00000030a7a77812 */ /* 0x000fe200078ec0ff */
[----:B------:R-:W-:Y:S01]  /*2b160*/  @P0 FFMA.FTZ R28, R7, R0, R249 ;  /* 0x00000000071c0223 */ /* 0x000fe200000100f9 */
[--C-:B------:R-:W-:Y:S01]  /*2b170*/  LOP3.LUT R13, R12, 0x38, R5.reuse, 0x78, !PT ;  /* 0x000000380c0d7812 */ /* 0x100fe200078e7805 */
[----:B------:R-:W-:Y:S01]  /*2b180*/  IMAD.SHL.U32 R235, R235, 0x40, RZ ;  /* 0x00000040ebeb7824 */ /* 0x000fe200078e00ff */
[----:B------:R-:W-:Y:S01]  /*2b190*/  SHF.R.U32.HI R12, RZ, 0x2, R4 ;  /* 0x00000002ff0c7819 */ /* 0x000fe20000011604 */
[----:B------:R1:W5:Y:S01]  /*2b1a0*/  LD.E.64 R38, desc[UR8][R164.64+0x70] ;  /* 0x00007008a4267980 */ /* 0x000362000c101b00 */
[----:B------:R-:W-:-:S02]  /*2b1b0*/  LOP3.LUT R13, R13, 0x1e00, R5, 0xf8, !PT ;  /* 0x00001e000d0d7812 */ /* 0x000fc400078ef805 */
[----:B------:R-:W-:Y:S01]  /*2b1c0*/  LOP3.LUT R9, R167, 0x7, R12, 0xf8, !PT ;  /* 0x00000007a7097812 */ /* 0x000fe200078ef80c */
[----:B------:R1:W5:Y:S01]  /*2b1d0*/  LD.E.64 R40, desc[UR4][R164.64+0xa0] ;  /* 0x0000a004a4287980 */ /* 0x000362000c101b00 */
[----:B------:R-:W-:Y:S05]  /*2b1e0*/  WARPSYNC.ALL ;  /* 0x0000000000007948 */ /* 0x000fea0003800000 */
[----:B------:R-:W-:Y:S01]  /*2b1f0*/  IMAD R3, R13, 0x2, R3 ;  /* 0x000000020d037824 */ /* 0x000fe200078e0203 */
        /* <DEDUP_REMOVED lines=8> */
[----:B------:R-:W-:Y:S02]  /*2b280*/  IMAD.IADD R0, R237, 0x1, -R235 ;  /* 0x00000001ed007824 */ /* 0x000fe400078e0aeb */
[----:B------:R-:W-:Y:S02]  /*2b290*/  VIADD R2, R9, 0x8 ;  /* 0x0000000809027836 */ /* 0x000fe40000000000 */
[----:B------:R-:W-:Y:S01]  /*2b2a0*/  IMAD.IADD R8, R235, 0x1, R8 ;  /* 0x00000001eb087824 */ /* 0x000fe200078e0208 */
[CC--:B------:R-:W-:Y:S02]  /*2b2b0*/  ISETP.GE.AND P3, PT, R9.reuse, R0.reuse, PT ;  /* 0x000000000900720c */ /* 0x0c0fe40003f66270 */
[----:B------:R-:W-:Y:S02]  /*2b2c0*/  ISETP.GE.AND P1, PT, R2, R0, PT ;  /* 0x000000000200720c */ /* 0x000fe40003f26270 */
[----:B------:R-:W-:-:S04]  /*2b2d0*/  IADD3 R9, P0, PT, R9, R8, RZ ;  /* 0x0000000809097210 */ /* 0x000fc80007f1e0ff */
[----:B------:R-:W-:Y:S02]  /*2b2e0*/  LEA.HI.X.SX32 R8, R8, RZ, 0x1, P0 ;  /* 0x000000ff08087211 */ /* 0x000fe400000f0eff */
[----:B-----5:R-:W-:-:S03]  /*2b2f0*/  LEA R2, P0, R9, R40, 0x2 ;  /* 0x0000002809027211 */ /* 0x020fc600078010ff */
[C---:B------:R-:W-:Y:S02]  /*2b300*/  @!P3 R2UR UR8, R10.reuse ;  /* 0x000000000a08b2ca */ /* 0x040fe400000e0000 */
[C---:B------:R-:W-:Y:S02]  /*2b310*/  @!P3 R2UR UR9, R11.reuse ;  /* 0x000000000b09b2ca */ /* 0x040fe400000e0000 */
[----:B------:R-:W-:Y:S02]  /*2b320*/  @!P1 R2UR UR4, R10 ;  /* 0x000000000a0492ca */ /* 0x000fe400000e0000 */
[----:B------:R-:W-:Y:S02]  /*2b330*/  @!P1 R2UR UR5, R11 ;  /* 0x000000000b0592ca */ /* 0x000fe400000e0000 */
[----:B-1----:R-:W-:-:S07]  /*2b340*/  LEA.HI.X R3, R9, R41, R8, 0x2, P0 ;  /* 0x0000002909037211 */ /* 0x002fce00000f1408 */
[----:B------:R1:W-:Y:S04]  /*2b350*/  @!P3 ST.E desc[UR8][R2.64], R29 ;  /* 0x0000001d0200b985 */ /* 0x0003e8000c101908 */
[----:B------:R1:W-:Y:S02]  /*2b360*/  @!P1 ST.E desc[UR4][R2.64+0x20], R28 ;  /* 0x0000201c02009985 */ /* 0x0003e4000c101904 */
.L_x_2698:
[----:B------:R-:W-:Y:S05]  /*2b370*/  BSYNC.RECONVERGENT B0 ;  /* 0x0000000000007941 */ /* 0x000fea0003800200 */
.L_x_2697:
[----:B------:R-:W-:Y:S02]  /*2b380*/  R2UR UR4, R10 ;  /* 0x000000000a0472ca */ /* 0x000fe400000e0000 */
[----:B------:R-:W-:-:S13]  /*2b390*/  R2UR UR5, R11 ;  /* 0x000000000b0572ca */ /* 0x000fda00000e0000 */
[----:B-1----:R-:W2:Y:S01]  /*2b3a0*/  LD.E R164, desc[UR4][R164.64+0xc0] ;  /* 0x0000c004a4a47980 */ /* 0x002ea2000c101900 */
[----:B------:R-:W-:Y:S01]  /*2b3b0*/  LOP3.LUT R8, R5, 0x38, RZ, 0xc0, !PT ;  /* 0x0000003805087812 */ /* 0x000fe200078ec0ff */
[-C--:B-----5:R-:W-:Y:S01]  /*2b3c0*/  @!P2 IMAD R0, R37, R234.reuse, RZ ;  /* 0x000000ea2500a224 */ /* 0x0a0fe200078e02ff */
[----:B------:R-:W-:Y:S01]  /*2b3d0*/  SHF.R.U32.HI R4, RZ, 0x3, R4 ;  /* 0x00000003ff047819 */ /* 0x000fe20000011604 */
[----:B------:R-:W-:Y:S01]  /*2b3e0*/  @!P2 IMAD.WIDE.U32 R2, R36, R234, RZ ;  /* 0x000000ea2402a225 */ /* 0x000fe200078e00ff */
[----:B------:R-:W-:Y:S01]  /*2b3f0*/  @P2 MOV R2, R32 ;  /* 0x0000002000022202 */ /* 0x000fe20000000f00 */
[----:B------:R-:W-:Y:S02]  /*2b400*/  BSSY.RECONVERGENT B0, `(.L_x_2699) ;  /* 0x000002b000007945 */ /* 0x000fe40003800200 */
[----:B------:R-:W-:Y:S02]  /*2b410*/  IMAD.MOV.U32 R9, RZ, RZ, RZ ;  /* 0x000000ffff097224 */ /* 0x000fe400078e00ff */
[----:B------:R-:W-:-:S02]  /*2b420*/  IMAD.IADD R237, R237, 0x1, -R235 ;  /* 0x00000001eded7824 */ /* 0x000fc400078e0aeb */
[----:B------:R-:W-:Y:S02]  /*2b430*/  @!P2 IMAD.IADD R0, R3, 0x1, R0 ;  /* 0x000000010300a824 */ /* 0x000fe400078e0200 */
[-C--:B------:R-:W-:Y:S02]  /*2b440*/  IMAD R3, R35, R233.reuse, RZ ;  /* 0x000000e923037224 */ /* 0x080fe400078e02ff */
[----:B------:R-:W-:-:S04]  /*2b450*/  IMAD.WIDE.U32 R34, R34, R233, RZ ;  /* 0x000000e922227225 */ /* 0x000fc800078e00ff */
[----:B------:R-:W-:Y:S01]  /*2b460*/  @P2 IMAD.IADD R0, R33, 0x1, R6 ;  /* 0x0000000121002824 */ /* 0x000fe200078e0206 */
[----:B------:R-:W-:Y:S02]  /*2b470*/  IADD3 R3, PT, PT, R35, R3, RZ ;  /* 0x0000000323037210 */ /* 0x000fe40007ffe0ff */
[----:B--2---:R-:W-:Y:S01]  /*2b480*/  ISETP.GE.AND P1, PT, R8, R164, PT ;  /* 0x000000a40800720c */ /* 0x004fe20003f26270 */
[----:B------:R-:W-:-:S03]  /*2b490*/  IMAD.WIDE.U32 R8, R235, R30, R8 ;  /* 0x0000001eeb087225 */ /* 0x000fc600078e0008 */
[----:B------:R-:W-:Y:S01]  /*2b4a0*/  ISETP.GE.OR P0, PT, R4, R237, P1 ;  /* 0x000000ed0400720c */ /* 0x000fe20000f06670 */
[----:B------:R-:W-:Y:S01]  /*2b4b0*/  IMAD R235, R31, R235, RZ ;  /* 0x000000eb1feb7224 */ /* 0x000fe200078e02ff */
[----:B------:R-:W-:Y:S01]  /*2b4c0*/  IADD3 R8, P3, P2, R34, R8, R2 ;  /* 0x0000000822087210 */ /* 0x000fe20007a7e002 */
[----:B------:R-:W-:Y:S02]  /*2b4d0*/  VIADD R2, R4, 0x20 ;  /* 0x0000002004027836 */ /* 0x000fe40000000000 */
[----:B------:R-:W-:-:S05]  /*2b4e0*/  IMAD.IADD R235, R9, 0x1, R235 ;  /* 0x0000000109eb7824 */ /* 0x000fca00078e02eb */
[----:B------:R-:W-:Y:S01]  /*2b4f0*/  IADD3.X R9, PT, PT, R3, R235, R0, P3, P2 ;  /* 0x000000eb03097210 */ /* 0x000fe20001fe4400 */
[C---:B------:R-:W-:Y:S01]  /*2b500*/  VIADD R3, R4.reuse, 0x10 ;  /* 0x0000001004037836 */ /* 0x040fe20000000000 */
[----:B------:R-:W-:Y:S01]  /*2b510*/  IADD3 R0, PT, PT, R4, 0x30, RZ ;  /* 0x0000003004007810 */ /* 0x000fe20007ffe0ff */
[----:B------:R-:W-:Y:S01]  /*2b520*/  @!P0 IMAD R5, R31, R4, RZ ;  /* 0x000000041f058224 */ /* 0x000fe200078e02ff */
[----:B------:R-:W-:Y:S01]  /*2b530*/  @!P0 R2UR UR4, R10 ;  /* 0x000000000a0482ca */ /* 0x000fe200000e0000 */
[----:B------:R-:W-:Y:S01]  /*2b540*/  @!P0 IMAD.WIDE.U32 R6, R4, R30, R8 ;  /* 0x0000001e04068225 */ /* 0x000fe200078e0008 */
[----:B------:R-:W-:Y:S02]  /*2b550*/  @!P0 R2UR UR5, R11 ;  /* 0x000000000b0582ca */ /* 0x000fe400000e0000 */
[----:B------:R-:W-:Y:S01]  /*2b560*/  ISETP.GE.OR P4, PT, R3, R237, P1 ;  /* 0x000000ed0300720c */ /* 0x000fe20000f86670 */
[----:B------:R-:W-:Y:S01]  /*2b570*/  @!P0 IMAD.IADD R5, R7, 0x1, R5 ;  /* 0x0000000107058824 */ /* 0x000fe200078e0205 */
[----:B------:R-:W-:-:S02]  /*2b580*/  @!P0 LEA R28, P2, R6, R38, 0x1 ;  /* 0x00000026061c8211 */ /* 0x000fc400078408ff */
[----:B------:R-:W-:Y:S02]  /*2b590*/  ISETP.GE.OR P3, PT, R2, R237, P1 ;  /* 0x000000ed0200720c */ /* 0x000fe40000f66670 */
[----:B------:R-:W-:Y:S02]  /*2b5a0*/  @!P0 LEA.HI.X R29, R6, R39, R5, 0x1, P2 ;  /* 0x00000027061d8211 */ /* 0x000fe400010f0c05 */
[----:B------:R-:W-:-:S03]  /*2b5b0*/  ISETP.GE.OR P1, PT, R0, R237, P1 ;  /* 0x000000ed0000720c */ /* 0x000fc60000f26670 */
[----:B------:R1:W-:Y:S02]  /*2b5c0*/  @!P0 ST.E.128 desc[UR4][R28.64], R24 ;  /* 0x000000181c008985 */ /* 0x0003e4000c101d04 */
[----:B------:R-:W-:Y:S08]  /*2b5d0*/  @P4 BRA `(.L_x_2700) ;  /* 0x0000000000344947 */ /* 0x000ff00003800000 */
[----:B------:R-:W-:Y:S01]  /*2b5e0*/  IADD3 R2, P0, PT, R4, 0x10, RZ ;  /* 0x0000001004027810 */ /* 0x000fe20007f1e0ff */
        /* <DEDUP_REMOVED lines=12> */
.L_x_2700:
[----:B------:R-:W-:Y:S05]  /*2b6b0*/  BSYNC.RECONVERGENT B0 ;  /* 0x0000000000007941 */ /* 0x000fea0003800200 */
.L_x_2699:
[----:B------:R-:W-:Y:S04]  /*2b6c0*/  BSSY.RECONVERGENT B0, `(.L_x_2701) ;  /* 0x000000f000007945 */ /* 0x000fe80003800200 */
        /* <DEDUP_REMOVED lines=14> */
.L_x_2702:
[----:B------:R-:W-:Y:S05]  /*2b7b0*/  BSYNC.RECONVERGENT B0 ;  /* 0x0000000000007941 */ /* 0x000fea0003800200 */
.L_x_2701:
[----:B--2---:R-:W-:Y:S02]  /*2b7c0*/  MOV R2, R232 ;  /* 0x000000e800027202 */ /* 0x004fe40000000f00 */
[----:B------:R-:W-:-:S04]  /*2b7d0*/  MOV R3, 0x0 ;  /* 0x0000000000037802 */ /* 0x000fc80000000f00 */
[----:B-1-34-:R-:W-:Y:S05]  /*2b7e0*/  @P1 RET.REL.NODEC R2 `(_ZN5flash24flash_fwd_splitkv_kernelI23Flash_fwd_kernel_traitsILi64ELi64ELi256ELi4ELb0ELb0EN7cutlass10bfloat16_tE19Flash_kernel_traitsILi64ELi64ELi256ELi4ES3_EELb0ELb1ELb0ELb0ELb0ELb0ELb0ELb1EEEvNS_16Flash_fwd_paramsE) ;  /* 0xfffffd4802041950 */ /* 0x01afea0003c3ffff */
[----:B------:R-:W-:Y:S01]  /*2b7f0*/  IADD3 R4, P0, PT, R4, 0x30, RZ ;  /* 0x0000003004047810 */ /* 0x000fe20007f1e0ff */
[----:B------:R-:W-:Y:S01]  /*2b800*/  IMAD.MOV.U32 R3, RZ, RZ, R9 ;  /* 0x000000ffff037224 */ /* 0x000fe200078e0009 */
[----:B------:R-:W-:Y:S01]  /*2b810*/  MOV R2, R8 ;  /* 0x0000000800027202 */ /* 0x000fe20000000f00 */
[----:B------:R-:W-:Y:S01]  /*2b820*/  IMAD.MOV.U32 R233, RZ, RZ, 0x0 ;  /* 0x00000000ffe97424 */ /* 0x000fe200078e00ff */
[----:B------:R-:W-:Y:S01]  /*2b830*/  R2UR UR4, R10 ;  /* 0x000000000a0472ca */ /* 0x000fe200000e0000 */
[----:B------:R-:W-:Y:S01]  /*2b840*/  IMAD.X R0, RZ, RZ, RZ, P0 ;  /* 0x000000ffff007224 */ /* 0x000fe200000e06ff */
[----:B------:R-:W-:Y:S01]  /*2b850*/  R2UR UR5, R11 ;  /* 0x000000000b0572ca */ /* 0x000fe200000e0000 */
[----:B------:R-:W-:-:S04]  /*2b860*/  IMAD.WIDE.U32 R2, R30, R4, R2 ;  /* 0x000000041e027225 */ /* 0x000fc800078e0002 */
[----:B------:R-:W-:-:S04]  /*2b870*/  IMAD R0, R0, R30, RZ ;  /* 0x0000001e00007224 */ /* 0x000fc800078e02ff */
[----:B------:R-:W-:Y:S01]  /*2b880*/  IMAD R0, R31, R4, R0 ;  /* 0x000000041f007224 */ /* 0x000fe200078e0200 */
[----:B------:R-:W-:-:S04]  /*2b890*/  LEA R4, P0, R2, R38, 0x1 ;  /* 0x0000002602047211 */ /* 0x000fc800078008ff */
[----:B------:R-:W-:-:S04]  /*2b8a0*/  IADD3 R0, PT, PT, R3, R0, RZ ;  /* 0x0000000003007210 */ /* 0x000fc80007ffe0ff */
[----:B------:R-:W-:-:S05]  /*2b8b0*/  LEA.HI.X R5, R2, R39, R0, 0x1, P0 ;  /* 0x0000002702057211 */ /* 0x000fca00000f0c00 */
[----:B------:R1:W-:Y:S02]  /*2b8c0*/  ST.E.128 desc[UR4][R4.64], R12 ;  /* 0x0000000c04007985 */ /* 0x0003e4000c101d04 */
[----:B-1----:R-:W-:Y:S05]  /*2b8d0*/  RET.REL.NODEC R232 `(_ZN5flash24flash_fwd_splitkv_kernelI23Flash_fwd_kernel_traitsILi64ELi64ELi256ELi4ELb0ELb0EN7cutlass10bfloat16_tE19Flash_kernel_traitsILi64ELi64ELi256ELi4ES3_EELb0ELb1ELb0ELb0ELb0ELb0ELb0ELb1EEEvNS_16Flash_fwd_paramsE) ;  /* 0xfffffd44e8c87950 */ /* 0x002fea0003c3ffff */
.L_x_2694:
[----:B------:R-:W-:Y:S01]  /*2b8e0*/  MOV R3, 0x1f ;  /* 0x0000001f00037802 */ /* 0x000fe20000000f00 */
[----:B------:R-:W-:Y:S01]  /*2b8f0*/  IMAD.MOV.U32 R4, RZ, RZ, 0x2 ;  /* 0x00000002ff047424 */ /* 0x000fe200078e00ff */
[----:B------:R-:W-:Y:S01]  /*2b900*/  MOV R8, R250 ;  /* 0x000000fa00087202 */ /* 0x000fe20000000f00 */
[----:B------:R-:W-:-:S07]  /*2b910*/  IMAD.MOV.U32 R5, RZ, RZ, -0x1 ;  /* 0xffffffffff057424 */ /* 0x000fce00078e00ff */
[----:B-1---5:R-:W-:Y:S05]  /*2b920*/  WARPSYNC.COLLECTIVE R5, `(.L_x_2703) ;  /* 0x0000000005087348 */ /* 0x022fea0003c00000 */
[----:B------:R2:W3:Y:S02]  /*2b930*/  SHFL.BFLY P0, R3, R8, R4, R3 ;  /* 0x0c00000408037389 */ /* 0x0004e40000000003 */
[----:B-123-5:R-:W-:Y:S05]  /*2b940*/  ENDCOLLECTIVE ;  /* 0x000000000000791b */ /* 0x02efea0003800000 */
.L_x_2703:
        /* <DEDUP_REMOVED lines=8> */
.L_x_2704:
[----:B------:R-:W-:Y:S01]  /*2b9d0*/  MOV R9, R3 ;  /* 0x0000000300097202 */ /* 0x000fe20000000f00 */
[----:B------:R-:W-:Y:S01]  /*2b9e0*/  IMAD.MOV.U32 R8, RZ, RZ, R249 ;  /* 0x000000ffff087224 */ /* 0x000fe200078e00f9 */
[----:B------:R-:W-:Y:S02]  /*2b9f0*/  MOV R3, 0x1f ;  /* 0x0000001f00037802 */ /* 0x000fe40000000f00 */
[----:B------:R-:W-:Y:S01]  /*2ba00*/  MOV R4, 0x2 ;  /* 0x0000000200047802 */ /* 0x000fe20000000f00 */
[----:B------:R-:W-:-:S07]  /*2ba10*/  FADD.FTZ R9, R250, R9 ;  /* 0x00000009fa097221 */ /* 0x000fce0000010000 */
[----:B------:R-:W-:Y:S05]  /*2ba20*/  WARPSYNC.COLLECTIVE R5, `(.L_x_2705) ;  /* 0x0000000005087348 */ /* 0x000fea0003c00000 */
[----:B------:R1:W2:Y:S02]  /*2ba30*/  SHFL.BFLY P0, R3, R8, R4, R3 ;  /* 0x0c00000408037389 */ /* 0x0002a40000000003 */
[----:B-12---:R-:W-:Y:S05]  /*2ba40*/  ENDCOLLECTIVE ;  /* 0x000000000000791b */ /* 0x006fea0003800000 */
.L_x_2705:
[----:B------:R-:W-:Y:S01]  /*2ba50*/  FADD.FTZ R249, R3, R249 ;  /* 0x000000f903f97221 */ /* 0x000fe20000010000 */
[----:B------:R-:W-:Y:S02]  /*2ba60*/  MOV R3, 0x1f ;  /* 0x0000001f00037802 */ /* 0x000fe40000000f00 */
[----:B------:R-:W-:Y:S01]  /*2ba70*/  MOV R4, 0x1 ;  /* 0x0000000100047802 */ /* 0x000fe20000000f00 */
[----:B------:R-:W-:-:S07]  /*2ba80*/  IMAD.MOV.U32 R8, RZ, RZ, R249 ;  /* 0x000000ffff087224 */ /* 0x000fce00078e00f9 */
[----:B------:R-:W-:Y:S05]  /*2ba90*/  WARPSYNC.COLLECTIVE R5, `(.L_x_2706) ;  /* 0x0000000005087348 */ /* 0x000fea0003c00000 */
[----:B------:R1:W2:Y:S02]  /*2baa0*/  SHFL.BFLY P0, R3, R8, R4, R3 ;  /* 0x0c00000408037389 */ /* 0x0002a40000000003 */
[----:B-12---:R-:W-:Y:S05]  /*2bab0*/  ENDCOLLECTIVE ;  /* 0x000000000000791b */ /* 0x006fea0003800000 */
.L_x_2706:
[----:B------:R-:W-:Y:S05]  /*2bac0*/  BRA `(.L_x_2707) ;  /* 0xffffffec00687947 */ /* 0x000fea000383ffff */
.L_x_2708:
        /* <DEDUP_REMOVED lines=11> */
.L_x_14734:


//--------------------- .text._ZN5flash24flash_fwd_splitkv_kernelI23Flash_fwd_kernel_traitsILi64ELi64ELi256ELi4ELb0ELb0EN7cutlass10bfloat16_tE19Flash_kernel_traitsILi64ELi64ELi256ELi4ES3_EELb0ELb1ELb0ELb0ELb0ELb1ELb0ELb1EEEvNS_16Flash_fwd_paramsE --------------------------
	.section	.text._ZN5flash24flash_fwd_splitkv_kernelI23Flash_fwd_kernel_traitsILi64ELi64ELi256ELi4ELb0ELb0EN7cutlass10bfloat16_tE19Flash_kernel_traitsILi64ELi64ELi256ELi4ES3_EELb0ELb1ELb0ELb0ELb0ELb1ELb0ELb1EEEvNS_16Flash_fwd_paramsE,"ax",@progbits
	.align	128
        .global         _ZN5flash24flash_fwd_splitkv_kernelI23Flash_fwd_kernel_traitsILi64ELi64ELi256ELi4ELb0ELb0EN7cutlass10bfloat16_tE19Flash_kernel_traitsILi64ELi64ELi256ELi4ES3_EELb0ELb1ELb0ELb0ELb0ELb1ELb0ELb1EEEvNS_16Flash_fwd_paramsE
        .type           _ZN5flash24flash_fwd_splitkv_kernelI23Flash_fwd_kernel_traitsILi64ELi64ELi256ELi4ELb0ELb0EN7cutlass10bfloat16_tE19Flash_kernel_traitsILi64ELi64ELi256ELi4ES3_EELb0ELb1ELb0ELb0ELb0ELb1ELb0ELb1EEEvNS_16Flash_fwd_paramsE,@function
        .size           _ZN5flash24flash_fwd_splitkv_kernelI23Flash_fwd_kernel_traitsILi64ELi64ELi256ELi4ELb0ELb0EN7cutlass10bfloat16_tE19Flash_kernel_traitsILi64ELi64ELi256ELi4ES3_EELb0ELb1ELb0ELb0ELb0ELb1ELb0ELb1EEEvNS_16Flash_fwd_paramsE,(.L_x_14735 - _ZN5flash24flash_fwd_splitkv_kernelI23Flash_fwd_kernel_traitsILi64ELi64ELi256ELi4ELb0ELb0EN7cutlass10bfloat16_tE19Flash_kernel_traitsILi64ELi64ELi256ELi4ES3_EELb0ELb1ELb0ELb0ELb0ELb1ELb0ELb1EEEvNS_16Flash_fwd_paramsE)
        .other          _ZN5flash24flash_fwd_splitkv_kernelI23Flash_fwd_kernel_traitsILi64ELi64ELi256ELi4ELb0ELb0EN7cutlass10bfloat16_tE19Flash_kernel_traitsILi64ELi64ELi256ELi4ES3_EELb0ELb1ELb0ELb0ELb0ELb1ELb0ELb1EEEvNS_16Flash_fwd_paramsE,@"STO_CUDA_ENTRY STV_DEFAULT"
_ZN5flash24flash_fwd_splitkv_kernelI23Flash_fwd_kernel_traitsILi64ELi64ELi256ELi4ELb0ELb0EN7cutlass10bfloat16_tE19Flash_kernel_traitsILi64ELi64ELi256ELi4ES3_EELb0ELb1ELb0ELb0ELb0ELb1ELb0ELb1EEEvNS_16Flash_fwd_paramsE:
.text._ZN5flash24flash_fwd_splitkv_kernelI23Flash_fwd_kernel_traitsILi64ELi64ELi256ELi4ELb0ELb0EN7cutlass10bfloat16_tE19Flash_kernel_traitsILi64ELi64ELi256ELi4ES3_EELb0ELb1ELb0ELb0ELb0ELb1ELb0ELb1EEEvNS_16Flash_fwd_paramsE:
        /* <DEDUP_REMOVED lines=8> */
[----:B-1-34-:R-:W-:Y:S05]  /*0080*/  CALL.REL.NOINC `($_ZN5flash24flash_fwd_splitkv_kernelI23Flash_fwd_kernel_traitsILi64ELi64ELi256ELi4ELb0ELb0EN7cutlass10bfloat16_tE19Flash_kernel_traitsILi64ELi64ELi256ELi4ES3_EELb0ELb1ELb0ELb0ELb0ELb1ELb0ELb1EEEvNS_16Flash_fwd_paramsE$_ZN5flash30compute_attn_1rowblock_splitkvI23Flash_fwd_kernel_traitsILi64ELi64ELi256ELi4ELb0ELb0EN7cutlass10bfloat16_tE19Flash_kernel_traitsILi64ELi64ELi256ELi4ES3_EELb0ELb1ELb0ELb0ELb0ELb1ELb0ELb1ENS_16Flash_fwd_paramsEEEvRKT8_iiiii) ;  /* 0x0000000000087944 */ /* 0x01afea0003c00000 */
[----:B------:R-:W-:Y:S05]  /*0090*/  BSYNC.RECONVERGENT B3 ;  /* 0x0000000000037941 */ /* 0x000fea0003800200 */
.L_x_2709:
[----:B------:R-:W-:Y:S05]  /*00a0*/  EXIT ;  /* 0x000000000000794d */ /* 0x000fea0003800000 */
        .type           $_ZN5flash24flash_fwd_splitkv_kernelI23Flash_fwd_kernel_traitsILi64ELi64ELi256ELi4ELb0ELb0EN7cutlass10bfloat16_tE19Flash_kernel_traitsILi64ELi64ELi256ELi4ES3_EELb0ELb1ELb0ELb0ELb0ELb1ELb0ELb1EEEvNS_16Flash_fwd_paramsE$_ZN5flash30compute_attn_1rowblock_splitkvI23Flash_fwd_kernel_traitsILi64ELi64ELi256ELi4ELb0ELb0EN7cutlass10bfloat16_tE19Flash_kernel_traitsILi64ELi64ELi256ELi4ES3_EELb0ELb1ELb0ELb0ELb0ELb1ELb0ELb1ENS_16Flash_fwd_paramsEEEvRKT8_iiiii,@function
        .size           $_ZN5flash24flash_fwd_splitkv_kernelI23Flash_fwd_kernel_traitsILi64ELi64ELi256ELi4ELb0ELb0EN7cutlass10bfloat16_tE19Flash_kernel_traitsILi64ELi64ELi256ELi4ES3_EELb0ELb1ELb0ELb0ELb0ELb1ELb0ELb1EEEvNS_16Flash_fwd_paramsE$_ZN5flash30compute_attn_1rowblock_splitkvI23Flash_fwd_kernel_traitsILi64ELi64ELi256ELi4ELb0ELb0EN7cutlass10bfloat16_tE19Flash_kernel_traitsILi64ELi64ELi256ELi4ES3_EELb0ELb1ELb0ELb0ELb0ELb1ELb0ELb1ENS_16Flash_fwd_paramsEEEvRKT8_iiiii,(.L_x_14735 - $_ZN5flash24flash_fwd_splitkv_kernelI23Flash_fwd_kernel_traitsILi64ELi64ELi256ELi4ELb0ELb0EN7cutlass10bfloat16_tE19Flash_kernel_traitsILi64ELi64ELi256ELi4ES3_EELb0ELb1ELb0ELb0ELb0ELb1ELb0ELb1EEEvNS_16Flash_fwd_paramsE$_ZN5flash30compute_attn_1rowblock_splitkvI23Flash_fwd_kernel_traitsILi64ELi64ELi256ELi4ELb0ELb0EN7cutlass10bfloat16_tE19Flash_kernel_traitsILi64ELi64ELi256ELi4ES3_EELb0ELb1ELb0ELb0ELb0ELb1ELb0ELb1ENS_16Flash_fwd_paramsEEEvRKT8_iiiii)
$_ZN5flash24flash_fwd_splitkv_kernelI23Flash_fwd_kernel_traitsILi64ELi64ELi256ELi4ELb0ELb0EN7cutlass10bfloat16_tE19Flash_kernel_traitsILi64ELi64ELi256ELi4ES3_EELb0ELb1ELb0ELb0ELb0ELb1ELb0ELb1EEEvNS_16Flash_fwd_paramsE$_ZN5flash30compute_attn_1rowblock_splitkvI23Flash_fwd_kernel_traitsILi64ELi64ELi256ELi4ELb0ELb0EN7cutlass10bfloat16_tE19Flash_kernel_traitsILi64ELi64ELi256ELi4ES3_EELb0ELb1ELb0ELb0ELb0ELb1ELb0ELb1ENS_16Flash_fwd_paramsEEEvRKT8_iiiii:
        /* <DEDUP_REMOVED lines=38> */
.L_x_2711:
[----:B------:R-:W-:Y:S05]  /*0310*/  BSYNC.RECONVERGENT B0 ;  /* 0x0000000000007941 */ /* 0x000fea0003800200 */
.L_x_2710:
[----:B------:R-:W-:Y:S04]  /*0320*/  BSSY.RECONVERGENT B0, `(.L_x_2712) ;  /* 0x0000007000007945 */ /* 0x000fe80003800200 */
[----:B------:R-:W-:Y:S05]  /*0330*/  @!P3 BRA `(.L_x_2713) ;  /* 0x000000000014b947 */ /* 0x000fea0003800000 */
[----:B------:R-:W2:Y:S02]  /*0340*/  LD.E.U8 R2, desc[UR4][R164.64+0x1b2] ;  /* 0x0001b204a4027980 */ /* 0x000ea4000c101100 */
[----:B--2---:R-:W-:-:S13]  /*0350*/  ISETP.NE.AND P1, PT, R2, RZ, PT ;  /* 0x000000ff0200720c */ /* 0x004fda0003f25270 */
[----:B-----5:R-:W2:Y:S02]  /*0360*/  @P1 LD.E R56, desc[UR4][R6.64+0x4] ;  /* 0x0000040406381980 */ /* 0x020ea4000c101900 */
[----:B--2---:R-:W-:-:S06]  /*0370*/  @P1 IADD3 R56, PT, PT, R56, -R13, RZ ;  /* 0x8000000d38381210 */ /* 0x004fcc0007ffe0ff */
[----:B------:R2:W5:Y:S02]  /*0380*/  @!P1 LD.E R56, desc[UR4][R6.64] ;  /* 0x0000000406389980 */ /* 0x000564000c101900 */
.L_x_2713:
[----:B------:R-:W-:Y:S05]  /*0390*/  BSYNC.RECONVERGENT B0 ;  /* 0x0000000000007941 */ /* 0x000fea0003800200 */
.L_x_2712:
        /* <DEDUP_REMOVED lines=9> */
.L_x_2715:
[----:B------:R-:W3:Y:S01]  /*0430*/  LD.E.64 R2, desc[UR4][R164.64+0x108] ;  /* 0x00010804a4027980 */ /* 0x000ee2000c101b00 */
[----:B------:R-:W-:Y:S01]  /*0440*/  BSSY.RECONVERGENT B0, `(.L_x_2717) ;  /* 0x0000006000007945 */ /* 0x000fe20003800200 */
[----:B------:R-:W-:Y:S01]  /*0450*/  IMAD.MOV.U32 R49, RZ, RZ, RZ ;  /* 0x000000ffff317224 */ /* 0x000fe200078e00ff */
[----:B---3--:R-:W-:-:S04]  /*0460*/  ISETP.NE.U32.AND P0, PT, R2, RZ, PT ;  /* 0x000000ff0200720c */ /* 0x008fc80003f05070 */
[----:B------:R-:W-:-:S13]  /*0470*/  ISETP.NE.AND.EX P0, PT, R3, RZ, PT, P0 ;  /* 0x000000ff0300720c */ /* 0x000fda0003f05300 */
[----:B------:R-:W-:Y:S05]  /*0480*/  @!P0 BRA `(.L_x_2718) ;  /* 0x0000000000048947 */ /* 0x000fea0003800000 */
[----:B------:R3:W5:Y:S02]  /*0490*/  LD.E R49, desc[UR4][R164.64+0xbc] ;  /* 0x0000bc04a4317980 */ /* 0x000764000c101900 */
.L_x_2718:
[----:B------:R-:W-:Y:S05]  /*04a0*/  BSYNC.RECONVERGENT B0 ;  /* 0x0000000000007941 */ /* 0x000fea0003800200 */
.L_x_2717:
[----:B-----5:R-:W-:Y:S02]  /*04b0*/  IADD3 R49, PT, PT, R56, R49, RZ ;  /* 0x0000003138317210 */ /* 0x020fe40007ffe0ff */
.L_x_2716:
[----:B------:R-:W-:Y:S05]  /*04c0*/  BSYNC.RECONVERGENT B1 ;  /* 0x0000000000017941 */ /* 0x000fea0003800200 */
.L_x_2714:
[----:B------:R-:W-:Y:S01]  /*04d0*/  IMAD.SHL.U32 R60, R235, 0x40, RZ ;  /* 0x00000040eb3c7824 */ /* 0x000fe200078e00ff */
[----:B------:R-:W-:Y:S01]  /*04e0*/  MOV R2, R232 ;  /* 0x000000e800027202 */ /* 0x000fe20000000f00 */
[----:B------:R-:W-:-:S03]  /*04f0*/  IMAD.MOV.U32 R3, RZ, RZ, 0x0 ;  /* 0x00000000ff037424 */ /* 0x000fc600078e00ff */
[----:B------:R-:W-:-:S13]  /*0500*/  ISETP.GT.AND P0, PT, R237, R60, PT ;  /* 0x0000003ced00720c */ /* 0x000fda0003f04270 */
[----:B-123--:R-:W-:Y:S05]  /*0510*/  @!P0 RET.REL.NODEC R2 `(_ZN5flash24flash_fwd_splitkv_kernelI23Flash_fwd_kernel_traitsILi64ELi64ELi256ELi4ELb0ELb0EN7cutlass10bfloat16_tE19Flash_kernel_traitsILi64ELi64ELi256ELi4ES3_EELb0ELb1ELb0ELb0ELb0ELb1ELb0ELb1EEEvNS_16Flash_fwd_paramsE) ;  /* 0xfffffff802b88950 */ /* 0x00efea0003c3ffff */
        /* <DEDUP_REMOVED lines=97> */
.L_x_2721:
[----:B------:R-:W-:Y:S05]  /*0b30*/  BSYNC.RECONVERGENT B0 ;  /* 0x0000000000007941 */ /* 0x000fea0003800200 */
.L_x_2720:
        /* <DEDUP_REMOVED lines=13> */
.L_x_2723:
[----:B------:R-:W-:Y:S05]  /*0c10*/  BSYNC.RECONVERGENT B0 ;  /* 0x0000000000007941 */ /* 0x000fea0003800200 */
.L_x_2722:
        /* <DEDUP_REMOVED lines=12> */
.L_x_2725:
[----:B------:R-:W-:Y:S05]  /*0ce0*/  BSYNC.RECONVERGENT B0 ;  /* 0x0000000000007941 */ /* 0x000fea0003800200 */
.L_x_2724:
[----:B------:R5:W-:Y:S04]  /*0cf0*/  @!P3 ST.E desc[UR4][R14.64], R3 ;  /* 0x000000030e00b985 */ /* 0x000be8000c101904 */
[----:B------:R1:W-:Y:S04]  /*0d00*/  @!P2 ST.E desc[UR4][R14.64+0x40], R2 ;  /* 0x000040020e00a985 */ /* 0x0003e8000c101904 */
[----:B------:R2:W-:Y:S01]  /*0d10*/  @!P1 ST.E desc[UR4][R14.64+0x80], R0 ;  /* 0x000080000e009985 */ /* 0x0005e2000c101904 */
[----:B-----5:R-:W-:Y:S02]  /*0d20*/  MOV R3, 0x0 ;  /* 0x0000000000037802 */ /* 0x020fe40000000f00 */
[----:B-1----:R-:W-:-:S04]  /*0d30*/  MOV R2, R232 ;  /* 0x000000e800027202 */ /* 0x002fc80000000f00 */
[----:B--234-:R-:W-:Y:S05]  /*0d40*/  @P4 RET.REL.NODEC R2 `(_ZN5flash24flash_fwd_splitkv_kernelI23Flash_fwd_kernel_traitsILi64ELi64ELi256ELi4ELb0ELb0EN7cutlass10bfloat16_tE19Flash_kernel_traitsILi64ELi64ELi256ELi4ES3_EELb0ELb1ELb0ELb0ELb0ELb1ELb0ELb1EEEvNS_16Flash_fwd_paramsE) ;  /* 0xfffffff002ac4950 */ /* 0x01cfea0003c3ffff */
[----:B------:R-:W-:Y:S02]  /*0d50*/  MOV R0, 0x7f800000 ;  /* 0x7f80000000007802 */ /* 0x000fe40000000f00 */
[----:B------:R-:W-:-:S03]  /*0d60*/  MOV R233, 0x0 ;  /* 0x0000000000e97802 */ /* 0x000fc60000000f00 */
[----:B------:R1:W-:Y:S02]  /*0d70*/  ST.E desc[UR4][R14.64+0xc0], R0 ;  /* 0x0000c0000e007985 */ /* 0x0003e4000c101904 */
[----:B-1----:R-:W-:Y:S05]  /*0d80*/  RET.REL.NODEC R232 `(_ZN5flash24flash_fwd_splitkv_kernelI23Flash_fwd_kernel_traitsILi64ELi64ELi256ELi4ELb0ELb0EN7cutlass10bfloat16_tE19Flash_kernel_traitsILi64ELi64ELi256ELi4ES3_EELb0ELb1ELb0ELb0ELb0ELb1ELb0ELb1EEEvNS_16Flash_fwd_paramsE) ;  /* 0xfffffff0e89c7950 */ /* 0x002fea0003c3ffff */
.L_x_2719:
        /* <DEDUP_REMOVED lines=107> */
.L_x_2727:
        /* <DEDUP_REMOVED lines=82> */
.L_x_2728:
[----:B------:R-:W-:Y:S05]  /*1960*/  BSYNC.RECONVERGENT B0 ;  /* 0x0000000000007941 */ /* 0x000fea0003800200 */
.L_x_2726:
        /* <DEDUP_REMOVED lines=258> */
.L_x_2800:
        /* <DEDUP_REMOVED lines=319> */
.L_x_2731:
        /* <DEDUP_REMOVED lines=73> */
.L_x_2735:
[----:B------:R-:W-:Y:S05]  /*4210*/  BSYNC.RECONVERGENT B0 ;  /* 0x0000000000007941 */ /* 0x000fea0003800200 */
.L_x_2734:
        /* <DEDUP_REMOVED lines=53> */
.L_x_2737:
[----:B------:R-:W-:Y:S05]  /*4570*/  BSYNC.RECONVERGENT B0 ;  /* 0x0000000000007941 */ /* 0x000fea0003800200 */
.L_x_2736:
        /* <DEDUP_REMOVED lines=53> */
.L_x_2739:
[----:B------:R-:W-:Y:S05]  /*48d0*/  BSYNC.RECONVERGENT B0 ;  /* 0x0000000000007941 */ /* 0x000fea0003800200 */
.L_x_2738:
        /* <DEDUP_REMOVED lines=54> */
.L_x_2741:
[----:B------:R-:W-:Y:S05]  /*4c40*/  BSYNC.RECONVERGENT B0 ;  /* 0x0000000000007941 */ /* 0x000fea0003800200 */
.L_x_2740:
        /* <DEDUP_REMOVED lines=57> */
.L_x_2743:
[----:B------:R-:W-:Y:S05]  /*4fe0*/  BSYNC.RECONVERGENT B0 ;  /* 0x0000000000007941 */ /* 0x000fea0003800200 */
.L_x_2742:
        /* <DEDUP_REMOVED lines=54> */
.L_x_2745:
[----:B------:R-:W-:Y:S05]  /*5350*/  BSYNC.RECONVERGENT B0 ;  /* 0x0000000000007941 */ /* 0x000fea0003800200 */
.L_x_2744:
        /* <DEDUP_REMOVED lines=57> */
.L_x_2747:
[----:B------:R-:W-:Y:S05]  /*56f0*/  BSYNC.RECONVERGENT B0 ;  /* 0x0000000000007941 */ /* 0x000fea0003800200 */
.L_x_2746:
        /* <DEDUP_REMOVED lines=56> */
.L_x_2749:
[----:B------:R-:W-:Y:S05]  /*5a80*/  BSYNC.RECONVERGENT B0 ;  /* 0x0000000000007941 */ /* 0x000fea0003800200 */
.L_x_2748:
        /* <DEDUP_REMOVED lines=57> */
.L_x_2751:
[----:B------:R-:W-:Y:S05]  /*5e20*/  BSYNC.RECONVERGENT B0 ;  /* 0x0000000000007941 */ /* 0x000fea0003800200 */
.L_x_2750:
        /* <DEDUP_REMOVED lines=54> */
.L_x_2753:
[----:B------:R-:W-:Y:S05]  /*6190*/  BSYNC.RECONVERGENT B0 ;  /* 0x0000000000007941 */ /* 0x000fea0003800200 */
.L_x_2752:
        /* <DEDUP_REMOVED lines=66> */
.L_x_2755:
[----:B------:R-:W-:Y:S05]  /*65c0*/  BSYNC.RECONVERGENT B0 ;  /* 0x0000000000007941 */ /* 0x000fea0003800200 */
.L_x_2754:
        /* <DEDUP_REMOVED lines=55> */
.L_x_2757:
[----:B------:R-:W-:Y:S05]  /*6940*/  BSYNC.RECONVERGENT B0 ;  /* 0x0000000000007941 */ /* 0x000fea0003800200 */
.L_x_2756:
        /* <DEDUP_REMOVED lines=55> */
.L_x_2759:
[----:B------:R-:W-:Y:S05]  /*6cc0*/  BSYNC.RECONVERGENT B0 ;  /* 0x0000000000007941 */ /* 0x000fea0003800200 */
.L_x_2758:
        /* <DEDUP_REMOVED lines=55> */
.L_x_2761:
[----:B------:R-:W-:Y:S05]  /*7040*/  BSYNC.RECONVERGENT B0 ;  /* 0x0000000000007941 */ /* 0x000fea0003800200 */
.L_x_2760:
        /* <DEDUP_REMOVED lines=55> */
.L_x_2763:
[----:B------:R-:W-:Y:S05]  /*73c0*/  BSYNC.RECONVERGENT B0 ;  /* 0x0000000000007941 */ /* 0x000fea0003800200 */
.L_x_2762:
        /* <DEDUP_REMOVED lines=55> */
.L_x_2765:
[----:B------:R-:W-:Y:S05]  /*7740*/  BSYNC.RECONVERGENT B0 ;  /* 0x0000000000007941 */ /* 0x000fea0003800200 */
.L_x_2764:
[----:B------:R-:W5:Y:S02]  /*7750*/  LD.E R0, desc[UR4][R164.64+0xd0] ;  /* 0x0000d004a4007980 */ /* 0x000f64000c101900 */
[----:B-----5:R-:W-:Y:S05]  /*7760*/  IMAD.U32 R0, R0, -0x80, RZ ;  /* 0xffffff8000007824 */ /* 0x020fea00078e00ff */
[C---:B------:R-:W-:Y:S02]  /*7770*/  LEA R14, P1, R0.reuse, R14, 0x1 ;  /* 0x0000000e000e7211 */ /* 0x040fe400078208ff */
[C---:B------:R-:W-:Y:S02]  /*7780*/  LEA R34, P0, R0.reuse, R34, 0x1 ;  /* 0x0000002200227211 */ /* 0x040fe400078008ff */
[C---:B------:R-:W-:Y:S02]  /*7790*/  LEA.HI.X.SX32 R15, R0.reuse, R15, 0x1, P1 ;  /* 0x0000000f000f7211 */ /* 0x040fe400008f0eff */
[----:B------:R-:W-:Y:S01]  /*77a0*/  LEA.HI.X.SX32 R35, R0, R35, 0x1, P0 ;  /* 0x0000002300237211 */ /* 0x000fe200000f0eff */
[----:B------:R-:W-:Y:S05]  /*77b0*/  BRA `(.L_x_2732) ;  /* 0x0000005c00a87947 */ /* 0x000fea0003800000 */
.L_x_2733:
        /* <DEDUP_REMOVED lines=97> */
.L_x_2767:
[----:B------:R-:W-:Y:S05]  /*7dd0*/  BSYNC.RECONVERGENT B0 ;  /* 0x0000000000007941 */ /* 0x000fea0003800200 */
.L_x_2766:
        /* <DEDUP_REMOVED lines=92> */
.L_x_2769:
[----:B------:R-:W-:Y:S05]  /*83a0*/  BSYNC.RECONVERGENT B0 ;  /* 0x0000000000007941 */ /* 0x000fea0003800200 */
.L_x_2768:
        /* <DEDUP_REMOVED lines=96> */
.L_x_2771:
[----:B------:R-:W-:Y:S05]  /*89b0*/  BSYNC.RECONVERGENT B0 ;  /* 0x0000000000007941 */ /* 0x000fea0003800200 */
.L_x_2770:
        /* <DEDUP_REMOVED lines=90> */
.L_x_2773:
[----:B------:R-:W-:Y:S05]  /*8f60*/  BSYNC.RECONVERGENT B0 ;  /* 0x0000000000007941 */ /* 0x000fea0003800200 */
.L_x_2772:
        /* <DEDUP_REMOVED lines=90> */
.L_x_2775:
[----:B------:R-:W-:Y:S05]  /*9510*/  BSYNC.RECONVERGENT B0 ;  /* 0x0000000000007941 */ /* 0x000fea0003800200 */
.L_x_2774:
        /* <DEDUP_REMOVED lines=94> */
.L_x_2777:
[----:B------:R-:W-:Y:S05]  /*9b00*/  BSYNC.RECONVERGENT B0 ;  /* 0x0000000000007941 */ /* 0x000fea0003800200 */
.L_x_2776:
        /* <DEDUP_REMOVED lines=90> */
.L_x_2779:
[----:B------:R-:W-:Y:S05]  /*a0b0*/  BSYNC.RECONVERGENT B0 ;  /* 0x0000000000007941 */ /* 0x000fea0003800200 */
.L_x_2778:
        /* <DEDUP_REMOVED lines=93> */
.L_x_2781:
[----:B------:R-:W-:Y:S05]  /*a690*/  BSYNC.RECONVERGENT B0 ;  /* 0x0000000000007941 */ /* 0x000fea0003800200 */
.L_x_2780:
        /* <DEDUP_REMOVED lines=93> */
.L_x_2783:
[----:B------:R-:W-:Y:S05]  /*ac70*/  BSYNC.RECONVERGENT B0 ;  /* 0x0000000000007941 */ /* 0x000fea0003800200 */
.L_x_2782:
        /* <DEDUP_REMOVED lines=94> */
.L_x_2785:
[----:B------:R-:W-:Y:S05]  /*b260*/  BSYNC.RECONVERGENT B0 ;  /* 0x0000000000007941 */ /* 0x000fea0003800200 */
.L_x_2784:
        /* <DEDUP_REMOVED lines=91> */
.L_x_2787:
[----:B------:R-:W-:Y:S05]  /*b820*/  BSYNC.RECONVERGENT B0 ;  /* 0x0000000000007941 */ /* 0x000fea0003800200 */
.L_x_2786:
        /* <DEDUP_REMOVED lines=94> */
.L_x_2789:
[----:B------:R-:W-:Y:S05]  /*be10*/  BSYNC.RECONVERGENT B0 ;  /* 0x0000000000007941 */ /* 0x000fea0003800200 */
.L_x_2788:
        /* <DEDUP_REMOVED lines=94> */
.L_x_2791:
[----:B------:R-:W-:Y:S05]  /*c400*/  BSYNC.RECONVERGENT B0 ;  /* 0x0000000000007941 */ /* 0x000fea0003800200 */
.L_x_2790:
        /* <DEDUP_REMOVED lines=94> */
.L_x_2793:
[----:B------:R-:W-:Y:S05]  /*c9f0*/  BSYNC.RECONVERGENT B0 ;  /* 0x0000000000007941 */ /* 0x000fea0003800200 */
.L_x_2792:
        /* <DEDUP_REMOVED lines=95> */
.L_x_2795:
[----:B------:R-:W-:Y:S05]  /*cff0*/  BSYNC.RECONVERGENT B0 ;  /* 0x0000000000007941 */ /* 0x000fea0003800200 */
.L_x_2794:
        /* <DEDUP_REMOVED lines=91> */
.L_x_2797:
[----:B------:R-:W-:Y:S05]  /*d5b0*/  BSYNC.RECONVERGENT B0 ;  /* 0x0000000000007941 */ /* 0x000fea0003800200 */
.L_x_2796:
        /* <DEDUP_REMOVED lines=10> */
.L_x_2732:
[----:B------:R-:W-:Y:S05]  /*d660*/  BSYNC.RECONVERGENT B1 ;  /* 0x0000000000017941 */ /* 0x000fea0003800200 */
.L_x_2730:
        /* <DEDUP_REMOVED lines=101> */
.L_x_2799:
[----:B------:R-:W-:Y:S05]  /*dcc0*/  BSYNC.RECONVERGENT B0 ;  /* 0x0000000000007941 */ /* 0x000fea0003800200 */
.L_x_2798:
[----:B------:R-:W-:Y:S11]  /*dcd0*/  ISETP.GT.AND P0, PT, R103, R54, PT ;  /* 0x000000366700720c */ /* 0x000ff60003f04270 */
[----:B------:R-:W-:Y:S02]  /*dce0*/  @!UPT UIADD3 URZ, UPT, UPT, URZ, URZ, URZ ;  /* 0x000000fffffff290 */ /* 0x000fe4000fffe0ff */
[----:B------:R-:W-:Y:S05]  /*dcf0*/  @P0 BRA `(.L_x_2800) ;  /* 0xffffff4c00240947 */ /* 0x000fea000383ffff */
.L_x_2729:
        /* <DEDUP_REMOVED lines=19> */
.L_x_2805:
[----:B------:R2:W-:Y:S02]  /*de30*/  STS.128 [R45], RZ ;  /* 0x000000ff2d007388 */ /* 0x0005e40000000c00 */
.L_x_2804:
[----:B------:R-:W-:Y:S05]  /*de40*/  BSYNC.RECONVERGENT B0 ;  /* 0x0000000000007941 */ /* 0x000fea0003800200 */
.L_x_2803:
        /* <DEDUP_REMOVED lines=17> */
.L_x_2807:
[----:B------:R-:W-:Y:S05]  /*df60*/  BSYNC.RECONVERGENT B0 ;  /* 0x0000000000007941 */ /* 0x000fea0003800200 */
.L_x_2806:
        /* <DEDUP_REMOVED lines=11> */
.L_x_2809:
[----:B------:R-:W-:Y:S05]  /*e020*/  BSYNC.RECONVERGENT B0 ;  /* 0x0000000000007941 */ /* 0x000fea0003800200 */
.L_x_2808:
        /* <DEDUP_REMOVED lines=11> */
.L_x_2802:
        /* <DEDUP_REMOVED lines=85> */
.L_x_2816:
[----:B------:R-:W-:Y:S05]  /*e630*/  BSYNC.RECONVERGENT B0 ;  /* 0x0000000000007941 */ /* 0x000fea0003800200 */
.L_x_2815:
[----:B-----5:R3:W-:Y:S01]  /*e640*/  STS.128 [R45], R12 ;  /* 0x0000000c2d007388 */ /* 0x0207e20000000c00 */
[----:B------:R-:W-:Y:S05]  /*e650*/  BRA `(.L_x_2813) ;  /* 0x0000000000047947 */ /* 0x000fea0003800000 */
.L_x_2814:
[----:B------:R2:W-:Y:S02]  /*e660*/  STS.128 [R45], RZ ;  /* 0x000000ff2d007388 */ /* 0x0005e40000000c00 */
.L_x_2813:
[----:B------:R-:W-:Y:S05]  /*e670*/  BSYNC.RECONVERGENT B1 ;  /* 0x0000000000017941 */ /* 0x000fea0003800200 */
.L_x_2812:
        /* <DEDUP_REMOVED lines=63> */
.L_x_2820:
[----:B------:R-:W-:Y:S05]  /*ea70*/  BSYNC.RECONVERGENT B0 ;  /* 0x0000000000007941 */ /* 0x000fea0003800200 */
.L_x_2819:
[----:B-----5:R1:W-:Y:S02]  /*ea80*/  STS.128 [R45+0x800], R12 ;  /* 0x0008000c2d007388 */ /* 0x0203e40000000c00 */
.L_x_2818:
[----:B------:R-:W-:Y:S05]  /*ea90*/  BSYNC.RECONVERGENT B1 ;  /* 0x0000000000017941 */ /* 0x000fea0003800200 */
.L_x_2817:
        /* <DEDUP_REMOVED lines=64> */
.L_x_2824:
[----:B------:R-:W-:Y:S05]  /*eea0*/  BSYNC.RECONVERGENT B0 ;  /* 0x0000000000007941 */ /* 0x000fea0003800200 */
.L_x_2823:
[----:B-----5:R1:W-:Y:S02]  /*eeb0*/  STS.128 [R45+0x1000], R12 ;  /* 0x0010000c2d007388 */ /* 0x0203e40000000c00 */
.L_x_2822:
[----:B------:R-:W-:Y:S05]  /*eec0*/  BSYNC.RECONVERGENT B1 ;  /* 0x0000000000017941 */ /* 0x000fea0003800200 */
.L_x_2821:
        /* <DEDUP_REMOVED lines=63> */
.L_x_2826:
[----:B------:R-:W-:Y:S05]  /*f2c0*/  BSYNC.RECONVERGENT B0 ;  /* 0x0000000000007941 */ /* 0x000fea0003800200 */
.L_x_2825:
[----:B-----5:R1:W-:Y:S01]  /*f2d0*/  STS.128 [R45+0x1800], R12 ;  /* 0x0018000c2d007388 */ /* 0x0203e20000000c00 */
[----:B------:R-:W-:Y:S05]  /*f2e0*/  BRA `(.L_x_2810) ;  /* 0x0000001800247947 */ /* 0x000fea0003800000 */
.L_x_2811:
        /* <DEDUP_REMOVED lines=97> */
.L_x_2831:
[----:B------:R-:W-:Y:S05]  /*f900*/  BSYNC.RECONVERGENT B0 ;  /* 0x0000000000007941 */ /* 0x000fea0003800200 */
.L_x_2830:
[----:B-----5:R2:W-:Y:S01]  /*f910*/  STS.128 [R45], R20 ;  /* 0x000000142d007388 */ /* 0x0205e20000000c00 */
[----:B------:R-:W-:Y:S05]  /*f920*/  BRA `(.L_x_2828) ;  /* 0x0000000000047947 */ /* 0x000fea0003800000 */
.L_x_2829:
[----:B------:R3:W-:Y:S02]  /*f930*/  STS.128 [R45], RZ ;  /* 0x000000ff2d007388 */ /* 0x0007e40000000c00 */
.L_x_2828:
[----:B------:R-:W-:Y:S05]  /*f940*/  BSYNC.RECONVERGENT B1 ;  /* 0x0000000000017941 */ /* 0x000fea0003800200 */
.L_x_2827:
        /* <DEDUP_REMOVED lines=93> */
.L_x_2835:
[----:B------:R-:W-:Y:S05]  /*ff20*/  BSYNC.RECONVERGENT B0 ;  /* 0x0000000000007941 */ /* 0x000fea0003800200 */
.L_x_2834:
[----:B-----5:R1:W-:Y:S02]  /*ff30*/  STS.128 [R45+0x800], R20 ;  /* 0x000800142d007388 */ /* 0x0203e40000000c00 */
.L_x_2833:
[----:B------:R-:W-:Y:S05]  /*ff40*/  BSYNC.RECONVERGENT B1 ;  /* 0x0000000000017941 */ /* 0x000fea0003800200 */
.L_x_2832:
        /* <DEDUP_REMOVED lines=94> */
.L_x_2839:
[----:B------:R-:W-:Y:S05]  /*10530*/  BSYNC.RECONVERGENT B0 ;  /* 0x0000000000007941 */ /* 0x000fea0003800200 */
.L_x_2838:
[----:B-----5:R2:W-:Y:S02]  /*10540*/  STS.128 [R45+0x1000], R20 ;  /* 0x001000142d007388 */ /* 0x0205e40000000c00 */
.L_x_2837:
[----:B------:R-:W-:Y:S05]  /*10550*/  BSYNC.RECONVERGENT B1 ;  /* 0x0000000000017941 */ /* 0x000fea0003800200 */
.L_x_2836:
        /* <DEDUP_REMOVED lines=96> */
.L_x_2841:
[----:B------:R-:W-:Y:S05]  /*10b60*/  BSYNC.RECONVERGENT B0 ;  /* 0x0000000000007941 */ /* 0x000fea0003800200 */
.L_x_2840:
[----:B-----5:R2:W-:Y:S02]  /*10b70*/  STS.128 [R45+0x1800], R4 ;  /* 0x001800042d007388 */ /* 0x0205e40000000c00 */
.L_x_2810:
[----:B------:R-:W-:Y:S05]  /*10b80*/  BSYNC.RECONVERGENT B2 ;  /* 0x0000000000027941 */ /* 0x000fea0003800200 */
.L_x_2801:
        /* <DEDUP_REMOVED lines=13> */
.L_x_2844:
[----:B------:R1:W-:Y:S02]  /*10c60*/  STS.128 [R45+0x2000], RZ ;  /* 0x002000ff2d007388 */ /* 0x0003e40000000c00 */
.L_x_2843:
[----:B------:R-:W-:Y:S05]  /*10c70*/  BSYNC.RECONVERGENT B0 ;  /* 0x0000000000007941 */ /* 0x000fea0003800200 */
.L_x_2842:
        /* <DEDUP_REMOVED lines=14> */
.L_x_2847:
[----:B------:R1:W-:Y:S02]  /*10d60*/  STS.128 [R45+0x2800], RZ ;  /* 0x002800ff2d007388 */ /* 0x0003e40000000c00 */
.L_x_2846:
[----:B------:R-:W-:Y:S05]  /*10d70*/  BSYNC.RECONVERGENT B0 ;  /* 0x0000000000007941 */ /* 0x000fea0003800200 */
.L_x_2845:
        /* <DEDUP_REMOVED lines=12> */
.L_x_2850:
[----:B------:R1:W-:Y:S02]  /*10e40*/  STS.128 [R45+0x3000], RZ ;  /* 0x003000ff2d007388 */ /* 0x0003e40000000c00 */
.L_x_2849:
[----:B------:R-:W-:Y:S05]  /*10e50*/  BSYNC.RECONVERGENT B0 ;  /* 0x0000000000007941 */ /* 0x000fea0003800200 */
.L_x_2848:
        /* <DEDUP_REMOVED lines=12> */
.L_x_2853:
[----:B------:R1:W-:Y:S02]  /*10f20*/  STS.128 [R45+0x3800], RZ ;  /* 0x003800ff2d007388 */ /* 0x0003e40000000c00 */
.L_x_2852:
[----:B------:R-:W-:Y:S05]  /*10f30*/  BSYNC.RECONVERGENT B0 ;  /* 0x0000000000007941 */ /* 0x000fea0003800200 */
.L_x_2851:
        /* <DEDUP_REMOVED lines=16> */
.L_x_2856:
[----:B------:R3:W-:Y:S02]  /*11040*/  STS.128 [R45+0x4000], RZ ;  /* 0x004000ff2d007388 */ /* 0x0007e40000000c00 */
.L_x_2855:
[----:B------:R-:W-:Y:S05]  /*11050*/  BSYNC.RECONVERGENT B0 ;  /* 0x0000000000007941 */ /* 0x000fea0003800200 */
.L_x_2854:
        /* <DEDUP_REMOVED lines=13> */
.L_x_2859:
[----:B------:R1:W-:Y:S02]  /*11130*/  STS.128 [R45+0x4800], RZ ;  /* 0x004800ff2d007388 */ /* 0x0003e40000000c00 */
.L_x_2858:
[----:B------:R-:W-:Y:S05]  /*11140*/  BSYNC.RECONVERGENT B0 ;  /* 0x0000000000007941 */ /* 0x000fea0003800200 */
.L_x_2857:
        /* <DEDUP_REMOVED lines=16> */
.L_x_2862:
[----:B------:R1:W-:Y:S02]  /*11250*/  STS.128 [R45+0x5000], RZ ;  /* 0x005000ff2d007388 */ /* 0x0003e40000000c00 */
.L_x_2861:
[----:B------:R-:W-:Y:S05]  /*11260*/  BSYNC.RECONVERGENT B0 ;  /* 0x0000000000007941 */ /* 0x000fea0003800200 */
.L_x_2860:
        /* <DEDUP_REMOVED lines=16> */
.L_x_2865:
[----:B------:R1:W-:Y:S02]  /*11370*/  STS.128 [R45+0x5800], RZ ;  /* 0x005800ff2d007388 */ /* 0x0003e40000000c00 */
.L_x_2864:
[----:B------:R-:W-:Y:S05]  /*11380*/  BSYNC.RECONVERGENT B0 ;  /* 0x0000000000007941 */ /* 0x000fea0003800200 */
.L_x_2863:
        /* <DEDUP_REMOVED lines=16> */
.L_x_2868:
[----:B------:R2:W-:Y:S02]  /*11490*/  STS.128 [R45+0x6000], RZ ;  /* 0x006000ff2d007388 */ /* 0x0005e40000000c00 */
.L_x_2867:
[----:B------:R-:W-:Y:S05]  /*114a0*/  BSYNC.RECONVERGENT B0 ;  /* 0x0000000000007941 */ /* 0x000fea0003800200 */
.L_x_2866:
        /* <DEDUP_REMOVED lines=13> */
.L_x_2871:
[----:B------:R1:W-:Y:S02]  /*11580*/  STS.128 [R45+0x6800], RZ ;  /* 0x006800ff2d007388 */ /* 0x0003e40000000c00 */
.L_x_2870:
[----:B------:R-:W-:Y:S05]  /*11590*/  BSYNC.RECONVERGENT B0 ;  /* 0x0000000000007941 */ /* 0x000fea0003800200 */
.L_x_2869:
        /* <DEDUP_REMOVED lines=16> */
.L_x_2874:
[----:B------:R1:W-:Y:S02]  /*116a0*/  STS.128 [R45+0x7000], RZ ;  /* 0x007000ff2d007388 */ /* 0x0003e40000000c00 */
.L_x_2873:
[----:B------:R-:W-:Y:S05]  /*116b0*/  BSYNC.RECONVERGENT B0 ;  /* 0x0000000000007941 */ /* 0x000fea0003800200 */
.L_x_2872:
        /* <DEDUP_REMOVED lines=16> */
.L_x_2877:
[----:B------:R1:W-:Y:S02]  /*117c0*/  STS.128 [R45+0x7800], RZ ;  /* 0x007800ff2d007388 */ /* 0x0003e40000000c00 */
.L_x_2876:
[----:B------:R-:W-:Y:S05]  /*117d0*/  BSYNC.RECONVERGENT B0 ;  /* 0x0000000000007941 */ /* 0x000fea0003800200 */
.L_x_2875:
        /* <DEDUP_REMOVED lines=16> */
.L_x_2880:
[----:B------:R4:W-:Y:S02]  /*118e0*/  STS.128 [R45+0x8000], RZ ;  /* 0x008000ff2d007388 */ /* 0x0009e40000000c00 */
.L_x_2879:
[----:B------:R-:W-:Y:S05]  /*118f0*/  BSYNC.RECONVERGENT B0 ;  /* 0x0000000000007941 */ /* 0x000fea0003800200 */
.L_x_2878:
        /* <DEDUP_REMOVED lines=16> */
.L_x_2883:
[----:B------:R1:W-:Y:S02]  /*11a00*/  STS.128 [R45+0x8800], RZ ;  /* 0x008800ff2d007388 */ /* 0x0003e40000000c00 */
.L_x_2882:
[----:B------:R-:W-:Y:S05]  /*11a10*/  BSYNC.RECONVERGENT B0 ;  /* 0x0000000000007941 */ /* 0x000fea0003800200 */
.L_x_2881:
        /* <DEDUP_REMOVED lines=17> */
.L_x_2886:
[----:B------:R1:W-:Y:S02]  /*11b30*/  STS.128 [R45+0x9000], RZ ;  /* 0x009000ff2d007388 */ /* 0x0003e40000000c00 */
.L_x_2885:
[----:B------:R-:W-:Y:S05]  /*11b40*/  BSYNC.RECONVERGENT B0 ;  /* 0x0000000000007941 */ /* 0x000fea0003800200 */
.L_x_2884:
        /* <DEDUP_REMOVED lines=15> */
.L_x_2889:
[----:B------:R1:W-:Y:S02]  /*11c40*/  STS.128 [R45+0x9800], RZ ;  /* 0x009800ff2d007388 */ /* 0x0003e40000000c00 */
.L_x_2888:
[----:B------:R-:W-:Y:S05]  /*11c50*/  BSYNC.RECONVERGENT B0 ;  /* 0x0000000000007941 */ /* 0x000fea0003800200 */
.L_x_2887:
        /* <DEDUP_REMOVED lines=16> */
.L_x_2892:
[----:B------:R1:W-:Y:S01]  /*11d60*/  STS.128 [R45+0xa000], RZ ;  /* 0x00a000ff2d007388 */ /* 0x0003e20000000c00 */
[----:B------:R-:W-:Y:S05]  /*11d70*/  BRA `(.L_x_2893) ;  /* 0x0000000000047947 */ /* 0x000fea0003800000 */
.L_x_2891:
[----:B------:R1:W-:Y:S02]  /*11d80*/  STS.128 [R45+0xa000], RZ ;  /* 0x00a000ff2d007388 */ /* 0x0003e40000000c00 */
.L_x_2893:
[----:B------:R-:W-:Y:S05]  /*11d90*/  BSYNC.RECONVERGENT B0 ;  /* 0x0000000000007941 */ /* 0x000fea0003800200 */
.L_x_2890:
        /* <DEDUP_REMOVED lines=13> */
.L_x_2896:
[----:B------:R1:W-:Y:S02]  /*11e70*/  STS.128 [R45+0xa800], RZ ;  /* 0x00a800ff2d007388 */ /* 0x0003e40000000c00 */
.L_x_2895:
[----:B------:R-:W-:Y:S05]  /*11e80*/  BSYNC.RECONVERGENT B0 ;  /* 0x0000000000007941 */ /* 0x000fea0003800200 */
.L_x_2894:
        /* <DEDUP_REMOVED lines=13> */
.L_x_2899:
[----:B------:R1:W-:Y:S02]  /*11f60*/  STS.128 [R45+0xb000], RZ ;  /* 0x00b000ff2d007388 */ /* 0x0003e40000000c00 */
.L_x_2898:
[----:B------:R-:W-:Y:S05]  /*11f70*/  BSYNC.RECONVERGENT B0 ;  /* 0x0000000000007941 */ /* 0x000fea0003800200 */
.L_x_2897:
        /* <DEDUP_REMOVED lines=13> */
.L_x_2902:
[----:B------:R1:W-:Y:S02]  /*12050*/  STS.128 [R45+0xb800], RZ ;  /* 0x00b800ff2d007388 */ /* 0x0003e40000000c00 */
.L_x_2901:
[----:B------:R-:W-:Y:S05]  /*12060*/  BSYNC.RECONVERGENT B0 ;  /* 0x0000000000007941 */ /* 0x000fea0003800200 */
.L_x_2900:
        /* <DEDUP_REMOVED lines=16> */
.L_x_2905:
[----:B------:R1:W-:Y:S02]  /*12170*/  STS.128 [R45+0xc000], RZ ;  /* 0x00c000ff2d007388 */ /* 0x0003e40000000c00 */
.L_x_2904:
[----:B------:R-:W-:Y:S05]  /*12180*/  BSYNC.RECONVERGENT B0 ;  /* 0x0000000000007941 */ /* 0x000fea0003800200 */
.L_x_2903:
        /* <DEDUP_REMOVED lines=13> */
.L_x_2908:
[----:B------:R1:W-:Y:S02]  /*12260*/  STS.128 [R45+0xc800], RZ ;  /* 0x00c800ff2d007388 */ /* 0x0003e40000000c00 */
.L_x_2907:
[----:B------:R-:W-:Y:S05]  /*12270*/  BSYNC.RECONVERGENT B0 ;  /* 0x0000000000007941 */ /* 0x000fea0003800200 */
.L_x_2906:
        /* <DEDUP_REMOVED lines=16> */
.L_x_2911:
[----:B------:R1:W-:Y:S02]  /*12380*/  STS.128 [R45+0xd000], RZ ;  /* 0x00d000ff2d007388 */ /* 0x0003e40000000c00 */
.L_x_2910:
[----:B------:R-:W-:Y:S05]  /*12390*/  BSYNC.RECONVERGENT B0 ;  /* 0x0000000000007941 */ /* 0x000fea0003800200 */
.L_x_2909:
        /* <DEDUP_REMOVED lines=17> */
.L_x_2914:
[----:B------:R1:W-:Y:S02]  /*124b0*/  STS.128 [R45+0xd800], RZ ;  /* 0x00d800ff2d007388 */ /* 0x0003e40000000c00 */
.L_x_2913:
[----:B------:R-:W-:Y:S05]  /*124c0*/  BSYNC.RECONVERGENT B0 ;  /* 0x0000000000007941 */ /* 0x000fea0003800200 */
.L_x_2912:
        /* <DEDUP_REMOVED lines=16> */
.L_x_2917:
[----:B------:R1:W-:Y:S02]  /*125d0*/  STS.128 [R45+0xe000], RZ ;  /* 0x00e000ff2d007388 */ /* 0x0003e40000000c00 */
.L_x_2916:
[----:B------:R-:W-:Y:S05]  /*125e0*/  BSYNC.RECONVERGENT B0 ;  /* 0x0000000000007941 */ /* 0x000fea0003800200 */
.L_x_2915:
        /* <DEDUP_REMOVED lines=13> */
.L_x_2920:
[----:B------:R1:W-:Y:S02]  /*126c0*/  STS.128 [R45+0xe800], RZ ;  /* 0x00e800ff2d007388 */ /* 0x0003e40000000c00 */
.L_x_2919:
[----:B------:R-:W-:Y:S05]  /*126d0*/  BSYNC.RECONVERGENT B0 ;  /* 0x0000000000007941 */ /* 0x000fea0003800200 */
.L_x_2918:
        /* <DEDUP_REMOVED lines=16> */
.L_x_2923:
[----:B------:R1:W-:Y:S02]  /*127e0*/  STS.128 [R45+0xf000], RZ ;  /* 0x00f000ff2d007388 */ /* 0x0003e40000000c00 */
.L_x_2922:
[----:B------:R-:W-:Y:S05]  /*127f0*/  BSYNC.RECONVERGENT B0 ;  /* 0x0000000000007941 */ /* 0x000fea0003800200 */
.L_x_2921:
        /* <DEDUP_REMOVED lines=17> */
.L_x_2926:
[----:B------:R1:W-:Y:S02]  /*12910*/  STS.128 [R45+0xf800], RZ ;  /* 0x00f800ff2d007388 */ /* 0x0003e40000000c00 */
.L_x_2925:
[----:B------:R-:W-:Y:S05]  /*12920*/  BSYNC.RECONVERGENT B0 ;  /* 0x0000000000007941 */ /* 0x000fea0003800200 */
.L_x_2924:
        /* <DEDUP_REMOVED lines=16> */
.L_x_2929:
[----:B------:R1:W-:Y:S02]  /*12a30*/  STS.128 [R45+0x10000], RZ ;  /* 0x010000ff2d007388 */ /* 0x0003e40000000c00 */
.L_x_2928:
[----:B------:R-:W-:Y:S05]  /*12a40*/  BSYNC.RECONVERGENT B0 ;  /* 0x0000000000007941 */ /* 0x000fea0003800200 */
.L_x_2927:
        /* <DEDUP_REMOVED lines=17> */
.L_x_2932:
[----:B------:R1:W-:Y:S02]  /*12b60*/  STS.128 [R45+0x10800], RZ ;  /* 0x010800ff2d007388 */ /* 0x0003e40000000c00 */
.L_x_2931:
[----:B------:R-:W-:Y:S05]  /*12b70*/  BSYNC.RECONVERGENT B0 ;  /* 0x0000000000007941 */ /* 0x000fea0003800200 */
.L_x_2930:
        /* <DEDUP_REMOVED lines=16> */
.L_x_2935:
[----:B------:R1:W-:Y:S02]  /*12c80*/  STS.128 [R45+0x11000], RZ ;  /* 0x011000ff2d007388 */ /* 0x0003e40000000c00 */
.L_x_2934:
[----:B------:R-:W-:Y:S05]  /*12c90*/  BSYNC.RECONVERGENT B0 ;  /* 0x0000000000007941 */ /* 0x000fea0003800200 */
.L_x_2933:
        /* <DEDUP_REMOVED lines=14> */
.L_x_2938:
[----:B------:R1:W-:Y:S02]  /*12d80*/  STS.128 [R45+0x11800], RZ ;  /* 0x011800ff2d007388 */ /* 0x0003e40000000c00 */
.L_x_2937:
[----:B------:R-:W-:Y:S05]  /*12d90*/  BSYNC.RECONVERGENT B0 ;  /* 0x0000000000007941 */ /* 0x000fea0003800200 */
.L_x_2936:
[----:B-1----:R-:W2:Y:S01]  /*12da0*/  LD.E R2, desc[UR4][R164.64+0x18c] ;  /* 0x00018c04a4027980 */ /* 0x002ea2000c101900 */
        /* <DEDUP_REMOVED lines=9> */
[----:B------:R-:W-:Y:S01]  /*12e40*/  VIADD R217, R44, 0xffffffff ;  /* 0xffffffff2cd97836 */ /* 0x000fe20000000000 */
[----:B------:R-:W-:Y:S01]  /*12e50*/  LOP3.LUT R4, R4, 0x8, R48, 0xf8, !PT ;  /* 0x0000000804047812 */ /* 0x000fe200078ef830 */
[----:B------:R-:W0:Y:S01]  /*12e60*/  LDGDEPBAR ;  /* 0x00000000000079af */ /* 0x000e220000000000 */
[----:B------:R-:W-:Y:S01]  /*12e70*/  LOP3.LUT R220, R220, 0x7c00, RZ, 0xc0, !PT ;  /* 0x00007c00dcdc7812 */ /* 0x000fe200078ec0ff */
[----:B------:R-:W-:Y:S01]  /*12e80*/  IMAD.SHL.U32 R215, R217, 0x100, RZ ;  /* 0x00000100d9d77824 */ /* 0x000fe200078e00ff */
[--C-:B------:R-:W-:Y:S01]  /*12e90*/  LOP3.LUT R3, R3, 0x38, R47.reuse, 0x78, !PT ;  /* 0x0000003803037812 */ /* 0x100fe200078e782f */
[----:B------:R-:W-:Y:S01]  /*12ea0*/  BSSY.RECONVERGENT B1, `(.L_x_2939) ;  /* 0x00004ef000017945 */ /* 0x000fe20003800200 */
[----:B------:R-:W-:-:S02]  /*12eb0*/  LOP3.LUT R47, R4, 0x38, R47, 0x78, !PT ;  /* 0x00000038042f7812 */ /* 0x000fc400078e782f */
[----:B------:R-:W-:Y:S02]  /*12ec0*/  LOP3.LUT R193, R220, 0x200, R0, 0xf8, !PT ;  /* 0x00000200dcc17812 */ /* 0x000fe400078ef800 */
[----:B------:R-:W-:Y:S02]  /*12ed0*/  LOP3.LUT R192, R0, 0x400, RZ, 0xc0, !PT ;  /* 0x0000040000c07812 */ /* 0x000fe400078ec0ff */
[----:B------:R-:W-:Y:S02]  /*12ee0*/  LOP3.LUT R193, R193, R3, RZ, 0xfc, !PT ;  /* 0x00000003c1c17212 */ /* 0x000fe400078efcff */
[----:B------:R-:W-:Y:S01]  /*12ef0*/  SEL R166, R166, 0xffffffe0, !P1 ;  /* 0xffffffe0a6a67807 */ /* 0x000fe20004800000 */
[----:B------:R-:W-:Y:S01]  /*12f00*/  IMAD R192, R47, 0x2, R192 ;  /* 0x000000022fc07824 */ /* 0x000fe200078e02c0 */
[----:B------:R-:W-:Y:S01]  /*12f10*/  SEL R194, R194, 0xffffffc0, !P2 ;  /* 0xffffffc0c2c27807 */ /* 0x000fe20005000000 */
[----:B------:R-:W-:Y:S01]  /*12f20*/  IMAD R193, R193, 0x2, R46 ;  /* 0x00000002c1c17824 */ /* 0x000fe200078e022e */
[----:B------:R-:W-:Y:S01]  /*12f30*/  SHF.R.U32.HI R50, RZ, 0x2, R48 ;  /* 0x00000002ff327819 */ /* 0x000fe20000011630 */
[----:B------:R-:W-:Y:S01]  /*12f40*/  IMAD.IADD R192, R46, 0x1, R192 ;  /* 0x000000012ec07824 */ /* 0x000fe200078e02c0 */
[----:B------:R-:W-:Y:S01]  /*12f50*/  LOP3.LUT R51, R167, 0x1f0, RZ, 0xc0, !PT ;  /* 0x000001f0a7337812 */ /* 0x000fe200078ec0ff */
[--C-:B------:R-:W-:Y:S01]  /*12f60*/  IMAD.IADD R47, R193, 0x1, R166.reuse ;  /* 0x00000001c12f7824 */ /* 0x100fe200078e02a6 */
[----:B------:R-:W-:Y:S01]  /*12f70*/  LDSM.16.M88.4 R100, [R193] ;  /* 0x00000000c164783b */ /* 0x000fe20000000200 */
[C---:B------:R-:W-:Y:S01]  /*12f80*/  IMAD.IADD R32, R192.reuse, 0x1, R166 ;  /* 0x00000001c0207824 */ /* 0x040fe200078e02a6 */
[----:B------:R-:W-:Y:S01]  /*12f90*/  LOP3.LUT R50, R51, 0x7, R50, 0xf8, !PT ;  /* 0x0000000733327812 */ /* 0x000fe200078ef832 */
[--C-:B------:R-:W-:Y:S01]  /*12fa0*/  IMAD.IADD R35, R193, 0x1, R194.reuse ;  /* 0x00000001c1237824 */ /* 0x100fe200078e02c2 */
[----:B------:R-:W1:Y:S01]  /*12fb0*/  LDSM.16.M88.4 R80, [R192+0x2000] ;  /* 0x00200000c050783b */ /* 0x000e620000000200 */
[----:B------:R-:W-:Y:S01]  /*12fc0*/  IMAD.IADD R9, R192, 0x1, R194 ;  /* 0x00000001c0097824 */ /* 0x000fe200078e02c2 */
[----:B-----5:R-:W-:Y:S01]  /*12fd0*/  IADD3 R195, PT, PT, R195, R49, -R237 ;  /* 0x00000031c3c37210 */ /* 0x020fe20007ffe8ed */
[C---:B------:R-:W-:Y:S01]  /*12fe0*/  IMAD.IADD R34, R166.reuse, 0x1, R35 ;  /* 0x00000001a6227824 */ /* 0x040fe200078e0223 */
[----:B------:R-:W-:Y:S01]  /*12ff0*/  LDSM.16.M88.4 R76, [R47] ;  /* 0x000000002f4c783b */ /* 0x000fe20000000200 */
[----:B------:R-:W-:Y:S01]  /*13000*/  IMAD.IADD R8, R166, 0x1, R9 ;  /* 0x00000001a6087824 */ /* 0x000fe200078e0209 */
[----:B------:R-:W-:Y:S01]  /*13010*/  IADD3 R200, PT, PT, R49, -R237, -R200 ;  /* 0x800000ed31c87210 */ /* 0x000fe20007ffe8c8 */
[----:B------:R-:W-:Y:S01]  /*13020*/  IMAD R50, R235, 0x40, R50 ;  /* 0x00000040eb327824 */ /* 0x000fe200078e0232 */
[----:B------:R-:W-:Y:S03]  /*13030*/  LDSM.16.M88.4 R4, [R32+0x2000] ;  /* 0x002000002004783b */ /* 0x000fe60000000200 */
[C---:B------:R-:W-:Y:S01]  /*13040*/  IMAD.IADD R244, R50.reuse, 0x1, R195 ;  /* 0x0000000132f47824 */ /* 0x040fe200078e02c3 */
[----:B------:R-:W3:Y:S01]  /*13050*/  LDSM.16.M88.4 R88, [R192+0x2800] ;  /* 0x00280000c058783b */ /* 0x000ee20000000200 */
[----:B------:R-:W-:-:S03]  /*13060*/  IMAD.IADD R246, R50, 0x1, R200 ;  /* 0x0000000132f67824 */ /* 0x000fc600078e02c8 */
[----:B------:R-:W4:Y:S01]  /*13070*/  LDSM.16.M88.4 R144, [R192+0x4000] ;  /* 0x00400000c090783b */ /* 0x000f220000000200 */
[--C-:B------:R-:W-:Y:S01]  /*13080*/  VIADDMNMX R239, R244, 0x1, R49.reuse, PT ;  /* 0x00000001f4ef7846 */ /* 0x100fe20003800131 */
[----:B------:R-:W-:Y:S01]  /*13090*/  VIADD R245, R246, 0x8 ;  /* 0x00000008f6f57836 */ /* 0x000fe20000000000 */
[----:B------:R-:W-:Y:S01]  /*130a0*/  VIADDMNMX R244, R244, 0x9, R49, PT ;  /* 0x00000009f4f47846 */ /* 0x000fe20003800131 */
[----:B------:R-:W-:Y:S04]  /*130b0*/  LDSM.16.M88.4 R12, [R35] ;  /* 0x00000000230c783b */ /* 0x000fe80000000200 */
[----:B------:R-:W4:Y:S04]  /*130c0*/  LDSM.16.M88.4 R196, [R9+0x2000] ;  /* 0x0020000009c4783b */ /* 0x000f280000000200 */
[----:B------:R-:W4:Y:S04]  /*130d0*/  LDSM.16.M88.4 R84, [R32+0x2800] ;  /* 0x002800002054783b */ /* 0x000f280000000200 */
[----:B------:R-:W4:Y:S04]  /*130e0*/  LDSM.16.M88.4 R176, [R32+0x4000] ;  /* 0x0040000020b0783b */ /* 0x000f280000000200 */
[----:B------:R-:W4:Y:S01]  /*130f0*/  LDSM.16.M88.4 R160, [R192+0x3000] ;  /* 0x00300000c0a0783b */ /* 0x000f220000000200 */
[C---:B-1----:R-:W-:Y:S03]  /*13100*/  HMMA.16816.F32.BF16 R60, R100.reuse, R80, RZ ;  /* 0x00000050643c723c */ /* 0x042fe600000418ff */
[----:B------:R-:W-:Y:S04]  /*13110*/  LDSM.16.M88.4 R188, [R8+0x2000] ;  /* 0x0020000008bc783b */ /* 0x000fe80000000200 */
[----:B------:R-:W-:Y:S01]  /*13120*/  LDSM.16.M88.4 R152, [R192+0x3800] ;  /* 0x00380000c098783b */ /* 0x000fe20000000200 */
        /* <DEDUP_REMOVED lines=10> */
[----:B------:R-:W1:Y:S04]  /*131d0*/  LDSM.16.M88.4 R4, [R34] ;  /* 0x000000002204783b */ /* 0x000e680000000200 */
[----:B------:R-:W3:Y:S01]  /*131e0*/  LDSM.16.M88.4 R56, [R192+0x7800] ;  /* 0x00780000c038783b */ /* 0x000ee20000000200 */
[C---:B----4-:R-:W-:Y:S03]  /*131f0*/  HMMA.16816.F32.BF16 R148, R100.reuse, R144, RZ ;  /* 0x000000906494723c */ /* 0x050fe600000418ff */
[----:B------:R-:W4:Y:S04]  /*13200*/  LDSM.16.M88.4 R40, [R192+0x8000] ;  /* 0x00800000c028783b */ /* 0x000f280000000200 */
[----:B------:R-:W4:Y:S01]  /*13210*/  LDSM.16.M88.4 R28, [R192+0x8800] ;  /* 0x00880000c01c783b */ /* 0x000f220000000200 */
[C---:B------:R-:W-:Y:S03]  /*13220*/  HMMA.16816.F32.BF16 R88, R100.reuse, R90, RZ ;  /* 0x0000005a6458723c */ /* 0x040fe600000418ff */
[----:B------:R-:W4:Y:S04]  /*13230*/  LDSM.16.M88.4 R20, [R192+0x9000] ;  /* 0x00900000c014783b */ /* 0x000f280000000200 */
[----:B------:R-:W2:Y:S01]  /*13240*/  LDSM.16.M88.4 R172, [R192+0x9800] ;  /* 0x00980000c0ac783b */ /* 0x000ea20000000200 */
[----:B------:R-:W-:Y:S03]  /*13250*/  HMMA.16816.F32.BF16 R144, R100, R146, RZ ;  /* 0x000000926490723c */ /* 0x000fe600000418ff */
[----:B------:R-:W2:Y:S04]  /*13260*/  LDSM.16.M88.4 R96, [R9+0x2800] ;  /* 0x002800000960783b */ /* 0x000ea80000000200 */
[----:B------:R-:W2:Y:S01]  /*13270*/  LDSM.16.M88.4 R184, [R32+0x3000] ;  /* 0x0030000020b8783b */ /* 0x000ea20000000200 */
[----:B------:R-:W-:Y:S03]  /*13280*/  HMMA.16816.F32.BF16 R80, R12, R198, R80 ;  /* 0x000000c60c50723c */ /* 0x000fe60000041850 */
[----:B------:R-:W-:Y:S05]  /*13290*/  LDSM.16.M88.4 R180, [R32+0x3800] ;  /* 0x0038000020b4783b */ /* 0x000fea0000000200 */
[C---:B------:R-:W-:Y:S08]  /*132a0*/  HMMA.16816.F32.BF16 R92, R76.reuse, R84, R92 ;  /* 0x000000544c5c723c */ /* 0x040ff0000004185c */
[C---:B------:R-:W-:Y:S01]  /*132b0*/  HMMA.16816.F32.BF16 R88, R76.reuse, R86, R88 ;  /* 0x000000564c58723c */ /* 0x040fe20000041858 */
[----:B------:R-:W-:Y:S07]  /*132c0*/  LDSM.16.M88.4 R84, [R8+0x2800] ;  /* 0x002800000854783b */ /* 0x000fee0000000200 */
[C---:B------:R-:W-:Y:S08]  /*132d0*/  HMMA.16816.F32.BF16 R148, R76.reuse, R176, R148 ;  /* 0x000000b04c94723c */ /* 0x040ff00000041894 */
[----:B------:R-:W-:Y:S01]  /*132e0*/  HMMA.16816.F32.BF16 R144, R76, R178, R144 ;  /* 0x000000b24c90723c */ /* 0x000fe20000041890 */
[----:B------:R-:W2:Y:S07]  /*132f0*/  LDSM.16.M88.4 R176, [R9+0x3000] ;  /* 0x0030000009b0783b */ /* 0x000eae0000000200 */
[----:B------:R-:W-:Y:S08]  /*13300*/  HMMA.16816.F32.BF16 R168, R100, R160, RZ ;  /* 0x000000a064a8723c */ /* 0x000ff000000418ff */
[----:B-1----:R-:W-:Y:S08]  /*13310*/  HMMA.16816.F32.BF16 R80, R4, R190, R80 ;  /* 0x000000be0450723c */ /* 0x002ff00000041850 */
        /* <DEDUP_REMOVED lines=8> */
[C---:B----4-:R-:W-:Y:S08]  /*133a0*/  HMMA.16816.F32.BF16 R52, R100.reuse, R40, RZ ;  /* 0x000000286434723c */ /* 0x050ff000000418ff */
[C---:B------:R-:W-:Y:S08]  /*133b0*/  HMMA.16816.F32.BF16 R36, R100.reuse, R28, RZ ;  /* 0x0000001c6424723c */ /* 0x040ff000000418ff */
[C---:B------:R-:W-:Y:S08]  /*133c0*/  HMMA.16816.F32.BF16 R24, R100.reuse, R20, RZ ;  /* 0x000000146418723c */ /* 0x040ff000000418ff */
[C---:B------:R-:W-:Y:S08]  /*133d0*/  HMMA.16816.F32.BF16 R160, R100.reuse, R162, RZ ;  /* 0x000000a264a0723c */ /* 0x040ff000000418ff */
[----:B------:R-:W-:Y:S01]  /*133e0*/  HMMA.16816.F32.BF16 R152, R100, R154, RZ ;  /* 0x0000009a6498723c */ /* 0x000fe200000418ff */
[----:B--2---:R-:W-:-:S07]  /*133f0*/  FMUL.FTZ R80, R80, R2 ;  /* 0x0000000250507220 */ /* 0x004fce0000410000 */
[----:B------:R-:W-:Y:S01]  /*13400*/  HMMA.16816.F32.BF16 R136, R100, R138, RZ ;  /* 0x0000008a6488723c */ /* 0x000fe200000418ff */
[-C--:B------:R-:W-:Y:S01]  /*13410*/  FMUL.FTZ R81, R81, R2.reuse ;  /* 0x0000000251517220 */ /* 0x080fe20000410000 */
[-C--:B------:R-:W-:Y:S01]  /*13420*/  FMUL.FTZ R82, R82, R2.reuse ;  /* 0x0000000252527220 */ /* 0x080fe20000410000 */
[----:B------:R-:W-:-:S05]  /*13430*/  FMUL.FTZ R83, R83, R2 ;  /* 0x0000000253537220 */ /* 0x000fca0000410000 */
        /* <DEDUP_REMOVED lines=9> */
[----:B------:R-:W-:Y:S08]  /*134d0*/  HMMA.16816.F32.BF16 R16, R100, R172, RZ ;  /* 0x000000ac6410723c */ /* 0x000ff000000418ff */
[----:B------:R-:W-:Y:S08]  /*134e0*/  HMMA.16816.F32.BF16 R60, R12, R196, R60 ;  /* 0x000000c40c3c723c */ /* 0x000ff0000004183c */
[----:B------:R-:W-:Y:S01]  /*134f0*/  HMMA.16816.F32.BF16 R100, R100, R174, RZ ;  /* 0x000000ae6464723c */ /* 0x000fe200000418ff */
[----:B------:R-:W1:Y:S07]  /*13500*/  LDSM.16.M88.4 R172, [R32+0x4800] ;  /* 0x0048000020ac783b */ /* 0x000e6e0000000200 */
[C---:B------:R-:W-:Y:S08]  /*13510*/  HMMA.16816.F32.BF16 R92, R12.reuse, R96, R92 ;  /* 0x000000600c5c723c */ /* 0x040ff0000004185c */
[----:B------:R-:W-:Y:S01]  /*13520*/  HMMA.16816.F32.BF16 R88, R12, R98, R88 ;  /* 0x000000620c58723c */ /* 0x000fe20000041858 */
[----:B------:R-:W2:Y:S07]  /*13530*/  LDSM.16.M88.4 R96, [R8+0x3000] ;  /* 0x003000000860783b */ /* 0x000eae0000000200 */
[----:B------:R-:W-:Y:S08]  /*13540*/  HMMA.16816.F32.BF16 R168, R76, R184, R168 ;  /* 0x000000b84ca8723c */ /* 0x000ff000000418a8 */
[----:B------:R-:W-:Y:S01]  /*13550*/  HMMA.16816.F32.BF16 R60, R4, R188, R60 ;  /* 0x000000bc043c723c */ /* 0x000fe2000004183c */
[----:B------:R-:W-:Y:S07]  /*13560*/  MUFU.TANH R189, R82 ;  /* 0x0000005200bd7308 */ /* 0x000fee0000002400 */
[----:B------:R-:W-:Y:S01]  /*13570*/  HMMA.16816.F32.BF16 R160, R76, R186, R160 ;  /* 0x000000ba4ca0723c */ /* 0x000fe200000418a0 */
[----:B------:R-:W-:Y:S07]  /*13580*/  MUFU.TANH R186, R80 ;  /* 0x0000005000ba7308 */ /* 0x000fee0000002400 */
[----:B------:R-:W-:Y:S01]  /*13590*/  HMMA.16816.F32.BF16 R168, R12, R176, R168 ;  /* 0x000000b00ca8723c */ /* 0x000fe200000418a8 */
[----:B------:R-:W-:Y:S02]  /*135a0*/  MUFU.TANH R187, R81 ;  /* 0x0000005100bb7308 */ /* 0x000fe40000002400 */
[-C--:B------:R-:W-:Y:S01]  /*135b0*/  FMUL.FTZ R62, R62, R2.reuse ;  /* 0x000000023e3e7220 */ /* 0x080fe20000410000 */
[-C--:B------:R-:W-:Y:S01]  /*135c0*/  FMUL.FTZ R61, R61, R2.reuse ;  /* 0x000000023d3d7220 */ /* 0x080fe20000410000 */
[----:B------:R-:W-:-:S03]  /*135d0*/  FMUL.FTZ R63, R63, R2 ;  /* 0x000000023f3f7220 */ /* 0x000fc60000410000 */
[C---:B-1----:R-:W-:Y:S01]  /*135e0*/  HMMA.16816.F32.BF16 R140, R76.reuse, R172, R140 ;  /* 0x000000ac4c8c723c */ /* 0x042fe2000004188c */
[----:B------:R1:W-:Y:S07]  /*135f0*/  MUFU.TANH R188, R83 ;  /* 0x0000005300bc7308 */ /* 0x0003ee0000002400 */
[----:B------:R-:W-:Y:S01]  /*13600*/  HMMA.16816.F32.BF16 R136, R76, R174, R136 ;  /* 0x000000ae4c88723c */ /* 0x000fe20000041888 */
[----:B------:R3:W4:Y:S07]  /*13610*/  MUFU.TANH R252, R62 ;  /* 0x0000003e00fc7308 */ /* 0x00072e0000002400 */
[----:B--2---:R-:W-:Y:S01]  /*13620*/  HMMA.16816.F32.BF16 R172, R4, R96, R168 ;  /* 0x0000006004ac723c */ /* 0x004fe200000418a8 */
[----:B------:R-:W-:Y:S01]  /*13630*/  LDSM.16.M88.4 R168, [R32+0x9800] ;  /* 0x0098000020a8783b */ /* 0x000fe20000000200 */
[----:B------:R2:W4:Y:S03]  /*13640*/  MUFU.TANH R184, R61 ;  /* 0x0000003d00b87308 */ /* 0x0005260000002400 */
[----:B-1----:R-:W1:Y:S03]  /*13650*/  LDSM.16.M88.4 R80, [R32+0x5800] ;  /* 0x005800002050783b */ /* 0x002e660000000200 */
[----:B------:R-:W-:Y:S01]  /*13660*/  HMMA.16816.F32.BF16 R160, R12, R178, R160 ;  /* 0x000000b20ca0723c */ /* 0x000fe200000418a0 */
[----:B------:R-:W-:Y:S01]  /*13670*/  LDSM.16.M88.4 R176, [R8+0x3800] ;  /* 0x0038000008b0783b */ /* 0x000fe20000000200 */
[----:B---3--:R-:W-:Y:S01]  /*13680*/  IMAD.SHL.U32 R62, R48, 0x2, RZ ;  /* 0x00000002303e7824 */ /* 0x008fe200078e00ff */
[----:B------:R-:W-:Y:S05]  /*13690*/  MUFU.TANH R185, R63 ;  /* 0x0000003f00b97308 */ /* 0x000fea0000002400 */
[----:B------:R-:W-:Y:S01]  /*136a0*/  HMMA.16816.F32.BF16 R156, R76, R180, R156 ;  /* 0x000000b44c9c723c */ /* 0x000fe2000004189c */
[----:B--2---:R-:W-:-:S02]  /*136b0*/  LOP3.LUT R61, R62, 0x6, RZ, 0xc0, !PT ;  /* 0x000000063e3d7812 */ /* 0x004fc400078ec0ff */
[-C--:B------:R-:W-:Y:S01]  /*136c0*/  FMUL.FTZ R172, R172, R2.reuse ;  /* 0x00000002acac7220 */ /* 0x080fe20000410000 */
[-C--:B------:R-:W-:Y:S01]  /*136d0*/  FMUL.FTZ R174, R174, R2.reuse ;  /* 0x00000002aeae7220 */ /* 0x080fe20000410000 */
[----:B------:R-:W-:Y:S01]  /*136e0*/  FMUL.FTZ R173, R173, R2 ;  /* 0x00000002adad7220 */ /* 0x000fe20000410000 */
[----:B------:R-:W-:Y:S02]  /*136f0*/  LOP3.LUT R218, R215, R61, RZ, 0xfc, !PT ;  /* 0x0000003dd7da7212 */ /* 0x000fe400078efcff */
[----:B------:R-:W-:Y:S01]  /*13700*/  HMMA.16816.F32.BF16 R152, R76, R182, R152 ;  /* 0x000000b64c98723c */ /* 0x000fe20000041898 */
[----:B------:R-:W2:Y:S01]  /*13710*/  LDSM.16.M88.4 R180, [R32+0x5000] ;  /* 0x0050000020b4783b */ /* 0x000ea20000000200 */
[----:B------:R-:W-:Y:S01]  /*13720*/  MUFU.TANH R172, R172 ;  /* 0x000000ac00ac7308 */ /* 0x000fe20000002400 */
[----:B------:R-:W-:Y:S01]  /*13730*/  ISETP.GT.AND P0, PT, R245, R218, PT ;  /* 0x000000daf500720c */ /* 0x000fe20003f04270 */
[----:B------:R-:W-:Y:S02]  /*13740*/  VIADD R49, R218, 0xf9 ;  /* 0x000000f9da317836 */ /* 0x000fe40000000000 */
[----:B------:R-:W-:Y:S01]  /*13750*/  FMUL.FTZ R175, R175, R2 ;  /* 0x00000002afaf7220 */ /* 0x000fe20000410000 */
[----:B----4-:R-:W-:Y:S01]  /*13760*/  FSEL R252, R252, -INF , !P0 ;  /* 0xff800000fcfc7808 */ /* 0x010fe20004000000 */
[----:B------:R-:W-:Y:S01]  /*13770*/  HMMA.16816.F32.BF16 R160, R4, R98, R160 ;  /* 0x0000006204a0723c */ /* 0x000fe200000418a0 */
[----:B------:R-:W-:Y:S01]  /*13780*/  LDSM.16.M88.4 R96, [R8+0x9800] ;  /* 0x009800000860783b */ /* 0x000fe20000000200 */
[----:B------:R-:W-:Y:S01]  /*13790*/  ISETP.GT.AND P6, PT, R246, R49, PT ;  /* 0x00000031f600720c */ /* 0x000fe20003fc4270 */
[----:B------:R-:W-:Y:S01]  /*137a0*/  MUFU.TANH R174, R174 ;  /* 0x000000ae00ae7308 */ /* 0x000fe20000002400 */
[----:B------:R-:W-:-:S02]  /*137b0*/  ISETP.GE.AND P4, PT, R49, R239, PT ;  /* 0x000000ef3100720c */ /* 0x000fc40003f86270 */
[----:B------:R-:W-:Y:S02]  /*137c0*/  ISETP.GT.AND P5, PT, R245, R49, PT ;  /* 0x00000031f500720c */ /* 0x000fe40003fa4270 */
[----:B------:R-:W-:Y:S01]  /*137d0*/  HMMA.16816.F32.BF16 R88, R4, R86, R88 ;  /* 0x000000560458723c */ /* 0x000fe20000041858 */
[-C--:B------:R-:W-:Y:S01]  /*137e0*/  ISETP.GE.AND P1, PT, R49, R244.reuse, PT ;  /* 0x000000f43100720c */ /* 0x080fe20003f26270 */
[----:B------:R-:W-:Y:S01]  /*137f0*/  VIADD R49, R218, 0x1 ;  /* 0x00000001da317836 */ /* 0x000fe20000000000 */
[----:B------:R-:W-:Y:S04]  /*13800*/  MUFU.TANH R173, R173 ;  /* 0x000000ad00ad7308 */ /* 0x000fe80000002400 */
[----:B------:R-:W-:Y:S01]  /*13810*/  ISETP.GT.AND P3, PT, R246, R49, PT ;  /* 0x00000031f600720c */ /* 0x000fe20003f64270 */
[----:B-1----:R-:W-:Y:S01]  /*13820*/  HMMA.16816.F32.BF16 R124, R76, R80, R124 ;  /* 0x000000504c7c723c */ /* 0x002fe2000004187c */
[----:B------:R-:W-:-:S02]  /*13830*/  ISETP.GE.AND P0, PT, R49, R244, PT ;  /* 0x000000f43100720c */ /* 0x000fc40003f06270 */
[----:B------:R-:W-:Y:S01]  /*13840*/  FSEL R184, R184, -INF , !P3 ;  /* 0xff800000b8b87808 */ /* 0x000fe20005800000 */
[-C--:B------:R-:W-:Y:S01]  /*13850*/  FMUL.FTZ R160, R160, R2.reuse ;  /* 0x00000002a0a07220 */ /* 0x080fe20000410000 */
[----:B------:R-:W-:Y:S01]  /*13860*/  MUFU.TANH R175, R175 ;  /* 0x000000af00af7308 */ /* 0x000fe20000002400 */
[-C--:B------:R-:W-:Y:S02]  /*13870*/  FMUL.FTZ R162, R162, R2.reuse ;  /* 0x00000002a2a27220 */ /* 0x080fe40000410000 */
[C---:B------:R-:W-:Y:S01]  /*13880*/  HMMA.16816.F32.BF16 R120, R76.reuse, R82, R120 ;  /* 0x000000524c78723c */ /* 0x040fe20000041878 */
[----:B------:R-:W1:Y:S02]  /*13890*/  LDSM.16.M88.4 R80, [R9+0x9800] ;  /* 0x009800000950783b */ /* 0x000e640000000200 */
[-C--:B------:R-:W-:Y:S01]  /*138a0*/  FMUL.FTZ R88, R88, R2.reuse ;  /* 0x0000000258587220 */ /* 0x080fe20000410000 */
[-C--:B------:R-:W-:Y:S01]  /*138b0*/  FMUL.FTZ R89, R89, R2.reuse ;  /* 0x0000000259597220 */ /* 0x080fe20000410000 */
[-C--:B------:R-:W-:Y:S01]  /*138c0*/  FMUL.FTZ R90, R90, R2.reuse ;  /* 0x000000025a5a7220 */ /* 0x080fe20000410000 */
[-C--:B------:R-:W-:Y:S01]  /*138d0*/  FMUL.FTZ R91, R91, R2.reuse ;  /* 0x000000025b5b7220 */ /* 0x080fe20000410000 */
[----:B------:R-:W-:Y:S01]  /*138e0*/  MUFU.TANH R191, R88 ;  /* 0x0000005800bf7308 */ /* 0x000fe20000002400 */
[----:B------:R-:W-:Y:S07]  /*138f0*/  HMMA.16816.F32.BF16 R100, R76, R170, R100 ;  /* 0x000000aa4c64723c */ /* 0x000fee0000041864 */
[----:B------:R-:W-:Y:S01]  /*13900*/  MUFU.TANH R196, R89 ;  /* 0x0000005900c47308 */ /* 0x000fe20000002400 */
[----:B------:R-:W-:Y:S01]  /*13910*/  HMMA.16816.F32.BF16 R92, R4, R84, R92 ;  /* 0x00000054045c723c */ /* 0x000fe2000004185c */
[----:B------:R-:W3:Y:S06]  /*13920*/  LDSM.16.M88.4 R84, [R9+0x3800] ;  /* 0x003800000954783b */ /* 0x000eec0000000200 */
[----:B------:R-:W-:Y:S01]  /*13930*/  MUFU.TANH R197, R90 ;  /* 0x0000005a00c57308 */ /* 0x000fe20000002400 */
[C---:B--2---:R-:W-:Y:S07]  /*13940*/  HMMA.16816.F32.BF16 R128, R76.reuse, R182, R128 ;  /* 0x000000b64c80723c */ /* 0x044fee0000041880 */
[----:B------:R2:W-:Y:S01]  /*13950*/  MUFU.TANH R183, R91 ;  /* 0x0000005b00b77308 */ /* 0x0005e20000002400 */
[C---:B------:R-:W-:Y:S03]  /*13960*/  HMMA.16816.F32.BF16 R132, R76.reuse, R180, R132 ;  /* 0x000000b44c84723c */ /* 0x040fe60000041884 */
[-C--:B------:R-:W-:Y:S01]  /*13970*/  FMUL.FTZ R92, R92, R2.reuse ;  /* 0x000000025c5c7220 */ /* 0x080fe20000410000 */
[-C--:B------:R-:W-:Y:S01]  /*13980*/  FMUL.FTZ R93, R93, R2.reuse ;  /* 0x000000025d5d7220 */ /* 0x080fe20000410000 */
[-C--:B------:R-:W-:Y:S01]  /*13990*/  FMUL.FTZ R94, R94, R2.reuse ;  /* 0x000000025e5e7220 */ /* 0x080fe20000410000 */
[-C--:B------:R-:W-:Y:S01]  /*139a0*/  FMUL.FTZ R95, R95, R2.reuse ;  /* 0x000000025f5f7220 */ /* 0x080fe20000410000 */
[----:B------:R-:W-:Y:S01]  /*139b0*/  MUFU.TANH R180, R92 ;  /* 0x0000005c00b47308 */ /* 0x000fe20000002400 */
[----:B------:R-:W-:Y:S07]  /*139c0*/  HMMA.16816.F32.BF16 R16, R76, R168, R16 ;  /* 0x000000a84c10723c */ /* 0x000fee0000041810 */
[----:B------:R-:W-:Y:S01]  /*139d0*/  MUFU.TANH R181, R93 ;  /* 0x0000005d00b57308 */ /* 0x000fe20000002400 */
[C---:B-1----:R-:W-:Y:S01]  /*139e0*/  HMMA.16816.F32.BF16 R100, R12.reuse, R82, R100 ;  /* 0x000000520c64723c */ /* 0x042fe20000041864 */
[----:B--2---:R-:W1:Y:S06]  /*139f0*/  LDSM.16.M88.4 R88, [R32+0x6800] ;  /* 0x006800002058783b */ /* 0x004e6c0000000200 */
[----:B------:R-:W-:Y:S01]  /*13a00*/  MUFU.TANH R190, R94 ;  /* 0x0000005e00be7308 */ /* 0x000fe20000002400 */
[C---:B---3--:R-:W-:Y:S07]  /*13a10*/  HMMA.16816.F32.BF16 R156, R12.reuse, R84, R156 ;  /* 0x000000540c9c723c */ /* 0x048fee000004189c */
[----:B------:R2:W-:Y:S01]  /*13a20*/  MUFU.TANH R182, R95 ;  /* 0x0000005f00b67308 */ /* 0x0005e20000002400 */
[----:B------:R-:W-:Y:S01]  /*13a30*/  HMMA.16816.F32.BF16 R152, R12, R86, R152 ;  /* 0x000000560c98723c */ /* 0x000fe20000041898 */
[----:B------:R-:W3:Y:S06]  /*13a40*/  LDSM.16.M88.4 R84, [R9+0x4000] ;  /* 0x004000000954783b */ /* 0x000eec0000000200 */
[----:B------:R4:W-:Y:S01]  /*13a50*/  MUFU.TANH R170, R160 ;  /* 0x000000a000aa7308 */ /* 0x0009e20000002400 */
[C---:B------:R-:W-:Y:S07]  /*13a60*/  HMMA.16816.F32.BF16 R100, R4.reuse, R98, R100 ;  /* 0x000000620464723c */ /* 0x040fee0000041864 */
[----:B------:R-:W-:Y:S01]  /*13a70*/  MUFU.TANH R162, R162 ;  /* 0x000000a200a27308 */ /* 0x000fe20000002400 */
[----:B--2---:R-:W2:Y:S01]  /*13a80*/  LDSM.16.M88.4 R92, [R32+0x6000] ;  /* 0x00600000205c783b */ /* 0x004ea20000000200 */
[----:B------:R-:W-:Y:S01]  /*13a90*/  HMMA.16816.F32.BF16 R156, R4, R176, R156 ;  /* 0x000000b0049c723c */ /* 0x000fe2000004189c */
[----:B----4-:R-:W-:-:S07]  /*13aa0*/  FMUL.FTZ R160, R161, R2 ;  /* 0x00000002a1a07220 */ /* 0x010fce0000410000 */
[C---:B-1----:R-:W-:Y:S01]  /*13ab0*/  HMMA.16816.F32.BF16 R108, R76.reuse, R88, R108 ;  /* 0x000000584c6c723c */ /* 0x042fe2000004186c */
[-C--:B------:R-:W-:Y:S01]  /*13ac0*/  FMUL.FTZ R161, R163, R2.reuse ;  /* 0x00000002a3a17220 */ /* 0x080fe20000410000 */
[-C--:B------:R-:W-:Y:S01]  /*13ad0*/  FMUL.FTZ R48, R101, R2.reuse ;  /* 0x0000000265307220 */ /* 0x080fe20000410000 */
[-C--:B------:R-:W-:Y:S01]  /*13ae0*/  FMUL.FTZ R82, R103, R2.reuse ;  /* 0x0000000267527220 */ /* 0x080fe20000410000 */
[----:B------:R-:W-:Y:S04]  /*13af0*/  MUFU.TANH R160, R160 ;  /* 0x000000a000a07308 */ /* 0x000fe80000002400 */
[----:B------:R-:W-:Y:S01]  /*13b00*/  HMMA.16816.F32.BF16 R104, R76, R90, R104 ;  /* 0x0000005a4c68723c */ /* 0x000fe20000041868 */
[----:B------:R-:W1:Y:S02]  /*13b10*/  LDSM.16.M88.4 R88, [R9+0x4800] ;  /* 0x004800000958783b */ /* 0x000e640000000200 */
[-C--:B------:R-:W-:Y:S01]  /*13b20*/  FMUL.FTZ R98, R159, R2.reuse ;  /* 0x000000029f627220 */ /* 0x080fe20000410000 */
[-C--:B------:R-:W-:Y:S01]  /*13b30*/  FMUL.FTZ R83, R156, R2.reuse ;  /* 0x000000029c537220 */ /* 0x080fe20000410000 */
[----:B------:R-:W4:Y:S01]  /*13b40*/  MUFU.TANH R48, R48 ;  /* 0x0000003000307308 */ /* 0x000f220000002400 */
[-C--:B------:R-:W-:Y:S01]  /*13b50*/  FMUL.FTZ R156, R157, R2.reuse ;  /* 0x000000029d9c7220 */ /* 0x080fe20000410000 */
[----:B------:R-:W-:Y:S01]  /*13b60*/  FMUL.FTZ R157, R158, R2 ;  /* 0x000000029e9d7220 */ /* 0x000fe20000410000 */
[----:B------:R-:W-:Y:S05]  /*13b70*/  HMMA.16816.F32.BF16 R152, R4, R178, R152 ;  /* 0x000000b20498723c */ /* 0x000fea0000041898 */
[----:B------:R-:W2:Y:S03]  /*13b80*/  MUFU.TANH R82, R82 ;  /* 0x0000005200527308 */ /* 0x000ea60000002400 */
[----:B---3--:R-:W-:Y:S01]  /*13b90*/  HMMA.16816.F32.BF16 R148, R12, R84, R148 ;  /* 0x000000540c94723c */ /* 0x008fe20000041894 */
[----:B------:R-:W-:-:S04]  /*13ba0*/  VIADD R84, R218, 0x8 ;  /* 0x00000008da547836 */ /* 0x000fc80000000000 */
[----:B------:R-:W3:Y:S01]  /*13bb0*/  MUFU.TANH R161, R161 ;  /* 0x000000a100a17308 */ /* 0x000ee20000002400 */
[----:B----4-:R-:W-:Y:S02]  /*13bc0*/  FSEL R48, R48, -INF , !P6 ;  /* 0xff80000030307808 */ /* 0x010fe40007000000 */
[----:B------:R-:W-:Y:S01]  /*13bd0*/  ISETP.GE.AND P6, PT, R49, R239, PT ;  /* 0x000000ef3100720c */ /* 0x000fe20003fc6270 */
[----:B------:R-:W-:Y:S01]  /*13be0*/  HMMA.16816.F32.BF16 R144, R12, R86, R144 ;  /* 0x000000560c90723c */ /* 0x000fe20000041890 */
[----:B------:R-:W-:Y:S01]  /*13bf0*/  FSEL R63, R48, -INF , !P4 ;  /* 0xff800000303f7808 */ /* 0x000fe20006000000 */
[-C--:B------:R-:W-:Y:S01]  /*13c00*/  FMUL.FTZ R99, R152, R2.reuse ;  /* 0x0000000298637220 */ /* 0x080fe20000410000 */
[----:B------:R-:W-:Y:S01]  /*13c10*/  ISETP.GT.AND P4, PT, R245, R49, PT ;  /* 0x00000031f500720c */ /* 0x000fe20003f84270 */
[----:B------:R-:W4:Y:S01]  /*13c20*/  MUFU.TANH R83, R83 ;  /* 0x0000005300537308 */ /* 0x000f220000002400 */
[----:B------:R-:W3:Y:S01]  /*13c30*/  LDSM.16.M88.4 R48, [R8+0x4800] ;  /* 0x004800000830783b */ /* 0x000ee20000000200 */
[----:B--2---:R-:W-:Y:S01]  /*13c40*/  FSEL R82, R82, -INF , !P5 ;  /* 0xff80000052527808 */ /* 0x004fe20006800000 */
[----:B------:R-:W-:Y:S01]  /*13c50*/  FMUL.FTZ R152, R153, R2 ;  /* 0x0000000299987220 */ /* 0x000fe20000410000 */
[----:B------:R-:W-:Y:S01]  /*13c60*/  ISETP.GT.AND P5, PT, R246, R84, PT ;  /* 0x00000054f600720c */ /* 0x000fe20003fa4270 */
[----:B------:R-:W-:Y:S01]  /*13c70*/  HMMA.16816.F32.BF16 R116, R76, R92, R116 ;  /* 0x0000005c4c74723c */ /* 0x000fe20000041874 */
[----:B------:R-:W-:-:S02]  /*13c80*/  FSEL R185, R185, -INF , !P4 ;  /* 0xff800000b9b97808 */ /* 0x000fc40006000000 */
[----:B------:R-:W-:Y:S01]  /*13c90*/  FSEL R249, R184, -INF , !P6 ;  /* 0xff800000b8f97808 */ /* 0x000fe20007000000 */
[----:B------:R-:W2:Y:S01]  /*13ca0*/  MUFU.TANH R156, R156 ;  /* 0x0000009c009c7308 */ /* 0x000ea20000002400 */
[----:B------:R-:W-:Y:S02]  /*13cb0*/  ISETP.GT.AND P6, PT, R245, R84, PT ;  /* 0x00000054f500720c */ /* 0x000fe40003fc4270 */
[----:B------:R-:W-:Y:S01]  /*13cc0*/  ISETP.GE.AND P3, PT, R84, R239, PT ;  /* 0x000000ef5400720c */ /* 0x000fe20003f66270 */
[----:B-1----:R-:W-:Y:S01]  /*13cd0*/  HMMA.16816.F32.BF16 R140, R12, R88, R140 ;  /* 0x000000580c8c723c */ /* 0x002fe2000004188c */
[----:B------:R-:W-:Y:S01]  /*13ce0*/  VIADD R88, R218, 0x9 ;  /* 0x00000009da587836 */ /* 0x000fe20000000000 */
[----:B------:R-:W-:Y:S02]  /*13cf0*/  FSEL R186, R186, -INF , !P5 ;  /* 0xff800000baba7808 */ /* 0x000fe40006800000 */
[----:B------:R-:W-:Y:S01]  /*13d00*/  FSEL R89, R185, -INF , !P0 ;  /* 0xff800000b9597808 */ /* 0x000fe20004000000 */
[----:B------:R-:W1:Y:S01]  /*13d10*/  MUFU.TANH R157, R157 ;  /* 0x0000009d009d7308 */ /* 0x000e620000002400 */
[----:B------:R-:W-:-:S02]  /*13d20*/  FSEL R82, R82, -INF , !P1 ;  /* 0xff80000052527808 */ /* 0x000fc40004800000 */
[----:B------:R-:W-:Y:S01]  /*13d30*/  ISETP.GE.AND P1, PT, R84, R244, PT ;  /* 0x000000f45400720c */ /* 0x000fe20003f26270 */
[----:B------:R4:W-:Y:S01]  /*13d40*/  STL [R1], R89 ;  /* 0x0000005901007387 */ /* 0x0009e20000100800 */
[----:B------:R-:W-:Y:S01]  /*13d50*/  ISETP.GT.AND P4, PT, R246, R88, PT ;  /* 0x00000058f600720c */ /* 0x000fe20003f84270 */
[----:B------:R-:W-:Y:S01]  /*13d60*/  HMMA.16816.F32.BF16 R112, R76, R94, R112 ;  /* 0x0000005e4c70723c */ /* 0x000fe20000041870 */
[----:B------:R-:W-:Y:S01]  /*13d70*/  FSEL R189, R189, -INF , !P6 ;  /* 0xff800000bdbd7808 */ /* 0x000fe20007000000 */
[----:B------:R-:W2:Y:S01]  /*13d80*/  LDSM.16.M88.4 R84, [R32+0x7000] ;  /* 0x007000002054783b */ /* 0x000ea20000000200 */
[----:B------:R-:W-:Y:S01]  /*13d90*/  FSEL R250, R186, -INF , !P3 ;  /* 0xff800000bafa7808 */ /* 0x000fe20005800000 */
[----:B------:R-:W1:Y:S01]  /*13da0*/  MUFU.TANH R98, R98 ;  /* 0x0000006200627308 */ /* 0x000e620000002400 */
[C---:B------:R-:W-:Y:S01]  /*13db0*/  ISETP.GE.AND P5, PT, R88.reuse, R239, PT ;  /* 0x000000ef5800720c */ /* 0x040fe20003fa6270 */
[----:B------:R-:W1:Y:S01]  /*13dc0*/  LDSM.16.M88.4 R92, [R8+0x4000] ;  /* 0x00400000085c783b */ /* 0x000e620000000200 */
[----:B------:R-:W-:Y:S01]  /*13dd0*/  ISETP.GE.AND P0, PT, R88, R244, PT ;  /* 0x000000f45800720c */ /* 0x000fe20003f06270 */
[----:B------:R-:W-:Y:S01]  /*13de0*/  HMMA.16816.F32.BF16 R136, R12, R90, R136 ;  /* 0x0000005a0c88723c */ /* 0x000fe20000041888 */
[----:B------:R-:W-:Y:S01]  /*13df0*/  ISETP.GT.AND P3, PT, R245, R88, PT ;  /* 0x00000058f500720c */ /* 0x000fe20003f64270 */
[----:B------:R-:W-:Y:S01]  /*13e00*/  VIADD R88, R218, 0x10 ;  /* 0x00000010da587836 */ /* 0x000fe20000000000 */
[----:B------:R-:W-:Y:S01]  /*13e10*/  FSEL R187, R187, -INF , !P4 ;  /* 0xff800000bbbb7808 */ /* 0x000fe20006000000 */
[----:B------:R-:W1:Y:S01]  /*13e20*/  MUFU.TANH R99, R99 ;  /* 0x0000006300637308 */ /* 0x000e620000002400 */
[----:B------:R-:W-:-:S02]  /*13e30*/  FSEL R188, R188, -INF , !P3 ;  /* 0xff800000bcbc7808 */ /* 0x000fc40005800000 */
[----:B------:R-:W-:Y:S01]  /*13e40*/  FSEL R251, R187, -INF , !P5 ;  /* 0xff800000bbfb7808 */ /* 0x000fe20006800000 */
[----:B------:R-:W-:Y:S01]  /*13e50*/  HMMA.16816.F32.BF16 R16, R12, R80, R16 ;  /* 0x000000500c10723c */ /* 0x000fe20000041810 */
[-C--:B------:R-:W-:Y:S02]  /*13e60*/  ISETP.GT.AND P6, PT, R246, R88.reuse, PT ;  /* 0x00000058f600720c */ /* 0x080fe40003fc4270 */
[C---:B------:R-:W-:Y:S01]  /*13e70*/  ISETP.GE.AND P4, PT, R88.reuse, R239, PT ;  /* 0x000000ef5800720c */ /* 0x040fe20003f86270 */
[----:B------:R-:W-:Y:S01]  /*13e80*/  MUFU.TANH R152, R152 ;  /* 0x0000009800987308 */ /* 0x000fe20000002400 */
[----:B------:R-:W-:Y:S02]  /*13e90*/  ISETP.GT.AND P5, PT, R245, R88, PT ;  /* 0x00000058f500720c */ /* 0x000fe40003fa4270 */
[----:B----4-:R-:W-:Y:S01]  /*13ea0*/  FSEL R89, R189, -INF , !P1 ;  /* 0xff800000bd597808 */ /* 0x010fe20004800000 */
[----:B---3--:R-:W-:Y:S01]  /*13eb0*/  HMMA.16816.F32.BF16 R140, R4, R48, R140 ;  /* 0x00000030048c723c */ /* 0x008fe2000004188c */
[----:B------:R-:W-:Y:S01]  /*13ec0*/  ISETP.GE.AND P1, PT, R88, R244, PT ;  /* 0x000000f45800720c */ /* 0x000fe20003f26270 */
[----:B------:R-:W-:Y:S01]  /*13ed0*/  VIADD R48, R218, 0x11 ;  /* 0x00000011da307836 */ /* 0x000fe20000000000 */
[----:B------:R-:W-:Y:S01]  /*13ee0*/  FSEL R180, R180, -INF , !P6 ;  /* 0xff800000b4b47808 */ /* 0x000fe20007000000 */
[----:B------:R-:W-:Y:S01]  /*13ef0*/  STL [R1+0x4], R89 ;  /* 0x0000045901007387 */ /* 0x000fe20000100800 */
[----:B------:R-:W-:-:S02]  /*13f00*/  FSEL R49, R188, -INF , !P0 ;  /* 0xff800000bc317808 */ /* 0x000fc40004000000 */
[----:B------:R-:W-:Y:S01]  /*13f10*/  ISETP.GT.AND P3, PT, R246, R48, PT ;  /* 0x00000030f600720c */ /* 0x000fe20003f64270 */
[----:B------:R-:W3:Y:S01]  /*13f20*/  LDSM.16.M88.4 R88, [R9+0x5000] ;  /* 0x005000000958783b */ /* 0x000ee20000000200 */
[----:B------:R-:W-:Y:S01]  /*13f30*/  FSEL R190, R190, -INF , !P5 ;  /* 0xff800000bebe7808 */ /* 0x000fe20006800000 */
[----:B------:R-:W-:Y:S01]  /*13f40*/  HMMA.16816.F32.BF16 R136, R4, R50, R136 ;  /* 0x000000320488723c */ /* 0x000fe20000041888 */
[----:B------:R-:W-:Y:S01]  /*13f50*/  FSEL R219, R180, -INF , !P4 ;  /* 0xff800000b4db7808 */ /* 0x000fe20006000000 */
[----:B------:R4:W-:Y:S01]  /*13f60*/  STL [R1+0x10], R49 ;  /* 0x0000103101007387 */ /* 0x0009e20000100800 */
[CC--:B------:R-:W-:Y:S02]  /*13f70*/  ISETP.GE.AND P6, PT, R48.reuse, R239.reuse, PT ;  /* 0x000000ef3000720c */ /* 0x0c0fe40003fc6270 */
[----:B------:R-:W-:Y:S02]  /*13f80*/  ISETP.GE.AND P0, PT, R48, R244, PT ;  /* 0x000000f43000720c */ /* 0x000fe40003f06270 */
[----:B------:R-:W-:Y:S01]  /*13f90*/  ISETP.GT.AND P4, PT, R245, R48, PT ;  /* 0x00000030f500720c */ /* 0x000fe20003f84270 */
[C---:B------:R-:W-:Y:S01]  /*13fa0*/  VIADD R48, R218.reuse, 0x18 ;  /* 0x00000018da307836 */ /* 0x040fe20000000000 */
[----:B------:R-:W-:Y:S01]  /*13fb0*/  FSEL R181, R181, -INF , !P3 ;  /* 0xff800000b5b57808 */ /* 0x000fe20005800000 */
[----:B--2---:R-:W-:Y:S01]  /*13fc0*/  HMMA.16816.F32.BF16 R72, R76, R84, R72 ;  /* 0x000000544c48723c */ /* 0x004fe20000041848 */
[----:B------:R-:W-:Y:S01]  /*13fd0*/  VIADD R84, R218, 0x19 ;  /* 0x00000019da547836 */ /* 0x000fe20000000000 */
[----:B------:R-:W-:Y:S01]  /*13fe0*/  FSEL R182, R182, -INF , !P4 ;  /* 0xff800000b6b67808 */ /* 0x000fe20006000000 */
[-C--:B------:R-:W-:Y:S01]  /*13ff0*/  FMUL.FTZ R140, R140, R2.reuse ;  /* 0x000000028c8c7220 */ /* 0x080fe20000410000 */
[----:B------:R-:W-:Y:S01]  /*14000*/  FSEL R247, R181, -INF , !P6 ;  /* 0xff800000b5f77808 */ /* 0x000fe20007000000 */
[----:B------:R-:W-:Y:S01]  /*14010*/  FMUL.FTZ R142, R142, R2 ;  /* 0x000000028e8e7220 */ /* 0x000fe20000410000 */
[-C--:B------:R-:W-:Y:S01]  /*14020*/  ISETP.GT.AND P5, PT, R246, R48.reuse, PT ;  /* 0x00000030f600720c */ /* 0x080fe20003fa4270 */
[----:B------:R2:W-:Y:S01]  /*14030*/  MUFU.TANH R176, R140 ;  /* 0x0000008c00b07308 */ /* 0x0005e20000002400 */
[-C--:B------:R-:W-:Y:S01]  /*14040*/  ISETP.GE.AND P3, PT, R48, R239.reuse, PT ;  /* 0x000000ef3000720c */ /* 0x080fe20003f66270 */
[----:B-1----:R-:W-:Y:S01]  /*14050*/  HMMA.16816.F32.BF16 R144, R4, R94, R144 ;  /* 0x0000005e0490723c */ /* 0x002fe20000041890 */
[----:B------:R-:W-:Y:S01]  /*14060*/  ISETP.GT.AND P6, PT, R245, R48, PT ;  /* 0x00000030f500720c */ /* 0x000fe20003fc4270 */
[-C--:B------:R-:W-:Y:S01]  /*14070*/  FMUL.FTZ R141, R141, R2.reuse ;  /* 0x000000028d8d7220 */ /* 0x080fe20000410000 */
[----:B------:R-:W-:Y:S01]  /*14080*/  FSEL R191, R191, -INF , !P5 ;  /* 0xff800000bfbf7808 */ /* 0x000fe20006800000 */
[-C--:B------:R-:W-:Y:S01]  /*14090*/  FMUL.FTZ R138, R138, R2.reuse ;  /* 0x000000028a8a7220 */ /* 0x080fe20000410000 */
[----:B------:R-:W-:Y:S01]  /*140a0*/  FSEL R85, R182, -INF , !P0 ;  /* 0xff800000b6557808 */ /* 0x000fe20004000000 */
[----:B------:R1:W-:Y:S01]  /*140b0*/  MUFU.TANH R178, R142 ;  /* 0x0000008e00b27308 */ /* 0x0003e20000002400 */
[----:B------:R-:W-:Y:S01]  /*140c0*/  FSEL R221, R191, -INF , !P3 ;  /* 0xff800000bfdd7808 */ /* 0x000fe20005800000 */
[----:B------:R-:W-:Y:S01]  /*140d0*/  HMMA.16816.F32.BF16 R68, R76, R86, R68 ;  /* 0x000000564c44723c */ /* 0x000fe20000041844 */
[----:B----4-:R-:W-:Y:S01]  /*140e0*/  FSEL R49, R190, -INF , !P1 ;  /* 0xff800000be317808 */ /* 0x010fe20004800000 */
[----:B------:R-:W-:Y:S01]  /*140f0*/  FMUL.FTZ R139, R139, R2 ;  /* 0x000000028b8b7220 */ /* 0x000fe20000410000 */
[----:B------:R-:W-:Y:S01]  /*14100*/  ISETP.GE.AND P1, PT, R48, R244, PT ;  /* 0x000000f43000720c */ /* 0x000fe20003f26270 */
[----:B------:R-:W-:Y:S01]  /*14110*/  FMUL.FTZ R143, R143, R2 ;  /* 0x000000028f8f7220 */ /* 0x000fe20000410000 */
[----:B------:R-:W-:Y:S01]  /*14120*/  ISETP.GT.AND P4, PT, R246, R84, PT ;  /* 0x00000054f600720c */ /* 0x000fe20003f84270 */
[----:B------:R-:W-:Y:S01]  /*14130*/  STL [R1+0x14], R49 ;  /* 0x0000143101007387 */ /* 0x000fe20000100800 */
[CC--:B------:R-:W-:Y:S01]  /*14140*/  ISETP.GE.AND P5, PT, R84.reuse, R239.reuse, PT ;  /* 0x000000ef5400720c */ /* 0x0c0fe20003fa6270 */
[----:B------:R-:W-:Y:S01]  /*14150*/  HMMA.16816.F32.BF16 R148, R4, R92, R148 ;  /* 0x0000005c0494723c */ /* 0x000fe20000041894 */
[----:B------:R-:W-:Y:S01]  /*14160*/  ISETP.GE.AND P0, PT, R84, R244, PT ;  /* 0x000000f45400720c */ /* 0x000fe20003f06270 */
[----:B------:R-:W4:Y:S01]  /*14170*/  LDSM.16.M88.4 R48, [R8+0x5000] ;  /* 0x005000000830783b */ /* 0x000f220000000200 */
[----:B------:R-:W-:Y:S01]  /*14180*/  ISETP.GT.AND P3, PT, R245, R84, PT ;  /* 0x00000054f500720c */ /* 0x000fe20003f64270 */
[----:B------:R-:W-:Y:S01]  /*14190*/  VIADD R84, R218, 0x20 ;  /* 0x00000020da547836 */ /* 0x000fe20000000000 */
[----:B------:R-:W-:Y:S01]  /*141a0*/  FSEL R197, R197, -INF , !P6 ;  /* 0xff800000c5c57808 */ /* 0x000fe20007000000 */
[----:B------:R1:W-:Y:S01]  /*141b0*/  STL [R1+0x8], R85 ;  /* 0x0000085501007387 */ /* 0x0003e20000100800 */
[----:B------:R-:W-:Y:S01]  /*141c0*/  FSEL R196, R196, -INF , !P4 ;  /* 0xff800000c4c47808 */ /* 0x000fe20006000000 */
[C---:B---3--:R-:W-:Y:S01]  /*141d0*/  HMMA.16816.F32.BF16 R132, R12.reuse, R88, R132 ;  /* 0x000000580c84723c */ /* 0x048fe20000041884 */
[----:B------:R-:W-:Y:S01]  /*141e0*/  ISETP.GT.AND P6, PT, R246, R84, PT ;  /* 0x00000054f600720c */ /* 0x000fe20003fc4270 */
[----:B------:R-:W-:Y:S01]  /*141f0*/  VIADD R88, R218, 0x21 ;  /* 0x00000021da587836 */ /* 0x000fe20000000000 */
[----:B------:R-:W-:Y:S01]  /*14200*/  FSEL R248, R196, -INF , !P5 ;  /* 0xff800000c4f87808 */ /* 0x000fe20006800000 */
[-C--:B------:R-:W-:Y:S01]  /*14210*/  FMUL.FTZ R147, R147, R2.reuse ;  /* 0x0000000293937220 */ /* 0x080fe20000410000 */
[-C--:B------:R-:W-:Y:S01]  /*14220*/  ISETP.GE.AND P4, PT, R84, R239.reuse, PT ;  /* 0x000000ef5400720c */ /* 0x080fe20003f86270 */
[----:B------:R-:W-:Y:S01]  /*14230*/  FMUL.FTZ R93, R154, R2 ;  /* 0x000000029a5d7220 */ /* 0x000fe20000410000 */
[----:B------:R-:W-:Y:S01]  /*14240*/  ISETP.GT.AND P5, PT, R245, R84, PT ;  /* 0x00000054f500720c */ /* 0x000fe20003fa4270 */
[----:B------:R-:W-:Y:S01]  /*14250*/  HMMA.16816.F32.BF16 R128, R12, R90, R128 ;  /* 0x0000005a0c80723c */ /* 0x000fe20000041880 */
[----:B------:R-:W-:Y:S01]  /*14260*/  FSEL R183, R183, -INF , !P3 ;  /* 0xff800000b7b77808 */ /* 0x000fe20005800000 */
[----:B------:R-:W-:Y:S01]  /*14270*/  MUFU.TANH R159, R147 ;  /* 0x00000093009f7308 */ /* 0x000fe20000002400 */
[----:B--2---:R-:W-:Y:S01]  /*14280*/  FSEL R140, R172, -INF , !P6 ;  /* 0xff800000ac8c7808 */ /* 0x004fe20007000000 */
[-C--:B------:R-:W-:Y:S01]  /*14290*/  FMUL.FTZ R92, R155, R2.reuse ;  /* 0x000000029b5c7220 */ /* 0x080fe20000410000 */
[----:B------:R-:W-:Y:S01]  /*142a0*/  FSEL R222, R183, -INF , !P0 ;  /* 0xff800000b7de7808 */ /* 0x000fe20004000000 */
[-C--:B------:R-:W-:Y:S01]  /*142b0*/  FMUL.FTZ R103, R148, R2.reuse ;  /* 0x0000000294677220 */ /* 0x080fe20000410000 */
[----:B------:R-:W-:Y:S01]  /*142c0*/  FSEL R140, R140, -INF , !P4 ;  /* 0xff8000008c8c7808 */ /* 0x000fe20006000000 */
[----:B------:R-:W-:Y:S01]  /*142d0*/  FMUL.FTZ R145, R145, R2 ;  /* 0x0000000291917220 */ /* 0x000fe20000410000 */
[----:B------:R-:W-:Y:S01]  /*142e0*/  ISETP.GT.AND P3, PT, R246, R88, PT ;  /* 0x00000058f600720c */ /* 0x000fe20003f64270 */
[----:B------:R2:W-:Y:S01]  /*142f0*/  MUFU.TANH R147, R141 ;  /* 0x0000008d00937308 */ /* 0x0005e20000002400 */
[-C--:B------:R-:W-:Y:S01]  /*14300*/  ISETP.GE.AND P6, PT, R88, R239.reuse, PT ;  /* 0x000000ef5800720c */ /* 0x080fe20003fc6270 */
[----:B------:R-:W-:Y:S01]  /*14310*/  FMUL.FTZ R94, R150, R2 ;  /* 0x00000002965e7220 */ /* 0x000fe20000410000 */
[----:B------:R-:W-:Y:S01]  /*14320*/  ISETP.GE.AND P0, PT, R88, R244, PT ;  /* 0x000000f45800720c */ /* 0x000fe20003f06270 */
[-C--:B------:R-:W-:Y:S01]  /*14330*/  FMUL.FTZ R144, R144, R2.reuse ;  /* 0x0000000290907220 */ /* 0x080fe20000410000 */
[----:B-1----:R-:W-:Y:S01]  /*14340*/  FSEL R85, R197, -INF , !P1 ;  /* 0xff800000c5557808 */ /* 0x002fe20004800000 */
[----:B------:R-:W-:Y:S01]  /*14350*/  FMUL.FTZ R101, R149, R2 ;  /* 0x0000000295657220 */ /* 0x000fe20000410000 */
[----:B------:R-:W-:Y:S01]  /*14360*/  ISETP.GE.AND P1, PT, R84, R244, PT ;  /* 0x000000f45400720c */ /* 0x000fe20003f26270 */
[----:B------:R1:W-:Y:S01]  /*14370*/  MUFU.TANH R172, R138 ;  /* 0x0000008a00ac7308 */ /* 0x0003e20000002400 */
[----:B------:R-:W-:Y:S01]  /*14380*/  ISETP.GT.AND P4, PT, R245, R88, PT ;  /* 0x00000058f500720c */ /* 0x000fe20003f84270 */
[----:B------:R-:W-:Y:S01]  /*14390*/  STL [R1+0xc], R85 ;  /* 0x00000c5501007387 */ /* 0x000fe20000100800 */
[----:B------:R-:W-:Y:S01]  /*143a0*/  VIADD R88, R218, 0x28 ;  /* 0x00000028da587836 */ /* 0x000fe20000000000 */
[----:B------:R-:W-:Y:S01]  /*143b0*/  FSEL R174, R174, -INF , !P5 ;  /* 0xff800000aeae7808 */ /* 0x000fe20006800000 */
[----:B------:R-:W-:Y:S01]  /*143c0*/  FMUL.FTZ R149, R151, R2 ;  /* 0x0000000297957220 */ /* 0x000fe20000410000 */
[----:B------:R-:W3:Y:S01]  /*143d0*/  LDSM.16.M88.4 R84, [R9+0x5800] ;  /* 0x005800000954783b */ /* 0x000ee20000000200 */
[----:B------:R-:W-:Y:S01]  /*143e0*/  FSEL R142, R173, -INF , !P3 ;  /* 0xff800000ad8e7808 */ /* 0x000fe20005800000 */
[C---:B----4-:R-:W-:Y:S01]  /*143f0*/  HMMA.16816.F32.BF16 R132, R4.reuse, R48, R132 ;  /* 0x000000300484723c */ /* 0x050fe20000041884 */
[----:B------:R-:W-:Y:S01]  /*14400*/  ISETP.GT.AND P5, PT, R246, R88, PT ;  /* 0x00000058f600720c */ /* 0x000fe20003fa4270 */
[----:B------:R-:W-:Y:S01]  /*14410*/  VIADD R48, R218, 0x29 ;  /* 0x00000029da307836 */ /* 0x000fe20000000000 */
[----:B------:R-:W-:Y:S01]  /*14420*/  ISETP.GE.AND P3, PT, R88, R239, PT ;  /* 0x000000ef5800720c */ /* 0x000fe20003f66270 */
[----:B------:R-:W-:Y:S01]  /*14430*/  MUFU.TANH R171, R143 ;  /* 0x0000008f00ab7308 */ /* 0x000fe20000002400 */
[----:B--2---:R-:W-:Y:S01]  /*14440*/  FSEL R141, R170, -INF , !P5 ;  /* 0xff800000aa8d7808 */ /* 0x004fe20006800000 */
[-C--:B------:R-:W-:Y:S01]  /*14450*/  FMUL.FTZ R146, R146, R2.reuse ;  /* 0x0000000292927220 */ /* 0x080fe20000410000 */
[----:B------:R-:W-:Y:S01]  /*14460*/  FSEL R142, R142, -INF , !P6 ;  /* 0xff8000008e8e7808 */ /* 0x000fe20007000000 */
[C---:B------:R-:W-:Y:S01]  /*14470*/  HMMA.16816.F32.BF16 R128, R4.reuse, R50, R128 ;  /* 0x000000320480723c */ /* 0x040fe20000041880 */
[----:B-1----:R-:W-:Y:S01]  /*14480*/  FSEL R138, R175, -INF , !P4 ;  /* 0xff800000af8a7808 */ /* 0x002fe20006000000 */
[----:B------:R-:W-:Y:S01]  /*14490*/  FMUL.FTZ R136, R136, R2 ;  /* 0x0000000288887220 */ /* 0x000fe20000410000 */
[----:B------:R-:W-:Y:S01]  /*144a0*/  ISETP.GT.AND P6, PT, R245, R88, PT ;  /* 0x00000058f500720c */ /* 0x000fe20003fc4270 */
[----:B------:R1:W-:Y:S01]  /*144b0*/  MUFU.TANH R170, R139 ;  /* 0x0000008b00aa7308 */ /* 0x0003e20000002400 */
[----:B------:R-:W-:Y:S01]  /*144c0*/  ISETP.GT.AND P4, PT, R246, R48, PT ;  /* 0x00000030f600720c */ /* 0x000fe20003f84270 */
[----:B------:R-:W-:Y:S01]  /*144d0*/  FMUL.FTZ R137, R137, R2 ;  /* 0x0000000289897220 */ /* 0x000fe20000410000 */
[----:B------:R-:W-:Y:S01]  /*144e0*/  FSEL R216, R174, -INF , !P1 ;  /* 0xff800000aed87808 */ /* 0x000fe20004800000 */
[----:B------:R-:W-:Y:S01]  /*144f0*/  HMMA.16816.F32.BF16 R16, R4, R96, R16 ;  /* 0x000000600410723c */ /* 0x000fe20000041810 */
[----:B------:R-:W-:-:S02]  /*14500*/  FSEL R138, R138, -INF , !P0 ;  /* 0xff8000008a8a7808 */ /* 0x000fc40004000000 */
[----:B------:R-:W-:Y:S01]  /*14510*/  FSEL R141, R141, -INF , !P3 ;  /* 0xff8000008d8d7808 */ /* 0x000fe20005800000 */
[----:B------:R-:W2:Y:S01]  /*14520*/  MUFU.TANH R93, R93 ;  /* 0x0000005d005d7308 */ /* 0x000ea20000002400 */
[----:B------:R-:W-:Y:S01]  /*14530*/  ISETP.GE.AND P1, PT, R88, R244, PT ;  /* 0x000000f45800720c */ /* 0x000fe20003f26270 */
[----:B------:R-:W-:Y:S01]  /*14540*/  FMUL.FTZ R132, R132, R2 ;  /* 0x0000000284847220 */ /* 0x000fe20000410000 */
[CC--:B------:R-:W-:Y:S01]  /*14550*/  ISETP.GE.AND P5, PT, R48.reuse, R239.reuse, PT ;  /* 0x000000ef3000720c */ /* 0x0c0fe20003fa6270 */
[----:B------:R-:W4:Y:S01]  /*14560*/  LDSM.16.M88.4 R88, [R8+0x5800] ;  /* 0x005800000858783b */ /* 0x000f220000000200 */
[----:B------:R-:W-:Y:S01]  /*14570*/  ISETP.GE.AND P0, PT, R48, R244, PT ;  /* 0x000000f43000720c */ /* 0x000fe20003f06270 */
[----:B------:R-:W-:Y:S01]  /*14580*/  FMUL.FTZ R135, R135, R2 ;  /* 0x0000000287877220 */ /* 0x000fe20000410000 */
[----:B------:R-:W-:Y:S01]  /*14590*/  ISETP.GT.AND P3, PT, R245, R48, PT ;  /* 0x00000030f500720c */ /* 0x000fe20003f64270 */
[----:B------:R-:W-:Y:S01]  /*145a0*/  VIADD R48, R218, 0x30 ;  /* 0x00000030da307836 */ /* 0x000fe20000000000 */
[----:B-1----:R-:W-:Y:S01]  /*145b0*/  FSEL R139, R162, -INF , !P6 ;  /* 0xff800000a28b7808 */ /* 0x002fe20007000000 */
[----:B------:R-:W1:Y:S01]  /*145c0*/  MUFU.TANH R92, R92 ;  /* 0x0000005c005c7308 */ /* 0x000e620000002400 */
[----:B------:R-:W-:Y:S01]  /*145d0*/  FSEL R160, R160, -INF , !P4 ;  /* 0xff800000a0a07808 */ /* 0x000fe20006000000 */
[-C--:B------:R-:W-:Y:S01]  /*145e0*/  FMUL.FTZ R129, R129, R2.reuse ;  /* 0x0000000281817220 */ /* 0x080fe20000410000 */
[----:B------:R-:W-:Y:S01]  /*145f0*/  FSEL R139, R139, -INF , !P1 ;  /* 0xff8000008b8b7808 */ /* 0x000fe20004800000 */
[-C--:B------:R-:W-:Y:S01]  /*14600*/  FMUL.FTZ R128, R128, R2.reuse ;  /* 0x0000000280807220 */ /* 0x080fe20000410000 */
[----:B------:R-:W-:Y:S01]  /*14610*/  FSEL R214, R160, -INF , !P5 ;  /* 0xff800000a0d67808 */ /* 0x000fe20006800000 */
[----:B------:R-:W-:Y:S01]  /*14620*/  FMUL.FTZ R16, R16, R2 ;  /* 0x0000000210107220 */ /* 0x000fe20000410000 */
[----:B------:R-:W-:Y:S01]  /*14630*/  ISETP.GT.AND P6, PT, R246, R48, PT ;  /* 0x00000030f600720c */ /* 0x000fe20003fc4270 */
[C---:B---3--:R-:W-:Y:S01]  /*14640*/  HMMA.16816.F32.BF16 R124, R12.reuse, R84, R124 ;  /* 0x000000540c7c723c */ /* 0x048fe2000004187c */
[----:B------:R-:W-:Y:S01]  /*14650*/  ISETP.GE.AND P4, PT, R48, R239, PT ;  /* 0x000000ef3000720c */ /* 0x000fe20003f86270 */
[----:B------:R-:W-:Y:S01]  /*14660*/  VIADD R84, R218, 0x31 ;  /* 0x00000031da547836 */ /* 0x000fe20000000000 */
[----:B------:R-:W-:Y:S01]  /*14670*/  ISETP.GE.AND P1, PT, R48, R244, PT ;  /* 0x000000f43000720c */ /* 0x000fe20003f26270 */
[----:B------:R-:W3:Y:S01]  /*14680*/  MUFU.TANH R103, R103 ;  /* 0x0000006700677308 */ /* 0x000ee20000002400 */
[----:B------:R-:W-:Y:S01]  /*14690*/  ISETP.GT.AND P5, PT, R245, R48, PT ;  /* 0x00000030f500720c */ /* 0x000fe20003fa4270 */
[----:B------:R-:W-:Y:S01]  /*146a0*/  FMUL.FTZ R19, R19, R2 ;  /* 0x0000000213137220 */ /* 0x000fe20000410000 */
[----:B------:R-:W2:Y:S01]  /*146b0*/  LDSM.16.M88.4 R48, [R32+0x7800] ;  /* 0x007800002030783b */ /* 0x000ea20000000200 */
[----:B------:R-:W-:Y:S01]  /*146c0*/  FSEL R143, R161, -INF , !P3 ;  /* 0xff800000a18f7808 */ /* 0x000fe20005800000 */
[----:B------:R-:W-:Y:S01]  /*146d0*/  HMMA.16816.F32.BF16 R120, R12, R86, R120 ;  /* 0x000000560c78723c */ /* 0x000fe20000041878 */
[----:B------:R-:W-:-:S02]  /*146e0*/  FSEL R83, R83, -INF , !P6 ;  /* 0xff80000053537808 */ /* 0x000fc40007000000 */
[----:B------:R-:W-:Y:S01]  /*146f0*/  FSEL R143, R143, -INF , !P0 ;  /* 0xff8000008f8f7808 */ /* 0x000fe20004000000 */
[----:B------:R1:W-:Y:S01]  /*14700*/  MUFU.TANH R154, R145 ;  /* 0x00000091009a7308 */ /* 0x0003e20000002400 */
[----:B------:R-:W-:Y:S02]  /*14710*/  FSEL R148, R83, -INF , !P4 ;  /* 0xff80000053947808 */ /* 0x000fe40006000000 */
[----:B------:R-:W-:Y:S02]  /*14720*/  ISETP.GT.AND P3, PT, R246, R84, PT ;  /* 0x00000054f600720c */ /* 0x000fe40003f64270 */
[C---:B------:R-:W-:Y:S02]  /*14730*/  ISETP.GE.AND P6, PT, R84.reuse, R239, PT ;  /* 0x000000ef5400720c */ /* 0x040fe40003fc6270 */
[----:B------:R-:W-:Y:S01]  /*14740*/  ISETP.GE.AND P0, PT, R84, R244, PT ;  /* 0x000000f45400720c */ /* 0x000fe20003f06270 */
[----:B------:R3:W-:Y:S01]  /*14750*/  MUFU.TANH R153, R144 ;  /* 0x0000009000997308 */ /* 0x0007e20000002400 */
[----:B------:R-:W-:Y:S01]  /*14760*/  ISETP.GT.AND P4, PT, R245, R84, PT ;  /* 0x00000054f500720c */ /* 0x000fe20003f84270 */
[----:B------:R-:W-:Y:S01]  /*14770*/  VIADD R84, R218, 0x38 ;  /* 0x00000038da547836 */ /* 0x000fe20000000000 */
[----:B------:R-:W-:Y:S01]  /*14780*/  FSEL R150, R156, -INF , !P3 ;  /* 0xff8000009c967808 */ /* 0x000fe20005800000 */
[----:B----4-:R-:W-:Y:S01]  /*14790*/  HMMA.16816.F32.BF16 R124, R4, R88, R124 ;  /* 0x00000058047c723c */ /* 0x010fe2000004187c */
[----:B------:R-:W-:-:S02]  /*147a0*/  VIADD R88, R218, 0x39 ;  /* 0x00000039da587836 */ /* 0x000fc40000000000 */
[----:B------:R-:W-:Y:S01]  /*147b0*/  FSEL R150, R150, -INF , !P6 ;  /* 0xff80000096967808 */ /* 0x000fe20007000000 */
[----:B------:R-:W-:Y:S01]  /*147c0*/  MUFU.TANH R101, R101 ;  /* 0x0000006500657308 */ /* 0x000fe20000002400 */
[----:B-1----:R-:W-:Y:S02]  /*147d0*/  FSEL R145, R157, -INF , !P5 ;  /* 0xff8000009d917808 */ /* 0x002fe40006800000 */
[-C--:B------:R-:W-:Y:S02]  /*147e0*/  ISETP.GT.AND P5, PT, R246, R84.reuse, PT ;  /* 0x00000054f600720c */ /* 0x080fe40003fa4270 */
[----:B------:R-:W-:Y:S01]  /*147f0*/  ISETP.GT.AND P6, PT, R245, R84, PT ;  /* 0x00000054f500720c */ /* 0x000fe20003fc4270 */
[----:B------:R-:W-:Y:S01]  /*14800*/  HMMA.16816.F32.BF16 R120, R4, R90, R120 ;  /* 0x0000005a0478723c */ /* 0x000fe20000041878 */
[----:B------:R-:W-:Y:S01]  /*14810*/  ISETP.GE.AND P3, PT, R84, R239, PT ;  /* 0x000000ef5400720c */ /* 0x000fe20003f66270 */
[----:B------:R-:W1:Y:S01]  /*14820*/  MUFU.TANH R94, R94 ;  /* 0x0000005e005e7308 */ /* 0x000e620000002400 */
[----:B---3--:R-:W-:-:S02]  /*14830*/  FSEL R144, R98, -INF , !P4 ;  /* 0xff80000062907808 */ /* 0x008fc40006000000 */
[----:B------:R-:W-:Y:S02]  /*14840*/  ISETP.GT.AND P4, PT, R246, R88, PT ;  /* 0x00000058f600720c */ /* 0x000fe40003f84270 */
[----:B------:R-:W-:Y:S02]  /*14850*/  FSEL R99, R99, -INF , !P5 ;  /* 0xff80000063637808 */ /* 0x000fe40006800000 */
[----:B------:R-:W-:Y:S01]  /*14860*/  FSEL R145, R145, -INF , !P1 ;  /* 0xff80000091917808 */ /* 0x000fe20004800000 */
[----:B------:R3:W-:Y:S01]  /*14870*/  MUFU.TANH R158, R146 ;  /* 0x00000092009e7308 */ /* 0x0007e20000002400 */
[----:B------:R-:W-:Y:S01]  /*14880*/  ISETP.GE.AND P1, PT, R84, R244, PT ;  /* 0x000000f45400720c */ /* 0x000fe20003f26270 */
[C---:B--2---:R-:W-:Y:S01]  /*14890*/  HMMA.16816.F32.BF16 R64, R76.reuse, R48, R64 ;  /* 0x000000304c40723c */ /* 0x044fe20000041840 */
[----:B------:R-:W-:Y:S01]  /*148a0*/  VIADD R48, R218, 0x40 ;  /* 0x00000040da307836 */ /* 0x000fe20000000000 */
[-C--:B------:R-:W-:Y:S01]  /*148b0*/  ISETP.GE.AND P5, PT, R88, R239.reuse, PT ;  /* 0x000000ef5800720c */ /* 0x080fe20003fa6270 */
[----:B------:R-:W2:Y:S01]  /*148c0*/  LDSM.16.M88.4 R84, [R9+0x6000] ;  /* 0x006000000954783b */ /* 0x000ea20000000200 */
[----:B------:R-:W-:Y:S01]  /*148d0*/  FSEL R93, R93, -INF , !P6 ;  /* 0xff8000005d5d7808 */ /* 0x000fe20007000000 */
[----:B------:R-:W-:Y:S01]  /*148e0*/  FMUL.FTZ R126, R126, R2 ;  /* 0x000000027e7e7220 */ /* 0x000fe20000410000 */
[----:B------:R-:W-:Y:S01]  /*148f0*/  FSEL R152, R152, -INF , !P4 ;  /* 0xff80000098987808 */ /* 0x000fe20006000000 */
[----:B------:R-:W4:Y:S01]  /*14900*/  MUFU.TANH R149, R149 ;  /* 0x0000009500957308 */ /* 0x000f220000002400 */
[----:B------:R-:W-:Y:S01]  /*14910*/  FSEL R151, R99, -INF , !P3 ;  /* 0xff80000063977808 */ /* 0x000fe20005800000 */
[----:B------:R-:W-:Y:S01]  /*14920*/  HMMA.16816.F32.BF16 R56, R76, R50, R56 ;  /* 0x000000324c38723c */ /* 0x000fe20000041838 */
[----:B------:R-:W-:Y:S01]  /*14930*/  ISETP.GT.AND P3, PT, R245, R88, PT ;  /* 0x00000058f500720c */ /* 0x000fe20003f64270 */
[----:B------:R-:W-:Y:S01]  /*14940*/  FMUL.FTZ R120, R120, R2 ;  /* 0x0000000278787220 */ /* 0x000fe20000410000 */
[----:B------:R-:W-:Y:S01]  /*14950*/  ISETP.GT.AND P6, PT, R246, R48, PT ;  /* 0x00000030f600720c */ /* 0x000fe20003fc4270 */
[-C--:B------:R-:W-:Y:S01]  /*14960*/  FMUL.FTZ R99, R131, R2.reuse ;  /* 0x0000000283637220 */ /* 0x080fe20000410000 */
[----:B------:R-:W-:Y:S01]  /*14970*/  FSEL R152, R152, -INF , !P5 ;  /* 0xff80000098987808 */ /* 0x000fe20006800000 */
[----:B------:R-:W4:Y:S01]  /*14980*/  MUFU.TANH R136, R136 ;  /* 0x0000008800887308 */ /* 0x000f220000002400 */
[----:B---3--:R-:W-:Y:S01]  /*14990*/  FSEL R146, R93, -INF , !P1 ;  /* 0xff8000005d927808 */ /* 0x008fe20004800000 */
[-C--:B------:R-:W-:Y:S01]  /*149a0*/  FMUL.FTZ R124, R124, R2.reuse ;  /* 0x000000027c7c7220 */ /* 0x080fe20000410000 */
[----:B------:R-:W-:Y:S01]  /*149b0*/  FSEL R144, R144, -INF , !P0 ;  /* 0xff80000090907808 */ /* 0x000fe20004000000 */
[----:B------:R-:W-:Y:S01]  /*149c0*/  FMUL.FTZ R122, R122, R2 ;  /* 0x000000027a7a7220 */ /* 0x000fe20000410000 */
[----:B------:R-:W-:-:S02]  /*149d0*/  ISETP.GE.AND P4, PT, R48, R239, PT ;  /* 0x000000ef3000720c */ /* 0x000fc40003f86270 */
[----:B------:R-:W-:Y:S01]  /*149e0*/  ISETP.GE.AND P1, PT, R48, R244, PT ;  /* 0x000000f43000720c */ /* 0x000fe20003f26270 */
[----:B------:R-:W3:Y:S01]  /*149f0*/  MUFU.TANH R137, R137 ;  /* 0x0000008900897308 */ /* 0x000ee20000002400 */
[----:B------:R-:W-:Y:S01]  /*14a00*/  ISETP.GT.AND P5, PT, R245, R48, PT ;  /* 0x00000030f500720c */ /* 0x000fe20003fa4270 */
[----:B------:R-:W-:Y:S01]  /*14a10*/  VIADD R48, R218, 0x41 ;  /* 0x00000041da307836 */ /* 0x000fe20000000000 */
[----:B------:R-:W-:Y:S02]  /*14a20*/  ISETP.GE.AND P0, PT, R88, R244, PT ;  /* 0x000000f45800720c */ /* 0x000fe40003f06270 */
[----:B------:R-:W-:Y:S01]  /*14a30*/  FSEL R92, R92, -INF , !P3 ;  /* 0xff8000005c5c7808 */ /* 0x000fe20005800000 */
[----:B------:R-:W3:Y:S01]  /*14a40*/  LDSM.16.M88.4 R88, [R8+0x6000] ;  /* 0x006000000858783b */ /* 0x000ee20000000200 */
[----:B------:R-:W-:Y:S01]  /*14a50*/  FSEL R160, R103, -INF , !P6 ;  /* 0xff80000067a07808 */ /* 0x000fe20007000000 */
[----:B------:R4:W3:Y:S01]  /*14a60*/  MUFU.TANH R174, R132 ;  /* 0x0000008400ae7308 */ /* 0x0008e20000002400 */
[----:B------:R-:W-:Y:S01]  /*14a70*/  FSEL R155, R92, -INF , !P0 ;  /* 0xff8000005c9b7808 */ /* 0x000fe20004000000 */
[-C--:B------:R-:W-:Y:S01]  /*14a80*/  FMUL.FTZ R103, R125, R2.reuse ;  /* 0x000000027d677220 */ /* 0x080fe20000410000 */
[----:B------:R-:W-:Y:S01]  /*14a90*/  FSEL R160, R160, -INF , !P4 ;  /* 0xff800000a0a07808 */ /* 0x000fe20006000000 */
[----:B------:R-:W-:Y:S01]  /*14aa0*/  FMUL.FTZ R125, R127, R2 ;  /* 0x000000027f7d7220 */ /* 0x000fe20000410000 */
[----:B------:R-:W-:-:S02]  /*14ab0*/  ISETP.GT.AND P3, PT, R246, R48, PT ;  /* 0x00000030f600720c */ /* 0x000fc40003f64270 */
[CC--:B------:R-:W-:Y:S01]  /*14ac0*/  ISETP.GE.AND P6, PT, R48.reuse, R239.reuse, PT ;  /* 0x000000ef3000720c */ /* 0x0c0fe20003fc6270 */
[----:B------:R4:W-:Y:S01]  /*14ad0*/  MUFU.TANH R98, R129 ;  /* 0x0000008100627308 */ /* 0x0009e20000002400 */
[----:B------:R-:W-:Y:S02]  /*14ae0*/  ISETP.GE.AND P0, PT, R48, R244, PT ;  /* 0x000000f43000720c */ /* 0x000fe40003f06270 */
[----:B------:R-:W-:Y:S01]  /*14af0*/  ISETP.GT.AND P4, PT, R245, R48, PT ;  /* 0x00000030f500720c */ /* 0x000fe20003f84270 */
[----:B------:R-:W-:Y:S01]  /*14b00*/  VIADD R48, R218, 0x48 ;  /* 0x00000048da307836 */ /* 0x000fe20000000000 */
[----:B-1----:R-:W-:Y:S01]  /*14b10*/  FSEL R94, R94, -INF , !P5 ;  /* 0xff8000005e5e7808 */ /* 0x002fe20006800000 */
[C---:B--2---:R-:W-:Y:S01]  /*14b20*/  HMMA.16816.F32.BF16 R116, R12.reuse, R84, R116 ;  /* 0x000000540c74723c */ /* 0x044fe20000041874 */
[----:B------:R-:W-:Y:S01]  /*14b30*/  FSEL R161, R101, -INF , !P3 ;  /* 0xff80000065a17808 */ /* 0x000fe20005800000 */
[----:B------:R-:W-:Y:S01]  /*14b40*/  MUFU.TANH R83, R135 ;  /* 0x0000008700537308 */ /* 0x000fe20000002400 */
[----:B------:R-:W-:Y:S01]  /*14b50*/  ISETP.GT.AND P5, PT, R246, R48, PT ;  /* 0x00000030f600720c */ /* 0x000fe20003fa4270 */
[-C--:B----4-:R-:W-:Y:S01]  /*14b60*/  FMUL.FTZ R132, R133, R2.reuse ;  /* 0x0000000285847220 */ /* 0x090fe20000410000 */
[----:B------:R-:W-:Y:S01]  /*14b70*/  FSEL R157, R94, -INF , !P1 ;  /* 0xff8000005e9d7808 */ /* 0x000fe20004800000 */
[----:B------:R-:W-:Y:S01]  /*14b80*/  FMUL.FTZ R133, R134, R2 ;  /* 0x0000000286857220 */ /* 0x000fe20000410000 */
[----:B------:R-:W-:Y:S01]  /*14b90*/  FSEL R161, R161, -INF , !P6 ;  /* 0xff800000a1a17808 */ /* 0x000fe20007000000 */
[----:B------:R-:W1:Y:S01]  /*14ba0*/  LDSM.16.M88.4 R92, [R9+0x6800] ;  /* 0x00680000095c783b */ /* 0x000e620000000200 */
[C---:B------:R-:W-:Y:S01]  /*14bb0*/  ISETP.GE.AND P3, PT, R48.reuse, R239, PT ;  /* 0x000000ef3000720c */ /* 0x040fe20003f66270 */
[----:B------:R-:W-:Y:S01]  /*14bc0*/  HMMA.16816.F32.BF16 R84, R12, R86, R112 ;  /* 0x000000560c54723c */ /* 0x000fe20000041870 */
[----:B------:R-:W-:Y:S01]  /*14bd0*/  ISETP.GE.AND P1, PT, R48, R244, PT ;  /* 0x000000f43000720c */ /* 0x000fe20003f26270 */
[----:B------:R-:W-:Y:S01]  /*14be0*/  MUFU.TANH R132, R132 ;  /* 0x0000008400847308 */ /* 0x000fe20000002400 */
[----:B------:R-:W-:Y:S01]  /*14bf0*/  ISETP.GT.AND P6, PT, R245, R48, PT ;  /* 0x00000030f500720c */ /* 0x000fe20003fc4270 */
[----:B------:R-:W-:Y:S01]  /*14c00*/  VIADD R48, R218, 0x49 ;  /* 0x00000049da307836 */ /* 0x000fe20000000000 */
[----:B------:R-:W-:Y:S01]  /*14c10*/  FSEL R149, R149, -INF , !P4 ;  /* 0xff80000095957808 */ /* 0x000fe20006000000 */
[----:B------:R-:W-:Y:S01]  /*14c20*/  FMUL.FTZ R129, R130, R2 ;  /* 0x0000000282817220 */ /* 0x000fe20000410000 */
[----:B------:R-:W-:-:S02]  /*14c30*/  FSEL R153, R153, -INF , !P5 ;  /* 0xff80000099997808 */ /* 0x000fc40006800000 */
[----:B------:R-:W-:Y:S01]  /*14c40*/  FSEL R156, R149, -INF , !P0 ;  /* 0xff800000959c7808 */ /* 0x000fe20004000000 */
[----:B------:R-:W2:Y:S01]  /*14c50*/  MUFU.TANH R133, R133 ;  /* 0x0000008500857308 */ /* 0x000ea20000002400 */
[----:B------:R-:W-:Y:S02]  /*14c60*/  FSEL R162, R153, -INF , !P3 ;  /* 0xff80000099a27808 */ /* 0x000fe40005800000 */
[----:B------:R-:W-:Y:S01]  /*14c70*/  ISETP.GT.AND P4, PT, R246, R48, PT ;  /* 0x00000030f600720c */ /* 0x000fe20003f84270 */
[C---:B---3--:R-:W-:Y:S01]  /*14c80*/  HMMA.16816.F32.BF16 R116, R4.reuse, R88, R116 ;  /* 0x000000580474723c */ /* 0x048fe20000041874 */
[----:B------:R-:W-:Y:S01]  /*14c90*/  ISETP.GE.AND P5, PT, R48, R239, PT ;  /* 0x000000ef3000720c */ /* 0x000fe20003fa6270 */
[----:B------:R-:W-:Y:S01]  /*14ca0*/  VIADD R88, R218, 0x58 ;  /* 0x00000058da587836 */ /* 0x000fe20000000000 */
[----:B------:R-:W-:Y:S01]  /*14cb0*/  ISETP.GE.AND P0, PT, R48, R244, PT ;  /* 0x000000f43000720c */ /* 0x000fe20003f06270 */
[----:B------:R-:W3:Y:S01]  /*14cc0*/  MUFU.TANH R128, R128 ;  /* 0x0000008000807308 */ /* 0x000ee20000002400 */
[----:B------:R-:W-:Y:S01]  /*14cd0*/  ISETP.GT.AND P3, PT, R245, R48, PT ;  /* 0x00000030f500720c */ /* 0x000fe20003f64270 */
[----:B------:R-:W-:Y:S01]  /*14ce0*/  VIADD R48, R218, 0x50 ;  /* 0x00000050da307836 */ /* 0x000fe20000000000 */
[----:B------:R-:W-:Y:S01]  /*14cf0*/  FSEL R158, R158, -INF , !P6 ;  /* 0xff8000009e9e7808 */ /* 0x000fe20007000000 */
[----:B------:R-:W-:Y:S01]  /*14d00*/  HMMA.16816.F32.BF16 R84, R4, R90, R84 ;  /* 0x0000005a0454723c */ /* 0x000fe20000041854 */
[----:B------:R-:W-:-:S02]  /*14d10*/  FSEL R154, R154, -INF , !P4 ;  /* 0xff8000009a9a7808 */ /* 0x000fc40006000000 */
[----:B------:R-:W-:Y:S01]  /*14d20*/  ISETP.GT.AND P6, PT, R246, R48, PT ;  /* 0x00000030f600720c */ /* 0x000fe20003fc4270 */
[----:B------:R-:W4:Y:S01]  /*14d30*/  MUFU.TANH R129, R129 ;  /* 0x0000008100817308 */ /* 0x000f220000002400 */
[----:B------:R-:W-:Y:S02]  /*14d40*/  FSEL R158, R158, -INF , !P1 ;  /* 0xff8000009e9e7808 */ /* 0x000fe40004800000 */
[----:B------:R-:W-:Y:S02]  /*14d50*/  FSEL R163, R154, -INF , !P5 ;  /* 0xff8000009aa37808 */ /* 0x000fe40006800000 */
[CC--:B------:R-:W-:Y:S02]  /*14d60*/  ISETP.GE.AND P4, PT, R48.reuse, R239.reuse, PT ;  /* 0x000000ef3000720c */ /* 0x0c0fe40003f86270 */
[----:B------:R-:W-:Y:S01]  /*14d70*/  ISETP.GE.AND P1, PT, R48, R244, PT ;  /* 0x000000f43000720c */ /* 0x000fe20003f26270 */
[----:B------:R-:W-:Y:S01]  /*14d80*/  MUFU.TANH R101, R126 ;  /* 0x0000007e00657308 */ /* 0x000fe20000002400 */
[----:B------:R-:W-:Y:S01]  /*14d90*/  ISETP.GT.AND P5, PT, R245, R48, PT ;  /* 0x00000030f500720c */ /* 0x000fe20003fa4270 */
[----:B------:R-:W-:Y:S01]  /*14da0*/  VIADD R48, R218, 0x51 ;  /* 0x00000051da307836 */ /* 0x000fe20000000000 */
[----:B------:R-:W-:Y:S01]  /*14db0*/  FSEL R159, R159, -INF , !P3 ;  /* 0xff8000009f9f7808 */ /* 0x000fe20005800000 */
[C---:B-1----:R-:W-:Y:S01]  /*14dc0*/  HMMA.16816.F32.BF16 R112, R12.reuse, R92, R108 ;  /* 0x0000005c0c70723c */ /* 0x042fe2000004186c */
[----:B------:R-:W-:Y:S01]  /*14dd0*/  FSEL R176, R176, -INF , !P6 ;  /* 0xff800000b0b07808 */ /* 0x000fe20007000000 */
[----:B------:R-:W1:Y:S01]  /*14de0*/  LDSM.16.M88.4 R108, [R32+0x8000] ;  /* 0x00800000206c783b */ /* 0x000e620000000200 */
[----:B------:R-:W-:Y:S01]  /*14df0*/  FSEL R213, R159, -INF , !P0 ;  /* 0xff8000009fd57808 */ /* 0x000fe20004000000 */
[----:B------:R-:W-:Y:S01]  /*14e00*/  FMUL.FTZ R116, R116, R2 ;  /* 0x0000000274747220 */ /* 0x000fe20000410000 */
[----:B------:R-:W-:Y:S01]  /*14e10*/  FSEL R177, R176, -INF , !P4 ;  /* 0xff800000b0b17808 */ /* 0x000fe20006000000 */
[----:B------:R2:W-:Y:S01]  /*14e20*/  MUFU.TANH R126, R120 ;  /* 0x00000078007e7308 */ /* 0x0005e20000002400 */
[----:B------:R-:W-:Y:S01]  /*14e30*/  ISETP.GT.AND P3, PT, R246, R48, PT ;  /* 0x00000030f600720c */ /* 0x000fe20003f64270 */
[----:B------:R-:W-:Y:S01]  /*14e40*/  HMMA.16816.F32.BF16 R104, R12, R94, R104 ;  /* 0x0000005e0c68723c */ /* 0x000fe20000041868 */
[-C--:B------:R-:W-:Y:S01]  /*14e50*/  ISETP.GE.AND P6, PT, R48, R239.reuse, PT ;  /* 0x000000ef3000720c */ /* 0x080fe20003fc6270 */
[----:B------:R-:W-:Y:S01]  /*14e60*/  FMUL.FTZ R118, R118, R2 ;  /* 0x0000000276767220 */ /* 0x000fe20000410000 */
[----:B------:R-:W-:Y:S01]  /*14e70*/  ISETP.GE.AND P0, PT, R48, R244, PT ;  /* 0x000000f43000720c */ /* 0x000fe20003f06270 */
[----:B------:R-:W-:Y:S01]  /*14e80*/  FMUL.FTZ R84, R84, R2 ;  /* 0x0000000254547220 */ /* 0x000fe20000410000 */
[----:B------:R-:W-:Y:S01]  /*14e90*/  ISETP.GT.AND P4, PT, R245, R48, PT ;  /* 0x00000030f500720c */ /* 0x000fe20003f84270 */
[-C--:B------:R-:W-:Y:S01]  /*14ea0*/  FMUL.FTZ R85, R85, R2.reuse ;  /* 0x0000000255557220 */ /* 0x080fe20000410000 */
[----:B------:R-:W3:Y:S01]  /*14eb0*/  LDSM.16.M88.4 R48, [R8+0x6800] ;  /* 0x006800000830783b */ /* 0x000ee20000000200 */
[----:B------:R-:W-:Y:S01]  /*14ec0*/  FSEL R173, R178, -INF , !P5 ;  /* 0xff800000b2ad7808 */ /* 0x000fe20006800000 */
[-C--:B------:R-:W-:Y:S01]  /*14ed0*/  FMUL.FTZ R86, R86, R2.reuse ;  /* 0x0000000256567220 */ /* 0x080fe20000410000 */
[----:B------:R-:W-:Y:S01]  /*14ee0*/  FSEL R147, R147, -INF , !P3 ;  /* 0xff80000093937808 */ /* 0x000fe20005800000 */
[----:B------:R-:W-:Y:S01]  /*14ef0*/  FMUL.FTZ R87, R87, R2 ;  /* 0x0000000257577220 */ /* 0x000fe20000410000 */
[----:B------:R-:W-:Y:S01]  /*14f00*/  ISETP.GT.AND P5, PT, R246, R88, PT ;  /* 0x00000058f600720c */ /* 0x000fe20003fa4270 */
[----:B------:R-:W4:Y:S01]  /*14f10*/  MUFU.TANH R99, R99 ;  /* 0x0000006300637308 */ /* 0x000f220000002400 */
[----:B------:R-:W-:Y:S01]  /*14f20*/  FSEL R173, R173, -INF , !P1 ;  /* 0xff800000adad7808 */ /* 0x000fe20004800000 */
[-C--:B--2---:R-:W-:Y:S01]  /*14f30*/  FMUL.FTZ R120, R121, R2.reuse ;  /* 0x0000000279787220 */ /* 0x084fe20000410000 */
[----:B------:R-:W-:Y:S01]  /*14f40*/  FSEL R179, R147, -INF , !P6 ;  /* 0xff80000093b37808 */ /* 0x000fe20007000000 */
[----:B------:R-:W-:Y:S01]  /*14f50*/  FMUL.FTZ R121, R123, R2 ;  /* 0x000000027b797220 */ /* 0x000fe20000410000 */
[----:B------:R-:W-:-:S02]  /*14f60*/  ISETP.GE.AND P3, PT, R88, R239, PT ;  /* 0x000000ef5800720c */ /* 0x000fc40003f66270 */
[----:B------:R-:W-:Y:S01]  /*14f70*/  ISETP.GE.AND P1, PT, R88, R244, PT ;  /* 0x000000f45800720c */ /* 0x000fe20003f26270 */
[----:B------:R2:W-:Y:S01]  /*14f80*/  MUFU.TANH R123, R116 ;  /* 0x00000074007b7308 */ /* 0x0005e20000002400 */
[----:B------:R-:W-:Y:S01]  /*14f90*/  ISETP.GT.AND P6, PT, R245, R88, PT ;  /* 0x00000058f500720c */ /* 0x000fe20003fc4270 */
[----:B------:R-:W-:Y:S01]  /*14fa0*/  VIADD R88, R218, 0x59 ;  /* 0x00000059da587836 */ /* 0x000fe20000000000 */
[----:B------:R-:W-:Y:S02]  /*14fb0*/  FSEL R171, R171, -INF , !P4 ;  /* 0xff800000abab7808 */ /* 0x000fe40006000000 */
[----:B------:R-:W-:Y:S02]  /*14fc0*/  FSEL R136, R136, -INF , !P5 ;  /* 0xff80000088887808 */ /* 0x000fe40006800000 */
[----:B------:R-:W-:Y:S01]  /*14fd0*/  ISETP.GT.AND P4, PT, R246, R88, PT ;  /* 0x00000058f600720c */ /* 0x000fe20003f84270 */
[----:B------:R-:W4:Y:S01]  /*14fe0*/  MUFU.TANH R124, R124 ;  /* 0x0000007c007c7308 */ /* 0x000f220000002400 */
[----:B------:R-:W-:-:S02]  /*14ff0*/  FSEL R212, R171, -INF , !P0 ;  /* 0xff800000abd47808 */ /* 0x000fc40004000000 */
[----:B------:R-:W-:Y:S02]  /*15000*/  FSEL R181, R136, -INF , !P3 ;  /* 0xff80000088b57808 */ /* 0x000fe40005800000 */
[CC--:B------:R-:W-:Y:S01]  /*15010*/  ISETP.GE.AND P5, PT, R88.reuse, R239.reuse, PT ;  /* 0x000000ef5800720c */ /* 0x0c0fe20003fa6270 */
[----:B-1----:R-:W-:Y:S01]  /*15020*/  HMMA.16816.F32.BF16 R52, R76, R108, R52 ;  /* 0x0000006c4c34723c */ /* 0x002fe20000041834 */
[----:B------:R-:W-:Y:S01]  /*15030*/  ISETP.GE.AND P0, PT, R88, R244, PT ;  /* 0x000000f45800720c */ /* 0x000fe20003f06270 */
[----:B------:R-:W-:Y:S01]  /*15040*/  MUFU.TANH R109, R86 ;  /* 0x00000056006d7308 */ /* 0x000fe20000002400 */
[----:B------:R-:W-:Y:S01]  /*15050*/  ISETP.GT.AND P3, PT, R245, R88, PT ;  /* 0x00000058f500720c */ /* 0x000fe20003f64270 */
[----:B------:R-:W-:Y:S01]  /*15060*/  VIADD R88, R218, 0x60 ;  /* 0x00000060da587836 */ /* 0x000fe20000000000 */
[----:B------:R-:W-:Y:S01]  /*15070*/  FSEL R172, R172, -INF , !P6 ;  /* 0xff800000acac7808 */ /* 0x000fe20007000000 */
[-C--:B--2---:R-:W-:Y:S01]  /*15080*/  FMUL.FTZ R116, R117, R2.reuse ;  /* 0x0000000275747220 */ /* 0x084fe20000410000 */
[----:B------:R-:W-:Y:S01]  /*15090*/  FSEL R137, R137, -INF , !P4 ;  /* 0xff80000089897808 */ /* 0x000fe20006000000 */
[----:B------:R-:W-:Y:S01]  /*150a0*/  FMUL.FTZ R117, R119, R2 ;  /* 0x0000000277757220 */ /* 0x000fe20000410000 */
[----:B------:R-:W-:Y:S01]  /*150b0*/  ISETP.GT.AND P6, PT, R246, R88, PT ;  /* 0x00000058f600720c */ /* 0x000fe20003fc4270 */
[----:B------:R-:W-:Y:S01]  /*150c0*/  MUFU.TANH R119, R118 ;  /* 0x0000007600777308 */ /* 0x000fe20000002400 */
[----:B------:R-:W-:Y:S01]  /*150d0*/  FSEL R176, R172, -INF , !P1 ;  /* 0xff800000acb07808 */ /* 0x000fe20004800000 */
[----:B---3--:R-:W-:Y:S01]  /*150e0*/  HMMA.16816.F32.BF16 R92, R4, R48, R112 ;  /* 0x00000030045c723c */ /* 0x008fe20000041870 */
[----:B------:R-:W-:Y:S01]  /*150f0*/  FSEL R211, R137, -INF , !P5 ;  /* 0xff80000089d37808 */ /* 0x000fe20006800000 */
[----:B------:R-:W-:Y:S01]  /*15100*/  VIADD R48, R218, 0x61 ;  /* 0x00000061da307836 */ /* 0x000fe20000000000 */
[----:B------:R-:W-:-:S02]  /*15110*/  ISETP.GE.AND P4, PT, R88, R239, PT ;  /* 0x000000ef5800720c */ /* 0x000fc40003f86270 */
[----:B------:R-:W-:Y:S01]  /*15120*/  ISETP.GE.AND P1, PT, R88, R244, PT ;  /* 0x000000f45800720c */ /* 0x000fe20003f26270 */
[----:B------:R-:W-:Y:S01]  /*15130*/  MUFU.TANH R118, R84 ;  /* 0x0000005400767308 */ /* 0x000fe20000002400 */
[----:B------:R-:W-:Y:S01]  /*15140*/  ISETP.GT.AND P5, PT, R245, R88, PT ;  /* 0x00000058f500720c */ /* 0x000fe20003fa4270 */
[----:B------:R-:W-:Y:S01]  /*15150*/  HMMA.16816.F32.BF16 R40, R76, R110, R40 ;  /* 0x0000006e4c28723c */ /* 0x000fe20000041828 */
[----:B------:R-:W1:Y:S01]  /*15160*/  LDSM.16.M88.4 R88, [R9+0x7000] ;  /* 0x007000000958783b */ /* 0x000e620000000200 */
[----:B------:R-:W-:Y:S02]  /*15170*/  FSEL R170, R170, -INF , !P3 ;  /* 0xff800000aaaa7808 */ /* 0x000fe40005800000 */
[----:B------:R-:W-:Y:S02]  /*15180*/  FSEL R174, R174, -INF , !P6 ;  /* 0xff800000aeae7808 */ /* 0x000fe40007000000 */
[----:B------:R-:W-:Y:S01]  /*15190*/  ISETP.GT.AND P3, PT, R246, R48, PT ;  /* 0x00000030f600720c */ /* 0x000fe20003f64270 */
[----:B------:R-:W-:Y:S01]  /*151a0*/  MUFU.TANH R112, R85 ;  /* 0x0000005500707308 */ /* 0x000fe20000002400 */
[----:B------:R-:W-:-:S02]  /*151b0*/  FSEL R210, R170, -INF , !P0 ;  /* 0xff800000aad27808 */ /* 0x000fc40004000000 */
[----:B------:R-:W-:Y:S01]  /*151c0*/  FSEL R206, R174, -INF , !P4 ;  /* 0xff800000aece7808 */ /* 0x000fe20006000000 */
[-C--:B------:R-:W-:Y:S01]  /*151d0*/  FMUL.FTZ R92, R92, R2.reuse ;  /* 0x000000025c5c7220 */ /* 0x080fe20000410000 */
[----:B------:R-:W-:Y:S01]  /*151e0*/  ISETP.GE.AND P6, PT, R48, R239, PT ;  /* 0x000000ef3000720c */ /* 0x000fe20003fc6270 */
[----:B------:R-:W-:Y:S01]  /*151f0*/  FMUL.FTZ R94, R94, R2 ;  /* 0x000000025e5e7220 */ /* 0x000fe20000410000 */
[----:B------:R-:W-:Y:S01]  /*15200*/  ISETP.GE.AND P0, PT, R48, R244, PT ;  /* 0x000000f43000720c */ /* 0x000fe20003f06270 */
[----:B------:R2:W-:Y:S01]  /*15210*/  MUFU.TANH R108, R87 ;  /* 0x00000057006c7308 */ /* 0x0005e20000002400 */
[----:B------:R-:W-:Y:S01]  /*15220*/  ISETP.GT.AND P4, PT, R245, R48, PT ;  /* 0x00000030f500720c */ /* 0x000fe20003f84270 */
[----:B------:R-:W-:Y:S01]  /*15230*/  VIADD R48, R218, 0x68 ;  /* 0x00000068da307836 */ /* 0x000fe20000000000 */
[----:B------:R-:W-:Y:S02]  /*15240*/  FSEL R133, R133, -INF , !P5 ;  /* 0xff80000085857808 */ /* 0x000fe40006800000 */
[----:B------:R-:W-:-:S02]  /*15250*/  FSEL R132, R132, -INF , !P3 ;  /* 0xff80000084847808 */ /* 0x000fc40005800000 */
[----:B------:R-:W-:Y:S01]  /*15260*/  FSEL R209, R133, -INF , !P1 ;  /* 0xff80000085d17808 */ /* 0x000fe20004800000 */
[----:B------:R-:W3:Y:S01]  /*15270*/  MUFU.TANH R103, R103 ;  /* 0x0000006700677308 */ /* 0x000ee20000002400 */
[----:B------:R-:W-:Y:S02]  /*15280*/  FSEL R205, R132, -INF , !P6 ;  /* 0xff80000084cd7808 */ /* 0x000fe40007000000 */
[----:B------:R-:W-:Y:S02]  /*15290*/  ISETP.GT.AND P5, PT, R246, R48, PT ;  /* 0x00000030f600720c */ /* 0x000fe40003fa4270 */
[C---:B------:R-:W-:Y:S02]  /*152a0*/  ISETP.GE.AND P3, PT, R48.reuse, R239, PT ;  /* 0x000000ef3000720c */ /* 0x040fe40003f66270 */
[----:B------:R-:W-:Y:S01]  /*152b0*/  ISETP.GE.AND P1, PT, R48, R244, PT ;  /* 0x000000f43000720c */ /* 0x000fe20003f26270 */
[----:B------:R-:W3:Y:S01]  /*152c0*/  MUFU.TANH R125, R125 ;  /* 0x0000007d007d7308 */ /* 0x000ee20000002400 */
[----:B------:R-:W-:Y:S01]  /*152d0*/  ISETP.GT.AND P6, PT, R245, R48, PT ;  /* 0x00000030f500720c */ /* 0x000fe20003fc4270 */
[----:B--2---:R-:W2:Y:S01]  /*152e0*/  LDSM.16.M88.4 R84, [R8+0x7000] ;  /* 0x007000000854783b */ /* 0x004ea20000000200 */
[----:B------:R-:W-:Y:S01]  /*152f0*/  HMMA.16816.F32.BF16 R48, R4, R50, R104 ;  /* 0x000000320430723c */ /* 0x000fe20000041868 */
[----:B------:R-:W-:Y:S01]  /*15300*/  VIADD R105, R218, 0x69 ;  /* 0x00000069da697836 */ /* 0x000fe20000000000 */
[----:B------:R-:W-:-:S02]  /*15310*/  FSEL R83, R83, -INF , !P4 ;  /* 0xff80000053537808 */ /* 0x000fc40006000000 */
[----:B------:R-:W-:Y:S01]  /*15320*/  FSEL R128, R128, -INF , !P5 ;  /* 0xff80000080807808 */ /* 0x000fe20006800000 */
[----:B------:R3:W-:Y:S01]  /*15330*/  MUFU.TANH R104, R92 ;  /* 0x0000005c00687308 */ /* 0x0007e20000002400 */
[----:B------:R-:W-:Y:S02]  /*15340*/  ISETP.GT.AND P4, PT, R246, R105, PT ;  /* 0x00000069f600720c */ /* 0x000fe40003f84270 */
[----:B------:R-:W-:Y:S01]  /*15350*/  ISETP.GE.AND P5, PT, R105, R239, PT ;  /* 0x000000ef6900720c */ /* 0x000fe20003fa6270 */
[C---:B-1----:R-:W-:Y:S01]  /*15360*/  HMMA.16816.F32.BF16 R72, R12.reuse, R88, R72 ;  /* 0x000000580c48723c */ /* 0x042fe20000041848 */
[----:B----4-:R-:W-:Y:S01]  /*15370*/  FSEL R129, R129, -INF , !P6 ;  /* 0xff80000081817808 */ /* 0x010fe20007000000 */
[----:B------:R-:W-:Y:S01]  /*15380*/  VIADD R88, R218, 0x71 ;  /* 0x00000071da587836 */ /* 0x000fe20000000000 */
[----:B------:R-:W-:Y:S01]  /*15390*/  FSEL R98, R98, -INF , !P4 ;  /* 0xff80000062627808 */ /* 0x000fe20006000000 */
[----:B------:R-:W-:Y:S01]  /*153a0*/  MUFU.TANH R120, R120 ;  /* 0x0000007800787308 */ /* 0x000fe20000002400 */
[----:B------:R-:W-:Y:S01]  /*153b0*/  FSEL R208, R83, -INF , !P0 ;  /* 0xff80000053d07808 */ /* 0x000fe20004000000 */
[----:B------:R-:W-:Y:S01]  /*153c0*/  FMUL.FTZ R83, R93, R2 ;  /* 0x000000025d537220 */ /* 0x000fe20000410000 */
[----:B------:R-:W-:Y:S01]  /*153d0*/  FSEL R203, R128, -INF , !P3 ;  /* 0xff80000080cb7808 */ /* 0x000fe20005800000 */
[----:B------:R-:W-:Y:S01]  /*153e0*/  HMMA.16816.F32.BF16 R68, R12, R90, R68 ;  /* 0x0000005a0c44723c */ /* 0x000fe20000041844 */
[----:B------:R-:W-:Y:S01]  /*153f0*/  ISETP.GE.AND P0, PT, R105, R244, PT ;  /* 0x000000f46900720c */ /* 0x000fe20003f06270 */
[-C--:B------:R-:W-:Y:S01]  /*15400*/  FMUL.FTZ R48, R48, R2.reuse ;  /* 0x0000000230307220 */ /* 0x080fe20000410000 */
[----:B------:R-:W-:Y:S01]  /*15410*/  ISETP.GT.AND P3, PT, R245, R105, PT ;  /* 0x00000069f500720c */ /* 0x000fe20003f64270 */
[----:B------:R-:W1:Y:S01]  /*15420*/  MUFU.TANH R122, R122 ;  /* 0x0000007a007a7308 */ /* 0x000e620000002400 */
[----:B---3--:R-:W-:Y:S01]  /*15430*/  VIADD R92, R218, 0x70 ;  /* 0x00000070da5c7836 */ /* 0x008fe20000000000 */
[----:B------:R-:W-:Y:S01]  /*15440*/  FSEL R207, R129, -INF , !P1 ;  /* 0xff80000081cf7808 */ /* 0x000fe20004800000 */
[-C--:B------:R-:W-:Y:S01]  /*15450*/  FMUL.FTZ R49, R49, R2.reuse ;  /* 0x0000000231317220 */ /* 0x080fe20000410000 */
[----:B------:R-:W-:Y:S01]  /*15460*/  FSEL R204, R98, -INF , !P5 ;  /* 0xff80000062cc7808 */ /* 0x000fe20006800000 */
[----:B------:R-:W-:Y:S01]  /*15470*/  FMUL.FTZ R98, R95, R2 ;  /* 0x000000025f627220 */ /* 0x000fe20000410000 */
[----:B------:R-:W-:Y:S01]  /*15480*/  ISETP.GT.AND P6, PT, R246, R92, PT ;  /* 0x0000005cf600720c */ /* 0x000fe20003fc4270 */
[----:B------:R-:W-:Y:S01]  /*15490*/  FMUL.FTZ R50, R50, R2 ;  /* 0x0000000232327220 */ /* 0x000fe20000410000 */
[C---:B------:R-:W-:Y:S01]  /*154a0*/  ISETP.GE.AND P4, PT, R92.reuse, R239, PT ;  /* 0x000000ef5c00720c */ /* 0x040fe20003f86270 */
[----:B------:R3:W-:Y:S01]  /*154b0*/  MUFU.TANH R105, R94 ;  /* 0x0000005e00697308 */ /* 0x0007e20000002400 */
[----:B------:R-:W-:Y:S01]  /*154c0*/  ISETP.GE.AND P1, PT, R92, R244, PT ;  /* 0x000000f45c00720c */ /* 0x000fe20003f26270 */
[----:B------:R-:W-:Y:S01]  /*154d0*/  FMUL.FTZ R51, R51, R2 ;  /* 0x0000000233337220 */ /* 0x000fe20000410000 */
[----:B------:R-:W-:-:S02]  /*154e0*/  ISETP.GT.AND P5, PT, R245, R92, PT ;  /* 0x0000005cf500720c */ /* 0x000fc40003fa4270 */
[----:B------:R-:W-:Y:S02]  /*154f0*/  FSEL R99, R99, -INF , !P3 ;  /* 0xff80000063637808 */ /* 0x000fe40005800000 */
[----:B------:R-:W-:Y:S01]  /*15500*/  ISETP.GT.AND P3, PT, R246, R88, PT ;  /* 0x00000058f600720c */ /* 0x000fe20003f64270 */
[----:B------:R-:W-:Y:S01]  /*15510*/  MUFU.TANH R106, R50 ;  /* 0x00000032006a7308 */ /* 0x000fe20000002400 */
[----:B------:R-:W-:Y:S01]  /*15520*/  FSEL R202, R99, -INF , !P0 ;  /* 0xff80000063ca7808 */ /* 0x000fe20004000000 */
[----:B--2---:R-:W-:Y:S01]  /*15530*/  HMMA.16816.F32.BF16 R72, R4, R84, R72 ;  /* 0x000000540448723c */ /* 0x004fe20000041848 */
[----:B------:R-:W-:Y:S01]  /*15540*/  FSEL R124, R124, -INF , !P6 ;  /* 0xff8000007c7c7808 */ /* 0x000fe20007000000 */
[----:B------:R-:W-:Y:S01]  /*15550*/  VIADD R84, R218, 0x80 ;  /* 0x00000080da547836 */ /* 0x000fe20000000000 */
[----:B------:R-:W-:Y:S02]  /*15560*/  ISETP.GE.AND P6, PT, R88, R239, PT ;  /* 0x000000ef5800720c */ /* 0x000fe40003fc6270 */
[----:B------:R-:W-:Y:S01]  /*15570*/  FSEL R201, R101, -INF , !P5 ;  /* 0xff80000065c97808 */ /* 0x000fe20006800000 */
[----:B------:R2:W-:Y:S01]  /*15580*/  MUFU.TANH R99, R48 ;  /* 0x0000003000637308 */ /* 0x0005e20000002400 */
[----:B---3--:R-:W3:Y:S01]  /*15590*/  LDSM.16.M88.4 R92, [R9+0x7800] ;  /* 0x00780000095c783b */ /* 0x008ee20000000200 */
[----:B------:R-:W-:-:S02]  /*155a0*/  FSEL R103, R103, -INF , !P3 ;  /* 0xff80000067677808 */ /* 0x000fc40005800000 */
[----:B------:R-:W-:Y:S02]  /*155b0*/  FSEL R198, R124, -INF , !P4 ;  /* 0xff8000007cc67808 */ /* 0x000fe40006000000 */
[----:B------:R-:W-:Y:S02]  /*155c0*/  ISETP.GT.AND P4, PT, R245, R88, PT ;  /* 0x00000058f500720c */ /* 0x000fe40003f84270 */
[----:B------:R-:W-:Y:S01]  /*155d0*/  FSEL R201, R201, -INF , !P1 ;  /* 0xff800000c9c97808 */ /* 0x000fe20004800000 */
[----:B------:R-:W-:Y:S01]  /*155e0*/  MUFU.TANH R101, R49 ;  /* 0x0000003100657308 */ /* 0x000fe20000002400 */
[----:B------:R-:W-:Y:S02]  /*155f0*/  FSEL R197, R103, -INF , !P6 ;  /* 0xff80000067c57808 */ /* 0x000fe40007000000 */
[----:B------:R-:W-:Y:S01]  /*15600*/  ISETP.GE.AND P0, PT, R88, R244, PT ;  /* 0x000000f45800720c */ /* 0x000fe20003f06270 */
[-C--:B------:R-:W-:Y:S01]  /*15610*/  FMUL.FTZ R72, R72, R2.reuse ;  /* 0x0000000248487220 */ /* 0x080fe20000410000 */
[----:B------:R-:W-:Y:S01]  /*15620*/  FSEL R125, R125, -INF , !P4 ;  /* 0xff8000007d7d7808 */ /* 0x000fe20006000000 */
[-C--:B------:R-:W-:Y:S01]  /*15630*/  FMUL.FTZ R73, R73, R2.reuse ;  /* 0x0000000249497220 */ /* 0x080fe20000410000 */
[-C--:B------:R-:W-:Y:S01]  /*15640*/  FMUL.FTZ R74, R74, R2.reuse ;  /* 0x000000024a4a7220 */ /* 0x080fe20000410000 */
[----:B--2---:R-:W-:Y:S01]  /*15650*/  VIADD R48, R218, 0x78 ;  /* 0x00000078da307836 */ /* 0x004fe20000000000 */
[----:B------:R-:W-:Y:S01]  /*15660*/  FSEL R200, R125, -INF , !P0 ;  /* 0xff8000007dc87808 */ /* 0x000fe20004000000 */
[----:B------:R2:W-:Y:S01]  /*15670*/  MUFU.TANH R103, R51 ;  /* 0x0000003300677308 */ /* 0x0005e20000002400 */
[----:B------:R-:W-:-:S02]  /*15680*/  FMUL.FTZ R75, R75, R2 ;  /* 0x000000024b4b7220 */ /* 0x000fc40000410000 */
[----:B------:R-:W-:Y:S02]  /*15690*/  ISETP.GT.AND P5, PT, R246, R48, PT ;  /* 0x00000030f600720c */ /* 0x000fe40003fa4270 */
[C---:B------:R-:W-:Y:S02]  /*156a0*/  ISETP.GE.AND P3, PT, R48.reuse, R239, PT ;  /* 0x000000ef3000720c */ /* 0x040fe40003f66270 */
[----:B------:R-:W-:Y:S01]  /*156b0*/  ISETP.GE.AND P1, PT, R48, R244, PT ;  /* 0x000000f43000720c */ /* 0x000fe20003f26270 */
[----:B------:R-:W4:Y:S01]  /*156c0*/  MUFU.TANH R121, R121 ;  /* 0x0000007900797308 */ /* 0x000f220000002400 */
[----:B------:R-:W-:Y:S01]  /*156d0*/  ISETP.GT.AND P6, PT, R245, R48, PT ;  /* 0x00000030f500720c */ /* 0x000fe20003fc4270 */
[----:B------:R-:W-:Y:S01]  /*156e0*/  VIADD R48, R218, 0x79 ;  /* 0x00000079da307836 */ /* 0x000fe20000000000 */
[----:B------:R-:W-:Y:S02]  /*156f0*/  FSEL R126, R126, -INF , !P5 ;  /* 0xff8000007e7e7808 */ /* 0x000fe40006800000 */
[----:B-1----:R-:W-:-:S02]  /*15700*/  FSEL R122, R122, -INF , !P6 ;  /* 0xff8000007a7a7808 */ /* 0x002fc40007000000 */
[----:B------:R-:W-:Y:S01]  /*15710*/  FSEL R195, R126, -INF , !P3 ;  /* 0xff8000007ec37808 */ /* 0x000fe20005800000 */
[----:B------:R-:W1:Y:S01]  /*15720*/  MUFU.TANH R116, R116 ;  /* 0x0000007400747308 */ /* 0x000e620000002400 */
[----:B------:R-:W-:Y:S02]  /*15730*/  ISETP.GT.AND P4, PT, R246, R48, PT ;  /* 0x00000030f600720c */ /* 0x000fe40003f84270 */
[C---:B------:R-:W-:Y:S02]  /*15740*/  ISETP.GE.AND P5, PT, R48.reuse, R239, PT ;  /* 0x000000ef3000720c */ /* 0x040fe40003fa6270 */
[----:B------:R-:W-:Y:S01]  /*15750*/  ISETP.GE.AND P0, PT, R48, R244, PT ;  /* 0x000000f43000720c */ /* 0x000fe20003f06270 */
[----:B---3--:R-:W-:Y:S01]  /*15760*/  HMMA.16816.F32.BF16 R88, R12, R92, R64 ;  /* 0x0000005c0c58723c */ /* 0x008fe20000041840 */
[----:B------:R-:W-:Y:S01]  /*15770*/  ISETP.GT.AND P3, PT, R245, R48, PT ;  /* 0x00000030f500720c */ /* 0x000fe20003f64270 */
[----:B------:R3:W-:Y:S01]  /*15780*/  MUFU.TANH R107, R72 ;  /* 0x00000048006b7308 */ /* 0x0007e20000002400 */
[----:B--2---:R-:W2:Y:S01]  /*15790*/  LDSM.16.M88.4 R48, [R8+0x7800] ;  /* 0x007800000830783b */ /* 0x004ea20000000200 */
[----:B------:R-:W-:-:S02]  /*157a0*/  FSEL R120, R120, -INF , !P4 ;  /* 0xff80000078787808 */ /* 0x000fc40006000000 */
[----:B------:R-:W-:Y:S02]  /*157b0*/  FSEL R199, R122, -INF , !P1 ;  /* 0xff8000007ac77808 */ /* 0x000fe40004800000 */
[----:B------:R-:W-:Y:S01]  /*157c0*/  FSEL R196, R120, -INF , !P5 ;  /* 0xff80000078c47808 */ /* 0x000fe20006800000 */
[----:B------:R-:W-:Y:S01]  /*157d0*/  HMMA.16816.F32.BF16 R64, R4, R86, R68 ;  /* 0x000000560440723c */ /* 0x000fe20000041844 */
[----:B------:R-:W-:Y:S01]  /*157e0*/  ISETP.GT.AND P6, PT, R246, R84, PT ;  /* 0x00000054f600720c */ /* 0x000fe20003fc4270 */
[----:B------:R-:W-:Y:S01]  /*157f0*/  VIADD R68, R218, 0x81 ;  /* 0x00000081da447836 */ /* 0x000fe20000000000 */
[C---:B------:R-:W-:Y:S01]  /*15800*/  ISETP.GE.AND P4, PT, R84.reuse, R239, PT ;  /* 0x000000ef5400720c */ /* 0x040fe20003f86270 */
[----:B------:R-:W2:Y:S01]  /*15810*/  MUFU.TANH R117, R117 ;  /* 0x0000007500757308 */ /* 0x000ea20000002400 */
[----:B------:R-:W-:Y:S02]  /*15820*/  ISETP.GE.AND P1, PT, R84, R244, PT ;  /* 0x000000f45400720c */ /* 0x000fe40003f26270 */
[----:B------:R-:W-:-:S02]  /*15830*/  ISETP.GT.AND P5, PT, R245, R84, PT ;  /* 0x00000054f500720c */ /* 0x000fc40003fa4270 */
[----:B------:R-:W2:Y:S01]  /*15840*/  LDSM.16.M88.4 R84, [R32+0x8800] ;  /* 0x008800002054783b */ /* 0x000ea20000000200 */
[----:B----4-:R-:W-:Y:S01]  /*15850*/  FSEL R121, R121, -INF , !P3 ;  /* 0xff80000079797808 */ /* 0x010fe20005800000 */
[----:B---3--:R-:W-:Y:S01]  /*15860*/  VIADD R72, R218, 0x88 ;  /* 0x00000088da487836 */ /* 0x008fe20000000000 */
[----:B------:R-:W-:Y:S01]  /*15870*/  ISETP.GT.AND P3, PT, R246, R68, PT ;  /* 0x00000044f600720c */ /* 0x000fe20003f64270 */
[----:B------:R-:W-:Y:S01]  /*15880*/  MUFU.TANH R92, R73 ;  /* 0x00000049005c7308 */ /* 0x000fe20000002400 */
[----:B------:R-:W-:Y:S02]  /*15890*/  FSEL R123, R123, -INF , !P6 ;  /* 0xff8000007b7b7808 */ /* 0x000fe40007000000 */
[-C--:B------:R-:W-:Y:S02]  /*158a0*/  ISETP.GE.AND P6, PT, R68, R239.reuse, PT ;  /* 0x000000ef4400720c */ /* 0x080fe40003fc6270 */
[----:B------:R-:W-:Y:S01]  /*158b0*/  FSEL R119, R119, -INF , !P5 ;  /* 0xff80000077777808 */ /* 0x000fe20006800000 */
[-C--:B------:R-:W-:Y:S01]  /*158c0*/  FMUL.FTZ R64, R64, R2.reuse ;  /* 0x0000000240407220 */ /* 0x080fe20000410000 */
[----:B-1----:R-:W-:Y:S01]  /*158d0*/  FSEL R116, R116, -INF , !P3 ;  /* 0xff80000074747808 */ /* 0x002fe20005800000 */
[----:B------:R-:W-:Y:S01]  /*158e0*/  MUFU.TANH R110, R74 ;  /* 0x0000004a006e7308 */ /* 0x000fe20000002400 */
        /* <DEDUP_REMOVED lines=8> */
[----:B------:R-:W-:-:S02]  /*15970*/  ISETP.GE.AND P1, PT, R72, R244, PT ;  /* 0x000000f44800720c */ /* 0x000fc40003f26270 */
[----:B------:R-:W-:Y:S02]  /*15980*/  ISETP.GT.AND P6, PT, R245, R72, PT ;  /* 0x00000048f500720c */ /* 0x000fe40003fc4270 */
[----:B------:R-:W-:Y:S01]  /*15990*/  FSEL R187, R123, -INF , !P4 ;  /* 0xff8000007bbb7808 */ /* 0x000fe20006000000 */
[----:B--2---:R-:W-:Y:S01]  /*159a0*/  HMMA.16816.F32.BF16 R88, R4, R48, R88 ;  /* 0x000000300458723c */ /* 0x004fe20000041858 */
[----:B------:R-:W-:Y:S01]  /*159b0*/  ISETP.GT.AND P4, PT, R245, R68, PT ;  /* 0x00000044f500720c */ /* 0x000fe20003f84270 */
[----:B------:R-:W-:Y:S01]  /*159c0*/  VIADD R48, R218, 0x89 ;  /* 0x00000089da307836 */ /* 0x000fe20000000000 */
[----:B------:R-:W-:Y:S01]  /*159d0*/  FSEL R191, R121, -INF , !P0 ;  /* 0xff80000079bf7808 */ /* 0x000fe20004000000 */
[----:B------:R-:W2:Y:S01]  /*159e0*/  MUFU.TANH R83, R83 ;  /* 0x0000005300537308 */ /* 0x000ea20000002400 */
[----:B------:R-:W-:Y:S02]  /*159f0*/  FSEL R117, R117, -INF , !P4 ;  /* 0xff80000075757808 */ /* 0x000fe40006000000 */
[----:B------:R-:W-:-:S02]  /*15a00*/  ISETP.GT.AND P4, PT, R246, R48, PT ;  /* 0x00000030f600720c */ /* 0x000fc40003f84270 */
[----:B------:R-:W-:Y:S01]  /*15a10*/  ISETP.GE.AND P0, PT, R68, R244, PT ;  /* 0x000000f44400720c */ /* 0x000fe20003f06270 */
[----:B-1----:R-:W1:Y:S01]  /*15a20*/  LDSM.16.M88.4 R72, [R9+0x8000] ;  /* 0x008000000948783b */ /* 0x002e620000000200 */
[----:B------:R-:W-:Y:S01]  /*15a30*/  HMMA.16816.F32.BF16 R68, R12, R94, R56 ;  /* 0x0000005e0c44723c */ /* 0x000fe20000041838 */
[----:B------:R-:W-:Y:S01]  /*15a40*/  FSEL R118, R118, -INF , !P5 ;  /* 0xff80000076767808 */ /* 0x000fe20006800000 */
[----:B------:R-:W3:Y:S01]  /*15a50*/  MUFU.TANH R98, R98 ;  /* 0x0000006200627308 */ /* 0x000ee20000002400 */
[-C--:B------:R-:W-:Y:S02]  /*15a60*/  ISETP.GE.AND P5, PT, R48, R239.reuse, PT ;  /* 0x000000ef3000720c */ /* 0x080fe40003fa6270 */
[----:B------:R-:W-:Y:S02]  /*15a70*/  FSEL R109, R109, -INF , !P6 ;  /* 0xff8000006d6d7808 */ /* 0x000fe40007000000 */
[----:B------:R-:W-:Y:S01]  /*15a80*/  FSEL R112, R112, -INF , !P4 ;  /* 0xff80000070707808 */ /* 0x000fe20006000000 */
[C---:B------:R-:W-:Y:S01]  /*15a90*/  HMMA.16816.F32.BF16 R56, R76.reuse, R84, R36 ;  /* 0x000000544c38723c */ /* 0x040fe20000041824 */
[----:B------:R-:W-:Y:S01]  /*15aa0*/  VIADD R36, R218, 0x90 ;  /* 0x00000090da247836 */ /* 0x000fe20000000000 */
[----:B------:R-:W-:Y:S01]  /*15ab0*/  FSEL R184, R118, -INF , !P3 ;  /* 0xff80000076b87808 */ /* 0x000fe20005800000 */
[----:B------:R-:W4:Y:S01]  /*15ac0*/  MUFU.TANH R94, R64 ;  /* 0x00000040005e7308 */ /* 0x000f220000002400 */
[----:B------:R-:W-:Y:S01]  /*15ad0*/  FSEL R188, R109, -INF , !P1 ;  /* 0xff8000006dbc7808 */ /* 0x000fe20004800000 */
[-C--:B------:R-:W-:Y:S01]  /*15ae0*/  FMUL.FTZ R88, R88, R2.reuse ;  /* 0x0000000258587220 */ /* 0x080fe20000410000 */
[----:B------:R-:W-:Y:S01]  /*15af0*/  FSEL R185, R112, -INF , !P5 ;  /* 0xff80000070b97808 */ /* 0x000fe20006800000 */
[----:B------:R-:W-:Y:S01]  /*15b00*/  FMUL.FTZ R85, R89, R2 ;  /* 0x0000000259557220 */ /* 0x000fe20000410000 */
[----:B------:R-:W-:Y:S01]  /*15b10*/  ISETP.GT.AND P3, PT, R245, R48, PT ;  /* 0x00000030f500720c */ /* 0x000fe20003f64270 */
[----:B------:R-:W-:Y:S01]  /*15b20*/  HMMA.16816.F32.BF16 R28, R76, R86, R28 ;  /* 0x000000564c1c723c */ /* 0x000fe2000004181c */
[----:B------:R-:W-:Y:S01]  /*15b30*/  ISETP.GT.AND P6, PT, R246, R36, PT ;  /* 0x00000024f600720c */ /* 0x000fe20003fc4270 */
[----:B------:R-:W-:Y:S01]  /*15b40*/  MUFU.TANH R95, R65 ;  /* 0x00000041005f7308 */ /* 0x000fe20000002400 */
[----:B------:R-:W-:Y:S01]  /*15b50*/  ISETP.GE.AND P4, PT, R36, R239, PT ;  /* 0x000000ef2400720c */ /* 0x000fe20003f86270 */
[----:B------:R-:W-:Y:S01]  /*15b60*/  FMUL.FTZ R90, R90, R2 ;  /* 0x000000025a5a7220 */ /* 0x000fe20000410000 */
[----:B------:R-:W-:-:S02]  /*15b70*/  ISETP.GE.AND P1, PT, R36, R244, PT ;  /* 0x000000f42400720c */ /* 0x000fc40003f26270 */
[----:B------:R-:W-:Y:S01]  /*15b80*/  ISETP.GT.AND P5, PT, R245, R36, PT ;  /* 0x00000024f500720c */ /* 0x000fe20003fa4270 */
[----:B------:R-:W-:Y:S01]  /*15b90*/  VIADD R36, R218, 0x91 ;  /* 0x00000091da247836 */ /* 0x000fe20000000000 */
[----:B------:R-:W-:Y:S01]  /*15ba0*/  FSEL R189, R117, -INF , !P0 ;  /* 0xff80000075bd7808 */ /* 0x000fe20004000000 */
[----:B------:R-:W4:Y:S01]  /*15bb0*/  MUFU.TANH R111, R66 ;  /* 0x00000042006f7308 */ /* 0x000f220000002400 */
[----:B------:R-:W-:Y:S01]  /*15bc0*/  ISETP.GE.AND P0, PT, R48, R244, PT ;  /* 0x000000f43000720c */ /* 0x000fe20003f06270 */
[----:B------:R-:W-:Y:S01]  /*15bd0*/  HMMA.16816.F32.BF16 R68, R4, R50, R68 ;  /* 0x000000320444723c */ /* 0x000fe20000041844 */
[----:B------:R-:W-:Y:S02]  /*15be0*/  FSEL R108, R108, -INF , !P3 ;  /* 0xff8000006c6c7808 */ /* 0x000fe40005800000 */
[----:B------:R-:W-:Y:S02]  /*15bf0*/  FSEL R104, R104, -INF , !P6 ;  /* 0xff80000068687808 */ /* 0x000fe40007000000 */
[----:B------:R-:W-:Y:S01]  /*15c00*/  ISETP.GT.AND P3, PT, R246, R36, PT ;  /* 0x00000024f600720c */ /* 0x000fe20003f64270 */
[----:B------:R3:W4:Y:S01]  /*15c10*/  MUFU.TANH R84, R67 ;  /* 0x0000004300547308 */ /* 0x0007220000002400 */
[----:B------:R-:W-:-:S02]  /*15c20*/  FSEL R183, R108, -INF , !P0 ;  /* 0xff8000006cb77808 */ /* 0x000fc40004000000 */
[----:B------:R-:W-:Y:S01]  /*15c30*/  FSEL R175, R104, -INF , !P4 ;  /* 0xff80000068af7808 */ /* 0x000fe20006000000 */
[----:B-1----:R-:W-:Y:S01]  /*15c40*/  HMMA.16816.F32.BF16 R48, R12, R72, R52 ;  /* 0x000000480c30723c */ /* 0x002fe20000041834 */
[-C--:B------:R-:W-:Y:S01]  /*15c50*/  ISETP.GE.AND P6, PT, R36, R239.reuse, PT ;  /* 0x000000ef2400720c */ /* 0x080fe20003fc6270 */
[----:B------:R-:W-:Y:S01]  /*15c60*/  VIADD R52, R218, 0x99 ;  /* 0x00000099da347836 */ /* 0x000fe20000000000 */
[----:B------:R-:W-:Y:S01]  /*15c70*/  ISETP.GE.AND P0, PT, R36, R244, PT ;  /* 0x000000f42400720c */ /* 0x000fe20003f06270 */
[----:B------:R-:W1:Y:S01]  /*15c80*/  MUFU.TANH R88, R88 ;  /* 0x0000005800587308 */ /* 0x000e620000002400 */
[----:B------:R-:W-:Y:S01]  /*15c90*/  ISETP.GT.AND P4, PT, R245, R36, PT ;  /* 0x00000024f500720c */ /* 0x000fe20003f84270 */
[----:B------:R-:W-:Y:S01]  /*15ca0*/  VIADD R36, R218, 0x98 ;  /* 0x00000098da247836 */ /* 0x000fe20000000000 */
[----:B------:R-:W-:Y:S01]  /*15cb0*/  FSEL R105, R105, -INF , !P5 ;  /* 0xff80000069697808 */ /* 0x000fe20006800000 */
[-C--:B------:R-:W-:Y:S01]  /*15cc0*/  FMUL.FTZ R73, R91, R2.reuse ;  /* 0x000000025b497220 */ /* 0x080fe20000410000 */
[----:B--2---:R-:W-:Y:S01]  /*15cd0*/  FSEL R174, R83, -INF , !P3 ;  /* 0xff80000053ae7808 */ /* 0x004fe20005800000 */
[-C--:B------:R-:W-:Y:S01]  /*15ce0*/  FMUL.FTZ R70, R70, R2.reuse ;  /* 0x0000000246467220 */ /* 0x080fe20000410000 */
[----:B------:R-:W-:Y:S01]  /*15cf0*/  FSEL R182, R105, -INF , !P1 ;  /* 0xff80000069b67808 */ /* 0x000fe20004800000 */
[----:B------:R-:W2:Y:S01]  /*15d00*/  MUFU.TANH R85, R85 ;  /* 0x0000005500557308 */ /* 0x000ea20000002400 */
[----:B---3--:R-:W3:Y:S01]  /*15d10*/  LDSM.16.M88.4 R64, [R8+0x8000] ;  /* 0x008000000840783b */ /* 0x008ee20000000200 */
[----:B------:R-:W-:Y:S01]  /*15d20*/  FSEL R174, R174, -INF , !P6 ;  /* 0xff800000aeae7808 */ /* 0x000fe20007000000 */
[----:B------:R-:W-:Y:S01]  /*15d30*/  FMUL.FTZ R68, R68, R2 ;  /* 0x0000000244447220 */ /* 0x000fe20000410000 */
[----:B------:R-:W-:Y:S01]  /*15d40*/  ISETP.GT.AND P5, PT, R246, R36, PT ;  /* 0x00000024f600720c */ /* 0x000fe20003fa4270 */
[----:B------:R-:W-:Y:S01]  /*15d50*/  FMUL.FTZ R69, R69, R2 ;  /* 0x0000000245457220 */ /* 0x000fe20000410000 */
[----:B------:R-:W-:-:S02]  /*15d60*/  ISETP.GE.AND P3, PT, R36, R239, PT ;  /* 0x000000ef2400720c */ /* 0x000fc40003f66270 */
[----:B------:R-:W-:Y:S01]  /*15d70*/  ISETP.GE.AND P1, PT, R36, R244, PT ;  /* 0x000000f42400720c */ /* 0x000fe20003f26270 */
[----:B------:R4:W-:Y:S01]  /*15d80*/  MUFU.TANH R86, R70 ;  /* 0x0000004600567308 */ /* 0x0009e20000002400 */
[----:B------:R-:W-:Y:S02]  /*15d90*/  ISETP.GT.AND P6, PT, R245, R36, PT ;  /* 0x00000024f500720c */ /* 0x000fe40003fc4270 */
[----:B------:R-:W1:Y:S01]  /*15da0*/  LDSM.16.M88.4 R36, [R9+0x8800] ;  /* 0x008800000924783b */ /* 0x000e620000000200 */
[----:B------:R-:W-:Y:S02]  /*15db0*/  FSEL R98, R98, -INF , !P4 ;  /* 0xff80000062627808 */ /* 0x000fe40006000000 */
[----:B------:R-:W-:Y:S02]  /*15dc0*/  FSEL R99, R99, -INF , !P5 ;  /* 0xff80000063637808 */ /* 0x000fe40006800000 */
[----:B------:R-:W-:Y:S01]  /*15dd0*/  ISETP.GT.AND P4, PT, R246, R52, PT ;  /* 0x00000034f600720c */ /* 0x000fe20003f84270 */
[----:B------:R-:W2:Y:S01]  /*15de0*/  MUFU.TANH R83, R90 ;  /* 0x0000005a00537308 */ /* 0x000ea20000002400 */
[----:B------:R-:W-:-:S02]  /*15df0*/  FSEL R180, R98, -INF , !P0 ;  /* 0xff80000062b47808 */ /* 0x000fc40004000000 */
[----:B------:R-:W-:Y:S02]  /*15e00*/  FSEL R172, R99, -INF , !P3 ;  /* 0xff80000063ac7808 */ /* 0x000fe40005800000 */
[C---:B------:R-:W-:Y:S02]  /*15e10*/  ISETP.GE.AND P5, PT, R52.reuse, R239, PT ;  /* 0x000000ef3400720c */ /* 0x040fe40003fa6270 */
[----:B------:R-:W-:Y:S01]  /*15e20*/  ISETP.GE.AND P0, PT, R52, R244, PT ;  /* 0x000000f43400720c */ /* 0x000fe20003f06270 */
[----:B----4-:R-:W-:Y:S01]  /*15e30*/  FMUL.FTZ R70, R71, R2 ;  /* 0x0000000247467220 */ /* 0x010fe20000410000 */
[----:B------:R-:W-:Y:S01]  /*15e40*/  ISETP.GT.AND P3, PT, R245, R52, PT ;  /* 0x00000034f500720c */ /* 0x000fe20003f64270 */
[----:B------:R-:W-:Y:S01]  /*15e50*/  VIADD R52, R218, 0xa0 ;  /* 0x000000a0da347836 */ /* 0x000fe20000000000 */
[----:B------:R-:W-:Y:S01]  /*15e60*/  FSEL R106, R106, -INF , !P6 ;  /* 0xff8000006a6a7808 */ /* 0x000fe20007000000 */
[----:B------:R-:W4:Y:S01]  /*15e70*/  MUFU.TANH R73, R73 ;  /* 0x0000004900497308 */ /* 0x000f220000002400 */
[----:B------:R-:W-:-:S02]  /*15e80*/  FSEL R101, R101, -INF , !P4 ;  /* 0xff80000065657808 */ /* 0x000fc40006000000 */
[----:B------:R-:W-:Y:S02]  /*15e90*/  FSEL R178, R106, -INF , !P1 ;  /* 0xff8000006ab27808 */ /* 0x000fe40004800000 */
[----:B------:R-:W-:Y:S02]  /*15ea0*/  FSEL R171, R101, -INF , !P5 ;  /* 0xff80000065ab7808 */ /* 0x000fe40006800000 */
[----:B------:R-:W-:Y:S01]  /*15eb0*/  ISETP.GT.AND P6, PT, R246, R52, PT ;  /* 0x00000034f600720c */ /* 0x000fe20003fc4270 */
[----:B------:R-:W4:Y:S01]  /*15ec0*/  MUFU.TANH R68, R68 ;  /* 0x0000004400447308 */ /* 0x000f220000002400 */
[C---:B------:R-:W-:Y:S02]  /*15ed0*/  ISETP.GE.AND P4, PT, R52.reuse, R239, PT ;  /* 0x000000ef3400720c */ /* 0x040fe40003f86270 */
[----:B------:R-:W-:Y:S01]  /*15ee0*/  ISETP.GE.AND P1, PT, R52, R244, PT ;  /* 0x000000f43400720c */ /* 0x000fe20003f26270 */
[----:B---3--:R-:W-:Y:S01]  /*15ef0*/  HMMA.16816.F32.BF16 R48, R4, R64, R48 ;  /* 0x000000400430723c */ /* 0x008fe20000041830 */
[----:B------:R-:W-:Y:S01]  /*15f00*/  ISETP.GT.AND P5, PT, R245, R52, PT ;  /* 0x00000034f500720c */ /* 0x000fe20003fa4270 */
[----:B------:R-:W-:Y:S01]  /*15f10*/  VIADD R64, R218, 0xa8 ;  /* 0x000000a8da407836 */ /* 0x000fe20000000000 */
[----:B------:R-:W-:Y:S01]  /*15f20*/  FSEL R103, R103, -INF , !P3 ;  /* 0xff80000067677808 */ /* 0x000fe20005800000 */
[----:B------:R-:W3:Y:S01]  /*15f30*/  MUFU.TANH R69, R69 ;  /* 0x0000004500457308 */ /* 0x000ee20000002400 */
[----:B------:R-:W-:-:S02]  /*15f40*/  FSEL R107, R107, -INF , !P6 ;  /* 0xff8000006b6b7808 */ /* 0x000fc40007000000 */
[----:B------:R-:W-:Y:S01]  /*15f50*/  FSEL R110, R110, -INF , !P5 ;  /* 0xff8000006e6e7808 */ /* 0x000fe20006800000 */
[----:B------:R-:W-:Y:S01]  /*15f60*/  HMMA.16816.F32.BF16 R52, R12, R74, R40 ;  /* 0x0000004a0c34723c */ /* 0x000fe20000041828 */
[----:B------:R-:W-:Y:S01]  /*15f70*/  VIADD R40, R218, 0xa1 ;  /* 0x000000a1da287836 */ /* 0x000fe20000000000 */
[----:B------:R-:W-:Y:S02]  /*15f80*/  FSEL R170, R103, -INF , !P0 ;  /* 0xff80000067aa7808 */ /* 0x000fe40004000000 */
[----:B------:R-:W-:Y:S01]  /*15f90*/  FSEL R159, R110, -INF , !P1 ;  /* 0xff8000006e9f7808 */ /* 0x000fe20004800000 */
[----:B------:R-:W3:Y:S01]  /*15fa0*/  MUFU.TANH R70, R70 ;  /* 0x0000004600467308 */ /* 0x000ee20000002400 */
[----:B------:R-:W-:Y:S02]  /*15fb0*/  ISETP.GT.AND P3, PT, R246, R40, PT ;  /* 0x00000028f600720c */ /* 0x000fe40003f64270 */
[-C--:B------:R-:W-:Y:S02]  /*15fc0*/  ISETP.GE.AND P6, PT, R40, R239.reuse, PT ;  /* 0x000000ef2800720c */ /* 0x080fe40003fc6270 */
[----:B------:R-:W-:Y:S01]  /*15fd0*/  FSEL R92, R92, -INF , !P3 ;  /* 0xff8000005c5c7808 */ /* 0x000fe20005800000 */
[-C--:B------:R-:W-:Y:S01]  /*15fe0*/  FMUL.FTZ R48, R48, R2.reuse ;  /* 0x0000000230307220 */ /* 0x080fe20000410000 */
[----:B------:R-:W-:Y:S01]  /*15ff0*/  FSEL R149, R107, -INF , !P4 ;  /* 0xff8000006b957808 */ /* 0x000fe20006000000 */
[----:B------:R-:W-:Y:S01]  /*16000*/  FMUL.FTZ R49, R49, R2 ;  /* 0x0000000231317220 */ /* 0x000fe20000410000 */
[----:B------:R-:W-:Y:S01]  /*16010*/  FSEL R147, R92, -INF , !P6 ;  /* 0xff8000005c937808 */ /* 0x000fe20007000000 */
[----:B------:R2:W3:Y:S01]  /*16020*/  MUFU.TANH R87, R48 ;  /* 0x0000003000577308 */ /* 0x0004e20000002400 */
[----:B------:R-:W-:Y:S01]  /*16030*/  ISETP.GT.AND P5, PT, R246, R64, PT ;  /* 0x00000040f600720c */ /* 0x000fe20003fa4270 */
[-C--:B------:R-:W-:Y:S01]  /*16040*/  FMUL.FTZ R50, R50, R2.reuse ;  /* 0x0000000232327220 */ /* 0x080fe20000410000 */
[C---:B------:R-:W-:Y:S01]  /*16050*/  ISETP.GE.AND P3, PT, R64.reuse, R239, PT ;  /* 0x000000ef4000720c */ /* 0x040fe20003f66270 */
[----:B------:R-:W-:Y:S01]  /*16060*/  FMUL.FTZ R51, R51, R2 ;  /* 0x0000000233337220 */ /* 0x000fe20000410000 */
[----:B------:R-:W-:-:S02]  /*16070*/  ISETP.GE.AND P1, PT, R64, R244, PT ;  /* 0x000000f44000720c */ /* 0x000fc40003f26270 */
[C---:B------:R-:W-:Y:S01]  /*16080*/  ISETP.GT.AND P6, PT, R245.reuse, R64, PT ;  /* 0x00000040f500720c */ /* 0x040fe20003fc4270 */
[----:B------:R-:W3:Y:S01]  /*16090*/  MUFU.TANH R71, R49 ;  /* 0x0000003100477308 */ /* 0x000ee20000002400 */
[----:B------:R-:W-:Y:S01]  /*160a0*/  ISETP.GE.AND P0, PT, R40, R244, PT ;  /* 0x000000f42800720c */ /* 0x000fe20003f06270 */
[----:B------:R-:W-:Y:S01]  /*160b0*/  HMMA.16816.F32.BF16 R64, R4, R66, R52 ;  /* 0x000000420440723c */ /* 0x000fe20000041834 */
[----:B------:R-:W-:Y:S01]  /*160c0*/  ISETP.GT.AND P4, PT, R245, R40, PT ;  /* 0x00000028f500720c */ /* 0x000fe20003f84270 */
[----:B------:R-:W4:Y:S01]  /*160d0*/  LDSM.16.M88.4 R52, [R32+0x9000] ;  /* 0x009000002034783b */ /* 0x000f220000000200 */
[----:B------:R-:W-:Y:S02]  /*160e0*/  FSEL R94, R94, -INF , !P5 ;  /* 0xff8000005e5e7808 */ /* 0x000fe40006800000 */
[----:B------:R-:W-:Y:S01]  /*160f0*/  FSEL R93, R93, -INF , !P4 ;  /* 0xff8000005d5d7808 */ /* 0x000fe20006000000 */
[----:B------:R-:W3:Y:S01]  /*16100*/  MUFU.TANH R89, R50 ;  /* 0x0000003200597308 */ /* 0x000ee20000002400 */
[----:B------:R-:W-:Y:S01]  /*16110*/  FSEL R137, R94, -INF , !P3 ;  /* 0xff8000005e897808 */ /* 0x000fe20005800000 */
[----:B-1----:R-:W-:Y:S01]  /*16120*/  HMMA.16816.F32.BF16 R40, R12, R36, R56 ;  /* 0x000000240c28723c */ /* 0x002fe20000041838 */
[----:B------:R-:W1:Y:S01]  /*16130*/  LDSM.16.M88.4 R56, [R8+0x8800] ;  /* 0x008800000838783b */ /* 0x000e620000000200 */
[C---:B------:R-:W-:Y:S01]  /*16140*/  VIADD R36, R218.reuse, 0xa9 ;  /* 0x000000a9da247836 */ /* 0x040fe20000000000 */
[----:B------:R-:W-:Y:S01]  /*16150*/  FSEL R154, R93, -INF , !P0 ;  /* 0xff8000005d9a7808 */ /* 0x000fe20004000000 */
[----:B--2---:R-:W-:Y:S01]  /*16160*/  VIADD R48, R218, 0xb0 ;  /* 0x000000b0da307836 */ /* 0x004fe20000000000 */
[----:B------:R-:W-:Y:S01]  /*16170*/  FSEL R111, R111, -INF , !P6 ;  /* 0xff8000006f6f7808 */ /* 0x000fe20007000000 */
[----:B------:R2:W3:Y:S01]  /*16180*/  MUFU.TANH R93, R51 ;  /* 0x00000033005d7308 */ /* 0x0004e20000002400 */
[----:B------:R-:W-:-:S02]  /*16190*/  ISETP.GT.AND P4, PT, R246, R36, PT ;  /* 0x00000024f600720c */ /* 0x000fc40003f84270 */
[C---:B------:R-:W-:Y:S02]  /*161a0*/  ISETP.GE.AND P5, PT, R36.reuse, R239, PT ;  /* 0x000000ef2400720c */ /* 0x040fe40003fa6270 */
[----:B------:R-:W-:Y:S01]  /*161b0*/  ISETP.GE.AND P0, PT, R36, R244, PT ;  /* 0x000000f42400720c */ /* 0x000fe20003f06270 */
[----:B------:R-:W-:Y:S01]  /*161c0*/  FMUL.FTZ R65, R65, R2 ;  /* 0x0000000241417220 */ /* 0x000fe20000410000 */
[----:B------:R-:W-:Y:S01]  /*161d0*/  ISETP.GT.AND P3, PT, R245, R36, PT ;  /* 0x00000024f500720c */ /* 0x000fe20003f64270 */
[----:B------:R-:W-:Y:S01]  /*161e0*/  FMUL.FTZ R64, R64, R2 ;  /* 0x0000000240407220 */ /* 0x000fe20000410000 */
[----:B------:R-:W-:Y:S01]  /*161f0*/  HMMA.16816.F32.BF16 R36, R12, R38, R28 ;  /* 0x000000260c24723c */ /* 0x000fe2000004181c */
[----:B------:R-:W3:Y:S01]  /*16200*/  LDSM.16.M88.4 R28, [R9+0x9000] ;  /* 0x00900000091c783b */ /* 0x000ee20000000200 */
[----:B------:R-:W-:Y:S02]  /*16210*/  FSEL R95, R95, -INF , !P4 ;  /* 0xff8000005f5f7808 */ /* 0x000fe40006000000 */
[----:B------:R-:W-:Y:S01]  /*16220*/  ISETP.GT.AND P6, PT, R246, R48, PT ;  /* 0x00000030f600720c */ /* 0x000fe20003fc4270 */
[----:B------:R-:W3:Y:S01]  /*16230*/  MUFU.TANH R64, R64 ;  /* 0x0000004000407308 */ /* 0x000ee20000002400 */
[----:B------:R-:W-:-:S02]  /*16240*/  FSEL R153, R111, -INF , !P1 ;  /* 0xff8000006f997808 */ /* 0x000fc40004800000 */
[----:B------:R-:W-:Y:S02]  /*16250*/  FSEL R136, R95, -INF , !P5 ;  /* 0xff8000005f887808 */ /* 0x000fe40006800000 */
[C---:B------:R-:W-:Y:S02]  /*16260*/  ISETP.GE.AND P4, PT, R48.reuse, R239, PT ;  /* 0x000000ef3000720c */ /* 0x040fe40003f86270 */
[----:B------:R-:W-:Y:S02]  /*16270*/  ISETP.GE.AND P1, PT, R48, R244, PT ;  /* 0x000000f43000720c */ /* 0x000fe40003f26270 */
[----:B------:R-:W-:Y:S01]  /*16280*/  ISETP.GT.AND P5, PT, R245, R48, PT ;  /* 0x00000030f500720c */ /* 0x000fe20003fa4270 */
[----:B------:R-:W-:Y:S01]  /*16290*/  VIADD R48, R218, 0xb1 ;  /* 0x000000b1da307836 */ /* 0x000fe20000000000 */
[----:B------:R-:W-:Y:S02]  /*162a0*/  FSEL R84, R84, -INF , !P3 ;  /* 0xff80000054547808 */ /* 0x000fe40005800000 */
[----:B------:R-:W-:Y:S01]  /*162b0*/  FSEL R72, R88, -INF , !P6 ;  /* 0xff80000058487808 */ /* 0x000fe20007000000 */
[----:B----4-:R-:W-:Y:S01]  /*162c0*/  HMMA.16816.F32.BF16 R20, R76, R54, R20 ;  /* 0x000000364c14723c */ /* 0x010fe20000041814 */
[----:B------:R-:W-:-:S02]  /*162d0*/  FSEL R92, R84, -INF , !P0 ;  /* 0xff800000545c7808 */ /* 0x000fc40004000000 */
[----:B------:R-:W-:Y:S02]  /*162e0*/  FSEL R72, R72, -INF , !P4 ;  /* 0xff80000048487808 */ /* 0x000fe40006000000 */
[----:B------:R-:W-:Y:S02]  /*162f0*/  ISETP.GT.AND P3, PT, R246, R48, PT ;  /* 0x00000030f600720c */ /* 0x000fe40003f64270 */
[C---:B------:R-:W-:Y:S01]  /*16300*/  ISETP.GE.AND P6, PT, R48.reuse, R239, PT ;  /* 0x000000ef3000720c */ /* 0x040fe20003fc6270 */
[----:B-1----:R-:W-:Y:S01]  /*16310*/  HMMA.16816.F32.BF16 R40, R4, R56, R40 ;  /* 0x000000380428723c */ /* 0x002fe20000041828 */
[----:B------:R-:W-:Y:S01]  /*16320*/  ISETP.GE.AND P0, PT, R48, R244, PT ;  /* 0x000000f43000720c */ /* 0x000fe20003f06270 */
[----:B------:R1:W-:Y:S01]  /*16330*/  MUFU.TANH R56, R65 ;  /* 0x0000004100387308 */ /* 0x0003e20000002400 */
[----:B------:R-:W-:Y:S01]  /*16340*/  ISETP.GT.AND P4, PT, R245, R48, PT ;  /* 0x00000030f500720c */ /* 0x000fe20003f84270 */
[----:B------:R-:W-:Y:S01]  /*16350*/  FMUL.FTZ R57, R66, R2 ;  /* 0x0000000242397220 */ /* 0x000fe20000410000 */
[----:B------:R-:W-:-:S02]  /*16360*/  FSEL R85, R85, -INF , !P3 ;  /* 0xff80000055557808 */ /* 0x000fc40005800000 */
[----:B------:R-:W-:Y:S01]  /*16370*/  FSEL R75, R83, -INF , !P5 ;  /* 0xff800000534b7808 */ /* 0x000fe20006800000 */
[----:B--2---:R-:W-:Y:S01]  /*16380*/  HMMA.16816.F32.BF16 R48, R76, R52, R24 ;  /* 0x000000344c30723c */ /* 0x004fe20000041818 */
[----:B------:R-:W2:Y:S01]  /*16390*/  LDSM.16.M88.4 R24, [R8+0x9000] ;  /* 0x009000000818783b */ /* 0x000ea20000000200 */
[----:B------:R-:W-:Y:S01]  /*163a0*/  FSEL R85, R85, -INF , !P6 ;  /* 0xff80000055557808 */ /* 0x000fe20007000000 */
[----:B------:R-:W4:Y:S01]  /*163b0*/  MUFU.TANH R57, R57 ;  /* 0x0000003900397308 */ /* 0x000f220000002400 */
[----:B------:R-:W-:Y:S01]  /*163c0*/  FSEL R73, R73, -INF , !P4 ;  /* 0xff80000049497808 */ /* 0x000fe20006000000 */
[----:B------:R-:W-:Y:S01]  /*163d0*/  FMUL.FTZ R52, R67, R2 ;  /* 0x0000000243347220 */ /* 0x000fe20000410000 */
[----:B------:R-:W-:Y:S01]  /*163e0*/  FSEL R75, R75, -INF , !P1 ;  /* 0xff8000004b4b7808 */ /* 0x000fe20004800000 */
[----:B------:R-:W-:-:S04]  /*163f0*/  DEPBAR.LE SB0, 0x0 ;  /* 0x000080000000791a */ /* 0x000fc80000000000 */
[C---:B-1----:R-:W-:Y:S01]  /*16400*/  VIADD R65, R218.reuse, 0xb8 ;  /* 0x000000b8da417836 */ /* 0x042fe20000000000 */
[----:B------:R-:W-:Y:S01]  /*16410*/  HMMA.16816.F32.BF16 R36, R4, R58, R36 ;  /* 0x0000003a0424723c */ /* 0x000fe20000041824 */
[----:B------:R-:W-:Y:S02]  /*16420*/  VIADD R58, R218, 0xb9 ;  /* 0x000000b9da3a7836 */ /* 0x000fe40000000000 */
[----:B------:R-:W-:Y:S01]  /*16430*/  FMUL.FTZ R40, R40, R2 ;  /* 0x0000000228287220 */ /* 0x000fe20000410000 */
[----:B------:R-:W-:Y:S01]  /*16440*/  FSEL R74, R73, -INF , !P0 ;  /* 0xff800000494a7808 */ /* 0x000fe20004000000 */
[----:B------:R-:W-:Y:S01]  /*16450*/  MUFU.TANH R52, R52 ;  /* 0x0000003400347308 */ /* 0x000fe20000002400 */
[CC--:B------:R-:W-:Y:S02]  /*16460*/  ISETP.GT.AND P5, PT, R246.reuse, R65.reuse, PT ;  /* 0x00000041f600720c */ /* 0x0c0fe40003fa4270 */
[----:B------:R-:W-:Y:S01]  /*16470*/  ISETP.GT.AND P6, PT, R245, R65, PT ;  /* 0x00000041f500720c */ /* 0x000fe20003fc4270 */
[C---:B---3--:R-:W-:Y:S01]  /*16480*/  HMMA.16816.F32.BF16 R48, R12.reuse, R28, R48 ;  /* 0x0000001c0c30723c */ /* 0x048fe20000041830 */
[----:B------:R-:W-:Y:S01]  /*16490*/  ISETP.GT.AND P4, PT, R246, R58, PT ;  /* 0x0000003af600720c */ /* 0x000fe20003f84270 */
[-C--:B------:R-:W-:Y:S01]  /*164a0*/  FMUL.FTZ R28, R42, R2.reuse ;  /* 0x000000022a1c7220 */ /* 0x080fe20000410000 */
[-C--:B------:R-:W-:Y:S01]  /*164b0*/  ISETP.GE.AND P3, PT, R65, R239.reuse, PT ;  /* 0x000000ef4100720c */ /* 0x080fe20003f66270 */
[----:B------:R1:W3:Y:S01]  /*164c0*/  MUFU.TANH R53, R40 ;  /* 0x0000002800357308 */ /* 0x0002e20000002400 */
[----:B------:R-:W-:Y:S01]  /*164d0*/  FSEL R68, R68, -INF , !P5 ;  /* 0xff80000044447808 */ /* 0x000fe20006800000 */
[----:B------:R-:W-:Y:S01]  /*164e0*/  FMUL.FTZ R29, R43, R2 ;  /* 0x000000022b1d7220 */ /* 0x000fe20000410000 */
[----:B------:R-:W-:Y:S01]  /*164f0*/  ISETP.GE.AND P1, PT, R65, R244, PT ;  /* 0x000000f44100720c */ /* 0x000fe20003f26270 */
[----:B------:R-:W-:Y:S01]  /*16500*/  HMMA.16816.F32.BF16 R20, R12, R30, R20 ;  /* 0x0000001e0c14723c */ /* 0x000fe20000041814 */
[----:B------:R-:W-:Y:S01]  /*16510*/  ISETP.GE.AND P5, PT, R58, R239, PT ;  /* 0x000000ef3a00720c */ /* 0x000fe20003fa6270 */
[----:B------:R-:W-:Y:S01]  /*16520*/  VIADD R31, R218, 0xc9 ;  /* 0x000000c9da1f7836 */ /* 0x000fe20000000000 */
[----:B------:R-:W-:Y:S01]  /*16530*/  FSEL R73, R86, -INF , !P6 ;  /* 0xff80000056497808 */ /* 0x000fe20007000000 */
[-C--:B------:R-:W-:Y:S01]  /*16540*/  FMUL.FTZ R36, R36, R2.reuse ;  /* 0x0000000224247220 */ /* 0x080fe20000410000 */
[----:B------:R-:W-:Y:S01]  /*16550*/  FSEL R69, R69, -INF , !P4 ;  /* 0xff80000045457808 */ /* 0x000fe20006000000 */
[----:B------:R-:W-:Y:S01]  /*16560*/  FMUL.FTZ R37, R37, R2 ;  /* 0x0000000225257220 */ /* 0x000fe20000410000 */
[----:B------:R-:W-:Y:S01]  /*16570*/  FSEL R84, R68, -INF , !P3 ;  /* 0xff80000044547808 */ /* 0x000fe20005800000 */
[----:B------:R-:W3:Y:S01]  /*16580*/  MUFU.TANH R28, R28 ;  /* 0x0000001c001c7308 */ /* 0x000ee20000002400 */
[----:B------:R-:W-:Y:S01]  /*16590*/  ISETP.GT.AND P3, PT, R245, R58, PT ;  /* 0x0000003af500720c */ /* 0x000fe20003f64270 */
[----:B------:R-:W-:Y:S01]  /*165a0*/  FMUL.FTZ R30, R39, R2 ;  /* 0x00000002271e7220 */ /* 0x000fe20000410000 */
[----:B------:R-:W-:Y:S01]  /*165b0*/  FSEL R73, R73, -INF , !P1 ;  /* 0xff80000049497808 */ /* 0x000fe20004800000 */
[----:B------:R-:W-:-:S02]  /*165c0*/  VIADD R13, R218, 0xd8 ;  /* 0x000000d8da0d7836 */ /* 0x000fc40000000000 */
[----:B-1----:R-:W-:Y:S01]  /*165d0*/  FMUL.FTZ R40, R41, R2 ;  /* 0x0000000229287220 */ /* 0x002fe20000410000 */
[----:B------:R-:W-:Y:S01]  /*165e0*/  VIADD R41, R218, 0xc0 ;  /* 0x000000c0da297836 */ /* 0x000fe20000000000 */
[----:B------:R-:W-:Y:S01]  /*165f0*/  FSEL R83, R69, -INF , !P5 ;  /* 0xff80000045537808 */ /* 0x000fe20006800000 */
[C---:B--2---:R-:W-:Y:S01]  /*16600*/  HMMA.16816.F32.BF16 R48, R4.reuse, R24, R48 ;  /* 0x000000180430723c */ /* 0x044fe20000041830 */
[----:B------:R-:W-:Y:S01]  /*16610*/  ISETP.GE.AND P0, PT, R58, R244, PT ;  /* 0x000000f43a00720c */ /* 0x000fe20003f06270 */
[----:B------:R1:W-:Y:S01]  /*16620*/  MUFU.TANH R24, R37 ;  /* 0x0000002500187308 */ /* 0x0003e20000002400 */
[----:B------:R-:W-:Y:S01]  /*16630*/  ISETP.GT.AND P6, PT, R246, R41, PT ;  /* 0x00000029f600720c */ /* 0x000fe20003fc4270 */
[----:B------:R-:W-:Y:S01]  /*16640*/  FMUL.FTZ R25, R38, R2 ;  /* 0x0000000226197220 */ /* 0x000fe20000410000 */
[C---:B------:R-:W-:Y:S01]  /*16650*/  ISETP.GE.AND P4, PT, R41.reuse, R239, PT ;  /* 0x000000ef2900720c */ /* 0x040fe20003f86270 */
[C---:B------:R-:W-:Y:S01]  /*16660*/  VIADD R14, R218.reuse, 0xd9 ;  /* 0x000000d9da0e7836 */ /* 0x040fe20000000000 */
[----:B------:R-:W-:Y:S01]  /*16670*/  ISETP.GE.AND P1, PT, R41, R244, PT ;  /* 0x000000f42900720c */ /* 0x000fe20003f26270 */
[----:B------:R-:W-:Y:S01]  /*16680*/  HMMA.16816.F32.BF16 R20, R4, R26, R20 ;  /* 0x0000001a0414723c */ /* 0x000fe20000041814 */
[----:B------:R-:W-:Y:S01]  /*16690*/  ISETP.GT.AND P5, PT, R245, R41, PT ;  /* 0x00000029f500720c */ /* 0x000fe20003fa4270 */
[----:B------:R-:W-:Y:S01]  /*166a0*/  VIADD R41, R218, 0xc1 ;  /* 0x000000c1da297836 */ /* 0x000fe20000000000 */
[----:B------:R-:W-:Y:S01]  /*166b0*/  FSEL R70, R70, -INF , !P3 ;  /* 0xff80000046467808 */ /* 0x000fe20005800000 */
[----:B------:R-:W2:Y:S01]  /*166c0*/  MUFU.TANH R40, R40 ;  /* 0x0000002800287308 */ /* 0x000ea20000002400 */
[----:B------:R-:W-:Y:S01]  /*166d0*/  FSEL R87, R87, -INF , !P6 ;  /* 0xff80000057577808 */ /* 0x000fe20007000000 */
[----:B------:R-:W-:Y:S01]  /*166e0*/  VIADD R6, R218, 0xe1 ;  /* 0x000000e1da067836 */ /* 0x000fe20000000000 */
[----:B------:R-:W-:Y:S01]  /*166f0*/  ISETP.GT.AND P3, PT, R246, R41, PT ;  /* 0x00000029f600720c */ /* 0x000fe20003f64270 */
[----:B------:R-:W-:Y:S01]  /*16700*/  FMUL.FTZ R7, R17, R2 ;  /* 0x0000000211077220 */ /* 0x000fe20000410000 */
[----:B------:R-:W-:Y:S01]  /*16710*/  FSEL R88, R70, -INF , !P0 ;  /* 0xff80000046587808 */ /* 0x000fe20004000000 */
[C---:B------:R-:W-:Y:S01]  /*16720*/  VIADD R15, R218.reuse, 0xf0 ;  /* 0x000000f0da0f7836 */ /* 0x040fe20000000000 */
[----:B------:R-:W-:Y:S01]  /*16730*/  FSEL R91, R87, -INF , !P4 ;  /* 0xff800000575b7808 */ /* 0x000fe20006000000 */
[----:B-1----:R-:W-:Y:S01]  /*16740*/  VIADD R37, R218, 0xd0 ;  /* 0x000000d0da257836 */ /* 0x002fe20000000000 */
[C---:B------:R-:W-:Y:S01]  /*16750*/  ISETP.GE.AND P6, PT, R41.reuse, R239, PT ;  /* 0x000000ef2900720c */ /* 0x040fe20003fc6270 */
[----:B------:R-:W1:Y:S01]  /*16760*/  MUFU.TANH R29, R29 ;  /* 0x0000001d001d7308 */ /* 0x000e620000002400 */
[----:B------:R-:W-:Y:S01]  /*16770*/  ISETP.GE.AND P0, PT, R41, R244, PT ;  /* 0x000000f42900720c */ /* 0x000fe20003f06270 */
[-C--:B------:R-:W-:Y:S01]  /*16780*/  FMUL.FTZ R27, R50, R2.reuse ;  /* 0x00000002321b7220 */ /* 0x080fe20000410000 */
[----:B------:R-:W-:Y:S01]  /*16790*/  ISETP.GT.AND P4, PT, R245, R41, PT ;  /* 0x00000029f500720c */ /* 0x000fe20003f84270 */
[----:B------:R-:W-:Y:S01]  /*167a0*/  VIADD R41, R218, 0xc8 ;  /* 0x000000c8da297836 */ /* 0x000fe20000000000 */
[----:B------:R-:W-:Y:S01]  /*167b0*/  FSEL R71, R71, -INF , !P3 ;  /* 0xff80000047477808 */ /* 0x000fe20005800000 */
[-C--:B------:R-:W-:Y:S01]  /*167c0*/  FMUL.FTZ R49, R49, R2.reuse ;  /* 0x0000000231317220 */ /* 0x080fe20000410000 */
[----:B------:R-:W-:Y:S01]  /*167d0*/  FSEL R87, R89, -INF , !P5 ;  /* 0xff80000059577808 */ /* 0x000fe20006800000 */
[----:B------:R-:W1:Y:S01]  /*167e0*/  MUFU.TANH R36, R36 ;  /* 0x0000002400247308 */ /* 0x000e620000002400 */
[-C--:B------:R-:W-:Y:S01]  /*167f0*/  ISETP.GT.AND P5, PT, R246, R41.reuse, PT ;  /* 0x00000029f600720c */ /* 0x080fe20003fa4270 */
[-C--:B------:R-:W-:Y:S01]  /*16800*/  FMUL.FTZ R20, R20, R2.reuse ;  /* 0x0000000214147220 */ /* 0x080fe20000410000 */
[----:B------:R-:W-:Y:S01]  /*16810*/  FSEL R90, R71, -INF , !P6 ;  /* 0xff800000475a7808 */ /* 0x000fe20007000000 */
[-C--:B------:R-:W-:Y:S01]  /*16820*/  FMUL.FTZ R12, R51, R2.reuse ;  /* 0x00000002330c7220 */ /* 0x080fe20000410000 */
[----:B------:R-:W-:Y:S01]  /*16830*/  FSEL R86, R93, -INF , !P4 ;  /* 0xff8000005d567808 */ /* 0x000fe20006000000 */
[-C--:B------:R-:W-:Y:S01]  /*16840*/  FMUL.FTZ R5, R23, R2.reuse ;  /* 0x0000000217057220 */ /* 0x080fe20000410000 */
[----:B------:R-:W-:Y:S01]  /*16850*/  ISETP.GT.AND P6, PT, R245, R41, PT ;  /* 0x00000029f500720c */ /* 0x000fe20003fc4270 */
[----:B------:R-:W1:Y:S01]  /*16860*/  MUFU.TANH R25, R25 ;  /* 0x0000001900197308 */ /* 0x000e620000002400 */
[----:B------:R-:W-:Y:S01]  /*16870*/  ISETP.GT.AND P4, PT, R246, R31, PT ;  /* 0x0000001ff600720c */ /* 0x000fe20003f84270 */
[-C--:B------:R-:W-:Y:S01]  /*16880*/  FMUL.FTZ R4, R22, R2.reuse ;  /* 0x0000000216047220 */ /* 0x080fe20000410000 */
[----:B------:R-:W-:Y:S01]  /*16890*/  FSEL R87, R87, -INF , !P1 ;  /* 0xff80000057577808 */ /* 0x000fe20004800000 */
[----:B------:R-:W-:Y:S01]  /*168a0*/  FMUL.FTZ R21, R21, R2 ;  /* 0x0000000215157220 */ /* 0x000fe20000410000 */
[----:B------:R-:W-:-:S02]  /*168b0*/  FSEL R64, R64, -INF , !P5 ;  /* 0xff80000040407808 */ /* 0x000fc40006800000 */
[----:B------:R-:W-:Y:S01]  /*168c0*/  ISETP.GE.AND P1, PT, R41, R244, PT ;  /* 0x000000f42900720c */ /* 0x000fe20003f26270 */
[----:B------:R-:W1:Y:S01]  /*168d0*/  MUFU.TANH R30, R30 ;  /* 0x0000001e001e7308 */ /* 0x000e620000002400 */
[-C--:B------:R-:W-:Y:S02]  /*168e0*/  ISETP.GE.AND P5, PT, R31, R239.reuse, PT ;  /* 0x000000ef1f00720c */ /* 0x080fe40003fa6270 */
[----:B----4-:R-:W-:Y:S02]  /*168f0*/  FSEL R57, R57, -INF , !P6 ;  /* 0xff80000039397808 */ /* 0x010fe40007000000 */
[----:B------:R-:W-:Y:S02]  /*16900*/  FSEL R56, R56, -INF , !P4 ;  /* 0xff80000038387808 */ /* 0x000fe40006000000 */
[----:B------:R-:W-:Y:S01]  /*16910*/  ISETP.GE.AND P3, PT, R41, R239, PT ;  /* 0x000000ef2900720c */ /* 0x000fe20003f66270 */
[----:B------:R-:W-:Y:S01]  /*16920*/  MUFU.TANH R26, R49 ;  /* 0x00000031001a7308 */ /* 0x000fe20000002400 */
[----:B------:R-:W-:-:S02]  /*16930*/  ISETP.GT.AND P6, PT, R246, R37, PT ;  /* 0x00000025f600720c */ /* 0x000fc40003fc4270 */
[----:B------:R-:W-:Y:S02]  /*16940*/  FSEL R77, R57, -INF , !P1 ;  /* 0xff800000394d7808 */ /* 0x000fe40004800000 */
[----:B------:R-:W-:Y:S02]  /*16950*/  FSEL R79, R56, -INF , !P5 ;  /* 0xff800000384f7808 */ /* 0x000fe40006800000 */
[----:B------:R-:W-:Y:S01]  /*16960*/  FSEL R89, R64, -INF , !P3 ;  /* 0xff80000040597808 */ /* 0x000fe20005800000 */
[----:B------:R-:W-:Y:S01]  /*16970*/  MUFU.TANH R27, R27 ;  /* 0x0000001b001b7308 */ /* 0x000fe20000002400 */
[C---:B------:R-:W-:Y:S02]  /*16980*/  ISETP.GE.AND P4, PT, R37.reuse, R239, PT ;  /* 0x000000ef2500720c */ /* 0x040fe40003f86270 */
[----:B------:R-:W-:Y:S02]  /*16990*/  ISETP.GE.AND P1, PT, R37, R244, PT ;  /* 0x000000f42500720c */ /* 0x000fe40003f26270 */
[C---:B------:R-:W-:Y:S01]  /*169a0*/  ISETP.GT.AND P5, PT, R245.reuse, R37, PT ;  /* 0x00000025f500720c */ /* 0x040fe20003fa4270 */
[----:B------:R-:W-:Y:S01]  /*169b0*/  VIADD R37, R218, 0xd1 ;  /* 0x000000d1da257836 */ /* 0x000fe20000000000 */
[----:B------:R-:W-:Y:S01]  /*169c0*/  ISETP.GT.AND P3, PT, R245, R31, PT ;  /* 0x0000001ff500720c */ /* 0x000fe20003f64270 */
[----:B------:R-:W-:Y:S01]  /*169d0*/  MUFU.TANH R12, R12 ;  /* 0x0000000c000c7308 */ /* 0x000fe20000002400 */
[----:B------:R-:W-:-:S02]  /*169e0*/  FSEL R86, R86, -INF , !P0 ;  /* 0xff80000056567808 */ /* 0x000fc40004000000 */
[----:B------:R-:W-:Y:S01]  /*169f0*/  ISETP.GE.AND P0, PT, R31, R244, PT ;  /* 0x000000f41f00720c */ /* 0x000fe20003f06270 */
[----:B------:R-:W-:Y:S01]  /*16a00*/  FMUL.FTZ R31, R48, R2 ;  /* 0x00000002301f7220 */ /* 0x000fe20000410000 */
[----:B---3--:R-:W-:Y:S02]  /*16a10*/  FSEL R53, R53, -INF , !P6 ;  /* 0xff80000035357808 */ /* 0x008fe40007000000 */
[----:B------:R-:W-:Y:S01]  /*16a20*/  FSEL R52, R52, -INF , !P3 ;  /* 0xff80000034347808 */ /* 0x000fe20005800000 */
[----:B------:R-:W-:Y:S01]  /*16a30*/  MUFU.TANH R5, R5 ;  /* 0x0000000500057308 */ /* 0x000fe20000002400 */
[----:B------:R-:W-:Y:S02]  /*16a40*/  ISETP.GT.AND P3, PT, R246, R37, PT ;  /* 0x00000025f600720c */ /* 0x000fe40003f64270 */
[----:B------:R-:W-:Y:S02]  /*16a50*/  FSEL R78, R53, -INF , !P4 ;  /* 0xff800000354e7808 */ /* 0x000fe40006000000 */
[----:B------:R-:W-:-:S02]  /*16a60*/  FSEL R28, R28, -INF , !P5 ;  /* 0xff8000001c1c7808 */ /* 0x000fc40006800000 */
[----:B------:R-:W-:Y:S01]  /*16a70*/  ISETP.GT.AND P4, PT, R245, R37, PT ;  /* 0x00000025f500720c */ /* 0x000fe20003f84270 */
[----:B------:R-:W3:Y:S01]  /*16a80*/  MUFU.TANH R31, R31 ;  /* 0x0000001f001f7308 */ /* 0x000ee20000002400 */
[----:B------:R-:W-:Y:S02]  /*16a90*/  ISETP.GT.AND P5, PT, R246, R13, PT ;  /* 0x0000000df600720c */ /* 0x000fe40003fa4270 */
[CC--:B------:R-:W-:Y:S02]  /*16aa0*/  ISETP.GE.AND P6, PT, R37.reuse, R239.reuse, PT ;  /* 0x000000ef2500720c */ /* 0x0c0fe40003fc6270 */
[----:B--2---:R-:W-:Y:S02]  /*16ab0*/  FSEL R40, R40, -INF , !P3 ;  /* 0xff80000028287808 */ /* 0x004fe40005800000 */
[----:B------:R-:W-:Y:S01]  /*16ac0*/  FSEL R76, R52, -INF , !P0 ;  /* 0xff800000344c7808 */ /* 0x000fe20004000000 */
[----:B------:R-:W-:Y:S01]  /*16ad0*/  MUFU.TANH R4, R4 ;  /* 0x0000000400047308 */ /* 0x000fe20000002400 */
[----:B------:R-:W-:Y:S01]  /*16ae0*/  ISETP.GE.AND P0, PT, R37, R244, PT ;  /* 0x000000f42500720c */ /* 0x000fe20003f06270 */
[----:B------:R-:W-:Y:S01]  /*16af0*/  BAR.SYNC.DEFER_BLOCKING 0x0 ;  /* 0x0000000000007b1d */ /* 0x000fe20000010000 */
[----:B------:R-:W-:-:S02]  /*16b00*/  ISETP.GE.AND P3, PT, R13, R239, PT ;  /* 0x000000ef0d00720c */ /* 0x000fc40003f66270 */
[----:B-1----:R-:W-:Y:S02]  /*16b10*/  FSEL R29, R29, -INF , !P4 ;  /* 0xff8000001d1d7808 */ /* 0x002fe40006000000 */
[----:B------:R-:W-:Y:S01]  /*16b20*/  FSEL R36, R36, -INF , !P5 ;  /* 0xff80000024247808 */ /* 0x000fe20006800000 */
[----:B------:R-:W-:Y:S01]  /*16b30*/  MUFU.TANH R21, R21 ;  /* 0x0000001500157308 */ /* 0x000fe20000002400 */
[----:B------:R-:W-:Y:S02]  /*16b40*/  FSEL R94, R40, -INF , !P6 ;  /* 0xff800000285e7808 */ /* 0x000fe40007000000 */
[----:B------:R-:W-:Y:S02]  /*16b50*/  FSEL R81, R28, -INF , !P1 ;  /* 0xff8000001c517808 */ /* 0x000fe40004800000 */
[----:B------:R-:W-:Y:S02]  /*16b60*/  ISETP.GT.AND P6, PT, R245, R13, PT ;  /* 0x0000000df500720c */ /* 0x000fe40003fc4270 */
[----:B------:R-:W-:Y:S01]  /*16b70*/  ISETP.GT.AND P4, PT, R246, R14, PT ;  /* 0x0000000ef600720c */ /* 0x000fe20003f84270 */
[----:B------:R-:W-:Y:S01]  /*16b80*/  MUFU.TANH R7, R7 ;  /* 0x0000000700077308 */ /* 0x000fe20000002400 */
[----:B------:R-:W-:-:S02]  /*16b90*/  ISETP.GE.AND P1, PT, R13, R244, PT ;  /* 0x000000f40d00720c */ /* 0x000fc40003f26270 */
[----:B------:R-:W-:Y:S02]  /*16ba0*/  FSEL R80, R29, -INF , !P0 ;  /* 0xff8000001d507808 */ /* 0x000fe40004000000 */
[----:B------:R-:W-:Y:S02]  /*16bb0*/  FSEL R93, R36, -INF , !P3 ;  /* 0xff800000245d7808 */ /* 0x000fe40005800000 */
[C---:B------:R-:W-:Y:S01]  /*16bc0*/  ISETP.GE.AND P5, PT, R14.reuse, R239, PT ;  /* 0x000000ef0e00720c */ /* 0x040fe20003fa6270 */
[----:B------:R-:W1:Y:S01]  /*16bd0*/  MUFU.TANH R13, R20 ;  /* 0x00000014000d7308 */ /* 0x000e620000002400 */
[----:B------:R-:W-:Y:S02]  /*16be0*/  ISETP.GE.AND P0, PT, R14, R244, PT ;  /* 0x000000f40e00720c */ /* 0x000fe40003f06270 */
[----:B------:R-:W-:Y:S01]  /*16bf0*/  ISETP.GT.AND P3, PT, R245, R14, PT ;  /* 0x0000000ef500720c */ /* 0x000fe20003f64270 */
[----:B------:R-:W-:Y:S01]  /*16c00*/  VIADD R14, R218, 0xe0 ;  /* 0x000000e0da0e7836 */ /* 0x000fe20000000000 */
[----:B------:R-:W-:-:S02]  /*16c10*/  FSEL R25, R25, -INF , !P6 ;  /* 0xff80000019197808 */ /* 0x000fc40007000000 */
[----:B------:R-:W-:Y:S02]  /*16c20*/  FSEL R24, R24, -INF , !P4 ;  /* 0xff80000018187808 */ /* 0x000fe40006000000 */
[----:B------:R-:W-:Y:S02]  /*16c30*/  ISETP.GT.AND P6, PT, R246, R14, PT ;  /* 0x0000000ef600720c */ /* 0x000fe40003fc4270 */
[----:B------:R-:W-:Y:S02]  /*16c40*/  FSEL R99, R25, -INF , !P1 ;  /* 0xff80000019637808 */ /* 0x000fe40004800000 */
[----:B------:R-:W-:Y:S02]  /*16c50*/  FSEL R105, R24, -INF , !P5 ;  /* 0xff80000018697808 */ /* 0x000fe40006800000 */
[----:B------:R-:W-:Y:S02]  /*16c60*/  FSEL R30, R30, -INF , !P3 ;  /* 0xff8000001e1e7808 */ /* 0x000fe40005800000 */
[----:B------:R-:W-:-:S02]  /*16c70*/  ISETP.GE.AND P4, PT, R14, R239, PT ;  /* 0x000000ef0e00720c */ /* 0x000fc40003f86270 */
[----:B------:R-:W-:Y:S02]  /*16c80*/  ISETP.GE.AND P1, PT, R14, R244, PT ;  /* 0x000000f40e00720c */ /* 0x000fe40003f26270 */
[----:B------:R-:W-:Y:S01]  /*16c90*/  ISETP.GT.AND P5, PT, R245, R14, PT ;  /* 0x0000000ef500720c */ /* 0x000fe20003fa4270 */
[----:B------:R-:W-:Y:S01]  /*16ca0*/  VIADD R14, R218, 0xe8 ;  /* 0x000000e8da0e7836 */ /* 0x000fe20000000000 */
[----:B------:R-:W-:Y:S02]  /*16cb0*/  ISETP.GT.AND P3, PT, R246, R6, PT ;  /* 0x00000006f600720c */ /* 0x000fe40003f64270 */
[----:B---3--:R-:W-:Y:S02]  /*16cc0*/  FSEL R31, R31, -INF , !P6 ;  /* 0xff8000001f1f7808 */ /* 0x008fe40007000000 */
[----:B------:R-:W-:Y:S02]  /*16cd0*/  ISETP.GE.AND P6, PT, R6, R239, PT ;  /* 0x000000ef0600720c */ /* 0x000fe40003fc6270 */
[----:B------:R-:W-:-:S02]  /*16ce0*/  FSEL R27, R27, -INF , !P5 ;  /* 0xff8000001b1b7808 */ /* 0x000fc40006800000 */
[----:B------:R-:W-:Y:S02]  /*16cf0*/  FSEL R26, R26, -INF , !P3 ;  /* 0xff8000001a1a7808 */ /* 0x000fe40005800000 */
[----:B------:R-:W-:Y:S02]  /*16d00*/  ISETP.GT.AND P5, PT, R246, R14, PT ;  /* 0x0000000ef600720c */ /* 0x000fe40003fa4270 */
[----:B------:R-:W-:Y:S02]  /*16d10*/  FSEL R98, R30, -INF , !P0 ;  /* 0xff8000001e627808 */ /* 0x000fe40004000000 */
[----:B------:R-:W-:Y:S02]  /*16d20*/  FSEL R104, R31, -INF , !P4 ;  /* 0xff8000001f687808 */ /* 0x000fe40006000000 */
[----:B------:R-:W-:Y:S02]  /*16d30*/  ISETP.GE.AND P0, PT, R6, R244, PT ;  /* 0x000000f40600720c */ /* 0x000fe40003f06270 */
[----:B------:R-:W-:-:S02]  /*16d40*/  ISETP.GT.AND P4, PT, R245, R6, PT ;  /* 0x00000006f500720c */ /* 0x000fc40003f84270 */
[----:B------:R-:W-:Y:S01]  /*16d50*/  FSEL R97, R27, -INF , !P1 ;  /* 0xff8000001b617808 */ /* 0x000fe20004800000 */
[----:B------:R2:W-:Y:S01]  /*16d60*/  MUFU.TANH R6, R16 ;  /* 0x0000001000067308 */ /* 0x0005e20000002400 */
[----:B------:R-:W-:Y:S02]  /*16d70*/  FSEL R103, R26, -INF , !P6 ;  /* 0xff8000001a677808 */ /* 0x000fe40007000000 */
[C---:B------:R-:W-:Y:S02]  /*16d80*/  ISETP.GE.AND P1, PT, R14.reuse, R239, PT ;  /* 0x000000ef0e00720c */ /* 0x040fe40003f26270 */
[----:B------:R-:W-:Y:S02]  /*16d90*/  ISETP.GE.AND P3, PT, R14, R244, PT ;  /* 0x000000f40e00720c */ /* 0x000fe40003f66270 */
[----:B------:R-:W-:Y:S01]  /*16da0*/  ISETP.GT.AND P6, PT, R245, R14, PT ;  /* 0x0000000ef500720c */ /* 0x000fe20003fc4270 */
[----:B------:R-:W-:Y:S01]  /*16db0*/  FMUL.FTZ R14, R18, R2 ;  /* 0x00000002120e7220 */ /* 0x000fe20000410000 */
[----:B-1----:R-:W-:-:S02]  /*16dc0*/  FSEL R13, R13, -INF , !P5 ;  /* 0xff8000000d0d7808 */ /* 0x002fc40006800000 */
[----:B------:R-:W-:Y:S02]  /*16dd0*/  FSEL R12, R12, -INF , !P4 ;  /* 0xff8000000c0c7808 */ /* 0x000fe40006000000 */
[----:B------:R-:W-:Y:S01]  /*16de0*/  FSEL R101, R13, -INF , !P1 ;  /* 0xff8000000d657808 */ /* 0x000fe20004800000 */
[----:B------:R-:W1:Y:S01]  /*16df0*/  MUFU.TANH R14, R14 ;  /* 0x0000000e000e7308 */ /* 0x000e620000002400 */
[----:B------:R-:W-:Y:S01]  /*16e00*/  FSEL R96, R12, -INF , !P0 ;  /* 0xff8000000c607808 */ /* 0x000fe20004000000 */
[----:B------:R-:W-:Y:S01]  /*16e10*/  VIADD R13, R218, 0xf8 ;  /* 0x000000f8da0d7836 */ /* 0x000fe20000000000 */
[----:B------:R-:W-:Y:S01]  /*16e20*/  FSEL R4, R4, -INF , !P6 ;  /* 0xff80000004047808 */ /* 0x000fe20007000000 */
[----:B--2---:R-:W-:Y:S01]  /*16e30*/  VIADD R16, R218, 0xe9 ;  /* 0x000000e9da107836 */ /* 0x004fe20000000000 */
[----:B------:R-:W-:Y:S02]  /*16e40*/  ISETP.GT.AND P6, PT, R246, R15, PT ;  /* 0x0000000ff600720c */ /* 0x000fe40003fc4270 */
[----:B------:R-:W-:Y:S01]  /*16e50*/  FSEL R95, R4, -INF , !P3 ;  /* 0xff800000045f7808 */ /* 0x000fe20005800000 */
[----:B------:R-:W2:Y:S01]  /*16e60*/  MUFU.TANH R12, R19 ;  /* 0x00000013000c7308 */ /* 0x000ea20000002400 */
[----:B------:R-:W-:Y:S01]  /*16e70*/  ISETP.GT.AND P1, PT, R245, R16, PT ;  /* 0x00000010f500720c */ /* 0x000fe20003f24270 */
[----:B------:R-:W-:Y:S01]  /*16e80*/  FMUL.FTZ R4, R100, R2 ;  /* 0x0000000264047220 */ /* 0x000fe20000410000 */
[----:B------:R-:W-:-:S02]  /*16e90*/  ISETP.GT.AND P4, PT, R246, R16, PT ;  /* 0x00000010f600720c */ /* 0x000fc40003f84270 */
[CC--:B------:R-:W-:Y:S02]  /*16ea0*/  ISETP.GE.AND P0, PT, R16.reuse, R239.reuse, PT ;  /* 0x000000ef1000720c */ /* 0x0c0fe40003f06270 */
[----:B------:R-:W-:Y:S01]  /*16eb0*/  ISETP.GE.AND P5, PT, R16, R244, PT ;  /* 0x000000f41000720c */ /* 0x000fe20003fa6270 */
[----:B------:R-:W-:Y:S01]  /*16ec0*/  MUFU.TANH R4, R4 ;  /* 0x0000000400047308 */ /* 0x000fe20000002400 */
[----:B------:R-:W-:Y:S01]  /*16ed0*/  FSEL R16, R5, -INF , !P1 ;  /* 0xff80000005107808 */ /* 0x000fe20004800000 */
[-C--:B------:R-:W-:Y:S01]  /*16ee0*/  FMUL.FTZ R5, R102, R2.reuse ;  /* 0x0000000266057220 */ /* 0x080fe20000410000 */
[----:B------:R-:W-:Y:S01]  /*16ef0*/  FSEL R21, R21, -INF , !P4 ;  /* 0xff80000015157808 */ /* 0x000fe20006000000 */
[----:B------:R-:W-:Y:S01]  /*16f00*/  FMUL.FTZ R2, R60, R2 ;  /* 0x000000023c027220 */ /* 0x000fe20000410000 */
[----:B------:R-:W-:Y:S01]  /*16f10*/  ISETP.GE.AND P3, PT, R15, R239, PT ;  /* 0x000000ef0f00720c */ /* 0x000fe20003f66270 */
[----:B------:R-:W-:Y:S01]  /*16f20*/  IMAD.MOV.U32 R60, RZ, RZ, R217 ;  /* 0x000000ffff3c7224 */ /* 0x000fe200078e00d9 */
[----:B------:R-:W-:Y:S01]  /*16f30*/  FSEL R100, R21, -INF , !P0 ;  /* 0xff80000015647808 */ /* 0x000fe20004000000 */
[----:B------:R-:W3:Y:S01]  /*16f40*/  MUFU.TANH R5, R5 ;  /* 0x0000000500057308 */ /* 0x000ee20000002400 */
[----:B------:R-:W-:-:S02]  /*16f50*/  ISETP.GE.AND P4, PT, R15, R244, PT ;  /* 0x000000f40f00720c */ /* 0x000fc40003f86270 */
[C---:B------:R-:W-:Y:S01]  /*16f60*/  ISETP.GT.AND P0, PT, R245.reuse, R15, PT ;  /* 0x0000000ff500720c */ /* 0x040fe20003f04270 */
[----:B------:R-:W-:Y:S01]  /*16f70*/  VIADD R15, R218, 0xf1 ;  /* 0x000000f1da0f7836 */ /* 0x000fe20000000000 */
[----:B------:R-:W-:Y:S02]  /*16f80*/  FSEL R102, R16, -INF , !P5 ;  /* 0xff80000010667808 */ /* 0x000fe40006800000 */
[----:B-1----:R-:W-:Y:S01]  /*16f90*/  FSEL R14, R14, -INF , !P0 ;  /* 0xff8000000e0e7808 */ /* 0x002fe20004000000 */
[----:B------:R-:W1:Y:S01]  /*16fa0*/  MUFU.TANH R2, R2 ;  /* 0x0000000200027308 */ /* 0x000e620000002400 */
[-C--:B------:R-:W-:Y:S02]  /*16fb0*/  ISETP.GT.AND P0, PT, R245, R15.reuse, PT ;  /* 0x0000000ff500720c */ /* 0x080fe40003f04270 */
[----:B------:R-:W-:Y:S02]  /*16fc0*/  ISETP.GT.AND P1, PT, R246, R15, PT ;  /* 0x0000000ff600720c */ /* 0x000fe40003f24270 */
[----:B--2---:R-:W-:-:S02]  /*16fd0*/  FSEL R12, R12, -INF , !P0 ;  /* 0xff8000000c0c7808 */ /* 0x004fc40004000000 */
[----:B------:R-:W-:Y:S02]  /*16fe0*/  ISETP.GT.AND P0, PT, R245, R13, PT ;  /* 0x0000000df500720c */ /* 0x000fe40003f04270 */
[----:B------:R-:W-:Y:S02]  /*16ff0*/  FSEL R6, R6, -INF , !P6 ;  /* 0xff80000006067808 */ /* 0x000fe40007000000 */
[----:B---3--:R-:W-:Y:S02]  /*17000*/  FSEL R5, R5, -INF , !P0 ;  /* 0xff80000005057808 */ /* 0x008fe40004000000 */
[----:B------:R-:W-:Y:S02]  /*17010*/  ISETP.GT.AND P0, PT, R217, R223, PT ;  /* 0x000000dfd900720c */ /* 0x000fe40003f04270 */
[----:B------:R-:W-:Y:S02]  /*17020*/  ISETP.GE.AND P5, PT, R15, R239, PT ;  /* 0x000000ef0f00720c */ /* 0x000fe40003fa6270 */
[----:B------:R-:W-:-:S02]  /*17030*/  FSEL R7, R7, -INF , !P1 ;  /* 0xff80000007077808 */ /* 0x000fc40004800000 */
[----:B------:R-:W-:Y:S02]  /*17040*/  FSEL R106, R6, -INF , !P3 ;  /* 0xff800000066a7808 */ /* 0x000fe40005800000 */
[----:B------:R-:W-:Y:S02]  /*17050*/  ISETP.GE.AND P6, PT, R15, R244, PT ;  /* 0x000000f40f00720c */ /* 0x000fe40003fc6270 */
[C---:B------:R-:W-:Y:S02]  /*17060*/  ISETP.GT.AND P3, PT, R246.reuse, R13, PT ;  /* 0x0000000df600720c */ /* 0x040fe40003f64270 */
[----:B------:R-:W-:Y:S02]  /*17070*/  FSEL R111, R7, -INF , !P5 ;  /* 0xff800000076f7808 */ /* 0x000fe40006800000 */
[----:B------:R-:W-:Y:S02]  /*17080*/  ISETP.GT.AND P5, PT, R246, R218, PT ;  /* 0x000000daf600720c */ /* 0x000fe40003fa4270 */
[----:B------:R-:W-:-:S02]  /*17090*/  FSEL R109, R14, -INF , !P4 ;  /* 0xff8000000e6d7808 */ /* 0x000fc40006000000 */
[CC--:B------:R-:W-:Y:S02]  /*170a0*/  ISETP.GE.AND P1, PT, R13.reuse, R244.reuse, PT ;  /* 0x000000f40d00720c */ /* 0x0c0fe40003f26270 */
[----:B------:R-:W-:Y:S02]  /*170b0*/  FSEL R108, R12, -INF , !P6 ;  /* 0xff8000000c6c7808 */ /* 0x000fe40007000000 */
[----:B------:R-:W-:Y:S02]  /*170c0*/  FSEL R110, R4, -INF , !P3 ;  /* 0xff800000046e7808 */ /* 0x000fe40005800000 */
[-C--:B------:R-:W-:Y:S02]  /*170d0*/  ISETP.GE.AND P4, PT, R13, R239.reuse, PT ;  /* 0x000000ef0d00720c */ /* 0x080fe40003f86270 */
[C---:B------:R-:W-:Y:S02]  /*170e0*/  ISETP.GE.AND P6, PT, R218.reuse, R239, PT ;  /* 0x000000efda00720c */ /* 0x040fe40003fc6270 */
[----:B------:R-:W-:-:S02]  /*170f0*/  ISETP.GE.AND P3, PT, R218, R244, PT ;  /* 0x000000f4da00720c */ /* 0x000fc40003f66270 */
[----:B-1----:R-:W-:Y:S02]  /*17100*/  FSEL R2, R2, -INF , !P5 ;  /* 0xff80000002027808 */ /* 0x002fe40006800000 */
[----:B------:R-:W-:Y:S02]  /*17110*/  FSEL R107, R5, -INF , !P1 ;  /* 0xff800000056b7808 */ /* 0x000fe40004800000 */
[----:B------:R-:W-:Y:S02]  /*17120*/  LOP3.LUT R4, R0, 0x200, RZ, 0xc0, !PT ;  /* 0x0000020000047812 */ /* 0x000fe400078ec0ff */
[----:B------:R-:W-:Y:S02]  /*17130*/  VIMNMX R246, PT, PT, RZ, R246, !PT ;  /* 0x000000f6fff67248 */ /* 0x000fe40007fe0100 */
[----:B------:R-:W-:Y:S02]  /*17140*/  VIMNMX R245, PT, PT, RZ, R245, !PT ;  /* 0x000000f5fff57248 */ /* 0x000fe40007fe0100 */
[----:B------:R-:W-:-:S02]  /*17150*/  FSEL R110, R110, -INF , !P4 ;  /* 0xff8000006e6e7808 */ /* 0x000fc40006000000 */
        /* <DEDUP_REMOVED lines=16> */
.L_x_2942:
        /* <DEDUP_REMOVED lines=62> */
.L_x_2943:
[----:B------:R-:W-:Y:S05]  /*17640*/  BSYNC.RECONVERGENT B0 ;  /* 0x0000000000007941 */ /* 0x000fea0003800200 */
.L_x_2941:
        /* <DEDUP_REMOVED lines=116> */
.L_x_2940:
[----:B------:R-:W-:Y:S05]  /*17d90*/  BSYNC.RECONVERGENT B1 ;  /* 0x0000000000017941 */ /* 0x000fea0003800200 */
.L_x_2939:
[----:B--2---:R-:W2:Y:S04]  /*17da0*/  LDL.LU R17, [R1] ;  /* 0x0000000001117983 */ /* 0x004ea80000300800 */
[----:B------:R-:W2:Y:S04]  /*17db0*/  LDL.LU R15, [R1+0x4] ;  /* 0x00000400010f7983 */ /* 0x000ea80000300800 */
[----:B------:R-:W3:Y:S04]  /*17dc0*/  LDL.LU R14, [R1+0x10] ;  /* 0x00001000010e7983 */ /* 0x000ee80000300800 */
[----:B------:R-:W3:Y:S04]  /*17dd0*/  LDL.LU R13, [R1+0x14] ;  /* 0x00001400010d7983 */ /* 0x000ee80000300800 */
[----:B------:R-:W4:Y:S04]  /*17de0*/  LDL.LU R12, [R1+0x8] ;  /* 0x00000800010c7983 */ /* 0x000f280000300800 */
[----:B------:R-:W4:Y:S04]  /*17df0*/  LDL.LU R16, [R1+0xc] ;  /* 0x00000c0001107983 */ /* 0x000f280000300800 */
[----:B------:R-:W5:Y:S01]  /*17e00*/  LD.E R119, desc[UR4][R164.64+0xdc] ;  /* 0x0000dc04a4777980 */ /* 0x000f62000c101900 */
[----:B------:R-:W-:Y:S01]  /*17e10*/  FMNMX3.FTZ R7, R5, R249, R250, !PT ;  /* 0x000000f905077276 */ /* 0x000fe200078100fa */
[----:B------:R-:W-:Y:S01]  /*17e20*/  BSSY B2, `(.L_x_2944) ;  /* 0x0000bd4000027945 */ /* 0x000fe20003800000 */
[----:B------:R-:W-:-:S02]  /*17e30*/  IADD3 R4, PT, PT, R4, R3, RZ ;  /* 0x0000000304047210 */ /* 0x000fc40007ffe0ff */
[----:B------:R-:W-:Y:S02]  /*17e40*/  FMNMX3.FTZ R7, R7, R251, R219, !PT ;  /* 0x000000fb07077276 */ /* 0x000fe400078100db */
[----:B------:R-:W-:Y:S02]  /*17e50*/  LEA R122, R4, R46, 0x1 ;  /* 0x0000002e047a7211 */ /* 0x000fe400078e08ff */
[----:B------:R-:W-:Y:S02]  /*17e60*/  FMNMX3.FTZ R7, R7, R247, R221, !PT ;  /* 0x000000f707077276 */ /* 0x000fe400078100dd */
[----:B------:R-:W-:Y:S01]  /*17e70*/  IADD3 R121, PT, PT, R166, R122, RZ ;  /* 0x0000007aa6797210 */ /* 0x000fe20007ffe0ff */
[----:B------:R-:W-:Y:S01]  /*17e80*/  LDSM.16.MT88.4 R28, [R122+0xa000] ;  /* 0x00a000007a1c783b */ /* 0x000fe20000004200 */
[----:B------:R-:W-:Y:S02]  /*17e90*/  FMNMX3.FTZ R7, R7, R248, R140, !PT ;  /* 0x000000f807077276 */ /* 0x000fe4000781008c */
[----:B------:R-:W-:Y:S01]  /*17ea0*/  IADD3 R120, PT, PT, R194, R122, RZ ;  /* 0x0000007ac2787210 */ /* 0x000fe20007ffe0ff */
[----:B------:R-:W-:Y:S01]  /*17eb0*/  LDSM.16.MT88.4 R20, [R121+0xa000] ;  /* 0x00a000007914783b */ /* 0x000fe20000004200 */
[----:B------:R-:W-:-:S02]  /*17ec0*/  FMNMX3.FTZ R7, R7, R142, R141, !PT ;  /* 0x0000008e07077276 */ /* 0x000fc4000781008d */
[----:B------:R-:W-:Y:S01]  /*17ed0*/  IADD3 R46, PT, PT, R166, R120, RZ ;  /* 0x00000078a62e7210 */ /* 0x000fe20007ffe0ff */
[----:B------:R-:W-:Y:S01]  /*17ee0*/  LDSM.16.MT88.4 R48, [R121+0xa800] ;  /* 0x00a800007930783b */ /* 0x000fe20000004200 */
[----:B------:R-:W-:-:S03]  /*17ef0*/  FMNMX3.FTZ R7, R7, R214, R148, !PT ;  /* 0x000000d607077276 */ /* 0x000fc60007810094 */
[----:B------:R-:W-:Y:S01]  /*17f00*/  LDSM.16.MT88.4 R40, [R46+0xa000] ;  /* 0x00a000002e28783b */ /* 0x000fe20000004200 */
[----:B------:R-:W-:-:S03]  /*17f10*/  FMNMX3.FTZ R7, R7, R150, R151, !PT ;  /* 0x0000009607077276 */ /* 0x000fc60007810097 */
[----:B------:R-:W-:Y:S01]  /*17f20*/  LDSM.16.MT88.4 R52, [R122+0xa800] ;  /* 0x00a800007a34783b */ /* 0x000fe20000004200 */
[----:B------:R-:W-:-:S03]  /*17f30*/  FMNMX3.FTZ R7, R7, R152, R160, !PT ;  /* 0x0000009807077276 */ /* 0x000fc600078100a0 */
[----:B------:R-:W-:Y:S01]  /*17f40*/  LDSM.16.MT88.4 R68, [R120+0xa800] ;  /* 0x00a800007844783b */ /* 0x000fe20000004200 */
[----:B------:R-:W-:-:S03]  /*17f50*/  FMNMX3.FTZ R7, R7, R161, R162, !PT ;  /* 0x000000a107077276 */ /* 0x000fc600078100a2 */
[----:B------:R-:W-:Y:S01]  /*17f60*/  LDSM.16.MT88.4 R64, [R46+0xa800] ;  /* 0x00a800002e40783b */ /* 0x000fe20000004200 */
        /* <DEDUP_REMOVED lines=22> */
[----:B------:R-:W-:-:S05]  /*180d0*/  FMNMX.FTZ R7, R63, R7, !PT ;  /* 0x000000073f077209 */ /* 0x000fca0007810000 */
[----:B------:R-:W1:Y:S02]  /*180e0*/  SHFL.BFLY PT, R6, R7, 0x2, 0x1f ;  /* 0x0c401f0007067f89 */ /* 0x000e6400000e0000 */
[----:B-1----:R-:W-:Y:S02]  /*180f0*/  FMNMX.FTZ R6, R7, R6, !PT ;  /* 0x0000000607067209 */ /* 0x002fe40007810000 */
[----:B--2---:R-:W-:-:S04]  /*18100*/  FMNMX3.FTZ R0, R252, R17, R15, !PT ;  /* 0x00000011fc007276 */ /* 0x004fc8000781000f */
[----:B---3--:R-:W-:-:S04]  /*18110*/  FMNMX3.FTZ R0, R0, R14, R13, !PT ;  /* 0x0000000e00007276 */ /* 0x008fc8000781000d */
[----:B----4-:R-:W-:-:S04]  /*18120*/  FMNMX3.FTZ R0, R0, R12, R16, !PT ;  /* 0x0000000c00007276 */ /* 0x010fc80007810010 */
        /* <DEDUP_REMOVED lines=30> */
[----:B-1----:R-:W-:-:S05]  /*18310*/  FMNMX.FTZ R2, R0, R2, !PT ;  /* 0x0000000200027209 */ /* 0x002fca0007810000 */
[----:B------:R-:W1:Y:S02]  /*18320*/  SHFL.BFLY PT, R0, R2, 0x1, 0x1f ;  /* 0x0c201f0002007f89 */ /* 0x000e6400000e0000 */
[----:B-1----:R-:W-:Y:S02]  /*18330*/  FMNMX.FTZ R0, R2, R0, !PT ;  /* 0x0000000002007209 */ /* 0x002fe40007810000 */
[----:B------:R-:W1:Y:S02]  /*18340*/  SHFL.BFLY PT, R2, R6, 0x1, 0x1f ;  /* 0x0c201f0006027f89 */ /* 0x000e6400000e0000 */
[----:B------:R-:W-:Y:S01]  /*18350*/  FSETP.NEU.FTZ.AND P0, PT, R0, -INF , PT ;  /* 0xff8000000000780b */ /* 0x000fe20003f1d000 */
[----:B-----5:R-:W-:-:S05]  /*18360*/  FMUL.FTZ R117, R119, R0 ;  /* 0x0000000077757220 */ /* 0x020fca0000410000 */
[----:B------:R-:W-:-:S05]  /*18370*/  FSEL R117, R117, RZ, P0 ;  /* 0x000000ff75757208 */ /* 0x000fca0000000000 */
[-CC-:B------:R-:W-:Y:S01]  /*18380*/  FFMA.FTZ R114, R15, R119.reuse, -R117.reuse ;  /* 0x000000770f727223 */ /* 0x180fe20000010875 */
[-CC-:B------:R-:W-:Y:S01]  /*18390*/  FFMA.FTZ R113, R14, R119.reuse, -R117.reuse ;  /* 0x000000770e717223 */ /* 0x180fe20000010875 */
[-CC-:B------:R-:W-:Y:S01]  /*183a0*/  FFMA.FTZ R112, R13, R119.reuse, -R117.reuse ;  /* 0x000000770d707223 */ /* 0x180fe20000010875 */
[-CC-:B------:R-:W-:Y:S01]  /*183b0*/  FFMA.FTZ R127, R12, R119.reuse, -R117.reuse ;  /* 0x000000770c7f7223 */ /* 0x180fe20000010875 */
[-CC-:B------:R-:W-:Y:S01]  /*183c0*/  FFMA.FTZ R116, R252, R119.reuse, -R117.reuse ;  /* 0x00000077fc747223 */ /* 0x180fe20000010875 */
[----:B------:R-:W2:Y:S01]  /*183d0*/  LDSM.16.MT88.4 R12, [R120+0xa000] ;  /* 0x00a00000780c783b */ /* 0x000ea20000004200 */
[-CC-:B------:R-:W-:Y:S01]  /*183e0*/  FFMA.FTZ R115, R17, R119.reuse, -R117.reuse ;  /* 0x0000007711737223 */ /* 0x180fe20000010875 */
[----:B------:R-:W-:Y:S01]  /*183f0*/  MUFU.EX2 R114, R114 ;  /* 0x0000007200727308 */ /* 0x000fe20000000800 */
[-CC-:B------:R-:W-:Y:S01]  /*18400*/  FFMA.FTZ R126, R16, R119.reuse, -R117.reuse ;  /* 0x00000077107e7223 */ /* 0x180fe20000010875 */
[-CC-:B------:R-:W-:Y:S01]  /*18410*/  FFMA.FTZ R125, R222, R119.reuse, -R117.reuse ;  /* 0x00000077de7d7223 */ /* 0x180fe20000010875 */
[-CC-:B------:R-:W-:Y:S01]  /*18420*/  FFMA.FTZ R123, R138, R119.reuse, -R117.reuse ;  /* 0x000000778a7b7223 */ /* 0x180fe20000010875 */
[----:B-1----:R-:W-:Y:S01]  /*18430*/  FMNMX.FTZ R2, R6, R2, !PT ;  /* 0x0000000206027209 */ /* 0x002fe20007810000 */
[-CC-:B------:R-:W-:Y:S01]  /*18440*/  FFMA.FTZ R138, R139, R119.reuse, -R117.reuse ;  /* 0x000000778b8a7223 */ /* 0x180fe20000010875 */
[-CC-:B------:R-:W-:Y:S01]  /*18450*/  FFMA.FTZ R124, R216, R119.reuse, -R117.reuse ;  /* 0x00000077d87c7223 */ /* 0x180fe20000010875 */
[-CC-:B------:R-:W-:Y:S01]  /*18460*/  FFMA.FTZ R143, R143, R119.reuse, -R117.reuse ;  /* 0x000000778f8f7223 */ /* 0x180fe20000010875 */
[----:B------:R-:W-:Y:S01]  /*18470*/  FSETP.NEU.FTZ.AND P0, PT, R2, -INF , PT ;  /* 0xff8000000200780b */ /* 0x000fe20003f1d000 */
[----:B------:R-:W-:Y:S01]  /*18480*/  FMUL.FTZ R118, R119, R2 ;  /* 0x0000000277767220 */ /* 0x000fe20000410000 */
[----:B------:R-:W-:Y:S01]  /*18490*/  MUFU.EX2 R116, R116 ;  /* 0x0000007400747308 */ /* 0x000fe20000000800 */
[-CC-:B------:R-:W-:Y:S01]  /*184a0*/  FFMA.FTZ R145, R145, R119.reuse, -R117.reuse ;  /* 0x0000007791917223 */ /* 0x180fe20000010875 */
[-CC-:B------:R-:W-:Y:S01]  /*184b0*/  FFMA.FTZ R144, R144, R119.reuse, -R117.reuse ;  /* 0x0000007790907223 */ /* 0x180fe20000010875 */
[-CC-:B------:R-:W-:Y:S01]  /*184c0*/  FFMA.FTZ R146, R146, R119.reuse, -R117.reuse ;  /* 0x0000007792927223 */ /* 0x180fe20000010875 */
[----:B------:R-:W-:Y:S01]  /*184d0*/  FSEL R118, R118, RZ, P0 ;  /* 0x000000ff76767208 */ /* 0x000fe20000000000 */
        /* <DEDUP_REMOVED lines=92> */
[C---:B--2---:R-:W-:Y:S01]  /*18aa0*/  HMMA.16816.F32.BF16 R16, R56.reuse, R12, RZ ;  /* 0x0000000c3810723c */ /* 0x044fe200000418ff */
        /* <DEDUP_REMOVED lines=19> */
[----:B------:R-:W-:Y:S01]  /*18be0*/  FFMA.FTZ R76, R76, R119, -R117 ;  /* 0x000000774c4c7223 */ /* 0x000fe20000010875 */
[----:B------:R-:W-:Y:S01]  /*18bf0*/  FADD.FTZ R115, R116, R115 ;  /* 0x0000007374737221 */ /* 0x000fe20000010000 */
[----:B------:R-:W-:Y:S01]  /*18c00*/  FADD.FTZ R134, R135, R134 ;  /* 0x0000008687867221 */ /* 0x000fe20000010000 */
[----:B------:R-:W4:Y:S01]  /*18c10*/  MUFU.EX2 R124, R124 ;  /* 0x0000007c007c7308 */ /* 0x000f220000000800 */
[C---:B------:R-:W-:Y:S01]  /*18c20*/  HMMA.16816.F32.BF16 R4, R56.reuse, R40, RZ ;  /* 0x000000283804723c */ /* 0x040fe200000418ff */
[----:B-1----:R-:W-:Y:S01]  /*18c30*/  F2FP.BF16.F32.PACK_AB R40, R130, R131 ;  /* 0x000000838228723e */ /* 0x002fe200000010ff */
[----:B------:R-:W-:Y:S01]  /*18c40*/  FADD.FTZ R114, R114, R115 ;  /* 0x0000007372727221 */ /* 0x000fe20000010000 */
[----:B------:R-:W-:Y:S01]  /*18c50*/  F2FP.BF16.F32.PACK_AB R41, R127, R112 ;  /* 0x000000707f29723e */ /* 0x000fe200000010ff */
[----:B------:R-:W-:Y:S01]  /*18c60*/  FADD.FTZ R133, R133, R134 ;  /* 0x0000008685857221 */ /* 0x000fe20000010000 */
[----:B------:R-:W-:Y:S01]  /*18c70*/  FFMA.FTZ R96, R96, R119, -R117 ;  /* 0x0000007760607223 */ /* 0x000fe20000010875 */
[----:B------:R-:W-:Y:S01]  /*18c80*/  FADD.FTZ R114, R113, R114 ;  /* 0x0000007271727221 */ /* 0x000fe20000010000 */
[----:B------:R-:W1:Y:S01]  /*18c90*/  MUFU.EX2 R123, R123 ;  /* 0x0000007b007b7308 */ /* 0x000e620000000800 */
[----:B------:R-:W-:Y:S01]  /*18ca0*/  HMMA.16816.F32.BF16 R56, R56, R42, RZ ;  /* 0x0000002a3838723c */ /* 0x000fe200000418ff */
[----:B--2---:R-:W-:Y:S01]  /*18cb0*/  F2FP.BF16.F32.PACK_AB R42, R128, R129 ;  /* 0x00000081802a723e */ /* 0x004fe200000010ff */
[----:B------:R-:W-:Y:S01]  /*18cc0*/  FADD.FTZ R133, R132, R133 ;  /* 0x0000008584857221 */ /* 0x000fe20000010000 */
[----:B---3--:R-:W-:Y:S01]  /*18cd0*/  F2FP.BF16.F32.PACK_AB R43, R125, R126 ;  /* 0x0000007e7d2b723e */ /* 0x008fe200000010ff */
[----:B------:R-:W-:Y:S01]  /*18ce0*/  FADD.FTZ R114, R112, R114 ;  /* 0x0000007270727221 */ /* 0x000fe20000010000 */
[-C--:B------:R-:W-:Y:S01]  /*18cf0*/  FFMA.FTZ R95, R95, R119.reuse, -R117 ;  /* 0x000000775f5f7223 */ /* 0x080fe20000010875 */
[----:B------:R-:W-:Y:S01]  /*18d00*/  FADD.FTZ R131, R131, R133 ;  /* 0x0000008583837221 */ /* 0x000fe20000010000 */
[----:B------:R-:W-:Y:S01]  /*18d10*/  MUFU.EX2 R138, R138 ;  /* 0x0000008a008a7308 */ /* 0x000fe20000000800 */
[----:B------:R-:W-:Y:S01]  /*18d20*/  FADD.FTZ R127, R127, R114 ;  /* 0x000000727f7f7221 */ /* 0x000fe20000010000 */
[-CC-:B------:R-:W-:Y:S01]  /*18d30*/  FFMA.FTZ R100, R100, R119.reuse, -R118.reuse ;  /* 0x0000007764647223 */ /* 0x180fe20000010876 */
[C---:B------:R-:W-:Y:S01]  /*18d40*/  HMMA.16816.F32.BF16 R24, R40.reuse, R48, R24 ;  /* 0x000000302818723c */ /* 0x040fe20000041818 */
[----:B------:R-:W-:Y:S01]  /*18d50*/  FADD.FTZ R131, R130, R131 ;  /* 0x0000008382837221 */ /* 0x000fe20000010000 */
[----:B------:R-:W-:Y:S01]  /*18d60*/  FADD.FTZ R127, R126, R127 ;  /* 0x0000007f7e7f7221 */ /* 0x000fe20000010000 */
[-C--:B------:R-:W-:Y:S01]  /*18d70*/  FFMA.FTZ R250, R63, R119.reuse, -R118 ;  /* 0x000000773ffa7223 */ /* 0x080fe20000010876 */
[----:B------:R-:W-:Y:S01]  /*18d80*/  FFMA.FTZ R249, R82, R119, -R117 ;  /* 0x0000007752f97223 */ /* 0x000fe20000010875 */
[----:B------:R-:W-:Y:S01]  /*18d90*/  MUFU.EX2 R139, R139 ;  /* 0x0000008b008b7308 */ /* 0x000fe20000000800 */
[----:B------:R-:W-:Y:S01]  /*18da0*/  FADD.FTZ R129, R129, R131 ;  /* 0x0000008381817221 */ /* 0x000fe20000010000 */
[----:B------:R-:W-:Y:S01]  /*18db0*/  FADD.FTZ R125, R125, R127 ;  /* 0x0000007f7d7d7221 */ /* 0x000fe20000010000 */
[C---:B------:R-:W-:Y:S01]  /*18dc0*/  HMMA.16816.F32.BF16 R20, R40.reuse, R50, R20 ;  /* 0x000000322814723c */ /* 0x040fe20000041814 */
[----:B------:R-:W2:Y:S01]  /*18dd0*/  LDSM.16.MT88.4 R48, [R121+0xb000] ;  /* 0x00b000007930783b */ /* 0x000ea20000004200 */
[----:B------:R-:W-:Y:S01]  /*18de0*/  FADD.FTZ R129, R128, R129 ;  /* 0x0000008180817221 */ /* 0x000fe20000010000 */
[----:B----4-:R-:W-:Y:S01]  /*18df0*/  FADD.FTZ R125, R124, R125 ;  /* 0x0000007d7c7d7221 */ /* 0x010fe20000010000 */
[----:B------:R-:W-:Y:S01]  /*18e00*/  ISETP.GT.AND P0, PT, R60, R223, PT ;  /* 0x000000df3c00720c */ /* 0x000fe20003f04270 */
[----:B------:R-:W3:Y:S02]  /*18e10*/  MUFU.EX2 R140, R140 ;  /* 0x0000008c008c7308 */ /* 0x000ee40000000800 */
[----:B-1----:R-:W-:Y:S01]  /*18e20*/  FADD.FTZ R125, R123, R125 ;  /* 0x0000007d7b7d7221 */ /* 0x002fe20000010000 */
[C---:B------:R-:W-:Y:S05]  /*18e30*/  HMMA.16816.F32.BF16 R36, R40.reuse, R52, R36 ;  /* 0x000000342824723c */ /* 0x040fea0000041824 */
[----:B------:R-:W-:Y:S03]  /*18e40*/  MUFU.EX2 R141, R141 ;  /* 0x0000008d008d7308 */ /* 0x000fe60000000800 */
[C---:B------:R-:W-:Y:S01]  /*18e50*/  HMMA.16816.F32.BF16 R28, R40.reuse, R54, R28 ;  /* 0x00000036281c723c */ /* 0x040fe2000004181c */
[----:B------:R-:W1:Y:S04]  /*18e60*/  LDSM.16.MT88.4 R52, [R122+0xb000] ;  /* 0x00b000007a34783b */ /* 0x000e680000004200 */
[----:B------:R-:W4:Y:S03]  /*18e70*/  MUFU.EX2 R142, R142 ;  /* 0x0000008e008e7308 */ /* 0x000f260000000800 */
[C---:B------:R-:W-:Y:S05]  /*18e80*/  HMMA.16816.F32.BF16 R16, R40.reuse, R68, R16 ;  /* 0x000000442810723c */ /* 0x040fea0000041810 */
[----:B------:R-:W5:Y:S03]  /*18e90*/  MUFU.EX2 R143, R143 ;  /* 0x0000008f008f7308 */ /* 0x000f660000000800 */
[C---:B------:R-:W-:Y:S01]  /*18ea0*/  HMMA.16816.F32.BF16 R12, R40.reuse, R70, R12 ;  /* 0x00000046280c723c */ /* 0x040fe2000004180c */
[----:B------:R-:W1:Y:S04]  /*18eb0*/  LDSM.16.MT88.4 R68, [R120+0xb000] ;  /* 0x00b000007844783b */ /* 0x000e680000004200 */
[----:B------:R-:W-:Y:S03]  /*18ec0*/  MUFU.EX2 R145, R145 ;  /* 0x0000009100917308 */ /* 0x000fe60000000800 */
[C---:B------:R-:W-:Y:S05]  /*18ed0*/  HMMA.16816.F32.BF16 R4, R40.reuse, R64, R4 ;  /* 0x000000402804723c */ /* 0x040fea0000041804 */
[----:B------:R-:W-:Y:S03]  /*18ee0*/  MUFU.EX2 R144, R144 ;  /* 0x0000009000907308 */ /* 0x000fe60000000800 */
[----:B------:R-:W-:Y:S01]  /*18ef0*/  HMMA.16816.F32.BF16 R56, R40, R66, R56 ;  /* 0x000000422838723c */ /* 0x000fe20000041838 */
[----:B------:R-:W1:Y:S01]  /*18f00*/  LDSM.16.MT88.4 R64, [R46+0xb000] ;  /* 0x00b000002e40783b */ /* 0x000e620000004200 */
[----:B---3--:R-:W-:Y:S01]  /*18f10*/  F2FP.BF16.F32.PACK_AB R40, R140, R139 ;  /* 0x0000008b8c28723e */ /* 0x008fe200000010ff */
        /* <DEDUP_REMOVED lines=8> */
[----:B------:R-:W3:Y:S01]  /*18fa0*/  MUFU.EX2 R148, R148 ;  /* 0x0000009400947308 */ /* 0x000ee20000000800 */
[----:B------:R-:W-:Y:S01]  /*18fb0*/  FADD.FTZ R138, R143, R138 ;  /* 0x0000008a8f8a7221 */ /* 0x000fe20000010000 */
[----:B--2---:R-:W-:Y:S01]  /*18fc0*/  HMMA.16816.F32.BF16 R24, R40, R48, R24 ;  /* 0x000000302818723c */ /* 0x004fe20000041818 */
[----:B------:R-:W-:-:S05]  /*18fd0*/  FADD.FTZ R141, R142, R141 ;  /* 0x0000008d8e8d7221 */ /* 0x000fca0000010000 */
[----:B------:R-:W2:Y:S02]  /*18fe0*/  MUFU.EX2 R150, R150 ;  /* 0x0000009600967308 */ /* 0x000ea40000000800 */
[C---:B------:R-:W-:Y:S01]  /*18ff0*/  HMMA.16816.F32.BF16 R20, R40.reuse, R50, R20 ;  /* 0x000000322814723c */ /* 0x040fe20000041814 */
[----:B------:R-:W4:Y:S05]  /*19000*/  LDSM.16.MT88.4 R48, [R121+0xb800] ;  /* 0x00b800007930783b */ /* 0x000f2a0000004200 */
[----:B------:R-:W-:Y:S01]  /*19010*/  MUFU.EX2 R151, R151 ;  /* 0x0000009700977308 */ /* 0x000fe20000000800 */
[----:B---3--:R-:W-:Y:S01]  /*19020*/  FADD.FTZ R141, R148, R141 ;  /* 0x0000008d948d7221 */ /* 0x008fe20000010000 */
[C---:B-1----:R-:W-:Y:S06]  /*19030*/  HMMA.16816.F32.BF16 R36, R40.reuse, R52, R36 ;  /* 0x000000342824723c */ /* 0x042fec0000041824 */
[----:B------:R-:W1:Y:S02]  /*19040*/  MUFU.EX2 R152, R152 ;  /* 0x0000009800987308 */ /* 0x000e640000000800 */
        /* <DEDUP_REMOVED lines=12> */
[C---:B--2---:R-:W-:Y:S01]  /*19110*/  F2FP.BF16.F32.PACK_AB R40, R150.reuse, R148 ;  /* 0x000000949628723e */ /* 0x044fe200000010ff */
[----:B------:R-:W-:Y:S01]  /*19120*/  FADD.FTZ R150, R150, R141 ;  /* 0x0000008d96967221 */ /* 0x000fe20000010000 */
[----:B------:R-:W-:Y:S01]  /*19130*/  F2FP.BF16.F32.PACK_AB R41, R144, R145 ;  /* 0x000000919029723e */ /* 0x000fe200000010ff */
[----:B------:R-:W-:Y:S01]  /*19140*/  FADD.FTZ R145, R145, R138 ;  /* 0x0000008a91917221 */ /* 0x000fe20000010000 */
[----:B-1----:R-:W-:Y:S01]  /*19150*/  F2FP.BF16.F32.PACK_AB R42, R152, R151 ;  /* 0x00000097982a723e */ /* 0x002fe200000010ff */
        /* <DEDUP_REMOVED lines=42> */
[----:B------:R-:W-:Y:S02]  /*19400*/  FADD.FTZ R168, R173, R168 ;  /* 0x000000a8ada87221 */ /* 0x000fe40000010000 */
        /* <DEDUP_REMOVED lines=84> */
[----:B------:R-:W-:Y:S01]  /*19950*/  MUFU.EX2 R184, R184 ;  /* 0x000000b800b87308 */ /* 0x000fe20000000800 */
        /* <DEDUP_REMOVED lines=25> */
[----:B------:R-:W4:Y:S03]  /*19af0*/  LDSM.16.MT88.4 R68, [R120+0xe000] ;  /* 0x00e000007844783b */ /* 0x000f260000004200 */
[----:B------:R-:W5:Y:S04]  /*19b00*/  MUFU.EX2 R174, R174 ;  /* 0x000000ae00ae7308 */ /* 0x000f680000000800 */
[C---:B------:R-:W-:Y:S04]  /*19b10*/  HMMA.16816.F32.BF16 R4, R40.reuse, R64, R4 ;  /* 0x000000402804723c */ /* 0x040fe80000041804 */
[----:B------:R-:W-:Y:S04]  /*19b20*/  MUFU.EX2 R172, R172 ;  /* 0x000000ac00ac7308 */ /* 0x000fe80000000800 */
[----:B------:R-:W-:Y:S01]  /*19b30*/  HMMA.16816.F32.BF16 R56, R40, R66, R56 ;  /* 0x000000422838723c */ /* 0x000fe20000041838 */
[----:B------:R-:W4:Y:S01]  /*19b40*/  LDSM.16.MT88.4 R64, [R46+0xe000] ;  /* 0x00e000002e40783b */ /* 0x000f220000004200 */
[C---:B------:R-:W-:Y:S01]  /*19b50*/  F2FP.BF16.F32.PACK_AB R40, R186.reuse, R187 ;  /* 0x000000bbba28723e */ /* 0x040fe200000010ff */
[----:B------:R-:W-:Y:S01]  /*19b60*/  FADD.FTZ R186, R186, R196 ;  /* 0x000000c4baba7221 */ /* 0x000fe20000010000 */
        /* <DEDUP_REMOVED lines=10> */
[----:B------:R-:W-:Y:S02]  /*19c10*/  FADD.FTZ R188, R188, R190 ;  /* 0x000000bebcbc7221 */ /* 0x000fe40000010000 */
[----:B-----5:R-:W-:Y:S02]  /*19c20*/  FADD.FTZ R185, R175, R185 ;  /* 0x000000b9afb97221 */ /* 0x020fe40000010000 */
[----:B------:R-:W-:Y:S01]  /*19c30*/  FADD.FTZ R188, R183, R188 ;  /* 0x000000bcb7bc7221 */ /* 0x000fe20000010000 */
[----:B------:R-:W2:Y:S01]  /*19c40*/  MUFU.EX2 R159, R159 ;  /* 0x0000009f009f7308 */ /* 0x000ea20000000800 */
[C---:B------:R-:W-:Y:S01]  /*19c50*/  FADD.FTZ R185, R174.reuse, R185 ;  /* 0x000000b9aeb97221 */ /* 0x040fe20000010000 */
[C---:B------:R-:W-:Y:S01]  /*19c60*/  HMMA.16816.F32.BF16 R20, R40.reuse, R50, R20 ;  /* 0x000000322814723c */ /* 0x040fe20000041814 */
[----:B------:R-:W3:Y:S05]  /*19c70*/  LDSM.16.MT88.4 R48, [R121+0xe800] ;  /* 0x00e800007930783b */ /* 0x000eea0000004200 */
[----:B------:R-:W-:Y:S02]  /*19c80*/  MUFU.EX2 R154, R154 ;  /* 0x0000009a009a7308 */ /* 0x000fe40000000800 */
[C---:B----4-:R-:W-:Y:S06]  /*19c90*/  HMMA.16816.F32.BF16 R36, R40.reuse, R52, R36 ;  /* 0x000000342824723c */ /* 0x050fec0000041824 */
[----:B------:R-:W-:Y:S02]  /*19ca0*/  MUFU.EX2 R153, R153 ;  /* 0x0000009900997308 */ /* 0x000fe40000000800 */
[C---:B------:R-:W-:Y:S01]  /*19cb0*/  HMMA.16816.F32.BF16 R28, R40.reuse, R54, R28 ;  /* 0x00000036281c723c */ /* 0x040fe2000004181c */
[----:B------:R-:W4:Y:S05]  /*19cc0*/  LDSM.16.MT88.4 R52, [R122+0xe800] ;  /* 0x00e800007a34783b */ /* 0x000f2a0000004200 */
[----:B------:R-:W-:Y:S02]  /*19cd0*/  MUFU.EX2 R149, R149 ;  /* 0x0000009500957308 */ /* 0x000fe40000000800 */
[C---:B------:R-:W-:Y:S06]  /*19ce0*/  HMMA.16816.F32.BF16 R16, R40.reuse, R68, R16 ;  /* 0x000000442810723c */ /* 0x040fec0000041810 */
[----:B------:R-:W5:Y:S02]  /*19cf0*/  MUFU.EX2 R147, R147 ;  /* 0x0000009300937308 */ /* 0x000f640000000800 */
[C---:B------:R-:W-:Y:S01]  /*19d00*/  HMMA.16816.F32.BF16 R12, R40.reuse, R70, R12 ;  /* 0x00000046280c723c */ /* 0x040fe2000004180c */
[----:B------:R-:W-:Y:S05]  /*19d10*/  LDSM.16.MT88.4 R68, [R46+0xe800] ;  /* 0x00e800002e44783b */ /* 0x000fea0000004200 */
[----:B------:R-:W-:Y:S02]  /*19d20*/  MUFU.EX2 R137, R137 ;  /* 0x0000008900897308 */ /* 0x000fe40000000800 */
[----:B------:R-:W-:Y:S01]  /*19d30*/  HMMA.16816.F32.BF16 R4, R40, R64, R4 ;  /* 0x000000402804723c */ /* 0x000fe20000041804 */
[----:B------:R-:W-:-:S02]  /*19d40*/  F2FP.BF16.F32.PACK_AB R64, R174, R175 ;  /* 0x000000afae40723e */ /* 0x000fc400000010ff */
[----:B------:R-:W-:Y:S01]  /*19d50*/  F2FP.BF16.F32.PACK_AB R65, R180, R182 ;  /* 0x000000b6b441723e */ /* 0x000fe200000010ff */
[----:B------:R-:W-:Y:S02]  /*19d60*/  FADD.FTZ R182, R182, R188 ;  /* 0x000000bcb6b67221 */ /* 0x000fe40000010000 */
[----:B------:R-:W5:Y:S02]  /*19d70*/  MUFU.EX2 R136, R136 ;  /* 0x0000008800887308 */ /* 0x000f640000000800 */
[----:B------:R-:W-:Y:S01]  /*19d80*/  HMMA.16816.F32.BF16 R56, R40, R66, R56 ;  /* 0x000000422838723c */ /* 0x000fe20000041838 */
[----:B------:R-:W5:Y:S01]  /*19d90*/  LDSM.16.MT88.4 R40, [R120+0xe800] ;  /* 0x00e800007828783b */ /* 0x000f620000004200 */
[----:B------:R-:W-:Y:S01]  /*19da0*/  F2FP.BF16.F32.PACK_AB R66, R171, R172 ;  /* 0x000000acab42723e */ /* 0x000fe200000010ff */
[----:B------:R-:W-:Y:S01]  /*19db0*/  FADD.FTZ R182, R180, R182 ;  /* 0x000000b6b4b67221 */ /* 0x000fe20000010000 */
[----:B-1----:R-:W-:Y:S01]  /*19dc0*/  F2FP.BF16.F32.PACK_AB R67, R170, R178 ;  /* 0x000000b2aa43723e */ /* 0x002fe200000010ff */
[----:B------:R-:W-:Y:S01]  /*19dd0*/  FADD.FTZ R172, R172, R185 ;  /* 0x000000b9acac7221 */ /* 0x000fe20000010000 */
[----:B------:R-:W1:Y:S01]  /*19de0*/  MUFU.EX2 R92, R92 ;  /* 0x0000005c005c7308 */ /* 0x000e620000000800 */
[----:B------:R-:W-:-:S04]  /*19df0*/  FADD.FTZ R182, R178, R182 ;  /* 0x000000b6b2b67221 */ /* 0x000fc80000010000 */
[----:B---3--:R-:W-:Y:S01]  /*19e00*/  HMMA.16816.F32.BF16 R24, R64, R48, R24 ;  /* 0x000000304018723c */ /* 0x008fe20000041818 */
[----:B------:R-:W-:Y:S02]  /*19e10*/  FADD.FTZ R170, R170, R182 ;  /* 0x000000b6aaaa7221 */ /* 0x000fe40000010000 */
[----:B------:R-:W3:Y:S02]  /*19e20*/  MUFU.EX2 R75, R75 ;  /* 0x0000004b004b7308 */ /* 0x000ee40000000800 */
[----:B--2---:R-:W-:-:S03]  /*19e30*/  FADD.FTZ R170, R159, R170 ;  /* 0x000000aa9faa7221 */ /* 0x004fc60000010000 */
[C---:B------:R-:W-:Y:S01]  /*19e40*/  HMMA.16816.F32.BF16 R20, R64.reuse, R50, R20 ;  /* 0x000000324014723c */ /* 0x040fe20000041814 */
[----:B------:R-:W2:Y:S02]  /*19e50*/  LDSM.16.MT88.4 R48, [R121+0xf000] ;  /* 0x00f000007930783b */ /* 0x000ea40000004200 */
[----:B------:R-:W-:Y:S05]  /*19e60*/  MUFU.EX2 R74, R74 ;  /* 0x0000004a004a7308 */ /* 0x000fea0000000800 */
[C---:B----4-:R-:W-:Y:S03]  /*19e70*/  HMMA.16816.F32.BF16 R36, R64.reuse, R52, R36 ;  /* 0x000000344024723c */ /* 0x050fe60000041824 */
[----:B------:R-:W-:Y:S05]  /*19e80*/  MUFU.EX2 R73, R73 ;  /* 0x0000004900497308 */ /* 0x000fea0000000800 */
[C---:B------:R-:W-:Y:S01]  /*19e90*/  HMMA.16816.F32.BF16 R28, R64.reuse, R54, R28 ;  /* 0x00000036401c723c */ /* 0x040fe2000004181c */
[----:B------:R-:W-:Y:S02]  /*19ea0*/  LDSM.16.MT88.4 R52, [R122+0xf000] ;  /* 0x00f000007a34783b */ /* 0x000fe40000004200 */
[----:B------:R-:W-:Y:S05]  /*19eb0*/  MUFU.EX2 R72, R72 ;  /* 0x0000004800487308 */ /* 0x000fea0000000800 */
[C---:B-----5:R-:W-:Y:S03]  /*19ec0*/  HMMA.16816.F32.BF16 R16, R64.reuse, R40, R16 ;  /* 0x000000284010723c */ /* 0x060fe60000041810 */
[----:B------:R-:W4:Y:S05]  /*19ed0*/  MUFU.EX2 R85, R85 ;  /* 0x0000005500557308 */ /* 0x000f2a0000000800 */
[C---:B------:R-:W-:Y:S01]  /*19ee0*/  HMMA.16816.F32.BF16 R12, R64.reuse, R42, R12 ;  /* 0x0000002a400c723c */ /* 0x040fe2000004180c */
[----:B------:R-:W5:Y:S02]  /*19ef0*/  LDSM.16.MT88.4 R40, [R120+0xf000] ;  /* 0x00f000007828783b */ /* 0x000f640000004200 */
        /* <DEDUP_REMOVED lines=8> */
[----:B------:R-:W-:Y:S01]  /*19f80*/  F2FP.BF16.F32.PACK_AB R66, R136, R137 ;  /* 0x000000898842723e */ /* 0x000fe200000010ff */
[----:B------:R-:W-:Y:S01]  /*19f90*/  FADD.FTZ R154, R154, R170 ;  /* 0x000000aa9a9a7221 */ /* 0x000fe20000010000 */
[----:B-1----:R-:W-:-:S03]  /*19fa0*/  F2FP.BF16.F32.PACK_AB R67, R92, R153 ;  /* 0x000000995c43723e */ /* 0x002fc600000010ff */
[----:B------:R-:W-:Y:S02]  /*19fb0*/  FADD.FTZ R154, R153, R154 ;  /* 0x0000009a999a7221 */ /* 0x000fe40000010000 */
[----:B------:R-:W1:Y:S02]  /*19fc0*/  MUFU.EX2 R87, R87 ;  /* 0x0000005700577308 */ /* 0x000e640000000800 */
[----:B--2---:R-:W-:Y:S01]  /*19fd0*/  HMMA.16816.F32.BF16 R24, R64, R48, R24 ;  /* 0x000000304018723c */ /* 0x004fe20000041818 */
[----:B------:R-:W-:-:S04]  /*19fe0*/  FADD.FTZ R92, R92, R154 ;  /* 0x0000009a5c5c7221 */ /* 0x000fc80000010000 */
[----:B---3--:R-:W-:Y:S01]  /*19ff0*/  FADD.FTZ R92, R75, R92 ;  /* 0x0000005c4b5c7221 */ /* 0x008fe20000010000 */
        /* <DEDUP_REMOVED lines=8> */
[----:B------:R-:W5:Y:S02]  /*1a080*/  MUFU.EX2 R90, R90 ;  /* 0x0000005a005a7308 */ /* 0x000f640000000800 */
[C---:B------:R-:W-:Y:S06]  /*1a090*/  HMMA.16816.F32.BF16 R36, R64.reuse, R52, R36 ;  /* 0x000000344024723c */ /* 0x040fec0000041824 */
[----:B------:R-:W-:Y:S02]  /*1a0a0*/  MUFU.EX2 R89, R89 ;  /* 0x0000005900597308 */ /* 0x000fe40000000800 */
[C---:B------:R-:W-:Y:S01]  /*1a0b0*/  HMMA.16816.F32.BF16 R28, R64.reuse, R54, R28 ;  /* 0x00000036401c723c */ /* 0x040fe2000004181c */
[----:B------:R-:W5:Y:S05]  /*1a0c0*/  LDSM.16.MT88.4 R52, [R121+0xf800] ;  /* 0x00f800007934783b */ /* 0x000f6a0000004200 */
[----:B------:R-:W5:Y:S02]  /*1a0d0*/  MUFU.EX2 R79, R79 ;  /* 0x0000004f004f7308 */ /* 0x000f640000000800 */
[C---:B----4-:R-:W-:Y:S06]  /*1a0e0*/  HMMA.16816.F32.BF16 R4, R64.reuse, R68, R4 ;  /* 0x000000444004723c */ /* 0x050fec0000041804 */
[----:B------:R-:W4:Y:S02]  /*1a0f0*/  MUFU.EX2 R76, R76 ;  /* 0x0000004c004c7308 */ /* 0x000f240000000800 */
[----:B------:R-:W-:Y:S01]  /*1a100*/  HMMA.16816.F32.BF16 R56, R64, R70, R56 ;  /* 0x000000464038723c */ /* 0x000fe20000041838 */
[----:B------:R-:W-:Y:S01]  /*1a110*/  F2FP.BF16.F32.PACK_AB R64, R85, R72 ;  /* 0x000000485540723e */ /* 0x000fe200000010ff */
[----:B------:R-:W4:Y:S01]  /*1a120*/  LDSM.16.MT88.4 R68, [R46+0xf800] ;  /* 0x00f800002e44783b */ /* 0x000f220000004200 */
[C---:B------:R-:W-:Y:S01]  /*1a130*/  F2FP.BF16.F32.PACK_AB R65, R74.reuse, R75 ;  /* 0x0000004b4a41723e */ /* 0x040fe200000010ff */
[----:B------:R-:W-:Y:S01]  /*1a140*/  FADD.FTZ R74, R74, R92 ;  /* 0x0000005c4a4a7221 */ /* 0x000fe20000010000 */
[----:B------:R-:W-:Y:S01]  /*1a150*/  F2FP.BF16.F32.PACK_AB R66, R83, R84 ;  /* 0x000000545342723e */ /* 0x000fe200000010ff */
[----:B------:R-:W-:Y:S01]  /*1a160*/  MUFU.EX2 R96, R96 ;  /* 0x0000006000607308 */ /* 0x000fe20000000800 */
[----:B------:R-:W-:Y:S01]  /*1a170*/  F2FP.BF16.F32.PACK_AB R67, R88, R73 ;  /* 0x000000495843723e */ /* 0x000fe200000010ff */
[----:B------:R-:W-:-:S04]  /*1a180*/  FADD.FTZ R74, R73, R74 ;  /* 0x0000004a494a7221 */ /* 0x000fc80000010000 */
[----:B------:R-:W-:Y:S02]  /*1a190*/  FADD.FTZ R88, R88, R74 ;  /* 0x0000004a58587221 */ /* 0x000fe40000010000 */
[----:B--2---:R-:W-:Y:S01]  /*1a1a0*/  HMMA.16816.F32.BF16 R36, R64, R48, R36 ;  /* 0x000000304024723c */ /* 0x004fe20000041824 */
[----:B------:R-:W-:Y:S01]  /*1a1b0*/  MUFU.EX2 R95, R95 ;  /* 0x0000005f005f7308 */ /* 0x000fe20000000800 */
[----:B-1----:R-:W-:-:S06]  /*1a1c0*/  FADD.FTZ R88, R87, R88 ;  /* 0x0000005857587221 */ /* 0x002fcc0000010000 */
[C---:B------:R-:W-:Y:S01]  /*1a1d0*/  HMMA.16816.F32.BF16 R28, R64.reuse, R50, R28 ;  /* 0x00000032401c723c */ /* 0x040fe2000004181c */
[----:B------:R-:W1:Y:S01]  /*1a1e0*/  LDSM.16.MT88.4 R48, [R122+0x10000] ;  /* 0x010000007a30783b */ /* 0x000e620000004200 */
[----:B------:R-:W-:Y:S06]  /*1a1f0*/  MUFU.EX2 R100, R100 ;  /* 0x0000006400647308 */ /* 0x000fec0000000800 */
[C---:B---3--:R-:W-:Y:S02]  /*1a200*/  HMMA.16816.F32.BF16 R16, R64.reuse, R40, R16 ;  /* 0x000000284010723c */ /* 0x048fe40000041810 */
[----:B------:R-:W-:Y:S06]  /*1a210*/  MUFU.EX2 R250, R250 ;  /* 0x000000fa00fa7308 */ /* 0x000fec0000000800 */
[C---:B------:R-:W-:Y:S01]  /*1a220*/  HMMA.16816.F32.BF16 R12, R64.reuse, R42, R12 ;  /* 0x0000002a400c723c */ /* 0x040fe2000004180c */
[----:B------:R-:W2:Y:S01]  /*1a230*/  LDSM.16.MT88.4 R40, [R121+0x10000] ;  /* 0x010000007928783b */ /* 0x000ea20000004200 */
[----:B------:R-:W-:Y:S06]  /*1a240*/  MUFU.EX2 R249, R249 ;  /* 0x000000f900f97308 */ /* 0x000fec0000000800 */
[C---:B-----5:R-:W-:Y:S08]  /*1a250*/  HMMA.16816.F32.BF16 R24, R64.reuse, R52, R24 ;  /* 0x000000344018723c */ /* 0x060ff00000041818 */
[C---:B------:R-:W-:Y:S01]  /*1a260*/  HMMA.16816.F32.BF16 R20, R64.reuse, R54, R20 ;  /* 0x000000364014723c */ /* 0x040fe20000041814 */
[----:B------:R-:W3:Y:S07]  /*1a270*/  LDSM.16.MT88.4 R52, [R120+0x10000] ;  /* 0x010000007834783b */ /* 0x000eee0000004200 */
[C---:B----4-:R-:W-:Y:S01]  /*1a280*/  HMMA.16816.F32.BF16 R4, R64.reuse, R68, R4 ;  /* 0x000000444004723c */ /* 0x050fe20000041804 */
[-CC-:B------:R-:W-:Y:S01]  /*1a290*/  FFMA.FTZ R69, R80, R119.reuse, -R117.reuse ;  /* 0x0000007750457223 */ /* 0x180fe20000010875 */
[-CC-:B------:R-:W-:Y:S01]  /*1a2a0*/  FFMA.FTZ R68, R81, R119.reuse, -R117.reuse ;  /* 0x0000007751447223 */ /* 0x180fe20000010875 */
[-CC-:B------:R-:W-:Y:S01]  /*1a2b0*/  FFMA.FTZ R80, R93, R119.reuse, -R118.reuse ;  /* 0x000000775d507223 */ /* 0x180fe20000010876 */
[-CC-:B------:R-:W-:Y:S01]  /*1a2c0*/  FFMA.FTZ R81, R105, R119.reuse, -R118.reuse ;  /* 0x0000007769517223 */ /* 0x180fe20000010876 */
[-CC-:B------:R-:W-:Y:S01]  /*1a2d0*/  FFMA.FTZ R93, R98, R119.reuse, -R117.reuse ;  /* 0x00000077625d7223 */ /* 0x180fe20000010875 */
[--C-:B------:R-:W-:Y:S01]  /*1a2e0*/  FFMA.FTZ R98, R103, R119, -R118.reuse ;  /* 0x0000007767627223 */ /* 0x100fe20000010876 */
[----:B------:R-:W-:Y:S01]  /*1a2f0*/  MUFU.EX2 R69, R69 ;  /* 0x0000004500457308 */ /* 0x000fe20000000800 */
[----:B------:R-:W-:Y:S01]  /*1a300*/  HMMA.16816.F32.BF16 R56, R64, R70, R56 ;  /* 0x000000464038723c */ /* 0x000fe20000041838 */
[----:B------:R-:W-:Y:S01]  /*1a310*/  F2FP.BF16.F32.PACK_AB R64, R90, R91 ;  /* 0x0000005b5a40723e */ /* 0x000fe200000010ff */
[--C-:B------:R-:W-:Y:S01]  /*1a320*/  FFMA.FTZ R71, R78, R119, -R118.reuse ;  /* 0x000000774e477223 */ /* 0x100fe20000010876 */
[----:B------:R-:W-:Y:S01]  /*1a330*/  F2FP.BF16.F32.PACK_AB R65, R86, R87 ;  /* 0x000000575641723e */ /* 0x000fe200000010ff */
[--C-:B------:R-:W-:Y:S01]  /*1a340*/  FFMA.FTZ R70, R99, R119, -R117.reuse ;  /* 0x0000007763467223 */ /* 0x100fe20000010875 */
[----:B------:R-:W-:Y:S01]  /*1a350*/  F2FP.BF16.F32.PACK_AB R66, R79, R89 ;  /* 0x000000594f42723e */ /* 0x000fe200000010ff */
[--C-:B------:R-:W-:Y:S01]  /*1a360*/  FFMA.FTZ R78, R94, R119, -R118.reuse ;  /* 0x000000775e4e7223 */ /* 0x100fe20000010876 */
[----:B------:R-:W-:Y:S01]  /*1a370*/  F2FP.BF16.F32.PACK_AB R67, R76, R77 ;  /* 0x0000004d4c43723e */ /* 0x000fe200000010ff */
[----:B------:R-:W4:Y:S01]  /*1a380*/  MUFU.EX2 R68, R68 ;  /* 0x0000004400447308 */ /* 0x000f220000000800 */
[-CC-:B------:R-:W-:Y:S01]  /*1a390*/  FFMA.FTZ R94, R97, R119.reuse, -R117.reuse ;  /* 0x00000077615e7223 */ /* 0x180fe20000010875 */
[-CC-:B------:R-:W-:Y:S01]  /*1a3a0*/  FFMA.FTZ R99, R101, R119.reuse, -R118.reuse ;  /* 0x0000007765637223 */ /* 0x180fe20000010876 */
[-CC-:B------:R-:W-:Y:S01]  /*1a3b0*/  FFMA.FTZ R97, R104, R119.reuse, -R118.reuse ;  /* 0x0000007768617223 */ /* 0x180fe20000010876 */
[-CC-:B------:R-:W-:Y:S01]  /*1a3c0*/  FFMA.FTZ R101, R102, R119.reuse, -R117.reuse ;  /* 0x0000007766657223 */ /* 0x180fe20000010875 */
[-CC-:B------:R-:W-:Y:S01]  /*1a3d0*/  FFMA.FTZ R105, R106, R119.reuse, -R118.reuse ;  /* 0x000000776a697223 */ /* 0x180fe20000010876 */
[----:B-1----:R-:W-:Y:S01]  /*1a3e0*/  HMMA.16816.F32.BF16 R36, R64, R48, R36 ;  /* 0x000000304024723c */ /* 0x002fe20000041824 */
[-CC-:B------:R-:W-:Y:S01]  /*1a3f0*/  FFMA.FTZ R102, R109, R119.reuse, -R117.reuse ;  /* 0x000000776d667223 */ /* 0x180fe20000010875 */
[----:B------:R-:W-:Y:S01]  /*1a400*/  MUFU.EX2 R70, R70 ;  /* 0x0000004600467308 */ /* 0x000fe20000000800 */
[-CC-:B------:R-:W-:Y:S01]  /*1a410*/  FFMA.FTZ R103, R108, R119.reuse, -R117.reuse ;  /* 0x000000776c677223 */ /* 0x180fe20000010875 */
[-C--:B------:R-:W-:Y:S01]  /*1a420*/  FFMA.FTZ R104, R107, R119.reuse, -R117 ;  /* 0x000000776b687223 */ /* 0x080fe20000010875 */
[----:B------:R-:W-:Y:S01]  /*1a430*/  FFMA.FTZ R106, R111, R119, -R118 ;  /* 0x000000776f6a7223 */ /* 0x000fe20000010876 */
[----:B------:R-:W-:-:S02]  /*1a440*/  FADD.FTZ R86, R86, R88 ;  /* 0x0000005856567221 */ /* 0x000fc40000010000 */
[----:B------:R-:W-:Y:S01]  /*1a450*/  HMMA.16816.F32.BF16 R28, R64, R50, R28 ;  /* 0x00000032401c723c */ /* 0x000fe2000004181c */
[----:B------:R-:W1:Y:S01]  /*1a460*/  LDSM.16.MT88.4 R48, [R46+0x10000] ;  /* 0x010000002e30783b */ /* 0x000e620000004200 */
[----:B------:R-:W-:Y:S01]  /*1a470*/  MUFU.EX2 R71, R71 ;  /* 0x0000004700477308 */ /* 0x000fe20000000800 */
[----:B------:R-:W-:-:S04]  /*1a480*/  FADD.FTZ R86, R77, R86 ;  /* 0x000000564d567221 */ /* 0x000fc80000010000 */
[----:B------:R-:W-:Y:S01]  /*1a490*/  FADD.FTZ R76, R76, R86 ;  /* 0x000000564c4c7221 */ /* 0x000fe20000010000 */
[----:B--2---:R-:W-:Y:S02]  /*1a4a0*/  HMMA.16816.F32.BF16 R24, R64, R40, R24 ;  /* 0x000000284018723c */ /* 0x004fe40000041818 */
[----:B------:R-:W2:Y:S01]  /*1a4b0*/  MUFU.EX2 R78, R78 ;  /* 0x0000004e004e7308 */ /* 0x000ea20000000800 */
[----:B----4-:R-:W-:-:S05]  /*1a4c0*/  FADD.FTZ R76, R68, R76 ;  /* 0x0000004c444c7221 */ /* 0x010fca0000010000 */
[C---:B------:R-:W-:Y:S01]  /*1a4d0*/  HMMA.16816.F32.BF16 R20, R64.reuse, R42, R20 ;  /* 0x0000002a4014723c */ /* 0x040fe20000041814 */
[----:B------:R-:W4:Y:S01]  /*1a4e0*/  LDSM.16.MT88.4 R40, [R122+0x10800] ;  /* 0x010800007a28783b */ /* 0x000f220000004200 */
[----:B------:R-:W-:Y:S06]  /*1a4f0*/  MUFU.EX2 R80, R80 ;  /* 0x0000005000507308 */ /* 0x000fec0000000800 */
[C---:B---3--:R-:W-:Y:S02]  /*1a500*/  HMMA.16816.F32.BF16 R16, R64.reuse, R52, R16 ;  /* 0x000000344010723c */ /* 0x048fe40000041810 */
[----:B------:R-:W3:Y:S06]  /*1a510*/  MUFU.EX2 R81, R81 ;  /* 0x0000005100517308 */ /* 0x000eec0000000800 */
[C---:B------:R-:W-:Y:S01]  /*1a520*/  HMMA.16816.F32.BF16 R12, R64.reuse, R54, R12 ;  /* 0x00000036400c723c */ /* 0x040fe2000004180c */
[----:B------:R-:W5:Y:S01]  /*1a530*/  LDSM.16.MT88.4 R52, [R121+0x10800] ;  /* 0x010800007934783b */ /* 0x000f620000004200 */
[----:B------:R-:W3:Y:S06]  /*1a540*/  MUFU.EX2 R93, R93 ;  /* 0x0000005d005d7308 */ /* 0x000eec0000000800 */
[C---:B-1----:R-:W-:Y:S02]  /*1a550*/  HMMA.16816.F32.BF16 R4, R64.reuse, R48, R4 ;  /* 0x000000304004723c */ /* 0x042fe40000041804 */
[----:B------:R-:W1:Y:S06]  /*1a560*/  MUFU.EX2 R94, R94 ;  /* 0x0000005e005e7308 */ /* 0x000e6c0000000800 */
[----:B------:R-:W-:Y:S01]  /*1a570*/  HMMA.16816.F32.BF16 R56, R64, R50, R56 ;  /* 0x000000324038723c */ /* 0x000fe20000041838 */
[----:B--2---:R-:W-:Y:S01]  /*1a580*/  F2FP.BF16.F32.PACK_AB R64, R78, R71 ;  /* 0x000000474e40723e */ /* 0x004fe200000010ff */
[----:B------:R-:W2:Y:S01]  /*1a590*/  LDSM.16.MT88.4 R48, [R120+0x10800] ;  /* 0x010800007830783b */ /* 0x000ea20000004200 */
[----:B------:R-:W-:Y:S01]  /*1a5a0*/  F2FP.BF16.F32.PACK_AB R65, R69, R68 ;  /* 0x000000444541723e */ /* 0x000fe200000010ff */
[----:B------:R-:W-:Y:S01]  /*1a5b0*/  MUFU.EX2 R97, R97 ;  /* 0x0000006100617308 */ /* 0x000fe20000000800 */
[----:B---3--:R-:W-:Y:S01]  /*1a5c0*/  F2FP.BF16.F32.PACK_AB R66, R81, R80 ;  /* 0x000000505142723e */ /* 0x008fe200000010ff */
[----:B------:R-:W-:Y:S01]  /*1a5d0*/  FADD.FTZ R69, R69, R76 ;  /* 0x0000004c45457221 */ /* 0x000fe20000010000 */
[----:B------:R-:W-:-:S03]  /*1a5e0*/  F2FP.BF16.F32.PACK_AB R67, R93, R70 ;  /* 0x000000465d43723e */ /* 0x000fc600000010ff */
[----:B------:R-:W-:Y:S02]  /*1a5f0*/  FADD.FTZ R69, R70, R69 ;  /* 0x0000004546457221 */ /* 0x000fe40000010000 */
[----:B------:R-:W-:Y:S02]  /*1a600*/  MUFU.EX2 R98, R98 ;  /* 0x0000006200627308 */ /* 0x000fe40000000800 */
[----:B----4-:R-:W-:Y:S01]  /*1a610*/  HMMA.16816.F32.BF16 R36, R64, R40, R36 ;  /* 0x000000284024723c */ /* 0x010fe20000041824 */
[----:B------:R-:W-:-:S04]  /*1a620*/  FADD.FTZ R93, R93, R69 ;  /* 0x000000455d5d7221 */ /* 0x000fc80000010000 */
[----:B-1----:R-:W-:Y:S01]  /*1a630*/  FADD.FTZ R93, R94, R93 ;  /* 0x0000005d5e5d7221 */ /* 0x002fe20000010000 */
[----:B------:R-:W-:Y:S02]  /*1a640*/  MUFU.EX2 R99, R99 ;  /* 0x0000006300637308 */ /* 0x000fe40000000800 */
[C---:B------:R-:W-:Y:S01]  /*1a650*/  HMMA.16816.F32.BF16 R28, R64.reuse, R42, R28 ;  /* 0x0000002a401c723c */ /* 0x040fe2000004181c */
[----:B------:R-:W1:Y:S05]  /*1a660*/  LDSM.16.MT88.4 R40, [R46+0x10800] ;  /* 0x010800002e28783b */ /* 0x000e6a0000004200 */
[----:B------:R-:W-:Y:S02]  /*1a670*/  MUFU.EX2 R101, R101 ;  /* 0x0000006500657308 */ /* 0x000fe40000000800 */
[C---:B-----5:R-:W-:Y:S06]  /*1a680*/  HMMA.16816.F32.BF16 R24, R64.reuse, R52, R24 ;  /* 0x000000344018723c */ /* 0x060fec0000041818 */
[----:B------:R-:W-:Y:S02]  /*1a690*/  MUFU.EX2 R102, R102 ;  /* 0x0000006600667308 */ /* 0x000fe40000000800 */
[C---:B------:R-:W-:Y:S01]  /*1a6a0*/  HMMA.16816.F32.BF16 R20, R64.reuse, R54, R20 ;  /* 0x000000364014723c */ /* 0x040fe20000041814 */
[----:B------:R-:W3:Y:S05]  /*1a6b0*/  LDSM.16.MT88.4 R52, [R122+0x11000] ;  /* 0x011000007a34783b */ /* 0x000eea0000004200 */
[----:B------:R-:W4:Y:S02]  /*1a6c0*/  MUFU.EX2 R103, R103 ;  /* 0x0000006700677308 */ /* 0x000f240000000800 */
[C---:B--2---:R-:W-:Y:S06]  /*1a6d0*/  HMMA.16816.F32.BF16 R16, R64.reuse, R48, R16 ;  /* 0x000000304010723c */ /* 0x044fec0000041810 */
[----:B------:R-:W2:Y:S02]  /*1a6e0*/  MUFU.EX2 R104, R104 ;  /* 0x0000006800687308 */ /* 0x000ea40000000800 */
[C---:B------:R-:W-:Y:S01]  /*1a6f0*/  HMMA.16816.F32.BF16 R12, R64.reuse, R50, R12 ;  /* 0x00000032400c723c */ /* 0x040fe2000004180c */
[----:B------:R-:W5:Y:S05]  /*1a700*/  LDSM.16.MT88.4 R48, [R121+0x11000] ;  /* 0x011000007930783b */ /* 0x000f6a0000004200 */
[----:B------:R-:W-:Y:S01]  /*1a710*/  MUFU.EX2 R105, R105 ;  /* 0x0000006900697308 */ /* 0x000fe20000000800 */
[----:B----4-:R-:W-:Y:S01]  /*1a720*/  F2FP.BF16.F32.PACK_AB R133, R103, R102 ;  /* 0x000000666785723e */ /* 0x010fe200000010ff */
[C---:B-1----:R-:W-:Y:S06]  /*1a730*/  HMMA.16816.F32.BF16 R4, R64.reuse, R40, R4 ;  /* 0x000000284004723c */ /* 0x042fec0000041804 */
[----:B------:R-:W1:Y:S01]  /*1a740*/  MUFU.EX2 R106, R106 ;  /* 0x0000006a006a7308 */ /* 0x000e620000000800 */
[----:B--2---:R-:W-:Y:S01]  /*1a750*/  F2FP.BF16.F32.PACK_AB R135, R249, R104 ;  /* 0x00000068f987723e */ /* 0x004fe200000010ff */
[----:B------:R-:W-:Y:S01]  /*1a760*/  HMMA.16816.F32.BF16 R56, R64, R42, R56 ;  /* 0x0000002a4038723c */ /* 0x000fe20000041838 */
[----:B------:R-:W2:Y:S01]  /*1a770*/  LDSM.16.MT88.4 R40, [R120+0x11000] ;  /* 0x011000007828783b */ /* 0x000ea20000004200 */
[----:B------:R-:W-:-:S02]  /*1a780*/  F2FP.BF16.F32.PACK_AB R64, R98, R97 ;  /* 0x000000616240723e */ /* 0x000fc400000010ff */
[C---:B------:R-:W-:Y:S01]  /*1a790*/  F2FP.BF16.F32.PACK_AB R65, R96.reuse, R94 ;  /* 0x0000005e6041723e */ /* 0x040fe200000010ff */
[----:B------:R-:W-:Y:S01]  /*1a7a0*/  FADD.FTZ R96, R96, R93 ;  /* 0x0000005d60607221 */ /* 0x000fe20000010000 */
[----:B------:R-:W-:Y:S02]  /*1a7b0*/  F2FP.BF16.F32.PACK_AB R66, R100, R99 ;  /* 0x000000636442723e */ /* 0x000fe400000010ff */
[----:B------:R-:W-:Y:S01]  /*1a7c0*/  F2FP.BF16.F32.PACK_AB R67, R101, R95 ;  /* 0x0000005f6543723e */ /* 0x000fe200000010ff */
[----:B------:R-:W-:-:S04]  /*1a7d0*/  FADD.FTZ R96, R95, R96 ;  /* 0x000000605f607221 */ /* 0x000fc80000010000 */
[----:B------:R-:W-:Y:S01]  /*1a7e0*/  FADD.FTZ R101, R101, R96 ;  /* 0x0000006065657221 */ /* 0x000fe20000010000 */
[----:B-1----:R-:W-:Y:S01]  /*1a7f0*/  F2FP.BF16.F32.PACK_AB R132, R106, R105 ;  /* 0x000000696a84723e */ /* 0x002fe200000010ff */
[----:B---3--:R-:W-:Y:S02]  /*1a800*/  HMMA.16816.F32.BF16 R36, R64, R52, R36 ;  /* 0x000000344024723c */ /* 0x008fe40000041824 */
[----:B------:R-:W-:-:S04]  /*1a810*/  FADD.FTZ R101, R102, R101 ;  /* 0x0000006566657221 */ /* 0x000fc80000010000 */
[----:B------:R-:W-:Y:S02]  /*1a820*/  FADD.FTZ R101, R103, R101 ;  /* 0x0000006567657221 */ /* 0x000fe40000010000 */
[----:B------:R-:W-:Y:S01]  /*1a830*/  HMMA.16816.F32.BF16 R28, R64, R54, R28 ;  /* 0x00000036401c723c */ /* 0x000fe2000004181c */
[----:B------:R-:W1:Y:S01]  /*1a840*/  LDSM.16.MT88.4 R52, [R46+0x11000] ;  /* 0x011000002e34783b */ /* 0x000e620000004200 */
[----:B------:R-:W-:-:S04]  /*1a850*/  FADD.FTZ R101, R104, R101 ;  /* 0x0000006568657221 */ /* 0x000fc80000010000 */
[----:B------:R-:W-:Y:S02]  /*1a860*/  FADD.FTZ R249, R249, R101 ;  /* 0x00000065f9f97221 */ /* 0x000fe40000010000 */
[C---:B-----5:R-:W-:Y:S08]  /*1a870*/  HMMA.16816.F32.BF16 R24, R64.reuse, R48, R24 ;  /* 0x000000304018723c */ /* 0x060ff00000041818 */
[C---:B------:R-:W-:Y:S01]  /*1a880*/  HMMA.16816.F32.BF16 R20, R64.reuse, R50, R20 ;  /* 0x000000324014723c */ /* 0x040fe20000041814 */
[----:B------:R-:W3:Y:S07]  /*1a890*/  LDSM.16.MT88.4 R48, [R122+0x11800] ;  /* 0x011800007a30783b */ /* 0x000eee0000004200 */
[----:B--2---:R-:W-:Y:S01]  /*1a8a0*/  HMMA.16816.F32.BF16 R16, R64, R40, R16 ;  /* 0x000000284010723c */ /* 0x004fe20000041810 */
[----:B------:R-:W-:Y:S01]  /*1a8b0*/  FADD.FTZ R41, R171, R172 ;  /* 0x000000acab297221 */ /* 0x000fe20000010000 */
[----:B------:R-:W-:-:S03]  /*1a8c0*/  FFMA.FTZ R40, R110, R119, -R118 ;  /* 0x000000776e287223 */ /* 0x000fc60000010876 */
[----:B------:R-:W-:Y:S02]  /*1a8d0*/  FADD.FTZ R41, R149, R41 ;  /* 0x0000002995297221 */ /* 0x000fe40000010000 */
[----:B------:R-:W2:Y:S01]  /*1a8e0*/  LDSM.16.MT88.4 R148, [R121+0x11800] ;  /* 0x011800007994783b */ /* 0x000ea20000004200 */
[----:B------:R-:W4:Y:S01]  /*1a8f0*/  MUFU.EX2 R40, R40 ;  /* 0x0000002800287308 */ /* 0x000f220000000800 */
[----:B------:R-:W-:Y:S01]  /*1a900*/  FADD.FTZ R41, R147, R41 ;  /* 0x0000002993297221 */ /* 0x000fe20000010000 */
[----:B------:R-:W-:Y:S03]  /*1a910*/  HMMA.16816.F32.BF16 R12, R64, R42, R12 ;  /* 0x0000002a400c723c */ /* 0x000fe6000004180c */
[----:B------:R-:W-:-:S04]  /*1a920*/  FADD.FTZ R137, R137, R41 ;  /* 0x0000002989897221 */ /* 0x000fc80000010000 */
[----:B------:R-:W-:Y:S01]  /*1a930*/  FADD.FTZ R137, R136, R137 ;  /* 0x0000008988897221 */ /* 0x000fe20000010000 */
[----:B-1----:R-:W-:Y:S03]  /*1a940*/  HMMA.16816.F32.BF16 R4, R64, R52, R4 ;  /* 0x000000344004723c */ /* 0x002fe60000041804 */
[----:B------:R-:W-:-:S04]  /*1a950*/  FADD.FTZ R137, R72, R137 ;  /* 0x0000008948897221 */ /* 0x000fc80000010000 */
[----:B------:R-:W-:Y:S01]  /*1a960*/  FADD.FTZ R85, R85, R137 ;  /* 0x0000008955557221 */ /* 0x000fe20000010000 */
[----:B----4-:R-:W-:Y:S01]  /*1a970*/  F2FP.BF16.F32.PACK_AB R134, R250, R40 ;  /* 0x00000028fa86723e */ /* 0x010fe200000010ff */
[----:B------:R-:W-:Y:S02]  /*1a980*/  HMMA.16816.F32.BF16 R56, R64, R54, R56 ;  /* 0x000000364038723c */ /* 0x000fe40000041838 */
[----:B------:R-:W-:-:S04]  /*1a990*/  FADD.FTZ R85, R84, R85 ;  /* 0x0000005554557221 */ /* 0x000fc80000010000 */
[----:B------:R-:W-:Y:S02]  /*1a9a0*/  FADD.FTZ R83, R83, R85 ;  /* 0x0000005553537221 */ /* 0x000fe40000010000 */
[----:B---3--:R-:W-:Y:S01]  /*1a9b0*/  HMMA.16816.F32.BF16 R156, R132, R50, R28 ;  /* 0x00000032849c723c */ /* 0x008fe2000004181c */
[----:B------:R-:W1:Y:S01]  /*1a9c0*/  LDSM.16.MT88.4 R28, [R46+0x11800] ;  /* 0x011800002e1c783b */ /* 0x000e620000004200 */
[----:B------:R-:W-:-:S04]  /*1a9d0*/  FADD.FTZ R83, R91, R83 ;  /* 0x000000535b537221 */ /* 0x000fc80000010000 */
[----:B------:R-:W-:Y:S02]  /*1a9e0*/  FADD.FTZ R90, R90, R83 ;  /* 0x000000535a5a7221 */ /* 0x000fe40000010000 */
[----:B------:R-:W-:Y:S02]  /*1a9f0*/  HMMA.16816.F32.BF16 R144, R132, R140, R16 ;  /* 0x0000008c8490723c */ /* 0x000fe40000041810 */
[----:B------:R-:W-:-:S04]  /*1aa00*/  FADD.FTZ R90, R89, R90 ;  /* 0x0000005a595a7221 */ /* 0x000fc80000010000 */
[----:B------:R-:W-:Y:S02]  /*1aa10*/  FADD.FTZ R79, R79, R90 ;  /* 0x0000005a4f4f7221 */ /* 0x000fe40000010000 */
[----:B--2---:R-:W-:Y:S02]  /*1aa20*/  HMMA.16816.F32.BF16 R152, R132, R148, R24 ;  /* 0x000000948498723c */ /* 0x004fe40000041818 */
        /* <DEDUP_REMOVED lines=51> */
[--C-:B------:R-:W-:Y:S02]  /*1ad60*/  @!P3 IMAD.IADD R7, R7, 0x1, -R4.reuse ;  /* 0x000000010707b824 */ /* 0x100fe400078e0a04 */
[----:B------:R-:W-:Y:S01]  /*1ad70*/  @!P3 VIADD R14, R14, 0x1 ;  /* 0x000000010e0eb836 */ /* 0x000fe20000000000 */
[----:B------:R-:W-:Y:S02]  /*1ad80*/  ISETP.NE.AND P3, PT, R5, RZ, PT ;  /* 0x000000ff0500720c */ /* 0x000fe40003f65270 */
[-C--:B------:R-:W-:Y:S01]  /*1ad90*/  ISETP.GE.U32.AND P5, PT, R7, R4.reuse, PT ;  /* 0x000000040700720c */ /* 0x080fe20003fa6070 */
[----:B------:R-:W-:Y:S01]  /*1ada0*/  @!P0 IMAD.IADD R12, R12, 0x1, -R4 ;  /* 0x000000010c0c8824 */ /* 0x000fe200078e0a04 */
[----:B------:R-:W-:Y:S02]  /*1adb0*/  @!P0 IADD3 R15, PT, PT, R15, 0x1, RZ ;  /* 0x000000010f0f8810 */ /* 0x000fe40007ffe0ff */
[----:B------:R-:W-:Y:S02]  /*1adc0*/  ISETP.GE.AND P0, PT, R6, RZ, PT ;  /* 0x000000ff0600720c */ /* 0x000fe40003f06270 */
[----:B------:R-:W-:-:S02]  /*1add0*/  ISETP.GE.U32.AND P6, PT, R12, R4, PT ;  /* 0x000000040c00720c */ /* 0x000fc40003fc6070 */
[----:B------:R-:W-:-:S05]  /*1ade0*/  LOP3.LUT R7, RZ, R5, RZ, 0x33, !PT ;  /* 0x00000005ff077212 */ /* 0x000fca00078e33ff */
[----:B------:R-:W-:-:S04]  /*1adf0*/  @P5 IADD3 R14, PT, PT, R14, 0x1, RZ ;  /* 0x000000010e0e5810 */ /* 0x000fc80007ffe0ff */
[----:B------:R-:W-:Y:S02]  /*1ae00*/  MOV R12, R14 ;  /* 0x0000000e000c7202 */ /* 0x000fe40000000f00 */
[----:B------:R-:W-:-:S03]  /*1ae10*/  @P6 VIADD R15, R15, 0x1 ;  /* 0x000000010f0f6836 */ /* 0x000fc60000000000 */
[----:B------:R-:W-:Y:S02]  /*1ae20*/  @!P0 IMAD.MOV R12, RZ, RZ, -R12 ;  /* 0x000000ffff0c8224 */ /* 0x000fe400078e0a0c */
[----:B------:R-:W-:-:S03]  /*1ae30*/  @!P4 IADD3 R15, PT, PT, -R15, RZ, RZ ;  /* 0x000000ff0f0fc210 */ /* 0x000fc60007ffe1ff */
[C---:B------:R-:W-:Y:S02]  /*1ae40*/  SEL R12, R7.reuse, R12, !P3 ;  /* 0x0000000c070c7207 */ /* 0x040fe40005800000 */
[----:B------:R-:W-:Y:S02]  /*1ae50*/  SEL R7, R7, R15, !P3 ;  /* 0x0000000f07077207 */ /* 0x000fe40005800000 */
[----:B------:R-:W2:Y:S01]  /*1ae60*/  LD.E.64 R14, desc[UR4][R164.64+0x40] ;  /* 0x00004004a40e7980 */ /* 0x000ea2000c101b00 */
[----:B------:R-:W-:-:S04]  /*1ae70*/  IMAD.WIDE R18, R12, 0x4, R240 ;  /* 0x000000040c127825 */ /* 0x000fc800078e02f0 */
[C---:B------:R-:W-:Y:S01]  /*1ae80*/  IMAD.WIDE R16, R7.reuse, 0x4, R240 ;  /* 0x0000000407107825 */ /* 0x040fe200078e02f0 */
        /* <DEDUP_REMOVED lines=8> */
[----:B------:R-:W-:Y:S01]  /*1af10*/  IMAD R5, R14, R7, R5 ;  /* 0x000000070e057224 */ /* 0x000fe200078e0205 */
[----:B---3--:R-:W-:-:S03]  /*1af20*/  IADD3 R4, PT, PT, R6, -R4, RZ ;  /* 0x8000000406047210 */ /* 0x008fc60007ffe0ff */
[----:B------:R-:W-:Y:S01]  /*1af30*/  IMAD.IADD R13, R13, 0x1, R5 ;  /* 0x000000010d0d7824 */ /* 0x000fe200078e0205 */
        /* <DEDUP_REMOVED lines=8> */
.L_x_2947:
        /* <DEDUP_REMOVED lines=8> */
.L_x_2948:
[----:B------:R-:W-:Y:S05]  /*1b040*/  BSYNC.RECONVERGENT B0 ;  /* 0x0000000000007941 */ /* 0x000fea0003800200 */
.L_x_2946:
[C---:B------:R-:W-:Y:S02]  /*1b050*/  SHF.L.U32 R4, R226.reuse, 0x5, RZ ;  /* 0x00000005e2047819 */ /* 0x040fe400000006ff */
[----:B------:R-:W-:Y:S02]  /*1b060*/  SHF.L.U64.HI R5, R226, 0x5, R227 ;  /* 0x00000005e2057819 */ /* 0x000fe400000102e3 */
[----:B------:R-:W-:-:S04]  /*1b070*/  IADD3 R14, P0, PT, R4, R231, RZ ;  /* 0x000000e7040e7210 */ /* 0x000fc80007f1e0ff */
[----:B------:R-:W-:Y:S02]  /*1b080*/  IADD3.X R15, PT, PT, R5, R230, RZ, P0, !PT ;  /* 0x000000e6050f7210 */ /* 0x000fe400007fe4ff */
[----:B------:R-:W-:-:S04]  /*1b090*/  IADD3 R12, P0, PT, R14, R4, RZ ;  /* 0x000000040e0c7210 */ /* 0x000fc80007f1e0ff */
[-C--:B------:R-:W-:Y:S02]  /*1b0a0*/  IADD3.X R13, PT, PT, R15, R5.reuse, RZ, P0, !PT ;  /* 0x000000050f0d7210 */ /* 0x080fe400007fe4ff */
[----:B------:R-:W-:Y:S02]  /*1b0b0*/  IADD3 R6, P3, PT, R12, R4, RZ ;  /* 0x000000040c067210 */ /* 0x000fe40007f7e0ff */
[----:B------:R-:W-:Y:S02]  /*1b0c0*/  ISETP.GE.AND P0, PT, R10, R236, PT ;  /* 0x000000ec0a00720c */ /* 0x000fe40003f06270 */
[----:B------:R-:W-:Y:S02]  /*1b0d0*/  IADD3.X R7, PT, PT, R13, R5, RZ, P3, !PT ;  /* 0x000000050d077210 */ /* 0x000fe40001ffe4ff */
[----:B------:R-:W-:-:S04]  /*1b0e0*/  IADD3 R20, P3, PT, R6, R4, RZ ;  /* 0x0000000406147210 */ /* 0x000fc80007f7e0ff */
[----:B------:R-:W-:Y:S02]  /*1b0f0*/  IADD3.X R21, PT, PT, R7, R5, RZ, P3, !PT ;  /* 0x0000000507157210 */ /* 0x000fe40001ffe4ff */
[----:B------:R-:W-:-:S03]  /*1b100*/  IADD3 R18, P3, PT, R20, R4, RZ ;  /* 0x0000000414127210 */ /* 0x000fc60007f7e0ff */
[----:B------:R-:W-:Y:S02]  /*1b110*/  @!P0 MOV R10, R231 ;  /* 0x000000e7000a8202 */ /* 0x000fe40000000f00 */
[----:B------:R-:W-:Y:S02]  /*1b120*/  IADD3.X R19, PT, PT, R21, R5, RZ, P3, !PT ;  /* 0x0000000515137210 */ /* 0x000fe40001ffe4ff */
[----:B------:R-:W-:Y:S02]  /*1b130*/  @!P0 MOV R11, R230 ;  /* 0x000000e6000b8202 */ /* 0x000fe40000000f00 */
[----:B------:R-:W-:-:S03]  /*1b140*/  IADD3 R16, P3, PT, R18, R4, RZ ;  /* 0x0000000412107210 */ /* 0x000fc60007f7e0ff */
[----:B------:R-:W-:Y:S01]  /*1b150*/  @!PT LDS RZ, [RZ] ;  /* 0x00000000fffff984 */ /* 0x000fe20000000800 */
[----:B------:R-:W-:Y:S01]  /*1b160*/  @!PT LDS RZ, [RZ] ;  /* 0x00000000fffff984 */ /* 0x000fe20000000800 */
[----:B------:R-:W-:Y:S01]  /*1b170*/  @!PT LDS RZ, [RZ] ;  /* 0x00000000fffff984 */ /* 0x000fe20000000800 */
[----:B------:R1:W-:Y:S01]  /*1b180*/  @!P0 LDGSTS.E.BYPASS.LTC128B.128 [R45+0xa000], desc[UR4][R10.64] ;  /* 0x0a0000000a2d8fae */ /* 0x0003e2000b981a04 */
[----:B------:R-:W-:-:S03]  /*1b190*/  IADD3.X R17, PT, PT, R19, R5, RZ, P3, !PT ;  /* 0x0000000513117210 */ /* 0x000fc60001ffe4ff */
        /* <DEDUP_REMOVED lines=23> */
[----:B------:R-:W-:Y:S01]  /*1b310*/  @P0 STS.128 [R45+0xc000], RZ ;  /* 0x00c000ff2d000388 */ /* 0x000fe20000000c00 */
[----:B------:R-:W-:-:S03]  /*1b320*/  IADD3.X R15, PT, PT, R11, R5, RZ, P3, !PT ;  /* 0x000000050b0f7210 */ /* 0x000fc60001ffe4ff */
        /* <DEDUP_REMOVED lines=10> */
[----:B------:R3:W-:Y:S01]  /*1b3d0*/  @!P0 LDGSTS.E.BYPASS.LTC128B.128 [R45+0xd000], desc[UR4][R16.64] ;  /* 0x0d000000102d8fae */ /* 0x0007e2000b981a04 */
[----:B----4-:R-:W-:-:S03]  /*1b3e0*/  IADD3 R6, P3, PT, R12, R4, RZ ;  /* 0x000000040c067210 */ /* 0x010fc60007f7e0ff */
[----:B------:R-:W-:Y:S01]  /*1b3f0*/  @P0 STS.128 [R45+0xd000], RZ ;  /* 0x00d000ff2d000388 */ /* 0x000fe20000000c00 */
[----:B------:R-:W-:-:S03]  /*1b400*/  IADD3.X R7, PT, PT, R13, R5, RZ, P3, !PT ;  /* 0x000000050d077210 */ /* 0x000fc60001ffe4ff */
        /* <DEDUP_REMOVED lines=10> */
[----:B------:R-:W-:Y:S01]  /*1b4b0*/  @!P0 LDGSTS.E.BYPASS.LTC128B.128 [R45+0xe000], desc[UR4][R14.64] ;  /* 0x0e0000000e2d8fae */ /* 0x000fe2000b981a04 */
        /* <DEDUP_REMOVED lines=16> */
[----:B------:R-:W-:-:S03]  /*1b5c0*/  @!P0 IADD3 R4, P3, PT, R10, R4, RZ ;  /* 0x000000040a048210 */ /* 0x000fc60007f7e0ff */
[----:B------:R-:W-:Y:S01]  /*1b5d0*/  @!PT LDS RZ, [RZ] ;  /* 0x00000000fffff984 */ /* 0x000fe20000000800 */
[----:B------:R-:W-:Y:S01]  /*1b5e0*/  @!PT LDS RZ, [RZ] ;  /* 0x00000000fffff984 */ /* 0x000fe20000000800 */
[----:B------:R-:W-:Y:S01]  /*1b5f0*/  @!PT LDS RZ, [RZ] ;  /* 0x00000000fffff984 */ /* 0x000fe20000000800 */
[----:B------:R-:W-:Y:S01]  /*1b600*/  @!P0 LDGSTS.E.BYPASS.LTC128B.128 [R45+0xf800], desc[UR4][R20.64] ;  /* 0x0f800000142d8fae */ /* 0x000fe2000b981a04 */
[----:B------:R-:W-:-:S03]  /*1b610*/  IADD3.X R11, PT, PT, R17, R5, RZ, P4, !PT ;  /* 0x00000005110b7210 */ /* 0x000fc600027fe4ff */
[----:B------:R-:W-:Y:S01]  /*1b620*/  @P0 STS.128 [R45+0xf800], RZ ;  /* 0x00f800ff2d000388 */ /* 0x000fe20000000c00 */
[----:B------:R-:W-:-:S03]  /*1b630*/  @!P0 IADD3.X R5, PT, PT, R11, R5, RZ, P3, !PT ;  /* 0x000000050b058210 */ /* 0x000fc60001ffe4ff */
        /* <DEDUP_REMOVED lines=20> */
[----:B------:R-:W-:Y:S04]  /*1b780*/  LDSM.16.M88.4 R28, [R192+0x2000] ;  /* 0x00200000c01c783b */ /* 0x000fe80000000200 */
[----:B-1----:R-:W-:Y:S04]  /*1b790*/  LDSM.16.M88.4 R12, [R47] ;  /* 0x000000002f0c783b */ /* 0x002fe80000000200 */
[----:B------:R-:W-:Y:S04]  /*1b7a0*/  LDSM.16.M88.4 R48, [R32+0x2000] ;  /* 0x002000002030783b */ /* 0x000fe80000000200 */
[----:B------:R-:W3:Y:S01]  /*1b7b0*/  LD.E R10, desc[UR4][R164.64+0x18c] ;  /* 0x00018c04a40a7980 */ /* 0x000ee2000c101900 */
[----:B------:R-:W-:Y:S03]  /*1b7c0*/  BSSY.RECONVERGENT B1, `(.L_x_2949) ;  /* 0x0000295000017945 */ /* 0x000fe60003800200 */
[----:B------:R-:W-:Y:S04]  /*1b7d0*/  LDSM.16.M88.4 R52, [R192+0x2800] ;  /* 0x00280000c034783b */ /* 0x000fe80000000200 */
[----:B--2---:R-:W1:Y:S04]  /*1b7e0*/  LDSM.16.M88.4 R4, [R193] ;  /* 0x00000000c104783b */ /* 0x004e680000000200 */
[----:B------:R-:W-:Y:S04]  /*1b7f0*/  LDSM.16.M88.4 R16, [R35] ;  /* 0x000000002310783b */ /* 0x000fe80000000200 */
[----:B------:R-:W-:Y:S04]  /*1b800*/  LDSM.16.M88.4 R68, [R9+0x2000] ;  /* 0x002000000944783b */ /* 0x000fe80000000200 */
[----:B------:R-:W2:Y:S04]  /*1b810*/  LDSM.16.M88.4 R20, [R32+0x2800] ;  /* 0x002800002014783b */ /* 0x000ea80000000200 */
[----:B------:R-:W-:Y:S04]  /*1b820*/  LDSM.16.M88.4 R24, [R34] ;  /* 0x000000002218783b */ /* 0x000fe80000000200 */
[----:B------:R-:W-:Y:S04]  /*1b830*/  LDSM.16.M88.4 R64, [R8+0x2000] ;  /* 0x002000000840783b */ /* 0x000fe80000000200 */
[----:B------:R-:W4:Y:S04]  /*1b840*/  LDSM.16.M88.4 R72, [R9+0x2800] ;  /* 0x002800000948783b */ /* 0x000f280000000200 */
[----:B------:R-:W-:Y:S04]  /*1b850*/  LDSM.16.M88.4 R56, [R192+0x3000] ;  /* 0x00300000c038783b */ /* 0x000fe80000000200 */
[----:B------:R-:W-:Y:S04]  /*1b860*/  LDSM.16.M88.4 R76, [R9+0x3000] ;  /* 0x00300000094c783b */ /* 0x000fe80000000200 */
[----:B------:R-:W0:Y:S01]  /*1b870*/  LDGDEPBAR ;  /* 0x00000000000079af */ /* 0x000e220000000000 */
[C---:B-1----:R-:W-:Y:S08]  /*1b880*/  HMMA.16816.F32.BF16 R36, R4.reuse, R28, RZ ;  /* 0x0000001c0424723c */ /* 0x042ff000000418ff */
[C---:B------:R-:W-:Y:S08]  /*1b890*/  HMMA.16816.F32.BF16 R28, R4.reuse, R30, RZ ;  /* 0x0000001e041c723c */ /* 0x040ff000000418ff */
[----:B------:R-:W-:Y:S08]  /*1b8a0*/  HMMA.16816.F32.BF16 R40, R4, R52, RZ ;  /* 0x000000340428723c */ /* 0x000ff000000418ff */
[C---:B------:R-:W-:Y:S08]  /*1b8b0*/  HMMA.16816.F32.BF16 R36, R12.reuse, R48, R36 ;  /* 0x000000300c24723c */ /* 0x040ff00000041824 */
[C---:B------:R-:W-:Y:S01]  /*1b8c0*/  HMMA.16816.F32.BF16 R28, R12.reuse, R50, R28 ;  /* 0x000000320c1c723c */ /* 0x040fe2000004181c */
[----:B------:R-:W-:Y:S07]  /*1b8d0*/  LDSM.16.M88.4 R48, [R32+0x3000] ;  /* 0x003000002030783b */ /* 0x000fee0000000200 */
[----:B--2---:R-:W-:Y:S08]  /*1b8e0*/  HMMA.16816.F32.BF16 R40, R12, R20, R40 ;  /* 0x000000140c28723c */ /* 0x004ff00000041828 */
[C---:B------:R-:W-:Y:S08]  /*1b8f0*/  HMMA.16816.F32.BF16 R36, R16.reuse, R68, R36 ;  /* 0x000000441024723c */ /* 0x040ff00000041824 */
[C---:B------:R-:W-:Y:S01]  /*1b900*/  HMMA.16816.F32.BF16 R28, R16.reuse, R70, R28 ;  /* 0x00000046101c723c */ /* 0x040fe2000004181c */
[----:B------:R-:W1:Y:S07]  /*1b910*/  LDSM.16.M88.4 R68, [R8+0x2800] ;  /* 0x002800000844783b */ /* 0x000e6e0000000200 */
[----:B----4-:R-:W-:Y:S08]  /*1b920*/  HMMA.16816.F32.BF16 R40, R16, R72, R40 ;  /* 0x000000481028723c */ /* 0x010ff00000041828 */
[----:B------:R-:W-:Y:S08]  /*1b930*/  HMMA.16816.F32.BF16 R36, R24, R64, R36 ;  /* 0x000000401824723c */ /* 0x000ff00000041824 */
[----:B------:R-:W-:Y:S08]  /*1b940*/  HMMA.16816.F32.BF16 R52, R4, R54, RZ ;  /* 0x000000360434723c */ /* 0x000ff000000418ff */
[C---:B------:R-:W-:Y:S01]  /*1b950*/  HMMA.16816.F32.BF16 R28, R24.reuse, R66, R28 ;  /* 0x00000042181c723c */ /* 0x040fe2000004181c */
[----:B------:R-:W2:Y:S07]  /*1b960*/  LDSM.16.M88.4 R64, [R192+0x3800] ;  /* 0x00380000c040783b */ /* 0x000eae0000000200 */
[----:B-1----:R-:W-:Y:S08]  /*1b970*/  HMMA.16816.F32.BF16 R40, R24, R68, R40 ;  /* 0x000000441828723c */ /* 0x002ff00000041828 */
[----:B------:R-:W-:Y:S08]  /*1b980*/  HMMA.16816.F32.BF16 R52, R12, R22, R52 ;  /* 0x000000160c34723c */ /* 0x000ff00000041834 */
[----:B------:R-:W-:-:S12]  /*1b990*/  HMMA.16816.F32.BF16 R20, R4, R56, RZ ;  /* 0x000000380414723c */ /* 0x000fd800000418ff */
[----:B------:R-:W-:Y:S01]  /*1b9a0*/  HMMA.16816.F32.BF16 R52, R16, R74, R52 ;  /* 0x0000004a1034723c */ /* 0x000fe20000041834 */
[----:B------:R-:W-:Y:S07]  /*1b9b0*/  LDSM.16.M88.4 R72, [R9+0x3800] ;  /* 0x003800000948783b */ /* 0x000fee0000000200 */
[----:B------:R-:W-:-:S12]  /*1b9c0*/  HMMA.16816.F32.BF16 R20, R12, R48, R20 ;  /* 0x000000300c14723c */ /* 0x000fd80000041814 */
[----:B------:R-:W-:Y:S01]  /*1b9d0*/  HMMA.16816.F32.BF16 R52, R24, R70, R52 ;  /* 0x000000461834723c */ /* 0x000fe20000041834 */
[----:B------:R-:W-:Y:S07]  /*1b9e0*/  LDSM.16.M88.4 R68, [R192+0x4000] ;  /* 0x00400000c044783b */ /* 0x000fee0000000200 */
[----:B------:R-:W-:Y:S01]  /*1b9f0*/  HMMA.16816.F32.BF16 R20, R16, R76, R20 ;  /* 0x0000004c1014723c */ /* 0x000fe20000041814 */
[-C--:B---3--:R-:W-:Y:S01]  /*1ba00*/  FMUL.FTZ R36, R36, R10.reuse ;  /* 0x0000000a24247220 */ /* 0x088fe20000410000 */
[-C--:B------:R-:W-:Y:S01]  /*1ba10*/  FMUL.FTZ R37, R37, R10.reuse ;  /* 0x0000000a25257220 */ /* 0x080fe20000410000 */
[-C--:B------:R-:W-:Y:S01]  /*1ba20*/  FMUL.FTZ R38, R38, R10.reuse ;  /* 0x0000000a26267220 */ /* 0x080fe20000410000 */
[-C--:B------:R-:W-:Y:S01]  /*1ba30*/  FMUL.FTZ R39, R39, R10.reuse ;  /* 0x0000000a27277220 */ /* 0x080fe20000410000 */
[----:B------:R-:W1:Y:S01]  /*1ba40*/  MUFU.TANH R97, R36 ;  /* 0x0000002400617308 */ /* 0x000e620000002400 */
[-C--:B------:R-:W-:Y:S01]  /*1ba50*/  FMUL.FTZ R28, R28, R10.reuse ;  /* 0x0000000a1c1c7220 */ /* 0x080fe20000410000 */
[-C--:B------:R-:W-:Y:S01]  /*1ba60*/  FMUL.FTZ R29, R29, R10.reuse ;  /* 0x0000000a1d1d7220 */ /* 0x080fe20000410000 */
[-C--:B------:R-:W-:Y:S01]  /*1ba70*/  FMUL.FTZ R30, R30, R10.reuse ;  /* 0x0000000a1e1e7220 */ /* 0x080fe20000410000 */
[-C--:B------:R-:W-:Y:S01]  /*1ba80*/  FMUL.FTZ R31, R31, R10.reuse ;  /* 0x0000000a1f1f7220 */ /* 0x080fe20000410000 */
[-C--:B------:R-:W-:Y:S01]  /*1ba90*/  FMUL.FTZ R40, R40, R10.reuse ;  /* 0x0000000a28287220 */ /* 0x080fe20000410000 */
[-C--:B------:R-:W-:Y:S01]  /*1baa0*/  FMUL.FTZ R41, R41, R10.reuse ;  /* 0x0000000a29297220 */ /* 0x080fe20000410000 */
[-C--:B------:R-:W-:Y:S01]  /*1bab0*/  FMUL.FTZ R42, R42, R10.reuse ;  /* 0x0000000a2a2a7220 */ /* 0x080fe20000410000 */
[----:B------:R-:W3:Y:S01]  /*1bac0*/  MUFU.TANH R96, R37 ;  /* 0x0000002500607308 */ /* 0x000ee20000002400 */
[-C--:B------:R-:W-:Y:S01]  /*1bad0*/  FMUL.FTZ R43, R43, R10.reuse ;  /* 0x0000000a2b2b7220 */ /* 0x080fe20000410000 */
[-C--:B------:R-:W-:Y:S01]  /*1bae0*/  FMUL.FTZ R52, R52, R10.reuse ;  /* 0x0000000a34347220 */ /* 0x080fe20000410000 */
[-C--:B------:R-:W-:Y:S01]  /*1baf0*/  FMUL.FTZ R53, R53, R10.reuse ;  /* 0x0000000a35357220 */ /* 0x080fe20000410000 */
[-C--:B------:R-:W-:Y:S01]  /*1bb00*/  FMUL.FTZ R54, R54, R10.reuse ;  /* 0x0000000a36367220 */ /* 0x080fe20000410000 */
[----:B------:R-:W-:-:S03]  /*1bb10*/  FMUL.FTZ R55, R55, R10 ;  /* 0x0000000a37377220 */ /* 0x000fc60000410000 */
[----:B------:R-:W4:Y:S08]  /*1bb20*/  MUFU.TANH R95, R38 ;  /* 0x00000026005f7308 */ /* 0x000f300000002400 */
[----:B------:R5:W1:Y:S08]  /*1bb30*/  MUFU.TANH R94, R39 ;  /* 0x00000027005e7308 */ /* 0x000a700000002400 */
[----:B------:R-:W1:Y:S08]  /*1bb40*/  MUFU.TANH R93, R28 ;  /* 0x0000001c005d7308 */ /* 0x000e700000002400 */
[----:B------:R-:W1:Y:S01]  /*1bb50*/  MUFU.TANH R92, R29 ;  /* 0x0000001d005c7308 */ /* 0x000e620000002400 */
[----:B-----5:R-:W-:Y:S01]  /*1bb60*/  HMMA.16816.F32.BF16 R36, R4, R58, RZ ;  /* 0x0000003a0424723c */ /* 0x020fe200000418ff */
[----:B------:R-:W5:Y:S06]  /*1bb70*/  LDSM.16.M88.4 R56, [R32+0x3800] ;  /* 0x003800002038783b */ /* 0x000f6c0000000200 */
[----:B------:R-:W1:Y:S08]  /*1bb80*/  MUFU.TANH R91, R30 ;  /* 0x0000001e005b7308 */ /* 0x000e700000002400 */
[----:B------:R2:W1:Y:S05]  /*1bb90*/  MUFU.TANH R90, R31 ;  /* 0x0000001f005a7308 */ /* 0x00046a0000002400 */
[----:B------:R-:W-:Y:S01]  /*1bba0*/  HMMA.16816.F32.BF16 R36, R12, R50, R36 ;  /* 0x000000320c24723c */ /* 0x000fe20000041824 */
[----:B------:R-:W3:Y:S02]  /*1bbb0*/  LDSM.16.M88.4 R48, [R8+0x3000] ;  /* 0x003000000830783b */ /* 0x000ee40000000200 */
[----:B------:R-:W1:Y:S08]  /*1bbc0*/  MUFU.TANH R89, R40 ;  /* 0x0000002800597308 */ /* 0x000e700000002400 */
[----:B------:R-:W1:Y:S01]  /*1bbd0*/  MUFU.TANH R88, R41 ;  /* 0x0000002900587308 */ /* 0x000e620000002400 */
[----:B--2---:R-:W-:Y:S07]  /*1bbe0*/  HMMA.16816.F32.BF16 R28, R4, R64, RZ ;  /* 0x00000040041c723c */ /* 0x004fee00000418ff */
[----:B------:R-:W2:Y:S01]  /*1bbf0*/  MUFU.TANH R87, R42 ;  /* 0x0000002a00577308 */ /* 0x000ea20000002400 */
[----:B------:R-:W-:Y:S01]  /*1bc00*/  HMMA.16816.F32.BF16 R36, R16, R78, R36 ;  /* 0x0000004e1024723c */ /* 0x000fe20000041824 */
[----:B------:R-:W-:Y:S06]  /*1bc10*/  LDSM.16.M88.4 R76, [R9+0x4000] ;  /* 0x00400000094c783b */ /* 0x000fec0000000200 */
[----:B------:R4:W1:Y:S05]  /*1bc20*/  MUFU.TANH R86, R43 ;  /* 0x0000002b00567308 */ /* 0x00086a0000002400 */
[----:B-----5:R-:W-:Y:S03]  /*1bc30*/  HMMA.16816.F32.BF16 R28, R12, R56, R28 ;  /* 0x000000380c1c723c */ /* 0x020fe6000004181c */
[----:B------:R-:W1:Y:S05]  /*1bc40*/  MUFU.TANH R85, R52 ;  /* 0x0000003400557308 */ /* 0x000e6a0000002400 */
[----:B---3--:R-:W-:Y:S03]  /*1bc50*/  HMMA.16816.F32.BF16 R20, R24, R48, R20 ;  /* 0x000000301814723c */ /* 0x008fe60000041814 */
[----:B------:R-:W3:Y:S05]  /*1bc60*/  MUFU.TANH R84, R53 ;  /* 0x0000003500547308 */ /* 0x000eea0000002400 */
[----:B----4-:R-:W-:Y:S01]  /*1bc70*/  HMMA.16816.F32.BF16 R40, R4, R66, RZ ;  /* 0x000000420428723c */ /* 0x010fe200000418ff */
[----:B------:R-:W4:Y:S02]  /*1bc80*/  LDSM.16.M88.4 R64, [R32+0x4000] ;  /* 0x004000002040783b */ /* 0x000f240000000200 */
[----:B------:R-:W1:Y:S05]  /*1bc90*/  MUFU.TANH R83, R54 ;  /* 0x0000003600537308 */ /* 0x000e6a0000002400 */
[----:B------:R-:W-:Y:S03]  /*1bca0*/  HMMA.16816.F32.BF16 R28, R16, R72, R28 ;  /* 0x00000048101c723c */ /* 0x000fe6000004181c */
[----:B------:R5:W1:Y:S01]  /*1bcb0*/  MUFU.TANH R82, R55 ;  /* 0x0000003700527308 */ /* 0x000a620000002400 */
[-C--:B------:R-:W-:Y:S01]  /*1bcc0*/  FMUL.FTZ R20, R20, R10.reuse ;  /* 0x0000000a14147220 */ /* 0x080fe20000410000 */
[-C--:B------:R-:W-:Y:S01]  /*1bcd0*/  FMUL.FTZ R21, R21, R10.reuse ;  /* 0x0000000a15157220 */ /* 0x080fe20000410000 */
[-C--:B------:R-:W-:Y:S01]  /*1bce0*/  FMUL.FTZ R22, R22, R10.reuse ;  /* 0x0000000a16167220 */ /* 0x080fe20000410000 */
[-C--:B------:R-:W-:Y:S01]  /*1bcf0*/  FMUL.FTZ R23, R23, R10.reuse ;  /* 0x0000000a17177220 */ /* 0x080fe20000410000 */
[----:B------:R-:W-:Y:S01]  /*1bd00*/  HMMA.16816.F32.BF16 R36, R24, R50, R36 ;  /* 0x000000321824723c */ /* 0x000fe20000041824 */
[----:B------:R-:W-:Y:S02]  /*1bd10*/  LDSM.16.M88.4 R48, [R192+0x4800] ;  /* 0x00480000c030783b */ /* 0x000fe40000000200 */
[----:B------:R-:W1:Y:S05]  /*1bd20*/  MUFU.TANH R81, R20 ;  /* 0x0000001400517308 */ /* 0x000e6a0000002400 */
[----:B------:R-:W-:Y:S01]  /*1bd30*/  HMMA.16816.F32.BF16 R40, R12, R58, R40 ;  /* 0x0000003a0c28723c */ /* 0x000fe20000041828 */
[----:B------:R-:W2:Y:S02]  /*1bd40*/  LDSM.16.M88.4 R56, [R8+0x3800] ;  /* 0x003800000838783b */ /* 0x000ea40000000200 */
[----:B------:R-:W1:Y:S05]  /*1bd50*/  MUFU.TANH R80, R21 ;  /* 0x0000001500507308 */ /* 0x000e6a0000002400 */
[----:B-----5:R-:W-:Y:S03]  /*1bd60*/  HMMA.16816.F32.BF16 R52, R4, R68, RZ ;  /* 0x000000440434723c */ /* 0x020fe600000418ff */
[----:B------:R-:W1:Y:S01]  /*1bd70*/  MUFU.TANH R63, R22 ;  /* 0x00000016003f7308 */ /* 0x000e620000002400 */
[-C--:B------:R-:W-:Y:S01]  /*1bd80*/  FMUL.FTZ R36, R36, R10.reuse ;  /* 0x0000000a24247220 */ /* 0x080fe20000410000 */
[-C--:B------:R-:W-:Y:S01]  /*1bd90*/  FMUL.FTZ R37, R37, R10.reuse ;  /* 0x0000000a25257220 */ /* 0x080fe20000410000 */
[-C--:B------:R-:W-:Y:S01]  /*1bda0*/  FMUL.FTZ R38, R38, R10.reuse ;  /* 0x0000000a26267220 */ /* 0x080fe20000410000 */
[----:B------:R-:W-:-:S04]  /*1bdb0*/  FMUL.FTZ R35, R39, R10 ;  /* 0x0000000a27237220 */ /* 0x000fc80000410000 */
[----:B------:R5:W1:Y:S01]  /*1bdc0*/  MUFU.TANH R60, R23 ;  /* 0x00000017003c7308 */ /* 0x000a620000002400 */
[----:B------:R-:W-:Y:S01]  /*1bdd0*/  HMMA.16816.F32.BF16 R40, R16, R74, R40 ;  /* 0x0000004a1028723c */ /* 0x000fe20000041828 */
[----:B------:R-:W-:Y:S06]  /*1bde0*/  LDSM.16.M88.4 R72, [R9+0x4800] ;  /* 0x004800000948783b */ /* 0x000fec0000000200 */
[----:B------:R-:W1:Y:S01]  /*1bdf0*/  MUFU.TANH R47, R36 ;  /* 0x00000024002f7308 */ /* 0x000e620000002400 */
[----:B----4-:R-:W-:Y:S07]  /*1be00*/  HMMA.16816.F32.BF16 R52, R12, R64, R52 ;  /* 0x000000400c34723c */ /* 0x010fee0000041834 */
[----:B------:R-:W4:Y:S01]  /*1be10*/  MUFU.TANH R46, R37 ;  /* 0x00000025002e7308 */ /* 0x000f220000002400 */
[----:B-----5:R-:W-:Y:S01]  /*1be20*/  HMMA.16816.F32.BF16 R20, R4, R70, RZ ;  /* 0x000000460414723c */ /* 0x020fe200000418ff */
[----:B------:R-:W5:Y:S06]  /*1be30*/  LDSM.16.M88.4 R68, [R32+0x4800] ;  /* 0x004800002044783b */ /* 0x000f6c0000000200 */
[----:B------:R3:W1:Y:S01]  /*1be40*/  MUFU.TANH R45, R38 ;  /* 0x00000026002d7308 */ /* 0x0006620000002400 */
[C---:B--2---:R-:W-:Y:S07]  /*1be50*/  HMMA.16816.F32.BF16 R28, R24.reuse, R56, R28 ;  /* 0x00000038181c723c */ /* 0x044fee000004181c */
[----:B------:R-:W2:Y:S01]  /*1be60*/  MUFU.TANH R35, R35 ;  /* 0x0000002300237308 */ /* 0x000ea20000002400 */
[----:B------:R-:W-:Y:S01]  /*1be70*/  HMMA.16816.F32.BF16 R40, R24, R58, R40 ;  /* 0x0000003a1828723c */ /* 0x000fe20000041828 */
[----:B------:R-:W-:Y:S07]  /*1be80*/  LDSM.16.M88.4 R56, [R192+0x5000] ;  /* 0x00500000c038783b */ /* 0x000fee0000000200 */
[----:B------:R-:W-:Y:S01]  /*1be90*/  HMMA.16816.F32.BF16 R20, R12, R66, R20 ;  /* 0x000000420c14723c */ /* 0x000fe20000041814 */
[----:B------:R-:W4:Y:S02]  /*1bea0*/  LDSM.16.M88.4 R64, [R8+0x4000] ;  /* 0x004000000840783b */ /* 0x000f240000000200 */
[-C--:B------:R-:W-:Y:S01]  /*1beb0*/  FMUL.FTZ R28, R28, R10.reuse ;  /* 0x0000000a1c1c7220 */ /* 0x080fe20000410000 */
[-C--:B------:R-:W-:Y:S01]  /*1bec0*/  FMUL.FTZ R29, R29, R10.reuse ;  /* 0x0000000a1d1d7220 */ /* 0x080fe20000410000 */
[-C--:B------:R-:W-:Y:S01]  /*1bed0*/  FMUL.FTZ R31, R31, R10.reuse ;  /* 0x0000000a1f1f7220 */ /* 0x080fe20000410000 */
[-C--:B------:R-:W-:Y:S01]  /*1bee0*/  FMUL.FTZ R11, R30, R10.reuse ;  /* 0x0000000a1e0b7220 */ /* 0x080fe20000410000 */
[----:B------:R-:W1:Y:S01]  /*1bef0*/  MUFU.TANH R34, R28 ;  /* 0x0000001c00227308 */ /* 0x000e620000002400 */
[----:B---3--:R-:W-:Y:S03]  /*1bf00*/  HMMA.16816.F32.BF16 R36, R4, R48, RZ ;  /* 0x000000300424723c */ /* 0x008fe600000418ff */
[-C--:B------:R-:W-:Y:S01]  /*1bf10*/  FMUL.FTZ R40, R40, R10.reuse ;  /* 0x0000000a28287220 */ /* 0x080fe20000410000 */
[-C--:B------:R-:W-:Y:S01]  /*1bf20*/  FMUL.FTZ R41, R41, R10.reuse ;  /* 0x0000000a29297220 */ /* 0x080fe20000410000 */
[-C--:B------:R-:W-:Y:S01]  /*1bf30*/  FMUL.FTZ R42, R42, R10.reuse ;  /* 0x0000000a2a2a7220 */ /* 0x080fe20000410000 */
[-C--:B------:R-:W-:Y:S01]  /*1bf40*/  FMUL.FTZ R43, R43, R10.reuse ;  /* 0x0000000a2b2b7220 */ /* 0x080fe20000410000 */
[----:B------:R-:W3:Y:S01]  /*1bf50*/  MUFU.TANH R33, R29 ;  /* 0x0000001d00217308 */ /* 0x000ee20000002400 */
[C---:B------:R-:W-:Y:S07]  /*1bf60*/  HMMA.16816.F32.BF16 R52, R16.reuse, R76, R52 ;  /* 0x0000004c1034723c */ /* 0x040fee0000041834 */
[----:B------:R2:W1:Y:S01]  /*1bf70*/  MUFU.TANH R98, R31 ;  /* 0x0000001f00627308 */ /* 0x0004620000002400 */
[----:B------:R-:W-:Y:S01]  /*1bf80*/  HMMA.16816.F32.BF16 R20, R16, R78, R20 ;  /* 0x0000004e1014723c */ /* 0x000fe20000041814 */
[----:B------:R-:W-:Y:S06]  /*1bf90*/  LDSM.16.M88.4 R76, [R9+0x5000] ;  /* 0x00500000094c783b */ /* 0x000fec0000000200 */
[----:B------:R-:W1:Y:S01]  /*1bfa0*/  MUFU.TANH R99, R40 ;  /* 0x0000002800637308 */ /* 0x000e620000002400 */
[----:B-----5:R-:W-:Y:S07]  /*1bfb0*/  HMMA.16816.F32.BF16 R36, R12, R68, R36 ;  /* 0x000000440c24723c */ /* 0x020fee0000041824 */
[----:B------:R-:W1:Y:S01]  /*1bfc0*/  MUFU.TANH R100, R41 ;  /* 0x0000002900647308 */ /* 0x000e620000002400 */
[----:B--2---:R-:W-:Y:S01]  /*1bfd0*/  HMMA.16816.F32.BF16 R28, R4, R50, RZ ;  /* 0x00000032041c723c */ /* 0x004fe200000418ff */
[----:B------:R-:W2:Y:S06]  /*1bfe0*/  LDSM.16.M88.4 R48, [R32+0x5000] ;  /* 0x005000002030783b */ /* 0x000eac0000000200 */
[----:B------:R-:W1:Y:S01]  /*1bff0*/  MUFU.TANH R101, R42 ;  /* 0x0000002a00657308 */ /* 0x000e620000002400 */
[----:B----4-:R-:W-:Y:S07]  /*1c000*/  HMMA.16816.F32.BF16 R52, R24, R64, R52 ;  /* 0x000000401834723c */ /* 0x010fee0000041834 */
[----:B------:R4:W1:Y:S01]  /*1c010*/  MUFU.TANH R102, R43 ;  /* 0x0000002b00667308 */ /* 0x0008620000002400 */
[----:B------:R-:W-:Y:S07]  /*1c020*/  HMMA.16816.F32.BF16 R36, R16, R72, R36 ;  /* 0x000000481024723c */ /* 0x000fee0000041824 */
[----:B------:R-:W1:Y:S01]  /*1c030*/  MUFU.TANH R11, R11 ;  /* 0x0000000b000b7308 */ /* 0x000e620000002400 */
[----:B------:R-:W-:Y:S01]  /*1c040*/  HMMA.16816.F32.BF16 R28, R12, R70, R28 ;  /* 0x000000460c1c723c */ /* 0x000fe2000004181c */
[----:B------:R-:W5:Y:S02]  /*1c050*/  LDSM.16.M88.4 R68, [R8+0x4800] ;  /* 0x004800000844783b */ /* 0x000f640000000200 */
[-C--:B------:R-:W-:Y:S01]  /*1c060*/  FMUL.FTZ R52, R52, R10.reuse ;  /* 0x0000000a34347220 */ /* 0x080fe20000410000 */
[-C--:B------:R-:W-:Y:S01]  /*1c070*/  FMUL.FTZ R53, R53, R10.reuse ;  /* 0x0000000a35357220 */ /* 0x080fe20000410000 */
[-C--:B------:R-:W-:Y:S01]  /*1c080*/  FMUL.FTZ R54, R54, R10.reuse ;  /* 0x0000000a36367220 */ /* 0x080fe20000410000 */
[-C--:B------:R-:W-:Y:S01]  /*1c090*/  FMUL.FTZ R55, R55, R10.reuse ;  /* 0x0000000a37377220 */ /* 0x080fe20000410000 */
[----:B------:R-:W1:Y:S01]  /*1c0a0*/  MUFU.TANH R107, R52 ;  /* 0x00000034006b7308 */ /* 0x000e620000002400 */
[C---:B----4-:R-:W-:Y:S07]  /*1c0b0*/  HMMA.16816.F32.BF16 R40, R4.reuse, R56, RZ ;  /* 0x000000380428723c */ /* 0x050fee00000418ff */
[----:B------:R-:W4:Y:S01]  /*1c0c0*/  MUFU.TANH R108, R53 ;  /* 0x00000035006c7308 */ /* 0x000f220000002400 */
[----:B------:R-:W-:Y:S07]  /*1c0d0*/  HMMA.16816.F32.BF16 R56, R4, R58, RZ ;  /* 0x0000003a0438723c */ /* 0x000fee00000418ff */
[----:B------:R-:W1:Y:S01]  /*1c0e0*/  MUFU.TANH R103, R54 ;  /* 0x0000003600677308 */ /* 0x000e620000002400 */
[----:B------:R-:W-:Y:S01]  /*1c0f0*/  HMMA.16816.F32.BF16 R20, R24, R66, R20 ;  /* 0x000000421814723c */ /* 0x000fe20000041814 */
[----:B------:R-:W3:Y:S06]  /*1c100*/  LDSM.16.M88.4 R64, [R192+0x5800] ;  /* 0x00580000c040783b */ /* 0x000eec0000000200 */
[----:B------:R4:W1:Y:S01]  /*1c110*/  MUFU.TANH R104, R55 ;  /* 0x0000003700687308 */ /* 0x0008620000002400 */
[C---:B--2---:R-:W-:Y:S08]  /*1c120*/  HMMA.16816.F32.BF16 R40, R12.reuse, R48, R40 ;  /* 0x000000300c28723c */ /* 0x044ff00000041828 */
[----:B------:R-:W-:Y:S01]  /*1c130*/  HMMA.16816.F32.BF16 R56, R12, R50, R56 ;  /* 0x000000320c38723c */ /* 0x000fe20000041838 */
[----:B------:R-:W2:Y:S02]  /*1c140*/  LDSM.16.M88.4 R48, [R8+0x5000] ;  /* 0x005000000830783b */ /* 0x000ea40000000200 */
[-C--:B------:R-:W-:Y:S01]  /*1c150*/  FMUL.FTZ R20, R20, R10.reuse ;  /* 0x0000000a14147220 */ /* 0x080fe20000410000 */
[-C--:B------:R-:W-:Y:S01]  /*1c160*/  FMUL.FTZ R21, R21, R10.reuse ;  /* 0x0000000a15157220 */ /* 0x080fe20000410000 */
[-C--:B------:R-:W-:Y:S01]  /*1c170*/  FMUL.FTZ R22, R22, R10.reuse ;  /* 0x0000000a16167220 */ /* 0x080fe20000410000 */
[-C--:B------:R-:W-:Y:S01]  /*1c180*/  FMUL.FTZ R23, R23, R10.reuse ;  /* 0x0000000a17177220 */ /* 0x080fe20000410000 */
[----:B------:R-:W1:Y:S01]  /*1c190*/  MUFU.TANH R111, R20 ;  /* 0x00000014006f7308 */ /* 0x000e620000002400 */
[----:B-----5:R-:W-:Y:S01]  /*1c1a0*/  HMMA.16816.F32.BF16 R36, R24, R68, R36 ;  /* 0x000000441824723c */ /* 0x020fe20000041824 */
[----:B----4-:R-:W4:Y:S06]  /*1c1b0*/  LDSM.16.M88.4 R52, [R32+0x5800] ;  /* 0x005800002034783b */ /* 0x010f2c0000000200 */
[----:B------:R-:W1:Y:S01]  /*1c1c0*/  MUFU.TANH R112, R21 ;  /* 0x0000001500707308 */ /* 0x000e620000002400 */
[C---:B------:R-:W-:Y:S01]  /*1c1d0*/  HMMA.16816.F32.BF16 R28, R16.reuse, R74, R28 ;  /* 0x0000004a101c723c */ /* 0x040fe2000004181c */
[----:B------:R-:W5:Y:S06]  /*1c1e0*/  LDSM.16.M88.4 R72, [R9+0x5800] ;  /* 0x005800000948783b */ /* 0x000f6c0000000200 */
[----:B------:R-:W1:Y:S01]  /*1c1f0*/  MUFU.TANH R105, R22 ;  /* 0x0000001600697308 */ /* 0x000e620000002400 */
[C---:B------:R-:W-:Y:S03]  /*1c200*/  HMMA.16816.F32.BF16 R40, R16.reuse, R76, R40 ;  /* 0x0000004c1028723c */ /* 0x040fe60000041828 */
        /* <DEDUP_REMOVED lines=8> */
[----:B------:R-:W-:Y:S01]  /*1c290*/  HMMA.16816.F32.BF16 R28, R24, R70, R28 ;  /* 0x00000046181c723c */ /* 0x000fe2000004181c */
[----:B------:R-:W1:Y:S06]  /*1c2a0*/  LDSM.16.M88.4 R68, [R192+0x6000] ;  /* 0x00600000c044783b */ /* 0x000e6c0000000200 */
[----:B------:R-:W1:Y:S01]  /*1c2b0*/  MUFU.TANH R116, R37 ;  /* 0x0000002500747308 */ /* 0x000e620000002400 */
[----:B---3--:R-:W-:Y:S07]  /*1c2c0*/  HMMA.16816.F32.BF16 R20, R4, R64, RZ ;  /* 0x000000400414723c */ /* 0x008fee00000418ff */
[----:B------:R-:W3:Y:S01]  /*1c2d0*/  MUFU.TANH R109, R38 ;  /* 0x00000026006d7308 */ /* 0x000ee20000002400 */
[C---:B--2---:R-:W-:Y:S03]  /*1c2e0*/  HMMA.16816.F32.BF16 R40, R24.reuse, R48, R40 ;  /* 0x000000301828723c */ /* 0x044fe60000041828 */
        /* <DEDUP_REMOVED lines=8> */
[----:B----4-:R-:W-:Y:S03]  /*1c370*/  HMMA.16816.F32.BF16 R20, R12, R52, R20 ;  /* 0x000000340c14723c */ /* 0x010fe60000041814 */
[-C--:B------:R-:W-:Y:S01]  /*1c380*/  FMUL.FTZ R40, R40, R10.reuse ;  /* 0x0000000a28287220 */ /* 0x080fe20000410000 */
[-C--:B------:R-:W-:Y:S01]  /*1c390*/  FMUL.FTZ R41, R41, R10.reuse ;  /* 0x0000000a29297220 */ /* 0x080fe20000410000 */
[-C--:B------:R-:W-:Y:S01]  /*1c3a0*/  FMUL.FTZ R42, R42, R10.reuse ;  /* 0x0000000a2a2a7220 */ /* 0x080fe20000410000 */
[-C--:B------:R-:W-:Y:S01]  /*1c3b0*/  FMUL.FTZ R43, R43, R10.reuse ;  /* 0x0000000a2b2b7220 */ /* 0x080fe20000410000 */
[----:B------:R-:W4:Y:S01]  /*1c3c0*/  MUFU.TANH R120, R29 ;  /* 0x0000001d00787308 */ /* 0x000f220000002400 */
[----:B--2---:R-:W-:Y:S01]  /*1c3d0*/  HMMA.16816.F32.BF16 R36, R4, R66, RZ ;  /* 0x000000420424723c */ /* 0x004fe200000418ff */
[----:B------:R-:W2:Y:S02]  /*1c3e0*/  LDSM.16.M88.4 R64, [R32+0x6000] ;  /* 0x006000002040783b */ /* 0x000ea40000000200 */
[-C--:B------:R-:W-:Y:S01]  /*1c3f0*/  FMUL.FTZ R56, R56, R10.reuse ;  /* 0x0000000a38387220 */ /* 0x080fe20000410000 */
[-C--:B------:R-:W-:Y:S01]  /*1c400*/  FMUL.FTZ R57, R57, R10.reuse ;  /* 0x0000000a39397220 */ /* 0x080fe20000410000 */
[-C--:B------:R-:W-:Y:S01]  /*1c410*/  FMUL.FTZ R58, R58, R10.reuse ;  /* 0x0000000a3a3a7220 */ /* 0x080fe20000410000 */
[-C--:B------:R-:W-:Y:S01]  /*1c420*/  FMUL.FTZ R59, R59, R10.reuse ;  /* 0x0000000a3b3b7220 */ /* 0x080fe20000410000 */
[----:B------:R-:W1:Y:S05]  /*1c430*/  MUFU.TANH R113, R30 ;  /* 0x0000001e00717308 */ /* 0x000e6a0000002400 */
[----:B-----5:R-:W-:Y:S03]  /*1c440*/  HMMA.16816.F32.BF16 R20, R16, R72, R20 ;  /* 0x000000481014723c */ /* 0x020fe60000041814 */
[----:B------:R1:W1:Y:S05]  /*1c450*/  MUFU.TANH R114, R31 ;  /* 0x0000001f00727308 */ /* 0x00026a0000002400 */
[----:B------:R-:W-:Y:S01]  /*1c460*/  HMMA.16816.F32.BF16 R36, R12, R54, R36 ;  /* 0x000000360c24723c */ /* 0x000fe20000041824 */
[----:B------:R-:W5:Y:S02]  /*1c470*/  LDSM.16.M88.4 R52, [R8+0x5800] ;  /* 0x005800000834783b */ /* 0x000f640000000200 */
[----:B------:R-:W2:Y:S08]  /*1c480*/  MUFU.TANH R123, R40 ;  /* 0x00000028007b7308 */ /* 0x000eb00000002400 */
[----:B------:R-:W2:Y:S01]  /*1c490*/  MUFU.TANH R124, R41 ;  /* 0x00000029007c7308 */ /* 0x000ea20000002400 */
[----:B-1----:R-:W-:Y:S07]  /*1c4a0*/  HMMA.16816.F32.BF16 R28, R4, R68, RZ ;  /* 0x00000044041c723c */ /* 0x002fee00000418ff */
[----:B------:R-:W1:Y:S01]  /*1c4b0*/  MUFU.TANH R117, R42 ;  /* 0x0000002a00757308 */ /* 0x000e620000002400 */
[----:B------:R-:W-:Y:S01]  /*1c4c0*/  HMMA.16816.F32.BF16 R36, R16, R74, R36 ;  /* 0x0000004a1024723c */ /* 0x000fe20000041824 */
[----:B------:R-:W-:Y:S06]  /*1c4d0*/  LDSM.16.M88.4 R72, [R9+0x6800] ;  /* 0x006800000948783b */ /* 0x000fec0000000200 */
[----:B------:R3:W1:Y:S05]  /*1c4e0*/  MUFU.TANH R118, R43 ;  /* 0x0000002b00767308 */ /* 0x00066a0000002400 */
[----:B--2---:R-:W-:Y:S03]  /*1c4f0*/  HMMA.16816.F32.BF16 R28, R12, R64, R28 ;  /* 0x000000400c1c723c */ /* 0x004fe6000004181c */
[----:B------:R-:W2:Y:S05]  /*1c500*/  MUFU.TANH R127, R56 ;  /* 0x00000038007f7308 */ /* 0x000eaa0000002400 */
[----:B-----5:R-:W-:Y:S03]  /*1c510*/  HMMA.16816.F32.BF16 R20, R24, R52, R20 ;  /* 0x000000341814723c */ /* 0x020fe60000041814 */
[----:B------:R-:W1:Y:S05]  /*1c520*/  MUFU.TANH R129, R57 ;  /* 0x0000003900817308 */ /* 0x000e6a0000002400 */
[----:B---3--:R-:W-:Y:S01]  /*1c530*/  HMMA.16816.F32.BF16 R40, R4, R70, RZ ;  /* 0x000000460428723c */ /* 0x008fe200000418ff */
[----:B------:R-:W3:Y:S02]  /*1c540*/  LDSM.16.M88.4 R68, [R32+0x6800] ;  /* 0x006800002044783b */ /* 0x000ee40000000200 */
        /* <DEDUP_REMOVED lines=11> */
[----:B------:R-:W4:Y:S02]  /*1c600*/  LDSM.16.M88.4 R64, [R8+0x6000] ;  /* 0x006000000840783b */ /* 0x000f240000000200 */
        /* <DEDUP_REMOVED lines=11> */
[----:B---3--:R-:W-:Y:S07]  /*1c6c0*/  HMMA.16816.F32.BF16 R56, R12, R68, R56 ;  /* 0x000000440c38723c */ /* 0x008fee0000041838 */
[----:B------:R-:W3:Y:S01]  /*1c6d0*/  MUFU.TANH R174, R37 ;  /* 0x0000002500ae7308 */ /* 0x000ee20000002400 */
[----:B-----5:R-:W-:Y:S01]  /*1c6e0*/  HMMA.16816.F32.BF16 R20, R4, R50, RZ ;  /* 0x000000320414723c */ /* 0x020fe200000418ff */
[----:B------:R-:W5:Y:S06]  /*1c6f0*/  LDSM.16.M88.4 R48, [R32+0x7000] ;  /* 0x007000002030783b */ /* 0x000f6c0000000200 */
[----:B------:R-:W1:Y:S01]  /*1c700*/  MUFU.TANH R128, R38 ;  /* 0x0000002600807308 */ /* 0x000e620000002400 */
[C---:B----4-:R-:W-:Y:S07]  /*1c710*/  HMMA.16816.F32.BF16 R28, R24.reuse, R64, R28 ;  /* 0x00000040181c723c */ /* 0x050fee000004181c */
[----:B------:R4:W1:Y:S01]  /*1c720*/  MUFU.TANH R130, R39 ;  /* 0x0000002700827308 */ /* 0x0008620000002400 */
[----:B------:R-:W-:Y:S01]  /*1c730*/  HMMA.16816.F32.BF16 R40, R24, R66, R40 ;  /* 0x000000421828723c */ /* 0x000fe20000041828 */
[----:B------:R-:W-:Y:S07]  /*1c740*/  LDSM.16.M88.4 R64, [R192+0x7800] ;  /* 0x00780000c040783b */ /* 0x000fee0000000200 */
[----:B------:R-:W-:Y:S01]  /*1c750*/  HMMA.16816.F32.BF16 R20, R12, R70, R20 ;  /* 0x000000460c14723c */ /* 0x000fe20000041814 */
[----:B------:R-:W2:Y:S02]  /*1c760*/  LDSM.16.M88.4 R68, [R8+0x6800] ;  /* 0x006800000844783b */ /* 0x000ea40000000200 */
        /* <DEDUP_REMOVED lines=10> */
[----:B------:R-:W1:Y:S01]  /*1c810*/  MUFU.TANH R176, R29 ;  /* 0x0000001d00b07308 */ /* 0x000e620000002400 */
[----:B----4-:R-:W-:Y:S07]  /*1c820*/  HMMA.16816.F32.BF16 R36, R4, R52, RZ ;  /* 0x000000340424723c */ /* 0x010fee00000418ff */
[----:B------:R-:W4:Y:S01]  /*1c830*/  MUFU.TANH R168, R30 ;  /* 0x0000001e00a87308 */ /* 0x000f220000002400 */
[----:B------:R-:W-:Y:S01]  /*1c840*/  HMMA.16816.F32.BF16 R20, R16, R74, R20 ;  /* 0x0000004a1014723c */ /* 0x000fe20000041814 */
[----:B------:R-:W-:Y:S06]  /*1c850*/  LDSM.16.M88.4 R72, [R192+0x8000] ;  /* 0x00800000c048783b */ /* 0x000fec0000000200 */
[----:B------:R3:W1:Y:S05]  /*1c860*/  MUFU.TANH R171, R31 ;  /* 0x0000001f00ab7308 */ /* 0x00066a0000002400 */
[----:B-----5:R-:W-:Y:S03]  /*1c870*/  HMMA.16816.F32.BF16 R36, R12, R48, R36 ;  /* 0x000000300c24723c */ /* 0x020fe60000041824 */
[----:B------:R-:W1:Y:S05]  /*1c880*/  MUFU.TANH R177, R40 ;  /* 0x0000002800b17308 */ /* 0x000e6a0000002400 */
[----:B--2---:R-:W-:Y:S03]  /*1c890*/  HMMA.16816.F32.BF16 R56, R24, R68, R56 ;  /* 0x000000441838723c */ /* 0x004fe60000041838 */
[----:B------:R-:W2:Y:S05]  /*1c8a0*/  MUFU.TANH R179, R41 ;  /* 0x0000002900b37308 */ /* 0x000eaa0000002400 */
[----:B---3--:R-:W-:Y:S01]  /*1c8b0*/  HMMA.16816.F32.BF16 R28, R4, R54, RZ ;  /* 0x00000036041c723c */ /* 0x008fe200000418ff */
[----:B------:R-:W3:Y:S02]  /*1c8c0*/  LDSM.16.M88.4 R52, [R32+0x7800] ;  /* 0x007800002034783b */ /* 0x000ee40000000200 */
[----:B------:R-:W1:Y:S05]  /*1c8d0*/  MUFU.TANH R172, R42 ;  /* 0x0000002a00ac7308 */ /* 0x000e6a0000002400 */
[----:B------:R-:W-:Y:S01]  /*1c8e0*/  HMMA.16816.F32.BF16 R20, R24, R70, R20 ;  /* 0x000000461814723c */ /* 0x000fe20000041814 */
[----:B------:R-:W-:Y:S02]  /*1c8f0*/  LDSM.16.M88.4 R68, [R9+0x7800] ;  /* 0x007800000944783b */ /* 0x000fe40000000200 */
[----:B------:R5:W1:Y:S01]  /*1c900*/  MUFU.TANH R173, R43 ;  /* 0x0000002b00ad7308 */ /* 0x000a620000002400 */
[-C--:B------:R-:W-:Y:S01]  /*1c910*/  FMUL.FTZ R56, R56, R10.reuse ;  /* 0x0000000a38387220 */ /* 0x080fe20000410000 */
[-C--:B------:R-:W-:Y:S01]  /*1c920*/  FMUL.FTZ R57, R57, R10.reuse ;  /* 0x0000000a39397220 */ /* 0x080fe20000410000 */
[-C--:B------:R-:W-:Y:S01]  /*1c930*/  FMUL.FTZ R58, R58, R10.reuse ;  /* 0x0000000a3a3a7220 */ /* 0x080fe20000410000 */
[-C--:B------:R-:W-:Y:S01]  /*1c940*/  FMUL.FTZ R59, R59, R10.reuse ;  /* 0x0000000a3b3b7220 */ /* 0x080fe20000410000 */
[----:B------:R-:W-:Y:S03]  /*1c950*/  HMMA.16816.F32.BF16 R36, R16, R76, R36 ;  /* 0x0000004c1024723c */ /* 0x000fe60000041824 */
[----:B------:R-:W1:Y:S05]  /*1c960*/  MUFU.TANH R180, R56 ;  /* 0x0000003800b47308 */ /* 0x000e6a0000002400 */
[----:B------:R-:W-:Y:S01]  /*1c970*/  HMMA.16816.F32.BF16 R28, R12, R50, R28 ;  /* 0x000000320c1c723c */ /* 0x000fe2000004181c */
[----:B------:R-:W4:Y:S02]  /*1c980*/  LDSM.16.M88.4 R48, [R8+0x7000] ;  /* 0x007000000830783b */ /* 0x000f240000000200 */
[----:B------:R-:W1:Y:S01]  /*1c990*/  MUFU.TANH R181, R57 ;  /* 0x0000003900b57308 */ /* 0x000e620000002400 */
[-C--:B------:R-:W-:Y:S01]  /*1c9a0*/  FMUL.FTZ R20, R20, R10.reuse ;  /* 0x0000000a14147220 */ /* 0x080fe20000410000 */
[-C--:B------:R-:W-:Y:S01]  /*1c9b0*/  FMUL.FTZ R21, R21, R10.reuse ;  /* 0x0000000a15157220 */ /* 0x080fe20000410000 */
[-C--:B------:R-:W-:Y:S01]  /*1c9c0*/  FMUL.FTZ R22, R22, R10.reuse ;  /* 0x0000000a16167220 */ /* 0x080fe20000410000 */
[-C--:B------:R-:W-:Y:S01]  /*1c9d0*/  FMUL.FTZ R23, R23, R10.reuse ;  /* 0x0000000a17177220 */ /* 0x080fe20000410000 */
[C---:B-----5:R-:W-:Y:S03]  /*1c9e0*/  HMMA.16816.F32.BF16 R40, R4.reuse, R64, RZ ;  /* 0x000000400428723c */ /* 0x060fe600000418ff */
[----:B------:R-:W1:Y:S05]  /*1c9f0*/  MUFU.TANH R178, R58 ;  /* 0x0000003a00b27308 */ /* 0x000e6a0000002400 */
[----:B------:R-:W-:Y:S03]  /*1ca00*/  HMMA.16816.F32.BF16 R64, R4, R66, RZ ;  /* 0x000000420440723c */ /* 0x000fe600000418ff */
[----:B------:R5:W1:Y:S05]  /*1ca10*/  MUFU.TANH R197, R59 ;  /* 0x0000003b00c57308 */ /* 0x000a6a0000002400 */
[----:B------:R-:W-:Y:S01]  /*1ca20*/  HMMA.16816.F32.BF16 R28, R16, R78, R28 ;  /* 0x0000004e101c723c */ /* 0x000fe2000004181c */
[----:B------:R-:W-:Y:S02]  /*1ca30*/  LDSM.16.M88.4 R76, [R9+0x8000] ;  /* 0x00800000094c783b */ /* 0x000fe40000000200 */
[----:B------:R-:W1:Y:S05]  /*1ca40*/  MUFU.TANH R182, R20 ;  /* 0x0000001400b67308 */ /* 0x000e6a0000002400 */
[C---:B---3--:R-:W-:Y:S03]  /*1ca50*/  HMMA.16816.F32.BF16 R40, R12.reuse, R52, R40 ;  /* 0x000000340c28723c */ /* 0x048fe60000041828 */
[----:B------:R-:W3:Y:S01]  /*1ca60*/  MUFU.TANH R183, R21 ;  /* 0x0000001500b77308 */ /* 0x000ee20000002400 */
[----:B-----5:R-:W-:Y:S04]  /*1ca70*/  LDSM.16.M88.4 R56, [R32+0x8000] ;  /* 0x008000002038783b */ /* 0x020fe80000000200 */
[----:B------:R-:W-:Y:S01]  /*1ca80*/  HMMA.16816.F32.BF16 R64, R12, R54, R64 ;  /* 0x000000360c40723c */ /* 0x000fe20000041840 */
[----:B------:R-:W5:Y:S02]  /*1ca90*/  LDSM.16.M88.4 R52, [R8+0x7800] ;  /* 0x007800000834783b */ /* 0x000f640000000200 */
[----:B------:R-:W1:Y:S05]  /*1caa0*/  MUFU.TANH R201, R22 ;  /* 0x0000001600c97308 */ /* 0x000e6a0000002400 */
[----:B----4-:R-:W-:Y:S03]  /*1cab0*/  HMMA.16816.F32.BF16 R36, R24, R48, R36 ;  /* 0x000000301824723c */ /* 0x010fe60000041824 */
[----:B------:R4:W1:Y:S05]  /*1cac0*/  MUFU.TANH R203, R23 ;  /* 0x0000001700cb7308 */ /* 0x00086a0000002400 */
[----:B------:R-:W-:Y:S08]  /*1cad0*/  HMMA.16816.F32.BF16 R40, R16, R68, R40 ;  /* 0x000000441028723c */ /* 0x000ff00000041828 */
[----:B------:R-:W-:Y:S01]  /*1cae0*/  HMMA.16816.F32.BF16 R28, R24, R50, R28 ;  /* 0x00000032181c723c */ /* 0x000fe2000004181c */
[----:B------:R-:W-:Y:S02]  /*1caf0*/  LDSM.16.M88.4 R48, [R192+0x8800] ;  /* 0x00880000c030783b */ /* 0x000fe40000000200 */
        /* <DEDUP_REMOVED lines=8> */
[----:B------:R-:W2:Y:S02]  /*1cb80*/  LDSM.16.M88.4 R68, [R8+0x8000] ;  /* 0x008000000844783b */ /* 0x000ea40000000200 */
[-C--:B------:R-:W-:Y:S01]  /*1cb90*/  FMUL.FTZ R28, R28, R10.reuse ;  /* 0x0000000a1c1c7220 */ /* 0x080fe20000410000 */
[-C--:B------:R-:W-:Y:S01]  /*1cba0*/  FMUL.FTZ R29, R29, R10.reuse ;  /* 0x0000000a1d1d7220 */ /* 0x080fe20000410000 */
[-C--:B------:R-:W-:Y:S01]  /*1cbb0*/  FMUL.FTZ R30, R30, R10.reuse ;  /* 0x0000000a1e1e7220 */ /* 0x080fe20000410000 */
[-C--:B------:R-:W-:Y:S01]  /*1cbc0*/  FMUL.FTZ R31, R31, R10.reuse ;  /* 0x0000000a1f1f7220 */ /* 0x080fe20000410000 */
[----:B------:R-:W1:Y:S01]  /*1cbd0*/  MUFU.TANH R205, R38 ;  /* 0x0000002600cd7308 */ /* 0x000e620000002400 */
[----:B-----5:R-:W-:Y:S07]  /*1cbe0*/  HMMA.16816.F32.BF16 R40, R24, R52, R40 ;  /* 0x000000341828723c */ /* 0x020fee0000041828 */
[----:B------:R5:W1:Y:S01]  /*1cbf0*/  MUFU.TANH R206, R39 ;  /* 0x0000002700ce7308 */ /* 0x000a620000002400 */
[----:B------:R-:W-:Y:S07]  /*1cc00*/  HMMA.16816.F32.BF16 R20, R12, R56, R20 ;  /* 0x000000380c14723c */ /* 0x000fee0000041814 */
[----:B------:R-:W1:Y:S01]  /*1cc10*/  MUFU.TANH R186, R28 ;  /* 0x0000001c00ba7308 */ /* 0x000e620000002400 */
[----:B------:R-:W-:Y:S01]  /*1cc20*/  HMMA.16816.F32.BF16 R64, R24, R54, R64 ;  /* 0x000000361840723c */ /* 0x000fe20000041840 */
[----:B------:R-:W-:Y:S02]  /*1cc30*/  LDSM.16.M88.4 R52, [R32+0x9000] ;  /* 0x009000002034783b */ /* 0x000fe40000000200 */
[-C--:B------:R-:W-:Y:S01]  /*1cc40*/  FMUL.FTZ R40, R40, R10.reuse ;  /* 0x0000000a28287220 */ /* 0x080fe20000410000 */
[-C--:B------:R-:W-:Y:S01]  /*1cc50*/  FMUL.FTZ R41, R41, R10.reuse ;  /* 0x0000000a29297220 */ /* 0x080fe20000410000 */
[-C--:B------:R-:W-:Y:S01]  /*1cc60*/  FMUL.FTZ R42, R42, R10.reuse ;  /* 0x0000000a2a2a7220 */ /* 0x080fe20000410000 */
[-C--:B------:R-:W-:Y:S01]  /*1cc70*/  FMUL.FTZ R43, R43, R10.reuse ;  /* 0x0000000a2b2b7220 */ /* 0x080fe20000410000 */
[----:B------:R-:W1:Y:S01]  /*1cc80*/  MUFU.TANH R187, R29 ;  /* 0x0000001d00bb7308 */ /* 0x000e620000002400 */
[----:B-----5:R-:W-:Y:S01]  /*1cc90*/  HMMA.16816.F32.BF16 R36, R4, R74, RZ ;  /* 0x0000004a0424723c */ /* 0x020fe200000418ff */
[----:B------:R-:W5:Y:S06]  /*1cca0*/  LDSM.16.M88.4 R72, [R32+0x8800] ;  /* 0x008800002048783b */ /* 0x000f6c0000000200 */
[----:B------:R-:W1:Y:S01]  /*1ccb0*/  MUFU.TANH R207, R30 ;  /* 0x0000001e00cf7308 */ /* 0x000e620000002400 */
[----:B------:R-:W-:Y:S03]  /*1ccc0*/  HMMA.16816.F32.BF16 R20, R16, R76, R20 ;  /* 0x0000004c1014723c */ /* 0x000fe60000041814 */
[-C--:B------:R-:W-:Y:S01]  /*1ccd0*/  FMUL.FTZ R64, R64, R10.reuse ;  /* 0x0000000a40407220 */ /* 0x080fe20000410000 */
[-C--:B------:R-:W-:Y:S01]  /*1cce0*/  FMUL.FTZ R65, R65, R10.reuse ;  /* 0x0000000a41417220 */ /* 0x080fe20000410000 */
[-C--:B------:R-:W-:Y:S01]  /*1ccf0*/  FMUL.FTZ R66, R66, R10.reuse ;  /* 0x0000000a42427220 */ /* 0x080fe20000410000 */
[-C--:B------:R-:W-:Y:S01]  /*1cd00*/  FMUL.FTZ R67, R67, R10.reuse ;  /* 0x0000000a43437220 */ /* 0x080fe20000410000 */
[----:B------:R3:W1:Y:S05]  /*1cd10*/  MUFU.TANH R208, R31 ;  /* 0x0000001f00d07308 */ /* 0x00066a0000002400 */
[----:B------:R-:W-:Y:S01]  /*1cd20*/  HMMA.16816.F32.BF16 R36, R12, R58, R36 ;  /* 0x0000003a0c24723c */ /* 0x000fe20000041824 */
[----:B------:R-:W4:Y:S02]  /*1cd30*/  LDSM.16.M88.4 R56, [R192+0x9000] ;  /* 0x00900000c038783b */ /* 0x000f240000000200 */
[----:B------:R-:W1:Y:S02]  /*1cd40*/  MUFU.TANH R188, R40 ;  /* 0x0000002800bc7308 */ /* 0x000e640000002400 */
[----:B------:R-:W-:Y:S03]  /*1cd50*/  LDSM.16.M88.4 R192, [R192+0x9800] ;  /* 0x00980000c0c0783b */ /* 0x000fe60000000200 */
[----:B--2---:R-:W-:Y:S03]  /*1cd60*/  HMMA.16816.F32.BF16 R20, R24, R68, R20 ;  /* 0x000000441814723c */ /* 0x004fe60000041814 */
[----:B------:R-:W2:Y:S05]  /*1cd70*/  MUFU.TANH R189, R41 ;  /* 0x0000002900bd7308 */ /* 0x000eaa0000002400 */
[C---:B---3--:R-:W-:Y:S03]  /*1cd80*/  HMMA.16816.F32.BF16 R28, R4.reuse, R48, RZ ;  /* 0x00000030041c723c */ /* 0x048fe600000418ff */
[----:B------:R-:W3:Y:S05]  /*1cd90*/  MUFU.TANH R76, R42 ;  /* 0x0000002a004c7308 */ /* 0x000eea0000002400 */
[----:B------:R-:W-:Y:S03]  /*1cda0*/  HMMA.16816.F32.BF16 R48, R4, R50, RZ ;  /* 0x000000320430723c */ /* 0x000fe600000418ff */
[----:B------:R1:W1:Y:S01]  /*1cdb0*/  MUFU.TANH R77, R43 ;  /* 0x0000002b004d7308 */ /* 0x0002620000002400 */
[-C--:B------:R-:W-:Y:S01]  /*1cdc0*/  FMUL.FTZ R20, R20, R10.reuse ;  /* 0x0000000a14147220 */ /* 0x080fe20000410000 */
[-C--:B------:R-:W-:Y:S01]  /*1cdd0*/  FMUL.FTZ R21, R21, R10.reuse ;  /* 0x0000000a15157220 */ /* 0x080fe20000410000 */
[-C--:B------:R-:W-:Y:S01]  /*1cde0*/  FMUL.FTZ R22, R22, R10.reuse ;  /* 0x0000000a16167220 */ /* 0x080fe20000410000 */
[-C--:B------:R-:W-:Y:S01]  /*1cdf0*/  FMUL.FTZ R23, R23, R10.reuse ;  /* 0x0000000a17177220 */ /* 0x080fe20000410000 */
[----:B------:R-:W-:Y:S03]  /*1ce00*/  HMMA.16816.F32.BF16 R36, R16, R78, R36 ;  /* 0x0000004e1024723c */ /* 0x000fe60000041824 */
[----:B------:R-:W2:Y:S05]  /*1ce10*/  MUFU.TANH R190, R64 ;  /* 0x0000004000be7308 */ /* 0x000eaa0000002400 */
[C---:B-----5:R-:W-:Y:S03]  /*1ce20*/  HMMA.16816.F32.BF16 R28, R12.reuse, R72, R28 ;  /* 0x000000480c1c723c */ /* 0x060fe6000004181c */
[----:B------:R-:W2:Y:S01]  /*1ce30*/  MUFU.TANH R191, R65 ;  /* 0x0000004100bf7308 */ /* 0x000ea20000002400 */
[----:B-1----:R-:W1:Y:S04]  /*1ce40*/  LDSM.16.M88.4 R40, [R9+0x8800] ;  /* 0x008800000928783b */ /* 0x002e680000000200 */
[----:B------:R-:W-:Y:S01]  /*1ce50*/  HMMA.16816.F32.BF16 R72, R12, R74, R48 ;  /* 0x0000004a0c48723c */ /* 0x000fe20000041830 */
[----:B------:R-:W5:Y:S02]  /*1ce60*/  LDSM.16.M88.4 R48, [R8+0x8800] ;  /* 0x008800000830783b */ /* 0x000f640000000200 */
[----:B------:R-:W1:Y:S05]  /*1ce70*/  MUFU.TANH R78, R66 ;  /* 0x00000042004e7308 */ /* 0x000e6a0000002400 */
[----:B------:R-:W-:Y:S01]  /*1ce80*/  HMMA.16816.F32.BF16 R36, R24, R70, R36 ;  /* 0x000000461824723c */ /* 0x000fe20000041824 */
[----:B------:R3:W-:Y:S02]  /*1ce90*/  LDSM.16.M88.4 R68, [R32+0x9800] ;  /* 0x009800002044783b */ /* 0x0007e40000000200 */
[----:B------:R4:W1:Y:S08]  /*1cea0*/  MUFU.TANH R214, R67 ;  /* 0x0000004300d67308 */ /* 0x0008700000002400 */
[----:B------:R-:W1:Y:S08]  /*1ceb0*/  MUFU.TANH R79, R20 ;  /* 0x00000014004f7308 */ /* 0x000e700000002400 */
[----:B------:R-:W2:Y:S01]  /*1cec0*/  MUFU.TANH R196, R21 ;  /* 0x0000001500c47308 */ /* 0x000ea20000002400 */
[----:B----4-:R-:W-:Y:S01]  /*1ced0*/  HMMA.16816.F32.BF16 R64, R4, R56, RZ ;  /* 0x000000380440723c */ /* 0x010fe200000418ff */
[-C--:B------:R-:W-:Y:S01]  /*1cee0*/  FMUL.FTZ R36, R36, R10.reuse ;  /* 0x0000000a24247220 */ /* 0x080fe20000410000 */
[-C--:B------:R-:W-:Y:S01]  /*1cef0*/  FMUL.FTZ R38, R38, R10.reuse ;  /* 0x0000000a26267220 */ /* 0x080fe20000410000 */
[-C--:B------:R-:W-:Y:S01]  /*1cf00*/  FMUL.FTZ R39, R39, R10.reuse ;  /* 0x0000000a27277220 */ /* 0x080fe20000410000 */
[----:B---3--:R-:W-:-:S03]  /*1cf10*/  FMUL.FTZ R32, R37, R10 ;  /* 0x0000000a25207220 */ /* 0x008fc60000410000 */
[----:B------:R-:W3:Y:S01]  /*1cf20*/  MUFU.TANH R215, R22 ;  /* 0x0000001600d77308 */ /* 0x000ee20000002400 */
[----:B-1----:R-:W-:Y:S07]  /*1cf30*/  HMMA.16816.F32.BF16 R28, R16, R40, R28 ;  /* 0x00000028101c723c */ /* 0x002fee000004181c */
[----:B------:R1:W4:Y:S01]  /*1cf40*/  MUFU.TANH R216, R23 ;  /* 0x0000001700d87308 */ /* 0x0003220000002400 */
[----:B------:R-:W-:Y:S07]  /*1cf50*/  HMMA.16816.F32.BF16 R56, R4, R58, RZ ;  /* 0x0000003a0438723c */ /* 0x000fee00000418ff */
[----:B------:R-:W2:Y:S01]  /*1cf60*/  MUFU.TANH R222, R38 ;  /* 0x0000002600de7308 */ /* 0x000ea20000002400 */
[----:B------:R-:W-:Y:S01]  /*1cf70*/  HMMA.16816.F32.BF16 R72, R16, R42, R72 ;  /* 0x0000002a1048723c */ /* 0x000fe20000041848 */
[----:B------:R-:W-:Y:S06]  /*1cf80*/  LDSM.16.M88.4 R40, [R8+0x9000] ;  /* 0x009000000828783b */ /* 0x000fec0000000200 */
[----:B------:R-:W2:Y:S01]  /*1cf90*/  MUFU.TANH R247, R39 ;  /* 0x0000002700f77308 */ /* 0x000ea20000002400 */
[----:B-1----:R-:W1:Y:S01]  /*1cfa0*/  LDSM.16.M88.4 R20, [R9+0x9000] ;  /* 0x009000000914783b */ /* 0x002e620000000200 */
[----:B------:R-:W-:Y:S06]  /*1cfb0*/  HMMA.16816.F32.BF16 R64, R12, R52, R64 ;  /* 0x000000340c40723c */ /* 0x000fec0000041840 */
[----:B------:R3:W1:Y:S02]  /*1cfc0*/  MUFU.TANH R52, R36 ;  /* 0x0000002400347308 */ /* 0x0006640000002400 */
[----:B-----5:R-:W-:Y:S06]  /*1cfd0*/  HMMA.16816.F32.BF16 R28, R24, R48, R28 ;  /* 0x00000030181c723c */ /* 0x020fec000004181c */
[----:B------:R-:W1:Y:S02]  /*1cfe0*/  MUFU.TANH R32, R32 ;  /* 0x0000002000207308 */ /* 0x000e640000002400 */
[----:B------:R-:W-:Y:S08]  /*1cff0*/  HMMA.16816.F32.BF16 R56, R12, R54, R56 ;  /* 0x000000360c38723c */ /* 0x000ff00000041838 */
[----:B---3--:R-:W-:Y:S03]  /*1d000*/  HMMA.16816.F32.BF16 R36, R4, R192, RZ ;  /* 0x000000c00424723c */ /* 0x008fe600000418ff */
[-C--:B------:R-:W-:Y:S01]  /*1d010*/  FMUL.FTZ R31, R31, R10.reuse ;  /* 0x0000000a1f1f7220 */ /* 0x080fe20000410000 */
[-C--:B------:R-:W-:Y:S01]  /*1d020*/  FMUL.FTZ R28, R28, R10.reuse ;  /* 0x0000000a1c1c7220 */ /* 0x080fe20000410000 */
[----:B------:R-:W-:-:S03]  /*1d030*/  FMUL.FTZ R29, R29, R10 ;  /* 0x0000000a1d1d7220 */ /* 0x000fc60000410000 */
[----:B------:R-:W-:Y:S01]  /*1d040*/  HMMA.16816.F32.BF16 R72, R24, R50, R72 ;  /* 0x000000321848723c */ /* 0x000fe20000041848 */
[----:B------:R3:W5:Y:S01]  /*1d050*/  LDSM.16.M88.4 R48, [R9+0x9800] ;  /* 0x009800000930783b */ /* 0x0007620000000200 */
[----:B------:R-:W2:Y:S06]  /*1d060*/  MUFU.TANH R28, R28 ;  /* 0x0000001c001c7308 */ /* 0x000eac0000002400 */
[----:B------:R-:W-:Y:S02]  /*1d070*/  HMMA.16816.F32.BF16 R4, R4, R194, RZ ;  /* 0x000000c20404723c */ /* 0x000fe400000418ff */
[----:B------:R-:W2:Y:S06]  /*1d080*/  MUFU.TANH R29, R29 ;  /* 0x0000001d001d7308 */ /* 0x000eac0000002400 */
[C---:B-1----:R-:W-:Y:S08]  /*1d090*/  HMMA.16816.F32.BF16 R64, R16.reuse, R20, R64 ;  /* 0x000000141040723c */ /* 0x042ff00000041840 */
[----:B------:R-:W-:Y:S01]  /*1d0a0*/  HMMA.16816.F32.BF16 R56, R16, R22, R56 ;  /* 0x000000161038723c */ /* 0x000fe20000041838 */
[----:B------:R1:W4:Y:S01]  /*1d0b0*/  LDSM.16.M88.4 R20, [R8+0x9800] ;  /* 0x009800000814783b */ /* 0x0003220000000200 */
[-C--:B---3--:R-:W-:Y:S01]  /*1d0c0*/  FMUL.FTZ R9, R30, R10.reuse ;  /* 0x0000000a1e097220 */ /* 0x088fe20000410000 */
[----:B------:R-:W-:Y:S01]  /*1d0d0*/  FMUL.FTZ R30, R72, R10 ;  /* 0x0000000a481e7220 */ /* 0x000fe20000410000 */
[----:B------:R-:W-:-:S04]  /*1d0e0*/  DEPBAR.LE SB0, 0x0 ;  /* 0x000080000000791a */ /* 0x000fc80000000000 */
[C---:B------:R-:W-:Y:S01]  /*1d0f0*/  HMMA.16816.F32.BF16 R4, R12.reuse, R70, R4 ;  /* 0x000000460c04723c */ /* 0x040fe20000041804 */
[----:B------:R-:W3:Y:S07]  /*1d100*/  MUFU.TANH R9, R9 ;  /* 0x0000000900097308 */ /* 0x000eee0000002400 */
[----:B------:R-:W-:Y:S01]  /*1d110*/  HMMA.16816.F32.BF16 R36, R12, R68, R36 ;  /* 0x000000440c24723c */ /* 0x000fe20000041824 */
[----:B------:R2:W2:Y:S01]  /*1d120*/  MUFU.TANH R68, R31 ;  /* 0x0000001f00447308 */ /* 0x0004a20000002400 */
[----:B------:R-:W-:-:S06]  /*1d130*/  FMUL.FTZ R69, R75, R10 ;  /* 0x0000000a4b457220 */ /* 0x000fcc0000410000 */
[----:B------:R-:W-:Y:S01]  /*1d140*/  HMMA.16816.F32.BF16 R64, R24, R40, R64 ;  /* 0x000000281840723c */ /* 0x000fe20000041840 */
[-C--:B-1----:R-:W-:Y:S01]  /*1d150*/  FMUL.FTZ R8, R74, R10.reuse ;  /* 0x0000000a4a087220 */ /* 0x082fe20000410000 */
[----:B------:R-:W1:Y:S06]  /*1d160*/  MUFU.TANH R30, R30 ;  /* 0x0000001e001e7308 */ /* 0x000e6c0000002400 */
[C---:B-----5:R-:W-:Y:S01]  /*1d170*/  HMMA.16816.F32.BF16 R4, R16.reuse, R50, R4 ;  /* 0x000000321004723c */ /* 0x060fe20000041804 */
[-C--:B--2---:R-:W-:Y:S01]  /*1d180*/  FMUL.FTZ R31, R73, R10.reuse ;  /* 0x0000000a491f7220 */ /* 0x084fe20000410000 */
[----:B------:R-:W2:Y:S06]  /*1d190*/  MUFU.TANH R8, R8 ;  /* 0x0000000800087308 */ /* 0x000eac0000002400 */
[----:B------:R-:W-:Y:S03]  /*1d1a0*/  HMMA.16816.F32.BF16 R36, R16, R48, R36 ;  /* 0x000000301024723c */ /* 0x000fe60000041824 */
[-C--:B------:R-:W-:Y:S01]  /*1d1b0*/  FMUL.FTZ R40, R64, R10.reuse ;  /* 0x0000000a40287220 */ /* 0x080fe20000410000 */
[-C--:B------:R-:W-:Y:S01]  /*1d1c0*/  FMUL.FTZ R41, R65, R10.reuse ;  /* 0x0000000a41297220 */ /* 0x080fe20000410000 */
[-C--:B------:R-:W-:Y:S01]  /*1d1d0*/  FMUL.FTZ R12, R66, R10.reuse ;  /* 0x0000000a420c7220 */ /* 0x080fe20000410000 */
[----:B------:R-:W-:Y:S01]  /*1d1e0*/  FMUL.FTZ R13, R67, R10 ;  /* 0x0000000a430d7220 */ /* 0x000fe20000410000 */
[----:B------:R-:W1:Y:S01]  /*1d1f0*/  MUFU.TANH R31, R31 ;  /* 0x0000001f001f7308 */ /* 0x000e620000002400 */
[C---:B------:R-:W-:Y:S07]  /*1d200*/  HMMA.16816.F32.BF16 R56, R24.reuse, R42, R56 ;  /* 0x0000002a1838723c */ /* 0x040fee0000041838 */
[----:B------:R-:W1:Y:S01]  /*1d210*/  MUFU.TANH R69, R69 ;  /* 0x0000004500457308 */ /* 0x000e620000002400 */
[C---:B----4-:R-:W-:Y:S07]  /*1d220*/  HMMA.16816.F32.BF16 R4, R24.reuse, R22, R4 ;  /* 0x000000161804723c */ /* 0x050fee0000041804 */
[----:B------:R-:W4:Y:S01]  /*1d230*/  MUFU.TANH R40, R40 ;  /* 0x0000002800287308 */ /* 0x000f220000002400 */
[----:B------:R-:W-:Y:S01]  /*1d240*/  HMMA.16816.F32.BF16 R36, R24, R20, R36 ;  /* 0x000000141824723c */ /* 0x000fe20000041824 */
[----:B------:R-:W-:-:S02]  /*1d250*/  IADD3 R24, PT, PT, R44, -0x2, RZ ;  /* 0xfffffffe2c187810 */ /* 0x000fc40007ffe0ff */
[-C--:B------:R-:W-:Y:S01]  /*1d260*/  FMUL.FTZ R20, R56, R10.reuse ;  /* 0x0000000a38147220 */ /* 0x080fe20000410000 */
[-C--:B------:R-:W-:Y:S01]  /*1d270*/  FMUL.FTZ R21, R57, R10.reuse ;  /* 0x0000000a39157220 */ /* 0x080fe20000410000 */
[-C--:B------:R-:W-:Y:S01]  /*1d280*/  FMUL.FTZ R14, R58, R10.reuse ;  /* 0x0000000a3a0e7220 */ /* 0x080fe20000410000 */
[-C--:B------:R-:W-:Y:S01]  /*1d290*/  FMUL.FTZ R15, R59, R10.reuse ;  /* 0x0000000a3b0f7220 */ /* 0x080fe20000410000 */
[----:B------:R-:W-:Y:S01]  /*1d2a0*/  ISETP.GT.AND P3, PT, R24, R223, PT ;  /* 0x000000df1800720c */ /* 0x000fe20003f64270 */
[----:B------:R-:W1:Y:S03]  /*1d2b0*/  MUFU.TANH R41, R41 ;  /* 0x0000002900297308 */ /* 0x000e660000002400 */
[-C--:B------:R-:W-:Y:S01]  /*1d2c0*/  FMUL.FTZ R4, R4, R10.reuse ;  /* 0x0000000a04047220 */ /* 0x080fe20000410000 */
[-C--:B------:R-:W-:Y:S01]  /*1d2d0*/  FMUL.FTZ R7, R7, R10.reuse ;  /* 0x0000000a07077220 */ /* 0x080fe20000410000 */
[----:B------:R-:W-:-:S03]  /*1d2e0*/  FMUL.FTZ R5, R5, R10 ;  /* 0x0000000a05057220 */ /* 0x000fc60000410000 */
[----:B------:R5:W1:Y:S03]  /*1d2f0*/  MUFU.TANH R26, R4 ;  /* 0x00000004001a7308 */ /* 0x000a660000002400 */
[-C--:B------:R-:W-:Y:S01]  /*1d300*/  FMUL.FTZ R36, R36, R10.reuse ;  /* 0x0000000a24247220 */ /* 0x080fe20000410000 */
[-C--:B------:R-:W-:Y:S01]  /*1d310*/  FMUL.FTZ R25, R37, R10.reuse ;  /* 0x0000000a25197220 */ /* 0x080fe20000410000 */
[-C--:B------:R-:W-:Y:S01]  /*1d320*/  FMUL.FTZ R16, R38, R10.reuse ;  /* 0x0000000a26107220 */ /* 0x080fe20000410000 */
[-C--:B------:R-:W-:Y:S02]  /*1d330*/  FMUL.FTZ R17, R39, R10.reuse ;  /* 0x0000000a27117220 */ /* 0x080fe40000410000 */
[----:B------:R-:W1:Y:S08]  /*1d340*/  MUFU.TANH R12, R12 ;  /* 0x0000000c000c7308 */ /* 0x000e700000002400 */
[----:B------:R-:W1:Y:S01]  /*1d350*/  MUFU.TANH R13, R13 ;  /* 0x0000000d000d7308 */ /* 0x000e620000002400 */
[----:B-----5:R-:W-:-:S07]  /*1d360*/  FMUL.FTZ R4, R6, R10 ;  /* 0x0000000a06047220 */ /* 0x020fce0000410000 */
        /* <DEDUP_REMOVED lines=8> */
[----:B------:R1:W1:Y:S08]  /*1d3f0*/  MUFU.TANH R27, R5 ;  /* 0x00000005001b7308 */ /* 0x0002700000002400 */
[----:B------:R-:W1:Y:S08]  /*1d400*/  MUFU.TANH R4, R4 ;  /* 0x0000000400047308 */ /* 0x000e700000002400 */
[----:B------:R-:W1:Y:S01]  /*1d410*/  MUFU.TANH R7, R7 ;  /* 0x0000000700077308 */ /* 0x000e620000002400 */
[----:B------:R-:W-:Y:S06]  /*1d420*/  BAR.SYNC.DEFER_BLOCKING 0x0 ;  /* 0x0000000000007b1d */ /* 0x000fec0000010000 */
[----:B--234-:R-:W-:Y:S05]  /*1d430*/  @!P3 BRA `(.L_x_2950) ;  /* 0x0000000c0034b947 */ /* 0x01cfea0003800000 */
[----:B------:R-:W-:Y:S04]  /*1d440*/  BSSY.RECONVERGENT B0, `(.L_x_2951) ;  /* 0x000004b000007945 */ /* 0x000fe80003800200 */
[----:B------:R-:W-:Y:S05]  /*1d450*/  @!P1 BRA `(.L_x_2952) ;  /* 0x0000000400049947 */ /* 0x000fea0003800000 */
[----:B------:R-:W2:Y:S01]  /*1d460*/  LD.E R38, desc[UR4][R164.64+0x170] ;  /* 0x00017004a4267980 */ /* 0x000ea2000c101900 */
[----:B------:R-:W-:-:S05]  /*1d470*/  SHF.L.U32 R23, R44, 0x8, RZ ;  /* 0x000000082c177819 */ /* 0x000fca00000006ff */
[C---:B------:R-:W-:Y:S02]  /*1d480*/  VIADD R6, R23.reuse, 0xfffffe00 ;  /* 0xfffffe0017067836 */ /* 0x040fe40000000000 */
[----:B------:R-:W-:-:S03]  /*1d490*/  VIADD R23, R23, 0xfffffd00 ;  /* 0xfffffd0017177836 */ /* 0x000fc60000000000 */
[----:B-1----:R-:W-:Y:S02]  /*1d4a0*/  IABS R5, R6 ;  /* 0x0000000600057213 */ /* 0x002fe40000000000 */
[----:B------:R-:W-:Y:S02]  /*1d4b0*/  IABS R10, R23 ;  /* 0x00000017000a7213 */ /* 0x000fe40000000000 */
[-C--:B--2---:R-:W-:Y:S02]  /*1d4c0*/  IABS R19, R38.reuse ;  /* 0x0000002600137213 */ /* 0x084fe40000000000 */
[-C--:B------:R-:W-:Y:S02]  /*1d4d0*/  IABS R18, R38.reuse ;  /* 0x0000002600127213 */ /* 0x080fe40000000000 */
[----:B------:R-:W1:Y:S01]  /*1d4e0*/  I2F.RP R42, R19 ;  /* 0x00000013002a7306 */ /* 0x000e620000209400 */
[-C--:B------:R-:W-:Y:S02]  /*1d4f0*/  LOP3.LUT R6, R6, R38.reuse, RZ, 0x3c, !PT ;  /* 0x0000002606067212 */ /* 0x080fe400078e3cff */
[----:B------:R-:W-:Y:S01]  /*1d500*/  IMAD.MOV R18, RZ, RZ, -R18 ;  /* 0x000000ffff127224 */ /* 0x000fe200078e0a12 */
[----:B------:R-:W-:-:S02]  /*1d510*/  LOP3.LUT R23, R23, R38, RZ, 0x3c, !PT ;  /* 0x0000002617177212 */ /* 0x000fc400078e3cff */
[----:B------:R-:W-:Y:S02]  /*1d520*/  ISETP.GE.AND P4, PT, R6, RZ, PT ;  /* 0x000000ff0600720c */ /* 0x000fe40003f86270 */
[----:B-1----:R-:W1:Y:S02]  /*1d530*/  MUFU.RCP R42, R42 ;  /* 0x0000002a002a7308 */ /* 0x002e640000001000 */
[----:B-1----:R-:W-:-:S06]  /*1d540*/  VIADD R42, R42, 0xffffffe ;  /* 0x0ffffffe2a2a7836 */ /* 0x002fcc0000000000 */
[----:B------:R-:W1:Y:S02]  /*1d550*/  F2I.FTZ.U32.TRUNC.NTZ R43, R42 ;  /* 0x0000002a002b7305 */ /* 0x000e64000021f000 */
[----:B-1----:R-:W-:Y:S01]  /*1d560*/  IMAD.MOV R37, RZ, RZ, -R43 ;  /* 0x000000ffff257224 */ /* 0x002fe200078e0a2b */
[----:B------:R-:W-:-:S03]  /*1d570*/  MOV R42, RZ ;  /* 0x000000ff002a7202 */ /* 0x000fc60000000f00 */
        /* <DEDUP_REMOVED lines=47> */
.L_x_2952:
[----:B-1----:R-:W2:Y:S01]  /*1d870*/  LD.E R5, desc[UR4][R164.64+0x38] ;  /* 0x00003804a4057980 */ /* 0x002ea2000c101900 */
[----:B------:R-:W-:Y:S02]  /*1d880*/  UMOV UR6, URZ ;  /* 0x000000ff00067c82 */ /* 0x000fe40008000000 */
[----:B------:R-:W-:Y:S01]  /*1d890*/  IADD3 R6, P1, PT, RZ, -UR6, RZ ;  /* 0x80000006ff067c10 */ /* 0x000fe2000ff3e0ff */
[----:B--2---:R-:W-:-:S04]  /*1d8a0*/  IMAD.SHL.U32 R5, R5, 0x100, RZ ;  /* 0x0000010005057824 */ /* 0x004fc800078e00ff */
[----:B------:R-:W-:-:S05]  /*1d8b0*/  IMAD.X R5, RZ, RZ, ~R5, P1 ;  /* 0x000000ffff057224 */ /* 0x000fca00008e0e05 */
[----:B------:R-:W-:-:S04]  /*1d8c0*/  SHF.R.S64 R6, R6, 0x1f, R5 ;  /* 0x0000001f06067819 */ /* 0x000fc80000001005 */
[----:B------:R-:W-:-:S04]  /*1d8d0*/  IADD3 R229, P1, PT, R6, R229, RZ ;  /* 0x000000e506e57210 */ /* 0x000fc80007f3e0ff */
[----:B------:R-:W-:-:S09]  /*1d8e0*/  LEA.HI.X.SX32 R228, R5, R228, 0x1, P1 ;  /* 0x000000e405e47211 */ /* 0x000fd200008f0eff */
.L_x_2953:
[----:B------:R-:W-:Y:S05]  /*1d8f0*/  BSYNC.RECONVERGENT B0 ;  /* 0x0000000000007941 */ /* 0x000fea0003800200 */
.L_x_2951:
[----:B------:R-:W1:Y:S01]  /*1d900*/  S2R R10, SR_TID.X ;  /* 0x00000000000a7919 */ /* 0x000e620000002100 */
[C---:B------:R-:W-:Y:S01]  /*1d910*/  IMAD.SHL.U32 R5, R224.reuse, 0x10, RZ ;  /* 0x00000010e0057824 */ /* 0x040fe200078e00ff */
[C-C-:B------:R-:W-:Y:S01]  /*1d920*/  SHF.L.U64.HI R18, R224.reuse, 0x4, R225.reuse ;  /* 0x00000004e0127819 */ /* 0x140fe200000102e1 */
[C---:B------:R-:W-:Y:S01]  /*1d930*/  IMAD.SHL.U32 R22, R224.reuse, 0x20, RZ ;  /* 0x00000020e0167824 */ /* 0x040fe200078e00ff */
[----:B------:R-:W-:Y:S01]  /*1d940*/  SHF.L.U64.HI R23, R224, 0x5, R225 ;  /* 0x00000005e0177819 */ /* 0x000fe200000102e1 */
[C---:B------:R-:W-:Y:S01]  /*1d950*/  IMAD.SHL.U32 R19, R5.reuse, 0x2, RZ ;  /* 0x0000000205137824 */ /* 0x040fe200078e00ff */
[----:B------:R-:W-:Y:S01]  /*1d960*/  SHF.L.U64.HI R18, R5, 0x1, R18 ;  /* 0x0000000105127819 */ /* 0x000fe20000010212 */
[----:B------:R-:W2:Y:S01]  /*1d970*/  S2UR UR6, SR_CgaCtaId ;  /* 0x00000000000679c3 */ /* 0x000ea20000008800 */
[----:B------:R-:W-:Y:S02]  /*1d980*/  UMOV UR7, 0x400 ;  /* 0x0000040000077882 */ /* 0x000fe40000000000 */
[----:B------:R-:W-:-:S04]  /*1d990*/  IADD3 R48, P3, P1, R22, R229, R19 ;  /* 0x000000e516307210 */ /* 0x000fc8000797e013 */
[----:B------:R-:W-:Y:S02]  /*1d9a0*/  IADD3.X R49, PT, PT, R23, R228, R18, P3, P1 ;  /* 0x000000e417317210 */ /* 0x000fe40001fe2412 */
[----:B------:R-:W-:-:S05]  /*1d9b0*/  IADD3 R42, P1, PT, R48, R22, RZ ;  /* 0x00000016302a7210 */ /* 0x000fca0007f3e0ff */
[----:B------:R-:W-:Y:S01]  /*1d9c0*/  IMAD.X R43, R49, 0x1, R23, P1 ;  /* 0x00000001312b7824 */ /* 0x000fe200008e0617 */
[----:B------:R-:W-:-:S05]  /*1d9d0*/  IADD3 R38, P1, PT, R42, R22, RZ ;  /* 0x000000162a267210 */ /* 0x000fca0007f3e0ff */
[--C-:B------:R-:W-:Y:S01]  /*1d9e0*/  IMAD.X R39, R43, 0x1, R23.reuse, P1 ;  /* 0x000000012b277824 */ /* 0x100fe200008e0617 */
[-C--:B------:R-:W-:Y:S01]  /*1d9f0*/  IADD3 R50, P1, PT, R38, R22.reuse, RZ ;  /* 0x0000001626327210 */ /* 0x080fe20007f3e0ff */
[----:B--2---:R-:W-:Y:S01]  /*1da00*/  ULEA UR6, UR6, UR7, 0x18 ;  /* 0x0000000706067291 */ /* 0x004fe2000f8ec0ff */
[----:B-1----:R-:W-:Y:S02]  /*1da10*/  IMAD.SHL.U32 R6, R10, 0x8, RZ ;  /* 0x000000080a067824 */ /* 0x002fe400078e00ff */
[-C--:B------:R-:W-:Y:S01]  /*1da20*/  IADD3 R54, P3, PT, R50, R22.reuse, RZ ;  /* 0x0000001632367210 */ /* 0x080fe20007f7e0ff */
[--C-:B------:R-:W-:Y:S01]  /*1da30*/  IMAD.X R51, R39, 0x1, R23.reuse, P1 ;  /* 0x0000000127337824 */ /* 0x100fe200008e0617 */
[----:B------:R-:W-:Y:S01]  /*1da40*/  @!P0 IADD3 R58, P1, PT, R19, R229, RZ ;  /* 0x000000e5133a8210 */ /* 0x000fe20007f3e0ff */
[--C-:B------:R-:W-:Y:S01]  /*1da50*/  @!P0 IMAD.MOV.U32 R19, RZ, RZ, R228.reuse ;  /* 0x000000ffff138224 */ /* 0x100fe200078e00e4 */
[----:B------:R-:W-:Y:S01]  /*1da60*/  LOP3.LUT R5, R6, 0x1c0, RZ, 0xc0, !PT ;  /* 0x000001c006057812 */ /* 0x000fe200078ec0ff */
[----:B------:R-:W-:Y:S01]  /*1da70*/  IMAD.X R55, R51, 0x1, R23, P3 ;  /* 0x0000000133377824 */ /* 0x000fe200018e0617 */
[-C--:B------:R-:W-:Y:S01]  /*1da80*/  IADD3 R56, P3, PT, R54, R22.reuse, RZ ;  /* 0x0000001636387210 */ /* 0x080fe20007f7e0ff */
[----:B------:R-:W-:Y:S01]  /*1da90*/  @!P0 IMAD.X R59, R18, 0x1, R228, P1 ;  /* 0x00000001123b8824 */ /* 0x000fe200008e06e4 */
[----:B------:R-:W-:Y:S01]  /*1daa0*/  LOP3.LUT R5, R5, 0x38, R10, 0xf8, !PT ;  /* 0x0000003805057812 */ /* 0x000fe200078ef80a */
[----:B------:R-:W-:Y:S01]  /*1dab0*/  @!P0 IMAD.MOV.U32 R18, RZ, RZ, R229 ;  /* 0x000000ffff128224 */ /* 0x000fe200078e00e5 */
[----:B------:R-:W-:Y:S01]  /*1dac0*/  IADD3 R64, P1, PT, R56, R22, RZ ;  /* 0x0000001638407210 */ /* 0x000fe20007f3e0ff */
[----:B------:R-:W-:Y:S01]  /*1dad0*/  IMAD.X R57, R55, 0x1, R23, P3 ;  /* 0x0000000137397824 */ /* 0x000fe200018e0617 */
[----:B------:R-:W-:-:S03]  /*1dae0*/  LOP3.LUT R5, R5, 0x38, R6, 0x78, !PT ;  /* 0x0000003805057812 */ /* 0x000fc600078e7806 */
[----:B------:R-:W-:Y:S01]  /*1daf0*/  IMAD.X R65, R57, 0x1, R23, P1 ;  /* 0x0000000139417824 */ /* 0x000fe200008e0617 */
[----:B------:R-:W-:-:S04]  /*1db00*/  LOP3.LUT R5, R5, 0x1e00, R6, 0xf8, !PT ;  /* 0x00001e0005057812 */ /* 0x000fc800078ef806 */
[----:B------:R-:W-:-:S05]  /*1db10*/  LEA R5, R5, UR6, 0x1 ;  /* 0x0000000605057c11 */ /* 0x000fca000f8e08ff */
        /* <DEDUP_REMOVED lines=18> */
[----:B------:R-:W-:Y:S01]  /*1dc40*/  @!P0 LDGSTS.E.BYPASS.LTC128B.128 [R5+0x3800], desc[UR4][R42.64] ;  /* 0x038000002a058fae */ /* 0x000fe2000b981a04 */
[----:B-1----:R-:W-:-:S03]  /*1dc50*/  IADD3 R18, P1, PT, R64, R22, RZ ;  /* 0x0000001640127210 */ /* 0x002fc60007f3e0ff */
[----:B------:R2:W-:Y:S02]  /*1dc60*/  @P0 STS.128 [R5+0x3800], RZ ;  /* 0x003800ff05000388 */ /* 0x0005e40000000c00 */
[----:B------:R-:W-:Y:S02]  /*1dc70*/  IMAD.X R19, R65, 0x1, R23, P1 ;  /* 0x0000000141137824 */ /* 0x000fe400008e0617 */
        /* <DEDUP_REMOVED lines=25> */
[--C-:B------:R-:W-:Y:S01]  /*1de10*/  IMAD.X R39, R49, 0x1, R23.reuse, P1 ;  /* 0x0000000131277824 */ /* 0x100fe200008e0617 */
[-C--:B------:R-:W-:Y:S01]  /*1de20*/  IADD3 R42, P1, PT, R38, R22.reuse, RZ ;  /* 0x00000016262a7210 */ /* 0x080fe20007f3e0ff */
[----:B------:R-:W-:Y:S01]  /*1de30*/  @!PT LDS RZ, [RZ] ;  /* 0x00000000fffff984 */ /* 0x000fe20000000800 */
[----:B------:R-:W-:Y:S01]  /*1de40*/  @!PT LDS RZ, [RZ] ;  /* 0x00000000fffff984 */ /* 0x000fe20000000800 */
[----:B------:R-:W-:Y:S01]  /*1de50*/  @!PT LDS RZ, [RZ] ;  /* 0x00000000fffff984 */ /* 0x000fe20000000800 */
[----:B------:R2:W-:Y:S03]  /*1de60*/  @!P0 LDGSTS.E.BYPASS.LTC128B.128 [R5+0x6000], desc[UR4][R64.64] ;  /* 0x0600000040058fae */ /* 0x0005e6000b981a04 */
[-C--:B---3--:R-:W-:Y:S01]  /*1de70*/  IADD3 R50, P3, PT, R42, R22.reuse, RZ ;  /* 0x000000162a327210 */ /* 0x088fe20007f7e0ff */
[--C-:B------:R-:W-:Y:S01]  /*1de80*/  IMAD.X R43, R39, 0x1, R23.reuse, P1 ;  /* 0x00000001272b7824 */ /* 0x100fe200008e0617 */
[----:B------:R2:W-:Y:S02]  /*1de90*/  @P0 STS.128 [R5+0x6000], RZ ;  /* 0x006000ff05000388 */ /* 0x0005e40000000c00 */
[----:B------:R-:W-:Y:S01]  /*1dea0*/  @!P0 IADD3 R22, P1, PT, R50, R22, RZ ;  /* 0x0000001632168210 */ /* 0x000fe20007f3e0ff */
[--C-:B------:R-:W-:Y:S01]  /*1deb0*/  IMAD.X R51, R43, 0x1, R23.reuse, P3 ;  /* 0x000000012b337824 */ /* 0x100fe200018e0617 */
[----:B------:R-:W-:Y:S01]  /*1dec0*/  @!PT LDS RZ, [RZ] ;  /* 0x00000000fffff984 */ /* 0x000fe20000000800 */
[----:B------:R-:W-:Y:S01]  /*1ded0*/  @!PT LDS RZ, [RZ] ;  /* 0x00000000fffff984 */ /* 0x000fe20000000800 */
[----:B------:R-:W-:Y:S01]  /*1dee0*/  @!PT LDS RZ, [RZ] ;  /* 0x00000000fffff984 */ /* 0x000fe20000000800 */
[----:B------:R2:W-:Y:S03]  /*1def0*/  @!P0 LDGSTS.E.BYPASS.LTC128B.128 [R5+0x6800], desc[UR4][R18.64] ;  /* 0x0680000012058fae */ /* 0x0005e6000b981a04 */
[----:B------:R-:W-:Y:S01]  /*1df00*/  @!P0 IMAD.X R23, R51, 0x1, R23, P1 ;  /* 0x0000000133178824 */ /* 0x000fe200008e0617 */
        /* <DEDUP_REMOVED lines=32> */
.L_x_2950:
[----:B------:R-:W-:Y:S05]  /*1e110*/  BSYNC.RECONVERGENT B1 ;  /* 0x0000000000017941 */ /* 0x000fea0003800200 */
.L_x_2949:
[--C-:B-12---:R-:W-:Y:S01]  /*1e120*/  IMAD R5, R44, 0x100, R61.reuse ;  /* 0x000001002c057824 */ /* 0x106fe200078e023d */
[----:B------:R1:W-:Y:S03]  /*1e130*/  STL [R1+0x64], R241 ;  /* 0x000064f101007387 */ /* 0x0003e60000100800 */
[C---:B------:R-:W-:Y:S01]  /*1e140*/  VIADD R6, R5.reuse, 0xfffffe00 ;  /* 0xfffffe0005067836 */ /* 0x040fe20000000000 */
[----:B------:R2:W-:Y:S01]  /*1e150*/  STL [R1+0x60], R240 ;  /* 0x000060f001007387 */ /* 0x0005e20000100800 */
[C---:B------:R-:W-:Y:S02]  /*1e160*/  VIADD R235, R5.reuse, 0xfffffe01 ;  /* 0xfffffe0105eb7836 */ /* 0x040fe40000000000 */
[C---:B------:R-:W-:Y:S01]  /*1e170*/  VIADD R234, R5.reuse, 0xfffffe08 ;  /* 0xfffffe0805ea7836 */ /* 0x040fe20000000000 */
[CC--:B------:R-:W-:Y:S01]  /*1e180*/  ISETP.GE.AND P3, PT, R6.reuse, R246.reuse, PT ;  /* 0x000000f60600720c */ /* 0x0c0fe20003f66270 */
[----:B------:R-:W-:Y:S01]  /*1e190*/  VIADD R233, R5, 0xfffffe09 ;  /* 0xfffffe0905e97836 */ /* 0x000fe20000000000 */
[-C--:B------:R-:W-:Y:S01]  /*1e1a0*/  ISETP.GE.AND P1, PT, R235, R246.reuse, PT ;  /* 0x000000f6eb00720c */ /* 0x080fe20003f26270 */
[----:B------:R3:W-:Y:S01]  /*1e1b0*/  STL [R1+0x5c], R238 ;  /* 0x00005cee01007387 */ /* 0x0007e20000100800 */
[-C--:B------:R-:W-:Y:S01]  /*1e1c0*/  ISETP.GE.AND P4, PT, R6, R239.reuse, PT ;  /* 0x000000ef0600720c */ /* 0x080fe20003f86270 */
        /* <DEDUP_REMOVED lines=8> */
[----:B------:R-:W-:Y:S01]  /*1e250*/  STL [R1+0x58], R237 ;  /* 0x000058ed01007387 */ /* 0x000fe20000100800 */
[-C--:B------:R-:W-:Y:S01]  /*1e260*/  ISETP.GE.AND P1, PT, R233, R246.reuse, PT ;  /* 0x000000f6e900720c */ /* 0x080fe20003f26270 */
[----:B------:R-:W-:Y:S01]  /*1e270*/  VIADD R248, R5, 0xfffffe29 ;  /* 0xfffffe2905f87836 */ /* 0x000fe20000000000 */
[----:B------:R-:W-:Y:S01]  /*1e280*/  FSEL R93, R93, -INF , P3 ;  /* 0xff8000005d5d7808 */ /* 0x000fe20001800000 */
[----:B------:R4:W-:Y:S01]  /*1e290*/  STL [R1+0x54], R236 ;  /* 0x000054ec01007387 */ /* 0x0009e20000100800 */
[----:B-1----:R-:W-:Y:S01]  /*1e2a0*/  FSEL R241, R97, -INF , !P4 ;  /* 0xff80000061f17808 */ /* 0x002fe20006000000 */
[C---:B------:R-:W-:Y:S01]  /*1e2b0*/  VIADD R219, R5.reuse, 0xfffffe30 ;  /* 0xfffffe3005db7836 */ /* 0x040fe20000000000 */
[-C--:B------:R-:W-:Y:S01]  /*1e2c0*/  ISETP.GE.AND P4, PT, R234, R239.reuse, PT ;  /* 0x000000efea00720c */ /* 0x080fe20003f86270 */
[C---:B--2---:R-:W-:Y:S01]  /*1e2d0*/  VIADD R240, R5.reuse, 0xfffffe11 ;  /* 0xfffffe1105f07836 */ /* 0x044fe20000000000 */
[----:B------:R-:W-:Y:S01]  /*1e2e0*/  FSEL R235, R96, -INF , !P5 ;  /* 0xff80000060eb7808 */ /* 0x000fe20006800000 */
[----:B------:R-:W-:Y:S01]  /*1e2f0*/  VIADD R217, R5, 0xfffffe31 ;  /* 0xfffffe3105d97836 */ /* 0x000fe20000000000 */
[-C--:B------:R-:W-:Y:S01]  /*1e300*/  ISETP.GE.AND P5, PT, R233, R239.reuse, PT ;  /* 0x000000efe900720c */ /* 0x080fe20003fa6270 */
[C---:B------:R-:W-:Y:S01]  /*1e310*/  VIADD R221, R5.reuse, 0xfffffe38 ;  /* 0xfffffe3805dd7836 */ /* 0x040fe20000000000 */
[----:B------:R-:W-:Y:S01]  /*1e320*/  FSEL R92, R92, -INF , P1 ;  /* 0xff8000005c5c7808 */ /* 0x000fe20000800000 */
[----:B------:R1:W-:Y:S01]  /*1e330*/  STL [R1+0x50], R231 ;  /* 0x000050e701007387 */ /* 0x0003e20000100800 */
[C---:B---3--:R-:W-:Y:S01]  /*1e340*/  VIADD R238, R5.reuse, 0xfffffe10 ;  /* 0xfffffe1005ee7836 */ /* 0x048fe20000000000 */
[-C--:B------:R-:W-:Y:S01]  /*1e350*/  ISETP.GE.AND P1, PT, R240, R246.reuse, PT ;  /* 0x000000f6f000720c */ /* 0x080fe20003f26270 */
[----:B------:R-:W-:Y:S01]  /*1e360*/  VIADD R218, R5, 0xfffffe39 ;  /* 0xfffffe3905da7836 */ /* 0x000fe20000000000 */
[----:B------:R-:W-:Y:S01]  /*1e370*/  FSEL R93, R93, -INF , !P4 ;  /* 0xff8000005d5d7808 */ /* 0x000fe20006000000 */
[----:B------:R2:W-:Y:S01]  /*1e380*/  STL [R1+0x4c], R230 ;  /* 0x00004ce601007387 */ /* 0x0005e20000100800 */
[CC--:B------:R-:W-:Y:S01]  /*1e390*/  ISETP.GE.AND P3, PT, R238.reuse, R246.reuse, PT ;  /* 0x000000f6ee00720c */ /* 0x0c0fe20003f66270 */
[C---:B------:R-:W-:Y:S01]  /*1e3a0*/  VIADD R212, R5.reuse, 0xfffffe40 ;  /* 0xfffffe4005d47836 */ /* 0x040fe20000000000 */
[-C--:B------:R-:W-:Y:S01]  /*1e3b0*/  ISETP.GE.AND P4, PT, R238, R239.reuse, PT ;  /* 0x000000efee00720c */ /* 0x080fe20003f86270 */
[----:B------:R-:W-:Y:S01]  /*1e3c0*/  VIADD R200, R5, 0xfffffe41 ;  /* 0xfffffe4105c87836 */ /* 0x000fe20000000000 */
[----:B------:R-:W-:Y:S01]  /*1e3d0*/  FSEL R96, R89, -INF , P3 ;  /* 0xff80000059607808 */ /* 0x000fe20001800000 */
[C---:B------:R-:W-:Y:S01]  /*1e3e0*/  VIADD R213, R5.reuse, 0xfffffe48 ;  /* 0xfffffe4805d57836 */ /* 0x040fe20000000000 */
[----:B------:R-:W-:Y:S01]  /*1e3f0*/  FSEL R89, R92, -INF , !P5 ;  /* 0xff8000005c597808 */ /* 0x000fe20006800000 */
[----:B------:R3:W-:Y:S01]  /*1e400*/  STL [R1+0x48], R229 ;  /* 0x000048e501007387 */ /* 0x0007e20000100800 */
[-C--:B------:R-:W-:Y:S01]  /*1e410*/  ISETP.GE.AND P3, PT, R252, R246.reuse, PT ;  /* 0x000000f6fc00720c */ /* 0x080fe20003f66270 */
[C---:B----4-:R-:W-:Y:S01]  /*1e420*/  VIADD R236, R5.reuse, 0xfffffe28 ;  /* 0xfffffe2805ec7836 */ /* 0x050fe20000000000 */
[-C--:B------:R-:W-:Y:S01]  /*1e430*/  ISETP.GE.AND P5, PT, R240, R239.reuse, PT ;  /* 0x000000eff000720c */ /* 0x080fe20003fa6270 */
[----:B------:R-:W-:Y:S01]  /*1e440*/  VIADD R211, R5, 0xfffffe49 ;  /* 0xfffffe4905d37836 */ /* 0x000fe20000000000 */
[----:B------:R-:W-:Y:S01]  /*1e450*/  FSEL R88, R88, -INF , P1 ;  /* 0xff80000058587808 */ /* 0x000fe20000800000 */
[----:B------:R4:W-:Y:S01]  /*1e460*/  STL [R1+0x44], R228 ;  /* 0x000044e401007387 */ /* 0x0009e20000100800 */
[-C--:B------:R-:W-:Y:S01]  /*1e470*/  ISETP.GE.AND P1, PT, R251, R246.reuse, PT ;  /* 0x000000f6fb00720c */ /* 0x080fe20003f26270 */
[C---:B------:R-:W-:Y:S01]  /*1e480*/  VIADD R210, R5.reuse, 0xfffffe50 ;  /* 0xfffffe5005d27836 */ /* 0x040fe20000000000 */
[----:B------:R-:W-:Y:S01]  /*1e490*/  FSEL R96, R96, -INF , !P4 ;  /* 0xff80000060607808 */ /* 0x000fe20006000000 */
[----:B------:R-:W-:Y:S01]  /*1e4a0*/  VIADD R209, R5, 0xfffffe51 ;  /* 0xfffffe5105d17836 */ /* 0x000fe20000000000 */
[-C--:B------:R-:W-:Y:S01]  /*1e4b0*/  ISETP.GE.AND P4, PT, R252, R239.reuse, PT ;  /* 0x000000effc00720c */ /* 0x080fe20003f86270 */
[----:B------:R4:W-:Y:S01]  /*1e4c0*/  STL [R1+0x40], R227 ;  /* 0x000040e301007387 */ /* 0x0009e20000100800 */
[----:B------:R-:W-:Y:S01]  /*1e4d0*/  FSEL R85, R85, -INF , P3 ;  /* 0xff80000055557808 */ /* 0x000fe20001800000 */
[----:B------:R-:W-:Y:S01]  /*1e4e0*/  VIADD R204, R5, 0xfffffe58 ;  /* 0xfffffe5805cc7836 */ /* 0x000fe20000000000 */
[----:B------:R-:W-:Y:S01]  /*1e4f0*/  FSEL R97, R88, -INF , !P5 ;  /* 0xff80000058617808 */ /* 0x000fe20006800000 */
[----:B------:R4:W-:Y:S01]  /*1e500*/  STL [R1+0x3c], R226 ;  /* 0x00003ce201007387 */ /* 0x0009e20000100800 */
[-C--:B------:R-:W-:Y:S01]  /*1e510*/  ISETP.GE.AND P3, PT, R23, R246.reuse, PT ;  /* 0x000000f61700720c */ /* 0x080fe20003f66270 */
[----:B------:R-:W-:Y:S01]  /*1e520*/  VIADD R202, R5, 0xfffffe59 ;  /* 0xfffffe5905ca7836 */ /* 0x000fe20000000000 */
[-C--:B------:R-:W-:Y:S01]  /*1e530*/  ISETP.GE.AND P5, PT, R251, R239.reuse, PT ;  /* 0x000000effb00720c */ /* 0x080fe20003fa6270 */
[----:B------:R4:W-:Y:S01]  /*1e540*/  STL [R1+0x38], R225 ;  /* 0x000038e101007387 */ /* 0x0009e20000100800 */
[----:B------:R-:W-:Y:S01]  /*1e550*/  FSEL R84, R84, -INF , P1 ;  /* 0xff80000054547808 */ /* 0x000fe20000800000 */
[C---:B------:R-:W-:Y:S01]  /*1e560*/  VIADD R199, R5.reuse, 0xfffffe60 ;  /* 0xfffffe6005c77836 */ /* 0x040fe20000000000 */
[-C--:B------:R-:W-:Y:S01]  /*1e570*/  ISETP.GE.AND P1, PT, R22, R246.reuse, PT ;  /* 0x000000f61600720c */ /* 0x080fe20003f26270 */
[----:B------:R-:W-:Y:S01]  /*1e580*/  VIADD R198, R5, 0xfffffe61 ;  /* 0xfffffe6105c67836 */ /* 0x000fe20000000000 */
[----:B------:R-:W-:Y:S01]  /*1e590*/  FSEL R240, R85, -INF , !P4 ;  /* 0xff80000055f07808 */ /* 0x000fe20006000000 */
[----:B------:R-:W-:Y:S01]  /*1e5a0*/  IMAD R92, R44, 0x100, R61 ;  /* 0x000001002c5c7824 */ /* 0x000fe200078e023d */
[-C--:B------:R-:W-:Y:S01]  /*1e5b0*/  ISETP.GE.AND P4, PT, R23, R239.reuse, PT ;  /* 0x000000ef1700720c */ /* 0x080fe20003f86270 */
[----:B------:R4:W-:Y:S01]  /*1e5c0*/  STL [R1+0x34], R224 ;  /* 0x000034e001007387 */ /* 0x0009e20000100800 */
[----:B------:R-:W-:Y:S01]  /*1e5d0*/  FSEL R81, R81, -INF , P3 ;  /* 0xff80000051517808 */ /* 0x000fe20001800000 */
[C---:B------:R-:W-:Y:S01]  /*1e5e0*/  VIADD R37, R5.reuse, 0xfffffe68 ;  /* 0xfffffe6805257836 */ /* 0x040fe20000000000 */
[----:B------:R-:W-:Y:S01]  /*1e5f0*/  FSEL R238, R84, -INF , !P5 ;  /* 0xff80000054ee7808 */ /* 0x000fe20006800000 */
[----:B------:R4:W-:Y:S01]  /*1e600*/  STL [R1+0x30], R220 ;  /* 0x000030dc01007387 */ /* 0x0009e20000100800 */
[-C--:B------:R-:W-:Y:S01]  /*1e610*/  ISETP.GE.AND P3, PT, R236, R246.reuse, PT ;  /* 0x000000f6ec00720c */ /* 0x080fe20003f66270 */
[----:B------:R-:W-:Y:S01]  /*1e620*/  VIADD R92, R92, 0xfffffe69 ;  /* 0xfffffe695c5c7836 */ /* 0x000fe20000000000 */
[-C--:B------:R-:W-:Y:S01]  /*1e630*/  ISETP.GE.AND P5, PT, R22, R239.reuse, PT ;  /* 0x000000ef1600720c */ /* 0x080fe20003fa6270 */
[----:B------:R4:W-:Y:S01]  /*1e640*/  STL [R1+0x2c], R167 ;  /* 0x00002ca701007387 */ /* 0x0009e20000100800 */
[----:B------:R-:W-:Y:S01]  /*1e650*/  FSEL R80, R80, -INF , P1 ;  /* 0xff80000050507808 */ /* 0x000fe20000800000 */
[----:B------:R-:W-:Y:S01]  /*1e660*/  VIADD R232, R5, 0xfffffe70 ;  /* 0xfffffe7005e87836 */ /* 0x000fe20000000000 */
[-C--:B------:R-:W-:Y:S01]  /*1e670*/  ISETP.GE.AND P1, PT, R248, R246.reuse, PT ;  /* 0x000000f6f800720c */ /* 0x080fe20003f26270 */
[----:B------:R4:W-:Y:S01]  /*1e680*/  STL [R1+0x28], R62 ;  /* 0x0000283e01007387 */ /* 0x0009e20000100800 */
[----:B------:R-:W-:Y:S01]  /*1e690*/  FSEL R237, R81, -INF , !P4 ;  /* 0xff80000051ed7808 */ /* 0x000fe20006000000 */
[C---:B------:R-:W-:Y:S01]  /*1e6a0*/  VIADD R56, R5.reuse, 0xfffffe71 ;  /* 0xfffffe7105387836 */ /* 0x040fe20000000000 */
[-C--:B------:R-:W-:Y:S01]  /*1e6b0*/  ISETP.GE.AND P4, PT, R236, R239.reuse, PT ;  /* 0x000000efec00720c */ /* 0x080fe20003f86270 */
[----:B------:R-:W-:Y:S01]  /*1e6c0*/  VIADD R195, R5, 0xfffffe78 ;  /* 0xfffffe7805c37836 */ /* 0x000fe20000000000 */
[----:B------:R-:W-:Y:S01]  /*1e6d0*/  FSEL R47, R47, -INF , P3 ;  /* 0xff8000002f2f7808 */ /* 0x000fe20001800000 */
[C---:B------:R-:W-:Y:S01]  /*1e6e0*/  VIADD R194, R5.reuse, 0xfffffe79 ;  /* 0xfffffe7905c27836 */ /* 0x040fe20000000000 */
[----:B------:R-:W-:Y:S01]  /*1e6f0*/  FSEL R236, R80, -INF , !P5 ;  /* 0xff80000050ec7808 */ /* 0x000fe20006800000 */
        /* <DEDUP_REMOVED lines=9> */
[----:B-1----:R-:W-:Y:S01]  /*1e790*/  FSEL R231, R47, -INF , !P4 ;  /* 0xff8000002fe77808 */ /* 0x002fe20006000000 */
[----:B------:R-:W-:Y:S01]  /*1e7a0*/  VIADD R51, R5, 0xfffffe98 ;  /* 0xfffffe9805337836 */ /* 0x000fe20000000000 */
[-C--:B------:R-:W-:Y:S01]  /*1e7b0*/  ISETP.GE.AND P4, PT, R219, R239.reuse, PT ;  /* 0x000000efdb00720c */ /* 0x080fe20003f86270 */
[C---:B------:R-:W-:Y:S01]  /*1e7c0*/  VIADD R50, R5.reuse, 0xfffffe99 ;  /* 0xfffffe9905327836 */ /* 0x040fe20000000000 */
[----:B------:R-:W-:Y:S01]  /*1e7d0*/  FSEL R34, R34, -INF , P3 ;  /* 0xff80000022227808 */ /* 0x000fe20001800000 */
[C---:B------:R-:W-:Y:S01]  /*1e7e0*/  VIADD R49, R5.reuse, 0xfffffea0 ;  /* 0xfffffea005317836 */ /* 0x040fe20000000000 */
[----:B--2---:R-:W-:Y:S01]  /*1e7f0*/  FSEL R230, R46, -INF , !P5 ;  /* 0xff8000002ee67808 */ /* 0x004fe20006800000 */
        /* <DEDUP_REMOVED lines=25> */
[----:B---3--:R-:W-:Y:S01]  /*1e990*/  FSEL R229, R99, -INF , !P4 ;  /* 0xff80000063e57808 */ /* 0x008fe20006000000 */
[C---:B------:R-:W-:Y:S01]  /*1e9a0*/  VIADD R59, R5.reuse, 0xfffffee0 ;  /* 0xfffffee0053b7836 */ /* 0x040fe20000000000 */
[-C--:B------:R-:W-:Y:S01]  /*1e9b0*/  ISETP.GE.AND P4, PT, R212, R239.reuse, PT ;  /* 0x000000efd400720c */ /* 0x080fe20003f86270 */
[----:B------:R-:W-:Y:S01]  /*1e9c0*/  VIADD R66, R5, 0xfffffed1 ;  /* 0xfffffed105427836 */ /* 0x000fe20000000000 */
[----:B------:R-:W-:Y:S01]  /*1e9d0*/  FSEL R107, R107, -INF , P3 ;  /* 0xff8000006b6b7808 */ /* 0x000fe20001800000 */
[C---:B------:R-:W-:Y:S01]  /*1e9e0*/  VIADD R57, R5.reuse, 0xfffffee8 ;  /* 0xfffffee805397836 */ /* 0x040fe20000000000 */
[----:B----4-:R-:W-:Y:S01]  /*1e9f0*/  FSEL R228, R100, -INF , !P5 ;  /* 0xff80000064e47808 */ /* 0x010fe20006800000 */
[----:B------:R-:W-:Y:S01]  /*1ea00*/  VIADD R64, R5, 0xfffffed9 ;  /* 0xfffffed905407836 */ /* 0x000fe20000000000 */
[-C--:B------:R-:W-:Y:S01]  /*1ea10*/  ISETP.GE.AND P3, PT, R213, R246.reuse, PT ;  /* 0x000000f6d500720c */ /* 0x080fe20003f66270 */
[C---:B------:R-:W-:Y:S01]  /*1ea20*/  VIADD R58, R5.reuse, 0xfffffee1 ;  /* 0xfffffee1053a7836 */ /* 0x040fe20000000000 */
[----:B------:R-:W-:Y:S01]  /*1ea30*/  ISETP.GE.AND P5, PT, R200, R239, PT ;  /* 0x000000efc800720c */ /* 0x000fe20003fa6270 */
[C---:B------:R-:W-:Y:S01]  /*1ea40*/  VIADD R19, R5.reuse, 0xfffffee9 ;  /* 0xfffffee905137836 */ /* 0x040fe20000000000 */
[----:B------:R-:W-:Y:S01]  /*1ea50*/  FSEL R108, R108, -INF , P1 ;  /* 0xff8000006c6c7808 */ /* 0x000fe20000800000 */
[----:B------:R-:W-:Y:S01]  /*1ea60*/  VIADD R18, R5, 0xfffffef0 ;  /* 0xfffffef005127836 */ /* 0x000fe20000000000 */
[----:B------:R-:W-:Y:S01]  /*1ea70*/  ISETP.GE.AND P1, PT, R211, R246, PT ;  /* 0x000000f6d300720c */ /* 0x000fe20003f26270 */
[----:B------:R-:W-:Y:S01]  /*1ea80*/  VIADD R10, R5, 0xfffffef1 ;  /* 0xfffffef1050a7836 */ /* 0x000fe20000000000 */
        /* <DEDUP_REMOVED lines=33> */
[-C--:B------:R-:W-:Y:S02]  /*1eca0*/  ISETP.GE.AND P4, PT, R37, R239.reuse, PT ;  /* 0x000000ef2500720c */ /* 0x080fe40003f86270 */
[----:B------:R-:W-:Y:S02]  /*1ecb0*/  FSEL R127, R127, -INF , P3 ;  /* 0xff8000007f7f7808 */ /* 0x000fe40001800000 */
[----:B------:R-:W-:Y:S02]  /*1ecc0*/  FSEL R37, R124, -INF , !P5 ;  /* 0xff8000007c257808 */ /* 0x000fe40006800000 */
[----:B------:R-:W-:-:S02]  /*1ecd0*/  ISETP.GE.AND P5, PT, R92, R239, PT ;  /* 0x000000ef5c00720c */ /* 0x000fc40003fa6270 */
[----:B------:R-:W-:Y:S02]  /*1ece0*/  FSEL R129, R129, -INF , P1 ;  /* 0xff80000081817808 */ /* 0x000fe40000800000 */
[----:B------:R-:W-:Y:S02]  /*1ecf0*/  FSEL R34, R127, -INF , !P4 ;  /* 0xff8000007f227808 */ /* 0x000fe40006000000 */
[CC--:B------:R-:W-:Y:S02]  /*1ed00*/  ISETP.GE.AND P3, PT, R232.reuse, R246.reuse, PT ;  /* 0x000000f6e800720c */ /* 0x0c0fe40003f66270 */
[----:B------:R-:W-:Y:S02]  /*1ed10*/  ISETP.GE.AND P4, PT, R232, R239, PT ;  /* 0x000000efe800720c */ /* 0x000fe40003f86270 */
[----:B------:R-:W-:Y:S02]  /*1ed20*/  FSEL R232, R129, -INF , !P5 ;  /* 0xff80000081e87808 */ /* 0x000fe40006800000 */
[----:B------:R-:W-:-:S02]  /*1ed30*/  ISETP.GE.AND P1, PT, R56, R246, PT ;  /* 0x000000f63800720c */ /* 0x000fc40003f26270 */
[----:B------:R-:W-:Y:S02]  /*1ed40*/  ISETP.GE.AND P5, PT, R56, R239, PT ;  /* 0x000000ef3800720c */ /* 0x000fe40003fa6270 */
[----:B------:R-:W2:Y:S01]  /*1ed50*/  LD.E R56, desc[UR4][R164.64+0xdc] ;  /* 0x0000dc04a4387980 */ /* 0x000ea2000c101900 */
[----:B------:R-:W-:Y:S02]  /*1ed60*/  FSEL R120, R131, -INF , P3 ;  /* 0xff80000083787808 */ /* 0x000fe40001800000 */
[-C--:B------:R-:W-:Y:S02]  /*1ed70*/  ISETP.GE.AND P3, PT, R195, R246.reuse, PT ;  /* 0x000000f6c300720c */ /* 0x080fe40003f66270 */
[----:B------:R-:W-:Y:S02]  /*1ed80*/  FSEL R119, R169, -INF , P1 ;  /* 0xff800000a9777808 */ /* 0x000fe40000800000 */
[----:B------:R-:W-:Y:S02]  /*1ed90*/  ISETP.GE.AND P1, PT, R194, R246, PT ;  /* 0x000000f6c200720c */ /* 0x000fe40003f26270 */
[----:B------:R-:W-:-:S02]  /*1eda0*/  FSEL R112, R170, -INF , P3 ;  /* 0xff800000aa707808 */ /* 0x000fc40001800000 */
[-C--:B------:R-:W-:Y:S02]  /*1edb0*/  ISETP.GE.AND P3, PT, R193, R246.reuse, PT ;  /* 0x000000f6c100720c */ /* 0x080fe40003f66270 */
[----:B------:R-:W-:Y:S02]  /*1edc0*/  FSEL R111, R174, -INF , P1 ;  /* 0xff800000ae6f7808 */ /* 0x000fe40000800000 */
[----:B------:R-:W-:Y:S02]  /*1edd0*/  FMNMX3.FTZ R33, R2, R241, R235, !PT ;  /* 0x000000f102217276 */ /* 0x000fe400078100eb */
[-C--:B------:R-:W-:Y:S02]  /*1ede0*/  ISETP.GE.AND P1, PT, R192, R246.reuse, PT ;  /* 0x000000f6c000720c */ /* 0x080fe40003f26270 */
[----:B------:R-:W-:Y:S02]  /*1edf0*/  FSEL R174, R175, -INF , P3 ;  /* 0xff800000afae7808 */ /* 0x000fe40001800000 */
[----:B------:R-:W-:-:S02]  /*1ee00*/  ISETP.GE.AND P3, PT, R55, R246, PT ;  /* 0x000000f63700720c */ /* 0x000fc40003f66270 */
[----:B------:R-:W-:Y:S02]  /*1ee10*/  FMNMX3.FTZ R33, R33, R93, R89, !PT ;  /* 0x0000005d21217276 */ /* 0x000fe40007810059 */
[----:B------:R-:W-:Y:S01]  /*1ee20*/  FSEL R170, R176, -INF , P1 ;  /* 0xff800000b0aa7808 */ /* 0x000fe20000800000 */
[----:B------:R-:W-:Y:S01]  /*1ee30*/  IMAD R176, R44, 0x100, R61 ;  /* 0x000001002cb07824 */ /* 0x000fe200078e023d */
[----:B------:R-:W-:Y:S02]  /*1ee40*/  FSEL R120, R120, -INF , !P4 ;  /* 0xff80000078787808 */ /* 0x000fe40006000000 */
[----:B------:R-:W-:Y:S01]  /*1ee50*/  FSEL R119, R119, -INF , !P5 ;  /* 0xff80000077777808 */ /* 0x000fe20006800000 */
[----:B------:R-:W-:Y:S01]  /*1ee60*/  VIADD R176, R176, 0xfffffe90 ;  /* 0xfffffe90b0b07836 */ /* 0x000fe20000000000 */
[-C--:B------:R-:W-:Y:S02]  /*1ee70*/  ISETP.GE.AND P4, PT, R195, R239.reuse, PT ;  /* 0x000000efc300720c */ /* 0x080fe40003f86270 */
[----:B------:R-:W-:-:S02]  /*1ee80*/  ISETP.GE.AND P5, PT, R194, R239, PT ;  /* 0x000000efc200720c */ /* 0x000fc40003fa6270 */
[----:B------:R-:W-:Y:S01]  /*1ee90*/  FSEL R169, R177, -INF , P3 ;  /* 0xff800000b1a97808 */ /* 0x000fe20001800000 */
[----:B------:R-:W-:Y:S01]  /*1eea0*/  IMAD R177, R44, 0x100, R61 ;  /* 0x000001002cb17824 */ /* 0x000fe200078e023d */
[----:B------:R-:W-:Y:S02]  /*1eeb0*/  FMNMX3.FTZ R33, R33, R96, R97, !PT ;  /* 0x0000006021217276 */ /* 0x000fe40007810061 */
[----:B------:R-:W-:Y:S01]  /*1eec0*/  ISETP.GE.AND P1, PT, R54, R246, PT ;  /* 0x000000f63600720c */ /* 0x000fe20003f26270 */
[----:B------:R-:W-:Y:S01]  /*1eed0*/  VIADD R177, R177, 0xfffffe89 ;  /* 0xfffffe89b1b17836 */ /* 0x000fe20000000000 */
[----:B------:R-:W-:Y:S02]  /*1eee0*/  FSEL R112, R112, -INF , !P4 ;  /* 0xff80000070707808 */ /* 0x000fe40006000000 */
[----:B------:R-:W-:Y:S02]  /*1eef0*/  FSEL R111, R111, -INF , !P5 ;  /* 0xff8000006f6f7808 */ /* 0x000fe40006800000 */
[----:B------:R-:W-:-:S02]  /*1ef00*/  FMNMX3.FTZ R33, R33, R240, R238, !PT ;  /* 0x000000f021217276 */ /* 0x000fc400078100ee */
[-C--:B------:R-:W-:Y:S02]  /*1ef10*/  ISETP.GE.AND P4, PT, R193, R239.reuse, PT ;  /* 0x000000efc100720c */ /* 0x080fe40003f86270 */
[----:B------:R-:W-:Y:S02]  /*1ef20*/  ISETP.GE.AND P5, PT, R192, R239, PT ;  /* 0x000000efc000720c */ /* 0x000fe40003fa6270 */
[-C--:B------:R-:W-:Y:S02]  /*1ef30*/  ISETP.GE.AND P3, PT, R176, R246.reuse, PT ;  /* 0x000000f6b000720c */ /* 0x080fe40003f66270 */
[----:B------:R-:W-:Y:S01]  /*1ef40*/  FSEL R129, R179, -INF , P1 ;  /* 0xff800000b3817808 */ /* 0x000fe20000800000 */
[----:B------:R-:W-:Y:S01]  /*1ef50*/  IMAD.MOV.U32 R179, RZ, RZ, R34 ;  /* 0x000000ffffb37224 */ /* 0x000fe200078e0022 */
        /* <DEDUP_REMOVED lines=8> */
[----:B------:R-:W-:Y:S01]  /*1efe0*/  FSEL R54, R181, -INF , P1 ;  /* 0xff800000b5367808 */ /* 0x000fe20000800000 */
[----:B------:R-:W-:Y:S01]  /*1eff0*/  IMAD.MOV.U32 R181, RZ, RZ, R37 ;  /* 0x000000ffffb57224 */ /* 0x000fe200078e0025 */
[----:B------:R-:W-:Y:S02]  /*1f000*/  FMNMX3.FTZ R34, R33, R231, R230, !PT ;  /* 0x000000e721227276 */ /* 0x000fe400078100e6 */
[----:B------:R-:W-:Y:S02]  /*1f010*/  ISETP.GE.AND P1, PT, R50, R246, PT ;  /* 0x000000f63200720c */ /* 0x000fe40003f26270 */
[----:B------:R-:W-:Y:S02]  /*1f020*/  FSEL R169, R169, -INF , !P4 ;  /* 0xff800000a9a97808 */ /* 0x000fe40006000000 */
[----:B------:R-:W-:Y:S02]  /*1f030*/  FSEL R129, R129, -INF , !P5 ;  /* 0xff80000081817808 */ /* 0x000fe40006800000 */
[----:B------:R-:W-:-:S02]  /*1f040*/  ISETP.GE.AND P4, PT, R176, R239, PT ;  /* 0x000000efb000720c */ /* 0x000fc40003f86270 */
[----:B------:R-:W-:Y:S02]  /*1f050*/  ISETP.GE.AND P5, PT, R53, R239, PT ;  /* 0x000000ef3500720c */ /* 0x000fe40003fa6270 */
[----:B------:R-:W-:Y:S02]  /*1f060*/  FSEL R53, R182, -INF , P3 ;  /* 0xff800000b6357808 */ /* 0x000fe40001800000 */
[----:B------:R-:W-:Y:S02]  /*1f070*/  FMNMX3.FTZ R34, R34, R219, R217, !PT ;  /* 0x000000db22227276 */ /* 0x000fe400078100d9 */
[-C--:B------:R-:W-:Y:S02]  /*1f080*/  ISETP.GE.AND P3, PT, R49, R246.reuse, PT ;  /* 0x000000f63100720c */ /* 0x080fe40003f66270 */
[----:B------:R-:W-:Y:S02]  /*1f090*/  FSEL R92, R183, -INF , P1 ;  /* 0xff800000b75c7808 */ /* 0x000fe40000800000 */
[----:B------:R-:W-:-:S02]  /*1f0a0*/  ISETP.GE.AND P1, PT, R48, R246, PT ;  /* 0x000000f63000720c */ /* 0x000fc40003f26270 */
[----:B------:R-:W-:Y:S02]  /*1f0b0*/  FSEL R55, R55, -INF , !P4 ;  /* 0xff80000037377808 */ /* 0x000fe40006000000 */
[----:B------:R-:W-:Y:S02]  /*1f0c0*/  ISETP.GE.AND P4, PT, R51, R239, PT ;  /* 0x000000ef3300720c */ /* 0x000fe40003f86270 */
[----:B------:R-:W-:Y:S02]  /*1f0d0*/  FSEL R54, R54, -INF , !P5 ;  /* 0xff80000036367808 */ /* 0x000fe40006800000 */
[----:B------:R-:W-:Y:S02]  /*1f0e0*/  FMNMX3.FTZ R34, R34, R229, R228, !PT ;  /* 0x000000e522227276 */ /* 0x000fe400078100e4 */
[----:B------:R-:W-:Y:S02]  /*1f0f0*/  ISETP.GE.AND P5, PT, R50, R239, PT ;  /* 0x000000ef3200720c */ /* 0x000fe40003fa6270 */
[----:B------:R-:W-:-:S02]  /*1f100*/  FSEL R51, R184, -INF , P3 ;  /* 0xff800000b8337808 */ /* 0x000fc40001800000 */
[-C--:B------:R-:W-:Y:S02]  /*1f110*/  ISETP.GE.AND P3, PT, R43, R246.reuse, PT ;  /* 0x000000f62b00720c */ /* 0x080fe40003f66270 */
[----:B------:R-:W-:Y:S02]  /*1f120*/  FSEL R50, R185, -INF , P1 ;  /* 0xff800000b9327808 */ /* 0x000fe40000800000 */
[----:B------:R-:W-:Y:S02]  /*1f130*/  ISETP.GE.AND P1, PT, R42, R246, PT ;  /* 0x000000f62a00720c */ /* 0x000fe40003f26270 */
[----:B------:R-:W-:Y:S02]  /*1f140*/  FSEL R53, R53, -INF , !P4 ;  /* 0xff80000035357808 */ /* 0x000fe40006000000 */
[----:B------:R-:W-:Y:S02]  /*1f150*/  FMNMX3.FTZ R34, R34, R212, R227, !PT ;  /* 0x000000d422227276 */ /* 0x000fe400078100e3 */
[----:B------:R-:W-:-:S02]  /*1f160*/  ISETP.GE.AND P4, PT, R49, R239, PT ;  /* 0x000000ef3100720c */ /* 0x000fc40003f86270 */
[----:B------:R-:W-:Y:S02]  /*1f170*/  FSEL R92, R92, -INF , !P5 ;  /* 0xff8000005c5c7808 */ /* 0x000fe40006800000 */
[----:B------:R-:W-:Y:S02]  /*1f180*/  ISETP.GE.AND P5, PT, R48, R239, PT ;  /* 0x000000ef3000720c */ /* 0x000fe40003fa6270 */
[----:B------:R-:W-:Y:S02]  /*1f190*/  FSEL R49, R186, -INF , P3 ;  /* 0xff800000ba317808 */ /* 0x000fe40001800000 */
[-C--:B------:R-:W-:Y:S02]  /*1f1a0*/  ISETP.GE.AND P3, PT, R39, R246.reuse, PT ;  /* 0x000000f62700720c */ /* 0x080fe40003f66270 */
[----:B------:R-:W-:Y:S02]  /*1f1b0*/  FSEL R48, R187, -INF , P1 ;  /* 0xff800000bb307808 */ /* 0x000fe40000800000 */
[----:B------:R-:W-:-:S02]  /*1f1c0*/  ISETP.GE.AND P1, PT, R38, R246, PT ;  /* 0x000000f62600720c */ /* 0x000fc40003f26270 */
[----:B------:R-:W-:Y:S02]  /*1f1d0*/  FMNMX3.FTZ R34, R34, R226, R225, !PT ;  /* 0x000000e222227276 */ /* 0x000fe400078100e1 */
[----:B------:R-:W-:Y:S02]  /*1f1e0*/  FSEL R47, R188, -INF , P3 ;  /* 0xff800000bc2f7808 */ /* 0x000fe40001800000 */
[----:B------:R-:W-:Y:S02]  /*1f1f0*/  ISETP.GE.AND P3, PT, R75, R246, PT ;  /* 0x000000f64b00720c */ /* 0x000fe40003f66270 */
[----:B------:R-:W-:Y:S02]  /*1f200*/  FSEL R46, R189, -INF , P1 ;  /* 0xff800000bd2e7808 */ /* 0x000fe40000800000 */
[----:B------:R-:W-:Y:S02]  /*1f210*/  FMNMX3.FTZ R34, R34, R200, R224, !PT ;  /* 0x000000c822227276 */ /* 0x000fe400078100e0 */
[----:B------:R-:W-:-:S02]  /*1f220*/  ISETP.GE.AND P1, PT, R74, R246, PT ;  /* 0x000000f64a00720c */ /* 0x000fc40003f26270 */
[----:B------:R-:W-:Y:S02]  /*1f230*/  FSEL R51, R51, -INF , !P4 ;  /* 0xff80000033337808 */ /* 0x000fe40006000000 */
[-C--:B------:R-:W-:Y:S02]  /*1f240*/  ISETP.GE.AND P4, PT, R43, R239.reuse, PT ;  /* 0x000000ef2b00720c */ /* 0x080fe40003f86270 */
[----:B------:R-:W-:Y:S02]  /*1f250*/  FSEL R50, R50, -INF , !P5 ;  /* 0xff80000032327808 */ /* 0x000fe40006800000 */
[----:B------:R-:W-:Y:S02]  /*1f260*/  ISETP.GE.AND P5, PT, R42, R239, PT ;  /* 0x000000ef2a00720c */ /* 0x000fe40003fa6270 */
[----:B------:R-:W-:Y:S02]  /*1f270*/  FSEL R43, R190, -INF , P3 ;  /* 0xff800000be2b7808 */ /* 0x000fe40001800000 */
[----:B------:R-:W-:-:S02]  /*1f280*/  FMNMX3.FTZ R34, R34, R220, R167, !PT ;  /* 0x000000dc22227276 */ /* 0x000fc400078100a7 */
[-C--:B------:R-:W-:Y:S02]  /*1f290*/  ISETP.GE.AND P3, PT, R73, R246.reuse, PT ;  /* 0x000000f64900720c */ /* 0x080fe40003f66270 */
[----:B------:R-:W-:Y:S02]  /*1f2a0*/  FSEL R42, R191, -INF , P1 ;  /* 0xff800000bf2a7808 */ /* 0x000fe40000800000 */
[----:B------:R-:W-:Y:S02]  /*1f2b0*/  ISETP.GE.AND P1, PT, R72, R246, PT ;  /* 0x000000f64800720c */ /* 0x000fe40003f26270 */
[----:B------:R-:W-:Y:S02]  /*1f2c0*/  FMNMX3.FTZ R34, R34, R62, R181, !PT ;  /* 0x0000003e22227276 */ /* 0x000fe400078100b5 */
[----:B------:R-:W-:Y:S02]  /*1f2d0*/  FSEL R33, R79, -INF , P3 ;  /* 0xff8000004f217808 */ /* 0x000fe40001800000 */
[----:B------:R-:W-:-:S02]  /*1f2e0*/  ISETP.GE.AND P3, PT, R71, R246, PT ;  /* 0x000000f64700720c */ /* 0x000fc40003f66270 */
[----:B------:R-:W-:Y:S02]  /*1f2f0*/  FSEL R88, R196, -INF , P1 ;  /* 0xff800000c4587808 */ /* 0x000fe40000800000 */
[----:B------:R-:W-:Y:S02]  /*1f300*/  ISETP.GE.AND P1, PT, R70, R246, PT ;  /* 0x000000f64600720c */ /* 0x000fe40003f26270 */
[----:B------:R-:W-:Y:S02]  /*1f310*/  FSEL R49, R49, -INF , !P4 ;  /* 0xff80000031317808 */ /* 0x000fe40006000000 */
[----:B------:R-:W-:Y:S02]  /*1f320*/  FMNMX3.FTZ R34, R34, R179, R232, !PT ;  /* 0x000000b322227276 */ /* 0x000fe400078100e8 */
[----:B------:R-:W-:Y:S02]  /*1f330*/  ISETP.GE.AND P4, PT, R39, R239, PT ;  /* 0x000000ef2700720c */ /* 0x000fe40003f86270 */
[----:B------:R-:W-:-:S02]  /*1f340*/  FSEL R48, R48, -INF , !P5 ;  /* 0xff80000030307808 */ /* 0x000fc40006800000 */
[----:B------:R-:W-:Y:S02]  /*1f350*/  ISETP.GE.AND P5, PT, R38, R239, PT ;  /* 0x000000ef2600720c */ /* 0x000fe40003fa6270 */
[----:B------:R-:W-:Y:S02]  /*1f360*/  FSEL R39, R52, -INF , P3 ;  /* 0xff80000034277808 */ /* 0x000fe40001800000 */
[----:B------:R-:W-:Y:S02]  /*1f370*/  ISETP.GE.AND P3, PT, R67, R246, PT ;  /* 0x000000f64300720c */ /* 0x000fe40003f66270 */
[----:B------:R-:W-:Y:S02]  /*1f380*/  FSEL R38, R32, -INF , P1 ;  /* 0xff80000020267808 */ /* 0x000fe40000800000 */
[----:B------:R-:W-:Y:S02]  /*1f390*/  FMNMX3.FTZ R32, R34, R120, R119, !PT ;  /* 0x0000007822207276 */ /* 0x000fe40007810077 */
[----:B------:R-:W-:-:S02]  /*1f3a0*/  FSEL R37, R28, -INF , P3 ;  /* 0xff8000001c257808 */ /* 0x000fc40001800000 */
[----:B------:R-:W-:Y:S02]  /*1f3b0*/  FMNMX3.FTZ R28, R32, R112, R111, !PT ;  /* 0x00000070201c7276 */ /* 0x000fe4000781006f */
[----:B------:R-:W-:Y:S02]  /*1f3c0*/  FSEL R47, R47, -INF , !P4 ;  /* 0xff8000002f2f7808 */ /* 0x000fe40006000000 */
[----:B------:R-:W-:Y:S02]  /*1f3d0*/  FMNMX3.FTZ R28, R28, R174, R170, !PT ;  /* 0x000000ae1c1c7276 */ /* 0x000fe400078100aa */
[----:B------:R-:W-:Y:S02]  /*1f3e0*/  ISETP.GE.AND P4, PT, R75, R239, PT ;  /* 0x000000ef4b00720c */ /* 0x000fe40003f86270 */
[----:B------:R-:W-:Y:S02]  /*1f3f0*/  FMNMX3.FTZ R28, R28, R169, R129, !PT ;  /* 0x000000a91c1c7276 */ /* 0x000fe40007810081 */
[----:B------:R-:W-:-:S02]  /*1f400*/  FSEL R43, R43, -INF , !P4 ;  /* 0xff8000002b2b7808 */ /* 0x000fc40006000000 */
[----:B------:R-:W-:Y:S02]  /*1f410*/  ISETP.GE.AND P4, PT, R73, R239, PT ;  /* 0x000000ef4900720c */ /* 0x000fe40003f86270 */
[----:B------:R-:W-:Y:S02]  /*1f420*/  FMNMX3.FTZ R28, R28, R55, R54, !PT ;  /* 0x000000371c1c7276 */ /* 0x000fe40007810036 */
[----:B------:R-:W-:Y:S02]  /*1f430*/  FSEL R46, R46, -INF , !P5 ;  /* 0xff8000002e2e7808 */ /* 0x000fe40006800000 */
[-C--:B------:R-:W-:Y:S02]  /*1f440*/  ISETP.GE.AND P5, PT, R74, R239.reuse, PT ;  /* 0x000000ef4a00720c */ /* 0x080fe40003fa6270 */
[----:B------:R-:W-:Y:S02]  /*1f450*/  FSEL R33, R33, -INF , !P4 ;  /* 0xff80000021217808 */ /* 0x000fe40006000000 */
[----:B------:R-:W-:-:S02]  /*1f460*/  ISETP.GE.AND P4, PT, R71, R239, PT ;  /* 0x000000ef4700720c */ /* 0x000fc40003f86270 */
[----:B------:R-:W-:Y:S02]  /*1f470*/  FMNMX3.FTZ R28, R28, R53, R92, !PT ;  /* 0x000000351c1c7276 */ /* 0x000fe4000781005c */
[----:B------:R-:W-:Y:S02]  /*1f480*/  ISETP.GE.AND P3, PT, R65, R246, PT ;  /* 0x000000f64100720c */ /* 0x000fe40003f66270 */
[----:B------:R-:W-:Y:S02]  /*1f490*/  FSEL R42, R42, -INF , !P5 ;  /* 0xff8000002a2a7808 */ /* 0x000fe40006800000 */
[----:B------:R-:W-:Y:S02]  /*1f4a0*/  ISETP.GE.AND P5, PT, R72, R239, PT ;  /* 0x000000ef4800720c */ /* 0x000fe40003fa6270 */
[----:B------:R-:W-:Y:S02]  /*1f4b0*/  FSEL R39, R39, -INF , !P4 ;  /* 0xff80000027277808 */ /* 0x000fe40006000000 */
[----:B------:R-:W-:-:S02]  /*1f4c0*/  FMNMX3.FTZ R28, R28, R51, R50, !PT ;  /* 0x000000331c1c7276 */ /* 0x000fc40007810032 */
[----:B------:R-:W-:Y:S02]  /*1f4d0*/  ISETP.GE.AND P4, PT, R67, R239, PT ;  /* 0x000000ef4300720c */ /* 0x000fe40003f86270 */
[----:B------:R-:W-:Y:S02]  /*1f4e0*/  FSEL R30, R30, -INF , P3 ;  /* 0xff8000001e1e7808 */ /* 0x000fe40001800000 */
[----:B------:R-:W-:Y:S02]  /*1f4f0*/  ISETP.GE.AND P3, PT, R59, R246, PT ;  /* 0x000000f63b00720c */ /* 0x000fe40003f66270 */
[----:B------:R-:W-:Y:S02]  /*1f500*/  FSEL R88, R88, -INF , !P5 ;  /* 0xff80000058587808 */ /* 0x000fe40006800000 */
[----:B------:R-:W-:Y:S02]  /*1f510*/  FMNMX3.FTZ R28, R28, R49, R48, !PT ;  /* 0x000000311c1c7276 */ /* 0x000fe40007810030 */
[----:B------:R-:W-:-:S02]  /*1f520*/  ISETP.GE.AND P5, PT, R70, R239, PT ;  /* 0x000000ef4600720c */ /* 0x000fc40003fa6270 */
[----:B------:R-:W-:Y:S02]  /*1f530*/  FSEL R37, R37, -INF , !P4 ;  /* 0xff80000025257808 */ /* 0x000fe40006000000 */
[-C--:B------:R-:W-:Y:S02]  /*1f540*/  ISETP.GE.AND P1, PT, R66, R246.reuse, PT ;  /* 0x000000f64200720c */ /* 0x080fe40003f26270 */
[----:B------:R-:W-:Y:S02]  /*1f550*/  ISETP.GE.AND P4, PT, R65, R239, PT ;  /* 0x000000ef4100720c */ /* 0x000fe40003f86270 */
[----:B------:R-:W-:Y:S02]  /*1f560*/  FSEL R32, R40, -INF , P3 ;  /* 0xff80000028207808 */ /* 0x000fe40001800000 */
[----:B------:R-:W-:Y:S02]  /*1f570*/  ISETP.GE.AND P3, PT, R57, R246, PT ;  /* 0x000000f63900720c */ /* 0x000fe40003f66270 */
[----:B------:R-:W-:-:S02]  /*1f580*/  FMNMX3.FTZ R28, R28, R47, R46, !PT ;  /* 0x0000002f1c1c7276 */ /* 0x000fc4000781002e */
[----:B------:R-:W-:Y:S02]  /*1f590*/  FSEL R38, R38, -INF , !P5 ;  /* 0xff80000026267808 */ /* 0x000fe40006800000 */
[----:B------:R-:W-:Y:S02]  /*1f5a0*/  ISETP.GE.AND P5, PT, R66, R239, PT ;  /* 0x000000ef4200720c */ /* 0x000fe40003fa6270 */
[----:B------:R-:W-:Y:S02]  /*1f5b0*/  FSEL R29, R29, -INF , P1 ;  /* 0xff8000001d1d7808 */ /* 0x000fe40000800000 */
[----:B------:R-:W-:Y:S02]  /*1f5c0*/  FSEL R34, R30, -INF , !P4 ;  /* 0xff8000001e227808 */ /* 0x000fe40006000000 */
[----:B------:R-:W-:Y:S02]  /*1f5d0*/  ISETP.GE.AND P1, PT, R64, R246, PT ;  /* 0x000000f64000720c */ /* 0x000fe40003f26270 */
[----:B------:R-:W-:-:S02]  /*1f5e0*/  FSEL R30, R20, -INF , P3 ;  /* 0xff800000141e7808 */ /* 0x000fc40001800000 */
[----:B------:R-:W-:Y:S02]  /*1f5f0*/  FMNMX3.FTZ R20, R28, R43, R42, !PT ;  /* 0x0000002b1c147276 */ /* 0x000fe4000781002a */
[----:B------:R-:W-:Y:S02]  /*1f600*/  FSEL R85, R29, -INF , !P5 ;  /* 0xff8000001d557808 */ /* 0x000fe40006800000 */
[----:B------:R-:W-:Y:S02]  /*1f610*/  ISETP.GE.AND P5, PT, R64, R239, PT ;  /* 0x000000ef4000720c */ /* 0x000fe40003fa6270 */
[----:B------:R-:W-:Y:S02]  /*1f620*/  FSEL R31, R31, -INF , P1 ;  /* 0xff8000001f1f7808 */ /* 0x000fe40000800000 */
[----:B------:R-:W-:Y:S02]  /*1f630*/  ISETP.GE.AND P1, PT, R58, R246, PT ;  /* 0x000000f63a00720c */ /* 0x000fe40003f26270 */
[----:B------:R-:W-:-:S02]  /*1f640*/  FMNMX3.FTZ R20, R20, R33, R88, !PT ;  /* 0x0000002114147276 */ /* 0x000fc40007810058 */
[----:B------:R-:W-:Y:S02]  /*1f650*/  FSEL R84, R31, -INF , !P5 ;  /* 0xff8000001f547808 */ /* 0x000fe40006800000 */
[----:B------:R-:W-:Y:S02]  /*1f660*/  FSEL R31, R41, -INF , P1 ;  /* 0xff800000291f7808 */ /* 0x000fe40000800000 */
[----:B------:R-:W-:Y:S02]  /*1f670*/  FMNMX3.FTZ R20, R20, R39, R38, !PT ;  /* 0x0000002714147276 */ /* 0x000fe40007810026 */
[-C--:B------:R-:W-:Y:S02]  /*1f680*/  ISETP.GE.AND P4, PT, R59, R239.reuse, PT ;  /* 0x000000ef3b00720c */ /* 0x080fe40003f86270 */
[----:B------:R-:W-:Y:S02]  /*1f690*/  ISETP.GE.AND P1, PT, R19, R246, PT ;  /* 0x000000f61300720c */ /* 0x000fe40003f26270 */
[----:B------:R-:W-:-:S02]  /*1f6a0*/  ISETP.GE.AND P5, PT, R58, R239, PT ;  /* 0x000000ef3a00720c */ /* 0x000fc40003fa6270 */
[C---:B------:R-:W-:Y:S02]  /*1f6b0*/  ISETP.GE.AND P0, PT, R6.reuse, R245, PT ;  /* 0x000000f50600720c */ /* 0x040fe40003f06270 */
[----:B------:R-:W-:Y:S01]  /*1f6c0*/  ISETP.GE.AND P6, PT, R6, R244, PT ;  /* 0x000000f40600720c */ /* 0x000fe20003fc6270 */
[C---:B------:R-:W-:Y:S01]  /*1f6d0*/  VIADD R6, R5.reuse, 0xfffffef8 ;  /* 0xfffffef805067836 */ /* 0x040fe20000000000 */
[----:B------:R-:W-:Y:S01]  /*1f6e0*/  FMNMX3.FTZ R20, R20, R37, R85, !PT ;  /* 0x0000002514147276 */ /* 0x000fe20007810055 */
[----:B------:R-:W-:Y:S01]  /*1f6f0*/  VIADD R5, R5, 0xfffffef9 ;  /* 0xfffffef905057836 */ /* 0x000fe20000000000 */
[----:B------:R-:W-:Y:S02]  /*1f700*/  FSEL R32, R32, -INF , !P4 ;  /* 0xff80000020207808 */ /* 0x000fe40006000000 */
[----:B------:R-:W-:Y:S02]  /*1f710*/  FSEL R21, R21, -INF , P1 ;  /* 0xff80000015157808 */ /* 0x000fe40000800000 */
[----:B------:R-:W-:-:S02]  /*1f720*/  ISETP.GE.AND P4, PT, R57, R239, PT ;  /* 0x000000ef3900720c */ /* 0x000fc40003f86270 */
[----:B------:R-:W-:Y:S02]  /*1f730*/  FSEL R31, R31, -INF , !P5 ;  /* 0xff8000001f1f7808 */ /* 0x000fe40006800000 */
[-C--:B------:R-:W-:Y:S02]  /*1f740*/  ISETP.GE.AND P3, PT, R18, R246.reuse, PT ;  /* 0x000000f61200720c */ /* 0x080fe40003f66270 */
[----:B------:R-:W-:Y:S02]  /*1f750*/  ISETP.GE.AND P1, PT, R10, R246, PT ;  /* 0x000000f60a00720c */ /* 0x000fe40003f26270 */
[----:B------:R-:W-:Y:S02]  /*1f760*/  ISETP.GE.AND P5, PT, R19, R239, PT ;  /* 0x000000ef1300720c */ /* 0x000fe40003fa6270 */
[----:B------:R-:W-:Y:S02]  /*1f770*/  FMNMX3.FTZ R20, R20, R34, R84, !PT ;  /* 0x0000002214147276 */ /* 0x000fe40007810054 */
[----:B------:R-:W-:-:S02]  /*1f780*/  FSEL R30, R30, -INF , !P4 ;  /* 0xff8000001e1e7808 */ /* 0x000fc40006000000 */
[----:B------:R-:W-:Y:S02]  /*1f790*/  FSEL R28, R36, -INF , P3 ;  /* 0xff800000241c7808 */ /* 0x000fe40001800000 */
[----:B------:R-:W-:Y:S02]  /*1f7a0*/  FSEL R25, R25, -INF , P1 ;  /* 0xff80000019197808 */ /* 0x000fe40000800000 */
[----:B------:R-:W-:Y:S02]  /*1f7b0*/  ISETP.GE.AND P4, PT, R18, R239, PT ;  /* 0x000000ef1200720c */ /* 0x000fe40003f86270 */
[----:B------:R-:W-:Y:S02]  /*1f7c0*/  FSEL R29, R21, -INF , !P5 ;  /* 0xff800000151d7808 */ /* 0x000fe40006800000 */
[-C--:B------:R-:W-:Y:S02]  /*1f7d0*/  ISETP.GE.AND P3, PT, R6, R246.reuse, PT ;  /* 0x000000f60600720c */ /* 0x080fe40003f66270 */
[----:B------:R-:W-:-:S02]  /*1f7e0*/  ISETP.GE.AND P1, PT, R5, R246, PT ;  /* 0x000000f60500720c */ /* 0x000fc40003f26270 */
[-C--:B------:R-:W-:Y:S02]  /*1f7f0*/  ISETP.GE.AND P5, PT, R10, R239.reuse, PT ;  /* 0x000000ef0a00720c */ /* 0x080fe40003fa6270 */
[----:B------:R-:W-:Y:S02]  /*1f800*/  FMNMX3.FTZ R20, R20, R32, R31, !PT ;  /* 0x0000002014147276 */ /* 0x000fe4000781001f */
[----:B------:R-:W-:Y:S02]  /*1f810*/  FSEL R28, R28, -INF , !P4 ;  /* 0xff8000001c1c7808 */ /* 0x000fe40006000000 */
[----:B------:R-:W-:Y:S02]  /*1f820*/  FSEL R26, R26, -INF , P3 ;  /* 0xff8000001a1a7808 */ /* 0x000fe40001800000 */
[----:B------:R-:W-:Y:S02]  /*1f830*/  FSEL R80, R27, -INF , P1 ;  /* 0xff8000001b507808 */ /* 0x000fe40000800000 */
[----:B------:R-:W-:-:S02]  /*1f840*/  ISETP.GE.AND P4, PT, R6, R239, PT ;  /* 0x000000ef0600720c */ /* 0x000fc40003f86270 */
[----:B------:R-:W-:Y:S02]  /*1f850*/  ISETP.GE.AND P3, PT, R5, R239, PT ;  /* 0x000000ef0500720c */ /* 0x000fe40003f66270 */
        /* <DEDUP_REMOVED lines=11> */
[----:B--2---:R-:W-:Y:S01]  /*1f910*/  FMUL.FTZ R81, R56, R25 ;  /* 0x0000001938517220 */ /* 0x004fe20000410000 */
[----:B------:R-:W-:Y:S01]  /*1f920*/  IMAD R186, R44, 0x100, R61 ;  /* 0x000001002cba7824 */ /* 0x000fe200078e023d */
[----:B------:R-:W-:Y:S02]  /*1f930*/  FSEL R95, R95, -INF , P0 ;  /* 0xff8000005f5f7808 */ /* 0x000fe40000000000 */
[----:B------:R-:W-:Y:S02]  /*1f940*/  FSEL R20, R25, RZ, P1 ;  /* 0x000000ff19147208 */ /* 0x000fe40000800000 */
[----:B------:R-:W-:Y:S01]  /*1f950*/  FSEL R81, R81, RZ, P1 ;  /* 0x000000ff51517208 */ /* 0x000fe20000800000 */
[----:B------:R-:W-:Y:S01]  /*1f960*/  VIADD R186, R186, 0xfffffe10 ;  /* 0xfffffe10baba7836 */ /* 0x000fe20000000000 */
[----:B------:R-:W-:Y:S01]  /*1f970*/  ISETP.GE.AND P0, PT, R233, R245, PT ;  /* 0x000000f5e900720c */ /* 0x000fe20003f06270 */
[----:B------:R-:W-:-:S02]  /*1f980*/  FADD.FTZ R2, R2, -R20 ;  /* 0x8000001402027221 */ /* 0x000fc40000010000 */
[----:B------:R-:W-:Y:S01]  /*1f990*/  FFMA.FTZ R183, R179, R56, -R81 ;  /* 0x00000038b3b77223 */ /* 0x000fe20000010851 */
[----:B------:R-:W-:-:S04]  /*1f9a0*/  IMAD R179, R44, 0x100, R61 ;  /* 0x000001002cb37824 */ /* 0x000fc800078e023d */
[----:B------:R-:W-:-:S05]  /*1f9b0*/  VIADD R179, R179, 0xfffffe01 ;  /* 0xfffffe01b3b37836 */ /* 0x000fca0000000000 */
[CC--:B------:R-:W-:Y:S02]  /*1f9c0*/  ISETP.GE.AND P3, PT, R179.reuse, R245.reuse, PT ;  /* 0x000000f5b300720c */ /* 0x0c0fe40003f66270 */
[----:B------:R-:W-:Y:S01]  /*1f9d0*/  ISETP.GE.AND P5, PT, R179, R244, PT ;  /* 0x000000f4b300720c */ /* 0x000fe20003fa6270 */
[----:B------:R-:W-:Y:S01]  /*1f9e0*/  IMAD R179, R44, 0x100, R61 ;  /* 0x000001002cb37824 */ /* 0x000fe200078e023d */
[----:B------:R-:W-:-:S03]  /*1f9f0*/  ISETP.GE.AND P1, PT, R234, R245, PT ;  /* 0x000000f5ea00720c */ /* 0x000fc60003f26270 */
[----:B------:R-:W-:Y:S01]  /*1fa00*/  VIADD R179, R179, 0xfffffe11 ;  /* 0xfffffe11b3b37836 */ /* 0x000fe20000000000 */
[----:B------:R-:W-:Y:S02]  /*1fa10*/  FSEL R94, R94, -INF , P3 ;  /* 0xff8000005e5e7808 */ /* 0x000fe40001800000 */
[-C--:B------:R-:W-:Y:S02]  /*1fa20*/  ISETP.GE.AND P4, PT, R234, R244.reuse, PT ;  /* 0x000000f4ea00720c */ /* 0x080fe40003f86270 */
[----:B------:R-:W-:Y:S02]  /*1fa30*/  ISETP.GE.AND P3, PT, R186, R245, PT ;  /* 0x000000f5ba00720c */ /* 0x000fe40003f66270 */
[----:B------:R-:W-:Y:S02]  /*1fa40*/  FSEL R234, R95, -INF , !P6 ;  /* 0xff8000005fea7808 */ /* 0x000fe40007000000 */
[----:B------:R-:W-:Y:S02]  /*1fa50*/  FSEL R91, R91, -INF , P1 ;  /* 0xff8000005b5b7808 */ /* 0x000fe40000800000 */
[----:B------:R-:W-:-:S02]  /*1fa60*/  ISETP.GE.AND P6, PT, R233, R244, PT ;  /* 0x000000f4e900720c */ /* 0x000fc40003fc6270 */
[----:B------:R-:W-:Y:S02]  /*1fa70*/  ISETP.GE.AND P1, PT, R179, R245, PT ;  /* 0x000000f5b300720c */ /* 0x000fe40003f26270 */
[----:B------:R-:W-:Y:S02]  /*1fa80*/  FSEL R90, R90, -INF , P0 ;  /* 0xff8000005a5a7808 */ /* 0x000fe40000000000 */
[----:B------:R-:W-:Y:S01]  /*1fa90*/  FSEL R233, R94, -INF , !P5 ;  /* 0xff8000005ee97808 */ /* 0x000fe20006800000 */
[----:B------:R-:W-:Y:S01]  /*1faa0*/  FMUL.FTZ R2, R56, R2 ;  /* 0x0000000238027220 */ /* 0x000fe20000410000 */
[----:B------:R-:W-:Y:S02]  /*1fab0*/  ISETP.GE.AND P5, PT, R186, R244, PT ;  /* 0x000000f4ba00720c */ /* 0x000fe40003fa6270 */
[----:B------:R-:W-:Y:S01]  /*1fac0*/  FSEL R87, R87, -INF , P3 ;  /* 0xff80000057577808 */ /* 0x000fe20001800000 */
[----:B------:R-:W-:Y:S01]  /*1fad0*/  FFMA.FTZ R79, R241, R56, -R81 ;  /* 0x00000038f14f7223 */ /* 0x000fe20000010851 */
[----:B------:R-:W-:-:S02]  /*1fae0*/  FSEL R94, R91, -INF , !P4 ;  /* 0xff8000005b5e7808 */ /* 0x000fc40006000000 */
[----:B------:R-:W-:Y:S02]  /*1faf0*/  FSEL R95, R90, -INF , !P6 ;  /* 0xff8000005a5f7808 */ /* 0x000fe40007000000 */
[----:B------:R-:W-:Y:S01]  /*1fb00*/  FSEL R86, R86, -INF , P1 ;  /* 0xff80000056567808 */ /* 0x000fe20000800000 */
[--C-:B------:R-:W-:Y:S01]  /*1fb10*/  FFMA.FTZ R52, R92, R56, -R81.reuse ;  /* 0x000000385c347223 */ /* 0x100fe20000010851 */
[----:B------:R-:W-:Y:S02]  /*1fb20*/  ISETP.GE.AND P4, PT, R179, R244, PT ;  /* 0x000000f4b300720c */ /* 0x000fe40003f86270 */
[-C--:B------:R-:W-:Y:S01]  /*1fb30*/  ISETP.GE.AND P0, PT, R252, R245.reuse, PT ;  /* 0x000000f5fc00720c */ /* 0x080fe20003f06270 */
[----:B------:R-:W-:Y:S01]  /*1fb40*/  FFMA.FTZ R182, R232, R56, -R81 ;  /* 0x00000038e8b67223 */ /* 0x000fe20000010851 */
[----:B------:R-:W-:Y:S01]  /*1fb50*/  ISETP.GE.AND P6, PT, R252, R244, PT ;  /* 0x000000f4fc00720c */ /* 0x000fe20003fc6270 */
[----:B------:R-:W1:Y:S01]  /*1fb60*/  MUFU.EX2 R92, R2 ;  /* 0x00000002005c7308 */ /* 0x000e620000000800 */
[----:B------:R-:W-:Y:S01]  /*1fb70*/  FSEL R252, R87, -INF , !P5 ;  /* 0xff80000057fc7808 */ /* 0x000fe20006800000 */
[----:B------:R-:W-:Y:S01]  /*1fb80*/  IMAD R186, R44, 0x100, R61 ;  /* 0x000001002cba7824 */ /* 0x000fe200078e023d */
[-C--:B------:R-:W-:Y:S01]  /*1fb90*/  ISETP.GE.AND P3, PT, R251, R245.reuse, PT ;  /* 0x000000f5fb00720c */ /* 0x080fe20003f66270 */
[--C-:B------:R-:W-:Y:S01]  /*1fba0*/  FFMA.FTZ R184, R111, R56, -R81.reuse ;  /* 0x000000386fb87223 */ /* 0x100fe20000010851 */
[----:B------:R-:W-:Y:S01]  /*1fbb0*/  ISETP.GE.AND P5, PT, R251, R244, PT ;  /* 0x000000f4fb00720c */ /* 0x000fe20003fa6270 */
[-CC-:B------:R-:W-:Y:S01]  /*1fbc0*/  FFMA.FTZ R185, R112, R56.reuse, -R81.reuse ;  /* 0x0000003870b97223 */ /* 0x180fe20000010851 */
[----:B------:R-:W-:Y:S01]  /*1fbd0*/  FSEL R251, R86, -INF , !P4 ;  /* 0xff80000056fb7808 */ /* 0x000fe20006000000 */
[----:B------:R-:W2:Y:S01]  /*1fbe0*/  MUFU.EX2 R232, R79 ;  /* 0x0000004f00e87308 */ /* 0x000ea20000000800 */
[-C--:B------:R-:W-:Y:S01]  /*1fbf0*/  ISETP.GE.AND P1, PT, R23, R245.reuse, PT ;  /* 0x000000f51700720c */ /* 0x080fe20003f26270 */
[--C-:B------:R-:W-:Y:S01]  /*1fc00*/  FFMA.FTZ R188, R119, R56, -R81.reuse ;  /* 0x0000003877bc7223 */ /* 0x100fe20000010851 */
[----:B------:R-:W-:Y:S01]  /*1fc10*/  ISETP.GE.AND P4, PT, R23, R244, PT ;  /* 0x000000f41700720c */ /* 0x000fe20003f86270 */
[----:B------:R-:W-:Y:S01]  /*1fc20*/  FFMA.FTZ R190, R120, R56, -R81 ;  /* 0x0000003878be7223 */ /* 0x000fe20000010851 */
[----:B------:R-:W-:Y:S01]  /*1fc30*/  FSEL R23, R83, -INF , P0 ;  /* 0xff80000053177808 */ /* 0x000fe20000000000 */
[--C-:B------:R-:W-:Y:S01]  /*1fc40*/  IMAD R179, R44, 0x100, R61.reuse ;  /* 0x000001002cb37824 */ /* 0x100fe200078e023d */
[-C--:B------:R-:W-:Y:S01]  /*1fc50*/  ISETP.GE.AND P0, PT, R22, R245.reuse, PT ;  /* 0x000000f51600720c */ /* 0x080fe20003f06270 */
[----:B------:R-:W-:Y:S01]  /*1fc60*/  IMAD R189, R44, 0x100, R61 ;  /* 0x000001002cbd7824 */ /* 0x000fe200078e023d */
[----:B------:R-:W-:Y:S01]  /*1fc70*/  FSEL R23, R23, -INF , !P6 ;  /* 0xff80000017177808 */ /* 0x000fe20007000000 */
[----:B------:R-:W-:Y:S01]  /*1fc80*/  VIADD R179, R179, 0xfffffe28 ;  /* 0xfffffe28b3b37836 */ /* 0x000fe20000000000 */
[----:B------:R-:W-:Y:S01]  /*1fc90*/  ISETP.GE.AND P6, PT, R22, R244, PT ;  /* 0x000000f41600720c */ /* 0x000fe20003fc6270 */
[-CC-:B------:R-:W-:Y:S01]  /*1fca0*/  FFMA.FTZ R40, R88, R56.reuse, -R81.reuse ;  /* 0x0000003858287223 */ /* 0x180fe20000010851 */
[----:B------:R-:W-:Y:S01]  /*1fcb0*/  FSEL R22, R82, -INF , P3 ;  /* 0xff80000052167808 */ /* 0x000fe20001800000 */
[-CC-:B------:R-:W-:Y:S01]  /*1fcc0*/  FFMA.FTZ R36, R85, R56.reuse, -R81.reuse ;  /* 0x0000003855247223 */ /* 0x180fe20000010851 */
[-C--:B------:R-:W-:Y:S01]  /*1fcd0*/  ISETP.GE.AND P3, PT, R179, R245.reuse, PT ;  /* 0x000000f5b300720c */ /* 0x080fe20003f66270 */
[-CC-:B------:R-:W-:Y:S01]  /*1fce0*/  FFMA.FTZ R41, R33, R56.reuse, -R81.reuse ;  /* 0x0000003821297223 */ /* 0x180fe20000010851 */
[----:B------:R-:W-:Y:S01]  /*1fcf0*/  FSEL R22, R22, -INF , !P5 ;  /* 0xff80000016167808 */ /* 0x000fe20006800000 */
[----:B------:R-:W-:Y:S01]  /*1fd00*/  FFMA.FTZ R235, R235, R56, -R81 ;  /* 0x00000038ebeb7223 */ /* 0x000fe20000010851 */
[----:B------:R-:W-:Y:S01]  /*1fd10*/  ISETP.GE.AND P5, PT, R179, R244, PT ;  /* 0x000000f4b300720c */ /* 0x000fe20003fa6270 */
[----:B------:R-:W-:Y:S01]  /*1fd20*/  IMAD R179, R44, 0x100, R61 ;  /* 0x000001002cb37824 */ /* 0x000fe200078e023d */
[----:B------:R-:W-:Y:S01]  /*1fd30*/  FSEL R63, R63, -INF , P1 ;  /* 0xff8000003f3f7808 */ /* 0x000fe20000800000 */
        /* <DEDUP_REMOVED lines=16> */
[----:B------:R-:W-:Y:S01]  /*1fe40*/  VIADD R186, R186, 0xfffffe30 ;  /* 0xfffffe30baba7836 */ /* 0x000fe20000000000 */
[----:B------:R-:W-:Y:S01]  /*1fe50*/  FSEL R60, R60, -INF , P0 ;  /* 0xff8000003c3c7808 */ /* 0x000fe20000000000 */
[----:B--2---:R-:W-:Y:S01]  /*1fe60*/  FFMA.FTZ R92, R250, R92, R232 ;  /* 0x0000005cfa5c7223 */ /* 0x004fe200000100e8 */
[----:B------:R-:W-:Y:S01]  /*1fe70*/  FSEL R250, R63, -INF , !P4 ;  /* 0xff8000003ffa7808 */ /* 0x000fe20006000000 */
[----:B------:R-:W-:Y:S01]  /*1fe80*/  VIADD R179, R179, 0xfffffe31 ;  /* 0xfffffe31b3b37836 */ /* 0x000fe20000000000 */
[----:B------:R-:W-:Y:S01]  /*1fe90*/  FSEL R45, R45, -INF , P3 ;  /* 0xff8000002d2d7808 */ /* 0x000fe20001800000 */
[-CC-:B------:R-:W-:Y:S01]  /*1fea0*/  FFMA.FTZ R93, R93, R56.reuse, -R81.reuse ;  /* 0x000000385d5d7223 */ /* 0x180fe20000010851 */
[CC--:B------:R-:W-:Y:S01]  /*1feb0*/  ISETP.GE.AND P1, PT, R248.reuse, R245.reuse, PT ;  /* 0x000000f5f800720c */ /* 0x0c0fe20003f26270 */
[--C-:B------:R-:W-:Y:S01]  /*1fec0*/  FFMA.FTZ R89, R89, R56, -R81.reuse ;  /* 0x0000003859597223 */ /* 0x100fe20000010851 */
[----:B------:R-:W-:Y:S01]  /*1fed0*/  ISETP.GE.AND P4, PT, R248, R244, PT ;  /* 0x000000f4f800720c */ /* 0x000fe20003f86270 */
[-CC-:B------:R-:W-:Y:S01]  /*1fee0*/  FFMA.FTZ R96, R96, R56.reuse, -R81.reuse ;  /* 0x0000003860607223 */ /* 0x180fe20000010851 */
[----:B------:R-:W-:Y:S01]  /*1fef0*/  FSEL R248, R60, -INF , !P6 ;  /* 0xff8000003cf87808 */ /* 0x000fe20007000000 */
[-CC-:B------:R-:W-:Y:S01]  /*1ff00*/  FFMA.FTZ R97, R97, R56.reuse, -R81.reuse ;  /* 0x0000003861617223 */ /* 0x180fe20000010851 */
[-C--:B------:R-:W-:Y:S01]  /*1ff10*/  ISETP.GE.AND P0, PT, R186, R245.reuse, PT ;  /* 0x000000f5ba00720c */ /* 0x080fe20003f06270 */
[----:B------:R-:W-:Y:S01]  /*1ff20*/  FFMA.FTZ R99, R240, R56, -R81 ;  /* 0x00000038f0637223 */ /* 0x000fe20000010851 */
[----:B------:R-:W-:Y:S01]  /*1ff30*/  ISETP.GE.AND P6, PT, R186, R244, PT ;  /* 0x000000f4ba00720c */ /* 0x000fe20003fc6270 */
[----:B------:R-:W-:Y:S01]  /*1ff40*/  IMAD R186, R44, 0x100, R61 ;  /* 0x000001002cba7824 */ /* 0x000fe200078e023d */
[----:B------:R-:W-:Y:S01]  /*1ff50*/  FSEL R111, R45, -INF , !P5 ;  /* 0xff8000002d6f7808 */ /* 0x000fe20006800000 */
[-CC-:B------:R-:W-:Y:S01]  /*1ff60*/  FFMA.FTZ R100, R238, R56.reuse, -R81.reuse ;  /* 0x00000038ee647223 */ /* 0x180fe20000010851 */
[-C--:B------:R-:W-:Y:S01]  /*1ff70*/  ISETP.GE.AND P3, PT, R179, R245.reuse, PT ;  /* 0x000000f5b300720c */ /* 0x080fe20003f66270 */
[----:B------:R-:W-:Y:S01]  /*1ff80*/  FFMA.FTZ R21, R237, R56, -R81 ;  /* 0x00000038ed157223 */ /* 0x000fe20000010851 */
[----:B------:R-:W-:Y:S01]  /*1ff90*/  ISETP.GE.AND P5, PT, R179, R244, PT ;  /* 0x000000f4b300720c */ /* 0x000fe20003fa6270 */
[----:B------:R-:W-:Y:S01]  /*1ffa0*/  IMAD R179, R44, 0x100, R61 ;  /* 0x000001002cb37824 */ /* 0x000fe200078e023d */
[----:B------:R-:W-:Y:S01]  /*1ffb0*/  FSEL R35, R35, -INF , P1 ;  /* 0xff80000023237808 */ /* 0x000fe20000800000 */
[----:B------:R-:W-:Y:S01]  /*1ffc0*/  VIADD R186, R186, 0xfffffe40 ;  /* 0xfffffe40baba7836 */ /* 0x000fe20000000000 */
[-C--:B------:R-:W-:Y:S01]  /*1ffd0*/  ISETP.GE.AND P1, PT, R221, R245.reuse, PT ;  /* 0x000000f5dd00720c */ /* 0x080fe20003f26270 */
[----:B------:R-:W-:Y:S01]  /*1ffe0*/  VIADD R179, R179, 0xfffffe41 ;  /* 0xfffffe41b3b37836 */ /* 0x000fe20000000000 */
[----:B------:R-:W-:Y:S01]  /*1fff0*/  FSEL R11, R11, -INF , P0 ;  /* 0xff8000000b0b7808 */ /* 0x000fe20000000000 */
[-CC-:B------:R-:W-:Y:S01]  /*20000*/  FFMA.FTZ R20, R236, R56.reuse, -R81.reuse ;  /* 0x00000038ec147223 */ /* 0x180fe20000010851 */
[-C--:B------:R-:W-:Y:S01]  /*20010*/  ISETP.GE.AND P0, PT, R218, R245.reuse, PT ;  /* 0x000000f5da00720c */ /* 0x080fe20003f06270 */
[-CC-:B------:R-:W-:Y:S01]  /*20020*/  FFMA.FTZ R108, R231, R56.reuse, -R81.reuse ;  /* 0x00000038e76c7223 */ /* 0x180fe20000010851 */
[----:B------:R-:W-:Y:S01]  /*20030*/  FSEL R112, R35, -INF , !P4 ;  /* 0xff80000023707808 */ /* 0x000fe20006000000 */
[-CC-:B------:R-:W-:Y:S01]  /*20040*/  FFMA.FTZ R107, R230, R56.reuse, -R81.reuse ;  /* 0x00000038e66b7223 */ /* 0x180fe20000010851 */
[----:B------:R-:W-:Y:S01]  /*20050*/  FSEL R98, R98, -INF , P3 ;  /* 0xff80000062627808 */ /* 0x000fe20001800000 */
[--C-:B------:R-:W-:Y:S01]  /*20060*/  FFMA.FTZ R219, R219, R56, -R81.reuse ;  /* 0x00000038dbdb7223 */ /* 0x100fe20000010851 */
[----:B------:R-:W-:Y:S01]  /*20070*/  ISETP.GE.AND P4, PT, R221, R244, PT ;  /* 0x000000f4dd00720c */ /* 0x000fe20003f86270 */
        /* <DEDUP_REMOVED lines=11> */
[----:B------:R-:W-:Y:S01]  /*20130*/  FSEL R102, R102, -INF , P0 ;  /* 0xff80000066667808 */ /* 0x000fe20000000000 */
[-CC-:B------:R-:W-:Y:S01]  /*20140*/  FFMA.FTZ R123, R225, R56.reuse, -R81.reuse ;  /* 0x00000038e17b7223 */ /* 0x180fe20000010851 */
[----:B------:R-:W-:Y:S01]  /*20150*/  FSEL R218, R98, -INF , !P5 ;  /* 0xff80000062da7808 */ /* 0x000fe20006800000 */
        /* <DEDUP_REMOVED lines=11> */
[----:B------:R-:W-:Y:S01]  /*20210*/  FSEL R120, R102, -INF , !P6 ;  /* 0xff80000066787808 */ /* 0x000fe20007000000 */
[-CC-:B------:R-:W-:Y:S01]  /*20220*/  FFMA.FTZ R174, R174, R56.reuse, -R81.reuse ;  /* 0x00000038aeae7223 */ /* 0x180fe20000010851 */
[-C--:B------:R-:W-:Y:S01]  /*20230*/  ISETP.GE.AND P3, PT, R211, R245.reuse, PT ;  /* 0x000000f5d300720c */ /* 0x080fe20003f66270 */
[-CC-:B------:R-:W-:Y:S01]  /*20240*/  FFMA.FTZ R170, R170, R56.reuse, -R81.reuse ;  /* 0x00000038aaaa7223 */ /* 0x180fe20000010851 */
[----:B------:R-:W-:Y:S01]  /*20250*/  FSEL R104, R104, -INF , P1 ;  /* 0xff80000068687808 */ /* 0x000fe20000800000 */
        /* <DEDUP_REMOVED lines=24> */
[----:B------:R-:W-:Y:S01]  /*203e0*/  FFMA.FTZ R42, R42, R56, -R81 ;  /* 0x000000382a2a7223 */ /* 0x000fe20000010851 */
[----:B------:R-:W-:Y:S01]  /*203f0*/  FMNMX3.FTZ R11, R0, R234, R233, !PT ;  /* 0x000000ea000b7276 */ /* 0x000fe200078100e9 */
[----:B------:R-:W-:Y:S01]  /*20400*/  IMAD R186, R44, 0x100, R61 ;  /* 0x000001002cba7824 */ /* 0x000fe200078e023d */
[----:B------:R-:W-:Y:S01]  /*20410*/  ISETP.GE.AND P6, PT, R209, R244, PT ;  /* 0x000000f4d100720c */ /* 0x000fe20003fc6270 */
[-CC-:B------:R-:W-:Y:S01]  /*20420*/  FFMA.FTZ R39, R39, R56.reuse, -R81.reuse ;  /* 0x0000003827277223 */ /* 0x180fe20000010851 */
[----:B------:R-:W-:Y:S01]  /*20430*/  FSEL R209, R106, -INF , !P5 ;  /* 0xff8000006ad17808 */ /* 0x000fe20006800000 */
[-CC-:B------:R-:W-:Y:S01]  /*20440*/  FFMA.FTZ R38, R38, R56.reuse, -R81.reuse ;  /* 0x0000003826267223 */ /* 0x180fe20000010851 */
[-C--:B------:R-:W-:Y:S01]  /*20450*/  ISETP.GE.AND P1, PT, R202, R245.reuse, PT ;  /* 0x000000f5ca00720c */ /* 0x080fe20003f26270 */
[----:B------:R-:W-:Y:S01]  /*20460*/  FFMA.FTZ R37, R37, R56, -R81 ;  /* 0x0000003825257223 */ /* 0x000fe20000010851 */
[----:B------:R-:W-:Y:S01]  /*20470*/  FSEL R110, R110, -INF , P0 ;  /* 0xff8000006e6e7808 */ /* 0x000fe20000000000 */
[----:B------:R-:W-:Y:S01]  /*20480*/  IMAD R179, R44, 0x100, R61 ;  /* 0x000001002cb37824 */ /* 0x000fe200078e023d */
        /* <DEDUP_REMOVED lines=9> */
[----:B------:R-:W-:Y:S01]  /*20520*/  VIADD R186, R186, 0xfffffe68 ;  /* 0xfffffe68baba7836 */ /* 0x000fe20000000000 */
[----:B------:R-:W-:Y:S01]  /*20530*/  ISETP.GE.AND P4, PT, R202, R244, PT ;  /* 0x000000f4ca00720c */ /* 0x000fe20003f86270 */
[-CC-:B------:R-:W-:Y:S01]  /*20540*/  FFMA.FTZ R29, R29, R56.reuse, -R81.reuse ;  /* 0x000000381d1d7223 */ /* 0x180fe20000010851 */
[----:B------:R-:W-:Y:S01]  /*20550*/  FSEL R202, R110, -INF , !P6 ;  /* 0xff8000006eca7808 */ /* 0x000fe20007000000 */
[--C-:B------:R-:W-:Y:S01]  /*20560*/  FFMA.FTZ R28, R28, R56, -R81.reuse ;  /* 0x000000381c1c7223 */ /* 0x100fe20000010851 */
[----:B------:R-:W-:Y:S01]  /*20570*/  FSEL R114, R114, -INF , P1 ;  /* 0xff80000072727808 */ /* 0x000fe20000800000 */
[----:B------:R-:W-:Y:S01]  /*20580*/  VIADD R179, R179, 0xfffffe69 ;  /* 0xfffffe69b3b37836 */ /* 0x000fe20000000000 */
[----:B------:R-:W-:Y:S01]  /*20590*/  ISETP.GE.AND P6, PT, R199, R244, PT ;  /* 0x000000f4c700720c */ /* 0x000fe20003fc6270 */
[-CC-:B------:R-:W-:Y:S01]  /*205a0*/  FFMA.FTZ R27, R27, R56.reuse, -R81.reuse ;  /* 0x000000381b1b7223 */ /* 0x180fe20000010851 */
[----:B------:R-:W-:Y:S01]  /*205b0*/  FSEL R199, R113, -INF , !P5 ;  /* 0xff80000071c77808 */ /* 0x000fe20006800000 */
[----:B------:R-:W-:Y:S01]  /*205c0*/  FFMA.FTZ R26, R26, R56, -R81 ;  /* 0x000000381a1a7223 */ /* 0x000fe20000010851 */
[----:B------:R-:W-:Y:S01]  /*205d0*/  FSEL R117, R117, -INF , P0 ;  /* 0xff80000075757808 */ /* 0x000fe20000000000 */
[----:B------:R-:W1:Y:S01]  /*205e0*/  S2UR UR6, SR_CgaCtaId ;  /* 0x00000000000679c3 */ /* 0x000e620000008800 */
[----:B------:R-:W-:Y:S01]  /*205f0*/  FMNMX3.FTZ R11, R11, R252, R251, !PT ;  /* 0x000000fc0b0b7276 */ /* 0x000fe200078100fb */
[----:B------:R-:W-:Y:S01]  /*20600*/  UMOV UR7, 0x400 ;  /* 0x0000040000077882 */ /* 0x000fe20000000000 */
[C---:B------:R-:W-:Y:S01]  /*20610*/  ISETP.GE.AND P3, PT, R198.reuse, R245, PT ;  /* 0x000000f5c600720c */ /* 0x040fe20003f66270 */
[----:B------:R-:W-:Y:S01]  /*20620*/  MUFU.EX2 R183, R183 ;  /* 0x000000b700b77308 */ /* 0x000fe20000000800 */
[----:B------:R-:W-:Y:S01]  /*20630*/  ISETP.GE.AND P5, PT, R198, R244, PT ;  /* 0x000000f4c600720c */ /* 0x000fe20003fa6270 */
[----:B------:R2:W5:Y:S01]  /*20640*/  LDL.LU R241, [R1+0x64] ;  /* 0x0000640001f17983 */ /* 0x0005620000300800 */
[----:B------:R-:W-:-:S02]  /*20650*/  FSEL R198, R114, -INF , !P4 ;  /* 0xff80000072c67808 */ /* 0x000fc40006000000 */
[C---:B------:R-:W-:Y:S01]  /*20660*/  ISETP.GE.AND P1, PT, R186.reuse, R245, PT ;  /* 0x000000f5ba00720c */ /* 0x040fe20003f26270 */
[----:B------:R-:W-:Y:S01]  /*20670*/  VIADD R189, R189, 0xfffffe70 ;  /* 0xfffffe70bdbd7836 */ /* 0x000fe20000000000 */
[----:B------:R-:W-:Y:S01]  /*20680*/  ISETP.GE.AND P4, PT, R186, R244, PT ;  /* 0x000000f4ba00720c */ /* 0x000fe20003f86270 */
[C-C-:B------:R-:W-:Y:S01]  /*20690*/  IMAD R88, R44.reuse, 0x100, R61.reuse ;  /* 0x000001002c587824 */ /* 0x140fe200078e023d */
[----:B------:R-:W-:Y:S01]  /*206a0*/  FSEL R186, R117, -INF , !P6 ;  /* 0xff80000075ba7808 */ /* 0x000fe20007000000 */
[----:B------:R-:W-:Y:S01]  /*206b0*/  IMAD R85, R44, 0x100, R61 ;  /* 0x000001002c557824 */ /* 0x000fe200078e023d */
[----:B------:R-:W-:Y:S01]  /*206c0*/  FMNMX3.FTZ R11, R11, R23, R22, !PT ;  /* 0x000000170b0b7276 */ /* 0x000fe20007810016 */
[-CC-:B------:R-:W-:Y:S01]  /*206d0*/  FFMA.FTZ R33, R84, R56.reuse, -R81.reuse ;  /* 0x0000003854217223 */ /* 0x180fe20000010851 */
[C---:B------:R-:W-:Y:S01]  /*206e0*/  ISETP.GE.AND P0, PT, R179.reuse, R245, PT ;  /* 0x000000f5b300720c */ /* 0x040fe20003f06270 */
[----:B------:R-:W-:Y:S01]  /*206f0*/  FFMA.FTZ R2, R80, R56, -R81 ;  /* 0x0000003850027223 */ /* 0x000fe20000010851 */
[----:B------:R-:W-:Y:S01]  /*20700*/  ISETP.GE.AND P6, PT, R179, R244, PT ;  /* 0x000000f4b300720c */ /* 0x000fe20003fc6270 */
[----:B------:R-:W-:Y:S01]  /*20710*/  IMAD R179, R44, 0x100, R61 ;  /* 0x000001002cb37824 */ /* 0x000fe200078e023d */
[----:B------:R-:W-:Y:S01]  /*20720*/  FSEL R118, R118, -INF , P3 ;  /* 0xff80000076767808 */ /* 0x000fe20001800000 */
[----:B------:R-:W-:Y:S01]  /*20730*/  MUFU.EX2 R98, R97 ;  /* 0x0000006100627308 */ /* 0x000fe20000000800 */
[----:B------:R-:W-:Y:S01]  /*20740*/  FMNMX3.FTZ R11, R11, R250, R248, !PT ;  /* 0x000000fa0b0b7276 */ /* 0x000fe200078100f8 */
[----:B------:R-:W-:Y:S01]  /*20750*/  VIADD R179, R179, 0xfffffe71 ;  /* 0xfffffe71b3b37836 */ /* 0x000fe20000000000 */
[----:B------:R-:W-:Y:S01]  /*20760*/  FSEL R121, R121, -INF , P1 ;  /* 0xff80000079797808 */ /* 0x000fe20000800000 */
[----:B-1----:R-:W-:Y:S01]  /*20770*/  ULEA UR6, UR6, UR7, 0x18 ;  /* 0x0000000706067291 */ /* 0x002fe2000f8ec0ff */
[----:B------:R-:W-:Y:S01]  /*20780*/  FSEL R187, R118, -INF , !P5 ;  /* 0xff80000076bb7808 */ /* 0x000fe20006800000 */
[----:B------:R2:W5:Y:S01]  /*20790*/  LDL.LU R240, [R1+0x60] ;  /* 0x0000600001f07983 */ /* 0x0005620000300800 */
[----:B------:R-:W-:-:S02]  /*207a0*/  FMNMX3.FTZ R11, R11, R111, R112, !PT ;  /* 0x0000006f0b0b7276 */ /* 0x000fc40007810070 */
[CC--:B------:R-:W-:Y:S02]  /*207b0*/  ISETP.GE.AND P3, PT, R189.reuse, R245.reuse, PT ;  /* 0x000000f5bd00720c */ /* 0x0c0fe40003f66270 */
[----:B------:R-:W-:Y:S01]  /*207c0*/  FSEL R122, R122, -INF , P0 ;  /* 0xff8000007a7a7808 */ /* 0x000fe20000000000 */
[----:B------:R-:W-:Y:S01]  /*207d0*/  VIADD R88, R88, 0xfffffe91 ;  /* 0xfffffe9158587836 */ /* 0x000fe20000000000 */
[-C--:B------:R-:W-:Y:S01]  /*207e0*/  ISETP.GE.AND P5, PT, R189, R244.reuse, PT ;  /* 0x000000f4bd00720c */ /* 0x080fe20003fa6270 */
[----:B------:R-:W-:Y:S01]  /*207f0*/  VIADD R85, R85, 0xfffffe98 ;  /* 0xfffffe9855557836 */ /* 0x000fe20000000000 */
[----:B------:R-:W-:Y:S01]  /*20800*/  FSEL R189, R121, -INF , !P4 ;  /* 0xff80000079bd7808 */ /* 0x000fe20006000000 */
[C-C-:B------:R-:W-:Y:S01]  /*20810*/  IMAD R84, R44.reuse, 0x100, R61.reuse ;  /* 0x000001002c547824 */ /* 0x140fe200078e023d */
[C---:B------:R-:W-:Y:S01]  /*20820*/  ISETP.GE.AND P1, PT, R179.reuse, R245, PT ;  /* 0x000000f5b300720c */ /* 0x040fe20003f26270 */
[C-C-:B------:R-:W-:Y:S01]  /*20830*/  IMAD R81, R44.reuse, 0x100, R61.reuse ;  /* 0x000001002c517824 */ /* 0x140fe200078e023d */
[----:B------:R-:W-:Y:S01]  /*20840*/  ISETP.GE.AND P4, PT, R179, R244, PT ;  /* 0x000000f4b300720c */ /* 0x000fe20003f86270 */
[C-C-:B------:R-:W-:Y:S01]  /*20850*/  IMAD R179, R44.reuse, 0x100, R61.reuse ;  /* 0x000001002cb37824 */ /* 0x140fe200078e023d */
[----:B------:R-:W-:Y:S01]  /*20860*/  FMNMX3.FTZ R11, R11, R221, R218, !PT ;  /* 0x000000dd0b0b7276 */ /* 0x000fe200078100da */
[----:B------:R-:W-:Y:S01]  /*20870*/  IMAD R80, R44, 0x100, R61 ;  /* 0x000001002c507824 */ /* 0x000fe200078e023d */
[-C--:B------:R-:W-:Y:S01]  /*20880*/  ISETP.GE.AND P0, PT, R195, R245.reuse, PT ;  /* 0x000000f5c300720c */ /* 0x080fe20003f06270 */
[----:B------:R-:W-:Y:S01]  /*20890*/  MUFU.EX2 R96, R96 ;  /* 0x0000006000607308 */ /* 0x000fe20000000800 */
[----:B------:R-:W-:Y:S01]  /*208a0*/  FSEL R125, R125, -INF , P3 ;  /* 0xff8000007d7d7808 */ /* 0x000fe20001800000 */
[----:B------:R-:W-:Y:S01]  /*208b0*/  VIADD R179, R179, 0xfffffe88 ;  /* 0xfffffe88b3b37836 */ /* 0x000fe20000000000 */
        /* <DEDUP_REMOVED lines=9> */
[----:B------:R-:W-:Y:S01]  /*20950*/  VIADD R81, R81, 0xfffffea1 ;  /* 0xfffffea151517836 */ /* 0x000fe20000000000 */
[-C--:B------:R-:W-:Y:S01]  /*20960*/  ISETP.GE.AND P1, PT, R193, R245.reuse, PT ;  /* 0x000000f5c100720c */ /* 0x080fe20003f26270 */
[----:B------:R-:W-:Y:S01]  /*20970*/  VIADD R80, R80, 0xfffffea9 ;  /* 0xfffffea950507836 */ /* 0x000fe20000000000 */
[----:B------:R-:W-:Y:S01]  /*20980*/  ISETP.GE.AND P5, PT, R194, R244, PT ;  /* 0x000000f4c200720c */ /* 0x000fe20003fa6270 */
[----:B------:R-:W-:Y:S01]  /*20990*/  MUFU.EX2 R99, R99 ;  /* 0x0000006300637308 */ /* 0x000fe20000000800 */
[----:B------:R-:W-:Y:S01]  /*209a0*/  FSEL R194, R126, -INF , !P4 ;  /* 0xff8000007ec27808 */ /* 0x000fe20006000000 */
[----:B------:R2:W5:Y:S01]  /*209b0*/  LDL.LU R237, [R1+0x58] ;  /* 0x0000580001ed7983 */ /* 0x0005620000300800 */
[----:B------:R-:W-:-:S02]  /*209c0*/  ISETP.GE.AND P0, PT, R192, R245, PT ;  /* 0x000000f5c000720c */ /* 0x000fc40003f06270 */
[----:B------:R-:W-:Y:S01]  /*209d0*/  FSEL R130, R130, -INF , P3 ;  /* 0xff80000082827808 */ /* 0x000fe20001800000 */
[----:B------:R2:W5:Y:S01]  /*209e0*/  LDL.LU R236, [R1+0x54] ;  /* 0x0000540001ec7983 */ /* 0x0005620000300800 */
[-C--:B------:R-:W-:Y:S02]  /*209f0*/  ISETP.GE.AND P4, PT, R193, R244.reuse, PT ;  /* 0x000000f4c100720c */ /* 0x080fe40003f86270 */
[----:B------:R-:W-:Y:S01]  /*20a00*/  FMNMX3.FTZ R11, R11, R213, R211, !PT ;  /* 0x000000d50b0b7276 */ /* 0x000fe200078100d3 */
[----:B------:R-:W-:Y:S01]  /*20a10*/  MUFU.EX2 R100, R100 ;  /* 0x0000006400647308 */ /* 0x000fe20000000800 */
[----:B------:R-:W-:Y:S01]  /*20a20*/  FSEL R193, R128, -INF , !P6 ;  /* 0xff80000080c17808 */ /* 0x000fe20007000000 */
[----:B------:R2:W5:Y:S01]  /*20a30*/  LDL.LU R231, [R1+0x50] ;  /* 0x0000500001e77983 */ /* 0x0005620000300800 */
[----:B------:R-:W-:Y:S02]  /*20a40*/  ISETP.GE.AND P3, PT, R179, R245, PT ;  /* 0x000000f5b300720c */ /* 0x000fe40003f66270 */
[----:B------:R-:W-:Y:S01]  /*20a50*/  FSEL R168, R168, -INF , P1 ;  /* 0xff800000a8a87808 */ /* 0x000fe20000800000 */
[----:B------:R2:W5:Y:S01]  /*20a60*/  LDL.LU R230, [R1+0x4c] ;  /* 0x00004c0001e67983 */ /* 0x0005620000300800 */
[----:B------:R-:W-:-:S02]  /*20a70*/  ISETP.GE.AND P6, PT, R192, R244, PT ;  /* 0x000000f4c000720c */ /* 0x000fc40003fc6270 */
[----:B------:R-:W-:Y:S01]  /*20a80*/  ISETP.GE.AND P1, PT, R177, R245, PT ;  /* 0x000000f5b100720c */ /* 0x000fe20003f26270 */
        /* <DEDUP_REMOVED lines=9> */
[----:B------:R-:W-:Y:S01]  /*20b20*/  FSEL R173, R173, -INF , P1 ;  /* 0xff800000adad7808 */ /* 0x000fe20000800000 */
[----:B------:R-:W-:Y:S01]  /*20b30*/  MUFU.EX2 R106, R20 ;  /* 0x00000014006a7308 */ /* 0x000fe20000000800 */
[-C--:B------:R-:W-:Y:S01]  /*20b40*/  ISETP.GE.AND P4, PT, R177, R244.reuse, PT ;  /* 0x000000f4b100720c */ /* 0x080fe20003f86270 */
[----:B------:R2:W5:Y:S01]  /*20b50*/  LDL.LU R227, [R1+0x40] ;  /* 0x0000400001e37983 */ /* 0x0005620000300800 */
[----:B------:R-:W-:Y:S02]  /*20b60*/  FSEL R177, R171, -INF , !P6 ;  /* 0xff800000abb17808 */ /* 0x000fe40007000000 */
[C---:B------:R-:W-:Y:S01]  /*20b70*/  ISETP.GE.AND P0, PT, R176.reuse, R245, PT ;  /* 0x000000f5b000720c */ /* 0x040fe20003f06270 */
[----:B------:R2:W5:Y:S01]  /*20b80*/  LDL.LU R226, [R1+0x3c] ;  /* 0x00003c0001e27983 */ /* 0x0005620000300800 */
[----:B------:R-:W-:-:S02]  /*20b90*/  ISETP.GE.AND P6, PT, R176, R244, PT ;  /* 0x000000f4b000720c */ /* 0x000fc40003fc6270 */
[----:B------:R-:W-:Y:S01]  /*20ba0*/  FMNMX3.FTZ R11, R11, R204, R202, !PT ;  /* 0x000000cc0b0b7276 */ /* 0x000fe200078100ca */
[----:B------:R-:W-:Y:S01]  /*20bb0*/  MUFU.EX2 R108, R108 ;  /* 0x0000006c006c7308 */ /* 0x000fe20000000800 */
[----:B------:R-:W-:Y:S01]  /*20bc0*/  FSEL R176, R172, -INF , !P5 ;  /* 0xff800000acb07808 */ /* 0x000fe20006800000 */
[----:B------:R2:W5:Y:S01]  /*20bd0*/  LDL.LU R225, [R1+0x38] ;  /* 0x0000380001e17983 */ /* 0x0005620000300800 */
[----:B------:R-:W-:Y:S02]  /*20be0*/  FSEL R172, R173, -INF , !P4 ;  /* 0xff800000adac7808 */ /* 0x000fe40006000000 */
[CC--:B------:R-:W-:Y:S01]  /*20bf0*/  ISETP.GE.AND P3, PT, R88.reuse, R245.reuse, PT ;  /* 0x000000f55800720c */ /* 0x0c0fe20003f66270 */
[----:B------:R2:W5:Y:S01]  /*20c00*/  LDL.LU R224, [R1+0x34] ;  /* 0x0000340001e07983 */ /* 0x0005620000300800 */
[-C--:B------:R-:W-:Y:S02]  /*20c10*/  ISETP.GE.AND P5, PT, R88, R244.reuse, PT ;  /* 0x000000f45800720c */ /* 0x080fe40003fa6270 */
[C---:B------:R-:W-:Y:S01]  /*20c20*/  ISETP.GE.AND P1, PT, R85.reuse, R245, PT ;  /* 0x000000f55500720c */ /* 0x040fe20003f26270 */
[----:B------:R-:W-:Y:S01]  /*20c30*/  MUFU.EX2 R107, R107 ;  /* 0x0000006b006b7308 */ /* 0x000fe20000000800 */
[----:B------:R-:W-:Y:S01]  /*20c40*/  ISETP.GE.AND P4, PT, R85, R244, PT ;  /* 0x000000f45500720c */ /* 0x000fe20003f86270 */
[----:B------:R-:W-:Y:S01]  /*20c50*/  IMAD R85, R44, 0x100, R61 ;  /* 0x000001002c557824 */ /* 0x000fe200078e023d */
[----:B------:R-:W-:Y:S01]  /*20c60*/  FSEL R88, R178, -INF , P0 ;  /* 0xff800000b2587808 */ /* 0x000fe20000000000 */
[----:B------:R2:W5:Y:S01]  /*20c70*/  LDL.LU R220, [R1+0x30] ;  /* 0x0000300001dc7983 */ /* 0x0005620000300800 */
[----:B------:R-:W-:Y:S01]  /*20c80*/  FMNMX3.FTZ R11, R11, R199, R198, !PT ;  /* 0x000000c70b0b7276 */ /* 0x000fe200078100c6 */
[----:B------:R-:W-:Y:S01]  /*20c90*/  VIADD R85, R85, 0xfffffea0 ;  /* 0xfffffea055557836 */ /* 0x000fe20000000000 */
[----:B------:R-:W-:Y:S01]  /*20ca0*/  FSEL R87, R197, -INF , P3 ;  /* 0xff800000c5577808 */ /* 0x000fe20001800000 */
[----:B------:R-:W-:Y:S01]  /*20cb0*/  MUFU.EX2 R113, R219 ;  /* 0x000000db00717308 */ /* 0x000fe20000000800 */
[----:B------:R-:W-:Y:S01]  /*20cc0*/  FSEL R88, R88, -INF , !P6 ;  /* 0xff80000058587808 */ /* 0x000fe20007000000 */
[----:B------:R2:W5:Y:S01]  /*20cd0*/  LDL.LU R167, [R1+0x2c] ;  /* 0x00002c0001a77983 */ /* 0x0005620000300800 */
[----:B------:R-:W-:-:S02]  /*20ce0*/  FMNMX3.FTZ R11, R11, R186, R187, !PT ;  /* 0x000000ba0b0b7276 */ /* 0x000fc400078100bb */
[C---:B------:R-:W-:Y:S01]  /*20cf0*/  ISETP.GE.AND P0, PT, R84.reuse, R245, PT ;  /* 0x000000f55400720c */ /* 0x040fe20003f06270 */
[----:B------:R2:W5:Y:S01]  /*20d00*/  LDL.LU R62, [R1+0x28] ;  /* 0x00002800013e7983 */ /* 0x0005620000300800 */
[-C--:B------:R-:W-:Y:S01]  /*20d10*/  ISETP.GE.AND P6, PT, R84, R244.reuse, PT ;  /* 0x000000f45400720c */ /* 0x080fe20003fc6270 */
[----:B------:R-:W-:Y:S01]  /*20d20*/  IMAD R84, R44, 0x100, R61 ;  /* 0x000001002c547824 */ /* 0x000fe200078e023d */
[----:B------:R-:W-:Y:S02]  /*20d30*/  FSEL R87, R87, -INF , !P5 ;  /* 0xff80000057577808 */ /* 0x000fe40006800000 */
[----:B------:R-:W-:Y:S01]  /*20d40*/  FMNMX3.FTZ R11, R11, R189, R191, !PT ;  /* 0x000000bd0b0b7276 */ /* 0x000fe200078100bf */
[----:B------:R-:W-:Y:S01]  /*20d50*/  VIADD R84, R84, 0xfffffea8 ;  /* 0xfffffea854547836 */ /* 0x000fe20000000000 */
[C---:B------:R-:W-:Y:S02]  /*20d60*/  ISETP.GE.AND P3, PT, R85.reuse, R245, PT ;  /* 0x000000f55500720c */ /* 0x040fe40003f66270 */
[----:B------:R-:W-:-:S02]  /*20d70*/  ISETP.GE.AND P5, PT, R85, R244, PT ;  /* 0x000000f45500720c */ /* 0x000fc40003fa6270 */
[----:B------:R-:W-:Y:S02]  /*20d80*/  FSEL R85, R203, -INF , P0 ;  /* 0xff800000cb557808 */ /* 0x000fe40000000000 */
[----:B------:R-:W-:Y:S02]  /*20d90*/  FMNMX3.FTZ R11, R11, R195, R194, !PT ;  /* 0x000000c30b0b7276 */ /* 0x000fe400078100c2 */
[----:B------:R-:W-:Y:S02]  /*20da0*/  FSEL R85, R85, -INF , !P6 ;  /* 0xff80000055557808 */ /* 0x000fe40007000000 */
[C---:B------:R-:W-:Y:S02]  /*20db0*/  ISETP.GE.AND P0, PT, R84.reuse, R245, PT ;  /* 0x000000f55400720c */ /* 0x040fe40003f06270 */
[----:B------:R-:W-:Y:S02]  /*20dc0*/  ISETP.GE.AND P6, PT, R84, R244, PT ;  /* 0x000000f45400720c */ /* 0x000fe40003fc6270 */
[----:B------:R-:W-:-:S02]  /*20dd0*/  FSEL R86, R201, -INF , P1 ;  /* 0xff800000c9567808 */ /* 0x000fc40000800000 */
[----:B------:R-:W-:Y:S02]  /*20de0*/  FSEL R84, R205, -INF , P3 ;  /* 0xff800000cd547808 */ /* 0x000fe40001800000 */
[----:B------:R-:W-:Y:S02]  /*20df0*/  FMNMX3.FTZ R11, R11, R193, R192, !PT ;  /* 0x000000c10b0b7276 */ /* 0x000fe400078100c0 */
[----:B------:R-:W-:Y:S02]  /*20e00*/  FSEL R86, R86, -INF , !P4 ;  /* 0xff80000056567808 */ /* 0x000fe40006000000 */
[----:B------:R-:W-:Y:S02]  /*20e10*/  FSEL R84, R84, -INF , !P5 ;  /* 0xff80000054547808 */ /* 0x000fe40006800000 */
[----:B------:R-:W-:Y:S02]  /*20e20*/  FMNMX3.FTZ R11, R11, R179, R177, !PT ;  /* 0x000000b30b0b7276 */ /* 0x000fe400078100b1 */
[----:B------:R-:W-:-:S02]  /*20e30*/  ISETP.GE.AND P1, PT, R81, R245, PT ;  /* 0x000000f55100720c */ /* 0x000fc40003f26270 */
[-C--:B------:R-:W-:Y:S01]  /*20e40*/  ISETP.GE.AND P4, PT, R81, R244.reuse, PT ;  /* 0x000000f45100720c */ /* 0x080fe20003f86270 */
[--C-:B------:R-:W-:Y:S01]  /*20e50*/  IMAD R81, R44, 0x100, R61.reuse ;  /* 0x000001002c517824 */ /* 0x100fe200078e023d */
        /* <DEDUP_REMOVED lines=8> */
[----:B------:R-:W-:Y:S02]  /*20ee0*/  FSEL R83, R83, -INF , !P4 ;  /* 0xff80000053537808 */ /* 0x000fe40006000000 */
[----:B------:R-:W-:Y:S02]  /*20ef0*/  FSEL R82, R207, -INF , P0 ;  /* 0xff800000cf527808 */ /* 0x000fe40000000000 */
[CC--:B------:R-:W-:Y:S02]  /*20f00*/  ISETP.GE.AND P1, PT, R81.reuse, R245.reuse, PT ;  /* 0x000000f55100720c */ /* 0x0c0fe40003f26270 */
[----:B------:R-:W-:Y:S02]  /*20f10*/  ISETP.GE.AND P4, PT, R81, R244, PT ;  /* 0x000000f45100720c */ /* 0x000fe40003f86270 */
[----:B------:R-:W-:Y:S02]  /*20f20*/  ISETP.GE.AND P0, PT, R80, R245, PT ;  /* 0x000000f55000720c */ /* 0x000fe40003f06270 */
[----:B------:R-:W-:-:S02]  /*20f30*/  FSEL R81, R208, -INF , P3 ;  /* 0xff800000d0517808 */ /* 0x000fc40001800000 */
[----:B------:R-:W-:Y:S02]  /*20f40*/  FMNMX3.FTZ R11, R11, R86, R85, !PT ;  /* 0x000000560b0b7276 */ /* 0x000fe40007810055 */
[----:B------:R-:W-:Y:S02]  /*20f50*/  FSEL R82, R82, -INF , !P6 ;  /* 0xff80000052527808 */ /* 0x000fe40007000000 */
[----:B------:R-:W-:Y:S02]  /*20f60*/  ISETP.GE.AND P6, PT, R80, R244, PT ;  /* 0x000000f45000720c */ /* 0x000fe40003fc6270 */
[----:B------:R-:W-:Y:S02]  /*20f70*/  ISETP.GE.AND P3, PT, R75, R245, PT ;  /* 0x000000f54b00720c */ /* 0x000fe40003f66270 */
[----:B------:R-:W-:Y:S02]  /*20f80*/  FSEL R76, R76, -INF , P1 ;  /* 0xff8000004c4c7808 */ /* 0x000fe40000800000 */
[----:B------:R-:W-:-:S02]  /*20f90*/  FSEL R77, R77, -INF , P0 ;  /* 0xff8000004d4d7808 */ /* 0x000fc40000000000 */
[----:B------:R-:W-:Y:S02]  /*20fa0*/  FSEL R81, R81, -INF , !P5 ;  /* 0xff80000051517808 */ /* 0x000fe40006800000 */
[-C--:B------:R-:W-:Y:S02]  /*20fb0*/  ISETP.GE.AND P1, PT, R74, R245.reuse, PT ;  /* 0x000000f54a00720c */ /* 0x080fe40003f26270 */
[----:B------:R-:W-:Y:S02]  /*20fc0*/  FMNMX3.FTZ R11, R11, R84, R83, !PT ;  /* 0x000000540b0b7276 */ /* 0x000fe40007810053 */
[----:B------:R-:W-:Y:S02]  /*20fd0*/  ISETP.GE.AND P5, PT, R75, R244, PT ;  /* 0x000000f44b00720c */ /* 0x000fe40003fa6270 */
[----:B------:R-:W-:Y:S02]  /*20fe0*/  FSEL R80, R76, -INF , !P4 ;  /* 0xff8000004c507808 */ /* 0x000fe40006000000 */
[----:B------:R-:W-:-:S02]  /*20ff0*/  ISETP.GE.AND P0, PT, R73, R245, PT ;  /* 0x000000f54900720c */ /* 0x000fc40003f06270 */
[----:B------:R-:W-:Y:S02]  /*21000*/  FSEL R79, R77, -INF , !P6 ;  /* 0xff8000004d4f7808 */ /* 0x000fe40007000000 */
[----:B------:R-:W-:Y:S02]  /*21010*/  FSEL R78, R78, -INF , P3 ;  /* 0xff8000004e4e7808 */ /* 0x000fe40001800000 */
[----:B------:R-:W-:Y:S02]  /*21020*/  ISETP.GE.AND P4, PT, R74, R244, PT ;  /* 0x000000f44a00720c */ /* 0x000fe40003f86270 */
[----:B------:R-:W-:Y:S02]  /*21030*/  ISETP.GE.AND P3, PT, R72, R245, PT ;  /* 0x000000f54800720c */ /* 0x000fe40003f66270 */
[----:B------:R-:W-:Y:S02]  /*21040*/  FSEL R77, R214, -INF , P1 ;  /* 0xff800000d64d7808 */ /* 0x000fe40000800000 */
[----:B------:R-:W-:-:S02]  /*21050*/  FMNMX3.FTZ R11, R11, R82, R81, !PT ;  /* 0x000000520b0b7276 */ /* 0x000fc40007810051 */
[-C--:B------:R-:W-:Y:S02]  /*21060*/  ISETP.GE.AND P6, PT, R73, R244.reuse, PT ;  /* 0x000000f44900720c */ /* 0x080fe40003fc6270 */
[----:B------:R-:W-:Y:S02]  /*21070*/  FSEL R78, R78, -INF , !P5 ;  /* 0xff8000004e4e7808 */ /* 0x000fe40006800000 */
[----:B------:R-:W-:Y:S02]  /*21080*/  ISETP.GE.AND P1, PT, R71, R245, PT ;  /* 0x000000f54700720c */ /* 0x000fe40003f26270 */
[----:B------:R-:W-:Y:S02]  /*21090*/  FSEL R76, R215, -INF , P0 ;  /* 0xff800000d74c7808 */ /* 0x000fe40000000000 */
[----:B------:R-:W-:Y:S02]  /*210a0*/  ISETP.GE.AND P5, PT, R72, R244, PT ;  /* 0x000000f44800720c */ /* 0x000fe40003fa6270 */
[----:B------:R-:W-:-:S02]  /*210b0*/  FSEL R77, R77, -INF , !P4 ;  /* 0xff8000004d4d7808 */ /* 0x000fc40006000000 */
[-C--:B------:R-:W-:Y:S02]  /*210c0*/  ISETP.GE.AND P0, PT, R70, R245.reuse, PT ;  /* 0x000000f54600720c */ /* 0x080fe40003f06270 */
[----:B------:R-:W-:Y:S02]  /*210d0*/  FSEL R75, R216, -INF , P3 ;  /* 0xff800000d84b7808 */ /* 0x000fe40001800000 */
[----:B------:R-:W-:Y:S02]  /*210e0*/  FMNMX3.FTZ R11, R11, R80, R79, !PT ;  /* 0x000000500b0b7276 */ /* 0x000fe4000781004f */
[----:B------:R-:W-:Y:S02]  /*210f0*/  ISETP.GE.AND P4, PT, R71, R244, PT ;  /* 0x000000f44700720c */ /* 0x000fe40003f86270 */
[----:B------:R-:W-:Y:S02]  /*21100*/  FSEL R76, R76, -INF , !P6 ;  /* 0xff8000004c4c7808 */ /* 0x000fe40007000000 */
[----:B------:R-:W-:-:S02]  /*21110*/  ISETP.GE.AND P3, PT, R67, R245, PT ;  /* 0x000000f54300720c */ /* 0x000fc40003f66270 */
[----:B------:R-:W-:Y:S02]  /*21120*/  FSEL R74, R222, -INF , P1 ;  /* 0xff800000de4a7808 */ /* 0x000fe40000800000 */
[----:B------:R-:W-:Y:S02]  /*21130*/  ISETP.GE.AND P6, PT, R70, R244, PT ;  /* 0x000000f44600720c */ /* 0x000fe40003fc6270 */
[----:B------:R-:W-:Y:S02]  /*21140*/  FSEL R75, R75, -INF , !P5 ;  /* 0xff8000004b4b7808 */ /* 0x000fe40006800000 */
        /* <DEDUP_REMOVED lines=39> */
[----:B------:R-:W-:Y:S02]  /*213c0*/  FSEL R66, R14, -INF , !P5 ;  /* 0xff8000000e427808 */ /* 0x000fe40006800000 */
[----:B------:R-:W-:Y:S02]  /*213d0*/  ISETP.GE.AND P1, PT, R6, R245, PT ;  /* 0x000000f50600720c */ /* 0x000fe40003f26270 */
[----:B------:R-:W-:Y:S02]  /*213e0*/  FSEL R16, R16, -INF , P0 ;  /* 0xff80000010107808 */ /* 0x000fe40000000000 */
[-C--:B------:R-:W-:Y:S02]  /*213f0*/  ISETP.GE.AND P6, PT, R18, R244.reuse, PT ;  /* 0x000000f41200720c */ /* 0x080fe40003fc6270 */
[----:B------:R-:W-:Y:S02]  /*21400*/  ISETP.GE.AND P5, PT, R10, R244, PT ;  /* 0x000000f40a00720c */ /* 0x000fe40003fa6270 */
[----:B------:R-:W-:-:S02]  /*21410*/  FSEL R65, R15, -INF , !P4 ;  /* 0xff8000000f417808 */ /* 0x000fc40006000000 */
[----:B------:R-:W-:Y:S02]  /*21420*/  ISETP.GE.AND P0, PT, R5, R245, PT ;  /* 0x000000f50500720c */ /* 0x000fe40003f06270 */
[----:B------:R-:W-:Y:S02]  /*21430*/  FSEL R17, R17, -INF , P3 ;  /* 0xff80000011117808 */ /* 0x000fe40001800000 */
[----:B------:R-:W-:Y:S02]  /*21440*/  FMNMX3.FTZ R11, R11, R68, R67, !PT ;  /* 0x000000440b0b7276 */ /* 0x000fe40007810043 */
[-C--:B------:R-:W-:Y:S02]  /*21450*/  ISETP.GE.AND P4, PT, R6, R244.reuse, PT ;  /* 0x000000f40600720c */ /* 0x080fe40003f86270 */
[----:B------:R-:W-:Y:S02]  /*21460*/  FSEL R4, R4, -INF , P1 ;  /* 0xff80000004047808 */ /* 0x000fe40000800000 */
[----:B------:R-:W-:-:S02]  /*21470*/  ISETP.GE.AND P3, PT, R5, R244, PT ;  /* 0x000000f40500720c */ /* 0x000fc40003f66270 */
[----:B------:R-:W-:Y:S02]  /*21480*/  FSEL R7, R7, -INF , P0 ;  /* 0xff80000007077808 */ /* 0x000fe40000000000 */
[----:B------:R-:W-:Y:S02]  /*21490*/  FSEL R64, R16, -INF , !P6 ;  /* 0xff80000010407808 */ /* 0x000fe40007000000 */
[----:B------:R-:W-:Y:S02]  /*214a0*/  FSEL R63, R17, -INF , !P5 ;  /* 0xff800000113f7808 */ /* 0x000fe40006800000 */
[----:B------:R-:W-:Y:S02]  /*214b0*/  FMNMX3.FTZ R11, R11, R66, R65, !PT ;  /* 0x000000420b0b7276 */ /* 0x000fe40007810041 */
[----:B------:R-:W-:Y:S02]  /*214c0*/  FSEL R60, R4, -INF , !P4 ;  /* 0xff800000043c7808 */ /* 0x000fe40006000000 */
[----:B------:R-:W-:-:S02]  /*214d0*/  FSEL R59, R7, -INF , !P3 ;  /* 0xff800000073b7808 */ /* 0x000fc40005800000 */
[----:B------:R-:W-:-:S04]  /*214e0*/  FMNMX3.FTZ R4, R11, R64, R63, !PT ;  /* 0x000000400b047276 */ /* 0x000fc8000781003f */
[----:B------:R-:W-:-:S05]  /*214f0*/  FMNMX3.FTZ R4, R4, R60, R59, !PT ;  /* 0x0000003c04047276 */ /* 0x000fca000781003b */
[----:B------:R-:W1:Y:S01]  /*21500*/  SHFL.BFLY PT, R6, R4, 0x2, 0x1f ;  /* 0x0c401f0004067f89 */ /* 0x000e6200000e0000 */
[----:B------:R-:W3:Y:S01]  /*21510*/  S2R R5, SR_TID.X ;  /* 0x0000000000057919 */ /* 0x000ee20000002100 */
[----:B-1----:R-:W-:-:S05]  /*21520*/  FMNMX.FTZ R6, R4, R6, !PT ;  /* 0x0000000604067209 */ /* 0x002fca0007810000 */
[----:B------:R-:W1:Y:S01]  /*21530*/  SHFL.BFLY PT, R35, R6, 0x1, 0x1f ;  /* 0x0c201f0006237f89 */ /* 0x000e6200000e0000 */
[----:B---3--:R-:W-:-:S05]  /*21540*/  IMAD.SHL.U32 R5, R5, 0x40, RZ ;  /* 0x0000004005057824 */ /* 0x008fca00078e00ff */
[----:B------:R-:W-:-:S04]  /*21550*/  LOP3.LUT R5, R3, 0x200, R5, 0xf8, !PT ;  /* 0x0000020003057812 */ /* 0x000fc800078ef805 */
[----:B------:R-:W-:Y:S01]  /*21560*/  LEA R91, R5, UR6, 0x1 ;  /* 0x00000006055b7c11 */ /* 0x000fe2000f8e08ff */
[----:B------:R3:W-:Y:S04]  /*21570*/  MUFU.EX2 R58, R93 ;  /* 0x0000005d003a7308 */ /* 0x0007e80000000800 */
[----:B------:R-:W4:Y:S01]  /*21580*/  LDSM.16.MT88.4 R16, [R91+0xa000] ;  /* 0x00a000005b10783b */ /* 0x000f220000004200 */
[----:B-1----:R-:W-:-:S04]  /*21590*/  FMNMX.FTZ R35, R6, R35, !PT ;  /* 0x0000002306237209 */ /* 0x002fc80007810000 */
[----:B------:R-:W-:Y:S01]  /*215a0*/  FSETP.NEU.FTZ.AND P0, PT, R35, -INF , PT ;  /* 0xff8000002300780b */ /* 0x000fe20003f1d000 */
[----:B------:R-:W-:Y:S01]  /*215b0*/  FMUL.FTZ R45, R56, R35 ;  /* 0x00000023382d7220 */ /* 0x000fe20000410000 */
[----:B------:R-:W-:Y:S02]  /*215c0*/  VIADD R8, R91, 0xa000 ;  /* 0x0000a0005b087836 */ /* 0x000fe40000000000 */
[----:B------:R-:W-:Y:S02]  /*215d0*/  FSEL R5, R35, RZ, P0 ;  /* 0x000000ff23057208 */ /* 0x000fe40000000000 */
[----:B------:R-:W-:-:S03]  /*215e0*/  FSEL R45, R45, RZ, P0 ;  /* 0x000000ff2d2d7208 */ /* 0x000fc60000000000 */
[----:B------:R-:W-:Y:S02]  /*215f0*/  FADD.FTZ R5, R0, -R5 ;  /* 0x8000000500057221 */ /* 0x000fe40000010000 */
[-CC-:B---3--:R-:W-:Y:S01]  /*21600*/  FFMA.FTZ R93, R95, R56.reuse, -R45.reuse ;  /* 0x000000385f5d7223 */ /* 0x188fe2000001082d */
[----:B------:R-:W-:Y:S02]  /*21610*/  VIADD R95, R91, 0xa040 ;  /* 0x0000a0405b5f7836 */ /* 0x000fe40000000000 */
[----:B------:R-:W-:Y:S01]  /*21620*/  @P2 VIADD R95, R8, 0xffffffc0 ;  /* 0xffffffc0085f2836 */ /* 0x000fe20000000000 */
[----:B------:R1:W-:Y:S01]  /*21630*/  MUFU.EX2 R57, R89 ;  /* 0x0000005900397308 */ /* 0x0003e20000000800 */
[-CC-:B------:R-:W-:Y:S01]  /*21640*/  FFMA.FTZ R3, R94, R56.reuse, -R45.reuse ;  /* 0x000000385e037223 */ /* 0x180fe2000001082d */
[----:B------:R-:W-:Y:S01]  /*21650*/  FFMA.FTZ R90, R234, R56, -R45 ;  /* 0x00000038ea5a7223 */ /* 0x000fe2000001082d */
[----:B------:R-:W-:Y:S01]  /*21660*/  FMUL.FTZ R94, R56, R5 ;  /* 0x00000005385e7220 */ /* 0x000fe20000410000 */
[----:B------:R-:W3:Y:S01]  /*21670*/  LDSM.16.MT88.4 R8, [R95] ;  /* 0x000000005f08783b */ /* 0x000ee20000004200 */
[----:B------:R-:W-:-:S03]  /*21680*/  IMAD.IADD R0, R166, 0x1, R91 ;  /* 0x00000001a6007824 */ /* 0x000fc600078e025b */
[----:B------:R-:W2:Y:S02]  /*21690*/  MUFU.EX2 R4, R235 ;  /* 0x000000eb00047308 */ /* 0x000ea40000000800 */
[----:B------:R-:W3:Y:S01]  /*216a0*/  LDSM.16.MT88.4 R12, [R0+0xa000] ;  /* 0x00a00000000c783b */ /* 0x000ee20000004200 */
[----:B-1----:R-:W-:-:S05]  /*216b0*/  FFMA.FTZ R89, R233, R56, -R45 ;  /* 0x00000038e9597223 */ /* 0x002fca000001082d */
[----:B------:R-:W-:Y:S08]  /*216c0*/  MUFU.EX2 R90, R90 ;  /* 0x0000005a005a7308 */ /* 0x000ff00000000800 */
[----:B------:R-:W1:Y:S08]  /*216d0*/  MUFU.EX2 R89, R89 ;  /* 0x0000005900597308 */ /* 0x000e700000000800 */
[----:B------:R-:W-:Y:S08]  /*216e0*/  MUFU.EX2 R3, R3 ;  /* 0x0000000300037308 */ /* 0x000ff00000000800 */
[----:B------:R-:W4:Y:S08]  /*216f0*/  MUFU.EX2 R93, R93 ;  /* 0x0000005d005d7308 */ /* 0x000f300000000800 */
[----:B------:R-:W3:Y:S01]  /*21700*/  MUFU.EX2 R94, R94 ;  /* 0x0000005e005e7308 */ /* 0x000ee20000000800 */
[C---:B--2---:R-:W-:Y:S01]  /*21710*/  FADD.FTZ R92, R4.reuse, R92 ;  /* 0x0000005c045c7221 */ /* 0x044fe20000010000 */
[----:B------:R-:W-:-:S02]  /*21720*/  F2FP.BF16.F32.PACK_AB R4, R4, R232 ;  /* 0x000000e80404723e */ /* 0x000fc400000010ff */
[----:B------:R-:W-:Y:S02]  /*21730*/  F2FP.BF16.F32.PACK_AB R6, R57, R58 ;  /* 0x0000003a3906723e */ /* 0x000fe400000010ff */
[----:B-1----:R-:W-:Y:S02]  /*21740*/  F2FP.BF16.F32.PACK_AB R5, R89, R90 ;  /* 0x0000005a5905723e */ /* 0x002fe400000010ff */
[----:B----4-:R-:W-:Y:S01]  /*21750*/  F2FP.BF16.F32.PACK_AB R7, R93, R3 ;  /* 0x000000035d07723e */ /* 0x010fe200000010ff */
[----:B------:R-:W-:Y:S02]  /*21760*/  IMAD.IADD R97, R166, 0x1, R95 ;  /* 0x00000001a6617824 */ /* 0x000fe400078e025f */
[-C--:B---3--:R-:W-:Y:S01]  /*21770*/  FMUL.FTZ R162, R162, R94.reuse ;  /* 0x0000005ea2a27220 */ /* 0x088fe20000410000 */
[-C--:B------:R-:W-:Y:S01]  /*21780*/  FMUL.FTZ R163, R163, R94.reuse ;  /* 0x0000005ea3a37220 */ /* 0x080fe20000410000 */
[-C--:B------:R-:W-:Y:S01]  /*21790*/  FMUL.FTZ R158, R158, R94.reuse ;  /* 0x0000005e9e9e7220 */ /* 0x080fe20000410000 */
[-C--:B------:R-:W-:Y:S01]  /*217a0*/  FMUL.FTZ R159, R159, R94.reuse ;  /* 0x0000005e9f9f7220 */ /* 0x080fe20000410000 */
[----:B------:R-:W-:-:S04]  /*217b0*/  FMUL.FTZ R146, R146, R94 ;  /* 0x0000005e92927220 */ /* 0x000fc80000410000 */
[----:B------:R-:W-:Y:S01]  /*217c0*/  HMMA.16816.F32.BF16 R160, R4, R16, R160 ;  /* 0x0000001004a0723c */ /* 0x000fe200000418a0 */
[-C--:B------:R-:W-:Y:S01]  /*217d0*/  FMUL.FTZ R147, R147, R94.reuse ;  /* 0x0000005e93937220 */ /* 0x080fe20000410000 */
[-C--:B------:R-:W-:Y:S01]  /*217e0*/  FMUL.FTZ R142, R142, R94.reuse ;  /* 0x0000005e8e8e7220 */ /* 0x080fe20000410000 */
[----:B------:R-:W-:-:S05]  /*217f0*/  FMUL.FTZ R143, R143, R94 ;  /* 0x0000005e8f8f7220 */ /* 0x000fca0000410000 */
        /* <DEDUP_REMOVED lines=39> */
[C---:B---3--:R-:W-:Y:S08]  /*21a70*/  HMMA.16816.F32.BF16 R160, R16.reuse, R12, R160 ;  /* 0x0000000c10a0723c */ /* 0x048ff000000418a0 */
[C---:B------:R-:W-:Y:S01]  /*21a80*/  HMMA.16816.F32.BF16 R156, R16.reuse, R14, R156 ;  /* 0x0000000e109c723c */ /* 0x040fe2000004189c */
[----:B------:R-:W3:Y:S01]  /*21a90*/  LDSM.16.MT88.4 R12, [R91+0xb000] ;  /* 0x00b000005b0c783b */ /* 0x000ee20000004200 */
[----:B------:R-:W-:Y:S08]  /*21aa0*/  MUFU.EX2 R109, R109 ;  /* 0x0000006d006d7308 */ /* 0x000ff00000000800 */
[----:B------:R-:W4:Y:S08]  /*21ab0*/  MUFU.EX2 R110, R110 ;  /* 0x0000006e006e7308 */ /* 0x000f300000000800 */
[----:B------:R-:W-:Y:S08]  /*21ac0*/  MUFU.EX2 R111, R111 ;  /* 0x0000006f006f7308 */ /* 0x000ff00000000800 */
[----:B------:R-:W2:Y:S01]  /*21ad0*/  MUFU.EX2 R112, R112 ;  /* 0x0000007000707308 */ /* 0x000ea20000000800 */
[C---:B-1----:R-:W-:Y:S08]  /*21ae0*/  HMMA.16816.F32.BF16 R144, R16.reuse, R4, R144 ;  /* 0x000000041090723c */ /* 0x042ff00000041890 */
[C---:B------:R-:W-:Y:S01]  /*21af0*/  HMMA.16816.F32.BF16 R140, R16.reuse, R6, R140 ;  /* 0x00000006108c723c */ /* 0x040fe2000004188c */
[----:B------:R-:W1:Y:S07]  /*21b00*/  LDSM.16.MT88.4 R4, [R95+0x1000] ;  /* 0x001000005f04783b */ /* 0x000e6e0000004200 */
[C---:B------:R-:W-:Y:S08]  /*21b10*/  HMMA.16816.F32.BF16 R136, R16.reuse, R20, R136 ;  /* 0x000000141088723c */ /* 0x040ff00000041888 */
[----:B------:R-:W-:Y:S01]  /*21b20*/  HMMA.16816.F32.BF16 R132, R16, R22, R132 ;  /* 0x000000161084723c */ /* 0x000fe20000041884 */
[----:B------:R-:W-:Y:S01]  /*21b30*/  F2FP.BF16.F32.PACK_AB R16, R106, R105 ;  /* 0x000000696a10723e */ /* 0x000fe200000010ff */
[----:B------:R-:W1:Y:S01]  /*21b40*/  LDSM.16.MT88.4 R20, [R97+0x1000] ;  /* 0x001000006114783b */ /* 0x000e620000004200 */
[----:B------:R-:W-:-:S02]  /*21b50*/  F2FP.BF16.F32.PACK_AB R18, R107, R108 ;  /* 0x0000006c6b12723e */ /* 0x000fc400000010ff */
        /* <DEDUP_REMOVED lines=12> */
[----:B------:R-:W4:Y:S08]  /*21c20*/  MUFU.EX2 R114, R217 ;  /* 0x000000d900727308 */ /* 0x000f300000000800 */
[----:B------:R-:W-:Y:S08]  /*21c30*/  MUFU.EX2 R116, R116 ;  /* 0x0000007400747308 */ /* 0x000ff00000000800 */
        /* <DEDUP_REMOVED lines=25> */
[----:B---3--:R-:W-:Y:S01]  /*21dd0*/  FFMA.FTZ R127, R210, R56, -R45 ;  /* 0x00000038d27f7223 */ /* 0x008fe2000001082d */
[----:B------:R-:W3:Y:S08]  /*21de0*/  MUFU.EX2 R121, R212 ;  /* 0x000000d400797308 */ /* 0x000ef00000000800 */
[----:B------:R-:W-:Y:S08]  /*21df0*/  MUFU.EX2 R124, R124 ;  /* 0x0000007c007c7308 */ /* 0x000ff00000000800 */
[----:B------:R-:W3:Y:S08]  /*21e00*/  MUFU.EX2 R123, R123 ;  /* 0x0000007b007b7308 */ /* 0x000ef00000000800 */
[----:B------:R-:W-:Y:S08]  /*21e10*/  MUFU.EX2 R125, R125 ;  /* 0x0000007d007d7308 */ /* 0x000ff00000000800 */
[----:B------:R-:W2:Y:S08]  /*21e20*/  MUFU.EX2 R126, R126 ;  /* 0x0000007e007e7308 */ /* 0x000eb00000000800 */
[----:B------:R-:W-:Y:S08]  /*21e30*/  MUFU.EX2 R127, R127 ;  /* 0x0000007f007f7308 */ /* 0x000ff00000000800 */
[----:B------:R-:W2:Y:S01]  /*21e40*/  MUFU.EX2 R128, R128 ;  /* 0x0000008000807308 */ /* 0x000ea20000000800 */
[C---:B-1----:R-:W-:Y:S08]  /*21e50*/  HMMA.16816.F32.BF16 R144, R16.reuse, R4, R144 ;  /* 0x000000041090723c */ /* 0x042ff00000041890 */
[C---:B------:R-:W-:Y:S01]  /*21e60*/  HMMA.16816.F32.BF16 R140, R16.reuse, R6, R140 ;  /* 0x00000006108c723c */ /* 0x040fe2000004188c */
[----:B------:R-:W1:Y:S07]  /*21e70*/  LDSM.16.MT88.4 R4, [R95+0x2000] ;  /* 0x002000005f04783b */ /* 0x000e6e0000004200 */
[C---:B----4-:R-:W-:Y:S08]  /*21e80*/  HMMA.16816.F32.BF16 R136, R16.reuse, R20, R136 ;  /* 0x000000141088723c */ /* 0x050ff00000041888 */
[----:B------:R-:W-:Y:S01]  /*21e90*/  HMMA.16816.F32.BF16 R132, R16, R22, R132 ;  /* 0x000000161084723c */ /* 0x000fe20000041884 */
[----:B---3--:R-:W-:Y:S01]  /*21ea0*/  F2FP.BF16.F32.PACK_AB R16, R122, R121 ;  /* 0x000000797a10723e */ /* 0x008fe200000010ff */
[----:B------:R-:W3:Y:S01]  /*21eb0*/  LDSM.16.MT88.4 R20, [R97+0x2000] ;  /* 0x002000006114783b */ /* 0x000ee20000004200 */
[----:B------:R-:W-:-:S02]  /*21ec0*/  F2FP.BF16.F32.PACK_AB R18, R123, R124 ;  /* 0x0000007c7b12723e */ /* 0x000fc400000010ff */
[----:B--2---:R-:W-:Y:S02]  /*21ed0*/  F2FP.BF16.F32.PACK_AB R17, R126, R125 ;  /* 0x0000007d7e11723e */ /* 0x004fe400000010ff */
        /* <DEDUP_REMOVED lines=12> */
[----:B------:R-:W-:Y:S08]  /*21fa0*/  MUFU.EX2 R130, R200 ;  /* 0x000000c800827308 */ /* 0x000ff00000000800 */
[----:B------:R-:W4:Y:S08]  /*21fb0*/  MUFU.EX2 R131, R131 ;  /* 0x0000008300837308 */ /* 0x000f300000000800 */
[----:B------:R-:W4:Y:S08]  /*21fc0*/  MUFU.EX2 R168, R196 ;  /* 0x000000c400a87308 */ /* 0x000f300000000800 */
[----:B------:R-:W-:Y:S08]  /*21fd0*/  MUFU.EX2 R171, R171 ;  /* 0x000000ab00ab7308 */ /* 0x000ff00000000800 */
[----:B------:R-:W2:Y:S08]  /*21fe0*/  MUFU.EX2 R173, R173 ;  /* 0x000000ad00ad7308 */ /* 0x000eb00000000800 */
[----:B------:R-:W-:Y:S08]  /*21ff0*/  MUFU.EX2 R175, R175 ;  /* 0x000000af00af7308 */ /* 0x000ff00000000800 */
[----:B------:R-:W2:Y:S01]  /*22000*/  MUFU.EX2 R178, R178 ;  /* 0x000000b200b27308 */ /* 0x000ea20000000800 */
[C---:B-1----:R-:W-:Y:S08]  /*22010*/  HMMA.16816.F32.BF16 R144, R16.reuse, R4, R144 ;  /* 0x000000041090723c */ /* 0x042ff00000041890 */
[C---:B------:R-:W-:Y:S01]  /*22020*/  HMMA.16816.F32.BF16 R140, R16.reuse, R6, R140 ;  /* 0x00000006108c723c */ /* 0x040fe2000004188c */
[----:B------:R-:W1:Y:S07]  /*22030*/  LDSM.16.MT88.4 R4, [R95+0x2800] ;  /* 0x002800005f04783b */ /* 0x000e6e0000004200 */
[C---:B---3--:R-:W-:Y:S08]  /*22040*/  HMMA.16816.F32.BF16 R136, R16.reuse, R20, R136 ;  /* 0x000000141088723c */ /* 0x048ff00000041888 */
[----:B------:R-:W-:Y:S01]  /*22050*/  HMMA.16816.F32.BF16 R132, R16, R22, R132 ;  /* 0x000000161084723c */ /* 0x000fe20000041884 */
[----:B----4-:R-:W-:Y:S01]  /*22060*/  F2FP.BF16.F32.PACK_AB R16, R131, R130 ;  /* 0x000000828310723e */ /* 0x010fe200000010ff */
[----:B------:R-:W3:Y:S01]  /*22070*/  LDSM.16.MT88.4 R20, [R97+0x2800] ;  /* 0x002800006114783b */ /* 0x000ee20000004200 */
[----:B------:R-:W-:-:S02]  /*22080*/  F2FP.BF16.F32.PACK_AB R18, R166, R168 ;  /* 0x000000a8a612723e */ /* 0x000fc400000010ff */
[----:B--2---:R-:W-:Y:S02]  /*22090*/  F2FP.BF16.F32.PACK_AB R17, R173, R171 ;  /* 0x000000abad11723e */ /* 0x004fe400000010ff */
        /* <DEDUP_REMOVED lines=13> */
[----:B------:R-:W2:Y:S08]  /*22170*/  MUFU.EX2 R182, R182 ;  /* 0x000000b600b67308 */ /* 0x000eb00000000800 */
[----:B------:R-:W-:Y:S08]  /*22180*/  MUFU.EX2 R186, R186 ;  /* 0x000000ba00ba7308 */ /* 0x000ff00000000800 */
[----:B------:R-:W4:Y:S08]  /*22190*/  MUFU.EX2 R187, R187 ;  /* 0x000000bb00bb7308 */ /* 0x000f300000000800 */
[----:B------:R-:W-:Y:S08]  /*221a0*/  MUFU.EX2 R189, R189 ;  /* 0x000000bd00bd7308 */ /* 0x000ff00000000800 */
[----:B------:R-:W4:Y:S01]  /*221b0*/  MUFU.EX2 R191, R191 ;  /* 0x000000bf00bf7308 */ /* 0x000f220000000800 */
[C---:B-1----:R-:W-:Y:S08]  /*221c0*/  HMMA.16816.F32.BF16 R144, R16.reuse, R4, R144 ;  /* 0x000000041090723c */ /* 0x042ff00000041890 */
[C---:B------:R-:W-:Y:S01]  /*221d0*/  HMMA.16816.F32.BF16 R140, R16.reuse, R6, R140 ;  /* 0x00000006108c723c */ /* 0x040fe2000004188c */
[----:B------:R-:W1:Y:S07]  /*221e0*/  LDSM.16.MT88.4 R4, [R95+0x3000] ;  /* 0x003000005f04783b */ /* 0x000e6e0000004200 */
[C---:B---3--:R-:W-:Y:S08]  /*221f0*/  HMMA.16816.F32.BF16 R136, R16.reuse, R20, R136 ;  /* 0x000000141088723c */ /* 0x048ff00000041888 */
[----:B------:R-:W-:Y:S01]  /*22200*/  HMMA.16816.F32.BF16 R132, R16, R22, R132 ;  /* 0x000000161084723c */ /* 0x000fe20000041884 */
[----:B--2---:R-:W-:Y:S01]  /*22210*/  F2FP.BF16.F32.PACK_AB R16, R181, R180 ;  /* 0x000000b4b510723e */ /* 0x004fe200000010ff */
[----:B------:R-:W2:Y:S01]  /*22220*/  LDSM.16.MT88.4 R20, [R97+0x3000] ;  /* 0x003000006114783b */ /* 0x000ea20000004200 */
[----:B------:R-:W-:-:S02]  /*22230*/  F2FP.BF16.F32.PACK_AB R18, R182, R183 ;  /* 0x000000b7b612723e */ /* 0x000fc400000010ff */
[----:B----4-:R-:W-:Y:S02]  /*22240*/  F2FP.BF16.F32.PACK_AB R17, R187, R186 ;  /* 0x000000babb11723e */ /* 0x010fe400000010ff */
        /* <DEDUP_REMOVED lines=86> */
[----:B------:R-:W2:Y:S07]  /*227b0*/  LDSM.16.MT88.4 R8, [R97+0x4800] ;  /* 0x004800006108783b */ /* 0x000eae0000004200 */
[C---:B------:R-:W-:Y:S08]  /*227c0*/  HMMA.16816.F32.BF16 R152, R16.reuse, R12, R152 ;  /* 0x0000000c1098723c */ /* 0x040ff00000041898 */
[C---:B------:R-:W-:Y:S01]  /*227d0*/  HMMA.16816.F32.BF16 R148, R16.reuse, R14, R148 ;  /* 0x0000000e1094723c */ /* 0x040fe20000041894 */
[----:B------:R-:W3:Y:S01]  /*227e0*/  LDSM.16.MT88.4 R12, [R91+0xf000] ;  /* 0x00f000005b0c783b */ /* 0x000ee20000004200 */
[-CC-:B------:R-:W-:Y:S01]  /*227f0*/  FFMA.FTZ R84, R84, R56.reuse, -R45.reuse ;  /* 0x0000003854547223 */ /* 0x180fe2000001082d */
[-CC-:B------:R-:W-:Y:S01]  /*22800*/  FFMA.FTZ R83, R83, R56.reuse, -R45.reuse ;  /* 0x0000003853537223 */ /* 0x180fe2000001082d */
[-CC-:B------:R-:W-:Y:S01]  /*22810*/  FFMA.FTZ R82, R82, R56.reuse, -R45.reuse ;  /* 0x0000003852527223 */ /* 0x180fe2000001082d */
[----:B------:R-:W-:Y:S01]  /*22820*/  FFMA.FTZ R81, R81, R56, -R45 ;  /* 0x0000003851517223 */ /* 0x000fe2000001082d */
[----:B------:R-:W-:Y:S02]  /*22830*/  MUFU.EX2 R196, R51 ;  /* 0x0000003300c47308 */ /* 0x000fe40000000800 */
[C---:B-1----:R-:W-:Y:S06]  /*22840*/  HMMA.16816.F32.BF16 R144, R16.reuse, R4, R144 ;  /* 0x000000041090723c */ /* 0x042fec0000041890 */
[----:B------:R-:W1:Y:S02]  /*22850*/  MUFU.EX2 R197, R50 ;  /* 0x0000003200c57308 */ /* 0x000e640000000800 */
[C---:B------:R-:W-:Y:S01]  /*22860*/  HMMA.16816.F32.BF16 R140, R16.reuse, R6, R140 ;  /* 0x00000006108c723c */ /* 0x040fe2000004188c */
[----:B------:R-:W4:Y:S05]  /*22870*/  LDSM.16.MT88.4 R4, [R0+0xf000] ;  /* 0x00f000000004783b */ /* 0x000f2a0000004200 */
[----:B------:R-:W-:Y:S08]  /*22880*/  MUFU.EX2 R198, R49 ;  /* 0x0000003100c67308 */ /* 0x000ff00000000800 */
[----:B------:R-:W3:Y:S08]  /*22890*/  MUFU.EX2 R199, R48 ;  /* 0x0000003000c77308 */ /* 0x000ef00000000800 */
[----:B------:R-:W-:Y:S08]  /*228a0*/  MUFU.EX2 R84, R84 ;  /* 0x0000005400547308 */ /* 0x000ff00000000800 */
[----:B------:R-:W4:Y:S08]  /*228b0*/  MUFU.EX2 R83, R83 ;  /* 0x0000005300537308 */ /* 0x000f300000000800 */
[----:B------:R-:W-:Y:S08]  /*228c0*/  MUFU.EX2 R82, R82 ;  /* 0x0000005200527308 */ /* 0x000ff00000000800 */
[----:B------:R-:W4:Y:S01]  /*228d0*/  MUFU.EX2 R81, R81 ;  /* 0x0000005100517308 */ /* 0x000f220000000800 */
[----:B--2---:R-:W-:Y:S01]  /*228e0*/  HMMA.16816.F32.BF16 R136, R16, R8, R136 ;  /* 0x000000081088723c */ /* 0x004fe20000041888 */
[----:B-1----:R-:W-:Y:S01]  /*228f0*/  F2FP.BF16.F32.PACK_AB R20, R197, R196 ;  /* 0x000000c4c514723e */ /* 0x002fe200000010ff */
[----:B------:R-:W-:Y:S01]  /*22900*/  FFMA.FTZ R90, R249, R94, R90 ;  /* 0x0000005ef95a7223 */ /* 0x000fe2000001005a */
[----:B---3--:R-:W-:Y:S01]  /*22910*/  F2FP.BF16.F32.PACK_AB R22, R199, R198 ;  /* 0x000000c6c716723e */ /* 0x008fe200000010ff */
[----:B------:R-:W-:Y:S01]  /*22920*/  FADD.FTZ R92, R58, R92 ;  /* 0x0000005c3a5c7221 */ /* 0x000fe20000010000 */
[----:B----4-:R-:W-:-:S03]  /*22930*/  F2FP.BF16.F32.PACK_AB R21, R83, R84 ;  /* 0x000000545315723e */ /* 0x010fc600000010ff */
[----:B------:R-:W-:Y:S01]  /*22940*/  HMMA.16816.F32.BF16 R132, R16, R10, R132 ;  /* 0x0000000a1084723c */ /* 0x000fe20000041884 */
[----:B------:R-:W1:Y:S01]  /*22950*/  LDSM.16.MT88.4 R8, [R97+0x5000] ;  /* 0x005000006108783b */ /* 0x000e620000004200 */
[-CC-:B------:R-:W-:Y:S01]  /*22960*/  FFMA.FTZ R80, R80, R56.reuse, -R45.reuse ;  /* 0x0000003850507223 */ /* 0x180fe2000001082d */
[-CC-:B------:R-:W-:Y:S01]  /*22970*/  FFMA.FTZ R79, R79, R56.reuse, -R45.reuse ;  /* 0x000000384f4f7223 */ /* 0x180fe2000001082d */
[-CC-:B------:R-:W-:Y:S01]  /*22980*/  FFMA.FTZ R78, R78, R56.reuse, -R45.reuse ;  /* 0x000000384e4e7223 */ /* 0x180fe2000001082d */
[----:B------:R-:W-:Y:S01]  /*22990*/  FFMA.FTZ R77, R77, R56, -R45 ;  /* 0x000000384d4d7223 */ /* 0x000fe2000001082d */
[----:B------:R-:W-:Y:S01]  /*229a0*/  MUFU.EX2 R47, R47 ;  /* 0x0000002f002f7308 */ /* 0x000fe20000000800 */
[----:B------:R-:W-:Y:S01]  /*229b0*/  LDSM.16.MT88.4 R48, [R0+0xf800] ;  /* 0x00f800000030783b */ /* 0x000fe20000004200 */
[----:B------:R-:W-:Y:S01]  /*229c0*/  F2FP.BF16.F32.PACK_AB R23, R81, R82 ;  /* 0x000000525117723e */ /* 0x000fe200000010ff */
[----:B------:R-:W-:Y:S02]  /*229d0*/  FADD.FTZ R89, R89, R90 ;  /* 0x0000005a59597221 */ /* 0x000fe40000010000 */
[----:B------:R-:W-:Y:S04]  /*229e0*/  LDSM.16.MT88.4 R16, [R95+0x5000] ;  /* 0x005000005f10783b */ /* 0x000fe80000004200 */
[----:B------:R-:W-:Y:S01]  /*229f0*/  HMMA.16816.F32.BF16 R160, R20, R12, R160 ;  /* 0x0000000c14a0723c */ /* 0x000fe200000418a0 */
[----:B------:R-:W-:-:S07]  /*22a00*/  FADD.FTZ R89, R3, R89 ;  /* 0x0000005903597221 */ /* 0x000fce0000010000 */
[----:B------:R-:W-:Y:S01]  /*22a10*/  HMMA.16816.F32.BF16 R156, R20, R14, R156 ;  /* 0x0000000e149c723c */ /* 0x000fe2000004189c */
[----:B------:R-:W2:Y:S01]  /*22a20*/  LDSM.16.MT88.4 R12, [R91+0xf800] ;  /* 0x00f800005b0c783b */ /* 0x000ea20000004200 */
[----:B------:R-:W-:Y:S01]  /*22a30*/  FADD.FTZ R57, R57, R92 ;  /* 0x0000005c39397221 */ /* 0x000fe20000010000 */
[----:B------:R-:W-:-:S03]  /*22a40*/  FADD.FTZ R93, R93, R89 ;  /* 0x000000595d5d7221 */ /* 0x000fc60000010000 */
[----:B------:R-:W-:Y:S01]  /*22a50*/  FADD.FTZ R57, R96, R57 ;  /* 0x0000003960397221 */ /* 0x000fe20000010000 */
[----:B------:R-:W-:Y:S01]  /*22a60*/  FADD.FTZ R93, R101, R93 ;  /* 0x0000005d655d7221 */ /* 0x000fe20000010000 */
[----:B------:R-:W3:Y:S02]  /*22a70*/  MUFU.EX2 R46, R46 ;  /* 0x0000002e002e7308 */ /* 0x000ee40000000800 */
[----:B------:R-:W-:Y:S01]  /*22a80*/  FADD.FTZ R98, R98, R57 ;  /* 0x0000003962627221 */ /* 0x000fe20000010000 */
[----:B------:R-:W-:-:S05]  /*22a90*/  FADD.FTZ R102, R102, R93 ;  /* 0x0000005d66667221 */ /* 0x000fca0000010000 */
[----:B------:R-:W-:Y:S01]  /*22aa0*/  MUFU.EX2 R43, R43 ;  /* 0x0000002b002b7308 */ /* 0x000fe20000000800 */
[----:B------:R-:W-:Y:S01]  /*22ab0*/  HMMA.16816.F32.BF16 R152, R20, R4, R152 ;  /* 0x000000041498723c */ /* 0x000fe20000041898 */
[----:B------:R-:W-:Y:S01]  /*22ac0*/  FADD.FTZ R98, R99, R98 ;  /* 0x0000006263627221 */ /* 0x000fe20000010000 */
[----:B------:R-:W-:-:S05]  /*22ad0*/  FADD.FTZ R102, R103, R102 ;  /* 0x0000006667667221 */ /* 0x000fca0000010000 */
[----:B------:R-:W-:Y:S01]  /*22ae0*/  MUFU.EX2 R42, R42 ;  /* 0x0000002a002a7308 */ /* 0x000fe20000000800 */
[----:B------:R-:W-:Y:S01]  /*22af0*/  HMMA.16816.F32.BF16 R148, R20, R6, R148 ;  /* 0x000000061494723c */ /* 0x000fe20000041894 */
[----:B------:R-:W4:Y:S06]  /*22b00*/  LDSM.16.MT88.4 R4, [R95+0x5800] ;  /* 0x005800005f04783b */ /* 0x000f2c0000004200 */
[----:B------:R-:W-:Y:S08]  /*22b10*/  MUFU.EX2 R80, R80 ;  /* 0x0000005000507308 */ /* 0x000ff00000000800 */
[----:B------:R-:W2:Y:S08]  /*22b20*/  MUFU.EX2 R79, R79 ;  /* 0x0000004f004f7308 */ /* 0x000eb00000000800 */
[----:B------:R-:W-:Y:S08]  /*22b30*/  MUFU.EX2 R78, R78 ;  /* 0x0000004e004e7308 */ /* 0x000ff00000000800 */
[----:B------:R-:W4:Y:S01]  /*22b40*/  MUFU.EX2 R77, R77 ;  /* 0x0000004d004d7308 */ /* 0x000f220000000800 */
[----:B------:R-:W-:Y:S01]  /*22b50*/  FADD.FTZ R100, R100, R98 ;  /* 0x0000006264647221 */ /* 0x000fe20000010000 */
[----:B------:R-:W-:-:S03]  /*22b60*/  FADD.FTZ R104, R104, R102 ;  /* 0x0000006668687221 */ /* 0x000fc60000010000 */
[----:B------:R-:W-:Y:S01]  /*22b70*/  FADD.FTZ R100, R105, R100 ;  /* 0x0000006469647221 */ /* 0x000fe20000010000 */
[----:B------:R-:W-:Y:S01]  /*22b80*/  FADD.FTZ R104, R109, R104 ;  /* 0x000000686d687221 */ /* 0x000fe20000010000 */
[----:B-1----:R-:W-:Y:S01]  /*22b90*/  HMMA.16816.F32.BF16 R136, R20, R8, R136 ;  /* 0x000000081488723c */ /* 0x002fe20000041888 */
[----:B---3--:R-:W-:Y:S01]  /*22ba0*/  F2FP.BF16.F32.PACK_AB R8, R46, R47 ;  /* 0x0000002f2e08723e */ /* 0x008fe200000010ff */
[----:B------:R-:W-:Y:S01]  /*22bb0*/  FADD.FTZ R106, R106, R100 ;  /* 0x000000646a6a7221 */ /* 0x000fe20000010000 */
[----:B--2---:R-:W-:Y:S01]  /*22bc0*/  F2FP.BF16.F32.PACK_AB R9, R79, R80 ;  /* 0x000000504f09723e */ /* 0x004fe200000010ff */
[----:B------:R-:W-:-:S04]  /*22bd0*/  FADD.FTZ R104, R110, R104 ;  /* 0x000000686e687221 */ /* 0x000fc80000010000 */
[----:B------:R-:W-:Y:S01]  /*22be0*/  HMMA.16816.F32.BF16 R132, R20, R10, R132 ;  /* 0x0000000a1484723c */ /* 0x000fe20000041884 */
[----:B------:R-:W-:Y:S02]  /*22bf0*/  F2FP.BF16.F32.PACK_AB R10, R42, R43 ;  /* 0x0000002b2a0a723e */ /* 0x000fe400000010ff */
[----:B----4-:R-:W-:Y:S01]  /*22c00*/  F2FP.BF16.F32.PACK_AB R11, R77, R78 ;  /* 0x0000004e4d0b723e */ /* 0x010fe200000010ff */
        /* <DEDUP_REMOVED lines=8> */
[----:B------:R-:W1:Y:S07]  /*22c90*/  LDSM.16.MT88.4 R12, [R97+0x5800] ;  /* 0x00580000610c783b */ /* 0x000e6e0000004200 */
[----:B------:R-:W-:Y:S01]  /*22ca0*/  HMMA.16816.F32.BF16 R144, R20, R16, R144 ;  /* 0x000000101490723c */ /* 0x000fe20000041890 */
[----:B------:R-:W-:-:S07]  /*22cb0*/  FADD.FTZ R107, R114, R107 ;  /* 0x0000006b726b7221 */ /* 0x000fce0000010000 */
[----:B------:R-:W-:Y:S01]  /*22cc0*/  HMMA.16816.F32.BF16 R140, R20, R18, R140 ;  /* 0x00000012148c723c */ /* 0x000fe2000004188c */
[----:B------:R-:W2:Y:S01]  /*22cd0*/  LDSM.16.MT88.4 R16, [R91+0x10000] ;  /* 0x010000005b10783b */ /* 0x000ea20000004200 */
[----:B------:R-:W-:Y:S01]  /*22ce0*/  FADD.FTZ R117, R118, R117 ;  /* 0x0000007576757221 */ /* 0x000fe20000010000 */
[----:B------:R-:W-:Y:S02]  /*22cf0*/  FADD.FTZ R116, R116, R107 ;  /* 0x0000006b74747221 */ /* 0x000fe40000010000 */
[----:B------:R-:W3:Y:S01]  /*22d00*/  LDSM.16.MT88.4 R20, [R0+0x10000] ;  /* 0x010000000014783b */ /* 0x000ee20000004200 */
[----:B------:R-:W-:Y:S01]  /*22d10*/  FADD.FTZ R119, R119, R117 ;  /* 0x0000007577777221 */ /* 0x000fe20000010000 */
[----:B------:R-:W-:Y:S01]  /*22d20*/  FADD.FTZ R116, R115, R116 ;  /* 0x0000007473747221 */ /* 0x000fe20000010000 */
[----:B------:R-:W-:Y:S02]  /*22d30*/  HMMA.16816.F32.BF16 R152, R8, R48, R152 ;  /* 0x000000300898723c */ /* 0x000fe40000041898 */
[----:B------:R-:W-:Y:S01]  /*22d40*/  FADD.FTZ R120, R120, R119 ;  /* 0x0000007778787221 */ /* 0x000fe20000010000 */
[-CC-:B------:R-:W-:Y:S01]  /*22d50*/  FFMA.FTZ R49, R76, R56.reuse, -R45.reuse ;  /* 0x000000384c317223 */ /* 0x180fe2000001082d */
[----:B------:R-:W-:Y:S01]  /*22d60*/  FFMA.FTZ R48, R75, R56, -R45 ;  /* 0x000000384b307223 */ /* 0x000fe2000001082d */
[----:B------:R-:W-:-:S03]  /*22d70*/  FADD.FTZ R121, R121, R116 ;  /* 0x0000007479797221 */ /* 0x000fc60000010000 */
[----:B------:R-:W-:Y:S01]  /*22d80*/  HMMA.16816.F32.BF16 R148, R8, R50, R148 ;  /* 0x000000320894723c */ /* 0x000fe20000041894 */
[-CC-:B------:R-:W-:Y:S01]  /*22d90*/  FFMA.FTZ R50, R74, R56.reuse, -R45.reuse ;  /* 0x000000384a327223 */ /* 0x180fe2000001082d */
[----:B------:R-:W-:Y:S01]  /*22da0*/  FFMA.FTZ R51, R73, R56, -R45 ;  /* 0x0000003849337223 */ /* 0x000fe2000001082d */
[----:B------:R-:W-:Y:S01]  /*22db0*/  FADD.FTZ R120, R125, R120 ;  /* 0x000000787d787221 */ /* 0x000fe20000010000 */
[----:B------:R-:W-:Y:S01]  /*22dc0*/  MUFU.EX2 R41, R41 ;  /* 0x0000002900297308 */ /* 0x000fe20000000800 */
[----:B------:R-:W-:-:S03]  /*22dd0*/  FADD.FTZ R121, R122, R121 ;  /* 0x000000797a797221 */ /* 0x000fc60000010000 */
[----:B------:R-:W-:Y:S01]  /*22de0*/  HMMA.16816.F32.BF16 R144, R8, R4, R144 ;  /* 0x000000040890723c */ /* 0x000fe20000041890 */
[----:B------:R-:W-:-:S03]  /*22df0*/  FADD.FTZ R126, R126, R120 ;  /* 0x000000787e7e7221 */ /* 0x000fc60000010000 */
[----:B------:R-:W4:Y:S04]  /*22e00*/  MUFU.EX2 R40, R40 ;  /* 0x0000002800287308 */ /* 0x000f280000000800 */
[----:B------:R-:W-:Y:S01]  /*22e10*/  HMMA.16816.F32.BF16 R140, R8, R6, R140 ;  /* 0x00000006088c723c */ /* 0x000fe2000004188c */
[----:B------:R-:W3:Y:S03]  /*22e20*/  LDSM.16.MT88.4 R4, [R95+0x6000] ;  /* 0x006000005f04783b */ /* 0x000ee60000004200 */
[----:B------:R-:W-:Y:S01]  /*22e30*/  MUFU.EX2 R39, R39 ;  /* 0x0000002700277308 */ /* 0x000fe20000000800 */
[----:B------:R-:W-:Y:S01]  /*22e40*/  FADD.FTZ R124, R124, R121 ;  /* 0x000000797c7c7221 */ /* 0x000fe20000010000 */
[----:B------:R-:W-:-:S06]  /*22e50*/  FADD.FTZ R126, R127, R126 ;  /* 0x0000007e7f7e7221 */ /* 0x000fcc0000010000 */
[----:B------:R-:W2:Y:S08]  /*22e60*/  MUFU.EX2 R38, R38 ;  /* 0x0000002600267308 */ /* 0x000eb00000000800 */
[----:B------:R-:W-:Y:S08]  /*22e70*/  MUFU.EX2 R49, R49 ;  /* 0x0000003100317308 */ /* 0x000ff00000000800 */
[----:B------:R-:W3:Y:S08]  /*22e80*/  MUFU.EX2 R48, R48 ;  /* 0x0000003000307308 */ /* 0x000ef00000000800 */
[----:B------:R-:W-:Y:S08]  /*22e90*/  MUFU.EX2 R50, R50 ;  /* 0x0000003200327308 */ /* 0x000ff00000000800 */
[----:B------:R-:W3:Y:S01]  /*22ea0*/  MUFU.EX2 R51, R51 ;  /* 0x0000003300337308 */ /* 0x000ee20000000800 */
[----:B------:R-:W-:Y:S01]  /*22eb0*/  FADD.FTZ R124, R123, R124 ;  /* 0x0000007c7b7c7221 */ /* 0x000fe20000010000 */
[----:B------:R-:W-:-:S03]  /*22ec0*/  FADD.FTZ R128, R128, R126 ;  /* 0x0000007e80807221 */ /* 0x000fc60000010000 */
[----:B------:R-:W-:Y:S01]  /*22ed0*/  FADD.FTZ R130, R130, R124 ;  /* 0x0000007c82827221 */ /* 0x000fe20000010000 */
[----:B------:R-:W-:Y:S01]  /*22ee0*/  FADD.FTZ R128, R171, R128 ;  /* 0x00000080ab807221 */ /* 0x000fe20000010000 */
[----:B-1----:R-:W-:Y:S02]  /*22ef0*/  HMMA.16816.F32.BF16 R136, R8, R12, R136 ;  /* 0x0000000c0888723c */ /* 0x002fe40000041888 */
[----:B------:R-:W-:Y:S01]  /*22f00*/  FADD.FTZ R130, R131, R130 ;  /* 0x0000008283827221 */ /* 0x000fe20000010000 */
[----:B------:R-:W-:-:S05]  /*22f10*/  FADD.FTZ R128, R173, R128 ;  /* 0x00000080ad807221 */ /* 0x000fca0000010000 */
[----:B------:R-:W-:Y:S01]  /*22f20*/  HMMA.16816.F32.BF16 R132, R8, R14, R132 ;  /* 0x0000000e0884723c */ /* 0x000fe20000041884 */
[----:B----4-:R-:W-:Y:S01]  /*22f30*/  F2FP.BF16.F32.PACK_AB R8, R40, R41 ;  /* 0x000000292808723e */ /* 0x010fe200000010ff */
[----:B------:R-:W1:Y:S01]  /*22f40*/  LDSM.16.MT88.4 R12, [R97+0x6000] ;  /* 0x00600000610c783b */ /* 0x000e620000004200 */
[----:B--2---:R-:W-:Y:S02]  /*22f50*/  F2FP.BF16.F32.PACK_AB R10, R38, R39 ;  /* 0x00000027260a723e */ /* 0x004fe400000010ff */
[----:B---3--:R-:W-:Y:S02]  /*22f60*/  F2FP.BF16.F32.PACK_AB R9, R48, R49 ;  /* 0x000000313009723e */ /* 0x008fe400000010ff */
[----:B------:R-:W-:Y:S01]  /*22f70*/  F2FP.BF16.F32.PACK_AB R11, R51, R50 ;  /* 0x00000032330b723e */ /* 0x000fe200000010ff */
[----:B------:R-:W-:Y:S01]  /*22f80*/  FADD.FTZ R130, R168, R130 ;  /* 0x00000082a8827221 */ /* 0x000fe20000010000 */
[----:B------:R-:W-:-:S03]  /*22f90*/  FADD.FTZ R175, R175, R128 ;  /* 0x00000080afaf7221 */ /* 0x000fc60000010000 */
[----:B------:R-:W-:Y:S01]  /*22fa0*/  FADD.FTZ R166, R166, R130 ;  /* 0x00000082a6a67221 */ /* 0x000fe20000010000 */
[----:B------:R-:W-:Y:S01]  /*22fb0*/  FADD.FTZ R175, R178, R175 ;  /* 0x000000afb2af7221 */ /* 0x000fe20000010000 */
[----:B------:R-:W-:Y:S02]  /*22fc0*/  HMMA.16816.F32.BF16 R160, R8, R16, R160 ;  /* 0x0000001008a0723c */ /* 0x000fe400000418a0 */
[----:B------:R-:W-:Y:S01]  /*22fd0*/  FADD.FTZ R166, R180, R166 ;  /* 0x000000a6b4a67221 */ /* 0x000fe20000010000 */
[----:B------:R-:W-:-:S05]  /*22fe0*/  FADD.FTZ R186, R186, R175 ;  /* 0x000000afbaba7221 */ /* 0x000fca0000010000 */
[C---:B------:R-:W-:Y:S01]  /*22ff0*/  HMMA.16816.F32.BF16 R156, R8.reuse, R18, R156 ;  /* 0x00000012089c723c */ /* 0x040fe2000004189c */
[----:B------:R-:W2:Y:S01]  /*23000*/  LDSM.16.MT88.4 R16, [R91+0x10800] ;  /* 0x010800005b10783b */ /* 0x000ea20000004200 */
[----:B------:R-:W-:Y:S01]  /*23010*/  FADD.FTZ R181, R181, R166 ;  /* 0x000000a6b5b57221 */ /* 0x000fe20000010000 */
[----:B------:R-:W-:Y:S01]  /*23020*/  FADD.FTZ R186, R187, R186 ;  /* 0x000000babbba7221 */ /* 0x000fe20000010000 */
[-C--:B------:R-:W-:Y:S02]  /*23030*/  FFMA.FTZ R72, R72, R56.reuse, -R45 ;  /* 0x0000003848487223 */ /* 0x080fe4000001082d */
[----:B------:R-:W-:Y:S02]  /*23040*/  FADD.FTZ R181, R183, R181 ;  /* 0x000000b5b7b57221 */ /* 0x000fe40000010000 */
[----:B------:R-:W-:Y:S01]  /*23050*/  HMMA.16816.F32.BF16 R152, R8, R20, R152 ;  /* 0x000000140898723c */ /* 0x000fe20000041898 */
[-CC-:B------:R-:W-:Y:S01]  /*23060*/  FFMA.FTZ R20, R71, R56.reuse, -R45.reuse ;  /* 0x0000003847147223 */ /* 0x180fe2000001082d */
[----:B------:R-:W-:Y:S01]  /*23070*/  FFMA.FTZ R21, R70, R56, -R45 ;  /* 0x0000003846157223 */ /* 0x000fe2000001082d */
[----:B------:R-:W-:-:S05]  /*23080*/  FADD.FTZ R189, R189, R186 ;  /* 0x000000babdbd7221 */ /* 0x000fca0000010000 */
[C---:B------:R-:W-:Y:S01]  /*23090*/  HMMA.16816.F32.BF16 R148, R8.reuse, R22, R148 ;  /* 0x000000160894723c */ /* 0x040fe20000041894 */
[----:B------:R-:W-:Y:S01]  /*230a0*/  FFMA.FTZ R22, R69, R56, -R45 ;  /* 0x0000003845167223 */ /* 0x000fe2000001082d */
[----:B------:R-:W-:Y:S01]  /*230b0*/  FADD.FTZ R182, R182, R181 ;  /* 0x000000b5b6b67221 */ /* 0x000fe20000010000 */
[----:B------:R-:W-:Y:S01]  /*230c0*/  FADD.FTZ R189, R191, R189 ;  /* 0x000000bdbfbd7221 */ /* 0x000fe20000010000 */
[----:B------:R-:W-:Y:S04]  /*230d0*/  MUFU.EX2 R37, R37 ;  /* 0x0000002500257308 */ /* 0x000fe80000000800 */
[----:B------:R-:W-:Y:S01]  /*230e0*/  HMMA.16816.F32.BF16 R144, R8, R4, R144 ;  /* 0x000000040890723c */ /* 0x000fe20000041890 */
[----:B------:R-:W-:-:S03]  /*230f0*/  FADD.FTZ R182, R190, R182 ;  /* 0x000000b6beb67221 */ /* 0x000fc60000010000 */
[----:B------:R-:W3:Y:S04]  /*23100*/  MUFU.EX2 R36, R36 ;  /* 0x0000002400247308 */ /* 0x000ee80000000800 */
[----:B------:R-:W-:Y:S01]  /*23110*/  HMMA.16816.F32.BF16 R140, R8, R6, R140 ;  /* 0x00000006088c723c */ /* 0x000fe2000004188c */
[----:B------:R-:W4:Y:S03]  /*23120*/  LDSM.16.MT88.4 R4, [R0+0x10800] ;  /* 0x010800000004783b */ /* 0x000f260000004200 */
[----:B------:R-:W-:Y:S01]  /*23130*/  MUFU.EX2 R34, R34 ;  /* 0x0000002200227308 */ /* 0x000fe20000000800 */
[----:B------:R-:W-:-:S07]  /*23140*/  FADD.FTZ R189, R195, R189 ;  /* 0x000000bdc3bd7221 */ /* 0x000fce0000010000 */
[----:B------:R-:W-:Y:S01]  /*23150*/  MUFU.EX2 R33, R33 ;  /* 0x0000002100217308 */ /* 0x000fe20000000800 */
[----:B------:R-:W-:-:S07]  /*23160*/  FADD.FTZ R188, R188, R182 ;  /* 0x000000b6bcbc7221 */ /* 0x000fce0000010000 */
[----:B------:R-:W-:Y:S01]  /*23170*/  MUFU.EX2 R3, R72 ;  /* 0x0000004800037308 */ /* 0x000fe20000000800 */
[----:B------:R-:W-:-:S07]  /*23180*/  FADD.FTZ R194, R194, R189 ;  /* 0x000000bdc2c27221 */ /* 0x000fce0000010000 */
        /* <DEDUP_REMOVED lines=12> */
[----:B------:R-:W1:Y:S01]  /*23250*/  LDSM.16.MT88.4 R8, [R95+0x6800] ;  /* 0x006800005f08783b */ /* 0x000e620000004200 */
        /* <DEDUP_REMOVED lines=39> */
[----:B------:R-:W-:Y:S08]  /*234d0*/  MUFU.EX2 R30, R30 ;  /* 0x0000001e001e7308 */ /* 0x000ff00000000800 */
[----:B------:R-:W3:Y:S08]  /*234e0*/  MUFU.EX2 R29, R29 ;  /* 0x0000001d001d7308 */ /* 0x000ef00000000800 */
[----:B------:R-:W-:Y:S08]  /*234f0*/  MUFU.EX2 R23, R23 ;  /* 0x0000001700177308 */ /* 0x000ff00000000800 */
[----:B------:R-:W4:Y:S08]  /*23500*/  MUFU.EX2 R57, R57 ;  /* 0x0000003900397308 */ /* 0x000f300000000800 */
[----:B------:R-:W-:Y:S08]  /*23510*/  MUFU.EX2 R58, R58 ;  /* 0x0000003a003a7308 */ /* 0x000ff00000000800 */
[----:B------:R-:W4:Y:S01]  /*23520*/  MUFU.EX2 R65, R65 ;  /* 0x0000004100417308 */ /* 0x000f220000000800 */
[----:B------:R-:W-:Y:S01]  /*23530*/  FADD.FTZ R198, R199, R198 ;  /* 0x000000c6c7c67221 */ /* 0x000fe20000010000 */
[----:B------:R-:W-:Y:S01]  /*23540*/  FADD.FTZ R81, R81, R83 ;  /* 0x0000005351517221 */ /* 0x000fe20000010000 */
[----:B--2---:R-:W-:Y:S02]  /*23550*/  HMMA.16816.F32.BF16 R136, R12, R16, R136 ;  /* 0x000000100c88723c */ /* 0x004fe40000041888 */
[----:B------:R-:W-:Y:S01]  /*23560*/  FADD.FTZ R47, R47, R198 ;  /* 0x000000c62f2f7221 */ /* 0x000fe20000010000 */
[----:B------:R-:W-:-:S05]  /*23570*/  FADD.FTZ R81, R80, R81 ;  /* 0x0000005150517221 */ /* 0x000fca0000010000 */
[----:B------:R-:W-:Y:S01]  /*23580*/  HMMA.16816.F32.BF16 R132, R12, R18, R132 ;  /* 0x000000120c84723c */ /* 0x000fe20000041884 */
[----:B------:R-:W2:Y:S01]  /*23590*/  LDSM.16.MT88.4 R12, [R95+0x7000] ;  /* 0x007000005f0c783b */ /* 0x000ea20000004200 */
[----:B------:R-:W-:Y:S01]  /*235a0*/  FADD.FTZ R47, R46, R47 ;  /* 0x0000002f2e2f7221 */ /* 0x000fe20000010000 */
[----:B------:R-:W-:Y:S01]  /*235b0*/  FADD.FTZ R81, R79, R81 ;  /* 0x000000514f517221 */ /* 0x000fe20000010000 */
[----:B-1----:R-:W-:Y:S01]  /*235c0*/  F2FP.BF16.F32.PACK_AB R16, R31, R32 ;  /* 0x000000201f10723e */ /* 0x002fe200000010ff */
[----:B------:R-:W-:Y:S01]  /*235d0*/  LDSM.16.MT88.4 R92, [R95+0x7800] ;  /* 0x007800005f5c783b */ /* 0x000fe20000004200 */
[----:B---3--:R-:W-:Y:S02]  /*235e0*/  F2FP.BF16.F32.PACK_AB R18, R29, R30 ;  /* 0x0000001e1d12723e */ /* 0x008fe400000010ff */
[----:B----4-:R-:W-:Y:S02]  /*235f0*/  F2FP.BF16.F32.PACK_AB R17, R57, R23 ;  /* 0x000000173911723e */ /* 0x010fe400000010ff */
        /* <DEDUP_REMOVED lines=9> */
[----:B------:R-:W1:Y:S01]  /*23690*/  LDSM.16.MT88.4 R4, [R97+0x7000] ;  /* 0x007000006104783b */ /* 0x000e620000004200 */
[----:B------:R-:W-:Y:S01]  /*236a0*/  FADD.FTZ R41, R40, R41 ;  /* 0x0000002928297221 */ /* 0x000fe20000010000 */
[----:B------:R-:W-:Y:S02]  /*236b0*/  FADD.FTZ R49, R48, R49 ;  /* 0x0000003130317221 */ /* 0x000fe40000010000 */
[----:B------:R-:W-:Y:S01]  /*236c0*/  LDSM.16.MT88.4 R96, [R97+0x7800] ;  /* 0x007800006160783b */ /* 0x000fe20000004200 */
        /* <DEDUP_REMOVED lines=8> */
[----:B------:R3:W4:Y:S01]  /*23750*/  LDSM.16.MT88.4 R8, [R0+0x11800] ;  /* 0x011800000008783b */ /* 0x0007220000004200 */
[----:B------:R-:W-:Y:S01]  /*23760*/  FADD.FTZ R37, R36, R37 ;  /* 0x0000002524257221 */ /* 0x000fe20000010000 */
[----:B------:R-:W-:Y:S01]  /*23770*/  FADD.FTZ R3, R20, R3 ;  /* 0x0000000314037221 */ /* 0x000fe20000010000 */
[----:B------:R1:W-:Y:S02]  /*23780*/  MUFU.EX2 R250, R2 ;  /* 0x0000000200fa7308 */ /* 0x0003e40000000800 */
[----:B------:R-:W-:Y:S01]  /*23790*/  FADD.FTZ R34, R34, R37 ;  /* 0x0000002522227221 */ /* 0x000fe20000010000 */
[----:B------:R-:W-:Y:S01]  /*237a0*/  FADD.FTZ R21, R21, R3 ;  /* 0x0000000315157221 */ /* 0x000fe20000010000 */
[----:B--2---:R-:W-:Y:S01]  /*237b0*/  HMMA.16816.F32.BF16 R144, R16, R12, R144 ;  /* 0x0000000c1090723c */ /* 0x004fe20000041890 */
[-CC-:B------:R-:W-:Y:S01]  /*237c0*/  FFMA.FTZ R12, R63, R56.reuse, -R45.reuse ;  /* 0x000000383f0c7223 */ /* 0x180fe2000001082d */
[-CC-:B------:R-:W-:Y:S01]  /*237d0*/  FFMA.FTZ R13, R60, R56.reuse, -R45.reuse ;  /* 0x000000383c0d7223 */ /* 0x180fe2000001082d */
[-C--:B------:R-:W-:Y:S01]  /*237e0*/  FFMA.FTZ R249, R59, R56.reuse, -R45 ;  /* 0x000000383bf97223 */ /* 0x080fe2000001082d */
[----:B------:R-:W-:Y:S01]  /*237f0*/  FADD.FTZ R34, R33, R34 ;  /* 0x0000002221227221 */ /* 0x000fe20000010000 */
[----:B------:R-:W-:Y:S01]  /*23800*/  FADD.FTZ R21, R22, R21 ;  /* 0x0000001516157221 */ /* 0x000fe20000010000 */
[----:B------:R-:W-:Y:S01]  /*23810*/  MUFU.EX2 R28, R28 ;  /* 0x0000001c001c7308 */ /* 0x000fe20000000800 */
[----:B-1----:R-:W-:-:S07]  /*23820*/  FFMA.FTZ R2, R64, R56, -R45 ;  /* 0x0000003840027223 */ /* 0x002fce000001082d */
[----:B------:R-:W1:Y:S01]  /*23830*/  MUFU.EX2 R27, R27 ;  /* 0x0000001b001b7308 */ /* 0x000e620000000800 */
[----:B------:R-:W-:Y:S01]  /*23840*/  FADD.FTZ R32, R32, R34 ;  /* 0x0000002220207221 */ /* 0x000fe20000010000 */
[----:B------:R-:W-:-:S06]  /*23850*/  FADD.FTZ R23, R23, R21 ;  /* 0x0000001517177221 */ /* 0x000fcc0000010000 */
[----:B------:R-:W-:Y:S01]  /*23860*/  MUFU.EX2 R2, R2 ;  /* 0x0000000200027308 */ /* 0x000fe20000000800 */
[----:B------:R-:W-:Y:S01]  /*23870*/  FADD.FTZ R32, R31, R32 ;  /* 0x000000201f207221 */ /* 0x000fe20000010000 */
[----:B------:R-:W-:-:S06]  /*23880*/  FADD.FTZ R23, R57, R23 ;  /* 0x0000001739177221 */ /* 0x000fcc0000010000 */
[----:B------:R-:W2:Y:S01]  /*23890*/  MUFU.EX2 R12, R12 ;  /* 0x0000000c000c7308 */ /* 0x000ea20000000800 */
[C---:B------:R-:W-:Y:S07]  /*238a0*/  HMMA.16816.F32.BF16 R140, R16.reuse, R14, R140 ;  /* 0x0000000e108c723c */ /* 0x040fee000004188c */
[----:B------:R-:W3:Y:S01]  /*238b0*/  MUFU.EX2 R26, R26 ;  /* 0x0000001a001a7308 */ /* 0x000ee20000000800 */
[C---:B------:R-:W-:Y:S07]  /*238c0*/  HMMA.16816.F32.BF16 R136, R16.reuse, R4, R136 ;  /* 0x000000041088723c */ /* 0x040fee0000041888 */
[----:B------:R-:W-:Y:S01]  /*238d0*/  MUFU.EX2 R13, R13 ;  /* 0x0000000d000d7308 */ /* 0x000fe20000000800 */
[----:B------:R-:W-:Y:S07]  /*238e0*/  HMMA.16816.F32.BF16 R132, R16, R6, R132 ;  /* 0x000000061084723c */ /* 0x000fee0000041884 */
[----:B------:R-:W4:Y:S01]  /*238f0*/  MUFU.EX2 R249, R249 ;  /* 0x000000f900f97308 */ /* 0x000f220000000800 */
[----:B------:R-:W4:Y:S01]  /*23900*/  S2R R235, SR_CTAID.X ;  /* 0x0000000000eb7919 */ /* 0x000f220000002500 */
[----:B------:R-:W-:Y:S01]  /*23910*/  FADD.FTZ R30, R30, R32 ;  /* 0x000000201e1e7221 */ /* 0x000fe20000010000 */
[----:B------:R-:W-:Y:S01]  /*23920*/  FADD.FTZ R58, R58, R23 ;  /* 0x000000173a3a7221 */ /* 0x000fe20000010000 */
[----:B------:R-:W4:Y:S01]  /*23930*/  S2R R234, SR_CTAID.Y ;  /* 0x0000000000ea7919 */ /* 0x000f220000002600 */
[----:B------:R-:W4:Y:S01]  /*23940*/  S2R R233, SR_CTAID.Z ;  /* 0x0000000000e97919 */ /* 0x000f220000002700 */
[----:B------:R-:W-:Y:S01]  /*23950*/  FADD.FTZ R30, R29, R30 ;  /* 0x0000001e1d1e7221 */ /* 0x000fe20000010000 */
[----:B------:R-:W-:Y:S01]  /*23960*/  FADD.FTZ R58, R65, R58 ;  /* 0x0000003a413a7221 */ /* 0x000fe20000010000 */
[----:B------:R-:W-:-:S02]  /*23970*/  ISETP.GT.AND P0, PT, R24, R223, PT ;  /* 0x000000df1800720c */ /* 0x000fc40003f04270 */
[----:B-1----:R-:W-:Y:S01]  /*23980*/  F2FP.BF16.F32.PACK_AB R4, R27, R28 ;  /* 0x0000001c1b04723e */ /* 0x002fe200000010ff */
[----:B------:R-:W-:Y:S01]  /*23990*/  FADD.FTZ R28, R28, R30 ;  /* 0x0000001e1c1c7221 */ /* 0x000fe20000010000 */
[----:B--2---:R-:W-:Y:S01]  /*239a0*/  F2FP.BF16.F32.PACK_AB R5, R12, R2 ;  /* 0x000000020c05723e */ /* 0x004fe200000010ff */
[----:B------:R-:W-:Y:S01]  /*239b0*/  FADD.FTZ R2, R2, R58 ;  /* 0x0000003a02027221 */ /* 0x000fe20000010000 */
[----:B---3--:R-:W-:Y:S02]  /*239c0*/  F2FP.BF16.F32.PACK_AB R6, R250, R26 ;  /* 0x0000001afa06723e */ /* 0x008fe400000010ff */
[----:B----4-:R-:W-:Y:S01]  /*239d0*/  F2FP.BF16.F32.PACK_AB R7, R249, R13 ;  /* 0x0000000df907723e */ /* 0x010fe200000010ff */
[----:B------:R-:W-:Y:S01]  /*239e0*/  FADD.FTZ R28, R27, R28 ;  /* 0x0000001c1b1c7221 */ /* 0x000fe20000010000 */
[----:B------:R-:W-:-:S03]  /*239f0*/  FADD.FTZ R12, R12, R2 ;  /* 0x000000020c0c7221 */ /* 0x000fc60000010000 */
[----:B------:R-:W-:Y:S01]  /*23a00*/  FADD.FTZ R28, R26, R28 ;  /* 0x0000001c1a1c7221 */ /* 0x000fe20000010000 */
[----:B------:R-:W-:Y:S01]  /*23a10*/  FADD.FTZ R12, R13, R12 ;  /* 0x0000000c0d0c7221 */ /* 0x000fe20000010000 */
[C---:B------:R-:W-:Y:S01]  /*23a20*/  HMMA.16816.F32.BF16 R160, R4.reuse, R88, R160 ;  /* 0x0000005804a0723c */ /* 0x040fe200000418a0 */
[----:B------:R-:W-:Y:S01]  /*23a30*/  IMAD.MOV.U32 R0, RZ, RZ, R35 ;  /* 0x000000ffff007224 */ /* 0x000fe200078e0023 */
[----:B------:R-:W-:Y:S01]  /*23a40*/  MOV R232, 0x90 ;  /* 0x0000009000e87802 */ /* 0x000fe20000000f00 */
[----:B------:R-:W-:Y:S02]  /*23a50*/  IMAD.MOV.U32 R2, RZ, RZ, R25 ;  /* 0x000000ffff027224 */ /* 0x000fe400078e0019 */
[----:B------:R-:W-:Y:S01]  /*23a60*/  FADD.FTZ R250, R250, R28 ;  /* 0x0000001cfafa7221 */ /* 0x000fe20000010000 */
[----:B------:R-:W-:Y:S02]  /*23a70*/  @P0 IMAD.MOV.U32 R0, RZ, RZ, R35 ;  /* 0x000000ffff000224 */ /* 0x000fe400078e0023 */
[----:B------:R-:W-:Y:S01]  /*23a80*/  HMMA.16816.F32.BF16 R156, R4, R90, R156 ;  /* 0x0000005a049c723c */ /* 0x000fe2000004189c */
[----:B------:R-:W-:-:S02]  /*23a90*/  @P0 IMAD.MOV.U32 R2, RZ, RZ, R25 ;  /* 0x000000ffff020224 */ /* 0x000fc400078e0019 */
[----:B------:R-:W-:Y:S01]  /*23aa0*/  FADD.FTZ R249, R249, R12 ;  /* 0x0000000cf9f97221 */ /* 0x000fe20000010000 */
[----:B------:R-:W-:Y:S02]  /*23ab0*/  IMAD.MOV.U32 R60, RZ, RZ, R24 ;  /* 0x000000ffff3c7224 */ /* 0x000fe400078e0018 */
[----:B------:R-:W-:Y:S02]  /*23ac0*/  @P0 VIADD R248, R44, 0xfffffffd ;  /* 0xfffffffd2cf80836 */ /* 0x000fe40000000000 */
[C---:B------:R-:W-:Y:S08]  /*23ad0*/  HMMA.16816.F32.BF16 R152, R4.reuse, R8, R152 ;  /* 0x000000080498723c */ /* 0x040ff00000041898 */
[C---:B------:R-:W-:Y:S08]  /*23ae0*/  HMMA.16816.F32.BF16 R148, R4.reuse, R10, R148 ;  /* 0x0000000a0494723c */ /* 0x040ff00000041894 */
[C---:B------:R-:W-:Y:S08]  /*23af0*/  HMMA.16816.F32.BF16 R144, R4.reuse, R92, R144 ;  /* 0x0000005c0490723c */ /* 0x040ff00000041890 */
[C---:B------:R-:W-:Y:S08]  /*23b00*/  HMMA.16816.F32.BF16 R140, R4.reuse, R94, R140 ;  /* 0x0000005e048c723c */ /* 0x040ff0000004188c */
[C---:B------:R-:W-:Y:S08]  /*23b10*/  HMMA.16816.F32.BF16 R136, R4.reuse, R96, R136 ;  /* 0x000000600488723c */ /* 0x040ff00000041888 */
[----:B------:R-:W-:Y:S01]  /*23b20*/  HMMA.16816.F32.BF16 R132, R4, R98, R132 ;  /* 0x000000620484723c */ /* 0x000fe20000041884 */
[----:B------:R-:W-:-:S04]  /*23b30*/  NOP ;  /* 0x0000000000007918 */ /* 0x000fc80000000000 */
[----:B------:R-:W-:-:S15]  /*23b40*/  @P0 BRA `(.L_x_2954) ;  /* 0x0000000000040947 */ /* 0x000fde0003800000 */
.L_x_2945:
[----:B------:R-:W-:-:S07]  /*23b50*/  IADD3 R248, PT, PT, R60, -0x1, RZ ;  /* 0xffffffff3cf87810 */ /* 0x000fce0007ffe0ff */
.L_x_2954:
[----:B------:R-:W-:Y:S05]  /*23b60*/  BSYNC B2 ;  /* 0x0000000000027941 */ /* 0x000fea0003800000 */
.L_x_2944:
        /* <DEDUP_REMOVED lines=18> */
.L_x_2962:
[----:B------:R-:W1:Y:S01]  /*23c90*/  S2R R218, SR_TID.X ;  /* 0x0000000000da7919 */ /* 0x000e620000002100 */
[----:B-----5:R-:W-:Y:S01]  /*23ca0*/  MOV R2, R231 ;  /* 0x000000e700027202 */ /* 0x020fe20000000f00 */
[----:B------:R-:W-:Y:S04]  /*23cb0*/  DEPBAR.LE SB0, 0x0 ;  /* 0x000080000000791a */ /* 0x000fe80000000000 */
[----:B------:R-:W-:Y:S05]  /*23cc0*/  WARPSYNC.ALL ;  /* 0x0000000000007948 */ /* 0x000fea0003800000 */
[----:B------:R-:W-:Y:S01]  /*23cd0*/  BAR.SYNC.DEFER_BLOCKING 0x0 ;  /* 0x0000000000007b1d */ /* 0x000fe20000010000 */
[----:B------:R-:W-:Y:S01]  /*23ce0*/  ISETP.GE.AND P1, PT, R221, R236, PT ;  /* 0x000000ecdd00720c */ /* 0x000fe20003f26270 */
[----:B------:R-:W-:Y:S05]  /*23cf0*/  @!P3 IMAD.MOV.U32 R0, RZ, RZ, RZ ;  /* 0x000000ffff00b224 */ /* 0x000fea00078e00ff */
[----:B------:R-:W-:Y:S02]  /*23d00*/  @!P3 IADD3 R0, P0, PT, RZ, -R0, RZ ;  /* 0x80000000ff00b210 */ /* 0x000fe40007f1e0ff */
[----:B-1----:R-:W-:Y:S01]  /*23d10*/  SHF.L.U32 R217, R218, 0x6, RZ ;  /* 0x00000006dad97819 */ /* 0x002fe200000006ff */
[----:B------:R-:W2:Y:S01]  /*23d20*/  @!P3 LD.E R4, desc[UR4][R164.64+0x40] ;  /* 0x00004004a404b980 */ /* 0x000ea2000c101900 */
[----:B------:R-:W-:Y:S01]  /*23d30*/  BSSY.RECONVERGENT B0, `(.L_x_2956) ;  /* 0x0000047000007945 */ /* 0x000fe20003800200 */
[----:B--2---:R-:W-:Y:S04]  /*23d40*/  @!P3 IMAD.SHL.U32 R4, R4, 0x100, RZ ;  /* 0x000001000404b824 */ /* 0x004fe800078e00ff */
[----:B------:R-:W-:Y:S05]  /*23d50*/  @!P3 IMAD.X R4, RZ, RZ, ~R4, P0 ;  /* 0x000000ffff04b224 */ /* 0x000fea00000e0e04 */
[----:B------:R-:W-:Y:S04]  /*23d60*/  @!P3 SHF.R.S64 R0, R0, 0x1f, R4 ;  /* 0x0000001f0000b819 */ /* 0x000fe80000001004 */
[----:B------:R-:W-:Y:S01]  /*23d70*/  @!P3 IADD3 R231, P0, PT, R231, R0, RZ ;  /* 0x00000000e7e7b210 */ /* 0x000fe20007f1e0ff */
[----:B------:R-:W-:Y:S03]  /*23d80*/  IMAD.MOV.U32 R0, RZ, RZ, R230 ;  /* 0x000000ffff007224 */ /* 0x000fe600078e00e6 */
[----:B------:R-:W-:Y:S01]  /*23d90*/  @!P3 LEA.HI.X.SX32 R230, R4, R230, 0x1, P0 ;  /* 0x000000e604e6b211 */ /* 0x000fe200000f0eff */
[----:B------:R-:W-:Y:S08]  /*23da0*/  @!P3 BRA `(.L_x_2957) ;  /* 0x0000000000fcb947 */ /* 0x000ff00003800000 */
[----:B------:R-:W-:Y:S01]  /*23db0*/  IMAD.SHL.U32 R4, R248, 0x100, RZ ;  /* 0x00000100f8047824 */ /* 0x000fe200078e00ff */
[----:B------:R-:W2:Y:S04]  /*23dc0*/  LD.E R11, desc[UR4][R164.64+0x170] ;  /* 0x00017004a40b7980 */ /* 0x000ea8000c101900 */
[----:B------:R-:W-:Y:S02]  /*23dd0*/  IABS R5, R4 ;  /* 0x0000000400057213 */ /* 0x000fe40000000000 */
[----:B------:R-:W-:Y:S04]  /*23de0*/  IADD3 R12, PT, PT, R4, 0x100, RZ ;  /* 0x00000100040c7810 */ /* 0x000fe80007ffe0ff */
[----:B------:R-:W-:Y:S02]  /*23df0*/  IABS R7, R12 ;  /* 0x0000000c00077213 */ /* 0x000fe40000000000 */
[-C--:B--2---:R-:W-:Y:S02]  /*23e00*/  IABS R8, R11.reuse ;  /* 0x0000000b00087213 */ /* 0x084fe40000000000 */
[-C--:B------:R-:W-:Y:S02]  /*23e10*/  IABS R6, R11.reuse ;  /* 0x0000000b00067213 */ /* 0x080fe40000000000 */
[----:B------:R-:W1:Y:S01]  /*23e20*/  I2F.RP R14, R8 ;  /* 0x00000008000e7306 */ /* 0x000e620000209400 */
[-C--:B------:R-:W-:Y:S02]  /*23e30*/  LOP3.LUT R12, R12, R11.reuse, RZ, 0x3c, !PT ;  /* 0x0000000b0c0c7212 */ /* 0x080fe400078e3cff */
[----:B------:R-:W-:Y:S01]  /*23e40*/  IMAD.MOV R6, RZ, RZ, -R6 ;  /* 0x000000ffff067224 */ /* 0x000fe200078e0a06 */
[-C--:B------:R-:W-:Y:S04]  /*23e50*/  LOP3.LUT R4, R4, R11.reuse, RZ, 0x3c, !PT ;  /* 0x0000000b04047212 */ /* 0x080fe800078e3cff */
[----:B------:R-:W-:Y:S02]  /*23e60*/  ISETP.GE.AND P0, PT, R4, RZ, PT ;  /* 0x000000ff0400720c */ /* 0x000fe40003f06270 */
[----:B------:R-:W-:Y:S01]  /*23e70*/  LOP3.LUT R4, RZ, R11, RZ, 0x33, !PT ;  /* 0x0000000bff047212 */ /* 0x000fe200078e33ff */
        /* <DEDUP_REMOVED lines=15> */
[----:B------:R-:W-:Y:S01]  /*23f70*/  @!P2 VIADD R9, R9, 0x1 ;  /* 0x000000010909a836 */ /* 0x000fe20000000000 */
[----:B------:R-:W-:Y:S02]  /*23f80*/  ISETP.GE.AND P2, PT, R12, RZ, PT ;  /* 0x000000ff0c00720c */ /* 0x000fe40003f46270 */
[-C--:B------:R-:W-:Y:S01]  /*23f90*/  ISETP.GE.U32.AND P5, PT, R5, R8.reuse, PT ;  /* 0x000000080500720c */ /* 0x080fe20003fa6070 */
[----:B------:R-:W3:Y:S01]  /*23fa0*/  LD.E.64 R12, desc[UR4][R164.64+0x40] ;  /* 0x00004004a40c7980 */ /* 0x000ee2000c101b00 */
[-C--:B------:R-:W-:Y:S01]  /*23fb0*/  @!P4 IADD3 R7, PT, PT, R7, -R8.reuse, RZ ;  /* 0x800000080707c210 */ /* 0x080fe20007ffe0ff */
[----:B------:R-:W-:Y:S01]  /*23fc0*/  @!P4 VIADD R10, R10, 0x1 ;  /* 0x000000010a0ac836 */ /* 0x000fe20000000000 */
[----:B------:R-:W-:Y:S02]  /*23fd0*/  ISETP.NE.AND P4, PT, R11, RZ, PT ;  /* 0x000000ff0b00720c */ /* 0x000fe40003f85270 */
[----:B------:R-:W-:Y:S07]  /*23fe0*/  ISETP.GE.U32.AND P6, PT, R7, R8, PT ;  /* 0x000000080700720c */ /* 0x000fee0003fc6070 */
[----:B------:R-:W-:Y:S05]  /*23ff0*/  @P5 IADD3 R9, PT, PT, R9, 0x1, RZ ;  /* 0x0000000109095810 */ /* 0x000fea0007ffe0ff */
[----:B------:R-:W-:Y:S02]  /*24000*/  @!P0 IMAD.MOV R9, RZ, RZ, -R9 ;  /* 0x000000ffff098224 */ /* 0x000fe400078e0a09 */
[----:B------:R-:W-:Y:S03]  /*24010*/  @P6 VIADD R10, R10, 0x1 ;  /* 0x000000010a0a6836 */ /* 0x000fe60000000000 */
[----:B------:R-:W-:Y:S02]  /*24020*/  SEL R9, R4, R9, !P4 ;  /* 0x0000000904097207 */ /* 0x000fe40006000000 */
[----:B------:R-:W-:Y:S04]  /*24030*/  @!P2 IADD3 R10, PT, PT, -R10, RZ, RZ ;  /* 0x000000ff0a0aa210 */ /* 0x000fe80007ffe1ff */
[----:B------:R-:W-:Y:S02]  /*24040*/  SEL R10, R4, R10, !P4 ;  /* 0x0000000a040a7207 */ /* 0x000fe40006000000 */
[CC--:B------:R-:W-:Y:S02]  /*24050*/  LEA R4, P2, R9.reuse, R240.reuse, 0x2 ;  /* 0x000000f009047211 */ /* 0x0c0fe400078410ff */
[C---:B------:R-:W-:Y:S02]  /*24060*/  LEA R6, P0, R10.reuse, R240, 0x2 ;  /* 0x000000f00a067211 */ /* 0x040fe400078010ff */
[-C--:B------:R-:W-:Y:S01]  /*24070*/  LEA.HI.X.SX32 R5, R9, R241.reuse, 0x2, P2 ;  /* 0x000000f109057211 */ /* 0x080fe200010f16ff */
[C---:B------:R-:W-:Y:S01]  /*24080*/  IMAD.IADD R9, R10.reuse, 0x1, -R9 ;  /* 0x000000010a097824 */ /* 0x040fe200078e0a09 */
[----:B------:R-:W-:Y:S03]  /*24090*/  LEA.HI.X.SX32 R7, R10, R241, 0x2, P0 ;  /* 0x000000f10a077211 */ /* 0x000fe600000f16ff */
[----:B------:R-:W-:Y:S01]  /*240a0*/  IMAD R11, R11, R9, -0x100 ;  /* 0xffffff000b0b7424 */ /* 0x000fe200078e0209 */
[----:B------:R-:W4:Y:S04]  /*240b0*/  LD.E R5, desc[UR4][R4.64] ;  /* 0x0000000404057980 */ /* 0x000f28000c101900 */
[----:B------:R1:W4:Y:S02]  /*240c0*/  LD.E R4, desc[UR4][R6.64] ;  /* 0x0000000406047980 */ /* 0x000324000c101900 */
[----:B-1----:R-:W-:Y:S01]  /*240d0*/  SHF.R.S32.HI R7, RZ, 0x1f, R11 ;  /* 0x0000001fff077819 */ /* 0x002fe2000001140b */
        /* <DEDUP_REMOVED lines=12> */
.L_x_2957:
[----:B------:R-:W-:Y:S05]  /*241a0*/  BSYNC.RECONVERGENT B0 ;  /* 0x0000000000007941 */ /* 0x000fea0003800200 */
.L_x_2956:
[-C--:B------:R-:W-:Y:S01]  /*241b0*/  @!P1 MOV R10, R231.reuse ;  /* 0x000000e7000a9202 */ /* 0x080fe20000000f00 */
[----:B------:R-:W-:Y:S01]  /*241c0*/  BSSY.RECONVERGENT B1, `(.L_x_2958) ;  /* 0x0000323000017945 */ /* 0x000fe20003800200 */
[-C--:B------:R-:W-:Y:S02]  /*241d0*/  @!P1 MOV R11, R230.reuse ;  /* 0x000000e6000b9202 */ /* 0x080fe40000000f00 */
[C---:B------:R-:W-:Y:S02]  /*241e0*/  SHF.L.U32 R4, R226.reuse, 0x5, RZ ;  /* 0x00000005e2047819 */ /* 0x040fe400000006ff */
[----:B------:R-:W-:Y:S01]  /*241f0*/  SHF.L.U64.HI R2, R226, 0x5, R227 ;  /* 0x00000005e2027819 */ /* 0x000fe200000102e3 */
[----:B------:R-:W-:Y:S01]  /*24200*/  @!PT LDS RZ, [RZ] ;  /* 0x00000000fffff984 */ /* 0x000fe20000000800 */
[----:B------:R-:W-:Y:S01]  /*24210*/  @!PT LDS RZ, [RZ] ;  /* 0x00000000fffff984 */ /* 0x000fe20000000800 */
[----:B------:R-:W-:Y:S01]  /*24220*/  @!PT LDS RZ, [RZ] ;  /* 0x00000000fffff984 */ /* 0x000fe20000000800 */
[----:B------:R1:W-:Y:S01]  /*24230*/  @!P1 LDGSTS.E.BYPASS.LTC128B.128 [R247+0xa000], desc[UR4][R10.64] ;  /* 0x0a0000000af79fae */ /* 0x0003e2000b981a04 */
[----:B------:R-:W-:Y:S02]  /*24240*/  IADD3 R6, P0, PT, R4, R231, RZ ;  /* 0x000000e704067210 */ /* 0x000fe40007f1e0ff */
[----:B------:R-:W-:Y:S02]  /*24250*/  SHF.L.U32 R221, R218, 0x3, RZ ;  /* 0x00000003dadd7819 */ /* 0x000fe400000006ff */
[----:B------:R-:W-:Y:S02]  /*24260*/  IADD3.X R7, PT, PT, R2, R230, RZ, P0, !PT ;  /* 0x000000e602077210 */ /* 0x000fe400007fe4ff */
[----:B------:R-:W-:Y:S01]  /*24270*/  IADD3 R8, P0, PT, R6, R4, RZ ;  /* 0x0000000406087210 */ /* 0x000fe20007f1e0ff */
[----:B------:R-:W-:Y:S01]  /*24280*/  @P1 STS.128 [R247+0xa000], RZ ;  /* 0x00a000fff7001388 */ /* 0x000fe20000000c00 */
[----:B------:R-:W-:Y:S02]  /*24290*/  LOP3.LUT R0, R217, 0x1c0, RZ, 0xc0, !PT ;  /* 0x000001c0d9007812 */ /* 0x000fe400078ec0ff */
[----:B------:R-:W-:Y:S02]  /*242a0*/  IADD3.X R9, PT, PT, R7, R2, RZ, P0, !PT ;  /* 0x0000000207097210 */ /* 0x000fe400007fe4ff */
[----:B------:R-:W-:Y:S02]  /*242b0*/  IADD3 R12, P0, PT, R8, R4, RZ ;  /* 0x00000004080c7210 */ /* 0x000fe40007f1e0ff */
[--C-:B------:R-:W-:Y:S01]  /*242c0*/  LOP3.LUT R0, R0, 0x8, R218.reuse, 0xf8, !PT ;  /* 0x0000000800007812 */ /* 0x100fe200078ef8da */
[----:B------:R-:W-:Y:S01]  /*242d0*/  @!PT LDS RZ, [RZ] ;  /* 0x00000000fffff984 */ /* 0x000fe20000000800 */
[----:B------:R-:W-:Y:S01]  /*242e0*/  @!PT LDS RZ, [RZ] ;  /* 0x00000000fffff984 */ /* 0x000fe20000000800 */
[----:B------:R-:W-:Y:S01]  /*242f0*/  @!PT LDS RZ, [RZ] ;  /* 0x00000000fffff984 */ /* 0x000fe20000000800 */
[----:B------:R2:W-:Y:S01]  /*24300*/  @!P1 LDGSTS.E.BYPASS.LTC128B.128 [R247+0xa800], desc[UR4][R6.64] ;  /* 0x0a80000006f79fae */ /* 0x0005e2000b981a04 */
[----:B------:R-:W-:Y:S02]  /*24310*/  IADD3.X R13, PT, PT, R9, R2, RZ, P0, !PT ;  /* 0x00000002090d7210 */ /* 0x000fe400007fe4ff */
[----:B------:R-:W-:Y:S02]  /*24320*/  LOP3.LUT R221, R221, 0x38, RZ, 0xc0, !PT ;  /* 0x00000038dddd7812 */ /* 0x000fe400078ec0ff */
[----:B------:R-:W-:Y:S02]  /*24330*/  LOP3.LUT R216, R217, 0x400, RZ, 0xc0, !PT ;  /* 0x00000400d9d87812 */ /* 0x000fe400078ec0ff */
[-C--:B------:R-:W-:Y:S01]  /*24340*/  LOP3.LUT R0, R0, R221.reuse, RZ, 0x3c, !PT ;  /* 0x000000dd00007212 */ /* 0x080fe200078e3cff */
[----:B------:R-:W-:Y:S01]  /*24350*/  @P1 STS.128 [R247+0xa800], RZ ;  /* 0x00a800fff7001388 */ /* 0x000fe20000000c00 */
[----:B------:R-:W-:Y:S02]  /*24360*/  SHF.R.U32.HI R167, RZ, 0x1, R218 ;  /* 0x00000001ffa77819 */ /* 0x000fe400000116da */
[----:B-1----:R-:W-:Y:S02]  /*24370*/  IADD3 R10, P0, PT, R12, R4, RZ ;  /* 0x000000040c0a7210 */ /* 0x002fe40007f1e0ff */
[----:B------:R-:W-:Y:S02]  /*24380*/  LEA R216, R0, R216, 0x1 ;  /* 0x000000d800d87211 */ /* 0x000fe400078e08ff */
[----:B------:R-:W-:Y:S01]  /*24390*/  IADD3.X R11, PT, PT, R13, R2, RZ, P0, !PT ;  /* 0x000000020d0b7210 */ /* 0x000fe200007fe4ff */
[----:B------:R-:W-:Y:S01]  /*243a0*/  @!PT LDS RZ, [RZ] ;  /* 0x00000000fffff984 */ /* 0x000fe20000000800 */
[----:B------:R-:W-:Y:S01]  /*243b0*/  @!PT LDS RZ, [RZ] ;  /* 0x00000000fffff984 */ /* 0x000fe20000000800 */
[----:B------:R-:W-:Y:S01]  /*243c0*/  @!PT LDS RZ, [RZ] ;  /* 0x00000000fffff984 */ /* 0x000fe20000000800 */
[----:B------:R1:W-:Y:S01]  /*243d0*/  @!P1 LDGSTS.E.BYPASS.LTC128B.128 [R247+0xb000], desc[UR4][R8.64] ;  /* 0x0b00000008f79fae */ /* 0x0003e2000b981a04 */
[----:B------:R-:W-:Y:S02]  /*243e0*/  SHF.L.U32 R220, R218, 0x5, RZ ;  /* 0x00000005dadc7819 */ /* 0x000fe400000006ff */
[----:B------:R-:W-:Y:S02]  /*243f0*/  LOP3.LUT R0, R167, 0x8, RZ, 0xc0, !PT ;  /* 0x00000008a7007812 */ /* 0x000fe400078ec0ff */
[----:B------:R-:W-:Y:S02]  /*24400*/  LOP3.LUT R220, R220, 0x7c00, RZ, 0xc0, !PT ;  /* 0x00007c00dcdc7812 */ /* 0x000fe400078ec0ff */
[--C-:B------:R-:W-:Y:S01]  /*24410*/  LOP3.LUT R0, R0, 0x1c0, R217.reuse, 0xf8, !PT ;  /* 0x000001c000007812 */ /* 0x100fe200078ef8d9 */
[----:B------:R-:W-:Y:S01]  /*24420*/  @P1 STS.128 [R247+0xb000], RZ ;  /* 0x00b000fff7001388 */ /* 0x000fe20000000c00 */
[----:B------:R-:W-:Y:S02]  /*24430*/  LOP3.LUT R217, R220, 0x200, R217, 0xf8, !PT ;  /* 0x00000200dcd97812 */ /* 0x000fe400078ef8d9 */
[----:B--2---:R-:W-:Y:S02]  /*24440*/  IADD3 R6, P0, PT, R10, R4, RZ ;  /* 0x000000040a067210 */ /* 0x004fe40007f1e0ff */
[----:B------:R-:W-:Y:S02]  /*24450*/  LOP3.LUT R0, R0, R221, RZ, 0x3c, !PT ;  /* 0x000000dd00007212 */ /* 0x000fe400078e3cff */
[----:B------:R-:W-:Y:S01]  /*24460*/  IADD3.X R7, PT, PT, R11, R2, RZ, P0, !PT ;  /* 0x000000020b077210 */ /* 0x000fe200007fe4ff */
[----:B------:R-:W-:Y:S01]  /*24470*/  @!PT LDS RZ, [RZ] ;  /* 0x00000000fffff984 */ /* 0x000fe20000000800 */
[----:B------:R-:W-:Y:S01]  /*24480*/  @!PT LDS RZ, [RZ] ;  /* 0x00000000fffff984 */ /* 0x000fe20000000800 */
[----:B------:R-:W-:Y:S01]  /*24490*/  @!PT LDS RZ, [RZ] ;  /* 0x00000000fffff984 */ /* 0x000fe20000000800 */
[----:B------:R2:W-:Y:S01]  /*244a0*/  @!P1 LDGSTS.E.BYPASS.LTC128B.128 [R247+0xb800], desc[UR4][R12.64] ;  /* 0x0b8000000cf79fae */ /* 0x0005e2000b981a04 */
[----:B------:R-:W-:Y:S02]  /*244b0*/  LOP3.LUT R217, R217, R0, RZ, 0xfc, !PT ;  /* 0x00000000d9d97212 */ /* 0x000fe400078efcff */
[----:B------:R-:W-:Y:S02]  /*244c0*/  IADD3 R216, PT, PT, R222, R216, RZ ;  /* 0x000000d8ded87210 */ /* 0x000fe40007ffe0ff */
[----:B------:R-:W-:Y:S02]  /*244d0*/  LEA R217, R217, R222, 0x1 ;  /* 0x000000ded9d97211 */ /* 0x000fe400078e08ff */
[----:B------:R-:W-:Y:S01]  /*244e0*/  LOP3.LUT P2, RZ, R218, 0x4, RZ, 0xc0, !PT ;  /* 0x00000004daff7812 */ /* 0x000fe2000784c0ff */
[----:B------:R-:W-:Y:S01]  /*244f0*/  @P1 STS.128 [R247+0xb800], RZ ;  /* 0x00b800fff7001388 */ /* 0x000fe20000000c00 */
[----:B-1----:R-:W-:Y:S04]  /*24500*/  IADD3 R8, P0, PT, R6, R4, RZ ;  /* 0x0000000406087210 */ /* 0x002fe80007f1e0ff */
[----:B------:R-:W-:Y:S03]  /*24510*/  IADD3.X R9, PT, PT, R7, R2, RZ, P0, !PT ;  /* 0x0000000207097210 */ /* 0x000fe600007fe4ff */
[----:B------:R-:W-:Y:S01]  /*24520*/  @!PT LDS RZ, [RZ] ;  /* 0x00000000fffff984 */ /* 0x000fe20000000800 */
[----:B------:R-:W-:Y:S01]  /*24530*/  @!PT LDS RZ, [RZ] ;  /* 0x00000000fffff984 */ /* 0x000fe20000000800 */
[----:B------:R-:W-:Y:S01]  /*24540*/  @!PT LDS RZ, [RZ] ;  /* 0x00000000fffff984 */ /* 0x000fe20000000800 */
[----:B------:R1:W-:Y:S08]  /*24550*/  @!P1 LDGSTS.E.BYPASS.LTC128B.128 [R247+0xc000], desc[UR4][R10.64] ;  /* 0x0c0000000af79fae */ /* 0x0003f0000b981a04 */
[----:B------:R-:W-:Y:S01]  /*24560*/  @P1 STS.128 [R247+0xc000], RZ ;  /* 0x00c000fff7001388 */ /* 0x000fe20000000c00 */
[----:B--2---:R-:W-:Y:S04]  /*24570*/  IADD3 R12, P0, PT, R8, R4, RZ ;  /* 0x00000004080c7210 */ /* 0x004fe80007f1e0ff */
[----:B------:R-:W-:Y:S03]  /*24580*/  IADD3.X R13, PT, PT, R9, R2, RZ, P0, !PT ;  /* 0x00000002090d7210 */ /* 0x000fe600007fe4ff */
[----:B------:R-:W-:Y:S01]  /*24590*/  @!PT LDS RZ, [RZ] ;  /* 0x00000000fffff984 */ /* 0x000fe20000000800 */
[----:B------:R-:W-:Y:S01]  /*245a0*/  @!PT LDS RZ, [RZ] ;  /* 0x00000000fffff984 */ /* 0x000fe20000000800 */
[----:B------:R-:W-:Y:S01]  /*245b0*/  @!PT LDS RZ, [RZ] ;  /* 0x00000000fffff984 */ /* 0x000fe20000000800 */
[----:B------:R-:W-:Y:S01]  /*245c0*/  @!P1 LDGSTS.E.BYPASS.LTC128B.128 [R247+0xc800], desc[UR4][R6.64] ;  /* 0x0c80000006f79fae */ /* 0x000fe2000b981a04 */
[----:B------:R-:W-:Y:S04]  /*245d0*/  IADD3 R14, P0, PT, R12, R4, RZ ;  /* 0x000000040c0e7210 */ /* 0x000fe80007f1e0ff */
[----:B------:R-:W-:Y:S03]  /*245e0*/  IADD3.X R15, PT, PT, R13, R2, RZ, P0, !PT ;  /* 0x000000020d0f7210 */ /* 0x000fe600007fe4ff */
[----:B------:R-:W-:Y:S01]  /*245f0*/  @P1 STS.128 [R247+0xc800], RZ ;  /* 0x00c800fff7001388 */ /* 0x000fe20000000c00 */
[----:B-1----:R-:W-:Y:S04]  /*24600*/  IADD3 R10, P0, PT, R14, R4, RZ ;  /* 0x000000040e0a7210 */ /* 0x002fe80007f1e0ff */
[----:B------:R-:W-:Y:S03]  /*24610*/  IADD3.X R11, PT, PT, R15, R2, RZ, P0, !PT ;  /* 0x000000020f0b7210 */ /* 0x000fe600007fe4ff */
        /* <DEDUP_REMOVED lines=9> */
[----:B------:R-:W-:Y:S01]  /*246b0*/  @P1 STS.128 [R247+0xd800], RZ ;  /* 0x00d800fff7001388 */ /* 0x000fe20000000c00 */
[----:B-1----:R-:W-:Y:S04]  /*246c0*/  IADD3 R8, P0, PT, R10, R4, RZ ;  /* 0x000000040a087210 */ /* 0x002fe80007f1e0ff */
[----:B------:R-:W-:Y:S03]  /*246d0*/  IADD3.X R9, PT, PT, R11, R2, RZ, P0, !PT ;  /* 0x000000020b097210 */ /* 0x000fe600007fe4ff */
[----:B------:R-:W-:Y:S01]  /*246e0*/  @!PT LDS RZ, [RZ] ;  /* 0x00000000fffff984 */ /* 0x000fe20000000800 */
[----:B------:R-:W-:Y:S01]  /*246f0*/  @!PT LDS RZ, [RZ] ;  /* 0x00000000fffff984 */ /* 0x000fe20000000800 */
[----:B------:R-:W-:Y:S01]  /*24700*/  @!PT LDS RZ, [RZ] ;  /* 0x00000000fffff984 */ /* 0x000fe20000000800 */
[----:B------:R-:W-:Y:S01]  /*24710*/  @!P1 LDGSTS.E.BYPASS.LTC128B.128 [R247+0xe000], desc[UR4][R14.64] ;  /* 0x0e0000000ef79fae */ /* 0x000fe2000b981a04 */
[----:B------:R-:W-:Y:S04]  /*24720*/  IADD3 R6, P0, PT, R8, R4, RZ ;  /* 0x0000000408067210 */ /* 0x000fe80007f1e0ff */
[----:B------:R-:W-:Y:S03]  /*24730*/  IADD3.X R7, PT, PT, R9, R2, RZ, P0, !PT ;  /* 0x0000000209077210 */ /* 0x000fe600007fe4ff */
        /* <DEDUP_REMOVED lines=16> */
[----:B-1----:R-:W-:Y:S04]  /*24840*/  IADD3 R8, P0, PT, R6, R4, RZ ;  /* 0x0000000406087210 */ /* 0x002fe80007f1e0ff */
[----:B------:R-:W-:Y:S05]  /*24850*/  IADD3.X R9, PT, PT, R7, R2, RZ, P0, !PT ;  /* 0x0000000207097210 */ /* 0x000fea00007fe4ff */
[----:B------:R-:W-:Y:S01]  /*24860*/  @!PT LDS RZ, [RZ] ;  /* 0x00000000fffff984 */ /* 0x000fe20000000800 */
[----:B------:R-:W-:Y:S01]  /*24870*/  @!PT LDS RZ, [RZ] ;  /* 0x00000000fffff984 */ /* 0x000fe20000000800 */
[----:B------:R-:W-:Y:S01]  /*24880*/  @!PT LDS RZ, [RZ] ;  /* 0x00000000fffff984 */ /* 0x000fe20000000800 */
[----:B------:R1:W-:Y:S01]  /*24890*/  @!P1 LDGSTS.E.BYPASS.LTC128B.128 [R247+0x10000], desc[UR4][R8.64] ;  /* 0x1000000008f79fae */ /* 0x0003e2000b981a04 */
[----:B--2---:R-:W-:Y:S07]  /*248a0*/  IADD3 R6, P0, PT, R8, R4, RZ ;  /* 0x0000000408067210 */ /* 0x004fee0007f1e0ff */
[----:B------:R-:W-:Y:S01]  /*248b0*/  @P1 STS.128 [R247+0x10000], RZ ;  /* 0x010000fff7001388 */ /* 0x000fe20000000c00 */
[----:B------:R-:W-:Y:S07]  /*248c0*/  IADD3.X R7, PT, PT, R9, R2, RZ, P0, !PT ;  /* 0x0000000209077210 */ /* 0x000fee00007fe4ff */
[----:B------:R-:W-:Y:S01]  /*248d0*/  @!PT LDS RZ, [RZ] ;  /* 0x00000000fffff984 */ /* 0x000fe20000000800 */
[----:B------:R-:W-:Y:S01]  /*248e0*/  @!PT LDS RZ, [RZ] ;  /* 0x00000000fffff984 */ /* 0x000fe20000000800 */
[----:B------:R-:W-:Y:S01]  /*248f0*/  @!PT LDS RZ, [RZ] ;  /* 0x00000000fffff984 */ /* 0x000fe20000000800 */
[----:B------:R-:W-:Y:S08]  /*24900*/  @!P1 LDGSTS.E.BYPASS.LTC128B.128 [R247+0x10800], desc[UR4][R6.64] ;  /* 0x1080000006f79fae */ /* 0x000ff0000b981a04 */
[----:B------:R-:W-:Y:S01]  /*24910*/  @P1 STS.128 [R247+0x10800], RZ ;  /* 0x010800fff7001388 */ /* 0x000fe20000000c00 */
[----:B-1----:R-:W-:Y:S04]  /*24920*/  IADD3 R8, P0, PT, R6, R4, RZ ;  /* 0x0000000406087210 */ /* 0x002fe80007f1e0ff */
[----:B------:R-:W-:Y:S02]  /*24930*/  IADD3.X R9, PT, PT, R7, R2, RZ, P0, !PT ;  /* 0x0000000207097210 */ /* 0x000fe400007fe4ff */
[----:B------:R-:W-:Y:S03]  /*24940*/  @!P1 IADD3 R4, P0, PT, R8, R4, RZ ;  /* 0x0000000408049210 */ /* 0x000fe60007f1e0ff */
[----:B------:R-:W-:Y:S01]  /*24950*/  @!PT LDS RZ, [RZ] ;  /* 0x00000000fffff984 */ /* 0x000fe20000000800 */
[----:B------:R-:W-:Y:S01]  /*24960*/  @!PT LDS RZ, [RZ] ;  /* 0x00000000fffff984 */ /* 0x000fe20000000800 */
[----:B------:R-:W-:Y:S01]  /*24970*/  @!PT LDS RZ, [RZ] ;  /* 0x00000000fffff984 */ /* 0x000fe20000000800 */
[----:B------:R1:W-:Y:S01]  /*24980*/  @!P1 LDGSTS.E.BYPASS.LTC128B.128 [R247+0x11000], desc[UR4][R8.64] ;  /* 0x1100000008f79fae */ /* 0x0003e2000b981a04 */
[----:B------:R-:W-:Y:S02]  /*24990*/  @!P1 IADD3.X R5, PT, PT, R9, R2, RZ, P0, !PT ;  /* 0x0000000209059210 */ /* 0x000fe400007fe4ff */
[----:B------:R-:W-:Y:S02]  /*249a0*/  LOP3.LUT P0, RZ, R218, 0x2, RZ, 0xc0, !PT ;  /* 0x00000002daff7812 */ /* 0x000fe4000780c0ff */
[----:B------:R-:W-:Y:S03]  /*249b0*/  MOV R2, 0x20 ;  /* 0x0000002000027802 */ /* 0x000fe60000000f00 */
[----:B------:R-:W-:Y:S01]  /*249c0*/  @P1 STS.128 [R247+0x11000], RZ ;  /* 0x011000fff7001388 */ /* 0x000fe20000000c00 */
[----:B------:R-:W-:Y:S02]  /*249d0*/  SEL R2, R2, 0xffffffe0, !P0 ;  /* 0xffffffe002027807 */ /* 0x000fe40004000000 */
[----:B------:R-:W-:Y:S02]  /*249e0*/  ISETP.GT.AND P0, PT, R248, R223, PT ;  /* 0x000000dff800720c */ /* 0x000fe40003f04270 */
[CC--:B------:R-:W-:Y:S02]  /*249f0*/  IADD3 R172, PT, PT, R217.reuse, R2.reuse, RZ ;  /* 0x00000002d9ac7210 */ /* 0x0c0fe40007ffe0ff */
[----:B------:R-:W-:Y:S01]  /*24a00*/  IADD3 R219, PT, PT, R216, R2, RZ ;  /* 0x00000002d8db7210 */ /* 0x000fe20007ffe0ff */
[----:B------:R-:W-:Y:S01]  /*24a10*/  @!PT LDS RZ, [RZ] ;  /* 0x00000000fffff984 */ /* 0x000fe20000000800 */
[----:B------:R-:W-:Y:S01]  /*24a20*/  @!PT LDS RZ, [RZ] ;  /* 0x00000000fffff984 */ /* 0x000fe20000000800 */
[----:B------:R-:W-:Y:S01]  /*24a30*/  @!PT LDS RZ, [RZ] ;  /* 0x00000000fffff984 */ /* 0x000fe20000000800 */
[----:B------:R2:W-:Y:S08]  /*24a40*/  @!P1 LDGSTS.E.BYPASS.LTC128B.128 [R247+0x11800], desc[UR4][R4.64] ;  /* 0x1180000004f79fae */ /* 0x0005f0000b981a04 */
[----:B------:R-:W-:Y:S08]  /*24a50*/  @P1 STS.128 [R247+0x11800], RZ ;  /* 0x011800fff7001388 */ /* 0x000ff00000000c00 */
[----:B------:R-:W-:Y:S08]  /*24a60*/  LDSM.16.M88.4 R128, [R217] ;  /* 0x00000000d980783b */ /* 0x000ff00000000200 */
[----:B-1----:R-:W2:Y:S08]  /*24a70*/  LDSM.16.M88.4 R8, [R216+0x2000] ;  /* 0x00200000d808783b */ /* 0x002eb00000000200 */
[----:B------:R-:W1:Y:S08]  /*24a80*/  LDSM.16.M88.4 R16, [R216+0x2800] ;  /* 0x00280000d810783b */ /* 0x000e700000000200 */
[----:B------:R-:W3:Y:S08]  /*24a90*/  LDSM.16.M88.4 R24, [R216+0x3000] ;  /* 0x00300000d818783b */ /* 0x000ef00000000200 */
[----:B------:R-:W4:Y:S08]  /*24aa0*/  LDSM.16.M88.4 R32, [R216+0x3800] ;  /* 0x00380000d820783b */ /* 0x000f300000000200 */
[----:B------:R-:W5:Y:S08]  /*24ab0*/  LDSM.16.M88.4 R40, [R216+0x4000] ;  /* 0x00400000d828783b */ /* 0x000f700000000200 */
        /* <DEDUP_REMOVED lines=11> */
[----:B------:R-:W-:Y:S08]  /*24b70*/  LDSM.16.M88.4 R172, [R172] ;  /* 0x00000000acac783b */ /* 0x000ff00000000200 */
[----:B------:R-:W5:Y:S08]  /*24b80*/  LDSM.16.M88.4 R176, [R219+0x2000] ;  /* 0x00200000dbb0783b */ /* 0x000f700000000200 */
[----:B------:R-:W5:Y:S08]  /*24b90*/  LDSM.16.M88.4 R180, [R219+0x2800] ;  /* 0x00280000dbb4783b */ /* 0x000f700000000200 */
[----:B------:R-:W5:Y:S08]  /*24ba0*/  LDSM.16.M88.4 R184, [R219+0x3000] ;  /* 0x00300000dbb8783b */ /* 0x000f700000000200 */
[----:B------:R-:W5:Y:S08]  /*24bb0*/  LDSM.16.M88.4 R188, [R219+0x3800] ;  /* 0x00380000dbbc783b */ /* 0x000f700000000200 */
[----:B------:R-:W5:Y:S08]  /*24bc0*/  LDSM.16.M88.4 R192, [R219+0x4000] ;  /* 0x00400000dbc0783b */ /* 0x000f700000000200 */
[----:B------:R-:W0:Y:S08]  /*24bd0*/  LDGDEPBAR ;  /* 0x00000000000079af */ /* 0x000e300000000000 */
[----:B------:R-:W5:Y:S08]  /*24be0*/  LDSM.16.M88.4 R196, [R219+0x4800] ;  /* 0x00480000dbc4783b */ /* 0x000f700000000200 */
[----:B------:R-:W-:Y:S08]  /*24bf0*/  LDSM.16.M88.4 R200, [R219+0x5800] ;  /* 0x00580000dbc8783b */ /* 0x000ff00000000200 */
[----:B------:R-:W-:Y:S08]  /*24c00*/  LDSM.16.M88.4 R204, [R219+0x6000] ;  /* 0x00600000dbcc783b */ /* 0x000ff00000000200 */
[----:B------:R-:W-:Y:S08]  /*24c10*/  LDSM.16.M88.4 R208, [R219+0x6800] ;  /* 0x00680000dbd0783b */ /* 0x000ff00000000200 */
[----:B------:R-:W-:Y:S08]  /*24c20*/  LDSM.16.M88.4 R212, [R219+0x7000] ;  /* 0x00700000dbd4783b */ /* 0x000ff00000000200 */
[----:B------:R-:W5:Y:S01]  /*24c30*/  LD.E R251, desc[UR4][R164.64+0x18c] ;  /* 0x00018c04a4fb7980 */ /* 0x000f62000c101900 */
[C---:B--2---:R-:W-:Y:S08]  /*24c40*/  HMMA.16816.F32.BF16 R4, R128.reuse, R8, RZ ;  /* 0x000000088004723c */ /* 0x044ff000000418ff */
[C---:B------:R-:W-:Y:S08]  /*24c50*/  HMMA.16816.F32.BF16 R8, R128.reuse, R10, RZ ;  /* 0x0000000a8008723c */ /* 0x040ff000000418ff */
[C---:B-1----:R-:W-:Y:S08]  /*24c60*/  HMMA.16816.F32.BF16 R12, R128.reuse, R16, RZ ;  /* 0x00000010800c723c */ /* 0x042ff000000418ff */
        /* <DEDUP_REMOVED lines=35> */
[----:B------:R-:W-:Y:S07]  /*24ea0*/  LDSM.16.M88.4 R180, [R219+0x8800] ;  /* 0x00880000dbb4783b */ /* 0x000fee0000000200 */
[C---:B------:R-:W-:Y:S01]  /*24eb0*/  HMMA.16816.F32.BF16 R20, R172.reuse, R184, R20 ;  /* 0x000000b8ac14723c */ /* 0x040fe20000041814 */
[----:B------:R-:W-:Y:S04]  /*24ec0*/  MOV R184, 0x40 ;  /* 0x0000004000b87802 */ /* 0x000fe80000000f00 */
[----:B------:R-:W-:Y:S03]  /*24ed0*/  SEL R184, R184, 0xffffffc0, !P2 ;  /* 0xffffffc0b8b87807 */ /* 0x000fe60005000000 */
[C---:B------:R-:W-:Y:S03]  /*24ee0*/  HMMA.16816.F32.BF16 R24, R172.reuse, R186, R24 ;  /* 0x000000baac18723c */ /* 0x040fe60000041818 */
[-C--:B------:R-:W-:Y:S02]  /*24ef0*/  IADD3 R217, PT, PT, R217, R184.reuse, RZ ;  /* 0x000000b8d9d97210 */ /* 0x080fe40007ffe0ff */
[----:B------:R-:W-:Y:S02]  /*24f00*/  IADD3 R216, PT, PT, R216, R184, RZ ;  /* 0x000000b8d8d87210 */ /* 0x000fe40007ffe0ff */
[----:B------:R-:W-:Y:S01]  /*24f10*/  LDSM.16.M88.4 R184, [R219+0x9000] ;  /* 0x00900000dbb8783b */ /* 0x000fe20000000200 */
        /* <DEDUP_REMOVED lines=40> */
[----:B------:R-:W1:Y:S07]  /*251a0*/  LDSM.16.M88.4 R188, [R216+0x7000] ;  /* 0x00700000d8bc783b */ /* 0x000e6e0000000200 */
[C---:B------:R-:W-:Y:S01]  /*251b0*/  HMMA.16816.F32.BF16 R8, R192.reuse, R198, R8 ;  /* 0x000000c6c008723c */ /* 0x040fe20000041808 */
[----:B------:R-:W-:Y:S07]  /*251c0*/  LDSM.16.M88.4 R196, [R216+0x8000] ;  /* 0x00800000d8c4783b */ /* 0x000fee0000000200 */
[C---:B---3--:R-:W-:Y:S08]  /*251d0*/  HMMA.16816.F32.BF16 R12, R192.reuse, R200, R12 ;  /* 0x000000c8c00c723c */ /* 0x048ff0000004180c */
[C---:B------:R-:W-:Y:S01]  /*251e0*/  HMMA.16816.F32.BF16 R16, R192.reuse, R202, R16 ;  /* 0x000000cac010723c */ /* 0x040fe20000041810 */
[----:B------:R-:W-:Y:S07]  /*251f0*/  LDSM.16.M88.4 R200, [R216+0x8800] ;  /* 0x00880000d8c8783b */ /* 0x000fee0000000200 */
[C---:B----4-:R-:W-:Y:S08]  /*25200*/  HMMA.16816.F32.BF16 R20, R192.reuse, R204, R20 ;  /* 0x000000ccc014723c */ /* 0x050ff00000041814 */
[C---:B------:R-:W-:Y:S01]  /*25210*/  HMMA.16816.F32.BF16 R24, R192.reuse, R206, R24 ;  /* 0x000000cec018723c */ /* 0x040fe20000041818 */
[----:B------:R-:W-:Y:S07]  /*25220*/  LDSM.16.M88.4 R204, [R216+0x9000] ;  /* 0x00900000d8cc783b */ /* 0x000fee0000000200 */
[C---:B-----5:R-:W-:Y:S08]  /*25230*/  HMMA.16816.F32.BF16 R28, R192.reuse, R208, R28 ;  /* 0x000000d0c01c723c */ /* 0x060ff0000004181c */
[C---:B------:R-:W-:Y:S01]  /*25240*/  HMMA.16816.F32.BF16 R32, R192.reuse, R210, R32 ;  /* 0x000000d2c020723c */ /* 0x040fe20000041820 */
[----:B------:R-:W-:Y:S07]  /*25250*/  LDSM.16.M88.4 R208, [R216+0x9800] ;  /* 0x00980000d8d0783b */ /* 0x000fee0000000200 */
[C---:B------:R-:W-:Y:S03]  /*25260*/  HMMA.16816.F32.BF16 R36, R192.reuse, R212, R36 ;  /* 0x000000d4c024723c */ /* 0x040fe60000041824 */
[C---:B------:R-:W-:Y:S02]  /*25270*/  IADD3 R212, PT, PT, R2.reuse, R217, RZ ;  /* 0x000000d902d47210 */ /* 0x040fe40007ffe0ff */
[----:B------:R-:W-:Y:S03]  /*25280*/  IADD3 R2, PT, PT, R2, R216, RZ ;  /* 0x000000d802027210 */ /* 0x000fe60007ffe0ff */
[C---:B------:R-:W-:Y:S01]  /*25290*/  HMMA.16816.F32.BF16 R40, R192.reuse, R214, R40 ;  /* 0x000000d6c028723c */ /* 0x040fe20000041828 */
[----:B------:R-:W-:Y:S07]  /*252a0*/  LDSM.16.M88.4 R212, [R212] ;  /* 0x00000000d4d4783b */ /* 0x000fee0000000200 */
[C---:B--2---:R-:W-:Y:S08]  /*252b0*/  HMMA.16816.F32.BF16 R44, R192.reuse, R176, R44 ;  /* 0x000000b0c02c723c */ /* 0x044ff0000004182c */
[C---:B------:R-:W-:Y:S01]  /*252c0*/  HMMA.16816.F32.BF16 R48, R192.reuse, R178, R48 ;  /* 0x000000b2c030723c */ /* 0x040fe20000041830 */
[----:B------:R-:W2:Y:S07]  /*252d0*/  LDSM.16.M88.4 R176, [R216+0x7800] ;  /* 0x00780000d8b0783b */ /* 0x000eae0000000200 */
[C---:B-1----:R-:W-:Y:S01]  /*252e0*/  HMMA.16816.F32.BF16 R52, R192.reuse, R168, R52 ;  /* 0x000000a8c034723c */ /* 0x042fe20000041834 */
[----:B------:R-:W1:Y:S07]  /*252f0*/  LDSM.16.M88.4 R216, [R2+0x2000] ;  /* 0x0020000002d8783b */ /* 0x000e6e0000000200 */
[C---:B------:R-:W-:Y:S01]  /*25300*/  HMMA.16816.F32.BF16 R56, R192.reuse, R170, R56 ;  /* 0x000000aac038723c */ /* 0x040fe20000041838 */
[----:B------:R-:W3:Y:S07]  /*25310*/  LDSM.16.M88.4 R168, [R2+0x2800] ;  /* 0x0028000002a8783b */ /* 0x000eee0000000200 */
        /* <DEDUP_REMOVED lines=18> */
[C---:B-1----:R-:W-:Y:S08]  /*25440*/  HMMA.16816.F32.BF16 R4, R212.reuse, R216, R4 ;  /* 0x000000d8d404723c */ /* 0x042ff00000041804 */
[C---:B------:R-:W-:Y:S08]  /*25450*/  HMMA.16816.F32.BF16 R8, R212.reuse, R218, R8 ;  /* 0x000000dad408723c */ /* 0x040ff00000041808 */
[C---:B---3--:R-:W-:Y:S03]  /*25460*/  HMMA.16816.F32.BF16 R12, R212.reuse, R168, R12 ;  /* 0x000000a8d40c723c */ /* 0x048fe6000004180c */
[-C--:B------:R-:W-:Y:S01]  /*25470*/  FMUL.FTZ R4, R4, R251.reuse ;  /* 0x000000fb04047220 */ /* 0x080fe20000410000 */
[-C--:B------:R-:W-:Y:S01]  /*25480*/  FMUL.FTZ R5, R5, R251.reuse ;  /* 0x000000fb05057220 */ /* 0x080fe20000410000 */
[-C--:B------:R-:W-:Y:S01]  /*25490*/  FMUL.FTZ R6, R6, R251.reuse ;  /* 0x000000fb06067220 */ /* 0x080fe20000410000 */
[-C--:B------:R-:W-:Y:S01]  /*254a0*/  FMUL.FTZ R7, R7, R251.reuse ;  /* 0x000000fb07077220 */ /* 0x080fe20000410000 */
[----:B------:R-:W-:Y:S01]  /*254b0*/  MUFU.TANH R174, R4 ;  /* 0x0000000400ae7308 */ /* 0x000fe20000002400 */
[C---:B------:R-:W-:Y:S03]  /*254c0*/  HMMA.16816.F32.BF16 R16, R212.reuse, R170, R16 ;  /* 0x000000aad410723c */ /* 0x040fe60000041810 */
[-C--:B------:R-:W-:Y:S01]  /*254d0*/  FMUL.FTZ R8, R8, R251.reuse ;  /* 0x000000fb08087220 */ /* 0x080fe20000410000 */
[-C--:B------:R-:W-:Y:S01]  /*254e0*/  FMUL.FTZ R9, R9, R251.reuse ;  /* 0x000000fb09097220 */ /* 0x080fe20000410000 */
[-C--:B------:R-:W-:Y:S01]  /*254f0*/  FMUL.FTZ R10, R10, R251.reuse ;  /* 0x000000fb0a0a7220 */ /* 0x080fe20000410000 */
[-C--:B------:R-:W-:Y:S03]  /*25500*/  FMUL.FTZ R11, R11, R251.reuse ;  /* 0x000000fb0b0b7220 */ /* 0x080fe60000410000 */
[----:B------:R-:W-:Y:S02]  /*25510*/  MUFU.TANH R175, R5 ;  /* 0x0000000500af7308 */ /* 0x000fe40000002400 */
[-C--:B------:R-:W-:Y:S01]  /*25520*/  FMUL.FTZ R13, R13, R251.reuse ;  /* 0x000000fb0d0d7220 */ /* 0x080fe20000410000 */
[-C--:B------:R-:W-:Y:S07]  /*25530*/  FMUL.FTZ R12, R12, R251.reuse ;  /* 0x000000fb0c0c7220 */ /* 0x080fee0000410000 */
[----:B------:R-:W-:Y:S01]  /*25540*/  MUFU.TANH R172, R6 ;  /* 0x0000000600ac7308 */ /* 0x000fe20000002400 */
[-C--:B------:R-:W-:Y:S01]  /*25550*/  FMUL.FTZ R16, R16, R251.reuse ;  /* 0x000000fb10107220 */ /* 0x080fe20000410000 */
[-C--:B------:R-:W-:Y:S08]  /*25560*/  FMUL.FTZ R17, R17, R251.reuse ;  /* 0x000000fb11117220 */ /* 0x080ff00000410000 */
[----:B------:R1:W-:Y:S10]  /*25570*/  MUFU.TANH R173, R7 ;  /* 0x0000000700ad7308 */ /* 0x0003f40000002400 */
[----:B------:R-:W-:Y:S10]  /*25580*/  MUFU.TANH R176, R8 ;  /* 0x0000000800b07308 */ /* 0x000ff40000002400 */
[----:B------:R-:W-:Y:S01]  /*25590*/  MUFU.TANH R177, R9 ;  /* 0x0000000900b17308 */ /* 0x000fe20000002400 */
[----:B-1----:R-:W1:Y:S09]  /*255a0*/  LDSM.16.M88.4 R4, [R2+0x3000] ;  /* 0x003000000204783b */ /* 0x002e720000000200 */
[----:B------:R-:W-:Y:S10]  /*255b0*/  MUFU.TANH R168, R10 ;  /* 0x0000000a00a87308 */ /* 0x000ff40000002400 */
[----:B------:R2:W-:Y:S10]  /*255c0*/  MUFU.TANH R169, R11 ;  /* 0x0000000b00a97308 */ /* 0x0005f40000002400 */
[----:B------:R3:W-:Y:S10]  /*255d0*/  MUFU.TANH R171, R13 ;  /* 0x0000000d00ab7308 */ /* 0x0007f40000002400 */
[----:B------:R4:W-:Y:S01]  /*255e0*/  MUFU.TANH R170, R12 ;  /* 0x0000000c00aa7308 */ /* 0x0009e20000002400 */
[----:B--2---:R-:W2:Y:S09]  /*255f0*/  LDSM.16.M88.4 R8, [R2+0x3800] ;  /* 0x003800000208783b */ /* 0x004eb20000000200 */
[----:B------:R-:W-:Y:S01]  /*25600*/  MUFU.TANH R16, R16 ;  /* 0x0000001000107308 */ /* 0x000fe20000002400 */
[C---:B-1----:R-:W-:Y:S03]  /*25610*/  HMMA.16816.F32.BF16 R20, R212.reuse, R4, R20 ;  /* 0x00000004d414723c */ /* 0x042fe60000041814 */
[-C--:B---3--:R-:W-:Y:S01]  /*25620*/  FMUL.FTZ R13, R15, R251.reuse ;  /* 0x000000fb0f0d7220 */ /* 0x088fe20000410000 */
[-C--:B------:R-:W-:Y:S05]  /*25630*/  FMUL.FTZ R15, R19, R251.reuse ;  /* 0x000000fb130f7220 */ /* 0x080fea0000410000 */
[----:B------:R-:W-:Y:S01]  /*25640*/  MUFU.TANH R17, R17 ;  /* 0x0000001100117308 */ /* 0x000fe20000002400 */
[C---:B------:R-:W-:Y:S01]  /*25650*/  HMMA.16816.F32.BF16 R24, R212.reuse, R6, R24 ;  /* 0x00000006d418723c */ /* 0x040fe20000041818 */
[----:B------:R-:W1:Y:S02]  /*25660*/  LDSM.16.M88.4 R4, [R2+0x4000] ;  /* 0x004000000204783b */ /* 0x000e640000000200 */
[-C--:B----4-:R-:W-:Y:S01]  /*25670*/  FMUL.FTZ R12, R14, R251.reuse ;  /* 0x000000fb0e0c7220 */ /* 0x090fe20000410000 */
[-C--:B------:R-:W-:Y:S05]  /*25680*/  FMUL.FTZ R14, R18, R251.reuse ;  /* 0x000000fb120e7220 */ /* 0x080fea0000410000 */
        /* <DEDUP_REMOVED lines=13> */
[C---:B------:R-:W-:Y:S01]  /*25760*/  HMMA.16816.F32.BF16 R32, R212.reuse, R10, R32 ;  /* 0x0000000ad420723c */ /* 0x040fe20000041820 */
[----:B------:R-:W2:Y:S08]  /*25770*/  LDSM.16.M88.4 R8, [R2+0x4800] ;  /* 0x004800000208783b */ /* 0x000eb00000000200 */
[----:B------:R-:W-:Y:S01]  /*25780*/  MUFU.TANH R20, R20 ;  /* 0x0000001400147308 */ /* 0x000fe20000002400 */
[C---:B-1----:R-:W-:Y:S03]  /*25790*/  HMMA.16816.F32.BF16 R36, R212.reuse, R4, R36 ;  /* 0x00000004d424723c */ /* 0x042fe60000041824 */
[-C--:B------:R-:W-:Y:S01]  /*257a0*/  FMUL.FTZ R27, R31, R251.reuse ;  /* 0x000000fb1f1b7220 */ /* 0x080fe20000410000 */
[-C--:B------:R-:W-:Y:S01]  /*257b0*/  FMUL.FTZ R26, R30, R251.reuse ;  /* 0x000000fb1e1a7220 */ /* 0x080fe20000410000 */
[-C--:B------:R-:W-:Y:S04]  /*257c0*/  FMUL.FTZ R28, R28, R251.reuse ;  /* 0x000000fb1c1c7220 */ /* 0x080fe80000410000 */
[----:B------:R-:W-:Y:S01]  /*257d0*/  MUFU.TANH R21, R21 ;  /* 0x0000001500157308 */ /* 0x000fe20000002400 */
[-C--:B------:R-:W-:Y:S01]  /*257e0*/  FMUL.FTZ R29, R29, R251.reuse ;  /* 0x000000fb1d1d7220 */ /* 0x080fe20000410000 */
[C---:B------:R-:W-:Y:S01]  /*257f0*/  HMMA.16816.F32.BF16 R40, R212.reuse, R6, R40 ;  /* 0x00000006d428723c */ /* 0x040fe20000041828 */
[----:B------:R-:W1:Y:S02]  /*25800*/  LDSM.16.M88.4 R4, [R2+0x5000] ;  /* 0x005000000204783b */ /* 0x000e640000000200 */
        /* <DEDUP_REMOVED lines=14> */
[-C--:B------:R-:W-:Y:S01]  /*258f0*/  FMUL.FTZ R41, R41, R251.reuse ;  /* 0x000000fb29297220 */ /* 0x080fe20000410000 */
[C---:B--2---:R-:W-:Y:S08]  /*25900*/  HMMA.16816.F32.BF16 R44, R212.reuse, R8, R44 ;  /* 0x00000008d42c723c */ /* 0x044ff0000004182c */
[----:B------:R-:W-:Y:S01]  /*25910*/  MUFU.TANH R25, R25 ;  /* 0x0000001900197308 */ /* 0x000fe20000002400 */
[C---:B------:R-:W-:Y:S01]  /*25920*/  HMMA.16816.F32.BF16 R48, R212.reuse, R10, R48 ;  /* 0x0000000ad430723c */ /* 0x040fe20000041830 */
[----:B------:R-:W2:Y:S08]  /*25930*/  LDSM.16.M88.4 R8, [R2+0x5800] ;  /* 0x005800000208783b */ /* 0x000eb00000000200 */
[----:B------:R-:W-:Y:S01]  /*25940*/  MUFU.TANH R22, R22 ;  /* 0x0000001600167308 */ /* 0x000fe20000002400 */
[C---:B-1----:R-:W-:Y:S03]  /*25950*/  HMMA.16816.F32.BF16 R52, R212.reuse, R4, R52 ;  /* 0x00000004d434723c */ /* 0x042fe60000041834 */
[-C--:B------:R-:W-:Y:S01]  /*25960*/  FMUL.FTZ R43, R47, R251.reuse ;  /* 0x000000fb2f2b7220 */ /* 0x080fe20000410000 */
[-C--:B------:R-:W-:Y:S05]  /*25970*/  FMUL.FTZ R42, R46, R251.reuse ;  /* 0x000000fb2e2a7220 */ /* 0x080fea0000410000 */
[----:B------:R-:W-:Y:S01]  /*25980*/  MUFU.TANH R23, R23 ;  /* 0x0000001700177308 */ /* 0x000fe20000002400 */
[-C--:B------:R-:W-:Y:S01]  /*25990*/  FMUL.FTZ R44, R44, R251.reuse ;  /* 0x000000fb2c2c7220 */ /* 0x080fe20000410000 */
[-C--:B------:R-:W-:Y:S01]  /*259a0*/  FMUL.FTZ R45, R45, R251.reuse ;  /* 0x000000fb2d2d7220 */ /* 0x080fe20000410000 */
[C---:B------:R-:W-:Y:S01]  /*259b0*/  HMMA.16816.F32.BF16 R56, R212.reuse, R6, R56 ;  /* 0x00000006d438723c */ /* 0x040fe20000041838 */
[----:B------:R-:W1:Y:S02]  /*259c0*/  LDSM.16.M88.4 R4, [R2+0x6000] ;  /* 0x006000000204783b */ /* 0x000e640000000200 */
        /* <DEDUP_REMOVED lines=15> */
[C---:B--2---:R-:W-:Y:S07]  /*25ac0*/  HMMA.16816.F32.BF16 R60, R212.reuse, R8, R60 ;  /* 0x00000008d43c723c */ /* 0x044fee000004183c */
[----:B------:R-:W-:Y:S01]  /*25ad0*/  MUFU.TANH R27, R27 ;  /* 0x0000001b001b7308 */ /* 0x000fe20000002400 */
[C---:B------:R-:W-:Y:S01]  /*25ae0*/  HMMA.16816.F32.BF16 R64, R212.reuse, R10, R64 ;  /* 0x0000000ad440723c */ /* 0x040fe20000041840 */
[----:B------:R-:W2:Y:S08]  /*25af0*/  LDSM.16.M88.4 R8, [R2+0x6800] ;  /* 0x006800000208783b */ /* 0x000eb00000000200 */
[----:B------:R-:W-:Y:S01]  /*25b00*/  MUFU.TANH R32, R32 ;  /* 0x0000002000207308 */ /* 0x000fe20000002400 */
[C---:B-1----:R-:W-:Y:S03]  /*25b10*/  HMMA.16816.F32.BF16 R68, R212.reuse, R4, R68 ;  /* 0x00000004d444723c */ /* 0x042fe60000041844 */
[-C--:B------:R-:W-:Y:S06]  /*25b20*/  FMUL.FTZ R59, R63, R251.reuse ;  /* 0x000000fb3f3b7220 */ /* 0x080fec0000410000 */
[----:B------:R-:W-:Y:S01]  /*25b30*/  MUFU.TANH R33, R33 ;  /* 0x0000002100217308 */ /* 0x000fe20000002400 */
[-C--:B------:R-:W-:Y:S01]  /*25b40*/  FMUL.FTZ R60, R60, R251.reuse ;  /* 0x000000fb3c3c7220 */ /* 0x080fe20000410000 */
[-C--:B------:R-:W-:Y:S01]  /*25b50*/  FMUL.FTZ R58, R62, R251.reuse ;  /* 0x000000fb3e3a7220 */ /* 0x080fe20000410000 */
[-C--:B------:R-:W-:Y:S01]  /*25b60*/  FMUL.FTZ R61, R61, R251.reuse ;  /* 0x000000fb3d3d7220 */ /* 0x080fe20000410000 */
[C---:B------:R-:W-:Y:S01]  /*25b70*/  HMMA.16816.F32.BF16 R72, R212.reuse, R6, R72 ;  /* 0x00000006d448723c */ /* 0x040fe20000041848 */
[----:B------:R-:W1:Y:S02]  /*25b80*/  LDSM.16.M88.4 R4, [R2+0x7000] ;  /* 0x007000000204783b */ /* 0x000e640000000200 */
[-C--:B------:R-:W-:Y:S03]  /*25b90*/  FMUL.FTZ R64, R64, R251.reuse ;  /* 0x000000fb40407220 */ /* 0x080fe60000410000 */
[----:B------:R-:W-:Y:S01]  /*25ba0*/  MUFU.TANH R30, R30 ;  /* 0x0000001e001e7308 */ /* 0x000fe20000002400 */
[-C--:B------:R-:W-:Y:S01]  /*25bb0*/  FMUL.FTZ R63, R66, R251.reuse ;  /* 0x000000fb423f7220 */ /* 0x080fe20000410000 */
[-C--:B------:R-:W-:Y:S01]  /*25bc0*/  FMUL.FTZ R65, R65, R251.reuse ;  /* 0x000000fb41417220 */ /* 0x080fe20000410000 */
[-C--:B------:R-:W-:Y:S07]  /*25bd0*/  FMUL.FTZ R66, R70, R251.reuse ;  /* 0x000000fb46427220 */ /* 0x080fee0000410000 */
[----:B------:R3:W-:Y:S01]  /*25be0*/  MUFU.TANH R179, R64 ;  /* 0x0000004000b37308 */ /* 0x0007e20000002400 */
[-C--:B------:R-:W-:Y:S01]  /*25bf0*/  FMUL.FTZ R68, R68, R251.reuse ;  /* 0x000000fb44447220 */ /* 0x080fe20000410000 */
[-C--:B------:R-:W-:Y:S01]  /*25c00*/  FMUL.FTZ R69, R69, R251.reuse ;  /* 0x000000fb45457220 */ /* 0x080fe20000410000 */
[-C--:B------:R-:W-:Y:S07]  /*25c10*/  FMUL.FTZ R70, R74, R251.reuse ;  /* 0x000000fb4a467220 */ /* 0x080fee0000410000 */
[----:B------:R-:W-:Y:S01]  /*25c20*/  MUFU.TANH R31, R31 ;  /* 0x0000001f001f7308 */ /* 0x000fe20000002400 */
[-C--:B------:R-:W-:Y:S01]  /*25c30*/  FMUL.FTZ R72, R72, R251.reuse ;  /* 0x000000fb48487220 */ /* 0x080fe20000410000 */
[-C--:B------:R-:W-:Y:S01]  /*25c40*/  FMUL.FTZ R73, R73, R251.reuse ;  /* 0x000000fb49497220 */ /* 0x080fe20000410000 */
[C---:B--2---:R-:W-:Y:S07]  /*25c50*/  HMMA.16816.F32.BF16 R76, R212.reuse, R8, R76 ;  /* 0x00000008d44c723c */ /* 0x044fee000004184c */
[----:B------:R-:W-:Y:S01]  /*25c60*/  MUFU.TANH R36, R36 ;  /* 0x0000002400247308 */ /* 0x000fe20000002400 */
[-C--:B---3--:R-:W-:Y:S01]  /*25c70*/  FMUL.FTZ R64, R67, R251.reuse ;  /* 0x000000fb43407220 */ /* 0x088fe20000410000 */
[-C--:B------:R-:W-:Y:S01]  /*25c80*/  FMUL.FTZ R67, R71, R251.reuse ;  /* 0x000000fb47437220 */ /* 0x080fe20000410000 */
[-C--:B------:R-:W-:Y:S01]  /*25c90*/  FMUL.FTZ R71, R75, R251.reuse ;  /* 0x000000fb4b477220 */ /* 0x080fe20000410000 */
[C---:B------:R-:W-:Y:S01]  /*25ca0*/  HMMA.16816.F32.BF16 R80, R212.reuse, R10, R80 ;  /* 0x0000000ad450723c */ /* 0x040fe20000041850 */
[----:B------:R-:W2:Y:S05]  /*25cb0*/  LDSM.16.M88.4 R8, [R2+0x7800] ;  /* 0x007800000208783b */ /* 0x000eaa0000000200 */
[----:B------:R-:W-:Y:S02]  /*25cc0*/  MUFU.TANH R37, R37 ;  /* 0x0000002500257308 */ /* 0x000fe40000002400 */
[C---:B-1----:R-:W-:Y:S08]  /*25cd0*/  HMMA.16816.F32.BF16 R84, R212.reuse, R4, R84 ;  /* 0x00000004d454723c */ /* 0x042ff00000041854 */
[----:B------:R-:W-:Y:S01]  /*25ce0*/  MUFU.TANH R34, R34 ;  /* 0x0000002200227308 */ /* 0x000fe20000002400 */
[-C--:B------:R-:W-:Y:S01]  /*25cf0*/  FMUL.FTZ R75, R79, R251.reuse ;  /* 0x000000fb4f4b7220 */ /* 0x080fe20000410000 */
[-C--:B------:R-:W-:Y:S01]  /*25d00*/  FMUL.FTZ R74, R78, R251.reuse ;  /* 0x000000fb4e4a7220 */ /* 0x080fe20000410000 */
[-C--:B------:R-:W-:Y:S01]  /*25d10*/  FMUL.FTZ R76, R76, R251.reuse ;  /* 0x000000fb4c4c7220 */ /* 0x080fe20000410000 */
[-C--:B------:R-:W-:Y:S01]  /*25d20*/  FMUL.FTZ R77, R77, R251.reuse ;  /* 0x000000fb4d4d7220 */ /* 0x080fe20000410000 */
[C---:B------:R-:W-:Y:S01]  /*25d30*/  HMMA.16816.F32.BF16 R88, R212.reuse, R6, R88 ;  /* 0x00000006d458723c */ /* 0x040fe20000041858 */
[----:B------:R-:W1:Y:S04]  /*25d40*/  LDSM.16.M88.4 R4, [R2+0x8000] ;  /* 0x008000000204783b */ /* 0x000e680000000200 */
        /* <DEDUP_REMOVED lines=14> */
[-C--:B------:R-:W-:Y:S01]  /*25e30*/  FMUL.FTZ R89, R89, R251.reuse ;  /* 0x000000fb59597220 */ /* 0x080fe20000410000 */
[C---:B--2---:R-:W-:Y:S05]  /*25e40*/  HMMA.16816.F32.BF16 R92, R212.reuse, R8, R92 ;  /* 0x00000008d45c723c */ /* 0x044fea000004185c */
[----:B------:R-:W-:Y:S03]  /*25e50*/  MUFU.TANH R38, R38 ;  /* 0x0000002600267308 */ /* 0x000fe60000002400 */
[C---:B------:R-:W-:Y:S01]  /*25e60*/  HMMA.16816.F32.BF16 R96, R212.reuse, R10, R96 ;  /* 0x0000000ad460723c */ /* 0x040fe20000041860 */
[----:B------:R-:W2:Y:S06]  /*25e70*/  LDSM.16.M88.4 R8, [R2+0x8800] ;  /* 0x008800000208783b */ /* 0x000eac0000000200 */
[----:B------:R-:W-:Y:S01]  /*25e80*/  MUFU.TANH R39, R39 ;  /* 0x0000002700277308 */ /* 0x000fe20000002400 */
[C---:B-1----:R-:W-:Y:S09]  /*25e90*/  HMMA.16816.F32.BF16 R100, R212.reuse, R4, R100 ;  /* 0x00000004d464723c */ /* 0x042ff20000041864 */
        /* <DEDUP_REMOVED lines=12> */
[----:B------:R3:W-:Y:S01]  /*25f60*/  MUFU.TANH R180, R96 ;  /* 0x0000006000b47308 */ /* 0x0007e20000002400 */
[-C--:B------:R-:W-:Y:S01]  /*25f70*/  FMUL.FTZ R99, R100, R251.reuse ;  /* 0x000000fb64637220 */ /* 0x080fe20000410000 */
[-C--:B------:R-:W-:Y:S08]  /*25f80*/  FMUL.FTZ R101, R101, R251.reuse ;  /* 0x000000fb65657220 */ /* 0x080ff00000410000 */
[----:B------:R4:W-:Y:S01]  /*25f90*/  MUFU.TANH R181, R97 ;  /* 0x0000006100b57308 */ /* 0x0009e20000002400 */
[-C--:B------:R-:W-:Y:S01]  /*25fa0*/  FMUL.FTZ R100, R107, R251.reuse ;  /* 0x000000fb6b647220 */ /* 0x080fe20000410000 */
[-C--:B------:R-:W-:Y:S01]  /*25fb0*/  FMUL.FTZ R98, R106, R251.reuse ;  /* 0x000000fb6a627220 */ /* 0x080fe20000410000 */
[-C--:B------:R-:W-:Y:S01]  /*25fc0*/  FMUL.FTZ R104, R104, R251.reuse ;  /* 0x000000fb68687220 */ /* 0x080fe20000410000 */
[-C--:B------:R-:W-:Y:S01]  /*25fd0*/  FMUL.FTZ R105, R105, R251.reuse ;  /* 0x000000fb69697220 */ /* 0x080fe20000410000 */
[C---:B--2---:R-:W-:Y:S05]  /*25fe0*/  HMMA.16816.F32.BF16 R108, R212.reuse, R8, R108 ;  /* 0x00000008d46c723c */ /* 0x044fea000004186c */
[----:B------:R-:W-:Y:S01]  /*25ff0*/  MUFU.TANH R42, R42 ;  /* 0x0000002a002a7308 */ /* 0x000fe20000002400 */
[-C--:B---3--:R-:W-:Y:S02]  /*26000*/  FMUL.FTZ R96, R102, R251.reuse ;  /* 0x000000fb66607220 */ /* 0x088fe40000410000 */
[C---:B------:R-:W-:Y:S01]  /*26010*/  HMMA.16816.F32.BF16 R112, R212.reuse, R10, R112 ;  /* 0x0000000ad470723c */ /* 0x040fe20000041870 */
[----:B------:R-:W2:Y:S06]  /*26020*/  LDSM.16.M88.4 R8, [R2+0x9800] ;  /* 0x009800000208783b */ /* 0x000eac0000000200 */
[----:B------:R-:W-:Y:S01]  /*26030*/  MUFU.TANH R43, R43 ;  /* 0x0000002b002b7308 */ /* 0x000fe20000002400 */
[----:B------:R-:W-:Y:S04]  /*26040*/  DEPBAR.LE SB0, 0x0 ;  /* 0x000080000000791a */ /* 0x000fe80000000000 */
[-C--:B----4-:R-:W-:Y:S01]  /*26050*/  FMUL.FTZ R97, R103, R251.reuse ;  /* 0x000000fb67617220 */ /* 0x090fe20000410000 */
[C---:B-1----:R-:W-:Y:S04]  /*26060*/  HMMA.16816.F32.BF16 R116, R212.reuse, R4, R116 ;  /* 0x00000004d474723c */ /* 0x042fe80000041874 */
[----:B------:R-:W-:Y:S01]  /*26070*/  MUFU.TANH R48, R48 ;  /* 0x0000003000307308 */ /* 0x000fe20000002400 */
[----:B------:R-:W-:Y:S01]  /*26080*/  BAR.SYNC.DEFER_BLOCKING 0x0 ;  /* 0x0000000000007b1d */ /* 0x000fe20000010000 */
        /* <DEDUP_REMOVED lines=8> */
[-C--:B------:R-:W-:Y:S01]  /*26110*/  FMUL.FTZ R112, R112, R251.reuse ;  /* 0x000000fb70707220 */ /* 0x080fe20000410000 */
        /* <DEDUP_REMOVED lines=10> */
[C---:B--2---:R-:W-:Y:S06]  /*261c0*/  HMMA.16816.F32.BF16 R124, R212.reuse, R8, R124 ;  /* 0x00000008d47c723c */ /* 0x044fec000004187c */
[----:B------:R-:W-:Y:S01]  /*261d0*/  MUFU.TANH R52, R52 ;  /* 0x0000003400347308 */ /* 0x000fe20000002400 */
[-C--:B------:R-:W-:Y:S01]  /*261e0*/  FMUL.FTZ R9, R121, R251.reuse ;  /* 0x000000fb79097220 */ /* 0x080fe20000410000 */
[----:B------:R-:W-:Y:S08]  /*261f0*/  HMMA.16816.F32.BF16 R128, R212, R10, R128 ;  /* 0x0000000ad480723c */ /* 0x000ff00000041880 */
[----:B------:R-:W-:Y:S10]  /*26200*/  MUFU.TANH R53, R53 ;  /* 0x0000003500357308 */ /* 0x000ff40000002400 */
[----:B------:R-:W-:Y:S01]  /*26210*/  MUFU.TANH R50, R50 ;  /* 0x0000003200327308 */ /* 0x000fe20000002400 */
        /* <DEDUP_REMOVED lines=8> */
[----:B------:R-:W-:Y:S06]  /*262a0*/  FMUL.FTZ R4, R129, R251 ;  /* 0x000000fb81047220 */ /* 0x000fec0000410000 */
        /* <DEDUP_REMOVED lines=9> */
[----:B-1----:R1:W-:Y:S04]  /*26340*/  STL [R1+0x1c], R2 ;  /* 0x00001c0201007387 */ /* 0x0023e80000100800 */
[----:B------:R2:W-:Y:S05]  /*26350*/  STL [R1+0x20], R5 ;  /* 0x0000200501007387 */ /* 0x0005ea0000100800 */
[----:B------:R-:W-:Y:S10]  /*26360*/  MUFU.TANH R178, R61 ;  /* 0x0000003d00b27308 */ /* 0x000ff40000002400 */
[----:B------:R-:W-:Y:S10]  /*26370*/  MUFU.TANH R58, R58 ;  /* 0x0000003a003a7308 */ /* 0x000ff40000002400 */
[----:B------:R-:W-:Y:S01]  /*26380*/  MUFU.TANH R59, R59 ;  /* 0x0000003b003b7308 */ /* 0x000fe20000002400 */
[----:B-1----:R-:W1:Y:S09]  /*26390*/  S2R R2, SR_TID.X ;  /* 0x0000000000027919 */ /* 0x002e720000002100 */
[----:B--2---:R-:W2:Y:S10]  /*263a0*/  MUFU.TANH R5, R131 ;  /* 0x0000008300057308 */ /* 0x004eb40000002400 */
[----:B------:R-:W3:Y:S10]  /*263b0*/  MUFU.TANH R65, R65 ;  /* 0x0000004100417308 */ /* 0x000ef40000002400 */
[----:B------:R-:W4:Y:S01]  /*263c0*/  MUFU.TANH R63, R63 ;  /* 0x0000003f003f7308 */ /* 0x000f220000002400 */
[----:B--2---:R2:W-:Y:S09]  /*263d0*/  STL [R1+0x24], R5 ;  /* 0x0000240501007387 */ /* 0x0045f20000100800 */
        /* <DEDUP_REMOVED lines=47> */
[----:B------:R2:W1:Y:S10]  /*266d0*/  MUFU.TANH R6, R116 ;  /* 0x0000007400067308 */ /* 0x0004740000002400 */
[----:B------:R-:W1:Y:S10]  /*266e0*/  MUFU.TANH R7, R7 ;  /* 0x0000000700077308 */ /* 0x000e740000002400 */
[----:B------:R-:W1:Y:S10]  /*266f0*/  MUFU.TANH R117, R117 ;  /* 0x0000007500757308 */ /* 0x000e740000002400 */
        /* <DEDUP_REMOVED lines=8> */
[----:B------:R-:W1:Y:S01]  /*26780*/  MUFU.TANH R4, R4 ;  /* 0x0000000400047308 */ /* 0x000e620000002400 */
[----:B--234-:R-:W-:Y:S05]  /*26790*/  @!P0 BRA `(.L_x_2959) ;  /* 0x0000000c00148947 */ /* 0x01cfea0003800000 */
[----:B------:R-:W-:Y:S01]  /*267a0*/  ISETP.NE.U32.AND P3, PT, R242, RZ, PT ;  /* 0x000000fff200720c */ /* 0x000fe20003f65070 */
[----:B-1----:R-:W-:Y:S01]  /*267b0*/  IMAD.SHL.U32 R247, R2, 0x8, RZ ;  /* 0x0000000802f77824 */ /* 0x002fe200078e00ff */
[----:B------:R-:W-:Y:S02]  /*267c0*/  BSSY.RECONVERGENT B0, `(.L_x_2960) ;  /* 0x000004f000007945 */ /* 0x000fe40003800200 */
[----:B------:R-:W-:Y:S02]  /*267d0*/  ISETP.NE.AND.EX P3, PT, R243, RZ, PT, P3 ;  /* 0x000000fff300720c */ /* 0x000fe40003f65330 */
[----:B------:R-:W-:Y:S04]  /*267e0*/  LOP3.LUT R62, R247, 0x1c0, RZ, 0xc0, !PT ;  /* 0x000001c0f73e7812 */ /* 0x000fe800078ec0ff */
[----:B------:R-:W-:Y:S04]  /*267f0*/  LOP3.LUT R62, R62, 0x38, R2, 0xf8, !PT ;  /* 0x000000383e3e7812 */ /* 0x000fe800078ef802 */
[----:B------:R-:W-:Y:S03]  /*26800*/  LOP3.LUT R62, R62, R221, RZ, 0x3c, !PT ;  /* 0x000000dd3e3e7212 */ /* 0x000fe600078e3cff */
[----:B------:R-:W2:Y:S01]  /*26810*/  @!P3 LD.E R61, desc[UR4][R164.64+0x38] ;  /* 0x00003804a43db980 */ /* 0x000ea2000c101900 */
[----:B------:R-:W-:Y:S01]  /*26820*/  LOP3.LUT R247, R62, 0x1e00, R247, 0xf8, !PT ;  /* 0x00001e003ef77812 */ /* 0x000fe200078ef8f7 */
        /* <DEDUP_REMOVED lines=11> */
[C---:B------:R-:W-:Y:S02]  /*268e0*/  IADD3 R108, PT, PT, R61.reuse, -0x100, RZ ;  /* 0xffffff003d6c7810 */ /* 0x040fe40007ffe0ff */
        /* <DEDUP_REMOVED lines=17> */
[C---:B------:R-:W-:Y:S02]  /*26a00*/  IMAD R62, R105.reuse, R102, R62 ;  /* 0x00000066693e7224 */ /* 0x040fe400078e023e */
        /* <DEDUP_REMOVED lines=19> */
[----:B------:R-:W-:Y:S02]  /*26b40*/  LEA R122, P4, R105, R240, 0x2 ;  /* 0x000000f0697a7211 */ /* 0x000fe400078810ff */
[----:B------:R-:W-:Y:S02]  /*26b50*/  SEL R110, R61, R110, !P5 ;  /* 0x0000006e3d6e7207 */ /* 0x000fe40006800000 */
[-C--:B------:R-:W-:Y:S02]  /*26b60*/  LEA.HI.X.SX32 R123, R105, R241.reuse, 0x2, P4 ;  /* 0x000000f1697b7211 */ /* 0x080fe400020f16ff */
[C---:B------:R-:W-:Y:S01]  /*26b70*/  LEA R102, P0, R110.reuse, R240, 0x2 ;  /* 0x000000f06e667211 */ /* 0x040fe200078010ff */
[C---:B------:R-:W-:Y:S02]  /*26b80*/  IMAD.IADD R105, R110.reuse, 0x1, -R105 ;  /* 0x000000016e697824 */ /* 0x040fe400078e0a69 */
[----:B------:R-:W3:Y:S01]  /*26b90*/  LD.E R62, desc[UR4][R122.64] ;  /* 0x000000047a3e7980 */ /* 0x000ee2000c101900 */
[----:B------:R-:W-:Y:S01]  /*26ba0*/  LEA.HI.X.SX32 R103, R110, R241, 0x2, P0 ;  /* 0x000000f16e677211 */ /* 0x000fe200000f16ff */
[----:B------:R-:W-:Y:S04]  /*26bb0*/  IMAD R112, R112, R105, -0x100 ;  /* 0xffffff0070707424 */ /* 0x000fe800078e0269 */
[----:B------:R1:W3:Y:S04]  /*26bc0*/  LD.E R61, desc[UR4][R102.64] ;  /* 0x00000004663d7980 */ /* 0x0002e8000c101900 */
[----:B------:R-:W4:Y:S01]  /*26bd0*/  LD.E.64 R122, desc[UR4][R164.64+0x20] ;  /* 0x00002004a47a7980 */ /* 0x000f22000c101b00 */
[----:B-1----:R-:W-:Y:S01]  /*26be0*/  SHF.R.S32.HI R103, RZ, 0x1f, R112 ;  /* 0x0000001fff677819 */ /* 0x002fe20000011470 */
        /* <DEDUP_REMOVED lines=12> */
.L_x_2961:
[----:B------:R-:W-:Y:S05]  /*26cb0*/  BSYNC.RECONVERGENT B0 ;  /* 0x0000000000007941 */ /* 0x000fea0003800200 */
.L_x_2960:
[----:B------:R-:W-:Y:S01]  /*26cc0*/  IMAD R247, R247, 0x2, R222 ;  /* 0x00000002f7f77824 */ /* 0x000fe200078e02de */
[----:B------:R-:W-:Y:S01]  /*26cd0*/  IADD3 R112, P0, PT, R5, R229, RZ ;  /* 0x000000e505707210 */ /* 0x000fe20007f1e0ff */
[----:B------:R-:W-:Y:S01]  /*26ce0*/  @!P1 IMAD.MOV.U32 R120, RZ, RZ, R229 ;  /* 0x000000ffff789224 */ /* 0x000fe200078e00e5 */
[----:B------:R-:W-:Y:S01]  /*26cf0*/  SHF.L.U64.HI R61, R224, 0x5, R225 ;  /* 0x00000005e03d7819 */ /* 0x000fe200000102e1 */
[--C-:B------:R-:W-:Y:S01]  /*26d00*/  @!P1 IMAD.MOV.U32 R121, RZ, RZ, R228.reuse ;  /* 0x000000ffff799224 */ /* 0x100fe200078e00e4 */
[-C--:B------:R-:W-:Y:S03]  /*26d10*/  IADD3 R104, P4, PT, R112, R5.reuse, RZ ;  /* 0x0000000570687210 */ /* 0x080fe60007f9e0ff */
[----:B------:R-:W-:Y:S01]  /*26d20*/  IMAD.X R113, R61, 0x1, R228, P0 ;  /* 0x000000013d717824 */ /* 0x000fe200000e06e4 */
[----:B------:R-:W-:Y:S01]  /*26d30*/  @!PT LDS RZ, [RZ] ;  /* 0x00000000fffff984 */ /* 0x000fe20000000800 */
[----:B------:R-:W-:Y:S01]  /*26d40*/  @!PT LDS RZ, [RZ] ;  /* 0x00000000fffff984 */ /* 0x000fe20000000800 */
[----:B------:R-:W-:Y:S01]  /*26d50*/  @!PT LDS RZ, [RZ] ;  /* 0x00000000fffff984 */ /* 0x000fe20000000800 */
[----:B------:R1:W-:Y:S01]  /*26d60*/  @!P1 LDGSTS.E.BYPASS.LTC128B.128 [R247+0x2000], desc[UR4][R120.64] ;  /* 0x0200000078f79fae */ /* 0x0003e2000b981a04 */
[-C--:B------:R-:W-:Y:S02]  /*26d70*/  IADD3 R102, P0, PT, R104, R5.reuse, RZ ;  /* 0x0000000568667210 */ /* 0x080fe40007f1e0ff */
[--C-:B------:R-:W-:Y:S01]  /*26d80*/  IMAD.X R105, R113, 0x1, R61.reuse, P4 ;  /* 0x0000000171697824 */ /* 0x100fe200020e063d */
[----:B------:R2:W-:Y:S01]  /*26d90*/  @P1 STS.128 [R247+0x2000], RZ ;  /* 0x002000fff7001388 */ /* 0x0005e20000000c00 */
[-C--:B------:R-:W-:Y:S02]  /*26da0*/  IADD3 R122, P4, PT, R102, R5.reuse, RZ ;  /* 0x00000005667a7210 */ /* 0x080fe40007f9e0ff */
[--C-:B------:R-:W-:Y:S01]  /*26db0*/  IMAD.X R103, R105, 0x1, R61.reuse, P0 ;  /* 0x0000000169677824 */ /* 0x100fe200000e063d */
[----:B------:R-:W-:Y:S01]  /*26dc0*/  @!PT LDS RZ, [RZ] ;  /* 0x00000000fffff984 */ /* 0x000fe20000000800 */
[----:B------:R-:W-:Y:S01]  /*26dd0*/  @!PT LDS RZ, [RZ] ;  /* 0x00000000fffff984 */ /* 0x000fe20000000800 */
[----:B------:R-:W-:Y:S01]  /*26de0*/  @!PT LDS RZ, [RZ] ;  /* 0x00000000fffff984 */ /* 0x000fe20000000800 */
[----:B------:R3:W-:Y:S03]  /*26df0*/  @!P1 LDGSTS.E.BYPASS.LTC128B.128 [R247+0x2800], desc[UR4][R112.64] ;  /* 0x0280000070f79fae */ /* 0x0007e6000b981a04 */
[--C-:B------:R-:W-:Y:S01]  /*26e00*/  IMAD.X R123, R103, 0x1, R61.reuse, P4 ;  /* 0x00000001677b7824 */ /* 0x100fe200020e063d */
        /* <DEDUP_REMOVED lines=24> */
[----:B----4-:R-:W-:Y:S02]  /*26f90*/  IADD3 R104, P0, PT, R112, R5, RZ ;  /* 0x0000000570687210 */ /* 0x010fe40007f1e0ff */
[----:B------:R2:W-:Y:S02]  /*26fa0*/  @P1 STS.128 [R247+0x4800], RZ ;  /* 0x004800fff7001388 */ /* 0x0005e40000000c00 */
[----:B------:R-:W-:Y:S02]  /*26fb0*/  IADD3.X R105, PT, PT, R113, R61, RZ, P0, !PT ;  /* 0x0000003d71697210 */ /* 0x000fe400007fe4ff */
[----:B------:R-:W-:Y:S01]  /*26fc0*/  @!PT LDS RZ, [RZ] ;  /* 0x00000000fffff984 */ /* 0x000fe20000000800 */
[----:B------:R-:W-:Y:S01]  /*26fd0*/  @!PT LDS RZ, [RZ] ;  /* 0x00000000fffff984 */ /* 0x000fe20000000800 */
[----:B------:R-:W-:Y:S01]  /*26fe0*/  @!PT LDS RZ, [RZ] ;  /* 0x00000000fffff984 */ /* 0x000fe20000000800 */
[----:B------:R4:W-:Y:S01]  /*26ff0*/  @!P1 LDGSTS.E.BYPASS.LTC128B.128 [R247+0x5000], desc[UR4][R112.64] ;  /* 0x0500000070f79fae */ /* 0x0009e2000b981a04 */
[-C--:B-----5:R-:W-:Y:S03]  /*27000*/  IADD3 R102, P4, PT, R104, R5.reuse, RZ ;  /* 0x0000000568667210 */ /* 0x0a0fe60007f9e0ff */
[----:B------:R2:W-:Y:S01]  /*27010*/  @P1 STS.128 [R247+0x5000], RZ ;  /* 0x005000fff7001388 */ /* 0x0005e20000000c00 */
[-C--:B------:R-:W-:Y:S03]  /*27020*/  IADD3 R124, P0, PT, R102, R5.reuse, RZ ;  /* 0x00000005667c7210 */ /* 0x080fe60007f1e0ff */
        /* <DEDUP_REMOVED lines=28> */
[----:B------:R2:W-:Y:S04]  /*271f0*/  @P1 STS.128 [R247+0x7000], RZ ;  /* 0x007000fff7001388 */ /* 0x0005e80000000c00 */
[----:B------:R-:W-:Y:S01]  /*27200*/  @!PT LDS RZ, [RZ] ;  /* 0x00000000fffff984 */ /* 0x000fe20000000800 */
[----:B------:R-:W-:Y:S01]  /*27210*/  @!PT LDS RZ, [RZ] ;  /* 0x00000000fffff984 */ /* 0x000fe20000000800 */
[----:B------:R-:W-:Y:S01]  /*27220*/  @!PT LDS RZ, [RZ] ;  /* 0x00000000fffff984 */ /* 0x000fe20000000800 */
[----:B------:R2:W-:Y:S01]  /*27230*/  @!P1 LDGSTS.E.BYPASS.LTC128B.128 [R247+0x7800], desc[UR4][R120.64] ;  /* 0x0780000078f79fae */ /* 0x0005e2000b981a04 */
[--C-:B------:R-:W-:Y:S01]  /*27240*/  IMAD.X R105, R113, 0x1, R61.reuse, P0 ;  /* 0x0000000171697824 */ /* 0x100fe200000e063d */
[-C--:B-1----:R-:W-:Y:S02]  /*27250*/  IADD3 R102, P4, PT, R104, R5.reuse, RZ ;  /* 0x0000000568667210 */ /* 0x082fe40007f9e0ff */
[----:B------:R2:W-:Y:S04]  /*27260*/  @P1 STS.128 [R247+0x7800], RZ ;  /* 0x007800fff7001388 */ /* 0x0005e80000000c00 */
[----:B------:R-:W-:Y:S01]  /*27270*/  @!PT LDS RZ, [RZ] ;  /* 0x00000000fffff984 */ /* 0x000fe20000000800 */
[----:B------:R-:W-:Y:S01]  /*27280*/  @!PT LDS RZ, [RZ] ;  /* 0x00000000fffff984 */ /* 0x000fe20000000800 */
[----:B------:R-:W-:Y:S01]  /*27290*/  @!PT LDS RZ, [RZ] ;  /* 0x00000000fffff984 */ /* 0x000fe20000000800 */
[----:B------:R2:W-:Y:S01]  /*272a0*/  @!P1 LDGSTS.E.BYPASS.LTC128B.128 [R247+0x8000], desc[UR4][R112.64] ;  /* 0x0800000070f79fae */ /* 0x0005e2000b981a04 */
[--C-:B------:R-:W-:Y:S01]  /*272b0*/  IMAD.X R103, R105, 0x1, R61.reuse, P4 ;  /* 0x0000000169677824 */ /* 0x100fe200020e063d */
[----:B---3--:R-:W-:Y:S02]  /*272c0*/  @!P1 IADD3 R124, P0, PT, R102, R5, RZ ;  /* 0x00000005667c9210 */ /* 0x008fe40007f1e0ff */
        /* <DEDUP_REMOVED lines=18> */
.L_x_2959:
[----:B------:R-:W-:Y:S05]  /*273f0*/  BSYNC.RECONVERGENT B1 ;  /* 0x0000000000017941 */ /* 0x000fea0003800200 */
.L_x_2958:
[----:B------:R-:W-:Y:S01]  /*27400*/  STL [R1+0x64], R241 ;  /* 0x000064f101007387 */ /* 0x000fe20000100800 */
[----:B-1----:R-:W-:Y:S01]  /*27410*/  IMAD.SHL.U32 R62, R2, 0x2, RZ ;  /* 0x00000002023e7824 */ /* 0x002fe200078e00ff */
[----:B------:R-:W1:Y:S01]  /*27420*/  S2UR UR6, SR_CgaCtaId ;  /* 0x00000000000679c3 */ /* 0x000e620000008800 */
[----:B------:R-:W-:Y:S01]  /*27430*/  UMOV UR7, 0x400 ;  /* 0x0000040000077882 */ /* 0x000fe20000000000 */
[----:B------:R-:W-:Y:S02]  /*27440*/  STL [R1+0x60], R240 ;  /* 0x000060f001007387 */ /* 0x000fe40000100800 */
[----:B------:R-:W-:Y:S02]  /*27450*/  LOP3.LUT R61, R62, 0x6, RZ, 0xc0, !PT ;  /* 0x000000063e3d7812 */ /* 0x000fe400078ec0ff */
[----:B------:R-:W-:Y:S04]  /*27460*/  STL [R1+0x5c], R238 ;  /* 0x00005cee01007387 */ /* 0x000fe80000100800 */
[----:B------:R-:W-:Y:S04]  /*27470*/  STL [R1+0x58], R237 ;  /* 0x000058ed01007387 */ /* 0x000fe80000100800 */
[----:B------:R-:W-:Y:S04]  /*27480*/  STL [R1+0x54], R236 ;  /* 0x000054ec01007387 */ /* 0x000fe80000100800 */
[----:B------:R-:W-:Y:S04]  /*27490*/  STL [R1+0x50], R231 ;  /* 0x000050e701007387 */ /* 0x000fe80000100800 */
[----:B------:R-:W-:Y:S01]  /*274a0*/  STL [R1+0x4c], R230 ;  /* 0x00004ce601007387 */ /* 0x000fe20000100800 */
[----:B-1----:R-:W-:Y:S03]  /*274b0*/  ULEA UR6, UR6, UR7, 0x18 ;  /* 0x0000000706067291 */ /* 0x002fe6000f8ec0ff */
[----:B------:R-:W-:Y:S04]  /*274c0*/  STL [R1+0x48], R229 ;  /* 0x000048e501007387 */ /* 0x000fe80000100800 */
[----:B------:R-:W-:Y:S04]  /*274d0*/  STL [R1+0x44], R228 ;  /* 0x000044e401007387 */ /* 0x000fe80000100800 */
[----:B------:R-:W-:Y:S04]  /*274e0*/  STL [R1+0x40], R227 ;  /* 0x000040e301007387 */ /* 0x000fe80000100800 */
[----:B------:R1:W-:Y:S04]  /*274f0*/  STL [R1+0x3c], R226 ;  /* 0x00003ce201007387 */ /* 0x0003e80000100800 */
[----:B------:R-:W-:Y:S04]  /*27500*/  STL [R1+0x38], R225 ;  /* 0x000038e101007387 */ /* 0x000fe80000100800 */
[----:B------:R-:W-:Y:S04]  /*27510*/  STL [R1+0x34], R224 ;  /* 0x000034e001007387 */ /* 0x000fe80000100800 */
[----:B------:R-:W-:Y:S04]  /*27520*/  STL [R1+0x30], R221 ;  /* 0x000030dd01007387 */ /* 0x000fe80000100800 */
[----:B------:R-:W-:Y:S04]  /*27530*/  STL [R1+0x2c], R220 ;  /* 0x00002cdc01007387 */ /* 0x000fe80000100800 */
[----:B------:R3:W-:Y:S01]  /*27540*/  STL [R1+0x28], R167 ;  /* 0x000028a701007387 */ /* 0x0007e20000100800 */
[----:B-1----:R-:W-:Y:S04]  /*27550*/  IMAD R226, R248, 0x100, R61 ;  /* 0x00000100f8e27824 */ /* 0x002fe800078e023d */
[C---:B------:R-:W-:Y:S01]  /*27560*/  VIADD R241, R226.reuse, 0x1 ;  /* 0x00000001e2f17836 */ /* 0x040fe20000000000 */
[CC--:B------:R-:W-:Y:S01]  /*27570*/  ISETP.GE.AND P4, PT, R226.reuse, R246.reuse, PT ;  /* 0x000000f6e200720c */ /* 0x0c0fe20003f86270 */
[C---:B------:R-:W-:Y:S01]  /*27580*/  VIADD R240, R226.reuse, 0x8 ;  /* 0x00000008e2f07836 */ /* 0x040fe20000000000 */
[CC--:B------:R-:W-:Y:S01]  /*27590*/  ISETP.GE.AND P0, PT, R226.reuse, R239.reuse, PT ;  /* 0x000000efe200720c */ /* 0x0c0fe20003f06270 */
[C---:B------:R-:W-:Y:S01]  /*275a0*/  VIADD R238, R226.reuse, 0x9 ;  /* 0x00000009e2ee7836 */ /* 0x040fe20000000000 */
[-C--:B------:R-:W-:Y:S01]  /*275b0*/  ISETP.GE.AND P1, PT, R241, R246.reuse, PT ;  /* 0x000000f6f100720c */ /* 0x080fe20003f26270 */
        /* <DEDUP_REMOVED lines=37> */
[----:B--2---:R-:W-:Y:S01]  /*27810*/  FSEL R122, R20, -INF , P4 ;  /* 0xff800000147a7808 */ /* 0x004fe20002000000 */
        /* <DEDUP_REMOVED lines=43> */
[----:B------:R-:W-:Y:S01]  /*27ad0*/  FSEL R20, R174, -INF , !P0 ;  /* 0xff800000ae147808 */ /* 0x000fe20004000000 */
        /* <DEDUP_REMOVED lines=8> */
[----:B------:R-:W-:Y:S01]  /*27b60*/  VIADD R194, R226, 0xc1 ;  /* 0x000000c1e2c27836 */ /* 0x000fe20000000000 */
[----:B------:R-:W-:Y:S01]  /*27b70*/  FSEL R41, R45, -INF , P1 ;  /* 0xff8000002d297808 */ /* 0x000fe20000800000 */
[----:B------:R-:W-:Y:S01]  /*27b80*/  IMAD.MOV.U32 R45, RZ, RZ, R25 ;  /* 0x000000ffff2d7224 */ /* 0x000fe200078e0019 */
[-C--:B------:R-:W-:Y:S01]  /*27b90*/  ISETP.GE.AND P4, PT, R206, R246.reuse, PT ;  /* 0x000000f6ce00720c */ /* 0x080fe20003f86270 */
[C---:B------:R-:W-:Y:S01]  /*27ba0*/  VIADD R189, R226.reuse, 0xc8 ;  /* 0x000000c8e2bd7836 */ /* 0x040fe20000000000 */
[-C--:B------:R-:W-:Y:S01]  /*27bb0*/  ISETP.GE.AND P1, PT, R201, R246.reuse, PT ;  /* 0x000000f6c900720c */ /* 0x080fe20003f26270 */
[C---:B------:R-:W-:Y:S01]  /*27bc0*/  VIADD R188, R226.reuse, 0xc9 ;  /* 0x000000c9e2bc7836 */ /* 0x040fe20000000000 */
[----:B------:R-:W-:Y:S01]  /*27bd0*/  FSEL R33, R49, -INF , P6 ;  /* 0xff80000031217808 */ /* 0x000fe20003000000 */
[----:B------:R-:W-:Y:S01]  /*27be0*/  IMAD.MOV.U32 R49, RZ, RZ, R21 ;  /* 0x000000ffff317224 */ /* 0x000fe200078e0015 */
[-C--:B------:R-:W-:Y:S01]  /*27bf0*/  ISETP.GE.AND P6, PT, R199, R246.reuse, PT ;  /* 0x000000f6c700720c */ /* 0x080fe20003fc6270 */
[----:B------:R-:W-:Y:S01]  /*27c00*/  VIADD R124, R226, 0xd1 ;  /* 0x000000d1e27c7836 */ /* 0x000fe20000000000 */
[----:B------:R-:W-:Y:S01]  /*27c10*/  FSEL R40, R48, -INF , P0 ;  /* 0xff80000030287808 */ /* 0x000fe20000000000 */
[----:B------:R-:W-:Y:S01]  /*27c20*/  IMAD.MOV.U32 R48, RZ, RZ, R24 ;  /* 0x000000ffff307224 */ /* 0x000fe200078e0018 */
[----:B------:R-:W-:Y:S01]  /*27c30*/  FSEL R32, R52, -INF , P5 ;  /* 0xff80000034207808 */ /* 0x000fe20002800000 */
[----:B------:R-:W-:Y:S01]  /*27c40*/  IMAD.MOV.U32 R52, RZ, RZ, R122 ;  /* 0x000000ffff347224 */ /* 0x000fe200078e007a */
[-C--:B------:R-:W-:Y:S01]  /*27c50*/  ISETP.GE.AND P0, PT, R200, R246.reuse, PT ;  /* 0x000000f6c800720c */ /* 0x080fe20003f06270 */
[----:B------:R-:W-:Y:S01]  /*27c60*/  VIADD R187, R226, 0xd0 ;  /* 0x000000d0e2bb7836 */ /* 0x000fe20000000000 */
[-C--:B------:R-:W-:Y:S01]  /*27c70*/  ISETP.GE.AND P5, PT, R198, R246.reuse, PT ;  /* 0x000000f6c600720c */ /* 0x080fe20003fa6270 */
[----:B------:R-:W-:Y:S01]  /*27c80*/  VIADD R123, R226, 0xd8 ;  /* 0x000000d8e27b7836 */ /* 0x000fe20000000000 */
[----:B------:R-:W-:Y:S01]  /*27c90*/  FSEL R29, R53, -INF , P4 ;  /* 0xff800000351d7808 */ /* 0x000fe20002000000 */
[----:B------:R-:W-:Y:S01]  /*27ca0*/  IMAD.MOV.U32 R53, RZ, RZ, R17 ;  /* 0x000000ffff357224 */ /* 0x000fe200078e0011 */
        /* <DEDUP_REMOVED lines=12> */
[----:B------:R-:W-:Y:S01]  /*27d70*/  FSEL R178, R178, -INF , P5 ;  /* 0xff800000b2b27808 */ /* 0x000fe20002800000 */
[C---:B------:R-:W-:Y:S01]  /*27d80*/  VIADD R103, R226.reuse, 0xf1 ;  /* 0x000000f1e2677836 */ /* 0x040fe20000000000 */
[-C--:B------:R-:W-:Y:S01]  /*27d90*/  ISETP.GE.AND P0, PT, R191, R246.reuse, PT ;  /* 0x000000f6bf00720c */ /* 0x080fe20003f06270 */
[C---:B------:R-:W-:Y:S01]  /*27da0*/  VIADD R102, R226.reuse, 0xf8 ;  /* 0x000000f8e2667836 */ /* 0x040fe20000000000 */
[-C--:B------:R-:W-:Y:S01]  /*27db0*/  ISETP.GE.AND P5, PT, R185, R246.reuse, PT ;  /* 0x000000f6b900720c */ /* 0x080fe20003fa6270 */
[----:B------:R-:W-:Y:S01]  /*27dc0*/  VIADD R5, R226, 0xf9 ;  /* 0x000000f9e2057836 */ /* 0x000fe20000000000 */
        /* <DEDUP_REMOVED lines=57> */
[----:B------:R-:W-:Y:S02]  /*28160*/  ISETP.GE.AND P0, PT, R102, R246, PT ;  /* 0x000000f66600720c */ /* 0x000fe40003f06270 */
[----:B------:R-:W-:Y:S02]  /*28170*/  FSEL R8, R9, -INF , P5 ;  /* 0xff80000009087808 */ /* 0x000fe40002800000 */
[----:B------:R-:W-:Y:S02]  /*28180*/  FSEL R69, R119, -INF , P4 ;  /* 0xff80000077457808 */ /* 0x000fe40002000000 */
[-C--:B------:R-:W-:Y:S02]  /*28190*/  ISETP.GE.AND P5, PT, R240, R239.reuse, PT ;  /* 0x000000eff000720c */ /* 0x080fe40003fa6270 */
[-C--:B------:R-:W-:Y:S02]  /*281a0*/  ISETP.GE.AND P4, PT, R238, R239.reuse, PT ;  /* 0x000000efee00720c */ /* 0x080fe40003f86270 */
[----:B------:R-:W-:Y:S02]  /*281b0*/  FSEL R167, R167, -INF , !P6 ;  /* 0xff800000a7a77808 */ /* 0x000fe40007000000 */
[----:B------:R-:W-:Y:S02]  /*281c0*/  FSEL R68, R10, -INF , P1 ;  /* 0xff8000000a447808 */ /* 0x000fe40000800000 */
[----:B------:R-:W-:Y:S02]  /*281d0*/  FSEL R7, R11, -INF , P0 ;  /* 0xff8000000b077808 */ /* 0x000fe40000000000 */
[-C--:B------:R-:W-:Y:S02]  /*281e0*/  ISETP.GE.AND P1, PT, R237, R239.reuse, PT ;  /* 0x000000efed00720c */ /* 0x080fe40003f26270 */
[-C--:B------:R-:W-:Y:S02]  /*281f0*/  ISETP.GE.AND P0, PT, R236, R239.reuse, PT ;  /* 0x000000efec00720c */ /* 0x080fe40003f06270 */
[----:B------:R-:W-:Y:S02]  /*28200*/  FSEL R235, R235, -INF , !P5 ;  /* 0xff800000ebeb7808 */ /* 0x000fe40006800000 */
[----:B------:R-:W-:Y:S02]  /*28210*/  FMNMX3.FTZ R9, R3, R20, R167, !PT ;  /* 0x0000001403097276 */ /* 0x000fe400078100a7 */
[----:B------:R-:W-:Y:S02]  /*28220*/  FSEL R234, R234, -INF , !P4 ;  /* 0xff800000eaea7808 */ /* 0x000fe40006000000 */
        /* <DEDUP_REMOVED lines=21> */
[----:B------:R-:W-:Y:S01]  /*28380*/  FSEL R49, R177, -INF , !P4 ;  /* 0xff800000b1317808 */ /* 0x000fe20006000000 */
[----:B------:R-:W-:Y:S01]  /*28390*/  IMAD R177, R248, 0x100, R61 ;  /* 0x00000100f8b17824 */ /* 0x000fe200078e023d */
[----:B------:R-:W-:Y:S01]  /*283a0*/  FMNMX3.FTZ R9, R9, R56, R53, !PT ;  /* 0x0000003809097276 */ /* 0x000fe20007810035 */
[----:B------:R-:W1:Y:S01]  /*283b0*/  S2R R2, SR_TID.X ;  /* 0x0000000000027919 */ /* 0x000e620000002100 */
[-C--:B------:R-:W-:Y:S01]  /*283c0*/  ISETP.GE.AND P1, PT, R128, R239.reuse, PT ;  /* 0x000000ef8000720c */ /* 0x080fe20003f26270 */
[----:B------:R-:W-:Y:S01]  /*283d0*/  VIADD R177, R177, 0x59 ;  /* 0x00000059b1b17836 */ /* 0x000fe20000000000 */
[-C--:B------:R-:W-:Y:S02]  /*283e0*/  ISETP.GE.AND P0, PT, R130, R239.reuse, PT ;  /* 0x000000ef8200720c */ /* 0x080fe40003f06270 */
[----:B------:R-:W-:Y:S01]  /*283f0*/  FSEL R48, R176, -INF , !P1 ;  /* 0xff800000b0307808 */ /* 0x000fe20004800000 */
[----:B------:R-:W-:Y:S01]  /*28400*/  IMAD R176, R248, 0x100, R61 ;  /* 0x00000100f8b07824 */ /* 0x000fe200078e023d */
[----:B------:R-:W-:Y:S02]  /*28410*/  FSEL R45, R175, -INF , !P0 ;  /* 0xff800000af2d7808 */ /* 0x000fe40004000000 */
[----:B------:R-:W-:Y:S01]  /*28420*/  FMNMX3.FTZ R9, R9, R52, R49, !PT ;  /* 0x0000003409097276 */ /* 0x000fe20007810031 */
[----:B------:R-:W-:Y:S01]  /*28430*/  VIADD R176, R176, 0x60 ;  /* 0x00000060b0b07836 */ /* 0x000fe20000000000 */
[-C--:B------:R-:W-:Y:S02]  /*28440*/  ISETP.GE.AND P6, PT, R225, R239.reuse, PT ;  /* 0x000000efe100720c */ /* 0x080fe40003fc6270 */
[-C--:B------:R-:W-:Y:S02]  /*28450*/  ISETP.GE.AND P5, PT, R129, R239.reuse, PT ;  /* 0x000000ef8100720c */ /* 0x080fe40003fa6270 */
[----:B------:R-:W-:Y:S02]  /*28460*/  FMNMX3.FTZ R9, R9, R48, R45, !PT ;  /* 0x0000003009097276 */ /* 0x000fe4000781002d */
[-C--:B------:R-:W-:Y:S02]  /*28470*/  ISETP.GE.AND P4, PT, R217, R239.reuse, PT ;  /* 0x000000efd900720c */ /* 0x080fe40003f86270 */
[-C--:B------:R-:W-:Y:S02]  /*28480*/  ISETP.GE.AND P1, PT, R216, R239.reuse, PT ;  /* 0x000000efd800720c */ /* 0x080fe40003f26270 */
[----:B------:R-:W-:Y:S02]  /*28490*/  FSEL R252, R252, -INF , !P6 ;  /* 0xff800000fcfc7808 */ /* 0x000fe40007000000 */
[----:B------:R-:W-:Y:S02]  /*284a0*/  FSEL R251, R251, -INF , !P5 ;  /* 0xff800000fbfb7808 */ /* 0x000fe40006800000 */
[-C--:B------:R-:W-:Y:S02]  /*284b0*/  ISETP.GE.AND P0, PT, R215, R239.reuse, PT ;  /* 0x000000efd700720c */ /* 0x080fe40003f06270 */
[-C--:B------:R-:W-:Y:S02]  /*284c0*/  ISETP.GE.AND P6, PT, R214, R239.reuse, PT ;  /* 0x000000efd600720c */ /* 0x080fe40003fc6270 */
[----:B------:R-:W-:Y:S02]  /*284d0*/  FSEL R219, R219, -INF , !P4 ;  /* 0xff800000dbdb7808 */ /* 0x000fe40006000000 */
[----:B------:R-:W-:Y:S02]  /*284e0*/  FSEL R218, R218, -INF , !P1 ;  /* 0xff800000dada7808 */ /* 0x000fe40004800000 */
[----:B------:R-:W-:Y:S02]  /*284f0*/  FMNMX3.FTZ R9, R9, R252, R251, !PT ;  /* 0x000000fc09097276 */ /* 0x000fe400078100fb */
[----:B------:R-:W-:Y:S02]  /*28500*/  FSEL R44, R44, -INF , !P0 ;  /* 0xff8000002c2c7808 */ /* 0x000fe40004000000 */
[----:B------:R-:W-:Y:S02]  /*28510*/  ISETP.GE.AND P5, PT, R209, R239, PT ;  /* 0x000000efd100720c */ /* 0x000fe40003fa6270 */
[----:B------:R-:W-:Y:S02]  /*28520*/  FSEL R41, R41, -INF , !P6 ;  /* 0xff80000029297808 */ /* 0x000fe40007000000 */
[----:B------:R-:W-:Y:S02]  /*28530*/  FMNMX3.FTZ R9, R9, R219, R218, !PT ;  /* 0x000000db09097276 */ /* 0x000fe400078100da */
        /* <DEDUP_REMOVED lines=32> */
[----:B------:R-:W-:Y:S02]  /*28740*/  ISETP.GE.AND P5, PT, R182, R239, PT ;  /* 0x000000efb600720c */ /* 0x000fe40003fa6270 */
[----:B------:R-:W-:Y:S02]  /*28750*/  FSEL R21, R21, -INF , !P1 ;  /* 0xff80000015157808 */ /* 0x000fe40004800000 */
[----:B------:R-:W-:Y:S02]  /*28760*/  FMNMX3.FTZ R9, R9, R25, R24, !PT ;  /* 0x0000001909097276 */ /* 0x000fe40007810018 */
[----:B------:R-:W-:Y:S02]  /*28770*/  FSEL R186, R126, -INF , !P0 ;  /* 0xff8000007eba7808 */ /* 0x000fe40004000000 */
[-C--:B------:R-:W-:Y:S02]  /*28780*/  ISETP.GE.AND P4, PT, R213, R239.reuse, PT ;  /* 0x000000efd500720c */ /* 0x080fe40003f86270 */
[----:B------:R-:W-:Y:S02]  /*28790*/  FSEL R180, R73, -INF , !P5 ;  /* 0xff80000049b47808 */ /* 0x000fe40006800000 */
[----:B------:R-:W-:Y:S02]  /*287a0*/  ISETP.GE.AND P1, PT, R212, R239, PT ;  /* 0x000000efd400720c */ /* 0x000fe40003f26270 */
[----:B------:R-:W-:Y:S02]  /*287b0*/  FMNMX3.FTZ R9, R9, R21, R186, !PT ;  /* 0x0000001509097276 */ /* 0x000fe400078100ba */
[----:B------:R-:W-:Y:S02]  /*287c0*/  FSEL R181, R125, -INF , !P6 ;  /* 0xff8000007db57808 */ /* 0x000fe40007000000 */
[----:B------:R-:W-:Y:S02]  /*287d0*/  FSEL R179, R80, -INF , !P4 ;  /* 0xff80000050b37808 */ /* 0x000fe40006000000 */
[----:B------:R-:W-:Y:S02]  /*287e0*/  FSEL R178, R81, -INF , !P1 ;  /* 0xff80000051b27808 */ /* 0x000fe40004800000 */
[-C--:B------:R-:W-:Y:S02]  /*287f0*/  ISETP.GE.AND P0, PT, R211, R239.reuse, PT ;  /* 0x000000efd300720c */ /* 0x080fe40003f06270 */
[----:B------:R-:W-:Y:S02]  /*28800*/  ISETP.GE.AND P6, PT, R210, R239, PT ;  /* 0x000000efd200720c */ /* 0x000fe40003fc6270 */
[----:B------:R-:W-:Y:S02]  /*28810*/  FMNMX3.FTZ R9, R9, R181, R180, !PT ;  /* 0x000000b509097276 */ /* 0x000fe400078100b4 */
        /* <DEDUP_REMOVED lines=19> */
[----:B------:R-:W-:Y:S02]  /*28950*/  FMNMX3.FTZ R9, R9, R126, R125, !PT ;  /* 0x0000007e09097276 */ /* 0x000fe4000781007d */
[-C--:B------:R-:W-:Y:S02]  /*28960*/  ISETP.GE.AND P0, PT, R189, R239.reuse, PT ;  /* 0x000000efbd00720c */ /* 0x080fe40003f06270 */
[-C--:B------:R-:W-:Y:S02]  /*28970*/  ISETP.GE.AND P6, PT, R188, R239.reuse, PT ;  /* 0x000000efbc00720c */ /* 0x080fe40003fc6270 */
[----:B------:R-:W-:Y:S02]  /*28980*/  FSEL R107, R65, -INF , !P4 ;  /* 0xff800000416b7808 */ /* 0x000fe40006000000 */
[----:B------:R-:W-:Y:S01]  /*28990*/  FSEL R106, R60, -INF , !P1 ;  /* 0xff8000003c6a7808 */ /* 0x000fe20004800000 */
[----:B-1----:R-:W-:Y:S01]  /*289a0*/  IMAD.SHL.U32 R60, R2, 0x40, RZ ;  /* 0x00000040023c7824 */ /* 0x002fe200078e00ff */
[----:B------:R-:W-:Y:S02]  /*289b0*/  FMNMX3.FTZ R9, R9, R122, R119, !PT ;  /* 0x0000007a09097276 */ /* 0x000fe40007810077 */
[-C--:B------:R-:W-:Y:S02]  /*289c0*/  ISETP.GE.AND P4, PT, R124, R239.reuse, PT ;  /* 0x000000ef7c00720c */ /* 0x080fe40003f86270 */
[----:B------:R-:W-:Y:S02]  /*289d0*/  ISETP.GE.AND P5, PT, R187, R239, PT ;  /* 0x000000efbb00720c */ /* 0x000fe40003fa6270 */
[----:B------:R-:W-:Y:S02]  /*289e0*/  FSEL R101, R101, -INF , !P0 ;  /* 0xff80000065657808 */ /* 0x000fe40004000000 */
[----:B------:R-:W-:Y:S02]  /*289f0*/  FSEL R99, R99, -INF , !P6 ;  /* 0xff80000063637808 */ /* 0x000fe40007000000 */
[----:B------:R-:W-:Y:S02]  /*28a00*/  FMNMX3.FTZ R9, R9, R107, R106, !PT ;  /* 0x0000006b09097276 */ /* 0x000fe4000781006a */
[----:B------:R-:W-:Y:S02]  /*28a10*/  ISETP.GE.AND P0, PT, R121, R239, PT ;  /* 0x000000ef7900720c */ /* 0x000fe40003f06270 */
        /* <DEDUP_REMOVED lines=11> */
[----:B------:R-:W-:Y:S02]  /*28ad0*/  FSEL R77, R77, -INF , !P6 ;  /* 0xff8000004d4d7808 */ /* 0x000fe40007000000 */
[-C--:B------:R-:W-:Y:S02]  /*28ae0*/  ISETP.GE.AND P5, PT, R103, R239.reuse, PT ;  /* 0x000000ef6700720c */ /* 0x080fe40003fa6270 */
[----:B------:R-:W-:Y:S02]  /*28af0*/  ISETP.GE.AND P6, PT, R104, R239, PT ;  /* 0x000000ef6800720c */ /* 0x000fe40003fc6270 */
[----:B------:R-:W-:Y:S02]  /*28b00*/  FSEL R7, R7, -INF , !P4 ;  /* 0xff80000007077808 */ /* 0x000fe40006000000 */
[-C--:B------:R-:W-:Y:S02]  /*28b10*/  ISETP.GE.AND P4, PT, R241, R245.reuse, PT ;  /* 0x000000f5f100720c */ /* 0x080fe40003f86270 */
[----:B------:R1:W5:Y:S01]  /*28b20*/  LDL.LU R241, [R1+0x64] ;  /* 0x0000640001f17983 */ /* 0x0003620000300800 */
[----:B------:R-:W-:Y:S02]  /*28b30*/  FSEL R68, R68, -INF , !P5 ;  /* 0xff80000044447808 */ /* 0x000fe40006800000 */
[----:B------:R-:W-:Y:S02]  /*28b40*/  FSEL R69, R69, -INF , !P6 ;  /* 0xff80000045457808 */ /* 0x000fe40007000000 */
[-C--:B------:R-:W-:Y:S02]  /*28b50*/  ISETP.GE.AND P5, PT, R226, R245.reuse, PT ;  /* 0x000000f5e200720c */ /* 0x080fe40003fa6270 */
[-C--:B------:R-:W-:Y:S02]  /*28b60*/  ISETP.GE.AND P6, PT, R240, R245.reuse, PT ;  /* 0x000000f5f000720c */ /* 0x080fe40003fc6270 */
[----:B------:R1:W5:Y:S01]  /*28b70*/  LDL.LU R240, [R1+0x60] ;  /* 0x0000600001f07983 */ /* 0x0003620000300800 */
[----:B------:R-:W-:Y:S02]  /*28b80*/  FSEL R172, R172, -INF , P5 ;  /* 0xff800000acac7808 */ /* 0x000fe40002800000 */
        /* <DEDUP_REMOVED lines=12> */
[----:B------:R-:W-:Y:S02]  /*28c50*/  ISETP.GE.AND P4, PT, R230, R245, PT ;  /* 0x000000f5e600720c */ /* 0x000fe40003f86270 */
[----:B------:R-:W-:Y:S01]  /*28c60*/  ISETP.GE.AND P1, PT, R123, R239, PT ;  /* 0x000000ef7b00720c */ /* 0x000fe20003f26270 */
[----:B------:R1:W5:Y:S01]  /*28c70*/  LDL.LU R230, [R1+0x4c] ;  /* 0x00004c0001e67983 */ /* 0x0003620000300800 */
[----:B------:R-:W-:Y:S01]  /*28c80*/  FSEL R80, R13, -INF , P6 ;  /* 0xff8000000d507808 */ /* 0x000fe20003000000 */
[--C-:B------:R-:W-:Y:S01]  /*28c90*/  IMAD R13, R248, 0x100, R61.reuse ;  /* 0x00000100f80d7824 */ /* 0x100fe200078e023d */
[-C--:B------:R-:W-:Y:S02]  /*28ca0*/  ISETP.GE.AND P6, PT, R229, R245.reuse, PT ;  /* 0x000000f5e500720c */ /* 0x080fe40003fc6270 */
[----:B------:R-:W-:Y:S01]  /*28cb0*/  FSEL R11, R37, -INF , !P1 ;  /* 0xff800000250b7808 */ /* 0x000fe20004800000 */
[----:B------:R1:W5:Y:S01]  /*28cc0*/  LDL.LU R229, [R1+0x48] ;  /* 0x0000480001e57983 */ /* 0x0003620000300800 */
[----:B------:R-:W-:Y:S01]  /*28cd0*/  FSEL R73, R14, -INF , P5 ;  /* 0xff8000000e497808 */ /* 0x000fe20002800000 */
[----:B------:R-:W-:Y:S01]  /*28ce0*/  VIADD R13, R13, 0x1 ;  /* 0x000000010d0d7836 */ /* 0x000fe20000000000 */
[----:B------:R-:W-:Y:S02]  /*28cf0*/  ISETP.GE.AND P5, PT, R228, R245, PT ;  /* 0x000000f5e400720c */ /* 0x000fe40003fa6270 */
[----:B------:R-:W-:Y:S01]  /*28d00*/  ISETP.GE.AND P1, PT, R105, R239, PT ;  /* 0x000000ef6900720c */ /* 0x000fe20003f26270 */
[----:B------:R1:W5:Y:S01]  /*28d10*/  LDL.LU R228, [R1+0x44] ;  /* 0x0000440001e47983 */ /* 0x0003620000300800 */
[----:B------:R-:W-:Y:S02]  /*28d20*/  FMNMX3.FTZ R6, R36, R11, R10, !PT ;  /* 0x0000000b24067276 */ /* 0x000fe4000781000a */
[----:B------:R-:W-:Y:S02]  /*28d30*/  FSEL R72, R15, -INF , P4 ;  /* 0xff8000000f487808 */ /* 0x000fe40002000000 */
[----:B------:R-:W-:Y:S02]  /*28d40*/  FSEL R37, R19, -INF , P5 ;  /* 0xff80000013257808 */ /* 0x000fe40002800000 */
[-C--:B------:R-:W-:Y:S02]  /*28d50*/  ISETP.GE.AND P4, PT, R227, R245.reuse, PT ;  /* 0x000000f5e300720c */ /* 0x080fe40003f86270 */
[----:B------:R-:W-:Y:S01]  /*28d60*/  ISETP.GE.AND P5, PT, R221, R245, PT ;  /* 0x000000f5dd00720c */ /* 0x000fe20003fa6270 */
[----:B------:R1:W5:Y:S01]  /*28d70*/  LDL.LU R227, [R1+0x40] ;  /* 0x0000400001e37983 */ /* 0x0003620000300800 */
[----:B------:R-:W-:Y:S02]  /*28d80*/  FSEL R8, R8, -INF , !P1 ;  /* 0xff80000008087808 */ /* 0x000fe40004800000 */
[C---:B------:R-:W-:Y:S02]  /*28d90*/  ISETP.GE.AND P0, PT, R5.reuse, R246, PT ;  /* 0x000000f60500720c */ /* 0x040fe40003f06270 */
[----:B------:R-:W-:Y:S02]  /*28da0*/  FMNMX3.FTZ R6, R6, R77, R76, !PT ;  /* 0x0000004d06067276 */ /* 0x000fe4000781004c */
[----:B------:R-:W-:Y:S02]  /*28db0*/  FSEL R19, R26, -INF , P5 ;  /* 0xff8000001a137808 */ /* 0x000fe40002800000 */
[----:B------:R-:W-:Y:S01]  /*28dc0*/  FSEL R4, R4, -INF , P0 ;  /* 0xff80000004047808 */ /* 0x000fe20000000000 */
[----:B------:R-:W2:Y:S01]  /*28dd0*/  LDL.LU R26, [R1+0x18] ;  /* 0x00001800011a7983 */ /* 0x000ea20000300800 */
[----:B------:R-:W-:Y:S02]  /*28de0*/  FMNMX3.FTZ R36, R6, R9, R8, !PT ;  /* 0x0000000906247276 */ /* 0x000fe40007810008 */
[----:B------:R-:W-:Y:S01]  /*28df0*/  ISETP.GE.AND P1, PT, R5, R239, PT ;  /* 0x000000ef0500720c */ /* 0x000fe20003f26270 */
[----:B------:R-:W3:Y:S01]  /*28e00*/  LDL.LU R15, [R1+0x1c] ;  /* 0x00001c00010f7983 */ /* 0x000ee20000300800 */
[----:B------:R-:W-:Y:S02]  /*28e10*/  FMNMX3.FTZ R36, R36, R69, R68, !PT ;  /* 0x0000004524247276 */ /* 0x000fe40007810044 */
[----:B------:R-:W-:Y:S02]  /*28e20*/  FSEL R6, R4, -INF , !P1 ;  /* 0xff80000004067808 */ /* 0x000fe40004800000 */
[----:B------:R-:W-:Y:S02]  /*28e30*/  LOP3.LUT P1, RZ, R2, 0x2, RZ, 0xc0, !PT ;  /* 0x0000000202ff7812 */ /* 0x000fe4000782c0ff */
[----:B------:R-:W-:Y:S02]  /*28e40*/  FMNMX3.FTZ R2, R36, R7, R6, !PT ;  /* 0x0000000724027276 */ /* 0x000fe40007810006 */
[----:B------:R-:W-:Y:S02]  /*28e50*/  FSEL R36, R22, -INF , P4 ;  /* 0xff80000016247808 */ /* 0x000fe40002000000 */
[----:B------:R-:W4:Y:S01]  /*28e60*/  LDL.LU R22, [R1+0x20] ;  /* 0x0000200001167983 */ /* 0x000f220000300800 */
[----:B------:R-:W-:Y:S02]  /*28e70*/  LOP3.LUT R60, R0, 0x200, R60, 0xf8, !PT ;  /* 0x00000200003c7812 */ /* 0x000fe400078ef83c */
[----:B------:R-:W-:Y:S01]  /*28e80*/  FSEL R65, R18, -INF , P6 ;  /* 0xff80000012417808 */ /* 0x000fe20003000000 */
[----:B------:R-:W4:Y:S01]  /*28e90*/  LDL.LU R14, [R1+0x24] ;  /* 0x00002400010e7983 */ /* 0x000f220000300800 */
[-C--:B------:R-:W-:Y:S02]  /*28ea0*/  ISETP.GE.AND P6, PT, R220, R245.reuse, PT ;  /* 0x000000f5dc00720c */ /* 0x080fe40003fc6270 */
[-C--:B------:R-:W-:Y:S01]  /*28eb0*/  ISETP.GE.AND P4, PT, R224, R245.reuse, PT ;  /* 0x000000f5e000720c */ /* 0x080fe20003f86270 */
[----:B------:R-:W1:Y:S01]  /*28ec0*/  SHFL.BFLY PT, R0, R2, 0x2, 0x1f ;  /* 0x0c401f0002007f89 */ /* 0x000e6200000e0000 */
[----:B------:R-:W-:Y:S02]  /*28ed0*/  FSEL R23, R23, -INF , P6 ;  /* 0xff80000017177808 */ /* 0x000fe40003000000 */
[-C--:B------:R-:W-:Y:S02]  /*28ee0*/  ISETP.GE.AND P6, PT, R128, R245.reuse, PT ;  /* 0x000000f58000720c */ /* 0x080fe40003fc6270 */
[-C--:B------:R-:W-:Y:S02]  /*28ef0*/  ISETP.GE.AND P5, PT, R130, R245.reuse, PT ;  /* 0x000000f58200720c */ /* 0x080fe40003fa6270 */
[----:B------:R-:W-:Y:S02]  /*28f00*/  FSEL R18, R27, -INF , P4 ;  /* 0xff8000001b127808 */ /* 0x000fe40002000000 */
[-C--:B------:R-:W-:Y:S02]  /*28f10*/  ISETP.GE.AND P4, PT, R225, R245.reuse, PT ;  /* 0x000000f5e100720c */ /* 0x080fe40003f86270 */
[----:B------:R-:W-:Y:S02]  /*28f20*/  FSEL R31, R31, -INF , P5 ;  /* 0xff8000001f1f7808 */ /* 0x000fe40002800000 */
[----:B------:R-:W-:Y:S02]  /*28f30*/  ISETP.GE.AND P5, PT, R226, R244, PT ;  /* 0x000000f4e200720c */ /* 0x000fe40003fa6270 */
[----:B------:R-:W-:Y:S02]  /*28f40*/  FSEL R226, R34, -INF , P4 ;  /* 0xff80000022e27808 */ /* 0x000fe40002000000 */
[-C--:B------:R-:W-:Y:S02]  /*28f50*/  ISETP.GE.AND P4, PT, R217, R245.reuse, PT ;  /* 0x000000f5d900720c */ /* 0x080fe40003f86270 */
[----:B------:R-:W-:Y:S02]  /*28f60*/  FSEL R12, R172, -INF , !P5 ;  /* 0xff800000ac0c7808 */ /* 0x000fe40006800000 */
[-C--:B------:R-:W-:Y:S02]  /*28f70*/  ISETP.GE.AND P5, PT, R215, R245.reuse, PT ;  /* 0x000000f5d700720c */ /* 0x080fe40003fa6270 */
[----:B------:R-:W-:Y:S02]  /*28f80*/  FSEL R224, R38, -INF , P4 ;  /* 0xff80000026e07808 */ /* 0x000fe40002000000 */
[----:B-1----:R-:W-:Y:S02]  /*28f90*/  FMNMX.FTZ R0, R2, R0, !PT ;  /* 0x0000000002007209 */ /* 0x002fe40007810000 */
[-C--:B------:R-:W-:Y:S02]  /*28fa0*/  ISETP.GE.AND P4, PT, R214, R245.reuse, PT ;  /* 0x000000f5d600720c */ /* 0x080fe40003f86270 */
[----:B------:R-:W-:Y:S01]  /*28fb0*/  FSEL R220, R42, -INF , P5 ;  /* 0xff8000002adc7808 */ /* 0x000fe20002800000 */
[----:B------:R-:W1:Y:S01]  /*28fc0*/  SHFL.BFLY PT, R2, R0, 0x1, 0x1f ;  /* 0x0c201f0000027f89 */ /* 0x000e6200000e0000 */
        /* <DEDUP_REMOVED lines=12> */
[----:B-1----:R-:W-:Y:S02]  /*29090*/  FMNMX.FTZ R2, R0, R2, !PT ;  /* 0x0000000200027209 */ /* 0x002fe40007810000 */
[----:B------:R-:W-:Y:S01]  /*290a0*/  FSEL R0, R30, -INF , P6 ;  /* 0xff8000001e007808 */ /* 0x000fe20003000000 */
[----:B------:R-:W-:Y:S01]  /*290b0*/  IMAD R30, R248, 0x100, R61 ;  /* 0x00000100f81e7824 */ /* 0x000fe200078e023d */
[----:B------:R-:W-:Y:S02]  /*290c0*/  FSETP.NEU.FTZ.AND P0, PT, R2, -INF , PT ;  /* 0xff8000000200780b */ /* 0x000fe40003f1d000 */
[-C--:B------:R-:W-:Y:S01]  /*290d0*/  ISETP.GE.AND P6, PT, R129, R245.reuse, PT ;  /* 0x000000f58100720c */ /* 0x080fe20003fc6270 */
[----:B------:R-:W-:Y:S01]  /*290e0*/  VIADD R30, R30, 0x21 ;  /* 0x000000211e1e7836 */ /* 0x000fe20000000000 */
[----:B------:R-:W-:Y:S02]  /*290f0*/  FSEL R4, R2, RZ, P0 ;  /* 0x000000ff02047208 */ /* 0x000fe40000000000 */
[----:B------:R-:W-:Y:S02]  /*29100*/  FSEL R225, R35, -INF , P6 ;  /* 0xff80000023e17808 */ /* 0x000fe40003000000 */
[-C--:B------:R-:W-:Y:S01]  /*29110*/  ISETP.GE.AND P6, PT, R216, R245.reuse, PT ;  /* 0x000000f5d800720c */ /* 0x080fe20003fc6270 */
[----:B------:R-:W-:Y:S01]  /*29120*/  FADD.FTZ R4, -R4, R3 ;  /* 0x0000000304047221 */ /* 0x000fe20000010100 */
[-C--:B------:R-:W-:Y:S01]  /*29130*/  ISETP.GE.AND P4, PT, R193, R245.reuse, PT ;  /* 0x000000f5c100720c */ /* 0x080fe20003f86270 */
[----:B------:R-:W4:Y:S01]  /*29140*/  LD.E R3, desc[UR4][R164.64+0xdc] ;  /* 0x0000dc04a4037980 */ /* 0x000f22000c101900 */
        /* <DEDUP_REMOVED lines=41> */
[----:B------:R-:W-:Y:S01]  /*293e0*/  FSEL R95, R97, -INF , P6 ;  /* 0xff800000615f7808 */ /* 0x000fe20003000000 */
[--C-:B------:R-:W-:Y:S01]  /*293f0*/  IMAD R97, R248, 0x100, R61.reuse ;  /* 0x00000100f8617824 */ /* 0x100fe200078e023d */
[----:B------:R-:W-:Y:S02]  /*29400*/  FSEL R91, R91, -INF , P4 ;  /* 0xff8000005b5b7808 */ /* 0x000fe40002000000 */
[-C--:B------:R-:W-:Y:S01]  /*29410*/  ISETP.GE.AND P6, PT, R187, R245.reuse, PT ;  /* 0x000000f5bb00720c */ /* 0x080fe20003fc6270 */
[----:B------:R-:W-:Y:S01]  /*29420*/  VIADD R97, R97, 0x29 ;  /* 0x0000002961617836 */ /* 0x000fe20000000000 */
        /* <DEDUP_REMOVED lines=22> */
[----:B------:R-:W-:Y:S02]  /*29590*/  FSEL R38, R117, -INF , P5 ;  /* 0xff80000075267808 */ /* 0x000fe40002800000 */
[-C--:B------:R-:W-:Y:S04]  /*295a0*/  ISETP.GE.AND P5, PT, R105, R245.reuse, PT ;  /* 0x000000f56900720c */ /* 0x080fe80003fa6270 */
[----:B------:R-:W-:Y:S02]  /*295b0*/  FSEL R70, R208, -INF , P5 ;  /* 0xff800000d0467808 */ /* 0x000fe40002800000 */
[-C--:B------:R-:W-:Y:S02]  /*295c0*/  ISETP.GE.AND P5, PT, R102, R245.reuse, PT ;  /* 0x000000f56600720c */ /* 0x080fe40003fa6270 */
[----:B--2---:R-:W-:Y:S01]  /*295d0*/  FSEL R34, R26, -INF , P4 ;  /* 0xff8000001a227808 */ /* 0x004fe20002000000 */
[C-C-:B------:R-:W-:Y:S01]  /*295e0*/  IMAD R26, R248.reuse, 0x100, R61.reuse ;  /* 0x00000100f81a7824 */ /* 0x140fe200078e023d */
[----:B------:R-:W-:Y:S02]  /*295f0*/  ISETP.GE.AND P4, PT, R5, R245, PT ;  /* 0x000000f50500720c */ /* 0x000fe40003f86270 */
[----:B---3--:R-:W-:Y:S01]  /*29600*/  FSEL R63, R15, -INF , P6 ;  /* 0xff8000000f3f7808 */ /* 0x008fe20003000000 */
[C-C-:B------:R-:W-:Y:S01]  /*29610*/  IMAD R15, R248.reuse, 0x100, R61.reuse ;  /* 0x00000100f80f7824 */ /* 0x140fe200078e023d */
[-C--:B------:R-:W-:Y:S01]  /*29620*/  ISETP.GE.AND P6, PT, R13, R244.reuse, PT ;  /* 0x000000f40d00720c */ /* 0x080fe20003fc6270 */
[--C-:B------:R-:W-:Y:S02]  /*29630*/  IMAD R13, R248, 0x100, R61.reuse ;  /* 0x00000100f80d7824 */ /* 0x100fe400078e023d */
[----:B------:R-:W-:Y:S02]  /*29640*/  VIADD R15, R15, 0x8 ;  /* 0x000000080f0f7836 */ /* 0x000fe40000000000 */
[----:B------:R-:W-:Y:S02]  /*29650*/  VIADD R13, R13, 0x9 ;  /* 0x000000090d0d7836 */ /* 0x000fe40000000000 */
[----:B------:R-:W-:Y:S01]  /*29660*/  VIADD R26, R26, 0x19 ;  /* 0x000000191a1a7836 */ /* 0x000fe20000000000 */
[----:B----4-:R-:W-:Y:S01]  /*29670*/  FSEL R98, R22, -INF , P5 ;  /* 0xff80000016627808 */ /* 0x010fe20002800000 */
[--C-:B------:R-:W-:Y:S01]  /*29680*/  IMAD R22, R248, 0x100, R61.reuse ;  /* 0x00000100f8167824 */ /* 0x100fe200078e023d */
[-C--:B------:R-:W-:Y:S02]  /*29690*/  ISETP.GE.AND P5, PT, R15, R244.reuse, PT ;  /* 0x000000f40f00720c */ /* 0x080fe40003fa6270 */
[----:B------:R-:W-:Y:S01]  /*296a0*/  FSEL R100, R14, -INF , P4 ;  /* 0xff8000000e647808 */ /* 0x000fe20002000000 */
[C-C-:B------:R-:W-:Y:S01]  /*296b0*/  IMAD R14, R248.reuse, 0x100, R61.reuse ;  /* 0x00000100f80e7824 */ /* 0x140fe200078e023d */
[-C--:B------:R-:W-:Y:S01]  /*296c0*/  ISETP.GE.AND P4, PT, R13, R244.reuse, PT ;  /* 0x000000f40d00720c */ /* 0x080fe20003f86270 */
[--C-:B------:R-:W-:Y:S01]  /*296d0*/  IMAD R13, R248, 0x100, R61.reuse ;  /* 0x00000100f80d7824 */ /* 0x100fe200078e023d */
[----:B------:R-:W-:Y:S01]  /*296e0*/  FSEL R15, R173, -INF , !P6 ;  /* 0xff800000ad0f7808 */ /* 0x000fe20007000000 */
[----:B------:R-:W-:Y:S02]  /*296f0*/  VIADD R14, R14, 0x11 ;  /* 0x000000110e0e7836 */ /* 0x000fe40000000000 */
[----:B------:R-:W-:Y:S02]  /*29700*/  VIADD R13, R13, 0x10 ;  /* 0x000000100d0d7836 */ /* 0x000fe40000000000 */
[----:B------:R-:W-:Y:S03]  /*29710*/  VIADD R22, R22, 0x18 ;  /* 0x0000001816167836 */ /* 0x000fe60000000000 */
[-C--:B------:R-:W-:Y:S02]  /*29720*/  ISETP.GE.AND P6, PT, R13, R244.reuse, PT ;  /* 0x000000f40d00720c */ /* 0x080fe40003fc6270 */
[----:B------:R-:W-:Y:S02]  /*29730*/  FSEL R13, R168, -INF , !P5 ;  /* 0xff800000a80d7808 */ /* 0x000fe40006800000 */
[-C--:B------:R-:W-:Y:S02]  /*29740*/  ISETP.GE.AND P5, PT, R14, R244.reuse, PT ;  /* 0x000000f40e00720c */ /* 0x080fe40003fa6270 */
[----:B------:R-:W-:Y:S02]  /*29750*/  FSEL R14, R169, -INF , !P4 ;  /* 0xff800000a90e7808 */ /* 0x000fe40006000000 */
[-C--:B------:R-:W-:Y:S02]  /*29760*/  ISETP.GE.AND P4, PT, R22, R244.reuse, PT ;  /* 0x000000f41600720c */ /* 0x080fe40003f86270 */
[----:B------:R-:W-:Y:S02]  /*29770*/  FSEL R22, R81, -INF , !P6 ;  /* 0xff80000051167808 */ /* 0x000fe40007000000 */
[-C--:B------:R-:W-:Y:S01]  /*29780*/  ISETP.GE.AND P6, PT, R26, R244.reuse, PT ;  /* 0x000000f41a00720c */ /* 0x080fe20003fc6270 */
[--C-:B------:R-:W-:Y:S01]  /*29790*/  IMAD R26, R248, 0x100, R61.reuse ;  /* 0x00000100f81a7824 */ /* 0x100fe200078e023d */
[----:B------:R-:W-:Y:S03]  /*297a0*/  FSEL R27, R80, -INF , !P5 ;  /* 0xff800000501b7808 */ /* 0x000fe60006800000 */
[----:B------:R-:W-:Y:S05]  /*297b0*/  VIADD R26, R26, 0x20 ;  /* 0x000000201a1a7836 */ /* 0x000fea0000000000 */
[-C--:B------:R-:W-:Y:S02]  /*297c0*/  ISETP.GE.AND P5, PT, R26, R244.reuse, PT ;  /* 0x000000f41a00720c */ /* 0x080fe40003fa6270 */
[----:B------:R-:W-:Y:S02]  /*297d0*/  FSEL R26, R73, -INF , !P4 ;  /* 0xff800000491a7808 */ /* 0x000fe40006000000 */
[----:B------:R-:W-:Y:S02]  /*297e0*/  FSEL R114, R65, -INF , !P5 ;  /* 0xff80000041727808 */ /* 0x000fe40006800000 */
[-C--:B------:R-:W-:Y:S01]  /*297f0*/  ISETP.GE.AND P5, PT, R97, R244.reuse, PT ;  /* 0x000000f46100720c */ /* 0x080fe20003fa6270 */
[----:B------:R-:W-:Y:S01]  /*29800*/  IMAD R97, R248, 0x100, R61 ;  /* 0x00000100f8617824 */ /* 0x000fe200078e023d */
[-C--:B------:R-:W-:Y:S02]  /*29810*/  ISETP.GE.AND P4, PT, R30, R244.reuse, PT ;  /* 0x000000f41e00720c */ /* 0x080fe40003f86270 */
[----:B------:R-:W-:Y:S01]  /*29820*/  FSEL R118, R23, -INF , !P5 ;  /* 0xff80000017767808 */ /* 0x000fe20006800000 */
[----:B------:R-:W-:Y:S01]  /*29830*/  VIADD R97, R97, 0x31 ;  /* 0x0000003161617836 */ /* 0x000fe20000000000 */
[----:B------:R-:W-:Y:S02]  /*29840*/  ISETP.GE.AND P5, PT, R128, R244, PT ;  /* 0x000000f48000720c */ /* 0x000fe40003fa6270 */
[----:B------:R-:W-:Y:S02]  /*29850*/  FSEL R30, R72, -INF , !P6 ;  /* 0xff800000481e7808 */ /* 0x000fe40007000000 */
[----:B------:R-:W-:Y:S02]  /*29860*/  FSEL R23, R0, -INF , !P5 ;  /* 0xff80000000177808 */ /* 0x000fe40006800000 */
[----:B------:R-:W-:Y:S02]  /*29870*/  FMNMX3.FTZ R0, R166, R12, R15, !PT ;  /* 0x0000000ca6007276 */ /* 0x000fe4000781000f */
[----:B------:R-:W-:Y:S01]  /*29880*/  ISETP.GE.AND P6, PT, R111, R244, PT ;  /* 0x000000f46f00720c */ /* 0x000fe20003fc6270 */
[----:B------:R-:W-:Y:S01]  /*29890*/  IMAD R111, R248, 0x100, R61 ;  /* 0x00000100f86f7824 */ /* 0x000fe200078e023d */
[----:B------:R-:W-:Y:S02]  /*298a0*/  FMNMX3.FTZ R0, R0, R13, R14, !PT ;  /* 0x0000000d00007276 */ /* 0x000fe4000781000e */
[----:B------:R-:W-:Y:S01]  /*298b0*/  FSEL R117, R36, -INF , !P6 ;  /* 0xff80000024757808 */ /* 0x000fe20007000000 */
[----:B------:R-:W-:Y:S01]  /*298c0*/  VIADD R111, R111, 0x30 ;  /* 0x000000306f6f7836 */ /* 0x000fe20000000000 */
[----:B------:R-:W-:Y:S02]  /*298d0*/  FMNMX3.FTZ R0, R0, R22, R27, !PT ;  /* 0x0000001600007276 */ /* 0x000fe4000781001b */
[----:B------:R-:W-:Y:S01]  /*298e0*/  ISETP.GE.AND P6, PT, R97, R244, PT ;  /* 0x000000f46100720c */ /* 0x000fe20003fc6270 */
[--C-:B------:R-:W-:Y:S01]  /*298f0*/  IMAD R97, R248, 0x100, R61.reuse ;  /* 0x00000100f8617824 */ /* 0x100fe200078e023d */
[----:B------:R-:W-:Y:S02]  /*29900*/  FMNMX3.FTZ R0, R0, R26, R30, !PT ;  /* 0x0000001a00007276 */ /* 0x000fe4000781001e */
[----:B------:R-:W-:Y:S01]  /*29910*/  FSEL R115, R37, -INF , !P4 ;  /* 0xff80000025737808 */ /* 0x000fe20006000000 */
[----:B------:R-:W-:Y:S01]  /*29920*/  VIADD R97, R97, 0x40 ;  /* 0x0000004061617836 */ /* 0x000fe20000000000 */
[----:B------:R-:W-:Y:S01]  /*29930*/  ISETP.GE.AND P4, PT, R111, R244, PT ;  /* 0x000000f46f00720c */ /* 0x000fe20003f86270 */
[----:B------:R-:W-:Y:S01]  /*29940*/  IMAD R111, R248, 0x100, R61 ;  /* 0x00000100f86f7824 */ /* 0x000fe200078e023d */
[----:B------:R-:W-:Y:S02]  /*29950*/  FMNMX3.FTZ R0, R0, R114, R115, !PT ;  /* 0x0000007200007276 */ /* 0x000fe40007810073 */
[----:B------:R-:W-:Y:S01]  /*29960*/  FSEL R128, R19, -INF , !P4 ;  /* 0xff80000013807808 */ /* 0x000fe20006000000 */
[----:B------:R-:W-:Y:S01]  /*29970*/  VIADD R111, R111, 0x59 ;  /* 0x000000596f6f7836 */ /* 0x000fe20000000000 */
[----:B------:R-:W-:Y:S01]  /*29980*/  ISETP.GE.AND P4, PT, R130, R244, PT ;  /* 0x000000f48200720c */ /* 0x000fe20003f86270 */
[----:B------:R-:W-:Y:S01]  /*29990*/  FMUL.FTZ R4, R3, R4 ;  /* 0x0000000403047220 */ /* 0x000fe20000410000 */
[----:B------:R-:W-:Y:S02]  /*299a0*/  FSEL R130, R18, -INF , !P6 ;  /* 0xff80000012827808 */ /* 0x000fe40007000000 */
[----:B------:R-:W-:Y:S02]  /*299b0*/  FMNMX3.FTZ R0, R0, R117, R118, !PT ;  /* 0x0000007500007276 */ /* 0x000fe40007810076 */
[-C--:B------:R-:W-:Y:S01]  /*299c0*/  ISETP.GE.AND P6, PT, R97, R244.reuse, PT ;  /* 0x000000f46100720c */ /* 0x080fe20003fc6270 */
[----:B------:R-:W-:Y:S01]  /*299d0*/  IMAD R97, R248, 0x100, R61 ;  /* 0x00000100f8617824 */ /* 0x000fe200078e023d */
[----:B------:R-:W-:Y:S02]  /*299e0*/  ISETP.GE.AND P5, PT, R129, R244, PT ;  /* 0x000000f48100720c */ /* 0x000fe40003fa6270 */
[----:B------:R-:W-:Y:S01]  /*299f0*/  FSEL R129, R31, -INF , !P4 ;  /* 0xff8000001f817808 */ /* 0x000fe20006000000 */
[----:B------:R-:W-:Y:S01]  /*29a00*/  VIADD R97, R97, 0x60 ;  /* 0x0000006061617836 */ /* 0x000fe20000000000 */
[----:B------:R-:W-:Y:S02]  /*29a10*/  FMNMX3.FTZ R0, R0, R128, R130, !PT ;  /* 0x0000008000007276 */ /* 0x000fe40007810082 */
[-C--:B------:R-:W-:Y:S02]  /*29a20*/  ISETP.GE.AND P4, PT, R217, R244.reuse, PT ;  /* 0x000000f4d900720c */ /* 0x080fe40003f86270 */
[----:B------:R-:W-:Y:S02]  /*29a30*/  FSEL R217, R226, -INF , !P6 ;  /* 0xff800000e2d97808 */ /* 0x000fe40007000000 */
[-C--:B------:R-:W-:Y:S01]  /*29a40*/  ISETP.GE.AND P6, PT, R216, R244.reuse, PT ;  /* 0x000000f4d800720c */ /* 0x080fe20003fc6270 */
[----:B------:R1:W5:Y:S01]  /*29a50*/  LDL.LU R226, [R1+0x3c] ;  /* 0x00003c0001e27983 */ /* 0x0003620000300800 */
[----:B------:R-:W-:Y:S02]  /*29a60*/  FSEL R216, R225, -INF , !P5 ;  /* 0xff800000e1d87808 */ /* 0x000fe40006800000 */
[----:B------:R-:W-:Y:S01]  /*29a70*/  FMNMX3.FTZ R0, R0, R23, R129, !PT ;  /* 0x0000001700007276 */ /* 0x000fe20007810081 */
[----:B------:R1:W5:Y:S01]  /*29a80*/  LDL.LU R225, [R1+0x38] ;  /* 0x0000380001e17983 */ /* 0x0003620000300800 */
        /* <DEDUP_REMOVED lines=38> */
[----:B------:R-:W-:Y:S02]  /*29cf0*/  ISETP.GE.AND P6, PT, R185, R244, PT ;  /* 0x000000f4b900720c */ /* 0x000fe40003fc6270 */
[----:B------:R-:W-:Y:S01]  /*29d00*/  FSEL R185, R66, -INF , !P5 ;  /* 0xff80000042b97808 */ /* 0x000fe20006800000 */
[----:B------:R-:W-:Y:S01]  /*29d10*/  FMUL.FTZ R66, R3, R2 ;  /* 0x0000000203427220 */ /* 0x000fe20000410000 */
        /* <DEDUP_REMOVED lines=36> */
[----:B------:R-:W-:Y:S02]  /*29f60*/  ISETP.GE.AND P6, PT, R194, R244, PT ;  /* 0x000000f4c200720c */ /* 0x000fe40003fc6270 */
[----:B------:R-:W-:Y:S02]  /*29f70*/  FMNMX3.FTZ R0, R0, R116, R113, !PT ;  /* 0x0000007400007276 */ /* 0x000fe40007810071 */
[-C--:B------:R-:W-:Y:S02]  /*29f80*/  ISETP.GE.AND P5, PT, R189, R244.reuse, PT ;  /* 0x000000f4bd00720c */ /* 0x080fe40003fa6270 */
[----:B------:R-:W-:Y:S02]  /*29f90*/  FSEL R97, R96, -INF , !P4 ;  /* 0xff80000060617808 */ /* 0x000fe40006000000 */
[----:B------:R-:W-:Y:S02]  /*29fa0*/  ISETP.GE.AND P4, PT, R188, R244, PT ;  /* 0x000000f4bc00720c */ /* 0x000fe40003f86270 */
        /* <DEDUP_REMOVED lines=10> */
[----:B------:R-:W-:Y:S01]  /*2a050*/  FSEL R80, R39, -INF , !P5 ;  /* 0xff80000027507808 */ /* 0x000fe20006800000 */
[----:B------:R-:W-:Y:S01]  /*2a060*/  IMAD.MOV.U32 R39, RZ, RZ, 0x20 ;  /* 0x00000020ff277424 */ /* 0x000fe200078e00ff */
        /* <DEDUP_REMOVED lines=23> */
[----:B------:R-:W-:Y:S02]  /*2a1e0*/  FMNMX3.FTZ R0, R0, R65, R63, !PT ;  /* 0x0000004100007276 */ /* 0x000fe4000781003f */
[----:B------:R-:W-:Y:S02]  /*2a1f0*/  FSEL R66, R66, RZ, P0 ;  /* 0x000000ff42427208 */ /* 0x000fe40000000000 */
[----:B------:R-:W-:Y:S02]  /*2a200*/  FMNMX3.FTZ R0, R0, R37, R36, !PT ;  /* 0x0000002500007276 */ /* 0x000fe40007810024 */
[----:B------:R-:W-:Y:S01]  /*2a210*/  SEL R39, R39, 0xffffffe0, !P1 ;  /* 0xffffffe027277807 */ /* 0x000fe20004800000 */
[-CC-:B------:R-:W-:Y:S01]  /*2a220*/  FFMA.FTZ R94, R222, R3.reuse, -R66.reuse ;  /* 0x00000003de5e7223 */ /* 0x180fe20000010842 */
[----:B------:R-:W-:Y:S01]  /*2a230*/  IMAD.U32 R222, RZ, RZ, UR6 ;  /* 0x00000006ffde7e24 */ /* 0x000fe2000f8e00ff */
[----:B------:R-:W2:Y:S01]  /*2a240*/  SHFL.BFLY PT, R5, R0, 0x2, 0x1f ;  /* 0x0c401f0000057f89 */ /* 0x000ea200000e0000 */
[-CC-:B------:R-:W-:Y:S01]  /*2a250*/  FFMA.FTZ R67, R7, R3.reuse, -R66.reuse ;  /* 0x0000000307437223 */ /* 0x180fe20000010842 */
[-C--:B------:R-:W-:Y:S01]  /*2a260*/  FFMA.FTZ R124, R45, R3.reuse, -R66 ;  /* 0x000000032d7c7223 */ /* 0x080fe20000010842 */
[----:B------:R-:W3:Y:S01]  /*2a270*/  MUFU.EX2 R7, R4 ;  /* 0x0000000400077308 */ /* 0x000ee20000000800 */
[----:B------:R-:W-:Y:S02]  /*2a280*/  IMAD R60, R60, 0x2, R222 ;  /* 0x000000023c3c7824 */ /* 0x000fe400078e02de */
[-CC-:B------:R-:W-:Y:S01]  /*2a290*/  FFMA.FTZ R213, R44, R3.reuse, -R66.reuse ;  /* 0x000000032cd57223 */ /* 0x180fe20000010842 */
[-CC-:B------:R-:W-:Y:S01]  /*2a2a0*/  FFMA.FTZ R18, R167, R3.reuse, -R66.reuse ;  /* 0x00000003a7127223 */ /* 0x180fe20000010842 */
[-CC-:B------:R-:W-:Y:S01]  /*2a2b0*/  FFMA.FTZ R105, R57, R3.reuse, -R66.reuse ;  /* 0x0000000339697223 */ /* 0x180fe20000010842 */
[-CC-:B------:R-:W-:Y:S01]  /*2a2c0*/  FFMA.FTZ R108, R56, R3.reuse, -R66.reuse ;  /* 0x00000003386c7223 */ /* 0x180fe20000010842 */
[----:B------:R-:W-:Y:S01]  /*2a2d0*/  LDSM.16.MT88.4 R44, [R60+0xa000] ;  /* 0x00a000003c2c783b */ /* 0x000fe20000004200 */
[-CC-:B------:R-:W-:Y:S02]  /*2a2e0*/  FFMA.FTZ R110, R53, R3.reuse, -R66.reuse ;  /* 0x00000003356e7223 */ /* 0x180fe40000010842 */
[----:B------:R-:W-:Y:S01]  /*2a2f0*/  MUFU.EX2 R94, R94 ;  /* 0x0000005e005e7308 */ /* 0x000fe20000000800 */
        /* <DEDUP_REMOVED lines=11> */
[--C-:B------:R-:W-:Y:S01]  /*2a3b0*/  FFMA.FTZ R196, R196, R3, -R66.reuse ;  /* 0x00000003c4c47223 */ /* 0x100fe20000010842 */
[----:B--2---:R-:W-:Y:S01]  /*2a3c0*/  FMNMX.FTZ R5, R0, R5, !PT ;  /* 0x0000000500057209 */ /* 0x004fe20007810000 */
[-CC-:B------:R-:W-:Y:S01]  /*2a3d0*/  FFMA.FTZ R195, R195, R3.reuse, -R66.reuse ;  /* 0x00000003c3c37223 */ /* 0x180fe20000010842 */
[-CC-:B------:R-:W-:Y:S01]  /*2a3e0*/  FFMA.FTZ R194, R28, R3.reuse, -R66.reuse ;  /* 0x000000031cc27223 */ /* 0x180fe20000010842 */
[-CC-:B------:R-:W-:Y:S01]  /*2a3f0*/  FFMA.FTZ R189, R25, R3.reuse, -R66.reuse ;  /* 0x0000000319bd7223 */ /* 0x180fe20000010842 */
[-CC-:B------:R-:W-:Y:S01]  /*2a400*/  FFMA.FTZ R188, R24, R3.reuse, -R66.reuse ;  /* 0x0000000318bc7223 */ /* 0x180fe20000010842 */
[----:B------:R-:W2:Y:S01]  /*2a410*/  SHFL.BFLY PT, R0, R5, 0x1, 0x1f ;  /* 0x0c201f0005007f89 */ /* 0x000ea200000e0000 */
        /* <DEDUP_REMOVED lines=23> */
[----:B--2---:R-:W-:Y:S01]  /*2a590*/  FMNMX.FTZ R0, R5, R0, !PT ;  /* 0x0000000005007209 */ /* 0x004fe20007810000 */
[-CC-:B------:R-:W-:Y:S01]  /*2a5a0*/  FFMA.FTZ R178, R178, R3.reuse, -R66.reuse ;  /* 0x00000003b2b27223 */ /* 0x180fe20000010842 */
[-CC-:B------:R-:W-:Y:S01]  /*2a5b0*/  FFMA.FTZ R171, R171, R3.reuse, -R66.reuse ;  /* 0x00000003abab7223 */ /* 0x180fe20000010842 */
[-CC-:B------:R-:W-:Y:S01]  /*2a5c0*/  FFMA.FTZ R170, R170, R3.reuse, -R66.reuse ;  /* 0x00000003aaaa7223 */ /* 0x180fe20000010842 */
[----:B------:R-:W-:Y:S01]  /*2a5d0*/  FSETP.NEU.FTZ.AND P0, PT, R0, -INF , PT ;  /* 0xff8000000000780b */ /* 0x000fe20003f1d000 */
[----:B------:R-:W-:Y:S01]  /*2a5e0*/  FMUL.FTZ R64, R3, R0 ;  /* 0x0000000003407220 */ /* 0x000fe20000410000 */
        /* <DEDUP_REMOVED lines=15> */
[----:B------:R-:W-:Y:S01]  /*2a6e0*/  FSEL R6, R0, RZ, P0 ;  /* 0x000000ff00067208 */ /* 0x000fe20000000000 */
[----:B---3--:R-:W-:Y:S01]  /*2a6f0*/  FMUL.FTZ R16, R7, R148 ;  /* 0x0000009407107220 */ /* 0x008fe20000410000 */
[----:B------:R-:W-:Y:S01]  /*2a700*/  FSEL R64, R64, RZ, P0 ;  /* 0x000000ff40407208 */ /* 0x000fe20000000000 */
[----:B------:R-:W-:Y:S01]  /*2a710*/  IMAD.IADD R148, R39, 0x1, R60 ;  /* 0x0000000127947824 */ /* 0x000fe200078e023c */
[----:B------:R-:W2:Y:S01]  /*2a720*/  MUFU.EX2 R19, R19 ;  /* 0x0000001300137308 */ /* 0x000ea20000000800 */
[----:B------:R-:W-:Y:S01]  /*2a730*/  FADD.FTZ R6, -R6, R166 ;  /* 0x000000a606067221 */ /* 0x000fe20000010100 */
[----:B------:R-:W-:Y:S02]  /*2a740*/  VIADD R10, R60, 0xa000 ;  /* 0x0000a0003c0a7836 */ /* 0x000fe40000000000 */
[-CC-:B------:R-:W-:Y:S01]  /*2a750*/  FFMA.FTZ R87, R12, R3.reuse, -R64.reuse ;  /* 0x000000030c577223 */ /* 0x180fe20000010840 */
[-CC-:B------:R-:W-:Y:S01]  /*2a760*/  FFMA.FTZ R84, R15, R3.reuse, -R64.reuse ;  /* 0x000000030f547223 */ /* 0x180fe20000010840 */
[-CC-:B------:R-:W-:Y:S01]  /*2a770*/  FFMA.FTZ R86, R13, R3.reuse, -R64.reuse ;  /* 0x000000030d567223 */ /* 0x180fe20000010840 */
[----:B------:R-:W-:Y:S01]  /*2a780*/  FFMA.FTZ R89, R14, R3, -R64 ;  /* 0x000000030e597223 */ /* 0x000fe20000010840 */
[----:B------:R-:W-:Y:S02]  /*2a790*/  FMUL.FTZ R6, R3, R6 ;  /* 0x0000000603067220 */ /* 0x000fe40000410000 */
[----:B------:R3:W4:Y:S01]  /*2a7a0*/  MUFU.EX2 R40, R20 ;  /* 0x0000001400287308 */ /* 0x0007220000000800 */
[----:B------:R-:W1:Y:S01]  /*2a7b0*/  LDSM.16.MT88.4 R48, [R148+0xa000] ;  /* 0x00a000009430783b */ /* 0x000e620000004200 */
[C---:B------:R-:W-:Y:S01]  /*2a7c0*/  FMUL.FTZ R24, R7.reuse, R140 ;  /* 0x0000008c07187220 */ /* 0x040fe20000410000 */
[----:B------:R-:W-:Y:S02]  /*2a7d0*/  VIADD R140, R60, 0xa040 ;  /* 0x0000a0403c8c7836 */ /* 0x000fe40000000000 */
[C---:B------:R-:W-:Y:S01]  /*2a7e0*/  FMUL.FTZ R5, R7.reuse, R161 ;  /* 0x000000a107057220 */ /* 0x040fe20000410000 */
[----:B------:R-:W-:Y:S02]  /*2a7f0*/  @P2 VIADD R140, R10, 0xffffffc0 ;  /* 0xffffffc00a8c2836 */ /* 0x000fe40000000000 */
[C---:B------:R-:W-:Y:S01]  /*2a800*/  FMUL.FTZ R32, R7.reuse, R132 ;  /* 0x0000008407207220 */ /* 0x040fe20000410000 */
[C---:B------:R-:W-:Y:S01]  /*2a810*/  FMUL.FTZ R4, R7.reuse, R160 ;  /* 0x000000a007047220 */ /* 0x040fe20000410000 */
[----:B------:R-:W4:Y:S01]  /*2a820*/  MUFU.EX2 R109, R109 ;  /* 0x0000006d006d7308 */ /* 0x000f220000000800 */
[----:B--2---:R-:W-:Y:S01]  /*2a830*/  IMAD.MOV.U32 R161, RZ, RZ, R19 ;  /* 0x000000ffffa17224 */ /* 0x004fe200078e0013 */
[----:B------:R-:W2:Y:S01]  /*2a840*/  LDSM.16.MT88.4 R52, [R140] ;  /* 0x000000008c34783b */ /* 0x000ea20000004200 */
[C---:B------:R-:W-:Y:S01]  /*2a850*/  FMUL.FTZ R8, R7.reuse, R156 ;  /* 0x0000009c07087220 */ /* 0x040fe20000410000 */
[C---:B------:R-:W-:Y:S01]  /*2a860*/  FMUL.FTZ R9, R7.reuse, R157 ;  /* 0x0000009d07097220 */ /* 0x040fe20000410000 */
[C---:B------:R-:W-:Y:S01]  /*2a870*/  FMUL.FTZ R12, R7.reuse, R152 ;  /* 0x00000098070c7220 */ /* 0x040fe20000410000 */
[C---:B------:R-:W-:Y:S01]  /*2a880*/  FMUL.FTZ R13, R7.reuse, R153 ;  /* 0x00000099070d7220 */ /* 0x040fe20000410000 */
[C---:B------:R-:W-:Y:S03]  /*2a890*/  FMUL.FTZ R17, R7.reuse, R149 ;  /* 0x0000009507117220 */ /* 0x040fe60000410000 */
[----:B------:R-:W-:Y:S01]  /*2a8a0*/  MUFU.EX2 R87, R87 ;  /* 0x0000005700577308 */ /* 0x000fe20000000800 */
[C---:B---3--:R-:W-:Y:S01]  /*2a8b0*/  FMUL.FTZ R20, R7.reuse, R144 ;  /* 0x0000009007147220 */ /* 0x048fe20000410000 */
[C---:B------:R-:W-:Y:S01]  /*2a8c0*/  FMUL.FTZ R21, R7.reuse, R145 ;  /* 0x0000009107157220 */ /* 0x040fe20000410000 */
[C---:B------:R-:W-:Y:S01]  /*2a8d0*/  FMUL.FTZ R25, R7.reuse, R141 ;  /* 0x0000008d07197220 */ /* 0x040fe20000410000 */
[C---:B------:R-:W-:Y:S01]  /*2a8e0*/  FMUL.FTZ R28, R7.reuse, R136 ;  /* 0x00000088071c7220 */ /* 0x040fe20000410000 */
[C---:B------:R-:W-:Y:S01]  /*2a8f0*/  FMUL.FTZ R29, R7.reuse, R137 ;  /* 0x00000089071d7220 */ /* 0x040fe20000410000 */
[C---:B------:R-:W-:Y:S01]  /*2a900*/  FMUL.FTZ R33, R7.reuse, R133 ;  /* 0x0000008507217220 */ /* 0x040fe20000410000 */
[----:B----4-:R-:W-:Y:S03]  /*2a910*/  FFMA.FTZ R132, R7, R250, R40 ;  /* 0x000000fa07847223 */ /* 0x010fe60000010028 */
[----:B------:R-:W3:Y:S01]  /*2a920*/  MUFU.EX2 R84, R84 ;  /* 0x0000005400547308 */ /* 0x000ee20000000800 */
[C---:B------:R-:W-:Y:S01]  /*2a930*/  F2FP.BF16.F32.PACK_AB R40, R18.reuse, R40 ;  /* 0x000000281228723e */ /* 0x040fe200000010ff */
[----:B------:R-:W-:Y:S01]  /*2a940*/  IMAD.IADD R39, R39, 0x1, R140 ;  /* 0x0000000127277824 */ /* 0x000fe200078e028c */
[----:B------:R-:W-:Y:S01]  /*2a950*/  F2FP.BF16.F32.PACK_AB R42, R109, R161 ;  /* 0x000000a16d2a723e */ /* 0x000fe200000010ff */
[----:B------:R-:W-:Y:S01]  /*2a960*/  FADD.FTZ R132, R18, R132 ;  /* 0x0000008412847221 */ /* 0x000fe20000010000 */
[----:B------:R-:W-:Y:S01]  /*2a970*/  LDSM.16.MT88.4 R56, [R140+0x800] ;  /* 0x000800008c38783b */ /* 0x000fe20000004200 */
[-CC-:B------:R-:W-:Y:S01]  /*2a980*/  FFMA.FTZ R156, R200, R3.reuse, -R64.reuse ;  /* 0x00000003c89c7223 */ /* 0x180fe20000010840 */
[----:B------:R-:W-:Y:S03]  /*2a990*/  IMAD.MOV.U32 R160, RZ, RZ, R23 ;  /* 0x000000ffffa07224 */ /* 0x000fe600078e0017 */
[----:B------:R-:W-:Y:S01]  /*2a9a0*/  MUFU.EX2 R86, R86 ;  /* 0x0000005600567308 */ /* 0x000fe20000000800 */
[-CC-:B------:R-:W-:Y:S01]  /*2a9b0*/  FFMA.FTZ R100, R22, R3.reuse, -R64.reuse ;  /* 0x0000000316647223 */ /* 0x180fe20000010840 */
[-CC-:B------:R-:W-:Y:S01]  /*2a9c0*/  FFMA.FTZ R98, R27, R3.reuse, -R64.reuse ;  /* 0x000000031b627223 */ /* 0x180fe20000010840 */
[-CC-:B------:R-:W-:Y:S01]  /*2a9d0*/  FFMA.FTZ R102, R26, R3.reuse, -R64.reuse ;  /* 0x000000031a667223 */ /* 0x180fe20000010840 */
[-C--:B------:R-:W-:Y:S01]  /*2a9e0*/  FFMA.FTZ R103, R30, R3.reuse, -R64 ;  /* 0x000000031e677223 */ /* 0x080fe20000010840 */
[----:B------:R4:W5:Y:S01]  /*2a9f0*/  LDL.LU R167, [R1+0x28] ;  /* 0x0000280001a77983 */ /* 0x0009620000300800 */
[----:B------:R-:W-:Y:S01]  /*2aa00*/  FADD.FTZ R132, R161, R132 ;  /* 0x00000084a1847221 */ /* 0x000fe20000010000 */
[--C-:B------:R-:W-:Y:S03]  /*2aa10*/  FFMA.FTZ R149, R207, R3, -R64.reuse ;  /* 0x00000003cf957223 */ /* 0x100fe60000010840 */
[----:B------:R-:W1:Y:S01]  /*2aa20*/  MUFU.EX2 R89, R89 ;  /* 0x0000005900597308 */ /* 0x000e620000000800 */
[----:B---3--:R-:W-:Y:S01]  /*2aa30*/  F2FP.BF16.F32.PACK_AB R41, R84, R87 ;  /* 0x000000575429723e */ /* 0x008fe200000010ff */
[-CC-:B------:R-:W-:Y:S01]  /*2aa40*/  FFMA.FTZ R157, R199, R3.reuse, -R64.reuse ;  /* 0x00000003c79d7223 */ /* 0x180fe20000010840 */
[-CC-:B------:R-:W-:Y:S01]  /*2aa50*/  FFMA.FTZ R114, R114, R3.reuse, -R64.reuse ;  /* 0x0000000372727223 */ /* 0x180fe20000010840 */
[-CC-:B------:R-:W-:Y:S01]  /*2aa60*/  FFMA.FTZ R115, R115, R3.reuse, -R64.reuse ;  /* 0x0000000373737223 */ /* 0x180fe20000010840 */
[-CC-:B------:R-:W-:Y:S01]  /*2aa70*/  FFMA.FTZ R117, R117, R3.reuse, -R64.reuse ;  /* 0x0000000375757223 */ /* 0x180fe20000010840 */
[-C--:B------:R-:W-:Y:S01]  /*2aa80*/  FFMA.FTZ R118, R118, R3.reuse, -R64 ;  /* 0x0000000376767223 */ /* 0x080fe20000010840 */
[----:B------:R-:W-:Y:S03]  /*2aa90*/  FADD.FTZ R109, R109, R132 ;  /* 0x000000846d6d7221 */ /* 0x000fe60000010000 */
[----:B------:R-:W3:Y:S01]  /*2aaa0*/  MUFU.EX2 R38, R6 ;  /* 0x0000000600267308 */ /* 0x000ee20000000800 */
        /* <DEDUP_REMOVED lines=8> */
[----:B-1----:R-:W-:Y:S01]  /*2ab30*/  F2FP.BF16.F32.PACK_AB R43, R89, R86 ;  /* 0x00000056592b723e */ /* 0x002fe200000010ff */
[-CC-:B------:R-:W-:Y:S01]  /*2ab40*/  FFMA.FTZ R191, R191, R3.reuse, -R64.reuse ;  /* 0x00000003bfbf7223 */ /* 0x180fe20000010840 */
[-CC-:B------:R-:W-:Y:S01]  /*2ab50*/  FFMA.FTZ R190, R190, R3.reuse, -R64.reuse ;  /* 0x00000003bebe7223 */ /* 0x180fe20000010840 */
[-CC-:B------:R-:W-:Y:S01]  /*2ab60*/  FFMA.FTZ R185, R185, R3.reuse, -R64.reuse ;  /* 0x00000003b9b97223 */ /* 0x180fe20000010840 */
[-CC-:B------:R-:W-:Y:S01]  /*2ab70*/  FFMA.FTZ R184, R184, R3.reuse, -R64.reuse ;  /* 0x00000003b8b87223 */ /* 0x180fe20000010840 */
[-CC-:B------:R-:W-:Y:S01]  /*2ab80*/  FFMA.FTZ R183, R183, R3.reuse, -R64.reuse ;  /* 0x00000003b7b77223 */ /* 0x180fe20000010840 */
[--C-:B------:R-:W-:Y:S03]  /*2ab90*/  FFMA.FTZ R182, R182, R3, -R64.reuse ;  /* 0x00000003b6b67223 */ /* 0x100fe60000010840 */
[----:B------:R-:W-:Y:S01]  /*2aba0*/  MUFU.EX2 R144, R211 ;  /* 0x000000d300907308 */ /* 0x000fe20000000800 */
[C---:B---3--:R-:W-:Y:S01]  /*2abb0*/  FMUL.FTZ R6, R38.reuse, R162 ;  /* 0x000000a226067220 */ /* 0x048fe20000410000 */
        /* <DEDUP_REMOVED lines=8> */
[----:B------:R-:W-:Y:S01]  /*2ac40*/  MUFU.EX2 R149, R149 ;  /* 0x0000009500957308 */ /* 0x000fe20000000800 */
[----:B------:R-:W-:Y:S01]  /*2ac50*/  MOV R232, 0x90 ;  /* 0x0000009000e87802 */ /* 0x000fe20000000f00 */
[----:B------:R-:W1:Y:S02]  /*2ac60*/  S2R R235, SR_CTAID.X ;  /* 0x0000000000eb7919 */ /* 0x000e640000002500 */
[C---:B------:R-:W-:Y:S01]  /*2ac70*/  FMUL.FTZ R22, R38.reuse, R146 ;  /* 0x0000009226167220 */ /* 0x040fe20000410000 */
[C---:B------:R-:W-:Y:S01]  /*2ac80*/  FMUL.FTZ R23, R38.reuse, R147 ;  /* 0x0000009326177220 */ /* 0x040fe20000410000 */
[C---:B------:R-:W-:Y:S01]  /*2ac90*/  FMUL.FTZ R26, R38.reuse, R142 ;  /* 0x0000008e261a7220 */ /* 0x040fe20000410000 */
[C---:B------:R-:W-:Y:S01]  /*2aca0*/  HMMA.16816.F32.BF16 R8, R40.reuse, R46, R8 ;  /* 0x0000002e2808723c */ /* 0x040fe20000041808 */
[----:B------:R-:W3:Y:S02]  /*2acb0*/  LDSM.16.MT88.4 R44, [R39] ;  /* 0x00000000272c783b */ /* 0x000ee40000004200 */
[----:B------:R-:W-:Y:S01]  /*2acc0*/  MUFU.EX2 R142, R213 ;  /* 0x000000d5008e7308 */ /* 0x000fe20000000800 */
[C---:B------:R-:W-:Y:S01]  /*2acd0*/  FMUL.FTZ R27, R38.reuse, R143 ;  /* 0x0000008f261b7220 */ /* 0x040fe20000410000 */
[C---:B------:R-:W-:Y:S01]  /*2ace0*/  FMUL.FTZ R30, R38.reuse, R138 ;  /* 0x0000008a261e7220 */ /* 0x040fe20000410000 */
[C---:B------:R-:W-:Y:S01]  /*2acf0*/  FMUL.FTZ R31, R38.reuse, R139 ;  /* 0x0000008b261f7220 */ /* 0x040fe20000410000 */
[C---:B------:R-:W-:Y:S01]  /*2ad00*/  FMUL.FTZ R34, R38.reuse, R134 ;  /* 0x0000008626227220 */ /* 0x040fe20000410000 */
[----:B------:R-:W-:Y:S01]  /*2ad10*/  FMUL.FTZ R35, R38, R135 ;  /* 0x0000008726237220 */ /* 0x000fe20000410000 */
[C---:B------:R-:W-:Y:S01]  /*2ad20*/  HMMA.16816.F32.BF16 R12, R40.reuse, R48, R12 ;  /* 0x00000030280c723c */ /* 0x040fe2000004180c */
[----:B------:R-:W1:Y:S03]  /*2ad30*/  S2R R234, SR_CTAID.Y ;  /* 0x0000000000ea7919 */ /* 0x000e660000002600 */
[----:B------:R-:W-:Y:S01]  /*2ad40*/  MUFU.EX2 R143, R212 ;  /* 0x000000d4008f7308 */ /* 0x000fe20000000800 */
[-CC-:B------:R-:W-:Y:S01]  /*2ad50*/  FFMA.FTZ R150, R206, R3.reuse, -R64.reuse ;  /* 0x00000003ce967223 */ /* 0x180fe20000010840 */
[-CC-:B------:R-:W-:Y:S01]  /*2ad60*/  FFMA.FTZ R158, R198, R3.reuse, -R64.reuse ;  /* 0x00000003c69e7223 */ /* 0x180fe20000010840 */
[-CC-:B------:R-:W-:Y:S01]  /*2ad70*/  FFMA.FTZ R139, R214, R3.reuse, -R64.reuse ;  /* 0x00000003d68b7223 */ /* 0x180fe20000010840 */
[-CC-:B------:R-:W-:Y:S01]  /*2ad80*/  FFMA.FTZ R146, R209, R3.reuse, -R64.reuse ;  /* 0x00000003d1927223 */ /* 0x180fe20000010840 */
[-CC-:B------:R-:W-:Y:S01]  /*2ad90*/  FFMA.FTZ R155, R201, R3.reuse, -R64.reuse ;  /* 0x00000003c99b7223 */ /* 0x180fe20000010840 */
[C---:B------:R-:W-:Y:S01]  /*2ada0*/  HMMA.16816.F32.BF16 R16, R40.reuse, R50, R16 ;  /* 0x000000322810723c */ /* 0x040fe20000041810 */
[----:B------:R-:W4:Y:S03]  /*2adb0*/  LDSM.16.MT88.4 R48, [R60+0xa800] ;  /* 0x00a800003c30783b */ /* 0x000f260000004200 */
[----:B------:R-:W-:Y:S01]  /*2adc0*/  MUFU.EX2 R150, R150 ;  /* 0x0000009600967308 */ /* 0x000fe20000000800 */
[-CC-:B------:R-:W-:Y:S01]  /*2add0*/  FFMA.FTZ R163, R193, R3.reuse, -R64.reuse ;  /* 0x00000003c1a37223 */ /* 0x180fe20000010840 */
[-CC-:B------:R-:W-:Y:S01]  /*2ade0*/  FFMA.FTZ R138, R216, R3.reuse, -R64.reuse ;  /* 0x00000003d88a7223 */ /* 0x180fe20000010840 */
[-CC-:B------:R-:W-:Y:S01]  /*2adf0*/  FFMA.FTZ R147, R208, R3.reuse, -R64.reuse ;  /* 0x00000003d0937223 */ /* 0x180fe20000010840 */
[-CC-:B------:R-:W-:Y:S01]  /*2ae00*/  FFMA.FTZ R177, R177, R3.reuse, -R64.reuse ;  /* 0x00000003b1b17223 */ /* 0x180fe20000010840 */
[-CC-:B------:R-:W-:Y:S01]  /*2ae10*/  FFMA.FTZ R176, R176, R3.reuse, -R64.reuse ;  /* 0x00000003b0b07223 */ /* 0x180fe20000010840 */
[C---:B--2---:R-:W-:Y:S01]  /*2ae20*/  HMMA.16816.F32.BF16 R20, R40.reuse, R52, R20 ;  /* 0x000000342814723c */ /* 0x044fe20000041814 */
[----:B------:R-:W2:Y:S03]  /*2ae30*/  S2R R233, SR_CTAID.Z ;  /* 0x0000000000e97919 */ /* 0x000ea60000002700 */
[----:B------:R-:W-:Y:S01]  /*2ae40*/  MUFU.EX2 R158, R158 ;  /* 0x0000009e009e7308 */ /* 0x000fe20000000800 */
[-CC-:B------:R-:W-:Y:S01]  /*2ae50*/  FFMA.FTZ R175, R175, R3.reuse, -R64.reuse ;  /* 0x00000003afaf7223 */ /* 0x180fe20000010840 */
[-CC-:B------:R-:W-:Y:S01]  /*2ae60*/  FFMA.FTZ R174, R174, R3.reuse, -R64.reuse ;  /* 0x00000003aeae7223 */ /* 0x180fe20000010840 */
[-CC-:B------:R-:W-:Y:S01]  /*2ae70*/  FFMA.FTZ R169, R169, R3.reuse, -R64.reuse ;  /* 0x00000003a9a97223 */ /* 0x180fe20000010840 */
[-CC-:B------:R-:W-:Y:S01]  /*2ae80*/  FFMA.FTZ R168, R168, R3.reuse, -R64.reuse ;  /* 0x00000003a8a87223 */ /* 0x180fe20000010840 */
[-CC-:B------:R-:W-:Y:S01]  /*2ae90*/  FFMA.FTZ R131, R131, R3.reuse, -R64.reuse ;  /* 0x0000000383837223 */ /* 0x180fe20000010840 */
[C---:B------:R-:W-:Y:S01]  /*2aea0*/  HMMA.16816.F32.BF16 R24, R40.reuse, R54, R24 ;  /* 0x000000362818723c */ /* 0x040fe20000041818 */
[----:B------:R-:W1:Y:S03]  /*2aeb0*/  LDSM.16.MT88.4 R52, [R148+0xa800] ;  /* 0x00a800009434783b */ /* 0x000e660000004200 */
[----:B------:R-:W4:Y:S01]  /*2aec0*/  MUFU.EX2 R90, R90 ;  /* 0x0000005a005a7308 */ /* 0x000f220000000800 */
[-CC-:B------:R-:W-:Y:S01]  /*2aed0*/  FFMA.FTZ R127, R127, R3.reuse, -R64.reuse ;  /* 0x000000037f7f7223 */ /* 0x180fe20000010840 */
[-CC-:B------:R-:W-:Y:S01]  /*2aee0*/  FFMA.FTZ R116, R116, R3.reuse, -R64.reuse ;  /* 0x0000000374747223 */ /* 0x180fe20000010840 */
[-CC-:B------:R-:W-:Y:S01]  /*2aef0*/  FFMA.FTZ R113, R113, R3.reuse, -R64.reuse ;  /* 0x0000000371717223 */ /* 0x180fe20000010840 */
[-CC-:B------:R-:W-:Y:S01]  /*2af00*/  FFMA.FTZ R112, R112, R3.reuse, -R64.reuse ;  /* 0x0000000370707223 */ /* 0x180fe20000010840 */
[-CC-:B------:R-:W-:Y:S01]  /*2af10*/  FFMA.FTZ R111, R111, R3.reuse, -R64.reuse ;  /* 0x000000036f6f7223 */ /* 0x180fe20000010840 */
[-CC-:B------:R-:W-:Y:S01]  /*2af20*/  FFMA.FTZ R97, R97, R3.reuse, -R64.reuse ;  /* 0x0000000361617223 */ /* 0x180fe20000010840 */
[C---:B---3--:R-:W-:Y:S03]  /*2af30*/  HMMA.16816.F32.BF16 R28, R40.reuse, R44, R28 ;  /* 0x0000002c281c723c */ /* 0x048fe6000004181c */
[----:B------:R-:W3:Y:S01]  /*2af40*/  MUFU.EX2 R91, R91 ;  /* 0x0000005b005b7308 */ /* 0x000ee20000000800 */
[-CC-:B------:R-:W-:Y:S01]  /*2af50*/  FFMA.FTZ R95, R95, R3.reuse, -R64.reuse ;  /* 0x000000035f5f7223 */ /* 0x180fe20000010840 */
[-CC-:B------:R-:W-:Y:S01]  /*2af60*/  FFMA.FTZ R93, R93, R3.reuse, -R64.reuse ;  /* 0x000000035d5d7223 */ /* 0x180fe20000010840 */
[-CC-:B------:R-:W-:Y:S01]  /*2af70*/  FFMA.FTZ R92, R92, R3.reuse, -R64.reuse ;  /* 0x000000035c5c7223 */ /* 0x180fe20000010840 */
[-CC-:B------:R-:W-:Y:S01]  /*2af80*/  FFMA.FTZ R72, R72, R3.reuse, -R64.reuse ;  /* 0x0000000348487223 */ /* 0x180fe20000010840 */
[-CC-:B------:R-:W-:Y:S01]  /*2af90*/  FFMA.FTZ R71, R71, R3.reuse, -R64.reuse ;  /* 0x0000000347477223 */ /* 0x180fe20000010840 */
[----:B------:R-:W-:Y:S04]  /*2afa0*/  HMMA.16816.F32.BF16 R32, R40, R46, R32 ;  /* 0x0000002e2820723c */ /* 0x000fe80000041820 */
[----:B------:R-:W2:Y:S01]  /*2afb0*/  MUFU.EX2 R96, R96 ;  /* 0x0000006000607308 */ /* 0x000ea20000000800 */
[----:B------:R-:W1:Y:S01]  /*2afc0*/  LDSM.16.MT88.4 R44, [R39+0x800] ;  /* 0x00080000272c783b */ /* 0x000e620000004200 */
[-CC-:B------:R-:W-:Y:S01]  /*2afd0*/  FFMA.FTZ R70, R70, R3.reuse, -R64.reuse ;  /* 0x0000000346467223 */ /* 0x180fe20000010840 */
[--C-:B------:R-:W-:Y:S01]  /*2afe0*/  FFMA.FTZ R37, R37, R3, -R64.reuse ;  /* 0x0000000325257223 */ /* 0x100fe20000010840 */
[----:B------:R-:W-:Y:S01]  /*2aff0*/  FFMA.FTZ R87, R38, R249, R87 ;  /* 0x000000f926577223 */ /* 0x000fe20000010057 */
[----:B------:R-:W-:Y:S01]  /*2b000*/  FFMA.FTZ R38, R81, R3, -R64 ;  /* 0x0000000351267223 */ /* 0x000fe20000010840 */
[----:B----4-:R-:W-:Y:S01]  /*2b010*/  FADD.FTZ R109, R90, R109 ;  /* 0x0000006d5a6d7221 */ /* 0x010fe20000010000 */
[----:B------:R-:W-:Y:S03]  /*2b020*/  ISETP.GT.AND P0, PT, R248, R223, PT ;  /* 0x000000dff800720c */ /* 0x000fe60003f04270 */
[----:B------:R-:W-:Y:S01]  /*2b030*/  MUFU.EX2 R100, R100 ;  /* 0x0000006400647308 */ /* 0x000fe20000000800 */
[C---:B---3--:R-:W-:Y:S01]  /*2b040*/  F2FP.BF16.F32.PACK_AB R40, R91.reuse, R90 ;  /* 0x0000005a5b28723e */ /* 0x048fe200000010ff */
[----:B------:R-:W-:Y:S01]  /*2b050*/  FADD.FTZ R91, R91, R109 ;  /* 0x0000006d5b5b7221 */ /* 0x000fe20000010000 */
[----:B------:R-:W-:Y:S01]  /*2b060*/  FADD.FTZ R87, R84, R87 ;  /* 0x0000005754577221 */ /* 0x000fe20000010000 */
[----:B------:R-:W-:Y:S02]  /*2b070*/  VIADD R248, R248, 0xffffffff ;  /* 0xfffffffff8f87836 */ /* 0x000fe40000000000 */
[----:B------:R-:W-:Y:S01]  /*2b080*/  FADD.FTZ R91, R94, R91 ;  /* 0x0000005b5e5b7221 */ /* 0x000fe20000010000 */
[----:B------:R-:W-:Y:S03]  /*2b090*/  FADD.FTZ R86, R86, R87 ;  /* 0x0000005756567221 */ /* 0x000fe60000010000 */
[----:B------:R-:W3:Y:S01]  /*2b0a0*/  MUFU.EX2 R98, R98 ;  /* 0x0000006200627308 */ /* 0x000ee20000000800 */
[C---:B--2---:R-:W-:Y:S01]  /*2b0b0*/  F2FP.BF16.F32.PACK_AB R42, R96.reuse, R94 ;  /* 0x0000005e602a723e */ /* 0x044fe200000010ff */
[----:B------:R-:W-:Y:S01]  /*2b0c0*/  FADD.FTZ R96, R96, R91 ;  /* 0x0000005b60607221 */ /* 0x000fe20000010000 */
[----:B------:R-:W-:Y:S07]  /*2b0d0*/  FADD.FTZ R86, R89, R86 ;  /* 0x0000005659567221 */ /* 0x000fee0000010000 */
[----:B------:R-:W-:Y:S10]  /*2b0e0*/  MUFU.EX2 R102, R102 ;  /* 0x0000006600667308 */ /* 0x000ff40000000800 */
[----:B------:R-:W2:Y:S01]  /*2b0f0*/  MUFU.EX2 R103, R103 ;  /* 0x0000006700677308 */ /* 0x000ea20000000800 */
[----:B---3--:R-:W-:Y:S01]  /*2b100*/  F2FP.BF16.F32.PACK_AB R41, R98, R100 ;  /* 0x000000646229723e */ /* 0x008fe200000010ff */
[----:B------:R-:W-:Y:S04]  /*2b110*/  FADD.FTZ R100, R100, R86 ;  /* 0x0000005664647221 */ /* 0x000fe80000010000 */
[----:B------:R-:W-:Y:S04]  /*2b120*/  FADD.FTZ R100, R98, R100 ;  /* 0x0000006462647221 */ /* 0x000fe80000010000 */
[----:B------:R-:W-:Y:S10]  /*2b130*/  MUFU.EX2 R139, R139 ;  /* 0x0000008b008b7308 */ /* 0x000ff40000000800 */
[----:B------:R-:W-:Y:S01]  /*2b140*/  MUFU.EX2 R146, R146 ;  /* 0x0000009200927308 */ /* 0x000fe20000000800 */
[C---:B--2---:R-:W-:Y:S01]  /*2b150*/  F2FP.BF16.F32.PACK_AB R43, R103.reuse, R102 ;  /* 0x00000066672b723e */ /* 0x044fe200000010ff */
[----:B------:R-:W-:Y:S04]  /*2b160*/  FADD.FTZ R102, R102, R100 ;  /* 0x0000006466667221 */ /* 0x000fe80000010000 */
[----:B------:R-:W-:Y:S02]  /*2b170*/  FADD.FTZ R102, R103, R102 ;  /* 0x0000006667667221 */ /* 0x000fe40000010000 */
[C---:B------:R-:W-:Y:S02]  /*2b180*/  HMMA.16816.F32.BF16 R4, R40.reuse, R48, R4 ;  /* 0x000000302804723c */ /* 0x040fe40000041804 */
[----:B------:R-:W-:Y:S06]  /*2b190*/  MUFU.EX2 R152, R204 ;  /* 0x000000cc00987308 */ /* 0x000fec0000000800 */
[C---:B------:R-:W-:Y:S01]  /*2b1a0*/  HMMA.16816.F32.BF16 R8, R40.reuse, R50, R8 ;  /* 0x000000322808723c */ /* 0x040fe20000041808 */
[----:B------:R-:W2:Y:S03]  /*2b1b0*/  LDSM.16.MT88.4 R48, [R60+0xb000] ;  /* 0x00b000003c30783b */ /* 0x000ea60000004200 */
[----:B------:R-:W-:Y:S04]  /*2b1c0*/  MUFU.EX2 R153, R203 ;  /* 0x000000cb00997308 */ /* 0x000fe80000000800 */
[C---:B-1----:R-:W-:Y:S06]  /*2b1d0*/  HMMA.16816.F32.BF16 R12, R40.reuse, R52, R12 ;  /* 0x00000034280c723c */ /* 0x042fec000004180c */
[----:B------:R-:W-:Y:S02]  /*2b1e0*/  MUFU.EX2 R155, R155 ;  /* 0x0000009b009b7308 */ /* 0x000fe40000000800 */
[C---:B------:R-:W-:Y:S01]  /*2b1f0*/  HMMA.16816.F32.BF16 R16, R40.reuse, R54, R16 ;  /* 0x000000362810723c */ /* 0x040fe20000041810 */
[----:B------:R-:W1:Y:S07]  /*2b200*/  LDSM.16.MT88.4 R52, [R148+0xb000] ;  /* 0x00b000009434783b */ /* 0x000e6e0000004200 */
[----:B------:R-:W-:Y:S01]  /*2b210*/  MUFU.EX2 R157, R157 ;  /* 0x0000009d009d7308 */ /* 0x000fe20000000800 */
[C---:B------:R-:W-:Y:S09]  /*2b220*/  HMMA.16816.F32.BF16 R20, R40.reuse, R56, R20 ;  /* 0x000000382814723c */ /* 0x040ff20000041814 */
[----:B------:R-:W-:Y:S01]  /*2b230*/  MUFU.EX2 R160, R196 ;  /* 0x000000c400a07308 */ /* 0x000fe20000000800 */
[C---:B------:R-:W-:Y:S01]  /*2b240*/  HMMA.16816.F32.BF16 R24, R40.reuse, R58, R24 ;  /* 0x0000003a2818723c */ /* 0x040fe20000041818 */
[----:B------:R-:W3:Y:S08]  /*2b250*/  LDSM.16.MT88.4 R56, [R140+0x1000] ;  /* 0x001000008c38783b */ /* 0x000ef00000004200 */
[----:B------:R-:W4:Y:S01]  /*2b260*/  MUFU.EX2 R104, R104 ;  /* 0x0000006800687308 */ /* 0x000f220000000800 */
[C---:B------:R-:W-:Y:S09]  /*2b270*/  HMMA.16816.F32.BF16 R28, R40.reuse, R44, R28 ;  /* 0x0000002c281c723c */ /* 0x040ff2000004181c */
[----:B------:R-:W2:Y:S01]  /*2b280*/  MUFU.EX2 R105, R105 ;  /* 0x0000006900697308 */ /* 0x000ea20000000800 */
[----:B------:R-:W-:Y:S01]  /*2b290*/  HMMA.16816.F32.BF16 R32, R40, R46, R32 ;  /* 0x0000002e2820723c */ /* 0x000fe20000041820 */
[----:B------:R-:W3:Y:S08]  /*2b2a0*/  LDSM.16.MT88.4 R44, [R39+0x1000] ;  /* 0x00100000272c783b */ /* 0x000ef00000004200 */
[----:B------:R-:W1:Y:S01]  /*2b2b0*/  MUFU.EX2 R108, R108 ;  /* 0x0000006c006c7308 */ /* 0x000e620000000800 */
[----:B----4-:R-:W-:Y:S09]  /*2b2c0*/  FADD.FTZ R96, R104, R96 ;  /* 0x0000006068607221 */ /* 0x010ff20000010000 */
[----:B------:R-:W4:Y:S01]  /*2b2d0*/  MUFU.EX2 R110, R110 ;  /* 0x0000006e006e7308 */ /* 0x000f220000000800 */
[C---:B--2---:R-:W-:Y:S01]  /*2b2e0*/  F2FP.BF16.F32.PACK_AB R40, R105.reuse, R104 ;  /* 0x000000686928723e */ /* 0x044fe200000010ff */
[----:B------:R-:W-:Y:S08]  /*2b2f0*/  FADD.FTZ R105, R105, R96 ;  /* 0x0000006069697221 */ /* 0x000ff00000010000 */
[----:B------:R-:W-:Y:S01]  /*2b300*/  MUFU.EX2 R114, R114 ;  /* 0x0000007200727308 */ /* 0x000fe20000000800 */
[----:B-1----:R-:W-:Y:S09]  /*2b310*/  FADD.FTZ R105, R108, R105 ;  /* 0x000000696c697221 */ /* 0x002ff20000010000 */
[----:B------:R-:W1:Y:S01]  /*2b320*/  MUFU.EX2 R115, R115 ;  /* 0x0000007300737308 */ /* 0x000e620000000800 */
[C---:B----4-:R-:W-:Y:S01]  /*2b330*/  F2FP.BF16.F32.PACK_AB R42, R110.reuse, R108 ;  /* 0x0000006c6e2a723e */ /* 0x050fe200000010ff */
[----:B------:R-:W-:Y:S08]  /*2b340*/  FADD.FTZ R110, R110, R105 ;  /* 0x000000696e6e7221 */ /* 0x000ff00000010000 */
[----:B------:R-:W-:Y:S10]  /*2b350*/  MUFU.EX2 R117, R117 ;  /* 0x0000007500757308 */ /* 0x000ff40000000800 */
[----:B------:R-:W2:Y:S01]  /*2b360*/  MUFU.EX2 R118, R118 ;  /* 0x0000007600767308 */ /* 0x000ea20000000800 */
[C---:B-1----:R-:W-:Y:S01]  /*2b370*/  F2FP.BF16.F32.PACK_AB R41, R115.reuse, R114 ;  /* 0x000000727329723e */ /* 0x042fe200000010ff */
        /* <DEDUP_REMOVED lines=10> */
[----:B------:R-:W1:Y:S03]  /*2b420*/  LDSM.16.MT88.4 R48, [R60+0xb800] ;  /* 0x00b800003c30783b */ /* 0x000e660000004200 */
[----:B------:R-:W2:Y:S04]  /*2b430*/  MUFU.EX2 R120, R120 ;  /* 0x0000007800787308 */ /* 0x000ea80000000800 */
[C---:B------:R-:W-:Y:S06]  /*2b440*/  HMMA.16816.F32.BF16 R12, R40.reuse, R52, R12 ;  /* 0x00000034280c723c */ /* 0x040fec000004180c */
[----:B------:R-:W4:Y:S02]  /*2b450*/  MUFU.EX2 R121, R121 ;  /* 0x0000007900797308 */ /* 0x000f240000000800 */
[C---:B------:R-:W-:Y:S01]  /*2b460*/  HMMA.16816.F32.BF16 R16, R40.reuse, R54, R16 ;  /* 0x000000362810723c */ /* 0x040fe20000041810 */
[----:B------:R-:W1:Y:S07]  /*2b470*/  LDSM.16.MT88.4 R52, [R148+0xb800] ;  /* 0x00b800009434783b */ /* 0x000e6e0000004200 */
[----:B------:R-:W-:Y:S01]  /*2b480*/  MUFU.EX2 R123, R123 ;  /* 0x0000007b007b7308 */ /* 0x000fe20000000800 */
[----:B--2---:R-:W-:Y:S01]  /*2b490*/  FADD.FTZ R110, R120, R110 ;  /* 0x0000006e786e7221 */ /* 0x004fe20000010000 */
[C---:B---3--:R-:W-:Y:S08]  /*2b4a0*/  HMMA.16816.F32.BF16 R20, R40.reuse, R56, R20 ;  /* 0x000000382814723c */ /* 0x048ff00000041814 */
[----:B------:R-:W2:Y:S01]  /*2b4b0*/  MUFU.EX2 R124, R124 ;  /* 0x0000007c007c7308 */ /* 0x000ea20000000800 */
[C---:B------:R-:W-:Y:S01]  /*2b4c0*/  HMMA.16816.F32.BF16 R24, R40.reuse, R58, R24 ;  /* 0x0000003a2818723c */ /* 0x040fe20000041818 */
[----:B------:R-:W3:Y:S08]  /*2b4d0*/  LDSM.16.MT88.4 R56, [R140+0x1800] ;  /* 0x001800008c38783b */ /* 0x000ef00000004200 */
[----:B------:R-:W-:Y:S01]  /*2b4e0*/  MUFU.EX2 R128, R128 ;  /* 0x0000008000807308 */ /* 0x000fe20000000800 */
[C---:B------:R-:W-:Y:S09]  /*2b4f0*/  HMMA.16816.F32.BF16 R28, R40.reuse, R44, R28 ;  /* 0x0000002c281c723c */ /* 0x040ff2000004181c */
[----:B------:R-:W1:Y:S01]  /*2b500*/  MUFU.EX2 R130, R130 ;  /* 0x0000008200827308 */ /* 0x000e620000000800 */
[----:B------:R-:W-:Y:S01]  /*2b510*/  HMMA.16816.F32.BF16 R32, R40, R46, R32 ;  /* 0x0000002e2820723c */ /* 0x000fe20000041820 */
[----:B------:R-:W3:Y:S08]  /*2b520*/  LDSM.16.MT88.4 R44, [R39+0x1800] ;  /* 0x00180000272c783b */ /* 0x000ef00000004200 */
[----:B------:R-:W-:Y:S01]  /*2b530*/  MUFU.EX2 R132, R132 ;  /* 0x0000008400847308 */ /* 0x000fe20000000800 */
[C---:B----4-:R-:W-:Y:S01]  /*2b540*/  F2FP.BF16.F32.PACK_AB R40, R121.reuse, R120 ;  /* 0x000000787928723e */ /* 0x050fe200000010ff */
[----:B------:R-:W-:Y:S01]  /*2b550*/  FADD.FTZ R121, R121, R110 ;  /* 0x0000006e79797221 */ /* 0x000fe20000010000 */
[----:B--2---:R-:W-:Y:S03]  /*2b560*/  F2FP.BF16.F32.PACK_AB R42, R124, R123 ;  /* 0x0000007b7c2a723e */ /* 0x004fe600000010ff */
[----:B------:R-:W-:Y:S04]  /*2b570*/  FADD.FTZ R121, R123, R121 ;  /* 0x000000797b797221 */ /* 0x000fe80000010000 */
[----:B------:R-:W2:Y:S01]  /*2b580*/  MUFU.EX2 R129, R129 ;  /* 0x0000008100817308 */ /* 0x000ea20000000800 */
[----:B-1----:R-:W-:Y:S01]  /*2b590*/  F2FP.BF16.F32.PACK_AB R41, R130, R128 ;  /* 0x000000808229723e */ /* 0x002fe200000010ff */
[----:B------:R-:W-:Y:S01]  /*2b5a0*/  FADD.FTZ R124, R124, R121 ;  /* 0x000000797c7c7221 */ /* 0x000fe20000010000 */
[----:B------:R-:W-:Y:S04]  /*2b5b0*/  FADD.FTZ R128, R128, R117 ;  /* 0x0000007580807221 */ /* 0x000fe80000010000 */
[----:B------:R-:W-:Y:S03]  /*2b5c0*/  FADD.FTZ R128, R130, R128 ;  /* 0x0000008082807221 */ /* 0x000fe60000010000 */
[----:B------:R-:W1:Y:S10]  /*2b5d0*/  MUFU.EX2 R133, R252 ;  /* 0x000000fc00857308 */ /* 0x000e740000000800 */
[----:B------:R-:W4:Y:S01]  /*2b5e0*/  MUFU.EX2 R134, R251 ;  /* 0x000000fb00867308 */ /* 0x000f220000000800 */
[C---:B--2---:R-:W-:Y:S01]  /*2b5f0*/  F2FP.BF16.F32.PACK_AB R43, R129.reuse, R132 ;  /* 0x00000084812b723e */ /* 0x044fe200000010ff */
[----:B------:R-:W-:Y:S04]  /*2b600*/  FADD.FTZ R132, R132, R128 ;  /* 0x0000008084847221 */ /* 0x000fe80000010000 */
[----:B------:R-:W-:Y:S02]  /*2b610*/  FADD.FTZ R132, R129, R132 ;  /* 0x0000008481847221 */ /* 0x000fe40000010000 */
[C---:B------:R-:W-:Y:S02]  /*2b620*/  HMMA.16816.F32.BF16 R4, R40.reuse, R48, R4 ;  /* 0x000000302804723c */ /* 0x040fe40000041804 */
[----:B------:R-:W-:Y:S01]  /*2b630*/  MUFU.EX2 R136, R219 ;  /* 0x000000db00887308 */ /* 0x000fe20000000800 */
[----:B-1----:R-:W-:Y:S05]  /*2b640*/  FADD.FTZ R124, R133, R124 ;  /* 0x0000007c857c7221 */ /* 0x002fea0000010000 */
[C---:B------:R-:W-:Y:S01]  /*2b650*/  HMMA.16816.F32.BF16 R8, R40.reuse, R50, R8 ;  /* 0x000000322808723c */ /* 0x040fe20000041808 */
[----:B------:R-:W1:Y:S03]  /*2b660*/  LDSM.16.MT88.4 R48, [R60+0xc000] ;  /* 0x00c000003c30783b */ /* 0x000e660000004200 */
[----:B------:R-:W2:Y:S01]  /*2b670*/  MUFU.EX2 R135, R218 ;  /* 0x000000da00877308 */ /* 0x000ea20000000800 */
[C---:B----4-:R-:W-:Y:S03]  /*2b680*/  FADD.FTZ R124, R134.reuse, R124 ;  /* 0x0000007c867c7221 */ /* 0x050fe60000010000 */
[C---:B------:R-:W-:Y:S06]  /*2b690*/  HMMA.16816.F32.BF16 R12, R40.reuse, R52, R12 ;  /* 0x00000034280c723c */ /* 0x040fec000004180c */
[----:B------:R-:W-:Y:S02]  /*2b6a0*/  MUFU.EX2 R137, R137 ;  /* 0x0000008900897308 */ /* 0x000fe40000000800 */
[C---:B------:R-:W-:Y:S01]  /*2b6b0*/  HMMA.16816.F32.BF16 R16, R40.reuse, R54, R16 ;  /* 0x000000362810723c */ /* 0x040fe20000041810 */
[----:B------:R-:W4:Y:S07]  /*2b6c0*/  LDSM.16.MT88.4 R52, [R148+0xc000] ;  /* 0x00c000009434783b */ /* 0x000f2e0000004200 */
[----:B------:R-:W1:Y:S01]  /*2b6d0*/  MUFU.EX2 R138, R138 ;  /* 0x0000008a008a7308 */ /* 0x000e620000000800 */
[C---:B---3--:R-:W-:Y:S09]  /*2b6e0*/  HMMA.16816.F32.BF16 R20, R40.reuse, R56, R20 ;  /* 0x000000382814723c */ /* 0x048ff20000041814 */
[----:B------:R-:W3:Y:S01]  /*2b6f0*/  MUFU.EX2 R141, R141 ;  /* 0x0000008d008d7308 */ /* 0x000ee20000000800 */
[C---:B------:R-:W-:Y:S01]  /*2b700*/  HMMA.16816.F32.BF16 R24, R40.reuse, R58, R24 ;  /* 0x0000003a2818723c */ /* 0x040fe20000041818 */
[----:B------:R-:W4:Y:S08]  /*2b710*/  LDSM.16.MT88.4 R56, [R140+0x2000] ;  /* 0x002000008c38783b */ /* 0x000f300000004200 */
[----:B------:R-:W4:Y:S01]  /*2b720*/  MUFU.EX2 R145, R210 ;  /* 0x000000d200917308 */ /* 0x000f220000000800 */
[C---:B------:R-:W-:Y:S09]  /*2b730*/  HMMA.16816.F32.BF16 R28, R40.reuse, R44, R28 ;  /* 0x0000002c281c723c */ /* 0x040ff2000004181c */
[----:B------:R-:W4:Y:S01]  /*2b740*/  MUFU.EX2 R147, R147 ;  /* 0x0000009300937308 */ /* 0x000f220000000800 */
[----:B------:R-:W-:Y:S01]  /*2b750*/  HMMA.16816.F32.BF16 R32, R40, R46, R32 ;  /* 0x0000002e2820723c */ /* 0x000fe20000041820 */
[----:B------:R-:W4:Y:S08]  /*2b760*/  LDSM.16.MT88.4 R44, [R39+0x2000] ;  /* 0x00200000272c783b */ /* 0x000f300000004200 */
[----:B------:R-:W4:Y:S01]  /*2b770*/  MUFU.EX2 R151, R205 ;  /* 0x000000cd00977308 */ /* 0x000f220000000800 */
[----:B------:R-:W-:Y:S02]  /*2b780*/  F2FP.BF16.F32.PACK_AB R40, R134, R133 ;  /* 0x000000858628723e */ /* 0x000fe400000010ff */
[----:B--2---:R-:W-:Y:S01]  /*2b790*/  F2FP.BF16.F32.PACK_AB R42, R135, R136 ;  /* 0x00000088872a723e */ /* 0x004fe200000010ff */
[----:B------:R-:W-:Y:S01]  /*2b7a0*/  FADD.FTZ R136, R136, R124 ;  /* 0x0000007c88887221 */ /* 0x000fe20000010000 */
[C---:B-1----:R-:W-:Y:S01]  /*2b7b0*/  F2FP.BF16.F32.PACK_AB R41, R138.reuse, R137 ;  /* 0x000000898a29723e */ /* 0x042fe200000010ff */
[----:B------:R-:W-:Y:S01]  /*2b7c0*/  FADD.FTZ R137, R137, R132 ;  /* 0x0000008489897221 */ /* 0x000fe20000010000 */
[----:B---3--:R-:W-:Y:S03]  /*2b7d0*/  F2FP.BF16.F32.PACK_AB R43, R139, R141 ;  /* 0x0000008d8b2b723e */ /* 0x008fe600000010ff */
[----:B------:R-:W1:Y:S01]  /*2b7e0*/  MUFU.EX2 R154, R202 ;  /* 0x000000ca009a7308 */ /* 0x000e620000000800 */
[----:B------:R-:W-:Y:S01]  /*2b7f0*/  FADD.FTZ R136, R135, R136 ;  /* 0x0000008887887221 */ /* 0x000fe20000010000 */
[----:B------:R-:W-:Y:S02]  /*2b800*/  FADD.FTZ R137, R138, R137 ;  /* 0x000000898a897221 */ /* 0x000fe40000010000 */
[C---:B------:R-:W-:Y:S06]  /*2b810*/  HMMA.16816.F32.BF16 R4, R40.reuse, R48, R4 ;  /* 0x000000302804723c */ /* 0x040fec0000041804 */
[----:B------:R-:W2:Y:S01]  /*2b820*/  MUFU.EX2 R159, R197 ;  /* 0x000000c5009f7308 */ /* 0x000ea20000000800 */
[----:B------:R-:W-:Y:S04]  /*2b830*/  FADD.FTZ R141, R141, R137 ;  /* 0x000000898d8d7221 */ /* 0x000fe80000010000 */
[----:B------:R-:W-:Y:S01]  /*2b840*/  FADD.FTZ R141, R139, R141 ;  /* 0x0000008d8b8d7221 */ /* 0x000fe20000010000 */
[C---:B------:R-:W-:Y:S01]  /*2b850*/  HMMA.16816.F32.BF16 R8, R40.reuse, R50, R8 ;  /* 0x000000322808723c */ /* 0x040fe20000041808 */
[----:B------:R-:W3:Y:S03]  /*2b860*/  LDSM.16.MT88.4 R48, [R60+0xc800] ;  /* 0x00c800003c30783b */ /* 0x000ee60000004200 */
[----:B------:R-:W2:Y:S04]  /*2b870*/  MUFU.EX2 R166, R166 ;  /* 0x000000a600a67308 */ /* 0x000ea80000000800 */
[C---:B----4-:R-:W-:Y:S06]  /*2b880*/  HMMA.16816.F32.BF16 R12, R40.reuse, R52, R12 ;  /* 0x00000034280c723c */ /* 0x050fec000004180c */
[----:B------:R-:W-:Y:S02]  /*2b890*/  MUFU.EX2 R191, R191 ;  /* 0x000000bf00bf7308 */ /* 0x000fe40000000800 */
[C---:B------:R-:W-:Y:S01]  /*2b8a0*/  HMMA.16816.F32.BF16 R16, R40.reuse, R54, R16 ;  /* 0x000000362810723c */ /* 0x040fe20000041810 */
[----:B------:R-:W4:Y:S07]  /*2b8b0*/  LDSM.16.MT88.4 R52, [R148+0xc800] ;  /* 0x00c800009434783b */ /* 0x000f2e0000004200 */
[----:B------:R-:W2:Y:S01]  /*2b8c0*/  MUFU.EX2 R190, R190 ;  /* 0x000000be00be7308 */ /* 0x000ea20000000800 */
[C---:B------:R-:W-:Y:S09]  /*2b8d0*/  HMMA.16816.F32.BF16 R20, R40.reuse, R56, R20 ;  /* 0x000000382814723c */ /* 0x040ff20000041814 */
[----:B------:R-:W-:Y:S01]  /*2b8e0*/  MUFU.EX2 R189, R189 ;  /* 0x000000bd00bd7308 */ /* 0x000fe20000000800 */
[C---:B------:R-:W-:Y:S01]  /*2b8f0*/  HMMA.16816.F32.BF16 R24, R40.reuse, R58, R24 ;  /* 0x0000003a2818723c */ /* 0x040fe20000041818 */
[----:B------:R-:W1:Y:S08]  /*2b900*/  LDSM.16.MT88.4 R56, [R140+0x2800] ;  /* 0x002800008c38783b */ /* 0x000e700000004200 */
[----:B------:R-:W-:Y:S01]  /*2b910*/  MUFU.EX2 R188, R188 ;  /* 0x000000bc00bc7308 */ /* 0x000fe20000000800 */
[C---:B------:R-:W-:Y:S09]  /*2b920*/  HMMA.16816.F32.BF16 R28, R40.reuse, R44, R28 ;  /* 0x0000002c281c723c */ /* 0x040ff2000004181c */
[----:B------:R-:W-:Y:S01]  /*2b930*/  MUFU.EX2 R187, R187 ;  /* 0x000000bb00bb7308 */ /* 0x000fe20000000800 */
[----:B------:R-:W-:Y:S01]  /*2b940*/  HMMA.16816.F32.BF16 R32, R40, R46, R32 ;  /* 0x0000002e2820723c */ /* 0x000fe20000041820 */
[----:B------:R-:W2:Y:S08]  /*2b950*/  LDSM.16.MT88.4 R44, [R39+0x2800] ;  /* 0x00280000272c783b */ /* 0x000eb00000004200 */
        /* <DEDUP_REMOVED lines=8> */
[----:B------:R-:W2:Y:S01]  /*2b9e0*/  MUFU.EX2 R185, R185 ;  /* 0x000000b900b97308 */ /* 0x000ea20000000800 */
[----:B------:R-:W-:Y:S01]  /*2b9f0*/  FADD.FTZ R144, R144, R142 ;  /* 0x0000008e90907221 */ /* 0x000fe20000010000 */
[----:B------:R-:W-:Y:S02]  /*2ba00*/  FADD.FTZ R146, R147, R146 ;  /* 0x0000009293927221 */ /* 0x000fe40000010000 */
[C---:B---3--:R-:W-:Y:S03]  /*2ba10*/  HMMA.16816.F32.BF16 R4, R40.reuse, R48, R4 ;  /* 0x000000302804723c */ /* 0x048fe60000041804 */
[----:B------:R-:W-:Y:S03]  /*2ba20*/  FADD.FTZ R149, R149, R146 ;  /* 0x0000009295957221 */ /* 0x000fe60000010000 */
[----:B------:R-:W3:Y:S01]  /*2ba30*/  MUFU.EX2 R184, R184 ;  /* 0x000000b800b87308 */ /* 0x000ee20000000800 */
[----:B------:R-:W-:Y:S01]  /*2ba40*/  FADD.FTZ R144, R145, R144 ;  /* 0x0000009091907221 */ /* 0x000fe20000010000 */
[----:B------:R-:W-:Y:S01]  /*2ba50*/  FADD.FTZ R149, R150, R149 ;  /* 0x0000009596957221 */ /* 0x000fe20000010000 */
[C---:B------:R-:W-:Y:S01]  /*2ba60*/  HMMA.16816.F32.BF16 R8, R40.reuse, R50, R8 ;  /* 0x000000322808723c */ /* 0x040fe20000041808 */
[----:B------:R-:W3:Y:S06]  /*2ba70*/  LDSM.16.MT88.4 R48, [R60+0xd000] ;  /* 0x00d000003c30783b */ /* 0x000eec0000004200 */
[----:B------:R-:W-:Y:S01]  /*2ba80*/  MUFU.EX2 R183, R183 ;  /* 0x000000b700b77308 */ /* 0x000fe20000000800 */
[C---:B----4-:R-:W-:Y:S09]  /*2ba90*/  HMMA.16816.F32.BF16 R12, R40.reuse, R52, R12 ;  /* 0x00000034280c723c */ /* 0x050ff2000004180c */
[----:B------:R-:W4:Y:S01]  /*2baa0*/  MUFU.EX2 R182, R182 ;  /* 0x000000b600b67308 */ /* 0x000f220000000800 */
        /* <DEDUP_REMOVED lines=12> */
[----:B------:R-:W-:Y:S01]  /*2bb70*/  F2FP.BF16.F32.PACK_AB R41, R156, R155 ;  /* 0x0000009b9c29723e */ /* 0x000fe200000010ff */
[----:B------:R-:W-:Y:S01]  /*2bb80*/  FADD.FTZ R155, R155, R149 ;  /* 0x000000959b9b7221 */ /* 0x000fe20000010000 */
[----:B------:R-:W-:Y:S04]  /*2bb90*/  F2FP.BF16.F32.PACK_AB R43, R158, R157 ;  /* 0x0000009d9e2b723e */ /* 0x000fe800000010ff */
[----:B------:R-:W2:Y:S01]  /*2bba0*/  MUFU.EX2 R177, R177 ;  /* 0x000000b100b17308 */ /* 0x000ea20000000800 */
[----:B------:R-:W-:Y:S01]  /*2bbb0*/  F2FP.BF16.F32.PACK_AB R40, R152, R151 ;  /* 0x000000979828723e */ /* 0x000fe200000010ff */
[----:B------:R-:W-:Y:S01]  /*2bbc0*/  FADD.FTZ R155, R156, R155 ;  /* 0x0000009b9c9b7221 */ /* 0x000fe20000010000 */
[----:B------:R-:W-:Y:S01]  /*2bbd0*/  F2FP.BF16.F32.PACK_AB R42, R154, R153 ;  /* 0x000000999a2a723e */ /* 0x000fe200000010ff */
[----:B------:R-:W-:Y:S02]  /*2bbe0*/  FADD.FTZ R151, R151, R144 ;  /* 0x0000009097977221 */ /* 0x000fe40000010000 */
[----:B------:R-:W-:Y:S02]  /*2bbf0*/  FADD.FTZ R157, R157, R155 ;  /* 0x0000009b9d9d7221 */ /* 0x000fe40000010000 */
[----:B------:R-:W-:Y:S02]  /*2bc00*/  FADD.FTZ R151, R152, R151 ;  /* 0x0000009798977221 */ /* 0x000fe40000010000 */
[----:B------:R-:W2:Y:S01]  /*2bc10*/  MUFU.EX2 R176, R176 ;  /* 0x000000b000b07308 */ /* 0x000ea20000000800 */
[C---:B---3--:R-:W-:Y:S03]  /*2bc20*/  HMMA.16816.F32.BF16 R4, R40.reuse, R48, R4 ;  /* 0x000000302804723c */ /* 0x048fe60000041804 */
[----:B------:R-:W-:Y:S01]  /*2bc30*/  FADD.FTZ R153, R153, R151 ;  /* 0x0000009799997221 */ /* 0x000fe20000010000 */
[----:B------:R-:W-:Y:S05]  /*2bc40*/  FADD.FTZ R157, R158, R157 ;  /* 0x0000009d9e9d7221 */ /* 0x000fea0000010000 */
[----:B------:R-:W-:Y:S01]  /*2bc50*/  MUFU.EX2 R175, R175 ;  /* 0x000000af00af7308 */ /* 0x000fe20000000800 */
[C---:B------:R-:W-:Y:S01]  /*2bc60*/  HMMA.16816.F32.BF16 R8, R40.reuse, R50, R8 ;  /* 0x000000322808723c */ /* 0x040fe20000041808 */
[----:B------:R-:W3:Y:S02]  /*2bc70*/  LDSM.16.MT88.4 R48, [R60+0xd800] ;  /* 0x00d800003c30783b */ /* 0x000ee40000004200 */
[----:B------:R-:W-:Y:S06]  /*2bc80*/  FADD.FTZ R153, R154, R153 ;  /* 0x000000999a997221 */ /* 0x000fec0000010000 */
[----:B------:R-:W3:Y:S01]  /*2bc90*/  MUFU.EX2 R174, R174 ;  /* 0x000000ae00ae7308 */ /* 0x000ee20000000800 */
        /* <DEDUP_REMOVED lines=11> */
[----:B------:R-:W2:Y:S01]  /*2bd50*/  MUFU.EX2 R169, R169 ;  /* 0x000000a900a97308 */ /* 0x000ea20000000800 */
[----:B------:R-:W-:Y:S01]  /*2bd60*/  HMMA.16816.F32.BF16 R32, R40, R46, R32 ;  /* 0x0000002e2820723c */ /* 0x000fe20000041820 */
[----:B------:R-:W2:Y:S02]  /*2bd70*/  LDSM.16.MT88.4 R44, [R39+0x3800] ;  /* 0x00380000272c783b */ /* 0x000ea40000004200 */
[----:B------:R-:W-:Y:S01]  /*2bd80*/  F2FP.BF16.F32.PACK_AB R40, R160, R159 ;  /* 0x0000009fa028723e */ /* 0x000fe200000010ff */
[----:B------:R-:W-:Y:S01]  /*2bd90*/  FADD.FTZ R159, R159, R153 ;  /* 0x000000999f9f7221 */ /* 0x000fe20000010000 */
[----:B------:R-:W-:Y:S02]  /*2bda0*/  F2FP.BF16.F32.PACK_AB R42, R161, R162 ;  /* 0x000000a2a12a723e */ /* 0x000fe400000010ff */
[----:B------:R-:W-:Y:S01]  /*2bdb0*/  F2FP.BF16.F32.PACK_AB R41, R166, R163 ;  /* 0x000000a3a629723e */ /* 0x000fe200000010ff */
[----:B------:R-:W-:Y:S01]  /*2bdc0*/  FADD.FTZ R163, R163, R157 ;  /* 0x0000009da3a37221 */ /* 0x000fe20000010000 */
[----:B------:R-:W-:Y:S01]  /*2bdd0*/  F2FP.BF16.F32.PACK_AB R43, R190, R191 ;  /* 0x000000bfbe2b723e */ /* 0x000fe200000010ff */
[----:B------:R-:W-:Y:S01]  /*2bde0*/  FADD.FTZ R159, R160, R159 ;  /* 0x0000009fa09f7221 */ /* 0x000fe20000010000 */
[----:B------:R-:W2:Y:S01]  /*2bdf0*/  MUFU.EX2 R168, R168 ;  /* 0x000000a800a87308 */ /* 0x000ea20000000800 */
[----:B------:R-:W-:Y:S01]  /*2be00*/  FADD.FTZ R163, R166, R163 ;  /* 0x000000a3a6a37221 */ /* 0x000fe20000010000 */
[----:B------:R-:W-:Y:S02]  /*2be10*/  IMAD.MOV.U32 R166, RZ, RZ, R0 ;  /* 0x000000ffffa67224 */ /* 0x000fe400078e0000 */
[----:B------:R-:W-:Y:S01]  /*2be20*/  FADD.FTZ R162, R162, R159 ;  /* 0x0000009fa2a27221 */ /* 0x000fe20000010000 */
[C---:B---3--:R-:W-:Y:S01]  /*2be30*/  HMMA.16816.F32.BF16 R4, R40.reuse, R48, R4 ;  /* 0x000000302804723c */ /* 0x048fe20000041804 */
[----:B------:R-:W-:Y:S02]  /*2be40*/  LDSM.16.MT88.4 R156, [R60+0x11800] ;  /* 0x011800003c9c783b */ /* 0x000fe40000004200 */
[----:B------:R-:W-:Y:S01]  /*2be50*/  FADD.FTZ R191, R191, R163 ;  /* 0x000000a3bfbf7221 */ /* 0x000fe20000010000 */
[----:B------:R-:W-:Y:S01]  /*2be60*/  FADD.FTZ R162, R161, R162 ;  /* 0x000000a2a1a27221 */ /* 0x000fe20000010000 */
[----:B------:R-:W-:Y:S02]  /*2be70*/  MUFU.EX2 R131, R131 ;  /* 0x0000008300837308 */ /* 0x000fe40000000800 */
[----:B------:R-:W-:Y:S01]  /*2be80*/  FADD.FTZ R191, R190, R191 ;  /* 0x000000bfbebf7221 */ /* 0x000fe20000010000 */
[C---:B------:R-:W-:Y:S01]  /*2be90*/  HMMA.16816.F32.BF16 R8, R40.reuse, R50, R8 ;  /* 0x000000322808723c */ /* 0x040fe20000041808 */
[----:B------:R-:W3:Y:S02]  /*2bea0*/  LDSM.16.MT88.4 R48, [R60+0xe000] ;  /* 0x00e000003c30783b */ /* 0x000ee40000004200 */
[----:B------:R-:W-:Y:S04]  /*2beb0*/  FADD.FTZ R191, R185, R191 ;  /* 0x000000bfb9bf7221 */ /* 0x000fe80000010000 */
        /* <DEDUP_REMOVED lines=26> */
[C---:B---3--:R-:W-:Y:S03]  /*2c060*/  HMMA.16816.F32.BF16 R4, R40.reuse, R48, R4 ;  /* 0x000000302804723c */ /* 0x048fe60000041804 */
[----:B------:R-:W-:Y:S01]  /*2c070*/  FADD.FTZ R187, R186, R187 ;  /* 0x000000bbbabb7221 */ /* 0x000fe20000010000 */
[----:B------:R-:W-:Y:S04]  /*2c080*/  FADD.FTZ R182, R182, R184 ;  /* 0x000000b8b6b67221 */ /* 0x000fe80000010000 */
[----:B------:R-:W-:Y:S01]  /*2c090*/  MUFU.EX2 R111, R111 ;  /* 0x0000006f006f7308 */ /* 0x000fe20000000800 */
[C---:B------:R-:W-:Y:S01]  /*2c0a0*/  HMMA.16816.F32.BF16 R8, R40.reuse, R50, R8 ;  /* 0x000000322808723c */ /* 0x040fe20000041808 */
[----:B------:R-:W3:Y:S02]  /*2c0b0*/  LDSM.16.MT88.4 R48, [R60+0xe800] ;  /* 0x00e800003c30783b */ /* 0x000ee40000004200 */
[----:B------:R-:W-:Y:S06]  /*2c0c0*/  FADD.FTZ R182, R177, R182 ;  /* 0x000000b6b1b67221 */ /* 0x000fec0000010000 */
        /* <DEDUP_REMOVED lines=30> */
[----:B------:R-:W-:Y:S01]  /*2c2b0*/  FADD.FTZ R179, R173, R179 ;  /* 0x000000b3adb37221 */ /* 0x000fe20000010000 */
[C---:B------:R-:W-:Y:S01]  /*2c2c0*/  HMMA.16816.F32.BF16 R8, R40.reuse, R50, R8 ;  /* 0x000000322808723c */ /* 0x040fe20000041808 */
[----:B------:R-:W3:Y:S02]  /*2c2d0*/  LDSM.16.MT88.4 R48, [R60+0xf000] ;  /* 0x00f000003c30783b */ /* 0x000ee40000004200 */
[----:B------:R-:W-:Y:S01]  /*2c2e0*/  FADD.FTZ R176, R169, R176 ;  /* 0x000000b0a9b07221 */ /* 0x000fe20000010000 */
[C---:B------:R-:W-:Y:S04]  /*2c2f0*/  FADD.FTZ R179, R172.reuse, R179 ;  /* 0x000000b3acb37221 */ /* 0x040fe80000010000 */
        /* <DEDUP_REMOVED lines=18> */
[C---:B------:R-:W-:Y:S01]  /*2c420*/  F2FP.BF16.F32.PACK_AB R41, R168.reuse, R169 ;  /* 0x000000a9a829723e */ /* 0x040fe200000010ff */
        /* <DEDUP_REMOVED lines=12> */
[----:B------:R-:W3:Y:S07]  /*2c4f0*/  LDSM.16.MT88.4 R48, [R60+0xf800] ;  /* 0x00f800003c30783b */ /* 0x000eee0000004200 */
[----:B------:R-:W-:Y:S01]  /*2c500*/  MUFU.EX2 R71, R71 ;  /* 0x0000004700477308 */ /* 0x000fe20000000800 */
[C---:B----4-:R-:W-:Y:S09]  /*2c510*/  HMMA.16816.F32.BF16 R12, R40.reuse, R52, R12 ;  /* 0x00000034280c723c */ /* 0x050ff2000004180c */
[----:B------:R-:W-:Y:S01]  /*2c520*/  MUFU.EX2 R70, R70 ;  /* 0x0000004600467308 */ /* 0x000fe20000000800 */
[C---:B------:R-:W-:Y:S01]  /*2c530*/  HMMA.16816.F32.BF16 R16, R40.reuse, R54, R16 ;  /* 0x000000362810723c */ /* 0x040fe20000041810 */
[----:B------:R-:W4:Y:S08]  /*2c540*/  LDSM.16.MT88.4 R52, [R148+0xf800] ;  /* 0x00f800009434783b */ /* 0x000f300000004200 */
[----:B------:R-:W-:Y:S01]  /*2c550*/  MUFU.EX2 R69, R69 ;  /* 0x0000004500457308 */ /* 0x000fe20000000800 */
[C---:B-1----:R-:W-:Y:S09]  /*2c560*/  HMMA.16816.F32.BF16 R20, R40.reuse, R56, R20 ;  /* 0x000000382814723c */ /* 0x042ff20000041814 */
[----:B------:R-:W1:Y:S01]  /*2c570*/  MUFU.EX2 R68, R68 ;  /* 0x0000004400447308 */ /* 0x000e620000000800 */
[C---:B------:R-:W-:Y:S01]  /*2c580*/  HMMA.16816.F32.BF16 R24, R40.reuse, R58, R24 ;  /* 0x0000003a2818723c */ /* 0x040fe20000041818 */
[----:B------:R-:W-:Y:S08]  /*2c590*/  LDSM.16.MT88.4 R56, [R39+0x5800] ;  /* 0x005800002738783b */ /* 0x000ff00000004200 */
[----:B------:R-:W-:Y:S01]  /*2c5a0*/  MUFU.EX2 R67, R67 ;  /* 0x0000004300437308 */ /* 0x000fe20000000800 */
[C---:B--2---:R-:W-:Y:S09]  /*2c5b0*/  HMMA.16816.F32.BF16 R28, R40.reuse, R44, R28 ;  /* 0x0000002c281c723c */ /* 0x044ff2000004181c */
[----:B------:R-:W2:Y:S01]  /*2c5c0*/  MUFU.EX2 R66, R66 ;  /* 0x0000004200427308 */ /* 0x000ea20000000800 */
[----:B-1----:R-:W-:Y:S01]  /*2c5d0*/  F2FP.BF16.F32.PACK_AB R132, R68, R69 ;  /* 0x000000454484723e */ /* 0x002fe200000010ff */
[----:B------:R-:W-:Y:S01]  /*2c5e0*/  HMMA.16816.F32.BF16 R32, R40, R46, R32 ;  /* 0x0000002e2820723c */ /* 0x000fe20000041820 */
[----:B------:R-:W1:Y:S02]  /*2c5f0*/  LDSM.16.MT88.4 R44, [R140+0x5800] ;  /* 0x005800008c2c783b */ /* 0x000e640000004200 */
[C---:B------:R-:W-:Y:S01]  /*2c600*/  F2FP.BF16.F32.PACK_AB R40, R125.reuse, R126 ;  /* 0x0000007e7d28723e */ /* 0x040fe200000010ff */
[----:B------:R-:W-:Y:S01]  /*2c610*/  FADD.FTZ R125, R125, R171 ;  /* 0x000000ab7d7d7221 */ /* 0x000fe20000010000 */
[----:B------:R-:W-:Y:S03]  /*2c620*/  F2FP.BF16.F32.PACK_AB R42, R119, R122 ;  /* 0x0000007a772a723e */ /* 0x000fe600000010ff */
[----:B------:R-:W-:Y:S01]  /*2c630*/  MUFU.EX2 R37, R37 ;  /* 0x0000002500257308 */ /* 0x000fe20000000800 */
[C---:B------:R-:W-:Y:S01]  /*2c640*/  F2FP.BF16.F32.PACK_AB R41, R113.reuse, R116 ;  /* 0x000000747129723e */ /* 0x040fe200000010ff */
[----:B------:R-:W-:Y:S01]  /*2c650*/  FADD.FTZ R113, R113, R168 ;  /* 0x000000a871717221 */ /* 0x000fe20000010000 */
[----:B------:R-:W-:Y:S01]  /*2c660*/  F2FP.BF16.F32.PACK_AB R43, R111, R112 ;  /* 0x000000706f2b723e */ /* 0x000fe200000010ff */
[----:B------:R-:W-:Y:S02]  /*2c670*/  FADD.FTZ R125, R122, R125 ;  /* 0x0000007d7a7d7221 */ /* 0x000fe40000010000 */
[----:B------:R-:W-:Y:S02]  /*2c680*/  FADD.FTZ R113, R112, R113 ;  /* 0x0000007170717221 */ /* 0x000fe40000010000 */
[----:B------:R-:W-:Y:S01]  /*2c690*/  FADD.FTZ R119, R119, R125 ;  /* 0x0000007d77777221 */ /* 0x000fe20000010000 */
[----:B--2---:R-:W-:Y:S01]  /*2c6a0*/  F2FP.BF16.F32.PACK_AB R134, R66, R67 ;  /* 0x000000434286723e */ /* 0x004fe200000010ff */
[C---:B---3--:R-:W-:Y:S03]  /*2c6b0*/  HMMA.16816.F32.BF16 R4, R40.reuse, R48, R4 ;  /* 0x000000302804723c */ /* 0x048fe60000041804 */
[----:B------:R-:W-:Y:S01]  /*2c6c0*/  FADD.FTZ R113, R111, R113 ;  /* 0x000000716f717221 */ /* 0x000fe20000010000 */
[----:B------:R-:W-:Y:S04]  /*2c6d0*/  FADD.FTZ R119, R107, R119 ;  /* 0x000000776b777221 */ /* 0x000fe80000010000 */
[C---:B------:R-:W-:Y:S01]  /*2c6e0*/  HMMA.16816.F32.BF16 R8, R40.reuse, R50, R8 ;  /* 0x000000322808723c */ /* 0x040fe20000041808 */
[----:B------:R-:W2:Y:S07]  /*2c6f0*/  LDSM.16.MT88.4 R48, [R60+0x10000] ;  /* 0x010000003c30783b */ /* 0x000eae0000004200 */
[C---:B----4-:R-:W-:Y:S08]  /*2c700*/  HMMA.16816.F32.BF16 R12, R40.reuse, R52, R12 ;  /* 0x00000034280c723c */ /* 0x050ff0000004180c */
[C---:B------:R-:W-:Y:S01]  /*2c710*/  HMMA.16816.F32.BF16 R16, R40.reuse, R54, R16 ;  /* 0x000000362810723c */ /* 0x040fe20000041810 */
[----:B------:R-:W3:Y:S07]  /*2c720*/  LDSM.16.MT88.4 R52, [R148+0x10000] ;  /* 0x010000009434783b */ /* 0x000eee0000004200 */
[C---:B-1----:R-:W-:Y:S08]  /*2c730*/  HMMA.16816.F32.BF16 R20, R40.reuse, R44, R20 ;  /* 0x0000002c2814723c */ /* 0x042ff00000041814 */
[C---:B------:R-:W-:Y:S01]  /*2c740*/  HMMA.16816.F32.BF16 R24, R40.reuse, R46, R24 ;  /* 0x0000002e2818723c */ /* 0x040fe20000041818 */
[----:B------:R-:W1:Y:S07]  /*2c750*/  LDSM.16.MT88.4 R44, [R140+0x6000] ;  /* 0x006000008c2c783b */ /* 0x000e6e0000004200 */
[C---:B------:R-:W-:Y:S03]  /*2c760*/  HMMA.16816.F32.BF16 R28, R40.reuse, R56, R28 ;  /* 0x00000038281c723c */ /* 0x040fe6000004181c */
[-CC-:B------:R-:W-:Y:S01]  /*2c770*/  FFMA.FTZ R56, R80, R3.reuse, -R64.reuse ;  /* 0x0000000350387223 */ /* 0x180fe20000010840 */
[--C-:B------:R-:W-:Y:S04]  /*2c780*/  FFMA.FTZ R57, R79, R3, -R64.reuse ;  /* 0x000000034f397223 */ /* 0x100fe80000010840 */
[----:B------:R-:W-:Y:S01]  /*2c790*/  HMMA.16816.F32.BF16 R32, R40, R58, R32 ;  /* 0x0000003a2820723c */ /* 0x000fe20000041820 */
[----:B------:R-:W4:Y:S02]  /*2c7a0*/  MUFU.EX2 R56, R56 ;  /* 0x0000003800387308 */ /* 0x000f240000000800 */
[----:B------:R-:W-:Y:S01]  /*2c7b0*/  F2FP.BF16.F32.PACK_AB R40, R106, R107 ;  /* 0x0000006b6a28723e */ /* 0x000fe200000010ff */
[--C-:B------:R-:W-:Y:S01]  /*2c7c0*/  FFMA.FTZ R58, R78, R3, -R64.reuse ;  /* 0x000000034e3a7223 */ /* 0x100fe20000010840 */
[----:B------:R-:W-:Y:S01]  /*2c7d0*/  F2FP.BF16.F32.PACK_AB R42, R99, R101 ;  /* 0x00000065632a723e */ /* 0x000fe200000010ff */
[----:B------:R-:W-:Y:S01]  /*2c7e0*/  FFMA.FTZ R59, R73, R3, -R64 ;  /* 0x00000003493b7223 */ /* 0x000fe20000010840 */
[----:B------:R-:W-:Y:S01]  /*2c7f0*/  F2FP.BF16.F32.PACK_AB R41, R95, R97 ;  /* 0x000000615f29723e */ /* 0x000fe200000010ff */
[----:B------:R-:W-:Y:S01]  /*2c800*/  FADD.FTZ R97, R97, R113 ;  /* 0x0000007161617221 */ /* 0x000fe20000010000 */
[----:B------:R-:W-:Y:S02]  /*2c810*/  F2FP.BF16.F32.PACK_AB R43, R92, R93 ;  /* 0x0000005d5c2b723e */ /* 0x000fe400000010ff */
        /* <DEDUP_REMOVED lines=13> */
[C---:B---3--:R-:W-:Y:S08]  /*2c8f0*/  HMMA.16816.F32.BF16 R12, R40.reuse, R52, R12 ;  /* 0x00000034280c723c */ /* 0x048ff0000004180c */
[C---:B------:R-:W-:Y:S01]  /*2c900*/  HMMA.16816.F32.BF16 R16, R40.reuse, R54, R16 ;  /* 0x000000362810723c */ /* 0x040fe20000041810 */
[----:B------:R-:W3:Y:S07]  /*2c910*/  LDSM.16.MT88.4 R52, [R60+0x10800] ;  /* 0x010800003c34783b */ /* 0x000eee0000004200 */
[C---:B-1----:R-:W-:Y:S08]  /*2c920*/  HMMA.16816.F32.BF16 R20, R40.reuse, R44, R20 ;  /* 0x0000002c2814723c */ /* 0x042ff00000041814 */
[C---:B------:R-:W-:Y:S01]  /*2c930*/  HMMA.16816.F32.BF16 R24, R40.reuse, R46, R24 ;  /* 0x0000002e2818723c */ /* 0x040fe20000041818 */
[----:B------:R-:W1:Y:S07]  /*2c940*/  LDSM.16.MT88.4 R44, [R148+0x10800] ;  /* 0x01080000942c783b */ /* 0x000e6e0000004200 */
        /* <DEDUP_REMOVED lines=12> */
[C---:B---3--:R-:W-:Y:S03]  /*2ca10*/  HMMA.16816.F32.BF16 R4, R40.reuse, R52, R4 ;  /* 0x000000342804723c */ /* 0x048fe60000041804 */
[----:B------:R-:W-:Y:S01]  /*2ca20*/  FADD.FTZ R57, R57, R38 ;  /* 0x0000002639397221 */ /* 0x000fe20000010000 */
[----:B------:R-:W-:Y:S03]  /*2ca30*/  FADD.FTZ R82, R77, R82 ;  /* 0x000000524d527221 */ /* 0x000fe60000010000 */
        /* <DEDUP_REMOVED lines=8> */
[----:B------:R-:W3:Y:S07]  /*2cac0*/  LDSM.16.MT88.4 R48, [R148+0x11000] ;  /* 0x011000009430783b */ /* 0x000eee0000004200 */
[C---:B--2---:R-:W-:Y:S01]  /*2cad0*/  HMMA.16816.F32.BF16 R28, R40.reuse, R52, R28 ;  /* 0x00000034281c723c */ /* 0x044fe2000004181c */
[----:B------:R-:W-:Y:S07]  /*2cae0*/  LDSM.16.MT88.4 R148, [R148+0x11800] ;  /* 0x011800009494783b */ /* 0x000fee0000004200 */
[----:B------:R-:W-:Y:S01]  /*2caf0*/  HMMA.16816.F32.BF16 R32, R40, R54, R32 ;  /* 0x000000362820723c */ /* 0x000fe20000041820 */
[----:B------:R-:W2:Y:S02]  /*2cb00*/  LDSM.16.MT88.4 R52, [R140+0x7000] ;  /* 0x007000008c34783b */ /* 0x000ea40000004200 */
        /* <DEDUP_REMOVED lines=10> */
[C---:B-1----:R-:W-:Y:S03]  /*2cbb0*/  HMMA.16816.F32.BF16 R4, R40.reuse, R44, R4 ;  /* 0x0000002c2804723c */ /* 0x042fe60000041804 */
[----:B------:R-:W-:Y:S01]  /*2cbc0*/  FADD.FTZ R71, R71, R59 ;  /* 0x0000003b47477221 */ /* 0x000fe20000010000 */
[----:B------:R-:W-:Y:S03]  /*2cbd0*/  FADD.FTZ R74, R69, R74 ;  /* 0x0000004a454a7221 */ /* 0x000fe60000010000 */
[----:B------:R-:W-:Y:S01]  /*2cbe0*/  FADD.FTZ R71, R70, R71 ;  /* 0x0000004746477221 */ /* 0x000fe20000010000 */
[C---:B------:R-:W-:Y:S01]  /*2cbf0*/  HMMA.16816.F32.BF16 R8, R40.reuse, R46, R8 ;  /* 0x0000002e2808723c */ /* 0x040fe20000041808 */
[----:B------:R-:W1:Y:S02]  /*2cc00*/  LDSM.16.MT88.4 R44, [R39+0x7000] ;  /* 0x00700000272c783b */ /* 0x000e640000004200 */
        /* <DEDUP_REMOVED lines=10> */
[C---:B--2---:R-:W-:Y:S03]  /*2ccb0*/  HMMA.16816.F32.BF16 R20, R40.reuse, R52, R20 ;  /* 0x000000342814723c */ /* 0x044fe60000041814 */
[----:B------:R-:W2:Y:S05]  /*2ccc0*/  MUFU.EX2 R49, R49 ;  /* 0x0000003100317308 */ /* 0x000eaa0000000800 */
[C---:B------:R-:W-:Y:S05]  /*2ccd0*/  HMMA.16816.F32.BF16 R24, R40.reuse, R54, R24 ;  /* 0x000000362818723c */ /* 0x040fea0000041818 */
[----:B------:R-:W3:Y:S03]  /*2cce0*/  MUFU.EX2 R64, R64 ;  /* 0x0000004000407308 */ /* 0x000ee60000000800 */
[C---:B-1----:R-:W-:Y:S03]  /*2ccf0*/  HMMA.16816.F32.BF16 R28, R40.reuse, R44, R28 ;  /* 0x0000002c281c723c */ /* 0x042fe6000004181c */
[C---:B--2---:R-:W-:Y:S01]  /*2cd00*/  F2FP.BF16.F32.PACK_AB R133, R49.reuse, R48 ;  /* 0x000000303185723e */ /* 0x044fe200000010ff */
        /* <DEDUP_REMOVED lines=17> */
.L_x_2955:
[----:B------:R-:W-:Y:S01]  /*2ce20*/  @!UPT UIADD3 URZ, UPT, UPT, URZ, URZ, URZ ;  /* 0x000000fffffff290 */ /* 0x000fe2000fffe0ff */
        /* <DEDUP_REMOVED lines=11> */
.L_x_2976:
[----:B------:R-:W2:Y:S01]  /*2cee0*/  S2R R4, SR_CgaCtaId ;  /* 0x0000000000047919 */ /* 0x000ea20000008800 */
[----:B---34-:R-:W-:Y:S01]  /*2cef0*/  FADD.FTZ R249, R249, R3 ;  /* 0x00000003f9f97221 */ /* 0x018fe20000010000 */
[----:B------:R-:W-:Y:S01]  /*2cf00*/  MOV R3, 0x400 ;  /* 0x0000040000037802 */ /* 0x000fe20000000f00 */
[----:B------:R-:W3:Y:S01]  /*2cf10*/  MUFU.RCP R5, R9 ;  /* 0x0000000900057308 */ /* 0x000ee20000001000 */
[----:B------:R-:W-:Y:S02]  /*2cf20*/  FSETP.NE.FTZ.AND P1, PT, R9, RZ, PT ;  /* 0x000000ff0900720b */ /* 0x000fe40003f35000 */
[----:B------:R-:W-:Y:S02]  /*2cf30*/  FSETP.NE.FTZ.AND P0, PT, R249, RZ, PT ;  /* 0x000000fff900720b */ /* 0x000fe40003f15000 */
[----:B------:R-:W-:-:S03]  /*2cf40*/  MOV R11, 0x10 ;  /* 0x00000010000b7802 */ /* 0x000fc60000000f00 */
[----:B------:R-:W4:Y:S01]  /*2cf50*/  MUFU.RCP R8, R249 ;  /* 0x000000f900087308 */ /* 0x000f220000001000 */
[----:B------:R-:W-:Y:S02]  /*2cf60*/  SEL R11, R11, 0xfffffff0, !P2 ;  /* 0xfffffff00b0b7807 */ /* 0x000fe40005000000 */
        /* <DEDUP_REMOVED lines=41> */
[----:B------:R-:W-:-:S02]  /*2d200*/  F2FP.BF16.F32.PACK_AB R152, R153, R152 ;  /* 0x000000989998723e */ /* 0x000fc400000010ff */
[C---:B--2---:R-:W-:Y:S02]  /*2d210*/  SHF.L.U32 R10, R4.reuse, 0x4, RZ ;  /* 0x00000004040a7819 */ /* 0x044fe400000006ff */
[----:B------:R-:W-:Y:S02]  /*2d220*/  R2P PR, R4, 0x18 ;  /* 0x0000001804007804 */ /* 0x000fe40000000000 */
[----:B------:R-:W-:Y:S02]  /*2d230*/  LOP3.LUT R10, R10, 0x1c0, RZ, 0xc0, !PT ;  /* 0x000001c00a0a7812 */ /* 0x000fe400078ec0ff */
[----:B------:R-:W-:Y:S02]  /*2d240*/  F2FP.BF16.F32.PACK_AB R154, R155, R154 ;  /* 0x0000009a9b9a723e */ /* 0x000fe400000010ff */
[----:B-----5:R-:W-:Y:S02]  /*2d250*/  LOP3.LUT R10, R10, 0x38, R62, 0xf8, !PT ;  /* 0x000000380a0a7812 */ /* 0x020fe400078ef83e */
[----:B------:R-:W-:-:S02]  /*2d260*/  SEL R6, R6, 0xffffffe0, !P3 ;  /* 0xffffffe006067807 */ /* 0x000fc40005800000 */
[----:B------:R-:W-:Y:S02]  /*2d270*/  LOP3.LUT R10, R10, R61, R220, 0xfe, !PT ;  /* 0x0000003d0a0a7212 */ /* 0x000fe400078efedc */
[----:B------:R-:W-:Y:S02]  /*2d280*/  F2FP.BF16.F32.PACK_AB R148, R149, R148 ;  /* 0x000000949594723e */ /* 0x000fe400000010ff */
[----:B------:R-:W-:Y:S01]  /*2d290*/  F2FP.BF16.F32.PACK_AB R150, R151, R150 ;  /* 0x000000969796723e */ /* 0x000fe200000010ff */
[----:B------:R-:W-:Y:S01]  /*2d2a0*/  IMAD R10, R10, 0x2, R3 ;  /* 0x000000020a0a7824 */ /* 0x000fe200078e0203 */
[----:B------:R-:W-:Y:S02]  /*2d2b0*/  F2FP.BF16.F32.PACK_AB R144, R145, R144 ;  /* 0x000000909190723e */ /* 0x000fe400000010ff */
[----:B------:R-:W-:Y:S01]  /*2d2c0*/  F2FP.BF16.F32.PACK_AB R146, R147, R146 ;  /* 0x000000929392723e */ /* 0x000fe200000010ff */
[----:B------:R-:W-:Y:S01]  /*2d2d0*/  IMAD.IADD R12, R6, 0x1, R10 ;  /* 0x00000001060c7824 */ /* 0x000fe200078e020a */
[C---:B------:R-:W-:Y:S01]  /*2d2e0*/  IADD3 R13, PT, PT, R10.reuse, 0x40, RZ ;  /* 0x000000400a0d7810 */ /* 0x040fe20007ffe0ff */
[----:B------:R-:W-:Y:S01]  /*2d2f0*/  STS [R10], R160 ;  /* 0x000000a00a007388 */ /* 0x000fe20000000800 */
[C---:B------:R-:W-:Y:S01]  /*2d300*/  IADD3 R8, PT, PT, R11.reuse, R10, RZ ;  /* 0x0000000a0b087210 */ /* 0x040fe20007ffe0ff */
[----:B------:R-:W-:Y:S01]  /*2d310*/  IMAD.IADD R14, R11, 0x1, R12 ;  /* 0x000000010b0e7824 */ /* 0x000fe200078e020c */
[----:B------:R-:W-:Y:S01]  /*2d320*/  @P4 IADD3 R13, PT, PT, R10, -0x40, RZ ;  /* 0xffffffc00a0d4810 */ /* 0x000fe20007ffe0ff */
[----:B------:R-:W-:Y:S01]  /*2d330*/  STS [R10+0x400], R162 ;  /* 0x000400a20a007388 */ /* 0x000fe20000000800 */
[----:B------:R-:W-:-:S02]  /*2d340*/  F2FP.BF16.F32.PACK_AB R140, R141, R140 ;  /* 0x0000008c8d8c723e */ /* 0x000fc400000010ff */
[----:B------:R-:W-:Y:S01]  /*2d350*/  IADD3 R6, PT, PT, R6, R13, RZ ;  /* 0x0000000d06067210 */ /* 0x000fe20007ffe0ff */
[----:B------:R-:W-:Y:S01]  /*2d360*/  STS [R8], R156 ;  /* 0x0000009c08007388 */ /* 0x000fe20000000800 */
[----:B------:R-:W-:Y:S02]  /*2d370*/  F2FP.BF16.F32.PACK_AB R142, R143, R142 ;  /* 0x0000008e8f8e723e */ /* 0x000fe400000010ff */
[----:B------:R-:W-:Y:S01]  /*2d380*/  F2FP.BF16.F32.PACK_AB R136, R137, R136 ;  /* 0x000000888988723e */ /* 0x000fe200000010ff */
[----:B------:R2:W-:Y:S01]  /*2d390*/  STS [R8+0x400], R158 ;  /* 0x0004009e08007388 */ /* 0x0005e20000000800 */
[----:B------:R-:W-:Y:S02]  /*2d3a0*/  F2FP.BF16.F32.PACK_AB R138, R139, R138 ;  /* 0x0000008a8b8a723e */ /* 0x000fe400000010ff */
[----:B------:R-:W-:Y:S01]  /*2d3b0*/  F2FP.BF16.F32.PACK_AB R5, R5, R132 ;  /* 0x000000840505723e */ /* 0x000fe200000010ff */
[----:B------:R-:W-:Y:S04]  /*2d3c0*/  STS [R12], R152 ;  /* 0x000000980c007388 */ /* 0x000fe80000000800 */
[----:B------:R-:W-:Y:S04]  /*2d3d0*/  STS [R12+0x400], R154 ;  /* 0x0004009a0c007388 */ /* 0x000fe80000000800 */
[----:B------:R-:W-:Y:S04]  /*2d3e0*/  STS [R14], R148 ;  /* 0x000000940e007388 */ /* 0x000fe80000000800 */
[----:B------:R-:W-:Y:S04]  /*2d3f0*/  STS [R14+0x400], R150 ;  /* 0x000400960e007388 */ /* 0x000fe80000000800 */
[----:B------:R-:W-:Y:S04]  /*2d400*/  STS [R13], R144 ;  /* 0x000000900d007388 */ /* 0x000fe80000000800 */
[----:B------:R-:W-:Y:S01]  /*2d410*/  STS [R13+0x400], R146 ;  /* 0x000400920d007388 */ /* 0x000fe20000000800 */
[C---:B--2---:R-:W-:Y:S01]  /*2d420*/  IMAD.IADD R8, R11.reuse, 0x1, R13 ;  /* 0x000000010b087824 */ /* 0x044fe200078e020d */
[----:B------:R-:W-:-:S04]  /*2d430*/  IADD3 R11, PT, PT, R11, R6, RZ ;  /* 0x000000060b0b7210 */ /* 0x000fc80007ffe0ff */
[----:B------:R-:W-:Y:S04]  /*2d440*/  STS [R8], R140 ;  /* 0x0000008c08007388 */ /* 0x000fe80000000800 */
[----:B------:R-:W-:Y:S04]  /*2d450*/  STS [R8+0x400], R142 ;  /* 0x0004008e08007388 */ /* 0x000fe80000000800 */
[----:B------:R-:W-:Y:S04]  /*2d460*/  STS [R6], R136 ;  /* 0x0000008806007388 */ /* 0x000fe80000000800 */
[----:B------:R-:W-:Y:S04]  /*2d470*/  STS [R6+0x400], R138 ;  /* 0x0004008a06007388 */ /* 0x000fe80000000800 */
[----:B------:R2:W-:Y:S04]  /*2d480*/  STS [R11], R5 ;  /* 0x000000050b007388 */ /* 0x0005e80000000800 */
[----:B------:R3:W-:Y:S04]  /*2d490*/  STS [R11+0x400], R134 ;  /* 0x000400860b007388 */ /* 0x0007e80000000800 */
[----:B------:R-:W4:Y:S04]  /*2d4a0*/  LD.E.64 R28, desc[UR4][R164.64+0x88] ;  /* 0x00008804a41c7980 */ /* 0x000f28000c101b00 */
[----:B--2---:R-:W2:Y:S01]  /*2d4b0*/  LD.E.U8 R5, desc[UR4][R164.64+0x1c8] ;  /* 0x0001c804a4057980 */ /* 0x004ea2000c101100 */
[----:B------:R-:W1:Y:S01]  /*2d4c0*/  @P0 MUFU.LG2 R249, R249 ;  /* 0x000000f900f90308 */ /* 0x000e620000000c00 */
[----:B--2---:R-:W-:-:S13]  /*2d4d0*/  ISETP.NE.AND P3, PT, R5, RZ, PT ;  /* 0x000000ff0500720c */ /* 0x004fda0003f65270 */
[----:B------:R-:W2:Y:S04]  /*2d4e0*/  @!P3 LD.E R8, desc[UR4][R164.64+0x60] ;  /* 0x00006004a408b980 */ /* 0x000ea8000c101900 */
[----:B------:R-:W3:Y:S01]  /*2d4f0*/  @!P3 LD.E R26, desc[UR4][R164.64+0xb4] ;  /* 0x0000b404a41ab980 */ /* 0x000ee2000c101900 */
[----:B------:R-:W4:Y:S01]  /*2d500*/  @P1 MUFU.LG2 R9, R9 ;  /* 0x0000000900091308 */ /* 0x000f220000000c00 */
[----:B------:R-:W-:-:S04]  /*2d510*/  SHF.L.U32 R5, R4, 0x3, RZ ;  /* 0x0000000304057819 */ /* 0x000fc800000006ff */
[----:B------:R-:W-:Y:S02]  /*2d520*/  LOP3.LUT R10, R5, 0x1c0, RZ, 0xc0, !PT ;  /* 0x000001c0050a7812 */ /* 0x000fe400078ec0ff */
[----:B------:R-:W-:Y:S02]  /*2d530*/  ISETP.NE.AND P2, PT, R238, -0x1, PT ;  /* 0xffffffffee00780c */ /* 0x000fe40003f45270 */
[----:B------:R-:W-:Y:S01]  /*2d540*/  LOP3.LUT R10, R10, 0x38, R4, 0xf8, !PT ;  /* 0x000000380a0a7812 */ /* 0x000fe200078ef804 */
[----:B-1----:R-:W-:-:S03]  /*2d550*/  @P0 FMUL.FTZ R249, R249, 0.69314718246459960938 ;  /* 0x3f317218f9f90820 */ /* 0x002fc60000410000 */
[--C-:B------:R-:W-:Y:S01]  /*2d560*/  LOP3.LUT R10, R10, 0x38, R5.reuse, 0x78, !PT ;  /* 0x000000380a0a7812 */ /* 0x100fe200078e7805 */
[----:B------:R-:W-:Y:S01]  /*2d570*/  BSSY.RECONVERGENT B0, `(.L_x_2964) ;  /* 0x0000015000007945 */ /* 0x000fe20003800200 */
[----:B------:R-:W-:Y:S02]  /*2d580*/  LOP3.LUT R167, R167, 0x30, RZ, 0xc0, !PT ;  /* 0x00000030a7a77812 */ /* 0x000fe400078ec0ff */
[----:B------:R-:W-:Y:S01]  /*2d590*/  SHF.R.U32.HI R6, RZ, 0x2, R4 ;  /* 0x00000002ff067819 */ /* 0x000fe20000011604 */
[----:B----4-:R-:W-:Y:S01]  /*2d5a0*/  @P1 FMUL.FTZ R9, R9, 0.69314718246459960938 ;  /* 0x3f31721809091820 */ /* 0x010fe20000410000 */
[----:B------:R-:W-:Y:S01]  /*2d5b0*/  LOP3.LUT R10, R10, 0x1e00, R5, 0xf8, !PT ;  /* 0x00001e000a0a7812 */ /* 0x000fe200078ef805 */
[----:B------:R-:W-:Y:S01]  /*2d5c0*/  IMAD.MOV.U32 R25, RZ, RZ, 0x7f800000 ;  /* 0x7f800000ff197424 */ /* 0x000fe200078e00ff */
[----:B------:R-:W-:Y:S01]  /*2d5d0*/  MOV R24, 0x7f800000 ;  /* 0x7f80000000187802 */ /* 0x000fe20000000f00 */
[----:B------:R-:W-:Y:S01]  /*2d5e0*/  @P0 FFMA.FTZ R24, R7, R0, R249 ;  /* 0x0000000007180223 */ /* 0x000fe200000100f9 */
[----:B------:R-:W-:Y:S01]  /*2d5f0*/  LOP3.LUT R6, R167, 0x7, R6, 0xf8, !PT ;  /* 0x00000007a7067812 */ /* 0x000fe200078ef806 */
[----:B------:R-:W-:Y:S01]  /*2d600*/  @P1 FFMA.FTZ R25, R7, R2, R9 ;  /* 0x0000000207191223 */ /* 0x000fe20000010009 */
[----:B------:R-:W-:Y:S01]  /*2d610*/  LEA R3, R10, R3, 0x1 ;  /* 0x000000030a037211 */ /* 0x000fe200078e08ff */
[----:B------:R-:W-:-:S02]  /*2d620*/  @P2 IMAD R0, R29, R238, RZ ;  /* 0x000000ee1d002224 */ /* 0x000fc400078e02ff */
[----:B------:R-:W-:-:S04]  /*2d630*/  @P2 IMAD.WIDE.U32 R30, R28, R238, RZ ;  /* 0x000000ee1c1e2225 */ /* 0x000fc800078e00ff */
[----:B--2---:R-:W-:-:S04]  /*2d640*/  @!P3 IMAD R8, R8, R234, R233 ;  /* 0x000000ea0808b224 */ /* 0x004fc800078e02e9 */
[----:B---3--:R-:W-:Y:S01]  /*2d650*/  @!P3 IMAD R26, R8, R26, RZ ;  /* 0x0000001a081ab224 */ /* 0x008fe200078e02ff */
[----:B------:R-:W-:Y:S06]  /*2d660*/  @!P3 BRA `(.L_x_2965) ;  /* 0x000000000014b947 */ /* 0x000fec0003800000 */
[----:B------:R-:W2:Y:S04]  /*2d670*/  @!P2 LD.E R2, desc[UR4][R164.64+0xb4] ;  /* 0x0000b404a402a980 */ /* 0x000ea8000c101900 */
[----:B------:R-:W3:Y:S01]  /*2d680*/  LD.E R7, desc[UR4][R164.64+0xd4] ;  /* 0x0000d404a4077980 */ /* 0x000ee2000c101900 */
[----:B--2---:R-:W-:Y:S02]  /*2d690*/  @!P2 IMAD R238, R2, R234, RZ ;  /* 0x000000ea02eea224 */ /* 0x004fe400078e02ff */
[----:B---3--:R-:W-:-:S05]  /*2d6a0*/  IMAD R7, R7, R233, RZ ;  /* 0x000000e907077224 */ /* 0x008fca00078e02ff */
[----:B------:R-:W-:Y:S02]  /*2d6b0*/  IADD3 R26, PT, PT, R7, R238, RZ ;  /* 0x000000ee071a7210 */ /* 0x000fe40007ffe0ff */
.L_x_2965:
[----:B------:R-:W-:Y:S05]  /*2d6c0*/  BSYNC.RECONVERGENT B0 ;  /* 0x0000000000007941 */ /* 0x000fea0003800200 */
.L_x_2964:
        /* <DEDUP_REMOVED lines=14> */
[----:B------:R-:W-:Y:S02]  /*2d7b0*/  IMAD.IADD R26, R235, 0x1, R26 ;  /* 0x00000001eb1a7824 */ /* 0x000fe400078e021a */
[----:B------:R-:W-:Y:S02]  /*2d7c0*/  IMAD.IADD R2, R237, 0x1, -R235 ;  /* 0x00000001ed027824 */ /* 0x000fe400078e0aeb */
[C---:B------:R-:W-:Y:S01]  /*2d7d0*/  VIADD R7, R6.reuse, 0x8 ;  /* 0x0000000806077836 */ /* 0x040fe20000000000 */
[C---:B-1----:R-:W-:Y:S02]  /*2d7e0*/  IADD3 R3, P0, PT, R6.reuse, R26, RZ ;  /* 0x0000001a06037210 */ /* 0x042fe40007f1e0ff */
[-C--:B------:R-:W-:Y:S02]  /*2d7f0*/  ISETP.GE.AND P3, PT, R6, R2.reuse, PT ;  /* 0x000000020600720c */ /* 0x080fe40003f66270 */
[----:B------:R-:W-:Y:S02]  /*2d800*/  ISETP.GE.AND P1, PT, R7, R2, PT ;  /* 0x000000020700720c */ /* 0x000fe40003f26270 */
[----:B------:R-:W-:-:S02]  /*2d810*/  LEA.HI.X.SX32 R26, R26, RZ, 0x1, P0 ;  /* 0x000000ff1a1a7211 */ /* 0x000fc400000f0eff */
[----:B-----5:R-:W-:-:S04]  /*2d820*/  LEA R2, P0, R3, R38, 0x2 ;  /* 0x0000002603027211 */ /* 0x020fc800078010ff */
[----:B------:R-:W-:-:S05]  /*2d830*/  LEA.HI.X R3, R3, R39, R26, 0x2, P0 ;  /* 0x0000002703037211 */ /* 0x000fca00000f141a */
[----:B------:R1:W-:Y:S04]  /*2d840*/  @!P3 ST.E desc[UR4][R2.64], R25 ;  /* 0x000000190200b985 */ /* 0x0003e8000c101904 */
[----:B------:R1:W-:Y:S02]  /*2d850*/  @!P1 ST.E desc[UR4][R2.64+0x20], R24 ;  /* 0x0000201802009985 */ /* 0x0003e4000c101904 */
.L_x_2967:
[----:B------:R-:W-:Y:S05]  /*2d860*/  BSYNC.RECONVERGENT B0 ;  /* 0x0000000000007941 */ /* 0x000fea0003800200 */
.L_x_2966:
[----:B-1----:R-:W2:Y:S01]  /*2d870*/  LD.E R164, desc[UR4][R164.64+0xc0] ;  /* 0x0000c004a4a47980 */ /* 0x002ea2000c101900 */
[----:B------:R-:W-:Y:S01]  /*2d880*/  LOP3.LUT R6, R5, 0x38, RZ, 0xc0, !PT ;  /* 0x0000003805067812 */ /* 0x000fe200078ec0ff */
[-C--:B-----5:R-:W-:Y:S01]  /*2d890*/  @!P2 IMAD R2, R37, R234.reuse, RZ ;  /* 0x000000ea2502a224 */ /* 0x0a0fe200078e02ff */
[----:B------:R-:W-:Y:S01]  /*2d8a0*/  SHF.R.U32.HI R4, RZ, 0x3, R4 ;  /* 0x00000003ff047819 */ /* 0x000fe20000011604 */
[----:B------:R-:W-:Y:S01]  /*2d8b0*/  IMAD.MOV.U32 R7, RZ, RZ, RZ ;  /* 0x000000ffff077224 */ /* 0x000fe200078e00ff */
[----:B------:R-:W-:Y:S01]  /*2d8c0*/  IADD3 R237, PT, PT, -R235, R237, RZ ;  /* 0x000000edebed7210 */ /* 0x000fe20007ffe1ff */
[----:B------:R-:W-:Y:S01]  /*2d8d0*/  @!P2 IMAD.WIDE.U32 R36, R36, R234, RZ ;  /* 0x000000ea2424a225 */ /* 0x000fe200078e00ff */
[----:B------:R-:W-:Y:S03]  /*2d8e0*/  BSSY.RECONVERGENT B0, `(.L_x_2968) ;  /* 0x0000027000007945 */ /* 0x000fe60003800200 */
[----:B------:R-:W-:-:S02]  /*2d8f0*/  IMAD R5, R35, R233, RZ ;  /* 0x000000e923057224 */ /* 0x000fc400078e02ff */
[----:B------:R-:W-:Y:S01]  /*2d900*/  @!P2 IMAD.MOV.U32 R3, RZ, RZ, R36 ;  /* 0x000000ffff03a224 */ /* 0x000fe200078e0024 */
[----:B------:R-:W-:Y:S01]  /*2d910*/  @P2 MOV R3, R30 ;  /* 0x0000001e00032202 */ /* 0x000fe20000000f00 */
[----:B------:R-:W-:-:S04]  /*2d920*/  IMAD.WIDE.U32 R34, R34, R233, RZ ;  /* 0x000000e922227225 */ /* 0x000fc800078e00ff */
[----:B------:R-:W-:Y:S02]  /*2d930*/  @!P2 IMAD.IADD R2, R37, 0x1, R2 ;  /* 0x000000012502a824 */ /* 0x000fe400078e0202 */
[----:B------:R-:W-:Y:S01]  /*2d940*/  @P2 IMAD.IADD R2, R31, 0x1, R0 ;  /* 0x000000011f022824 */ /* 0x000fe200078e0200 */
[----:B------:R-:W-:Y:S01]  /*2d950*/  IADD3 R0, PT, PT, R4, 0x30, RZ ;  /* 0x0000003004007810 */ /* 0x000fe20007ffe0ff */
[----:B------:R-:W-:Y:S01]  /*2d960*/  IMAD.IADD R5, R35, 0x1, R5 ;  /* 0x0000000123057824 */ /* 0x000fe200078e0205 */
[----:B--2---:R-:W-:Y:S01]  /*2d970*/  ISETP.GE.AND P1, PT, R6, R164, PT ;  /* 0x000000a40600720c */ /* 0x004fe20003f26270 */
[----:B------:R-:W-:-:S03]  /*2d980*/  IMAD.WIDE.U32 R6, R235, R28, R6 ;  /* 0x0000001ceb067225 */ /* 0x000fc600078e0006 */
[----:B------:R-:W-:Y:S01]  /*2d990*/  ISETP.GE.OR P0, PT, R4, R237, P1 ;  /* 0x000000ed0400720c */ /* 0x000fe20000f06670 */
[----:B------:R-:W-:Y:S01]  /*2d9a0*/  IMAD R235, R29, R235, RZ ;  /* 0x000000eb1deb7224 */ /* 0x000fe200078e02ff */
[----:B------:R-:W-:Y:S02]  /*2d9b0*/  IADD3 R6, P3, P2, R34, R6, R3 ;  /* 0x0000000622067210 */ /* 0x000fe40007a7e003 */
[C---:B------:R-:W-:Y:S02]  /*2d9c0*/  IADD3 R3, PT, PT, R4.reuse, 0x10, RZ ;  /* 0x0000001004037810 */ /* 0x040fe40007ffe0ff */
[----:B------:R-:W-:Y:S02]  /*2d9d0*/  IADD3 R235, PT, PT, R7, R235, RZ ;  /* 0x000000eb07eb7210 */ /* 0x000fe40007ffe0ff */
[----:B------:R-:W-:Y:S02]  /*2d9e0*/  ISETP.GE.OR P4, PT, R3, R237, P1 ;  /* 0x000000ed0300720c */ /* 0x000fe40000f86670 */
[----:B------:R-:W-:Y:S01]  /*2d9f0*/  IADD3.X R7, PT, PT, R5, R235, R2, P3, P2 ;  /* 0x000000eb05077210 */ /* 0x000fe20001fe4402 */
[----:B------:R-:W-:-:S02]  /*2da00*/  VIADD R2, R4, 0x20 ;  /* 0x0000002004027836 */ /* 0x000fc40000000000 */
[----:B------:R-:W-:Y:S02]  /*2da10*/  @!P0 IMAD R5, R29, R4, RZ ;  /* 0x000000041d058224 */ /* 0x000fe400078e02ff */
[----:B------:R-:W-:Y:S01]  /*2da20*/  @!P0 IMAD.WIDE.U32 R24, R4, R28, R6 ;  /* 0x0000001c04188225 */ /* 0x000fe200078e0006 */
[-C--:B------:R-:W-:Y:S02]  /*2da30*/  ISETP.GE.OR P3, PT, R2, R237.reuse, P1 ;  /* 0x000000ed0200720c */ /* 0x080fe40000f66670 */
[----:B------:R-:W-:Y:S01]  /*2da40*/  ISETP.GE.OR P1, PT, R0, R237, P1 ;  /* 0x000000ed0000720c */ /* 0x000fe20000f26670 */
[----:B------:R-:W-:Y:S01]  /*2da50*/  @!P0 IMAD.IADD R5, R25, 0x1, R5 ;  /* 0x0000000119058824 */ /* 0x000fe200078e0205 */
[----:B------:R-:W-:-:S04]  /*2da60*/  @!P0 LEA R26, P2, R24, R32, 0x1 ;  /* 0x00000020181a8211 */ /* 0x000fc800078408ff */
[----:B------:R-:W-:-:S05]  /*2da70*/  @!P0 LEA.HI.X R27, R24, R33, R5, 0x1, P2 ;  /* 0x00000021181b8211 */ /* 0x000fca00010f0c05 */
[----:B------:R1:W-:Y:S01]  /*2da80*/  @!P0 ST.E.128 desc[UR4][R26.64], R20 ;  /* 0x000000141a008985 */ /* 0x0003e2000c101d04 */
[----:B------:R-:W-:Y:S05]  /*2da90*/  @P4 BRA `(.L_x_2969) ;  /* 0x00000000002c4947 */ /* 0x000fea0003800000 */
[----:B------:R-:W-:Y:S01]  /*2daa0*/  IADD3 R2, P0, PT, R4, 0x10, RZ ;  /* 0x0000001004027810 */ /* 0x000fe20007f1e0ff */
        /* <DEDUP_REMOVED lines=10> */
.L_x_2969:
[----:B------:R-:W-:Y:S05]  /*2db50*/  BSYNC.RECONVERGENT B0 ;  /* 0x0000000000007941 */ /* 0x000fea0003800200 */
.L_x_2968:
[----:B------:R-:W-:Y:S04]  /*2db60*/  BSSY.RECONVERGENT B0, `(.L_x_2970) ;  /* 0x000000d000007945 */ /* 0x000fe80003800200 */
[----:B------:R-:W-:Y:S05]  /*2db70*/  @P3 BRA `(.L_x_2971) ;  /* 0x00000000002c3947 */ /* 0x000fea0003800000 */
[----:B--2---:R-:W-:Y:S01]  /*2db80*/  IADD3 R2, P0, PT, R4, 0x20, RZ ;  /* 0x0000002004027810 */ /* 0x004fe20007f1e0ff */
[----:B---3--:R-:W-:Y:S01]  /*2db90*/  IMAD.MOV.U32 R16, RZ, RZ, R6 ;  /* 0x000000ffff107224 */ /* 0x008fe200078e0006 */
        /* <DEDUP_REMOVED lines=9> */
.L_x_2971:
[----:B------:R-:W-:Y:S05]  /*2dc30*/  BSYNC.RECONVERGENT B0 ;  /* 0x0000000000007941 */ /* 0x000fea0003800200 */
.L_x_2970:
[----:B--2---:R-:W-:Y:S02]  /*2dc40*/  MOV R2, R232 ;  /* 0x000000e800027202 */ /* 0x004fe40000000f00 */
[----:B------:R-:W-:-:S04]  /*2dc50*/  MOV R3, 0x0 ;  /* 0x0000000000037802 */ /* 0x000fc80000000f00 */
[----:B-1-34-:R-:W-:Y:S05]  /*2dc60*/  @P1 RET.REL.NODEC R2 `(_ZN5flash24flash_fwd_splitkv_kernelI23Flash_fwd_kernel_traitsILi64ELi64ELi256ELi4ELb0ELb0EN7cutlass10bfloat16_tE19Flash_kernel_traitsILi64ELi64ELi256ELi4ES3_EELb0ELb1ELb0ELb0ELb0ELb1ELb0ELb1EEEvNS_16Flash_fwd_paramsE) ;  /* 0xfffffd2002e41950 */ /* 0x01afea0003c3ffff */
[----:B------:R-:W-:Y:S01]  /*2dc70*/  IADD3 R4, P0, PT, R4, 0x30, RZ ;  /* 0x0000003004047810 */ /* 0x000fe20007f1e0ff */
[----:B------:R-:W-:Y:S01]  /*2dc80*/  IMAD.MOV.U32 R3, RZ, RZ, R7 ;  /* 0x000000ffff037224 */ /* 0x000fe200078e0007 */
[----:B------:R-:W-:Y:S01]  /*2dc90*/  MOV R2, R6 ;  /* 0x0000000600027202 */ /* 0x000fe20000000f00 */
[----:B------:R-:W-:Y:S01]  /*2dca0*/  IMAD.MOV.U32 R233, RZ, RZ, 0x0 ;  /* 0x00000000ffe97424 */ /* 0x000fe200078e00ff */
[----:B------:R-:W-:-:S03]  /*2dcb0*/  IADD3.X R0, PT, PT, RZ, RZ, RZ, P0, !PT ;  /* 0x000000ffff007210 */ /* 0x000fc600007fe4ff */
[----:B------:R-:W-:-:S04]  /*2dcc0*/  IMAD.WIDE.U32 R2, R28, R4, R2 ;  /* 0x000000041c027225 */ /* 0x000fc800078e0002 */
[----:B------:R-:W-:-:S04]  /*2dcd0*/  IMAD R0, R0, R28, RZ ;  /* 0x0000001c00007224 */ /* 0x000fc800078e02ff */
[----:B------:R-:W-:Y:S01]  /*2dce0*/  IMAD R0, R29, R4, R0 ;  /* 0x000000041d007224 */ /* 0x000fe200078e0200 */
[----:B------:R-:W-:-:S04]  /*2dcf0*/  LEA R4, P0, R2, R32, 0x1 ;  /* 0x0000002002047211 */ /* 0x000fc800078008ff */
[----:B------:R-:W-:-:S04]  /*2dd00*/  IADD3 R0, PT, PT, R3, R0, RZ ;  /* 0x0000000003007210 */ /* 0x000fc80007ffe0ff */
[----:B------:R-:W-:-:S05]  /*2dd10*/  LEA.HI.X R5, R2, R33, R0, 0x1, P0 ;  /* 0x0000002102057211 */ /* 0x000fca00000f0c00 */
[----:B------:R1:W-:Y:S02]  /*2dd20*/  ST.E.128 desc[UR4][R4.64], R8 ;  /* 0x0000000804007985 */ /* 0x0003e4000c101d04 */
[----:B-1----:R-:W-:Y:S05]  /*2dd30*/  RET.REL.NODEC R232 `(_ZN5flash24flash_fwd_splitkv_kernelI23Flash_fwd_kernel_traitsILi64ELi64ELi256ELi4ELb0ELb0EN7cutlass10bfloat16_tE19Flash_kernel_traitsILi64ELi64ELi256ELi4ES3_EELb0ELb1ELb0ELb0ELb0ELb1ELb0ELb1EEEvNS_16Flash_fwd_paramsE) ;  /* 0xfffffd20e8b07950 */ /* 0x002fea0003c3ffff */
.L_x_2963:
[----:B------:R-:W-:Y:S01]  /*2dd40*/  MOV R3, 0x1f ;  /* 0x0000001f00037802 */ /* 0x000fe20000000f00 */
[----:B------:R-:W-:Y:S01]  /*2dd50*/  IMAD.MOV.U32 R4, RZ, RZ, 0x2 ;  /* 0x00000002ff047424 */ /* 0x000fe200078e00ff */
[----:B------:R-:W-:Y:S01]  /*2dd60*/  MOV R8, R250 ;  /* 0x000000fa00087202 */ /* 0x000fe20000000f00 */
[----:B------:R-:W-:-:S07]  /*2dd70*/  IMAD.MOV.U32 R5, RZ, RZ, -0x1 ;  /* 0xffffffffff057424 */ /* 0x000fce00078e00ff */
[----:B-1---5:R-:W-:Y:S05]  /*2dd80*/  WARPSYNC.COLLECTIVE R5, `(.L_x_2972) ;  /* 0x0000000005087348 */ /* 0x022fea0003c00000 */
[----:B------:R2:W3:Y:S02]  /*2dd90*/  SHFL.BFLY P0, R3, R8, R4, R3 ;  /* 0x0c00000408037389 */ /* 0x0004e40000000003 */
[----:B-123-5:R-:W-:Y:S05]  /*2dda0*/  ENDCOLLECTIVE ;  /* 0x000000000000791b */ /* 0x02efea0003800000 */
.L_x_2972:
        /* <DEDUP_REMOVED lines=8> */
.L_x_2973:
        /* <DEDUP_REMOVED lines=8> */
.L_x_2974:
[----:B------:R-:W-:Y:S01]  /*2deb0*/  FADD.FTZ R249, R3, R249 ;  /* 0x000000f903f97221 */ /* 0x000fe20000010000 */
[----:B------:R-:W-:Y:S02]  /*2dec0*/  MOV R3, 0x1f ;  /* 0x0000001f00037802 */ /* 0x000fe40000000f00 */
[----:B------:R-:W-:Y:S01]  /*2ded0*/  MOV R4, 0x1 ;  /* 0x0000000100047802 */ /* 0x000fe20000000f00 */
[----:B------:R-:W-:-:S07]  /*2dee0*/  IMAD.MOV.U32 R8, RZ, RZ, R249 ;  /* 0x000000ffff087224 */ /* 0x000fce00078e00f9 */
[----:B------:R-:W-:Y:S05]  /*2def0*/  WARPSYNC.COLLECTIVE R5, `(.L_x_2975) ;  /* 0x0000000005087348 */ /* 0x000fea0003c00000 */
[----:B------:R1:W2:Y:S02]  /*2df00*/  SHFL.BFLY P0, R3, R8, R4, R3 ;  /* 0x0c00000408037389 */ /* 0x0002a40000000003 */
[----:B-12---:R-:W-:Y:S05]  /*2df10*/  ENDCOLLECTIVE ;  /* 0x000000000000791b */ /* 0x006fea0003800000 */
.L_x_2975:
[----:B------:R-:W-:Y:S05]  /*2df20*/  BRA `(.L_x_2976) ;  /* 0xffffffec00ec7947 */ /* 0x000fea000383ffff */
.L_x_2977:
        /* <DEDUP_REMOVED lines=13> */
.L_x_14735:


//--------------------- .text._ZN5flash24flash_fwd_splitkv_kernelI23Flash_fwd_kernel_traitsILi64ELi64ELi256ELi4ELb0ELb0EN7cutlass10bfloat16_tE19Flash_kernel_traitsILi64ELi64ELi256ELi4ES3_EELb0ELb1ELb0ELb0ELb0ELb0ELb1ELb0EEEvNS_16Flash_fwd_paramsE --------------------------
	.section	.text._ZN5flash24flash_fwd_splitkv_kernelI23Flash_fwd_kernel_traitsILi64ELi64ELi256ELi4ELb0ELb0EN7cutlass10bfloat16_tE19Flash_kernel_traitsILi64ELi64ELi256ELi4ES3_EELb0ELb1ELb0ELb0ELb0ELb0ELb1ELb0EEEvNS_16Flash_fwd_paramsE,"ax",@progbits
	.align	128
        .global         _ZN5flash24flash_fwd_splitkv_kernelI23Flash_fwd_kernel_traitsILi64ELi64ELi256ELi4ELb0ELb0EN7cutlass10bfloat16_tE19Flash_kernel_traitsILi64ELi64ELi256ELi4ES3_EELb0ELb1ELb0ELb0ELb0ELb0ELb1ELb0EEEvNS_16Flash_fwd_paramsE
        .type           _ZN5flash24flash_fwd_splitkv_kernelI23Flash_fwd_kernel_traitsILi64ELi64ELi256ELi4ELb0ELb0EN7cutlass10bfloat16_tE19Flash_kernel_traitsILi64ELi64ELi256ELi4ES3_EELb0ELb1ELb0ELb0ELb0ELb0ELb1ELb0EEEvNS_16Flash_fwd_paramsE,@function
        .size           _ZN5flash24flash_fwd_splitkv_kernelI23Flash_fwd_kernel_traitsILi64ELi64ELi256ELi4ELb0ELb0EN7cutlass10bfloat16_tE19Flash_kernel_traitsILi64ELi64ELi256ELi4ES3_EELb0ELb1ELb0ELb0ELb0ELb0ELb1ELb0EEEvNS_16Flash_fwd_paramsE,(.L_x_14736 - _ZN5flash24flash_fwd_splitkv_kernelI23Flash_fwd_kernel_traitsILi64ELi64ELi256ELi4ELb0ELb0EN7cutlass10bfloat16_tE19Flash_kernel_traitsILi64ELi64ELi256ELi4ES3_EELb0ELb1ELb0ELb0ELb0ELb0ELb1ELb0EEEvNS_16Flash_fwd_paramsE)
        .other          _ZN5flash24flash_fwd_splitkv_kernelI23Flash_fwd_kernel_traitsILi64ELi64ELi256ELi4ELb0ELb0EN7cutlass10bfloat16_tE19Flash_kernel_traitsILi64ELi64ELi256ELi4ES3_EELb0ELb1ELb0ELb0ELb0ELb0ELb1ELb0EEEvNS_16Flash_fwd_paramsE,@"STO_CUDA_ENTRY STV_DEFAULT"
_ZN5flash24flash_fwd_splitkv_kernelI23Flash_fwd_kernel_traitsILi64ELi64ELi256ELi4ELb0ELb0EN7cutlass10bfloat16_tE19Flash_kernel_traitsILi64ELi64ELi256ELi4ES3_EELb0ELb1ELb0ELb0ELb0ELb0ELb1ELb0EEEvNS_16Flash_fwd_paramsE:
.text._ZN5flash24flash_fwd_splitkv_kernelI23Flash_fwd_kernel_traitsILi64ELi64ELi256ELi4ELb0ELb0EN7cutlass10bfloat16_tE19Flash_kernel_traitsILi64ELi64ELi256ELi4ES3_EELb0ELb1ELb0ELb0ELb0ELb0ELb1ELb0EEEvNS_16Flash_fwd_paramsE:
        /* <DEDUP_REMOVED lines=30> */
[----:B-1----:R-:W-:Y:S05]  /*01e0*/  CALL.REL.NOINC `($_ZN5flash24flash_fwd_splitkv_kernelI23Flash_fwd_kernel_traitsILi64ELi64ELi256ELi4ELb0ELb0EN7cutlass10bfloat16_tE19Flash_kernel_traitsILi64ELi64ELi256ELi4ES3_EELb0ELb1ELb0ELb0ELb0ELb0ELb1ELb0EEEvNS_16Flash_fwd_paramsE$_ZN5flash30compute_attn_1rowblock_splitkvI23Flash_fwd_kernel_traitsILi64ELi64ELi256ELi4ELb0ELb0EN7cutlass10bfloat16_tE19Flash_kernel_traitsILi64ELi64ELi256ELi4ES3_EELb0ELb1ELb0ELb0ELb0ELb0ELb1ELb0ENS_16Flash_fwd_paramsEEEvRKT8_iiiii) ;  /* 0x0000000000087944 */ /* 0x002fea0003c00000 */
[----:B------:R-:W-:Y:S05]  /*01f0*/  BSYNC.RECONVERGENT B3 ;  /* 0x0000000000037941 */ /* 0x000fea0003800200 */
.L_x_2978:
[----:B------:R-:W-:Y:S05]  /*0200*/  EXIT ;  /* 0x000000000000794d */ /* 0x000fea0003800000 */
        .type           $_ZN5flash24flash_fwd_splitkv_kernelI23Flash_fwd_kernel_traitsILi64ELi64ELi256ELi4ELb0ELb0EN7cutlass10bfloat16_tE19Flash_kernel_traitsILi64ELi64ELi256ELi4ES3_EELb0ELb1ELb0ELb0ELb0ELb0ELb1ELb0EEEvNS_16Flash_fwd_paramsE$_ZN5flash30compute_attn_1rowblock_splitkvI23Flash_fwd_kernel_traitsILi64ELi64ELi256ELi4ELb0ELb0EN7cutlass10bfloat16_tE19Flash_kernel_traitsILi64ELi64ELi256ELi4ES3_EELb0ELb1ELb0ELb0ELb0ELb0ELb1ELb0ENS_16Flash_fwd_paramsEEEvRKT8_iiiii,@function
        .size           $_ZN5flash24flash_fwd_splitkv_kernelI23Flash_fwd_kernel_traitsILi64ELi64ELi256ELi4ELb0ELb0EN7cutlass10bfloat16_tE19Flash_kernel_traitsILi64ELi64ELi256ELi4ES3_EELb0ELb1ELb0ELb0ELb0ELb0ELb1ELb0EEEvNS_16Flash_fwd_paramsE$_ZN5flash30compute_attn_1rowblock_splitkvI23Flash_fwd_kernel_traitsILi64ELi64ELi256ELi4ELb0ELb0EN7cutlass10bfloat16_tE19Flash_kernel_traitsILi64ELi64ELi256ELi4ES3_EELb0ELb1ELb0ELb0ELb0ELb0ELb1ELb0ENS_16Flash_fwd_paramsEEEvRKT8_iiiii,(.L_x_14736 - $_ZN5flash24flash_fwd_splitkv_kernelI23Flash_fwd_kernel_traitsILi64ELi64ELi256ELi4ELb0ELb0EN7cutlass10bfloat16_tE19Flash_kernel_traitsILi64ELi64ELi256ELi4ES3_EELb0ELb1ELb0ELb0ELb0ELb0ELb1ELb0EEEvNS_16Flash_fwd_paramsE$_ZN5flash30compute_attn_1rowblock_splitkvI23Flash_fwd_kernel_traitsILi64ELi64ELi256ELi4ELb0ELb0EN7cutlass10bfloat16_tE19Flash_kernel_traitsILi64ELi64ELi256ELi4ES3_EELb0ELb1ELb0ELb0ELb0ELb0ELb1ELb0ENS_16Flash_fwd_paramsEEEvRKT8_iiiii)
$_ZN5flash24flash_fwd_splitkv_kernelI23Flash_fwd_kernel_traitsILi64ELi64ELi256ELi4ELb0ELb0EN7cutlass10bfloat16_tE19Flash_kernel_traitsILi64ELi64ELi256ELi4ES3_EELb0ELb1ELb0ELb0ELb0ELb0ELb1ELb0EEEvNS_16Flash_fwd_paramsE$_ZN5flash30compute_attn_1rowblock_splitkvI23Flash_fwd_kernel_traitsILi64ELi64ELi256ELi4ELb0ELb0EN7cutlass10bfloat16_tE19Flash_kernel_traitsILi64ELi64ELi256ELi4ES3_EELb0ELb1ELb0ELb0ELb0ELb0ELb1ELb0ENS_16Flash_fwd_paramsEEEvRKT8_iiiii:
        /* <DEDUP_REMOVED lines=39> */
.L_x_2980:
[----:B------:R-:W-:Y:S05]  /*0480*/  BSYNC.RECONVERGENT B0 ;  /* 0x0000000000007941 */ /* 0x000fea0003800200 */
.L_x_2979:
[----:B------:R-:W-:Y:S04]  /*0490*/  BSSY.RECONVERGENT B0, `(.L_x_2981) ;  /* 0x0000007000007945 */ /* 0x000fe80003800200 */
[----:B------:R-:W-:Y:S05]  /*04a0*/  @!P3 BRA `(.L_x_2982) ;  /* 0x000000000014b947 */ /* 0x000fea0003800000 */
[----:B------:R-:W3:Y:S02]  /*04b0*/  LD.E.U8 R0, desc[UR4][R134.64+0x1b2] ;  /* 0x0001b20486007980 */ /* 0x000ee4000c101100 */
[----:B---3--:R-:W-:-:S13]  /*04c0*/  ISETP.NE.AND P1, PT, R0, RZ, PT ;  /* 0x000000ff0000720c */ /* 0x008fda0003f25270 */
[----:B-1---5:R-:W3:Y:S02]  /*04d0*/  @P1 LD.E R4, desc[UR4][R2.64+0x4] ;  /* 0x0000040402041980 */ /* 0x022ee4000c101900 */
[----:B---3--:R-:W-:-:S06]  /*04e0*/  @P1 IADD3 R4, PT, PT, R4, -R20, RZ ;  /* 0x8000001404041210 */ /* 0x008fcc0007ffe0ff */
[----:B------:R3:W5:Y:S02]  /*04f0*/  @!P1 LD.E R4, desc[UR4][R2.64] ;  /* 0x0000000402049980 */ /* 0x000764000c101900 */
.L_x_2982:
[----:B------:R-:W-:Y:S05]  /*0500*/  BSYNC.RECONVERGENT B0 ;  /* 0x0000000000007941 */ /* 0x000fea0003800200 */
.L_x_2981:
        /* <DEDUP_REMOVED lines=8> */
.L_x_2984:
[----:B--23--:R-:W2:Y:S01]  /*0590*/  LD.E.64 R2, desc[UR4][R134.64+0x108] ;  /* 0x0001080486027980 */ /* 0x00cea2000c101b00 */
[----:B------:R-:W-:Y:S01]  /*05a0*/  BSSY.RECONVERGENT B0, `(.L_x_2986) ;  /* 0x0000006000007945 */ /* 0x000fe20003800200 */
[----:B------:R-:W-:Y:S01]  /*05b0*/  IMAD.MOV.U32 R0, RZ, RZ, RZ ;  /* 0x000000ffff007224 */ /* 0x000fe200078e00ff */
[----:B--2---:R-:W-:-:S04]  /*05c0*/  ISETP.NE.U32.AND P0, PT, R2, RZ, PT ;  /* 0x000000ff0200720c */ /* 0x004fc80003f05070 */
[----:B------:R-:W-:-:S13]  /*05d0*/  ISETP.NE.AND.EX P0, PT, R3, RZ, PT, P0 ;  /* 0x000000ff0300720c */ /* 0x000fda0003f05300 */
[----:B------:R-:W-:Y:S05]  /*05e0*/  @!P0 BRA `(.L_x_2987) ;  /* 0x0000000000048947 */ /* 0x000fea0003800000 */
[----:B------:R2:W5:Y:S02]  /*05f0*/  LD.E R0, desc[UR4][R134.64+0xbc] ;  /* 0x0000bc0486007980 */ /* 0x000564000c101900 */
.L_x_2987:
[----:B------:R-:W-:Y:S05]  /*0600*/  BSYNC.RECONVERGENT B0 ;  /* 0x0000000000007941 */ /* 0x000fea0003800200 */
.L_x_2986:
[----:B-----5:R-:W-:Y:S02]  /*0610*/  IADD3 R70, PT, PT, R0, R4, -R12 ;  /* 0x0000000400467210 */ /* 0x020fe40007ffe80c */
.L_x_2985:
[----:B------:R-:W-:Y:S05]  /*0620*/  BSYNC.RECONVERGENT B1 ;  /* 0x0000000000017941 */ /* 0x000fea0003800200 */
.L_x_2983:
[----:B------:R-:W3:Y:S01]  /*0630*/  S2R R224, SR_CTAID.X ;  /* 0x0000000000e07919 */ /* 0x000ee20000002500 */
[----:B------:R-:W-:Y:S01]  /*0640*/  MOV R15, 0x1f0 ;  /* 0x000001f0000f7802 */ /* 0x000fe20000000f00 */
[----:B------:R-:W-:-:S03]  /*0650*/  IMAD.MOV.U32 R3, RZ, RZ, 0x0 ;  /* 0x00000000ff037424 */ /* 0x000fc600078e00ff */
[----:B------:R-:W-:Y:S01]  /*0660*/  MOV R2, R15 ;  /* 0x0000000f00027202 */ /* 0x000fe20000000f00 */
[----:B---3--:R-:W-:-:S05]  /*0670*/  IMAD.SHL.U32 R33, R224, 0x40, RZ ;  /* 0x00000040e0217824 */ /* 0x008fca00078e00ff */
[----:B------:R-:W-:-:S13]  /*0680*/  ISETP.GT.AND P0, PT, R71, R33, PT ;  /* 0x000000214700720c */ /* 0x000fda0003f04270 */
[----:B-12---:R-:W-:Y:S05]  /*0690*/  @!P0 RET.REL.NODEC R2 `(_ZN5flash24flash_fwd_splitkv_kernelI23Flash_fwd_kernel_traitsILi64ELi64ELi256ELi4ELb0ELb0EN7cutlass10bfloat16_tE19Flash_kernel_traitsILi64ELi64ELi256ELi4ES3_EELb0ELb1ELb0ELb0ELb0ELb0ELb1ELb0EEEvNS_16Flash_fwd_paramsE) ;  /* 0xfffffff802588950 */ /* 0x006fea0003c3ffff */
[----:B------:R-:W2:Y:S04]  /*06a0*/  LD.E R0, desc[UR4][R134.64+0xb8] ;  /* 0x0000b80486007980 */ /* 0x000ea8000c101900 */
[----:B------:R-:W3:Y:S04]  /*06b0*/  LD.E R9, desc[UR4][R134.64+0x184] ;  /* 0x0001840486097980 */ /* 0x000ee8000c101900 */
[----:B------:R-:W4:Y:S01]  /*06c0*/  LD.E R14, desc[UR4][R134.64+0x188] ;  /* 0x00018804860e7980 */ /* 0x000f22000c101900 */
[-C--:B------:R-:W-:Y:S02]  /*06d0*/  IABS R4, R10.reuse ;  /* 0x0000000a00047213 */ /* 0x080fe40000000000 */
[----:B------:R-:W-:Y:S01]  /*06e0*/  IABS R7, R10 ;  /* 0x0000000a00077213 */ /* 0x000fe20000000000 */
[----:B------:R-:W1:Y:S01]  /*06f0*/  S2R R223, SR_TID.X ;  /* 0x0000000000df7919 */ /* 0x000e620000002100 */
[----:B------:R-:W5:Y:S08]  /*0700*/  I2F.RP R2, R4 ;  /* 0x0000000400027306 */ /* 0x000f700000209400 */
[----:B-----5:R-:W5:Y:S02]  /*0710*/  MUFU.RCP R2, R2 ;  /* 0x0000000200027308 */ /* 0x020f640000001000 */
[----:B-----5:R-:W-:-:S06]  /*0720*/  VIADD R2, R2, 0xffffffe ;  /* 0x0ffffffe02027836 */ /* 0x020fcc0000000000 */
[----:B------:R5:W1:Y:S01]  /*0730*/  F2I.FTZ.U32.TRUNC.NTZ R3, R2 ;  /* 0x0000000200037305 */ /* 0x000a62000021f000 */
[----:B--2---:R-:W-:-:S05]  /*0740*/  VIADD R0, R0, 0xff ;  /* 0x000000ff00007836 */ /* 0x004fca0000000000 */
[----:B-----5:R-:W-:-:S04]  /*0750*/  SHF.R.S32.HI R2, RZ, 0x1f, R0 ;  /* 0x0000001fff027819 */ /* 0x020fc80000011400 */
[----:B------:R-:W-:Y:S01]  /*0760*/  LEA.HI R0, R2, R0, RZ, 0x8 ;  /* 0x0000000002007211 */ /* 0x000fe200078f40ff */
[----:B-1----:R-:W-:-:S03]  /*0770*/  IMAD.MOV R2, RZ, RZ, -R3 ;  /* 0x000000ffff027224 */ /* 0x002fc600078e0a03 */
[----:B------:R-:W-:-:S05]  /*0780*/  LEA.HI.SX32 R0, R0, R10, 0x18 ;  /* 0x0000000a00007211 */ /* 0x000fca00078fc2ff */
[----:B------:R-:W-:Y:S02]  /*0790*/  VIADD R5, R0, 0xffffffff ;  /* 0xffffffff00057836 */ /* 0x000fe40000000000 */
[----:B------:R-:W-:Y:S02]  /*07a0*/  IMAD R0, R2, R4, RZ ;  /* 0x0000000402007224 */ /* 0x000fe400078e02ff */
[----:B------:R-:W-:Y:S01]  /*07b0*/  IMAD.MOV.U32 R2, RZ, RZ, RZ ;  /* 0x000000ffff027224 */ /* 0x000fe200078e00ff */
[----:B------:R-:W-:-:S03]  /*07c0*/  IABS R8, R5 ;  /* 0x0000000500087213 */ /* 0x000fc60000000000 */
[----:B------:R-:W-:-:S04]  /*07d0*/  IMAD.HI.U32 R6, R3, R0, R2 ;  /* 0x0000000003067227 */ /* 0x000fc800078e0002 */
[----:B------:R-:W-:Y:S02]  /*07e0*/  IMAD.MOV R0, RZ, RZ, -R7 ;  /* 0x000000ffff007224 */ /* 0x000fe400078e0a07 */
[----:B------:R-:W-:Y:S02]  /*07f0*/  IMAD.MOV.U32 R2, RZ, RZ, R8 ;  /* 0x000000ffff027224 */ /* 0x000fe400078e0008 */
[----:B------:R-:W-:Y:S02]  /*0800*/  IMAD.MOV.U32 R3, RZ, RZ, R0 ;  /* 0x000000ffff037224 */ /* 0x000fe400078e0000 */
[----:B------:R-:W-:-:S04]  /*0810*/  IMAD.HI.U32 R0, R6, R2, RZ ;  /* 0x0000000206007227 */ /* 0x000fc800078e00ff */
[----:B------:R-:W-:Y:S02]  /*0820*/  IMAD R2, R0, R3, R2 ;  /* 0x0000000300027224 */ /* 0x000fe400078e0202 */
[----:B------:R-:W-:Y:S02]  /*0830*/  VIADD R6, R70, 0xff ;  /* 0x000000ff46067836 */ /* 0x000fe40000000000 */
[----:B---3--:R-:W-:Y:S01]  /*0840*/  IMAD.IADD R3, R9, 0x1, R71 ;  /* 0x0000000109037824 */ /* 0x008fe200078e0247 */
[----:B------:R-:W-:Y:S02]  /*0850*/  ISETP.GT.U32.AND P1, PT, R4, R2, PT ;  /* 0x000000020400720c */ /* 0x000fe40003f24070 */
[----:B------:R-:W-:Y:S02]  /*0860*/  SHF.R.S32.HI R7, RZ, 0x1f, R6 ;  /* 0x0000001fff077819 */ /* 0x000fe40000011406 */
[----:B------:R-:W-:-:S09]  /*0870*/  IADD3 R3, PT, PT, -R3, R33, R70 ;  /* 0x0000002103037210 */ /* 0x000fd20007ffe146 */
[----:B------:R-:W-:Y:S02]  /*0880*/  @!P1 IMAD.IADD R2, R2, 0x1, -R4 ;  /* 0x0000000102029824 */ /* 0x000fe400078e0a04 */
[----:B------:R-:W-:Y:S01]  /*0890*/  @!P1 VIADD R0, R0, 0x1 ;  /* 0x0000000100009836 */ /* 0x000fe20000000000 */
[----:B------:R-:W-:Y:S02]  /*08a0*/  ISETP.NE.AND P1, PT, R10, RZ, PT ;  /* 0x000000ff0a00720c */ /* 0x000fe40003f25270 */
[----:B------:R-:W-:Y:S02]  /*08b0*/  ISETP.GE.U32.AND P2, PT, R2, R4, PT ;  /* 0x000000040200720c */ /* 0x000fe40003f46070 */
[----:B------:R-:W-:Y:S02]  /*08c0*/  LOP3.LUT R2, R5, R10, RZ, 0x3c, !PT ;  /* 0x0000000a05027212 */ /* 0x000fe400078e3cff */
[----:B------:R-:W-:Y:S02]  /*08d0*/  SHF.R.S32.HI R5, RZ, 0x1f, R3 ;  /* 0x0000001fff057819 */ /* 0x000fe40000011403 */
[----:B------:R-:W-:Y:S01]  /*08e0*/  ISETP.GE.AND P0, PT, R2, RZ, PT ;  /* 0x000000ff0200720c */ /* 0x000fe20003f06270 */
[----:B------:R-:W-:Y:S01]  /*08f0*/  IMAD R2, R224, 0x40, -R71 ;  /* 0x00000040e0027824 */ /* 0x000fe200078e0a47 */
[----:B------:R-:W-:-:S04]  /*0900*/  LEA.HI R5, R5, R3, RZ, 0x8 ;  /* 0x0000000305057211 */ /* 0x000fc800078f40ff */
[----:B----4-:R-:W-:Y:S01]  /*0910*/  IADD3 R2, PT, PT, R14, R2, R6 ;  /* 0x000000020e027210 */ /* 0x010fe20007ffe006 */
[----:B------:R-:W-:Y:S01]  /*0920*/  @P2 VIADD R0, R0, 0x1 ;  /* 0x0000000100002836 */ /* 0x000fe20000000000 */
[----:B------:R-:W-:Y:S02]  /*0930*/  LEA.HI R6, R7, R6, RZ, 0x8 ;  /* 0x0000000607067211 */ /* 0x000fe400078f40ff */
[----:B------:R-:W-:Y:S01]  /*0940*/  SHF.R.S32.HI R5, RZ, 0x8, R5 ;  /* 0x00000008ff057819 */ /* 0x000fe20000011405 */
[----:B------:R-:W-:Y:S02]  /*0950*/  VIADD R2, R2, 0x40 ;  /* 0x0000004002027836 */ /* 0x000fe40000000000 */
[----:B------:R-:W-:Y:S01]  /*0960*/  @!P0 IMAD.MOV R0, RZ, RZ, -R0 ;  /* 0x000000ffff008224 */ /* 0x000fe200078e0a00 */
[----:B------:R-:W-:Y:S02]  /*0970*/  @!P1 LOP3.LUT R0, RZ, R10, RZ, 0x33, !PT ;  /* 0x0000000aff009212 */ /* 0x000fe400078e33ff */
[----:B------:R-:W-:-:S04]  /*0980*/  SHF.R.S32.HI R4, RZ, 0x1f, R2 ;  /* 0x0000001fff047819 */ /* 0x000fc80000011402 */
[----:B------:R-:W-:Y:S01]  /*0990*/  LEA.HI R3, R4, R2, RZ, 0x8 ;  /* 0x0000000204037211 */ /* 0x000fe200078f40ff */
[----:B------:R-:W-:Y:S01]  /*09a0*/  IMAD R2, R0, UR6, RZ ;  /* 0x0000000600027c24 */ /* 0x000fe2000f8e02ff */
[----:B------:R-:W-:Y:S02]  /*09b0*/  SHF.R.S32.HI R4, RZ, 0x8, R6 ;  /* 0x00000008ff047819 */ /* 0x000fe40000011406 */
[----:B------:R-:W-:Y:S02]  /*09c0*/  SHF.R.S32.HI R3, RZ, 0x8, R3 ;  /* 0x00000008ff037819 */ /* 0x000fe40000011403 */
[C---:B------:R-:W-:Y:S02]  /*09d0*/  VIMNMX R225, PT, PT, R2.reuse, R5, !PT ;  /* 0x0000000502e17248 */ /* 0x040fe40007fe0100 */
[----:B------:R-:W-:-:S03]  /*09e0*/  VIADDMNMX R0, R2, R0, R4, PT ;  /* 0x0000000002007246 */ /* 0x000fc60003800104 */
[----:B------:R1:W-:Y:S01]  /*09f0*/  STL [R1+0x68], R225 ;  /* 0x000068e101007387 */ /* 0x0003e20000100800 */
[----:B------:R-:W-:-:S04]  /*0a00*/  VIMNMX R229, PT, PT, R0, R3, PT ;  /* 0x0000000300e57248 */ /* 0x000fc80003fe0100 */
[----:B------:R-:W-:-:S13]  /*0a10*/  ISETP.GE.AND P0, PT, R225, R229, PT ;  /* 0x000000e5e100720c */ /* 0x000fda0003f06270 */
[----:B------:R-:W-:Y:S05]  /*0a20*/  @!P0 BRA `(.L_x_2988) ;  /* 0x00000004003c8947 */ /* 0x000fea0003800000 */
[----:B------:R-:W2:Y:S04]  /*0a30*/  LD.E.64 R6, desc[UR4][R134.64+0xb0] ;  /* 0x0000b00486067980 */ /* 0x000ea8000c101b00 */
[----:B------:R-:W3:Y:S04]  /*0a40*/  LDL.LU R16, [R1+0x88] ;  /* 0x0000880001107983 */ /* 0x000ee80000300800 */
        /* <DEDUP_REMOVED lines=15> */
[----:B------:R-:W-:Y:S01]  /*0b40*/  ISETP.NE.AND P6, PT, R5, RZ, PT ;  /* 0x000000ff0500720c */ /* 0x000fe20003fc5270 */
[----:B------:R-:W-:Y:S01]  /*0b50*/  VIADD R11, R223, 0x8 ;  /* 0x00000008df0b7836 */ /* 0x000fe20000000000 */
[----:B-----5:R-:W-:-:S02]  /*0b60*/  ISETP.GE.AND P1, PT, R5, R8, PT ;  /* 0x000000080500720c */ /* 0x020fc40003f26270 */
        /* <DEDUP_REMOVED lines=41> */
[----:B--2---:R-:W-:Y:S02]  /*0e00*/  @!P2 IMAD.MOV.U32 R5, RZ, RZ, -0x800000 ;  /* 0xff800000ff05a424 */ /* 0x004fe400078e00ff */
[----:B------:R-:W-:Y:S02]  /*0e10*/  @!P1 IMAD.MOV.U32 R4, RZ, RZ, -0x800000 ;  /* 0xff800000ff049424 */ /* 0x000fe400078e00ff */
[----:B---3--:R-:W-:Y:S01]  /*0e20*/  @!P4 IMAD.MOV.U32 R0, RZ, RZ, -0x800000 ;  /* 0xff800000ff00c424 */ /* 0x008fe200078e00ff */
[----:B------:R2:W-:Y:S04]  /*0e30*/  @!P2 ST.E desc[UR4][R2.64+0x80], R5 ;  /* 0x000080050200a985 */ /* 0x0005e8000c101904 */
[----:B------:R3:W-:Y:S04]  /*0e40*/  @!P4 ST.E desc[UR4][R2.64+0x40], R0 ;  /* 0x000040000200c985 */ /* 0x0007e8000c101904 */
[----:B------:R4:W-:Y:S04]  /*0e50*/  @!P1 ST.E desc[UR4][R2.64+0xa0], R4 ;  /* 0x0000a00402009985 */ /* 0x0009e8000c101904 */
[----:B------:R-:W-:Y:S04]  /*0e60*/  @!P3 ST.E desc[UR4][R2.64+0x60], R7 ;  /* 0x000060070200b985 */ /* 0x000fe8000c101904 */
[----:B------:R-:W-:Y:S01]  /*0e70*/  @!P5 ST.E desc[UR4][R2.64], R8 ;  /* 0x000000080200d985 */ /* 0x000fe2000c101904 */
[----:B--2---:R-:W-:-:S02]  /*0e80*/  IMAD.MOV.U32 R5, RZ, RZ, 0x0 ;  /* 0x00000000ff057424 */ /* 0x004fc400078e00ff */
[----:B---3--:R-:W-:Y:S02]  /*0e90*/  @!P0 IMAD.MOV.U32 R0, RZ, RZ, -0x800000 ;  /* 0xff800000ff008424 */ /* 0x008fe400078e00ff */
[----:B----4-:R-:W-:-:S03]  /*0ea0*/  IMAD.MOV.U32 R4, RZ, RZ, R15 ;  /* 0x000000ffff047224 */ /* 0x010fc600078e000f */
[----:B------:R1:W-:Y:S02]  /*0eb0*/  @!P0 ST.E desc[UR4][R2.64+0xc0], R0 ;  /* 0x0000c00002008985 */ /* 0x0003e4000c101904 */
[----:B-1----:R-:W-:Y:S05]  /*0ec0*/  @P6 RET.REL.NODEC R4 `(_ZN5flash24flash_fwd_splitkv_kernelI23Flash_fwd_kernel_traitsILi64ELi64ELi256ELi4ELb0ELb0EN7cutlass10bfloat16_tE19Flash_kernel_traitsILi64ELi64ELi256ELi4ES3_EELb0ELb1ELb0ELb0ELb0ELb0ELb1ELb0EEEvNS_16Flash_fwd_paramsE) ;  /* 0xfffffff0044c6950 */ /* 0x002fea0003c3ffff */
[----:B------:R-:W-:-:S05]  /*0ed0*/  MOV R0, 0xff800000 ;  /* 0xff80000000007802 */ /* 0x000fca0000000f00 */
[----:B------:R1:W-:Y:S02]  /*0ee0*/  ST.E desc[UR4][R2.64+0xe0], R0 ;  /* 0x0000e00002007985 */ /* 0x0003e4000c101904 */
[----:B-1----:R-:W-:Y:S02]  /*0ef0*/  MOV R2, R15 ;  /* 0x0000000f00027202 */ /* 0x002fe40000000f00 */
[----:B------:R-:W-:-:S04]  /*0f00*/  MOV R3, 0x0 ;  /* 0x0000000000037802 */ /* 0x000fc80000000f00 */
[----:B------:R-:W-:Y:S05]  /*0f10*/  RET.REL.NODEC R2 `(_ZN5flash24flash_fwd_splitkv_kernelI23Flash_fwd_kernel_traitsILi64ELi64ELi256ELi4ELb0ELb0EN7cutlass10bfloat16_tE19Flash_kernel_traitsILi64ELi64ELi256ELi4ES3_EELb0ELb1ELb0ELb0ELb0ELb0ELb1ELb0EEEvNS_16Flash_fwd_paramsE) ;  /* 0xfffffff002387950 */ /* 0x000fea0003c3ffff */
.L_x_2988:
[----:B------:R-:W2:Y:S04]  /*0f20*/  LD.E.64 R2, desc[UR4][R134.64+0x158] ;  /* 0x0001580486027980 */ /* 0x000ea8000c101b00 */
[----:B------:R-:W3:Y:S01]  /*0f30*/  LD.E.64 R16, desc[UR4][R134.64+0x160] ;  /* 0x0001600486107980 */ /* 0x000ee2000c101b00 */
[----:B------:R-:W-:-:S03]  /*0f40*/  IMAD.MOV.U32 R9, RZ, RZ, R34 ;  /* 0x000000ffff097224 */ /* 0x000fc600078e0022 */
[----:B------:R4:W5:Y:S01]  /*0f50*/  LDL R36, [R1+0x88] ;  /* 0x0000880001247983 */ /* 0x0009620000100800 */
[----:B--2---:R-:W-:-:S04]  /*0f60*/  ISETP.NE.U32.AND P1, PT, R2, RZ, PT ;  /* 0x000000ff0200720c */ /* 0x004fc80003f25070 */
[----:B------:R-:W-:-:S13]  /*0f70*/  ISETP.NE.AND.EX P1, PT, R3, RZ, PT, P1 ;  /* 0x000000ff0300720c */ /* 0x000fda0003f25310 */
[----:B------:R-:W-:-:S05]  /*0f80*/  @P1 IADD3 R2, P0, PT, R2, R11, RZ ;  /* 0x0000000b02021210 */ /* 0x000fca0007f1e0ff */
[----:B------:R-:W-:-:S05]  /*0f90*/  @P1 IMAD.X R3, R3, 0x1, R13, P0 ;  /* 0x0000000103031824 */ /* 0x000fca00000e060d */
[----:B------:R4:W5:Y:S01]  /*0fa0*/  @P1 LD.E R9, desc[UR4][R2.64] ;  /* 0x0000000402091980 */ /* 0x000962000c101900 */
[----:B---3--:R-:W-:-:S03]  /*0fb0*/  ISETP.NE.U32.AND P6, PT, R16, RZ, PT ;  /* 0x000000ff1000720c */ /* 0x008fc60003fc5070 */
[----:B------:R4:W-:Y:S01]  /*0fc0*/  STL.64 [R1+0x60], R16 ;  /* 0x0000601001007387 */ /* 0x0009e20000100a00 */
[----:B------:R-:W-:Y:S01]  /*0fd0*/  ISETP.NE.AND.EX P6, PT, R17, RZ, PT, P6 ;  /* 0x000000ff1100720c */ /* 0x000fe20003fc5360 */
[----:B------:R-:W-:-:S12]  /*0fe0*/  BSSY.RECONVERGENT B0, `(.L_x_2989) ;  /* 0x00000b6000007945 */ /* 0x000fd80003800200 */
[----:B------:R-:W-:Y:S05]  /*0ff0*/  @!P6 BRA `(.L_x_2990) ;  /* 0x000000040084e947 */ /* 0x000fea0003800000 */
[----:B------:R-:W2:Y:S04]  /*1000*/  LD.E R10, desc[UR4][R134.64+0x170] ;  /* 0x00017004860a7980 */ /* 0x000ea8000c101900 */
[----:B------:R-:W3:Y:S04]  /*1010*/  LD.E.64 R6, desc[UR4][R134.64+0x168] ;  /* 0x0001680486067980 */ /* 0x000ee8000c101b00 */
[----:B------:R-:W3:Y:S01]  /*1020*/  LD.E R14, desc[UR4][R134.64+0x68] ;  /* 0x00006804860e7980 */ /* 0x000ee2000c101900 */
[----:B------:R-:W-:-:S03]  /*1030*/  LEA R69, R229, 0xffffff00, 0x8 ;  /* 0xffffff00e5457811 */ /* 0x000fc600078e40ff */
[----:B------:R-:W3:Y:S04]  /*1040*/  LD.E.64 R230, desc[UR4][R134.64+0x38] ;  /* 0x0000380486e67980 */ /* 0x000ee8000c101b00 */
[----:B------:R-:W3:Y:S04]  /*1050*/  LD.E.64 R12, desc[UR4][R134.64+0x50] ;  /* 0x00005004860c7980 */ /* 0x000ee8000c101b00 */
[----:B------:R-:W5:Y:S04]  /*1060*/  LD.E.64 R28, desc[UR4][R134.64+0x58] ;  /* 0x00005804861c7980 */ /* 0x000f68000c101b00 */
[----:B------:R-:W5:Y:S01]  /*1070*/  LD.E.64 R232, desc[UR4][R134.64+0x40] ;  /* 0x0000400486e87980 */ /* 0x000f62000c101b00 */
[----:B--2---:R-:W-:-:S04]  /*1080*/  IABS R4, R10 ;  /* 0x0000000a00047213 */ /* 0x004fc80000000000 */
[----:B----4-:R-:W2:Y:S08]  /*1090*/  I2F.RP R2, R4 ;  /* 0x0000000400027306 */ /* 0x010eb00000209400 */
[----:B--2---:R-:W2:Y:S02]  /*10a0*/  MUFU.RCP R2, R2 ;  /* 0x0000000200027308 */ /* 0x004ea40000001000 */
[----:B--2---:R-:W-:-:S06]  /*10b0*/  VIADD R2, R2, 0xffffffe ;  /* 0x0ffffffe02027836 */ /* 0x004fcc0000000000 */
[----:B------:R-:W2:Y:S01]  /*10c0*/  F2I.FTZ.U32.TRUNC.NTZ R3, R2 ;  /* 0x0000000200037305 */ /* 0x000ea2000021f000 */
[----:B------:R-:W-:Y:S01]  /*10d0*/  IABS R8, R10 ;  /* 0x0000000a00087213 */ /* 0x000fe20000000000 */
[----:B--2---:R-:W-:Y:S01]  /*10e0*/  IMAD.MOV R0, RZ, RZ, -R3 ;  /* 0x000000ffff007224 */ /* 0x004fe200078e0a03 */
[----:B------:R-:W-:-:S03]  /*10f0*/  MOV R2, RZ ;  /* 0x000000ff00027202 */ /* 0x000fc60000000f00 */
[----:B------:R-:W-:Y:S01]  /*1100*/  IMAD R5, R0, R4, RZ ;  /* 0x0000000400057224 */ /* 0x000fe200078e02ff */
[----:B------:R-:W-:-:S03]  /*1110*/  IABS R0, R69 ;  /* 0x0000004500007213 */ /* 0x000fc60000000000 */
[----:B------:R-:W-:-:S04]  /*1120*/  IMAD.HI.U32 R5, R3, R5, R2 ;  /* 0x0000000503057227 */ /* 0x000fc800078e0002 */
[----:B------:R-:W-:Y:S01]  /*1130*/  IMAD.MOV.U32 R2, RZ, RZ, R0 ;  /* 0x000000ffff027224 */ /* 0x000fe200078e0000 */
[----:B------:R-:W-:-:S05]  /*1140*/  IADD3 R0, PT, PT, RZ, -R8, RZ ;  /* 0x80000008ff007210 */ /* 0x000fca0007ffe0ff */
        /* <DEDUP_REMOVED lines=12> */
[----:B------:R-:W2:Y:S04]  /*1210*/  LD.E.64 R6, desc[UR4][R134.64+0x20] ;  /* 0x0000200486067980 */ /* 0x000ea8000c101b00 */
[----:B------:R-:W-:-:S02]  /*1220*/  @P0 IADD3 R0, PT, PT, R0, 0x1, RZ ;  /* 0x0000000100000810 */ /* 0x000fc40007ffe0ff */
[----:B------:R-:W-:-:S03]  /*1230*/  LEA R31, P0, R2, R16, 0x2 ;  /* 0x00000010021f7211 */ /* 0x000fc600078010ff */
[----:B------:R-:W-:Y:S01]  /*1240*/  IMAD.MOV.U32 R5, RZ, RZ, R0 ;  /* 0x000000ffff057224 */ /* 0x000fe200078e0000 */
[----:B------:R-:W-:-:S04]  /*1250*/  IADD3 R0, PT, PT, R3, R4, RZ ;  /* 0x0000000403007210 */ /* 0x000fc80007ffe0ff */
[----:B------:R-:W-:Y:S01]  /*1260*/  LEA.HI.X R30, R2, R17, R0, 0x2, P0 ;  /* 0x00000011021e7211 */ /* 0x000fe200000f1400 */
[----:B------:R-:W-:Y:S01]  /*1270*/  @!P1 IMAD.MOV R5, RZ, RZ, -R5 ;  /* 0x000000ffff059224 */ /* 0x000fe200078e0a05 */
[----:B------:R-:W-:Y:S01]  /*1280*/  @!P2 LOP3.LUT R5, RZ, R10, RZ, 0x33, !PT ;  /* 0x0000000aff05a212 */ /* 0x000fe200078e33ff */
[----:B------:R-:W3:Y:S01]  /*1290*/  LD.E.64 R16, desc[UR4][R134.64+0x28] ;  /* 0x0000280486107980 */ /* 0x000ee2000c101b00 */
[----:B------:R-:W-:Y:S01]  /*12a0*/  MOV R2, R31 ;  /* 0x0000001f00027202 */ /* 0x000fe20000000f00 */
[----:B------:R-:W-:-:S04]  /*12b0*/  IMAD.MOV.U32 R3, RZ, RZ, R30 ;  /* 0x000000ffff037224 */ /* 0x000fc800078e001e */
[----:B------:R-:W-:-:S05]  /*12c0*/  IMAD.WIDE R2, R5, 0x4, R2 ;  /* 0x0000000405027825 */ /* 0x000fca00078e0202 */
[----:B-----5:R4:W2:Y:S01]  /*12d0*/  LD.E R9, desc[UR4][R2.64] ;  /* 0x0000000402097980 */ /* 0x0208a2000c101900 */
[----:B------:R-:W-:-:S04]  /*12e0*/  IABS R4, R14 ;  /* 0x0000000e00047213 */ /* 0x000fc80000000000 */
[----:B----4-:R-:W4:Y:S08]  /*12f0*/  I2F.RP R2, R4 ;  /* 0x0000000400027306 */ /* 0x010f300000209400 */
[----:B----4-:R-:W4:Y:S02]  /*1300*/  MUFU.RCP R2, R2 ;  /* 0x0000000200027308 */ /* 0x010f240000001000 */
[----:B----4-:R-:W-:-:S06]  /*1310*/  IADD3 R2, PT, PT, R2, 0xffffffe, RZ ;  /* 0x0ffffffe02027810 */ /* 0x010fcc0007ffe0ff */
[----:B------:R-:W4:Y:S01]  /*1320*/  F2I.FTZ.U32.TRUNC.NTZ R3, R2 ;  /* 0x0000000200037305 */ /* 0x000f22000021f000 */
[----:B------:R-:W-:Y:S01]  /*1330*/  IABS R11, R14 ;  /* 0x0000000e000b7213 */ /* 0x000fe20000000000 */
[----:B----4-:R-:W-:Y:S01]  /*1340*/  IMAD.MOV R0, RZ, RZ, -R3 ;  /* 0x000000ffff007224 */ /* 0x010fe200078e0a03 */
        /* <DEDUP_REMOVED lines=23> */
[----:B--2---:R-:W-:Y:S01]  /*14c0*/  SHF.R.S32.HI R8, RZ, 0x1f, R9 ;  /* 0x0000001fff087819 */ /* 0x004fe20000011409 */
[----:B------:R-:W-:-:S04]  /*14d0*/  IMAD R4, R7, R9, RZ ;  /* 0x0000000907047224 */ /* 0x000fc800078e02ff */
        /* <DEDUP_REMOVED lines=9> */
[----:B---3--:R-:W-:Y:S02]  /*1570*/  IMAD R7, R17, R9, RZ ;  /* 0x0000000911077224 */ /* 0x008fe400078e02ff */
[----:B------:R-:W-:Y:S02]  /*1580*/  IMAD R6, R12, R5, R4 ;  /* 0x000000050c067224 */ /* 0x000fe400078e0204 */
        /* <DEDUP_REMOVED lines=8> */
.L_x_2990:
[----:B------:R-:W2:Y:S01]  /*1610*/  LD.E R14, desc[UR4][R134.64+0x68] ;  /* 0x00006804860e7980 */ /* 0x000ea2000c101900 */
[----:B------:R-:W-:-:S03]  /*1620*/  ISETP.NE.AND P2, PT, R20, -0x1, PT ;  /* 0xffffffff1400780c */ /* 0x000fc60003f45270 */
[----:B------:R-:W3:Y:S04]  /*1630*/  LD.E.64 R230, desc[UR4][R134.64+0x38] ;  /* 0x0000380486e67980 */ /* 0x000ee8000c101b00 */
[----:B------:R-:W3:Y:S04]  /*1640*/  LD.E.64 R232, desc[UR4][R134.64+0x40] ;  /* 0x0000400486e87980 */ /* 0x000ee8000c101b00 */
[----:B------:R-:W3:Y:S04]  /*1650*/  LD.E.64 R18, desc[UR4][R134.64+0x50] ;  /* 0x0000500486127980 */ /* 0x000ee8000c101b00 */
[----:B------:R-:W3:Y:S04]  /*1660*/  @!P2 LD.E.64 R10, desc[UR4][R134.64+0x20] ;  /* 0x00002004860aa980 */ /* 0x000ee8000c101b00 */
[----:B----4-:R-:W4:Y:S04]  /*1670*/  @!P2 LD.E.64 R16, desc[UR4][R134.64+0x28] ;  /* 0x000028048610a980 */ /* 0x010f28000c101b00 */
[----:B------:R1:W5:Y:S01]  /*1680*/  LD.E.64 R28, desc[UR4][R134.64+0x58] ;  /* 0x00005804861c7980 */ /* 0x000362000c101b00 */
[----:B------:R-:W-:-:S02]  /*1690*/  @P2 IADD3 R7, PT, PT, R12, R20, RZ ;  /* 0x000000140c072210 */ /* 0x000fc40007ffe0ff */
[----:B------:R-:W-:-:S04]  /*16a0*/  LEA R69, R229, 0xffffff00, 0x8 ;  /* 0xffffff00e5457811 */ /* 0x000fc800078e40ff */
[----:B------:R-:W-:Y:S02]  /*16b0*/  SHF.R.S32.HI R15, RZ, 0x1f, R69 ;  /* 0x0000001fff0f7819 */ /* 0x000fe40000011445 */
[----:B------:R-:W-:Y:S02]  /*16c0*/  CS2R R30, SRZ ;  /* 0x00000000001e7805 */ /* 0x000fe4000001ff00 */
[----:B--2---:R-:W-:-:S04]  /*16d0*/  IABS R0, R14 ;  /* 0x0000000e00007213 */ /* 0x004fc80000000000 */
[----:B------:R-:W-:-:S04]  /*16e0*/  MOV R8, R0 ;  /* 0x0000000000087202 */ /* 0x000fc80000000f00 */
[----:B------:R-:W2:Y:S08]  /*16f0*/  I2F.RP R2, R8 ;  /* 0x0000000800027306 */ /* 0x000eb00000209400 */
[----:B--2---:R-:W2:Y:S02]  /*1700*/  MUFU.RCP R2, R2 ;  /* 0x0000000200027308 */ /* 0x004ea40000001000 */
[----:B--2---:R-:W-:-:S06]  /*1710*/  VIADD R2, R2, 0xffffffe ;  /* 0x0ffffffe02027836 */ /* 0x004fcc0000000000 */
[----:B------:R-:W2:Y:S01]  /*1720*/  F2I.FTZ.U32.TRUNC.NTZ R3, R2 ;  /* 0x0000000200037305 */ /* 0x000ea2000021f000 */
[----:B------:R-:W-:Y:S02]  /*1730*/  IABS R5, R14 ;  /* 0x0000000e00057213 */ /* 0x000fe40000000000 */
[----:B--2---:R-:W-:Y:S01]  /*1740*/  IADD3 R0, PT, PT, RZ, -R3, RZ ;  /* 0x80000003ff007210 */ /* 0x004fe20007ffe0ff */
[----:B------:R-:W-:-:S04]  /*1750*/  IMAD.MOV.U32 R2, RZ, RZ, RZ ;  /* 0x000000ffff027224 */ /* 0x000fc800078e00ff */
[----:B------:R-:W-:Y:S01]  /*1760*/  IMAD R4, R0, R8, RZ ;  /* 0x0000000800047224 */ /* 0x000fe200078e02ff */
[----:B-----5:R-:W-:-:S03]  /*1770*/  IABS R0, R36 ;  /* 0x0000002400007213 */ /* 0x020fc60000000000 */
[----:B------:R-:W-:Y:S01]  /*1780*/  IMAD.HI.U32 R4, R3, R4, R2 ;  /* 0x0000000403047227 */ /* 0x000fe200078e0002 */
[----:B------:R-:W-:-:S05]  /*1790*/  IADD3 R2, PT, PT, RZ, -R5, RZ ;  /* 0x80000005ff027210 */ /* 0x000fca0007ffe0ff */
[----:B------:R-:W-:-:S04]  /*17a0*/  IMAD.HI.U32 R6, R4, R0, RZ ;  /* 0x0000000004067227 */ /* 0x000fc800078e00ff */
[----:B------:R-:W-:Y:S01]  /*17b0*/  IMAD R0, R6, R2, R0 ;  /* 0x0000000206007224 */ /* 0x000fe200078e0200 */
[----:B------:R-:W-:-:S04]  /*17c0*/  @!P2 SHF.R.S32.HI R3, RZ, 0x1f, R12 ;  /* 0x0000001fff03a819 */ /* 0x000fc8000001140c */
[----:B------:R-:W-:Y:S01]  /*17d0*/  ISETP.GT.U32.AND P1, PT, R8, R0, PT ;  /* 0x000000000800720c */ /* 0x000fe20003f24070 */
[----:B---3--:R-:W-:-:S04]  /*17e0*/  @!P2 IMAD R4, R231, R12, RZ ;  /* 0x0000000ce704a224 */ /* 0x008fc800078e02ff */
[----:B------:R-:W-:Y:S02]  /*17f0*/  @!P2 IMAD R4, R3, R230, R4 ;  /* 0x000000e60304a224 */ /* 0x000fe400078e0204 */
[----:B------:R-:W-:Y:S01]  /*1800*/  @!P2 IMAD.WIDE.U32 R2, R230, R12, RZ ;  /* 0x0000000ce602a225 */ /* 0x000fe200078e00ff */
[----:B------:R-:W-:-:S03]  /*1810*/  @!P2 SHF.R.S32.HI R5, RZ, 0x1f, R9 ;  /* 0x0000001fff05a819 */ /* 0x000fc60000011409 */
[----:B------:R-:W-:Y:S02]  /*1820*/  @!P2 IMAD.IADD R3, R3, 0x1, R4 ;  /* 0x000000010303a824 */ /* 0x000fe400078e0204 */
[----:B------:R-:W-:Y:S01]  /*1830*/  @!P1 IADD3 R0, PT, PT, R0, -R8, RZ ;  /* 0x8000000800009210 */ /* 0x000fe20007ffe0ff */
[----:B------:R-:W-:-:S03]  /*1840*/  @!P2 IMAD R4, R11, R9, RZ ;  /* 0x000000090b04a224 */ /* 0x000fc600078e02ff */
[----:B------:R-:W-:Y:S01]  /*1850*/  ISETP.GE.U32.AND P4, PT, R0, R8, PT ;  /* 0x000000080000720c */ /* 0x000fe20003f86070 */
[C---:B------:R-:W-:Y:S02]  /*1860*/  @!P2 IMAD R11, R10.reuse, R5, R4 ;  /* 0x000000050a0ba224 */ /* 0x040fe400078e0204 */
[----:B------:R-:W-:Y:S01]  /*1870*/  @!P2 IMAD.WIDE.U32 R4, R10, R9, R2 ;  /* 0x000000090a04a225 */ /* 0x000fe200078e0002 */
[----:B------:R-:W-:-:S03]  /*1880*/  LOP3.LUT R0, R36, R14, RZ, 0x3c, !PT ;  /* 0x0000000e24007212 */ /* 0x000fc600078e3cff */
[-C--:B------:R-:W-:Y:S02]  /*1890*/  @P2 IMAD R10, R231, R7.reuse, RZ ;  /* 0x00000007e70a2224 */ /* 0x080fe400078e02ff */
[----:B------:R-:W-:Y:S01]  /*18a0*/  @P2 IMAD.WIDE.U32 R2, R230, R7, RZ ;  /* 0x00000007e6022225 */ /* 0x000fe200078e00ff */
[----:B------:R-:W-:-:S03]  /*18b0*/  ISETP.GE.AND P0, PT, R0, RZ, PT ;  /* 0x000000ff0000720c */ /* 0x000fc60003f06270 */
[----:B------:R-:W-:Y:S01]  /*18c0*/  @!P2 IMAD.IADD R5, R5, 0x1, R11 ;  /* 0x000000010505a824 */ /* 0x000fe200078e020b */
[----:B------:R-:W-:Y:S01]  /*18d0*/  @P2 IADD3 R5, PT, PT, R3, R10, RZ ;  /* 0x0000000a03052210 */ /* 0x000fe20007ffe0ff */
[----:B------:R-:W-:Y:S01]  /*18e0*/  @!P1 VIADD R6, R6, 0x1 ;  /* 0x0000000106069836 */ /* 0x000fe20000000000 */
[----:B------:R-:W-:Y:S02]  /*18f0*/  @P2 MOV R4, R2 ;  /* 0x0000000200042202 */ /* 0x000fe40000000f00 */
[----:B------:R-:W-:Y:S01]  /*1900*/  ISETP.NE.AND P3, PT, R14, RZ, PT ;  /* 0x000000ff0e00720c */ /* 0x000fe20003f65270 */
[----:B------:R-:W-:Y:S01]  /*1910*/  IMAD R0, R231, R69, RZ ;  /* 0x00000045e7007224 */ /* 0x000fe200078e02ff */
[----:B------:R-:W-:Y:S01]  /*1920*/  @!P2 SHF.R.S32.HI R7, RZ, 0x1f, R12 ;  /* 0x0000001fff07a819 */ /* 0x000fe2000001140c */
[----:B------:R-:W-:Y:S01]  /*1930*/  @P4 VIADD R6, R6, 0x1 ;  /* 0x0000000106064836 */ /* 0x000fe20000000000 */
[----:B------:R-:W-:Y:S01]  /*1940*/  MOV R2, R4 ;  /* 0x0000000400027202 */ /* 0x000fe20000000f00 */
[----:B------:R-:W-:Y:S01]  /*1950*/  @!P2 IMAD R8, R233, R12, RZ ;  /* 0x0000000ce908a224 */ /* 0x000fe200078e02ff */
[----:B------:R-:W-:Y:S01]  /*1960*/  MOV R3, R5 ;  /* 0x0000000500037202 */ /* 0x000fe20000000f00 */
[----:B------:R-:W-:Y:S01]  /*1970*/  IMAD R10, R15, R230, R0 ;  /* 0x000000e60f0a7224 */ /* 0x000fe200078e0200 */
[----:B------:R-:W-:Y:S01]  /*1980*/  MOV R0, R6 ;  /* 0x0000000600007202 */ /* 0x000fe20000000f00 */
[----:B------:R-:W-:-:S02]  /*1990*/  @!P2 IMAD R4, R7, R232, R8 ;  /* 0x000000e80704a224 */ /* 0x000fc400078e0208 */
[----:B------:R-:W-:-:S04]  /*19a0*/  IMAD.WIDE.U32 R2, R230, R69, R2 ;  /* 0x00000045e6027225 */ /* 0x000fc800078e0002 */
[----:B------:R-:W-:Y:S01]  /*19b0*/  @!P2 IMAD.WIDE.U32 R6, R232, R12, RZ ;  /* 0x0000000ce806a225 */ /* 0x000fe200078e00ff */
[----:B------:R-:W-:-:S03]  /*19c0*/  IADD3 R5, PT, PT, R3, R10, RZ ;  /* 0x0000000a03057210 */ /* 0x000fc60007ffe0ff */
[----:B------:R-:W-:Y:S01]  /*19d0*/  @!P0 IMAD.MOV R0, RZ, RZ, -R0 ;  /* 0x000000ffff008224 */ /* 0x000fe200078e0a00 */
[----:B------:R-:W-:Y:S01]  /*19e0*/  @!P2 IADD3 R3, PT, PT, R7, R4, RZ ;  /* 0x000000040703a210 */ /* 0x000fe20007ffe0ff */
[----:B------:R-:W-:Y:S01]  /*19f0*/  IMAD.MOV.U32 R4, RZ, RZ, R2 ;  /* 0x000000ffff047224 */ /* 0x000fe200078e0002 */
[----:B------:R-:W-:Y:S01]  /*1a00*/  @!P3 LOP3.LUT R0, RZ, R14, RZ, 0x33, !PT ;  /* 0x0000000eff00b212 */ /* 0x000fe200078e33ff */
[----:B----4-:R-:W-:Y:S01]  /*1a10*/  @!P2 IMAD R8, R17, R9, RZ ;  /* 0x000000091108a224 */ /* 0x010fe200078e02ff */
[----:B------:R-:W-:Y:S02]  /*1a20*/  @!P2 SHF.R.S32.HI R7, RZ, 0x1f, R9 ;  /* 0x0000001fff07a819 */ /* 0x000fe40000011409 */
[----:B------:R-:W-:Y:S02]  /*1a30*/  @!P2 MOV R2, R6 ;  /* 0x000000060002a202 */ /* 0x000fe40000000f00 */
[----:B------:R-:W-:Y:S01]  /*1a40*/  @P2 IADD3 R10, PT, PT, R12, R20, RZ ;  /* 0x000000140c0a2210 */ /* 0x000fe20007ffe0ff */
[----:B------:R-:W-:Y:S01]  /*1a50*/  IMAD R11, R19, R0, RZ ;  /* 0x00000000130b7224 */ /* 0x000fe200078e02ff */
[----:B------:R-:W-:Y:S01]  /*1a60*/  SHF.R.S32.HI R12, RZ, 0x1f, R0 ;  /* 0x0000001fff0c7819 */ /* 0x000fe20000011400 */
[----:B------:R-:W-:-:S02]  /*1a70*/  @!P2 IMAD R8, R16, R7, R8 ;  /* 0x000000071008a224 */ /* 0x000fc400078e0208 */
[----:B------:R-:W-:-:S04]  /*1a80*/  @!P2 IMAD.WIDE.U32 R6, R16, R9, R2 ;  /* 0x000000091006a225 */ /* 0x000fc800078e0002 */
[----:B------:R-:W-:Y:S01]  /*1a90*/  IMAD.WIDE.U32 R4, R18, R0, R4 ;  /* 0x0000000012047225 */ /* 0x000fe200078e0004 */
[----:B------:R-:W-:-:S03]  /*1aa0*/  @!P2 IADD3 R9, PT, PT, R7, R8, RZ ;  /* 0x000000080709a210 */ /* 0x000fc60007ffe0ff */
[----:B------:R-:W-:Y:S02]  /*1ab0*/  IMAD R11, R18, R12, R11 ;  /* 0x0000000c120b7224 */ /* 0x000fe400078e020b */
[----:B------:R-:W-:-:S04]  /*1ac0*/  @P2 IMAD.WIDE.U32 R2, R232, R10, RZ ;  /* 0x0000000ae8022225 */ /* 0x000fc800078e00ff */
[----:B------:R-:W-:Y:S01]  /*1ad0*/  @P2 IMAD R0, R233, R10, RZ ;  /* 0x0000000ae9002224 */ /* 0x000fe200078e02ff */
[----:B------:R-:W-:Y:S01]  /*1ae0*/  MOV R26, R4 ;  /* 0x00000004001a7202 */ /* 0x000fe20000000f00 */
[----:B------:R-:W-:Y:S01]  /*1af0*/  @!P2 IMAD.MOV.U32 R8, RZ, RZ, R6 ;  /* 0x000000ffff08a224 */ /* 0x000fe200078e0006 */
[----:B------:R-:W-:Y:S01]  /*1b00*/  IADD3 R27, PT, PT, R5, R11, RZ ;  /* 0x0000000b051b7210 */ /* 0x000fe20007ffe0ff */
[----:B------:R-:W-:Y:S01]  /*1b10*/  @P2 IMAD.IADD R9, R3, 0x1, R0 ;  /* 0x0000000103092824 */ /* 0x000fe200078e0200 */
[----:B------:R-:W-:Y:S02]  /*1b20*/  @P2 MOV R8, R2 ;  /* 0x0000000200082202 */ /* 0x000fe40000000f00 */
[----:B-1----:R-:W-:Y:S02]  /*1b30*/  MOV R10, R69 ;  /* 0x00000045000a7202 */ /* 0x002fe40000000f00 */
.L_x_2991:
[----:B------:R-:W-:Y:S05]  /*1b40*/  BSYNC.RECONVERGENT B0 ;  /* 0x0000000000007941 */ /* 0x000fea0003800200 */
.L_x_2989:
[----:B------:R-:W-:Y:S01]  /*1b50*/  ISETP.NE.AND P0, PT, R32, -0x1, PT ;  /* 0xffffffff2000780c */ /* 0x000fe20003f05270 */
[----:B------:R-:W2:Y:S04]  /*1b60*/  LD.E.64 R22, desc[UR4][R134.64+0x10] ;  /* 0x0000100486167980 */ /* 0x000ea8000c101b00 */
[----:B------:R-:W3:Y:S04]  /*1b70*/  LD.E.64 R20, desc[UR4][R134.64+0x48] ;  /* 0x0000480486147980 */ /* 0x000ee8000c101b00 */
[----:B------:R-:W4:Y:S04]  /*1b80*/  LD.E.64 R24, desc[UR4][R134.64+0x8] ;  /* 0x0000080486187980 */ /* 0x000f28000c101b00 */
[----:B------:R-:W2:Y:S04]  /*1b90*/  @!P0 LD.E.64 R16, desc[UR4][R134.64+0x18] ;  /* 0x0000180486108980 */ /* 0x000ea8000c101b00 */
[----:B------:R-:W4:Y:S04]  /*1ba0*/  LD.E.64 R12, desc[UR4][R134.64+0x30] ;  /* 0x00003004860c7980 */ /* 0x000f28000c101b00 */
[----:B------:R-:W4:Y:S04]  /*1bb0*/  LD.E R222, desc[UR4][R134.64+0xc0] ;  /* 0x0000c00486de7980 */ /* 0x000f28000c101900 */
        /* <DEDUP_REMOVED lines=40> */
[----:B------:R-:W-:-:S05]  /*1e40*/  IADD3 R2, PT, PT, R3, R0, RZ ;  /* 0x0000000003027210 */ /* 0x000fca0007ffe0ff */
[----:B------:R-:W-:Y:S01]  /*1e50*/  IMAD.X R5, R5, 0x1, R2, P1 ;  /* 0x0000000105057824 */ /* 0x000fe200008e0602 */
[----:B------:R-:W-:Y:S02]  /*1e60*/  SHF.R.U32.HI R2, RZ, 0x3, R223 ;  /* 0x00000003ff027819 */ /* 0x000fe400000116df */
[----:B------:R-:W-:-:S03]  /*1e70*/  LOP3.LUT R3, R227, 0x1c0, RZ, 0xc0, !PT ;  /* 0x000001c0e3037812 */ /* 0x000fc600078ec0ff */
[----:B------:R-:W-:Y:S01]  /*1e80*/  IMAD.WIDE.U32 R4, R2, R232, R4 ;  /* 0x000000e802047225 */ /* 0x000fe200078e0004 */
[----:B------:R-:W-:Y:S01]  /*1e90*/  LOP3.LUT R3, R3, 0x38, R223, 0xf8, !PT ;  /* 0x0000003803037812 */ /* 0x000fe200078ef8df */
[----:B------:R-:W1:Y:S02]  /*1ea0*/  S2UR UR7, SR_CgaCtaId ;  /* 0x00000000000779c3 */ /* 0x000e640000008800 */
[----:B------:R-:W-:Y:S01]  /*1eb0*/  IMAD R15, R231, R2, RZ ;  /* 0x00000002e70f7224 */ /* 0x000fe200078e02ff */
[----:B------:R-:W-:-:S04]  /*1ec0*/  LOP3.LUT R3, R3, R217, RZ, 0x3c, !PT ;  /* 0x000000d903037212 */ /* 0x000fc800078e3cff */
[----:B------:R-:W-:Y:S02]  /*1ed0*/  LOP3.LUT R227, R3, 0x1e00, R227, 0xf8, !PT ;  /* 0x00001e0003e37812 */ /* 0x000fe400078ef8e3 */
[----:B------:R-:W-:Y:S01]  /*1ee0*/  IADD3 R33, PT, PT, -R33, R71, RZ ;  /* 0x0000004721217210 */ /* 0x000fe20007ffe1ff */
[----:B------:R-:W-:Y:S01]  /*1ef0*/  UMOV UR8, 0x400 ;  /* 0x0000040000087882 */ /* 0x000fe20000000000 */
[----:B------:R-:W-:Y:S01]  /*1f00*/  BSSY.RECONVERGENT B0, `(.L_x_2992) ;  /* 0x000003d000007945 */ /* 0x000fe20003800200 */
[----:B-1----:R-:W-:-:S06]  /*1f10*/  ULEA UR7, UR7, UR8, 0x18 ;  /* 0x0000000807077291 */ /* 0x002fcc000f8ec0ff */
[----:B------:R-:W-:-:S04]  /*1f20*/  IMAD.U32 R219, RZ, RZ, UR7 ;  /* 0x00000007ffdb7e24 */ /* 0x000fc8000f8e00ff */
[----:B------:R-:W-:Y:S02]  /*1f30*/  IMAD R227, R227, 0x2, R219 ;  /* 0x00000002e3e37824 */ /* 0x000fe400078e02db */
[----:B--2---:R-:W-:-:S04]  /*1f40*/  @!P0 IMAD.WIDE.U32 R6, R16, R34, RZ ;  /* 0x0000002210068225 */ /* 0x004fc800078e00ff */
[----:B------:R-:W-:Y:S02]  /*1f50*/  @!P0 IMAD R0, R17, R34, RZ ;  /* 0x0000002211008224 */ /* 0x000fe400078e02ff */
[----:B------:R-:W-:Y:S01]  /*1f60*/  @!P0 IMAD.MOV.U32 R10, RZ, RZ, R6 ;  /* 0x000000ffff0a8224 */ /* 0x000fe200078e0006 */
[----:B------:R-:W-:Y:S02]  /*1f70*/  IADD3 R6, P1, PT, R217, R26, RZ ;  /* 0x0000001ad9067210 */ /* 0x000fe40007f3e0ff */
[----:B------:R-:W-:Y:S01]  /*1f80*/  @!P0 IADD3 R11, PT, PT, R7, R0, RZ ;  /* 0x00000000070b8210 */ /* 0x000fe20007ffe0ff */
[----:B------:R-:W-:Y:S01]  /*1f90*/  IMAD R0, R233, R2, RZ ;  /* 0x00000002e9007224 */ /* 0x000fe200078e02ff */
[----:B------:R-:W-:Y:S02]  /*1fa0*/  IADD3.X R7, PT, PT, RZ, R27, RZ, P1, !PT ;  /* 0x0000001bff077210 */ /* 0x000fe40000ffe4ff */
[----:B------:R-:W-:Y:S01]  /*1fb0*/  LEA R29, P1, R4, R22, 0x1 ;  /* 0x00000016041d7211 */ /* 0x000fe200078208ff */
[----:B------:R-:W-:-:S02]  /*1fc0*/  IMAD.IADD R0, R5, 0x1, R0 ;  /* 0x0000000105007824 */ /* 0x000fc400078e0200 */
[----:B------:R-:W-:-:S03]  /*1fd0*/  IMAD.WIDE.U32 R6, R2, R230, R6 ;  /* 0x000000e602067225 */ /* 0x000fc600078e0006 */
[----:B------:R-:W-:Y:S01]  /*1fe0*/  LEA.HI.X R28, R4, R23, R0, 0x1, P1 ;  /* 0x00000017041c7211 */ /* 0x000fe200008f0c00 */
[----:B---3--:R-:W-:Y:S01]  /*1ff0*/  IMAD R0, R21, R36, RZ ;  /* 0x0000002415007224 */ /* 0x008fe200078e02ff */
[----:B------:R-:W-:Y:S01]  /*2000*/  SHF.R.S32.HI R4, RZ, 0x1f, R36 ;  /* 0x0000001fff047819 */ /* 0x000fe20000011424 */
[----:B----4-:R-:W-:Y:S01]  /*2010*/  @P0 IMAD.WIDE.U32 R8, R12, R32, RZ ;  /* 0x000000200c080225 */ /* 0x010fe200078e00ff */
[----:B------:R-:W-:Y:S02]  /*2020*/  IADD3 R3, PT, PT, R7, R15, RZ ;  /* 0x0000000f07037210 */ /* 0x000fe40007ffe0ff */
[----:B------:R-:W-:Y:S01]  /*2030*/  LEA R34, P2, R6, R24, 0x1 ;  /* 0x0000001806227211 */ /* 0x000fe200078408ff */
[----:B------:R-:W-:Y:S01]  /*2040*/  IMAD R0, R20, R4, R0 ;  /* 0x0000000414007224 */ /* 0x000fe200078e0200 */
[----:B------:R-:W-:Y:S01]  /*2050*/  @!P0 MOV R5, R13 ;  /* 0x0000000d00058202 */ /* 0x000fe20000000f00 */
[----:B------:R-:W-:Y:S01]  /*2060*/  @!P0 IMAD.MOV.U32 R4, RZ, RZ, R12 ;  /* 0x000000ffff048224 */ /* 0x000fe200078e000c */
[----:B------:R-:W-:Y:S01]  /*2070*/  LEA.HI.X R35, R6, R25, R3, 0x1, P2 ;  /* 0x0000001906237211 */ /* 0x000fe200010f0c03 */
[----:B------:R1:W-:Y:S01]  /*2080*/  STL [R1+0x50], R222 ;  /* 0x000050de01007387 */ /* 0x0003e20000100800 */
[----:B------:R-:W-:Y:S01]  /*2090*/  @P0 IMAD R14, R13, R32, RZ ;  /* 0x000000200d0e0224 */ /* 0x000fe200078e02ff */
[----:B------:R-:W-:Y:S01]  /*20a0*/  @P0 MOV R4, R12 ;  /* 0x0000000c00040202 */ /* 0x000fe20000000f00 */
[----:B------:R-:W-:Y:S01]  /*20b0*/  @P0 IMAD.MOV.U32 R10, RZ, RZ, R8 ;  /* 0x000000ffff0a0224 */ /* 0x000fe200078e0008 */
[----:B------:R1:W-:Y:S01]  /*20c0*/  STL [R1+0x48], R29 ;  /* 0x0000481d01007387 */ /* 0x0003e20000100800 */
[----:B------:R-:W-:Y:S01]  /*20d0*/  @P0 IMAD.MOV.U32 R5, RZ, RZ, R13 ;  /* 0x000000ffff050224 */ /* 0x000fe200078e000d */
[----:B------:R-:W-:Y:S01]  /*20e0*/  MOV R13, R30 ;  /* 0x0000001e000d7202 */ /* 0x000fe20000000f00 */
[----:B------:R-:W-:Y:S01]  /*20f0*/  IMAD.MOV.U32 R12, RZ, RZ, R31 ;  /* 0x000000ffff0c7224 */ /* 0x000fe200078e001f */
[----:B------:R1:W-:Y:S01]  /*2100*/  STL [R1+0x44], R28 ;  /* 0x0000441c01007387 */ /* 0x0003e20000100800 */
[----:B------:R-:W-:-:S03]  /*2110*/  @P0 IADD3 R11, PT, PT, R9, R14, RZ ;  /* 0x0000000e090b0210 */ /* 0x000fc60007ffe0ff */
[----:B------:R1:W-:Y:S01]  /*2120*/  STL [R1+0x40], R34 ;  /* 0x0000402201007387 */ /* 0x0003e20000100800 */
[----:B------:R-:W-:-:S03]  /*2130*/  IADD3 R10, P1, PT, R217, R10, RZ ;  /* 0x0000000ad90a7210 */ /* 0x000fc60007f3e0ff */
[----:B------:R1:W-:Y:S04]  /*2140*/  STL [R1+0x34], R35 ;  /* 0x0000342301007387 */ /* 0x0003e80000100800 */
[----:B------:R1:W-:Y:S04]  /*2150*/  STL [R1+0x84], R33 ;  /* 0x0000842101007387 */ /* 0x0003e80000100800 */
[----:B------:R1:W-:Y:S01]  /*2160*/  STL.64 [R1+0x38], R12 ;  /* 0x0000380c01007387 */ /* 0x0003e20000100a00 */
[----:B------:R-:W-:Y:S01]  /*2170*/  IMAD.X R11, RZ, RZ, R11, P1 ;  /* 0x000000ffff0b7224 */ /* 0x000fe200008e060b */
[----:B------:R-:W-:-:S02]  /*2180*/  ISETP.GE.AND P1, PT, R2, R33, PT ;  /* 0x000000210200720c */ /* 0x000fc40003f26270 */
        /* <DEDUP_REMOVED lines=19> */
.L_x_2994:
[----:B------:R3:W-:Y:S02]  /*22c0*/  STS.128 [R227], RZ ;  /* 0x000000ffe3007388 */ /* 0x0007e40000000c00 */
.L_x_2993:
[----:B------:R-:W-:Y:S05]  /*22d0*/  BSYNC.RECONVERGENT B0 ;  /* 0x0000000000007941 */ /* 0x000fea0003800200 */
.L_x_2992:
        /* <DEDUP_REMOVED lines=28> */
.L_x_2996:
[----:B------:R-:W-:Y:S05]  /*24a0*/  BSYNC.RECONVERGENT B0 ;  /* 0x0000000000007941 */ /* 0x000fea0003800200 */
.L_x_2995:
        /* <DEDUP_REMOVED lines=19> */
.L_x_2998:
[----:B------:R-:W-:Y:S05]  /*25e0*/  BSYNC.RECONVERGENT B0 ;  /* 0x0000000000007941 */ /* 0x000fea0003800200 */
.L_x_2997:
        /* <DEDUP_REMOVED lines=19> */
.L_x_3000:
[----:B------:R-:W-:Y:S05]  /*2720*/  BSYNC.RECONVERGENT B0 ;  /* 0x0000000000007941 */ /* 0x000fea0003800200 */
.L_x_2999:
        /* <DEDUP_REMOVED lines=15> */
.L_x_3003:
[----:B------:R1:W-:Y:S02]  /*2820*/  STS.128 [R227+0x2000], RZ ;  /* 0x002000ffe3007388 */ /* 0x0003e40000000c00 */
.L_x_3002:
[----:B------:R-:W-:Y:S05]  /*2830*/  BSYNC.RECONVERGENT B0 ;  /* 0x0000000000007941 */ /* 0x000fea0003800200 */
.L_x_3001:
[-C--:B------:R-:W-:Y:S01]  /*2840*/  ISETP.GE.AND P0, PT, R20, R16.reuse, PT ;  /* 0x000000101400720c */ /* 0x080fe20003f06270 */
[----:B-----5:R-:W-:Y:S01]  /*2850*/  VIADD R19, R2, 0x40 ;  /* 0x0000004002137836 */ /* 0x020fe20000000000 */
[----:B-1----:R-:W-:Y:S01]  /*2860*/  LEA R4, P1, R0, R235, 0x1 ;  /* 0x000000eb00047211 */ /* 0x002fe200078208ff */
[----:B------:R-:W-:Y:S01]  /*2870*/  VIADD R17, R2, 0x50 ;  /* 0x0000005002117836 */ /* 0x000fe20000000000 */
[----:B------:R-:W-:Y:S01]  /*2880*/  BSSY.RECONVERGENT B0, `(.L_x_3004) ;  /* 0x000000f000007945 */ /* 0x000fe20003800200 */
[----:B------:R-:W-:Y:S01]  /*2890*/  ISETP.GE.AND P4, PT, R22, R16, PT ;  /* 0x000000101600720c */ /* 0x000fe20003f86270 */
[----:B--2---:R-:W-:Y:S01]  /*28a0*/  VIADD R15, R2, 0x60 ;  /* 0x00000060020f7836 */ /* 0x004fe20000000000 */
        /* <DEDUP_REMOVED lines=12> */
.L_x_3005:
[----:B------:R-:W-:Y:S05]  /*2970*/  BSYNC.RECONVERGENT B0 ;  /* 0x0000000000007941 */ /* 0x000fea0003800200 */
.L_x_3004:
        /* <DEDUP_REMOVED lines=13> */
.L_x_3007:
[----:B------:R-:W-:Y:S05]  /*2a50*/  BSYNC.RECONVERGENT B0 ;  /* 0x0000000000007941 */ /* 0x000fea0003800200 */
.L_x_3006:
        /* <DEDUP_REMOVED lines=13> */
.L_x_3009:
[----:B------:R-:W-:Y:S05]  /*2b30*/  BSYNC.RECONVERGENT B0 ;  /* 0x0000000000007941 */ /* 0x000fea0003800200 */
.L_x_3008:
        /* <DEDUP_REMOVED lines=16> */
.L_x_3011:
[----:B------:R-:W-:Y:S05]  /*2c40*/  BSYNC.RECONVERGENT B0 ;  /* 0x0000000000007941 */ /* 0x000fea0003800200 */
.L_x_3010:
        /* <DEDUP_REMOVED lines=13> */
.L_x_3013:
[----:B------:R-:W-:Y:S05]  /*2d20*/  BSYNC.RECONVERGENT B0 ;  /* 0x0000000000007941 */ /* 0x000fea0003800200 */
.L_x_3012:
        /* <DEDUP_REMOVED lines=16> */
.L_x_3015:
[----:B------:R-:W-:Y:S05]  /*2e30*/  BSYNC.RECONVERGENT B0 ;  /* 0x0000000000007941 */ /* 0x000fea0003800200 */
.L_x_3014:
        /* <DEDUP_REMOVED lines=16> */
.L_x_3017:
[----:B------:R-:W-:Y:S05]  /*2f40*/  BSYNC.RECONVERGENT B0 ;  /* 0x0000000000007941 */ /* 0x000fea0003800200 */
.L_x_3016:
        /* <DEDUP_REMOVED lines=16> */
.L_x_3019:
[----:B------:R-:W-:Y:S05]  /*3050*/  BSYNC.RECONVERGENT B0 ;  /* 0x0000000000007941 */ /* 0x000fea0003800200 */
.L_x_3018:
        /* <DEDUP_REMOVED lines=13> */
.L_x_3021:
[----:B------:R-:W-:Y:S05]  /*3130*/  BSYNC.RECONVERGENT B0 ;  /* 0x0000000000007941 */ /* 0x000fea0003800200 */
.L_x_3020:
        /* <DEDUP_REMOVED lines=16> */
.L_x_3023:
[----:B------:R-:W-:Y:S05]  /*3240*/  BSYNC.RECONVERGENT B0 ;  /* 0x0000000000007941 */ /* 0x000fea0003800200 */
.L_x_3022:
        /* <DEDUP_REMOVED lines=15> */
.L_x_3025:
[----:B------:R-:W-:Y:S05]  /*3340*/  BSYNC.RECONVERGENT B0 ;  /* 0x0000000000007941 */ /* 0x000fea0003800200 */
.L_x_3024:
        /* <DEDUP_REMOVED lines=14> */
.L_x_3027:
[----:B------:R-:W-:Y:S05]  /*3430*/  BSYNC.RECONVERGENT B0 ;  /* 0x0000000000007941 */ /* 0x000fea0003800200 */
.L_x_3026:
        /* <DEDUP_REMOVED lines=14> */
.L_x_3029:
[----:B------:R-:W-:Y:S05]  /*3520*/  BSYNC.RECONVERGENT B0 ;  /* 0x0000000000007941 */ /* 0x000fea0003800200 */
.L_x_3028:
        /* <DEDUP_REMOVED lines=14> */
.L_x_3031:
[----:B------:R-:W-:Y:S05]  /*3610*/  BSYNC.RECONVERGENT B0 ;  /* 0x0000000000007941 */ /* 0x000fea0003800200 */
.L_x_3030:
        /* <DEDUP_REMOVED lines=14> */
.L_x_3033:
[----:B------:R-:W-:Y:S05]  /*3700*/  BSYNC.RECONVERGENT B0 ;  /* 0x0000000000007941 */ /* 0x000fea0003800200 */
.L_x_3032:
[----:B------:R-:W0:Y:S04]  /*3710*/  LDGDEPBAR ;  /* 0x00000000000079af */ /* 0x000e280000000000 */
[----:B------:R1:W5:Y:S04]  /*3720*/  LD.E R218, desc[UR4][R134.64+0x184] ;  /* 0x0001840486da7980 */ /* 0x000368000c101900 */
[----:B------:R1:W5:Y:S01]  /*3730*/  LD.E R133, desc[UR4][R134.64+0x188] ;  /* 0x0001880486857980 */ /* 0x000362000c101900 */
        /* <DEDUP_REMOVED lines=16> */
.L_x_3036:
[----:B------:R2:W-:Y:S01]  /*3840*/  STS.128 [R227+0xa000], RZ ;  /* 0x00a000ffe3007388 */ /* 0x0005e20000000c00 */
[----:B------:R-:W-:Y:S05]  /*3850*/  BRA `(.L_x_3037) ;  /* 0x0000000000047947 */ /* 0x000fea0003800000 */
.L_x_3035:
[----:B------:R2:W-:Y:S02]  /*3860*/  STS.128 [R227+0xa000], RZ ;  /* 0x00a000ffe3007388 */ /* 0x0005e40000000c00 */
.L_x_3037:
[----:B------:R-:W-:Y:S05]  /*3870*/  BSYNC.RECONVERGENT B0 ;  /* 0x0000000000007941 */ /* 0x000fea0003800200 */
.L_x_3034:
        /* <DEDUP_REMOVED lines=18> */
.L_x_3039:
[----:B------:R-:W-:Y:S05]  /*39a0*/  BSYNC.RECONVERGENT B0 ;  /* 0x0000000000007941 */ /* 0x000fea0003800200 */
.L_x_3038:
        /* <DEDUP_REMOVED lines=13> */
.L_x_3041:
[----:B------:R-:W-:Y:S05]  /*3a80*/  BSYNC.RECONVERGENT B0 ;  /* 0x0000000000007941 */ /* 0x000fea0003800200 */
.L_x_3040:
        /* <DEDUP_REMOVED lines=13> */
.L_x_3043:
[----:B------:R-:W-:Y:S05]  /*3b60*/  BSYNC.RECONVERGENT B0 ;  /* 0x0000000000007941 */ /* 0x000fea0003800200 */
.L_x_3042:
        /* <DEDUP_REMOVED lines=16> */
.L_x_3045:
[----:B------:R-:W-:Y:S05]  /*3c70*/  BSYNC.RECONVERGENT B0 ;  /* 0x0000000000007941 */ /* 0x000fea0003800200 */
.L_x_3044:
        /* <DEDUP_REMOVED lines=13> */
.L_x_3047:
[----:B------:R-:W-:Y:S05]  /*3d50*/  BSYNC.RECONVERGENT B0 ;  /* 0x0000000000007941 */ /* 0x000fea0003800200 */
.L_x_3046:
        /* <DEDUP_REMOVED lines=16> */
.L_x_3049:
[----:B------:R-:W-:Y:S05]  /*3e60*/  BSYNC.RECONVERGENT B0 ;  /* 0x0000000000007941 */ /* 0x000fea0003800200 */
.L_x_3048:
        /* <DEDUP_REMOVED lines=16> */
.L_x_3051:
[----:B------:R-:W-:Y:S05]  /*3f70*/  BSYNC.RECONVERGENT B0 ;  /* 0x0000000000007941 */ /* 0x000fea0003800200 */
.L_x_3050:
        /* <DEDUP_REMOVED lines=21> */
.L_x_3053:
[----:B------:R-:W-:Y:S05]  /*40d0*/  BSYNC.RECONVERGENT B0 ;  /* 0x0000000000007941 */ /* 0x000fea0003800200 */
.L_x_3052:
[----:B------:R-:W-:Y:S01]  /*40e0*/  LOP3.LUT R0, R6, 0x1c0, R9, 0xf8, !PT ;  /* 0x000001c006007812 */ /* 0x000fe200078ef809 */
[----:B------:R2:W-:Y:S01]  /*40f0*/  @P1 STS.128 [R227+0xe800], RZ ;  /* 0x00e800ffe3001388 */ /* 0x0005e20000000c00 */
[----:B------:R-:W-:Y:S01]  /*4100*/  LOP3.LUT R221, R221, 0x7c00, RZ, 0xc0, !PT ;  /* 0x00007c00dddd7812 */ /* 0x000fe200078ec0ff */
[----:B------:R-:W-:Y:S01]  /*4110*/  BSSY.RECONVERGENT B0, `(.L_x_3054) ;  /* 0x0000012000007945 */ /* 0x000fe20003800200 */
[----:B------:R-:W-:Y:S02]  /*4120*/  LOP3.LUT R234, R0, R217, RZ, 0x3c, !PT ;  /* 0x000000d900ea7212 */ /* 0x000fe400078e3cff */
[----:B-1----:R-:W-:Y:S02]  /*4130*/  LOP3.LUT R4, R7, 0x8, R223, 0xf8, !PT ;  /* 0x0000000807047812 */ /* 0x002fe400078ef8df */
[----:B------:R-:W-:Y:S01]  /*4140*/  ISETP.GE.AND P2, PT, R18, R16, PT ;  /* 0x000000101200720c */ /* 0x000fe20003f46270 */
[----:B------:R2:W-:Y:S01]  /*4150*/  STL [R1+0x8c], R234 ;  /* 0x00008cea01007387 */ /* 0x0005e20000100800 */
[----:B------:R-:W-:-:S02]  /*4160*/  LOP3.LUT R8, R9, 0x400, RZ, 0xc0, !PT ;  /* 0x0000040009087812 */ /* 0x000fc400078ec0ff */
[----:B------:R-:W-:Y:S02]  /*4170*/  LOP3.LUT R7, R221, 0x200, R9, 0xf8, !PT ;  /* 0x00000200dd077812 */ /* 0x000fe400078ef809 */
        /* <DEDUP_REMOVED lines=11> */
.L_x_3055:
[----:B------:R-:W-:Y:S05]  /*4230*/  BSYNC.RECONVERGENT B0 ;  /* 0x0000000000007941 */ /* 0x000fea0003800200 */
.L_x_3054:
[----:B-1----:R-:W-:Y:S01]  /*4240*/  LOP3.LUT R4, R7, R234, RZ, 0xfc, !PT ;  /* 0x000000ea07047212 */ /* 0x002fe200078efcff */
[----:B------:R1:W-:Y:S01]  /*4250*/  @P0 STS.128 [R227+0xf000], RZ ;  /* 0x00f000ffe3000388 */ /* 0x0003e20000000c00 */
[----:B------:R-:W-:Y:S01]  /*4260*/  IMAD R0, R6, 0x2, R8 ;  /* 0x0000000206007824 */ /* 0x000fe200078e0208 */
[----:B------:R-:W-:Y:S01]  /*4270*/  BSSY.RECONVERGENT B0, `(.L_x_3056) ;  /* 0x0000012000007945 */ /* 0x000fe20003800200 */
[----:B------:R-:W-:Y:S01]  /*4280*/  ISETP.GE.AND P1, PT, R21, R16, PT ;  /* 0x000000101500720c */ /* 0x000fe20003f26270 */
[----:B------:R-:W-:Y:S02]  /*4290*/  IMAD R200, R4, 0x2, R219 ;  /* 0x0000000204c87824 */ /* 0x000fe400078e02db */
[----:B------:R-:W-:-:S03]  /*42a0*/  IADD3 R68, PT, PT, R219, R0, RZ ;  /* 0x00000000db447210 */ /* 0x000fc60007ffe0ff */
[----:B------:R1:W-:Y:S01]  /*42b0*/  STL [R1+0x30], R200 ;  /* 0x000030c801007387 */ /* 0x0003e20000100800 */
        /* <DEDUP_REMOVED lines=13> */
.L_x_3057:
[----:B------:R-:W-:Y:S05]  /*4390*/  BSYNC.RECONVERGENT B0 ;  /* 0x0000000000007941 */ /* 0x000fea0003800200 */
.L_x_3056:
        /* <DEDUP_REMOVED lines=15> */
.L_x_3059:
[----:B------:R-:W-:Y:S05]  /*4490*/  BSYNC.RECONVERGENT B0 ;  /* 0x0000000000007941 */ /* 0x000fea0003800200 */
.L_x_3058:
        /* <DEDUP_REMOVED lines=15> */
.L_x_3061:
[----:B------:R-:W-:Y:S05]  /*4590*/  BSYNC.RECONVERGENT B0 ;  /* 0x0000000000007941 */ /* 0x000fea0003800200 */
.L_x_3060:
        /* <DEDUP_REMOVED lines=15> */
.L_x_3063:
[----:B------:R-:W-:Y:S05]  /*4690*/  BSYNC.RECONVERGENT B0 ;  /* 0x0000000000007941 */ /* 0x000fea0003800200 */
.L_x_3062:
        /* <DEDUP_REMOVED lines=15> */
.L_x_3065:
[----:B------:R-:W-:Y:S05]  /*4790*/  BSYNC.RECONVERGENT B0 ;  /* 0x0000000000007941 */ /* 0x000fea0003800200 */
.L_x_3064:
        /* <DEDUP_REMOVED lines=13> */
.L_x_3067:
[----:B------:R-:W-:Y:S05]  /*4870*/  BSYNC.RECONVERGENT B0 ;  /* 0x0000000000007941 */ /* 0x000fea0003800200 */
.L_x_3066:
[----:B-1----:R-:W-:Y:S01]  /*4880*/  LDSM.16.M88.4 R4, [R200] ;  /* 0x00000000c804783b */ /* 0x002fe20000000200 */
[----:B------:R-:W-:Y:S01]  /*4890*/  IMAD.MOV.U32 R0, RZ, RZ, 0x20 ;  /* 0x00000020ff007424 */ /* 0x000fe200078e00ff */
[C---:B------:R-:W-:Y:S01]  /*48a0*/  LOP3.LUT P0, R2, R223.reuse, 0x2, RZ, 0xc0, !PT ;  /* 0x00000002df027812 */ /* 0x040fe2000780c0ff */
[----:B------:R-:W-:Y:S01]  /*48b0*/  BSSY.RECONVERGENT B1, `(.L_x_3068) ;  /* 0x00001d8000017945 */ /* 0x000fe20003800200 */
[----:B------:R-:W1:Y:S02]  /*48c0*/  LDSM.16.M88.4 R32, [R68+0x2800] ;  /* 0x002800004420783b */ /* 0x000e640000000200 */
[----:B------:R-:W-:Y:S02]  /*48d0*/  SEL R132, R0, 0xffffffe0, !P0 ;  /* 0xffffffe000847807 */ /* 0x000fe40004000000 */
[----:B------:R-:W2:Y:S01]  /*48e0*/  LDSM.16.M88.4 R36, [R68+0x2000] ;  /* 0x002000004424783b */ /* 0x000ea20000000200 */
[----:B------:R-:W-:Y:S02]  /*48f0*/  LOP3.LUT P0, R3, R223, 0x4, RZ, 0xc0, !PT ;  /* 0x00000004df037812 */ /* 0x000fe4000780c0ff */
[----:B------:R-:W-:Y:S01]  /*4900*/  IMAD.IADD R0, R132, 0x1, R68 ;  /* 0x0000000184007824 */ /* 0x000fe200078e0244 */
[----:B------:R-:W3:Y:S04]  /*4910*/  LDSM.16.M88.4 R28, [R68+0x3000] ;  /* 0x00300000441c783b */ /* 0x000ee80000000200 */
[----:B------:R-:W4:Y:S04]  /*4920*/  LDSM.16.M88.4 R24, [R68+0x3800] ;  /* 0x003800004418783b */ /* 0x000f280000000200 */
[----:B------:R-:W4:Y:S04]  /*4930*/  LDSM.16.M88.4 R20, [R68+0x4000] ;  /* 0x004000004414783b */ /* 0x000f280000000200 */
[----:B------:R-:W4:Y:S04]  /*4940*/  LDSM.16.M88.4 R16, [R68+0x4800] ;  /* 0x004800004410783b */ /* 0x000f280000000200 */
[----:B------:R-:W4:Y:S04]  /*4950*/  LDSM.16.M88.4 R12, [R68+0x5000] ;  /* 0x00500000440c783b */ /* 0x000f280000000200 */
[----:B------:R-:W4:Y:S04]  /*4960*/  LDSM.16.M88.4 R8, [R68+0x5800] ;  /* 0x005800004408783b */ /* 0x000f280000000200 */
[----:B------:R3:W-:Y:S04]  /*4970*/  STL [R1+0x90], R2 ;  /* 0x0000900201007387 */ /* 0x0007e80000100800 */
[----:B------:R-:W-:Y:S01]  /*4980*/  LDSM.16.M88.4 R48, [R68+0x7000] ;  /* 0x007000004430783b */ /* 0x000fe20000000200 */
[C---:B-1----:R-:W-:Y:S03]  /*4990*/  HMMA.16816.F32.BF16 R56, R4.reuse, R32, RZ ;  /* 0x000000200438723c */ /* 0x042fe600000418ff */
[----:B------:R-:W-:Y:S04]  /*49a0*/  LDSM.16.M88.4 R40, [R68+0x6000] ;  /* 0x006000004428783b */ /* 0x000fe80000000200 */
[----:B------:R-:W-:Y:S01]  /*49b0*/  LDSM.16.M88.4 R44, [R68+0x6800] ;  /* 0x00680000442c783b */ /* 0x000fe20000000200 */
[C---:B------:R-:W-:Y:S03]  /*49c0*/  HMMA.16816.F32.BF16 R52, R4.reuse, R34, RZ ;  /* 0x000000220434723c */ /* 0x040fe600000418ff */
[----:B------:R-:W1:Y:S04]  /*49d0*/  LDSM.16.M88.4 R32, [R68+0x8000] ;  /* 0x008000004420783b */ /* 0x000e680000000200 */
[----:B------:R-:W-:Y:S01]  /*49e0*/  STL [R1+0x94], R3 ;  /* 0x0000940301007387 */ /* 0x000fe20000100800 */
[----:B--2---:R-:W-:Y:S01]  /*49f0*/  HMMA.16816.F32.BF16 R64, R4, R36, RZ ;  /* 0x000000240440723c */ /* 0x004fe200000418ff */
[----:B---3--:R-:W-:-:S02]  /*4a00*/  IMAD.IADD R2, R200, 0x1, R132 ;  /* 0x00000001c8027824 */ /* 0x008fc400078e0284 */
[----:B------:R-:W0:Y:S05]  /*4a10*/  LDGDEPBAR ;  /* 0x00000000000079af */ /* 0x000e2a0000000000 */
[C---:B------:R-:W-:Y:S01]  /*4a20*/  HMMA.16816.F32.BF16 R60, R4.reuse, R38, RZ ;  /* 0x00000026043c723c */ /* 0x040fe200000418ff */
[----:B------:R-:W2:Y:S07]  /*4a30*/  LDSM.16.M88.4 R36, [R68+0x7800] ;  /* 0x007800004424783b */ /* 0x000eae0000000200 */
[C---:B------:R-:W-:Y:S08]  /*4a40*/  HMMA.16816.F32.BF16 R72, R4.reuse, R28, RZ ;  /* 0x0000001c0448723c */ /* 0x040ff000000418ff */
        /* <DEDUP_REMOVED lines=13> */
[----:B------:R2:W4:Y:S07]  /*4b20*/  LDSM.16.M88.4 R12, [R2] ;  /* 0x00000000020c783b */ /* 0x00052e0000000200 */
[C---:B------:R-:W-:Y:S08]  /*4b30*/  HMMA.16816.F32.BF16 R128, R4.reuse, R8, RZ ;  /* 0x000000080480723c */ /* 0x040ff000000418ff */
[C---:B------:R-:W-:Y:S01]  /*4b40*/  HMMA.16816.F32.BF16 R124, R4.reuse, R10, RZ ;  /* 0x0000000a047c723c */ /* 0x040fe200000418ff */
[----:B------:R-:W4:Y:S07]  /*4b50*/  LDSM.16.M88.4 R8, [R0+0x2800] ;  /* 0x002800000008783b */ /* 0x000f2e0000000200 */
[----:B-1----:R-:W-:Y:S01]  /*4b60*/  HMMA.16816.F32.BF16 R116, R4, R32, RZ ;  /* 0x000000200474723c */ /* 0x002fe200000418ff */
[----:B--2---:R-:W-:-:S05]  /*4b70*/  IMAD.MOV.U32 R2, RZ, RZ, 0x40 ;  /* 0x00000040ff027424 */ /* 0x004fca00078e00ff */
[----:B------:R-:W-:Y:S02]  /*4b80*/  SEL R216, R2, 0xffffffc0, !P0 ;  /* 0xffffffc002d87807 */ /* 0x000fe40004000000 */
[----:B------:R-:W-:Y:S01]  /*4b90*/  HMMA.16816.F32.BF16 R152, R4, R34, RZ ;  /* 0x000000220498723c */ /* 0x000fe200000418ff */
[----:B------:R-:W1:Y:S02]  /*4ba0*/  LDSM.16.M88.4 R32, [R0+0x4000] ;  /* 0x004000000020783b */ /* 0x000e640000000200 */
[----:B------:R-:W-:-:S05]  /*4bb0*/  IMAD.IADD R2, R216, 0x1, R68 ;  /* 0x00000001d8027824 */ /* 0x000fca00078e0244 */
[C---:B------:R-:W-:Y:S08]  /*4bc0*/  HMMA.16816.F32.BF16 R100, R4.reuse, R48, RZ ;  /* 0x000000300464723c */ /* 0x040ff000000418ff */
[C---:B------:R-:W-:Y:S08]  /*4bd0*/  HMMA.16816.F32.BF16 R84, R4.reuse, R50, RZ ;  /* 0x000000320454723c */ /* 0x040ff000000418ff */
[C---:B------:R-:W-:Y:S08]  /*4be0*/  HMMA.16816.F32.BF16 R108, R4.reuse, R40, RZ ;  /* 0x00000028046c723c */ /* 0x040ff000000418ff */
[C---:B------:R-:W-:Y:S01]  /*4bf0*/  HMMA.16816.F32.BF16 R120, R4.reuse, R42, RZ ;  /* 0x0000002a0478723c */ /* 0x040fe200000418ff */
[----:B------:R-:W-:Y:S07]  /*4c00*/  LDSM.16.M88.4 R40, [R0+0x3000] ;  /* 0x003000000028783b */ /* 0x000fee0000000200 */
[C---:B------:R-:W-:Y:S08]  /*4c10*/  HMMA.16816.F32.BF16 R104, R4.reuse, R44, RZ ;  /* 0x0000002c0468723c */ /* 0x040ff000000418ff */
[C---:B------:R-:W-:Y:S08]  /*4c20*/  HMMA.16816.F32.BF16 R88, R4.reuse, R46, RZ ;  /* 0x0000002e0458723c */ /* 0x040ff000000418ff */
        /* <DEDUP_REMOVED lines=22> */
[C---:B--2---:R-:W-:Y:S08]  /*4d90*/  HMMA.16816.F32.BF16 R236, R12.reuse, R4, R128 ;  /* 0x000000040cec723c */ /* 0x044ff00000041880 */
[C---:B---3--:R-:W-:Y:S08]  /*4da0*/  HMMA.16816.F32.BF16 R56, R12.reuse, R16, R160 ;  /* 0x000000100c38723c */ /* 0x048ff000000418a0 */
[C---:B------:R-:W-:Y:S01]  /*4db0*/  HMMA.16816.F32.BF16 R212, R12.reuse, R6, R124 ;  /* 0x000000060cd4723c */ /* 0x040fe2000004187c */
[----:B------:R-:W2:Y:S07]  /*4dc0*/  LDSM.16.M88.4 R4, [R0+0x8000] ;  /* 0x008000000004783b */ /* 0x000eae0000000200 */
[C---:B----4-:R-:W-:Y:S08]  /*4dd0*/  HMMA.16816.F32.BF16 R240, R12.reuse, R10, R140 ;  /* 0x0000000a0cf0723c */ /* 0x050ff0000004188c */
[C---:B------:R-:W-:Y:S01]  /*4de0*/  HMMA.16816.F32.BF16 R160, R12.reuse, R18, R168 ;  /* 0x000000120ca0723c */ /* 0x040fe200000418a8 */
[----:B------:R-:W-:Y:S07]  /*4df0*/  LDSM.16.M88.4 R16, [R0+0x9000] ;  /* 0x009000000010783b */ /* 0x000fee0000000200 */
[C---:B------:R-:W-:Y:S08]  /*4e00*/  HMMA.16816.F32.BF16 R140, R12.reuse, R20, R108 ;  /* 0x000000140c8c723c */ /* 0x040ff0000004186c */
[C---:B------:R-:W-:Y:S01]  /*4e10*/  HMMA.16816.F32.BF16 R208, R12.reuse, R22, R120 ;  /* 0x000000160cd0723c */ /* 0x040fe20000041878 */
[----:B------:R-:W3:Y:S07]  /*4e20*/  LDSM.16.M88.4 R20, [R0+0x8800] ;  /* 0x008800000014783b */ /* 0x000eee0000000200 */
[C---:B------:R-:W-:Y:S08]  /*4e30*/  HMMA.16816.F32.BF16 R128, R12.reuse, R24, R104 ;  /* 0x000000180c80723c */ /* 0x040ff00000041868 */
[C---:B------:R-:W-:Y:S01]  /*4e40*/  HMMA.16816.F32.BF16 R124, R12.reuse, R26, R88 ;  /* 0x0000001a0c7c723c */ /* 0x040fe20000041858 */
[----:B------:R4:W3:Y:S07]  /*4e50*/  LDSM.16.M88.4 R24, [R0+0x9800] ;  /* 0x009800000018783b */ /* 0x0008ee0000000200 */
[C---:B------:R-:W-:Y:S08]  /*4e60*/  HMMA.16816.F32.BF16 R156, R12.reuse, R8, R156 ;  /* 0x000000080c9c723c */ /* 0x040ff0000004189c */
[----:B-1----:R-:W-:Y:S01]  /*4e70*/  HMMA.16816.F32.BF16 R112, R12, R32, R96 ;  /* 0x000000200c70723c */ /* 0x002fe20000041860 */
[----:B----4-:R-:W-:-:S07]  /*4e80*/  IMAD.IADD R0, R200, 0x1, R216 ;  /* 0x00000001c8007824 */ /* 0x010fce00078e02d8 */
[----:B------:R-:W-:Y:S01]  /*4e90*/  HMMA.16816.F32.BF16 R108, R12, R34, R48 ;  /* 0x000000220c6c723c */ /* 0x000fe20000041830 */
[----:B------:R-:W-:Y:S01]  /*4ea0*/  LDSM.16.M88.4 R32, [R2+0x2000] ;  /* 0x002000000220783b */ /* 0x000fe20000000200 */
[----:B------:R-:W-:-:S03]  /*4eb0*/  IMAD.IADD R3, R132, 0x1, R0 ;  /* 0x0000000184037824 */ /* 0x000fc600078e0200 */
[----:B------:R1:W4:Y:S03]  /*4ec0*/  LDSM.16.M88.4 R8, [R0] ;  /* 0x000000000008783b */ /* 0x0003260000000200 */
[C---:B------:R-:W-:Y:S01]  /*4ed0*/  HMMA.16816.F32.BF16 R52, R12.reuse, R40, R72 ;  /* 0x000000280c34723c */ /* 0x040fe20000041848 */
[----:B------:R-:W-:Y:S07]  /*4ee0*/  LDSM.16.M88.4 R48, [R2+0x5000] ;  /* 0x005000000230783b */ /* 0x000fee0000000200 */
[C---:B------:R-:W-:Y:S08]  /*4ef0*/  HMMA.16816.F32.BF16 R44, R12.reuse, R42, R76 ;  /* 0x0000002a0c2c723c */ /* 0x040ff0000004184c */
[----:B------:R-:W-:Y:S01]  /*4f00*/  HMMA.16816.F32.BF16 R40, R12, R36, R80 ;  /* 0x000000240c28723c */ /* 0x000fe20000041850 */
[----:B-1----:R-:W-:-:S07]  /*4f10*/  IMAD.IADD R0, R132, 0x1, R2 ;  /* 0x0000000184007824 */ /* 0x002fce00078e0202 */
[C---:B------:R-:W-:Y:S01]  /*4f20*/  HMMA.16816.F32.BF16 R36, R12.reuse, R38, R92 ;  /* 0x000000260c24723c */ /* 0x040fe2000004185c */
[----:B------:R-:W-:Y:S07]  /*4f30*/  LDSM.16.M88.4 R76, [R0+0x2000] ;  /* 0x00200000004c783b */ /* 0x000fee0000000200 */
[C---:B------:R-:W-:Y:S08]  /*4f40*/  HMMA.16816.F32.BF16 R120, R12.reuse, R28, R100 ;  /* 0x0000001c0c78723c */ /* 0x040ff00000041864 */
[C---:B------:R-:W-:Y:S01]  /*4f50*/  HMMA.16816.F32.BF16 R88, R12.reuse, R30, R84 ;  /* 0x0000001e0c58723c */ /* 0x040fe20000041854 */
[----:B------:R-:W1:Y:S07]  /*4f60*/  LDSM.16.M88.4 R28, [R2+0x2800] ;  /* 0x00280000021c783b */ /* 0x000e6e0000000200 */
[C---:B--2---:R-:W-:Y:S08]  /*4f70*/  HMMA.16816.F32.BF16 R104, R12.reuse, R4, R116 ;  /* 0x000000040c68723c */ /* 0x044ff00000041874 */
[C---:B------:R-:W-:Y:S01]  /*4f80*/  HMMA.16816.F32.BF16 R100, R12.reuse, R6, R152 ;  /* 0x000000060c64723c */ /* 0x040fe20000041898 */
[----:B------:R-:W2:Y:S07]  /*4f90*/  LDSM.16.M88.4 R4, [R2+0x4800] ;  /* 0x004800000204783b */ /* 0x000eae0000000200 */
        /* <DEDUP_REMOVED lines=8> */
[----:B------:R-:W3:Y:S04]  /*5020*/  LDSM.16.M88.4 R12, [R2+0x4000] ;  /* 0x00400000020c783b */ /* 0x000ee80000000200 */
[----:B------:R-:W-:Y:S03]  /*5030*/  LDSM.16.M88.4 R24, [R2+0x8000] ;  /* 0x008000000218783b */ /* 0x000fe60000000200 */
[C---:B----4-:R-:W-:Y:S08]  /*5040*/  HMMA.16816.F32.BF16 R168, R8.reuse, R32, R192 ;  /* 0x0000002008a8723c */ /* 0x050ff000000418c0 */
[C---:B------:R-:W-:Y:S01]  /*5050*/  HMMA.16816.F32.BF16 R204, R8.reuse, R34, R184 ;  /* 0x0000002208cc723c */ /* 0x040fe200000418b8 */
[----:B------:R-:W4:Y:S07]  /*5060*/  LDSM.16.M88.4 R32, [R2+0x7000] ;  /* 0x007000000220783b */ /* 0x000f2e0000000200 */
[C---:B-1----:R-:W-:Y:S08]  /*5070*/  HMMA.16816.F32.BF16 R188, R8.reuse, R30, R172 ;  /* 0x0000001e08bc723c */ /* 0x042ff000000418ac */
[C---:B------:R-:W-:Y:S01]  /*5080*/  HMMA.16816.F32.BF16 R196, R8.reuse, R28, R180 ;  /* 0x0000001c08c4723c */ /* 0x040fe200000418b4 */
[----:B------:R-:W-:Y:S07]  /*5090*/  LDSM.16.M88.4 R28, [R2+0x7800] ;  /* 0x00780000021c783b */ /* 0x000fee0000000200 */
[C---:B--2---:R-:W-:Y:S01]  /*50a0*/  HMMA.16816.F32.BF16 R164, R8.reuse, R4, R56 ;  /* 0x0000000408a4723c */ /* 0x044fe20000041838 */
[----:B------:R-:W-:Y:S07]  /*50b0*/  LDSM.16.M88.4 R56, [R0+0x3800] ;  /* 0x003800000038783b */ /* 0x000fee0000000200 */
[C---:B---3--:R-:W-:Y:S01]  /*50c0*/  HMMA.16816.F32.BF16 R176, R8.reuse, R12, R60 ;  /* 0x0000000c08b0723c */ /* 0x048fe2000004183c */
[----:B------:R-:W-:Y:S07]  /*50d0*/  LDSM.16.M88.4 R60, [R0+0x2800] ;  /* 0x00280000003c783b */ /* 0x000fee0000000200 */
[C---:B------:R-:W-:Y:S01]  /*50e0*/  HMMA.16816.F32.BF16 R172, R8.reuse, R14, R144 ;  /* 0x0000000e08ac723c */ /* 0x040fe20000041890 */
[----:B------:R-:W1:Y:S07]  /*50f0*/  LDSM.16.M88.4 R12, [R2+0x9800] ;  /* 0x00980000020c783b */ /* 0x000e6e0000000200 */
[C---:B------:R-:W-:Y:S01]  /*5100*/  HMMA.16816.F32.BF16 R160, R8.reuse, R6, R160 ;  /* 0x0000000608a0723c */ /* 0x040fe200000418a0 */
[----:B------:R2:W3:Y:S07]  /*5110*/  LDSM.16.M88.4 R4, [R3] ;  /* 0x000000000304783b */ /* 0x0004ee0000000200 */
[C---:B------:R-:W-:Y:S01]  /*5120*/  HMMA.16816.F32.BF16 R180, R8.reuse, R20, R52 ;  /* 0x0000001408b4723c */ /* 0x040fe20000041834 */
[----:B------:R-:W-:Y:S07]  /*5130*/  LDSM.16.M88.4 R52, [R0+0x4000] ;  /* 0x004000000034783b */ /* 0x000fee0000000200 */
[C---:B------:R-:W-:Y:S01]  /*5140*/  HMMA.16816.F32.BF16 R200, R8.reuse, R22, R44 ;  /* 0x0000001608c8723c */ /* 0x040fe2000004182c */
[----:B------:R-:W3:Y:S04]  /*5150*/  LDSM.16.M88.4 R44, [R2+0x5800] ;  /* 0x00580000022c783b */ /* 0x000ee80000000200 */
[----:B------:R-:W-:Y:S03]  /*5160*/  LDSM.16.M88.4 R20, [R2+0x8800] ;  /* 0x008800000214783b */ /* 0x000fe60000000200 */
[----:B------:R-:W-:Y:S01]  /*5170*/  HMMA.16816.F32.BF16 R192, R8, R16, R40 ;  /* 0x0000001008c0723c */ /* 0x000fe20000041828 */
[----:B------:R-:W3:Y:S01]  /*5180*/  LDSM.16.M88.4 R40, [R2+0x6000] ;  /* 0x006000000228783b */ /* 0x000ee20000000200 */
[----:B--2--5:R-:W-:-:S06]  /*5190*/  IADD3 R3, PT, PT, R70, -R71, -R218 ;  /* 0x8000004746037210 */ /* 0x024fcc0007ffe8da */
[C---:B------:R-:W-:Y:S01]  /*51a0*/  HMMA.16816.F32.BF16 R184, R8.reuse, R18, R36 ;  /* 0x0000001208b8723c */ /* 0x040fe20000041824 */
[----:B------:R-:W2:Y:S04]  /*51b0*/  LDSM.16.M88.4 R36, [R2+0x6800] ;  /* 0x006800000224783b */ /* 0x000ea80000000200 */
[----:B------:R3:W2:Y:S03]  /*51c0*/  LDSM.16.M88.4 R16, [R2+0x9000] ;  /* 0x009000000210783b */ /* 0x0006a60000000200 */
[C---:B----4-:R-:W-:Y:S01]  /*51d0*/  HMMA.16816.F32.BF16 R116, R8.reuse, R34, R88 ;  /* 0x000000220874723c */ /* 0x050fe20000041858 */
[----:B------:R-:W4:Y:S07]  /*51e0*/  LDSM.16.M88.4 R88, [R0+0x3000] ;  /* 0x003000000058783b */ /* 0x000f2e0000000200 */
[C---:B-1----:R-:W-:Y:S08]  /*51f0*/  HMMA.16816.F32.BF16 R72, R8.reuse, R12, R72 ;  /* 0x0000000c0848723c */ /* 0x042ff00000041848 */
[----:B------:R-:W-:Y:S01]  /*5200*/  HMMA.16816.F32.BF16 R64, R8, R14, R64 ;  /* 0x0000000e0840723c */ /* 0x000fe20000041840 */
[----:B---3--:R-:W-:-:S07]  /*5210*/  SHF.R.U32.HI R2, RZ, 0x2, R223 ;  /* 0x00000002ff027819 */ /* 0x008fce00000116df */
[----:B------:R-:W-:Y:S08]  /*5220*/  HMMA.16816.F32.BF16 R12, R4, R78, R204 ;  /* 0x0000004e040c723c */ /* 0x000ff000000418cc */
[C---:B------:R-:W-:Y:S08]  /*5230*/  HMMA.16816.F32.BF16 R156, R8.reuse, R48, R156 ;  /* 0x00000030089c723c */ /* 0x040ff0000004189c */
[C---:B------:R-:W-:Y:S01]  /*5240*/  HMMA.16816.F32.BF16 R152, R8.reuse, R50, R240 ;  /* 0x000000320898723c */ /* 0x040fe200000418f0 */
[----:B------:R-:W1:Y:S04]  /*5250*/  LDSM.16.M88.4 R48, [R0+0x4800] ;  /* 0x004800000030783b */ /* 0x000e680000000200 */
[----:B------:R-:W-:Y:S03]  /*5260*/  STL.64 [R1+0x70], R12 ;  /* 0x0000700c01007387 */ /* 0x000fe60000100a00 */
[C---:B------:R-:W-:Y:S01]  /*5270*/  HMMA.16816.F32.BF16 R148, R8.reuse, R44, R236 ;  /* 0x0000002c0894723c */ /* 0x040fe200000418ec */
[----:B------:R3:W-:Y:S07]  /*5280*/  STL.64 [R1+0x78], R14 ;  /* 0x0000780e01007387 */ /* 0x0007ee0000100a00 */
[C---:B------:R-:W-:Y:S01]  /*5290*/  HMMA.16816.F32.BF16 R144, R8.reuse, R46, R212 ;  /* 0x0000002e0890723c */ /* 0x040fe200000418d4 */
[----:B------:R-:W-:Y:S07]  /*52a0*/  LDSM.16.M88.4 R44, [R0+0x5000] ;  /* 0x00500000002c783b */ /* 0x000fee0000000200 */
[C---:B------:R-:W-:Y:S08]  /*52b0*/  HMMA.16816.F32.BF16 R140, R8.reuse, R40, R140 ;  /* 0x00000028088c723c */ /* 0x040ff0000004188c */
[C---:B------:R-:W-:Y:S01]  /*52c0*/  HMMA.16816.F32.BF16 R136, R8.reuse, R42, R208 ;  /* 0x0000002a0888723c */ /* 0x040fe200000418d0 */
[----:B------:R-:W-:Y:S07]  /*52d0*/  LDSM.16.M88.4 R40, [R0+0x5800] ;  /* 0x005800000028783b */ /* 0x000fee0000000200 */
[C---:B--2---:R-:W-:Y:S08]  /*52e0*/  HMMA.16816.F32.BF16 R128, R8.reuse, R36, R128 ;  /* 0x000000240880723c */ /* 0x044ff00000041880 */
[C---:B------:R-:W-:Y:S01]  /*52f0*/  HMMA.16816.F32.BF16 R124, R8.reuse, R38, R124 ;  /* 0x00000026087c723c */ /* 0x040fe2000004187c */
[----:B------:R-:W-:Y:S07]  /*5300*/  LDSM.16.M88.4 R36, [R0+0x6000] ;  /* 0x006000000024783b */ /* 0x000fee0000000200 */
[C---:B------:R-:W-:Y:S01]  /*5310*/  HMMA.16816.F32.BF16 R120, R8.reuse, R32, R120 ;  /* 0x000000200878723c */ /* 0x040fe20000041878 */
[----:B------:R-:W-:Y:S07]  /*5320*/  LDSM.16.M88.4 R32, [R0+0x6800] ;  /* 0x006800000020783b */ /* 0x000fee0000000200 */
[C---:B------:R-:W-:Y:S08]  /*5330*/  HMMA.16816.F32.BF16 R112, R8.reuse, R28, R112 ;  /* 0x0000001c0870723c */ /* 0x040ff00000041870 */
[C---:B------:R-:W-:Y:S01]  /*5340*/  HMMA.16816.F32.BF16 R108, R8.reuse, R30, R108 ;  /* 0x0000001e086c723c */ /* 0x040fe2000004186c */
[----:B------:R-:W2:Y:S07]  /*5350*/  LDSM.16.M88.4 R28, [R0+0x7000] ;  /* 0x00700000001c783b */ /* 0x000eae0000000200 */
[C---:B------:R-:W-:Y:S08]  /*5360*/  HMMA.16816.F32.BF16 R104, R8.reuse, R24, R104 ;  /* 0x000000180868723c */ /* 0x040ff00000041868 */
[C---:B------:R-:W-:Y:S01]  /*5370*/  HMMA.16816.F32.BF16 R100, R8.reuse, R26, R100 ;  /* 0x0000001a0864723c */ /* 0x040fe20000041864 */
[----:B------:R-:W2:Y:S07]  /*5380*/  LDSM.16.M88.4 R24, [R0+0x7800] ;  /* 0x007800000018783b */ /* 0x000eae0000000200 */
[C---:B------:R-:W-:Y:S08]  /*5390*/  HMMA.16816.F32.BF16 R96, R8.reuse, R20, R96 ;  /* 0x000000140860723c */ /* 0x040ff00000041860 */
[C---:B------:R-:W-:Y:S01]  /*53a0*/  HMMA.16816.F32.BF16 R92, R8.reuse, R22, R92 ;  /* 0x00000016085c723c */ /* 0x040fe2000004185c */
[----:B------:R-:W2:Y:S07]  /*53b0*/  LDSM.16.M88.4 R20, [R0+0x8000] ;  /* 0x008000000014783b */ /* 0x000eae0000000200 */
[C---:B------:R-:W-:Y:S08]  /*53c0*/  HMMA.16816.F32.BF16 R84, R8.reuse, R16, R84 ;  /* 0x000000100854723c */ /* 0x040ff00000041854 */
[----:B------:R-:W-:Y:S01]  /*53d0*/  HMMA.16816.F32.BF16 R80, R8, R18, R80 ;  /* 0x000000120850723c */ /* 0x000fe20000041850 */
[----:B------:R-:W2:Y:S07]  /*53e0*/  LDSM.16.M88.4 R16, [R0+0x8800] ;  /* 0x008800000010783b */ /* 0x000eae0000000200 */
[C---:B------:R-:W-:Y:S08]  /*53f0*/  HMMA.16816.F32.BF16 R8, R4.reuse, R60, R196 ;  /* 0x0000003c0408723c */ /* 0x040ff000000418c4 */
[C---:B---3--:R-:W-:Y:S08]  /*5400*/  HMMA.16816.F32.BF16 R12, R4.reuse, R62, R188 ;  /* 0x0000003e040c723c */ /* 0x048ff000000418bc */
[C---:B----4-:R-:W-:Y:S03]  /*5410*/  HMMA.16816.F32.BF16 R244, R4.reuse, R90, R200 ;  /* 0x0000005a04f4723c */ /* 0x050fe600000418c8 */
[----:B------:R-:W-:Y:S04]  /*5420*/  STL.64 [R1+0x20], R8 ;  /* 0x0000200801007387 */ /* 0x000fe80000100a00 */
[----:B------:R3:W-:Y:S01]  /*5430*/  STL.64 [R1+0x28], R10 ;  /* 0x0000280a01007387 */ /* 0x0007e20000100a00 */
[C---:B-1----:R-:W-:Y:S03]  /*5440*/  HMMA.16816.F32.BF16 R200, R4.reuse, R50, R160 ;  /* 0x0000003204c8723c */ /* 0x042fe600000418a0 */
[----:B------:R-:W-:Y:S04]  /*5450*/  STL.64 [R1+0x10], R12 ;  /* 0x0000100c01007387 */ /* 0x000fe80000100a00 */
[----:B------:R-:W-:Y:S01]  /*5460*/  STL.64 [R1+0x18], R14 ;  /* 0x0000180e01007387 */ /* 0x000fe20000100a00 */
[----:B--2---:R-:W-:Y:S01]  /*5470*/  HMMA.16816.F32.BF16 R160, R4, R30, R116 ;  /* 0x0000001e04a0723c */ /* 0x004fe20000041874 */
[----:B------:R-:W-:-:S02]  /*5480*/  VIADD R116, R229, 0xffffffff ;  /* 0xffffffffe5747836 */ /* 0x000fc40000000000 */
[----:B------:R-:W1:Y:S05]  /*5490*/  LDSM.16.M88.4 R12, [R0+0x9000] ;  /* 0x00900000000c783b */ /* 0x000e6a0000000200 */
[C---:B------:R-:W-:Y:S08]  /*54a0*/  HMMA.16816.F32.BF16 R240, R4.reuse, R56, R192 ;  /* 0x0000003804f0723c */ /* 0x040ff000000418c0 */
[C---:B------:R-:W-:Y:S08]  /*54b0*/  HMMA.16816.F32.BF16 R248, R4.reuse, R76, R168 ;  /* 0x0000004c04f8723c */ /* 0x040ff000000418a8 */
[----:B---3--:R-:W-:Y:S01]  /*54c0*/  HMMA.16816.F32.BF16 R8, R4, R88, R180 ;  /* 0x000000580408723c */ /* 0x008fe200000418b4 */
[----:B------:R-:W-:-:S05]  /*54d0*/  IMAD.MOV.U32 R88, RZ, RZ, R225 ;  /* 0x000000ffff587224 */ /* 0x000fca00078e00e1 */
[----:B------:R-:W-:Y:S02]  /*54e0*/  ISETP.GT.AND P0, PT, R116, R88, PT ;  /* 0x000000587400720c */ /* 0x000fe40003f04270 */
[C---:B------:R-:W-:Y:S08]  /*54f0*/  HMMA.16816.F32.BF16 R236, R4.reuse, R58, R184 ;  /* 0x0000003a04ec723c */ /* 0x040ff000000418b8 */
[C---:B------:R-:W-:Y:S03]  /*5500*/  HMMA.16816.F32.BF16 R212, R4.reuse, R52, R176 ;  /* 0x0000003404d4723c */ /* 0x040fe600000418b0 */
[----:B------:R-:W-:Y:S04]  /*5510*/  STL.64 [R1], R8 ;  /* 0x0000000801007387 */ /* 0x000fe80000100a00 */
[----:B------:R-:W-:Y:S01]  /*5520*/  STL.64 [R1+0x8], R10 ;  /* 0x0000080a01007387 */ /* 0x000fe20000100a00 */
[----:B------:R-:W-:Y:S03]  /*5530*/  HMMA.16816.F32.BF16 R208, R4, R54, R172 ;  /* 0x0000003604d0723c */ /* 0x000fe600000418ac */
[----:B------:R2:W3:Y:S01]  /*5540*/  LDSM.16.M88.4 R8, [R0+0x9800] ;  /* 0x009800000008783b */ /* 0x0004e20000000200 */
[----:B------:R-:W-:-:S04]  /*5550*/  DEPBAR.LE SB0, 0x0 ;  /* 0x000080000000791a */ /* 0x000fc80000000000 */
[C---:B------:R-:W-:Y:S08]  /*5560*/  HMMA.16816.F32.BF16 R204, R4.reuse, R48, R164 ;  /* 0x0000003004cc723c */ /* 0x040ff000000418a4 */
[C---:B------:R-:W-:Y:S08]  /*5570*/  HMMA.16816.F32.BF16 R192, R4.reuse, R40, R148 ;  /* 0x0000002804c0723c */ /* 0x040ff00000041894 */
[----:B------:R-:W-:Y:S01]  /*5580*/  HMMA.16816.F32.BF16 R196, R4, R44, R156 ;  /* 0x0000002c04c4723c */ /* 0x000fe2000004189c */
[----:B--2---:R-:W-:-:S04]  /*5590*/  LOP3.LUT R0, R220, 0x1f0, RZ, 0xc0, !PT ;  /* 0x000001f0dc007812 */ /* 0x004fc800078ec0ff */
[----:B------:R-:W-:Y:S02]  /*55a0*/  LOP3.LUT R0, R0, 0x7, R2, 0xf8, !PT ;  /* 0x0000000700007812 */ /* 0x000fe400078ef802 */
[----:B------:R-:W-:Y:S01]  /*55b0*/  IADD3 R2, PT, PT, R133, R70, -R71 ;  /* 0x0000004685027210 */ /* 0x000fe20007ffe847 */
[----:B------:R-:W-:Y:S02]  /*55c0*/  HMMA.16816.F32.BF16 R168, R4, R46, R152 ;  /* 0x0000002e04a8723c */ /* 0x000fe40000041898 */
[----:B------:R-:W-:-:S04]  /*55d0*/  IMAD R0, R224, 0x40, R0 ;  /* 0x00000040e0007824 */ /* 0x000fc800078e0200 */
[C---:B------:R-:W-:Y:S02]  /*55e0*/  IMAD.IADD R2, R0.reuse, 0x1, R2 ;  /* 0x0000000100027824 */ /* 0x040fe400078e0202 */
[----:B------:R-:W-:Y:S01]  /*55f0*/  IMAD.IADD R0, R0, 0x1, R3 ;  /* 0x0000000100007824 */ /* 0x000fe200078e0203 */
[C---:B------:R-:W-:Y:S02]  /*5600*/  HMMA.16816.F32.BF16 R188, R4.reuse, R42, R144 ;  /* 0x0000002a04bc723c */ /* 0x040fe40000041890 */
[C-C-:B------:R-:W-:Y:S02]  /*5610*/  VIADDMNMX R225, R2.reuse, 0x1, R70.reuse, PT ;  /* 0x0000000102e17846 */ /* 0x140fe40003800146 */
[----:B------:R-:W-:Y:S02]  /*5620*/  VIADDMNMX R228, R2, 0x9, R70, PT ;  /* 0x0000000902e47846 */ /* 0x000fe40003800146 */
[----:B------:R-:W-:Y:S02]  /*5630*/  VIMNMX R224, PT, PT, RZ, R0, !PT ;  /* 0x00000000ffe07248 */ /* 0x000fe40007fe0100 */
[----:B------:R-:W-:Y:S01]  /*5640*/  HMMA.16816.F32.BF16 R184, R4, R36, R140 ;  /* 0x0000002404b8723c */ /* 0x000fe2000004188c */
[----:B------:R-:W-:-:S07]  /*5650*/  VIADDMNMX R226, R0, 0x8, RZ, !PT ;  /* 0x0000000800e27846 */ /* 0x000fce00078001ff */
        /* <DEDUP_REMOVED lines=12> */
[C---:B---3--:R-:W-:Y:S08]  /*5720*/  HMMA.16816.F32.BF16 R136, R4.reuse, R8, R72 ;  /* 0x000000080488723c */ /* 0x048ff00000041848 */
[----:B------:R-:W-:Y:S01]  /*5730*/  HMMA.16816.F32.BF16 R112, R4, R10, R64 ;  /* 0x0000000a0470723c */ /* 0x000fe20000041840 */
[----:B------:R-:W-:Y:S06]  /*5740*/  BAR.SYNC.DEFER_BLOCKING 0x0 ;  /* 0x0000000000007b1d */ /* 0x000fec0000010000 */
[----:B------:R-:W-:-:S13]  /*5750*/  @!P0 BRA `(.L_x_3069) ;  /* 0x0000000c00b48947 */ /* 0x000fda0003800000 */
        /* <DEDUP_REMOVED lines=16> */
.L_x_3071:
[----:B------:R-:W2:Y:S01]  /*5860*/  LD.E R2, desc[UR4][R134.64+0x170] ;  /* 0x0001700486027980 */ /* 0x000ea2000c101900 */
[----:B------:R-:W-:Y:S02]  /*5870*/  IMAD.MOV.U32 R12, RZ, RZ, R235 ;  /* 0x000000ffff0c7224 */ /* 0x000fe400078e00eb */
[----:B------:R-:W-:Y:S01]  /*5880*/  IMAD.MOV.U32 R11, RZ, RZ, R252 ;  /* 0x000000ffff0b7224 */ /* 0x000fe200078e00fc */
[----:B------:R-:W3:Y:S01]  /*5890*/  LDL.64 R14, [R1+0x38] ;  /* 0x00003800010e7983 */ /* 0x000ee20000100a00 */
[----:B------:R-:W-:Y:S01]  /*58a0*/  LEA R8, R229, 0xfffffe00, 0x8 ;  /* 0xfffffe00e5087811 */ /* 0x000fe200078e40ff */
[----:B------:R-:W-:-:S03]  /*58b0*/  IMAD.MOV.U32 R4, RZ, RZ, RZ ;  /* 0x000000ffff047224 */ /* 0x000fc600078e00ff */
        /* <DEDUP_REMOVED lines=9> */
[----:B------:R-:W-:-:S04]  /*5950*/  IMAD R3, R3, R0, RZ ;  /* 0x0000000003037224 */ /* 0x000fc800078e02ff */
[----:B------:R-:W-:Y:S01]  /*5960*/  IMAD.HI.U32 R4, R5, R3, R4 ;  /* 0x0000000305047227 */ /* 0x000fe200078e0004 */
[----:B------:R-:W-:-:S03]  /*5970*/  MOV R5, R6 ;  /* 0x0000000600057202 */ /* 0x000fc60000000f00 */
[----:B------:R-:W-:-:S04]  /*5980*/  IMAD.MOV R3, RZ, RZ, -R9 ;  /* 0x000000ffff037224 */ /* 0x000fc800078e0a09 */
[----:B------:R-:W-:Y:S02]  /*5990*/  IMAD.MOV.U32 R6, RZ, RZ, R3 ;  /* 0x000000ffff067224 */ /* 0x000fe400078e0003 */
[----:B------:R-:W-:-:S04]  /*59a0*/  IMAD.HI.U32 R3, R4, R5, RZ ;  /* 0x0000000504037227 */ /* 0x000fc800078e00ff */
[----:B------:R-:W-:-:S04]  /*59b0*/  IMAD.HI.U32 R4, R4, R7, RZ ;  /* 0x0000000704047227 */ /* 0x000fc800078e00ff */
[-C--:B------:R-:W-:Y:S02]  /*59c0*/  IMAD R5, R3, R6.reuse, R5 ;  /* 0x0000000603057224 */ /* 0x080fe400078e0205 */
[----:B------:R-:W-:-:S05]  /*59d0*/  IMAD R6, R4, R6, R7 ;  /* 0x0000000604067224 */ /* 0x000fca00078e0207 */
        /* <DEDUP_REMOVED lines=8> */
[----:B------:R-:W-:Y:S01]  /*5a60*/  ISETP.GE.AND P0, PT, R0, RZ, PT ;  /* 0x000000ff0000720c */ /* 0x000fe20003f06270 */
[----:B------:R-:W-:Y:S01]  /*5a70*/  @!P3 VIADD R4, R4, 0x1 ;  /* 0x000000010404b836 */ /* 0x000fe20000000000 */
[----:B------:R-:W-:-:S02]  /*5a80*/  ISETP.GE.AND P2, PT, R5, RZ, PT ;  /* 0x000000ff0500720c */ /* 0x000fc40003f46270 */
[----:B------:R-:W-:Y:S01]  /*5a90*/  @!P1 IADD3 R3, PT, PT, R3, 0x1, RZ ;  /* 0x0000000103039810 */ /* 0x000fe20007ffe0ff */
[----:B------:R-:W-:-:S03]  /*5aa0*/  @P5 VIADD R4, R4, 0x1 ;  /* 0x0000000104045836 */ /* 0x000fc60000000000 */
[----:B------:R-:W-:Y:S02]  /*5ab0*/  @P4 IADD3 R3, PT, PT, R3, 0x1, RZ ;  /* 0x0000000103034810 */ /* 0x000fe40007ffe0ff */
[----:B------:R-:W-:Y:S02]  /*5ac0*/  MOV R0, R4 ;  /* 0x0000000400007202 */ /* 0x000fe40000000f00 */
[----:B------:R-:W-:Y:S01]  /*5ad0*/  ISETP.NE.AND P1, PT, R2, RZ, PT ;  /* 0x000000ff0200720c */ /* 0x000fe20003f25270 */
[----:B------:R-:W-:Y:S01]  /*5ae0*/  @!P0 IMAD.MOV R3, RZ, RZ, -R3 ;  /* 0x000000ffff038224 */ /* 0x000fe200078e0a03 */
[----:B------:R-:W-:Y:S02]  /*5af0*/  LOP3.LUT R4, RZ, R2, RZ, 0x33, !PT ;  /* 0x00000002ff047212 */ /* 0x000fe400078e33ff */
[----:B------:R-:W-:Y:S02]  /*5b00*/  @!P2 IADD3 R0, PT, PT, -R0, RZ, RZ ;  /* 0x000000ff0000a210 */ /* 0x000fe40007ffe1ff */
[----:B------:R-:W-:-:S02]  /*5b10*/  SEL R3, R4, R3, !P1 ;  /* 0x0000000304037207 */ /* 0x000fc40004800000 */
        /* <DEDUP_REMOVED lines=24> */
.L_x_3072:
[----:B------:R-:W-:Y:S05]  /*5ca0*/  BSYNC.RECONVERGENT B0 ;  /* 0x0000000000007941 */ /* 0x000fea0003800200 */
.L_x_3070:
[----:B------:R-:W3:Y:S04]  /*5cb0*/  LDL R4, [R1+0x40] ;  /* 0x0000400001047983 */ /* 0x000ee80000100800 */
[----:B------:R-:W4:Y:S01]  /*5cc0*/  LDL R8, [R1+0x34] ;  /* 0x0000340001087983 */ /* 0x000f220000100800 */
[CC--:B------:R-:W-:Y:S01]  /*5cd0*/  ISETP.GE.AND P1, PT, R217.reuse, R222.reuse, PT ;  /* 0x000000ded900720c */ /* 0x0c0fe20003f26270 */
[----:B------:R-:W-:Y:S01]  /*5ce0*/  BSSY.RECONVERGENT B0, `(.L_x_3073) ;  /* 0x0000093000007945 */ /* 0x000fe20003800200 */
[----:B------:R-:W-:Y:S02]  /*5cf0*/  ISETP.GE.AND P0, PT, R217, R222, PT ;  /* 0x000000ded900720c */ /* 0x000fe40003f06270 */
[C---:B------:R-:W-:Y:S02]  /*5d00*/  SHF.L.U32 R0, R230.reuse, 0x5, RZ ;  /* 0x00000005e6007819 */ /* 0x040fe400000006ff */
[----:B------:R-:W-:-:S09]  /*5d10*/  SHF.L.U64.HI R5, R230, 0x5, R231 ;  /* 0x00000005e6057819 */ /* 0x000fd200000102e7 */
[C---:B------:R-:W-:Y:S02]  /*5d20*/  @!P0 IMAD R15, R231.reuse, 0xa0, RZ ;  /* 0x000000a0e70f8824 */ /* 0x040fe400078e02ff */
[C---:B------:R-:W-:Y:S02]  /*5d30*/  @!P0 IMAD R14, R231.reuse, 0xc0, RZ ;  /* 0x000000c0e70e8824 */ /* 0x040fe400078e02ff */
[C---:B------:R-:W-:Y:S02]  /*5d40*/  @!P0 IMAD R16, R231.reuse, 0xe0, RZ ;  /* 0x000000e0e7108824 */ /* 0x040fe400078e02ff */
[C---:B------:R-:W-:Y:S02]  /*5d50*/  @!P0 IMAD R18, R231.reuse, 0x120, RZ ;  /* 0x00000120e7128824 */ /* 0x040fe400078e02ff */
[C---:B------:R-:W-:Y:S02]  /*5d60*/  @!P0 IMAD R28, R231.reuse, 0x160, RZ ;  /* 0x00000160e71c8824 */ /* 0x040fe400078e02ff */
[----:B------:R-:W-:-:S02]  /*5d70*/  @!P0 IMAD R27, R231, 0x180, RZ ;  /* 0x00000180e71b8824 */ /* 0x000fc400078e02ff */
[----:B------:R-:W-:Y:S01]  /*5d80*/  @!P0 IMAD R29, R231, 0x1a0, RZ ;  /* 0x000001a0e71d8824 */ /* 0x000fe200078e02ff */
[----:B---3--:R-:W-:Y:S01]  /*5d90*/  IADD3 R2, P3, PT, R0, R4, RZ ;  /* 0x0000000400027210 */ /* 0x008fe20007f7e0ff */
[----:B------:R-:W-:Y:S01]  /*5da0*/  @!P1 IMAD.MOV.U32 R6, RZ, RZ, R4 ;  /* 0x000000ffff069224 */ /* 0x000fe200078e0004 */
[----:B----4-:R-:W-:-:S03]  /*5db0*/  @!P1 MOV R7, R8 ;  /* 0x0000000800079202 */ /* 0x010fc60000000f00 */
[----:B------:R-:W-:Y:S01]  /*5dc0*/  IMAD.X R3, R5, 0x1, R8, P3 ;  /* 0x0000000105037824 */ /* 0x000fe200018e0608 */
[----:B------:R-:W-:Y:S01]  /*5dd0*/  @!P0 IADD3 R4, P2, PT, R2, R0, RZ ;  /* 0x0000000002048210 */ /* 0x000fe20007f5e0ff */
[--C-:B------:R-:W-:Y:S01]  /*5de0*/  @!P0 IMAD.MOV.U32 R8, RZ, RZ, R2.reuse ;  /* 0x000000ffff088224 */ /* 0x100fe200078e0002 */
[----:B------:R-:W-:Y:S01]  /*5df0*/  @!PT LDS RZ, [RZ] ;  /* 0x00000000fffff984 */ /* 0x000fe20000000800 */
[----:B------:R-:W-:Y:S01]  /*5e00*/  @!PT LDS RZ, [RZ] ;  /* 0x00000000fffff984 */ /* 0x000fe20000000800 */
[----:B------:R-:W-:Y:S01]  /*5e10*/  @!PT LDS RZ, [RZ] ;  /* 0x00000000fffff984 */ /* 0x000fe20000000800 */
[----:B------:R3:W-:Y:S02]  /*5e20*/  @!P1 LDGSTS.E.BYPASS.LTC128B.128 [R227+0x2000], desc[UR4][R6.64] ;  /* 0x0200000006e39fae */ /* 0x0007e4000b981a04 */
[----:B------:R-:W-:Y:S01]  /*5e30*/  @!P0 IADD3.X R5, PT, PT, R3, R5, RZ, P2, !PT ;  /* 0x0000000503058210 */ /* 0x000fe200017fe4ff */
[--C-:B------:R-:W-:Y:S01]  /*5e40*/  @!P0 IMAD.MOV.U32 R10, RZ, RZ, R2.reuse ;  /* 0x000000ffff0a8224 */ /* 0x100fe200078e0002 */
[-C--:B------:R-:W-:Y:S01]  /*5e50*/  @!P0 MOV R9, R3.reuse ;  /* 0x0000000300098202 */ /* 0x080fe20000000f00 */
[----:B------:R4:W-:Y:S01]  /*5e60*/  @P1 STS.128 [R227+0x2000], RZ ;  /* 0x002000ffe3001388 */ /* 0x0009e20000000c00 */
[-C--:B-1----:R-:W-:Y:S01]  /*5e70*/  @!P0 MOV R11, R3.reuse ;  /* 0x00000003000b8202 */ /* 0x082fe20000000f00 */
[----:B------:R-:W-:Y:S01]  /*5e80*/  @!P0 IMAD.MOV.U32 R12, RZ, RZ, R2 ;  /* 0x000000ffff0c8224 */ /* 0x000fe200078e0002 */
[-C--:B------:R-:W-:Y:S01]  /*5e90*/  @!P0 MOV R13, R3.reuse ;  /* 0x00000003000d8202 */ /* 0x080fe20000000f00 */
[----:B------:R4:W-:Y:S01]  /*5ea0*/  @P0 STS.128 [R227+0x2800], RZ ;  /* 0x002800ffe3000388 */ /* 0x0009e20000000c00 */
[----:B------:R-:W-:Y:S01]  /*5eb0*/  @!P0 IMAD.WIDE.U32 R8, R230, 0xc0, R8 ;  /* 0x000000c0e6088825 */ /* 0x000fe200078e0008 */
[----:B------:R-:W-:-:S02]  /*5ec0*/  @!P0 MOV R25, R3 ;  /* 0x0000000300198202 */ /* 0x000fc40000000f00 */
[----:B------:R-:W-:Y:S01]  /*5ed0*/  @!PT LDS RZ, [RZ] ;  /* 0x00000000fffff984 */ /* 0x000fe20000000800 */
[----:B------:R-:W-:Y:S01]  /*5ee0*/  @!PT LDS RZ, [RZ] ;  /* 0x00000000fffff984 */ /* 0x000fe20000000800 */
[----:B------:R-:W-:Y:S01]  /*5ef0*/  @!PT LDS RZ, [RZ] ;  /* 0x00000000fffff984 */ /* 0x000fe20000000800 */
[----:B------:R-:W-:Y:S01]  /*5f00*/  @!P0 LDGSTS.E.BYPASS.LTC128B.128 [R227+0x2800], desc[UR4][R2.64] ;  /* 0x0280000002e38fae */ /* 0x000fe2000b981a04 */
[----:B------:R-:W-:Y:S01]  /*5f10*/  @!P0 IMAD.WIDE.U32 R10, R230, 0xe0, R10 ;  /* 0x000000e0e60a8825 */ /* 0x000fe200078e000a */
[----:B------:R-:W-:Y:S02]  /*5f20*/  @!P0 IADD3 R17, PT, PT, R14, R9, RZ ;  /* 0x000000090e118210 */ /* 0x000fe40007ffe0ff */
[----:B------:R4:W-:Y:S01]  /*5f30*/  @P0 STS.128 [R227+0x3000], RZ ;  /* 0x003000ffe3000388 */ /* 0x0009e20000000c00 */
[----:B------:R-:W-:Y:S01]  /*5f40*/  @!P0 IMAD R0, R231, 0x60, RZ ;  /* 0x00000060e7008824 */ /* 0x000fe200078e02ff */
[----:B------:R-:W-:Y:S01]  /*5f50*/  @!P0 MOV R9, R3 ;  /* 0x0000000300098202 */ /* 0x000fe20000000f00 */
[C---:B------:R-:W-:Y:S01]  /*5f60*/  @!P0 IMAD.WIDE.U32 R12, R230.reuse, 0x120, R12 ;  /* 0x00000120e60c8825 */ /* 0x040fe200078e000c */
[----:B------:R-:W-:Y:S01]  /*5f70*/  @!PT LDS RZ, [RZ] ;  /* 0x00000000fffff984 */ /* 0x000fe20000000800 */
[----:B------:R-:W-:Y:S01]  /*5f80*/  @!PT LDS RZ, [RZ] ;  /* 0x00000000fffff984 */ /* 0x000fe20000000800 */
[----:B------:R-:W-:Y:S01]  /*5f90*/  @!PT LDS RZ, [RZ] ;  /* 0x00000000fffff984 */ /* 0x000fe20000000800 */
[----:B------:R1:W-:Y:S01]  /*5fa0*/  @!P0 LDGSTS.E.BYPASS.LTC128B.128 [R227+0x3000], desc[UR4][R4.64] ;  /* 0x0300000004e38fae */ /* 0x0003e2000b981a04 */
[----:B------:R-:W-:Y:S02]  /*5fb0*/  @!P0 LEA R26, P2, R230, R2, 0x6 ;  /* 0x00000002e61a8211 */ /* 0x000fe400078430ff */
[--C-:B------:R-:W-:Y:S01]  /*5fc0*/  @!P0 IMAD.MOV.U32 R24, RZ, RZ, R2.reuse ;  /* 0x000000ffff188224 */ /* 0x100fe200078e0002 */
[----:B------:R-:W-:Y:S01]  /*5fd0*/  @!P0 IADD3 R13, PT, PT, R18, R13, RZ ;  /* 0x0000000d120d8210 */ /* 0x000fe20007ffe0ff */
[----:B------:R4:W-:Y:S01]  /*5fe0*/  @P0 STS.128 [R227+0x3800], RZ ;  /* 0x003800ffe3000388 */ /* 0x0009e20000000c00 */
[----:B------:R-:W-:Y:S01]  /*5ff0*/  @!P0 MOV R14, R10 ;  /* 0x0000000a000e8202 */ /* 0x000fe20000000f00 */
[----:B---3--:R-:W-:-:S04]  /*6000*/  @!P0 IMAD.WIDE.U32 R6, R230, 0x60, R2 ;  /* 0x00000060e6068825 */ /* 0x008fc800078e0002 */
[----:B------:R-:W-:Y:S01]  /*6010*/  @!P0 IMAD.IADD R21, R0, 0x1, R7 ;  /* 0x0000000100158824 */ /* 0x000fe200078e0207 */
[----:B------:R-:W-:Y:S01]  /*6020*/  @!P0 MOV R20, R6 ;  /* 0x0000000600148202 */ /* 0x000fe20000000f00 */
[----:B------:R-:W-:-:S04]  /*6030*/  @!P0 IMAD.WIDE.U32 R6, R230, 0x160, R2 ;  /* 0x00000160e6068825 */ /* 0x000fc800078e0002 */
[----:B------:R-:W-:Y:S02]  /*6040*/  @!P0 IMAD R0, R231, 0x140, RZ ;  /* 0x00000140e7008824 */ /* 0x000fe400078e02ff */
[----:B------:R-:W-:Y:S01]  /*6050*/  @!P0 IMAD.WIDE.U32 R24, R230, 0x1a0, R24 ;  /* 0x000001a0e6188825 */ /* 0x000fe200078e0018 */
[----:B-1----:R-:W-:-:S03]  /*6060*/  @!P0 MOV R5, R3 ;  /* 0x0000000300058202 */ /* 0x002fc60000000f00 */
[----:B------:R-:W-:-:S04]  /*6070*/  @!P0 IMAD.MOV.U32 R4, RZ, RZ, R2 ;  /* 0x000000ffff048224 */ /* 0x000fc800078e0002 */
[----:B------:R-:W-:-:S04]  /*6080*/  @!P0 IMAD.WIDE.U32 R4, R230, 0xa0, R4 ;  /* 0x000000a0e6048825 */ /* 0x000fc800078e0004 */
[----:B------:R-:W-:Y:S01]  /*6090*/  @!P0 IMAD.MOV.U32 R18, RZ, RZ, R4 ;  /* 0x000000ffff128224 */ /* 0x000fe200078e0004 */
[----:B------:R-:W-:Y:S01]  /*60a0*/  @!P0 IADD3 R19, PT, PT, R15, R5, RZ ;  /* 0x000000050f138210 */ /* 0x000fe20007ffe0ff */
[----:B------:R-:W-:Y:S01]  /*60b0*/  @!P0 IMAD.IADD R15, R16, 0x1, R11 ;  /* 0x00000001100f8824 */ /* 0x000fe200078e020b */
[----:B------:R-:W-:Y:S01]  /*60c0*/  @!P0 MOV R16, R8 ;  /* 0x0000000800108202 */ /* 0x000fe20000000f00 */
[--C-:B------:R-:W-:Y:S02]  /*60d0*/  @!P0 IMAD.MOV.U32 R8, RZ, RZ, R2.reuse ;  /* 0x000000ffff088224 */ /* 0x100fe400078e0002 */
[----:B------:R-:W-:-:S04]  /*60e0*/  @!P0 IMAD.WIDE.U32 R4, R230, 0x140, R2 ;  /* 0x00000140e6048825 */ /* 0x000fc800078e0002 */
[----:B------:R-:W-:Y:S01]  /*60f0*/  @!P0 IMAD.WIDE.U32 R22, R230, 0x180, R8 ;  /* 0x00000180e6168825 */ /* 0x000fe200078e0008 */
[----:B------:R-:W-:Y:S02]  /*6100*/  @!P0 IADD3 R11, PT, PT, R0, R5, RZ ;  /* 0x00000005000b8210 */ /* 0x000fe40007ffe0ff */
[----:B------:R-:W-:Y:S01]  /*6110*/  @!P0 IADD3 R5, PT, PT, R29, R25, RZ ;  /* 0x000000191d058210 */ /* 0x000fe20007ffe0ff */
[----:B------:R-:W-:Y:S01]  /*6120*/  @!P0 IMAD.IADD R9, R28, 0x1, R7 ;  /* 0x000000011c098824 */ /* 0x000fe200078e0207 */
[----:B------:R-:W-:Y:S01]  /*6130*/  @!P0 IADD3 R7, PT, PT, R27, R23, RZ ;  /* 0x000000171b078210 */ /* 0x000fe20007ffe0ff */
[----:B------:R-:W-:Y:S01]  /*6140*/  @!P0 IMAD.MOV.U32 R8, RZ, RZ, R6 ;  /* 0x000000ffff088224 */ /* 0x000fe200078e0006 */
[C---:B------:R-:W-:Y:S02]  /*6150*/  @!P0 LEA R28, P1, R230.reuse, R2, 0x7 ;  /* 0x00000002e61c8211 */ /* 0x040fe400078238ff */
[CCC-:B------:R-:W-:Y:S02]  /*6160*/  @!P0 LEA.HI.X R27, R230.reuse, R3.reuse, R231.reuse, 0x6, P2 ;  /* 0x00000003e61b8211 */ /* 0x1c0fe400010f34e7 */
[----:B------:R-:W-:-:S02]  /*6170*/  @!P0 LEA.HI.X R29, R230, R3, R231, 0x7, P1 ;  /* 0x00000003e61d8211 */ /* 0x000fc400008f3ce7 */
[----:B------:R-:W-:Y:S01]  /*6180*/  @!P0 MOV R10, R4 ;  /* 0x00000004000a8202 */ /* 0x000fe20000000f00 */
[----:B------:R-:W-:Y:S01]  /*6190*/  @!PT LDS RZ, [RZ] ;  /* 0x00000000fffff984 */ /* 0x000fe20000000800 */
[----:B------:R-:W-:Y:S01]  /*61a0*/  @!PT LDS RZ, [RZ] ;  /* 0x00000000fffff984 */ /* 0x000fe20000000800 */
[----:B------:R-:W-:Y:S01]  /*61b0*/  @!PT LDS RZ, [RZ] ;  /* 0x00000000fffff984 */ /* 0x000fe20000000800 */
[----:B------:R-:W-:Y:S01]  /*61c0*/  @!P0 LDGSTS.E.BYPASS.LTC128B.128 [R227+0x3800], desc[UR4][R26.64] ;  /* 0x038000001ae38fae */ /* 0x000fe2000b981a04 */
[----:B------:R-:W-:Y:S02]  /*61d0*/  @!P0 MOV R6, R22 ;  /* 0x0000001600068202 */ /* 0x000fe40000000f00 */
[----:B------:R-:W-:Y:S01]  /*61e0*/  @!P0 MOV R4, R24 ;  /* 0x0000001800048202 */ /* 0x000fe20000000f00 */
        /* <DEDUP_REMOVED lines=66> */
.L_x_3074:
[----:B------:R-:W-:Y:S05]  /*6610*/  BSYNC.RECONVERGENT B0 ;  /* 0x0000000000007941 */ /* 0x000fea0003800200 */
.L_x_3073:
[----:B------:R-:W0:Y:S02]  /*6620*/  LDGDEPBAR ;  /* 0x00000000000079af */ /* 0x000e240000000000 */
.L_x_3069:
[----:B------:R-:W-:Y:S05]  /*6630*/  BSYNC.RECONVERGENT B1 ;  /* 0x0000000000017941 */ /* 0x000fea0003800200 */
.L_x_3068:
[----:B----4-:R-:W3:Y:S04]  /*6640*/  LDL.LU R17, [R1+0x28] ;  /* 0x0000280001117983 */ /* 0x010ee80000300800 */
[----:B------:R-:W4:Y:S04]  /*6650*/  LDL.LU R16, [R1+0x20] ;  /* 0x0000200001107983 */ /* 0x000f280000300800 */
[----:B------:R-:W5:Y:S04]  /*6660*/  LDL.LU R15, [R1+0x24] ;  /* 0x00002400010f7983 */ /* 0x000f680000300800 */
[----:B------:R-:W2:Y:S04]  /*6670*/  LDL.LU R14, [R1+0x2c] ;  /* 0x00002c00010e7983 */ /* 0x000ea80000300800 */
[----:B------:R-:W2:Y:S04]  /*6680*/  LDL.LU R13, [R1+0x18] ;  /* 0x00001800010d7983 */ /* 0x000ea80000300800 */
[----:B------:R-:W2:Y:S04]  /*6690*/  LDL.LU R12, [R1+0x10] ;  /* 0x00001000010c7983 */ /* 0x000ea80000300800 */
[----:B------:R-:W2:Y:S04]  /*66a0*/  LDL.LU R11, [R1+0x14] ;  /* 0x00001400010b7983 */ /* 0x000ea80000300800 */
[----:B------:R-:W2:Y:S04]  /*66b0*/  LDL.LU R10, [R1+0x1c] ;  /* 0x00001c00010a7983 */ /* 0x000ea80000300800 */
[----:B------:R-:W2:Y:S04]  /*66c0*/  LDL.LU R9, [R1+0x8] ;  /* 0x0000080001097983 */ /* 0x000ea80000300800 */
[----:B------:R-:W2:Y:S04]  /*66d0*/  LDL.LU R8, [R1] ;  /* 0x0000000001087983 */ /* 0x000ea80000300800 */
[----:B------:R-:W2:Y:S04]  /*66e0*/  LDL.LU R7, [R1+0x78] ;  /* 0x0000780001077983 */ /* 0x000ea80000300800 */
[----:B------:R-:W2:Y:S04]  /*66f0*/  LDL.LU R6, [R1+0xc] ;  /* 0x00000c0001067983 */ /* 0x000ea80000300800 */
[----:B------:R-:W2:Y:S04]  /*6700*/  LDL.LU R5, [R1+0x4] ;  /* 0x0000040001057983 */ /* 0x000ea80000300800 */
[----:B------:R-:W2:Y:S04]  /*6710*/  LDL.LU R4, [R1+0x74] ;  /* 0x0000740001047983 */ /* 0x000ea80000300800 */
[----:B-1----:R-:W2:Y:S04]  /*6720*/  LDL.LU R3, [R1+0x7c] ;  /* 0x00007c0001037983 */ /* 0x002ea80000300800 */
[----:B------:R-:W2:Y:S01]  /*6730*/  LDL.LU R2, [R1+0x70] ;  /* 0x0000700001027983 */ /* 0x000ea20000300800 */
[----:B------:R-:W-:-:S05]  /*6740*/  IMAD.SHL.U32 R0, R223, 0x2, RZ ;  /* 0x00000002df007824 */ /* 0x000fca00078e00ff */
[----:B------:R1:W-:Y:S02]  /*6750*/  STL [R1+0x5c], R0 ;  /* 0x00005c0001007387 */ /* 0x0003e40000100800 */
[----:B-1----:R-:W-:-:S05]  /*6760*/  LOP3.LUT R0, R0, 0x6, RZ, 0xc0, !PT ;  /* 0x0000000600007812 */ /* 0x002fca00078ec0ff */
[----:B------:R1:W-:Y:S02]  /*6770*/  STL [R1+0x58], R0 ;  /* 0x0000580001007387 */ /* 0x0003e40000100800 */
[----:B-1----:R-:W-:-:S04]  /*6780*/  IMAD R0, R116, 0x100, R0 ;  /* 0x0000010074007824 */ /* 0x002fc800078e0200 */
[C---:B------:R-:W-:Y:S01]  /*6790*/  VIADD R18, R0.reuse, 0x40 ;  /* 0x0000004000127836 */ /* 0x040fe20000000000 */
[C---:B------:R-:W-:Y:S01]  /*67a0*/  ISETP.GE.AND P4, PT, R0.reuse, R224, PT ;  /* 0x000000e00000720c */ /* 0x040fe20003f86270 */
[C---:B------:R-:W-:Y:S01]  /*67b0*/  VIADD R19, R0.reuse, 0x41 ;  /* 0x0000004100137836 */ /* 0x040fe20000000000 */
[C---:B------:R-:W-:Y:S01]  /*67c0*/  ISETP.GE.AND P3, PT, R0.reuse, R225, PT ;  /* 0x000000e10000720c */ /* 0x040fe20003f66270 */
        /* <DEDUP_REMOVED lines=31> */
[----:B---3--:R-:W-:Y:S02]  /*69c0*/  IMAD.MOV.U32 R25, RZ, RZ, R17 ;  /* 0x000000ffff197224 */ /* 0x008fe400078e0011 */
[----:B------:R-:W-:Y:S02]  /*69d0*/  VIADD R17, R0, 0x38 ;  /* 0x0000003800117836 */ /* 0x000fe40000000000 */
[----:B----4-:R-:W-:-:S02]  /*69e0*/  IMAD.MOV.U32 R40, RZ, RZ, R16 ;  /* 0x000000ffff287224 */ /* 0x010fc400078e0010 */
[C---:B------:R-:W-:Y:S02]  /*69f0*/  VIADD R16, R0.reuse, 0x39 ;  /* 0x0000003900107836 */ /* 0x040fe40000000000 */
[----:B-----5:R-:W-:Y:S02]  /*6a00*/  IMAD.MOV.U32 R39, RZ, RZ, R15 ;  /* 0x000000ffff277224 */ /* 0x020fe400078e000f */
[C---:B------:R-:W-:Y:S02]  /*6a10*/  VIADD R15, R0.reuse, 0x31 ;  /* 0x00000031000f7836 */ /* 0x040fe40000000000 */
[----:B--2---:R-:W-:Y:S02]  /*6a20*/  IMAD.MOV.U32 R26, RZ, RZ, R14 ;  /* 0x000000ffff1a7224 */ /* 0x004fe400078e000e */
[----:B------:R-:W-:Y:S02]  /*6a30*/  VIADD R14, R0, 0x30 ;  /* 0x00000030000e7836 */ /* 0x000fe40000000000 */
[----:B------:R-:W-:-:S02]  /*6a40*/  IMAD.MOV.U32 R28, RZ, RZ, R13 ;  /* 0x000000ffff1c7224 */ /* 0x000fc400078e000d */
[C---:B------:R-:W-:Y:S02]  /*6a50*/  VIADD R13, R0.reuse, 0x28 ;  /* 0x00000028000d7836 */ /* 0x040fe40000000000 */
[----:B------:R-:W-:Y:S02]  /*6a60*/  IMAD.MOV.U32 R36, RZ, RZ, R12 ;  /* 0x000000ffff247224 */ /* 0x000fe400078e000c */
[C---:B------:R-:W-:Y:S02]  /*6a70*/  VIADD R12, R0.reuse, 0x29 ;  /* 0x00000029000c7836 */ /* 0x040fe40000000000 */
[----:B------:R-:W-:Y:S02]  /*6a80*/  IMAD.MOV.U32 R35, RZ, RZ, R11 ;  /* 0x000000ffff237224 */ /* 0x000fe400078e000b */
        /* <DEDUP_REMOVED lines=14> */
[----:B------:R-:W-:Y:S02]  /*6b70*/  VIADD R4, R0, 0x8 ;  /* 0x0000000800047836 */ /* 0x000fe40000000000 */
[----:B------:R-:W-:Y:S01]  /*6b80*/  IMAD.MOV.U32 R23, RZ, RZ, R3 ;  /* 0x000000ffff177224 */ /* 0x000fe200078e0003 */
[----:B------:R-:W-:Y:S01]  /*6b90*/  FSEL R3, R248, -INF , P4 ;  /* 0xff800000f8037808 */ /* 0x000fe20002000000 */
[----:B------:R-:W-:Y:S01]  /*6ba0*/  IMAD.MOV.U32 R80, RZ, RZ, R30 ;  /* 0x000000ffff507224 */ /* 0x000fe200078e001e */
[C---:B------:R-:W-:Y:S01]  /*6bb0*/  ISETP.GE.AND P4, PT, R0.reuse, R228, PT ;  /* 0x000000e40000720c */ /* 0x040fe20003f86270 */
[----:B------:R-:W-:Y:S01]  /*6bc0*/  IMAD.MOV.U32 R44, RZ, RZ, R2 ;  /* 0x000000ffff2c7224 */ /* 0x000fe200078e0002 */
[----:B------:R-:W-:Y:S01]  /*6bd0*/  FSEL R64, R3, -INF , !P3 ;  /* 0xff80000003407808 */ /* 0x000fe20005800000 */
[----:B------:R-:W-:Y:S01]  /*6be0*/  VIADD R2, R0, 0x1 ;  /* 0x0000000100027836 */ /* 0x000fe20000000000 */
[----:B------:R-:W-:Y:S01]  /*6bf0*/  ISETP.GE.AND P3, PT, R4, R225, PT ;  /* 0x000000e10400720c */ /* 0x000fe20003f66270 */
[----:B------:R-:W-:-:S02]  /*6c00*/  IMAD.MOV.U32 R55, RZ, RZ, R23 ;  /* 0x000000ffff377224 */ /* 0x000fc400078e0017 */
[----:B------:R-:W-:Y:S01]  /*6c10*/  VIADD R30, R0, 0xa8 ;  /* 0x000000a8001e7836 */ /* 0x000fe20000000000 */
[----:B------:R-:W-:Y:S01]  /*6c20*/  ISETP.GE.AND P2, PT, R2, R224, PT ;  /* 0x000000e00200720c */ /* 0x000fe20003f46270 */
[----:B------:R-:W-:Y:S01]  /*6c30*/  VIADD R23, R0, 0xa9 ;  /* 0x000000a900177836 */ /* 0x000fe20000000000 */
[CC--:B------:R-:W-:Y:S01]  /*6c40*/  ISETP.GE.AND P1, PT, R2.reuse, R225.reuse, PT ;  /* 0x000000e10200720c */ /* 0x0c0fe20003f26270 */
[----:B------:R-:W-:Y:S01]  /*6c50*/  IMAD.MOV.U32 R84, RZ, RZ, R26 ;  /* 0x000000ffff547224 */ /* 0x000fe200078e001a */
[C---:B------:R-:W-:Y:S01]  /*6c60*/  ISETP.GE.AND P0, PT, R2.reuse, R226, PT ;  /* 0x000000e20200720c */ /* 0x040fe20003f06270 */
[----:B------:R-:W-:Y:S01]  /*6c70*/  IMAD.MOV.U32 R57, RZ, RZ, R22 ;  /* 0x000000ffff397224 */ /* 0x000fe200078e0016 */
[----:B------:R-:W-:Y:S01]  /*6c80*/  ISETP.GE.AND P5, PT, R2, R228, PT ;  /* 0x000000e40200720c */ /* 0x000fe20003fa6270 */
[C---:B------:R-:W-:Y:S01]  /*6c90*/  VIADD R26, R0.reuse, 0xb0 ;  /* 0x000000b0001a7836 */ /* 0x040fe20000000000 */
[----:B------:R-:W-:Y:S01]  /*6ca0*/  FSEL R2, R249, -INF , P2 ;  /* 0xff800000f9027808 */ /* 0x000fe20001000000 */
[----:B------:R-:W-:Y:S01]  /*6cb0*/  VIADD R22, R0, 0xb1 ;  /* 0x000000b100167836 */ /* 0x000fe20000000000 */
[-C--:B------:R-:W-:Y:S01]  /*6cc0*/  ISETP.GE.AND P2, PT, R4, R224.reuse, PT ;  /* 0x000000e00400720c */ /* 0x080fe20003f46270 */
[----:B------:R-:W-:Y:S01]  /*6cd0*/  IMAD.MOV.U32 R73, RZ, RZ, R29 ;  /* 0x000000ffff497224 */ /* 0x000fe200078e001d */
[----:B------:R-:W-:Y:S01]  /*6ce0*/  FSEL R82, R2, -INF , !P1 ;  /* 0xff80000002527808 */ /* 0x000fe20004800000 */
[----:B------:R-:W-:Y:S01]  /*6cf0*/  IMAD.MOV.U32 R59, RZ, RZ, R25 ;  /* 0x000000ffff3b7224 */ /* 0x000fe200078e0019 */
[CC--:B------:R-:W-:Y:S01]  /*6d00*/  ISETP.GE.AND P1, PT, R5.reuse, R224.reuse, PT ;  /* 0x000000e00500720c */ /* 0x0c0fe20003f26270 */
[----:B------:R-:W-:Y:S01]  /*6d10*/  VIADD R29, R0, 0xb8 ;  /* 0x000000b8001d7836 */ /* 0x000fe20000000000 */
[----:B------:R-:W-:Y:S01]  /*6d20*/  FSEL R3, R44, -INF , P2 ;  /* 0xff8000002c037808 */ /* 0x000fe20001000000 */
[C---:B------:R-:W-:Y:S01]  /*6d30*/  VIADD R44, R0.reuse, 0x90 ;  /* 0x00000090002c7836 */ /* 0x040fe20000000000 */
[----:B------:R-:W-:Y:S01]  /*6d40*/  ISETP.GE.AND P2, PT, R5, R225, PT ;  /* 0x000000e10500720c */ /* 0x000fe20003f46270 */
[C---:B------:R-:W-:Y:S01]  /*6d50*/  VIADD R25, R0.reuse, 0xb9 ;  /* 0x000000b900197836 */ /* 0x040fe20000000000 */
[----:B------:R-:W-:Y:S01]  /*6d60*/  FSEL R2, R43, -INF , P1 ;  /* 0xff8000002b027808 */ /* 0x000fe20000800000 */
[----:B------:R-:W-:Y:S01]  /*6d70*/  VIADD R43, R0, 0x91 ;  /* 0x00000091002b7836 */ /* 0x000fe20000000000 */
[-C--:B------:R-:W-:Y:S01]  /*6d80*/  ISETP.GE.AND P1, PT, R6, R224.reuse, PT ;  /* 0x000000e00600720c */ /* 0x080fe20003f26270 */
[----:B------:R-:W-:Y:S01]  /*6d90*/  IMAD.MOV.U32 R76, RZ, RZ, R28 ;  /* 0x000000ffff4c7224 */ /* 0x000fe200078e001c */
[----:B------:R-:W-:Y:S01]  /*6da0*/  FSEL R65, R2, -INF , !P2 ;  /* 0xff80000002417808 */ /* 0x000fe20005000000 */
[----:B------:R-:W-:Y:S01]  /*6db0*/  VIADD R28, R0, 0xc0 ;  /* 0x000000c0001c7836 */ /* 0x000fe20000000000 */
[----:B------:R-:W-:-:S02]  /*6dc0*/  ISETP.GE.AND P2, PT, R7, R224, PT ;  /* 0x000000e00700720c */ /* 0x000fc40003f46270 */
[----:B------:R-:W-:Y:S02]  /*6dd0*/  FSEL R63, R3, -INF , !P3 ;  /* 0xff800000033f7808 */ /* 0x000fe40005800000 */
[----:B------:R-:W-:Y:S01]  /*6de0*/  FSEL R3, R40, -INF , P1 ;  /* 0xff80000028037808 */ /* 0x000fe20000800000 */
[C---:B------:R-:W-:Y:S01]  /*6df0*/  VIADD R40, R0.reuse, 0x98 ;  /* 0x0000009800287836 */ /* 0x040fe20000000000 */
[-C--:B------:R-:W-:Y:S02]  /*6e00*/  ISETP.GE.AND P1, PT, R7, R225.reuse, PT ;  /* 0x000000e10700720c */ /* 0x080fe40003f26270 */
[----:B------:R-:W-:Y:S01]  /*6e10*/  FSEL R2, R39, -INF , P2 ;  /* 0xff80000027027808 */ /* 0x000fe20001000000 */
[----:B------:R-:W-:Y:S01]  /*6e20*/  VIADD R39, R0, 0xc8 ;  /* 0x000000c800277836 */ /* 0x000fe20000000000 */
[----:B------:R-:W-:Y:S02]  /*6e30*/  ISETP.GE.AND P3, PT, R6, R225, PT ;  /* 0x000000e10600720c */ /* 0x000fe40003f66270 */
[----:B------:R-:W-:-:S02]  /*6e40*/  ISETP.GE.AND P2, PT, R9, R224, PT ;  /* 0x000000e00900720c */ /* 0x000fc40003f46270 */
[----:B------:R-:W-:Y:S02]  /*6e50*/  FSEL R74, R2, -INF , !P1 ;  /* 0xff800000024a7808 */ /* 0x000fe40004800000 */
[----:B------:R-:W-:Y:S02]  /*6e60*/  ISETP.GE.AND P1, PT, R8, R224, PT ;  /* 0x000000e00800720c */ /* 0x000fe40003f26270 */
[----:B------:R-:W-:Y:S02]  /*6e70*/  FSEL R66, R3, -INF , !P3 ;  /* 0xff80000003427808 */ /* 0x000fe40005800000 */
[----:B------:R-:W-:Y:S01]  /*6e80*/  FSEL R3, R36, -INF , P2 ;  /* 0xff80000024037808 */ /* 0x000fe20001000000 */
[----:B------:R-:W-:Y:S01]  /*6e90*/  VIADD R36, R0, 0x99 ;  /* 0x0000009900247836 */ /* 0x000fe20000000000 */
[-C--:B------:R-:W-:Y:S02]  /*6ea0*/  ISETP.GE.AND P2, PT, R8, R225.reuse, PT ;  /* 0x000000e10800720c */ /* 0x080fe40003f46270 */
[----:B------:R-:W-:Y:S01]  /*6eb0*/  FSEL R2, R35, -INF , P1 ;  /* 0xff80000023027808 */ /* 0x000fe20000800000 */
[----:B------:R-:W-:Y:S01]  /*6ec0*/  VIADD R35, R0, 0xa0 ;  /* 0x000000a000237836 */ /* 0x000fe20000000000 */
[----:B------:R-:W-:-:S02]  /*6ed0*/  ISETP.GE.AND P3, PT, R9, R225, PT ;  /* 0x000000e10900720c */ /* 0x000fc40003f66270 */
[-C--:B------:R-:W-:Y:S02]  /*6ee0*/  ISETP.GE.AND P1, PT, R10, R224.reuse, PT ;  /* 0x000000e00a00720c */ /* 0x080fe40003f26270 */
[----:B------:R-:W-:Y:S02]  /*6ef0*/  FSEL R81, R2, -INF , !P2 ;  /* 0xff80000002517808 */ /* 0x000fe40005000000 */
[----:B------:R-:W-:Y:S02]  /*6f00*/  ISETP.GE.AND P2, PT, R11, R224, PT ;  /* 0x000000e00b00720c */ /* 0x000fe40003f46270 */
[----:B------:R-:W-:Y:S02]  /*6f10*/  FSEL R77, R3, -INF , !P3 ;  /* 0xff800000034d7808 */ /* 0x000fe40005800000 */
[----:B------:R-:W-:Y:S01]  /*6f20*/  FSEL R3, R34, -INF , P1 ;  /* 0xff80000022037808 */ /* 0x000fe20000800000 */
[----:B------:R-:W-:Y:S01]  /*6f30*/  VIADD R34, R0, 0xa1 ;  /* 0x000000a100227836 */ /* 0x000fe20000000000 */
[----:B------:R-:W-:-:S02]  /*6f40*/  ISETP.GE.AND P1, PT, R11, R225, PT ;  /* 0x000000e10b00720c */ /* 0x000fc40003f26270 */
[----:B------:R-:W-:Y:S01]  /*6f50*/  FSEL R2, R33, -INF , P2 ;  /* 0xff80000021027808 */ /* 0x000fe20001000000 */
[----:B------:R-:W-:Y:S01]  /*6f60*/  VIADD R33, R0, 0xc1 ;  /* 0x000000c100217836 */ /* 0x000fe20000000000 */
[----:B------:R-:W-:Y:S02]  /*6f70*/  ISETP.GE.AND P3, PT, R10, R225, PT ;  /* 0x000000e10a00720c */ /* 0x000fe40003f66270 */
[-C--:B------:R-:W-:Y:S02]  /*6f80*/  ISETP.GE.AND P2, PT, R13, R224.reuse, PT ;  /* 0x000000e00d00720c */ /* 0x080fe40003f46270 */
[----:B------:R-:W-:Y:S02]  /*6f90*/  FSEL R85, R2, -INF , !P1 ;  /* 0xff80000002557808 */ /* 0x000fe40004800000 */
[----:B------:R-:W-:Y:S02]  /*6fa0*/  ISETP.GE.AND P1, PT, R12, R224, PT ;  /* 0x000000e00c00720c */ /* 0x000fe40003f26270 */
[----:B------:R-:W-:-:S02]  /*6fb0*/  FSEL R83, R3, -INF , !P3 ;  /* 0xff80000003537808 */ /* 0x000fc40005800000 */
[----:B------:R-:W-:Y:S02]  /*6fc0*/  FSEL R3, R244, -INF , P2 ;  /* 0xff800000f4037808 */ /* 0x000fe40001000000 */
[-C--:B------:R-:W-:Y:S02]  /*6fd0*/  ISETP.GE.AND P2, PT, R12, R225.reuse, PT ;  /* 0x000000e10c00720c */ /* 0x080fe40003f46270 */
[----:B------:R-:W-:Y:S02]  /*6fe0*/  FSEL R2, R245, -INF , P1 ;  /* 0xff800000f5027808 */ /* 0x000fe40000800000 */
[----:B------:R-:W-:Y:S02]  /*6ff0*/  ISETP.GE.AND P3, PT, R13, R225, PT ;  /* 0x000000e10d00720c */ /* 0x000fe40003f66270 */
[----:B------:R-:W-:Y:S02]  /*7000*/  ISETP.GE.AND P1, PT, R14, R224, PT ;  /* 0x000000e00e00720c */ /* 0x000fe40003f26270 */
[----:B------:R-:W-:-:S02]  /*7010*/  FSEL R89, R2, -INF , !P2 ;  /* 0xff80000002597808 */ /* 0x000fc40005000000 */
[----:B------:R-:W-:Y:S02]  /*7020*/  ISETP.GE.AND P2, PT, R15, R224, PT ;  /* 0x000000e00f00720c */ /* 0x000fe40003f46270 */
[----:B------:R-:W-:Y:S02]  /*7030*/  FSEL R86, R3, -INF , !P3 ;  /* 0xff80000003567808 */ /* 0x000fe40005800000 */
[----:B------:R-:W-:Y:S02]  /*7040*/  FSEL R3, R240, -INF , P1 ;  /* 0xff800000f0037808 */ /* 0x000fe40000800000 */
[-C--:B------:R-:W-:Y:S02]  /*7050*/  ISETP.GE.AND P1, PT, R15, R225.reuse, PT ;  /* 0x000000e10f00720c */ /* 0x080fe40003f26270 */
[----:B------:R-:W-:Y:S02]  /*7060*/  FSEL R2, R241, -INF , P2 ;  /* 0xff800000f1027808 */ /* 0x000fe40001000000 */
[----:B------:R-:W-:-:S02]  /*7070*/  ISETP.GE.AND P3, PT, R14, R225, PT ;  /* 0x000000e10e00720c */ /* 0x000fc40003f66270 */
[-C--:B------:R-:W-:Y:S02]  /*7080*/  ISETP.GE.AND P2, PT, R17, R224.reuse, PT ;  /* 0x000000e01100720c */ /* 0x080fe40003f46270 */
[----:B------:R-:W-:Y:S02]  /*7090*/  FSEL R92, R2, -INF , !P1 ;  /* 0xff800000025c7808 */ /* 0x000fe40004800000 */
[----:B------:R-:W-:Y:S02]  /*70a0*/  ISETP.GE.AND P1, PT, R16, R224, PT ;  /* 0x000000e01000720c */ /* 0x000fe40003f26270 */
[----:B------:R-:W-:Y:S02]  /*70b0*/  FSEL R91, R3, -INF , !P3 ;  /* 0xff800000035b7808 */ /* 0x000fe40005800000 */
[----:B------:R-:W-:Y:S02]  /*70c0*/  FSEL R3, R236, -INF , P2 ;  /* 0xff800000ec037808 */ /* 0x000fe40001000000 */
[----:B------:R-:W-:-:S02]  /*70d0*/  ISETP.GE.AND P2, PT, R16, R225, PT ;  /* 0x000000e11000720c */ /* 0x000fc40003f46270 */
[----:B------:R-:W-:Y:S02]  /*70e0*/  FSEL R2, R237, -INF , P1 ;  /* 0xff800000ed027808 */ /* 0x000fe40000800000 */
        /* <DEDUP_REMOVED lines=29> */
[----:B------:R-:W-:Y:S01]  /*72c0*/  FSEL R3, R200, -INF , P2 ;  /* 0xff800000c8037808 */ /* 0x000fe20001000000 */
[----:B------:R-:W-:Y:S01]  /*72d0*/  IMAD.MOV.U32 R200, RZ, RZ, R234 ;  /* 0x000000ffffc87224 */ /* 0x000fe200078e00ea */
[-C--:B------:R-:W-:Y:S02]  /*72e0*/  ISETP.GE.AND P2, PT, R31, R225.reuse, PT ;  /* 0x000000e11f00720c */ /* 0x080fe40003f46270 */
[----:B------:R-:W-:Y:S01]  /*72f0*/  FSEL R2, R201, -INF , P1 ;  /* 0xff800000c9027808 */ /* 0x000fe20000800000 */
[----:B------:R-:W-:Y:S01]  /*7300*/  IMAD.MOV.U32 R201, RZ, RZ, R88 ;  /* 0x000000ffffc97224 */ /* 0x000fe200078e0058 */
        /* <DEDUP_REMOVED lines=128> */
[----:B------:R-:W-:Y:S02]  /*7b10*/  ISETP.GE.AND P2, PT, R60, R225, PT ;  /* 0x000000e13c00720c */ /* 0x000fe40003f46270 */
[----:B------:R-:W-:-:S02]  /*7b20*/  FSEL R2, R145, -INF , P1 ;  /* 0xff80000091027808 */ /* 0x000fc40000800000 */
[-C--:B------:R-:W-:Y:S02]  /*7b30*/  ISETP.GE.AND P1, PT, R61, R224.reuse, PT ;  /* 0x000000e03d00720c */ /* 0x080fe40003f26270 */
[----:B------:R-:W-:Y:S02]  /*7b40*/  FSEL R165, R3, -INF , !P3 ;  /* 0xff80000003a57808 */ /* 0x000fe40005800000 */
[----:B------:R-:W-:Y:S02]  /*7b50*/  FSEL R172, R2, -INF , !P2 ;  /* 0xff80000002ac7808 */ /* 0x000fe40005000000 */
[----:B------:R-:W-:Y:S02]  /*7b60*/  ISETP.GE.AND P3, PT, R61, R225, PT ;  /* 0x000000e13d00720c */ /* 0x000fe40003f66270 */
[----:B------:R-:W-:Y:S02]  /*7b70*/  ISETP.GE.AND P2, PT, R62, R224, PT ;  /* 0x000000e03e00720c */ /* 0x000fe40003f46270 */
[----:B------:R-:W-:-:S02]  /*7b80*/  FSEL R3, R152, -INF , P1 ;  /* 0xff80000098037808 */ /* 0x000fc40000800000 */
[-C--:B------:R-:W-:Y:S02]  /*7b90*/  ISETP.GE.AND P1, PT, R62, R225.reuse, PT ;  /* 0x000000e13e00720c */ /* 0x080fe40003f26270 */
[----:B------:R-:W-:Y:S02]  /*7ba0*/  FSEL R2, R153, -INF , P2 ;  /* 0xff80000099027808 */ /* 0x000fe40001000000 */
[----:B------:R-:W-:Y:S02]  /*7bb0*/  FSEL R197, R3, -INF , !P3 ;  /* 0xff80000003c57808 */ /* 0x000fe40005800000 */
[C---:B------:R-:W-:Y:S02]  /*7bc0*/  ISETP.GE.AND P3, PT, R67.reuse, R224, PT ;  /* 0x000000e04300720c */ /* 0x040fe40003f66270 */
[----:B------:R-:W-:Y:S02]  /*7bd0*/  FSEL R152, R2, -INF , !P1 ;  /* 0xff80000002987808 */ /* 0x000fe40004800000 */
[----:B------:R-:W-:-:S02]  /*7be0*/  ISETP.GE.AND P2, PT, R67, R225, PT ;  /* 0x000000e14300720c */ /* 0x000fc40003f46270 */
[-C--:B------:R-:W-:Y:S02]  /*7bf0*/  ISETP.GE.AND P1, PT, R70, R224.reuse, PT ;  /* 0x000000e04600720c */ /* 0x080fe40003f26270 */
[----:B------:R-:W-:Y:S02]  /*7c00*/  FSEL R3, R156, -INF , P3 ;  /* 0xff8000009c037808 */ /* 0x000fe40001800000 */
[----:B------:R-:W-:Y:S02]  /*7c10*/  ISETP.GE.AND P3, PT, R70, R225, PT ;  /* 0x000000e14600720c */ /* 0x000fe40003f66270 */
[----:B------:R-:W-:Y:S02]  /*7c20*/  FSEL R2, R157, -INF , P1 ;  /* 0xff8000009d027808 */ /* 0x000fe40000800000 */
[----:B------:R-:W-:Y:S02]  /*7c30*/  FSEL R148, R3, -INF , !P2 ;  /* 0xff80000003947808 */ /* 0x000fe40005000000 */
[----:B------:R-:W-:-:S02]  /*7c40*/  ISETP.GE.AND P2, PT, R72, R224, PT ;  /* 0x000000e04800720c */ /* 0x000fc40003f46270 */
[----:B------:R-:W-:Y:S02]  /*7c50*/  FSEL R180, R2, -INF , !P3 ;  /* 0xff80000002b47808 */ /* 0x000fe40005800000 */
[C---:B------:R-:W-:Y:S02]  /*7c60*/  ISETP.GE.AND P1, PT, R75.reuse, R224, PT ;  /* 0x000000e04b00720c */ /* 0x040fe40003f26270 */
[-C--:B------:R-:W-:Y:S02]  /*7c70*/  ISETP.GE.AND P3, PT, R72, R225.reuse, PT ;  /* 0x000000e14800720c */ /* 0x080fe40003f66270 */
[----:B------:R-:W-:Y:S02]  /*7c80*/  FSEL R3, R136, -INF , P2 ;  /* 0xff80000088037808 */ /* 0x000fe40001000000 */
[----:B------:R-:W-:Y:S02]  /*7c90*/  ISETP.GE.AND P2, PT, R75, R225, PT ;  /* 0x000000e14b00720c */ /* 0x000fe40003f46270 */
[----:B------:R-:W-:-:S02]  /*7ca0*/  FSEL R2, R137, -INF , P1 ;  /* 0xff80000089027808 */ /* 0x000fc40000800000 */
[----:B------:R-:W-:Y:S02]  /*7cb0*/  FSEL R149, R3, -INF , !P3 ;  /* 0xff80000003957808 */ /* 0x000fe40005800000 */
[----:B------:R-:W-:Y:S02]  /*7cc0*/  ISETP.GE.AND P3, PT, R78, R224, PT ;  /* 0x000000e04e00720c */ /* 0x000fe40003f66270 */
[----:B------:R-:W-:Y:S02]  /*7cd0*/  ISETP.GE.AND P1, PT, R0, R226, PT ;  /* 0x000000e20000720c */ /* 0x000fe40003f26270 */
[----:B------:R-:W-:Y:S02]  /*7ce0*/  FSEL R248, R2, -INF , !P2 ;  /* 0xff80000002f87808 */ /* 0x000fe40005000000 */
[----:B------:R-:W-:Y:S02]  /*7cf0*/  ISETP.GE.AND P2, PT, R78, R225, PT ;  /* 0x000000e14e00720c */ /* 0x000fe40003f46270 */
[----:B------:R-:W-:-:S02]  /*7d00*/  FSEL R0, R112, -INF , P3 ;  /* 0xff80000070007808 */ /* 0x000fc40001800000 */
[C---:B------:R-:W-:Y:S02]  /*7d10*/  ISETP.GE.AND P3, PT, R79.reuse, R224, PT ;  /* 0x000000e04f00720c */ /* 0x040fe40003f66270 */
[----:B------:R-:W-:Y:S02]  /*7d20*/  FSEL R156, R0, -INF , !P2 ;  /* 0xff800000009c7808 */ /* 0x000fe40005000000 */
[----:B------:R-:W-:Y:S02]  /*7d30*/  ISETP.GE.AND P2, PT, R79, R225, PT ;  /* 0x000000e14f00720c */ /* 0x000fe40003f46270 */
[----:B------:R-:W-:Y:S02]  /*7d40*/  FSEL R0, R113, -INF , P3 ;  /* 0xff80000071007808 */ /* 0x000fe40001800000 */
[----:B------:R-:W-:Y:S02]  /*7d50*/  ISETP.GE.AND P3, PT, R4, R226, PT ;  /* 0x000000e20400720c */ /* 0x000fe40003f66270 */
[----:B------:R-:W-:-:S02]  /*7d60*/  FSEL R160, R0, -INF , !P2 ;  /* 0xff80000000a07808 */ /* 0x000fc40005000000 */
[----:B------:R-:W-:Y:S02]  /*7d70*/  FSEL R0, R250, -INF , P1 ;  /* 0xff800000fa007808 */ /* 0x000fe40000800000 */
[----:B------:R-:W-:Y:S02]  /*7d80*/  ISETP.GE.AND P2, PT, R4, R228, PT ;  /* 0x000000e40400720c */ /* 0x000fe40003f46270 */
[----:B------:R-:W-:Y:S02]  /*7d90*/  FSEL R71, R0, -INF , !P4 ;  /* 0xff80000000477808 */ /* 0x000fe40006000000 */
[----:B------:R-:W-:Y:S02]  /*7da0*/  FSEL R2, R251, -INF , P0 ;  /* 0xff800000fb027808 */ /* 0x000fe40000000000 */
[----:B------:R-:W-:Y:S02]  /*7db0*/  FSEL R0, R57, -INF , P3 ;  /* 0xff80000039007808 */ /* 0x000fe40001800000 */
[----:B------:R-:W-:-:S02]  /*7dc0*/  ISETP.GE.AND P1, PT, R5, R226, PT ;  /* 0x000000e20500720c */ /* 0x000fc40003f26270 */
[----:B------:R-:W-:Y:S02]  /*7dd0*/  ISETP.GE.AND P0, PT, R6, R226, PT ;  /* 0x000000e20600720c */ /* 0x000fe40003f06270 */
[----:B------:R-:W-:Y:S02]  /*7de0*/  FSEL R57, R0, -INF , !P2 ;  /* 0xff80000000397808 */ /* 0x000fe40005000000 */
[-C--:B------:R-:W-:Y:S02]  /*7df0*/  ISETP.GE.AND P4, PT, R5, R228.reuse, PT ;  /* 0x000000e40500720c */ /* 0x080fe40003f86270 */
[----:B------:R-:W-:Y:S02]  /*7e00*/  ISETP.GE.AND P3, PT, R6, R228, PT ;  /* 0x000000e40600720c */ /* 0x000fe40003f66270 */
[----:B------:R-:W-:Y:S02]  /*7e10*/  FSEL R3, R55, -INF , P1 ;  /* 0xff80000037037808 */ /* 0x000fe40000800000 */
[----:B------:R-:W-:-:S02]  /*7e20*/  FSEL R0, R59, -INF , P0 ;  /* 0xff8000003b007808 */ /* 0x000fc40000000000 */
[-C--:B------:R-:W-:Y:S02]  /*7e30*/  ISETP.GE.AND P1, PT, R7, R226.reuse, PT ;  /* 0x000000e20700720c */ /* 0x080fe40003f26270 */
[----:B------:R-:W-:Y:S02]  /*7e40*/  ISETP.GE.AND P2, PT, R9, R226, PT ;  /* 0x000000e20900720c */ /* 0x000fe40003f46270 */
[----:B------:R-:W-:Y:S02]  /*7e50*/  FSEL R55, R2, -INF , !P5 ;  /* 0xff80000002377808 */ /* 0x000fe40006800000 */
[----:B------:R-:W-:Y:S02]  /*7e60*/  FSEL R59, R3, -INF , !P4 ;  /* 0xff800000033b7808 */ /* 0x000fe40006000000 */
[----:B------:R-:W-:Y:S02]  /*7e70*/  FSEL R69, R0, -INF , !P3 ;  /* 0xff80000000457808 */ /* 0x000fe40005800000 */
[----:B------:R-:W-:-:S02]  /*7e80*/  ISETP.GE.AND P4, PT, R9, R228, PT ;  /* 0x000000e40900720c */ /* 0x000fc40003f86270 */
[----:B------:R-:W-:Y:S02]  /*7e90*/  FSEL R2, R84, -INF , P1 ;  /* 0xff80000054027808 */ /* 0x000fe40000800000 */
[----:B------:R-:W-:Y:S02]  /*7ea0*/  FSEL R0, R76, -INF , P2 ;  /* 0xff8000004c007808 */ /* 0x000fe40001000000 */
[-C--:B------:R-:W-:Y:S02]  /*7eb0*/  ISETP.GE.AND P0, PT, R8, R226.reuse, PT ;  /* 0x000000e20800720c */ /* 0x080fe40003f06270 */
[----:B------:R-:W-:Y:S02]  /*7ec0*/  ISETP.GE.AND P1, PT, R10, R226, PT ;  /* 0x000000e20a00720c */ /* 0x000fe40003f26270 */
[----:B------:R-:W-:Y:S02]  /*7ed0*/  FSEL R76, R0, -INF , !P4 ;  /* 0xff800000004c7808 */ /* 0x000fe40006000000 */
[----:B------:R-:W-:-:S02]  /*7ee0*/  ISETP.GE.AND P5, PT, R7, R228, PT ;  /* 0x000000e40700720c */ /* 0x000fc40003fa6270 */
        /* <DEDUP_REMOVED lines=8> */
[----:B------:R-:W-:Y:S02]  /*7f70*/  FSEL R84, R0, -INF , !P2 ;  /* 0xff80000000547808 */ /* 0x000fe40005000000 */
[----:B------:R-:W-:Y:S02]  /*7f80*/  ISETP.GE.AND P3, PT, R13, R228, PT ;  /* 0x000000e40d00720c */ /* 0x000fe40003f66270 */
[----:B------:R-:W-:Y:S02]  /*7f90*/  FSEL R2, R90, -INF , P0 ;  /* 0xff8000005a027808 */ /* 0x000fe40000000000 */
[----:B------:R-:W-:-:S02]  /*7fa0*/  FSEL R0, R246, -INF , P4 ;  /* 0xff800000f6007808 */ /* 0x000fc40002000000 */
[----:B------:R-:W-:Y:S02]  /*7fb0*/  ISETP.GE.AND P0, PT, R14, R226, PT ;  /* 0x000000e20e00720c */ /* 0x000fe40003f06270 */
[----:B------:R-:W-:Y:S02]  /*7fc0*/  FSEL R87, R0, -INF , !P3 ;  /* 0xff80000000577808 */ /* 0x000fe40005800000 */
[----:B------:R-:W-:Y:S02]  /*7fd0*/  FSEL R0, R242, -INF , P0 ;  /* 0xff800000f2007808 */ /* 0x000fe40000000000 */
[----:B------:R-:W-:Y:S02]  /*7fe0*/  ISETP.GE.AND P4, PT, R14, R228, PT ;  /* 0x000000e40e00720c */ /* 0x000fe40003f86270 */
[----:B------:R-:W-:Y:S02]  /*7ff0*/  ISETP.GE.AND P1, PT, R12, R226, PT ;  /* 0x000000e20c00720c */ /* 0x000fe40003f26270 */
[----:B------:R-:W-:-:S02]  /*8000*/  FSEL R93, R0, -INF , !P4 ;  /* 0xff800000005d7808 */ /* 0x000fc40006000000 */
[----:B------:R-:W2:Y:S01]  /*8010*/  LD.E R0, desc[UR4][R134.64+0xdc] ;  /* 0x0000dc0486007980 */ /* 0x000ea2000c101900 */
[-C--:B------:R-:W-:Y:S02]  /*8020*/  ISETP.GE.AND P5, PT, R11, R228.reuse, PT ;  /* 0x000000e40b00720c */ /* 0x080fe40003fa6270 */
[----:B------:R-:W-:Y:S02]  /*8030*/  ISETP.GE.AND P2, PT, R12, R228, PT ;  /* 0x000000e40c00720c */ /* 0x000fe40003f46270 */
[----:B------:R-:W-:Y:S02]  /*8040*/  FSEL R3, R247, -INF , P1 ;  /* 0xff800000f7037808 */ /* 0x000fe40000800000 */
[-C--:B------:R-:W-:Y:S02]  /*8050*/  ISETP.GE.AND P1, PT, R15, R226.reuse, PT ;  /* 0x000000e20f00720c */ /* 0x080fe40003f26270 */
[----:B------:R-:W-:Y:S02]  /*8060*/  ISETP.GE.AND P3, PT, R17, R226, PT ;  /* 0x000000e21100720c */ /* 0x000fe40003f66270 */
[----:B------:R-:W-:-:S02]  /*8070*/  FSEL R88, R2, -INF , !P5 ;  /* 0xff80000002587808 */ /* 0x000fc40006800000 */
[----:B------:R-:W-:Y:S02]  /*8080*/  FSEL R90, R3, -INF , !P2 ;  /* 0xff800000035a7808 */ /* 0x000fe40005000000 */
[----:B------:R-:W-:Y:S02]  /*8090*/  ISETP.GE.AND P2, PT, R17, R228, PT ;  /* 0x000000e41100720c */ /* 0x000fe40003f46270 */
[----:B------:R-:W-:Y:S02]  /*80a0*/  FSEL R3, R243, -INF , P1 ;  /* 0xff800000f3037808 */ /* 0x000fe40000800000 */
[----:B------:R-:W-:Y:S02]  /*80b0*/  FSEL R2, R238, -INF , P3 ;  /* 0xff800000ee027808 */ /* 0x000fe40001800000 */
[-C--:B------:R-:W-:Y:S02]  /*80c0*/  ISETP.GE.AND P0, PT, R16, R226.reuse, PT ;  /* 0x000000e21000720c */ /* 0x080fe40003f06270 */
[----:B------:R-:W-:-:S02]  /*80d0*/  ISETP.GE.AND P1, PT, R18, R226, PT ;  /* 0x000000e21200720c */ /* 0x000fc40003f26270 */
[----:B------:R-:W-:Y:S02]  /*80e0*/  FSEL R95, R2, -INF , !P2 ;  /* 0xff800000025f7808 */ /* 0x000fe40005000000 */
[-C--:B------:R-:W-:Y:S02]  /*80f0*/  ISETP.GE.AND P5, PT, R15, R228.reuse, PT ;  /* 0x000000e40f00720c */ /* 0x080fe40003fa6270 */
        /* <DEDUP_REMOVED lines=28> */
[-C--:B------:R-:W-:Y:S02]  /*82c0*/  ISETP.GE.AND P0, PT, R31, R226.reuse, PT ;  /* 0x000000e21f00720c */ /* 0x080fe40003f06270 */
[----:B------:R-:W-:Y:S02]  /*82d0*/  ISETP.GE.AND P1, PT, R37, R226, PT ;  /* 0x000000e22500720c */ /* 0x000fe40003f26270 */
[----:B------:R-:W-:Y:S02]  /*82e0*/  FSEL R112, R2, -INF , !P3 ;  /* 0xff80000002707808 */ /* 0x000fe40005800000 */
[-C--:B------:R-:W-:Y:S02]  /*82f0*/  ISETP.GE.AND P5, PT, R27, R228.reuse, PT ;  /* 0x000000e41b00720c */ /* 0x080fe40003fa6270 */
[-C--:B------:R-:W-:Y:S02]  /*8300*/  ISETP.GE.AND P2, PT, R31, R228.reuse, PT ;  /* 0x000000e41f00720c */ /* 0x080fe40003f46270 */
[----:B------:R-:W-:-:S02]  /*8310*/  ISETP.GE.AND P4, PT, R37, R228, PT ;  /* 0x000000e42500720c */ /* 0x000fc40003f86270 */
[----:B------:R-:W-:Y:S02]  /*8320*/  FSEL R4, R203, -INF , P0 ;  /* 0xff800000cb047808 */ /* 0x000fe40000000000 */
[----:B------:R-:W-:Y:S02]  /*8330*/  FSEL R2, R198, -INF , P1 ;  /* 0xff800000c6027808 */ /* 0x000fe40000800000 */
[-C--:B------:R-:W-:Y:S02]  /*8340*/  ISETP.GE.AND P0, PT, R38, R226.reuse, PT ;  /* 0x000000e22600720c */ /* 0x080fe40003f06270 */
[----:B------:R-:W-:Y:S02]  /*8350*/  ISETP.GE.AND P3, PT, R42, R226, PT ;  /* 0x000000e22a00720c */ /* 0x000fe40003f66270 */
[----:B------:R-:W-:Y:S02]  /*8360*/  FSEL R113, R3, -INF , !P5 ;  /* 0xff80000003717808 */ /* 0x000fe40006800000 */
        /* <DEDUP_REMOVED lines=37> */
[CC--:B------:R-:W-:Y:S02]  /*85c0*/  ISETP.GE.AND P1, PT, R45.reuse, R226.reuse, PT ;  /* 0x000000e22d00720c */ /* 0x0c0fe40003f26270 */
        /* <DEDUP_REMOVED lines=15> */
[----:B------:R-:W-:Y:S02]  /*86c0*/  ISETP.GE.AND P1, PT, R35, R226, PT ;  /* 0x000000e22300720c */ /* 0x000fe40003f26270 */
[----:B------:R-:W-:-:S02]  /*86d0*/  FSEL R207, R2, -INF , !P2 ;  /* 0xff80000002cf7808 */ /* 0x000fc40005000000 */
[----:B------:R-:W-:Y:S02]  /*86e0*/  ISETP.GE.AND P3, PT, R35, R228, PT ;  /* 0x000000e42300720c */ /* 0x000fe40003f66270 */
[----:B------:R-:W-:Y:S02]  /*86f0*/  FSEL R2, R166, -INF , P1 ;  /* 0xff800000a6027808 */ /* 0x000fe40000800000 */
[----:B------:R-:W-:Y:S02]  /*8700*/  ISETP.GE.AND P0, PT, R36, R226, PT ;  /* 0x000000e22400720c */ /* 0x000fe40003f06270 */
[----:B------:R-:W-:Y:S02]  /*8710*/  FSEL R211, R2, -INF , !P3 ;  /* 0xff80000002d37808 */ /* 0x000fe40005800000 */
[----:B------:R-:W-:Y:S02]  /*8720*/  FMNMX3.FTZ R2, R64, R82, R63, !PT ;  /* 0x0000005240027276 */ /* 0x000fe4000781003f */
[----:B------:R-:W-:-:S02]  /*8730*/  ISETP.GE.AND P5, PT, R43, R228, PT ;  /* 0x000000e42b00720c */ /* 0x000fc40003fa6270 */
[----:B------:R-:W-:Y:S02]  /*8740*/  FSEL R4, R175, -INF , P0 ;  /* 0xff800000af047808 */ /* 0x000fe40000000000 */
[----:B------:R-:W-:Y:S02]  /*8750*/  FMNMX3.FTZ R2, R2, R65, R66, !PT ;  /* 0x0000004102027276 */ /* 0x000fe40007810042 */
[----:B------:R-:W-:Y:S02]  /*8760*/  ISETP.GE.AND P0, PT, R34, R226, PT ;  /* 0x000000e22200720c */ /* 0x000fe40003f06270 */
[----:B------:R-:W-:Y:S02]  /*8770*/  FSEL R206, R3, -INF , !P5 ;  /* 0xff80000003ce7808 */ /* 0x000fe40006800000 */
[----:B------:R-:W-:Y:S02]  /*8780*/  FMNMX3.FTZ R2, R2, R74, R77, !PT ;  /* 0x0000004a02027276 */ /* 0x000fe4000781004d */
[----:B------:R-:W-:-:S02]  /*8790*/  ISETP.GE.AND P4, PT, R36, R228, PT ;  /* 0x000000e42400720c */ /* 0x000fc40003f86270 */
[----:B------:R-:W-:Y:S02]  /*87a0*/  ISETP.GE.AND P5, PT, R34, R228, PT ;  /* 0x000000e42200720c */ /* 0x000fe40003fa6270 */
[----:B------:R-:W-:Y:S02]  /*87b0*/  FSEL R3, R167, -INF , P0 ;  /* 0xff800000a7037808 */ /* 0x000fe40000000000 */
[-C--:B------:R-:W-:Y:S02]  /*87c0*/  ISETP.GE.AND P2, PT, R30, R226.reuse, PT ;  /* 0x000000e21e00720c */ /* 0x080fe40003f46270 */
[----:B------:R-:W-:Y:S02]  /*87d0*/  ISETP.GE.AND P0, PT, R26, R226, PT ;  /* 0x000000e21a00720c */ /* 0x000fe40003f06270 */
[----:B------:R-:W-:Y:S02]  /*87e0*/  FMNMX3.FTZ R2, R2, R81, R83, !PT ;  /* 0x0000005102027276 */ /* 0x000fe40007810053 */
[----:B------:R-:W-:-:S02]  /*87f0*/  FSEL R210, R4, -INF , !P4 ;  /* 0xff80000004d27808 */ /* 0x000fc40006000000 */
[----:B------:R-:W-:Y:S02]  /*8800*/  FSEL R215, R3, -INF , !P5 ;  /* 0xff80000003d77808 */ /* 0x000fe40006800000 */
[-C--:B------:R-:W-:Y:S02]  /*8810*/  ISETP.GE.AND P4, PT, R30, R228.reuse, PT ;  /* 0x000000e41e00720c */ /* 0x080fe40003f86270 */
[----:B------:R-:W-:Y:S02]  /*8820*/  FSEL R4, R162, -INF , P2 ;  /* 0xff800000a2047808 */ /* 0x000fe40001000000 */
[----:B------:R-:W-:Y:S02]  /*8830*/  ISETP.GE.AND P5, PT, R26, R228, PT ;  /* 0x000000e41a00720c */ /* 0x000fe40003fa6270 */
[----:B------:R-:W-:Y:S02]  /*8840*/  FSEL R3, R150, -INF , P0 ;  /* 0xff80000096037808 */ /* 0x000fe40000000000 */
[----:B------:R-:W-:-:S02]  /*8850*/  ISETP.GE.AND P2, PT, R22, R226, PT ;  /* 0x000000e21600720c */ /* 0x000fc40003f46270 */
[----:B------:R-:W-:Y:S02]  /*8860*/  FMNMX3.FTZ R2, R2, R85, R86, !PT ;  /* 0x0000005502027276 */ /* 0x000fe40007810056 */
[----:B------:R-:W-:Y:S02]  /*8870*/  FSEL R214, R4, -INF , !P4 ;  /* 0xff80000004d67808 */ /* 0x000fe40006000000 */
[----:B------:R-:W-:Y:S02]  /*8880*/  FSEL R237, R3, -INF , !P5 ;  /* 0xff80000003ed7808 */ /* 0x000fe40006800000 */
[----:B------:R-:W-:Y:S02]  /*8890*/  ISETP.GE.AND P4, PT, R22, R228, PT ;  /* 0x000000e41600720c */ /* 0x000fe40003f86270 */
[----:B------:R-:W-:Y:S02]  /*88a0*/  FSEL R3, R151, -INF , P2 ;  /* 0xff80000097037808 */ /* 0x000fe40001000000 */
[----:B------:R-:W-:-:S02]  /*88b0*/  FMNMX3.FTZ R2, R2, R89, R91, !PT ;  /* 0x0000005902027276 */ /* 0x000fc4000781005b */
[----:B------:R-:W-:Y:S02]  /*88c0*/  FSEL R239, R3, -INF , !P4 ;  /* 0xff80000003ef7808 */ /* 0x000fe40006000000 */
        /* <DEDUP_REMOVED lines=22> */
[----:B------:R-:W-:-:S02]  /*8a30*/  ISETP.GE.AND P1, PT, R23, R226, PT ;  /* 0x000000e21700720c */ /* 0x000fc40003f26270 */
[----:B------:R-:W-:Y:S02]  /*8a40*/  FMNMX3.FTZ R37, R37, R196, R204, !PT ;  /* 0x000000c425257276 */ /* 0x000fe400078100cc */
[----:B------:R-:W-:Y:S02]  /*8a50*/  FMNMX3.FTZ R2, R2, R117, R120, !PT ;  /* 0x0000007502027276 */ /* 0x000fe40007810078 */
[----:B------:R-:W-:Y:S02]  /*8a60*/  ISETP.GE.AND P3, PT, R23, R228, PT ;  /* 0x000000e41700720c */ /* 0x000fe40003f66270 */
[----:B------:R-:W-:Y:S02]  /*8a70*/  FSEL R4, R163, -INF , P1 ;  /* 0xff800000a3047808 */ /* 0x000fe40000800000 */
[----:B------:R-:W-:Y:S02]  /*8a80*/  FMNMX3.FTZ R37, R37, R208, R209, !PT ;  /* 0x000000d025257276 */ /* 0x000fe400078100d1 */
[----:B------:R-:W-:-:S02]  /*8a90*/  ISETP.GE.AND P1, PT, R29, R226, PT ;  /* 0x000000e21d00720c */ /* 0x000fc40003f26270 */
[----:B------:R-:W-:Y:S02]  /*8aa0*/  ISETP.GE.AND P2, PT, R28, R226, PT ;  /* 0x000000e21c00720c */ /* 0x000fe40003f46270 */
[----:B------:R-:W-:Y:S02]  /*8ab0*/  FMNMX3.FTZ R2, R2, R121, R124, !PT ;  /* 0x0000007902027276 */ /* 0x000fe4000781007c */
[----:B------:R-:W-:Y:S02]  /*8ac0*/  FSEL R234, R4, -INF , !P3 ;  /* 0xff80000004ea7808 */ /* 0x000fe40005800000 */
[----:B------:R-:W-:Y:S02]  /*8ad0*/  FMNMX3.FTZ R37, R37, R212, R213, !PT ;  /* 0x000000d425257276 */ /* 0x000fe400078100d5 */
[----:B------:R-:W-:Y:S02]  /*8ae0*/  ISETP.GE.AND P3, PT, R29, R228, PT ;  /* 0x000000e41d00720c */ /* 0x000fe40003f66270 */
[----:B------:R-:W-:-:S02]  /*8af0*/  FSEL R4, R122, -INF , P1 ;  /* 0xff8000007a047808 */ /* 0x000fc40000800000 */
[----:B------:R-:W-:Y:S02]  /*8b00*/  ISETP.GE.AND P4, PT, R28, R228, PT ;  /* 0x000000e41c00720c */ /* 0x000fe40003f86270 */
[----:B------:R-:W-:Y:S02]  /*8b10*/  FSEL R3, R126, -INF , P2 ;  /* 0xff8000007e037808 */ /* 0x000fe40001000000 */
[----:B------:R-:W-:Y:S02]  /*8b20*/  FMNMX3.FTZ R2, R2, R125, R128, !PT ;  /* 0x0000007d02027276 */ /* 0x000fe40007810080 */
[-C--:B------:R-:W-:Y:S02]  /*8b30*/  ISETP.GE.AND P0, PT, R25, R226.reuse, PT ;  /* 0x000000e21900720c */ /* 0x080fe40003f06270 */
[----:B------:R-:W-:Y:S02]  /*8b40*/  ISETP.GE.AND P1, PT, R33, R226, PT ;  /* 0x000000e22100720c */ /* 0x000fe40003f26270 */
[----:B------:R-:W-:-:S02]  /*8b50*/  FMNMX3.FTZ R37, R37, R218, R222, !PT ;  /* 0x000000da25257276 */ /* 0x000fc400078100de */
[----:B------:R-:W-:Y:S02]  /*8b60*/  FSEL R238, R4, -INF , !P3 ;  /* 0xff80000004ee7808 */ /* 0x000fe40005800000 */
[----:B------:R-:W-:Y:S02]  /*8b70*/  FSEL R246, R3, -INF , !P4 ;  /* 0xff80000003f67808 */ /* 0x000fe40006000000 */
[----:B------:R-:W-:Y:S02]  /*8b80*/  FMNMX3.FTZ R2, R2, R129, R161, !PT ;  /* 0x0000008102027276 */ /* 0x000fe400078100a1 */
[-C--:B------:R-:W-:Y:S02]  /*8b90*/  ISETP.GE.AND P5, PT, R25, R228.reuse, PT ;  /* 0x000000e41900720c */ /* 0x080fe40003fa6270 */
[----:B------:R-:W-:Y:S02]  /*8ba0*/  ISETP.GE.AND P3, PT, R33, R228, PT ;  /* 0x000000e42100720c */ /* 0x000fe40003f66270 */
[----:B------:R-:W-:-:S02]  /*8bb0*/  FSEL R4, R123, -INF , P0 ;  /* 0xff8000007b047808 */ /* 0x000fc40000000000 */
[----:B------:R-:W-:Y:S02]  /*8bc0*/  FSEL R3, R127, -INF , P1 ;  /* 0xff8000007f037808 */ /* 0x000fe40000800000 */
[----:B------:R-:W-:Y:S01]  /*8bd0*/  ISETP.GE.AND P0, PT, R39, R226, PT ;  /* 0x000000e22700720c */ /* 0x000fe20003f06270 */
[----:B------:R-:W-:Y:S01]  /*8be0*/  IMAD.MOV.U32 R126, RZ, RZ, R248 ;  /* 0x000000ffff7e7224 */ /* 0x000fe200078e00f8 */
[----:B------:R-:W-:Y:S02]  /*8bf0*/  FMNMX3.FTZ R37, R37, R235, R236, !PT ;  /* 0x000000eb25257276 */ /* 0x000fe400078100ec */
[----:B------:R-:W-:Y:S02]  /*8c00*/  FMNMX3.FTZ R2, R2, R164, R171, !PT ;  /* 0x000000a402027276 */ /* 0x000fe400078100ab */
[----:B------:R-:W-:Y:S02]  /*8c10*/  FSEL R242, R4, -INF , !P5 ;  /* 0xff80000004f27808 */ /* 0x000fe40006800000 */
[----:B------:R-:W-:-:S02]  /*8c20*/  FSEL R248, R3, -INF , !P3 ;  /* 0xff80000003f87808 */ /* 0x000fc40005800000 */
[----:B------:R-:W-:Y:S02]  /*8c30*/  ISETP.GE.AND P5, PT, R39, R228, PT ;  /* 0x000000e42700720c */ /* 0x000fe40003fa6270 */
[----:B------:R-:W-:Y:S02]  /*8c40*/  FSEL R3, R130, -INF , P0 ;  /* 0xff80000082037808 */ /* 0x000fe40000000000 */
[----:B------:R-:W-:Y:S02]  /*8c50*/  ISETP.GE.AND P2, PT, R47, R226, PT ;  /* 0x000000e22f00720c */ /* 0x000fe40003f46270 */
[----:B------:R-:W-:Y:S02]  /*8c60*/  FMNMX3.FTZ R37, R37, R240, R241, !PT ;  /* 0x000000f025257276 */ /* 0x000fe400078100f1 */
[----:B------:R-:W-:Y:S02]  /*8c70*/  FMNMX3.FTZ R2, R2, R173, R176, !PT ;  /* 0x000000ad02027276 */ /* 0x000fe400078100b0 */
[----:B------:R-:W-:-:S02]  /*8c80*/  FSEL R247, R3, -INF , !P5 ;  /* 0xff80000003f77808 */ /* 0x000fc40006800000 */
[----:B------:R-:W-:Y:S02]  /*8c90*/  ISETP.GE.AND P4, PT, R47, R228, PT ;  /* 0x000000e42f00720c */ /* 0x000fe40003f86270 */
[----:B------:R-:W-:Y:S02]  /*8ca0*/  FSEL R3, R131, -INF , P2 ;  /* 0xff80000083037808 */ /* 0x000fe40001000000 */
[----:B------:R-:W-:Y:S02]  /*8cb0*/  FMNMX3.FTZ R37, R37, R244, R245, !PT ;  /* 0x000000f425257276 */ /* 0x000fe400078100f5 */
[----:B------:R-:W-:Y:S02]  /*8cc0*/  ISETP.GE.AND P1, PT, R53, R226, PT ;  /* 0x000000e23500720c */ /* 0x000fe40003f26270 */
[----:B------:R-:W-:Y:S01]  /*8cd0*/  FMNMX3.FTZ R2, R2, R177, R205, !PT ;  /* 0x000000b102027276 */ /* 0x000fe200078100cd */
[----:B------:R-:W-:Y:S01]  /*8ce0*/  IMAD.MOV.U32 R122, RZ, RZ, R141 ;  /* 0x000000ffff7a7224 */ /* 0x000fe200078e008d */
[----:B------:R-:W-:Y:S01]  /*8cf0*/  FSEL R243, R3, -INF , !P4 ;  /* 0xff80000003f37808 */ /* 0x000fe20006000000 */
[----:B------:R-:W-:Y:S01]  /*8d00*/  IMAD.MOV.U32 R153, RZ, RZ, R181 ;  /* 0x000000ffff997224 */ /* 0x000fe200078e00b5 */
[----:B------:R-:W-:-:S02]  /*8d10*/  FMNMX3.FTZ R37, R37, R249, R252, !PT ;  /* 0x000000f925257276 */ /* 0x000fc400078100fc */
[----:B------:R-:W-:Y:S02]  /*8d20*/  ISETP.GE.AND P3, PT, R53, R228, PT ;  /* 0x000000e43500720c */ /* 0x000fe40003f66270 */
[----:B------:R-:W-:Y:S02]  /*8d30*/  FSEL R3, R142, -INF , P1 ;  /* 0xff8000008e037808 */ /* 0x000fe40000800000 */
[----:B------:R-:W-:Y:S01]  /*8d40*/  FMNMX3.FTZ R2, R2, R206, R207, !PT ;  /* 0x000000ce02027276 */ /* 0x000fe200078100cf */
[----:B------:R-:W-:Y:S01]  /*8d50*/  IMAD.MOV.U32 R123, RZ, RZ, R140 ;  /* 0x000000ffff7b7224 */ /* 0x000fe200078e008c */
[----:B------:R-:W-:Y:S02]  /*8d60*/  ISETP.GE.AND P0, PT, R56, R226, PT ;  /* 0x000000e23800720c */ /* 0x000fe40003f06270 */
[----:B------:R-:W-:Y:S02]  /*8d70*/  FMNMX3.FTZ R37, R37, R122, R153, !PT ;  /* 0x0000007a25257276 */ /* 0x000fe40007810099 */
[----:B------:R-:W-:-:S02]  /*8d80*/  FSEL R250, R3, -INF , !P3 ;  /* 0xff80000003fa7808 */ /* 0x000fc40005800000 */
[----:B------:R-:W-:Y:S02]  /*8d90*/  FMNMX3.FTZ R2, R2, R210, R211, !PT ;  /* 0x000000d202027276 */ /* 0x000fe400078100d3 */
[----:B------:R-:W-:Y:S02]  /*8da0*/  ISETP.GE.AND P5, PT, R56, R228, PT ;  /* 0x000000e43800720c */ /* 0x000fe40003fa6270 */
[----:B------:R-:W-:Y:S02]  /*8db0*/  FSEL R3, R143, -INF , P0 ;  /* 0xff8000008f037808 */ /* 0x000fe40000000000 */
[----:B------:R-:W-:Y:S02]  /*8dc0*/  ISETP.GE.AND P2, PT, R58, R226, PT ;  /* 0x000000e23a00720c */ /* 0x000fe40003f46270 */
[----:B------:R-:W-:Y:S02]  /*8dd0*/  FMNMX3.FTZ R37, R37, R123, R165, !PT ;  /* 0x0000007b25257276 */ /* 0x000fe400078100a5 */
[----:B------:R-:W-:-:S02]  /*8de0*/  FMNMX3.FTZ R2, R2, R215, R214, !PT ;  /* 0x000000d702027276 */ /* 0x000fc400078100d6 */
[----:B------:R-:W-:Y:S02]  /*8df0*/  FSEL R251, R3, -INF , !P5 ;  /* 0xff80000003fb7808 */ /* 0x000fe40006800000 */
[----:B------:R-:W-:Y:S02]  /*8e00*/  ISETP.GE.AND P4, PT, R58, R228, PT ;  /* 0x000000e43a00720c */ /* 0x000fe40003f86270 */
[----:B------:R-:W-:Y:S02]  /*8e10*/  FSEL R3, R146, -INF , P2 ;  /* 0xff80000092037808 */ /* 0x000fe40001000000 */
[----:B------:R-:W-:Y:S02]  /*8e20*/  ISETP.GE.AND P1, PT, R60, R226, PT ;  /* 0x000000e23c00720c */ /* 0x000fe40003f26270 */
[----:B------:R-:W-:Y:S02]  /*8e30*/  FMNMX3.FTZ R37, R37, R172, R197, !PT ;  /* 0x000000ac25257276 */ /* 0x000fe400078100c5 */
[----:B------:R-:W-:Y:S01]  /*8e40*/  FMNMX3.FTZ R2, R2, R234, R237, !PT ;  /* 0x000000ea02027276 */ /* 0x000fe200078100ed */
[----:B------:R-:W-:Y:S01]  /*8e50*/  IMAD.MOV.U32 R170, RZ, RZ, R180 ;  /* 0x000000ffffaa7224 */ /* 0x000fe200078e00b4 */
[----:B------:R-:W-:-:S02]  /*8e60*/  FSEL R157, R3, -INF , !P4 ;  /* 0xff800000039d7808 */ /* 0x000fc40006000000 */
[----:B------:R-:W-:Y:S02]  /*8e70*/  ISETP.GE.AND P3, PT, R60, R228, PT ;  /* 0x000000e43c00720c */ /* 0x000fe40003f66270 */
[----:B------:R-:W-:Y:S02]  /*8e80*/  FSEL R3, R147, -INF , P1 ;  /* 0xff80000093037808 */ /* 0x000fe40000800000 */
[----:B------:R-:W-:Y:S02]  /*8e90*/  FMNMX3.FTZ R37, R37, R152, R148, !PT ;  /* 0x0000009825257276 */ /* 0x000fe40007810094 */
[----:B------:R-:W-:Y:S02]  /*8ea0*/  ISETP.GE.AND P0, PT, R61, R226, PT ;  /* 0x000000e23d00720c */ /* 0x000fe40003f06270 */
[----:B------:R-:W-:Y:S02]  /*8eb0*/  FMNMX3.FTZ R2, R2, R239, R238, !PT ;  /* 0x000000ef02027276 */ /* 0x000fe400078100ee */
[----:B------:R-:W-:-:S02]  /*8ec0*/  FSEL R140, R3, -INF , !P3 ;  /* 0xff800000038c7808 */ /* 0x000fc40005800000 */
[----:B------:R-:W-:Y:S02]  /*8ed0*/  FMNMX3.FTZ R37, R37, R170, R149, !PT ;  /* 0x000000aa25257276 */ /* 0x000fe40007810095 */
[----:B------:R-:W-:Y:S02]  /*8ee0*/  ISETP.GE.AND P5, PT, R61, R228, PT ;  /* 0x000000e43d00720c */ /* 0x000fe40003fa6270 */
[----:B------:R-:W-:Y:S02]  /*8ef0*/  FSEL R3, R154, -INF , P0 ;  /* 0xff8000009a037808 */ /* 0x000fe40000000000 */
[----:B------:R-:W-:Y:S01]  /*8f00*/  FMNMX3.FTZ R2, R2, R242, R246, !PT ;  /* 0x000000f202027276 */ /* 0x000fe200078100f6 */
[----:B------:R-:W-:Y:S01]  /*8f10*/  IMAD.MOV.U32 R130, RZ, RZ, R160 ;  /* 0x000000ffff827224 */ /* 0x000fe200078e00a0 */
[----:B------:R-:W-:Y:S02]  /*8f20*/  ISETP.GE.AND P2, PT, R62, R226, PT ;  /* 0x000000e23e00720c */ /* 0x000fe40003f46270 */
[----:B------:R-:W-:-:S02]  /*8f30*/  FMNMX3.FTZ R37, R37, R126, R156, !PT ;  /* 0x0000007e25257276 */ /* 0x000fc4000781009c */
[----:B------:R-:W-:Y:S02]  /*8f40*/  FSEL R151, R3, -INF , !P5 ;  /* 0xff80000003977808 */ /* 0x000fe40006800000 */
[----:B------:R-:W-:Y:S02]  /*8f50*/  FMNMX3.FTZ R2, R2, R248, R247, !PT ;  /* 0x000000f802027276 */ /* 0x000fe400078100f7 */
[----:B------:R-:W-:Y:S02]  /*8f60*/  ISETP.GE.AND P4, PT, R62, R228, PT ;  /* 0x000000e43e00720c */ /* 0x000fe40003f86270 */
[----:B------:R-:W-:Y:S02]  /*8f70*/  FSEL R3, R155, -INF , P2 ;  /* 0xff8000009b037808 */ /* 0x000fe40001000000 */
[----:B------:R-:W-:Y:S02]  /*8f80*/  ISETP.GE.AND P1, PT, R67, R226, PT ;  /* 0x000000e24300720c */ /* 0x000fe40003f26270 */
[----:B------:R-:W-:-:S02]  /*8f90*/  FMNMX.FTZ R37, R130, R37, !PT ;  /* 0x0000002582257209 */ /* 0x000fc40007810000 */
[----:B------:R-:W-:Y:S02]  /*8fa0*/  FMNMX3.FTZ R2, R2, R243, R250, !PT ;  /* 0x000000f302027276 */ /* 0x000fe400078100fa */
[----:B------:R-:W-:Y:S02]  /*8fb0*/  FSEL R144, R3, -INF , !P4 ;  /* 0xff80000003907808 */ /* 0x000fe40006000000 */
[----:B------:R-:W-:Y:S02]  /*8fc0*/  ISETP.GE.AND P3, PT, R67, R228, PT ;  /* 0x000000e44300720c */ /* 0x000fe40003f66270 */
[----:B------:R-:W-:Y:S01]  /*8fd0*/  FSEL R3, R158, -INF , P1 ;  /* 0xff8000009e037808 */ /* 0x000fe20000800000 */
[----:B------:R-:W1:Y:S01]  /*8fe0*/  SHFL.BFLY PT, R7, R37, 0x2, 0x1f ;  /* 0x0c401f0025077f89 */ /* 0x000e6200000e0000 */
[-C--:B------:R-:W-:Y:S02]  /*8ff0*/  ISETP.GE.AND P0, PT, R70, R226.reuse, PT ;  /* 0x000000e24600720c */ /* 0x080fe40003f06270 */
[----:B------:R-:W-:-:S02]  /*9000*/  ISETP.GE.AND P2, PT, R72, R226, PT ;  /* 0x000000e24800720c */ /* 0x000fc40003f46270 */
[----:B------:R-:W-:Y:S02]  /*9010*/  FMNMX3.FTZ R2, R2, R251, R157, !PT ;  /* 0x000000fb02027276 */ /* 0x000fe4000781009d */
[----:B------:R-:W-:Y:S02]  /*9020*/  FSEL R145, R3, -INF , !P3 ;  /* 0xff80000003917808 */ /* 0x000fe40005800000 */
[----:B------:R-:W-:Y:S02]  /*9030*/  ISETP.GE.AND P1, PT, R75, R226, PT ;  /* 0x000000e24b00720c */ /* 0x000fe40003f26270 */
[----:B------:R-:W-:Y:S02]  /*9040*/  FSEL R3, R159, -INF , P0 ;  /* 0xff8000009f037808 */ /* 0x000fe40000000000 */
[-C--:B------:R-:W-:Y:S02]  /*9050*/  ISETP.GE.AND P5, PT, R70, R228.reuse, PT ;  /* 0x000000e44600720c */ /* 0x080fe40003fa6270 */
[----:B------:R-:W-:-:S02]  /*9060*/  ISETP.GE.AND P4, PT, R72, R228, PT ;  /* 0x000000e44800720c */ /* 0x000fc40003f86270 */
[----:B------:R-:W-:Y:S02]  /*9070*/  ISETP.GE.AND P0, PT, R78, R226, PT ;  /* 0x000000e24e00720c */ /* 0x000fe40003f06270 */
[----:B------:R-:W-:Y:S02]  /*9080*/  FSEL R5, R138, -INF , P2 ;  /* 0xff8000008a057808 */ /* 0x000fe40001000000 */
[----:B------:R-:W-:Y:S02]  /*9090*/  FMNMX3.FTZ R2, R2, R140, R151, !PT ;  /* 0x0000008c02027276 */ /* 0x000fe40007810097 */
[----:B------:R-:W-:Y:S02]  /*90a0*/  FSEL R6, R139, -INF , P1 ;  /* 0xff8000008b067808 */ /* 0x000fe40000800000 */
[-C--:B------:R-:W-:Y:S02]  /*90b0*/  ISETP.GE.AND P3, PT, R75, R228.reuse, PT ;  /* 0x000000e44b00720c */ /* 0x080fe40003f66270 */
[----:B------:R-:W-:-:S02]  /*90c0*/  ISETP.GE.AND P2, PT, R78, R228, PT ;  /* 0x000000e44e00720c */ /* 0x000fc40003f46270 */
[----:B------:R-:W-:Y:S02]  /*90d0*/  FSEL R150, R3, -INF , !P5 ;  /* 0xff80000003967808 */ /* 0x000fe40006800000 */
[----:B------:R-:W-:Y:S02]  /*90e0*/  ISETP.GE.AND P1, PT, R79, R226, PT ;  /* 0x000000e24f00720c */ /* 0x000fe40003f26270 */
[----:B------:R-:W-:Y:S02]  /*90f0*/  FSEL R4, R114, -INF , P0 ;  /* 0xff80000072047808 */ /* 0x000fe40000000000 */
[----:B------:R-:W-:Y:S02]  /*9100*/  FSEL R127, R5, -INF , !P4 ;  /* 0xff800000057f7808 */ /* 0x000fe40006000000 */
[----:B------:R-:W-:Y:S02]  /*9110*/  FMNMX3.FTZ R2, R2, R144, R145, !PT ;  /* 0x0000009002027276 */ /* 0x000fe40007810091 */
[----:B------:R-:W-:-:S02]  /*9120*/  ISETP.GE.AND P5, PT, R79, R228, PT ;  /* 0x000000e44f00720c */ /* 0x000fc40003fa6270 */
[----:B------:R-:W-:Y:S02]  /*9130*/  FSEL R3, R115, -INF , P1 ;  /* 0xff80000073037808 */ /* 0x000fe40000800000 */
[----:B------:R-:W-:Y:S02]  /*9140*/  FSEL R136, R6, -INF , !P3 ;  /* 0xff80000006887808 */ /* 0x000fe40005800000 */
[----:B------:R-:W-:Y:S02]  /*9150*/  FSEL R137, R4, -INF , !P2 ;  /* 0xff80000004897808 */ /* 0x000fe40005000000 */
[----:B------:R-:W-:Y:S02]  /*9160*/  FMNMX3.FTZ R2, R2, R150, R127, !PT ;  /* 0x0000009602027276 */ /* 0x000fe4000781007f */
[----:B------:R-:W-:Y:S02]  /*9170*/  FSEL R141, R3, -INF , !P5 ;  /* 0xff800000038d7808 */ /* 0x000fe40006800000 */
        /* <DEDUP_REMOVED lines=8> */
[----:B------:R-:W-:Y:S01]  /*9200*/  FSETP.NEU.FTZ.AND P0, PT, R37, -INF , PT ;  /* 0xff8000002500780b */ /* 0x000fe20003f1d000 */
[----:B--2---:R-:W-:-:S05]  /*9210*/  FMUL.FTZ R5, R0, R37 ;  /* 0x0000002500057220 */ /* 0x004fca0000410000 */
[----:B------:R-:W-:-:S05]  /*9220*/  FSEL R5, R5, RZ, P0 ;  /* 0x000000ff05057208 */ /* 0x000fca0000000000 */
[----:B------:R-:W-:-:S04]  /*9230*/  FFMA.FTZ R3, R64, R0, -R5 ;  /* 0x0000000040037223 */ /* 0x000fc80000010805 */
[----:B------:R2:W-:Y:S01]  /*9240*/  MUFU.EX2 R182, R3 ;  /* 0x0000000300b67308 */ /* 0x0005e20000000800 */
[----:B------:R-:W-:Y:S02]  /*9250*/  IMAD.SHL.U32 R180, R223, 0x40, RZ ;  /* 0x00000040dfb47824 */ /* 0x000fe400078e00ff */
[----:B------:R-:W-:Y:S01]  /*9260*/  IMAD.MOV.U32 R160, RZ, RZ, R200 ;  /* 0x000000ffffa07224 */ /* 0x000fe200078e00c8 */
[----:B-1----:R-:W-:Y:S01]  /*9270*/  FMNMX.FTZ R38, R2, R4, !PT ;  /* 0x0000000402267209 */ /* 0x002fe20007810000 */
[-CC-:B------:R-:W-:Y:S01]  /*9280*/  FFMA.FTZ R2, R65, R0.reuse, -R5.reuse ;  /* 0x0000000041027223 */ /* 0x180fe20000010805 */
[----:B--2---:R-:W-:-:S04]  /*9290*/  FFMA.FTZ R3, R82, R0, -R5 ;  /* 0x0000000052037223 */ /* 0x004fc80000010805 */
[----:B------:R1:W2:Y:S01]  /*92a0*/  MUFU.EX2 R181, R3 ;  /* 0x0000000300b57308 */ /* 0x0002a20000000800 */
[----:B------:R-:W-:Y:S02]  /*92b0*/  LOP3.LUT R180, R180, 0x200, RZ, 0xc0, !PT ;  /* 0x00000200b4b47812 */ /* 0x000fe400078ec0ff */
[----:B------:R-:W-:-:S05]  /*92c0*/  FSETP.NEU.FTZ.AND P0, PT, R38, -INF , PT ;  /* 0xff8000002600780b */ /* 0x000fca0003f1d000 */
[----:B------:R3:W-:Y:S01]  /*92d0*/  MUFU.EX2 R199, R2 ;  /* 0x0000000200c77308 */ /* 0x0007e20000000800 */
[----:B-1----:R-:W-:-:S07]  /*92e0*/  FFMA.FTZ R3, R63, R0, -R5 ;  /* 0x000000003f037223 */ /* 0x002fce0000010805 */
[----:B------:R1:W4:Y:S01]  /*92f0*/  MUFU.EX2 R200, R3 ;  /* 0x0000000300c87308 */ /* 0x0003220000000800 */
[----:B---3--:R-:W-:-:S07]  /*9300*/  FFMA.FTZ R2, R66, R0, -R5 ;  /* 0x0000000042027223 */ /* 0x008fce0000010805 */
[----:B------:R3:W-:Y:S01]  /*9310*/  MUFU.EX2 R203, R2 ;  /* 0x0000000200cb7308 */ /* 0x0007e20000000800 */
[----:B-1----:R-:W-:-:S05]  /*9320*/  FMUL.FTZ R3, R0, R38 ;  /* 0x0000002600037220 */ /* 0x002fca0000410000 */
[----:B------:R-:W-:Y:S01]  /*9330*/  FSEL R3, R3, RZ, P0 ;  /* 0x000000ff03037208 */ /* 0x000fe20000000000 */
[----:B---3--:R-:W-:-:S04]  /*9340*/  IMAD.IADD R2, R180, 0x1, R160 ;  /* 0x00000001b4027824 */ /* 0x008fc800078e02a0 */
[----:B------:R-:W-:Y:S02]  /*9350*/  IMAD R160, R2, 0x2, R219 ;  /* 0x0000000202a07824 */ /* 0x000fe400078e02db */
[----:B------:R-:W-:-:S04]  /*9360*/  FFMA.FTZ R2, R55, R0, -R3 ;  /* 0x0000000037027223 */ /* 0x000fc80000010803 */
[----:B------:R1:W-:Y:S01]  /*9370*/  MUFU.EX2 R6, R2 ;  /* 0x0000000200067308 */ /* 0x0003e20000000800 */
[----:B------:R-:W-:Y:S01]  /*9380*/  FFMA.FTZ R4, R71, R0, -R3 ;  /* 0x0000000047047223 */ /* 0x000fe20000010803 */
[----:B------:R-:W-:Y:S01]  /*9390*/  IMAD.IADD R39, R132, 0x1, R160 ;  /* 0x0000000184277824 */ /* 0x000fe200078e02a0 */
[----:B------:R-:W3:Y:S04]  /*93a0*/  LDSM.16.MT88.4 R24, [R160+0xa000] ;  /* 0x00a00000a018783b */ /* 0x000ee80000004200 */
[----:B------:R-:W5:Y:S01]  /*93b0*/  LDSM.16.MT88.4 R20, [R39+0xa000] ;  /* 0x00a000002714783b */ /* 0x000f620000004200 */
[----:B------:R4:W3:Y:S01]  /*93c0*/  MUFU.EX2 R82, R4 ;  /* 0x0000000400527308 */ /* 0x0008e20000000800 */
[----:B------:R-:W-:Y:S01]  /*93d0*/  IMAD.MOV.U32 R180, RZ, RZ, R201 ;  /* 0x000000ffffb47224 */ /* 0x000fe200078e00c9 */
[----:B--2---:R-:W-:Y:S01]  /*93e0*/  F2FP.BF16.F32.PACK_AB R8, R181, R182 ;  /* 0x000000b6b508723e */ /* 0x004fe200000010ff */
[----:B------:R-:W-:Y:S01]  /*93f0*/  LDSM.16.MT88.4 R28, [R160+0xa800] ;  /* 0x00a80000a01c783b */ /* 0x000fe20000004200 */
[----:B-1----:R-:W-:-:S04]  /*9400*/  FFMA.FTZ R2, R57, R0, -R3 ;  /* 0x0000000039027223 */ /* 0x002fc80000010803 */
[----:B------:R1:W-:Y:S01]  /*9410*/  MUFU.EX2 R190, R2 ;  /* 0x0000000200be7308 */ /* 0x0003e20000000800 */
[----:B----4-:R-:W-:Y:S02]  /*9420*/  IMAD.MOV.U32 R4, RZ, RZ, R197 ;  /* 0x000000ffff047224 */ /* 0x010fe400078e00c5 */
[----:B-1----:R-:W-:-:S05]  /*9430*/  FFMA.FTZ R2, R59, R0, -R3 ;  /* 0x000000003b027223 */ /* 0x002fca0000010803 */
[----:B------:R1:W2:Y:S01]  /*9440*/  MUFU.EX2 R197, R2 ;  /* 0x0000000200c57308 */ /* 0x0002a20000000800 */
[----:B------:R-:W-:Y:S02]  /*9450*/  IMAD.IADD R36, R216, 0x1, R160 ;  /* 0x00000001d8247824 */ /* 0x000fe400078e02a0 */
[-CC-:B-1----:R-:W-:Y:S02]  /*9460*/  FFMA.FTZ R2, R74, R0.reuse, -R5.reuse ;  /* 0x000000004a027223 */ /* 0x182fe40000010805 */
[----:B------:R-:W-:Y:S01]  /*9470*/  IMAD.IADD R7, R132, 0x1, R36 ;  /* 0x0000000184077824 */ /* 0x000fe200078e0224 */
[----:B------:R-:W-:Y:S02]  /*9480*/  LDSM.16.MT88.4 R12, [R36+0xa000] ;  /* 0x00a00000240c783b */ /* 0x000fe40000004200 */
[----:B------:R1:W4:Y:S02]  /*9490*/  MUFU.EX2 R198, R2 ;  /* 0x0000000200c67308 */ /* 0x0003240000000800 */
[----:B------:R-:W4:Y:S01]  /*94a0*/  LDSM.16.MT88.4 R16, [R7+0xa000] ;  /* 0x00a000000710783b */ /* 0x000f220000004200 */
[----:B-1----:R-:W-:-:S05]  /*94b0*/  FFMA.FTZ R2, R77, R0, -R5 ;  /* 0x000000004d027223 */ /* 0x002fca0000010805 */
[----:B------:R1:W-:Y:S02]  /*94c0*/  MUFU.EX2 R202, R2 ;  /* 0x0000000200ca7308 */ /* 0x0003e40000000800 */
[----:B-1----:R-:W-:-:S06]  /*94d0*/  FFMA.FTZ R2, R81, R0, -R5 ;  /* 0x0000000051027223 */ /* 0x002fcc0000010805 */
[----:B------:R1:W4:Y:S02]  /*94e0*/  MUFU.EX2 R201, R2 ;  /* 0x0000000200c97308 */ /* 0x0003240000000800 */
[----:B-1----:R-:W-:-:S06]  /*94f0*/  FFMA.FTZ R2, R69, R0, -R3 ;  /* 0x0000000045027223 */ /* 0x002fcc0000010803 */
[----:B------:R1:W-:Y:S02]  /*9500*/  MUFU.EX2 R81, R2 ;  /* 0x0000000200517308 */ /* 0x0003e40000000800 */
[----:B-1----:R-:W-:-:S06]  /*9510*/  FFMA.FTZ R2, R73, R0, -R3 ;  /* 0x0000000049027223 */ /* 0x002fcc0000010803 */
[----:B------:R1:W4:Y:S01]  /*9520*/  MUFU.EX2 R191, R2 ;  /* 0x0000000200bf7308 */ /* 0x0003220000000800 */
[----:B------:R-:W-:Y:S02]  /*9530*/  F2FP.BF16.F32.PACK_AB R10, R199, R200 ;  /* 0x000000c8c70a723e */ /* 0x000fe400000010ff */
[----:B---3--:R-:W-:Y:S01]  /*9540*/  F2FP.BF16.F32.PACK_AB R9, R6, R82 ;  /* 0x000000520609723e */ /* 0x008fe200000010ff */
[----:B-1----:R-:W-:-:S04]  /*9550*/  FFMA.FTZ R2, R76, R0, -R3 ;  /* 0x000000004c027223 */ /* 0x002fc80000010803 */
[----:B------:R1:W-:Y:S01]  /*9560*/  MUFU.EX2 R187, R2 ;  /* 0x0000000200bb7308 */ /* 0x0003e20000000800 */
[----:B--2---:R-:W-:Y:S01]  /*9570*/  F2FP.BF16.F32.PACK_AB R11, R197, R190 ;  /* 0x000000bec50b723e */ /* 0x004fe200000010ff */
[----:B-1----:R-:W-:-:S06]  /*9580*/  FFMA.FTZ R2, R80, R0, -R3 ;  /* 0x0000000050027223 */ /* 0x002fcc0000010803 */
[----:B------:R1:W2:Y:S01]  /*9590*/  MUFU.EX2 R80, R2 ;  /* 0x0000000200507308 */ /* 0x0002a20000000800 */
[----:B------:R-:W-:Y:S01]  /*95a0*/  HMMA.16816.F32.BF16 R40, R8, R24, RZ ;  /* 0x000000180828723c */ /* 0x000fe200000418ff */
[----:B-1----:R-:W-:-:S06]  /*95b0*/  FFMA.FTZ R2, R83, R0, -R5 ;  /* 0x0000000053027223 */ /* 0x002fcc0000010805 */
[----:B------:R1:W-:Y:S01]  /*95c0*/  MUFU.EX2 R186, R2 ;  /* 0x0000000200ba7308 */ /* 0x0003e20000000800 */
[C---:B------:R-:W-:Y:S08]  /*95d0*/  HMMA.16816.F32.BF16 R44, R8.reuse, R26, RZ ;  /* 0x0000001a082c723c */ /* 0x040ff000000418ff */
[----:B-----5:R-:W-:Y:S01]  /*95e0*/  HMMA.16816.F32.BF16 R32, R8, R20, RZ ;  /* 0x000000140820723c */ /* 0x020fe200000418ff */
[----:B-1----:R-:W-:-:S07]  /*95f0*/  FFMA.FTZ R2, R85, R0, -R5 ;  /* 0x0000000055027223 */ /* 0x002fce0000010805 */
[----:B------:R-:W-:Y:S01]  /*9600*/  HMMA.16816.F32.BF16 R24, R8, R22, RZ ;  /* 0x000000160818723c */ /* 0x000fe200000418ff */
[----:B------:R-:W1:Y:S01]  /*9610*/  LDSM.16.MT88.4 R20, [R39+0xa800] ;  /* 0x00a800002714783b */ /* 0x000e620000004200 */
[----:B------:R3:W5:Y:S02]  /*9620*/  MUFU.EX2 R194, R2 ;  /* 0x0000000200c27308 */ /* 0x0007640000000800 */
[----:B---3--:R-:W-:-:S06]  /*9630*/  FFMA.FTZ R2, R86, R0, -R5 ;  /* 0x0000000056027223 */ /* 0x008fcc0000010805 */
[----:B------:R3:W-:Y:S01]  /*9640*/  MUFU.EX2 R183, R2 ;  /* 0x0000000200b77308 */ /* 0x0007e20000000800 */
[----:B----4-:R-:W-:Y:S01]  /*9650*/  HMMA.16816.F32.BF16 R52, R8, R16, RZ ;  /* 0x000000100834723c */ /* 0x010fe200000418ff */
[----:B---3--:R-:W-:-:S06]  /*9660*/  FFMA.FTZ R2, R89, R0, -R5 ;  /* 0x0000000059027223 */ /* 0x008fcc0000010805 */
[----:B------:R3:W4:Y:S01]  /*9670*/  MUFU.EX2 R195, R2 ;  /* 0x0000000200c37308 */ /* 0x0007220000000800 */
[C---:B------:R-:W-:Y:S01]  /*9680*/  HMMA.16816.F32.BF16 R48, R8.reuse, R18, RZ ;  /* 0x000000120830723c */ /* 0x040fe200000418ff */
[----:B------:R-:W5:Y:S07]  /*9690*/  LDSM.16.MT88.4 R16, [R36+0xa800] ;  /* 0x00a800002410783b */ /* 0x000f6e0000004200 */
[----:B------:R-:W-:Y:S01]  /*96a0*/  HMMA.16816.F32.BF16 R56, R8, R12, RZ ;  /* 0x0000000c0838723c */ /* 0x000fe200000418ff */
[----:B---3--:R-:W-:-:S07]  /*96b0*/  FFMA.FTZ R2, R84, R0, -R3 ;  /* 0x0000000054027223 */ /* 0x008fce0000010803 */
[----:B------:R-:W-:Y:S01]  /*96c0*/  HMMA.16816.F32.BF16 R60, R8, R14, RZ ;  /* 0x0000000e083c723c */ /* 0x000fe200000418ff */
[----:B------:R-:W3:Y:S01]  /*96d0*/  LDSM.16.MT88.4 R12, [R7+0xa800] ;  /* 0x00a80000070c783b */ /* 0x000ee20000004200 */
[----:B------:R2:W-:Y:S01]  /*96e0*/  MUFU.EX2 R179, R2 ;  /* 0x0000000200b37308 */ /* 0x0005e20000000800 */
[----:B------:R-:W-:Y:S02]  /*96f0*/  IMAD.MOV.U32 R216, RZ, RZ, R180 ;  /* 0x000000ffffd87224 */ /* 0x000fe400078e00b4 */
[----:B--2---:R-:W-:-:S05]  /*9700*/  FFMA.FTZ R2, R88, R0, -R3 ;  /* 0x0000000058027223 */ /* 0x004fca0000010803 */
[----:B------:R2:W4:Y:S01]  /*9710*/  MUFU.EX2 R178, R2 ;  /* 0x0000000200b27308 */ /* 0x0005220000000800 */
[----:B------:R-:W-:Y:S01]  /*9720*/  F2FP.BF16.F32.PACK_AB R8, R198, R203 ;  /* 0x000000cbc608723e */ /* 0x000fe200000010ff */
[----:B--2---:R-:W-:-:S06]  /*9730*/  FFMA.FTZ R2, R87, R0, -R3 ;  /* 0x0000000057027223 */ /* 0x004fcc0000010803 */
[----:B------:R2:W-:Y:S01]  /*9740*/  MUFU.EX2 R71, R2 ;  /* 0x0000000200477308 */ /* 0x0005e20000000800 */
[----:B------:R-:W-:Y:S02]  /*9750*/  F2FP.BF16.F32.PACK_AB R10, R201, R202 ;  /* 0x000000cac90a723e */ /* 0x000fe400000010ff */
[----:B------:R-:W-:Y:S02]  /*9760*/  F2FP.BF16.F32.PACK_AB R9, R191, R81 ;  /* 0x00000051bf09723e */ /* 0x000fe400000010ff */
[----:B------:R-:W-:Y:S01]  /*9770*/  F2FP.BF16.F32.PACK_AB R11, R80, R187 ;  /* 0x000000bb500b723e */ /* 0x000fe200000010ff */
[----:B--2---:R-:W-:-:S04]  /*9780*/  FFMA.FTZ R2, R90, R0, -R3 ;  /* 0x000000005a027223 */ /* 0x004fc80000010803 */
[----:B------:R2:W4:Y:S02]  /*9790*/  MUFU.EX2 R180, R2 ;  /* 0x0000000200b47308 */ /* 0x0005240000000800 */
[----:B------:R-:W-:Y:S01]  /*97a0*/  HMMA.16816.F32.BF16 R64, R8, R28, R40 ;  /* 0x0000001c0840723c */ /* 0x000fe20000041828 */
[----:B--2---:R-:W-:-:S05]  /*97b0*/  FFMA.FTZ R2, R91, R0, -R5 ;  /* 0x000000005b027223 */ /* 0x004fca0000010805 */
[----:B------:R2:W-:Y:S02]  /*97c0*/  MUFU.EX2 R70, R2 ;  /* 0x0000000200467308 */ /* 0x0005e40000000800 */
[----:B-1----:R-:W-:Y:S01]  /*97d0*/  HMMA.16816.F32.BF16 R40, R8, R20, R32 ;  /* 0x000000140828723c */ /* 0x002fe20000041820 */
[----:B--2---:R-:W-:-:S05]  /*97e0*/  FFMA.FTZ R2, R92, R0, -R5 ;  /* 0x000000005c027223 */ /* 0x004fca0000010805 */
[----:B------:R1:W2:Y:S02]  /*97f0*/  MUFU.EX2 R175, R2 ;  /* 0x0000000200af7308 */ /* 0x0002a40000000800 */
[C---:B------:R-:W-:Y:S01]  /*9800*/  HMMA.16816.F32.BF16 R72, R8.reuse, R30, R44 ;  /* 0x0000001e0848723c */ /* 0x040fe2000004182c */
[----:B------:R-:W2:Y:S07]  /*9810*/  LDSM.16.MT88.4 R28, [R160+0xb000] ;  /* 0x00b00000a01c783b */ /* 0x000eae0000004200 */
[----:B------:R-:W-:Y:S01]  /*9820*/  HMMA.16816.F32.BF16 R32, R8, R22, R24 ;  /* 0x000000160820723c */ /* 0x000fe20000041818 */
[----:B------:R-:W2:Y:S01]  /*9830*/  LDSM.16.MT88.4 R24, [R39+0xb000] ;  /* 0x00b000002718783b */ /* 0x000ea20000004200 */
[----:B-1----:R-:W-:Y:S01]  /*9840*/  FFMA.FTZ R2, R94, R0, -R5 ;  /* 0x000000005e027223 */ /* 0x002fe20000010805 */
[----:B------:R-:W-:-:S03]  /*9850*/  IMAD.MOV.U32 R94, RZ, RZ, R172 ;  /* 0x000000ffff5e7224 */ /* 0x000fc600078e00ac */
[----:B------:R1:W-:Y:S01]  /*9860*/  MUFU.EX2 R172, R2 ;  /* 0x0000000200ac7308 */ /* 0x0003e20000000800 */
[----:B------:R-:W-:Y:S01]  /*9870*/  IMAD.MOV.U32 R89, RZ, RZ, R170 ;  /* 0x000000ffff597224 */ /* 0x000fe200078e00aa */
[----:B-----5:R-:W-:Y:S01]  /*9880*/  HMMA.16816.F32.BF16 R56, R8, R16, R56 ;  /* 0x000000100838723c */ /* 0x020fe20000041838 */
[----:B-1----:R-:W-:-:S05]  /*9890*/  FFMA.FTZ R2, R97, R0, -R5 ;  /* 0x0000000061027223 */ /* 0x002fca0000010805 */
[----:B------:R1:W5:Y:S02]  /*98a0*/  MUFU.EX2 R174, R2 ;  /* 0x0000000200ae7308 */ /* 0x0003640000000800 */
[C---:B------:R-:W-:Y:S01]  /*98b0*/  HMMA.16816.F32.BF16 R60, R8.reuse, R18, R60 ;  /* 0x00000012083c723c */ /* 0x040fe2000004183c */
[----:B------:R-:W5:Y:S07]  /*98c0*/  LDSM.16.MT88.4 R16, [R36+0xb000] ;  /* 0x00b000002410783b */ /* 0x000f6e0000004200 */
[----:B---3--:R-:W-:Y:S01]  /*98d0*/  HMMA.16816.F32.BF16 R44, R8, R12, R52 ;  /* 0x0000000c082c723c */ /* 0x008fe20000041834 */
[----:B-1----:R-:W-:-:S04]  /*98e0*/  FFMA.FTZ R2, R93, R0, -R3 ;  /* 0x000000005d027223 */ /* 0x002fc80000010803 */
[----:B------:R1:W-:Y:S03]  /*98f0*/  MUFU.EX2 R170, R2 ;  /* 0x0000000200aa7308 */ /* 0x0003e60000000800 */
[----:B------:R-:W-:Y:S01]  /*9900*/  HMMA.16816.F32.BF16 R20, R8, R14, R48 ;  /* 0x0000000e0814723c */ /* 0x000fe20000041830 */
[----:B------:R-:W3:Y:S01]  /*9910*/  LDSM.16.MT88.4 R12, [R7+0xb000] ;  /* 0x00b00000070c783b */ /* 0x000ee20000004200 */
[----:B-1----:R-:W-:-:S04]  /*9920*/  FFMA.FTZ R2, R96, R0, -R3 ;  /* 0x0000000060027223 */ /* 0x002fc80000010803 */
[----:B------:R1:W3:Y:S02]  /*9930*/  MUFU.EX2 R69, R2 ;  /* 0x0000000200457308 */ /* 0x0002e40000000800 */
[----:B-1----:R-:W-:-:S06]  /*9940*/  FFMA.FTZ R2, R95, R0, -R3 ;  /* 0x000000005f027223 */ /* 0x002fcc0000010803 */
[----:B------:R1:W-:Y:S01]  /*9950*/  MUFU.EX2 R167, R2 ;  /* 0x0000000200a77308 */ /* 0x0003e20000000800 */
[----:B------:R-:W-:Y:S01]  /*9960*/  F2FP.BF16.F32.PACK_AB R8, R194, R186 ;  /* 0x000000bac208723e */ /* 0x000fe200000010ff */
[----:B------:R-:W-:Y:S01]  /*9970*/  IMAD.MOV.U32 R85, RZ, RZ, R165 ;  /* 0x000000ffff557224 */ /* 0x000fe200078e00a5 */
[----:B----4-:R-:W-:Y:S01]  /*9980*/  F2FP.BF16.F32.PACK_AB R10, R195, R183 ;  /* 0x000000b7c30a723e */ /* 0x010fe200000010ff */
[----:B-1----:R-:W-:-:S04]  /*9990*/  FFMA.FTZ R2, R98, R0, -R3 ;  /* 0x0000000062027223 */ /* 0x002fc80000010803 */
[----:B------:R1:W4:Y:S01]  /*99a0*/  MUFU.EX2 R166, R2 ;  /* 0x0000000200a67308 */ /* 0x0003220000000800 */
[----:B------:R-:W-:Y:S02]  /*99b0*/  F2FP.BF16.F32.PACK_AB R9, R178, R179 ;  /* 0x000000b3b209723e */ /* 0x000fe400000010ff */
[----:B------:R-:W-:Y:S01]  /*99c0*/  F2FP.BF16.F32.PACK_AB R11, R180, R71 ;  /* 0x00000047b40b723e */ /* 0x000fe200000010ff */
[----:B-1----:R-:W-:-:S04]  /*99d0*/  FFMA.FTZ R2, R99, R0, -R5 ;  /* 0x0000000063027223 */ /* 0x002fc80000010805 */
[----:B------:R1:W-:Y:S02]  /*99e0*/  MUFU.EX2 R163, R2 ;  /* 0x0000000200a37308 */ /* 0x0003e40000000800 */
[----:B--2---:R-:W-:Y:S01]  /*99f0*/  HMMA.16816.F32.BF16 R52, R8, R28, R64 ;  /* 0x0000001c0834723c */ /* 0x004fe20000041840 */
[----:B-1----:R-:W-:-:S05]  /*9a00*/  FFMA.FTZ R2, R100, R0, -R5 ;  /* 0x0000000064027223 */ /* 0x002fca0000010805 */
[----:B------:R1:W2:Y:S02]  /*9a10*/  MUFU.EX2 R165, R2 ;  /* 0x0000000200a57308 */ /* 0x0002a40000000800 */
[C---:B------:R-:W-:Y:S01]  /*9a20*/  HMMA.16816.F32.BF16 R72, R8.reuse, R30, R72 ;  /* 0x0000001e0848723c */ /* 0x040fe20000041848 */
[----:B------:R-:W2:Y:S07]  /*9a30*/  LDSM.16.MT88.4 R28, [R160+0xb800] ;  /* 0x00b80000a01c783b */ /* 0x000eae0000004200 */
[----:B------:R-:W-:Y:S01]  /*9a40*/  HMMA.16816.F32.BF16 R40, R8, R24, R40 ;  /* 0x000000180828723c */ /* 0x000fe20000041828 */
[----:B-1----:R-:W-:-:S07]  /*9a50*/  FFMA.FTZ R2, R101, R0, -R5 ;  /* 0x0000000065027223 */ /* 0x002fce0000010805 */
[----:B------:R-:W-:Y:S01]  /*9a60*/  HMMA.16816.F32.BF16 R32, R8, R26, R32 ;  /* 0x0000001a0820723c */ /* 0x000fe20000041820 */
[----:B------:R-:W1:Y:S01]  /*9a70*/  LDSM.16.MT88.4 R24, [R39+0xb800] ;  /* 0x00b800002718783b */ /* 0x000e620000004200 */
[----:B------:R5:W-:Y:S01]  /*9a80*/  MUFU.EX2 R162, R2 ;  /* 0x0000000200a27308 */ /* 0x000be20000000800 */
[----:B------:R-:W-:Y:S02]  /*9a90*/  IMAD.MOV.U32 R88, RZ, RZ, R157 ;  /* 0x000000ffff587224 */ /* 0x000fe400078e009d */
[----:B-----5:R-:W-:-:S05]  /*9aa0*/  FFMA.FTZ R2, R103, R0, -R5 ;  /* 0x0000000067027223 */ /* 0x020fca0000010805 */
[----:B------:R5:W1:Y:S01]  /*9ab0*/  MUFU.EX2 R159, R2 ;  /* 0x00000002009f7308 */ /* 0x000a620000000800 */
[----:B------:R-:W-:Y:S01]  /*9ac0*/  HMMA.16816.F32.BF16 R56, R8, R16, R56 ;  /* 0x000000100838723c */ /* 0x000fe20000041838 */
[----:B------:R-:W-:-:S07]  /*9ad0*/  IMAD.MOV.U32 R90, RZ, RZ, R156 ;  /* 0x000000ffff5a7224 */ /* 0x000fce00078e009c */
[----:B------:R-:W-:Y:S01]  /*9ae0*/  HMMA.16816.F32.BF16 R76, R8, R18, R60 ;  /* 0x00000012084c723c */ /* 0x000fe2000004183c */
[----:B------:R-:W1:Y:S01]  /*9af0*/  LDSM.16.MT88.4 R16, [R36+0xb800] ;  /* 0x00b800002410783b */ /* 0x000e620000004200 */
[----:B-----5:R-:W-:-:S04]  /*9b00*/  FFMA.FTZ R2, R102, R0, -R3 ;  /* 0x0000000066027223 */ /* 0x020fc80000010803 */
[----:B------:R5:W-:Y:S02]  /*9b10*/  MUFU.EX2 R158, R2 ;  /* 0x00000002009e7308 */ /* 0x000be40000000800 */
[C---:B---3--:R-:W-:Y:S08]  /*9b20*/  HMMA.16816.F32.BF16 R48, R8.reuse, R12, R44 ;  /* 0x0000000c0830723c */ /* 0x048ff0000004182c */
[----:B------:R-:W-:Y:S01]  /*9b30*/  HMMA.16816.F32.BF16 R20, R8, R14, R20 ;  /* 0x0000000e0814723c */ /* 0x000fe20000041814 */
[----:B------:R-:W3:Y:S01]  /*9b40*/  LDSM.16.MT88.4 R12, [R7+0xb800] ;  /* 0x00b80000070c783b */ /* 0x000ee20000004200 */
[----:B-----5:R-:W-:-:S04]  /*9b50*/  FFMA.FTZ R2, R105, R0, -R3 ;  /* 0x0000000069027223 */ /* 0x020fc80000010803 */
[----:B------:R5:W3:Y:S01]  /*9b60*/  MUFU.EX2 R157, R2 ;  /* 0x00000002009d7308 */ /* 0x000ae20000000800 */
[----:B------:R-:W-:Y:S02]  /*9b70*/  IMAD.MOV.U32 R65, RZ, RZ, R153 ;  /* 0x000000ffff417224 */ /* 0x000fe400078e0099 */
[----:B-----5:R-:W-:-:S05]  /*9b80*/  FFMA.FTZ R2, R104, R0, -R3 ;  /* 0x0000000068027223 */ /* 0x020fca0000010803 */
[----:B------:R5:W-:Y:S01]  /*9b90*/  MUFU.EX2 R156, R2 ;  /* 0x00000002009c7308 */ /* 0x000be20000000800 */
[----:B------:R-:W-:Y:S02]  /*9ba0*/  F2FP.BF16.F32.PACK_AB R8, R175, R70 ;  /* 0x00000046af08723e */ /* 0x000fe400000010ff */
[----:B------:R-:W-:Y:S01]  /*9bb0*/  F2FP.BF16.F32.PACK_AB R10, R174, R172 ;  /* 0x000000acae0a723e */ /* 0x000fe200000010ff */
[----:B-----5:R-:W-:-:S04]  /*9bc0*/  FFMA.FTZ R2, R106, R0, -R3 ;  /* 0x000000006a027223 */ /* 0x020fc80000010803 */
[----:B------:R5:W3:Y:S01]  /*9bd0*/  MUFU.EX2 R155, R2 ;  /* 0x00000002009b7308 */ /* 0x000ae20000000800 */
[----:B------:R-:W-:Y:S02]  /*9be0*/  F2FP.BF16.F32.PACK_AB R9, R69, R170 ;  /* 0x000000aa4509723e */ /* 0x000fe400000010ff */
[----:B----4-:R-:W-:Y:S01]  /*9bf0*/  F2FP.BF16.F32.PACK_AB R11, R166, R167 ;  /* 0x000000a7a60b723e */ /* 0x010fe200000010ff */
[----:B------:R-:W-:Y:S02]  /*9c00*/  IMAD.MOV.U32 R114, RZ, RZ, R152 ;  /* 0x000000ffff727224 */ /* 0x000fe400078e0098 */
[----:B-----5:R-:W-:-:S04]  /*9c10*/  FFMA.FTZ R2, R107, R0, -R5 ;  /* 0x000000006b027223 */ /* 0x020fc80000010805 */
[----:B------:R4:W-:Y:S01]  /*9c20*/  MUFU.EX2 R153, R2 ;  /* 0x0000000200997308 */ /* 0x0009e20000000800 */
[----:B--2---:R-:W-:Y:S01]  /*9c30*/  HMMA.16816.F32.BF16 R52, R8, R28, R52 ;  /* 0x0000001c0834723c */ /* 0x004fe20000041834 */
[----:B------:R-:W-:Y:S02]  /*9c40*/  IMAD.MOV.U32 R91, RZ, RZ, R151 ;  /* 0x000000ffff5b7224 */ /* 0x000fe400078e0097 */
[----:B----4-:R-:W-:-:S04]  /*9c50*/  FFMA.FTZ R2, R108, R0, -R5 ;  /* 0x000000006c027223 */ /* 0x010fc80000010805 */
[----:B------:R2:W4:Y:S01]  /*9c60*/  MUFU.EX2 R154, R2 ;  /* 0x00000002009a7308 */ /* 0x0005220000000800 */
[C---:B------:R-:W-:Y:S01]  /*9c70*/  HMMA.16816.F32.BF16 R72, R8.reuse, R30, R72 ;  /* 0x0000001e0848723c */ /* 0x040fe20000041848 */
[----:B------:R-:W5:Y:S07]  /*9c80*/  LDSM.16.MT88.4 R28, [R160+0xc000] ;  /* 0x00c00000a01c783b */ /* 0x000f6e0000004200 */
[----:B-1----:R-:W-:Y:S01]  /*9c90*/  HMMA.16816.F32.BF16 R40, R8, R24, R40 ;  /* 0x000000180828723c */ /* 0x002fe20000041828 */
[----:B--2---:R-:W-:-:S07]  /*9ca0*/  FFMA.FTZ R2, R109, R0, -R5 ;  /* 0x000000006d027223 */ /* 0x004fce0000010805 */
[----:B------:R-:W-:Y:S01]  /*9cb0*/  HMMA.16816.F32.BF16 R32, R8, R26, R32 ;  /* 0x0000001a0820723c */ /* 0x000fe20000041820 */
[----:B------:R-:W1:Y:S01]  /*9cc0*/  LDSM.16.MT88.4 R24, [R39+0xc000] ;  /* 0x00c000002718783b */ /* 0x000e620000004200 */
[----:B------:R2:W-:Y:S01]  /*9cd0*/  MUFU.EX2 R152, R2 ;  /* 0x0000000200987308 */ /* 0x0005e20000000800 */
[----:B------:R-:W-:Y:S02]  /*9ce0*/  IMAD.MOV.U32 R92, RZ, RZ, R150 ;  /* 0x000000ffff5c7224 */ /* 0x000fe400078e0096 */
[----:B------:R-:W-:Y:S02]  /*9cf0*/  IMAD.MOV.U32 R115, RZ, RZ, R149 ;  /* 0x000000ffff737224 */ /* 0x000fe400078e0095 */
[----:B--2---:R-:W-:-:S04]  /*9d00*/  FFMA.FTZ R2, R110, R0, -R5 ;  /* 0x000000006e027223 */ /* 0x004fc80000010805 */
[----:B------:R2:W4:Y:S01]  /*9d10*/  MUFU.EX2 R151, R2 ;  /* 0x0000000200977308 */ /* 0x0005220000000800 */
[----:B------:R-:W-:Y:S01]  /*9d20*/  HMMA.16816.F32.BF16 R60, R8, R16, R56 ;  /* 0x00000010083c723c */ /* 0x000fe20000041838 */
[----:B------:R-:W-:Y:S02]  /*9d30*/  IMAD.MOV.U32 R67, RZ, RZ, R148 ;  /* 0x000000ffff437224 */ /* 0x000fe400078e0094 */
[----:B--2---:R-:W-:-:S04]  /*9d40*/  FFMA.FTZ R2, R111, R0, -R3 ;  /* 0x000000006f027223 */ /* 0x004fc80000010803 */
[----:B------:R2:W-:Y:S01]  /*9d50*/  MUFU.EX2 R150, R2 ;  /* 0x0000000200967308 */ /* 0x0005e20000000800 */
[C---:B------:R-:W-:Y:S01]  /*9d60*/  HMMA.16816.F32.BF16 R76, R8.reuse, R18, R76 ;  /* 0x00000012084c723c */ /* 0x040fe2000004184c */
[----:B------:R-:W4:Y:S07]  /*9d70*/  LDSM.16.MT88.4 R16, [R36+0xc000] ;  /* 0x00c000002410783b */ /* 0x000f2e0000004200 */
[----:B---3--:R-:W-:Y:S01]  /*9d80*/  HMMA.16816.F32.BF16 R48, R8, R12, R48 ;  /* 0x0000000c0830723c */ /* 0x008fe20000041830 */
[----:B--2---:R-:W-:-:S07]  /*9d90*/  FFMA.FTZ R2, R113, R0, -R3 ;  /* 0x0000000071027223 */ /* 0x004fce0000010803 */
[----:B------:R-:W-:Y:S01]  /*9da0*/  HMMA.16816.F32.BF16 R20, R8, R14, R20 ;  /* 0x0000000e0814723c */ /* 0x000fe20000041814 */
[----:B------:R-:W2:Y:S01]  /*9db0*/  LDSM.16.MT88.4 R12, [R7+0xc000] ;  /* 0x00c00000070c783b */ /* 0x000ea20000004200 */
[----:B------:R3:W2:Y:S01]  /*9dc0*/  MUFU.EX2 R149, R2 ;  /* 0x0000000200957308 */ /* 0x0006a20000000800 */
[----:B------:R-:W-:Y:S02]  /*9dd0*/  IMAD.MOV.U32 R86, RZ, RZ, R145 ;  /* 0x000000ffff567224 */ /* 0x000fe400078e0091 */
[----:B---3--:R-:W-:-:S05]  /*9de0*/  FFMA.FTZ R2, R112, R0, -R3 ;  /* 0x0000000070027223 */ /* 0x008fca0000010803 */
[----:B------:R3:W-:Y:S01]  /*9df0*/  MUFU.EX2 R148, R2 ;  /* 0x0000000200947308 */ /* 0x0007e20000000800 */
[----:B------:R-:W-:Y:S01]  /*9e00*/  IMAD.MOV.U32 R87, RZ, RZ, R144 ;  /* 0x000000ffff577224 */ /* 0x000fe200078e0090 */
[----:B------:R-:W-:Y:S01]  /*9e10*/  F2FP.BF16.F32.PACK_AB R8, R165, R163 ;  /* 0x000000a3a508723e */ /* 0x000fe200000010ff */
[----:B---3--:R-:W-:-:S05]  /*9e20*/  FFMA.FTZ R2, R117, R0, -R3 ;  /* 0x0000000075027223 */ /* 0x008fca0000010803 */
[----:B------:R3:W2:Y:S01]  /*9e30*/  MUFU.EX2 R147, R2 ;  /* 0x0000000200937308 */ /* 0x0006a20000000800 */
[----:B------:R-:W-:Y:S02]  /*9e40*/  F2FP.BF16.F32.PACK_AB R10, R159, R162 ;  /* 0x000000a29f0a723e */ /* 0x000fe400000010ff */
[----:B------:R-:W-:Y:S02]  /*9e50*/  F2FP.BF16.F32.PACK_AB R9, R157, R158 ;  /* 0x0000009e9d09723e */ /* 0x000fe400000010ff */
[----:B------:R-:W-:Y:S01]  /*9e60*/  F2FP.BF16.F32.PACK_AB R11, R155, R156 ;  /* 0x0000009c9b0b723e */ /* 0x000fe200000010ff */
[----:B---3--:R-:W-:-:S04]  /*9e70*/  FFMA.FTZ R2, R118, R0, -R5 ;  /* 0x0000000076027223 */ /* 0x008fc80000010805 */
[----:B------:R3:W-:Y:S02]  /*9e80*/  MUFU.EX2 R145, R2 ;  /* 0x0000000200917308 */ /* 0x0007e40000000800 */
[----:B-----5:R-:W-:Y:S01]  /*9e90*/  HMMA.16816.F32.BF16 R52, R8, R28, R52 ;  /* 0x0000001c0834723c */ /* 0x020fe20000041834 */
[----:B---3--:R-:W-:-:S05]  /*9ea0*/  FFMA.FTZ R2, R119, R0, -R5 ;  /* 0x0000000077027223 */ /* 0x008fca0000010805 */
[----:B------:R3:W5:Y:S02]  /*9eb0*/  MUFU.EX2 R144, R2 ;  /* 0x0000000200907308 */ /* 0x0007640000000800 */
[C---:B------:R-:W-:Y:S01]  /*9ec0*/  HMMA.16816.F32.BF16 R72, R8.reuse, R30, R72 ;  /* 0x0000001e0848723c */ /* 0x040fe20000041848 */
[----:B------:R-:W5:Y:S07]  /*9ed0*/  LDSM.16.MT88.4 R28, [R160+0xc800] ;  /* 0x00c80000a01c783b */ /* 0x000f6e0000004200 */
[----:B-1----:R-:W-:Y:S01]  /*9ee0*/  HMMA.16816.F32.BF16 R40, R8, R24, R40 ;  /* 0x000000180828723c */ /* 0x002fe20000041828 */
[----:B---3--:R-:W-:-:S07]  /*9ef0*/  FFMA.FTZ R2, R133, R0, -R5 ;  /* 0x0000000085027223 */ /* 0x008fce0000010805 */
[----:B------:R-:W-:Y:S01]  /*9f00*/  HMMA.16816.F32.BF16 R32, R8, R26, R32 ;  /* 0x0000001a0820723c */ /* 0x000fe20000041820 */
[----:B------:R-:W1:Y:S01]  /*9f10*/  LDSM.16.MT88.4 R24, [R39+0xc800] ;  /* 0x00c800002718783b */ /* 0x000e620000004200 */
[----:B------:R3:W-:Y:S01]  /*9f20*/  MUFU.EX2 R143, R2 ;  /* 0x00000002008f7308 */ /* 0x0007e20000000800 */
[----:B------:R-:W-:Y:S02]  /*9f30*/  IMAD.MOV.U32 R84, RZ, RZ, R140 ;  /* 0x000000ffff547224 */ /* 0x000fe400078e008c */
[----:B---3--:R-:W-:-:S05]  /*9f40*/  FFMA.FTZ R2, R168, R0, -R5 ;  /* 0x00000000a8027223 */ /* 0x008fca0000010805 */
[----:B------:R3:W1:Y:S01]  /*9f50*/  MUFU.EX2 R146, R2 ;  /* 0x0000000200927308 */ /* 0x0006620000000800 */
[----:B----4-:R-:W-:Y:S01]  /*9f60*/  HMMA.16816.F32.BF16 R60, R8, R16, R60 ;  /* 0x00000010083c723c */ /* 0x010fe2000004183c */
[----:B---3--:R-:W-:-:S06]  /*9f70*/  FFMA.FTZ R2, R120, R0, -R3 ;  /* 0x0000000078027223 */ /* 0x008fcc0000010803 */
[----:B------:R3:W-:Y:S01]  /*9f80*/  MUFU.EX2 R142, R2 ;  /* 0x00000002008e7308 */ /* 0x0007e20000000800 */
[C---:B------:R-:W-:Y:S01]  /*9f90*/  HMMA.16816.F32.BF16 R76, R8.reuse, R18, R76 ;  /* 0x00000012084c723c */ /* 0x040fe2000004184c */
[----:B------:R-:W4:Y:S07]  /*9fa0*/  LDSM.16.MT88.4 R16, [R36+0xc800] ;  /* 0x00c800002410783b */ /* 0x000f2e0000004200 */
[----:B--2---:R-:W-:Y:S01]  /*9fb0*/  HMMA.16816.F32.BF16 R48, R8, R12, R48 ;  /* 0x0000000c0830723c */ /* 0x004fe20000041830 */
[----:B---3--:R-:W-:-:S07]  /*9fc0*/  FFMA.FTZ R2, R121, R0, -R3 ;  /* 0x0000000079027223 */ /* 0x008fce0000010803 */
[----:B------:R-:W-:Y:S01]  /*9fd0*/  HMMA.16816.F32.BF16 R20, R8, R14, R20 ;  /* 0x0000000e0814723c */ /* 0x000fe20000041814 */
[----:B------:R-:W2:Y:S01]  /*9fe0*/  LDSM.16.MT88.4 R12, [R7+0xc800] ;  /* 0x00c80000070c783b */ /* 0x000ea20000004200 */
[----:B------:R3:W2:Y:S01]  /*9ff0*/  MUFU.EX2 R140, R2 ;  /* 0x00000002008c7308 */ /* 0x0006a20000000800 */
[----:B------:R-:W-:Y:S02]  /*a000*/  IMAD.MOV.U32 R83, RZ, RZ, R141 ;  /* 0x000000ffff537224 */ /* 0x000fe400078e008d */
[----:B---3--:R-:W-:-:S05]  /*a010*/  FFMA.FTZ R2, R124, R0, -R3 ;  /* 0x000000007c027223 */ /* 0x008fca0000010803 */
[----:B------:R3:W-:Y:S01]  /*a020*/  MUFU.EX2 R139, R2 ;  /* 0x00000002008b7308 */ /* 0x0007e20000000800 */
[----:B------:R-:W-:Y:S01]  /*a030*/  F2FP.BF16.F32.PACK_AB R8, R154, R153 ;  /* 0x000000999a08723e */ /* 0x000fe200000010ff */
[----:B---3--:R-:W-:-:S06]  /*a040*/  FFMA.FTZ R2, R125, R0, -R3 ;  /* 0x000000007d027223 */ /* 0x008fcc0000010803 */
[----:B------:R3:W2:Y:S01]  /*a050*/  MUFU.EX2 R141, R2 ;  /* 0x00000002008d7308 */ /* 0x0006a20000000800 */
[----:B------:R-:W-:Y:S02]  /*a060*/  F2FP.BF16.F32.PACK_AB R10, R151, R152 ;  /* 0x00000098970a723e */ /* 0x000fe400000010ff */
[----:B------:R-:W-:Y:S02]  /*a070*/  F2FP.BF16.F32.PACK_AB R9, R149, R150 ;  /* 0x000000969509723e */ /* 0x000fe400000010ff */
[----:B------:R-:W-:Y:S01]  /*a080*/  F2FP.BF16.F32.PACK_AB R11, R147, R148 ;  /* 0x00000094930b723e */ /* 0x000fe200000010ff */
[----:B---3--:R-:W-:-:S04]  /*a090*/  FFMA.FTZ R2, R169, R0, -R5 ;  /* 0x00000000a9027223 */ /* 0x008fc80000010805 */
[----:B------:R3:W-:Y:S01]  /*a0a0*/  MUFU.EX2 R133, R2 ;  /* 0x0000000200857308 */ /* 0x0007e20000000800 */
[----:B------:R-:W-:Y:S01]  /*a0b0*/  IMAD.MOV.U32 R66, RZ, RZ, R137 ;  /* 0x000000ffff427224 */ /* 0x000fe200078e0089 */
[----:B-----5:R-:W-:Y:S01]  /*a0c0*/  HMMA.16816.F32.BF16 R52, R8, R28, R52 ;  /* 0x0000001c0834723c */ /* 0x020fe20000041834 */
[----:B------:R-:W-:Y:S02]  /*a0d0*/  IMAD.MOV.U32 R64, RZ, RZ, R136 ;  /* 0x000000ffff407224 */ /* 0x000fe400078e0088 */
[----:B---3--:R-:W-:-:S04]  /*a0e0*/  FFMA.FTZ R2, R192, R0, -R5 ;  /* 0x00000000c0027223 */ /* 0x008fc80000010805 */
[----:B------:R3:W5:Y:S01]  /*a0f0*/  MUFU.EX2 R138, R2 ;  /* 0x00000002008a7308 */ /* 0x0007620000000800 */
[C---:B------:R-:W-:Y:S01]  /*a100*/  HMMA.16816.F32.BF16 R72, R8.reuse, R30, R72 ;  /* 0x0000001e0848723c */ /* 0x040fe20000041848 */
[----:B------:R-:W5:Y:S07]  /*a110*/  LDSM.16.MT88.4 R28, [R160+0xd000] ;  /* 0x00d00000a01c783b */ /* 0x000f6e0000004200 */
[----:B-1----:R-:W-:Y:S01]  /*a120*/  HMMA.16816.F32.BF16 R40, R8, R24, R40 ;  /* 0x000000180828723c */ /* 0x002fe20000041828 */
[----:B---3--:R-:W-:-:S04]  /*a130*/  FFMA.FTZ R2, R188, R0, -R5 ;  /* 0x00000000bc027223 */ /* 0x008fc80000010805 */
[----:B------:R1:W-:Y:S03]  /*a140*/  MUFU.EX2 R137, R2 ;  /* 0x0000000200897308 */ /* 0x0003e60000000800 */
[----:B------:R-:W-:Y:S01]  /*a150*/  HMMA.16816.F32.BF16 R32, R8, R26, R32 ;  /* 0x0000001a0820723c */ /* 0x000fe20000041820 */
[----:B------:R-:W3:Y:S01]  /*a160*/  LDSM.16.MT88.4 R24, [R39+0xd000] ;  /* 0x00d000002718783b */ /* 0x000ee20000004200 */
[----:B------:R-:W-:Y:S02]  /*a170*/  IMAD.MOV.U32 R168, RZ, RZ, R66 ;  /* 0x000000ffffa87224 */ /* 0x000fe400078e0042 */
[----:B-1----:R-:W-:-:S04]  /*a180*/  FFMA.FTZ R2, R189, R0, -R5 ;  /* 0x00000000bd027223 */ /* 0x002fc80000010805 */
[----:B------:R1:W3:Y:S01]  /*a190*/  MUFU.EX2 R136, R2 ;  /* 0x0000000200887308 */ /* 0x0002e20000000800 */
[----:B------:R-:W-:Y:S02]  /*a1a0*/  IMAD.MOV.U32 R66, RZ, RZ, R67 ;  /* 0x000000ffff427224 */ /* 0x000fe400078e0043 */
[----:B------:R-:W-:Y:S01]  /*a1b0*/  IMAD.MOV.U32 R67, RZ, RZ, R87 ;  /* 0x000000ffff437224 */ /* 0x000fe200078e0057 */
[----:B----4-:R-:W-:Y:S01]  /*a1c0*/  HMMA.16816.F32.BF16 R60, R8, R16, R60 ;  /* 0x00000010083c723c */ /* 0x010fe2000004183c */
[----:B------:R-:W-:Y:S02]  /*a1d0*/  IMAD.MOV.U32 R87, RZ, RZ, R86 ;  /* 0x000000ffff577224 */ /* 0x000fe400078e0056 */
[----:B-1----:R-:W-:-:S04]  /*a1e0*/  FFMA.FTZ R2, R128, R0, -R3 ;  /* 0x0000000080027223 */ /* 0x002fc80000010803 */
[----:B------:R1:W-:Y:S01]  /*a1f0*/  MUFU.EX2 R132, R2 ;  /* 0x0000000200847308 */ /* 0x0003e20000000800 */
[----:B------:R-:W-:Y:S01]  /*a200*/  HMMA.16816.F32.BF16 R76, R8, R18, R76 ;  /* 0x00000012084c723c */ /* 0x000fe2000004184c */
[----:B------:R-:W-:Y:S01]  /*a210*/  IMAD.MOV.U32 R86, RZ, RZ, R115 ;  /* 0x000000ffff567224 */ /* 0x000fe200078e0073 */
[----:B------:R-:W4:Y:S01]  /*a220*/  LDSM.16.MT88.4 R16, [R36+0xd000] ;  /* 0x00d000002410783b */ /* 0x000f220000004200 */
[----:B------:R-:W-:Y:S02]  /*a230*/  IMAD.MOV.U32 R115, RZ, RZ, R114 ;  /* 0x000000ffff737224 */ /* 0x000fe400078e0072 */
[----:B------:R-:W-:-:S03]  /*a240*/  IMAD.MOV.U32 R114, RZ, RZ, R130 ;  /* 0x000000ffff727224 */ /* 0x000fc600078e0082 */
[----:B--2---:R-:W-:Y:S01]  /*a250*/  HMMA.16816.F32.BF16 R48, R8, R12, R48 ;  /* 0x0000000c0830723c */ /* 0x004fe20000041830 */
[----:B-1----:R-:W-:-:S07]  /*a260*/  FFMA.FTZ R2, R129, R0, -R3 ;  /* 0x0000000081027223 */ /* 0x002fce0000010803 */
[----:B------:R-:W-:Y:S01]  /*a270*/  HMMA.16816.F32.BF16 R20, R8, R14, R20 ;  /* 0x0000000e0814723c */ /* 0x000fe20000041814 */
[----:B------:R-:W1:Y:S01]  /*a280*/  LDSM.16.MT88.4 R12, [R7+0xd000] ;  /* 0x00d00000070c783b */ /* 0x000e620000004200 */
[----:B------:R2:W1:Y:S02]  /*a290*/  MUFU.EX2 R131, R2 ;  /* 0x0000000200837308 */ /* 0x0004640000000800 */
[----:B--2---:R-:W-:-:S06]  /*a2a0*/  FFMA.FTZ R2, R161, R0, -R3 ;  /* 0x00000000a1027223 */ /* 0x004fcc0000010803 */
[----:B------:R2:W-:Y:S02]  /*a2b0*/  MUFU.EX2 R130, R2 ;  /* 0x0000000200827308 */ /* 0x0005e40000000800 */
[----:B--2---:R-:W-:-:S06]  /*a2c0*/  FFMA.FTZ R2, R164, R0, -R3 ;  /* 0x00000000a4027223 */ /* 0x004fcc0000010803 */
[----:B------:R2:W1:Y:S01]  /*a2d0*/  MUFU.EX2 R129, R2 ;  /* 0x0000000200817308 */ /* 0x0004620000000800 */
[----:B------:R-:W-:Y:S01]  /*a2e0*/  F2FP.BF16.F32.PACK_AB R8, R144, R145 ;  /* 0x000000919008723e */ /* 0x000fe200000010ff */
[----:B------:R-:W-:Y:S01]  /*a2f0*/  IMAD.MOV.U32 R188, RZ, RZ, R127 ;  /* 0x000000ffffbc7224 */ /* 0x000fe200078e007f */
[----:B------:R-:W-:Y:S02]  /*a300*/  F2FP.BF16.F32.PACK_AB R10, R146, R143 ;  /* 0x0000008f920a723e */ /* 0x000fe400000010ff */
[----:B------:R-:W-:Y:S01]  /*a310*/  F2FP.BF16.F32.PACK_AB R9, R140, R142 ;  /* 0x0000008e8c09723e */ /* 0x000fe200000010ff */
[----:B--2---:R-:W-:-:S04]  /*a320*/  FFMA.FTZ R2, R184, R0, -R5 ;  /* 0x00000000b8027223 */ /* 0x004fc80000010805 */
[----:B------:R2:W-:Y:S01]  /*a330*/  MUFU.EX2 R125, R2 ;  /* 0x00000002007d7308 */ /* 0x0005e20000000800 */
[----:B------:R-:W-:Y:S01]  /*a340*/  F2FP.BF16.F32.PACK_AB R11, R141, R139 ;  /* 0x0000008b8d0b723e */ /* 0x000fe200000010ff */
[----:B------:R-:W-:Y:S02]  /*a350*/  IMAD.MOV.U32 R164, RZ, RZ, R86 ;  /* 0x000000ffffa47224 */ /* 0x000fe400078e0056 */
[----:B------:R-:W-:Y:S02]  /*a360*/  IMAD.MOV.U32 R86, RZ, RZ, R126 ;  /* 0x000000ffff567224 */ /* 0x000fe400078e007e */
[----:B--2---:R-:W-:-:S04]  /*a370*/  FFMA.FTZ R2, R185, R0, -R5 ;  /* 0x00000000b9027223 */ /* 0x004fc80000010805 */
[----:B------:R2:W1:Y:S01]  /*a380*/  MUFU.EX2 R128, R2 ;  /* 0x0000000200807308 */ /* 0x0004620000000800 */
[----:B-----5:R-:W-:Y:S01]  /*a390*/  HMMA.16816.F32.BF16 R52, R8, R28, R52 ;  /* 0x0000001c0834723c */ /* 0x020fe20000041834 */
[----:B--2---:R-:W-:-:S06]  /*a3a0*/  FFMA.FTZ R2, R193, R0, -R5 ;  /* 0x00000000c1027223 */ /* 0x004fcc0000010805 */
[----:B------:R2:W-:Y:S01]  /*a3b0*/  MUFU.EX2 R127, R2 ;  /* 0x00000002007f7308 */ /* 0x0005e20000000800 */
[C---:B------:R-:W-:Y:S01]  /*a3c0*/  HMMA.16816.F32.BF16 R72, R8.reuse, R30, R72 ;  /* 0x0000001e0848723c */ /* 0x040fe20000041848 */
[----:B------:R-:W5:Y:S07]  /*a3d0*/  LDSM.16.MT88.4 R28, [R160+0xd800] ;  /* 0x00d80000a01c783b */ /* 0x000f6e0000004200 */
[----:B---3--:R-:W-:Y:S01]  /*a3e0*/  HMMA.16816.F32.BF16 R40, R8, R24, R40 ;  /* 0x000000180828723c */ /* 0x008fe20000041828 */
[----:B--2---:R-:W-:-:S07]  /*a3f0*/  FFMA.FTZ R2, R196, R0, -R5 ;  /* 0x00000000c4027223 */ /* 0x004fce0000010805 */
[----:B------:R-:W-:Y:S01]  /*a400*/  HMMA.16816.F32.BF16 R32, R8, R26, R32 ;  /* 0x0000001a0820723c */ /* 0x000fe20000041820 */
[----:B------:R-:W2:Y:S01]  /*a410*/  LDSM.16.MT88.4 R24, [R39+0xd800] ;  /* 0x00d800002718783b */ /* 0x000ea20000004200 */
[----:B------:R3:W2:Y:S01]  /*a420*/  MUFU.EX2 R126, R2 ;  /* 0x00000002007e7308 */ /* 0x0006a20000000800 */
[----:B------:R-:W-:Y:S02]  /*a430*/  IMAD.MOV.U32 R184, RZ, RZ, R87 ;  /* 0x000000ffffb87224 */ /* 0x000fe400078e0057 */
[----:B------:R-:W-:-:S03]  /*a440*/  IMAD.MOV.U32 R87, RZ, RZ, R123 ;  /* 0x000000ffff577224 */ /* 0x000fc600078e007b */
[----:B----4-:R-:W-:Y:S01]  /*a450*/  HMMA.16816.F32.BF16 R60, R8, R16, R60 ;  /* 0x00000010083c723c */ /* 0x010fe2000004183c */
[----:B---3--:R-:W-:-:S04]  /*a460*/  FFMA.FTZ R2, R171, R0, -R3 ;  /* 0x00000000ab027223 */ /* 0x008fc80000010803 */
[----:B------:R3:W-:Y:S03]  /*a470*/  MUFU.EX2 R124, R2 ;  /* 0x00000002007c7308 */ /* 0x0007e60000000800 */
[----:B------:R-:W-:Y:S01]  /*a480*/  HMMA.16816.F32.BF16 R76, R8, R18, R76 ;  /* 0x00000012084c723c */ /* 0x000fe2000004184c */
[----:B------:R-:W4:Y:S01]  /*a490*/  LDSM.16.MT88.4 R16, [R36+0xd800] ;  /* 0x00d800002410783b */ /* 0x000f220000004200 */
[----:B------:R-:W-:-:S06]  /*a4a0*/  IMAD.MOV.U32 R171, RZ, RZ, R122 ;  /* 0x000000ffffab7224 */ /* 0x000fcc00078e007a */
[----:B-1----:R-:W-:Y:S01]  /*a4b0*/  HMMA.16816.F32.BF16 R48, R8, R12, R48 ;  /* 0x0000000c0830723c */ /* 0x002fe20000041830 */
[----:B---3--:R-:W-:-:S04]  /*a4c0*/  FFMA.FTZ R2, R173, R0, -R3 ;  /* 0x00000000ad027223 */ /* 0x008fc80000010803 */
[----:B------:R1:W3:Y:S03]  /*a4d0*/  MUFU.EX2 R123, R2 ;  /* 0x00000002007b7308 */ /* 0x0002e60000000800 */
[----:B------:R-:W-:Y:S01]  /*a4e0*/  HMMA.16816.F32.BF16 R20, R8, R14, R20 ;  /* 0x0000000e0814723c */ /* 0x000fe20000041814 */
[----:B------:R-:W3:Y:S01]  /*a4f0*/  LDSM.16.MT88.4 R12, [R7+0xd800] ;  /* 0x00d80000070c783b */ /* 0x000ee20000004200 */
[----:B-1----:R-:W-:-:S04]  /*a500*/  FFMA.FTZ R2, R176, R0, -R3 ;  /* 0x00000000b0027223 */ /* 0x002fc80000010803 */
[----:B------:R1:W-:Y:S02]  /*a510*/  MUFU.EX2 R122, R2 ;  /* 0x00000002007a7308 */ /* 0x0003e40000000800 */
[----:B-1----:R-:W-:-:S06]  /*a520*/  FFMA.FTZ R2, R177, R0, -R3 ;  /* 0x00000000b1027223 */ /* 0x002fcc0000010803 */
[----:B------:R1:W3:Y:S01]  /*a530*/  MUFU.EX2 R121, R2 ;  /* 0x0000000200797308 */ /* 0x0002e20000000800 */
[----:B------:R-:W-:Y:S02]  /*a540*/  F2FP.BF16.F32.PACK_AB R8, R138, R133 ;  /* 0x000000858a08723e */ /* 0x000fe400000010ff */
[----:B------:R-:W-:Y:S01]  /*a550*/  F2FP.BF16.F32.PACK_AB R10, R136, R137 ;  /* 0x00000089880a723e */ /* 0x000fe200000010ff */
[----:B-1----:R-:W-:-:S04]  /*a560*/  FFMA.FTZ R2, R204, R0, -R5 ;  /* 0x00000000cc027223 */ /* 0x002fc80000010805 */
[----:B------:R1:W-:Y:S01]  /*a570*/  MUFU.EX2 R117, R2 ;  /* 0x0000000200757308 */ /* 0x0003e20000000800 */
[----:B------:R-:W-:Y:S02]  /*a580*/  F2FP.BF16.F32.PACK_AB R9, R131, R132 ;  /* 0x000000848309723e */ /* 0x000fe400000010ff */
[----:B------:R-:W-:Y:S01]  /*a590*/  F2FP.BF16.F32.PACK_AB R11, R129, R130 ;  /* 0x00000082810b723e */ /* 0x000fe200000010ff */
[----:B-1----:R-:W-:-:S04]  /*a5a0*/  FFMA.FTZ R2, R208, R0, -R5 ;  /* 0x00000000d0027223 */ /* 0x002fc80000010805 */
[----:B------:R1:W3:Y:S02]  /*a5b0*/  MUFU.EX2 R120, R2 ;  /* 0x0000000200787308 */ /* 0x0002e40000000800 */
[----:B-----5:R-:W-:Y:S01]  /*a5c0*/  HMMA.16816.F32.BF16 R52, R8, R28, R52 ;  /* 0x0000001c0834723c */ /* 0x020fe20000041834 */
[----:B------:R-:W-:Y:S02]  /*a5d0*/  IMAD.MOV.U32 R189, RZ, RZ, R115 ;  /* 0x000000ffffbd7224 */ /* 0x000fe400078e0073 */
[----:B-1----:R-:W-:-:S04]  /*a5e0*/  FFMA.FTZ R2, R209, R0, -R5 ;  /* 0x00000000d1027223 */ /* 0x002fc80000010805 */
[----:B------:R1:W-:Y:S01]  /*a5f0*/  MUFU.EX2 R119, R2 ;  /* 0x0000000200777308 */ /* 0x0003e20000000800 */
[C---:B------:R-:W-:Y:S01]  /*a600*/  HMMA.16816.F32.BF16 R72, R8.reuse, R30, R72 ;  /* 0x0000001e0848723c */ /* 0x040fe20000041848 */
[----:B------:R-:W5:Y:S07]  /*a610*/  LDSM.16.MT88.4 R28, [R160+0xe000] ;  /* 0x00e00000a01c783b */ /* 0x000f6e0000004200 */
[----:B--2---:R-:W-:Y:S01]  /*a620*/  HMMA.16816.F32.BF16 R44, R8, R24, R40 ;  /* 0x00000018082c723c */ /* 0x004fe20000041828 */
[----:B-1----:R-:W-:-:S07]  /*a630*/  FFMA.FTZ R2, R212, R0, -R5 ;  /* 0x00000000d4027223 */ /* 0x002fce0000010805 */
[----:B------:R-:W-:Y:S01]  /*a640*/  HMMA.16816.F32.BF16 R32, R8, R26, R32 ;  /* 0x0000001a0820723c */ /* 0x000fe20000041820 */
[----:B------:R-:W1:Y:S01]  /*a650*/  LDSM.16.MT88.4 R24, [R39+0xe000] ;  /* 0x00e000002718783b */ /* 0x000e620000004200 */
[----:B------:R2:W1:Y:S01]  /*a660*/  MUFU.EX2 R118, R2 ;  /* 0x0000000200767308 */ /* 0x0004620000000800 */
[----:B------:R-:W-:Y:S02]  /*a670*/  IMAD.MOV.U32 R192, RZ, RZ, R114 ;  /* 0x000000ffffc07224 */ /* 0x000fe400078e0072 */
[----:B--2---:R-:W-:-:S05]  /*a680*/  FFMA.FTZ R2, R205, R0, -R3 ;  /* 0x00000000cd027223 */ /* 0x004fca0000010803 */
[----:B------:R2:W-:Y:S01]  /*a690*/  MUFU.EX2 R115, R2 ;  /* 0x0000000200737308 */ /* 0x0005e20000000800 */
[C---:B----4-:R-:W-:Y:S08]  /*a6a0*/  HMMA.16816.F32.BF16 R60, R8.reuse, R16, R60 ;  /* 0x00000010083c723c */ /* 0x050ff0000004183c */
[----:B------:R-:W-:Y:S01]  /*a6b0*/  HMMA.16816.F32.BF16 R76, R8, R18, R76 ;  /* 0x00000012084c723c */ /* 0x000fe2000004184c */
[----:B------:R-:W4:Y:S01]  /*a6c0*/  LDSM.16.MT88.4 R16, [R36+0xe000] ;  /* 0x00e000002410783b */ /* 0x000f220000004200 */
[----:B--2---:R-:W-:-:S04]  /*a6d0*/  FFMA.FTZ R2, R206, R0, -R3 ;  /* 0x00000000ce027223 */ /* 0x004fc80000010803 */
[----:B------:R2:W4:Y:S02]  /*a6e0*/  MUFU.EX2 R114, R2 ;  /* 0x0000000200727308 */ /* 0x0005240000000800 */
[C---:B---3--:R-:W-:Y:S08]  /*a6f0*/  HMMA.16816.F32.BF16 R40, R8.reuse, R12, R48 ;  /* 0x0000000c0828723c */ /* 0x048ff00000041830 */
[----:B------:R-:W-:Y:S01]  /*a700*/  HMMA.16816.F32.BF16 R20, R8, R14, R20 ;  /* 0x0000000e0814723c */ /* 0x000fe20000041814 */
[----:B------:R-:W3:Y:S01]  /*a710*/  LDSM.16.MT88.4 R12, [R7+0xe000] ;  /* 0x00e00000070c783b */ /* 0x000ee20000004200 */
[----:B--2---:R-:W-:-:S04]  /*a720*/  FFMA.FTZ R2, R207, R0, -R3 ;  /* 0x00000000cf027223 */ /* 0x004fc80000010803 */
[----:B------:R2:W-:Y:S02]  /*a730*/  MUFU.EX2 R113, R2 ;  /* 0x0000000200717308 */ /* 0x0005e40000000800 */
[----:B--2---:R-:W-:-:S06]  /*a740*/  FFMA.FTZ R2, R210, R0, -R3 ;  /* 0x00000000d2027223 */ /* 0x004fcc0000010803 */
[----:B------:R2:W3:Y:S01]  /*a750*/  MUFU.EX2 R112, R2 ;  /* 0x0000000200707308 */ /* 0x0004e20000000800 */
[----:B------:R-:W-:Y:S02]  /*a760*/  F2FP.BF16.F32.PACK_AB R8, R128, R125 ;  /* 0x0000007d8008723e */ /* 0x000fe400000010ff */
[----:B------:R-:W-:Y:S01]  /*a770*/  F2FP.BF16.F32.PACK_AB R10, R126, R127 ;  /* 0x0000007f7e0a723e */ /* 0x000fe200000010ff */
[----:B--2---:R-:W-:-:S04]  /*a780*/  FFMA.FTZ R2, R213, R0, -R5 ;  /* 0x00000000d5027223 */ /* 0x004fc80000010805 */
[----:B------:R2:W-:Y:S01]  /*a790*/  MUFU.EX2 R108, R2 ;  /* 0x00000002006c7308 */ /* 0x0005e20000000800 */
[----:B------:R-:W-:Y:S02]  /*a7a0*/  F2FP.BF16.F32.PACK_AB R9, R123, R124 ;  /* 0x0000007c7b09723e */ /* 0x000fe400000010ff */
[----:B------:R-:W-:Y:S01]  /*a7b0*/  F2FP.BF16.F32.PACK_AB R11, R121, R122 ;  /* 0x0000007a790b723e */ /* 0x000fe200000010ff */
[----:B--2---:R-:W-:-:S04]  /*a7c0*/  FFMA.FTZ R2, R218, R0, -R5 ;  /* 0x00000000da027223 */ /* 0x004fc80000010805 */
[----:B------:R2:W3:Y:S02]  /*a7d0*/  MUFU.EX2 R110, R2 ;  /* 0x00000002006e7308 */ /* 0x0004e40000000800 */
[----:B-----5:R-:W-:Y:S01]  /*a7e0*/  HMMA.16816.F32.BF16 R52, R8, R28, R52 ;  /* 0x0000001c0834723c */ /* 0x020fe20000041834 */
[----:B--2---:R-:W-:-:S05]  /*a7f0*/  FFMA.FTZ R2, R222, R0, -R5 ;  /* 0x00000000de027223 */ /* 0x004fca0000010805 */
[----:B------:R2:W-:Y:S02]  /*a800*/  MUFU.EX2 R111, R2 ;  /* 0x00000002006f7308 */ /* 0x0005e40000000800 */
[C---:B------:R-:W-:Y:S01]  /*a810*/  HMMA.16816.F32.BF16 R72, R8.reuse, R30, R72 ;  /* 0x0000001e0848723c */ /* 0x040fe20000041848 */
[----:B------:R-:W5:Y:S07]  /*a820*/  LDSM.16.MT88.4 R28, [R160+0xe800] ;  /* 0x00e80000a01c783b */ /* 0x000f6e0000004200 */
[----:B-1----:R-:W-:Y:S01]  /*a830*/  HMMA.16816.F32.BF16 R48, R8, R24, R44 ;  /* 0x000000180830723c */ /* 0x002fe2000004182c */
[----:B--2---:R-:W-:-:S07]  /*a840*/  FFMA.FTZ R2, R235, R0, -R5 ;  /* 0x00000000eb027223 */ /* 0x004fce0000010805 */
[----:B------:R-:W-:Y:S01]  /*a850*/  HMMA.16816.F32.BF16 R44, R8, R26, R32 ;  /* 0x0000001a082c723c */ /* 0x000fe20000041820 */
[----:B------:R-:W1:Y:S01]  /*a860*/  LDSM.16.MT88.4 R24, [R39+0xe800] ;  /* 0x00e800002718783b */ /* 0x000e620000004200 */
[----:B------:R2:W1:Y:S02]  /*a870*/  MUFU.EX2 R109, R2 ;  /* 0x00000002006d7308 */ /* 0x0004640000000800 */
[----:B--2---:R-:W-:-:S06]  /*a880*/  FFMA.FTZ R2, R211, R0, -R3 ;  /* 0x00000000d3027223 */ /* 0x004fcc0000010803 */
[----:B------:R2:W-:Y:S01]  /*a890*/  MUFU.EX2 R106, R2 ;  /* 0x00000002006a7308 */ /* 0x0005e20000000800 */
[----:B----4-:R-:W-:Y:S01]  /*a8a0*/  HMMA.16816.F32.BF16 R60, R8, R16, R60 ;  /* 0x00000010083c723c */ /* 0x010fe2000004183c */
[----:B--2---:R-:W-:-:S06]  /*a8b0*/  FFMA.FTZ R2, R215, R0, -R3 ;  /* 0x00000000d7027223 */ /* 0x004fcc0000010803 */
[----:B------:R2:W4:Y:S01]  /*a8c0*/  MUFU.EX2 R107, R2 ;  /* 0x00000002006b7308 */ /* 0x0005220000000800 */
[C---:B------:R-:W-:Y:S01]  /*a8d0*/  HMMA.16816.F32.BF16 R76, R8.reuse, R18, R76 ;  /* 0x00000012084c723c */ /* 0x040fe2000004184c */
[----:B------:R-:W4:Y:S07]  /*a8e0*/  LDSM.16.MT88.4 R16, [R36+0xe800] ;  /* 0x00e800002410783b */ /* 0x000f2e0000004200 */
[----:B---3--:R-:W-:Y:S01]  /*a8f0*/  HMMA.16816.F32.BF16 R40, R8, R12, R40 ;  /* 0x0000000c0828723c */ /* 0x008fe20000041828 */
[----:B--2---:R-:W-:-:S07]  /*a900*/  FFMA.FTZ R2, R214, R0, -R3 ;  /* 0x00000000d6027223 */ /* 0x004fce0000010803 */
[----:B------:R-:W-:Y:S01]  /*a910*/  HMMA.16816.F32.BF16 R20, R8, R14, R20 ;  /* 0x0000000e0814723c */ /* 0x000fe20000041814 */
[----:B------:R-:W2:Y:S01]  /*a920*/  LDSM.16.MT88.4 R12, [R7+0xe800] ;  /* 0x00e80000070c783b */ /* 0x000ea20000004200 */
[----:B------:R3:W-:Y:S02]  /*a930*/  MUFU.EX2 R105, R2 ;  /* 0x0000000200697308 */ /* 0x0007e40000000800 */
[----:B---3--:R-:W-:-:S06]  /*a940*/  FFMA.FTZ R2, R234, R0, -R3 ;  /* 0x00000000ea027223 */ /* 0x008fcc0000010803 */
[----:B------:R3:W2:Y:S01]  /*a950*/  MUFU.EX2 R104, R2 ;  /* 0x0000000200687308 */ /* 0x0006a20000000800 */
[----:B------:R-:W-:Y:S01]  /*a960*/  F2FP.BF16.F32.PACK_AB R8, R120, R117 ;  /* 0x000000757808723e */ /* 0x000fe200000010ff */
[----:B---3--:R-:W-:-:S06]  /*a970*/  FFMA.FTZ R2, R236, R0, -R5 ;  /* 0x00000000ec027223 */ /* 0x008fcc0000010805 */
[----:B------:R3:W-:Y:S01]  /*a980*/  MUFU.EX2 R100, R2 ;  /* 0x0000000200647308 */ /* 0x0007e20000000800 */
[----:B------:R-:W-:Y:S02]  /*a990*/  F2FP.BF16.F32.PACK_AB R10, R118, R119 ;  /* 0x00000077760a723e */ /* 0x000fe400000010ff */
[----:B------:R-:W-:Y:S02]  /*a9a0*/  F2FP.BF16.F32.PACK_AB R9, R114, R115 ;  /* 0x000000737209723e */ /* 0x000fe400000010ff */
[----:B------:R-:W-:Y:S01]  /*a9b0*/  F2FP.BF16.F32.PACK_AB R11, R112, R113 ;  /* 0x00000071700b723e */ /* 0x000fe200000010ff */
[----:B---3--:R-:W-:-:S04]  /*a9c0*/  FFMA.FTZ R2, R240, R0, -R5 ;  /* 0x00000000f0027223 */ /* 0x008fc80000010805 */
[----:B------:R3:W2:Y:S02]  /*a9d0*/  MUFU.EX2 R103, R2 ;  /* 0x0000000200677308 */ /* 0x0006a40000000800 */
[----:B-----5:R-:W-:Y:S01]  /*a9e0*/  HMMA.16816.F32.BF16 R32, R8, R28, R52 ;  /* 0x0000001c0820723c */ /* 0x020fe20000041834 */
[----:B---3--:R-:W-:-:S05]  /*a9f0*/  FFMA.FTZ R2, R241, R0, -R5 ;  /* 0x00000000f1027223 */ /* 0x008fca0000010805 */
[----:B------:R3:W-:Y:S02]  /*aa00*/  MUFU.EX2 R102, R2 ;  /* 0x0000000200667308 */ /* 0x0007e40000000800 */
[C---:B-1----:R-:W-:Y:S01]  /*aa10*/  HMMA.16816.F32.BF16 R56, R8.reuse, R24, R48 ;  /* 0x000000180838723c */ /* 0x042fe20000041830 */
[----:B------:R-:W-:Y:S01]  /*aa20*/  IMAD.MOV.U32 R169, RZ, RZ, R64 ;  /* 0x000000ffffa97224 */ /* 0x000fe200078e0040 */
[----:B------:R-:W-:Y:S06]  /*aa30*/  LDSM.16.MT88.4 R48, [R39+0xf000] ;  /* 0x00f000002730783b */ /* 0x000fec0000004200 */
[----:B------:R-:W-:Y:S01]  /*aa40*/  HMMA.16816.F32.BF16 R52, R8, R26, R44 ;  /* 0x0000001a0834723c */ /* 0x000fe2000004182c */
[----:B------:R-:W1:Y:S01]  /*aa50*/  LDSM.16.MT88.4 R24, [R160+0xf000] ;  /* 0x00f00000a018783b */ /* 0x000e620000004200 */
[----:B---3--:R-:W-:-:S04]  /*aa60*/  FFMA.FTZ R2, R244, R0, -R5 ;  /* 0x00000000f4027223 */ /* 0x008fc80000010805 */
[----:B------:R3:W5:Y:S01]  /*aa70*/  MUFU.EX2 R101, R2 ;  /* 0x0000000200657308 */ /* 0x0007620000000800 */
[----:B------:R-:W-:Y:S01]  /*aa80*/  IMAD.MOV.U32 R185, RZ, RZ, R65 ;  /* 0x000000ffffb97224 */ /* 0x000fe200078e0041 */
[----:B----4-:R-:W-:Y:S01]  /*aa90*/  HMMA.16816.F32.BF16 R76, R8, R18, R76 ;  /* 0x00000012084c723c */ /* 0x010fe2000004184c */
[----:B------:R-:W-:Y:S02]  /*aaa0*/  IMAD.MOV.U32 R196, RZ, RZ, R66 ;  /* 0x000000ffffc47224 */ /* 0x000fe400078e0042 */
[----:B---3--:R-:W-:-:S04]  /*aab0*/  FFMA.FTZ R2, R237, R0, -R3 ;  /* 0x00000000ed027223 */ /* 0x008fc80000010803 */
[----:B------:R3:W-:Y:S01]  /*aac0*/  MUFU.EX2 R99, R2 ;  /* 0x0000000200637308 */ /* 0x0007e20000000800 */
[----:B------:R-:W-:Y:S01]  /*aad0*/  IMAD.MOV.U32 R193, RZ, RZ, R67 ;  /* 0x000000ffffc17224 */ /* 0x000fe200078e0043 */
[----:B--2---:R-:W-:Y:S01]  /*aae0*/  HMMA.16816.F32.BF16 R20, R8, R14, R20 ;  /* 0x0000000e0814723c */ /* 0x004fe20000041814 */
[----:B---3--:R-:W-:-:S05]  /*aaf0*/  FFMA.FTZ R2, R239, R0, -R3 ;  /* 0x00000000ef027223 */ /* 0x008fca0000010803 */
[----:B------:R2:W3:Y:S02]  /*ab00*/  MUFU.EX2 R98, R2 ;  /* 0x0000000200627308 */ /* 0x0004e40000000800 */
[C---:B------:R-:W-:Y:S01]  /*ab10*/  HMMA.16816.F32.BF16 R64, R8.reuse, R16, R60 ;  /* 0x000000100840723c */ /* 0x040fe2000004183c */
[----:B------:R-:W4:Y:S07]  /*ab20*/  LDSM.16.MT88.4 R16, [R36+0xf000] ;  /* 0x00f000002410783b */ /* 0x000f2e0000004200 */
[----:B------:R-:W-:Y:S01]  /*ab30*/  HMMA.16816.F32.BF16 R60, R8, R12, R40 ;  /* 0x0000000c083c723c */ /* 0x000fe20000041828 */
[----:B------:R-:W5:Y:S01]  /*ab40*/  LDSM.16.MT88.4 R12, [R7+0xf000] ;  /* 0x00f00000070c783b */ /* 0x000f620000004200 */
[----:B------:R-:W-:-:S06]  /*ab50*/  IMAD.MOV.U32 R161, RZ, RZ, R94 ;  /* 0x000000ffffa17224 */ /* 0x000fcc00078e005e */
[----:B------:R-:W-:Y:S01]  /*ab60*/  HMMA.16816.F32.BF16 R72, R8, R30, R72 ;  /* 0x0000001e0848723c */ /* 0x000fe20000041848 */
[-C--:B--2---:R-:W-:Y:S01]  /*ab70*/  FFMA.FTZ R2, R238, R0.reuse, -R3 ;  /* 0x00000000ee027223 */ /* 0x084fe20000010803 */
[----:B------:R-:W-:Y:S01]  /*ab80*/  IMAD.MOV.U32 R208, RZ, RZ, R185 ;  /* 0x000000ffffd07224 */ /* 0x000fe200078e00b9 */
[----:B------:R-:W-:Y:S02]  /*ab90*/  LDSM.16.MT88.4 R40, [R39+0xf800] ;  /* 0x00f800002728783b */ /* 0x000fe40000004200 */
[----:B------:R2:W-:Y:S02]  /*aba0*/  MUFU.EX2 R97, R2 ;  /* 0x0000000200617308 */ /* 0x0005e40000000800 */
[----:B--2---:R-:W-:-:S06]  /*abb0*/  FFMA.FTZ R2, R242, R0, -R3 ;  /* 0x00000000f2027223 */ /* 0x004fcc0000010803 */
[----:B------:R2:W3:Y:S02]  /*abc0*/  MUFU.EX2 R96, R2 ;  /* 0x0000000200607308 */ /* 0x0004e40000000800 */
[----:B--2---:R-:W-:-:S06]  /*abd0*/  FFMA.FTZ R2, R245, R0, -R5 ;  /* 0x00000000f5027223 */ /* 0x004fcc0000010805 */
[----:B------:R2:W-:Y:S01]  /*abe0*/  MUFU.EX2 R94, R2 ;  /* 0x00000002005e7308 */ /* 0x0005e20000000800 */
[----:B------:R-:W-:Y:S01]  /*abf0*/  F2FP.BF16.F32.PACK_AB R8, R110, R108 ;  /* 0x0000006c6e08723e */ /* 0x000fe200000010ff */
[----:B------:R-:W-:Y:S01]  /*ac00*/  IMAD.MOV.U32 R185, RZ, RZ, R92 ;  /* 0x000000ffffb97224 */ /* 0x000fe200078e005c */
[----:B------:R-:W-:Y:S02]  /*ac10*/  F2FP.BF16.F32.PACK_AB R10, R109, R111 ;  /* 0x0000006f6d0a723e */ /* 0x000fe400000010ff */
[----:B------:R-:W-:Y:S01]  /*ac20*/  F2FP.BF16.F32.PACK_AB R9, R107, R106 ;  /* 0x0000006a6b09723e */ /* 0x000fe200000010ff */
[----:B--2---:R-:W-:-:S04]  /*ac30*/  FFMA.FTZ R2, R249, R0, -R5 ;  /* 0x00000000f9027223 */ /* 0x004fc80000010805 */
[----:B------:R2:W3:Y:S01]  /*ac40*/  MUFU.EX2 R95, R2 ;  /* 0x00000002005f7308 */ /* 0x0004e20000000800 */
[----:B------:R-:W-:Y:S01]  /*ac50*/  F2FP.BF16.F32.PACK_AB R11, R104, R105 ;  /* 0x00000069680b723e */ /* 0x000fe200000010ff */
[----:B--2---:R-:W-:-:S06]  /*ac60*/  FFMA.FTZ R2, R252, R0, -R5 ;  /* 0x00000000fc027223 */ /* 0x004fcc0000010805 */
[----:B------:R2:W-:Y:S01]  /*ac70*/  MUFU.EX2 R93, R2 ;  /* 0x00000002005d7308 */ /* 0x0005e20000000800 */
[----:B-1----:R-:W-:Y:S01]  /*ac80*/  HMMA.16816.F32.BF16 R28, R8, R24, R32 ;  /* 0x00000018081c723c */ /* 0x002fe20000041820 */
[----:B------:R-:W-:Y:S02]  /*ac90*/  IMAD.MOV.U32 R204, RZ, RZ, R161 ;  /* 0x000000ffffcc7224 */ /* 0x000fe400078e00a1 */
[----:B------:R-:W-:Y:S02]  /*aca0*/  IMAD.MOV.U32 R161, RZ, RZ, R90 ;  /* 0x000000ffffa17224 */ /* 0x000fe400078e005a */
[----:B--2---:R-:W-:-:S04]  /*acb0*/  FFMA.FTZ R2, R171, R0, -R5 ;  /* 0x00000000ab027223 */ /* 0x004fc80000010805 */
[----:B------:R1:W2:Y:S01]  /*acc0*/  MUFU.EX2 R92, R2 ;  /* 0x00000002005c7308 */ /* 0x0002a20000000800 */
[----:B------:R-:W-:Y:S01]  /*acd0*/  IMAD.MOV.U32 R171, RZ, RZ, R91 ;  /* 0x000000ffffab7224 */ /* 0x000fe200078e005b */
[----:B------:R-:W-:Y:S01]  /*ace0*/  HMMA.16816.F32.BF16 R32, R8, R26, R72 ;  /* 0x0000001a0820723c */ /* 0x000fe20000041848 */
[----:B------:R-:W2:Y:S01]  /*acf0*/  LDSM.16.MT88.4 R24, [R160+0xf800] ;  /* 0x00f80000a018783b */ /* 0x000ea20000004200 */
[----:B------:R-:W-:Y:S02]  /*ad00*/  IMAD.MOV.U32 R173, RZ, RZ, R89 ;  /* 0x000000ffffad7224 */ /* 0x000fe400078e0059 */
[----:B-1----:R-:W-:-:S04]  /*ad10*/  FFMA.FTZ R2, R246, R0, -R3 ;  /* 0x00000000f6027223 */ /* 0x002fc80000010803 */
[----:B------:R1:W-:Y:S01]  /*ad20*/  MUFU.EX2 R91, R2 ;  /* 0x00000002005b7308 */ /* 0x0003e20000000800 */
[----:B------:R-:W-:Y:S01]  /*ad30*/  HMMA.16816.F32.BF16 R44, R8, R48, R56 ;  /* 0x00000030082c723c */ /* 0x000fe20000041838 */
[----:B------:R-:W-:Y:S02]  /*ad40*/  IMAD.MOV.U32 R177, RZ, RZ, R88 ;  /* 0x000000ffffb17224 */ /* 0x000fe400078e0058 */
[----:B-1----:R-:W-:-:S04]  /*ad50*/  FFMA.FTZ R2, R248, R0, -R3 ;  /* 0x00000000f8027223 */ /* 0x002fc80000010803 */
[----:B------:R1:W2:Y:S01]  /*ad60*/  MUFU.EX2 R90, R2 ;  /* 0x00000002005a7308 */ /* 0x0002a20000000800 */
[----:B----4-:R-:W-:Y:S01]  /*ad70*/  HMMA.16816.F32.BF16 R56, R8, R16, R64 ;  /* 0x000000100838723c */ /* 0x010fe20000041840 */
[----:B------:R-:W-:-:S07]  /*ad80*/  IMAD.MOV.U32 R176, RZ, RZ, R4 ;  /* 0x000000ffffb07224 */ /* 0x000fce00078e0004 */
[----:B------:R-:W-:Y:S01]  /*ad90*/  HMMA.16816.F32.BF16 R48, R8, R50, R52 ;  /* 0x000000320830723c */ /* 0x000fe20000041834 */
[----:B------:R-:W4:Y:S01]  /*ada0*/  LDSM.16.MT88.4 R52, [R36+0xf800] ;  /* 0x00f800002434783b */ /* 0x000f220000004200 */
[----:B-1----:R-:W-:-:S06]  /*adb0*/  FFMA.FTZ R2, R247, R0, -R3 ;  /* 0x00000000f7027223 */ /* 0x002fcc0000010803 */
[C---:B-----5:R-:W-:Y:S01]  /*adc0*/  HMMA.16816.F32.BF16 R64, R8.reuse, R12, R60 ;  /* 0x0000000c0840723c */ /* 0x060fe2000004183c */
[----:B------:R1:W-:Y:S07]  /*add0*/  MUFU.EX2 R89, R2 ;  /* 0x0000000200597308 */ /* 0x0003ee0000000800 */
[C---:B------:R-:W-:Y:S01]  /*ade0*/  HMMA.16816.F32.BF16 R60, R8.reuse, R14, R20 ;  /* 0x0000000e083c723c */ /* 0x040fe20000041814 */
[----:B------:R-:W5:Y:S07]  /*adf0*/  LDSM.16.MT88.4 R12, [R7+0xf800] ;  /* 0x00f80000070c783b */ /* 0x000f6e0000004200 */
[----:B------:R-:W-:Y:S01]  /*ae00*/  HMMA.16816.F32.BF16 R76, R8, R18, R76 ;  /* 0x00000012084c723c */ /* 0x000fe2000004184c */
[----:B------:R-:W5:Y:S01]  /*ae10*/  LDSM.16.MT88.4 R16, [R160+0x10000] ;  /* 0x01000000a010783b */ /* 0x000f620000004200 */
[-C--:B-1----:R-:W-:Y:S01]  /*ae20*/  FFMA.FTZ R2, R243, R0.reuse, -R3 ;  /* 0x00000000f3027223 */ /* 0x082fe20000010803 */
[----:B------:R-:W-:Y:S01]  /*ae30*/  FADD.FTZ R4, R182, R181 ;  /* 0x000000b5b6047221 */ /* 0x000fe20000010000 */
[----:B------:R-:W-:Y:S01]  /*ae40*/  FADD.FTZ R6, R82, R6 ;  /* 0x0000000652067221 */ /* 0x000fe20000010000 */
[----:B------:R-:W1:Y:S01]  /*ae50*/  LDSM.16.MT88.4 R20, [R39+0x10000] ;  /* 0x010000002714783b */ /* 0x000e620000004200 */
[----:B------:R3:W5:Y:S02]  /*ae60*/  MUFU.EX2 R88, R2 ;  /* 0x0000000200587308 */ /* 0x0007640000000800 */
[----:B---3--:R-:W-:Y:S01]  /*ae70*/  FFMA.FTZ R2, R208, R0, -R5 ;  /* 0x00000000d0027223 */ /* 0x008fe20000010805 */
[----:B------:R-:W-:-:S02]  /*ae80*/  IMAD.MOV.U32 R208, RZ, RZ, R204 ;  /* 0x000000ffffd07224 */ /* 0x000fc400078e00cc */
[----:B------:R-:W-:Y:S02]  /*ae90*/  IMAD.MOV.U32 R204, RZ, RZ, R177 ;  /* 0x000000ffffcc7224 */ /* 0x000fe400078e00b1 */
[----:B------:R-:W-:Y:S02]  /*aea0*/  IMAD.MOV.U32 R177, RZ, RZ, R176 ;  /* 0x000000ffffb17224 */ /* 0x000fe400078e00b0 */
[----:B------:R-:W-:Y:S02]  /*aeb0*/  IMAD.MOV.U32 R176, RZ, RZ, R196 ;  /* 0x000000ffffb07224 */ /* 0x000fe400078e00c4 */
[----:B------:R-:W-:Y:S02]  /*aec0*/  IMAD.MOV.U32 R196, RZ, RZ, R193 ;  /* 0x000000ffffc47224 */ /* 0x000fe400078e00c1 */
[----:B------:R-:W-:Y:S02]  /*aed0*/  IMAD.MOV.U32 R193, RZ, RZ, R184 ;  /* 0x000000ffffc17224 */ /* 0x000fe400078e00b8 */
[----:B------:R-:W-:-:S02]  /*aee0*/  IMAD.MOV.U32 R184, RZ, RZ, R164 ;  /* 0x000000ffffb87224 */ /* 0x000fc400078e00a4 */
[----:B------:R-:W-:Y:S02]  /*aef0*/  IMAD.MOV.U32 R164, RZ, RZ, R189 ;  /* 0x000000ffffa47224 */ /* 0x000fe400078e00bd */
[----:B------:R-:W-:Y:S02]  /*af00*/  IMAD.MOV.U32 R189, RZ, RZ, R192 ;  /* 0x000000ffffbd7224 */ /* 0x000fe400078e00c0 */
[----:B------:R-:W-:Y:S02]  /*af10*/  IMAD.MOV.U32 R192, RZ, RZ, R86 ;  /* 0x000000ffffc07224 */ /* 0x000fe400078e0056 */
[----:B------:R3:W-:Y:S01]  /*af20*/  MUFU.EX2 R86, R2 ;  /* 0x0000000200567308 */ /* 0x0007e20000000800 */
[----:B------:R-:W-:Y:S02]  /*af30*/  F2FP.BF16.F32.PACK_AB R8, R103, R100 ;  /* 0x000000646708723e */ /* 0x000fe400000010ff */
[----:B------:R-:W-:Y:S02]  /*af40*/  F2FP.BF16.F32.PACK_AB R10, R101, R102 ;  /* 0x00000066650a723e */ /* 0x000fe400000010ff */
[----:B------:R-:W-:-:S02]  /*af50*/  F2FP.BF16.F32.PACK_AB R9, R98, R99 ;  /* 0x000000636209723e */ /* 0x000fc400000010ff */
[----:B------:R-:W-:Y:S01]  /*af60*/  F2FP.BF16.F32.PACK_AB R11, R96, R97 ;  /* 0x00000061600b723e */ /* 0x000fe200000010ff */
[----:B---3--:R-:W-:-:S04]  /*af70*/  FFMA.FTZ R2, R87, R0, -R5 ;  /* 0x0000000057027223 */ /* 0x008fc80000010805 */
[----:B------:R3:W1:Y:S01]  /*af80*/  MUFU.EX2 R87, R2 ;  /* 0x0000000200577308 */ /* 0x0006620000000800 */
[----:B------:R-:W-:Y:S01]  /*af90*/  IMAD.MOV.U32 R209, RZ, RZ, R204 ;  /* 0x000000ffffd17224 */ /* 0x000fe200078e00cc */
[----:B--2---:R-:W-:Y:S01]  /*afa0*/  HMMA.16816.F32.BF16 R72, R8, R24, R28 ;  /* 0x000000180848723c */ /* 0x004fe2000004181c */
[----:B------:R-:W-:Y:S02]  /*afb0*/  IMAD.MOV.U32 R204, RZ, RZ, R177 ;  /* 0x000000ffffcc7224 */ /* 0x000fe400078e00b1 */
[----:B------:R-:W-:Y:S02]  /*afc0*/  IMAD.MOV.U32 R177, RZ, RZ, R164 ;  /* 0x000000ffffb17224 */ /* 0x000fe400078e00a4 */
[----:B------:R-:W-:Y:S02]  /*afd0*/  IMAD.MOV.U32 R164, RZ, RZ, R192 ;  /* 0x000000ffffa47224 */ /* 0x000fe400078e00c0 */
[----:B---3--:R-:W-:-:S04]  /*afe0*/  FFMA.FTZ R2, R85, R0, -R5 ;  /* 0x0000000055027223 */ /* 0x008fc80000010805 */
[----:B------:R2:W-:Y:S01]  /*aff0*/  MUFU.EX2 R85, R2 ;  /* 0x0000000200557308 */ /* 0x0005e20000000800 */
[----:B------:R-:W-:Y:S01]  /*b000*/  HMMA.16816.F32.BF16 R28, R8, R26, R32 ;  /* 0x0000001a081c723c */ /* 0x000fe20000041820 */
[----:B------:R-:W-:Y:S02]  /*b010*/  IMAD.MOV.U32 R192, RZ, RZ, R169 ;  /* 0x000000ffffc07224 */ /* 0x000fe400078e00a9 */
[----:B------:R-:W-:Y:S02]  /*b020*/  IMAD.MOV.U32 R169, RZ, RZ, R168 ;  /* 0x000000ffffa97224 */ /* 0x000fe400078e00a8 */
[----:B------:R-:W-:Y:S01]  /*b030*/  FADD.FTZ R4, R200, R4 ;  /* 0x00000004c8047221 */ /* 0x000fe20000010000 */
[----:B------:R-:W-:Y:S02]  /*b040*/  IMAD.MOV.U32 R168, RZ, RZ, R83 ;  /* 0x000000ffffa87224 */ /* 0x000fe400078e0053 */
[----:B--2---:R-:W-:Y:S01]  /*b050*/  FFMA.FTZ R2, R208, R0, -R5 ;  /* 0x00000000d0027223 */ /* 0x004fe20000010805 */
[----:B------:R-:W-:-:S03]  /*b060*/  IMAD.MOV.U32 R208, RZ, RZ, R84 ;  /* 0x000000ffffd07224 */ /* 0x000fc600078e0054 */
[----:B------:R2:W3:Y:S01]  /*b070*/  MUFU.EX2 R84, R2 ;  /* 0x0000000200547308 */ /* 0x0004e20000000800 */
[----:B------:R-:W-:Y:S01]  /*b080*/  FADD.FTZ R4, R199, R4 ;  /* 0x00000004c7047221 */ /* 0x000fe20000010000 */
[----:B------:R-:W-:Y:S03]  /*b090*/  HMMA.16816.F32.BF16 R24, R8, R40, R44 ;  /* 0x000000280818723c */ /* 0x000fe6000004182c */
[----:B------:R-:W-:Y:S01]  /*b0a0*/  FADD.FTZ R4, R203, R4 ;  /* 0x00000004cb047221 */ /* 0x000fe20000010000 */
[----:B--2---:R-:W-:-:S04]  /*b0b0*/  FFMA.FTZ R2, R250, R0, -R3 ;  /* 0x00000000fa027223 */ /* 0x004fc80000010803 */
[----:B------:R2:W-:Y:S01]  /*b0c0*/  MUFU.EX2 R83, R2 ;  /* 0x0000000200537308 */ /* 0x0005e20000000800 */
[C---:B------:R-:W-:Y:S01]  /*b0d0*/  HMMA.16816.F32.BF16 R32, R8.reuse, R42, R48 ;  /* 0x0000002a0820723c */ /* 0x040fe20000041830 */
[----:B------:R-:W-:Y:S01]  /*b0e0*/  FADD.FTZ R4, R198, R4 ;  /* 0x00000004c6047221 */ /* 0x000fe20000010000 */
[----:B------:R-:W-:Y:S06]  /*b0f0*/  LDSM.16.MT88.4 R40, [R36+0x10000] ;  /* 0x010000002428783b */ /* 0x000fec0000004200 */
[----:B----4-:R-:W-:Y:S01]  /*b100*/  HMMA.16816.F32.BF16 R44, R8, R52, R56 ;  /* 0x00000034082c723c */ /* 0x010fe20000041838 */
[----:B--2---:R-:W-:-:S07]  /*b110*/  FADD.FTZ R2, R190, R6 ;  /* 0x00000006be027221 */ /* 0x004fce0000010000 */
[----:B------:R-:W-:Y:S01]  /*b120*/  HMMA.16816.F32.BF16 R52, R8, R54, R76 ;  /* 0x000000360834723c */ /* 0x000fe2000004184c */
[----:B------:R-:W-:-:S04]  /*b130*/  FADD.FTZ R2, R197, R2 ;  /* 0x00000002c5027221 */ /* 0x000fc80000010000 */
[----:B------:R-:W-:-:S03]  /*b140*/  FADD.FTZ R2, R81, R2 ;  /* 0x0000000251027221 */ /* 0x000fc60000010000 */
[----:B-----5:R-:W-:Y:S01]  /*b150*/  HMMA.16816.F32.BF16 R56, R8, R12, R64 ;  /* 0x0000000c0838723c */ /* 0x020fe20000041840 */
[----:B------:R-:W-:Y:S01]  /*b160*/  FFMA.FTZ R6, R251, R0, -R3 ;  /* 0x00000000fb067223 */ /* 0x000fe20000010803 */
[----:B------:R-:W-:-:S06]  /*b170*/  FADD.FTZ R2, R191, R2 ;  /* 0x00000002bf027221 */ /* 0x000fcc0000010000 */
[----:B------:R-:W-:Y:S01]  /*b180*/  HMMA.16816.F32.BF16 R48, R8, R14, R60 ;  /* 0x0000000e0830723c */ /* 0x000fe2000004183c */
[----:B------:R-:W-:Y:S01]  /*b190*/  F2FP.BF16.F32.PACK_AB R8, R95, R94 ;  /* 0x0000005e5f08723e */ /* 0x000fe200000010ff */
[----:B------:R-:W-:Y:S01]  /*b1a0*/  FADD.FTZ R4, R202, R4 ;  /* 0x00000004ca047221 */ /* 0x000fe20000010000 */
[----:B------:R-:W-:Y:S01]  /*b1b0*/  F2FP.BF16.F32.PACK_AB R10, R92, R93 ;  /* 0x0000005d5c0a723e */ /* 0x000fe200000010ff */
[----:B------:R2:W4:Y:S01]  /*b1c0*/  MUFU.EX2 R82, R6 ;  /* 0x0000000600527308 */ /* 0x0005220000000800 */
[----:B------:R-:W-:Y:S02]  /*b1d0*/  F2FP.BF16.F32.PACK_AB R9, R90, R91 ;  /* 0x0000005b5a09723e */ /* 0x000fe400000010ff */
[----:B------:R-:W-:Y:S01]  /*b1e0*/  F2FP.BF16.F32.PACK_AB R11, R88, R89 ;  /* 0x00000059580b723e */ /* 0x000fe200000010ff */
[----:B------:R-:W-:Y:S01]  /*b1f0*/  FADD.FTZ R2, R187, R2 ;  /* 0x00000002bb027221 */ /* 0x000fe20000010000 */
[----:B------:R-:W-:Y:S01]  /*b200*/  FADD.FTZ R4, R201, R4 ;  /* 0x00000004c9047221 */ /* 0x000fe20000010000 */
[----:B------:R-:W-:Y:S04]  /*b210*/  LDSM.16.MT88.4 R12, [R160+0x10800] ;  /* 0x01080000a00c783b */ /* 0x000fe80000004200 */
[----:B------:R-:W-:Y:S01]  /*b220*/  HMMA.16816.F32.BF16 R72, R8, R16, R72 ;  /* 0x000000100848723c */ /* 0x000fe20000041848 */
[----:B------:R-:W-:-:S07]  /*b230*/  FADD.FTZ R2, R80, R2 ;  /* 0x0000000250027221 */ /* 0x000fce0000010000 */
[----:B------:R-:W-:Y:S01]  /*b240*/  HMMA.16816.F32.BF16 R28, R8, R18, R28 ;  /* 0x00000012081c723c */ /* 0x000fe2000004181c */
[----:B------:R-:W5:Y:S01]  /*b250*/  LDSM.16.MT88.4 R16, [R7+0x10000] ;  /* 0x010000000710783b */ /* 0x000f620000004200 */
[----:B--2---:R-:W-:Y:S01]  /*b260*/  FFMA.FTZ R6, R209, R0, -R3 ;  /* 0x00000000d1067223 */ /* 0x004fe20000010803 */
[----:B------:R-:W-:-:S03]  /*b270*/  FADD.FTZ R4, R186, R4 ;  /* 0x00000004ba047221 */ /* 0x000fc60000010000 */
[----:B------:R2:W-:Y:S01]  /*b280*/  MUFU.EX2 R81, R6 ;  /* 0x0000000600517308 */ /* 0x0005e20000000800 */
[----:B------:R-:W-:-:S04]  /*b290*/  FADD.FTZ R2, R179, R2 ;  /* 0x00000002b3027221 */ /* 0x000fc80000010000 */
[----:B------:R-:W-:Y:S01]  /*b2a0*/  FADD.FTZ R2, R178, R2 ;  /* 0x00000002b2027221 */ /* 0x000fe20000010000 */
[----:B--2---:R-:W-:-:S04]  /*b2b0*/  FFMA.FTZ R6, R208, R0, -R3 ;  /* 0x00000000d0067223 */ /* 0x004fc80000010803 */
[----:B------:R2:W4:Y:S01]  /*b2c0*/  MUFU.EX2 R80, R6 ;  /* 0x0000000600507308 */ /* 0x0005220000000800 */
[----:B------:R-:W-:-:S04]  /*b2d0*/  FADD.FTZ R2, R71, R2 ;  /* 0x0000000247027221 */ /* 0x000fc80000010000 */
[----:B------:R-:W-:Y:S01]  /*b2e0*/  FADD.FTZ R2, R180, R2 ;  /* 0x00000002b4027221 */ /* 0x000fe20000010000 */
[----:B--2---:R-:W-:Y:S01]  /*b2f0*/  FADD.FTZ R6, R194, R4 ;  /* 0x00000004c2067221 */ /* 0x004fe20000010000 */
[----:B------:R-:W-:-:S03]  /*b300*/  FFMA.FTZ R4, R204, R0, -R5 ;  /* 0x00000000cc047223 */ /* 0x000fc60000010805 */
[----:B------:R-:W-:Y:S01]  /*b310*/  FADD.FTZ R6, R183, R6 ;  /* 0x00000006b7067221 */ /* 0x000fe20000010000 */
[----:B------:R2:W-:Y:S01]  /*b320*/  MUFU.EX2 R71, R4 ;  /* 0x0000000400477308 */ /* 0x0005e20000000800 */
[----:B------:R-:W-:-:S04]  /*b330*/  FADD.FTZ R2, R170, R2 ;  /* 0x00000002aa027221 */ /* 0x000fc80000010000 */
[----:B------:R-:W-:Y:S01]  /*b340*/  FADD.FTZ R2, R69, R2 ;  /* 0x0000000245027221 */ /* 0x000fe20000010000 */
[----:B--2---:R-:W-:-:S04]  /*b350*/  FADD.FTZ R4, R195, R6 ;  /* 0x00000006c3047221 */ /* 0x004fc80000010000 */
[----:B------:R-:W-:-:S04]  /*b360*/  FADD.FTZ R4, R70, R4 ;  /* 0x0000000446047221 */ /* 0x000fc80000010000 */
[----:B------:R-:W-:Y:S01]  /*b370*/  FADD.FTZ R4, R175, R4 ;  /* 0x00000004af047221 */ /* 0x000fe20000010000 */
[----:B------:R-:W-:-:S03]  /*b380*/  FADD.FTZ R2, R167, R2 ;  /* 0x00000002a7027221 */ /* 0x000fc60000010000 */
[----:B------:R-:W-:Y:S01]  /*b390*/  FADD.FTZ R4, R172, R4 ;  /* 0x00000004ac047221 */ /* 0x000fe20000010000 */
[----:B-1----:R-:W-:Y:S01]  /*b3a0*/  HMMA.16816.F32.BF16 R64, R8, R20, R24 ;  /* 0x000000140840723c */ /* 0x002fe20000041818 */
[----:B------:R-:W-:Y:S02]  /*b3b0*/  FADD.FTZ R2, R166, R2 ;  /* 0x00000002a6027221 */ /* 0x000fe40000010000 */
[----:B------:R-:W-:-:S05]  /*b3c0*/  FADD.FTZ R4, R174, R4 ;  /* 0x00000004ae047221 */ /* 0x000fca0000010000 */
[----:B------:R-:W-:Y:S01]  /*b3d0*/  HMMA.16816.F32.BF16 R60, R8, R22, R32 ;  /* 0x00000016083c723c */ /* 0x000fe20000041820 */
[----:B------:R-:W1:Y:S01]  /*b3e0*/  LDSM.16.MT88.4 R20, [R39+0x10800] ;  /* 0x010800002714783b */ /* 0x000e620000004200 */
[----:B------:R-:W-:Y:S01]  /*b3f0*/  FADD.FTZ R4, R163, R4 ;  /* 0x00000004a3047221 */ /* 0x000fe20000010000 */
[----:B------:R-:W-:-:S05]  /*b400*/  FADD.FTZ R2, R158, R2 ;  /* 0x000000029e027221 */ /* 0x000fca0000010000 */
[----:B-----5:R-:W-:Y:S01]  /*b410*/  HMMA.16816.F32.BF16 R56, R8, R16, R56 ;  /* 0x000000100838723c */ /* 0x020fe20000041838 */
[----:B------:R-:W-:Y:S01]  /*b420*/  FADD.FTZ R4, R165, R4 ;  /* 0x00000004a5047221 */ /* 0x000fe20000010000 */
[----:B------:R-:W-:-:S06]  /*b430*/  FADD.FTZ R2, R157, R2 ;  /* 0x000000029d027221 */ /* 0x000fcc0000010000 */
[----:B------:R-:W-:Y:S01]  /*b440*/  HMMA.16816.F32.BF16 R24, R8, R18, R48 ;  /* 0x000000120818723c */ /* 0x000fe20000041830 */
[----:B------:R-:W2:Y:S01]  /*b450*/  LDSM.16.MT88.4 R16, [R36+0x10800] ;  /* 0x010800002410783b */ /* 0x000ea20000004200 */
[----:B------:R-:W-:-:S06]  /*b460*/  FADD.FTZ R4, R162, R4 ;  /* 0x00000004a2047221 */ /* 0x000fcc0000010000 */
[----:B------:R-:W-:Y:S01]  /*b470*/  HMMA.16816.F32.BF16 R76, R8, R40, R44 ;  /* 0x00000028084c723c */ /* 0x000fe2000004182c */
[----:B------:R-:W-:-:S07]  /*b480*/  FADD.FTZ R2, R156, R2 ;  /* 0x000000029c027221 */ /* 0x000fce0000010000 */
[----:B------:R-:W-:Y:S01]  /*b490*/  HMMA.16816.F32.BF16 R52, R8, R42, R52 ;  /* 0x0000002a0834723c */ /* 0x000fe20000041834 */
[----:B------:R-:W-:Y:S02]  /*b4a0*/  F2FP.BF16.F32.PACK_AB R8, R87, R86 ;  /* 0x000000565708723e */ /* 0x000fe400000010ff */
[----:B---3--:R-:W-:Y:S02]  /*b4b0*/  F2FP.BF16.F32.PACK_AB R10, R84, R85 ;  /* 0x00000055540a723e */ /* 0x008fe400000010ff */
[----:B----4-:R-:W-:Y:S02]  /*b4c0*/  F2FP.BF16.F32.PACK_AB R9, R82, R83 ;  /* 0x000000535209723e */ /* 0x010fe400000010ff */
[----:B------:R-:W-:Y:S01]  /*b4d0*/  F2FP.BF16.F32.PACK_AB R11, R80, R81 ;  /* 0x00000051500b723e */ /* 0x000fe200000010ff */
[----:B------:R-:W-:Y:S01]  /*b4e0*/  FADD.FTZ R4, R159, R4 ;  /* 0x000000049f047221 */ /* 0x000fe20000010000 */
[----:B------:R-:W-:-:S05]  /*b4f0*/  FADD.FTZ R2, R155, R2 ;  /* 0x000000029b027221 */ /* 0x000fca0000010000 */
[----:B------:R-:W-:Y:S01]  /*b500*/  HMMA.16816.F32.BF16 R72, R8, R12, R72 ;  /* 0x0000000c0848723c */ /* 0x000fe20000041848 */
[----:B------:R-:W-:Y:S01]  /*b510*/  FADD.FTZ R4, R153, R4 ;  /* 0x0000000499047221 */ /* 0x000fe20000010000 */
[----:B------:R-:W-:-:S06]  /*b520*/  FADD.FTZ R2, R150, R2 ;  /* 0x0000000296027221 */ /* 0x000fcc0000010000 */
[C---:B------:R-:W-:Y:S01]  /*b530*/  HMMA.16816.F32.BF16 R32, R8.reuse, R14, R28 ;  /* 0x0000000e0820723c */ /* 0x040fe2000004181c */
[----:B------:R-:W3:Y:S01]  /*b540*/  LDSM.16.MT88.4 R12, [R7+0x10800] ;  /* 0x01080000070c783b */ /* 0x000ee20000004200 */
[----:B------:R-:W-:Y:S01]  /*b550*/  FADD.FTZ R4, R154, R4 ;  /* 0x000000049a047221 */ /* 0x000fe20000010000 */
[----:B------:R-:W-:Y:S01]  /*b560*/  FADD.FTZ R2, R149, R2 ;  /* 0x0000000295027221 */ /* 0x000fe20000010000 */
[----:B------:R-:W-:Y:S02]  /*b570*/  FFMA.FTZ R6, R177, R0, -R5 ;  /* 0x00000000b1067223 */ /* 0x000fe40000010805 */
[----:B------:R-:W-:Y:S01]  /*b580*/  FADD.FTZ R4, R152, R4 ;  /* 0x0000000498047221 */ /* 0x000fe20000010000 */
[----:B------:R-:W-:Y:S01]  /*b590*/  FADD.FTZ R2, R148, R2 ;  /* 0x0000000294027221 */ /* 0x000fe20000010000 */
[----:B------:R4:W5:Y:S01]  /*b5a0*/  MUFU.EX2 R70, R6 ;  /* 0x0000000600467308 */ /* 0x0009620000000800 */
[----:B-1----:R-:W-:Y:S01]  /*b5b0*/  HMMA.16816.F32.BF16 R44, R8, R20, R64 ;  /* 0x00000014082c723c */ /* 0x002fe20000041840 */
[----:B------:R-:W-:Y:S01]  /*b5c0*/  FADD.FTZ R4, R151, R4 ;  /* 0x0000000497047221 */ /* 0x000fe20000010000 */
[----:B------:R-:W-:Y:S01]  /*b5d0*/  FADD.FTZ R2, R147, R2 ;  /* 0x0000000293027221 */ /* 0x000fe20000010000 */
[----:B------:R-:W-:Y:S02]  /*b5e0*/  LDSM.16.MT88.4 R152, [R39+0x11800] ;  /* 0x011800002798783b */ /* 0x000fe40000004200 */
[----:B------:R-:W-:Y:S01]  /*b5f0*/  FADD.FTZ R4, R145, R4 ;  /* 0x0000000491047221 */ /* 0x000fe20000010000 */
[----:B------:R-:W-:-:S03]  /*b600*/  FADD.FTZ R2, R142, R2 ;  /* 0x000000028e027221 */ /* 0x000fc60000010000 */
[----:B------:R-:W-:Y:S01]  /*b610*/  FADD.FTZ R4, R144, R4 ;  /* 0x0000000490047221 */ /* 0x000fe20000010000 */
[----:B----4-:R-:W-:Y:S01]  /*b620*/  FFMA.FTZ R6, R176, R0, -R5 ;  /* 0x00000000b0067223 */ /* 0x010fe20000010805 */
[----:B------:R-:W-:-:S03]  /*b630*/  FADD.FTZ R2, R140, R2 ;  /* 0x000000028c027221 */ /* 0x000fc60000010000 */
[----:B------:R1:W-:Y:S01]  /*b640*/  MUFU.EX2 R69, R6 ;  /* 0x0000000600457308 */ /* 0x0003e20000000800 */
[----:B------:R-:W-:Y:S01]  /*b650*/  FADD.FTZ R4, R143, R4 ;  /* 0x000000048f047221 */ /* 0x000fe20000010000 */
[----:B------:R-:W-:Y:S01]  /*b660*/  FADD.FTZ R2, R139, R2 ;  /* 0x000000028b027221 */ /* 0x000fe20000010000 */
[----:B--2---:R-:W-:Y:S02]  /*b670*/  HMMA.16816.F32.BF16 R28, R8, R16, R76 ;  /* 0x00000010081c723c */ /* 0x004fe4000004184c */
[----:B------:R-:W-:Y:S01]  /*b680*/  FADD.FTZ R4, R146, R4 ;  /* 0x0000000492047221 */ /* 0x000fe20000010000 */
[----:B------:R-:W-:Y:S01]  /*b690*/  FADD.FTZ R2, R141, R2 ;  /* 0x000000028d027221 */ /* 0x000fe20000010000 */
[----:B------:R-:W-:Y:S01]  /*b6a0*/  LDSM.16.MT88.4 R144, [R36+0x11800] ;  /* 0x011800002490783b */ /* 0x000fe20000004200 */
[----:B-1----:R-:W-:-:S03]  /*b6b0*/  FFMA.FTZ R6, R173, R0, -R5 ;  /* 0x00000000ad067223 */ /* 0x002fc60000010805 */
[C---:B------:R-:W-:Y:S01]  /*b6c0*/  HMMA.16816.F32.BF16 R48, R8.reuse, R18, R52 ;  /* 0x000000120830723c */ /* 0x040fe20000041834 */
[----:B------:R-:W1:Y:S01]  /*b6d0*/  LDSM.16.MT88.4 R16, [R39+0x11000] ;  /* 0x011000002710783b */ /* 0x000e620000004200 */
[----:B------:R2:W4:Y:S06]  /*b6e0*/  MUFU.EX2 R64, R6 ;  /* 0x0000000600407308 */ /* 0x00052c0000000800 */
[----:B------:R-:W-:Y:S01]  /*b6f0*/  HMMA.16816.F32.BF16 R40, R8, R22, R60 ;  /* 0x000000160828723c */ /* 0x000fe2000004183c */
[----:B------:R-:W-:Y:S01]  /*b700*/  FADD.FTZ R4, R133, R4 ;  /* 0x0000000485047221 */ /* 0x000fe20000010000 */
[----:B------:R-:W-:Y:S01]  /*b710*/  FADD.FTZ R2, R132, R2 ;  /* 0x0000000284027221 */ /* 0x000fe20000010000 */
[----:B------:R-:W-:Y:S01]  /*b720*/  LDSM.16.MT88.4 R20, [R160+0x11000] ;  /* 0x01100000a014783b */ /* 0x000fe20000004200 */
[----:B--2---:R-:W-:-:S04]  /*b730*/  FFMA.FTZ R6, R171, R0, -R3 ;  /* 0x00000000ab067223 */ /* 0x004fc80000010803 */
[----:B------:R2:W-:Y:S01]  /*b740*/  MUFU.EX2 R63, R6 ;  /* 0x00000006003f7308 */ /* 0x0005e20000000800 */
[----:B---3--:R-:W-:Y:S01]  /*b750*/  HMMA.16816.F32.BF16 R56, R8, R12, R56 ;  /* 0x0000000c0838723c */ /* 0x008fe20000041838 */
[----:B------:R-:W-:Y:S01]  /*b760*/  FADD.FTZ R4, R138, R4 ;  /* 0x000000048a047221 */ /* 0x000fe20000010000 */
[----:B------:R-:W-:-:S06]  /*b770*/  FADD.FTZ R2, R131, R2 ;  /* 0x0000000283027221 */ /* 0x000fcc0000010000 */
[----:B------:R-:W-:Y:S01]  /*b780*/  HMMA.16816.F32.BF16 R52, R8, R14, R24 ;  /* 0x0000000e0834723c */ /* 0x000fe20000041818 */
[----:B------:R-:W3:Y:S01]  /*b790*/  LDSM.16.MT88.4 R12, [R36+0x11000] ;  /* 0x01100000240c783b */ /* 0x000ee20000004200 */
[----:B--2---:R-:W-:-:S04]  /*b7a0*/  FFMA.FTZ R6, R196, R0, -R3 ;  /* 0x00000000c4067223 */ /* 0x004fc80000010803 */
[----:B------:R2:W1:Y:S01]  /*b7b0*/  MUFU.EX2 R62, R6 ;  /* 0x00000006003e7308 */ /* 0x0004620000000800 */
[----:B------:R-:W-:Y:S01]  /*b7c0*/  FADD.FTZ R4, R137, R4 ;  /* 0x0000000489047221 */ /* 0x000fe20000010000 */
[----:B------:R-:W-:-:S03]  /*b7d0*/  FADD.FTZ R2, R130, R2 ;  /* 0x0000000282027221 */ /* 0x000fc60000010000 */
[----:B------:R-:W-:Y:S01]  /*b7e0*/  FADD.FTZ R4, R136, R4 ;  /* 0x0000000488047221 */ /* 0x000fe20000010000 */
[----:B------:R-:W-:Y:S01]  /*b7f0*/  FADD.FTZ R2, R129, R2 ;  /* 0x0000000281027221 */ /* 0x000fe20000010000 */
[----:B--2---:R-:W-:-:S04]  /*b800*/  FFMA.FTZ R6, R193, R0, -R3 ;  /* 0x00000000c1067223 */ /* 0x004fc80000010803 */
[----:B------:R2:W-:Y:S01]  /*b810*/  MUFU.EX2 R61, R6 ;  /* 0x00000006003d7308 */ /* 0x0005e20000000800 */
[----:B------:R-:W-:Y:S01]  /*b820*/  FADD.FTZ R4, R125, R4 ;  /* 0x000000047d047221 */ /* 0x000fe20000010000 */
[----:B------:R-:W-:Y:S01]  /*b830*/  FADD.FTZ R2, R124, R2 ;  /* 0x000000027c027221 */ /* 0x000fe20000010000 */
[----:B--2---:R-:W-:-:S05]  /*b840*/  FFMA.FTZ R6, R185, R0, -R3 ;  /* 0x00000000b9067223 */ /* 0x004fca0000010803 */
[----:B------:R2:W3:Y:S01]  /*b850*/  MUFU.EX2 R60, R6 ;  /* 0x00000006003c7308 */ /* 0x0004e20000000800 */
[----:B------:R-:W-:Y:S01]  /*b860*/  FADD.FTZ R4, R128, R4 ;  /* 0x0000000480047221 */ /* 0x000fe20000010000 */
[----:B------:R-:W-:-:S03]  /*b870*/  FADD.FTZ R2, R123, R2 ;  /* 0x000000027b027221 */ /* 0x000fc60000010000 */
[----:B------:R-:W-:Y:S01]  /*b880*/  FADD.FTZ R4, R127, R4 ;  /* 0x000000047f047221 */ /* 0x000fe20000010000 */
[----:B------:R-:W-:Y:S01]  /*b890*/  FADD.FTZ R2, R122, R2 ;  /* 0x000000027a027221 */ /* 0x000fe20000010000 */
[----:B-----5:R-:W-:Y:S02]  /*b8a0*/  F2FP.BF16.F32.PACK_AB R8, R70, R71 ;  /* 0x000000474608723e */ /* 0x020fe400000010ff */
[----:B----4-:R-:W-:Y:S01]  /*b8b0*/  F2FP.BF16.F32.PACK_AB R10, R64, R69 ;  /* 0x00000045400a723e */ /* 0x010fe200000010ff */
[----:B------:R-:W-:Y:S01]  /*b8c0*/  FADD.FTZ R4, R126, R4 ;  /* 0x000000047e047221 */ /* 0x000fe20000010000 */
[----:B--2---:R-:W-:Y:S01]  /*b8d0*/  FFMA.FTZ R6, R184, R0, -R5 ;  /* 0x00000000b8067223 */ /* 0x004fe20000010805 */
[----:B-1----:R-:W-:-:S03]  /*b8e0*/  F2FP.BF16.F32.PACK_AB R9, R62, R63 ;  /* 0x0000003f3e09723e */ /* 0x002fc600000010ff */
[----:B------:R1:W2:Y:S01]  /*b8f0*/  MUFU.EX2 R26, R6 ;  /* 0x00000006001a7308 */ /* 0x0002a20000000800 */
[----:B---3--:R-:W-:Y:S01]  /*b900*/  F2FP.BF16.F32.PACK_AB R11, R60, R61 ;  /* 0x0000003d3c0b723e */ /* 0x008fe200000010ff */
[----:B------:R-:W-:Y:S01]  /*b910*/  FADD.FTZ R2, R121, R2 ;  /* 0x0000000279027221 */ /* 0x000fe20000010000 */
[----:B------:R-:W-:-:S03]  /*b920*/  FADD.FTZ R4, R117, R4 ;  /* 0x0000000475047221 */ /* 0x000fc60000010000 */
[----:B------:R-:W-:Y:S01]  /*b930*/  FADD.FTZ R2, R115, R2 ;  /* 0x0000000273027221 */ /* 0x000fe20000010000 */
[----:B------:R-:W-:Y:S01]  /*b940*/  FADD.FTZ R4, R120, R4 ;  /* 0x0000000478047221 */ /* 0x000fe20000010000 */
[----:B------:R-:W-:Y:S01]  /*b950*/  HMMA.16816.F32.BF16 R44, R8, R16, R44 ;  /* 0x00000010082c723c */ /* 0x000fe2000004182c */
[----:B-1----:R-:W-:-:S04]  /*b960*/  FFMA.FTZ R6, R164, R0, -R5 ;  /* 0x00000000a4067223 */ /* 0x002fc80000010805 */
[----:B------:R1:W-:Y:S01]  /*b970*/  MUFU.EX2 R25, R6 ;  /* 0x0000000600197308 */ /* 0x0003e20000000800 */
[----:B------:R-:W-:Y:S01]  /*b980*/  FADD.FTZ R2, R114, R2 ;  /* 0x0000000272027221 */ /* 0x000fe20000010000 */
[----:B------:R-:W-:-:S03]  /*b990*/  FADD.FTZ R4, R119, R4 ;  /* 0x0000000477047221 */ /* 0x000fc60000010000 */
[----:B------:R-:W-:Y:S01]  /*b9a0*/  FADD.FTZ R2, R113, R2 ;  /* 0x0000000271027221 */ /* 0x000fe20000010000 */
[-CC-:B-1----:R-:W-:Y:S01]  /*b9b0*/  FFMA.FTZ R6, R161, R0.reuse, -R5.reuse ;  /* 0x00000000a1067223 */ /* 0x182fe20000010805 */
[-C--:B------:R-:W-:Y:S01]  /*b9c0*/  FFMA.FTZ R5, R189, R0.reuse, -R5 ;  /* 0x00000000bd057223 */ /* 0x080fe20000010805 */
[----:B------:R-:W-:Y:S01]  /*b9d0*/  FADD.FTZ R4, R118, R4 ;  /* 0x0000000476047221 */ /* 0x000fe20000010000 */
[----:B------:R-:W-:Y:S01]  /*b9e0*/  HMMA.16816.F32.BF16 R148, R8, R12, R28 ;  /* 0x0000000c0894723c */ /* 0x000fe2000004181c */
[----:B------:R-:W-:Y:S01]  /*b9f0*/  FADD.FTZ R2, R112, R2 ;  /* 0x0000000270027221 */ /* 0x000fe20000010000 */
[----:B------:R1:W-:Y:S01]  /*ba00*/  MUFU.EX2 R17, R5 ;  /* 0x0000000500117308 */ /* 0x0003e20000000800 */
[----:B------:R-:W-:Y:S01]  /*ba10*/  FADD.FTZ R4, R108, R4 ;  /* 0x000000046c047221 */ /* 0x000fe20000010000 */
[----:B------:R-:W-:Y:S01]  /*ba20*/  LDSM.16.MT88.4 R160, [R160+0x11800] ;  /* 0x01180000a0a0783b */ /* 0x000fe20000004200 */
[----:B-1----:R-:W-:-:S05]  /*ba30*/  FFMA.FTZ R5, R188, R0, -R3 ;  /* 0x00000000bc057223 */ /* 0x002fca0000010803 */
[----:B------:R1:W3:Y:S02]  /*ba40*/  MUFU.EX2 R16, R5 ;  /* 0x0000000500107308 */ /* 0x0002e40000000800 */
[----:B-1----:R-:W-:-:S06]  /*ba50*/  FFMA.FTZ R5, R192, R0, -R3 ;  /* 0x00000000c0057223 */ /* 0x002fcc0000010803 */
[----:B------:R1:W4:Y:S02]  /*ba60*/  MUFU.EX2 R13, R5 ;  /* 0x00000005000d7308 */ /* 0x0003240000000800 */
[-CC-:B-1----:R-:W-:Y:S01]  /*ba70*/  FFMA.FTZ R5, R169, R0.reuse, -R3.reuse ;  /* 0x00000000a9057223 */ /* 0x182fe20000010803 */
[----:B------:R-:W-:Y:S01]  /*ba80*/  FFMA.FTZ R3, R168, R0, -R3 ;  /* 0x00000000a8037223 */ /* 0x000fe20000010803 */
        /* <DEDUP_REMOVED lines=37> */
[----:B------:R-:W5:Y:S02]  /*bce0*/  MUFU.EX2 R24, R6 ;  /* 0x0000000600187308 */ /* 0x000f640000000800 */
[----:B------:R-:W-:Y:S01]  /*bcf0*/  FADD.FTZ R0, R62, R0 ;  /* 0x000000003e007221 */ /* 0x000fe20000010000 */
[----:B------:R-:W-:-:S03]  /*bd00*/  FADD.FTZ R2, R69, R2 ;  /* 0x0000000245027221 */ /* 0x000fc60000010000 */
[----:B------:R-:W-:Y:S02]  /*bd10*/  FADD.FTZ R0, R61, R0 ;  /* 0x000000003d007221 */ /* 0x000fe40000010000 */
[----:B------:R4:W5:Y:S01]  /*bd20*/  MUFU.EX2 R12, R5 ;  /* 0x00000005000c7308 */ /* 0x0009620000000800 */
[----:B------:R-:W-:Y:S01]  /*bd30*/  FADD.FTZ R2, R64, R2 ;  /* 0x0000000240027221 */ /* 0x000fe20000010000 */
[----:B------:R-:W-:-:S06]  /*bd40*/  FADD.FTZ R0, R60, R0 ;  /* 0x000000003c007221 */ /* 0x000fcc0000010000 */
[----:B------:R-:W1:Y:S01]  /*bd50*/  MUFU.EX2 R3, R3 ;  /* 0x0000000300037308 */ /* 0x000e620000000800 */
[----:B--2---:R-:W-:Y:S01]  /*bd60*/  FADD.FTZ R2, R26, R2 ;  /* 0x000000021a027221 */ /* 0x004fe20000010000 */
[----:B---3--:R-:W-:Y:S01]  /*bd70*/  FADD.FTZ R0, R16, R0 ;  /* 0x0000000010007221 */ /* 0x008fe20000010000 */
[----:B----4-:R-:W2:Y:S02]  /*bd80*/  LDSM.16.MT88.4 R4, [R7+0x11800] ;  /* 0x011800000704783b */ /* 0x010ea40000004200 */
[----:B------:R-:W-:Y:S01]  /*bd90*/  FADD.FTZ R2, R25, R2 ;  /* 0x0000000219027221 */ /* 0x000fe20000010000 */
[----:B------:R-:W-:-:S03]  /*bda0*/  FADD.FTZ R0, R13, R0 ;  /* 0x000000000d007221 */ /* 0x000fc60000010000 */
[----:B-----5:R-:W-:Y:S01]  /*bdb0*/  FADD.FTZ R2, R24, R2 ;  /* 0x0000000218027221 */ /* 0x020fe20000010000 */
[----:B------:R-:W-:Y:S01]  /*bdc0*/  FADD.FTZ R0, R12, R0 ;  /* 0x000000000c007221 */ /* 0x000fe20000010000 */
[----:B------:R-:W-:Y:S02]  /*bdd0*/  HMMA.16816.F32.BF16 R40, R8, R18, R40 ;  /* 0x000000120828723c */ /* 0x000fe40000041828 */
[----:B------:R-:W-:Y:S01]  /*bde0*/  FADD.FTZ R132, R17, R2 ;  /* 0x0000000211847221 */ /* 0x000fe20000010000 */
[----:B-1----:R-:W-:Y:S01]  /*bdf0*/  FADD.FTZ R39, R3, R0 ;  /* 0x0000000003277221 */ /* 0x002fe20000010000 */
[----:B------:R-:W-:-:S04]  /*be00*/  IMAD.MOV.U32 R218, RZ, RZ, R216 ;  /* 0x000000ffffda7224 */ /* 0x000fc800078e00d8 */
[C---:B------:R-:W-:Y:S01]  /*be10*/  HMMA.16816.F32.BF16 R28, R8.reuse, R14, R48 ;  /* 0x0000000e081c723c */ /* 0x040fe20000041830 */
[----:B------:R1:W-:Y:S07]  /*be20*/  STL [R1+0x4c], R132 ;  /* 0x00004c8401007387 */ /* 0x0003ee0000100800 */
[C---:B------:R-:W-:Y:S01]  /*be30*/  HMMA.16816.F32.BF16 R140, R8.reuse, R20, R56 ;  /* 0x00000014088c723c */ /* 0x040fe20000041838 */
[----:B------:R1:W-:Y:S07]  /*be40*/  STL [R1+0x54], R39 ;  /* 0x0000542701007387 */ /* 0x0003ee0000100800 */
[----:B------:R-:W-:Y:S01]  /*be50*/  HMMA.16816.F32.BF16 R8, R8, R22, R52 ;  /* 0x000000160808723c */ /* 0x000fe20000041834 */
[----:B------:R-:W-:-:S02]  /*be60*/  ISETP.GT.AND P0, PT, R116, R218, PT ;  /* 0x000000da7400720c */ /* 0x000fc40003f04270 */
[----:B------:R-:W-:Y:S02]  /*be70*/  F2FP.BF16.F32.PACK_AB R136, R25, R26 ;  /* 0x0000001a1988723e */ /* 0x000fe400000010ff */
[----:B------:R-:W-:Y:S02]  /*be80*/  F2FP.BF16.F32.PACK_AB R138, R17, R24 ;  /* 0x00000018118a723e */ /* 0x000fe400000010ff */
        /* <DEDUP_REMOVED lines=12> */
[----:B-1----:R-:W-:-:S15]  /*bf50*/  @!P0 BRA `(.L_x_3076) ;  /* 0x0000008800108947 */ /* 0x002fde0003800000 */
        /* <DEDUP_REMOVED lines=11> */
[----:B------:R-:W-:Y:S01]  /*c010*/  IABS R6, R7 ;  /* 0x0000000700067213 */ /* 0x000fe20000000000 */
[----:B------:R-:W-:-:S05]  /*c020*/  VIADD R9, R7, 0x100 ;  /* 0x0000010007097836 */ /* 0x000fca0000000000 */
        /* <DEDUP_REMOVED lines=18> */
[----:B------:R-:W-:Y:S02]  /*c150*/  ISETP.GT.U32.AND P3, PT, R0, R6, PT ;  /* 0x000000060000720c */ /* 0x000fe40003f64070 */
[-C--:B------:R-:W-:Y:S02]  /*c160*/  LOP3.LUT R7, R7, R2.reuse, RZ, 0x3c, !PT ;  /* 0x0000000207077212 */ /* 0x080fe400078e3cff */
[----:B------:R-:W-:-:S07]  /*c170*/  LOP3.LUT R9, R9, R2, RZ, 0x3c, !PT ;  /* 0x0000000209097212 */ /* 0x000fce00078e3cff */
[----:B------:R-:W-:Y:S02]  /*c180*/  @!P1 IMAD.IADD R5, R5, 0x1, -R0 ;  /* 0x0000000105059824 */ /* 0x000fe400078e0a00 */
[----:B------:R-:W-:-:S03]  /*c190*/  @!P3 IADD3 R6, PT, PT, R6, -R0, RZ ;  /* 0x800000000606b210 */ /* 0x000fc60007ffe0ff */
[-C--:B------:R-:W-:Y:S02]  /*c1a0*/  ISETP.GE.U32.AND P4, PT, R5, R0.reuse, PT ;  /* 0x000000000500720c */ /* 0x080fe40003f86070 */
[----:B------:R-:W-:Y:S02]  /*c1b0*/  ISETP.GE.U32.AND P5, PT, R6, R0, PT ;  /* 0x000000000600720c */ /* 0x000fe40003fa6070 */
[----:B------:R-:W-:Y:S02]  /*c1c0*/  ISETP.GE.AND P0, PT, R7, RZ, PT ;  /* 0x000000ff0700720c */ /* 0x000fe40003f06270 */
[----:B------:R-:W-:Y:S01]  /*c1d0*/  ISETP.GE.AND P2, PT, R9, RZ, PT ;  /* 0x000000ff0900720c */ /* 0x000fe20003f46270 */
[----:B------:R-:W-:Y:S01]  /*c1e0*/  @!P1 VIADD R3, R3, 0x1 ;  /* 0x0000000103039836 */ /* 0x000fe20000000000 */
[----:B------:R-:W-:-:S05]  /*c1f0*/  @!P3 IADD3 R4, PT, PT, R4, 0x1, RZ ;  /* 0x000000010404b810 */ /* 0x000fca0007ffe0ff */
[----:B------:R-:W-:Y:S02]  /*c200*/  @P4 VIADD R3, R3, 0x1 ;  /* 0x0000000103034836 */ /* 0x000fe40000000000 */
[----:B------:R-:W-:Y:S02]  /*c210*/  @P5 IADD3 R4, PT, PT, R4, 0x1, RZ ;  /* 0x0000000104045810 */ /* 0x000fe40007ffe0ff */
[----:B------:R-:W-:Y:S01]  /*c220*/  @!P0 IMAD.MOV R3, RZ, RZ, -R3 ;  /* 0x000000ffff038224 */ /* 0x000fe200078e0a03 */
[----:B------:R-:W-:Y:S02]  /*c230*/  ISETP.NE.AND P1, PT, R2, RZ, PT ;  /* 0x000000ff0200720c */ /* 0x000fe40003f25270 */
[----:B------:R-:W-:Y:S02]  /*c240*/  LOP3.LUT R0, RZ, R2, RZ, 0x33, !PT ;  /* 0x00000002ff007212 */ /* 0x000fe400078e33ff */
[----:B------:R-:W-:Y:S02]  /*c250*/  @!P2 IADD3 R4, PT, PT, -R4, RZ, RZ ;  /* 0x000000ff0404a210 */ /* 0x000fe40007ffe1ff */
[----:B------:R-:W-:-:S02]  /*c260*/  SEL R3, R0, R3, !P1 ;  /* 0x0000000300037207 */ /* 0x000fc40004800000 */
[----:B------:R-:W-:Y:S02]  /*c270*/  SEL R0, R0, R4, !P1 ;  /* 0x0000000400007207 */ /* 0x000fe40004800000 */
        /* <DEDUP_REMOVED lines=24> */
.L_x_3078:
        /* <DEDUP_REMOVED lines=12> */
.L_x_3079:
[----:B------:R-:W-:Y:S05]  /*c4c0*/  BSYNC.RECONVERGENT B0 ;  /* 0x0000000000007941 */ /* 0x000fea0003800200 */
.L_x_3077:
[----:B------:R-:W4:Y:S04]  /*c4d0*/  LDL R7, [R1+0x44] ;  /* 0x0000440001077983 */ /* 0x000f280000100800 */
[----:B------:R-:W5:Y:S04]  /*c4e0*/  LDL R6, [R1+0x48] ;  /* 0x0000480001067983 */ /* 0x000f680000100800 */
[----:B------:R-:W2:Y:S04]  /*c4f0*/  LDL.LU R8, [R1+0x30] ;  /* 0x0000300001087983 */ /* 0x000ea80000300800 */
[----:B------:R-:W4:Y:S04]  /*c500*/  LDL R5, [R1+0x34] ;  /* 0x0000340001057983 */ /* 0x000f280000100800 */
[----:B---3--:R-:W3:Y:S04]  /*c510*/  LDL.LU R4, [R1+0x94] ;  /* 0x0000940001047983 */ /* 0x008ee80000300800 */
[----:B------:R-:W5:Y:S04]  /*c520*/  LDL R3, [R1+0x40] ;  /* 0x0000400001037983 */ /* 0x000f680000100800 */
[----:B------:R-:W5:Y:S04]  /*c530*/  LDL.LU R2, [R1+0x90] ;  /* 0x0000900001027983 */ /* 0x000f680000300800 */
[----:B------:R-:W5:Y:S01]  /*c540*/  LDL R0, [R1+0x50] ;  /* 0x0000500001007983 */ /* 0x000f620000100800 */
[----:B------:R-:W-:Y:S01]  /*c550*/  IMAD.MOV.U32 R36, RZ, RZ, 0x20 ;  /* 0x00000020ff247424 */ /* 0x000fe200078e00ff */
[----:B------:R-:W-:Y:S01]  /*c560*/  BSSY.RECONVERGENT B1, `(.L_x_3080) ;  /* 0x00002b3000017945 */ /* 0x000fe20003800200 */
[----:B--2---:R-:W-:Y:S01]  /*c570*/  MOV R12, R8 ;  /* 0x00000008000c7202 */ /* 0x004fe20000000f00 */
[----:B----4-:R-:W-:Y:S01]  /*c580*/  IMAD.MOV.U32 R11, RZ, RZ, R5 ;  /* 0x000000ffff0b7224 */ /* 0x010fe200078e0005 */
[----:B------:R-:W-:-:S03]  /*c590*/  SHF.L.U64.HI R5, R232, 0x5, R233 ;  /* 0x00000005e8057819 */ /* 0x000fc600000102e9 */
[----:B------:R-:W-:Y:S01]  /*c5a0*/  IMAD.MOV.U32 R71, RZ, RZ, R12 ;  /* 0x000000ffff477224 */ /* 0x000fe200078e000c */
[----:B---3--:R-:W-:Y:S02]  /*c5b0*/  MOV R10, R4 ;  /* 0x00000004000a7202 */ /* 0x008fe40000000f00 */
[----:B------:R-:W-:Y:S01]  /*c5c0*/  MOV R70, R11 ;  /* 0x0000000b00467202 */ /* 0x000fe20000000f00 */
[----:B-----5:R-:W-:Y:S02]  /*c5d0*/  IMAD.MOV.U32 R9, RZ, RZ, R3 ;  /* 0x000000ffff097224 */ /* 0x020fe400078e0003 */
[----:B------:R-:W-:Y:S01]  /*c5e0*/  IMAD.MOV.U32 R108, RZ, RZ, R10 ;  /* 0x000000ffff6c7224 */ /* 0x000fe200078e000a */
[----:B------:R-:W-:Y:S02]  /*c5f0*/  MOV R4, R2 ;  /* 0x0000000200047202 */ /* 0x000fe40000000f00 */
[----:B------:R-:W-:Y:S02]  /*c600*/  MOV R69, R9 ;  /* 0x0000000900457202 */ /* 0x000fe40000000f00 */
[----:B------:R-:W-:Y:S01]  /*c610*/  ISETP.GE.AND P0, PT, R217, R0, PT ;  /* 0x00000000d900720c */ /* 0x000fe20003f06270 */
[----:B------:R-:W-:Y:S01]  /*c620*/  IMAD.SHL.U32 R0, R232, 0x20, RZ ;  /* 0x00000020e8007824 */ /* 0x000fe200078e00ff */
[----:B------:R-:W-:Y:S01]  /*c630*/  MOV R110, R108 ;  /* 0x0000006c006e7202 */ /* 0x000fe20000000f00 */
[----:B------:R-:W-:-:S03]  /*c640*/  IMAD.MOV.U32 R109, RZ, RZ, R4 ;  /* 0x000000ffff6d7224 */ /* 0x000fc600078e0004 */
[----:B------:R-:W-:Y:S01]  /*c650*/  IADD3 R2, P1, PT, R0, R6, RZ ;  /* 0x0000000600027210 */ /* 0x000fe20007f3e0ff */
[----:B------:R-:W-:-:S03]  /*c660*/  IMAD.MOV.U32 R216, RZ, RZ, R110 ;  /* 0x000000ffffd87224 */ /* 0x000fc600078e006e */
[----:B------:R-:W-:-:S03]  /*c670*/  IADD3.X R3, PT, PT, R5, R7, RZ, P1, !PT ;  /* 0x0000000705037210 */ /* 0x000fc60000ffe4ff */
        /* <DEDUP_REMOVED lines=82> */
[----:B------:R-:W-:Y:S02]  /*cba0*/  ISETP.NE.AND P1, PT, R109, RZ, PT ;  /* 0x000000ff6d00720c */ /* 0x000fe40003f25270 */
        /* <DEDUP_REMOVED lines=38> */
[----:B------:R-:W-:Y:S01]  /*ce10*/  @!P0 LDGSTS.E.BYPASS.LTC128B.128 [R227+0x10000], desc[UR4][R10.64] ;  /* 0x100000000ae38fae */ /* 0x000fe2000b981a04 */
[----:B--2---:R-:W-:-:S03]  /*ce20*/  SEL R2, R36, 0xffffffe0, !P1 ;  /* 0xffffffe024027807 */ /* 0x004fc60004800000 */
[----:B------:R-:W-:Y:S01]  /*ce30*/  @P0 STS.128 [R227+0x10800], RZ ;  /* 0x010800ffe3000388 */ /* 0x000fe20000000c00 */
[----:B------:R-:W-:Y:S02]  /*ce40*/  ISETP.NE.AND P1, PT, R216, RZ, PT ;  /* 0x000000ffd800720c */ /* 0x000fe40003f25270 */
[----:B------:R-:W-:Y:S01]  /*ce50*/  IADD3 R0, PT, PT, R2, R68, RZ ;  /* 0x0000004402007210 */ /* 0x000fe20007ffe0ff */
[----:B------:R-:W-:Y:S01]  /*ce60*/  @!PT LDS RZ, [RZ] ;  /* 0x00000000fffff984 */ /* 0x000fe20000000800 */
[----:B------:R-:W-:Y:S01]  /*ce70*/  @!PT LDS RZ, [RZ] ;  /* 0x00000000fffff984 */ /* 0x000fe20000000800 */
[----:B------:R-:W-:Y:S01]  /*ce80*/  @!PT LDS RZ, [RZ] ;  /* 0x00000000fffff984 */ /* 0x000fe20000000800 */
[----:B------:R2:W-:Y:S01]  /*ce90*/  @!P0 LDGSTS.E.BYPASS.LTC128B.128 [R227+0x10800], desc[UR4][R8.64] ;  /* 0x1080000008e38fae */ /* 0x0005e2000b981a04 */
[----:B------:R-:W-:Y:S01]  /*cea0*/  IMAD.IADD R3, R71, 0x1, R2 ;  /* 0x0000000147037824 */ /* 0x000fe200078e0202 */
[----:B------:R-:W-:Y:S02]  /*ceb0*/  MOV R216, R69 ;  /* 0x0000004500d87202 */ /* 0x000fe40000000f00 */
        /* <DEDUP_REMOVED lines=10> */
[----:B------:R-:W-:Y:S04]  /*cf60*/  LDSM.16.M88.4 R40, [R68+0x3000] ;  /* 0x003000004428783b */ /* 0x000fe80000000200 */
[----:B------:R-:W-:Y:S04]  /*cf70*/  LDSM.16.M88.4 R28, [R68+0x4000] ;  /* 0x00400000441c783b */ /* 0x000fe80000000200 */
[----:B--2---:R-:W-:Y:S04]  /*cf80*/  LDSM.16.M88.4 R8, [R68+0x2000] ;  /* 0x002000004408783b */ /* 0x004fe80000000200 */
[----:B------:R-:W-:Y:S04]  /*cf90*/  LDSM.16.M88.4 R24, [R68+0x4800] ;  /* 0x004800004418783b */ /* 0x000fe80000000200 */
[----:B------:R-:W-:Y:S04]  /*cfa0*/  LDSM.16.M88.4 R16, [R68+0x2800] ;  /* 0x002800004410783b */ /* 0x000fe80000000200 */
[----:B------:R-:W-:Y:S04]  /*cfb0*/  LDSM.16.M88.4 R32, [R68+0x3800] ;  /* 0x003800004420783b */ /* 0x000fe80000000200 */
[----:B---3--:R-:W2:Y:S04]  /*cfc0*/  LDSM.16.M88.4 R4, [R71] ;  /* 0x000000004704783b */ /* 0x008ea80000000200 */
        /* <DEDUP_REMOVED lines=13> */
[C---:B--2---:R-:W-:Y:S08]  /*d0a0*/  HMMA.16816.F32.BF16 R120, R4.reuse, R8, RZ ;  /* 0x000000080478723c */ /* 0x044ff000000418ff */
[C---:B------:R-:W-:Y:S01]  /*d0b0*/  HMMA.16816.F32.BF16 R124, R4.reuse, R10, RZ ;  /* 0x0000000a047c723c */ /* 0x040fe200000418ff */
[----:B------:R-:W2:Y:S07]  /*d0c0*/  LDSM.16.M88.4 R8, [R68+0x9000] ;  /* 0x009000004408783b */ /* 0x000eae0000000200 */
        /* <DEDUP_REMOVED lines=11> */
[C---:B------:R-:W-:Y:S08]  /*d180*/  HMMA.16816.F32.BF16 R104, R4.reuse, R12, RZ ;  /* 0x0000000c0468723c */ /* 0x040ff000000418ff */
[C---:B------:R-:W-:Y:S01]  /*d190*/  HMMA.16816.F32.BF16 R112, R4.reuse, R14, RZ ;  /* 0x0000000e0470723c */ /* 0x040fe200000418ff */
[----:B------:R5:W-:Y:S07]  /*d1a0*/  LDSM.16.M88.4 R12, [R3] ;  /* 0x00000000030c783b */ /* 0x000bee0000000200 */
[C---:B---3--:R-:W-:Y:S08]  /*d1b0*/  HMMA.16816.F32.BF16 R168, R4.reuse, R40, RZ ;  /* 0x0000002804a8723c */ /* 0x048ff000000418ff */
[C---:B------:R-:W-:Y:S01]  /*d1c0*/  HMMA.16816.F32.BF16 R172, R4.reuse, R42, RZ ;  /* 0x0000002a04ac723c */ /* 0x040fe200000418ff */
[----:B------:R-:W3:Y:S07]  /*d1d0*/  LDSM.16.M88.4 R40, [R0+0x2000] ;  /* 0x002000000028783b */ /* 0x000eee0000000200 */
[C---:B--2---:R-:W-:Y:S08]  /*d1e0*/  HMMA.16816.F32.BF16 R248, R4.reuse, R8, RZ ;  /* 0x0000000804f8723c */ /* 0x044ff000000418ff */
[C---:B------:R-:W-:Y:S08]  /*d1f0*/  HMMA.16816.F32.BF16 R116, R4.reuse, R10, RZ ;  /* 0x0000000a0474723c */ /* 0x040ff000000418ff */
[C---:B------:R-:W-:Y:S08]  /*d200*/  HMMA.16816.F32.BF16 R8, R4.reuse, R28, RZ ;  /* 0x0000001c0408723c */ /* 0x040ff000000418ff */
[----:B----4-:R-:W-:Y:S03]  /*d210*/  HMMA.16816.F32.BF16 R184, R4, R24, RZ ;  /* 0x0000001804b8723c */ /* 0x010fe600000418ff */
[----:B------:R-:W-:Y:S01]  /*d220*/  IMAD.MOV.U32 R234, RZ, RZ, R116 ;  /* 0x000000ffffea7224 */ /* 0x000fe200078e0074 */
[----:B------:R-:W-:Y:S01]  /*d230*/  MOV R222, R117 ;  /* 0x0000007500de7202 */ /* 0x000fe20000000f00 */
[----:B------:R-:W-:Y:S01]  /*d240*/  IMAD.MOV.U32 R133, RZ, RZ, R118 ;  /* 0x000000ffff857224 */ /* 0x000fe200078e0076 */
[----:B-----5:R-:W-:-:S02]  /*d250*/  MOV R3, R119 ;  /* 0x0000007700037202 */ /* 0x020fc40000000f00 */
[----:B------:R-:W-:Y:S01]  /*d260*/  HMMA.16816.F32.BF16 R188, R4, R26, RZ ;  /* 0x0000001a04bc723c */ /* 0x000fe200000418ff */
[----:B------:R-:W2:Y:S02]  /*d270*/  LDSM.16.M88.4 R24, [R0+0x2800] ;  /* 0x002800000018783b */ /* 0x000ea40000000200 */
[----:B------:R-:W-:Y:S01]  /*d280*/  IMAD.MOV.U32 R116, RZ, RZ, R9 ;  /* 0x000000ffff747224 */ /* 0x000fe200078e0009 */
[----:B------:R-:W-:-:S04]  /*d290*/  MOV R111, R8 ;  /* 0x00000008006f7202 */ /* 0x000fc80000000f00 */
[C---:B------:R-:W-:Y:S08]  /*d2a0*/  HMMA.16816.F32.BF16 R200, R4.reuse, R16, RZ ;  /* 0x0000001004c8723c */ /* 0x040ff000000418ff */
[C---:B------:R-:W-:Y:S01]  /*d2b0*/  HMMA.16816.F32.BF16 R212, R4.reuse, R18, RZ ;  /* 0x0000001204d4723c */ /* 0x040fe200000418ff */
[----:B------:R-:W4:Y:S07]  /*d2c0*/  LDSM.16.M88.4 R16, [R0+0x3800] ;  /* 0x003800000010783b */ /* 0x000f2e0000000200 */
[----:B-1----:R-:W-:Y:S01]  /*d2d0*/  HMMA.16816.F32.BF16 R176, R4, R32, RZ ;  /* 0x0000002004b0723c */ /* 0x002fe200000418ff */
[----:B------:R-:W-:Y:S01]  /*d2e0*/  IMAD.MOV.U32 R33, RZ, RZ, R10 ;  /* 0x000000ffff217224 */ /* 0x000fe200078e000a */
[----:B------:R-:W-:-:S02]  /*d2f0*/  MOV R32, R11 ;  /* 0x0000000b00207202 */ /* 0x000fc40000000f00 */
[----:B------:R-:W-:Y:S04]  /*d300*/  LDSM.16.M88.4 R8, [R0+0x4000] ;  /* 0x004000000008783b */ /* 0x000fe80000000200 */
[C---:B------:R-:W-:Y:S08]  /*d310*/  HMMA.16816.F32.BF16 R192, R4.reuse, R20, RZ ;  /* 0x0000001404c0723c */ /* 0x040ff000000418ff */
[----:B------:R-:W-:Y:S01]  /*d320*/  HMMA.16816.F32.BF16 R196, R4, R22, RZ ;  /* 0x0000001604c4723c */ /* 0x000fe200000418ff */
[----:B------:R-:W1:Y:S07]  /*d330*/  LDSM.16.M88.4 R20, [R0+0x3000] ;  /* 0x003000000014783b */ /* 0x000e6e0000000200 */
[----:B---3--:R-:W-:Y:S08]  /*d340*/  HMMA.16816.F32.BF16 R96, R12, R40, R96 ;  /* 0x000000280c60723c */ /* 0x008ff00000041860 */
[C---:B------:R-:W-:Y:S08]  /*d350*/  HMMA.16816.F32.BF16 R180, R4.reuse, R34, RZ ;  /* 0x0000002204b4723c */ /* 0x040ff000000418ff */
[----:B------:R-:W-:Y:S03]  /*d360*/  HMMA.16816.F32.BF16 R4, R4, R30, RZ ;  /* 0x0000001e0404723c */ /* 0x000fe600000418ff */
[----:B------:R-:W-:Y:S01]  /*d370*/  IMAD.MOV.U32 R35, RZ, RZ, R97 ;  /* 0x000000ffff237224 */ /* 0x000fe200078e0061 */
[----:B------:R-:W-:Y:S01]  /*d380*/  MOV R34, R96 ;  /* 0x0000006000227202 */ /* 0x000fe20000000f00 */
[----:B------:R-:W-:Y:S01]  /*d390*/  IMAD.MOV.U32 R252, RZ, RZ, R98 ;  /* 0x000000fffffc7224 */ /* 0x000fe200078e0062 */
[----:B------:R-:W-:-:S02]  /*d3a0*/  MOV R235, R99 ;  /* 0x0000006300eb7202 */ /* 0x000fc40000000f00 */
[C---:B------:R-:W-:Y:S01]  /*d3b0*/  HMMA.16816.F32.BF16 R40, R12.reuse, R42, R80 ;  /* 0x0000002a0c28723c */ /* 0x040fe20000041850 */
[----:B------:R-:W-:Y:S01]  /*d3c0*/  IMAD.MOV.U32 R83, RZ, RZ, R35 ;  /* 0x000000ffff537224 */ /* 0x000fe200078e0023 */
[----:B------:R-:W-:Y:S01]  /*d3d0*/  MOV R82, R34 ;  /* 0x0000002200527202 */ /* 0x000fe20000000f00 */
[----:B------:R-:W-:Y:S01]  /*d3e0*/  IMAD.MOV.U32 R80, RZ, RZ, R33 ;  /* 0x000000ffff507224 */ /* 0x000fe200078e0021 */
[----:B------:R-:W-:Y:S02]  /*d3f0*/  MOV R81, R32 ;  /* 0x0000002000517202 */ /* 0x000fe40000000f00 */
[----:B------:R-:W3:Y:S02]  /*d400*/  LDSM.16.M88.4 R32, [R0+0x5000] ;  /* 0x005000000020783b */ /* 0x000ee40000000200 */
[----:B--2---:R-:W-:Y:S01]  /*d410*/  HMMA.16816.F32.BF16 R244, R12, R24, R92 ;  /* 0x000000180cf4723c */ /* 0x004fe2000004185c */
[----:B------:R-:W-:Y:S01]  /*d420*/  IMAD.MOV.U32 R95, RZ, RZ, R116 ;  /* 0x000000ffff5f7224 */ /* 0x000fe200078e0074 */
[----:B------:R-:W-:Y:S01]  /*d430*/  MOV R94, R111 ;  /* 0x0000006f005e7202 */ /* 0x000fe20000000f00 */
[----:B------:R-:W-:Y:S01]  /*d440*/  IMAD.MOV.U32 R31, RZ, RZ, R4 ;  /* 0x000000ffff1f7224 */ /* 0x000fe200078e0004 */
[----:B------:R-:W-:Y:S01]  /*d450*/  MOV R30, R5 ;  /* 0x00000005001e7202 */ /* 0x000fe20000000f00 */
[----:B------:R-:W-:Y:S01]  /*d460*/  IMAD.MOV.U32 R109, RZ, RZ, R6 ;  /* 0x000000ffff6d7224 */ /* 0x000fe200078e0006 */
[----:B------:R-:W-:-:S02]  /*d470*/  MOV R108, R7 ;  /* 0x00000007006c7202 */ /* 0x000fc40000000f00 */
[C---:B------:R-:W-:Y:S01]  /*d480*/  HMMA.16816.F32.BF16 R240, R12.reuse, R26, R76 ;  /* 0x0000001a0cf0723c */ /* 0x040fe2000004184c */
[----:B------:R-:W2:Y:S01]  /*d490*/  LDSM.16.M88.4 R24, [R0+0x6800] ;  /* 0x006800000018783b */ /* 0x000ea20000000200 */
[----:B------:R-:W-:Y:S01]  /*d4a0*/  MOV R92, R109 ;  /* 0x0000006d005c7202 */ /* 0x000fe20000000f00 */
[----:B------:R-:W-:Y:S01]  /*d4b0*/  IMAD.MOV.U32 R29, RZ, RZ, R40 ;  /* 0x000000ffff1d7224 */ /* 0x000fe200078e0028 */
[----:B------:R-:W-:Y:S01]  /*d4c0*/  MOV R28, R41 ;  /* 0x00000029001c7202 */ /* 0x000fe20000000f00 */
[----:B------:R-:W-:Y:S01]  /*d4d0*/  IMAD.MOV.U32 R97, RZ, RZ, R42 ;  /* 0x000000ffff617224 */ /* 0x000fe200078e002a */
[----:B------:R-:W-:Y:S01]  /*d4e0*/  MOV R96, R43 ;  /* 0x0000002b00607202 */ /* 0x000fe20000000f00 */
[----:B------:R-:W-:Y:S01]  /*d4f0*/  LDSM.16.M88.4 R4, [R0+0x4800] ;  /* 0x004800000004783b */ /* 0x000fe20000000200 */
[----:B----4-:R-:W-:Y:S01]  /*d500*/  HMMA.16816.F32.BF16 R204, R12, R16, R60 ;  /* 0x000000100ccc723c */ /* 0x010fe2000004183c */
[----:B------:R-:W-:Y:S01]  /*d510*/  MOV R62, R31 ;  /* 0x0000001f003e7202 */ /* 0x000fe20000000f00 */
[----:B------:R-:W-:Y:S01]  /*d520*/  IMAD.MOV.U32 R63, RZ, RZ, R30 ;  /* 0x000000ffff3f7224 */ /* 0x000fe200078e001e */
[----:B------:R-:W4:Y:S01]  /*d530*/  LDSM.16.M88.4 R40, [R0+0x5800] ;  /* 0x005800000028783b */ /* 0x000f220000000200 */
[----:B------:R-:W-:Y:S01]  /*d540*/  IMAD.MOV.U32 R93, RZ, RZ, R108 ;  /* 0x000000ffff5d7224 */ /* 0x000fe200078e006c */
[----:B------:R-:W-:Y:S01]  /*d550*/  MOV R60, R97 ;  /* 0x00000061003c7202 */ /* 0x000fe20000000f00 */
[----:B------:R-:W-:-:S02]  /*d560*/  IMAD.MOV.U32 R61, RZ, RZ, R96 ;  /* 0x000000ffff3d7224 */ /* 0x000fc400078e0060 */
[C---:B------:R-:W-:Y:S01]  /*d570*/  HMMA.16816.F32.BF16 R128, R12.reuse, R18, R52 ;  /* 0x000000120c80723c */ /* 0x040fe20000041834 */
[----:B------:R-:W-:Y:S01]  /*d580*/  MOV R54, R29 ;  /* 0x0000001d00367202 */ /* 0x000fe20000000f00 */
[----:B------:R-:W-:Y:S01]  /*d590*/  IMAD.MOV.U32 R55, RZ, RZ, R28 ;  /* 0x000000ffff377224 */ /* 0x000fe200078e001c */
[----:B------:R-:W-:Y:S04]  /*d5a0*/  LDSM.16.M88.4 R16, [R0+0x8800] ;  /* 0x008800000010783b */ /* 0x000fe80000000200 */
[----:B------:R-:W5:Y:S01]  /*d5b0*/  LDSM.16.M88.4 R28, [R0+0x6000] ;  /* 0x00600000001c783b */ /* 0x000f620000000200 */
[C---:B-1----:R-:W-:Y:S08]  /*d5c0*/  HMMA.16816.F32.BF16 R236, R12.reuse, R20, R88 ;  /* 0x000000140cec723c */ /* 0x042ff00000041858 */
[C---:B------:R-:W-:Y:S01]  /*d5d0*/  HMMA.16816.F32.BF16 R208, R12.reuse, R22, R72 ;  /* 0x000000160cd0723c */ /* 0x040fe20000041848 */
[----:B------:R-:W1:Y:S07]  /*d5e0*/  LDSM.16.M88.4 R20, [R0+0x7000] ;  /* 0x007000000014783b */ /* 0x000e6e0000000200 */
[C---:B------:R-:W-:Y:S08]  /*d5f0*/  HMMA.16816.F32.BF16 R116, R12.reuse, R8, R48 ;  /* 0x000000080c74723c */ /* 0x040ff00000041830 */
[C---:B------:R-:W-:Y:S01]  /*d600*/  HMMA.16816.F32.BF16 R108, R12.reuse, R10, R44 ;  /* 0x0000000a0c6c723c */ /* 0x040fe2000004182c */
[----:B------:R-:W1:Y:S07]  /*d610*/  LDSM.16.M88.4 R8, [R0+0x7800] ;  /* 0x007800000008783b */ /* 0x000e6e0000000200 */
[C---:B---3--:R-:W-:Y:S08]  /*d620*/  HMMA.16816.F32.BF16 R44, R12.reuse, R32, R84 ;  /* 0x000000200c2c723c */ /* 0x048ff00000041854 */
[----:B--2---:R-:W-:Y:S01]  /*d630*/  HMMA.16816.F32.BF16 R84, R12, R24, R168 ;  /* 0x000000180c54723c */ /* 0x004fe200000418a8 */
[----:B------:R-:W-:Y:S01]  /*d640*/  MOV R170, R133 ;  /* 0x0000008500aa7202 */ /* 0x000fe20000000f00 */
[----:B------:R-:W-:Y:S01]  /*d650*/  IMAD.MOV.U32 R171, RZ, RZ, R3 ;  /* 0x000000ffffab7224 */ /* 0x000fe200078e0003 */
[----:B------:R-:W-:Y:S01]  /*d660*/  MOV R133, 0x40 ;  /* 0x0000004000857802 */ /* 0x000fe20000000f00 */
[----:B------:R-:W-:Y:S01]  /*d670*/  IMAD.MOV.U32 R169, RZ, RZ, R222 ;  /* 0x000000ffffa97224 */ /* 0x000fe200078e00de */
[----:B------:R-:W-:-:S03]  /*d680*/  MOV R168, R234 ;  /* 0x000000ea00a87202 */ /* 0x000fc60000000f00 */
[----:B----4-:R-:W-:Y:S01]  /*d690*/  HMMA.16816.F32.BF16 R88, R12, R40, R104 ;  /* 0x000000280c58723c */ /* 0x010fe20000041868 */
[----:B------:R-:W-:Y:S01]  /*d6a0*/  MOV R40, R94 ;  /* 0x0000005e00287202 */ /* 0x000fe20000000f00 */
[----:B------:R-:W-:-:S06]  /*d6b0*/  IMAD.MOV.U32 R41, RZ, RZ, R95 ;  /* 0x000000ffff297224 */ /* 0x000fcc00078e005f */
[C---:B------:R-:W-:Y:S01]  /*d6c0*/  HMMA.16816.F32.BF16 R72, R12.reuse, R42, R112 ;  /* 0x0000002a0c48723c */ /* 0x040fe20000041870 */
[----:B------:R-:W-:Y:S01]  /*d6d0*/  MOV R114, R92 ;  /* 0x0000005c00727202 */ /* 0x000fe20000000f00 */
[----:B------:R-:W-:Y:S01]  /*d6e0*/  IMAD.MOV.U32 R115, RZ, RZ, R93 ;  /* 0x000000ffff737224 */ /* 0x000fe200078e005d */
[----:B------:R-:W-:Y:S01]  /*d6f0*/  MOV R112, R62 ;  /* 0x0000003e00707202 */ /* 0x000fe20000000f00 */
[----:B------:R-:W-:Y:S01]  /*d700*/  IMAD.MOV.U32 R113, RZ, RZ, R63 ;  /* 0x000000ffff717224 */ /* 0x000fe200078e003f */
[----:B------:R-:W-:Y:S01]  /*d710*/  MOV R42, R80 ;  /* 0x00000050002a7202 */ /* 0x000fe20000000f00 */
[----:B------:R-:W-:Y:S02]  /*d720*/  IMAD.MOV.U32 R43, RZ, RZ, R81 ;  /* 0x000000ffff2b7224 */ /* 0x000fe400078e0051 */
[C---:B------:R-:W-:Y:S08]  /*d730*/  HMMA.16816.F32.BF16 R96, R12.reuse, R4, R56 ;  /* 0x000000040c60723c */ /* 0x040ff00000041838 */
[C---:B------:R-:W-:Y:S01]  /*d740*/  HMMA.16816.F32.BF16 R48, R12.reuse, R6, R64 ;  /* 0x000000060c30723c */ /* 0x040fe20000041840 */
[----:B------:R-:W2:Y:S07]  /*d750*/  LDSM.16.M88.4 R4, [R0+0x8000] ;  /* 0x008000000004783b */ /* 0x000eae0000000200 */
[----:B-----5:R-:W-:Y:S01]  /*d760*/  HMMA.16816.F32.BF16 R56, R12, R28, R120 ;  /* 0x0000001c0c38723c */ /* 0x020fe20000041878 */
[----:B------:R-:W-:Y:S01]  /*d770*/  MOV R120, R54 ;  /* 0x0000003600787202 */ /* 0x000fe20000000f00 */
[----:B------:R-:W-:Y:S01]  /*d780*/  IMAD.MOV.U32 R121, RZ, RZ, R55 ;  /* 0x000000ffff797224 */ /* 0x000fe200078e0037 */
[----:B------:R-:W-:Y:S01]  /*d790*/  MOV R122, R60 ;  /* 0x0000003c007a7202 */ /* 0x000fe20000000f00 */
[----:B------:R-:W-:-:S04]  /*d7a0*/  IMAD.MOV.U32 R123, RZ, RZ, R61 ;  /* 0x000000ffff7b7224 */ /* 0x000fc800078e003d */
[----:B------:R-:W-:Y:S01]  /*d7b0*/  HMMA.16816.F32.BF16 R64, R12, R30, R124 ;  /* 0x0000001e0c40723c */ /* 0x000fe2000004187c */
[----:B------:R-:W3:Y:S01]  /*d7c0*/  LDSM.16.M88.4 R28, [R0+0x9000] ;  /* 0x00900000001c783b */ /* 0x000ee20000000200 */
[----:B------:R-:W-:Y:S01]  /*d7d0*/  MOV R124, R82 ;  /* 0x00000052007c7202 */ /* 0x000fe20000000f00 */
[----:B------:R-:W-:Y:S01]  /*d7e0*/  IMAD.MOV.U32 R125, RZ, RZ, R83 ;  /* 0x000000ffff7d7224 */ /* 0x000fe200078e0053 */
[----:B------:R-:W-:Y:S01]  /*d7f0*/  MOV R126, R252 ;  /* 0x000000fc007e7202 */ /* 0x000fe20000000f00 */
[----:B------:R-:W-:-:S03]  /*d800*/  IMAD.MOV.U32 R127, RZ, RZ, R235 ;  /* 0x000000ffff7f7224 */ /* 0x000fc600078e00eb */
[C---:B------:R-:W-:Y:S01]  /*d810*/  HMMA.16816.F32.BF16 R92, R12.reuse, R26, R172 ;  /* 0x0000001a0c5c723c */ /* 0x040fe200000418ac */
[----:B------:R4:W5:Y:S07]  /*d820*/  LDSM.16.M88.4 R24, [R0+0x9800] ;  /* 0x009800000018783b */ /* 0x00096e0000000200 */
[C---:B------:R-:W-:Y:S08]  /*d830*/  HMMA.16816.F32.BF16 R76, R12.reuse, R34, R100 ;  /* 0x000000220c4c723c */ /* 0x040ff00000041864 */
[----:B-1----:R-:W-:Y:S01]  /*d840*/  HMMA.16816.F32.BF16 R80, R12, R20, R176 ;  /* 0x000000140c50723c */ /* 0x002fe200000418b0 */
[----:B----4-:R-:W-:-:S07]  /*d850*/  SEL R0, R133, 0xffffffc0, !P1 ;  /* 0xffffffc085007807 */ /* 0x010fce0004800000 */
[----:B------:R-:W-:Y:S01]  /*d860*/  HMMA.16816.F32.BF16 R60, R12, R22, R180 ;  /* 0x000000160c3c723c */ /* 0x000fe200000418b4 */
[----:B------:R-:W-:Y:S02]  /*d870*/  IMAD.MOV.U32 R133, RZ, RZ, R70 ;  /* 0x000000ffff857224 */ /* 0x000fe400078e0046 */
[----:B------:R-:W-:Y:S01]  /*d880*/  IMAD.IADD R3, R71, 0x1, R0 ;  /* 0x0000000147037824 */ /* 0x000fe200078e0200 */
[----:B------:R-:W-:-:S04]  /*d890*/  IADD3 R0, PT, PT, R0, R68, RZ ;  /* 0x0000004400007210 */ /* 0x000fc80007ffe0ff */
[C---:B------:R-:W-:Y:S01]  /*d8a0*/  HMMA.16816.F32.BF16 R52, R12.reuse, R8, R184 ;  /* 0x000000080c34723c */ /* 0x040fe200000418b8 */
[----:B------:R-:W-:Y:S04]  /*d8b0*/  LDSM.16.M88.4 R20, [R0+0x2000] ;  /* 0x002000000014783b */ /* 0x000fe80000000200 */
[----:B------:R-:W-:Y:S03]  /*d8c0*/  LDSM.16.M88.4 R32, [R0+0x3800] ;  /* 0x003800000020783b */ /* 0x000fe60000000200 */
[C---:B------:R-:W-:Y:S01]  /*d8d0*/  HMMA.16816.F32.BF16 R100, R12.reuse, R10, R188 ;  /* 0x0000000a0c64723c */ /* 0x040fe200000418bc */
[----:B------:R1:W4:Y:S07]  /*d8e0*/  LDSM.16.M88.4 R8, [R3] ;  /* 0x000000000308783b */ /* 0x00032e0000000200 */
[C---:B--2---:R-:W-:Y:S08]  /*d8f0*/  HMMA.16816.F32.BF16 R104, R12.reuse, R4, R192 ;  /* 0x000000040c68723c */ /* 0x044ff000000418c0 */
[C---:B---3--:R-:W-:Y:S08]  /*d900*/  HMMA.16816.F32.BF16 R192, R12.reuse, R28, R248 ;  /* 0x0000001c0cc0723c */ /* 0x048ff000000418f8 */
[----:B------:R-:W-:Y:S01]  /*d910*/  HMMA.16816.F32.BF16 R188, R12, R16, R200 ;  /* 0x000000100cbc723c */ /* 0x000fe200000418c8 */
[----:B-1----:R-:W-:-:S07]  /*d920*/  IMAD.IADD R3, R2, 0x1, R3 ;  /* 0x0000000102037824 */ /* 0x002fce00078e0203 */
[C---:B-----5:R-:W-:Y:S08]  /*d930*/  HMMA.16816.F32.BF16 R248, R12.reuse, R24, R40 ;  /* 0x000000180cf8723c */ /* 0x060ff00000041828 */
[C---:B------:R-:W-:Y:S01]  /*d940*/  HMMA.16816.F32.BF16 R176, R12.reuse, R6, R196 ;  /* 0x000000060cb0723c */ /* 0x040fe200000418c4 */
[----:B------:R-:W-:Y:S07]  /*d950*/  LDSM.16.M88.4 R4, [R0+0x3000] ;  /* 0x003000000004783b */ /* 0x000fee0000000200 */
[C---:B------:R-:W-:Y:S01]  /*d960*/  HMMA.16816.F32.BF16 R184, R12.reuse, R18, R212 ;  /* 0x000000120cb8723c */ /* 0x040fe200000418d4 */
[----:B------:R-:W-:Y:S07]  /*d970*/  LDSM.16.M88.4 R16, [R0+0x2800] ;  /* 0x002800000010783b */ /* 0x000fee0000000200 */
[C---:B------:R-:W-:Y:S01]  /*d980*/  HMMA.16816.F32.BF16 R200, R12.reuse, R30, R168 ;  /* 0x0000001e0cc8723c */ /* 0x040fe200000418a8 */
[----:B------:R-:W1:Y:S07]  /*d990*/  LDSM.16.M88.4 R28, [R0+0x4000] ;  /* 0x00400000001c783b */ /* 0x000e6e0000000200 */
[----:B------:R-:W-:Y:S01]  /*d9a0*/  HMMA.16816.F32.BF16 R40, R12, R26, R112 ;  /* 0x0000001a0c28723c */ /* 0x000fe20000041870 */
[----:B------:R-:W2:Y:S07]  /*d9b0*/  LDSM.16.M88.4 R24, [R0+0x4800] ;  /* 0x004800000018783b */ /* 0x000eae0000000200 */
[C---:B----4-:R-:W-:Y:S08]  /*d9c0*/  HMMA.16816.F32.BF16 R12, R8.reuse, R20, R124 ;  /* 0x00000014080c723c */ /* 0x050ff0000004187c */
[----:B------:R-:W-:Y:S03]  /*d9d0*/  HMMA.16816.F32.BF16 R212, R8, R32, R204 ;  /* 0x0000002008d4723c */ /* 0x000fe600000418cc */
[----:B------:R-:W-:Y:S01]  /*d9e0*/  IMAD.MOV.U32 R115, RZ, RZ, R40 ;  /* 0x000000ffff737224 */ /* 0x000fe200078e0028 */
[----:B------:R-:W-:Y:S01]  /*d9f0*/  MOV R114, R41 ;  /* 0x0000002900727202 */ /* 0x000fe20000000f00 */
[----:B------:R-:W-:Y:S01]  /*da00*/  IMAD.MOV.U32 R113, RZ, RZ, R42 ;  /* 0x000000ffff717224 */ /* 0x000fe200078e002a */
[----:B------:R-:W-:-:S02]  /*da10*/  MOV R112, R43 ;  /* 0x0000002b00707202 */ /* 0x000fc40000000f00 */
[----:B------:R-:W3:Y:S03]  /*da20*/  LDSM.16.M88.4 R40, [R0+0x5000] ;  /* 0x005000000028783b */ /* 0x000ee60000000200 */
[----:B------:R-:W-:Y:S01]  /*da30*/  IMAD.MOV.U32 R125, RZ, RZ, R12 ;  /* 0x000000ffff7d7224 */ /* 0x000fe200078e000c */
[----:B------:R-:W-:Y:S01]  /*da40*/  MOV R124, R13 ;  /* 0x0000000d007c7202 */ /* 0x000fe20000000f00 */
[----:B------:R-:W-:Y:S01]  /*da50*/  IMAD.MOV.U32 R21, RZ, RZ, R14 ;  /* 0x000000ffff157224 */ /* 0x000fe200078e000e */
[----:B------:R-:W-:Y:S02]  /*da60*/  MOV R20, R15 ;  /* 0x0000000f00147202 */ /* 0x000fe40000000f00 */
[C---:B------:R-:W-:Y:S08]  /*da70*/  HMMA.16816.F32.BF16 R12, R8.reuse, R22, R120 ;  /* 0x00000016080c723c */ /* 0x040ff00000041878 */
[C---:B-1----:R-:W-:Y:S08]  /*da80*/  HMMA.16816.F32.BF16 R204, R8.reuse, R28, R116 ;  /* 0x0000001c08cc723c */ /* 0x042ff00000041874 */
[----:B------:R-:W-:Y:S01]  /*da90*/  HMMA.16816.F32.BF16 R196, R8, R30, R108 ;  /* 0x0000001e08c4723c */ /* 0x000fe2000004186c */
[----:B------:R-:W-:Y:S02]  /*daa0*/  LDSM.16.M88.4 R28, [R0+0x8000] ;  /* 0x00800000001c783b */ /* 0x000fe40000000200 */
[----:B------:R-:W-:Y:S01]  /*dab0*/  IMAD.MOV.U32 R252, RZ, RZ, R12 ;  /* 0x000000fffffc7224 */ /* 0x000fe200078e000c */
[----:B------:R-:W-:Y:S01]  /*dac0*/  MOV R235, R13 ;  /* 0x0000000d00eb7202 */ /* 0x000fe20000000f00 */
[----:B------:R-:W-:Y:S01]  /*dad0*/  IMAD.MOV.U32 R234, RZ, RZ, R14 ;  /* 0x000000ffffea7224 */ /* 0x000fe200078e000e */
[----:B------:R-:W-:-:S02]  /*dae0*/  MOV R222, R15 ;  /* 0x0000000f00de7202 */ /* 0x000fc40000000f00 */
[C---:B------:R-:W-:Y:S08]  /*daf0*/  HMMA.16816.F32.BF16 R12, R8.reuse, R16, R244 ;  /* 0x00000010080c723c */ /* 0x040ff000000418f4 */
[C---:B------:R-:W-:Y:S01]  /*db00*/  HMMA.16816.F32.BF16 R244, R8.reuse, R18, R240 ;  /* 0x0000001208f4723c */ /* 0x040fe200000418f0 */
[----:B------:R-:W-:Y:S07]  /*db10*/  LDSM.16.M88.4 R16, [R0+0x8800] ;  /* 0x008800000010783b */ /* 0x000fee0000000200 */
[----:B------:R-:W-:Y:S03]  /*db20*/  HMMA.16816.F32.BF16 R240, R8, R4, R236 ;  /* 0x0000000408f0723c */ /* 0x000fe600000418ec */
[----:B------:R-:W-:Y:S01]  /*db30*/  IMAD.MOV.U32 R71, RZ, RZ, R12 ;  /* 0x000000ffff477224 */ /* 0x000fe200078e000c */
[----:B------:R-:W-:Y:S01]  /*db40*/  MOV R70, R13 ;  /* 0x0000000d00467202 */ /* 0x000fe20000000f00 */
[----:B------:R-:W-:Y:S01]  /*db50*/  IMAD.MOV.U32 R69, RZ, RZ, R14 ;  /* 0x000000ffff457224 */ /* 0x000fe200078e000e */
[----:B------:R-:W-:-:S02]  /*db60*/  MOV R68, R15 ;  /* 0x0000000f00447202 */ /* 0x000fc40000000f00 */
[----:B------:R-:W1:Y:S01]  /*db70*/  LDSM.16.M88.4 R12, [R0+0x5800] ;  /* 0x00580000000c783b */ /* 0x000e620000000200 */
[C---:B------:R-:W-:Y:S03]  /*db80*/  HMMA.16816.F32.BF16 R236, R8.reuse, R6, R208 ;  /* 0x0000000608ec723c */ /* 0x040fe600000418d0 */
[----:B------:R-:W4:Y:S05]  /*db90*/  LDSM.16.M88.4 R4, [R0+0x6000] ;  /* 0x006000000004783b */ /* 0x000f2a0000000200 */
[C---:B------:R-:W-:Y:S01]  /*dba0*/  HMMA.16816.F32.BF16 R208, R8.reuse, R34, R128 ;  /* 0x0000002208d0723c */ /* 0x040fe20000041880 */
[----:B------:R-:W5:Y:S07]  /*dbb0*/  LDSM.16.M88.4 R32, [R0+0x6800] ;  /* 0x006800000020783b */ /* 0x000f6e0000000200 */
[C---:B--2---:R-:W-:Y:S08]  /*dbc0*/  HMMA.16816.F32.BF16 R172, R8.reuse, R24, R96 ;  /* 0x0000001808ac723c */ /* 0x044ff00000041860 */
[----:B------:R-:W-:Y:S01]  /*dbd0*/  HMMA.16816.F32.BF16 R128, R8, R26, R48 ;  /* 0x0000001a0880723c */ /* 0x000fe20000041830 */
[----:B------:R-:W2:Y:S01]  /*dbe0*/  LDSM.16.M88.4 R24, [R0+0x7000] ;  /* 0x007000000018783b */ /* 0x000ea20000000200 */
[----:B------:R-:W-:Y:S01]  /*dbf0*/  IMAD.MOV.U32 R48, RZ, RZ, R115 ;  /* 0x000000ffff307224 */ /* 0x000fe200078e0073 */
[----:B------:R-:W-:Y:S01]  /*dc00*/  MOV R49, R114 ;  /* 0x0000007200317202 */ /* 0x000fe20000000f00 */
[----:B------:R-:W-:Y:S01]  /*dc10*/  IMAD.MOV.U32 R50, RZ, RZ, R113 ;  /* 0x000000ffff327224 */ /* 0x000fe200078e0071 */
[----:B------:R-:W-:-:S03]  /*dc20*/  MOV R51, R112 ;  /* 0x0000007000337202 */ /* 0x000fc60000000f00 */
[----:B---3--:R-:W-:Y:S01]  /*dc30*/  HMMA.16816.F32.BF16 R120, R8, R40, R44 ;  /* 0x000000280878723c */ /* 0x008fe2000004182c */
[----:B------:R-:W-:Y:S01]  /*dc40*/  IMAD.MOV.U32 R46, RZ, RZ, R21 ;  /* 0x000000ffff2e7224 */ /* 0x000fe200078e0015 */
[----:B------:R-:W-:Y:S01]  /*dc50*/  MOV R47, R20 ;  /* 0x00000014002f7202 */ /* 0x000fe20000000f00 */
[----:B------:R-:W-:Y:S01]  /*dc60*/  IMAD.MOV.U32 R44, RZ, RZ, R125 ;  /* 0x000000ffff2c7224 */ /* 0x000fe200078e007d */
[----:B------:R-:W3:Y:S01]  /*dc70*/  LDSM.16.M88.4 R20, [R0+0x7800] ;  /* 0x007800000014783b */ /* 0x000ee20000000200 */
[----:B------:R-:W-:-:S03]  /*dc80*/  MOV R45, R124 ;  /* 0x0000007c002d7202 */ /* 0x000fc60000000f00 */
[C---:B-1----:R-:W-:Y:S08]  /*dc90*/  HMMA.16816.F32.BF16 R168, R8.reuse, R12, R88 ;  /* 0x0000000c08a8723c */ /* 0x042ff00000041858 */
[C---:B------:R-:W-:Y:S01]  /*dca0*/  HMMA.16816.F32.BF16 R180, R8.reuse, R14, R72 ;  /* 0x0000000e08b4723c */ /* 0x040fe20000041848 */
[----:B------:R-:W1:Y:S07]  /*dcb0*/  LDSM.16.M88.4 R12, [R0+0x9000] ;  /* 0x00900000000c783b */ /* 0x000e6e0000000200 */
[C---:B------:R-:W-:Y:S01]  /*dcc0*/  HMMA.16816.F32.BF16 R116, R8.reuse, R42, R76 ;  /* 0x0000002a0874723c */ /* 0x040fe2000004184c */
[----:B------:R2:W1:Y:S07]  /*dcd0*/  LDSM.16.M88.4 R40, [R0+0x9800] ;  /* 0x009800000028783b */ /* 0x00046e0000000200 */
[C---:B----4-:R-:W-:Y:S08]  /*dce0*/  HMMA.16816.F32.BF16 R124, R8.reuse, R4, R56 ;  /* 0x00000004087c723c */ /* 0x050ff00000041838 */
[----:B-----5:R-:W-:Y:S01]  /*dcf0*/  HMMA.16816.F32.BF16 R108, R8, R32, R84 ;  /* 0x00000020086c723c */ /* 0x020fe20000041854 */
[----:B--2---:R-:W-:-:S07]  /*dd00*/  IADD3 R0, PT, PT, R2, R0, RZ ;  /* 0x0000000002007210 */ /* 0x004fce0007ffe0ff */
[C---:B------:R-:W-:Y:S01]  /*dd10*/  HMMA.16816.F32.BF16 R96, R8.reuse, R34, R92 ;  /* 0x000000220860723c */ /* 0x040fe2000004185c */
[----:B------:R-:W-:Y:S07]  /*dd20*/  LDSM.16.M88.4 R32, [R0+0x2000] ;  /* 0x002000000020783b */ /* 0x000fee0000000200 */
[C---:B------:R-:W-:Y:S08]  /*dd30*/  HMMA.16816.F32.BF16 R88, R8.reuse, R26, R60 ;  /* 0x0000001a0858723c */ /* 0x040ff0000004183c */
[----:B------:R-:W-:Y:S01]  /*dd40*/  HMMA.16816.F32.BF16 R72, R8, R30, R176 ;  /* 0x0000001e0848723c */ /* 0x000fe200000418b0 */
[----:B------:R-:W-:Y:S01]  /*dd50*/  IMAD.MOV.U32 R176, RZ, RZ, R71 ;  /* 0x000000ffffb07224 */ /* 0x000fe200078e0047 */
[----:B------:R-:W-:Y:S01]  /*dd60*/  MOV R177, R70 ;  /* 0x0000004600b17202 */ /* 0x000fe20000000f00 */
[----:B------:R-:W-:Y:S01]  /*dd70*/  IMAD.MOV.U32 R179, RZ, RZ, R68 ;  /* 0x000000ffffb37224 */ /* 0x000fe200078e0044 */
[----:B------:R-:W-:-:S04]  /*dd80*/  MOV R178, R69 ;  /* 0x0000004500b27202 */ /* 0x000fc80000000f00 */
[C---:B------:R-:W-:Y:S01]  /*dd90*/  HMMA.16816.F32.BF16 R112, R8.reuse, R6, R64 ;  /* 0x000000060870723c */ /* 0x040fe20000041840 */
[----:B------:R-:W-:Y:S07]  /*dda0*/  LDSM.16.M88.4 R4, [R3] ;  /* 0x000000000304783b */ /* 0x000fee0000000200 */
[C---:B------:R-:W-:Y:S01]  /*ddb0*/  HMMA.16816.F32.BF16 R92, R8.reuse, R24, R80 ;  /* 0x00000018085c723c */ /* 0x040fe20000041850 */
[----:B------:R-:W-:Y:S07]  /*ddc0*/  LDSM.16.M88.4 R24, [R0+0x3000] ;  /* 0x003000000018783b */ /* 0x000fee0000000200 */
[C---:B---3--:R-:W-:Y:S08]  /*ddd0*/  HMMA.16816.F32.BF16 R84, R8.reuse, R20, R52 ;  /* 0x000000140854723c */ /* 0x048ff00000041834 */
[C---:B-1----:R-:W-:Y:S08]  /*dde0*/  HMMA.16816.F32.BF16 R60, R8.reuse, R12, R192 ;  /* 0x0000000c083c723c */ /* 0x042ff000000418c0 */
[C---:B------:R-:W-:Y:S01]  /*ddf0*/  HMMA.16816.F32.BF16 R56, R8.reuse, R14, R200 ;  /* 0x0000000e0838723c */ /* 0x040fe200000418c8 */
[----:B------:R-:W1:Y:S07]  /*de00*/  LDSM.16.M88.4 R12, [R0+0x4800] ;  /* 0x00480000000c783b */ /* 0x000e6e0000000200 */
[C---:B------:R-:W-:Y:S01]  /*de10*/  HMMA.16816.F32.BF16 R80, R8.reuse, R22, R100 ;  /* 0x000000160850723c */ /* 0x040fe20000041864 */
[----:B------:R-:W-:Y:S07]  /*de20*/  LDSM.16.M88.4 R20, [R0+0x3800] ;  /* 0x003800000014783b */ /* 0x000fee0000000200 */
[----:B------:R-:W-:Y:S01]  /*de30*/  HMMA.16816.F32.BF16 R76, R8, R28, R104 ;  /* 0x0000001c084c723c */ /* 0x000fe20000041868 */
[----:B------:R-:W2:Y:S01]  /*de40*/  LDSM.16.M88.4 R28, [R0+0x2800] ;  /* 0x00280000001c783b */ /* 0x000ea20000000200 */
[----:B------:R-:W-:Y:S01]  /*de50*/  MOV R104, R252 ;  /* 0x000000fc00687202 */ /* 0x000fe20000000f00 */
[----:B------:R-:W-:Y:S01]  /*de60*/  IMAD.MOV.U32 R105, RZ, RZ, R235 ;  /* 0x000000ffff697224 */ /* 0x000fe200078e00eb */
[----:B------:R-:W-:-:S02]  /*de70*/  MOV R106, R234 ;  /* 0x000000ea006a7202 */ /* 0x000fc40000000f00 */
[----:B------:R-:W-:Y:S02]  /*de80*/  MOV R107, R222 ;  /* 0x000000de006b7202 */ /* 0x000fe40000000f00 */
[----:B------:R-:W-:Y:S01]  /*de90*/  HMMA.16816.F32.BF16 R68, R8, R16, R188 ;  /* 0x000000100844723c */ /* 0x000fe200000418bc */
[----:B------:R-:W-:-:S07]  /*dea0*/  IADD3 R252, PT, PT, R229, -0x2, RZ ;  /* 0xfffffffee5fc7810 */ /* 0x000fce0007ffe0ff */
[C---:B------:R-:W-:Y:S01]  /*deb0*/  HMMA.16816.F32.BF16 R64, R8.reuse, R18, R184 ;  /* 0x000000120840723c */ /* 0x040fe200000418b8 */
[----:B------:R-:W-:Y:S07]  /*dec0*/  LDSM.16.M88.4 R16, [R0+0x4000] ;  /* 0x004000000010783b */ /* 0x000fee0000000200 */
[C---:B------:R-:W-:Y:S08]  /*ded0*/  HMMA.16816.F32.BF16 R52, R8.reuse, R40, R248 ;  /* 0x000000280834723c */ /* 0x040ff000000418f8 */
[----:B------:R-:W-:Y:S01]  /*dee0*/  HMMA.16816.F32.BF16 R48, R8, R42, R48 ;  /* 0x0000002a0830723c */ /* 0x000fe20000041830 */
[----:B------:R-:W3:Y:S04]  /*def0*/  LDSM.16.M88.4 R8, [R0+0x5000] ;  /* 0x005000000008783b */ /* 0x000ee80000000200 */
[----:B------:R-:W-:Y:S03]  /*df00*/  LDSM.16.M88.4 R40, [R0+0x6000] ;  /* 0x006000000028783b */ /* 0x000fe60000000200 */
[C---:B-1----:R-:W-:Y:S08]  /*df10*/  HMMA.16816.F32.BF16 R172, R4.reuse, R12, R172 ;  /* 0x0000000c04ac723c */ /* 0x042ff000000418ac */
[C---:B------:R-:W-:Y:S01]  /*df20*/  HMMA.16816.F32.BF16 R128, R4.reuse, R14, R128 ;  /* 0x0000000e0480723c */ /* 0x040fe20000041880 */
[----:B------:R-:W1:Y:S07]  /*df30*/  LDSM.16.M88.4 R12, [R0+0x9000] ;  /* 0x00900000000c783b */ /* 0x000e6e0000000200 */
[C---:B------:R-:W-:Y:S01]  /*df40*/  HMMA.16816.F32.BF16 R100, R4.reuse, R32, R44 ;  /* 0x000000200464723c */ /* 0x040fe2000004182c */
[----:B------:R-:W-:Y:S07]  /*df50*/  LDSM.16.M88.4 R44, [R0+0x5800] ;  /* 0x00580000002c783b */ /* 0x000fee0000000200 */
[C---:B------:R-:W-:Y:S01]  /*df60*/  HMMA.16816.F32.BF16 R104, R4.reuse, R34, R104 ;  /* 0x000000220468723c */ /* 0x040fe20000041868 */
[----:B------:R-:W-:Y:S07]  /*df70*/  LDSM.16.M88.4 R32, [R0+0x6800] ;  /* 0x006800000020783b */ /* 0x000fee0000000200 */
[C---:B--2---:R-:W-:Y:S08]  /*df80*/  HMMA.16816.F32.BF16 R176, R4.reuse, R28, R176 ;  /* 0x0000001c04b0723c */ /* 0x044ff000000418b0 */
[C---:B---3--:R-:W-:Y:S08]  /*df90*/  HMMA.16816.F32.BF16 R120, R4.reuse, R8, R120 ;  /* 0x000000080478723c */ /* 0x048ff00000041878 */
[C---:B------:R-:W-:Y:S01]  /*dfa0*/  HMMA.16816.F32.BF16 R116, R4.reuse, R10, R116 ;  /* 0x0000000a0474723c */ /* 0x040fe20000041874 */
[----:B------:R-:W2:Y:S07]  /*dfb0*/  LDSM.16.M88.4 R8, [R0+0x9800] ;  /* 0x009800000008783b */ /* 0x000eae0000000200 */
        /* <DEDUP_REMOVED lines=9> */
[----:B------:R-:W-:Y:S01]  /*e050*/  HMMA.16816.F32.BF16 R196, R4, R18, R196 ;  /* 0x0000001204c4723c */ /* 0x000fe200000418c4 */
[----:B------:R-:W5:Y:S01]  /*e060*/  LDSM.16.M88.4 R16, [R0+0x8800] ;  /* 0x008800000010783b */ /* 0x000f620000000200 */
[----:B------:R-:W-:-:S06]  /*e070*/  DEPBAR.LE SB0, 0x0 ;  /* 0x000080000000791a */ /* 0x000fcc0000000000 */
[C---:B-1----:R-:W-:Y:S08]  /*e080*/  HMMA.16816.F32.BF16 R60, R4.reuse, R12, R60 ;  /* 0x0000000c043c723c */ /* 0x042ff0000004183c */
[C---:B------:R-:W-:Y:S08]  /*e090*/  HMMA.16816.F32.BF16 R248, R4.reuse, R14, R56 ;  /* 0x0000000e04f8723c */ /* 0x040ff00000041838 */
[C---:B--2---:R-:W-:Y:S08]  /*e0a0*/  HMMA.16816.F32.BF16 R12, R4.reuse, R8, R52 ;  /* 0x00000008040c723c */ /* 0x044ff00000041834 */
[----:B------:R-:W-:Y:S01]  /*e0b0*/  HMMA.16816.F32.BF16 R96, R4, R34, R96 ;  /* 0x000000220460723c */ /* 0x000fe20000041860 */
[----:B------:R-:W-:-:S04]  /*e0c0*/  MOV R35, R218 ;  /* 0x000000da00237202 */ /* 0x000fc80000000f00 */
[----:B------:R-:W-:-:S03]  /*e0d0*/  ISETP.GT.AND P1, PT, R252, R35, PT ;  /* 0x00000023fc00720c */ /* 0x000fc60003f24270 */
[C---:B------:R-:W-:Y:S03]  /*e0e0*/  HMMA.16816.F32.BF16 R168, R4.reuse, R44, R168 ;  /* 0x0000002c04a8723c */ /* 0x040fe600000418a8 */
[----:B------:R1:W-:Y:S04]  /*e0f0*/  STL.64 [R1], R12 ;  /* 0x0000000c01007387 */ /* 0x0003e80000100a00 */
[----:B------:R1:W-:Y:S01]  /*e100*/  STL.64 [R1+0x8], R14 ;  /* 0x0000080e01007387 */ /* 0x0003e20000100a00 */
[C---:B------:R-:W-:Y:S08]  /*e110*/  HMMA.16816.F32.BF16 R180, R4.reuse, R46, R180 ;  /* 0x0000002e04b4723c */ /* 0x040ff000000418b4 */
[C---:B------:R-:W-:Y:S08]  /*e120*/  HMMA.16816.F32.BF16 R124, R4.reuse, R40, R124 ;  /* 0x00000028047c723c */ /* 0x040ff0000004187c */
[C---:B------:R-:W-:Y:S08]  /*e130*/  HMMA.16816.F32.BF16 R112, R4.reuse, R42, R112 ;  /* 0x0000002a0470723c */ /* 0x040ff00000041870 */
        /* <DEDUP_REMOVED lines=9> */
[----:B------:R-:W-:Y:S01]  /*e1d0*/  HMMA.16816.F32.BF16 R48, R4, R10, R48 ;  /* 0x0000000a0430723c */ /* 0x000fe20000041830 */
[----:B------:R-:W-:Y:S06]  /*e1e0*/  BAR.SYNC.DEFER_BLOCKING 0x0 ;  /* 0x0000000000007b1d */ /* 0x000fec0000010000 */
[----:B-1----:R-:W-:-:S13]  /*e1f0*/  @!P1 BRA `(.L_x_3081) ;  /* 0x0000000c00a49947 */ /* 0x002fda0003800000 */
[----:B------:R-:W-:Y:S04]  /*e200*/  BSSY.RECONVERGENT B0, `(.L_x_3082) ;  /* 0x0000054000007945 */ /* 0x000fe80003800200 */
[----:B------:R-:W-:Y:S05]  /*e210*/  @!P6 BRA `(.L_x_3083) ;  /* 0x000000040018e947 */ /* 0x000fea0003800000 */
[----:B------:R-:W2:Y:S04]  /*e220*/  LD.E R2, desc[UR4][R134.64+0x170] ;  /* 0x0001700486027980 */ /* 0x000ea8000c101900 */
[----:B------:R-:W3:Y:S01]  /*e230*/  LDL.64 R234, [R1+0x38] ;  /* 0x0000380001ea7983 */ /* 0x000ee20000100a00 */
[C---:B------:R-:W-:Y:S02]  /*e240*/  LEA R9, R229.reuse, 0xfffffd00, 0x8 ;  /* 0xfffffd00e5097811 */ /* 0x040fe400078e40ff */
[----:B------:R-:W-:Y:S02]  /*e250*/  LEA R8, R229, 0xfffffe00, 0x8 ;  /* 0xfffffe00e5087811 */ /* 0x000fe400078e40ff */
[----:B------:R-:W-:Y:S02]  /*e260*/  MOV R4, RZ ;  /* 0x000000ff00047202 */ /* 0x000fe40000000f00 */
[----:B------:R-:W-:-:S02]  /*e270*/  IABS R6, R9 ;  /* 0x0000000900067213 */ /* 0x000fc40000000000 */
[----:B------:R-:W-:Y:S01]  /*e280*/  IABS R7, R8 ;  /* 0x0000000800077213 */ /* 0x000fe20000000000 */
[----:B------:R-:W1:Y:S01]  /*e290*/  LDC.64 R12, c[0x0][0x348] ;  /* 0x0000d200ff0c7b82 */ /* 0x000e620000000a00 */
[----:B--2---:R-:W-:-:S04]  /*e2a0*/  IABS R0, R2 ;  /* 0x0000000200007213 */ /* 0x004fc80000000000 */
[----:B------:R-:W2:Y:S08]  /*e2b0*/  I2F.RP R3, R0 ;  /* 0x0000000000037306 */ /* 0x000eb00000209400 */
[----:B--2---:R-:W2:Y:S02]  /*e2c0*/  MUFU.RCP R3, R3 ;  /* 0x0000000300037308 */ /* 0x004ea40000001000 */
[----:B--2---:R-:W-:-:S06]  /*e2d0*/  VIADD R3, R3, 0xffffffe ;  /* 0x0ffffffe03037836 */ /* 0x004fcc0000000000 */
[----:B------:R-:W2:Y:S01]  /*e2e0*/  F2I.FTZ.U32.TRUNC.NTZ R5, R3 ;  /* 0x0000000300057305 */ /* 0x000ea2000021f000 */
[----:B------:R-:W-:Y:S01]  /*e2f0*/  IABS R10, R2 ;  /* 0x00000002000a7213 */ /* 0x000fe20000000000 */
[----:B--2---:R-:W-:-:S04]  /*e300*/  IMAD.MOV R3, RZ, RZ, -R5 ;  /* 0x000000ffff037224 */ /* 0x004fc800078e0a05 */
[----:B------:R-:W-:-:S04]  /*e310*/  IMAD R3, R3, R0, RZ ;  /* 0x0000000003037224 */ /* 0x000fc800078e02ff */
[----:B------:R-:W-:-:S04]  /*e320*/  IMAD.HI.U32 R4, R5, R3, R4 ;  /* 0x0000000305047227 */ /* 0x000fc800078e0004 */
[----:B------:R-:W-:Y:S01]  /*e330*/  IMAD.MOV.U32 R5, RZ, RZ, R6 ;  /* 0x000000ffff057224 */ /* 0x000fe200078e0006 */
[----:B------:R-:W-:Y:S01]  /*e340*/  MOV R6, R7 ;  /* 0x0000000700067202 */ /* 0x000fe20000000f00 */
[----:B------:R-:W-:-:S04]  /*e350*/  IMAD.MOV R3, RZ, RZ, -R10 ;  /* 0x000000ffff037224 */ /* 0x000fc800078e0a0a */
[----:B------:R-:W-:Y:S02]  /*e360*/  IMAD.MOV.U32 R7, RZ, RZ, R3 ;  /* 0x000000ffff077224 */ /* 0x000fe400078e0003 */
        /* <DEDUP_REMOVED lines=8> */
[----:B------:R-:W-:-:S03]  /*e3f0*/  ISETP.GE.U32.AND P6, PT, R6, R0, PT ;  /* 0x000000000600720c */ /* 0x000fc60003fc6070 */
[----:B------:R-:W-:Y:S02]  /*e400*/  ISETP.GE.U32.AND P5, PT, R5, R0, PT ;  /* 0x000000000500720c */ /* 0x000fe40003fa6070 */
[-C--:B------:R-:W-:Y:S02]  /*e410*/  LOP3.LUT R0, R9, R2.reuse, RZ, 0x3c, !PT ;  /* 0x0000000209007212 */ /* 0x080fe400078e3cff */
[----:B------:R-:W-:Y:S02]  /*e420*/  LOP3.LUT R5, R8, R2, RZ, 0x3c, !PT ;  /* 0x0000000208057212 */ /* 0x000fe400078e3cff */
[----:B------:R-:W-:Y:S01]  /*e430*/  ISETP.GE.AND P1, PT, R0, RZ, PT ;  /* 0x000000ff0000720c */ /* 0x000fe20003f26270 */
[----:B------:R-:W-:Y:S01]  /*e440*/  @!P4 VIADD R4, R4, 0x1 ;  /* 0x000000010404c836 */ /* 0x000fe20000000000 */
[----:B------:R-:W-:Y:S01]  /*e450*/  ISETP.GE.AND P3, PT, R5, RZ, PT ;  /* 0x000000ff0500720c */ /* 0x000fe20003f66270 */
[----:B------:R-:W-:Y:S02]  /*e460*/  @!P2 VIADD R3, R3, 0x1 ;  /* 0x000000010303a836 */ /* 0x000fe40000000000 */
        /* <DEDUP_REMOVED lines=9> */
[----:B-1----:R-:W2:Y:S01]  /*e500*/  LD.E.64 R4, desc[UR4][R12.64+0x38] ;  /* 0x000038040c047980 */ /* 0x002ea2000c101b00 */
        /* <DEDUP_REMOVED lines=23> */
.L_x_3083:
        /* <DEDUP_REMOVED lines=12> */
.L_x_3084:
[----:B------:R-:W-:Y:S05]  /*e740*/  BSYNC.RECONVERGENT B0 ;  /* 0x0000000000007941 */ /* 0x000fea0003800200 */
.L_x_3082:
        /* <DEDUP_REMOVED lines=18> */
[----:B--2---:R-:W-:Y:S01]  /*e870*/  IMAD.X R3, R5, 0x1, R7, P2 ;  /* 0x0000000105037824 */ /* 0x004fe200010e0607 */
        /* <DEDUP_REMOVED lines=39> */
[----:B--2---:R-:W-:-:S04]  /*eaf0*/  @!P0 IMAD.WIDE.U32 R4, R230, 0x60, R2 ;  /* 0x00000060e6048825 */ /* 0x004fc800078e0002 */
        /* <DEDUP_REMOVED lines=38> */
[----:B--2---:R-:W-:-:S03]  /*ed60*/  @!P0 LEA R20, P1, R230, R2, 0x8 ;  /* 0x00000002e6148211 */ /* 0x004fc600078240ff */
        /* <DEDUP_REMOVED lines=48> */
.L_x_3086:
[----:B------:R-:W-:Y:S05]  /*f070*/  BSYNC.RECONVERGENT B0 ;  /* 0x0000000000007941 */ /* 0x000fea0003800200 */
.L_x_3085:
[----:B------:R-:W0:Y:S02]  /*f080*/  LDGDEPBAR ;  /* 0x00000000000079af */ /* 0x000e240000000000 */
.L_x_3081:
[----:B------:R-:W-:Y:S05]  /*f090*/  BSYNC.RECONVERGENT B1 ;  /* 0x0000000000017941 */ /* 0x000fea0003800200 */
.L_x_3080:
[----:B-1----:R-:W3:Y:S04]  /*f0a0*/  LDL.LU R6, [R1+0x8c] ;  /* 0x00008c0001067983 */ /* 0x002ee80000300800 */
[----:B------:R-:W4:Y:S04]  /*f0b0*/  LDL.LU R5, [R1+0x8] ;  /* 0x0000080001057983 */ /* 0x000f280000300800 */
[----:B------:R-:W5:Y:S04]  /*f0c0*/  LDL.LU R4, [R1+0x4] ;  /* 0x0000040001047983 */ /* 0x000f680000300800 */
[----:B--2---:R-:W2:Y:S04]  /*f0d0*/  LDL.LU R3, [R1+0xc] ;  /* 0x00000c0001037983 */ /* 0x004ea80000300800 */
[----:B------:R-:W2:Y:S04]  /*f0e0*/  LDL.LU R0, [R1] ;  /* 0x0000000001007983 */ /* 0x000ea80000300800 */
[----:B------:R-:W2:Y:S01]  /*f0f0*/  LDL R2, [R1+0x58] ;  /* 0x0000580001027983 */ /* 0x000ea20000100800 */
[----:B---3--:R-:W-:-:S02]  /*f100*/  IMAD.MOV.U32 R24, RZ, RZ, R6 ;  /* 0x000000ffff187224 */ /* 0x008fc400078e0006 */
[----:B----4-:R-:W-:Y:S02]  /*f110*/  IMAD.MOV.U32 R9, RZ, RZ, R5 ;  /* 0x000000ffff097224 */ /* 0x010fe400078e0005 */
[----:B-----5:R-:W-:Y:S02]  /*f120*/  IMAD.MOV.U32 R28, RZ, RZ, R4 ;  /* 0x000000ffff1c7224 */ /* 0x020fe400078e0004 */
[----:B--2---:R-:W-:Y:S02]  /*f130*/  IMAD.MOV.U32 R25, RZ, RZ, R3 ;  /* 0x000000ffff197224 */ /* 0x004fe400078e0003 */
[----:B------:R-:W-:Y:S02]  /*f140*/  IMAD.MOV.U32 R29, RZ, RZ, R0 ;  /* 0x000000ffff1d7224 */ /* 0x000fe400078e0000 */
[----:B------:R-:W-:-:S04]  /*f150*/  IMAD R2, R229, 0x100, R2 ;  /* 0x00000100e5027824 */ /* 0x000fc800078e0202 */
[C---:B------:R-:W-:Y:S02]  /*f160*/  VIADD R0, R2.reuse, 0xfffffe00 ;  /* 0xfffffe0002007836 */ /* 0x040fe40000000000 */
[C---:B------:R-:W-:Y:S02]  /*f170*/  VIADD R3, R2.reuse, 0xfffffe01 ;  /* 0xfffffe0102037836 */ /* 0x040fe40000000000 */
[----:B------:R-:W-:Y:S01]  /*f180*/  VIADD R5, R2, 0xfffffe10 ;  /* 0xfffffe1002057836 */ /* 0x000fe20000000000 */
[----:B------:R-:W-:Y:S01]  /*f190*/  ISETP.GE.AND P0, PT, R0, R224, PT ;  /* 0x000000e00000720c */ /* 0x000fe20003f06270 */
[----:B------:R-:W-:Y:S01]  /*f1a0*/  VIADD R6, R2, 0xfffffea8 ;  /* 0xfffffea802067836 */ /* 0x000fe20000000000 */
[----:B------:R-:W-:Y:S02]  /*f1b0*/  ISETP.GE.AND P1, PT, R0, R226, PT ;  /* 0x000000e20000720c */ /* 0x000fe40003f26270 */
[----:B------:R-:W-:Y:S02]  /*f1c0*/  FSEL R4, R100, -INF , P0 ;  /* 0xff80000064047808 */ /* 0x000fe40000000000 */
[----:B------:R-:W-:-:S02]  /*f1d0*/  ISETP.GE.AND P5, PT, R0, R225, PT ;  /* 0x000000e10000720c */ /* 0x000fc40003fa6270 */
[----:B------:R-:W-:Y:S01]  /*f1e0*/  ISETP.GE.AND P3, PT, R0, R228, PT ;  /* 0x000000e40000720c */ /* 0x000fe20003f66270 */
[----:B------:R-:W-:Y:S01]  /*f1f0*/  VIADD R0, R2, 0xfffffe08 ;  /* 0xfffffe0802007836 */ /* 0x000fe20000000000 */
[C---:B------:R-:W-:Y:S02]  /*f200*/  ISETP.GE.AND P2, PT, R3.reuse, R224, PT ;  /* 0x000000e00300720c */ /* 0x040fe40003f46270 */
[C---:B------:R-:W-:Y:S02]  /*f210*/  ISETP.GE.AND P6, PT, R3.reuse, R225, PT ;  /* 0x000000e10300720c */ /* 0x040fe40003fc6270 */
[C---:B------:R-:W-:Y:S02]  /*f220*/  ISETP.GE.AND P0, PT, R3.reuse, R226, PT ;  /* 0x000000e20300720c */ /* 0x040fe40003f06270 */
[----:B------:R-:W-:Y:S02]  /*f230*/  ISETP.GE.AND P4, PT, R3, R228, PT ;  /* 0x000000e40300720c */ /* 0x000fe40003f86270 */
[----:B------:R-:W-:-:S02]  /*f240*/  FSEL R3, R102, -INF , P1 ;  /* 0xff80000066037808 */ /* 0x000fc40000800000 */
[----:B------:R-:W-:Y:S02]  /*f250*/  FSEL R16, R4, -INF , !P5 ;  /* 0xff80000004107808 */ /* 0x000fe40006800000 */
[----:B------:R-:W-:Y:S02]  /*f260*/  FSEL R20, R3, -INF , !P3 ;  /* 0xff80000003147808 */ /* 0x000fe40005800000 */
[----:B------:R-:W-:Y:S02]  /*f270*/  FSEL R4, R101, -INF , P2 ;  /* 0xff80000065047808 */ /* 0x000fe40001000000 */
[C---:B------:R-:W-:Y:S02]  /*f280*/  ISETP.GE.AND P1, PT, R0.reuse, R224, PT ;  /* 0x000000e00000720c */ /* 0x040fe40003f26270 */
[C---:B------:R-:W-:Y:S02]  /*f290*/  ISETP.GE.AND P5, PT, R0.reuse, R225, PT ;  /* 0x000000e10000720c */ /* 0x040fe40003fa6270 */
[----:B------:R-:W-:-:S02]  /*f2a0*/  ISETP.GE.AND P3, PT, R0, R226, PT ;  /* 0x000000e20000720c */ /* 0x000fc40003f66270 */
[----:B------:R-:W-:Y:S01]  /*f2b0*/  ISETP.GE.AND P2, PT, R0, R228, PT ;  /* 0x000000e40000720c */ /* 0x000fe20003f46270 */
[----:B------:R-:W-:Y:S01]  /*f2c0*/  VIADD R0, R2, 0xfffffe09 ;  /* 0xfffffe0902007836 */ /* 0x000fe20000000000 */
[----:B------:R-:W-:Y:S02]  /*f2d0*/  FSEL R3, R103, -INF , P0 ;  /* 0xff80000067037808 */ /* 0x000fe40000000000 */
[----:B------:R-:W-:Y:S02]  /*f2e0*/  FSEL R15, R4, -INF , !P6 ;  /* 0xff800000040f7808 */ /* 0x000fe40007000000 */
[----:B------:R-:W-:Y:S02]  /*f2f0*/  FSEL R4, R104, -INF , P1 ;  /* 0xff80000068047808 */ /* 0x000fe40000800000 */
[----:B------:R-:W-:Y:S02]  /*f300*/  FSEL R19, R3, -INF , !P4 ;  /* 0xff80000003137808 */ /* 0x000fe40006000000 */
[----:B------:R-:W-:-:S02]  /*f310*/  ISETP.GE.AND P0, PT, R0, R224, PT ;  /* 0x000000e00000720c */ /* 0x000fc40003f06270 */
[C---:B------:R-:W-:Y:S02]  /*f320*/  ISETP.GE.AND P6, PT, R0.reuse, R225, PT ;  /* 0x000000e10000720c */ /* 0x040fe40003fc6270 */
[C---:B------:R-:W-:Y:S02]  /*f330*/  ISETP.GE.AND P1, PT, R0.reuse, R226, PT ;  /* 0x000000e20000720c */ /* 0x040fe40003f26270 */
[----:B------:R-:W-:Y:S02]  /*f340*/  ISETP.GE.AND P4, PT, R0, R228, PT ;  /* 0x000000e40000720c */ /* 0x000fe40003f86270 */
[----:B------:R-:W-:Y:S02]  /*f350*/  FSEL R0, R106, -INF , P3 ;  /* 0xff8000006a007808 */ /* 0x000fe40001800000 */
[----:B------:R-:W-:Y:S02]  /*f360*/  FSEL R14, R4, -INF , !P5 ;  /* 0xff800000040e7808 */ /* 0x000fe40006800000 */
[----:B------:R-:W-:Y:S01]  /*f370*/  FSEL R18, R0, -INF , !P2 ;  /* 0xff80000000127808 */ /* 0x000fe20005000000 */
[----:B------:R-:W-:Y:S01]  /*f380*/  VIADD R0, R2, 0xfffffe11 ;  /* 0xfffffe1102007836 */ /* 0x000fe20000000000 */
[----:B------:R-:W-:-:S02]  /*f390*/  FSEL R4, R105, -INF , P0 ;  /* 0xff80000069047808 */ /* 0x000fc40000000000 */
[----:B------:R-:W-:Y:S02]  /*f3a0*/  ISETP.GE.AND P3, PT, R5, R224, PT ;  /* 0x000000e00500720c */ /* 0x000fe40003f66270 */
[----:B------:R-:W-:Y:S02]  /*f3b0*/  FSEL R3, R107, -INF , P1 ;  /* 0xff8000006b037808 */ /* 0x000fe40000800000 */
[----:B------:R-:W-:Y:S02]  /*f3c0*/  ISETP.GE.AND P2, PT, R5, R226, PT ;  /* 0x000000e20500720c */ /* 0x000fe40003f46270 */
[----:B------:R-:W-:Y:S02]  /*f3d0*/  FSEL R13, R4, -INF , !P6 ;  /* 0xff800000040d7808 */ /* 0x000fe40007000000 */
[----:B------:R-:W-:Y:S02]  /*f3e0*/  FSEL R4, R176, -INF , P3 ;  /* 0xff800000b0047808 */ /* 0x000fe40001800000 */
[----:B------:R-:W-:-:S02]  /*f3f0*/  FSEL R17, R3, -INF , !P4 ;  /* 0xff80000003117808 */ /* 0x000fc40006000000 */
[CC--:B------:R-:W-:Y:S02]  /*f400*/  ISETP.GE.AND P5, PT, R5.reuse, R225.reuse, PT ;  /* 0x000000e10500720c */ /* 0x0c0fe40003fa6270 */
[----:B------:R-:W-:Y:S01]  /*f410*/  ISETP.GE.AND P0, PT, R5, R228, PT ;  /* 0x000000e40500720c */ /* 0x000fe20003f06270 */
[----:B------:R-:W-:Y:S01]  /*f420*/  VIADD R5, R2, 0xfffffe18 ;  /* 0xfffffe1802057836 */ /* 0x000fe20000000000 */
[C---:B------:R-:W-:Y:S02]  /*f430*/  ISETP.GE.AND P1, PT, R0.reuse, R224, PT ;  /* 0x000000e00000720c */ /* 0x040fe40003f26270 */
[C---:B------:R-:W-:Y:S02]  /*f440*/  ISETP.GE.AND P6, PT, R0.reuse, R225, PT ;  /* 0x000000e10000720c */ /* 0x040fe40003fc6270 */
[C---:B------:R-:W-:Y:S02]  /*f450*/  ISETP.GE.AND P3, PT, R0.reuse, R226, PT ;  /* 0x000000e20000720c */ /* 0x040fe40003f66270 */
[----:B------:R-:W-:-:S02]  /*f460*/  ISETP.GE.AND P4, PT, R0, R228, PT ;  /* 0x000000e40000720c */ /* 0x000fc40003f86270 */
[----:B------:R-:W-:Y:S02]  /*f470*/  FSEL R0, R178, -INF , P2 ;  /* 0xff800000b2007808 */ /* 0x000fe40001000000 */
[----:B------:R-:W-:Y:S02]  /*f480*/  FSEL R21, R4, -INF , !P5 ;  /* 0xff80000004157808 */ /* 0x000fe40006800000 */
[----:B------:R-:W-:Y:S01]  /*f490*/  FSEL R27, R0, -INF , !P0 ;  /* 0xff800000001b7808 */ /* 0x000fe20004000000 */
[----:B------:R-:W-:Y:S01]  /*f4a0*/  VIADD R0, R2, 0xfffffe19 ;  /* 0xfffffe1902007836 */ /* 0x000fe20000000000 */
[----:B------:R-:W-:Y:S02]  /*f4b0*/  FSEL R4, R177, -INF , P1 ;  /* 0xff800000b1047808 */ /* 0x000fe40000800000 */
[----:B------:R-:W-:Y:S02]  /*f4c0*/  ISETP.GE.AND P2, PT, R5, R224, PT ;  /* 0x000000e00500720c */ /* 0x000fe40003f46270 */
[----:B------:R-:W-:-:S02]  /*f4d0*/  FSEL R3, R179, -INF , P3 ;  /* 0xff800000b3037808 */ /* 0x000fc40001800000 */
[----:B------:R-:W-:Y:S02]  /*f4e0*/  ISETP.GE.AND P0, PT, R5, R226, PT ;  /* 0x000000e20500720c */ /* 0x000fe40003f06270 */
[----:B------:R-:W-:Y:S02]  /*f4f0*/  FSEL R22, R4, -INF , !P6 ;  /* 0xff80000004167808 */ /* 0x000fe40007000000 */
[----:B------:R-:W-:Y:S02]  /*f500*/  FSEL R4, R244, -INF , P2 ;  /* 0xff800000f4047808 */ /* 0x000fe40001000000 */
[----:B------:R-:W-:Y:S02]  /*f510*/  FSEL R32, R3, -INF , !P4 ;  /* 0xff80000003207808 */ /* 0x000fe40006000000 */
[C---:B------:R-:W-:Y:S02]  /*f520*/  ISETP.GE.AND P5, PT, R5.reuse, R225, PT ;  /* 0x000000e10500720c */ /* 0x040fe40003fa6270 */
[----:B------:R-:W-:Y:S01]  /*f530*/  ISETP.GE.AND P1, PT, R5, R228, PT ;  /* 0x000000e40500720c */ /* 0x000fe20003f26270 */
[----:B------:R-:W-:Y:S01]  /*f540*/  VIADD R5, R2, 0xfffffe20 ;  /* 0xfffffe2002057836 */ /* 0x000fe20000000000 */
        /* <DEDUP_REMOVED lines=209> */
[C---:B------:R-:W-:Y:S02]  /*10260*/  ISETP.GE.AND P0, PT, R5.reuse, R226, PT ;  /* 0x000000e20500720c */ /* 0x040fe40003f06270 */
[----:B------:R-:W-:Y:S02]  /*10270*/  FSEL R119, R4, -INF , !P6 ;  /* 0xff80000004777808 */ /* 0x000fe40007000000 */
[C---:B------:R-:W-:Y:S02]  /*10280*/  ISETP.GE.AND P5, PT, R5.reuse, R225, PT ;  /* 0x000000e10500720c */ /* 0x040fe40003fa6270 */
[----:B------:R-:W-:Y:S01]  /*10290*/  ISETP.GE.AND P1, PT, R5, R228, PT ;  /* 0x000000e40500720c */ /* 0x000fe20003f26270 */
[----:B------:R-:W-:Y:S01]  /*102a0*/  VIADD R5, R2, 0xfffffe80 ;  /* 0xfffffe8002057836 */ /* 0x000fe20000000000 */
[----:B------:R-:W-:Y:S02]  /*102b0*/  FSEL R4, R180, -INF , P2 ;  /* 0xff800000b4047808 */ /* 0x000fe40001000000 */
[----:B------:R-:W-:-:S02]  /*102c0*/  FSEL R131, R3, -INF , !P4 ;  /* 0xff80000003837808 */ /* 0x000fc40006000000 */
[C---:B------:R-:W-:Y:S02]  /*102d0*/  ISETP.GE.AND P3, PT, R0.reuse, R224, PT ;  /* 0x000000e00000720c */ /* 0x040fe40003f66270 */
[C---:B------:R-:W-:Y:S02]  /*102e0*/  ISETP.GE.AND P6, PT, R0.reuse, R225, PT ;  /* 0x000000e10000720c */ /* 0x040fe40003fc6270 */
[C---:B------:R-:W-:Y:S02]  /*102f0*/  ISETP.GE.AND P2, PT, R0.reuse, R226, PT ;  /* 0x000000e20000720c */ /* 0x040fe40003f46270 */
[----:B------:R-:W-:Y:S02]  /*10300*/  ISETP.GE.AND P4, PT, R0, R228, PT ;  /* 0x000000e40000720c */ /* 0x000fe40003f86270 */
[----:B------:R-:W-:Y:S02]  /*10310*/  FSEL R0, R182, -INF , P0 ;  /* 0xff800000b6007808 */ /* 0x000fe40000000000 */
[----:B------:R-:W-:-:S02]  /*10320*/  FSEL R121, R4, -INF , !P5 ;  /* 0xff80000004797808 */ /* 0x000fc40006800000 */
[----:B------:R-:W-:Y:S02]  /*10330*/  FSEL R4, R181, -INF , P3 ;  /* 0xff800000b5047808 */ /* 0x000fe40001800000 */
[----:B------:R-:W-:Y:S02]  /*10340*/  ISETP.GE.AND P0, PT, R5, R224, PT ;  /* 0x000000e00500720c */ /* 0x000fe40003f06270 */
[----:B------:R-:W-:Y:S01]  /*10350*/  FSEL R130, R0, -INF , !P1 ;  /* 0xff80000000827808 */ /* 0x000fe20004800000 */
[----:B------:R-:W-:Y:S01]  /*10360*/  VIADD R0, R2, 0xfffffe81 ;  /* 0xfffffe8102007836 */ /* 0x000fe20000000000 */
[----:B------:R-:W-:Y:S02]  /*10370*/  FSEL R3, R183, -INF , P2 ;  /* 0xff800000b7037808 */ /* 0x000fe40001000000 */
[----:B------:R-:W-:Y:S02]  /*10380*/  ISETP.GE.AND P1, PT, R5, R226, PT ;  /* 0x000000e20500720c */ /* 0x000fe40003f26270 */
[----:B------:R-:W-:-:S02]  /*10390*/  FSEL R128, R4, -INF , !P6 ;  /* 0xff80000004807808 */ /* 0x000fc40007000000 */
[----:B------:R-:W-:Y:S02]  /*103a0*/  FSEL R4, R124, -INF , P0 ;  /* 0xff8000007c047808 */ /* 0x000fe40000000000 */
[----:B------:R-:W-:Y:S02]  /*103b0*/  FSEL R124, R3, -INF , !P4 ;  /* 0xff800000037c7808 */ /* 0x000fe40006000000 */
[CC--:B------:R-:W-:Y:S02]  /*103c0*/  ISETP.GE.AND P5, PT, R5.reuse, R225.reuse, PT ;  /* 0x000000e10500720c */ /* 0x0c0fe40003fa6270 */
[----:B------:R-:W-:Y:S01]  /*103d0*/  ISETP.GE.AND P3, PT, R5, R228, PT ;  /* 0x000000e40500720c */ /* 0x000fe20003f66270 */
[----:B------:R-:W-:Y:S01]  /*103e0*/  VIADD R5, R2, 0xfffffe88 ;  /* 0xfffffe8802057836 */ /* 0x000fe20000000000 */
[C---:B------:R-:W-:Y:S02]  /*103f0*/  ISETP.GE.AND P2, PT, R0.reuse, R224, PT ;  /* 0x000000e00000720c */ /* 0x040fe40003f46270 */
[----:B------:R-:W-:-:S02]  /*10400*/  ISETP.GE.AND P6, PT, R0, R225, PT ;  /* 0x000000e10000720c */ /* 0x000fc40003fc6270 */
        /* <DEDUP_REMOVED lines=9> */
[C---:B------:R-:W-:Y:S02]  /*104a0*/  ISETP.GE.AND P3, PT, R5.reuse, R226, PT ;  /* 0x000000e20500720c */ /* 0x040fe40003f66270 */
[----:B------:R-:W-:Y:S02]  /*104b0*/  FSEL R125, R4, -INF , !P6 ;  /* 0xff800000047d7808 */ /* 0x000fe40007000000 */
[C---:B------:R-:W-:Y:S02]  /*104c0*/  ISETP.GE.AND P5, PT, R5.reuse, R225, PT ;  /* 0x000000e10500720c */ /* 0x040fe40003fa6270 */
[----:B------:R-:W-:Y:S01]  /*104d0*/  ISETP.GE.AND P2, PT, R5, R228, PT ;  /* 0x000000e40500720c */ /* 0x000fe20003f46270 */
[----:B------:R-:W-:Y:S01]  /*104e0*/  VIADD R5, R2, 0xfffffe90 ;  /* 0xfffffe9002057836 */ /* 0x000fe20000000000 */
[----:B------:R-:W-:-:S02]  /*104f0*/  FSEL R4, R112, -INF , P1 ;  /* 0xff80000070047808 */ /* 0x000fc40000800000 */
[----:B------:R-:W-:Y:S02]  /*10500*/  FSEL R127, R3, -INF , !P4 ;  /* 0xff800000037f7808 */ /* 0x000fe40006000000 */
[C---:B------:R-:W-:Y:S02]  /*10510*/  ISETP.GE.AND P0, PT, R0.reuse, R224, PT ;  /* 0x000000e00000720c */ /* 0x040fe40003f06270 */
[C---:B------:R-:W-:Y:S02]  /*10520*/  ISETP.GE.AND P6, PT, R0.reuse, R225, PT ;  /* 0x000000e10000720c */ /* 0x040fe40003fc6270 */
[C---:B------:R-:W-:Y:S02]  /*10530*/  ISETP.GE.AND P1, PT, R0.reuse, R226, PT ;  /* 0x000000e20000720c */ /* 0x040fe40003f26270 */
[----:B------:R-:W-:Y:S02]  /*10540*/  ISETP.GE.AND P4, PT, R0, R228, PT ;  /* 0x000000e40000720c */ /* 0x000fe40003f86270 */
[----:B------:R-:W-:-:S02]  /*10550*/  FSEL R0, R114, -INF , P3 ;  /* 0xff80000072007808 */ /* 0x000fc40001800000 */
[----:B------:R-:W-:Y:S02]  /*10560*/  FSEL R112, R4, -INF , !P5 ;  /* 0xff80000004707808 */ /* 0x000fe40006800000 */
[----:B------:R-:W-:Y:S02]  /*10570*/  FSEL R4, R113, -INF , P0 ;  /* 0xff80000071047808 */ /* 0x000fe40000000000 */
[----:B------:R-:W-:Y:S02]  /*10580*/  ISETP.GE.AND P3, PT, R5, R224, PT ;  /* 0x000000e00500720c */ /* 0x000fe40003f66270 */
[----:B------:R-:W-:Y:S01]  /*10590*/  FSEL R114, R0, -INF , !P2 ;  /* 0xff80000000727808 */ /* 0x000fe20005000000 */
[----:B------:R-:W-:Y:S01]  /*105a0*/  VIADD R0, R2, 0xfffffe91 ;  /* 0xfffffe9102007836 */ /* 0x000fe20000000000 */
[----:B------:R-:W-:Y:S02]  /*105b0*/  FSEL R3, R115, -INF , P1 ;  /* 0xff80000073037808 */ /* 0x000fe40000800000 */
[----:B------:R-:W-:-:S02]  /*105c0*/  ISETP.GE.AND P2, PT, R5, R226, PT ;  /* 0x000000e20500720c */ /* 0x000fc40003f46270 */
        /* <DEDUP_REMOVED lines=38> */
[----:B------:R-:W-:Y:S01]  /*10830*/  FSEL R99, R3, -INF , !P2 ;  /* 0xff80000003637808 */ /* 0x000fe20005000000 */
[----:B------:R-:W-:Y:S01]  /*10840*/  VIADD R3, R2, 0xfffffea9 ;  /* 0xfffffea902037836 */ /* 0x000fe20000000000 */
[C---:B------:R-:W-:Y:S02]  /*10850*/  ISETP.GE.AND P4, PT, R0.reuse, R224, PT ;  /* 0x000000e00000720c */ /* 0x040fe40003f86270 */
[----:B------:R-:W-:-:S02]  /*10860*/  ISETP.GE.AND P6, PT, R0, R225, PT ;  /* 0x000000e10000720c */ /* 0x000fc40003fc6270 */
[C---:B------:R-:W-:Y:S02]  /*10870*/  ISETP.GE.AND P2, PT, R0.reuse, R226, PT ;  /* 0x000000e20000720c */ /* 0x040fe40003f46270 */
[-C--:B------:R-:W-:Y:S02]  /*10880*/  ISETP.GE.AND P0, PT, R0, R228.reuse, PT ;  /* 0x000000e40000720c */ /* 0x080fe40003f06270 */
[----:B------:R-:W-:Y:S02]  /*10890*/  FSEL R0, R94, -INF , P1 ;  /* 0xff8000005e007808 */ /* 0x000fe40000800000 */
[C---:B------:R-:W-:Y:S02]  /*108a0*/  ISETP.GE.AND P3, PT, R5.reuse, R228, PT ;  /* 0x000000e40500720c */ /* 0x040fe40003f66270 */
[----:B------:R-:W-:Y:S02]  /*108b0*/  ISETP.GE.AND P5, PT, R5, R225, PT ;  /* 0x000000e10500720c */ /* 0x000fe40003fa6270 */
[----:B------:R-:W-:-:S02]  /*108c0*/  FSEL R199, R0, -INF , !P3 ;  /* 0xff80000000c77808 */ /* 0x000fc40005800000 */
[----:B------:R-:W2:Y:S01]  /*108d0*/  LD.E R0, desc[UR4][R134.64+0xdc] ;  /* 0x0000dc0486007980 */ /* 0x000ea2000c101900 */
[----:B------:R-:W-:Y:S02]  /*108e0*/  FSEL R198, R4, -INF , !P5 ;  /* 0xff80000004c67808 */ /* 0x000fe40006800000 */
[----:B------:R-:W-:Y:S02]  /*108f0*/  FSEL R5, R93, -INF , P4 ;  /* 0xff8000005d057808 */ /* 0x000fe40002000000 */
[C---:B------:R-:W-:Y:S02]  /*10900*/  ISETP.GE.AND P1, PT, R6.reuse, R224, PT ;  /* 0x000000e00600720c */ /* 0x040fe40003f26270 */
[----:B------:R-:W-:Y:S02]  /*10910*/  FSEL R4, R95, -INF , P2 ;  /* 0xff8000005f047808 */ /* 0x000fe40001000000 */
[----:B------:R-:W-:Y:S02]  /*10920*/  ISETP.GE.AND P3, PT, R6, R226, PT ;  /* 0x000000e20600720c */ /* 0x000fe40003f66270 */
[----:B------:R-:W-:-:S02]  /*10930*/  FSEL R95, R5, -INF , !P6 ;  /* 0xff800000055f7808 */ /* 0x000fc40007000000 */
[----:B------:R-:W-:Y:S02]  /*10940*/  FSEL R205, R4, -INF , !P0 ;  /* 0xff80000004cd7808 */ /* 0x000fe40004000000 */
[----:B------:R-:W-:Y:S02]  /*10950*/  FSEL R5, R192, -INF , P1 ;  /* 0xff800000c0057808 */ /* 0x000fe40000800000 */
[-C--:B------:R-:W-:Y:S02]  /*10960*/  ISETP.GE.AND P5, PT, R6, R225.reuse, PT ;  /* 0x000000e10600720c */ /* 0x080fe40003fa6270 */
[C---:B------:R-:W-:Y:S02]  /*10970*/  ISETP.GE.AND P2, PT, R3.reuse, R224, PT ;  /* 0x000000e00300720c */ /* 0x040fe40003f46270 */
[C---:B------:R-:W-:Y:S02]  /*10980*/  ISETP.GE.AND P6, PT, R3.reuse, R225, PT ;  /* 0x000000e10300720c */ /* 0x040fe40003fc6270 */
[----:B------:R-:W-:-:S02]  /*10990*/  ISETP.GE.AND P0, PT, R3, R226, PT ;  /* 0x000000e20300720c */ /* 0x000fc40003f06270 */
[-C--:B------:R-:W-:Y:S01]  /*109a0*/  ISETP.GE.AND P1, PT, R3, R228.reuse, PT ;  /* 0x000000e40300720c */ /* 0x080fe20003f26270 */
[----:B------:R-:W-:Y:S01]  /*109b0*/  VIADD R3, R2, 0xfffffeb0 ;  /* 0xfffffeb002037836 */ /* 0x000fe20000000000 */
[----:B------:R-:W-:Y:S02]  /*109c0*/  ISETP.GE.AND P4, PT, R6, R228, PT ;  /* 0x000000e40600720c */ /* 0x000fe40003f86270 */
[----:B------:R-:W-:Y:S02]  /*109d0*/  FSEL R4, R194, -INF , P3 ;  /* 0xff800000c2047808 */ /* 0x000fe40001800000 */
[----:B------:R-:W-:Y:S02]  /*109e0*/  FSEL R194, R5, -INF , !P5 ;  /* 0xff80000005c27808 */ /* 0x000fe40006800000 */
[----:B------:R-:W-:Y:S02]  /*109f0*/  FSEL R5, R193, -INF , P2 ;  /* 0xff800000c1057808 */ /* 0x000fe40001000000 */
[----:B------:R-:W-:Y:S01]  /*10a00*/  FSEL R204, R4, -INF , !P4 ;  /* 0xff80000004cc7808 */ /* 0x000fe20006000000 */
        /* <DEDUP_REMOVED lines=88> */
[C---:B------:R-:W-:Y:S02]  /*10f90*/  ISETP.GE.AND P3, PT, R3.reuse, R224, PT ;  /* 0x000000e00300720c */ /* 0x040fe40003f66270 */
[C---:B------:R-:W-:Y:S02]  /*10fa0*/  ISETP.GE.AND P5, PT, R3.reuse, R225, PT ;  /* 0x000000e10300720c */ /* 0x040fe40003fa6270 */
[C---:B------:R-:W-:Y:S02]  /*10fb0*/  ISETP.GE.AND P0, PT, R3.reuse, R226, PT ;  /* 0x000000e20300720c */ /* 0x040fe40003f06270 */
[-C--:B------:R-:W-:Y:S02]  /*10fc0*/  ISETP.GE.AND P2, PT, R3, R228.reuse, PT ;  /* 0x000000e40300720c */ /* 0x080fe40003f46270 */
[----:B------:R-:W-:Y:S02]  /*10fd0*/  ISETP.GE.AND P4, PT, R6, R228, PT ;  /* 0x000000e40600720c */ /* 0x000fe40003f86270 */
[----:B------:R-:W-:-:S04]  /*10fe0*/  FSEL R3, R43, -INF , P1 ;  /* 0xff8000002b037808 */ /* 0x000fc80000800000 */
[----:B------:R-:W-:Y:S02]  /*10ff0*/  FSEL R243, R3, -INF , !P4 ;  /* 0xff80000003f37808 */ /* 0x000fe40006000000 */
[----:B------:R-:W-:Y:S02]  /*11000*/  FSEL R3, R200, -INF , P3 ;  /* 0xff800000c8037808 */ /* 0x000fe40001800000 */
[----:B------:R-:W-:Y:S01]  /*11010*/  ISETP.GE.AND P6, PT, R6, R225, PT ;  /* 0x000000e10600720c */ /* 0x000fe20003fc6270 */
[C---:B------:R-:W-:Y:S01]  /*11020*/  VIADD R6, R2.reuse, 0xfffffed9 ;  /* 0xfffffed902067836 */ /* 0x040fe20000000000 */
[----:B------:R-:W-:Y:S02]  /*11030*/  FSEL R238, R3, -INF , !P5 ;  /* 0xff80000003ee7808 */ /* 0x000fe40006800000 */
[----:B------:R-:W-:Y:S02]  /*11040*/  FMNMX3.FTZ R3, R37, R16, R15, !PT ;  /* 0x0000001025037276 */ /* 0x000fe4000781000f */
[----:B------:R-:W-:Y:S01]  /*11050*/  FSEL R241, R5, -INF , !P6 ;  /* 0xff80000005f17808 */ /* 0x000fe20007000000 */
[----:B------:R-:W-:Y:S01]  /*11060*/  VIADD R4, R2, 0xfffffee0 ;  /* 0xfffffee002047836 */ /* 0x000fe20000000000 */
[----:B------:R-:W-:-:S02]  /*11070*/  FSEL R5, R202, -INF , P0 ;  /* 0xff800000ca057808 */ /* 0x000fc40000000000 */
[----:B------:R-:W-:Y:S02]  /*11080*/  FMNMX3.FTZ R3, R3, R14, R13, !PT ;  /* 0x0000000e03037276 */ /* 0x000fe4000781000d */
[C---:B------:R-:W-:Y:S02]  /*11090*/  ISETP.GE.AND P1, PT, R6.reuse, R224, PT ;  /* 0x000000e00600720c */ /* 0x040fe40003f26270 */
[----:B------:R-:W-:Y:S02]  /*110a0*/  ISETP.GE.AND P4, PT, R6, R226, PT ;  /* 0x000000e20600720c */ /* 0x000fe40003f86270 */
[----:B------:R-:W-:Y:S02]  /*110b0*/  FSEL R247, R5, -INF , !P2 ;  /* 0xff80000005f77808 */ /* 0x000fe40005000000 */
[----:B------:R-:W-:Y:S02]  /*110c0*/  FMNMX3.FTZ R3, R3, R21, R22, !PT ;  /* 0x0000001503037276 */ /* 0x000fe40007810016 */
[----:B------:R-:W-:-:S02]  /*110d0*/  FSEL R5, R201, -INF , P1 ;  /* 0xff800000c9057808 */ /* 0x000fc40000800000 */
[C---:B------:R-:W-:Y:S02]  /*110e0*/  ISETP.GE.AND P5, PT, R4.reuse, R224, PT ;  /* 0x000000e00400720c */ /* 0x040fe40003fa6270 */
[C---:B------:R-:W-:Y:S02]  /*110f0*/  ISETP.GE.AND P0, PT, R4.reuse, R225, PT ;  /* 0x000000e10400720c */ /* 0x040fe40003f06270 */
[C---:B------:R-:W-:Y:S02]  /*11100*/  ISETP.GE.AND P2, PT, R4.reuse, R226, PT ;  /* 0x000000e20400720c */ /* 0x040fe40003f46270 */
[-C--:B------:R-:W-:Y:S02]  /*11110*/  ISETP.GE.AND P1, PT, R4, R228.reuse, PT ;  /* 0x000000e40400720c */ /* 0x080fe40003f26270 */
[----:B------:R-:W-:Y:S02]  /*11120*/  ISETP.GE.AND P3, PT, R6, R228, PT ;  /* 0x000000e40600720c */ /* 0x000fe40003f66270 */
[----:B------:R-:W-:-:S02]  /*11130*/  FSEL R4, R203, -INF , P4 ;  /* 0xff800000cb047808 */ /* 0x000fc40002000000 */
[----:B------:R-:W-:Y:S02]  /*11140*/  FMNMX3.FTZ R3, R3, R23, R26, !PT ;  /* 0x0000001703037276 */ /* 0x000fe4000781001a */
[----:B------:R-:W-:Y:S02]  /*11150*/  FSEL R245, R4, -INF , !P3 ;  /* 0xff80000004f57808 */ /* 0x000fe40005800000 */
        /* <DEDUP_REMOVED lines=20> */
[----:B------:R-:W-:Y:S02]  /*112a0*/  ISETP.GE.AND P6, PT, R6, R225, PT ;  /* 0x000000e10600720c */ /* 0x000fe40003fc6270 */
[----:B------:R-:W-:-:S02]  /*112b0*/  FMNMX3.FTZ R4, R4, R118, R119, !PT ;  /* 0x0000007604047276 */ /* 0x000fc40007810077 */
[----:B------:R-:W-:Y:S02]  /*112c0*/  FMNMX3.FTZ R3, R3, R91, R101, !PT ;  /* 0x0000005b03037276 */ /* 0x000fe40007810065 */
[----:B------:R-:W-:Y:S02]  /*112d0*/  FSEL R240, R5, -INF , !P6 ;  /* 0xff80000005f07808 */ /* 0x000fe40007000000 */
[----:B------:R-:W-:Y:S02]  /*112e0*/  FMNMX3.FTZ R4, R4, R121, R128, !PT ;  /* 0x0000007904047276 */ /* 0x000fe40007810080 */
[----:B------:R-:W-:Y:S02]  /*112f0*/  FSEL R5, R60, -INF , P5 ;  /* 0xff8000003c057808 */ /* 0x000fe40002800000 */
[----:B------:R-:W-:Y:S01]  /*11300*/  FMNMX3.FTZ R3, R3, R100, R102, !PT ;  /* 0x0000006403037276 */ /* 0x000fe20007810066 */
[----:B------:R-:W-:Y:S01]  /*11310*/  VIADD R6, R2, 0xfffffee1 ;  /* 0xfffffee102067836 */ /* 0x000fe20000000000 */
[----:B------:R-:W-:-:S02]  /*11320*/  FMNMX3.FTZ R4, R4, R126, R125, !PT ;  /* 0x0000007e04047276 */ /* 0x000fc4000781007d */
[----:B------:R-:W-:Y:S02]  /*11330*/  FSEL R133, R5, -INF , !P0 ;  /* 0xff80000005857808 */ /* 0x000fe40004000000 */
[----:B------:R-:W-:Y:S02]  /*11340*/  FSEL R5, R62, -INF , P2 ;  /* 0xff8000003e057808 */ /* 0x000fe40001000000 */
[----:B------:R-:W-:Y:S02]  /*11350*/  FMNMX3.FTZ R3, R3, R107, R120, !PT ;  /* 0x0000006b03037276 */ /* 0x000fe40007810078 */
[----:B------:R-:W-:Y:S02]  /*11360*/  FMNMX3.FTZ R4, R4, R112, R113, !PT ;  /* 0x0000007004047276 */ /* 0x000fe40007810071 */
[C---:B------:R-:W-:Y:S02]  /*11370*/  ISETP.GE.AND P4, PT, R6.reuse, R224, PT ;  /* 0x000000e00600720c */ /* 0x040fe40003f86270 */
[----:B------:R-:W-:-:S02]  /*11380*/  ISETP.GE.AND P6, PT, R6, R225, PT ;  /* 0x000000e10600720c */ /* 0x000fc40003fc6270 */
[C---:B------:R-:W-:Y:S02]  /*11390*/  ISETP.GE.AND P3, PT, R6.reuse, R226, PT ;  /* 0x000000e20600720c */ /* 0x040fe40003f66270 */
[----:B------:R-:W-:Y:S01]  /*113a0*/  ISETP.GE.AND P5, PT, R6, R228, PT ;  /* 0x000000e40600720c */ /* 0x000fe20003fa6270 */
[C---:B------:R-:W-:Y:S01]  /*113b0*/  VIADD R6, R2.reuse, 0xfffffee8 ;  /* 0xfffffee802067836 */ /* 0x040fe20000000000 */
[----:B------:R-:W-:Y:S01]  /*113c0*/  FSEL R34, R5, -INF , !P1 ;  /* 0xff80000005227808 */ /* 0x000fe20004800000 */
[----:B------:R-:W-:Y:S01]  /*113d0*/  VIADD R5, R2, 0xfffffee9 ;  /* 0xfffffee902057836 */ /* 0x000fe20000000000 */
[----:B------:R-:W-:Y:S02]  /*113e0*/  FMNMX3.FTZ R3, R3, R116, R117, !PT ;  /* 0x0000007403037276 */ /* 0x000fe40007810075 */
[----:B------:R-:W-:Y:S02]  /*113f0*/  FMNMX3.FTZ R4, R4, R110, R111, !PT ;  /* 0x0000006e04047276 */ /* 0x000fe4000781006f */
[----:B------:R-:W-:-:S02]  /*11400*/  FSEL R12, R63, -INF , P3 ;  /* 0xff8000003f0c7808 */ /* 0x000fc40001800000 */
[----:B------:R-:W-:Y:S02]  /*11410*/  FMNMX3.FTZ R3, R3, R129, R131, !PT ;  /* 0x0000008103037276 */ /* 0x000fe40007810083 */
[C---:B------:R-:W-:Y:S02]  /*11420*/  ISETP.GE.AND P0, PT, R6.reuse, R224, PT ;  /* 0x000000e00600720c */ /* 0x040fe40003f06270 */
[----:B------:R-:W-:Y:S02]  /*11430*/  ISETP.GE.AND P1, PT, R6, R226, PT ;  /* 0x000000e20600720c */ /* 0x000fe40003f26270 */
[----:B------:R-:W-:Y:S02]  /*11440*/  ISETP.GE.AND P3, PT, R5, R224, PT ;  /* 0x000000e00500720c */ /* 0x000fe40003f66270 */
[----:B------:R-:W-:Y:S02]  /*11450*/  FMNMX3.FTZ R4, R4, R96, R97, !PT ;  /* 0x0000006004047276 */ /* 0x000fe40007810061 */
[----:B------:R-:W-:-:S02]  /*11460*/  FSEL R8, R61, -INF , P4 ;  /* 0xff8000003d087808 */ /* 0x000fc40002000000 */
[C---:B------:R-:W-:Y:S02]  /*11470*/  ISETP.GE.AND P2, PT, R6.reuse, R225, PT ;  /* 0x000000e10600720c */ /* 0x040fe40003f46270 */
[----:B------:R-:W-:Y:S02]  /*11480*/  ISETP.GE.AND P4, PT, R6, R228, PT ;  /* 0x000000e40600720c */ /* 0x000fe40003f86270 */
[----:B------:R-:W-:Y:S02]  /*11490*/  FMNMX3.FTZ R3, R3, R130, R124, !PT ;  /* 0x0000008203037276 */ /* 0x000fe4000781007c */
[----:B------:R-:W-:Y:S02]  /*114a0*/  FSEL R7, R248, -INF , P0 ;  /* 0xff800000f8077808 */ /* 0x000fe40000000000 */
[----:B------:R-:W-:Y:S02]  /*114b0*/  FSEL R11, R250, -INF , P1 ;  /* 0xff800000fa0b7808 */ /* 0x000fe40000800000 */
[----:B------:R-:W-:-:S02]  /*114c0*/  FSEL R6, R249, -INF , P3 ;  /* 0xff800000f9067808 */ /* 0x000fc40001800000 */
[----:B------:R-:W-:Y:S02]  /*114d0*/  FMNMX3.FTZ R4, R4, R198, R95, !PT ;  /* 0x000000c604047276 */ /* 0x000fe4000781005f */
[C---:B------:R-:W-:Y:S02]  /*114e0*/  ISETP.GE.AND P0, PT, R5.reuse, R225, PT ;  /* 0x000000e10500720c */ /* 0x040fe40003f06270 */
[C---:B------:R-:W-:Y:S02]  /*114f0*/  ISETP.GE.AND P1, PT, R5.reuse, R226, PT ;  /* 0x000000e20500720c */ /* 0x040fe40003f26270 */
[----:B------:R-:W-:Y:S01]  /*11500*/  ISETP.GE.AND P3, PT, R5, R228, PT ;  /* 0x000000e40500720c */ /* 0x000fe20003f66270 */
[----:B------:R-:W-:Y:S01]  /*11510*/  VIADD R5, R2, 0xfffffef0 ;  /* 0xfffffef002057836 */ /* 0x000fe20000000000 */
[----:B------:R-:W-:Y:S02]  /*11520*/  FMNMX3.FTZ R3, R3, R196, R127, !PT ;  /* 0x000000c403037276 */ /* 0x000fe4000781007f */
[----:B------:R-:W-:-:S02]  /*11530*/  FMNMX3.FTZ R4, R4, R194, R195, !PT ;  /* 0x000000c204047276 */ /* 0x000fc400078100c3 */
[----:B------:R-:W-:Y:S02]  /*11540*/  FSEL R10, R251, -INF , P1 ;  /* 0xff800000fb0a7808 */ /* 0x000fe40000800000 */
[----:B------:R-:W-:Y:S01]  /*11550*/  FSEL R200, R6, -INF , !P0 ;  /* 0xff80000006c87808 */ /* 0x000fe20004000000 */
[----:B------:R-:W-:Y:S01]  /*11560*/  VIADD R6, R2, 0xfffffef1 ;  /* 0xfffffef102067836 */ /* 0x000fe20000000000 */
[----:B------:R-:W-:Y:S02]  /*11570*/  ISETP.GE.AND P1, PT, R5, R224, PT ;  /* 0x000000e00500720c */ /* 0x000fe40003f26270 */
[----:B------:R-:W-:Y:S02]  /*11580*/  FMNMX3.FTZ R3, R3, R114, R108, !PT ;  /* 0x0000007203037276 */ /* 0x000fe4000781006c */
[----:B------:R-:W-:Y:S02]  /*11590*/  FMNMX3.FTZ R4, R4, R207, R208, !PT ;  /* 0x000000cf04047276 */ /* 0x000fe400078100d0 */
[----:B------:R-:W-:-:S02]  /*115a0*/  FSEL R246, R8, -INF , !P6 ;  /* 0xff80000008f67808 */ /* 0x000fc40007000000 */
[----:B------:R-:W-:Y:S02]  /*115b0*/  FSEL R249, R7, -INF , !P2 ;  /* 0xff80000007f97808 */ /* 0x000fe40005000000 */
[C---:B------:R-:W-:Y:S02]  /*115c0*/  ISETP.GE.AND P6, PT, R5.reuse, R225, PT ;  /* 0x000000e10500720c */ /* 0x040fe40003fc6270 */
[C---:B------:R-:W-:Y:S02]  /*115d0*/  ISETP.GE.AND P0, PT, R5.reuse, R226, PT ;  /* 0x000000e20500720c */ /* 0x040fe40003f06270 */
[----:B------:R-:W-:Y:S02]  /*115e0*/  ISETP.GE.AND P2, PT, R5, R228, PT ;  /* 0x000000e40500720c */ /* 0x000fe40003f46270 */
[----:B------:R-:W-:Y:S02]  /*115f0*/  FSEL R5, R29, -INF , P1 ;  /* 0xff8000001d057808 */ /* 0x000fe40000800000 */
[----:B------:R-:W-:-:S02]  /*11600*/  FMNMX3.FTZ R3, R3, R115, R197, !PT ;  /* 0x0000007303037276 */ /* 0x000fc400078100c5 */
[----:B------:R-:W-:Y:S02]  /*11610*/  ISETP.GE.AND P1, PT, R6, R224, PT ;  /* 0x000000e00600720c */ /* 0x000fe40003f26270 */
[----:B------:R-:W-:Y:S02]  /*11620*/  FMNMX3.FTZ R4, R4, R209, R210, !PT ;  /* 0x000000d104047276 */ /* 0x000fe400078100d2 */
[----:B------:R-:W-:Y:S02]  /*11630*/  FSEL R251, R5, -INF , !P6 ;  /* 0xff80000005fb7808 */ /* 0x000fe40007000000 */
[----:B------:R-:W-:Y:S02]  /*11640*/  FMNMX3.FTZ R3, R3, R98, R99, !PT ;  /* 0x0000006203037276 */ /* 0x000fe40007810063 */
[----:B------:R-:W-:Y:S02]  /*11650*/  FSEL R9, R9, -INF , P0 ;  /* 0xff80000009097808 */ /* 0x000fe40000000000 */
[----:B------:R-:W-:-:S02]  /*11660*/  FSEL R5, R28, -INF , P1 ;  /* 0xff8000001c057808 */ /* 0x000fc40000800000 */
[----:B------:R-:W-:Y:S01]  /*11670*/  FMNMX3.FTZ R4, R4, R215, R216, !PT ;  /* 0x000000d704047276 */ /* 0x000fe200078100d8 */
[----:B------:R-:W-:Y:S01]  /*11680*/  VIADD R7, R2, 0xfffffef9 ;  /* 0xfffffef902077836 */ /* 0x000fe20000000000 */
[C---:B------:R-:W-:Y:S02]  /*11690*/  ISETP.GE.AND P6, PT, R6.reuse, R225, PT ;  /* 0x000000e10600720c */ /* 0x040fe40003fc6270 */
[C---:B------:R-:W-:Y:S02]  /*116a0*/  ISETP.GE.AND P0, PT, R6.reuse, R226, PT ;  /* 0x000000e20600720c */ /* 0x040fe40003f06270 */
[----:B------:R-:W-:Y:S01]  /*116b0*/  ISETP.GE.AND P1, PT, R6, R228, PT ;  /* 0x000000e40600720c */ /* 0x000fe20003f26270 */
[----:B------:R-:W-:Y:S01]  /*116c0*/  VIADD R6, R2, 0xfffffef8 ;  /* 0xfffffef802067836 */ /* 0x000fe20000000000 */
[----:B------:R-:W-:Y:S02]  /*116d0*/  FMNMX3.FTZ R2, R3, R199, R205, !PT ;  /* 0x000000c703027276 */ /* 0x000fe400078100cd */
[----:B------:R-:W-:-:S02]  /*116e0*/  FMNMX3.FTZ R3, R4, R218, R222, !PT ;  /* 0x000000da04037276 */ /* 0x000fc400078100de */
[----:B------:R-:W-:Y:S02]  /*116f0*/  FMNMX3.FTZ R2, R2, R204, R206, !PT ;  /* 0x000000cc02027276 */ /* 0x000fe400078100ce */
[----:B------:R-:W-:Y:S02]  /*11700*/  FMNMX3.FTZ R3, R3, R239, R241, !PT ;  /* 0x000000ef03037276 */ /* 0x000fe400078100f1 */
[----:B------:R-:W-:Y:S02]  /*11710*/  FSEL R8, R25, -INF , P0 ;  /* 0xff80000019087808 */ /* 0x000fe40000000000 */
[----:B------:R-:W-:Y:S02]  /*11720*/  ISETP.GE.AND P0, PT, R6, R224, PT ;  /* 0x000000e00600720c */ /* 0x000fe40003f06270 */
[----:B------:R-:W-:Y:S02]  /*11730*/  FMNMX3.FTZ R2, R2, R211, R214, !PT ;  /* 0x000000d302027276 */ /* 0x000fe400078100d6 */
[----:B------:R-:W-:-:S02]  /*11740*/  FMNMX3.FTZ R4, R3, R238, R240, !PT ;  /* 0x000000ee03047276 */ /* 0x000fc400078100f0 */
[----:B------:R-:W-:Y:S02]  /*11750*/  FSEL R201, R5, -INF , !P6 ;  /* 0xff80000005c97808 */ /* 0x000fe40007000000 */
[----:B------:R-:W-:Y:S02]  /*11760*/  ISETP.GE.AND P6, PT, R6, R225, PT ;  /* 0x000000e10600720c */ /* 0x000fe40003fc6270 */
[----:B------:R-:W-:Y:S02]  /*11770*/  FSEL R5, R48, -INF , P0 ;  /* 0xff80000030057808 */ /* 0x000fe40000000000 */
[----:B------:R-:W-:Y:S02]  /*11780*/  FMNMX3.FTZ R2, R2, R213, R212, !PT ;  /* 0x000000d502027276 */ /* 0x000fe400078100d4 */
[----:B------:R-:W-:Y:S02]  /*11790*/  ISETP.GE.AND P0, PT, R7, R224, PT ;  /* 0x000000e00700720c */ /* 0x000fe40003f06270 */
[----:B------:R-:W-:-:S02]  /*117a0*/  FMNMX3.FTZ R4, R4, R133, R246, !PT ;  /* 0x0000008504047276 */ /* 0x000fc400078100f6 */
[----:B------:R-:W-:Y:S02]  /*117b0*/  FSEL R202, R5, -INF , !P6 ;  /* 0xff80000005ca7808 */ /* 0x000fe40007000000 */
[----:B------:R-:W-:Y:S02]  /*117c0*/  FMNMX3.FTZ R2, R2, R234, R237, !PT ;  /* 0x000000ea02027276 */ /* 0x000fe400078100ed */
[----:B------:R-:W-:Y:S02]  /*117d0*/  ISETP.GE.AND P6, PT, R7, R225, PT ;  /* 0x000000e10700720c */ /* 0x000fe40003fc6270 */
[----:B------:R-:W-:Y:S02]  /*117e0*/  FSEL R3, R49, -INF , P0 ;  /* 0xff80000031037808 */ /* 0x000fe40000000000 */
[----:B------:R-:W-:Y:S02]  /*117f0*/  FMNMX3.FTZ R4, R4, R249, R200, !PT ;  /* 0x000000f904047276 */ /* 0x000fe400078100c8 */
[----:B------:R-:W-:-:S02]  /*11800*/  FMNMX3.FTZ R2, R2, R236, R235, !PT ;  /* 0x000000ec02027276 */ /* 0x000fc400078100eb */
[----:B------:R-:W-:Y:S02]  /*11810*/  FSEL R203, R3, -INF , !P6 ;  /* 0xff80000003cb7808 */ /* 0x000fe40007000000 */
[----:B------:R-:W-:Y:S02]  /*11820*/  FMNMX3.FTZ R4, R4, R251, R201, !PT ;  /* 0x000000fb04047276 */ /* 0x000fe400078100c9 */
[----:B------:R-:W-:Y:S02]  /*11830*/  FMNMX3.FTZ R3, R2, R242, R243, !PT ;  /* 0x000000f202037276 */ /* 0x000fe400078100f3 */
[----:B------:R-:W-:Y:S02]  /*11840*/  FMNMX3.FTZ R2, R4, R202, R203, !PT ;  /* 0x000000ca04027276 */ /* 0x000fe400078100cb */
[----:B------:R-:W-:Y:S02]  /*11850*/  FSEL R244, R12, -INF , !P5 ;  /* 0xff8000000cf47808 */ /* 0x000fe40006800000 */
[----:B------:R-:W-:-:S02]  /*11860*/  ISETP.GE.AND P0, PT, R6, R226, PT ;  /* 0x000000e20600720c */ /* 0x000fc40003f06270 */
[----:B------:R-:W-:Y:S02]  /*11870*/  ISETP.GE.AND P5, PT, R6, R228, PT ;  /* 0x000000e40600720c */ /* 0x000fe40003fa6270 */
[----:B------:R-:W-:Y:S01]  /*11880*/  FMNMX3.FTZ R3, R3, R247, R245, !PT ;  /* 0x000000f703037276 */ /* 0x000fe200078100f5 */
[----:B------:R-:W1:Y:S01]  /*11890*/  SHFL.BFLY PT, R6, R2, 0x2, 0x1f ;  /* 0x0c401f0002067f89 */ /* 0x000e6200000e0000 */
[----:B------:R-:W-:Y:S02]  /*118a0*/  FSEL R248, R11, -INF , !P4 ;  /* 0xff8000000bf87808 */ /* 0x000fe40006000000 */
[----:B------:R-:W-:Y:S02]  /*118b0*/  ISETP.GE.AND P4, PT, R7, R226, PT ;  /* 0x000000e20700720c */ /* 0x000fe40003f86270 */
[----:B------:R-:W-:Y:S02]  /*118c0*/  FSEL R250, R10, -INF , !P3 ;  /* 0xff8000000afa7808 */ /* 0x000fe40005800000 */
[----:B------:R-:W-:-:S02]  /*118d0*/  FMNMX3.FTZ R3, R3, R34, R244, !PT ;  /* 0x0000002203037276 */ /* 0x000fc400078100f4 */
        /* <DEDUP_REMOVED lines=10> */
[----:B------:R-:W3:Y:S01]  /*11980*/  SHFL.BFLY PT, R4, R3, 0x2, 0x1f ;  /* 0x0c401f0003047f89 */ /* 0x000ee200000e0000 */
[----:B-1----:R-:W-:-:S05]  /*11990*/  FMNMX.FTZ R2, R2, R6, !PT ;  /* 0x0000000602027209 */ /* 0x002fca0007810000 */
[----:B------:R-:W1:Y:S01]  /*119a0*/  SHFL.BFLY PT, R5, R2, 0x1, 0x1f ;  /* 0x0c201f0002057f89 */ /* 0x000e6200000e0000 */
[----:B---3--:R-:W-:-:S05]  /*119b0*/  FMNMX.FTZ R3, R3, R4, !PT ;  /* 0x0000000403037209 */ /* 0x008fca0007810000 */
[----:B------:R-:W3:Y:S01]  /*119c0*/  SHFL.BFLY PT, R4, R3, 0x1, 0x1f ;  /* 0x0c201f0003047f89 */ /* 0x000ee200000e0000 */
[----:B-1----:R-:W-:-:S04]  /*119d0*/  FMNMX.FTZ R123, R2, R5, !PT ;  /* 0x00000005027b7209 */ /* 0x002fc80007810000 */
[----:B------:R-:W-:Y:S01]  /*119e0*/  FSETP.NEU.FTZ.AND P1, PT, R123, -INF , PT ;  /* 0xff8000007b00780b */ /* 0x000fe20003f3d000 */
[----:B--2---:R-:W-:-:S05]  /*119f0*/  FMUL.FTZ R5, R0, R123 ;  /* 0x0000007b00057220 */ /* 0x004fca0000410000 */
[----:B------:R-:W-:-:S05]  /*11a00*/  FSEL R5, R5, RZ, P1 ;  /* 0x000000ff05057208 */ /* 0x000fca0000800000 */
[----:B------:R-:W-:-:S04]  /*11a10*/  FFMA.FTZ R2, R16, R0, -R5 ;  /* 0x0000000010027223 */ /* 0x000fc80000010805 */
[----:B------:R1:W-:Y:S01]  /*11a20*/  MUFU.EX2 R92, R2 ;  /* 0x00000002005c7308 */ /* 0x0003e20000000800 */
[----:B---3--:R-:W-:-:S04]  /*11a30*/  FMNMX.FTZ R122, R3, R4, !PT ;  /* 0x00000004037a7209 */ /* 0x008fc80007810000 */
[----:B------:R-:W-:Y:S01]  /*11a40*/  FSETP.NEU.FTZ.AND P0, PT, R122, -INF , PT ;  /* 0xff8000007a00780b */ /* 0x000fe20003f1d000 */
[----:B------:R-:W-:Y:S01]  /*11a50*/  FMUL.FTZ R3, R0, R122 ;  /* 0x0000007a00037220 */ /* 0x000fe20000410000 */
[----:B-1----:R-:W-:-:S04]  /*11a60*/  FFMA.FTZ R2, R15, R0, -R5 ;  /* 0x000000000f027223 */ /* 0x002fc80000010805 */
[----:B------:R1:W2:Y:S01]  /*11a70*/  MUFU.EX2 R94, R2 ;  /* 0x00000002005e7308 */ /* 0x0002a20000000800 */
[----:B------:R-:W-:Y:S01]  /*11a80*/  FSEL R3, R3, RZ, P0 ;  /* 0x000000ff03037208 */ /* 0x000fe20000000000 */
[----:B-1----:R-:W-:-:S06]  /*11a90*/  FFMA.FTZ R2, R14, R0, -R5 ;  /* 0x000000000e027223 */ /* 0x002fcc0000010805 */
[----:B------:R1:W-:Y:S02]  /*11aa0*/  MUFU.EX2 R188, R2 ;  /* 0x0000000200bc7308 */ /* 0x0003e40000000800 */
[----:B-1----:R-:W-:-:S06]  /*11ab0*/  FFMA.FTZ R2, R13, R0, -R5 ;  /* 0x000000000d027223 */ /* 0x002fcc0000010805 */
[----:B------:R1:W-:Y:S02]  /*11ac0*/  MUFU.EX2 R187, R2 ;  /* 0x0000000200bb7308 */ /* 0x0003e40000000800 */
[----:B-1----:R-:W-:-:S06]  /*11ad0*/  FFMA.FTZ R2, R20, R0, -R3 ;  /* 0x0000000014027223 */ /* 0x002fcc0000010803 */
[----:B------:R1:W-:Y:S01]  /*11ae0*/  MUFU.EX2 R93, R2 ;  /* 0x00000002005d7308 */ /* 0x0003e20000000800 */
[----:B------:R-:W-:Y:S01]  /*11af0*/  IMAD.SHL.U32 R25, R223, 0x40, RZ ;  /* 0x00000040df197824 */ /* 0x000fe200078e00ff */
[----:B------:R-:W-:Y:S01]  /*11b00*/  FSEL R4, R123, RZ, P1 ;  /* 0x000000ff7b047208 */ /* 0x000fe20000800000 */
[----:B-1----:R-:W-:-:S05]  /*11b10*/  FFMA.FTZ R2, R19, R0, -R3 ;  /* 0x0000000013027223 */ /* 0x002fca0000010803 */
[----:B------:R1:W-:Y:S01]  /*11b20*/  MUFU.EX2 R186, R2 ;  /* 0x0000000200ba7308 */ /* 0x0003e20000000800 */
[----:B------:R-:W-:Y:S01]  /*11b30*/  LOP3.LUT R6, R24, 0x200, R25, 0xf8, !PT ;  /* 0x0000020018067812 */ /* 0x000fe200078ef819 */
[----:B------:R-:W-:Y:S01]  /*11b40*/  FADD.FTZ R4, R37, -R4 ;  /* 0x8000000425047221 */ /* 0x000fe20000010000 */
[----:B------:R-:W-:Y:S01]  /*11b50*/  R2P PR, R223, 0x6 ;  /* 0x00000006df007804 */ /* 0x000fe20000000000 */
[----:B-1----:R-:W-:-:S04]  /*11b60*/  FFMA.FTZ R2, R18, R0, -R3 ;  /* 0x0000000012027223 */ /* 0x002fc80000010803 */
[----:B------:R1:W-:Y:S01]  /*11b70*/  MUFU.EX2 R185, R2 ;  /* 0x0000000200b97308 */ /* 0x0003e20000000800 */
[----:B------:R-:W-:Y:S01]  /*11b80*/  FMUL.FTZ R4, R0, R4 ;  /* 0x0000000400047220 */ /* 0x000fe20000410000 */
[----:B------:R-:W-:Y:S02]  /*11b90*/  IMAD R168, R6, 0x2, R219 ;  /* 0x0000000206a87824 */ /* 0x000fe400078e02db */
[----:B-1----:R-:W-:-:S04]  /*11ba0*/  FFMA.FTZ R2, R17, R0, -R3 ;  /* 0x0000000011027223 */ /* 0x002fc80000010803 */
[----:B------:R-:W1:Y:S01]  /*11bb0*/  MUFU.EX2 R7, R4 ;  /* 0x0000000400077308 */ /* 0x000e620000000800 */
[----:B------:R-:W-:Y:S01]  /*11bc0*/  VIADD R24, R168, 0xa040 ;  /* 0x0000a040a8187836 */ /* 0x000fe20000000000 */
[----:B------:R-:W-:Y:S06]  /*11bd0*/  LDSM.16.MT88.4 R12, [R168+0xa000] ;  /* 0x00a00000a80c783b */ /* 0x000fec0000004200 */
[----:B------:R3:W4:Y:S02]  /*11be0*/  MUFU.EX2 R193, R2 ;  /* 0x0000000200c17308 */ /* 0x0007240000000800 */
[----:B---3--:R-:W-:-:S05]  /*11bf0*/  FSEL R2, R122, RZ, P0 ;  /* 0x000000ff7a027208 */ /* 0x008fca0000000000 */
[----:B------:R-:W-:Y:S01]  /*11c00*/  FADD.FTZ R2, R38, -R2 ;  /* 0x8000000226027221 */ /* 0x000fe20000010000 */
[----:B------:R-:W-:-:S03]  /*11c10*/  VIADD R4, R168, 0xa000 ;  /* 0x0000a000a8047836 */ /* 0x000fc60000000000 */
[----:B------:R-:W-:Y:S01]  /*11c20*/  FMUL.FTZ R2, R0, R2 ;  /* 0x0000000200027220 */ /* 0x000fe20000410000 */
[----:B------:R-:W-:-:S03]  /*11c30*/  @P2 VIADD R24, R4, 0xffffffc0 ;  /* 0xffffffc004182836 */ /* 0x000fc60000000000 */
[----:B------:R3:W5:Y:S01]  /*11c40*/  MUFU.EX2 R25, R2 ;  /* 0x0000000200197308 */ /* 0x0007620000000800 */
[-CC-:B------:R-:W-:Y:S01]  /*11c50*/  FFMA.FTZ R4, R21, R0.reuse, -R5.reuse ;  /* 0x0000000015047223 */ /* 0x180fe20000010805 */
[----:B------:R-:W-:Y:S01]  /*11c60*/  FFMA.FTZ R6, R23, R0, -R5 ;  /* 0x0000000017067223 */ /* 0x000fe20000010805 */
[----:B--2---:R-:W-:Y:S01]  /*11c70*/  F2FP.BF16.F32.PACK_AB R8, R94, R92 ;  /* 0x0000005c5e08723e */ /* 0x004fe200000010ff */
[-C--:B-1----:R-:W-:Y:S01]  /*11c80*/  FMUL.FTZ R152, R152, R7.reuse ;  /* 0x0000000798987220 */ /* 0x082fe20000410000 */
[----:B------:R-:W-:Y:S01]  /*11c90*/  F2FP.BF16.F32.PACK_AB R10, R187, R188 ;  /* 0x000000bcbb0a723e */ /* 0x000fe200000010ff */
[----:B------:R-:W-:Y:S01]  /*11ca0*/  FMUL.FTZ R153, R153, R7 ;  /* 0x0000000799997220 */ /* 0x000fe20000410000 */
[----:B------:R-:W-:Y:S01]  /*11cb0*/  F2FP.BF16.F32.PACK_AB R9, R186, R93 ;  /* 0x0000005dba09723e */ /* 0x000fe200000010ff */
[----:B------:R-:W-:Y:S01]  /*11cc0*/  IMAD.MOV.U32 R176, RZ, RZ, R39 ;  /* 0x000000ffffb07224 */ /* 0x000fe200078e0027 */
[----:B----4-:R-:W-:Y:S01]  /*11cd0*/  F2FP.BF16.F32.PACK_AB R11, R193, R185 ;  /* 0x000000b9c10b723e */ /* 0x010fe200000010ff */
[----:B------:R-:W-:Y:S01]  /*11ce0*/  LDSM.16.MT88.4 R16, [R24] ;  /* 0x000000001810783b */ /* 0x000fe20000004200 */
[----:B---3--:R-:W-:-:S05]  /*11cf0*/  SEL R2, R36, 0xffffffe0, !P1 ;  /* 0xffffffe024027807 */ /* 0x008fca0004800000 */
[----:B------:R-:W-:Y:S02]  /*11d00*/  IMAD.IADD R85, R168, 0x1, R2 ;  /* 0x00000001a8557824 */ /* 0x000fe400078e0202 */
[----:B------:R-:W-:Y:S02]  /*11d10*/  IMAD.IADD R109, R2, 0x1, R24 ;  /* 0x00000001026d7824 */ /* 0x000fe400078e0218 */
[-CC-:B------:R-:W-:Y:S01]  /*11d20*/  FFMA.FTZ R2, R27, R0.reuse, -R3.reuse ;  /* 0x000000001b027223 */ /* 0x180fe20000010803 */
[----:B------:R-:W1:Y:S03]  /*11d30*/  LDSM.16.MT88.4 R28, [R85+0xa000] ;  /* 0x00a00000551c783b */ /* 0x000e660000004200 */
[----:B------:R2:W-:Y:S02]  /*11d40*/  MUFU.EX2 R184, R2 ;  /* 0x0000000200b87308 */ /* 0x0005e40000000800 */
[----:B--2---:R-:W-:-:S06]  /*11d50*/  FFMA.FTZ R2, R32, R0, -R3 ;  /* 0x0000000020027223 */ /* 0x004fcc0000010803 */
[----:B------:R2:W-:Y:S02]  /*11d60*/  MUFU.EX2 R183, R2 ;  /* 0x0000000200b77308 */ /* 0x0005e40000000800 */
[----:B--2---:R-:W-:-:S06]  /*11d70*/  FFMA.FTZ R2, R52, R0, -R3 ;  /* 0x0000000034027223 */ /* 0x004fcc0000010803 */
[----:B------:R2:W-:Y:S02]  /*11d80*/  MUFU.EX2 R182, R2 ;  /* 0x0000000200b67308 */ /* 0x0005e40000000800 */
[----:B--2---:R-:W-:-:S06]  /*11d90*/  FFMA.FTZ R2, R53, R0, -R3 ;  /* 0x0000000035027223 */ /* 0x004fcc0000010803 */
[----:B------:R2:W-:Y:S02]  /*11da0*/  MUFU.EX2 R181, R2 ;  /* 0x0000000200b57308 */ /* 0x0005e40000000800 */
[----:B--2---:R-:W-:-:S06]  /*11db0*/  FFMA.FTZ R2, R54, R0, -R5 ;  /* 0x0000000036027223 */ /* 0x004fcc0000010805 */
[----:B------:R2:W-:Y:S01]  /*11dc0*/  MUFU.EX2 R178, R2 ;  /* 0x0000000200b27308 */ /* 0x0005e20000000800 */
[-C--:B-----5:R-:W-:Y:S01]  /*11dd0*/  FMUL.FTZ R154, R154, R25.reuse ;  /* 0x000000199a9a7220 */ /* 0x0a0fe20000410000 */
[----:B------:R-:W-:-:S06]  /*11de0*/  FMUL.FTZ R155, R155, R25 ;  /* 0x000000199b9b7220 */ /* 0x000fcc0000410000 */
[----:B------:R3:W-:Y:S01]  /*11df0*/  MUFU.EX2 R192, R4 ;  /* 0x0000000400c07308 */ /* 0x0007e20000000800 */
[----:B--2---:R-:W-:-:S07]  /*11e00*/  FFMA.FTZ R2, R55, R0, -R5 ;  /* 0x0000000037027223 */ /* 0x004fce0000010805 */
[----:B------:R2:W-:Y:S01]  /*11e10*/  MUFU.EX2 R180, R2 ;  /* 0x0000000200b47308 */ /* 0x0005e20000000800 */
[-CC-:B---3--:R-:W-:Y:S02]  /*11e20*/  FFMA.FTZ R4, R22, R0.reuse, -R5.reuse ;  /* 0x0000000016047223 */ /* 0x188fe40000010805 */
[----:B------:R-:W3:Y:S05]  /*11e30*/  LDSM.16.MT88.4 R20, [R109] ;  /* 0x000000006d14783b */ /* 0x000eea0000004200 */
[----:B------:R4:W5:Y:S01]  /*11e40*/  MUFU.EX2 R190, R4 ;  /* 0x0000000400be7308 */ /* 0x0009620000000800 */
[----:B--2---:R-:W-:-:S07]  /*11e50*/  FFMA.FTZ R2, R56, R0, -R5 ;  /* 0x0000000038027223 */ /* 0x004fce0000010805 */
[----:B------:R2:W-:Y:S01]  /*11e60*/  MUFU.EX2 R179, R2 ;  /* 0x0000000200b37308 */ /* 0x0005e20000000800 */
[-C--:B------:R-:W-:Y:S01]  /*11e70*/  FMUL.FTZ R156, R156, R7.reuse ;  /* 0x000000079c9c7220 */ /* 0x080fe20000410000 */
[----:B------:R-:W-:Y:S01]  /*11e80*/  FMUL.FTZ R157, R157, R7 ;  /* 0x000000079d9d7220 */ /* 0x000fe20000410000 */
[-C--:B------:R-:W-:Y:S01]  /*11e90*/  FMUL.FTZ R158, R158, R25.reuse ;  /* 0x000000199e9e7220 */ /* 0x080fe20000410000 */
[-C--:B----4-:R-:W-:Y:S01]  /*11ea0*/  FFMA.FTZ R4, R26, R0.reuse, -R5 ;  /* 0x000000001a047223 */ /* 0x090fe20000010805 */
[----:B------:R-:W-:Y:S01]  /*11eb0*/  FMUL.FTZ R159, R159, R25 ;  /* 0x000000199f9f7220 */ /* 0x000fe20000410000 */
[----:B------:R-:W-:Y:S02]  /*11ec0*/  IMAD.MOV.U32 R26, RZ, RZ, R45 ;  /* 0x000000ffff1a7224 */ /* 0x000fe400078e002d */
[----:B------:R4:W-:Y:S01]  /*11ed0*/  MUFU.EX2 R191, R6 ;  /* 0x0000000600bf7308 */ /* 0x0009e20000000800 */
[----:B------:R-:W-:Y:S02]  /*11ee0*/  IMAD.MOV.U32 R27, RZ, RZ, R44 ;  /* 0x000000ffff1b7224 */ /* 0x000fe400078e002c */
[----:B--2---:R-:W-:-:S05]  /*11ef0*/  FFMA.FTZ R2, R57, R0, -R5 ;  /* 0x0000000039027223 */ /* 0x004fca0000010805 */
[----:B------:R2:W5:Y:S01]  /*11f00*/  MUFU.EX2 R189, R4 ;  /* 0x0000000400bd7308 */ /* 0x0005620000000800 */
[C---:B-1----:R-:W-:Y:S07]  /*11f10*/  HMMA.16816.F32.BF16 R36, R8.reuse, R28, R156 ;  /* 0x0000001c0824723c */ /* 0x042fee000004189c */
[----:B------:R1:W-:Y:S01]  /*11f20*/  MUFU.EX2 R177, R2 ;  /* 0x0000000200b17308 */ /* 0x0003e20000000800 */
[----:B----4-:R-:W-:Y:S02]  /*11f30*/  IMAD.MOV.U32 R6, RZ, RZ, R46 ;  /* 0x000000ffff067224 */ /* 0x010fe400078e002e */
[----:B------:R-:W-:Y:S01]  /*11f40*/  HMMA.16816.F32.BF16 R44, R8, R30, R152 ;  /* 0x0000001e082c723c */ /* 0x000fe20000041898 */
[----:B------:R-:W-:Y:S01]  /*11f50*/  IMAD.MOV.U32 R155, RZ, RZ, R34 ;  /* 0x000000ffff9b7224 */ /* 0x000fe200078e0022 */
[----:B------:R-:W-:Y:S01]  /*11f60*/  LDSM.16.MT88.4 R28, [R85+0xa800] ;  /* 0x00a80000551c783b */ /* 0x000fe20000004200 */
[----:B------:R-:W-:-:S02]  /*11f70*/  IMAD.MOV.U32 R154, RZ, RZ, R35 ;  /* 0x000000ffff9a7224 */ /* 0x000fc400078e0023 */
[----:B--2---:R-:W-:Y:S02]  /*11f80*/  IMAD.MOV.U32 R4, RZ, RZ, R176 ;  /* 0x000000ffff047224 */ /* 0x004fe400078e00b0 */
[----:B------:R-:W-:Y:S02]  /*11f90*/  IMAD.MOV.U32 R153, RZ, RZ, R33 ;  /* 0x000000ffff997224 */ /* 0x000fe400078e0021 */
[----:B------:R-:W2:Y:S01]  /*11fa0*/  LDSM.16.MT88.4 R32, [R168+0xa800] ;  /* 0x00a80000a820783b */ /* 0x000ea20000004200 */
[----:B-1----:R-:W-:-:S04]  /*11fb0*/  FFMA.FTZ R2, R58, R0, -R3 ;  /* 0x000000003a027223 */ /* 0x002fc80000010803 */
[----:B------:R1:W-:Y:S01]  /*11fc0*/  MUFU.EX2 R176, R2 ;  /* 0x0000000200b07308 */ /* 0x0003e20000000800 */
[-C--:B------:R-:W-:Y:S01]  /*11fd0*/  FMUL.FTZ R164, R164, R7.reuse ;  /* 0x00000007a4a47220 */ /* 0x080fe20000410000 */
[----:B------:R-:W-:Y:S01]  /*11fe0*/  FMUL.FTZ R165, R165, R7 ;  /* 0x00000007a5a57220 */ /* 0x000fe20000410000 */
[----:B------:R-:W-:Y:S01]  /*11ff0*/  FMUL.FTZ R166, R166, R25 ;  /* 0x00000019a6a67220 */ /* 0x000fe20000410000 */
[----:B-1----:R-:W-:-:S04]  /*12000*/  FFMA.FTZ R2, R64, R0, -R3 ;  /* 0x0000000040027223 */ /* 0x002fc80000010803 */
[----:B------:R1:W4:Y:S01]  /*12010*/  MUFU.EX2 R175, R2 ;  /* 0x0000000200af7308 */ /* 0x0003220000000800 */
[----:B------:R-:W-:Y:S01]  /*12020*/  FMUL.FTZ R167, R167, R25 ;  /* 0x00000019a7a77220 */ /* 0x000fe20000410000 */
[-C--:B------:R-:W-:Y:S01]  /*12030*/  FMUL.FTZ R160, R160, R7.reuse ;  /* 0x00000007a0a07220 */ /* 0x080fe20000410000 */
[----:B------:R-:W-:Y:S01]  /*12040*/  FMUL.FTZ R161, R161, R7 ;  /* 0x00000007a1a17220 */ /* 0x000fe20000410000 */
[-C--:B------:R-:W-:Y:S01]  /*12050*/  FMUL.FTZ R162, R162, R25.reuse ;  /* 0x00000019a2a27220 */ /* 0x080fe20000410000 */
[----:B------:R-:W-:Y:S01]  /*12060*/  FMUL.FTZ R163, R163, R25 ;  /* 0x00000019a3a37220 */ /* 0x000fe20000410000 */
[----:B-1----:R-:W-:-:S04]  /*12070*/  FFMA.FTZ R2, R59, R0, -R3 ;  /* 0x000000003b027223 */ /* 0x002fc80000010803 */
[----:B------:R1:W-:Y:S01]  /*12080*/  MUFU.EX2 R174, R2 ;  /* 0x0000000200ae7308 */ /* 0x0003e20000000800 */
[----:B------:R-:W-:Y:S01]  /*12090*/  HMMA.16816.F32.BF16 R40, R8, R12, R164 ;  /* 0x0000000c0828723c */ /* 0x000fe200000418a4 */
[----:B------:R-:W-:Y:S01]  /*120a0*/  FMUL.FTZ R140, R140, R7 ;  /* 0x000000078c8c7220 */ /* 0x000fe20000410000 */
[----:B-1----:R-:W-:-:S05]  /*120b0*/  FFMA.FTZ R2, R65, R0, -R3 ;  /* 0x0000000041027223 */ /* 0x002fca0000010803 */
[----:B------:R1:W4:Y:S01]  /*120c0*/  MUFU.EX2 R172, R2 ;  /* 0x0000000200ac7308 */ /* 0x0003220000000800 */
[C---:B------:R-:W-:Y:S01]  /*120d0*/  HMMA.16816.F32.BF16 R48, R8.reuse, R14, R160 ;  /* 0x0000000e0830723c */ /* 0x040fe200000418a0 */
[----:B------:R-:W-:Y:S01]  /*120e0*/  FMUL.FTZ R141, R141, R7 ;  /* 0x000000078d8d7220 */ /* 0x000fe20000410000 */
[-C--:B------:R-:W-:Y:S01]  /*120f0*/  FMUL.FTZ R142, R142, R25.reuse ;  /* 0x000000198e8e7220 */ /* 0x080fe20000410000 */
[----:B------:R-:W-:Y:S01]  /*12100*/  FMUL.FTZ R143, R143, R25 ;  /* 0x000000198f8f7220 */ /* 0x000fe20000410000 */
[-C--:B------:R-:W-:Y:S01]  /*12110*/  FMUL.FTZ R148, R148, R7.reuse ;  /* 0x0000000794947220 */ /* 0x080fe20000410000 */
[----:B------:R-:W-:Y:S01]  /*12120*/  FMUL.FTZ R149, R149, R7 ;  /* 0x0000000795957220 */ /* 0x000fe20000410000 */
[-C--:B------:R-:W-:Y:S01]  /*12130*/  FMUL.FTZ R150, R150, R25.reuse ;  /* 0x0000001996967220 */ /* 0x080fe20000410000 */
[----:B------:R-:W-:Y:S01]  /*12140*/  FMUL.FTZ R151, R151, R25 ;  /* 0x0000001997977220 */ /* 0x000fe20000410000 */
[-C--:B------:R-:W-:Y:S01]  /*12150*/  FMUL.FTZ R144, R144, R7.reuse ;  /* 0x0000000790907220 */ /* 0x080fe20000410000 */
[----:B------:R-:W-:Y:S01]  /*12160*/  FMUL.FTZ R145, R145, R7 ;  /* 0x0000000791917220 */ /* 0x000fe20000410000 */
[-CC-:B-1----:R-:W-:Y:S01]  /*12170*/  FFMA.FTZ R2, R66, R0.reuse, -R5.reuse ;  /* 0x0000000042027223 */ /* 0x182fe20000010805 */
[-C--:B------:R-:W-:Y:S01]  /*12180*/  FMUL.FTZ R146, R146, R25.reuse ;  /* 0x0000001992927220 */ /* 0x080fe20000410000 */
[----:B------:R-:W-:Y:S01]  /*12190*/  FMUL.FTZ R147, R147, R25 ;  /* 0x0000001993937220 */ /* 0x000fe20000410000 */
[-C--:B------:R-:W-:Y:S01]  /*121a0*/  FMUL.FTZ R136, R136, R7.reuse ;  /* 0x0000000788887220 */ /* 0x080fe20000410000 */
[----:B------:R1:W-:Y:S01]  /*121b0*/  MUFU.EX2 R171, R2 ;  /* 0x0000000200ab7308 */ /* 0x0003e20000000800 */
[----:B------:R-:W-:Y:S01]  /*121c0*/  FMUL.FTZ R137, R137, R7 ;  /* 0x0000000789897220 */ /* 0x000fe20000410000 */
[-C--:B------:R-:W-:Y:S01]  /*121d0*/  FMUL.FTZ R138, R138, R25.reuse ;  /* 0x000000198a8a7220 */ /* 0x080fe20000410000 */
[----:B------:R-:W-:Y:S01]  /*121e0*/  FMUL.FTZ R139, R139, R25 ;  /* 0x000000198b8b7220 */ /* 0x000fe20000410000 */
[----:B---3--:R-:W-:Y:S01]  /*121f0*/  HMMA.16816.F32.BF16 R140, R8, R20, R140 ;  /* 0x00000014088c723c */ /* 0x008fe2000004188c */
[----:B------:R-:W-:Y:S01]  /*12200*/  LDSM.16.MT88.4 R12, [R109+0x800] ;  /* 0x000800006d0c783b */ /* 0x000fe20000004200 */
[----:B-1----:R-:W-:-:S04]  /*12210*/  FFMA.FTZ R2, R67, R0, -R5 ;  /* 0x0000000043027223 */ /* 0x002fc80000010805 */
[----:B------:R1:W3:Y:S02]  /*12220*/  MUFU.EX2 R173, R2 ;  /* 0x0000000200ad7308 */ /* 0x0002e40000000800 */
[C---:B------:R-:W-:Y:S08]  /*12230*/  HMMA.16816.F32.BF16 R60, R8.reuse, R16, R148 ;  /* 0x00000010083c723c */ /* 0x040ff00000041894 */
[----:B------:R-:W-:Y:S01]  /*12240*/  HMMA.16816.F32.BF16 R144, R8, R18, R144 ;  /* 0x000000120890723c */ /* 0x000fe20000041890 */
[----:B------:R-:W4:Y:S01]  /*12250*/  LDSM.16.MT88.4 R16, [R24+0x800] ;  /* 0x000800001810783b */ /* 0x000f220000004200 */
[----:B-1----:R-:W-:-:S04]  /*12260*/  FFMA.FTZ R2, R68, R0, -R5 ;  /* 0x0000000044027223 */ /* 0x002fc80000010805 */
[----:B------:R1:W-:Y:S02]  /*12270*/  MUFU.EX2 R170, R2 ;  /* 0x0000000200aa7308 */ /* 0x0003e40000000800 */
[----:B------:R-:W-:Y:S01]  /*12280*/  HMMA.16816.F32.BF16 R20, R8, R22, R136 ;  /* 0x000000160814723c */ /* 0x000fe20000041888 */
[----:B-----5:R-:W-:Y:S02]  /*12290*/  F2FP.BF16.F32.PACK_AB R8, R190, R192 ;  /* 0x000000c0be08723e */ /* 0x020fe400000010ff */
[----:B------:R-:W-:Y:S02]  /*122a0*/  F2FP.BF16.F32.PACK_AB R9, R183, R184 ;  /* 0x000000b8b709723e */ /* 0x000fe400000010ff */
[----:B------:R-:W-:Y:S02]  /*122b0*/  F2FP.BF16.F32.PACK_AB R10, R189, R191 ;  /* 0x000000bfbd0a723e */ /* 0x000fe400000010ff */
[----:B------:R-:W-:Y:S01]  /*122c0*/  F2FP.BF16.F32.PACK_AB R11, R181, R182 ;  /* 0x000000b6b50b723e */ /* 0x000fe200000010ff */
[----:B-1----:R-:W-:-:S04]  /*122d0*/  FFMA.FTZ R2, R69, R0, -R5 ;  /* 0x0000000045027223 */ /* 0x002fc80000010805 */
[----:B------:R1:W-:Y:S02]  /*122e0*/  MUFU.EX2 R169, R2 ;  /* 0x0000000200a97308 */ /* 0x0003e40000000800 */
[C---:B--2---:R-:W-:Y:S08]  /*122f0*/  HMMA.16816.F32.BF16 R40, R8.reuse, R32, R40 ;  /* 0x000000200828723c */ /* 0x044ff00000041828 */
[----:B------:R-:W-:Y:S01]  /*12300*/  HMMA.16816.F32.BF16 R48, R8, R34, R48 ;  /* 0x000000220830723c */ /* 0x000fe20000041830 */
[----:B------:R-:W2:Y:S01]  /*12310*/  LDSM.16.MT88.4 R32, [R168+0xb000] ;  /* 0x00b00000a820783b */ /* 0x000ea20000004200 */
[----:B-1----:R-:W-:-:S06]  /*12320*/  FFMA.FTZ R2, R70, R0, -R3 ;  /* 0x0000000046027223 */ /* 0x002fcc0000010803 */
[C---:B------:R-:W-:Y:S01]  /*12330*/  HMMA.16816.F32.BF16 R36, R8.reuse, R28, R36 ;  /* 0x0000001c0824723c */ /* 0x040fe20000041824 */
[----:B------:R1:W-:Y:S07]  /*12340*/  MUFU.EX2 R167, R2 ;  /* 0x0000000200a77308 */ /* 0x0003ee0000000800 */
[----:B------:R-:W-:Y:S01]  /*12350*/  HMMA.16816.F32.BF16 R44, R8, R30, R44 ;  /* 0x0000001e082c723c */ /* 0x000fe2000004182c */
[----:B------:R-:W5:Y:S01]  /*12360*/  LDSM.16.MT88.4 R28, [R85+0xb000] ;  /* 0x00b00000551c783b */ /* 0x000f620000004200 */
[----:B-1----:R-:W-:-:S04]  /*12370*/  FFMA.FTZ R2, R72, R0, -R3 ;  /* 0x0000000048027223 */ /* 0x002fc80000010803 */
[----:B------:R1:W3:Y:S02]  /*12380*/  MUFU.EX2 R166, R2 ;  /* 0x0000000200a67308 */ /* 0x0002e40000000800 */
[----:B-1----:R-:W-:-:S06]  /*12390*/  FFMA.FTZ R2, R71, R0, -R3 ;  /* 0x0000000047027223 */ /* 0x002fcc0000010803 */
[----:B------:R1:W-:Y:S02]  /*123a0*/  MUFU.EX2 R165, R2 ;  /* 0x0000000200a57308 */ /* 0x0003e40000000800 */
[----:B-1----:R-:W-:-:S06]  /*123b0*/  FFMA.FTZ R2, R73, R0, -R3 ;  /* 0x0000000049027223 */ /* 0x002fcc0000010803 */
[----:B------:R1:W3:Y:S02]  /*123c0*/  MUFU.EX2 R164, R2 ;  /* 0x0000000200a47308 */ /* 0x0002e40000000800 */
[----:B-1----:R-:W-:-:S06]  /*123d0*/  FFMA.FTZ R2, R74, R0, -R5 ;  /* 0x000000004a027223 */ /* 0x002fcc0000010805 */
[----:B------:R1:W-:Y:S01]  /*123e0*/  MUFU.EX2 R162, R2 ;  /* 0x0000000200a27308 */ /* 0x0003e20000000800 */
[----:B----4-:R-:W-:Y:S01]  /*123f0*/  HMMA.16816.F32.BF16 R60, R8, R16, R60 ;  /* 0x00000010083c723c */ /* 0x010fe2000004183c */
[----:B-1----:R-:W-:-:S06]  /*12400*/  FFMA.FTZ R2, R75, R0, -R5 ;  /* 0x000000004b027223 */ /* 0x002fcc0000010805 */
[----:B------:R1:W4:Y:S01]  /*12410*/  MUFU.EX2 R163, R2 ;  /* 0x0000000200a37308 */ /* 0x0003220000000800 */
[----:B------:R-:W-:Y:S01]  /*12420*/  HMMA.16816.F32.BF16 R76, R8, R18, R144 ;  /* 0x00000012084c723c */ /* 0x000fe20000041890 */
[----:B------:R-:W3:Y:S01]  /*12430*/  LDSM.16.MT88.4 R16, [R24+0x1000] ;  /* 0x001000001810783b */ /* 0x000ee20000004200 */
[----:B-1----:R-:W-:-:S05]  /*12440*/  FFMA.FTZ R2, R80, R0, -R5 ;  /* 0x0000000050027223 */ /* 0x002fca0000010805 */
[----:B------:R1:W-:Y:S01]  /*12450*/  MUFU.EX2 R161, R2 ;  /* 0x0000000200a17308 */ /* 0x0003e20000000800 */
[C---:B------:R-:W-:Y:S08]  /*12460*/  HMMA.16816.F32.BF16 R140, R8.reuse, R12, R140 ;  /* 0x0000000c088c723c */ /* 0x040ff0000004188c */
[----:B------:R-:W-:Y:S01]  /*12470*/  HMMA.16816.F32.BF16 R20, R8, R14, R20 ;  /* 0x0000000e0814723c */ /* 0x000fe20000041814 */
[----:B------:R-:W-:Y:S01]  /*12480*/  F2FP.BF16.F32.PACK_AB R8, R180, R178 ;  /* 0x000000b2b408723e */ /* 0x000fe200000010ff */
[----:B------:R-:W4:Y:S01]  /*12490*/  LDSM.16.MT88.4 R12, [R109+0x1000] ;  /* 0x001000006d0c783b */ /* 0x000f220000004200 */
[----:B------:R-:W-:Y:S01]  /*124a0*/  F2FP.BF16.F32.PACK_AB R9, R175, R176 ;  /* 0x000000b0af09723e */ /* 0x000fe200000010ff */
[----:B-1----:R-:W-:Y:S01]  /*124b0*/  FFMA.FTZ R2, R81, R0, -R5 ;  /* 0x0000000051027223 */ /* 0x002fe20000010805 */
[----:B------:R-:W-:-:S02]  /*124c0*/  F2FP.BF16.F32.PACK_AB R10, R177, R179 ;  /* 0x000000b3b10a723e */ /* 0x000fc400000010ff */
[----:B------:R-:W-:Y:S01]  /*124d0*/  F2FP.BF16.F32.PACK_AB R11, R172, R174 ;  /* 0x000000aeac0b723e */ /* 0x000fe200000010ff */
[----:B------:R1:W-:Y:S06]  /*124e0*/  MUFU.EX2 R160, R2 ;  /* 0x0000000200a07308 */ /* 0x0003ec0000000800 */
[----:B--2---:R-:W-:Y:S01]  /*124f0*/  HMMA.16816.F32.BF16 R52, R8, R32, R40 ;  /* 0x000000200834723c */ /* 0x004fe20000041828 */
[----:B-1----:R-:W-:-:S04]  /*12500*/  FFMA.FTZ R2, R82, R0, -R3 ;  /* 0x0000000052027223 */ /* 0x002fc80000010803 */
[----:B------:R1:W-:Y:S03]  /*12510*/  MUFU.EX2 R159, R2 ;  /* 0x00000002009f7308 */ /* 0x0003e60000000800 */
[C---:B-----5:R-:W-:Y:S08]  /*12520*/  HMMA.16816.F32.BF16 R40, R8.reuse, R28, R36 ;  /* 0x0000001c0828723c */ /* 0x060ff00000041824 */
[----:B------:R-:W-:Y:S01]  /*12530*/  HMMA.16816.F32.BF16 R36, R8, R30, R44 ;  /* 0x0000001e0824723c */ /* 0x000fe2000004182c */
[----:B------:R-:W2:Y:S01]  /*12540*/  LDSM.16.MT88.4 R28, [R85+0xb800] ;  /* 0x00b80000551c783b */ /* 0x000ea20000004200 */
[----:B-1----:R-:W-:-:S04]  /*12550*/  FFMA.FTZ R2, R84, R0, -R3 ;  /* 0x0000000054027223 */ /* 0x002fc80000010803 */
[----:B------:R1:W5:Y:S02]  /*12560*/  MUFU.EX2 R158, R2 ;  /* 0x00000002009e7308 */ /* 0x0003640000000800 */
[----:B-1----:R-:W-:-:S06]  /*12570*/  FFMA.FTZ R2, R83, R0, -R3 ;  /* 0x0000000053027223 */ /* 0x002fcc0000010803 */
[----:B------:R1:W-:Y:S01]  /*12580*/  MUFU.EX2 R157, R2 ;  /* 0x00000002009d7308 */ /* 0x0003e20000000800 */
[----:B------:R-:W-:Y:S02]  /*12590*/  IMAD.MOV.U32 R83, RZ, RZ, R155 ;  /* 0x000000ffff537224 */ /* 0x000fe400078e009b */
[----:B-1----:R-:W-:-:S05]  /*125a0*/  FFMA.FTZ R2, R86, R0, -R3 ;  /* 0x0000000056027223 */ /* 0x002fca0000010803 */
[----:B------:R1:W5:Y:S01]  /*125b0*/  MUFU.EX2 R156, R2 ;  /* 0x00000002009c7308 */ /* 0x0003620000000800 */
[----:B------:R-:W-:Y:S01]  /*125c0*/  HMMA.16816.F32.BF16 R56, R8, R34, R48 ;  /* 0x000000220838723c */ /* 0x000fe20000041830 */
[----:B------:R-:W5:Y:S01]  /*125d0*/  LDSM.16.MT88.4 R32, [R168+0xb800] ;  /* 0x00b80000a820783b */ /* 0x000f620000004200 */
[----:B------:R-:W-:Y:S02]  /*125e0*/  IMAD.MOV.U32 R86, RZ, RZ, R154 ;  /* 0x000000ffff567224 */ /* 0x000fe400078e009a */
[----:B-1----:R-:W-:-:S04]  /*125f0*/  FFMA.FTZ R2, R87, R0, -R5 ;  /* 0x0000000057027223 */ /* 0x002fc80000010805 */
[----:B------:R1:W-:Y:S01]  /*12600*/  MUFU.EX2 R152, R2 ;  /* 0x0000000200987308 */ /* 0x0003e20000000800 */
[----:B------:R-:W-:Y:S02]  /*12610*/  IMAD.MOV.U32 R87, RZ, RZ, R153 ;  /* 0x000000ffff577224 */ /* 0x000fe400078e0099 */
[----:B-1----:R-:W-:-:S05]  /*12620*/  FFMA.FTZ R2, R88, R0, -R5 ;  /* 0x0000000058027223 */ /* 0x002fca0000010805 */
[----:B------:R1:W5:Y:S01]  /*12630*/  MUFU.EX2 R155, R2 ;  /* 0x00000002009b7308 */ /* 0x0003620000000800 */
[----:B---3--:R-:W-:Y:S01]  /*12640*/  HMMA.16816.F32.BF16 R60, R8, R16, R60 ;  /* 0x00000010083c723c */ /* 0x008fe2000004183c */
[----:B-1----:R-:W-:-:S06]  /*12650*/  FFMA.FTZ R2, R89, R0, -R5 ;  /* 0x0000000059027223 */ /* 0x002fcc0000010805 */
[----:B------:R1:W-:Y:S01]  /*12660*/  MUFU.EX2 R154, R2 ;  /* 0x00000002009a7308 */ /* 0x0003e20000000800 */
[C---:B------:R-:W-:Y:S01]  /*12670*/  HMMA.16816.F32.BF16 R76, R8.reuse, R18, R76 ;  /* 0x00000012084c723c */ /* 0x040fe2000004184c */
[----:B------:R-:W3:Y:S07]  /*12680*/  LDSM.16.MT88.4 R16, [R24+0x1800] ;  /* 0x001800001810783b */ /* 0x000eee0000004200 */
[----:B----4-:R-:W-:Y:S01]  /*12690*/  HMMA.16816.F32.BF16 R48, R8, R12, R140 ;  /* 0x0000000c0830723c */ /* 0x010fe2000004188c */
[----:B-1----:R-:W-:-:S07]  /*126a0*/  FFMA.FTZ R2, R90, R0, -R5 ;  /* 0x000000005a027223 */ /* 0x002fce0000010805 */
[----:B------:R-:W-:Y:S01]  /*126b0*/  HMMA.16816.F32.BF16 R20, R8, R14, R20 ;  /* 0x0000000e0814723c */ /* 0x000fe20000041814 */
[----:B------:R1:W-:Y:S01]  /*126c0*/  MUFU.EX2 R153, R2 ;  /* 0x0000000200997308 */ /* 0x0003e20000000800 */
[----:B------:R-:W-:Y:S01]  /*126d0*/  F2FP.BF16.F32.PACK_AB R8, R173, R171 ;  /* 0x000000abad08723e */ /* 0x000fe200000010ff */
[----:B------:R-:W4:Y:S01]  /*126e0*/  LDSM.16.MT88.4 R12, [R109+0x1800] ;  /* 0x001800006d0c783b */ /* 0x000f220000004200 */
        /* <DEDUP_REMOVED lines=8> */
[----:B-1----:R-:W-:-:S04]  /*12770*/  FFMA.FTZ R2, R101, R0, -R3 ;  /* 0x0000000065027223 */ /* 0x002fc80000010803 */
[----:B------:R1:W2:Y:S02]  /*12780*/  MUFU.EX2 R151, R2 ;  /* 0x0000000200977308 */ /* 0x0002a40000000800 */
[----:B-1----:R-:W-:-:S06]  /*12790*/  FFMA.FTZ R2, R100, R0, -R3 ;  /* 0x0000000064027223 */ /* 0x002fcc0000010803 */
[----:B------:R1:W-:Y:S02]  /*127a0*/  MUFU.EX2 R149, R2 ;  /* 0x0000000200957308 */ /* 0x0003e40000000800 */
[----:B-1----:R-:W-:-:S06]  /*127b0*/  FFMA.FTZ R2, R102, R0, -R3 ;  /* 0x0000000066027223 */ /* 0x002fcc0000010803 */
[----:B------:R1:W2:Y:S01]  /*127c0*/  MUFU.EX2 R148, R2 ;  /* 0x0000000200947308 */ /* 0x0002a20000000800 */
[----:B-----5:R-:W-:Y:S01]  /*127d0*/  HMMA.16816.F32.BF16 R52, R8, R32, R52 ;  /* 0x000000200834723c */ /* 0x020fe20000041834 */
[----:B-1----:R-:W-:-:S06]  /*127e0*/  FFMA.FTZ R2, R103, R0, -R5 ;  /* 0x0000000067027223 */ /* 0x002fcc0000010805 */
[----:B------:R1:W-:Y:S01]  /*127f0*/  MUFU.EX2 R144, R2 ;  /* 0x0000000200907308 */ /* 0x0003e20000000800 */
[----:B------:R-:W-:Y:S01]  /*12800*/  HMMA.16816.F32.BF16 R56, R8, R34, R56 ;  /* 0x000000220838723c */ /* 0x000fe20000041838 */
[----:B------:R-:W5:Y:S01]  /*12810*/  LDSM.16.MT88.4 R32, [R168+0xc000] ;  /* 0x00c00000a820783b */ /* 0x000f620000004200 */
        /* <DEDUP_REMOVED lines=8> */
[----:B-1----:R-:W-:-:S04]  /*128a0*/  FFMA.FTZ R2, R106, R0, -R5 ;  /* 0x000000006a027223 */ /* 0x002fc80000010805 */
[----:B------:R1:W-:Y:S03]  /*128b0*/  MUFU.EX2 R145, R2 ;  /* 0x0000000200917308 */ /* 0x0003e60000000800 */
[----:B------:R-:W-:Y:S01]  /*128c0*/  HMMA.16816.F32.BF16 R20, R8, R14, R20 ;  /* 0x0000000e0814723c */ /* 0x000fe20000041814 */
        /* <DEDUP_REMOVED lines=23> */
[----:B------:R-:W-:Y:S01]  /*12a40*/  IMAD.MOV.U32 R84, RZ, RZ, R27 ;  /* 0x000000ffff547224 */ /* 0x000fe200078e001b */
[----:B---3--:R-:W-:Y:S01]  /*12a50*/  HMMA.16816.F32.BF16 R60, R8, R16, R60 ;  /* 0x00000010083c723c */ /* 0x008fe2000004183c */
[----:B-1----:R-:W-:-:S05]  /*12a60*/  FFMA.FTZ R2, R121, R0, -R5 ;  /* 0x0000000079027223 */ /* 0x002fca0000010805 */
[----:B------:R1:W-:Y:S02]  /*12a70*/  MUFU.EX2 R138, R2 ;  /* 0x00000002008a7308 */ /* 0x0003e40000000800 */
[----:B------:R-:W-:Y:S01]  /*12a80*/  HMMA.16816.F32.BF16 R76, R8, R18, R76 ;  /* 0x00000012084c723c */ /* 0x000fe2000004184c */
[----:B------:R-:W3:Y:S01]  /*12a90*/  LDSM.16.MT88.4 R16, [R24+0x2800] ;  /* 0x002800001810783b */ /* 0x000ee20000004200 */
[----:B------:R-:W-:Y:S02]  /*12aa0*/  IMAD.MOV.U32 R80, RZ, RZ, R133 ;  /* 0x000000ffff507224 */ /* 0x000fe400078e0085 */
[----:B-1----:R-:W-:-:S04]  /*12ab0*/  FFMA.FTZ R2, R128, R0, -R5 ;  /* 0x0000000080027223 */ /* 0x002fc80000010805 */
[----:B------:R1:W-:Y:S01]  /*12ac0*/  MUFU.EX2 R136, R2 ;  /* 0x0000000200887308 */ /* 0x0003e20000000800 */
[C---:B----4-:R-:W-:Y:S08]  /*12ad0*/  HMMA.16816.F32.BF16 R48, R8.reuse, R12, R48 ;  /* 0x0000000c0830723c */ /* 0x050ff00000041830 */
[----:B------:R-:W-:Y:S01]  /*12ae0*/  HMMA.16816.F32.BF16 R20, R8, R14, R20 ;  /* 0x0000000e0814723c */ /* 0x000fe20000041814 */
[----:B------:R-:W-:Y:S01]  /*12af0*/  F2FP.BF16.F32.PACK_AB R8, R155, R152 ;  /* 0x000000989b08723e */ /* 0x000fe200000010ff */
[----:B------:R-:W4:Y:S01]  /*12b00*/  LDSM.16.MT88.4 R12, [R109+0x2800] ;  /* 0x002800006d0c783b */ /* 0x000f220000004200 */
[----:B------:R-:W-:Y:S01]  /*12b10*/  F2FP.BF16.F32.PACK_AB R9, R151, R150 ;  /* 0x000000969709723e */ /* 0x000fe200000010ff */
[----:B-1----:R-:W-:Y:S01]  /*12b20*/  FFMA.FTZ R2, R129, R0, -R3 ;  /* 0x0000000081027223 */ /* 0x002fe20000010803 */
[----:B------:R-:W-:-:S02]  /*12b30*/  F2FP.BF16.F32.PACK_AB R10, R153, R154 ;  /* 0x0000009a990a723e */ /* 0x000fc400000010ff */
[----:B------:R-:W-:Y:S01]  /*12b40*/  F2FP.BF16.F32.PACK_AB R11, R148, R149 ;  /* 0x00000095940b723e */ /* 0x000fe200000010ff */
[----:B------:R1:W-:Y:S01]  /*12b50*/  MUFU.EX2 R27, R2 ;  /* 0x00000002001b7308 */ /* 0x0003e20000000800 */
[----:B------:R-:W-:-:S05]  /*12b60*/  IMAD.MOV.U32 R82, RZ, RZ, R26 ;  /* 0x000000ffff527224 */ /* 0x000fca00078e001a */
[----:B--2---:R-:W-:Y:S01]  /*12b70*/  HMMA.16816.F32.BF16 R40, R8, R28, R40 ;  /* 0x0000001c0828723c */ /* 0x004fe20000041828 */
[----:B-1----:R-:W-:-:S07]  /*12b80*/  FFMA.FTZ R2, R131, R0, -R3 ;  /* 0x0000000083027223 */ /* 0x002fce0000010803 */
[----:B------:R-:W-:Y:S01]  /*12b90*/  HMMA.16816.F32.BF16 R36, R8, R30, R36 ;  /* 0x0000001e0824723c */ /* 0x000fe20000041824 */
[----:B------:R-:W1:Y:S01]  /*12ba0*/  LDSM.16.MT88.4 R28, [R85+0xd000] ;  /* 0x00d00000551c783b */ /* 0x000e620000004200 */
[----:B------:R2:W1:Y:S01]  /*12bb0*/  MUFU.EX2 R133, R2 ;  /* 0x0000000200857308 */ /* 0x0004620000000800 */
[----:B------:R-:W-:Y:S02]  /*12bc0*/  IMAD.MOV.U32 R81, RZ, RZ, R6 ;  /* 0x000000ffff517224 */ /* 0x000fe400078e0006 */
[----:B------:R-:W-:Y:S02]  /*12bd0*/  IMAD.MOV.U32 R6, RZ, RZ, R132 ;  /* 0x000000ffff067224 */ /* 0x000fe400078e0084 */
[----:B--2---:R-:W-:-:S04]  /*12be0*/  FFMA.FTZ R2, R130, R0, -R3 ;  /* 0x0000000082027223 */ /* 0x004fc80000010803 */
[----:B------:R2:W-:Y:S02]  /*12bf0*/  MUFU.EX2 R26, R2 ;  /* 0x00000002001a7308 */ /* 0x0005e40000000800 */
[----:B--2---:R-:W-:-:S06]  /*12c00*/  FFMA.FTZ R2, R124, R0, -R3 ;  /* 0x000000007c027223 */ /* 0x004fcc0000010803 */
[----:B------:R2:W1:Y:S01]  /*12c10*/  MUFU.EX2 R132, R2 ;  /* 0x0000000200847308 */ /* 0x0004620000000800 */
[----:B-----5:R-:W-:Y:S01]  /*12c20*/  HMMA.16816.F32.BF16 R52, R8, R32, R52 ;  /* 0x000000200834723c */ /* 0x020fe20000041834 */
[----:B--2---:R-:W-:-:S06]  /*12c30*/  FFMA.FTZ R2, R126, R0, -R5 ;  /* 0x000000007e027223 */ /* 0x004fcc0000010805 */
[----:B------:R2:W-:Y:S01]  /*12c40*/  MUFU.EX2 R128, R2 ;  /* 0x0000000200807308 */ /* 0x0005e20000000800 */
[----:B------:R-:W-:Y:S01]  /*12c50*/  HMMA.16816.F32.BF16 R68, R8, R34, R68 ;  /* 0x000000220844723c */ /* 0x000fe20000041844 */
[----:B------:R-:W5:Y:S01]  /*12c60*/  LDSM.16.MT88.4 R32, [R168+0xd000] ;  /* 0x00d00000a820783b */ /* 0x000f620000004200 */
[----:B--2---:R-:W-:-:S05]  /*12c70*/  FFMA.FTZ R2, R125, R0, -R5 ;  /* 0x000000007d027223 */ /* 0x004fca0000010805 */
[----:B------:R2:W5:Y:S01]  /*12c80*/  MUFU.EX2 R130, R2 ;  /* 0x0000000200827308 */ /* 0x0005620000000800 */
[----:B---3--:R-:W-:Y:S01]  /*12c90*/  HMMA.16816.F32.BF16 R60, R8, R16, R60 ;  /* 0x00000010083c723c */ /* 0x008fe2000004183c */
[----:B--2---:R-:W-:-:S06]  /*12ca0*/  FFMA.FTZ R2, R112, R0, -R5 ;  /* 0x0000000070027223 */ /* 0x004fcc0000010805 */
[----:B------:R2:W-:Y:S01]  /*12cb0*/  MUFU.EX2 R131, R2 ;  /* 0x0000000200837308 */ /* 0x0005e20000000800 */
[----:B------:R-:W-:Y:S01]  /*12cc0*/  HMMA.16816.F32.BF16 R76, R8, R18, R76 ;  /* 0x00000012084c723c */ /* 0x000fe2000004184c */
[----:B------:R-:W3:Y:S01]  /*12cd0*/  LDSM.16.MT88.4 R16, [R24+0x3000] ;  /* 0x003000001810783b */ /* 0x000ee20000004200 */
[----:B--2---:R-:W-:-:S05]  /*12ce0*/  FFMA.FTZ R2, R113, R0, -R5 ;  /* 0x0000000071027223 */ /* 0x004fca0000010805 */
[----:B------:R2:W-:Y:S01]  /*12cf0*/  MUFU.EX2 R129, R2 ;  /* 0x0000000200817308 */ /* 0x0005e20000000800 */
[C---:B----4-:R-:W-:Y:S08]  /*12d00*/  HMMA.16816.F32.BF16 R48, R8.reuse, R12, R48 ;  /* 0x0000000c0830723c */ /* 0x050ff00000041830 */
[----:B------:R-:W-:Y:S01]  /*12d10*/  HMMA.16816.F32.BF16 R20, R8, R14, R20 ;  /* 0x0000000e0814723c */ /* 0x000fe20000041814 */
[----:B------:R-:W-:Y:S01]  /*12d20*/  F2FP.BF16.F32.PACK_AB R8, R147, R144 ;  /* 0x000000909308723e */ /* 0x000fe200000010ff */
[----:B------:R-:W4:Y:S01]  /*12d30*/  LDSM.16.MT88.4 R12, [R109+0x3000] ;  /* 0x003000006d0c783b */ /* 0x000f220000004200 */
[----:B--2---:R-:W-:Y:S01]  /*12d40*/  FFMA.FTZ R2, R196, R0, -R3 ;  /* 0x00000000c4027223 */ /* 0x004fe20000010803 */
[----:B------:R-:W-:-:S03]  /*12d50*/  F2FP.BF16.F32.PACK_AB R9, R143, R142 ;  /* 0x0000008e8f09723e */ /* 0x000fc600000010ff */
[----:B------:R2:W-:Y:S01]  /*12d60*/  MUFU.EX2 R124, R2 ;  /* 0x00000002007c7308 */ /* 0x0005e20000000800 */
[----:B------:R-:W-:Y:S02]  /*12d70*/  F2FP.BF16.F32.PACK_AB R10, R145, R146 ;  /* 0x00000092910a723e */ /* 0x000fe400000010ff */
[----:B------:R-:W-:Y:S01]  /*12d80*/  F2FP.BF16.F32.PACK_AB R11, R140, R141 ;  /* 0x0000008d8c0b723e */ /* 0x000fe200000010ff */
[----:B--2---:R-:W-:-:S04]  /*12d90*/  FFMA.FTZ R2, R127, R0, -R3 ;  /* 0x000000007f027223 */ /* 0x004fc80000010803 */
[----:B------:R2:W4:Y:S02]  /*12da0*/  MUFU.EX2 R127, R2 ;  /* 0x00000002007f7308 */ /* 0x0005240000000800 */
[C---:B-1----:R-:W-:Y:S08]  /*12db0*/  HMMA.16816.F32.BF16 R44, R8.reuse, R28, R40 ;  /* 0x0000001c082c723c */ /* 0x042ff00000041828 */
[----:B------:R-:W-:Y:S01]  /*12dc0*/  HMMA.16816.F32.BF16 R36, R8, R30, R36 ;  /* 0x0000001e0824723c */ /* 0x000fe20000041824 */
[----:B------:R-:W1:Y:S01]  /*12dd0*/  LDSM.16.MT88.4 R28, [R85+0xd800] ;  /* 0x00d80000551c783b */ /* 0x000e620000004200 */
        /* <DEDUP_REMOVED lines=31> */
[----:B------:R-:W1:Y:S04]  /*12fd0*/  LDSM.16.MT88.4 R28, [R168+0xe000] ;  /* 0x00e00000a81c783b */ /* 0x000e680000004200 */
        /* <DEDUP_REMOVED lines=9> */
[----:B--2---:R-:W-:-:S06]  /*13070*/  FFMA.FTZ R2, R95, R0, -R5 ;  /* 0x000000005f027223 */ /* 0x004fcc0000010805 */
[----:B------:R2:W5:Y:S02]  /*13080*/  MUFU.EX2 R113, R2 ;  /* 0x0000000200717308 */ /* 0x0005640000000800 */
[----:B--2---:R-:W-:-:S06]  /*13090*/  FFMA.FTZ R2, R194, R0, -R5 ;  /* 0x00000000c2027223 */ /* 0x004fcc0000010805 */
[----:B------:R2:W-:Y:S01]  /*130a0*/  MUFU.EX2 R111, R2 ;  /* 0x00000002006f7308 */ /* 0x0005e20000000800 */
[----:B---3--:R-:W-:Y:S01]  /*130b0*/  HMMA.16816.F32.BF16 R60, R8, R16, R60 ;  /* 0x00000010083c723c */ /* 0x008fe2000004183c */
[----:B--2---:R-:W-:-:S06]  /*130c0*/  FFMA.FTZ R2, R195, R0, -R5 ;  /* 0x00000000c3027223 */ /* 0x004fcc0000010805 */
[----:B------:R2:W-:Y:S01]  /*130d0*/  MUFU.EX2 R112, R2 ;  /* 0x0000000200707308 */ /* 0x0005e20000000800 */
[C---:B------:R-:W-:Y:S01]  /*130e0*/  HMMA.16816.F32.BF16 R76, R8.reuse, R18, R76 ;  /* 0x00000012084c723c */ /* 0x040fe2000004184c */
[----:B------:R-:W3:Y:S07]  /*130f0*/  LDSM.16.MT88.4 R16, [R24+0x4000] ;  /* 0x004000001810783b */ /* 0x000eee0000004200 */
[----:B----4-:R-:W-:Y:S01]  /*13100*/  HMMA.16816.F32.BF16 R40, R8, R12, R40 ;  /* 0x0000000c0828723c */ /* 0x010fe20000041828 */
[----:B--2---:R-:W-:-:S04]  /*13110*/  FFMA.FTZ R2, R199, R0, -R3 ;  /* 0x00000000c7027223 */ /* 0x004fc80000010803 */
[----:B------:R2:W-:Y:S03]  /*13120*/  MUFU.EX2 R108, R2 ;  /* 0x00000002006c7308 */ /* 0x0005e60000000800 */
[----:B------:R-:W-:Y:S01]  /*13130*/  HMMA.16816.F32.BF16 R20, R8, R14, R20 ;  /* 0x0000000e0814723c */ /* 0x000fe20000041814 */
[----:B------:R-:W-:Y:S01]  /*13140*/  F2FP.BF16.F32.PACK_AB R8, R130, R128 ;  /* 0x000000808208723e */ /* 0x000fe200000010ff */
[----:B------:R-:W4:Y:S01]  /*13150*/  LDSM.16.MT88.4 R12, [R109+0x4000] ;  /* 0x004000006d0c783b */ /* 0x000f220000004200 */
[----:B------:R-:W-:Y:S02]  /*13160*/  F2FP.BF16.F32.PACK_AB R9, R127, R124 ;  /* 0x0000007c7f09723e */ /* 0x000fe400000010ff */
[----:B------:R-:W-:Y:S02]  /*13170*/  F2FP.BF16.F32.PACK_AB R10, R129, R131 ;  /* 0x00000083810a723e */ /* 0x000fe400000010ff */
[----:B------:R-:W-:Y:S01]  /*13180*/  F2FP.BF16.F32.PACK_AB R11, R125, R126 ;  /* 0x0000007e7d0b723e */ /* 0x000fe200000010ff */
[----:B--2---:R-:W-:-:S04]  /*13190*/  FFMA.FTZ R2, R205, R0, -R3 ;  /* 0x00000000cd027223 */ /* 0x004fc80000010803 */
[----:B------:R2:W5:Y:S02]  /*131a0*/  MUFU.EX2 R106, R2 ;  /* 0x00000002006a7308 */ /* 0x0005640000000800 */
[C---:B-1----:R-:W-:Y:S08]  /*131b0*/  HMMA.16816.F32.BF16 R32, R8.reuse, R28, R52 ;  /* 0x0000001c0820723c */ /* 0x042ff00000041834 */
[----:B------:R-:W-:Y:S01]  /*131c0*/  HMMA.16816.F32.BF16 R68, R8, R30, R68 ;  /* 0x0000001e0844723c */ /* 0x000fe20000041844 */
[----:B------:R-:W1:Y:S01]  /*131d0*/  LDSM.16.MT88.4 R28, [R168+0xe800] ;  /* 0x00e80000a81c783b */ /* 0x000e620000004200 */
[----:B--2---:R-:W-:-:S04]  /*131e0*/  FFMA.FTZ R2, R204, R0, -R3 ;  /* 0x00000000cc027223 */ /* 0x004fc80000010803 */
[----:B------:R2:W-:Y:S02]  /*131f0*/  MUFU.EX2 R107, R2 ;  /* 0x00000002006b7308 */ /* 0x0005e40000000800 */
[----:B--2---:R-:W-:-:S06]  /*13200*/  FFMA.FTZ R2, R206, R0, -R3 ;  /* 0x00000000ce027223 */ /* 0x004fcc0000010803 */
[----:B------:R2:W5:Y:S02]  /*13210*/  MUFU.EX2 R105, R2 ;  /* 0x0000000200697308 */ /* 0x0005640000000800 */
[----:B--2---:R-:W-:-:S06]  /*13220*/  FFMA.FTZ R2, R207, R0, -R5 ;  /* 0x00000000cf027223 */ /* 0x004fcc0000010805 */
[----:B------:R2:W-:Y:S01]  /*13230*/  MUFU.EX2 R101, R2 ;  /* 0x0000000200657308 */ /* 0x0005e20000000800 */
[----:B------:R-:W-:Y:S01]  /*13240*/  HMMA.16816.F32.BF16 R56, R8, R36, R48 ;  /* 0x000000240838723c */ /* 0x000fe20000041830 */
[----:B------:R-:W5:Y:S01]  /*13250*/  LDSM.16.MT88.4 R48, [R85+0xe800] ;  /* 0x00e800005530783b */ /* 0x000f620000004200 */
[----:B--2---:R-:W-:-:S05]  /*13260*/  FFMA.FTZ R2, R208, R0, -R5 ;  /* 0x00000000d0027223 */ /* 0x004fca0000010805 */
[----:B------:R2:W5:Y:S02]  /*13270*/  MUFU.EX2 R102, R2 ;  /* 0x0000000200667308 */ /* 0x0005640000000800 */
[----:B--2---:R-:W-:-:S06]  /*13280*/  FFMA.FTZ R2, R209, R0, -R5 ;  /* 0x00000000d1027223 */ /* 0x004fcc0000010805 */
[----:B------:R2:W-:Y:S01]  /*13290*/  MUFU.EX2 R104, R2 ;  /* 0x0000000200687308 */ /* 0x0005e20000000800 */
[----:B------:R-:W-:Y:S01]  /*132a0*/  HMMA.16816.F32.BF16 R52, R8, R38, R44 ;  /* 0x000000260834723c */ /* 0x000fe2000004182c */
[----:B--2---:R-:W-:-:S06]  /*132b0*/  FFMA.FTZ R2, R210, R0, -R5 ;  /* 0x00000000d2027223 */ /* 0x004fcc0000010805 */
[----:B------:R2:W-:Y:S01]  /*132c0*/  MUFU.EX2 R103, R2 ;  /* 0x0000000200677308 */ /* 0x0005e20000000800 */
[C---:B---3--:R-:W-:Y:S08]  /*132d0*/  HMMA.16816.F32.BF16 R64, R8.reuse, R16, R60 ;  /* 0x000000100840723c */ /* 0x048ff0000004183c */
[----:B------:R-:W-:Y:S01]  /*132e0*/  HMMA.16816.F32.BF16 R76, R8, R18, R76 ;  /* 0x00000012084c723c */ /* 0x000fe2000004184c */
[----:B------:R-:W3:Y:S01]  /*132f0*/  LDSM.16.MT88.4 R16, [R24+0x4800] ;  /* 0x004800001810783b */ /* 0x000ee20000004200 */
[----:B--2---:R-:W-:-:S04]  /*13300*/  FFMA.FTZ R2, R211, R0, -R3 ;  /* 0x00000000d3027223 */ /* 0x004fc80000010803 */
[----:B------:R2:W-:Y:S02]  /*13310*/  MUFU.EX2 R99, R2 ;  /* 0x0000000200637308 */ /* 0x0005e40000000800 */
[C---:B----4-:R-:W-:Y:S08]  /*13320*/  HMMA.16816.F32.BF16 R60, R8.reuse, R12, R40 ;  /* 0x0000000c083c723c */ /* 0x050ff00000041828 */
[----:B------:R-:W-:Y:S01]  /*13330*/  HMMA.16816.F32.BF16 R44, R8, R14, R20 ;  /* 0x0000000e082c723c */ /* 0x000fe20000041814 */
[----:B------:R-:W-:Y:S01]  /*13340*/  F2FP.BF16.F32.PACK_AB R8, R121, R118 ;  /* 0x000000767908723e */ /* 0x000fe200000010ff */
[----:B------:R-:W4:Y:S01]  /*13350*/  LDSM.16.MT88.4 R12, [R109+0x4800] ;  /* 0x004800006d0c783b */ /* 0x000f220000004200 */
[----:B------:R-:W-:Y:S01]  /*13360*/  F2FP.BF16.F32.PACK_AB R9, R116, R117 ;  /* 0x000000757409723e */ /* 0x000fe200000010ff */
[--C-:B--2---:R-:W-:Y:S01]  /*13370*/  FFMA.FTZ R2, R214, R0, -R3.reuse ;  /* 0x00000000d6027223 */ /* 0x104fe20000010803 */
[----:B------:R-:W-:Y:S01]  /*13380*/  F2FP.BF16.F32.PACK_AB R10, R119, R120 ;  /* 0x00000078770a723e */ /* 0x000fe200000010ff */
[----:B------:R-:W-:Y:S01]  /*13390*/  LDSM.16.MT88.4 R20, [R85+0xf000] ;  /* 0x00f000005514783b */ /* 0x000fe20000004200 */
[----:B------:R-:W-:Y:S01]  /*133a0*/  F2FP.BF16.F32.PACK_AB R11, R114, R115 ;  /* 0x00000073720b723e */ /* 0x000fe200000010ff */
[----:B------:R2:W4:Y:S06]  /*133b0*/  MUFU.EX2 R100, R2 ;  /* 0x0000000200647308 */ /* 0x00052c0000000800 */
[----:B-1----:R-:W-:Y:S01]  /*133c0*/  HMMA.16816.F32.BF16 R32, R8, R28, R32 ;  /* 0x0000001c0820723c */ /* 0x002fe20000041820 */
[----:B--2---:R-:W-:-:S07]  /*133d0*/  FFMA.FTZ R2, R213, R0, -R3 ;  /* 0x00000000d5027223 */ /* 0x004fce0000010803 */
[----:B------:R-:W-:Y:S01]  /*133e0*/  HMMA.16816.F32.BF16 R40, R8, R30, R68 ;  /* 0x0000001e0828723c */ /* 0x000fe20000041844 */
[----:B------:R-:W1:Y:S01]  /*133f0*/  LDSM.16.MT88.4 R28, [R168+0xf000] ;  /* 0x00f00000a81c783b */ /* 0x000e620000004200 */
[----:B------:R2:W-:Y:S01]  /*13400*/  MUFU.EX2 R98, R2 ;  /* 0x0000000200627308 */ /* 0x0005e20000000800 */
[----:B------:R-:W-:Y:S01]  /*13410*/  FFMA.FTZ R4, R4, R25, R93 ;  /* 0x0000001904047223 */ /* 0x000fe2000001005d */
[----:B--2---:R-:W-:-:S06]  /*13420*/  FFMA.FTZ R2, R212, R0, -R3 ;  /* 0x00000000d4027223 */ /* 0x004fcc0000010803 */
[----:B------:R2:W1:Y:S01]  /*13430*/  MUFU.EX2 R97, R2 ;  /* 0x0000000200617308 */ /* 0x0004620000000800 */
[----:B------:R-:W-:Y:S01]  /*13440*/  FFMA.FTZ R6, R6, R7, R92 ;  /* 0x0000000706067223 */ /* 0x000fe2000001005c */
[----:B--2---:R-:W-:-:S06]  /*13450*/  FFMA.FTZ R2, R215, R0, -R5 ;  /* 0x00000000d7027223 */ /* 0x004fcc0000010805 */
[----:B------:R2:W-:Y:S01]  /*13460*/  MUFU.EX2 R93, R2 ;  /* 0x00000002005d7308 */ /* 0x0005e20000000800 */
[----:B-----5:R-:W-:Y:S01]  /*13470*/  HMMA.16816.F32.BF16 R36, R8, R48, R56 ;  /* 0x000000300824723c */ /* 0x020fe20000041838 */
[----:B------:R-:W-:Y:S01]  /*13480*/  FADD.FTZ R6, R94, R6 ;  /* 0x000000065e067221 */ /* 0x000fe20000010000 */
[----:B--2---:R-:W-:-:S05]  /*13490*/  FFMA.FTZ R2, R216, R0, -R5 ;  /* 0x00000000d8027223 */ /* 0x004fca0000010805 */
[----:B------:R2:W5:Y:S01]  /*134a0*/  MUFU.EX2 R96, R2 ;  /* 0x0000000200607308 */ /* 0x0005620000000800 */
[----:B------:R-:W-:Y:S01]  /*134b0*/  HMMA.16816.F32.BF16 R48, R8, R50, R52 ;  /* 0x000000320830723c */ /* 0x000fe20000041834 */
[----:B------:R-:W5:Y:S01]  /*134c0*/  LDSM.16.MT88.4 R52, [R24+0x5000] ;  /* 0x005000001834783b */ /* 0x000f620000004200 */
[----:B--2---:R-:W-:-:S05]  /*134d0*/  FFMA.FTZ R2, R218, R0, -R5 ;  /* 0x00000000da027223 */ /* 0x004fca0000010805 */
[----:B------:R2:W-:Y:S01]  /*134e0*/  MUFU.EX2 R95, R2 ;  /* 0x00000002005f7308 */ /* 0x0005e20000000800 */
[----:B---3--:R-:W-:Y:S01]  /*134f0*/  HMMA.16816.F32.BF16 R56, R8, R16, R64 ;  /* 0x000000100838723c */ /* 0x008fe20000041840 */
[----:B--2---:R-:W-:-:S06]  /*13500*/  FFMA.FTZ R2, R222, R0, -R5 ;  /* 0x00000000de027223 */ /* 0x004fcc0000010805 */
[----:B------:R2:W-:Y:S01]  /*13510*/  MUFU.EX2 R94, R2 ;  /* 0x00000002005e7308 */ /* 0x0005e20000000800 */
[----:B------:R-:W-:Y:S01]  /*13520*/  HMMA.16816.F32.BF16 R76, R8, R18, R76 ;  /* 0x00000012084c723c */ /* 0x000fe2000004184c */
[----:B------:R-:W-:Y:S01]  /*13530*/  LDSM.16.MT88.4 R16, [R168+0xf800] ;  /* 0x00f80000a810783b */ /* 0x000fe20000004200 */
[----:B--2---:R-:W-:-:S05]  /*13540*/  FFMA.FTZ R2, R234, R0, -R3 ;  /* 0x00000000ea027223 */ /* 0x004fca0000010803 */
[----:B------:R2:W-:Y:S01]  /*13550*/  MUFU.EX2 R91, R2 ;  /* 0x00000002005b7308 */ /* 0x0005e20000000800 */
[C---:B----4-:R-:W-:Y:S08]  /*13560*/  HMMA.16816.F32.BF16 R72, R8.reuse, R12, R60 ;  /* 0x0000000c0848723c */ /* 0x050ff0000004183c */
[----:B------:R-:W-:Y:S01]  /*13570*/  HMMA.16816.F32.BF16 R64, R8, R14, R44 ;  /* 0x0000000e0840723c */ /* 0x000fe2000004182c */
[----:B------:R-:W-:Y:S01]  /*13580*/  F2FP.BF16.F32.PACK_AB R8, R113, R110 ;  /* 0x0000006e7108723e */ /* 0x000fe200000010ff */
[----:B------:R-:W3:Y:S01]  /*13590*/  LDSM.16.MT88.4 R12, [R109+0x5000] ;  /* 0x005000006d0c783b */ /* 0x000ee20000004200 */
[----:B--2---:R-:W-:Y:S01]  /*135a0*/  FFMA.FTZ R2, R237, R0, -R3 ;  /* 0x00000000ed027223 */ /* 0x004fe20000010803 */
[----:B------:R-:W-:-:S03]  /*135b0*/  F2FP.BF16.F32.PACK_AB R9, R106, R108 ;  /* 0x0000006c6a09723e */ /* 0x000fc600000010ff */
[----:B------:R2:W4:Y:S01]  /*135c0*/  MUFU.EX2 R92, R2 ;  /* 0x00000002005c7308 */ /* 0x0005220000000800 */
[----:B------:R-:W-:Y:S02]  /*135d0*/  F2FP.BF16.F32.PACK_AB R10, R112, R111 ;  /* 0x0000006f700a723e */ /* 0x000fe400000010ff */
[----:B------:R-:W-:Y:S01]  /*135e0*/  F2FP.BF16.F32.PACK_AB R11, R105, R107 ;  /* 0x0000006b690b723e */ /* 0x000fe200000010ff */
[----:B--2---:R-:W-:-:S04]  /*135f0*/  FFMA.FTZ R2, R236, R0, -R3 ;  /* 0x00000000ec027223 */ /* 0x004fc80000010803 */
[----:B------:R2:W-:Y:S02]  /*13600*/  MUFU.EX2 R90, R2 ;  /* 0x00000002005a7308 */ /* 0x0005e40000000800 */
[C---:B-1----:R-:W-:Y:S08]  /*13610*/  HMMA.16816.F32.BF16 R68, R8.reuse, R28, R32 ;  /* 0x0000001c0844723c */ /* 0x042ff00000041820 */
[----:B------:R-:W-:Y:S01]  /*13620*/  HMMA.16816.F32.BF16 R60, R8, R30, R40 ;  /* 0x0000001e083c723c */ /* 0x000fe20000041828 */
[----:B--2---:R-:W-:-:S07]  /*13630*/  FFMA.FTZ R2, R235, R0, -R3 ;  /* 0x00000000eb027223 */ /* 0x004fce0000010803 */
[C---:B------:R-:W-:Y:S01]  /*13640*/  HMMA.16816.F32.BF16 R32, R8.reuse, R20, R36 ;  /* 0x000000140820723c */ /* 0x040fe20000041824 */
[----:B------:R-:W-:Y:S01]  /*13650*/  IMAD.MOV.U32 R197, RZ, RZ, R87 ;  /* 0x000000ffffc57224 */ /* 0x000fe200078e0057 */
[----:B------:R-:W-:Y:S01]  /*13660*/  LDSM.16.MT88.4 R36, [R24+0x5800] ;  /* 0x005800001824783b */ /* 0x000fe20000004200 */
[----:B------:R1:W2:Y:S05]  /*13670*/  MUFU.EX2 R89, R2 ;  /* 0x0000000200597308 */ /* 0x0002aa0000000800 */
[----:B------:R-:W-:Y:S01]  /*13680*/  HMMA.16816.F32.BF16 R28, R8, R22, R48 ;  /* 0x00000016081c723c */ /* 0x000fe20000041830 */
[----:B------:R-:W4:Y:S01]  /*13690*/  LDSM.16.MT88.4 R20, [R85+0xf800] ;  /* 0x00f800005514783b */ /* 0x000f220000004200 */
[----:B-1----:R-:W-:Y:S01]  /*136a0*/  FADD.FTZ R2, R186, R4 ;  /* 0x00000004ba027221 */ /* 0x002fe20000010000 */
[----:B------:R-:W-:-:S03]  /*136b0*/  FADD.FTZ R4, R188, R6 ;  /* 0x00000006bc047221 */ /* 0x000fc60000010000 */
[----:B------:R-:W-:Y:S01]  /*136c0*/  FADD.FTZ R6, R185, R2 ;  /* 0x00000002b9067221 */ /* 0x000fe20000010000 */
[----:B------:R-:W-:-:S04]  /*136d0*/  FFMA.FTZ R2, R239, R0, -R5 ;  /* 0x00000000ef027223 */ /* 0x000fc80000010805 */
[----:B------:R1:W-:Y:S01]  /*136e0*/  MUFU.EX2 R88, R2 ;  /* 0x0000000200587308 */ /* 0x0003e20000000800 */
[----:B------:R-:W-:Y:S02]  /*136f0*/  IMAD.MOV.U32 R198, RZ, RZ, R84 ;  /* 0x000000ffffc67224 */ /* 0x000fe400078e0054 */
[----:B------:R-:W-:Y:S02]  /*13700*/  IMAD.MOV.U32 R196, RZ, RZ, R86 ;  /* 0x000000ffffc47224 */ /* 0x000fe400078e0056 */
[----:B-1----:R-:W-:-:S04]  /*13710*/  FFMA.FTZ R2, R241, R0, -R5 ;  /* 0x00000000f1027223 */ /* 0x002fc80000010805 */
[----:B------:R1:W2:Y:S01]  /*13720*/  MUFU.EX2 R87, R2 ;  /* 0x0000000200577308 */ /* 0x0002a20000000800 */
[----:B------:R-:W-:Y:S02]  /*13730*/  IMAD.MOV.U32 R199, RZ, RZ, R83 ;  /* 0x000000ffffc77224 */ /* 0x000fe400078e0053 */
[----:B-1----:R-:W-:-:S05]  /*13740*/  FFMA.FTZ R2, R238, R0, -R5 ;  /* 0x00000000ee027223 */ /* 0x002fca0000010805 */
[----:B------:R1:W-:Y:S01]  /*13750*/  MUFU.EX2 R84, R2 ;  /* 0x0000000200547308 */ /* 0x0003e20000000800 */
[----:B-----5:R-:W-:Y:S01]  /*13760*/  HMMA.16816.F32.BF16 R44, R8, R52, R56 ;  /* 0x00000034082c723c */ /* 0x020fe20000041838 */
[----:B------:R-:W-:Y:S01]  /*13770*/  FADD.FTZ R4, R187, R4 ;  /* 0x00000004bb047221 */ /* 0x000fe20000010000 */
[----:B-1----:R-:W-:-:S05]  /*13780*/  FFMA.FTZ R2, R240, R0, -R5 ;  /* 0x00000000f0027223 */ /* 0x002fca0000010805 */
[----:B------:R1:W-:Y:S01]  /*13790*/  MUFU.EX2 R86, R2 ;  /* 0x0000000200567308 */ /* 0x0003e20000000800 */
[----:B------:R-:W-:Y:S01]  /*137a0*/  HMMA.16816.F32.BF16 R48, R8, R54, R76 ;  /* 0x000000360830723c */ /* 0x000fe2000004184c */
[----:B------:R-:W-:-:S07]  /*137b0*/  FADD.FTZ R4, R192, R4 ;  /* 0x00000004c0047221 */ /* 0x000fce0000010000 */
[----:B---3--:R-:W-:Y:S01]  /*137c0*/  HMMA.16816.F32.BF16 R52, R8, R12, R72 ;  /* 0x0000000c0834723c */ /* 0x008fe20000041848 */
[----:B-1----:R-:W-:-:S07]  /*137d0*/  FFMA.FTZ R2, R242, R0, -R3 ;  /* 0x00000000f2027223 */ /* 0x002fce0000010803 */
[----:B------:R-:W-:Y:S01]  /*137e0*/  HMMA.16816.F32.BF16 R40, R8, R14, R64 ;  /* 0x0000000e0828723c */ /* 0x000fe20000041840 */
[----:B------:R1:W-:Y:S01]  /*137f0*/  MUFU.EX2 R83, R2 ;  /* 0x0000000200537308 */ /* 0x0003e20000000800 */
[----:B------:R-:W-:Y:S01]  /*13800*/  F2FP.BF16.F32.PACK_AB R8, R102, R101 ;  /* 0x000000656608723e */ /* 0x000fe200000010ff */
[----:B------:R-:W3:Y:S01]  /*13810*/  LDSM.16.MT88.4 R12, [R109+0x5800] ;  /* 0x005800006d0c783b */ /* 0x000ee20000004200 */
[----:B------:R-:W-:Y:S02]  /*13820*/  F2FP.BF16.F32.PACK_AB R9, R100, R99 ;  /* 0x000000636409723e */ /* 0x000fe400000010ff */
[----:B------:R-:W-:Y:S02]  /*13830*/  F2FP.BF16.F32.PACK_AB R10, R103, R104 ;  /* 0x00000068670a723e */ /* 0x000fe400000010ff */
[----:B------:R-:W-:Y:S01]  /*13840*/  F2FP.BF16.F32.PACK_AB R11, R97, R98 ;  /* 0x00000062610b723e */ /* 0x000fe200000010ff */
[----:B------:R-:W-:Y:S01]  /*13850*/  FADD.FTZ R4, R190, R4 ;  /* 0x00000004be047221 */ /* 0x000fe20000010000 */
[----:B-1----:R-:W-:-:S04]  /*13860*/  FADD.FTZ R2, R193, R6 ;  /* 0x00000006c1027221 */ /* 0x002fc80000010000 */
[----:B------:R-:W-:Y:S01]  /*13870*/  FADD.FTZ R2, R184, R2 ;  /* 0x00000002b8027221 */ /* 0x000fe20000010000 */
[----:B----4-:R-:W-:Y:S03]  /*13880*/  HMMA.16816.F32.BF16 R32, R8, R20, R32 ;  /* 0x000000140820723c */ /* 0x010fe60000041820 */
[----:B------:R-:W-:Y:S01]  /*13890*/  FADD.FTZ R2, R183, R2 ;  /* 0x00000002b7027221 */ /* 0x000fe20000010000 */
[----:B------:R-:W-:-:S04]  /*138a0*/  FADD.FTZ R4, R191, R4 ;  /* 0x00000004bf047221 */ /* 0x000fc80000010000 */
[----:B------:R-:W-:Y:S01]  /*138b0*/  HMMA.16816.F32.BF16 R28, R8, R22, R28 ;  /* 0x00000016081c723c */ /* 0x000fe2000004181c */
[----:B------:R-:W1:Y:S01]  /*138c0*/  LDSM.16.MT88.4 R20, [R168+0x10000] ;  /* 0x01000000a814783b */ /* 0x000e620000004200 */
[----:B------:R-:W-:Y:S01]  /*138d0*/  FADD.FTZ R2, R182, R2 ;  /* 0x00000002b6027221 */ /* 0x000fe20000010000 */
[----:B------:R-:W-:-:S03]  /*138e0*/  FADD.FTZ R4, R189, R4 ;  /* 0x00000004bd047221 */ /* 0x000fc60000010000 */
[----:B------:R-:W-:Y:S02]  /*138f0*/  FADD.FTZ R2, R181, R2 ;  /* 0x00000002b5027221 */ /* 0x000fe40000010000 */
[----:B------:R-:W-:Y:S01]  /*13900*/  HMMA.16816.F32.BF16 R56, R8, R16, R68 ;  /* 0x000000100838723c */ /* 0x000fe20000041844 */
[----:B------:R-:W-:Y:S01]  /*13910*/  FADD.FTZ R4, R178, R4 ;  /* 0x00000004b2047221 */ /* 0x000fe20000010000 */
[----:B------:R-:W-:-:S06]  /*13920*/  FADD.FTZ R2, R176, R2 ;  /* 0x00000002b0027221 */ /* 0x000fcc0000010000 */
[----:B------:R-:W-:Y:S01]  /*13930*/  HMMA.16816.F32.BF16 R60, R8, R18, R60 ;  /* 0x00000012083c723c */ /* 0x000fe2000004183c */
[----:B------:R-:W4:Y:S01]  /*13940*/  LDSM.16.MT88.4 R16, [R85+0x10000] ;  /* 0x010000005510783b */ /* 0x000f220000004200 */
[----:B------:R-:W-:Y:S01]  /*13950*/  FADD.FTZ R2, R175, R2 ;  /* 0x00000002af027221 */ /* 0x000fe20000010000 */
[----:B------:R-:W-:Y:S01]  /*13960*/  FADD.FTZ R4, R180, R4 ;  /* 0x00000004b4047221 */ /* 0x000fe20000010000 */
[----:B------:R-:W-:Y:S02]  /*13970*/  IMAD.MOV.U32 R205, RZ, RZ, R80 ;  /* 0x000000ffffcd7224 */ /* 0x000fe400078e0050 */
[----:B------:R-:W-:Y:S01]  /*13980*/  FADD.FTZ R2, R174, R2 ;  /* 0x00000002ae027221 */ /* 0x000fe20000010000 */
[----:B------:R-:W-:-:S03]  /*13990*/  FADD.FTZ R4, R179, R4 ;  /* 0x00000004b3047221 */ /* 0x000fc60000010000 */
[----:B------:R-:W-:Y:S01]  /*139a0*/  FADD.FTZ R7, R172, R2 ;  /* 0x00000002ac077221 */ /* 0x000fe20000010000 */
[----:B------:R-:W-:Y:S01]  /*139b0*/  FADD.FTZ R4, R177, R4 ;  /* 0x00000004b1047221 */ /* 0x000fe20000010000 */
[----:B------:R-:W-:-:S03]  /*139c0*/  FFMA.FTZ R2, R205, R0, -R5 ;  /* 0x00000000cd027223 */ /* 0x000fc60000010805 */
[----:B------:R-:W-:Y:S01]  /*139d0*/  FADD.FTZ R4, R171, R4 ;  /* 0x00000004ab047221 */ /* 0x000fe20000010000 */
[----:B------:R5:W-:Y:S01]  /*139e0*/  MUFU.EX2 R79, R2 ;  /* 0x00000002004f7308 */ /* 0x000be20000000800 */
[----:B------:R-:W-:Y:S02]  /*139f0*/  HMMA.16816.F32.BF16 R44, R8, R36, R44 ;  /* 0x00000024082c723c */ /* 0x000fe4000004182c */
[----:B------:R-:W-:-:S04]  /*13a00*/  FADD.FTZ R4, R173, R4 ;  /* 0x00000004ad047221 */ /* 0x000fc80000010000 */
[----:B------:R-:W-:Y:S02]  /*13a10*/  FADD.FTZ R4, R170, R4 ;  /* 0x00000004aa047221 */ /* 0x000fe40000010000 */
[----:B------:R-:W-:Y:S01]  /*13a20*/  HMMA.16816.F32.BF16 R48, R8, R38, R48 ;  /* 0x000000260830723c */ /* 0x000fe20000041830 */
[----:B-----5:R-:W-:-:S07]  /*13a30*/  FADD.FTZ R2, R167, R7 ;  /* 0x00000007a7027221 */ /* 0x020fce0000010000 */
[----:B---3--:R-:W-:Y:S01]  /*13a40*/  HMMA.16816.F32.BF16 R52, R8, R12, R52 ;  /* 0x0000000c0834723c */ /* 0x008fe20000041834 */
[----:B------:R-:W-:-:S07]  /*13a50*/  FADD.FTZ R2, R166, R2 ;  /* 0x00000002a6027221 */ /* 0x000fce0000010000 */
[----:B------:R-:W-:Y:S01]  /*13a60*/  HMMA.16816.F32.BF16 R40, R8, R14, R40 ;  /* 0x0000000e0828723c */ /* 0x000fe20000041828 */
[----:B------:R-:W-:Y:S01]  /*13a70*/  F2FP.BF16.F32.PACK_AB R8, R96, R93 ;  /* 0x0000005d6008723e */ /* 0x000fe200000010ff */
[----:B------:R-:W-:Y:S01]  /*13a80*/  FADD.FTZ R2, R165, R2 ;  /* 0x00000002a5027221 */ /* 0x000fe20000010000 */
[----:B------:R-:W-:Y:S01]  /*13a90*/  F2FP.BF16.F32.PACK_AB R9, R92, R91 ;  /* 0x0000005b5c09723e */ /* 0x000fe200000010ff */
[----:B------:R-:W3:Y:S01]  /*13aa0*/  LDSM.16.MT88.4 R12, [R24+0x6000] ;  /* 0x00600000180c783b */ /* 0x000ee20000004200 */
[----:B------:R-:W-:Y:S02]  /*13ab0*/  F2FP.BF16.F32.PACK_AB R10, R94, R95 ;  /* 0x0000005f5e0a723e */ /* 0x000fe400000010ff */
[----:B--2---:R-:W-:Y:S01]  /*13ac0*/  F2FP.BF16.F32.PACK_AB R11, R89, R90 ;  /* 0x0000005a590b723e */ /* 0x004fe200000010ff */
[----:B------:R-:W-:Y:S01]  /*13ad0*/  FADD.FTZ R4, R169, R4 ;  /* 0x00000004a9047221 */ /* 0x000fe20000010000 */
[----:B------:R-:W-:-:S03]  /*13ae0*/  FADD.FTZ R2, R164, R2 ;  /* 0x00000002a4027221 */ /* 0x000fc60000010000 */
[----:B------:R-:W-:Y:S02]  /*13af0*/  FADD.FTZ R4, R162, R4 ;  /* 0x00000004a2047221 */ /* 0x000fe40000010000 */
[----:B-1----:R-:W-:Y:S01]  /*13b00*/  HMMA.16816.F32.BF16 R56, R8, R20, R56 ;  /* 0x000000140838723c */ /* 0x002fe20000041838 */
[----:B------:R-:W-:Y:S01]  /*13b10*/  FADD.FTZ R2, R159, R2 ;  /* 0x000000029f027221 */ /* 0x000fe20000010000 */
[----:B------:R-:W-:-:S06]  /*13b20*/  FADD.FTZ R4, R163, R4 ;  /* 0x00000004a3047221 */ /* 0x000fcc0000010000 */
[----:B------:R-:W-:Y:S01]  /*13b30*/  HMMA.16816.F32.BF16 R36, R8, R22, R60 ;  /* 0x000000160824723c */ /* 0x000fe2000004183c */
[----:B------:R-:W1:Y:S01]  /*13b40*/  LDSM.16.MT88.4 R20, [R109+0x6000] ;  /* 0x006000006d14783b */ /* 0x000e620000004200 */
[----:B------:R-:W-:Y:S01]  /*13b50*/  FADD.FTZ R2, R158, R2 ;  /* 0x000000029e027221 */ /* 0x000fe20000010000 */
[----:B------:R-:W-:Y:S01]  /*13b60*/  FADD.FTZ R4, R161, R4 ;  /* 0x00000004a1047221 */ /* 0x000fe20000010000 */
[----:B------:R-:W-:-:S04]  /*13b70*/  FFMA.FTZ R6, R243, R0, -R3 ;  /* 0x00000000f3067223 */ /* 0x000fc80000010803 */
[C---:B----4-:R-:W-:Y:S01]  /*13b80*/  HMMA.16816.F32.BF16 R68, R8.reuse, R18, R28 ;  /* 0x000000120844723c */ /* 0x050fe2000004181c */
[----:B------:R-:W2:Y:S01]  /*13b90*/  LDSM.16.MT88.4 R28, [R85+0x10800] ;  /* 0x01080000551c783b */ /* 0x000ea20000004200 */
[----:B------:R-:W-:Y:S01]  /*13ba0*/  FADD.FTZ R2, R157, R2 ;  /* 0x000000029d027221 */ /* 0x000fe20000010000 */
[----:B------:R-:W-:Y:S02]  /*13bb0*/  IMAD.MOV.U32 R194, RZ, RZ, R82 ;  /* 0x000000ffffc27224 */ /* 0x000fe400078e0052 */
[----:B------:R-:W-:Y:S01]  /*13bc0*/  FADD.FTZ R4, R160, R4 ;  /* 0x00000004a0047221 */ /* 0x000fe20000010000 */
[----:B------:R4:W5:Y:S01]  /*13bd0*/  MUFU.EX2 R82, R6 ;  /* 0x0000000600527308 */ /* 0x0009620000000800 */
[----:B------:R-:W-:Y:S01]  /*13be0*/  FADD.FTZ R2, R156, R2 ;  /* 0x000000029c027221 */ /* 0x000fe20000010000 */
[----:B------:R-:W-:Y:S01]  /*13bf0*/  IMAD.MOV.U32 R195, RZ, RZ, R81 ;  /* 0x000000ffffc37224 */ /* 0x000fe200078e0051 */
[----:B------:R-:W-:Y:S01]  /*13c00*/  HMMA.16816.F32.BF16 R60, R8, R16, R32 ;  /* 0x00000010083c723c */ /* 0x000fe20000041820 */
[----:B------:R-:W2:Y:S01]  /*13c10*/  LDSM.16.MT88.4 R32, [R168+0x10800] ;  /* 0x01080000a820783b */ /* 0x000ea20000004200 */
[----:B------:R-:W-:Y:S01]  /*13c20*/  FADD.FTZ R4, R152, R4 ;  /* 0x0000000498047221 */ /* 0x000fe20000010000 */
[----:B------:R-:W-:-:S02]  /*13c30*/  FADD.FTZ R2, R150, R2 ;  /* 0x0000000296027221 */ /* 0x000fc40000010000 */
[----:B------:R-:W2:Y:S01]  /*13c40*/  LDSM.16.MT88.4 R16, [R24+0x6800] ;  /* 0x006800001810783b */ /* 0x000ea20000004200 */
[----:B------:R-:W-:Y:S01]  /*13c50*/  FADD.FTZ R4, R155, R4 ;  /* 0x000000049b047221 */ /* 0x000fe20000010000 */
[----:B------:R-:W-:Y:S01]  /*13c60*/  FADD.FTZ R2, R151, R2 ;  /* 0x0000000297027221 */ /* 0x000fe20000010000 */
[----:B---3--:R-:W-:Y:S01]  /*13c70*/  HMMA.16816.F32.BF16 R72, R8, R12, R44 ;  /* 0x0000000c0848723c */ /* 0x008fe2000004182c */
[----:B------:R-:W-:Y:S01]  /*13c80*/  LDSM.16.MT88.4 R160, [R168+0x11800] ;  /* 0x01180000a8a0783b */ /* 0x000fe20000004200 */
[----:B----4-:R-:W-:-:S04]  /*13c90*/  FFMA.FTZ R6, R247, R0, -R3 ;  /* 0x00000000f7067223 */ /* 0x010fc80000010803 */
[----:B------:R3:W-:Y:S01]  /*13ca0*/  MUFU.EX2 R81, R6 ;  /* 0x0000000600517308 */ /* 0x0007e20000000800 */
[----:B------:R-:W-:Y:S01]  /*13cb0*/  FADD.FTZ R4, R154, R4 ;  /* 0x000000049a047221 */ /* 0x000fe20000010000 */
[----:B------:R-:W-:-:S03]  /*13cc0*/  FADD.FTZ R2, R149, R2 ;  /* 0x0000000295027221 */ /* 0x000fc60000010000 */
[----:B------:R-:W-:Y:S01]  /*13cd0*/  FADD.FTZ R4, R153, R4 ;  /* 0x0000000499047221 */ /* 0x000fe20000010000 */
[----:B------:R-:W-:Y:S01]  /*13ce0*/  FADD.FTZ R2, R148, R2 ;  /* 0x0000000294027221 */ /* 0x000fe20000010000 */
[----:B------:R-:W-:Y:S01]  /*13cf0*/  HMMA.16816.F32.BF16 R64, R8, R14, R48 ;  /* 0x0000000e0840723c */ /* 0x000fe20000041830 */
[----:B------:R-:W4:Y:S01]  /*13d00*/  LDSM.16.MT88.4 R12, [R109+0x6800] ;  /* 0x006800006d0c783b */ /* 0x000f220000004200 */
[----:B---3--:R-:W-:-:S06]  /*13d10*/  FFMA.FTZ R6, R245, R0, -R3 ;  /* 0x00000000f5067223 */ /* 0x008fcc0000010803 */
[----:B-1----:R-:W-:Y:S01]  /*13d20*/  HMMA.16816.F32.BF16 R52, R8, R20, R52 ;  /* 0x000000140834723c */ /* 0x002fe20000041834 */
[----:B------:R-:W-:Y:S01]  /*13d30*/  LDSM.16.MT88.4 R152, [R85+0x11800] ;  /* 0x011800005598783b */ /* 0x000fe20000004200 */
[----:B------:R1:W3:Y:S01]  /*13d40*/  MUFU.EX2 R80, R6 ;  /* 0x0000000600507308 */ /* 0x0002e20000000800 */
[----:B------:R-:W-:Y:S01]  /*13d50*/  FADD.FTZ R4, R144, R4 ;  /* 0x0000000490047221 */ /* 0x000fe20000010000 */
[----:B------:R-:W-:-:S03]  /*13d60*/  FADD.FTZ R2, R142, R2 ;  /* 0x000000028e027221 */ /* 0x000fc60000010000 */
[----:B------:R-:W-:Y:S01]  /*13d70*/  FADD.FTZ R4, R147, R4 ;  /* 0x0000000493047221 */ /* 0x000fe20000010000 */
[----:B------:R-:W-:Y:S01]  /*13d80*/  FADD.FTZ R2, R143, R2 ;  /* 0x000000028f027221 */ /* 0x000fe20000010000 */
[----:B------:R-:W-:Y:S01]  /*13d90*/  HMMA.16816.F32.BF16 R40, R8, R22, R40 ;  /* 0x000000160828723c */ /* 0x000fe20000041828 */
[--C-:B-1----:R-:W-:Y:S01]  /*13da0*/  FFMA.FTZ R6, R246, R0, -R5.reuse ;  /* 0x00000000f6067223 */ /* 0x102fe20000010805 */
[----:B------:R-:W-:Y:S01]  /*13db0*/  F2FP.BF16.F32.PACK_AB R8, R87, R88 ;  /* 0x000000585708723e */ /* 0x000fe200000010ff */
[----:B------:R-:W-:Y:S01]  /*13dc0*/  FADD.FTZ R4, R146, R4 ;  /* 0x0000000492047221 */ /* 0x000fe20000010000 */
[----:B-----5:R-:W-:Y:S01]  /*13dd0*/  F2FP.BF16.F32.PACK_AB R9, R82, R83 ;  /* 0x000000535209723e */ /* 0x020fe200000010ff */
[----:B------:R1:W5:Y:S01]  /*13de0*/  MUFU.EX2 R78, R6 ;  /* 0x00000006004e7308 */ /* 0x0003620000000800 */
[----:B------:R-:W-:Y:S01]  /*13df0*/  F2FP.BF16.F32.PACK_AB R10, R86, R84 ;  /* 0x00000054560a723e */ /* 0x000fe200000010ff */
[----:B------:R-:W-:Y:S01]  /*13e00*/  FADD.FTZ R2, R141, R2 ;  /* 0x000000028d027221 */ /* 0x000fe20000010000 */
[----:B---3--:R-:W-:Y:S01]  /*13e10*/  F2FP.BF16.F32.PACK_AB R11, R80, R81 ;  /* 0x00000051500b723e */ /* 0x008fe200000010ff */
[----:B------:R-:W-:Y:S01]  /*13e20*/  FADD.FTZ R4, R145, R4 ;  /* 0x0000000491047221 */ /* 0x000fe20000010000 */
[----:B------:R-:W3:Y:S01]  /*13e30*/  LDSM.16.MT88.4 R20, [R85+0x11000] ;  /* 0x011000005514783b */ /* 0x000ee20000004200 */
[----:B------:R-:W-:Y:S01]  /*13e40*/  FADD.FTZ R2, R140, R2 ;  /* 0x000000028c027221 */ /* 0x000fe20000010000 */
[----:B-1----:R-:W-:-:S03]  /*13e50*/  FFMA.FTZ R6, R249, R0, -R5 ;  /* 0x00000000f9067223 */ /* 0x002fc60000010805 */
[----:B--2---:R-:W-:Y:S01]  /*13e60*/  HMMA.16816.F32.BF16 R48, R8, R28, R60 ;  /* 0x0000001c0830723c */ /* 0x004fe2000004183c */
[----:B------:R-:W-:Y:S01]  /*13e70*/  LDSM.16.MT88.4 R144, [R24+0x7800] ;  /* 0x007800001890783b */ /* 0x000fe20000004200 */
[----:B------:R1:W-:Y:S01]  /*13e80*/  MUFU.EX2 R77, R6 ;  /* 0x00000006004d7308 */ /* 0x0003e20000000800 */
[----:B------:R-:W-:Y:S01]  /*13e90*/  FADD.FTZ R4, R137, R4 ;  /* 0x0000000489047221 */ /* 0x000fe20000010000 */
[----:B------:R-:W-:Y:S01]  /*13ea0*/  FADD.FTZ R2, R27, R2 ;  /* 0x000000021b027221 */ /* 0x000fe20000010000 */
[----:B-1----:R-:W-:-:S05]  /*13eb0*/  FFMA.FTZ R6, R200, R0, -R5 ;  /* 0x00000000c8067223 */ /* 0x002fca0000010805 */
[----:B------:R1:W-:Y:S01]  /*13ec0*/  MUFU.EX2 R76, R6 ;  /* 0x00000006004c7308 */ /* 0x0003e20000000800 */
[----:B------:R-:W-:Y:S01]  /*13ed0*/  FADD.FTZ R4, R139, R4 ;  /* 0x000000048b047221 */ /* 0x000fe20000010000 */
[----:B------:R-:W-:Y:S01]  /*13ee0*/  FADD.FTZ R2, R133, R2 ;  /* 0x0000000285027221 */ /* 0x000fe20000010000 */
[----:B------:R-:W-:Y:S02]  /*13ef0*/  HMMA.16816.F32.BF16 R56, R8, R32, R56 ;  /* 0x000000200838723c */ /* 0x000fe40000041838 */
[----:B------:R-:W-:Y:S01]  /*13f00*/  FADD.FTZ R4, R138, R4 ;  /* 0x000000048a047221 */ /* 0x000fe20000010000 */
[----:B-1----:R-:W-:-:S04]  /*13f10*/  FFMA.FTZ R6, R199, R0, -R3 ;  /* 0x00000000c7067223 */ /* 0x002fc80000010803 */
[----:B------:R1:W-:Y:S01]  /*13f20*/  MUFU.EX2 R62, R6 ;  /* 0x00000006003e7308 */ /* 0x0003e20000000800 */
[----:B------:R-:W-:Y:S01]  /*13f30*/  HMMA.16816.F32.BF16 R36, R8, R34, R36 ;  /* 0x000000220824723c */ /* 0x000fe20000041824 */
[----:B------:R-:W-:Y:S01]  /*13f40*/  FADD.FTZ R2, R26, R2 ;  /* 0x000000021a027221 */ /* 0x000fe20000010000 */
[----:B------:R-:W-:-:S06]  /*13f50*/  FADD.FTZ R4, R136, R4 ;  /* 0x0000000488047221 */ /* 0x000fcc0000010000 */
[----:B------:R-:W-:Y:S01]  /*13f60*/  HMMA.16816.F32.BF16 R32, R8, R16, R72 ;  /* 0x000000100820723c */ /* 0x000fe20000041848 */
[----:B-1----:R-:W-:-:S07]  /*13f70*/  FFMA.FTZ R6, R244, R0, -R3 ;  /* 0x00000000f4067223 */ /* 0x002fce0000010803 */
[----:B------:R-:W-:Y:S01]  /*13f80*/  HMMA.16816.F32.BF16 R64, R8, R18, R64 ;  /* 0x000000120840723c */ /* 0x000fe20000041840 */
[----:B------:R-:W1:Y:S01]  /*13f90*/  LDSM.16.MT88.4 R16, [R24+0x7000] ;  /* 0x007000001810783b */ /* 0x000e620000004200 */
[----:B------:R2:W3:Y:S01]  /*13fa0*/  MUFU.EX2 R63, R6 ;  /* 0x00000006003f7308 */ /* 0x0004e20000000800 */
[----:B------:R-:W-:Y:S01]  /*13fb0*/  FADD.FTZ R2, R132, R2 ;  /* 0x0000000284027221 */ /* 0x000fe20000010000 */
[----:B------:R-:W-:-:S03]  /*13fc0*/  FADD.FTZ R4, R128, R4 ;  /* 0x0000000480047221 */ /* 0x000fc60000010000 */
[----:B------:R-:W-:Y:S01]  /*13fd0*/  FADD.FTZ R2, R124, R2 ;  /* 0x000000027c027221 */ /* 0x000fe20000010000 */
[----:B--2---:R-:W-:-:S04]  /*13fe0*/  FFMA.FTZ R6, R248, R0, -R3 ;  /* 0x00000000f8067223 */ /* 0x004fc80000010803 */
[----:B------:R2:W-:Y:S01]  /*13ff0*/  MUFU.EX2 R61, R6 ;  /* 0x00000006003d7308 */ /* 0x0005e20000000800 */
[----:B------:R-:W-:Y:S01]  /*14000*/  FADD.FTZ R4, R130, R4 ;  /* 0x0000000482047221 */ /* 0x000fe20000010000 */
[----:B------:R-:W-:Y:S01]  /*14010*/  FADD.FTZ R2, R127, R2 ;  /* 0x000000027f027221 */ /* 0x000fe20000010000 */
[----:B--2---:R-:W-:-:S05]  /*14020*/  FFMA.FTZ R6, R250, R0, -R3 ;  /* 0x00000000fa067223 */ /* 0x004fca0000010803 */
[----:B------:R2:W1:Y:S01]  /*14030*/  MUFU.EX2 R60, R6 ;  /* 0x00000006003c7308 */ /* 0x0004620000000800 */
[----:B------:R-:W-:Y:S01]  /*14040*/  FADD.FTZ R4, R131, R4 ;  /* 0x0000000483047221 */ /* 0x000fe20000010000 */
[----:B------:R-:W-:-:S03]  /*14050*/  FADD.FTZ R2, R126, R2 ;  /* 0x000000027e027221 */ /* 0x000fc60000010000 */
[----:B------:R-:W-:Y:S01]  /*14060*/  FADD.FTZ R4, R129, R4 ;  /* 0x0000000481047221 */ /* 0x000fe20000010000 */
[----:B------:R-:W-:Y:S01]  /*14070*/  FADD.FTZ R2, R125, R2 ;  /* 0x000000027d027221 */ /* 0x000fe20000010000 */
[----:B------:R-:W-:Y:S01]  /*14080*/  HMMA.16816.F32.BF16 R44, R8, R30, R68 ;  /* 0x0000001e082c723c */ /* 0x000fe20000041844 */
[----:B------:R-:W-:Y:S01]  /*14090*/  LDSM.16.MT88.4 R28, [R168+0x11000] ;  /* 0x01100000a81c783b */ /* 0x000fe20000004200 */
[----:B------:R-:W-:Y:S01]  /*140a0*/  FADD.FTZ R4, R118, R4 ;  /* 0x0000000476047221 */ /* 0x000fe20000010000 */
[----:B--2---:R-:W-:-:S05]  /*140b0*/  FFMA.FTZ R6, R251, R0, -R5 ;  /* 0x00000000fb067223 */ /* 0x004fca0000010805 */
[----:B----4-:R-:W-:Y:S01]  /*140c0*/  HMMA.16816.F32.BF16 R52, R8, R12, R52 ;  /* 0x0000000c0834723c */ /* 0x010fe20000041834 */
[----:B------:R2:W4:Y:S01]  /*140d0*/  MUFU.EX2 R27, R6 ;  /* 0x00000006001b7308 */ /* 0x0005220000000800 */
[----:B------:R-:W-:-:S06]  /*140e0*/  FADD.FTZ R2, R117, R2 ;  /* 0x0000000275027221 */ /* 0x000fcc0000010000 */
[----:B------:R-:W-:Y:S01]  /*140f0*/  HMMA.16816.F32.BF16 R40, R8, R14, R40 ;  /* 0x0000000e0828723c */ /* 0x000fe20000041828 */
[----:B-----5:R-:W-:Y:S01]  /*14100*/  F2FP.BF16.F32.PACK_AB R8, R78, R79 ;  /* 0x0000004f4e08723e */ /* 0x020fe200000010ff */
[----:B------:R-:W-:Y:S01]  /*14110*/  FADD.FTZ R4, R121, R4 ;  /* 0x0000000479047221 */ /* 0x000fe20000010000 */
[----:B---3--:R-:W-:Y:S01]  /*14120*/  F2FP.BF16.F32.PACK_AB R9, R63, R62 ;  /* 0x0000003e3f09723e */ /* 0x008fe200000010ff */
[----:B------:R-:W-:Y:S01]  /*14130*/  FADD.FTZ R2, R116, R2 ;  /* 0x0000000274027221 */ /* 0x000fe20000010000 */
[----:B------:R-:W-:Y:S02]  /*14140*/  F2FP.BF16.F32.PACK_AB R10, R76, R77 ;  /* 0x0000004d4c0a723e */ /* 0x000fe400000010ff */
[----:B-1----:R-:W-:Y:S01]  /*14150*/  F2FP.BF16.F32.PACK_AB R11, R60, R61 ;  /* 0x0000003d3c0b723e */ /* 0x002fe200000010ff */
[----:B--2---:R-:W-:Y:S01]  /*14160*/  FFMA.FTZ R6, R201, R0, -R5 ;  /* 0x00000000c9067223 */ /* 0x004fe20000010805 */
[----:B------:R-:W1:Y:S03]  /*14170*/  LDSM.16.MT88.4 R12, [R109+0x7000] ;  /* 0x007000006d0c783b */ /* 0x000e660000004200 */
[----:B------:R2:W-:Y:S02]  /*14180*/  MUFU.EX2 R26, R6 ;  /* 0x00000006001a7308 */ /* 0x0005e40000000800 */
[----:B------:R-:W-:Y:S01]  /*14190*/  HMMA.16816.F32.BF16 R48, R8, R20, R48 ;  /* 0x000000140830723c */ /* 0x000fe20000041830 */
[----:B------:R-:W-:Y:S01]  /*141a0*/  FADD.FTZ R4, R120, R4 ;  /* 0x0000000478047221 */ /* 0x000fe20000010000 */
[----:B------:R-:W-:-:S03]  /*141b0*/  FADD.FTZ R2, R115, R2 ;  /* 0x0000000273027221 */ /* 0x000fc60000010000 */
[----:B------:R-:W-:Y:S01]  /*141c0*/  FADD.FTZ R4, R119, R4 ;  /* 0x0000000477047221 */ /* 0x000fe20000010000 */
[----:B------:R-:W-:Y:S01]  /*141d0*/  FADD.FTZ R2, R114, R2 ;  /* 0x0000000272027221 */ /* 0x000fe20000010000 */
[-CC-:B--2---:R-:W-:Y:S01]  /*141e0*/  FFMA.FTZ R6, R202, R0.reuse, -R5.reuse ;  /* 0x00000000ca067223 */ /* 0x184fe20000010805 */
[----:B------:R-:W-:-:S04]  /*141f0*/  FFMA.FTZ R5, R203, R0, -R5 ;  /* 0x00000000cb057223 */ /* 0x000fc80000010805 */
[----:B------:R2:W-:Y:S01]  /*14200*/  MUFU.EX2 R21, R5 ;  /* 0x0000000500157308 */ /* 0x0005e20000000800 */
[----:B------:R-:W-:Y:S01]  /*14210*/  FADD.FTZ R4, R110, R4 ;  /* 0x000000046e047221 */ /* 0x000fe20000010000 */
[----:B------:R-:W-:Y:S01]  /*14220*/  HMMA.16816.F32.BF16 R32, R8, R16, R32 ;  /* 0x000000100820723c */ /* 0x000fe20000041820 */
[----:B------:R-:W-:Y:S02]  /*14230*/  FADD.FTZ R2, R108, R2 ;  /* 0x000000026c027221 */ /* 0x000fe40000010000 */
[----:B------:R-:W-:Y:S01]  /*14240*/  FADD.FTZ R4, R113, R4 ;  /* 0x0000000471047221 */ /* 0x000fe20000010000 */
[----:B--2---:R-:W-:-:S04]  /*14250*/  FFMA.FTZ R5, R195, R0, -R3 ;  /* 0x00000000c3057223 */ /* 0x004fc80000010803 */
[----:B------:R2:W3:Y:S02]  /*14260*/  MUFU.EX2 R20, R5 ;  /* 0x0000000500147308 */ /* 0x0004e40000000800 */
[----:B--2---:R-:W-:-:S06]  /*14270*/  FFMA.FTZ R5, R194, R0, -R3 ;  /* 0x00000000c2057223 */ /* 0x004fcc0000010803 */
[----:B------:R2:W5:Y:S02]  /*14280*/  MUFU.EX2 R17, R5 ;  /* 0x0000000500117308 */ /* 0x0005640000000800 */
[-CC-:B--2---:R-:W-:Y:S01]  /*14290*/  FFMA.FTZ R5, R198, R0.reuse, -R3.reuse ;  /* 0x00000000c6057223 */ /* 0x184fe20000010803 */
        /* <DEDUP_REMOVED lines=23> */
[----:B------:R-:W2:Y:S02]  /*14410*/  MUFU.EX2 R25, R6 ;  /* 0x0000000600197308 */ /* 0x000ea40000000800 */
[----:B------:R-:W-:Y:S01]  /*14420*/  FADD.FTZ R0, R83, R0 ;  /* 0x0000000053007221 */ /* 0x000fe20000010000 */
[----:B------:R-:W-:-:S05]  /*14430*/  FADD.FTZ R2, R87, R2 ;  /* 0x0000000257027221 */ /* 0x000fca0000010000 */
[----:B------:R4:W-:Y:S01]  /*14440*/  MUFU.EX2 R16, R5 ;  /* 0x0000000500107308 */ /* 0x0009e20000000800 */
[----:B------:R-:W-:Y:S01]  /*14450*/  FADD.FTZ R0, R82, R0 ;  /* 0x0000000052007221 */ /* 0x000fe20000010000 */
[----:B------:R-:W-:-:S03]  /*14460*/  FADD.FTZ R2, R84, R2 ;  /* 0x0000000254027221 */ /* 0x000fc60000010000 */
[----:B------:R-:W-:Y:S01]  /*14470*/  FADD.FTZ R0, R81, R0 ;  /* 0x0000000051007221 */ /* 0x000fe20000010000 */
[----:B------:R-:W-:Y:S01]  /*14480*/  FADD.FTZ R2, R86, R2 ;  /* 0x0000000256027221 */ /* 0x000fe20000010000 */
[----:B----4-:R-:W4:Y:S02]  /*14490*/  LDSM.16.MT88.4 R4, [R109+0x7800] ;  /* 0x007800006d04783b */ /* 0x010f240000004200 */
[----:B------:R-:W-:Y:S01]  /*144a0*/  FADD.FTZ R0, R80, R0 ;  /* 0x0000000050007221 */ /* 0x000fe20000010000 */
[----:B------:R-:W-:Y:S01]  /*144b0*/  FADD.FTZ R2, R79, R2 ;  /* 0x000000024f027221 */ /* 0x000fe20000010000 */
[----:B------:R-:W2:Y:S02]  /*144c0*/  MUFU.EX2 R3, R3 ;  /* 0x0000000300037308 */ /* 0x000ea40000000800 */
[----:B------:R-:W-:Y:S01]  /*144d0*/  FADD.FTZ R0, R62, R0 ;  /* 0x000000003e007221 */ /* 0x000fe20000010000 */
[----:B------:R-:W-:Y:S01]  /*144e0*/  FADD.FTZ R2, R78, R2 ;  /* 0x000000024e027221 */ /* 0x000fe20000010000 */
[----:B-1----:R-:W-:Y:S02]  /*144f0*/  HMMA.16816.F32.BF16 R140, R8, R12, R52 ;  /* 0x0000000c088c723c */ /* 0x002fe40000041834 */
[----:B------:R-:W-:Y:S01]  /*14500*/  FADD.FTZ R0, R63, R0 ;  /* 0x000000003f007221 */ /* 0x000fe20000010000 */
[----:B------:R-:W-:-:S03]  /*14510*/  FADD.FTZ R2, R77, R2 ;  /* 0x000000024d027221 */ /* 0x000fc60000010000 */
[----:B------:R-:W-:Y:S01]  /*14520*/  FADD.FTZ R0, R61, R0 ;  /* 0x000000003d007221 */ /* 0x000fe20000010000 */
[----:B------:R-:W-:-:S03]  /*14530*/  FADD.FTZ R2, R76, R2 ;  /* 0x000000024c027221 */ /* 0x000fc60000010000 */
[----:B------:R-:W-:Y:S01]  /*14540*/  FADD.FTZ R0, R60, R0 ;  /* 0x000000003c007221 */ /* 0x000fe20000010000 */
[----:B------:R-:W-:Y:S01]  /*14550*/  FADD.FTZ R2, R27, R2 ;  /* 0x000000021b027221 */ /* 0x000fe20000010000 */
[----:B------:R-:W-:Y:S02]  /*14560*/  ISETP.GT.AND P0, PT, R252, R196, PT ;  /* 0x000000c4fc00720c */ /* 0x000fe40003f04270 */
[----:B---3--:R-:W-:Y:S01]  /*14570*/  FADD.FTZ R0, R20, R0 ;  /* 0x0000000014007221 */ /* 0x008fe20000010000 */
[C---:B------:R-:W-:Y:S01]  /*14580*/  F2FP.BF16.F32.PACK_AB R136, R26.reuse, R27 ;  /* 0x0000001b1a88723e */ /* 0x040fe200000010ff */
[----:B------:R-:W-:Y:S01]  /*14590*/  FADD.FTZ R2, R26, R2 ;  /* 0x000000021a027221 */ /* 0x000fe20000010000 */
[C---:B-----5:R-:W-:Y:S01]  /*145a0*/  F2FP.BF16.F32.PACK_AB R137, R17.reuse, R20 ;  /* 0x000000141189723e */ /* 0x060fe200000010ff */
[----:B------:R-:W-:Y:S01]  /*145b0*/  FADD.FTZ R0, R17, R0 ;  /* 0x0000000011007221 */ /* 0x000fe20000010000 */
[----:B--2---:R-:W-:Y:S02]  /*145c0*/  F2FP.BF16.F32.PACK_AB R138, R21, R25 ;  /* 0x00000019158a723e */ /* 0x004fe400000010ff */
[----:B------:R-:W-:Y:S01]  /*145d0*/  F2FP.BF16.F32.PACK_AB R139, R3, R16 ;  /* 0x00000010038b723e */ /* 0x000fe200000010ff */
[----:B------:R-:W-:Y:S01]  /*145e0*/  FADD.FTZ R2, R25, R2 ;  /* 0x0000000219027221 */ /* 0x000fe20000010000 */
[----:B------:R-:W-:Y:S01]  /*145f0*/  FADD.FTZ R0, R16, R0 ;  /* 0x0000000010007221 */ /* 0x000fe20000010000 */
[----:B------:R-:W-:Y:S08]  /*14600*/  HMMA.16816.F32.BF16 R56, R8, R28, R56 ;  /* 0x0000001c0838723c */ /* 0x000ff00000041838 */
[----:B----4-:R-:W-:Y:S01]  /*14610*/  HMMA.16816.F32.BF16 R140, R136, R4, R140 ;  /* 0x00000004888c723c */ /* 0x010fe2000004188c */
[----:B------:R-:W-:Y:S01]  /*14620*/  FADD.FTZ R4, R21, R2 ;  /* 0x0000000215047221 */ /* 0x000fe20000010000 */
[----:B------:R-:W-:Y:S01]  /*14630*/  FADD.FTZ R2, R3, R0 ;  /* 0x0000000003027221 */ /* 0x000fe20000010000 */
[----:B------:R-:W-:-:S05]  /*14640*/  @P0 VIADD R0, R229, 0xfffffffd ;  /* 0xfffffffde5000836 */ /* 0x000fca0000000000 */
[C---:B------:R-:W-:Y:S01]  /*14650*/  HMMA.16816.F32.BF16 R36, R8.reuse, R30, R36 ;  /* 0x0000001e0824723c */ /* 0x040fe20000041824 */
[----:B------:R1:W-:Y:S04]  /*14660*/  STL [R1+0x4c], R4 ;  /* 0x00004c0401007387 */ /* 0x0003e80000100800 */
[----:B------:R1:W-:Y:S03]  /*14670*/  STL [R1+0x54], R2 ;  /* 0x0000540201007387 */ /* 0x0003e60000100800 */
[C---:B------:R-:W-:Y:S01]  /*14680*/  HMMA.16816.F32.BF16 R44, R8.reuse, R22, R44 ;  /* 0x00000016082c723c */ /* 0x040fe2000004182c */
[----:B------:R1:W-:Y:S07]  /*14690*/  @P0 STL [R1+0x30], R0 ;  /* 0x0000300001000387 */ /* 0x0003ee0000100800 */
[C---:B------:R-:W-:Y:S08]  /*146a0*/  HMMA.16816.F32.BF16 R28, R8.reuse, R18, R64 ;  /* 0x00000012081c723c */ /* 0x040ff00000041840 */
[----:B------:R-:W-:Y:S01]  /*146b0*/  HMMA.16816.F32.BF16 R8, R8, R14, R40 ;  /* 0x0000000e0808723c */ /* 0x000fe20000041828 */
[----:B------:R-:W-:-:S07]  /*146c0*/  IMAD.MOV.U32 R116, RZ, RZ, R252 ;  /* 0x000000ffff747224 */ /* 0x000fce00078e00fc */
[C---:B------:R-:W-:Y:S08]  /*146d0*/  HMMA.16816.F32.BF16 R164, R136.reuse, R160, R56 ;  /* 0x000000a088a4723c */ /* 0x040ff00000041838 */
[C---:B------:R-:W-:Y:S08]  /*146e0*/  HMMA.16816.F32.BF16 R156, R136.reuse, R152, R48 ;  /* 0x00000098889c723c */ /* 0x040ff00000041830 */
[C---:B------:R-:W-:Y:S08]  /*146f0*/  HMMA.16816.F32.BF16 R148, R136.reuse, R144, R32 ;  /* 0x000000908894723c */ /* 0x040ff00000041820 */
[----:B------:R-:W-:Y:S01]  /*14700*/  HMMA.16816.F32.BF16 R160, R136, R162, R36 ;  /* 0x000000a288a0723c */ /* 0x000fe20000041824 */
[----:B------:R-:W-:-:S02]  /*14710*/  IMAD.MOV.U32 R38, RZ, RZ, R122 ;  /* 0x000000ffff267224 */ /* 0x000fc400078e007a */
[----:B------:R-:W-:-:S05]  /*14720*/  IMAD.MOV.U32 R37, RZ, RZ, R123 ;  /* 0x000000ffff257224 */ /* 0x000fca00078e007b */
[----:B------:R-:W-:Y:S01]  /*14730*/  HMMA.16816.F32.BF16 R152, R136, R154, R44 ;  /* 0x0000009a8898723c */ /* 0x000fe2000004182c */
[----:B------:R-:W-:Y:S02]  /*14740*/  @P0 IMAD.MOV.U32 R38, RZ, RZ, R122 ;  /* 0x000000ffff260224 */ /* 0x000fe400078e007a */
[----:B------:R-:W-:-:S05]  /*14750*/  @P0 IMAD.MOV.U32 R37, RZ, RZ, R123 ;  /* 0x000000ffff250224 */ /* 0x000fca00078e007b */
[C---:B------:R-:W-:Y:S08]  /*14760*/  HMMA.16816.F32.BF16 R144, R136.reuse, R146, R28 ;  /* 0x000000928890723c */ /* 0x040ff0000004181c */
[----:B------:R-:W-:Y:S01]  /*14770*/  HMMA.16816.F32.BF16 R136, R136, R6, R8 ;  /* 0x000000068888723c */ /* 0x000fe20000041808 */
[----:B------:R-:W-:-:S04]  /*14780*/  NOP ;  /* 0x0000000000007918 */ /* 0x000fc80000000000 */
[----:B-1----:R-:W-:-:S15]  /*14790*/  @P0 BRA `(.L_x_3087) ;  /* 0x0000000000080947 */ /* 0x002fde0003800000 */
.L_x_3076:
[----:B------:R-:W-:-:S05]  /*147a0*/  IADD3 R0, PT, PT, R116, -0x1, RZ ;  /* 0xffffffff74007810 */ /* 0x000fca0007ffe0ff */
[----:B------:R1:W-:Y:S02]  /*147b0*/  STL [R1+0x30], R0 ;  /* 0x0000300001007387 */ /* 0x0003e40000100800 */
.L_x_3087:
[----:B------:R-:W-:Y:S05]  /*147c0*/  BSYNC B2 ;  /* 0x0000000000027941 */ /* 0x000fea0003800000 */
.L_x_3075:
[----:B------:R-:W2:Y:S04]  /*147d0*/  LDL R2, [R1+0x68] ;  /* 0x0000680001027983 */ /* 0x000ea80000100800 */
[----:B-1----:R-:W2:Y:S02]  /*147e0*/  LDL R0, [R1+0x30] ;  /* 0x0000300001007983 */ /* 0x002ea40000100800 */
[----:B--2---:R-:W-:-:S13]  /*147f0*/  ISETP.GE.AND P0, PT, R0, R2, PT ;  /* 0x000000020000720c */ /* 0x004fda0003f06270 */
[----:B------:R-:W-:Y:S05]  /*14800*/  @!P0 BRA `(.L_x_3088) ;  /* 0x00000084000c8947 */ /* 0x000fea0003800000 */
[----:B------:R-:W2:Y:S01]  /*14810*/  LDL.64 R2, [R1+0x60] ;  /* 0x0000600001027983 */ /* 0x000ea20000100a00 */
[----:B------:R-:W-:Y:S01]  /*14820*/  IMAD.MOV.U32 R132, RZ, RZ, R38 ;  /* 0x000000ffff847224 */ /* 0x000fe200078e0026 */
[----:B------:R-:W1:Y:S01]  /*14830*/  S2R R0, SR_CgaCtaId ;  /* 0x0000000000007919 */ /* 0x000e620000008800 */
[----:B--2---:R-:W-:Y:S02]  /*14840*/  ISETP.NE.U32.AND P2, PT, R2, RZ, PT ;  /* 0x000000ff0200720c */ /* 0x004fe40003f45070 */
[----:B------:R-:W-:Y:S02]  /*14850*/  MOV R2, 0x400 ;  /* 0x0000040000027802 */ /* 0x000fe40000000f00 */
[----:B------:R-:W-:Y:S02]  /*14860*/  ISETP.NE.AND.EX P2, PT, R3, RZ, PT, P2 ;  /* 0x000000ff0300720c */ /* 0x000fe40003f45320 */
[----:B-1----:R-:W-:Y:S01]  /*14870*/  LEA R0, R0, R2, 0x18 ;  /* 0x0000000200007211 */ /* 0x002fe200078ec0ff */
[----:B------:R-:W-:-:S10]  /*14880*/  IMAD.MOV.U32 R2, RZ, RZ, R37 ;  /* 0x000000ffff027224 */ /* 0x000fd400078e0025 */
.L_x_3095:
[----:B------:R-:W2:Y:S01]  /*14890*/  LDL R4, [R1+0x50] ;  /* 0x0000500001047983 */ /* 0x000ea20000100800 */
[----:B------:R-:W-:Y:S04]  /*148a0*/  DEPBAR.LE SB0, 0x0 ;  /* 0x000080000000791a */ /* 0x000fe80000000000 */
[----:B------:R-:W3:Y:S01]  /*148b0*/  LDL R6, [R1+0x48] ;  /* 0x0000480001067983 */ /* 0x000ee20000100800 */
[----:B------:R-:W-:Y:S05]  /*148c0*/  WARPSYNC.ALL ;  /* 0x0000000000007948 */ /* 0x000fea0003800000 */
[----:B------:R-:W4:Y:S01]  /*148d0*/  LDL R5, [R1+0x44] ;  /* 0x0000440001057983 */ /* 0x000f220000100800 */
[----:B-1----:R-:W-:Y:S01]  /*148e0*/  @!P2 IMAD.MOV.U32 R0, RZ, RZ, RZ ;  /* 0x000000ffff00a224 */ /* 0x002fe200078e00ff */
[----:B------:R-:W-:Y:S01]  /*148f0*/  BSSY.RECONVERGENT B0, `(.L_x_3089) ;  /* 0x000005a000007945 */ /* 0x000fe20003800200 */
[----:B------:R-:W-:Y:S03]  /*14900*/  BAR.SYNC.DEFER_BLOCKING 0x0 ;  /* 0x0000000000007b1d */ /* 0x000fe60000010000 */
[----:B------:R-:W-:Y:S03]  /*14910*/  @!P2 IADD3 R0, P0, PT, RZ, -R0, RZ ;  /* 0x80000000ff00a210 */ /* 0x000fe60007f1e0ff */
[----:B------:R1:W5:Y:S04]  /*14920*/  LDL R235, [R1+0x30] ;  /* 0x0000300001eb7983 */ /* 0x0003680000100800 */
[----:B------:R1:W5:Y:S01]  /*14930*/  LDL.64 R236, [R1+0x38] ;  /* 0x0000380001ec7983 */ /* 0x0003620000100a00 */
[----:B------:R-:W1:Y:S03]  /*14940*/  S2R R223, SR_TID.X ;  /* 0x0000000000df7919 */ /* 0x000e660000002100 */
[----:B------:R-:W4:Y:S01]  /*14950*/  @!P2 LD.E R3, desc[UR4][R134.64+0x40] ;  /* 0x000040048603a980 */ /* 0x000f22000c101900 */
[-C--:B--2---:R-:W-:Y:S01]  /*14960*/  ISETP.GE.AND P4, PT, R217, R4.reuse, PT ;  /* 0x00000004d900720c */ /* 0x084fe20003f86270 */
[----:B-1----:R-:W-:Y:S01]  /*14970*/  IMAD.SHL.U32 R222, R223, 0x40, RZ ;  /* 0x00000040dfde7824 */ /* 0x002fe200078e00ff */
[----:B------:R-:W-:Y:S01]  /*14980*/  ISETP.GE.AND P3, PT, R217, R4, PT ;  /* 0x00000004d900720c */ /* 0x000fe20003f66270 */
[----:B------:R-:W-:Y:S02]  /*14990*/  IMAD.SHL.U32 R229, R223, 0x8, RZ ;  /* 0x00000008dfe57824 */ /* 0x000fe400078e00ff */
[----:B---3--:R-:W-:Y:S03]  /*149a0*/  IMAD.MOV.U32 R14, RZ, RZ, R6 ;  /* 0x000000ffff0e7224 */ /* 0x008fe600078e0006 */
[----:B------:R-:W-:Y:S01]  /*149b0*/  LOP3.LUT R217, R229, 0x38, RZ, 0xc0, !PT ;  /* 0x00000038e5d97812 */ /* 0x000fe200078ec0ff */
[----:B----4-:R-:W-:Y:S02]  /*149c0*/  IMAD.MOV.U32 R13, RZ, RZ, R5 ;  /* 0x000000ffff0d7224 */ /* 0x010fe400078e0005 */
        /* <DEDUP_REMOVED lines=9> */
[----:B------:R1:W-:Y:S01]  /*14a60*/  @!P2 STL [R1+0x44], R5 ;  /* 0x000044050100a387 */ /* 0x0003e20000100800 */
[----:B------:R-:W-:Y:S05]  /*14a70*/  @!P2 BRA `(.L_x_3090) ;  /* 0x000000040004a947 */ /* 0x000fea0003800000 */
[----:B-----5:R-:W-:Y:S01]  /*14a80*/  IMAD.SHL.U32 R10, R235, 0x100, RZ ;  /* 0x00000100eb0a7824 */ /* 0x020fe200078e00ff */
[----:B------:R-:W2:Y:S04]  /*14a90*/  LD.E R4, desc[UR4][R134.64+0x170] ;  /* 0x0001700486047980 */ /* 0x000ea8000c101900 */
[----:B------:R-:W-:Y:S02]  /*14aa0*/  IADD3 R12, PT, PT, R10, 0x100, RZ ;  /* 0x000001000a0c7810 */ /* 0x000fe40007ffe0ff */
        /* <DEDUP_REMOVED lines=27> */
[----:B------:R-:W-:Y:S02]  /*14c60*/  ISETP.GE.AND P0, PT, R10, RZ, PT ;  /* 0x000000ff0a00720c */ /* 0x000fe40003f06270 */
[----:B------:R-:W-:Y:S02]  /*14c70*/  ISETP.GE.U32.AND P6, PT, R8, R3, PT ;  /* 0x000000030800720c */ /* 0x000fe40003fc6070 */
[----:B------:R-:W-:Y:S07]  /*14c80*/  LOP3.LUT R3, RZ, R4, RZ, 0x33, !PT ;  /* 0x00000004ff037212 */ /* 0x000fee00078e33ff */
[----:B------:R-:W-:Y:S02]  /*14c90*/  @P5 IADD3 R5, PT, PT, R5, 0x1, RZ ;  /* 0x0000000105055810 */ /* 0x000fe40007ffe0ff */
[----:B------:R-:W-:Y:S02]  /*14ca0*/  ISETP.NE.AND P5, PT, R4, RZ, PT ;  /* 0x000000ff0400720c */ /* 0x000fe40003fa5270 */
[----:B------:R-:W-:Y:S02]  /*14cb0*/  @P6 VIADD R6, R6, 0x1 ;  /* 0x0000000106066836 */ /* 0x000fe40000000000 */
[----:B------:R-:W-:Y:S03]  /*14cc0*/  @!P0 IMAD.MOV R5, RZ, RZ, -R5 ;  /* 0x000000ffff058224 */ /* 0x000fe600078e0a05 */
[----:B------:R-:W-:Y:S02]  /*14cd0*/  @!P1 IADD3 R6, PT, PT, -R6, RZ, RZ ;  /* 0x000000ff06069210 */ /* 0x000fe40007ffe1ff */
[C---:B------:R-:W-:Y:S02]  /*14ce0*/  SEL R5, R3.reuse, R5, !P5 ;  /* 0x0000000503057207 */ /* 0x040fe40006800000 */
[----:B------:R-:W-:Y:S02]  /*14cf0*/  SEL R3, R3, R6, !P5 ;  /* 0x0000000603037207 */ /* 0x000fe40006800000 */
[----:B------:R-:W2:Y:S01]  /*14d00*/  LD.E.64 R6, desc[UR4][R134.64+0x40] ;  /* 0x0000400486067980 */ /* 0x000ea2000c101b00 */
[-C--:B------:R-:W-:Y:S02]  /*14d10*/  LEA R10, P1, R5, R236.reuse, 0x2 ;  /* 0x000000ec050a7211 */ /* 0x080fe400078210ff */
        /* <DEDUP_REMOVED lines=23> */
.L_x_3090:
[----:B------:R-:W-:Y:S05]  /*14e90*/  BSYNC.RECONVERGENT B0 ;  /* 0x0000000000007941 */ /* 0x000fea0003800200 */
.L_x_3089:
[----:B-1----:R-:W3:Y:S01]  /*14ea0*/  LDL R5, [R1+0x44] ;  /* 0x0000440001057983 */ /* 0x002ee20000100800 */
[C---:B------:R-:W-:Y:S01]  /*14eb0*/  IMAD.SHL.U32 R8, R232.reuse, 0x20, RZ ;  /* 0x00000020e8087824 */ /* 0x040fe200078e00ff */
[----:B--2---:R-:W-:Y:S01]  /*14ec0*/  SHF.L.U64.HI R3, R232, 0x5, R233 ;  /* 0x00000005e8037819 */ /* 0x004fe200000102e9 */
[----:B------:R-:W-:Y:S01]  /*14ed0*/  @!P4 IMAD.MOV.U32 R10, RZ, RZ, R15 ;  /* 0x000000ffff0ac224 */ /* 0x000fe200078e000f */
[----:B------:R-:W-:Y:S01]  /*14ee0*/  LOP3.LUT R4, R222, 0x400, RZ, 0xc0, !PT ;  /* 0x00000400de047812 */ /* 0x000fe200078ec0ff */
[C---:B------:R-:W-:Y:S01]  /*14ef0*/  @!P3 IMAD R28, R233.reuse, 0x1c0, RZ ;  /* 0x000001c0e91cb824 */ /* 0x040fe200078e02ff */
[----:B------:R-:W-:Y:S01]  /*14f00*/  IADD3 R6, P0, PT, R8, R15, RZ ;  /* 0x0000000f08067210 */ /* 0x000fe20007f1e0ff */
[C---:B------:R-:W-:Y:S01]  /*14f10*/  @!P3 IMAD R18, R233.reuse, 0x120, RZ ;  /* 0x00000120e912b824 */ /* 0x040fe200078e02ff */
[----:B------:R-:W-:Y:S01]  /*14f20*/  LOP3.LUT R0, R0, R217, RZ, 0x3c, !PT ;  /* 0x000000d900007212 */ /* 0x000fe200078e3cff */
[C---:B------:R-:W-:Y:S01]  /*14f30*/  @!P3 IMAD R19, R233.reuse, 0x140, RZ ;  /* 0x00000140e913b824 */ /* 0x040fe200078e02ff */
[-C--:B------:R-:W-:Y:S01]  /*14f40*/  @!P3 LEA R30, P1, R232, R6.reuse, 0x6 ;  /* 0x00000006e81eb211 */ /* 0x080fe200078230ff */
[----:B------:R-:W-:Y:S01]  /*14f50*/  @!P3 IMAD.MOV.U32 R24, RZ, RZ, R6 ;  /* 0x000000ffff18b224 */ /* 0x000fe200078e0006 */
[----:B------:R-:W-:Y:S01]  /*14f60*/  @!P3 MOV R26, R6 ;  /* 0x00000006001ab202 */ /* 0x000fe20000000f00 */
[----:B------:R-:W-:Y:S01]  /*14f70*/  IMAD R4, R0, 0x2, R4 ;  /* 0x0000000200047824 */ /* 0x000fe200078e0204 */
[----:B------:R-:W-:Y:S01]  /*14f80*/  SHF.R.U32.HI R220, RZ, 0x1, R223 ;  /* 0x00000001ffdc7819 */ /* 0x000fe200000116df */
[----:B------:R-:W-:Y:S01]  /*14f90*/  @!P3 IMAD R0, R233, 0x60, RZ ;  /* 0x00000060e900b824 */ /* 0x000fe200078e02ff */
[----:B------:R-:W-:Y:S01]  /*14fa0*/  SHF.L.U32 R221, R223, 0x5, RZ ;  /* 0x00000005dfdd7819 */ /* 0x000fe200000006ff */
[--C-:B------:R-:W-:Y:S01]  /*14fb0*/  @!P3 IMAD.MOV.U32 R14, RZ, RZ, R6.reuse ;  /* 0x000000ffff0eb224 */ /* 0x100fe200078e0006 */
[----:B------:R-:W2:Y:S01]  /*14fc0*/  LDL R234, [R1+0x68] ;  /* 0x0000680001ea7983 */ /* 0x000ea20000100800 */
[--C-:B------:R-:W-:Y:S01]  /*14fd0*/  @!P3 IMAD.MOV.U32 R16, RZ, RZ, R6.reuse ;  /* 0x000000ffff10b224 */ /* 0x100fe200078e0006 */
[----:B------:R-:W-:Y:S01]  /*14fe0*/  LOP3.LUT R221, R221, 0x7c00, RZ, 0xc0, !PT ;  /* 0x00007c00dddd7812 */ /* 0x000fe200078ec0ff */
[--C-:B------:R-:W-:Y:S01]  /*14ff0*/  @!P3 IMAD.MOV.U32 R20, RZ, RZ, R6.reuse ;  /* 0x000000ffff14b224 */ /* 0x100fe200078e0006 */
[----:B------:R-:W-:Y:S01]  /*15000*/  BSSY.RECONVERGENT B1, `(.L_x_3091) ;  /* 0x000023d000017945 */ /* 0x000fe20003800200 */
[----:B------:R-:W-:Y:S01]  /*15010*/  IMAD.MOV.U32 R216, RZ, RZ, 0x20 ;  /* 0x00000020ffd87424 */ /* 0x000fe200078e00ff */
[-C--:B---3--:R-:W-:Y:S02]  /*15020*/  @!P4 MOV R11, R5.reuse ;  /* 0x00000005000bc202 */ /* 0x088fe40000000f00 */
[----:B------:R-:W-:Y:S01]  /*15030*/  IADD3.X R7, PT, PT, R3, R5, RZ, P0, !PT ;  /* 0x0000000503077210 */ /* 0x000fe200007fe4ff */
[----:B------:R-:W-:Y:S01]  /*15040*/  @!P3 IMAD R5, R233, 0xe0, RZ ;  /* 0x000000e0e905b824 */ /* 0x000fe200078e02ff */
[----:B------:R-:W-:Y:S01]  /*15050*/  @!P3 IADD3 R8, P0, PT, R6, R8, RZ ;  /* 0x000000080608b210 */ /* 0x000fe20007f1e0ff */
[----:B------:R-:W-:Y:S01]  /*15060*/  @!PT LDS RZ, [RZ] ;  /* 0x00000000fffff984 */ /* 0x000fe20000000800 */
[----:B------:R-:W-:Y:S01]  /*15070*/  @!PT LDS RZ, [RZ] ;  /* 0x00000000fffff984 */ /* 0x000fe20000000800 */
[----:B------:R-:W-:Y:S01]  /*15080*/  @!PT LDS RZ, [RZ] ;  /* 0x00000000fffff984 */ /* 0x000fe20000000800 */
[----:B------:R1:W-:Y:S01]  /*15090*/  @!P4 LDGSTS.E.BYPASS.LTC128B.128 [R227+0xa000], desc[UR4][R10.64] ;  /* 0x0a0000000ae3cfae */ /* 0x0003e2000b981a04 */
[CC--:B------:R-:W-:Y:S01]  /*150a0*/  @!P3 LEA.HI.X R31, R232.reuse, R7.reuse, R233, 0x6, P1 ;  /* 0x00000007e81fb211 */ /* 0x0c0fe200008f34e9 */
[----:B------:R-:W-:Y:S01]  /*150b0*/  @!P3 IMAD.WIDE.U32 R12, R232, 0x60, R6 ;  /* 0x00000060e80cb825 */ /* 0x000fe200078e0006 */
[-C--:B------:R-:W-:Y:S02]  /*150c0*/  @!P3 MOV R25, R7.reuse ;  /* 0x000000070019b202 */ /* 0x080fe40000000f00 */
[----:B------:R-:W-:Y:S01]  /*150d0*/  @P4 STS.128 [R227+0xa000], RZ ;  /* 0x00a000ffe3004388 */ /* 0x000fe20000000c00 */
[----:B------:R-:W-:Y:S01]  /*150e0*/  @!P3 MOV R15, R7 ;  /* 0x00000007000fb202 */ /* 0x000fe20000000f00 */
[----:B------:R-:W-:Y:S01]  /*150f0*/  @!P3 IMAD.X R9, R7, 0x1, R3, P0 ;  /* 0x000000010709b824 */ /* 0x000fe200000e0603 */
[----:B------:R-:W-:Y:S02]  /*15100*/  @!P3 IADD3 R13, PT, PT, R0, R13, RZ ;  /* 0x0000000d000db210 */ /* 0x000fe40007ffe0ff */
[----:B------:R-:W-:Y:S01]  /*15110*/  @P3 STS.128 [R227+0xa800], RZ ;  /* 0x00a800ffe3003388 */ /* 0x000fe20000000c00 */
[----:B------:R-:W-:Y:S01]  /*15120*/  @!P3 IMAD.WIDE.U32 R24, R232, 0x1c0, R24 ;  /* 0x000001c0e818b825 */ /* 0x000fe200078e0018 */
[-C--:B------:R-:W-:Y:S03]  /*15130*/  @!P3 MOV R17, R7.reuse ;  /* 0x000000070011b202 */ /* 0x080fe60000000f00 */
[----:B------:R-:W-:Y:S01]  /*15140*/  @!PT LDS RZ, [RZ] ;  /* 0x00000000fffff984 */ /* 0x000fe20000000800 */
[----:B------:R-:W-:Y:S01]  /*15150*/  @!PT LDS RZ, [RZ] ;  /* 0x00000000fffff984 */ /* 0x000fe20000000800 */
[----:B------:R-:W-:Y:S01]  /*15160*/  @!PT LDS RZ, [RZ] ;  /* 0x00000000fffff984 */ /* 0x000fe20000000800 */
[----:B------:R-:W-:Y:S01]  /*15170*/  @!P3 LDGSTS.E.BYPASS.LTC128B.128 [R227+0xa800], desc[UR4][R6.64] ;  /* 0x0a80000006e3bfae */ /* 0x000fe2000b981a04 */
[----:B------:R-:W-:Y:S01]  /*15180*/  @!P3 IMAD.IADD R25, R28, 0x1, R25 ;  /* 0x000000011c19b824 */ /* 0x000fe200078e0219 */
[CC--:B------:R-:W-:Y:S01]  /*15190*/  @!P3 LEA R28, P0, R232.reuse, R6.reuse, 0x7 ;  /* 0x00000006e81cb211 */ /* 0x0c0fe200078038ff */
[C---:B------:R-:W-:Y:S02]  /*151a0*/  @!P3 IMAD R0, R233.reuse, 0xa0, RZ ;  /* 0x000000a0e900b824 */ /* 0x040fe400078e02ff */
[----:B------:R-:W-:Y:S01]  /*151b0*/  @P3 STS.128 [R227+0xb000], RZ ;  /* 0x00b000ffe3003388 */ /* 0x000fe20000000c00 */
[----:B------:R-:W-:Y:S01]  /*151c0*/  @!P3 IMAD R3, R233, 0xc0, RZ ;  /* 0x000000c0e903b824 */ /* 0x000fe200078e02ff */
[CC--:B------:R-:W-:Y:S01]  /*151d0*/  @!P3 LEA.HI.X R29, R232.reuse, R7.reuse, R233, 0x7, P0 ;  /* 0x00000007e81db211 */ /* 0x0c0fe200000f3ce9 */
[C---:B------:R-:W-:Y:S02]  /*151e0*/  @!P3 IMAD.WIDE.U32 R14, R232.reuse, 0xe0, R14 ;  /* 0x000000e0e80eb825 */ /* 0x040fe400078e000e */
[----:B------:R-:W-:Y:S01]  /*151f0*/  @!PT LDS RZ, [RZ] ;  /* 0x00000000fffff984 */ /* 0x000fe20000000800 */
[----:B------:R-:W-:Y:S01]  /*15200*/  @!PT LDS RZ, [RZ] ;  /* 0x00000000fffff984 */ /* 0x000fe20000000800 */
[----:B------:R-:W-:Y:S01]  /*15210*/  @!PT LDS RZ, [RZ] ;  /* 0x00000000fffff984 */ /* 0x000fe20000000800 */
[----:B------:R3:W-:Y:S01]  /*15220*/  @!P3 LDGSTS.E.BYPASS.LTC128B.128 [R227+0xb000], desc[UR4][R8.64] ;  /* 0x0b00000008e3bfae */ /* 0x0007e2000b981a04 */
[----:B------:R-:W-:Y:S02]  /*15230*/  LOP3.LUT P1, RZ, R223, 0x4, RZ, 0xc0, !PT ;  /* 0x00000004dfff7812 */ /* 0x000fe4000782c0ff */
[----:B------:R-:W-:Y:S02]  /*15240*/  @!P3 MOV R21, R7 ;  /* 0x000000070015b202 */ /* 0x000fe40000000f00 */
[----:B------:R-:W-:Y:S01]  /*15250*/  @P3 STS.128 [R227+0xb800], RZ ;  /* 0x00b800ffe3003388 */ /* 0x000fe20000000c00 */
[C---:B------:R-:W-:Y:S04]  /*15260*/  @!P3 IMAD.WIDE.U32 R16, R232.reuse, 0x120, R16 ;  /* 0x00000120e810b825 */ /* 0x040fe800078e0010 */
[----:B------:R-:W-:Y:S01]  /*15270*/  @!PT LDS RZ, [RZ] ;  /* 0x00000000fffff984 */ /* 0x000fe20000000800 */
[----:B------:R-:W-:Y:S01]  /*15280*/  @!PT LDS RZ, [RZ] ;  /* 0x00000000fffff984 */ /* 0x000fe20000000800 */
[----:B------:R-:W-:Y:S01]  /*15290*/  @!PT LDS RZ, [RZ] ;  /* 0x00000000fffff984 */ /* 0x000fe20000000800 */
[----:B------:R-:W-:Y:S01]  /*152a0*/  @!P3 LDGSTS.E.BYPASS.LTC128B.128 [R227+0xb800], desc[UR4][R30.64] ;  /* 0x0b8000001ee3bfae */ /* 0x000fe2000b981a04 */
[----:B-1----:R-:W-:Y:S01]  /*152b0*/  @!P3 IMAD.WIDE.U32 R10, R232, 0xa0, R6 ;  /* 0x000000a0e80ab825 */ /* 0x002fe200078e0006 */
[----:B------:R-:W-:Y:S03]  /*152c0*/  @!P3 IADD3 R17, PT, PT, R18, R17, RZ ;  /* 0x000000111211b210 */ /* 0x000fe60007ffe0ff */
[----:B------:R-:W-:Y:S01]  /*152d0*/  @P3 STS.128 [R227+0xc000], RZ ;  /* 0x00c000ffe3003388 */ /* 0x000fe20000000c00 */
[----:B------:R-:W-:Y:S02]  /*152e0*/  @!P3 IMAD.IADD R11, R0, 0x1, R11 ;  /* 0x00000001000bb824 */ /* 0x000fe400078e020b */
[C---:B------:R-:W-:Y:S02]  /*152f0*/  @!P3 IMAD.WIDE.U32 R20, R232.reuse, 0x140, R20 ;  /* 0x00000140e814b825 */ /* 0x040fe400078e0014 */
[----:B------:R-:W-:Y:S01]  /*15300*/  @!PT LDS RZ, [RZ] ;  /* 0x00000000fffff984 */ /* 0x000fe20000000800 */
[----:B------:R-:W-:Y:S01]  /*15310*/  @!PT LDS RZ, [RZ] ;  /* 0x00000000fffff984 */ /* 0x000fe20000000800 */
[----:B------:R-:W-:Y:S01]  /*15320*/  @!PT LDS RZ, [RZ] ;  /* 0x00000000fffff984 */ /* 0x000fe20000000800 */
[----:B------:R-:W-:Y:S02]  /*15330*/  @!P3 LDGSTS.E.BYPASS.LTC128B.128 [R227+0xc000], desc[UR4][R12.64] ;  /* 0x0c0000000ce3bfae */ /* 0x000fe4000b981a04 */
[----:B------:R-:W-:Y:S03]  /*15340*/  @!P3 IMAD.IADD R15, R5, 0x1, R15 ;  /* 0x00000001050fb824 */ /* 0x000fe600078e020f */
[----:B------:R-:W-:Y:S01]  /*15350*/  @P3 STS.128 [R227+0xc800], RZ ;  /* 0x00c800ffe3003388 */ /* 0x000fe20000000c00 */
[----:B------:R-:W-:Y:S02]  /*15360*/  @!P3 IMAD.IADD R21, R19, 0x1, R21 ;  /* 0x000000011315b824 */ /* 0x000fe400078e0215 */
[C-C-:B------:R-:W-:Y:S02]  /*15370*/  @!P3 IMAD.WIDE.U32 R18, R232.reuse, 0x160, R6.reuse ;  /* 0x00000160e812b825 */ /* 0x140fe400078e0006 */
[----:B------:R-:W-:Y:S01]  /*15380*/  @!PT LDS RZ, [RZ] ;  /* 0x00000000fffff984 */ /* 0x000fe20000000800 */
[----:B------:R-:W-:Y:S01]  /*15390*/  @!PT LDS RZ, [RZ] ;  /* 0x00000000fffff984 */ /* 0x000fe20000000800 */
[----:B------:R-:W-:Y:S01]  /*153a0*/  @!PT LDS RZ, [RZ] ;  /* 0x00000000fffff984 */ /* 0x000fe20000000800 */
[----:B------:R-:W-:Y:S01]  /*153b0*/  @!P3 LDGSTS.E.BYPASS.LTC128B.128 [R227+0xc800], desc[UR4][R28.64] ;  /* 0x0c8000001ce3bfae */ /* 0x000fe2000b981a04 */
[----:B---3--:R-:W-:Y:S01]  /*153c0*/  @!P3 MOV R9, R7 ;  /* 0x000000070009b202 */ /* 0x008fe20000000f00 */
[--C-:B------:R-:W-:Y:S03]  /*153d0*/  @!P3 IMAD.MOV.U32 R8, RZ, RZ, R6.reuse ;  /* 0x000000ffff08b224 */ /* 0x100fe600078e0006 */
[----:B------:R-:W-:Y:S01]  /*153e0*/  @P3 STS.128 [R227+0xd000], RZ ;  /* 0x00d000ffe3003388 */ /* 0x000fe20000000c00 */
[C---:B------:R-:W-:Y:S01]  /*153f0*/  @!P3 IMAD.WIDE.U32 R22, R232.reuse, 0x180, R6 ;  /* 0x00000180e816b825 */ /* 0x040fe200078e0006 */
[C---:B------:R-:W-:Y:S03]  /*15400*/  @!P3 LEA R6, P0, R232.reuse, R6, 0x8 ;  /* 0x00000006e806b211 */ /* 0x040fe600078040ff */
[----:B------:R-:W-:Y:S01]  /*15410*/  @!PT LDS RZ, [RZ] ;  /* 0x00000000fffff984 */ /* 0x000fe20000000800 */
[----:B------:R-:W-:Y:S01]  /*15420*/  @!PT LDS RZ, [RZ] ;  /* 0x00000000fffff984 */ /* 0x000fe20000000800 */
[----:B------:R-:W-:Y:S01]  /*15430*/  @!PT LDS RZ, [RZ] ;  /* 0x00000000fffff984 */ /* 0x000fe20000000800 */
[----:B------:R-:W-:Y:S01]  /*15440*/  @!P3 LDGSTS.E.BYPASS.LTC128B.128 [R227+0xd000], desc[UR4][R10.64] ;  /* 0x0d0000000ae3bfae */ /* 0x000fe2000b981a04 */
[C---:B------:R-:W-:Y:S04]  /*15450*/  @!P3 IMAD.WIDE.U32 R8, R232.reuse, 0xc0, R8 ;  /* 0x000000c0e808b825 */ /* 0x040fe800078e0008 */
[----:B------:R-:W-:Y:S01]  /*15460*/  @P3 STS.128 [R227+0xd800], RZ ;  /* 0x00d800ffe3003388 */ /* 0x000fe20000000c00 */
[----:B------:R-:W-:Y:S01]  /*15470*/  @!P3 IMAD.MOV.U32 R27, RZ, RZ, R7 ;  /* 0x000000ffff1bb224 */ /* 0x000fe200078e0007 */
[----:B------:R-:W-:Y:S01]  /*15480*/  @!P3 IADD3 R9, PT, PT, R3, R9, RZ ;  /* 0x000000090309b210 */ /* 0x000fe20007ffe0ff */
[C---:B------:R-:W-:Y:S01]  /*15490*/  @!P3 IMAD R0, R233.reuse, 0x160, RZ ;  /* 0x00000160e900b824 */ /* 0x040fe200078e02ff */
[----:B------:R-:W-:Y:S01]  /*154a0*/  @!P3 LEA.HI.X R7, R232, R7, R233, 0x8, P0 ;  /* 0x00000007e807b211 */ /* 0x000fe200000f44e9 */
[----:B------:R-:W-:Y:S01]  /*154b0*/  @!P3 IMAD R5, R233, 0x180, RZ ;  /* 0x00000180e905b824 */ /* 0x000fe200078e02ff */
[----:B------:R-:W-:Y:S01]  /*154c0*/  LOP3.LUT P0, RZ, R223, 0x2, RZ, 0xc0, !PT ;  /* 0x00000002dfff7812 */ /* 0x000fe2000780c0ff */
[----:B------:R-:W-:Y:S01]  /*154d0*/  @!PT LDS RZ, [RZ] ;  /* 0x00000000fffff984 */ /* 0x000fe20000000800 */
[----:B------:R-:W-:Y:S01]  /*154e0*/  @!PT LDS RZ, [RZ] ;  /* 0x00000000fffff984 */ /* 0x000fe20000000800 */
[----:B------:R-:W-:Y:S01]  /*154f0*/  @!PT LDS RZ, [RZ] ;  /* 0x00000000fffff984 */ /* 0x000fe20000000800 */
[----:B------:R1:W-:Y:S01]  /*15500*/  @!P3 LDGSTS.E.BYPASS.LTC128B.128 [R227+0xd800], desc[UR4][R8.64] ;  /* 0x0d80000008e3bfae */ /* 0x0003e2000b981a04 */
[----:B------:R-:W-:Y:S01]  /*15510*/  @!P3 IADD3 R19, PT, PT, R0, R19, RZ ;  /* 0x000000130013b210 */ /* 0x000fe20007ffe0ff */
[----:B------:R-:W-:Y:S01]  /*15520*/  @!P3 IMAD.IADD R23, R5, 0x1, R23 ;  /* 0x000000010517b824 */ /* 0x000fe200078e0217 */
[----:B------:R-:W-:Y:S02]  /*15530*/  LOP3.LUT R0, R220, 0x8, RZ, 0xc0, !PT ;  /* 0x00000008dc007812 */ /* 0x000fe400078ec0ff */
[----:B------:R-:W-:Y:S01]  /*15540*/  @P3 STS.128 [R227+0xe000], RZ ;  /* 0x00e000ffe3003388 */ /* 0x000fe20000000c00 */
[----:B------:R-:W-:Y:S01]  /*15550*/  @!P3 IMAD.WIDE.U32 R26, R232, 0x1a0, R26 ;  /* 0x000001a0e81ab825 */ /* 0x000fe200078e001a */
[----:B------:R-:W-:Y:S03]  /*15560*/  SEL R216, R216, 0xffffffe0, !P0 ;  /* 0xffffffe0d8d87807 */ /* 0x000fe60004000000 */
[----:B------:R-:W-:Y:S01]  /*15570*/  @!PT LDS RZ, [RZ] ;  /* 0x00000000fffff984 */ /* 0x000fe20000000800 */
[----:B------:R-:W-:Y:S01]  /*15580*/  @!PT LDS RZ, [RZ] ;  /* 0x00000000fffff984 */ /* 0x000fe20000000800 */
[----:B------:R-:W-:Y:S01]  /*15590*/  @!PT LDS RZ, [RZ] ;  /* 0x00000000fffff984 */ /* 0x000fe20000000800 */
[----:B------:R-:W-:Y:S01]  /*155a0*/  @!P3 LDGSTS.E.BYPASS.LTC128B.128 [R227+0xe000], desc[UR4][R14.64] ;  /* 0x0e0000000ee3bfae */ /* 0x000fe2000b981a04 */
[----:B------:R-:W-:Y:S01]  /*155b0*/  @!P3 IMAD R3, R233, 0x1a0, RZ ;  /* 0x000001a0e903b824 */ /* 0x000fe200078e02ff */
[--C-:B------:R-:W-:Y:S03]  /*155c0*/  LOP3.LUT R0, R0, 0x1c0, R222.reuse, 0xf8, !PT ;  /* 0x000001c000007812 */ /* 0x100fe600078ef8de */
[----:B------:R-:W-:Y:S01]  /*155d0*/  @P3 STS.128 [R227+0xe800], RZ ;  /* 0x00e800ffe3003388 */ /* 0x000fe20000000c00 */
[----:B--2--5:R-:W-:Y:S02]  /*155e0*/  ISETP.GT.AND P0, PT, R235, R234, PT ;  /* 0x000000eaeb00720c */ /* 0x024fe40003f04270 */
[----:B------:R-:W-:Y:S02]  /*155f0*/  @!P3 IADD3 R27, PT, PT, R3, R27, RZ ;  /* 0x0000001b031bb210 */ /* 0x000fe40007ffe0ff */
[----:B------:R-:W-:Y:S01]  /*15600*/  @!PT LDS RZ, [RZ] ;  /* 0x00000000fffff984 */ /* 0x000fe20000000800 */
[----:B------:R-:W-:Y:S01]  /*15610*/  @!PT LDS RZ, [RZ] ;  /* 0x00000000fffff984 */ /* 0x000fe20000000800 */
[----:B------:R-:W-:Y:S01]  /*15620*/  @!PT LDS RZ, [RZ] ;  /* 0x00000000fffff984 */ /* 0x000fe20000000800 */
[----:B------:R-:W-:Y:S01]  /*15630*/  @!P3 LDGSTS.E.BYPASS.LTC128B.128 [R227+0xe800], desc[UR4][R6.64] ;  /* 0x0e80000006e3bfae */ /* 0x000fe2000b981a04 */
[----:B------:R-:W-:Y:S02]  /*15640*/  LOP3.LUT R3, R221, 0x200, R222, 0xf8, !PT ;  /* 0x00000200dd037812 */ /* 0x000fe400078ef8de */
[----:B------:R-:W-:Y:S02]  /*15650*/  LOP3.LUT R218, R0, R217, RZ, 0x3c, !PT ;  /* 0x000000d900da7212 */ /* 0x000fe400078e3cff */
[----:B------:R-:W-:Y:S02]  /*15660*/  @P3 STS.128 [R227+0xf000], RZ ;  /* 0x00f000ffe3003388 */ /* 0x000fe40000000c00 */
[----:B------:R-:W-:Y:S03]  /*15670*/  LOP3.LUT R0, R3, R218, RZ, 0xfc, !PT ;  /* 0x000000da03007212 */ /* 0x000fe600078efcff */
[----:B------:R-:W-:Y:S01]  /*15680*/  @!PT LDS RZ, [RZ] ;  /* 0x00000000fffff984 */ /* 0x000fe20000000800 */
[----:B------:R-:W-:Y:S01]  /*15690*/  @!PT LDS RZ, [RZ] ;  /* 0x00000000fffff984 */ /* 0x000fe20000000800 */
[----:B------:R-:W-:Y:S01]  /*156a0*/  @!PT LDS RZ, [RZ] ;  /* 0x00000000fffff984 */ /* 0x000fe20000000800 */
[----:B------:R-:W-:Y:S01]  /*156b0*/  @!P3 LDGSTS.E.BYPASS.LTC128B.128 [R227+0xf000], desc[UR4][R16.64] ;  /* 0x0f00000010e3bfae */ /* 0x000fe2000b981a04 */
[----:B------:R-:W-:Y:S01]  /*156c0*/  IMAD.IADD R3, R219, 0x1, R4 ;  /* 0x00000001db037824 */ /* 0x000fe200078e0204 */
[----:B------:R-:W-:Y:S03]  /*156d0*/  LEA R133, R0, R219, 0x1 ;  /* 0x000000db00857211 */ /* 0x000fe600078e08ff */
[----:B------:R-:W-:Y:S01]  /*156e0*/  @P3 STS.128 [R227+0xf800], RZ ;  /* 0x00f800ffe3003388 */ /* 0x000fe20000000c00 */
[----:B------:R-:W-:Y:S01]  /*156f0*/  IMAD.IADD R0, R216, 0x1, R3 ;  /* 0x00000001d8007824 */ /* 0x000fe200078e0203 */
[C---:B------:R-:W-:Y:S03]  /*15700*/  IADD3 R172, PT, PT, R133.reuse, R216, RZ ;  /* 0x000000d885ac7210 */ /* 0x040fe60007ffe0ff */
        /* <DEDUP_REMOVED lines=24> */
[----:B------:R-:W-:Y:S05]  /*15890*/  LDSM.16.M88.4 R128, [R133] ;  /* 0x000000008580783b */ /* 0x000fea0000000200 */
[----:B-1----:R-:W1:Y:S05]  /*158a0*/  LDSM.16.M88.4 R8, [R3+0x2000] ;  /* 0x002000000308783b */ /* 0x002e6a0000000200 */
[----:B--2---:R-:W2:Y:S05]  /*158b0*/  LDSM.16.M88.4 R16, [R3+0x2800] ;  /* 0x002800000310783b */ /* 0x004eaa0000000200 */
[----:B------:R-:W0:Y:S05]  /*158c0*/  LDGDEPBAR ;  /* 0x00000000000079af */ /* 0x000e2a0000000000 */
[----:B------:R-:W-:Y:S05]  /*158d0*/  LDSM.16.M88.4 R32, [R3+0x3800] ;  /* 0x003800000320783b */ /* 0x000fea0000000200 */
[----:B---3--:R-:W3:Y:S05]  /*158e0*/  LDSM.16.M88.4 R24, [R3+0x3000] ;  /* 0x003000000318783b */ /* 0x008eea0000000200 */
[----:B------:R-:W4:Y:S05]  /*158f0*/  LDSM.16.M88.4 R40, [R3+0x4000] ;  /* 0x004000000328783b */ /* 0x000f2a0000000200 */
[----:B------:R-:W4:Y:S05]  /*15900*/  LDSM.16.M88.4 R48, [R3+0x4800] ;  /* 0x004800000330783b */ /* 0x000f2a0000000200 */
[----:B------:R-:W4:Y:S05]  /*15910*/  LDSM.16.M88.4 R56, [R3+0x5000] ;  /* 0x005000000338783b */ /* 0x000f2a0000000200 */
[----:B------:R-:W4:Y:S01]  /*15920*/  LDSM.16.M88.4 R64, [R3+0x5800] ;  /* 0x005800000340783b */ /* 0x000f220000000200 */
        /* <DEDUP_REMOVED lines=10> */
[C---:B---3--:R-:W-:Y:S03]  /*159d0*/  HMMA.16816.F32.BF16 R20, R128.reuse, R24, RZ ;  /* 0x000000188014723c */ /* 0x048fe600000418ff */
[----:B------:R-:W3:Y:S05]  /*159e0*/  LDSM.16.M88.4 R120, [R3+0x9000] ;  /* 0x009000000378783b */ /* 0x000eea0000000200 */
[C---:B------:R-:W-:Y:S01]  /*159f0*/  HMMA.16816.F32.BF16 R24, R128.reuse, R26, RZ ;  /* 0x0000001a8018723c */ /* 0x040fe200000418ff */
[----:B------:R-:W3:Y:S05]  /*15a00*/  LDSM.16.M88.4 R168, [R3+0x9800] ;  /* 0x0098000003a8783b */ /* 0x000eea0000000200 */
[----:B------:R-:W-:Y:S02]  /*15a10*/  LDSM.16.M88.4 R172, [R172] ;  /* 0x00000000acac783b */ /* 0x000fe40000000200 */
[C---:B------:R-:W-:Y:S03]  /*15a20*/  HMMA.16816.F32.BF16 R28, R128.reuse, R32, RZ ;  /* 0x00000020801c723c */ /* 0x040fe600000418ff */
[----:B------:R-:W3:Y:S05]  /*15a30*/  LDSM.16.M88.4 R176, [R0+0x2000] ;  /* 0x0020000000b0783b */ /* 0x000eea0000000200 */
[C---:B------:R-:W-:Y:S01]  /*15a40*/  HMMA.16816.F32.BF16 R32, R128.reuse, R34, RZ ;  /* 0x000000228020723c */ /* 0x040fe200000418ff */
[----:B------:R-:W3:Y:S05]  /*15a50*/  LDSM.16.M88.4 R180, [R0+0x2800] ;  /* 0x0028000000b4783b */ /* 0x000eea0000000200 */
[----:B------:R-:W3:Y:S02]  /*15a60*/  LDSM.16.M88.4 R184, [R0+0x3000] ;  /* 0x0030000000b8783b */ /* 0x000ee40000000200 */
[C---:B----4-:R-:W-:Y:S03]  /*15a70*/  HMMA.16816.F32.BF16 R36, R128.reuse, R40, RZ ;  /* 0x000000288024723c */ /* 0x050fe600000418ff */
[----:B------:R-:W-:Y:S05]  /*15a80*/  LDSM.16.M88.4 R188, [R0+0x4800] ;  /* 0x0048000000bc783b */ /* 0x000fea0000000200 */
[C---:B------:R-:W-:Y:S01]  /*15a90*/  HMMA.16816.F32.BF16 R40, R128.reuse, R42, RZ ;  /* 0x0000002a8028723c */ /* 0x040fe200000418ff */
[----:B------:R-:W-:Y:S05]  /*15aa0*/  LDSM.16.M88.4 R192, [R0+0x5000] ;  /* 0x0050000000c0783b */ /* 0x000fea0000000200 */
        /* <DEDUP_REMOVED lines=41> */
[C---:B------:R-:W-:Y:S01]  /*15d40*/  HMMA.16816.F32.BF16 R44, R172.reuse, R188, R44 ;  /* 0x000000bcac2c723c */ /* 0x040fe2000004182c */
[----:B------:R-:W-:Y:S07]  /*15d50*/  MOV R188, 0x40 ;  /* 0x0000004000bc7802 */ /* 0x000fee0000000f00 */
[C---:B------:R-:W-:Y:S08]  /*15d60*/  HMMA.16816.F32.BF16 R48, R172.reuse, R190, R48 ;  /* 0x000000beac30723c */ /* 0x040ff00000041830 */
[C---:B------:R-:W-:Y:S08]  /*15d70*/  HMMA.16816.F32.BF16 R52, R172.reuse, R192, R52 ;  /* 0x000000c0ac34723c */ /* 0x040ff00000041834 */
[C---:B------:R-:W-:Y:S08]  /*15d80*/  HMMA.16816.F32.BF16 R56, R172.reuse, R194, R56 ;  /* 0x000000c2ac38723c */ /* 0x040ff00000041838 */
[C---:B---3--:R-:W-:Y:S08]  /*15d90*/  HMMA.16816.F32.BF16 R60, R172.reuse, R180, R60 ;  /* 0x000000b4ac3c723c */ /* 0x048ff0000004183c */
        /* <DEDUP_REMOVED lines=10> */
[----:B------:R4:W3:Y:S07]  /*15e40*/  LDSM.16.M88.4 R184, [R0+0x9800] ;  /* 0x0098000000b8783b */ /* 0x0008ee0000000200 */
[C---:B-1----:R-:W-:Y:S08]  /*15e50*/  HMMA.16816.F32.BF16 R100, R172.reuse, R168, R100 ;  /* 0x000000a8ac64723c */ /* 0x042ff00000041864 */
[C---:B------:R-:W-:Y:S08]  /*15e60*/  HMMA.16816.F32.BF16 R104, R172.reuse, R170, R104 ;  /* 0x000000aaac68723c */ /* 0x040ff00000041868 */
[C---:B--2---:R-:W-:Y:S03]  /*15e70*/  HMMA.16816.F32.BF16 R108, R172.reuse, R176, R108 ;  /* 0x000000b0ac6c723c */ /* 0x044fe6000004186c */
[----:B----4-:R-:W-:Y:S05]  /*15e80*/  SEL R0, R188, 0xffffffc0, !P1 ;  /* 0xffffffc0bc007807 */ /* 0x010fea0004800000 */
[C---:B------:R-:W-:Y:S03]  /*15e90*/  HMMA.16816.F32.BF16 R112, R172.reuse, R178, R112 ;  /* 0x000000b2ac70723c */ /* 0x040fe60000041870 */
[----:B------:R-:W-:Y:S01]  /*15ea0*/  IMAD.IADD R133, R133, 0x1, R0 ;  /* 0x0000000185857824 */ /* 0x000fe200078e0200 */
[----:B------:R-:W-:Y:S04]  /*15eb0*/  IADD3 R0, PT, PT, R0, R3, RZ ;  /* 0x0000000300007210 */ /* 0x000fe80007ffe0ff */
[C---:B---3--:R-:W-:Y:S01]  /*15ec0*/  HMMA.16816.F32.BF16 R116, R172.reuse, R180, R116 ;  /* 0x000000b4ac74723c */ /* 0x048fe20000041874 */
[----:B------:R-:W-:Y:S02]  /*15ed0*/  LDSM.16.M88.4 R168, [R133] ;  /* 0x0000000085a8783b */ /* 0x000fe40000000200 */
[C---:B------:R-:W-:Y:S03]  /*15ee0*/  IADD3 R3, PT, PT, R216.reuse, R0, RZ ;  /* 0x00000000d8037210 */ /* 0x040fe60007ffe0ff */
[----:B------:R-:W1:Y:S02]  /*15ef0*/  LDSM.16.M88.4 R188, [R0+0x2000] ;  /* 0x0020000000bc783b */ /* 0x000e640000000200 */
[C---:B------:R-:W-:Y:S03]  /*15f00*/  HMMA.16816.F32.BF16 R120, R172.reuse, R182, R120 ;  /* 0x000000b6ac78723c */ /* 0x040fe60000041878 */
[----:B------:R-:W2:Y:S05]  /*15f10*/  LDSM.16.M88.4 R192, [R0+0x2800] ;  /* 0x0028000000c0783b */ /* 0x000eaa0000000200 */
[C---:B------:R-:W-:Y:S01]  /*15f20*/  HMMA.16816.F32.BF16 R124, R172.reuse, R184, R124 ;  /* 0x000000b8ac7c723c */ /* 0x040fe2000004187c */
[----:B------:R-:W3:Y:S05]  /*15f30*/  LDSM.16.M88.4 R196, [R0+0x3000] ;  /* 0x0030000000c4783b */ /* 0x000eea0000000200 */
[----:B------:R-:W4:Y:S02]  /*15f40*/  LDSM.16.M88.4 R200, [R0+0x3800] ;  /* 0x0038000000c8783b */ /* 0x000f240000000200 */
[----:B------:R-:W-:Y:S03]  /*15f50*/  HMMA.16816.F32.BF16 R128, R172, R186, R128 ;  /* 0x000000baac80723c */ /* 0x000fe60000041880 */
[----:B------:R-:W4:Y:S05]  /*15f60*/  LDSM.16.M88.4 R204, [R0+0x4000] ;  /* 0x0040000000cc783b */ /* 0x000f2a0000000200 */
[----:B------:R-:W4:Y:S05]  /*15f70*/  LDSM.16.M88.4 R176, [R0+0x4800] ;  /* 0x0048000000b0783b */ /* 0x000f2a0000000200 */
[----:B------:R-:W4:Y:S05]  /*15f80*/  LDSM.16.M88.4 R180, [R0+0x5000] ;  /* 0x0050000000b4783b */ /* 0x000f2a0000000200 */
[----:B------:R-:W4:Y:S01]  /*15f90*/  LDSM.16.M88.4 R208, [R0+0x5800] ;  /* 0x0058000000d0783b */ /* 0x000f220000000200 */
[C---:B-1----:R-:W-:Y:S04]  /*15fa0*/  HMMA.16816.F32.BF16 R4, R168.reuse, R188, R4 ;  /* 0x000000bca804723c */ /* 0x042fe80000041804 */
[----:B------:R-:W1:Y:S05]  /*15fb0*/  LDSM.16.M88.4 R212, [R0+0x6000] ;  /* 0x0060000000d4783b */ /* 0x000e6a0000000200 */
[----:B------:R-:W1:Y:S01]  /*15fc0*/  LDSM.16.M88.4 R172, [R0+0x6800] ;  /* 0x0068000000ac783b */ /* 0x000e620000000200 */
[C---:B------:R-:W-:Y:S04]  /*15fd0*/  HMMA.16816.F32.BF16 R8, R168.reuse, R190, R8 ;  /* 0x000000bea808723c */ /* 0x040fe80000041808 */
[----:B------:R-:W1:Y:S04]  /*15fe0*/  LDSM.16.M88.4 R184, [R0+0x7000] ;  /* 0x0070000000b8783b */ /* 0x000e680000000200 */
[C---:B--2---:R-:W-:Y:S01]  /*15ff0*/  HMMA.16816.F32.BF16 R12, R168.reuse, R192, R12 ;  /* 0x000000c0a80c723c */ /* 0x044fe2000004180c */
[----:B------:R-:W2:Y:S07]  /*16000*/  LDSM.16.M88.4 R188, [R0+0x7800] ;  /* 0x0078000000bc783b */ /* 0x000eae0000000200 */
[C---:B------:R-:W-:Y:S01]  /*16010*/  HMMA.16816.F32.BF16 R16, R168.reuse, R194, R16 ;  /* 0x000000c2a810723c */ /* 0x040fe20000041810 */
[----:B------:R-:W-:Y:S07]  /*16020*/  LDSM.16.M88.4 R192, [R0+0x9000] ;  /* 0x0090000000c0783b */ /* 0x000fee0000000200 */
[C---:B---3--:R-:W-:Y:S08]  /*16030*/  HMMA.16816.F32.BF16 R20, R168.reuse, R196, R20 ;  /* 0x000000c4a814723c */ /* 0x048ff00000041814 */
[C---:B------:R-:W-:Y:S01]  /*16040*/  HMMA.16816.F32.BF16 R24, R168.reuse, R198, R24 ;  /* 0x000000c6a818723c */ /* 0x040fe20000041818 */
[----:B------:R-:W-:Y:S07]  /*16050*/  LDSM.16.M88.4 R196, [R0+0x9800] ;  /* 0x0098000000c4783b */ /* 0x000fee0000000200 */
[C---:B----4-:R-:W-:Y:S03]  /*16060*/  HMMA.16816.F32.BF16 R28, R168.reuse, R200, R28 ;  /* 0x000000c8a81c723c */ /* 0x050fe6000004181c */
[----:B------:R-:W-:Y:S05]  /*16070*/  IMAD.IADD R200, R216, 0x1, R133 ;  /* 0x00000001d8c87824 */ /* 0x000fea00078e0285 */
[C---:B------:R-:W-:Y:S01]  /*16080*/  HMMA.16816.F32.BF16 R32, R168.reuse, R202, R32 ;  /* 0x000000caa820723c */ /* 0x040fe20000041820 */
[----:B------:R-:W-:Y:S07]  /*16090*/  LDSM.16.M88.4 R200, [R200] ;  /* 0x00000000c8c8783b */ /* 0x000fee0000000200 */
[C---:B------:R-:W-:Y:S08]  /*160a0*/  HMMA.16816.F32.BF16 R36, R168.reuse, R204, R36 ;  /* 0x000000cca824723c */ /* 0x040ff00000041824 */
[C---:B------:R-:W-:Y:S01]  /*160b0*/  HMMA.16816.F32.BF16 R40, R168.reuse, R206, R40 ;  /* 0x000000cea828723c */ /* 0x040fe20000041828 */
[----:B------:R-:W-:Y:S07]  /*160c0*/  LDSM.16.M88.4 R204, [R3+0x2000] ;  /* 0x0020000003cc783b */ /* 0x000fee0000000200 */
        /* <DEDUP_REMOVED lines=18> */
[C---:B--2---:R-:W-:Y:S08]  /*161f0*/  HMMA.16816.F32.BF16 R92, R168.reuse, R188, R92 ;  /* 0x000000bca85c723c */ /* 0x044ff0000004185c */
        /* <DEDUP_REMOVED lines=12> */
[----:B------:R-:W-:Y:S01]  /*162c0*/  HMMA.16816.F32.BF16 R128, R168, R198, R128 ;  /* 0x000000c6a880723c */ /* 0x000fe20000041880 */
[----:B------:R-:W2:Y:S05]  /*162d0*/  LDSM.16.M88.4 R168, [R3+0x4800] ;  /* 0x0048000003a8783b */ /* 0x000eaa0000000200 */
[----:B------:R-:W-:Y:S02]  /*162e0*/  LDSM.16.M88.4 R196, [R3+0x7800] ;  /* 0x0078000003c4783b */ /* 0x000fe40000000200 */
        /* <DEDUP_REMOVED lines=11> */
[----:B------:R-:W1:Y:S07]  /*163a0*/  LDSM.16.M88.4 R172, [R3+0x6800] ;  /* 0x0068000003ac783b */ /* 0x000e6e0000000200 */
[C---:B------:R-:W-:Y:S08]  /*163b0*/  HMMA.16816.F32.BF16 R36, R200.reuse, R184, R36 ;  /* 0x000000b8c824723c */ /* 0x040ff00000041824 */
[C---:B------:R-:W-:Y:S01]  /*163c0*/  HMMA.16816.F32.BF16 R40, R200.reuse, R186, R40 ;  /* 0x000000bac828723c */ /* 0x040fe20000041828 */
[----:B------:R-:W3:Y:S01]  /*163d0*/  LDSM.16.M88.4 R184, [R3+0x9800] ;  /* 0x0098000003b8783b */ /* 0x000ee20000000200 */
        /* <DEDUP_REMOVED lines=116> */
.L_x_3094:
[----:B------:R-:W-:Y:S05]  /*16b20*/  BSYNC.RECONVERGENT B0 ;  /* 0x0000000000007941 */ /* 0x000fea0003800200 */
.L_x_3093:
        /* <DEDUP_REMOVED lines=138> */
.L_x_3092:
[----:B------:R-:W-:Y:S05]  /*173d0*/  BSYNC.RECONVERGENT B1 ;  /* 0x0000000000017941 */ /* 0x000fea0003800200 */
.L_x_3091:
[----:B------:R-:W-:Y:S01]  /*173e0*/  LOP3.LUT R133, R218, 0x200, R222, 0xf8, !PT ;  /* 0x00000200da857812 */ /* 0x000fe200078ef8de */
[----:B------:R-:W-:Y:S02]  /*173f0*/  IMAD.SHL.U32 R0, R223, 0x2, RZ ;  /* 0x00000002df007824 */ /* 0x000fe400078e00ff */
[----:B---3--:R-:W-:Y:S03]  /*17400*/  IMAD.MOV.U32 R170, RZ, RZ, R235 ;  /* 0x000000ffffaa7224 */ /* 0x008fe600078e00eb */
[----:B------:R2:W-:Y:S02]  /*17410*/  STL [R1+0x5c], R0 ;  /* 0x00005c0001007387 */ /* 0x0005e40000100800 */
[----:B--2---:R-:W-:Y:S05]  /*17420*/  LOP3.LUT R0, R0, 0x6, RZ, 0xc0, !PT ;  /* 0x0000000600007812 */ /* 0x004fea00078ec0ff */
[----:B------:R-:W-:Y:S01]  /*17430*/  IMAD R3, R170, 0x100, R0 ;  /* 0x00000100aa037824 */ /* 0x000fe200078e0200 */
[----:B------:R2:W-:Y:S03]  /*17440*/  STL [R1+0x58], R0 ;  /* 0x0000580001007387 */ /* 0x0005e60000100800 */
        /* <DEDUP_REMOVED lines=36> */
[----:B--2---:R-:W-:Y:S01]  /*17690*/  IMAD.MOV.U32 R0, RZ, RZ, R234 ;  /* 0x000000ffff007224 */ /* 0x004fe200078e00ea */
        /* <DEDUP_REMOVED lines=13> */
[----:B------:R-:W-:Y:S01]  /*17770*/  IMAD.MOV.U32 R171, RZ, RZ, R0 ;  /* 0x000000ffffab7224 */ /* 0x000fe200078e0000 */
[----:B------:R-:W-:Y:S01]  /*17780*/  FSEL R0, R32, -INF , P6 ;  /* 0xff80000020007808 */ /* 0x000fe20003000000 */
        /* <DEDUP_REMOVED lines=22> */
[C---:B------:R-:W-:Y:S01]  /*178f0*/  VIADD R236, R3.reuse, 0x89 ;  /* 0x0000008903ec7836 */ /* 0x040fe20000000000 */
        /* <DEDUP_REMOVED lines=10> */
[----:B------:R-:W-:Y:S01]  /*179a0*/  FSEL R5, R29, -INF , P3 ;  /* 0xff8000001d057808 */ /* 0x000fe20001800000 */
[----:B------:R-:W-:Y:S01]  /*179b0*/  VIADD R241, R3, 0x99 ;  /* 0x0000009903f17836 */ /* 0x000fe20000000000 */
[-C--:B------:R-:W-:Y:S01]  /*179c0*/  ISETP.GE.AND P6, PT, R215, R224.reuse, PT ;  /* 0x000000e0d700720c */ /* 0x080fe20003fc6270 */
[C---:B-1----:R-:W-:Y:S01]  /*179d0*/  VIADD R239, R3.reuse, 0x98 ;  /* 0x0000009803ef7836 */ /* 0x042fe20000000000 */
        /* <DEDUP_REMOVED lines=18> */
[----:B------:R-:W-:Y:S01]  /*17b00*/  FSEL R187, R4, -INF , !P0 ;  /* 0xff80000004bb7808 */ /* 0x000fe20004000000 */
[C---:B------:R-:W-:Y:S01]  /*17b10*/  VIADD R175, R3.reuse, 0xe9 ;  /* 0x000000e903af7836 */ /* 0x040fe20000000000 */
        /* <DEDUP_REMOVED lines=69> */
[----:B------:R-:W-:Y:S02]  /*17f70*/  FSEL R181, R168, -INF , !P5 ;  /* 0xff800000a8b57808 */ /* 0x000fe40006800000 */
[-C--:B------:R-:W-:Y:S02]  /*17f80*/  ISETP.GE.AND P0, PT, R252, R224.reuse, PT ;  /* 0x000000e0fc00720c */ /* 0x080fe40003f06270 */
[----:B------:R-:W-:Y:S02]  /*17f90*/  FSEL R32, R104, -INF , P4 ;  /* 0xff80000068207808 */ /* 0x000fe40002000000 */
[-C--:B------:R-:W-:Y:S02]  /*17fa0*/  ISETP.GE.AND P5, PT, R194, R225.reuse, PT ;  /* 0x000000e1c200720c */ /* 0x080fe40003fa6270 */
[-C--:B------:R-:W-:Y:S02]  /*17fb0*/  ISETP.GE.AND P4, PT, R179, R224.reuse, PT ;  /* 0x000000e0b300720c */ /* 0x080fe40003f86270 */
[----:B------:R-:W-:Y:S02]  /*17fc0*/  FSEL R182, R169, -INF , !P6 ;  /* 0xff800000a9b67808 */ /* 0x000fe40007000000 */
[----:B------:R-:W-:Y:S02]  /*17fd0*/  FSEL R29, R105, -INF , P3 ;  /* 0xff800000691d7808 */ /* 0x000fe40001800000 */
[-C--:B------:R-:W-:Y:S02]  /*17fe0*/  ISETP.GE.AND P6, PT, R193, R225.reuse, PT ;  /* 0x000000e1c100720c */ /* 0x080fe40003fc6270 */
[-C--:B------:R-:W-:Y:S02]  /*17ff0*/  ISETP.GE.AND P3, PT, R178, R224.reuse, PT ;  /* 0x000000e0b200720c */ /* 0x080fe40003f66270 */
[----:B------:R-:W-:Y:S02]  /*18000*/  FSEL R28, R108, -INF , P0 ;  /* 0xff8000006c1c7808 */ /* 0x000fe40000000000 */
[----:B------:R-:W-:Y:S01]  /*18010*/  FSEL R176, R17, -INF , !P5 ;  /* 0xff80000011b07808 */ /* 0x000fe20006800000 */
[----:B------:R-:W-:Y:S01]  /*18020*/  VIADD R17, R3, 0xd9 ;  /* 0x000000d903117836 */ /* 0x000fe20000000000 */
[-C--:B------:R-:W-:Y:S02]  /*18030*/  ISETP.GE.AND P0, PT, R177, R224.reuse, PT ;  /* 0x000000e0b100720c */ /* 0x080fe40003f06270 */
[----:B------:R-:W-:Y:S02]  /*18040*/  FSEL R113, R113, -INF , P4 ;  /* 0xff80000071717808 */ /* 0x000fe40002000000 */
[-C--:B------:R-:W-:Y:S02]  /*18050*/  ISETP.GE.AND P5, PT, R199, R225.reuse, PT ;  /* 0x000000e1c700720c */ /* 0x080fe40003fa6270 */
        /* <DEDUP_REMOVED lines=22> */
[----:B------:R-:W-:Y:S01]  /*181c0*/  FSEL R178, R13, -INF , !P0 ;  /* 0xff8000000db27808 */ /* 0x000fe20004000000 */
[----:B------:R-:W-:Y:S01]  /*181d0*/  VIADD R13, R3, 0xe0 ;  /* 0x000000e0030d7836 */ /* 0x000fe20000000000 */
[----:B------:R-:W-:Y:S02]  /*181e0*/  FMNMX3.FTZ R37, R37, R181, R180, !PT ;  /* 0x000000b525257276 */ /* 0x000fe400078100b4 */
[-C--:B------:R-:W-:Y:S02]  /*181f0*/  ISETP.GE.AND P4, PT, R195, R225.reuse, PT ;  /* 0x000000e1c300720c */ /* 0x080fe40003f86270 */
[----:B------:R-:W-:Y:S02]  /*18200*/  ISETP.GE.AND P3, PT, R196, R225, PT ;  /* 0x000000e1c400720c */ /* 0x000fe40003f66270 */
[----:B------:R-:W-:Y:S02]  /*18210*/  FMNMX3.FTZ R37, R37, R179, R178, !PT ;  /* 0x000000b325257276 */ /* 0x000fe400078100b2 */
[-C--:B------:R-:W-:Y:S02]  /*18220*/  ISETP.GE.AND P0, PT, R197, R225.reuse, PT ;  /* 0x000000e1c500720c */ /* 0x080fe40003f06270 */
[----:B------:R-:W-:Y:S02]  /*18230*/  ISETP.GE.AND P6, PT, R198, R225, PT ;  /* 0x000000e1c600720c */ /* 0x000fe40003fc6270 */
[----:B------:R-:W-:Y:S02]  /*18240*/  FSEL R174, R21, -INF , !P3 ;  /* 0xff80000015ae7808 */ /* 0x000fe40005800000 */
[----:B------:R-:W-:Y:S02]  /*18250*/  FMNMX3.FTZ R37, R37, R177, R176, !PT ;  /* 0x000000b125257276 */ /* 0x000fe400078100b0 */
        /* <DEDUP_REMOVED lines=12> */
[----:B------:R-:W-:Y:S01]  /*18320*/  IMAD.MOV.U32 R0, RZ, RZ, R16 ;  /* 0x000000ffff007224 */ /* 0x000fe200078e0010 */
        /* <DEDUP_REMOVED lines=9> */
[-C--:B------:R-:W-:Y:S02]  /*183c0*/  ISETP.GE.AND P6, PT, R208, R225.reuse, PT ;  /* 0x000000e1d000720c */ /* 0x080fe40003fc6270 */
[----:B------:R-:W-:Y:S01]  /*183d0*/  FSEL R124, R40, -INF , !P4 ;  /* 0xff800000287c7808 */ /* 0x000fe20006000000 */
[----:B------:R-:W-:Y:S01]  /*183e0*/  VIADD R40, R3, 0xf0 ;  /* 0x000000f003287836 */ /* 0x000fe20000000000 */
        /* <DEDUP_REMOVED lines=15> */
[-C--:B------:R-:W-:Y:S02]  /*184e0*/  ISETP.GE.AND P5, PT, R214, R225.reuse, PT ;  /* 0x000000e1d600720c */ /* 0x080fe40003fa6270 */
[----:B------:R-:W-:Y:S02]  /*184f0*/  FMNMX3.FTZ R37, R37, R108, R105, !PT ;  /* 0x0000006c25257276 */ /* 0x000fe40007810069 */
[----:B------:R-:W-:Y:S01]  /*18500*/  FSEL R49, R56, -INF , !P6 ;  /* 0xff80000038317808 */ /* 0x000fe20007000000 */
[----:B------:R-:W-:Y:S01]  /*18510*/  VIADD R56, R3, 0xd1 ;  /* 0x000000d103387836 */ /* 0x000fe20000000000 */
[----:B------:R-:W-:Y:S02]  /*18520*/  FSEL R57, R57, -INF , !P5 ;  /* 0xff80000039397808 */ /* 0x000fe40006800000 */
[----:B------:R-:W-:Y:S02]  /*18530*/  FMNMX3.FTZ R37, R37, R52, R53, !PT ;  /* 0x0000003425257276 */ /* 0x000fe40007810035 */
[-C--:B------:R-:W-:Y:S02]  /*18540*/  ISETP.GE.AND P3, PT, R218, R225.reuse, PT ;  /* 0x000000e1da00720c */ /* 0x080fe40003f66270 */
        /* <DEDUP_REMOVED lines=9> */
[-C--:B------:R-:W-:Y:S02]  /*185e0*/  ISETP.GE.AND P4, PT, R234, R225.reuse, PT ;  /* 0x000000e1ea00720c */ /* 0x080fe40003f86270 */
[----:B------:R-:W-:Y:S02]  /*185f0*/  FMNMX3.FTZ R37, R37, R60, R61, !PT ;  /* 0x0000003c25257276 */ /* 0x000fe4000781003d */
[----:B------:R-:W-:Y:S02]  /*18600*/  FSEL R69, R69, -INF , !P4 ;  /* 0xff80000045457808 */ /* 0x000fe40006000000 */
[----:B------:R-:W-:Y:S02]  /*18610*/  FMNMX3.FTZ R37, R37, R64, R65, !PT ;  /* 0x0000004025257276 */ /* 0x000fe40007810041 */
[-C--:B------:R-:W-:Y:S02]  /*18620*/  ISETP.GE.AND P0, PT, R236, R225.reuse, PT ;  /* 0x000000e1ec00720c */ /* 0x080fe40003f06270 */
[----:B------:R-:W-:Y:S02]  /*18630*/  FSEL R68, R68, -INF , !P5 ;  /* 0xff80000044447808 */ /* 0x000fe40006800000 */
[-C--:B------:R-:W-:Y:S02]  /*18640*/  ISETP.GE.AND P3, PT, R235, R225.reuse, PT ;  /* 0x000000e1eb00720c */ /* 0x080fe40003f66270 */
[----:B------:R-:W-:Y:S02]  /*18650*/  FMNMX3.FTZ R37, R37, R68, R69, !PT ;  /* 0x0000004425257276 */ /* 0x000fe40007810045 */
[----:B------:R-:W-:Y:S02]  /*18660*/  FSEL R72, R72, -INF , !P3 ;  /* 0xff80000048487808 */ /* 0x000fe40005800000 */
[----:B------:R-:W-:Y:S02]  /*18670*/  FSEL R73, R73, -INF , !P0 ;  /* 0xff80000049497808 */ /* 0x000fe40004000000 */
        /* <DEDUP_REMOVED lines=8> */
[----:B------:R-:W-:Y:S02]  /*18700*/  FSEL R80, R80, -INF , !P4 ;  /* 0xff80000050507808 */ /* 0x000fe40006000000 */
[----:B------:R-:W-:Y:S02]  /*18710*/  FSEL R81, R81, -INF , !P3 ;  /* 0xff80000051517808 */ /* 0x000fe40005800000 */
[-C--:B------:R-:W-:Y:S02]  /*18720*/  ISETP.GE.AND P6, PT, R242, R225.reuse, PT ;  /* 0x000000e1f200720c */ /* 0x080fe40003fc6270 */
[----:B------:R-:W-:Y:S02]  /*18730*/  FMNMX3.FTZ R37, R37, R76, R77, !PT ;  /* 0x0000004c25257276 */ /* 0x000fe4000781004d */
[-C--:B------:R-:W-:Y:S02]  /*18740*/  ISETP.GE.AND P4, PT, R243, R225.reuse, PT ;  /* 0x000000e1f300720c */ /* 0x080fe40003f86270 */
[----:B------:R-:W-:Y:S02]  /*18750*/  FSEL R84, R84, -INF , !P0 ;  /* 0xff80000054547808 */ /* 0x000fe40004000000 */
[----:B------:R-:W-:Y:S02]  /*18760*/  FMNMX3.FTZ R37, R37, R80, R81, !PT ;  /* 0x0000005025257276 */ /* 0x000fe40007810051 */
[-C--:B------:R-:W-:Y:S02]  /*18770*/  ISETP.GE.AND P5, PT, R244, R225.reuse, PT ;  /* 0x000000e1f400720c */ /* 0x080fe40003fa6270 */
[----:B------:R-:W-:Y:S02]  /*18780*/  FSEL R85, R85, -INF , !P6 ;  /* 0xff80000055557808 */ /* 0x000fe40007000000 */
[-C--:B------:R-:W-:Y:S02]  /*18790*/  ISETP.GE.AND P0, PT, R247, R225.reuse, PT ;  /* 0x000000e1f700720c */ /* 0x080fe40003f06270 */
[----:B------:R-:W-:Y:S02]  /*187a0*/  FSEL R89, R89, -INF , !P4 ;  /* 0xff80000059597808 */ /* 0x000fe40006000000 */
[-C--:B------:R-:W-:Y:S02]  /*187b0*/  ISETP.GE.AND P3, PT, R245, R225.reuse, PT ;  /* 0x000000e1f500720c */ /* 0x080fe40003f66270 */
[----:B------:R-:W-:Y:S02]  /*187c0*/  FSEL R88, R88, -INF , !P5 ;  /* 0xff80000058587808 */ /* 0x000fe40006800000 */
[----:B------:R-:W-:Y:S02]  /*187d0*/  FMNMX3.FTZ R37, R37, R84, R85, !PT ;  /* 0x0000005425257276 */ /* 0x000fe40007810055 */
        /* <DEDUP_REMOVED lines=8> */
[----:B------:R-:W-:Y:S02]  /*18860*/  FSEL R97, R97, -INF , !P5 ;  /* 0xff80000061617808 */ /* 0x000fe40006800000 */
[----:B------:R-:W-:Y:S02]  /*18870*/  FMNMX3.FTZ R37, R37, R92, R93, !PT ;  /* 0x0000005c25257276 */ /* 0x000fe4000781005d */
[-C--:B------:R-:W-:Y:S02]  /*18880*/  ISETP.GE.AND P0, PT, R251, R225.reuse, PT ;  /* 0x000000e1fb00720c */ /* 0x080fe40003f06270 */
[----:B------:R-:W-:Y:S02]  /*18890*/  FMNMX3.FTZ R37, R37, R96, R97, !PT ;  /* 0x0000006025257276 */ /* 0x000fe40007810061 */
        /* <DEDUP_REMOVED lines=8> */
[-C--:B------:R-:W-:Y:S01]  /*18920*/  ISETP.GE.AND P0, PT, R17, R225.reuse, PT ;  /* 0x000000e11100720c */ /* 0x080fe20003f06270 */
[----:B------:R-:W-:Y:S01]  /*18930*/  VIADD R17, R3, 0xe1 ;  /* 0x000000e103117836 */ /* 0x000fe20000000000 */
[----:B------:R-:W-:Y:S01]  /*18940*/  FSEL R25, R109, -INF , !P4 ;  /* 0xff8000006d197808 */ /* 0x000fe20006000000 */
[----:B------:R-:W-:Y:S01]  /*18950*/  VIADD R109, R3, 0xe9 ;  /* 0x000000e9036d7836 */ /* 0x000fe20000000000 */
[----:B------:R-:W-:Y:S02]  /*18960*/  FSEL R28, R28, -INF , !P5 ;  /* 0xff8000001c1c7808 */ /* 0x000fe40006800000 */
[----:B------:R-:W-:Y:S02]  /*18970*/  FMNMX3.FTZ R37, R37, R32, R29, !PT ;  /* 0x0000002025257276 */ /* 0x000fe4000781001d */
[-C--:B------:R-:W-:Y:S02]  /*18980*/  ISETP.GE.AND P3, PT, R33, R225.reuse, PT ;  /* 0x000000e12100720c */ /* 0x080fe40003f66270 */
[-C--:B------:R-:W-:Y:S01]  /*18990*/  ISETP.GE.AND P6, PT, R13, R225.reuse, PT ;  /* 0x000000e10d00720c */ /* 0x080fe20003fc6270 */
[----:B------:R-:W-:Y:S01]  /*189a0*/  VIADD R13, R3, 0xe8 ;  /* 0x000000e8030d7836 */ /* 0x000fe20000000000 */
[-C--:B------:R-:W-:Y:S02]  /*189b0*/  ISETP.GE.AND P5, PT, R17, R225.reuse, PT ;  /* 0x000000e11100720c */ /* 0x080fe40003fa6270 */
        /* <DEDUP_REMOVED lines=8> */
[-C--:B------:R-:W-:Y:S02]  /*18a40*/  ISETP.GE.AND P4, PT, R13, R225.reuse, PT ;  /* 0x000000e10d00720c */ /* 0x080fe40003f86270 */
[-C--:B------:R-:W-:Y:S02]  /*18a50*/  ISETP.GE.AND P6, PT, R40, R225.reuse, PT ;  /* 0x000000e12800720c */ /* 0x080fe40003fc6270 */
[----:B------:R-:W-:Y:S01]  /*18a60*/  FSEL R17, R104, -INF , !P5 ;  /* 0xff80000068117808 */ /* 0x000fe20006800000 */
[----:B------:R-:W-:Y:S01]  /*18a70*/  IMAD.MOV.U32 R104, RZ, RZ, R4 ;  /* 0x000000ffff687224 */ /* 0x000fe200078e0004 */
[----:B------:R-:W-:Y:S02]  /*18a80*/  FMNMX3.FTZ R37, R37, R24, R21, !PT ;  /* 0x0000001825257276 */ /* 0x000fe40007810015 */
[----:B------:R-:W-:Y:S02]  /*18a90*/  ISETP.GE.AND P0, PT, R5, R224, PT ;  /* 0x000000e00500720c */ /* 0x000fe40003f06270 */
[-C--:B------:R-:W-:Y:S02]  /*18aa0*/  ISETP.GE.AND P5, PT, R36, R225.reuse, PT ;  /* 0x000000e12400720c */ /* 0x080fe40003fa6270 */
[----:B------:R-:W-:Y:S01]  /*18ab0*/  FSEL R13, R183, -INF , !P3 ;  /* 0xff800000b70d7808 */ /* 0x000fe20005800000 */
[----:B------:R-:W-:Y:S01]  /*18ac0*/  IMAD.MOV.U32 R183, RZ, RZ, R12 ;  /* 0x000000ffffb77224 */ /* 0x000fe200078e000c */
[----:B------:R-:W-:Y:S01]  /*18ad0*/  FSEL R16, R120, -INF , !P4 ;  /* 0xff80000078107808 */ /* 0x000fe20006000000 */
[----:B------:R-:W-:Y:S01]  /*18ae0*/  IMAD.MOV.U32 R120, RZ, RZ, R33 ;  /* 0x000000ffff787224 */ /* 0x000fe200078e0021 */
[-C--:B------:R-:W-:Y:S02]  /*18af0*/  ISETP.GE.AND P4, PT, R8, R225.reuse, PT ;  /* 0x000000e10800720c */ /* 0x080fe40003f86270 */
        /* <DEDUP_REMOVED lines=11> */
[----:B------:R-:W-:Y:S02]  /*18bb0*/  ISETP.GE.AND P4, PT, R190, R226, PT ;  /* 0x000000e2be00720c */ /* 0x000fe40003f86270 */
[----:B------:R-:W-:Y:S02]  /*18bc0*/  FMNMX3.FTZ R37, R37, R16, R13, !PT ;  /* 0x0000001025257276 */ /* 0x000fe4000781000d */
[----:B------:R-:W-:Y:S02]  /*18bd0*/  FSEL R129, R129, -INF , !P3 ;  /* 0xff80000081817808 */ /* 0x000fe40005800000 */
[-C--:B------:R-:W-:Y:S02]  /*18be0*/  ISETP.GE.AND P3, PT, R3, R226.reuse, PT ;  /* 0x000000e20300720c */ /* 0x080fe40003f66270 */
[----:B------:R-:W-:Y:S01]  /*18bf0*/  FSEL R45, R7, -INF , P0 ;  /* 0xff800000072d7808 */ /* 0x000fe20000000000 */
[----:B------:R-:W-:Y:S01]  /*18c00*/  IMAD.MOV.U32 R7, RZ, RZ, R40 ;  /* 0x000000ffff077224 */ /* 0x000fe200078e0028 */
[-C--:B------:R-:W-:Y:S02]  /*18c10*/  ISETP.GE.AND P0, PT, R192, R226.reuse, PT ;  /* 0x000000e2c000720c */ /* 0x080fe40003f06270 */
[----:B------:R-:W-:Y:S02]  /*18c20*/  FSEL R44, R10, -INF , P5 ;  /* 0xff8000000a2c7808 */ /* 0x000fe40002800000 */
[----:B------:R-:W-:Y:S02]  /*18c30*/  ISETP.GE.AND P5, PT, R193, R226, PT ;  /* 0x000000e2c100720c */ /* 0x000fe40003fa6270 */
[----:B------:R-:W-:Y:S02]  /*18c40*/  FMNMX3.FTZ R37, R37, R12, R9, !PT ;  /* 0x0000000c25257276 */ /* 0x000fe40007810009 */
[----:B------:R-:W-:Y:S02]  /*18c50*/  FSEL R41, R11, -INF , P4 ;  /* 0xff8000000b297808 */ /* 0x000fe40002000000 */
[----:B------:R-:W-:Y:S02]  /*18c60*/  FSEL R48, R6, -INF , P3 ;  /* 0xff80000006307808 */ /* 0x000fe40001800000 */
[-C--:B------:R-:W-:Y:S02]  /*18c70*/  ISETP.GE.AND P4, PT, R194, R226.reuse, PT ;  /* 0x000000e2c200720c */ /* 0x080fe40003f86270 */
[----:B------:R-:W-:Y:S02]  /*18c80*/  ISETP.GE.AND P3, PT, R191, R226, PT ;  /* 0x000000e2bf00720c */ /* 0x000fe40003f66270 */
        /* <DEDUP_REMOVED lines=8> */
[-C--:B------:R-:W-:Y:S01]  /*18d10*/  ISETP.GE.AND P4, PT, R198, R226.reuse, PT ;  /* 0x000000e2c600720c */ /* 0x080fe20003f86270 */
[----:B------:R-:W-:Y:S01]  /*18d20*/  IMAD.MOV.U32 R14, RZ, RZ, R109 ;  /* 0x000000ffff0e7224 */ /* 0x000fe200078e006d */
[-C--:B------:R-:W-:Y:S01]  /*18d30*/  ISETP.GE.AND P3, PT, R195, R226.reuse, PT ;  /* 0x000000e2c300720c */ /* 0x080fe20003f66270 */
[----:B------:R-:W-:Y:S01]  /*18d40*/  VIADD R109, R3, 0xe1 ;  /* 0x000000e1036d7836 */ /* 0x000fe20000000000 */
        /* <DEDUP_REMOVED lines=72> */
[----:B------:R-:W-:Y:S02]  /*191d0*/  ISETP.GE.AND P3, PT, R246, R226, PT ;  /* 0x000000e2f600720c */ /* 0x000fe40003f66270 */
[----:B------:R-:W-:Y:S01]  /*191e0*/  FSEL R6, R34, -INF , P6 ;  /* 0xff80000022067808 */ /* 0x000fe20003000000 */
[----:B------:R-:W-:Y:S01]  /*191f0*/  IMAD.MOV.U32 R34, RZ, RZ, R14 ;  /* 0x000000ffff227224 */ /* 0x000fe200078e000e */
[----:B------:R-:W-:Y:S02]  /*19200*/  FSEL R78, R78, -INF , P5 ;  /* 0xff8000004e4e7808 */ /* 0x000fe40002800000 */
[----:B------:R-:W-:Y:S02]  /*19210*/  ISETP.GE.AND P6, PT, R3, R228, PT ;  /* 0x000000e40300720c */ /* 0x000fe40003fc6270 */
        /* <DEDUP_REMOVED lines=25> */
[----:B------:R-:W-:Y:S02]  /*193b0*/  ISETP.GE.AND P3, PT, R184, R226, PT ;  /* 0x000000e2b800720c */ /* 0x000fe40003f66270 */
        /* <DEDUP_REMOVED lines=18> */
[----:B------:R-:W-:Y:S01]  /*194e0*/  ISETP.GE.AND P3, PT, R193, R228, PT ;  /* 0x000000e4c100720c */ /* 0x000fe20003f66270 */
        /* <DEDUP_REMOVED lines=66> */
[-C--:B------:R-:W-:Y:S02]  /*19910*/  ISETP.GE.AND P4, PT, R10, R228.reuse, PT ;  /* 0x000000e40a00720c */ /* 0x080fe40003f86270 */
[----:B------:R-:W3:Y:S01]  /*19920*/  LDL.LU R10, [R1+0x4c] ;  /* 0x00004c00010a7983 */ /* 0x000ee20000300800 */
[----:B------:R-:W-:Y:S02]  /*19930*/  ISETP.GE.AND P3, PT, R201, R228, PT ;  /* 0x000000e4c900720c */ /* 0x000fe40003f66270 */
[----:B------:R-:W-:Y:S02]  /*19940*/  FMNMX3.FTZ R0, R0, R120, R130, !PT ;  /* 0x0000007800007276 */ /* 0x000fe40007810082 */
[-C--:B------:R-:W-:Y:S02]  /*19950*/  ISETP.GE.AND P6, PT, R203, R228.reuse, PT ;  /* 0x000000e4cb00720c */ /* 0x080fe40003fc6270 */
[-C--:B------:R-:W-:Y:S02]  /*19960*/  ISETP.GE.AND P5, PT, R204, R228.reuse, PT ;  /* 0x000000e4cc00720c */ /* 0x080fe40003fa6270 */
[----:B------:R-:W-:Y:S02]  /*19970*/  FSEL R131, R6, -INF , !P3 ;  /* 0xff80000006837808 */ /* 0x000fe40005800000 */
[----:B------:R-:W-:Y:S01]  /*19980*/  FSEL R184, R5, -INF , !P6 ;  /* 0xff80000005b87808 */ /* 0x000fe20007000000 */
[----:B--2---:R-:W-:Y:S01]  /*19990*/  FMUL.FTZ R5, R36, R37 ;  /* 0x0000002524057220 */ /* 0x004fe20000410000 */
[----:B------:R-:W-:Y:S02]  /*199a0*/  FSEL R185, R4, -INF , !P5 ;  /* 0xff80000004b97808 */ /* 0x000fe40006800000 */
[-C--:B------:R-:W-:Y:S02]  /*199b0*/  ISETP.GE.AND P3, PT, R205, R228.reuse, PT ;  /* 0x000000e4cd00720c */ /* 0x080fe40003f66270 */
[----:B------:R-:W-:Y:S02]  /*199c0*/  FMNMX3.FTZ R0, R0, R131, R183, !PT ;  /* 0x0000008300007276 */ /* 0x000fe400078100b7 */
[-C--:B------:R-:W-:Y:S02]  /*199d0*/  ISETP.GE.AND P6, PT, R207, R228.reuse, PT ;  /* 0x000000e4cf00720c */ /* 0x080fe40003fc6270 */
[----:B------:R-:W-:Y:S02]  /*199e0*/  ISETP.GE.AND P5, PT, R208, R228, PT ;  /* 0x000000e4d000720c */ /* 0x000fe40003fa6270 */
[----:B------:R-:W-:Y:S02]  /*199f0*/  FSEL R186, R42, -INF , !P3 ;  /* 0xff8000002aba7808 */ /* 0x000fe40005800000 */
[----:B------:R-:W-:Y:S01]  /*19a00*/  FMNMX3.FTZ R0, R0, R184, R185, !PT ;  /* 0x000000b800007276 */ /* 0x000fe200078100b9 */
[----:B------:R-:W1:Y:S01]  /*19a10*/  S2R R42, SR_CgaCtaId ;  /* 0x00000000002a7919 */ /* 0x000e620000008800 */
[----:B------:R-:W-:Y:S02]  /*19a20*/  FSEL R189, R46, -INF , !P6 ;  /* 0xff8000002ebd7808 */ /* 0x000fe40007000000 */
[----:B------:R-:W-:Y:S02]  /*19a30*/  FSEL R190, R47, -INF , !P5 ;  /* 0xff8000002fbe7808 */ /* 0x000fe40006800000 */
[----:B------:R-:W-:Y:S02]  /*19a40*/  ISETP.GE.AND P3, PT, R209, R228, PT ;  /* 0x000000e4d100720c */ /* 0x000fe40003f66270 */
[----:B------:R-:W-:Y:S02]  /*19a50*/  FMNMX3.FTZ R0, R0, R186, R188, !PT ;  /* 0x000000ba00007276 */ /* 0x000fe400078100bc */
[----:B------:R-:W-:Y:S02]  /*19a60*/  FSEL R191, R50, -INF , !P3 ;  /* 0xff80000032bf7808 */ /* 0x000fe40005800000 */
[-C--:B------:R-:W-:Y:S02]  /*19a70*/  ISETP.GE.AND P6, PT, R211, R228.reuse, PT ;  /* 0x000000e4d300720c */ /* 0x080fe40003fc6270 */
[-C--:B------:R-:W-:Y:S02]  /*19a80*/  ISETP.GE.AND P5, PT, R212, R228.reuse, PT ;  /* 0x000000e4d400720c */ /* 0x080fe40003fa6270 */
[----:B------:R-:W-:Y:S02]  /*19a90*/  FMNMX3.FTZ R0, R0, R189, R190, !PT ;  /* 0x000000bd00007276 */ /* 0x000fe400078100be */
[----:B------:R-:W-:Y:S02]  /*19aa0*/  FSEL R193, R54, -INF , !P6 ;  /* 0xff80000036c17808 */ /* 0x000fe40007000000 */
[----:B------:R-:W-:Y:S02]  /*19ab0*/  FSEL R194, R55, -INF , !P5 ;  /* 0xff80000037c27808 */ /* 0x000fe40006800000 */
[-C--:B------:R-:W-:Y:S02]  /*19ac0*/  ISETP.GE.AND P3, PT, R213, R228.reuse, PT ;  /* 0x000000e4d500720c */ /* 0x080fe40003f66270 */
        /* <DEDUP_REMOVED lines=31> */
[----:B------:R-:W-:Y:S02]  /*19cc0*/  ISETP.GE.AND P3, PT, R244, R228, PT ;  /* 0x000000e4f400720c */ /* 0x000fe40003f66270 */
[----:B------:R-:W-:Y:S02]  /*19cd0*/  FMNMX3.FTZ R0, R0, R82, R83, !PT ;  /* 0x0000005200007276 */ /* 0x000fe40007810053 */
[-C--:B------:R-:W-:Y:S02]  /*19ce0*/  ISETP.GE.AND P6, PT, R245, R228.reuse, PT ;  /* 0x000000e4f500720c */ /* 0x080fe40003fc6270 */
[----:B------:R-:W-:Y:S02]  /*19cf0*/  FMNMX3.FTZ R0, R0, R203, R87, !PT ;  /* 0x000000cb00007276 */ /* 0x000fe40007810057 */
[-C--:B------:R-:W-:Y:S02]  /*19d00*/  ISETP.GE.AND P5, PT, R247, R228.reuse, PT ;  /* 0x000000e4f700720c */ /* 0x080fe40003fa6270 */
[----:B------:R-:W-:Y:S02]  /*19d10*/  FSEL R90, R90, -INF , !P3 ;  /* 0xff8000005a5a7808 */ /* 0x000fe40005800000 */
[----:B------:R-:W-:Y:S02]  /*19d20*/  ISETP.GE.AND P3, PT, R246, R228, PT ;  /* 0x000000e4f600720c */ /* 0x000fe40003f66270 */
[----:B------:R-:W-:Y:S02]  /*19d30*/  FSEL R204, R94, -INF , !P6 ;  /* 0xff8000005ecc7808 */ /* 0x000fe40007000000 */
[----:B------:R-:W-:Y:S02]  /*19d40*/  FSEL R205, R95, -INF , !P5 ;  /* 0xff8000005fcd7808 */ /* 0x000fe40006800000 */
[----:B------:R-:W-:Y:S02]  /*19d50*/  FMNMX3.FTZ R0, R0, R90, R91, !PT ;  /* 0x0000005a00007276 */ /* 0x000fe4000781005b */
[-C--:B------:R-:W-:Y:S02]  /*19d60*/  ISETP.GE.AND P6, PT, R250, R228.reuse, PT ;  /* 0x000000e4fa00720c */ /* 0x080fe40003fc6270 */
[----:B------:R-:W-:Y:S01]  /*19d70*/  ISETP.GE.AND P5, PT, R249, R228, PT ;  /* 0x000000e4f900720c */ /* 0x000fe20003fa6270 */
[----:B------:R-:W-:Y:S01]  /*19d80*/  IMAD.MOV.U32 R249, RZ, RZ, R48 ;  /* 0x000000fffff97224 */ /* 0x000fe200078e0030 */
[----:B------:R-:W-:Y:S02]  /*19d90*/  FSEL R207, R98, -INF , !P3 ;  /* 0xff80000062cf7808 */ /* 0x000fe40005800000 */
[----:B------:R-:W-:Y:S02]  /*19da0*/  FMNMX3.FTZ R0, R0, R204, R205, !PT ;  /* 0x000000cc00007276 */ /* 0x000fe400078100cd */
[-C--:B------:R-:W-:Y:S02]  /*19db0*/  ISETP.GE.AND P3, PT, R251, R228.reuse, PT ;  /* 0x000000e4fb00720c */ /* 0x080fe40003f66270 */
[----:B------:R-:W-:Y:S01]  /*19dc0*/  FSEL R208, R102, -INF , !P6 ;  /* 0xff80000066d07808 */ /* 0x000fe20007000000 */
[----:B------:R-:W2:Y:S01]  /*19dd0*/  LDL.LU R251, [R1+0x54] ;  /* 0x0000540001fb7983 */ /* 0x000ea20000300800 */
        /* <DEDUP_REMOVED lines=18> */
[----:B------:R-:W-:Y:S02]  /*19f00*/  FSEL R218, R118, -INF , !P6 ;  /* 0xff80000076da7808 */ /* 0x000fe40007000000 */
[----:B------:R-:W-:Y:S02]  /*19f10*/  FSEL R222, R119, -INF , !P5 ;  /* 0xff80000077de7808 */ /* 0x000fe40006800000 */
[----:B------:R-:W-:Y:S02]  /*19f20*/  ISETP.GE.AND P4, PT, R33, R228, PT ;  /* 0x000000e42100720c */ /* 0x000fe40003f86270 */
[----:B------:R-:W-:Y:S02]  /*19f30*/  FMNMX3.FTZ R0, R0, R214, R215, !PT ;  /* 0x000000d600007276 */ /* 0x000fe400078100d7 */
[----:B------:R-:W-:Y:S02]  /*19f40*/  FSEL R229, R122, -INF , !P3 ;  /* 0xff8000007ae57808 */ /* 0x000fe40005800000 */
[-C--:B------:R-:W-:Y:S02]  /*19f50*/  ISETP.GE.AND P5, PT, R41, R228.reuse, PT ;  /* 0x000000e42900720c */ /* 0x080fe40003fa6270 */
[----:B------:R-:W-:Y:S02]  /*19f60*/  FSEL R234, R123, -INF , !P4 ;  /* 0xff8000007bea7808 */ /* 0x000fe40006000000 */
[----:B------:R-:W-:Y:S02]  /*19f70*/  ISETP.GE.AND P6, PT, R40, R228, PT ;  /* 0x000000e42800720c */ /* 0x000fe40003fc6270 */
[----:B------:R-:W-:Y:S02]  /*19f80*/  FMNMX3.FTZ R0, R0, R218, R222, !PT ;  /* 0x000000da00007276 */ /* 0x000fe400078100de */
[-C--:B------:R-:W-:Y:S02]  /*19f90*/  ISETP.GE.AND P3, PT, R44, R228.reuse, PT ;  /* 0x000000e42c00720c */ /* 0x080fe40003f66270 */
[----:B------:R-:W-:Y:S01]  /*19fa0*/  ISETP.GE.AND P4, PT, R45, R228, PT ;  /* 0x000000e42d00720c */ /* 0x000fe20003f86270 */
[----:B------:R-:W-:Y:S01]  /*19fb0*/  IMAD.MOV.U32 R45, RZ, RZ, R2 ;  /* 0x000000ffff2d7224 */ /* 0x000fe200078e0002 */
[----:B------:R-:W-:Y:S02]  /*19fc0*/  FSEL R236, R127, -INF , !P5 ;  /* 0xff8000007fec7808 */ /* 0x000fe40006800000 */
[----:B------:R-:W-:Y:S01]  /*19fd0*/  FSEL R235, R126, -INF , !P6 ;  /* 0xff8000007eeb7808 */ /* 0x000fe20007000000 */
[----:B------:R-:W-:Y:S01]  /*19fe0*/  IMAD.MOV.U32 R250, RZ, RZ, R45 ;  /* 0x000000fffffa7224 */ /* 0x000fe200078e002d */
[----:B------:R-:W-:Y:S02]  /*19ff0*/  FMNMX3.FTZ R0, R0, R229, R234, !PT ;  /* 0x000000e500007276 */ /* 0x000fe400078100ea */
[----:B------:R-:W-:Y:S02]  /*1a000*/  FSEL R38, R38, -INF , !P4 ;  /* 0xff80000026267808 */ /* 0x000fe40006000000 */
[----:B------:R-:W-:Y:S02]  /*1a010*/  FSEL R39, R39, -INF , !P3 ;  /* 0xff80000027277808 */ /* 0x000fe40005800000 */
[----:B------:R-:W-:Y:S02]  /*1a020*/  FMNMX3.FTZ R0, R0, R235, R236, !PT ;  /* 0x000000eb00007276 */ /* 0x000fe400078100ec */
[----:B------:R-:W-:Y:S02]  /*1a030*/  FSEL R5, R5, RZ, P0 ;  /* 0x000000ff05057208 */ /* 0x000fe40000000000 */
[----:B------:R-:W-:Y:S02]  /*1a040*/  FMNMX3.FTZ R0, R0, R39, R38, !PT ;  /* 0x0000002700007276 */ /* 0x000fe40007810026 */
[----:B------:R-:W-:Y:S01]  /*1a050*/  MOV R41, 0x400 ;  /* 0x0000040000297802 */ /* 0x000fe20000000f00 */
[-CC-:B------:R-:W-:Y:S01]  /*1a060*/  FFMA.FTZ R4, R187, R36.reuse, -R5.reuse ;  /* 0x00000024bb047223 */ /* 0x180fe20000010805 */
[-CC-:B------:R-:W-:Y:S01]  /*1a070*/  FFMA.FTZ R70, R52, R36.reuse, -R5.reuse ;  /* 0x0000002434467223 */ /* 0x180fe20000010805 */
[----:B------:R-:W4:Y:S01]  /*1a080*/  SHFL.BFLY PT, R2, R0, 0x2, 0x1f ;  /* 0x0c401f0000027f89 */ /* 0x000f2200000e0000 */
        /* <DEDUP_REMOVED lines=22> */
[--C-:B------:R-:W-:Y:S01]  /*1a1f0*/  FFMA.FTZ R126, R65, R36, -R5.reuse ;  /* 0x00000024417e7223 */ /* 0x100fe20000010805 */
[----:B----4-:R-:W-:Y:S01]  /*1a200*/  FMNMX.FTZ R0, R0, R2, !PT ;  /* 0x0000000200007209 */ /* 0x010fe20007810000 */
[-CC-:B------:R-:W-:Y:S01]  /*1a210*/  FFMA.FTZ R94, R69, R36.reuse, -R5.reuse ;  /* 0x00000024455e7223 */ /* 0x180fe20000010805 */
[-CC-:B------:R-:W-:Y:S01]  /*1a220*/  FFMA.FTZ R99, R89, R36.reuse, -R5.reuse ;  /* 0x0000002459637223 */ /* 0x180fe20000010805 */
[-CC-:B------:R-:W-:Y:S01]  /*1a230*/  FFMA.FTZ R80, R93, R36.reuse, -R5.reuse ;  /* 0x000000245d507223 */ /* 0x180fe20000010805 */
[-CC-:B------:R-:W-:Y:S01]  /*1a240*/  FFMA.FTZ R81, R96, R36.reuse, -R5.reuse ;  /* 0x0000002460517223 */ /* 0x180fe20000010805 */
[----:B------:R-:W4:Y:S01]  /*1a250*/  SHFL.BFLY PT, R2, R0, 0x1, 0x1f ;  /* 0x0c201f0000027f89 */ /* 0x000f2200000e0000 */
        /* <DEDUP_REMOVED lines=23> */
[----:B----4-:R-:W-:Y:S01]  /*1a3d0*/  FMNMX.FTZ R2, R0, R2, !PT ;  /* 0x0000000200027209 */ /* 0x010fe20007810000 */
[----:B------:R-:W-:Y:S01]  /*1a3e0*/  FMUL.FTZ R0, R36, R3 ;  /* 0x0000000324007220 */ /* 0x000fe20000410000 */
[-CC-:B------:R-:W-:Y:S01]  /*1a3f0*/  FFMA.FTZ R180, R101, R36.reuse, -R5.reuse ;  /* 0x0000002465b47223 */ /* 0x180fe20000010805 */
[--C-:B------:R-:W-:Y:S01]  /*1a400*/  FFMA.FTZ R181, R32, R36, -R5.reuse ;  /* 0x0000002420b57223 */ /* 0x100fe20000010805 */
[----:B------:R-:W-:Y:S01]  /*1a410*/  FSETP.NEU.FTZ.AND P0, PT, R2, -INF , PT ;  /* 0xff8000000200780b */ /* 0x000fe20003f1d000 */
[----:B------:R-:W-:Y:S01]  /*1a420*/  FMUL.FTZ R61, R36, R2 ;  /* 0x00000002243d7220 */ /* 0x000fe20000410000 */
[-CC-:B------:R-:W-:Y:S01]  /*1a430*/  FFMA.FTZ R182, R29, R36.reuse, -R5.reuse ;  /* 0x000000241db67223 */ /* 0x180fe20000010805 */
[----:B------:R-:W4:Y:S01]  /*1a440*/  MUFU.EX2 R0, R0 ;  /* 0x0000000000007308 */ /* 0x000f220000000800 */
[-CC-:B------:R-:W-:Y:S01]  /*1a450*/  FFMA.FTZ R237, R28, R36.reuse, -R5.reuse ;  /* 0x000000241ced7223 */ /* 0x180fe20000010805 */
[-CC-:B------:R-:W-:Y:S01]  /*1a460*/  FFMA.FTZ R238, R25, R36.reuse, -R5.reuse ;  /* 0x0000002419ee7223 */ /* 0x180fe20000010805 */
[----:B------:R-:W-:Y:S01]  /*1a470*/  FSEL R61, R61, RZ, P0 ;  /* 0x000000ff3d3d7208 */ /* 0x000fe20000000000 */
        /* <DEDUP_REMOVED lines=10> */
[----:B------:R5:W5:Y:S01]  /*1a520*/  MUFU.EX2 R3, R6 ;  /* 0x0000000600037308 */ /* 0x000b620000000800 */
[----:B-1----:R-:W-:Y:S01]  /*1a530*/  LEA R41, R42, R41, 0x18 ;  /* 0x000000292a297211 */ /* 0x002fe200078ec0ff */
[--C-:B------:R-:W-:Y:S01]  /*1a540*/  FFMA.FTZ R60, R112, R36, -R61.reuse ;  /* 0x00000024703c7223 */ /* 0x100fe2000001083d */
[C---:B----4-:R-:W-:Y:S01]  /*1a550*/  FMUL.FTZ R4, R0.reuse, R164 ;  /* 0x000000a400047220 */ /* 0x050fe20000410000 */
        /* <DEDUP_REMOVED lines=15> */
[----:B---3--:R-:W-:Y:S01]  /*1a650*/  FFMA.FTZ R10, R0, R10, R40 ;  /* 0x0000000a000a7223 */ /* 0x008fe20000010028 */
[-C--:B------:R-:W-:Y:S01]  /*1a660*/  FFMA.FTZ R0, R7, R36.reuse, -R61 ;  /* 0x0000002407007223 */ /* 0x080fe2000001083d */
[----:B------:R-:W-:Y:S02]  /*1a670*/  IMAD.MOV.U32 R219, RZ, RZ, R41 ;  /* 0x000000ffffdb7224 */ /* 0x000fe400078e0029 */
[----:B-----5:R-:W-:Y:S01]  /*1a680*/  FFMA.FTZ R6, R18, R36, -R61 ;  /* 0x0000002412067223 */ /* 0x020fe2000001083d */
[----:B------:R-:W1:Y:S01]  /*1a690*/  MUFU.EX2 R178, R15 ;  /* 0x0000000f00b27308 */ /* 0x000e620000000800 */
[----:B------:R-:W-:Y:S01]  /*1a6a0*/  F2FP.BF16.F32.PACK_AB R40, R3, R40 ;  /* 0x000000280328723e */ /* 0x000fe200000010ff */
[----:B------:R-:W-:Y:S02]  /*1a6b0*/  IMAD R133, R133, 0x2, R219 ;  /* 0x0000000285857824 */ /* 0x000fe400078e02db */
[----:B------:R-:W-:Y:S02]  /*1a6c0*/  FADD.FTZ R187, R3, R10 ;  /* 0x0000000a03bb7221 */ /* 0x000fe40000010000 */
[C---:B------:R-:W-:Y:S01]  /*1a6d0*/  IMAD.IADD R152, R133.reuse, 0x1, R216 ;  /* 0x0000000185987824 */ /* 0x040fe200078e02d8 */
[----:B------:R-:W3:Y:S03]  /*1a6e0*/  LDSM.16.MT88.4 R44, [R133+0xa000] ;  /* 0x00a00000852c783b */ /* 0x000ee60000004200 */
[----:B------:R4:W-:Y:S01]  /*1a6f0*/  MUFU.EX2 R173, R0 ;  /* 0x0000000000ad7308 */ /* 0x0009e20000000800 */
[C---:B------:R-:W-:Y:S02]  /*1a700*/  VIADD R3, R133.reuse, 0xa000 ;  /* 0x0000a00085037836 */ /* 0x040fe40000000000 */
[----:B------:R-:W-:Y:S02]  /*1a710*/  VIADD R144, R133, 0xa040 ;  /* 0x0000a04085907836 */ /* 0x000fe40000000000 */
[----:B------:R-:W-:Y:S01]  /*1a720*/  @P1 VIADD R144, R3, 0xffffffc0 ;  /* 0xffffffc003901836 */ /* 0x000fe20000000000 */
[----:B------:R-:W5:Y:S04]  /*1a730*/  LDSM.16.MT88.4 R48, [R152+0xa000] ;  /* 0x00a000009830783b */ /* 0x000f680000004200 */
[----:B------:R3:W-:Y:S01]  /*1a740*/  MUFU.EX2 R175, R6 ;  /* 0x0000000600af7308 */ /* 0x0007e20000000800 */
[----:B-1----:R-:W-:Y:S01]  /*1a750*/  F2FP.BF16.F32.PACK_AB R42, R178, R177 ;  /* 0x000000b1b22a723e */ /* 0x002fe200000010ff */
[----:B------:R-:W-:Y:S02]  /*1a760*/  IMAD.IADD R3, R216, 0x1, R144 ;  /* 0x00000001d8037824 */ /* 0x000fe400078e0290 */
[----:B------:R-:W1:Y:S06]  /*1a770*/  LDSM.16.MT88.4 R52, [R144] ;  /* 0x000000009034783b */ /* 0x000e6c0000004200 */
[----:B------:R5:W-:Y:S01]  /*1a780*/  MUFU.EX2 R165, R22 ;  /* 0x0000001600a57308 */ /* 0x000be20000000800 */
[-CC-:B----4-:R-:W-:Y:S09]  /*1a790*/  FFMA.FTZ R0, R14, R36.reuse, -R61.reuse ;  /* 0x000000240e007223 */ /* 0x190ff2000001083d */
[----:B------:R4:W4:Y:S01]  /*1a7a0*/  MUFU.EX2 R174, R0 ;  /* 0x0000000000ae7308 */ /* 0x0009220000000800 */
[-CC-:B---3--:R-:W-:Y:S09]  /*1a7b0*/  FFMA.FTZ R6, R19, R36.reuse, -R61.reuse ;  /* 0x0000002413067223 */ /* 0x188ff2000001083d */
[----:B------:R-:W3:Y:S01]  /*1a7c0*/  MUFU.EX2 R176, R6 ;  /* 0x0000000600b07308 */ /* 0x000ee20000000800 */
[-CC-:B-----5:R-:W-:Y:S01]  /*1a7d0*/  FFMA.FTZ R22, R30, R36.reuse, -R61.reuse ;  /* 0x000000241e167223 */ /* 0x1a0fe2000001083d */
[--C-:B------:R-:W-:Y:S08]  /*1a7e0*/  FFMA.FTZ R30, R34, R36, -R61.reuse ;  /* 0x00000024221e7223 */ /* 0x100ff0000001083d */
[----:B------:R5:W-:Y:S01]  /*1a7f0*/  MUFU.EX2 R160, R30 ;  /* 0x0000001e00a07308 */ /* 0x000be20000000800 */
[----:B----4-:R-:W-:Y:S02]  /*1a800*/  FSEL R0, R2, RZ, P0 ;  /* 0x000000ff02007208 */ /* 0x010fe40000000000 */
[----:B------:R-:W-:Y:S02]  /*1a810*/  F2FP.BF16.F32.PACK_AB R41, R174, R173 ;  /* 0x000000adae29723e */ /* 0x000fe400000010ff */
[----:B------:R-:W-:Y:S01]  /*1a820*/  ISETP.GT.AND P0, PT, R250, R249, PT ;  /* 0x000000f9fa00720c */ /* 0x000fe20003f04270 */
[----:B------:R-:W-:Y:S01]  /*1a830*/  FADD.FTZ R0, -R0, R132 ;  /* 0x0000008400007221 */ /* 0x000fe20000010100 */
[----:B------:R-:W-:Y:S03]  /*1a840*/  VIADD R250, R250, 0xffffffff ;  /* 0xfffffffffafa7836 */ /* 0x000fe60000000000 */
[----:B------:R-:W-:Y:S01]  /*1a850*/  MUFU.EX2 R164, R23 ;  /* 0x0000001700a47308 */ /* 0x000fe20000000800 */
[----:B---3--:R-:W-:Y:S01]  /*1a860*/  F2FP.BF16.F32.PACK_AB R43, R176, R175 ;  /* 0x000000afb02b723e */ /* 0x008fe200000010ff */
[----:B------:R-:W-:Y:S08]  /*1a870*/  FMUL.FTZ R0, R36, R0 ;  /* 0x0000000024007220 */ /* 0x000ff00000410000 */
[----:B------:R-:W3:Y:S01]  /*1a880*/  MUFU.EX2 R0, R0 ;  /* 0x0000000000007308 */ /* 0x000ee20000000800 */
[--C-:B-----5:R-:W-:Y:S02]  /*1a890*/  FFMA.FTZ R30, R56, R36, -R61.reuse ;  /* 0x00000024381e7223 */ /* 0x120fe4000001083d */
[----:B------:R-:W-:Y:S07]  /*1a8a0*/  LDSM.16.MT88.4 R56, [R144+0x800] ;  /* 0x000800009038783b */ /* 0x000fee0000004200 */
[----:B------:R4:W-:Y:S10]  /*1a8b0*/  MUFU.EX2 R73, R22 ;  /* 0x0000001600497308 */ /* 0x0009f40000000800 */
[----:B------:R5:W-:Y:S01]  /*1a8c0*/  MUFU.EX2 R72, R35 ;  /* 0x0000002300487308 */ /* 0x000be20000000800 */
[C---:B---3--:R-:W-:Y:S01]  /*1a8d0*/  FMUL.FTZ R6, R0.reuse, R166 ;  /* 0x000000a600067220 */ /* 0x048fe20000410000 */
        /* <DEDUP_REMOVED lines=9> */
[C---:B----4-:R-:W-:Y:S03]  /*1a970*/  FMUL.FTZ R22, R0.reuse, R150 ;  /* 0x0000009600167220 */ /* 0x050fe60000410000 */
[----:B------:R4:W2:Y:S01]  /*1a980*/  MUFU.EX2 R162, R27 ;  /* 0x0000001b00a27308 */ /* 0x0008a20000000800 */
[C---:B------:R-:W-:Y:S01]  /*1a990*/  HMMA.16816.F32.BF16 R8, R40.reuse, R46, R8 ;  /* 0x0000002e2808723c */ /* 0x040fe20000041808 */
[----:B------:R-:W2:Y:S02]  /*1a9a0*/  LDSM.16.MT88.4 R44, [R3] ;  /* 0x00000000032c783b */ /* 0x000ea40000004200 */
[C---:B------:R-:W-:Y:S01]  /*1a9b0*/  FMUL.FTZ R23, R0.reuse, R151 ;  /* 0x0000009700177220 */ /* 0x040fe20000410000 */
[C---:B------:R-:W-:Y:S01]  /*1a9c0*/  FMUL.FTZ R34, R0.reuse, R138 ;  /* 0x0000008a00227220 */ /* 0x040fe20000410000 */
[C---:B-----5:R-:W-:Y:S04]  /*1a9d0*/  FMUL.FTZ R35, R0.reuse, R139 ;  /* 0x0000008b00237220 */ /* 0x060fe80000410000 */
[----:B------:R5:W-:Y:S01]  /*1a9e0*/  MUFU.EX2 R154, R60 ;  /* 0x0000003c009a7308 */ /* 0x000be20000000800 */
[C---:B------:R-:W-:Y:S03]  /*1a9f0*/  HMMA.16816.F32.BF16 R12, R40.reuse, R48, R12 ;  /* 0x00000030280c723c */ /* 0x040fe6000004180c */
[-CC-:B---3--:R-:W-:Y:S01]  /*1aa00*/  FFMA.FTZ R26, R31, R36.reuse, -R61.reuse ;  /* 0x000000241f1a7223 */ /* 0x188fe2000001083d */
[C---:B------:R-:W-:Y:S05]  /*1aa10*/  FMUL.FTZ R31, R0.reuse, R143 ;  /* 0x0000008f001f7220 */ /* 0x040fea0000410000 */
[----:B------:R3:W2:Y:S01]  /*1aa20*/  MUFU.EX2 R161, R26 ;  /* 0x0000001a00a17308 */ /* 0x0006a20000000800 */
[C---:B------:R-:W-:Y:S01]  /*1aa30*/  HMMA.16816.F32.BF16 R16, R40.reuse, R50, R16 ;  /* 0x000000322810723c */ /* 0x040fe20000041810 */
[----:B------:R-:W2:Y:S02]  /*1aa40*/  LDSM.16.MT88.4 R48, [R133+0xa800] ;  /* 0x00a800008530783b */ /* 0x000ea40000004200 */
[C---:B----4-:R-:W-:Y:S06]  /*1aa50*/  FMUL.FTZ R27, R0.reuse, R147 ;  /* 0x00000093001b7220 */ /* 0x050fec0000410000 */
[----:B------:R4:W2:Y:S01]  /*1aa60*/  MUFU.EX2 R159, R30 ;  /* 0x0000001e009f7308 */ /* 0x0008a20000000800 */
[C---:B-1----:R-:W-:Y:S03]  /*1aa70*/  HMMA.16816.F32.BF16 R20, R40.reuse, R52, R20 ;  /* 0x000000342814723c */ /* 0x042fe60000041814 */
[----:B-----5:R-:W-:Y:S06]  /*1aa80*/  FFMA.FTZ R60, R131, R36, -R61 ;  /* 0x00000024833c7223 */ /* 0x020fec000001083d */
[----:B------:R-:W-:Y:S01]  /*1aa90*/  MUFU.EX2 R158, R62 ;  /* 0x0000003e009e7308 */ /* 0x000fe20000000800 */
[C---:B---3--:R-:W-:Y:S07]  /*1aaa0*/  FMUL.FTZ R26, R0.reuse, R146 ;  /* 0x00000092001a7220 */ /* 0x048fee0000410000 */
[C---:B------:R-:W-:Y:S01]  /*1aab0*/  HMMA.16816.F32.BF16 R24, R40.reuse, R54, R24 ;  /* 0x000000362818723c */ /* 0x040fe20000041818 */
[----:B------:R-:W1:Y:S01]  /*1aac0*/  LDSM.16.MT88.4 R52, [R152+0xa800] ;  /* 0x00a800009834783b */ /* 0x000e620000004200 */
[----:B------:R-:W-:Y:S01]  /*1aad0*/  MUFU.EX2 R157, R63 ;  /* 0x0000003f009d7308 */ /* 0x000fe20000000800 */
[C---:B----4-:R-:W-:Y:S01]  /*1aae0*/  FMUL.FTZ R30, R0.reuse, R142 ;  /* 0x0000008e001e7220 */ /* 0x050fe20000410000 */
[----:B--2---:R-:W-:Y:S04]  /*1aaf0*/  FFMA.FTZ R0, R0, R251, R173 ;  /* 0x000000fb00007223 */ /* 0x004fe800000100ad */
[----:B------:R-:W-:Y:S02]  /*1ab00*/  FADD.FTZ R0, R174, R0 ;  /* 0x00000000ae007221 */ /* 0x000fe40000010000 */
[C---:B------:R-:W-:Y:S02]  /*1ab10*/  HMMA.16816.F32.BF16 R28, R40.reuse, R44, R28 ;  /* 0x0000002c281c723c */ /* 0x040fe4000004181c */
[----:B------:R-:W-:Y:S01]  /*1ab20*/  MUFU.EX2 R146, R124 ;  /* 0x0000007c00927308 */ /* 0x000fe20000000800 */
[----:B------:R-:W-:Y:S04]  /*1ab30*/  FADD.FTZ R0, R175, R0 ;  /* 0x00000000af007221 */ /* 0x000fe80000010000 */
[----:B------:R-:W-:Y:S01]  /*1ab40*/  FADD.FTZ R0, R176, R0 ;  /* 0x00000000b0007221 */ /* 0x000fe20000010000 */
[----:B------:R-:W-:Y:S01]  /*1ab50*/  HMMA.16816.F32.BF16 R32, R40, R46, R32 ;  /* 0x0000002e2820723c */ /* 0x000fe20000041820 */
[----:B------:R-:W2:Y:S03]  /*1ab60*/  LDSM.16.MT88.4 R44, [R3+0x800] ;  /* 0x00080000032c783b */ /* 0x000ea60000004200 */
[----:B------:R-:W-:Y:S01]  /*1ab70*/  MUFU.EX2 R172, R172 ;  /* 0x000000ac00ac7308 */ /* 0x000fe20000000800 */
[----:B------:R-:W-:Y:S01]  /*1ab80*/  F2FP.BF16.F32.PACK_AB R42, R162, R163 ;  /* 0x000000a3a22a723e */ /* 0x000fe200000010ff */
[----:B------:R-:W-:Y:S01]  /*1ab90*/  FADD.FTZ R0, R73, R0 ;  /* 0x0000000049007221 */ /* 0x000fe20000010000 */
[----:B------:R-:W-:Y:S02]  /*1aba0*/  F2FP.BF16.F32.PACK_AB R41, R161, R73 ;  /* 0x00000049a129723e */ /* 0x000fe400000010ff */
[----:B------:R-:W-:Y:S01]  /*1abb0*/  F2FP.BF16.F32.PACK_AB R43, R159, R160 ;  /* 0x000000a09f2b723e */ /* 0x000fe200000010ff */
[----:B------:R-:W-:Y:S01]  /*1abc0*/  FADD.FTZ R0, R161, R0 ;  /* 0x00000000a1007221 */ /* 0x000fe20000010000 */
[----:B------:R-:W-:Y:S03]  /*1abd0*/  F2FP.BF16.F32.PACK_AB R40, R164, R165 ;  /* 0x000000a5a428723e */ /* 0x000fe600000010ff */
[----:B------:R-:W-:Y:S01]  /*1abe0*/  MUFU.EX2 R147, R121 ;  /* 0x0000007900937308 */ /* 0x000fe20000000800 */
[----:B------:R-:W-:Y:S03]  /*1abf0*/  FADD.FTZ R0, R160, R0 ;  /* 0x00000000a0007221 */ /* 0x000fe60000010000 */
[C---:B------:R-:W-:Y:S06]  /*1ac00*/  HMMA.16816.F32.BF16 R4, R40.reuse, R48, R4 ;  /* 0x000000302804723c */ /* 0x040fec0000041804 */
[----:B------:R-:W-:Y:S01]  /*1ac10*/  MUFU.EX2 R171, R171 ;  /* 0x000000ab00ab7308 */ /* 0x000fe20000000800 */
[-CC-:B------:R-:W-:Y:S01]  /*1ac20*/  FFMA.FTZ R48, R104, R36.reuse, -R61.reuse ;  /* 0x0000002468307223 */ /* 0x180fe2000001083d */
[----:B------:R-:W-:Y:S01]  /*1ac30*/  FADD.FTZ R0, R159, R0 ;  /* 0x000000009f007221 */ /* 0x000fe20000010000 */
[C---:B------:R-:W-:Y:S07]  /*1ac40*/  HMMA.16816.F32.BF16 R8, R40.reuse, R50, R8 ;  /* 0x000000322808723c */ /* 0x040fee0000041808 */
[----:B------:R3:W4:Y:S01]  /*1ac50*/  MUFU.EX2 R156, R48 ;  /* 0x00000030009c7308 */ /* 0x0007220000000800 */
[C---:B-1----:R-:W-:Y:S09]  /*1ac60*/  HMMA.16816.F32.BF16 R12, R40.reuse, R52, R12 ;  /* 0x00000034280c723c */ /* 0x042ff2000004180c */
[----:B------:R-:W-:Y:S01]  /*1ac70*/  MUFU.EX2 R169, R169 ;  /* 0x000000a900a97308 */ /* 0x000fe20000000800 */
[-CC-:B------:R-:W-:Y:S01]  /*1ac80*/  FFMA.FTZ R52, R109, R36.reuse, -R61.reuse ;  /* 0x000000246d347223 */ /* 0x180fe2000001083d */
[C---:B------:R-:W-:Y:S08]  /*1ac90*/  HMMA.16816.F32.BF16 R16, R40.reuse, R54, R16 ;  /* 0x000000362810723c */ /* 0x040ff00000041810 */
[----:B------:R1:W5:Y:S01]  /*1aca0*/  MUFU.EX2 R155, R52 ;  /* 0x00000034009b7308 */ /* 0x0003620000000800 */
[----:B---3--:R-:W3:Y:S01]  /*1acb0*/  LDSM.16.MT88.4 R48, [R133+0xb000] ;  /* 0x00b000008530783b */ /* 0x008ee20000004200 */
[----:B----4-:R-:W-:Y:S01]  /*1acc0*/  FADD.FTZ R0, R156, R0 ;  /* 0x000000009c007221 */ /* 0x010fe20000010000 */
[C---:B------:R-:W-:Y:S07]  /*1acd0*/  HMMA.16816.F32.BF16 R20, R40.reuse, R56, R20 ;  /* 0x000000382814723c */ /* 0x040fee0000041814 */
[----:B------:R-:W-:Y:S01]  /*1ace0*/  MUFU.EX2 R168, R168 ;  /* 0x000000a800a87308 */ /* 0x000fe20000000800 */
[--C-:B------:R-:W-:Y:S01]  /*1acf0*/  FFMA.FTZ R56, R113, R36, -R61.reuse ;  /* 0x0000002471387223 */ /* 0x100fe2000001083d */
[C---:B------:R-:W-:Y:S08]  /*1ad00*/  HMMA.16816.F32.BF16 R24, R40.reuse, R58, R24 ;  /* 0x0000003a2818723c */ /* 0x040ff00000041818 */
[----:B------:R-:W4:Y:S01]  /*1ad10*/  MUFU.EX2 R153, R56 ;  /* 0x0000003800997308 */ /* 0x000f220000000800 */
[----:B-1----:R-:W1:Y:S01]  /*1ad20*/  LDSM.16.MT88.4 R52, [R152+0xb000] ;  /* 0x00b000009834783b */ /* 0x002e620000004200 */
[C---:B-----5:R-:W-:Y:S01]  /*1ad30*/  FADD.FTZ R0, R155.reuse, R0 ;  /* 0x000000009b007221 */ /* 0x060fe20000010000 */
[C---:B--2---:R-:W-:Y:S07]  /*1ad40*/  HMMA.16816.F32.BF16 R28, R40.reuse, R44, R28 ;  /* 0x0000002c281c723c */ /* 0x044fee000004181c */
[----:B------:R-:W-:Y:S01]  /*1ad50*/  MUFU.EX2 R148, R125 ;  /* 0x0000007d00947308 */ /* 0x000fe20000000800 */
[----:B------:R-:W-:Y:S01]  /*1ad60*/  FADD.FTZ R0, R154, R0 ;  /* 0x000000009a007221 */ /* 0x000fe20000010000 */
[----:B------:R-:W-:Y:S01]  /*1ad70*/  HMMA.16816.F32.BF16 R32, R40, R46, R32 ;  /* 0x0000002e2820723c */ /* 0x000fe20000041820 */
[----:B------:R-:W-:Y:S07]  /*1ad80*/  LDSM.16.MT88.4 R44, [R3+0x1000] ;  /* 0x00100000032c783b */ /* 0x000fee0000004200 */
[----:B------:R-:W-:Y:S01]  /*1ad90*/  MUFU.EX2 R170, R170 ;  /* 0x000000aa00aa7308 */ /* 0x000fe20000000800 */
[----:B------:R-:W-:Y:S01]  /*1ada0*/  F2FP.BF16.F32.PACK_AB R41, R155, R156 ;  /* 0x0000009c9b29723e */ /* 0x000fe200000010ff */
[C---:B----4-:R-:W-:Y:S01]  /*1adb0*/  FADD.FTZ R0, R153.reuse, R0 ;  /* 0x0000000099007221 */ /* 0x050fe20000010000 */
[----:B------:R-:W-:Y:S02]  /*1adc0*/  F2FP.BF16.F32.PACK_AB R43, R153, R154 ;  /* 0x0000009a992b723e */ /* 0x000fe400000010ff */
[----:B------:R-:W-:Y:S01]  /*1add0*/  F2FP.BF16.F32.PACK_AB R40, R158, R72 ;  /* 0x000000489e28723e */ /* 0x000fe200000010ff */
[----:B------:R-:W2:Y:S01]  /*1ade0*/  LDSM.16.MT88.4 R56, [R144+0x1000] ;  /* 0x001000009038783b */ /* 0x000ea20000004200 */
[----:B------:R-:W-:Y:S03]  /*1adf0*/  F2FP.BF16.F32.PACK_AB R42, R172, R157 ;  /* 0x0000009dac2a723e */ /* 0x000fe600000010ff */
[----:B------:R-:W-:Y:S04]  /*1ae00*/  MUFU.EX2 R138, R108 ;  /* 0x0000006c008a7308 */ /* 0x000fe80000000800 */
[C---:B---3--:R-:W-:Y:S06]  /*1ae10*/  HMMA.16816.F32.BF16 R4, R40.reuse, R48, R4 ;  /* 0x000000302804723c */ /* 0x048fec0000041804 */
[----:B------:R-:W-:Y:S01]  /*1ae20*/  MUFU.EX2 R137, R105 ;  /* 0x0000006900897308 */ /* 0x000fe20000000800 */
[-CC-:B------:R-:W-:Y:S01]  /*1ae30*/  FFMA.FTZ R48, R120, R36.reuse, -R61.reuse ;  /* 0x0000002478307223 */ /* 0x180fe2000001083d */
[C---:B------:R-:W-:Y:S08]  /*1ae40*/  HMMA.16816.F32.BF16 R8, R40.reuse, R50, R8 ;  /* 0x000000322808723c */ /* 0x040ff00000041808 */
        /* <DEDUP_REMOVED lines=8> */
[C---:B--2---:R-:W-:Y:S07]  /*1aed0*/  HMMA.16816.F32.BF16 R20, R40.reuse, R56, R20 ;  /* 0x000000382814723c */ /* 0x044fee0000041814 */
[----:B------:R-:W-:Y:S01]  /*1aee0*/  MUFU.EX2 R129, R78 ;  /* 0x0000004e00817308 */ /* 0x000fe20000000800 */
[--C-:B------:R-:W-:Y:S01]  /*1aef0*/  FFMA.FTZ R56, R183, R36, -R61.reuse ;  /* 0x00000024b7387223 */ /* 0x100fe2000001083d */
[C---:B------:R-:W-:Y:S08]  /*1af00*/  HMMA.16816.F32.BF16 R24, R40.reuse, R58, R24 ;  /* 0x0000003a2818723c */ /* 0x040ff00000041818 */
[----:B------:R2:W-:Y:S01]  /*1af10*/  MUFU.EX2 R150, R56 ;  /* 0x0000003800967308 */ /* 0x0005e20000000800 */
[----:B-1----:R-:W1:Y:S01]  /*1af20*/  LDSM.16.MT88.4 R52, [R152+0xb800] ;  /* 0x00b800009834783b */ /* 0x002e620000004200 */
[C---:B-----5:R-:W-:Y:S01]  /*1af30*/  FADD.FTZ R0, R69.reuse, R0 ;  /* 0x0000000045007221 */ /* 0x060fe20000010000 */
[C---:B------:R-:W-:Y:S07]  /*1af40*/  HMMA.16816.F32.BF16 R28, R40.reuse, R44, R28 ;  /* 0x0000002c281c723c */ /* 0x040fee000004181c */
[----:B------:R-:W4:Y:S01]  /*1af50*/  MUFU.EX2 R68, R60 ;  /* 0x0000003c00447308 */ /* 0x000f220000000800 */
[----:B------:R-:W-:Y:S01]  /*1af60*/  HMMA.16816.F32.BF16 R32, R40, R46, R32 ;  /* 0x0000002e2820723c */ /* 0x000fe20000041820 */
[----:B------:R-:W-:Y:S08]  /*1af70*/  LDSM.16.MT88.4 R44, [R3+0x1800] ;  /* 0x00180000032c783b */ /* 0x000ff00000004200 */
[----:B------:R-:W-:Y:S01]  /*1af80*/  MUFU.EX2 R149, R128 ;  /* 0x0000008000957308 */ /* 0x000fe20000000800 */
[----:B------:R-:W-:Y:S02]  /*1af90*/  F2FP.BF16.F32.PACK_AB R40, R170, R171 ;  /* 0x000000abaa28723e */ /* 0x000fe400000010ff */
[----:B------:R-:W-:Y:S02]  /*1afa0*/  F2FP.BF16.F32.PACK_AB R42, R168, R169 ;  /* 0x000000a9a82a723e */ /* 0x000fe400000010ff */
[----:B------:R-:W-:Y:S01]  /*1afb0*/  F2FP.BF16.F32.PACK_AB R41, R69, R151 ;  /* 0x000000974529723e */ /* 0x000fe200000010ff */
[----:B--2---:R-:W2:Y:S04]  /*1afc0*/  LDSM.16.MT88.4 R56, [R144+0x1800] ;  /* 0x001800009038783b */ /* 0x004ea80000004200 */
[----:B------:R-:W-:Y:S01]  /*1afd0*/  MUFU.EX2 R140, R117 ;  /* 0x00000075008c7308 */ /* 0x000fe20000000800 */
[----:B----4-:R-:W-:Y:S01]  /*1afe0*/  F2FP.BF16.F32.PACK_AB R43, R150, R68 ;  /* 0x00000044962b723e */ /* 0x010fe200000010ff */
[----:B------:R-:W-:Y:S01]  /*1aff0*/  FADD.FTZ R0, R68, R0 ;  /* 0x0000000044007221 */ /* 0x000fe20000010000 */
[-CC-:B------:R-:W-:Y:S03]  /*1b000*/  FFMA.FTZ R60, R186, R36.reuse, -R61.reuse ;  /* 0x00000024ba3c7223 */ /* 0x180fe6000001083d */
[----:B------:R-:W-:Y:S02]  /*1b010*/  FADD.FTZ R0, R150, R0 ;  /* 0x0000000096007221 */ /* 0x000fe40000010000 */
[C---:B---3--:R-:W-:Y:S02]  /*1b020*/  HMMA.16816.F32.BF16 R4, R40.reuse, R48, R4 ;  /* 0x000000302804723c */ /* 0x048fe40000041804 */
[----:B------:R-:W-:Y:S01]  /*1b030*/  MUFU.EX2 R128, R74 ;  /* 0x0000004a00807308 */ /* 0x000fe20000000800 */
[-CC-:B------:R-:W-:Y:S05]  /*1b040*/  FFMA.FTZ R48, R184, R36.reuse, -R61.reuse ;  /* 0x00000024b8307223 */ /* 0x180fea000001083d */
[C---:B------:R-:W-:Y:S04]  /*1b050*/  HMMA.16816.F32.BF16 R8, R40.reuse, R50, R8 ;  /* 0x000000322808723c */ /* 0x040fe80000041808 */
[----:B------:R3:W4:Y:S04]  /*1b060*/  MUFU.EX2 R145, R48 ;  /* 0x0000003000917308 */ /* 0x0007280000000800 */
[C---:B-1----:R-:W-:Y:S06]  /*1b070*/  HMMA.16816.F32.BF16 R12, R40.reuse, R52, R12 ;  /* 0x00000034280c723c */ /* 0x042fec000004180c */
        /* <DEDUP_REMOVED lines=12> */
[----:B-----5:R-:W-:Y:S01]  /*1b140*/  FADD.FTZ R0, R143, R0 ;  /* 0x000000008f007221 */ /* 0x020fe20000010000 */
        /* <DEDUP_REMOVED lines=8> */
[----:B--2---:R-:W2:Y:S01]  /*1b1d0*/  LDSM.16.MT88.4 R56, [R144+0x2000] ;  /* 0x002000009038783b */ /* 0x004ea20000004200 */
[C---:B----4-:R-:W-:Y:S03]  /*1b1e0*/  F2FP.BF16.F32.PACK_AB R43, R142.reuse, R141 ;  /* 0x0000008d8e2b723e */ /* 0x050fe600000010ff */
[----:B------:R-:W-:Y:S01]  /*1b1f0*/  MUFU.EX2 R114, R114 ;  /* 0x0000007200727308 */ /* 0x000fe20000000800 */
[-CC-:B------:R-:W-:Y:S01]  /*1b200*/  FFMA.FTZ R60, R191, R36.reuse, -R61.reuse ;  /* 0x00000024bf3c7223 */ /* 0x180fe2000001083d */
[----:B------:R-:W-:Y:S02]  /*1b210*/  FADD.FTZ R0, R141, R0 ;  /* 0x000000008d007221 */ /* 0x000fe40000010000 */
[C---:B---3--:R-:W-:Y:S06]  /*1b220*/  HMMA.16816.F32.BF16 R4, R40.reuse, R48, R4 ;  /* 0x000000302804723c */ /* 0x048fec0000041804 */
[----:B------:R3:W-:Y:S01]  /*1b230*/  MUFU.EX2 R131, R60 ;  /* 0x0000003c00837308 */ /* 0x0007e20000000800 */
[-CC-:B------:R-:W-:Y:S01]  /*1b240*/  FFMA.FTZ R48, R189, R36.reuse, -R61.reuse ;  /* 0x00000024bd307223 */ /* 0x180fe2000001083d */
[----:B------:R-:W-:Y:S01]  /*1b250*/  FADD.FTZ R0, R142, R0 ;  /* 0x000000008e007221 */ /* 0x000fe20000010000 */
[C---:B------:R-:W-:Y:S07]  /*1b260*/  HMMA.16816.F32.BF16 R8, R40.reuse, R50, R8 ;  /* 0x000000322808723c */ /* 0x040fee0000041808 */
[----:B------:R4:W5:Y:S01]  /*1b270*/  MUFU.EX2 R136, R48 ;  /* 0x0000003000887308 */ /* 0x0009620000000800 */
[C---:B-1----:R-:W-:Y:S09]  /*1b280*/  HMMA.16816.F32.BF16 R12, R40.reuse, R52, R12 ;  /* 0x00000034280c723c */ /* 0x042ff2000004180c */
[----:B------:R-:W-:Y:S01]  /*1b290*/  MUFU.EX2 R130, R70 ;  /* 0x0000004600827308 */ /* 0x000fe20000000800 */
[-CC-:B------:R-:W-:Y:S01]  /*1b2a0*/  FFMA.FTZ R52, R190, R36.reuse, -R61.reuse ;  /* 0x00000024be347223 */ /* 0x180fe2000001083d */
[-CC-:B---3--:R-:W-:Y:S01]  /*1b2b0*/  FFMA.FTZ R60, R195, R36.reuse, -R61.reuse ;  /* 0x00000024c33c7223 */ /* 0x188fe2000001083d */
[C---:B------:R-:W-:Y:S07]  /*1b2c0*/  HMMA.16816.F32.BF16 R16, R40.reuse, R54, R16 ;  /* 0x000000362810723c */ /* 0x040fee0000041810 */
[----:B------:R1:W3:Y:S01]  /*1b2d0*/  MUFU.EX2 R65, R52 ;  /* 0x0000003400417308 */ /* 0x0002e20000000800 */
[----:B----4-:R-:W4:Y:S01]  /*1b2e0*/  LDSM.16.MT88.4 R48, [R133+0xc800] ;  /* 0x00c800008530783b */ /* 0x010f220000004200 */
[----:B-----5:R-:W-:Y:S01]  /*1b2f0*/  FADD.FTZ R0, R136, R0 ;  /* 0x0000000088007221 */ /* 0x020fe20000010000 */
[C---:B--2---:R-:W-:Y:S07]  /*1b300*/  HMMA.16816.F32.BF16 R20, R40.reuse, R56, R20 ;  /* 0x000000382814723c */ /* 0x044fee0000041814 */
[----:B------:R2:W-:Y:S01]  /*1b310*/  MUFU.EX2 R125, R60 ;  /* 0x0000003c007d7308 */ /* 0x0005e20000000800 */
[-CC-:B------:R-:W-:Y:S01]  /*1b320*/  FFMA.FTZ R56, R192, R36.reuse, -R61.reuse ;  /* 0x00000024c0387223 */ /* 0x180fe2000001083d */
[C---:B------:R-:W-:Y:S08]  /*1b330*/  HMMA.16816.F32.BF16 R24, R40.reuse, R58, R24 ;  /* 0x0000003a2818723c */ /* 0x040ff00000041818 */
[----:B------:R-:W5:Y:S01]  /*1b340*/  MUFU.EX2 R64, R56 ;  /* 0x0000003800407308 */ /* 0x000f620000000800 */
[----:B-1----:R-:W1:Y:S01]  /*1b350*/  LDSM.16.MT88.4 R52, [R152+0xc800] ;  /* 0x00c800009834783b */ /* 0x002e620000004200 */
[----:B---3--:R-:W-:Y:S01]  /*1b360*/  FADD.FTZ R0, R65, R0 ;  /* 0x0000000041007221 */ /* 0x008fe20000010000 */
[C---:B------:R-:W-:Y:S07]  /*1b370*/  HMMA.16816.F32.BF16 R28, R40.reuse, R44, R28 ;  /* 0x0000002c281c723c */ /* 0x040fee000004181c */
[----:B------:R-:W-:Y:S01]  /*1b380*/  MUFU.EX2 R124, R86 ;  /* 0x00000056007c7308 */ /* 0x000fe20000000800 */
[--C-:B--2---:R-:W-:Y:S01]  /*1b390*/  FFMA.FTZ R60, R66, R36, -R61.reuse ;  /* 0x00000024423c7223 */ /* 0x104fe2000001083d */
[----:B------:R-:W-:Y:S01]  /*1b3a0*/  FADD.FTZ R0, R131, R0 ;  /* 0x0000000083007221 */ /* 0x000fe20000010000 */
[----:B------:R-:W-:Y:S01]  /*1b3b0*/  HMMA.16816.F32.BF16 R32, R40, R46, R32 ;  /* 0x0000002e2820723c */ /* 0x000fe20000041820 */
[----:B------:R-:W-:Y:S06]  /*1b3c0*/  LDSM.16.MT88.4 R44, [R3+0x2800] ;  /* 0x00280000032c783b */ /* 0x000fec0000004200 */
[----:B------:R-:W-:Y:S01]  /*1b3d0*/  MUFU.EX2 R126, R126 ;  /* 0x0000007e007e7308 */ /* 0x000fe20000000800 */
[----:B------:R-:W-:Y:S01]  /*1b3e0*/  F2FP.BF16.F32.PACK_AB R40, R139, R140 ;  /* 0x0000008c8b28723e */ /* 0x000fe200000010ff */
[C---:B-----5:R-:W-:Y:S01]  /*1b3f0*/  FADD.FTZ R0, R64.reuse, R0 ;  /* 0x0000000040007221 */ /* 0x060fe20000010000 */
[----:B------:R-:W-:Y:S02]  /*1b400*/  F2FP.BF16.F32.PACK_AB R42, R137, R138 ;  /* 0x0000008a892a723e */ /* 0x000fe400000010ff */
[----:B------:R-:W-:Y:S01]  /*1b410*/  F2FP.BF16.F32.PACK_AB R41, R65, R136 ;  /* 0x000000884129723e */ /* 0x000fe200000010ff */
[----:B------:R-:W2:Y:S01]  /*1b420*/  LDSM.16.MT88.4 R56, [R144+0x2800] ;  /* 0x002800009038783b */ /* 0x000ea20000004200 */
[----:B------:R-:W-:Y:S03]  /*1b430*/  F2FP.BF16.F32.PACK_AB R43, R64, R131 ;  /* 0x00000083402b723e */ /* 0x000fe600000010ff */
[----:B------:R-:W-:Y:S04]  /*1b440*/  MUFU.EX2 R86, R179 ;  /* 0x000000b300567308 */ /* 0x000fe80000000800 */
[C---:B----4-:R-:W-:Y:S06]  /*1b450*/  HMMA.16816.F32.BF16 R4, R40.reuse, R48, R4 ;  /* 0x000000302804723c */ /* 0x050fec0000041804 */
[----:B------:R3:W-:Y:S01]  /*1b460*/  MUFU.EX2 R115, R60 ;  /* 0x0000003c00737308 */ /* 0x0007e20000000800 */
[-CC-:B------:R-:W-:Y:S01]  /*1b470*/  FFMA.FTZ R48, R193, R36.reuse, -R61.reuse ;  /* 0x00000024c1307223 */ /* 0x180fe2000001083d */
[C---:B------:R-:W-:Y:S08]  /*1b480*/  HMMA.16816.F32.BF16 R8, R40.reuse, R50, R8 ;  /* 0x000000322808723c */ /* 0x040ff00000041808 */
        /* <DEDUP_REMOVED lines=10> */
[----:B------:R-:W-:Y:S01]  /*1b530*/  MUFU.EX2 R116, R95 ;  /* 0x0000005f00747308 */ /* 0x000fe20000000800 */
[--C-:B------:R-:W-:Y:S01]  /*1b540*/  FFMA.FTZ R56, R196, R36, -R61.reuse ;  /* 0x00000024c4387223 */ /* 0x100fe2000001083d */
[C---:B------:R-:W-:Y:S08]  /*1b550*/  HMMA.16816.F32.BF16 R24, R40.reuse, R58, R24 ;  /* 0x0000003a2818723c */ /* 0x040ff00000041818 */
[----:B------:R-:W2:Y:S01]  /*1b560*/  MUFU.EX2 R62, R56 ;  /* 0x00000038003e7308 */ /* 0x000ea20000000800 */
[----:B-1----:R-:W1:Y:S01]  /*1b570*/  LDSM.16.MT88.4 R52, [R152+0xd000] ;  /* 0x00d000009834783b */ /* 0x002e620000004200 */
[----:B---3--:R-:W-:Y:S01]  /*1b580*/  FADD.FTZ R0, R63, R0 ;  /* 0x000000003f007221 */ /* 0x008fe20000010000 */
[C---:B------:R-:W-:Y:S07]  /*1b590*/  HMMA.16816.F32.BF16 R28, R40.reuse, R44, R28 ;  /* 0x0000002c281c723c */ /* 0x040fee000004181c */
[----:B------:R3:W-:Y:S01]  /*1b5a0*/  MUFU.EX2 R112, R60 ;  /* 0x0000003c00707308 */ /* 0x0007e20000000800 */
[----:B------:R-:W-:Y:S01]  /*1b5b0*/  FADD.FTZ R0, R125, R0 ;  /* 0x000000007d007221 */ /* 0x000fe20000010000 */
[----:B------:R-:W-:Y:S01]  /*1b5c0*/  HMMA.16816.F32.BF16 R32, R40, R46, R32 ;  /* 0x0000002e2820723c */ /* 0x000fe20000041820 */
[----:B------:R-:W-:Y:S07]  /*1b5d0*/  LDSM.16.MT88.4 R44, [R3+0x3000] ;  /* 0x00300000032c783b */ /* 0x000fee0000004200 */
[----:B------:R-:W-:Y:S01]  /*1b5e0*/  MUFU.EX2 R108, R76 ;  /* 0x0000004c006c7308 */ /* 0x000fe20000000800 */
[----:B------:R-:W-:Y:S01]  /*1b5f0*/  F2FP.BF16.F32.PACK_AB R40, R132, R130 ;  /* 0x000000828428723e */ /* 0x000fe200000010ff */
[C---:B--2---:R-:W-:Y:S01]  /*1b600*/  FADD.FTZ R0, R62.reuse, R0 ;  /* 0x000000003e007221 */ /* 0x044fe20000010000 */
[----:B------:R-:W-:Y:S02]  /*1b610*/  F2FP.BF16.F32.PACK_AB R42, R129, R128 ;  /* 0x00000080812a723e */ /* 0x000fe400000010ff */
[----:B------:R-:W-:Y:S01]  /*1b620*/  F2FP.BF16.F32.PACK_AB R41, R63, R127 ;  /* 0x0000007f3f29723e */ /* 0x000fe200000010ff */
[----:B------:R-:W2:Y:S01]  /*1b630*/  LDSM.16.MT88.4 R56, [R144+0x3000] ;  /* 0x003000009038783b */ /* 0x000ea20000004200 */
[----:B------:R-:W-:Y:S03]  /*1b640*/  F2FP.BF16.F32.PACK_AB R43, R62, R125 ;  /* 0x0000007d3e2b723e */ /* 0x000fe600000010ff */
[----:B------:R-:W-:Y:S01]  /*1b650*/  MUFU.EX2 R109, R77 ;  /* 0x0000004d006d7308 */ /* 0x000fe20000000800 */
[-CC-:B---3--:R-:W-:Y:S03]  /*1b660*/  FFMA.FTZ R60, R82, R36.reuse, -R61.reuse ;  /* 0x00000024523c7223 */ /* 0x188fe6000001083d */
[C---:B----4-:R-:W-:Y:S06]  /*1b670*/  HMMA.16816.F32.BF16 R4, R40.reuse, R48, R4 ;  /* 0x000000302804723c */ /* 0x050fec0000041804 */
        /* <DEDUP_REMOVED lines=12> */
[----:B------:R2:W-:Y:S01]  /*1b740*/  MUFU.EX2 R103, R60 ;  /* 0x0000003c00677308 */ /* 0x0005e20000000800 */
[-CC-:B------:R-:W-:Y:S01]  /*1b750*/  FFMA.FTZ R56, R67, R36.reuse, -R61.reuse ;  /* 0x0000002443387223 */ /* 0x180fe2000001083d */
[C---:B------:R-:W-:Y:S08]  /*1b760*/  HMMA.16816.F32.BF16 R24, R40.reuse, R58, R24 ;  /* 0x0000003a2818723c */ /* 0x040ff00000041818 */
[----:B------:R4:W4:Y:S01]  /*1b770*/  MUFU.EX2 R121, R56 ;  /* 0x0000003800797308 */ /* 0x0009220000000800 */
[----:B-1----:R-:W1:Y:S01]  /*1b780*/  LDSM.16.MT88.4 R52, [R152+0xd800] ;  /* 0x00d800009834783b */ /* 0x002e620000004200 */
[----:B-----5:R-:W-:Y:S01]  /*1b790*/  FADD.FTZ R0, R119, R0 ;  /* 0x0000000077007221 */ /* 0x020fe20000010000 */
[C---:B------:R-:W-:Y:S07]  /*1b7a0*/  HMMA.16816.F32.BF16 R28, R40.reuse, R44, R28 ;  /* 0x0000002c281c723c */ /* 0x040fee000004181c */
[----:B------:R-:W-:Y:S01]  /*1b7b0*/  MUFU.EX2 R100, R84 ;  /* 0x0000005400647308 */ /* 0x000fe20000000800 */
[--C-:B--2---:R-:W-:Y:S01]  /*1b7c0*/  FFMA.FTZ R60, R90, R36, -R61.reuse ;  /* 0x000000245a3c7223 */ /* 0x104fe2000001083d */
[----:B------:R-:W-:Y:S01]  /*1b7d0*/  HMMA.16816.F32.BF16 R32, R40, R46, R32 ;  /* 0x0000002e2820723c */ /* 0x000fe20000041820 */
[----:B------:R-:W-:Y:S07]  /*1b7e0*/  LDSM.16.MT88.4 R44, [R3+0x3800] ;  /* 0x00380000032c783b */ /* 0x000fee0000004200 */
[----:B------:R-:W-:Y:S01]  /*1b7f0*/  MUFU.EX2 R101, R85 ;  /* 0x0000005500657308 */ /* 0x000fe20000000800 */
[----:B------:R-:W-:Y:S02]  /*1b800*/  F2FP.BF16.F32.PACK_AB R40, R123, R124 ;  /* 0x0000007c7b28723e */ /* 0x000fe400000010ff */
[----:B------:R-:W-:Y:S02]  /*1b810*/  F2FP.BF16.F32.PACK_AB R42, R126, R122 ;  /* 0x0000007a7e2a723e */ /* 0x000fe400000010ff */
[----:B------:R-:W-:Y:S01]  /*1b820*/  F2FP.BF16.F32.PACK_AB R41, R119, R120 ;  /* 0x000000787729723e */ /* 0x000fe200000010ff */
[----:B----4-:R-:W2:Y:S01]  /*1b830*/  LDSM.16.MT88.4 R56, [R144+0x3800] ;  /* 0x003800009038783b */ /* 0x010ea20000004200 */
[----:B------:R-:W-:Y:S03]  /*1b840*/  F2FP.BF16.F32.PACK_AB R43, R121, R115 ;  /* 0x00000073792b723e */ /* 0x000fe600000010ff */
[----:B------:R-:W-:Y:S04]  /*1b850*/  MUFU.EX2 R98, R98 ;  /* 0x0000006200627308 */ /* 0x000fe80000000800 */
[C---:B---3--:R-:W-:Y:S06]  /*1b860*/  HMMA.16816.F32.BF16 R4, R40.reuse, R48, R4 ;  /* 0x000000302804723c */ /* 0x048fec0000041804 */
[----:B------:R-:W-:Y:S01]  /*1b870*/  MUFU.EX2 R99, R99 ;  /* 0x0000006300637308 */ /* 0x000fe20000000800 */
[-CC-:B------:R-:W-:Y:S01]  /*1b880*/  FFMA.FTZ R48, R199, R36.reuse, -R61.reuse ;  /* 0x00000024c7307223 */ /* 0x180fe2000001083d */
[C---:B------:R-:W-:Y:S08]  /*1b890*/  HMMA.16816.F32.BF16 R8, R40.reuse, R50, R8 ;  /* 0x000000322808723c */ /* 0x040ff00000041808 */
[----:B------:R3:W-:Y:S01]  /*1b8a0*/  MUFU.EX2 R113, R48 ;  /* 0x0000003000717308 */ /* 0x0007e20000000800 */
[C---:B-1----:R-:W-:Y:S09]  /*1b8b0*/  HMMA.16816.F32.BF16 R12, R40.reuse, R52, R12 ;  /* 0x00000034280c723c */ /* 0x042ff2000004180c */
[----:B------:R1:W-:Y:S01]  /*1b8c0*/  MUFU.EX2 R95, R60 ;  /* 0x0000003c005f7308 */ /* 0x0003e20000000800 */
[-CC-:B------:R-:W-:Y:S01]  /*1b8d0*/  FFMA.FTZ R52, R200, R36.reuse, -R61.reuse ;  /* 0x00000024c8347223 */ /* 0x180fe2000001083d */
[C---:B------:R-:W-:Y:S08]  /*1b8e0*/  HMMA.16816.F32.BF16 R16, R40.reuse, R54, R16 ;  /* 0x000000362810723c */ /* 0x040ff00000041810 */
[----:B------:R4:W5:Y:S01]  /*1b8f0*/  MUFU.EX2 R111, R52 ;  /* 0x00000034006f7308 */ /* 0x0009620000000800 */
[----:B---3--:R-:W3:Y:S01]  /*1b900*/  LDSM.16.MT88.4 R48, [R133+0xe000] ;  /* 0x00e000008530783b */ /* 0x008ee20000004200 */
[C---:B--2---:R-:W-:Y:S08]  /*1b910*/  HMMA.16816.F32.BF16 R20, R40.reuse, R56, R20 ;  /* 0x000000382814723c */ /* 0x044ff00000041814 */
[----:B------:R-:W-:Y:S01]  /*1b920*/  MUFU.EX2 R93, R92 ;  /* 0x0000005c005d7308 */ /* 0x000fe20000000800 */
[-CC-:B------:R-:W-:Y:S01]  /*1b930*/  FFMA.FTZ R56, R75, R36.reuse, -R61.reuse ;  /* 0x000000244b387223 */ /* 0x180fe2000001083d */
[--C-:B-1----:R-:W-:Y:S01]  /*1b940*/  FFMA.FTZ R60, R206, R36, -R61.reuse ;  /* 0x00000024ce3c7223 */ /* 0x102fe2000001083d */
[C---:B------:R-:W-:Y:S07]  /*1b950*/  HMMA.16816.F32.BF16 R24, R40.reuse, R58, R24 ;  /* 0x0000003a2818723c */ /* 0x040fee0000041818 */
[----:B------:R1:W2:Y:S01]  /*1b960*/  MUFU.EX2 R110, R56 ;  /* 0x00000038006e7308 */ /* 0x0002a20000000800 */
[----:B----4-:R-:W4:Y:S01]  /*1b970*/  LDSM.16.MT88.4 R52, [R152+0xe000] ;  /* 0x00e000009834783b */ /* 0x010f220000004200 */
[C---:B------:R-:W-:Y:S08]  /*1b980*/  HMMA.16816.F32.BF16 R28, R40.reuse, R44, R28 ;  /* 0x0000002c281c723c */ /* 0x040ff0000004181c */
[----:B------:R-:W-:Y:S01]  /*1b990*/  MUFU.EX2 R90, R88 ;  /* 0x00000058005a7308 */ /* 0x000fe20000000800 */
[----:B------:R-:W-:Y:S01]  /*1b9a0*/  HMMA.16816.F32.BF16 R32, R40, R46, R32 ;  /* 0x0000002e2820723c */ /* 0x000fe20000041820 */
[----:B------:R-:W-:Y:S08]  /*1b9b0*/  LDSM.16.MT88.4 R44, [R3+0x4000] ;  /* 0x00400000032c783b */ /* 0x000ff00000004200 */
[----:B------:R-:W-:Y:S01]  /*1b9c0*/  MUFU.EX2 R92, R81 ;  /* 0x00000051005c7308 */ /* 0x000fe20000000800 */
[----:B------:R-:W-:Y:S02]  /*1b9d0*/  F2FP.BF16.F32.PACK_AB R40, R117, R118 ;  /* 0x000000767528723e */ /* 0x000fe400000010ff */
[----:B------:R-:W-:Y:S02]  /*1b9e0*/  F2FP.BF16.F32.PACK_AB R42, R116, R114 ;  /* 0x00000072742a723e */ /* 0x000fe400000010ff */
[----:B-----5:R-:W-:Y:S01]  /*1b9f0*/  F2FP.BF16.F32.PACK_AB R41, R111, R113 ;  /* 0x000000716f29723e */ /* 0x020fe200000010ff */
[----:B-1----:R-:W1:Y:S01]  /*1ba00*/  LDSM.16.MT88.4 R56, [R144+0x4000] ;  /* 0x004000009038783b */ /* 0x002e620000004200 */
[----:B--2---:R-:W-:Y:S03]  /*1ba10*/  F2FP.BF16.F32.PACK_AB R43, R110, R112 ;  /* 0x000000706e2b723e */ /* 0x004fe600000010ff */
[----:B------:R2:W-:Y:S04]  /*1ba20*/  MUFU.EX2 R88, R60 ;  /* 0x0000003c00587308 */ /* 0x0005e80000000800 */
[C---:B---3--:R-:W-:Y:S06]  /*1ba30*/  HMMA.16816.F32.BF16 R4, R40.reuse, R48, R4 ;  /* 0x000000302804723c */ /* 0x048fec0000041804 */
[----:B------:R-:W-:Y:S01]  /*1ba40*/  MUFU.EX2 R82, R181 ;  /* 0x000000b500527308 */ /* 0x000fe20000000800 */
[-CC-:B------:R-:W-:Y:S01]  /*1ba50*/  FFMA.FTZ R48, R202, R36.reuse, -R61.reuse ;  /* 0x00000024ca307223 */ /* 0x180fe2000001083d */
[C---:B------:R-:W-:Y:S08]  /*1ba60*/  HMMA.16816.F32.BF16 R8, R40.reuse, R50, R8 ;  /* 0x000000322808723c */ /* 0x040ff00000041808 */
[----:B------:R3:W-:Y:S01]  /*1ba70*/  MUFU.EX2 R105, R48 ;  /* 0x0000003000697308 */ /* 0x0007e20000000800 */
[-CC-:B--2---:R-:W-:Y:S01]  /*1ba80*/  FFMA.FTZ R60, R209, R36.reuse, -R61.reuse ;  /* 0x00000024d13c7223 */ /* 0x184fe2000001083d */
[C---:B----4-:R-:W-:Y:S08]  /*1ba90*/  HMMA.16816.F32.BF16 R12, R40.reuse, R52, R12 ;  /* 0x00000034280c723c */ /* 0x050ff0000004180c */
[----:B------:R2:W-:Y:S01]  /*1baa0*/  MUFU.EX2 R81, R60 ;  /* 0x0000003c00517308 */ /* 0x0005e20000000800 */
[-CC-:B------:R-:W-:Y:S01]  /*1bab0*/  FFMA.FTZ R52, R79, R36.reuse, -R61.reuse ;  /* 0x000000244f347223 */ /* 0x180fe2000001083d */
[C---:B------:R-:W-:Y:S08]  /*1bac0*/  HMMA.16816.F32.BF16 R16, R40.reuse, R54, R16 ;  /* 0x000000362810723c */ /* 0x040ff00000041810 */
[----:B------:R4:W5:Y:S01]  /*1bad0*/  MUFU.EX2 R104, R52 ;  /* 0x0000003400687308 */ /* 0x0009620000000800 */
[----:B---3--:R-:W3:Y:S01]  /*1bae0*/  LDSM.16.MT88.4 R48, [R133+0xe800] ;  /* 0x00e800008530783b */ /* 0x008ee20000004200 */
[C---:B-1----:R-:W-:Y:S08]  /*1baf0*/  HMMA.16816.F32.BF16 R20, R40.reuse, R56, R20 ;  /* 0x000000382814723c */ /* 0x042ff00000041814 */
[----:B------:R-:W-:Y:S01]  /*1bb00*/  MUFU.EX2 R84, R182 ;  /* 0x000000b600547308 */ /* 0x000fe20000000800 */
[-CC-:B------:R-:W-:Y:S01]  /*1bb10*/  FFMA.FTZ R56, R83, R36.reuse, -R61.reuse ;  /* 0x0000002453387223 */ /* 0x180fe2000001083d */
[--C-:B--2---:R-:W-:Y:S01]  /*1bb20*/  FFMA.FTZ R60, R210, R36, -R61.reuse ;  /* 0x00000024d23c7223 */ /* 0x104fe2000001083d */
        /* <DEDUP_REMOVED lines=13> */
[----:B------:R-:W-:Y:S04]  /*1bc00*/  MUFU.EX2 R76, R237 ;  /* 0x000000ed004c7308 */ /* 0x000fe80000000800 */
[C---:B---3--:R-:W-:Y:S06]  /*1bc10*/  HMMA.16816.F32.BF16 R4, R40.reuse, R48, R4 ;  /* 0x000000302804723c */ /* 0x048fec0000041804 */
[----:B------:R-:W-:Y:S01]  /*1bc20*/  MUFU.EX2 R77, R238 ;  /* 0x000000ee004d7308 */ /* 0x000fe20000000800 */
[-CC-:B------:R-:W-:Y:S01]  /*1bc30*/  FFMA.FTZ R48, R203, R36.reuse, -R61.reuse ;  /* 0x00000024cb307223 */ /* 0x180fe2000001083d */
[C---:B------:R-:W-:Y:S08]  /*1bc40*/  HMMA.16816.F32.BF16 R8, R40.reuse, R50, R8 ;  /* 0x000000322808723c */ /* 0x040ff00000041808 */
[----:B------:R2:W-:Y:S01]  /*1bc50*/  MUFU.EX2 R97, R48 ;  /* 0x0000003000617308 */ /* 0x0005e20000000800 */
[C---:B----4-:R-:W-:Y:S09]  /*1bc60*/  HMMA.16816.F32.BF16 R12, R40.reuse, R52, R12 ;  /* 0x00000034280c723c */ /* 0x050ff2000004180c */
[----:B------:R-:W-:Y:S01]  /*1bc70*/  MUFU.EX2 R75, R239 ;  /* 0x000000ef004b7308 */ /* 0x000fe20000000800 */
[-CC-:B------:R-:W-:Y:S01]  /*1bc80*/  FFMA.FTZ R52, R87, R36.reuse, -R61.reuse ;  /* 0x0000002457347223 */ /* 0x180fe2000001083d */
[C---:B------:R-:W-:Y:S08]  /*1bc90*/  HMMA.16816.F32.BF16 R16, R40.reuse, R54, R16 ;  /* 0x000000362810723c */ /* 0x040ff00000041810 */
[----:B------:R3:W4:Y:S01]  /*1bca0*/  MUFU.EX2 R96, R52 ;  /* 0x0000003400607308 */ /* 0x0007220000000800 */
[----:B--2---:R-:W2:Y:S01]  /*1bcb0*/  LDSM.16.MT88.4 R48, [R133+0xf000] ;  /* 0x00f000008530783b */ /* 0x004ea20000004200 */
[C---:B-1----:R-:W-:Y:S08]  /*1bcc0*/  HMMA.16816.F32.BF16 R20, R40.reuse, R56, R20 ;  /* 0x000000382814723c */ /* 0x042ff00000041814 */
[----:B------:R-:W-:Y:S01]  /*1bcd0*/  MUFU.EX2 R74, R240 ;  /* 0x000000f0004a7308 */ /* 0x000fe20000000800 */
[--C-:B------:R-:W-:Y:S01]  /*1bce0*/  FFMA.FTZ R56, R91, R36, -R61.reuse ;  /* 0x000000245b387223 */ /* 0x100fe2000001083d */
[C---:B------:R-:W-:Y:S08]  /*1bcf0*/  HMMA.16816.F32.BF16 R24, R40.reuse, R58, R24 ;  /* 0x0000003a2818723c */ /* 0x040ff00000041818 */
[----:B------:R-:W1:Y:S01]  /*1bd00*/  MUFU.EX2 R94, R56 ;  /* 0x00000038005e7308 */ /* 0x000e620000000800 */
[----:B---3--:R-:W3:Y:S01]  /*1bd10*/  LDSM.16.MT88.4 R52, [R152+0xf000] ;  /* 0x00f000009834783b */ /* 0x008ee20000004200 */
[C---:B------:R-:W-:Y:S08]  /*1bd20*/  HMMA.16816.F32.BF16 R28, R40.reuse, R44, R28 ;  /* 0x0000002c281c723c */ /* 0x040ff0000004181c */
[----:B------:R-:W5:Y:S01]  /*1bd30*/  MUFU.EX2 R91, R80 ;  /* 0x00000050005b7308 */ /* 0x000f620000000800 */
[----:B------:R-:W-:Y:S01]  /*1bd40*/  HMMA.16816.F32.BF16 R32, R40, R46, R32 ;  /* 0x0000002e2820723c */ /* 0x000fe20000041820 */
[----:B------:R-:W-:Y:S08]  /*1bd50*/  LDSM.16.MT88.4 R44, [R3+0x5000] ;  /* 0x00500000032c783b */ /* 0x000ff00000004200 */
[----:B------:R-:W-:Y:S01]  /*1bd60*/  MUFU.EX2 R68, R241 ;  /* 0x000000f100447308 */ /* 0x000fe20000000800 */
[----:B------:R-:W-:Y:S02]  /*1bd70*/  F2FP.BF16.F32.PACK_AB R40, R101, R100 ;  /* 0x000000646528723e */ /* 0x000fe400000010ff */
[----:B------:R-:W-:Y:S02]  /*1bd80*/  F2FP.BF16.F32.PACK_AB R42, R99, R98 ;  /* 0x00000062632a723e */ /* 0x000fe400000010ff */
[----:B----4-:R-:W-:Y:S02]  /*1bd90*/  F2FP.BF16.F32.PACK_AB R41, R96, R97 ;  /* 0x000000616029723e */ /* 0x010fe400000010ff */
[----:B-1----:R-:W-:Y:S01]  /*1bda0*/  F2FP.BF16.F32.PACK_AB R43, R94, R95 ;  /* 0x0000005f5e2b723e */ /* 0x002fe200000010ff */
[----:B------:R-:W1:Y:S02]  /*1bdb0*/  LDSM.16.MT88.4 R56, [R144+0x5000] ;  /* 0x005000009038783b */ /* 0x000e640000004200 */
[----:B------:R-:W-:Y:S04]  /*1bdc0*/  MUFU.EX2 R69, R242 ;  /* 0x000000f200457308 */ /* 0x000fe80000000800 */
[C---:B--2---:R-:W-:Y:S03]  /*1bdd0*/  HMMA.16816.F32.BF16 R4, R40.reuse, R48, R4 ;  /* 0x000000302804723c */ /* 0x044fe60000041804 */
[-CC-:B------:R-:W-:Y:S03]  /*1bde0*/  FFMA.FTZ R48, R204, R36.reuse, -R61.reuse ;  /* 0x00000024cc307223 */ /* 0x180fe6000001083d */
[----:B------:R-:W-:Y:S02]  /*1bdf0*/  MUFU.EX2 R67, R243 ;  /* 0x000000f300437308 */ /* 0x000fe40000000800 */
[C---:B------:R-:W-:Y:S08]  /*1be00*/  HMMA.16816.F32.BF16 R8, R40.reuse, R50, R8 ;  /* 0x000000322808723c */ /* 0x040ff00000041808 */
[----:B------:R2:W-:Y:S01]  /*1be10*/  MUFU.EX2 R87, R48 ;  /* 0x0000003000577308 */ /* 0x0005e20000000800 */
[C---:B---3--:R-:W-:Y:S03]  /*1be20*/  HMMA.16816.F32.BF16 R12, R40.reuse, R52, R12 ;  /* 0x00000034280c723c */ /* 0x048fe6000004180c */
[-CC-:B------:R-:W-:Y:S06]  /*1be30*/  FFMA.FTZ R52, R205, R36.reuse, -R61.reuse ;  /* 0x00000024cd347223 */ /* 0x180fec000001083d */
[----:B------:R-:W-:Y:S01]  /*1be40*/  MUFU.EX2 R66, R244 ;  /* 0x000000f400427308 */ /* 0x000fe20000000800 */
[C---:B------:R-:W-:Y:S09]  /*1be50*/  HMMA.16816.F32.BF16 R16, R40.reuse, R54, R16 ;  /* 0x000000362810723c */ /* 0x040ff20000041810 */
[----:B------:R3:W4:Y:S01]  /*1be60*/  MUFU.EX2 R85, R52 ;  /* 0x0000003400557308 */ /* 0x0007220000000800 */
[----:B--2---:R-:W2:Y:S01]  /*1be70*/  LDSM.16.MT88.4 R48, [R133+0xf800] ;  /* 0x00f800008530783b */ /* 0x004ea20000004200 */
[C---:B-1----:R-:W-:Y:S08]  /*1be80*/  HMMA.16816.F32.BF16 R20, R40.reuse, R56, R20 ;  /* 0x000000382814723c */ /* 0x042ff00000041814 */
[----:B------:R-:W-:Y:S01]  /*1be90*/  MUFU.EX2 R60, R246 ;  /* 0x000000f6003c7308 */ /* 0x000fe20000000800 */
[C---:B------:R-:W-:Y:S01]  /*1bea0*/  HMMA.16816.F32.BF16 R24, R40.reuse, R58, R24 ;  /* 0x0000003a2818723c */ /* 0x040fe20000041818 */
[----:B------:R-:W-:Y:S02]  /*1beb0*/  LDSM.16.MT88.4 R56, [R3+0x5800] ;  /* 0x005800000338783b */ /* 0x000fe40000004200 */
[--C-:B---3--:R-:W-:Y:S06]  /*1bec0*/  FFMA.FTZ R52, R207, R36, -R61.reuse ;  /* 0x00000024cf347223 */ /* 0x108fec000001083d */
[----:B------:R1:W3:Y:S01]  /*1bed0*/  MUFU.EX2 R89, R52 ;  /* 0x0000003400597308 */ /* 0x0002e20000000800 */
[C---:B------:R-:W-:Y:S08]  /*1bee0*/  HMMA.16816.F32.BF16 R28, R40.reuse, R44, R28 ;  /* 0x0000002c281c723c */ /* 0x040ff0000004181c */
[----:B------:R-:W-:Y:S01]  /*1bef0*/  HMMA.16816.F32.BF16 R32, R40, R46, R32 ;  /* 0x0000002e2820723c */ /* 0x000fe20000041820 */
[----:B------:R-:W-:Y:S02]  /*1bf00*/  LDSM.16.MT88.4 R44, [R144+0x5800] ;  /* 0x00580000902c783b */ /* 0x000fe40000004200 */
[----:B-----5:R-:W-:Y:S02]  /*1bf10*/  F2FP.BF16.F32.PACK_AB R40, R91, R93 ;  /* 0x0000005d5b28723e */ /* 0x020fe400000010ff */
[----:B------:R-:W-:Y:S02]  /*1bf20*/  F2FP.BF16.F32.PACK_AB R42, R90, R92 ;  /* 0x0000005c5a2a723e */ /* 0x000fe400000010ff */
[----:B----4-:R-:W-:Y:S02]  /*1bf30*/  F2FP.BF16.F32.PACK_AB R41, R85, R87 ;  /* 0x000000575529723e */ /* 0x010fe400000010ff */
[----:B-1----:R-:W1:Y:S01]  /*1bf40*/  LDSM.16.MT88.4 R52, [R152+0xf800] ;  /* 0x00f800009834783b */ /* 0x002e620000004200 */
[----:B---3--:R-:W-:Y:S07]  /*1bf50*/  F2FP.BF16.F32.PACK_AB R43, R88, R89 ;  /* 0x00000059582b723e */ /* 0x008fee00000010ff */
[C---:B--2---:R-:W-:Y:S03]  /*1bf60*/  HMMA.16816.F32.BF16 R4, R40.reuse, R48, R4 ;  /* 0x000000302804723c */ /* 0x044fe60000041804 */
[-CC-:B------:R-:W-:Y:S04]  /*1bf70*/  FFMA.FTZ R48, R208, R36.reuse, -R61.reuse ;  /* 0x00000024d0307223 */ /* 0x180fe8000001083d */
[----:B------:R2:W3:Y:S01]  /*1bf80*/  MUFU.EX2 R80, R48 ;  /* 0x0000003000507308 */ /* 0x0004e20000000800 */
[C---:B------:R-:W-:Y:S01]  /*1bf90*/  HMMA.16816.F32.BF16 R8, R40.reuse, R50, R8 ;  /* 0x000000322808723c */ /* 0x040fe20000041808 */
[----:B--2---:R-:W2:Y:S07]  /*1bfa0*/  LDSM.16.MT88.4 R48, [R133+0x10000] ;  /* 0x010000008530783b */ /* 0x004eae0000004200 */
[C---:B-1----:R-:W-:Y:S03]  /*1bfb0*/  HMMA.16816.F32.BF16 R12, R40.reuse, R52, R12 ;  /* 0x00000034280c723c */ /* 0x042fe6000004180c */
[-CC-:B------:R-:W-:Y:S04]  /*1bfc0*/  FFMA.FTZ R52, R211, R36.reuse, -R61.reuse ;  /* 0x00000024d3347223 */ /* 0x180fe8000001083d */
[----:B------:R1:W4:Y:S01]  /*1bfd0*/  MUFU.EX2 R79, R52 ;  /* 0x00000034004f7308 */ /* 0x0003220000000800 */
[C---:B------:R-:W-:Y:S08]  /*1bfe0*/  HMMA.16816.F32.BF16 R16, R40.reuse, R54, R16 ;  /* 0x000000362810723c */ /* 0x040ff00000041810 */
[C---:B------:R-:W-:Y:S08]  /*1bff0*/  HMMA.16816.F32.BF16 R20, R40.reuse, R44, R20 ;  /* 0x0000002c2814723c */ /* 0x040ff00000041814 */
[C---:B------:R-:W-:Y:S01]  /*1c000*/  HMMA.16816.F32.BF16 R24, R40.reuse, R46, R24 ;  /* 0x0000002e2818723c */ /* 0x040fe20000041818 */
[----:B-1----:R-:W1:Y:S07]  /*1c010*/  LDSM.16.MT88.4 R52, [R152+0x10000] ;  /* 0x010000009834783b */ /* 0x002e6e0000004200 */
[C---:B------:R-:W-:Y:S01]  /*1c020*/  HMMA.16816.F32.BF16 R28, R40.reuse, R56, R28 ;  /* 0x00000038281c723c */ /* 0x040fe2000004181c */
[----:B------:R-:W5:Y:S02]  /*1c030*/  LDSM.16.MT88.4 R44, [R144+0x6000] ;  /* 0x00600000902c783b */ /* 0x000f640000004200 */
[----:B------:R-:W-:Y:S05]  /*1c040*/  FFMA.FTZ R57, R213, R36, -R61 ;  /* 0x00000024d5397223 */ /* 0x000fea000001083d */
[----:B------:R-:W-:Y:S01]  /*1c050*/  HMMA.16816.F32.BF16 R32, R40, R58, R32 ;  /* 0x0000003a2820723c */ /* 0x000fe20000041820 */
[----:B------:R-:W2:Y:S02]  /*1c060*/  MUFU.EX2 R59, R245 ;  /* 0x000000f5003b7308 */ /* 0x000ea40000000800 */
[----:B------:R-:W-:Y:S02]  /*1c070*/  F2FP.BF16.F32.PACK_AB R40, R83, R86 ;  /* 0x000000565328723e */ /* 0x000fe400000010ff */
[----:B------:R-:W-:Y:S02]  /*1c080*/  F2FP.BF16.F32.PACK_AB R42, R84, R82 ;  /* 0x00000052542a723e */ /* 0x000fe400000010ff */
[----:B---3--:R-:W-:Y:S02]  /*1c090*/  F2FP.BF16.F32.PACK_AB R41, R81, R80 ;  /* 0x000000505129723e */ /* 0x008fe400000010ff */
[----:B----4-:R-:W-:Y:S02]  /*1c0a0*/  F2FP.BF16.F32.PACK_AB R43, R78, R79 ;  /* 0x0000004f4e2b723e */ /* 0x010fe400000010ff */
[----:B------:R-:W-:Y:S05]  /*1c0b0*/  MUFU.EX2 R58, R247 ;  /* 0x000000f7003a7308 */ /* 0x000fea0000000800 */
[C---:B--2---:R-:W-:Y:S03]  /*1c0c0*/  HMMA.16816.F32.BF16 R4, R40.reuse, R48, R4 ;  /* 0x000000302804723c */ /* 0x044fe60000041804 */
[----:B------:R-:W-:Y:S01]  /*1c0d0*/  FADD.FTZ R48, R177, R187 ;  /* 0x000000bbb1307221 */ /* 0x000fe20000010000 */
[----:B------:R-:W-:Y:S03]  /*1c0e0*/  F2FP.BF16.F32.PACK_AB R136, R60, R59 ;  /* 0x0000003b3c88723e */ /* 0x000fe600000010ff */
[----:B------:R-:W-:Y:S01]  /*1c0f0*/  FADD.FTZ R56, R178, R48 ;  /* 0x00000030b2387221 */ /* 0x000fe20000010000 */
[C---:B------:R-:W-:Y:S01]  /*1c100*/  HMMA.16816.F32.BF16 R8, R40.reuse, R50, R8 ;  /* 0x000000322808723c */ /* 0x040fe20000041808 */
[----:B------:R-:W2:Y:S02]  /*1c110*/  LDSM.16.MT88.4 R48, [R3+0x6000] ;  /* 0x006000000330783b */ /* 0x000ea40000004200 */
[----:B------:R-:W-:Y:S04]  /*1c120*/  FADD.FTZ R56, R165, R56 ;  /* 0x00000038a5387221 */ /* 0x000fe80000010000 */
[----:B------:R-:W-:Y:S01]  /*1c130*/  FADD.FTZ R56, R164, R56 ;  /* 0x00000038a4387221 */ /* 0x000fe20000010000 */
[C---:B-1----:R-:W-:Y:S03]  /*1c140*/  HMMA.16816.F32.BF16 R12, R40.reuse, R52, R12 ;  /* 0x00000034280c723c */ /* 0x042fe6000004180c */
        /* <DEDUP_REMOVED lines=13> */
[----:B-1----:R-:W1:Y:S01]  /*1c220*/  LDSM.16.MT88.4 R52, [R133+0x10800] ;  /* 0x010800008534783b */ /* 0x002e620000004200 */
[----:B------:R-:W-:Y:S04]  /*1c230*/  FADD.FTZ R44, R157, R56 ;  /* 0x000000389d2c7221 */ /* 0x000fe80000010000 */
[----:B------:R-:W-:Y:S01]  /*1c240*/  FADD.FTZ R44, R172, R44 ;  /* 0x0000002cac2c7221 */ /* 0x000fe20000010000 */
[C---:B--2---:R-:W-:Y:S03]  /*1c250*/  HMMA.16816.F32.BF16 R28, R40.reuse, R48, R28 ;  /* 0x00000030281c723c */ /* 0x044fe6000004181c */
[--C-:B---3--:R-:W-:Y:S01]  /*1c260*/  FFMA.FTZ R57, R215, R36, -R61.reuse ;  /* 0x00000024d7397223 */ /* 0x108fe2000001083d */
[----:B------:R-:W-:Y:S03]  /*1c270*/  FADD.FTZ R56, R171, R44 ;  /* 0x0000002cab387221 */ /* 0x000fe60000010000 */
[----:B------:R-:W2:Y:S01]  /*1c280*/  MUFU.EX2 R70, R57 ;  /* 0x0000003900467308 */ /* 0x000ea20000000800 */
        /* <DEDUP_REMOVED lines=10> */
[----:B--2---:R-:W-:Y:S01]  /*1c330*/  F2FP.BF16.F32.PACK_AB R43, R70, R71 ;  /* 0x00000047462b723e */ /* 0x004fe200000010ff */
[-CC-:B------:R-:W-:Y:S04]  /*1c340*/  FFMA.FTZ R57, R222, R36.reuse, -R61.reuse ;  /* 0x00000024de397223 */ /* 0x180fe8000001083d */
[----:B------:R2:W-:Y:S02]  /*1c350*/  MUFU.EX2 R64, R57 ;  /* 0x0000003900407308 */ /* 0x0005e40000000800 */
[C---:B-1----:R-:W-:Y:S03]  /*1c360*/  HMMA.16816.F32.BF16 R4, R40.reuse, R52, R4 ;  /* 0x000000342804723c */ /* 0x042fe60000041804 */
[----:B------:R-:W-:Y:S04]  /*1c370*/  FADD.FTZ R52, R148, R56 ;  /* 0x0000003894347221 */ /* 0x000fe80000010000 */
[----:B------:R-:W-:Y:S01]  /*1c380*/  FADD.FTZ R56, R146, R52 ;  /* 0x0000003492387221 */ /* 0x000fe20000010000 */
[C---:B------:R-:W-:Y:S01]  /*1c390*/  HMMA.16816.F32.BF16 R8, R40.reuse, R54, R8 ;  /* 0x000000362808723c */ /* 0x040fe20000041808 */
[----:B------:R-:W1:Y:S02]  /*1c3a0*/  LDSM.16.MT88.4 R52, [R3+0x6800] ;  /* 0x006800000334783b */ /* 0x000e640000004200 */
[----:B------:R-:W-:Y:S01]  /*1c3b0*/  FADD.FTZ R56, R147, R56 ;  /* 0x0000003893387221 */ /* 0x000fe20000010000 */
[-CC-:B--2---:R-:W-:Y:S03]  /*1c3c0*/  FFMA.FTZ R57, R234, R36.reuse, -R61.reuse ;  /* 0x00000024ea397223 */ /* 0x184fe6000001083d */
[----:B------:R-:W-:Y:S01]  /*1c3d0*/  FADD.FTZ R56, R140, R56 ;  /* 0x000000388c387221 */ /* 0x000fe20000010000 */
[C---:B---3--:R-:W-:Y:S01]  /*1c3e0*/  HMMA.16816.F32.BF16 R12, R40.reuse, R44, R12 ;  /* 0x0000002c280c723c */ /* 0x048fe2000004180c */
[----:B------:R-:W-:Y:S02]  /*1c3f0*/  MUFU.EX2 R62, R57 ;  /* 0x00000039003e7308 */ /* 0x000fe40000000800 */
[-CC-:B------:R-:W-:Y:S01]  /*1c400*/  FFMA.FTZ R45, R218, R36.reuse, -R61.reuse ;  /* 0x00000024da2d7223 */ /* 0x180fe2000001083d */
[----:B------:R-:W-:Y:S04]  /*1c410*/  FADD.FTZ R44, R139, R56 ;  /* 0x000000388b2c7221 */ /* 0x000fe80000010000 */
[C---:B------:R-:W-:Y:S03]  /*1c420*/  HMMA.16816.F32.BF16 R16, R40.reuse, R46, R16 ;  /* 0x0000002e2810723c */ /* 0x040fe60000041810 */
        /* <DEDUP_REMOVED lines=8> */
[----:B--2---:R-:W2:Y:S02]  /*1c4b0*/  LDSM.16.MT88.4 R44, [R133+0x11000] ;  /* 0x01100000852c783b */ /* 0x004ea40000004200 */
[----:B------:R-:W-:Y:S01]  /*1c4c0*/  FADD.FTZ R48, R132, R56 ;  /* 0x0000003884307221 */ /* 0x000fe20000010000 */
[----:B------:R-:W-:Y:S03]  /*1c4d0*/  IMAD.MOV.U32 R132, RZ, RZ, R2 ;  /* 0x000000ffff847224 */ /* 0x000fe600078e0002 */
[----:B------:R-:W-:Y:S01]  /*1c4e0*/  FADD.FTZ R48, R128, R48 ;  /* 0x0000003080307221 */ /* 0x000fe20000010000 */
[C---:B-1----:R-:W-:Y:S03]  /*1c4f0*/  HMMA.16816.F32.BF16 R28, R40.reuse, R52, R28 ;  /* 0x00000034281c723c */ /* 0x042fe6000004181c */
[----:B------:R-:W-:Y:S02]  /*1c500*/  FADD.FTZ R56, R129, R48 ;  /* 0x0000003081387221 */ /* 0x000fe40000010000 */
[----:B----4-:R-:W1:Y:S03]  /*1c510*/  LDSM.16.MT88.4 R48, [R152+0x11000] ;  /* 0x011000009830783b */ /* 0x010e660000004200 */
        /* <DEDUP_REMOVED lines=14> */
[----:B------:R-:W-:Y:S01]  /*1c600*/  FADD.FTZ R0, R113, R56 ;  /* 0x0000003871007221 */ /* 0x000fe20000010000 */
[C---:B--2---:R-:W-:Y:S03]  /*1c610*/  HMMA.16816.F32.BF16 R4, R40.reuse, R44, R4 ;  /* 0x0000002c2804723c */ /* 0x044fe60000041804 */
[----:B------:R-:W-:Y:S03]  /*1c620*/  FADD.FTZ R44, R117, R57 ;  /* 0x00000039752c7221 */ /* 0x000fe60000010000 */
[----:B------:R-:W-:Y:S01]  /*1c630*/  LDSM.16.MT88.4 R144, [R144+0x7800] ;  /* 0x007800009090783b */ /* 0x000fe20000004200 */
[----:B------:R-:W2:Y:S01]  /*1c640*/  MUFU.EX2 R57, R248 ;  /* 0x000000f800397308 */ /* 0x000ea20000000800 */
[----:B------:R-:W-:Y:S01]  /*1c650*/  FADD.FTZ R0, R111, R0 ;  /* 0x000000006f007221 */ /* 0x000fe20000010000 */
[----:B------:R-:W-:Y:S01]  /*1c660*/  FADD.FTZ R56, R114, R44 ;  /* 0x0000002c72387221 */ /* 0x000fe20000010000 */
[C---:B------:R-:W-:Y:S03]  /*1c670*/  HMMA.16816.F32.BF16 R8, R40.reuse, R46, R8 ;  /* 0x0000002e2808723c */ /* 0x040fe60000041808 */
[----:B------:R-:W-:Y:S01]  /*1c680*/  FADD.FTZ R56, R116, R56 ;  /* 0x0000003874387221 */ /* 0x000fe20000010000 */
[----:B------:R-:W4:Y:S01]  /*1c690*/  LDSM.16.MT88.4 R44, [R3+0x7000] ;  /* 0x00700000032c783b */ /* 0x000f220000004200 */
[----:B------:R-:W-:Y:S02]  /*1c6a0*/  FADD.FTZ R0, R112, R0 ;  /* 0x0000000070007221 */ /* 0x000fe40000010000 */
[----:B------:R-:W-:Y:S01]  /*1c6b0*/  FADD.FTZ R56, R108, R56 ;  /* 0x000000386c387221 */ /* 0x000fe20000010000 */
[C---:B-1----:R-:W-:Y:S03]  /*1c6c0*/  HMMA.16816.F32.BF16 R12, R40.reuse, R48, R12 ;  /* 0x00000030280c723c */ /* 0x042fe6000004180c */
[--C-:B------:R-:W-:Y:S01]  /*1c6d0*/  FFMA.FTZ R49, R235, R36, -R61.reuse ;  /* 0x00000024eb317223 */ /* 0x100fe2000001083d */
[----:B------:R-:W-:Y:S01]  /*1c6e0*/  FADD.FTZ R48, R109, R56 ;  /* 0x000000386d307221 */ /* 0x000fe20000010000 */
[----:B------:R-:W-:Y:S01]  /*1c6f0*/  FADD.FTZ R0, R110, R0 ;  /* 0x000000006e007221 */ /* 0x000fe20000010000 */
[----:B--2---:R-:W-:Y:S01]  /*1c700*/  F2FP.BF16.F32.PACK_AB R138, R57, R58 ;  /* 0x0000003a398a723e */ /* 0x004fe200000010ff */
        /* <DEDUP_REMOVED lines=21> */
[----:B------:R-:W-:Y:S01]  /*1c860*/  FADD.FTZ R0, R87, R0 ;  /* 0x0000000057007221 */ /* 0x000fe20000010000 */
[----:B------:R-:W-:Y:S01]  /*1c870*/  FADD.FTZ R39, R101, R49 ;  /* 0x0000003165277221 */ /* 0x000fe20000010000 */
[----:B--2---:R-:W-:Y:S02]  /*1c880*/  F2FP.BF16.F32.PACK_AB R137, R50, R56 ;  /* 0x000000383289723e */ /* 0x004fe400000010ff */
[----:B------:R-:W-:Y:S01]  /*1c890*/  MUFU.EX2 R48, R48 ;  /* 0x0000003000307308 */ /* 0x000fe20000000800 */
[----:B------:R-:W-:Y:S04]  /*1c8a0*/  FADD.FTZ R36, R98, R39 ;  /* 0x0000002762247221 */ /* 0x000fe80000010000 */
        /* <DEDUP_REMOVED lines=8> */
[----:B------:R-:W-:Y:S01]  /*1c930*/  FADD.FTZ R0, R88, R36 ;  /* 0x0000002458007221 */ /* 0x000fe20000010000 */
[----:B-1----:R-:W-:Y:S03]  /*1c940*/  F2FP.BF16.F32.PACK_AB R139, R61, R48 ;  /* 0x000000303d8b723e */ /* 0x002fe600000010ff */
[----:B------:R-:W-:Y:S04]  /*1c950*/  FADD.FTZ R0, R80, R0 ;  /* 0x0000000050007221 */ /* 0x000fe80000010000 */
[----:B------:R-:W-:Y:S01]  /*1c960*/  FADD.FTZ R0, R81, R0 ;  /* 0x0000000051007221 */ /* 0x000fe20000010000 */
[C---:B------:R-:W-:Y:S05]  /*1c970*/  HMMA.16816.F32.BF16 R164, R136.reuse, R160, R4 ;  /* 0x000000a088a4723c */ /* 0x040fea0000041804 */
[----:B------:R-:W-:Y:S01]  /*1c980*/  FADD.FTZ R4, R86, R38 ;  /* 0x0000002656047221 */ /* 0x000fe20000010000 */
[----:B------:R-:W-:Y:S01]  /*1c990*/  FADD.FTZ R0, R79, R0 ;  /* 0x000000004f007221 */ /* 0x000fe20000010000 */
[----:B------:R-:W-:Y:S01]  /*1c9a0*/  IMAD.MOV.U32 R38, RZ, RZ, R2 ;  /* 0x000000ffff267224 */ /* 0x000fe200078e0002 */
[C---:B------:R-:W-:Y:S03]  /*1c9b0*/  HMMA.16816.F32.BF16 R160, R136.reuse, R162, R8 ;  /* 0x000000a288a0723c */ /* 0x040fe60000041808 */
[----:B------:R-:W-:Y:S01]  /*1c9c0*/  FADD.FTZ R36, R83, R4 ;  /* 0x0000000453247221 */ /* 0x000fe20000010000 */
[----:B------:R-:W-:Y:S01]  /*1c9d0*/  FADD.FTZ R0, R78, R0 ;  /* 0x000000004e007221 */ /* 0x000fe20000010000 */
[----:B------:R1:W2:Y:S01]  /*1c9e0*/  LDSM.16.MT88.4 R4, [R3+0x7800] ;  /* 0x007800000304783b */ /* 0x0002a20000004200 */
[----:B------:R-:W-:Y:S02]  /*1c9f0*/  IMAD.MOV.U32 R2, RZ, RZ, R37 ;  /* 0x000000ffff027224 */ /* 0x000fe400078e0025 */
[C---:B------:R-:W-:Y:S03]  /*1ca00*/  HMMA.16816.F32.BF16 R156, R136.reuse, R152, R12 ;  /* 0x00000098889c723c */ /* 0x040fe6000004180c */
[----:B------:R-:W-:Y:S04]  /*1ca10*/  FADD.FTZ R0, R73, R0 ;  /* 0x0000000049007221 */ /* 0x000fe80000010000 */
[----:B------:R-:W-:Y:S01]  /*1ca20*/  FADD.FTZ R0, R72, R0 ;  /* 0x0000000048007221 */ /* 0x000fe20000010000 */
[C---:B------:R-:W-:Y:S03]  /*1ca30*/  HMMA.16816.F32.BF16 R152, R136.reuse, R154, R16 ;  /* 0x0000009a8898723c */ /* 0x040fe60000041810 */
[----:B------:R-:W-:Y:S04]  /*1ca40*/  FADD.FTZ R0, R71, R0 ;  /* 0x0000000047007221 */ /* 0x000fe80000010000 */
[----:B------:R-:W-:Y:S01]  /*1ca50*/  FADD.FTZ R0, R70, R0 ;  /* 0x0000000046007221 */ /* 0x000fe20000010000 */
[C---:B------:R-:W-:Y:S03]  /*1ca60*/  HMMA.16816.F32.BF16 R148, R136.reuse, R144, R20 ;  /* 0x000000908894723c */ /* 0x040fe60000041814 */
[----:B------:R-:W-:Y:S01]  /*1ca70*/  FADD.FTZ R0, R65, R0 ;  /* 0x0000000041007221 */ /* 0x000fe20000010000 */
[----:B-1----:R-:W-:Y:S03]  /*1ca80*/  FADD.FTZ R3, R82, R36 ;  /* 0x0000002452037221 */ /* 0x002fe60000010000 */
[----:B------:R-:W-:Y:S01]  /*1ca90*/  FADD.FTZ R0, R64, R0 ;  /* 0x0000000040007221 */ /* 0x000fe20000010000 */
[C---:B------:R-:W-:Y:S03]  /*1caa0*/  HMMA.16816.F32.BF16 R144, R136.reuse, R146, R24 ;  /* 0x000000928890723c */ /* 0x040fe60000041818 */
        /* <DEDUP_REMOVED lines=14> */
[----:B------:R-:W-:Y:S04]  /*1cb90*/  FADD.FTZ R3, R69, R3 ;  /* 0x0000000345037221 */ /* 0x000fe80000010000 */
[----:B------:R-:W-:Y:S04]  /*1cba0*/  FADD.FTZ R3, R67, R3 ;  /* 0x0000000343037221 */ /* 0x000fe80000010000 */
[----:B------:R-:W-:Y:S04]  /*1cbb0*/  FADD.FTZ R3, R66, R3 ;  /* 0x0000000342037221 */ /* 0x000fe80000010000 */
[----:B------:R-:W-:Y:S04]  /*1cbc0*/  FADD.FTZ R3, R59, R3 ;  /* 0x000000033b037221 */ /* 0x000fe80000010000 */
[----:B------:R-:W-:Y:S04]  /*1cbd0*/  FADD.FTZ R3, R60, R3 ;  /* 0x000000033c037221 */ /* 0x000fe80000010000 */
[----:B------:R-:W-:Y:S04]  /*1cbe0*/  FADD.FTZ R3, R58, R3 ;  /* 0x000000033a037221 */ /* 0x000fe80000010000 */
[----:B------:R-:W-:Y:S05]  /*1cbf0*/  FADD.FTZ R3, R57, R3 ;  /* 0x0000000339037221 */ /* 0x000fea0000010000 */
[----:B------:R1:W-:Y:S04]  /*1cc00*/  STL [R1+0x4c], R3 ;  /* 0x00004c0301007387 */ /* 0x0003e80000100800 */
[----:B------:R1:W-:Y:S04]  /*1cc10*/  STL [R1+0x54], R0 ;  /* 0x0000540001007387 */ /* 0x0003e80000100800 */
[----:B------:R1:W-:Y:S01]  /*1cc20*/  STL [R1+0x30], R250 ;  /* 0x000030fa01007387 */ /* 0x0003e20000100800 */
[----:B------:R-:W-:Y:S05]  /*1cc30*/  @P0 BRA `(.L_x_3095) ;  /* 0xffffff7c00140947 */ /* 0x000fea000383ffff */
.L_x_3088:
[----:B------:R2:W5:Y:S04]  /*1cc40*/  LDL R12, [R1+0x4c] ;  /* 0x00004c00010c7983 */ /* 0x0005680000100800 */
[----:B------:R2:W5:Y:S04]  /*1cc50*/  LDL R11, [R1+0x54] ;  /* 0x00005400010b7983 */ /* 0x0005680000100800 */
[----:B------:R2:W5:Y:S01]  /*1cc60*/  LD.E R10, desc[UR4][R134.64+0xd8] ;  /* 0x0000d804860a7980 */ /* 0x000562000c101900 */
[----:B------:R-:W-:Y:S01]  /*1cc70*/  UMOV UR7, 0xffffffff ;  /* 0xffffffff00077882 */ /* 0x000fe20000000000 */
[----:B------:R-:W-:-:S02]  /*1cc80*/  MOV R7, 0x20 ;  /* 0x0000002000077802 */ /* 0x000fc40000000f00 */
[----:B------:R-:W-:Y:S01]  /*1cc90*/  MOV R6, 0x40 ;  /* 0x0000004000067802 */ /* 0x000fe20000000f00 */
[----:B------:R-:W-:Y:S05]  /*1cca0*/  BRA.DIV UR7, `(.L_x_3096) ;  /* 0x0000000a07b87947 */ /* 0x000fea000b800000 */
[----:B-----5:R-:W3:Y:S04]  /*1ccb0*/  SHFL.BFLY PT, R5, R12, 0x2, 0x1f ;  /* 0x0c401f000c057f89 */ /* 0x020ee800000e0000 */
[----:B------:R-:W4:Y:S01]  /*1ccc0*/  SHFL.BFLY PT, R2, R11, 0x2, 0x1f ;  /* 0x0c401f000b027f89 */ /* 0x000f2200000e0000 */
[----:B---3--:R-:W-:Y:S01]  /*1ccd0*/  FADD.FTZ R5, R5, R12 ;  /* 0x0000000c05057221 */ /* 0x008fe20000010000 */
[----:B----4-:R-:W-:-:S04]  /*1cce0*/  FADD.FTZ R2, R2, R11 ;  /* 0x0000000b02027221 */ /* 0x010fc80000010000 */
[----:B------:R-:W3:Y:S04]  /*1ccf0*/  SHFL.BFLY PT, R8, R5, 0x1, 0x1f ;  /* 0x0c201f0005087f89 */ /* 0x000ee800000e0000 */
[----:B------:R4:W1:Y:S01]  /*1cd00*/  SHFL.BFLY PT, R9, R2, 0x1, 0x1f ;  /* 0x0c201f0002097f89 */ /* 0x00086200000e0000 */
[----:B---3--:R-:W-:-:S07]  /*1cd10*/  FADD.FTZ R8, R5, R8 ;  /* 0x0000000805087221 */ /* 0x008fce0000010000 */
.L_x_3103:
[----:B------:R-:W3:Y:S04]  /*1cd20*/  LDL.LU R5, [R1+0x5c] ;  /* 0x00005c0001057983 */ /* 0x000ee80000300800 */
[----:B------:R-:W2:Y:S01]  /*1cd30*/  LDL.LU R4, [R1+0x58] ;  /* 0x0000580001047983 */ /* 0x000ea20000300800 */
[----:B-1----:R-:W-:Y:S01]  /*1cd40*/  FADD.FTZ R9, R2, R9 ;  /* 0x0000000902097221 */ /* 0x002fe20000010000 */
[----:B------:R-:W1:Y:S01]  /*1cd50*/  MUFU.RCP R0, R8 ;  /* 0x0000000800007308 */ /* 0x000e620000001000 */
[----:B------:R-:W-:Y:S01]  /*1cd60*/  SHF.L.U32 R12, R223, 0x4, RZ ;  /* 0x00000004df0c7819 */ /* 0x000fe200000006ff */
[----:B------:R-:W2:Y:S01]  /*1cd70*/  LDL.LU R14, [R1+0x80] ;  /* 0x00008000010e7983 */ /* 0x000ea20000300800 */
[----:B------:R-:W-:Y:S02]  /*1cd80*/  BAR.SYNC.DEFER_BLOCKING 0x0 ;  /* 0x0000000000007b1d */ /* 0x000fe40000010000 */
[----:B----4-:R-:W-:-:S02]  /*1cd90*/  LOP3.LUT R2, R12, 0x1c0, RZ, 0xc0, !PT ;  /* 0x000001c00c027812 */ /* 0x010fc400078ec0ff */
[----:B------:R-:W-:Y:S02]  /*1cda0*/  FSETP.NE.FTZ.AND P1, PT, R8, RZ, PT ;  /* 0x000000ff0800720b */ /* 0x000fe40003f35000 */
[----:B------:R-:W-:Y:S01]  /*1cdb0*/  FSETP.NE.FTZ.AND P0, PT, R9, RZ, PT ;  /* 0x000000ff0900720b */ /* 0x000fe20003f15000 */
[----:B------:R-:W4:Y:S01]  /*1cdc0*/  MUFU.RCP R3, R9 ;  /* 0x0000000900037308 */ /* 0x000f220000001000 */
[----:B------:R-:W2:Y:S02]  /*1cdd0*/  LDL.LU R13, [R1+0x88] ;  /* 0x00008800010d7983 */ /* 0x000ea40000300800 */
[----:B------:R-:W-:Y:S02]  /*1cde0*/  R2P PR, R223, 0x1c ;  /* 0x0000001cdf007804 */ /* 0x000fe40000000000 */
[----:B-1----:R-:W-:Y:S01]  /*1cdf0*/  FSEL R0, R0, 1, P1 ;  /* 0x3f80000000007808 */ /* 0x002fe20000800000 */
[----:B------:R1:W5:Y:S02]  /*1ce00*/  LDL R44, [R1+0x84] ;  /* 0x00008400012c7983 */ /* 0x0003640000100800 */
[----:B------:R-:W-:-:S02]  /*1ce10*/  SEL R7, R7, 0xffffffe0, !P2 ;  /* 0xffffffe007077807 */ /* 0x000fc40005000000 */
[C---:B------:R-:W-:Y:S01]  /*1ce20*/  FMUL.FTZ R164, R0.reuse, R164 ;  /* 0x000000a400a47220 */ /* 0x040fe20000410000 */
[----:B----4-:R-:W-:Y:S01]  /*1ce30*/  FSEL R3, R3, 1, P0 ;  /* 0x3f80000003037808 */ /* 0x010fe20000000000 */
[C---:B------:R-:W-:Y:S01]  /*1ce40*/  FMUL.FTZ R165, R0.reuse, R165 ;  /* 0x000000a500a57220 */ /* 0x040fe20000410000 */
[C---:B------:R-:W-:Y:S01]  /*1ce50*/  FMUL.FTZ R160, R0.reuse, R160 ;  /* 0x000000a000a07220 */ /* 0x040fe20000410000 */
[C---:B------:R-:W-:Y:S02]  /*1ce60*/  FMUL.FTZ R161, R0.reuse, R161 ;  /* 0x000000a100a17220 */ /* 0x040fe40000410000 */
        /* <DEDUP_REMOVED lines=28> */
[----:B---3--:R-:W-:-:S04]  /*1d030*/  LOP3.LUT R2, R2, 0x38, R5, 0xf8, !PT ;  /* 0x0000003802027812 */ /* 0x008fc800078ef805 */
[----:B--2---:R-:W-:Y:S02]  /*1d040*/  LOP3.LUT R2, R2, R4, R221, 0xfe, !PT ;  /* 0x0000000402027212 */ /* 0x004fe400078efedd */
[----:B------:R-:W-:Y:S02]  /*1d050*/  SEL R5, R6, 0xffffffc0, !P3 ;  /* 0xffffffc006057807 */ /* 0x000fe40005800000 */
[----:B------:R-:W-:-:S04]  /*1d060*/  LEA R2, R2, R219, 0x2 ;  /* 0x000000db02027211 */ /* 0x000fc800078e10ff */
[-C--:B------:R-:W-:Y:S02]  /*1d070*/  IADD3 R3, PT, PT, R5, R2.reuse, RZ ;  /* 0x0000000205037210 */ /* 0x080fe40007ffe0ff */
[C---:B------:R-:W-:Y:S02]  /*1d080*/  IADD3 R4, PT, PT, R7.reuse, R2, RZ ;  /* 0x0000000207047210 */ /* 0x040fe40007ffe0ff */
[C---:B------:R-:W-:Y:S02]  /*1d090*/  IADD3 R0, PT, PT, R2.reuse, 0x80, RZ ;  /* 0x0000008002007810 */ /* 0x040fe40007ffe0ff */
[----:B------:R-:W-:Y:S02]  /*1d0a0*/  @P4 IADD3 R0, PT, PT, R2, -0x80, RZ ;  /* 0xffffff8002004810 */ /* 0x000fe40007ffe0ff */
[----:B------:R-:W-:Y:S01]  /*1d0b0*/  IADD3 R6, PT, PT, R7, R3, RZ ;  /* 0x0000000307067210 */ /* 0x000fe20007ffe0ff */
[----:B------:R-:W-:Y:S04]  /*1d0c0*/  STS.64 [R2], R164 ;  /* 0x000000a402007388 */ /* 0x000fe80000000a00 */
[----:B------:R2:W-:Y:S04]  /*1d0d0*/  STS.64 [R2+0x800], R166 ;  /* 0x000800a602007388 */ /* 0x0005e80000000a00 */
        /* <DEDUP_REMOVED lines=11> */
[----:B------:R3:W-:Y:S01]  /*1d190*/  STS.64 [R3+0x800], R146 ;  /* 0x0008009203007388 */ /* 0x0007e20000000a00 */
[----:B--2---:R-:W-:-:S03]  /*1d1a0*/  IADD3 R0, PT, PT, R7, R2, RZ ;  /* 0x0000000207007210 */ /* 0x004fc60007ffe0ff */
[----:B------:R-:W-:Y:S04]  /*1d1b0*/  STS.64 [R2], R140 ;  /* 0x0000008c02007388 */ /* 0x000fe80000000a00 */
[----:B------:R2:W-:Y:S04]  /*1d1c0*/  STS.64 [R2+0x800], R142 ;  /* 0x0008008e02007388 */ /* 0x0005e80000000a00 */
[----:B------:R-:W-:Y:S04]  /*1d1d0*/  STS.64 [R0], R136 ;  /* 0x0000008800007388 */ /* 0x000fe80000000a00 */
[----:B------:R4:W-:Y:S04]  /*1d1e0*/  STS.64 [R0+0x800], R138 ;  /* 0x0008008a00007388 */ /* 0x0009e80000000a00 */
[----:B------:R-:W4:Y:S04]  /*1d1f0*/  LD.E.64 R4, desc[UR4][R134.64+0xb0] ;  /* 0x0000b00486047980 */ /* 0x000f28000c101b00 */
[----:B------:R-:W4:Y:S01]  /*1d200*/  LD.E R6, desc[UR4][R134.64+0x60] ;  /* 0x0000600486067980 */ /* 0x000f22000c101900 */
[----:B------:R-:W-:Y:S01]  /*1d210*/  SHF.L.U32 R11, R223, 0x2, RZ ;  /* 0x00000002df0b7819 */ /* 0x000fe200000006ff */
[----:B---3--:R-:W3:Y:S01]  /*1d220*/  @P1 MUFU.LG2 R3, R8 ;  /* 0x0000000800031308 */ /* 0x008ee20000000c00 */
[----:B------:R-:W-:-:S07]  /*1d230*/  LOP3.LUT R7, R12, 0x10, RZ, 0xc0, !PT ;  /* 0x000000100c077812 */ /* 0x000fce00078ec0ff */
[----:B--2---:R-:W2:Y:S01]  /*1d240*/  @P0 MUFU.LG2 R2, R9 ;  /* 0x0000000900020308 */ /* 0x004ea20000000c00 */
[----:B----4-:R-:W-:-:S04]  /*1d250*/  LOP3.LUT R0, R11, 0x1f8, RZ, 0xc0, !PT ;  /* 0x000001f80b007812 */ /* 0x010fc800078ec0ff */
[----:B------:R-:W-:-:S04]  /*1d260*/  LOP3.LUT R0, R0, 0x38, R220, 0x78, !PT ;  /* 0x0000003800007812 */ /* 0x000fc800078e78dc */
[----:B------:R-:W-:Y:S01]  /*1d270*/  LEA R7, R0, R7, 0x2 ;  /* 0x0000000700077211 */ /* 0x000fe200078e10ff */
[----:B---3--:R-:W-:Y:S01]  /*1d280*/  @P1 FMUL.FTZ R3, R3, 0.69314718246459960938 ;  /* 0x3f31721803031820 */ /* 0x008fe20000410000 */
[----:B------:R-:W-:Y:S01]  /*1d290*/  LOP3.LUT R220, R220, 0x30, RZ, 0xc0, !PT ;  /* 0x00000030dcdc7812 */ /* 0x000fe200078ec0ff */
[----:B--2---:R-:W-:Y:S01]  /*1d2a0*/  @P0 FMUL.FTZ R2, R2, 0.69314718246459960938 ;  /* 0x3f31721802020820 */ /* 0x004fe20000410000 */
[----:B------:R-:W-:Y:S02]  /*1d2b0*/  SHF.R.U32.HI R8, RZ, 0x2, R223 ;  /* 0x00000002ff087819 */ /* 0x000fe400000116df */
[----:B------:R-:W-:Y:S02]  /*1d2c0*/  MOV R9, 0xff800000 ;  /* 0xff80000000097802 */ /* 0x000fe40000000f00 */
[----:B------:R-:W-:Y:S01]  /*1d2d0*/  LOP3.LUT R220, R220, 0x7, R8, 0xf8, !PT ;  /* 0x00000007dcdc7812 */ /* 0x000fe200078ef808 */
[C---:B------:R-:W-:Y:S01]  /*1d2e0*/  @P1 FFMA.FTZ R9, R10.reuse, R37, R3 ;  /* 0x000000250a091223 */ /* 0x040fe20000010003 */
[----:B------:R-:W-:Y:S01]  /*1d2f0*/  MOV R8, 0xff800000 ;  /* 0xff80000000087802 */ /* 0x000fe20000000f00 */
[----:B------:R-:W-:-:S02]  /*1d300*/  @P0 FFMA.FTZ R8, R10, R38, R2 ;  /* 0x000000260a080223 */ /* 0x000fc40000010002 */
[----:B------:R1:W5:Y:S04]  /*1d310*/  LD.E R10, desc[UR4][R134.64+0xcc] ;  /* 0x0000cc04860a7980 */ /* 0x000368000c101900 */
[----:B------:R1:W5:Y:S01]  /*1d320*/  LD.E.64 R2, desc[UR4][R134.64+0xa8] ;  /* 0x0000a80486027980 */ /* 0x000362000c101b00 */
[----:B------:R-:W-:Y:S01]  /*1d330*/  LOP3.LUT P0, RZ, R223, 0x3, RZ, 0xc0, !PT ;  /* 0x00000003dfff7812 */ /* 0x000fe2000780c0ff */
[----:B------:R-:W-:Y:S01]  /*1d340*/  BSSY.RECONVERGENT B0, `(.L_x_3097) ;  /* 0x000001b000007945 */ /* 0x000fe20003800200 */
[----:B------:R-:W-:Y:S02]  /*1d350*/  IMAD R0, R4, UR6, R14 ;  /* 0x0000000604007c24 */ /* 0x000fe4000f8e020e */
[----:B------:R-:W2:Y:S02]  /*1d360*/  S2R R14, SR_CTAID.X ;  /* 0x00000000000e7919 */ /* 0x000ea40000002500 */
[----:B------:R-:W-:Y:S01]  /*1d370*/  IMAD R4, R0, R6, R13 ;  /* 0x0000000600047224 */ /* 0x000fe200078e020d */
[----:B------:R-:W-:-:S02]  /*1d380*/  IADD3 R0, PT, PT, R219, R7, RZ ;  /* 0x00000007db007210 */ /* 0x000fc40007ffe0ff */
        /* <DEDUP_REMOVED lines=22> */
.L_x_3098:
[----:B------:R-:W-:Y:S05]  /*1d4f0*/  BSYNC.RECONVERGENT B0 ;  /* 0x0000000000007941 */ /* 0x000fea0003800200 */
.L_x_3097:
        /* <DEDUP_REMOVED lines=36> */
[----:B-1----:R-:W-:Y:S05]  /*1d740*/  @P0 RET.REL.NODEC R4 `(_ZN5flash24flash_fwd_splitkv_kernelI23Flash_fwd_kernel_traitsILi64ELi64ELi256ELi4ELb0ELb0EN7cutlass10bfloat16_tE19Flash_kernel_traitsILi64ELi64ELi256ELi4ES3_EELb0ELb1ELb0ELb0ELb0ELb0ELb1ELb0EEEvNS_16Flash_fwd_paramsE) ;  /* 0xfffffe28042c0950 */ /* 0x002fea0003c3ffff */
[----:B------:R1:W-:Y:S02]  /*1d750*/  ST.E.128 desc[UR4][R2.64+0x3800], R12 ;  /* 0x0038000c02007985 */ /* 0x0003e4000c101d04 */
[----:B-1----:R-:W-:Y:S02]  /*1d760*/  MOV R2, R8 ;  /* 0x0000000800027202 */ /* 0x002fe40000000f00 */
[----:B------:R-:W-:-:S04]  /*1d770*/  MOV R3, 0x0 ;  /* 0x0000000000037802 */ /* 0x000fc80000000f00 */
[----:B------:R-:W-:Y:S05]  /*1d780*/  RET.REL.NODEC R2 `(_ZN5flash24flash_fwd_splitkv_kernelI23Flash_fwd_kernel_traitsILi64ELi64ELi256ELi4ELb0ELb0EN7cutlass10bfloat16_tE19Flash_kernel_traitsILi64ELi64ELi256ELi4ES3_EELb0ELb1ELb0ELb0ELb0ELb0ELb1ELb0EEEvNS_16Flash_fwd_paramsE) ;  /* 0xfffffe28021c7950 */ /* 0x000fea0003c3ffff */
.L_x_3096:
[----:B-1----:R-:W-:Y:S01]  /*1d790*/  IMAD.MOV.U32 R0, RZ, RZ, 0x2 ;  /* 0x00000002ff007424 */ /* 0x002fe200078e00ff */
[----:B-----5:R-:W-:Y:S01]  /*1d7a0*/  MOV R2, R12 ;  /* 0x0000000c00027202 */ /* 0x020fe20000000f00 */
[----:B------:R-:W-:Y:S01]  /*1d7b0*/  IMAD.MOV.U32 R4, RZ, RZ, -0x1 ;  /* 0xffffffffff047424 */ /* 0x000fe200078e00ff */
[----:B------:R-:W-:-:S07]  /*1d7c0*/  MOV R3, 0x1f ;  /* 0x0000001f00037802 */ /* 0x000fce0000000f00 */
[----:B--2---:R-:W-:Y:S05]  /*1d7d0*/  WARPSYNC.COLLECTIVE R4, `(.L_x_3099) ;  /* 0x0000000004087348 */ /* 0x004fea0003c00000 */
[----:B------:R1:W3:Y:S02]  /*1d7e0*/  SHFL.BFLY P0, R0, R2, R0, R3 ;  /* 0x0c00000002007389 */ /* 0x0002e40000000003 */
[----:B-123--:R-:W-:Y:S05]  /*1d7f0*/  ENDCOLLECTIVE ;  /* 0x000000000000791b */ /* 0x00efea0003800000 */
.L_x_3099:
[----:B------:R-:W-:Y:S02]  /*1d800*/  MOV R5, R0 ;  /* 0x0000000000057202 */ /* 0x000fe40000000f00 */
[----:B------:R-:W-:-:S03]  /*1d810*/  MOV R0, 0x1 ;  /* 0x0000000100007802 */ /* 0x000fc60000000f00 */
[----:B------:R-:W-:-:S04]  /*1d820*/  FADD.FTZ R5, R5, R12 ;  /* 0x0000000c05057221 */ /* 0x000fc80000010000 */
[----:B------:R-:W-:-:S07]  /*1d830*/  IMAD.MOV.U32 R2, RZ, RZ, R5 ;  /* 0x000000ffff027224 */ /* 0x000fce00078e0005 */
[----:B------:R-:W-:Y:S05]  /*1d840*/  WARPSYNC.COLLECTIVE R4, `(.L_x_3100) ;  /* 0x0000000004087348 */ /* 0x000fea0003c00000 */
[----:B------:R1:W2:Y:S02]  /*1d850*/  SHFL.BFLY P0, R0, R2, R0, R3 ;  /* 0x0c00000002007389 */ /* 0x0002a40000000003 */
[----:B-12---:R-:W-:Y:S05]  /*1d860*/  ENDCOLLECTIVE ;  /* 0x000000000000791b */ /* 0x006fea0003800000 */
.L_x_3100:
[----:B------:R-:W-:Y:S01]  /*1d870*/  IMAD.MOV.U32 R8, RZ, RZ, R0 ;  /* 0x000000ffff087224 */ /* 0x000fe200078e0000 */
[----:B------:R-:W-:Y:S02]  /*1d880*/  MOV R0, 0x2 ;  /* 0x0000000200007802 */ /* 0x000fe40000000f00 */
[----:B------:R-:W-:Y:S01]  /*1d890*/  MOV R2, R11 ;  /* 0x0000000b00027202 */ /* 0x000fe20000000f00 */
[----:B------:R-:W-:-:S07]  /*1d8a0*/  FADD.FTZ R8, R5, R8 ;  /* 0x0000000805087221 */ /* 0x000fce0000010000 */
[----:B------:R-:W-:Y:S05]  /*1d8b0*/  WARPSYNC.COLLECTIVE R4, `(.L_x_3101) ;  /* 0x0000000004087348 */ /* 0x000fea0003c00000 */
[----:B------:R1:W2:Y:S02]  /*1d8c0*/  SHFL.BFLY P0, R0, R2, R0, R3 ;  /* 0x0c00000002007389 */ /* 0x0002a40000000003 */
[----:B-12---:R-:W-:Y:S05]  /*1d8d0*/  ENDCOLLECTIVE ;  /* 0x000000000000791b */ /* 0x006fea0003800000 */
.L_x_3101:
[----:B------:R-:W-:Y:S01]  /*1d8e0*/  IMAD.MOV.U32 R2, RZ, RZ, R0 ;  /* 0x000000ffff027224 */ /* 0x000fe200078e0000 */
[----:B------:R-:W-:-:S03]  /*1d8f0*/  MOV R0, 0x1 ;  /* 0x0000000100007802 */ /* 0x000fc60000000f00 */
[----:B------:R-:W-:-:S07]  /*1d900*/  FADD.FTZ R2, R2, R11 ;  /* 0x0000000b02027221 */ /* 0x000fce0000010000 */
[----:B------:R-:W-:Y:S05]  /*1d910*/  WARPSYNC.COLLECTIVE R4, `(.L_x_3102) ;  /* 0x0000000004087348 */ /* 0x000fea0003c00000 */
[----:B------:R1:W2:Y:S02]  /*1d920*/  SHFL.BFLY P0, R0, R2, R0, R3 ;  /* 0x0c00000002007389 */ /* 0x0002a40000000003 */
[----:B-12---:R-:W-:Y:S05]  /*1d930*/  ENDCOLLECTIVE ;  /* 0x000000000000791b */ /* 0x006fea0003800000 */
.L_x_3102:
[----:B------:R-:W-:Y:S01]  /*1d940*/  MOV R9, R0 ;  /* 0x0000000000097202 */ /* 0x000fe20000000f00 */
[----:B------:R-:W-:Y:S06]  /*1d950*/  BRA `(.L_x_3103) ;  /* 0xfffffff000f07947 */ /* 0x000fec000383ffff */
.L_x_3104:
        /* <DEDUP_REMOVED lines=10> */
.L_x_14736:


//--------------------- .text._ZN5flash24flash_fwd_splitkv_kernelI23Flash_fwd_kernel_traitsILi64ELi64ELi256ELi4ELb0ELb0EN7cutlass10bfloat16_tE19Flash_kernel_traitsILi64ELi64ELi256ELi4ES3_EELb0ELb1ELb0ELb0ELb0ELb1ELb1ELb0EEEvNS_16Flash_fwd_paramsE --------------------------
	.section	.text._ZN5flash24flash_fwd_splitkv_kernelI23Flash_fwd_kernel_traitsILi64ELi64ELi256ELi4ELb0ELb0EN7cutlass10bfloat16_tE19Flash_kernel_traitsILi64ELi64ELi256ELi4ES3_EELb0ELb1ELb0ELb0ELb0ELb1ELb1ELb0EEEvNS_16Flash_fwd_paramsE,"ax",@progbits
	.align	128
        .global         _ZN5flash24flash_fwd_splitkv_kernelI23Flash_fwd_kernel_traitsILi64ELi64ELi256ELi4ELb0ELb0EN7cutlass10bfloat16_tE19Flash_kernel_traitsILi64ELi64ELi256ELi4ES3_EELb0ELb1ELb0ELb0ELb0ELb1ELb1ELb0EEEvNS_16Flash_fwd_paramsE
        .type           _ZN5flash24flash_fwd_splitkv_kernelI23Flash_fwd_kernel_traitsILi64ELi64ELi256ELi4ELb0ELb0EN7cutlass10bfloat16_tE19Flash_kernel_traitsILi64ELi64ELi256ELi4ES3_EELb0ELb1ELb0ELb0ELb0ELb1ELb1ELb0EEEvNS_16Flash_fwd_paramsE,@function
        .size           _ZN5flash24flash_fwd_splitkv_kernelI23Flash_fwd_kernel_traitsILi64ELi64ELi256ELi4ELb0ELb0EN7cutlass10bfloat16_tE19Flash_kernel_traitsILi64ELi64ELi256ELi4ES3_EELb0ELb1ELb0ELb0ELb0ELb1ELb1ELb0EEEvNS_16Flash_fwd_paramsE,(.L_x_14737 - _ZN5flash24flash_fwd_splitkv_kernelI23Flash_fwd_kernel_traitsILi64ELi64ELi256ELi4ELb0ELb0EN7cutlass10bfloat16_tE19Flash_kernel_traitsILi64ELi64ELi256ELi4ES3_EELb0ELb1ELb0ELb0ELb0ELb1ELb1ELb0EEEvNS_16Flash_fwd_paramsE)
        .other          _ZN5flash24flash_fwd_splitkv_kernelI23Flash_fwd_kernel_traitsILi64ELi64ELi256ELi4ELb0ELb0EN7cutlass10bfloat16_tE19Flash_kernel_traitsILi64ELi64ELi256ELi4ES3_EELb0ELb1ELb0ELb0ELb0ELb1ELb1ELb0EEEvNS_16Flash_fwd_paramsE,@"STO_CUDA_ENTRY STV_DEFAULT"
_ZN5flash24flash_fwd_splitkv_kernelI23Flash_fwd_kernel_traitsILi64ELi64ELi256ELi4ELb0ELb0EN7cutlass10bfloat16_tE19Flash_kernel_traitsILi64ELi64ELi256ELi4ES3_EELb0ELb1ELb0ELb0ELb0ELb1ELb1ELb0EEEvNS_16Flash_fwd_paramsE:
.text._ZN5flash24flash_fwd_splitkv_kernelI23Flash_fwd_kernel_traitsILi64ELi64ELi256ELi4ELb0ELb0EN7cutlass10bfloat16_tE19Flash_kernel_traitsILi64ELi64ELi256ELi4ES3_EELb0ELb1ELb0ELb0ELb0ELb1ELb1ELb0EEEvNS_16Flash_fwd_paramsE:
[----:B------:R-:W1:Y:S08]  /*0000*/  LDC R1, c[0x0][0x37c] ;  /* 0x0000df00ff017b82 */ /* 0x000e700000000800 */
[----:B------:R-:W2:Y:S01]  /*0010*/  LDC R0, c[0x0][0x3e0] ;  /* 0x0000f800ff007b82 */ /* 0x000ea20000000800 */
[----:B------:R-:W3:Y:S01]  /*0020*/  S2R R239, SR_CTAID.X ;  /* 0x0000000000ef7919 */ /* 0x000ee20000002500 */
[----:B------:R-:W-:Y:S01]  /*0030*/  BSSY.RECONVERGENT B3, `(.L_x_3105) ;  /* 0x000001c000037945 */ /* 0x000fe20003800200 */
[----:B-1----:R-:W-:-:S02]  /*0040*/  IADD3 R1, PT, PT, R1, -0x48, RZ ;  /* 0xffffffb801017810 */ /* 0x002fc40007ffe0ff */
[----:B------:R-:W-:-:S03]  /*0050*/  MOV R238, 0x1f0 ;  /* 0x000001f000ee7802 */ /* 0x000fc60000000f00 */
[----:B------:R-:W1:Y:S08]  /*0060*/  S2UR UR4, SR_CTAID.Z ;  /* 0x00000000000479c3 */ /* 0x000e700000002700 */
[----:B------:R-:W4:Y:S01]  /*0070*/  S2UR UR6, SR_CTAID.Y ;  /* 0x00000000000679c3 */ /* 0x000f220000002600 */
[----:B--2---:R-:W2:Y:S01]  /*0080*/  I2F.U32.RP R2, R0 ;  /* 0x0000000000027306 */ /* 0x004ea20000209000 */
[----:B------:R-:W-:-:S06]  /*0090*/  ISETP.NE.U32.AND P0, PT, R0, RZ, PT ;  /* 0x000000ff0000720c */ /* 0x000fcc0003f05070 */
[----:B------:R-:W1:Y:S01]  /*00a0*/  LDC R8, c[0x0][0x374] ;  /* 0x0000dd00ff087b82 */ /* 0x000e620000000800 */
[----:B--2---:R-:W2:Y:S02]  /*00b0*/  MUFU.RCP R2, R2 ;  /* 0x0000000200027308 */ /* 0x004ea40000001000 */
[----:B--2---:R-:W-:-:S06]  /*00c0*/  IADD3 R2, PT, PT, R2, 0xffffffe, RZ ;  /* 0x0ffffffe02027810 */ /* 0x004fcc0007ffe0ff */
[----:B------:R-:W2:Y:S02]  /*00d0*/  F2I.FTZ.U32.TRUNC.NTZ R3, R2 ;  /* 0x0000000200037305 */ /* 0x000ea4000021f000 */
[----:B--2---:R-:W-:-:S04]  /*00e0*/  IMAD.MOV R2, RZ, RZ, -R3 ;  /* 0x000000ffff027224 */ /* 0x004fc800078e0a03 */
[----:B------:R-:W-:Y:S01]  /*00f0*/  IMAD R4, R2, R0, RZ ;  /* 0x0000000002047224 */ /* 0x000fe200078e02ff */
[----:B------:R-:W-:-:S05]  /*0100*/  MOV R2, RZ ;  /* 0x000000ff00027202 */ /* 0x000fca0000000f00 */
[----:B------:R-:W-:-:S06]  /*0110*/  IMAD.HI.U32 R4, R3, R4, R2 ;  /* 0x0000000403047227 */ /* 0x000fcc00078e0002 */
[----:B-1----:R-:W-:-:S04]  /*0120*/  IMAD.HI.U32 R244, R4, UR4, RZ ;  /* 0x0000000404f47c27 */ /* 0x002fc8000f8e00ff */
        /* <DEDUP_REMOVED lines=8> */
[----:B------:R-:W-:-:S05]  /*01b0*/  @!P0 LOP3.LUT R244, RZ, R0, RZ, 0x33, !PT ;  /* 0x00000000fff48212 */ /* 0x000fca00078e33ff */
[----:B------:R-:W-:-:S04]  /*01c0*/  IMAD.MOV R243, RZ, RZ, -R244 ;  /* 0x000000fffff37224 */ /* 0x000fc800078e0af4 */
[----:B---34-:R-:W-:Y:S02]  /*01d0*/  IMAD R243, R0, R243, UR4 ;  /* 0x0000000400f37e24 */ /* 0x018fe4000f8e02f3 */
[----:B-1----:R-:W-:Y:S05]  /*01e0*/  CALL.REL.NOINC `($_ZN5flash24flash_fwd_splitkv_kernelI23Flash_fwd_kernel_traitsILi64ELi64ELi256ELi4ELb0ELb0EN7cutlass10bfloat16_tE19Flash_kernel_traitsILi64ELi64ELi256ELi4ES3_EELb0ELb1ELb0ELb0ELb0ELb1ELb1ELb0EEEvNS_16Flash_fwd_paramsE$_ZN5flash30compute_attn_1rowblock_splitkvI23Flash_fwd_kernel_traitsILi64ELi64ELi256ELi4ELb0ELb0EN7cutlass10bfloat16_tE19Flash_kernel_traitsILi64ELi64ELi256ELi4ES3_EELb0ELb1ELb0ELb0ELb0ELb1ELb1ELb0ENS_16Flash_fwd_paramsEEEvRKT8_iiiii) ;  /* 0x0000000000087944 */ /* 0x002fea0003c00000 */
[----:B------:R-:W-:Y:S05]  /*01f0*/  BSYNC.RECONVERGENT B3 ;  /* 0x0000000000037941 */ /* 0x000fea0003800200 */
.L_x_3105:
[----:B------:R-:W-:Y:S05]  /*0200*/  EXIT ;  /* 0x000000000000794d */ /* 0x000fea0003800000 */
        .type           $_ZN5flash24flash_fwd_splitkv_kernelI23Flash_fwd_kernel_traitsILi64ELi64ELi256ELi4ELb0ELb0EN7cutlass10bfloat16_tE19Flash_kernel_traitsILi64ELi64ELi256ELi4ES3_EELb0ELb1ELb0ELb0ELb0ELb1ELb1ELb0EEEvNS_16Flash_fwd_paramsE$_ZN5flash30compute_attn_1rowblock_splitkvI23Flash_fwd_kernel_traitsILi64ELi64ELi256ELi4ELb0ELb0EN7cutlass10bfloat16_tE19Flash_kernel_traitsILi64ELi64ELi256ELi4ES3_EELb0ELb1ELb0ELb0ELb0ELb1ELb1ELb0ENS_16Flash_fwd_paramsEEEvRKT8_iiiii,@function
        .size           $_ZN5flash24flash_fwd_splitkv_kernelI23Flash_fwd_kernel_traitsILi64ELi64ELi256ELi4ELb0ELb0EN7cutlass10bfloat16_tE19Flash_kernel_traitsILi64ELi64ELi256ELi4ES3_EELb0ELb1ELb0ELb0ELb0ELb1ELb1ELb0EEEvNS_16Flash_fwd_paramsE$_ZN5flash30compute_attn_1rowblock_splitkvI23Flash_fwd_kernel_traitsILi64ELi64ELi256ELi4ELb0ELb0EN7cutlass10bfloat16_tE19Flash_kernel_traitsILi64ELi64ELi256ELi4ES3_EELb0ELb1ELb0ELb0ELb0ELb1ELb1ELb0ENS_16Flash_fwd_paramsEEEvRKT8_iiiii,(.L_x_14737 - $_ZN5flash24flash_fwd_splitkv_kernelI23Flash_fwd_kernel_traitsILi64ELi64ELi256ELi4ELb0ELb0EN7cutlass10bfloat16_tE19Flash_kernel_traitsILi64ELi64ELi256ELi4ES3_EELb0ELb1ELb0ELb0ELb0ELb1ELb1ELb0EEEvNS_16Flash_fwd_paramsE$_ZN5flash30compute_attn_1rowblock_splitkvI23Flash_fwd_kernel_traitsILi64ELi64ELi256ELi4ELb0ELb0EN7cutlass10bfloat16_tE19Flash_kernel_traitsILi64ELi64ELi256ELi4ES3_EELb0ELb1ELb0ELb0ELb0ELb1ELb1ELb0ENS_16Flash_fwd_paramsEEEvRKT8_iiiii)
$_ZN5flash24flash_fwd_splitkv_kernelI23Flash_fwd_kernel_traitsILi64ELi64ELi256ELi4ELb0ELb0EN7cutlass10bfloat16_tE19Flash_kernel_traitsILi64ELi64ELi256ELi4ES3_EELb0ELb1ELb0ELb0ELb0ELb1ELb1ELb0EEEvNS_16Flash_fwd_paramsE$_ZN5flash30compute_attn_1rowblock_splitkvI23Flash_fwd_kernel_traitsILi64ELi64ELi256ELi4ELb0ELb0EN7cutlass10bfloat16_tE19Flash_kernel_traitsILi64ELi64ELi256ELi4ES3_EELb0ELb1ELb0ELb0ELb0ELb1ELb1ELb0ENS_16Flash_fwd_paramsEEEvRKT8_iiiii:
[----:B------:R-:W1:Y:S02]  /*0210*/  LDCU.64 UR4, c[0x0][0x358] ;  /* 0x00006b00ff0477ac */ /* 0x000e640008000a00 */
[----:B-1----:R-:W2:Y:S04]  /*0220*/  LD.E.64 R16, desc[UR4][R2.64+0xe0] ;  /* 0x0000e00402107980 */ /* 0x002ea8000c101b00 */
[----:B------:R-:W3:Y:S04]  /*0230*/  LD.E.64 R6, desc[UR4][R2.64+0xe8] ;  /* 0x0000e80402067980 */ /* 0x000ee8000c101b00 */
[----:B------:R-:W4:Y:S04]  /*0240*/  LD.E.64 R10, desc[UR4][R2.64+0xf0] ;  /* 0x0000f004020a7980 */ /* 0x000f28000c101b00 */
[----:B------:R-:W4:Y:S01]  /*0250*/  LD.E.64 R14, desc[UR4][R2.64+0xf8] ;  /* 0x0000f804020e7980 */ /* 0x000f22000c101b00 */
[----:B------:R-:W-:Y:S01]  /*0260*/  IMAD.MOV.U32 R9, RZ, RZ, -0x1 ;  /* 0xffffffffff097424 */ /* 0x000fe200078e00ff */
[----:B--2---:R-:W-:-:S02]  /*0270*/  ISETP.NE.U32.AND P4, PT, R16, RZ, PT ;  /* 0x000000ff1000720c */ /* 0x004fc40003f85070 */
[----:B---3--:R-:W-:Y:S02]  /*0280*/  ISETP.NE.U32.AND P3, PT, R6, RZ, PT ;  /* 0x000000ff0600720c */ /* 0x008fe40003f65070 */
[----:B------:R-:W-:Y:S02]  /*0290*/  ISETP.NE.AND.EX P4, PT, R17, RZ, PT, P4 ;  /* 0x000000ff1100720c */ /* 0x000fe40003f85340 */
[----:B------:R-:W-:-:S11]  /*02a0*/  ISETP.NE.AND.EX P3, PT, R7, RZ, PT, P3 ;  /* 0x000000ff0700720c */ /* 0x000fd60003f65330 */
[----:B------:R-:W5:Y:S04]  /*02b0*/  @!P4 LD.E R120, desc[UR4][R2.64+0xb4] ;  /* 0x0000b4040278c980 */ /* 0x000f68000c101900 */
[----:B------:R-:W5:Y:S01]  /*02c0*/  @!P3 LD.E R65, desc[UR4][R2.64+0xb8] ;  /* 0x0000b8040241b980 */ /* 0x000f62000c101900 */
[----:B------:R-:W-:Y:S02]  /*02d0*/  ISETP.NE.U32.AND P2, PT, R16, RZ, PT ;  /* 0x000000ff1000720c */ /* 0x000fe40003f45070 */
[----:B----4-:R-:W-:Y:S02]  /*02e0*/  ISETP.NE.U32.AND P1, PT, R10, RZ, PT ;  /* 0x000000ff0a00720c */ /* 0x010fe40003f25070 */
[----:B------:R-:W-:Y:S02]  /*02f0*/  ISETP.NE.AND.EX P2, PT, R17, RZ, PT, P2 ;  /* 0x000000ff1100720c */ /* 0x000fe40003f45320 */
[----:B------:R-:W-:Y:S01]  /*0300*/  ISETP.NE.AND.EX P1, PT, R11, RZ, PT, P1 ;  /* 0x000000ff0b00720c */ /* 0x000fe20003f25310 */
[----:B------:R-:W-:-:S04]  /*0310*/  IMAD.WIDE.U32 R16, R244, 0x4, R16 ;  /* 0x00000004f4107825 */ /* 0x000fc800078e0010 */
[----:B------:R-:W-:Y:S01]  /*0320*/  IMAD.SHL.U32 R4, R244, 0x4, RZ ;  /* 0x00000004f4047824 */ /* 0x000fe200078e00ff */
[----:B------:R-:W-:Y:S01]  /*0330*/  SHF.R.U32.HI R0, RZ, 0x1e, R244 ;  /* 0x0000001eff007819 */ /* 0x000fe200000116f4 */
[----:B------:R-:W5:Y:S04]  /*0340*/  @P4 LD.E R5, desc[UR4][R16.64+0x4] ;  /* 0x0000040410054980 */ /* 0x000f68000c101900 */
[----:B------:R1:W5:Y:S01]  /*0350*/  @P2 LD.E R9, desc[UR4][R16.64] ;  /* 0x0000000410092980 */ /* 0x000362000c101900 */
[----:B------:R-:W-:Y:S02]  /*0360*/  ISETP.NE.U32.AND P2, PT, R6, RZ, PT ;  /* 0x000000ff0600720c */ /* 0x000fe40003f45070 */
[----:B------:R-:W-:Y:S02]  /*0370*/  @P1 IADD3 R12, P0, PT, R10, R4, RZ ;  /* 0x000000040a0c1210 */ /* 0x000fe40007f1e0ff */
[----:B------:R-:W-:-:S03]  /*0380*/  ISETP.NE.AND.EX P2, PT, R7, RZ, PT, P2 ;  /* 0x000000ff0700720c */ /* 0x000fc60003f45320 */
[----:B------:R-:W-:Y:S02]  /*0390*/  @P1 IMAD.X R13, R11, 0x1, R0, P0 ;  /* 0x000000010b0d1824 */ /* 0x000fe400000e0600 */
[----:B------:R-:W-:Y:S01]  /*03a0*/  IMAD.MOV.U32 R11, RZ, RZ, RZ ;  /* 0x000000ffff0b7224 */ /* 0x000fe200078e00ff */
[----:B------:R-:W-:Y:S01]  /*03b0*/  ISETP.NE.U32.AND P0, PT, R14, RZ, PT ;  /* 0x000000ff0e00720c */ /* 0x000fe20003f05070 */
[----:B------:R-:W-:Y:S04]  /*03c0*/  BSSY.RECONVERGENT B0, `(.L_x_3106) ;  /* 0x000000b000007945 */ /* 0x000fe80003800200 */
[----:B------:R2:W5:Y:S01]  /*03d0*/  @P1 LD.E R11, desc[UR4][R12.64] ;  /* 0x000000040c0b1980 */ /* 0x000562000c101900 */
[----:B------:R-:W-:Y:S02]  /*03e0*/  ISETP.NE.AND.EX P0, PT, R15, RZ, PT, P0 ;  /* 0x000000ff0f00720c */ /* 0x000fe40003f05300 */
[----:B-1----:R-:W-:-:S05]  /*03f0*/  IADD3 R16, P1, PT, R6, R4, RZ ;  /* 0x0000000406107210 */ /* 0x002fca0007f3e0ff */
[----:B------:R-:W-:Y:S02]  /*0400*/  IMAD.X R17, R7, 0x1, R0, P1 ;  /* 0x0000000107117824 */ /* 0x000fe400008e0600 */
[----:B--2---:R-:W-:Y:S01]  /*0410*/  IMAD.MOV.U32 R12, RZ, RZ, -0x1 ;  /* 0xffffffffff0c7424 */ /* 0x004fe200078e00ff */
[----:B------:R-:W-:Y:S06]  /*0420*/  @!P2 BRA `(.L_x_3107) ;  /* 0x000000000010a947 */ /* 0x000fec0003800000 */
[----:B------:R-:W2:Y:S02]  /*0430*/  LD.E.U8 R6, desc[UR4][R2.64+0x1b2] ;  /* 0x0001b20402067980 */ /* 0x000ea4000c101100 */
[----:B--2---:R-:W-:-:S13]  /*0440*/  ISETP.NE.AND P1, PT, R6, RZ, PT ;  /* 0x000000ff0600720c */ /* 0x004fda0003f25270 */
[----:B------:R-:W-:Y:S05]  /*0450*/  @!P1 BRA `(.L_x_3107) ;  /* 0x0000000000049947 */ /* 0x000fea0003800000 */
[----:B------:R1:W5:Y:S02]  /*0460*/  LD.E R12, desc[UR4][R16.64] ;  /* 0x00000004100c7980 */ /* 0x000364000c101900 */
.L_x_3107:
[----:B------:R-:W-:Y:S05]  /*0470*/  BSYNC.RECONVERGENT B0 ;  /* 0x0000000000007941 */ /* 0x000fea0003800200 */
.L_x_3106:
[----:B------:R-:W-:Y:S04]  /*0480*/  BSSY.RECONVERGENT B0, `(.L_x_3108) ;  /* 0x0000007000007945 */ /* 0x000fe80003800200 */
[----:B------:R-:W-:Y:S05]  /*0490*/  @!P3 BRA `(.L_x_3109) ;  /* 0x000000000014b947 */ /* 0x000fea0003800000 */
[----:B------:R-:W2:Y:S02]  /*04a0*/  LD.E.U8 R6, desc[UR4][R2.64+0x1b2] ;  /* 0x0001b20402067980 */ /* 0x000ea4000c101100 */
[----:B--2---:R-:W-:-:S13]  /*04b0*/  ISETP.NE.AND P1, PT, R6, RZ, PT ;  /* 0x000000ff0600720c */ /* 0x004fda0003f25270 */
[----:B-----5:R-:W2:Y:S02]  /*04c0*/  @P1 LD.E R65, desc[UR4][R16.64+0x4] ;  /* 0x0000040410411980 */ /* 0x020ea4000c101900 */
[----:B--2---:R-:W-:-:S06]  /*04d0*/  @P1 IADD3 R65, PT, PT, R65, -R12, RZ ;  /* 0x8000000c41411210 */ /* 0x004fcc0007ffe0ff */
[----:B------:R2:W5:Y:S02]  /*04e0*/  @!P1 LD.E R65, desc[UR4][R16.64] ;  /* 0x0000000410419980 */ /* 0x000564000c101900 */
.L_x_3109:
[----:B------:R-:W-:Y:S05]  /*04f0*/  BSYNC.RECONVERGENT B0 ;  /* 0x0000000000007941 */ /* 0x000fea0003800200 */
.L_x_3108:
        /* <DEDUP_REMOVED lines=8> */
.L_x_3111:
[----:B------:R-:W3:Y:S01]  /*0580*/  LD.E.64 R6, desc[UR4][R2.64+0x108] ;  /* 0x0001080402067980 */ /* 0x000ee2000c101b00 */
[----:B------:R-:W-:Y:S01]  /*0590*/  BSSY.RECONVERGENT B0, `(.L_x_3113) ;  /* 0x0000006000007945 */ /* 0x000fe20003800200 */
[----:B------:R-:W-:Y:S01]  /*05a0*/  IMAD.MOV.U32 R5, RZ, RZ, RZ ;  /* 0x000000ffff057224 */ /* 0x000fe200078e00ff */
[----:B---3--:R-:W-:-:S04]  /*05b0*/  ISETP.NE.U32.AND P0, PT, R6, RZ, PT ;  /* 0x000000ff0600720c */ /* 0x008fc80003f05070 */
[----:B------:R-:W-:-:S13]  /*05c0*/  ISETP.NE.AND.EX P0, PT, R7, RZ, PT, P0 ;  /* 0x000000ff0700720c */ /* 0x000fda0003f05300 */
[----:B------:R-:W-:Y:S05]  /*05d0*/  @!P0 BRA `(.L_x_3114) ;  /* 0x0000000000048947 */ /* 0x000fea0003800000 */
[----:B------:R3:W5:Y:S02]  /*05e0*/  LD.E R5, desc[UR4][R2.64+0xbc] ;  /* 0x0000bc0402057980 */ /* 0x000764000c101900 */
.L_x_3114:
[----:B------:R-:W-:Y:S05]  /*05f0*/  BSYNC.RECONVERGENT B0 ;  /* 0x0000000000007941 */ /* 0x000fea0003800200 */
.L_x_3113:
[----:B-----5:R-:W-:Y:S02]  /*0600*/  IADD3 R65, PT, PT, R5, R65, -R11 ;  /* 0x0000004105417210 */ /* 0x020fe40007ffe80b */
.L_x_3112:
[----:B------:R-:W-:Y:S05]  /*0610*/  BSYNC.RECONVERGENT B1 ;  /* 0x0000000000017941 */ /* 0x000fea0003800200 */
.L_x_3110:
[----:B------:R-:W-:Y:S01]  /*0620*/  IMAD.SHL.U32 R228, R239, 0x40, RZ ;  /* 0x00000040efe47824 */ /* 0x000fe200078e00ff */
[----:B------:R-:W-:Y:S01]  /*0630*/  MOV R6, R238 ;  /* 0x000000ee00067202 */ /* 0x000fe20000000f00 */
[----:B------:R-:W-:-:S03]  /*0640*/  IMAD.MOV.U32 R7, RZ, RZ, 0x0 ;  /* 0x00000000ff077424 */ /* 0x000fc600078e00ff */
[----:B------:R-:W-:-:S13]  /*0650*/  ISETP.GT.AND P0, PT, R120, R228, PT ;  /* 0x000000e47800720c */ /* 0x000fda0003f04270 */
[----:B-123--:R-:W-:Y:S05]  /*0660*/  @!P0 RET.REL.NODEC R6 `(_ZN5flash24flash_fwd_splitkv_kernelI23Flash_fwd_kernel_traitsILi64ELi64ELi256ELi4ELb0ELb0EN7cutlass10bfloat16_tE19Flash_kernel_traitsILi64ELi64ELi256ELi4ES3_EELb0ELb1ELb0ELb0ELb0ELb1ELb1ELb0EEEvNS_16Flash_fwd_paramsE) ;  /* 0xfffffff806648950 */ /* 0x00efea0003c3ffff */
[----:B------:R-:W2:Y:S04]  /*0670*/  LD.E R5, desc[UR4][R2.64+0xb8] ;  /* 0x0000b80402057980 */ /* 0x000ea8000c101900 */
[----:B------:R-:W3:Y:S04]  /*0680*/  LD.E R10, desc[UR4][R2.64+0x188] ;  /* 0x00018804020a7980 */ /* 0x000ee8000c101900 */
[----:B------:R-:W4:Y:S01]  /*0690*/  LD.E R13, desc[UR4][R2.64+0x184] ;  /* 0x00018404020d7980 */ /* 0x000f22000c101900 */
[----:B------:R-:W-:-:S04]  /*06a0*/  IABS R7, R8 ;  /* 0x0000000800077213 */ /* 0x000fc80000000000 */
[----:B------:R-:W1:Y:S08]  /*06b0*/  I2F.RP R16, R7 ;  /* 0x0000000700107306 */ /* 0x000e700000209400 */
[----:B-1----:R-:W1:Y:S02]  /*06c0*/  MUFU.RCP R16, R16 ;  /* 0x0000001000107308 */ /* 0x002e640000001000 */
[----:B-1----:R-:W-:-:S06]  /*06d0*/  VIADD R16, R16, 0xffffffe ;  /* 0x0ffffffe10107836 */ /* 0x002fcc0000000000 */
[----:B------:R-:W1:Y:S02]  /*06e0*/  F2I.FTZ.U32.TRUNC.NTZ R17, R16 ;  /* 0x0000001000117305 */ /* 0x000e64000021f000 */
[----:B-1----:R-:W-:Y:S02]  /*06f0*/  IMAD.MOV R14, RZ, RZ, -R17 ;  /* 0x000000ffff0e7224 */ /* 0x002fe400078e0a11 */
[----:B------:R-:W-:Y:S02]  /*0700*/  IMAD.MOV.U32 R16, RZ, RZ, RZ ;  /* 0x000000ffff107224 */ /* 0x000fe400078e00ff */
[----:B------:R-:W-:-:S04]  /*0710*/  IMAD R14, R14, R7, RZ ;  /* 0x000000070e0e7224 */ /* 0x000fc800078e02ff */
[----:B------:R-:W-:Y:S01]  /*0720*/  IMAD.HI.U32 R14, R17, R14, R16 ;  /* 0x0000000e110e7227 */ /* 0x000fe200078e0010 */
[----:B------:R-:W1:Y:S03]  /*0730*/  S2R R166, SR_TID.X ;  /* 0x0000000000a67919 */ /* 0x000e660000002100 */
[----:B--2---:R-:W-:-:S05]  /*0740*/  VIADD R5, R5, 0xff ;  /* 0x000000ff05057836 */ /* 0x004fca0000000000 */
[----:B------:R-:W-:-:S04]  /*0750*/  SHF.R.S32.HI R15, RZ, 0x1f, R5 ;  /* 0x0000001fff0f7819 */ /* 0x000fc80000011405 */
[----:B------:R-:W-:-:S04]  /*0760*/  LEA.HI R15, R15, R5, RZ, 0x8 ;  /* 0x000000050f0f7211 */ /* 0x000fc800078f40ff */
[----:B------:R-:W-:-:S05]  /*0770*/  LEA.HI.SX32 R15, R15, R8, 0x18 ;  /* 0x000000080f0f7211 */ /* 0x000fca00078fc2ff */
[----:B------:R-:W-:Y:S01]  /*0780*/  VIADD R15, R15, 0xffffffff ;  /* 0xffffffff0f0f7836 */ /* 0x000fe20000000000 */
[----:B------:R-:W-:-:S04]  /*0790*/  IABS R5, R8 ;  /* 0x0000000800057213 */ /* 0x000fc80000000000 */
[----:B------:R-:W-:Y:S01]  /*07a0*/  IABS R6, R15 ;  /* 0x0000000f00067213 */ /* 0x000fe20000000000 */
[----:B------:R-:W-:-:S04]  /*07b0*/  IMAD.MOV R5, RZ, RZ, -R5 ;  /* 0x000000ffff057224 */ /* 0x000fc800078e0a05 */
[----:B------:R-:W-:-:S04]  /*07c0*/  IMAD.HI.U32 R14, R14, R6, RZ ;  /* 0x000000060e0e7227 */ /* 0x000fc800078e00ff */
[----:B------:R-:W-:-:S05]  /*07d0*/  IMAD R5, R14, R5, R6 ;  /* 0x000000050e057224 */ /* 0x000fca00078e0206 */
[----:B------:R-:W-:Y:S02]  /*07e0*/  ISETP.GT.U32.AND P1, PT, R7, R5, PT ;  /* 0x000000050700720c */ /* 0x000fe40003f24070 */
[----:B------:R-:W-:Y:S01]  /*07f0*/  LOP3.LUT R15, R15, R8, RZ, 0x3c, !PT ;  /* 0x000000080f0f7212 */ /* 0x000fe200078e3cff */
[----:B------:R-:W-:-:S10]  /*0800*/  VIADD R6, R65, 0xff ;  /* 0x000000ff41067836 */ /* 0x000fd40000000000 */
[----:B------:R-:W-:Y:S01]  /*0810*/  @!P1 IMAD.IADD R5, R5, 0x1, -R7 ;  /* 0x0000000105059824 */ /* 0x000fe200078e0a07 */
[----:B------:R-:W-:-:S04]  /*0820*/  ISETP.GE.AND P0, PT, R15, RZ, PT ;  /* 0x000000ff0f00720c */ /* 0x000fc80003f06270 */
[----:B------:R-:W-:Y:S01]  /*0830*/  ISETP.GE.U32.AND P2, PT, R5, R7, PT ;  /* 0x000000070500720c */ /* 0x000fe20003f46070 */
[----:B------:R-:W-:Y:S01]  /*0840*/  @!P1 VIADD R14, R14, 0x1 ;  /* 0x000000010e0e9836 */ /* 0x000fe20000000000 */
[----:B------:R-:W-:Y:S01]  /*0850*/  ISETP.NE.AND P1, PT, R8, RZ, PT ;  /* 0x000000ff0800720c */ /* 0x000fe20003f25270 */
[--C-:B------:R-:W-:Y:S02]  /*0860*/  IMAD R5, R239, 0x40, -R120.reuse ;  /* 0x00000040ef057824 */ /* 0x100fe400078e0a78 */
[----:B----4-:R-:W-:-:S03]  /*0870*/  IMAD.IADD R7, R13, 0x1, R120 ;  /* 0x000000010d077824 */ /* 0x010fc600078e0278 */
[----:B---3--:R-:W-:Y:S02]  /*0880*/  IADD3 R5, PT, PT, R10, R5, R6 ;  /* 0x000000050a057210 */ /* 0x008fe40007ffe006 */
[----:B------:R-:W-:-:S03]  /*0890*/  IADD3 R7, PT, PT, -R7, R228, R65 ;  /* 0x000000e407077210 */ /* 0x000fc60007ffe141 */
[----:B------:R-:W-:Y:S01]  /*08a0*/  @P2 VIADD R14, R14, 0x1 ;  /* 0x000000010e0e2836 */ /* 0x000fe20000000000 */
[----:B------:R-:W-:Y:S01]  /*08b0*/  SHF.R.S32.HI R10, RZ, 0x1f, R6 ;  /* 0x0000001fff0a7819 */ /* 0x000fe20000011406 */
[----:B------:R-:W-:Y:S02]  /*08c0*/  VIADD R5, R5, 0x40 ;  /* 0x0000004005057836 */ /* 0x000fe40000000000 */
[----:B------:R-:W-:Y:S01]  /*08d0*/  @!P0 IMAD.MOV R14, RZ, RZ, -R14 ;  /* 0x000000ffff0e8224 */ /* 0x000fe200078e0a0e */
[----:B------:R-:W-:Y:S02]  /*08e0*/  @!P1 LOP3.LUT R14, RZ, R8, RZ, 0x33, !PT ;  /* 0x00000008ff0e9212 */ /* 0x000fe400078e33ff */
[----:B------:R-:W-:Y:S02]  /*08f0*/  SHF.R.S32.HI R13, RZ, 0x1f, R7 ;  /* 0x0000001fff0d7819 */ /* 0x000fe40000011407 */
[----:B------:R-:W-:Y:S02]  /*0900*/  SHF.R.S32.HI R8, RZ, 0x1f, R5 ;  /* 0x0000001fff087819 */ /* 0x000fe40000011405 */
[----:B------:R-:W-:Y:S01]  /*0910*/  LEA.HI R10, R10, R6, RZ, 0x8 ;  /* 0x000000060a0a7211 */ /* 0x000fe200078f40ff */
[----:B------:R-:W-:Y:S01]  /*0920*/  IMAD R233, R14, UR6, RZ ;  /* 0x000000060ee97c24 */ /* 0x000fe2000f8e02ff */
[----:B------:R-:W-:-:S02]  /*0930*/  LEA.HI R13, R13, R7, RZ, 0x8 ;  /* 0x000000070d0d7211 */ /* 0x000fc400078f40ff */
[----:B------:R-:W-:Y:S02]  /*0940*/  LEA.HI R8, R8, R5, RZ, 0x8 ;  /* 0x0000000508087211 */ /* 0x000fe400078f40ff */
[----:B------:R-:W-:Y:S02]  /*0950*/  SHF.R.S32.HI R10, RZ, 0x8, R10 ;  /* 0x00000008ff0a7819 */ /* 0x000fe4000001140a */
[----:B------:R-:W-:Y:S02]  /*0960*/  SHF.R.S32.HI R13, RZ, 0x8, R13 ;  /* 0x00000008ff0d7819 */ /* 0x000fe4000001140d */
[----:B------:R-:W-:Y:S02]  /*0970*/  SHF.R.S32.HI R8, RZ, 0x8, R8 ;  /* 0x00000008ff087819 */ /* 0x000fe40000011408 */
[C---:B------:R-:W-:Y:S02]  /*0980*/  VIADDMNMX R10, R233.reuse, R14, R10, PT ;  /* 0x0000000ee90a7246 */ /* 0x040fe4000380010a */
[----:B------:R-:W-:-:S02]  /*0990*/  VIMNMX R233, PT, PT, R233, R13, !PT ;  /* 0x0000000de9e97248 */ /* 0x000fc40007fe0100 */
[----:B------:R-:W-:-:S04]  /*09a0*/  VIMNMX R38, PT, PT, R10, R8, PT ;  /* 0x000000080a267248 */ /* 0x000fc80003fe0100 */
        /* <DEDUP_REMOVED lines=8> */
[----:B------:R-:W-:-:S02]  /*0a30*/  IMAD.IADD R120, R120, 0x1, -R228 ;  /* 0x0000000178787824 */ /* 0x000fc400078e0ae4 */
[----:B--2---:R-:W-:-:S04]  /*0a40*/  IMAD R4, R4, UR6, R244 ;  /* 0x0000000604047c24 */ /* 0x004fc8000f8e02f4 */
[----:B---3--:R-:W-:-:S04]  /*0a50*/  IMAD R4, R4, R7, R243 ;  /* 0x0000000704047224 */ /* 0x008fc800078e02f3 */
[----:B------:R-:W-:Y:S02]  /*0a60*/  IMAD R5, R5, R4, R228 ;  /* 0x0000000405057224 */ /* 0x000fe400078e02e4 */
[----:B------:R-:W-:Y:S01]  /*0a70*/  IMAD.SHL.U32 R4, R166, 0x4, RZ ;  /* 0x00000004a6047824 */ /* 0x000fe200078e00ff */
[----:B------:R-:W-:Y:S01]  /*0a80*/  SHF.R.U32.HI R166, RZ, 0x4, R166 ;  /* 0x00000004ffa67819 */ /* 0x000fe200000116a6 */
[----:B----4-:R-:W-:-:S03]  /*0a90*/  IMAD R7, R5, R6, RZ ;  /* 0x0000000605077224 */ /* 0x010fc600078e02ff */
[----:B------:R-:W-:Y:S01]  /*0aa0*/  LOP3.LUT R6, R4, 0xffc, RZ, 0xc0, !PT ;  /* 0x00000ffc04067812 */ /* 0x000fe200078ec0ff */
[----:B------:R-:W-:Y:S01]  /*0ab0*/  VIADD R10, R166, 0x18 ;  /* 0x00000018a60a7836 */ /* 0x000fe20000000000 */
[----:B------:R-:W-:Y:S02]  /*0ac0*/  LOP3.LUT R4, R4, 0x3c, RZ, 0xc0, !PT ;  /* 0x0000003c04047812 */ /* 0x000fe400078ec0ff */
[C---:B------:R-:W-:Y:S02]  /*0ad0*/  IADD3 R6, P0, PT, R7.reuse, R6, RZ ;  /* 0x0000000607067210 */ /* 0x040fe40007f1e0ff */
[C---:B------:R-:W-:Y:S02]  /*0ae0*/  ISETP.NE.AND P6, PT, R4.reuse, RZ, PT ;  /* 0x000000ff0400720c */ /* 0x040fe40003fc5270 */
[----:B-----5:R-:W-:Y:S01]  /*0af0*/  ISETP.GE.AND P1, PT, R4, R0, PT ;  /* 0x000000000400720c */ /* 0x020fe20003f26270 */
[C---:B------:R-:W-:Y:S01]  /*0b00*/  VIADD R4, R166.reuse, 0x8 ;  /* 0x00000008a6047836 */ /* 0x040fe20000000000 */
[----:B------:R-:W-:Y:S01]  /*0b10*/  LEA.HI.X.SX32 R7, R7, RZ, 0x1, P0 ;  /* 0x000000ff07077211 */ /* 0x000fe200000f0eff */
[----:B------:R-:W-:Y:S01]  /*0b20*/  VIADD R0, R166, 0x10 ;  /* 0x00000010a6007836 */ /* 0x000fe20000000000 */
[----:B------:R-:W-:Y:S01]  /*0b30*/  LEA R12, P0, R6, R8, 0x2 ;  /* 0x00000008060c7211 */ /* 0x000fe200078010ff */
[C---:B------:R-:W-:Y:S01]  /*0b40*/  VIADD R8, R166.reuse, 0x28 ;  /* 0x00000028a6087836 */ /* 0x040fe20000000000 */
[----:B------:R-:W-:-:S02]  /*0b50*/  ISETP.GE.OR P3, PT, R166, R120, P1 ;  /* 0x00000078a600720c */ /* 0x000fc40000f66670 */
[-C--:B------:R-:W-:Y:S02]  /*0b60*/  ISETP.GE.OR P2, PT, R4, R120.reuse, P1 ;  /* 0x000000780400720c */ /* 0x080fe40000f46670 */
[-C--:B------:R-:W-:Y:S02]  /*0b70*/  ISETP.GE.OR P5, PT, R0, R120.reuse, P1 ;  /* 0x000000780000720c */ /* 0x080fe40000fa6670 */
[----:B------:R-:W-:Y:S01]  /*0b80*/  LEA.HI.X R13, R6, R9, R7, 0x2, P0 ;  /* 0x00000009060d7211 */ /* 0x000fe200000f1407 */
[----:B------:R-:W-:Y:S01]  /*0b90*/  VIADD R9, R166, 0x20 ;  /* 0x00000020a6097836 */ /* 0x000fe20000000000 */
[-C--:B------:R-:W-:Y:S01]  /*0ba0*/  ISETP.GE.OR P0, PT, R10, R120.reuse, P1 ;  /* 0x000000780a00720c */ /* 0x080fe20000f06670 */
[C---:B------:R-:W-:Y:S02]  /*0bb0*/  VIADD R7, R166.reuse, 0x30 ;  /* 0x00000030a6077836 */ /* 0x040fe40000000000 */
[----:B------:R-:W-:Y:S01]  /*0bc0*/  VIADD R6, R166, 0x38 ;  /* 0x00000038a6067836 */ /* 0x000fe20000000000 */
[-C--:B------:R-:W-:Y:S01]  /*0bd0*/  ISETP.GE.OR P4, PT, R9, R120.reuse, P1 ;  /* 0x000000780900720c */ /* 0x080fe20000f86670 */
[----:B------:R-:W-:Y:S01]  /*0be0*/  @!P3 ST.E.128 desc[UR4][R12.64], RZ ;  /* 0x000000ff0c00b985 */ /* 0x000fe2000c101d04 */
[----:B------:R-:W-:-:S03]  /*0bf0*/  ISETP.GE.OR P3, PT, R8, R120, P1 ;  /* 0x000000780800720c */ /* 0x000fc60000f66670 */
[----:B------:R-:W-:Y:S01]  /*0c00*/  @!P2 ST.E.128 desc[UR4][R12.64+0x800], RZ ;  /* 0x000800ff0c00a985 */ /* 0x000fe2000c101d04 */
[-C--:B------:R-:W-:Y:S02]  /*0c10*/  ISETP.GE.OR P2, PT, R7, R120.reuse, P1 ;  /* 0x000000780700720c */ /* 0x080fe40000f46670 */
[-C--:B------:R-:W-:Y:S01]  /*0c20*/  ISETP.GE.OR P1, PT, R6, R120.reuse, P1 ;  /* 0x000000780600720c */ /* 0x080fe20000f26670 */
[----:B------:R-:W-:Y:S01]  /*0c30*/  @!P5 ST.E.128 desc[UR4][R12.64+0x1000], RZ ;  /* 0x001000ff0c00d985 */ /* 0x000fe2000c101d04 */
[----:B------:R-:W-:-:S03]  /*0c40*/  ISETP.GE.OR P5, PT, R4, R120, P6 ;  /* 0x000000780400720c */ /* 0x000fc600037a6670 */
[----:B------:R-:W-:Y:S01]  /*0c50*/  @!P0 ST.E.128 desc[UR4][R12.64+0x1800], RZ ;  /* 0x001800ff0c008985 */ /* 0x000fe2000c101d04 */
[----:B------:R-:W-:-:S03]  /*0c60*/  IADD3 R4, P0, PT, R5, R166, RZ ;  /* 0x000000a605047210 */ /* 0x000fc60007f1e0ff */
[----:B------:R-:W-:Y:S01]  /*0c70*/  @!P4 ST.E.128 desc[UR4][R12.64+0x2000], RZ ;  /* 0x002000ff0c00c985 */ /* 0x000fe2000c101d04 */
[----:B------:R-:W-:Y:S02]  /*0c80*/  LEA.HI.X.SX32 R5, R5, RZ, 0x1, P0 ;  /* 0x000000ff05057211 */ /* 0x000fe400000f0eff */
[----:B------:R-:W-:Y:S01]  /*0c90*/  LEA R2, P0, R4, R2, 0x2 ;  /* 0x0000000204027211 */ /* 0x000fe200078010ff */
[----:B------:R-:W-:Y:S01]  /*0ca0*/  @!P2 ST.E.128 desc[UR4][R12.64+0x3000], RZ ;  /* 0x003000ff0c00a985 */ /* 0x000fe2000c101d04 */
[-C--:B------:R-:W-:Y:S01]  /*0cb0*/  ISETP.GE.OR P4, PT, R0, R120.reuse, P6 ;  /* 0x000000780000720c */ /* 0x080fe20003786670 */
[----:B------:R-:W-:Y:S01]  /*0cc0*/  @!P5 IMAD.MOV.U32 R0, RZ, RZ, -0x800000 ;  /* 0xff800000ff00d424 */ /* 0x000fe200078e00ff */
[----:B------:R-:W-:Y:S01]  /*0cd0*/  LEA.HI.X R3, R4, R3, R5, 0x2, P0 ;  /* 0x0000000304037211 */ /* 0x000fe200000f1405 */
[----:B------:R-:W-:Y:S01]  /*0ce0*/  @!P1 ST.E.128 desc[UR4][R12.64+0x3800], RZ ;  /* 0x003800ff0c009985 */ /* 0x000fe2000c101d04 */
[-C--:B------:R-:W-:Y:S02]  /*0cf0*/  ISETP.GE.OR P2, PT, R9, R120.reuse, P6 ;  /* 0x000000780900720c */ /* 0x080fe40003746670 */
[-C--:B------:R-:W-:Y:S01]  /*0d00*/  ISETP.GE.OR P1, PT, R8, R120.reuse, P6 ;  /* 0x000000780800720c */ /* 0x080fe20003726670 */
[----:B------:R-:W-:Y:S01]  /*0d10*/  @!P3 ST.E.128 desc[UR4][R12.64+0x2800], RZ ;  /* 0x002800ff0c00b985 */ /* 0x000fe2000c101d04 */
[----:B------:R-:W-:-:S02]  /*0d20*/  ISETP.GE.OR P3, PT, R10, R120, P6 ;  /* 0x000000780a00720c */ /* 0x000fc40003766670 */
[-C--:B------:R-:W-:Y:S01]  /*0d30*/  ISETP.GE.OR P0, PT, R7, R120.reuse, P6 ;  /* 0x000000780700720c */ /* 0x080fe20003706670 */
[----:B------:R1:W-:Y:S01]  /*0d40*/  @!P5 ST.E desc[UR4][R2.64+0x20], R0 ;  /* 0x000020000200d985 */ /* 0x0003e2000c101904 */
[-C--:B------:R-:W-:Y:S02]  /*0d50*/  ISETP.GE.OR P5, PT, R166, R120.reuse, P6 ;  /* 0x00000078a600720c */ /* 0x080fe400037a6670 */
[----:B------:R-:W-:-:S03]  /*0d60*/  ISETP.GE.OR P6, PT, R6, R120, P6 ;  /* 0x000000780600720c */ /* 0x000fc600037c6670 */
[----:B------:R-:W-:Y:S02]  /*0d70*/  @!P2 IMAD.MOV.U32 R5, RZ, RZ, -0x800000 ;  /* 0xff800000ff05a424 */ /* 0x000fe400078e00ff */
[----:B------:R-:W-:Y:S02]  /*0d80*/  @!P1 IMAD.MOV.U32 R4, RZ, RZ, -0x800000 ;  /* 0xff800000ff049424 */ /* 0x000fe400078e00ff */
[----:B------:R-:W-:Y:S01]  /*0d90*/  @!P3 IMAD.MOV.U32 R7, RZ, RZ, -0x800000 ;  /* 0xff800000ff07b424 */ /* 0x000fe200078e00ff */
[----:B------:R2:W-:Y:S03]  /*0da0*/  @!P2 ST.E desc[UR4][R2.64+0x80], R5 ;  /* 0x000080050200a985 */ /* 0x0005e6000c101904 */
[----:B------:R-:W-:Y:S01]  /*0db0*/  @!P5 IMAD.MOV.U32 R8, RZ, RZ, -0x800000 ;  /* 0xff800000ff08d424 */ /* 0x000fe200078e00ff */
[----:B------:R3:W-:Y:S04]  /*0dc0*/  @!P1 ST.E desc[UR4][R2.64+0xa0], R4 ;  /* 0x0000a00402009985 */ /* 0x0007e8000c101904 */
[----:B------:R-:W-:Y:S04]  /*0dd0*/  @!P3 ST.E desc[UR4][R2.64+0x60], R7 ;  /* 0x000060070200b985 */ /* 0x000fe8000c101904 */
[----:B------:R-:W-:Y:S01]  /*0de0*/  @!P5 ST.E desc[UR4][R2.64], R8 ;  /* 0x000000080200d985 */ /* 0x000fe2000c101904 */
[----:B-1----:R-:W-:-:S05]  /*0df0*/  @!P4 IMAD.MOV.U32 R0, RZ, RZ, -0x800000 ;  /* 0xff800000ff00c424 */ /* 0x002fca00078e00ff */
[----:B------:R1:W-:Y:S01]  /*0e00*/  @!P4 ST.E desc[UR4][R2.64+0x40], R0 ;  /* 0x000040000200c985 */ /* 0x0003e2000c101904 */
[----:B--2---:R-:W-:Y:S02]  /*0e10*/  IMAD.MOV.U32 R5, RZ, RZ, 0x0 ;  /* 0x00000000ff057424 */ /* 0x004fe400078e00ff */
[----:B---3--:R-:W-:Y:S02]  /*0e20*/  IMAD.MOV.U32 R4, RZ, RZ, R238 ;  /* 0x000000ffff047224 */ /* 0x008fe400078e00ee */
[----:B-1----:R-:W-:-:S05]  /*0e30*/  @!P0 IMAD.MOV.U32 R0, RZ, RZ, -0x800000 ;  /* 0xff800000ff008424 */ /* 0x002fca00078e00ff */
[----:B------:R1:W-:Y:S02]  /*0e40*/  @!P0 ST.E desc[UR4][R2.64+0xc0], R0 ;  /* 0x0000c00002008985 */ /* 0x0003e4000c101904 */
[----:B-1----:R-:W-:Y:S05]  /*0e50*/  @P6 RET.REL.NODEC R4 `(_ZN5flash24flash_fwd_splitkv_kernelI23Flash_fwd_kernel_traitsILi64ELi64ELi256ELi4ELb0ELb0EN7cutlass10bfloat16_tE19Flash_kernel_traitsILi64ELi64ELi256ELi4ES3_EELb0ELb1ELb0ELb0ELb0ELb1ELb1ELb0EEEvNS_16Flash_fwd_paramsE) ;  /* 0xfffffff004686950 */ /* 0x002fea0003c3ffff */
[----:B------:R-:W-:Y:S02]  /*0e60*/  MOV R0, 0xff800000 ;  /* 0xff80000000007802 */ /* 0x000fe40000000f00 */
[----:B------:R-:W-:-:S03]  /*0e70*/  MOV R239, 0x0 ;  /* 0x0000000000ef7802 */ /* 0x000fc60000000f00 */
[----:B------:R1:W-:Y:S02]  /*0e80*/  ST.E desc[UR4][R2.64+0xe0], R0 ;  /* 0x0000e00002007985 */ /* 0x0003e4000c101904 */
[----:B-1----:R-:W-:Y:S05]  /*0e90*/  RET.REL.NODEC R238 `(_ZN5flash24flash_fwd_splitkv_kernelI23Flash_fwd_kernel_traitsILi64ELi64ELi256ELi4ELb0ELb0EN7cutlass10bfloat16_tE19Flash_kernel_traitsILi64ELi64ELi256ELi4ES3_EELb0ELb1ELb0ELb0ELb0ELb1ELb1ELb0EEEvNS_16Flash_fwd_paramsE) ;  /* 0xfffffff0ee587950 */ /* 0x002fea0003c3ffff */
.L_x_3115:
        /* <DEDUP_REMOVED lines=13> */
[----:B-----5:R-:W3:Y:S04]  /*0f70*/  LD.E.64 R10, desc[UR4][R2.64+0x168] ;  /* 0x00016804020a7980 */ /* 0x020ee8000c101b00 */
        /* <DEDUP_REMOVED lines=65> */
[----:B------:R-:W-:Y:S01]  /*1390*/  @P2 VIADD R4, R4, 0x1 ;  /* 0x0000000104042836 */ /* 0x000fe20000000000 */
[----:B------:R-:W-:-:S03]  /*13a0*/  SHF.R.S32.HI R17, RZ, 0x1f, R18 ;  /* 0x0000001fff117819 */ /* 0x000fc60000011412 */
[----:B------:R-:W-:Y:S02]  /*13b0*/  IMAD.MOV.U32 R7, RZ, RZ, R4 ;  /* 0x000000ffff077224 */ /* 0x000fe400078e0004 */
[----:B------:R-:W-:-:S03]  /*13c0*/  IMAD R4, R225, R18, RZ ;  /* 0x00000012e1047224 */ /* 0x000fc600078e02ff */
[----:B------:R-:W-:Y:S01]  /*13d0*/  @!P0 IADD3 R7, PT, PT, -R7, RZ, RZ ;  /* 0x000000ff07078210 */ /* 0x000fe20007ffe1ff */
[----:B------:R-:W-:Y:S01]  /*13e0*/  IMAD R4, R224, R17, R4 ;  /* 0x00000011e0047224 */ /* 0x000fe200078e0204 */
[----:B------:R-:W-:Y:S02]  /*13f0*/  @!P1 LOP3.LUT R7, RZ, R20, RZ, 0x33, !PT ;  /* 0x00000014ff079212 */ /* 0x000fe400078e33ff */
[----:B--2---:R-:W-:Y:S01]  /*1400*/  SHF.R.S32.HI R5, RZ, 0x1f, R0 ;  /* 0x0000001fff057819 */ /* 0x004fe20000011400 */
[----:B------:R-:W-:-:S04]  /*1410*/  IMAD R6, R15, R0, RZ ;  /* 0x000000000f067224 */ /* 0x000fc800078e02ff */
[C---:B------:R-:W-:Y:S02]  /*1420*/  IMAD R6, R14.reuse, R5, R6 ;  /* 0x000000050e067224 */ /* 0x040fe400078e0206 */
[----:B------:R-:W-:-:S05]  /*1430*/  IMAD.WIDE.U32 R14, R14, R0, RZ ;  /* 0x000000000e0e7225 */ /* 0x000fca00078e00ff */
[----:B------:R-:W-:-:S03]  /*1440*/  IADD3 R15, PT, PT, R15, R6, RZ ;  /* 0x000000060f0f7210 */ /* 0x000fc60007ffe0ff */
[----:B------:R-:W-:-:S04]  /*1450*/  IMAD.WIDE.U32 R14, R18, R224, R14 ;  /* 0x000000e0120e7225 */ /* 0x000fc800078e000e */
[----:B------:R-:W-:Y:S01]  /*1460*/  IMAD.IADD R15, R15, 0x1, R4 ;  /* 0x000000010f0f7824 */ /* 0x000fe200078e0204 */
[----:B------:R-:W-:Y:S01]  /*1470*/  SHF.R.S32.HI R4, RZ, 0x1f, R7 ;  /* 0x0000001fff047819 */ /* 0x000fe20000011407 */
[----:B------:R-:W-:-:S04]  /*1480*/  IMAD R6, R13, R7, RZ ;  /* 0x000000070d067224 */ /* 0x000fc800078e02ff */
[----:B------:R-:W-:Y:S02]  /*1490*/  IMAD R6, R12, R4, R6 ;  /* 0x000000040c067224 */ /* 0x000fe400078e0206 */
[----:B---3--:R-:W-:Y:S02]  /*14a0*/  IMAD R4, R11, R0, RZ ;  /* 0x000000000b047224 */ /* 0x008fe400078e02ff */
        /* <DEDUP_REMOVED lines=8> */
.L_x_3117:
        /* <DEDUP_REMOVED lines=12> */
[----:B------:R-:W-:Y:S02]  /*15f0*/  CS2R R246, SRZ ;  /* 0x0000000000f67805 */ /* 0x000fe4000001ff00 */
        /* <DEDUP_REMOVED lines=11> */
[----:B------:R-:W-:Y:S02]  /*16b0*/  IMAD R5, R8, R5, R7 ;  /* 0x0000000508057224 */ /* 0x000fe400078e0207 */
[-C--:B--2---:R-:W-:Y:S02]  /*16c0*/  @!P2 IMAD R0, R225, R11.reuse, RZ ;  /* 0x0000000be100a224 */ /* 0x084fe400078e02ff */
[----:B------:R-:W-:Y:S01]  /*16d0*/  @!P2 IMAD.WIDE.U32 R22, R224, R11, RZ ;  /* 0x0000000be016a225 */ /* 0x000fe200078e00ff */
[----:B------:R-:W-:-:S03]  /*16e0*/  ISETP.GT.U32.AND P1, PT, R4, R5, PT ;  /* 0x000000050400720c */ /* 0x000fc60003f24070 */
[----:B------:R-:W-:Y:S02]  /*16f0*/  @!P2 IMAD R0, R6, R224, R0 ;  /* 0x000000e00600a224 */ /* 0x000fe400078e0200 */
[----:B---3-5:R-:W-:-:S03]  /*1700*/  @!P2 IMAD R6, R17, R10, RZ ;  /* 0x0000000a1106a224 */ /* 0x028fc600078e02ff */
[----:B------:R-:W-:Y:S02]  /*1710*/  @!P2 IADD3 R23, PT, PT, R23, R0, RZ ;  /* 0x000000001717a210 */ /* 0x000fe40007ffe0ff */
[----:B------:R-:W-:Y:S01]  /*1720*/  @!P2 SHF.R.S32.HI R0, RZ, 0x1f, R10 ;  /* 0x0000001fff00a819 */ /* 0x000fe2000001140a */
[----:B------:R-:W-:Y:S02]  /*1730*/  @P2 IMAD.IADD R7, R11, 0x1, R12 ;  /* 0x000000010b072824 */ /* 0x000fe400078e020c */
[----:B------:R-:W-:Y:S01]  /*1740*/  @!P2 IMAD.WIDE.U32 R22, R16, R10, R22 ;  /* 0x0000000a1016a225 */ /* 0x000fe200078e0016 */
[----:B------:R-:W-:-:S03]  /*1750*/  @!P1 IADD3 R5, PT, PT, R5, -R4, RZ ;  /* 0x8000000405059210 */ /* 0x000fc60007ffe0ff */
[----:B------:R-:W-:Y:S02]  /*1760*/  @!P2 IMAD R6, R16, R0, R6 ;  /* 0x000000001006a224 */ /* 0x000fe400078e0206 */
[-C--:B------:R-:W-:Y:S02]  /*1770*/  @P2 IMAD R0, R225, R7.reuse, RZ ;  /* 0x00000007e1002224 */ /* 0x080fe400078e02ff */
[----:B------:R-:W-:Y:S01]  /*1780*/  @P2 IMAD.WIDE.U32 R16, R224, R7, RZ ;  /* 0x00000007e0102225 */ /* 0x000fe200078e00ff */
[----:B------:R-:W-:-:S03]  /*1790*/  @!P2 MOV R7, R22 ;  /* 0x000000160007a202 */ /* 0x000fc60000000f00 */
[----:B------:R-:W-:Y:S01]  /*17a0*/  @!P2 IMAD.IADD R6, R23, 0x1, R6 ;  /* 0x000000011706a824 */ /* 0x000fe200078e0206 */
[----:B------:R-:W-:Y:S01]  /*17b0*/  ISETP.GE.U32.AND P4, PT, R5, R4, PT ;  /* 0x000000040500720c */ /* 0x000fe20003f86070 */
[----:B------:R-:W-:Y:S01]  /*17c0*/  @P2 IMAD.IADD R6, R17, 0x1, R0 ;  /* 0x0000000111062824 */ /* 0x000fe200078e0200 */
[----:B------:R-:W-:Y:S02]  /*17d0*/  @P2 MOV R7, R16 ;  /* 0x0000001000072202 */ /* 0x000fe40000000f00 */
        /* <DEDUP_REMOVED lines=12> */
[----:B------:R-:W-:-:S03]  /*18a0*/  IMAD.WIDE.U32 R6, R224, R64, R6 ;  /* 0x00000040e0067225 */ /* 0x000fc600078e0006 */
[----:B------:R-:W-:Y:S01]  /*18b0*/  @!P0 IADD3 R8, PT, PT, -R8, RZ, RZ ;  /* 0x000000ff08088210 */ /* 0x000fe20007ffe1ff */
[----:B------:R-:W-:Y:S02]  /*18c0*/  @!P2 IMAD R0, R0, R226, R4 ;  /* 0x000000e20000a224 */ /* 0x000fe400078e0204 */
[----:B------:R-:W-:Y:S01]  /*18d0*/  @!P2 IMAD.WIDE.U32 R22, R226, R11, RZ ;  /* 0x0000000be216a225 */ /* 0x000fe200078e00ff */
[----:B------:R-:W-:-:S03]  /*18e0*/  @!P3 LOP3.LUT R8, RZ, R20, RZ, 0x33, !PT ;  /* 0x00000014ff08b212 */ /* 0x000fc600078e33ff */
[----:B------:R-:W-:Y:S01]  /*18f0*/  IMAD R5, R17, R224, R5 ;  /* 0x000000e011057224 */ /* 0x000fe200078e0205 */
[----:B------:R-:W-:Y:S01]  /*1900*/  @P2 IADD3 R11, PT, PT, R11, R12, RZ ;  /* 0x0000000c0b0b2210 */ /* 0x000fe20007ffe0ff */
[----:B------:R-:W-:Y:S01]  /*1910*/  @!P2 IMAD.IADD R23, R23, 0x1, R0 ;  /* 0x000000011717a824 */ /* 0x000fe200078e0200 */
[----:B------:R-:W-:Y:S01]  /*1920*/  MOV R12, R6 ;  /* 0x00000006000c7202 */ /* 0x000fe20000000f00 */
[----:B------:R-:W-:Y:S01]  /*1930*/  IMAD.IADD R13, R7, 0x1, R5 ;  /* 0x00000001070d7824 */ /* 0x000fe200078e0205 */
[----:B------:R-:W-:Y:S01]  /*1940*/  @!P2 SHF.R.S32.HI R0, RZ, 0x1f, R10 ;  /* 0x0000001fff00a819 */ /* 0x000fe2000001140a */
[----:B----4-:R-:W-:Y:S01]  /*1950*/  @!P2 IMAD R4, R19, R10, RZ ;  /* 0x0000000a1304a224 */ /* 0x010fe200078e02ff */
[----:B------:R-:W-:Y:S01]  /*1960*/  SHF.R.S32.HI R6, RZ, 0x1f, R8 ;  /* 0x0000001fff067819 */ /* 0x000fe20000011408 */
[----:B------:R-:W-:Y:S02]  /*1970*/  IMAD R5, R15, R8, RZ ;  /* 0x000000080f057224 */ /* 0x000fe400078e02ff */
[----:B------:R-:W-:-:S02]  /*1980*/  @!P2 IMAD R0, R18, R0, R4 ;  /* 0x000000001200a224 */ /* 0x000fc400078e0204 */
[----:B------:R-:W-:-:S04]  /*1990*/  @!P2 IMAD.WIDE.U32 R18, R18, R10, R22 ;  /* 0x0000000a1212a225 */ /* 0x000fc800078e0016 */
[C---:B------:R-:W-:Y:S02]  /*19a0*/  IMAD R5, R14.reuse, R6, R5 ;  /* 0x000000060e057224 */ /* 0x040fe400078e0205 */
[----:B------:R-:W-:-:S04]  /*19b0*/  IMAD.WIDE.U32 R22, R14, R8, R12 ;  /* 0x000000080e167225 */ /* 0x000fc800078e000c */
[----:B------:R-:W-:Y:S01]  /*19c0*/  @P2 IMAD.WIDE.U32 R6, R226, R11, RZ ;  /* 0x0000000be2062225 */ /* 0x000fe200078e00ff */
[----:B------:R-:W-:-:S03]  /*19d0*/  @!P2 IADD3 R12, PT, PT, R19, R0, RZ ;  /* 0x00000000130ca210 */ /* 0x000fc60007ffe0ff */
[----:B------:R-:W-:Y:S01]  /*19e0*/  @P2 IMAD R4, R227, R11, RZ ;  /* 0x0000000be3042224 */ /* 0x000fe200078e02ff */
[----:B------:R-:W-:Y:S01]  /*19f0*/  MOV R8, R22 ;  /* 0x0000001600087202 */ /* 0x000fe20000000f00 */
[----:B------:R-:W-:Y:S01]  /*1a00*/  @!P2 IMAD.MOV.U32 R13, RZ, RZ, R18 ;  /* 0x000000ffff0da224 */ /* 0x000fe200078e0012 */
[----:B------:R-:W-:Y:S01]  /*1a10*/  IADD3 R0, PT, PT, R23, R5, RZ ;  /* 0x0000000517007210 */ /* 0x000fe20007ffe0ff */
[----:B------:R-:W-:Y:S01]  /*1a20*/  @P2 IMAD.IADD R12, R7, 0x1, R4 ;  /* 0x00000001070c2824 */ /* 0x000fe200078e0204 */
[----:B------:R-:W-:Y:S02]  /*1a30*/  @P2 MOV R13, R6 ;  /* 0x00000006000d2202 */ /* 0x000fe40000000f00 */
[----:B------:R-:W-:Y:S02]  /*1a40*/  MOV R18, R64 ;  /* 0x0000004000127202 */ /* 0x000fe40000000f00 */
.L_x_3118:
[----:B------:R-:W-:Y:S05]  /*1a50*/  BSYNC.RECONVERGENT B0 ;  /* 0x0000000000007941 */ /* 0x000fea0003800200 */
.L_x_3116:
        /* <DEDUP_REMOVED lines=22> */
[----:B------:R-:W-:-:S13]  /*1bc0*/  ISETP.GT.U32.AND P2, PT, R16, R14, PT ;  /* 0x0000000e1000720c */ /* 0x000fda0003f44070 */
[----:B------:R-:W-:-:S05]  /*1bd0*/  @!P2 IMAD.IADD R14, R14, 0x1, -R16 ;  /* 0x000000010e0ea824 */ /* 0x000fca00078e0a10 */
[----:B------:R-:W-:Y:S02]  /*1be0*/  ISETP.GE.U32.AND P3, PT, R14, R16, PT ;  /* 0x000000100e00720c */ /* 0x000fe40003f66070 */
[----:B------:R-:W-:Y:S02]  /*1bf0*/  LOP3.LUT R14, R243, R20, RZ, 0x3c, !PT ;  /* 0x00000014f30e7212 */ /* 0x000fe400078e3cff */
[----:B------:R-:W-:Y:S02]  /*1c00*/  @!P2 IADD3 R19, PT, PT, R19, 0x1, RZ ;  /* 0x000000011313a810 */ /* 0x000fe40007ffe0ff */
[----:B------:R-:W-:Y:S02]  /*1c10*/  ISETP.GE.AND P1, PT, R14, RZ, PT ;  /* 0x000000ff0e00720c */ /* 0x000fe40003f26270 */
[----:B------:R-:W-:-:S05]  /*1c20*/  ISETP.NE.AND P2, PT, R20, RZ, PT ;  /* 0x000000ff1400720c */ /* 0x000fca0003f45270 */
[----:B------:R-:W-:Y:S01]  /*1c30*/  @P3 VIADD R19, R19, 0x1 ;  /* 0x0000000113133836 */ /* 0x000fe20000000000 */
[----:B------:R-:W-:Y:S01]  /*1c40*/  SHF.L.U32 R14, R166, 0x3, RZ ;  /* 0x00000003a60e7819 */ /* 0x000fe200000006ff */
[----:B-----5:R-:W-:-:S04]  /*1c50*/  IMAD R15, R17, R226, RZ ;  /* 0x000000e2110f7224 */ /* 0x020fc800078e02ff */
[----:B------:R-:W-:Y:S02]  /*1c60*/  @!P1 IMAD.MOV R19, RZ, RZ, -R19 ;  /* 0x000000ffff139224 */ /* 0x000fe400078e0a13 */
[----:B------:R-:W-:Y:S01]  /*1c70*/  @!P2 LOP3.LUT R19, RZ, R20, RZ, 0x33, !PT ;  /* 0x00000014ff13a212 */ /* 0x000fe200078e33ff */
[----:B------:R-:W-:Y:S01]  /*1c80*/  IMAD R15, R18, R227, R15 ;  /* 0x000000e3120f7224 */ /* 0x000fe200078e020f */
[----:B------:R-:W-:Y:S01]  /*1c90*/  LOP3.LUT R217, R14, 0x38, RZ, 0xc0, !PT ;  /* 0x000000380ed97812 */ /* 0x000fe200078ec0ff */
[----:B------:R-:W-:Y:S01]  /*1ca0*/  IMAD.WIDE.U32 R20, R18, R226, RZ ;  /* 0x000000e212147225 */ /* 0x000fe200078e00ff */
[----:B------:R-:W-:-:S03]  /*1cb0*/  SHF.R.S32.HI R17, RZ, 0x1f, R19 ;  /* 0x0000001fff117819 */ /* 0x000fc60000011413 */
[----:B------:R-:W-:Y:S01]  /*1cc0*/  IMAD R16, R29, R19, RZ ;  /* 0x000000131d107224 */ /* 0x000fe200078e02ff */
[----:B------:R-:W-:Y:S01]  /*1cd0*/  IADD3 R13, P2, P1, R20, R13, R217 ;  /* 0x0000000d140d7210 */ /* 0x000fe2000795e0d9 */
[----:B------:R-:W-:Y:S02]  /*1ce0*/  IMAD.IADD R15, R21, 0x1, R15 ;  /* 0x00000001150f7824 */ /* 0x000fe400078e020f */
[----:B------:R-:W-:-:S04]  /*1cf0*/  IMAD.WIDE.U32 R18, R28, R19, RZ ;  /* 0x000000131c127225 */ /* 0x000fc800078e00ff */
[----:B------:R-:W-:Y:S01]  /*1d00*/  IMAD R16, R17, R28, R16 ;  /* 0x0000001c11107224 */ /* 0x000fe200078e0210 */
[----:B------:R-:W-:Y:S02]  /*1d10*/  IADD3.X R15, PT, PT, R15, R12, RZ, P2, P1 ;  /* 0x0000000c0f0f7210 */ /* 0x000fe400017e24ff */
[----:B------:R-:W-:Y:S01]  /*1d20*/  IADD3 R18, P1, PT, R13, R18, RZ ;  /* 0x000000120d127210 */ /* 0x000fe20007f3e0ff */
[----:B------:R-:W-:Y:S01]  /*1d30*/  IMAD.IADD R16, R19, 0x1, R16 ;  /* 0x0000000113107824 */ /* 0x000fe200078e0210 */
[----:B------:R-:W1:Y:S04]  /*1d40*/  S2UR UR7, SR_CgaCtaId ;  /* 0x00000000000779c3 */ /* 0x000e680000008800 */
[----:B------:R-:W-:Y:S02]  /*1d50*/  IADD3.X R19, PT, PT, R15, R16, RZ, P1, !PT ;  /* 0x000000100f137210 */ /* 0x000fe40000ffe4ff */
[----:B------:R-:W-:-:S02]  /*1d60*/  LOP3.LUT R17, R14, 0x1c0, RZ, 0xc0, !PT ;  /* 0x000001c00e117812 */ /* 0x000fc400078ec0ff */
[----:B------:R-:W-:Y:S02]  /*1d70*/  IADD3 R228, PT, PT, -R228, R120, RZ ;  /* 0x00000078e4e47210 */ /* 0x000fe40007ffe1ff */
[----:B------:R-:W-:Y:S01]  /*1d80*/  LOP3.LUT R17, R17, 0x38, R166, 0xf8, !PT ;  /* 0x0000003811117812 */ /* 0x000fe200078ef8a6 */
        /* <DEDUP_REMOVED lines=8> */
[----:B---3--:R-:W-:Y:S01]  /*1e10*/  @!P0 IMAD.WIDE.U32 R20, R24, R244, RZ ;  /* 0x000000f418148225 */ /* 0x008fe200078e00ff */
[----:B------:R-:W-:-:S03]  /*1e20*/  SHF.R.U32.HI R24, RZ, 0x3, R166 ;  /* 0x00000003ff187819 */ /* 0x000fc600000116a6 */
[----:B------:R-:W-:Y:S02]  /*1e30*/  @!P0 IMAD R12, R25, R244, RZ ;  /* 0x000000f4190c8224 */ /* 0x000fe400078e02ff */
[----:B------:R-:W-:Y:S01]  /*1e40*/  @!P0 IMAD.MOV.U32 R13, RZ, RZ, R20 ;  /* 0x000000ffff0d8224 */ /* 0x000fe200078e0014 */
[----:B------:R-:W-:Y:S01]  /*1e50*/  IADD3 R20, P1, PT, R217, R8, RZ ;  /* 0x00000008d9147210 */ /* 0x000fe20007f3e0ff */
[----:B------:R-:W-:Y:S02]  /*1e60*/  IMAD R16, R227, R24, RZ ;  /* 0x00000018e3107224 */ /* 0x000fe400078e02ff */
[----:B------:R-:W-:Y:S01]  /*1e70*/  IMAD.WIDE.U32 R18, R24, R226, R18 ;  /* 0x000000e218127225 */ /* 0x000fe200078e0012 */
[----:B------:R-:W-:-:S03]  /*1e80*/  @P0 MOV R13, R28 ;  /* 0x0000001c000d0202 */ /* 0x000fc60000000f00 */
[----:B------:R-:W-:Y:S01]  /*1e90*/  @!P0 IMAD.IADD R12, R21, 0x1, R12 ;  /* 0x00000001150c8824 */ /* 0x000fe200078e020c */
[----:B------:R-:W-:Y:S01]  /*1ea0*/  IADD3.X R21, PT, PT, RZ, R0, RZ, P1, !PT ;  /* 0x00000000ff157210 */ /* 0x000fe20000ffe4ff */
[----:B------:R-:W-:Y:S01]  /*1eb0*/  IMAD.IADD R16, R19, 0x1, R16 ;  /* 0x0000000113107824 */ /* 0x000fe200078e0210 */
[----:B------:R-:W-:Y:S01]  /*1ec0*/  LEA R237, P1, R18, R26, 0x1 ;  /* 0x0000001a12ed7211 */ /* 0x000fe200078208ff */
[----:B------:R-:W-:-:S03]  /*1ed0*/  @P0 IMAD R8, R5, R9, RZ ;  /* 0x0000000905080224 */ /* 0x000fc600078e02ff */
[----:B------:R-:W-:Y:S01]  /*1ee0*/  LEA.HI.X R236, R18, R27, R16, 0x1, P1 ;  /* 0x0000001b12ec7211 */ /* 0x000fe200008f0c10 */
[----:B------:R-:W-:Y:S01]  /*1ef0*/  @P0 IMAD.IADD R12, R29, 0x1, R8 ;  /* 0x000000011d0c0824 */ /* 0x000fe200078e0208 */
[----:B------:R-:W-:Y:S01]  /*1f00*/  IADD3 R16, P1, PT, R217, R13, RZ ;  /* 0x0000000dd9107210 */ /* 0x000fe20007f3e0ff */
[----:B------:R-:W-:Y:S01]  /*1f10*/  IMAD R15, R225, R24, RZ ;  /* 0x00000018e10f7224 */ /* 0x000fe200078e02ff */
[----:B------:R-:W-:Y:S01]  /*1f20*/  LOP3.LUT R0, R17, R217, RZ, 0x3c, !PT ;  /* 0x000000d911007212 */ /* 0x000fe200078e3cff */
[----:B------:R-:W-:-:S04]  /*1f30*/  IMAD.WIDE.U32 R20, R24, R224, R20 ;  /* 0x000000e018147225 */ /* 0x000fc800078e0014 */
[----:B------:R-:W-:Y:S01]  /*1f40*/  IMAD.X R17, RZ, RZ, R12, P1 ;  /* 0x000000ffff117224 */ /* 0x000fe200008e060c */
[----:B------:R-:W-:Y:S01]  /*1f50*/  ISETP.GE.AND P1, PT, R24, R228, PT ;  /* 0x000000e41800720c */ /* 0x000fe20003f26270 */
[----:B------:R-:W-:Y:S01]  /*1f60*/  IMAD.IADD R234, R21, 0x1, R15 ;  /* 0x0000000115ea7824 */ /* 0x000fe200078e020f */
[----:B------:R-:W-:Y:S01]  /*1f70*/  LOP3.LUT R14, R0, 0x1e00, R14, 0xf8, !PT ;  /* 0x00001e00000e7812 */ /* 0x000fe200078ef80e */
[----:B----4-:R-:W-:Y:S01]  /*1f80*/  IMAD R0, R11, R243, RZ ;  /* 0x000000f30b007224 */ /* 0x010fe200078e02ff */
[----:B------:R-:W-:Y:S02]  /*1f90*/  SHF.R.S32.HI R15, RZ, 0x1f, R243 ;  /* 0x0000001fff0f7819 */ /* 0x000fe400000114f3 */
[----:B------:R-:W-:-:S03]  /*1fa0*/  MOV R25, RZ ;  /* 0x000000ff00197202 */ /* 0x000fc60000000f00 */
[----:B------:R-:W-:Y:S01]  /*1fb0*/  IMAD R15, R10, R15, R0 ;  /* 0x0000000f0a0f7224 */ /* 0x000fe200078e0200 */
[C---:B------:R-:W-:Y:S01]  /*1fc0*/  LEA R235, P2, R20.reuse, R22, 0x1 ;  /* 0x0000001614eb7211 */ /* 0x040fe200078408ff */
[----:B------:R-:W-:Y:S01]  /*1fd0*/  IMAD.WIDE.U32 R10, R243, R10, R16 ;  /* 0x0000000af30a7225 */ /* 0x000fe200078e0010 */
[----:B------:R-:W-:Y:S02]  /*1fe0*/  @!P0 MOV R9, R5 ;  /* 0x0000000500098202 */ /* 0x000fe40000000f00 */
[----:B------:R-:W-:Y:S01]  /*1ff0*/  LEA.HI.X R234, R20, R23, R234, 0x1, P2 ;  /* 0x0000001714ea7211 */ /* 0x000fe200010f0cea */
[----:B------:R-:W-:Y:S01]  /*2000*/  @!P0 IMAD.MOV.U32 R8, RZ, RZ, R4 ;  /* 0x000000ffff088224 */ /* 0x000fe200078e0004 */
[----:B------:R-:W-:Y:S01]  /*2010*/  @P0 MOV R8, R4 ;  /* 0x0000000400080202 */ /* 0x000fe20000000f00 */
[----:B------:R-:W-:Y:S01]  /*2020*/  @P0 IMAD.MOV.U32 R9, RZ, RZ, R5 ;  /* 0x000000ffff090224 */ /* 0x000fe200078e0005 */
[----:B------:R-:W-:Y:S01]  /*2030*/  IADD3 R15, PT, PT, R11, R15, RZ ;  /* 0x0000000f0b0f7210 */ /* 0x000fe20007ffe0ff */
[----:B------:R-:W-:-:S04]  /*2040*/  IMAD.WIDE.U32 R12, R239, 0x40, R24 ;  /* 0x00000040ef0c7825 */ /* 0x000fc800078e0018 */
        /* <DEDUP_REMOVED lines=16> */
.L_x_3121:
[----:B------:R2:W-:Y:S02]  /*2150*/  STS.128 [R242], RZ ;  /* 0x000000fff2007388 */ /* 0x0005e40000000c00 */
.L_x_3120:
[----:B------:R-:W-:Y:S05]  /*2160*/  BSYNC.RECONVERGENT B0 ;  /* 0x0000000000007941 */ /* 0x000fea0003800200 */
.L_x_3119:
        /* <DEDUP_REMOVED lines=15> */
[----:B-1----:R-:W-:Y:S01]  /*2260*/  IMAD.MOV.U32 R16, RZ, RZ, R10 ;  /* 0x000000ffff107224 */ /* 0x002fe200078e000a */
        /* <DEDUP_REMOVED lines=12> */
.L_x_3123:
[----:B------:R-:W-:Y:S05]  /*2330*/  BSYNC.RECONVERGENT B0 ;  /* 0x0000000000007941 */ /* 0x000fea0003800200 */
.L_x_3122:
[----:B------:R-:W-:Y:S04]  /*2340*/  BSSY.RECONVERGENT B0, `(.L_x_3124) ;  /* 0x0000013000007945 */ /* 0x000fe80003800200 */
[----:B------:R-:W-:Y:S05]  /*2350*/  @P2 BRA `(.L_x_3125) ;  /* 0x0000000000442947 */ /* 0x000fea0003800000 */
        /* <DEDUP_REMOVED lines=9> */
[----:B----4-:R-:W-:-:S03]  /*23f0*/  LEA R22, P0, R16, R6, 0x1 ;  /* 0x0000000610167211 */ /* 0x010fc600078008ff */
[----:B------:R-:W-:-:S05]  /*2400*/  IMAD R0, R9, R4, R0 ;  /* 0x0000000409007224 */ /* 0x000fca00078e0200 */
[----:B------:R-:W-:-:S04]  /*2410*/  IADD3 R0, PT, PT, R17, R0, RZ ;  /* 0x0000000011007210 */ /* 0x000fc80007ffe0ff */
[----:B------:R-:W-:-:S05]  /*2420*/  LEA.HI.X R23, R16, R7, R0, 0x1, P0 ;  /* 0x0000000710177211 */ /* 0x000fca00000f0c00 */
[----:B------:R-:W-:Y:S01]  /*2430*/  @!PT LDS RZ, [RZ] ;  /* 0x00000000fffff984 */ /* 0x000fe20000000800 */
[----:B------:R-:W-:Y:S01]  /*2440*/  @!PT LDS RZ, [RZ] ;  /* 0x00000000fffff984 */ /* 0x000fe20000000800 */
[----:B------:R-:W-:Y:S01]  /*2450*/  @!PT LDS RZ, [RZ] ;  /* 0x00000000fffff984 */ /* 0x000fe20000000800 */
[----:B------:R1:W-:Y:S02]  /*2460*/  LDGSTS.E.BYPASS.LTC128B.128 [R242+0x1000], desc[UR4][R22.64] ;  /* 0x0100000016f27fae */ /* 0x0003e4000b981a04 */
.L_x_3125:
[----:B------:R-:W-:Y:S05]  /*2470*/  BSYNC.RECONVERGENT B0 ;  /* 0x0000000000007941 */ /* 0x000fea0003800200 */
.L_x_3124:
[----:B------:R-:W-:Y:S04]  /*2480*/  BSSY.RECONVERGENT B0, `(.L_x_3126) ;  /* 0x0000012000007945 */ /* 0x000fe80003800200 */
[----:B------:R-:W-:Y:S05]  /*2490*/  @P1 BRA `(.L_x_3127) ;  /* 0x0000000000401947 */ /* 0x000fea0003800000 */
[----:B------:R-:W-:-:S13]  /*24a0*/  ISETP.GE.AND P0, PT, R217, R241, PT ;  /* 0x000000f1d900720c */ /* 0x000fda0003f06270 */
[----:B------:R1:W-:Y:S01]  /*24b0*/  @P0 STS.128 [R242+0x1800], RZ ;  /* 0x001800fff2000388 */ /* 0x0003e20000000c00 */
[----:B------:R-:W-:Y:S05]  /*24c0*/  @P0 BRA `(.L_x_3127) ;  /* 0x0000000000340947 */ /* 0x000fea0003800000 */
[----:B------:R-:W-:Y:S02]  /*24d0*/  IADD3 R0, P0, PT, R12, 0x30, RZ ;  /* 0x000000300c007810 */ /* 0x000fe40007f1e0ff */
        /* <DEDUP_REMOVED lines=12> */
.L_x_3127:
[----:B------:R-:W-:Y:S05]  /*25a0*/  BSYNC.RECONVERGENT B0 ;  /* 0x0000000000007941 */ /* 0x000fea0003800200 */
.L_x_3126:
        /* <DEDUP_REMOVED lines=13> */
.L_x_3130:
[----:B------:R1:W-:Y:S02]  /*2680*/  STS.128 [R242+0x2000], RZ ;  /* 0x002000fff2007388 */ /* 0x0003e40000000c00 */
.L_x_3129:
[----:B------:R-:W-:Y:S05]  /*2690*/  BSYNC.RECONVERGENT B0 ;  /* 0x0000000000007941 */ /* 0x000fea0003800200 */
.L_x_3128:
[----:B------:R-:W-:Y:S01]  /*26a0*/  ISETP.GE.AND P0, PT, R20, R5, PT ;  /* 0x000000051400720c */ /* 0x000fe20003f06270 */
[----:B-1----:R-:W-:Y:S01]  /*26b0*/  VIADD R17, R24, 0x40 ;  /* 0x0000004018117836 */ /* 0x002fe20000000000 */
[----:B----4-:R-:W-:Y:S01]  /*26c0*/  LEA R22, P1, R0, R235, 0x1 ;  /* 0x000000eb00167211 */ /* 0x010fe200078208ff */
        /* <DEDUP_REMOVED lines=16> */
.L_x_3132:
[----:B------:R-:W-:Y:S05]  /*27d0*/  BSYNC.RECONVERGENT B0 ;  /* 0x0000000000007941 */ /* 0x000fea0003800200 */
.L_x_3131:
        /* <DEDUP_REMOVED lines=13> */
.L_x_3134:
[----:B------:R-:W-:Y:S05]  /*28b0*/  BSYNC.RECONVERGENT B0 ;  /* 0x0000000000007941 */ /* 0x000fea0003800200 */
.L_x_3133:
        /* <DEDUP_REMOVED lines=13> */
.L_x_3136:
[----:B------:R-:W-:Y:S05]  /*2990*/  BSYNC.RECONVERGENT B0 ;  /* 0x0000000000007941 */ /* 0x000fea0003800200 */
.L_x_3135:
        /* <DEDUP_REMOVED lines=16> */
.L_x_3138:
[----:B------:R-:W-:Y:S05]  /*2aa0*/  BSYNC.RECONVERGENT B0 ;  /* 0x0000000000007941 */ /* 0x000fea0003800200 */
.L_x_3137:
        /* <DEDUP_REMOVED lines=13> */
.L_x_3140:
[----:B------:R-:W-:Y:S05]  /*2b80*/  BSYNC.RECONVERGENT B0 ;  /* 0x0000000000007941 */ /* 0x000fea0003800200 */
.L_x_3139:
        /* <DEDUP_REMOVED lines=16> */
.L_x_3142:
[----:B------:R-:W-:Y:S05]  /*2c90*/  BSYNC.RECONVERGENT B0 ;  /* 0x0000000000007941 */ /* 0x000fea0003800200 */
.L_x_3141:
        /* <DEDUP_REMOVED lines=16> */
.L_x_3144:
[----:B------:R-:W-:Y:S05]  /*2da0*/  BSYNC.RECONVERGENT B0 ;  /* 0x0000000000007941 */ /* 0x000fea0003800200 */
.L_x_3143:
        /* <DEDUP_REMOVED lines=16> */
.L_x_3146:
[----:B------:R-:W-:Y:S05]  /*2eb0*/  BSYNC.RECONVERGENT B0 ;  /* 0x0000000000007941 */ /* 0x000fea0003800200 */
.L_x_3145:
        /* <DEDUP_REMOVED lines=13> */
.L_x_3148:
[----:B------:R-:W-:Y:S05]  /*2f90*/  BSYNC.RECONVERGENT B0 ;  /* 0x0000000000007941 */ /* 0x000fea0003800200 */
.L_x_3147:
        /* <DEDUP_REMOVED lines=16> */
.L_x_3150:
[----:B------:R-:W-:Y:S05]  /*30a0*/  BSYNC.RECONVERGENT B0 ;  /* 0x0000000000007941 */ /* 0x000fea0003800200 */
.L_x_3149:
        /* <DEDUP_REMOVED lines=15> */
.L_x_3152:
[----:B------:R-:W-:Y:S05]  /*31a0*/  BSYNC.RECONVERGENT B0 ;  /* 0x0000000000007941 */ /* 0x000fea0003800200 */
.L_x_3151:
        /* <DEDUP_REMOVED lines=14> */
.L_x_3154:
[----:B------:R-:W-:Y:S05]  /*3290*/  BSYNC.RECONVERGENT B0 ;  /* 0x0000000000007941 */ /* 0x000fea0003800200 */
.L_x_3153:
        /* <DEDUP_REMOVED lines=14> */
.L_x_3156:
[----:B------:R-:W-:Y:S05]  /*3380*/  BSYNC.RECONVERGENT B0 ;  /* 0x0000000000007941 */ /* 0x000fea0003800200 */
.L_x_3155:
        /* <DEDUP_REMOVED lines=14> */
.L_x_3158:
[----:B------:R-:W-:Y:S05]  /*3470*/  BSYNC.RECONVERGENT B0 ;  /* 0x0000000000007941 */ /* 0x000fea0003800200 */
.L_x_3157:
[----:B------:R-:W-:Y:S04]  /*3480*/  BSSY.RECONVERGENT B0, `(.L_x_3159) ;  /* 0x000000c000007945 */ /* 0x000fe80003800200 */
[----:B------:R-:W-:Y:S05]  /*3490*/  @P1 BRA `(.L_x_3160) ;  /* 0x0000000000281947 */ /* 0x000fea0003800000 */
[----:B------:R-:W-:-:S13]  /*34a0*/  ISETP.GE.AND P0, PT, R217, R241, PT ;  /* 0x000000f1d900720c */ /* 0x000fda0003f06270 */
[----:B------:R1:W-:Y:S01]  /*34b0*/  @P0 STS.128 [R242+0x9800], RZ ;  /* 0x009800fff2000388 */ /* 0x0003e20000000c00 */
[----:B------:R-:W-:Y:S05]  /*34c0*/  @P0 BRA `(.L_x_3160) ;  /* 0x00000000001c0947 */ /* 0x000fea0003800000 */
[----:B------:R-:W-:Y:S02]  /*34d0*/  IMAD R0, R225, 0x1c0, RZ ;  /* 0x000001c0e1007824 */ /* 0x000fe400078e02ff */
[----:B----4-:R-:W-:-:S05]  /*34e0*/  IMAD.WIDE.U32 R22, R224, 0x1c0, R22 ;  /* 0x000001c0e0167825 */ /* 0x010fca00078e0016 */
[----:B------:R-:W-:-:S05]  /*34f0*/  IADD3 R23, PT, PT, R23, R0, RZ ;  /* 0x0000000017177210 */ /* 0x000fca0007ffe0ff */
[----:B------:R-:W-:Y:S01]  /*3500*/  @!PT LDS RZ, [RZ] ;  /* 0x00000000fffff984 */ /* 0x000fe20000000800 */
[----:B------:R-:W-:Y:S01]  /*3510*/  @!PT LDS RZ, [RZ] ;  /* 0x00000000fffff984 */ /* 0x000fe20000000800 */
[----:B------:R-:W-:Y:S01]  /*3520*/  @!PT LDS RZ, [RZ] ;  /* 0x00000000fffff984 */ /* 0x000fe20000000800 */
[----:B------:R4:W-:Y:S02]  /*3530*/  LDGSTS.E.BYPASS.LTC128B.128 [R242+0x9800], desc[UR4][R22.64] ;  /* 0x0980000016f27fae */ /* 0x0009e4000b981a04 */
.L_x_3160:
[----:B------:R-:W-:Y:S05]  /*3540*/  BSYNC.RECONVERGENT B0 ;  /* 0x0000000000007941 */ /* 0x000fea0003800200 */
.L_x_3159:
        /* <DEDUP_REMOVED lines=12> */
[----:B----4-:R-:W-:Y:S02]  /*3610*/  MOV R22, R237 ;  /* 0x000000ed00167202 */ /* 0x010fe40000000f00 */
[----:B------:R-:W-:-:S05]  /*3620*/  MOV R23, R236 ;  /* 0x000000ec00177202 */ /* 0x000fca0000000f00 */
[----:B------:R-:W-:Y:S01]  /*3630*/  @!PT LDS RZ, [RZ] ;  /* 0x00000000fffff984 */ /* 0x000fe20000000800 */
[----:B------:R-:W-:Y:S01]  /*3640*/  @!PT LDS RZ, [RZ] ;  /* 0x00000000fffff984 */ /* 0x000fe20000000800 */
[----:B------:R-:W-:Y:S01]  /*3650*/  @!PT LDS RZ, [RZ] ;  /* 0x00000000fffff984 */ /* 0x000fe20000000800 */
[----:B------:R4:W-:Y:S01]  /*3660*/  LDGSTS.E.BYPASS.LTC128B.128 [R242+0xa000], desc[UR4][R22.64] ;  /* 0x0a00000016f27fae */ /* 0x0009e2000b981a04 */
[----:B------:R-:W-:Y:S05]  /*3670*/  BRA `(.L_x_3164) ;  /* 0x00000000000c7947 */ /* 0x000fea0003800000 */
.L_x_3163:
[----:B------:R1:W-:Y:S01]  /*3680*/  STS.128 [R242+0xa000], RZ ;  /* 0x00a000fff2007388 */ /* 0x0003e20000000c00 */
[----:B------:R-:W-:Y:S05]  /*3690*/  BRA `(.L_x_3164) ;  /* 0x0000000000047947 */ /* 0x000fea0003800000 */
.L_x_3162:
[----:B------:R1:W-:Y:S02]  /*36a0*/  STS.128 [R242+0xa000], RZ ;  /* 0x00a000fff2007388 */ /* 0x0003e40000000c00 */
.L_x_3164:
[----:B------:R-:W-:Y:S05]  /*36b0*/  BSYNC.RECONVERGENT B0 ;  /* 0x0000000000007941 */ /* 0x000fea0003800200 */
.L_x_3161:
        /* <DEDUP_REMOVED lines=18> */
.L_x_3166:
[----:B------:R-:W-:Y:S05]  /*37e0*/  BSYNC.RECONVERGENT B0 ;  /* 0x0000000000007941 */ /* 0x000fea0003800200 */
.L_x_3165:
        /* <DEDUP_REMOVED lines=13> */
.L_x_3168:
[----:B------:R-:W-:Y:S05]  /*38c0*/  BSYNC.RECONVERGENT B0 ;  /* 0x0000000000007941 */ /* 0x000fea0003800200 */
.L_x_3167:
        /* <DEDUP_REMOVED lines=13> */
.L_x_3170:
[----:B------:R-:W-:Y:S05]  /*39a0*/  BSYNC.RECONVERGENT B0 ;  /* 0x0000000000007941 */ /* 0x000fea0003800200 */
.L_x_3169:
[----:B------:R1:W-:Y:S01]  /*39b0*/  @P0 STS.128 [R242+0xc000], RZ ;  /* 0x00c000fff2000388 */ /* 0x0003e20000000c00 */
[----:B------:R-:W-:Y:S01]  /*39c0*/  BSSY.RECONVERGENT B0, `(.L_x_3171) ;  /* 0x000000f000007945 */ /* 0x000fe20003800200 */
[----:B------:R-:W-:-:S03]  /*39d0*/  ISETP.GE.AND P1, PT, R12, R5, PT ;  /* 0x000000050c00720c */ /* 0x000fc60003f26270 */
[----:B------:R-:W-:Y:S10]  /*39e0*/  @P0 BRA `(.L_x_3172) ;  /* 0x0000000000300947 */ /* 0x000ff40003800000 */
        /* <DEDUP_REMOVED lines=12> */
.L_x_3172:
[----:B------:R-:W-:Y:S05]  /*3ab0*/  BSYNC.RECONVERGENT B0 ;  /* 0x0000000000007941 */ /* 0x000fea0003800200 */
.L_x_3171:
        /* <DEDUP_REMOVED lines=13> */
.L_x_3174:
[----:B------:R-:W-:Y:S05]  /*3b90*/  BSYNC.RECONVERGENT B0 ;  /* 0x0000000000007941 */ /* 0x000fea0003800200 */
.L_x_3173:
        /* <DEDUP_REMOVED lines=16> */
.L_x_3176:
[----:B------:R-:W-:Y:S05]  /*3ca0*/  BSYNC.RECONVERGENT B0 ;  /* 0x0000000000007941 */ /* 0x000fea0003800200 */
.L_x_3175:
        /* <DEDUP_REMOVED lines=16> */
.L_x_3178:
[----:B------:R-:W-:Y:S05]  /*3db0*/  BSYNC.RECONVERGENT B0 ;  /* 0x0000000000007941 */ /* 0x000fea0003800200 */
.L_x_3177:
        /* <DEDUP_REMOVED lines=16> */
.L_x_3180:
[----:B------:R-:W-:Y:S05]  /*3ec0*/  BSYNC.RECONVERGENT B0 ;  /* 0x0000000000007941 */ /* 0x000fea0003800200 */
.L_x_3179:
        /* <DEDUP_REMOVED lines=13> */
.L_x_3182:
[----:B------:R-:W-:Y:S05]  /*3fa0*/  BSYNC.RECONVERGENT B0 ;  /* 0x0000000000007941 */ /* 0x000fea0003800200 */
.L_x_3181:
        /* <DEDUP_REMOVED lines=16> */
.L_x_3184:
[----:B------:R-:W-:Y:S05]  /*40b0*/  BSYNC.RECONVERGENT B0 ;  /* 0x0000000000007941 */ /* 0x000fea0003800200 */
.L_x_3183:
        /* <DEDUP_REMOVED lines=15> */
.L_x_3186:
[----:B------:R-:W-:Y:S05]  /*41b0*/  BSYNC.RECONVERGENT B0 ;  /* 0x0000000000007941 */ /* 0x000fea0003800200 */
.L_x_3185:
        /* <DEDUP_REMOVED lines=15> */
.L_x_3188:
[----:B------:R-:W-:Y:S05]  /*42b0*/  BSYNC.RECONVERGENT B0 ;  /* 0x0000000000007941 */ /* 0x000fea0003800200 */
.L_x_3187:
        /* <DEDUP_REMOVED lines=15> */
.L_x_3190:
[----:B------:R-:W-:Y:S05]  /*43b0*/  BSYNC.RECONVERGENT B0 ;  /* 0x0000000000007941 */ /* 0x000fea0003800200 */
.L_x_3189:
        /* <DEDUP_REMOVED lines=15> */
.L_x_3192:
[----:B------:R-:W-:Y:S05]  /*44b0*/  BSYNC.RECONVERGENT B0 ;  /* 0x0000000000007941 */ /* 0x000fea0003800200 */
.L_x_3191:
        /* <DEDUP_REMOVED lines=13> */
.L_x_3194:
[----:B------:R-:W-:Y:S05]  /*4590*/  BSYNC.RECONVERGENT B0 ;  /* 0x0000000000007941 */ /* 0x000fea0003800200 */
.L_x_3193:
[----:B------:R-:W2:Y:S01]  /*45a0*/  LD.E R121, desc[UR4][R2.64+0x18c] ;  /* 0x00018c0402797980 */ /* 0x000ea2000c101900 */
[----:B------:R-:W-:Y:S01]  /*45b0*/  SHF.R.U32.HI R167, RZ, 0x1, R166 ;  /* 0x00000001ffa77819 */ /* 0x000fe200000116a6 */
[----:B------:R-:W-:Y:S01]  /*45c0*/  BSSY.RECONVERGENT B1, `(.L_x_3195) ;  /* 0x00002d7000017945 */ /* 0x000fe20003800200 */
[C---:B------:R-:W-:Y:S01]  /*45d0*/  SHF.L.U32 R68, R166.reuse, 0x6, RZ ;  /* 0x00000006a6447819 */ /* 0x040fe200000006ff */
[----:B------:R-:W0:Y:S01]  /*45e0*/  LDGDEPBAR ;  /* 0x00000000000079af */ /* 0x000e220000000000 */
[----:B------:R-:W-:Y:S02]  /*45f0*/  SHF.L.U32 R216, R166, 0x5, RZ ;  /* 0x00000005a6d87819 */ /* 0x000fe400000006ff */
[----:B------:R-:W-:Y:S02]  /*4600*/  LOP3.LUT R67, R167, 0x8, RZ, 0xc0, !PT ;  /* 0x00000008a7437812 */ /* 0x000fe400078ec0ff */
[----:B------:R-:W-:Y:S02]  /*4610*/  LOP3.LUT R0, R68, 0x1c0, RZ, 0xc0, !PT ;  /* 0x000001c044007812 */ /* 0x000fe400078ec0ff */
[----:B------:R-:W-:-:S02]  /*4620*/  LOP3.LUT R216, R216, 0x7c00, RZ, 0xc0, !PT ;  /* 0x00007c00d8d87812 */ /* 0x000fc400078ec0ff */
[----:B------:R-:W-:Y:S02]  /*4630*/  LOP3.LUT R67, R67, 0x1c0, R68, 0xf8, !PT ;  /* 0x000001c043437812 */ /* 0x000fe400078ef844 */
[----:B------:R-:W-:Y:S02]  /*4640*/  LOP3.LUT R0, R0, 0x8, R166, 0xf8, !PT ;  /* 0x0000000800007812 */ /* 0x000fe400078ef8a6 */
[----:B------:R-:W-:Y:S02]  /*4650*/  LOP3.LUT R61, R68, 0x400, RZ, 0xc0, !PT ;  /* 0x00000400443d7812 */ /* 0x000fe400078ec0ff */
[----:B------:R-:W-:Y:S02]  /*4660*/  LOP3.LUT R66, R216, 0x200, R68, 0xf8, !PT ;  /* 0x00000200d8427812 */ /* 0x000fe400078ef844 */
[-C--:B------:R-:W-:Y:S02]  /*4670*/  LOP3.LUT R67, R67, R217.reuse, RZ, 0x3c, !PT ;  /* 0x000000d943437212 */ /* 0x080fe400078e3cff */
[----:B------:R-:W-:-:S02]  /*4680*/  LOP3.LUT R0, R0, R217, RZ, 0x3c, !PT ;  /* 0x000000d900007212 */ /* 0x000fc400078e3cff */
[----:B------:R-:W-:Y:S02]  /*4690*/  LOP3.LUT R66, R66, R67, RZ, 0xfc, !PT ;  /* 0x0000004342427212 */ /* 0x000fe400078efcff */
[----:B------:R-:W-:Y:S02]  /*46a0*/  LEA R61, R0, R61, 0x1 ;  /* 0x0000003d003d7211 */ /* 0x000fe400078e08ff */
[----:B------:R-:W-:Y:S02]  /*46b0*/  LEA R66, R66, R218, 0x1 ;  /* 0x000000da42427211 */ /* 0x000fe400078e08ff */
[----:B------:R-:W-:Y:S02]  /*46c0*/  IADD3 R61, PT, PT, R218, R61, RZ ;  /* 0x0000003dda3d7210 */ /* 0x000fe40007ffe0ff */
[----:B------:R-:W-:Y:S01]  /*46d0*/  LOP3.LUT P0, R63, R166, 0x2, RZ, 0xc0, !PT ;  /* 0x00000002a63f7812 */ /* 0x000fe2000780c0ff */
[----:B------:R-:W-:Y:S01]  /*46e0*/  LDSM.16.M88.4 R52, [R66] ;  /* 0x000000004234783b */ /* 0x000fe20000000200 */
[----:B------:R-:W-:-:S02]  /*46f0*/  MOV R60, 0x20 ;  /* 0x00000020003c7802 */ /* 0x000fc40000000f00 */
[----:B------:R-:W-:Y:S01]  /*4700*/  MOV R39, 0x40 ;  /* 0x0000004000277802 */ /* 0x000fe20000000f00 */
[----:B------:R-:W3:Y:S01]  /*4710*/  LDSM.16.M88.4 R16, [R61+0x2000] ;  /* 0x002000003d10783b */ /* 0x000ee20000000200 */
[----:B------:R-:W-:Y:S02]  /*4720*/  SEL R69, R60, 0xffffffe0, !P0 ;  /* 0xffffffe03c457807 */ /* 0x000fe40004000000 */
[----:B------:R-:W-:Y:S01]  /*4730*/  LOP3.LUT P0, R62, R166, 0x4, RZ, 0xc0, !PT ;  /* 0x00000004a63e7812 */ /* 0x000fe2000780c0ff */
[----:B-1--4-:R-:W1:Y:S01]  /*4740*/  LDSM.16.M88.4 R20, [R61+0x2800] ;  /* 0x002800003d14783b */ /* 0x012e620000000200 */
[----:B------:R-:W-:Y:S02]  /*4750*/  IADD3 R48, PT, PT, R66, R69, RZ ;  /* 0x0000004542307210 */ /* 0x000fe40007ffe0ff */
[----:B------:R-:W-:Y:S01]  /*4760*/  IADD3 R128, PT, PT, R69, R61, RZ ;  /* 0x0000003d45807210 */ /* 0x000fe20007ffe0ff */
[----:B------:R-:W-:Y:S01]  /*4770*/  LDSM.16.M88.4 R56, [R61+0x3000] ;  /* 0x003000003d38783b */ /* 0x000fe20000000200 */
[----:B------:R-:W-:-:S02]  /*4780*/  SEL R70, R39, 0xffffffc0, !P0 ;  /* 0xffffffc027467807 */ /* 0x000fc40004000000 */
[----:B-----5:R-:W-:Y:S01]  /*4790*/  IADD3 R119, PT, PT, R65, -R120, -R119 ;  /* 0x8000007841777210 */ /* 0x020fe20007ffe877 */
[----:B------:R-:W-:Y:S01]  /*47a0*/  LDSM.16.M88.4 R48, [R48] ;  /* 0x000000003030783b */ /* 0x000fe20000000200 */
[----:B------:R-:W-:Y:S02]  /*47b0*/  IADD3 R12, PT, PT, R66, R70, RZ ;  /* 0x00000046420c7210 */ /* 0x000fe40007ffe0ff */
[----:B------:R-:W-:Y:S01]  /*47c0*/  IADD3 R123, PT, PT, R70, R61, RZ ;  /* 0x0000003d467b7210 */ /* 0x000fe20007ffe0ff */
[----:B------:R-:W4:Y:S01]  /*47d0*/  LDSM.16.M88.4 R28, [R128+0x2000] ;  /* 0x00200000801c783b */ /* 0x000f220000000200 */
[----:B------:R-:W-:Y:S02]  /*47e0*/  IADD3 R122, PT, PT, R122, R65, -R120 ;  /* 0x000000417a7a7210 */ /* 0x000fe40007ffe878 */
[C---:B------:R-:W-:Y:S01]  /*47f0*/  IADD3 R37, PT, PT, R69.reuse, R123, RZ ;  /* 0x0000007b45257210 */ /* 0x040fe20007ffe0ff */
[----:B------:R1:W-:Y:S04]  /*4800*/  LDSM.16.M88.4 R32, [R12] ;  /* 0x000000000c20783b */ /* 0x0003e80000000200 */
[----:B------:R-:W4:Y:S04]  /*4810*/  LDSM.16.M88.4 R40, [R123+0x2000] ;  /* 0x002000007b28783b */ /* 0x000f280000000200 */
[----:B------:R-:W-:Y:S04]  /*4820*/  LDSM.16.M88.4 R44, [R37+0x2000] ;  /* 0x00200000252c783b */ /* 0x000fe80000000200 */
[----:B------:R-:W4:Y:S04]  /*4830*/  LDSM.16.M88.4 R8, [R128+0x2800] ;  /* 0x002800008008783b */ /* 0x000f280000000200 */
[----:B------:R-:W-:Y:S01]  /*4840*/  LDSM.16.M88.4 R76, [R123+0x2800] ;  /* 0x002800007b4c783b */ /* 0x000fe20000000200 */
[----:B---3--:R-:W-:Y:S03]  /*4850*/  HMMA.16816.F32.BF16 R24, R52, R16, RZ ;  /* 0x000000103418723c */ /* 0x008fe600000418ff */
[----:B------:R-:W-:Y:S01]  /*4860*/  LDSM.16.M88.4 R72, [R123+0x3000] ;  /* 0x003000007b48783b */ /* 0x000fe20000000200 */
[----:B-1----:R-:W-:-:S04]  /*4870*/  IADD3 R12, PT, PT, R69, R12, RZ ;  /* 0x0000000c450c7210 */ /* 0x002fc80007ffe0ff */
[C---:B------:R-:W-:Y:S02]  /*4880*/  HMMA.16816.F32.BF16 R16, R52.reuse, R18, RZ ;  /* 0x000000123410723c */ /* 0x040fe400000418ff */
[----:B------:R-:W1:Y:S06]  /*4890*/  LDSM.16.M88.4 R12, [R12] ;  /* 0x000000000c0c783b */ /* 0x000e6c0000000200 */
[----:B------:R-:W-:Y:S08]  /*48a0*/  HMMA.16816.F32.BF16 R4, R52, R20, RZ ;  /* 0x000000143404723c */ /* 0x000ff000000418ff */
[C---:B----4-:R-:W-:Y:S08]  /*48b0*/  HMMA.16816.F32.BF16 R24, R48.reuse, R28, R24 ;  /* 0x0000001c3018723c */ /* 0x050ff00000041818 */
[----:B------:R-:W-:Y:S01]  /*48c0*/  HMMA.16816.F32.BF16 R16, R48, R30, R16 ;  /* 0x0000001e3010723c */ /* 0x000fe20000041810 */
[----:B------:R-:W3:Y:S07]  /*48d0*/  LDSM.16.M88.4 R28, [R128+0x3000] ;  /* 0x00300000801c783b */ /* 0x000eee0000000200 */
[----:B------:R-:W-:Y:S08]  /*48e0*/  HMMA.16816.F32.BF16 R20, R52, R22, RZ ;  /* 0x000000163414723c */ /* 0x000ff000000418ff */
[----:B------:R-:W-:Y:S08]  /*48f0*/  HMMA.16816.F32.BF16 R24, R32, R40, R24 ;  /* 0x000000282018723c */ /* 0x000ff00000041818 */
[----:B------:R-:W-:Y:S08]  /*4900*/  HMMA.16816.F32.BF16 R4, R48, R8, R4 ;  /* 0x000000083004723c */ /* 0x000ff00000041804 */
[----:B------:R-:W-:Y:S01]  /*4910*/  HMMA.16816.F32.BF16 R16, R32, R42, R16 ;  /* 0x0000002a2010723c */ /* 0x000fe20000041810 */
[----:B------:R-:W4:Y:S07]  /*4920*/  LDSM.16.M88.4 R40, [R37+0x2800] ;  /* 0x002800002528783b */ /* 0x000f2e0000000200 */
[----:B-1----:R-:W-:Y:S08]  /*4930*/  HMMA.16816.F32.BF16 R24, R12, R44, R24 ;  /* 0x0000002c0c18723c */ /* 0x002ff00000041818 */
[----:B------:R-:W-:Y:S08]  /*4940*/  HMMA.16816.F32.BF16 R20, R48, R10, R20 ;  /* 0x0000000a3014723c */ /* 0x000ff00000041814 */
[----:B------:R-:W-:Y:S08]  /*4950*/  HMMA.16816.F32.BF16 R8, R52, R56, RZ ;  /* 0x000000383408723c */ /* 0x000ff000000418ff */
[----:B------:R-:W-:Y:S08]  /*4960*/  HMMA.16816.F32.BF16 R4, R32, R76, R4 ;  /* 0x0000004c2004723c */ /* 0x000ff00000041804 */
[----:B------:R-:W-:Y:S01]  /*4970*/  HMMA.16816.F32.BF16 R16, R12, R46, R16 ;  /* 0x0000002e0c10723c */ /* 0x000fe20000041810 */
[----:B------:R-:W1:Y:S07]  /*4980*/  LDSM.16.M88.4 R44, [R61+0x3800] ;  /* 0x003800003d2c783b */ /* 0x000e6e0000000200 */
[----:B---3--:R-:W-:Y:S08]  /*4990*/  HMMA.16816.F32.BF16 R8, R48, R28, R8 ;  /* 0x0000001c3008723c */ /* 0x008ff00000041808 */
[----:B------:R-:W-:Y:S01]  /*49a0*/  HMMA.16816.F32.BF16 R20, R32, R78, R20 ;  /* 0x0000004e2014723c */ /* 0x000fe20000041814 */
[----:B------:R-:W-:Y:S07]  /*49b0*/  LDSM.16.M88.4 R76, [R123+0x3800] ;  /* 0x003800007b4c783b */ /* 0x000fee0000000200 */
[----:B----4-:R-:W-:Y:S08]  /*49c0*/  HMMA.16816.F32.BF16 R4, R12, R40, R4 ;  /* 0x000000280c04723c */ /* 0x010ff00000041804 */
[----:B------:R-:W-:Y:S08]  /*49d0*/  HMMA.16816.F32.BF16 R8, R32, R72, R8 ;  /* 0x000000482008723c */ /* 0x000ff00000041808 */
[----:B------:R-:W-:Y:S01]  /*49e0*/  HMMA.16816.F32.BF16 R20, R12, R42, R20 ;  /* 0x0000002a0c14723c */ /* 0x000fe20000041814 */
[----:B------:R-:W-:Y:S01]  /*49f0*/  LDSM.16.M88.4 R40, [R61+0x4000] ;  /* 0x004000003d28783b */ /* 0x000fe20000000200 */
[-C--:B--2---:R-:W-:Y:S01]  /*4a00*/  FMUL.FTZ R24, R24, R121.reuse ;  /* 0x0000007918187220 */ /* 0x084fe20000410000 */
[-C--:B------:R-:W-:Y:S01]  /*4a10*/  FMUL.FTZ R25, R25, R121.reuse ;  /* 0x0000007919197220 */ /* 0x080fe20000410000 */
[-C--:B------:R-:W-:Y:S01]  /*4a20*/  FMUL.FTZ R26, R26, R121.reuse ;  /* 0x000000791a1a7220 */ /* 0x080fe20000410000 */
[-C--:B------:R-:W-:Y:S01]  /*4a30*/  FMUL.FTZ R27, R27, R121.reuse ;  /* 0x000000791b1b7220 */ /* 0x080fe20000410000 */
[----:B------:R-:W2:Y:S01]  /*4a40*/  MUFU.TANH R118, R24 ;  /* 0x0000001800767308 */ /* 0x000ea20000002400 */
        /* <DEDUP_REMOVED lines=8> */
[----:B------:R-:W-:-:S04]  /*4ad0*/  FMUL.FTZ R7, R7, R121 ;  /* 0x0000007907077220 */ /* 0x000fc80000410000 */
[-C--:B------:R-:W-:Y:S01]  /*4ae0*/  FMUL.FTZ R20, R20, R121.reuse ;  /* 0x0000007914147220 */ /* 0x080fe20000410000 */
[-C--:B------:R-:W-:Y:S01]  /*4af0*/  FMUL.FTZ R21, R21, R121.reuse ;  /* 0x0000007915157220 */ /* 0x080fe20000410000 */
[-C--:B------:R-:W-:Y:S01]  /*4b00*/  FMUL.FTZ R22, R22, R121.reuse ;  /* 0x0000007916167220 */ /* 0x080fe20000410000 */
[-C--:B------:R-:W-:Y:S01]  /*4b10*/  FMUL.FTZ R23, R23, R121.reuse ;  /* 0x0000007917177220 */ /* 0x080fe20000410000 */
[----:B------:R-:W4:Y:S08]  /*4b20*/  MUFU.TANH R98, R26 ;  /* 0x0000001a00627308 */ /* 0x000f300000002400 */
[----:B------:R1:W1:Y:S08]  /*4b30*/  MUFU.TANH R97, R27 ;  /* 0x0000001b00617308 */ /* 0x0002700000002400 */
[----:B------:R-:W2:Y:S08]  /*4b40*/  MUFU.TANH R116, R16 ;  /* 0x0000001000747308 */ /* 0x000eb00000002400 */
[----:B------:R-:W2:Y:S01]  /*4b50*/  MUFU.TANH R115, R17 ;  /* 0x0000001100737308 */ /* 0x000ea20000002400 */
[----:B-1----:R-:W-:Y:S01]  /*4b60*/  HMMA.16816.F32.BF16 R24, R52, R58, RZ ;  /* 0x0000003a3418723c */ /* 0x002fe200000418ff */
[----:B------:R-:W1:Y:S06]  /*4b70*/  LDSM.16.M88.4 R56, [R128+0x3800] ;  /* 0x003800008038783b */ /* 0x000e6c0000000200 */
[----:B------:R-:W1:Y:S08]  /*4b80*/  MUFU.TANH R96, R18 ;  /* 0x0000001200607308 */ /* 0x000e700000002400 */
[----:B------:R3:W1:Y:S05]  /*4b90*/  MUFU.TANH R95, R19 ;  /* 0x00000013005f7308 */ /* 0x00066a0000002400 */
[----:B------:R-:W-:Y:S01]  /*4ba0*/  HMMA.16816.F32.BF16 R24, R48, R30, R24 ;  /* 0x0000001e3018723c */ /* 0x000fe20000041818 */
[----:B------:R-:W4:Y:S02]  /*4bb0*/  LDSM.16.M88.4 R28, [R37+0x3000] ;  /* 0x00300000251c783b */ /* 0x000f240000000200 */
[----:B------:R-:W1:Y:S08]  /*4bc0*/  MUFU.TANH R114, R4 ;  /* 0x0000000400727308 */ /* 0x000e700000002400 */
[----:B------:R-:W1:Y:S01]  /*4bd0*/  MUFU.TANH R113, R5 ;  /* 0x0000000500717308 */ /* 0x000e620000002400 */
[----:B---3--:R-:W-:Y:S07]  /*4be0*/  HMMA.16816.F32.BF16 R16, R52, R44, RZ ;  /* 0x0000002c3410723c */ /* 0x008fee00000418ff */
[----:B------:R-:W3:Y:S01]  /*4bf0*/  MUFU.TANH R94, R6 ;  /* 0x00000006005e7308 */ /* 0x000ee20000002400 */
[----:B------:R-:W-:Y:S01]  /*4c00*/  HMMA.16816.F32.BF16 R24, R32, R74, R24 ;  /* 0x0000004a2018723c */ /* 0x000fe20000041818 */
[----:B------:R-:W-:Y:S06]  /*4c10*/  LDSM.16.M88.4 R72, [R123+0x4000] ;  /* 0x004000007b48783b */ /* 0x000fec0000000200 */
[----:B------:R2:W2:Y:S05]  /*4c20*/  MUFU.TANH R93, R7 ;  /* 0x00000007005d7308 */ /* 0x0004aa0000002400 */
[----:B-1----:R-:W-:Y:S03]  /*4c30*/  HMMA.16816.F32.BF16 R16, R48, R56, R16 ;  /* 0x000000383010723c */ /* 0x002fe60000041810 */
[----:B------:R-:W1:Y:S05]  /*4c40*/  MUFU.TANH R112, R20 ;  /* 0x0000001400707308 */ /* 0x000e6a0000002400 */
[----:B----4-:R-:W-:Y:S03]  /*4c50*/  HMMA.16816.F32.BF16 R8, R12, R28, R8 ;  /* 0x0000001c0c08723c */ /* 0x010fe60000041808 */
[----:B------:R-:W4:Y:S05]  /*4c60*/  MUFU.TANH R111, R21 ;  /* 0x00000015006f7308 */ /* 0x000f2a0000002400 */
[----:B--2---:R-:W-:Y:S01]  /*4c70*/  HMMA.16816.F32.BF16 R4, R52, R46, RZ ;  /* 0x0000002e3404723c */ /* 0x004fe200000418ff */
[----:B------:R-:W2:Y:S02]  /*4c80*/  LDSM.16.M88.4 R44, [R128+0x4000] ;  /* 0x00400000802c783b */ /* 0x000ea40000000200 */
        /* <DEDUP_REMOVED lines=17> */
[----:B---3--:R-:W-:Y:S03]  /*4da0*/  HMMA.16816.F32.BF16 R20, R52, R40, RZ ;  /* 0x000000283414723c */ /* 0x008fe600000418ff */
[----:B------:R-:W3:Y:S08]  /*4db0*/  MUFU.TANH R90, R10 ;  /* 0x0000000a005a7308 */ /* 0x000ef00000002400 */
[----:B------:R1:W1:Y:S01]  /*4dc0*/  MUFU.TANH R89, R11 ;  /* 0x0000000b00597308 */ /* 0x0002620000002400 */
[----:B------:R-:W-:Y:S01]  /*4dd0*/  HMMA.16816.F32.BF16 R4, R32, R78, R4 ;  /* 0x0000004e2004723c */ /* 0x000fe20000041804 */
[----:B------:R-:W-:Y:S06]  /*4de0*/  LDSM.16.M88.4 R76, [R123+0x4800] ;  /* 0x004800007b4c783b */ /* 0x000fec0000000200 */
[----:B------:R-:W3:Y:S01]  /*4df0*/  MUFU.TANH R108, R24 ;  /* 0x00000018006c7308 */ /* 0x000ee20000002400 */
[----:B--2---:R-:W-:Y:S07]  /*4e00*/  HMMA.16816.F32.BF16 R20, R48, R44, R20 ;  /* 0x0000002c3014723c */ /* 0x004fee0000041814 */
[----:B------:R-:W2:Y:S01]  /*4e10*/  MUFU.TANH R107, R25 ;  /* 0x00000019006b7308 */ /* 0x000ea20000002400 */
[----:B-1----:R-:W-:Y:S01]  /*4e20*/  HMMA.16816.F32.BF16 R8, R52, R42, RZ ;  /* 0x0000002a3408723c */ /* 0x002fe200000418ff */
[----:B------:R-:W1:Y:S06]  /*4e30*/  LDSM.16.M88.4 R40, [R128+0x4800] ;  /* 0x004800008028783b */ /* 0x000e6c0000000200 */
[----:B------:R-:W1:Y:S01]  /*4e40*/  MUFU.TANH R88, R26 ;  /* 0x0000001a00587308 */ /* 0x000e620000002400 */
[----:B----4-:R-:W-:Y:S07]  /*4e50*/  HMMA.16816.F32.BF16 R16, R12, R56, R16 ;  /* 0x000000380c10723c */ /* 0x010fee0000041810 */
[----:B------:R4:W1:Y:S01]  /*4e60*/  MUFU.TANH R87, R27 ;  /* 0x0000001b00577308 */ /* 0x0008620000002400 */
[----:B------:R-:W-:Y:S08]  /*4e70*/  HMMA.16816.F32.BF16 R20, R32, R72, R20 ;  /* 0x000000482014723c */ /* 0x000ff00000041814 */
[----:B------:R-:W-:Y:S01]  /*4e80*/  HMMA.16816.F32.BF16 R8, R48, R46, R8 ;  /* 0x0000002e3008723c */ /* 0x000fe20000041808 */
[----:B------:R-:W3:Y:S02]  /*4e90*/  LDSM.16.M88.4 R44, [R37+0x4000] ;  /* 0x00400000252c783b */ /* 0x000ee40000000200 */
[-C--:B------:R-:W-:Y:S01]  /*4ea0*/  FMUL.FTZ R16, R16, R121.reuse ;  /* 0x0000007910107220 */ /* 0x080fe20000410000 */
[-C--:B------:R-:W-:Y:S01]  /*4eb0*/  FMUL.FTZ R17, R17, R121.reuse ;  /* 0x0000007911117220 */ /* 0x080fe20000410000 */
[-C--:B------:R-:W-:Y:S01]  /*4ec0*/  FMUL.FTZ R18, R18, R121.reuse ;  /* 0x0000007912127220 */ /* 0x080fe20000410000 */
[-C--:B------:R-:W-:Y:S01]  /*4ed0*/  FMUL.FTZ R19, R19, R121.reuse ;  /* 0x0000007913137220 */ /* 0x080fe20000410000 */
[----:B------:R-:W1:Y:S01]  /*4ee0*/  MUFU.TANH R106, R16 ;  /* 0x00000010006a7308 */ /* 0x000e620000002400 */
[----:B------:R-:W-:Y:S01]  /*4ef0*/  HMMA.16816.F32.BF16 R4, R12, R58, R4 ;  /* 0x0000003a0c04723c */ /* 0x000fe20000041804 */
[----:B------:R-:W2:Y:S06]  /*4f00*/  LDSM.16.M88.4 R56, [R61+0x5000] ;  /* 0x005000003d38783b */ /* 0x000eac0000000200 */
[----:B------:R-:W1:Y:S01]  /*4f10*/  MUFU.TANH R105, R17 ;  /* 0x0000001100697308 */ /* 0x000e620000002400 */
[C---:B----4-:R-:W-:Y:S07]  /*4f20*/  HMMA.16816.F32.BF16 R24, R52.reuse, R28, RZ ;  /* 0x0000001c3418723c */ /* 0x050fee00000418ff */
[----:B------:R-:W4:Y:S01]  /*4f30*/  MUFU.TANH R86, R18 ;  /* 0x0000001200567308 */ /* 0x000f220000002400 */
[----:B------:R-:W-:Y:S03]  /*4f40*/  HMMA.16816.F32.BF16 R28, R52, R30, RZ ;  /* 0x0000001e341c723c */ /* 0x000fe600000418ff */
[-C--:B------:R-:W-:Y:S01]  /*4f50*/  FMUL.FTZ R4, R4, R121.reuse ;  /* 0x0000007904047220 */ /* 0x080fe20000410000 */
[-C--:B------:R-:W-:Y:S01]  /*4f60*/  FMUL.FTZ R5, R5, R121.reuse ;  /* 0x0000007905057220 */ /* 0x080fe20000410000 */
[-C--:B------:R-:W-:Y:S01]  /*4f70*/  FMUL.FTZ R6, R6, R121.reuse ;  /* 0x0000007906067220 */ /* 0x080fe20000410000 */
[-C--:B------:R-:W-:Y:S01]  /*4f80*/  FMUL.FTZ R7, R7, R121.reuse ;  /* 0x0000007907077220 */ /* 0x080fe20000410000 */
[----:B------:R4:W2:Y:S01]  /*4f90*/  MUFU.TANH R85, R19 ;  /* 0x0000001300557308 */ /* 0x0008a20000002400 */
[----:B------:R-:W-:Y:S01]  /*4fa0*/  HMMA.16816.F32.BF16 R8, R32, R74, R8 ;  /* 0x0000004a2008723c */ /* 0x000fe20000041808 */
[----:B------:R-:W-:Y:S06]  /*4fb0*/  LDSM.16.M88.4 R72, [R123+0x5000] ;  /* 0x005000007b48783b */ /* 0x000fec0000000200 */
[----:B------:R-:W2:Y:S01]  /*4fc0*/  MUFU.TANH R104, R4 ;  /* 0x0000000400687308 */ /* 0x000ea20000002400 */
[----:B-1----:R-:W-:Y:S07]  /*4fd0*/  HMMA.16816.F32.BF16 R24, R48, R40, R24 ;  /* 0x000000283018723c */ /* 0x002fee0000041818 */
[----:B------:R-:W1:Y:S01]  /*4fe0*/  MUFU.TANH R103, R5 ;  /* 0x0000000500677308 */ /* 0x000e620000002400 */
[----:B---3--:R-:W-:Y:S01]  /*4ff0*/  HMMA.16816.F32.BF16 R20, R12, R44, R20 ;  /* 0x0000002c0c14723c */ /* 0x008fe20000041814 */
[----:B----4-:R-:W-:Y:S06]  /*5000*/  LDSM.16.M88.4 R16, [R128+0x5000] ;  /* 0x005000008010783b */ /* 0x010fec0000000200 */
[----:B------:R-:W3:Y:S01]  /*5010*/  MUFU.TANH R84, R6 ;  /* 0x0000000600547308 */ /* 0x000ee20000002400 */
[----:B------:R-:W-:Y:S01]  /*5020*/  HMMA.16816.F32.BF16 R28, R48, R42, R28 ;  /* 0x0000002a301c723c */ /* 0x000fe2000004181c */
[----:B------:R-:W4:Y:S06]  /*5030*/  LDSM.16.M88.4 R40, [R37+0x4800] ;  /* 0x004800002528783b */ /* 0x000f2c0000000200 */
[----:B------:R2:W1:Y:S01]  /*5040*/  MUFU.TANH R83, R7 ;  /* 0x0000000700537308 */ /* 0x0004620000002400 */
[----:B------:R-:W-:Y:S03]  /*5050*/  HMMA.16816.F32.BF16 R24, R32, R76, R24 ;  /* 0x0000004c2018723c */ /* 0x000fe60000041818 */
[-C--:B------:R-:W-:Y:S01]  /*5060*/  FMUL.FTZ R20, R20, R121.reuse ;  /* 0x0000007914147220 */ /* 0x080fe20000410000 */
[-C--:B------:R-:W-:Y:S01]  /*5070*/  FMUL.FTZ R21, R21, R121.reuse ;  /* 0x0000007915157220 */ /* 0x080fe20000410000 */
[-C--:B------:R-:W-:Y:S01]  /*5080*/  FMUL.FTZ R22, R22, R121.reuse ;  /* 0x0000007916167220 */ /* 0x080fe20000410000 */
[-C--:B------:R-:W-:Y:S01]  /*5090*/  FMUL.FTZ R23, R23, R121.reuse ;  /* 0x0000007917177220 */ /* 0x080fe20000410000 */
[----:B------:R-:W1:Y:S01]  /*50a0*/  MUFU.TANH R102, R20 ;  /* 0x0000001400667308 */ /* 0x000e620000002400 */
[----:B------:R-:W-:Y:S01]  /*50b0*/  HMMA.16816.F32.BF16 R8, R12, R46, R8 ;  /* 0x0000002e0c08723c */ /* 0x000fe20000041808 */
[----:B------:R-:W3:Y:S06]  /*50c0*/  LDSM.16.M88.4 R44, [R61+0x5800] ;  /* 0x005800003d2c783b */ /* 0x000eec0000000200 */
[----:B------:R-:W1:Y:S01]  /*50d0*/  MUFU.TANH R101, R21 ;  /* 0x0000001500657308 */ /* 0x000e620000002400 */
[----:B--2---:R-:W-:Y:S07]  /*50e0*/  HMMA.16816.F32.BF16 R4, R52, R56, RZ ;  /* 0x000000383404723c */ /* 0x004fee00000418ff */
[----:B------:R-:W2:Y:S01]  /*50f0*/  MUFU.TANH R82, R22 ;  /* 0x0000001600527308 */ /* 0x000ea20000002400 */
[----:B------:R-:W-:Y:S01]  /*5100*/  HMMA.16816.F32.BF16 R28, R32, R78, R28 ;  /* 0x0000004e201c723c */ /* 0x000fe2000004181c */
[----:B------:R-:W-:Y:S02]  /*5110*/  LDSM.16.M88.4 R76, [R123+0x5800] ;  /* 0x005800007b4c783b */ /* 0x000fe40000000200 */
[-C--:B------:R-:W-:Y:S01]  /*5120*/  FMUL.FTZ R8, R8, R121.reuse ;  /* 0x0000007908087220 */ /* 0x080fe20000410000 */
[-C--:B------:R-:W-:Y:S01]  /*5130*/  FMUL.FTZ R9, R9, R121.reuse ;  /* 0x0000007909097220 */ /* 0x080fe20000410000 */
[-C--:B------:R-:W-:Y:S01]  /*5140*/  FMUL.FTZ R10, R10, R121.reuse ;  /* 0x000000790a0a7220 */ /* 0x080fe20000410000 */
[-C--:B------:R-:W-:Y:S01]  /*5150*/  FMUL.FTZ R11, R11, R121.reuse ;  /* 0x000000790b0b7220 */ /* 0x080fe20000410000 */
[----:B------:R1:W1:Y:S01]  /*5160*/  MUFU.TANH R81, R23 ;  /* 0x0000001700517308 */ /* 0x0002620000002400 */
[----:B----4-:R-:W-:Y:S07]  /*5170*/  HMMA.16816.F32.BF16 R24, R12, R40, R24 ;  /* 0x000000280c18723c */ /* 0x010fee0000041818 */
[----:B------:R-:W4:Y:S01]  /*5180*/  MUFU.TANH R100, R8 ;  /* 0x0000000800647308 */ /* 0x000f220000002400 */
[----:B------:R-:W-:Y:S07]  /*5190*/  HMMA.16816.F32.BF16 R4, R48, R16, R4 ;  /* 0x000000103004723c */ /* 0x000fee0000041804 */
[----:B------:R-:W2:Y:S01]  /*51a0*/  MUFU.TANH R99, R9 ;  /* 0x0000000900637308 */ /* 0x000ea20000002400 */
[----:B-1----:R-:W-:Y:S01]  /*51b0*/  HMMA.16816.F32.BF16 R20, R52, R58, RZ ;  /* 0x0000003a3414723c */ /* 0x002fe200000418ff */
[----:B------:R-:W1:Y:S02]  /*51c0*/  LDSM.16.M88.4 R56, [R128+0x5800] ;  /* 0x005800008038783b */ /* 0x000e640000000200 */
[-C--:B------:R-:W-:Y:S01]  /*51d0*/  FMUL.FTZ R24, R24, R121.reuse ;  /* 0x0000007918187220 */ /* 0x080fe20000410000 */
[-C--:B------:R-:W-:Y:S01]  /*51e0*/  FMUL.FTZ R25, R25, R121.reuse ;  /* 0x0000007919197220 */ /* 0x080fe20000410000 */
[----:B------:R-:W-:-:S02]  /*51f0*/  FMUL.FTZ R26, R26, R121 ;  /* 0x000000791a1a7220 */ /* 0x000fc40000410000 */
[----:B------:R-:W1:Y:S01]  /*5200*/  MUFU.TANH R80, R10 ;  /* 0x0000000a00507308 */ /* 0x000e620000002400 */
[-C--:B------:R-:W-:Y:S01]  /*5210*/  FMUL.FTZ R0, R27, R121.reuse ;  /* 0x000000791b007220 */ /* 0x080fe20000410000 */
[----:B------:R-:W-:Y:S01]  /*5220*/  HMMA.16816.F32.BF16 R28, R12, R42, R28 ;  /* 0x0000002a0c1c723c */ /* 0x000fe2000004181c */
[----:B------:R-:W-:Y:S05]  /*5230*/  LDSM.16.M88.4 R40, [R61+0x6000] ;  /* 0x006000003d28783b */ /* 0x000fea0000000200 */
[----:B------:R3:W1:Y:S02]  /*5240*/  MUFU.TANH R71, R11 ;  /* 0x0000000b00477308 */ /* 0x0006640000002400 */
[----:B------:R-:W-:Y:S06]  /*5250*/  HMMA.16816.F32.BF16 R4, R32, R72, R4 ;  /* 0x000000482004723c */ /* 0x000fec0000041804 */
[----:B------:R-:W1:Y:S02]  /*5260*/  MUFU.TANH R124, R24 ;  /* 0x00000018007c7308 */ /* 0x000e640000002400 */
[----:B------:R-:W-:Y:S01]  /*5270*/  HMMA.16816.F32.BF16 R20, R48, R18, R20 ;  /* 0x000000123014723c */ /* 0x000fe20000041814 */
[----:B------:R-:W4:Y:S02]  /*5280*/  LDSM.16.M88.4 R16, [R37+0x5000] ;  /* 0x005000002510783b */ /* 0x000f240000000200 */
[-C--:B------:R-:W-:Y:S01]  /*5290*/  FMUL.FTZ R28, R28, R121.reuse ;  /* 0x000000791c1c7220 */ /* 0x080fe20000410000 */
[-C--:B------:R-:W-:Y:S01]  /*52a0*/  FMUL.FTZ R29, R29, R121.reuse ;  /* 0x000000791d1d7220 */ /* 0x080fe20000410000 */
[-C--:B------:R-:W-:Y:S01]  /*52b0*/  FMUL.FTZ R30, R30, R121.reuse ;  /* 0x000000791e1e7220 */ /* 0x080fe20000410000 */
[----:B------:R-:W1:Y:S01]  /*52c0*/  MUFU.TANH R125, R25 ;  /* 0x00000019007d7308 */ /* 0x000e620000002400 */
[-C--:B------:R-:W-:Y:S01]  /*52d0*/  FMUL.FTZ R31, R31, R121.reuse ;  /* 0x000000791f1f7220 */ /* 0x080fe20000410000 */
[----:B---3--:R-:W-:Y:S06]  /*52e0*/  HMMA.16816.F32.BF16 R8, R52, R44, RZ ;  /* 0x0000002c3408723c */ /* 0x008fec00000418ff */
[----:B------:R3:W2:Y:S06]  /*52f0*/  MUFU.TANH R36, R26 ;  /* 0x0000001a00247308 */ /* 0x0006ac0000002400 */
[----:B------:R-:W-:Y:S01]  /*5300*/  HMMA.16816.F32.BF16 R20, R32, R74, R20 ;  /* 0x0000004a2014723c */ /* 0x000fe20000041814 */
[----:B------:R-:W-:Y:S01]  /*5310*/  LDSM.16.M88.4 R72, [R123+0x6000] ;  /* 0x006000007b48783b */ /* 0x000fe20000000200 */
[----:B------:R-:W2:Y:S06]  /*5320*/  MUFU.TANH R126, R28 ;  /* 0x0000001c007e7308 */ /* 0x000eac0000002400 */
[----:B-1----:R-:W-:Y:S02]  /*5330*/  HMMA.16816.F32.BF16 R8, R48, R56, R8 ;  /* 0x000000383008723c */ /* 0x002fe40000041808 */
[----:B------:R-:W1:Y:S06]  /*5340*/  MUFU.TANH R127, R29 ;  /* 0x0000001d007f7308 */ /* 0x000e6c0000002400 */
[----:B---3--:R-:W-:Y:S01]  /*5350*/  HMMA.16816.F32.BF16 R24, R52, R46, RZ ;  /* 0x0000002e3418723c */ /* 0x008fe200000418ff */
[----:B------:R-:W3:Y:S01]  /*5360*/  LDSM.16.M88.4 R44, [R128+0x6000] ;  /* 0x00600000802c783b */ /* 0x000ee20000000200 */
[----:B------:R-:W1:Y:S06]  /*5370*/  MUFU.TANH R131, R30 ;  /* 0x0000001e00837308 */ /* 0x000e6c0000002400 */
[C---:B----4-:R-:W-:Y:S02]  /*5380*/  HMMA.16816.F32.BF16 R4, R12.reuse, R16, R4 ;  /* 0x000000100c04723c */ /* 0x050fe40000041804 */
[----:B------:R4:W1:Y:S06]  /*5390*/  MUFU.TANH R132, R31 ;  /* 0x0000001f00847308 */ /* 0x00086c0000002400 */
[----:B------:R-:W-:Y:S01]  /*53a0*/  HMMA.16816.F32.BF16 R20, R12, R18, R20 ;  /* 0x000000120c14723c */ /* 0x000fe20000041814 */
[----:B------:R-:W-:Y:S01]  /*53b0*/  LDSM.16.M88.4 R16, [R61+0x6800] ;  /* 0x006800003d10783b */ /* 0x000fe20000000200 */
[----:B------:R-:W1:Y:S06]  /*53c0*/  MUFU.TANH R0, R0 ;  /* 0x0000000000007308 */ /* 0x000e6c0000002400 */
[----:B------:R-:W-:Y:S01]  /*53d0*/  HMMA.16816.F32.BF16 R24, R48, R58, R24 ;  /* 0x0000003a3018723c */ /* 0x000fe20000041818 */
[----:B------:R-:W2:Y:S02]  /*53e0*/  LDSM.16.M88.4 R56, [R37+0x5800] ;  /* 0x005800002538783b */ /* 0x000ea40000000200 */
[-C--:B------:R-:W-:Y:S01]  /*53f0*/  FMUL.FTZ R4, R4, R121.reuse ;  /* 0x0000007904047220 */ /* 0x080fe20000410000 */
[-C--:B------:R-:W-:Y:S01]  /*5400*/  FMUL.FTZ R5, R5, R121.reuse ;  /* 0x0000007905057220 */ /* 0x080fe20000410000 */
[-C--:B------:R-:W-:Y:S01]  /*5410*/  FMUL.FTZ R6, R6, R121.reuse ;  /* 0x0000007906067220 */ /* 0x080fe20000410000 */
[-C--:B------:R-:W-:Y:S01]  /*5420*/  FMUL.FTZ R7, R7, R121.reuse ;  /* 0x0000007907077220 */ /* 0x080fe20000410000 */
[----:B------:R-:W1:Y:S01]  /*5430*/  MUFU.TANH R129, R4 ;  /* 0x0000000400817308 */ /* 0x000e620000002400 */
[----:B----4-:R-:W-:Y:S03]  /*5440*/  HMMA.16816.F32.BF16 R28, R52, R40, RZ ;  /* 0x00000028341c723c */ /* 0x010fe600000418ff */
[-C--:B------:R-:W-:Y:S01]  /*5450*/  FMUL.FTZ R20, R20, R121.reuse ;  /* 0x0000007914147220 */ /* 0x080fe20000410000 */
[-C--:B------:R-:W-:Y:S01]  /*5460*/  FMUL.FTZ R21, R21, R121.reuse ;  /* 0x0000007915157220 */ /* 0x080fe20000410000 */
[-C--:B------:R-:W-:Y:S01]  /*5470*/  FMUL.FTZ R22, R22, R121.reuse ;  /* 0x0000007916167220 */ /* 0x080fe20000410000 */
[-C--:B------:R-:W-:Y:S01]  /*5480*/  FMUL.FTZ R23, R23, R121.reuse ;  /* 0x0000007917177220 */ /* 0x080fe20000410000 */
[----:B------:R-:W4:Y:S01]  /*5490*/  MUFU.TANH R130, R5 ;  /* 0x0000000500827308 */ /* 0x000f220000002400 */
[C---:B------:R-:W-:Y:S07]  /*54a0*/  HMMA.16816.F32.BF16 R8, R32.reuse, R76, R8 ;  /* 0x0000004c2008723c */ /* 0x040fee0000041808 */
[----:B------:R-:W1:Y:S01]  /*54b0*/  MUFU.TANH R133, R6 ;  /* 0x0000000600857308 */ /* 0x000e620000002400 */
[----:B------:R-:W-:Y:S01]  /*54c0*/  HMMA.16816.F32.BF16 R24, R32, R78, R24 ;  /* 0x0000004e2018723c */ /* 0x000fe20000041818 */
[----:B------:R-:W-:Y:S06]  /*54d0*/  LDSM.16.M88.4 R76, [R123+0x6800] ;  /* 0x006800007b4c783b */ /* 0x000fec0000000200 */
[----:B------:R4:W1:Y:S01]  /*54e0*/  MUFU.TANH R134, R7 ;  /* 0x0000000700867308 */ /* 0x0008620000002400 */
[----:B---3--:R-:W-:Y:S07]  /*54f0*/  HMMA.16816.F32.BF16 R28, R48, R44, R28 ;  /* 0x0000002c301c723c */ /* 0x008fee000004181c */
[----:B------:R-:W3:Y:S01]  /*5500*/  MUFU.TANH R135, R20 ;  /* 0x0000001400877308 */ /* 0x000ee20000002400 */
[----:B--2---:R-:W-:Y:S07]  /*5510*/  HMMA.16816.F32.BF16 R8, R12, R56, R8 ;  /* 0x000000380c08723c */ /* 0x004fee0000041808 */
[----:B------:R-:W2:Y:S01]  /*5520*/  MUFU.TANH R136, R21 ;  /* 0x0000001500887308 */ /* 0x000ea20000002400 */
[----:B----4-:R-:W-:Y:S01]  /*5530*/  HMMA.16816.F32.BF16 R4, R52, R42, RZ ;  /* 0x0000002a3404723c */ /* 0x010fe200000418ff */
[----:B------:R-:W4:Y:S06]  /*5540*/  LDSM.16.M88.4 R40, [R128+0x6800] ;  /* 0x006800008028783b */ /* 0x000f2c0000000200 */
[----:B------:R-:W1:Y:S01]  /*5550*/  MUFU.TANH R138, R22 ;  /* 0x00000016008a7308 */ /* 0x000e620000002400 */
[----:B------:R-:W-:Y:S01]  /*5560*/  HMMA.16816.F32.BF16 R24, R12, R58, R24 ;  /* 0x0000003a0c18723c */ /* 0x000fe20000041818 */
[----:B------:R-:W-:Y:S02]  /*5570*/  LDSM.16.M88.4 R56, [R61+0x7000] ;  /* 0x007000003d38783b */ /* 0x000fe40000000200 */
[-C--:B------:R-:W-:Y:S01]  /*5580*/  FMUL.FTZ R8, R8, R121.reuse ;  /* 0x0000007908087220 */ /* 0x080fe20000410000 */
[-C--:B------:R-:W-:Y:S01]  /*5590*/  FMUL.FTZ R9, R9, R121.reuse ;  /* 0x0000007909097220 */ /* 0x080fe20000410000 */
[----:B------:R-:W-:-:S02]  /*55a0*/  FMUL.FTZ R10, R10, R121 ;  /* 0x000000790a0a7220 */ /* 0x000fc40000410000 */
[----:B------:R3:W1:Y:S01]  /*55b0*/  MUFU.TANH R140, R23 ;  /* 0x00000017008c7308 */ /* 0x0006620000002400 */
[-C--:B------:R-:W-:Y:S01]  /*55c0*/  FMUL.FTZ R11, R11, R121.reuse ;  /* 0x000000790b0b7220 */ /* 0x080fe20000410000 */
[----:B------:R-:W-:Y:S06]  /*55d0*/  HMMA.16816.F32.BF16 R28, R32, R72, R28 ;  /* 0x00000048201c723c */ /* 0x000fec000004181c */
[----:B------:R-:W1:Y:S02]  /*55e0*/  MUFU.TANH R137, R8 ;  /* 0x0000000800897308 */ /* 0x000e640000002400 */
[----:B------:R-:W-:Y:S01]  /*55f0*/  HMMA.16816.F32.BF16 R4, R48, R46, R4 ;  /* 0x0000002e3004723c */ /* 0x000fe20000041804 */
[----:B------:R-:W2:Y:S01]  /*5600*/  LDSM.16.M88.4 R44, [R37+0x6000] ;  /* 0x00600000252c783b */ /* 0x000ea20000000200 */
[-C--:B------:R-:W-:Y:S01]  /*5610*/  FMUL.FTZ R24, R24, R121.reuse ;  /* 0x0000007918187220 */ /* 0x080fe20000410000 */
[-C--:B------:R-:W-:Y:S01]  /*5620*/  FMUL.FTZ R25, R25, R121.reuse ;  /* 0x0000007919197220 */ /* 0x080fe20000410000 */
[----:B------:R-:W-:-:S02]  /*5630*/  FMUL.FTZ R26, R26, R121 ;  /* 0x000000791a1a7220 */ /* 0x000fc40000410000 */
[----:B------:R-:W1:Y:S01]  /*5640*/  MUFU.TANH R139, R9 ;  /* 0x00000009008b7308 */ /* 0x000e620000002400 */
[-C--:B------:R-:W-:Y:S01]  /*5650*/  FMUL.FTZ R27, R27, R121.reuse ;  /* 0x000000791b1b7220 */ /* 0x080fe20000410000 */
[C---:B---3--:R-:W-:Y:S06]  /*5660*/  HMMA.16816.F32.BF16 R20, R52.reuse, R16, RZ ;  /* 0x000000103414723c */ /* 0x048fec00000418ff */
[----:B------:R-:W3:Y:S02]  /*5670*/  MUFU.TANH R141, R10 ;  /* 0x0000000a008d7308 */ /* 0x000ee40000002400 */
[----:B------:R-:W-:Y:S06]  /*5680*/  HMMA.16816.F32.BF16 R16, R52, R18, RZ ;  /* 0x000000123410723c */ /* 0x000fec00000418ff */
[----:B------:R1:W1:Y:S02]  /*5690*/  MUFU.TANH R142, R11 ;  /* 0x0000000b008e7308 */ /* 0x0002640000002400 */
[----:B------:R-:W-:Y:S01]  /*56a0*/  HMMA.16816.F32.BF16 R4, R32, R74, R4 ;  /* 0x0000004a2004723c */ /* 0x000fe20000041804 */
[----:B------:R-:W-:Y:S05]  /*56b0*/  LDSM.16.M88.4 R72, [R123+0x7000] ;  /* 0x007000007b48783b */ /* 0x000fea0000000200 */
[----:B------:R-:W2:Y:S02]  /*56c0*/  MUFU.TANH R144, R24 ;  /* 0x0000001800907308 */ /* 0x000ea40000002400 */
[C---:B----4-:R-:W-:Y:S06]  /*56d0*/  HMMA.16816.F32.BF16 R20, R48.reuse, R40, R20 ;  /* 0x000000283014723c */ /* 0x050fec0000041814 */
[----:B------:R-:W4:Y:S01]  /*56e0*/  MUFU.TANH R145, R25 ;  /* 0x0000001900917308 */ /* 0x000f220000002400 */
[----:B-1----:R-:W-:Y:S01]  /*56f0*/  LDSM.16.M88.4 R8, [R128+0x7000] ;  /* 0x007000008008783b */ /* 0x002fe20000000200 */
[----:B------:R-:W-:Y:S03]  /*5700*/  HMMA.16816.F32.BF16 R16, R48, R42, R16 ;  /* 0x0000002a3010723c */ /* 0x000fe60000041810 */
[----:B------:R-:W1:Y:S03]  /*5710*/  LDSM.16.M88.4 R40, [R37+0x6800] ;  /* 0x006800002528783b */ /* 0x000e660000000200 */
[----:B------:R-:W1:Y:S02]  /*5720*/  MUFU.TANH R143, R26 ;  /* 0x0000001a008f7308 */ /* 0x000e640000002400 */
[----:B--2---:R-:W-:Y:S06]  /*5730*/  HMMA.16816.F32.BF16 R28, R12, R44, R28 ;  /* 0x0000002c0c1c723c */ /* 0x004fec000004181c */
[----:B------:R2:W1:Y:S02]  /*5740*/  MUFU.TANH R148, R27 ;  /* 0x0000001b00947308 */ /* 0x0004640000002400 */
        /* <DEDUP_REMOVED lines=8> */
[C---:B--2---:R-:W-:Y:S07]  /*57d0*/  HMMA.16816.F32.BF16 R24, R52.reuse, R56, RZ ;  /* 0x000000383418723c */ /* 0x044fee00000418ff */
[----:B------:R-:W2:Y:S01]  /*57e0*/  MUFU.TANH R147, R29 ;  /* 0x0000001d00937308 */ /* 0x000ea20000002400 */
[----:B------:R-:W-:Y:S03]  /*57f0*/  HMMA.16816.F32.BF16 R56, R52, R58, RZ ;  /* 0x0000003a3438723c */ /* 0x000fe600000418ff */
[-C--:B------:R-:W-:Y:S01]  /*5800*/  FMUL.FTZ R4, R4, R121.reuse ;  /* 0x0000007904047220 */ /* 0x080fe20000410000 */
[-C--:B------:R-:W-:Y:S01]  /*5810*/  FMUL.FTZ R5, R5, R121.reuse ;  /* 0x0000007905057220 */ /* 0x080fe20000410000 */
[-C--:B------:R-:W-:Y:S01]  /*5820*/  FMUL.FTZ R6, R6, R121.reuse ;  /* 0x0000007906067220 */ /* 0x080fe20000410000 */
[-C--:B------:R-:W-:Y:S01]  /*5830*/  FMUL.FTZ R7, R7, R121.reuse ;  /* 0x0000007907077220 */ /* 0x080fe20000410000 */
[----:B------:R-:W2:Y:S01]  /*5840*/  MUFU.TANH R149, R30 ;  /* 0x0000001e00957308 */ /* 0x000ea20000002400 */
[----:B-1----:R-:W-:Y:S07]  /*5850*/  HMMA.16816.F32.BF16 R20, R12, R40, R20 ;  /* 0x000000280c14723c */ /* 0x002fee0000041814 */
[----:B------:R1:W1:Y:S01]  /*5860*/  MUFU.TANH R150, R31 ;  /* 0x0000001f00967308 */ /* 0x0002620000002400 */
[----:B------:R-:W-:Y:S01]  /*5870*/  HMMA.16816.F32.BF16 R16, R32, R78, R16 ;  /* 0x0000004e2010723c */ /* 0x000fe20000041810 */
[----:B------:R-:W-:Y:S06]  /*5880*/  LDSM.16.M88.4 R76, [R123+0x7800] ;  /* 0x007800007b4c783b */ /* 0x000fec0000000200 */
[----:B------:R-:W2:Y:S01]  /*5890*/  MUFU.TANH R154, R4 ;  /* 0x00000004009a7308 */ /* 0x000ea20000002400 */
[C---:B------:R-:W-:Y:S03]  /*58a0*/  HMMA.16816.F32.BF16 R24, R48.reuse, R8, R24 ;  /* 0x000000083018723c */ /* 0x040fe60000041818 */
[-C--:B------:R-:W-:Y:S01]  /*58b0*/  FMUL.FTZ R20, R20, R121.reuse ;  /* 0x0000007914147220 */ /* 0x080fe20000410000 */
[-C--:B------:R-:W-:Y:S01]  /*58c0*/  FMUL.FTZ R21, R21, R121.reuse ;  /* 0x0000007915157220 */ /* 0x080fe20000410000 */
[-C--:B------:R-:W-:Y:S01]  /*58d0*/  FMUL.FTZ R22, R22, R121.reuse ;  /* 0x0000007916167220 */ /* 0x080fe20000410000 */
[-C--:B------:R-:W-:Y:S01]  /*58e0*/  FMUL.FTZ R23, R23, R121.reuse ;  /* 0x0000007917177220 */ /* 0x080fe20000410000 */
[----:B------:R-:W2:Y:S01]  /*58f0*/  MUFU.TANH R156, R5 ;  /* 0x00000005009c7308 */ /* 0x000ea20000002400 */
[----:B-1----:R-:W-:Y:S01]  /*5900*/  LDSM.16.M88.4 R28, [R128+0x7800] ;  /* 0x00780000801c783b */ /* 0x002fe20000000200 */
[----:B------:R-:W-:Y:S03]  /*5910*/  HMMA.16816.F32.BF16 R56, R48, R10, R56 ;  /* 0x0000000a3038723c */ /* 0x000fe60000041838 */
[----:B------:R-:W1:Y:S03]  /*5920*/  LDSM.16.M88.4 R8, [R37+0x7000] ;  /* 0x007000002508783b */ /* 0x000e660000000200 */
[----:B------:R-:W1:Y:S02]  /*5930*/  MUFU.TANH R151, R6 ;  /* 0x0000000600977308 */ /* 0x000e640000002400 */
[----:B------:R-:W-:Y:S01]  /*5940*/  HMMA.16816.F32.BF16 R16, R12, R42, R16 ;  /* 0x0000002a0c10723c */ /* 0x000fe20000041810 */
[----:B------:R-:W4:Y:S05]  /*5950*/  LDSM.16.M88.4 R40, [R61+0x8000] ;  /* 0x008000003d28783b */ /* 0x000f2a0000000200 */
[----:B------:R3:W1:Y:S02]  /*5960*/  MUFU.TANH R152, R7 ;  /* 0x0000000700987308 */ /* 0x0006640000002400 */
[C---:B------:R-:W-:Y:S06]  /*5970*/  HMMA.16816.F32.BF16 R24, R32.reuse, R72, R24 ;  /* 0x000000482018723c */ /* 0x040fec0000041818 */
[----:B------:R-:W1:Y:S02]  /*5980*/  MUFU.TANH R159, R20 ;  /* 0x00000014009f7308 */ /* 0x000e640000002400 */
[----:B------:R-:W-:Y:S01]  /*5990*/  HMMA.16816.F32.BF16 R56, R32, R74, R56 ;  /* 0x0000004a2038723c */ /* 0x000fe20000041838 */
[----:B------:R-:W-:Y:S02]  /*59a0*/  LDSM.16.M88.4 R72, [R123+0x8000] ;  /* 0x008000007b48783b */ /* 0x000fe40000000200 */
[-C--:B------:R-:W-:Y:S01]  /*59b0*/  FMUL.FTZ R16, R16, R121.reuse ;  /* 0x0000007910107220 */ /* 0x080fe20000410000 */
[-C--:B------:R-:W-:Y:S01]  /*59c0*/  FMUL.FTZ R17, R17, R121.reuse ;  /* 0x0000007911117220 */ /* 0x080fe20000410000 */
[-C--:B------:R-:W-:Y:S01]  /*59d0*/  FMUL.FTZ R18, R18, R121.reuse ;  /* 0x0000007912127220 */ /* 0x080fe20000410000 */
[----:B------:R-:W2:Y:S01]  /*59e0*/  MUFU.TANH R160, R21 ;  /* 0x0000001500a07308 */ /* 0x000ea20000002400 */
[-C--:B------:R-:W-:Y:S01]  /*59f0*/  FMUL.FTZ R19, R19, R121.reuse ;  /* 0x0000007913137220 */ /* 0x080fe20000410000 */
[----:B---3--:R-:W-:Y:S06]  /*5a00*/  HMMA.16816.F32.BF16 R4, R52, R44, RZ ;  /* 0x0000002c3404723c */ /* 0x008fec00000418ff */
[----:B------:R-:W3:Y:S02]  /*5a10*/  MUFU.TANH R153, R22 ;  /* 0x0000001600997308 */ /* 0x000ee40000002400 */
[C---:B-1----:R-:W-:Y:S06]  /*5a20*/  HMMA.16816.F32.BF16 R24, R12.reuse, R8, R24 ;  /* 0x000000080c18723c */ /* 0x042fec0000041818 */
[----:B------:R1:W1:Y:S02]  /*5a30*/  MUFU.TANH R155, R23 ;  /* 0x00000017009b7308 */ /* 0x0002640000002400 */
[----:B------:R-:W-:Y:S01]  /*5a40*/  HMMA.16816.F32.BF16 R56, R12, R10, R56 ;  /* 0x0000000a0c38723c */ /* 0x000fe20000041838 */
[----:B------:R-:W-:Y:S05]  /*5a50*/  LDSM.16.M88.4 R8, [R61+0x8800] ;  /* 0x008800003d08783b */ /* 0x000fea0000000200 */
[----:B------:R-:W2:Y:S02]  /*5a60*/  MUFU.TANH R163, R16 ;  /* 0x0000001000a37308 */ /* 0x000ea40000002400 */
[----:B------:R-:W-:Y:S06]  /*5a70*/  HMMA.16816.F32.BF16 R4, R48, R28, R4 ;  /* 0x0000001c3004723c */ /* 0x000fec0000041804 */
[----:B------:R-:W2:Y:S01]  /*5a80*/  MUFU.TANH R165, R17 ;  /* 0x0000001100a57308 */ /* 0x000ea20000002400 */
[-C--:B------:R-:W-:Y:S01]  /*5a90*/  FMUL.FTZ R24, R24, R121.reuse ;  /* 0x0000007918187220 */ /* 0x080fe20000410000 */
[-C--:B------:R-:W-:Y:S01]  /*5aa0*/  FMUL.FTZ R25, R25, R121.reuse ;  /* 0x0000007919197220 */ /* 0x080fe20000410000 */
[-C--:B------:R-:W-:Y:S01]  /*5ab0*/  FMUL.FTZ R26, R26, R121.reuse ;  /* 0x000000791a1a7220 */ /* 0x080fe20000410000 */
[-C--:B------:R-:W-:Y:S01]  /*5ac0*/  FMUL.FTZ R27, R27, R121.reuse ;  /* 0x000000791b1b7220 */ /* 0x080fe20000410000 */
[----:B-1----:R-:W-:Y:S01]  /*5ad0*/  HMMA.16816.F32.BF16 R20, R52, R46, RZ ;  /* 0x0000002e3414723c */ /* 0x002fe200000418ff */
[----:B------:R-:W1:Y:S02]  /*5ae0*/  LDSM.16.M88.4 R44, [R128+0x8000] ;  /* 0x00800000802c783b */ /* 0x000e640000000200 */
[----:B------:R-:W1:Y:S01]  /*5af0*/  MUFU.TANH R157, R18 ;  /* 0x00000012009d7308 */ /* 0x000e620000002400 */
[-C--:B------:R-:W-:Y:S01]  /*5b00*/  FMUL.FTZ R56, R56, R121.reuse ;  /* 0x0000007938387220 */ /* 0x080fe20000410000 */
[-C--:B------:R-:W-:Y:S01]  /*5b10*/  FMUL.FTZ R57, R57, R121.reuse ;  /* 0x0000007939397220 */ /* 0x080fe20000410000 */
[-C--:B------:R-:W-:Y:S01]  /*5b20*/  FMUL.FTZ R58, R58, R121.reuse ;  /* 0x000000793a3a7220 */ /* 0x080fe20000410000 */
[----:B------:R-:W-:-:S04]  /*5b30*/  FMUL.FTZ R59, R59, R121 ;  /* 0x000000793b3b7220 */ /* 0x000fc80000410000 */
[----:B------:R4:W1:Y:S01]  /*5b40*/  MUFU.TANH R158, R19 ;  /* 0x00000013009e7308 */ /* 0x0008620000002400 */
[----:B------:R-:W-:Y:S07]  /*5b50*/  HMMA.16816.F32.BF16 R4, R32, R76, R4 ;  /* 0x0000004c2004723c */ /* 0x000fee0000041804 */
[----:B------:R-:W1:Y:S01]  /*5b60*/  MUFU.TANH R169, R24 ;  /* 0x0000001800a97308 */ /* 0x000e620000002400 */
[----:B------:R-:W-:Y:S01]  /*5b70*/  HMMA.16816.F32.BF16 R20, R48, R30, R20 ;  /* 0x0000001e3014723c */ /* 0x000fe20000041814 */
[----:B------:R-:W3:Y:S06]  /*5b80*/  LDSM.16.M88.4 R28, [R37+0x7800] ;  /* 0x00780000251c783b */ /* 0x000eec0000000200 */
[----:B------:R-:W1:Y:S01]  /*5b90*/  MUFU.TANH R170, R25 ;  /* 0x0000001900aa7308 */ /* 0x000e620000002400 */
[C---:B----4-:R-:W-:Y:S07]  /*5ba0*/  HMMA.16816.F32.BF16 R16, R52.reuse, R40, RZ ;  /* 0x000000283410723c */ /* 0x050fee00000418ff */
[----:B------:R-:W4:Y:S01]  /*5bb0*/  MUFU.TANH R174, R26 ;  /* 0x0000001a00ae7308 */ /* 0x000f220000002400 */
[----:B------:R-:W-:Y:S07]  /*5bc0*/  HMMA.16816.F32.BF16 R40, R52, R42, RZ ;  /* 0x0000002a3428723c */ /* 0x000fee00000418ff */
[----:B------:R2:W2:Y:S01]  /*5bd0*/  MUFU.TANH R206, R27 ;  /* 0x0000001b00ce7308 */ /* 0x0004a20000002400 */
[----:B------:R-:W-:Y:S01]  /*5be0*/  HMMA.16816.F32.BF16 R20, R32, R78, R20 ;  /* 0x0000004e2014723c */ /* 0x000fe20000041814 */
[----:B------:R-:W-:Y:S06]  /*5bf0*/  LDSM.16.M88.4 R76, [R123+0x8800] ;  /* 0x008800007b4c783b */ /* 0x000fec0000000200 */
[----:B------:R-:W3:Y:S01]  /*5c00*/  MUFU.TANH R172, R56 ;  /* 0x0000003800ac7308 */ /* 0x000ee20000002400 */
[C---:B-1----:R-:W-:Y:S07]  /*5c10*/  HMMA.16816.F32.BF16 R16, R48.reuse, R44, R16 ;  /* 0x0000002c3010723c */ /* 0x042fee0000041810 */
[----:B------:R-:W1:Y:S01]  /*5c20*/  MUFU.TANH R173, R57 ;  /* 0x0000003900ad7308 */ /* 0x000e620000002400 */
[----:B------:R-:W-:Y:S01]  /*5c30*/  HMMA.16816.F32.BF16 R40, R48, R46, R40 ;  /* 0x0000002e3028723c */ /* 0x000fe20000041828 */
[----:B------:R-:W4:Y:S04]  /*5c40*/  LDSM.16.M88.4 R44, [R37+0x8000] ;  /* 0x00800000252c783b */ /* 0x000f280000000200 */
[----:B--2---:R-:W2:Y:S02]  /*5c50*/  LDSM.16.M88.4 R24, [R128+0x8800] ;  /* 0x008800008018783b */ /* 0x004ea40000000200 */
[----:B------:R-:W1:Y:S01]  /*5c60*/  MUFU.TANH R208, R58 ;  /* 0x0000003a00d07308 */ /* 0x000e620000002400 */
[----:B---3--:R-:W-:Y:S07]  /*5c70*/  HMMA.16816.F32.BF16 R4, R12, R28, R4 ;  /* 0x0000001c0c04723c */ /* 0x008fee0000041804 */
[----:B------:R3:W1:Y:S01]  /*5c80*/  MUFU.TANH R211, R59 ;  /* 0x0000003b00d37308 */ /* 0x0006620000002400 */
[----:B------:R-:W-:Y:S08]  /*5c90*/  HMMA.16816.F32.BF16 R16, R32, R72, R16 ;  /* 0x000000482010723c */ /* 0x000ff00000041810 */
[----:B------:R-:W-:Y:S01]  /*5ca0*/  HMMA.16816.F32.BF16 R20, R12, R30, R20 ;  /* 0x0000001e0c14723c */ /* 0x000fe20000041814 */
[----:B------:R-:W1:Y:S02]  /*5cb0*/  LDSM.16.M88.4 R28, [R61+0x9000] ;  /* 0x009000003d1c783b */ /* 0x000e640000000200 */
[-C--:B------:R-:W-:Y:S01]  /*5cc0*/  FMUL.FTZ R4, R4, R121.reuse ;  /* 0x0000007904047220 */ /* 0x080fe20000410000 */
[-C--:B------:R-:W-:Y:S01]  /*5cd0*/  FMUL.FTZ R5, R5, R121.reuse ;  /* 0x0000007905057220 */ /* 0x080fe20000410000 */
[-C--:B------:R-:W-:Y:S01]  /*5ce0*/  FMUL.FTZ R6, R6, R121.reuse ;  /* 0x0000007906067220 */ /* 0x080fe20000410000 */
[-C--:B------:R-:W-:Y:S01]  /*5cf0*/  FMUL.FTZ R7, R7, R121.reuse ;  /* 0x0000007907077220 */ /* 0x080fe20000410000 */
[----:B------:R-:W1:Y:S01]  /*5d00*/  MUFU.TANH R175, R4 ;  /* 0x0000000400af7308 */ /* 0x000e620000002400 */
[----:B---3--:R-:W-:Y:S07]  /*5d10*/  HMMA.16816.F32.BF16 R56, R52, R8, RZ ;  /* 0x000000083438723c */ /* 0x008fee00000418ff */
[----:B------:R-:W3:Y:S01]  /*5d20*/  MUFU.TANH R176, R5 ;  /* 0x0000000500b07308 */ /* 0x000ee20000002400 */
[----:B------:R-:W-:Y:S01]  /*5d30*/  HMMA.16816.F32.BF16 R40, R32, R74, R40 ;  /* 0x0000004a2028723c */ /* 0x000fe20000041828 */
[----:B------:R-:W-:Y:S02]  /*5d40*/  LDSM.16.M88.4 R72, [R61+0x9800] ;  /* 0x009800003d48783b */ /* 0x000fe40000000200 */
[-C--:B------:R-:W-:Y:S01]  /*5d50*/  FMUL.FTZ R20, R20, R121.reuse ;  /* 0x0000007914147220 */ /* 0x080fe20000410000 */
[-C--:B------:R-:W-:Y:S01]  /*5d60*/  FMUL.FTZ R21, R21, R121.reuse ;  /* 0x0000007915157220 */ /* 0x080fe20000410000 */
[-C--:B------:R-:W-:Y:S01]  /*5d70*/  FMUL.FTZ R22, R22, R121.reuse ;  /* 0x0000007916167220 */ /* 0x080fe20000410000 */
[-C--:B------:R-:W-:Y:S01]  /*5d80*/  FMUL.FTZ R23, R23, R121.reuse ;  /* 0x0000007917177220 */ /* 0x080fe20000410000 */
[----:B------:R-:W1:Y:S01]  /*5d90*/  MUFU.TANH R214, R6 ;  /* 0x0000000600d67308 */ /* 0x000e620000002400 */
[----:B----4-:R-:W-:Y:S07]  /*5da0*/  HMMA.16816.F32.BF16 R16, R12, R44, R16 ;  /* 0x0000002c0c10723c */ /* 0x010fee0000041810 */
[----:B------:R4:W1:Y:S01]  /*5db0*/  MUFU.TANH R219, R7 ;  /* 0x0000000700db7308 */ /* 0x0008620000002400 */
[----:B--2---:R-:W-:Y:S07]  /*5dc0*/  HMMA.16816.F32.BF16 R56, R48, R24, R56 ;  /* 0x000000183038723c */ /* 0x004fee0000041838 */
[----:B------:R-:W2:Y:S01]  /*5dd0*/  MUFU.TANH R180, R20 ;  /* 0x0000001400b47308 */ /* 0x000ea20000002400 */
[----:B------:R-:W-:Y:S01]  /*5de0*/  HMMA.16816.F32.BF16 R40, R12, R46, R40 ;  /* 0x0000002e0c28723c */ /* 0x000fe20000041828 */
[----:B------:R-:W-:Y:S02]  /*5df0*/  LDSM.16.M88.4 R44, [R128+0x9800] ;  /* 0x00980000802c783b */ /* 0x000fe40000000200 */
[-C--:B------:R-:W-:Y:S01]  /*5e00*/  FMUL.FTZ R16, R16, R121.reuse ;  /* 0x0000007910107220 */ /* 0x080fe20000410000 */
[-C--:B------:R-:W-:Y:S01]  /*5e10*/  FMUL.FTZ R17, R17, R121.reuse ;  /* 0x0000007911117220 */ /* 0x080fe20000410000 */
[-C--:B------:R-:W-:Y:S01]  /*5e20*/  FMUL.FTZ R18, R18, R121.reuse ;  /* 0x0000007912127220 */ /* 0x080fe20000410000 */
[-C--:B------:R-:W-:Y:S01]  /*5e30*/  FMUL.FTZ R19, R19, R121.reuse ;  /* 0x0000007913137220 */ /* 0x080fe20000410000 */
[----:B------:R-:W1:Y:S01]  /*5e40*/  MUFU.TANH R183, R21 ;  /* 0x0000001500b77308 */ /* 0x000e620000002400 */
[----:B----4-:R-:W-:Y:S01]  /*5e50*/  HMMA.16816.F32.BF16 R4, R52, R10, RZ ;  /* 0x0000000a3404723c */ /* 0x010fe200000418ff */
[----:B------:R-:W4:Y:S06]  /*5e60*/  LDSM.16.M88.4 R8, [R128+0x9000] ;  /* 0x009000008008783b */ /* 0x000f2c0000000200 */
        /* <DEDUP_REMOVED lines=8> */
[----:B------:R-:W3:Y:S02]  /*5ef0*/  LDSM.16.M88.4 R24, [R37+0x8800] ;  /* 0x008800002518783b */ /* 0x000ee40000000200 */
[----:B------:R-:W2:Y:S08]  /*5f00*/  MUFU.TANH R185, R16 ;  /* 0x0000001000b97308 */ /* 0x000eb00000002400 */
[----:B------:R-:W2:Y:S01]  /*5f10*/  MUFU.TANH R186, R17 ;  /* 0x0000001100ba7308 */ /* 0x000ea20000002400 */
[----:B-1----:R-:W-:Y:S07]  /*5f20*/  HMMA.16816.F32.BF16 R20, R52, R28, RZ ;  /* 0x0000001c3414723c */ /* 0x002fee00000418ff */
[----:B------:R-:W1:Y:S01]  /*5f30*/  MUFU.TANH R76, R18 ;  /* 0x00000012004c7308 */ /* 0x000e620000002400 */
[----:B------:R-:W-:Y:S07]  /*5f40*/  HMMA.16816.F32.BF16 R4, R32, R78, R4 ;  /* 0x0000004e2004723c */ /* 0x000fee0000041804 */
[----:B------:R2:W1:Y:S05]  /*5f50*/  MUFU.TANH R77, R19 ;  /* 0x00000013004d7308 */ /* 0x00046a0000002400 */
[----:B----4-:R-:W-:Y:S03]  /*5f60*/  HMMA.16816.F32.BF16 R20, R48, R8, R20 ;  /* 0x000000083014723c */ /* 0x010fe60000041814 */
[----:B------:R-:W4:Y:S05]  /*5f70*/  MUFU.TANH R187, R40 ;  /* 0x0000002800bb7308 */ /* 0x000f2a0000002400 */
[----:B---3--:R-:W-:Y:S03]  /*5f80*/  HMMA.16816.F32.BF16 R56, R12, R24, R56 ;  /* 0x000000180c38723c */ /* 0x008fe60000041838 */
[----:B------:R-:W3:Y:S05]  /*5f90*/  MUFU.TANH R128, R41 ;  /* 0x0000002900807308 */ /* 0x000eea0000002400 */
[----:B--2---:R-:W-:Y:S01]  /*5fa0*/  HMMA.16816.F32.BF16 R16, R52, R30, RZ ;  /* 0x0000001e3410723c */ /* 0x004fe200000418ff */
[----:B------:R-:W2:Y:S02]  /*5fb0*/  LDSM.16.M88.4 R28, [R123+0x9000] ;  /* 0x009000007b1c783b */ /* 0x000ea40000000200 */
[----:B------:R-:W1:Y:S05]  /*5fc0*/  MUFU.TANH R78, R42 ;  /* 0x0000002a004e7308 */ /* 0x000e6a0000002400 */
[----:B------:R-:W-:Y:S01]  /*5fd0*/  HMMA.16816.F32.BF16 R4, R12, R26, R4 ;  /* 0x0000001a0c04723c */ /* 0x000fe20000041804 */
[----:B------:R-:W-:Y:S02]  /*5fe0*/  LDSM.16.M88.4 R24, [R123+0x9800] ;  /* 0x009800007b18783b */ /* 0x000fe40000000200 */
[----:B------:R4:W1:Y:S01]  /*5ff0*/  MUFU.TANH R79, R43 ;  /* 0x0000002b004f7308 */ /* 0x0008620000002400 */
[-C--:B------:R-:W-:Y:S01]  /*6000*/  FMUL.FTZ R56, R56, R121.reuse ;  /* 0x0000007938387220 */ /* 0x080fe20000410000 */
[----:B------:R-:W-:-:S06]  /*6010*/  FMUL.FTZ R57, R57, R121 ;  /* 0x0000007939397220 */ /* 0x000fcc0000410000 */
[----:B------:R-:W1:Y:S01]  /*6020*/  MUFU.TANH R57, R57 ;  /* 0x0000003900397308 */ /* 0x000e620000002400 */
[----:B------:R-:W-:Y:S01]  /*6030*/  HMMA.16816.F32.BF16 R16, R48, R10, R16 ;  /* 0x0000000a3010723c */ /* 0x000fe20000041810 */
[----:B------:R-:W3:Y:S06]  /*6040*/  LDSM.16.M88.4 R8, [R37+0x9000] ;  /* 0x009000002508783b */ /* 0x000eec0000000200 */
[-C--:B------:R-:W-:Y:S01]  /*6050*/  FMUL.FTZ R4, R4, R121.reuse ;  /* 0x0000007904047220 */ /* 0x080fe20000410000 */
[C---:B----4-:R-:W-:Y:S01]  /*6060*/  HMMA.16816.F32.BF16 R40, R52.reuse, R72, RZ ;  /* 0x000000483428723c */ /* 0x050fe200000418ff */
[-C--:B------:R-:W-:Y:S01]  /*6070*/  FMUL.FTZ R5, R5, R121.reuse ;  /* 0x0000007905057220 */ /* 0x080fe20000410000 */
[----:B------:R4:W1:Y:S06]  /*6080*/  MUFU.TANH R72, R56 ;  /* 0x0000003800487308 */ /* 0x00086c0000002400 */
[----:B------:R-:W-:Y:S08]  /*6090*/  HMMA.16816.F32.BF16 R52, R52, R74, RZ ;  /* 0x0000004a3434723c */ /* 0x000ff000000418ff */
[----:B--2---:R-:W-:Y:S01]  /*60a0*/  HMMA.16816.F32.BF16 R20, R32, R28, R20 ;  /* 0x0000001c2014723c */ /* 0x004fe20000041814 */
[----:B----4-:R-:W-:-:S02]  /*60b0*/  FMUL.FTZ R56, R58, R121 ;  /* 0x000000793a387220 */ /* 0x010fc40000410000 */
[----:B------:R2:W4:Y:S05]  /*60c0*/  MUFU.TANH R58, R5 ;  /* 0x00000005003a7308 */ /* 0x00052a0000002400 */
[----:B------:R-:W-:Y:S01]  /*60d0*/  HMMA.16816.F32.BF16 R16, R32, R30, R16 ;  /* 0x0000001e2010723c */ /* 0x000fe20000041810 */
[----:B------:R1:W4:Y:S01]  /*60e0*/  LDSM.16.M88.4 R28, [R37+0x9800] ;  /* 0x00980000251c783b */ /* 0x0003220000000200 */
[----:B------:R-:W-:-:S04]  /*60f0*/  DEPBAR.LE SB0, 0x0 ;  /* 0x000080000000791a */ /* 0x000fc80000000000 */
[----:B------:R-:W1:Y:S02]  /*6100*/  MUFU.TANH R56, R56 ;  /* 0x0000003800387308 */ /* 0x000e640000002400 */
[----:B------:R-:W-:Y:S01]  /*6110*/  HMMA.16816.F32.BF16 R40, R48, R44, R40 ;  /* 0x0000002c3028723c */ /* 0x000fe20000041828 */
[----:B------:R-:W-:-:S05]  /*6120*/  FMUL.FTZ R44, R59, R121 ;  /* 0x000000793b2c7220 */ /* 0x000fca0000410000 */
[----:B------:R1:W4:Y:S01]  /*6130*/  MUFU.TANH R45, R4 ;  /* 0x00000004002d7308 */ /* 0x0003220000002400 */
[----:B--2---:R-:W-:Y:S01]  /*6140*/  FMUL.FTZ R5, R7, R121 ;  /* 0x0000007907057220 */ /* 0x004fe20000410000 */
[----:B------:R-:W-:Y:S06]  /*6150*/  HMMA.16816.F32.BF16 R52, R48, R46, R52 ;  /* 0x0000002e3034723c */ /* 0x000fec0000041834 */
[----:B------:R-:W2:Y:S02]  /*6160*/  MUFU.TANH R44, R44 ;  /* 0x0000002c002c7308 */ /* 0x000ea40000002400 */
[----:B---3--:R-:W-:Y:S01]  /*6170*/  HMMA.16816.F32.BF16 R20, R12, R8, R20 ;  /* 0x000000080c14723c */ /* 0x008fe20000041814 */
[----:B-1----:R-:W-:-:S04]  /*6180*/  IADD3 R37, PT, PT, R38, -0x1, RZ ;  /* 0xffffffff26257810 */ /* 0x002fc80007ffe0ff */
[----:B------:R-:W-:Y:S01]  /*6190*/  ISETP.GT.AND P0, PT, R37, R233, PT ;  /* 0x000000e92500720c */ /* 0x000fe20003f04270 */
[----:B------:R-:W1:Y:S01]  /*61a0*/  MUFU.TANH R5, R5 ;  /* 0x0000000500057308 */ /* 0x000e620000002400 */
[-C--:B------:R-:W-:Y:S01]  /*61b0*/  FMUL.FTZ R4, R6, R121.reuse ;  /* 0x0000007906047220 */ /* 0x080fe20000410000 */
[C---:B------:R-:W-:Y:S06]  /*61c0*/  HMMA.16816.F32.BF16 R40, R32.reuse, R24, R40 ;  /* 0x000000182028723c */ /* 0x040fec0000041828 */
[----:B------:R-:W3:Y:S02]  /*61d0*/  MUFU.TANH R4, R4 ;  /* 0x0000000400047308 */ /* 0x000ee40000002400 */
[----:B------:R-:W-:Y:S03]  /*61e0*/  HMMA.16816.F32.BF16 R52, R32, R26, R52 ;  /* 0x0000001a2034723c */ /* 0x000fe60000041834 */
[-C--:B------:R-:W-:Y:S01]  /*61f0*/  FMUL.FTZ R20, R20, R121.reuse ;  /* 0x0000007914147220 */ /* 0x080fe20000410000 */
[-C--:B------:R-:W-:Y:S01]  /*6200*/  FMUL.FTZ R6, R23, R121.reuse ;  /* 0x0000007917067220 */ /* 0x080fe20000410000 */
[-C--:B------:R-:W-:Y:S01]  /*6210*/  FMUL.FTZ R7, R22, R121.reuse ;  /* 0x0000007916077220 */ /* 0x080fe20000410000 */
[----:B------:R-:W-:Y:S01]  /*6220*/  FMUL.FTZ R21, R21, R121 ;  /* 0x0000007915157220 */ /* 0x000fe20000410000 */
[----:B------:R2:W1:Y:S01]  /*6230*/  MUFU.TANH R24, R20 ;  /* 0x0000001400187308 */ /* 0x0004620000002400 */
[----:B------:R-:W-:Y:S01]  /*6240*/  HMMA.16816.F32.BF16 R16, R12, R10, R16 ;  /* 0x0000000a0c10723c */ /* 0x000fe20000041810 */
[----:B------:R-:W-:-:S06]  /*6250*/  SHF.R.U32.HI R10, RZ, 0x2, R166 ;  /* 0x00000002ff0a7819 */ /* 0x000fcc00000116a6 */
[----:B------:R-:W1:Y:S01]  /*6260*/  MUFU.TANH R25, R21 ;  /* 0x0000001500197308 */ /* 0x000e620000002400 */
[C---:B----4-:R-:W-:Y:S07]  /*6270*/  HMMA.16816.F32.BF16 R40, R12.reuse, R28, R40 ;  /* 0x0000001c0c28723c */ /* 0x050fee0000041828 */
[----:B------:R-:W4:Y:S01]  /*6280*/  MUFU.TANH R7, R7 ;  /* 0x0000000700077308 */ /* 0x000f220000002400 */
[----:B------:R-:W-:Y:S01]  /*6290*/  HMMA.16816.F32.BF16 R52, R12, R30, R52 ;  /* 0x0000001e0c34723c */ /* 0x000fe20000041834 */
[----:B------:R-:W-:-:S02]  /*62a0*/  LOP3.LUT R12, R167, 0x1f0, RZ, 0xc0, !PT ;  /* 0x000001f0a70c7812 */ /* 0x000fc400078ec0ff */
[-C--:B------:R-:W-:Y:S01]  /*62b0*/  FMUL.FTZ R16, R16, R121.reuse ;  /* 0x0000007910107220 */ /* 0x080fe20000410000 */
[-C--:B------:R-:W-:Y:S01]  /*62c0*/  FMUL.FTZ R9, R18, R121.reuse ;  /* 0x0000007912097220 */ /* 0x080fe20000410000 */
[-C--:B------:R-:W-:Y:S01]  /*62d0*/  FMUL.FTZ R8, R19, R121.reuse ;  /* 0x0000007913087220 */ /* 0x080fe20000410000 */
[----:B------:R-:W-:Y:S01]  /*62e0*/  FMUL.FTZ R17, R17, R121 ;  /* 0x0000007911117220 */ /* 0x000fe20000410000 */
[----:B------:R3:W1:Y:S01]  /*62f0*/  MUFU.TANH R23, R16 ;  /* 0x0000001000177308 */ /* 0x0006620000002400 */
[----:B------:R-:W-:-:S03]  /*6300*/  LOP3.LUT R10, R12, 0x7, R10, 0xf8, !PT ;  /* 0x000000070c0a7812 */ /* 0x000fc600078ef80a */
[-C--:B------:R-:W-:Y:S01]  /*6310*/  FMUL.FTZ R40, R40, R121.reuse ;  /* 0x0000007928287220 */ /* 0x080fe20000410000 */
[-C--:B------:R-:W-:Y:S01]  /*6320*/  FMUL.FTZ R11, R42, R121.reuse ;  /* 0x000000792a0b7220 */ /* 0x080fe20000410000 */
[-C--:B------:R-:W-:Y:S01]  /*6330*/  FMUL.FTZ R15, R43, R121.reuse ;  /* 0x000000792b0f7220 */ /* 0x080fe20000410000 */
[----:B------:R-:W-:Y:S01]  /*6340*/  FMUL.FTZ R41, R41, R121 ;  /* 0x0000007929297220 */ /* 0x000fe20000410000 */
[----:B------:R-:W1:Y:S01]  /*6350*/  MUFU.TANH R6, R6 ;  /* 0x0000000600067308 */ /* 0x000e620000002400 */
[----:B------:R-:W-:-:S03]  /*6360*/  LEA R10, R239, R10, 0x6 ;  /* 0x0000000aef0a7211 */ /* 0x000fc600078e30ff */
[-C--:B--2---:R-:W-:Y:S01]  /*6370*/  FMUL.FTZ R20, R55, R121.reuse ;  /* 0x0000007937147220 */ /* 0x084fe20000410000 */
[-C--:B------:R-:W-:Y:S01]  /*6380*/  FMUL.FTZ R52, R52, R121.reuse ;  /* 0x0000007934347220 */ /* 0x080fe20000410000 */
[----:B------:R-:W-:Y:S01]  /*6390*/  FMUL.FTZ R53, R53, R121 ;  /* 0x0000007935357220 */ /* 0x000fe20000410000 */
[----:B------:R-:W-:Y:S01]  /*63a0*/  IADD3 R230, PT, PT, R10, R119, RZ ;  /* 0x000000770ae67210 */ /* 0x000fe20007ffe0ff */
[----:B------:R2:W1:Y:S01]  /*63b0*/  MUFU.TANH R26, R17 ;  /* 0x00000011001a7308 */ /* 0x0004620000002400 */
[----:B---3--:R-:W-:Y:S01]  /*63c0*/  FMUL.FTZ R16, R54, R121 ;  /* 0x0000007936107220 */ /* 0x008fe20000410000 */
[----:B------:R-:W-:Y:S02]  /*63d0*/  IADD3 R122, PT, PT, R10, R122, RZ ;  /* 0x0000007a0a7a7210 */ /* 0x000fe40007ffe0ff */
[----:B------:R-:W-:Y:S02]  /*63e0*/  VIMNMX R232, PT, PT, RZ, R230, !PT ;  /* 0x000000e6ffe87248 */ /* 0x000fe40007fe0100 */
[----:B------:R-:W-:-:S02]  /*63f0*/  VIADDMNMX R231, R122, 0x1, R65, PT ;  /* 0x000000017ae77846 */ /* 0x000fc40003800141 */
[----:B------:R-:W3:Y:S01]  /*6400*/  MUFU.TANH R9, R9 ;  /* 0x0000000900097308 */ /* 0x000ee20000002400 */
[----:B------:R-:W-:Y:S02]  /*6410*/  VIADDMNMX R229, R122, 0x9, R65, PT ;  /* 0x000000097ae57846 */ /* 0x000fe40003800141 */
[----:B------:R-:W-:Y:S02]  /*6420*/  LOP3.LUT R10, R68, 0x200, RZ, 0xc0, !PT ;  /* 0x00000200440a7812 */ /* 0x000fe400078ec0ff */
[----:B------:R-:W-:-:S03]  /*6430*/  VIADDMNMX R230, R230, 0x8, RZ, !PT ;  /* 0x00000008e6e67846 */ /* 0x000fc600078001ff */
[----:B------:R-:W1:Y:S08]  /*6440*/  MUFU.TANH R8, R8 ;  /* 0x0000000800087308 */ /* 0x000e700000002400 */
[----:B------:R-:W1:Y:S08]  /*6450*/  MUFU.TANH R40, R40 ;  /* 0x0000002800287308 */ /* 0x000e700000002400 */
[----:B------:R2:W1:Y:S08]  /*6460*/  MUFU.TANH R240, R41 ;  /* 0x0000002900f07308 */ /* 0x0004700000002400 */
[----:B------:R-:W1:Y:S08]  /*6470*/  MUFU.TANH R11, R11 ;  /* 0x0000000b000b7308 */ /* 0x000e700000002400 */
[----:B------:R-:W1:Y:S08]  /*6480*/  MUFU.TANH R15, R15 ;  /* 0x0000000f000f7308 */ /* 0x000e700000002400 */
[----:B------:R2:W1:Y:S08]  /*6490*/  MUFU.TANH R252, R52 ;  /* 0x0000003400fc7308 */ /* 0x0004700000002400 */
[----:B------:R2:W1:Y:S08]  /*64a0*/  MUFU.TANH R250, R53 ;  /* 0x0000003500fa7308 */ /* 0x0004700000002400 */
[----:B------:R-:W1:Y:S08]  /*64b0*/  MUFU.TANH R16, R16 ;  /* 0x0000001000107308 */ /* 0x000e700000002400 */
[----:B------:R-:W1:Y:S01]  /*64c0*/  MUFU.TANH R20, R20 ;  /* 0x0000001400147308 */ /* 0x000e620000002400 */
[----:B------:R-:W-:Y:S06]  /*64d0*/  BAR.SYNC.DEFER_BLOCKING 0x0 ;  /* 0x0000000000007b1d */ /* 0x000fec0000010000 */
[----:B--234-:R-:W-:Y:S05]  /*64e0*/  @!P0 BRA `(.L_x_3196) ;  /* 0x0000000c00908947 */ /* 0x01cfea0003800000 */
        /* <DEDUP_REMOVED lines=13> */
.L_x_3198:
[----:B------:R-:W2:Y:S01]  /*65c0*/  LD.E R22, desc[UR4][R2.64+0x170] ;  /* 0x0001700402167980 */ /* 0x000ea2000c101900 */
[----:B------:R-:W-:Y:S02]  /*65d0*/  LEA R19, R38, 0xfffffe00, 0x8 ;  /* 0xfffffe0026137811 */ /* 0x000fe400078e40ff */
[----:B------:R-:W-:Y:S02]  /*65e0*/  IABS R14, R64 ;  /* 0x00000040000e7213 */ /* 0x000fe40000000000 */
[----:B------:R-:W-:Y:S02]  /*65f0*/  IABS R12, R19 ;  /* 0x00000013000c7213 */ /* 0x000fe40000000000 */
[-C--:B--2---:R-:W-:Y:S02]  /*6600*/  IABS R17, R22.reuse ;  /* 0x0000001600117213 */ /* 0x084fe40000000000 */
[-C--:B------:R-:W-:Y:S02]  /*6610*/  IABS R13, R22.reuse ;  /* 0x00000016000d7213 */ /* 0x080fe40000000000 */
[----:B------:R-:W2:Y:S01]  /*6620*/  I2F.RP R28, R17 ;  /* 0x00000011001c7306 */ /* 0x000ea20000209400 */
[----:B------:R-:W-:-:S02]  /*6630*/  LOP3.LUT R19, R19, R22, RZ, 0x3c, !PT ;  /* 0x0000001613137212 */ /* 0x000fc400078e3cff */
[----:B------:R-:W-:Y:S01]  /*6640*/  IMAD.MOV R13, RZ, RZ, -R13 ;  /* 0x000000ffff0d7224 */ /* 0x000fe200078e0a0d */
[----:B------:R-:W-:Y:S02]  /*6650*/  LOP3.LUT R64, R64, R22, RZ, 0x3c, !PT ;  /* 0x0000001640407212 */ /* 0x000fe400078e3cff */
[----:B------:R-:W-:Y:S02]  /*6660*/  ISETP.GE.AND P0, PT, R19, RZ, PT ;  /* 0x000000ff1300720c */ /* 0x000fe40003f06270 */
[----:B------:R-:W-:Y:S01]  /*6670*/  ISETP.GE.AND P2, PT, R64, RZ, PT ;  /* 0x000000ff4000720c */ /* 0x000fe20003f46270 */
[----:B--2---:R-:W2:Y:S02]  /*6680*/  MUFU.RCP R28, R28 ;  /* 0x0000001c001c7308 */ /* 0x004ea40000001000 */
[----:B--2---:R-:W-:-:S06]  /*6690*/  VIADD R28, R28, 0xffffffe ;  /* 0x0ffffffe1c1c7836 */ /* 0x004fcc0000000000 */
[----:B------:R-:W2:Y:S02]  /*66a0*/  F2I.FTZ.U32.TRUNC.NTZ R29, R28 ;  /* 0x0000001c001d7305 */ /* 0x000ea4000021f000 */
[----:B--2---:R-:W-:Y:S01]  /*66b0*/  IMAD.MOV R21, RZ, RZ, -R29 ;  /* 0x000000ffff157224 */ /* 0x004fe200078e0a1d */
[----:B------:R-:W-:-:S03]  /*66c0*/  MOV R28, RZ ;  /* 0x000000ff001c7202 */ /* 0x000fc60000000f00 */
[----:B------:R-:W-:-:S04]  /*66d0*/  IMAD R21, R21, R17, RZ ;  /* 0x0000001115157224 */ /* 0x000fc800078e02ff */
[----:B------:R-:W-:-:S06]  /*66e0*/  IMAD.HI.U32 R21, R29, R21, R28 ;  /* 0x000000151d157227 */ /* 0x000fcc00078e001c */
[----:B------:R-:W-:-:S04]  /*66f0*/  IMAD.HI.U32 R18, R21, R12, RZ ;  /* 0x0000000c15127227 */ /* 0x000fc800078e00ff */
[----:B------:R-:W-:Y:S02]  /*6700*/  IMAD R12, R18, R13, R12 ;  /* 0x0000000d120c7224 */ /* 0x000fe400078e020c */
[----:B------:R-:W-:-:S03]  /*6710*/  IMAD.HI.U32 R21, R21, R14, RZ ;  /* 0x0000000e15157227 */ /* 0x000fc600078e00ff */
[----:B------:R-:W-:Y:S01]  /*6720*/  ISETP.GT.U32.AND P1, PT, R17, R12, PT ;  /* 0x0000000c1100720c */ /* 0x000fe20003f24070 */
[----:B------:R-:W-:Y:S01]  /*6730*/  IMAD R13, R21, R13, R14 ;  /* 0x0000000d150d7224 */ /* 0x000fe200078e020e */
[----:B------:R-:W-:-:S04]  /*6740*/  LOP3.LUT R14, RZ, R22, RZ, 0x33, !PT ;  /* 0x00000016ff0e7212 */ /* 0x000fc800078e33ff */
[----:B------:R-:W-:-:S07]  /*6750*/  ISETP.GT.U32.AND P3, PT, R17, R13, PT ;  /* 0x0000000d1100720c */ /* 0x000fce0003f64070 */
[----:B------:R-:W-:Y:S02]  /*6760*/  @!P1 IMAD.IADD R12, R12, 0x1, -R17 ;  /* 0x000000010c0c9824 */ /* 0x000fe400078e0a11 */
[----:B------:R-:W-:Y:S01]  /*6770*/  @!P1 VIADD R18, R18, 0x1 ;  /* 0x0000000112129836 */ /* 0x000fe20000000000 */
[----:B------:R-:W-:Y:S02]  /*6780*/  ISETP.NE.AND P1, PT, R22, RZ, PT ;  /* 0x000000ff1600720c */ /* 0x000fe40003f25270 */
[-C--:B------:R-:W-:Y:S01]  /*6790*/  ISETP.GE.U32.AND P4, PT, R12, R17.reuse, PT ;  /* 0x000000110c00720c */ /* 0x080fe20003f86070 */
[----:B------:R-:W-:Y:S01]  /*67a0*/  @!P3 VIADD R21, R21, 0x1 ;  /* 0x000000011515b836 */ /* 0x000fe20000000000 */
[----:B------:R-:W-:-:S04]  /*67b0*/  @!P3 IADD3 R13, PT, PT, R13, -R17, RZ ;  /* 0x800000110d0db210 */ /* 0x000fc80007ffe0ff */
[----:B------:R-:W-:-:S07]  /*67c0*/  ISETP.GE.U32.AND P5, PT, R13, R17, PT ;  /* 0x000000110d00720c */ /* 0x000fce0003fa6070 */
[----:B------:R-:W-:-:S05]  /*67d0*/  @P4 IADD3 R18, PT, PT, R18, 0x1, RZ ;  /* 0x0000000112124810 */ /* 0x000fca0007ffe0ff */
[----:B------:R-:W-:Y:S02]  /*67e0*/  IMAD.MOV.U32 R17, RZ, RZ, R18 ;  /* 0x000000ffff117224 */ /* 0x000fe400078e0012 */
[----:B------:R-:W-:Y:S01]  /*67f0*/  @P5 VIADD R21, R21, 0x1 ;  /* 0x0000000115155836 */ /* 0x000fe20000000000 */
[----:B------:R-:W2:Y:S02]  /*6800*/  LD.E.64 R18, desc[UR4][R2.64+0x38] ;  /* 0x0000380402127980 */ /* 0x000ea4000c101b00 */
[----:B------:R-:W-:Y:S01]  /*6810*/  @!P0 IADD3 R17, PT, PT, -R17, RZ, RZ ;  /* 0x000000ff11118210 */ /* 0x000fe20007ffe1ff */
[----:B------:R-:W-:-:S03]  /*6820*/  @!P2 IMAD.MOV R21, RZ, RZ, -R21 ;  /* 0x000000ffff15a224 */ /* 0x000fc600078e0a15 */
[C---:B------:R-:W-:Y:S02]  /*6830*/  SEL R17, R14.reuse, R17, !P1 ;  /* 0x000000110e117207 */ /* 0x040fe40004800000 */
[----:B------:R-:W-:-:S03]  /*6840*/  SEL R14, R14, R21, !P1 ;  /* 0x000000150e0e7207 */ /* 0x000fc60004800000 */
[----:B------:R-:W-:-:S04]  /*6850*/  IMAD.WIDE R12, R17, 0x4, R246 ;  /* 0x00000004110c7825 */ /* 0x000fc800078e02f6 */
[C---:B------:R-:W-:Y:S02]  /*6860*/  IMAD.WIDE R28, R14.reuse, 0x4, R246 ;  /* 0x000000040e1c7825 */ /* 0x040fe400078e02f6 */
        /* <DEDUP_REMOVED lines=19> */
.L_x_3199:
[----:B------:R-:W-:Y:S05]  /*69a0*/  BSYNC.RECONVERGENT B0 ;  /* 0x0000000000007941 */ /* 0x000fea0003800200 */
.L_x_3197:
[C---:B------:R-:W-:Y:S01]  /*69b0*/  SHF.L.U32 R13, R224.reuse, 0x5, RZ ;  /* 0x00000005e00d7819 */ /* 0x040fe200000006ff */
[----:B------:R-:W-:Y:S01]  /*69c0*/  BSSY.RECONVERGENT B0, `(.L_x_3200) ;  /* 0x0000095000007945 */ /* 0x000fe20003800200 */
[----:B------:R-:W-:Y:S02]  /*69d0*/  ISETP.GE.AND P0, PT, R217, R241, PT ;  /* 0x000000f1d900720c */ /* 0x000fe40003f06270 */
[----:B------:R-:W-:Y:S02]  /*69e0*/  IADD3 R18, P3, PT, R13, R235, RZ ;  /* 0x000000eb0d127210 */ /* 0x000fe40007f7e0ff */
[----:B------:R-:W-:Y:S02]  /*69f0*/  SHF.L.U64.HI R12, R224, 0x5, R225 ;  /* 0x00000005e00c7819 */ /* 0x000fe400000102e1 */
[----:B------:R-:W-:-:S03]  /*6a00*/  ISETP.GE.AND P1, PT, R217, R241, PT ;  /* 0x000000f1d900720c */ /* 0x000fc60003f26270 */
[----:B------:R-:W-:-:S04]  /*6a10*/  IMAD.X R19, R12, 0x1, R234, P3 ;  /* 0x000000010c137824 */ /* 0x000fc800018e06ea */
[----:B------:R-:W-:Y:S01]  /*6a20*/  @!P0 IADD3 R28, P2, PT, R18, R13, RZ ;  /* 0x0000000d121c8210 */ /* 0x000fe20007f5e0ff */
[--C-:B------:R-:W-:Y:S01]  /*6a30*/  @!P0 IMAD.MOV.U32 R50, RZ, RZ, R18.reuse ;  /* 0x000000ffff328224 */ /* 0x100fe200078e0012 */
[-C--:B------:R-:W-:Y:S01]  /*6a40*/  @!P0 MOV R51, R19.reuse ;  /* 0x0000001300338202 */ /* 0x080fe20000000f00 */
[----:B------:R-:W-:Y:S01]  /*6a50*/  @!P0 IMAD R46, R225, 0xa0, RZ ;  /* 0x000000a0e12e8824 */ /* 0x000fe200078e02ff */
[----:B------:R-:W-:Y:S01]  /*6a60*/  @!P0 IADD3.X R29, PT, PT, R19, R12, RZ, P2, !PT ;  /* 0x0000000c131d8210 */ /* 0x000fe200017fe4ff */
[----:B------:R-:W-:Y:S01]  /*6a70*/  @!P0 IMAD.MOV.U32 R12, RZ, RZ, R18 ;  /* 0x000000ffff0c8224 */ /* 0x000fe200078e0012 */
[-C--:B------:R-:W-:Y:S01]  /*6a80*/  @!P0 MOV R13, R19.reuse ;  /* 0x00000013000d8202 */ /* 0x080fe20000000f00 */
[----:B------:R-:W-:Y:S01]  /*6a90*/  @!P0 IMAD.WIDE.U32 R50, R224, 0xa0, R50 ;  /* 0x000000a0e0328825 */ /* 0x000fe200078e0032 */
[----:B------:R-:W-:Y:S02]  /*6aa0*/  @!P1 MOV R31, R234 ;  /* 0x000000ea001f9202 */ /* 0x000fe40000000f00 */
[----:B------:R-:W-:Y:S01]  /*6ab0*/  @!P0 MOV R53, R19 ;  /* 0x0000001300358202 */ /* 0x000fe20000000f00 */
[----:B------:R-:W-:Y:S01]  /*6ac0*/  @!P1 IMAD.MOV.U32 R30, RZ, RZ, R235 ;  /* 0x000000ffff1e9224 */ /* 0x000fe200078e00eb */
[----:B------:R-:W-:Y:S01]  /*6ad0*/  @!P0 IADD3 R47, PT, PT, R46, R51, RZ ;  /* 0x000000332e2f8210 */ /* 0x000fe20007ffe0ff */
[C---:B------:R-:W-:Y:S01]  /*6ae0*/  @!P0 IMAD R32, R225.reuse, 0x120, RZ ;  /* 0x00000120e1208824 */ /* 0x040fe200078e02ff */
[----:B------:R-:W-:Y:S01]  /*6af0*/  @!P0 MOV R46, R50 ;  /* 0x00000032002e8202 */ /* 0x000fe20000000f00 */
[----:B------:R-:W-:Y:S01]  /*6b00*/  @!P0 IMAD.WIDE.U32 R12, R224, 0x120, R12 ;  /* 0x00000120e00c8825 */ /* 0x000fe200078e000c */
[----:B------:R-:W-:Y:S01]  /*6b10*/  @!P0 MOV R50, R18 ;  /* 0x0000001200328202 */ /* 0x000fe20000000f00 */
[----:B------:R-:W-:Y:S01]  /*6b20*/  @!PT LDS RZ, [RZ] ;  /* 0x00000000fffff984 */ /* 0x000fe20000000800 */
[----:B------:R-:W-:Y:S01]  /*6b30*/  @!PT LDS RZ, [RZ] ;  /* 0x00000000fffff984 */ /* 0x000fe20000000800 */
[----:B------:R-:W-:Y:S01]  /*6b40*/  @!PT LDS RZ, [RZ] ;  /* 0x00000000fffff984 */ /* 0x000fe20000000800 */
[----:B------:R2:W-:Y:S01]  /*6b50*/  @!P1 LDGSTS.E.BYPASS.LTC128B.128 [R242+0x2000], desc[UR4][R30.64] ;  /* 0x020000001ef29fae */ /* 0x0005e2000b981a04 */
[----:B------:R-:W-:Y:S01]  /*6b60*/  @!P0 MOV R51, R19 ;  /* 0x0000001300338202 */ /* 0x000fe20000000f00 */
[----:B------:R-:W-:Y:S01]  /*6b70*/  @!P0 IMAD.MOV.U32 R52, RZ, RZ, R18 ;  /* 0x000000ffff348224 */ /* 0x000fe200078e0012 */
[----:B------:R-:W-:Y:S01]  /*6b80*/  @!P0 IADD3 R33, PT, PT, R32, R13, RZ ;  /* 0x0000000d20218210 */ /* 0x000fe20007ffe0ff */
[----:B------:R-:W-:Y:S01]  /*6b90*/  @!P0 IMAD R48, R225, 0x60, RZ ;  /* 0x00000060e1308824 */ /* 0x000fe200078e02ff */
[----:B------:R3:W-:Y:S01]  /*6ba0*/  @P1 STS.128 [R242+0x2000], RZ ;  /* 0x002000fff2001388 */ /* 0x0007e20000000c00 */
[----:B------:R-:W-:Y:S01]  /*6bb0*/  @!P0 IMAD.WIDE.U32 R52, R224, 0x60, R52 ;  /* 0x00000060e0348825 */ /* 0x000fe200078e0034 */
[----:B------:R-:W-:-:S02]  /*6bc0*/  @!P0 MOV R32, R12 ;  /* 0x0000000c00208202 */ /* 0x000fc40000000f00 */
[----:B------:R3:W-:Y:S01]  /*6bd0*/  @P0 STS.128 [R242+0x2800], RZ ;  /* 0x002800fff2000388 */ /* 0x0007e20000000c00 */
[C---:B------:R-:W-:Y:S01]  /*6be0*/  @!P0 IMAD R12, R225.reuse, 0x1a0, RZ ;  /* 0x000001a0e10c8824 */ /* 0x040fe200078e02ff */
[CC--:B------:R-:W-:Y:S01]  /*6bf0*/  @!P0 LEA R54, P2, R224.reuse, R18.reuse, 0x6 ;  /* 0x00000012e0368211 */ /* 0x0c0fe200078430ff */
[C---:B------:R-:W-:Y:S01]  /*6c00*/  @!P0 IMAD.WIDE.U32 R50, R224.reuse, 0x1a0, R50 ;  /* 0x000001a0e0328825 */ /* 0x040fe200078e0032 */
[----:B------:R-:W-:Y:S01]  /*6c10*/  @!PT LDS RZ, [RZ] ;  /* 0x00000000fffff984 */ /* 0x000fe20000000800 */
[----:B------:R-:W-:Y:S01]  /*6c20*/  @!PT LDS RZ, [RZ] ;  /* 0x00000000fffff984 */ /* 0x000fe20000000800 */
[----:B------:R-:W-:Y:S01]  /*6c30*/  @!PT LDS RZ, [RZ] ;  /* 0x00000000fffff984 */ /* 0x000fe20000000800 */
[----:B------:R-:W-:Y:S02]  /*6c40*/  @!P0 LDGSTS.E.BYPASS.LTC128B.128 [R242+0x2800], desc[UR4][R18.64] ;  /* 0x0280000012f28fae */ /* 0x000fe4000b981a04 */
[----:B------:R-:W-:Y:S01]  /*6c50*/  @!P0 LEA.HI.X R55, R224, R19, R225, 0x6, P2 ;  /* 0x00000013e0378211 */ /* 0x000fe200010f34e1 */
[----:B------:R-:W-:Y:S01]  /*6c60*/  @!P0 IMAD.IADD R49, R48, 0x1, R53 ;  /* 0x0000000130318824 */ /* 0x000fe200078e0235 */
[----:B------:R3:W-:Y:S01]  /*6c70*/  @P0 STS.128 [R242+0x3000], RZ ;  /* 0x003000fff2000388 */ /* 0x0007e20000000c00 */
[----:B------:R-:W-:Y:S01]  /*6c80*/  @!P0 IMAD.MOV.U32 R48, RZ, RZ, R52 ;  /* 0x000000ffff308224 */ /* 0x000fe200078e0034 */
[----:B------:R-:W-:Y:S01]  /*6c90*/  @!P0 IADD3 R51, PT, PT, R12, R51, RZ ;  /* 0x000000330c338210 */ /* 0x000fe20007ffe0ff */
[----:B------:R-:W-:Y:S01]  /*6ca0*/  @!P0 IMAD R13, R225, 0x180, RZ ;  /* 0x00000180e10d8824 */ /* 0x000fe200078e02ff */
[----:B------:R-:W-:Y:S01]  /*6cb0*/  @!PT LDS RZ, [RZ] ;  /* 0x00000000fffff984 */ /* 0x000fe20000000800 */
[----:B------:R-:W-:Y:S01]  /*6cc0*/  @!PT LDS RZ, [RZ] ;  /* 0x00000000fffff984 */ /* 0x000fe20000000800 */
[----:B------:R-:W-:Y:S01]  /*6cd0*/  @!PT LDS RZ, [RZ] ;  /* 0x00000000fffff984 */ /* 0x000fe20000000800 */
[----:B------:R4:W-:Y:S01]  /*6ce0*/  @!P0 LDGSTS.E.BYPASS.LTC128B.128 [R242+0x3000], desc[UR4][R28.64] ;  /* 0x030000001cf28fae */ /* 0x0009e2000b981a04 */
[C---:B------:R-:W-:Y:S01]  /*6cf0*/  @!P0 IMAD.WIDE.U32 R52, R224.reuse, 0x180, R18 ;  /* 0x00000180e0348825 */ /* 0x040fe200078e0012 */
[----:B------:R-:W-:-:S02]  /*6d00*/  @!P0 LEA R12, P1, R224, R18, 0x7 ;  /* 0x00000012e00c8211 */ /* 0x000fc400078238ff */
[----:B------:R3:W-:Y:S01]  /*6d10*/  @P0 STS.128 [R242+0x3800], RZ ;  /* 0x003800fff2000388 */ /* 0x0007e20000000c00 */
[----:B------:R-:W-:Y:S01]  /*6d20*/  @!P0 IMAD R42, R225, 0xc0, RZ ;  /* 0x000000c0e12a8824 */ /* 0x000fe200078e02ff */
[----:B--2---:R-:W-:Y:S01]  /*6d30*/  @!P0 MOV R31, R19 ;  /* 0x00000013001f8202 */ /* 0x004fe20000000f00 */
[----:B------:R-:W-:Y:S01]  /*6d40*/  @!P0 IMAD.MOV.U32 R30, RZ, RZ, R18 ;  /* 0x000000ffff1e8224 */ /* 0x000fe200078e0012 */
[----:B------:R-:W-:Y:S01]  /*6d50*/  @!P0 IADD3 R53, PT, PT, R13, R53, RZ ;  /* 0x000000350d358210 */ /* 0x000fe20007ffe0ff */
[----:B------:R-:W-:Y:S01]  /*6d60*/  @!P0 IMAD R34, R225, 0xe0, RZ ;  /* 0x000000e0e1228824 */ /* 0x000fe200078e02ff */
[C---:B------:R-:W-:Y:S01]  /*6d70*/  @!P0 LEA.HI.X R13, R224.reuse, R19, R225, 0x7, P1 ;  /* 0x00000013e00d8211 */ /* 0x040fe200008f3ce1 */
[----:B------:R-:W-:Y:S01]  /*6d80*/  @!P0 IMAD.WIDE.U32 R30, R224, 0xc0, R30 ;  /* 0x000000c0e01e8825 */ /* 0x000fe200078e001e */
[----:B------:R-:W-:Y:S01]  /*6d90*/  @!PT LDS RZ, [RZ] ;  /* 0x00000000fffff984 */ /* 0x000fe20000000800 */
[----:B------:R-:W-:Y:S01]  /*6da0*/  @!PT LDS RZ, [RZ] ;  /* 0x00000000fffff984 */ /* 0x000fe20000000800 */
[----:B------:R-:W-:Y:S01]  /*6db0*/  @!PT LDS RZ, [RZ] ;  /* 0x00000000fffff984 */ /* 0x000fe20000000800 */
[----:B------:R-:W-:Y:S03]  /*6dc0*/  @!P0 LDGSTS.E.BYPASS.LTC128B.128 [R242+0x3800], desc[UR4][R54.64] ;  /* 0x0380000036f28fae */ /* 0x000fe6000b981a04 */
[----:B------:R-:W-:Y:S01]  /*6dd0*/  @!P0 IMAD.IADD R43, R42, 0x1, R31 ;  /* 0x000000012a2b8824 */ /* 0x000fe200078e021f */
[----:B------:R-:W-:Y:S01]  /*6de0*/  @!P0 MOV R42, R30 ;  /* 0x0000001e002a8202 */ /* 0x000fe20000000f00 */
[----:B------:R3:W-:Y:S01]  /*6df0*/  @P0 STS.128 [R242+0x4000], RZ ;  /* 0x004000fff2000388 */ /* 0x0007e20000000c00 */
[----:B------:R-:W-:Y:S01]  /*6e00*/  @!P0 MOV R30, R18 ;  /* 0x00000012001e8202 */ /* 0x000fe20000000f00 */
[----:B------:R-:W-:-:S02]  /*6e10*/  @!P0 IMAD.MOV.U32 R31, RZ, RZ, R19 ;  /* 0x000000ffff1f8224 */ /* 0x000fc400078e0013 */
[----:B------:R-:W-:Y:S01]  /*6e20*/  @!PT LDS RZ, [RZ] ;  /* 0x00000000fffff984 */ /* 0x000fe20000000800 */
[----:B------:R-:W-:Y:S01]  /*6e30*/  @!PT LDS RZ, [RZ] ;  /* 0x00000000fffff984 */ /* 0x000fe20000000800 */
[----:B------:R-:W-:Y:S01]  /*6e40*/  @!PT LDS RZ, [RZ] ;  /* 0x00000000fffff984 */ /* 0x000fe20000000800 */
[----:B------:R2:W-:Y:S01]  /*6e50*/  @!P0 LDGSTS.E.BYPASS.LTC128B.128 [R242+0x4000], desc[UR4][R48.64] ;  /* 0x0400000030f28fae */ /* 0x0005e2000b981a04 */
[C---:B------:R-:W-:Y:S02]  /*6e60*/  @!P0 IMAD R17, R225.reuse, 0x140, RZ ;  /* 0x00000140e1118824 */ /* 0x040fe400078e02ff */
[C---:B------:R-:W-:Y:S01]  /*6e70*/  @!P0 IMAD.WIDE.U32 R30, R224.reuse, 0x140, R30 ;  /* 0x00000140e01e8825 */ /* 0x040fe200078e001e */
[----:B------:R3:W-:Y:S01]  /*6e80*/  @P0 STS.128 [R242+0x4800], RZ ;  /* 0x004800fff2000388 */ /* 0x0007e20000000c00 */
[----:B----4-:R-:W-:Y:S02]  /*6e90*/  @!P0 MOV R29, R19 ;  /* 0x00000013001d8202 */ /* 0x010fe40000000f00 */
[----:B------:R-:W-:Y:S01]  /*6ea0*/  @!P0 IMAD.MOV.U32 R28, RZ, RZ, R18 ;  /* 0x000000ffff1c8224 */ /* 0x000fe200078e0012 */
[----:B------:R-:W-:Y:S01]  /*6eb0*/  @!PT LDS RZ, [RZ] ;  /* 0x00000000fffff984 */ /* 0x000fe20000000800 */
[----:B------:R-:W-:Y:S01]  /*6ec0*/  @!PT LDS RZ, [RZ] ;  /* 0x00000000fffff984 */ /* 0x000fe20000000800 */
[----:B------:R-:W-:Y:S01]  /*6ed0*/  @!PT LDS RZ, [RZ] ;  /* 0x00000000fffff984 */ /* 0x000fe20000000800 */
[----:B------:R3:W-:Y:S01]  /*6ee0*/  @!P0 LDGSTS.E.BYPASS.LTC128B.128 [R242+0x4800], desc[UR4][R12.64] ;  /* 0x048000000cf28fae */ /* 0x0007e2000b981a04 */
[----:B------:R-:W-:Y:S02]  /*6ef0*/  @!P0 IMAD R14, R225, 0x160, RZ ;  /* 0x00000160e10e8824 */ /* 0x000fe400078e02ff */
[----:B------:R-:W-:Y:S01]  /*6f00*/  @!P0 IMAD.WIDE.U32 R28, R224, 0xe0, R28 ;  /* 0x000000e0e01c8825 */ /* 0x000fe200078e001c */
[----:B------:R3:W-:Y:S03]  /*6f10*/  @P0 STS.128 [R242+0x5000], RZ ;  /* 0x005000fff2000388 */ /* 0x0007e60000000c00 */
[----:B------:R-:W-:Y:S01]  /*6f20*/  @!P0 IMAD.IADD R31, R17, 0x1, R31 ;  /* 0x00000001111f8824 */ /* 0x000fe200078e021f */
[----:B------:R-:W-:Y:S01]  /*6f30*/  @!P0 IADD3 R35, PT, PT, R34, R29, RZ ;  /* 0x0000001d22238210 */ /* 0x000fe20007ffe0ff */
[----:B------:R-:W-:Y:S01]  /*6f40*/  @!P0 IMAD.MOV.U32 R34, RZ, RZ, R28 ;  /* 0x000000ffff228224 */ /* 0x000fe200078e001c */
[----:B------:R-:W-:Y:S01]  /*6f50*/  @!P0 MOV R28, R18 ;  /* 0x00000012001c8202 */ /* 0x000fe20000000f00 */
[----:B------:R-:W-:Y:S01]  /*6f60*/  @!PT LDS RZ, [RZ] ;  /* 0x00000000fffff984 */ /* 0x000fe20000000800 */
[----:B------:R-:W-:Y:S01]  /*6f70*/  @!PT LDS RZ, [RZ] ;  /* 0x00000000fffff984 */ /* 0x000fe20000000800 */
[----:B------:R-:W-:Y:S01]  /*6f80*/  @!PT LDS RZ, [RZ] ;  /* 0x00000000fffff984 */ /* 0x000fe20000000800 */
[----:B------:R3:W-:Y:S01]  /*6f90*/  @!P0 LDGSTS.E.BYPASS.LTC128B.128 [R242+0x5000], desc[UR4][R46.64] ;  /* 0x050000002ef28fae */ /* 0x0007e2000b981a04 */
[----:B------:R-:W-:-:S03]  /*6fa0*/  @!P0 MOV R29, R19 ;  /* 0x00000013001d8202 */ /* 0x000fc60000000f00 */
[----:B------:R3:W-:Y:S01]  /*6fb0*/  @P0 STS.128 [R242+0x5800], RZ ;  /* 0x005800fff2000388 */ /* 0x0007e20000000c00 */
[C---:B------:R-:W-:Y:S01]  /*6fc0*/  @!P0 IMAD.WIDE.U32 R28, R224.reuse, 0x160, R28 ;  /* 0x00000160e01c8825 */ /* 0x040fe200078e001c */
[----:B--2---:R-:W-:Y:S02]  /*6fd0*/  @!P0 LEA R48, P1, R224, R18, 0x8 ;  /* 0x00000012e0308211 */ /* 0x004fe400078240ff */
[----:B------:R-:W-:Y:S01]  /*6fe0*/  @!PT LDS RZ, [RZ] ;  /* 0x00000000fffff984 */ /* 0x000fe20000000800 */
[----:B------:R-:W-:Y:S01]  /*6ff0*/  @!PT LDS RZ, [RZ] ;  /* 0x00000000fffff984 */ /* 0x000fe20000000800 */
[----:B------:R-:W-:Y:S01]  /*7000*/  @!PT LDS RZ, [RZ] ;  /* 0x00000000fffff984 */ /* 0x000fe20000000800 */
[----:B------:R3:W-:Y:S01]  /*7010*/  @!P0 LDGSTS.E.BYPASS.LTC128B.128 [R242+0x5800], desc[UR4][R42.64] ;  /* 0x058000002af28fae */ /* 0x0007e2000b981a04 */
[----:B------:R-:W-:Y:S01]  /*7020*/  @!P0 IMAD.IADD R29, R14, 0x1, R29 ;  /* 0x000000010e1d8824 */ /* 0x000fe200078e021d */
        /* <DEDUP_REMOVED lines=38> */
[----:B---3--:R-:W-:Y:S02]  /*7290*/  IMAD R12, R225, 0x1c0, RZ ;  /* 0x000001c0e10c7824 */ /* 0x008fe400078e02ff */
[----:B------:R-:W-:-:S05]  /*72a0*/  IMAD.WIDE.U32 R18, R224, 0x1c0, R18 ;  /* 0x000001c0e0127825 */ /* 0x000fca00078e0012 */
[----:B------:R-:W-:Y:S02]  /*72b0*/  IADD3 R13, PT, PT, R12, R19, RZ ;  /* 0x000000130c0d7210 */ /* 0x000fe40007ffe0ff */
[----:B------:R-:W-:-:S05]  /*72c0*/  MOV R12, R18 ;  /* 0x00000012000c7202 */ /* 0x000fca0000000f00 */
[----:B------:R-:W-:Y:S01]  /*72d0*/  @!PT LDS RZ, [RZ] ;  /* 0x00000000fffff984 */ /* 0x000fe20000000800 */
[----:B------:R-:W-:Y:S01]  /*72e0*/  @!PT LDS RZ, [RZ] ;  /* 0x00000000fffff984 */ /* 0x000fe20000000800 */
[----:B------:R-:W-:Y:S01]  /*72f0*/  @!PT LDS RZ, [RZ] ;  /* 0x00000000fffff984 */ /* 0x000fe20000000800 */
[----:B------:R2:W-:Y:S02]  /*7300*/  LDGSTS.E.BYPASS.LTC128B.128 [R242+0x9800], desc[UR4][R12.64] ;  /* 0x098000000cf27fae */ /* 0x0005e4000b981a04 */
.L_x_3201:
[----:B------:R-:W-:Y:S05]  /*7310*/  BSYNC.RECONVERGENT B0 ;  /* 0x0000000000007941 */ /* 0x000fea0003800200 */
.L_x_3200:
[----:B------:R-:W0:Y:S02]  /*7320*/  LDGDEPBAR ;  /* 0x00000000000079af */ /* 0x000e240000000000 */
.L_x_3196:
[----:B------:R-:W-:Y:S05]  /*7330*/  BSYNC.RECONVERGENT B1 ;  /* 0x0000000000017941 */ /* 0x000fea0003800200 */
.L_x_3195:
[----:B------:R-:W-:-:S05]  /*7340*/  IMAD.SHL.U32 R65, R166, 0x2, RZ ;  /* 0x00000002a6417824 */ /* 0x000fca00078e00ff */
[----:B------:R-:W-:-:S05]  /*7350*/  LOP3.LUT R64, R65, 0x6, RZ, 0xc0, !PT ;  /* 0x0000000641407812 */ /* 0x000fca00078ec0ff */
[----:B------:R-:W-:-:S04]  /*7360*/  IMAD R119, R37, 0x100, R64 ;  /* 0x0000010025777824 */ /* 0x000fc800078e0240 */
[C---:B--23--:R-:W-:Y:S01]  /*7370*/  VIADD R12, R119.reuse, 0x1 ;  /* 0x00000001770c7836 */ /* 0x04cfe20000000000 */
[CC--:B------:R-:W-:Y:S01]  /*7380*/  ISETP.GE.AND P5, PT, R119.reuse, R232.reuse, PT ;  /* 0x000000e87700720c */ /* 0x0c0fe20003fa6270 */
[C---:B------:R-:W-:Y:S01]  /*7390*/  VIADD R21, R119.reuse, 0x8 ;  /* 0x0000000877157836 */ /* 0x040fe20000000000 */
[CC--:B------:R-:W-:Y:S01]  /*73a0*/  ISETP.GE.AND P3, PT, R119.reuse, R231.reuse, PT ;  /* 0x000000e77700720c */ /* 0x0c0fe20003f66270 */
[C---:B------:R-:W-:Y:S01]  /*73b0*/  VIADD R17, R119.reuse, 0x9 ;  /* 0x0000000977117836 */ /* 0x040fe20000000000 */
[CC--:B------:R-:W-:Y:S01]  /*73c0*/  ISETP.GE.AND P1, PT, R12.reuse, R232.reuse, PT ;  /* 0x000000e80c00720c */ /* 0x0c0fe20003f26270 */
        /* <DEDUP_REMOVED lines=9> */
[----:B------:R-:W-:Y:S01]  /*7460*/  FSEL R19, R19, -INF , !P0 ;  /* 0xff80000013137808 */ /* 0x000fe20004000000 */
[C---:B------:R-:W-:Y:S01]  /*7470*/  VIADD R222, R119.reuse, 0x29 ;  /* 0x0000002977de7836 */ /* 0x040fe20000000000 */
        /* <DEDUP_REMOVED lines=13> */
[----:B------:R-:W-:Y:S01]  /*7550*/  VIADD R199, R119, 0x40 ;  /* 0x0000004077c77836 */ /* 0x000fe20000000000 */
[----:B------:R-:W-:Y:S01]  /*7560*/  FSEL R17, R17, -INF , !P1 ;  /* 0xff80000011117808 */ /* 0x000fe20004800000 */
        /* <DEDUP_REMOVED lines=17> */
[----:B------:R-:W-:Y:S01]  /*7680*/  ISETP.GE.AND P0, PT, R115, R232, PT ;  /* 0x000000e87300720c */ /* 0x000fe20003f06270 */
[C---:B------:R-:W-:Y:S01]  /*7690*/  VIADD R46, R119.reuse, 0x68 ;  /* 0x00000068772e7836 */ /* 0x040fe20000000000 */
[----:B------:R-:W-:Y:S01]  /*76a0*/  FSEL R18, R18, -INF , !P3 ;  /* 0xff80000012127808 */ /* 0x000fe20005800000 */
[----:B------:R-:W-:Y:S01]  /*76b0*/  VIADD R42, R119, 0x69 ;  /* 0x00000069772a7836 */ /* 0x000fe20000000000 */
[----:B------:R-:W-:Y:S01]  /*76c0*/  ISETP.GE.AND P3, PT, R13, R231, PT ;  /* 0x000000e70d00720c */ /* 0x000fe20003f66270 */
[C---:B------:R-:W-:Y:S01]  /*76d0*/  VIADD R35, R119.reuse, 0x70 ;  /* 0x0000007077237836 */ /* 0x040fe20000000000 */
[C---:B------:R-:W-:Y:S01]  /*76e0*/  ISETP.GE.AND P2, PT, R12.reuse, R230, PT ;  /* 0x000000e60c00720c */ /* 0x040fe20003f46270 */
[C---:B------:R-:W-:Y:S01]  /*76f0*/  VIADD R33, R119.reuse, 0x71 ;  /* 0x0000007177217836 */ /* 0x040fe20000000000 */
[----:B------:R-:W-:Y:S01]  /*7700*/  ISETP.GE.AND P4, PT, R12, R229, PT ;  /* 0x000000e50c00720c */ /* 0x000fe20003f86270 */
        /* <DEDUP_REMOVED lines=32> */
[----:B------:R-:W-:Y:S01]  /*7910*/  VIADD R111, R119, 0xd8 ;  /* 0x000000d8776f7836 */ /* 0x000fe20000000000 */
[----:B------:R-:W-:Y:S01]  /*7920*/  FSEL R251, R107, -INF , !P1 ;  /* 0xff8000006bfb7808 */ /* 0x000fe20004800000 */
[----:B------:R-:W-:Y:S01]  /*7930*/  VIADD R112, R119, 0xd9 ;  /* 0x000000d977707836 */ /* 0x000fe20000000000 */
[-C--:B------:R-:W-:Y:S01]  /*7940*/  ISETP.GE.AND P1, PT, R213, R232.reuse, PT ;  /* 0x000000e8d500720c */ /* 0x080fe20003f26270 */
[C---:B------:R-:W-:Y:S01]  /*7950*/  VIADD R113, R119.reuse, 0xe0 ;  /* 0x000000e077717836 */ /* 0x040fe20000000000 */
[----:B------:R-:W-:Y:S01]  /*7960*/  FSEL R106, R106, -INF , P0 ;  /* 0xff8000006a6a7808 */ /* 0x000fe20000000000 */
[----:B------:R-:W-:Y:S01]  /*7970*/  VIADD R114, R119, 0xe1 ;  /* 0x000000e177727836 */ /* 0x000fe20000000000 */
[----:B------:R-:W-:Y:S01]  /*7980*/  ISETP.GE.AND P0, PT, R213, R231, PT ;  /* 0x000000e7d500720c */ /* 0x000fe20003f06270 */
[----:B------:R-:W-:Y:S01]  /*7990*/  VIADD R121, R119, 0xe9 ;  /* 0x000000e977797836 */ /* 0x000fe20000000000 */
[----:B------:R-:W-:Y:S01]  /*79a0*/  FSEL R75, R105, -INF , P1 ;  /* 0xff800000694b7808 */ /* 0x000fe20000800000 */
[C---:B------:R-:W-:Y:S01]  /*79b0*/  VIADD R105, R119.reuse, 0xc1 ;  /* 0x000000c177697836 */ /* 0x040fe20000000000 */
[-C--:B------:R-:W-:Y:S01]  /*79c0*/  ISETP.GE.AND P1, PT, R202, R232.reuse, PT ;  /* 0x000000e8ca00720c */ /* 0x080fe20003f26270 */
[----:B------:R-:W-:Y:S01]  /*79d0*/  VIADD R120, R119, 0xf0 ;  /* 0x000000f077787836 */ /* 0x000fe20000000000 */
[----:B------:R-:W-:Y:S01]  /*79e0*/  FSEL R75, R75, -INF , !P0 ;  /* 0xff8000004b4b7808 */ /* 0x000fe20004000000 */
[----:B------:R-:W-:Y:S01]  /*79f0*/  IMAD R107, R37, 0x100, R64 ;  /* 0x00000100256b7824 */ /* 0x000fe200078e0240 */
[----:B------:R-:W-:-:S02]  /*7a00*/  ISETP.GE.AND P0, PT, R200, R232, PT ;  /* 0x000000e8c800720c */ /* 0x000fc40003f06270 */
[----:B------:R-:W-:Y:S01]  /*7a10*/  FSEL R74, R104, -INF , P1 ;  /* 0xff800000684a7808 */ /* 0x000fe20000800000 */
[----:B------:R-:W-:Y:S01]  /*7a20*/  VIADD R104, R119, 0xc0 ;  /* 0x000000c077687836 */ /* 0x000fe20000000000 */
[----:B------:R-:W-:Y:S01]  /*7a30*/  ISETP.GE.AND P1, PT, R200, R231, PT ;  /* 0x000000e7c800720c */ /* 0x000fe20003f26270 */
[----:B------:R-:W-:Y:S01]  /*7a40*/  VIADD R107, R107, 0x8 ;  /* 0x000000086b6b7836 */ /* 0x000fe20000000000 */
[----:B------:R-:W-:Y:S01]  /*7a50*/  FSEL R73, R103, -INF , P0 ;  /* 0xff80000067497808 */ /* 0x000fe20000000000 */
[----:B------:R-:W-:Y:S01]  /*7a60*/  VIADD R103, R119, 0xb9 ;  /* 0x000000b977677836 */ /* 0x000fe20000000000 */
[-C--:B------:R-:W-:Y:S02]  /*7a70*/  ISETP.GE.AND P0, PT, R199, R232.reuse, PT ;  /* 0x000000e8c700720c */ /* 0x080fe40003f06270 */
[----:B------:R-:W-:Y:S02]  /*7a80*/  FSEL R73, R73, -INF , !P1 ;  /* 0xff80000049497808 */ /* 0x000fe40004800000 */
[----:B------:R-:W-:-:S02]  /*7a90*/  ISETP.GE.AND P1, PT, R198, R232, PT ;  /* 0x000000e8c600720c */ /* 0x000fc40003f26270 */
[----:B------:R-:W-:Y:S02]  /*7aa0*/  FSEL R102, R102, -INF , P0 ;  /* 0xff80000066667808 */ /* 0x000fe40000000000 */
[----:B------:R-:W-:Y:S02]  /*7ab0*/  ISETP.GE.AND P0, PT, R198, R231, PT ;  /* 0x000000e7c600720c */ /* 0x000fe40003f06270 */
[----:B------:R-:W-:Y:S02]  /*7ac0*/  FSEL R101, R101, -INF , P1 ;  /* 0xff80000065657808 */ /* 0x000fe40000800000 */
[-C--:B------:R-:W-:Y:S02]  /*7ad0*/  ISETP.GE.AND P1, PT, R197, R232.reuse, PT ;  /* 0x000000e8c500720c */ /* 0x080fe40003f26270 */
[----:B------:R-:W-:Y:S01]  /*7ae0*/  FSEL R210, R101, -INF , !P0 ;  /* 0xff80000065d27808 */ /* 0x000fe20004000000 */
[----:B------:R-:W-:Y:S01]  /*7af0*/  VIADD R101, R119, 0xb1 ;  /* 0x000000b177657836 */ /* 0x000fe20000000000 */
        /* <DEDUP_REMOVED lines=12> */
[----:B------:R-:W-:Y:S02]  /*7bc0*/  FSEL R161, R125, -INF , !P0 ;  /* 0xff8000007da17808 */ /* 0x000fe40004000000 */
[----:B------:R-:W-:-:S02]  /*7bd0*/  ISETP.GE.AND P0, PT, R55, R232, PT ;  /* 0x000000e83700720c */ /* 0x000fc40003f06270 */
[----:B------:R-:W-:Y:S02]  /*7be0*/  FSEL R126, R126, -INF , P1 ;  /* 0xff8000007e7e7808 */ /* 0x000fe40000800000 */
[----:B------:R-:W-:Y:S02]  /*7bf0*/  ISETP.GE.AND P1, PT, R55, R231, PT ;  /* 0x000000e73700720c */ /* 0x000fe40003f26270 */
[----:B------:R-:W-:Y:S02]  /*7c00*/  FSEL R127, R127, -INF , P0 ;  /* 0xff8000007f7f7808 */ /* 0x000fe40000000000 */
[-C--:B------:R-:W-:Y:S02]  /*7c10*/  ISETP.GE.AND P0, PT, R50, R232.reuse, PT ;  /* 0x000000e83200720c */ /* 0x080fe40003f06270 */
[----:B------:R-:W-:Y:S02]  /*7c20*/  FSEL R168, R127, -INF , !P1 ;  /* 0xff8000007fa87808 */ /* 0x000fe40004800000 */
[----:B------:R-:W-:-:S02]  /*7c30*/  ISETP.GE.AND P1, PT, R48, R232, PT ;  /* 0x000000e83000720c */ /* 0x000fc40003f26270 */
[----:B------:R-:W-:Y:S02]  /*7c40*/  FSEL R13, R13, -INF , !P3 ;  /* 0xff8000000d0d7808 */ /* 0x000fe40005800000 */
[----:B------:R-:W-:Y:S02]  /*7c50*/  FSEL R129, R129, -INF , P0 ;  /* 0xff80000081817808 */ /* 0x000fe40000000000 */
[-C--:B------:R-:W-:Y:S02]  /*7c60*/  ISETP.GE.AND P3, PT, R116, R231.reuse, PT ;  /* 0x000000e77400720c */ /* 0x080fe40003f66270 */
[----:B------:R-:W-:Y:S02]  /*7c70*/  ISETP.GE.AND P0, PT, R48, R231, PT ;  /* 0x000000e73000720c */ /* 0x000fe40003f06270 */
[----:B------:R-:W-:Y:S02]  /*7c80*/  FSEL R130, R130, -INF , P1 ;  /* 0xff80000082827808 */ /* 0x000fe40000800000 */
[----:B------:R-:W-:-:S02]  /*7c90*/  FSEL R54, R54, -INF , !P3 ;  /* 0xff80000036367808 */ /* 0x000fc40005800000 */
[-C--:B------:R-:W-:Y:S02]  /*7ca0*/  ISETP.GE.AND P1, PT, R46, R232.reuse, PT ;  /* 0x000000e82e00720c */ /* 0x080fe40003f26270 */
[----:B------:R-:W-:Y:S02]  /*7cb0*/  FSEL R177, R130, -INF , !P0 ;  /* 0xff80000082b17808 */ /* 0x000fe40004000000 */
[----:B------:R-:W-:Y:S02]  /*7cc0*/  ISETP.GE.AND P3, PT, R245, R231, PT ;  /* 0x000000e7f500720c */ /* 0x000fe40003f66270 */
[----:B------:R-:W-:Y:S02]  /*7cd0*/  ISETP.GE.AND P0, PT, R42, R232, PT ;  /* 0x000000e82a00720c */ /* 0x000fe40003f06270 */
[----:B------:R-:W-:Y:S02]  /*7ce0*/  FSEL R135, R135, -INF , P1 ;  /* 0xff80000087877808 */ /* 0x000fe40000800000 */
[----:B------:R-:W-:-:S02]  /*7cf0*/  FSEL R52, R52, -INF , !P3 ;  /* 0xff80000034347808 */ /* 0x000fc40005800000 */
[-C--:B------:R-:W-:Y:S02]  /*7d00*/  ISETP.GE.AND P1, PT, R42, R231.reuse, PT ;  /* 0x000000e72a00720c */ /* 0x080fe40003f26270 */
[----:B------:R-:W-:Y:S02]  /*7d10*/  FSEL R136, R136, -INF , P0 ;  /* 0xff80000088887808 */ /* 0x000fe40000000000 */
[----:B------:R-:W-:Y:S02]  /*7d20*/  ISETP.GE.AND P3, PT, R215, R231, PT ;  /* 0x000000e7d700720c */ /* 0x000fe40003f66270 */
[-C--:B------:R-:W-:Y:S02]  /*7d30*/  ISETP.GE.AND P0, PT, R35, R232.reuse, PT ;  /* 0x000000e82300720c */ /* 0x080fe40003f06270 */
[----:B------:R-:W-:Y:S02]  /*7d40*/  FSEL R182, R136, -INF , !P1 ;  /* 0xff80000088b67808 */ /* 0x000fe40004800000 */
[----:B------:R-:W-:Y:S01]  /*7d50*/  FSEL R223, R106, -INF , !P3 ;  /* 0xff8000006adf7808 */ /* 0x000fe20005800000 */
[----:B------:R-:W-:Y:S01]  /*7d60*/  VIADD R106, R119, 0xc8 ;  /* 0x000000c8776a7836 */ /* 0x000fe20000000000 */
[----:B------:R-:W-:-:S02]  /*7d70*/  ISETP.GE.AND P1, PT, R33, R232, PT ;  /* 0x000000e82100720c */ /* 0x000fc40003f26270 */
[-C--:B------:R-:W-:Y:S02]  /*7d80*/  ISETP.GE.AND P3, PT, R202, R231.reuse, PT ;  /* 0x000000e7ca00720c */ /* 0x080fe40003f66270 */
[----:B------:R-:W-:Y:S02]  /*7d90*/  FSEL R137, R137, -INF , P0 ;  /* 0xff80000089897808 */ /* 0x000fe40000000000 */
[-C--:B------:R-:W-:Y:S02]  /*7da0*/  ISETP.GE.AND P0, PT, R33, R231.reuse, PT ;  /* 0x000000e72100720c */ /* 0x080fe40003f06270 */
[----:B------:R-:W-:Y:S02]  /*7db0*/  FSEL R139, R139, -INF , P1 ;  /* 0xff8000008b8b7808 */ /* 0x000fe40000800000 */
[----:B------:R-:W-:Y:S02]  /*7dc0*/  FSEL R74, R74, -INF , !P3 ;  /* 0xff8000004a4a7808 */ /* 0x000fe40005800000 */
[----:B------:R-:W-:-:S02]  /*7dd0*/  ISETP.GE.AND P3, PT, R199, R231, PT ;  /* 0x000000e7c700720c */ /* 0x000fc40003f66270 */
[-C--:B------:R-:W-:Y:S02]  /*7de0*/  ISETP.GE.AND P1, PT, R31, R232.reuse, PT ;  /* 0x000000e81f00720c */ /* 0x080fe40003f26270 */
[----:B------:R-:W-:Y:S02]  /*7df0*/  FSEL R190, R139, -INF , !P0 ;  /* 0xff8000008bbe7808 */ /* 0x000fe40004000000 */
[----:B------:R-:W-:Y:S02]  /*7e00*/  ISETP.GE.AND P0, PT, R29, R232, PT ;  /* 0x000000e81d00720c */ /* 0x000fe40003f06270 */
[----:B------:R-:W-:Y:S01]  /*7e10*/  FSEL R212, R102, -INF , !P3 ;  /* 0xff80000066d47808 */ /* 0x000fe20005800000 */
[----:B------:R-:W-:Y:S01]  /*7e20*/  VIADD R102, R119, 0xb8 ;  /* 0x000000b877667836 */ /* 0x000fe20000000000 */
[----:B------:R-:W-:Y:S02]  /*7e30*/  ISETP.GE.AND P3, PT, R197, R231, PT ;  /* 0x000000e7c500720c */ /* 0x000fe40003f66270 */
[----:B------:R-:W-:-:S02]  /*7e40*/  FSEL R144, R144, -INF , P1 ;  /* 0xff80000090907808 */ /* 0x000fc40000800000 */
[-C--:B------:R-:W-:Y:S02]  /*7e50*/  ISETP.GE.AND P1, PT, R29, R231.reuse, PT ;  /* 0x000000e71d00720c */ /* 0x080fe40003f26270 */
[----:B------:R-:W-:Y:S02]  /*7e60*/  FSEL R145, R145, -INF , P0 ;  /* 0xff80000091917808 */ /* 0x000fe40000000000 */
[----:B------:R-:W-:Y:S01]  /*7e70*/  FSEL R209, R100, -INF , !P3 ;  /* 0xff80000064d17808 */ /* 0x000fe20005800000 */
[----:B------:R-:W-:Y:S01]  /*7e80*/  VIADD R100, R119, 0xb0 ;  /* 0x000000b077647836 */ /* 0x000fe20000000000 */
[----:B------:R-:W-:Y:S02]  /*7e90*/  ISETP.GE.AND P3, PT, R195, R231, PT ;  /* 0x000000e7c300720c */ /* 0x000fe40003f66270 */
[----:B------:R-:W-:Y:S02]  /*7ea0*/  ISETP.GE.AND P0, PT, R27, R232, PT ;  /* 0x000000e81b00720c */ /* 0x000fe40003f06270 */
[----:B------:R-:W-:-:S02]  /*7eb0*/  FSEL R194, R145, -INF , !P1 ;  /* 0xff80000091c27808 */ /* 0x000fc40004800000 */
[----:B------:R-:W-:Y:S02]  /*7ec0*/  ISETP.GE.AND P1, PT, R28, R232, PT ;  /* 0x000000e81c00720c */ /* 0x000fe40003f26270 */
[----:B------:R-:W-:Y:S02]  /*7ed0*/  FSEL R162, R124, -INF , !P3 ;  /* 0xff8000007ca27808 */ /* 0x000fe40005800000 */
[-C--:B------:R-:W-:Y:S02]  /*7ee0*/  ISETP.GE.AND P3, PT, R118, R231.reuse, PT ;  /* 0x000000e77600720c */ /* 0x080fe40003f66270 */
[----:B------:R-:W-:Y:S02]  /*7ef0*/  FSEL R146, R146, -INF , P0 ;  /* 0xff80000092927808 */ /* 0x000fe40000000000 */
[----:B------:R-:W-:Y:S02]  /*7f00*/  ISETP.GE.AND P0, PT, R28, R231, PT ;  /* 0x000000e71c00720c */ /* 0x000fe40003f06270 */
[----:B------:R-:W-:-:S02]  /*7f10*/  FSEL R147, R147, -INF , P1 ;  /* 0xff80000093937808 */ /* 0x000fc40000800000 */
[----:B------:R-:W-:Y:S02]  /*7f20*/  FSEL R164, R126, -INF , !P3 ;  /* 0xff8000007ea47808 */ /* 0x000fe40005800000 */
[----:B------:R-:W-:Y:S02]  /*7f30*/  ISETP.GE.AND P3, PT, R50, R231, PT ;  /* 0x000000e73200720c */ /* 0x000fe40003f66270 */
[-C--:B------:R-:W-:Y:S02]  /*7f40*/  ISETP.GE.AND P1, PT, R30, R232.reuse, PT ;  /* 0x000000e81e00720c */ /* 0x080fe40003f26270 */
[----:B------:R-:W-:Y:S02]  /*7f50*/  FSEL R204, R147, -INF , !P0 ;  /* 0xff80000093cc7808 */ /* 0x000fe40004000000 */
[----:B------:R-:W-:Y:S02]  /*7f60*/  ISETP.GE.AND P0, PT, R32, R232, PT ;  /* 0x000000e82000720c */ /* 0x000fe40003f06270 */
[----:B------:R-:W-:-:S02]  /*7f70*/  FSEL R178, R129, -INF , !P3 ;  /* 0xff80000081b27808 */ /* 0x000fc40005800000 */
[----:B------:R-:W-:Y:S02]  /*7f80*/  FSEL R154, R154, -INF , P1 ;  /* 0xff8000009a9a7808 */ /* 0x000fe40000800000 */
[-C--:B------:R-:W-:Y:S02]  /*7f90*/  ISETP.GE.AND P3, PT, R46, R231.reuse, PT ;  /* 0x000000e72e00720c */ /* 0x080fe40003f66270 */
[----:B------:R-:W-:Y:S02]  /*7fa0*/  ISETP.GE.AND P1, PT, R32, R231, PT ;  /* 0x000000e72000720c */ /* 0x000fe40003f26270 */
[----:B------:R-:W-:Y:S02]  /*7fb0*/  FSEL R156, R156, -INF , P0 ;  /* 0xff8000009c9c7808 */ /* 0x000fe40000000000 */
[----:B------:R-:W-:Y:S02]  /*7fc0*/  FSEL R179, R135, -INF , !P3 ;  /* 0xff80000087b37808 */ /* 0x000fe40005800000 */
[----:B------:R-:W-:-:S02]  /*7fd0*/  ISETP.GE.AND P0, PT, R34, R232, PT ;  /* 0x000000e82200720c */ /* 0x000fc40003f06270 */
[----:B------:R-:W-:Y:S02]  /*7fe0*/  FSEL R201, R156, -INF , !P1 ;  /* 0xff8000009cc97808 */ /* 0x000fe40004800000 */
[-C--:B------:R-:W-:Y:S02]  /*7ff0*/  ISETP.GE.AND P3, PT, R35, R231.reuse, PT ;  /* 0x000000e72300720c */ /* 0x080fe40003f66270 */
[----:B------:R-:W-:Y:S02]  /*8000*/  ISETP.GE.AND P1, PT, R41, R232, PT ;  /* 0x000000e82900720c */ /* 0x000fe40003f26270 */
[----:B------:R-:W-:Y:S02]  /*8010*/  FSEL R159, R159, -INF , P0 ;  /* 0xff8000009f9f7808 */ /* 0x000fe40000000000 */
[----:B------:R-:W-:Y:S02]  /*8020*/  FSEL R191, R137, -INF , !P3 ;  /* 0xff80000089bf7808 */ /* 0x000fe40005800000 */
[----:B------:R-:W-:-:S02]  /*8030*/  ISETP.GE.AND P0, PT, R41, R231, PT ;  /* 0x000000e72900720c */ /* 0x000fc40003f06270 */
[----:B------:R-:W-:Y:S02]  /*8040*/  FSEL R160, R160, -INF , P1 ;  /* 0xff800000a0a07808 */ /* 0x000fe40000800000 */
[----:B------:R-:W-:Y:S02]  /*8050*/  ISETP.GE.AND P3, PT, R31, R231, PT ;  /* 0x000000e71f00720c */ /* 0x000fe40003f66270 */
[-C--:B------:R-:W-:Y:S02]  /*8060*/  ISETP.GE.AND P1, PT, R43, R232.reuse, PT ;  /* 0x000000e82b00720c */ /* 0x080fe40003f26270 */
[----:B------:R-:W-:Y:S02]  /*8070*/  FSEL R188, R160, -INF , !P0 ;  /* 0xff800000a0bc7808 */ /* 0x000fe40004000000 */
[----:B------:R-:W-:Y:S02]  /*8080*/  FSEL R192, R144, -INF , !P3 ;  /* 0xff80000090c07808 */ /* 0x000fe40005800000 */
        /* <DEDUP_REMOVED lines=11> */
[----:B------:R-:W-:Y:S01]  /*8140*/  IMAD R154, R37, 0x100, R64 ;  /* 0x00000100259a7824 */ /* 0x000fe200078e0240 */
[-C--:B------:R-:W-:Y:S02]  /*8150*/  ISETP.GE.AND P3, PT, R34, R231.reuse, PT ;  /* 0x000000e72200720c */ /* 0x080fe40003f66270 */
[----:B------:R-:W-:Y:S01]  /*8160*/  FSEL R169, R169, -INF , P0 ;  /* 0xff800000a9a97808 */ /* 0x000fe20000000000 */
[----:B------:R-:W-:Y:S01]  /*8170*/  VIADD R154, R154, 0x9 ;  /* 0x000000099a9a7836 */ /* 0x000fe20000000000 */
[----:B------:R-:W-:-:S02]  /*8180*/  ISETP.GE.AND P0, PT, R51, R231, PT ;  /* 0x000000e73300720c */ /* 0x000fc40003f06270 */
[----:B------:R-:W-:Y:S02]  /*8190*/  FSEL R165, R170, -INF , P1 ;  /* 0xff800000aaa57808 */ /* 0x000fe40000800000 */
[----:B------:R-:W-:Y:S02]  /*81a0*/  FSEL R189, R159, -INF , !P3 ;  /* 0xff8000009fbd7808 */ /* 0x000fe40005800000 */
[----:B------:R-:W-:Y:S02]  /*81b0*/  ISETP.GE.AND P3, PT, R43, R231, PT ;  /* 0x000000e72b00720c */ /* 0x000fe40003f66270 */
[-C--:B------:R-:W-:Y:S02]  /*81c0*/  ISETP.GE.AND P1, PT, R59, R232.reuse, PT ;  /* 0x000000e83b00720c */ /* 0x080fe40003f26270 */
[----:B------:R-:W-:Y:S02]  /*81d0*/  FSEL R165, R165, -INF , !P0 ;  /* 0xff800000a5a57808 */ /* 0x000fe40004000000 */
[----:B------:R-:W-:-:S02]  /*81e0*/  ISETP.GE.AND P0, PT, R99, R232, PT ;  /* 0x000000e86300720c */ /* 0x000fc40003f06270 */
[----:B------:R-:W-:Y:S02]  /*81f0*/  FSEL R184, R163, -INF , !P3 ;  /* 0xff800000a3b87808 */ /* 0x000fe40005800000 */
[----:B------:R-:W-:Y:S02]  /*8200*/  FSEL R163, R172, -INF , P1 ;  /* 0xff800000aca37808 */ /* 0x000fe40000800000 */
[----:B------:R-:W-:Y:S02]  /*8210*/  ISETP.GE.AND P1, PT, R99, R231, PT ;  /* 0x000000e76300720c */ /* 0x000fe40003f26270 */
[----:B------:R-:W-:Y:S02]  /*8220*/  FSEL R160, R173, -INF , P0 ;  /* 0xff800000ada07808 */ /* 0x000fe40000000000 */
[----:B------:R-:W-:Y:S02]  /*8230*/  ISETP.GE.AND P0, PT, R100, R232, PT ;  /* 0x000000e86400720c */ /* 0x000fe40003f06270 */
[----:B------:R-:W-:-:S02]  /*8240*/  FSEL R160, R160, -INF , !P1 ;  /* 0xff800000a0a07808 */ /* 0x000fc40004800000 */
[-C--:B------:R-:W-:Y:S02]  /*8250*/  ISETP.GE.AND P1, PT, R101, R232.reuse, PT ;  /* 0x000000e86500720c */ /* 0x080fe40003f26270 */
[----:B------:R-:W-:Y:S02]  /*8260*/  FSEL R147, R175, -INF , P0 ;  /* 0xff800000af937808 */ /* 0x000fe40000000000 */
[----:B------:R-:W-:Y:S02]  /*8270*/  ISETP.GE.AND P0, PT, R101, R231, PT ;  /* 0x000000e76500720c */ /* 0x000fe40003f06270 */
[----:B------:R-:W-:Y:S02]  /*8280*/  FSEL R146, R176, -INF , P1 ;  /* 0xff800000b0927808 */ /* 0x000fe40000800000 */
[----:B------:R-:W-:Y:S02]  /*8290*/  ISETP.GE.AND P1, PT, R102, R232, PT ;  /* 0x000000e86600720c */ /* 0x000fe40003f26270 */
[----:B------:R-:W-:-:S02]  /*82a0*/  FSEL R146, R146, -INF , !P0 ;  /* 0xff80000092927808 */ /* 0x000fc40004000000 */
[CC--:B------:R-:W-:Y:S02]  /*82b0*/  ISETP.GE.AND P0, PT, R103.reuse, R232.reuse, PT ;  /* 0x000000e86700720c */ /* 0x0c0fe40003f06270 */
[----:B------:R-:W-:Y:S02]  /*82c0*/  FSEL R145, R180, -INF , P1 ;  /* 0xff800000b4917808 */ /* 0x000fe40000800000 */
[----:B------:R-:W-:Y:S02]  /*82d0*/  ISETP.GE.AND P1, PT, R103, R231, PT ;  /* 0x000000e76700720c */ /* 0x000fe40003f26270 */
[----:B------:R-:W-:Y:S02]  /*82e0*/  FSEL R144, R183, -INF , P0 ;  /* 0xff800000b7907808 */ /* 0x000fe40000000000 */
[----:B------:R-:W-:Y:S02]  /*82f0*/  ISETP.GE.AND P0, PT, R104, R232, PT ;  /* 0x000000e86800720c */ /* 0x000fe40003f06270 */
[----:B------:R-:W-:-:S02]  /*8300*/  FSEL R144, R144, -INF , !P1 ;  /* 0xff80000090907808 */ /* 0x000fc40004800000 */
[-C--:B------:R-:W-:Y:S02]  /*8310*/  ISETP.GE.AND P3, PT, R49, R231.reuse, PT ;  /* 0x000000e73100720c */ /* 0x080fe40003f66270 */
[----:B------:R-:W-:Y:S02]  /*8320*/  ISETP.GE.AND P1, PT, R105, R232, PT ;  /* 0x000000e86900720c */ /* 0x000fe40003f26270 */
[----:B------:R-:W-:Y:S02]  /*8330*/  FSEL R139, R185, -INF , P0 ;  /* 0xff800000b98b7808 */ /* 0x000fe40000000000 */
[----:B------:R-:W-:Y:S02]  /*8340*/  FSEL R171, R169, -INF , !P3 ;  /* 0xff800000a9ab7808 */ /* 0x000fe40005800000 */
[----:B------:R-:W-:Y:S02]  /*8350*/  ISETP.GE.AND P0, PT, R105, R231, PT ;  /* 0x000000e76900720c */ /* 0x000fe40003f06270 */
[----:B------:R-:W-:-:S02]  /*8360*/  FSEL R137, R186, -INF , P1 ;  /* 0xff800000ba897808 */ /* 0x000fc40000800000 */
[-C--:B------:R-:W-:Y:S02]  /*8370*/  ISETP.GE.AND P3, PT, R59, R231.reuse, PT ;  /* 0x000000e73b00720c */ /* 0x080fe40003f66270 */
[-C--:B------:R-:W-:Y:S02]  /*8380*/  ISETP.GE.AND P1, PT, R106, R232.reuse, PT ;  /* 0x000000e86a00720c */ /* 0x080fe40003f26270 */
[----:B------:R-:W-:Y:S02]  /*8390*/  FSEL R137, R137, -INF , !P0 ;  /* 0xff80000089897808 */ /* 0x000fe40004000000 */
[----:B------:R-:W-:Y:S02]  /*83a0*/  FSEL R163, R163, -INF , !P3 ;  /* 0xff800000a3a37808 */ /* 0x000fe40005800000 */
[----:B------:R-:W-:Y:S02]  /*83b0*/  ISETP.GE.AND P0, PT, R108, R232, PT ;  /* 0x000000e86c00720c */ /* 0x000fe40003f06270 */
[----:B------:R-:W-:-:S02]  /*83c0*/  ISETP.GE.AND P3, PT, R100, R231, PT ;  /* 0x000000e76400720c */ /* 0x000fc40003f66270 */
[----:B------:R-:W-:Y:S02]  /*83d0*/  FSEL R136, R187, -INF , P1 ;  /* 0xff800000bb887808 */ /* 0x000fe40000800000 */
[-C--:B------:R-:W-:Y:S02]  /*83e0*/  ISETP.GE.AND P1, PT, R108, R231.reuse, PT ;  /* 0x000000e76c00720c */ /* 0x080fe40003f26270 */
[----:B------:R-:W-:Y:S02]  /*83f0*/  FSEL R128, R128, -INF , P0 ;  /* 0xff80000080807808 */ /* 0x000fe40000000000 */
[----:B------:R-:W-:Y:S02]  /*8400*/  FSEL R147, R147, -INF , !P3 ;  /* 0xff80000093937808 */ /* 0x000fe40005800000 */
[----:B------:R-:W-:Y:S02]  /*8410*/  ISETP.GE.AND P3, PT, R102, R231, PT ;  /* 0x000000e76600720c */ /* 0x000fe40003f66270 */
[----:B------:R-:W-:-:S02]  /*8420*/  ISETP.GE.AND P0, PT, R109, R232, PT ;  /* 0x000000e86d00720c */ /* 0x000fc40003f06270 */
[----:B------:R-:W-:Y:S02]  /*8430*/  FSEL R135, R128, -INF , !P1 ;  /* 0xff80000080877808 */ /* 0x000fe40004800000 */
[----:B------:R-:W-:Y:S02]  /*8440*/  ISETP.GE.AND P1, PT, R110, R232, PT ;  /* 0x000000e86e00720c */ /* 0x000fe40003f26270 */
[----:B------:R-:W-:Y:S02]  /*8450*/  FSEL R145, R145, -INF , !P3 ;  /* 0xff80000091917808 */ /* 0x000fe40005800000 */
        /* <DEDUP_REMOVED lines=11> */
[-C--:B------:R-:W-:Y:S02]  /*8510*/  ISETP.GE.AND P3, PT, R109, R231.reuse, PT ;  /* 0x000000e76d00720c */ /* 0x080fe40003f66270 */
[----:B------:R-:W-:Y:S02]  /*8520*/  FSEL R45, R45, -INF , P1 ;  /* 0xff8000002d2d7808 */ /* 0x000fe40000800000 */
[----:B------:R-:W-:Y:S02]  /*8530*/  ISETP.GE.AND P1, PT, R112, R231, PT ;  /* 0x000000e77000720c */ /* 0x000fe40003f26270 */
[----:B------:R-:W-:Y:S02]  /*8540*/  FSEL R58, R58, -INF , P0 ;  /* 0xff8000003a3a7808 */ /* 0x000fe40000000000 */
[----:B------:R-:W-:-:S02]  /*8550*/  FSEL R130, R130, -INF , !P3 ;  /* 0xff80000082827808 */ /* 0x000fc40005800000 */
[----:B------:R-:W-:Y:S02]  /*8560*/  ISETP.GE.AND P3, PT, R111, R231, PT ;  /* 0x000000e76f00720c */ /* 0x000fe40003f66270 */
[-C--:B------:R-:W-:Y:S02]  /*8570*/  ISETP.GE.AND P0, PT, R113, R232.reuse, PT ;  /* 0x000000e87100720c */ /* 0x080fe40003f06270 */
[----:B------:R-:W-:Y:S02]  /*8580*/  FSEL R127, R58, -INF , !P1 ;  /* 0xff8000003a7f7808 */ /* 0x000fe40004800000 */
[----:B------:R-:W-:Y:S02]  /*8590*/  ISETP.GE.AND P1, PT, R114, R232, PT ;  /* 0x000000e87200720c */ /* 0x000fe40003f26270 */
[----:B------:R-:W-:Y:S02]  /*85a0*/  FSEL R128, R45, -INF , !P3 ;  /* 0xff8000002d807808 */ /* 0x000fe40005800000 */
[----:B-1----:R-:W-:-:S02]  /*85b0*/  FSEL R24, R24, -INF , P0 ;  /* 0xff80000018187808 */ /* 0x002fc40000000000 */
[-C--:B------:R-:W-:Y:S02]  /*85c0*/  ISETP.GE.AND P3, PT, R113, R231.reuse, PT ;  /* 0x000000e77100720c */ /* 0x080fe40003f66270 */
[----:B------:R-:W-:Y:S02]  /*85d0*/  ISETP.GE.AND P0, PT, R114, R231, PT ;  /* 0x000000e77200720c */ /* 0x000fe40003f06270 */
[----:B------:R-:W-:Y:S02]  /*85e0*/  FSEL R25, R25, -INF , P1 ;  /* 0xff80000019197808 */ /* 0x000fe40000800000 */
[----:B------:R-:W-:Y:S02]  /*85f0*/  ISETP.GE.AND P1, PT, R72, R232, PT ;  /* 0x000000e84800720c */ /* 0x000fe40003f26270 */
[----:B------:R-:W-:Y:S01]  /*8600*/  FSEL R126, R24, -INF , !P3 ;  /* 0xff800000187e7808 */ /* 0x000fe20005800000 */
[----:B------:R-:W-:Y:S01]  /*8610*/  VIADD R24, R119, 0xf1 ;  /* 0x000000f177187836 */ /* 0x000fe20000000000 */
[----:B------:R-:W-:-:S02]  /*8620*/  FSEL R125, R25, -INF , !P0 ;  /* 0xff800000197d7808 */ /* 0x000fc40004000000 */
[-C--:B------:R-:W-:Y:S02]  /*8630*/  ISETP.GE.AND P3, PT, R72, R231.reuse, PT ;  /* 0x000000e74800720c */ /* 0x080fe40003f66270 */
[-C--:B------:R-:W-:Y:S02]  /*8640*/  ISETP.GE.AND P0, PT, R121, R232.reuse, PT ;  /* 0x000000e87900720c */ /* 0x080fe40003f06270 */
[----:B------:R-:W-:Y:S02]  /*8650*/  FSEL R23, R23, -INF , P1 ;  /* 0xff80000017177808 */ /* 0x000fe40000800000 */
[----:B------:R-:W-:Y:S02]  /*8660*/  ISETP.GE.AND P1, PT, R121, R231, PT ;  /* 0x000000e77900720c */ /* 0x000fe40003f26270 */
[----:B------:R-:W-:Y:S02]  /*8670*/  FSEL R26, R26, -INF , P0 ;  /* 0xff8000001a1a7808 */ /* 0x000fe40000000000 */
[----:B------:R-:W-:Y:S01]  /*8680*/  FSEL R124, R23, -INF , !P3 ;  /* 0xff800000177c7808 */ /* 0x000fe20005800000 */
[----:B------:R-:W-:Y:S01]  /*8690*/  VIADD R23, R119, 0xf8 ;  /* 0x000000f877177836 */ /* 0x000fe20000000000 */
[----:B------:R-:W-:-:S02]  /*86a0*/  ISETP.GE.AND P3, PT, R120, R232, PT ;  /* 0x000000e87800720c */ /* 0x000fc40003f66270 */
[----:B------:R-:W-:Y:S02]  /*86b0*/  FSEL R123, R26, -INF , !P1 ;  /* 0xff8000001a7b7808 */ /* 0x000fe40004800000 */
[----:B------:R-:W-:Y:S02]  /*86c0*/  ISETP.GE.AND P1, PT, R120, R231, PT ;  /* 0x000000e77800720c */ /* 0x000fe40003f26270 */
[----:B------:R-:W-:Y:S02]  /*86d0*/  FSEL R40, R40, -INF , P3 ;  /* 0xff80000028287808 */ /* 0x000fe40001800000 */
[-C--:B------:R-:W-:Y:S02]  /*86e0*/  ISETP.GE.AND P0, PT, R24, R232.reuse, PT ;  /* 0x000000e81800720c */ /* 0x080fe40003f06270 */
[----:B------:R-:W-:Y:S02]  /*86f0*/  FSEL R122, R40, -INF , !P1 ;  /* 0xff800000287a7808 */ /* 0x000fe40004800000 */
[----:B------:R-:W-:-:S02]  /*8700*/  ISETP.GE.AND P1, PT, R23, R232, PT ;  /* 0x000000e81700720c */ /* 0x000fc40003f26270 */
[----:B------:R-:W-:Y:S02]  /*8710*/  ISETP.GE.AND P3, PT, R24, R231, PT ;  /* 0x000000e71800720c */ /* 0x000fe40003f66270 */
[----:B------:R-:W-:Y:S01]  /*8720*/  FSEL R120, R252, -INF , P1 ;  /* 0xff800000fc787808 */ /* 0x000fe20000800000 */
[----:B------:R-:W-:Y:S01]  /*8730*/  IMAD R252, R37, 0x100, R64 ;  /* 0x0000010025fc7824 */ /* 0x000fe200078e0240 */
[----:B------:R-:W-:Y:S02]  /*8740*/  FSEL R121, R240, -INF , P0 ;  /* 0xff800000f0797808 */ /* 0x000fe40000000000 */
[----:B------:R-:W-:Y:S01]  /*8750*/  ISETP.GE.AND P5, PT, R119, R229, PT ;  /* 0x000000e57700720c */ /* 0x000fe20003fa6270 */
[----:B------:R-:W-:Y:S01]  /*8760*/  VIADD R252, R252, 0xf9 ;  /* 0x000000f9fcfc7836 */ /* 0x000fe20000000000 */
[----:B------:R-:W-:Y:S02]  /*8770*/  FSEL R121, R121, -INF , !P3 ;  /* 0xff80000079797808 */ /* 0x000fe40005800000 */
[----:B------:R-:W-:-:S02]  /*8780*/  ISETP.GE.AND P3, PT, R23, R231, PT ;  /* 0x000000e71700720c */ /* 0x000fc40003f66270 */
[----:B------:R-:W-:Y:S02]  /*8790*/  ISETP.GE.AND P1, PT, R252, R232, PT ;  /* 0x000000e8fc00720c */ /* 0x000fe40003f26270 */
[-C--:B------:R-:W-:Y:S02]  /*87a0*/  ISETP.GE.AND P0, PT, R119, R230.reuse, PT ;  /* 0x000000e67700720c */ /* 0x080fe40003f06270 */
[----:B------:R-:W-:Y:S02]  /*87b0*/  FSEL R120, R120, -INF , !P3 ;  /* 0xff80000078787808 */ /* 0x000fe40005800000 */
[----:B------:R-:W-:Y:S02]  /*87c0*/  ISETP.GE.AND P3, PT, R252, R231, PT ;  /* 0x000000e7fc00720c */ /* 0x000fe40003f66270 */
[----:B------:R-:W-:Y:S02]  /*87d0*/  FSEL R119, R250, -INF , P1 ;  /* 0xff800000fa777808 */ /* 0x000fe40000800000 */
[----:B------:R-:W-:-:S02]  /*87e0*/  ISETP.GE.AND P1, PT, R107, R230, PT ;  /* 0x000000e66b00720c */ /* 0x000fc40003f26270 */
[----:B------:R-:W-:Y:S02]  /*87f0*/  FSEL R119, R119, -INF , !P3 ;  /* 0xff80000077777808 */ /* 0x000fe40005800000 */
[----:B------:R-:W-:Y:S01]  /*8800*/  ISETP.GE.AND P3, PT, R107, R229, PT ;  /* 0x000000e56b00720c */ /* 0x000fe20003f66270 */
[----:B------:R-:W-:Y:S01]  /*8810*/  IMAD R107, R37, 0x100, R64 ;  /* 0x00000100256b7824 */ /* 0x000fe200078e0240 */
[----:B------:R-:W-:Y:S02]  /*8820*/  FSEL R57, R97, -INF , P2 ;  /* 0xff80000061397808 */ /* 0x000fe40001000000 */
[----:B------:R-:W-:Y:S01]  /*8830*/  FSEL R58, R98, -INF , P0 ;  /* 0xff800000623a7808 */ /* 0x000fe20000000000 */
[----:B------:R-:W-:Y:S01]  /*8840*/  VIADD R107, R107, 0x10 ;  /* 0x000000106b6b7836 */ /* 0x000fe20000000000 */
[----:B------:R-:W-:Y:S02]  /*8850*/  FSEL R57, R57, -INF , !P4 ;  /* 0xff80000039397808 */ /* 0x000fe40006000000 */
[----:B------:R-:W-:-:S02]  /*8860*/  ISETP.GE.AND P0, PT, R154, R230, PT ;  /* 0x000000e69a00720c */ /* 0x000fc40003f06270 */
        /* <DEDUP_REMOVED lines=11> */
[CC--:B------:R-:W-:Y:S02]  /*8920*/  ISETP.GE.AND P0, PT, R107.reuse, R230.reuse, PT ;  /* 0x000000e66b00720c */ /* 0x0c0fe40003f06270 */
[----:B------:R-:W-:Y:S02]  /*8930*/  ISETP.GE.AND P5, PT, R107, R229, PT ;  /* 0x000000e56b00720c */ /* 0x000fe40003fa6270 */
[----:B------:R-:W2:Y:S01]  /*8940*/  LD.E R107, desc[UR4][R2.64+0xdc] ;  /* 0x0000dc04026b7980 */ /* 0x000ea2000c101900 */
[----:B------:R-:W-:Y:S02]  /*8950*/  FSEL R24, R92, -INF , P0 ;  /* 0xff8000005c187808 */ /* 0x000fe40000000000 */
[----:B------:R-:W-:Y:S02]  /*8960*/  ISETP.GE.AND P0, PT, R117, R230, PT ;  /* 0x000000e67500720c */ /* 0x000fe40003f06270 */
[----:B------:R-:W-:-:S02]  /*8970*/  FSEL R26, R94, -INF , P2 ;  /* 0xff8000005e1a7808 */ /* 0x000fc40001000000 */
[-C--:B------:R-:W-:Y:S02]  /*8980*/  ISETP.GE.AND P1, PT, R154, R230.reuse, PT ;  /* 0x000000e69a00720c */ /* 0x080fe40003f26270 */
[-C--:B------:R-:W-:Y:S02]  /*8990*/  ISETP.GE.AND P2, PT, R115, R230.reuse, PT ;  /* 0x000000e67300720c */ /* 0x080fe40003f46270 */
[----:B------:R-:W-:Y:S02]  /*89a0*/  FSEL R24, R24, -INF , !P5 ;  /* 0xff80000018187808 */ /* 0x000fe40006800000 */
[----:B------:R-:W-:Y:S02]  /*89b0*/  ISETP.GE.AND P5, PT, R117, R229, PT ;  /* 0x000000e57500720c */ /* 0x000fe40003fa6270 */
[----:B------:R-:W-:Y:S02]  /*89c0*/  FSEL R89, R89, -INF , P0 ;  /* 0xff80000059597808 */ /* 0x000fe40000000000 */
[----:B------:R-:W-:-:S02]  /*89d0*/  ISETP.GE.AND P0, PT, R215, R230, PT ;  /* 0x000000e6d700720c */ /* 0x000fc40003f06270 */
[----:B------:R-:W-:Y:S02]  /*89e0*/  FSEL R45, R45, -INF , !P3 ;  /* 0xff8000002d2d7808 */ /* 0x000fe40005800000 */
[----:B------:R-:W-:Y:S02]  /*89f0*/  ISETP.GE.AND P3, PT, R154, R229, PT ;  /* 0x000000e59a00720c */ /* 0x000fe40003f66270 */
[----:B------:R-:W-:Y:S02]  /*8a00*/  FSEL R25, R93, -INF , P1 ;  /* 0xff8000005d197808 */ /* 0x000fe40000800000 */
[----:B------:R-:W-:Y:S02]  /*8a10*/  FSEL R40, R91, -INF , P2 ;  /* 0xff8000005b287808 */ /* 0x000fe40001000000 */
[----:B------:R-:W-:Y:S02]  /*8a20*/  ISETP.GE.AND P1, PT, R116, R230, PT ;  /* 0x000000e67400720c */ /* 0x000fe40003f26270 */
[----:B------:R-:W-:-:S02]  /*8a30*/  FSEL R91, R89, -INF , !P5 ;  /* 0xff800000595b7808 */ /* 0x000fc40006800000 */
[-C--:B------:R-:W-:Y:S02]  /*8a40*/  ISETP.GE.AND P5, PT, R215, R229.reuse, PT ;  /* 0x000000e5d700720c */ /* 0x080fe40003fa6270 */
[----:B------:R-:W-:Y:S02]  /*8a50*/  FSEL R86, R86, -INF , P0 ;  /* 0xff80000056567808 */ /* 0x000fe40000000000 */
[----:B------:R-:W-:Y:S02]  /*8a60*/  ISETP.GE.AND P0, PT, R200, R230, PT ;  /* 0x000000e6c800720c */ /* 0x000fe40003f06270 */
[----:B------:R-:W-:Y:S02]  /*8a70*/  FSEL R26, R26, -INF , !P4 ;  /* 0xff8000001a1a7808 */ /* 0x000fe40006000000 */
[----:B------:R-:W-:Y:S02]  /*8a80*/  FSEL R25, R25, -INF , !P3 ;  /* 0xff80000019197808 */ /* 0x000fe40005800000 */
[----:B------:R-:W-:-:S02]  /*8a90*/  ISETP.GE.AND P4, PT, R115, R229, PT ;  /* 0x000000e57300720c */ /* 0x000fc40003f86270 */
[-C--:B------:R-:W-:Y:S02]  /*8aa0*/  ISETP.GE.AND P3, PT, R116, R229.reuse, PT ;  /* 0x000000e57400720c */ /* 0x080fe40003f66270 */
[----:B------:R-:W-:Y:S02]  /*8ab0*/  FSEL R90, R90, -INF , P1 ;  /* 0xff8000005a5a7808 */ /* 0x000fe40000800000 */
[-C--:B------:R-:W-:Y:S02]  /*8ac0*/  ISETP.GE.AND P2, PT, R245, R230.reuse, PT ;  /* 0x000000e6f500720c */ /* 0x080fe40003f46270 */
[----:B------:R-:W-:Y:S02]  /*8ad0*/  FSEL R250, R86, -INF , !P5 ;  /* 0xff80000056fa7808 */ /* 0x000fe40006800000 */
[----:B------:R-:W-:Y:S02]  /*8ae0*/  ISETP.GE.AND P1, PT, R222, R230, PT ;  /* 0x000000e6de00720c */ /* 0x000fe40003f26270 */
[----:B------:R-:W-:-:S02]  /*8af0*/  ISETP.GE.AND P5, PT, R200, R229, PT ;  /* 0x000000e5c800720c */ /* 0x000fc40003fa6270 */
[----:B------:R-:W-:Y:S02]  /*8b00*/  FSEL R83, R83, -INF , P0 ;  /* 0xff80000053537808 */ /* 0x000fe40000000000 */
[----:B------:R-:W-:Y:S02]  /*8b10*/  ISETP.GE.AND P0, PT, R197, R230, PT ;  /* 0x000000e6c500720c */ /* 0x000fe40003f06270 */
[----:B------:R-:W-:Y:S02]  /*8b20*/  FSEL R40, R40, -INF , !P4 ;  /* 0xff80000028287808 */ /* 0x000fe40006000000 */
[----:B------:R-:W-:Y:S02]  /*8b30*/  FSEL R92, R90, -INF , !P3 ;  /* 0xff8000005a5c7808 */ /* 0x000fe40005800000 */
[-C--:B------:R-:W-:Y:S02]  /*8b40*/  ISETP.GE.AND P4, PT, R245, R229.reuse, PT ;  /* 0x000000e5f500720c */ /* 0x080fe40003f86270 */
[----:B------:R-:W-:-:S02]  /*8b50*/  ISETP.GE.AND P3, PT, R222, R229, PT ;  /* 0x000000e5de00720c */ /* 0x000fc40003f66270 */
[----:B------:R-:W-:Y:S02]  /*8b60*/  FSEL R88, R88, -INF , P2 ;  /* 0xff80000058587808 */ /* 0x000fe40001000000 */
[----:B------:R-:W-:Y:S02]  /*8b70*/  FSEL R87, R87, -INF , P1 ;  /* 0xff80000057577808 */ /* 0x000fe40000800000 */
[----:B------:R-:W-:Y:S02]  /*8b80*/  FSEL R222, R83, -INF , !P5 ;  /* 0xff80000053de7808 */ /* 0x000fe40006800000 */
[----:B------:R-:W-:Y:S02]  /*8b90*/  ISETP.GE.AND P1, PT, R202, R230, PT ;  /* 0x000000e6ca00720c */ /* 0x000fe40003f26270 */
[----:B------:R-:W-:Y:S02]  /*8ba0*/  ISETP.GE.AND P5, PT, R197, R229, PT ;  /* 0x000000e5c500720c */ /* 0x000fe40003fa6270 */
[----:B------:R-:W-:-:S02]  /*8bb0*/  FSEL R80, R80, -INF , P0 ;  /* 0xff80000050507808 */ /* 0x000fc40000000000 */
[-C--:B------:R-:W-:Y:S02]  /*8bc0*/  ISETP.GE.AND P0, PT, R193, R230.reuse, PT ;  /* 0x000000e6c100720c */ /* 0x080fe40003f06270 */
[----:B------:R-:W-:Y:S02]  /*8bd0*/  FSEL R90, R88, -INF , !P4 ;  /* 0xff800000585a7808 */ /* 0x000fe40006000000 */
[C---:B------:R-:W-:Y:S02]  /*8be0*/  ISETP.GE.AND P2, PT, R213.reuse, R230, PT ;  /* 0x000000e6d500720c */ /* 0x040fe40003f46270 */
[-C--:B------:R-:W-:Y:S02]  /*8bf0*/  ISETP.GE.AND P4, PT, R213, R229.reuse, PT ;  /* 0x000000e5d500720c */ /* 0x080fe40003f86270 */
[----:B------:R-:W-:Y:S02]  /*8c00*/  FSEL R89, R87, -INF , !P3 ;  /* 0xff80000057597808 */ /* 0x000fe40005800000 */
[----:B------:R-:W-:-:S02]  /*8c10*/  ISETP.GE.AND P3, PT, R202, R229, PT ;  /* 0x000000e5ca00720c */ /* 0x000fc40003f66270 */
[----:B------:R-:W-:Y:S02]  /*8c20*/  FSEL R84, R84, -INF , P1 ;  /* 0xff80000054547808 */ /* 0x000fe40000800000 */
[----:B------:R-:W-:Y:S02]  /*8c30*/  FSEL R213, R80, -INF , !P5 ;  /* 0xff80000050d57808 */ /* 0x000fe40006800000 */
[----:B------:R-:W-:Y:S02]  /*8c40*/  ISETP.GE.AND P1, PT, R198, R230, PT ;  /* 0x000000e6c600720c */ /* 0x000fe40003f26270 */
[----:B------:R-:W-:Y:S02]  /*8c50*/  ISETP.GE.AND P5, PT, R193, R229, PT ;  /* 0x000000e5c100720c */ /* 0x000fe40003fa6270 */
[----:B------:R-:W-:Y:S02]  /*8c60*/  FSEL R0, R0, -INF , P0 ;  /* 0xff80000000007808 */ /* 0x000fe40000000000 */
[----:B------:R-:W-:-:S02]  /*8c70*/  FSEL R240, R84, -INF , !P3 ;  /* 0xff80000054f07808 */ /* 0x000fc40005800000 */
[----:B------:R-:W-:Y:S02]  /*8c80*/  ISETP.GE.AND P3, PT, R198, R229, PT ;  /* 0x000000e5c600720c */ /* 0x000fe40003f66270 */
[----:B------:R-:W-:Y:S02]  /*8c90*/  FSEL R81, R81, -INF , P1 ;  /* 0xff80000051517808 */ /* 0x000fe40000800000 */
[----:B------:R-:W-:Y:S02]  /*8ca0*/  FSEL R170, R0, -INF , !P5 ;  /* 0xff80000000aa7808 */ /* 0x000fe40006800000 */
        /* <DEDUP_REMOVED lines=9> */
[-C--:B------:R-:W-:Y:S02]  /*8d40*/  ISETP.GE.AND P3, PT, R55, R229.reuse, PT ;  /* 0x000000e53700720c */ /* 0x080fe40003f66270 */
[----:B------:R-:W-:Y:S02]  /*8d50*/  FSEL R132, R132, -INF , P1 ;  /* 0xff80000084847808 */ /* 0x000fe40000800000 */
[----:B------:R-:W-:Y:S02]  /*8d60*/  ISETP.GE.AND P1, PT, R46, R230, PT ;  /* 0x000000e62e00720c */ /* 0x000fe40003f26270 */
[----:B------:R-:W-:Y:S02]  /*8d70*/  FMNMX3.FTZ R0, R0, R12, R54, !PT ;  /* 0x0000000c00007276 */ /* 0x000fe40007810036 */
[----:B------:R-:W-:Y:S02]  /*8d80*/  FSEL R173, R132, -INF , !P3 ;  /* 0xff80000084ad7808 */ /* 0x000fe40005800000 */
[----:B------:R-:W-:-:S02]  /*8d90*/  ISETP.GE.AND P3, PT, R46, R229, PT ;  /* 0x000000e52e00720c */ /* 0x000fc40003f66270 */
[----:B------:R-:W-:Y:S02]  /*8da0*/  FSEL R138, R138, -INF , P1 ;  /* 0xff8000008a8a7808 */ /* 0x000fe40000800000 */
[C---:B------:R-:W-:Y:S02]  /*8db0*/  ISETP.GE.AND P1, PT, R33.reuse, R230, PT ;  /* 0x000000e62100720c */ /* 0x040fe40003f26270 */
[----:B------:R-:W-:Y:S02]  /*8dc0*/  FMNMX3.FTZ R0, R0, R53, R52, !PT ;  /* 0x0000003500007276 */ /* 0x000fe40007810034 */
[----:B------:R-:W-:Y:S02]  /*8dd0*/  FSEL R186, R138, -INF , !P3 ;  /* 0xff8000008aba7808 */ /* 0x000fe40005800000 */
[----:B------:R-:W-:Y:S02]  /*8de0*/  ISETP.GE.AND P3, PT, R33, R229, PT ;  /* 0x000000e52100720c */ /* 0x000fe40003f66270 */
[----:B------:R-:W-:-:S02]  /*8df0*/  FSEL R142, R142, -INF , P1 ;  /* 0xff8000008e8e7808 */ /* 0x000fc40000800000 */
[----:B------:R-:W-:Y:S02]  /*8e00*/  FMNMX3.FTZ R0, R0, R251, R223, !PT ;  /* 0x000000fb00007276 */ /* 0x000fe400078100df */
[----:B------:R-:W-:Y:S02]  /*8e10*/  FSEL R198, R142, -INF , !P3 ;  /* 0xff8000008ec67808 */ /* 0x000fe40005800000 */
[C---:B------:R-:W-:Y:S02]  /*8e20*/  ISETP.GE.AND P1, PT, R27.reuse, R230, PT ;  /* 0x000000e61b00720c */ /* 0x040fe40003f26270 */
[----:B------:R-:W-:Y:S02]  /*8e30*/  ISETP.GE.AND P3, PT, R27, R229, PT ;  /* 0x000000e51b00720c */ /* 0x000fe40003f66270 */
[----:B------:R-:W-:Y:S02]  /*8e40*/  FMNMX3.FTZ R0, R0, R75, R74, !PT ;  /* 0x0000004b00007276 */ /* 0x000fe4000781004a */
[----:B------:R-:W-:-:S02]  /*8e50*/  FMNMX3.FTZ R27, R58, R57, R45, !PT ;  /* 0x000000393a1b7276 */ /* 0x000fc4000781002d */
[----:B------:R-:W-:Y:S02]  /*8e60*/  FMNMX3.FTZ R0, R0, R73, R212, !PT ;  /* 0x0000004900007276 */ /* 0x000fe400078100d4 */
[----:B------:R-:W-:Y:S02]  /*8e70*/  FMNMX3.FTZ R27, R27, R23, R26, !PT ;  /* 0x000000171b1b7276 */ /* 0x000fe4000781001a */
[----:B------:R-:W-:Y:S02]  /*8e80*/  FMNMX3.FTZ R0, R0, R210, R209, !PT ;  /* 0x000000d200007276 */ /* 0x000fe400078100d1 */
[----:B------:R-:W-:Y:S02]  /*8e90*/  FMNMX3.FTZ R27, R27, R25, R24, !PT ;  /* 0x000000191b1b7276 */ /* 0x000fe40007810018 */
[----:B------:R-:W-:Y:S02]  /*8ea0*/  FSEL R85, R85, -INF , P2 ;  /* 0xff80000055557808 */ /* 0x000fe40001000000 */
[----:B------:R-:W-:-:S02]  /*8eb0*/  FMNMX3.FTZ R0, R0, R207, R162, !PT ;  /* 0x000000cf00007276 */ /* 0x000fc400078100a2 */
[----:B------:R-:W-:Y:S02]  /*8ec0*/  ISETP.GE.AND P2, PT, R199, R230, PT ;  /* 0x000000e6c700720c */ /* 0x000fe40003f46270 */
[----:B------:R-:W-:Y:S02]  /*8ed0*/  FMNMX3.FTZ R27, R27, R40, R92, !PT ;  /* 0x000000281b1b7276 */ /* 0x000fe4000781005c */
[----:B------:R-:W-:Y:S02]  /*8ee0*/  FMNMX3.FTZ R0, R0, R161, R164, !PT ;  /* 0x000000a100007276 */ /* 0x000fe400078100a4 */
[----:B------:R-:W-:Y:S02]  /*8ef0*/  FSEL R82, R82, -INF , P2 ;  /* 0xff80000052527808 */ /* 0x000fe40001000000 */
[----:B------:R-:W-:Y:S02]  /*8f00*/  FMNMX3.FTZ R27, R27, R91, R90, !PT ;  /* 0x0000005b1b1b7276 */ /* 0x000fe4000781005a */
[----:B------:R-:W-:-:S02]  /*8f10*/  ISETP.GE.AND P2, PT, R196, R230, PT ;  /* 0x000000e6c400720c */ /* 0x000fc40003f46270 */
[----:B------:R-:W-:Y:S02]  /*8f20*/  FSEL R245, R85, -INF , !P4 ;  /* 0xff80000055f57808 */ /* 0x000fe40006000000 */
[----:B------:R-:W-:Y:S02]  /*8f30*/  FMNMX3.FTZ R0, R0, R168, R178, !PT ;  /* 0x000000a800007276 */ /* 0x000fe400078100b2 */
[----:B------:R-:W-:Y:S02]  /*8f40*/  ISETP.GE.AND P4, PT, R199, R229, PT ;  /* 0x000000e5c700720c */ /* 0x000fe40003f86270 */
[----:B------:R-:W-:Y:S02]  /*8f50*/  FMNMX3.FTZ R27, R27, R89, R250, !PT ;  /* 0x000000591b1b7276 */ /* 0x000fe400078100fa */
[----:B------:R-:W-:Y:S02]  /*8f60*/  FSEL R71, R71, -INF , P2 ;  /* 0xff80000047477808 */ /* 0x000fe40001000000 */
[----:B------:R-:W-:-:S02]  /*8f70*/  ISETP.GE.AND P2, PT, R118, R230, PT ;  /* 0x000000e67600720c */ /* 0x000fc40003f46270 */
[----:B------:R-:W-:Y:S02]  /*8f80*/  FMNMX3.FTZ R0, R0, R177, R179, !PT ;  /* 0x000000b100007276 */ /* 0x000fe400078100b3 */
[----:B------:R-:W-:Y:S02]  /*8f90*/  FSEL R215, R82, -INF , !P4 ;  /* 0xff80000052d77808 */ /* 0x000fe40006000000 */
[----:B------:R-:W-:Y:S02]  /*8fa0*/  ISETP.GE.AND P0, PT, R50, R230, PT ;  /* 0x000000e63200720c */ /* 0x000fe40003f06270 */
[----:B------:R-:W-:Y:S02]  /*8fb0*/  FMNMX3.FTZ R27, R27, R245, R240, !PT ;  /* 0x000000f51b1b7276 */ /* 0x000fe400078100f0 */
[----:B------:R-:W-:Y:S02]  /*8fc0*/  FSEL R131, R131, -INF , P2 ;  /* 0xff80000083837808 */ /* 0x000fe40001000000 */
[----:B------:R-:W-:-:S02]  /*8fd0*/  ISETP.GE.AND P4, PT, R196, R229, PT ;  /* 0x000000e5c400720c */ /* 0x000fc40003f86270 */
[----:B------:R-:W-:Y:S02]  /*8fe0*/  ISETP.GE.AND P2, PT, R48, R230, PT ;  /* 0x000000e63000720c */ /* 0x000fe40003f46270 */
[----:B------:R-:W-:Y:S02]  /*8ff0*/  FMNMX3.FTZ R0, R0, R182, R191, !PT ;  /* 0x000000b600007276 */ /* 0x000fe400078100bf */
[----:B------:R-:W-:Y:S02]  /*9000*/  ISETP.GE.AND P5, PT, R50, R229, PT ;  /* 0x000000e53200720c */ /* 0x000fe40003fa6270 */
[----:B------:R-:W-:Y:S02]  /*9010*/  FSEL R133, R133, -INF , P0 ;  /* 0xff80000085857808 */ /* 0x000fe40000000000 */
[----:B------:R-:W-:Y:S02]  /*9020*/  FMNMX3.FTZ R27, R27, R222, R215, !PT ;  /* 0x000000de1b1b7276 */ /* 0x000fe400078100d7 */
[----:B------:R-:W-:-:S02]  /*9030*/  ISETP.GE.AND P0, PT, R42, R230, PT ;  /* 0x000000e62a00720c */ /* 0x000fc40003f06270 */
[----:B------:R-:W-:Y:S02]  /*9040*/  FSEL R156, R71, -INF , !P4 ;  /* 0xff800000479c7808 */ /* 0x000fe40006000000 */
[----:B------:R-:W-:Y:S02]  /*9050*/  FSEL R134, R134, -INF , P2 ;  /* 0xff80000086867808 */ /* 0x000fe40001000000 */
[----:B------:R-:W-:Y:S02]  /*9060*/  FMNMX3.FTZ R0, R0, R190, R192, !PT ;  /* 0x000000be00007276 */ /* 0x000fe400078100c0 */
[----:B------:R-:W-:Y:S02]  /*9070*/  ISETP.GE.AND P4, PT, R118, R229, PT ;  /* 0x000000e57600720c */ /* 0x000fe40003f86270 */
[----:B------:R-:W-:Y:S02]  /*9080*/  FSEL R183, R133, -INF , !P5 ;  /* 0xff80000085b77808 */ /* 0x000fe40006800000 */
[----:B------:R-:W-:-:S02]  /*9090*/  ISETP.GE.AND P2, PT, R35, R230, PT ;  /* 0x000000e62300720c */ /* 0x000fc40003f46270 */
[----:B------:R-:W-:Y:S02]  /*90a0*/  FMNMX3.FTZ R27, R27, R154, R213, !PT ;  /* 0x0000009a1b1b7276 */ /* 0x000fe400078100d5 */
[----:B------:R-:W-:Y:S02]  /*90b0*/  ISETP.GE.AND P5, PT, R42, R229, PT ;  /* 0x000000e52a00720c */ /* 0x000fe40003fa6270 */
[----:B------:R-:W-:Y:S02]  /*90c0*/  FSEL R140, R140, -INF , P0 ;  /* 0xff8000008c8c7808 */ /* 0x000fe40000000000 */
[----:B------:R-:W-:Y:S02]  /*90d0*/  ISETP.GE.AND P0, PT, R31, R230, PT ;  /* 0x000000e61f00720c */ /* 0x000fe40003f06270 */
[----:B------:R-:W-:Y:S02]  /*90e0*/  FMNMX3.FTZ R0, R0, R194, R205, !PT ;  /* 0x000000c200007276 */ /* 0x000fe400078100cd */
[----:B------:R-:W-:-:S02]  /*90f0*/  FSEL R172, R131, -INF , !P4 ;  /* 0xff80000083ac7808 */ /* 0x000fc40006000000 */
[----:B------:R-:W-:Y:S02]  /*9100*/  FSEL R141, R141, -INF , P2 ;  /* 0xff8000008d8d7808 */ /* 0x000fe40001000000 */
[----:B------:R-:W-:Y:S02]  /*9110*/  FMNMX3.FTZ R27, R27, R156, R169, !PT ;  /* 0x0000009c1b1b7276 */ /* 0x000fe400078100a9 */
[----:B------:R-:W-:Y:S02]  /*9120*/  FSEL R187, R140, -INF , !P5 ;  /* 0xff8000008cbb7808 */ /* 0x000fe40006800000 */
[----:B------:R-:W-:Y:S02]  /*9130*/  ISETP.GE.AND P2, PT, R29, R230, PT ;  /* 0x000000e61d00720c */ /* 0x000fe40003f46270 */
[----:B------:R-:W-:Y:S02]  /*9140*/  ISETP.GE.AND P5, PT, R31, R229, PT ;  /* 0x000000e51f00720c */ /* 0x000fe40003fa6270 */
[----:B------:R-:W-:-:S02]  /*9150*/  FSEL R143, R143, -INF , P0 ;  /* 0xff8000008f8f7808 */ /* 0x000fc40000000000 */
[----:B------:R-:W-:Y:S02]  /*9160*/  ISETP.GE.AND P4, PT, R48, R229, PT ;  /* 0x000000e53000720c */ /* 0x000fe40003f86270 */
[----:B------:R-:W-:Y:S02]  /*9170*/  ISETP.GE.AND P0, PT, R28, R230, PT ;  /* 0x000000e61c00720c */ /* 0x000fe40003f06270 */
[----:B------:R-:W-:Y:S02]  /*9180*/  FMNMX3.FTZ R0, R0, R204, R203, !PT ;  /* 0x000000cc00007276 */ /* 0x000fe400078100cb */
[----:B------:R-:W-:Y:S02]  /*9190*/  FMNMX3.FTZ R27, R27, R170, R172, !PT ;  /* 0x000000aa1b1b7276 */ /* 0x000fe400078100ac */
[----:B------:R-:W-:Y:S02]  /*91a0*/  FSEL R148, R148, -INF , P2 ;  /* 0xff80000094947808 */ /* 0x000fe40001000000 */
[----:B------:R-:W-:-:S02]  /*91b0*/  FSEL R200, R143, -INF , !P5 ;  /* 0xff8000008fc87808 */ /* 0x000fc40006800000 */
[----:B------:R-:W-:Y:S02]  /*91c0*/  ISETP.GE.AND P2, PT, R30, R230, PT ;  /* 0x000000e61e00720c */ /* 0x000fe40003f46270 */
[----:B------:R-:W-:Y:S02]  /*91d0*/  FSEL R185, R134, -INF , !P4 ;  /* 0xff80000086b97808 */ /* 0x000fe40006000000 */
[----:B------:R-:W-:Y:S02]  /*91e0*/  ISETP.GE.AND P5, PT, R28, R229, PT ;  /* 0x000000e51c00720c */ /* 0x000fe40003fa6270 */
[----:B------:R-:W-:Y:S02]  /*91f0*/  FSEL R149, R149, -INF , P1 ;  /* 0xff80000095957808 */ /* 0x000fe40000800000 */
[----:B------:R-:W-:Y:S02]  /*9200*/  FSEL R150, R150, -INF , P0 ;  /* 0xff80000096967808 */ /* 0x000fe40000000000 */
[----:B------:R-:W-:-:S02]  /*9210*/  FMNMX3.FTZ R0, R0, R201, R189, !PT ;  /* 0x000000c900007276 */ /* 0x000fc400078100bd */
[----:B------:R-:W-:Y:S02]  /*9220*/  ISETP.GE.AND P4, PT, R35, R229, PT ;  /* 0x000000e52300720c */ /* 0x000fe40003f86270 */
[-C--:B------:R-:W-:Y:S02]  /*9230*/  ISETP.GE.AND P1, PT, R32, R230.reuse, PT ;  /* 0x000000e62000720c */ /* 0x080fe40003f26270 */
[----:B------:R-:W-:Y:S02]  /*9240*/  ISETP.GE.AND P0, PT, R34, R230, PT ;  /* 0x000000e62200720c */ /* 0x000fe40003f06270 */
[----:B------:R-:W-:Y:S02]  /*9250*/  FMNMX3.FTZ R27, R27, R173, R183, !PT ;  /* 0x000000ad1b1b7276 */ /* 0x000fe400078100b7 */
[----:B------:R-:W-:Y:S02]  /*9260*/  FSEL R151, R151, -INF , P2 ;  /* 0xff80000097977808 */ /* 0x000fe40001000000 */
[----:B------:R-:W-:-:S02]  /*9270*/  FSEL R199, R149, -INF , !P3 ;  /* 0xff80000095c77808 */ /* 0x000fc40005800000 */
[----:B------:R-:W-:Y:S02]  /*9280*/  FSEL R197, R150, -INF , !P5 ;  /* 0xff80000096c57808 */ /* 0x000fe40006800000 */
[----:B------:R-:W-:Y:S02]  /*9290*/  ISETP.GE.AND P2, PT, R41, R230, PT ;  /* 0x000000e62900720c */ /* 0x000fe40003f46270 */
[----:B------:R-:W-:Y:S02]  /*92a0*/  FMNMX3.FTZ R0, R0, R188, R184, !PT ;  /* 0x000000bc00007276 */ /* 0x000fe400078100b8 */
[----:B------:R-:W-:Y:S02]  /*92b0*/  FSEL R195, R141, -INF , !P4 ;  /* 0xff8000008dc37808 */ /* 0x000fe40006000000 */
[-C--:B------:R-:W-:Y:S02]  /*92c0*/  ISETP.GE.AND P3, PT, R32, R229.reuse, PT ;  /* 0x000000e52000720c */ /* 0x080fe40003f66270 */
[----:B------:R-:W-:-:S02]  /*92d0*/  ISETP.GE.AND P5, PT, R34, R229, PT ;  /* 0x000000e52200720c */ /* 0x000fc40003fa6270 */
[----:B------:R-:W-:Y:S02]  /*92e0*/  FSEL R152, R152, -INF , P1 ;  /* 0xff80000098987808 */ /* 0x000fe40000800000 */
[----:B------:R-:W-:Y:S02]  /*92f0*/  FSEL R153, R153, -INF , P0 ;  /* 0xff80000099997808 */ /* 0x000fe40000000000 */
[----:B------:R-:W-:Y:S02]  /*9300*/  FMNMX3.FTZ R27, R27, R185, R186, !PT ;  /* 0x000000b91b1b7276 */ /* 0x000fe400078100ba */
[-C--:B------:R-:W-:Y:S02]  /*9310*/  ISETP.GE.AND P1, PT, R43, R230.reuse, PT ;  /* 0x000000e62b00720c */ /* 0x080fe40003f26270 */
[----:B------:R-:W-:Y:S02]  /*9320*/  ISETP.GE.AND P0, PT, R47, R230, PT ;  /* 0x000000e62f00720c */ /* 0x000fe40003f06270 */
[----:B------:R-:W-:-:S02]  /*9330*/  ISETP.GE.AND P4, PT, R29, R229, PT ;  /* 0x000000e51d00720c */ /* 0x000fc40003f86270 */
[----:B------:R-:W-:Y:S02]  /*9340*/  FSEL R155, R155, -INF , P2 ;  /* 0xff8000009b9b7808 */ /* 0x000fe40001000000 */
[----:B------:R-:W-:Y:S02]  /*9350*/  FMNMX3.FTZ R0, R0, R181, R171, !PT ;  /* 0x000000b500007276 */ /* 0x000fe400078100ab */
[----:B------:R-:W-:Y:S02]  /*9360*/  FSEL R193, R152, -INF , !P3 ;  /* 0xff80000098c17808 */ /* 0x000fe40005800000 */
[----:B------:R-:W-:Y:S02]  /*9370*/  FSEL R180, R153, -INF , !P5 ;  /* 0xff80000099b47808 */ /* 0x000fe40006800000 */
[----:B------:R-:W-:Y:S02]  /*9380*/  ISETP.GE.AND P2, PT, R49, R230, PT ;  /* 0x000000e63100720c */ /* 0x000fe40003f46270 */
[----:B------:R-:W-:-:S02]  /*9390*/  FMNMX3.FTZ R27, R27, R187, R195, !PT ;  /* 0x000000bb1b1b7276 */ /* 0x000fc400078100c3 */
[-C--:B------:R-:W-:Y:S02]  /*93a0*/  ISETP.GE.AND P3, PT, R43, R229.reuse, PT ;  /* 0x000000e52b00720c */ /* 0x080fe40003f66270 */
[----:B------:R-:W-:Y:S02]  /*93b0*/  ISETP.GE.AND P5, PT, R47, R229, PT ;  /* 0x000000e52f00720c */ /* 0x000fe40003fa6270 */
[----:B------:R-:W-:Y:S02]  /*93c0*/  FSEL R157, R157, -INF , P1 ;  /* 0xff8000009d9d7808 */ /* 0x000fe40000800000 */
[----:B------:R-:W-:Y:S02]  /*93d0*/  FSEL R158, R158, -INF , P0 ;  /* 0xff8000009e9e7808 */ /* 0x000fe40000000000 */
[----:B------:R-:W-:Y:S02]  /*93e0*/  ISETP.GE.AND P1, PT, R51, R230, PT ;  /* 0x000000e63300720c */ /* 0x000fe40003f26270 */
[----:B------:R-:W-:-:S02]  /*93f0*/  FSEL R202, R148, -INF , !P4 ;  /* 0xff80000094ca7808 */ /* 0x000fc40006000000 */
[----:B------:R-:W-:Y:S02]  /*9400*/  FMNMX3.FTZ R0, R0, R165, R163, !PT ;  /* 0x000000a500007276 */ /* 0x000fe400078100a3 */
[----:B------:R-:W-:Y:S02]  /*9410*/  ISETP.GE.AND P4, PT, R30, R229, PT ;  /* 0x000000e51e00720c */ /* 0x000fe40003f86270 */
[----:B------:R-:W-:Y:S02]  /*9420*/  FSEL R159, R174, -INF , P2 ;  /* 0xff800000ae9f7808 */ /* 0x000fe40001000000 */
[----:B------:R-:W-:Y:S02]  /*9430*/  FMNMX3.FTZ R27, R27, R198, R200, !PT ;  /* 0x000000c61b1b7276 */ /* 0x000fe400078100c8 */
[----:B------:R-:W-:Y:S02]  /*9440*/  FSEL R175, R157, -INF , !P3 ;  /* 0xff8000009daf7808 */ /* 0x000fe40005800000 */
[----:B------:R-:W-:-:S02]  /*9450*/  ISETP.GE.AND P0, PT, R59, R230, PT ;  /* 0x000000e63b00720c */ /* 0x000fc40003f06270 */
[----:B------:R-:W-:Y:S02]  /*9460*/  FSEL R174, R158, -INF , !P5 ;  /* 0xff8000009eae7808 */ /* 0x000fe40006800000 */
[----:B------:R-:W-:Y:S02]  /*9470*/  ISETP.GE.AND P3, PT, R51, R229, PT ;  /* 0x000000e53300720c */ /* 0x000fe40003f66270 */
[----:B------:R-:W-:Y:S02]  /*9480*/  FSEL R158, R206, -INF , P1 ;  /* 0xff800000ce9e7808 */ /* 0x000fe40000800000 */
[----:B------:R-:W-:Y:S02]  /*9490*/  ISETP.GE.AND P1, PT, R100, R230, PT ;  /* 0x000000e66400720c */ /* 0x000fe40003f26270 */
[----:B------:R-:W-:Y:S02]  /*94a0*/  FMNMX3.FTZ R0, R0, R160, R147, !PT ;  /* 0x000000a000007276 */ /* 0x000fe40007810093 */
[----:B------:R-:W-:-:S02]  /*94b0*/  FSEL R196, R151, -INF , !P4 ;  /* 0xff80000097c47808 */ /* 0x000fc40006000000 */
[----:B------:R-:W-:Y:S02]  /*94c0*/  FMNMX3.FTZ R27, R27, R202, R199, !PT ;  /* 0x000000ca1b1b7276 */ /* 0x000fe400078100c7 */
[-C--:B------:R-:W-:Y:S02]  /*94d0*/  ISETP.GE.AND P5, PT, R59, R229.reuse, PT ;  /* 0x000000e53b00720c */ /* 0x080fe40003fa6270 */
[----:B------:R-:W-:Y:S02]  /*94e0*/  FSEL R157, R208, -INF , P0 ;  /* 0xff800000d09d7808 */ /* 0x000fe40000000000 */
[----:B------:R-:W-:Y:S02]  /*94f0*/  FSEL R158, R158, -INF , !P3 ;  /* 0xff8000009e9e7808 */ /* 0x000fe40005800000 */
[----:B------:R-:W-:Y:S02]  /*9500*/  ISETP.GE.AND P0, PT, R101, R230, PT ;  /* 0x000000e66500720c */ /* 0x000fe40003f06270 */
[----:B------:R-:W-:-:S02]  /*9510*/  ISETP.GE.AND P4, PT, R41, R229, PT ;  /* 0x000000e52900720c */ /* 0x000fc40003f86270 */
[----:B------:R-:W-:Y:S02]  /*9520*/  ISETP.GE.AND P3, PT, R100, R229, PT ;  /* 0x000000e56400720c */ /* 0x000fe40003f66270 */
[----:B------:R-:W-:Y:S02]  /*9530*/  FSEL R143, R214, -INF , P1 ;  /* 0xff800000d68f7808 */ /* 0x000fe40000800000 */
[----:B------:R-:W-:Y:S02]  /*9540*/  FMNMX3.FTZ R0, R0, R146, R145, !PT ;  /* 0x0000009200007276 */ /* 0x000fe40007810091 */
[----:B------:R-:W-:Y:S02]  /*9550*/  ISETP.GE.AND P1, PT, R103, R230, PT ;  /* 0x000000e66700720c */ /* 0x000fe40003f26270 */
[----:B------:R-:W-:Y:S02]  /*9560*/  FMNMX3.FTZ R27, R27, R197, R196, !PT ;  /* 0x000000c51b1b7276 */ /* 0x000fe400078100c4 */
[----:B------:R-:W-:-:S02]  /*9570*/  FSEL R157, R157, -INF , !P5 ;  /* 0xff8000009d9d7808 */ /* 0x000fc40006800000 */
[----:B------:R-:W-:Y:S02]  /*9580*/  ISETP.GE.AND P5, PT, R101, R229, PT ;  /* 0x000000e56500720c */ /* 0x000fe40003fa6270 */
[----:B------:R-:W-:Y:S02]  /*9590*/  FSEL R142, R219, -INF , P0 ;  /* 0xff800000db8e7808 */ /* 0x000fe40000000000 */
[----:B------:R-:W-:Y:S02]  /*95a0*/  FSEL R176, R155, -INF , !P4 ;  /* 0xff8000009bb07808 */ /* 0x000fe40006000000 */
[----:B------:R-:W-:Y:S02]  /*95b0*/  FSEL R143, R143, -INF , !P3 ;  /* 0xff8000008f8f7808 */ /* 0x000fe40005800000 */
[----:B------:R-:W-:Y:S02]  /*95c0*/  ISETP.GE.AND P0, PT, R104, R230, PT ;  /* 0x000000e66800720c */ /* 0x000fe40003f06270 */
[----:B------:R-:W-:-:S02]  /*95d0*/  FMNMX3.FTZ R0, R0, R144, R139, !PT ;  /* 0x0000009000007276 */ /* 0x000fc4000781008b */
[-C--:B------:R-:W-:Y:S02]  /*95e0*/  ISETP.GE.AND P4, PT, R49, R229.reuse, PT ;  /* 0x000000e53100720c */ /* 0x080fe40003f86270 */
[----:B------:R-:W-:Y:S02]  /*95f0*/  ISETP.GE.AND P3, PT, R103, R229, PT ;  /* 0x000000e56700720c */ /* 0x000fe40003f66270 */
[----:B------:R-:W-:Y:S02]  /*9600*/  FSEL R140, R221, -INF , P1 ;  /* 0xff800000dd8c7808 */ /* 0x000fe40000800000 */
[----:B------:R-:W-:Y:S02]  /*9610*/  FMNMX3.FTZ R27, R27, R193, R180, !PT ;  /* 0x000000c11b1b7276 */ /* 0x000fe400078100b4 */
[----:B------:R-:W-:Y:S02]  /*9620*/  ISETP.GE.AND P1, PT, R106, R230, PT ;  /* 0x000000e66a00720c */ /* 0x000fe40003f26270 */
[----:B------:R-:W-:-:S02]  /*9630*/  FSEL R142, R142, -INF , !P5 ;  /* 0xff8000008e8e7808 */ /* 0x000fc40006800000 */
[----:B------:R-:W-:Y:S02]  /*9640*/  ISETP.GE.AND P2, PT, R99, R230, PT ;  /* 0x000000e66300720c */ /* 0x000fe40003f46270 */
[----:B------:R-:W-:Y:S02]  /*9650*/  ISETP.GE.AND P5, PT, R104, R229, PT ;  /* 0x000000e56800720c */ /* 0x000fe40003fa6270 */
[----:B------:R-:W-:Y:S02]  /*9660*/  FSEL R76, R76, -INF , P0 ;  /* 0xff8000004c4c7808 */ /* 0x000fe40000000000 */
[----:B------:R-:W-:Y:S02]  /*9670*/  FMNMX3.FTZ R0, R0, R137, R136, !PT ;  /* 0x0000008900007276 */ /* 0x000fe40007810088 */
[----:B------:R-:W-:Y:S02]  /*9680*/  FSEL R159, R159, -INF , !P4 ;  /* 0xff8000009f9f7808 */ /* 0x000fe40006000000 */
[----:B------:R-:W-:-:S02]  /*9690*/  FSEL R140, R140, -INF , !P3 ;  /* 0xff8000008c8c7808 */ /* 0x000fc40005800000 */
[----:B------:R-:W-:Y:S02]  /*96a0*/  ISETP.GE.AND P0, PT, R108, R230, PT ;  /* 0x000000e66c00720c */ /* 0x000fe40003f06270 */
[----:B------:R-:W-:Y:S02]  /*96b0*/  FMNMX3.FTZ R27, R27, R176, R175, !PT ;  /* 0x000000b01b1b7276 */ /* 0x000fe400078100af */
[-C--:B------:R-:W-:Y:S02]  /*96c0*/  ISETP.GE.AND P3, PT, R106, R229.reuse, PT ;  /* 0x000000e56a00720c */ /* 0x080fe40003f66270 */
[----:B------:R-:W-:Y:S02]  /*96d0*/  FSEL R78, R78, -INF , P1 ;  /* 0xff8000004e4e7808 */ /* 0x000fe40000800000 */
[----:B------:R-:W-:Y:S02]  /*96e0*/  ISETP.GE.AND P1, PT, R110, R230, PT ;  /* 0x000000e66e00720c */ /* 0x000fe40003f26270 */
[----:B------:R-:W-:-:S02]  /*96f0*/  ISETP.GE.AND P4, PT, R99, R229, PT ;  /* 0x000000e56300720c */ /* 0x000fc40003f86270 */
[----:B------:R-:W-:Y:S02]  /*9700*/  FSEL R151, R211, -INF , P2 ;  /* 0xff800000d3977808 */ /* 0x000fe40001000000 */
[----:B------:R-:W-:Y:S02]  /*9710*/  FSEL R134, R76, -INF , !P5 ;  /* 0xff8000004c867808 */ /* 0x000fe40006800000 */
[----:B------:R-:W-:Y:S02]  /*9720*/  FMNMX3.FTZ R0, R0, R135, R130, !PT ;  /* 0x0000008700007276 */ /* 0x000fe40007810082 */
[----:B------:R-:W-:Y:S02]  /*9730*/  ISETP.GE.AND P2, PT, R102, R230, PT ;  /* 0x000000e66600720c */ /* 0x000fe40003f46270 */
[----:B------:R-:W-:Y:S02]  /*9740*/  ISETP.GE.AND P5, PT, R108, R229, PT ;  /* 0x000000e56c00720c */ /* 0x000fe40003fa6270 */
[----:B------:R-:W-:-:S02]  /*9750*/  FSEL R79, R79, -INF , P0 ;  /* 0xff8000004f4f7808 */ /* 0x000fc40000000000 */
[----:B------:R-:W-:Y:S02]  /*9760*/  FMNMX3.FTZ R27, R27, R174, R159, !PT ;  /* 0x000000ae1b1b7276 */ /* 0x000fe4000781009f */
[----:B------:R-:W-:Y:S02]  /*9770*/  FSEL R132, R78, -INF , !P3 ;  /* 0xff8000004e847808 */ /* 0x000fe40005800000 */
[----:B------:R-:W-:Y:S01]  /*9780*/  ISETP.GE.AND P0, PT, R111, R230, PT ;  /* 0x000000e66f00720c */ /* 0x000fe20003f06270 */
[----:B------:R-:W-:Y:S01]  /*9790*/  IMAD R98, R37, 0x100, R64 ;  /* 0x0000010025627824 */ /* 0x000fe200078e0240 */
[----:B------:R-:W-:Y:S02]  /*97a0*/  ISETP.GE.AND P3, PT, R110, R229, PT ;  /* 0x000000e56e00720c */ /* 0x000fe40003f66270 */
[----:B------:R-:W-:Y:S02]  /*97b0*/  FSEL R44, R44, -INF , P1 ;  /* 0xff8000002c2c7808 */ /* 0x000fe40000800000 */
[----:B------:R-:W-:-:S02]  /*97c0*/  FSEL R151, R151, -INF , !P4 ;  /* 0xff80000097977808 */ /* 0x000fc40006000000 */
[----:B------:R-:W-:Y:S02]  /*97d0*/  ISETP.GE.AND P1, PT, R113, R230, PT ;  /* 0x000000e67100720c */ /* 0x000fe40003f26270 */
[----:B------:R-:W-:Y:S02]  /*97e0*/  FMNMX3.FTZ R0, R0, R129, R128, !PT ;  /* 0x0000008100007276 */ /* 0x000fe40007810080 */
[----:B------:R-:W-:Y:S02]  /*97f0*/  ISETP.GE.AND P4, PT, R102, R229, PT ;  /* 0x000000e56600720c */ /* 0x000fe40003f86270 */
[----:B------:R-:W-:Y:S02]  /*9800*/  FSEL R141, R220, -INF , P2 ;  /* 0xff800000dc8d7808 */ /* 0x000fe40001000000 */
[----:B------:R-:W-:Y:S02]  /*9810*/  FSEL R131, R79, -INF , !P5 ;  /* 0xff8000004f837808 */ /* 0x000fe40006800000 */
[----:B------:R-:W-:-:S02]  /*9820*/  FMNMX3.FTZ R27, R27, R158, R157, !PT ;  /* 0x0000009e1b1b7276 */ /* 0x000fc4000781009d */
[-C--:B------:R-:W-:Y:S02]  /*9830*/  ISETP.GE.AND P5, PT, R111, R229.reuse, PT ;  /* 0x000000e56f00720c */ /* 0x080fe40003fa6270 */
[----:B------:R-:W-:Y:S01]  /*9840*/  FSEL R4, R4, -INF , P0 ;  /* 0xff80000004047808 */ /* 0x000fe20000000000 */
[----:B------:R-:W-:Y:S01]  /*9850*/  VIADD R98, R98, 0xe9 ;  /* 0x000000e962627836 */ /* 0x000fe20000000000 */
[----:B------:R-:W-:Y:S02]  /*9860*/  FSEL R117, R44, -INF , !P3 ;  /* 0xff8000002c757808 */ /* 0x000fe40005800000 */
[----:B------:R-:W-:Y:S02]  /*9870*/  ISETP.GE.AND P2, PT, R105, R230, PT ;  /* 0x000000e66900720c */ /* 0x000fe40003f46270 */
[----:B------:R-:W-:Y:S02]  /*9880*/  ISETP.GE.AND P3, PT, R113, R229, PT ;  /* 0x000000e57100720c */ /* 0x000fe40003f66270 */
[----:B------:R-:W-:-:S02]  /*9890*/  FSEL R7, R7, -INF , P1 ;  /* 0xff80000007077808 */ /* 0x000fc40000800000 */
[----:B------:R-:W-:Y:S02]  /*98a0*/  FMNMX3.FTZ R0, R0, R127, R126, !PT ;  /* 0x0000007f00007276 */ /* 0x000fe4000781007e */
[----:B------:R-:W-:Y:S02]  /*98b0*/  FSEL R141, R141, -INF , !P4 ;  /* 0xff8000008d8d7808 */ /* 0x000fe40006000000 */
[----:B------:R-:W-:Y:S02]  /*98c0*/  FMNMX3.FTZ R27, R27, R151, R143, !PT ;  /* 0x000000971b1b7276 */ /* 0x000fe4000781008f */
[----:B------:R-:W-:Y:S02]  /*98d0*/  FSEL R116, R4, -INF , !P5 ;  /* 0xff80000004747808 */ /* 0x000fe40006800000 */
[C---:B------:R-:W-:Y:S02]  /*98e0*/  ISETP.GE.AND P0, PT, R114.reuse, R230, PT ;  /* 0x000000e67200720c */ /* 0x040fe40003f06270 */
[----:B------:R-:W-:-:S02]  /*98f0*/  ISETP.GE.AND P5, PT, R114, R229, PT ;  /* 0x000000e57200720c */ /* 0x000fc40003fa6270 */
[----:B------:R-:W-:Y:S02]  /*9900*/  ISETP.GE.AND P4, PT, R105, R229, PT ;  /* 0x000000e56900720c */ /* 0x000fe40003f86270 */
[----:B------:R-:W-:Y:S02]  /*9910*/  FSEL R77, R77, -INF , P2 ;  /* 0xff8000004d4d7808 */ /* 0x000fe40001000000 */
[----:B------:R-:W-:Y:S02]  /*9920*/  FSEL R114, R7, -INF , !P3 ;  /* 0xff80000007727808 */ /* 0x000fe40005800000 */
[----:B------:R-:W-:Y:S02]  /*9930*/  FMNMX3.FTZ R0, R0, R125, R124, !PT ;  /* 0x0000007d00007276 */ /* 0x000fe4000781007c */
[-C--:B------:R-:W-:Y:S02]  /*9940*/  ISETP.GE.AND P2, PT, R109, R230.reuse, PT ;  /* 0x000000e66d00720c */ /* 0x080fe40003f46270 */
[----:B------:R-:W-:-:S02]  /*9950*/  ISETP.GE.AND P1, PT, R98, R230, PT ;  /* 0x000000e66200720c */ /* 0x000fc40003f26270 */
[----:B------:R-:W-:Y:S01]  /*9960*/  ISETP.GE.AND P3, PT, R98, R229, PT ;  /* 0x000000e56200720c */ /* 0x000fe20003f66270 */
[----:B------:R-:W-:Y:S01]  /*9970*/  IMAD R98, R37, 0x100, R64 ;  /* 0x0000010025627824 */ /* 0x000fe200078e0240 */
[----:B------:R-:W-:Y:S02]  /*9980*/  FMNMX3.FTZ R27, R27, R142, R141, !PT ;  /* 0x0000008e1b1b7276 */ /* 0x000fe4000781008d */
[----:B------:R-:W-:Y:S02]  /*9990*/  FSEL R133, R77, -INF , !P4 ;  /* 0xff8000004d857808 */ /* 0x000fe40006000000 */
[----:B------:R-:W-:Y:S01]  /*99a0*/  FMNMX3.FTZ R0, R0, R123, R122, !PT ;  /* 0x0000007b00007276 */ /* 0x000fe2000781007a */
[----:B------:R-:W-:Y:S01]  /*99b0*/  VIADD R98, R98, 0xf0 ;  /* 0x000000f062627836 */ /* 0x000fe20000000000 */
[----:B------:R-:W-:Y:S02]  /*99c0*/  ISETP.GE.AND P4, PT, R109, R229, PT ;  /* 0x000000e56d00720c */ /* 0x000fe40003f86270 */
[----:B------:R-:W-:-:S02]  /*99d0*/  FSEL R56, R56, -INF , P2 ;  /* 0xff80000038387808 */ /* 0x000fc40001000000 */
[----:B------:R-:W-:Y:S02]  /*99e0*/  FMNMX3.FTZ R27, R27, R140, R134, !PT ;  /* 0x0000008c1b1b7276 */ /* 0x000fe40007810086 */
[----:B------:R-:W-:Y:S02]  /*99f0*/  FSEL R6, R6, -INF , P0 ;  /* 0xff80000006067808 */ /* 0x000fe40000000000 */
[----:B------:R-:W-:Y:S02]  /*9a00*/  ISETP.GE.AND P2, PT, R112, R230, PT ;  /* 0x000000e67000720c */ /* 0x000fe40003f46270 */
[----:B------:R-:W-:Y:S02]  /*9a10*/  FMNMX3.FTZ R0, R0, R121, R120, !PT ;  /* 0x0000007900007276 */ /* 0x000fe40007810078 */
[----:B------:R-:W-:Y:S02]  /*9a20*/  FSEL R118, R56, -INF , !P4 ;  /* 0xff80000038767808 */ /* 0x000fe40006000000 */
[----:B------:R-:W-:-:S02]  /*9a30*/  FMNMX3.FTZ R27, R27, R133, R132, !PT ;  /* 0x000000851b1b7276 */ /* 0x000fc40007810084 */
[----:B------:R-:W-:Y:S01]  /*9a40*/  FSEL R113, R6, -INF , !P5 ;  /* 0xff80000006717808 */ /* 0x000fe20006800000 */
[C-C-:B------:R-:W-:Y:S01]  /*9a50*/  IMAD R97, R37.reuse, 0x100, R64.reuse ;  /* 0x0000010025617824 */ /* 0x140fe200078e0240 */
[C---:B------:R-:W-:Y:S02]  /*9a60*/  ISETP.GE.AND P0, PT, R98.reuse, R230, PT ;  /* 0x000000e66200720c */ /* 0x040fe40003f06270 */
[-C--:B------:R-:W-:Y:S01]  /*9a70*/  ISETP.GE.AND P5, PT, R98, R229.reuse, PT ;  /* 0x000000e56200720c */ /* 0x080fe20003fa6270 */
[----:B------:R-:W-:Y:S01]  /*9a80*/  IMAD R98, R37, 0x100, R64 ;  /* 0x0000010025627824 */ /* 0x000fe200078e0240 */
[----:B------:R-:W-:Y:S02]  /*9a90*/  ISETP.GE.AND P4, PT, R112, R229, PT ;  /* 0x000000e57000720c */ /* 0x000fe40003f86270 */
[----:B------:R-:W-:Y:S02]  /*9aa0*/  FSEL R5, R5, -INF , P2 ;  /* 0xff80000005057808 */ /* 0x000fe40001000000 */
[----:B------:R-:W-:-:S02]  /*9ab0*/  FMNMX.FTZ R0, R119, R0, !PT ;  /* 0x0000000077007209 */ /* 0x000fc40007810000 */
[----:B------:R-:W-:Y:S02]  /*9ac0*/  ISETP.GE.AND P2, PT, R72, R230, PT ;  /* 0x000000e64800720c */ /* 0x000fe40003f46270 */
[----:B------:R-:W-:Y:S01]  /*9ad0*/  FMNMX3.FTZ R27, R27, R131, R118, !PT ;  /* 0x000000831b1b7276 */ /* 0x000fe20007810076 */
[----:B------:R-:W-:Y:S01]  /*9ae0*/  VIADD R97, R97, 0xf1 ;  /* 0x000000f161617836 */ /* 0x000fe20000000000 */
[----:B------:R-:W-:Y:S01]  /*9af0*/  FSEL R115, R5, -INF , !P4 ;  /* 0xff80000005737808 */ /* 0x000fe20006000000 */
[----:B------:R-:W-:Y:S01]  /*9b00*/  VIADD R98, R98, 0xf8 ;  /* 0x000000f862627836 */ /* 0x000fe20000000000 */
[----:B------:R-:W-:Y:S01]  /*9b10*/  ISETP.GE.AND P4, PT, R72, R229, PT ;  /* 0x000000e54800720c */ /* 0x000fe20003f86270 */
[----:B------:R-:W1:Y:S01]  /*9b20*/  SHFL.BFLY PT, R4, R0, 0x2, 0x1f ;  /* 0x0c401f0000047f89 */ /* 0x000e6200000e0000 */
[----:B------:R-:W-:Y:S02]  /*9b30*/  FSEL R9, R9, -INF , P2 ;  /* 0xff80000009097808 */ /* 0x000fe40001000000 */
[----:B------:R-:W-:-:S02]  /*9b40*/  FMNMX3.FTZ R27, R27, R117, R116, !PT ;  /* 0x000000751b1b7276 */ /* 0x000fc40007810074 */
[----:B------:R-:W-:Y:S02]  /*9b50*/  FSEL R8, R8, -INF , P1 ;  /* 0xff80000008087808 */ /* 0x000fe40000800000 */
[-C--:B------:R-:W-:Y:S02]  /*9b60*/  ISETP.GE.AND P2, PT, R97, R230.reuse, PT ;  /* 0x000000e66100720c */ /* 0x080fe40003f46270 */
[----:B------:R-:W-:Y:S02]  /*9b70*/  FSEL R112, R9, -INF , !P4 ;  /* 0xff80000009707808 */ /* 0x000fe40006000000 */
[----:B------:R-:W-:Y:S02]  /*9b80*/  ISETP.GE.AND P1, PT, R98, R230, PT ;  /* 0x000000e66200720c */ /* 0x000fe40003f26270 */
[----:B------:R-:W-:Y:S02]  /*9b90*/  FSEL R11, R11, -INF , P0 ;  /* 0xff8000000b0b7808 */ /* 0x000fe40000000000 */
[----:B------:R-:W-:-:S02]  /*9ba0*/  FMNMX3.FTZ R27, R27, R115, R114, !PT ;  /* 0x000000731b1b7276 */ /* 0x000fc40007810072 */
[----:B------:R-:W-:Y:S02]  /*9bb0*/  FSEL R111, R8, -INF , !P3 ;  /* 0xff800000086f7808 */ /* 0x000fe40005800000 */
[-C--:B------:R-:W-:Y:S02]  /*9bc0*/  ISETP.GE.AND P4, PT, R97, R229.reuse, PT ;  /* 0x000000e56100720c */ /* 0x080fe40003f86270 */
[----:B------:R-:W-:Y:S02]  /*9bd0*/  ISETP.GE.AND P3, PT, R98, R229, PT ;  /* 0x000000e56200720c */ /* 0x000fe40003f66270 */
[----:B------:R-:W-:Y:S02]  /*9be0*/  ISETP.GE.AND P0, PT, R252, R230, PT ;  /* 0x000000e6fc00720c */ /* 0x000fe40003f06270 */
[----:B------:R-:W-:Y:S02]  /*9bf0*/  FSEL R15, R15, -INF , P2 ;  /* 0xff8000000f0f7808 */ /* 0x000fe40001000000 */
[----:B------:R-:W-:-:S02]  /*9c00*/  FSEL R16, R16, -INF , P1 ;  /* 0xff80000010107808 */ /* 0x000fc40000800000 */
[----:B------:R-:W-:Y:S02]  /*9c10*/  FSEL R110, R11, -INF , !P5 ;  /* 0xff8000000b6e7808 */ /* 0x000fe40006800000 */
[----:B------:R-:W-:Y:S02]  /*9c20*/  FMNMX3.FTZ R27, R27, R113, R112, !PT ;  /* 0x000000711b1b7276 */ /* 0x000fe40007810070 */
[----:B------:R-:W-:Y:S02]  /*9c30*/  ISETP.GE.AND P2, PT, R252, R229, PT ;  /* 0x000000e5fc00720c */ /* 0x000fe40003f46270 */
[----:B------:R-:W-:Y:S02]  /*9c40*/  FSEL R20, R20, -INF , P0 ;  /* 0xff80000014147808 */ /* 0x000fe40000000000 */
[----:B------:R-:W-:Y:S02]  /*9c50*/  FSEL R109, R15, -INF , !P4 ;  /* 0xff8000000f6d7808 */ /* 0x000fe40006000000 */
[----:B------:R-:W-:-:S02]  /*9c60*/  FSEL R108, R16, -INF , !P3 ;  /* 0xff800000106c7808 */ /* 0x000fc40005800000 */
        /* <DEDUP_REMOVED lines=10> */
[----:B------:R-:W-:Y:S01]  /*9d10*/  IMAD.IADD R10, R10, 0x1, R67 ;  /* 0x000000010a0a7824 */ /* 0x000fe200078e0243 */
[----:B------:R-:W-:Y:S01]  /*9d20*/  FSETP.NEU.FTZ.AND P0, PT, R36, -INF , PT ;  /* 0xff8000002400780b */ /* 0x000fe20003f1d000 */
[----:B--2---:R-:W-:Y:S02]  /*9d30*/  FMUL.FTZ R105, R107, R36 ;  /* 0x000000246b697220 */ /* 0x004fe40000410000 */
[----:B------:R-:W-:-:S03]  /*9d40*/  IMAD R72, R10, 0x2, R218 ;  /* 0x000000020a487824 */ /* 0x000fc600078e02da */
[----:B------:R-:W-:Y:S01]  /*9d50*/  FSEL R105, R105, RZ, P0 ;  /* 0x000000ff69697208 */ /* 0x000fe20000000000 */
[--C-:B------:R-:W-:Y:S01]  /*9d60*/  IMAD.IADD R71, R69, 0x1, R72.reuse ;  /* 0x0000000145477824 */ /* 0x100fe200078e0248 */
[----:B------:R-:W-:Y:S03]  /*9d70*/  LDSM.16.MT88.4 R28, [R72+0xa800] ;  /* 0x00a80000481c783b */ /* 0x000fe60000004200 */
[-CC-:B------:R-:W-:Y:S01]  /*9d80*/  FFMA.FTZ R103, R19, R107.reuse, -R105.reuse ;  /* 0x0000006b13677223 */ /* 0x180fe20000010869 */
[-CC-:B------:R-:W-:Y:S01]  /*9d90*/  FFMA.FTZ R101, R17, R107.reuse, -R105.reuse ;  /* 0x0000006b11657223 */ /* 0x180fe20000010869 */
[----:B------:R-:W-:Y:S01]  /*9da0*/  FFMA.FTZ R100, R18, R107, -R105 ;  /* 0x0000006b12647223 */ /* 0x000fe20000010869 */
[----:B-1----:R-:W-:Y:S01]  /*9db0*/  FMNMX.FTZ R0, R4, R0, !PT ;  /* 0x0000000004007209 */ /* 0x002fe20007810000 */
[----:B------:R-:W1:Y:S03]  /*9dc0*/  LDSM.16.MT88.4 R16, [R72+0xa000] ;  /* 0x00a000004810783b */ /* 0x000e660000004200 */
[----:B------:R-:W-:Y:S01]  /*9dd0*/  FSETP.NEU.FTZ.AND P0, PT, R0, -INF , PT ;  /* 0xff8000000000780b */ /* 0x000fe20003f1d000 */
[----:B------:R-:W-:Y:S01]  /*9de0*/  FMUL.FTZ R88, R107, R0 ;  /* 0x000000006b587220 */ /* 0x000fe20000410000 */
[----:B------:R-:W-:Y:S01]  /*9df0*/  IMAD.IADD R70, R70, 0x1, R72 ;  /* 0x0000000146467824 */ /* 0x000fe200078e0248 */
[----:B------:R-:W2:Y:S03]  /*9e00*/  LDSM.16.MT88.4 R8, [R71+0xa000] ;  /* 0x00a000004708783b */ /* 0x000ea60000004200 */
[----:B------:R-:W-:Y:S01]  /*9e10*/  FSEL R88, R88, RZ, P0 ;  /* 0x000000ff58587208 */ /* 0x000fe20000000000 */
[----:B------:R-:W-:-:S02]  /*9e20*/  IMAD.IADD R69, R69, 0x1, R70 ;  /* 0x0000000145457824 */ /* 0x000fc400078e0246 */
[-CC-:B------:R-:W-:Y:S01]  /*9e30*/  FFMA.FTZ R104, R22, R107.reuse, -R105.reuse ;  /* 0x0000006b16687223 */ /* 0x180fe20000010869 */
[-CC-:B------:R-:W-:Y:S01]  /*9e40*/  FFMA.FTZ R102, R21, R107.reuse, -R105.reuse ;  /* 0x0000006b15667223 */ /* 0x180fe20000010869 */
[-CC-:B------:R-:W-:Y:S01]  /*9e50*/  FFMA.FTZ R85, R45, R107.reuse, -R88.reuse ;  /* 0x0000006b2d557223 */ /* 0x180fe20000010858 */
[-CC-:B------:R-:W-:Y:S01]  /*9e60*/  FFMA.FTZ R87, R58, R107.reuse, -R88.reuse ;  /* 0x0000006b3a577223 */ /* 0x180fe20000010858 */
[-CC-:B------:R-:W-:Y:S01]  /*9e70*/  FFMA.FTZ R86, R57, R107.reuse, -R88.reuse ;  /* 0x0000006b39567223 */ /* 0x180fe20000010858 */
[-CC-:B------:R-:W-:Y:S01]  /*9e80*/  FFMA.FTZ R84, R23, R107.reuse, -R88.reuse ;  /* 0x0000006b17547223 */ /* 0x180fe20000010858 */
[----:B------:R-:W3:Y:S04]  /*9e90*/  LDSM.16.MT88.4 R44, [R70+0xa000] ;  /* 0x00a00000462c783b */ /* 0x000ee80000004200 */
[----:B------:R-:W4:Y:S01]  /*9ea0*/  LDSM.16.MT88.4 R48, [R69+0xa000] ;  /* 0x00a000004530783b */ /* 0x000f220000004200 */
[----:B------:R-:W-:Y:S08]  /*9eb0*/  MUFU.EX2 R104, R104 ;  /* 0x0000006800687308 */ /* 0x000ff00000000800 */
[----:B------:R-:W5:Y:S08]  /*9ec0*/  MUFU.EX2 R103, R103 ;  /* 0x0000006700677308 */ /* 0x000f700000000800 */
[----:B------:R-:W-:Y:S01]  /*9ed0*/  MUFU.EX2 R101, R101 ;  /* 0x0000006500657308 */ /* 0x000fe20000000800 */
[-CC-:B------:R-:W-:Y:S01]  /*9ee0*/  FFMA.FTZ R83, R26, R107.reuse, -R88.reuse ;  /* 0x0000006b1a537223 */ /* 0x180fe20000010858 */
[-CC-:B------:R-:W-:Y:S01]  /*9ef0*/  FFMA.FTZ R82, R25, R107.reuse, -R88.reuse ;  /* 0x0000006b19527223 */ /* 0x180fe20000010858 */
[-CC-:B------:R-:W-:Y:S01]  /*9f00*/  FFMA.FTZ R81, R24, R107.reuse, -R88.reuse ;  /* 0x0000006b18517223 */ /* 0x180fe20000010858 */
[-CC-:B------:R-:W-:Y:S01]  /*9f10*/  FFMA.FTZ R99, R14, R107.reuse, -R105.reuse ;  /* 0x0000006b0e637223 */ /* 0x180fe20000010869 */
[----:B------:R-:W4:Y:S03]  /*9f20*/  LDSM.16.MT88.4 R24, [R71+0xa800] ;  /* 0x00a800004718783b */ /* 0x000f260000004200 */
[----:B------:R-:W1:Y:S01]  /*9f30*/  MUFU.EX2 R102, R102 ;  /* 0x0000006600667308 */ /* 0x000e620000000800 */
[-CC-:B------:R-:W-:Y:S01]  /*9f40*/  FFMA.FTZ R98, R13, R107.reuse, -R105.reuse ;  /* 0x0000006b0d627223 */ /* 0x180fe20000010869 */
[-C--:B------:R-:W-:Y:S01]  /*9f50*/  FFMA.FTZ R97, R12, R107.reuse, -R105 ;  /* 0x0000006b0c617223 */ /* 0x080fe20000010869 */
[----:B------:R-:W-:Y:S01]  /*9f60*/  FFMA.FTZ R80, R40, R107, -R88 ;  /* 0x0000006b28507223 */ /* 0x000fe20000010858 */
[----:B------:R-:W4:Y:S04]  /*9f70*/  LDSM.16.MT88.4 R56, [R70+0xa800] ;  /* 0x00a800004638783b */ /* 0x000f280000004200 */
[----:B------:R-:W-:Y:S08]  /*9f80*/  MUFU.EX2 R87, R87 ;  /* 0x0000005700577308 */ /* 0x000ff00000000800 */
[----:B------:R-:W2:Y:S08]  /*9f90*/  MUFU.EX2 R86, R86 ;  /* 0x0000005600567308 */ /* 0x000eb00000000800 */
[----:B------:R-:W-:Y:S08]  /*9fa0*/  MUFU.EX2 R85, R85 ;  /* 0x0000005500557308 */ /* 0x000ff00000000800 */
[----:B------:R-:W3:Y:S01]  /*9fb0*/  MUFU.EX2 R84, R84 ;  /* 0x0000005400547308 */ /* 0x000ee20000000800 */
[----:B-----5:R-:W-:-:S02]  /*9fc0*/  F2FP.BF16.F32.PACK_AB R32, R103, R104 ;  /* 0x000000686720723e */ /* 0x020fc400000010ff */
[----:B-1----:R-:W-:Y:S02]  /*9fd0*/  F2FP.BF16.F32.PACK_AB R34, R101, R102 ;  /* 0x000000666522723e */ /* 0x002fe400000010ff */
[----:B--2---:R-:W-:-:S03]  /*9fe0*/  F2FP.BF16.F32.PACK_AB R33, R86, R87 ;  /* 0x000000575621723e */ /* 0x004fc600000010ff */
[----:B------:R-:W-:Y:S01]  /*9ff0*/  MUFU.EX2 R100, R100 ;  /* 0x0000006400647308 */ /* 0x000fe20000000800 */
[----:B---3--:R-:W-:-:S07]  /*a000*/  F2FP.BF16.F32.PACK_AB R35, R84, R85 ;  /* 0x000000555423723e */ /* 0x008fce00000010ff */
[----:B------:R-:W1:Y:S08]  /*a010*/  MUFU.EX2 R99, R99 ;  /* 0x0000006300637308 */ /* 0x000e700000000800 */
[----:B------:R-:W-:Y:S01]  /*a020*/  MUFU.EX2 R98, R98 ;  /* 0x0000006200627308 */ /* 0x000fe20000000800 */
[C---:B------:R-:W-:Y:S07]  /*a030*/  HMMA.16816.F32.BF16 R20, R32.reuse, R16, RZ ;  /* 0x000000102014723c */ /* 0x040fee00000418ff */
[----:B------:R-:W-:Y:S01]  /*a040*/  MUFU.EX2 R97, R97 ;  /* 0x0000006100617308 */ /* 0x000fe20000000800 */
[C---:B------:R-:W-:Y:S07]  /*a050*/  HMMA.16816.F32.BF16 R16, R32.reuse, R18, RZ ;  /* 0x000000122010723c */ /* 0x040fee00000418ff */
[----:B------:R-:W-:Y:S08]  /*a060*/  MUFU.EX2 R83, R83 ;  /* 0x0000005300537308 */ /* 0x000ff00000000800 */
[----:B------:R-:W2:Y:S08]  /*a070*/  MUFU.EX2 R82, R82 ;  /* 0x0000005200527308 */ /* 0x000eb00000000800 */
[----:B------:R-:W-:Y:S08]  /*a080*/  MUFU.EX2 R81, R81 ;  /* 0x0000005100517308 */ /* 0x000ff00000000800 */
[----:B------:R-:W3:Y:S01]  /*a090*/  MUFU.EX2 R80, R80 ;  /* 0x0000005000507308 */ /* 0x000ee20000000800 */
[----:B------:R-:W-:Y:S01]  /*a0a0*/  HMMA.16816.F32.BF16 R12, R32, R8, RZ ;  /* 0x00000008200c723c */ /* 0x000fe200000418ff */
[-CC-:B------:R-:W-:Y:S01]  /*a0b0*/  FFMA.FTZ R96, R54, R107.reuse, -R105.reuse ;  /* 0x0000006b36607223 */ /* 0x180fe20000010869 */
[-CC-:B------:R-:W-:Y:S01]  /*a0c0*/  FFMA.FTZ R95, R53, R107.reuse, -R105.reuse ;  /* 0x0000006b355f7223 */ /* 0x180fe20000010869 */
[----:B------:R-:W-:-:S02]  /*a0d0*/  FFMA.FTZ R94, R52, R107, -R105 ;  /* 0x0000006b345e7223 */ /* 0x000fc40000010869 */
[----:B------:R-:W5:Y:S03]  /*a0e0*/  LDSM.16.MT88.4 R52, [R69+0xa800] ;  /* 0x00a800004534783b */ /* 0x000f660000004200 */
[C---:B------:R-:W-:Y:S08]  /*a0f0*/  HMMA.16816.F32.BF16 R8, R32.reuse, R10, RZ ;  /* 0x0000000a2008723c */ /* 0x040ff000000418ff */
[C---:B------:R-:W-:Y:S08]  /*a100*/  HMMA.16816.F32.BF16 R4, R32.reuse, R44, RZ ;  /* 0x0000002c2004723c */ /* 0x040ff000000418ff */
[C---:B------:R-:W-:Y:S08]  /*a110*/  HMMA.16816.F32.BF16 R44, R32.reuse, R46, RZ ;  /* 0x0000002e202c723c */ /* 0x040ff000000418ff */
[----:B----4-:R-:W-:Y:S01]  /*a120*/  HMMA.16816.F32.BF16 R40, R32, R48, RZ ;  /* 0x000000302028723c */ /* 0x010fe200000418ff */
[----:B-1----:R-:W-:-:S02]  /*a130*/  F2FP.BF16.F32.PACK_AB R48, R99, R100 ;  /* 0x000000646330723e */ /* 0x002fc400000010ff */
[----:B--2---:R-:W-:-:S05]  /*a140*/  F2FP.BF16.F32.PACK_AB R49, R82, R83 ;  /* 0x000000535231723e */ /* 0x004fca00000010ff */
[----:B------:R-:W-:Y:S01]  /*a150*/  HMMA.16816.F32.BF16 R32, R32, R50, RZ ;  /* 0x000000322020723c */ /* 0x000fe200000418ff */
[----:B------:R-:W-:Y:S02]  /*a160*/  F2FP.BF16.F32.PACK_AB R50, R97, R98 ;  /* 0x000000626132723e */ /* 0x000fe400000010ff */
[----:B---3--:R-:W-:-:S07]  /*a170*/  F2FP.BF16.F32.PACK_AB R51, R80, R81 ;  /* 0x000000515033723e */ /* 0x008fce00000010ff */
[C---:B------:R-:W-:Y:S08]  /*a180*/  HMMA.16816.F32.BF16 R20, R48.reuse, R28, R20 ;  /* 0x0000001c3014723c */ /* 0x040ff00000041814 */
[----:B------:R-:W-:Y:S01]  /*a190*/  HMMA.16816.F32.BF16 R16, R48, R30, R16 ;  /* 0x0000001e3010723c */ /* 0x000fe20000041810 */
[----:B------:R-:W1:Y:S01]  /*a1a0*/  LDSM.16.MT88.4 R28, [R72+0xb000] ;  /* 0x00b00000481c783b */ /* 0x000e620000004200 */
[-C--:B------:R-:W-:Y:S01]  /*a1b0*/  FFMA.FTZ R93, R251, R107.reuse, -R105 ;  /* 0x0000006bfb5d7223 */ /* 0x080fe20000010869 */
[-CC-:B------:R-:W-:Y:S01]  /*a1c0*/  FFMA.FTZ R79, R92, R107.reuse, -R88.reuse ;  /* 0x0000006b5c4f7223 */ /* 0x180fe20000010858 */
[-CC-:B------:R-:W-:Y:S01]  /*a1d0*/  FFMA.FTZ R78, R91, R107.reuse, -R88.reuse ;  /* 0x0000006b5b4e7223 */ /* 0x180fe20000010858 */
[----:B------:R-:W-:-:S03]  /*a1e0*/  FFMA.FTZ R77, R90, R107, -R88 ;  /* 0x0000006b5a4d7223 */ /* 0x000fc60000010858 */
[----:B------:R-:W-:Y:S01]  /*a1f0*/  HMMA.16816.F32.BF16 R12, R48, R24, R12 ;  /* 0x00000018300c723c */ /* 0x000fe2000004180c */
[----:B------:R-:W-:-:S07]  /*a200*/  FFMA.FTZ R76, R89, R107, -R88 ;  /* 0x0000006b594c7223 */ /* 0x000fce0000010858 */
[C---:B------:R-:W-:Y:S01]  /*a210*/  HMMA.16816.F32.BF16 R8, R48.reuse, R26, R8 ;  /* 0x0000001a3008723c */ /* 0x040fe20000041808 */
[----:B------:R-:W2:Y:S07]  /*a220*/  LDSM.16.MT88.4 R24, [R71+0xb000] ;  /* 0x00b000004718783b */ /* 0x000eae0000004200 */
[C---:B------:R-:W-:Y:S01]  /*a230*/  HMMA.16816.F32.BF16 R4, R48.reuse, R56, R4 ;  /* 0x000000383004723c */ /* 0x040fe20000041804 */
[----:B------:R-:W-:Y:S07]  /*a240*/  MUFU.EX2 R96, R96 ;  /* 0x0000006000607308 */ /* 0x000fee0000000800 */
[C---:B------:R-:W-:Y:S01]  /*a250*/  HMMA.16816.F32.BF16 R44, R48.reuse, R58, R44 ;  /* 0x0000003a302c723c */ /* 0x040fe2000004182c */
[----:B------:R-:W3:Y:S01]  /*a260*/  LDSM.16.MT88.4 R56, [R70+0xb000] ;  /* 0x00b000004638783b */ /* 0x000ee20000004200 */
[----:B------:R-:W4:Y:S08]  /*a270*/  MUFU.EX2 R95, R95 ;  /* 0x0000005f005f7308 */ /* 0x000f300000000800 */
[----:B------:R-:W-:Y:S08]  /*a280*/  MUFU.EX2 R94, R94 ;  /* 0x0000005e005e7308 */ /* 0x000ff00000000800 */
[----:B------:R-:W1:Y:S08]  /*a290*/  MUFU.EX2 R93, R93 ;  /* 0x0000005d005d7308 */ /* 0x000e700000000800 */
[----:B------:R-:W-:Y:S08]  /*a2a0*/  MUFU.EX2 R79, R79 ;  /* 0x0000004f004f7308 */ /* 0x000ff00000000800 */
[----:B------:R-:W2:Y:S08]  /*a2b0*/  MUFU.EX2 R78, R78 ;  /* 0x0000004e004e7308 */ /* 0x000eb00000000800 */
[----:B------:R-:W-:Y:S08]  /*a2c0*/  MUFU.EX2 R77, R77 ;  /* 0x0000004d004d7308 */ /* 0x000ff00000000800 */
[----:B------:R-:W3:Y:S01]  /*a2d0*/  MUFU.EX2 R76, R76 ;  /* 0x0000004c004c7308 */ /* 0x000ee20000000800 */
[C---:B-----5:R-:W-:Y:S08]  /*a2e0*/  HMMA.16816.F32.BF16 R40, R48.reuse, R52, R40 ;  /* 0x000000343028723c */ /* 0x060ff00000041828 */
[----:B------:R-:W-:Y:S01]  /*a2f0*/  HMMA.16816.F32.BF16 R32, R48, R54, R32 ;  /* 0x000000363020723c */ /* 0x000fe20000041820 */
[----:B------:R-:W5:Y:S01]  /*a300*/  LDSM.16.MT88.4 R52, [R69+0xb000] ;  /* 0x00b000004534783b */ /* 0x000f620000004200 */
[----:B----4-:R-:W-:-:S02]  /*a310*/  F2FP.BF16.F32.PACK_AB R48, R95, R96 ;  /* 0x000000605f30723e */ /* 0x010fc400000010ff */
[----:B-1----:R-:W-:Y:S02]  /*a320*/  F2FP.BF16.F32.PACK_AB R50, R93, R94 ;  /* 0x0000005e5d32723e */ /* 0x002fe400000010ff */
[----:B--2---:R-:W-:Y:S02]  /*a330*/  F2FP.BF16.F32.PACK_AB R49, R78, R79 ;  /* 0x0000004f4e31723e */ /* 0x004fe400000010ff */
[----:B---3--:R-:W-:-:S07]  /*a340*/  F2FP.BF16.F32.PACK_AB R51, R76, R77 ;  /* 0x0000004d4c33723e */ /* 0x008fce00000010ff */
[C---:B------:R-:W-:Y:S08]  /*a350*/  HMMA.16816.F32.BF16 R20, R48.reuse, R28, R20 ;  /* 0x0000001c3014723c */ /* 0x040ff00000041814 */
[----:B------:R-:W-:Y:S01]  /*a360*/  HMMA.16816.F32.BF16 R16, R48, R30, R16 ;  /* 0x0000001e3010723c */ /* 0x000fe20000041810 */
[----:B------:R-:W1:Y:S01]  /*a370*/  LDSM.16.MT88.4 R28, [R72+0xb800] ;  /* 0x00b80000481c783b */ /* 0x000e620000004200 */
[-CC-:B------:R-:W-:Y:S01]  /*a380*/  FFMA.FTZ R91, R75, R107.reuse, -R105.reuse ;  /* 0x0000006b4b5b7223 */ /* 0x180fe20000010869 */
[-CC-:B------:R-:W-:Y:S01]  /*a390*/  FFMA.FTZ R90, R74, R107.reuse, -R105.reuse ;  /* 0x0000006b4a5a7223 */ /* 0x180fe20000010869 */
[-CC-:B------:R-:W-:Y:S01]  /*a3a0*/  FFMA.FTZ R89, R73, R107.reuse, -R105.reuse ;  /* 0x0000006b49597223 */ /* 0x180fe20000010869 */
[----:B------:R-:W-:-:S03]  /*a3b0*/  FFMA.FTZ R92, R223, R107, -R105 ;  /* 0x0000006bdf5c7223 */ /* 0x000fc60000010869 */
[----:B------:R-:W-:Y:S01]  /*a3c0*/  HMMA.16816.F32.BF16 R12, R48, R24, R12 ;  /* 0x00000018300c723c */ /* 0x000fe2000004180c */
[-CC-:B------:R-:W-:Y:S01]  /*a3d0*/  FFMA.FTZ R75, R250, R107.reuse, -R88.reuse ;  /* 0x0000006bfa4b7223 */ /* 0x180fe20000010858 */
[-CC-:B------:R-:W-:Y:S01]  /*a3e0*/  FFMA.FTZ R74, R245, R107.reuse, -R88.reuse ;  /* 0x0000006bf54a7223 */ /* 0x180fe20000010858 */
[-CC-:B------:R-:W-:Y:S01]  /*a3f0*/  FFMA.FTZ R73, R240, R107.reuse, -R88.reuse ;  /* 0x0000006bf0497223 */ /* 0x180fe20000010858 */
[----:B------:R-:W-:-:S04]  /*a400*/  FFMA.FTZ R138, R222, R107, -R88 ;  /* 0x0000006bde8a7223 */ /* 0x000fc80000010858 */
        /* <DEDUP_REMOVED lines=247> */
[----:B------:R-:W-:Y:S01]  /*b380*/  FADD.FTZ R103, R104, R103 ;  /* 0x0000006768677221 */ /* 0x000fe20000010000 */
[----:B------:R-:W-:Y:S01]  /*b390*/  FADD.FTZ R104, R87, R86 ;  /* 0x0000005657687221 */ /* 0x000fe20000010000 */
[-CC-:B------:R-:W-:Y:S01]  /*b3a0*/  FFMA.FTZ R147, R147, R107.reuse, -R105.reuse ;  /* 0x0000006b93937223 */ /* 0x180fe20000010869 */
[----:B------:R-:W-:-:S03]  /*b3b0*/  FFMA.FTZ R146, R146, R107, -R105 ;  /* 0x0000006b92927223 */ /* 0x000fc60000010869 */
[----:B------:R-:W-:Y:S01]  /*b3c0*/  HMMA.16816.F32.BF16 R12, R48, R24, R12 ;  /* 0x00000018300c723c */ /* 0x000fe2000004180c */
[-CC-:B------:R-:W-:Y:S01]  /*b3d0*/  FFMA.FTZ R145, R145, R107.reuse, -R105.reuse ;  /* 0x0000006b91917223 */ /* 0x180fe20000010869 */
[-C--:B------:R-:W-:Y:S01]  /*b3e0*/  FFMA.FTZ R144, R144, R107.reuse, -R105 ;  /* 0x0000006b90907223 */ /* 0x080fe20000010869 */
[-CC-:B------:R-:W-:Y:S01]  /*b3f0*/  FFMA.FTZ R143, R143, R107.reuse, -R88.reuse ;  /* 0x0000006b8f8f7223 */ /* 0x180fe20000010858 */
[-CC-:B------:R-:W-:Y:S01]  /*b400*/  FFMA.FTZ R142, R142, R107.reuse, -R88.reuse ;  /* 0x0000006b8e8e7223 */ /* 0x180fe20000010858 */
[----:B------:R-:W-:-:S03]  /*b410*/  FFMA.FTZ R141, R141, R107, -R88 ;  /* 0x0000006b8d8d7223 */ /* 0x000fc60000010858 */
[----:B------:R-:W-:Y:S01]  /*b420*/  HMMA.16816.F32.BF16 R8, R48, R26, R8 ;  /* 0x0000001a3008723c */ /* 0x000fe20000041808 */
[----:B------:R-:W2:Y:S01]  /*b430*/  LDSM.16.MT88.4 R24, [R71+0xf800] ;  /* 0x00f800004718783b */ /* 0x000ea20000004200 */
[----:B------:R-:W-:Y:S01]  /*b440*/  FFMA.FTZ R140, R140, R107, -R88 ;  /* 0x0000006b8c8c7223 */ /* 0x000fe20000010858 */
[----:B------:R-:W-:Y:S01]  /*b450*/  FADD.FTZ R103, R102, R103 ;  /* 0x0000006766677221 */ /* 0x000fe20000010000 */
[----:B------:R-:W-:-:S04]  /*b460*/  FADD.FTZ R104, R85, R104 ;  /* 0x0000006855687221 */ /* 0x000fc80000010000 */
[C---:B------:R-:W-:Y:S01]  /*b470*/  HMMA.16816.F32.BF16 R4, R48.reuse, R56, R4 ;  /* 0x000000383004723c */ /* 0x040fe20000041804 */
[----:B------:R-:W-:Y:S07]  /*b480*/  MUFU.EX2 R147, R147 ;  /* 0x0000009300937308 */ /* 0x000fee0000000800 */
[----:B------:R-:W-:Y:S01]  /*b490*/  HMMA.16816.F32.BF16 R44, R48, R58, R44 ;  /* 0x0000003a302c723c */ /* 0x000fe2000004182c */
[----:B------:R-:W3:Y:S01]  /*b4a0*/  LDSM.16.MT88.4 R56, [R70+0xf800] ;  /* 0x00f800004638783b */ /* 0x000ee20000004200 */
[----:B------:R-:W4:Y:S01]  /*b4b0*/  MUFU.EX2 R146, R146 ;  /* 0x0000009200927308 */ /* 0x000f220000000800 */
[----:B------:R-:W-:Y:S01]  /*b4c0*/  FADD.FTZ R101, R101, R103 ;  /* 0x0000006765657221 */ /* 0x000fe20000010000 */
[----:B------:R-:W-:-:S06]  /*b4d0*/  FADD.FTZ R104, R84, R104 ;  /* 0x0000006854687221 */ /* 0x000fcc0000010000 */
[----:B------:R-:W-:Y:S01]  /*b4e0*/  MUFU.EX2 R145, R145 ;  /* 0x0000009100917308 */ /* 0x000fe20000000800 */
[----:B------:R-:W-:Y:S01]  /*b4f0*/  FADD.FTZ R101, R100, R101 ;  /* 0x0000006564657221 */ /* 0x000fe20000010000 */
[----:B------:R-:W-:-:S06]  /*b500*/  FADD.FTZ R83, R83, R104 ;  /* 0x0000006853537221 */ /* 0x000fcc0000010000 */
[----:B------:R-:W1:Y:S08]  /*b510*/  MUFU.EX2 R144, R144 ;  /* 0x0000009000907308 */ /* 0x000e700000000800 */
[----:B------:R-:W-:Y:S08]  /*b520*/  MUFU.EX2 R143, R143 ;  /* 0x0000008f008f7308 */ /* 0x000ff00000000800 */
[----:B------:R-:W2:Y:S08]  /*b530*/  MUFU.EX2 R142, R142 ;  /* 0x0000008e008e7308 */ /* 0x000eb00000000800 */
[----:B------:R-:W-:Y:S08]  /*b540*/  MUFU.EX2 R141, R141 ;  /* 0x0000008d008d7308 */ /* 0x000ff00000000800 */
[----:B------:R-:W3:Y:S01]  /*b550*/  MUFU.EX2 R140, R140 ;  /* 0x0000008c008c7308 */ /* 0x000ee20000000800 */
[----:B------:R-:W-:Y:S01]  /*b560*/  FADD.FTZ R99, R99, R101 ;  /* 0x0000006563637221 */ /* 0x000fe20000010000 */
[----:B------:R-:W-:Y:S01]  /*b570*/  FADD.FTZ R83, R82, R83 ;  /* 0x0000005352537221 */ /* 0x000fe20000010000 */
[----:B-----5:R-:W-:Y:S02]  /*b580*/  HMMA.16816.F32.BF16 R40, R48, R52, R40 ;  /* 0x000000343028723c */ /* 0x020fe40000041828 */
[----:B------:R-:W-:Y:S01]  /*b590*/  FADD.FTZ R99, R98, R99 ;  /* 0x0000006362637221 */ /* 0x000fe20000010000 */
[----:B------:R-:W-:-:S05]  /*b5a0*/  FADD.FTZ R81, R81, R83 ;  /* 0x0000005351517221 */ /* 0x000fca0000010000 */
[----:B------:R-:W-:Y:S01]  /*b5b0*/  HMMA.16816.F32.BF16 R32, R48, R54, R32 ;  /* 0x000000363020723c */ /* 0x000fe20000041820 */
[----:B------:R-:W5:Y:S01]  /*b5c0*/  LDSM.16.MT88.4 R48, [R69+0xf800] ;  /* 0x00f800004530783b */ /* 0x000f620000004200 */
[----:B----4-:R-:W-:Y:S01]  /*b5d0*/  F2FP.BF16.F32.PACK_AB R52, R146, R147 ;  /* 0x000000939234723e */ /* 0x010fe200000010ff */
[----:B------:R-:W-:Y:S01]  /*b5e0*/  FADD.FTZ R97, R97, R99 ;  /* 0x0000006361617221 */ /* 0x000fe20000010000 */
[----:B-1----:R-:W-:Y:S01]  /*b5f0*/  F2FP.BF16.F32.PACK_AB R54, R144, R145 ;  /* 0x000000919036723e */ /* 0x002fe200000010ff */
[----:B------:R-:W-:Y:S01]  /*b600*/  FADD.FTZ R81, R80, R81 ;  /* 0x0000005150517221 */ /* 0x000fe20000010000 */
[----:B--2---:R-:W-:Y:S02]  /*b610*/  F2FP.BF16.F32.PACK_AB R53, R142, R143 ;  /* 0x0000008f8e35723e */ /* 0x004fe400000010ff */
[----:B---3--:R-:W-:Y:S01]  /*b620*/  F2FP.BF16.F32.PACK_AB R55, R140, R141 ;  /* 0x0000008d8c37723e */ /* 0x008fe200000010ff */
        /* <DEDUP_REMOVED lines=17> */
[----:B------:R-:W-:-:S04]  /*b740*/  FFMA.FTZ R208, R133, R107, -R88 ;  /* 0x0000006b85d07223 */ /* 0x000fc80000010858 */
[----:B------:R-:W-:Y:S01]  /*b750*/  HMMA.16816.F32.BF16 R8, R52, R26, R8 ;  /* 0x0000001a3408723c */ /* 0x000fe20000041808 */
[----:B------:R-:W2:Y:S01]  /*b760*/  LDSM.16.MT88.4 R24, [R71+0x10000] ;  /* 0x010000004718783b */ /* 0x000ea20000004200 */
[----:B------:R-:W-:Y:S01]  /*b770*/  FADD.FTZ R92, R92, R94 ;  /* 0x0000005e5c5c7221 */ /* 0x000fe20000010000 */
[----:B------:R-:W-:-:S05]  /*b780*/  FADD.FTZ R75, R75, R78 ;  /* 0x0000004e4b4b7221 */ /* 0x000fca0000010000 */
[----:B------:R-:W-:Y:S01]  /*b790*/  HMMA.16816.F32.BF16 R4, R52, R56, R4 ;  /* 0x000000383404723c */ /* 0x000fe20000041804 */
[-CC-:B------:R-:W-:Y:S01]  /*b7a0*/  FFMA.FTZ R56, R132, R107.reuse, -R88.reuse ;  /* 0x0000006b84387223 */ /* 0x180fe20000010858 */
[----:B------:R-:W-:Y:S01]  /*b7b0*/  FFMA.FTZ R57, R131, R107, -R88 ;  /* 0x0000006b83397223 */ /* 0x000fe20000010858 */
[----:B------:R-:W-:Y:S01]  /*b7c0*/  MUFU.EX2 R139, R139 ;  /* 0x0000008b008b7308 */ /* 0x000fe20000000800 */
[----:B------:R-:W-:Y:S01]  /*b7d0*/  FADD.FTZ R92, R91, R92 ;  /* 0x0000005c5b5c7221 */ /* 0x000fe20000010000 */
[----:B------:R-:W-:-:S06]  /*b7e0*/  FADD.FTZ R74, R74, R75 ;  /* 0x0000004b4a4a7221 */ /* 0x000fcc0000010000 */
[----:B------:R-:W3:Y:S01]  /*b7f0*/  MUFU.EX2 R137, R137 ;  /* 0x0000008900897308 */ /* 0x000ee20000000800 */
[----:B------:R-:W-:Y:S01]  /*b800*/  FADD.FTZ R90, R90, R92 ;  /* 0x0000005c5a5a7221 */ /* 0x000fe20000010000 */
[----:B------:R-:W-:-:S06]  /*b810*/  FADD.FTZ R74, R73, R74 ;  /* 0x0000004a494a7221 */ /* 0x000fcc0000010000 */
[----:B------:R-:W-:Y:S08]  /*b820*/  MUFU.EX2 R136, R136 ;  /* 0x0000008800887308 */ /* 0x000ff00000000800 */
[----:B------:R-:W4:Y:S08]  /*b830*/  MUFU.EX2 R206, R206 ;  /* 0x000000ce00ce7308 */ /* 0x000f300000000800 */
[----:B------:R-:W-:Y:S08]  /*b840*/  MUFU.EX2 R207, R207 ;  /* 0x000000cf00cf7308 */ /* 0x000ff00000000800 */
[----:B------:R-:W1:Y:S08]  /*b850*/  MUFU.EX2 R208, R208 ;  /* 0x000000d000d07308 */ /* 0x000e700000000800 */
[----:B------:R-:W-:Y:S08]  /*b860*/  MUFU.EX2 R56, R56 ;  /* 0x0000003800387308 */ /* 0x000ff00000000800 */
[----:B------:R-:W2:Y:S01]  /*b870*/  MUFU.EX2 R57, R57 ;  /* 0x0000003900397308 */ /* 0x000ea20000000800 */
[----:B------:R-:W-:Y:S01]  /*b880*/  FADD.FTZ R90, R89, R90 ;  /* 0x0000005a595a7221 */ /* 0x000fe20000010000 */
[----:B------:R-:W-:Y:S01]  /*b890*/  FADD.FTZ R138, R138, R74 ;  /* 0x0000004a8a8a7221 */ /* 0x000fe20000010000 */
[----:B-----5:R-:W-:Y:S02]  /*b8a0*/  HMMA.16816.F32.BF16 R40, R52, R48, R40 ;  /* 0x000000303428723c */ /* 0x020fe40000041828 */
[----:B------:R-:W-:Y:S01]  /*b8b0*/  FADD.FTZ R90, R149, R90 ;  /* 0x0000005a955a7221 */ /* 0x000fe20000010000 */
[----:B------:R-:W-:-:S05]  /*b8c0*/  FADD.FTZ R138, R153, R138 ;  /* 0x0000008a998a7221 */ /* 0x000fca0000010000 */
[----:B------:R-:W-:Y:S01]  /*b8d0*/  HMMA.16816.F32.BF16 R32, R52, R50, R32 ;  /* 0x000000323420723c */ /* 0x000fe20000041820 */
[----:B------:R-:W5:Y:S01]  /*b8e0*/  LDSM.16.MT88.4 R48, [R70+0x10000] ;  /* 0x010000004630783b */ /* 0x000f620000004200 */
[----:B------:R-:W-:Y:S01]  /*b8f0*/  FADD.FTZ R148, R148, R90 ;  /* 0x0000005a94947221 */ /* 0x000fe20000010000 */
[----:B------:R-:W-:-:S05]  /*b900*/  FADD.FTZ R154, R154, R138 ;  /* 0x0000008a9a9a7221 */ /* 0x000fca0000010000 */
[----:B------:R-:W-:Y:S01]  /*b910*/  HMMA.16816.F32.BF16 R44, R52, R58, R44 ;  /* 0x0000003a342c723c */ /* 0x000fe2000004182c */
[----:B---3--:R-:W-:Y:S02]  /*b920*/  F2FP.BF16.F32.PACK_AB R52, R137, R139 ;  /* 0x0000008b8934723e */ /* 0x008fe400000010ff */
[----:B----4-:R-:W-:Y:S02]  /*b930*/  F2FP.BF16.F32.PACK_AB R54, R206, R136 ;  /* 0x00000088ce36723e */ /* 0x010fe400000010ff */
[----:B-1----:R-:W-:Y:S02]  /*b940*/  F2FP.BF16.F32.PACK_AB R53, R208, R207 ;  /* 0x000000cfd035723e */ /* 0x002fe400000010ff */
[----:B--2---:R-:W-:Y:S01]  /*b950*/  F2FP.BF16.F32.PACK_AB R55, R57, R56 ;  /* 0x000000383937723e */ /* 0x004fe200000010ff */
        /* <DEDUP_REMOVED lines=18> */
[-CC-:B------:R-:W-:Y:S01]  /*ba80*/  FFMA.FTZ R58, R130, R107.reuse, -R105.reuse ;  /* 0x0000006b823a7223 */ /* 0x180fe20000010869 */
[-CC-:B------:R-:W-:Y:S01]  /*ba90*/  FFMA.FTZ R59, R129, R107.reuse, -R105.reuse ;  /* 0x0000006b813b7223 */ /* 0x180fe20000010869 */
[-CC-:B------:R-:W-:Y:S01]  /*baa0*/  FFMA.FTZ R86, R128, R107.reuse, -R105.reuse ;  /* 0x0000006b80567223 */ /* 0x180fe20000010869 */
[-C--:B------:R-:W-:Y:S01]  /*bab0*/  FFMA.FTZ R87, R127, R107.reuse, -R105 ;  /* 0x0000006b7f577223 */ /* 0x080fe20000010869 */
[----:B------:R-:W-:Y:S01]  /*bac0*/  FADD.FTZ R168, R178, R168 ;  /* 0x000000a8b2a87221 */ /* 0x000fe20000010000 */
[----:B------:R-:W-:Y:S01]  /*bad0*/  FADD.FTZ R173, R183, R173 ;  /* 0x000000adb7ad7221 */ /* 0x000fe20000010000 */
[-CC-:B------:R-:W-:Y:S01]  /*bae0*/  FFMA.FTZ R118, R118, R107.reuse, -R88.reuse ;  /* 0x0000006b76767223 */ /* 0x180fe20000010858 */
[-CC-:B------:R-:W-:Y:S01]  /*baf0*/  FFMA.FTZ R117, R117, R107.reuse, -R88.reuse ;  /* 0x0000006b75757223 */ /* 0x180fe20000010858 */
[-CC-:B------:R-:W-:Y:S01]  /*bb00*/  FFMA.FTZ R116, R116, R107.reuse, -R88.reuse ;  /* 0x0000006b74747223 */ /* 0x180fe20000010858 */
[----:B------:R-:W-:Y:S01]  /*bb10*/  FFMA.FTZ R115, R115, R107, -R88 ;  /* 0x0000006b73737223 */ /* 0x000fe20000010858 */
[----:B------:R-:W-:Y:S01]  /*bb20*/  FADD.FTZ R177, R177, R168 ;  /* 0x000000a8b1b17221 */ /* 0x000fe20000010000 */
[----:B------:R-:W-:Y:S01]  /*bb30*/  FADD.FTZ R185, R185, R173 ;  /* 0x000000adb9b97221 */ /* 0x000fe20000010000 */
[----:B------:R-:W-:Y:S01]  /*bb40*/  MUFU.EX2 R58, R58 ;  /* 0x0000003a003a7308 */ /* 0x000fe20000000800 */
[----:B-----5:R-:W-:Y:S01]  /*bb50*/  HMMA.16816.F32.BF16 R4, R52, R48, R4 ;  /* 0x000000303404723c */ /* 0x020fe20000041804 */
[----:B------:R-:W-:Y:S01]  /*bb60*/  FADD.FTZ R177, R179, R177 ;  /* 0x000000b1b3b17221 */ /* 0x000fe20000010000 */
[----:B------:R-:W-:-:S05]  /*bb70*/  FADD.FTZ R185, R186, R185 ;  /* 0x000000b9bab97221 */ /* 0x000fca0000010000 */
[----:B------:R-:W3:Y:S01]  /*bb80*/  MUFU.EX2 R59, R59 ;  /* 0x0000003b003b7308 */ /* 0x000ee20000000800 */
[----:B------:R-:W-:Y:S01]  /*bb90*/  HMMA.16816.F32.BF16 R44, R52, R50, R44 ;  /* 0x00000032342c723c */ /* 0x000fe2000004182c */
[----:B------:R-:W4:Y:S06]  /*bba0*/  LDSM.16.MT88.4 R48, [R71+0x10800] ;  /* 0x010800004730783b */ /* 0x000f2c0000004200 */
[----:B------:R-:W-:Y:S01]  /*bbb0*/  MUFU.EX2 R86, R86 ;  /* 0x0000005600567308 */ /* 0x000fe20000000800 */
[----:B------:R-:W-:-:S07]  /*bbc0*/  FADD.FTZ R177, R182, R177 ;  /* 0x000000b1b6b17221 */ /* 0x000fce0000010000 */
[----:B------:R-:W5:Y:S01]  /*bbd0*/  MUFU.EX2 R87, R87 ;  /* 0x0000005700577308 */ /* 0x000f620000000800 */
        /* <DEDUP_REMOVED lines=9> */
[----:B------:R-:W-:-:S05]  /*bc70*/  FADD.FTZ R198, R198, R187 ;  /* 0x000000bbc6c67221 */ /* 0x000fca0000010000 */
[----:B------:R-:W-:Y:S01]  /*bc80*/  HMMA.16816.F32.BF16 R32, R52, R30, R32 ;  /* 0x0000001e3420723c */ /* 0x000fe20000041820 */
[----:B---3--:R-:W-:Y:S01]  /*bc90*/  F2FP.BF16.F32.PACK_AB R52, R59, R58 ;  /* 0x0000003a3b34723e */ /* 0x008fe200000010ff */
[----:B------:R-:W-:Y:S01]  /*bca0*/  FADD.FTZ R192, R192, R191 ;  /* 0x000000bfc0c07221 */ /* 0x000fe20000010000 */
[----:B-----5:R-:W-:Y:S01]  /*bcb0*/  F2FP.BF16.F32.PACK_AB R54, R87, R86 ;  /* 0x000000565736723e */ /* 0x020fe200000010ff */
[----:B------:R-:W-:Y:S01]  /*bcc0*/  FADD.FTZ R198, R200, R198 ;  /* 0x000000c6c8c67221 */ /* 0x000fe20000010000 */
[----:B--2---:R-:W-:Y:S02]  /*bcd0*/  F2FP.BF16.F32.PACK_AB R53, R84, R102 ;  /* 0x000000665435723e */ /* 0x004fe400000010ff */
[----:B----4-:R-:W-:Y:S01]  /*bce0*/  F2FP.BF16.F32.PACK_AB R55, R80, R82 ;  /* 0x000000525037723e */ /* 0x010fe200000010ff */
[----:B------:R-:W-:Y:S01]  /*bcf0*/  FADD.FTZ R192, R194, R192 ;  /* 0x000000c0c2c07221 */ /* 0x000fe20000010000 */
[----:B------:R-:W-:Y:S01]  /*bd00*/  FADD.FTZ R202, R202, R198 ;  /* 0x000000c6caca7221 */ /* 0x000fe20000010000 */
[----:B------:R-:W1:Y:S04]  /*bd10*/  LDSM.16.MT88.4 R28, [R70+0x10800] ;  /* 0x01080000461c783b */ /* 0x000e680000004200 */
        /* <DEDUP_REMOVED lines=13> */
[----:B------:R-:W-:-:S03]  /*bdf0*/  FADD.FTZ R193, R180, R193 ;  /* 0x000000c1b4c17221 */ /* 0x000fc60000010000 */
[----:B------:R-:W-:Y:S02]  /*be00*/  FADD.FTZ R189, R188, R189 ;  /* 0x000000bdbcbd7221 */ /* 0x000fe40000010000 */
        /* <DEDUP_REMOVED lines=9> */
[-CC-:B------:R-:W-:Y:S01]  /*bea0*/  FFMA.FTZ R83, R113, R107.reuse, -R88.reuse ;  /* 0x0000006b71537223 */ /* 0x180fe20000010858 */
[----:B------:R-:W-:Y:S01]  /*beb0*/  FADD.FTZ R175, R174, R175 ;  /* 0x000000afaeaf7221 */ /* 0x000fe20000010000 */
[-CC-:B------:R-:W-:Y:S01]  /*bec0*/  FFMA.FTZ R85, R112, R107.reuse, -R88.reuse ;  /* 0x0000006b70557223 */ /* 0x180fe20000010858 */
[-C--:B------:R-:W-:Y:S01]  /*bed0*/  FFMA.FTZ R89, R111, R107.reuse, -R88 ;  /* 0x0000006b6f597223 */ /* 0x080fe20000010858 */
        /* <DEDUP_REMOVED lines=12> */
[----:B------:R-:W-:-:S05]  /*bfa0*/  FADD.FTZ R165, R163, R165 ;  /* 0x000000a5a3a57221 */ /* 0x000fca0000010000 */
[----:B------:R-:W-:Y:S01]  /*bfb0*/  MUFU.EX2 R78, R78 ;  /* 0x0000004e004e7308 */ /* 0x000fe20000000800 */
[----:B--2---:R-:W-:Y:S01]  /*bfc0*/  HMMA.16816.F32.BF16 R40, R52, R24, R40 ;  /* 0x000000183428723c */ /* 0x004fe20000041828 */
[----:B------:R-:W-:-:S06]  /*bfd0*/  FADD.FTZ R157, R157, R159 ;  /* 0x0000009f9d9d7221 */ /* 0x000fcc0000010000 */
[----:B------:R-:W2:Y:S01]  /*bfe0*/  MUFU.EX2 R79, R79 ;  /* 0x0000004f004f7308 */ /* 0x000ea20000000800 */
[----:B------:R-:W-:Y:S01]  /*bff0*/  HMMA.16816.F32.BF16 R32, R52, R26, R32 ;  /* 0x0000001a3420723c */ /* 0x000fe20000041820 */
[----:B------:R-:W5:Y:S06]  /*c000*/  LDSM.16.MT88.4 R24, [R70+0x11000] ;  /* 0x011000004618783b */ /* 0x000f6c0000004200 */
[----:B------:R-:W-:Y:S08]  /*c010*/  MUFU.EX2 R81, R81 ;  /* 0x0000005100517308 */ /* 0x000ff00000000800 */
[----:B------:R-:W3:Y:S08]  /*c020*/  MUFU.EX2 R83, R83 ;  /* 0x0000005300537308 */ /* 0x000ef00000000800 */
[----:B------:R-:W-:Y:S08]  /*c030*/  MUFU.EX2 R85, R85 ;  /* 0x0000005500557308 */ /* 0x000ff00000000800 */
[----:B------:R-:W4:Y:S01]  /*c040*/  MUFU.EX2 R89, R89 ;  /* 0x0000005900597308 */ /* 0x000f220000000800 */
[----:B------:R-:W-:Y:S01]  /*c050*/  FADD.FTZ R160, R160, R165 ;  /* 0x000000a5a0a07221 */ /* 0x000fe20000010000 */
[----:B------:R-:W-:Y:S01]  /*c060*/  FADD.FTZ R157, R151, R157 ;  /* 0x0000009d979d7221 */ /* 0x000fe20000010000 */
[-CC-:B------:R-:W-:Y:S01]  /*c070*/  FFMA.FTZ R90, R122, R107.reuse, -R105.reuse ;  /* 0x0000006b7a5a7223 */ /* 0x180fe20000010869 */
[-C--:B------:R-:W-:Y:S01]  /*c080*/  FFMA.FTZ R91, R121, R107.reuse, -R105 ;  /* 0x0000006b795b7223 */ /* 0x080fe20000010869 */
[----:B------:R-:W-:Y:S01]  /*c090*/  FADD.FTZ R160, R147, R160 ;  /* 0x000000a093a07221 */ /* 0x000fe20000010000 */
[----:B------:R-:W-:Y:S01]  /*c0a0*/  FADD.FTZ R157, R143, R157 ;  /* 0x0000009d8f9d7221 */ /* 0x000fe20000010000 */
[-CC-:B------:R-:W-:Y:S01]  /*c0b0*/  FFMA.FTZ R92, R120, R107.reuse, -R105.reuse ;  /* 0x0000006b785c7223 */ /* 0x180fe20000010869 */
[-C--:B------:R-:W-:Y:S01]  /*c0c0*/  FFMA.FTZ R250, R119, R107.reuse, -R105 ;  /* 0x0000006b77fa7223 */ /* 0x080fe20000010869 */
[-CC-:B------:R-:W-:Y:S01]  /*c0d0*/  FFMA.FTZ R93, R110, R107.reuse, -R88.reuse ;  /* 0x0000006b6e5d7223 */ /* 0x180fe20000010858 */
[-CC-:B------:R-:W-:Y:S01]  /*c0e0*/  FFMA.FTZ R94, R109, R107.reuse, -R88.reuse ;  /* 0x0000006b6d5e7223 */ /* 0x180fe20000010858 */
[-CC-:B------:R-:W-:Y:S01]  /*c0f0*/  FFMA.FTZ R95, R108, R107.reuse, -R88.reuse ;  /* 0x0000006b6c5f7223 */ /* 0x180fe20000010858 */
[----:B------:R-:W-:Y:S01]  /*c100*/  FFMA.FTZ R245, R106, R107, -R88 ;  /* 0x0000006b6af57223 */ /* 0x000fe20000010858 */
[----:B-1----:R-:W-:Y:S01]  /*c110*/  F2FP.BF16.F32.PACK_AB R52, R76, R77 ;  /* 0x0000004d4c34723e */ /* 0x002fe200000010ff */
[----:B------:R-:W-:Y:S01]  /*c120*/  FADD.FTZ R146, R146, R160 ;  /* 0x000000a092927221 */ /* 0x000fe20000010000 */
[----:B--2---:R-:W-:Y:S01]  /*c130*/  F2FP.BF16.F32.PACK_AB R54, R79, R78 ;  /* 0x0000004e4f36723e */ /* 0x004fe200000010ff */
[----:B------:R-:W-:Y:S01]  /*c140*/  FADD.FTZ R142, R142, R157 ;  /* 0x0000009d8e8e7221 */ /* 0x000fe20000010000 */
[----:B---3--:R-:W-:-:S02]  /*c150*/  F2FP.BF16.F32.PACK_AB R53, R83, R81 ;  /* 0x000000515335723e */ /* 0x008fc400000010ff */
[----:B----4-:R-:W-:Y:S01]  /*c160*/  F2FP.BF16.F32.PACK_AB R55, R89, R85 ;  /* 0x000000555937723e */ /* 0x010fe200000010ff */
[----:B------:R-:W-:Y:S01]  /*c170*/  MUFU.EX2 R90, R90 ;  /* 0x0000005a005a7308 */ /* 0x000fe20000000800 */
[----:B------:R-:W-:Y:S01]  /*c180*/  FADD.FTZ R146, R145, R146 ;  /* 0x0000009291927221 */ /* 0x000fe20000010000 */
[----:B------:R-:W-:-:S06]  /*c190*/  FADD.FTZ R142, R141, R142 ;  /* 0x0000008e8d8e7221 */ /* 0x000fcc0000010000 */
[----:B------:R-:W1:Y:S01]  /*c1a0*/  MUFU.EX2 R91, R91 ;  /* 0x0000005b005b7308 */ /* 0x000e620000000800 */
[----:B------:R-:W-:Y:S01]  /*c1b0*/  HMMA.16816.F32.BF16 R20, R52, R48, R20 ;  /* 0x000000303414723c */ /* 0x000fe20000041814 */
[----:B------:R-:W-:Y:S01]  /*c1c0*/  FADD.FTZ R144, R144, R146 ;  /* 0x0000009290907221 */ /* 0x000fe20000010000 */
[----:B------:R-:W-:-:S05]  /*c1d0*/  FADD.FTZ R140, R140, R142 ;  /* 0x0000008e8c8c7221 */ /* 0x000fca0000010000 */
[----:B------:R-:W-:Y:S01]  /*c1e0*/  MUFU.EX2 R92, R92 ;  /* 0x0000005c005c7308 */ /* 0x000fe20000000800 */
[----:B------:R-:W-:Y:S01]  /*c1f0*/  HMMA.16816.F32.BF16 R16, R52, R50, R16 ;  /* 0x000000323410723c */ /* 0x000fe20000041810 */
[----:B------:R-:W2:Y:S06]  /*c200*/  LDSM.16.MT88.4 R48, [R69+0x11000] ;  /* 0x011000004530783b */ /* 0x000eac0000004200 */
[----:B------:R-:W3:Y:S08]  /*c210*/  MUFU.EX2 R250, R250 ;  /* 0x000000fa00fa7308 */ /* 0x000ef00000000800 */
[----:B------:R-:W-:Y:S08]  /*c220*/  MUFU.EX2 R93, R93 ;  /* 0x0000005d005d7308 */ /* 0x000ff00000000800 */
[----:B------:R-:W4:Y:S08]  /*c230*/  MUFU.EX2 R94, R94 ;  /* 0x0000005e005e7308 */ /* 0x000f300000000800 */
[----:B------:R-:W-:Y:S08]  /*c240*/  MUFU.EX2 R95, R95 ;  /* 0x0000005f005f7308 */ /* 0x000ff00000000800 */
[----:B------:R-:W5:Y:S01]  /*c250*/  MUFU.EX2 R245, R245 ;  /* 0x000000f500f57308 */ /* 0x000f620000000800 */
[----:B------:R-:W-:Y:S01]  /*c260*/  FADD.FTZ R144, R139, R144 ;  /* 0x000000908b907221 */ /* 0x000fe20000010000 */
[----:B------:R-:W-:-:S03]  /*c270*/  FADD.FTZ R140, R207, R140 ;  /* 0x0000008ccf8c7221 */ /* 0x000fc60000010000 */
[----:B------:R-:W-:Y:S01]  /*c280*/  FADD.FTZ R137, R137, R144 ;  /* 0x0000009089897221 */ /* 0x000fe20000010000 */
[----:B------:R-:W-:Y:S01]  /*c290*/  FADD.FTZ R208, R208, R140 ;  /* 0x0000008cd0d07221 */ /* 0x000fe20000010000 */
[----:B-1----:R-:W-:Y:S02]  /*c2a0*/  F2FP.BF16.F32.PACK_AB R132, R91, R90 ;  /* 0x0000005a5b84723e */ /* 0x002fe400000010ff */
[----:B---3--:R-:W-:Y:S01]  /*c2b0*/  F2FP.BF16.F32.PACK_AB R134, R250, R92 ;  /* 0x0000005cfa86723e */ /* 0x008fe200000010ff */
[----:B------:R-:W-:Y:S01]  /*c2c0*/  FADD.FTZ R137, R136, R137 ;  /* 0x0000008988897221 */ /* 0x000fe20000010000 */
[----:B----4-:R-:W-:Y:S01]  /*c2d0*/  F2FP.BF16.F32.PACK_AB R133, R94, R93 ;  /* 0x0000005d5e85723e */ /* 0x010fe200000010ff */
[----:B------:R-:W-:Y:S01]  /*c2e0*/  FADD.FTZ R208, R56, R208 ;  /* 0x000000d038d07221 */ /* 0x000fe20000010000 */
[----:B-----5:R-:W-:Y:S01]  /*c2f0*/  F2FP.BF16.F32.PACK_AB R135, R245, R95 ;  /* 0x0000005ff587723e */ /* 0x020fe200000010ff */
[----:B------:R-:W-:Y:S02]  /*c300*/  FADD.FTZ R206, R206, R137 ;  /* 0x00000089cece7221 */ /* 0x000fe40000010000 */
[----:B------:R-:W-:Y:S01]  /*c310*/  FADD.FTZ R57, R57, R208 ;  /* 0x000000d039397221 */ /* 0x000fe20000010000 */
[----:B------:R-:W-:Y:S01]  /*c320*/  HMMA.16816.F32.BF16 R12, R52, R28, R12 ;  /* 0x0000001c340c723c */ /* 0x000fe2000004180c */
[----:B------:R-:W-:-:S02]  /*c330*/  FADD.FTZ R206, R58, R206 ;  /* 0x000000ce3ace7221 */ /* 0x000fc40000010000 */
[----:B------:R-:W-:-:S05]  /*c340*/  FADD.FTZ R57, R102, R57 ;  /* 0x0000003966397221 */ /* 0x000fca0000010000 */
[----:B------:R-:W-:Y:S01]  /*c350*/  HMMA.16816.F32.BF16 R8, R52, R30, R8 ;  /* 0x0000001e3408723c */ /* 0x000fe20000041808 */
[----:B------:R-:W-:Y:S01]  /*c360*/  LDSM.16.MT88.4 R28, [R70+0x11800] ;  /* 0x01180000461c783b */ /* 0x000fe20000004200 */
[----:B------:R-:W-:Y:S01]  /*c370*/  FADD.FTZ R59, R59, R206 ;  /* 0x000000ce3b3b7221 */ /* 0x000fe20000010000 */
[----:B------:R-:W-:-:S05]  /*c380*/  FADD.FTZ R84, R84, R57 ;  /* 0x0000003954547221 */ /* 0x000fca0000010000 */
[C---:B------:R-:W-:Y:S08]  /*c390*/  HMMA.16816.F32.BF16 R4, R52.reuse, R24, R4 ;  /* 0x000000183404723c */ /* 0x040ff00000041804 */
[----:B------:R-:W-:Y:S01]  /*c3a0*/  HMMA.16816.F32.BF16 R44, R52, R26, R44 ;  /* 0x0000001a342c723c */ /* 0x000fe2000004182c */
[----:B------:R-:W1:Y:S07]  /*c3b0*/  LDSM.16.MT88.4 R24, [R71+0x11800] ;  /* 0x011800004718783b */ /* 0x000e6e0000004200 */
[----:B------:R-:W-:Y:S01]  /*c3c0*/  HMMA.16816.F32.BF16 R156, R132, R74, R16 ;  /* 0x0000004a849c723c */ /* 0x000fe20000041810 */
[----:B------:R-:W3:Y:S01]  /*c3d0*/  LDSM.16.MT88.4 R16, [R69+0x11800] ;  /* 0x011800004510783b */ /* 0x000ee20000004200 */
[----:B------:R-:W-:Y:S01]  /*c3e0*/  FADD.FTZ R59, R86, R59 ;  /* 0x0000003b563b7221 */ /* 0x000fe20000010000 */
[----:B------:R-:W-:-:S03]  /*c3f0*/  FADD.FTZ R84, R82, R84 ;  /* 0x0000005452547221 */ /* 0x000fc60000010000 */
[----:B------:R-:W-:Y:S01]  /*c400*/  FADD.FTZ R87, R87, R59 ;  /* 0x0000003b57577221 */ /* 0x000fe20000010000 */
[----:B------:R-:W-:-:S03]  /*c410*/  FADD.FTZ R80, R80, R84 ;  /* 0x0000005450507221 */ /* 0x000fc60000010000 */
[----:B------:R-:W-:Y:S01]  /*c420*/  FADD.FTZ R87, R77, R87 ;  /* 0x000000574d577221 */ /* 0x000fe20000010000 */
[----:B------:R-:W-:Y:S01]  /*c430*/  FADD.FTZ R80, R81, R80 ;  /* 0x0000005051507221 */ /* 0x000fe20000010000 */
[----:B--2---:R-:W-:Y:S02]  /*c440*/  HMMA.16816.F32.BF16 R40, R52, R48, R40 ;  /* 0x000000303428723c */ /* 0x004fe40000041828 */
[----:B------:R-:W-:Y:S01]  /*c450*/  FADD.FTZ R76, R76, R87 ;  /* 0x000000574c4c7221 */ /* 0x000fe20000010000 */
[----:B------:R-:W-:-:S05]  /*c460*/  FADD.FTZ R83, R83, R80 ;  /* 0x0000005053537221 */ /* 0x000fca0000010000 */
[----:B------:R-:W-:Y:S01]  /*c470*/  HMMA.16816.F32.BF16 R32, R52, R50, R32 ;  /* 0x000000323420723c */ /* 0x000fe20000041820 */
[----:B------:R-:W-:Y:S01]  /*c480*/  FADD.FTZ R76, R78, R76 ;  /* 0x0000004c4e4c7221 */ /* 0x000fe20000010000 */
[----:B------:R-:W-:Y:S01]  /*c490*/  FADD.FTZ R83, R85, R83 ;  /* 0x0000005355537221 */ /* 0x000fe20000010000 */
[----:B------:R-:W-:Y:S02]  /*c4a0*/  ISETP.GT.AND P0, PT, R37, R233, PT ;  /* 0x000000e92500720c */ /* 0x000fe40003f04270 */
[----:B------:R-:W-:Y:S01]  /*c4b0*/  FADD.FTZ R79, R79, R76 ;  /* 0x0000004c4f4f7221 */ /* 0x000fe20000010000 */
[----:B------:R-:W-:-:S03]  /*c4c0*/  FADD.FTZ R89, R89, R83 ;  /* 0x0000005359597221 */ /* 0x000fc60000010000 */
[----:B------:R-:W-:Y:S01]  /*c4d0*/  FADD.FTZ R79, R90, R79 ;  /* 0x0000004f5a4f7221 */ /* 0x000fe20000010000 */
[----:B------:R-:W-:-:S03]  /*c4e0*/  FADD.FTZ R89, R93, R89 ;  /* 0x000000595d597221 */ /* 0x000fc60000010000 */
[----:B------:R-:W-:Y:S01]  /*c4f0*/  FADD.FTZ R79, R91, R79 ;  /* 0x0000004f5b4f7221 */ /* 0x000fe20000010000 */
[----:B------:R-:W-:Y:S01]  /*c500*/  FADD.FTZ R89, R94, R89 ;  /* 0x000000595e597221 */ /* 0x000fe20000010000 */
[----:B------:R-:W-:Y:S01]  /*c510*/  HMMA.16816.F32.BF16 R160, R132, R72, R20 ;  /* 0x0000004884a0723c */ /* 0x000fe20000041814 */
[----:B------:R-:W-:Y:S01]  /*c520*/  BSSY B2, `(.L_x_3202) ;  /* 0x0000911000027945 */ /* 0x000fe20003800000 */
[----:B------:R-:W-:Y:S01]  /*c530*/  FADD.FTZ R79, R92, R79 ;  /* 0x0000004f5c4f7221 */ /* 0x000fe20000010000 */
[----:B------:R-:W-:-:S05]  /*c540*/  FADD.FTZ R89, R95, R89 ;  /* 0x000000595f597221 */ /* 0x000fca0000010000 */
[----:B-1----:R-:W-:Y:S01]  /*c550*/  HMMA.16816.F32.BF16 R152, R132, R24, R12 ;  /* 0x000000188498723c */ /* 0x002fe2000004180c */
[----:B------:R-:W-:Y:S01]  /*c560*/  FADD.FTZ R250, R250, R79 ;  /* 0x0000004ffafa7221 */ /* 0x000fe20000010000 */
[----:B------:R-:W-:-:S06]  /*c570*/  FADD.FTZ R245, R245, R89 ;  /* 0x00000059f5f57221 */ /* 0x000fcc0000010000 */
[C---:B------:R-:W-:Y:S08]  /*c580*/  HMMA.16816.F32.BF16 R148, R132.reuse, R26, R8 ;  /* 0x0000001a8494723c */ /* 0x040ff00000041808 */
[C---:B------:R-:W-:Y:S08]  /*c590*/  HMMA.16816.F32.BF16 R144, R132.reuse, R28, R4 ;  /* 0x0000001c8490723c */ /* 0x040ff00000041804 */
[C---:B------:R-:W-:Y:S08]  /*c5a0*/  HMMA.16816.F32.BF16 R140, R132.reuse, R30, R44 ;  /* 0x0000001e848c723c */ /* 0x040ff0000004182c */
[C---:B---3--:R-:W-:Y:S08]  /*c5b0*/  HMMA.16816.F32.BF16 R136, R132.reuse, R16, R40 ;  /* 0x000000108488723c */ /* 0x048ff00000041828 */
[----:B------:R-:W-:Y:S01]  /*c5c0*/  HMMA.16816.F32.BF16 R132, R132, R18, R32 ;  /* 0x000000128484723c */ /* 0x000fe20000041820 */
[----:B------:R-:W-:-:S04]  /*c5d0*/  NOP ;  /* 0x0000000000007918 */ /* 0x000fc80000000000 */
[----:B------:R-:W-:-:S15]  /*c5e0*/  @!P0 BRA `(.L_x_3203) ;  /* 0x00000090000c8947 */ /* 0x000fde0003800000 */
[----:B------:R-:W-:-:S04]  /*c5f0*/  DEPBAR.LE SB0, 0x0 ;  /* 0x000080000000791a */ /* 0x000fc80000000000 */
[----:B------:R-:W-:Y:S05]  /*c600*/  WARPSYNC.ALL ;  /* 0x0000000000007948 */ /* 0x000fea0003800000 */
[----:B------:R-:W-:Y:S01]  /*c610*/  BSSY.RECONVERGENT B0, `(.L_x_3204) ;  /* 0x000004c000007945 */ /* 0x000fe20003800200 */
[----:B------:R-:W-:Y:S01]  /*c620*/  IADD3 R4, PT, PT, R38, -0x2, RZ ;  /* 0xfffffffe26047810 */ /* 0x000fe20007ffe0ff */
[----:B------:R-:W-:Y:S06]  /*c630*/  BAR.SYNC.DEFER_BLOCKING 0x0 ;  /* 0x0000000000007b1d */ /* 0x000fec0000010000 */
[----:B------:R-:W-:Y:S05]  /*c640*/  @!P6 BRA `(.L_x_3205) ;  /* 0x000000040000e947 */ /* 0x000fea0003800000 */
[----:B------:R-:W2:Y:S01]  /*c650*/  LD.E R11, desc[UR4][R2.64+0x170] ;  /* 0x00017004020b7980 */ /* 0x000ea2000c101900 */
[----:B------:R-:W-:-:S04]  /*c660*/  SHF.L.U32 R4, R4, 0x8, RZ ;  /* 0x0000000804047819 */ /* 0x000fc800000006ff */
[----:B------:R-:W-:Y:S01]  /*c670*/  IABS R5, R4 ;  /* 0x0000000400057213 */ /* 0x000fe20000000000 */
[----:B------:R-:W-:-:S05]  /*c680*/  VIADD R12, R4, 0x100 ;  /* 0x00000100040c7836 */ /* 0x000fca0000000000 */
[----:B------:R-:W-:Y:S02]  /*c690*/  IABS R7, R12 ;  /* 0x0000000c00077213 */ /* 0x000fe40000000000 */
[-C--:B--2---:R-:W-:Y:S02]  /*c6a0*/  IABS R8, R11.reuse ;  /* 0x0000000b00087213 */ /* 0x084fe40000000000 */
[-C--:B------:R-:W-:Y:S02]  /*c6b0*/  IABS R6, R11.reuse ;  /* 0x0000000b00067213 */ /* 0x080fe40000000000 */
[----:B------:R-:W1:Y:S01]  /*c6c0*/  I2F.RP R14, R8 ;  /* 0x00000008000e7306 */ /* 0x000e620000209400 */
[-C--:B------:R-:W-:Y:S02]  /*c6d0*/  LOP3.LUT R4, R4, R11.reuse, RZ, 0x3c, !PT ;  /* 0x0000000b04047212 */ /* 0x080fe400078e3cff */
[----:B------:R-:W-:Y:S02]  /*c6e0*/  IADD3 R6, PT, PT, RZ, -R6, RZ ;  /* 0x80000006ff067210 */ /* 0x000fe40007ffe0ff */
[----:B------:R-:W-:-:S02]  /*c6f0*/  LOP3.LUT R12, R12, R11, RZ, 0x3c, !PT ;  /* 0x0000000b0c0c7212 */ /* 0x000fc400078e3cff */
        /* <DEDUP_REMOVED lines=18> */
[-C--:B------:R-:W-:Y:S02]  /*c820*/  ISETP.GE.U32.AND P4, PT, R5, R8.reuse, PT ;  /* 0x000000080500720c */ /* 0x080fe40003f86070 */
[-C--:B------:R-:W-:Y:S02]  /*c830*/  @!P3 IADD3 R6, PT, PT, R6, -R8.reuse, RZ ;  /* 0x800000080606b210 */ /* 0x080fe40007ffe0ff */
[----:B------:R-:W-:Y:S02]  /*c840*/  @!P3 IADD3 R10, PT, PT, R10, 0x1, RZ ;  /* 0x000000010a0ab810 */ /* 0x000fe40007ffe0ff */
        /* <DEDUP_REMOVED lines=32> */
.L_x_3205:
        /* <DEDUP_REMOVED lines=8> */
.L_x_3206:
[----:B------:R-:W-:Y:S05]  /*cad0*/  BSYNC.RECONVERGENT B0 ;  /* 0x0000000000007941 */ /* 0x000fea0003800200 */
.L_x_3204:
[----:B------:R-:W-:Y:S02]  /*cae0*/  ISETP.GE.AND P0, PT, R217, R241, PT ;  /* 0x000000f1d900720c */ /* 0x000fe40003f06270 */
[C---:B------:R-:W-:Y:S02]  /*caf0*/  SHF.L.U32 R4, R226.reuse, 0x5, RZ ;  /* 0x00000005e2047819 */ /* 0x040fe400000006ff */
[----:B------:R-:W-:Y:S02]  /*cb00*/  SHF.L.U64.HI R5, R226, 0x5, R227 ;  /* 0x00000005e2057819 */ /* 0x000fe400000102e3 */
[----:B------:R-:W-:-:S04]  /*cb10*/  IADD3 R8, P1, PT, R4, R237, RZ ;  /* 0x000000ed04087210 */ /* 0x000fc80007f3e0ff */
[----:B------:R-:W-:-:S03]  /*cb20*/  IADD3.X R9, PT, PT, R5, R236, RZ, P1, !PT ;  /* 0x000000ec05097210 */ /* 0x000fc60000ffe4ff */
[----:B------:R-:W-:Y:S01]  /*cb30*/  @!P0 MOV R6, R237 ;  /* 0x000000ed00068202 */ /* 0x000fe20000000f00 */
[----:B------:R-:W-:Y:S01]  /*cb40*/  @P0 STS.128 [R242+0xa000], RZ ;  /* 0x00a000fff2000388 */ /* 0x000fe20000000c00 */
[----:B------:R-:W-:Y:S01]  /*cb50*/  @!P0 MOV R7, R236 ;  /* 0x000000ec00078202 */ /* 0x000fe20000000f00 */
[----:B------:R-:W-:Y:S01]  /*cb60*/  @!P0 IMAD R16, R227, 0x60, RZ ;  /* 0x00000060e3108824 */ /* 0x000fe200078e02ff */
[----:B------:R-:W-:Y:S01]  /*cb70*/  @!P0 IADD3 R4, P1, PT, R8, R4, RZ ;  /* 0x0000000408048210 */ /* 0x000fe20007f3e0ff */
[C---:B------:R-:W-:Y:S01]  /*cb80*/  @!P0 IMAD.WIDE.U32 R28, R226.reuse, 0x1a0, R8 ;  /* 0x000001a0e21c8825 */ /* 0x040fe200078e0008 */
[-C--:B------:R-:W-:Y:S01]  /*cb90*/  @!P0 MOV R22, R8.reuse ;  /* 0x0000000800168202 */ /* 0x080fe20000000f00 */
[----:B------:R-:W-:Y:S01]  /*cba0*/  @!PT LDS RZ, [RZ] ;  /* 0x00000000fffff984 */ /* 0x000fe20000000800 */
[----:B------:R-:W-:Y:S01]  /*cbb0*/  @!PT LDS RZ, [RZ] ;  /* 0x00000000fffff984 */ /* 0x000fe20000000800 */
[----:B------:R-:W-:Y:S01]  /*cbc0*/  @!PT LDS RZ, [RZ] ;  /* 0x00000000fffff984 */ /* 0x000fe20000000800 */
[----:B------:R1:W-:Y:S01]  /*cbd0*/  @!P0 LDGSTS.E.BYPASS.LTC128B.128 [R242+0xa000], desc[UR4][R6.64] ;  /* 0x0a00000006f28fae */ /* 0x0003e2000b981a04 */
[----:B------:R-:W-:Y:S01]  /*cbe0*/  @!P0 IADD3.X R5, PT, PT, R9, R5, RZ, P1, !PT ;  /* 0x0000000509058210 */ /* 0x000fe20000ffe4ff */
[C---:B------:R-:W-:Y:S01]  /*cbf0*/  @!P0 IMAD R14, R227.reuse, 0xa0, RZ ;  /* 0x000000a0e30e8824 */ /* 0x040fe200078e02ff */
[-C--:B------:R-:W-:Y:S01]  /*cc00*/  @!P0 MOV R23, R9.reuse ;  /* 0x0000000900178202 */ /* 0x080fe20000000f00 */
[----:B------:R-:W-:Y:S01]  /*cc10*/  @P0 STS.128 [R242+0xa800], RZ ;  /* 0x00a800fff2000388 */ /* 0x000fe20000000c00 */
[-C--:B------:R-:W-:Y:S01]  /*cc20*/  @!P0 MOV R18, R8.reuse ;  /* 0x0000000800128202 */ /* 0x080fe20000000f00 */
[----:B------:R-:W-:Y:S01]  /*cc30*/  @!P0 IMAD R12, R227, 0xc0, RZ ;  /* 0x000000c0e30c8824 */ /* 0x000fe200078e02ff */
[----:B------:R-:W-:Y:S01]  /*cc40*/  @!P0 MOV R19, R9 ;  /* 0x0000000900138202 */ /* 0x000fe20000000f00 */
[----:B------:R-:W-:Y:S01]  /*cc50*/  @!PT LDS RZ, [RZ] ;  /* 0x00000000fffff984 */ /* 0x000fe20000000800 */
[----:B------:R-:W-:Y:S01]  /*cc60*/  @!PT LDS RZ, [RZ] ;  /* 0x00000000fffff984 */ /* 0x000fe20000000800 */
[----:B------:R-:W-:Y:S01]  /*cc70*/  @!PT LDS RZ, [RZ] ;  /* 0x00000000fffff984 */ /* 0x000fe20000000800 */
[----:B------:R-:W-:Y:S01]  /*cc80*/  @!P0 LDGSTS.E.BYPASS.LTC128B.128 [R242+0xa800], desc[UR4][R8.64] ;  /* 0x0a80000008f28fae */ /* 0x000fe2000b981a04 */
[----:B------:R-:W-:Y:S01]  /*cc90*/  @!P0 IMAD.WIDE.U32 R22, R226, 0x140, R22 ;  /* 0x00000140e2168825 */ /* 0x000fe200078e0016 */
[----:B------:R-:W-:-:S02]  /*cca0*/  @!P0 MOV R26, R8 ;  /* 0x00000008001a8202 */ /* 0x000fc40000000f00 */
[----:B------:R-:W-:Y:S01]  /*ccb0*/  @P0 STS.128 [R242+0xb000], RZ ;  /* 0x00b000fff2000388 */ /* 0x000fe20000000c00 */
[-C--:B------:R-:W-:Y:S01]  /*ccc0*/  @!P0 MOV R27, R9.reuse ;  /* 0x00000009001b8202 */ /* 0x080fe20000000f00 */
[C---:B------:R-:W-:Y:S01]  /*ccd0*/  @!P0 IMAD.WIDE.U32 R18, R226.reuse, 0x120, R18 ;  /* 0x00000120e2128825 */ /* 0x040fe200078e0012 */
[-C--:B------:R-:W-:Y:S01]  /*cce0*/  @!P0 MOV R24, R8.reuse ;  /* 0x0000000800188202 */ /* 0x080fe20000000f00 */
[----:B------:R-:W-:Y:S01]  /*ccf0*/  @!PT LDS RZ, [RZ] ;  /* 0x00000000fffff984 */ /* 0x000fe20000000800 */
[----:B------:R-:W-:Y:S01]  /*cd00*/  @!PT LDS RZ, [RZ] ;  /* 0x00000000fffff984 */ /* 0x000fe20000000800 */
[----:B------:R-:W-:Y:S01]  /*cd10*/  @!PT LDS RZ, [RZ] ;  /* 0x00000000fffff984 */ /* 0x000fe20000000800 */
[----:B------:R2:W-:Y:S01]  /*cd20*/  @!P0 LDGSTS.E.BYPASS.LTC128B.128 [R242+0xb000], desc[UR4][R4.64] ;  /* 0x0b00000004f28fae */ /* 0x0005e2000b981a04 */
[-C--:B------:R-:W-:Y:S01]  /*cd30*/  @!P0 MOV R25, R9.reuse ;  /* 0x0000000900198202 */ /* 0x080fe20000000f00 */
[C---:B------:R-:W-:Y:S01]  /*cd40*/  @!P0 IMAD.WIDE.U32 R26, R226.reuse, 0x1c0, R26 ;  /* 0x000001c0e21a8825 */ /* 0x040fe200078e001a */
[-C--:B------:R-:W-:Y:S01]  /*cd50*/  @!P0 MOV R20, R8.reuse ;  /* 0x0000000800148202 */ /* 0x080fe20000000f00 */
[----:B------:R-:W-:Y:S01]  /*cd60*/  @P0 STS.128 [R242+0xb800], RZ ;  /* 0x00b800fff2000388 */ /* 0x000fe20000000c00 */
[----:B------:R-:W-:Y:S01]  /*cd70*/  @!P0 MOV R21, R9 ;  /* 0x0000000900158202 */ /* 0x000fe20000000f00 */
[C---:B------:R-:W-:Y:S01]  /*cd80*/  @!P0 IMAD.WIDE.U32 R24, R226.reuse, 0xa0, R24 ;  /* 0x000000a0e2188825 */ /* 0x040fe200078e0018 */
[----:B------:R-:W-:-:S03]  /*cd90*/  @!P0 LEA R30, P2, R226, R8, 0x6 ;  /* 0x00000008e21e8211 */ /* 0x000fc600078430ff */
[C---:B------:R-:W-:Y:S01]  /*cda0*/  @!P0 IMAD.WIDE.U32 R20, R226.reuse, 0xc0, R20 ;  /* 0x000000c0e2148825 */ /* 0x040fe200078e0014 */
[----:B------:R-:W-:Y:S02]  /*cdb0*/  @!P0 LEA.HI.X R31, R226, R9, R227, 0x6, P2 ;  /* 0x00000009e21f8211 */ /* 0x000fe400010f34e3 */
[----:B------:R-:W-:Y:S01]  /*cdc0*/  @!P0 IADD3 R15, PT, PT, R14, R25, RZ ;  /* 0x000000190e0f8210 */ /* 0x000fe20007ffe0ff */
[----:B-1----:R-:W-:Y:S01]  /*cdd0*/  @!P0 IMAD.WIDE.U32 R6, R226, 0x60, R8 ;  /* 0x00000060e2068825 */ /* 0x002fe200078e0008 */
[----:B------:R-:W-:Y:S01]  /*cde0*/  @!P0 IADD3 R13, PT, PT, R12, R21, RZ ;  /* 0x000000150c0d8210 */ /* 0x000fe20007ffe0ff */
[----:B------:R-:W-:Y:S01]  /*cdf0*/  @!PT LDS RZ, [RZ] ;  /* 0x00000000fffff984 */ /* 0x000fe20000000800 */
[----:B------:R-:W-:Y:S01]  /*ce00*/  @!PT LDS RZ, [RZ] ;  /* 0x00000000fffff984 */ /* 0x000fe20000000800 */
[----:B------:R-:W-:Y:S01]  /*ce10*/  @!PT LDS RZ, [RZ] ;  /* 0x00000000fffff984 */ /* 0x000fe20000000800 */
[----:B------:R-:W-:Y:S01]  /*ce20*/  @!P0 LDGSTS.E.BYPASS.LTC128B.128 [R242+0xb800], desc[UR4][R30.64] ;  /* 0x0b8000001ef28fae */ /* 0x000fe2000b981a04 */
[----:B------:R-:W-:Y:S01]  /*ce30*/  @!P0 MOV R14, R24 ;  /* 0x00000018000e8202 */ /* 0x000fe20000000f00 */
[----:B------:R-:W-:Y:S01]  /*ce40*/  @!P0 IMAD R10, R227, 0xe0, RZ ;  /* 0x000000e0e30a8824 */ /* 0x000fe200078e02ff */
[----:B------:R-:W-:Y:S01]  /*ce50*/  @!P0 IADD3 R17, PT, PT, R16, R7, RZ ;  /* 0x0000000710118210 */ /* 0x000fe20007ffe0ff */
[----:B------:R-:W-:Y:S01]  /*ce60*/  @P0 STS.128 [R242+0xc000], RZ ;  /* 0x00c000fff2000388 */ /* 0x000fe20000000c00 */
[----:B------:R-:W-:-:S02]  /*ce70*/  @!P0 MOV R16, R6 ;  /* 0x0000000600108202 */ /* 0x000fc40000000f00 */
[----:B------:R-:W-:Y:S02]  /*ce80*/  @!P0 MOV R6, R8 ;  /* 0x0000000800068202 */ /* 0x000fe40000000f00 */
[----:B------:R-:W-:Y:S01]  /*ce90*/  @!P0 MOV R7, R9 ;  /* 0x0000000900078202 */ /* 0x000fe20000000f00 */
[----:B------:R-:W-:Y:S01]  /*cea0*/  @!PT LDS RZ, [RZ] ;  /* 0x00000000fffff984 */ /* 0x000fe20000000800 */
[----:B------:R-:W-:Y:S01]  /*ceb0*/  @!PT LDS RZ, [RZ] ;  /* 0x00000000fffff984 */ /* 0x000fe20000000800 */
[----:B------:R-:W-:Y:S01]  /*cec0*/  @!PT LDS RZ, [RZ] ;  /* 0x00000000fffff984 */ /* 0x000fe20000000800 */
[----:B------:R-:W-:Y:S01]  /*ced0*/  @!P0 LDGSTS.E.BYPASS.LTC128B.128 [R242+0xc000], desc[UR4][R16.64] ;  /* 0x0c00000010f28fae */ /* 0x000fe2000b981a04 */
[C---:B--2---:R-:W-:Y:S01]  /*cee0*/  @!P0 IMAD R4, R227.reuse, 0x140, RZ ;  /* 0x00000140e3048824 */ /* 0x044fe200078e02ff */
[----:B------:R-:W-:Y:S01]  /*cef0*/  @!P0 MOV R12, R20 ;  /* 0x00000014000c8202 */ /* 0x000fe20000000f00 */
[----:B------:R-:W-:Y:S01]  /*cf00*/  @!P0 IMAD R5, R227, 0x120, RZ ;  /* 0x00000120e3058824 */ /* 0x000fe200078e02ff */
[-C--:B------:R-:W-:Y:S01]  /*cf10*/  @!P0 MOV R20, R8.reuse ;  /* 0x0000000800148202 */ /* 0x080fe20000000f00 */
[----:B------:R-:W-:Y:S01]  /*cf20*/  @!P0 IMAD.WIDE.U32 R6, R226, 0xe0, R6 ;  /* 0x000000e0e2068825 */ /* 0x000fe200078e0006 */
[----:B------:R-:W-:Y:S01]  /*cf30*/  @!P0 IADD3 R23, PT, PT, R4, R23, RZ ;  /* 0x0000001704178210 */ /* 0x000fe20007ffe0ff */
[----:B------:R-:W-:Y:S01]  /*cf40*/  @P0 STS.128 [R242+0xc800], RZ ;  /* 0x00c800fff2000388 */ /* 0x000fe20000000c00 */
[----:B------:R-:W-:Y:S01]  /*cf50*/  @!P0 IADD3 R19, PT, PT, R5, R19, RZ ;  /* 0x0000001305138210 */ /* 0x000fe20007ffe0ff */
[C---:B------:R-:W-:Y:S01]  /*cf60*/  @!P0 IMAD R4, R227.reuse, 0x1c0, RZ ;  /* 0x000001c0e3048824 */ /* 0x040fe200078e02ff */
[----:B------:R-:W-:Y:S01]  /*cf70*/  @!P0 MOV R24, R8 ;  /* 0x0000000800188202 */ /* 0x000fe20000000f00 */
[----:B------:R-:W-:Y:S01]  /*cf80*/  @!P0 IMAD R5, R227, 0x1a0, RZ ;  /* 0x000001a0e3058824 */ /* 0x000fe200078e02ff */
[----:B------:R-:W-:-:S02]  /*cf90*/  @!P0 MOV R21, R9 ;  /* 0x0000000900158202 */ /* 0x000fc40000000f00 */
[----:B------:R-:W-:Y:S02]  /*cfa0*/  @!P0 IADD3 R27, PT, PT, R4, R27, RZ ;  /* 0x0000001b041b8210 */ /* 0x000fe40007ffe0ff */
[CC--:B------:R-:W-:Y:S01]  /*cfb0*/  @!P0 LEA R4, P1, R226.reuse, R8.reuse, 0x7 ;  /* 0x00000008e2048211 */ /* 0x0c0fe200078238ff */
[C---:B------:R-:W-:Y:S01]  /*cfc0*/  @!P0 IMAD.WIDE.U32 R20, R226.reuse, 0x160, R20 ;  /* 0x00000160e2148825 */ /* 0x040fe200078e0014 */
[----:B------:R-:W-:Y:S02]  /*cfd0*/  @!P0 IADD3 R29, PT, PT, R5, R29, RZ ;  /* 0x0000001d051d8210 */ /* 0x000fe40007ffe0ff */
[C-C-:B------:R-:W-:Y:S02]  /*cfe0*/  @!P0 LEA.HI.X R5, R226.reuse, R9, R227.reuse, 0x7, P1 ;  /* 0x00000009e2058211 */ /* 0x140fe400008f3ce3 */
[----:B------:R-:W-:Y:S02]  /*cff0*/  @!P0 LEA R8, P1, R226, R8, 0x8 ;  /* 0x00000008e2088211 */ /* 0x000fe400078240ff */
[----:B------:R-:W-:Y:S01]  /*d000*/  @!P0 IADD3 R11, PT, PT, R10, R7, RZ ;  /* 0x000000070a0b8210 */ /* 0x000fe20007ffe0ff */
[----:B------:R-:W-:Y:S01]  /*d010*/  @!PT LDS RZ, [RZ] ;  /* 0x00000000fffff984 */ /* 0x000fe20000000800 */
[----:B------:R-:W-:Y:S01]  /*d020*/  @!PT LDS RZ, [RZ] ;  /* 0x00000000fffff984 */ /* 0x000fe20000000800 */
[----:B------:R-:W-:Y:S01]  /*d030*/  @!PT LDS RZ, [RZ] ;  /* 0x00000000fffff984 */ /* 0x000fe20000000800 */
[----:B------:R-:W-:Y:S01]  /*d040*/  @!P0 LDGSTS.E.BYPASS.LTC128B.128 [R242+0xc800], desc[UR4][R4.64] ;  /* 0x0c80000004f28fae */ /* 0x000fe2000b981a04 */
[-C--:B------:R-:W-:Y:S01]  /*d050*/  @!P0 MOV R25, R9.reuse ;  /* 0x0000000900198202 */ /* 0x080fe20000000f00 */
[C---:B------:R-:W-:Y:S01]  /*d060*/  @!P0 IMAD R7, R227.reuse, 0x160, RZ ;  /* 0x00000160e3078824 */ /* 0x040fe200078e02ff */
[----:B------:R-:W-:Y:S01]  /*d070*/  @!P0 MOV R10, R6 ;  /* 0x00000006000a8202 */ /* 0x000fe20000000f00 */
[----:B------:R-:W-:Y:S01]  /*d080*/  @P0 STS.128 [R242+0xd000], RZ ;  /* 0x00d000fff2000388 */ /* 0x000fe20000000c00 */
[C---:B------:R-:W-:Y:S01]  /*d090*/  @!P0 LEA.HI.X R9, R226.reuse, R9, R227, 0x8, P1 ;  /* 0x00000009e2098211 */ /* 0x040fe200008f44e3 */
[----:B------:R-:W-:Y:S01]  /*d0a0*/  @!P0 IMAD R6, R227, 0x180, RZ ;  /* 0x00000180e3068824 */ /* 0x000fe200078e02ff */
[----:B------:R-:W-:Y:S01]  /*d0b0*/  @!P0 IADD3 R21, PT, PT, R7, R21, RZ ;  /* 0x0000001507158210 */ /* 0x000fe20007ffe0ff */
[----:B------:R-:W-:Y:S01]  /*d0c0*/  @!PT LDS RZ, [RZ] ;  /* 0x00000000fffff984 */ /* 0x000fe20000000800 */
[----:B------:R-:W-:Y:S01]  /*d0d0*/  @!PT LDS RZ, [RZ] ;  /* 0x00000000fffff984 */ /* 0x000fe20000000800 */
[----:B------:R-:W-:Y:S01]  /*d0e0*/  @!PT LDS RZ, [RZ] ;  /* 0x00000000fffff984 */ /* 0x000fe20000000800 */
[----:B------:R-:W-:Y:S01]  /*d0f0*/  @!P0 LDGSTS.E.BYPASS.LTC128B.128 [R242+0xd000], desc[UR4][R14.64] ;  /* 0x0d0000000ef28fae */ /* 0x000fe2000b981a04 */
[----:B------:R-:W-:-:S03]  /*d100*/  @!P0 IMAD.WIDE.U32 R24, R226, 0x180, R24 ;  /* 0x00000180e2188825 */ /* 0x000fc600078e0018 */
[----:B------:R-:W-:Y:S02]  /*d110*/  @P0 STS.128 [R242+0xd800], RZ ;  /* 0x00d800fff2000388 */ /* 0x000fe40000000c00 */
[----:B------:R-:W-:Y:S02]  /*d120*/  @!P0 IADD3 R7, PT, PT, R6, R25, RZ ;  /* 0x0000001906078210 */ /* 0x000fe40007ffe0ff */
[----:B------:R-:W-:Y:S01]  /*d130*/  @!PT LDS RZ, [RZ] ;  /* 0x00000000fffff984 */ /* 0x000fe20000000800 */
[----:B------:R-:W-:Y:S01]  /*d140*/  @!PT LDS RZ, [RZ] ;  /* 0x00000000fffff984 */ /* 0x000fe20000000800 */
[----:B------:R-:W-:Y:S01]  /*d150*/  @!PT LDS RZ, [RZ] ;  /* 0x00000000fffff984 */ /* 0x000fe20000000800 */
[----:B------:R-:W-:Y:S01]  /*d160*/  @!P0 LDGSTS.E.BYPASS.LTC128B.128 [R242+0xd800], desc[UR4][R12.64] ;  /* 0x0d8000000cf28fae */ /* 0x000fe2000b981a04 */
[----:B------:R-:W-:-:S03]  /*d170*/  @!P0 MOV R6, R24 ;  /* 0x0000001800068202 */ /* 0x000fc60000000f00 */
        /* <DEDUP_REMOVED lines=40> */
[----:B------:R-:W4:Y:S01]  /*d400*/  LD.E R37, desc[UR4][R2.64+0x18c] ;  /* 0x00018c0402257980 */ /* 0x000f22000c101900 */
[----:B------:R-:W-:Y:S01]  /*d410*/  ISETP.NE.AND P1, PT, R63, RZ, PT ;  /* 0x000000ff3f00720c */ /* 0x000fe20003f25270 */
[----:B------:R-:W-:Y:S02]  /*d420*/  BSSY.RECONVERGENT B1, `(.L_x_3207) ;  /* 0x00002b6000017945 */ /* 0x000fe40003800200 */
[----:B-1----:R-:W-:Y:S01]  /*d430*/  LDSM.16.M88.4 R20, [R61+0x2000] ;  /* 0x002000003d14783b */ /* 0x002fe20000000200 */
[----:B------:R-:W-:-:S02]  /*d440*/  SEL R100, R60, 0xffffffe0, !P1 ;  /* 0xffffffe03c647807 */ /* 0x000fc40004800000 */
[----:B------:R-:W-:Y:S01]  /*d450*/  ISETP.NE.AND P1, PT, R62, RZ, PT ;  /* 0x000000ff3e00720c */ /* 0x000fe20003f25270 */
[----:B--2---:R-:W3:Y:S01]  /*d460*/  LDSM.16.M88.4 R4, [R66] ;  /* 0x000000004204783b */ /* 0x004ee20000000200 */
[----:B------:R-:W-:Y:S02]  /*d470*/  IADD3 R8, PT, PT, R66, R100, RZ ;  /* 0x0000006442087210 */ /* 0x000fe40007ffe0ff */
[----:B------:R-:W-:Y:S01]  /*d480*/  IADD3 R105, PT, PT, R100, R61, RZ ;  /* 0x0000003d64697210 */ /* 0x000fe20007ffe0ff */
[----:B------:R-:W1:Y:S01]  /*d490*/  LDSM.16.M88.4 R44, [R61+0x2800] ;  /* 0x002800003d2c783b */ /* 0x000e620000000200 */
[----:B------:R-:W-:-:S03]  /*d4a0*/  SEL R39, R39, 0xffffffc0, !P1 ;  /* 0xffffffc027277807 */ /* 0x000fc60004800000 */
[----:B------:R-:W-:Y:S01]  /*d4b0*/  LDSM.16.M88.4 R8, [R8] ;  /* 0x000000000808783b */ /* 0x000fe20000000200 */
[----:B------:R-:W-:Y:S02]  /*d4c0*/  IADD3 R16, PT, PT, R66, R39, RZ ;  /* 0x0000002742107210 */ /* 0x000fe40007ffe0ff */
[----:B------:R-:W-:Y:S01]  /*d4d0*/  IADD3 R103, PT, PT, R39, R61, RZ ;  /* 0x0000003d27677210 */ /* 0x000fe20007ffe0ff */
[----:B------:R-:W2:Y:S04]  /*d4e0*/  LDSM.16.M88.4 R40, [R105+0x2000] ;  /* 0x002000006928783b */ /* 0x000ea80000000200 */
[----:B------:R5:W-:Y:S04]  /*d4f0*/  LDSM.16.M88.4 R32, [R16] ;  /* 0x000000001020783b */ /* 0x000be80000000200 */
[----:B------:R-:W-:Y:S04]  /*d500*/  LDSM.16.M88.4 R56, [R103+0x2000] ;  /* 0x002000006738783b */ /* 0x000fe80000000200 */
[----:B------:R-:W2:Y:S04]  /*d510*/  LDSM.16.M88.4 R12, [R105+0x2800] ;  /* 0x00280000690c783b */ /* 0x000ea80000000200 */
[----:B------:R-:W2:Y:S04]  /*d520*/  LDSM.16.M88.4 R72, [R103+0x2800] ;  /* 0x002800006748783b */ /* 0x000ea80000000200 */
[----:B------:R-:W-:Y:S04]  /*d530*/  LDSM.16.M88.4 R48, [R61+0x3000] ;  /* 0x003000003d30783b */ /* 0x000fe80000000200 */
[----:B------:R-:W-:Y:S01]  /*d540*/  LDSM.16.M88.4 R76, [R103+0x3000] ;  /* 0x00300000674c783b */ /* 0x000fe20000000200 */
[C---:B-----5:R-:W-:Y:S01]  /*d550*/  IADD3 R16, PT, PT, R100.reuse, R16, RZ ;  /* 0x0000001064107210 */ /* 0x060fe20007ffe0ff */
[C---:B---3--:R-:W-:Y:S01]  /*d560*/  HMMA.16816.F32.BF16 R24, R4.reuse, R20, RZ ;  /* 0x000000140418723c */ /* 0x048fe200000418ff */
[----:B------:R-:W-:Y:S01]  /*d570*/  IADD3 R100, PT, PT, R100, R103, RZ ;  /* 0x0000006764647210 */ /* 0x000fe20007ffe0ff */
[----:B------:R-:W0:Y:S04]  /*d580*/  LDGDEPBAR ;  /* 0x00000000000079af */ /* 0x000e280000000000 */
[----:B------:R-:W-:Y:S02]  /*d590*/  LDSM.16.M88.4 R16, [R16] ;  /* 0x000000001010783b */ /* 0x000fe40000000200 */
[C---:B------:R-:W-:Y:S02]  /*d5a0*/  HMMA.16816.F32.BF16 R20, R4.reuse, R22, RZ ;  /* 0x000000160414723c */ /* 0x040fe400000418ff */
[----:B------:R-:W3:Y:S06]  /*d5b0*/  LDSM.16.M88.4 R52, [R100+0x2000] ;  /* 0x002000006434783b */ /* 0x000eec0000000200 */
[----:B-1----:R-:W-:Y:S08]  /*d5c0*/  HMMA.16816.F32.BF16 R28, R4, R44, RZ ;  /* 0x0000002c041c723c */ /* 0x002ff000000418ff */
[C---:B--2---:R-:W-:Y:S08]  /*d5d0*/  HMMA.16816.F32.BF16 R24, R8.reuse, R40, R24 ;  /* 0x000000280818723c */ /* 0x044ff00000041818 */
[C---:B------:R-:W-:Y:S01]  /*d5e0*/  HMMA.16816.F32.BF16 R20, R8.reuse, R42, R20 ;  /* 0x0000002a0814723c */ /* 0x040fe20000041814 */
[----:B------:R-:W-:Y:S07]  /*d5f0*/  LDSM.16.M88.4 R40, [R105+0x3000] ;  /* 0x003000006928783b */ /* 0x000fee0000000200 */
[----:B------:R-:W-:Y:S08]  /*d600*/  HMMA.16816.F32.BF16 R28, R8, R12, R28 ;  /* 0x0000000c081c723c */ /* 0x000ff0000004181c */
[C---:B------:R-:W-:Y:S08]  /*d610*/  HMMA.16816.F32.BF16 R24, R32.reuse, R56, R24 ;  /* 0x000000382018723c */ /* 0x040ff00000041818 */
[C---:B------:R-:W-:Y:S01]  /*d620*/  HMMA.16816.F32.BF16 R20, R32.reuse, R58, R20 ;  /* 0x0000003a2014723c */ /* 0x040fe20000041814 */
[----:B------:R-:W1:Y:S07]  /*d630*/  LDSM.16.M88.4 R56, [R100+0x2800] ;  /* 0x002800006438783b */ /* 0x000e6e0000000200 */
[----:B------:R-:W-:Y:S08]  /*d640*/  HMMA.16816.F32.BF16 R28, R32, R72, R28 ;  /* 0x00000048201c723c */ /* 0x000ff0000004181c */
[----:B---3--:R-:W-:Y:S08]  /*d650*/  HMMA.16816.F32.BF16 R24, R16, R52, R24 ;  /* 0x000000341018723c */ /* 0x008ff00000041818 */
        /* <DEDUP_REMOVED lines=12> */
[-C--:B----4-:R-:W-:Y:S01]  /*d720*/  FMUL.FTZ R24, R24, R37.reuse ;  /* 0x0000002518187220 */ /* 0x090fe20000410000 */
        /* <DEDUP_REMOVED lines=67> */
[----:B------:R-:W1:Y:S01]  /*db60*/  MUFU.TANH R69, R26 ;  /* 0x0000001a00457308 */ /* 0x000e620000002400 */
[C---:B--2---:R-:W-:Y:S07]  /*db70*/  HMMA.16816.F32.BF16 R20, R16.reuse, R48, R20 ;  /* 0x000000301014723c */ /* 0x044fee0000041814 */
[----:B------:R2:W1:Y:S01]  /*db80*/  MUFU.TANH R66, R27 ;  /* 0x0000001b00427308 */ /* 0x0004620000002400 */
[----:B------:R-:W-:Y:S01]  /*db90*/  HMMA.16816.F32.BF16 R28, R16, R50, R28 ;  /* 0x00000032101c723c */ /* 0x000fe2000004181c */
[----:B------:R-:W-:Y:S07]  /*dba0*/  LDSM.16.M88.4 R48, [R61+0x5000] ;  /* 0x005000003d30783b */ /* 0x000fee0000000200 */
[----:B------:R-:W-:Y:S01]  /*dbb0*/  HMMA.16816.F32.BF16 R12, R8, R54, R12 ;  /* 0x00000036080c723c */ /* 0x000fe2000004180c */
[----:B------:R-:W3:Y:S02]  /*dbc0*/  LDSM.16.M88.4 R52, [R100+0x4000] ;  /* 0x004000006434783b */ /* 0x000ee40000000200 */
[-C--:B------:R-:W-:Y:S01]  /*dbd0*/  FMUL.FTZ R20, R20, R37.reuse ;  /* 0x0000002514147220 */ /* 0x080fe20000410000 */
[-C--:B------:R-:W-:Y:S01]  /*dbe0*/  FMUL.FTZ R21, R21, R37.reuse ;  /* 0x0000002515157220 */ /* 0x080fe20000410000 */
[-C--:B------:R-:W-:Y:S01]  /*dbf0*/  FMUL.FTZ R22, R22, R37.reuse ;  /* 0x0000002516167220 */ /* 0x080fe20000410000 */
[-C--:B------:R-:W-:Y:S01]  /*dc00*/  FMUL.FTZ R23, R23, R37.reuse ;  /* 0x0000002517177220 */ /* 0x080fe20000410000 */
[----:B------:R-:W1:Y:S01]  /*dc10*/  MUFU.TANH R63, R20 ;  /* 0x00000014003f7308 */ /* 0x000e620000002400 */
[----:B--2---:R-:W-:Y:S03]  /*dc20*/  HMMA.16816.F32.BF16 R24, R4, R40, RZ ;  /* 0x000000280418723c */ /* 0x004fe600000418ff */
[-C--:B------:R-:W-:Y:S01]  /*dc30*/  FMUL.FTZ R28, R28, R37.reuse ;  /* 0x000000251c1c7220 */ /* 0x080fe20000410000 */
[-C--:B------:R-:W-:Y:S01]  /*dc40*/  FMUL.FTZ R29, R29, R37.reuse ;  /* 0x000000251d1d7220 */ /* 0x080fe20000410000 */
[-C--:B------:R-:W-:Y:S01]  /*dc50*/  FMUL.FTZ R30, R30, R37.reuse ;  /* 0x000000251e1e7220 */ /* 0x080fe20000410000 */
[-C--:B------:R-:W-:Y:S01]  /*dc60*/  FMUL.FTZ R31, R31, R37.reuse ;  /* 0x000000251f1f7220 */ /* 0x080fe20000410000 */
[----:B------:R-:W2:Y:S01]  /*dc70*/  MUFU.TANH R62, R21 ;  /* 0x00000015003e7308 */ /* 0x000ea20000002400 */
[C---:B------:R-:W-:Y:S07]  /*dc80*/  HMMA.16816.F32.BF16 R44, R32.reuse, R76, R44 ;  /* 0x0000004c202c723c */ /* 0x040fee000004182c */
[----:B------:R-:W1:Y:S01]  /*dc90*/  MUFU.TANH R39, R22 ;  /* 0x0000001600277308 */ /* 0x000e620000002400 */
[----:B------:R-:W-:Y:S01]  /*dca0*/  HMMA.16816.F32.BF16 R12, R32, R78, R12 ;  /* 0x0000004e200c723c */ /* 0x000fe2000004180c */
[----:B------:R-:W-:Y:S06]  /*dcb0*/  LDSM.16.M88.4 R76, [R103+0x5000] ;  /* 0x00500000674c783b */ /* 0x000fec0000000200 */
[----:B------:R4:W1:Y:S01]  /*dcc0*/  MUFU.TANH R101, R23 ;  /* 0x0000001700657308 */ /* 0x0008620000002400 */
[----:B-----5:R-:W-:Y:S07]  /*dcd0*/  HMMA.16816.F32.BF16 R24, R8, R56, R24 ;  /* 0x000000380818723c */ /* 0x020fee0000041818 */
[----:B------:R-:W1:Y:S01]  /*dce0*/  MUFU.TANH R102, R28 ;  /* 0x0000001c00667308 */ /* 0x000e620000002400 */
[----:B---3--:R-:W-:Y:S07]  /*dcf0*/  HMMA.16816.F32.BF16 R44, R16, R52, R44 ;  /* 0x00000034102c723c */ /* 0x008fee000004182c */
[----:B------:R-:W3:Y:S01]  /*dd00*/  MUFU.TANH R104, R29 ;  /* 0x0000001d00687308 */ /* 0x000ee20000002400 */
[----:B----4-:R-:W-:Y:S01]  /*dd10*/  HMMA.16816.F32.BF16 R20, R4, R42, RZ ;  /* 0x0000002a0414723c */ /* 0x010fe200000418ff */
[----:B------:R-:W4:Y:S06]  /*dd20*/  LDSM.16.M88.4 R40, [R105+0x5000] ;  /* 0x005000006928783b */ /* 0x000f2c0000000200 */
[----:B------:R-:W1:Y:S01]  /*dd30*/  MUFU.TANH R106, R30 ;  /* 0x0000001e006a7308 */ /* 0x000e620000002400 */
[----:B------:R-:W-:Y:S03]  /*dd40*/  HMMA.16816.F32.BF16 R24, R32, R72, R24 ;  /* 0x000000482018723c */ /* 0x000fe60000041818 */
[-C--:B------:R-:W-:Y:S01]  /*dd50*/  FMUL.FTZ R44, R44, R37.reuse ;  /* 0x000000252c2c7220 */ /* 0x080fe20000410000 */
[-C--:B------:R-:W-:Y:S01]  /*dd60*/  FMUL.FTZ R45, R45, R37.reuse ;  /* 0x000000252d2d7220 */ /* 0x080fe20000410000 */
[----:B------:R-:W-:-:S02]  /*dd70*/  FMUL.FTZ R46, R46, R37 ;  /* 0x000000252e2e7220 */ /* 0x000fc40000410000 */
[----:B------:R5:W1:Y:S01]  /*dd80*/  MUFU.TANH R107, R31 ;  /* 0x0000001f006b7308 */ /* 0x000a620000002400 */
[-C--:B------:R-:W-:Y:S01]  /*dd90*/  FMUL.FTZ R47, R47, R37.reuse ;  /* 0x000000252f2f7220 */ /* 0x080fe20000410000 */
[----:B------:R-:W-:Y:S01]  /*dda0*/  HMMA.16816.F32.BF16 R12, R16, R54, R12 ;  /* 0x00000036100c723c */ /* 0x000fe2000004180c */
[----:B------:R-:W-:Y:S05]  /*ddb0*/  LDSM.16.M88.4 R52, [R61+0x5800] ;  /* 0x005800003d34783b */ /* 0x000fea0000000200 */
[----:B------:R-:W1:Y:S02]  /*ddc0*/  MUFU.TANH R108, R44 ;  /* 0x0000002c006c7308 */ /* 0x000e640000002400 */
[----:B------:R-:W-:Y:S01]  /*ddd0*/  HMMA.16816.F32.BF16 R20, R8, R58, R20 ;  /* 0x0000003a0814723c */ /* 0x000fe20000041814 */
[----:B------:R-:W2:Y:S05]  /*dde0*/  LDSM.16.M88.4 R56, [R100+0x4800] ;  /* 0x004800006438783b */ /* 0x000eaa0000000200 */
[----:B------:R-:W1:Y:S02]  /*ddf0*/  MUFU.TANH R109, R45 ;  /* 0x0000002d006d7308 */ /* 0x000e640000002400 */
[C---:B-----5:R-:W-:Y:S03]  /*de00*/  HMMA.16816.F32.BF16 R28, R4.reuse, R48, RZ ;  /* 0x00000030041c723c */ /* 0x060fe600000418ff */
[-C--:B------:R-:W-:Y:S01]  /*de10*/  FMUL.FTZ R12, R12, R37.reuse ;  /* 0x000000250c0c7220 */ /* 0x080fe20000410000 */
[-C--:B------:R-:W-:Y:S01]  /*de20*/  FMUL.FTZ R13, R13, R37.reuse ;  /* 0x000000250d0d7220 */ /* 0x080fe20000410000 */
[-C--:B------:R-:W-:Y:S01]  /*de30*/  FMUL.FTZ R14, R14, R37.reuse ;  /* 0x000000250e0e7220 */ /* 0x080fe20000410000 */
[----:B------:R-:W1:Y:S01]  /*de40*/  MUFU.TANH R110, R46 ;  /* 0x0000002e006e7308 */ /* 0x000e620000002400 */
[-C--:B------:R-:W-:Y:S01]  /*de50*/  FMUL.FTZ R15, R15, R37.reuse ;  /* 0x000000250f0f7220 */ /* 0x080fe20000410000 */
[----:B------:R-:W-:Y:S06]  /*de60*/  HMMA.16816.F32.BF16 R48, R4, R50, RZ ;  /* 0x000000320430723c */ /* 0x000fec00000418ff */
[----:B------:R5:W1:Y:S02]  /*de70*/  MUFU.TANH R111, R47 ;  /* 0x0000002f006f7308 */ /* 0x000a640000002400 */
[----:B------:R-:W-:Y:S01]  /*de80*/  HMMA.16816.F32.BF16 R20, R32, R74, R20 ;  /* 0x0000004a2014723c */ /* 0x000fe20000041814 */
[----:B------:R-:W-:Y:S05]  /*de90*/  LDSM.16.M88.4 R72, [R103+0x5800] ;  /* 0x005800006748783b */ /* 0x000fea0000000200 */
[----:B------:R-:W1:Y:S02]  /*dea0*/  MUFU.TANH R112, R12 ;  /* 0x0000000c00707308 */ /* 0x000e640000002400 */
[C---:B----4-:R-:W-:Y:S06]  /*deb0*/  HMMA.16816.F32.BF16 R28, R8.reuse, R40, R28 ;  /* 0x00000028081c723c */ /* 0x050fec000004181c */
[----:B------:R-:W4:Y:S01]  /*dec0*/  MUFU.TANH R113, R13 ;  /* 0x0000000d00717308 */ /* 0x000f220000002400 */
[----:B-----5:R-:W-:Y:S01]  /*ded0*/  LDSM.16.M88.4 R44, [R105+0x5800] ;  /* 0x00580000692c783b */ /* 0x020fe20000000200 */
[----:B------:R-:W-:Y:S03]  /*dee0*/  HMMA.16816.F32.BF16 R48, R8, R42, R48 ;  /* 0x0000002a0830723c */ /* 0x000fe60000041830 */
[----:B------:R-:W5:Y:S03]  /*def0*/  LDSM.16.M88.4 R40, [R100+0x5000] ;  /* 0x005000006428783b */ /* 0x000f660000000200 */
        /* <DEDUP_REMOVED lines=48> */
[----:B------:R2:W1:Y:S05]  /*e200*/  MUFU.TANH R127, R31 ;  /* 0x0000001f007f7308 */ /* 0x00046a0000002400 */
[----:B-----5:R-:W-:Y:S03]  /*e210*/  HMMA.16816.F32.BF16 R20, R8, R52, R20 ;  /* 0x000000340814723c */ /* 0x020fe60000041814 */
[----:B------:R-:W1:Y:S05]  /*e220*/  MUFU.TANH R128, R48 ;  /* 0x0000003000807308 */ /* 0x000e6a0000002400 */
[----:B----4-:R-:W-:Y:S03]  /*e230*/  HMMA.16816.F32.BF16 R12, R16, R44, R12 ;  /* 0x0000002c100c723c */ /* 0x010fe6000004180c */
[----:B------:R-:W4:Y:S05]  /*e240*/  MUFU.TANH R129, R49 ;  /* 0x0000003100817308 */ /* 0x000f2a0000002400 */
[----:B--2---:R-:W-:Y:S01]  /*e250*/  HMMA.16816.F32.BF16 R28, R4, R58, RZ ;  /* 0x0000003a041c723c */ /* 0x004fe200000418ff */
[----:B------:R-:W2:Y:S02]  /*e260*/  LDSM.16.M88.4 R56, [R105+0x6800] ;  /* 0x006800006938783b */ /* 0x000ea40000000200 */
        /* <DEDUP_REMOVED lines=11> */
[----:B------:R-:W3:Y:S02]  /*e320*/  LDSM.16.M88.4 R52, [R100+0x6000] ;  /* 0x006000006434783b */ /* 0x000ee40000000200 */
        /* <DEDUP_REMOVED lines=11> */
[----:B--2---:R-:W-:Y:S07]  /*e3e0*/  HMMA.16816.F32.BF16 R48, R8, R56, R48 ;  /* 0x000000380830723c */ /* 0x004fee0000041830 */
[----:B------:R-:W2:Y:S01]  /*e3f0*/  MUFU.TANH R171, R25 ;  /* 0x0000001900ab7308 */ /* 0x000ea20000002400 */
[----:B-----5:R-:W-:Y:S01]  /*e400*/  HMMA.16816.F32.BF16 R12, R4, R42, RZ ;  /* 0x0000002a040c723c */ /* 0x020fe200000418ff */
[----:B------:R-:W5:Y:S06]  /*e410*/  LDSM.16.M88.4 R40, [R105+0x7000] ;  /* 0x007000006928783b */ /* 0x000f6c0000000200 */
[----:B------:R-:W1:Y:S01]  /*e420*/  MUFU.TANH R172, R26 ;  /* 0x0000001a00ac7308 */ /* 0x000e620000002400 */
[C---:B---3--:R-:W-:Y:S07]  /*e430*/  HMMA.16816.F32.BF16 R20, R16.reuse, R52, R20 ;  /* 0x000000341014723c */ /* 0x048fee0000041814 */
[----:B------:R3:W1:Y:S01]  /*e440*/  MUFU.TANH R173, R27 ;  /* 0x0000001b00ad7308 */ /* 0x0006620000002400 */
        /* <DEDUP_REMOVED lines=16> */
[----:B------:R-:W1:Y:S01]  /*e550*/  MUFU.TANH R176, R22 ;  /* 0x0000001600b07308 */ /* 0x000e620000002400 */
[----:B------:R-:W-:Y:S01]  /*e560*/  HMMA.16816.F32.BF16 R12, R32, R74, R12 ;  /* 0x0000004a200c723c */ /* 0x000fe2000004180c */
[----:B------:R-:W-:Y:S06]  /*e570*/  LDSM.16.M88.4 R72, [R61+0x8000] ;  /* 0x008000003d48783b */ /* 0x000fec0000000200 */
[----:B------:R2:W1:Y:S01]  /*e580*/  MUFU.TANH R180, R23 ;  /* 0x0000001700b47308 */ /* 0x0004620000002400 */
[----:B-----5:R-:W-:Y:S07]  /*e590*/  HMMA.16816.F32.BF16 R24, R8, R40, R24 ;  /* 0x000000280818723c */ /* 0x020fee0000041818 */
[----:B------:R-:W1:Y:S01]  /*e5a0*/  MUFU.TANH R201, R28 ;  /* 0x0000001c00c97308 */ /* 0x000e620000002400 */
[----:B----4-:R-:W-:Y:S07]  /*e5b0*/  HMMA.16816.F32.BF16 R48, R16, R56, R48 ;  /* 0x000000381030723c */ /* 0x010fee0000041830 */
[----:B------:R-:W4:Y:S01]  /*e5c0*/  MUFU.TANH R203, R29 ;  /* 0x0000001d00cb7308 */ /* 0x000f220000002400 */
[----:B--2---:R-:W-:Y:S01]  /*e5d0*/  HMMA.16816.F32.BF16 R20, R4, R46, RZ ;  /* 0x0000002e0414723c */ /* 0x004fe200000418ff */
[----:B------:R-:W2:Y:S06]  /*e5e0*/  LDSM.16.M88.4 R44, [R105+0x7800] ;  /* 0x00780000692c783b */ /* 0x000eac0000000200 */
        /* <DEDUP_REMOVED lines=11> */
[----:B------:R-:W3:Y:S05]  /*e6a0*/  LDSM.16.M88.4 R40, [R100+0x7000] ;  /* 0x007000006428783b */ /* 0x000eea0000000200 */
        /* <DEDUP_REMOVED lines=12> */
[C---:B--2---:R-:W-:Y:S06]  /*e770*/  HMMA.16816.F32.BF16 R28, R8.reuse, R44, R28 ;  /* 0x0000002c081c723c */ /* 0x044fec000004181c */
[----:B------:R-:W2:Y:S01]  /*e780*/  MUFU.TANH R219, R13 ;  /* 0x0000000d00db7308 */ /* 0x000ea20000002400 */
[----:B-----5:R-:W-:Y:S01]  /*e790*/  LDSM.16.M88.4 R48, [R105+0x8000] ;  /* 0x008000006930783b */ /* 0x020fe20000000200 */
[----:B------:R-:W-:Y:S03]  /*e7a0*/  HMMA.16816.F32.BF16 R52, R8, R46, R52 ;  /* 0x0000002e0834723c */ /* 0x000fe60000041834 */
[----:B------:R-:W5:Y:S03]  /*e7b0*/  LDSM.16.M88.4 R44, [R100+0x7800] ;  /* 0x00780000642c783b */ /* 0x000f660000000200 */
[----:B------:R-:W1:Y:S02]  /*e7c0*/  MUFU.TANH R222, R14 ;  /* 0x0000000e00de7308 */ /* 0x000e640000002400 */
[----:B---3--:R-:W-:Y:S06]  /*e7d0*/  HMMA.16816.F32.BF16 R24, R16, R40, R24 ;  /* 0x000000281018723c */ /* 0x008fec0000041818 */
[----:B------:R3:W1:Y:S02]  /*e7e0*/  MUFU.TANH R240, R15 ;  /* 0x0000000f00f07308 */ /* 0x0006640000002400 */
        /* <DEDUP_REMOVED lines=11> */
[----:B------:R-:W4:Y:S02]  /*e8a0*/  LDSM.16.M88.4 R56, [R100+0x8000] ;  /* 0x008000006438783b */ /* 0x000f240000000200 */
        /* <DEDUP_REMOVED lines=27> */
[----:B------:R-:W1:Y:S05]  /*ea60*/  MUFU.TANH R192, R28 ;  /* 0x0000001c00c07308 */ /* 0x000e6a0000002400 */
[----:B----4-:R-:W-:Y:S03]  /*ea70*/  HMMA.16816.F32.BF16 R12, R16, R56, R12 ;  /* 0x00000038100c723c */ /* 0x010fe6000004180c */
[----:B------:R-:W4:Y:S05]  /*ea80*/  MUFU.TANH R196, R29 ;  /* 0x0000001d00c47308 */ /* 0x000f2a0000002400 */
[C---:B--2---:R-:W-:Y:S03]  /*ea90*/  HMMA.16816.F32.BF16 R20, R4.reuse, R40, RZ ;  /* 0x000000280414723c */ /* 0x044fe600000418ff */
[----:B------:R-:W2:Y:S05]  /*eaa0*/  MUFU.TANH R194, R30 ;  /* 0x0000001e00c27308 */ /* 0x000eaa0000002400 */
[----:B------:R-:W-:Y:S03]  /*eab0*/  HMMA.16816.F32.BF16 R40, R4, R42, RZ ;  /* 0x0000002a0428723c */ /* 0x000fe600000418ff */
[----:B------:R1:W1:Y:S01]  /*eac0*/  MUFU.TANH R185, R31 ;  /* 0x0000001f00b97308 */ /* 0x0002620000002400 */
[-C--:B------:R-:W-:Y:S01]  /*ead0*/  FMUL.FTZ R12, R12, R37.reuse ;  /* 0x000000250c0c7220 */ /* 0x080fe20000410000 */
[-C--:B------:R-:W-:Y:S01]  /*eae0*/  FMUL.FTZ R13, R13, R37.reuse ;  /* 0x000000250d0d7220 */ /* 0x080fe20000410000 */
[-C--:B------:R-:W-:Y:S01]  /*eaf0*/  FMUL.FTZ R14, R14, R37.reuse ;  /* 0x000000250e0e7220 */ /* 0x080fe20000410000 */
[-C--:B------:R-:W-:Y:S01]  /*eb00*/  FMUL.FTZ R15, R15, R37.reuse ;  /* 0x000000250f0f7220 */ /* 0x080fe20000410000 */
[----:B------:R-:W-:Y:S01]  /*eb10*/  HMMA.16816.F32.BF16 R24, R32, R78, R24 ;  /* 0x0000004e2018723c */ /* 0x000fe20000041818 */
[----:B------:R-:W-:Y:S02]  /*eb20*/  LDSM.16.M88.4 R76, [R105+0x9800] ;  /* 0x00980000694c783b */ /* 0x000fe40000000200 */
        /* <DEDUP_REMOVED lines=8> */
[----:B------:R4:W2:Y:S02]  /*ebb0*/  LDSM.16.M88.4 R56, [R61+0x9800] ;  /* 0x009800003d38783b */ /* 0x0008a40000000200 */
[----:B------:R3:W1:Y:S08]  /*ebc0*/  MUFU.TANH R191, R55 ;  /* 0x0000003700bf7308 */ /* 0x0006700000002400 */
[----:B------:R-:W1:Y:S08]  /*ebd0*/  MUFU.TANH R195, R12 ;  /* 0x0000000c00c37308 */ /* 0x000e700000002400 */
[----:B------:R-:W1:Y:S01]  /*ebe0*/  MUFU.TANH R184, R13 ;  /* 0x0000000d00b87308 */ /* 0x000e620000002400 */
[----:B---3--:R-:W-:Y:S01]  /*ebf0*/  HMMA.16816.F32.BF16 R52, R4, R48, RZ ;  /* 0x000000300434723c */ /* 0x008fe200000418ff */
[-C--:B------:R-:W-:Y:S01]  /*ec00*/  FMUL.FTZ R24, R24, R37.reuse ;  /* 0x0000002518187220 */ /* 0x080fe20000410000 */
[-C--:B------:R-:W-:Y:S01]  /*ec10*/  FMUL.FTZ R25, R25, R37.reuse ;  /* 0x0000002519197220 */ /* 0x080fe20000410000 */
[-C--:B------:R-:W-:Y:S01]  /*ec20*/  FMUL.FTZ R26, R26, R37.reuse ;  /* 0x000000251a1a7220 */ /* 0x080fe20000410000 */
[----:B------:R-:W-:-:S03]  /*ec30*/  FMUL.FTZ R27, R27, R37 ;  /* 0x000000251b1b7220 */ /* 0x000fc60000410000 */
[----:B----4-:R-:W3:Y:S01]  /*ec40*/  MUFU.TANH R61, R14 ;  /* 0x0000000e003d7308 */ /* 0x010ee20000002400 */
[----:B------:R-:W-:Y:S07]  /*ec50*/  HMMA.16816.F32.BF16 R48, R4, R50, RZ ;  /* 0x000000320430723c */ /* 0x000fee00000418ff */
[----:B------:R-:W4:Y:S01]  /*ec60*/  MUFU.TANH R105, R25 ;  /* 0x0000001900697308 */ /* 0x000f220000002400 */
[----:B-1----:R-:W-:Y:S07]  /*ec70*/  HMMA.16816.F32.BF16 R20, R32, R28, R20 ;  /* 0x0000001c2014723c */ /* 0x002fee0000041814 */
[----:B------:R-:W1:Y:S01]  /*ec80*/  MUFU.TANH R186, R26 ;  /* 0x0000001a00ba7308 */ /* 0x000e620000002400 */
[----:B------:R-:W-:Y:S07]  /*ec90*/  HMMA.16816.F32.BF16 R52, R8, R44, R52 ;  /* 0x0000002c0834723c */ /* 0x000fee0000041834 */
[----:B------:R5:W1:Y:S01]  /*eca0*/  MUFU.TANH R44, R15 ;  /* 0x0000000f002c7308 */ /* 0x000a620000002400 */
[----:B------:R-:W-:Y:S01]  /*ecb0*/  HMMA.16816.F32.BF16 R72, R32, R30, R72 ;  /* 0x0000001e2048723c */ /* 0x000fe20000041848 */
[----:B------:R-:W-:Y:S06]  /*ecc0*/  LDSM.16.M88.4 R28, [R100+0x9000] ;  /* 0x00900000641c783b */ /* 0x000fec0000000200 */
[----:B------:R-:W1:Y:S01]  /*ecd0*/  MUFU.TANH R45, R24 ;  /* 0x00000018002d7308 */ /* 0x000e620000002400 */
[----:B------:R-:W-:Y:S07]  /*ece0*/  HMMA.16816.F32.BF16 R48, R8, R46, R48 ;  /* 0x0000002e0830723c */ /* 0x000fee0000041830 */
[----:B------:R2:W1:Y:S01]  /*ecf0*/  MUFU.TANH R46, R27 ;  /* 0x0000001b002e7308 */ /* 0x0004620000002400 */
[----:B-----5:R-:W5:Y:S01]  /*ed00*/  LDSM.16.M88.4 R12, [R103+0x9000] ;  /* 0x00900000670c783b */ /* 0x020f620000000200 */
[C---:B------:R-:W-:Y:S08]  /*ed10*/  HMMA.16816.F32.BF16 R20, R16.reuse, R40, R20 ;  /* 0x000000281014723c */ /* 0x040ff00000041814 */
[----:B------:R-:W-:Y:S01]  /*ed20*/  HMMA.16816.F32.BF16 R72, R16, R42, R72 ;  /* 0x0000002a1048723c */ /* 0x000fe20000041848 */
[----:B------:R-:W3:Y:S07]  /*ed30*/  LDSM.16.M88.4 R40, [R103+0x9800] ;  /* 0x009800006728783b */ /* 0x000eee0000000200 */
[----:B--2---:R-:W-:Y:S03]  /*ed40*/  HMMA.16816.F32.BF16 R24, R4, R56, RZ ;  /* 0x000000380418723c */ /* 0x004fe600000418ff */
[-C--:B------:R-:W-:Y:S01]  /*ed50*/  FMUL.FTZ R20, R20, R37.reuse ;  /* 0x0000002514147220 */ /* 0x080fe20000410000 */
[-C--:B------:R-:W-:Y:S01]  /*ed60*/  FMUL.FTZ R21, R21, R37.reuse ;  /* 0x0000002515157220 */ /* 0x080fe20000410000 */
[-C--:B------:R-:W-:Y:S01]  /*ed70*/  FMUL.FTZ R22, R22, R37.reuse ;  /* 0x0000002516167220 */ /* 0x080fe20000410000 */
[----:B------:R-:W-:-:S02]  /*ed80*/  FMUL.FTZ R23, R23, R37 ;  /* 0x0000002517177220 */ /* 0x000fc40000410000 */
[----:B------:R-:W-:Y:S01]  /*ed90*/  HMMA.16816.F32.BF16 R4, R4, R58, RZ ;  /* 0x0000003a0404723c */ /* 0x000fe200000418ff */
[----:B------:R-:W2:Y:S02]  /*eda0*/  MUFU.TANH R20, R20 ;  /* 0x0000001400147308 */ /* 0x000ea40000002400 */
[----:B------:R-:W-:-:S06]  /*edb0*/  FMUL.FTZ R72, R72, R37 ;  /* 0x0000002548487220 */ /* 0x000fcc0000410000 */
[----:B------:R-:W1:Y:S03]  /*edc0*/  MUFU.TANH R21, R21 ;  /* 0x0000001500157308 */ /* 0x000e660000002400 */
[----:B------:R-:W-:Y:S05]  /*edd0*/  HMMA.16816.F32.BF16 R24, R8, R76, R24 ;  /* 0x0000004c0818723c */ /* 0x000fea0000041818 */
[----:B------:R-:W1:Y:S03]  /*ede0*/  MUFU.TANH R22, R22 ;  /* 0x0000001600167308 */ /* 0x000e660000002400 */
[C---:B-----5:R-:W-:Y:S05]  /*edf0*/  HMMA.16816.F32.BF16 R52, R32.reuse, R12, R52 ;  /* 0x0000000c2034723c */ /* 0x060fea0000041834 */
[----:B------:R-:W1:Y:S03]  /*ee00*/  MUFU.TANH R23, R23 ;  /* 0x0000001700177308 */ /* 0x000e660000002400 */
[----:B------:R-:W-:Y:S01]  /*ee10*/  HMMA.16816.F32.BF16 R48, R32, R14, R48 ;  /* 0x0000000e2030723c */ /* 0x000fe20000041830 */
[----:B------:R-:W5:Y:S01]  /*ee20*/  LDSM.16.M88.4 R12, [R100+0x9800] ;  /* 0x00980000640c783b */ /* 0x000f620000000200 */
[----:B------:R-:W-:-:S04]  /*ee30*/  DEPBAR.LE SB0, 0x0 ;  /* 0x000080000000791a */ /* 0x000fc80000000000 */
[----:B------:R-:W1:Y:S02]  /*ee40*/  MUFU.TANH R72, R72 ;  /* 0x0000004800487308 */ /* 0x000e640000002400 */
[----:B------:R-:W-:Y:S08]  /*ee50*/  HMMA.16816.F32.BF16 R4, R8, R78, R4 ;  /* 0x0000004e0804723c */ /* 0x000ff00000041804 */
[----:B---3--:R-:W-:Y:S01]  /*ee60*/  HMMA.16816.F32.BF16 R24, R32, R40, R24 ;  /* 0x000000282018723c */ /* 0x008fe20000041818 */
[----:B------:R-:W-:-:S06]  /*ee70*/  FMUL.FTZ R41, R75, R37 ;  /* 0x000000254b297220 */ /* 0x000fcc0000410000 */
[----:B------:R-:W3:Y:S01]  /*ee80*/  MUFU.TANH R41, R41 ;  /* 0x0000002900297308 */ /* 0x000ee20000002400 */
[----:B------:R-:W-:Y:S01]  /*ee90*/  HMMA.16816.F32.BF16 R52, R16, R28, R52 ;  /* 0x0000001c1034723c */ /* 0x000fe20000041834 */
[-C--:B------:R-:W-:Y:S01]  /*eea0*/  FMUL.FTZ R28, R73, R37.reuse ;  /* 0x00000025491c7220 */ /* 0x080fe20000410000 */
[----:B------:R-:W-:-:S05]  /*eeb0*/  FMUL.FTZ R29, R74, R37 ;  /* 0x000000254a1d7220 */ /* 0x000fca0000410000 */
[----:B------:R-:W1:Y:S01]  /*eec0*/  MUFU.TANH R28, R28 ;  /* 0x0000001c001c7308 */ /* 0x000e620000002400 */
[----:B------:R-:W-:Y:S07]  /*eed0*/  HMMA.16816.F32.BF16 R4, R32, R42, R4 ;  /* 0x0000002a2004723c */ /* 0x000fee0000041804 */
[----:B------:R-:W1:Y:S01]  /*eee0*/  MUFU.TANH R29, R29 ;  /* 0x0000001d001d7308 */ /* 0x000e620000002400 */
[----:B------:R-:W-:Y:S03]  /*eef0*/  HMMA.16816.F32.BF16 R48, R16, R30, R48 ;  /* 0x0000001e1030723c */ /* 0x000fe60000041830 */
[-C--:B------:R-:W-:Y:S01]  /*ef00*/  FMUL.FTZ R31, R52, R37.reuse ;  /* 0x00000025341f7220 */ /* 0x080fe20000410000 */
[-C--:B------:R-:W-:Y:S01]  /*ef10*/  FMUL.FTZ R53, R53, R37.reuse ;  /* 0x0000002535357220 */ /* 0x080fe20000410000 */
[-C--:B------:R-:W-:Y:S01]  /*ef20*/  FMUL.FTZ R10, R54, R37.reuse ;  /* 0x00000025360a7220 */ /* 0x080fe20000410000 */
[----:B------:R-:W-:-:S02]  /*ef30*/  FMUL.FTZ R9, R55, R37 ;  /* 0x0000002537097220 */ /* 0x000fc40000410000 */
[C---:B-----5:R-:W-:Y:S01]  /*ef40*/  HMMA.16816.F32.BF16 R24, R16.reuse, R12, R24 ;  /* 0x0000000c1018723c */ /* 0x060fe20000041818 */
[----:B------:R-:W1:Y:S07]  /*ef50*/  MUFU.TANH R31, R31 ;  /* 0x0000001f001f7308 */ /* 0x000e6e0000002400 */
[----:B------:R-:W-:Y:S01]  /*ef60*/  HMMA.16816.F32.BF16 R4, R16, R14, R4 ;  /* 0x0000000e1004723c */ /* 0x000fe20000041804 */
[----:B------:R1:W1:Y:S02]  /*ef70*/  MUFU.TANH R8, R53 ;  /* 0x0000003500087308 */ /* 0x0002640000002400 */
[-C--:B------:R-:W-:Y:S01]  /*ef80*/  FMUL.FTZ R11, R48, R37.reuse ;  /* 0x00000025300b7220 */ /* 0x080fe20000410000 */
[-C--:B------:R-:W-:Y:S01]  /*ef90*/  FMUL.FTZ R12, R49, R37.reuse ;  /* 0x00000025310c7220 */ /* 0x080fe20000410000 */
[-C--:B------:R-:W-:Y:S01]  /*efa0*/  FMUL.FTZ R33, R50, R37.reuse ;  /* 0x0000002532217220 */ /* 0x080fe20000410000 */
[----:B------:R-:W-:-:S03]  /*efb0*/  FMUL.FTZ R13, R51, R37 ;  /* 0x00000025330d7220 */ /* 0x000fc60000410000 */
[----:B------:R-:W1:Y:S02]  /*efc0*/  MUFU.TANH R10, R10 ;  /* 0x0000000a000a7308 */ /* 0x000e640000002400 */
        /* <DEDUP_REMOVED lines=8> */
[----:B------:R-:W-:Y:S01]  /*f050*/  FMUL.FTZ R7, R7, R37 ;  /* 0x0000002507077220 */ /* 0x000fe20000410000 */
[----:B------:R-:W-:Y:S02]  /*f060*/  IADD3 R37, PT, PT, R38, -0x2, RZ ;  /* 0xfffffffe26257810 */ /* 0x000fe40007ffe0ff */
[----:B------:R-:W1:Y:S02]  /*f070*/  MUFU.TANH R11, R11 ;  /* 0x0000000b000b7308 */ /* 0x000e640000002400 */
[----:B------:R-:W-:-:S06]  /*f080*/  ISETP.GT.AND P1, PT, R37, R233, PT ;  /* 0x000000e92500720c */ /* 0x000fcc0003f24270 */
[----:B------:R-:W1:Y:S08]  /*f090*/  MUFU.TANH R12, R12 ;  /* 0x0000000c000c7308 */ /* 0x000e700000002400 */
[----:B------:R-:W1:Y:S08]  /*f0a0*/  MUFU.TANH R33, R33 ;  /* 0x0000002100217308 */ /* 0x000e700000002400 */
[----:B------:R-:W1:Y:S08]  /*f0b0*/  MUFU.TANH R13, R13 ;  /* 0x0000000d000d7308 */ /* 0x000e700000002400 */
[----:B------:R1:W1:Y:S08]  /*f0c0*/  MUFU.TANH R34, R24 ;  /* 0x0000001800227308 */ /* 0x0002700000002400 */
[----:B------:R-:W1:Y:S08]  /*f0d0*/  MUFU.TANH R19, R19 ;  /* 0x0000001300137308 */ /* 0x000e700000002400 */
[----:B------:R1:W1:Y:S08]  /*f0e0*/  MUFU.TANH R35, R26 ;  /* 0x0000001a00237308 */ /* 0x0002700000002400 */
[----:B------:R-:W1:Y:S08]  /*f0f0*/  MUFU.TANH R16, R16 ;  /* 0x0000001000107308 */ /* 0x000e700000002400 */
[----:B------:R1:W1:Y:S08]  /*f100*/  MUFU.TANH R48, R4 ;  /* 0x0000000400307308 */ /* 0x0002700000002400 */
[----:B------:R1:W1:Y:S08]  /*f110*/  MUFU.TANH R43, R5 ;  /* 0x00000005002b7308 */ /* 0x0002700000002400 */
[----:B------:R1:W1:Y:S08]  /*f120*/  MUFU.TANH R27, R6 ;  /* 0x00000006001b7308 */ /* 0x0002700000002400 */
[----:B------:R1:W1:Y:S01]  /*f130*/  MUFU.TANH R42, R7 ;  /* 0x00000007002a7308 */ /* 0x0002620000002400 */
[----:B------:R-:W-:Y:S06]  /*f140*/  BAR.SYNC.DEFER_BLOCKING 0x0 ;  /* 0x0000000000007b1d */ /* 0x000fec0000010000 */
[----:B--234-:R-:W-:Y:S05]  /*f150*/  @!P1 BRA `(.L_x_3208) ;  /* 0x0000000c00889947 */ /* 0x01cfea0003800000 */
[----:B------:R-:W-:Y:S04]  /*f160*/  BSSY.RECONVERGENT B0, `(.L_x_3209) ;  /* 0x000004a000007945 */ /* 0x000fe80003800200 */
[----:B------:R-:W-:Y:S05]  /*f170*/  @!P6 BRA `(.L_x_3210) ;  /* 0x000000040000e947 */ /* 0x000fea0003800000 */
[----:B-1----:R-:W2:Y:S01]  /*f180*/  LD.E R24, desc[UR4][R2.64+0x170] ;  /* 0x0001700402187980 */ /* 0x002ea2000c101900 */
[C---:B------:R-:W-:Y:S02]  /*f190*/  LEA R17, R38.reuse, 0xfffffd00, 0x8 ;  /* 0xfffffd0026117811 */ /* 0x040fe400078e40ff */
[----:B------:R-:W-:Y:S02]  /*f1a0*/  LEA R5, R38, 0xfffffe00, 0x8 ;  /* 0xfffffe0026057811 */ /* 0x000fe400078e40ff */
[----:B------:R-:W-:Y:S02]  /*f1b0*/  IABS R6, R17 ;  /* 0x0000001100067213 */ /* 0x000fe40000000000 */
[----:B------:R-:W-:Y:S02]  /*f1c0*/  IABS R4, R5 ;  /* 0x0000000500047213 */ /* 0x000fe40000000000 */
[-C--:B--2---:R-:W-:Y:S02]  /*f1d0*/  IABS R14, R24.reuse ;  /* 0x00000018000e7213 */ /* 0x084fe40000000000 */
[----:B------:R-:W-:-:S02]  /*f1e0*/  IABS R7, R24 ;  /* 0x0000001800077213 */ /* 0x000fc40000000000 */
[----:B------:R-:W1:Y:S01]  /*f1f0*/  I2F.RP R50, R14 ;  /* 0x0000000e00327306 */ /* 0x000e620000209400 */
[-C--:B------:R-:W-:Y:S02]  /*f200*/  LOP3.LUT R17, R17, R24.reuse, RZ, 0x3c, !PT ;  /* 0x0000001811117212 */ /* 0x080fe400078e3cff */
[----:B------:R-:W-:Y:S01]  /*f210*/  IMAD.MOV R7, RZ, RZ, -R7 ;  /* 0x000000ffff077224 */ /* 0x000fe200078e0a07 */
[----:B------:R-:W-:Y:S02]  /*f220*/  LOP3.LUT R5, R5, R24, RZ, 0x3c, !PT ;  /* 0x0000001805057212 */ /* 0x000fe400078e3cff */
[----:B------:R-:W-:Y:S02]  /*f230*/  ISETP.GE.AND P1, PT, R17, RZ, PT ;  /* 0x000000ff1100720c */ /* 0x000fe40003f26270 */
[----:B------:R-:W-:Y:S01]  /*f240*/  ISETP.GE.AND P3, PT, R5, RZ, PT ;  /* 0x000000ff0500720c */ /* 0x000fe20003f66270 */
        /* <DEDUP_REMOVED lines=16> */
[----:B------:R-:W-:Y:S01]  /*f350*/  ISETP.NE.AND P2, PT, R24, RZ, PT ;  /* 0x000000ff1800720c */ /* 0x000fe20003f45270 */
[----:B------:R-:W-:Y:S01]  /*f360*/  @!P4 VIADD R18, R18, 0x1 ;  /* 0x000000011212c836 */ /* 0x000fe20000000000 */
[-C--:B------:R-:W-:Y:S02]  /*f370*/  ISETP.GE.U32.AND P5, PT, R6, R14.reuse, PT ;  /* 0x0000000e0600720c */ /* 0x080fe40003fa6070 */
[----:B------:R-:W-:Y:S01]  /*f380*/  ISETP.GE.U32.AND P6, PT, R4, R14, PT ;  /* 0x0000000e0400720c */ /* 0x000fe20003fc6070 */
[----:B------:R-:W1:Y:S01]  /*f390*/  LDC.64 R6, c[0x0][0x348] ;  /* 0x0000d200ff067b82 */ /* 0x000e620000000a00 */
[----:B------:R-:W-:-:S09]  /*f3a0*/  LOP3.LUT R4, RZ, R24, RZ, 0x33, !PT ;  /* 0x00000018ff047212 */ /* 0x000fd200078e33ff */
[----:B------:R-:W-:Y:S02]  /*f3b0*/  @P5 IADD3 R15, PT, PT, R15, 0x1, RZ ;  /* 0x000000010f0f5810 */ /* 0x000fe40007ffe0ff */
[----:B------:R-:W-:-:S03]  /*f3c0*/  @P6 VIADD R18, R18, 0x1 ;  /* 0x0000000112126836 */ /* 0x000fc60000000000 */
[----:B------:R-:W-:Y:S02]  /*f3d0*/  @!P1 IMAD.MOV R15, RZ, RZ, -R15 ;  /* 0x000000ffff0f9224 */ /* 0x000fe400078e0a0f */
[----:B------:R-:W-:-:S03]  /*f3e0*/  @!P3 IADD3 R18, PT, PT, -R18, RZ, RZ ;  /* 0x000000ff1212b210 */ /* 0x000fc60007ffe1ff */
[C---:B------:R-:W-:Y:S02]  /*f3f0*/  SEL R15, R4.reuse, R15, !P2 ;  /* 0x0000000f040f7207 */ /* 0x040fe40005000000 */
[----:B------:R-:W-:Y:S01]  /*f400*/  SEL R4, R4, R18, !P2 ;  /* 0x0000001204047207 */ /* 0x000fe20005000000 */
[----:B-1----:R-:W2:Y:S02]  /*f410*/  LD.E.64 R50, desc[UR4][R6.64+0x38] ;  /* 0x0000380406327980 */ /* 0x002ea4000c101b00 */
[----:B------:R-:W-:-:S04]  /*f420*/  IMAD.WIDE R54, R15, 0x4, R246 ;  /* 0x000000040f367825 */ /* 0x000fc800078e02f6 */
[C---:B------:R-:W-:Y:S01]  /*f430*/  IMAD.WIDE R52, R4.reuse, 0x4, R246 ;  /* 0x0000000404347825 */ /* 0x040fe200078e02f6 */
[----:B------:R-:W3:Y:S04]  /*f440*/  LD.E R14, desc[UR4][R54.64] ;  /* 0x00000004360e7980 */ /* 0x000ee8000c101900 */
[----:B------:R-:W3:Y:S04]  /*f450*/  LD.E R5, desc[UR4][R52.64] ;  /* 0x0000000434057980 */ /* 0x000ee8000c101900 */
[----:B------:R1:W4:Y:S01]  /*f460*/  LD.E.64 R52, desc[UR4][R6.64+0x20] ;  /* 0x0000200406347980 */ /* 0x000322000c101b00 */
[----:B------:R-:W-:-:S04]  /*f470*/  IMAD.IADD R4, R4, 0x1, -R15 ;  /* 0x0000000104047824 */ /* 0x000fc800078e0a0f */
[----:B------:R-:W-:-:S05]  /*f480*/  IMAD R24, R24, R4, -0x100 ;  /* 0xffffff0018187424 */ /* 0x000fca00078e0204 */
[----:B-1----:R-:W-:Y:S01]  /*f490*/  SHF.R.S32.HI R6, RZ, 0x1f, R24 ;  /* 0x0000001fff067819 */ /* 0x002fe20000011418 */
[-C--:B--2---:R-:W-:Y:S02]  /*f4a0*/  IMAD R4, R51, R24.reuse, RZ ;  /* 0x0000001833047224 */ /* 0x084fe400078e02ff */
[----:B------:R-:W-:-:S04]  /*f4b0*/  IMAD.WIDE.U32 R24, R50, R24, RZ ;  /* 0x0000001832187225 */ /* 0x000fc800078e00ff */
        /* <DEDUP_REMOVED lines=12> */
.L_x_3210:
        /* <DEDUP_REMOVED lines=8> */
.L_x_3211:
[----:B------:R-:W-:Y:S05]  /*f600*/  BSYNC.RECONVERGENT B0 ;  /* 0x0000000000007941 */ /* 0x000fea0003800200 */
.L_x_3209:
[C---:B------:R-:W-:Y:S01]  /*f610*/  SHF.L.U32 R5, R224.reuse, 0x5, RZ ;  /* 0x00000005e0057819 */ /* 0x040fe200000006ff */
[--C-:B------:R-:W-:Y:S01]  /*f620*/  @!P0 IMAD.MOV.U32 R25, RZ, RZ, R234.reuse ;  /* 0x000000ffff198224 */ /* 0x100fe200078e00ea */
[----:B------:R-:W-:Y:S01]  /*f630*/  SHF.L.U64.HI R4, R224, 0x5, R225 ;  /* 0x00000005e0047819 */ /* 0x000fe200000102e1 */
[----:B------:R1:W-:Y:S01]  /*f640*/  @P0 STS.128 [R242+0x2000], RZ ;  /* 0x002000fff2000388 */ /* 0x0003e20000000c00 */
[-C--:B------:R-:W-:Y:S01]  /*f650*/  IADD3 R14, P2, PT, R5, R235.reuse, RZ ;  /* 0x000000eb050e7210 */ /* 0x080fe20007f5e0ff */
[C---:B------:R-:W-:Y:S01]  /*f660*/  @!P0 IMAD R74, R225.reuse, 0x60, RZ ;  /* 0x00000060e14a8824 */ /* 0x040fe200078e02ff */
[----:B------:R-:W-:Y:S01]  /*f670*/  @!P0 MOV R24, R235 ;  /* 0x000000eb00188202 */ /* 0x000fe20000000f00 */
[C---:B------:R-:W-:Y:S01]  /*f680*/  @!P0 IMAD R52, R225.reuse, 0x120, RZ ;  /* 0x00000120e1348824 */ /* 0x040fe200078e02ff */
[----:B------:R-:W-:Y:S01]  /*f690*/  @!P0 IADD3 R6, P1, PT, R14, R5, RZ ;  /* 0x000000050e068210 */ /* 0x000fe20007f3e0ff */
[----:B------:R-:W-:Y:S01]  /*f6a0*/  IMAD.X R15, R4, 0x1, R234, P2 ;  /* 0x00000001040f7824 */ /* 0x000fe200010e06ea */
[C---:B------:R-:W-:Y:S01]  /*f6b0*/  @!P0 LEA R178, P2, R224.reuse, R14, 0x6 ;  /* 0x0000000ee0b28211 */ /* 0x040fe200078430ff */
[--C-:B------:R-:W-:Y:S01]  /*f6c0*/  @!P0 IMAD.MOV.U32 R76, RZ, RZ, R14.reuse ;  /* 0x000000ffff4c8224 */ /* 0x100fe200078e000e */
[----:B------:R-:W-:Y:S01]  /*f6d0*/  @!PT LDS RZ, [RZ] ;  /* 0x00000000fffff984 */ /* 0x000fe20000000800 */
[----:B------:R-:W-:Y:S01]  /*f6e0*/  @!PT LDS RZ, [RZ] ;  /* 0x00000000fffff984 */ /* 0x000fe20000000800 */
[----:B------:R-:W-:Y:S01]  /*f6f0*/  @!PT LDS RZ, [RZ] ;  /* 0x00000000fffff984 */ /* 0x000fe20000000800 */
[----:B------:R2:W-:Y:S01]  /*f700*/  @!P0 LDGSTS.E.BYPASS.LTC128B.128 [R242+0x2000], desc[UR4][R24.64] ;  /* 0x0200000018f28fae */ /* 0x0005e2000b981a04 */
[----:B------:R-:W-:Y:S01]  /*f710*/  @!P0 IMAD.MOV.U32 R50, RZ, RZ, R14 ;  /* 0x000000ffff328224 */ /* 0x000fe200078e000e */
[-C--:B------:R-:W-:Y:S01]  /*f720*/  @!P0 MOV R77, R15.reuse ;  /* 0x0000000f004d8202 */ /* 0x080fe20000000f00 */
[----:B------:R-:W-:Y:S01]  /*f730*/  @!P0 IMAD R58, R225, 0xa0, RZ ;  /* 0x000000a0e13a8824 */ /* 0x000fe200078e02ff */
[----:B------:R-:W-:Y:S01]  /*f740*/  @!P0 IADD3.X R7, PT, PT, R15, R4, RZ, P1, !PT ;  /* 0x000000040f078210 */ /* 0x000fe20000ffe4ff */
[----:B------:R1:W-:Y:S01]  /*f750*/  @P0 STS.128 [R242+0x2800], RZ ;  /* 0x002800fff2000388 */ /* 0x0003e20000000c00 */
[----:B------:R-:W-:Y:S01]  /*f760*/  @!P0 MOV R4, R14 ;  /* 0x0000000e00048202 */ /* 0x000fe20000000f00 */
[----:B------:R-:W-:Y:S01]  /*f770*/  @!P0 IMAD.WIDE.U32 R76, R224, 0x60, R76 ;  /* 0x00000060e04c8825 */ /* 0x000fe200078e004c */
[-C--:B------:R-:W-:Y:S01]  /*f780*/  @!P0 MOV R5, R15.reuse ;  /* 0x0000000f00058202 */ /* 0x080fe20000000f00 */
[----:B------:R-:W-:Y:S01]  /*f790*/  @!PT LDS RZ, [RZ] ;  /* 0x00000000fffff984 */ /* 0x000fe20000000800 */
[----:B------:R-:W-:Y:S01]  /*f7a0*/  @!PT LDS RZ, [RZ] ;  /* 0x00000000fffff984 */ /* 0x000fe20000000800 */
[----:B------:R-:W-:Y:S01]  /*f7b0*/  @!PT LDS RZ, [RZ] ;  /* 0x00000000fffff984 */ /* 0x000fe20000000800 */
[----:B------:R-:W-:Y:S01]  /*f7c0*/  @!P0 LDGSTS.E.BYPASS.LTC128B.128 [R242+0x2800], desc[UR4][R14.64] ;  /* 0x028000000ef28fae */ /* 0x000fe2000b981a04 */
[-C--:B------:R-:W-:Y:S01]  /*f7d0*/  @!P0 MOV R51, R15.reuse ;  /* 0x0000000f00338202 */ /* 0x080fe20000000f00 */
[----:B------:R-:W-:Y:S01]  /*f7e0*/  @!P0 IMAD.IADD R75, R74, 0x1, R77 ;  /* 0x000000014a4b8824 */ /* 0x000fe200078e024d */
[----:B------:R-:W-:Y:S01]  /*f7f0*/  @!P0 MOV R74, R76 ;  /* 0x0000004c004a8202 */ /* 0x000fe20000000f00 */
[C---:B------:R-:W-:Y:S01]  /*f800*/  @!P0 IMAD.WIDE.U32 R4, R224.reuse, 0x120, R4 ;  /* 0x00000120e0048825 */ /* 0x040fe200078e0004 */
[----:B------:R1:W-:Y:S01]  /*f810*/  @P0 STS.128 [R242+0x3000], RZ ;  /* 0x003000fff2000388 */ /* 0x0003e20000000c00 */
[----:B------:R-:W-:Y:S01]  /*f820*/  @!P0 MOV R77, R15 ;  /* 0x0000000f004d8202 */ /* 0x000fe20000000f00 */
[----:B------:R-:W-:Y:S01]  /*f830*/  BSSY.RECONVERGENT B0, `(.L_x_3212) ;  /* 0x0000073000007945 */ /* 0x000fe20003800200 */
[----:B------:R-:W-:Y:S01]  /*f840*/  @!P0 IMAD.WIDE.U32 R50, R224, 0xa0, R50 ;  /* 0x000000a0e0328825 */ /* 0x000fe200078e0032 */
[----:B------:R-:W-:Y:S01]  /*f850*/  @!PT LDS RZ, [RZ] ;  /* 0x00000000fffff984 */ /* 0x000fe20000000800 */
[----:B------:R-:W-:Y:S01]  /*f860*/  @!PT LDS RZ, [RZ] ;  /* 0x00000000fffff984 */ /* 0x000fe20000000800 */
[----:B------:R-:W-:Y:S01]  /*f870*/  @!PT LDS RZ, [RZ] ;  /* 0x00000000fffff984 */ /* 0x000fe20000000800 */
[----:B------:R3:W-:Y:S01]  /*f880*/  @!P0 LDGSTS.E.BYPASS.LTC128B.128 [R242+0x3000], desc[UR4][R6.64] ;  /* 0x0300000006f28fae */ /* 0x0007e2000b981a04 */
[----:B------:R-:W-:-:S02]  /*f890*/  @!P0 IADD3 R53, PT, PT, R52, R5, RZ ;  /* 0x0000000534358210 */ /* 0x000fc40007ffe0ff */
[C---:B------:R-:W-:Y:S01]  /*f8a0*/  @!P0 IMAD R56, R225.reuse, 0xc0, RZ ;  /* 0x000000c0e1388824 */ /* 0x040fe200078e02ff */
[----:B------:R-:W-:Y:S01]  /*f8b0*/  @!P0 IADD3 R59, PT, PT, R58, R51, RZ ;  /* 0x000000333a3b8210 */ /* 0x000fe20007ffe0ff */
[----:B------:R-:W-:Y:S01]  /*f8c0*/  @!P0 IMAD.MOV.U32 R76, RZ, RZ, R14 ;  /* 0x000000ffff4c8224 */ /* 0x000fe200078e000e */
[-C--:B------:R-:W-:Y:S01]  /*f8d0*/  @!P0 MOV R51, R15.reuse ;  /* 0x0000000f00338202 */ /* 0x080fe20000000f00 */
[----:B------:R-:W-:Y:S01]  /*f8e0*/  @!P0 IMAD.MOV.U32 R52, RZ, RZ, R4 ;  /* 0x000000ffff348224 */ /* 0x000fe200078e0004 */
[CC--:B------:R-:W-:Y:S01]  /*f8f0*/  @!P0 LEA.HI.X R179, R224.reuse, R15.reuse, R225, 0x6, P2 ;  /* 0x0000000fe0b38211 */ /* 0x0c0fe200010f34e1 */
[----:B--2---:R-:W-:Y:S01]  /*f900*/  @!P0 IMAD.MOV.U32 R24, RZ, RZ, R14 ;  /* 0x000000ffff188224 */ /* 0x004fe200078e000e */
[----:B------:R-:W-:Y:S01]  /*f910*/  @!P0 MOV R25, R15 ;  /* 0x0000000f00198202 */ /* 0x000fe20000000f00 */
[----:B------:R-:W-:Y:S01]  /*f920*/  @!P0 IMAD.MOV.U32 R58, RZ, RZ, R50 ;  /* 0x000000ffff3a8224 */ /* 0x000fe200078e0032 */
[----:B------:R-:W-:Y:S01]  /*f930*/  @!P0 MOV R50, R14 ;  /* 0x0000000e00328202 */ /* 0x000fe20000000f00 */
[----:B------:R-:W-:Y:S01]  /*f940*/  @!P0 IMAD R4, R225, 0x1a0, RZ ;  /* 0x000001a0e1048824 */ /* 0x000fe200078e02ff */
[----:B------:R1:W-:Y:S01]  /*f950*/  @P0 STS.128 [R242+0x3800], RZ ;  /* 0x003800fff2000388 */ /* 0x0003e20000000c00 */
[----:B------:R-:W-:-:S03]  /*f960*/  @!P0 IMAD.WIDE.U32 R24, R224, 0xc0, R24 ;  /* 0x000000c0e0188825 */ /* 0x000fc600078e0018 */
        /* <DEDUP_REMOVED lines=8> */
[----:B------:R-:W-:Y:S01]  /*f9f0*/  @!P0 MOV R25, R15 ;  /* 0x0000000f00198202 */ /* 0x000fe20000000f00 */
[--C-:B------:R-:W-:Y:S01]  /*fa00*/  @!P0 IMAD.MOV.U32 R24, RZ, RZ, R14.reuse ;  /* 0x000000ffff188224 */ /* 0x100fe200078e000e */
[----:B------:R-:W-:Y:S01]  /*fa10*/  @!P0 IADD3 R77, PT, PT, R4, R77, RZ ;  /* 0x0000004d044d8210 */ /* 0x000fe20007ffe0ff */
[--C-:B---3--:R-:W-:Y:S01]  /*fa20*/  @!P0 IMAD.MOV.U32 R7, RZ, RZ, R15.reuse ;  /* 0x000000ffff078224 */ /* 0x108fe200078e000f */
[-C--:B------:R-:W-:Y:S01]  /*fa30*/  @!P0 MOV R6, R14.reuse ;  /* 0x0000000e00068202 */ /* 0x080fe20000000f00 */
[C---:B------:R-:W-:Y:S01]  /*fa40*/  @!P0 IMAD R5, R225.reuse, 0x180, RZ ;  /* 0x00000180e1058824 */ /* 0x040fe200078e02ff */
[C---:B------:R-:W-:Y:S01]  /*fa50*/  @!P0 LEA R4, P1, R224.reuse, R14, 0x7 ;  /* 0x0000000ee0048211 */ /* 0x040fe200078238ff */
        /* <DEDUP_REMOVED lines=8> */
[----:B------:R-:W-:Y:S01]  /*fae0*/  @!P0 MOV R54, R6 ;  /* 0x0000000600368202 */ /* 0x000fe20000000f00 */
[----:B------:R-:W-:Y:S01]  /*faf0*/  @!P0 IMAD R7, R225, 0x140, RZ ;  /* 0x00000140e1078824 */ /* 0x000fe200078e02ff */
[----:B------:R1:W-:Y:S01]  /*fb00*/  @P0 STS.128 [R242+0x4800], RZ ;  /* 0x004800fff2000388 */ /* 0x0003e20000000c00 */
[----:B------:R-:W-:-:S04]  /*fb10*/  @!P0 IMAD.WIDE.U32 R50, R224, 0x140, R50 ;  /* 0x00000140e0328825 */ /* 0x000fc800078e0032 */
[----:B------:R-:W-:Y:S01]  /*fb20*/  @!P0 IMAD R6, R225, 0x160, RZ ;  /* 0x00000160e1068824 */ /* 0x000fe200078e02ff */
[----:B------:R-:W-:Y:S01]  /*fb30*/  @!P0 IADD3 R51, PT, PT, R7, R51, RZ ;  /* 0x0000003307338210 */ /* 0x000fe20007ffe0ff */
[----:B------:R-:W-:-:S04]  /*fb40*/  @!P0 IMAD.WIDE.U32 R24, R224, 0x160, R24 ;  /* 0x00000160e0188825 */ /* 0x000fc800078e0018 */
[----:B------:R-:W-:Y:S01]  /*fb50*/  @!P0 IMAD.IADD R79, R5, 0x1, R79 ;  /* 0x00000001054f8824 */ /* 0x000fe200078e024f */
[----:B------:R-:W-:Y:S02]  /*fb60*/  @!P0 LEA.HI.X R5, R224, R15, R225, 0x7, P1 ;  /* 0x0000000fe0058211 */ /* 0x000fe400008f3ce1 */
[----:B------:R-:W-:Y:S02]  /*fb70*/  @!P0 IADD3 R7, PT, PT, R6, R25, RZ ;  /* 0x0000001906078210 */ /* 0x000fe40007ffe0ff */
        /* <DEDUP_REMOVED lines=61> */
[----:B------:R2:W-:Y:S02]  /*ff50*/  LDGSTS.E.BYPASS.LTC128B.128 [R242+0x9800], desc[UR4][R4.64] ;  /* 0x0980000004f27fae */ /* 0x0005e4000b981a04 */
.L_x_3213:
[----:B------:R-:W-:Y:S05]  /*ff60*/  BSYNC.RECONVERGENT B0 ;  /* 0x0000000000007941 */ /* 0x000fea0003800200 */
.L_x_3212:
[----:B------:R-:W0:Y:S02]  /*ff70*/  LDGDEPBAR ;  /* 0x00000000000079af */ /* 0x000e240000000000 */
.L_x_3208:
[----:B------:R-:W-:Y:S05]  /*ff80*/  BSYNC.RECONVERGENT B1 ;  /* 0x0000000000017941 */ /* 0x000fea0003800200 */
.L_x_3207:
[----:B------:R-:W-:Y:S02]  /*ff90*/  IMAD R49, R38, 0x100, R64 ;  /* 0x0000010026317824 */ /* 0x000fe400078e0240 */
[----:B-1----:R-:W-:Y:S02]  /*ffa0*/  IMAD.MOV.U32 R74, RZ, RZ, R189 ;  /* 0x000000ffff4a7224 */ /* 0x002fe400078e00bd */
[C---:B--2---:R-:W-:Y:S02]  /*ffb0*/  VIADD R5, R49.reuse, 0xfffffe00 ;  /* 0xfffffe0031057836 */ /* 0x044fe40000000000 */
[C---:B------:R-:W-:Y:S02]  /*ffc0*/  VIADD R4, R49.reuse, 0xfffffe01 ;  /* 0xfffffe0131047836 */ /* 0x040fe40000000000 */
[----:B------:R-:W-:Y:S01]  /*ffd0*/  VIADD R7, R49, 0xfffffe10 ;  /* 0xfffffe1031077836 */ /* 0x000fe20000000000 */
[----:B------:R-:W-:Y:S01]  /*ffe0*/  ISETP.GE.AND P0, PT, R5, R232, PT ;  /* 0x000000e80500720c */ /* 0x000fe20003f06270 */
[----:B------:R-:W-:Y:S01]  /*fff0*/  VIADD R25, R49, 0xfffffe11 ;  /* 0xfffffe1131197836 */ /* 0x000fe20000000000 */
[----:B------:R-:W-:Y:S01]  /*10000*/  ISETP.GE.AND P1, PT, R5, R230, PT ;  /* 0x000000e60500720c */ /* 0x000fe20003f26270 */
[----:B------:R-:W-:Y:S01]  /*10010*/  VIADD R24, R49, 0xfffffe18 ;  /* 0xfffffe1831187836 */ /* 0x000fe20000000000 */
[----:B------:R-:W-:Y:S01]  /*10020*/  FSEL R15, R99, -INF , P0 ;  /* 0xff800000630f7808 */ /* 0x000fe20000000000 */
[----:B------:R-:W-:Y:S01]  /*10030*/  VIADD R30, R49, 0xfffffe20 ;  /* 0xfffffe20311e7836 */ /* 0x000fe20000000000 */
[----:B------:R-:W-:Y:S01]  /*10040*/  ISETP.GE.AND P4, PT, R5, R231, PT ;  /* 0x000000e70500720c */ /* 0x000fe20003f86270 */
[----:B------:R-:W-:Y:S01]  /*10050*/  VIADD R51, R49, 0xfffffe21 ;  /* 0xfffffe2131337836 */ /* 0x000fe20000000000 */
[----:B------:R-:W-:Y:S01]  /*10060*/  ISETP.GE.AND P2, PT, R5, R229, PT ;  /* 0x000000e50500720c */ /* 0x000fe20003f46270 */
[C---:B------:R-:W-:Y:S01]  /*10070*/  VIADD R5, R49.reuse, 0xfffffe08 ;  /* 0xfffffe0831057836 */ /* 0x040fe20000000000 */
[C---:B------:R-:W-:Y:S01]  /*10080*/  ISETP.GE.AND P3, PT, R4.reuse, R232, PT ;  /* 0x000000e80400720c */ /* 0x040fe20003f66270 */
[----:B------:R-:W-:Y:S01]  /*10090*/  VIADD R50, R49, 0xfffffe28 ;  /* 0xfffffe2831327836 */ /* 0x000fe20000000000 */
[----:B------:R-:W-:-:S02]  /*100a0*/  ISETP.GE.AND P6, PT, R4, R231, PT ;  /* 0x000000e70400720c */ /* 0x000fc40003fc6270 */
[C---:B------:R-:W-:Y:S02]  /*100b0*/  ISETP.GE.AND P0, PT, R4.reuse, R230, PT ;  /* 0x000000e60400720c */ /* 0x040fe40003f06270 */
[----:B------:R-:W-:Y:S02]  /*100c0*/  ISETP.GE.AND P5, PT, R4, R229, PT ;  /* 0x000000e50400720c */ /* 0x000fe40003fa6270 */
[----:B------:R-:W-:Y:S01]  /*100d0*/  FSEL R4, R97, -INF , P1 ;  /* 0xff80000061047808 */ /* 0x000fe20000800000 */
[----:B------:R-:W-:Y:S01]  /*100e0*/  IMAD.MOV.U32 R97, RZ, RZ, R190 ;  /* 0x000000ffff617224 */ /* 0x000fe200078e00be */
[----:B------:R-:W-:Y:S02]  /*100f0*/  FSEL R15, R15, -INF , !P4 ;  /* 0xff8000000f0f7808 */ /* 0x000fe40006000000 */
[----:B------:R-:W-:Y:S02]  /*10100*/  FSEL R4, R4, -INF , !P2 ;  /* 0xff80000004047808 */ /* 0x000fe40005000000 */
[----:B------:R-:W-:Y:S01]  /*10110*/  FSEL R14, R98, -INF , P3 ;  /* 0xff800000620e7808 */ /* 0x000fe20001800000 */
[----:B------:R-:W-:Y:S01]  /*10120*/  IMAD.MOV.U32 R98, RZ, RZ, R177 ;  /* 0x000000ffff627224 */ /* 0x000fe200078e00b1 */
[----:B------:R-:W-:-:S02]  /*10130*/  ISETP.GE.AND P1, PT, R5, R232, PT ;  /* 0x000000e80500720c */ /* 0x000fc40003f26270 */
[C---:B------:R-:W-:Y:S02]  /*10140*/  ISETP.GE.AND P4, PT, R5.reuse, R231, PT ;  /* 0x000000e70500720c */ /* 0x040fe40003f86270 */
[C---:B------:R-:W-:Y:S02]  /*10150*/  ISETP.GE.AND P2, PT, R5.reuse, R230, PT ;  /* 0x000000e60500720c */ /* 0x040fe40003f46270 */
[----:B------:R-:W-:Y:S01]  /*10160*/  ISETP.GE.AND P3, PT, R5, R229, PT ;  /* 0x000000e50500720c */ /* 0x000fe20003f66270 */
[----:B------:R-:W-:Y:S01]  /*10170*/  VIADD R5, R49, 0xfffffe09 ;  /* 0xfffffe0931057836 */ /* 0x000fe20000000000 */
[----:B------:R-:W-:Y:S01]  /*10180*/  FSEL R6, R96, -INF , P0 ;  /* 0xff80000060067808 */ /* 0x000fe20000000000 */
[----:B------:R-:W-:Y:S01]  /*10190*/  IMAD.MOV.U32 R96, RZ, RZ, R183 ;  /* 0x000000ffff607224 */ /* 0x000fe200078e00b7 */
[----:B------:R-:W-:Y:S02]  /*101a0*/  FSEL R14, R14, -INF , !P6 ;  /* 0xff8000000e0e7808 */ /* 0x000fe40007000000 */
[----:B------:R-:W-:Y:S01]  /*101b0*/  FSEL R18, R95, -INF , P1 ;  /* 0xff8000005f127808 */ /* 0x000fe20000800000 */
[----:B------:R-:W-:Y:S01]  /*101c0*/  IMAD.MOV.U32 R95, RZ, RZ, R187 ;  /* 0x000000ffff5f7224 */ /* 0x000fe200078e00bb */
[----:B------:R-:W-:-:S02]  /*101d0*/  FSEL R6, R6, -INF , !P5 ;  /* 0xff80000006067808 */ /* 0x000fc40006800000 */
[C---:B------:R-:W-:Y:S02]  /*101e0*/  ISETP.GE.AND P0, PT, R5.reuse, R232, PT ;  /* 0x000000e80500720c */ /* 0x040fe40003f06270 */
[C---:B------:R-:W-:Y:S02]  /*101f0*/  ISETP.GE.AND P6, PT, R5.reuse, R231, PT ;  /* 0x000000e70500720c */ /* 0x040fe40003fc6270 */
[C---:B------:R-:W-:Y:S02]  /*10200*/  ISETP.GE.AND P1, PT, R5.reuse, R230, PT ;  /* 0x000000e60500720c */ /* 0x040fe40003f26270 */
[----:B------:R-:W-:Y:S02]  /*10210*/  ISETP.GE.AND P5, PT, R5, R229, PT ;  /* 0x000000e50500720c */ /* 0x000fe40003fa6270 */
[----:B------:R-:W-:Y:S01]  /*10220*/  FSEL R5, R93, -INF , P2 ;  /* 0xff8000005d057808 */ /* 0x000fe20001000000 */
[----:B------:R-:W-:Y:S01]  /*10230*/  IMAD.MOV.U32 R93, RZ, RZ, R185 ;  /* 0x000000ffff5d7224 */ /* 0x000fe200078e00b9 */
[----:B------:R-:W-:-:S02]  /*10240*/  FSEL R18, R18, -INF , !P4 ;  /* 0xff80000012127808 */ /* 0x000fc40006000000 */
[----:B------:R-:W-:Y:S02]  /*10250*/  FSEL R5, R5, -INF , !P3 ;  /* 0xff80000005057808 */ /* 0x000fe40005800000 */
[C---:B------:R-:W-:Y:S02]  /*10260*/  ISETP.GE.AND P3, PT, R7.reuse, R230, PT ;  /* 0x000000e60700720c */ /* 0x040fe40003f66270 */
[C---:B------:R-:W-:Y:S02]  /*10270*/  ISETP.GE.AND P2, PT, R7.reuse, R232, PT ;  /* 0x000000e80700720c */ /* 0x040fe40003f46270 */
[----:B------:R-:W-:Y:S01]  /*10280*/  FSEL R17, R94, -INF , P0 ;  /* 0xff8000005e117808 */ /* 0x000fe20000000000 */
[----:B------:R-:W-:Y:S01]  /*10290*/  IMAD.MOV.U32 R94, RZ, RZ, R194 ;  /* 0x000000ffff5e7224 */ /* 0x000fe200078e00c2 */
[C---:B------:R-:W-:Y:S02]  /*102a0*/  ISETP.GE.AND P4, PT, R7.reuse, R231, PT ;  /* 0x000000e70700720c */ /* 0x040fe40003f86270 */
[----:B------:R-:W-:-:S02]  /*102b0*/  ISETP.GE.AND P0, PT, R7, R229, PT ;  /* 0x000000e50700720c */ /* 0x000fc40003f06270 */
[----:B------:R-:W-:Y:S01]  /*102c0*/  FSEL R7, R92, -INF , P1 ;  /* 0xff8000005c077808 */ /* 0x000fe20000800000 */
[----:B------:R-:W-:Y:S01]  /*102d0*/  IMAD.MOV.U32 R92, RZ, RZ, R181 ;  /* 0x000000ffff5c7224 */ /* 0x000fe200078e00b5 */
[----:B------:R-:W-:Y:S01]  /*102e0*/  FSEL R32, R89, -INF , P3 ;  /* 0xff80000059207808 */ /* 0x000fe20001800000 */
[----:B------:R-:W-:Y:S01]  /*102f0*/  IMAD.MOV.U32 R89, RZ, RZ, R184 ;  /* 0x000000ffff597224 */ /* 0x000fe200078e00b8 */
[----:B------:R-:W-:Y:S02]  /*10300*/  ISETP.GE.AND P1, PT, R25, R232, PT ;  /* 0x000000e81900720c */ /* 0x000fe40003f26270 */
[----:B------:R-:W-:Y:S01]  /*10310*/  FSEL R26, R91, -INF , P2 ;  /* 0xff8000005b1a7808 */ /* 0x000fe20001000000 */
[----:B------:R-:W-:Y:S01]  /*10320*/  IMAD.MOV.U32 R91, RZ, RZ, R191 ;  /* 0x000000ffff5b7224 */ /* 0x000fe200078e00bf */
[----:B------:R-:W-:Y:S02]  /*10330*/  FSEL R17, R17, -INF , !P6 ;  /* 0xff80000011117808 */ /* 0x000fe40007000000 */
[----:B------:R-:W-:-:S02]  /*10340*/  FSEL R7, R7, -INF , !P5 ;  /* 0xff80000007077808 */ /* 0x000fc40006800000 */
[----:B------:R-:W-:Y:S02]  /*10350*/  FSEL R32, R32, -INF , !P0 ;  /* 0xff80000020207808 */ /* 0x000fe40004000000 */
[C---:B------:R-:W-:Y:S02]  /*10360*/  ISETP.GE.AND P6, PT, R25.reuse, R231, PT ;  /* 0x000000e71900720c */ /* 0x040fe40003fc6270 */
[CC--:B------:R-:W-:Y:S02]  /*10370*/  ISETP.GE.AND P2, PT, R25.reuse, R230.reuse, PT ;  /* 0x000000e61900720c */ /* 0x0c0fe40003f46270 */
[----:B------:R-:W-:Y:S02]  /*10380*/  ISETP.GE.AND P5, PT, R25, R229, PT ;  /* 0x000000e51900720c */ /* 0x000fe40003fa6270 */
[----:B------:R-:W-:Y:S02]  /*10390*/  ISETP.GE.AND P0, PT, R24, R230, PT ;  /* 0x000000e61800720c */ /* 0x000fe40003f06270 */
[----:B------:R-:W-:-:S02]  /*103a0*/  FSEL R26, R26, -INF , !P4 ;  /* 0xff8000001a1a7808 */ /* 0x000fc40006000000 */
[----:B------:R-:W-:Y:S01]  /*103b0*/  FSEL R25, R90, -INF , P1 ;  /* 0xff8000005a197808 */ /* 0x000fe20000800000 */
[----:B------:R-:W-:Y:S01]  /*103c0*/  IMAD.MOV.U32 R90, RZ, RZ, R195 ;  /* 0x000000ffff5a7224 */ /* 0x000fe200078e00c3 */
[CC--:B------:R-:W-:Y:S02]  /*103d0*/  ISETP.GE.AND P3, PT, R24.reuse, R232.reuse, PT ;  /* 0x000000e81800720c */ /* 0x0c0fe40003f66270 */
[C---:B------:R-:W-:Y:S02]  /*103e0*/  ISETP.GE.AND P4, PT, R24.reuse, R231, PT ;  /* 0x000000e71800720c */ /* 0x040fe40003f86270 */
[----:B------:R-:W-:Y:S01]  /*103f0*/  ISETP.GE.AND P1, PT, R24, R229, PT ;  /* 0x000000e51800720c */ /* 0x000fe20003f26270 */
[----:B------:R-:W-:Y:S01]  /*10400*/  VIADD R24, R49, 0xfffffe19 ;  /* 0xfffffe1931187836 */ /* 0x000fe20000000000 */
[----:B------:R-:W-:Y:S02]  /*10410*/  FSEL R47, R85, -INF , P0 ;  /* 0xff800000552f7808 */ /* 0x000fe40000000000 */
[----:B------:R-:W-:Y:S01]  /*10420*/  FSEL R40, R88, -INF , P2 ;  /* 0xff80000058287808 */ /* 0x000fe20001000000 */
[----:B------:R-:W-:Y:S01]  /*10430*/  IMAD.MOV.U32 R88, RZ, RZ, R186 ;  /* 0x000000ffff587224 */ /* 0x000fe200078e00ba */
[----:B------:R-:W-:-:S02]  /*10440*/  ISETP.GE.AND P2, PT, R24, R232, PT ;  /* 0x000000e81800720c */ /* 0x000fc40003f46270 */
[----:B------:R-:W-:Y:S02]  /*10450*/  FSEL R47, R47, -INF , !P1 ;  /* 0xff8000002f2f7808 */ /* 0x000fe40004800000 */
[----:B------:R-:W-:Y:S02]  /*10460*/  FSEL R87, R87, -INF , P3 ;  /* 0xff80000057577808 */ /* 0x000fe40001800000 */
[-C--:B------:R-:W-:Y:S02]  /*10470*/  ISETP.GE.AND P1, PT, R30, R230.reuse, PT ;  /* 0x000000e61e00720c */ /* 0x080fe40003f26270 */
[----:B------:R-:W-:Y:S02]  /*10480*/  ISETP.GE.AND P3, PT, R24, R230, PT ;  /* 0x000000e61800720c */ /* 0x000fe40003f66270 */
[----:B------:R-:W-:Y:S02]  /*10490*/  ISETP.GE.AND P0, PT, R30, R232, PT ;  /* 0x000000e81e00720c */ /* 0x000fe40003f06270 */
[----:B------:R-:W-:-:S02]  /*104a0*/  FSEL R86, R86, -INF , P2 ;  /* 0xff80000056567808 */ /* 0x000fc40001000000 */
[----:B------:R-:W-:Y:S02]  /*104b0*/  FSEL R25, R25, -INF , !P6 ;  /* 0xff80000019197808 */ /* 0x000fe40007000000 */
[----:B------:R-:W-:Y:S02]  /*104c0*/  FSEL R40, R40, -INF , !P5 ;  /* 0xff80000028287808 */ /* 0x000fe40006800000 */
[----:B------:R-:W-:Y:S02]  /*104d0*/  ISETP.GE.AND P2, PT, R30, R229, PT ;  /* 0x000000e51e00720c */ /* 0x000fe40003f46270 */
[----:B------:R-:W-:Y:S02]  /*104e0*/  FSEL R81, R81, -INF , P1 ;  /* 0xff80000051517808 */ /* 0x000fe40000800000 */
[C---:B------:R-:W-:Y:S02]  /*104f0*/  ISETP.GE.AND P6, PT, R24.reuse, R231, PT ;  /* 0x000000e71800720c */ /* 0x040fe40003fc6270 */
[----:B------:R-:W-:-:S02]  /*10500*/  ISETP.GE.AND P5, PT, R24, R229, PT ;  /* 0x000000e51800720c */ /* 0x000fc40003fa6270 */
[----:B------:R-:W-:Y:S01]  /*10510*/  FSEL R53, R84, -INF , P3 ;  /* 0xff80000054357808 */ /* 0x000fe20001800000 */
[----:B------:R-:W-:Y:S01]  /*10520*/  IMAD.MOV.U32 R84, RZ, RZ, R182 ;  /* 0x000000ffff547224 */ /* 0x000fe200078e00b6 */
[----:B------:R-:W-:Y:S02]  /*10530*/  FSEL R24, R87, -INF , !P4 ;  /* 0xff80000057187808 */ /* 0x000fe40006000000 */
[----:B------:R-:W-:Y:S02]  /*10540*/  ISETP.GE.AND P4, PT, R30, R231, PT ;  /* 0x000000e71e00720c */ /* 0x000fe40003f86270 */
[----:B------:R-:W-:Y:S02]  /*10550*/  ISETP.GE.AND P3, PT, R51, R232, PT ;  /* 0x000000e83300720c */ /* 0x000fe40003f66270 */
[----:B------:R-:W-:Y:S01]  /*10560*/  FSEL R52, R83, -INF , P0 ;  /* 0xff80000053347808 */ /* 0x000fe20000000000 */
[----:B------:R-:W-:Y:S01]  /*10570*/  IMAD.MOV.U32 R83, RZ, RZ, R196 ;  /* 0x000000ffff537224 */ /* 0x000fe200078e00c4 */
[----:B------:R-:W-:-:S02]  /*10580*/  ISETP.GE.AND P0, PT, R51, R230, PT ;  /* 0x000000e63300720c */ /* 0x000fc40003f06270 */
[----:B------:R-:W-:Y:S01]  /*10590*/  FSEL R55, R81, -INF , !P2 ;  /* 0xff80000051377808 */ /* 0x000fe20005000000 */
[----:B------:R-:W-:Y:S01]  /*105a0*/  IMAD.MOV.U32 R81, RZ, RZ, R192 ;  /* 0x000000ffff517224 */ /* 0x000fe200078e00c0 */
[----:B------:R-:W-:Y:S01]  /*105b0*/  FSEL R30, R86, -INF , !P6 ;  /* 0xff800000561e7808 */ /* 0x000fe20007000000 */
[----:B------:R-:W-:Y:S01]  /*105c0*/  IMAD.MOV.U32 R86, RZ, RZ, R188 ;  /* 0x000000ffff567224 */ /* 0x000fe200078e00bc */
[----:B------:R-:W-:Y:S02]  /*105d0*/  FSEL R53, R53, -INF , !P5 ;  /* 0xff80000035357808 */ /* 0x000fe40006800000 */
[----:B------:R-:W-:Y:S02]  /*105e0*/  ISETP.GE.AND P2, PT, R50, R230, PT ;  /* 0x000000e63200720c */ /* 0x000fe40003f46270 */
[C---:B------:R-:W-:Y:S02]  /*105f0*/  ISETP.GE.AND P6, PT, R51.reuse, R231, PT ;  /* 0x000000e73300720c */ /* 0x040fe40003fc6270 */
[----:B------:R-:W-:Y:S01]  /*10600*/  ISETP.GE.AND P5, PT, R51, R229, PT ;  /* 0x000000e53300720c */ /* 0x000fe20003fa6270 */
[----:B------:R-:W-:Y:S01]  /*10610*/  VIADD R51, R49, 0xfffffe29 ;  /* 0xfffffe2931337836 */ /* 0x000fe20000000000 */
[----:B------:R-:W-:-:S02]  /*10620*/  FSEL R52, R52, -INF , !P4 ;  /* 0xff80000034347808 */ /* 0x000fc40006000000 */
[----:B------:R-:W-:Y:S01]  /*10630*/  FSEL R57, R82, -INF , P3 ;  /* 0xff80000052397808 */ /* 0x000fe20001800000 */
[----:B------:R-:W-:Y:S01]  /*10640*/  IMAD.MOV.U32 R82, RZ, RZ, R74 ;  /* 0x000000ffff527224 */ /* 0x000fe200078e004a */
[C---:B------:R-:W-:Y:S01]  /*10650*/  ISETP.GE.AND P1, PT, R50.reuse, R232, PT ;  /* 0x000000e83200720c */ /* 0x040fe20003f26270 */
[----:B------:R-:W2:Y:S01]  /*10660*/  LD.E R74, desc[UR4][R2.64+0xdc] ;  /* 0x0000dc04024a7980 */ /* 0x000ea2000c101900 */
[C---:B------:R-:W-:Y:S02]  /*10670*/  ISETP.GE.AND P4, PT, R50.reuse, R231, PT ;  /* 0x000000e73200720c */ /* 0x040fe40003f86270 */
[----:B------:R-:W-:Y:S01]  /*10680*/  ISETP.GE.AND P3, PT, R50, R229, PT ;  /* 0x000000e53200720c */ /* 0x000fe20003f66270 */
[----:B------:R-:W-:Y:S01]  /*10690*/  VIADD R50, R49, 0xfffffe30 ;  /* 0xfffffe3031327836 */ /* 0x000fe20000000000 */
[----:B------:R-:W-:Y:S02]  /*106a0*/  FSEL R80, R80, -INF , P0 ;  /* 0xff80000050507808 */ /* 0x000fe40000000000 */
[----:B------:R-:W-:-:S02]  /*106b0*/  FSEL R69, R69, -INF , P2 ;  /* 0xff80000045457808 */ /* 0x000fc40001000000 */
[----:B------:R-:W-:Y:S02]  /*106c0*/  FSEL R57, R57, -INF , !P6 ;  /* 0xff80000039397808 */ /* 0x000fe40007000000 */
[----:B------:R-:W-:Y:S02]  /*106d0*/  ISETP.GE.AND P0, PT, R51, R232, PT ;  /* 0x000000e83300720c */ /* 0x000fe40003f06270 */
[----:B------:R-:W-:Y:S01]  /*106e0*/  FSEL R56, R71, -INF , P1 ;  /* 0xff80000047387808 */ /* 0x000fe20000800000 */
[----:B------:R-:W-:Y:S01]  /*106f0*/  IMAD.MOV.U32 R71, RZ, RZ, R193 ;  /* 0x000000ffff477224 */ /* 0x000fe200078e00c1 */
[----:B------:R-:W-:Y:S02]  /*10700*/  FSEL R58, R80, -INF , !P5 ;  /* 0xff800000503a7808 */ /* 0x000fe40006800000 */
[C---:B------:R-:W-:Y:S02]  /*10710*/  ISETP.GE.AND P6, PT, R51.reuse, R231, PT ;  /* 0x000000e73300720c */ /* 0x040fe40003fc6270 */
[----:B------:R-:W-:-:S02]  /*10720*/  ISETP.GE.AND P1, PT, R51, R230, PT ;  /* 0x000000e63300720c */ /* 0x000fc40003f26270 */
[----:B------:R-:W-:Y:S01]  /*10730*/  ISETP.GE.AND P5, PT, R51, R229, PT ;  /* 0x000000e53300720c */ /* 0x000fe20003fa6270 */
[----:B------:R-:W-:Y:S01]  /*10740*/  VIADD R51, R49, 0xfffffe31 ;  /* 0xfffffe3131337836 */ /* 0x000fe20000000000 */
[----:B------:R-:W-:Y:S02]  /*10750*/  FSEL R59, R69, -INF , !P3 ;  /* 0xff800000453b7808 */ /* 0x000fe40005800000 */
[C---:B------:R-:W-:Y:S02]  /*10760*/  ISETP.GE.AND P3, PT, R50.reuse, R230, PT ;  /* 0x000000e63200720c */ /* 0x040fe40003f66270 */
[----:B------:R-:W-:Y:S02]  /*10770*/  ISETP.GE.AND P2, PT, R50, R232, PT ;  /* 0x000000e83200720c */ /* 0x000fe40003f46270 */
[----:B------:R-:W-:Y:S02]  /*10780*/  FSEL R56, R56, -INF , !P4 ;  /* 0xff80000038387808 */ /* 0x000fe40006000000 */
[----:B------:R-:W-:-:S02]  /*10790*/  FSEL R70, R70, -INF , P0 ;  /* 0xff80000046467808 */ /* 0x000fc40000000000 */
[C---:B------:R-:W-:Y:S02]  /*107a0*/  ISETP.GE.AND P4, PT, R50.reuse, R231, PT ;  /* 0x000000e73200720c */ /* 0x040fe40003f86270 */
[----:B------:R-:W-:Y:S01]  /*107b0*/  ISETP.GE.AND P0, PT, R50, R229, PT ;  /* 0x000000e53200720c */ /* 0x000fe20003f06270 */
[----:B------:R-:W-:Y:S01]  /*107c0*/  VIADD R50, R49, 0xfffffe38 ;  /* 0xfffffe3831327836 */ /* 0x000fe20000000000 */
[----:B------:R-:W-:Y:S02]  /*107d0*/  FSEL R66, R66, -INF , P1 ;  /* 0xff80000042427808 */ /* 0x000fe40000800000 */
[----:B------:R-:W-:Y:S02]  /*107e0*/  FSEL R39, R39, -INF , P3 ;  /* 0xff80000027277808 */ /* 0x000fe40001800000 */
[----:B------:R-:W-:Y:S02]  /*107f0*/  ISETP.GE.AND P1, PT, R51, R232, PT ;  /* 0x000000e83300720c */ /* 0x000fe40003f26270 */
[----:B------:R-:W-:-:S02]  /*10800*/  FSEL R63, R63, -INF , P2 ;  /* 0xff8000003f3f7808 */ /* 0x000fc40001000000 */
[----:B------:R-:W-:Y:S01]  /*10810*/  FSEL R79, R39, -INF , !P0 ;  /* 0xff800000274f7808 */ /* 0x000fe20004000000 */
[----:B------:R-:W-:Y:S01]  /*10820*/  VIADD R39, R49, 0xfffffe40 ;  /* 0xfffffe4031277836 */ /* 0x000fe20000000000 */
[----:B------:R-:W-:Y:S02]  /*10830*/  FSEL R75, R63, -INF , !P4 ;  /* 0xff8000003f4b7808 */ /* 0x000fe40006000000 */
[-C--:B------:R-:W-:Y:S02]  /*10840*/  ISETP.GE.AND P0, PT, R50, R230.reuse, PT ;  /* 0x000000e63200720c */ /* 0x080fe40003f06270 */
[----:B------:R-:W-:Y:S02]  /*10850*/  FSEL R62, R62, -INF , P1 ;  /* 0xff8000003e3e7808 */ /* 0x000fe40000800000 */
[----:B------:R-:W-:Y:S02]  /*10860*/  ISETP.GE.AND P2, PT, R51, R230, PT ;  /* 0x000000e63300720c */ /* 0x000fe40003f46270 */
[----:B------:R-:W-:-:S02]  /*10870*/  ISETP.GE.AND P3, PT, R50, R232, PT ;  /* 0x000000e83200720c */ /* 0x000fc40003f66270 */
[C---:B------:R-:W-:Y:S02]  /*10880*/  ISETP.GE.AND P4, PT, R50.reuse, R231, PT ;  /* 0x000000e73200720c */ /* 0x040fe40003f86270 */
[----:B------:R-:W-:Y:S01]  /*10890*/  ISETP.GE.AND P1, PT, R50, R229, PT ;  /* 0x000000e53200720c */ /* 0x000fe20003f26270 */
[----:B------:R-:W-:Y:S01]  /*108a0*/  VIADD R50, R49, 0xfffffe39 ;  /* 0xfffffe3931327836 */ /* 0x000fe20000000000 */
[----:B------:R-:W-:Y:S02]  /*108b0*/  FSEL R54, R70, -INF , !P6 ;  /* 0xff80000046367808 */ /* 0x000fe40007000000 */
[----:B------:R-:W-:Y:S02]  /*108c0*/  FSEL R73, R66, -INF , !P5 ;  /* 0xff80000042497808 */ /* 0x000fe40006800000 */
[----:B------:R-:W-:Y:S02]  /*108d0*/  FSEL R106, R106, -INF , P0 ;  /* 0xff8000006a6a7808 */ /* 0x000fe40000000000 */
[----:B------:R-:W-:-:S02]  /*108e0*/  ISETP.GE.AND P6, PT, R51, R231, PT ;  /* 0x000000e73300720c */ /* 0x000fc40003fc6270 */
[----:B------:R-:W-:Y:S02]  /*108f0*/  ISETP.GE.AND P5, PT, R51, R229, PT ;  /* 0x000000e53300720c */ /* 0x000fe40003fa6270 */
[----:B------:R-:W-:Y:S02]  /*10900*/  FSEL R101, R101, -INF , P2 ;  /* 0xff80000065657808 */ /* 0x000fe40001000000 */
[----:B------:R-:W-:Y:S02]  /*10910*/  ISETP.GE.AND P2, PT, R50, R232, PT ;  /* 0x000000e83200720c */ /* 0x000fe40003f46270 */
[----:B------:R-:W-:Y:S02]  /*10920*/  FSEL R102, R102, -INF , P3 ;  /* 0xff80000066667808 */ /* 0x000fe40001800000 */
[----:B------:R-:W-:Y:S02]  /*10930*/  FSEL R103, R106, -INF , !P1 ;  /* 0xff8000006a677808 */ /* 0x000fe40004800000 */
[----:B------:R-:W-:-:S02]  /*10940*/  FSEL R76, R62, -INF , !P6 ;  /* 0xff8000003e4c7808 */ /* 0x000fc40007000000 */
[----:B------:R-:W-:Y:S02]  /*10950*/  FSEL R100, R101, -INF , !P5 ;  /* 0xff80000065647808 */ /* 0x000fe40006800000 */
[-C--:B------:R-:W-:Y:S02]  /*10960*/  ISETP.GE.AND P1, PT, R39, R230.reuse, PT ;  /* 0x000000e62700720c */ /* 0x080fe40003f26270 */
[C---:B------:R-:W-:Y:S02]  /*10970*/  ISETP.GE.AND P6, PT, R50.reuse, R231, PT ;  /* 0x000000e73200720c */ /* 0x040fe40003fc6270 */
[C---:B------:R-:W-:Y:S02]  /*10980*/  ISETP.GE.AND P3, PT, R50.reuse, R230, PT ;  /* 0x000000e63200720c */ /* 0x040fe40003f66270 */
[----:B------:R-:W-:Y:S01]  /*10990*/  ISETP.GE.AND P5, PT, R50, R229, PT ;  /* 0x000000e53200720c */ /* 0x000fe20003fa6270 */
[----:B------:R-:W-:Y:S01]  /*109a0*/  VIADD R50, R49, 0xfffffe41 ;  /* 0xfffffe4131327836 */ /* 0x000fe20000000000 */
[----:B------:R-:W-:-:S02]  /*109b0*/  FSEL R77, R102, -INF , !P4 ;  /* 0xff800000664d7808 */ /* 0x000fc40006000000 */
[----:B------:R-:W-:Y:S02]  /*109c0*/  FSEL R104, R104, -INF , P2 ;  /* 0xff80000068687808 */ /* 0x000fe40001000000 */
[C---:B------:R-:W-:Y:S02]  /*109d0*/  ISETP.GE.AND P0, PT, R39.reuse, R232, PT ;  /* 0x000000e82700720c */ /* 0x040fe40003f06270 */
[C---:B------:R-:W-:Y:S02]  /*109e0*/  ISETP.GE.AND P4, PT, R39.reuse, R231, PT ;  /* 0x000000e72700720c */ /* 0x040fe40003f86270 */
[----:B------:R-:W-:Y:S01]  /*109f0*/  ISETP.GE.AND P2, PT, R39, R229, PT ;  /* 0x000000e52700720c */ /* 0x000fe20003f46270 */
[----:B------:R-:W-:Y:S01]  /*10a00*/  VIADD R39, R49, 0xfffffe48 ;  /* 0xfffffe4831277836 */ /* 0x000fe20000000000 */
[----:B------:R-:W-:Y:S02]  /*10a10*/  FSEL R110, R110, -INF , P1 ;  /* 0xff8000006e6e7808 */ /* 0x000fe40000800000 */
[----:B------:R-:W-:-:S02]  /*10a20*/  FSEL R107, R107, -INF , P3 ;  /* 0xff8000006b6b7808 */ /* 0x000fc40001800000 */
[----:B------:R-:W-:Y:S02]  /*10a30*/  ISETP.GE.AND P3, PT, R50, R232, PT ;  /* 0x000000e83200720c */ /* 0x000fe40003f66270 */
[----:B------:R-:W-:Y:S02]  /*10a40*/  FSEL R108, R108, -INF , P0 ;  /* 0xff8000006c6c7808 */ /* 0x000fe40000000000 */
[----:B------:R-:W-:Y:S02]  /*10a50*/  FSEL R213, R110, -INF , !P2 ;  /* 0xff8000006ed57808 */ /* 0x000fe40005000000 */
[----:B------:R-:W-:Y:S02]  /*10a60*/  FSEL R78, R104, -INF , !P6 ;  /* 0xff800000684e7808 */ /* 0x000fe40007000000 */
[----:B------:R-:W-:Y:S02]  /*10a70*/  FSEL R85, R107, -INF , !P5 ;  /* 0xff8000006b557808 */ /* 0x000fe40006800000 */
[----:B------:R-:W-:-:S02]  /*10a80*/  ISETP.GE.AND P2, PT, R39, R230, PT ;  /* 0x000000e62700720c */ /* 0x000fc40003f46270 */
[C---:B------:R-:W-:Y:S02]  /*10a90*/  ISETP.GE.AND P6, PT, R50.reuse, R231, PT ;  /* 0x000000e73200720c */ /* 0x040fe40003fc6270 */
[C---:B------:R-:W-:Y:S02]  /*10aa0*/  ISETP.GE.AND P0, PT, R50.reuse, R230, PT ;  /* 0x000000e63200720c */ /* 0x040fe40003f06270 */
[----:B------:R-:W-:Y:S01]  /*10ab0*/  ISETP.GE.AND P5, PT, R50, R229, PT ;  /* 0x000000e53200720c */ /* 0x000fe20003fa6270 */
[----:B------:R-:W-:Y:S01]  /*10ac0*/  VIADD R50, R49, 0xfffffe49 ;  /* 0xfffffe4931327836 */ /* 0x000fe20000000000 */
[----:B------:R-:W-:Y:S02]  /*10ad0*/  FSEL R87, R108, -INF , !P4 ;  /* 0xff8000006c577808 */ /* 0x000fe40006000000 */
[----:B------:R-:W-:Y:S02]  /*10ae0*/  FSEL R109, R109, -INF , P3 ;  /* 0xff8000006d6d7808 */ /* 0x000fe40001800000 */
[----:B------:R-:W-:-:S02]  /*10af0*/  ISETP.GE.AND P1, PT, R39, R232, PT ;  /* 0x000000e82700720c */ /* 0x000fc40003f26270 */
[C---:B------:R-:W-:Y:S02]  /*10b00*/  ISETP.GE.AND P4, PT, R39.reuse, R231, PT ;  /* 0x000000e72700720c */ /* 0x040fe40003f86270 */
[----:B------:R-:W-:Y:S01]  /*10b10*/  ISETP.GE.AND P3, PT, R39, R229, PT ;  /* 0x000000e52700720c */ /* 0x000fe20003f66270 */
[----:B------:R-:W-:Y:S01]  /*10b20*/  VIADD R39, R49, 0xfffffe50 ;  /* 0xfffffe5031277836 */ /* 0x000fe20000000000 */
[----:B------:R-:W-:Y:S02]  /*10b30*/  FSEL R114, R114, -INF , P2 ;  /* 0xff80000072727808 */ /* 0x000fe40001000000 */
[----:B------:R-:W-:Y:S02]  /*10b40*/  FSEL R111, R111, -INF , P0 ;  /* 0xff8000006f6f7808 */ /* 0x000fe40000000000 */
[----:B------:R-:W-:Y:S02]  /*10b50*/  ISETP.GE.AND P0, PT, R50, R232, PT ;  /* 0x000000e83200720c */ /* 0x000fe40003f06270 */
[----:B------:R-:W-:-:S02]  /*10b60*/  FSEL R112, R112, -INF , P1 ;  /* 0xff80000070707808 */ /* 0x000fc40000800000 */
[----:B------:R-:W-:Y:S02]  /*10b70*/  FSEL R210, R114, -INF , !P3 ;  /* 0xff80000072d27808 */ /* 0x000fe40005800000 */
[----:B------:R-:W-:Y:S02]  /*10b80*/  FSEL R223, R109, -INF , !P6 ;  /* 0xff8000006ddf7808 */ /* 0x000fe40007000000 */
[----:B------:R-:W-:Y:S02]  /*10b90*/  FSEL R211, R111, -INF , !P5 ;  /* 0xff8000006fd37808 */ /* 0x000fe40006800000 */
[-C--:B------:R-:W-:Y:S02]  /*10ba0*/  ISETP.GE.AND P3, PT, R39, R230.reuse, PT ;  /* 0x000000e62700720c */ /* 0x080fe40003f66270 */
[C---:B------:R-:W-:Y:S02]  /*10bb0*/  ISETP.GE.AND P6, PT, R50.reuse, R231, PT ;  /* 0x000000e73200720c */ /* 0x040fe40003fc6270 */
[----:B------:R-:W-:-:S02]  /*10bc0*/  ISETP.GE.AND P1, PT, R50, R230, PT ;  /* 0x000000e63200720c */ /* 0x000fc40003f26270 */
[----:B------:R-:W-:Y:S01]  /*10bd0*/  ISETP.GE.AND P5, PT, R50, R229, PT ;  /* 0x000000e53200720c */ /* 0x000fe20003fa6270 */
[----:B------:R-:W-:Y:S01]  /*10be0*/  VIADD R50, R49, 0xfffffe51 ;  /* 0xfffffe5131327836 */ /* 0x000fe20000000000 */
[----:B------:R-:W-:Y:S02]  /*10bf0*/  FSEL R221, R112, -INF , !P4 ;  /* 0xff80000070dd7808 */ /* 0x000fe40006000000 */
[----:B------:R-:W-:Y:S02]  /*10c00*/  FSEL R113, R113, -INF , P0 ;  /* 0xff80000071717808 */ /* 0x000fe40000000000 */
[C---:B------:R-:W-:Y:S02]  /*10c10*/  ISETP.GE.AND P2, PT, R39.reuse, R232, PT ;  /* 0x000000e82700720c */ /* 0x040fe40003f46270 */
[C---:B------:R-:W-:Y:S02]  /*10c20*/  ISETP.GE.AND P4, PT, R39.reuse, R231, PT ;  /* 0x000000e72700720c */ /* 0x040fe40003f86270 */
[----:B------:R-:W-:Y:S01]  /*10c30*/  ISETP.GE.AND P0, PT, R39, R229, PT ;  /* 0x000000e52700720c */ /* 0x000fe20003f06270 */
[----:B------:R-:W-:Y:S01]  /*10c40*/  VIADD R39, R49, 0xfffffe58 ;  /* 0xfffffe5831277836 */ /* 0x000fe20000000000 */
[----:B------:R-:W-:-:S02]  /*10c50*/  FSEL R118, R118, -INF , P3 ;  /* 0xff80000076767808 */ /* 0x000fc40001800000 */
[----:B------:R-:W-:Y:S02]  /*10c60*/  FSEL R115, R115, -INF , P1 ;  /* 0xff80000073737808 */ /* 0x000fe40000800000 */
[----:B------:R-:W-:Y:S02]  /*10c70*/  ISETP.GE.AND P1, PT, R50, R232, PT ;  /* 0x000000e83200720c */ /* 0x000fe40003f26270 */
[----:B------:R-:W-:Y:S02]  /*10c80*/  FSEL R116, R116, -INF , P2 ;  /* 0xff80000074747808 */ /* 0x000fe40001000000 */
[----:B------:R-:W-:Y:S02]  /*10c90*/  FSEL R178, R118, -INF , !P0 ;  /* 0xff80000076b27808 */ /* 0x000fe40004000000 */
[----:B------:R-:W-:Y:S02]  /*10ca0*/  FSEL R220, R113, -INF , !P6 ;  /* 0xff80000071dc7808 */ /* 0x000fe40007000000 */
[----:B------:R-:W-:-:S02]  /*10cb0*/  FSEL R208, R115, -INF , !P5 ;  /* 0xff80000073d07808 */ /* 0x000fc40006800000 */
[-C--:B------:R-:W-:Y:S02]  /*10cc0*/  ISETP.GE.AND P0, PT, R39, R230.reuse, PT ;  /* 0x000000e62700720c */ /* 0x080fe40003f06270 */
[C---:B------:R-:W-:Y:S02]  /*10cd0*/  ISETP.GE.AND P6, PT, R50.reuse, R231, PT ;  /* 0x000000e73200720c */ /* 0x040fe40003fc6270 */
[C---:B------:R-:W-:Y:S02]  /*10ce0*/  ISETP.GE.AND P2, PT, R50.reuse, R230, PT ;  /* 0x000000e63200720c */ /* 0x040fe40003f46270 */
[----:B------:R-:W-:Y:S01]  /*10cf0*/  ISETP.GE.AND P5, PT, R50, R229, PT ;  /* 0x000000e53200720c */ /* 0x000fe20003fa6270 */
[----:B------:R-:W-:Y:S01]  /*10d00*/  VIADD R50, R49, 0xfffffe59 ;  /* 0xfffffe5931327836 */ /* 0x000fe20000000000 */
[----:B------:R-:W-:Y:S02]  /*10d10*/  FSEL R205, R116, -INF , !P4 ;  /* 0xff80000074cd7808 */ /* 0x000fe40006000000 */
[----:B------:R-:W-:-:S02]  /*10d20*/  FSEL R117, R117, -INF , P1 ;  /* 0xff80000075757808 */ /* 0x000fc40000800000 */
[CC--:B------:R-:W-:Y:S02]  /*10d30*/  ISETP.GE.AND P3, PT, R39.reuse, R232.reuse, PT ;  /* 0x000000e82700720c */ /* 0x0c0fe40003f66270 */
[C---:B------:R-:W-:Y:S02]  /*10d40*/  ISETP.GE.AND P4, PT, R39.reuse, R231, PT ;  /* 0x000000e72700720c */ /* 0x040fe40003f86270 */
[----:B------:R-:W-:Y:S01]  /*10d50*/  ISETP.GE.AND P1, PT, R39, R229, PT ;  /* 0x000000e52700720c */ /* 0x000fe20003f26270 */
[----:B------:R-:W-:Y:S01]  /*10d60*/  VIADD R39, R49, 0xfffffe60 ;  /* 0xfffffe6031277836 */ /* 0x000fe20000000000 */
[----:B------:R-:W-:Y:S02]  /*10d70*/  FSEL R122, R122, -INF , P0 ;  /* 0xff8000007a7a7808 */ /* 0x000fe40000000000 */
[----:B------:R-:W-:Y:S02]  /*10d80*/  FSEL R119, R119, -INF , P2 ;  /* 0xff80000077777808 */ /* 0x000fe40001000000 */
[----:B------:R-:W-:-:S02]  /*10d90*/  ISETP.GE.AND P2, PT, R50, R232, PT ;  /* 0x000000e83200720c */ /* 0x000fc40003f46270 */
[----:B------:R-:W-:Y:S02]  /*10da0*/  FSEL R120, R120, -INF , P3 ;  /* 0xff80000078787808 */ /* 0x000fe40001800000 */
[----:B------:R-:W-:Y:S02]  /*10db0*/  FSEL R181, R122, -INF , !P1 ;  /* 0xff8000007ab57808 */ /* 0x000fe40004800000 */
[----:B------:R-:W-:Y:S02]  /*10dc0*/  FSEL R202, R117, -INF , !P6 ;  /* 0xff80000075ca7808 */ /* 0x000fe40007000000 */
[----:B------:R-:W-:Y:S02]  /*10dd0*/  FSEL R179, R119, -INF , !P5 ;  /* 0xff80000077b37808 */ /* 0x000fe40006800000 */
[----:B------:R-:W-:Y:S02]  /*10de0*/  ISETP.GE.AND P1, PT, R39, R230, PT ;  /* 0x000000e62700720c */ /* 0x000fe40003f26270 */
[----:B------:R-:W-:-:S02]  /*10df0*/  ISETP.GE.AND P6, PT, R50, R231, PT ;  /* 0x000000e73200720c */ /* 0x000fc40003fc6270 */
[C---:B------:R-:W-:Y:S02]  /*10e00*/  ISETP.GE.AND P3, PT, R50.reuse, R230, PT ;  /* 0x000000e63200720c */ /* 0x040fe40003f66270 */
[----:B------:R-:W-:Y:S01]  /*10e10*/  ISETP.GE.AND P5, PT, R50, R229, PT ;  /* 0x000000e53200720c */ /* 0x000fe20003fa6270 */
[----:B------:R-:W-:Y:S01]  /*10e20*/  VIADD R50, R49, 0xfffffe61 ;  /* 0xfffffe6131327836 */ /* 0x000fe20000000000 */
[----:B------:R-:W-:Y:S02]  /*10e30*/  FSEL R200, R120, -INF , !P4 ;  /* 0xff80000078c87808 */ /* 0x000fe40006000000 */
[----:B------:R-:W-:Y:S02]  /*10e40*/  FSEL R121, R121, -INF , P2 ;  /* 0xff80000079797808 */ /* 0x000fe40001000000 */
[C---:B------:R-:W-:Y:S02]  /*10e50*/  ISETP.GE.AND P0, PT, R39.reuse, R232, PT ;  /* 0x000000e82700720c */ /* 0x040fe40003f06270 */
[----:B------:R-:W-:-:S02]  /*10e60*/  ISETP.GE.AND P4, PT, R39, R231, PT ;  /* 0x000000e72700720c */ /* 0x000fc40003f86270 */
[----:B------:R-:W-:Y:S01]  /*10e70*/  ISETP.GE.AND P2, PT, R39, R229, PT ;  /* 0x000000e52700720c */ /* 0x000fe20003f46270 */
[----:B------:R-:W-:Y:S01]  /*10e80*/  VIADD R39, R49, 0xfffffe68 ;  /* 0xfffffe6831277836 */ /* 0x000fe20000000000 */
[----:B------:R-:W-:Y:S02]  /*10e90*/  FSEL R126, R126, -INF , P1 ;  /* 0xff8000007e7e7808 */ /* 0x000fe40000800000 */
[----:B------:R-:W-:Y:S02]  /*10ea0*/  FSEL R123, R123, -INF , P3 ;  /* 0xff8000007b7b7808 */ /* 0x000fe40001800000 */
[----:B------:R-:W-:Y:S02]  /*10eb0*/  ISETP.GE.AND P3, PT, R50, R232, PT ;  /* 0x000000e83200720c */ /* 0x000fe40003f66270 */
[----:B------:R-:W-:Y:S02]  /*10ec0*/  FSEL R124, R124, -INF , P0 ;  /* 0xff8000007c7c7808 */ /* 0x000fe40000000000 */
[----:B------:R-:W-:-:S02]  /*10ed0*/  FSEL R189, R126, -INF , !P2 ;  /* 0xff8000007ebd7808 */ /* 0x000fc40005000000 */
[----:B------:R-:W-:Y:S02]  /*10ee0*/  FSEL R177, R121, -INF , !P6 ;  /* 0xff80000079b17808 */ /* 0x000fe40007000000 */
[----:B------:R-:W-:Y:S02]  /*10ef0*/  FSEL R182, R123, -INF , !P5 ;  /* 0xff8000007bb67808 */ /* 0x000fe40006800000 */
[CC--:B------:R-:W-:Y:S02]  /*10f00*/  ISETP.GE.AND P0, PT, R50.reuse, R230.reuse, PT ;  /* 0x000000e63200720c */ /* 0x0c0fe40003f06270 */
[----:B------:R-:W-:Y:S02]  /*10f10*/  ISETP.GE.AND P2, PT, R39, R230, PT ;  /* 0x000000e62700720c */ /* 0x000fe40003f46270 */
        /* <DEDUP_REMOVED lines=17> */
[CC--:B------:R-:W-:Y:S02]  /*11030*/  ISETP.GE.AND P1, PT, R50.reuse, R230.reuse, PT ;  /* 0x000000e63200720c */ /* 0x0c0fe40003f26270 */
[----:B------:R-:W-:Y:S01]  /*11040*/  ISETP.GE.AND P5, PT, R50, R229, PT ;  /* 0x000000e53200720c */ /* 0x000fe20003fa6270 */
[----:B------:R-:W-:Y:S01]  /*11050*/  VIADD R50, R49, 0xfffffe71 ;  /* 0xfffffe7131327836 */ /* 0x000fe20000000000 */
[C---:B------:R-:W-:Y:S02]  /*11060*/  ISETP.GE.AND P3, PT, R39.reuse, R230, PT ;  /* 0x000000e62700720c */ /* 0x040fe40003f66270 */
[----:B------:R-:W-:Y:S02]  /*11070*/  FSEL R186, R128, -INF , !P4 ;  /* 0xff80000080ba7808 */ /* 0x000fe40006000000 */
[----:B------:R-:W-:Y:S02]  /*11080*/  ISETP.GE.AND P2, PT, R39, R232, PT ;  /* 0x000000e82700720c */ /* 0x000fe40003f46270 */
        /* <DEDUP_REMOVED lines=24> */
[-C--:B------:R-:W-:Y:S02]  /*11210*/  ISETP.GE.AND P2, PT, R50, R232.reuse, PT ;  /* 0x000000e83200720c */ /* 0x080fe40003f46270 */
[----:B------:R-:W-:Y:S02]  /*11220*/  FSEL R170, R170, -INF , P3 ;  /* 0xff800000aaaa7808 */ /* 0x000fe40001800000 */
[----:B------:R-:W-:Y:S02]  /*11230*/  ISETP.GE.AND P0, PT, R39, R232, PT ;  /* 0x000000e82700720c */ /* 0x000fe40003f06270 */
        /* <DEDUP_REMOVED lines=11> */
[----:B------:R-:W-:Y:S01]  /*112f0*/  ISETP.GE.AND P2, PT, R39, R229, PT ;  /* 0x000000e52700720c */ /* 0x000fe20003f46270 */
[----:B------:R-:W-:Y:S01]  /*11300*/  VIADD R39, R49, 0xfffffe88 ;  /* 0xfffffe8831277836 */ /* 0x000fe20000000000 */
[----:B------:R-:W-:Y:S02]  /*11310*/  FSEL R174, R174, -INF , P0 ;  /* 0xff800000aeae7808 */ /* 0x000fe40000000000 */
[----:B------:R-:W-:Y:S02]  /*11320*/  FSEL R176, R176, -INF , P1 ;  /* 0xff800000b0b07808 */ /* 0x000fe40000800000 */
[----:B------:R-:W-:-:S02]  /*11330*/  FSEL R173, R173, -INF , P3 ;  /* 0xff800000adad7808 */ /* 0x000fc40001800000 */
[----:B------:R-:W-:Y:S02]  /*11340*/  ISETP.GE.AND P3, PT, R50, R232, PT ;  /* 0x000000e83200720c */ /* 0x000fe40003f66270 */
[----:B------:R-:W-:Y:S02]  /*11350*/  FSEL R183, R174, -INF , !P4 ;  /* 0xff800000aeb77808 */ /* 0x000fe40006000000 */
[----:B------:R-:W-:Y:S02]  /*11360*/  FSEL R174, R176, -INF , !P2 ;  /* 0xff800000b0ae7808 */ /* 0x000fe40005000000 */
[----:B------:R-:W-:Y:S02]  /*11370*/  FSEL R196, R171, -INF , !P6 ;  /* 0xff800000abc47808 */ /* 0x000fe40007000000 */
[----:B------:R-:W-:Y:S02]  /*11380*/  FSEL R187, R173, -INF , !P5 ;  /* 0xff800000adbb7808 */ /* 0x000fe40006800000 */
[----:B------:R-:W-:-:S02]  /*11390*/  ISETP.GE.AND P0, PT, R50, R230, PT ;  /* 0x000000e63200720c */ /* 0x000fc40003f06270 */
[----:B------:R-:W-:Y:S02]  /*113a0*/  ISETP.GE.AND P2, PT, R39, R230, PT ;  /* 0x000000e62700720c */ /* 0x000fe40003f46270 */
[C---:B------:R-:W-:Y:S02]  /*113b0*/  ISETP.GE.AND P6, PT, R50.reuse, R231, PT ;  /* 0x000000e73200720c */ /* 0x040fe40003fc6270 */
[----:B------:R-:W-:Y:S01]  /*113c0*/  ISETP.GE.AND P5, PT, R50, R229, PT ;  /* 0x000000e53200720c */ /* 0x000fe20003fa6270 */
[----:B------:R-:W-:Y:S01]  /*113d0*/  VIADD R50, R49, 0xfffffe89 ;  /* 0xfffffe8931327836 */ /* 0x000fe20000000000 */
[----:B------:R-:W-:Y:S02]  /*113e0*/  ISETP.GE.AND P1, PT, R39, R232, PT ;  /* 0x000000e82700720c */ /* 0x000fe40003f26270 */
[----:B------:R-:W-:Y:S02]  /*113f0*/  FSEL R175, R175, -INF , P3 ;  /* 0xff800000afaf7808 */ /* 0x000fe40001800000 */
[----:B------:R-:W-:-:S02]  /*11400*/  ISETP.GE.AND P4, PT, R39, R231, PT ;  /* 0x000000e72700720c */ /* 0x000fc40003f86270 */
[----:B------:R-:W-:Y:S01]  /*11410*/  ISETP.GE.AND P3, PT, R39, R229, PT ;  /* 0x000000e52700720c */ /* 0x000fe20003f66270 */
[----:B------:R-:W-:Y:S01]  /*11420*/  VIADD R39, R49, 0xfffffe90 ;  /* 0xfffffe9031277836 */ /* 0x000fe20000000000 */
[----:B------:R-:W-:Y:S02]  /*11430*/  FSEL R173, R180, -INF , P0 ;  /* 0xff800000b4ad7808 */ /* 0x000fe40000000000 */
[----:B------:R-:W-:Y:S02]  /*11440*/  FSEL R172, R204, -INF , P2 ;  /* 0xff800000ccac7808 */ /* 0x000fe40001000000 */
[----:B------:R-:W-:Y:S02]  /*11450*/  FSEL R176, R201, -INF , P1 ;  /* 0xff800000c9b07808 */ /* 0x000fe40000800000 */
[C---:B------:R-:W-:Y:S02]  /*11460*/  ISETP.GE.AND P0, PT, R50.reuse, R232, PT ;  /* 0x000000e83200720c */ /* 0x040fe40003f06270 */
[----:B------:R-:W-:-:S02]  /*11470*/  ISETP.GE.AND P1, PT, R50, R230, PT ;  /* 0x000000e63200720c */ /* 0x000fc40003f26270 */
[----:B------:R-:W-:Y:S02]  /*11480*/  FSEL R180, R175, -INF , !P6 ;  /* 0xff800000afb47808 */ /* 0x000fe40007000000 */
[----:B------:R-:W-:Y:S02]  /*11490*/  FSEL R173, R173, -INF , !P5 ;  /* 0xff800000adad7808 */ /* 0x000fe40006800000 */
[----:B------:R-:W-:Y:S02]  /*114a0*/  FSEL R172, R172, -INF , !P3 ;  /* 0xff800000acac7808 */ /* 0x000fe40005800000 */
[C---:B------:R-:W-:Y:S02]  /*114b0*/  ISETP.GE.AND P6, PT, R50.reuse, R231, PT ;  /* 0x000000e73200720c */ /* 0x040fe40003fc6270 */
[----:B------:R-:W-:Y:S01]  /*114c0*/  ISETP.GE.AND P5, PT, R50, R229, PT ;  /* 0x000000e53200720c */ /* 0x000fe20003fa6270 */
[----:B------:R-:W-:Y:S01]  /*114d0*/  VIADD R50, R49, 0xfffffe91 ;  /* 0xfffffe9131327836 */ /* 0x000fe20000000000 */
[----:B------:R-:W-:-:S02]  /*114e0*/  ISETP.GE.AND P3, PT, R39, R230, PT ;  /* 0x000000e62700720c */ /* 0x000fc40003f66270 */
[----:B------:R-:W-:Y:S02]  /*114f0*/  ISETP.GE.AND P2, PT, R39, R232, PT ;  /* 0x000000e82700720c */ /* 0x000fe40003f46270 */
[----:B------:R-:W-:Y:S02]  /*11500*/  FSEL R176, R176, -INF , !P4 ;  /* 0xff800000b0b07808 */ /* 0x000fe40006000000 */
[----:B------:R-:W-:Y:S02]  /*11510*/  FSEL R175, R203, -INF , P0 ;  /* 0xff800000cbaf7808 */ /* 0x000fe40000000000 */
[----:B------:R-:W-:Y:S02]  /*11520*/  FSEL R171, R206, -INF , P1 ;  /* 0xff800000ceab7808 */ /* 0x000fe40000800000 */
[C---:B------:R-:W-:Y:S02]  /*11530*/  ISETP.GE.AND P4, PT, R39.reuse, R231, PT ;  /* 0x000000e72700720c */ /* 0x040fe40003f86270 */
[----:B------:R-:W-:Y:S01]  /*11540*/  ISETP.GE.AND P0, PT, R39, R229, PT ;  /* 0x000000e52700720c */ /* 0x000fe20003f06270 */
[----:B------:R-:W-:Y:S01]  /*11550*/  VIADD R39, R49, 0xfffffe98 ;  /* 0xfffffe9831277836 */ /* 0x000fe20000000000 */
[----:B------:R-:W-:-:S02]  /*11560*/  FSEL R164, R212, -INF , P3 ;  /* 0xff800000d4a47808 */ /* 0x000fc40001800000 */
[----:B------:R-:W-:Y:S02]  /*11570*/  FSEL R170, R207, -INF , P2 ;  /* 0xff800000cfaa7808 */ /* 0x000fe40001000000 */
[----:B------:R-:W-:Y:S02]  /*11580*/  FSEL R175, R175, -INF , !P6 ;  /* 0xff800000afaf7808 */ /* 0x000fe40007000000 */
[----:B------:R-:W-:Y:S02]  /*11590*/  FSEL R171, R171, -INF , !P5 ;  /* 0xff800000abab7808 */ /* 0x000fe40006800000 */
[C---:B------:R-:W-:Y:S02]  /*115a0*/  ISETP.GE.AND P2, PT, R50.reuse, R230, PT ;  /* 0x000000e63200720c */ /* 0x040fe40003f46270 */
[C---:B------:R-:W-:Y:S02]  /*115b0*/  ISETP.GE.AND P1, PT, R50.reuse, R232, PT ;  /* 0x000000e83200720c */ /* 0x040fe40003f26270 */
[----:B------:R-:W-:-:S02]  /*115c0*/  ISETP.GE.AND P6, PT, R50, R231, PT ;  /* 0x000000e73200720c */ /* 0x000fc40003fc6270 */
[----:B------:R-:W-:Y:S01]  /*115d0*/  ISETP.GE.AND P5, PT, R50, R229, PT ;  /* 0x000000e53200720c */ /* 0x000fe20003fa6270 */
[----:B------:R-:W-:Y:S01]  /*115e0*/  VIADD R50, R49, 0xfffffe99 ;  /* 0xfffffe9931327836 */ /* 0x000fe20000000000 */
[----:B------:R-:W-:Y:S02]  /*115f0*/  FSEL R164, R164, -INF , !P0 ;  /* 0xff800000a4a47808 */ /* 0x000fe40004000000 */
[C---:B------:R-:W-:Y:S02]  /*11600*/  ISETP.GE.AND P0, PT, R39.reuse, R230, PT ;  /* 0x000000e62700720c */ /* 0x040fe40003f06270 */
[----:B------:R-:W-:Y:S02]  /*11610*/  FSEL R126, R214, -INF , P2 ;  /* 0xff800000d67e7808 */ /* 0x000fe40001000000 */
[----:B------:R-:W-:Y:S02]  /*11620*/  FSEL R170, R170, -INF , !P4 ;  /* 0xff800000aaaa7808 */ /* 0x000fe40006000000 */
[----:B------:R-:W-:-:S02]  /*11630*/  ISETP.GE.AND P3, PT, R39, R232, PT ;  /* 0x000000e82700720c */ /* 0x000fc40003f66270 */
[----:B------:R-:W-:Y:S02]  /*11640*/  FSEL R169, R209, -INF , P1 ;  /* 0xff800000d1a97808 */ /* 0x000fe40000800000 */
[C---:B------:R-:W-:Y:S02]  /*11650*/  ISETP.GE.AND P4, PT, R39.reuse, R231, PT ;  /* 0x000000e72700720c */ /* 0x040fe40003f86270 */
[----:B------:R-:W-:Y:S01]  /*11660*/  ISETP.GE.AND P1, PT, R39, R229, PT ;  /* 0x000000e52700720c */ /* 0x000fe20003f26270 */
[----:B------:R-:W-:Y:S01]  /*11670*/  VIADD R39, R49, 0xfffffea0 ;  /* 0xfffffea031277836 */ /* 0x000fe20000000000 */
[----:B------:R-:W-:Y:S02]  /*11680*/  ISETP.GE.AND P2, PT, R50, R232, PT ;  /* 0x000000e83200720c */ /* 0x000fe40003f46270 */
[----:B------:R-:W-:Y:S02]  /*11690*/  FSEL R125, R222, -INF , P0 ;  /* 0xff800000de7d7808 */ /* 0x000fe40000000000 */
[----:B------:R-:W-:-:S02]  /*116a0*/  FSEL R126, R126, -INF , !P5 ;  /* 0xff8000007e7e7808 */ /* 0x000fc40006800000 */
[----:B------:R-:W-:Y:S02]  /*116b0*/  FSEL R169, R169, -INF , !P6 ;  /* 0xff800000a9a97808 */ /* 0x000fe40007000000 */
[----:B------:R-:W-:Y:S02]  /*116c0*/  FSEL R168, R215, -INF , P3 ;  /* 0xff800000d7a87808 */ /* 0x000fe40001800000 */
        /* <DEDUP_REMOVED lines=8> */
[----:B------:R-:W-:Y:S02]  /*11750*/  FSEL R99, R240, -INF , P5 ;  /* 0xff800000f0637808 */ /* 0x000fe40002800000 */
[----:B------:R-:W-:Y:S02]  /*11760*/  FSEL R168, R168, -INF , !P4 ;  /* 0xff800000a8a87808 */ /* 0x000fe40006000000 */
[----:B------:R-:W-:-:S02]  /*11770*/  ISETP.GE.AND P4, PT, R39, R231, PT ;  /* 0x000000e72700720c */ /* 0x000fc40003f86270 */
[----:B------:R-:W-:Y:S01]  /*11780*/  ISETP.GE.AND P2, PT, R39, R229, PT ;  /* 0x000000e52700720c */ /* 0x000fe20003f46270 */
[----:B------:R-:W-:Y:S01]  /*11790*/  VIADD R39, R49, 0xfffffea8 ;  /* 0xfffffea831277836 */ /* 0x000fe20000000000 */
[----:B------:R-:W-:Y:S02]  /*117a0*/  FSEL R165, R165, -INF , !P6 ;  /* 0xff800000a5a57808 */ /* 0x000fe40007000000 */
[----:B------:R-:W-:Y:S02]  /*117b0*/  ISETP.GE.AND P6, PT, R50, R232, PT ;  /* 0x000000e83200720c */ /* 0x000fe40003fc6270 */
[----:B------:R-:W-:Y:S02]  /*117c0*/  FSEL R123, R251, -INF , P0 ;  /* 0xff800000fb7b7808 */ /* 0x000fe40000000000 */
[----:B------:R-:W-:Y:S02]  /*117d0*/  FSEL R98, R98, -INF , P1 ;  /* 0xff80000062627808 */ /* 0x000fe40000800000 */
[----:B------:R-:W-:-:S02]  /*117e0*/  FSEL R99, R99, -INF , !P3 ;  /* 0xff80000063637808 */ /* 0x000fc40005800000 */
[----:B------:R-:W-:Y:S02]  /*117f0*/  ISETP.GE.AND P3, PT, R50, R230, PT ;  /* 0x000000e63200720c */ /* 0x000fe40003f66270 */
[----:B------:R-:W-:Y:S02]  /*11800*/  FSEL R123, R123, -INF , !P4 ;  /* 0xff8000007b7b7808 */ /* 0x000fe40006000000 */
[----:B------:R-:W-:Y:S02]  /*11810*/  FSEL R98, R98, -INF , !P2 ;  /* 0xff80000062627808 */ /* 0x000fe40005000000 */
[----:B------:R-:W-:Y:S02]  /*11820*/  FSEL R122, R252, -INF , P6 ;  /* 0xff800000fc7a7808 */ /* 0x000fe40003000000 */
[C---:B------:R-:W-:Y:S02]  /*11830*/  ISETP.GE.AND P1, PT, R39.reuse, R232, PT ;  /* 0x000000e82700720c */ /* 0x040fe40003f26270 */
[----:B------:R-:W-:-:S02]  /*11840*/  ISETP.GE.AND P4, PT, R39, R231, PT ;  /* 0x000000e72700720c */ /* 0x000fc40003f86270 */
[C---:B------:R-:W-:Y:S02]  /*11850*/  ISETP.GE.AND P2, PT, R39.reuse, R230, PT ;  /* 0x000000e62700720c */ /* 0x040fe40003f46270 */
[-C--:B------:R-:W-:Y:S01]  /*11860*/  ISETP.GE.AND P6, PT, R39, R229.reuse, PT ;  /* 0x000000e52700720c */ /* 0x080fe20003fc6270 */
[----:B------:R-:W-:Y:S01]  /*11870*/  VIADD R39, R49, 0xfffffea9 ;  /* 0xfffffea931277836 */ /* 0x000fe20000000000 */
[C---:B------:R-:W-:Y:S02]  /*11880*/  ISETP.GE.AND P0, PT, R50.reuse, R229, PT ;  /* 0x000000e53200720c */ /* 0x040fe40003f06270 */
[----:B------:R-:W-:Y:S02]  /*11890*/  FSEL R97, R97, -INF , P3 ;  /* 0xff80000061617808 */ /* 0x000fe40001800000 */
[----:B------:R-:W-:Y:S02]  /*118a0*/  ISETP.GE.AND P5, PT, R50, R231, PT ;  /* 0x000000e73200720c */ /* 0x000fe40003fa6270 */
[----:B------:R-:W-:-:S02]  /*118b0*/  FSEL R97, R97, -INF , !P0 ;  /* 0xff80000061617808 */ /* 0x000fc40004000000 */
        /* <DEDUP_REMOVED lines=49> */
[----:B------:R-:W-:Y:S02]  /*11bd0*/  ISETP.GE.AND P3, PT, R39, R230, PT ;  /* 0x000000e62700720c */ /* 0x000fe40003f66270 */
[----:B------:R-:W-:Y:S02]  /*11be0*/  FSEL R117, R117, -INF , !P4 ;  /* 0xff80000075757808 */ /* 0x000fe40006000000 */
[----:B------:R-:W-:Y:S02]  /*11bf0*/  FSEL R92, R92, -INF , !P6 ;  /* 0xff8000005c5c7808 */ /* 0x000fe40007000000 */
[----:B------:R-:W-:Y:S02]  /*11c00*/  FSEL R116, R116, -INF , !P5 ;  /* 0xff80000074747808 */ /* 0x000fe40006800000 */
[----:B------:R-:W-:Y:S02]  /*11c10*/  FSEL R115, R90, -INF , P0 ;  /* 0xff8000005a737808 */ /* 0x000fe40000000000 */
[----:B------:R-:W-:-:S02]  /*11c20*/  ISETP.GE.AND P4, PT, R50, R231, PT ;  /* 0x000000e73200720c */ /* 0x000fc40003f86270 */
[C---:B------:R-:W-:Y:S02]  /*11c30*/  ISETP.GE.AND P1, PT, R50.reuse, R230, PT ;  /* 0x000000e63200720c */ /* 0x040fe40003f26270 */
[----:B------:R-:W-:Y:S01]  /*11c40*/  ISETP.GE.AND P6, PT, R50, R229, PT ;  /* 0x000000e53200720c */ /* 0x000fe20003fc6270 */
[----:B------:R-:W-:Y:S01]  /*11c50*/  VIADD R50, R49, 0xfffffec8 ;  /* 0xfffffec831327836 */ /* 0x000fe20000000000 */
[C---:B------:R-:W-:Y:S02]  /*11c60*/  ISETP.GE.AND P2, PT, R39.reuse, R232, PT ;  /* 0x000000e82700720c */ /* 0x040fe40003f46270 */
[C---:B------:R-:W-:Y:S02]  /*11c70*/  ISETP.GE.AND P5, PT, R39.reuse, R231, PT ;  /* 0x000000e72700720c */ /* 0x040fe40003fa6270 */
[----:B------:R-:W-:Y:S01]  /*11c80*/  ISETP.GE.AND P0, PT, R39, R229, PT ;  /* 0x000000e52700720c */ /* 0x000fe20003f06270 */
[----:B------:R-:W-:Y:S01]  /*11c90*/  VIADD R39, R49, 0xfffffec9 ;  /* 0xfffffec931277836 */ /* 0x000fe20000000000 */
[----:B------:R-:W-:-:S02]  /*11ca0*/  FSEL R44, R44, -INF , P3 ;  /* 0xff8000002c2c7808 */ /* 0x000fc40001800000 */
[----:B------:R-:W-:Y:S02]  /*11cb0*/  FSEL R114, R89, -INF , P2 ;  /* 0xff80000059727808 */ /* 0x000fe40001000000 */
[----:B------:R-:W-:Y:S02]  /*11cc0*/  FSEL R61, R61, -INF , P1 ;  /* 0xff8000003d3d7808 */ /* 0x000fe40000800000 */
[----:B------:R-:W-:Y:S01]  /*11cd0*/  FSEL R89, R44, -INF , !P0 ;  /* 0xff8000002c597808 */ /* 0x000fe20004000000 */
[----:B------:R-:W-:Y:S01]  /*11ce0*/  VIADD R44, R49, 0xfffffed0 ;  /* 0xfffffed0312c7836 */ /* 0x000fe20000000000 */
[----:B------:R-:W-:Y:S02]  /*11cf0*/  ISETP.GE.AND P2, PT, R50, R230, PT ;  /* 0x000000e63200720c */ /* 0x000fe40003f46270 */
[----:B------:R-:W-:Y:S02]  /*11d00*/  ISETP.GE.AND P3, PT, R39, R232, PT ;  /* 0x000000e82700720c */ /* 0x000fe40003f66270 */
[----:B------:R-:W-:-:S02]  /*11d10*/  FSEL R90, R61, -INF , !P6 ;  /* 0xff8000003d5a7808 */ /* 0x000fc40007000000 */
[-C--:B------:R-:W-:Y:S02]  /*11d20*/  ISETP.GE.AND P6, PT, R50, R229.reuse, PT ;  /* 0x000000e53200720c */ /* 0x080fe40003fc6270 */
[----:B------:R-:W-:Y:S02]  /*11d30*/  FSEL R88, R88, -INF , P2 ;  /* 0xff80000058587808 */ /* 0x000fe40001000000 */
[----:B------:R-:W-:Y:S02]  /*11d40*/  FSEL R105, R105, -INF , P3 ;  /* 0xff80000069697808 */ /* 0x000fe40001800000 */
[----:B------:R-:W-:Y:S02]  /*11d50*/  ISETP.GE.AND P3, PT, R44, R230, PT ;  /* 0x000000e62c00720c */ /* 0x000fe40003f66270 */
[----:B------:R-:W-:Y:S02]  /*11d60*/  FSEL R88, R88, -INF , !P6 ;  /* 0xff80000058587808 */ /* 0x000fe40007000000 */
[----:B------:R-:W-:-:S02]  /*11d70*/  ISETP.GE.AND P6, PT, R44, R229, PT ;  /* 0x000000e52c00720c */ /* 0x000fc40003fc6270 */
[----:B------:R-:W-:Y:S02]  /*11d80*/  FSEL R22, R22, -INF , P3 ;  /* 0xff80000016167808 */ /* 0x000fe40001800000 */
[----:B------:R-:W-:Y:S02]  /*11d90*/  ISETP.GE.AND P1, PT, R50, R232, PT ;  /* 0x000000e83200720c */ /* 0x000fe40003f26270 */
[----:B------:R-:W-:Y:S02]  /*11da0*/  ISETP.GE.AND P0, PT, R39, R230, PT ;  /* 0x000000e62700720c */ /* 0x000fe40003f06270 */
[----:B------:R-:W-:Y:S02]  /*11db0*/  FSEL R86, R22, -INF , !P6 ;  /* 0xff80000016567808 */ /* 0x000fe40007000000 */
[----:B------:R-:W-:Y:S02]  /*11dc0*/  FSEL R114, R114, -INF , !P5 ;  /* 0xff80000072727808 */ /* 0x000fe40006800000 */
[----:B------:R-:W-:-:S02]  /*11dd0*/  FSEL R45, R45, -INF , P1 ;  /* 0xff8000002d2d7808 */ /* 0x000fc40000800000 */
[----:B------:R-:W-:Y:S02]  /*11de0*/  FMNMX3.FTZ R22, R36, R15, R14, !PT ;  /* 0x0000000f24167276 */ /* 0x000fe4000781000e */
[C---:B------:R-:W-:Y:S02]  /*11df0*/  ISETP.GE.AND P5, PT, R39.reuse, R231, PT ;  /* 0x000000e72700720c */ /* 0x040fe40003fa6270 */
[----:B------:R-:W-:Y:S01]  /*11e00*/  ISETP.GE.AND P1, PT, R39, R229, PT ;  /* 0x000000e52700720c */ /* 0x000fe20003f26270 */
[----:B------:R-:W-:Y:S01]  /*11e10*/  VIADD R39, R49, 0xfffffed1 ;  /* 0xfffffed131277836 */ /* 0x000fe20000000000 */
[----:B------:R-:W-:Y:S02]  /*11e20*/  ISETP.GE.AND P2, PT, R44, R232, PT ;  /* 0x000000e82c00720c */ /* 0x000fe40003f46270 */
[----:B------:R-:W-:Y:S01]  /*11e30*/  FSEL R46, R46, -INF , P0 ;  /* 0xff8000002e2e7808 */ /* 0x000fe20000000000 */
[----:B------:R-:W-:Y:S01]  /*11e40*/  IMAD.MOV.U32 R201, RZ, RZ, R87 ;  /* 0x000000ffffc97224 */ /* 0x000fe200078e0057 */
[----:B------:R-:W-:-:S02]  /*11e50*/  FMNMX3.FTZ R22, R22, R18, R17, !PT ;  /* 0x0000001216167276 */ /* 0x000fc40007810011 */
        /* <DEDUP_REMOVED lines=8> */
[----:B------:R-:W-:Y:S02]  /*11ee0*/  FSEL R115, R115, -INF , !P4 ;  /* 0xff80000073737808 */ /* 0x000fe40006000000 */
[----:B------:R-:W-:Y:S02]  /*11ef0*/  FMNMX3.FTZ R22, R22, R26, R25, !PT ;  /* 0x0000001a16167276 */ /* 0x000fe40007810019 */
[----:B------:R-:W-:Y:S01]  /*11f00*/  ISETP.GE.AND P4, PT, R50, R231, PT ;  /* 0x000000e73200720c */ /* 0x000fe20003f86270 */
[----:B------:R-:W-:Y:S01]  /*11f10*/  VIADD R20, R49, 0xfffffed9 ;  /* 0xfffffed931147836 */ /* 0x000fe20000000000 */
[----:B------:R-:W-:Y:S02]  /*11f20*/  FSEL R21, R21, -INF , P0 ;  /* 0xff80000015157808 */ /* 0x000fe40000000000 */
[----:B------:R-:W-:-:S02]  /*11f30*/  FMNMX3.FTZ R22, R22, R24, R30, !PT ;  /* 0x0000001816167276 */ /* 0x000fc4000781001e */
[----:B------:R-:W-:Y:S02]  /*11f40*/  FSEL R113, R45, -INF , !P4 ;  /* 0xff8000002d717808 */ /* 0x000fe40006000000 */
[----:B------:R-:W-:Y:S02]  /*11f50*/  ISETP.GE.AND P3, PT, R39, R232, PT ;  /* 0x000000e82700720c */ /* 0x000fe40003f66270 */
[----:B------:R-:W-:Y:S01]  /*11f60*/  FSEL R23, R23, -INF , P1 ;  /* 0xff80000017177808 */ /* 0x000fe20000800000 */
[----:B------:R-:W-:Y:S01]  /*11f70*/  IMAD.MOV.U32 R252, RZ, RZ, R54 ;  /* 0x000000fffffc7224 */ /* 0x000fe200078e0036 */
[----:B------:R-:W-:Y:S01]  /*11f80*/  ISETP.GE.AND P4, PT, R44, R231, PT ;  /* 0x000000e72c00720c */ /* 0x000fe20003f86270 */
[----:B------:R-:W-:Y:S01]  /*11f90*/  IMAD.MOV.U32 R204, RZ, RZ, R85 ;  /* 0x000000ffffcc7224 */ /* 0x000fe200078e0055 */
[----:B------:R-:W-:Y:S02]  /*11fa0*/  ISETP.GE.AND P0, PT, R39, R230, PT ;  /* 0x000000e62700720c */ /* 0x000fe40003f06270 */
[----:B------:R-:W-:-:S02]  /*11fb0*/  FSEL R110, R21, -INF , !P5 ;  /* 0xff800000156e7808 */ /* 0x000fc40006800000 */
[----:B------:R-:W-:Y:S02]  /*11fc0*/  FMNMX3.FTZ R22, R22, R52, R57, !PT ;  /* 0x0000003416167276 */ /* 0x000fe40007810039 */
[----:B------:R-:W-:Y:S02]  /*11fd0*/  FSEL R85, R23, -INF , !P2 ;  /* 0xff80000017557808 */ /* 0x000fe40005000000 */
[----:B------:R-:W-:Y:S02]  /*11fe0*/  FSEL R72, R72, -INF , P3 ;  /* 0xff80000048487808 */ /* 0x000fe40001800000 */
[----:B------:R-:W-:Y:S01]  /*11ff0*/  FMNMX3.FTZ R21, R0, R4, R6, !PT ;  /* 0x0000000400157276 */ /* 0x000fe20007810006 */
[----:B------:R-:W-:Y:S01]  /*12000*/  IMAD.MOV.U32 R214, RZ, RZ, R76 ;  /* 0x000000ffffd67224 */ /* 0x000fe200078e004c */
[----:B------:R-:W-:Y:S01]  /*12010*/  FSEL R111, R111, -INF , !P4 ;  /* 0xff8000006f6f7808 */ /* 0x000fe20006000000 */
[----:B------:R-:W-:Y:S01]  /*12020*/  IMAD.MOV.U32 R215, RZ, RZ, R75 ;  /* 0x000000ffffd77224 */ /* 0x000fe200078e004b */
[----:B------:R-:W-:-:S02]  /*12030*/  ISETP.GE.AND P1, PT, R20, R232, PT ;  /* 0x000000e81400720c */ /* 0x000fc40003f26270 */
[C---:B------:R-:W-:Y:S02]  /*12040*/  ISETP.GE.AND P5, PT, R20.reuse, R231, PT ;  /* 0x000000e71400720c */ /* 0x040fe40003fa6270 */
[C---:B------:R-:W-:Y:S02]  /*12050*/  ISETP.GE.AND P2, PT, R20.reuse, R230, PT ;  /* 0x000000e61400720c */ /* 0x040fe40003f46270 */
[----:B------:R-:W-:Y:S01]  /*12060*/  ISETP.GE.AND P3, PT, R20, R229, PT ;  /* 0x000000e51400720c */ /* 0x000fe20003f66270 */
[----:B------:R-:W-:Y:S01]  /*12070*/  VIADD R20, R49, 0xfffffee0 ;  /* 0xfffffee031147836 */ /* 0x000fe20000000000 */
[C---:B------:R-:W-:Y:S02]  /*12080*/  ISETP.GE.AND P4, PT, R39.reuse, R231, PT ;  /* 0x000000e72700720c */ /* 0x040fe40003f86270 */
[----:B------:R-:W-:Y:S02]  /*12090*/  ISETP.GE.AND P6, PT, R39, R229, PT ;  /* 0x000000e52700720c */ /* 0x000fe40003fc6270 */
[----:B------:R-:W-:-:S02]  /*120a0*/  FSEL R29, R29, -INF , P0 ;  /* 0xff8000001d1d7808 */ /* 0x000fc40000000000 */
[----:B------:R-:W-:Y:S02]  /*120b0*/  FMNMX3.FTZ R22, R22, R56, R252, !PT ;  /* 0x0000003816167276 */ /* 0x000fe400078100fc */
[----:B------:R-:W-:Y:S01]  /*120c0*/  FMNMX3.FTZ R21, R21, R5, R7, !PT ;  /* 0x0000000515157276 */ /* 0x000fe20007810007 */
[----:B------:R-:W-:Y:S01]  /*120d0*/  IMAD.MOV.U32 R212, RZ, RZ, R78 ;  /* 0x000000ffffd47224 */ /* 0x000fe200078e004e */
[----:B------:R-:W-:Y:S01]  /*120e0*/  FSEL R109, R72, -INF , !P4 ;  /* 0xff800000486d7808 */ /* 0x000fe20006000000 */
[----:B------:R-:W-:Y:S01]  /*120f0*/  IMAD.MOV.U32 R209, RZ, RZ, R77 ;  /* 0x000000ffffd17224 */ /* 0x000fe200078e004d */
[----:B------:R-:W-:Y:S02]  /*12100*/  FSEL R84, R29, -INF , !P6 ;  /* 0xff8000001d547808 */ /* 0x000fe40007000000 */
[----:B------:R-:W-:Y:S02]  /*12110*/  FSEL R28, R28, -INF , P1 ;  /* 0xff8000001c1c7808 */ /* 0x000fe40000800000 */
[----:B------:R-:W-:-:S02]  /*12120*/  ISETP.GE.AND P0, PT, R20, R232, PT ;  /* 0x000000e81400720c */ /* 0x000fc40003f06270 */
[C---:B------:R-:W-:Y:S02]  /*12130*/  ISETP.GE.AND P4, PT, R20.reuse, R231, PT ;  /* 0x000000e71400720c */ /* 0x040fe40003f86270 */
[C---:B------:R-:W-:Y:S02]  /*12140*/  ISETP.GE.AND P6, PT, R20.reuse, R230, PT ;  /* 0x000000e61400720c */ /* 0x040fe40003fc6270 */
[----:B------:R-:W-:Y:S01]  /*12150*/  ISETP.GE.AND P1, PT, R20, R229, PT ;  /* 0x000000e51400720c */ /* 0x000fe20003f26270 */
[----:B------:R-:W-:Y:S01]  /*12160*/  VIADD R20, R49, 0xfffffee1 ;  /* 0xfffffee131147836 */ /* 0x000fe20000000000 */
[----:B------:R-:W-:Y:S02]  /*12170*/  FMNMX3.FTZ R22, R22, R215, R214, !PT ;  /* 0x000000d716167276 */ /* 0x000fe400078100d6 */
[----:B------:R-:W-:Y:S02]  /*12180*/  FSEL R41, R41, -INF , P2 ;  /* 0xff80000029297808 */ /* 0x000fe40001000000 */
[----:B------:R-:W-:Y:S01]  /*12190*/  FMNMX3.FTZ R21, R21, R32, R40, !PT ;  /* 0x0000002015157276 */ /* 0x000fe20007810028 */
[----:B------:R-:W-:Y:S01]  /*121a0*/  IMAD.MOV.U32 R240, RZ, RZ, R58 ;  /* 0x000000fffff07224 */ /* 0x000fe200078e003a */
[----:B------:R-:W-:Y:S01]  /*121b0*/  FMNMX3.FTZ R22, R22, R209, R212, !PT ;  /* 0x000000d116167276 */ /* 0x000fe200078100d4 */
[----:B------:R-:W-:Y:S01]  /*121c0*/  IMAD.MOV.U32 R251, RZ, RZ, R55 ;  /* 0x000000fffffb7224 */ /* 0x000fe200078e0037 */
[----:B------:R-:W-:-:S02]  /*121d0*/  FSEL R108, R28, -INF , !P5 ;  /* 0xff8000001c6c7808 */ /* 0x000fc40006800000 */
[----:B------:R-:W-:Y:S02]  /*121e0*/  FSEL R83, R41, -INF , !P3 ;  /* 0xff80000029537808 */ /* 0x000fe40005800000 */
[----:B------:R-:W-:Y:S02]  /*121f0*/  FSEL R31, R31, -INF , P0 ;  /* 0xff8000001f1f7808 */ /* 0x000fe40000000000 */
[----:B------:R-:W-:Y:S02]  /*12200*/  FMNMX3.FTZ R21, R21, R47, R53, !PT ;  /* 0x0000002f15157276 */ /* 0x000fe40007810035 */
[C---:B------:R-:W-:Y:S02]  /*12210*/  ISETP.GE.AND P5, PT, R20.reuse, R232, PT ;  /* 0x000000e81400720c */ /* 0x040fe40003fa6270 */
[C---:B------:R-:W-:Y:S02]  /*12220*/  ISETP.GE.AND P2, PT, R20.reuse, R231, PT ;  /* 0x000000e71400720c */ /* 0x040fe40003f46270 */
[----:B------:R-:W-:-:S02]  /*12230*/  ISETP.GE.AND P3, PT, R20, R230, PT ;  /* 0x000000e61400720c */ /* 0x000fc40003f66270 */
[----:B------:R-:W-:Y:S01]  /*12240*/  ISETP.GE.AND P0, PT, R20, R229, PT ;  /* 0x000000e51400720c */ /* 0x000fe20003f06270 */
[----:B------:R-:W-:Y:S01]  /*12250*/  VIADD R20, R49, 0xfffffee8 ;  /* 0xfffffee831147836 */ /* 0x000fe20000000000 */
[----:B------:R-:W-:Y:S01]  /*12260*/  FSEL R82, R10, -INF , P6 ;  /* 0xff8000000a527808 */ /* 0x000fe20003000000 */
[----:B------:R-:W-:Y:S01]  /*12270*/  IMAD.MOV.U32 R222, RZ, RZ, R73 ;  /* 0x000000ffffde7224 */ /* 0x000fe200078e0049 */
[----:B------:R-:W-:Y:S01]  /*12280*/  FMNMX3.FTZ R10, R22, R201, R223, !PT ;  /* 0x000000c9160a7276 */ /* 0x000fe200078100df */
[----:B------:R-:W-:Y:S01]  /*12290*/  IMAD.MOV.U32 R219, RZ, RZ, R59 ;  /* 0x000000ffffdb7224 */ /* 0x000fe200078e003b */
[----:B------:R-:W-:Y:S01]  /*122a0*/  FMNMX3.FTZ R21, R21, R251, R240, !PT ;  /* 0x000000fb15157276 */ /* 0x000fe200078100f0 */
[----:B------:R-:W-:Y:S01]  /*122b0*/  IMAD.MOV.U32 R206, RZ, RZ, R100 ;  /* 0x000000ffffce7224 */ /* 0x000fe200078e0064 */
[----:B------:R-:W-:Y:S01]  /*122c0*/  FSEL R107, R31, -INF , !P4 ;  /* 0xff8000001f6b7808 */ /* 0x000fe20006000000 */
[----:B------:R-:W-:Y:S01]  /*122d0*/  IMAD.MOV.U32 R207, RZ, RZ, R79 ;  /* 0x000000ffffcf7224 */ /* 0x000fe200078e004f */
[----:B------:R-:W-:-:S02]  /*122e0*/  FSEL R82, R82, -INF , !P1 ;  /* 0xff80000052527808 */ /* 0x000fc40004800000 */
[----:B------:R-:W-:Y:S02]  /*122f0*/  FSEL R106, R8, -INF , P5 ;  /* 0xff800000086a7808 */ /* 0x000fe40002800000 */
[C---:B------:R-:W-:Y:S02]  /*12300*/  ISETP.GE.AND P4, PT, R20.reuse, R232, PT ;  /* 0x000000e81400720c */ /* 0x040fe40003f86270 */
[C---:B------:R-:W-:Y:S02]  /*12310*/  ISETP.GE.AND P6, PT, R20.reuse, R231, PT ;  /* 0x000000e71400720c */ /* 0x040fe40003fc6270 */
[----:B------:R-:W-:Y:S02]  /*12320*/  ISETP.GE.AND P1, PT, R20, R230, PT ;  /* 0x000000e61400720c */ /* 0x000fe40003f26270 */
[----:B------:R-:W-:Y:S02]  /*12330*/  FMNMX3.FTZ R10, R10, R221, R220, !PT ;  /* 0x000000dd0a0a7276 */ /* 0x000fe400078100dc */
[----:B------:R-:W-:-:S02]  /*12340*/  ISETP.GE.AND P5, PT, R20, R229, PT ;  /* 0x000000e51400720c */ /* 0x000fc40003fa6270 */
[----:B------:R-:W-:Y:S01]  /*12350*/  FMNMX3.FTZ R20, R21, R219, R222, !PT ;  /* 0x000000db15147276 */ /* 0x000fe200078100de */
[----:B------:R-:W-:Y:S01]  /*12360*/  IMAD.MOV.U32 R203, RZ, RZ, R103 ;  /* 0x000000ffffcb7224 */ /* 0x000fe200078e0067 */
[----:B------:R-:W-:Y:S02]  /*12370*/  FMNMX3.FTZ R10, R10, R205, R202, !PT ;  /* 0x000000cd0a0a7276 */ /* 0x000fe400078100ca */
[----:B------:R-:W-:Y:S02]  /*12380*/  FMNMX3.FTZ R20, R20, R207, R206, !PT ;  /* 0x000000cf14147276 */ /* 0x000fe400078100ce */
[----:B------:R-:W-:Y:S02]  /*12390*/  FMNMX3.FTZ R10, R10, R200, R177, !PT ;  /* 0x000000c80a0a7276 */ /* 0x000fe400078100b1 */
[----:B------:R-:W-:Y:S02]  /*123a0*/  FSEL R81, R9, -INF , P3 ;  /* 0xff80000009517808 */ /* 0x000fe40001800000 */
        /* <DEDUP_REMOVED lines=16> */
[----:B------:R-:W-:Y:S01]  /*124b0*/  FMNMX3.FTZ R9, R9, R190, R187, !PT ;  /* 0x000000be09097276 */ /* 0x000fe200078100bb */
[----:B------:R-:W-:Y:S01]  /*124c0*/  VIADD R8, R49, 0xfffffee9 ;  /* 0xfffffee931087836 */ /* 0x000fe20000000000 */
[----:B------:R-:W-:Y:S02]  /*124d0*/  FMNMX3.FTZ R10, R10, R123, R122, !PT ;  /* 0x0000007b0a0a7276 */ /* 0x000fe4000781007a */
[----:B------:R-:W-:-:S02]  /*124e0*/  FMNMX3.FTZ R9, R9, R174, R173, !PT ;  /* 0x000000ae09097276 */ /* 0x000fc400078100ad */
[----:B------:R-:W-:Y:S02]  /*124f0*/  FMNMX3.FTZ R10, R10, R121, R120, !PT ;  /* 0x000000790a0a7276 */ /* 0x000fe40007810078 */
[----:B------:R-:W-:Y:S02]  /*12500*/  FSEL R106, R106, -INF , !P2 ;  /* 0xff8000006a6a7808 */ /* 0x000fe40005000000 */
[----:B------:R-:W-:Y:S02]  /*12510*/  FSEL R81, R81, -INF , !P0 ;  /* 0xff80000051517808 */ /* 0x000fe40004000000 */
[----:B------:R-:W-:Y:S02]  /*12520*/  FSEL R11, R11, -INF , P4 ;  /* 0xff8000000b0b7808 */ /* 0x000fe40002000000 */
[----:B------:R-:W-:Y:S02]  /*12530*/  FMNMX3.FTZ R9, R9, R172, R171, !PT ;  /* 0x000000ac09097276 */ /* 0x000fe400078100ab */
[----:B------:R-:W-:-:S02]  /*12540*/  ISETP.GE.AND P2, PT, R8, R232, PT ;  /* 0x000000e80800720c */ /* 0x000fc40003f46270 */
[C---:B------:R-:W-:Y:S02]  /*12550*/  ISETP.GE.AND P3, PT, R8.reuse, R231, PT ;  /* 0x000000e70800720c */ /* 0x040fe40003f66270 */
[C---:B------:R-:W-:Y:S02]  /*12560*/  ISETP.GE.AND P0, PT, R8.reuse, R230, PT ;  /* 0x000000e60800720c */ /* 0x040fe40003f06270 */
[----:B------:R-:W-:Y:S01]  /*12570*/  ISETP.GE.AND P4, PT, R8, R229, PT ;  /* 0x000000e50800720c */ /* 0x000fe20003f86270 */
[----:B------:R-:W-:Y:S01]  /*12580*/  VIADD R8, R49, 0xfffffef0 ;  /* 0xfffffef031087836 */ /* 0x000fe20000000000 */
[----:B------:R-:W-:Y:S02]  /*12590*/  FMNMX3.FTZ R10, R10, R119, R118, !PT ;  /* 0x000000770a0a7276 */ /* 0x000fe40007810076 */
[----:B------:R-:W-:Y:S02]  /*125a0*/  FMNMX3.FTZ R9, R9, R164, R126, !PT ;  /* 0x000000a409097276 */ /* 0x000fe4000781007e */
[----:B------:R-:W-:-:S02]  /*125b0*/  FSEL R12, R12, -INF , P2 ;  /* 0xff8000000c0c7808 */ /* 0x000fc40001000000 */
[----:B------:R-:W-:Y:S02]  /*125c0*/  FSEL R105, R11, -INF , !P6 ;  /* 0xff8000000b697808 */ /* 0x000fe40007000000 */
[----:B------:R-:W-:Y:S02]  /*125d0*/  ISETP.GE.AND P6, PT, R8, R232, PT ;  /* 0x000000e80800720c */ /* 0x000fe40003fc6270 */
[----:B------:R-:W-:Y:S02]  /*125e0*/  FMNMX3.FTZ R10, R10, R117, R116, !PT ;  /* 0x000000750a0a7276 */ /* 0x000fe40007810074 */
[----:B------:R-:W-:Y:S02]  /*125f0*/  FMNMX3.FTZ R9, R9, R125, R99, !PT ;  /* 0x0000007d09097276 */ /* 0x000fe40007810063 */
[----:B------:R-:W-:Y:S02]  /*12600*/  FSEL R33, R33, -INF , P1 ;  /* 0xff80000021217808 */ /* 0x000fe40000800000 */
[----:B------:R-:W-:-:S02]  /*12610*/  FSEL R104, R12, -INF , !P3 ;  /* 0xff8000000c687808 */ /* 0x000fc40005800000 */
[C---:B------:R-:W-:Y:S02]  /*12620*/  ISETP.GE.AND P1, PT, R8.reuse, R231, PT ;  /* 0x000000e70800720c */ /* 0x040fe40003f26270 */
[C---:B------:R-:W-:Y:S02]  /*12630*/  ISETP.GE.AND P2, PT, R8.reuse, R230, PT ;  /* 0x000000e60800720c */ /* 0x040fe40003f46270 */
[----:B------:R-:W-:Y:S01]  /*12640*/  ISETP.GE.AND P3, PT, R8, R229, PT ;  /* 0x000000e50800720c */ /* 0x000fe20003f66270 */
[----:B------:R-:W-:Y:S01]  /*12650*/  VIADD R8, R49, 0xfffffef1 ;  /* 0xfffffef131087836 */ /* 0x000fe20000000000 */
[----:B------:R-:W-:Y:S02]  /*12660*/  FSEL R34, R34, -INF , P6 ;  /* 0xff80000022227808 */ /* 0x000fe40003000000 */
[----:B------:R-:W-:Y:S02]  /*12670*/  FMNMX3.FTZ R10, R10, R115, R114, !PT ;  /* 0x000000730a0a7276 */ /* 0x000fe40007810072 */
[----:B------:R-:W-:-:S02]  /*12680*/  FMNMX3.FTZ R9, R9, R98, R97, !PT ;  /* 0x0000006209097276 */ /* 0x000fc40007810061 */
[----:B------:R-:W-:Y:S02]  /*12690*/  FSEL R13, R13, -INF , P0 ;  /* 0xff8000000d0d7808 */ /* 0x000fe40000000000 */
[----:B------:R-:W-:Y:S02]  /*126a0*/  FSEL R103, R34, -INF , !P1 ;  /* 0xff80000022677808 */ /* 0x000fe40004800000 */
[----:B------:R-:W-:Y:S02]  /*126b0*/  FSEL R35, R35, -INF , P2 ;  /* 0xff80000023237808 */ /* 0x000fe40001000000 */
[----:B------:R-:W-:Y:S02]  /*126c0*/  FMNMX3.FTZ R10, R10, R113, R112, !PT ;  /* 0x000000710a0a7276 */ /* 0x000fe40007810070 */
[C---:B------:R-:W-:Y:S02]  /*126d0*/  ISETP.GE.AND P0, PT, R8.reuse, R232, PT ;  /* 0x000000e80800720c */ /* 0x040fe40003f06270 */
[----:B------:R-:W-:-:S02]  /*126e0*/  ISETP.GE.AND P6, PT, R8, R231, PT ;  /* 0x000000e70800720c */ /* 0x000fc40003fc6270 */
[C---:B------:R-:W-:Y:S02]  /*126f0*/  ISETP.GE.AND P1, PT, R8.reuse, R230, PT ;  /* 0x000000e60800720c */ /* 0x040fe40003f26270 */
[----:B------:R-:W-:Y:S01]  /*12700*/  ISETP.GE.AND P2, PT, R8, R229, PT ;  /* 0x000000e50800720c */ /* 0x000fe20003f46270 */
[----:B------:R-:W-:Y:S01]  /*12710*/  VIADD R8, R49, 0xfffffef8 ;  /* 0xfffffef831087836 */ /* 0x000fe20000000000 */
[----:B------:R-:W-:Y:S02]  /*12720*/  FMNMX3.FTZ R9, R9, R96, R95, !PT ;  /* 0x0000006009097276 */ /* 0x000fe4000781005f */
[----:B------:R-:W-:Y:S02]  /*12730*/  FMNMX3.FTZ R10, R10, R111, R110, !PT ;  /* 0x0000006f0a0a7276 */ /* 0x000fe4000781006e */
[----:B------:R-:W-:Y:S01]  /*12740*/  FMNMX3.FTZ R9, R9, R94, R93, !PT ;  /* 0x0000005e09097276 */ /* 0x000fe2000781005d */
[----:B------:R-:W-:Y:S01]  /*12750*/  VIADD R49, R49, 0xfffffef9 ;  /* 0xfffffef931317836 */ /* 0x000fe20000000000 */
[----:B------:R-:W-:-:S02]  /*12760*/  FSEL R19, R19, -INF , P0 ;  /* 0xff80000013137808 */ /* 0x000fc40000000000 */
[----:B------:R-:W-:Y:S02]  /*12770*/  ISETP.GE.AND P0, PT, R8, R232, PT ;  /* 0x000000e80800720c */ /* 0x000fe40003f06270 */
[----:B------:R-:W-:Y:S02]  /*12780*/  FMNMX3.FTZ R10, R10, R109, R108, !PT ;  /* 0x0000006d0a0a7276 */ /* 0x000fe4000781006c */
[----:B------:R-:W-:Y:S02]  /*12790*/  FMNMX3.FTZ R9, R9, R92, R91, !PT ;  /* 0x0000005c09097276 */ /* 0x000fe4000781005b */
[----:B------:R-:W-:Y:S02]  /*127a0*/  FSEL R102, R19, -INF , !P6 ;  /* 0xff80000013667808 */ /* 0x000fe40007000000 */
[----:B------:R-:W-:Y:S02]  /*127b0*/  ISETP.GE.AND P6, PT, R8, R231, PT ;  /* 0x000000e70800720c */ /* 0x000fe40003fc6270 */
[----:B------:R-:W-:-:S02]  /*127c0*/  FSEL R48, R48, -INF , P0 ;  /* 0xff80000030307808 */ /* 0x000fc40000000000 */
[----:B------:R-:W-:Y:S02]  /*127d0*/  ISETP.GE.AND P0, PT, R49, R232, PT ;  /* 0x000000e83100720c */ /* 0x000fe40003f06270 */
[----:B------:R-:W-:Y:S02]  /*127e0*/  FMNMX3.FTZ R10, R10, R107, R106, !PT ;  /* 0x0000006b0a0a7276 */ /* 0x000fe4000781006a */
[----:B------:R-:W-:Y:S02]  /*127f0*/  FMNMX3.FTZ R9, R9, R90, R89, !PT ;  /* 0x0000005a09097276 */ /* 0x000fe40007810059 */
[----:B------:R-:W-:Y:S02]  /*12800*/  FSEL R101, R48, -INF , !P6 ;  /* 0xff80000030657808 */ /* 0x000fe40007000000 */
[----:B------:R-:W-:Y:S02]  /*12810*/  ISETP.GE.AND P6, PT, R49, R231, PT ;  /* 0x000000e73100720c */ /* 0x000fe40003fc6270 */
[----:B------:R-:W-:-:S02]  /*12820*/  FSEL R43, R43, -INF , P0 ;  /* 0xff8000002b2b7808 */ /* 0x000fc40000000000 */
[----:B------:R-:W-:Y:S02]  /*12830*/  FMNMX3.FTZ R10, R10, R105, R104, !PT ;  /* 0x000000690a0a7276 */ /* 0x000fe40007810068 */
[----:B------:R-:W-:Y:S02]  /*12840*/  FMNMX3.FTZ R9, R9, R88, R87, !PT ;  /* 0x0000005809097276 */ /* 0x000fe40007810057 */
[----:B------:R-:W-:Y:S02]  /*12850*/  FSEL R100, R43, -INF , !P6 ;  /* 0xff8000002b647808 */ /* 0x000fe40007000000 */
[----:B------:R-:W-:Y:S02]  /*12860*/  FMNMX3.FTZ R10, R10, R103, R102, !PT ;  /* 0x000000670a0a7276 */ /* 0x000fe40007810066 */
[----:B------:R-:W-:Y:S02]  /*12870*/  FMNMX3.FTZ R9, R9, R86, R85, !PT ;  /* 0x0000005609097276 */ /* 0x000fe40007810055 */
[----:B------:R-:W-:-:S02]  /*12880*/  ISETP.GE.AND P0, PT, R8, R230, PT ;  /* 0x000000e60800720c */ /* 0x000fc40003f06270 */
[----:B------:R-:W-:Y:S02]  /*12890*/  ISETP.GE.AND P6, PT, R8, R229, PT ;  /* 0x000000e50800720c */ /* 0x000fe40003fc6270 */
[----:B------:R-:W-:Y:S02]  /*128a0*/  FMNMX3.FTZ R8, R10, R101, R100, !PT ;  /* 0x000000650a087276 */ /* 0x000fe40007810064 */
[----:B------:R-:W-:Y:S02]  /*128b0*/  FMNMX3.FTZ R10, R9, R84, R83, !PT ;  /* 0x00000054090a7276 */ /* 0x000fe40007810053 */
[----:B------:R-:W-:Y:S02]  /*128c0*/  FSEL R80, R33, -INF , !P5 ;  /* 0xff80000021507808 */ /* 0x000fe40006800000 */
[----:B------:R-:W-:Y:S02]  /*128d0*/  ISETP.GE.AND P5, PT, R49, R230, PT ;  /* 0x000000e63100720c */ /* 0x000fe40003fa6270 */
[----:B------:R-:W-:-:S02]  /*128e0*/  FSEL R16, R16, -INF , P1 ;  /* 0xff80000010107808 */ /* 0x000fc40000800000 */
[----:B------:R-:W-:Y:S02]  /*128f0*/  FSEL R79, R13, -INF , !P4 ;  /* 0xff8000000d4f7808 */ /* 0x000fe40006000000 */
[----:B------:R-:W-:Y:S02]  /*12900*/  FMNMX3.FTZ R10, R10, R82, R81, !PT ;  /* 0x000000520a0a7276 */ /* 0x000fe40007810051 */
[----:B------:R-:W-:Y:S02]  /*12910*/  ISETP.GE.AND P1, PT, R49, R229, PT ;  /* 0x000000e53100720c */ /* 0x000fe40003f26270 */
[----:B------:R-:W-:Y:S02]  /*12920*/  FSEL R27, R27, -INF , P0 ;  /* 0xff8000001b1b7808 */ /* 0x000fe40000000000 */
[----:B------:R-:W-:Y:S02]  /*12930*/  FSEL R42, R42, -INF , P5 ;  /* 0xff8000002a2a7808 */ /* 0x000fe40002800000 */
[----:B------:R-:W-:-:S02]  /*12940*/  FSEL R78, R35, -INF , !P3 ;  /* 0xff800000234e7808 */ /* 0x000fc40005800000 */
[----:B------:R-:W-:Y:S02]  /*12950*/  FSEL R77, R16, -INF , !P2 ;  /* 0xff800000104d7808 */ /* 0x000fe40005000000 */
[----:B------:R-:W-:Y:S02]  /*12960*/  FMNMX3.FTZ R10, R10, R80, R79, !PT ;  /* 0x000000500a0a7276 */ /* 0x000fe4000781004f */
[----:B------:R-:W-:Y:S02]  /*12970*/  FSEL R76, R27, -INF , !P6 ;  /* 0xff8000001b4c7808 */ /* 0x000fe40007000000 */
[----:B------:R-:W-:Y:S02]  /*12980*/  FSEL R75, R42, -INF , !P1 ;  /* 0xff8000002a4b7808 */ /* 0x000fe40004800000 */
[----:B------:R-:W-:-:S04]  /*12990*/  FMNMX3.FTZ R10, R10, R78, R77, !PT ;  /* 0x0000004e0a0a7276 */ /* 0x000fc8000781004d */
[----:B------:R-:W-:Y:S01]  /*129a0*/  FMNMX3.FTZ R11, R10, R76, R75, !PT ;  /* 0x0000004c0a0b7276 */ /* 0x000fe2000781004b */
[----:B------:R-:W1:Y:S04]  /*129b0*/  SHFL.BFLY PT, R9, R8, 0x2, 0x1f ;  /* 0x0c401f0008097f89 */ /* 0x000e6800000e0000 */
[----:B------:R-:W3:Y:S01]  /*129c0*/  SHFL.BFLY PT, R10, R11, 0x2, 0x1f ;  /* 0x0c401f000b0a7f89 */ /* 0x000ee200000e0000 */
[----:B-1----:R-:W-:Y:S02]  /*129d0*/  FMNMX.FTZ R9, R8, R9, !PT ;  /* 0x0000000908097209 */ /* 0x002fe40007810000 */
[----:B---3--:R-:W-:-:S05]  /*129e0*/  FMNMX.FTZ R8, R11, R10, !PT ;  /* 0x0000000a0b087209 */ /* 0x008fca0007810000 */
[----:B------:R-:W1:Y:S04]  /*129f0*/  SHFL.BFLY PT, R39, R8, 0x1, 0x1f ;  /* 0x0c201f0008277f89 */ /* 0x000e6800000e0000 */
[----:B------:R-:W3:Y:S01]  /*12a00*/  SHFL.BFLY PT, R61, R9, 0x1, 0x1f ;  /* 0x0c201f00093d7f89 */ /* 0x000ee200000e0000 */
[----:B-1----:R-:W-:-:S04]  /*12a10*/  FMNMX.FTZ R39, R8, R39, !PT ;  /* 0x0000002708277209 */ /* 0x002fc80007810000 */
[----:B------:R-:W-:Y:S01]  /*12a20*/  FSETP.NEU.FTZ.AND P0, PT, R39, -INF , PT ;  /* 0xff8000002700780b */ /* 0x000fe20003f1d000 */
[----:B--2---:R-:W-:Y:S01]  /*12a30*/  FMUL.FTZ R66, R74, R39 ;  /* 0x000000274a427220 */ /* 0x004fe20000410000 */
[----:B---3--:R-:W-:-:S04]  /*12a40*/  FMNMX.FTZ R61, R9, R61, !PT ;  /* 0x0000003d093d7209 */ /* 0x008fc80007810000 */
[----:B------:R-:W-:Y:S02]  /*12a50*/  FSEL R66, R66, RZ, P0 ;  /* 0x000000ff42427208 */ /* 0x000fe40000000000 */
[C---:B------:R-:W-:Y:S01]  /*12a60*/  FSETP.NEU.FTZ.AND P1, PT, R61.reuse, -INF , PT ;  /* 0xff8000003d00780b */ /* 0x040fe20003f3d000 */
[----:B------:R-:W-:Y:S02]  /*12a70*/  FMUL.FTZ R73, R74, R61 ;  /* 0x0000003d4a497220 */ /* 0x000fe40000410000 */
[-CC-:B------:R-:W-:Y:S01]  /*12a80*/  FFMA.FTZ R63, R4, R74.reuse, -R66.reuse ;  /* 0x0000004a043f7223 */ /* 0x180fe20000010842 */
[----:B------:R-:W-:Y:S01]  /*12a90*/  FSEL R4, R61, RZ, P1 ;  /* 0x000000ff3d047208 */ /* 0x000fe20000800000 */
[----:B------:R-:W-:Y:S01]  /*12aa0*/  FFMA.FTZ R5, R5, R74, -R66 ;  /* 0x0000004a05057223 */ /* 0x000fe20000010842 */
[----:B------:R-:W-:Y:S02]  /*12ab0*/  FSEL R73, R73, RZ, P1 ;  /* 0x000000ff49497208 */ /* 0x000fe40000800000 */
[----:B------:R-:W-:Y:S01]  /*12ac0*/  R2P PR, R166, 0x6 ;  /* 0x00000006a6007804 */ /* 0x000fe20000000000 */
[----:B------:R-:W-:Y:S01]  /*12ad0*/  FADD.FTZ R4, R36, -R4 ;  /* 0x8000000424047221 */ /* 0x000fe20000010000 */
[----:B------:R-:W-:-:S02]  /*12ae0*/  LOP3.LUT R68, R67, 0x200, R68, 0xf8, !PT ;  /* 0x0000020043447812 */ /* 0x000fc400078ef844 */
[----:B------:R1:W-:Y:S01]  /*12af0*/  MUFU.EX2 R67, R5 ;  /* 0x0000000500437308 */ /* 0x0003e20000000800 */
[----:B------:R-:W-:Y:S01]  /*12b00*/  FMUL.FTZ R4, R74, R4 ;  /* 0x000000044a047220 */ /* 0x000fe20000410000 */
[----:B------:R-:W-:Y:S01]  /*12b10*/  SEL R129, R60, 0xffffffe0, !P1 ;  /* 0xffffffe03c817807 */ /* 0x000fe20004800000 */
[----:B------:R-:W-:Y:S02]  /*12b20*/  IMAD R68, R68, 0x2, R218 ;  /* 0x0000000244447824 */ /* 0x000fe400078e02da */
[----:B------:R-:W-:-:S03]  /*12b30*/  FFMA.FTZ R7, R7, R74, -R66 ;  /* 0x0000004a07077223 */ /* 0x000fc60000010842 */
[----:B------:R-:W2:Y:S01]  /*12b40*/  MUFU.EX2 R124, R4 ;  /* 0x00000004007c7308 */ /* 0x000ea20000000800 */
[C---:B------:R-:W-:Y:S01]  /*12b50*/  IMAD.IADD R60, R68.reuse, 0x1, R129 ;  /* 0x00000001443c7824 */ /* 0x040fe200078e0281 */
[----:B-1----:R-:W-:Y:S01]  /*12b60*/  FSEL R5, R39, RZ, P0 ;  /* 0x000000ff27057208 */ /* 0x002fe20000000000 */
[----:B------:R-:W-:-:S04]  /*12b70*/  VIADD R20, R68, 0xa000 ;  /* 0x0000a00044147836 */ /* 0x000fc80000000000 */
[----:B------:R-:W-:Y:S01]  /*12b80*/  FADD.FTZ R5, R0, -R5 ;  /* 0x8000000500057221 */ /* 0x000fe20000010000 */
[-C--:B------:R-:W-:Y:S01]  /*12b90*/  FFMA.FTZ R62, R6, R74.reuse, -R66 ;  /* 0x0000004a063e7223 */ /* 0x080fe20000010842 */
[----:B------:R1:W-:Y:S02]  /*12ba0*/  MUFU.EX2 R36, R7 ;  /* 0x0000000700247308 */ /* 0x0003e40000000800 */
[----:B------:R-:W-:Y:S01]  /*12bb0*/  FMUL.FTZ R0, R74, R5 ;  /* 0x000000054a007220 */ /* 0x000fe20000410000 */
[----:B------:R-:W-:Y:S02]  /*12bc0*/  VIADD R127, R68, 0xa040 ;  /* 0x0000a040447f7836 */ /* 0x000fe40000000000 */
[----:B------:R-:W-:Y:S02]  /*12bd0*/  @P2 VIADD R127, R20, 0xffffffc0 ;  /* 0xffffffc0147f2836 */ /* 0x000fe40000000000 */
[-C--:B------:R-:W-:Y:S02]  /*12be0*/  FFMA.FTZ R131, R24, R74.reuse, -R73 ;  /* 0x0000004a18837223 */ /* 0x080fe40000010849 */
[----:B------:R-:W-:Y:S01]  /*12bf0*/  IMAD.IADD R129, R129, 0x1, R127 ;  /* 0x0000000181817824 */ /* 0x000fe200078e027f */
[----:B-1----:R-:W1:Y:S01]  /*12c00*/  LDSM.16.MT88.4 R4, [R60+0xa000] ;  /* 0x00a000003c04783b */ /* 0x002e620000004200 */
[-CC-:B------:R-:W-:Y:S01]  /*12c10*/  FFMA.FTZ R70, R18, R74.reuse, -R73.reuse ;  /* 0x0000004a12467223 */ /* 0x180fe20000010849 */
[--C-:B------:R-:W-:Y:S01]  /*12c20*/  FFMA.FTZ R69, R17, R74, -R73.reuse ;  /* 0x0000004a11457223 */ /* 0x100fe20000010849 */
[----:B--2---:R-:W-:Y:S01]  /*12c30*/  FMUL.FTZ R24, R152, R124 ;  /* 0x0000007c98187220 */ /* 0x004fe20000410000 */
[-CC-:B------:R-:W-:Y:S01]  /*12c40*/  FFMA.FTZ R72, R15, R74.reuse, -R73.reuse ;  /* 0x0000004a0f487223 */ /* 0x180fe20000010849 */
[-CC-:B------:R-:W-:Y:S01]  /*12c50*/  FFMA.FTZ R71, R14, R74.reuse, -R73.reuse ;  /* 0x0000004a0e477223 */ /* 0x180fe20000010849 */
[----:B------:R-:W2:Y:S01]  /*12c60*/  LDSM.16.MT88.4 R16, [R68+0xa000] ;  /* 0x00a000004410783b */ /* 0x000ea20000004200 */
[----:B------:R-:W-:-:S03]  /*12c70*/  FFMA.FTZ R152, R30, R74, -R73 ;  /* 0x0000004a1e987223 */ /* 0x000fc60000010849 */
[----:B------:R-:W3:Y:S04]  /*12c80*/  LDSM.16.MT88.4 R20, [R127] ;  /* 0x000000007f14783b */ /* 0x000ee80000004200 */
[----:B------:R-:W4:Y:S01]  /*12c90*/  LDSM.16.MT88.4 R28, [R129] ;  /* 0x00000000811c783b */ /* 0x000f220000004200 */
[----:B------:R-:W-:Y:S08]  /*12ca0*/  MUFU.EX2 R72, R72 ;  /* 0x0000004800487308 */ /* 0x000ff00000000800 */
[----:B------:R-:W5:Y:S08]  /*12cb0*/  MUFU.EX2 R71, R71 ;  /* 0x0000004700477308 */ /* 0x000f700000000800 */
[----:B------:R-:W-:Y:S08]  /*12cc0*/  MUFU.EX2 R70, R70 ;  /* 0x0000004600467308 */ /* 0x000ff00000000800 */
[----:B------:R-:W1:Y:S08]  /*12cd0*/  MUFU.EX2 R69, R69 ;  /* 0x0000004500457308 */ /* 0x000e700000000800 */
[----:B------:R-:W-:Y:S08]  /*12ce0*/  MUFU.EX2 R63, R63 ;  /* 0x0000003f003f7308 */ /* 0x000ff00000000800 */
[----:B------:R-:W2:Y:S08]  /*12cf0*/  MUFU.EX2 R62, R62 ;  /* 0x0000003e003e7308 */ /* 0x000eb00000000800 */
[----:B------:R-:W3:Y:S01]  /*12d00*/  MUFU.EX2 R0, R0 ;  /* 0x0000000000007308 */ /* 0x000ee20000000800 */
[-CC-:B------:R-:W-:Y:S01]  /*12d10*/  FFMA.FTZ R128, R26, R74.reuse, -R73.reuse ;  /* 0x0000004a1a807223 */ /* 0x180fe20000010849 */
[----:B------:R-:W-:Y:S01]  /*12d20*/  FFMA.FTZ R130, R25, R74, -R73 ;  /* 0x0000004a19827223 */ /* 0x000fe20000010849 */
[----:B-----5:R-:W-:Y:S01]  /*12d30*/  F2FP.BF16.F32.PACK_AB R8, R71, R72 ;  /* 0x000000484708723e */ /* 0x020fe200000010ff */
[----:B------:R-:W-:Y:S01]  /*12d40*/  FMUL.FTZ R25, R153, R124 ;  /* 0x0000007c99197220 */ /* 0x000fe20000410000 */
[----:B-1----:R-:W-:Y:S01]  /*12d50*/  F2FP.BF16.F32.PACK_AB R10, R69, R70 ;  /* 0x00000046450a723e */ /* 0x002fe200000010ff */
[-C--:B------:R-:W-:Y:S01]  /*12d60*/  FMUL.FTZ R148, R148, R124.reuse ;  /* 0x0000007c94947220 */ /* 0x080fe20000410000 */
[----:B------:R-:W-:Y:S01]  /*12d70*/  F2FP.BF16.F32.PACK_AB R11, R36, R67 ;  /* 0x00000043240b723e */ /* 0x000fe200000010ff */
[----:B------:R-:W-:Y:S01]  /*12d80*/  FMUL.FTZ R149, R149, R124 ;  /* 0x0000007c95957220 */ /* 0x000fe20000410000 */
[----:B--2---:R-:W-:Y:S01]  /*12d90*/  F2FP.BF16.F32.PACK_AB R9, R62, R63 ;  /* 0x0000003f3e09723e */ /* 0x004fe200000010ff */
[----:B------:R-:W-:Y:S01]  /*12da0*/  FFMA.FTZ R32, R32, R74, -R66 ;  /* 0x0000004a20207223 */ /* 0x000fe20000010842 */
[-C--:B---3--:R-:W-:Y:S01]  /*12db0*/  FMUL.FTZ R26, R154, R0.reuse ;  /* 0x000000009a1a7220 */ /* 0x088fe20000410000 */
[-C--:B------:R-:W-:Y:S01]  /*12dc0*/  FMUL.FTZ R27, R155, R0.reuse ;  /* 0x000000009b1b7220 */ /* 0x080fe20000410000 */
[-C--:B------:R-:W-:Y:S01]  /*12dd0*/  FMUL.FTZ R150, R150, R0.reuse ;  /* 0x0000000096967220 */ /* 0x080fe20000410000 */
[----:B------:R-:W-:Y:S01]  /*12de0*/  FMUL.FTZ R151, R151, R0 ;  /* 0x0000000097977220 */ /* 0x000fe20000410000 */
[-C--:B------:R-:W-:Y:S01]  /*12df0*/  FMUL.FTZ R12, R160, R124.reuse ;  /* 0x0000007ca00c7220 */ /* 0x080fe20000410000 */
[----:B------:R-:W-:-:S03]  /*12e00*/  FMUL.FTZ R13, R161, R124 ;  /* 0x0000007ca10d7220 */ /* 0x000fc60000410000 */
[----:B------:R-:W-:Y:S01]  /*12e10*/  HMMA.16816.F32.BF16 R24, R8, R4, R24 ;  /* 0x000000040818723c */ /* 0x000fe20000041818 */
[-C--:B------:R-:W-:Y:S01]  /*12e20*/  FMUL.FTZ R14, R162, R0.reuse ;  /* 0x00000000a20e7220 */ /* 0x080fe20000410000 */
[----:B------:R-:W-:Y:S01]  /*12e30*/  FMUL.FTZ R15, R163, R0 ;  /* 0x00000000a30f7220 */ /* 0x000fe20000410000 */
[----:B------:R-:W-:Y:S01]  /*12e40*/  FMUL.FTZ R33, R145, R124 ;  /* 0x0000007c91217220 */ /* 0x000fe20000410000 */
[-C--:B------:R-:W-:Y:S01]  /*12e50*/  FMUL.FTZ R34, R146, R0.reuse ;  /* 0x0000000092227220 */ /* 0x080fe20000410000 */
[----:B------:R-:W-:-:S03]  /*12e60*/  FMUL.FTZ R35, R147, R0 ;  /* 0x0000000093237220 */ /* 0x000fc60000410000 */
[C---:B------:R-:W-:Y:S01]  /*12e70*/  HMMA.16816.F32.BF16 R4, R8.reuse, R6, R148 ;  /* 0x000000060804723c */ /* 0x040fe20000041894 */
[----:B------:R1:W-:Y:S01]  /*12e80*/  MUFU.EX2 R148, R32 ;  /* 0x0000002000947308 */ /* 0x0003e20000000800 */
        /* <DEDUP_REMOVED lines=14> */
[----:B------:R-:W-:Y:S01]  /*12f70*/  FMUL.FTZ R134, R134, R0 ;  /* 0x0000000086867220 */ /* 0x000fe20000410000 */
[----:B-1----:R-:W-:Y:S01]  /*12f80*/  FMUL.FTZ R32, R144, R124 ;  /* 0x0000007c90207220 */ /* 0x002fe20000410000 */
[--C-:B------:R-:W-:Y:S01]  /*12f90*/  FFMA.FTZ R144, R40, R74, -R66.reuse ;  /* 0x0000004a28907223 */ /* 0x100fe20000010842 */
[----:B------:R-:W-:Y:S01]  /*12fa0*/  FMUL.FTZ R135, R135, R0 ;  /* 0x0000000087877220 */ /* 0x000fe20000410000 */
[----:B------:R-:W1:Y:S01]  /*12fb0*/  LDSM.16.MT88.4 R40, [R68+0xa800] ;  /* 0x00a800004428783b */ /* 0x000e620000004200 */
[----:B------:R-:W-:Y:S01]  /*12fc0*/  HMMA.16816.F32.BF16 R12, R8, R16, R12 ;  /* 0x00000010080c723c */ /* 0x000fe2000004180c */
[----:B------:R-:W-:-:S07]  /*12fd0*/  FFMA.FTZ R136, R53, R74, -R66 ;  /* 0x0000004a35887223 */ /* 0x000fce0000010842 */
[----:B------:R-:W-:Y:S01]  /*12fe0*/  HMMA.16816.F32.BF16 R32, R8, R20, R32 ;  /* 0x000000140820723c */ /* 0x000fe20000041820 */
[----:B------:R-:W-:-:S07]  /*12ff0*/  FFMA.FTZ R47, R47, R74, -R66 ;  /* 0x0000004a2f2f7223 */ /* 0x000fce0000010842 */
[C---:B------:R-:W-:Y:S08]  /*13000*/  HMMA.16816.F32.BF16 R16, R8.reuse, R18, R156 ;  /* 0x000000120810723c */ /* 0x040ff0000004189c */
[C---:B------:R-:W-:Y:S08]  /*13010*/  HMMA.16816.F32.BF16 R20, R8.reuse, R22, R140 ;  /* 0x000000160814723c */ /* 0x040ff0000004188c */
[C---:B----4-:R-:W-:Y:S08]  /*13020*/  HMMA.16816.F32.BF16 R48, R8.reuse, R28, R48 ;  /* 0x0000001c0830723c */ /* 0x050ff00000041830 */
[----:B------:R-:W-:Y:S01]  /*13030*/  HMMA.16816.F32.BF16 R8, R8, R30, R132 ;  /* 0x0000001e0808723c */ /* 0x000fe20000041884 */
[----:B------:R-:W2:Y:S01]  /*13040*/  LDSM.16.MT88.4 R28, [R127+0x800] ;  /* 0x000800007f1c783b */ /* 0x000ea20000004200 */
[----:B------:R-:W-:Y:S08]  /*13050*/  MUFU.EX2 R128, R128 ;  /* 0x0000008000807308 */ /* 0x000ff00000000800 */
[----:B------:R-:W-:Y:S08]  /*13060*/  MUFU.EX2 R130, R130 ;  /* 0x0000008200827308 */ /* 0x000ff00000000800 */
[----:B------:R-:W-:Y:S08]  /*13070*/  MUFU.EX2 R131, R131 ;  /* 0x0000008300837308 */ /* 0x000ff00000000800 */
[----:B------:R-:W-:Y:S08]  /*13080*/  MUFU.EX2 R152, R152 ;  /* 0x0000009800987308 */ /* 0x000ff00000000800 */
[----:B------:R-:W3:Y:S08]  /*13090*/  MUFU.EX2 R144, R144 ;  /* 0x0000009000907308 */ /* 0x000ef00000000800 */
[----:B------:R4:W-:Y:S08]  /*130a0*/  MUFU.EX2 R140, R47 ;  /* 0x0000002f008c7308 */ /* 0x0009f00000000800 */
[----:B------:R-:W5:Y:S01]  /*130b0*/  MUFU.EX2 R136, R136 ;  /* 0x0000008800887308 */ /* 0x000f620000000800 */
[-CC-:B------:R-:W-:Y:S01]  /*130c0*/  FFMA.FTZ R52, R52, R74.reuse, -R73.reuse ;  /* 0x0000004a34347223 */ /* 0x180fe20000010849 */
[----:B----4-:R-:W4:Y:S06]  /*130d0*/  LDSM.16.MT88.4 R44, [R60+0xa800] ;  /* 0x00a800003c2c783b */ /* 0x010f2c0000004200 */
[----:B------:R1:W-:Y:S01]  /*130e0*/  MUFU.EX2 R133, R52 ;  /* 0x0000003400857308 */ /* 0x0003e20000000800 */
[-CC-:B------:R-:W-:Y:S01]  /*130f0*/  FFMA.FTZ R132, R57, R74.reuse, -R73.reuse ;  /* 0x0000004a39847223 */ /* 0x180fe20000010849 */
[----:B------:R-:W-:Y:S01]  /*13100*/  FFMA.FTZ R134, R56, R74, -R73 ;  /* 0x0000004a38867223 */ /* 0x000fe20000010849 */
[----:B---3--:R-:W-:Y:S01]  /*13110*/  F2FP.BF16.F32.PACK_AB R53, R144, R148 ;  /* 0x000000949035723e */ /* 0x008fe200000010ff */
[----:B------:R-:W3:Y:S01]  /*13120*/  LDSM.16.MT88.4 R56, [R129+0x800] ;  /* 0x000800008138783b */ /* 0x000ee20000004200 */
[----:B------:R-:W-:-:S02]  /*13130*/  F2FP.BF16.F32.PACK_AB R54, R152, R131 ;  /* 0x000000839836723e */ /* 0x000fc400000010ff */
[----:B-----5:R-:W-:Y:S02]  /*13140*/  F2FP.BF16.F32.PACK_AB R55, R136, R140 ;  /* 0x0000008c8837723e */ /* 0x020fe400000010ff */
[----:B-1----:R-:W-:-:S07]  /*13150*/  F2FP.BF16.F32.PACK_AB R52, R130, R128 ;  /* 0x000000808234723e */ /* 0x002fce00000010ff */
[C---:B------:R-:W-:Y:S08]  /*13160*/  HMMA.16816.F32.BF16 R12, R52.reuse, R40, R12 ;  /* 0x00000028340c723c */ /* 0x040ff0000004180c */
[----:B------:R-:W-:Y:S01]  /*13170*/  HMMA.16816.F32.BF16 R16, R52, R42, R16 ;  /* 0x0000002a3410723c */ /* 0x000fe20000041810 */
[----:B------:R-:W1:Y:S01]  /*13180*/  LDSM.16.MT88.4 R40, [R68+0xb000] ;  /* 0x00b000004428783b */ /* 0x000e620000004200 */
[-C--:B------:R-:W-:Y:S01]  /*13190*/  FFMA.FTZ R135, R252, R74.reuse, -R73 ;  /* 0x0000004afc877223 */ /* 0x080fe20000010849 */
[-CC-:B------:R-:W-:Y:S01]  /*131a0*/  FFMA.FTZ R137, R251, R74.reuse, -R66.reuse ;  /* 0x0000004afb897223 */ /* 0x180fe20000010842 */
[-CC-:B------:R-:W-:Y:S01]  /*131b0*/  FFMA.FTZ R138, R240, R74.reuse, -R66.reuse ;  /* 0x0000004af08a7223 */ /* 0x180fe20000010842 */
[----:B------:R-:W-:-:S03]  /*131c0*/  FFMA.FTZ R139, R219, R74, -R66 ;  /* 0x0000004adb8b7223 */ /* 0x000fc60000010842 */
[----:B--2---:R-:W-:Y:S01]  /*131d0*/  HMMA.16816.F32.BF16 R32, R52, R28, R32 ;  /* 0x0000001c3420723c */ /* 0x004fe20000041820 */
[----:B------:R-:W-:-:S07]  /*131e0*/  FFMA.FTZ R141, R222, R74, -R66 ;  /* 0x0000004ade8d7223 */ /* 0x000fce0000010842 */
[C---:B------:R-:W-:Y:S01]  /*131f0*/  HMMA.16816.F32.BF16 R20, R52.reuse, R30, R20 ;  /* 0x0000001e3414723c */ /* 0x040fe20000041814 */
[----:B------:R-:W2:Y:S01]  /*13200*/  LDSM.16.MT88.4 R28, [R127+0x1000] ;  /* 0x001000007f1c783b */ /* 0x000ea20000004200 */
[----:B------:R-:W5:Y:S08]  /*13210*/  MUFU.EX2 R132, R132 ;  /* 0x0000008400847308 */ /* 0x000f700000000800 */
[----:B------:R-:W-:Y:S01]  /*13220*/  MUFU.EX2 R134, R134 ;  /* 0x0000008600867308 */ /* 0x000fe20000000800 */
[C---:B----4-:R-:W-:Y:S07]  /*13230*/  HMMA.16816.F32.BF16 R24, R52.reuse, R44, R24 ;  /* 0x0000002c3418723c */ /* 0x050fee0000041818 */
[----:B------:R-:W-:Y:S01]  /*13240*/  MUFU.EX2 R135, R135 ;  /* 0x0000008700877308 */ /* 0x000fe20000000800 */
[C---:B------:R-:W-:Y:S01]  /*13250*/  HMMA.16816.F32.BF16 R4, R52.reuse, R46, R4 ;  /* 0x0000002e3404723c */ /* 0x040fe20000041804 */
[----:B------:R-:W4:Y:S06]  /*13260*/  LDSM.16.MT88.4 R44, [R60+0xb000] ;  /* 0x00b000003c2c783b */ /* 0x000f2c0000004200 */
[----:B------:R-:W-:Y:S08]  /*13270*/  MUFU.EX2 R137, R137 ;  /* 0x0000008900897308 */ /* 0x000ff00000000800 */
[----:B------:R-:W1:Y:S08]  /*13280*/  MUFU.EX2 R138, R138 ;  /* 0x0000008a008a7308 */ /* 0x000e700000000800 */
[----:B------:R-:W-:Y:S08]  /*13290*/  MUFU.EX2 R139, R139 ;  /* 0x0000008b008b7308 */ /* 0x000ff00000000800 */
[----:B------:R-:W2:Y:S01]  /*132a0*/  MUFU.EX2 R141, R141 ;  /* 0x0000008d008d7308 */ /* 0x000ea20000000800 */
[C---:B---3--:R-:W-:Y:S08]  /*132b0*/  HMMA.16816.F32.BF16 R48, R52.reuse, R56, R48 ;  /* 0x000000383430723c */ /* 0x048ff00000041830 */
[----:B------:R-:W-:Y:S01]  /*132c0*/  HMMA.16816.F32.BF16 R8, R52, R58, R8 ;  /* 0x0000003a3408723c */ /* 0x000fe20000041808 */
[----:B-----5:R-:W-:Y:S01]  /*132d0*/  F2FP.BF16.F32.PACK_AB R52, R132, R133 ;  /* 0x000000858434723e */ /* 0x020fe200000010ff */
[----:B------:R-:W3:Y:S01]  /*132e0*/  LDSM.16.MT88.4 R56, [R129+0x1000] ;  /* 0x001000008138783b */ /* 0x000ee20000004200 */
[----:B-1----:R-:W-:-:S02]  /*132f0*/  F2FP.BF16.F32.PACK_AB R53, R138, R137 ;  /* 0x000000898a35723e */ /* 0x002fc400000010ff */
[----:B------:R-:W-:Y:S02]  /*13300*/  F2FP.BF16.F32.PACK_AB R54, R135, R134 ;  /* 0x000000868736723e */ /* 0x000fe400000010ff */
[----:B--2---:R-:W-:-:S07]  /*13310*/  F2FP.BF16.F32.PACK_AB R55, R141, R139 ;  /* 0x0000008b8d37723e */ /* 0x004fce00000010ff */
        /* <DEDUP_REMOVED lines=13> */
[----:B------:R-:W2:Y:S01]  /*133f0*/  LDSM.16.MT88.4 R28, [R127+0x1800] ;  /* 0x001800007f1c783b */ /* 0x000ea20000004200 */
[----:B------:R-:W-:Y:S08]  /*13400*/  MUFU.EX2 R143, R143 ;  /* 0x0000008f008f7308 */ /* 0x000ff00000000800 */
[----:B------:R-:W5:Y:S01]  /*13410*/  MUFU.EX2 R142, R142 ;  /* 0x0000008e008e7308 */ /* 0x000f620000000800 */
[C---:B----4-:R-:W-:Y:S07]  /*13420*/  HMMA.16816.F32.BF16 R24, R52.reuse, R44, R24 ;  /* 0x0000002c3418723c */ /* 0x050fee0000041818 */
[----:B------:R-:W-:Y:S01]  /*13430*/  MUFU.EX2 R145, R145 ;  /* 0x0000009100917308 */ /* 0x000fe20000000800 */
[C---:B------:R-:W-:Y:S01]  /*13440*/  HMMA.16816.F32.BF16 R4, R52.reuse, R46, R4 ;  /* 0x0000002e3404723c */ /* 0x040fe20000041804 */
[----:B------:R-:W4:Y:S06]  /*13450*/  LDSM.16.MT88.4 R44, [R60+0xb800] ;  /* 0x00b800003c2c783b */ /* 0x000f2c0000004200 */
[----:B------:R-:W-:Y:S08]  /*13460*/  MUFU.EX2 R146, R146 ;  /* 0x0000009200927308 */ /* 0x000ff00000000800 */
        /* <DEDUP_REMOVED lines=228> */
[----:B---3--:R-:W-:Y:S01]  /*142b0*/  HMMA.16816.F32.BF16 R48, R52, R56, R48 ;  /* 0x000000383430723c */ /* 0x008fe20000041830 */
[----:B------:R-:W-:Y:S01]  /*142c0*/  FFMA.FTZ R124, R250, R124, R72 ;  /* 0x0000007cfa7c7223 */ /* 0x000fe20000010048 */
[----:B------:R-:W-:-:S06]  /*142d0*/  FFMA.FTZ R245, R245, R0, R63 ;  /* 0x00000000f5f57223 */ /* 0x000fcc000001003f */
[----:B------:R-:W-:Y:S01]  /*142e0*/  HMMA.16816.F32.BF16 R8, R52, R58, R8 ;  /* 0x0000003a3408723c */ /* 0x000fe20000041808 */
[----:B-----5:R-:W-:Y:S01]  /*142f0*/  F2FP.BF16.F32.PACK_AB R52, R122, R123 ;  /* 0x0000007b7a34723e */ /* 0x020fe200000010ff */
[----:B------:R-:W3:Y:S01]  /*14300*/  LDSM.16.MT88.4 R56, [R129+0x5000] ;  /* 0x005000008138783b */ /* 0x000ee20000004200 */
[----:B-1----:R-:W-:Y:S02]  /*14310*/  F2FP.BF16.F32.PACK_AB R53, R97, R98 ;  /* 0x000000626135723e */ /* 0x002fe400000010ff */
[----:B------:R-:W-:Y:S02]  /*14320*/  F2FP.BF16.F32.PACK_AB R54, R120, R121 ;  /* 0x000000797836723e */ /* 0x000fe400000010ff */
[----:B--2---:R-:W-:Y:S01]  /*14330*/  F2FP.BF16.F32.PACK_AB R55, R95, R96 ;  /* 0x000000605f37723e */ /* 0x004fe200000010ff */
[----:B------:R-:W-:Y:S01]  /*14340*/  FADD.FTZ R124, R71, R124 ;  /* 0x0000007c477c7221 */ /* 0x000fe20000010000 */
[----:B------:R-:W-:-:S05]  /*14350*/  FADD.FTZ R245, R62, R245 ;  /* 0x000000f53ef57221 */ /* 0x000fca0000010000 */
[----:B------:R-:W-:Y:S01]  /*14360*/  HMMA.16816.F32.BF16 R12, R52, R40, R12 ;  /* 0x00000028340c723c */ /* 0x000fe2000004180c */
[----:B------:R-:W-:Y:S01]  /*14370*/  FADD.FTZ R124, R70, R124 ;  /* 0x0000007c467c7221 */ /* 0x000fe20000010000 */
[----:B------:R-:W-:-:S06]  /*14380*/  FADD.FTZ R67, R67, R245 ;  /* 0x000000f543437221 */ /* 0x000fcc0000010000 */
[----:B------:R-:W-:Y:S01]  /*14390*/  HMMA.16816.F32.BF16 R16, R52, R42, R16 ;  /* 0x0000002a3410723c */ /* 0x000fe20000041810 */
[----:B------:R-:W1:Y:S01]  /*143a0*/  LDSM.16.MT88.4 R40, [R68+0xf800] ;  /* 0x00f800004428783b */ /* 0x000e620000004200 */
[----:B------:R-:W-:Y:S01]  /*143b0*/  FADD.FTZ R69, R69, R124 ;  /* 0x0000007c45457221 */ /* 0x000fe20000010000 */
[----:B------:R-:W-:Y:S01]  /*143c0*/  FADD.FTZ R67, R36, R67 ;  /* 0x0000004324437221 */ /* 0x000fe20000010000 */
[-CC-:B------:R-:W-:Y:S01]  /*143d0*/  FFMA.FTZ R118, R118, R74.reuse, -R73.reuse ;  /* 0x0000004a76767223 */ /* 0x180fe20000010849 */
[----:B------:R-:W-:-:S03]  /*143e0*/  FFMA.FTZ R117, R117, R74, -R73 ;  /* 0x0000004a75757223 */ /* 0x000fc60000010849 */
[----:B------:R-:W-:Y:S01]  /*143f0*/  HMMA.16816.F32.BF16 R32, R52, R28, R32 ;  /* 0x0000001c3420723c */ /* 0x000fe20000041820 */
[-C--:B------:R-:W-:Y:S01]  /*14400*/  FFMA.FTZ R116, R116, R74.reuse, -R73 ;  /* 0x0000004a74747223 */ /* 0x080fe20000010849 */
[-CC-:B------:R-:W-:Y:S01]  /*14410*/  FFMA.FTZ R94, R94, R74.reuse, -R66.reuse ;  /* 0x0000004a5e5e7223 */ /* 0x180fe20000010842 */
[-CC-:B------:R-:W-:Y:S01]  /*14420*/  FFMA.FTZ R93, R93, R74.reuse, -R66.reuse ;  /* 0x0000004a5d5d7223 */ /* 0x180fe20000010842 */
[-CC-:B------:R-:W-:Y:S01]  /*14430*/  FFMA.FTZ R92, R92, R74.reuse, -R66.reuse ;  /* 0x0000004a5c5c7223 */ /* 0x180fe20000010842 */
[----:B------:R-:W-:-:S03]  /*14440*/  FFMA.FTZ R91, R91, R74, -R66 ;  /* 0x0000004a5b5b7223 */ /* 0x000fc60000010842 */
[C---:B------:R-:W-:Y:S01]  /*14450*/  HMMA.16816.F32.BF16 R20, R52.reuse, R30, R20 ;  /* 0x0000001e3414723c */ /* 0x040fe20000041814 */
[----:B------:R-:W2:Y:S01]  /*14460*/  LDSM.16.MT88.4 R28, [R127+0x5800] ;  /* 0x005800007f1c783b */ /* 0x000ea20000004200 */
[----:B------:R-:W-:Y:S01]  /*14470*/  FFMA.FTZ R119, R119, R74, -R73 ;  /* 0x0000004a77777223 */ /* 0x000fe20000010849 */
[----:B------:R-:W-:Y:S01]  /*14480*/  FADD.FTZ R69, R128, R69 ;  /* 0x0000004580457221 */ /* 0x000fe20000010000 */
[----:B------:R-:W-:Y:S01]  /*14490*/  FADD.FTZ R67, R148, R67 ;  /* 0x0000004394437221 */ /* 0x000fe20000010000 */
[----:B------:R-:W-:Y:S02]  /*144a0*/  MUFU.EX2 R118, R118 ;  /* 0x0000007600767308 */ /* 0x000fe40000000800 */
[----:B------:R-:W-:Y:S01]  /*144b0*/  FADD.FTZ R130, R130, R69 ;  /* 0x0000004582827221 */ /* 0x000fe20000010000 */
[----:B------:R-:W-:Y:S01]  /*144c0*/  FADD.FTZ R144, R144, R67 ;  /* 0x0000004390907221 */ /* 0x000fe20000010000 */
[----:B----4-:R-:W-:Y:S04]  /*144d0*/  HMMA.16816.F32.BF16 R24, R52, R44, R24 ;  /* 0x0000002c3418723c */ /* 0x010fe80000041818 */
[----:B------:R-:W4:Y:S01]  /*144e0*/  MUFU.EX2 R72, R119 ;  /* 0x0000007700487308 */ /* 0x000f220000000800 */
[----:B------:R-:W-:Y:S01]  /*144f0*/  FADD.FTZ R130, R131, R130 ;  /* 0x0000008283827221 */ /* 0x000fe20000010000 */
[----:B------:R-:W-:-:S02]  /*14500*/  FADD.FTZ R144, R140, R144 ;  /* 0x000000908c907221 */ /* 0x000fc40000010000 */
[----:B------:R-:W-:Y:S01]  /*14510*/  HMMA.16816.F32.BF16 R4, R52, R46, R4 ;  /* 0x0000002e3404723c */ /* 0x000fe20000041804 */
[----:B------:R-:W5:Y:S03]  /*14520*/  LDSM.16.MT88.4 R44, [R60+0xf800] ;  /* 0x00f800003c2c783b */ /* 0x000f660000004200 */
[----:B------:R-:W-:Y:S08]  /*14530*/  MUFU.EX2 R117, R117 ;  /* 0x0000007500757308 */ /* 0x000ff00000000800 */
[----:B------:R-:W-:Y:S08]  /*14540*/  MUFU.EX2 R116, R116 ;  /* 0x0000007400747308 */ /* 0x000ff00000000800 */
[----:B------:R-:W-:Y:S08]  /*14550*/  MUFU.EX2 R94, R94 ;  /* 0x0000005e005e7308 */ /* 0x000ff00000000800 */
[----:B------:R-:W1:Y:S08]  /*14560*/  MUFU.EX2 R93, R93 ;  /* 0x0000005d005d7308 */ /* 0x000e700000000800 */
[----:B------:R-:W-:Y:S08]  /*14570*/  MUFU.EX2 R92, R92 ;  /* 0x0000005c005c7308 */ /* 0x000ff00000000800 */
[----:B------:R-:W2:Y:S01]  /*14580*/  MUFU.EX2 R91, R91 ;  /* 0x0000005b005b7308 */ /* 0x000ea20000000800 */
[----:B------:R-:W-:Y:S01]  /*14590*/  FADD.FTZ R152, R152, R130 ;  /* 0x0000008298987221 */ /* 0x000fe20000010000 */
[----:B------:R-:W-:-:S03]  /*145a0*/  FADD.FTZ R136, R136, R144 ;  /* 0x0000009088887221 */ /* 0x000fc60000010000 */
[----:B------:R-:W-:Y:S01]  /*145b0*/  FADD.FTZ R152, R133, R152 ;  /* 0x0000009885987221 */ /* 0x000fe20000010000 */
[----:B------:R-:W-:Y:S01]  /*145c0*/  FADD.FTZ R136, R137, R136 ;  /* 0x0000008889887221 */ /* 0x000fe20000010000 */
[----:B---3--:R-:W-:Y:S02]  /*145d0*/  HMMA.16816.F32.BF16 R48, R52, R56, R48 ;  /* 0x000000383430723c */ /* 0x008fe40000041830 */
[----:B------:R-:W-:Y:S01]  /*145e0*/  FADD.FTZ R132, R132, R152 ;  /* 0x0000009884847221 */ /* 0x000fe20000010000 */
[----:B------:R-:W-:-:S05]  /*145f0*/  FADD.FTZ R138, R138, R136 ;  /* 0x000000888a8a7221 */ /* 0x000fca0000010000 */
[----:B------:R-:W-:Y:S01]  /*14600*/  HMMA.16816.F32.BF16 R8, R52, R58, R8 ;  /* 0x0000003a3408723c */ /* 0x000fe20000041808 */
[----:B----4-:R-:W-:Y:S01]  /*14610*/  F2FP.BF16.F32.PACK_AB R52, R118, R72 ;  /* 0x000000487634723e */ /* 0x010fe200000010ff */
[----:B------:R-:W3:Y:S01]  /*14620*/  LDSM.16.MT88.4 R56, [R129+0x5800] ;  /* 0x005800008138783b */ /* 0x000ee20000004200 */
[----:B-1----:R-:W-:Y:S02]  /*14630*/  F2FP.BF16.F32.PACK_AB R53, R93, R94 ;  /* 0x0000005e5d35723e */ /* 0x002fe400000010ff */
[----:B------:R-:W-:Y:S02]  /*14640*/  F2FP.BF16.F32.PACK_AB R54, R116, R117 ;  /* 0x000000757436723e */ /* 0x000fe400000010ff */
        /* <DEDUP_REMOVED lines=20> */
[C---:B------:R-:W-:Y:S01]  /*14790*/  HMMA.16816.F32.BF16 R20, R52.reuse, R30, R20 ;  /* 0x0000001e3414723c */ /* 0x040fe20000041814 */
[----:B------:R-:W2:Y:S01]  /*147a0*/  LDSM.16.MT88.4 R28, [R60+0x10000] ;  /* 0x010000003c1c783b */ /* 0x000ea20000004200 */
[-CC-:B------:R-:W-:Y:S01]  /*147b0*/  FFMA.FTZ R87, R87, R74.reuse, -R66.reuse ;  /* 0x0000004a57577223 */ /* 0x180fe20000010842 */
[----:B------:R-:W-:Y:S01]  /*147c0*/  FADD.FTZ R145, R145, R135 ;  /* 0x0000008791917221 */ /* 0x000fe20000010000 */
[----:B------:R-:W-:Y:S01]  /*147d0*/  FADD.FTZ R150, R150, R141 ;  /* 0x0000008d96967221 */ /* 0x000fe20000010000 */
[----:B------:R-:W-:Y:S01]  /*147e0*/  MUFU.EX2 R63, R63 ;  /* 0x0000003f003f7308 */ /* 0x000fe20000000800 */
[-C--:B------:R-:W-:Y:S01]  /*147f0*/  FFMA.FTZ R62, R86, R74.reuse, -R66 ;  /* 0x0000004a563e7223 */ /* 0x080fe20000010842 */
[----:B------:R-:W-:Y:S01]  /*14800*/  FADD.FTZ R145, R146, R145 ;  /* 0x0000009192917221 */ /* 0x000fe20000010000 */
[----:B------:R-:W-:Y:S01]  /*14810*/  FADD.FTZ R150, R151, R150 ;  /* 0x0000009697967221 */ /* 0x000fe20000010000 */
[----:B-----5:R-:W-:Y:S01]  /*14820*/  HMMA.16816.F32.BF16 R24, R52, R44, R24 ;  /* 0x0000002c3418723c */ /* 0x020fe20000041818 */
[----:B------:R-:W-:-:S03]  /*14830*/  FFMA.FTZ R36, R85, R74, -R66 ;  /* 0x0000004a55247223 */ /* 0x000fc60000010842 */
[----:B------:R-:W4:Y:S01]  /*14840*/  MUFU.EX2 R0, R0 ;  /* 0x0000000000007308 */ /* 0x000f220000000800 */
[----:B------:R-:W-:Y:S01]  /*14850*/  FADD.FTZ R154, R154, R145 ;  /* 0x000000919a9a7221 */ /* 0x000fe20000010000 */
[----:B------:R-:W-:Y:S01]  /*14860*/  FADD.FTZ R157, R157, R150 ;  /* 0x000000969d9d7221 */ /* 0x000fe20000010000 */
[-C--:B------:R-:W-:Y:S01]  /*14870*/  FFMA.FTZ R67, R84, R74.reuse, -R66 ;  /* 0x0000004a54437223 */ /* 0x080fe20000010842 */
[C---:B------:R-:W-:Y:S01]  /*14880*/  HMMA.16816.F32.BF16 R4, R52.reuse, R46, R4 ;  /* 0x0000002e3404723c */ /* 0x040fe20000041804 */
        /* <DEDUP_REMOVED lines=8> */
[----:B------:R-:W-:Y:S01]  /*14910*/  FADD.FTZ R157, R158, R157 ;  /* 0x0000009d9e9d7221 */ /* 0x000fe20000010000 */
[----:B---3--:R-:W-:Y:S01]  /*14920*/  HMMA.16816.F32.BF16 R48, R52, R56, R48 ;  /* 0x000000383430723c */ /* 0x008fe20000041830 */
[-C--:B------:R-:W-:Y:S01]  /*14930*/  FFMA.FTZ R69, R83, R74.reuse, -R66 ;  /* 0x0000004a53457223 */ /* 0x080fe20000010842 */
[----:B------:R-:W-:Y:S01]  /*14940*/  FADD.FTZ R155, R155, R154 ;  /* 0x0000009a9b9b7221 */ /* 0x000fe20000010000 */
[----:B------:R-:W-:Y:S01]  /*14950*/  FADD.FTZ R159, R159, R157 ;  /* 0x0000009d9f9f7221 */ /* 0x000fe20000010000 */
[----:B------:R-:W-:-:S04]  /*14960*/  FFMA.FTZ R70, R107, R74, -R73 ;  /* 0x0000004a6b467223 */ /* 0x000fc80000010849 */
[----:B------:R-:W-:Y:S01]  /*14970*/  HMMA.16816.F32.BF16 R8, R52, R58, R8 ;  /* 0x0000003a3408723c */ /* 0x000fe20000041808 */
[----:B------:R-:W-:Y:S01]  /*14980*/  FADD.FTZ R155, R156, R155 ;  /* 0x0000009b9c9b7221 */ /* 0x000fe20000010000 */
[----:B------:R-:W-:Y:S01]  /*14990*/  FADD.FTZ R159, R160, R159 ;  /* 0x0000009fa09f7221 */ /* 0x000fe20000010000 */
[----:B----4-:R-:W-:Y:S01]  /*149a0*/  F2FP.BF16.F32.PACK_AB R52, R0, R63 ;  /* 0x0000003f0034723e */ /* 0x010fe200000010ff */
[----:B------:R-:W-:Y:S01]  /*149b0*/  MUFU.EX2 R62, R62 ;  /* 0x0000003e003e7308 */ /* 0x000fe20000000800 */
[----:B-1----:R-:W-:Y:S01]  /*149c0*/  F2FP.BF16.F32.PACK_AB R53, R89, R90 ;  /* 0x0000005a5935723e */ /* 0x002fe200000010ff */
[-C--:B------:R-:W-:Y:S01]  /*149d0*/  FFMA.FTZ R85, R104, R74.reuse, -R73 ;  /* 0x0000004a68557223 */ /* 0x080fe20000010849 */
[----:B------:R-:W-:Y:S01]  /*149e0*/  F2FP.BF16.F32.PACK_AB R54, R112, R71 ;  /* 0x000000477036723e */ /* 0x000fe200000010ff */
[----:B------:R-:W-:Y:S01]  /*149f0*/  FFMA.FTZ R82, R82, R74, -R66 ;  /* 0x0000004a52527223 */ /* 0x000fe20000010842 */
[----:B--2---:R-:W-:Y:S01]  /*14a00*/  F2FP.BF16.F32.PACK_AB R55, R87, R88 ;  /* 0x000000585737723e */ /* 0x004fe200000010ff */
[----:B------:R-:W-:Y:S01]  /*14a10*/  FADD.FTZ R162, R162, R155 ;  /* 0x0000009ba2a27221 */ /* 0x000fe20000010000 */
[----:B------:R-:W-:Y:S01]  /*14a20*/  FADD.FTZ R178, R178, R159 ;  /* 0x0000009fb2b27221 */ /* 0x000fe20000010000 */
[-CC-:B------:R-:W-:Y:S01]  /*14a30*/  FFMA.FTZ R56, R111, R74.reuse, -R73.reuse ;  /* 0x0000004a6f387223 */ /* 0x180fe20000010849 */
[-CC-:B------:R-:W-:Y:S01]  /*14a40*/  FFMA.FTZ R57, R110, R74.reuse, -R73.reuse ;  /* 0x0000004a6e397223 */ /* 0x180fe20000010849 */
[----:B------:R-:W-:Y:S01]  /*14a50*/  FADD.FTZ R162, R161, R162 ;  /* 0x000000a2a1a27221 */ /* 0x000fe20000010000 */
[----:B------:R-:W-:Y:S01]  /*14a60*/  FADD.FTZ R178, R179, R178 ;  /* 0x000000b2b3b27221 */ /* 0x000fe20000010000 */
[C---:B------:R-:W-:Y:S01]  /*14a70*/  HMMA.16816.F32.BF16 R12, R52.reuse, R40, R12 ;  /* 0x00000028340c723c */ /* 0x040fe2000004180c */
[-CC-:B------:R-:W-:Y:S01]  /*14a80*/  FFMA.FTZ R59, R109, R74.reuse, -R73.reuse ;  /* 0x0000004a6d3b7223 */ /* 0x180fe20000010849 */
[----:B------:R-:W-:Y:S01]  /*14a90*/  FADD.FTZ R163, R163, R162 ;  /* 0x000000a2a3a37221 */ /* 0x000fe20000010000 */
[----:B------:R-:W-:Y:S01]  /*14aa0*/  FADD.FTZ R181, R181, R178 ;  /* 0x000000b2b5b57221 */ /* 0x000fe20000010000 */
[-C--:B------:R-:W-:Y:S01]  /*14ab0*/  FFMA.FTZ R58, R108, R74.reuse, -R73 ;  /* 0x0000004a6c3a7223 */ /* 0x080fe20000010849 */
[----:B------:R-:W-:Y:S01]  /*14ac0*/  MUFU.EX2 R36, R36 ;  /* 0x0000002400247308 */ /* 0x000fe20000000800 */
[-CC-:B------:R-:W-:Y:S01]  /*14ad0*/  FFMA.FTZ R81, R81, R74.reuse, -R66.reuse ;  /* 0x0000004a51517223 */ /* 0x180fe20000010842 */
[----:B------:R-:W-:Y:S01]  /*14ae0*/  FFMA.FTZ R80, R80, R74, -R66 ;  /* 0x0000004a50507223 */ /* 0x000fe20000010842 */
[----:B------:R-:W-:Y:S01]  /*14af0*/  HMMA.16816.F32.BF16 R16, R52, R42, R16 ;  /* 0x0000002a3410723c */ /* 0x000fe20000041810 */
[----:B------:R-:W1:Y:S01]  /*14b00*/  LDSM.16.MT88.4 R40, [R129+0x6000] ;  /* 0x006000008128783b */ /* 0x000e620000004200 */
[----:B------:R-:W-:Y:S01]  /*14b10*/  FADD.FTZ R163, R177, R163 ;  /* 0x000000a3b1a37221 */ /* 0x000fe20000010000 */
[----:B------:R-:W-:-:S02]  /*14b20*/  FADD.FTZ R181, R182, R181 ;  /* 0x000000b5b6b57221 */ /* 0x000fc40000010000 */
[----:B------:R-:W-:Y:S01]  /*14b30*/  MUFU.EX2 R67, R67 ;  /* 0x0000004300437308 */ /* 0x000fe20000000800 */
[-C--:B------:R-:W-:Y:S01]  /*14b40*/  FFMA.FTZ R79, R79, R74.reuse, -R66 ;  /* 0x0000004a4f4f7223 */ /* 0x080fe20000010842 */
[----:B------:R-:W-:Y:S01]  /*14b50*/  LDSM.16.MT88.4 R148, [R60+0x11800] ;  /* 0x011800003c94783b */ /* 0x000fe20000004200 */
[C---:B------:R-:W-:Y:S01]  /*14b60*/  HMMA.16816.F32.BF16 R24, R52.reuse, R28, R24 ;  /* 0x0000001c3418723c */ /* 0x040fe20000041818 */
[----:B------:R-:W-:Y:S01]  /*14b70*/  FADD.FTZ R185, R185, R163 ;  /* 0x000000a3b9b97221 */ /* 0x000fe20000010000 */
[----:B------:R-:W-:Y:S01]  /*14b80*/  FADD.FTZ R189, R189, R181 ;  /* 0x000000b5bdbd7221 */ /* 0x000fe20000010000 */
[-CC-:B------:R-:W-:Y:S01]  /*14b90*/  FFMA.FTZ R83, R106, R74.reuse, -R73.reuse ;  /* 0x0000004a6a537223 */ /* 0x180fe20000010849 */
[----:B------:R-:W-:Y:S01]  /*14ba0*/  FFMA.FTZ R84, R105, R74, -R73 ;  /* 0x0000004a69547223 */ /* 0x000fe20000010849 */
[----:B------:R-:W-:Y:S03]  /*14bb0*/  LDSM.16.MT88.4 R140, [R127+0x7800] ;  /* 0x007800007f8c783b */ /* 0x000fe60000004200 */
[C---:B------:R-:W-:Y:S01]  /*14bc0*/  HMMA.16816.F32.BF16 R4, R52.reuse, R30, R4 ;  /* 0x0000001e3404723c */ /* 0x040fe20000041804 */
[----:B------:R-:W2:Y:S01]  /*14bd0*/  LDSM.16.MT88.4 R28, [R68+0x10800] ;  /* 0x01080000441c783b */ /* 0x000ea20000004200 */
[----:B------:R-:W-:Y:S01]  /*14be0*/  FADD.FTZ R185, R184, R185 ;  /* 0x000000b9b8b97221 */ /* 0x000fe20000010000 */
[----:B------:R-:W-:Y:S01]  /*14bf0*/  FADD.FTZ R189, R192, R189 ;  /* 0x000000bdc0bd7221 */ /* 0x000fe20000010000 */
[----:B------:R-:W-:Y:S01]  /*14c00*/  MUFU.EX2 R69, R69 ;  /* 0x0000004500457308 */ /* 0x000fe20000000800 */
[----:B------:R-:W-:Y:S01]  /*14c10*/  LDSM.16.MT88.4 R156, [R68+0x11800] ;  /* 0x01180000449c783b */ /* 0x000fe20000004200 */
[----:B------:R-:W-:Y:S01]  /*14c20*/  FADD.FTZ R186, R186, R185 ;  /* 0x000000b9baba7221 */ /* 0x000fe20000010000 */
[----:B------:R-:W-:Y:S01]  /*14c30*/  FADD.FTZ R194, R194, R189 ;  /* 0x000000bdc2c27221 */ /* 0x000fe20000010000 */
[C---:B-----5:R-:W-:Y:S02]  /*14c40*/  HMMA.16816.F32.BF16 R32, R52.reuse, R44, R32 ;  /* 0x0000002c3420723c */ /* 0x060fe40000041820 */
[----:B------:R-:W-:Y:S01]  /*14c50*/  FADD.FTZ R186, R188, R186 ;  /* 0x000000babcba7221 */ /* 0x000fe20000010000 */
[----:B------:R-:W-:Y:S01]  /*14c60*/  FADD.FTZ R194, R195, R194 ;  /* 0x000000c2c3c27221 */ /* 0x000fe20000010000 */
[----:B------:R-:W-:Y:S04]  /*14c70*/  MUFU.EX2 R56, R56 ;  /* 0x0000003800387308 */ /* 0x000fe80000000800 */
[----:B------:R-:W-:Y:S01]  /*14c80*/  HMMA.16816.F32.BF16 R20, R52, R46, R20 ;  /* 0x0000002e3414723c */ /* 0x000fe20000041814 */
[----:B------:R-:W3:Y:S03]  /*14c90*/  LDSM.16.MT88.4 R44, [R60+0x10800] ;  /* 0x010800003c2c783b */ /* 0x000ee60000004200 */
[----:B------:R-:W4:Y:S01]  /*14ca0*/  MUFU.EX2 R57, R57 ;  /* 0x0000003900397308 */ /* 0x000f220000000800 */
[----:B------:R-:W-:Y:S01]  /*14cb0*/  FADD.FTZ R186, R199, R186 ;  /* 0x000000bac7ba7221 */ /* 0x000fe20000010000 */
[----:B------:R-:W-:-:S06]  /*14cc0*/  FADD.FTZ R193, R193, R194 ;  /* 0x000000c2c1c17221 */ /* 0x000fcc0000010000 */
[----:B------:R-:W-:Y:S01]  /*14cd0*/  MUFU.EX2 R59, R59 ;  /* 0x0000003b003b7308 */ /* 0x000fe20000000800 */
[----:B------:R-:W-:-:S07]  /*14ce0*/  FADD.FTZ R198, R198, R186 ;  /* 0x000000bac6c67221 */ /* 0x000fce0000010000 */
[----:B------:R-:W5:Y:S01]  /*14cf0*/  MUFU.EX2 R58, R58 ;  /* 0x0000003a003a7308 */ /* 0x000f620000000800 */
        /* <DEDUP_REMOVED lines=9> */
[----:B------:R-:W-:Y:S01]  /*14d90*/  FADD.FTZ R174, R174, R190 ;  /* 0x000000beaeae7221 */ /* 0x000fe20000010000 */
[----:B------:R-:W-:Y:S01]  /*14da0*/  F2FP.BF16.F32.PACK_AB R53, R36, R62 ;  /* 0x0000003e2435723e */ /* 0x000fe200000010ff */
[----:B------:R-:W-:Y:S01]  /*14db0*/  FADD.FTZ R180, R180, R196 ;  /* 0x000000c4b4b47221 */ /* 0x000fe20000010000 */
[----:B-----5:R-:W-:Y:S02]  /*14dc0*/  F2FP.BF16.F32.PACK_AB R54, R58, R59 ;  /* 0x0000003b3a36723e */ /* 0x020fe400000010ff */
[----:B------:R-:W-:Y:S01]  /*14dd0*/  F2FP.BF16.F32.PACK_AB R55, R69, R67 ;  /* 0x000000434537723e */ /* 0x000fe200000010ff */
[----:B------:R-:W-:Y:S01]  /*14de0*/  FADD.FTZ R174, R173, R174 ;  /* 0x000000aeadae7221 */ /* 0x000fe20000010000 */
[----:B------:R-:W1:Y:S01]  /*14df0*/  LDSM.16.MT88.4 R40, [R127+0x6800] ;  /* 0x006800007f28783b */ /* 0x000e620000004200 */
[----:B------:R-:W-:-:S04]  /*14e00*/  FADD.FTZ R180, R176, R180 ;  /* 0x000000b4b0b47221 */ /* 0x000fc80000010000 */
[----:B--2---:R-:W-:Y:S01]  /*14e10*/  HMMA.16816.F32.BF16 R12, R52, R28, R12 ;  /* 0x0000001c340c723c */ /* 0x004fe2000004180c */
[----:B------:R-:W-:-:S07]  /*14e20*/  FADD.FTZ R172, R172, R174 ;  /* 0x000000aeacac7221 */ /* 0x000fce0000010000 */
[----:B------:R-:W-:Y:S01]  /*14e30*/  HMMA.16816.F32.BF16 R16, R52, R30, R16 ;  /* 0x0000001e3410723c */ /* 0x000fe20000041810 */
[----:B------:R-:W2:Y:S01]  /*14e40*/  LDSM.16.MT88.4 R28, [R129+0x6800] ;  /* 0x00680000811c783b */ /* 0x000ea20000004200 */
        /* <DEDUP_REMOVED lines=21> */
[----:B------:R-:W-:Y:S08]  /*14fa0*/  MUFU.EX2 R84, R84 ;  /* 0x0000005400547308 */ /* 0x000ff00000000800 */
[----:B------:R-:W-:Y:S08]  /*14fb0*/  MUFU.EX2 R85, R85 ;  /* 0x0000005500557308 */ /* 0x000ff00000000800 */
[----:B------:R-:W-:Y:S08]  /*14fc0*/  MUFU.EX2 R82, R82 ;  /* 0x0000005200527308 */ /* 0x000ff00000000800 */
[----:B------:R-:W5:Y:S08]  /*14fd0*/  MUFU.EX2 R81, R81 ;  /* 0x0000005100517308 */ /* 0x000f700000000800 */
[----:B------:R-:W-:Y:S08]  /*14fe0*/  MUFU.EX2 R80, R80 ;  /* 0x0000005000507308 */ /* 0x000ff00000000800 */
[----:B------:R-:W3:Y:S01]  /*14ff0*/  MUFU.EX2 R79, R79 ;  /* 0x0000004f004f7308 */ /* 0x000ee20000000800 */
[----:B------:R-:W-:Y:S01]  /*15000*/  FADD.FTZ R121, R120, R121 ;  /* 0x0000007978797221 */ /* 0x000fe20000010000 */
[----:B------:R-:W-:Y:S01]  /*15010*/  FADD.FTZ R95, R95, R97 ;  /* 0x000000615f5f7221 */ /* 0x000fe20000010000 */
[----:B-1----:R-:W-:Y:S02]  /*15020*/  HMMA.16816.F32.BF16 R32, R52, R40, R32 ;  /* 0x000000283420723c */ /* 0x002fe40000041820 */
[----:B------:R-:W-:Y:S01]  /*15030*/  FADD.FTZ R72, R72, R121 ;  /* 0x0000007948487221 */ /* 0x000fe20000010000 */
[----:B------:R-:W-:-:S05]  /*15040*/  FADD.FTZ R95, R94, R95 ;  /* 0x0000005f5e5f7221 */ /* 0x000fca0000010000 */
[----:B------:R-:W-:Y:S01]  /*15050*/  HMMA.16816.F32.BF16 R20, R52, R42, R20 ;  /* 0x0000002a3414723c */ /* 0x000fe20000041814 */
[----:B------:R-:W1:Y:S01]  /*15060*/  LDSM.16.MT88.4 R40, [R60+0x11000] ;  /* 0x011000003c28783b */ /* 0x000e620000004200 */
[----:B------:R-:W-:-:S06]  /*15070*/  FADD.FTZ R72, R118, R72 ;  /* 0x0000004876487221 */ /* 0x000fcc0000010000 */
[----:B--2---:R-:W-:Y:S01]  /*15080*/  HMMA.16816.F32.BF16 R48, R52, R28, R48 ;  /* 0x0000001c3430723c */ /* 0x004fe20000041830 */
[----:B------:R-:W-:-:S07]  /*15090*/  FADD.FTZ R95, R93, R95 ;  /* 0x0000005f5d5f7221 */ /* 0x000fce0000010000 */
[----:B------:R-:W-:Y:S01]  /*150a0*/  HMMA.16816.F32.BF16 R8, R52, R30, R8 ;  /* 0x0000001e3408723c */ /* 0x000fe20000041808 */
[----:B------:R-:W2:Y:S01]  /*150b0*/  LDSM.16.MT88.4 R28, [R127+0x7000] ;  /* 0x007000007f1c783b */ /* 0x000ea20000004200 */
[----:B----4-:R-:W-:Y:S02]  /*150c0*/  F2FP.BF16.F32.PACK_AB R52, R83, R70 ;  /* 0x000000465334723e */ /* 0x010fe400000010ff */
[----:B-----5:R-:W-:Y:S02]  /*150d0*/  F2FP.BF16.F32.PACK_AB R53, R81, R82 ;  /* 0x000000525135723e */ /* 0x020fe400000010ff */
[----:B------:R-:W-:Y:S02]  /*150e0*/  F2FP.BF16.F32.PACK_AB R54, R85, R84 ;  /* 0x000000545536723e */ /* 0x000fe400000010ff */
        /* <DEDUP_REMOVED lines=9> */
[----:B------:R-:W3:Y:S01]  /*15180*/  LDSM.16.MT88.4 R44, [R129+0x7000] ;  /* 0x00700000812c783b */ /* 0x000ee20000004200 */
[----:B------:R-:W-:Y:S01]  /*15190*/  FADD.FTZ R63, R0, R63 ;  /* 0x0000003f003f7221 */ /* 0x000fe20000010000 */
[----:B------:R-:W-:Y:S02]  /*151a0*/  FADD.FTZ R90, R89, R90 ;  /* 0x0000005a595a7221 */ /* 0x000fe40000010000 */
[----:B------:R-:W4:Y:S01]  /*151b0*/  LDSM.16.MT88.4 R128, [R129+0x7800] ;  /* 0x007800008180783b */ /* 0x000f220000004200 */
        /* <DEDUP_REMOVED lines=8> */
[C---:B-1----:R-:W-:Y:S01]  /*15240*/  HMMA.16816.F32.BF16 R24, R52.reuse, R40, R24 ;  /* 0x000000283418723c */ /* 0x042fe20000041818 */
[-CC-:B------:R-:W-:Y:S01]  /*15250*/  FFMA.FTZ R86, R103, R74.reuse, -R73.reuse ;  /* 0x0000004a67567223 */ /* 0x180fe20000010849 */
[-CC-:B------:R-:W-:Y:S01]  /*15260*/  FFMA.FTZ R102, R102, R74.reuse, -R73.reuse ;  /* 0x0000004a66667223 */ /* 0x180fe20000010849 */
[-C--:B------:R-:W-:Y:S01]  /*15270*/  FFMA.FTZ R40, R78, R74.reuse, -R66 ;  /* 0x0000004a4e287223 */ /* 0x080fe20000010842 */
[----:B------:R-:W-:Y:S01]  /*15280*/  FADD.FTZ R59, R59, R56 ;  /* 0x000000383b3b7221 */ /* 0x000fe20000010000 */
[----:B------:R-:W-:Y:S01]  /*15290*/  FADD.FTZ R67, R67, R62 ;  /* 0x0000003e43437221 */ /* 0x000fe20000010000 */
[-CC-:B------:R-:W-:Y:S02]  /*152a0*/  FFMA.FTZ R101, R101, R74.reuse, -R73.reuse ;  /* 0x0000004a65657223 */ /* 0x180fe40000010849 */
[----:B--2---:R-:W-:Y:S01]  /*152b0*/  HMMA.16816.F32.BF16 R32, R52, R28, R32 ;  /* 0x0000001c3420723c */ /* 0x004fe20000041820 */
[-CC-:B------:R-:W-:Y:S01]  /*152c0*/  FFMA.FTZ R28, R77, R74.reuse, -R66.reuse ;  /* 0x0000004a4d1c7223 */ /* 0x180fe20000010842 */
[-C--:B------:R-:W-:Y:S01]  /*152d0*/  FFMA.FTZ R250, R100, R74.reuse, -R73 ;  /* 0x0000004a64fa7223 */ /* 0x080fe20000010849 */
[-CC-:B------:R-:W-:Y:S01]  /*152e0*/  FFMA.FTZ R29, R76, R74.reuse, -R66.reuse ;  /* 0x0000004a4c1d7223 */ /* 0x180fe20000010842 */
[----:B------:R-:W-:Y:S01]  /*152f0*/  FFMA.FTZ R245, R75, R74, -R66 ;  /* 0x0000004a4bf57223 */ /* 0x000fe20000010842 */
[----:B------:R-:W-:Y:S01]  /*15300*/  FADD.FTZ R59, R58, R59 ;  /* 0x0000003b3a3b7221 */ /* 0x000fe20000010000 */
[----:B------:R-:W-:Y:S01]  /*15310*/  FADD.FTZ R67, R69, R67 ;  /* 0x0000004345437221 */ /* 0x000fe20000010000 */
[----:B------:R-:W-:Y:S02]  /*15320*/  MUFU.EX2 R86, R86 ;  /* 0x0000005600567308 */ /* 0x000fe40000000800 */
[----:B------:R-:W-:Y:S01]  /*15330*/  FADD.FTZ R70, R70, R59 ;  /* 0x0000003b46467221 */ /* 0x000fe20000010000 */
[----:B------:R-:W-:-:S05]  /*15340*/  FADD.FTZ R82, R82, R67 ;  /* 0x0000004352527221 */ /* 0x000fca0000010000 */
[----:B------:R-:W1:Y:S01]  /*15350*/  MUFU.EX2 R102, R102 ;  /* 0x0000006600667308 */ /* 0x000e620000000800 */
[----:B------:R-:W-:Y:S01]  /*15360*/  HMMA.16816.F32.BF16 R4, R52, R42, R4 ;  /* 0x0000002a3404723c */ /* 0x000fe20000041804 */
[----:B------:R-:W-:-:S06]  /*15370*/  FADD.FTZ R70, R83, R70 ;  /* 0x0000004653467221 */ /* 0x000fcc0000010000 */
[----:B------:R-:W-:Y:S01]  /*15380*/  MUFU.EX2 R40, R40 ;  /* 0x0000002800287308 */ /* 0x000fe20000000800 */
[----:B------:R-:W-:Y:S01]  /*15390*/  HMMA.16816.F32.BF16 R20, R52, R30, R20 ;  /* 0x0000001e3414723c */ /* 0x000fe20000041814 */
[----:B------:R-:W-:-:S06]  /*153a0*/  FADD.FTZ R82, R81, R82 ;  /* 0x0000005251527221 */ /* 0x000fcc0000010000 */
[----:B------:R-:W2:Y:S01]  /*153b0*/  MUFU.EX2 R28, R28 ;  /* 0x0000001c001c7308 */ /* 0x000ea20000000800 */
[C---:B---3--:R-:W-:Y:S07]  /*153c0*/  HMMA.16816.F32.BF16 R48, R52.reuse, R44, R48 ;  /* 0x0000002c3430723c */ /* 0x048fee0000041830 */
[----:B------:R-:W-:Y:S01]  /*153d0*/  MUFU.EX2 R101, R101 ;  /* 0x0000006500657308 */ /* 0x000fe20000000800 */
[----:B------:R-:W-:Y:S07]  /*153e0*/  HMMA.16816.F32.BF16 R8, R52, R46, R8 ;  /* 0x0000002e3408723c */ /* 0x000fee0000041808 */
[----:B------:R-:W3:Y:S08]  /*153f0*/  MUFU.EX2 R250, R250 ;  /* 0x000000fa00fa7308 */ /* 0x000ef00000000800 */
[----:B------:R-:W-:Y:S08]  /*15400*/  MUFU.EX2 R29, R29 ;  /* 0x0000001d001d7308 */ /* 0x000ff00000000800 */
[----:B------:R-:W5:Y:S01]  /*15410*/  MUFU.EX2 R245, R245 ;  /* 0x000000f500f57308 */ /* 0x000f620000000800 */
[----:B------:R-:W-:Y:S01]  /*15420*/  FADD.FTZ R84, R84, R70 ;  /* 0x0000004654547221 */ /* 0x000fe20000010000 */
[----:B------:R-:W-:Y:S01]  /*15430*/  FADD.FTZ R80, R80, R82 ;  /* 0x0000005250507221 */ /* 0x000fe20000010000 */
[----:B------:R-:W-:-:S02]  /*15440*/  ISETP.GT.AND P0, PT, R37, R233, PT ;  /* 0x000000e92500720c */ /* 0x000fc40003f04270 */
[----:B------:R-:W-:Y:S01]  /*15450*/  FADD.FTZ R84, R85, R84 ;  /* 0x0000005455547221 */ /* 0x000fe20000010000 */
[----:B------:R-:W-:Y:S01]  /*15460*/  FADD.FTZ R80, R79, R80 ;  /* 0x000000504f507221 */ /* 0x000fe20000010000 */
[----:B-1----:R-:W-:Y:S02]  /*15470*/  F2FP.BF16.F32.PACK_AB R132, R102, R86 ;  /* 0x000000566684723e */ /* 0x002fe400000010ff */
[----:B--2---:R-:W-:Y:S01]  /*15480*/  F2FP.BF16.F32.PACK_AB R133, R28, R40 ;  /* 0x000000281c85723e */ /* 0x004fe200000010ff */
[----:B------:R-:W-:Y:S01]  /*15490*/  FADD.FTZ R86, R86, R84 ;  /* 0x0000005456567221 */ /* 0x000fe20000010000 */
[----:B---3--:R-:W-:Y:S01]  /*154a0*/  F2FP.BF16.F32.PACK_AB R134, R250, R101 ;  /* 0x00000065fa86723e */ /* 0x008fe200000010ff */
[----:B------:R-:W-:Y:S01]  /*154b0*/  FADD.FTZ R40, R40, R80 ;  /* 0x0000005028287221 */ /* 0x000fe20000010000 */
[----:B-----5:R-:W-:Y:S01]  /*154c0*/  F2FP.BF16.F32.PACK_AB R135, R245, R29 ;  /* 0x0000001df587723e */ /* 0x020fe200000010ff */
[----:B------:R-:W-:Y:S02]  /*154d0*/  FADD.FTZ R86, R102, R86 ;  /* 0x0000005666567221 */ /* 0x000fe40000010000 */
[----:B------:R-:W-:-:S02]  /*154e0*/  FADD.FTZ R40, R28, R40 ;  /* 0x000000281c287221 */ /* 0x000fc40000010000 */
[----:B------:R-:W-:Y:S02]  /*154f0*/  FADD.FTZ R86, R101, R86 ;  /* 0x0000005665567221 */ /* 0x000fe40000010000 */
[----:B------:R-:W-:Y:S01]  /*15500*/  FADD.FTZ R40, R29, R40 ;  /* 0x000000281d287221 */ /* 0x000fe20000010000 */
[----:B------:R-:W-:Y:S01]  /*15510*/  HMMA.16816.F32.BF16 R160, R132, R156, R12 ;  /* 0x0000009c84a0723c */ /* 0x000fe2000004180c */
[----:B------:R-:W-:Y:S02]  /*15520*/  IMAD.MOV.U32 R0, RZ, RZ, R39 ;  /* 0x000000ffff007224 */ /* 0x000fe400078e0027 */
[----:B------:R-:W-:Y:S01]  /*15530*/  FADD.FTZ R250, R250, R86 ;  /* 0x00000056fafa7221 */ /* 0x000fe20000010000 */
[----:B------:R-:W-:-:S04]  /*15540*/  IMAD.MOV.U32 R36, RZ, RZ, R61 ;  /* 0x000000ffff247224 */ /* 0x000fc800078e003d */
[----:B------:R-:W-:Y:S01]  /*15550*/  HMMA.16816.F32.BF16 R152, R132, R148, R24 ;  /* 0x000000948498723c */ /* 0x000fe20000041818 */
[----:B------:R-:W-:Y:S02]  /*15560*/  @P0 IMAD.MOV.U32 R0, RZ, RZ, R39 ;  /* 0x000000ffff000224 */ /* 0x000fe400078e0027 */
[----:B------:R-:W-:Y:S01]  /*15570*/  FADD.FTZ R245, R245, R40 ;  /* 0x00000028f5f57221 */ /* 0x000fe20000010000 */
[----:B------:R-:W-:-:S04]  /*15580*/  @P0 IMAD.MOV.U32 R36, RZ, RZ, R61 ;  /* 0x000000ffff240224 */ /* 0x000fc800078e003d */
[----:B------:R-:W-:Y:S01]  /*15590*/  HMMA.16816.F32.BF16 R144, R132, R140, R32 ;  /* 0x0000008c8490723c */ /* 0x000fe20000041820 */
[----:B------:R-:W-:-:S07]  /*155a0*/  @P0 VIADD R240, R38, 0xfffffffd ;  /* 0xfffffffd26f00836 */ /* 0x000fce0000000000 */
[C---:B------:R-:W-:Y:S08]  /*155b0*/  HMMA.16816.F32.BF16 R156, R132.reuse, R158, R16 ;  /* 0x0000009e849c723c */ /* 0x040ff00000041810 */
[C---:B------:R-:W-:Y:S08]  /*155c0*/  HMMA.16816.F32.BF16 R148, R132.reuse, R150, R4 ;  /* 0x000000968494723c */ /* 0x040ff00000041804 */
[C---:B------:R-:W-:Y:S08]  /*155d0*/  HMMA.16816.F32.BF16 R140, R132.reuse, R142, R20 ;  /* 0x0000008e848c723c */ /* 0x040ff00000041814 */
[C---:B----4-:R-:W-:Y:S08]  /*155e0*/  HMMA.16816.F32.BF16 R136, R132.reuse, R128, R48 ;  /* 0x000000808488723c */ /* 0x050ff00000041830 */
[----:B------:R-:W-:Y:S01]  /*155f0*/  HMMA.16816.F32.BF16 R132, R132, R130, R8 ;  /* 0x000000828484723c */ /* 0x000fe20000041808 */
[----:B------:R-:W-:-:S04]  /*15600*/  NOP ;  /* 0x0000000000007918 */ /* 0x000fc80000000000 */
[----:B------:R-:W-:-:S15]  /*15610*/  @P0 BRA `(.L_x_3214) ;  /* 0x0000000000040947 */ /* 0x000fde0003800000 */
.L_x_3203:
[----:B------:R-:W-:-:S07]  /*15620*/  IADD3 R240, PT, PT, R37, -0x1, RZ ;  /* 0xffffffff25f07810 */ /* 0x000fce0007ffe0ff */
.L_x_3214:
[----:B------:R-:W-:Y:S05]  /*15630*/  BSYNC B2 ;  /* 0x0000000000027941 */ /* 0x000fea0003800000 */
.L_x_3202:
[----:B------:R-:W-:-:S13]  /*15640*/  ISETP.GE.AND P0, PT, R240, R233, PT ;  /* 0x000000e9f000720c */ /* 0x000fda0003f06270 */
[----:B------:R-:W-:Y:S05]  /*15650*/  @!P0 BRA `(.L_x_3215) ;  /* 0x0000009400888947 */ /* 0x000fea0003800000 */
[----:B------:R-:W1:Y:S01]  /*15660*/  S2R R223, SR_CgaCtaId ;  /* 0x0000000000df7919 */ /* 0x000e620000008800 */
[----:B------:R-:W-:Y:S01]  /*15670*/  ISETP.NE.U32.AND P2, PT, R248, RZ, PT ;  /* 0x000000fff800720c */ /* 0x000fe20003f45070 */
[----:B------:R-:W-:Y:S01]  /*15680*/  IMAD.MOV.U32 R164, RZ, RZ, R0 ;  /* 0x000000ffffa47224 */ /* 0x000fe200078e0000 */
[----:B------:R-:W-:Y:S01]  /*15690*/  MOV R4, 0x400 ;  /* 0x0000040000047802 */ /* 0x000fe20000000f00 */
[----:B------:R-:W-:Y:S01]  /*156a0*/  IMAD.MOV.U32 R165, RZ, RZ, R36 ;  /* 0x000000ffffa57224 */ /* 0x000fe200078e0024 */
[----:B------:R-:W-:Y:S02]  /*156b0*/  ISETP.NE.AND.EX P2, PT, R249, RZ, PT, P2 ;  /* 0x000000fff900720c */ /* 0x000fe40003f45320 */
[----:B-1----:R-:W-:-:S11]  /*156c0*/  LEA R223, R223, R4, 0x18 ;  /* 0x00000004dfdf7211 */ /* 0x002fd600078ec0ff */
.L_x_3222:
[CC--:B-----5:R-:W-:Y:S01]  /*156d0*/  ISETP.GE.AND P4, PT, R217.reuse, R241.reuse, PT ;  /* 0x000000f1d900720c */ /* 0x0e0fe20003f86270 */
[----:B------:R-:W1:Y:S01]  /*156e0*/  S2R R166, SR_TID.X ;  /* 0x0000000000a67919 */ /* 0x000e620000002100 */
[----:B------:R-:W-:Y:S01]  /*156f0*/  ISETP.GE.AND P3, PT, R217, R241, PT ;  /* 0x000000f1d900720c */ /* 0x000fe20003f66270 */
[----:B------:R-:W-:Y:S04]  /*15700*/  DEPBAR.LE SB0, 0x0 ;  /* 0x000080000000791a */ /* 0x000fe80000000000 */
[----:B------:R-:W-:Y:S05]  /*15710*/  WARPSYNC.ALL ;  /* 0x0000000000007948 */ /* 0x000fea0003800000 */
[----:B------:R-:W-:Y:S01]  /*15720*/  BAR.SYNC.DEFER_BLOCKING 0x0 ;  /* 0x0000000000007b1d */ /* 0x000fe20000010000 */
[----:B------:R-:W-:Y:S02]  /*15730*/  @!P2 IMAD.MOV.U32 R4, RZ, RZ, RZ ;  /* 0x000000ffff04a224 */ /* 0x000fe400078e00ff */
[----:B------:R-:W-:Y:S03]  /*15740*/  IMAD.MOV.U32 R5, RZ, RZ, R237 ;  /* 0x000000ffff057224 */ /* 0x000fe600078e00ed */
        /* <DEDUP_REMOVED lines=47> */
[----:B------:R-:W-:Y:S01]  /*15a40*/  ISETP.GE.U32.AND P6, PT, R9, R10, PT ;  /* 0x0000000a0900720c */ /* 0x000fe20003fc6070 */
[----:B------:R-:W3:Y:S01]  /*15a50*/  LD.E.64 R14, desc[UR4][R2.64+0x40] ;  /* 0x00004004020e7980 */ /* 0x000ee2000c101b00 */
[----:B------:R-:W-:Y:S05]  /*15a60*/  LOP3.LUT R6, RZ, R13, RZ, 0x33, !PT ;  /* 0x0000000dff067212 */ /* 0x000fea00078e33ff */
[----:B------:R-:W-:Y:S02]  /*15a70*/  @P5 IADD3 R11, PT, PT, R11, 0x1, RZ ;  /* 0x000000010b0b5810 */ /* 0x000fe40007ffe0ff */
[----:B------:R-:W-:Y:S03]  /*15a80*/  ISETP.NE.AND P5, PT, R13, RZ, PT ;  /* 0x000000ff0d00720c */ /* 0x000fe60003fa5270 */
        /* <DEDUP_REMOVED lines=26> */
.L_x_3217:
[----:B------:R-:W-:Y:S05]  /*15c30*/  BSYNC.RECONVERGENT B0 ;  /* 0x0000000000007941 */ /* 0x000fea0003800200 */
.L_x_3216:
[-C--:B------:R-:W-:Y:S01]  /*15c40*/  @!P4 MOV R6, R237.reuse ;  /* 0x000000ed0006c202 */ /* 0x080fe20000000f00 */
[C---:B------:R-:W-:Y:S01]  /*15c50*/  @!P3 IMAD R14, R227.reuse, 0x1a0, RZ ;  /* 0x000001a0e30eb824 */ /* 0x040fe200078e02ff */
[-C--:B------:R-:W-:Y:S01]  /*15c60*/  @!P4 MOV R7, R236.reuse ;  /* 0x000000ec0007c202 */ /* 0x080fe20000000f00 */
[----:B------:R-:W-:Y:S01]  /*15c70*/  @!P3 IMAD R15, R227, 0x180, RZ ;  /* 0x00000180e30fb824 */ /* 0x000fe200078e02ff */
[C---:B------:R-:W-:Y:S01]  /*15c80*/  SHF.L.U32 R4, R226.reuse, 0x5, RZ ;  /* 0x00000005e2047819 */ /* 0x040fe200000006ff */
[----:B------:R-:W-:Y:S01]  /*15c90*/  BSSY.RECONVERGENT B1, `(.L_x_3218) ;  /* 0x0000349000017945 */ /* 0x000fe20003800200 */
[----:B------:R-:W-:Y:S01]  /*15ca0*/  SHF.L.U64.HI R5, R226, 0x5, R227 ;  /* 0x00000005e2057819 */ /* 0x000fe200000102e3 */
[----:B------:R-:W-:Y:S01]  /*15cb0*/  @!PT LDS RZ, [RZ] ;  /* 0x00000000fffff984 */ /* 0x000fe20000000800 */
[----:B------:R-:W-:Y:S01]  /*15cc0*/  @!PT LDS RZ, [RZ] ;  /* 0x00000000fffff984 */ /* 0x000fe20000000800 */
[----:B------:R-:W-:Y:S01]  /*15cd0*/  @!PT LDS RZ, [RZ] ;  /* 0x00000000fffff984 */ /* 0x000fe20000000800 */
[----:B------:R1:W-:Y:S01]  /*15ce0*/  @!P4 LDGSTS.E.BYPASS.LTC128B.128 [R242+0xa000], desc[UR4][R6.64] ;  /* 0x0a00000006f2cfae */ /* 0x0003e2000b981a04 */
[----:B------:R-:W-:Y:S02]  /*15cf0*/  IADD3 R18, P0, PT, R4, R237, RZ ;  /* 0x000000ed04127210 */ /* 0x000fe40007f1e0ff */
[----:B------:R-:W-:Y:S02]  /*15d00*/  LOP3.LUT R209, R220, 0x400, RZ, 0xc0, !PT ;  /* 0x00000400dcd17812 */ /* 0x000fe400078ec0ff */
[----:B------:R-:W-:Y:S02]  /*15d10*/  IADD3.X R19, PT, PT, R5, R236, RZ, P0, !PT ;  /* 0x000000ec05137210 */ /* 0x000fe400007fe4ff */
[----:B------:R-:W-:Y:S01]  /*15d20*/  @!P3 IADD3 R4, P0, PT, R18, R4, RZ ;  /* 0x000000041204b210 */ /* 0x000fe20007f1e0ff */
[----:B------:R-:W-:Y:S01]  /*15d30*/  @P4 STS.128 [R242+0xa000], RZ ;  /* 0x00a000fff2004388 */ /* 0x000fe20000000c00 */
[CC--:B------:R-:W-:Y:S01]  /*15d40*/  @!P3 LEA R28, P1, R226.reuse, R18.reuse, 0x6 ;  /* 0x00000012e21cb211 */ /* 0x0c0fe200078230ff */
[C---:B------:R-:W-:Y:S01]  /*15d50*/  @!P3 IMAD.WIDE.U32 R26, R226.reuse, 0x60, R18 ;  /* 0x00000060e21ab825 */ /* 0x040fe200078e0012 */
[----:B------:R-:W-:Y:S02]  /*15d60*/  @!P3 IADD3.X R5, PT, PT, R19, R5, RZ, P0, !PT ;  /* 0x000000051305b210 */ /* 0x000fe400007fe4ff */
[CC--:B------:R-:W-:Y:S01]  /*15d70*/  @!P3 LEA.HI.X R29, R226.reuse, R19.reuse, R227, 0x6, P1 ;  /* 0x00000013e21db211 */ /* 0x0c0fe200008f34e3 */
[----:B------:R-:W-:Y:S01]  /*15d80*/  @!P3 IMAD.WIDE.U32 R24, R226, 0xa0, R18 ;  /* 0x000000a0e218b825 */ /* 0x000fe200078e0012 */
[-C--:B------:R-:W-:Y:S01]  /*15d90*/  @!P3 MOV R22, R18.reuse ;  /* 0x000000120016b202 */ /* 0x080fe20000000f00 */
[----:B------:R-:W-:Y:S01]  /*15da0*/  @P3 STS.128 [R242+0xa800], RZ ;  /* 0x00a800fff2003388 */ /* 0x000fe20000000c00 */
[----:B------:R-:W-:Y:S02]  /*15db0*/  @!P3 MOV R23, R19 ;  /* 0x000000130017b202 */ /* 0x000fe40000000f00 */
[----:B------:R-:W-:Y:S02]  /*15dc0*/  LOP3.LUT R0, R0, R217, RZ, 0x3c, !PT ;  /* 0x000000d900007212 */ /* 0x000fe400078e3cff */
[-C--:B------:R-:W-:Y:S01]  /*15dd0*/  @!P3 MOV R8, R18.reuse ;  /* 0x000000120008b202 */ /* 0x080fe20000000f00 */
[----:B------:R-:W-:Y:S01]  /*15de0*/  @!P3 IMAD.WIDE.U32 R22, R226, 0xc0, R22 ;  /* 0x000000c0e216b825 */ /* 0x000fe200078e0016 */
[----:B------:R-:W-:Y:S01]  /*15df0*/  LEA R209, R0, R209, 0x1 ;  /* 0x000000d100d17211 */ /* 0x000fe200078e08ff */
[----:B------:R-:W-:Y:S01]  /*15e00*/  @!PT LDS RZ, [RZ] ;  /* 0x00000000fffff984 */ /* 0x000fe20000000800 */
[----:B------:R-:W-:Y:S01]  /*15e10*/  @!PT LDS RZ, [RZ] ;  /* 0x00000000fffff984 */ /* 0x000fe20000000800 */
[----:B------:R-:W-:Y:S01]  /*15e20*/  @!PT LDS RZ, [RZ] ;  /* 0x00000000fffff984 */ /* 0x000fe20000000800 */
[----:B------:R-:W-:Y:S01]  /*15e30*/  @!P3 LDGSTS.E.BYPASS.LTC128B.128 [R242+0xa800], desc[UR4][R18.64] ;  /* 0x0a80000012f2bfae */ /* 0x000fe2000b981a04 */
[-C--:B------:R-:W-:Y:S01]  /*15e40*/  @!P3 MOV R9, R19.reuse ;  /* 0x000000130009b202 */ /* 0x080fe20000000f00 */
[C---:B------:R-:W-:Y:S01]  /*15e50*/  @!P3 IMAD R0, R227.reuse, 0x60, RZ ;  /* 0x00000060e300b824 */ /* 0x040fe200078e02ff */
[-C--:B------:R-:W-:Y:S01]  /*15e60*/  @!P3 MOV R20, R18.reuse ;  /* 0x000000120014b202 */ /* 0x080fe20000000f00 */
[C---:B-1----:R-:W-:Y:S01]  /*15e70*/  @!P3 IMAD R7, R227.reuse, 0xa0, RZ ;  /* 0x000000a0e307b824 */ /* 0x042fe200078e02ff */
[----:B------:R-:W-:Y:S01]  /*15e80*/  @!P3 MOV R21, R19 ;  /* 0x000000130015b202 */ /* 0x000fe20000000f00 */
[----:B------:R-:W-:Y:S01]  /*15e90*/  @!P3 IMAD R6, R227, 0xc0, RZ ;  /* 0x000000c0e306b824 */ /* 0x000fe200078e02ff */
[----:B------:R-:W-:Y:S01]  /*15ea0*/  @!P3 IADD3 R27, PT, PT, R0, R27, RZ ;  /* 0x0000001b001bb210 */ /* 0x000fe20007ffe0ff */
[----:B------:R-:W-:Y:S01]  /*15eb0*/  @P3 STS.128 [R242+0xb000], RZ ;  /* 0x00b000fff2003388 */ /* 0x000fe20000000c00 */
[----:B------:R-:W-:Y:S01]  /*15ec0*/  @!P3 IADD3 R25, PT, PT, R7, R25, RZ ;  /* 0x000000190719b210 */ /* 0x000fe20007ffe0ff */
[----:B------:R-:W-:Y:S01]  /*15ed0*/  @!P3 IMAD.WIDE.U32 R8, R226, 0x180, R8 ;  /* 0x00000180e208b825 */ /* 0x000fe200078e0008 */
[----:B------:R-:W-:Y:S02]  /*15ee0*/  @!P3 IADD3 R23, PT, PT, R6, R23, RZ ;  /* 0x000000170617b210 */ /* 0x000fe40007ffe0ff */
[-C--:B------:R-:W-:Y:S01]  /*15ef0*/  @!P3 MOV R6, R18.reuse ;  /* 0x000000120006b202 */ /* 0x080fe20000000f00 */
[C---:B------:R-:W-:Y:S01]  /*15f00*/  @!P3 IMAD.WIDE.U32 R20, R226.reuse, 0xe0, R20 ;  /* 0x000000e0e214b825 */ /* 0x040fe200078e0014 */
[----:B------:R-:W-:Y:S01]  /*15f10*/  @!P3 MOV R7, R19 ;  /* 0x000000130007b202 */ /* 0x000fe20000000f00 */
[----:B------:R-:W-:Y:S01]  /*15f20*/  @!PT LDS RZ, [RZ] ;  /* 0x00000000fffff984 */ /* 0x000fe20000000800 */
[----:B------:R-:W-:Y:S01]  /*15f30*/  @!PT LDS RZ, [RZ] ;  /* 0x00000000fffff984 */ /* 0x000fe20000000800 */
[----:B------:R-:W-:Y:S01]  /*15f40*/  @!PT LDS RZ, [RZ] ;  /* 0x00000000fffff984 */ /* 0x000fe20000000800 */
[----:B------:R1:W-:Y:S01]  /*15f50*/  @!P3 LDGSTS.E.BYPASS.LTC128B.128 [R242+0xb000], desc[UR4][R4.64] ;  /* 0x0b00000004f2bfae */ /* 0x0003e2000b981a04 */
[----:B------:R-:W-:Y:S01]  /*15f60*/  @!P3 IADD3 R9, PT, PT, R15, R9, RZ ;  /* 0x000000090f09b210 */ /* 0x000fe20007ffe0ff */
[C---:B------:R-:W-:Y:S01]  /*15f70*/  @!P3 IMAD R0, R227.reuse, 0x140, RZ ;  /* 0x00000140e300b824 */ /* 0x040fe200078e02ff */
[-C--:B------:R-:W-:Y:S01]  /*15f80*/  @!P3 MOV R16, R18.reuse ;  /* 0x000000120010b202 */ /* 0x080fe20000000f00 */
[----:B------:R-:W-:Y:S01]  /*15f90*/  @!P3 IMAD.WIDE.U32 R6, R226, 0x1a0, R6 ;  /* 0x000001a0e206b825 */ /* 0x000fe200078e0006 */
[----:B------:R-:W-:Y:S02]  /*15fa0*/  @!P3 MOV R17, R19 ;  /* 0x000000130011b202 */ /* 0x000fe40000000f00 */
[-C--:B------:R-:W-:Y:S01]  /*15fb0*/  @!P3 MOV R12, R18.reuse ;  /* 0x00000012000cb202 */ /* 0x080fe20000000f00 */
[----:B------:R-:W-:Y:S01]  /*15fc0*/  @P3 STS.128 [R242+0xb800], RZ ;  /* 0x00b800fff2003388 */ /* 0x000fe20000000c00 */
[----:B------:R-:W-:Y:S01]  /*15fd0*/  @!P3 IADD3 R7, PT, PT, R14, R7, RZ ;  /* 0x000000070e07b210 */ /* 0x000fe20007ffe0ff */
[C---:B------:R-:W-:Y:S01]  /*15fe0*/  @!P3 IMAD.WIDE.U32 R16, R226.reuse, 0x120, R16 ;  /* 0x00000120e210b825 */ /* 0x040fe200078e0010 */
[CC--:B------:R-:W-:Y:S02]  /*15ff0*/  @!P3 LEA R14, P0, R226.reuse, R18.reuse, 0x7 ;  /* 0x00000012e20eb211 */ /* 0x0c0fe400078038ff */
[-C--:B------:R-:W-:Y:S02]  /*16000*/  @!P3 MOV R13, R19.reuse ;  /* 0x00000013000db202 */ /* 0x080fe40000000f00 */
[CC--:B------:R-:W-:Y:S01]  /*16010*/  @!P3 LEA.HI.X R15, R226.reuse, R19.reuse, R227, 0x7, P0 ;  /* 0x00000013e20fb211 */ /* 0x0c0fe200000f3ce3 */
[----:B------:R-:W-:Y:S01]  /*16020*/  @!PT LDS RZ, [RZ] ;  /* 0x00000000fffff984 */ /* 0x000fe20000000800 */
[----:B------:R-:W-:Y:S01]  /*16030*/  @!PT LDS RZ, [RZ] ;  /* 0x00000000fffff984 */ /* 0x000fe20000000800 */
[----:B------:R-:W-:Y:S01]  /*16040*/  @!PT LDS RZ, [RZ] ;  /* 0x00000000fffff984 */ /* 0x000fe20000000800 */
[----:B------:R-:W-:Y:S01]  /*16050*/  @!P3 LDGSTS.E.BYPASS.LTC128B.128 [R242+0xb800], desc[UR4][R28.64] ;  /* 0x0b8000001cf2bfae */ /* 0x000fe2000b981a04 */
[-C--:B------:R-:W-:Y:S01]  /*16060*/  @!P3 MOV R10, R18.reuse ;  /* 0x00000012000ab202 */ /* 0x080fe20000000f00 */
[----:B------:R-:W-:Y:S01]  /*16070*/  @!P3 IMAD.WIDE.U32 R12, R226, 0x140, R12 ;  /* 0x00000140e20cb825 */ /* 0x000fe200078e000c */
[----:B------:R-:W-:Y:S02]  /*16080*/  @!P3 MOV R11, R19 ;  /* 0x00000013000bb202 */ /* 0x000fe40000000f00 */
[----:B------:R-:W-:Y:S02]  /*16090*/  SHF.R.U32.HI R167, RZ, 0x1, R166 ;  /* 0x00000001ffa77819 */ /* 0x000fe400000116a6 */
[----:B------:R-:W-:Y:S01]  /*160a0*/  @!P3 IADD3 R13, PT, PT, R0, R13, RZ ;  /* 0x0000000d000db210 */ /* 0x000fe20007ffe0ff */
[----:B------:R-:W-:Y:S01]  /*160b0*/  @P3 STS.128 [R242+0xc000], RZ ;  /* 0x00c000fff2003388 */ /* 0x000fe20000000c00 */
[----:B------:R-:W-:Y:S01]  /*160c0*/  @!P3 IMAD.WIDE.U32 R10, R226, 0x160, R10 ;  /* 0x00000160e20ab825 */ /* 0x000fe200078e000a */
[----:B------:R-:W-:Y:S02]  /*160d0*/  SHF.L.U32 R216, R166, 0x5, RZ ;  /* 0x00000005a6d87819 */ /* 0x000fe400000006ff */
[----:B------:R-:W-:Y:S01]  /*160e0*/  IADD3 R209, PT, PT, R218, R209, RZ ;  /* 0x000000d1dad17210 */ /* 0x000fe20007ffe0ff */
[C---:B-1----:R-:W-:Y:S01]  /*160f0*/  @!P3 IMAD R5, R227.reuse, 0xe0, RZ ;  /* 0x000000e0e305b824 */ /* 0x042fe200078e02ff */
[----:B------:R-:W-:Y:S01]  /*16100*/  LOP3.LUT R216, R216, 0x7c00, RZ, 0xc0, !PT ;  /* 0x00007c00d8d87812 */ /* 0x000fe200078ec0ff */
[C---:B------:R-:W-:Y:S01]  /*16110*/  @!P3 IMAD R4, R227.reuse, 0x120, RZ ;  /* 0x00000120e304b824 */ /* 0x040fe200078e02ff */
[----:B------:R-:W-:Y:S01]  /*16120*/  @!PT LDS RZ, [RZ] ;  /* 0x00000000fffff984 */ /* 0x000fe20000000800 */
[----:B------:R-:W-:Y:S01]  /*16130*/  @!PT LDS RZ, [RZ] ;  /* 0x00000000fffff984 */ /* 0x000fe20000000800 */
[----:B------:R-:W-:Y:S01]  /*16140*/  @!PT LDS RZ, [RZ] ;  /* 0x00000000fffff984 */ /* 0x000fe20000000800 */
[----:B------:R-:W-:Y:S01]  /*16150*/  @!P3 LDGSTS.E.BYPASS.LTC128B.128 [R242+0xc000], desc[UR4][R26.64] ;  /* 0x0c0000001af2bfae */ /* 0x000fe2000b981a04 */
[----:B------:R-:W-:Y:S01]  /*16160*/  @!P3 IMAD R0, R227, 0x1c0, RZ ;  /* 0x000001c0e300b824 */ /* 0x000fe200078e02ff */
[----:B------:R-:W-:Y:S02]  /*16170*/  @!P3 IADD3 R21, PT, PT, R5, R21, RZ ;  /* 0x000000150515b210 */ /* 0x000fe40007ffe0ff */
[----:B------:R-:W-:Y:S01]  /*16180*/  @!P3 IADD3 R17, PT, PT, R4, R17, RZ ;  /* 0x000000110411b210 */ /* 0x000fe20007ffe0ff */
[----:B------:R-:W-:Y:S01]  /*16190*/  @!P3 IMAD R4, R227, 0x160, RZ ;  /* 0x00000160e304b824 */ /* 0x000fe200078e02ff */
[----:B------:R-:W-:Y:S02]  /*161a0*/  @!P3 MOV R5, R19 ;  /* 0x000000130005b202 */ /* 0x000fe40000000f00 */
[----:B------:R-:W-:Y:S01]  /*161b0*/  @P3 STS.128 [R242+0xc800], RZ ;  /* 0x00c800fff2003388 */ /* 0x000fe20000000c00 */
[----:B------:R-:W-:Y:S02]  /*161c0*/  LOP3.LUT R208, R216, 0x200, R220, 0xf8, !PT ;  /* 0x00000200d8d07812 */ /* 0x000fe400078ef8dc */
[----:B------:R-:W-:Y:S02]  /*161d0*/  @!P3 IADD3 R11, PT, PT, R4, R11, RZ ;  /* 0x0000000b040bb210 */ /* 0x000fe40007ffe0ff */
[----:B------:R-:W-:Y:S02]  /*161e0*/  @!P3 MOV R4, R18 ;  /* 0x000000120004b202 */ /* 0x000fe40000000f00 */
[----:B------:R-:W-:Y:S01]  /*161f0*/  MOV R219, 0x20 ;  /* 0x0000002000db7802 */ /* 0x000fe20000000f00 */
[----:B------:R-:W-:Y:S01]  /*16200*/  @!PT LDS RZ, [RZ] ;  /* 0x00000000fffff984 */ /* 0x000fe20000000800 */
[----:B------:R-:W-:Y:S01]  /*16210*/  @!PT LDS RZ, [RZ] ;  /* 0x00000000fffff984 */ /* 0x000fe20000000800 */
[----:B------:R-:W-:Y:S01]  /*16220*/  @!PT LDS RZ, [RZ] ;  /* 0x00000000fffff984 */ /* 0x000fe20000000800 */
[----:B------:R1:W-:Y:S01]  /*16230*/  @!P3 LDGSTS.E.BYPASS.LTC128B.128 [R242+0xc800], desc[UR4][R14.64] ;  /* 0x0c8000000ef2bfae */ /* 0x0003e2000b981a04 */
[----:B------:R-:W-:Y:S01]  /*16240*/  LOP3.LUT P1, RZ, R166, 0x4, RZ, 0xc0, !PT ;  /* 0x00000004a6ff7812 */ /* 0x000fe2000782c0ff */
[----:B------:R-:W-:Y:S05]  /*16250*/  @!P3 IMAD.WIDE.U32 R4, R226, 0x1c0, R4 ;  /* 0x000001c0e204b825 */ /* 0x000fea00078e0004 */
[----:B------:R-:W-:Y:S01]  /*16260*/  @!P3 IADD3 R5, PT, PT, R0, R5, RZ ;  /* 0x000000050005b210 */ /* 0x000fe20007ffe0ff */
[----:B------:R-:W-:Y:S01]  /*16270*/  @P3 STS.128 [R242+0xd000], RZ ;  /* 0x00d000fff2003388 */ /* 0x000fe20000000c00 */
[----:B------:R-:W-:Y:S04]  /*16280*/  LOP3.LUT R0, R167, 0x8, RZ, 0xc0, !PT ;  /* 0x00000008a7007812 */ /* 0x000fe800078ec0ff */
        /* <DEDUP_REMOVED lines=8> */
[----:B------:R-:W-:Y:S02]  /*16310*/  LEA R208, R208, R218, 0x1 ;  /* 0x000000dad0d07211 */ /* 0x000fe400078e08ff */
[C---:B-1----:R-:W-:Y:S04]  /*16320*/  @!P3 LEA R14, P0, R226.reuse, R18, 0x8 ;  /* 0x00000012e20eb211 */ /* 0x042fe800078040ff */
[----:B------:R-:W-:Y:S01]  /*16330*/  @!P3 LEA.HI.X R15, R226, R19, R227, 0x8, P0 ;  /* 0x00000013e20fb211 */ /* 0x000fe200000f44e3 */
[----:B------:R-:W-:Y:S01]  /*16340*/  @!PT LDS RZ, [RZ] ;  /* 0x00000000fffff984 */ /* 0x000fe20000000800 */
[----:B------:R-:W-:Y:S01]  /*16350*/  @!PT LDS RZ, [RZ] ;  /* 0x00000000fffff984 */ /* 0x000fe20000000800 */
[----:B------:R-:W-:Y:S01]  /*16360*/  @!PT LDS RZ, [RZ] ;  /* 0x00000000fffff984 */ /* 0x000fe20000000800 */
[----:B------:R-:W-:Y:S01]  /*16370*/  @!P3 LDGSTS.E.BYPASS.LTC128B.128 [R242+0xd800], desc[UR4][R22.64] ;  /* 0x0d80000016f2bfae */ /* 0x000fe2000b981a04 */
[----:B------:R-:W-:Y:S04]  /*16380*/  LOP3.LUT P0, RZ, R166, 0x2, RZ, 0xc0, !PT ;  /* 0x00000002a6ff7812 */ /* 0x000fe8000780c0ff */
[----:B------:R-:W-:Y:S02]  /*16390*/  SEL R219, R219, 0xffffffe0, !P0 ;  /* 0xffffffe0dbdb7807 */ /* 0x000fe40004000000 */
[----:B------:R-:W-:Y:S01]  /*163a0*/  ISETP.GT.AND P0, PT, R240, R233, PT ;  /* 0x000000e9f000720c */ /* 0x000fe20003f04270 */
[----:B------:R-:W-:Y:S01]  /*163b0*/  @P3 STS.128 [R242+0xe000], RZ ;  /* 0x00e000fff2003388 */ /* 0x000fe20000000c00 */
[----:B------:R-:W-:Y:S02]  /*163c0*/  IADD3 R172, PT, PT, R208, R219, RZ ;  /* 0x000000dbd0ac7210 */ /* 0x000fe40007ffe0ff */
[CC--:B------:R-:W-:Y:S05]  /*163d0*/  IADD3 R210, PT, PT, R219.reuse, R209.reuse, RZ ;  /* 0x000000d1dbd27210 */ /* 0x0c0fea0007ffe0ff */
        /* <DEDUP_REMOVED lines=113> */
[C---:B-1----:R-:W-:Y:S08]  /*16af0*/  HMMA.16816.F32.BF16 R44, R172.reuse, R168, R44 ;  /* 0x000000a8ac2c723c */ /* 0x042ff0000004182c */
[C---:B------:R-:W-:Y:S01]  /*16b00*/  HMMA.16816.F32.BF16 R48, R172.reuse, R170, R48 ;  /* 0x000000aaac30723c */ /* 0x040fe20000041830 */
[----:B------:R-:W1:Y:S07]  /*16b10*/  LDSM.16.M88.4 R168, [R210+0x8000] ;  /* 0x00800000d2a8783b */ /* 0x000e6e0000000200 */
[C---:B--2---:R-:W-:Y:S08]  /*16b20*/  HMMA.16816.F32.BF16 R52, R172.reuse, R176, R52 ;  /* 0x000000b0ac34723c */ /* 0x044ff00000041834 */
[C---:B------:R-:W-:Y:S01]  /*16b30*/  HMMA.16816.F32.BF16 R56, R172.reuse, R178, R56 ;  /* 0x000000b2ac38723c */ /* 0x040fe20000041838 */
[----:B------:R-:W2:Y:S07]  /*16b40*/  LDSM.16.M88.4 R176, [R210+0x8800] ;  /* 0x00880000d2b0783b */ /* 0x000eae0000000200 */
[C---:B------:R-:W-:Y:S08]  /*16b50*/  HMMA.16816.F32.BF16 R60, R172.reuse, R196, R60 ;  /* 0x000000c4ac3c723c */ /* 0x040ff0000004183c */
        /* <DEDUP_REMOVED lines=8> */
[C---:B----4-:R-:W-:Y:S01]  /*16be0*/  HMMA.16816.F32.BF16 R92, R172.reuse, R184, R92 ;  /* 0x000000b8ac5c723c */ /* 0x050fe2000004185c */
[----:B------:R-:W-:Y:S04]  /*16bf0*/  MOV R184, 0x40 ;  /* 0x0000004000b87802 */ /* 0x000fe80000000f00 */
[----:B------:R-:W-:Y:S03]  /*16c00*/  SEL R184, R184, 0xffffffc0, !P1 ;  /* 0xffffffc0b8b87807 */ /* 0x000fe60004800000 */
[C---:B------:R-:W-:Y:S03]  /*16c10*/  HMMA.16816.F32.BF16 R96, R172.reuse, R186, R96 ;  /* 0x000000baac60723c */ /* 0x040fe60000041860 */
[----:B------:R-:W-:Y:S02]  /*16c20*/  IADD3 R221, PT, PT, R208, R184, RZ ;  /* 0x000000b8d0dd7210 */ /* 0x000fe40007ffe0ff */
[----:B------:R-:W-:Y:S02]  /*16c30*/  IADD3 R222, PT, PT, R184, R209, RZ ;  /* 0x000000d1b8de7210 */ /* 0x000fe40007ffe0ff */
[----:B------:R-:W4:Y:S01]  /*16c40*/  LDSM.16.M88.4 R184, [R210+0x9800] ;  /* 0x00980000d2b8783b */ /* 0x000f220000000200 */
[C---:B-1----:R-:W-:Y:S07]  /*16c50*/  HMMA.16816.F32.BF16 R100, R172.reuse, R168, R100 ;  /* 0x000000a8ac64723c */ /* 0x042fee0000041864 */
[----:B------:R-:W-:Y:S01]  /*16c60*/  LDSM.16.M88.4 R188, [R221] ;  /* 0x00000000ddbc783b */ /* 0x000fe20000000200 */
[C---:B------:R-:W-:Y:S07]  /*16c70*/  HMMA.16816.F32.BF16 R104, R172.reuse, R170, R104 ;  /* 0x000000aaac68723c */ /* 0x040fee0000041868 */
[----:B------:R-:W1:Y:S01]  /*16c80*/  LDSM.16.M88.4 R192, [R222+0x2000] ;  /* 0x00200000dec0783b */ /* 0x000e620000000200 */
[C---:B--2---:R-:W-:Y:S07]  /*16c90*/  HMMA.16816.F32.BF16 R108, R172.reuse, R176, R108 ;  /* 0x000000b0ac6c723c */ /* 0x044fee000004186c */
[----:B------:R-:W2:Y:S01]  /*16ca0*/  LDSM.16.M88.4 R196, [R222+0x2800] ;  /* 0x00280000dec4783b */ /* 0x000ea20000000200 */
[C---:B------:R-:W-:Y:S07]  /*16cb0*/  HMMA.16816.F32.BF16 R112, R172.reuse, R178, R112 ;  /* 0x000000b2ac70723c */ /* 0x040fee0000041870 */
[----:B------:R-:W5:Y:S01]  /*16cc0*/  LDSM.16.M88.4 R168, [R222+0x3000] ;  /* 0x00300000dea8783b */ /* 0x000f620000000200 */
[C---:B---3--:R-:W-:Y:S07]  /*16cd0*/  HMMA.16816.F32.BF16 R116, R172.reuse, R180, R116 ;  /* 0x000000b4ac74723c */ /* 0x048fee0000041874 */
[----:B------:R-:W3:Y:S01]  /*16ce0*/  LDSM.16.M88.4 R200, [R222+0x3800] ;  /* 0x00380000dec8783b */ /* 0x000ee20000000200 */
[C---:B------:R-:W-:Y:S07]  /*16cf0*/  HMMA.16816.F32.BF16 R120, R172.reuse, R182, R120 ;  /* 0x000000b6ac78723c */ /* 0x040fee0000041878 */
[----:B------:R-:W3:Y:S01]  /*16d00*/  LDSM.16.M88.4 R204, [R222+0x4000] ;  /* 0x00400000decc783b */ /* 0x000ee20000000200 */
[C---:B----4-:R-:W-:Y:S07]  /*16d10*/  HMMA.16816.F32.BF16 R124, R172.reuse, R184, R124 ;  /* 0x000000b8ac7c723c */ /* 0x050fee000004187c */
[----:B------:R-:W4:Y:S01]  /*16d20*/  LDSM.16.M88.4 R208, [R222+0x4800] ;  /* 0x00480000ded0783b */ /* 0x000f220000000200 */
[----:B------:R-:W-:Y:S07]  /*16d30*/  HMMA.16816.F32.BF16 R128, R172, R186, R128 ;  /* 0x000000baac80723c */ /* 0x000fee0000041880 */
[----:B------:R-:W4:Y:S01]  /*16d40*/  LDSM.16.M88.4 R212, [R222+0x5000] ;  /* 0x00500000ded4783b */ /* 0x000f220000000200 */
[C---:B-1----:R-:W-:Y:S07]  /*16d50*/  HMMA.16816.F32.BF16 R4, R188.reuse, R192, R4 ;  /* 0x000000c0bc04723c */ /* 0x042fee0000041804 */
[----:B------:R-:W1:Y:S01]  /*16d60*/  LDSM.16.M88.4 R176, [R222+0x5800] ;  /* 0x00580000deb0783b */ /* 0x000e620000000200 */
[C---:B------:R-:W-:Y:S07]  /*16d70*/  HMMA.16816.F32.BF16 R8, R188.reuse, R194, R8 ;  /* 0x000000c2bc08723c */ /* 0x040fee0000041808 */
[----:B------:R-:W-:Y:S01]  /*16d80*/  LDSM.16.M88.4 R172, [R222+0x6800] ;  /* 0x00680000deac783b */ /* 0x000fe20000000200 */
[C---:B--2---:R-:W-:Y:S07]  /*16d90*/  HMMA.16816.F32.BF16 R12, R188.reuse, R196, R12 ;  /* 0x000000c4bc0c723c */ /* 0x044fee000004180c */
[----:B------:R-:W-:Y:S01]  /*16da0*/  LDSM.16.M88.4 R180, [R222+0x7000] ;  /* 0x00700000deb4783b */ /* 0x000fe20000000200 */
[C---:B------:R-:W-:Y:S07]  /*16db0*/  HMMA.16816.F32.BF16 R16, R188.reuse, R198, R16 ;  /* 0x000000c6bc10723c */ /* 0x040fee0000041810 */
[----:B------:R-:W-:Y:S01]  /*16dc0*/  LDSM.16.M88.4 R184, [R222+0x7800] ;  /* 0x00780000deb8783b */ /* 0x000fe20000000200 */
[C---:B-----5:R-:W-:Y:S07]  /*16dd0*/  HMMA.16816.F32.BF16 R20, R188.reuse, R168, R20 ;  /* 0x000000a8bc14723c */ /* 0x060fee0000041814 */
[----:B------:R-:W-:Y:S01]  /*16de0*/  LDSM.16.M88.4 R192, [R222+0x8000] ;  /* 0x00800000dec0783b */ /* 0x000fe20000000200 */
[C---:B------:R-:W-:Y:S07]  /*16df0*/  HMMA.16816.F32.BF16 R24, R188.reuse, R170, R24 ;  /* 0x000000aabc18723c */ /* 0x040fee0000041818 */
[----:B------:R-:W2:Y:S01]  /*16e00*/  LDSM.16.M88.4 R168, [R222+0x6000] ;  /* 0x00600000dea8783b */ /* 0x000ea20000000200 */
[C---:B---3--:R-:W-:Y:S07]  /*16e10*/  HMMA.16816.F32.BF16 R28, R188.reuse, R200, R28 ;  /* 0x000000c8bc1c723c */ /* 0x048fee000004181c */
[----:B------:R-:W3:Y:S01]  /*16e20*/  LDSM.16.M88.4 R196, [R222+0x8800] ;  /* 0x00880000dec4783b */ /* 0x000ee20000000200 */
[C---:B------:R-:W-:Y:S07]  /*16e30*/  HMMA.16816.F32.BF16 R32, R188.reuse, R202, R32 ;  /* 0x000000cabc20723c */ /* 0x040fee0000041820 */
[----:B------:R-:W5:Y:S01]  /*16e40*/  LDSM.16.M88.4 R200, [R222+0x9000] ;  /* 0x00900000dec8783b */ /* 0x000f620000000200 */
[C---:B------:R-:W-:Y:S08]  /*16e50*/  HMMA.16816.F32.BF16 R36, R188.reuse, R204, R36 ;  /* 0x000000ccbc24723c */ /* 0x040ff00000041824 */
[C---:B------:R-:W-:Y:S01]  /*16e60*/  HMMA.16816.F32.BF16 R40, R188.reuse, R206, R40 ;  /* 0x000000cebc28723c */ /* 0x040fe20000041828 */
[----:B------:R-:W5:Y:S07]  /*16e70*/  LDSM.16.M88.4 R204, [R222+0x9800] ;  /* 0x00980000decc783b */ /* 0x000f6e0000000200 */
[C---:B----4-:R-:W-:Y:S03]  /*16e80*/  HMMA.16816.F32.BF16 R44, R188.reuse, R208, R44 ;  /* 0x000000d0bc2c723c */ /* 0x050fe6000004182c */
[C---:B------:R-:W-:Y:S02]  /*16e90*/  IADD3 R208, PT, PT, R219.reuse, R221, RZ ;  /* 0x000000dddbd07210 */ /* 0x040fe40007ffe0ff */
[----:B------:R-:W-:Y:S03]  /*16ea0*/  IADD3 R221, PT, PT, R219, R222, RZ ;  /* 0x000000dedbdd7210 */ /* 0x000fe60007ffe0ff */
[C---:B------:R-:W-:Y:S01]  /*16eb0*/  HMMA.16816.F32.BF16 R48, R188.reuse, R210, R48 ;  /* 0x000000d2bc30723c */ /* 0x040fe20000041830 */
[----:B------:R-:W-:Y:S07]  /*16ec0*/  LDSM.16.M88.4 R208, [R208] ;  /* 0x00000000d0d0783b */ /* 0x000fee0000000200 */
[C---:B------:R-:W-:Y:S08]  /*16ed0*/  HMMA.16816.F32.BF16 R52, R188.reuse, R212, R52 ;  /* 0x000000d4bc34723c */ /* 0x040ff00000041834 */
[C---:B------:R-:W-:Y:S01]  /*16ee0*/  HMMA.16816.F32.BF16 R56, R188.reuse, R214, R56 ;  /* 0x000000d6bc38723c */ /* 0x040fe20000041838 */
[----:B------:R-:W4:Y:S07]  /*16ef0*/  LDSM.16.M88.4 R212, [R221+0x2000] ;  /* 0x00200000ddd4783b */ /* 0x000f2e0000000200 */
        /* <DEDUP_REMOVED lines=15> */
[C---:B-----5:R-:W-:Y:S08]  /*16ff0*/  HMMA.16816.F32.BF16 R116, R188.reuse, R200, R116 ;  /* 0x000000c8bc74723c */ /* 0x060ff00000041874 */
[C---:B------:R-:W-:Y:S08]  /*17000*/  HMMA.16816.F32.BF16 R120, R188.reuse, R202, R120 ;  /* 0x000000cabc78723c */ /* 0x040ff00000041878 */
[C---:B------:R-:W-:Y:S08]  /*17010*/  HMMA.16816.F32.BF16 R124, R188.reuse, R204, R124 ;  /* 0x000000ccbc7c723c */ /* 0x040ff0000004187c */
[----:B------:R-:W-:Y:S08]  /*17020*/  HMMA.16816.F32.BF16 R128, R188, R206, R128 ;  /* 0x000000cebc80723c */ /* 0x000ff00000041880 */
[C---:B----4-:R-:W-:Y:S08]  /*17030*/  HMMA.16816.F32.BF16 R4, R208.reuse, R212, R4 ;  /* 0x000000d4d004723c */ /* 0x050ff00000041804 */
[C---:B------:R-:W-:Y:S08]  /*17040*/  HMMA.16816.F32.BF16 R8, R208.reuse, R214, R8 ;  /* 0x000000d6d008723c */ /* 0x040ff00000041808 */
[C---:B-1----:R-:W-:Y:S03]  /*17050*/  HMMA.16816.F32.BF16 R12, R208.reuse, R168, R12 ;  /* 0x000000a8d00c723c */ /* 0x042fe6000004180c */
        /* <DEDUP_REMOVED lines=14> */
[-C--:B------:R-:W-:Y:S09]  /*17140*/  FMUL.FTZ R17, R17, R252.reuse ;  /* 0x000000fc11117220 */ /* 0x080ff20000410000 */
[----:B------:R1:W-:Y:S10]  /*17150*/  MUFU.TANH R175, R7 ;  /* 0x0000000700af7308 */ /* 0x0003f40000002400 */
[----:B------:R-:W-:Y:S10]  /*17160*/  MUFU.TANH R168, R8 ;  /* 0x0000000800a87308 */ /* 0x000ff40000002400 */
[----:B------:R-:W-:Y:S01]  /*17170*/  MUFU.TANH R176, R9 ;  /* 0x0000000900b07308 */ /* 0x000fe20000002400 */
[----:B-1----:R-:W1:Y:S09]  /*17180*/  LDSM.16.M88.4 R4, [R221+0x3000] ;  /* 0x00300000dd04783b */ /* 0x002e720000000200 */
[----:B------:R-:W-:Y:S10]  /*17190*/  MUFU.TANH R169, R10 ;  /* 0x0000000a00a97308 */ /* 0x000ff40000002400 */
[----:B------:R2:W-:Y:S10]  /*171a0*/  MUFU.TANH R177, R11 ;  /* 0x0000000b00b17308 */ /* 0x0005f40000002400 */
[----:B------:R3:W-:Y:S10]  /*171b0*/  MUFU.TANH R170, R13 ;  /* 0x0000000d00aa7308 */ /* 0x0007f40000002400 */
[----:B------:R-:W-:Y:S01]  /*171c0*/  MUFU.TANH R12, R12 ;  /* 0x0000000c000c7308 */ /* 0x000fe20000002400 */
[----:B--2---:R-:W2:Y:S09]  /*171d0*/  LDSM.16.M88.4 R8, [R221+0x3800] ;  /* 0x00380000dd08783b */ /* 0x004eb20000000200 */
[----:B------:R-:W-:Y:S01]  /*171e0*/  MUFU.TANH R17, R17 ;  /* 0x0000001100117308 */ /* 0x000fe20000002400 */
[C---:B-1----:R-:W-:Y:S03]  /*171f0*/  HMMA.16816.F32.BF16 R20, R208.reuse, R4, R20 ;  /* 0x00000004d014723c */ /* 0x042fe60000041814 */
[-C--:B---3--:R-:W-:Y:S01]  /*17200*/  FMUL.FTZ R13, R14, R252.reuse ;  /* 0x000000fc0e0d7220 */ /* 0x088fe20000410000 */
[-C--:B------:R-:W-:Y:S01]  /*17210*/  FMUL.FTZ R14, R15, R252.reuse ;  /* 0x000000fc0f0e7220 */ /* 0x080fe20000410000 */
[-C--:B------:R-:W-:Y:S01]  /*17220*/  FMUL.FTZ R15, R16, R252.reuse ;  /* 0x000000fc100f7220 */ /* 0x080fe20000410000 */
[-C--:B------:R-:W-:Y:S01]  /*17230*/  FMUL.FTZ R16, R18, R252.reuse ;  /* 0x000000fc12107220 */ /* 0x080fe20000410000 */
[-C--:B------:R-:W-:Y:S01]  /*17240*/  FMUL.FTZ R18, R19, R252.reuse ;  /* 0x000000fc13127220 */ /* 0x080fe20000410000 */
[C---:B------:R-:W-:Y:S01]  /*17250*/  HMMA.16816.F32.BF16 R24, R208.reuse, R6, R24 ;  /* 0x00000006d018723c */ /* 0x040fe20000041818 */
[----:B------:R-:W-:Y:S01]  /*17260*/  MUFU.TANH R13, R13 ;  /* 0x0000000d000d7308 */ /* 0x000fe20000002400 */
[----:B------:R-:W1:Y:S09]  /*17270*/  LDSM.16.M88.4 R4, [R221+0x4000] ;  /* 0x00400000dd04783b */ /* 0x000e720000000200 */
        /* <DEDUP_REMOVED lines=12> */
[C---:B------:R-:W-:Y:S07]  /*17340*/  HMMA.16816.F32.BF16 R32, R208.reuse, R10, R32 ;  /* 0x0000000ad020723c */ /* 0x040fee0000041820 */
[----:B------:R-:W-:Y:S01]  /*17350*/  MUFU.TANH R18, R18 ;  /* 0x0000001200127308 */ /* 0x000fe20000002400 */
[----:B------:R-:W2:Y:S09]  /*17360*/  LDSM.16.M88.4 R8, [R221+0x4800] ;  /* 0x00480000dd08783b */ /* 0x000eb20000000200 */
[----:B------:R-:W-:Y:S01]  /*17370*/  MUFU.TANH R19, R19 ;  /* 0x0000001300137308 */ /* 0x000fe20000002400 */
[C---:B-1----:R-:W-:Y:S03]  /*17380*/  HMMA.16816.F32.BF16 R36, R208.reuse, R4, R36 ;  /* 0x00000004d024723c */ /* 0x042fe60000041824 */
[-C--:B------:R-:W-:Y:S01]  /*17390*/  FMUL.FTZ R29, R29, R252.reuse ;  /* 0x000000fc1d1d7220 */ /* 0x080fe20000410000 */
[-C--:B------:R-:W-:Y:S01]  /*173a0*/  FMUL.FTZ R27, R30, R252.reuse ;  /* 0x000000fc1e1b7220 */ /* 0x080fe20000410000 */
[-C--:B------:R-:W-:Y:S04]  /*173b0*/  FMUL.FTZ R28, R28, R252.reuse ;  /* 0x000000fc1c1c7220 */ /* 0x080fe80000410000 */
[----:B------:R1:W-:Y:S01]  /*173c0*/  MUFU.TANH R171, R29 ;  /* 0x0000001d00ab7308 */ /* 0x0003e20000002400 */
[C---:B------:R-:W-:Y:S01]  /*173d0*/  HMMA.16816.F32.BF16 R40, R208.reuse, R6, R40 ;  /* 0x00000006d028723c */ /* 0x040fe20000041828 */
[----:B------:R-:W3:Y:S02]  /*173e0*/  LDSM.16.M88.4 R4, [R221+0x5000] ;  /* 0x00500000dd04783b */ /* 0x000ee40000000200 */
[-C--:B------:R-:W-:Y:S01]  /*173f0*/  FMUL.FTZ R30, R34, R252.reuse ;  /* 0x000000fc221e7220 */ /* 0x080fe20000410000 */
[-C--:B------:R-:W-:Y:S01]  /*17400*/  FMUL.FTZ R32, R32, R252.reuse ;  /* 0x000000fc20207220 */ /* 0x080fe20000410000 */
[-C--:B------:R-:W-:Y:S04]  /*17410*/  FMUL.FTZ R33, R33, R252.reuse ;  /* 0x000000fc21217220 */ /* 0x080fe80000410000 */
[----:B------:R-:W-:Y:S01]  /*17420*/  MUFU.TANH R21, R21 ;  /* 0x0000001500157308 */ /* 0x000fe20000002400 */
[-C--:B------:R-:W-:Y:S01]  /*17430*/  FMUL.FTZ R34, R38, R252.reuse ;  /* 0x000000fc26227220 */ /* 0x080fe20000410000 */
[-C--:B------:R-:W-:Y:S01]  /*17440*/  FMUL.FTZ R36, R36, R252.reuse ;  /* 0x000000fc24247220 */ /* 0x080fe20000410000 */
[-C--:B------:R-:W-:Y:S07]  /*17450*/  FMUL.FTZ R37, R37, R252.reuse ;  /* 0x000000fc25257220 */ /* 0x080fee0000410000 */
[----:B------:R-:W-:Y:S01]  /*17460*/  MUFU.TANH R20, R20 ;  /* 0x0000001400147308 */ /* 0x000fe20000002400 */
[-C--:B-1----:R-:W-:Y:S01]  /*17470*/  FMUL.FTZ R29, R31, R252.reuse ;  /* 0x000000fc1f1d7220 */ /* 0x082fe20000410000 */
[-C--:B------:R-:W-:Y:S01]  /*17480*/  FMUL.FTZ R31, R35, R252.reuse ;  /* 0x000000fc231f7220 */ /* 0x080fe20000410000 */
[-C--:B------:R-:W-:Y:S01]  /*17490*/  FMUL.FTZ R35, R39, R252.reuse ;  /* 0x000000fc27237220 */ /* 0x080fe20000410000 */
[-C--:B------:R-:W-:Y:S01]  /*174a0*/  FMUL.FTZ R38, R42, R252.reuse ;  /* 0x000000fc2a267220 */ /* 0x080fe20000410000 */
[-C--:B------:R-:W-:Y:S01]  /*174b0*/  FMUL.FTZ R39, R43, R252.reuse ;  /* 0x000000fc2b277220 */ /* 0x080fe20000410000 */
[-C--:B------:R-:W-:Y:S01]  /*174c0*/  FMUL.FTZ R40, R40, R252.reuse ;  /* 0x000000fc28287220 */ /* 0x080fe20000410000 */
[-C--:B------:R-:W-:Y:S03]  /*174d0*/  FMUL.FTZ R41, R41, R252.reuse ;  /* 0x000000fc29297220 */ /* 0x080fe60000410000 */
[----:B------:R-:W-:Y:S01]  /*174e0*/  MUFU.TANH R22, R22 ;  /* 0x0000001600167308 */ /* 0x000fe20000002400 */
[C---:B--2---:R-:W-:Y:S09]  /*174f0*/  HMMA.16816.F32.BF16 R44, R208.reuse, R8, R44 ;  /* 0x00000008d02c723c */ /* 0x044ff2000004182c */
        /* <DEDUP_REMOVED lines=10> */
[C---:B------:R-:W-:Y:S01]  /*175a0*/  HMMA.16816.F32.BF16 R56, R208.reuse, R6, R56 ;  /* 0x00000006d038723c */ /* 0x040fe20000041838 */
[----:B------:R-:W2:Y:S02]  /*175b0*/  LDSM.16.M88.4 R4, [R221+0x6000] ;  /* 0x00600000dd04783b */ /* 0x000ea40000000200 */
        /* <DEDUP_REMOVED lines=15> */
[C---:B-1----:R-:W-:Y:S08]  /*176b0*/  HMMA.16816.F32.BF16 R60, R208.reuse, R8, R60 ;  /* 0x00000008d03c723c */ /* 0x042ff0000004183c */
[----:B------:R-:W-:Y:S01]  /*176c0*/  MUFU.TANH R29, R29 ;  /* 0x0000001d001d7308 */ /* 0x000fe20000002400 */
[C---:B------:R-:W-:Y:S01]  /*176d0*/  HMMA.16816.F32.BF16 R64, R208.reuse, R10, R64 ;  /* 0x0000000ad040723c */ /* 0x040fe20000041840 */
[----:B------:R-:W1:Y:S08]  /*176e0*/  LDSM.16.M88.4 R8, [R221+0x6800] ;  /* 0x00680000dd08783b */ /* 0x000e700000000200 */
[----:B------:R-:W-:Y:S01]  /*176f0*/  MUFU.TANH R32, R32 ;  /* 0x0000002000207308 */ /* 0x000fe20000002400 */
[C---:B--2---:R-:W-:Y:S03]  /*17700*/  HMMA.16816.F32.BF16 R68, R208.reuse, R4, R68 ;  /* 0x00000004d044723c */ /* 0x044fe60000041844 */
[-C--:B------:R-:W-:Y:S01]  /*17710*/  FMUL.FTZ R58, R62, R252.reuse ;  /* 0x000000fc3e3a7220 */ /* 0x080fe20000410000 */
[-C--:B------:R-:W-:Y:S05]  /*17720*/  FMUL.FTZ R59, R63, R252.reuse ;  /* 0x000000fc3f3b7220 */ /* 0x080fea0000410000 */
[----:B------:R-:W-:Y:S01]  /*17730*/  MUFU.TANH R33, R33 ;  /* 0x0000002100217308 */ /* 0x000fe20000002400 */
[-C--:B------:R-:W-:Y:S01]  /*17740*/  FMUL.FTZ R60, R60, R252.reuse ;  /* 0x000000fc3c3c7220 */ /* 0x080fe20000410000 */
[-C--:B------:R-:W-:Y:S01]  /*17750*/  FMUL.FTZ R61, R61, R252.reuse ;  /* 0x000000fc3d3d7220 */ /* 0x080fe20000410000 */
[C---:B------:R-:W-:Y:S01]  /*17760*/  HMMA.16816.F32.BF16 R72, R208.reuse, R6, R72 ;  /* 0x00000006d048723c */ /* 0x040fe20000041848 */
[----:B------:R-:W2:Y:S02]  /*17770*/  LDSM.16.M88.4 R4, [R221+0x7000] ;  /* 0x00700000dd04783b */ /* 0x000ea40000000200 */
        /* <DEDUP_REMOVED lines=15> */
[C---:B-1----:R-:W-:Y:S07]  /*17870*/  HMMA.16816.F32.BF16 R76, R208.reuse, R8, R76 ;  /* 0x00000008d04c723c */ /* 0x042fee000004184c */
[----:B------:R-:W-:Y:S01]  /*17880*/  MUFU.TANH R37, R37 ;  /* 0x0000002500257308 */ /* 0x000fe20000002400 */
[C---:B------:R-:W-:Y:S01]  /*17890*/  HMMA.16816.F32.BF16 R80, R208.reuse, R10, R80 ;  /* 0x0000000ad050723c */ /* 0x040fe20000041850 */
[----:B------:R-:W1:Y:S08]  /*178a0*/  LDSM.16.M88.4 R8, [R221+0x7800] ;  /* 0x00780000dd08783b */ /* 0x000e700000000200 */
[----:B------:R-:W-:Y:S01]  /*178b0*/  MUFU.TANH R34, R34 ;  /* 0x0000002200227308 */ /* 0x000fe20000002400 */
[C---:B--2---:R-:W-:Y:S03]  /*178c0*/  HMMA.16816.F32.BF16 R84, R208.reuse, R4, R84 ;  /* 0x00000004d054723c */ /* 0x044fe60000041854 */
[-C--:B------:R-:W-:Y:S06]  /*178d0*/  FMUL.FTZ R74, R78, R252.reuse ;  /* 0x000000fc4e4a7220 */ /* 0x080fec0000410000 */
[----:B------:R-:W-:Y:S01]  /*178e0*/  MUFU.TANH R35, R35 ;  /* 0x0000002300237308 */ /* 0x000fe20000002400 */
[-C--:B------:R-:W-:Y:S01]  /*178f0*/  FMUL.FTZ R75, R79, R252.reuse ;  /* 0x000000fc4f4b7220 */ /* 0x080fe20000410000 */
[-C--:B------:R-:W-:Y:S01]  /*17900*/  FMUL.FTZ R76, R76, R252.reuse ;  /* 0x000000fc4c4c7220 */ /* 0x080fe20000410000 */
[-C--:B------:R-:W-:Y:S01]  /*17910*/  FMUL.FTZ R77, R77, R252.reuse ;  /* 0x000000fc4d4d7220 */ /* 0x080fe20000410000 */
[C---:B------:R-:W-:Y:S01]  /*17920*/  HMMA.16816.F32.BF16 R88, R208.reuse, R6, R88 ;  /* 0x00000006d058723c */ /* 0x040fe20000041858 */
[----:B------:R-:W2:Y:S02]  /*17930*/  LDSM.16.M88.4 R4, [R221+0x8000] ;  /* 0x00800000dd04783b */ /* 0x000ea40000000200 */
        /* <DEDUP_REMOVED lines=16> */
[----:B------:R-:W-:Y:S02]  /*17a40*/  MUFU.TANH R39, R39 ;  /* 0x0000002700277308 */ /* 0x000fe40000002400 */
[C---:B------:R-:W-:Y:S01]  /*17a50*/  HMMA.16816.F32.BF16 R96, R208.reuse, R10, R96 ;  /* 0x0000000ad060723c */ /* 0x040fe20000041860 */
[----:B------:R-:W1:Y:S07]  /*17a60*/  LDSM.16.M88.4 R8, [R221+0x8800] ;  /* 0x00880000dd08783b */ /* 0x000e6e0000000200 */
[----:B------:R-:W-:Y:S01]  /*17a70*/  MUFU.TANH R44, R44 ;  /* 0x0000002c002c7308 */ /* 0x000fe20000002400 */
[C---:B--2---:R-:W-:Y:S09]  /*17a80*/  HMMA.16816.F32.BF16 R100, R208.reuse, R4, R100 ;  /* 0x00000004d064723c */ /* 0x044ff20000041864 */
[----:B------:R-:W-:Y:S01]  /*17a90*/  MUFU.TANH R45, R45 ;  /* 0x0000002d002d7308 */ /* 0x000fe20000002400 */
[-C--:B------:R-:W-:Y:S01]  /*17aa0*/  FMUL.FTZ R90, R94, R252.reuse ;  /* 0x000000fc5e5a7220 */ /* 0x080fe20000410000 */
[-C--:B------:R-:W-:Y:S01]  /*17ab0*/  FMUL.FTZ R91, R95, R252.reuse ;  /* 0x000000fc5f5b7220 */ /* 0x080fe20000410000 */
[-C--:B------:R-:W-:Y:S01]  /*17ac0*/  FMUL.FTZ R92, R92, R252.reuse ;  /* 0x000000fc5c5c7220 */ /* 0x080fe20000410000 */
[-C--:B------:R-:W-:Y:S01]  /*17ad0*/  FMUL.FTZ R93, R93, R252.reuse ;  /* 0x000000fc5d5d7220 */ /* 0x080fe20000410000 */
[C---:B------:R-:W-:Y:S01]  /*17ae0*/  HMMA.16816.F32.BF16 R104, R208.reuse, R6, R104 ;  /* 0x00000006d068723c */ /* 0x040fe20000041868 */
[----:B------:R-:W2:Y:S04]  /*17af0*/  LDSM.16.M88.4 R4, [R221+0x9000] ;  /* 0x00900000dd04783b */ /* 0x000ea80000000200 */
        /* <DEDUP_REMOVED lines=12> */
[C---:B-1----:R-:W-:Y:S06]  /*17bc0*/  HMMA.16816.F32.BF16 R108, R208.reuse, R8, R108 ;  /* 0x00000008d06c723c */ /* 0x042fec000004186c */
[----:B------:R1:W-:Y:S01]  /*17bd0*/  MUFU.TANH R180, R96 ;  /* 0x0000006000b47308 */ /* 0x0003e20000002400 */
[-C--:B---3--:R-:W-:Y:S01]  /*17be0*/  FMUL.FTZ R97, R103, R252.reuse ;  /* 0x000000fc67617220 */ /* 0x088fe20000410000 */
[-C--:B------:R-:W-:Y:S01]  /*17bf0*/  FMUL.FTZ R103, R104, R252.reuse ;  /* 0x000000fc68677220 */ /* 0x080fe20000410000 */
[C---:B------:R-:W-:Y:S01]  /*17c00*/  HMMA.16816.F32.BF16 R112, R208.reuse, R10, R112 ;  /* 0x0000000ad070723c */ /* 0x040fe20000041870 */
[----:B------:R-:W3:Y:S01]  /*17c10*/  LDSM.16.M88.4 R8, [R221+0x9800] ;  /* 0x00980000dd08783b */ /* 0x000ee20000000200 */
[----:B------:R-:W-:Y:S05]  /*17c20*/  DEPBAR.LE SB0, 0x0 ;  /* 0x000080000000791a */ /* 0x000fea0000000000 */
[----:B------:R5:W-:Y:S03]  /*17c30*/  MUFU.TANH R186, R100 ;  /* 0x0000006400ba7308 */ /* 0x000be60000002400 */
[-C--:B----4-:R-:W-:Y:S01]  /*17c40*/  FMUL.FTZ R101, R111, R252.reuse ;  /* 0x000000fc6f657220 */ /* 0x090fe20000410000 */
[C---:B--2---:R-:W-:Y:S06]  /*17c50*/  HMMA.16816.F32.BF16 R116, R208.reuse, R4, R116 ;  /* 0x00000004d074723c */ /* 0x044fec0000041874 */
[----:B------:R-:W-:Y:S01]  /*17c60*/  MUFU.TANH R43, R43 ;  /* 0x0000002b002b7308 */ /* 0x000fe20000002400 */
[----:B------:R-:W-:Y:S01]  /*17c70*/  BAR.SYNC.DEFER_BLOCKING 0x0 ;  /* 0x0000000000007b1d */ /* 0x000fe20000010000 */
[-C--:B-1----:R-:W-:Y:S01]  /*17c80*/  FMUL.FTZ R96, R102, R252.reuse ;  /* 0x000000fc66607220 */ /* 0x082fe20000410000 */
[-C--:B------:R-:W-:Y:S01]  /*17c90*/  FMUL.FTZ R106, R108, R252.reuse ;  /* 0x000000fc6c6a7220 */ /* 0x080fe20000410000 */
[-C--:B------:R-:W-:Y:S01]  /*17ca0*/  FMUL.FTZ R109, R109, R252.reuse ;  /* 0x000000fc6d6d7220 */ /* 0x080fe20000410000 */
[C---:B------:R-:W-:Y:S05]  /*17cb0*/  HMMA.16816.F32.BF16 R120, R208.reuse, R6, R120 ;  /* 0x00000006d078723c */ /* 0x040fea0000041878 */
[----:B------:R-:W-:Y:S01]  /*17cc0*/  MUFU.TANH R48, R48 ;  /* 0x0000003000307308 */ /* 0x000fe20000002400 */
[-C--:B-----5:R-:W-:Y:S01]  /*17cd0*/  FMUL.FTZ R100, R110, R252.reuse ;  /* 0x000000fc6e647220 */ /* 0x0a0fe20000410000 */
[-C--:B------:R-:W-:Y:S01]  /*17ce0*/  FMUL.FTZ R111, R112, R252.reuse ;  /* 0x000000fc706f7220 */ /* 0x080fe20000410000 */
[-C--:B------:R-:W-:Y:S01]  /*17cf0*/  FMUL.FTZ R113, R113, R252.reuse ;  /* 0x000000fc71717220 */ /* 0x080fe20000410000 */
[-C--:B------:R-:W-:Y:S01]  /*17d00*/  FMUL.FTZ R114, R114, R252.reuse ;  /* 0x000000fc72727220 */ /* 0x080fe20000410000 */
[-C--:B------:R-:W-:Y:S05]  /*17d10*/  FMUL.FTZ R115, R115, R252.reuse ;  /* 0x000000fc73737220 */ /* 0x080fea0000410000 */
[----:B------:R-:W-:Y:S01]  /*17d20*/  MUFU.TANH R49, R49 ;  /* 0x0000003100317308 */ /* 0x000fe20000002400 */
[-C--:B------:R-:W-:Y:S01]  /*17d30*/  FMUL.FTZ R117, R117, R252.reuse ;  /* 0x000000fc75757220 */ /* 0x080fe20000410000 */
[-C--:B------:R-:W-:Y:S08]  /*17d40*/  FMUL.FTZ R116, R116, R252.reuse ;  /* 0x000000fc74747220 */ /* 0x080ff00000410000 */
[----:B------:R1:W-:Y:S01]  /*17d50*/  MUFU.TANH R195, R117 ;  /* 0x0000007500c37308 */ /* 0x0003e20000002400 */
[-C--:B------:R-:W-:Y:S01]  /*17d60*/  FMUL.FTZ R120, R120, R252.reuse ;  /* 0x000000fc78787220 */ /* 0x080fe20000410000 */
[C---:B---3--:R-:W-:Y:S03]  /*17d70*/  HMMA.16816.F32.BF16 R124, R208.reuse, R8, R124 ;  /* 0x00000008d07c723c */ /* 0x048fe6000004187c */
[-C--:B------:R-:W-:Y:S05]  /*17d80*/  FMUL.FTZ R9, R121, R252.reuse ;  /* 0x000000fc79097220 */ /* 0x080fea0000410000 */
[----:B------:R2:W-:Y:S01]  /*17d90*/  MUFU.TANH R194, R116 ;  /* 0x0000007400c27308 */ /* 0x0005e20000002400 */
[----:B------:R-:W-:Y:S09]  /*17da0*/  HMMA.16816.F32.BF16 R128, R208, R10, R128 ;  /* 0x0000000ad080723c */ /* 0x000ff20000041880 */
[----:B------:R3:W-:Y:S01]  /*17db0*/  MUFU.TANH R8, R120 ;  /* 0x0000007800087308 */ /* 0x0007e20000002400 */
[-C--:B-1----:R-:W-:Y:S01]  /*17dc0*/  FMUL.FTZ R117, R119, R252.reuse ;  /* 0x000000fc77757220 */ /* 0x082fe20000410000 */
[-C--:B------:R-:W-:Y:S01]  /*17dd0*/  FMUL.FTZ R119, R122, R252.reuse ;  /* 0x000000fc7a777220 */ /* 0x080fe20000410000 */
[-C--:B------:R-:W-:Y:S01]  /*17de0*/  FMUL.FTZ R126, R126, R252.reuse ;  /* 0x000000fc7e7e7220 */ /* 0x080fe20000410000 */
[-C--:B------:R-:W-:Y:S06]  /*17df0*/  FMUL.FTZ R127, R127, R252.reuse ;  /* 0x000000fc7f7f7220 */ /* 0x080fec0000410000 */
[----:B------:R-:W-:Y:S01]  /*17e00*/  MUFU.TANH R46, R46 ;  /* 0x0000002e002e7308 */ /* 0x000fe20000002400 */
[-C--:B--2---:R-:W-:Y:S01]  /*17e10*/  FMUL.FTZ R116, R118, R252.reuse ;  /* 0x000000fc76747220 */ /* 0x084fe20000410000 */
[-C--:B------:R-:W-:Y:S01]  /*17e20*/  FMUL.FTZ R121, R124, R252.reuse ;  /* 0x000000fc7c797220 */ /* 0x080fe20000410000 */
[-C--:B------:R-:W-:Y:S01]  /*17e30*/  FMUL.FTZ R10, R125, R252.reuse ;  /* 0x000000fc7d0a7220 */ /* 0x080fe20000410000 */
[-C--:B------:R-:W-:Y:S01]  /*17e40*/  FMUL.FTZ R130, R130, R252.reuse ;  /* 0x000000fc82827220 */ /* 0x080fe20000410000 */
[-C--:B------:R-:W-:Y:S05]  /*17e50*/  FMUL.FTZ R131, R131, R252.reuse ;  /* 0x000000fc83837220 */ /* 0x080fea0000410000 */
[----:B------:R-:W1:Y:S01]  /*17e60*/  MUFU.TANH R5, R126 ;  /* 0x0000007e00057308 */ /* 0x000e620000002400 */
[-C--:B---3--:R-:W-:Y:S01]  /*17e70*/  FMUL.FTZ R120, R123, R252.reuse ;  /* 0x000000fc7b787220 */ /* 0x088fe20000410000 */
[-C--:B------:R-:W-:Y:S08]  /*17e80*/  FMUL.FTZ R11, R128, R252.reuse ;  /* 0x000000fc800b7220 */ /* 0x080ff00000410000 */
[----:B------:R-:W2:Y:S10]  /*17e90*/  MUFU.TANH R4, R127 ;  /* 0x0000007f00047308 */ /* 0x000eb40000002400 */
[----:B------:R-:W-:Y:S01]  /*17ea0*/  MUFU.TANH R47, R47 ;  /* 0x0000002f002f7308 */ /* 0x000fe20000002400 */
[----:B-1----:R1:W-:Y:S09]  /*17eb0*/  STL [R1], R5 ;  /* 0x0000000501007387 */ /* 0x0023f20000100800 */
[----:B------:R-:W-:Y:S01]  /*17ec0*/  MUFU.TANH R52, R52 ;  /* 0x0000003400347308 */ /* 0x000fe20000002400 */
[----:B--2---:R2:W-:Y:S09]  /*17ed0*/  STL [R1+0x4], R4 ;  /* 0x0000040401007387 */ /* 0x0045f20000100800 */
[----:B------:R-:W-:Y:S10]  /*17ee0*/  MUFU.TANH R53, R53 ;  /* 0x0000003500357308 */ /* 0x000ff40000002400 */
[----:B------:R-:W-:Y:S10]  /*17ef0*/  MUFU.TANH R50, R50 ;  /* 0x0000003200327308 */ /* 0x000ff40000002400 */
[----:B-1----:R-:W1:Y:S01]  /*17f00*/  MUFU.TANH R5, R130 ;  /* 0x0000008200057308 */ /* 0x002e620000002400 */
[----:B--2---:R-:W-:Y:S09]  /*17f10*/  FMUL.FTZ R4, R129, R252 ;  /* 0x000000fc81047220 */ /* 0x004ff20000410000 */
        /* <DEDUP_REMOVED lines=77> */
[----:B------:R-:W2:Y:S01]  /*183f0*/  @!P2 LD.E R6, desc[UR4][R2.64+0x38] ;  /* 0x000038040206a980 */ /* 0x000ea2000c101900 */
[----:B-1----:R-:W-:Y:S05]  /*18400*/  @!P2 IMAD.MOV.U32 R5, RZ, RZ, RZ ;  /* 0x000000ffff05a224 */ /* 0x002fea00078e00ff */
        /* <DEDUP_REMOVED lines=10> */
[C---:B------:R-:W-:Y:S01]  /*184b0*/  IADD3 R105, PT, PT, R7.reuse, -0x100, RZ ;  /* 0xffffff0007697810 */ /* 0x040fe20007ffe0ff */
[----:B------:R-:W3:Y:S01]  /*184c0*/  LD.E.64 R114, desc[UR4][R2.64+0x20] ;  /* 0x0000200402727980 */ /* 0x000ee2000c101b00 */
        /* <DEDUP_REMOVED lines=19> */
[C---:B------:R-:W-:Y:S01]  /*18600*/  ISETP.GT.U32.AND P6, PT, R102.reuse, R64, PT ;  /* 0x000000406600720c */ /* 0x040fe20003fc4070 */
[C---:B------:R-:W-:Y:S05]  /*18610*/  IMAD R6, R107.reuse, R65, R6 ;  /* 0x000000416b067224 */ /* 0x040fea00078e0206 */
        /* <DEDUP_REMOVED lines=38> */
.L_x_3221:
[----:B------:R-:W-:Y:S05]  /*18880*/  BSYNC.RECONVERGENT B0 ;  /* 0x0000000000007941 */ /* 0x000fea0003800200 */
.L_x_3220:
[----:B------:R-:W-:Y:S01]  /*18890*/  LEA R242, R242, R218, 0x1 ;  /* 0x000000daf2f27211 */ /* 0x000fe200078e08ff */
[----:B------:R-:W-:Y:S01]  /*188a0*/  @!P4 IMAD.MOV.U32 R64, RZ, RZ, R235 ;  /* 0x000000ffff40c224 */ /* 0x000fe200078e00eb */
[-C--:B------:R-:W-:Y:S01]  /*188b0*/  @!P4 MOV R65, R234.reuse ;  /* 0x000000ea0041c202 */ /* 0x080fe20000000f00 */
[----:B------:R-:W-:Y:S01]  /*188c0*/  @!P3 IMAD R7, R225, 0xe0, RZ ;  /* 0x000000e0e107b824 */ /* 0x000fe200078e02ff */
[----:B------:R-:W-:Y:S02]  /*188d0*/  IADD3 R104, P5, PT, R5, R235, RZ ;  /* 0x000000eb05687210 */ /* 0x000fe40007fbe0ff */
[--C-:B------:R-:W-:Y:S01]  /*188e0*/  SHF.L.U64.HI R6, R224, 0x5, R225.reuse ;  /* 0x00000005e0067819 */ /* 0x100fe200000102e1 */
[----:B------:R-:W-:Y:S01]  /*188f0*/  @!PT LDS RZ, [RZ] ;  /* 0x00000000fffff984 */ /* 0x000fe20000000800 */
[----:B------:R-:W-:Y:S01]  /*18900*/  @!PT LDS RZ, [RZ] ;  /* 0x00000000fffff984 */ /* 0x000fe20000000800 */
[----:B------:R-:W-:Y:S01]  /*18910*/  @!PT LDS RZ, [RZ] ;  /* 0x00000000fffff984 */ /* 0x000fe20000000800 */
[----:B------:R1:W-:Y:S01]  /*18920*/  @!P4 LDGSTS.E.BYPASS.LTC128B.128 [R242+0x2000], desc[UR4][R64.64] ;  /* 0x0200000040f2cfae */ /* 0x0003e2000b981a04 */
[----:B------:R-:W-:Y:S01]  /*18930*/  @!P3 IADD3 R112, P0, PT, R104, R5, RZ ;  /* 0x000000056870b210 */ /* 0x000fe20007f1e0ff */
[----:B------:R-:W-:Y:S01]  /*18940*/  @!P3 IMAD R5, R225, 0x60, RZ ;  /* 0x00000060e105b824 */ /* 0x000fe200078e02ff */
[----:B------:R-:W-:Y:S01]  /*18950*/  IADD3.X R105, PT, PT, R6, R234, RZ, P5, !PT ;  /* 0x000000ea06697210 */ /* 0x000fe20002ffe4ff */
[----:B------:R2:W-:Y:S01]  /*18960*/  @P4 STS.128 [R242+0x2000], RZ ;  /* 0x002000fff2004388 */ /* 0x0005e20000000c00 */
[C---:B------:R-:W-:Y:S02]  /*18970*/  @!P3 LEA R196, P4, R224.reuse, R104, 0x6 ;  /* 0x00000068e0c4b211 */ /* 0x040fe400078830ff */
[----:B------:R-:W-:Y:S01]  /*18980*/  @!P3 IADD3.X R113, PT, PT, R105, R6, RZ, P0, !PT ;  /* 0x000000066971b210 */ /* 0x000fe200007fe4ff */
[----:B------:R2:W-:Y:S01]  /*18990*/  @P3 STS.128 [R242+0x2800], RZ ;  /* 0x002800fff2003388 */ /* 0x0005e20000000c00 */
[CC--:B------:R-:W-:Y:S01]  /*189a0*/  @!P3 LEA.HI.X R197, R224.reuse, R105.reuse, R225, 0x6, P4 ;  /* 0x00000069e0c5b211 */ /* 0x0c0fe200020f34e1 */
[C---:B------:R-:W-:Y:S01]  /*189b0*/  @!P3 IMAD.WIDE.U32 R124, R224.reuse, 0x60, R104 ;  /* 0x00000060e07cb825 */ /* 0x040fe200078e0068 */
[-C--:B------:R-:W-:Y:S01]  /*189c0*/  @!P3 MOV R126, R104.reuse ;  /* 0x00000068007eb202 */ /* 0x080fe20000000f00 */
[----:B------:R-:W-:Y:S01]  /*189d0*/  @!PT LDS RZ, [RZ] ;  /* 0x00000000fffff984 */ /* 0x000fe20000000800 */
[----:B------:R-:W-:Y:S01]  /*189e0*/  @!PT LDS RZ, [RZ] ;  /* 0x00000000fffff984 */ /* 0x000fe20000000800 */
[----:B------:R-:W-:Y:S01]  /*189f0*/  @!PT LDS RZ, [RZ] ;  /* 0x00000000fffff984 */ /* 0x000fe20000000800 */
[----:B------:R-:W-:Y:S01]  /*18a00*/  @!P3 LDGSTS.E.BYPASS.LTC128B.128 [R242+0x2800], desc[UR4][R104.64] ;  /* 0x0280000068f2bfae */ /* 0x000fe2000b981a04 */
        /* <DEDUP_REMOVED lines=10> */
[--C-:B------:R-:W-:Y:S01]  /*18ab0*/  @!P3 IMAD.MOV.U32 R127, RZ, RZ, R105.reuse ;  /* 0x000000ffff7fb224 */ /* 0x100fe200078e0069 */
[-C--:B------:R-:W-:Y:S01]  /*18ac0*/  @!P3 MOV R130, R104.reuse ;  /* 0x000000680082b202 */ /* 0x080fe20000000f00 */
[C---:B------:R-:W-:Y:S01]  /*18ad0*/  @!P3 IMAD.WIDE.U32 R122, R224.reuse, 0xa0, R104 ;  /* 0x000000a0e07ab825 */ /* 0x040fe200078e0068 */
[----:B------:R2:W-:Y:S02]  /*18ae0*/  @P3 STS.128 [R242+0x3800], RZ ;  /* 0x003800fff2003388 */ /* 0x0005e40000000c00 */
[----:B------:R-:W-:Y:S01]  /*18af0*/  @!P3 MOV R131, R105 ;  /* 0x000000690083b202 */ /* 0x000fe20000000f00 */
[----:B------:R-:W-:Y:S01]  /*18b00*/  @!P3 IMAD.WIDE.U32 R126, R224, 0x120, R126 ;  /* 0x00000120e07eb825 */ /* 0x000fe200078e007e */
[----:B------:R-:W-:Y:S01]  /*18b10*/  @!PT LDS RZ, [RZ] ;  /* 0x00000000fffff984 */ /* 0x000fe20000000800 */
[----:B------:R-:W-:Y:S01]  /*18b20*/  @!PT LDS RZ, [RZ] ;  /* 0x00000000fffff984 */ /* 0x000fe20000000800 */
[----:B------:R-:W-:Y:S01]  /*18b30*/  @!PT LDS RZ, [RZ] ;  /* 0x00000000fffff984 */ /* 0x000fe20000000800 */
[----:B------:R2:W-:Y:S03]  /*18b40*/  @!P3 LDGSTS.E.BYPASS.LTC128B.128 [R242+0x3800], desc[UR4][R196.64] ;  /* 0x03800000c4f2bfae */ /* 0x0005e6000b981a04 */
[C---:B------:R-:W-:Y:S01]  /*18b50*/  @!P3 IMAD R6, R225.reuse, 0x120, RZ ;  /* 0x00000120e106b824 */ /* 0x040fe200078e02ff */
[----:B------:R2:W-:Y:S01]  /*18b60*/  @P3 STS.128 [R242+0x4000], RZ ;  /* 0x004000fff2003388 */ /* 0x0005e20000000c00 */
[----:B------:R-:W-:Y:S02]  /*18b70*/  @!P3 IMAD.MOV.U32 R185, RZ, RZ, R105 ;  /* 0x000000ffffb9b224 */ /* 0x000fe400078e0069 */
[----:B------:R-:W-:Y:S01]  /*18b80*/  @!P3 IMAD.IADD R127, R6, 0x1, R127 ;  /* 0x00000001067fb824 */ /* 0x000fe200078e027f */
[----:B------:R-:W-:Y:S01]  /*18b90*/  @!PT LDS RZ, [RZ] ;  /* 0x00000000fffff984 */ /* 0x000fe20000000800 */
[----:B------:R-:W-:Y:S01]  /*18ba0*/  @!PT LDS RZ, [RZ] ;  /* 0x00000000fffff984 */ /* 0x000fe20000000800 */
[----:B------:R-:W-:Y:S01]  /*18bb0*/  @!PT LDS RZ, [RZ] ;  /* 0x00000000fffff984 */ /* 0x000fe20000000800 */
[----:B------:R2:W-:Y:S01]  /*18bc0*/  @!P3 LDGSTS.E.BYPASS.LTC128B.128 [R242+0x4000], desc[UR4][R124.64] ;  /* 0x040000007cf2bfae */ /* 0x0005e2000b981a04 */
[C---:B------:R-:W-:Y:S03]  /*18bd0*/  @!P3 IMAD.WIDE.U32 R184, R224.reuse, 0x1a0, R184 ;  /* 0x000001a0e0b8b825 */ /* 0x040fe600078e00b8 */
[----:B------:R2:W-:Y:S01]  /*18be0*/  @P3 STS.128 [R242+0x4800], RZ ;  /* 0x004800fff2003388 */ /* 0x0005e20000000c00 */
[C---:B------:R-:W-:Y:S02]  /*18bf0*/  @!P3 IMAD R6, R225.reuse, 0x1a0, RZ ;  /* 0x000001a0e106b824 */ /* 0x040fe400078e02ff */
[----:B-1----:R-:W-:Y:S02]  /*18c00*/  @!P3 IMAD R65, R225, 0xa0, RZ ;  /* 0x000000a0e141b824 */ /* 0x002fe400078e02ff */
[----:B------:R-:W-:Y:S01]  /*18c10*/  @!P3 IMAD.WIDE.U32 R114, R224, 0xc0, R114 ;  /* 0x000000c0e072b825 */ /* 0x000fe200078e0072 */
[----:B------:R-:W-:Y:S02]  /*18c20*/  @!P3 IADD3 R185, PT, PT, R6, R185, RZ ;  /* 0x000000b906b9b210 */ /* 0x000fe40007ffe0ff */
[----:B---3--:R-:W-:Y:S01]  /*18c30*/  @!P3 MOV R113, R105 ;  /* 0x000000690071b202 */ /* 0x008fe20000000f00 */
[----:B------:R-:W-:Y:S01]  /*18c40*/  @!P3 IMAD.MOV.U32 R112, RZ, RZ, R104 ;  /* 0x000000ffff70b224 */ /* 0x000fe200078e0068 */
[CC--:B------:R-:W-:Y:S01]  /*18c50*/  @!P3 LEA R6, P0, R224.reuse, R104.reuse, 0x7 ;  /* 0x00000068e006b211 */ /* 0x0c0fe200078038ff */
[----:B------:R-:W-:Y:S02]  /*18c60*/  @!P3 IMAD.IADD R123, R65, 0x1, R123 ;  /* 0x00000001417bb824 */ /* 0x000fe400078e027b */
[C---:B------:R-:W-:Y:S04]  /*18c70*/  @!P3 IMAD.WIDE.U32 R112, R224.reuse, 0xe0, R112 ;  /* 0x000000e0e070b825 */ /* 0x040fe800078e0070 */
[----:B------:R-:W-:Y:S01]  /*18c80*/  @!P3 IMAD R64, R225, 0xc0, RZ ;  /* 0x000000c0e140b824 */ /* 0x000fe200078e02ff */
[----:B------:R-:W-:Y:S01]  /*18c90*/  @!P3 IADD3 R113, PT, PT, R7, R113, RZ ;  /* 0x000000710771b210 */ /* 0x000fe20007ffe0ff */
[----:B------:R-:W-:Y:S02]  /*18ca0*/  @!P3 IMAD R7, R225, 0x180, RZ ;  /* 0x00000180e107b824 */ /* 0x000fe400078e02ff */
[----:B------:R-:W-:Y:S01]  /*18cb0*/  @!P3 IMAD.WIDE.U32 R128, R224, 0x160, R104 ;  /* 0x00000160e080b825 */ /* 0x000fe200078e0068 */
[----:B------:R-:W-:Y:S02]  /*18cc0*/  @!P3 IADD3 R115, PT, PT, R64, R115, RZ ;  /* 0x000000734073b210 */ /* 0x000fe40007ffe0ff */
[----:B------:R-:W-:Y:S01]  /*18cd0*/  @!P3 IADD3 R193, PT, PT, R7, R193, RZ ;  /* 0x000000c107c1b210 */ /* 0x000fe20007ffe0ff */
[C---:B------:R-:W-:Y:S01]  /*18ce0*/  @!P3 IMAD R64, R225.reuse, 0x160, RZ ;  /* 0x00000160e140b824 */ /* 0x040fe200078e02ff */
[C---:B------:R-:W-:Y:S01]  /*18cf0*/  @!P3 LEA.HI.X R7, R224.reuse, R105, R225, 0x7, P0 ;  /* 0x00000069e007b211 */ /* 0x040fe200000f3ce1 */
[----:B------:R-:W-:Y:S03]  /*18d00*/  @!P3 IMAD.WIDE.U32 R130, R224, 0x140, R130 ;  /* 0x00000140e082b825 */ /* 0x000fe600078e0082 */
[----:B------:R-:W-:Y:S01]  /*18d10*/  @!P3 IADD3 R129, PT, PT, R64, R129, RZ ;  /* 0x000000814081b210 */ /* 0x000fe20007ffe0ff */
[----:B------:R-:W-:Y:S01]  /*18d20*/  @!PT LDS RZ, [RZ] ;  /* 0x00000000fffff984 */ /* 0x000fe20000000800 */
[----:B------:R-:W-:Y:S01]  /*18d30*/  @!PT LDS RZ, [RZ] ;  /* 0x00000000fffff984 */ /* 0x000fe20000000800 */
[----:B------:R-:W-:Y:S01]  /*18d40*/  @!PT LDS RZ, [RZ] ;  /* 0x00000000fffff984 */ /* 0x000fe20000000800 */
[----:B------:R2:W-:Y:S01]  /*18d50*/  @!P3 LDGSTS.E.BYPASS.LTC128B.128 [R242+0x4800], desc[UR4][R6.64] ;  /* 0x0480000006f2bfae */ /* 0x0005e2000b981a04 */
[-C--:B------:R-:W-:Y:S01]  /*18d60*/  @!P3 MOV R64, R104.reuse ;  /* 0x000000680040b202 */ /* 0x080fe20000000f00 */
[----:B------:R-:W-:Y:S01]  /*18d70*/  @!P3 IMAD.MOV.U32 R65, RZ, RZ, R105 ;  /* 0x000000ffff41b224 */ /* 0x000fe200078e0069 */
[C---:B------:R-:W-:Y:S01]  /*18d80*/  @!P3 LEA R104, P0, R224.reuse, R104, 0x8 ;  /* 0x00000068e068b211 */ /* 0x040fe200078040ff */
[----:B------:R2:W-:Y:S01]  /*18d90*/  @P3 STS.128 [R242+0x5000], RZ ;  /* 0x005000fff2003388 */ /* 0x0005e20000000c00 */
[----:B------:R-:W-:Y:S02]  /*18da0*/  @!P3 IMAD R5, R225, 0x140, RZ ;  /* 0x00000140e105b824 */ /* 0x000fe400078e02ff */
[C---:B------:R-:W-:Y:S01]  /*18db0*/  @!P3 LEA.HI.X R105, R224.reuse, R105, R225, 0x8, P0 ;  /* 0x00000069e069b211 */ /* 0x040fe200000f44e1 */
[----:B------:R-:W-:Y:S01]  /*18dc0*/  @!PT LDS RZ, [RZ] ;  /* 0x00000000fffff984 */ /* 0x000fe20000000800 */
[----:B------:R-:W-:Y:S01]  /*18dd0*/  @!PT LDS RZ, [RZ] ;  /* 0x00000000fffff984 */ /* 0x000fe20000000800 */
[----:B------:R-:W-:Y:S01]  /*18de0*/  @!PT LDS RZ, [RZ] ;  /* 0x00000000fffff984 */ /* 0x000fe20000000800 */
[----:B------:R2:W-:Y:S01]  /*18df0*/  @!P3 LDGSTS.E.BYPASS.LTC128B.128 [R242+0x5000], desc[UR4][R122.64] ;  /* 0x050000007af2bfae */ /* 0x0005e2000b981a04 */
[----:B------:R-:W-:Y:S01]  /*18e00*/  @!P3 IMAD.WIDE.U32 R64, R224, 0x1c0, R64 ;  /* 0x000001c0e040b825 */ /* 0x000fe200078e0040 */
[----:B------:R-:W-:Y:S02]  /*18e10*/  @!P3 IADD3 R131, PT, PT, R5, R131, RZ ;  /* 0x000000830583b210 */ /* 0x000fe40007ffe0ff */
[----:B------:R2:W-:Y:S01]  /*18e20*/  @P3 STS.128 [R242+0x5800], RZ ;  /* 0x005800fff2003388 */ /* 0x0005e20000000c00 */
[----:B------:R-:W-:Y:S03]  /*18e30*/  @!P3 IMAD R5, R225, 0x1c0, RZ ;  /* 0x000001c0e105b824 */ /* 0x000fe600078e02ff */
[----:B------:R-:W-:Y:S01]  /*18e40*/  @!PT LDS RZ, [RZ] ;  /* 0x00000000fffff984 */ /* 0x000fe20000000800 */
[----:B------:R-:W-:Y:S01]  /*18e50*/  @!PT LDS RZ, [RZ] ;  /* 0x00000000fffff984 */ /* 0x000fe20000000800 */
[----:B------:R-:W-:Y:S01]  /*18e60*/  @!PT LDS RZ, [RZ] ;  /* 0x00000000fffff984 */ /* 0x000fe20000000800 */
[----:B------:R2:W-:Y:S02]  /*18e70*/  @!P3 LDGSTS.E.BYPASS.LTC128B.128 [R242+0x5800], desc[UR4][R114.64] ;  /* 0x0580000072f2bfae */ /* 0x0005e4000b981a04 */
[----:B------:R-:W-:Y:S02]  /*18e80*/  @!P3 IADD3 R65, PT, PT, R5, R65, RZ ;  /* 0x000000410541b210 */ /* 0x000fe40007ffe0ff */
        /* <DEDUP_REMOVED lines=41> */
.L_x_3219:
[----:B------:R-:W-:Y:S05]  /*19120*/  BSYNC.RECONVERGENT B1 ;  /* 0x0000000000017941 */ /* 0x000fea0003800200 */
.L_x_3218:
[----:B------:R-:W-:Y:S01]  /*19130*/  LOP3.LUT R220, R0, 0x200, R220, 0xf8, !PT ;  /* 0x0000020000dc7812 */ /* 0x000fe200078ef8dc */
[----:B------:R-:W-:Y:S01]  /*19140*/  STL [R1+0x40], R241 ;  /* 0x000040f101007387 */ /* 0x000fe20000100800 */
[----:B-12---:R-:W-:Y:S03]  /*19150*/  IMAD.SHL.U32 R65, R166, 0x2, RZ ;  /* 0x00000002a6417824 */ /* 0x006fe600078e00ff */
[----:B------:R-:W-:Y:S02]  /*19160*/  STL [R1+0x3c], R237 ;  /* 0x00003ced01007387 */ /* 0x000fe40000100800 */
[----:B------:R-:W-:Y:S02]  /*19170*/  LOP3.LUT R64, R65, 0x6, RZ, 0xc0, !PT ;  /* 0x0000000641407812 */ /* 0x000fe400078ec0ff */
[----:B------:R-:W-:Y:S03]  /*19180*/  STL [R1+0x38], R236 ;  /* 0x000038ec01007387 */ /* 0x000fe60000100800 */
[----:B------:R-:W-:Y:S01]  /*19190*/  IMAD R7, R240, 0x100, R64 ;  /* 0x00000100f0077824 */ /* 0x000fe200078e0240 */
[----:B------:R-:W-:Y:S03]  /*191a0*/  STL [R1+0x34], R235 ;  /* 0x000034eb01007387 */ /* 0x000fe60000100800 */
[C---:B------:R-:W-:Y:S01]  /*191b0*/  VIADD R203, R7.reuse, 0x8 ;  /* 0x0000000807cb7836 */ /* 0x040fe20000000000 */
[CC--:B------:R-:W-:Y:S01]  /*191c0*/  ISETP.GE.AND P4, PT, R7.reuse, R232.reuse, PT ;  /* 0x000000e80700720c */ /* 0x0c0fe20003f86270 */
[----:B------:R-:W-:Y:S01]  /*191d0*/  STL [R1+0x30], R234 ;  /* 0x000030ea01007387 */ /* 0x000fe20000100800 */
[CC--:B------:R-:W-:Y:S01]  /*191e0*/  ISETP.GE.AND P0, PT, R7.reuse, R231.reuse, PT ;  /* 0x000000e70700720c */ /* 0x0c0fe20003f06270 */
[----:B------:R-:W-:Y:S01]  /*191f0*/  VIADD R204, R7, 0x1 ;  /* 0x0000000107cc7836 */ /* 0x000fe20000000000 */
[-C--:B------:R-:W-:Y:S01]  /*19200*/  ISETP.GE.AND P6, PT, R203, R232.reuse, PT ;  /* 0x000000e8cb00720c */ /* 0x080fe20003fc6270 */
[----:B------:R-:W-:Y:S01]  /*19210*/  STL [R1+0x2c], R228 ;  /* 0x00002ce401007387 */ /* 0x000fe20000100800 */
[----:B------:R-:W-:Y:S01]  /*19220*/  FSEL R172, R172, -INF , P4 ;  /* 0xff800000acac7808 */ /* 0x000fe20002000000 */
[C---:B------:R-:W-:Y:S01]  /*19230*/  VIADD R202, R7.reuse, 0x9 ;  /* 0x0000000907ca7836 */ /* 0x040fe20000000000 */
[-C--:B------:R-:W-:Y:S01]  /*19240*/  ISETP.GE.AND P3, PT, R204, R232.reuse, PT ;  /* 0x000000e8cc00720c */ /* 0x080fe20003f66270 */
[----:B------:R1:W-:Y:S01]  /*19250*/  STL [R1+0x28], R227 ;  /* 0x000028e301007387 */ /* 0x0003e20000100800 */
[----:B------:R-:W-:Y:S01]  /*19260*/  FSEL R238, R168, -INF , P6 ;  /* 0xff800000a8ee7808 */ /* 0x000fe20003000000 */
[C---:B------:R-:W-:Y:S01]  /*19270*/  VIADD R197, R7.reuse, 0x10 ;  /* 0x0000001007c57836 */ /* 0x040fe20000000000 */
[-C--:B------:R-:W-:Y:S01]  /*19280*/  ISETP.GE.AND P5, PT, R202, R232.reuse, PT ;  /* 0x000000e8ca00720c */ /* 0x080fe20003fa6270 */
[----:B------:R2:W-:Y:S01]  /*19290*/  STL [R1+0x24], R226 ;  /* 0x000024e201007387 */ /* 0x0005e20000100800 */
[----:B------:R-:W-:Y:S01]  /*192a0*/  FSEL R239, R174, -INF , P3 ;  /* 0xff800000aeef7808 */ /* 0x000fe20001800000 */
[----:B------:R-:W-:Y:S01]  /*192b0*/  VIADD R124, R7, 0x18 ;  /* 0x00000018077c7836 */ /* 0x000fe20000000000 */
[-C--:B------:R-:W-:Y:S01]  /*192c0*/  ISETP.GE.AND P4, PT, R197, R232.reuse, PT ;  /* 0x000000e8c500720c */ /* 0x080fe20003f86270 */
[----:B------:R3:W-:Y:S01]  /*192d0*/  STL [R1+0x20], R225 ;  /* 0x000020e101007387 */ /* 0x0007e20000100800 */
[C---:B------:R-:W-:Y:S02]  /*192e0*/  VIADD R196, R7.reuse, 0x11 ;  /* 0x0000001107c47836 */ /* 0x040fe40000000000 */
[-C--:B------:R-:W-:Y:S01]  /*192f0*/  ISETP.GE.AND P6, PT, R124, R232.reuse, PT ;  /* 0x000000e87c00720c */ /* 0x080fe20003fc6270 */
[----:B------:R4:W-:Y:S01]  /*19300*/  STL [R1+0x1c], R224 ;  /* 0x00001ce001007387 */ /* 0x0009e20000100800 */
[----:B------:R-:W-:Y:S01]  /*19310*/  FSEL R124, R176, -INF , P5 ;  /* 0xff800000b07c7808 */ /* 0x000fe20002800000 */
[C---:B------:R-:W-:Y:S01]  /*19320*/  VIADD R129, R7.reuse, 0x19 ;  /* 0x0000001907817836 */ /* 0x040fe20000000000 */
[----:B------:R-:W-:Y:S01]  /*19330*/  FSEL R168, R12, -INF , P4 ;  /* 0xff8000000ca87808 */ /* 0x000fe20002000000 */
        /* <DEDUP_REMOVED lines=9> */
[----:B------:R-:W-:Y:S01]  /*193d0*/  FSEL R170, R170, -INF , P3 ;  /* 0xff800000aaaa7808 */ /* 0x000fe20001800000 */
[----:B------:R-:W-:Y:S01]  /*193e0*/  VIADD R166, R7, 0x21 ;  /* 0x0000002107a67836 */ /* 0x000fe20000000000 */
[----:B------:R-:W-:Y:S01]  /*193f0*/  FSEL R176, R17, -INF , P5 ;  /* 0xff80000011b07808 */ /* 0x000fe20002800000 */
[----:B-1----:R-:W-:Y:S01]  /*19400*/  VIADD R227, R7, 0x38 ;  /* 0x0000003807e37836 */ /* 0x002fe20000000000 */
[----:B------:R-:W-:Y:S01]  /*19410*/  FSEL R196, R19, -INF , P4 ;  /* 0xff80000013c47808 */ /* 0x000fe20002000000 */
[C---:B--2---:R-:W-:Y:S01]  /*19420*/  VIADD R226, R7.reuse, 0x40 ;  /* 0x0000004007e27836 */ /* 0x044fe20000000000 */
[-C--:B------:R-:W-:Y:S01]  /*19430*/  ISETP.GE.AND P3, PT, R166, R232.reuse, PT ;  /* 0x000000e8a600720c */ /* 0x080fe20003f66270 */
[----:B------:R-:W-:Y:S02]  /*19440*/  VIADD R130, R7, 0x39 ;  /* 0x0000003907827836 */ /* 0x000fe40000000000 */
[----:B------:R-:W-:Y:S01]  /*19450*/  IMAD.MOV.U32 R19, RZ, RZ, R124 ;  /* 0x000000ffff137224 */ /* 0x000fe200078e007c */
[----:B------:R-:W-:Y:S01]  /*19460*/  FSEL R17, R21, -INF , P3 ;  /* 0xff80000015117808 */ /* 0x000fe20001800000 */
[C---:B---3--:R-:W-:Y:S02]  /*19470*/  VIADD R225, R7.reuse, 0x41 ;  /* 0x0000004107e17836 */ /* 0x048fe40000000000 */
[C---:B----4-:R-:W-:Y:S02]  /*19480*/  VIADD R224, R7.reuse, 0x31 ;  /* 0x0000003107e07836 */ /* 0x050fe40000000000 */
[C---:B------:R-:W-:Y:S02]  /*19490*/  VIADD R221, R7.reuse, 0x50 ;  /* 0x0000005007dd7836 */ /* 0x040fe40000000000 */
[C---:B------:R-:W-:Y:S01]  /*194a0*/  VIADD R217, R7.reuse, 0x30 ;  /* 0x0000003007d97836 */ /* 0x040fe20000000000 */
[-C--:B------:R-:W-:Y:S01]  /*194b0*/  ISETP.GE.AND P3, PT, R224, R232.reuse, PT ;  /* 0x000000e8e000720c */ /* 0x080fe20003f66270 */
        /* <DEDUP_REMOVED lines=17> */
[C---:B------:R-:W-:Y:S01]  /*195d0*/  VIADD R214, R7.reuse, 0x58 ;  /* 0x0000005807d67836 */ /* 0x040fe20000000000 */
        /* <DEDUP_REMOVED lines=29> */
[----:B------:R-:W-:Y:S01]  /*197b0*/  VIADD R107, R7, 0xe1 ;  /* 0x000000e1076b7836 */ /* 0x000fe20000000000 */
[----:B------:R-:W-:Y:S01]  /*197c0*/  FSEL R23, R49, -INF , P6 ;  /* 0xff80000031177808 */ /* 0x000fe20003000000 */
[----:B------:R-:W-:Y:S01]  /*197d0*/  VIADD R206, R7, 0x68 ;  /* 0x0000006807ce7836 */ /* 0x000fe20000000000 */
[----:B------:R-:W-:Y:S01]  /*197e0*/  FSEL R251, R41, -INF , P5 ;  /* 0xff80000029fb7808 */ /* 0x000fe20002800000 */
[----:B------:R-:W-:Y:S01]  /*197f0*/  IMAD.MOV.U32 R49, RZ, RZ, R12 ;  /* 0x000000ffff317224 */ /* 0x000fe200078e000c */
[-C--:B------:R-:W-:Y:S01]  /*19800*/  ISETP.GE.AND P6, PT, R200, R232.reuse, PT ;  /* 0x000000e8c800720c */ /* 0x080fe20003fc6270 */
[----:B------:R-:W-:Y:S01]  /*19810*/  IMAD.MOV.U32 R40, RZ, RZ, R15 ;  /* 0x000000ffff287224 */ /* 0x000fe200078e000f */
[-C--:B------:R-:W-:Y:S01]  /*19820*/  ISETP.GE.AND P5, PT, R208, R232.reuse, PT ;  /* 0x000000e8d000720c */ /* 0x080fe20003fa6270 */
[----:B------:R-:W-:Y:S01]  /*19830*/  IMAD.MOV.U32 R36, RZ, RZ, R17 ;  /* 0x000000ffff247224 */ /* 0x000fe200078e0011 */
[----:B------:R-:W-:Y:S01]  /*19840*/  FSEL R28, R45, -INF , P3 ;  /* 0xff8000002d1c7808 */ /* 0x000fe20001800000 */
[----:B------:R-:W-:Y:S01]  /*19850*/  IMAD.MOV.U32 R45, RZ, RZ, R127 ;  /* 0x000000ffff2d7224 */ /* 0x000fe200078e007f */
[----:B------:R-:W-:Y:S01]  /*19860*/  FSEL R204, R53, -INF , P4 ;  /* 0xff80000035cc7808 */ /* 0x000fe20002000000 */
[C---:B------:R-:W-:Y:S01]  /*19870*/  VIADD R201, R7.reuse, 0x69 ;  /* 0x0000006907c97836 */ /* 0x040fe20000000000 */
[-C--:B------:R-:W-:Y:S01]  /*19880*/  ISETP.GE.AND P3, PT, R206, R232.reuse, PT ;  /* 0x000000e8ce00720c */ /* 0x080fe20003f66270 */
        /* <DEDUP_REMOVED lines=10> */
[----:B------:R-:W-:Y:S01]  /*19930*/  IMAD.MOV.U32 R52, RZ, RZ, R36 ;  /* 0x000000ffff347224 */ /* 0x000fe200078e0024 */
[----:B------:R-:W-:Y:S01]  /*19940*/  FSEL R17, R172, -INF , !P0 ;  /* 0xff800000ac117808 */ /* 0x000fe20004000000 */
[C---:B------:R-:W-:Y:S01]  /*19950*/  VIADD R218, R7.reuse, 0x99 ;  /* 0x0000009907da7836 */ /* 0x040fe20000000000 */
        /* <DEDUP_REMOVED lines=32> */
[----:B------:R-:W-:Y:S01]  /*19b60*/  FSEL R202, R57, -INF , P0 ;  /* 0xff80000039ca7808 */ /* 0x000fe20000000000 */
[----:B------:R-:W-:Y:S01]  /*19b70*/  IMAD.MOV.U32 R57, RZ, RZ, R174 ;  /* 0x000000ffff397224 */ /* 0x000fe200078e00ae */
[-C--:B------:R-:W-:Y:S01]  /*19b80*/  ISETP.GE.AND P0, PT, R192, R232.reuse, PT ;  /* 0x000000e8c000720c */ /* 0x080fe20003f06270 */
[----:B------:R-:W-:Y:S01]  /*19b90*/  VIADD R118, R7, 0xb9 ;  /* 0x000000b907767836 */ /* 0x000fe20000000000 */
[----:B------:R-:W-:Y:S01]  /*19ba0*/  FSEL R170, R89, -INF , P6 ;  /* 0xff80000059aa7808 */ /* 0x000fe20003000000 */
[----:B------:R-:W-:Y:S01]  /*19bb0*/  IMAD.MOV.U32 R89, RZ, RZ, R19 ;  /* 0x000000ffff597224 */ /* 0x000fe200078e0013 */
        /* <DEDUP_REMOVED lines=8> */
[-C--:B------:R-:W-:Y:S02]  /*19c40*/  ISETP.GE.AND P4, PT, R213, R232.reuse, PT ;  /* 0x000000e8d500720c */ /* 0x080fe40003f86270 */
[-C--:B------:R-:W-:Y:S02]  /*19c50*/  ISETP.GE.AND P3, PT, R184, R232.reuse, PT ;  /* 0x000000e8b800720c */ /* 0x080fe40003f66270 */
[----:B------:R-:W-:Y:S02]  /*19c60*/  FSEL R228, R68, -INF , P0 ;  /* 0xff80000044e47808 */ /* 0x000fe40000000000 */
[----:B------:R-:W-:Y:S02]  /*19c70*/  FSEL R68, R186, -INF , P6 ;  /* 0xff800000ba447808 */ /* 0x000fe40003000000 */
        /* <DEDUP_REMOVED lines=19> */
[----:B------:R-:W-:Y:S01]  /*19db0*/  FSEL R171, R88, -INF , P0 ;  /* 0xff80000058ab7808 */ /* 0x000fe20000000000 */
[----:B------:R-:W-:Y:S01]  /*19dc0*/  VIADD R88, R7, 0x18 ;  /* 0x0000001807587836 */ /* 0x000fe20000000000 */
[----:B------:R-:W-:Y:S02]  /*19dd0*/  FSEL R8, R8, -INF , P6 ;  /* 0xff80000008087808 */ /* 0x000fe40003000000 */
[-C--:B------:R-:W-:Y:S02]  /*19de0*/  ISETP.GE.AND P0, PT, R118, R232.reuse, PT ;  /* 0x000000e87600720c */ /* 0x080fe40003f06270 */
[----:B------:R-:W-:Y:S02]  /*19df0*/  FSEL R41, R111, -INF , P5 ;  /* 0xff8000006f297808 */ /* 0x000fe40002800000 */
[-C--:B------:R-:W-:Y:S01]  /*19e00*/  ISETP.GE.AND P6, PT, R69, R231.reuse, PT ;  /* 0x000000e74500720c */ /* 0x080fe20003fc6270 */
[----:B------:R-:W-:Y:S01]  /*19e10*/  VIADD R69, R7, 0x8 ;  /* 0x0000000807457836 */ /* 0x000fe20000000000 */
[----:B------:R-:W-:Y:S02]  /*19e20*/  FSEL R36, R103, -INF , P4 ;  /* 0xff80000067247808 */ /* 0x000fe40002000000 */
        /* <DEDUP_REMOVED lines=9> */
[-C--:B------:R-:W-:Y:S01]  /*19ec0*/  ISETP.GE.AND P5, PT, R69, R231.reuse, PT ;  /* 0x000000e74500720c */ /* 0x080fe20003fa6270 */
[----:B------:R-:W-:Y:S01]  /*19ed0*/  VIADD R69, R7, 0x9 ;  /* 0x0000000907457836 */ /* 0x000fe20000000000 */
        /* <DEDUP_REMOVED lines=9> */
[-C--:B------:R-:W-:Y:S02]  /*19f70*/  ISETP.GE.AND P3, PT, R6, R232.reuse, PT ;  /* 0x000000e80600720c */ /* 0x080fe40003f66270 */
[----:B------:R-:W-:Y:S02]  /*19f80*/  FSEL R19, R195, -INF , P0 ;  /* 0xff800000c3137808 */ /* 0x000fe40000000000 */
[----:B------:R-:W-:Y:S02]  /*19f90*/  ISETP.GE.AND P0, PT, R5, R232, PT ;  /* 0x000000e80500720c */ /* 0x000fe40003f06270 */
[----:B------:R-:W-:Y:S02]  /*19fa0*/  FSEL R9, R10, -INF , P3 ;  /* 0xff8000000a097808 */ /* 0x000fe40001800000 */
[-C--:B------:R-:W-:Y:S02]  /*19fb0*/  ISETP.GE.AND P3, PT, R69, R231.reuse, PT ;  /* 0x000000e74500720c */ /* 0x080fe40003f66270 */
[----:B------:R-:W-:Y:S02]  /*19fc0*/  FSEL R69, R11, -INF , P0 ;  /* 0xff8000000b457808 */ /* 0x000fe40000000000 */
[----:B------:R-:W-:Y:S02]  /*19fd0*/  FSEL R239, R239, -INF , !P6 ;  /* 0xff800000efef7808 */ /* 0x000fe40007000000 */
[----:B------:R-:W-:Y:S01]  /*19fe0*/  ISETP.GE.AND P0, PT, R92, R231, PT ;  /* 0x000000e75c00720c */ /* 0x000fe20003f06270 */
[----:B------:R-:W-:Y:S01]  /*19ff0*/  VIADD R92, R7, 0x19 ;  /* 0x00000019075c7836 */ /* 0x000fe20000000000 */
[----:B------:R-:W-:Y:S02]  /*1a000*/  FSEL R238, R238, -INF , !P5 ;  /* 0xff800000eeee7808 */ /* 0x000fe40006800000 */
[----:B------:R-:W-:Y:S02]  /*1a010*/  FSEL R93, R89, -INF , !P4 ;  /* 0xff800000595d7808 */ /* 0x000fe40006000000 */
[----:B------:R-:W-:Y:S02]  /*1a020*/  FMNMX3.FTZ R10, R165, R17, R239, !PT ;  /* 0x00000011a50a7276 */ /* 0x000fe400078100ef */
[-C--:B------:R-:W-:Y:S01]  /*1a030*/  ISETP.GE.AND P6, PT, R88, R231.reuse, PT ;  /* 0x000000e75800720c */ /* 0x080fe20003fc6270 */
[----:B------:R-:W-:Y:S01]  /*1a040*/  VIADD R88, R7, 0x20 ;  /* 0x0000002007587836 */ /* 0x000fe20000000000 */
        /* <DEDUP_REMOVED lines=26> */
[----:B------:R-:W-:Y:S01]  /*1a1f0*/  FMNMX3.FTZ R10, R10, R52, R49, !PT ;  /* 0x000000340a0a7276 */ /* 0x000fe20007810031 */
[----:B------:R1:W5:Y:S01]  /*1a200*/  LDL.LU R241, [R1+0x40] ;  /* 0x0000400001f17983 */ /* 0x0003620000300800 */
[-C--:B------:R-:W-:Y:S02]  /*1a210*/  ISETP.GE.AND P6, PT, R226, R231.reuse, PT ;  /* 0x000000e7e200720c */ /* 0x080fe40003fc6270 */
[-C--:B------:R-:W-:Y:S02]  /*1a220*/  ISETP.GE.AND P5, PT, R225, R231.reuse, PT ;  /* 0x000000e7e100720c */ /* 0x080fe40003fa6270 */
[----:B------:R-:W-:Y:S02]  /*1a230*/  FSEL R44, R237, -INF , !P6 ;  /* 0xff800000ed2c7808 */ /* 0x000fe40007000000 */
[----:B------:R-:W-:Y:S01]  /*1a240*/  FSEL R40, R236, -INF , !P5 ;  /* 0xff800000ec287808 */ /* 0x000fe20006800000 */
[----:B------:R1:W5:Y:S01]  /*1a250*/  LDL.LU R237, [R1+0x3c] ;  /* 0x00003c0001ed7983 */ /* 0x0003620000300800 */
[----:B------:R-:W-:Y:S02]  /*1a260*/  FMNMX3.FTZ R10, R10, R48, R45, !PT ;  /* 0x000000300a0a7276 */ /* 0x000fe4000781002d */
[-C--:B------:R-:W-:Y:S01]  /*1a270*/  ISETP.GE.AND P4, PT, R131, R231.reuse, PT ;  /* 0x000000e78300720c */ /* 0x080fe20003f86270 */
[----:B------:R1:W5:Y:S01]  /*1a280*/  LDL.LU R236, [R1+0x38] ;  /* 0x0000380001ec7983 */ /* 0x0003620000300800 */
[-C--:B------:R-:W-:Y:S02]  /*1a290*/  ISETP.GE.AND P3, PT, R222, R231.reuse, PT ;  /* 0x000000e7de00720c */ /* 0x080fe40003f66270 */
[-C--:B------:R-:W-:Y:S02]  /*1a2a0*/  ISETP.GE.AND P0, PT, R221, R231.reuse, PT ;  /* 0x000000e7dd00720c */ /* 0x080fe40003f06270 */
[-C--:B------:R-:W-:Y:S02]  /*1a2b0*/  ISETP.GE.AND P6, PT, R215, R231.reuse, PT ;  /* 0x000000e7d700720c */ /* 0x080fe40003fc6270 */
[----:B------:R-:W-:Y:S02]  /*1a2c0*/  FMNMX3.FTZ R10, R10, R44, R40, !PT ;  /* 0x0000002c0a0a7276 */ /* 0x000fe40007810028 */
        /* <DEDUP_REMOVED lines=28> */
[----:B------:R-:W-:Y:S01]  /*1a490*/  FSEL R194, R234, -INF , !P6 ;  /* 0xff800000eac27808 */ /* 0x000fe20007000000 */
[----:B------:R1:W5:Y:S01]  /*1a4a0*/  LDL.LU R235, [R1+0x34] ;  /* 0x0000340001eb7983 */ /* 0x0003620000300800 */
[-C--:B------:R-:W-:Y:S02]  /*1a4b0*/  ISETP.GE.AND P5, PT, R192, R231.reuse, PT ;  /* 0x000000e7c000720c */ /* 0x080fe40003fa6270 */
[----:B------:R-:W-:Y:S01]  /*1a4c0*/  ISETP.GE.AND P4, PT, R193, R231, PT ;  /* 0x000000e7c100720c */ /* 0x000fe20003f86270 */
[----:B------:R1:W5:Y:S01]  /*1a4d0*/  LDL.LU R234, [R1+0x30] ;  /* 0x0000300001ea7983 */ /* 0x0003620000300800 */
[----:B------:R-:W-:Y:S02]  /*1a4e0*/  FMNMX3.FTZ R10, R10, R197, R196, !PT ;  /* 0x000000c50a0a7276 */ /* 0x000fe400078100c4 */
[----:B------:R-:W-:Y:S02]  /*1a4f0*/  FSEL R190, R228, -INF , !P5 ;  /* 0xff800000e4be7808 */ /* 0x000fe40006800000 */
[-C--:B------:R-:W-:Y:S01]  /*1a500*/  ISETP.GE.AND P3, PT, R189, R231.reuse, PT ;  /* 0x000000e7bd00720c */ /* 0x080fe20003f66270 */
[----:B------:R1:W5:Y:S01]  /*1a510*/  LDL.LU R228, [R1+0x2c] ;  /* 0x00002c0001e47983 */ /* 0x0003620000300800 */
[----:B------:R-:W-:Y:S02]  /*1a520*/  ISETP.GE.AND P0, PT, R185, R231, PT ;  /* 0x000000e7b900720c */ /* 0x000fe40003f06270 */
[----:B------:R-:W-:Y:S02]  /*1a530*/  FMNMX3.FTZ R10, R10, R195, R194, !PT ;  /* 0x000000c30a0a7276 */ /* 0x000fe400078100c2 */
[----:B------:R-:W-:Y:S02]  /*1a540*/  FSEL R188, R178, -INF , !P4 ;  /* 0xff800000b2bc7808 */ /* 0x000fe40006000000 */
[-C--:B------:R-:W-:Y:S02]  /*1a550*/  ISETP.GE.AND P6, PT, R184, R231.reuse, PT ;  /* 0x000000e7b800720c */ /* 0x080fe40003fc6270 */
[-C--:B------:R-:W-:Y:S02]  /*1a560*/  ISETP.GE.AND P5, PT, R180, R231.reuse, PT ;  /* 0x000000e7b400720c */ /* 0x080fe40003fa6270 */
[----:B------:R-:W-:Y:S01]  /*1a570*/  FSEL R187, R176, -INF , !P3 ;  /* 0xff800000b0bb7808 */ /* 0x000fe20005800000 */
[----:B------:R-:W-:Y:S01]  /*1a580*/  IMAD R176, R240, 0x100, R64 ;  /* 0x00000100f0b07824 */ /* 0x000fe200078e0240 */
[----:B------:R-:W-:Y:S02]  /*1a590*/  FSEL R186, R174, -INF , !P0 ;  /* 0xff800000aeba7808 */ /* 0x000fe40004000000 */
[----:B------:R-:W-:Y:S01]  /*1a5a0*/  FMNMX3.FTZ R10, R10, R190, R188, !PT ;  /* 0x000000be0a0a7276 */ /* 0x000fe200078100bc */
[----:B------:R-:W-:Y:S01]  /*1a5b0*/  VIADD R176, R176, 0x8 ;  /* 0x00000008b0b07836 */ /* 0x000fe20000000000 */
[-C--:B------:R-:W-:Y:S02]  /*1a5c0*/  ISETP.GE.AND P3, PT, R218, R231.reuse, PT ;  /* 0x000000e7da00720c */ /* 0x080fe40003f66270 */
[----:B------:R-:W-:Y:S02]  /*1a5d0*/  FSEL R180, R76, -INF , !P5 ;  /* 0xff8000004cb47808 */ /* 0x000fe40006800000 */
[----:B------:R-:W-:Y:S02]  /*1a5e0*/  ISETP.GE.AND P4, PT, R252, R231, PT ;  /* 0x000000e7fc00720c */ /* 0x000fe40003f86270 */
[----:B------:R-:W-:Y:S01]  /*1a5f0*/  FSEL R182, R168, -INF , !P6 ;  /* 0xff800000a8b67808 */ /* 0x000fe20007000000 */
[----:B------:R-:W-:Y:S01]  /*1a600*/  VIADD R168, R7, 0x1 ;  /* 0x0000000107a87836 */ /* 0x000fe20000000000 */
        /* <DEDUP_REMOVED lines=27> */
[-C--:B------:R-:W-:Y:S01]  /*1a7c0*/  ISETP.GE.AND P6, PT, R125, R231.reuse, PT ;  /* 0x000000e77d00720c */ /* 0x080fe20003fc6270 */
[----:B------:R-:W2:Y:S01]  /*1a7d0*/  LD.E R37, desc[UR4][R2.64+0xdc] ;  /* 0x0000dc0402257980 */ /* 0x000ea2000c101900 */
[-C--:B------:R-:W-:Y:S02]  /*1a7e0*/  ISETP.GE.AND P0, PT, R113, R231.reuse, PT ;  /* 0x000000e77100720c */ /* 0x080fe40003f06270 */
        /* <DEDUP_REMOVED lines=14> */
[----:B------:R-:W-:Y:S02]  /*1a8d0*/  ISETP.GE.AND P5, PT, R107, R231, PT ;  /* 0x000000e76b00720c */ /* 0x000fe40003fa6270 */
[----:B------:R-:W-:Y:S02]  /*1a8e0*/  FSEL R41, R41, -INF , !P3 ;  /* 0xff80000029297808 */ /* 0x000fe40005800000 */
[----:B------:R-:W-:Y:S02]  /*1a8f0*/  FMNMX3.FTZ R36, R10, R15, R12, !PT ;  /* 0x0000000f0a247276 */ /* 0x000fe4000781000c */
[----:B------:R-:W-:Y:S02]  /*1a900*/  FSEL R85, R85, -INF , !P0 ;  /* 0xff80000055557808 */ /* 0x000fe40004000000 */
[----:B------:R-:W-:Y:S02]  /*1a910*/  FSEL R10, R8, -INF , !P4 ;  /* 0xff800000080a7808 */ /* 0x000fe40006000000 */
[----:B------:R-:W-:Y:S02]  /*1a920*/  FSEL R11, R19, -INF , !P5 ;  /* 0xff800000130b7808 */ /* 0x000fe40006800000 */
[----:B------:R-:W-:Y:S02]  /*1a930*/  FMNMX3.FTZ R8, R36, R41, R85, !PT ;  /* 0x0000002924087276 */ /* 0x000fe40007810055 */
[-C--:B------:R-:W-:Y:S02]  /*1a940*/  ISETP.GE.AND P3, PT, R104, R231.reuse, PT ;  /* 0x000000e76800720c */ /* 0x080fe40003f66270 */
        /* <DEDUP_REMOVED lines=8> */
[-C--:B------:R-:W-:Y:S02]  /*1a9d0*/  ISETP.GE.AND P4, PT, R5, R231.reuse, PT ;  /* 0x000000e70500720c */ /* 0x080fe40003f86270 */
[----:B------:R-:W-:Y:S02]  /*1a9e0*/  ISETP.GE.AND P3, PT, R0, R231, PT ;  /* 0x000000e70000720c */ /* 0x000fe40003f66270 */
[----:B------:R-:W-:Y:S02]  /*1a9f0*/  FSEL R4, R4, -INF , P0 ;  /* 0xff80000004047808 */ /* 0x000fe40000000000 */
[----:B------:R-:W-:Y:S02]  /*1aa00*/  FSEL R72, R72, -INF , !P6 ;  /* 0xff80000048487808 */ /* 0x000fe40007000000 */
[----:B------:R-:W-:Y:S02]  /*1aa10*/  FSEL R8, R4, -INF , !P3 ;  /* 0xff80000004087808 */ /* 0x000fe40005800000 */
[----:B------:R-:W-:Y:S02]  /*1aa20*/  FMNMX3.FTZ R19, R19, R72, R9, !PT ;  /* 0x0000004813137276 */ /* 0x000fe40007810009 */
[----:B------:R-:W-:Y:S02]  /*1aa30*/  FSEL R69, R69, -INF , !P4 ;  /* 0xff80000045457808 */ /* 0x000fe40006000000 */
[-C--:B------:R-:W-:Y:S01]  /*1aa40*/  ISETP.GE.AND P5, PT, R176, R230.reuse, PT ;  /* 0x000000e6b000720c */ /* 0x080fe20003fa6270 */
[----:B------:R-:W-:Y:S01]  /*1aa50*/  IMAD R176, R240, 0x100, R64 ;  /* 0x00000100f0b07824 */ /* 0x000fe200078e0240 */
[----:B------:R-:W-:Y:S02]  /*1aa60*/  FMNMX3.FTZ R19, R19, R69, R8, !PT ;  /* 0x0000004513137276 */ /* 0x000fe40007810008 */
[-C--:B------:R-:W-:Y:S01]  /*1aa70*/  ISETP.GE.AND P6, PT, R168, R229.reuse, PT ;  /* 0x000000e5a800720c */ /* 0x080fe20003fc6270 */
[----:B------:R-:W-:Y:S01]  /*1aa80*/  VIADD R176, R176, 0x10 ;  /* 0x00000010b0b07836 */ /* 0x000fe20000000000 */
[-C--:B------:R-:W-:Y:S01]  /*1aa90*/  ISETP.GE.AND P0, PT, R168, R230.reuse, PT ;  /* 0x000000e6a800720c */ /* 0x080fe20003f06270 */
[----:B------:R-:W3:Y:S01]  /*1aaa0*/  SHFL.BFLY PT, R4, R19, 0x2, 0x1f ;  /* 0x0c401f0013047f89 */ /* 0x000ee200000e0000 */
[--C-:B------:R-:W-:Y:S01]  /*1aab0*/  IMAD R168, R240, 0x100, R64.reuse ;  /* 0x00000100f0a87824 */ /* 0x100fe200078e0240 */
[CC--:B------:R-:W-:Y:S02]  /*1aac0*/  ISETP.GE.AND P3, PT, R7.reuse, R230.reuse, PT ;  /* 0x000000e60700720c */ /* 0x0c0fe40003f66270 */
[-C--:B------:R-:W-:Y:S01]  /*1aad0*/  ISETP.GE.AND P4, PT, R7, R229.reuse, PT ;  /* 0x000000e50700720c */ /* 0x080fe20003f86270 */
[----:B------:R-:W-:Y:S01]  /*1aae0*/  VIADD R168, R168, 0x9 ;  /* 0x00000009a8a87836 */ /* 0x000fe20000000000 */
[----:B------:R-:W-:Y:S02]  /*1aaf0*/  FSEL R7, R173, -INF , P3 ;  /* 0xff800000ad077808 */ /* 0x000fe40001800000 */
[----:B------:R-:W-:Y:S02]  /*1ab00*/  FSEL R169, R169, -INF , P5 ;  /* 0xff800000a9a97808 */ /* 0x000fe40002800000 */
[-C--:B------:R-:W-:Y:S01]  /*1ab10*/  ISETP.GE.AND P3, PT, R168, R230.reuse, PT ;  /* 0x000000e6a800720c */ /* 0x080fe20003f66270 */
[--C-:B------:R-:W-:Y:S01]  /*1ab20*/  IMAD R168, R240, 0x100, R64.reuse ;  /* 0x00000100f0a87824 */ /* 0x100fe200078e0240 */
[----:B------:R-:W-:Y:S02]  /*1ab30*/  FSEL R7, R7, -INF , !P4 ;  /* 0xff80000007077808 */ /* 0x000fe40006000000 */
[----:B------:R-:W-:Y:S01]  /*1ab40*/  FSEL R177, R177, -INF , P3 ;  /* 0xff800000b1b17808 */ /* 0x000fe20001800000 */
[----:B------:R-:W-:Y:S01]  /*1ab50*/  VIADD R168, R168, 0x11 ;  /* 0x00000011a8a87836 */ /* 0x000fe20000000000 */
[-C--:B------:R-:W-:Y:S04]  /*1ab60*/  ISETP.GE.AND P4, PT, R221, R230.reuse, PT ;  /* 0x000000e6dd00720c */ /* 0x080fe80003f86270 */
[----:B------:R-:W-:Y:S01]  /*1ab70*/  ISETP.GE.AND P5, PT, R168, R230, PT ;  /* 0x000000e6a800720c */ /* 0x000fe20003fa6270 */
[--C-:B------:R-:W-:Y:S03]  /*1ab80*/  IMAD R168, R240, 0x100, R64.reuse ;  /* 0x00000100f0a87824 */ /* 0x100fe600078e0240 */
[----:B------:R-:W-:Y:S01]  /*1ab90*/  FSEL R81, R14, -INF , P5 ;  /* 0xff8000000e517808 */ /* 0x000fe20002800000 */
[----:B------:R-:W-:Y:S02]  /*1aba0*/  VIADD R168, R168, 0x19 ;  /* 0x00000019a8a87836 */ /* 0x000fe40000000000 */
[--C-:B------:R-:W-:Y:S04]  /*1abb0*/  IMAD R14, R240, 0x100, R64.reuse ;  /* 0x00000100f00e7824 */ /* 0x100fe800078e0240 */
[----:B------:R-:W-:Y:S01]  /*1abc0*/  VIADD R14, R14, 0x8 ;  /* 0x000000080e0e7836 */ /* 0x000fe20000000000 */
[----:B---3--:R-:W-:Y:S02]  /*1abd0*/  FMNMX.FTZ R4, R19, R4, !PT ;  /* 0x0000000413047209 */ /* 0x008fe40007810000 */
[----:B------:R-:W-:Y:S02]  /*1abe0*/  FSEL R19, R175, -INF , P0 ;  /* 0xff800000af137808 */ /* 0x000fe40000000000 */
[-C--:B------:R-:W-:Y:S01]  /*1abf0*/  ISETP.GE.AND P0, PT, R176, R230.reuse, PT ;  /* 0x000000e6b000720c */ /* 0x080fe20003f06270 */
[--C-:B------:R-:W-:Y:S01]  /*1ac00*/  IMAD R176, R240, 0x100, R64.reuse ;  /* 0x00000100f0b07824 */ /* 0x100fe200078e0240 */
[----:B------:R-:W3:Y:S01]  /*1ac10*/  SHFL.BFLY PT, R36, R4, 0x1, 0x1f ;  /* 0x0c201f0004247f89 */ /* 0x000ee200000e0000 */
[----:B------:R-:W-:Y:S02]  /*1ac20*/  FSEL R19, R19, -INF , !P6 ;  /* 0xff80000013137808 */ /* 0x000fe40007000000 */
[----:B------:R-:W-:Y:S01]  /*1ac30*/  VIADD R176, R176, 0x18 ;  /* 0x00000018b0b07836 */ /* 0x000fe20000000000 */
[----:B------:R-:W-:Y:S02]  /*1ac40*/  FSEL R84, R13, -INF , P0 ;  /* 0xff8000000d547808 */ /* 0x000fe40000000000 */
[-C--:B------:R-:W-:Y:S02]  /*1ac50*/  ISETP.GE.AND P0, PT, R168, R230.reuse, PT ;  /* 0x000000e6a800720c */ /* 0x080fe40003f06270 */
[-C--:B------:R-:W-:Y:S01]  /*1ac60*/  ISETP.GE.AND P3, PT, R176, R230.reuse, PT ;  /* 0x000000e6b000720c */ /* 0x080fe20003f66270 */
[--C-:B------:R-:W-:Y:S01]  /*1ac70*/  IMAD R176, R240, 0x100, R64.reuse ;  /* 0x00000100f0b07824 */ /* 0x100fe200078e0240 */
[----:B------:R-:W-:Y:S02]  /*1ac80*/  FSEL R73, R18, -INF , P0 ;  /* 0xff80000012497808 */ /* 0x000fe40000000000 */
[----:B------:R-:W-:Y:S01]  /*1ac90*/  FSEL R76, R16, -INF , P3 ;  /* 0xff800000104c7808 */ /* 0x000fe20001800000 */
[----:B------:R-:W-:Y:S01]  /*1aca0*/  VIADD R176, R176, 0x20 ;  /* 0x00000020b0b07836 */ /* 0x000fe20000000000 */
[-C--:B------:R-:W-:Y:S02]  /*1acb0*/  ISETP.GE.AND P3, PT, R166, R230.reuse, PT ;  /* 0x000000e6a600720c */ /* 0x080fe40003f66270 */
[-C--:B------:R-:W-:Y:S02]  /*1acc0*/  ISETP.GE.AND P0, PT, R167, R230.reuse, PT ;  /* 0x000000e6a700720c */ /* 0x080fe40003f06270 */
[-C--:B------:R-:W-:Y:S01]  /*1acd0*/  ISETP.GE.AND P5, PT, R176, R230.reuse, PT ;  /* 0x000000e6b000720c */ /* 0x080fe20003fa6270 */
[--C-:B------:R-:W-:Y:S01]  /*1ace0*/  IMAD R176, R240, 0x100, R64.reuse ;  /* 0x00000100f0b07824 */ /* 0x100fe200078e0240 */
[----:B------:R-:W-:Y:S02]  /*1acf0*/  FSEL R24, R24, -INF , P0 ;  /* 0xff80000018187808 */ /* 0x000fe40000000000 */
[----:B------:R-:W-:Y:S01]  /*1ad00*/  FSEL R68, R20, -INF , P5 ;  /* 0xff80000014447808 */ /* 0x000fe20002800000 */
[----:B------:R-:W-:Y:S01]  /*1ad10*/  VIADD R176, R176, 0x91 ;  /* 0x00000091b0b07836 */ /* 0x000fe20000000000 */
[----:B------:R-:W-:Y:S02]  /*1ad20*/  FSEL R20, R22, -INF , P3 ;  /* 0xff80000016147808 */ /* 0x000fe40001800000 */
[-C--:B------:R-:W-:Y:S02]  /*1ad30*/  ISETP.GE.AND P3, PT, R217, R230.reuse, PT ;  /* 0x000000e6d900720c */ /* 0x080fe40003f66270 */
[-C--:B------:R-:W-:Y:S02]  /*1ad40*/  ISETP.GE.AND P5, PT, R216, R230.reuse, PT ;  /* 0x000000e6d800720c */ /* 0x080fe40003fa6270 */
[----:B------:R-:W-:Y:S02]  /*1ad50*/  FSEL R13, R27, -INF , P3 ;  /* 0xff8000001b0d7808 */ /* 0x000fe40001800000 */
[----:B------:R-:W4:Y:S01]  /*1ad60*/  LDL.LU R27, [R1] ;  /* 0x00000000011b7983 */ /* 0x000f220000300800 */
[----:B------:R-:W-:Y:S02]  /*1ad70*/  FSEL R16, R26, -INF , P5 ;  /* 0xff8000001a107808 */ /* 0x000fe40002800000 */
[-C--:B------:R-:W-:Y:S01]  /*1ad80*/  ISETP.GE.AND P5, PT, R224, R230.reuse, PT ;  /* 0x000000e6e000720c */ /* 0x080fe20003fa6270 */
[----:B------:R-:W4:Y:S01]  /*1ad90*/  LDL.LU R22, [R1+0x4] ;  /* 0x0000040001167983 */ /* 0x000f220000300800 */
[-C--:B------:R-:W-:Y:S02]  /*1ada0*/  ISETP.GE.AND P3, PT, R227, R230.reuse, PT ;  /* 0x000000e6e300720c */ /* 0x080fe40003f66270 */
[----:B------:R-:W-:Y:S01]  /*1adb0*/  FSEL R29, R29, -INF , P5 ;  /* 0xff8000001d1d7808 */ /* 0x000fe20002800000 */
[----:B------:R-:W4:Y:S01]  /*1adc0*/  LDL.LU R26, [R1+0x8] ;  /* 0x00000800011a7983 */ /* 0x000f220000300800 */
[-C--:B------:R-:W-:Y:S02]  /*1add0*/  ISETP.GE.AND P5, PT, R130, R230.reuse, PT ;  /* 0x000000e68200720c */ /* 0x080fe40003fa6270 */
[----:B------:R-:W-:Y:S01]  /*1ade0*/  FSEL R227, R30, -INF , P3 ;  /* 0xff8000001ee37808 */ /* 0x000fe20001800000 */
[----:B------:R-:W4:Y:S01]  /*1adf0*/  LDL.LU R18, [R1+0xc] ;  /* 0x00000c0001127983 */ /* 0x000f220000300800 */
[-C--:B------:R-:W-:Y:S01]  /*1ae00*/  ISETP.GE.AND P3, PT, R226, R230.reuse, PT ;  /* 0x000000e6e200720c */ /* 0x080fe20003f66270 */
[--C-:B------:R-:W-:Y:S01]  /*1ae10*/  IMAD R30, R240, 0x100, R64.reuse ;  /* 0x00000100f01e7824 */ /* 0x100fe200078e0240 */
[----:B------:R-:W-:Y:S02]  /*1ae20*/  FSEL R226, R31, -INF , P5 ;  /* 0xff8000001fe27808 */ /* 0x000fe40002800000 */
[-C--:B------:R-:W-:Y:S01]  /*1ae30*/  ISETP.GE.AND P5, PT, R225, R230.reuse, PT ;  /* 0x000000e6e100720c */ /* 0x080fe20003fa6270 */
[----:B------:R-:W-:Y:S01]  /*1ae40*/  VIADD R30, R30, 0x28 ;  /* 0x000000281e1e7836 */ /* 0x000fe20000000000 */
[----:B------:R-:W-:Y:S02]  /*1ae50*/  FSEL R225, R34, -INF , P3 ;  /* 0xff80000022e17808 */ /* 0x000fe40001800000 */
[----:B------:R-:W-:Y:S02]  /*1ae60*/  FSEL R224, R35, -INF , P5 ;  /* 0xff80000023e07808 */ /* 0x000fe40002800000 */
[-C--:B------:R-:W-:Y:S02]  /*1ae70*/  ISETP.GE.AND P5, PT, R222, R230.reuse, PT ;  /* 0x000000e6de00720c */ /* 0x080fe40003fa6270 */
[----:B------:R-:W-:Y:S02]  /*1ae80*/  ISETP.GE.AND P3, PT, R131, R230, PT ;  /* 0x000000e68300720c */ /* 0x000fe40003f66270 */
[----:B------:R-:W-:Y:S02]  /*1ae90*/  FSEL R216, R39, -INF , P5 ;  /* 0xff80000027d87808 */ /* 0x000fe40002800000 */
[----:B---3--:R-:W-:Y:S02]  /*1aea0*/  FMNMX.FTZ R36, R4, R36, !PT ;  /* 0x0000002404247209 */ /* 0x008fe40007810000 */
[-C--:B------:R-:W-:Y:S02]  /*1aeb0*/  ISETP.GE.AND P5, PT, R214, R230.reuse, PT ;  /* 0x000000e6d600720c */ /* 0x080fe40003fa6270 */
[----:B------:R-:W-:Y:S02]  /*1aec0*/  FSEL R217, R38, -INF , P3 ;  /* 0xff80000026d97808 */ /* 0x000fe40001800000 */
[----:B------:R-:W-:Y:S02]  /*1aed0*/  FSETP.NEU.FTZ.AND P0, PT, R36, -INF , PT ;  /* 0xff8000002400780b */ /* 0x000fe40003f1d000 */
[-C--:B------:R-:W-:Y:S02]  /*1aee0*/  ISETP.GE.AND P3, PT, R215, R230.reuse, PT ;  /* 0x000000e6d700720c */ /* 0x080fe40003f66270 */
[----:B------:R-:W-:Y:S02]  /*1aef0*/  FSEL R175, R46, -INF , P5 ;  /* 0xff8000002eaf7808 */ /* 0x000fe40002800000 */
[-C--:B------:R-:W-:Y:S02]  /*1af00*/  ISETP.GE.AND P5, PT, R207, R230.reuse, PT ;  /* 0x000000e6cf00720c */ /* 0x080fe40003fa6270 */
[----:B------:R-:W-:Y:S02]  /*1af10*/  FSEL R4, R36, RZ, P0 ;  /* 0x000000ff24047208 */ /* 0x000fe40000000000 */
[----:B------:R-:W-:Y:S02]  /*1af20*/  FSEL R166, R43, -INF , P3 ;  /* 0xff8000002ba67808 */ /* 0x000fe40001800000 */
[----:B------:R-:W-:Y:S01]  /*1af30*/  FSEL R51, R51, -INF , P5 ;  /* 0xff80000033337808 */ /* 0x000fe20002800000 */
[----:B------:R-:W-:Y:S01]  /*1af40*/  FADD.FTZ R4, -R4, R165 ;  /* 0x000000a504047221 */ /* 0x000fe20000010100 */
        /* <DEDUP_REMOVED lines=48> */
[----:B------:R-:W-:Y:S01]  /*1b250*/  FSEL R39, R97, -INF , P5 ;  /* 0xff80000061277808 */ /* 0x000fe20002800000 */
[----:B--2---:R-:W-:Y:S01]  /*1b260*/  FMUL.FTZ R4, R37, R4 ;  /* 0x0000000425047220 */ /* 0x004fe20000410000 */
        /* <DEDUP_REMOVED lines=28> */
[-C--:B------:R-:W-:Y:S04]  /*1b430*/  ISETP.GE.AND P4, PT, R104, R230.reuse, PT ;  /* 0x000000e66800720c */ /* 0x080fe80003f86270 */
[----:B------:R-:W-:Y:S02]  /*1b440*/  FSEL R31, R120, -INF , P4 ;  /* 0xff800000781f7808 */ /* 0x000fe40002000000 */
[-C--:B------:R-:W-:Y:S02]  /*1b450*/  ISETP.GE.AND P4, PT, R5, R230.reuse, PT ;  /* 0x000000e60500720c */ /* 0x080fe40003f86270 */
[----:B----4-:R-:W-:Y:S02]  /*1b460*/  FSEL R67, R27, -INF , P3 ;  /* 0xff8000001b437808 */ /* 0x010fe40001800000 */
[----:B------:R-:W-:Y:S02]  /*1b470*/  ISETP.GE.AND P3, PT, R0, R230, PT ;  /* 0x000000e60000720c */ /* 0x000fe40003f66270 */
[----:B------:R-:W-:Y:S01]  /*1b480*/  FSEL R66, R22, -INF , P5 ;  /* 0xff80000016427808 */ /* 0x000fe20002800000 */
[--C-:B------:R-:W-:Y:S01]  /*1b490*/  IMAD R22, R240, 0x100, R64.reuse ;  /* 0x00000100f0167824 */ /* 0x100fe200078e0240 */
[-C--:B------:R-:W-:Y:S01]  /*1b4a0*/  ISETP.GE.AND P5, PT, R14, R229.reuse, PT ;  /* 0x000000e50e00720c */ /* 0x080fe20003fa6270 */
[--C-:B------:R-:W-:Y:S01]  /*1b4b0*/  IMAD R14, R240, 0x100, R64.reuse ;  /* 0x00000100f00e7824 */ /* 0x100fe200078e0240 */
[----:B------:R-:W-:Y:S01]  /*1b4c0*/  FSEL R99, R26, -INF , P4 ;  /* 0xff8000001a637808 */ /* 0x000fe20002000000 */
[----:B------:R-:W-:Y:S02]  /*1b4d0*/  VIADD R22, R22, 0x9 ;  /* 0x0000000916167836 */ /* 0x000fe40000000000 */
[----:B------:R-:W-:Y:S01]  /*1b4e0*/  VIADD R14, R14, 0x10 ;  /* 0x000000100e0e7836 */ /* 0x000fe20000000000 */
[----:B------:R-:W-:Y:S01]  /*1b4f0*/  FSEL R101, R18, -INF , P3 ;  /* 0xff80000012657808 */ /* 0x000fe20001800000 */
[--C-:B------:R-:W-:Y:S01]  /*1b500*/  IMAD R18, R240, 0x100, R64.reuse ;  /* 0x00000100f0127824 */ /* 0x100fe200078e0240 */
[-C--:B------:R-:W-:Y:S01]  /*1b510*/  ISETP.GE.AND P4, PT, R22, R229.reuse, PT ;  /* 0x000000e51600720c */ /* 0x080fe20003f86270 */
[--C-:B------:R-:W-:Y:S01]  /*1b520*/  IMAD R22, R240, 0x100, R64.reuse ;  /* 0x00000100f0167824 */ /* 0x100fe200078e0240 */
[-C--:B------:R-:W-:Y:S01]  /*1b530*/  ISETP.GE.AND P3, PT, R14, R229.reuse, PT ;  /* 0x000000e50e00720c */ /* 0x080fe20003f66270 */
[--C-:B------:R-:W-:Y:S02]  /*1b540*/  IMAD R14, R240, 0x100, R64.reuse ;  /* 0x00000100f00e7824 */ /* 0x100fe400078e0240 */
[----:B------:R-:W-:Y:S02]  /*1b550*/  VIADD R18, R18, 0x11 ;  /* 0x0000001112127836 */ /* 0x000fe40000000000 */
[----:B------:R-:W-:Y:S02]  /*1b560*/  VIADD R14, R14, 0x18 ;  /* 0x000000180e0e7836 */ /* 0x000fe40000000000 */
[--C-:B------:R-:W-:Y:S01]  /*1b570*/  IMAD R26, R240, 0x100, R64.reuse ;  /* 0x00000100f01a7824 */ /* 0x100fe200078e0240 */
[-C--:B------:R-:W-:Y:S01]  /*1b580*/  ISETP.GE.AND P6, PT, R18, R229.reuse, PT ;  /* 0x000000e51200720c */ /* 0x080fe20003fc6270 */
[----:B------:R-:W-:Y:S01]  /*1b590*/  VIADD R22, R22, 0x19 ;  /* 0x0000001916167836 */ /* 0x000fe20000000000 */
[----:B------:R-:W-:Y:S01]  /*1b5a0*/  FSEL R18, R169, -INF , !P5 ;  /* 0xff800000a9127808 */ /* 0x000fe20006800000 */
[----:B------:R-:W-:Y:S01]  /*1b5b0*/  VIADD R26, R26, 0x20 ;  /* 0x000000201a1a7836 */ /* 0x000fe20000000000 */
[-C--:B------:R-:W-:Y:S02]  /*1b5c0*/  ISETP.GE.AND P5, PT, R14, R229.reuse, PT ;  /* 0x000000e50e00720c */ /* 0x080fe40003fa6270 */
[----:B------:R-:W-:Y:S02]  /*1b5d0*/  FSEL R14, R177, -INF , !P4 ;  /* 0xff800000b10e7808 */ /* 0x000fe40006000000 */
[-C--:B------:R-:W-:Y:S02]  /*1b5e0*/  ISETP.GE.AND P4, PT, R22, R229.reuse, PT ;  /* 0x000000e51600720c */ /* 0x080fe40003f86270 */
[----:B------:R-:W-:Y:S02]  /*1b5f0*/  FSEL R22, R84, -INF , !P3 ;  /* 0xff80000054167808 */ /* 0x000fe40005800000 */
[-C--:B------:R-:W-:Y:S01]  /*1b600*/  ISETP.GE.AND P3, PT, R26, R229.reuse, PT ;  /* 0x000000e51a00720c */ /* 0x080fe20003f66270 */
[--C-:B------:R-:W-:Y:S01]  /*1b610*/  IMAD R26, R240, 0x100, R64.reuse ;  /* 0x00000100f01a7824 */ /* 0x100fe200078e0240 */
[----:B------:R-:W-:Y:S02]  /*1b620*/  FSEL R27, R81, -INF , !P6 ;  /* 0xff800000511b7808 */ /* 0x000fe40007000000 */
[----:B------:R-:W-:Y:S01]  /*1b630*/  FSEL R116, R68, -INF , !P3 ;  /* 0xff80000044747808 */ /* 0x000fe20005800000 */
[----:B------:R-:W-:Y:S01]  /*1b640*/  VIADD R26, R26, 0x21 ;  /* 0x000000211a1a7836 */ /* 0x000fe20000000000 */
[-C--:B------:R-:W-:Y:S01]  /*1b650*/  ISETP.GE.AND P3, PT, R98, R229.reuse, PT ;  /* 0x000000e56200720c */ /* 0x080fe20003f66270 */
[--C-:B------:R-:W-:Y:S02]  /*1b660*/  IMAD R98, R240, 0x100, R64.reuse ;  /* 0x00000100f0627824 */ /* 0x100fe400078e0240 */
[----:B------:R-:W-:Y:S01]  /*1b670*/  FMUL.FTZ R68, R37, R36 ;  /* 0x0000002425447220 */ /* 0x000fe20000410000 */
[-C--:B------:R-:W-:Y:S01]  /*1b680*/  ISETP.GE.AND P6, PT, R26, R229.reuse, PT ;  /* 0x000000e51a00720c */ /* 0x080fe20003fc6270 */
[----:B------:R-:W-:Y:S01]  /*1b690*/  VIADD R98, R98, 0x38 ;  /* 0x0000003862627836 */ /* 0x000fe20000000000 */
        /* <DEDUP_REMOVED lines=8> */
[----:B------:R-:W-:Y:S02]  /*1b720*/  ISETP.GE.AND P4, PT, R130, R229, PT ;  /* 0x000000e58200720c */ /* 0x000fe40003f86270 */
[----:B------:R-:W-:Y:S02]  /*1b730*/  FSEL R130, R13, -INF , !P3 ;  /* 0xff8000000d827808 */ /* 0x000fe40005800000 */
[----:B------:R-:W-:Y:S02]  /*1b740*/  FMNMX3.FTZ R13, R164, R7, R19, !PT ;  /* 0x00000007a40d7276 */ /* 0x000fe40007810013 */
[-C--:B------:R-:W-:Y:S01]  /*1b750*/  ISETP.GE.AND P6, PT, R100, R229.reuse, PT ;  /* 0x000000e56400720c */ /* 0x080fe20003fc6270 */
[----:B------:R-:W-:Y:S01]  /*1b760*/  IMAD R100, R240, 0x100, R64 ;  /* 0x00000100f0647824 */ /* 0x000fe200078e0240 */
[----:B------:R-:W-:Y:S02]  /*1b770*/  FMNMX3.FTZ R13, R13, R18, R14, !PT ;  /* 0x000000120d0d7276 */ /* 0x000fe4000781000e */
[----:B------:R-:W-:Y:S01]  /*1b780*/  FSEL R119, R24, -INF , !P5 ;  /* 0xff80000018777808 */ /* 0x000fe20006800000 */
[----:B------:R-:W-:Y:S01]  /*1b790*/  VIADD R100, R100, 0x40 ;  /* 0x0000004064647836 */ /* 0x000fe20000000000 */
[----:B------:R-:W-:Y:S02]  /*1b7a0*/  FMNMX3.FTZ R13, R13, R22, R27, !PT ;  /* 0x000000160d0d7276 */ /* 0x000fe4000781001b */
[----:B------:R-:W-:Y:S01]  /*1b7b0*/  ISETP.GE.AND P5, PT, R98, R229, PT ;  /* 0x000000e56200720c */ /* 0x000fe20003fa6270 */
[----:B------:R-:W-:Y:S01]  /*1b7c0*/  IMAD R98, R240, 0x100, R64 ;  /* 0x00000100f0627824 */ /* 0x000fe200078e0240 */
[----:B------:R-:W-:Y:S02]  /*1b7d0*/  FMNMX3.FTZ R13, R13, R26, R30, !PT ;  /* 0x0000001a0d0d7276 */ /* 0x000fe4000781001e */
[----:B------:R-:W-:Y:S01]  /*1b7e0*/  FSEL R16, R29, -INF , !P6 ;  /* 0xff8000001d107808 */ /* 0x000fe20007000000 */
[----:B------:R-:W-:Y:S01]  /*1b7f0*/  VIADD R98, R98, 0x41 ;  /* 0x0000004162627836 */ /* 0x000fe20000000000 */
[----:B------:R-:W-:Y:S02]  /*1b800*/  FMNMX3.FTZ R13, R13, R116, R117, !PT ;  /* 0x000000740d0d7276 */ /* 0x000fe40007810075 */
[----:B------:R-:W-:Y:S02]  /*1b810*/  FSEL R20, R227, -INF , !P5 ;  /* 0xff800000e3147808 */ /* 0x000fe40006800000 */
[----:B------:R-:W-:Y:S01]  /*1b820*/  FMNMX3.FTZ R13, R13, R119, R120, !PT ;  /* 0x000000770d0d7276 */ /* 0x000fe20007810078 */
[----:B------:R1:W5:Y:S01]  /*1b830*/  LDL.LU R227, [R1+0x28] ;  /* 0x0000280001e37983 */ /* 0x0003620000300800 */
[-C--:B------:R-:W-:Y:S02]  /*1b840*/  ISETP.GE.AND P3, PT, R100, R229.reuse, PT ;  /* 0x000000e56400720c */ /* 0x080fe40003f66270 */
[-C--:B------:R-:W-:Y:S02]  /*1b850*/  ISETP.GE.AND P5, PT, R131, R229.reuse, PT ;  /* 0x000000e58300720c */ /* 0x080fe40003fa6270 */
[----:B------:R-:W-:Y:S02]  /*1b860*/  FSEL R131, R226, -INF , !P4 ;  /* 0xff800000e2837808 */ /* 0x000fe40006000000 */
[-C--:B------:R-:W-:Y:S01]  /*1b870*/  ISETP.GE.AND P6, PT, R98, R229.reuse, PT ;  /* 0x000000e56200720c */ /* 0x080fe20003fc6270 */
[----:B------:R-:W-:Y:S01]  /*1b880*/  IMAD R98, R240, 0x100, R64 ;  /* 0x00000100f0627824 */ /* 0x000fe200078e0240 */
[----:B------:R-:W-:Y:S01]  /*1b890*/  FMNMX3.FTZ R13, R13, R130, R16, !PT ;  /* 0x000000820d0d7276 */ /* 0x000fe20007810010 */
[----:B------:R1:W5:Y:S01]  /*1b8a0*/  LDL.LU R226, [R1+0x24] ;  /* 0x0000240001e27983 */ /* 0x0003620000300800 */
[-C--:B------:R-:W-:Y:S01]  /*1b8b0*/  ISETP.GE.AND P4, PT, R222, R229.reuse, PT ;  /* 0x000000e5de00720c */ /* 0x080fe20003f86270 */
[----:B------:R-:W-:Y:S01]  /*1b8c0*/  VIADD R98, R98, 0x91 ;  /* 0x0000009162627836 */ /* 0x000fe20000000000 */
        /* <DEDUP_REMOVED lines=15> */
[----:B------:R-:W-:Y:S01]  /*1b9c0*/  ISETP.GE.AND P3, PT, R208, R229, PT ;  /* 0x000000e5d000720c */ /* 0x000fe20003f66270 */
[----:B------:R1:W5:Y:S01]  /*1b9d0*/  LDL.LU R167, [R1+0x10] ;  /* 0x0000100001a77983 */ /* 0x0003620000300800 */
[----:B------:R-:W-:Y:S02]  /*1b9e0*/  FSEL R208, R166, -INF , !P6 ;  /* 0xff800000a6d07808 */ /* 0x000fe40007000000 */
[----:B------:R-:W-:Y:S01]  /*1b9f0*/  FMNMX3.FTZ R13, R13, R215, R214, !PT ;  /* 0x000000d70d0d7276 */ /* 0x000fe200078100d6 */
[----:B------:R-:W2:Y:S01]  /*1ba00*/  S2R R166, SR_TID.X ;  /* 0x0000000000a67919 */ /* 0x000ea20000002100 */
[-C--:B------:R-:W-:Y:S02]  /*1ba10*/  ISETP.GE.AND P6, PT, R207, R229.reuse, PT ;  /* 0x000000e5cf00720c */ /* 0x080fe40003fc6270 */
[----:B------:R-:W-:Y:S02]  /*1ba20*/  FSEL R207, R175, -INF , !P5 ;  /* 0xff800000afcf7808 */ /* 0x000fe40006800000 */
        /* <DEDUP_REMOVED lines=28> */
[----:B------:R-:W-:Y:S02]  /*1bbf0*/  ISETP.GE.AND P6, PT, R98, R229, PT ;  /* 0x000000e56200720c */ /* 0x000fe40003fc6270 */
[----:B------:R-:W-:Y:S02]  /*1bc00*/  FSEL R181, R71, -INF , !P4 ;  /* 0xff80000047b57808 */ /* 0x000fe40006000000 */
[----:B------:R-:W-:Y:S02]  /*1bc10*/  FSEL R183, R70, -INF , !P5 ;  /* 0xff80000046b77808 */ /* 0x000fe40006800000 */
[----:B------:R-:W-:Y:S02]  /*1bc20*/  FMNMX3.FTZ R13, R13, R185, R184, !PT ;  /* 0x000000b90d0d7276 */ /* 0x000fe400078100b8 */
[-C--:B------:R-:W-:Y:S01]  /*1bc30*/  ISETP.GE.AND P4, PT, R218, R229.reuse, PT ;  /* 0x000000e5da00720c */ /* 0x080fe20003f86270 */
[----:B------:R-:W-:Y:S01]  /*1bc40*/  IMAD.MOV.U32 R218, RZ, RZ, R223 ;  /* 0x000000ffffda7224 */ /* 0x000fe200078e00df */
[----:B------:R-:W-:Y:S02]  /*1bc50*/  FSEL R177, R46, -INF , !P3 ;  /* 0xff8000002eb17808 */ /* 0x000fe40005800000 */
        /* <DEDUP_REMOVED lines=55> */
[----:B------:R-:W3:Y:S01]  /*1bfd0*/  MUFU.EX2 R6, R4 ;  /* 0x0000000400067308 */ /* 0x000ee20000000800 */
[----:B------:R-:W-:Y:S02]  /*1bfe0*/  FSEL R74, R74, -INF , !P5 ;  /* 0xff8000004a4a7808 */ /* 0x000fe40006800000 */
[----:B------:R-:W-:Y:S02]  /*1bff0*/  FSEL R73, R31, -INF , !P4 ;  /* 0xff8000001f497808 */ /* 0x000fe40006000000 */
[----:B------:R-:W-:Y:S02]  /*1c000*/  FMNMX3.FTZ R13, R13, R76, R75, !PT ;  /* 0x0000004c0d0d7276 */ /* 0x000fe4000781004b */
[-C--:B------:R-:W-:Y:S02]  /*1c010*/  ISETP.GE.AND P4, PT, R0, R229.reuse, PT ;  /* 0x000000e50000720c */ /* 0x080fe40003f86270 */
[----:B------:R-:W-:Y:S02]  /*1c020*/  ISETP.GE.AND P5, PT, R5, R229, PT ;  /* 0x000000e50500720c */ /* 0x000fe40003fa6270 */
[----:B------:R-:W-:Y:S02]  /*1c030*/  FMNMX3.FTZ R0, R13, R74, R73, !PT ;  /* 0x0000004a0d007276 */ /* 0x000fe40007810049 */
[----:B------:R-:W-:Y:S02]  /*1c040*/  FSEL R67, R67, -INF , !P3 ;  /* 0xff80000043437808 */ /* 0x000fe40005800000 */
[----:B------:R-:W-:Y:S02]  /*1c050*/  FSEL R66, R66, -INF , !P6 ;  /* 0xff80000042427808 */ /* 0x000fe40007000000 */
[----:B------:R-:W-:Y:S01]  /*1c060*/  FSEL R39, R99, -INF , !P5 ;  /* 0xff80000063277808 */ /* 0x000fe20006800000 */
[C---:B---3--:R-:W-:Y:S01]  /*1c070*/  FMUL.FTZ R4, R6.reuse, R160 ;  /* 0x000000a006047220 */ /* 0x048fe20000410000 */
[----:B------:R-:W-:Y:S01]  /*1c080*/  FSEL R38, R101, -INF , !P4 ;  /* 0xff80000065267808 */ /* 0x000fe20006000000 */
[----:B------:R-:W-:Y:S01]  /*1c090*/  FMUL.FTZ R24, R6, R140 ;  /* 0x0000008c06187220 */ /* 0x000fe20000410000 */
[----:B------:R-:W-:Y:S01]  /*1c0a0*/  FMNMX3.FTZ R0, R0, R67, R66, !PT ;  /* 0x0000004300007276 */ /* 0x000fe20007810042 */
[----:B------:R-:W-:Y:S01]  /*1c0b0*/  FMUL.FTZ R29, R6, R137 ;  /* 0x00000089061d7220 */ /* 0x000fe20000410000 */
[----:B------:R-:W-:Y:S02]  /*1c0c0*/  FSEL R68, R68, RZ, P0 ;  /* 0x000000ff44447208 */ /* 0x000fe40000000000 */
[----:B------:R-:W-:Y:S03]  /*1c0d0*/  FMNMX3.FTZ R0, R0, R39, R38, !PT ;  /* 0x0000002700007276 */ /* 0x000fe60007810026 */
[-CC-:B------:R-:W-:Y:S01]  /*1c0e0*/  FFMA.FTZ R17, R17, R37.reuse, -R68.reuse ;  /* 0x0000002511117223 */ /* 0x180fe20000010844 */
[-CC-:B------:R-:W-:Y:S01]  /*1c0f0*/  FFMA.FTZ R13, R44, R37.reuse, -R68.reuse ;  /* 0x000000252c0d7223 */ /* 0x180fe20000010844 */
[----:B------:R-:W3:Y:S01]  /*1c100*/  SHFL.BFLY PT, R5, R0, 0x2, 0x1f ;  /* 0x0c401f0000057f89 */ /* 0x000ee200000e0000 */
[-CC-:B------:R-:W-:Y:S01]  /*1c110*/  FFMA.FTZ R99, R61, R37.reuse, -R68.reuse ;  /* 0x000000253d637223 */ /* 0x180fe20000010844 */
[----:B------:R4:W1:Y:S01]  /*1c120*/  MUFU.EX2 R44, R17 ;  /* 0x00000011002c7308 */ /* 0x0008620000000800 */
        /* <DEDUP_REMOVED lines=65> */
[----:B------:R-:W-:Y:S01]  /*1c540*/  FMUL.FTZ R8, R6, R156 ;  /* 0x0000009c06087220 */ /* 0x000fe20000410000 */
[----:B------:R-:W-:Y:S01]  /*1c550*/  IMAD R156, R220, 0x2, R218 ;  /* 0x00000002dc9c7824 */ /* 0x000fe200078e02da */
[----:B------:R-:W-:Y:S01]  /*1c560*/  FSETP.NEU.FTZ.AND P0, PT, R0, -INF , PT ;  /* 0xff8000000000780b */ /* 0x000fe20003f1d000 */
[----:B------:R-:W-:Y:S02]  /*1c570*/  IMAD.MOV.U32 R160, RZ, RZ, R5 ;  /* 0x000000ffffa07224 */ /* 0x000fe400078e0005 */
[C---:B------:R-:W-:Y:S01]  /*1c580*/  FMUL.FTZ R5, R6.reuse, R161 ;  /* 0x000000a106057220 */ /* 0x040fe20000410000 */
[C---:B------:R-:W-:Y:S01]  /*1c590*/  FMUL.FTZ R9, R6.reuse, R157 ;  /* 0x0000009d06097220 */ /* 0x040fe20000410000 */
[----:B------:R-:W3:Y:S01]  /*1c5a0*/  LDSM.16.MT88.4 R48, [R156+0xa000] ;  /* 0x00a000009c30783b */ /* 0x000ee20000004200 */
[C---:B------:R-:W-:Y:S01]  /*1c5b0*/  FMUL.FTZ R12, R6.reuse, R152 ;  /* 0x00000098060c7220 */ /* 0x040fe20000410000 */
[----:B------:R-:W-:Y:S01]  /*1c5c0*/  FMUL.FTZ R70, R37, R0 ;  /* 0x0000000025467220 */ /* 0x000fe20000410000 */
[----:B------:R-:W-:Y:S02]  /*1c5d0*/  IMAD.MOV.U32 R161, RZ, RZ, R13 ;  /* 0x000000ffffa17224 */ /* 0x000fe400078e000d */
[C---:B------:R-:W-:Y:S01]  /*1c5e0*/  FMUL.FTZ R13, R6.reuse, R153 ;  /* 0x00000099060d7220 */ /* 0x040fe20000410000 */
[----:B------:R-:W-:Y:S02]  /*1c5f0*/  IMAD.MOV.U32 R157, RZ, RZ, R20 ;  /* 0x000000ffff9d7224 */ /* 0x000fe400078e0014 */
[C---:B----4-:R-:W-:Y:S01]  /*1c600*/  FMUL.FTZ R17, R6.reuse, R149 ;  /* 0x0000009506117220 */ /* 0x050fe20000410000 */
[----:B------:R-:W-:Y:S02]  /*1c610*/  IMAD.MOV.U32 R152, RZ, RZ, R16 ;  /* 0x000000ffff987224 */ /* 0x000fe400078e0010 */
[C---:B------:R-:W-:Y:S01]  /*1c620*/  FMUL.FTZ R16, R6.reuse, R148 ;  /* 0x0000009406107220 */ /* 0x040fe20000410000 */
[C---:B------:R-:W-:Y:S01]  /*1c630*/  FMUL.FTZ R20, R6.reuse, R144 ;  /* 0x0000009006147220 */ /* 0x040fe20000410000 */
[C---:B------:R-:W-:Y:S01]  /*1c640*/  FMUL.FTZ R21, R6.reuse, R145 ;  /* 0x0000009106157220 */ /* 0x040fe20000410000 */
[C---:B------:R-:W-:Y:S01]  /*1c650*/  FMUL.FTZ R25, R6.reuse, R141 ;  /* 0x0000008d06197220 */ /* 0x040fe20000410000 */
[C---:B------:R-:W-:Y:S01]  /*1c660*/  FMUL.FTZ R28, R6.reuse, R136 ;  /* 0x00000088061c7220 */ /* 0x040fe20000410000 */
[C---:B------:R-:W-:Y:S01]  /*1c670*/  FMUL.FTZ R32, R6.reuse, R132 ;  /* 0x0000008406207220 */ /* 0x040fe20000410000 */
[C---:B------:R-:W-:Y:S01]  /*1c680*/  FMUL.FTZ R33, R6.reuse, R133 ;  /* 0x0000008506217220 */ /* 0x040fe20000410000 */
[----:B-1----:R-:W-:Y:S01]  /*1c690*/  FFMA.FTZ R92, R6, R250, R44 ;  /* 0x000000fa065c7223 */ /* 0x002fe2000001002c */
[----:B------:R-:W-:Y:S01]  /*1c6a0*/  FSEL R6, R0, RZ, P0 ;  /* 0x000000ff00067208 */ /* 0x000fe20000000000 */
[----:B------:R-:W-:Y:S01]  /*1c6b0*/  IMAD.IADD R148, R156, 0x1, R219 ;  /* 0x000000019c947824 */ /* 0x000fe200078e02db */
[----:B------:R-:W-:Y:S01]  /*1c6c0*/  FSEL R70, R70, RZ, P0 ;  /* 0x000000ff46467208 */ /* 0x000fe20000000000 */
[----:B------:R-:W1:Y:S01]  /*1c6d0*/  MUFU.EX2 R31, R31 ;  /* 0x0000001f001f7308 */ /* 0x000e620000000800 */
[----:B------:R-:W-:Y:S02]  /*1c6e0*/  VIADD R10, R156, 0xa000 ;  /* 0x0000a0009c0a7836 */ /* 0x000fe40000000000 */
[----:B------:R-:W-:Y:S01]  /*1c6f0*/  FADD.FTZ R6, -R6, R164 ;  /* 0x000000a406067221 */ /* 0x000fe20000010100 */
[----:B------:R-:W4:Y:S01]  /*1c700*/  LDSM.16.MT88.4 R52, [R148+0xa000] ;  /* 0x00a000009434783b */ /* 0x000f220000004200 */
[-CC-:B------:R-:W-:Y:S01]  /*1c710*/  FFMA.FTZ R91, R7, R37.reuse, -R70.reuse ;  /* 0x00000025075b7223 */ /* 0x180fe20000010846 */
[-CC-:B------:R-:W-:Y:S01]  /*1c720*/  FFMA.FTZ R90, R19, R37.reuse, -R70.reuse ;  /* 0x00000025135a7223 */ /* 0x180fe20000010846 */
[-CC-:B------:R-:W-:Y:S01]  /*1c730*/  FFMA.FTZ R89, R18, R37.reuse, -R70.reuse ;  /* 0x0000002512597223 */ /* 0x180fe20000010846 */
[-CC-:B------:R-:W-:Y:S01]  /*1c740*/  FFMA.FTZ R86, R14, R37.reuse, -R70.reuse ;  /* 0x000000250e567223 */ /* 0x180fe20000010846 */
[----:B------:R-:W-:Y:S01]  /*1c750*/  FMUL.FTZ R6, R37, R6 ;  /* 0x0000000625067220 */ /* 0x000fe20000410000 */
[----:B------:R-:W2:Y:S01]  /*1c760*/  MUFU.EX2 R88, R34 ;  /* 0x0000002200587308 */ /* 0x000ea20000000800 */
[----:B------:R-:W-:Y:S02]  /*1c770*/  VIADD R140, R156, 0xa040 ;  /* 0x0000a0409c8c7836 */ /* 0x000fe40000000000 */
[-CC-:B------:R-:W-:Y:S01]  /*1c780*/  FFMA.FTZ R102, R22, R37.reuse, -R70.reuse ;  /* 0x0000002516667223 */ /* 0x180fe20000010846 */
[----:B------:R-:W-:Y:S02]  /*1c790*/  @P1 VIADD R140, R10, 0xffffffc0 ;  /* 0xffffffc00a8c1836 */ /* 0x000fe40000000000 */
[-CC-:B------:R-:W-:Y:S01]  /*1c7a0*/  FFMA.FTZ R101, R27, R37.reuse, -R70.reuse ;  /* 0x000000251b657223 */ /* 0x180fe20000010846 */
[-CC-:B------:R-:W-:Y:S01]  /*1c7b0*/  FFMA.FTZ R104, R26, R37.reuse, -R70.reuse ;  /* 0x000000251a687223 */ /* 0x180fe20000010846 */
[-C--:B------:R-:W-:Y:S01]  /*1c7c0*/  FFMA.FTZ R105, R30, R37.reuse, -R70 ;  /* 0x000000251e697223 */ /* 0x080fe20000010846 */
[----:B------:R-:W-:Y:S01]  /*1c7d0*/  IMAD.IADD R219, R219, 0x1, R140 ;  /* 0x00000001dbdb7824 */ /* 0x000fe200078e028c */
[----:B------:R-:W3:Y:S01]  /*1c7e0*/  MUFU.EX2 R40, R6 ;  /* 0x0000000600287308 */ /* 0x000ee20000000800 */
[----:B------:R-:W4:Y:S01]  /*1c7f0*/  LDSM.16.MT88.4 R56, [R140] ;  /* 0x000000008c38783b */ /* 0x000f220000004200 */
[C---:B-1----:R-:W-:Y:S01]  /*1c800*/  F2FP.BF16.F32.PACK_AB R44, R31.reuse, R44 ;  /* 0x0000002c1f2c723e */ /* 0x042fe200000010ff */
[----:B------:R-:W-:Y:S01]  /*1c810*/  FADD.FTZ R92, R31, R92 ;  /* 0x0000005c1f5c7221 */ /* 0x000fe20000010000 */
[-CC-:B------:R-:W-:Y:S01]  /*1c820*/  FFMA.FTZ R141, R214, R37.reuse, -R70.reuse ;  /* 0x00000025d68d7223 */ /* 0x180fe20000010846 */
[-CC-:B------:R-:W-:Y:S01]  /*1c830*/  FFMA.FTZ R149, R208, R37.reuse, -R70.reuse ;  /* 0x00000025d0957223 */ /* 0x180fe20000010846 */
[-CC-:B------:R-:W-:Y:S01]  /*1c840*/  FFMA.FTZ R191, R191, R37.reuse, -R70.reuse ;  /* 0x00000025bfbf7223 */ /* 0x180fe20000010846 */
[-CC-:B------:R-:W-:Y:S03]  /*1c850*/  FFMA.FTZ R100, R100, R37.reuse, -R70.reuse ;  /* 0x0000002564647223 */ /* 0x180fe60000010846 */
[----:B------:R-:W-:Y:S01]  /*1c860*/  MUFU.EX2 R91, R91 ;  /* 0x0000005b005b7308 */ /* 0x000fe20000000800 */
[----:B--2---:R-:W-:Y:S01]  /*1c870*/  F2FP.BF16.F32.PACK_AB R46, R87, R88 ;  /* 0x00000058572e723e */ /* 0x004fe200000010ff */
[----:B------:R-:W-:Y:S01]  /*1c880*/  LDSM.16.MT88.4 R60, [R140+0x800] ;  /* 0x000800008c3c783b */ /* 0x000fe20000004200 */
        /* <DEDUP_REMOVED lines=13> */
[----:B------:R-:W-:Y:S01]  /*1c960*/  MUFU.EX2 R89, R89 ;  /* 0x0000005900597308 */ /* 0x000fe20000000800 */
[C---:B------:R-:W-:Y:S01]  /*1c970*/  FMUL.FTZ R19, R40.reuse, R151 ;  /* 0x0000009728137220 */ /* 0x040fe20000410000 */
[C---:B------:R-:W-:Y:S01]  /*1c980*/  FMUL.FTZ R22, R40.reuse, R146 ;  /* 0x0000009228167220 */ /* 0x040fe20000410000 */
[C---:B------:R-:W-:Y:S01]  /*1c990*/  FMUL.FTZ R23, R40.reuse, R147 ;  /* 0x0000009328177220 */ /* 0x040fe20000410000 */
[C---:B------:R-:W-:Y:S01]  /*1c9a0*/  FMUL.FTZ R26, R40.reuse, R142 ;  /* 0x0000008e281a7220 */ /* 0x040fe20000410000 */
[C---:B------:R-:W-:Y:S01]  /*1c9b0*/  FMUL.FTZ R27, R40.reuse, R143 ;  /* 0x0000008f281b7220 */ /* 0x040fe20000410000 */
[C---:B------:R-:W-:Y:S01]  /*1c9c0*/  FMUL.FTZ R30, R40.reuse, R138 ;  /* 0x0000008a281e7220 */ /* 0x040fe20000410000 */
[----:B------:R-:W-:Y:S03]  /*1c9d0*/  FMUL.FTZ R31, R40, R139 ;  /* 0x0000008b281f7220 */ /* 0x000fe60000410000 */
[----:B------:R-:W2:Y:S01]  /*1c9e0*/  MUFU.EX2 R86, R86 ;  /* 0x0000005600567308 */ /* 0x000ea20000000800 */
[----:B-1----:R-:W-:Y:S01]  /*1c9f0*/  F2FP.BF16.F32.PACK_AB R45, R90, R91 ;  /* 0x0000005b5a2d723e */ /* 0x002fe200000010ff */
[C---:B------:R-:W-:Y:S01]  /*1ca00*/  FMUL.FTZ R34, R40.reuse, R134 ;  /* 0x0000008628227220 */ /* 0x040fe20000410000 */
[C---:B------:R-:W-:Y:S01]  /*1ca10*/  FMUL.FTZ R35, R40.reuse, R135 ;  /* 0x0000008728237220 */ /* 0x040fe20000410000 */
[----:B------:R-:W-:Y:S01]  /*1ca20*/  FFMA.FTZ R91, R40, R245, R91 ;  /* 0x000000f5285b7223 */ /* 0x000fe2000001005b */
        /* <DEDUP_REMOVED lines=12> */
[----:B--2---:R-:W-:Y:S01]  /*1caf0*/  F2FP.BF16.F32.PACK_AB R47, R86, R89 ;  /* 0x00000059562f723e */ /* 0x004fe200000010ff */
        /* <DEDUP_REMOVED lines=8> */
[----:B------:R-:W1:Y:S01]  /*1cb80*/  S2R R239, SR_CTAID.X ;  /* 0x0000000000ef7919 */ /* 0x000e620000002500 */
[----:B------:R-:W-:Y:S01]  /*1cb90*/  MOV R238, 0x1f0 ;  /* 0x000001f000ee7802 */ /* 0x000fe20000000f00 */
[-CC-:B------:R-:W-:Y:S01]  /*1cba0*/  FFMA.FTZ R193, R193, R37.reuse, -R70.reuse ;  /* 0x00000025c1c17223 */ /* 0x180fe20000010846 */
[-CC-:B------:R-:W-:Y:S01]  /*1cbb0*/  FFMA.FTZ R189, R189, R37.reuse, -R70.reuse ;  /* 0x00000025bdbd7223 */ /* 0x180fe20000010846 */
[-CC-:B------:R-:W-:Y:S01]  /*1cbc0*/  FFMA.FTZ R185, R185, R37.reuse, -R70.reuse ;  /* 0x00000025b9b97223 */ /* 0x180fe20000010846 */
[C---:B------:R-:W-:Y:S01]  /*1cbd0*/  HMMA.16816.F32.BF16 R8, R44.reuse, R50, R8 ;  /* 0x000000322c08723c */ /* 0x040fe20000041808 */
[----:B------:R-:W2:Y:S03]  /*1cbe0*/  LDSM.16.MT88.4 R48, [R219] ;  /* 0x00000000db30783b */ /* 0x000ea60000004200 */
        /* <DEDUP_REMOVED lines=21> */
[C---:B------:R-:W-:Y:S04]  /*1cd40*/  HMMA.16816.F32.BF16 R20, R44.reuse, R56, R20 ;  /* 0x000000382c14723c */ /* 0x040fe80000041814 */
[----:B------:R-:W-:Y:S01]  /*1cd50*/  MUFU.EX2 R145, R211 ;  /* 0x000000d300917308 */ /* 0x000fe20000000800 */
[-CC-:B------:R-:W-:Y:S01]  /*1cd60*/  FFMA.FTZ R75, R75, R37.reuse, -R70.reuse ;  /* 0x000000254b4b7223 */ /* 0x180fe20000010846 */
[-CC-:B------:R-:W-:Y:S01]  /*1cd70*/  FFMA.FTZ R74, R74, R37.reuse, -R70.reuse ;  /* 0x000000254a4a7223 */ /* 0x180fe20000010846 */
[-CC-:B------:R-:W-:Y:S01]  /*1cd80*/  FFMA.FTZ R73, R73, R37.reuse, -R70.reuse ;  /* 0x0000002549497223 */ /* 0x180fe20000010846 */
[----:B------:R-:W-:Y:S01]  /*1cd90*/  FFMA.FTZ R39, R39, R37, -R70 ;  /* 0x0000002527277223 */ /* 0x000fe20000010846 */
[----:B------:R-:W-:Y:S01]  /*1cda0*/  FADD.FTZ R91, R90, R91 ;  /* 0x0000005b5a5b7221 */ /* 0x000fe20000010000 */
[C---:B------:R-:W-:Y:S01]  /*1cdb0*/  HMMA.16816.F32.BF16 R24, R44.reuse, R58, R24 ;  /* 0x0000003a2c18723c */ /* 0x040fe20000041818 */
[----:B------:R-:W4:Y:S03]  /*1cdc0*/  LDSM.16.MT88.4 R56, [R148+0xa800] ;  /* 0x00a800009438783b */ /* 0x000f260000004200 */
[----:B------:R-:W1:Y:S01]  /*1cdd0*/  MUFU.EX2 R93, R93 ;  /* 0x0000005d005d7308 */ /* 0x000e620000000800 */
[----:B------:R-:W-:Y:S01]  /*1cde0*/  FADD.FTZ R89, R89, R91 ;  /* 0x0000005b59597221 */ /* 0x000fe20000010000 */
[----:B------:R-:W-:Y:S01]  /*1cdf0*/  FADD.FTZ R92, R88, R92 ;  /* 0x0000005c585c7221 */ /* 0x000fe20000010000 */
[C---:B------:R-:W-:Y:S01]  /*1ce00*/  ISETP.GT.AND P0, PT, R240.reuse, R233, PT ;  /* 0x000000e9f000720c */ /* 0x040fe20003f04270 */
[----:B------:R-:W-:Y:S02]  /*1ce10*/  VIADD R240, R240, 0xffffffff ;  /* 0xfffffffff0f07836 */ /* 0x000fe40000000000 */
[----:B------:R-:W-:Y:S01]  /*1ce20*/  FADD.FTZ R89, R86, R89 ;  /* 0x0000005956597221 */ /* 0x000fe20000010000 */
[----:B------:R-:W-:Y:S01]  /*1ce30*/  FADD.FTZ R87, R87, R92 ;  /* 0x0000005c57577221 */ /* 0x000fe20000010000 */
[C---:B--2---:R-:W-:Y:S02]  /*1ce40*/  HMMA.16816.F32.BF16 R28, R44.reuse, R48, R28 ;  /* 0x000000302c1c723c */ /* 0x044fe4000004181c */
[----:B------:R-:W2:Y:S06]  /*1ce50*/  MUFU.EX2 R94, R94 ;  /* 0x0000005e005e7308 */ /* 0x000eac0000000800 */
[----:B------:R-:W-:Y:S04]  /*1ce60*/  HMMA.16816.F32.BF16 R32, R44, R50, R32 ;  /* 0x000000322c20723c */ /* 0x000fe80000041820 */
[----:B------:R-:W3:Y:S01]  /*1ce70*/  MUFU.EX2 R95, R95 ;  /* 0x0000005f005f7308 */ /* 0x000ee20000000800 */
[----:B------:R-:W4:Y:S01]  /*1ce80*/  LDSM.16.MT88.4 R48, [R219+0x800] ;  /* 0x00080000db30783b */ /* 0x000f220000004200 */
[----:B-1----:R-:W-:Y:S08]  /*1ce90*/  FADD.FTZ R87, R93, R87 ;  /* 0x000000575d577221 */ /* 0x002ff00000010000 */
[----:B------:R-:W1:Y:S01]  /*1cea0*/  MUFU.EX2 R99, R99 ;  /* 0x0000006300637308 */ /* 0x000e620000000800 */
[C---:B--2---:R-:W-:Y:S01]  /*1ceb0*/  F2FP.BF16.F32.PACK_AB R44, R94.reuse, R93 ;  /* 0x0000005d5e2c723e */ /* 0x044fe200000010ff */
[----:B------:R-:W-:Y:S08]  /*1cec0*/  FADD.FTZ R94, R94, R87 ;  /* 0x000000575e5e7221 */ /* 0x000ff00000010000 */
[----:B------:R-:W-:Y:S01]  /*1ced0*/  MUFU.EX2 R102, R102 ;  /* 0x0000006600667308 */ /* 0x000fe20000000800 */
[----:B---3--:R-:W-:Y:S09]  /*1cee0*/  FADD.FTZ R94, R95, R94 ;  /* 0x0000005e5f5e7221 */ /* 0x008ff20000010000 */
[----:B------:R-:W2:Y:S01]  /*1cef0*/  MUFU.EX2 R101, R101 ;  /* 0x0000006500657308 */ /* 0x000ea20000000800 */
[C---:B-1----:R-:W-:Y:S01]  /*1cf00*/  F2FP.BF16.F32.PACK_AB R46, R99.reuse, R95 ;  /* 0x0000005f632e723e */ /* 0x042fe200000010ff */
[----:B------:R-:W-:Y:S08]  /*1cf10*/  FADD.FTZ R99, R99, R94 ;  /* 0x0000005e63637221 */ /* 0x000ff00000010000 */
[----:B------:R-:W-:Y:S10]  /*1cf20*/  MUFU.EX2 R104, R104 ;  /* 0x0000006800687308 */ /* 0x000ff40000000800 */
[----:B------:R-:W1:Y:S01]  /*1cf30*/  MUFU.EX2 R105, R105 ;  /* 0x0000006900697308 */ /* 0x000e620000000800 */
[C---:B--2---:R-:W-:Y:S01]  /*1cf40*/  F2FP.BF16.F32.PACK_AB R45, R101.reuse, R102 ;  /* 0x00000066652d723e */ /* 0x044fe200000010ff */
[----:B------:R-:W-:Y:S04]  /*1cf50*/  FADD.FTZ R102, R102, R89 ;  /* 0x0000005966667221 */ /* 0x000fe80000010000 */
[----:B------:R-:W-:Y:S04]  /*1cf60*/  FADD.FTZ R102, R101, R102 ;  /* 0x0000006665667221 */ /* 0x000fe80000010000 */
[----:B------:R-:W-:Y:S10]  /*1cf70*/  MUFU.EX2 R147, R147 ;  /* 0x0000009300937308 */ /* 0x000ff40000000800 */
[----:B------:R-:W-:Y:S01]  /*1cf80*/  MUFU.EX2 R150, R150 ;  /* 0x0000009600967308 */ /* 0x000fe20000000800 */
[C---:B-1----:R-:W-:Y:S01]  /*1cf90*/  F2FP.BF16.F32.PACK_AB R47, R105.reuse, R104 ;  /* 0x00000068692f723e */ /* 0x042fe200000010ff */
[----:B------:R-:W-:Y:S04]  /*1cfa0*/  FADD.FTZ R104, R104, R102 ;  /* 0x0000006668687221 */ /* 0x000fe80000010000 */
[----:B------:R-:W-:Y:S02]  /*1cfb0*/  FADD.FTZ R104, R105, R104 ;  /* 0x0000006869687221 */ /* 0x000fe40000010000 */
[C---:B------:R-:W-:Y:S02]  /*1cfc0*/  HMMA.16816.F32.BF16 R4, R44.reuse, R52, R4 ;  /* 0x000000342c04723c */ /* 0x040fe40000041804 */
[----:B------:R-:W-:Y:S06]  /*1cfd0*/  MUFU.EX2 R157, R157 ;  /* 0x0000009d009d7308 */ /* 0x000fec0000000800 */
[C---:B------:R-:W-:Y:S01]  /*1cfe0*/  HMMA.16816.F32.BF16 R8, R44.reuse, R54, R8 ;  /* 0x000000362c08723c */ /* 0x040fe20000041808 */
[----:B------:R-:W1:Y:S03]  /*1cff0*/  LDSM.16.MT88.4 R52, [R156+0xb000] ;  /* 0x00b000009c34783b */ /* 0x000e660000004200 */
[----:B------:R-:W-:Y:S04]  /*1d000*/  MUFU.EX2 R159, R159 ;  /* 0x0000009f009f7308 */ /* 0x000fe80000000800 */
[C---:B----4-:R-:W-:Y:S06]  /*1d010*/  HMMA.16816.F32.BF16 R12, R44.reuse, R56, R12 ;  /* 0x000000382c0c723c */ /* 0x050fec000004180c */
        /* <DEDUP_REMOVED lines=10> */
[----:B------:R-:W1:Y:S01]  /*1d0c0*/  MUFU.EX2 R107, R107 ;  /* 0x0000006b006b7308 */ /* 0x000e620000000800 */
[----:B------:R-:W-:Y:S01]  /*1d0d0*/  HMMA.16816.F32.BF16 R32, R44, R50, R32 ;  /* 0x000000322c20723c */ /* 0x000fe20000041820 */
[----:B------:R-:W3:Y:S08]  /*1d0e0*/  LDSM.16.MT88.4 R48, [R219+0x1000] ;  /* 0x00100000db30783b */ /* 0x000ef00000004200 */
[----:B------:R-:W2:Y:S01]  /*1d0f0*/  MUFU.EX2 R110, R110 ;  /* 0x0000006e006e7308 */ /* 0x000ea20000000800 */
[----:B----4-:R-:W-:Y:S09]  /*1d100*/  FADD.FTZ R99, R108, R99 ;  /* 0x000000636c637221 */ /* 0x010ff20000010000 */
[----:B------:R-:W4:Y:S01]  /*1d110*/  MUFU.EX2 R112, R112 ;  /* 0x0000007000707308 */ /* 0x000f220000000800 */
[C---:B-1----:R-:W-:Y:S01]  /*1d120*/  F2FP.BF16.F32.PACK_AB R44, R107.reuse, R108 ;  /* 0x0000006c6b2c723e */ /* 0x042fe200000010ff */
[----:B------:R-:W-:Y:S08]  /*1d130*/  FADD.FTZ R107, R107, R99 ;  /* 0x000000636b6b7221 */ /* 0x000ff00000010000 */
[----:B------:R-:W-:Y:S01]  /*1d140*/  MUFU.EX2 R116, R116 ;  /* 0x0000007400747308 */ /* 0x000fe20000000800 */
[----:B--2---:R-:W-:Y:S09]  /*1d150*/  FADD.FTZ R107, R110, R107 ;  /* 0x0000006b6e6b7221 */ /* 0x004ff20000010000 */
        /* <DEDUP_REMOVED lines=17> */
[----:B------:R-:W-:Y:S04]  /*1d270*/  MUFU.EX2 R103, R103 ;  /* 0x0000006700677308 */ /* 0x000fe80000000800 */
[C---:B------:R-:W-:Y:S06]  /*1d280*/  HMMA.16816.F32.BF16 R12, R44.reuse, R56, R12 ;  /* 0x000000382c0c723c */ /* 0x040fec000004180c */
        /* <DEDUP_REMOVED lines=25> */
[----:B-1----:R-:W-:Y:S01]  /*1d420*/  F2FP.BF16.F32.PACK_AB R45, R132, R130 ;  /* 0x00000082842d723e */ /* 0x002fe200000010ff */
[----:B------:R-:W-:Y:S04]  /*1d430*/  FADD.FTZ R130, R130, R119 ;  /* 0x0000007782827221 */ /* 0x000fe80000010000 */
[----:B------:R-:W-:Y:S04]  /*1d440*/  FADD.FTZ R130, R132, R130 ;  /* 0x0000008284827221 */ /* 0x000fe80000010000 */
[----:B------:R-:W-:Y:S10]  /*1d450*/  MUFU.EX2 R96, R96 ;  /* 0x0000006000607308 */ /* 0x000ff40000000800 */
[----:B------:R-:W1:Y:S01]  /*1d460*/  MUFU.EX2 R134, R161 ;  /* 0x000000a100867308 */ /* 0x000e620000000800 */
[----:B--2---:R-:W-:Y:S01]  /*1d470*/  F2FP.BF16.F32.PACK_AB R47, R131, R133 ;  /* 0x00000085832f723e */ /* 0x004fe200000010ff */
[----:B------:R-:W-:Y:S04]  /*1d480*/  FADD.FTZ R133, R133, R130 ;  /* 0x0000008285857221 */ /* 0x000fe80000010000 */
[----:B------:R-:W-:Y:S02]  /*1d490*/  FADD.FTZ R133, R131, R133 ;  /* 0x0000008583857221 */ /* 0x000fe40000010000 */
[C---:B------:R-:W-:Y:S02]  /*1d4a0*/  HMMA.16816.F32.BF16 R4, R44.reuse, R52, R4 ;  /* 0x000000342c04723c */ /* 0x040fe40000041804 */
[----:B------:R2:W4:Y:S06]  /*1d4b0*/  MUFU.EX2 R135, R160 ;  /* 0x000000a000877308 */ /* 0x00052c0000000800 */
[C---:B------:R-:W-:Y:S01]  /*1d4c0*/  HMMA.16816.F32.BF16 R8, R44.reuse, R54, R8 ;  /* 0x000000362c08723c */ /* 0x040fe20000041808 */
[----:B------:R-:W3:Y:S03]  /*1d4d0*/  LDSM.16.MT88.4 R52, [R156+0xc000] ;  /* 0x00c000009c34783b */ /* 0x000ee60000004200 */
[----:B------:R-:W-:Y:S01]  /*1d4e0*/  MUFU.EX2 R137, R252 ;  /* 0x000000fc00897308 */ /* 0x000fe20000000800 */
[----:B-1----:R-:W-:Y:S03]  /*1d4f0*/  FADD.FTZ R126, R134, R126 ;  /* 0x0000007e867e7221 */ /* 0x002fe60000010000 */
[C---:B------:R-:W-:Y:S06]  /*1d500*/  HMMA.16816.F32.BF16 R12, R44.reuse, R56, R12 ;  /* 0x000000382c0c723c */ /* 0x040fec000004180c */
[----:B------:R-:W1:Y:S01]  /*1d510*/  MUFU.EX2 R136, R251 ;  /* 0x000000fb00887308 */ /* 0x000e620000000800 */
[----:B--2---:R-:W-:Y:S01]  /*1d520*/  FFMA.FTZ R160, R198, R37, -R70 ;  /* 0x00000025c6a07223 */ /* 0x004fe20000010846 */
[----:B----4-:R-:W-:Y:S01]  /*1d530*/  FADD.FTZ R126, R135, R126 ;  /* 0x0000007e877e7221 */ /* 0x010fe20000010000 */
[C---:B------:R-:W-:Y:S01]  /*1d540*/  HMMA.16816.F32.BF16 R16, R44.reuse, R58, R16 ;  /* 0x0000003a2c10723c */ /* 0x040fe20000041810 */
[----:B------:R-:W2:Y:S06]  /*1d550*/  LDSM.16.MT88.4 R56, [R148+0xc000] ;  /* 0x00c000009438783b */ /* 0x000eac0000004200 */
[----:B------:R-:W-:Y:S01]  /*1d560*/  MUFU.EX2 R160, R160 ;  /* 0x000000a000a07308 */ /* 0x000fe20000000800 */
[C---:B---3--:R-:W-:Y:S09]  /*1d570*/  HMMA.16816.F32.BF16 R20, R44.reuse, R60, R20 ;  /* 0x0000003c2c14723c */ /* 0x048ff20000041814 */
[----:B------:R-:W-:Y:S01]  /*1d580*/  MUFU.EX2 R138, R138 ;  /* 0x0000008a008a7308 */ /* 0x000fe20000000800 */
[C---:B------:R-:W-:Y:S01]  /*1d590*/  HMMA.16816.F32.BF16 R24, R44.reuse, R62, R24 ;  /* 0x0000003e2c18723c */ /* 0x040fe20000041818 */
[----:B------:R-:W3:Y:S08]  /*1d5a0*/  LDSM.16.MT88.4 R60, [R140+0x2000] ;  /* 0x002000008c3c783b */ /* 0x000ef00000004200 */
[----:B------:R-:W4:Y:S01]  /*1d5b0*/  MUFU.EX2 R139, R139 ;  /* 0x0000008b008b7308 */ /* 0x000f220000000800 */
[C---:B------:R-:W-:Y:S09]  /*1d5c0*/  HMMA.16816.F32.BF16 R28, R44.reuse, R48, R28 ;  /* 0x000000302c1c723c */ /* 0x040ff2000004181c */
[----:B------:R-:W3:Y:S01]  /*1d5d0*/  MUFU.EX2 R143, R213 ;  /* 0x000000d5008f7308 */ /* 0x000ee20000000800 */
[----:B------:R-:W-:Y:S01]  /*1d5e0*/  HMMA.16816.F32.BF16 R32, R44, R50, R32 ;  /* 0x000000322c20723c */ /* 0x000fe20000041820 */
[----:B------:R-:W3:Y:S08]  /*1d5f0*/  LDSM.16.MT88.4 R48, [R219+0x2000] ;  /* 0x00200000db30783b */ /* 0x000ef00000004200 */
[----:B------:R-:W3:Y:S01]  /*1d600*/  MUFU.EX2 R146, R210 ;  /* 0x000000d200927308 */ /* 0x000ee20000000800 */
[----:B------:R-:W-:Y:S02]  /*1d610*/  F2FP.BF16.F32.PACK_AB R47, R141, R142 ;  /* 0x0000008e8d2f723e */ /* 0x000fe400000010ff */
[----:B------:R-:W-:Y:S02]  /*1d620*/  F2FP.BF16.F32.PACK_AB R44, R135, R134 ;  /* 0x00000086872c723e */ /* 0x000fe400000010ff */
[----:B-1----:R-:W-:Y:S01]  /*1d630*/  F2FP.BF16.F32.PACK_AB R46, R136, R137 ;  /* 0x00000089882e723e */ /* 0x002fe200000010ff */
[----:B------:R-:W-:Y:S01]  /*1d640*/  FADD.FTZ R137, R137, R126 ;  /* 0x0000007e89897221 */ /* 0x000fe20000010000 */
[C---:B----4-:R-:W-:Y:S03]  /*1d650*/  F2FP.BF16.F32.PACK_AB R45, R139.reuse, R138 ;  /* 0x0000008a8b2d723e */ /* 0x050fe600000010ff */
[----:B------:R-:W-:Y:S01]  /*1d660*/  MUFU.EX2 R152, R205 ;  /* 0x000000cd00987308 */ /* 0x000fe20000000800 */
[----:B------:R-:W-:Y:S01]  /*1d670*/  FADD.FTZ R138, R138, R133 ;  /* 0x000000858a8a7221 */ /* 0x000fe20000010000 */
[----:B------:R-:W-:Y:S03]  /*1d680*/  FADD.FTZ R137, R136, R137 ;  /* 0x0000008988897221 */ /* 0x000fe60000010000 */
[----:B------:R-:W-:Y:S01]  /*1d690*/  FADD.FTZ R138, R139, R138 ;  /* 0x0000008a8b8a7221 */ /* 0x000fe20000010000 */
[C---:B------:R-:W-:Y:S04]  /*1d6a0*/  HMMA.16816.F32.BF16 R4, R44.reuse, R52, R4 ;  /* 0x000000342c04723c */ /* 0x040fe80000041804 */
[----:B------:R-:W1:Y:S01]  /*1d6b0*/  MUFU.EX2 R153, R204 ;  /* 0x000000cc00997308 */ /* 0x000e620000000800 */
[----:B------:R-:W-:Y:S04]  /*1d6c0*/  FADD.FTZ R142, R142, R138 ;  /* 0x0000008a8e8e7221 */ /* 0x000fe80000010000 */
[----:B------:R-:W-:Y:S01]  /*1d6d0*/  FADD.FTZ R142, R141, R142 ;  /* 0x0000008e8d8e7221 */ /* 0x000fe20000010000 */
[C---:B------:R-:W-:Y:S01]  /*1d6e0*/  HMMA.16816.F32.BF16 R8, R44.reuse, R54, R8 ;  /* 0x000000362c08723c */ /* 0x040fe20000041808 */
[----:B------:R-:W4:Y:S03]  /*1d6f0*/  LDSM.16.MT88.4 R52, [R156+0xc800] ;  /* 0x00c800009c34783b */ /* 0x000f260000004200 */
[----:B------:R-:W-:Y:S04]  /*1d700*/  MUFU.EX2 R154, R203 ;  /* 0x000000cb009a7308 */ /* 0x000fe80000000800 */
[C---:B--2---:R-:W-:Y:S06]  /*1d710*/  HMMA.16816.F32.BF16 R12, R44.reuse, R56, R12 ;  /* 0x000000382c0c723c */ /* 0x044fec000004180c */
[----:B------:R-:W2:Y:S02]  /*1d720*/  MUFU.EX2 R155, R202 ;  /* 0x000000ca009b7308 */ /* 0x000ea40000000800 */
[C---:B------:R-:W-:Y:S01]  /*1d730*/  HMMA.16816.F32.BF16 R16, R44.reuse, R58, R16 ;  /* 0x0000003a2c10723c */ /* 0x040fe20000041810 */
[----:B------:R-:W1:Y:S07]  /*1d740*/  LDSM.16.MT88.4 R56, [R148+0xc800] ;  /* 0x00c800009438783b */ /* 0x000e6e0000004200 */
[----:B------:R-:W2:Y:S01]  /*1d750*/  MUFU.EX2 R161, R197 ;  /* 0x000000c500a17308 */ /* 0x000ea20000000800 */
[C---:B---3--:R-:W-:Y:S09]  /*1d760*/  HMMA.16816.F32.BF16 R20, R44.reuse, R60, R20 ;  /* 0x0000003c2c14723c */ /* 0x048ff20000041814 */
[----:B------:R-:W3:Y:S01]  /*1d770*/  MUFU.EX2 R164, R195 ;  /* 0x000000c300a47308 */ /* 0x000ee20000000800 */
[C---:B------:R-:W-:Y:S01]  /*1d780*/  HMMA.16816.F32.BF16 R24, R44.reuse, R62, R24 ;  /* 0x0000003e2c18723c */ /* 0x040fe20000041818 */
[----:B------:R-:W2:Y:S08]  /*1d790*/  LDSM.16.MT88.4 R60, [R140+0x2800] ;  /* 0x002800008c3c783b */ /* 0x000eb00000004200 */
[----:B------:R-:W3:Y:S01]  /*1d7a0*/  MUFU.EX2 R192, R192 ;  /* 0x000000c000c07308 */ /* 0x000ee20000000800 */
[C---:B------:R-:W-:Y:S09]  /*1d7b0*/  HMMA.16816.F32.BF16 R28, R44.reuse, R48, R28 ;  /* 0x000000302c1c723c */ /* 0x040ff2000004181c */
[----:B------:R-:W-:Y:S01]  /*1d7c0*/  MUFU.EX2 R193, R193 ;  /* 0x000000c100c17308 */ /* 0x000fe20000000800 */
[----:B------:R-:W-:Y:S01]  /*1d7d0*/  HMMA.16816.F32.BF16 R32, R44, R50, R32 ;  /* 0x000000322c20723c */ /* 0x000fe20000041820 */
[----:B------:R-:W3:Y:S08]  /*1d7e0*/  LDSM.16.MT88.4 R48, [R219+0x2800] ;  /* 0x00280000db30783b */ /* 0x000ef00000004200 */
[----:B------:R-:W3:Y:S01]  /*1d7f0*/  MUFU.EX2 R189, R189 ;  /* 0x000000bd00bd7308 */ /* 0x000ee20000000800 */
[----:B------:R-:W-:Y:S01]  /*1d800*/  F2FP.BF16.F32.PACK_AB R45, R149, R147 ;  /* 0x00000093952d723e */ /* 0x000fe200000010ff */
[----:B------:R-:W-:Y:S01]  /*1d810*/  FADD.FTZ R147, R147, R142 ;  /* 0x0000008e93937221 */ /* 0x000fe20000010000 */
[----:B------:R-:W-:Y:S02]  /*1d820*/  F2FP.BF16.F32.PACK_AB R47, R151, R150 ;  /* 0x00000096972f723e */ /* 0x000fe400000010ff */
[----:B------:R-:W-:Y:S01]  /*1d830*/  F2FP.BF16.F32.PACK_AB R44, R144, R143 ;  /* 0x0000008f902c723e */ /* 0x000fe200000010ff */
[----:B------:R-:W-:Y:S01]  /*1d840*/  FADD.FTZ R147, R149, R147 ;  /* 0x0000009395937221 */ /* 0x000fe20000010000 */
[----:B------:R-:W-:Y:S01]  /*1d850*/  F2FP.BF16.F32.PACK_AB R46, R146, R145 ;  /* 0x00000091922e723e */ /* 0x000fe200000010ff */
[----:B------:R-:W-:Y:S02]  /*1d860*/  FADD.FTZ R143, R143, R137 ;  /* 0x000000898f8f7221 */ /* 0x000fe40000010000 */
[----:B------:R-:W-:Y:S01]  /*1d870*/  MUFU.EX2 R190, R190 ;  /* 0x000000be00be7308 */ /* 0x000fe20000000800 */
[----:B------:R-:W-:Y:S01]  /*1d880*/  FADD.FTZ R150, R150, R147 ;  /* 0x0000009396967221 */ /* 0x000fe20000010000 */
[----:B------:R-:W-:Y:S02]  /*1d890*/  FADD.FTZ R143, R144, R143 ;  /* 0x0000008f908f7221 */ /* 0x000fe40000010000 */
[C---:B----4-:R-:W-:Y:S03]  /*1d8a0*/  HMMA.16816.F32.BF16 R4, R44.reuse, R52, R4 ;  /* 0x000000342c04723c */ /* 0x050fe60000041804 */
[----:B------:R-:W-:Y:S01]  /*1d8b0*/  FADD.FTZ R145, R145, R143 ;  /* 0x0000008f91917221 */ /* 0x000fe20000010000 */
[----:B------:R-:W-:Y:S02]  /*1d8c0*/  FADD.FTZ R150, R151, R150 ;  /* 0x0000009697967221 */ /* 0x000fe40000010000 */
[----:B------:R-:W-:Y:S01]  /*1d8d0*/  MUFU.EX2 R188, R188 ;  /* 0x000000bc00bc7308 */ /* 0x000fe20000000800 */
[----:B------:R-:W-:Y:S01]  /*1d8e0*/  FADD.FTZ R145, R146, R145 ;  /* 0x0000009192917221 */ /* 0x000fe20000010000 */
[C---:B------:R-:W-:Y:S01]  /*1d8f0*/  HMMA.16816.F32.BF16 R8, R44.reuse, R54, R8 ;  /* 0x000000362c08723c */ /* 0x040fe20000041808 */
[----:B------:R-:W4:Y:S07]  /*1d900*/  LDSM.16.MT88.4 R52, [R156+0xd000] ;  /* 0x00d000009c34783b */ /* 0x000f2e0000004200 */
[----:B------:R-:W-:Y:S01]  /*1d910*/  MUFU.EX2 R187, R187 ;  /* 0x000000bb00bb7308 */ /* 0x000fe20000000800 */
[C---:B-1----:R-:W-:Y:S09]  /*1d920*/  HMMA.16816.F32.BF16 R12, R44.reuse, R56, R12 ;  /* 0x000000382c0c723c */ /* 0x042ff2000004180c */
[----:B------:R-:W-:Y:S01]  /*1d930*/  MUFU.EX2 R186, R186 ;  /* 0x000000ba00ba7308 */ /* 0x000fe20000000800 */
[C---:B------:R-:W-:Y:S01]  /*1d940*/  HMMA.16816.F32.BF16 R16, R44.reuse, R58, R16 ;  /* 0x0000003a2c10723c */ /* 0x040fe20000041810 */
[----:B------:R-:W1:Y:S08]  /*1d950*/  LDSM.16.MT88.4 R56, [R148+0xd000] ;  /* 0x00d000009438783b */ /* 0x000e700000004200 */
[----:B------:R-:W1:Y:S01]  /*1d960*/  MUFU.EX2 R185, R185 ;  /* 0x000000b900b97308 */ /* 0x000e620000000800 */
[C---:B--2---:R-:W-:Y:S09]  /*1d970*/  HMMA.16816.F32.BF16 R20, R44.reuse, R60, R20 ;  /* 0x0000003c2c14723c */ /* 0x044ff20000041814 */
[----:B------:R-:W2:Y:S01]  /*1d980*/  MUFU.EX2 R184, R184 ;  /* 0x000000b800b87308 */ /* 0x000ea20000000800 */
[C---:B------:R-:W-:Y:S01]  /*1d990*/  HMMA.16816.F32.BF16 R24, R44.reuse, R62, R24 ;  /* 0x0000003e2c18723c */ /* 0x040fe20000041818 */
[----:B------:R-:W2:Y:S08]  /*1d9a0*/  LDSM.16.MT88.4 R60, [R140+0x3000] ;  /* 0x003000008c3c783b */ /* 0x000eb00000004200 */
[----:B------:R-:W-:Y:S01]  /*1d9b0*/  MUFU.EX2 R183, R183 ;  /* 0x000000b700b77308 */ /* 0x000fe20000000800 */
[C---:B---3--:R-:W-:Y:S09]  /*1d9c0*/  HMMA.16816.F32.BF16 R28, R44.reuse, R48, R28 ;  /* 0x000000302c1c723c */ /* 0x048ff2000004181c */
[----:B------:R-:W3:Y:S01]  /*1d9d0*/  MUFU.EX2 R181, R181 ;  /* 0x000000b500b57308 */ /* 0x000ee20000000800 */
[----:B------:R-:W-:Y:S01]  /*1d9e0*/  HMMA.16816.F32.BF16 R32, R44, R50, R32 ;  /* 0x000000322c20723c */ /* 0x000fe20000041820 */
[----:B------:R-:W3:Y:S02]  /*1d9f0*/  LDSM.16.MT88.4 R48, [R219+0x3000] ;  /* 0x00300000db30783b */ /* 0x000ee40000004200 */
        /* <DEDUP_REMOVED lines=11> */
[C---:B----4-:R-:W-:Y:S03]  /*1dab0*/  HMMA.16816.F32.BF16 R4, R44.reuse, R52, R4 ;  /* 0x000000342c04723c */ /* 0x050fe60000041804 */
[----:B------:R-:W-:Y:S01]  /*1dac0*/  FADD.FTZ R159, R160, R159 ;  /* 0x0000009fa09f7221 */ /* 0x000fe20000010000 */
[----:B------:R-:W-:Y:S04]  /*1dad0*/  FADD.FTZ R154, R154, R152 ;  /* 0x000000989a9a7221 */ /* 0x000fe80000010000 */
[----:B------:R-:W-:Y:S01]  /*1dae0*/  MUFU.EX2 R179, R179 ;  /* 0x000000b300b37308 */ /* 0x000fe20000000800 */
[C---:B------:R-:W-:Y:S01]  /*1daf0*/  HMMA.16816.F32.BF16 R8, R44.reuse, R54, R8 ;  /* 0x000000362c08723c */ /* 0x040fe20000041808 */
[----:B------:R-:W4:Y:S02]  /*1db00*/  LDSM.16.MT88.4 R52, [R156+0xd800] ;  /* 0x00d800009c34783b */ /* 0x000f240000004200 */
[----:B------:R-:W-:Y:S06]  /*1db10*/  FADD.FTZ R154, R155, R154 ;  /* 0x0000009a9b9a7221 */ /* 0x000fec0000010000 */
[----:B------:R-:W-:Y:S01]  /*1db20*/  MUFU.EX2 R178, R178 ;  /* 0x000000b200b27308 */ /* 0x000fe20000000800 */
[C---:B-1----:R-:W-:Y:S09]  /*1db30*/  HMMA.16816.F32.BF16 R12, R44.reuse, R56, R12 ;  /* 0x000000382c0c723c */ /* 0x042ff2000004180c */
[----:B------:R-:W1:Y:S01]  /*1db40*/  MUFU.EX2 R177, R177 ;  /* 0x000000b100b17308 */ /* 0x000e620000000800 */
[C---:B------:R-:W-:Y:S01]  /*1db50*/  HMMA.16816.F32.BF16 R16, R44.reuse, R58, R16 ;  /* 0x0000003a2c10723c */ /* 0x040fe20000041810 */
[----:B------:R-:W1:Y:S08]  /*1db60*/  LDSM.16.MT88.4 R56, [R148+0xd800] ;  /* 0x00d800009438783b */ /* 0x000e700000004200 */
[----:B------:R-:W1:Y:S01]  /*1db70*/  MUFU.EX2 R176, R176 ;  /* 0x000000b000b07308 */ /* 0x000e620000000800 */
[C---:B--2---:R-:W-:Y:S09]  /*1db80*/  HMMA.16816.F32.BF16 R20, R44.reuse, R60, R20 ;  /* 0x0000003c2c14723c */ /* 0x044ff20000041814 */
[----:B------:R-:W-:Y:S01]  /*1db90*/  MUFU.EX2 R175, R175 ;  /* 0x000000af00af7308 */ /* 0x000fe20000000800 */
[C---:B------:R-:W-:Y:S01]  /*1dba0*/  HMMA.16816.F32.BF16 R24, R44.reuse, R62, R24 ;  /* 0x0000003e2c18723c */ /* 0x040fe20000041818 */
[----:B------:R-:W2:Y:S08]  /*1dbb0*/  LDSM.16.MT88.4 R60, [R140+0x3800] ;  /* 0x003800008c3c783b */ /* 0x000eb00000004200 */
[----:B------:R-:W2:Y:S01]  /*1dbc0*/  MUFU.EX2 R173, R173 ;  /* 0x000000ad00ad7308 */ /* 0x000ea20000000800 */
[C---:B---3--:R-:W-:Y:S09]  /*1dbd0*/  HMMA.16816.F32.BF16 R28, R44.reuse, R48, R28 ;  /* 0x000000302c1c723c */ /* 0x048ff2000004181c */
[----:B------:R-:W3:Y:S01]  /*1dbe0*/  MUFU.EX2 R174, R174 ;  /* 0x000000ae00ae7308 */ /* 0x000ee20000000800 */
[----:B------:R-:W-:Y:S01]  /*1dbf0*/  HMMA.16816.F32.BF16 R32, R44, R50, R32 ;  /* 0x000000322c20723c */ /* 0x000fe20000041820 */
[----:B------:R-:W3:Y:S02]  /*1dc00*/  LDSM.16.MT88.4 R48, [R219+0x3800] ;  /* 0x00380000db30783b */ /* 0x000ee40000004200 */
        /* <DEDUP_REMOVED lines=11> */
[C---:B----4-:R-:W-:Y:S03]  /*1dcc0*/  HMMA.16816.F32.BF16 R4, R44.reuse, R52, R4 ;  /* 0x000000342c04723c */ /* 0x050fe60000041804 */
[----:B------:R-:W-:Y:S01]  /*1dcd0*/  FADD.FTZ R164, R163, R164 ;  /* 0x000000a4a3a47221 */ /* 0x000fe20000010000 */
[----:B------:R-:W-:Y:S05]  /*1dce0*/  FADD.FTZ R193, R193, R191 ;  /* 0x000000bfc1c17221 */ /* 0x000fea0000010000 */
[----:B------:R-:W-:Y:S01]  /*1dcf0*/  MUFU.EX2 R170, R170 ;  /* 0x000000aa00aa7308 */ /* 0x000fe20000000800 */
[C---:B------:R-:W-:Y:S01]  /*1dd00*/  HMMA.16816.F32.BF16 R8, R44.reuse, R54, R8 ;  /* 0x000000362c08723c */ /* 0x040fe20000041808 */
[----:B------:R-:W4:Y:S02]  /*1dd10*/  LDSM.16.MT88.4 R52, [R156+0xe000] ;  /* 0x00e000009c34783b */ /* 0x000f240000004200 */
[----:B------:R-:W-:Y:S06]  /*1dd20*/  FADD.FTZ R193, R189, R193 ;  /* 0x000000c1bdc17221 */ /* 0x000fec0000010000 */
[----:B------:R-:W4:Y:S01]  /*1dd30*/  MUFU.EX2 R169, R169 ;  /* 0x000000a900a97308 */ /* 0x000f220000000800 */
[C---:B-1----:R-:W-:Y:S03]  /*1dd40*/  HMMA.16816.F32.BF16 R12, R44.reuse, R56, R12 ;  /* 0x000000382c0c723c */ /* 0x042fe6000004180c */
[----:B------:R-:W-:Y:S06]  /*1dd50*/  FADD.FTZ R193, R185, R193 ;  /* 0x000000c1b9c17221 */ /* 0x000fec0000010000 */
[----:B------:R-:W1:Y:S01]  /*1dd60*/  MUFU.EX2 R168, R168 ;  /* 0x000000a800a87308 */ /* 0x000e620000000800 */
[C---:B------:R-:W-:Y:S01]  /*1dd70*/  HMMA.16816.F32.BF16 R16, R44.reuse, R58, R16 ;  /* 0x0000003a2c10723c */ /* 0x040fe20000041810 */
[----:B------:R-:W1:Y:S08]  /*1dd80*/  LDSM.16.MT88.4 R56, [R148+0xe000] ;  /* 0x00e000009438783b */ /* 0x000e700000004200 */
[----:B------:R-:W-:Y:S01]  /*1dd90*/  MUFU.EX2 R165, R165 ;  /* 0x000000a500a57308 */ /* 0x000fe20000000800 */
[C---:B--2---:R-:W-:Y:S09]  /*1dda0*/  HMMA.16816.F32.BF16 R20, R44.reuse, R60, R20 ;  /* 0x0000003c2c14723c */ /* 0x044ff20000041814 */
[----:B------:R-:W2:Y:S01]  /*1ddb0*/  MUFU.EX2 R128, R128 ;  /* 0x0000008000807308 */ /* 0x000ea20000000800 */
[C---:B------:R-:W-:Y:S01]  /*1ddc0*/  HMMA.16816.F32.BF16 R24, R44.reuse, R62, R24 ;  /* 0x0000003e2c18723c */ /* 0x040fe20000041818 */
[----:B------:R-:W2:Y:S08]  /*1ddd0*/  LDSM.16.MT88.4 R60, [R140+0x4000] ;  /* 0x004000008c3c783b */ /* 0x000eb00000004200 */
[----:B------:R-:W-:Y:S01]  /*1dde0*/  MUFU.EX2 R129, R129 ;  /* 0x0000008100817308 */ /* 0x000fe20000000800 */
[C---:B---3--:R-:W-:Y:S09]  /*1ddf0*/  HMMA.16816.F32.BF16 R28, R44.reuse, R48, R28 ;  /* 0x000000302c1c723c */ /* 0x048ff2000004181c */
[----:B------:R-:W-:Y:S01]  /*1de00*/  MUFU.EX2 R127, R127 ;  /* 0x0000007f007f7308 */ /* 0x000fe20000000800 */
[----:B------:R-:W-:Y:S01]  /*1de10*/  HMMA.16816.F32.BF16 R32, R44, R50, R32 ;  /* 0x000000322c20723c */ /* 0x000fe20000041820 */
[----:B------:R-:W3:Y:S02]  /*1de20*/  LDSM.16.MT88.4 R48, [R219+0x4000] ;  /* 0x00400000db30783b */ /* 0x000ee40000004200 */
[----:B------:R-:W-:Y:S01]  /*1de30*/  F2FP.BF16.F32.PACK_AB R44, R188, R190 ;  /* 0x000000bebc2c723e */ /* 0x000fe200000010ff */
[----:B------:R-:W-:Y:S01]  /*1de40*/  FADD.FTZ R190, R190, R164 ;  /* 0x000000a4bebe7221 */ /* 0x000fe20000010000 */
[----:B------:R-:W-:Y:S01]  /*1de50*/  F2FP.BF16.F32.PACK_AB R46, R186, R187 ;  /* 0x000000bbba2e723e */ /* 0x000fe200000010ff */
[----:B------:R-:W-:Y:S01]  /*1de60*/  IMAD.MOV.U32 R164, RZ, RZ, R0 ;  /* 0x000000ffffa47224 */ /* 0x000fe200078e0000 */
[----:B------:R-:W-:Y:S02]  /*1de70*/  F2FP.BF16.F32.PACK_AB R45, R184, R185 ;  /* 0x000000b9b82d723e */ /* 0x000fe400000010ff */
[----:B------:R-:W-:Y:S01]  /*1de80*/  MUFU.EX2 R124, R124 ;  /* 0x0000007c007c7308 */ /* 0x000fe20000000800 */
[----:B------:R-:W-:Y:S01]  /*1de90*/  F2FP.BF16.F32.PACK_AB R47, R181, R183 ;  /* 0x000000b7b52f723e */ /* 0x000fe200000010ff */
[----:B------:R-:W-:Y:S01]  /*1dea0*/  FADD.FTZ R190, R188, R190 ;  /* 0x000000bebcbe7221 */ /* 0x000fe20000010000 */
[----:B------:R-:W-:Y:S03]  /*1deb0*/  FADD.FTZ R184, R184, R193 ;  /* 0x000000c1b8b87221 */ /* 0x000fe60000010000 */
[----:B------:R-:W-:Y:S01]  /*1dec0*/  FADD.FTZ R187, R187, R190 ;  /* 0x000000bebbbb7221 */ /* 0x000fe20000010000 */
[----:B------:R-:W-:Y:S01]  /*1ded0*/  FADD.FTZ R184, R183, R184 ;  /* 0x000000b8b7b87221 */ /* 0x000fe20000010000 */
[C---:B----4-:R-:W-:Y:S02]  /*1dee0*/  HMMA.16816.F32.BF16 R4, R44.reuse, R52, R4 ;  /* 0x000000342c04723c */ /* 0x050fe40000041804 */
[----:B------:R-:W-:Y:S01]  /*1def0*/  MUFU.EX2 R121, R121 ;  /* 0x0000007900797308 */ /* 0x000fe20000000800 */
[----:B------:R-:W-:Y:S01]  /*1df00*/  FADD.FTZ R187, R186, R187 ;  /* 0x000000bbbabb7221 */ /* 0x000fe20000010000 */
[----:B------:R-:W-:Y:S04]  /*1df10*/  FADD.FTZ R181, R181, R184 ;  /* 0x000000b8b5b57221 */ /* 0x000fe80000010000 */
[C---:B------:R-:W-:Y:S01]  /*1df20*/  HMMA.16816.F32.BF16 R8, R44.reuse, R54, R8 ;  /* 0x000000362c08723c */ /* 0x040fe20000041808 */
[----:B------:R-:W4:Y:S03]  /*1df30*/  LDSM.16.MT88.4 R52, [R156+0xe800] ;  /* 0x00e800009c34783b */ /* 0x000f260000004200 */
[----:B------:R-:W-:Y:S01]  /*1df40*/  MUFU.EX2 R118, R118 ;  /* 0x0000007600767308 */ /* 0x000fe20000000800 */
[----:B------:R-:W-:Y:S03]  /*1df50*/  FADD.FTZ R181, R177, R181 ;  /* 0x000000b5b1b57221 */ /* 0x000fe60000010000 */
        /* <DEDUP_REMOVED lines=12> */
[----:B------:R-:W-:Y:S01]  /*1e020*/  HMMA.16816.F32.BF16 R32, R44, R50, R32 ;  /* 0x000000322c20723c */ /* 0x000fe20000041820 */
[----:B------:R-:W3:Y:S08]  /*1e030*/  LDSM.16.MT88.4 R48, [R219+0x4800] ;  /* 0x00480000db30783b */ /* 0x000ef00000004200 */
        /* <DEDUP_REMOVED lines=8> */
[----:B------:R-:W-:Y:S01]  /*1e0c0*/  FADD.FTZ R176, R176, R181 ;  /* 0x000000b5b0b07221 */ /* 0x000fe20000010000 */
[----:B------:R-:W-:Y:S03]  /*1e0d0*/  FADD.FTZ R179, R179, R182 ;  /* 0x000000b6b3b37221 */ /* 0x000fe60000010000 */
[----:B------:R-:W-:Y:S01]  /*1e0e0*/  FADD.FTZ R176, R175, R176 ;  /* 0x000000b0afb07221 */ /* 0x000fe20000010000 */
[C---:B----4-:R-:W-:Y:S04]  /*1e0f0*/  HMMA.16816.F32.BF16 R4, R44.reuse, R52, R4 ;  /* 0x000000342c04723c */ /* 0x050fe80000041804 */
[----:B------:R-:W-:Y:S01]  /*1e100*/  MUFU.EX2 R77, R77 ;  /* 0x0000004d004d7308 */ /* 0x000fe20000000800 */
[----:B------:R-:W-:Y:S01]  /*1e110*/  FADD.FTZ R179, R178, R179 ;  /* 0x000000b3b2b37221 */ /* 0x000fe20000010000 */
[----:B------:R-:W-:Y:S03]  /*1e120*/  FADD.FTZ R176, R173, R176 ;  /* 0x000000b0adb07221 */ /* 0x000fe60000010000 */
[----:B------:R-:W-:Y:S01]  /*1e130*/  FADD.FTZ R179, R174, R179 ;  /* 0x000000b3aeb37221 */ /* 0x000fe20000010000 */
[C---:B------:R-:W-:Y:S01]  /*1e140*/  HMMA.16816.F32.BF16 R8, R44.reuse, R54, R8 ;  /* 0x000000362c08723c */ /* 0x040fe20000041808 */
[----:B------:R-:W4:Y:S03]  /*1e150*/  LDSM.16.MT88.4 R52, [R156+0xf000] ;  /* 0x00f000009c34783b */ /* 0x000f260000004200 */
[----:B------:R-:W-:Y:S01]  /*1e160*/  MUFU.EX2 R75, R75 ;  /* 0x0000004b004b7308 */ /* 0x000fe20000000800 */
[----:B------:R-:W-:Y:S01]  /*1e170*/  FADD.FTZ R176, R169, R176 ;  /* 0x000000b0a9b07221 */ /* 0x000fe20000010000 */
[C---:B------:R-:W-:Y:S02]  /*1e180*/  FADD.FTZ R179, R172.reuse, R179 ;  /* 0x000000b3acb37221 */ /* 0x040fe40000010000 */
        /* <DEDUP_REMOVED lines=9> */
[----:B------:R-:W4:Y:S01]  /*1e220*/  MUFU.EX2 R71, R71 ;  /* 0x0000004700477308 */ /* 0x000f220000000800 */
[C---:B---3--:R-:W-:Y:S09]  /*1e230*/  HMMA.16816.F32.BF16 R28, R44.reuse, R48, R28 ;  /* 0x000000302c1c723c */ /* 0x048ff2000004181c */
[----:B------:R-:W-:Y:S01]  /*1e240*/  MUFU.EX2 R69, R69 ;  /* 0x0000004500457308 */ /* 0x000fe20000000800 */
[----:B------:R-:W-:Y:S01]  /*1e250*/  HMMA.16816.F32.BF16 R32, R44, R50, R32 ;  /* 0x000000322c20723c */ /* 0x000fe20000041820 */
[----:B------:R-:W3:Y:S08]  /*1e260*/  LDSM.16.MT88.4 R48, [R219+0x5000] ;  /* 0x00500000db30783b */ /* 0x000ef00000004200 */
[----:B------:R-:W1:Y:S01]  /*1e270*/  MUFU.EX2 R68, R68 ;  /* 0x0000004400447308 */ /* 0x000e620000000800 */
[----:B------:R-:W-:Y:S02]  /*1e280*/  F2FP.BF16.F32.PACK_AB R44, R172, R174 ;  /* 0x000000aeac2c723e */ /* 0x000fe400000010ff */
[----:B------:R-:W-:Y:S01]  /*1e290*/  F2FP.BF16.F32.PACK_AB R46, R170, R171 ;  /* 0x000000abaa2e723e */ /* 0x000fe200000010ff */
[----:B------:R-:W-:Y:S01]  /*1e2a0*/  FADD.FTZ R171, R171, R179 ;  /* 0x000000b3abab7221 */ /* 0x000fe20000010000 */
[C---:B------:R-:W-:Y:S01]  /*1e2b0*/  F2FP.BF16.F32.PACK_AB R45, R168.reuse, R169 ;  /* 0x000000a9a82d723e */ /* 0x040fe200000010ff */
[----:B------:R-:W-:Y:S01]  /*1e2c0*/  FADD.FTZ R168, R168, R176 ;  /* 0x000000b0a8a87221 */ /* 0x000fe20000010000 */
[----:B------:R-:W-:Y:S03]  /*1e2d0*/  F2FP.BF16.F32.PACK_AB R47, R128, R165 ;  /* 0x000000a5802f723e */ /* 0x000fe600000010ff */
[----:B------:R-:W-:Y:S01]  /*1e2e0*/  MUFU.EX2 R39, R39 ;  /* 0x0000002700277308 */ /* 0x000fe20000000800 */
[----:B----4-:R-:W-:Y:S01]  /*1e2f0*/  F2FP.BF16.F32.PACK_AB R132, R71, R72 ;  /* 0x000000484784723e */ /* 0x010fe200000010ff */
[----:B------:R-:W-:Y:S01]  /*1e300*/  FADD.FTZ R168, R165, R168 ;  /* 0x000000a8a5a87221 */ /* 0x000fe20000010000 */
[----:B------:R-:W-:Y:S01]  /*1e310*/  FADD.FTZ R171, R170, R171 ;  /* 0x000000abaaab7221 */ /* 0x000fe20000010000 */
[----:B------:R-:W-:Y:S01]  /*1e320*/  IMAD.MOV.U32 R165, RZ, RZ, R36 ;  /* 0x000000ffffa57224 */ /* 0x000fe200078e0024 */
[C---:B------:R-:W-:Y:S03]  /*1e330*/  HMMA.16816.F32.BF16 R4, R44.reuse, R52, R4 ;  /* 0x000000342c04723c */ /* 0x040fe60000041804 */
[----:B-1----:R-:W-:Y:S01]  /*1e340*/  F2FP.BF16.F32.PACK_AB R134, R68, R69 ;  /* 0x000000454486723e */ /* 0x002fe200000010ff */
[----:B------:R-:W-:Y:S01]  /*1e350*/  FADD.FTZ R168, R128, R168 ;  /* 0x000000a880a87221 */ /* 0x000fe20000010000 */
[----:B------:R-:W-:Y:S03]  /*1e360*/  FADD.FTZ R171, R129, R171 ;  /* 0x000000ab81ab7221 */ /* 0x000fe60000010000 */
[C---:B------:R-:W-:Y:S01]  /*1e370*/  HMMA.16816.F32.BF16 R8, R44.reuse, R54, R8 ;  /* 0x000000362c08723c */ /* 0x040fe20000041808 */
[----:B------:R-:W1:Y:S02]  /*1e380*/  LDSM.16.MT88.4 R52, [R156+0xf800] ;  /* 0x00f800009c34783b */ /* 0x000e640000004200 */
[----:B------:R-:W-:Y:S05]  /*1e390*/  FADD.FTZ R168, R118, R168 ;  /* 0x000000a876a87221 */ /* 0x000fea0000010000 */
[C---:B------:R-:W-:Y:S08]  /*1e3a0*/  HMMA.16816.F32.BF16 R12, R44.reuse, R56, R12 ;  /* 0x000000382c0c723c */ /* 0x040ff0000004180c */
[C---:B------:R-:W-:Y:S01]  /*1e3b0*/  HMMA.16816.F32.BF16 R16, R44.reuse, R58, R16 ;  /* 0x0000003a2c10723c */ /* 0x040fe20000041810 */
[----:B------:R-:W4:Y:S07]  /*1e3c0*/  LDSM.16.MT88.4 R56, [R148+0xf800] ;  /* 0x00f800009438783b */ /* 0x000f2e0000004200 */
[C---:B--2---:R-:W-:Y:S08]  /*1e3d0*/  HMMA.16816.F32.BF16 R20, R44.reuse, R60, R20 ;  /* 0x0000003c2c14723c */ /* 0x044ff00000041814 */
[C---:B------:R-:W-:Y:S01]  /*1e3e0*/  HMMA.16816.F32.BF16 R24, R44.reuse, R62, R24 ;  /* 0x0000003e2c18723c */ /* 0x040fe20000041818 */
[----:B------:R-:W-:Y:S07]  /*1e3f0*/  LDSM.16.MT88.4 R60, [R219+0x5800] ;  /* 0x00580000db3c783b */ /* 0x000fee0000004200 */
[C---:B---3--:R-:W-:Y:S08]  /*1e400*/  HMMA.16816.F32.BF16 R28, R44.reuse, R48, R28 ;  /* 0x000000302c1c723c */ /* 0x048ff0000004181c */
[----:B------:R-:W-:Y:S01]  /*1e410*/  HMMA.16816.F32.BF16 R32, R44, R50, R32 ;  /* 0x000000322c20723c */ /* 0x000fe20000041820 */
[----:B------:R-:W2:Y:S02]  /*1e420*/  LDSM.16.MT88.4 R48, [R140+0x5800] ;  /* 0x005800008c30783b */ /* 0x000ea40000004200 */
        /* <DEDUP_REMOVED lines=9> */
[C---:B-1----:R-:W-:Y:S03]  /*1e4c0*/  HMMA.16816.F32.BF16 R4, R44.reuse, R52, R4 ;  /* 0x000000342c04723c */ /* 0x042fe60000041804 */
[----:B------:R-:W-:Y:S01]  /*1e4d0*/  FADD.FTZ R115, R113, R115 ;  /* 0x0000007371737221 */ /* 0x000fe20000010000 */
[----:B------:R-:W-:Y:S04]  /*1e4e0*/  FADD.FTZ R121, R111, R121 ;  /* 0x000000796f797221 */ /* 0x000fe80000010000 */
[C---:B------:R-:W-:Y:S01]  /*1e4f0*/  HMMA.16816.F32.BF16 R8, R44.reuse, R54, R8 ;  /* 0x000000362c08723c */ /* 0x040fe20000041808 */
[----:B------:R-:W1:Y:S07]  /*1e500*/  LDSM.16.MT88.4 R52, [R156+0x10000] ;  /* 0x010000009c34783b */ /* 0x000e6e0000004200 */
[C---:B----4-:R-:W-:Y:S08]  /*1e510*/  HMMA.16816.F32.BF16 R12, R44.reuse, R56, R12 ;  /* 0x000000382c0c723c */ /* 0x050ff0000004180c */
[C---:B------:R-:W-:Y:S01]  /*1e520*/  HMMA.16816.F32.BF16 R16, R44.reuse, R58, R16 ;  /* 0x0000003a2c10723c */ /* 0x040fe20000041810 */
[----:B------:R-:W3:Y:S07]  /*1e530*/  LDSM.16.MT88.4 R56, [R148+0x10000] ;  /* 0x010000009438783b */ /* 0x000eee0000004200 */
[C---:B--2---:R-:W-:Y:S08]  /*1e540*/  HMMA.16816.F32.BF16 R20, R44.reuse, R48, R20 ;  /* 0x000000302c14723c */ /* 0x044ff00000041814 */
[C---:B------:R-:W-:Y:S01]  /*1e550*/  HMMA.16816.F32.BF16 R24, R44.reuse, R50, R24 ;  /* 0x000000322c18723c */ /* 0x040fe20000041818 */
[----:B------:R-:W2:Y:S07]  /*1e560*/  LDSM.16.MT88.4 R48, [R140+0x6000] ;  /* 0x006000008c30783b */ /* 0x000eae0000004200 */
[C---:B------:R-:W-:Y:S01]  /*1e570*/  HMMA.16816.F32.BF16 R28, R44.reuse, R60, R28 ;  /* 0x0000003c2c1c723c */ /* 0x040fe2000004181c */
[----:B------:R-:W4:Y:S07]  /*1e580*/  MUFU.EX2 R60, R43 ;  /* 0x0000002b003c7308 */ /* 0x000f2e0000000800 */
[----:B------:R-:W-:Y:S03]  /*1e590*/  HMMA.16816.F32.BF16 R32, R44, R62, R32 ;  /* 0x0000003e2c20723c */ /* 0x000fe60000041820 */
[----:B------:R-:W2:Y:S01]  /*1e5a0*/  MUFU.EX2 R61, R42 ;  /* 0x0000002a003d7308 */ /* 0x000ea20000000800 */
[----:B------:R-:W-:Y:S01]  /*1e5b0*/  F2FP.BF16.F32.PACK_AB R44, R109, R111 ;  /* 0x0000006f6d2c723e */ /* 0x000fe200000010ff */
[----:B------:R-:W-:Y:S01]  /*1e5c0*/  FFMA.FTZ R63, R76, R37, -R70 ;  /* 0x000000254c3f7223 */ /* 0x000fe20000010846 */
[----:B------:R-:W-:Y:S01]  /*1e5d0*/  F2FP.BF16.F32.PACK_AB R46, R103, R106 ;  /* 0x0000006a672e723e */ /* 0x000fe200000010ff */
[----:B------:R-:W-:Y:S01]  /*1e5e0*/  FADD.FTZ R109, R109, R121 ;  /* 0x000000796d6d7221 */ /* 0x000fe20000010000 */
[----:B------:R-:W-:Y:S01]  /*1e5f0*/  F2FP.BF16.F32.PACK_AB R45, R98, R100 ;  /* 0x00000064622d723e */ /* 0x000fe200000010ff */
[----:B------:R-:W-:Y:S04]  /*1e600*/  FADD.FTZ R100, R100, R115 ;  /* 0x0000007364647221 */ /* 0x000fe80000010000 */
[----:B------:R3:W-:Y:S01]  /*1e610*/  MUFU.EX2 R62, R41 ;  /* 0x00000029003e7308 */ /* 0x0007e20000000800 */
[----:B------:R-:W-:Y:S01]  /*1e620*/  F2FP.BF16.F32.PACK_AB R47, R96, R97 ;  /* 0x00000061602f723e */ /* 0x000fe200000010ff */
[----:B------:R-:W-:Y:S01]  /*1e630*/  FADD.FTZ R109, R106, R109 ;  /* 0x0000006d6a6d7221 */ /* 0x000fe20000010000 */
[----:B------:R-:W-:Y:S03]  /*1e640*/  FADD.FTZ R100, R98, R100 ;  /* 0x0000006462647221 */ /* 0x000fe60000010000 */
[----:B------:R-:W-:Y:S01]  /*1e650*/  FADD.FTZ R103, R103, R109 ;  /* 0x0000006d67677221 */ /* 0x000fe20000010000 */
[----:B------:R-:W-:Y:S01]  /*1e660*/  FADD.FTZ R97, R97, R100 ;  /* 0x0000006461617221 */ /* 0x000fe20000010000 */
[C---:B-1----:R-:W-:Y:S02]  /*1e670*/  HMMA.16816.F32.BF16 R4, R44.reuse, R52, R4 ;  /* 0x000000342c04723c */ /* 0x042fe40000041804 */
[----:B------:R-:W-:Y:S01]  /*1e680*/  MUFU.EX2 R63, R63 ;  /* 0x0000003f003f7308 */ /* 0x000fe20000000800 */
[----:B------:R-:W-:Y:S01]  /*1e690*/  FADD.FTZ R97, R96, R97 ;  /* 0x0000006160617221 */ /* 0x000fe20000010000 */
[----:B----4-:R-:W-:Y:S04]  /*1e6a0*/  FADD.FTZ R103, R60, R103 ;  /* 0x000000673c677221 */ /* 0x010fe80000010000 */
[C---:B------:R-:W-:Y:S01]  /*1e6b0*/  HMMA.16816.F32.BF16 R8, R44.reuse, R54, R8 ;  /* 0x000000362c08723c */ /* 0x040fe20000041808 */
[----:B---3--:R-:W1:Y:S07]  /*1e6c0*/  LDSM.16.MT88.4 R40, [R219+0x6000] ;  /* 0x00600000db28783b */ /* 0x008e6e0000004200 */
[C---:B------:R-:W-:Y:S01]  /*1e6d0*/  HMMA.16816.F32.BF16 R12, R44.reuse, R56, R12 ;  /* 0x000000382c0c723c */ /* 0x040fe2000004180c */
[----:B------:R-:W3:Y:S02]  /*1e6e0*/  LDSM.16.MT88.4 R52, [R156+0x10800] ;  /* 0x010800009c34783b */ /* 0x000ee40000004200 */
[-CC-:B------:R-:W-:Y:S01]  /*1e6f0*/  FFMA.FTZ R56, R84, R37.reuse, -R70.reuse ;  /* 0x0000002554387223 */ /* 0x180fe20000010846 */
[-CC-:B------:R-:W-:Y:S04]  /*1e700*/  FFMA.FTZ R57, R83, R37.reuse, -R70.reuse ;  /* 0x0000002553397223 */ /* 0x180fe80000010846 */
[C---:B------:R-:W-:Y:S01]  /*1e710*/  HMMA.16816.F32.BF16 R16, R44.reuse, R58, R16 ;  /* 0x0000003a2c10723c */ /* 0x040fe20000041810 */
[----:B------:R-:W-:Y:S02]  /*1e720*/  MUFU.EX2 R56, R56 ;  /* 0x0000003800387308 */ /* 0x000fe40000000800 */
[-CC-:B------:R-:W-:Y:S01]  /*1e730*/  FFMA.FTZ R58, R82, R37.reuse, -R70.reuse ;  /* 0x00000025523a7223 */ /* 0x180fe20000010846 */
[----:B------:R-:W-:Y:S04]  /*1e740*/  FFMA.FTZ R59, R81, R37, -R70 ;  /* 0x00000025513b7223 */ /* 0x000fe80000010846 */
[C---:B--2---:R-:W-:Y:S03]  /*1e750*/  HMMA.16816.F32.BF16 R20, R44.reuse, R48, R20 ;  /* 0x000000302c14723c */ /* 0x044fe60000041814 */
[----:B------:R-:W2:Y:S05]  /*1e760*/  MUFU.EX2 R57, R57 ;  /* 0x0000003900397308 */ /* 0x000eaa0000000800 */
[C---:B------:R-:W-:Y:S01]  /*1e770*/  HMMA.16816.F32.BF16 R24, R44.reuse, R50, R24 ;  /* 0x000000322c18723c */ /* 0x040fe20000041818 */
[----:B------:R-:W4:Y:S04]  /*1e780*/  LDSM.16.MT88.4 R48, [R148+0x10800] ;  /* 0x010800009430783b */ /* 0x000f280000004200 */
[----:B------:R-:W-:Y:S03]  /*1e790*/  MUFU.EX2 R58, R58 ;  /* 0x0000003a003a7308 */ /* 0x000fe60000000800 */
[C---:B-1----:R-:W-:Y:S07]  /*1e7a0*/  HMMA.16816.F32.BF16 R28, R44.reuse, R40, R28 ;  /* 0x000000282c1c723c */ /* 0x042fee000004181c */
[----:B------:R-:W1:Y:S01]  /*1e7b0*/  MUFU.EX2 R59, R59 ;  /* 0x0000003b003b7308 */ /* 0x000e620000000800 */
[C---:B------:R-:W-:Y:S01]  /*1e7c0*/  F2FP.BF16.F32.PACK_AB R40, R61.reuse, R60 ;  /* 0x0000003c3d28723e */ /* 0x040fe200000010ff */
[----:B------:R-:W-:Y:S01]  /*1e7d0*/  FADD.FTZ R61, R61, R103 ;  /* 0x000000673d3d7221 */ /* 0x000fe20000010000 */
[----:B--2---:R-:W-:Y:S01]  /*1e7e0*/  F2FP.BF16.F32.PACK_AB R41, R57, R56 ;  /* 0x000000383929723e */ /* 0x004fe200000010ff */
[----:B------:R-:W-:Y:S01]  /*1e7f0*/  FADD.FTZ R56, R56, R97 ;  /* 0x0000006138387221 */ /* 0x000fe20000010000 */
[----:B------:R-:W-:Y:S01]  /*1e800*/  HMMA.16816.F32.BF16 R32, R44, R42, R32 ;  /* 0x0000002a2c20723c */ /* 0x000fe20000041820 */
[----:B------:R-:W2:Y:S02]  /*1e810*/  LDSM.16.MT88.4 R44, [R140+0x6800] ;  /* 0x006800008c2c783b */ /* 0x000ea40000004200 */
[----:B------:R-:W-:Y:S01]  /*1e820*/  F2FP.BF16.F32.PACK_AB R42, R85, R62 ;  /* 0x0000003e552a723e */ /* 0x000fe200000010ff */
[----:B------:R-:W-:Y:S01]  /*1e830*/  FADD.FTZ R56, R57, R56 ;  /* 0x0000003839387221 */ /* 0x000fe20000010000 */
[----:B------:R-:W-:Y:S04]  /*1e840*/  FADD.FTZ R61, R62, R61 ;  /* 0x0000003d3e3d7221 */ /* 0x000fe80000010000 */
[----:B------:R-:W-:Y:S01]  /*1e850*/  FADD.FTZ R85, R85, R61 ;  /* 0x0000003d55557221 */ /* 0x000fe20000010000 */
[C---:B-1----:R-:W-:Y:S01]  /*1e860*/  F2FP.BF16.F32.PACK_AB R43, R59.reuse, R58 ;  /* 0x0000003a3b2b723e */ /* 0x042fe200000010ff */
[----:B------:R-:W-:Y:S02]  /*1e870*/  FADD.FTZ R58, R58, R56 ;  /* 0x000000383a3a7221 */ /* 0x000fe40000010000 */
[----:B------:R-:W-:Y:S02]  /*1e880*/  FADD.FTZ R85, R80, R85 ;  /* 0x0000005550557221 */ /* 0x000fe40000010000 */
[----:B------:R-:W-:Y:S02]  /*1e890*/  FADD.FTZ R58, R59, R58 ;  /* 0x0000003a3b3a7221 */ /* 0x000fe40000010000 */
[C---:B---3--:R-:W-:Y:S08]  /*1e8a0*/  HMMA.16816.F32.BF16 R4, R40.reuse, R52, R4 ;  /* 0x000000342804723c */ /* 0x048ff00000041804 */
[C---:B------:R-:W-:Y:S01]  /*1e8b0*/  HMMA.16816.F32.BF16 R8, R40.reuse, R54, R8 ;  /* 0x000000362808723c */ /* 0x040fe20000041808 */
[----:B------:R-:W1:Y:S07]  /*1e8c0*/  LDSM.16.MT88.4 R52, [R219+0x6800] ;  /* 0x00680000db34783b */ /* 0x000e6e0000004200 */
[C---:B----4-:R-:W-:Y:S08]  /*1e8d0*/  HMMA.16816.F32.BF16 R12, R40.reuse, R48, R12 ;  /* 0x00000030280c723c */ /* 0x050ff0000004180c */
[C---:B------:R-:W-:Y:S01]  /*1e8e0*/  HMMA.16816.F32.BF16 R16, R40.reuse, R50, R16 ;  /* 0x000000322810723c */ /* 0x040fe20000041810 */
[----:B------:R-:W3:Y:S07]  /*1e8f0*/  LDSM.16.MT88.4 R48, [R156+0x11000] ;  /* 0x011000009c30783b */ /* 0x000eee0000004200 */
[C---:B--2---:R-:W-:Y:S01]  /*1e900*/  HMMA.16816.F32.BF16 R20, R40.reuse, R44, R20 ;  /* 0x0000002c2814723c */ /* 0x044fe20000041814 */
[----:B------:R-:W-:Y:S07]  /*1e910*/  LDSM.16.MT88.4 R156, [R156+0x11800] ;  /* 0x011800009c9c783b */ /* 0x000fee0000004200 */
[C---:B------:R-:W-:Y:S01]  /*1e920*/  HMMA.16816.F32.BF16 R24, R40.reuse, R46, R24 ;  /* 0x0000002e2818723c */ /* 0x040fe20000041818 */
[----:B------:R-:W2:Y:S07]  /*1e930*/  LDSM.16.MT88.4 R44, [R148+0x11000] ;  /* 0x01100000942c783b */ /* 0x000eae0000004200 */
        /* <DEDUP_REMOVED lines=14> */
[C---:B---3--:R-:W-:Y:S03]  /*1ea20*/  HMMA.16816.F32.BF16 R4, R40.reuse, R48, R4 ;  /* 0x000000302804723c */ /* 0x048fe60000041804 */
[----:B------:R-:W-:Y:S01]  /*1ea30*/  FADD.FTZ R74, R74, R63 ;  /* 0x0000003f4a4a7221 */ /* 0x000fe20000010000 */
[----:B------:R-:W-:Y:S03]  /*1ea40*/  FADD.FTZ R77, R72, R77 ;  /* 0x0000004d484d7221 */ /* 0x000fe60000010000 */
[----:B------:R-:W-:Y:S01]  /*1ea50*/  FADD.FTZ R74, R73, R74 ;  /* 0x0000004a494a7221 */ /* 0x000fe20000010000 */
[C---:B------:R-:W-:Y:S01]  /*1ea60*/  HMMA.16816.F32.BF16 R8, R40.reuse, R50, R8 ;  /* 0x000000322808723c */ /* 0x040fe20000041808 */
[----:B------:R-:W3:Y:S02]  /*1ea70*/  LDSM.16.MT88.4 R48, [R219+0x7000] ;  /* 0x00700000db30783b */ /* 0x000ee40000004200 */
[----:B------:R-:W-:Y:S04]  /*1ea80*/  FADD.FTZ R71, R71, R77 ;  /* 0x0000004d47477221 */ /* 0x000fe80000010000 */
[----:B------:R-:W-:Y:S01]  /*1ea90*/  FADD.FTZ R71, R69, R71 ;  /* 0x0000004745477221 */ /* 0x000fe20000010000 */
[C---:B--2---:R-:W-:Y:S03]  /*1eaa0*/  HMMA.16816.F32.BF16 R12, R40.reuse, R44, R12 ;  /* 0x0000002c280c723c */ /* 0x044fe6000004180c */
[-CC-:B------:R-:W-:Y:S01]  /*1eab0*/  FFMA.FTZ R44, R67, R37.reuse, -R70.reuse ;  /* 0x00000025432c7223 */ /* 0x180fe20000010846 */
[-CC-:B------:R-:W-:Y:S01]  /*1eac0*/  FFMA.FTZ R45, R66, R37.reuse, -R70.reuse ;  /* 0x00000025422d7223 */ /* 0x180fe20000010846 */
[----:B------:R-:W-:Y:S01]  /*1ead0*/  FFMA.FTZ R70, R38, R37, -R70 ;  /* 0x0000002526467223 */ /* 0x000fe20000010846 */
[----:B------:R-:W-:Y:S02]  /*1eae0*/  FADD.FTZ R250, R68, R71 ;  /* 0x0000004744fa7221 */ /* 0x000fe40000010000 */
[C---:B------:R-:W-:Y:S01]  /*1eaf0*/  HMMA.16816.F32.BF16 R16, R40.reuse, R46, R16 ;  /* 0x0000002e2810723c */ /* 0x040fe20000041810 */
[----:B------:R-:W-:Y:S07]  /*1eb00*/  MUFU.EX2 R44, R44 ;  /* 0x0000002c002c7308 */ /* 0x000fee0000000800 */
[C---:B-1----:R-:W-:Y:S03]  /*1eb10*/  HMMA.16816.F32.BF16 R20, R40.reuse, R52, R20 ;  /* 0x000000342814723c */ /* 0x042fe60000041814 */
[----:B------:R-:W1:Y:S05]  /*1eb20*/  MUFU.EX2 R45, R45 ;  /* 0x0000002d002d7308 */ /* 0x000e6a0000000800 */
[C---:B------:R-:W-:Y:S05]  /*1eb30*/  HMMA.16816.F32.BF16 R24, R40.reuse, R54, R24 ;  /* 0x000000362818723c */ /* 0x040fea0000041818 */
[----:B------:R-:W2:Y:S03]  /*1eb40*/  MUFU.EX2 R70, R70 ;  /* 0x0000004600467308 */ /* 0x000ea60000000800 */
[C---:B---3--:R-:W-:Y:S03]  /*1eb50*/  HMMA.16816.F32.BF16 R28, R40.reuse, R48, R28 ;  /* 0x00000030281c723c */ /* 0x048fe6000004181c */
[C---:B-1----:R-:W-:Y:S01]  /*1eb60*/  F2FP.BF16.F32.PACK_AB R133, R45.reuse, R44 ;  /* 0x0000002c2d85723e */ /* 0x042fe200000010ff */
[----:B------:R-:W-:Y:S04]  /*1eb70*/  FADD.FTZ R44, R44, R74 ;  /* 0x0000004a2c2c7221 */ /* 0x000fe80000010000 */
[----:B------:R-:W-:Y:S03]  /*1eb80*/  HMMA.16816.F32.BF16 R32, R40, R50, R32 ;  /* 0x000000322820723c */ /* 0x000fe60000041820 */
[C---:B--2---:R-:W-:Y:S01]  /*1eb90*/  F2FP.BF16.F32.PACK_AB R135, R70.reuse, R39 ;  /* 0x000000274687723e */ /* 0x044fe200000010ff */
        /* <DEDUP_REMOVED lines=14> */
.L_x_3215:
        /* <DEDUP_REMOVED lines=13> */
.L_x_3230:
[----:B----4-:R-:W-:Y:S01]  /*1ed50*/  FADD.FTZ R7, R245, R7 ;  /* 0x00000007f5077221 */ /* 0x010fe20000010000 */
[----:B------:R-:W2:Y:S01]  /*1ed60*/  MUFU.RCP R11, R8 ;  /* 0x00000008000b7308 */ /* 0x000ea20000001000 */
[----:B------:R-:W-:Y:S01]  /*1ed70*/  SHF.L.U32 R9, R166, 0x4, RZ ;  /* 0x00000004a6097819 */ /* 0x000fe200000006ff */
[----:B------:R-:W-:Y:S01]  /*1ed80*/  BAR.SYNC.DEFER_BLOCKING 0x0 ;  /* 0x0000000000007b1d */ /* 0x000fe20000010000 */
[----:B------:R-:W-:Y:S02]  /*1ed90*/  FSETP.NE.FTZ.AND P1, PT, R8, RZ, PT ;  /* 0x000000ff0800720b */ /* 0x000fe40003f35000 */
[----:B------:R-:W-:Y:S02]  /*1eda0*/  LOP3.LUT R12, R9, 0x1c0, RZ, 0xc0, !PT ;  /* 0x000001c0090c7812 */ /* 0x000fe400078ec0ff */
[----:B------:R-:W-:Y:S01]  /*1edb0*/  FSETP.NE.FTZ.AND P0, PT, R7, RZ, PT ;  /* 0x000000ff0700720b */ /* 0x000fe20003f15000 */
[----:B------:R-:W4:Y:S01]  /*1edc0*/  MUFU.RCP R10, R7 ;  /* 0x00000007000a7308 */ /* 0x000f220000001000 */
[----:B------:R-:W-:-:S02]  /*1edd0*/  LOP3.LUT R65, R12, 0x38, R65, 0xf8, !PT ;  /* 0x000000380c417812 */ /* 0x000fc400078ef841 */
[----:B------:R-:W-:Y:S02]  /*1ede0*/  R2P PR, R166, 0x1c ;  /* 0x0000001ca6007804 */ /* 0x000fe40000000000 */
[----:B-----5:R-:W-:-:S03]  /*1edf0*/  LOP3.LUT R64, R65, R64, R216, 0xfe, !PT ;  /* 0x0000004041407212 */ /* 0x020fc600078efed8 */
[----:B------:R-:W-:Y:S02]  /*1ee00*/  SEL R6, R6, 0xffffffe0, !P2 ;  /* 0xffffffe006067807 */ /* 0x000fe40005000000 */
[----:B--2---:R-:W-:Y:S02]  /*1ee10*/  FSEL R11, R11, 1, P1 ;  /* 0x3f8000000b0b7808 */ /* 0x004fe40000800000 */
[----:B------:R-:W-:-:S03]  /*1ee20*/  LEA R64, R64, R218, 0x2 ;  /* 0x000000da40407211 */ /* 0x000fc600078e10ff */
[C---:B------:R-:W-:Y:S01]  /*1ee30*/  FMUL.FTZ R160, R11.reuse, R160 ;  /* 0x000000a00ba07220 */ /* 0x040fe20000410000 */
[C---:B------:R-:W-:Y:S01]  /*1ee40*/  FMUL.FTZ R161, R11.reuse, R161 ;  /* 0x000000a10ba17220 */ /* 0x040fe20000410000 */
[----:B----4-:R-:W-:Y:S01]  /*1ee50*/  FSEL R10, R10, 1, P0 ;  /* 0x3f8000000a0a7808 */ /* 0x010fe20000000000 */
        /* <DEDUP_REMOVED lines=31> */
[----:B------:R-:W-:Y:S01]  /*1f050*/  IADD3 R12, PT, PT, R64, 0x80, RZ ;  /* 0x00000080400c7810 */ /* 0x000fe20007ffe0ff */
[----:B------:R-:W-:Y:S01]  /*1f060*/  STS.64 [R64], R160 ;  /* 0x000000a040007388 */ /* 0x000fe20000000a00 */
[----:B------:R-:W-:-:S02]  /*1f070*/  IADD3 R4, PT, PT, R6, R64, RZ ;  /* 0x0000004006047210 */ /* 0x000fc40007ffe0ff */
[----:B------:R-:W-:Y:S01]  /*1f080*/  IADD3 R11, PT, PT, R10, R64, RZ ;  /* 0x000000400a0b7210 */ /* 0x000fe20007ffe0ff */
[----:B------:R-:W-:Y:S01]  /*1f090*/  STS.64 [R64+0x800], R162 ;  /* 0x000800a240007388 */ /* 0x000fe20000000a00 */
[----:B------:R-:W-:Y:S02]  /*1f0a0*/  @P4 IADD3 R12, PT, PT, R64, -0x80, RZ ;  /* 0xffffff80400c4810 */ /* 0x000fe40007ffe0ff */
[----:B------:R-:W-:Y:S01]  /*1f0b0*/  IADD3 R13, PT, PT, R6, R11, RZ ;  /* 0x0000000b060d7210 */ /* 0x000fe20007ffe0ff */
[----:B------:R-:W-:Y:S01]  /*1f0c0*/  STS.64 [R4], R156 ;  /* 0x0000009c04007388 */ /* 0x000fe20000000a00 */
[----:B------:R-:W-:-:S03]  /*1f0d0*/  IADD3 R10, PT, PT, R10, R12, RZ ;  /* 0x0000000c0a0a7210 */ /* 0x000fc60007ffe0ff */
        /* <DEDUP_REMOVED lines=10> */
[----:B------:R2:W-:Y:S04]  /*1f180*/  STS.64 [R4+0x800], R142 ;  /* 0x0008008e04007388 */ /* 0x0005e80000000a00 */
[----:B------:R-:W-:Y:S04]  /*1f190*/  STS.64 [R10], R136 ;  /* 0x000000880a007388 */ /* 0x000fe80000000a00 */
[----:B------:R4:W-:Y:S04]  /*1f1a0*/  STS.64 [R10+0x800], R138 ;  /* 0x0008008a0a007388 */ /* 0x0009e80000000a00 */
[----:B------:R-:W-:Y:S04]  /*1f1b0*/  STS.64 [R6], R132 ;  /* 0x0000008406007388 */ /* 0x000fe80000000a00 */
[----:B------:R1:W-:Y:S01]  /*1f1c0*/  STS.64 [R6+0x800], R134 ;  /* 0x0008008606007388 */ /* 0x0003e20000000a00 */
[----:B------:R-:W3:Y:S03]  /*1f1d0*/  @P1 MUFU.LG2 R8, R8 ;  /* 0x0000000800081308 */ /* 0x000ee60000000c00 */
[----:B------:R3:W5:Y:S04]  /*1f1e0*/  LD.E R41, desc[UR4][R2.64+0xcc] ;  /* 0x0000cc0402297980 */ /* 0x000768000c101900 */
[----:B------:R3:W5:Y:S04]  /*1f1f0*/  LD.E.64 R46, desc[UR4][R2.64+0x78] ;  /* 0x00007804022e7980 */ /* 0x000768000c101b00 */
[----:B--2---:R-:W2:Y:S01]  /*1f200*/  LD.E R4, desc[UR4][R2.64+0x60] ;  /* 0x0000600402047980 */ /* 0x004ea2000c101900 */
[----:B------:R-:W3:Y:S03]  /*1f210*/  @P0 MUFU.LG2 R7, R7 ;  /* 0x0000000700070308 */ /* 0x000ee60000000c00 */
[----:B------:R2:W5:Y:S04]  /*1f220*/  LD.E.64 R44, desc[UR4][R2.64+0xa8] ;  /* 0x0000a804022c7980 */ /* 0x000568000c101b00 */
[----:B----4-:R-:W4:Y:S01]  /*1f230*/  LD.E.64 R10, desc[UR4][R2.64+0xb0] ;  /* 0x0000b004020a7980 */ /* 0x010f22000c101b00 */
[----:B------:R-:W-:-:S02]  /*1f240*/  SHF.L.U32 R37, R166, 0x2, RZ ;  /* 0x00000002a6257819 */ /* 0x000fc400000006ff */
[----:B------:R-:W-:Y:S02]  /*1f250*/  LOP3.LUT R9, R9, 0x10, RZ, 0xc0, !PT ;  /* 0x0000001009097812 */ /* 0x000fe400078ec0ff */
[----:B-1----:R-:W-:-:S04]  /*1f260*/  LOP3.LUT R6, R37, 0x1f8, RZ, 0xc0, !PT ;  /* 0x000001f825067812 */ /* 0x002fc800078ec0ff */
[----:B------:R-:W-:Y:S01]  /*1f270*/  LOP3.LUT R6, R6, 0x38, R167, 0x78, !PT ;  /* 0x0000003806067812 */ /* 0x000fe200078e78a7 */
[----:B---3--:R-:W-:-:S03]  /*1f280*/  @P1 FMUL.FTZ R8, R8, 0.69314718246459960938 ;  /* 0x3f31721808081820 */ /* 0x008fc60000410000 */
[----:B------:R-:W-:Y:S01]  /*1f290*/  LEA R6, R6, R9, 0x2 ;  /* 0x0000000906067211 */ /* 0x000fe200078e10ff */
[----:B------:R-:W-:Y:S01]  /*1f2a0*/  @P0 FMUL.FTZ R7, R7, 0.69314718246459960938 ;  /* 0x3f31721807070820 */ /* 0x000fe20000410000 */
[----:B------:R-:W-:Y:S02]  /*1f2b0*/  SHF.L.U32 R42, R239, 0x6, RZ ;  /* 0x00000006ef2a7819 */ /* 0x000fe400000006ff */
[----:B------:R-:W-:Y:S01]  /*1f2c0*/  MOV R40, 0xff800000 ;  /* 0xff80000000287802 */ /* 0x000fe20000000f00 */
[C---:B------:R-:W-:Y:S01]  /*1f2d0*/  @P1 FFMA.FTZ R40, R5.reuse, R36, R8 ;  /* 0x0000002405281223 */ /* 0x040fe20000010008 */
[----:B------:R-:W-:Y:S01]  /*1f2e0*/  MOV R39, 0xff800000 ;  /* 0xff80000000277802 */ /* 0x000fe20000000f00 */
[----:B------:R-:W-:Y:S01]  /*1f2f0*/  @P0 FFMA.FTZ R39, R5, R0, R7 ;  /* 0x0000000005270223 */ /* 0x000fe20000010007 */
[----:B------:R-:W-:Y:S01]  /*1f300*/  BAR.SYNC.DEFER_BLOCKING 0x0 ;  /* 0x0000000000007b1d */ /* 0x000fe20000010000 */
[----:B------:R-:W-:Y:S02]  /*1f310*/  LOP3.LUT P0, RZ, R166, 0x3, RZ, 0xc0, !PT ;  /* 0x00000003a6ff7812 */ /* 0x000fe4000780c0ff */
[----:B------:R-:W-:-:S02]  /*1f320*/  LOP3.LUT R167, R167, 0x30, RZ, 0xc0, !PT ;  /* 0x00000030a7a77812 */ /* 0x000fc400078ec0ff */
[----:B------:R-:W-:Y:S01]  /*1f330*/  SHF.R.U32.HI R38, RZ, 0x2, R166 ;  /* 0x00000002ff267819 */ /* 0x000fe200000116a6 */
[----:B------:R-:W-:Y:S03]  /*1f340*/  BSSY.RECONVERGENT B0, `(.L_x_3224) ;  /* 0x0000018000007945 */ /* 0x000fe60003800200 */
[----:B------:R-:W-:Y:S01]  /*1f350*/  LOP3.LUT R38, R167, 0x7, R38, 0xf8, !PT ;  /* 0x00000007a7267812 */ /* 0x000fe200078ef826 */
[----:B----4-:R-:W-:-:S04]  /*1f360*/  IMAD R10, R10, UR6, R244 ;  /* 0x000000060a0a7c24 */ /* 0x010fc8000f8e02f4 */
[----:B--2---:R-:W-:Y:S01]  /*1f370*/  IMAD R10, R10, R4, R243 ;  /* 0x000000040a0a7224 */ /* 0x004fe200078e02f3 */
[----:B------:R-:W-:-:S03]  /*1f380*/  IADD3 R4, PT, PT, R218, R6, RZ ;  /* 0x00000006da047210 */ /* 0x000fc60007ffe0ff */
[----:B------:R-:W-:Y:S02]  /*1f390*/  IMAD R42, R11, R10, R42 ;  /* 0x0000000a0b2a7224 */ /* 0x000fe400078e022a */
[----:B------:R1:W2:Y:S04]  /*1f3a0*/  LDS.128 R32, [R4] ;  /* 0x0000000004207984 */ /* 0x0002a80000000c00 */
[----:B------:R1:W3:Y:S04]  /*1f3b0*/  LDS.128 R28, [R4+0x800] ;  /* 0x00080000041c7984 */ /* 0x0002e80000000c00 */
[----:B------:R1:W4:Y:S04]  /*1f3c0*/  LDS.128 R24, [R4+0x1000] ;  /* 0x0010000004187984 */ /* 0x0003280000000c00 */
[----:B------:R1:W1:Y:S04]  /*1f3d0*/  LDS.128 R20, [R4+0x1800] ;  /* 0x0018000004147984 */ /* 0x0002680000000c00 */
[----:B------:R1:W1:Y:S04]  /*1f3e0*/  LDS.128 R16, [R4+0x2000] ;  /* 0x0020000004107984 */ /* 0x0002680000000c00 */
[----:B------:R1:W1:Y:S04]  /*1f3f0*/  LDS.128 R12, [R4+0x2800] ;  /* 0x00280000040c7984 */ /* 0x0002680000000c00 */
[----:B------:R1:W1:Y:S04]  /*1f400*/  LDS.128 R8, [R4+0x3000] ;  /* 0x0030000004087984 */ /* 0x0002680000000c00 */
[----:B------:R-:W1:Y:S01]  /*1f410*/  LDS.128 R4, [R4+0x3800] ;  /* 0x0038000004047984 */ /* 0x000e620000000c00 */
[----:B------:R-:W-:Y:S05]  /*1f420*/  @P0 BRA `(.L_x_3225) ;  /* 0x0000000000240947 */ /* 0x000fea0003800000 */
[----:B------:R-:W-:Y:S01]  /*1f430*/  VIADD R36, R38, 0x8 ;  /* 0x0000000826247836 */ /* 0x000fe20000000000 */
[----:B------:R-:W-:Y:S02]  /*1f440*/  IADD3 R0, P0, PT, R42, R38, RZ ;  /* 0x000000262a007210 */ /* 0x000fe40007f1e0ff */
[-C--:B------:R-:W-:Y:S02]  /*1f450*/  ISETP.GE.AND P2, PT, R38, R228.reuse, PT ;  /* 0x000000e42600720c */ /* 0x080fe40003f46270 */
[----:B------:R-:W-:Y:S02]  /*1f460*/  ISETP.GE.AND P1, PT, R36, R228, PT ;  /* 0x000000e42400720c */ /* 0x000fe40003f26270 */
[----:B------:R-:W-:Y:S02]  /*1f470*/  LEA.HI.X.SX32 R36, R42, RZ, 0x1, P0 ;  /* 0x000000ff2a247211 */ /* 0x000fe400000f0eff */
[----:B-----5:R-:W-:-:S04]  /*1f480*/  LEA R44, P0, R0, R44, 0x2 ;  /* 0x0000002c002c7211 */ /* 0x020fc800078010ff */
[----:B------:R-:W-:-:S05]  /*1f490*/  LEA.HI.X R45, R0, R45, R36, 0x2, P0 ;  /* 0x0000002d002d7211 */ /* 0x000fca00000f1424 */
[----:B------:R1:W-:Y:S04]  /*1f4a0*/  @!P2 ST.E desc[UR4][R44.64], R40 ;  /* 0x000000282c00a985 */ /* 0x0003e8000c101904 */
[----:B------:R1:W-:Y:S02]  /*1f4b0*/  @!P1 ST.E desc[UR4][R44.64+0x20], R39 ;  /* 0x000020272c009985 */ /* 0x0003e4000c101904 */
.L_x_3225:
[----:B------:R-:W-:Y:S05]  /*1f4c0*/  BSYNC.RECONVERGENT B0 ;  /* 0x0000000000007941 */ /* 0x000fea0003800200 */
.L_x_3224:
[----:B------:R2:W3:Y:S01]  /*1f4d0*/  LD.E R2, desc[UR4][R2.64+0xc0] ;  /* 0x0000c00402027980 */ /* 0x0004e2000c101900 */
[C---:B------:R-:W-:Y:S01]  /*1f4e0*/  LOP3.LUT R0, R37.reuse, 0xfc0, RZ, 0xc0, !PT ;  /* 0x00000fc025007812 */ /* 0x040fe200078ec0ff */
[----:B-----5:R-:W-:Y:S01]  /*1f4f0*/  IMAD R41, R42, R41, RZ ;  /* 0x000000292a297224 */ /* 0x020fe200078e02ff */
[----:B------:R-:W-:Y:S02]  /*1f500*/  SHF.R.U32.HI R166, RZ, 0x4, R166 ;  /* 0x00000004ffa67819 */ /* 0x000fe400000116a6 */
[----:B------:R-:W-:Y:S02]  /*1f510*/  LOP3.LUT R0, R0, 0x3c, R37, 0xf8, !PT ;  /* 0x0000003c00007812 */ /* 0x000fe400078ef825 */
[----:B------:R-:W-:Y:S02]  /*1f520*/  LOP3.LUT R37, R37, 0x3c, RZ, 0xc0, !PT ;  /* 0x0000003c25257812 */ /* 0x000fe400078ec0ff */
[----:B------:R-:W-:-:S04]  /*1f530*/  IADD3 R0, P0, PT, R41, R0, RZ ;  /* 0x0000000029007210 */ /* 0x000fc80007f1e0ff */
[----:B------:R-:W-:Y:S02]  /*1f540*/  LEA.HI.X.SX32 R41, R41, RZ, 0x1, P0 ;  /* 0x000000ff29297211 */ /* 0x000fe400000f0eff */
[----:B------:R-:W-:Y:S01]  /*1f550*/  LEA R36, P2, R0, R46, 0x2 ;  /* 0x0000002e00247211 */ /* 0x000fe200078410ff */
[C---:B--2---:R-:W-:Y:S01]  /*1f560*/  VIADD R3, R166.reuse, 0x18 ;  /* 0x00000018a6037836 */ /* 0x044fe20000000000 */
[----:B---3--:R-:W-:Y:S01]  /*1f570*/  ISETP.GE.AND P0, PT, R37, R2, PT ;  /* 0x000000022500720c */ /* 0x008fe20003f06270 */
[----:B------:R-:W-:Y:S01]  /*1f580*/  VIADD R2, R166, 0x8 ;  /* 0x00000008a6027836 */ /* 0x000fe20000000000 */
[----:B------:R-:W-:Y:S01]  /*1f590*/  LEA.HI.X R37, R0, R47, R41, 0x2, P2 ;  /* 0x0000002f00257211 */ /* 0x000fe200010f1429 */
[C---:B------:R-:W-:Y:S01]  /*1f5a0*/  VIADD R0, R166.reuse, 0x10 ;  /* 0x00000010a6007836 */ /* 0x040fe20000000000 */
[-C--:B------:R-:W-:Y:S02]  /*1f5b0*/  ISETP.GE.OR P1, PT, R166, R228.reuse, P0 ;  /* 0x000000e4a600720c */ /* 0x080fe40000726670 */
[-C--:B------:R-:W-:Y:S01]  /*1f5c0*/  ISETP.GE.OR P6, PT, R2, R228.reuse, P0 ;  /* 0x000000e40200720c */ /* 0x080fe200007c6670 */
[----:B------:R-:W-:Y:S01]  /*1f5d0*/  VIADD R2, R166, 0x20 ;  /* 0x00000020a6027836 */ /* 0x000fe20000000000 */
[-C--:B------:R-:W-:Y:S01]  /*1f5e0*/  ISETP.GE.OR P5, PT, R0, R228.reuse, P0 ;  /* 0x000000e40000720c */ /* 0x080fe200007a6670 */
[----:B------:R-:W-:Y:S01]  /*1f5f0*/  VIADD R0, R166, 0x28 ;  /* 0x00000028a6007836 */ /* 0x000fe20000000000 */
[-C--:B------:R-:W-:Y:S01]  /*1f600*/  ISETP.GE.OR P4, PT, R3, R228.reuse, P0 ;  /* 0x000000e40300720c */ /* 0x080fe20000786670 */
[----:B------:R-:W-:Y:S01]  /*1f610*/  IMAD.MOV.U32 R3, RZ, RZ, 0x0 ;  /* 0x00000000ff037424 */ /* 0x000fe200078e00ff */
[-C--:B------:R-:W-:Y:S01]  /*1f620*/  ISETP.GE.OR P3, PT, R2, R228.reuse, P0 ;  /* 0x000000e40200720c */ /* 0x080fe20000766670 */
[----:B------:R-:W-:Y:S01]  /*1f630*/  VIADD R2, R166, 0x30 ;  /* 0x00000030a6027836 */ /* 0x000fe20000000000 */
[----:B------:R-:W-:Y:S01]  /*1f640*/  ISETP.GE.OR P2, PT, R0, R228, P0 ;  /* 0x000000e40000720c */ /* 0x000fe20000746670 */
[----:B------:R-:W-:-:S02]  /*1f650*/  VIADD R166, R166, 0x38 ;  /* 0x00000038a6a67836 */ /* 0x000fc40000000000 */
[----:B------:R-:W-:Y:S01]  /*1f660*/  @!P1 ST.E.128 desc[UR4][R36.64], R32 ;  /* 0x0000002024009985 */ /* 0x000fe2000c101d04 */
[-C--:B------:R-:W-:Y:S01]  /*1f670*/  ISETP.GE.OR P1, PT, R2, R228.reuse, P0 ;  /* 0x000000e40200720c */ /* 0x080fe20000726670 */
[----:B------:R-:W-:Y:S01]  /*1f680*/  IMAD.MOV.U32 R2, RZ, RZ, R238 ;  /* 0x000000ffff027224 */ /* 0x000fe200078e00ee */
[----:B------:R-:W-:Y:S01]  /*1f690*/  ISETP.GE.OR P0, PT, R166, R228, P0 ;  /* 0x000000e4a600720c */ /* 0x000fe20000706670 */
[----:B------:R-:W-:Y:S04]  /*1f6a0*/  @!P6 ST.E.128 desc[UR4][R36.64+0x800], R28 ;  /* 0x0008001c2400e985 */ /* 0x000fe8000c101d04 */
[----:B----4-:R-:W-:Y:S04]  /*1f6b0*/  @!P5 ST.E.128 desc[UR4][R36.64+0x1000], R24 ;  /* 0x001000182400d985 */ /* 0x010fe8000c101d04 */
[----:B-1----:R-:W-:Y:S04]  /*1f6c0*/  @!P4 ST.E.128 desc[UR4][R36.64+0x1800], R20 ;  /* 0x001800142400c985 */ /* 0x002fe8000c101d04 */
[----:B------:R-:W-:Y:S04]  /*1f6d0*/  @!P3 ST.E.128 desc[UR4][R36.64+0x2000], R16 ;  /* 0x002000102400b985 */ /* 0x000fe8000c101d04 */
[----:B------:R-:W-:Y:S04]  /*1f6e0*/  @!P2 ST.E.128 desc[UR4][R36.64+0x2800], R12 ;  /* 0x0028000c2400a985 */ /* 0x000fe8000c101d04 */
[----:B------:R1:W-:Y:S02]  /*1f6f0*/  @!P1 ST.E.128 desc[UR4][R36.64+0x3000], R8 ;  /* 0x0030000824009985 */ /* 0x0003e4000c101d04 */
[----:B-1----:R-:W-:Y:S05]  /*1f700*/  @P0 RET.REL.NODEC R2 `(_ZN5flash24flash_fwd_splitkv_kernelI23Flash_fwd_kernel_traitsILi64ELi64ELi256ELi4ELb0ELb0EN7cutlass10bfloat16_tE19Flash_kernel_traitsILi64ELi64ELi256ELi4ES3_EELb0ELb1ELb0ELb0ELb0ELb1ELb1ELb0EEEvNS_16Flash_fwd_paramsE) ;  /* 0xfffffe08023c0950 */ /* 0x002fea0003c3ffff */
[----:B------:R-:W-:Y:S01]  /*1f710*/  MOV R239, 0x0 ;  /* 0x0000000000ef7802 */ /* 0x000fe20000000f00 */
[----:B------:R1:W-:Y:S03]  /*1f720*/  ST.E.128 desc[UR4][R36.64+0x3800], R4 ;  /* 0x0038000424007985 */ /* 0x0003e6000c101d04 */
[----:B-1----:R-:W-:Y:S05]  /*1f730*/  RET.REL.NODEC R238 `(_ZN5flash24flash_fwd_splitkv_kernelI23Flash_fwd_kernel_traitsILi64ELi64ELi256ELi4ELb0ELb0EN7cutlass10bfloat16_tE19Flash_kernel_traitsILi64ELi64ELi256ELi4ES3_EELb0ELb1ELb0ELb0ELb0ELb1ELb1ELb0EEEvNS_16Flash_fwd_paramsE) ;  /* 0xfffffe08ee307950 */ /* 0x002fea0003c3ffff */
.L_x_3223:
[----:B------:R-:W-:Y:S01]  /*1f740*/  MOV R7, 0x1f ;  /* 0x0000001f00077802 */ /* 0x000fe20000000f00 */
[----:B------:R-:W-:Y:S01]  /*1f750*/  IMAD.MOV.U32 R8, RZ, RZ, 0x2 ;  /* 0x00000002ff087424 */ /* 0x000fe200078e00ff */
[----:B------:R-:W-:Y:S01]  /*1f760*/  MOV R10, R250 ;  /* 0x000000fa000a7202 */ /* 0x000fe20000000f00 */
[----:B------:R-:W-:-:S07]  /*1f770*/  IMAD.MOV.U32 R9, RZ, RZ, -0x1 ;  /* 0xffffffffff097424 */ /* 0x000fce00078e00ff */
[----:B-1---5:R-:W-:Y:S05]  /*1f780*/  WARPSYNC.COLLECTIVE R9, `(.L_x_3226) ;  /* 0x0000000009087348 */ /* 0x022fea0003c00000 */
[----:B------:R2:W3:Y:S02]  /*1f790*/  SHFL.BFLY P0, R7, R10, R8, R7 ;  /* 0x0c0000080a077389 */ /* 0x0004e40000000007 */
[----:B-123-5:R-:W-:Y:S05]  /*1f7a0*/  ENDCOLLECTIVE ;  /* 0x000000000000791b */ /* 0x02efea0003800000 */
.L_x_3226:
        /* <DEDUP_REMOVED lines=8> */
.L_x_3227:
[----:B------:R-:W-:Y:S01]  /*1f830*/  MOV R11, R7 ;  /* 0x00000007000b7202 */ /* 0x000fe20000000f00 */
[----:B------:R-:W-:Y:S01]  /*1f840*/  IMAD.MOV.U32 R10, RZ, RZ, R245 ;  /* 0x000000ffff0a7224 */ /* 0x000fe200078e00f5 */
[----:B------:R-:W-:Y:S02]  /*1f850*/  MOV R7, 0x1f ;  /* 0x0000001f00077802 */ /* 0x000fe40000000f00 */
[----:B------:R-:W-:-:S07]  /*1f860*/  MOV R8, 0x2 ;  /* 0x0000000200087802 */ /* 0x000fce0000000f00 */
[----:B------:R-:W-:Y:S05]  /*1f870*/  WARPSYNC.COLLECTIVE R9, `(.L_x_3228) ;  /* 0x0000000009087348 */ /* 0x000fea0003c00000 */
[----:B------:R1:W2:Y:S02]  /*1f880*/  SHFL.BFLY P0, R7, R10, R8, R7 ;  /* 0x0c0000080a077389 */ /* 0x0002a40000000007 */
[----:B-12---:R-:W-:Y:S05]  /*1f890*/  ENDCOLLECTIVE ;  /* 0x000000000000791b */ /* 0x006fea0003800000 */
.L_x_3228:
[----:B------:R-:W-:Y:S01]  /*1f8a0*/  FADD.FTZ R245, R7, R245 ;  /* 0x000000f507f57221 */ /* 0x000fe20000010000 */
[----:B------:R-:W-:Y:S02]  /*1f8b0*/  MOV R7, 0x1f ;  /* 0x0000001f00077802 */ /* 0x000fe40000000f00 */
[----:B------:R-:W-:Y:S01]  /*1f8c0*/  MOV R8, 0x1 ;  /* 0x0000000100087802 */ /* 0x000fe20000000f00 */
[----:B------:R-:W-:-:S07]  /*1f8d0*/  IMAD.MOV.U32 R10, RZ, RZ, R245 ;  /* 0x000000ffff0a7224 */ /* 0x000fce00078e00f5 */
[----:B------:R-:W-:Y:S05]  /*1f8e0*/  WARPSYNC.COLLECTIVE R9, `(.L_x_3229) ;  /* 0x0000000009087348 */ /* 0x000fea0003c00000 */
[----:B------:R1:W2:Y:S02]  /*1f8f0*/  SHFL.BFLY P0, R7, R10, R8, R7 ;  /* 0x0c0000080a077389 */ /* 0x0002a40000000007 */
[----:B-12---:R-:W-:Y:S05]  /*1f900*/  ENDCOLLECTIVE ;  /* 0x000000000000791b */ /* 0x006fea0003800000 */
.L_x_3229:
[----:B------:R-:W-:Y:S01]  /*1f910*/  FADD.FTZ R8, R250, R11 ;  /* 0x0000000bfa087221 */ /* 0x000fe20000010000 */
[----:B------:R-:W-:Y:S06]  /*1f920*/  BRA `(.L_x_3230) ;  /* 0xfffffff400087947 */ /* 0x000fec000383ffff */
.L_x_3231:
        /* <DEDUP_REMOVED lines=13> */
.L_x_14737:


//--------------------- .text._ZN5flash24flash_fwd_splitkv_kernelI23Flash_fwd_kernel_traitsILi64ELi64ELi256ELi4ELb0ELb0EN7cutlass10bfloat16_tE19Flash_kernel_traitsILi64ELi64ELi256ELi4ES3_EELb0ELb1ELb0ELb0ELb0ELb0ELb1ELb1EEEvNS_16Flash_fwd_paramsE --------------------------
	.section	.text._ZN5flash24flash_fwd_splitkv_kernelI23Flash_fwd_kernel_traitsILi64ELi64ELi256ELi4ELb0ELb0EN7cutlass10bfloat16_tE19Flash_kernel_traitsILi64ELi64ELi256ELi4ES3_EELb0ELb1ELb0ELb0ELb0ELb0ELb1ELb1EEEvNS_16Flash_fwd_paramsE,"ax",@progbits
	.align	128
        .global         _ZN5flash24flash_fwd_splitkv_kernelI23Flash_fwd_kernel_traitsILi64ELi64ELi256ELi4ELb0ELb0EN7cutlass10bfloat16_tE19Flash_kernel_traitsILi64ELi64ELi256ELi4ES3_EELb0ELb1ELb0ELb0ELb0ELb0ELb1ELb1EEEvNS_16Flash_fwd_paramsE
        .type           _ZN5flash24flash_fwd_splitkv_kernelI23Flash_fwd_kernel_traitsILi64ELi64ELi256ELi4ELb0ELb0EN7cutlass10bfloat16_tE19Flash_kernel_traitsILi64ELi64ELi256ELi4ES3_EELb0ELb1ELb0ELb0ELb0ELb0ELb1ELb1EEEvNS_16Flash_fwd_paramsE,@function
        .size           _ZN5flash24flash_fwd_splitkv_kernelI23Flash_fwd_kernel_traitsILi64ELi64ELi256ELi4ELb0ELb0EN7cutlass10bfloat16_tE19Flash_kernel_traitsILi64ELi64ELi256ELi4ES3_EELb0ELb1ELb0ELb0ELb0ELb0ELb1ELb1EEEvNS_16Flash_fwd_paramsE,(.L_x_14738 - _ZN5flash24flash_fwd_splitkv_kernelI23Flash_fwd_kernel_traitsILi64ELi64ELi256ELi4ELb0ELb0EN7cutlass10bfloat16_tE19Flash_kernel_traitsILi64ELi64ELi256ELi4ES3_EELb0ELb1ELb0ELb0ELb0ELb0ELb1ELb1EEEvNS_16Flash_fwd_paramsE)
        .other          _ZN5flash24flash_fwd_splitkv_kernelI23Flash_fwd_kernel_traitsILi64ELi64ELi256ELi4ELb0ELb0EN7cutlass10bfloat16_tE19Flash_kernel_traitsILi64ELi64ELi256ELi4ES3_EELb0ELb1ELb0ELb0ELb0ELb0ELb1ELb1EEEvNS_16Flash_fwd_paramsE,@"STO_CUDA_ENTRY STV_DEFAULT"
_ZN5flash24flash_fwd_splitkv_kernelI23Flash_fwd_kernel_traitsILi64ELi64ELi256ELi4ELb0ELb0EN7cutlass10bfloat16_tE19Flash_kernel_traitsILi64ELi64ELi256ELi4ES3_EELb0ELb1ELb0ELb0ELb0ELb0ELb1ELb1EEEvNS_16Flash_fwd_paramsE:
.text._ZN5flash24flash_fwd_splitkv_kernelI23Flash_fwd_kernel_traitsILi64ELi64ELi256ELi4ELb0ELb0EN7cutlass10bfloat16_tE19Flash_kernel_traitsILi64ELi64ELi256ELi4ES3_EELb0ELb1ELb0ELb0ELb0ELb0ELb1ELb1EEEvNS_16Flash_fwd_paramsE:
        /* <DEDUP_REMOVED lines=10> */
[----:B------:R-:W1:Y:S01]  /*00a0*/  LDC.64 R164, c[0x0][0x348] ;  /* 0x0000d200ffa47b82 */ /* 0x000e620000000a00 */
[----:B--2---:R-:W2:Y:S02]  /*00b0*/  MUFU.RCP R2, R2 ;  /* 0x0000000200027308 */ /* 0x004ea40000001000 */
[----:B--2---:R-:W-:-:S06]  /*00c0*/  IADD3 R2, PT, PT, R2, 0xffffffe, RZ ;  /* 0x0ffffffe02027810 */ /* 0x004fcc0007ffe0ff */
[----:B------:R-:W2:Y:S02]  /*00d0*/  F2I.FTZ.U32.TRUNC.NTZ R3, R2 ;  /* 0x0000000200037305 */ /* 0x000ea4000021f000 */
[----:B--2---:R-:W-:-:S04]  /*00e0*/  IMAD.MOV R2, RZ, RZ, -R3 ;  /* 0x000000ffff027224 */ /* 0x004fc800078e0a03 */
[----:B------:R-:W-:Y:S01]  /*00f0*/  IMAD R4, R2, R0, RZ ;  /* 0x0000000002047224 */ /* 0x000fe200078e02ff */
[----:B------:R-:W-:-:S05]  /*0100*/  MOV R2, RZ ;  /* 0x000000ff00027202 */ /* 0x000fca0000000f00 */
[----:B------:R-:W-:-:S06]  /*0110*/  IMAD.HI.U32 R4, R3, R4, R2 ;  /* 0x0000000403047227 */ /* 0x000fcc00078e0002 */
[----:B-1----:R-:W-:Y:S02]  /*0120*/  IMAD.HI.U32 R239, R4, UR4, RZ ;  /* 0x0000000404ef7c27 */ /* 0x002fe4000f8e00ff */
[----:B------:R-:W1:Y:S02]  /*0130*/  LDC R4, c[0x0][0x374] ;  /* 0x0000dd00ff047b82 */ /* 0x000e640000000800 */
        /* <DEDUP_REMOVED lines=9> */
[----:B-1-34-:R-:W-:Y:S02]  /*01d0*/  IMAD R238, R0, R238, UR4 ;  /* 0x0000000400ee7e24 */ /* 0x01afe4000f8e02ee */
[----:B------:R-:W-:Y:S05]  /*01e0*/  CALL.REL.NOINC `($_ZN5flash24flash_fwd_splitkv_kernelI23Flash_fwd_kernel_traitsILi64ELi64ELi256ELi4ELb0ELb0EN7cutlass10bfloat16_tE19Flash_kernel_traitsILi64ELi64ELi256ELi4ES3_EELb0ELb1ELb0ELb0ELb0ELb0ELb1ELb1EEEvNS_16Flash_fwd_paramsE$_ZN5flash30compute_attn_1rowblock_splitkvI23Flash_fwd_kernel_traitsILi64ELi64ELi256ELi4ELb0ELb0EN7cutlass10bfloat16_tE19Flash_kernel_traitsILi64ELi64ELi256ELi4ES3_EELb0ELb1ELb0ELb0ELb0ELb0ELb1ELb1ENS_16Flash_fwd_paramsEEEvRKT8_iiiii) ;  /* 0x0000000000087944 */ /* 0x000fea0003c00000 */
[----:B------:R-:W-:Y:S05]  /*01f0*/  BSYNC.RECONVERGENT B3 ;  /* 0x0000000000037941 */ /* 0x000fea0003800200 */
.L_x_3232:
[----:B------:R-:W-:Y:S05]  /*0200*/  EXIT ;  /* 0x000000000000794d */ /* 0x000fea0003800000 */
        .type           $_ZN5flash24flash_fwd_splitkv_kernelI23Flash_fwd_kernel_traitsILi64ELi64ELi256ELi4ELb0ELb0EN7cutlass10bfloat16_tE19Flash_kernel_traitsILi64ELi64ELi256ELi4ES3_EELb0ELb1ELb0ELb0ELb0ELb0ELb1ELb1EEEvNS_16Flash_fwd_paramsE$_ZN5flash30compute_attn_1rowblock_splitkvI23Flash_fwd_kernel_traitsILi64ELi64ELi256ELi4ELb0ELb0EN7cutlass10bfloat16_tE19Flash_kernel_traitsILi64ELi64ELi256ELi4ES3_EELb0ELb1ELb0ELb0ELb0ELb0ELb1ELb1ENS_16Flash_fwd_paramsEEEvRKT8_iiiii,@function
        .size           $_ZN5flash24flash_fwd_splitkv_kernelI23Flash_fwd_kernel_traitsILi64ELi64ELi256ELi4ELb0ELb0EN7cutlass10bfloat16_tE19Flash_kernel_traitsILi64ELi64ELi256ELi4ES3_EELb0ELb1ELb0ELb0ELb0ELb0ELb1ELb1EEEvNS_16Flash_fwd_paramsE$_ZN5flash30compute_attn_1rowblock_splitkvI23Flash_fwd_kernel_traitsILi64ELi64ELi256ELi4ELb0ELb0EN7cutlass10bfloat16_tE19Flash_kernel_traitsILi64ELi64ELi256ELi4ES3_EELb0ELb1ELb0ELb0ELb0ELb0ELb1ELb1ENS_16Flash_fwd_paramsEEEvRKT8_iiiii,(.L_x_14738 - $_ZN5flash24flash_fwd_splitkv_kernelI23Flash_fwd_kernel_traitsILi64ELi64ELi256ELi4ELb0ELb0EN7cutlass10bfloat16_tE19Flash_kernel_traitsILi64ELi64ELi256ELi4ES3_EELb0ELb1ELb0ELb0ELb0ELb0ELb1ELb1EEEvNS_16Flash_fwd_paramsE$_ZN5flash30compute_attn_1rowblock_splitkvI23Flash_fwd_kernel_traitsILi64ELi64ELi256ELi4ELb0ELb0EN7cutlass10bfloat16_tE19Flash_kernel_traitsILi64ELi64ELi256ELi4ES3_EELb0ELb1ELb0ELb0ELb0ELb0ELb1ELb1ENS_16Flash_fwd_paramsEEEvRKT8_iiiii)
$_ZN5flash24flash_fwd_splitkv_kernelI23Flash_fwd_kernel_traitsILi64ELi64ELi256ELi4ELb0ELb0EN7cutlass10bfloat16_tE19Flash_kernel_traitsILi64ELi64ELi256ELi4ES3_EELb0ELb1ELb0ELb0ELb0ELb0ELb1ELb1EEEvNS_16Flash_fwd_paramsE$_ZN5flash30compute_attn_1rowblock_splitkvI23Flash_fwd_kernel_traitsILi64ELi64ELi256ELi4ELb0ELb0EN7cutlass10bfloat16_tE19Flash_kernel_traitsILi64ELi64ELi256ELi4ES3_EELb0ELb1ELb0ELb0ELb0ELb0ELb1ELb1ENS_16Flash_fwd_paramsEEEvRKT8_iiiii:
[----:B------:R-:W1:Y:S02]  /*0210*/  LDCU.64 UR6, c[0x0][0x358] ;  /* 0x00006b00ff0677ac */ /* 0x000e640008000a00 */
[----:B-1----:R-:W2:Y:S04]  /*0220*/  LD.E.64 R10, desc[UR6][R164.64+0xe0] ;  /* 0x0000e006a40a7980 */ /* 0x002ea8000c101b00 */
[----:B------:R-:W3:Y:S04]  /*0230*/  LD.E.64 R2, desc[UR6][R164.64+0xe8] ;  /* 0x0000e806a4027980 */ /* 0x000ee8000c101b00 */
[----:B------:R-:W4:Y:S01]  /*0240*/  LD.E.64 R12, desc[UR6][R164.64+0xf0] ;  /* 0x0000f006a40c7980 */ /* 0x000f22000c101b00 */
[----:B------:R-:W-:Y:S01]  /*0250*/  IMAD.SHL.U32 R57, R239, 0x4, RZ ;  /* 0x00000004ef397824 */ /* 0x000fe200078e00ff */
[----:B------:R-:W-:-:S02]  /*0260*/  SHF.R.U32.HI R56, RZ, 0x1e, R239 ;  /* 0x0000001eff387819 */ /* 0x000fc400000116ef */
[----:B------:R-:W4:Y:S01]  /*0270*/  LD.E.64 R8, desc[UR6][R164.64+0xf8] ;  /* 0x0000f806a4087980 */ /* 0x000f22000c101b00 */
[----:B------:R-:W-:Y:S01]  /*0280*/  IMAD.MOV.U32 R7, RZ, RZ, -0x1 ;  /* 0xffffffffff077424 */ /* 0x000fe200078e00ff */
[C---:B--2---:R-:W-:Y:S02]  /*0290*/  ISETP.NE.U32.AND P5, PT, R10.reuse, RZ, PT ;  /* 0x000000ff0a00720c */ /* 0x044fe40003fa5070 */
[----:B------:R-:W-:Y:S02]  /*02a0*/  ISETP.NE.U32.AND P1, PT, R10, RZ, PT ;  /* 0x000000ff0a00720c */ /* 0x000fe40003f25070 */
[----:B---3--:R-:W-:Y:S02]  /*02b0*/  ISETP.NE.U32.AND P3, PT, R2, RZ, PT ;  /* 0x000000ff0200720c */ /* 0x008fe40003f65070 */
[----:B------:R-:W-:Y:S02]  /*02c0*/  ISETP.NE.AND.EX P5, PT, R11, RZ, PT, P5 ;  /* 0x000000ff0b00720c */ /* 0x000fe40003fa5350 */
[----:B----4-:R-:W-:-:S02]  /*02d0*/  ISETP.NE.U32.AND P4, PT, R12, RZ, PT ;  /* 0x000000ff0c00720c */ /* 0x010fc40003f85070 */
[----:B------:R-:W-:Y:S02]  /*02e0*/  ISETP.NE.AND.EX P3, PT, R3, RZ, PT, P3 ;  /* 0x000000ff0300720c */ /* 0x000fe40003f65330 */
[----:B------:R-:W-:Y:S02]  /*02f0*/  ISETP.NE.AND.EX P4, PT, R13, RZ, PT, P4 ;  /* 0x000000ff0d00720c */ /* 0x000fe40003f85340 */
[----:B------:R-:W-:Y:S01]  /*0300*/  IADD3 R24, P0, PT, R12, R57, RZ ;  /* 0x000000390c187210 */ /* 0x000fe20007f1e0ff */
[----:B------:R-:W-:Y:S01]  /*0310*/  IMAD.MOV.U32 R12, RZ, RZ, RZ ;  /* 0x000000ffff0c7224 */ /* 0x000fe200078e00ff */
        /* <DEDUP_REMOVED lines=21> */
.L_x_3234:
[----:B------:R-:W-:Y:S05]  /*0470*/  BSYNC.RECONVERGENT B0 ;  /* 0x0000000000007941 */ /* 0x000fea0003800200 */
.L_x_3233:
[----:B------:R-:W-:Y:S04]  /*0480*/  BSSY.RECONVERGENT B0, `(.L_x_3235) ;  /* 0x0000007000007945 */ /* 0x000fe80003800200 */
[----:B------:R-:W-:Y:S05]  /*0490*/  @!P3 BRA `(.L_x_3236) ;  /* 0x000000000014b947 */ /* 0x000fea0003800000 */
[----:B------:R-:W2:Y:S02]  /*04a0*/  LD.E.U8 R2, desc[UR6][R164.64+0x1b2] ;  /* 0x0001b206a4027980 */ /* 0x000ea4000c101100 */
[----:B--2---:R-:W-:-:S13]  /*04b0*/  ISETP.NE.AND P1, PT, R2, RZ, PT ;  /* 0x000000ff0200720c */ /* 0x004fda0003f25270 */
[----:B-----5:R-:W2:Y:S02]  /*04c0*/  @P1 LD.E R55, desc[UR6][R10.64+0x4] ;  /* 0x000004060a371980 */ /* 0x020ea4000c101900 */
[----:B--2---:R-:W-:-:S06]  /*04d0*/  @P1 IADD3 R55, PT, PT, R55, -R13, RZ ;  /* 0x8000000d37371210 */ /* 0x004fcc0007ffe0ff */
[----:B------:R2:W5:Y:S02]  /*04e0*/  @!P1 LD.E R55, desc[UR6][R10.64] ;  /* 0x000000060a379980 */ /* 0x000564000c101900 */
.L_x_3236:
[----:B------:R-:W-:Y:S05]  /*04f0*/  BSYNC.RECONVERGENT B0 ;  /* 0x0000000000007941 */ /* 0x000fea0003800200 */
.L_x_3235:
[----:B------:R-:W-:Y:S01]  /*0500*/  BSSY.RECONVERGENT B1, `(.L_x_3237) ;  /* 0x0000012000017945 */ /* 0x000fe20003800200 */
[----:B-----5:R-:W-:Y:S02]  /*0510*/  @P5 IADD3 R237, PT, PT, R0, -R7, RZ ;  /* 0x8000000700ed5210 */ /* 0x020fe40007ffe0ff */
[----:B------:R-:W-:Y:S01]  /*0520*/  IADD3 R55, PT, PT, R55, -R12, RZ ;  /* 0x8000000c37377210 */ /* 0x000fe20007ffe0ff */
[----:B------:R-:W-:Y:S05]  /*0530*/  @!P0 BRA `(.L_x_3238) ;  /* 0x0000000000148947 */ /* 0x000fea0003800000 */
[----:B------:R-:W-:-:S05]  /*0540*/  IADD3 R48, P0, PT, R8, R57, RZ ;  /* 0x0000003908307210 */ /* 0x000fca0007f1e0ff */
[----:B------:R-:W-:-:S05]  /*0550*/  IMAD.X R49, R9, 0x1, R56, P0 ;  /* 0x0000000109317824 */ /* 0x000fca00000e0638 */
[----:B------:R-:W3:Y:S02]  /*0560*/  LD.E R48, desc[UR6][R48.64] ;  /* 0x0000000630307980 */ /* 0x000ee4000c101900 */
[----:B---3--:R-:W-:Y:S01]  /*0570*/  IADD3 R48, PT, PT, R48, -R12, RZ ;  /* 0x8000000c30307210 */ /* 0x008fe20007ffe0ff */
[----:B------:R-:W-:Y:S05]  /*0580*/  BRA `(.L_x_3239) ;  /* 0x0000000000247947 */ /* 0x000fea0003800000 */
.L_x_3238:
[----:B------:R-:W3:Y:S01]  /*0590*/  LD.E.64 R2, desc[UR6][R164.64+0x108] ;  /* 0x00010806a4027980 */ /* 0x000ee2000c101b00 */
[----:B------:R-:W-:Y:S01]  /*05a0*/  BSSY.RECONVERGENT B0, `(.L_x_3240) ;  /* 0x0000006000007945 */ /* 0x000fe20003800200 */
[----:B------:R-:W-:Y:S01]  /*05b0*/  IMAD.MOV.U32 R48, RZ, RZ, RZ ;  /* 0x000000ffff307224 */ /* 0x000fe200078e00ff */
[----:B---3--:R-:W-:-:S04]  /*05c0*/  ISETP.NE.U32.AND P0, PT, R2, RZ, PT ;  /* 0x000000ff0200720c */ /* 0x008fc80003f05070 */
[----:B------:R-:W-:-:S13]  /*05d0*/  ISETP.NE.AND.EX P0, PT, R3, RZ, PT, P0 ;  /* 0x000000ff0300720c */ /* 0x000fda0003f05300 */
[----:B------:R-:W-:Y:S05]  /*05e0*/  @!P0 BRA `(.L_x_3241) ;  /* 0x0000000000048947 */ /* 0x000fea0003800000 */
[----:B------:R3:W5:Y:S02]  /*05f0*/  LD.E R48, desc[UR6][R164.64+0xbc] ;  /* 0x0000bc06a4307980 */ /* 0x000764000c101900 */
.L_x_3241:
[----:B------:R-:W-:Y:S05]  /*0600*/  BSYNC.RECONVERGENT B0 ;  /* 0x0000000000007941 */ /* 0x000fea0003800200 */
.L_x_3240:
[----:B-----5:R-:W-:Y:S02]  /*0610*/  IADD3 R48, PT, PT, R55, R48, RZ ;  /* 0x0000003037307210 */ /* 0x020fe40007ffe0ff */
.L_x_3239:
[----:B------:R-:W-:Y:S05]  /*0620*/  BSYNC.RECONVERGENT B1 ;  /* 0x0000000000017941 */ /* 0x000fea0003800200 */
.L_x_3237:
[----:B------:R-:W-:Y:S01]  /*0630*/  IMAD.SHL.U32 R59, R235, 0x40, RZ ;  /* 0x00000040eb3b7824 */ /* 0x000fe200078e00ff */
[----:B------:R-:W-:Y:S01]  /*0640*/  MOV R2, R234 ;  /* 0x000000ea00027202 */ /* 0x000fe20000000f00 */
[----:B------:R-:W-:-:S03]  /*0650*/  IMAD.MOV.U32 R3, RZ, RZ, 0x0 ;  /* 0x00000000ff037424 */ /* 0x000fc600078e00ff */
[----:B------:R-:W-:-:S13]  /*0660*/  ISETP.GT.AND P0, PT, R237, R59, PT ;  /* 0x0000003bed00720c */ /* 0x000fda0003f04270 */
[----:B-123--:R-:W-:Y:S05]  /*0670*/  @!P0 RET.REL.NODEC R2 `(_ZN5flash24flash_fwd_splitkv_kernelI23Flash_fwd_kernel_traitsILi64ELi64ELi256ELi4ELb0ELb0EN7cutlass10bfloat16_tE19Flash_kernel_traitsILi64ELi64ELi256ELi4ES3_EELb0ELb1ELb0ELb0ELb0ELb0ELb1ELb1EEEvNS_16Flash_fwd_paramsE) ;  /* 0xfffffff802608950 */ /* 0x00efea0003c3ffff */
        /* <DEDUP_REMOVED lines=63> */
[----:B------:R-:W-:Y:S01]  /*0a70*/  IMAD.SHL.U32 R2, R167, 0x4, RZ ;  /* 0x00000004a7027824 */ /* 0x000fe200078e00ff */
[----:B------:R-:W-:Y:S01]  /*0a80*/  SHF.R.U32.HI R167, RZ, 0x4, R167 ;  /* 0x00000004ffa77819 */ /* 0x000fe200000116a7 */
[----:B----4-:R-:W-:Y:S02]  /*0a90*/  IMAD R5, R3, R4, RZ ;  /* 0x0000000403057224 */ /* 0x010fe400078e02ff */
[----:B------:R-:W-:Y:S01]  /*0aa0*/  IMAD.IADD R59, R237, 0x1, -R59 ;  /* 0x00000001ed3b7824 */ /* 0x000fe200078e0a3b */
[C---:B------:R-:W-:Y:S01]  /*0ab0*/  LOP3.LUT R4, R2.reuse, 0xffc, RZ, 0xc0, !PT ;  /* 0x00000ffc02047812 */ /* 0x040fe200078ec0ff */
[----:B------:R-:W-:Y:S01]  /*0ac0*/  VIADD R8, R167, 0x18 ;  /* 0x00000018a7087836 */ /* 0x000fe20000000000 */
[----:B------:R-:W-:Y:S02]  /*0ad0*/  LOP3.LUT R2, R2, 0x3c, RZ, 0xc0, !PT ;  /* 0x0000003c02027812 */ /* 0x000fe400078ec0ff */
[----:B------:R-:W-:-:S02]  /*0ae0*/  IADD3 R4, P0, PT, R5, R4, RZ ;  /* 0x0000000405047210 */ /* 0x000fc40007f1e0ff */
[C---:B------:R-:W-:Y:S02]  /*0af0*/  ISETP.NE.AND P6, PT, R2.reuse, RZ, PT ;  /* 0x000000ff0200720c */ /* 0x040fe40003fc5270 */
[----:B-----5:R-:W-:Y:S01]  /*0b00*/  ISETP.GE.AND P1, PT, R2, R0, PT ;  /* 0x000000000200720c */ /* 0x020fe20003f26270 */
[----:B------:R-:W-:Y:S01]  /*0b10*/  VIADD R2, R167, 0x8 ;  /* 0x00000008a7027836 */ /* 0x000fe20000000000 */
[----:B------:R-:W-:Y:S01]  /*0b20*/  LEA.HI.X.SX32 R5, R5, RZ, 0x1, P0 ;  /* 0x000000ff05057211 */ /* 0x000fe200000f0eff */
[C---:B------:R-:W-:Y:S01]  /*0b30*/  VIADD R0, R167.reuse, 0x10 ;  /* 0x00000010a7007836 */ /* 0x040fe20000000000 */
[----:B------:R-:W-:Y:S01]  /*0b40*/  LEA R10, P0, R4, R6, 0x2 ;  /* 0x00000006040a7211 */ /* 0x000fe200078010ff */
[C---:B------:R-:W-:Y:S01]  /*0b50*/  VIADD R6, R167.reuse, 0x28 ;  /* 0x00000028a7067836 */ /* 0x040fe20000000000 */
[-C--:B------:R-:W-:Y:S02]  /*0b60*/  ISETP.GE.OR P3, PT, R167, R59.reuse, P1 ;  /* 0x0000003ba700720c */ /* 0x080fe40000f66670 */
[----:B------:R-:W-:-:S02]  /*0b70*/  ISETP.GE.OR P2, PT, R2, R59, P1 ;  /* 0x0000003b0200720c */ /* 0x000fc40000f46670 */
[----:B------:R-:W-:Y:S02]  /*0b80*/  ISETP.GE.OR P5, PT, R0, R59, P1 ;  /* 0x0000003b0000720c */ /* 0x000fe40000fa6670 */
[----:B------:R-:W-:Y:S01]  /*0b90*/  LEA.HI.X R11, R4, R7, R5, 0x2, P0 ;  /* 0x00000007040b7211 */ /* 0x000fe200000f1405 */
[C---:B------:R-:W-:Y:S01]  /*0ba0*/  VIADD R7, R167.reuse, 0x20 ;  /* 0x00000020a7077836 */ /* 0x040fe20000000000 */
        /* <DEDUP_REMOVED lines=17> */
[----:B------:R-:W-:Y:S01]  /*0cc0*/  ISETP.GE.OR P4, PT, R0, R59, P6 ;  /* 0x0000003b0000720c */ /* 0x000fe20003786670 */
        /* <DEDUP_REMOVED lines=25> */
[----:B-1----:R-:W-:Y:S05]  /*0e60*/  @P6 RET.REL.NODEC R2 `(_ZN5flash24flash_fwd_splitkv_kernelI23Flash_fwd_kernel_traitsILi64ELi64ELi256ELi4ELb0ELb0EN7cutlass10bfloat16_tE19Flash_kernel_traitsILi64ELi64ELi256ELi4ES3_EELb0ELb1ELb0ELb0ELb0ELb0ELb1ELb1EEEvNS_16Flash_fwd_paramsE) ;  /* 0xfffffff002646950 */ /* 0x002fea0003c3ffff */
[----:B------:R-:W-:Y:S02]  /*0e70*/  MOV R0, 0xff800000 ;  /* 0xff80000000007802 */ /* 0x000fe40000000f00 */
[----:B------:R-:W-:-:S03]  /*0e80*/  MOV R235, 0x0 ;  /* 0x0000000000eb7802 */ /* 0x000fc60000000f00 */
[----:B------:R1:W-:Y:S02]  /*0e90*/  ST.E desc[UR6][R12.64+0xe0], R0 ;  /* 0x0000e0000c007985 */ /* 0x0003e4000c101906 */
[----:B-1----:R-:W-:Y:S05]  /*0ea0*/  RET.REL.NODEC R234 `(_ZN5flash24flash_fwd_splitkv_kernelI23Flash_fwd_kernel_traitsILi64ELi64ELi256ELi4ELb0ELb0EN7cutlass10bfloat16_tE19Flash_kernel_traitsILi64ELi64ELi256ELi4ES3_EELb0ELb1ELb0ELb0ELb0ELb0ELb1ELb1EEEvNS_16Flash_fwd_paramsE) ;  /* 0xfffffff0ea547950 */ /* 0x002fea0003c3ffff */
.L_x_3242:
        /* <DEDUP_REMOVED lines=54> */
[----:B------:R-:W-:-:S06]  /*1210*/  IMAD.WIDE R2, R8, 0x4, R2 ;  /* 0x0000000408027825 */ /* 0x000fcc00078e0202 */
        /* <DEDUP_REMOVED lines=50> */
.L_x_3244:
        /* <DEDUP_REMOVED lines=8> */
[----:B------:R-:W-:Y:S01]  /*15c0*/  IMAD.MOV.U32 R20, RZ, RZ, RZ ;  /* 0x000000ffff147224 */ /* 0x000fe200078e00ff */
[----:B------:R-:W-:-:S02]  /*15d0*/  IABS R6, R238 ;  /* 0x000000ee00067213 */ /* 0x000fc40000000000 */
        /* <DEDUP_REMOVED lines=8> */
[----:B------:R-:W-:Y:S02]  /*1660*/  IABS R4, R0 ;  /* 0x0000000000047213 */ /* 0x000fe40000000000 */
[----:B-1----:R-:W-:-:S05]  /*1670*/  IADD3 R2, PT, PT, RZ, -R21, RZ ;  /* 0x80000015ff027210 */ /* 0x002fca0007ffe0ff */
[----:B------:R-:W-:-:S04]  /*1680*/  IMAD R9, R2, R3, RZ ;  /* 0x0000000302097224 */ /* 0x000fc800078e02ff */
[----:B------:R-:W-:Y:S01]  /*1690*/  IMAD.HI.U32 R9, R21, R9, R20 ;  /* 0x0000000915097227 */ /* 0x000fe200078e0014 */
[----:B------:R-:W-:-:S05]  /*16a0*/  IADD3 R4, PT, PT, RZ, -R4, RZ ;  /* 0x80000004ff047210 */ /* 0x000fca0007ffe0ff */
[----:B------:R-:W-:-:S04]  /*16b0*/  IMAD.HI.U32 R9, R9, R6, RZ ;  /* 0x0000000609097227 */ /* 0x000fc800078e00ff */
[----:B------:R-:W-:-:S05]  /*16c0*/  IMAD R4, R9, R4, R6 ;  /* 0x0000000409047224 */ /* 0x000fca00078e0206 */
[----:B------:R-:W-:Y:S01]  /*16d0*/  ISETP.GT.U32.AND P1, PT, R3, R4, PT ;  /* 0x000000040300720c */ /* 0x000fe20003f24070 */
[-C--:B--2---:R-:W-:Y:S02]  /*16e0*/  @!P2 IMAD R2, R225, R12.reuse, RZ ;  /* 0x0000000ce102a224 */ /* 0x084fe400078e02ff */
[----:B------:R-:W-:-:S04]  /*16f0*/  @!P2 IMAD.WIDE.U32 R20, R224, R12, RZ ;  /* 0x0000000ce014a225 */ /* 0x000fc800078e00ff */
[----:B------:R-:W-:Y:S01]  /*1700*/  @!P2 IMAD R2, R5, R224, R2 ;  /* 0x000000e00502a224 */ /* 0x000fe200078e0202 */
[----:B------:R-:W-:Y:S01]  /*1710*/  @P2 IADD3 R6, PT, PT, R12, R13, RZ ;  /* 0x0000000d0c062210 */ /* 0x000fe20007ffe0ff */
[-C--:B---3-5:R-:W-:Y:S02]  /*1720*/  @!P2 IMAD R5, R19, R10.reuse, RZ ;  /* 0x0000000a1305a224 */ /* 0x0a8fe400078e02ff */
[----:B------:R-:W-:Y:S02]  /*1730*/  @!P2 IMAD.IADD R21, R21, 0x1, R2 ;  /* 0x000000011515a824 */ /* 0x000fe400078e0202 */
[-C--:B------:R-:W-:Y:S02]  /*1740*/  @!P1 IADD3 R4, PT, PT, R4, -R3.reuse, RZ ;  /* 0x8000000304049210 */ /* 0x080fe40007ffe0ff */
[----:B------:R-:W-:Y:S02]  /*1750*/  @!P2 SHF.R.S32.HI R2, RZ, 0x1f, R10 ;  /* 0x0000001fff02a819 */ /* 0x000fe4000001140a */
[----:B------:R-:W-:Y:S01]  /*1760*/  ISETP.GE.U32.AND P5, PT, R4, R3, PT ;  /* 0x000000030400720c */ /* 0x000fe20003fa6070 */
[----:B------:R-:W-:Y:S01]  /*1770*/  @!P2 IMAD.WIDE.U32 R20, R18, R10, R20 ;  /* 0x0000000a1214a225 */ /* 0x000fe200078e0014 */
[----:B------:R-:W-:-:S03]  /*1780*/  LOP3.LUT R3, R238, R0, RZ, 0x3c, !PT ;  /* 0x00000000ee037212 */ /* 0x000fc600078e3cff */
[----:B------:R-:W-:Y:S01]  /*1790*/  @!P2 IMAD R5, R18, R2, R5 ;  /* 0x000000021205a224 */ /* 0x000fe200078e0205 */
[----:B------:R-:W-:Y:S01]  /*17a0*/  ISETP.GE.AND P0, PT, R3, RZ, PT ;  /* 0x000000ff0300720c */ /* 0x000fe20003f06270 */
[-C--:B------:R-:W-:Y:S02]  /*17b0*/  @P2 IMAD R2, R225, R6.reuse, RZ ;  /* 0x00000006e1022224 */ /* 0x080fe400078e02ff */
[----:B------:R-:W-:Y:S01]  /*17c0*/  @P2 IMAD.WIDE.U32 R18, R224, R6, RZ ;  /* 0x00000006e0122225 */ /* 0x000fe200078e00ff */
[----:B------:R-:W-:Y:S02]  /*17d0*/  ISETP.NE.AND P3, PT, R0, RZ, PT ;  /* 0x000000ff0000720c */ /* 0x000fe40003f65270 */
[----:B------:R-:W-:Y:S01]  /*17e0*/  @!P2 MOV R8, R20 ;  /* 0x000000140008a202 */ /* 0x000fe20000000f00 */
[----:B------:R-:W-:Y:S01]  /*17f0*/  @!P2 IMAD.IADD R5, R21, 0x1, R5 ;  /* 0x000000011505a824 */ /* 0x000fe200078e0205 */
[----:B------:R-:W-:Y:S01]  /*1800*/  @P2 IADD3 R5, PT, PT, R19, R2, RZ ;  /* 0x0000000213052210 */ /* 0x000fe20007ffe0ff */
[----:B------:R-:W-:Y:S01]  /*1810*/  @P2 IMAD.MOV.U32 R8, RZ, RZ, R18 ;  /* 0x000000ffff082224 */ /* 0x000fe200078e0012 */
[----:B------:R-:W-:Y:S01]  /*1820*/  @!P1 IADD3 R9, PT, PT, R9, 0x1, RZ ;  /* 0x0000000109099810 */ /* 0x000fe20007ffe0ff */
[----:B------:R-:W-:Y:S01]  /*1830*/  @!P2 IMAD R3, R227, R12, RZ ;  /* 0x0000000ce303a224 */ /* 0x000fe200078e02ff */
[----:B------:R-:W-:Y:S01]  /*1840*/  @!P2 SHF.R.S32.HI R2, RZ, 0x1f, R12 ;  /* 0x0000001fff02a819 */ /* 0x000fe2000001140c */
[----:B------:R-:W-:Y:S01]  /*1850*/  IMAD R4, R225, R11, RZ ;  /* 0x0000000be1047224 */ /* 0x000fe200078e02ff */
[----:B------:R-:W-:Y:S01]  /*1860*/  SHF.R.S32.HI R6, RZ, 0x1f, R11 ;  /* 0x0000001fff067819 */ /* 0x000fe2000001140b */
[----:B------:R-:W-:Y:S01]  /*1870*/  IMAD.MOV.U32 R19, RZ, RZ, R5 ;  /* 0x000000ffff137224 */ /* 0x000fe200078e0005 */
[----:B------:R-:W-:-:S02]  /*1880*/  MOV R18, R8 ;  /* 0x0000000800127202 */ /* 0x000fc40000000f00 */
[----:B------:R-:W-:Y:S01]  /*1890*/  @P5 IADD3 R9, PT, PT, R9, 0x1, RZ ;  /* 0x0000000109095810 */ /* 0x000fe20007ffe0ff */
[----:B------:R-:W-:Y:S02]  /*18a0*/  @!P2 IMAD R2, R2, R226, R3 ;  /* 0x000000e20202a224 */ /* 0x000fe400078e0203 */
[----:B------:R-:W-:-:S04]  /*18b0*/  @!P2 IMAD.WIDE.U32 R20, R226, R12, RZ ;  /* 0x0000000ce214a225 */ /* 0x000fc800078e00ff */
[----:B------:R-:W-:Y:S02]  /*18c0*/  IMAD R4, R6, R224, R4 ;  /* 0x000000e006047224 */ /* 0x000fe400078e0204 */
[----:B------:R-:W-:-:S04]  /*18d0*/  IMAD.WIDE.U32 R18, R224, R11, R18 ;  /* 0x0000000be0127225 */ /* 0x000fc800078e0012 */
[----:B------:R-:W-:Y:S01]  /*18e0*/  @!P0 IMAD.MOV R9, RZ, RZ, -R9 ;  /* 0x000000ffff098224 */ /* 0x000fe200078e0a09 */
[----:B------:R-:W-:Y:S02]  /*18f0*/  @!P3 LOP3.LUT R9, RZ, R0, RZ, 0x33, !PT ;  /* 0x00000000ff09b212 */ /* 0x000fe400078e33ff */
[----:B------:R-:W-:Y:S01]  /*1900*/  @!P2 IADD3 R21, PT, PT, R21, R2, RZ ;  /* 0x000000021515a210 */ /* 0x000fe20007ffe0ff */
[----:B----4-:R-:W-:Y:S01]  /*1910*/  @!P2 IMAD R3, R17, R10, RZ ;  /* 0x0000000a1103a224 */ /* 0x010fe200078e02ff */
[----:B------:R-:W-:Y:S01]  /*1920*/  IADD3 R19, PT, PT, R19, R4, RZ ;  /* 0x0000000413137210 */ /* 0x000fe20007ffe0ff */
[----:B------:R-:W-:Y:S01]  /*1930*/  IMAD R4, R15, R9, RZ ;  /* 0x000000090f047224 */ /* 0x000fe200078e02ff */
[----:B------:R-:W-:Y:S02]  /*1940*/  @!P2 SHF.R.S32.HI R2, RZ, 0x1f, R10 ;  /* 0x0000001fff02a819 */ /* 0x000fe4000001140a */
[----:B------:R-:W-:Y:S02]  /*1950*/  SHF.R.S32.HI R5, RZ, 0x1f, R9 ;  /* 0x0000001fff057819 */ /* 0x000fe40000011409 */
[----:B------:R-:W-:Y:S01]  /*1960*/  @P2 IADD3 R12, PT, PT, R12, R13, RZ ;  /* 0x0000000d0c0c2210 */ /* 0x000fe20007ffe0ff */
[----:B------:R-:W-:-:S02]  /*1970*/  @!P2 IMAD R2, R16, R2, R3 ;  /* 0x000000021002a224 */ /* 0x000fc400078e0203 */
[----:B------:R-:W-:Y:S02]  /*1980*/  IMAD R5, R14, R5, R4 ;  /* 0x000000050e057224 */ /* 0x000fe400078e0204 */
[----:B------:R-:W-:-:S04]  /*1990*/  @!P2 IMAD.WIDE.U32 R16, R16, R10, R20 ;  /* 0x0000000a1010a225 */ /* 0x000fc800078e0014 */
[----:B------:R-:W-:Y:S02]  /*19a0*/  @P2 IMAD R4, R227, R12, RZ ;  /* 0x0000000ce3042224 */ /* 0x000fe400078e02ff */
[----:B------:R-:W-:-:S04]  /*19b0*/  IMAD.WIDE.U32 R8, R14, R9, R18 ;  /* 0x000000090e087225 */ /* 0x000fc800078e0012 */
[----:B------:R-:W-:Y:S01]  /*19c0*/  @P2 IMAD.WIDE.U32 R12, R226, R12, RZ ;  /* 0x0000000ce20c2225 */ /* 0x000fe200078e00ff */
[----:B------:R-:W-:-:S03]  /*19d0*/  MOV R3, R8 ;  /* 0x0000000800037202 */ /* 0x000fc60000000f00 */
[----:B------:R-:W-:Y:S01]  /*19e0*/  @!P2 IMAD.IADD R18, R17, 0x1, R2 ;  /* 0x000000011112a824 */ /* 0x000fe200078e0202 */
[----:B------:R-:W-:Y:S01]  /*19f0*/  @!P2 MOV R17, R16 ;  /* 0x000000100011a202 */ /* 0x000fe20000000f00 */
[----:B------:R-:W-:Y:S01]  /*1a00*/  IMAD.IADD R2, R9, 0x1, R5 ;  /* 0x0000000109027824 */ /* 0x000fe200078e0205 */
[----:B------:R-:W-:Y:S02]  /*1a10*/  @P2 IADD3 R18, PT, PT, R13, R4, RZ ;  /* 0x000000040d122210 */ /* 0x000fe40007ffe0ff */
[----:B------:R-:W-:Y:S02]  /*1a20*/  @P2 MOV R17, R12 ;  /* 0x0000000c00112202 */ /* 0x000fe40000000f00 */
.L_x_3245:
[----:B------:R-:W-:Y:S05]  /*1a30*/  BSYNC.RECONVERGENT B0 ;  /* 0x0000000000007941 */ /* 0x000fea0003800200 */
.L_x_3243:
        /* <DEDUP_REMOVED lines=10> */
[----:B-----5:R-:W1:Y:S08]  /*1ae0*/  I2F.RP R10, R19 ;  /* 0x00000013000a7306 */ /* 0x020e700000209400 */
        /* <DEDUP_REMOVED lines=9> */
[----:B------:R-:W-:-:S04]  /*1b80*/  IMAD.HI.U32 R16, R31, R16, R30 ;  /* 0x000000101f107227 */ /* 0x000fc800078e001e */
[----:B------:R-:W-:Y:S01]  /*1b90*/  IMAD.MOV R10, RZ, RZ, -R10 ;  /* 0x000000ffff0a7224 */ /* 0x000fe200078e0a0a */
[----:B------:R-:W-:-:S05]  /*1ba0*/  IABS R24, R238 ;  /* 0x000000ee00187213 */ /* 0x000fca0000000000 */
[----:B------:R-:W-:-:S04]  /*1bb0*/  IMAD.HI.U32 R16, R16, R24, RZ ;  /* 0x0000001810107227 */ /* 0x000fc800078e00ff */
[----:B------:R-:W-:-:S05]  /*1bc0*/  IMAD R24, R16, R10, R24 ;  /* 0x0000000a10187224 */ /* 0x000fca00078e0218 */
[----:B------:R-:W-:Y:S01]  /*1bd0*/  ISETP.GT.U32.AND P3, PT, R19, R24, PT ;  /* 0x000000181300720c */ /* 0x000fe20003f64070 */
[----:B------:R-:W1:Y:S01]  /*1be0*/  S2R R47, SR_CgaCtaId ;  /* 0x00000000002f7919 */ /* 0x000e620000008800 */
[----:B------:R-:W-:Y:S01]  /*1bf0*/  LOP3.LUT R10, R238, R0, RZ, 0x3c, !PT ;  /* 0x00000000ee0a7212 */ /* 0x000fe200078e3cff */
[----:B------:R-:W-:-:S03]  /*1c00*/  IMAD.SHL.U32 R33, R167, 0x8, RZ ;  /* 0x00000008a7217824 */ /* 0x000fc600078e00ff */
[----:B------:R-:W-:Y:S02]  /*1c10*/  ISETP.GE.AND P2, PT, R10, RZ, PT ;  /* 0x000000ff0a00720c */ /* 0x000fe40003f46270 */
[----:B------:R-:W-:-:S05]  /*1c20*/  LOP3.LUT R10, R33, 0x38, RZ, 0xc0, !PT ;  /* 0x00000038210a7812 */ /* 0x000fca00078ec0ff */
[----:B------:R-:W-:-:S04]  /*1c30*/  @!P3 IADD3 R24, PT, PT, R24, -R19, RZ ;  /* 0x800000131818b210 */ /* 0x000fc80007ffe0ff */
[----:B------:R-:W-:Y:S02]  /*1c40*/  ISETP.GE.U32.AND P4, PT, R24, R19, PT ;  /* 0x000000131800720c */ /* 0x000fe40003f86070 */
[C---:B------:R-:W-:Y:S02]  /*1c50*/  LOP3.LUT R46, R33.reuse, 0x1c0, RZ, 0xc0, !PT ;  /* 0x000001c0212e7812 */ /* 0x040fe400078ec0ff */
[----:B------:R-:W-:Y:S01]  /*1c60*/  IADD3 R24, P1, PT, R10, R17, RZ ;  /* 0x000000110a187210 */ /* 0x000fe20007f3e0ff */
[----:B------:R-:W-:Y:S01]  /*1c70*/  @!P3 VIADD R16, R16, 0x1 ;  /* 0x000000011010b836 */ /* 0x000fe20000000000 */
[----:B------:R-:W-:Y:S01]  /*1c80*/  LOP3.LUT R17, R33, 0x1e00, RZ, 0xc0, !PT ;  /* 0x00001e0021117812 */ /* 0x000fe200078ec0ff */
[----:B------:R-:W-:Y:S01]  /*1c90*/  IMAD R6, R6, R226, RZ ;  /* 0x000000e206067224 */ /* 0x000fe200078e02ff */
[----:B------:R-:W-:Y:S01]  /*1ca0*/  LOP3.LUT R46, R46, 0x38, R167, 0xf8, !PT ;  /* 0x000000382e2e7812 */ /* 0x000fe200078ef8a7 */
[----:B------:R-:W-:Y:S01]  /*1cb0*/  IMAD.X R25, RZ, RZ, R18, P1 ;  /* 0x000000ffff197224 */ /* 0x000fe200008e0612 */
[----:B------:R-:W-:-:S02]  /*1cc0*/  ISETP.NE.AND P1, PT, R0, RZ, PT ;  /* 0x000000ff0000720c */ /* 0x000fc40003f25270 */
[----:B------:R-:W-:Y:S01]  /*1cd0*/  LOP3.LUT R46, R17, R46, R10, 0xf6, !PT ;  /* 0x0000002e112e7212 */ /* 0x000fe200078ef60a */
[C---:B------:R-:W-:Y:S01]  /*1ce0*/  IMAD R17, R11.reuse, R227, R6 ;  /* 0x000000e30b117224 */ /* 0x040fe200078e0206 */
[----:B------:R-:W-:Y:S01]  /*1cf0*/  @P4 IADD3 R16, PT, PT, R16, 0x1, RZ ;  /* 0x0000000110104810 */ /* 0x000fe20007ffe0ff */
[----:B------:R-:W-:Y:S01]  /*1d00*/  IMAD.WIDE.U32 R24, R11, R226, R24 ;  /* 0x000000e20b187225 */ /* 0x000fe200078e0018 */
[----:B------:R-:W-:-:S03]  /*1d10*/  MOV R19, 0x400 ;  /* 0x0000040000137802 */ /* 0x000fc60000000f00 */
[----:B------:R-:W-:Y:S02]  /*1d20*/  IMAD.MOV.U32 R6, RZ, RZ, R16 ;  /* 0x000000ffff067224 */ /* 0x000fe400078e0010 */
[----:B------:R-:W-:Y:S01]  /*1d30*/  IMAD.IADD R25, R25, 0x1, R17 ;  /* 0x0000000119197824 */ /* 0x000fe200078e0211 */
[----:B-1----:R-:W-:Y:S01]  /*1d40*/  LEA R47, R47, R19, 0x18 ;  /* 0x000000132f2f7211 */ /* 0x002fe200078ec0ff */
[----:B------:R-:W-:Y:S01]  /*1d50*/  @!P2 IMAD.MOV R6, RZ, RZ, -R6 ;  /* 0x000000ffff06a224 */ /* 0x000fe200078e0a06 */
[----:B------:R-:W-:-:S04]  /*1d60*/  @!P1 LOP3.LUT R6, RZ, R0, RZ, 0x33, !PT ;  /* 0x00000000ff069212 */ /* 0x000fc800078e33ff */
[----:B------:R-:W-:Y:S01]  /*1d70*/  SHF.R.S32.HI R0, RZ, 0x1f, R6 ;  /* 0x0000001fff007819 */ /* 0x000fe20000011406 */
[----:B------:R-:W-:Y:S01]  /*1d80*/  IMAD.WIDE.U32 R24, R6, R26, R24 ;  /* 0x0000001a06187225 */ /* 0x000fe200078e0018 */
[----:B------:R-:W-:Y:S02]  /*1d90*/  SHF.R.U32.HI R136, RZ, 0x3, R167 ;  /* 0x00000003ff887819 */ /* 0x000fe400000116a7 */
[----:B------:R-:W-:-:S03]  /*1da0*/  MOV R137, RZ ;  /* 0x000000ff00897202 */ /* 0x000fc60000000f00 */
[----:B------:R-:W-:Y:S01]  /*1db0*/  IMAD R232, R227, R136, RZ ;  /* 0x00000088e3e87224 */ /* 0x000fe200078e02ff */
[----:B------:R-:W-:Y:S01]  /*1dc0*/  LOP3.LUT R241, R241, R240, RZ, 0x3c, !PT ;  /* 0x000000f0f1f17212 */ /* 0x000fe200078e3cff */
[----:B------:R-:W-:Y:S02]  /*1dd0*/  IMAD R229, R225, R136, RZ ;  /* 0x00000088e1e57224 */ /* 0x000fe400078e02ff */
[----:B------:R-:W-:Y:S01]  /*1de0*/  IMAD.SHL.U32 R58, R167, 0x4, RZ ;  /* 0x00000004a73a7824 */ /* 0x000fe200078e00ff */
[----:B------:R-:W-:Y:S01]  /*1df0*/  LOP3.LUT R240, R241, R240, RZ, 0x3c, !PT ;  /* 0x000000f0f1f07212 */ /* 0x000fe200078e3cff */
[----:B------:R-:W-:Y:S01]  /*1e00*/  IMAD.SHL.U32 R44, R45, 0x100, RZ ;  /* 0x000001002d2c7824 */ /* 0x000fe200078e00ff */
[----:B------:R-:W-:Y:S01]  /*1e10*/  SHF.L.U64.HI R52, R224, 0x4, R225 ;  /* 0x00000004e0347819 */ /* 0x000fe200000102e1 */
[----:B------:R-:W-:Y:S01]  /*1e20*/  IMAD.SHL.U32 R49, R226, 0x10, RZ ;  /* 0x00000010e2317824 */ /* 0x000fe200078e00ff */
[----:B------:R-:W-:Y:S01]  /*1e30*/  SHF.L.U32 R51, R224, 0x4, RZ ;  /* 0x00000004e0337819 */ /* 0x000fe200000006ff */
[----:B------:R-:W-:Y:S01]  /*1e40*/  VIADD R54, R44, 0xffffff00 ;  /* 0xffffff002c367836 */ /* 0x000fe20000000000 */
[----:B------:R-:W-:-:S02]  /*1e50*/  SHF.L.U64.HI R50, R226, 0x4, R227 ;  /* 0x00000004e2327819 */ /* 0x000fc400000102e3 */
[----:B------:R-:W-:Y:S02]  /*1e60*/  LOP3.LUT R58, R58, 0x1c, RZ, 0xc0, !PT ;  /* 0x0000001c3a3a7812 */ /* 0x000fe400078ec0ff */
[----:B------:R-:W-:Y:S02]  /*1e70*/  LEA R46, R46, R47, 0x1 ;  /* 0x0000002f2e2e7211 */ /* 0x000fe400078e08ff */
[----:B------:R-:W-:Y:S01]  /*1e80*/  LOP3.LUT R241, R241, R240, RZ, 0x3c, !PT ;  /* 0x000000f0f1f17212 */ /* 0x000fe200078e3cff */
[----:B--2---:R-:W-:-:S04]  /*1e90*/  @P0 IMAD.WIDE.U32 R16, R22, R7, RZ ;  /* 0x0000000716100225 */ /* 0x004fc800078e00ff */
[----:B------:R-:W-:Y:S02]  /*1ea0*/  @P0 IMAD R19, R23, R7, RZ ;  /* 0x0000000717130224 */ /* 0x000fe400078e02ff */
[-C--:B---3--:R-:W-:Y:S02]  /*1eb0*/  @!P0 IMAD R18, R29, R239.reuse, RZ ;  /* 0x000000ef1d128224 */ /* 0x088fe400078e02ff */
[----:B------:R-:W-:-:S03]  /*1ec0*/  @!P0 IMAD.WIDE.U32 R28, R28, R239, RZ ;  /* 0x000000ef1c1c8225 */ /* 0x000fc600078e00ff */
[----:B------:R-:W-:Y:S02]  /*1ed0*/  @!P0 MOV R7, R28 ;  /* 0x0000001c00078202 */ /* 0x000fe40000000f00 */
[----:B------:R-:W-:Y:S01]  /*1ee0*/  @P0 MOV R7, R16 ;  /* 0x0000001000070202 */ /* 0x000fe20000000f00 */
[----:B------:R-:W-:Y:S02]  /*1ef0*/  @!P0 IMAD.IADD R18, R29, 0x1, R18 ;  /* 0x000000011d128824 */ /* 0x000fe400078e0212 */
[----:B------:R-:W-:Y:S01]  /*1f00*/  @P0 IMAD.IADD R18, R17, 0x1, R19 ;  /* 0x0000000111120824 */ /* 0x000fe200078e0213 */
[----:B------:R-:W-:Y:S01]  /*1f10*/  IADD3 R28, P1, PT, R10, R7, RZ ;  /* 0x000000070a1c7210 */ /* 0x000fe20007f3e0ff */
[----:B------:R-:W-:Y:S01]  /*1f20*/  IMAD R17, R27, R6, RZ ;  /* 0x000000061b117224 */ /* 0x000fe200078e02ff */
[----:B------:R-:W-:Y:S01]  /*1f30*/  SHF.R.S32.HI R16, RZ, 0x1f, R238 ;  /* 0x0000001fff107819 */ /* 0x000fe200000114ee */
[----:B------:R-:W-:Y:S02]  /*1f40*/  IMAD R7, R21, R238, RZ ;  /* 0x000000ee15077224 */ /* 0x000fe400078e02ff */
[----:B------:R-:W-:Y:S01]  /*1f50*/  IMAD.X R29, RZ, RZ, R18, P1 ;  /* 0x000000ffff1d7224 */ /* 0x000fe200008e0612 */
[----:B------:R-:W-:Y:S01]  /*1f60*/  @!P0 MOV R142, R22 ;  /* 0x00000016008e8202 */ /* 0x000fe20000000f00 */
[----:B------:R-:W-:Y:S01]  /*1f70*/  @!P0 IMAD.MOV.U32 R143, RZ, RZ, R23 ;  /* 0x000000ffff8f8224 */ /* 0x000fe200078e0017 */
[----:B------:R-:W-:Y:S01]  /*1f80*/  @P0 MOV R143, R23 ;  /* 0x00000017008f0202 */ /* 0x000fe20000000f00 */
[----:B------:R-:W-:-:S02]  /*1f90*/  IMAD R26, R0, R26, R17 ;  /* 0x0000001a001a7224 */ /* 0x000fc400078e0211 */
[----:B------:R-:W-:Y:S02]  /*1fa0*/  IMAD R7, R20, R16, R7 ;  /* 0x0000001014077224 */ /* 0x000fe400078e0207 */
[----:B------:R-:W-:-:S04]  /*1fb0*/  IMAD.WIDE.U32 R28, R238, R20, R28 ;  /* 0x00000014ee1c7225 */ /* 0x000fc800078e001c */
[----:B------:R-:W-:Y:S01]  /*1fc0*/  @P0 IMAD.MOV.U32 R142, RZ, RZ, R22 ;  /* 0x000000ffff8e0224 */ /* 0x000fe200078e0016 */
[----:B------:R-:W-:Y:S02]  /*1fd0*/  IADD3 R20, P0, PT, R10, R3, RZ ;  /* 0x000000030a147210 */ /* 0x000fe40007f1e0ff */
[----:B------:R-:W-:Y:S01]  /*1fe0*/  SHF.R.S32.HI R3, RZ, 0x1f, R55 ;  /* 0x0000001fff037819 */ /* 0x000fe20000011437 */
[----:B------:R-:W-:Y:S02]  /*1ff0*/  IMAD.IADD R19, R25, 0x1, R26 ;  /* 0x0000000119137824 */ /* 0x000fe400078e021a */
[----:B------:R-:W-:Y:S01]  /*2000*/  IMAD.MOV.U32 R18, RZ, RZ, R24 ;  /* 0x000000ffff127224 */ /* 0x000fe200078e0018 */
[----:B------:R-:W-:-:S03]  /*2010*/  LEA.HI R3, R3, R55, RZ, 0x8 ;  /* 0x0000003703037211 */ /* 0x000fc600078f40ff */
[----:B------:R-:W-:Y:S01]  /*2020*/  IMAD.WIDE.U32 R18, R136, R226, R18 ;  /* 0x000000e288127225 */ /* 0x000fe200078e0012 */
[----:B------:R-:W-:-:S03]  /*2030*/  SHF.R.S32.HI R3, RZ, 0x8, R3 ;  /* 0x00000008ff037819 */ /* 0x000fc60000011403 */
[----:B------:R-:W-:Y:S01]  /*2040*/  IMAD.X R21, RZ, RZ, R2, P0 ;  /* 0x000000ffff157224 */ /* 0x000fe200000e0602 */
[----:B------:R-:W-:Y:S02]  /*2050*/  IADD3 R232, PT, PT, R19, R232, RZ ;  /* 0x000000e813e87210 */ /* 0x000fe40007ffe0ff */
[----:B----4-:R-:W-:Y:S01]  /*2060*/  LEA R233, P0, R18, R8, 0x1 ;  /* 0x0000000812e97211 */ /* 0x010fe200078008ff */
[----:B------:R-:W-:Y:S01]  /*2070*/  IMAD.WIDE.U32 R16, R235, 0x40, R136 ;  /* 0x00000040eb107825 */ /* 0x000fe200078e0088 */
[----:B------:R-:W-:Y:S02]  /*2080*/  VIMNMX R53, PT, PT, R228, R3, !PT ;  /* 0x00000003e4357248 */ /* 0x000fe40007fe0100 */
[----:B------:R-:W-:Y:S01]  /*2090*/  LEA.HI.X R232, R18, R9, R232, 0x1, P0 ;  /* 0x0000000912e87211 */ /* 0x000fe200000f0ce8 */
[----:B------:R-:W-:Y:S01]  /*20a0*/  IMAD R2, R17, R142, RZ ;  /* 0x0000008e11027224 */ /* 0x000fe200078e02ff */
[----:B------:R-:W-:Y:S01]  /*20b0*/  ISETP.GT.AND P0, PT, R45, R53, PT ;  /* 0x000000352d00720c */ /* 0x000fe20003f04270 */
[----:B------:R-:W-:Y:S01]  /*20c0*/  IMAD.IADD R23, R29, 0x1, R7 ;  /* 0x000000011d177824 */ /* 0x000fe200078e0207 */
[----:B------:R-:W-:Y:S01]  /*20d0*/  MOV R22, R28 ;  /* 0x0000001c00167202 */ /* 0x000fe20000000f00 */
[----:B------:R-:W-:-:S02]  /*20e0*/  IMAD R2, R16, R143, R2 ;  /* 0x0000008f10027224 */ /* 0x000fc400078e0202 */
[----:B------:R-:W-:-:S04]  /*20f0*/  IMAD.WIDE.U32 R20, R136, R224, R20 ;  /* 0x000000e088147225 */ /* 0x000fc800078e0014 */
[----:B------:R-:W-:Y:S01]  /*2100*/  IMAD.WIDE.U32 R16, R16, R142, R22 ;  /* 0x0000008e10107225 */ /* 0x000fe200078e0016 */
[----:B------:R-:W-:-:S03]  /*2110*/  LEA R230, P1, R20, R14, 0x1 ;  /* 0x0000000e14e67211 */ /* 0x000fc600078208ff */
[----:B------:R-:W-:Y:S01]  /*2120*/  IMAD.IADD R229, R21, 0x1, R229 ;  /* 0x0000000115e57824 */ /* 0x000fe200078e02e5 */
[----:B------:R-:W-:Y:S01]  /*2130*/  LEA R134, P2, R16, R4, 0x1 ;  /* 0x0000000410867211 */ /* 0x000fe200078408ff */
[----:B------:R-:W-:Y:S01]  /*2140*/  IMAD.IADD R2, R17, 0x1, R2 ;  /* 0x0000000111027824 */ /* 0x000fe200078e0202 */
[----:B------:R-:W-:Y:S02]  /*2150*/  LEA.HI R13, R13, R13, RZ, 0x1 ;  /* 0x0000000d0d0d7211 */ /* 0x000fe400078f08ff */
[----:B------:R-:W-:Y:S02]  /*2160*/  LEA.HI.X R229, R20, R15, R229, 0x1, P1 ;  /* 0x0000000f14e57211 */ /* 0x000fe400008f0ce5 */
[----:B------:R-:W-:Y:S01]  /*2170*/  LEA.HI.X R135, R16, R5, R2, 0x1, P2 ;  /* 0x0000000510877211 */ /* 0x000fe200010f0c02 */
        /* <DEDUP_REMOVED lines=12> */
[----:B-----5:R-:W-:Y:S01]  /*2240*/  IMAD.IADD R12, R54, 0x1, R12 ;  /* 0x00000001360c7824 */ /* 0x020fe200078e020c */
[----:B------:R-:W-:Y:S01]  /*2250*/  SHF.R.S32.HI R13, RZ, 0x1, R13 ;  /* 0x00000001ff0d7819 */ /* 0x000fe2000001140d */
[C---:B------:R-:W-:Y:S01]  /*2260*/  VIADD R130, R136.reuse, 0x20 ;  /* 0x0000002088827836 */ /* 0x040fe20000000000 */
[C---:B------:R-:W-:Y:S01]  /*2270*/  IADD3 R131, PT, PT, R136.reuse, 0x10, RZ ;  /* 0x0000001088837810 */ /* 0x040fe20007ffe0ff */
[----:B------:R-:W-:Y:S01]  /*2280*/  VIADD R128, R136, 0x40 ;  /* 0x0000004088807836 */ /* 0x000fe20000000000 */
[C---:B------:R-:W-:Y:S01]  /*2290*/  SHF.L.U32 R132, R13.reuse, 0x4, RZ ;  /* 0x000000040d847819 */ /* 0x040fe200000006ff */
[----:B------:R-:W-:Y:S01]  /*22a0*/  IMAD R77, R12, R13, RZ ;  /* 0x0000000d0c4d7224 */ /* 0x000fe200078e02ff */
[C---:B------:R-:W-:Y:S01]  /*22b0*/  SHF.L.U32 R104, R13.reuse, 0x6, RZ ;  /* 0x000000060d687819 */ /* 0x040fe200000006ff */
[C---:B------:R-:W-:Y:S01]  /*22c0*/  IMAD R116, R13.reuse, 0x30, RZ ;  /* 0x000000300d747824 */ /* 0x040fe200078e02ff */
[C---:B------:R-:W-:Y:S01]  /*22d0*/  SHF.L.U32 R103, R13.reuse, 0x7, RZ ;  /* 0x000000070d677819 */ /* 0x040fe200000006ff */
        /* <DEDUP_REMOVED lines=20> */
[----:B------:R-:W-:Y:S01]  /*2420*/  IMAD.SHL.U32 R105, R13, 0x20, RZ ;  /* 0x000000200d697824 */ /* 0x000fe200078e00ff */
[----:B------:R-:W-:Y:S01]  /*2430*/  MOV R81, R233 ;  /* 0x000000e900517202 */ /* 0x000fe20000000f00 */
[C---:B------:R-:W-:Y:S01]  /*2440*/  VIADD R126, R136.reuse, 0x60 ;  /* 0x00000060887e7836 */ /* 0x040fe20000000000 */
        /* <DEDUP_REMOVED lines=28> */
[----:B----4-:R-:W-:-:S03]  /*2610*/  SHF.L.U64.HI R60, R138, 0x5, R139 ;  /* 0x000000058a3c7819 */ /* 0x010fc6000001028b */
[----:B------:R-:W-:Y:S01]  /*2620*/  IMAD R7, R9, R239, RZ ;  /* 0x000000ef09077224 */ /* 0x000fe200078e02ff */
[----:B------:R-:W-:Y:S01]  /*2630*/  SHF.R.S32.HI R9, RZ, 0x1f, R54 ;  /* 0x0000001fff097819 */ /* 0x000fe20000011436 */
[----:B------:R-:W-:Y:S01]  /*2640*/  IMAD R8, R139, R54, RZ ;  /* 0x000000368b087224 */ /* 0x000fe200078e02ff */
[----:B------:R-:W-:Y:S01]  /*2650*/  SHF.L.U64.HI R66, R140, 0x5, R141 ;  /* 0x000000058c427819 */ /* 0x000fe2000001028d */
[----:B------:R-:W-:Y:S01]  /*2660*/  IMAD.WIDE.U32 R24, R54, R138, R24 ;  /* 0x0000008a36187225 */ /* 0x000fe200078e0018 */
[----:B------:R-:W-:Y:S02]  /*2670*/  IADD3 R23, PT, PT, R23, R7, RZ ;  /* 0x0000000717177210 */ /* 0x000fe40007ffe0ff */
[C---:B------:R-:W-:Y:S01]  /*2680*/  SHF.L.U32 R67, R140.reuse, 0x5, RZ ;  /* 0x000000058c437819 */ /* 0x040fe200000006ff */
[----:B------:R-:W-:Y:S01]  /*2690*/  IMAD R7, R141, R54, RZ ;  /* 0x000000368d077224 */ /* 0x000fe200078e02ff */
[----:B------:R-:W-:Y:S01]  /*26a0*/  SHF.L.U64.HI R68, R140, 0x6, R141 ;  /* 0x000000068c447819 */ /* 0x000fe2000001028d */
[-C--:B------:R-:W-:Y:S01]  /*26b0*/  IMAD R8, R138, R9.reuse, R8 ;  /* 0x000000098a087224 */ /* 0x080fe200078e0208 */
[C---:B------:R-:W-:Y:S01]  /*26c0*/  SHF.L.U32 R69, R140.reuse, 0x6, RZ ;  /* 0x000000068c457819 */ /* 0x040fe200000006ff */
[C---:B------:R-:W-:Y:S01]  /*26d0*/  IMAD R7, R140.reuse, R9, R7 ;  /* 0x000000098c077224 */ /* 0x040fe200078e0207 */
[----:B------:R-:W-:Y:S01]  /*26e0*/  SHF.L.U64.HI R70, R140, 0x7, R141 ;  /* 0x000000078c467819 */ /* 0x000fe2000001028d */
[----:B------:R-:W-:Y:S01]  /*26f0*/  IMAD.WIDE.U32 R22, R54, R140, R22 ;  /* 0x0000008c36167225 */ /* 0x000fe200078e0016 */
[----:B------:R-:W-:-:S02]  /*2700*/  SHF.L.U64.HI R82, R140, 0x4, R141 ;  /* 0x000000048c527819 */ /* 0x000fc4000001028d */
[----:B------:R-:W-:Y:S01]  /*2710*/  SHF.L.U32 R83, R140, 0x4, RZ ;  /* 0x000000048c537819 */ /* 0x000fe200000006ff */
[-C--:B------:R-:W-:Y:S01]  /*2720*/  IMAD R9, R21, R6.reuse, RZ ;  /* 0x0000000615097224 */ /* 0x080fe200078e02ff */
[----:B------:R-:W-:Y:S01]  /*2730*/  IADD3 R23, PT, PT, R23, R7, RZ ;  /* 0x0000000717177210 */ /* 0x000fe20007ffe0ff */
[----:B------:R-:W-:Y:S02]  /*2740*/  IMAD.IADD R25, R25, 0x1, R8 ;  /* 0x0000000119197824 */ /* 0x000fe400078e0208 */
[----:B------:R-:W-:Y:S02]  /*2750*/  IMAD R8, R15, R6, RZ ;  /* 0x000000060f087224 */ /* 0x000fe400078e02ff */
[----:B------:R-:W-:Y:S01]  /*2760*/  IMAD R7, R20, R0, R9 ;  /* 0x0000000014077224 */ /* 0x000fe200078e0209 */
[----:B------:R-:W-:Y:S01]  /*2770*/  SHF.R.S32.HI R9, RZ, 0x1f, R55 ;  /* 0x0000001fff097819 */ /* 0x000fe20000011437 */
[----:B------:R-:W-:-:S04]  /*2780*/  IMAD.WIDE.U32 R20, R6, R20, R24 ;  /* 0x0000001406147225 */ /* 0x000fc800078e0018 */
[----:B------:R-:W-:Y:S02]  /*2790*/  IMAD R0, R14, R0, R8 ;  /* 0x000000000e007224 */ /* 0x000fe400078e0208 */
[----:B------:R-:W-:Y:S01]  /*27a0*/  IMAD.WIDE.U32 R14, R6, R14, R22 ;  /* 0x0000000e060e7225 */ /* 0x000fe200078e0016 */
[----:B------:R-:W-:Y:S02]  /*27b0*/  IADD3 R23, PT, PT, R21, R7, RZ ;  /* 0x0000000715177210 */ /* 0x000fe40007ffe0ff */
[----:B------:R-:W-:Y:S01]  /*27c0*/  IADD3 R6, P0, PT, -R55, R136, RZ ;  /* 0x0000008837067210 */ /* 0x000fe20007f1e1ff */
[----:B------:R-:W-:Y:S01]  /*27d0*/  IMAD.IADD R21, R15, 0x1, R0 ;  /* 0x000000010f157824 */ /* 0x000fe200078e0200 */
[----:B------:R-:W-:Y:S01]  /*27e0*/  MOV R22, R20 ;  /* 0x0000001400167202 */ /* 0x000fe20000000f00 */
[----:B------:R-:W-:Y:S01]  /*27f0*/  IMAD R0, R136, R13, R58 ;  /* 0x0000000d88007224 */ /* 0x000fe200078e023a */
[----:B------:R-:W-:Y:S01]  /*2800*/  MOV R20, R14 ;  /* 0x0000000e00147202 */ /* 0x000fe20000000f00 */
[----:B------:R-:W-:-:S02]  /*2810*/  IMAD.X R9, RZ, RZ, ~R9, P0 ;  /* 0x000000ffff097224 */ /* 0x000fc400000e0e09 */
[----:B------:R-:W-:Y:S01]  /*2820*/  IMAD.IADD R7, R58, 0x1, R0 ;  /* 0x000000013a077824 */ /* 0x000fe200078e0200 */
[----:B------:R-:W-:Y:S01]  /*2830*/  IADD3 R14, P0, PT, R77, R0, RZ ;  /* 0x000000004d0e7210 */ /* 0x000fe20007f1e0ff */
[C---:B------:R-:W-:Y:S02]  /*2840*/  IMAD R72, R9.reuse, R138, RZ ;  /* 0x0000008a09487224 */ /* 0x040fe400078e02ff */
[----:B------:R-:W-:Y:S01]  /*2850*/  IMAD R9, R9, R140, RZ ;  /* 0x0000008c09097224 */ /* 0x000fe200078e02ff */
[----:B------:R-:W-:Y:S01]  /*2860*/  LEA.HI.X.SX32 R0, R0, R76, 0x1, P0 ;  /* 0x0000004c00007211 */ /* 0x000fe200000f0eff */
[-C--:B------:R-:W-:Y:S01]  /*2870*/  IMAD R72, R139, R6.reuse, R72 ;  /* 0x000000068b487224 */ /* 0x080fe200078e0248 */
[----:B------:R-:W-:Y:S01]  /*2880*/  IADD3 R77, P0, PT, R77, R7, RZ ;  /* 0x000000074d4d7210 */ /* 0x000fe20007f1e0ff */
[----:B------:R-:W-:Y:S01]  /*2890*/  IMAD.WIDE.U32 R22, R138, R6, R22 ;  /* 0x000000068a167225 */ /* 0x000fe200078e0016 */
[----:B------:R-:W-:Y:S02]  /*28a0*/  SHF.L.U64.HI R0, R14, 0x1, R0 ;  /* 0x000000010e007819 */ /* 0x000fe40000010200 */
[----:B------:R-:W-:Y:S01]  /*28b0*/  LEA.HI.X.SX32 R76, R7, R76, 0x1, P0 ;  /* 0x0000004c074c7211 */ /* 0x000fe200000f0eff */
[----:B------:R-:W-:Y:S01]  /*28c0*/  IMAD R9, R141, R6, R9 ;  /* 0x000000068d097224 */ /* 0x000fe200078e0209 */
[----:B------:R-:W-:Y:S01]  /*28d0*/  LEA R73, P1, R22, R18, 0x1 ;  /* 0x0000001216497211 */ /* 0x000fe200078208ff */
[----:B------:R-:W-:Y:S01]  /*28e0*/  IMAD.WIDE.U32 R20, R140, R6, R20 ;  /* 0x000000068c147225 */ /* 0x000fe200078e0014 */
[----:B------:R-:W-:-:S02]  /*28f0*/  SHF.L.U64.HI R76, R77, 0x1, R76 ;  /* 0x000000014d4c7819 */ /* 0x000fc4000001024c */
[----:B------:R-:W-:Y:S01]  /*2900*/  SHF.L.U32 R14, R14, 0x1, RZ ;  /* 0x000000010e0e7819 */ /* 0x000fe200000006ff */
[----:B------:R-:W-:Y:S01]  /*2910*/  IMAD.SHL.U32 R77, R77, 0x2, RZ ;  /* 0x000000024d4d7824 */ /* 0x000fe200078e00ff */
[----:B------:R-:W-:Y:S01]  /*2920*/  IADD3 R9, PT, PT, R21, R9, RZ ;  /* 0x0000000915097210 */ /* 0x000fe20007ffe0ff */
[----:B------:R-:W-:Y:S01]  /*2930*/  IMAD.IADD R72, R23, 0x1, R72 ;  /* 0x0000000117487824 */ /* 0x000fe200078e0248 */
[----:B------:R-:W-:Y:S01]  /*2940*/  LEA R12, P0, R20, R16, 0x1 ;  /* 0x00000010140c7211 */ /* 0x000fe200078008ff */
[C---:B------:R-:W-:Y:S01]  /*2950*/  IMAD R62, R141.reuse, 0x60, RZ ;  /* 0x000000608d3e7824 */ /* 0x040fe200078e02ff */
[----:B------:R-:W-:Y:S01]  /*2960*/  IADD3 R75, P3, PT, R4, R77, RZ ;  /* 0x0000004d044b7210 */ /* 0x000fe20007f7e0ff */
[C---:B------:R-:W-:Y:S01]  /*2970*/  IMAD R64, R141.reuse, 0xc0, RZ ;  /* 0x000000c08d407824 */ /* 0x040fe200078e02ff */
[----:B------:R-:W-:Y:S01]  /*2980*/  LEA.HI.X R72, R22, R19, R72, 0x1, P1 ;  /* 0x0000001316487211 */ /* 0x000fe200008f0c48 */
[----:B------:R-:W-:Y:S01]  /*2990*/  IMAD R65, R141, 0xe0, RZ ;  /* 0x000000e08d417824 */ /* 0x000fe200078e02ff */
[----:B------:R-:W-:Y:S01]  /*29a0*/  IADD3 R77, P2, PT, R2, R77, RZ ;  /* 0x0000004d024d7210 */ /* 0x000fe20007f5e0ff */
[----:B------:R-:W-:Y:S01]  /*29b0*/  IMAD.WIDE.U32 R150, R140, 0x60, RZ ;  /* 0x000000608c967825 */ /* 0x000fe200078e00ff */
[----:B------:R-:W-:-:S02]  /*29c0*/  LEA.HI.X R9, R20, R17, R9, 0x1, P0 ;  /* 0x0000001114097211 */ /* 0x000fc400000f0c09 */
[-C--:B------:R-:W-:Y:S01]  /*29d0*/  IADD3 R34, P1, PT, R4, R14.reuse, RZ ;  /* 0x0000000e04227210 */ /* 0x080fe20007f3e0ff */
[----:B------:R-:W-:Y:S01]  /*29e0*/  IMAD.WIDE.U32 R146, R140, 0xc0, RZ ;  /* 0x000000c08c927825 */ /* 0x000fe200078e00ff */
[----:B------:R-:W-:Y:S02]  /*29f0*/  IADD3 R14, P0, PT, R2, R14, RZ ;  /* 0x0000000e020e7210 */ /* 0x000fe40007f1e0ff */
[-C--:B------:R-:W-:Y:S01]  /*2a00*/  IADD3.X R35, PT, PT, R5, R0.reuse, RZ, P1, !PT ;  /* 0x0000000005237210 */ /* 0x080fe20000ffe4ff */
[C---:B------:R-:W-:Y:S01]  /*2a10*/  IMAD.WIDE.U32 R144, R140.reuse, 0xe0, RZ ;  /* 0x000000e08c907825 */ /* 0x040fe200078e00ff */
[----:B------:R-:W-:Y:S02]  /*2a20*/  IADD3.X R15, PT, PT, R3, R0, RZ, P0, !PT ;  /* 0x00000000030f7210 */ /* 0x000fe400007fe4ff */
[----:B------:R-:W-:Y:S01]  /*2a30*/  IADD3 R62, PT, PT, R151, R62, RZ ;  /* 0x0000003e973e7210 */ /* 0x000fe20007ffe0ff */
[----:B------:R-:W-:Y:S01]  /*2a40*/  IMAD R63, R141, 0xa0, RZ ;  /* 0x000000a08d3f7824 */ /* 0x000fe200078e02ff */
[----:B------:R-:W-:Y:S01]  /*2a50*/  IADD3 R64, PT, PT, R147, R64, RZ ;  /* 0x0000004093407210 */ /* 0x000fe20007ffe0ff */
[----:B------:R-:W-:Y:S01]  /*2a60*/  IMAD.WIDE.U32 R148, R140, 0xa0, RZ ;  /* 0x000000a08c947825 */ /* 0x000fe200078e00ff */
[----:B------:R-:W-:-:S03]  /*2a70*/  IADD3 R65, PT, PT, R145, R65, RZ ;  /* 0x0000004191417210 */ /* 0x000fc60007ffe0ff */
[--C-:B------:R-:W-:Y:S02]  /*2a80*/  IMAD.X R74, R5, 0x1, R76.reuse, P3 ;  /* 0x00000001054a7824 */ /* 0x100fe400018e064c */
[----:B------:R-:W-:Y:S01]  /*2a90*/  IMAD.X R76, R3, 0x1, R76, P2 ;  /* 0x00000001034c7824 */ /* 0x000fe200010e064c */
[----:B------:R-:W-:Y:S01]  /*2aa0*/  ISETP.GE.AND P2, PT, R10, R236, PT ;  /* 0x000000ec0a00720c */ /* 0x000fe20003f46270 */
[----:B------:R-:W-:Y:S02]  /*2ab0*/  IMAD.SHL.U32 R61, R138, 0x20, RZ ;  /* 0x000000208a3d7824 */ /* 0x000fe400078e00ff */
[----:B------:R-:W-:Y:S02]  /*2ac0*/  IMAD.SHL.U32 R71, R140, 0x80, RZ ;  /* 0x000000808c477824 */ /* 0x000fe400078e00ff */
[----:B------:R-:W-:-:S08]  /*2ad0*/  IMAD.IADD R63, R149, 0x1, R63 ;  /* 0x00000001953f7824 */ /* 0x000fd000078e023f */
.L_x_3317:
        /* <DEDUP_REMOVED lines=27> */
[----:B------:R-:W-:Y:S02]  /*2c90*/  LEA R24, P1, R49, R81, 0x1 ;  /* 0x0000005131187211 */ /* 0x000fe400078208ff */
        /* <DEDUP_REMOVED lines=169> */
[----:B------:R-:W-:Y:S02]  /*3730*/  LEA R22, P5, R51, R79, 0x1 ;  /* 0x0000004f33167211 */ /* 0x000fe400078a08ff */
        /* <DEDUP_REMOVED lines=121> */
.L_x_3248:
[----:B------:R-:W2:Y:S02]  /*3ed0*/  LD.E.U8 R0, desc[UR6][R164.64+0x1b3] ;  /* 0x0001b306a4007980 */ /* 0x000ea4000c101100 */
[----:B--2---:R-:W-:Y:S11]  /*3ee0*/  ISETP.NE.AND P0, PT, R0, RZ, PT ;  /* 0x000000ff0000720c */ /* 0x004ff60003f05270 */
[----:B------:R-:W-:Y:S02]  /*3ef0*/  @!UPT UIADD3 URZ, UPT, UPT, URZ, URZ, URZ ;  /* 0x000000fffffff290 */ /* 0x000fe4000fffe0ff */
[----:B------:R-:W-:Y:S05]  /*3f00*/  @!P0 BRA `(.L_x_3250) ;  /* 0x0000003800808947 */ /* 0x000fea0003800000 */
[----:B------:R-:W-:Y:S01]  /*3f10*/  LEA R30, P0, R51, R79, 0x1 ;  /* 0x0000004f331e7211 */ /* 0x000fe200078008ff */
        /* <DEDUP_REMOVED lines=68> */
.L_x_3252:
[----:B------:R-:W-:Y:S05]  /*4360*/  BSYNC.RECONVERGENT B0 ;  /* 0x0000000000007941 */ /* 0x000fea0003800200 */
.L_x_3251:
        /* <DEDUP_REMOVED lines=53> */
.L_x_3254:
[----:B------:R-:W-:Y:S05]  /*46c0*/  BSYNC.RECONVERGENT B0 ;  /* 0x0000000000007941 */ /* 0x000fea0003800200 */
.L_x_3253:
        /* <DEDUP_REMOVED lines=53> */
.L_x_3256:
[----:B------:R-:W-:Y:S05]  /*4a20*/  BSYNC.RECONVERGENT B0 ;  /* 0x0000000000007941 */ /* 0x000fea0003800200 */
.L_x_3255:
        /* <DEDUP_REMOVED lines=54> */
.L_x_3258:
[----:B------:R-:W-:Y:S05]  /*4d90*/  BSYNC.RECONVERGENT B0 ;  /* 0x0000000000007941 */ /* 0x000fea0003800200 */
.L_x_3257:
        /* <DEDUP_REMOVED lines=57> */
.L_x_3260:
[----:B------:R-:W-:Y:S05]  /*5130*/  BSYNC.RECONVERGENT B0 ;  /* 0x0000000000007941 */ /* 0x000fea0003800200 */
.L_x_3259:
        /* <DEDUP_REMOVED lines=54> */
.L_x_3262:
[----:B------:R-:W-:Y:S05]  /*54a0*/  BSYNC.RECONVERGENT B0 ;  /* 0x0000000000007941 */ /* 0x000fea0003800200 */
.L_x_3261:
        /* <DEDUP_REMOVED lines=57> */
.L_x_3264:
[----:B------:R-:W-:Y:S05]  /*5840*/  BSYNC.RECONVERGENT B0 ;  /* 0x0000000000007941 */ /* 0x000fea0003800200 */
.L_x_3263:
        /* <DEDUP_REMOVED lines=56> */
.L_x_3266:
[----:B------:R-:W-:Y:S05]  /*5bd0*/  BSYNC.RECONVERGENT B0 ;  /* 0x0000000000007941 */ /* 0x000fea0003800200 */
.L_x_3265:
        /* <DEDUP_REMOVED lines=57> */
.L_x_3268:
[----:B------:R-:W-:Y:S05]  /*5f70*/  BSYNC.RECONVERGENT B0 ;  /* 0x0000000000007941 */ /* 0x000fea0003800200 */
.L_x_3267:
        /* <DEDUP_REMOVED lines=54> */
.L_x_3270:
[----:B------:R-:W-:Y:S05]  /*62e0*/  BSYNC.RECONVERGENT B0 ;  /* 0x0000000000007941 */ /* 0x000fea0003800200 */
.L_x_3269:
        /* <DEDUP_REMOVED lines=66> */
.L_x_3272:
[----:B------:R-:W-:Y:S05]  /*6710*/  BSYNC.RECONVERGENT B0 ;  /* 0x0000000000007941 */ /* 0x000fea0003800200 */
.L_x_3271:
        /* <DEDUP_REMOVED lines=55> */
.L_x_3274:
[----:B------:R-:W-:Y:S05]  /*6a90*/  BSYNC.RECONVERGENT B0 ;  /* 0x0000000000007941 */ /* 0x000fea0003800200 */
.L_x_3273:
        /* <DEDUP_REMOVED lines=55> */
.L_x_3276:
[----:B------:R-:W-:Y:S05]  /*6e10*/  BSYNC.RECONVERGENT B0 ;  /* 0x0000000000007941 */ /* 0x000fea0003800200 */
.L_x_3275:
        /* <DEDUP_REMOVED lines=55> */
.L_x_3278:
[----:B------:R-:W-:Y:S05]  /*7190*/  BSYNC.RECONVERGENT B0 ;  /* 0x0000000000007941 */ /* 0x000fea0003800200 */
.L_x_3277:
        /* <DEDUP_REMOVED lines=55> */
.L_x_3280:
[----:B------:R-:W-:Y:S05]  /*7510*/  BSYNC.RECONVERGENT B0 ;  /* 0x0000000000007941 */ /* 0x000fea0003800200 */
.L_x_3279:
        /* <DEDUP_REMOVED lines=55> */
.L_x_3282:
[----:B------:R-:W-:Y:S05]  /*7890*/  BSYNC.RECONVERGENT B0 ;  /* 0x0000000000007941 */ /* 0x000fea0003800200 */
.L_x_3281:
[----:B------:R-:W5:Y:S02]  /*78a0*/  LD.E R0, desc[UR6][R164.64+0xd0] ;  /* 0x0000d006a4007980 */ /* 0x000f64000c101900 */
[----:B-----5:R-:W-:Y:S05]  /*78b0*/  IMAD.U32 R0, R0, -0x80, RZ ;  /* 0xffffff8000007824 */ /* 0x020fea00078e00ff */
[C---:B------:R-:W-:Y:S02]  /*78c0*/  LEA R14, P1, R0.reuse, R14, 0x1 ;  /* 0x0000000e000e7211 */ /* 0x040fe400078208ff */
[C---:B------:R-:W-:Y:S02]  /*78d0*/  LEA R34, P0, R0.reuse, R34, 0x1 ;  /* 0x0000002200227211 */ /* 0x040fe400078008ff */
[C---:B------:R-:W-:Y:S02]  /*78e0*/  LEA.HI.X.SX32 R15, R0.reuse, R15, 0x1, P1 ;  /* 0x0000000f000f7211 */ /* 0x040fe400008f0eff */
[----:B------:R-:W-:Y:S01]  /*78f0*/  LEA.HI.X.SX32 R35, R0, R35, 0x1, P0 ;  /* 0x0000002300237211 */ /* 0x000fe200000f0eff */
[----:B------:R-:W-:Y:S05]  /*7900*/  BRA `(.L_x_3249) ;  /* 0x0000005c00a87947 */ /* 0x000fea0003800000 */
.L_x_3250:
        /* <DEDUP_REMOVED lines=97> */
.L_x_3284:
[----:B------:R-:W-:Y:S05]  /*7f20*/  BSYNC.RECONVERGENT B0 ;  /* 0x0000000000007941 */ /* 0x000fea0003800200 */
.L_x_3283:
        /* <DEDUP_REMOVED lines=92> */
.L_x_3286:
[----:B------:R-:W-:Y:S05]  /*84f0*/  BSYNC.RECONVERGENT B0 ;  /* 0x0000000000007941 */ /* 0x000fea0003800200 */
.L_x_3285:
        /* <DEDUP_REMOVED lines=96> */
.L_x_3288:
[----:B------:R-:W-:Y:S05]  /*8b00*/  BSYNC.RECONVERGENT B0 ;  /* 0x0000000000007941 */ /* 0x000fea0003800200 */
.L_x_3287:
        /* <DEDUP_REMOVED lines=90> */
.L_x_3290:
[----:B------:R-:W-:Y:S05]  /*90b0*/  BSYNC.RECONVERGENT B0 ;  /* 0x0000000000007941 */ /* 0x000fea0003800200 */
.L_x_3289:
        /* <DEDUP_REMOVED lines=90> */
.L_x_3292:
[----:B------:R-:W-:Y:S05]  /*9660*/  BSYNC.RECONVERGENT B0 ;  /* 0x0000000000007941 */ /* 0x000fea0003800200 */
.L_x_3291:
        /* <DEDUP_REMOVED lines=94> */
.L_x_3294:
[----:B------:R-:W-:Y:S05]  /*9c50*/  BSYNC.RECONVERGENT B0 ;  /* 0x0000000000007941 */ /* 0x000fea0003800200 */
.L_x_3293:
        /* <DEDUP_REMOVED lines=90> */
.L_x_3296:
[----:B------:R-:W-:Y:S05]  /*a200*/  BSYNC.RECONVERGENT B0 ;  /* 0x0000000000007941 */ /* 0x000fea0003800200 */
.L_x_3295:
        /* <DEDUP_REMOVED lines=93> */
.L_x_3298:
[----:B------:R-:W-:Y:S05]  /*a7e0*/  BSYNC.RECONVERGENT B0 ;  /* 0x0000000000007941 */ /* 0x000fea0003800200 */
.L_x_3297:
        /* <DEDUP_REMOVED lines=93> */
.L_x_3300:
[----:B------:R-:W-:Y:S05]  /*adc0*/  BSYNC.RECONVERGENT B0 ;  /* 0x0000000000007941 */ /* 0x000fea0003800200 */
.L_x_3299:
        /* <DEDUP_REMOVED lines=94> */
.L_x_3302:
[----:B------:R-:W-:Y:S05]  /*b3b0*/  BSYNC.RECONVERGENT B0 ;  /* 0x0000000000007941 */ /* 0x000fea0003800200 */
.L_x_3301:
        /* <DEDUP_REMOVED lines=91> */
.L_x_3304:
[----:B------:R-:W-:Y:S05]  /*b970*/  BSYNC.RECONVERGENT B0 ;  /* 0x0000000000007941 */ /* 0x000fea0003800200 */
.L_x_3303:
        /* <DEDUP_REMOVED lines=94> */
.L_x_3306:
[----:B------:R-:W-:Y:S05]  /*bf60*/  BSYNC.RECONVERGENT B0 ;  /* 0x0000000000007941 */ /* 0x000fea0003800200 */
.L_x_3305:
        /* <DEDUP_REMOVED lines=94> */
.L_x_3308:
[----:B------:R-:W-:Y:S05]  /*c550*/  BSYNC.RECONVERGENT B0 ;  /* 0x0000000000007941 */ /* 0x000fea0003800200 */
.L_x_3307:
        /* <DEDUP_REMOVED lines=94> */
.L_x_3310:
[----:B------:R-:W-:Y:S05]  /*cb40*/  BSYNC.RECONVERGENT B0 ;  /* 0x0000000000007941 */ /* 0x000fea0003800200 */
.L_x_3309:
        /* <DEDUP_REMOVED lines=95> */
.L_x_3312:
[----:B------:R-:W-:Y:S05]  /*d140*/  BSYNC.RECONVERGENT B0 ;  /* 0x0000000000007941 */ /* 0x000fea0003800200 */
.L_x_3311:
        /* <DEDUP_REMOVED lines=91> */
.L_x_3314:
[----:B------:R-:W-:Y:S05]  /*d700*/  BSYNC.RECONVERGENT B0 ;  /* 0x0000000000007941 */ /* 0x000fea0003800200 */
.L_x_3313:
        /* <DEDUP_REMOVED lines=10> */
.L_x_3249:
[----:B------:R-:W-:Y:S05]  /*d7b0*/  BSYNC.RECONVERGENT B1 ;  /* 0x0000000000017941 */ /* 0x000fea0003800200 */
.L_x_3247:
        /* <DEDUP_REMOVED lines=48> */
[----:B------:R-:W-:Y:S01]  /*dac0*/  ISETP.GT.U32.AND P0, PT, R7, R3, PT ;  /* 0x000000030700720c */ /* 0x000fe20003f04070 */
        /* <DEDUP_REMOVED lines=52> */
.L_x_3316:
[----:B------:R-:W-:Y:S05]  /*de10*/  BSYNC.RECONVERGENT B0 ;  /* 0x0000000000007941 */ /* 0x000fea0003800200 */
.L_x_3315:
[----:B------:R-:W-:Y:S11]  /*de20*/  ISETP.GT.AND P0, PT, R99, R53, PT ;  /* 0x000000356300720c */ /* 0x000ff60003f04270 */
[----:B------:R-:W-:Y:S02]  /*de30*/  @!UPT UIADD3 URZ, UPT, UPT, URZ, URZ, URZ ;  /* 0x000000fffffff290 */ /* 0x000fe4000fffe0ff */
[----:B------:R-:W-:Y:S05]  /*de40*/  @P0 BRA `(.L_x_3317) ;  /* 0xffffff4c00240947 */ /* 0x000fea000383ffff */
.L_x_3246:
        /* <DEDUP_REMOVED lines=19> */
.L_x_3322:
[----:B------:R2:W-:Y:S02]  /*df80*/  STS.128 [R46], RZ ;  /* 0x000000ff2e007388 */ /* 0x0005e40000000c00 */
.L_x_3321:
[----:B------:R-:W-:Y:S05]  /*df90*/  BSYNC.RECONVERGENT B0 ;  /* 0x0000000000007941 */ /* 0x000fea0003800200 */
.L_x_3320:
        /* <DEDUP_REMOVED lines=17> */
.L_x_3324:
[----:B------:R-:W-:Y:S05]  /*e0b0*/  BSYNC.RECONVERGENT B0 ;  /* 0x0000000000007941 */ /* 0x000fea0003800200 */
.L_x_3323:
        /* <DEDUP_REMOVED lines=11> */
.L_x_3326:
[----:B------:R-:W-:Y:S05]  /*e170*/  BSYNC.RECONVERGENT B0 ;  /* 0x0000000000007941 */ /* 0x000fea0003800200 */
.L_x_3325:
        /* <DEDUP_REMOVED lines=11> */
.L_x_3319:
        /* <DEDUP_REMOVED lines=85> */
.L_x_3333:
[----:B------:R-:W-:Y:S05]  /*e780*/  BSYNC.RECONVERGENT B0 ;  /* 0x0000000000007941 */ /* 0x000fea0003800200 */
.L_x_3332:
[----:B-----5:R3:W-:Y:S01]  /*e790*/  STS.128 [R46], R12 ;  /* 0x0000000c2e007388 */ /* 0x0207e20000000c00 */
[----:B------:R-:W-:Y:S05]  /*e7a0*/  BRA `(.L_x_3330) ;  /* 0x0000000000047947 */ /* 0x000fea0003800000 */
.L_x_3331:
[----:B------:R2:W-:Y:S02]  /*e7b0*/  STS.128 [R46], RZ ;  /* 0x000000ff2e007388 */ /* 0x0005e40000000c00 */
.L_x_3330:
[----:B------:R-:W-:Y:S05]  /*e7c0*/  BSYNC.RECONVERGENT B1 ;  /* 0x0000000000017941 */ /* 0x000fea0003800200 */
.L_x_3329:
        /* <DEDUP_REMOVED lines=63> */
.L_x_3337:
[----:B------:R-:W-:Y:S05]  /*ebc0*/  BSYNC.RECONVERGENT B0 ;  /* 0x0000000000007941 */ /* 0x000fea0003800200 */
.L_x_3336:
[----:B-----5:R1:W-:Y:S02]  /*ebd0*/  STS.128 [R46+0x800], R12 ;  /* 0x0008000c2e007388 */ /* 0x0203e40000000c00 */
.L_x_3335:
[----:B------:R-:W-:Y:S05]  /*ebe0*/  BSYNC.RECONVERGENT B1 ;  /* 0x0000000000017941 */ /* 0x000fea0003800200 */
.L_x_3334:
        /* <DEDUP_REMOVED lines=64> */
.L_x_3341:
[----:B------:R-:W-:Y:S05]  /*eff0*/  BSYNC.RECONVERGENT B0 ;  /* 0x0000000000007941 */ /* 0x000fea0003800200 */
.L_x_3340:
[----:B-----5:R1:W-:Y:S02]  /*f000*/  STS.128 [R46+0x1000], R12 ;  /* 0x0010000c2e007388 */ /* 0x0203e40000000c00 */
.L_x_3339:
[----:B------:R-:W-:Y:S05]  /*f010*/  BSYNC.RECONVERGENT B1 ;  /* 0x0000000000017941 */ /* 0x000fea0003800200 */
.L_x_3338:
        /* <DEDUP_REMOVED lines=63> */
.L_x_3343:
[----:B------:R-:W-:Y:S05]  /*f410*/  BSYNC.RECONVERGENT B0 ;  /* 0x0000000000007941 */ /* 0x000fea0003800200 */
.L_x_3342:
[----:B-----5:R1:W-:Y:S01]  /*f420*/  STS.128 [R46+0x1800], R12 ;  /* 0x0018000c2e007388 */ /* 0x0203e20000000c00 */
[----:B------:R-:W-:Y:S05]  /*f430*/  BRA `(.L_x_3327) ;  /* 0x0000001800247947 */ /* 0x000fea0003800000 */
.L_x_3328:
        /* <DEDUP_REMOVED lines=97> */
.L_x_3348:
[----:B------:R-:W-:Y:S05]  /*fa50*/  BSYNC.RECONVERGENT B0 ;  /* 0x0000000000007941 */ /* 0x000fea0003800200 */
.L_x_3347:
[----:B-----5:R2:W-:Y:S01]  /*fa60*/  STS.128 [R46], R20 ;  /* 0x000000142e007388 */ /* 0x0205e20000000c00 */
[----:B------:R-:W-:Y:S05]  /*fa70*/  BRA `(.L_x_3345) ;  /* 0x0000000000047947 */ /* 0x000fea0003800000 */
.L_x_3346:
[----:B------:R3:W-:Y:S02]  /*fa80*/  STS.128 [R46], RZ ;  /* 0x000000ff2e007388 */ /* 0x0007e40000000c00 */
.L_x_3345:
[----:B------:R-:W-:Y:S05]  /*fa90*/  BSYNC.RECONVERGENT B1 ;  /* 0x0000000000017941 */ /* 0x000fea0003800200 */
.L_x_3344:
        /* <DEDUP_REMOVED lines=93> */
.L_x_3352:
[----:B------:R-:W-:Y:S05]  /*10070*/  BSYNC.RECONVERGENT B0 ;  /* 0x0000000000007941 */ /* 0x000fea0003800200 */
.L_x_3351:
[----:B-----5:R1:W-:Y:S02]  /*10080*/  STS.128 [R46+0x800], R20 ;  /* 0x000800142e007388 */ /* 0x0203e40000000c00 */
.L_x_3350:
[----:B------:R-:W-:Y:S05]  /*10090*/  BSYNC.RECONVERGENT B1 ;  /* 0x0000000000017941 */ /* 0x000fea0003800200 */
.L_x_3349:
        /* <DEDUP_REMOVED lines=94> */
.L_x_3356:
[----:B------:R-:W-:Y:S05]  /*10680*/  BSYNC.RECONVERGENT B0 ;  /* 0x0000000000007941 */ /* 0x000fea0003800200 */
.L_x_3355:
[----:B-----5:R2:W-:Y:S02]  /*10690*/  STS.128 [R46+0x1000], R20 ;  /* 0x001000142e007388 */ /* 0x0205e40000000c00 */
.L_x_3354:
[----:B------:R-:W-:Y:S05]  /*106a0*/  BSYNC.RECONVERGENT B1 ;  /* 0x0000000000017941 */ /* 0x000fea0003800200 */
.L_x_3353:
[----:B------:R-:W-:-:S04]  /*106b0*/  IADD3 R17, PT, PT, R136, 0x30, RZ ;  /* 0x0000003088117810 */ /* 0x000fc80007ffe0ff */
        /* <DEDUP_REMOVED lines=24> */
[----:B-12---:R-:W-:Y:S02]  /*10840*/  IADD3 R20, P0, PT, R28, R0, RZ ;  /* 0x000000001c147210 */ /* 0x006fe40007f1e0ff */
        /* <DEDUP_REMOVED lines=70> */
.L_x_3358:
[----:B------:R-:W-:Y:S05]  /*10cb0*/  BSYNC.RECONVERGENT B0 ;  /* 0x0000000000007941 */ /* 0x000fea0003800200 */
.L_x_3357:
[----:B-----5:R1:W-:Y:S02]  /*10cc0*/  STS.128 [R46+0x1800], R4 ;  /* 0x001800042e007388 */ /* 0x0203e40000000c00 */
.L_x_3327:
[----:B------:R-:W-:Y:S05]  /*10cd0*/  BSYNC.RECONVERGENT B2 ;  /* 0x0000000000027941 */ /* 0x000fea0003800200 */
.L_x_3318:
[----:B------:R-:W-:Y:S01]  /*10ce0*/  IADD3 R54, PT, PT, -R54, R48, RZ ;  /* 0x0000003036367210 */ /* 0x000fe20007ffe1ff */
[----:B------:R-:W-:Y:S03]  /*10cf0*/  BSSY.RECONVERGENT B0, `(.L_x_3359) ;  /* 0x000000d000007945 */ /* 0x000fe60003800200 */
[----:B------:R-:W-:-:S13]  /*10d00*/  ISETP.GE.AND P2, PT, R136, R54, PT ;  /* 0x000000368800720c */ /* 0x000fda0003f46270 */
[----:B------:R-:W-:Y:S05]  /*10d10*/  @P2 BRA `(.L_x_3360) ;  /* 0x0000000000282947 */ /* 0x000fea0003800000 */
[----:B------:R-:W-:-:S13]  /*10d20*/  ISETP.GE.AND P0, PT, R10, R236, PT ;  /* 0x000000ec0a00720c */ /* 0x000fda0003f06270 */
[----:B------:R-:W-:Y:S05]  /*10d30*/  @P0 BRA `(.L_x_3361) ;  /* 0x00000000001c0947 */ /* 0x000fea0003800000 */
[----:B-1----:R-:W-:Y:S02]  /*10d40*/  MOV R2, R230 ;  /* 0x000000e600027202 */ /* 0x002fe40000000f00 */
[----:B-----5:R-:W-:-:S05]  /*10d50*/  MOV R3, R229 ;  /* 0x000000e500037202 */ /* 0x020fca0000000f00 */
[----:B------:R-:W-:Y:S01]  /*10d60*/  @!PT LDS RZ, [RZ] ;  /* 0x00000000fffff984 */ /* 0x000fe20000000800 */
[----:B------:R-:W-:Y:S01]  /*10d70*/  @!PT LDS RZ, [RZ] ;  /* 0x00000000fffff984 */ /* 0x000fe20000000800 */
[----:B------:R-:W-:Y:S01]  /*10d80*/  @!PT LDS RZ, [RZ] ;  /* 0x00000000fffff984 */ /* 0x000fe20000000800 */
[----:B------:R1:W-:Y:S01]  /*10d90*/  LDGSTS.E.BYPASS.LTC128B.128 [R46+0x2000], desc[UR6][R2.64] ;  /* 0x02000000022e7fae */ /* 0x0003e2000b981a06 */
[----:B------:R-:W-:Y:S05]  /*10da0*/  BRA `(.L_x_3360) ;  /* 0x0000000000047947 */ /* 0x000fea0003800000 */
.L_x_3361:
[----:B------:R1:W-:Y:S02]  /*10db0*/  STS.128 [R46+0x2000], RZ ;  /* 0x002000ff2e007388 */ /* 0x0003e40000000c00 */
.L_x_3360:
[----:B------:R-:W-:Y:S05]  /*10dc0*/  BSYNC.RECONVERGENT B0 ;  /* 0x0000000000007941 */ /* 0x000fea0003800200 */
.L_x_3359:
[----:B------:R-:W-:Y:S01]  /*10dd0*/  ISETP.GE.AND P1, PT, R26, R54, PT ;  /* 0x000000361a00720c */ /* 0x000fe20003f26270 */
[C---:B---34-:R-:W-:Y:S01]  /*10de0*/  IMAD.SHL.U32 R18, R51.reuse, 0x2, RZ ;  /* 0x0000000233127824 */ /* 0x058fe200078e00ff */
        /* <DEDUP_REMOVED lines=12> */
.L_x_3364:
[----:B------:R4:W-:Y:S02]  /*10eb0*/  STS.128 [R46+0x2800], RZ ;  /* 0x002800ff2e007388 */ /* 0x0009e40000000c00 */
.L_x_3363:
[----:B------:R-:W-:Y:S05]  /*10ec0*/  BSYNC.RECONVERGENT B0 ;  /* 0x0000000000007941 */ /* 0x000fea0003800200 */
.L_x_3362:
[----:B------:R-:W-:Y:S01]  /*10ed0*/  ISETP.GE.AND P0, PT, R27, R54, PT ;  /* 0x000000361b00720c */ /* 0x000fe20003f06270 */
[----:B------:R-:W-:-:S12]  /*10ee0*/  BSSY.RECONVERGENT B0, `(.L_x_3365) ;  /* 0x000000c000007945 */ /* 0x000fd80003800200 */
[----:B------:R-:W-:Y:S05]  /*10ef0*/  @P0 BRA `(.L_x_3366) ;  /* 0x0000000000280947 */ /* 0x000fea0003800000 */
[----:B------:R-:W-:-:S13]  /*10f00*/  ISETP.GE.AND P0, PT, R10, R236, PT ;  /* 0x000000ec0a00720c */ /* 0x000fda0003f06270 */
[----:B------:R-:W-:Y:S05]  /*10f10*/  @P0 BRA `(.L_x_3367) ;  /* 0x00000000001c0947 */ /* 0x000fea0003800000 */
[----:B-1----:R-:W-:-:S04]  /*10f20*/  LEA R2, P0, R224, R18, 0x5 ;  /* 0x00000012e0027211 */ /* 0x002fc800078028ff */
[----:B-----5:R-:W-:-:S05]  /*10f30*/  LEA.HI.X R3, R224, R19, R225, 0x5, P0 ;  /* 0x00000013e0037211 */ /* 0x020fca00000f2ce1 */
[----:B------:R-:W-:Y:S01]  /*10f40*/  @!PT LDS RZ, [RZ] ;  /* 0x00000000fffff984 */ /* 0x000fe20000000800 */
[----:B------:R-:W-:Y:S01]  /*10f50*/  @!PT LDS RZ, [RZ] ;  /* 0x00000000fffff984 */ /* 0x000fe20000000800 */
[----:B------:R-:W-:Y:S01]  /*10f60*/  @!PT LDS RZ, [RZ] ;  /* 0x00000000fffff984 */ /* 0x000fe20000000800 */
[----:B------:R1:W-:Y:S01]  /*10f70*/  LDGSTS.E.BYPASS.LTC128B.128 [R46+0x3000], desc[UR6][R2.64] ;  /* 0x03000000022e7fae */ /* 0x0003e2000b981a06 */
[----:B------:R-:W-:Y:S05]  /*10f80*/  BRA `(.L_x_3366) ;  /* 0x0000000000047947 */ /* 0x000fea0003800000 */
.L_x_3367:
[----:B------:R1:W-:Y:S02]  /*10f90*/  STS.128 [R46+0x3000], RZ ;  /* 0x003000ff2e007388 */ /* 0x0003e40000000c00 */
.L_x_3366:
[----:B------:R-:W-:Y:S05]  /*10fa0*/  BSYNC.RECONVERGENT B0 ;  /* 0x0000000000007941 */ /* 0x000fea0003800200 */
.L_x_3365:
        /* <DEDUP_REMOVED lines=12> */
.L_x_3370:
[----:B------:R1:W-:Y:S02]  /*11070*/  STS.128 [R46+0x3800], RZ ;  /* 0x003800ff2e007388 */ /* 0x0003e40000000c00 */
.L_x_3369:
[----:B------:R-:W-:Y:S05]  /*11080*/  BSYNC.RECONVERGENT B0 ;  /* 0x0000000000007941 */ /* 0x000fea0003800200 */
.L_x_3368:
[----:B-1----:R-:W-:Y:S01]  /*11090*/  IADD3 R15, PT, PT, R136, 0x40, RZ ;  /* 0x00000040880f7810 */ /* 0x002fe20007ffe0ff */
[----:B------:R-:W-:Y:S03]  /*110a0*/  BSSY.RECONVERGENT B0, `(.L_x_3371) ;  /* 0x0000010000007945 */ /* 0x000fe60003800200 */
[----:B------:R-:W-:-:S13]  /*110b0*/  ISETP.GE.AND P0, PT, R15, R54, PT ;  /* 0x000000360f00720c */ /* 0x000fda0003f06270 */
[----:B------:R-:W-:Y:S05]  /*110c0*/  @P0 BRA `(.L_x_3372) ;  /* 0x0000000000340947 */ /* 0x000fea0003800000 */
[----:B------:R-:W-:-:S13]  /*110d0*/  ISETP.GE.AND P0, PT, R10, R236, PT ;  /* 0x000000ec0a00720c */ /* 0x000fda0003f06270 */
[----:B------:R-:W-:Y:S05]  /*110e0*/  @P0 BRA `(.L_x_3373) ;  /* 0x0000000000280947 */ /* 0x000fea0003800000 */
[----:B------:R-:W-:Y:S01]  /*110f0*/  MOV R2, R18 ;  /* 0x0000001200027202 */ /* 0x000fe20000000f00 */
        /* <DEDUP_REMOVED lines=9> */
.L_x_3373:
[----:B------:R1:W-:Y:S02]  /*11190*/  STS.128 [R46+0x4000], RZ ;  /* 0x004000ff2e007388 */ /* 0x0003e40000000c00 */
.L_x_3372:
[----:B------:R-:W-:Y:S05]  /*111a0*/  BSYNC.RECONVERGENT B0 ;  /* 0x0000000000007941 */ /* 0x000fea0003800200 */
.L_x_3371:
[----:B------:R-:W-:Y:S01]  /*111b0*/  IADD3 R14, PT, PT, R136, 0x50, RZ ;  /* 0x00000050880e7810 */ /* 0x000fe20007ffe0ff */
[----:B------:R-:W-:Y:S03]  /*111c0*/  BSSY.RECONVERGENT B0, `(.L_x_3374) ;  /* 0x000000d000007945 */ /* 0x000fe60003800200 */
[----:B------:R-:W-:-:S13]  /*111d0*/  ISETP.GE.AND P0, PT, R14, R54, PT ;  /* 0x000000360e00720c */ /* 0x000fda0003f06270 */
        /* <DEDUP_REMOVED lines=10> */
.L_x_3376:
[----:B------:R1:W-:Y:S02]  /*11280*/  STS.128 [R46+0x4800], RZ ;  /* 0x004800ff2e007388 */ /* 0x0003e40000000c00 */
.L_x_3375:
[----:B------:R-:W-:Y:S05]  /*11290*/  BSYNC.RECONVERGENT B0 ;  /* 0x0000000000007941 */ /* 0x000fea0003800200 */
.L_x_3374:
        /* <DEDUP_REMOVED lines=16> */
.L_x_3379:
[----:B------:R1:W-:Y:S02]  /*113a0*/  STS.128 [R46+0x5000], RZ ;  /* 0x005000ff2e007388 */ /* 0x0003e40000000c00 */
.L_x_3378:
[----:B------:R-:W-:Y:S05]  /*113b0*/  BSYNC.RECONVERGENT B0 ;  /* 0x0000000000007941 */ /* 0x000fea0003800200 */
.L_x_3377:
[----:B-----5:R-:W-:Y:S01]  /*113c0*/  IADD3 R12, PT, PT, R136, 0x70, RZ ;  /* 0x00000070880c7810 */ /* 0x020fe20007ffe0ff */
        /* <DEDUP_REMOVED lines=15> */
.L_x_3382:
[----:B------:R1:W-:Y:S02]  /*114c0*/  STS.128 [R46+0x5800], RZ ;  /* 0x005800ff2e007388 */ /* 0x0003e40000000c00 */
.L_x_3381:
[----:B------:R-:W-:Y:S05]  /*114d0*/  BSYNC.RECONVERGENT B0 ;  /* 0x0000000000007941 */ /* 0x000fea0003800200 */
.L_x_3380:
[----:B------:R-:W-:Y:S01]  /*114e0*/  LOP3.LUT R9, R136, 0x80, RZ, 0xfc, !PT ;  /* 0x0000008088097812 */ /* 0x000fe200078efcff */
        /* <DEDUP_REMOVED lines=15> */
.L_x_3385:
[----:B------:R1:W-:Y:S02]  /*115e0*/  STS.128 [R46+0x6000], RZ ;  /* 0x006000ff2e007388 */ /* 0x0003e40000000c00 */
.L_x_3384:
[----:B------:R-:W-:Y:S05]  /*115f0*/  BSYNC.RECONVERGENT B0 ;  /* 0x0000000000007941 */ /* 0x000fea0003800200 */
.L_x_3383:
[----:B------:R-:W-:Y:S01]  /*11600*/  IADD3 R8, PT, PT, R136, 0x90, RZ ;  /* 0x0000009088087810 */ /* 0x000fe20007ffe0ff */
[----:B------:R-:W-:Y:S03]  /*11610*/  BSSY.RECONVERGENT B0, `(.L_x_3386) ;  /* 0x000000d000007945 */ /* 0x000fe60003800200 */
[----:B------:R-:W-:-:S13]  /*11620*/  ISETP.GE.AND P0, PT, R8, R54, PT ;  /* 0x000000360800720c */ /* 0x000fda0003f06270 */
        /* <DEDUP_REMOVED lines=10> */
.L_x_3388:
[----:B------:R1:W-:Y:S02]  /*116d0*/  STS.128 [R46+0x6800], RZ ;  /* 0x006800ff2e007388 */ /* 0x0003e40000000c00 */
.L_x_3387:
[----:B------:R-:W-:Y:S05]  /*116e0*/  BSYNC.RECONVERGENT B0 ;  /* 0x0000000000007941 */ /* 0x000fea0003800200 */
.L_x_3386:
        /* <DEDUP_REMOVED lines=16> */
.L_x_3391:
[----:B------:R1:W-:Y:S02]  /*117f0*/  STS.128 [R46+0x7000], RZ ;  /* 0x007000ff2e007388 */ /* 0x0003e40000000c00 */
.L_x_3390:
[----:B------:R-:W-:Y:S05]  /*11800*/  BSYNC.RECONVERGENT B0 ;  /* 0x0000000000007941 */ /* 0x000fea0003800200 */
.L_x_3389:
        /* <DEDUP_REMOVED lines=16> */
.L_x_3394:
[----:B------:R1:W-:Y:S02]  /*11910*/  STS.128 [R46+0x7800], RZ ;  /* 0x007800ff2e007388 */ /* 0x0003e40000000c00 */
.L_x_3393:
[----:B------:R-:W-:Y:S05]  /*11920*/  BSYNC.RECONVERGENT B0 ;  /* 0x0000000000007941 */ /* 0x000fea0003800200 */
.L_x_3392:
        /* <DEDUP_REMOVED lines=16> */
.L_x_3397:
[----:B------:R1:W-:Y:S02]  /*11a30*/  STS.128 [R46+0x8000], RZ ;  /* 0x008000ff2e007388 */ /* 0x0003e40000000c00 */
.L_x_3396:
[----:B------:R-:W-:Y:S05]  /*11a40*/  BSYNC.RECONVERGENT B0 ;  /* 0x0000000000007941 */ /* 0x000fea0003800200 */
.L_x_3395:
        /* <DEDUP_REMOVED lines=16> */
.L_x_3400:
[----:B------:R1:W-:Y:S02]  /*11b50*/  STS.128 [R46+0x8800], RZ ;  /* 0x008800ff2e007388 */ /* 0x0003e40000000c00 */
.L_x_3399:
[----:B------:R-:W-:Y:S05]  /*11b60*/  BSYNC.RECONVERGENT B0 ;  /* 0x0000000000007941 */ /* 0x000fea0003800200 */
.L_x_3398:
[----:B-1----:R-:W-:Y:S01]  /*11b70*/  IADD3 R3, PT, PT, R136, 0xe0, RZ ;  /* 0x000000e088037810 */ /* 0x002fe20007ffe0ff */
[----:B------:R-:W-:Y:S03]  /*11b80*/  BSSY.RECONVERGENT B0, `(.L_x_3401) ;  /* 0x0000010000007945 */ /* 0x000fe60003800200 */
[----:B------:R-:W-:-:S13]  /*11b90*/  ISETP.GE.AND P0, PT, R3, R54, PT ;  /* 0x000000360300720c */ /* 0x000fda0003f06270 */
[----:B------:R-:W-:Y:S05]  /*11ba0*/  @P0 BRA `(.L_x_3402) ;  /* 0x0000000000340947 */ /* 0x000fea0003800000 */
[----:B------:R-:W-:-:S13]  /*11bb0*/  ISETP.GE.AND P0, PT, R10, R236, PT ;  /* 0x000000ec0a00720c */ /* 0x000fda0003f06270 */
[----:B------:R-:W-:Y:S05]  /*11bc0*/  @P0 BRA `(.L_x_3403) ;  /* 0x0000000000280947 */ /* 0x000fea0003800000 */
[----:B--2---:R-:W-:Y:S01]  /*11bd0*/  MOV R20, R18 ;  /* 0x0000001200147202 */ /* 0x004fe20000000f00 */
        /* <DEDUP_REMOVED lines=9> */
.L_x_3403:
[----:B------:R1:W-:Y:S02]  /*11c70*/  STS.128 [R46+0x9000], RZ ;  /* 0x009000ff2e007388 */ /* 0x0003e40000000c00 */
.L_x_3402:
[----:B------:R-:W-:Y:S05]  /*11c80*/  BSYNC.RECONVERGENT B0 ;  /* 0x0000000000007941 */ /* 0x000fea0003800200 */
.L_x_3401:
[----:B------:R-:W-:Y:S01]  /*11c90*/  IADD3 R136, PT, PT, R136, 0xf0, RZ ;  /* 0x000000f088887810 */ /* 0x000fe20007ffe0ff */
[----:B------:R-:W-:Y:S03]  /*11ca0*/  BSSY.RECONVERGENT B0, `(.L_x_3404) ;  /* 0x000000e000007945 */ /* 0x000fe60003800200 */
[----:B------:R-:W-:-:S13]  /*11cb0*/  ISETP.GE.AND P0, PT, R136, R54, PT ;  /* 0x000000368800720c */ /* 0x000fda0003f06270 */
[----:B------:R-:W-:Y:S05]  /*11cc0*/  @P0 BRA `(.L_x_3405) ;  /* 0x00000000002c0947 */ /* 0x000fea0003800000 */
[----:B------:R-:W-:-:S13]  /*11cd0*/  ISETP.GE.AND P0, PT, R10, R236, PT ;  /* 0x000000ec0a00720c */ /* 0x000fda0003f06270 */
        /* <DEDUP_REMOVED lines=9> */
.L_x_3406:
[----:B------:R1:W-:Y:S02]  /*11d70*/  STS.128 [R46+0x9800], RZ ;  /* 0x009800ff2e007388 */ /* 0x0003e40000000c00 */
.L_x_3405:
[----:B------:R-:W-:Y:S05]  /*11d80*/  BSYNC.RECONVERGENT B0 ;  /* 0x0000000000007941 */ /* 0x000fea0003800200 */
.L_x_3404:
        /* <DEDUP_REMOVED lines=9> */
[----:B---3--:R-:W-:Y:S02]  /*11e20*/  MOV R18, R233 ;  /* 0x000000e900127202 */ /* 0x008fe40000000f00 */
[----:B------:R-:W-:-:S05]  /*11e30*/  MOV R19, R232 ;  /* 0x000000e800137202 */ /* 0x000fca0000000f00 */
[----:B------:R-:W-:Y:S01]  /*11e40*/  @!PT LDS RZ, [RZ] ;  /* 0x00000000fffff984 */ /* 0x000fe20000000800 */
[----:B------:R-:W-:Y:S01]  /*11e50*/  @!PT LDS RZ, [RZ] ;  /* 0x00000000fffff984 */ /* 0x000fe20000000800 */
[----:B------:R-:W-:Y:S01]  /*11e60*/  @!PT LDS RZ, [RZ] ;  /* 0x00000000fffff984 */ /* 0x000fe20000000800 */
[----:B------:R3:W-:Y:S01]  /*11e70*/  LDGSTS.E.BYPASS.LTC128B.128 [R46+0xa000], desc[UR6][R18.64] ;  /* 0x0a000000122e7fae */ /* 0x0007e2000b981a06 */
[----:B------:R-:W-:Y:S05]  /*11e80*/  BRA `(.L_x_3410) ;  /* 0x00000000000c7947 */ /* 0x000fea0003800000 */
.L_x_3409:
[----:B------:R1:W-:Y:S01]  /*11e90*/  STS.128 [R46+0xa000], RZ ;  /* 0x00a000ff2e007388 */ /* 0x0003e20000000c00 */
[----:B------:R-:W-:Y:S05]  /*11ea0*/  BRA `(.L_x_3410) ;  /* 0x0000000000047947 */ /* 0x000fea0003800000 */
.L_x_3408:
[----:B------:R1:W-:Y:S02]  /*11eb0*/  STS.128 [R46+0xa000], RZ ;  /* 0x00a000ff2e007388 */ /* 0x0003e40000000c00 */
.L_x_3410:
[----:B------:R-:W-:Y:S05]  /*11ec0*/  BSYNC.RECONVERGENT B0 ;  /* 0x0000000000007941 */ /* 0x000fea0003800200 */
.L_x_3407:
[----:B------:R-:W-:Y:S01]  /*11ed0*/  ISETP.GE.AND P1, PT, R26, R54, PT ;  /* 0x000000361a00720c */ /* 0x000fe20003f26270 */
[----:B------:R-:W-:Y:S01]  /*11ee0*/  BSSY.RECONVERGENT B0, `(.L_x_3411) ;  /* 0x000000d000007945 */ /* 0x000fe20003800200 */
[----:B---3--:R-:W-:-:S04]  /*11ef0*/  LEA R18, P0, R49, R233, 0x1 ;  /* 0x000000e931127211 */ /* 0x008fc800078008ff */
        /* <DEDUP_REMOVED lines=10> */
.L_x_3413:
[----:B------:R1:W-:Y:S02]  /*11fa0*/  STS.128 [R46+0xa800], RZ ;  /* 0x00a800ff2e007388 */ /* 0x0003e40000000c00 */
.L_x_3412:
[----:B------:R-:W-:Y:S05]  /*11fb0*/  BSYNC.RECONVERGENT B0 ;  /* 0x0000000000007941 */ /* 0x000fea0003800200 */
.L_x_3411:
[----:B------:R-:W-:Y:S01]  /*11fc0*/  ISETP.GE.AND P0, PT, R27, R54, PT ;  /* 0x000000361b00720c */ /* 0x000fe20003f06270 */
[----:B------:R-:W-:-:S12]  /*11fd0*/  BSSY.RECONVERGENT B0, `(.L_x_3414) ;  /* 0x000000d000007945 */ /* 0x000fd80003800200 */
[----:B------:R1:W-:Y:S01]  /*11fe0*/  @P0 STS.128 [R46+0xb000], RZ ;  /* 0x00b000ff2e000388 */ /* 0x0003e20000000c00 */
[----:B------:R-:W-:Y:S05]  /*11ff0*/  @P0 BRA `(.L_x_3415) ;  /* 0x0000000000280947 */ /* 0x000fea0003800000 */
[----:B------:R-:W-:-:S13]  /*12000*/  ISETP.GE.AND P0, PT, R10, R236, PT ;  /* 0x000000ec0a00720c */ /* 0x000fda0003f06270 */
[----:B------:R-:W-:Y:S05]  /*12010*/  @P0 BRA `(.L_x_3416) ;  /* 0x00000000001c0947 */ /* 0x000fea0003800000 */
[----:B-12---:R-:W-:-:S04]  /*12020*/  LEA R20, P0, R226, R18, 0x5 ;  /* 0x00000012e2147211 */ /* 0x006fc800078028ff */
[----:B------:R-:W-:-:S05]  /*12030*/  LEA.HI.X R21, R226, R19, R227, 0x5, P0 ;  /* 0x00000013e2157211 */ /* 0x000fca00000f2ce3 */
[----:B------:R-:W-:Y:S01]  /*12040*/  @!PT LDS RZ, [RZ] ;  /* 0x00000000fffff984 */ /* 0x000fe20000000800 */
[----:B------:R-:W-:Y:S01]  /*12050*/  @!PT LDS RZ, [RZ] ;  /* 0x00000000fffff984 */ /* 0x000fe20000000800 */
[----:B------:R-:W-:Y:S01]  /*12060*/  @!PT LDS RZ, [RZ] ;  /* 0x00000000fffff984 */ /* 0x000fe20000000800 */
[----:B------:R1:W-:Y:S01]  /*12070*/  LDGSTS.E.BYPASS.LTC128B.128 [R46+0xb000], desc[UR6][R20.64] ;  /* 0x0b000000142e7fae */ /* 0x0003e2000b981a06 */
[----:B------:R-:W-:Y:S05]  /*12080*/  BRA `(.L_x_3415) ;  /* 0x0000000000047947 */ /* 0x000fea0003800000 */
.L_x_3416:
[----:B------:R1:W-:Y:S02]  /*12090*/  STS.128 [R46+0xb000], RZ ;  /* 0x00b000ff2e007388 */ /* 0x0003e40000000c00 */
.L_x_3415:
[----:B------:R-:W-:Y:S05]  /*120a0*/  BSYNC.RECONVERGENT B0 ;  /* 0x0000000000007941 */ /* 0x000fea0003800200 */
.L_x_3414:
        /* <DEDUP_REMOVED lines=13> */
.L_x_3419:
[----:B------:R1:W-:Y:S02]  /*12180*/  STS.128 [R46+0xb800], RZ ;  /* 0x00b800ff2e007388 */ /* 0x0003e40000000c00 */
.L_x_3418:
[----:B------:R-:W-:Y:S05]  /*12190*/  BSYNC.RECONVERGENT B0 ;  /* 0x0000000000007941 */ /* 0x000fea0003800200 */
.L_x_3417:
        /* <DEDUP_REMOVED lines=16> */
.L_x_3422:
[----:B------:R1:W-:Y:S02]  /*122a0*/  STS.128 [R46+0xc000], RZ ;  /* 0x00c000ff2e007388 */ /* 0x0003e40000000c00 */
.L_x_3421:
[----:B------:R-:W-:Y:S05]  /*122b0*/  BSYNC.RECONVERGENT B0 ;  /* 0x0000000000007941 */ /* 0x000fea0003800200 */
.L_x_3420:
        /* <DEDUP_REMOVED lines=13> */
.L_x_3425:
[----:B------:R1:W-:Y:S02]  /*12390*/  STS.128 [R46+0xc800], RZ ;  /* 0x00c800ff2e007388 */ /* 0x0003e40000000c00 */
.L_x_3424:
[----:B------:R-:W-:Y:S05]  /*123a0*/  BSYNC.RECONVERGENT B0 ;  /* 0x0000000000007941 */ /* 0x000fea0003800200 */
.L_x_3423:
        /* <DEDUP_REMOVED lines=16> */
.L_x_3428:
[----:B------:R1:W-:Y:S02]  /*124b0*/  STS.128 [R46+0xd000], RZ ;  /* 0x00d000ff2e007388 */ /* 0x0003e40000000c00 */
.L_x_3427:
[----:B------:R-:W-:Y:S05]  /*124c0*/  BSYNC.RECONVERGENT B0 ;  /* 0x0000000000007941 */ /* 0x000fea0003800200 */
.L_x_3426:
        /* <DEDUP_REMOVED lines=17> */
.L_x_3431:
[----:B------:R1:W-:Y:S02]  /*125e0*/  STS.128 [R46+0xd800], RZ ;  /* 0x00d800ff2e007388 */ /* 0x0003e40000000c00 */
.L_x_3430:
[----:B------:R-:W-:Y:S05]  /*125f0*/  BSYNC.RECONVERGENT B0 ;  /* 0x0000000000007941 */ /* 0x000fea0003800200 */
.L_x_3429:
        /* <DEDUP_REMOVED lines=16> */
.L_x_3434:
[----:B------:R1:W-:Y:S02]  /*12700*/  STS.128 [R46+0xe000], RZ ;  /* 0x00e000ff2e007388 */ /* 0x0003e40000000c00 */
.L_x_3433:
[----:B------:R-:W-:Y:S05]  /*12710*/  BSYNC.RECONVERGENT B0 ;  /* 0x0000000000007941 */ /* 0x000fea0003800200 */
.L_x_3432:
        /* <DEDUP_REMOVED lines=13> */
.L_x_3437:
[----:B------:R1:W-:Y:S02]  /*127f0*/  STS.128 [R46+0xe800], RZ ;  /* 0x00e800ff2e007388 */ /* 0x0003e40000000c00 */
.L_x_3436:
[----:B------:R-:W-:Y:S05]  /*12800*/  BSYNC.RECONVERGENT B0 ;  /* 0x0000000000007941 */ /* 0x000fea0003800200 */
.L_x_3435:
        /* <DEDUP_REMOVED lines=16> */
.L_x_3440:
[----:B------:R1:W-:Y:S02]  /*12910*/  STS.128 [R46+0xf000], RZ ;  /* 0x00f000ff2e007388 */ /* 0x0003e40000000c00 */
.L_x_3439:
[----:B------:R-:W-:Y:S05]  /*12920*/  BSYNC.RECONVERGENT B0 ;  /* 0x0000000000007941 */ /* 0x000fea0003800200 */
.L_x_3438:
        /* <DEDUP_REMOVED lines=17> */
.L_x_3443:
[----:B------:R1:W-:Y:S02]  /*12a40*/  STS.128 [R46+0xf800], RZ ;  /* 0x00f800ff2e007388 */ /* 0x0003e40000000c00 */
.L_x_3442:
[----:B------:R-:W-:Y:S05]  /*12a50*/  BSYNC.RECONVERGENT B0 ;  /* 0x0000000000007941 */ /* 0x000fea0003800200 */
.L_x_3441:
        /* <DEDUP_REMOVED lines=16> */
.L_x_3446:
[----:B------:R1:W-:Y:S02]  /*12b60*/  STS.128 [R46+0x10000], RZ ;  /* 0x010000ff2e007388 */ /* 0x0003e40000000c00 */
.L_x_3445:
[----:B------:R-:W-:Y:S05]  /*12b70*/  BSYNC.RECONVERGENT B0 ;  /* 0x0000000000007941 */ /* 0x000fea0003800200 */
.L_x_3444:
        /* <DEDUP_REMOVED lines=17> */
.L_x_3449:
[----:B------:R1:W-:Y:S02]  /*12c90*/  STS.128 [R46+0x10800], RZ ;  /* 0x010800ff2e007388 */ /* 0x0003e40000000c00 */
.L_x_3448:
[----:B------:R-:W-:Y:S05]  /*12ca0*/  BSYNC.RECONVERGENT B0 ;  /* 0x0000000000007941 */ /* 0x000fea0003800200 */
.L_x_3447:
        /* <DEDUP_REMOVED lines=16> */
.L_x_3452:
[----:B------:R1:W-:Y:S02]  /*12db0*/  STS.128 [R46+0x11000], RZ ;  /* 0x011000ff2e007388 */ /* 0x0003e40000000c00 */
.L_x_3451:
[----:B------:R-:W-:Y:S05]  /*12dc0*/  BSYNC.RECONVERGENT B0 ;  /* 0x0000000000007941 */ /* 0x000fea0003800200 */
.L_x_3450:
        /* <DEDUP_REMOVED lines=14> */
.L_x_3455:
[----:B------:R1:W-:Y:S02]  /*12eb0*/  STS.128 [R46+0x11800], RZ ;  /* 0x011800ff2e007388 */ /* 0x0003e40000000c00 */
.L_x_3454:
[----:B------:R-:W-:Y:S05]  /*12ec0*/  BSYNC.RECONVERGENT B0 ;  /* 0x0000000000007941 */ /* 0x000fea0003800200 */
.L_x_3453:
[C---:B------:R-:W-:Y:S01]  /*12ed0*/  IMAD.SHL.U32 R166, R167.reuse, 0x40, RZ ;  /* 0x00000040a7a67824 */ /* 0x040fe200078e00ff */
[----:B------:R-:W-:Y:S01]  /*12ee0*/  SHF.R.U32.HI R220, RZ, 0x1, R167 ;  /* 0x00000001ffdc7819 */ /* 0x000fe200000116a7 */
[C---:B------:R-:W-:Y:S01]  /*12ef0*/  IMAD.SHL.U32 R221, R167.reuse, 0x20, RZ ;  /* 0x00000020a7dd7824 */ /* 0x040fe200078e00ff */
[----:B------:R-:W-:Y:S01]  /*12f00*/  LOP3.LUT P0, R213, R167, 0x2, RZ, 0xc0, !PT ;  /* 0x00000002a7d57812 */ /* 0x000fe2000780c0ff */
[----:B------:R-:W-:Y:S01]  /*12f10*/  IMAD.MOV.U32 R212, RZ, RZ, 0x20 ;  /* 0x00000020ffd47424 */ /* 0x000fe200078e00ff */
[----:B------:R-:W-:Y:S01]  /*12f20*/  LOP3.LUT R3, R220, 0x8, RZ, 0xc0, !PT ;  /* 0x00000008dc037812 */ /* 0x000fe200078ec0ff */
[----:B------:R-:W-:Y:S01]  /*12f30*/  IMAD.MOV.U32 R208, RZ, RZ, 0x40 ;  /* 0x00000040ffd07424 */ /* 0x000fe200078e00ff */
[----:B-1----:R-:W-:Y:S01]  /*12f40*/  LOP3.LUT R4, R166, 0x1c0, RZ, 0xc0, !PT ;  /* 0x000001c0a6047812 */ /* 0x002fe200078ec0ff */
[----:B------:R-:W0:Y:S01]  /*12f50*/  LDGDEPBAR ;  /* 0x00000000000079af */ /* 0x000e220000000000 */
[----:B------:R-:W-:Y:S01]  /*12f60*/  LOP3.LUT R221, R221, 0x7c00, RZ, 0xc0, !PT ;  /* 0x00007c00dddd7812 */ /* 0x000fe200078ec0ff */
[----:B------:R-:W-:Y:S01]  /*12f70*/  BSSY.RECONVERGENT B1, `(.L_x_3456) ;  /* 0x00001ab000017945 */ /* 0x000fe20003800200 */
[----:B------:R-:W-:-:S02]  /*12f80*/  LOP3.LUT R3, R3, 0x1c0, R166, 0xf8, !PT ;  /* 0x000001c003037812 */ /* 0x000fc400078ef8a6 */
[----:B------:R-:W-:Y:S02]  /*12f90*/  LOP3.LUT R4, R4, 0x8, R167, 0xf8, !PT ;  /* 0x0000000804047812 */ /* 0x000fe400078ef8a7 */
[----:B------:R-:W-:Y:S02]  /*12fa0*/  LOP3.LUT R209, R166, 0x400, RZ, 0xc0, !PT ;  /* 0x00000400a6d17812 */ /* 0x000fe400078ec0ff */
[----:B------:R-:W-:Y:S02]  /*12fb0*/  LOP3.LUT R210, R221, 0x200, R166, 0xf8, !PT ;  /* 0x00000200ddd27812 */ /* 0x000fe400078ef8a6 */
[-C--:B------:R-:W-:Y:S02]  /*12fc0*/  LOP3.LUT R3, R3, R10.reuse, RZ, 0x3c, !PT ;  /* 0x0000000a03037212 */ /* 0x080fe400078e3cff */
[----:B------:R-:W-:Y:S02]  /*12fd0*/  LOP3.LUT R4, R4, R10, RZ, 0x3c, !PT ;  /* 0x0000000a04047212 */ /* 0x000fe400078e3cff */
[----:B------:R-:W-:-:S02]  /*12fe0*/  LOP3.LUT R210, R210, R3, RZ, 0xfc, !PT ;  /* 0x00000003d2d27212 */ /* 0x000fc400078efcff */
[----:B------:R-:W-:Y:S01]  /*12ff0*/  SEL R8, R212, 0xffffffe0, !P0 ;  /* 0xffffffe0d4087807 */ /* 0x000fe20004000000 */
[----:B------:R-:W-:Y:S01]  /*13000*/  IMAD R209, R4, 0x2, R209 ;  /* 0x0000000204d17824 */ /* 0x000fe200078e02d1 */
[----:B------:R-:W-:Y:S01]  /*13010*/  LOP3.LUT P0, R211, R167, 0x4, RZ, 0xc0, !PT ;  /* 0x00000004a7d37812 */ /* 0x000fe2000780c0ff */
[----:B------:R-:W-:Y:S01]  /*13020*/  IMAD R210, R210, 0x2, R47 ;  /* 0x00000002d2d27824 */ /* 0x000fe200078e022f */
[----:B-----5:R-:W-:Y:S01]  /*13030*/  IADD3 R0, PT, PT, R0, R48, -R237 ;  /* 0x0000003000007210 */ /* 0x020fe20007ffe8ed */
[----:B------:R-:W-:Y:S01]  /*13040*/  IMAD.IADD R209, R47, 0x1, R209 ;  /* 0x000000012fd17824 */ /* 0x000fe200078e02d1 */
[----:B------:R-:W-:Y:S01]  /*13050*/  SEL R9, R208, 0xffffffc0, !P0 ;  /* 0xffffffc0d0097807 */ /* 0x000fe20004000000 */
[--C-:B------:R-:W-:Y:S01]  /*13060*/  IMAD.IADD R168, R210, 0x1, R8.reuse ;  /* 0x00000001d2a87824 */ /* 0x100fe200078e0208 */
[----:B--2---:R-:W-:Y:S01]  /*13070*/  LDSM.16.M88.4 R56, [R210] ;  /* 0x00000000d238783b */ /* 0x004fe20000000200 */
[C---:B------:R-:W-:Y:S01]  /*13080*/  IMAD.IADD R32, R209.reuse, 0x1, R8 ;  /* 0x00000001d1207824 */ /* 0x040fe200078e0208 */
[----:B------:R-:W-:Y:S01]  /*13090*/  IADD3 R2, PT, PT, R48, -R237, -R2 ;  /* 0x800000ed30027210 */ /* 0x000fe20007ffe802 */
[--C-:B------:R-:W-:Y:S01]  /*130a0*/  IMAD.IADD R34, R209, 0x1, R9.reuse ;  /* 0x00000001d1227824 */ /* 0x100fe200078e0209 */
[----:B------:R-:W1:Y:S04]  /*130b0*/  LDSM.16.M88.4 R20, [R209+0x3000] ;  /* 0x00300000d114783b */ /* 0x000e680000000200 */
[----:B------:R-:W2:Y:S04]  /*130c0*/  LDSM.16.M88.4 R12, [R209+0x3800] ;  /* 0x00380000d10c783b */ /* 0x000ea80000000200 */
[----:B------:R-:W-:Y:S04]  /*130d0*/  LDSM.16.M88.4 R168, [R168] ;  /* 0x00000000a8a8783b */ /* 0x000fe80000000200 */
[----:B------:R-:W3:Y:S04]  /*130e0*/  LDSM.16.M88.4 R152, [R32+0x3000] ;  /* 0x003000002098783b */ /* 0x000ee80000000200 */
[----:B------:R-:W4:Y:S04]  /*130f0*/  LDSM.16.M88.4 R148, [R32+0x3800] ;  /* 0x003800002094783b */ /* 0x000f280000000200 */
        /* <DEDUP_REMOVED lines=8> */
[C---:B--2---:R-:W-:Y:S03]  /*13180*/  HMMA.16816.F32.BF16 R16, R56.reuse, R12, RZ ;  /* 0x0000000c3810723c */ /* 0x044fe600000418ff */
[----:B------:R-:W2:Y:S04]  /*13190*/  LDSM.16.M88.4 R120, [R209+0x5800] ;  /* 0x00580000d178783b */ /* 0x000ea80000000200 */
[----:B------:R-:W2:Y:S01]  /*131a0*/  LDSM.16.M88.4 R112, [R209+0x6000] ;  /* 0x00600000d170783b */ /* 0x000ea20000000200 */
[C---:B------:R-:W-:Y:S03]  /*131b0*/  HMMA.16816.F32.BF16 R20, R56.reuse, R22, RZ ;  /* 0x000000163814723c */ /* 0x040fe600000418ff */
[----:B------:R-:W2:Y:S04]  /*131c0*/  LDSM.16.M88.4 R88, [R209+0x7800] ;  /* 0x00780000d158783b */ /* 0x000ea80000000200 */
[----:B------:R-:W2:Y:S01]  /*131d0*/  LDSM.16.M88.4 R80, [R209+0x8000] ;  /* 0x00800000d150783b */ /* 0x000ea20000000200 */
[----:B------:R-:W-:Y:S03]  /*131e0*/  HMMA.16816.F32.BF16 R12, R56, R14, RZ ;  /* 0x0000000e380c723c */ /* 0x000fe600000418ff */
[----:B------:R-:W2:Y:S04]  /*131f0*/  LDSM.16.M88.4 R72, [R209+0x8800] ;  /* 0x00880000d148783b */ /* 0x000ea80000000200 */
[----:B------:R-:W2:Y:S01]  /*13200*/  LDSM.16.M88.4 R64, [R209+0x9000] ;  /* 0x00900000d140783b */ /* 0x000ea20000000200 */
[C---:B---3--:R-:W-:Y:S03]  /*13210*/  HMMA.16816.F32.BF16 R24, R168.reuse, R152, R24 ;  /* 0x00000098a818723c */ /* 0x048fe60000041818 */
[----:B------:R-:W3:Y:S04]  /*13220*/  LDSM.16.M88.4 R176, [R209+0x9800] ;  /* 0x00980000d1b0783b */ /* 0x000ee80000000200 */
[----:B------:R-:W3:Y:S01]  /*13230*/  LDSM.16.M88.4 R172, [R32+0x2000] ;  /* 0x0020000020ac783b */ /* 0x000ee20000000200 */
[C---:B------:R-:W-:Y:S03]  /*13240*/  HMMA.16816.F32.BF16 R20, R168.reuse, R154, R20 ;  /* 0x0000009aa814723c */ /* 0x040fe60000041814 */
[----:B------:R-:W3:Y:S04]  /*13250*/  LDSM.16.M88.4 R160, [R32+0x2800] ;  /* 0x0028000020a0783b */ /* 0x000ee80000000200 */
[----:B------:R-:W3:Y:S01]  /*13260*/  LDSM.16.M88.4 R156, [R32+0x4000] ;  /* 0x00400000209c783b */ /* 0x000ee20000000200 */
[C---:B----4-:R-:W-:Y:S03]  /*13270*/  HMMA.16816.F32.BF16 R16, R168.reuse, R148, R16 ;  /* 0x00000094a810723c */ /* 0x050fe60000041810 */
[----:B------:R-:W4:Y:S04]  /*13280*/  LDSM.16.M88.4 R152, [R32+0x6800] ;  /* 0x006800002098783b */ /* 0x000f280000000200 */
[----:B------:R-:W-:Y:S01]  /*13290*/  LDSM.16.M88.4 R180, [R32+0x4800] ;  /* 0x0048000020b4783b */ /* 0x000fe20000000200 */
[----:B------:R-:W-:Y:S03]  /*132a0*/  HMMA.16816.F32.BF16 R12, R168, R150, R12 ;  /* 0x00000096a80c723c */ /* 0x000fe6000004180c */
[----:B------:R-:W4:Y:S04]  /*132b0*/  LDSM.16.M88.4 R148, [R32+0x7000] ;  /* 0x007000002094783b */ /* 0x000f280000000200 */
[----:B------:R-:W-:Y:S01]  /*132c0*/  LDSM.16.M88.4 R200, [R34+0x5000] ;  /* 0x0050000022c8783b */ /* 0x000fe20000000200 */
[C---:B------:R-:W-:Y:S03]  /*132d0*/  HMMA.16816.F32.BF16 R52, R56.reuse, R40, RZ ;  /* 0x000000283834723c */ /* 0x040fe600000418ff */
[----:B------:R-:W-:Y:S04]  /*132e0*/  LDSM.16.M88.4 R192, [R34+0x5800] ;  /* 0x0058000022c0783b */ /* 0x000fe80000000200 */
[----:B------:R-:W-:Y:S01]  /*132f0*/  LDSM.16.M88.4 R188, [R34+0x6000] ;  /* 0x0060000022bc783b */ /* 0x000fe20000000200 */
        /* <DEDUP_REMOVED lines=47> */
[C---:B--2---:R-:W-:Y:S08]  /*135f0*/  HMMA.16816.F32.BF16 R124, R168.reuse, R172, R124 ;  /* 0x000000aca87c723c */ /* 0x044ff0000004187c */
[C---:B------:R-:W-:Y:S01]  /*13600*/  HMMA.16816.F32.BF16 R120, R168.reuse, R174, R120 ;  /* 0x000000aea878723c */ /* 0x040fe20000041878 */
[----:B------:R1:W2:Y:S07]  /*13610*/  LDSM.16.M88.4 R172, [R32+0x8000] ;  /* 0x0080000020ac783b */ /* 0x0002ae0000000200 */
[C---:B---3--:R-:W-:Y:S08]  /*13620*/  HMMA.16816.F32.BF16 R116, R168.reuse, R160, R116 ;  /* 0x000000a0a874723c */ /* 0x048ff00000041874 */
[----:B------:R-:W-:Y:S01]  /*13630*/  HMMA.16816.F32.BF16 R112, R168, R162, R112 ;  /* 0x000000a2a870723c */ /* 0x000fe20000041870 */
[----:B-1----:R-:W-:-:S07]  /*13640*/  IMAD.IADD R32, R210, 0x1, R9 ;  /* 0x00000001d2207824 */ /* 0x002fce00078e0209 */
[C---:B------:R-:W-:Y:S01]  /*13650*/  HMMA.16816.F32.BF16 R92, R168.reuse, R156, R92 ;  /* 0x0000009ca85c723c */ /* 0x040fe2000004185c */
[C---:B------:R-:W-:Y:S01]  /*13660*/  IMAD.IADD R196, R8.reuse, 0x1, R32 ;  /* 0x0000000108c47824 */ /* 0x040fe200078e0220 */
[----:B------:R1:W-:Y:S06]  /*13670*/  LDSM.16.M88.4 R160, [R32] ;  /* 0x0000000020a0783b */ /* 0x0003ec0000000200 */
[C---:B------:R-:W-:Y:S01]  /*13680*/  HMMA.16816.F32.BF16 R88, R168.reuse, R158, R88 ;  /* 0x0000009ea858723c */ /* 0x040fe20000041858 */
[----:B------:R-:W3:Y:S04]  /*13690*/  LDSM.16.M88.4 R156, [R34+0x2000] ;  /* 0x00200000229c783b */ /* 0x000ee80000000200 */
[----:B------:R-:W-:Y:S03]  /*136a0*/  LDSM.16.M88.4 R196, [R196] ;  /* 0x00000000c4c4783b */ /* 0x000fe60000000200 */
[C---:B----4-:R-:W-:Y:S08]  /*136b0*/  HMMA.16816.F32.BF16 R76, R168.reuse, R152, R76 ;  /* 0x00000098a84c723c */ /* 0x050ff0000004184c */
[----:B------:R-:W-:Y:S01]  /*136c0*/  HMMA.16816.F32.BF16 R72, R168, R154, R72 ;  /* 0x0000009aa848723c */ /* 0x000fe20000041848 */
[----:B------:R-:W4:Y:S01]  /*136d0*/  LDSM.16.M88.4 R152, [R34+0x3000] ;  /* 0x003000002298783b */ /* 0x000f220000000200 */
[----:B-1----:R-:W-:-:S06]  /*136e0*/  IMAD.IADD R32, R8, 0x1, R34 ;  /* 0x0000000108207824 */ /* 0x002fcc00078e0222 */
[C---:B------:R-:W-:Y:S01]  /*136f0*/  HMMA.16816.F32.BF16 R68, R168.reuse, R148, R68 ;  /* 0x00000094a844723c */ /* 0x040fe20000041844 */
[----:B------:R-:W-:Y:S07]  /*13700*/  LDSM.16.M88.4 R204, [R32+0x3800] ;  /* 0x0038000020cc783b */ /* 0x000fee0000000200 */
[C---:B------:R-:W-:Y:S01]  /*13710*/  HMMA.16816.F32.BF16 R64, R168.reuse, R150, R64 ;  /* 0x00000096a840723c */ /* 0x040fe20000041840 */
[----:B------:R-:W1:Y:S07]  /*13720*/  LDSM.16.M88.4 R148, [R34+0x3800] ;  /* 0x003800002294783b */ /* 0x000e6e0000000200 */
[C---:B------:R-:W-:Y:S08]  /*13730*/  HMMA.16816.F32.BF16 R140, R168.reuse, R180, R140 ;  /* 0x000000b4a88c723c */ /* 0x040ff0000004188c */
[C---:B------:R-:W-:Y:S01]  /*13740*/  HMMA.16816.F32.BF16 R136, R168.reuse, R182, R136 ;  /* 0x000000b6a888723c */ /* 0x040fe20000041888 */
[----:B------:R-:W-:Y:S07]  /*13750*/  LDSM.16.M88.4 R180, [R34+0x8000] ;  /* 0x0080000022b4783b */ /* 0x000fee0000000200 */
[C---:B--2---:R-:W-:Y:S08]  /*13760*/  HMMA.16816.F32.BF16 R84, R168.reuse, R172, R84 ;  /* 0x000000aca854723c */ /* 0x044ff00000041854 */
[C---:B------:R-:W-:Y:S01]  /*13770*/  HMMA.16816.F32.BF16 R80, R168.reuse, R174, R80 ;  /* 0x000000aea850723c */ /* 0x040fe20000041850 */
[----:B------:R-:W2:Y:S07]  /*13780*/  LDSM.16.M88.4 R172, [R34+0x2800] ;  /* 0x0028000022ac783b */ /* 0x000eae0000000200 */
[C---:B------:R-:W-:Y:S08]  /*13790*/  HMMA.16816.F32.BF16 R60, R168.reuse, R176, R60 ;  /* 0x000000b0a83c723c */ /* 0x040ff0000004183c */
[----:B------:R-:W-:Y:S01]  /*137a0*/  HMMA.16816.F32.BF16 R56, R168, R178, R56 ;  /* 0x000000b2a838723c */ /* 0x000fe20000041838 */
[----:B------:R-:W2:Y:S04]  /*137b0*/  LDSM.16.M88.4 R168, [R34+0x4000] ;  /* 0x0040000022a8783b */ /* 0x000ea80000000200 */
[----:B------:R-:W-:Y:S03]  /*137c0*/  LDSM.16.M88.4 R176, [R34+0x8800] ;  /* 0x0088000022b0783b */ /* 0x000fe60000000200 */
[C---:B---3--:R-:W-:Y:S08]  /*137d0*/  HMMA.16816.F32.BF16 R52, R160.reuse, R156, R52 ;  /* 0x0000009ca034723c */ /* 0x048ff00000041834 */
[C---:B------:R-:W-:Y:S01]  /*137e0*/  HMMA.16816.F32.BF16 R40, R160.reuse, R158, R40 ;  /* 0x0000009ea028723c */ /* 0x040fe20000041828 */
[----:B------:R-:W3:Y:S07]  /*137f0*/  LDSM.16.M88.4 R156, [R34+0x4800] ;  /* 0x00480000229c783b */ /* 0x000eee0000000200 */
[C---:B----4-:R-:W-:Y:S08]  /*13800*/  HMMA.16816.F32.BF16 R24, R160.reuse, R152, R24 ;  /* 0x00000098a018723c */ /* 0x050ff00000041818 */
        /* <DEDUP_REMOVED lines=10> */
[----:B------:R1:W2:Y:S07]  /*138b0*/  LDSM.16.M88.4 R168, [R34+0x9800] ;  /* 0x0098000022a8783b */ /* 0x0002ae0000000200 */
[C---:B---3--:R-:W-:Y:S08]  /*138c0*/  HMMA.16816.F32.BF16 R140, R160.reuse, R156, R140 ;  /* 0x0000009ca08c723c */ /* 0x048ff0000004188c */
[C---:B------:R-:W-:Y:S01]  /*138d0*/  HMMA.16816.F32.BF16 R136, R160.reuse, R158, R136 ;  /* 0x0000009ea088723c */ /* 0x040fe20000041888 */
[----:B------:R-:W3:Y:S07]  /*138e0*/  LDSM.16.M88.4 R156, [R32+0x2000] ;  /* 0x00200000209c783b */ /* 0x000eee0000000200 */
[----:B----4-:R-:W-:Y:S01]  /*138f0*/  HMMA.16816.F32.BF16 R108, R160, R152, R108 ;  /* 0x00000098a06c723c */ /* 0x010fe2000004186c */
[----:B-1----:R-:W-:-:S07]  /*13900*/  LOP3.LUT R34, R220, 0x1f0, RZ, 0xc0, !PT ;  /* 0x000001f0dc227812 */ /* 0x002fce00078ec0ff */
[C---:B------:R-:W-:Y:S01]  /*13910*/  HMMA.16816.F32.BF16 R104, R160.reuse, R154, R104 ;  /* 0x0000009aa068723c */ /* 0x040fe20000041868 */
[----:B------:R-:W1:Y:S07]  /*13920*/  LDSM.16.M88.4 R152, [R32+0x2800] ;  /* 0x002800002098783b */ /* 0x000e6e0000000200 */
        /* <DEDUP_REMOVED lines=31> */
[C---:B-1----:R-:W-:Y:S08]  /*13b20*/  HMMA.16816.F32.BF16 R36, R196.reuse, R152, R36 ;  /* 0x00000098c424723c */ /* 0x042ff00000041824 */
[C---:B------:R-:W-:Y:S01]  /*13b30*/  HMMA.16816.F32.BF16 R28, R196.reuse, R154, R28 ;  /* 0x0000009ac41c723c */ /* 0x040fe2000004181c */
[----:B------:R-:W1:Y:S07]  /*13b40*/  LDSM.16.M88.4 R152, [R32+0x9000] ;  /* 0x009000002098783b */ /* 0x000e6e0000000200 */
[C---:B----4-:R-:W-:Y:S08]  /*13b50*/  HMMA.16816.F32.BF16 R24, R196.reuse, R148, R24 ;  /* 0x00000094c418723c */ /* 0x050ff00000041818 */
[----:B------:R-:W-:Y:S01]  /*13b60*/  HMMA.16816.F32.BF16 R20, R196, R150, R20 ;  /* 0x00000096c414723c */ /* 0x000fe20000041814 */
[----:B------:R4:W1:Y:S01]  /*13b70*/  LDSM.16.M88.4 R148, [R32+0x9800] ;  /* 0x009800002094783b */ /* 0x0008620000000200 */
[----:B------:R-:W-:-:S06]  /*13b80*/  DEPBAR.LE SB0, 0x0 ;  /* 0x000080000000791a */ /* 0x000fcc0000000000 */
[C---:B------:R-:W-:Y:S08]  /*13b90*/  HMMA.16816.F32.BF16 R16, R196.reuse, R204, R16 ;  /* 0x000000ccc410723c */ /* 0x040ff00000041810 */
[----:B------:R-:W-:Y:S01]  /*13ba0*/  HMMA.16816.F32.BF16 R12, R196, R206, R12 ;  /* 0x000000cec40c723c */ /* 0x000fe2000004180c */
[----:B----4-:R-:W-:-:S07]  /*13bb0*/  SHF.R.U32.HI R32, RZ, 0x2, R167 ;  /* 0x00000002ff207819 */ /* 0x010fce00000116a7 */
[----:B------:R-:W-:Y:S01]  /*13bc0*/  HMMA.16816.F32.BF16 R4, R196, R200, R4 ;  /* 0x000000c8c404723c */ /* 0x000fe20000041804 */
[----:B------:R-:W-:-:S05]  /*13bd0*/  LOP3.LUT R32, R34, 0x7, R32, 0xf8, !PT ;  /* 0x0000000722207812 */ /* 0x000fca00078ef820 */
[----:B------:R-:W-:Y:S02]  /*13be0*/  IMAD R246, R235, 0x40, R32 ;  /* 0x00000040ebf67824 */ /* 0x000fe400078e0220 */
[C---:B------:R-:W-:Y:S01]  /*13bf0*/  HMMA.16816.F32.BF16 R144, R196.reuse, R202, R144 ;  /* 0x000000cac490723c */ /* 0x040fe20000041890 */
[----:B------:R-:W-:Y:S02]  /*13c00*/  VIADD R32, R45, 0xffffffff ;  /* 0xffffffff2d207836 */ /* 0x000fe40000000000 */
[C---:B------:R-:W-:Y:S02]  /*13c10*/  IMAD.IADD R245, R246.reuse, 0x1, R0 ;  /* 0x00000001f6f57824 */ /* 0x040fe400078e0200 */
[----:B------:R-:W-:Y:S01]  /*13c20*/  IMAD.IADD R246, R246, 0x1, R2 ;  /* 0x00000001f6f67824 */ /* 0x000fe200078e0202 */
[----:B------:R-:W-:Y:S02]  /*13c30*/  ISETP.GT.AND P0, PT, R32, R228, PT ;  /* 0x000000e42000720c */ /* 0x000fe40003f04270 */
[----:B------:R-:W-:Y:S01]  /*13c40*/  HMMA.16816.F32.BF16 R140, R196, R192, R140 ;  /* 0x000000c0c48c723c */ /* 0x000fe2000004188c */
[----:B------:R-:W-:-:S02]  /*13c50*/  VIADDMNMX R244, R245, 0x1, R48, PT ;  /* 0x00000001f5f47846 */ /* 0x000fc40003800130 */
[----:B------:R-:W-:Y:S02]  /*13c60*/  VIADDMNMX R245, R245, 0x9, R48, PT ;  /* 0x00000009f5f57846 */ /* 0x000fe40003800130 */
[----:B------:R-:W-:Y:S02]  /*13c70*/  VIMNMX R247, PT, PT, RZ, R246, !PT ;  /* 0x000000f6fff77248 */ /* 0x000fe40007fe0100 */
[----:B------:R-:W-:Y:S01]  /*13c80*/  LOP3.LUT R48, R166, 0x200, RZ, 0xc0, !PT ;  /* 0x00000200a6307812 */ /* 0x000fe200078ec0ff */
        /* <DEDUP_REMOVED lines=21> */
[----:B------:R-:W-:Y:S01]  /*13de0*/  HMMA.16816.F32.BF16 R56, R196, R150, R56 ;  /* 0x00000096c438723c */ /* 0x000fe20000041838 */
[----:B------:R-:W-:Y:S06]  /*13df0*/  BAR.SYNC.DEFER_BLOCKING 0x0 ;  /* 0x0000000000007b1d */ /* 0x000fec0000010000 */
[----:B------:R-:W-:-:S13]  /*13e00*/  @!P0 BRA `(.L_x_3457) ;  /* 0x0000000c00048947 */ /* 0x000fda0003800000 */
        /* <DEDUP_REMOVED lines=13> */
.L_x_3459:
[----:B------:R-:W2:Y:S01]  /*13ee0*/  LD.E R149, desc[UR6][R164.64+0x170] ;  /* 0x00017006a4957980 */ /* 0x000ea2000c101900 */
[----:B------:R-:W-:Y:S01]  /*13ef0*/  VIADD R50, R44, 0xfffffe00 ;  /* 0xfffffe002c327836 */ /* 0x000fe20000000000 */
[----:B------:R-:W-:-:S04]  /*13f00*/  SHF.L.U32 R148, R32, 0x8, RZ ;  /* 0x0000000820947819 */ /* 0x000fc800000006ff */
        /* <DEDUP_REMOVED lines=27> */
[-C--:B------:R-:W-:Y:S02]  /*140c0*/  ISETP.GE.U32.AND P4, PT, R0, R35.reuse, PT ;  /* 0x000000230000720c */ /* 0x080fe40003f86070 */
[-C--:B------:R-:W-:Y:S02]  /*140d0*/  @!P3 IADD3 R2, PT, PT, R2, -R35.reuse, RZ ;  /* 0x800000230202b210 */ /* 0x080fe40007ffe0ff */
[----:B------:R-:W-:Y:S02]  /*140e0*/  @!P3 IADD3 R51, PT, PT, R51, 0x1, RZ ;  /* 0x000000013333b810 */ /* 0x000fe40007ffe0ff */
[----:B------:R-:W-:-:S07]  /*140f0*/  ISETP.GE.U32.AND P5, PT, R2, R35, PT ;  /* 0x000000230200720c */ /* 0x000fce0003fa6070 */
[----:B------:R-:W-:-:S04]  /*14100*/  @P4 VIADD R49, R49, 0x1 ;  /* 0x0000000131314836 */ /* 0x000fc80000000000 */
[----:B------:R-:W-:Y:S02]  /*14110*/  IMAD.MOV.U32 R35, RZ, RZ, R49 ;  /* 0x000000ffff237224 */ /* 0x000fe400078e0031 */
[----:B------:R-:W-:-:S03]  /*14120*/  @P5 IADD3 R51, PT, PT, R51, 0x1, RZ ;  /* 0x0000000133335810 */ /* 0x000fc60007ffe0ff */
[----:B------:R-:W-:Y:S02]  /*14130*/  @!P0 IADD3 R35, PT, PT, -R35, RZ, RZ ;  /* 0x000000ff23238210 */ /* 0x000fe40007ffe1ff */
[----:B------:R-:W-:Y:S02]  /*14140*/  @!P2 IMAD.MOV R51, RZ, RZ, -R51 ;  /* 0x000000ffff33a224 */ /* 0x000fe400078e0a33 */
[----:B------:R-:W-:-:S03]  /*14150*/  SEL R35, R34, R35, !P1 ;  /* 0x0000002322237207 */ /* 0x000fc60004800000 */
[----:B------:R-:W-:Y:S02]  /*14160*/  SEL R34, R34, R51, !P1 ;  /* 0x0000003322227207 */ /* 0x000fe40004800000 */
[----:B------:R-:W2:Y:S01]  /*14170*/  LD.E.64 R50, desc[UR6][R164.64+0x38] ;  /* 0x00003806a4327980 */ /* 0x000ea2000c101b00 */
        /* <DEDUP_REMOVED lines=11> */
[----:B------:R-:W-:Y:S02]  /*14230*/  IMAD.MOV.U32 R50, RZ, RZ, R148 ;  /* 0x000000ffff327224 */ /* 0x000fe400078e0094 */
[----:B---3--:R-:W-:Y:S01]  /*14240*/  IMAD.IADD R0, R2, 0x1, -R0 ;  /* 0x0000000102007824 */ /* 0x008fe200078e0a00 */
[----:B------:R-:W-:-:S04]  /*14250*/  IADD3 R51, PT, PT, R149, R34, RZ ;  /* 0x0000002295337210 */ /* 0x000fc80007ffe0ff */
[----:B------:R-:W-:Y:S01]  /*14260*/  SHF.R.S32.HI R34, RZ, 0x1f, R0 ;  /* 0x0000001fff227819 */ /* 0x000fe20000011400 */
[----:B----4-:R-:W-:Y:S02]  /*14270*/  IMAD R2, R151, R0, RZ ;  /* 0x0000000097027224 */ /* 0x010fe400078e02ff */
[----:B------:R-:W-:-:S04]  /*14280*/  IMAD.WIDE.U32 R50, R0, R150, R50 ;  /* 0x0000009600327225 */ /* 0x000fc800078e0032 */
[----:B------:R-:W-:Y:S01]  /*14290*/  IMAD R2, R150, R34, R2 ;  /* 0x0000002296027224 */ /* 0x000fe200078e0202 */
[----:B------:R-:W-:-:S04]  /*142a0*/  LEA R230, P0, R50, R230, 0x1 ;  /* 0x000000e632e67211 */ /* 0x000fc800078008ff */
[----:B------:R-:W-:-:S04]  /*142b0*/  IADD3 R2, PT, PT, R51, R2, RZ ;  /* 0x0000000233027210 */ /* 0x000fc80007ffe0ff */
[----:B------:R-:W-:Y:S02]  /*142c0*/  LEA.HI.X R229, R50, R229, R2, 0x1, P0 ;  /* 0x000000e532e57211 */ /* 0x000fe400000f0c02 */
.L_x_3460:
[----:B------:R-:W-:Y:S05]  /*142d0*/  BSYNC.RECONVERGENT B0 ;  /* 0x0000000000007941 */ /* 0x000fea0003800200 */
.L_x_3458:
        /* <DEDUP_REMOVED lines=116> */
.L_x_3457:
[----:B------:R-:W-:Y:S05]  /*14a20*/  BSYNC.RECONVERGENT B1 ;  /* 0x0000000000017941 */ /* 0x000fea0003800200 */
.L_x_3456:
[----:B------:R-:W-:-:S05]  /*14a30*/  IMAD.SHL.U32 R170, R167, 0x2, RZ ;  /* 0x00000002a7aa7824 */ /* 0x000fca00078e00ff */
[----:B------:R-:W-:-:S05]  /*14a40*/  LOP3.LUT R169, R170, 0x6, RZ, 0xc0, !PT ;  /* 0x00000006aaa97812 */ /* 0x000fca00078ec0ff */
[----:B------:R-:W-:-:S04]  /*14a50*/  IMAD R207, R32, 0x100, R169 ;  /* 0x0000010020cf7824 */ /* 0x000fc800078e02a9 */
[C---:B------:R-:W-:Y:S01]  /*14a60*/  VIADD R0, R207.reuse, 0x1 ;  /* 0x00000001cf007836 */ /* 0x040fe20000000000 */
[CC--:B------:R-:W-:Y:S01]  /*14a70*/  ISETP.GE.AND P0, PT, R207.reuse, R247.reuse, PT ;  /* 0x000000f7cf00720c */ /* 0x0c0fe20003f06270 */
[C---:B------:R-:W-:Y:S01]  /*14a80*/  VIADD R205, R207.reuse, 0x8 ;  /* 0x00000008cfcd7836 */ /* 0x040fe20000000000 */
[CC--:B------:R-:W-:Y:S01]  /*14a90*/  ISETP.GE.AND P6, PT, R207.reuse, R244.reuse, PT ;  /* 0x000000f4cf00720c */ /* 0x0c0fe20003fc6270 */
[C---:B------:R-:W-:Y:S01]  /*14aa0*/  VIADD R204, R207.reuse, 0x9 ;  /* 0x00000009cfcc7836 */ /* 0x040fe20000000000 */
[C---:B------:R-:W-:Y:S01]  /*14ab0*/  ISETP.GE.AND P1, PT, R0.reuse, R247, PT ;  /* 0x000000f70000720c */ /* 0x040fe20003f26270 */
[C---:B------:R-:W-:Y:S01]  /*14ac0*/  VIADD R203, R207.reuse, 0x10 ;  /* 0x00000010cfcb7836 */ /* 0x040fe20000000000 */
[C---:B------:R-:W-:Y:S01]  /*14ad0*/  ISETP.GE.AND P4, PT, R0.reuse, R244, PT ;  /* 0x000000f40000720c */ /* 0x040fe20003f86270 */
[C---:B------:R-:W-:Y:S01]  /*14ae0*/  VIADD R202, R207.reuse, 0x11 ;  /* 0x00000011cfca7836 */ /* 0x040fe20000000000 */
[C---:B------:R-:W-:Y:S01]  /*14af0*/  ISETP.GE.AND P2, PT, R0.reuse, R246, PT ;  /* 0x000000f60000720c */ /* 0x040fe20003f46270 */
[C---:B------:R-:W-:Y:S01]  /*14b00*/  VIADD R201, R207.reuse, 0x18 ;  /* 0x00000018cfc97836 */ /* 0x040fe20000000000 */
[----:B------:R-:W-:Y:S01]  /*14b10*/  ISETP.GE.AND P3, PT, R0, R245, PT ;  /* 0x000000f50000720c */ /* 0x000fe20003f66270 */
        /* <DEDUP_REMOVED lines=10> */
[C---:B------:R-:W-:Y:S01]  /*14bc0*/  VIADD R192, R207.reuse, 0x30 ;  /* 0x00000030cfc07836 */ /* 0x040fe20000000000 */
[----:B--2---:R-:W-:Y:S01]  /*14bd0*/  FSEL R34, R40, -INF , P1 ;  /* 0xff80000028227808 */ /* 0x004fe20000800000 */
[C---:B------:R-:W-:Y:S01]  /*14be0*/  VIADD R191, R207.reuse, 0x31 ;  /* 0x00000031cfbf7836 */ /* 0x040fe20000000000 */
        /* <DEDUP_REMOVED lines=10> */
[----:B------:R-:W-:Y:S01]  /*14c90*/  FSEL R40, R40, -INF , !P1 ;  /* 0xff80000028287808 */ /* 0x000fe20004800000 */
[C---:B------:R-:W-:Y:S01]  /*14ca0*/  VIADD R158, R207.reuse, 0x49 ;  /* 0x00000049cf9e7836 */ /* 0x040fe20000000000 */
        /* <DEDUP_REMOVED lines=46> */
[----:B------:R-:W-:Y:S01]  /*14f90*/  ISETP.GE.AND P1, PT, R194, R244, PT ;  /* 0x000000f4c200720c */ /* 0x000fe20003f26270 */
[----:B------:R-:W-:Y:S01]  /*14fa0*/  VIADD R250, R207, 0xe1 ;  /* 0x000000e1cffa7836 */ /* 0x000fe20000000000 */
[----:B------:R-:W-:Y:S01]  /*14fb0*/  FSEL R21, R21, -INF , P4 ;  /* 0xff80000015157808 */ /* 0x000fe20002000000 */
[C---:B------:R-:W-:Y:S01]  /*14fc0*/  VIADD R217, R207.reuse, 0xe8 ;  /* 0x000000e8cfd97836 */ /* 0x040fe20000000000 */
[-C--:B------:R-:W-:Y:S01]  /*14fd0*/  ISETP.GE.AND P4, PT, R192, R247.reuse, PT ;  /* 0x000000f7c000720c */ /* 0x080fe20003f86270 */
[----:B------:R-:W-:Y:S01]  /*14fe0*/  VIADD R252, R207, 0xe9 ;  /* 0x000000e9cffc7836 */ /* 0x000fe20000000000 */
[----:B------:R-:W-:Y:S01]  /*14ff0*/  FSEL R206, R21, -INF , !P1 ;  /* 0xff80000015ce7808 */ /* 0x000fe20004800000 */
[----:B------:R-:W-:Y:S01]  /*15000*/  VIADD R21, R207, 0x90 ;  /* 0x00000090cf157836 */ /* 0x000fe20000000000 */
[----:B------:R-:W-:Y:S01]  /*15010*/  ISETP.GE.AND P1, PT, R191, R247, PT ;  /* 0x000000f7bf00720c */ /* 0x000fe20003f26270 */
[----:B------:R-:W-:Y:S01]  /*15020*/  VIADD R251, R207, 0xf0 ;  /* 0x000000f0cffb7836 */ /* 0x000fe20000000000 */
[----:B------:R-:W-:-:S02]  /*15030*/  FSEL R16, R16, -INF , P4 ;  /* 0xff80000010107808 */ /* 0x000fc40002000000 */
[-C--:B------:R-:W-:Y:S02]  /*15040*/  ISETP.GE.AND P4, PT, R191, R244.reuse, PT ;  /* 0x000000f4bf00720c */ /* 0x080fe40003f86270 */
[----:B------:R-:W-:Y:S02]  /*15050*/  FSEL R17, R17, -INF , P1 ;  /* 0xff80000011117808 */ /* 0x000fe40000800000 */
[-C--:B------:R-:W-:Y:S02]  /*15060*/  ISETP.GE.AND P1, PT, R190, R247.reuse, PT ;  /* 0x000000f7be00720c */ /* 0x080fe40003f26270 */
[----:B------:R-:W-:Y:S02]  /*15070*/  FSEL R151, R17, -INF , !P4 ;  /* 0xff80000011977808 */ /* 0x000fe40006000000 */
[----:B------:R-:W-:Y:S02]  /*15080*/  ISETP.GE.AND P4, PT, R187, R247, PT ;  /* 0x000000f7bb00720c */ /* 0x000fe40003f86270 */
[----:B------:R-:W-:Y:S01]  /*15090*/  FSEL R149, R12, -INF , P1 ;  /* 0xff8000000c957808 */ /* 0x000fe20000800000 */
[----:B------:R-:W-:Y:S01]  /*150a0*/  VIADD R12, R207, 0x91 ;  /* 0x00000091cf0c7836 */ /* 0x000fe20000000000 */
[----:B------:R-:W-:-:S02]  /*150b0*/  ISETP.GE.AND P1, PT, R187, R244, PT ;  /* 0x000000f4bb00720c */ /* 0x000fc40003f26270 */
[----:B------:R-:W-:Y:S02]  /*150c0*/  FSEL R13, R13, -INF , P4 ;  /* 0xff8000000d0d7808 */ /* 0x000fe40002000000 */
[-C--:B------:R-:W-:Y:S02]  /*150d0*/  ISETP.GE.AND P4, PT, R183, R247.reuse, PT ;  /* 0x000000f7b700720c */ /* 0x080fe40003f86270 */
[----:B------:R-:W-:Y:S01]  /*150e0*/  FSEL R148, R13, -INF , !P1 ;  /* 0xff8000000d947808 */ /* 0x000fe20004800000 */
[----:B------:R-:W-:Y:S01]  /*150f0*/  VIADD R13, R207, 0x98 ;  /* 0x00000098cf0d7836 */ /* 0x000fe20000000000 */
[----:B------:R-:W-:Y:S02]  /*15100*/  ISETP.GE.AND P1, PT, R182, R247, PT ;  /* 0x000000f7b600720c */ /* 0x000fe40003f26270 */
[----:B------:R-:W-:Y:S02]  /*15110*/  FSEL R4, R4, -INF , P4 ;  /* 0xff80000004047808 */ /* 0x000fe40002000000 */
[----:B------:R-:W-:-:S02]  /*15120*/  ISETP.GE.AND P4, PT, R182, R244, PT ;  /* 0x000000f4b600720c */ /* 0x000fc40003f86270 */
[----:B------:R-:W-:Y:S02]  /*15130*/  FSEL R5, R5, -INF , P1 ;  /* 0xff80000005057808 */ /* 0x000fe40000800000 */
[-C--:B------:R-:W-:Y:S02]  /*15140*/  ISETP.GE.AND P1, PT, R153, R247.reuse, PT ;  /* 0x000000f79900720c */ /* 0x080fe40003f26270 */
[----:B------:R-:W-:Y:S02]  /*15150*/  FSEL R154, R5, -INF , !P4 ;  /* 0xff800000059a7808 */ /* 0x000fe40006000000 */
        /* <DEDUP_REMOVED lines=17> */
[----:B------:R-:W-:Y:S02]  /*15270*/  ISETP.GE.AND P6, PT, R201, R244, PT ;  /* 0x000000f4c900720c */ /* 0x000fe40003fc6270 */
[-C--:B------:R-:W-:Y:S02]  /*15280*/  ISETP.GE.AND P4, PT, R180, R247.reuse, PT ;  /* 0x000000f7b400720c */ /* 0x080fe40003f86270 */
[----:B------:R-:W-:Y:S02]  /*15290*/  FSEL R178, R137, -INF , !P1 ;  /* 0xff80000089b27808 */ /* 0x000fe40004800000 */
[----:B------:R-:W-:Y:S02]  /*152a0*/  ISETP.GE.AND P1, PT, R176, R247, PT ;  /* 0x000000f7b000720c */ /* 0x000fe40003f26270 */
[----:B------:R-:W-:-:S02]  /*152b0*/  FSEL R29, R34, -INF , !P6 ;  /* 0xff800000221d7808 */ /* 0x000fc40007000000 */
[-C--:B------:R-:W-:Y:S02]  /*152c0*/  ISETP.GE.AND P6, PT, R198, R244.reuse, PT ;  /* 0x000000f4c600720c */ /* 0x080fe40003fc6270 */
[----:B------:R-:W-:Y:S01]  /*152d0*/  FSEL R185, R132, -INF , P4 ;  /* 0xff80000084b97808 */ /* 0x000fe20002000000 */
[----:B------:R-:W-:Y:S01]  /*152e0*/  VIADD R132, R207, 0xa8 ;  /* 0x000000a8cf847836 */ /* 0x000fe20000000000 */
[-C--:B------:R-:W-:Y:S02]  /*152f0*/  ISETP.GE.AND P4, PT, R176, R244.reuse, PT ;  /* 0x000000f4b000720c */ /* 0x080fe40003f86270 */
[----:B------:R-:W-:Y:S02]  /*15300*/  FSEL R133, R133, -INF , P1 ;  /* 0xff80000085857808 */ /* 0x000fe40000800000 */
[----:B------:R-:W-:Y:S02]  /*15310*/  FSEL R216, R216, -INF , !P6 ;  /* 0xff800000d8d87808 */ /* 0x000fe40007000000 */
[----:B------:R-:W-:-:S02]  /*15320*/  ISETP.GE.AND P6, PT, R196, R244, PT ;  /* 0x000000f4c400720c */ /* 0x000fc40003fc6270 */
[-C--:B------:R-:W-:Y:S02]  /*15330*/  ISETP.GE.AND P1, PT, R173, R247.reuse, PT ;  /* 0x000000f7ad00720c */ /* 0x080fe40003f26270 */
[----:B------:R-:W-:Y:S01]  /*15340*/  FSEL R184, R133, -INF , !P4 ;  /* 0xff80000085b87808 */ /* 0x000fe20006000000 */
[C---:B------:R-:W-:Y:S01]  /*15350*/  VIADD R133, R207.reuse, 0xc9 ;  /* 0x000000c9cf857836 */ /* 0x040fe20000000000 */
[----:B------:R-:W-:Y:S02]  /*15360*/  ISETP.GE.AND P4, PT, R172, R247, PT ;  /* 0x000000f7ac00720c */ /* 0x000fe40003f86270 */
[----:B------:R-:W-:Y:S02]  /*15370*/  FSEL R214, R214, -INF , !P6 ;  /* 0xff800000d6d67808 */ /* 0x000fe40007000000 */
[----:B------:R-:W-:Y:S01]  /*15380*/  FSEL R186, R128, -INF , P1 ;  /* 0xff80000080ba7808 */ /* 0x000fe20000800000 */
[----:B------:R-:W-:Y:S01]  /*15390*/  VIADD R128, R207, 0xa9 ;  /* 0x000000a9cf807836 */ /* 0x000fe20000000000 */
[----:B------:R-:W-:-:S02]  /*153a0*/  ISETP.GE.AND P6, PT, R192, R244, PT ;  /* 0x000000f4c000720c */ /* 0x000fc40003fc6270 */
[-C--:B------:R-:W-:Y:S02]  /*153b0*/  ISETP.GE.AND P1, PT, R172, R244.reuse, PT ;  /* 0x000000f4ac00720c */ /* 0x080fe40003f26270 */
[----:B------:R-:W-:Y:S02]  /*153c0*/  FSEL R129, R129, -INF , P4 ;  /* 0xff80000081817808 */ /* 0x000fe40002000000 */
[----:B------:R-:W-:Y:S02]  /*153d0*/  FSEL R152, R16, -INF , !P6 ;  /* 0xff80000010987808 */ /* 0x000fe40007000000 */
[----:B------:R-:W-:Y:S02]  /*153e0*/  ISETP.GE.AND P4, PT, R162, R247, PT ;  /* 0x000000f7a200720c */ /* 0x000fe40003f86270 */
[----:B------:R-:W-:Y:S01]  /*153f0*/  FSEL R189, R129, -INF , !P1 ;  /* 0xff80000081bd7808 */ /* 0x000fe20004800000 */
[----:B------:R-:W-:Y:S01]  /*15400*/  VIADD R129, R207, 0xc8 ;  /* 0x000000c8cf817836 */ /* 0x000fe20000000000 */
[----:B------:R-:W-:-:S02]  /*15410*/  ISETP.GE.AND P6, PT, R190, R244, PT ;  /* 0x000000f4be00720c */ /* 0x000fc40003fc6270 */
[----:B------:R-:W-:Y:S02]  /*15420*/  ISETP.GE.AND P1, PT, R51, R247, PT ;  /* 0x000000f73300720c */ /* 0x000fe40003f26270 */
[----:B------:R-:W-:Y:S01]  /*15430*/  FSEL R199, R124, -INF , P4 ;  /* 0xff8000007cc77808 */ /* 0x000fe20002000000 */
[----:B------:R-:W-:Y:S01]  /*15440*/  VIADD R124, R207, 0xb0 ;  /* 0x000000b0cf7c7836 */ /* 0x000fe20000000000 */
[----:B------:R-:W-:Y:S02]  /*15450*/  FSEL R149, R149, -INF , !P6 ;  /* 0xff80000095957808 */ /* 0x000fe40007000000 */
[-C--:B------:R-:W-:Y:S02]  /*15460*/  ISETP.GE.AND P4, PT, R51, R244.reuse, PT ;  /* 0x000000f43300720c */ /* 0x080fe40003f86270 */
[----:B------:R-:W-:Y:S02]  /*15470*/  FSEL R125, R125, -INF , P1 ;  /* 0xff8000007d7d7808 */ /* 0x000fe40000800000 */
[----:B------:R-:W-:-:S02]  /*15480*/  ISETP.GE.AND P6, PT, R183, R244, PT ;  /* 0x000000f4b700720c */ /* 0x000fc40003fc6270 */
[-C--:B------:R-:W-:Y:S02]  /*15490*/  ISETP.GE.AND P1, PT, R2, R247.reuse, PT ;  /* 0x000000f70200720c */ /* 0x080fe40003f26270 */
[----:B------:R-:W-:Y:S01]  /*154a0*/  FSEL R195, R125, -INF , !P4 ;  /* 0xff8000007dc37808 */ /* 0x000fe20006000000 */
[----:B------:R-:W-:Y:S01]  /*154b0*/  VIADD R125, R207, 0xc1 ;  /* 0x000000c1cf7d7836 */ /* 0x000fe20000000000 */
[----:B------:R-:W-:Y:S02]  /*154c0*/  FSEL R155, R4, -INF , !P6 ;  /* 0xff800000049b7808 */ /* 0x000fe40007000000 */
[----:B------:R-:W-:Y:S02]  /*154d0*/  ISETP.GE.AND P4, PT, R50, R247, PT ;  /* 0x000000f73200720c */ /* 0x000fe40003f86270 */
        /* <DEDUP_REMOVED lines=8> */
[----:B------:R-:W-:Y:S01]  /*15560*/  FSEL R188, R121, -INF , !P1 ;  /* 0xff80000079bc7808 */ /* 0x000fe20004800000 */
[----:B------:R-:W-:Y:S01]  /*15570*/  VIADD R121, R207, 0xc0 ;  /* 0x000000c0cf797836 */ /* 0x000fe20000000000 */
[----:B------:R-:W-:-:S02]  /*15580*/  ISETP.GE.AND P1, PT, R53, R247, PT ;  /* 0x000000f73500720c */ /* 0x000fc40003f26270 */
[----:B------:R-:W-:Y:S02]  /*15590*/  FSEL R171, R140, -INF , !P6 ;  /* 0xff8000008cab7808 */ /* 0x000fe40007000000 */
[-C--:B------:R-:W-:Y:S02]  /*155a0*/  ISETP.GE.AND P6, PT, R161, R244.reuse, PT ;  /* 0x000000f4a100720c */ /* 0x080fe40003fc6270 */
[----:B------:R-:W-:Y:S01]  /*155b0*/  FSEL R181, R116, -INF , P4 ;  /* 0xff80000074b57808 */ /* 0x000fe20002000000 */
[----:B------:R-:W-:Y:S01]  /*155c0*/  VIADD R116, R207, 0xb8 ;  /* 0x000000b8cf747836 */ /* 0x000fe20000000000 */
[----:B------:R-:W-:Y:S02]  /*155d0*/  ISETP.GE.AND P4, PT, R53, R244, PT ;  /* 0x000000f43500720c */ /* 0x000fe40003f86270 */
[----:B------:R-:W-:Y:S02]  /*155e0*/  FSEL R117, R117, -INF , P1 ;  /* 0xff80000075757808 */ /* 0x000fe40000800000 */
[----:B------:R-:W-:-:S02]  /*155f0*/  FSEL R174, R174, -INF , !P6 ;  /* 0xff800000aeae7808 */ /* 0x000fc40007000000 */
[-C--:B------:R-:W-:Y:S02]  /*15600*/  ISETP.GE.AND P6, PT, R180, R244.reuse, PT ;  /* 0x000000f4b400720c */ /* 0x080fe40003fc6270 */
[-C--:B------:R-:W-:Y:S02]  /*15610*/  ISETP.GE.AND P1, PT, R24, R247.reuse, PT ;  /* 0x000000f71800720c */ /* 0x080fe40003f26270 */
[----:B------:R-:W-:Y:S01]  /*15620*/  FSEL R177, R117, -INF , !P4 ;  /* 0xff80000075b17808 */ /* 0x000fe20006000000 */
[----:B------:R-:W-:Y:S01]  /*15630*/  VIADD R117, R207, 0xb9 ;  /* 0x000000b9cf757836 */ /* 0x000fe20000000000 */
[----:B------:R-:W-:Y:S02]  /*15640*/  ISETP.GE.AND P4, PT, R20, R247, PT ;  /* 0x000000f71400720c */ /* 0x000fe40003f86270 */
[----:B------:R-:W-:Y:S02]  /*15650*/  FSEL R185, R185, -INF , !P6 ;  /* 0xff800000b9b97808 */ /* 0x000fe40007000000 */
        /* <DEDUP_REMOVED lines=8> */
[----:B------:R-:W-:Y:S01]  /*156e0*/  ISETP.GE.AND P1, PT, R12, R247, PT ;  /* 0x000000f70c00720c */ /* 0x000fe20003f26270 */
[----:B------:R-:W2:Y:S01]  /*156f0*/  LD.E R113, desc[UR6][R164.64+0xdc] ;  /* 0x0000dc06a4717980 */ /* 0x000ea2000c101900 */
[----:B------:R-:W-:Y:S02]  /*15700*/  FSEL R199, R199, -INF , !P6 ;  /* 0xff800000c7c77808 */ /* 0x000fe40007000000 */
[----:B------:R-:W-:Y:S02]  /*15710*/  FSEL R108, R108, -INF , P4 ;  /* 0xff8000006c6c7808 */ /* 0x000fe40002000000 */
[-C--:B------:R-:W-:Y:S02]  /*15720*/  ISETP.GE.AND P6, PT, R2, R244.reuse, PT ;  /* 0x000000f40200720c */ /* 0x080fe40003fc6270 */
[----:B------:R-:W-:-:S02]  /*15730*/  ISETP.GE.AND P4, PT, R12, R244, PT ;  /* 0x000000f40c00720c */ /* 0x000fc40003f86270 */
[----:B------:R-:W-:Y:S02]  /*15740*/  FSEL R109, R109, -INF , P1 ;  /* 0xff8000006d6d7808 */ /* 0x000fe40000800000 */
[----:B------:R-:W-:Y:S02]  /*15750*/  FSEL R193, R193, -INF , !P6 ;  /* 0xff800000c1c17808 */ /* 0x000fe40007000000 */
[-C--:B------:R-:W-:Y:S02]  /*15760*/  ISETP.GE.AND P1, PT, R13, R247.reuse, PT ;  /* 0x000000f70d00720c */ /* 0x080fe40003f26270 */
[----:B------:R-:W-:Y:S02]  /*15770*/  FSEL R140, R109, -INF , !P4 ;  /* 0xff8000006d8c7808 */ /* 0x000fe40006000000 */
[----:B------:R-:W-:Y:S02]  /*15780*/  ISETP.GE.AND P6, PT, R52, R244, PT ;  /* 0x000000f43400720c */ /* 0x000fe40003fc6270 */
[----:B------:R-:W-:-:S02]  /*15790*/  ISETP.GE.AND P4, PT, R218, R247, PT ;  /* 0x000000f7da00720c */ /* 0x000fc40003f86270 */
[----:B------:R-:W-:Y:S02]  /*157a0*/  FSEL R137, R104, -INF , P1 ;  /* 0xff80000068897808 */ /* 0x000fe40000800000 */
[----:B------:R-:W-:Y:S02]  /*157b0*/  FSEL R181, R181, -INF , !P6 ;  /* 0xff800000b5b57808 */ /* 0x000fe40007000000 */
[-C--:B------:R-:W-:Y:S02]  /*157c0*/  ISETP.GE.AND P1, PT, R218, R244.reuse, PT ;  /* 0x000000f4da00720c */ /* 0x080fe40003f26270 */
[----:B------:R-:W-:Y:S02]  /*157d0*/  FSEL R104, R105, -INF , P4 ;  /* 0xff80000069687808 */ /* 0x000fe40002000000 */
[----:B------:R-:W-:Y:S02]  /*157e0*/  ISETP.GE.AND P6, PT, R24, R244, PT ;  /* 0x000000f41800720c */ /* 0x000fe40003fc6270 */
[----:B------:R-:W-:-:S02]  /*157f0*/  ISETP.GE.AND P4, PT, R219, R247, PT ;  /* 0x000000f7db00720c */ /* 0x000fc40003f86270 */
[----:B------:R-:W-:Y:S02]  /*15800*/  FSEL R104, R104, -INF , !P1 ;  /* 0xff80000068687808 */ /* 0x000fe40004800000 */
[----:B------:R-:W-:Y:S02]  /*15810*/  FSEL R175, R112, -INF , !P6 ;  /* 0xff80000070af7808 */ /* 0x000fe40007000000 */
[----:B------:R-:W-:Y:S02]  /*15820*/  ISETP.GE.AND P1, PT, R136, R247, PT ;  /* 0x000000f78800720c */ /* 0x000fe40003f26270 */
[-C--:B------:R-:W-:Y:S02]  /*15830*/  ISETP.GE.AND P6, PT, R21, R244.reuse, PT ;  /* 0x000000f41500720c */ /* 0x080fe40003fc6270 */
[----:B------:R-:W-:Y:S02]  /*15840*/  FSEL R35, R100, -INF , P4 ;  /* 0xff80000064237808 */ /* 0x000fe40002000000 */
        /* <DEDUP_REMOVED lines=18> */
[----:B------:R-:W-:-:S02]  /*15970*/  FSEL R4, R92, -INF , P4 ;  /* 0xff8000005c047808 */ /* 0x000fc40002000000 */
[-C--:B------:R-:W-:Y:S02]  /*15980*/  ISETP.GE.AND P4, PT, R120, R244.reuse, PT ;  /* 0x000000f47800720c */ /* 0x080fe40003f86270 */
[----:B------:R-:W-:Y:S02]  /*15990*/  FSEL R92, R93, -INF , P1 ;  /* 0xff8000005d5c7808 */ /* 0x000fe40000800000 */
[----:B------:R-:W-:Y:S02]  /*159a0*/  ISETP.GE.AND P6, PT, R124, R244, PT ;  /* 0x000000f47c00720c */ /* 0x000fe40003fc6270 */
[-C--:B------:R-:W-:Y:S02]  /*159b0*/  ISETP.GE.AND P1, PT, R116, R247.reuse, PT ;  /* 0x000000f77400720c */ /* 0x080fe40003f26270 */
[----:B------:R-:W-:Y:S02]  /*159c0*/  FSEL R92, R92, -INF , !P4 ;  /* 0xff8000005c5c7808 */ /* 0x000fe40006000000 */
[----:B------:R-:W-:-:S02]  /*159d0*/  ISETP.GE.AND P4, PT, R117, R247, PT ;  /* 0x000000f77500720c */ /* 0x000fc40003f86270 */
[----:B------:R-:W-:Y:S02]  /*159e0*/  FSEL R93, R4, -INF , !P6 ;  /* 0xff800000045d7808 */ /* 0x000fe40007000000 */
[----:B------:R-:W-:Y:S02]  /*159f0*/  FSEL R4, R88, -INF , P1 ;  /* 0xff80000058047808 */ /* 0x000fe40000800000 */
[-C--:B------:R-:W-:Y:S02]  /*15a00*/  ISETP.GE.AND P1, PT, R117, R244.reuse, PT ;  /* 0x000000f47500720c */ /* 0x080fe40003f26270 */
[----:B------:R-:W-:Y:S02]  /*15a10*/  FSEL R88, R89, -INF , P4 ;  /* 0xff80000059587808 */ /* 0x000fe40002000000 */
[----:B------:R-:W-:Y:S02]  /*15a20*/  ISETP.GE.AND P6, PT, R116, R244, PT ;  /* 0x000000f47400720c */ /* 0x000fe40003fc6270 */
[----:B------:R-:W-:-:S02]  /*15a30*/  ISETP.GE.AND P4, PT, R121, R247, PT ;  /* 0x000000f77900720c */ /* 0x000fc40003f86270 */
[----:B------:R-:W-:Y:S02]  /*15a40*/  FSEL R88, R88, -INF , !P1 ;  /* 0xff80000058587808 */ /* 0x000fe40004800000 */
[C---:B------:R-:W-:Y:S02]  /*15a50*/  ISETP.GE.AND P1, PT, R125.reuse, R247, PT ;  /* 0x000000f77d00720c */ /* 0x040fe40003f26270 */
[----:B------:R-:W-:Y:S02]  /*15a60*/  FSEL R89, R4, -INF , !P6 ;  /* 0xff80000004597808 */ /* 0x000fe40007000000 */
[----:B------:R-:W-:Y:S02]  /*15a70*/  FSEL R4, R84, -INF , P4 ;  /* 0xff80000054047808 */ /* 0x000fe40002000000 */
[----:B------:R-:W-:Y:S02]  /*15a80*/  ISETP.GE.AND P4, PT, R125, R244, PT ;  /* 0x000000f47d00720c */ /* 0x000fe40003f86270 */
[----:B------:R-:W-:-:S02]  /*15a90*/  FSEL R84, R85, -INF , P1 ;  /* 0xff80000055547808 */ /* 0x000fc40000800000 */
        /* <DEDUP_REMOVED lines=26> */
[CC--:B------:R-:W-:Y:S02]  /*15c40*/  ISETP.GE.AND P6, PT, R249.reuse, R247.reuse, PT ;  /* 0x000000f7f900720c */ /* 0x0c0fe40003fc6270 */
[----:B------:R-:W-:Y:S02]  /*15c50*/  FSEL R72, R72, -INF , !P1 ;  /* 0xff80000048487808 */ /* 0x000fe40004800000 */
[----:B------:R-:W-:Y:S02]  /*15c60*/  ISETP.GE.AND P1, PT, R250, R247, PT ;  /* 0x000000f7fa00720c */ /* 0x000fe40003f26270 */
[----:B------:R-:W-:-:S02]  /*15c70*/  ISETP.GE.AND P4, PT, R249, R244, PT ;  /* 0x000000f4f900720c */ /* 0x000fc40003f86270 */
[----:B------:R-:W-:Y:S02]  /*15c80*/  FSEL R4, R68, -INF , P6 ;  /* 0xff80000044047808 */ /* 0x000fe40003000000 */
[----:B------:R-:W-:Y:S02]  /*15c90*/  FSEL R68, R69, -INF , P1 ;  /* 0xff80000045447808 */ /* 0x000fe40000800000 */
[----:B------:R-:W-:Y:S02]  /*15ca0*/  FSEL R69, R4, -INF , !P4 ;  /* 0xff80000004457808 */ /* 0x000fe40006000000 */
[-C--:B------:R-:W-:Y:S02]  /*15cb0*/  ISETP.GE.AND P6, PT, R250, R244.reuse, PT ;  /* 0x000000f4fa00720c */ /* 0x080fe40003fc6270 */
[C---:B------:R-:W-:Y:S02]  /*15cc0*/  ISETP.GE.AND P4, PT, R217.reuse, R247, PT ;  /* 0x000000f7d900720c */ /* 0x040fe40003f86270 */
[----:B------:R-:W-:-:S02]  /*15cd0*/  ISETP.GE.AND P1, PT, R217, R244, PT ;  /* 0x000000f4d900720c */ /* 0x000fc40003f26270 */
[----:B------:R-:W-:Y:S02]  /*15ce0*/  FSEL R68, R68, -INF , !P6 ;  /* 0xff80000044447808 */ /* 0x000fe40007000000 */
[----:B------:R-:W-:Y:S02]  /*15cf0*/  FSEL R64, R64, -INF , P4 ;  /* 0xff80000040407808 */ /* 0x000fe40002000000 */
[-C--:B------:R-:W-:Y:S02]  /*15d00*/  ISETP.GE.AND P6, PT, R252, R247.reuse, PT ;  /* 0x000000f7fc00720c */ /* 0x080fe40003fc6270 */
[----:B------:R-:W-:Y:S01]  /*15d10*/  FSEL R100, R64, -INF , !P1 ;  /* 0xff80000040647808 */ /* 0x000fe20004800000 */
[----:B------:R-:W-:Y:S01]  /*15d20*/  VIADD R64, R207, 0xf1 ;  /* 0x000000f1cf407836 */ /* 0x000fe20000000000 */
[----:B------:R-:W-:Y:S02]  /*15d30*/  ISETP.GE.AND P4, PT, R252, R244, PT ;  /* 0x000000f4fc00720c */ /* 0x000fe40003f86270 */
[----:B------:R-:W-:-:S02]  /*15d40*/  ISETP.GE.AND P1, PT, R251, R247, PT ;  /* 0x000000f7fb00720c */ /* 0x000fc40003f26270 */
[----:B------:R-:W-:Y:S02]  /*15d50*/  FSEL R65, R65, -INF , P6 ;  /* 0xff80000041417808 */ /* 0x000fe40003000000 */
[----:B------:R-:W-:Y:S01]  /*15d60*/  FSEL R108, R60, -INF , P1 ;  /* 0xff8000003c6c7808 */ /* 0x000fe20000800000 */
[----:B------:R-:W-:Y:S01]  /*15d70*/  VIADD R60, R207, 0xf9 ;  /* 0x000000f9cf3c7836 */ /* 0x000fe20000000000 */
[----:B------:R-:W-:Y:S01]  /*15d80*/  FSEL R101, R65, -INF , !P4 ;  /* 0xff80000041657808 */ /* 0x000fe20006000000 */
[----:B------:R-:W-:Y:S01]  /*15d90*/  VIADD R65, R207, 0xf8 ;  /* 0x000000f8cf417836 */ /* 0x000fe20000000000 */
[----:B------:R-:W-:Y:S02]  /*15da0*/  ISETP.GE.AND P4, PT, R64, R247, PT ;  /* 0x000000f74000720c */ /* 0x000fe40003f86270 */
[----:B------:R-:W-:Y:S02]  /*15db0*/  ISETP.GE.AND P6, PT, R251, R244, PT ;  /* 0x000000f4fb00720c */ /* 0x000fe40003fc6270 */
[----:B------:R-:W-:-:S02]  /*15dc0*/  FSEL R61, R61, -INF , P4 ;  /* 0xff8000003d3d7808 */ /* 0x000fc40002000000 */
[----:B------:R-:W-:Y:S02]  /*15dd0*/  FSEL R108, R108, -INF , !P6 ;  /* 0xff8000006c6c7808 */ /* 0x000fe40007000000 */
[-C--:B------:R-:W-:Y:S02]  /*15de0*/  ISETP.GE.AND P4, PT, R60, R247.reuse, PT ;  /* 0x000000f73c00720c */ /* 0x080fe40003f86270 */
[----:B------:R-:W-:Y:S02]  /*15df0*/  ISETP.GE.AND P6, PT, R65, R247, PT ;  /* 0x000000f74100720c */ /* 0x000fe40003fc6270 */
[----:B------:R-:W-:Y:S02]  /*15e00*/  ISETP.GE.AND P0, PT, R207, R246, PT ;  /* 0x000000f6cf00720c */ /* 0x000fe40003f06270 */
[----:B------:R-:W-:Y:S02]  /*15e10*/  ISETP.GE.AND P1, PT, R64, R244, PT ;  /* 0x000000f44000720c */ /* 0x000fe40003f26270 */
[----:B------:R-:W-:-:S02]  /*15e20*/  FSEL R57, R57, -INF , P4 ;  /* 0xff80000039397808 */ /* 0x000fc40002000000 */
[----:B------:R-:W-:Y:S02]  /*15e30*/  FSEL R56, R56, -INF , P6 ;  /* 0xff80000038387808 */ /* 0x000fe40003000000 */
[----:B------:R-:W-:Y:S02]  /*15e40*/  ISETP.GE.AND P4, PT, R65, R244, PT ;  /* 0x000000f44100720c */ /* 0x000fe40003f86270 */
[----:B------:R-:W-:Y:S02]  /*15e50*/  ISETP.GE.AND P5, PT, R207, R245, PT ;  /* 0x000000f5cf00720c */ /* 0x000fe40003fa6270 */
[----:B------:R-:W-:Y:S02]  /*15e60*/  FSEL R54, R54, -INF , P0 ;  /* 0xff80000036367808 */ /* 0x000fe40000000000 */
[----:B------:R-:W-:Y:S02]  /*15e70*/  FSEL R105, R61, -INF , !P1 ;  /* 0xff8000003d697808 */ /* 0x000fe40004800000 */
[----:B------:R-:W-:-:S02]  /*15e80*/  ISETP.GE.AND P1, PT, R205, R246, PT ;  /* 0x000000f6cd00720c */ /* 0x000fc40003f26270 */
[-C--:B------:R-:W-:Y:S02]  /*15e90*/  ISETP.GE.AND P0, PT, R204, R246.reuse, PT ;  /* 0x000000f6cc00720c */ /* 0x080fe40003f06270 */
[----:B------:R-:W-:Y:S02]  /*15ea0*/  FSEL R109, R56, -INF , !P4 ;  /* 0xff800000386d7808 */ /* 0x000fe40006000000 */
[----:B------:R-:W-:Y:S02]  /*15eb0*/  FSEL R56, R54, -INF , !P5 ;  /* 0xff80000036387808 */ /* 0x000fe40006800000 */
[----:B------:R-:W-:Y:S02]  /*15ec0*/  FSEL R54, R55, -INF , P2 ;  /* 0xff80000037367808 */ /* 0x000fe40001000000 */
[----:B------:R-:W-:Y:S02]  /*15ed0*/  ISETP.GE.AND P2, PT, R203, R246, PT ;  /* 0x000000f6cb00720c */ /* 0x000fe40003f46270 */
[----:B------:R-:W-:-:S02]  /*15ee0*/  FSEL R42, R42, -INF , P1 ;  /* 0xff8000002a2a7808 */ /* 0x000fc40000800000 */
[----:B------:R-:W-:Y:S02]  /*15ef0*/  FSEL R25, R43, -INF , P0 ;  /* 0xff8000002b197808 */ /* 0x000fe40000000000 */
[-C--:B------:R-:W-:Y:S02]  /*15f00*/  ISETP.GE.AND P1, PT, R202, R246.reuse, PT ;  /* 0x000000f6ca00720c */ /* 0x080fe40003f26270 */
[-C--:B------:R-:W-:Y:S02]  /*15f10*/  ISETP.GE.AND P0, PT, R201, R246.reuse, PT ;  /* 0x000000f6c900720c */ /* 0x080fe40003f06270 */
[----:B------:R-:W-:Y:S02]  /*15f20*/  FSEL R17, R38, -INF , P2 ;  /* 0xff80000026117808 */ /* 0x000fe40001000000 */
[----:B------:R-:W-:Y:S02]  /*15f30*/  ISETP.GE.AND P2, PT, R200, R246, PT ;  /* 0x000000f6c800720c */ /* 0x000fe40003f46270 */
[----:B------:R-:W-:-:S02]  /*15f40*/  FSEL R16, R39, -INF , P1 ;  /* 0xff80000027107808 */ /* 0x000fc40000800000 */
[----:B------:R-:W-:Y:S02]  /*15f50*/  FSEL R5, R30, -INF , P0 ;  /* 0xff8000001e057808 */ /* 0x000fe40000000000 */
[-C--:B------:R-:W-:Y:S02]  /*15f60*/  ISETP.GE.AND P1, PT, R198, R246.reuse, PT ;  /* 0x000000f6c600720c */ /* 0x080fe40003f26270 */
[----:B------:R-:W-:Y:S02]  /*15f70*/  ISETP.GE.AND P0, PT, R197, R246, PT ;  /* 0x000000f6c500720c */ /* 0x000fe40003f06270 */
[----:B------:R-:W-:Y:S02]  /*15f80*/  ISETP.GE.AND P5, PT, R60, R244, PT ;  /* 0x000000f43c00720c */ /* 0x000fe40003fa6270 */
[----:B------:R-:W-:Y:S02]  /*15f90*/  FSEL R4, R31, -INF , P2 ;  /* 0xff8000001f047808 */ /* 0x000fe40001000000 */
[----:B------:R-:W-:-:S02]  /*15fa0*/  ISETP.GE.AND P6, PT, R205, R245, PT ;  /* 0x000000f5cd00720c */ /* 0x000fc40003fc6270 */
[-C--:B------:R-:W-:Y:S02]  /*15fb0*/  ISETP.GE.AND P2, PT, R196, R246.reuse, PT ;  /* 0x000000f6c400720c */ /* 0x080fe40003f46270 */
[----:B------:R-:W-:Y:S02]  /*15fc0*/  FSEL R26, R26, -INF , P1 ;  /* 0xff8000001a1a7808 */ /* 0x000fe40000800000 */
[----:B------:R-:W-:Y:S02]  /*15fd0*/  FSEL R27, R27, -INF , P0 ;  /* 0xff8000001b1b7808 */ /* 0x000fe40000000000 */
[-C--:B------:R-:W-:Y:S02]  /*15fe0*/  ISETP.GE.AND P1, PT, R194, R246.reuse, PT ;  /* 0x000000f6c200720c */ /* 0x080fe40003f26270 */
[----:B------:R-:W-:Y:S02]  /*15ff0*/  ISETP.GE.AND P0, PT, R192, R246, PT ;  /* 0x000000f6c000720c */ /* 0x000fe40003f06270 */
[----:B------:R-:W-:-:S02]  /*16000*/  ISETP.GE.AND P4, PT, R204, R245, PT ;  /* 0x000000f5cc00720c */ /* 0x000fc40003f86270 */
[----:B------:R-:W-:Y:S02]  /*16010*/  FSEL R112, R57, -INF , !P5 ;  /* 0xff80000039707808 */ /* 0x000fe40006800000 */
[-C--:B------:R-:W-:Y:S02]  /*16020*/  ISETP.GE.AND P5, PT, R203, R245.reuse, PT ;  /* 0x000000f5cb00720c */ /* 0x080fe40003fa6270 */
[----:B------:R-:W-:Y:S02]  /*16030*/  FSEL R42, R42, -INF , !P6 ;  /* 0xff8000002a2a7808 */ /* 0x000fe40007000000 */
[----:B------:R-:W-:Y:S02]  /*16040*/  FSEL R22, R22, -INF , P2 ;  /* 0xff80000016167808 */ /* 0x000fe40001000000 */
[----:B------:R-:W-:Y:S02]  /*16050*/  FSEL R54, R54, -INF , !P3 ;  /* 0xff80000036367808 */ /* 0x000fe40005800000 */
[----:B------:R-:W-:-:S02]  /*16060*/  ISETP.GE.AND P6, PT, R201, R245, PT ;  /* 0x000000f5c900720c */ /* 0x000fc40003fc6270 */
[-C--:B------:R-:W-:Y:S02]  /*16070*/  ISETP.GE.AND P2, PT, R191, R246.reuse, PT ;  /* 0x000000f6bf00720c */ /* 0x080fe40003f46270 */
[----:B------:R-:W-:Y:S02]  /*16080*/  FSEL R23, R23, -INF , P1 ;  /* 0xff80000017177808 */ /* 0x000fe40000800000 */
[----:B------:R-:W-:Y:S02]  /*16090*/  FSEL R18, R18, -INF , P0 ;  /* 0xff80000012127808 */ /* 0x000fe40000000000 */
[----:B------:R-:W-:Y:S02]  /*160a0*/  ISETP.GE.AND P3, PT, R202, R245, PT ;  /* 0x000000f5ca00720c */ /* 0x000fe40003f66270 */
[----:B------:R-:W-:Y:S02]  /*160b0*/  FSEL R25, R25, -INF , !P4 ;  /* 0xff80000019197808 */ /* 0x000fe40006000000 */
[----:B------:R-:W-:-:S02]  /*160c0*/  ISETP.GE.AND P1, PT, R190, R246, PT ;  /* 0x000000f6be00720c */ /* 0x000fc40003f26270 */
[----:B------:R-:W-:Y:S02]  /*160d0*/  ISETP.GE.AND P0, PT, R187, R246, PT ;  /* 0x000000f6bb00720c */ /* 0x000fe40003f06270 */
[-C--:B------:R-:W-:Y:S02]  /*160e0*/  ISETP.GE.AND P4, PT, R200, R245.reuse, PT ;  /* 0x000000f5c800720c */ /* 0x080fe40003f86270 */
[----:B------:R-:W-:Y:S02]  /*160f0*/  FSEL R17, R17, -INF , !P5 ;  /* 0xff80000011117808 */ /* 0x000fe40006800000 */
[----:B------:R-:W-:Y:S02]  /*16100*/  ISETP.GE.AND P5, PT, R198, R245, PT ;  /* 0x000000f5c600720c */ /* 0x000fe40003fa6270 */
[----:B------:R-:W-:Y:S02]  /*16110*/  FSEL R5, R5, -INF , !P6 ;  /* 0xff80000005057808 */ /* 0x000fe40007000000 */
[----:B------:R-:W-:-:S02]  /*16120*/  FSEL R19, R19, -INF , P2 ;  /* 0xff80000013137808 */ /* 0x000fc40001000000 */
[----:B------:R-:W-:Y:S02]  /*16130*/  FSEL R16, R16, -INF , !P3 ;  /* 0xff80000010107808 */ /* 0x000fe40005800000 */
[-C--:B------:R-:W-:Y:S02]  /*16140*/  ISETP.GE.AND P6, PT, R196, R245.reuse, PT ;  /* 0x000000f5c400720c */ /* 0x080fe40003fc6270 */
[----:B------:R-:W-:Y:S02]  /*16150*/  ISETP.GE.AND P2, PT, R183, R246, PT ;  /* 0x000000f6b700720c */ /* 0x000fe40003f46270 */
[----:B------:R-:W-:Y:S02]  /*16160*/  FSEL R14, R14, -INF , P1 ;  /* 0xff8000000e0e7808 */ /* 0x000fe40000800000 */
[----:B------:R-:W-:Y:S02]  /*16170*/  FSEL R15, R15, -INF , P0 ;  /* 0xff8000000f0f7808 */ /* 0x000fe40000000000 */
[----:B------:R-:W-:-:S02]  /*16180*/  ISETP.GE.AND P3, PT, R197, R245, PT ;  /* 0x000000f5c500720c */ /* 0x000fc40003f66270 */
[----:B------:R-:W-:Y:S02]  /*16190*/  FSEL R4, R4, -INF , !P4 ;  /* 0xff80000004047808 */ /* 0x000fe40006000000 */
[-C--:B------:R-:W-:Y:S02]  /*161a0*/  ISETP.GE.AND P1, PT, R182, R246.reuse, PT ;  /* 0x000000f6b600720c */ /* 0x080fe40003f26270 */
[----:B------:R-:W-:Y:S02]  /*161b0*/  ISETP.GE.AND P0, PT, R153, R246, PT ;  /* 0x000000f69900720c */ /* 0x000fe40003f06270 */
[-C--:B------:R-:W-:Y:S02]  /*161c0*/  ISETP.GE.AND P4, PT, R194, R245.reuse, PT ;  /* 0x000000f5c200720c */ /* 0x080fe40003f86270 */
[----:B------:R-:W-:Y:S02]  /*161d0*/  FSEL R141, R26, -INF , !P5 ;  /* 0xff8000001a8d7808 */ /* 0x000fe40006800000 */
[----:B------:R-:W-:-:S02]  /*161e0*/  ISETP.GE.AND P5, PT, R192, R245, PT ;  /* 0x000000f5c000720c */ /* 0x000fc40003fa6270 */
[----:B------:R-:W-:Y:S02]  /*161f0*/  FSEL R145, R22, -INF , !P6 ;  /* 0xff80000016917808 */ /* 0x000fe40007000000 */
[----:B------:R-:W-:Y:S02]  /*16200*/  FSEL R6, R6, -INF , P2 ;  /* 0xff80000006067808 */ /* 0x000fe40001000000 */
[----:B------:R-:W-:Y:S02]  /*16210*/  FSEL R217, R27, -INF , !P3 ;  /* 0xff8000001bd97808 */ /* 0x000fe40005800000 */
[----:B------:R-:W-:Y:S02]  /*16220*/  ISETP.GE.AND P6, PT, R190, R245, PT ;  /* 0x000000f5be00720c */ /* 0x000fe40003fc6270 */
[----:B------:R-:W-:Y:S02]  /*16230*/  ISETP.GE.AND P2, PT, R158, R246, PT ;  /* 0x000000f69e00720c */ /* 0x000fe40003f46270 */
[----:B------:R-:W-:-:S02]  /*16240*/  FSEL R7, R7, -INF , P1 ;  /* 0xff80000007077808 */ /* 0x000fc40000800000 */
[----:B------:R-:W-:Y:S02]  /*16250*/  FSEL R146, R146, -INF , P0 ;  /* 0xff80000092927808 */ /* 0x000fe40000000000 */
[-C--:B------:R-:W-:Y:S02]  /*16260*/  ISETP.GE.AND P3, PT, R191, R245.reuse, PT ;  /* 0x000000f5bf00720c */ /* 0x080fe40003f66270 */
[----:B------:R-:W-:Y:S02]  /*16270*/  FSEL R144, R23, -INF , !P4 ;  /* 0xff80000017907808 */ /* 0x000fe40006000000 */
        /* <DEDUP_REMOVED lines=19> */
[----:B------:R-:W-:Y:S02]  /*163b0*/  FSEL R138, R138, -INF , P2 ;  /* 0xff8000008a8a7808 */ /* 0x000fe40001000000 */
[----:B------:R-:W-:-:S02]  /*163c0*/  FSEL R159, R7, -INF , !P3 ;  /* 0xff800000079f7808 */ /* 0x000fc40005800000 */
[-C--:B------:R-:W-:Y:S02]  /*163d0*/  ISETP.GE.AND P2, PT, R176, R246.reuse, PT ;  /* 0x000000f6b000720c */ /* 0x080fe40003f46270 */
[----:B------:R-:W-:Y:S02]  /*163e0*/  FSEL R139, R139, -INF , P1 ;  /* 0xff8000008b8b7808 */ /* 0x000fe40000800000 */
[----:B------:R-:W-:Y:S02]  /*163f0*/  FSEL R134, R134, -INF , P0 ;  /* 0xff80000086867808 */ /* 0x000fe40000000000 */
[----:B------:R-:W-:Y:S02]  /*16400*/  ISETP.GE.AND P3, PT, R160, R245, PT ;  /* 0x000000f5a000720c */ /* 0x000fe40003f66270 */
[-C--:B------:R-:W-:Y:S02]  /*16410*/  ISETP.GE.AND P1, PT, R173, R246.reuse, PT ;  /* 0x000000f6ad00720c */ /* 0x080fe40003f26270 */
[----:B------:R-:W-:-:S02]  /*16420*/  ISETP.GE.AND P0, PT, R172, R246, PT ;  /* 0x000000f6ac00720c */ /* 0x000fc40003f06270 */
[----:B------:R-:W-:Y:S02]  /*16430*/  FSEL R160, R146, -INF , !P6 ;  /* 0xff80000092a07808 */ /* 0x000fe40007000000 */
[-C--:B------:R-:W-:Y:S02]  /*16440*/  ISETP.GE.AND P6, PT, R161, R245.reuse, PT ;  /* 0x000000f5a100720c */ /* 0x080fe40003fc6270 */
[----:B------:R-:W-:Y:S02]  /*16450*/  FSEL R161, R147, -INF , !P4 ;  /* 0xff80000093a17808 */ /* 0x000fe40006000000 */
[----:B------:R-:W-:Y:S02]  /*16460*/  FSEL R135, R135, -INF , P2 ;  /* 0xff80000087877808 */ /* 0x000fe40001000000 */
[----:B------:R-:W-:Y:S02]  /*16470*/  ISETP.GE.AND P4, PT, R179, R245, PT ;  /* 0x000000f5b300720c */ /* 0x000fe40003f86270 */
[----:B------:R-:W-:-:S02]  /*16480*/  ISETP.GE.AND P2, PT, R162, R246, PT ;  /* 0x000000f6a200720c */ /* 0x000fc40003f46270 */
[----:B------:R-:W-:Y:S02]  /*16490*/  FSEL R130, R130, -INF , P1 ;  /* 0xff80000082827808 */ /* 0x000fe40000800000 */
[----:B------:R-:W-:Y:S02]  /*164a0*/  FSEL R131, R131, -INF , P0 ;  /* 0xff80000083837808 */ /* 0x000fe40000000000 */
[-C--:B------:R-:W-:Y:S02]  /*164b0*/  ISETP.GE.AND P1, PT, R51, R246.reuse, PT ;  /* 0x000000f63300720c */ /* 0x080fe40003f26270 */
[----:B------:R-:W-:Y:S02]  /*164c0*/  ISETP.GE.AND P0, PT, R2, R246, PT ;  /* 0x000000f60200720c */ /* 0x000fe40003f06270 */
[----:B------:R-:W-:Y:S02]  /*164d0*/  FSEL R179, R142, -INF , !P5 ;  /* 0xff8000008eb37808 */ /* 0x000fe40006800000 */
[----:B------:R-:W-:-:S02]  /*164e0*/  ISETP.GE.AND P5, PT, R180, R245, PT ;  /* 0x000000f5b400720c */ /* 0x000fc40003fa6270 */
[----:B------:R-:W-:Y:S02]  /*164f0*/  FSEL R180, R143, -INF , !P3 ;  /* 0xff8000008fb47808 */ /* 0x000fe40005800000 */
[----:B------:R-:W-:Y:S02]  /*16500*/  FSEL R183, R139, -INF , !P4 ;  /* 0xff8000008bb77808 */ /* 0x000fe40006000000 */
[----:B------:R-:W-:Y:S02]  /*16510*/  FSEL R126, R126, -INF , P2 ;  /* 0xff8000007e7e7808 */ /* 0x000fe40001000000 */
[-C--:B------:R-:W-:Y:S02]  /*16520*/  ISETP.GE.AND P3, PT, R176, R245.reuse, PT ;  /* 0x000000f5b000720c */ /* 0x080fe40003f66270 */
        /* <DEDUP_REMOVED lines=9> */
[-C--:B------:R-:W-:Y:S02]  /*165c0*/  ISETP.GE.AND P5, PT, R162, R245.reuse, PT ;  /* 0x000000f5a200720c */ /* 0x080fe40003fa6270 */
[----:B------:R-:W-:Y:S02]  /*165d0*/  FSEL R196, R135, -INF , !P3 ;  /* 0xff80000087c47808 */ /* 0x000fe40005800000 */
[----:B------:R-:W-:Y:S02]  /*165e0*/  FSEL R198, R131, -INF , !P4 ;  /* 0xff80000083c67808 */ /* 0x000fe40006000000 */
[----:B------:R-:W-:Y:S02]  /*165f0*/  FSEL R123, R123, -INF , P2 ;  /* 0xff8000007b7b7808 */ /* 0x000fe40001000000 */
[----:B------:R-:W-:-:S02]  /*16600*/  ISETP.GE.AND P3, PT, R51, R245, PT ;  /* 0x000000f53300720c */ /* 0x000fc40003f66270 */
[----:B------:R-:W-:Y:S02]  /*16610*/  ISETP.GE.AND P4, PT, R50, R245, PT ;  /* 0x000000f53200720c */ /* 0x000fe40003f86270 */
[-C--:B------:R-:W-:Y:S02]  /*16620*/  ISETP.GE.AND P2, PT, R24, R246.reuse, PT ;  /* 0x000000f61800720c */ /* 0x080fe40003f46270 */
[----:B------:R-:W-:Y:S02]  /*16630*/  FSEL R118, R118, -INF , P1 ;  /* 0xff80000076767808 */ /* 0x000fe40000800000 */
[----:B------:R-:W-:Y:S02]  /*16640*/  FSEL R119, R119, -INF , P0 ;  /* 0xff80000077777808 */ /* 0x000fe40000000000 */
[-C--:B------:R-:W-:Y:S02]  /*16650*/  ISETP.GE.AND P1, PT, R20, R246.reuse, PT ;  /* 0x000000f61400720c */ /* 0x080fe40003f26270 */
[----:B------:R-:W-:-:S02]  /*16660*/  ISETP.GE.AND P0, PT, R21, R246, PT ;  /* 0x000000f61500720c */ /* 0x000fc40003f06270 */
[----:B------:R-:W-:Y:S02]  /*16670*/  FSEL R197, R130, -INF , !P6 ;  /* 0xff80000082c57808 */ /* 0x000fe40007000000 */
[-C--:B------:R-:W-:Y:S02]  /*16680*/  ISETP.GE.AND P6, PT, R2, R245.reuse, PT ;  /* 0x000000f50200720c */ /* 0x080fe40003fc6270 */
[----:B------:R-:W-:Y:S02]  /*16690*/  FSEL R200, R126, -INF , !P5 ;  /* 0xff8000007ec87808 */ /* 0x000fe40006800000 */
[----:B------:R-:W-:Y:S02]  /*166a0*/  ISETP.GE.AND P5, PT, R52, R245, PT ;  /* 0x000000f53400720c */ /* 0x000fe40003fa6270 */
[----:B------:R-:W-:Y:S02]  /*166b0*/  FSEL R201, R127, -INF , !P3 ;  /* 0xff8000007fc97808 */ /* 0x000fe40005800000 */
[----:B------:R-:W-:-:S02]  /*166c0*/  FSEL R202, R123, -INF , !P4 ;  /* 0xff8000007bca7808 */ /* 0x000fc40006000000 */
[----:B------:R-:W-:Y:S02]  /*166d0*/  FSEL R114, R114, -INF , P2 ;  /* 0xff80000072727808 */ /* 0x000fe40001000000 */
[----:B------:R-:W-:Y:S02]  /*166e0*/  FMNMX3.FTZ R2, R49, R0, R41, !PT ;  /* 0x0000000031027276 */ /* 0x000fe40007810029 */
[-C--:B------:R-:W-:Y:S02]  /*166f0*/  ISETP.GE.AND P3, PT, R53, R245.reuse, PT ;  /* 0x000000f53500720c */ /* 0x080fe40003f66270 */
[----:B------:R-:W-:Y:S02]  /*16700*/  ISETP.GE.AND P4, PT, R20, R245, PT ;  /* 0x000000f51400720c */ /* 0x000fe40003f86270 */
[----:B------:R-:W-:Y:S02]  /*16710*/  ISETP.GE.AND P2, PT, R12, R246, PT ;  /* 0x000000f60c00720c */ /* 0x000fe40003f46270 */
[----:B------:R-:W-:-:S02]  /*16720*/  FSEL R115, R115, -INF , P1 ;  /* 0xff80000073737808 */ /* 0x000fc40000800000 */
[----:B------:R-:W-:Y:S02]  /*16730*/  FSEL R110, R110, -INF , P0 ;  /* 0xff8000006e6e7808 */ /* 0x000fe40000000000 */
[-C--:B------:R-:W-:Y:S02]  /*16740*/  ISETP.GE.AND P1, PT, R13, R246.reuse, PT ;  /* 0x000000f60d00720c */ /* 0x080fe40003f26270 */
[----:B------:R-:W-:Y:S02]  /*16750*/  ISETP.GE.AND P0, PT, R218, R246, PT ;  /* 0x000000f6da00720c */ /* 0x000fe40003f06270 */
[----:B------:R-:W-:Y:S02]  /*16760*/  FSEL R203, R122, -INF , !P6 ;  /* 0xff8000007acb7808 */ /* 0x000fe40007000000 */
[----:B------:R-:W-:Y:S02]  /*16770*/  ISETP.GE.AND P6, PT, R24, R245, PT ;  /* 0x000000f51800720c */ /* 0x000fe40003fc6270 */
[----:B------:R-:W-:-:S02]  /*16780*/  FSEL R194, R118, -INF , !P5 ;  /* 0xff80000076c27808 */ /* 0x000fc40006800000 */
[----:B------:R-:W-:Y:S02]  /*16790*/  FMNMX3.FTZ R2, R2, R40, R37, !PT ;  /* 0x0000002802027276 */ /* 0x000fe40007810025 */
        /* <DEDUP_REMOVED lines=9> */
[----:B------:R-:W-:Y:S02]  /*16830*/  ISETP.GE.AND P1, PT, R136, R246, PT ;  /* 0x000000f68800720c */ /* 0x000fe40003f26270 */
[----:B------:R-:W-:-:S02]  /*16840*/  FSEL R191, R114, -INF , !P6 ;  /* 0xff80000072bf7808 */ /* 0x000fc40007000000 */
[----:B------:R-:W-:Y:S02]  /*16850*/  FMNMX3.FTZ R2, R2, R36, R29, !PT ;  /* 0x0000002402027276 */ /* 0x000fe4000781001d */
[-C--:B------:R-:W-:Y:S02]  /*16860*/  ISETP.GE.AND P6, PT, R13, R245.reuse, PT ;  /* 0x000000f50d00720c */ /* 0x080fe40003fc6270 */
[----:B------:R-:W-:Y:S02]  /*16870*/  FSEL R176, R110, -INF , !P5 ;  /* 0xff8000006eb07808 */ /* 0x000fe40006800000 */
[----:B------:R-:W-:Y:S02]  /*16880*/  ISETP.GE.AND P5, PT, R219, R245, PT ;  /* 0x000000f5db00720c */ /* 0x000fe40003fa6270 */
[----:B------:R-:W-:Y:S02]  /*16890*/  FSEL R172, R111, -INF , !P3 ;  /* 0xff8000006fac7808 */ /* 0x000fe40005800000 */
[----:B------:R-:W-:-:S02]  /*168a0*/  ISETP.GE.AND P0, PT, R132, R246, PT ;  /* 0x000000f68400720c */ /* 0x000fc40003f06270 */
[----:B------:R-:W-:Y:S02]  /*168b0*/  FSEL R102, R102, -INF , P2 ;  /* 0xff80000066667808 */ /* 0x000fe40001000000 */
[----:B------:R-:W-:Y:S02]  /*168c0*/  FSEL R162, R107, -INF , !P4 ;  /* 0xff8000006ba27808 */ /* 0x000fe40006000000 */
[----:B------:R-:W-:Y:S02]  /*168d0*/  ISETP.GE.AND P3, PT, R136, R245, PT ;  /* 0x000000f58800720c */ /* 0x000fe40003f66270 */
[----:B------:R-:W-:Y:S02]  /*168e0*/  ISETP.GE.AND P4, PT, R128, R246, PT ;  /* 0x000000f68000720c */ /* 0x000fe40003f86270 */
[----:B------:R-:W-:Y:S02]  /*168f0*/  FSEL R103, R103, -INF , P1 ;  /* 0xff80000067677808 */ /* 0x000fe40000800000 */
[----:B------:R-:W-:-:S02]  /*16900*/  FMNMX3.FTZ R2, R2, R28, R216, !PT ;  /* 0x0000001c02027276 */ /* 0x000fc400078100d8 */
[----:B------:R-:W-:Y:S02]  /*16910*/  FSEL R173, R106, -INF , !P6 ;  /* 0xff8000006aad7808 */ /* 0x000fe40007000000 */
[-C--:B------:R-:W-:Y:S02]  /*16920*/  ISETP.GE.AND P6, PT, R132, R245.reuse, PT ;  /* 0x000000f58400720c */ /* 0x080fe40003fc6270 */
[----:B------:R-:W-:Y:S02]  /*16930*/  FSEL R138, R102, -INF , !P5 ;  /* 0xff800000668a7808 */ /* 0x000fe40006800000 */
[----:B------:R-:W-:Y:S02]  /*16940*/  FSEL R98, R98, -INF , P0 ;  /* 0xff80000062627808 */ /* 0x000fe40000000000 */
[----:B------:R-:W-:Y:S02]  /*16950*/  ISETP.GE.AND P2, PT, R128, R245, PT ;  /* 0x000000f58000720c */ /* 0x000fe40003f46270 */
[----:B------:R-:W-:-:S02]  /*16960*/  ISETP.GE.AND P1, PT, R124, R246, PT ;  /* 0x000000f67c00720c */ /* 0x000fc40003f26270 */
[----:B------:R-:W-:Y:S02]  /*16970*/  FSEL R102, R103, -INF , !P3 ;  /* 0xff80000067667808 */ /* 0x000fe40005800000 */
[----:B------:R-:W-:Y:S02]  /*16980*/  FSEL R6, R99, -INF , P4 ;  /* 0xff80000063067808 */ /* 0x000fe40002000000 */
[----:B------:R-:W-:Y:S02]  /*16990*/  ISETP.GE.AND P3, PT, R120, R246, PT ;  /* 0x000000f67800720c */ /* 0x000fe40003f66270 */
[----:B------:R-:W-:Y:S02]  /*169a0*/  FMNMX3.FTZ R2, R2, R215, R214, !PT ;  /* 0x000000d702027276 */ /* 0x000fe400078100d6 */
[----:B------:R-:W-:Y:S02]  /*169b0*/  FSEL R99, R98, -INF , !P6 ;  /* 0xff80000062637808 */ /* 0x000fe40007000000 */
[----:B------:R-:W-:-:S02]  /*169c0*/  ISETP.GE.AND P5, PT, R124, R245, PT ;  /* 0x000000f57c00720c */ /* 0x000fc40003fa6270 */
[----:B------:R-:W-:Y:S02]  /*169d0*/  FSEL R98, R6, -INF , !P2 ;  /* 0xff80000006627808 */ /* 0x000fe40005000000 */
[----:B------:R-:W-:Y:S02]  /*169e0*/  FSEL R94, R94, -INF , P1 ;  /* 0xff8000005e5e7808 */ /* 0x000fe40000800000 */
[----:B------:R-:W-:Y:S02]  /*169f0*/  ISETP.GE.AND P0, PT, R120, R245, PT ;  /* 0x000000f57800720c */ /* 0x000fe40003f06270 */
[----:B------:R-:W-:Y:S02]  /*16a00*/  FSEL R6, R95, -INF , P3 ;  /* 0xff8000005f067808 */ /* 0x000fe40001800000 */
[----:B------:R-:W-:Y:S02]  /*16a10*/  FMNMX3.FTZ R2, R2, R206, R152, !PT ;  /* 0x000000ce02027276 */ /* 0x000fe40007810098 */
[----:B------:R-:W-:-:S02]  /*16a20*/  FSEL R95, R94, -INF , !P5 ;  /* 0xff8000005e5f7808 */ /* 0x000fc40006800000 */
        /* <DEDUP_REMOVED lines=36> */
[C---:B------:R-:W-:Y:S02]  /*16c70*/  ISETP.GE.AND P2, PT, R117.reuse, R246, PT ;  /* 0x000000f67500720c */ /* 0x040fe40003f46270 */
[----:B------:R-:W-:Y:S02]  /*16c80*/  FMNMX3.FTZ R2, R2, R88, R85, !PT ;  /* 0x0000005802027276 */ /* 0x000fe40007810055 */
[----:B------:R-:W-:Y:S02]  /*16c90*/  FMNMX3.FTZ R6, R6, R187, R176, !PT ;  /* 0x000000bb06067276 */ /* 0x000fe400078100b0 */
[-C--:B------:R-:W-:Y:S02]  /*16ca0*/  ISETP.GE.AND P6, PT, R116, R245.reuse, PT ;  /* 0x000000f57400720c */ /* 0x080fe40003fc6270 */
[----:B------:R-:W-:Y:S02]  /*16cb0*/  FSEL R90, R90, -INF , P4 ;  /* 0xff8000005a5a7808 */ /* 0x000fe40002000000 */
[----:B------:R-:W-:-:S02]  /*16cc0*/  ISETP.GE.AND P1, PT, R117, R245, PT ;  /* 0x000000f57500720c */ /* 0x000fc40003f26270 */
[-C--:B------:R-:W-:Y:S02]  /*16cd0*/  ISETP.GE.AND P3, PT, R121, R246.reuse, PT ;  /* 0x000000f67900720c */ /* 0x080fe40003f66270 */
[----:B------:R-:W-:Y:S02]  /*16ce0*/  FSEL R7, R91, -INF , P2 ;  /* 0xff8000005b077808 */ /* 0x000fe40001000000 */
[----:B------:R-:W-:Y:S02]  /*16cf0*/  ISETP.GE.AND P0, PT, R125, R246, PT ;  /* 0x000000f67d00720c */ /* 0x000fe40003f06270 */
[----:B------:R-:W-:Y:S02]  /*16d00*/  FMNMX3.FTZ R2, R2, R84, R81, !PT ;  /* 0x0000005402027276 */ /* 0x000fe40007810051 */
[----:B------:R-:W-:Y:S02]  /*16d10*/  FMNMX3.FTZ R6, R6, R172, R173, !PT ;  /* 0x000000ac06067276 */ /* 0x000fe400078100ad */
[----:B------:R-:W-:-:S02]  /*16d20*/  FSEL R91, R90, -INF , !P6 ;  /* 0xff8000005a5b7808 */ /* 0x000fc40007000000 */
[-C--:B------:R-:W-:Y:S02]  /*16d30*/  ISETP.GE.AND P5, PT, R121, R245.reuse, PT ;  /* 0x000000f57900720c */ /* 0x080fe40003fa6270 */
[----:B------:R-:W-:Y:S02]  /*16d40*/  FSEL R90, R7, -INF , !P1 ;  /* 0xff800000075a7808 */ /* 0x000fe40004800000 */
[----:B------:R-:W-:Y:S02]  /*16d50*/  FSEL R86, R86, -INF , P3 ;  /* 0xff80000056567808 */ /* 0x000fe40001800000 */
[----:B------:R-:W-:Y:S02]  /*16d60*/  ISETP.GE.AND P4, PT, R125, R245, PT ;  /* 0x000000f57d00720c */ /* 0x000fe40003f86270 */
[----:B------:R-:W-:Y:S02]  /*16d70*/  ISETP.GE.AND P2, PT, R129, R246, PT ;  /* 0x000000f68100720c */ /* 0x000fe40003f46270 */
[----:B------:R-:W-:-:S02]  /*16d80*/  FSEL R7, R87, -INF , P0 ;  /* 0xff80000057077808 */ /* 0x000fc40000000000 */
[----:B------:R-:W-:Y:S02]  /*16d90*/  FMNMX3.FTZ R2, R2, R80, R77, !PT ;  /* 0x0000005002027276 */ /* 0x000fe4000781004d */
[----:B------:R-:W-:Y:S02]  /*16da0*/  ISETP.GE.AND P1, PT, R133, R246, PT ;  /* 0x000000f68500720c */ /* 0x000fe40003f26270 */
[----:B------:R-:W-:Y:S02]  /*16db0*/  FMNMX3.FTZ R6, R6, R162, R138, !PT ;  /* 0x000000a206067276 */ /* 0x000fe4000781008a */
[----:B------:R-:W-:Y:S02]  /*16dc0*/  FSEL R87, R86, -INF , !P5 ;  /* 0xff80000056577808 */ /* 0x000fe40006800000 */
[----:B------:R-:W-:Y:S02]  /*16dd0*/  ISETP.GE.AND P6, PT, R129, R245, PT ;  /* 0x000000f58100720c */ /* 0x000fe40003fc6270 */
[----:B------:R-:W-:-:S02]  /*16de0*/  FSEL R86, R7, -INF , !P4 ;  /* 0xff80000007567808 */ /* 0x000fc40006000000 */
[----:B------:R-:W-:Y:S02]  /*16df0*/  FSEL R82, R82, -INF , P2 ;  /* 0xff80000052527808 */ /* 0x000fe40001000000 */
[----:B------:R-:W-:Y:S02]  /*16e00*/  FMNMX3.FTZ R2, R2, R76, R73, !PT ;  /* 0x0000004c02027276 */ /* 0x000fe40007810049 */
[----:B------:R-:W-:Y:S02]  /*16e10*/  ISETP.GE.AND P3, PT, R133, R245, PT ;  /* 0x000000f58500720c */ /* 0x000fe40003f66270 */
[----:B------:R-:W-:Y:S02]  /*16e20*/  ISETP.GE.AND P0, PT, R222, R246, PT ;  /* 0x000000f6de00720c */ /* 0x000fe40003f06270 */
[----:B------:R-:W-:Y:S02]  /*16e30*/  FSEL R7, R83, -INF , P1 ;  /* 0xff80000053077808 */ /* 0x000fe40000800000 */
[----:B------:R-:W-:-:S02]  /*16e40*/  FMNMX3.FTZ R6, R6, R102, R99, !PT ;  /* 0x0000006606067276 */ /* 0x000fc40007810063 */
[----:B------:R-:W-:Y:S02]  /*16e50*/  ISETP.GE.AND P4, PT, R223, R246, PT ;  /* 0x000000f6df00720c */ /* 0x000fe40003f86270 */
[----:B------:R-:W-:Y:S02]  /*16e60*/  FSEL R83, R82, -INF , !P6 ;  /* 0xff80000052537808 */ /* 0x000fe40007000000 */
[----:B------:R-:W-:Y:S02]  /*16e70*/  FMNMX3.FTZ R2, R2, R72, R69, !PT ;  /* 0x0000004802027276 */ /* 0x000fe40007810045 */
[----:B------:R-:W-:Y:S02]  /*16e80*/  ISETP.GE.AND P5, PT, R222, R245, PT ;  /* 0x000000f5de00720c */ /* 0x000fe40003fa6270 */
[----:B------:R-:W-:Y:S02]  /*16e90*/  FSEL R82, R7, -INF , !P3 ;  /* 0xff80000007527808 */ /* 0x000fe40005800000 */
[----:B------:R-:W-:-:S02]  /*16ea0*/  FSEL R78, R78, -INF , P0 ;  /* 0xff8000004e4e7808 */ /* 0x000fc40000000000 */
[----:B------:R-:W-:Y:S02]  /*16eb0*/  FMNMX3.FTZ R6, R6, R98, R95, !PT ;  /* 0x0000006206067276 */ /* 0x000fe4000781005f */
[----:B------:R-:W-:Y:S02]  /*16ec0*/  ISETP.GE.AND P2, PT, R223, R245, PT ;  /* 0x000000f5df00720c */ /* 0x000fe40003f46270 */
[-C--:B------:R-:W-:Y:S02]  /*16ed0*/  ISETP.GE.AND P1, PT, R231, R246.reuse, PT ;  /* 0x000000f6e700720c */ /* 0x080fe40003f26270 */
[----:B------:R-:W-:Y:S02]  /*16ee0*/  FSEL R7, R79, -INF , P4 ;  /* 0xff8000004f077808 */ /* 0x000fe40002000000 */
[----:B------:R-:W-:Y:S02]  /*16ef0*/  ISETP.GE.AND P3, PT, R248, R246, PT ;  /* 0x000000f6f800720c */ /* 0x000fe40003f66270 */
[----:B------:R-:W-:-:S02]  /*16f00*/  FMNMX3.FTZ R2, R2, R68, R100, !PT ;  /* 0x0000004402027276 */ /* 0x000fc40007810064 */
[----:B------:R-:W-:Y:S02]  /*16f10*/  FSEL R79, R78, -INF , !P5 ;  /* 0xff8000004e4f7808 */ /* 0x000fe40006800000 */
[----:B------:R-:W-:Y:S02]  /*16f20*/  FMNMX3.FTZ R6, R6, R94, R91, !PT ;  /* 0x0000005e06067276 */ /* 0x000fe4000781005b */
[-C--:B------:R-:W-:Y:S02]  /*16f30*/  ISETP.GE.AND P6, PT, R231, R245.reuse, PT ;  /* 0x000000f5e700720c */ /* 0x080fe40003fc6270 */
[----:B------:R-:W-:Y:S02]  /*16f40*/  FSEL R78, R7, -INF , !P2 ;  /* 0xff800000074e7808 */ /* 0x000fe40005000000 */
[----:B------:R-:W-:Y:S01]  /*16f50*/  FSEL R74, R74, -INF , P1 ;  /* 0xff8000004a4a7808 */ /* 0x000fe20000800000 */
[----:B------:R-:W-:Y:S01]  /*16f60*/  IMAD R61, R32, 0x100, R169 ;  /* 0x00000100203d7824 */ /* 0x000fe200078e02a9 */
[----:B------:R-:W-:-:S02]  /*16f70*/  ISETP.GE.AND P0, PT, R248, R245, PT ;  /* 0x000000f5f800720c */ /* 0x000fc40003f06270 */
[-C--:B------:R-:W-:Y:S02]  /*16f80*/  ISETP.GE.AND P5, PT, R249, R246.reuse, PT ;  /* 0x000000f6f900720c */ /* 0x080fe40003fa6270 */
[----:B------:R-:W-:Y:S02]  /*16f90*/  FSEL R7, R75, -INF , P3 ;  /* 0xff8000004b077808 */ /* 0x000fe40001800000 */
[----:B------:R-:W-:Y:S02]  /*16fa0*/  ISETP.GE.AND P2, PT, R250, R246, PT ;  /* 0x000000f6fa00720c */ /* 0x000fe40003f46270 */
[----:B------:R-:W-:Y:S02]  /*16fb0*/  FMNMX3.FTZ R2, R2, R101, R108, !PT ;  /* 0x0000006502027276 */ /* 0x000fe4000781006c */
[----:B------:R-:W-:Y:S02]  /*16fc0*/  FMNMX3.FTZ R6, R6, R90, R87, !PT ;  /* 0x0000005a06067276 */ /* 0x000fe40007810057 */
[----:B------:R-:W-:Y:S01]  /*16fd0*/  FSEL R75, R74, -INF , !P6 ;  /* 0xff8000004a4b7808 */ /* 0x000fe20007000000 */
[----:B------:R-:W-:Y:S01]  /*16fe0*/  VIADD R61, R61, 0xe8 ;  /* 0x000000e83d3d7836 */ /* 0x000fe20000000000 */
[----:B------:R-:W-:-:S02]  /*16ff0*/  ISETP.GE.AND P4, PT, R249, R245, PT ;  /* 0x000000f5f900720c */ /* 0x000fc40003f86270 */
[----:B------:R-:W-:Y:S02]  /*17000*/  FSEL R74, R7, -INF , !P0 ;  /* 0xff800000074a7808 */ /* 0x000fe40004000000 */
[----:B------:R-:W-:Y:S02]  /*17010*/  FSEL R70, R70, -INF , P5 ;  /* 0xff80000046467808 */ /* 0x000fe40002800000 */
[----:B------:R-:W-:Y:S02]  /*17020*/  ISETP.GE.AND P1, PT, R250, R245, PT ;  /* 0x000000f5fa00720c */ /* 0x000fe40003f26270 */
[----:B------:R-:W-:Y:S02]  /*17030*/  FSEL R7, R71, -INF , P2 ;  /* 0xff80000047077808 */ /* 0x000fe40001000000 */
[----:B------:R-:W-:Y:S02]  /*17040*/  FMNMX3.FTZ R2, R2, R105, R109, !PT ;  /* 0x0000006902027276 */ /* 0x000fe4000781006d */
[----:B------:R-:W-:-:S02]  /*17050*/  FMNMX3.FTZ R6, R6, R86, R83, !PT ;  /* 0x0000005606067276 */ /* 0x000fc40007810053 */
[----:B------:R-:W-:Y:S02]  /*17060*/  FSEL R71, R70, -INF , !P4 ;  /* 0xff80000046477808 */ /* 0x000fe40006000000 */
[----:B------:R-:W-:Y:S02]  /*17070*/  FSEL R70, R7, -INF , !P1 ;  /* 0xff80000007467808 */ /* 0x000fe40004800000 */
[----:B------:R-:W-:Y:S02]  /*17080*/  FMNMX.FTZ R2, R112, R2, !PT ;  /* 0x0000000270027209 */ /* 0x000fe40007810000 */
[C---:B------:R-:W-:Y:S02]  /*17090*/  ISETP.GE.AND P3, PT, R61.reuse, R246, PT ;  /* 0x000000f63d00720c */ /* 0x040fe40003f66270 */
[----:B------:R-:W-:Y:S02]  /*170a0*/  FMNMX3.FTZ R7, R6, R82, R79, !PT ;  /* 0x0000005206077276 */ /* 0x000fe4000781004f */
[----:B------:R-:W-:Y:S01]  /*170b0*/  ISETP.GE.AND P0, PT, R252, R246, PT ;  /* 0x000000f6fc00720c */ /* 0x000fe20003f06270 */
[----:B------:R-:W1:Y:S01]  /*170c0*/  SHFL.BFLY PT, R6, R2, 0x2, 0x1f ;  /* 0x0c401f0002067f89 */ /* 0x000e6200000e0000 */
[----:B------:R-:W-:-:S02]  /*170d0*/  ISETP.GE.AND P6, PT, R61, R245, PT ;  /* 0x000000f53d00720c */ /* 0x000fc40003fc6270 */
[----:B------:R-:W-:Y:S02]  /*170e0*/  ISETP.GE.AND P2, PT, R251, R246, PT ;  /* 0x000000f6fb00720c */ /* 0x000fe40003f46270 */
[----:B------:R-:W-:Y:S02]  /*170f0*/  FSEL R66, R66, -INF , P3 ;  /* 0xff80000042427808 */ /* 0x000fe40001800000 */
[----:B------:R-:W-:Y:S02]  /*17100*/  FMNMX3.FTZ R7, R7, R78, R75, !PT ;  /* 0x0000004e07077276 */ /* 0x000fe4000781004b */
[----:B------:R-:W-:Y:S02]  /*17110*/  ISETP.GE.AND P1, PT, R64, R246, PT ;  /* 0x000000f64000720c */ /* 0x000fe40003f26270 */
[----:B------:R-:W-:Y:S02]  /*17120*/  FSEL R67, R67, -INF , P0 ;  /* 0xff80000043437808 */ /* 0x000fe40000000000 */
[----:B------:R-:W-:-:S02]  /*17130*/  ISETP.GE.AND P5, PT, R252, R245, PT ;  /* 0x000000f5fc00720c */ /* 0x000fc40003fa6270 */
[----:B------:R-:W-:Y:S02]  /*17140*/  ISETP.GE.AND P4, PT, R251, R245, PT ;  /* 0x000000f5fb00720c */ /* 0x000fe40003f86270 */
[----:B------:R-:W-:Y:S02]  /*17150*/  ISETP.GE.AND P0, PT, R65, R246, PT ;  /* 0x000000f64100720c */ /* 0x000fe40003f06270 */
[----:B------:R-:W-:Y:S02]  /*17160*/  FSEL R62, R62, -INF , P2 ;  /* 0xff8000003e3e7808 */ /* 0x000fe40001000000 */
[----:B------:R-:W-:Y:S02]  /*17170*/  FSEL R103, R66, -INF , !P6 ;  /* 0xff80000042677808 */ /* 0x000fe40007000000 */
[----:B------:R-:W-:Y:S02]  /*17180*/  FMNMX3.FTZ R7, R7, R74, R71, !PT ;  /* 0x0000004a07077276 */ /* 0x000fe40007810047 */
[----:B------:R-:W-:-:S02]  /*17190*/  FSEL R63, R63, -INF , P1 ;  /* 0xff8000003f3f7808 */ /* 0x000fc40000800000 */
[-C--:B------:R-:W-:Y:S02]  /*171a0*/  ISETP.GE.AND P3, PT, R64, R245.reuse, PT ;  /* 0x000000f54000720c */ /* 0x080fe40003f66270 */
[----:B------:R-:W-:Y:S02]  /*171b0*/  ISETP.GE.AND P2, PT, R65, R245, PT ;  /* 0x000000f54100720c */ /* 0x000fe40003f46270 */
[----:B------:R-:W-:Y:S02]  /*171c0*/  ISETP.GE.AND P1, PT, R60, R246, PT ;  /* 0x000000f63c00720c */ /* 0x000fe40003f26270 */
[----:B------:R-:W-:Y:S02]  /*171d0*/  FSEL R58, R58, -INF , P0 ;  /* 0xff8000003a3a7808 */ /* 0x000fe40000000000 */
[----:B------:R-:W-:Y:S02]  /*171e0*/  FSEL R107, R67, -INF , !P5 ;  /* 0xff800000436b7808 */ /* 0x000fe40006800000 */
[----:B------:R-:W-:-:S02]  /*171f0*/  FSEL R106, R62, -INF , !P4 ;  /* 0xff8000003e6a7808 */ /* 0x000fc40006000000 */
[----:B------:R-:W-:Y:S02]  /*17200*/  FMNMX3.FTZ R7, R7, R70, R103, !PT ;  /* 0x0000004607077276 */ /* 0x000fe40007810067 */
[----:B------:R-:W-:Y:S02]  /*17210*/  ISETP.GE.AND P6, PT, R60, R245, PT ;  /* 0x000000f53c00720c */ /* 0x000fe40003fc6270 */
[----:B------:R-:W-:Y:S02]  /*17220*/  FSEL R59, R59, -INF , P1 ;  /* 0xff8000003b3b7808 */ /* 0x000fe40000800000 */
[----:B------:R-:W-:Y:S02]  /*17230*/  FSEL R121, R63, -INF , !P3 ;  /* 0xff8000003f797808 */ /* 0x000fe40005800000 */
[----:B------:R-:W-:Y:S02]  /*17240*/  FSEL R120, R58, -INF , !P2 ;  /* 0xff8000003a787808 */ /* 0x000fe40005000000 */
[----:B------:R-:W-:-:S02]  /*17250*/  FMNMX3.FTZ R7, R7, R107, R106, !PT ;  /* 0x0000006b07077276 */ /* 0x000fc4000781006a */
        /* <DEDUP_REMOVED lines=10> */
[----:B--2---:R-:W-:Y:S01]  /*17300*/  FMUL.FTZ R118, R113, R2 ;  /* 0x0000000271767220 */ /* 0x004fe20000410000 */
[----:B------:R-:W-:-:S04]  /*17310*/  IMAD.IADD R48, R48, 0x1, R3 ;  /* 0x0000000130307824 */ /* 0x000fc800078e0203 */
[----:B------:R-:W-:Y:S01]  /*17320*/  FSEL R118, R118, RZ, P0 ;  /* 0x000000ff76767208 */ /* 0x000fe20000000000 */
[----:B------:R-:W-:-:S04]  /*17330*/  IMAD R122, R48, 0x2, R47 ;  /* 0x00000002307a7824 */ /* 0x000fc800078e022f */
[-C--:B------:R-:W-:Y:S01]  /*17340*/  FFMA.FTZ R116, R0, R113.reuse, -R118 ;  /* 0x0000007100747223 */ /* 0x080fe20000010876 */
[----:B------:R-:W-:Y:S02]  /*17350*/  IMAD.IADD R47, R8, 0x1, R122 ;  /* 0x00000001082f7824 */ /* 0x000fe400078e027a */
[-C--:B------:R-:W-:Y:S01]  /*17360*/  FFMA.FTZ R117, R49, R113.reuse, -R118 ;  /* 0x0000007131757223 */ /* 0x080fe20000010876 */
[----:B------:R-:W-:Y:S02]  /*17370*/  IMAD.IADD R9, R9, 0x1, R122 ;  /* 0x0000000109097824 */ /* 0x000fe400078e027a */
[-CC-:B------:R-:W-:Y:S01]  /*17380*/  FFMA.FTZ R115, R41, R113.reuse, -R118.reuse ;  /* 0x0000007129737223 */ /* 0x180fe20000010876 */
[-CC-:B------:R-:W-:Y:S01]  /*17390*/  FFMA.FTZ R114, R40, R113.reuse, -R118.reuse ;  /* 0x0000007128727223 */ /* 0x180fe20000010876 */
[----:B------:R-:W2:Y:S04]  /*173a0*/  LDSM.16.MT88.4 R12, [R47+0xa000] ;  /* 0x00a000002f0c783b */ /* 0x000ea80000004200 */
[----:B------:R-:W3:Y:S01]  /*173b0*/  LDSM.16.MT88.4 R20, [R122+0xa000] ;  /* 0x00a000007a14783b */ /* 0x000ee20000004200 */
[----:B-1----:R-:W-:Y:S01]  /*173c0*/  FMNMX.FTZ R0, R7, R6, !PT ;  /* 0x0000000607007209 */ /* 0x002fe20007810000 */
[----:B------:R-:W-:Y:S01]  /*173d0*/  MUFU.EX2 R117, R117 ;  /* 0x0000007500757308 */ /* 0x000fe20000000800 */
[-CC-:B------:R-:W-:Y:S01]  /*173e0*/  FFMA.FTZ R133, R29, R113.reuse, -R118.reuse ;  /* 0x000000711d857223 */ /* 0x180fe20000010876 */
[-CC-:B------:R-:W-:Y:S01]  /*173f0*/  FFMA.FTZ R132, R28, R113.reuse, -R118.reuse ;  /* 0x000000711c847223 */ /* 0x180fe20000010876 */
[----:B------:R-:W-:Y:S01]  /*17400*/  FSETP.NEU.FTZ.AND P0, PT, R0, -INF , PT ;  /* 0xff8000000000780b */ /* 0x000fe20003f1d000 */
[----:B------:R-:W-:Y:S01]  /*17410*/  FMUL.FTZ R110, R113, R0 ;  /* 0x00000000716e7220 */ /* 0x000fe20000410000 */
[----:B------:R-:W-:Y:S01]  /*17420*/  IMAD.IADD R8, R8, 0x1, R9 ;  /* 0x0000000108087824 */ /* 0x000fe200078e0209 */
[----:B------:R-:W-:Y:S03]  /*17430*/  LDSM.16.MT88.4 R28, [R47+0xa800] ;  /* 0x00a800002f1c783b */ /* 0x000fe60000004200 */
[----:B------:R-:W-:Y:S01]  /*17440*/  FSEL R110, R110, RZ, P0 ;  /* 0x000000ff6e6e7208 */ /* 0x000fe20000000000 */
[----:B------:R-:W1:Y:S01]  /*17450*/  MUFU.EX2 R116, R116 ;  /* 0x0000007400747308 */ /* 0x000e620000000800 */
[-CC-:B------:R-:W-:Y:S01]  /*17460*/  FFMA.FTZ R111, R37, R113.reuse, -R118.reuse ;  /* 0x00000071256f7223 */ /* 0x180fe20000010876 */
[-C--:B------:R-:W-:Y:S01]  /*17470*/  FFMA.FTZ R127, R36, R113.reuse, -R118 ;  /* 0x00000071247f7223 */ /* 0x080fe20000010876 */
[----:B------:R-:W-:Y:S01]  /*17480*/  LDSM.16.MT88.4 R64, [R9+0xa800] ;  /* 0x00a800000940783b */ /* 0x000fe20000004200 */
[-CC-:B------:R-:W-:Y:S01]  /*17490*/  FFMA.FTZ R126, R56, R113.reuse, -R110.reuse ;  /* 0x00000071387e7223 */ /* 0x180fe2000001086e */
[-CC-:B------:R-:W-:Y:S01]  /*174a0*/  FFMA.FTZ R125, R54, R113.reuse, -R110.reuse ;  /* 0x00000071367d7223 */ /* 0x180fe2000001086e */
[-CC-:B------:R-:W-:Y:S01]  /*174b0*/  FFMA.FTZ R124, R42, R113.reuse, -R110.reuse ;  /* 0x000000712a7c7223 */ /* 0x180fe2000001086e */
[-CC-:B------:R-:W-:Y:S01]  /*174c0*/  FFMA.FTZ R123, R25, R113.reuse, -R110.reuse ;  /* 0x00000071197b7223 */ /* 0x180fe2000001086e */
[----:B------:R-:W4:Y:S04]  /*174d0*/  LDSM.16.MT88.4 R52, [R9+0xa000] ;  /* 0x00a000000934783b */ /* 0x000f280000004200 */
[----:B------:R-:W5:Y:S01]  /*174e0*/  LDSM.16.MT88.4 R56, [R8+0xa000] ;  /* 0x00a000000838783b */ /* 0x000f620000004200 */
[----:B------:R-:W-:Y:S08]  /*174f0*/  MUFU.EX2 R115, R115 ;  /* 0x0000007300737308 */ /* 0x000ff00000000800 */
[----:B------:R-:W2:Y:S01]  /*17500*/  MUFU.EX2 R114, R114 ;  /* 0x0000007200727308 */ /* 0x000ea20000000800 */
[-CC-:B------:R-:W-:Y:S01]  /*17510*/  FFMA.FTZ R131, R17, R113.reuse, -R110.reuse ;  /* 0x0000007111837223 */ /* 0x180fe2000001086e */
[-CC-:B------:R-:W-:Y:S01]  /*17520*/  FFMA.FTZ R130, R16, R113.reuse, -R110.reuse ;  /* 0x0000007110827223 */ /* 0x180fe2000001086e */
[-CC-:B------:R-:W-:Y:S01]  /*17530*/  FFMA.FTZ R129, R5, R113.reuse, -R110.reuse ;  /* 0x0000007105817223 */ /* 0x180fe2000001086e */
[----:B------:R-:W-:Y:S01]  /*17540*/  FFMA.FTZ R128, R4, R113, -R110 ;  /* 0x0000007104807223 */ /* 0x000fe2000001086e */
[----:B-1----:R-:W-:Y:S01]  /*17550*/  F2FP.BF16.F32.PACK_AB R40, R116, R117 ;  /* 0x000000757428723e */ /* 0x002fe200000010ff */
[----:B------:R-:W1:Y:S02]  /*17560*/  LDSM.16.MT88.4 R36, [R122+0xa800] ;  /* 0x00a800007a24783b */ /* 0x000e640000004200 */
[----:B------:R-:W-:Y:S02]  /*17570*/  MUFU.EX2 R126, R126 ;  /* 0x0000007e007e7308 */ /* 0x000fe40000000800 */
[----:B------:R-:W1:Y:S06]  /*17580*/  LDSM.16.MT88.4 R60, [R8+0xa800] ;  /* 0x00a80000083c783b */ /* 0x000e6c0000004200 */
[----:B------:R-:W3:Y:S08]  /*17590*/  MUFU.EX2 R125, R125 ;  /* 0x0000007d007d7308 */ /* 0x000ef00000000800 */
[----:B------:R-:W-:Y:S08]  /*175a0*/  MUFU.EX2 R124, R124 ;  /* 0x0000007c007c7308 */ /* 0x000ff00000000800 */
[----:B------:R-:W4:Y:S01]  /*175b0*/  MUFU.EX2 R123, R123 ;  /* 0x0000007b007b7308 */ /* 0x000f220000000800 */
[----:B--2---:R-:W-:-:S02]  /*175c0*/  F2FP.BF16.F32.PACK_AB R42, R114, R115 ;  /* 0x00000073722a723e */ /* 0x004fc400000010ff */
[----:B---3--:R-:W-:-:S05]  /*175d0*/  F2FP.BF16.F32.PACK_AB R41, R125, R126 ;  /* 0x0000007e7d29723e */ /* 0x008fca00000010ff */
[----:B------:R-:W-:Y:S01]  /*175e0*/  MUFU.EX2 R111, R111 ;  /* 0x0000006f006f7308 */ /* 0x000fe20000000800 */
[----:B----4-:R-:W-:-:S07]  /*175f0*/  F2FP.BF16.F32.PACK_AB R43, R123, R124 ;  /* 0x0000007c7b2b723e */ /* 0x010fce00000010ff */
[----:B------:R-:W2:Y:S08]  /*17600*/  MUFU.EX2 R127, R127 ;  /* 0x0000007f007f7308 */ /* 0x000eb00000000800 */
[----:B------:R-:W-:Y:S01]  /*17610*/  MUFU.EX2 R133, R133 ;  /* 0x0000008500857308 */ /* 0x000fe20000000800 */
[C---:B------:R-:W-:Y:S07]  /*17620*/  HMMA.16816.F32.BF16 R16, R40.reuse, R12, RZ ;  /* 0x0000000c2810723c */ /* 0x040fee00000418ff */
[----:B------:R-:W-:Y:S01]  /*17630*/  MUFU.EX2 R132, R132 ;  /* 0x0000008400847308 */ /* 0x000fe20000000800 */
[C---:B------:R-:W-:Y:S07]  /*17640*/  HMMA.16816.F32.BF16 R12, R40.reuse, R14, RZ ;  /* 0x0000000e280c723c */ /* 0x040fee00000418ff */
[----:B------:R-:W-:Y:S08]  /*17650*/  MUFU.EX2 R131, R131 ;  /* 0x0000008300837308 */ /* 0x000ff00000000800 */
[----:B------:R-:W3:Y:S08]  /*17660*/  MUFU.EX2 R130, R130 ;  /* 0x0000008200827308 */ /* 0x000ef00000000800 */
[----:B------:R-:W-:Y:S08]  /*17670*/  MUFU.EX2 R129, R129 ;  /* 0x0000008100817308 */ /* 0x000ff00000000800 */
[----:B------:R-:W4:Y:S01]  /*17680*/  MUFU.EX2 R128, R128 ;  /* 0x0000008000807308 */ /* 0x000f220000000800 */
[C---:B------:R-:W-:Y:S08]  /*17690*/  HMMA.16816.F32.BF16 R24, R40.reuse, R20, RZ ;  /* 0x000000142818723c */ /* 0x040ff000000418ff */
[C---:B------:R-:W-:Y:S08]  /*176a0*/  HMMA.16816.F32.BF16 R4, R40.reuse, R52, RZ ;  /* 0x000000342804723c */ /* 0x040ff000000418ff */
[C---:B------:R-:W-:Y:S08]  /*176b0*/  HMMA.16816.F32.BF16 R20, R40.reuse, R22, RZ ;  /* 0x000000162814723c */ /* 0x040ff000000418ff */
[C---:B------:R-:W-:Y:S08]  /*176c0*/  HMMA.16816.F32.BF16 R52, R40.reuse, R54, RZ ;  /* 0x000000362834723c */ /* 0x040ff000000418ff */
[----:B-----5:R-:W-:Y:S01]  /*176d0*/  HMMA.16816.F32.BF16 R48, R40, R56, RZ ;  /* 0x000000382830723c */ /* 0x020fe200000418ff */
[----:B--2---:R-:W-:-:S02]  /*176e0*/  F2FP.BF16.F32.PACK_AB R56, R127, R111 ;  /* 0x0000006f7f38723e */ /* 0x004fc400000010ff */
[----:B---3--:R-:W-:-:S05]  /*176f0*/  F2FP.BF16.F32.PACK_AB R57, R130, R131 ;  /* 0x000000838239723e */ /* 0x008fca00000010ff */
[----:B------:R-:W-:Y:S01]  /*17700*/  HMMA.16816.F32.BF16 R40, R40, R58, RZ ;  /* 0x0000003a2828723c */ /* 0x000fe200000418ff */
[----:B------:R-:W-:Y:S02]  /*17710*/  F2FP.BF16.F32.PACK_AB R58, R132, R133 ;  /* 0x00000085843a723e */ /* 0x000fe400000010ff */
[----:B----4-:R-:W-:-:S07]  /*17720*/  F2FP.BF16.F32.PACK_AB R59, R128, R129 ;  /* 0x00000081803b723e */ /* 0x010fce00000010ff */
[C---:B------:R-:W-:Y:S08]  /*17730*/  HMMA.16816.F32.BF16 R16, R56.reuse, R28, R16 ;  /* 0x0000001c3810723c */ /* 0x040ff00000041810 */
[C---:B------:R-:W-:Y:S01]  /*17740*/  HMMA.16816.F32.BF16 R12, R56.reuse, R30, R12 ;  /* 0x0000001e380c723c */ /* 0x040fe2000004180c */
[----:B------:R-:W2:Y:S01]  /*17750*/  LDSM.16.MT88.4 R28, [R47+0xb000] ;  /* 0x00b000002f1c783b */ /* 0x000ea20000004200 */
[-CC-:B------:R-:W-:Y:S01]  /*17760*/  FFMA.FTZ R135, R216, R113.reuse, -R118.reuse ;  /* 0x00000071d8877223 */ /* 0x180fe20000010876 */
[-CC-:B------:R-:W-:Y:S01]  /*17770*/  FFMA.FTZ R134, R215, R113.reuse, -R118.reuse ;  /* 0x00000071d7867223 */ /* 0x180fe20000010876 */
[-CC-:B------:R-:W-:Y:S01]  /*17780*/  FFMA.FTZ R136, R214, R113.reuse, -R118.reuse ;  /* 0x00000071d6887223 */ /* 0x180fe20000010876 */
[-C--:B------:R-:W-:Y:S01]  /*17790*/  FFMA.FTZ R139, R206, R113.reuse, -R118 ;  /* 0x00000071ce8b7223 */ /* 0x080fe20000010876 */
[-CC-:B------:R-:W-:Y:S01]  /*177a0*/  FFMA.FTZ R141, R141, R113.reuse, -R110.reuse ;  /* 0x000000718d8d7223 */ /* 0x180fe2000001086e */
[-CC-:B------:R-:W-:Y:S01]  /*177b0*/  FFMA.FTZ R142, R217, R113.reuse, -R110.reuse ;  /* 0x00000071d98e7223 */ /* 0x180fe2000001086e */
[-CC-:B------:R-:W-:Y:S01]  /*177c0*/  FFMA.FTZ R143, R145, R113.reuse, -R110.reuse ;  /* 0x00000071918f7223 */ /* 0x180fe2000001086e */
[----:B------:R-:W-:Y:S01]  /*177d0*/  FFMA.FTZ R144, R144, R113, -R110 ;  /* 0x0000007190907223 */ /* 0x000fe2000001086e */
[----:B------:R-:W-:Y:S01]  /*177e0*/  MUFU.EX2 R135, R135 ;  /* 0x0000008700877308 */ /* 0x000fe20000000800 */
[C---:B-1----:R-:W-:Y:S07]  /*177f0*/  HMMA.16816.F32.BF16 R24, R56.reuse, R36, R24 ;  /* 0x000000243818723c */ /* 0x042fee0000041818 */
[----:B------:R-:W1:Y:S01]  /*17800*/  MUFU.EX2 R134, R134 ;  /* 0x0000008600867308 */ /* 0x000e620000000800 */
[C---:B------:R-:W-:Y:S01]  /*17810*/  HMMA.16816.F32.BF16 R20, R56.reuse, R38, R20 ;  /* 0x000000263814723c */ /* 0x040fe20000041814 */
[----:B------:R-:W3:Y:S06]  /*17820*/  LDSM.16.MT88.4 R36, [R122+0xb000] ;  /* 0x00b000007a24783b */ /* 0x000eec0000004200 */
[----:B------:R-:W-:Y:S08]  /*17830*/  MUFU.EX2 R136, R136 ;  /* 0x0000008800887308 */ /* 0x000ff00000000800 */
[----:B------:R-:W4:Y:S08]  /*17840*/  MUFU.EX2 R139, R139 ;  /* 0x0000008b008b7308 */ /* 0x000f300000000800 */
[----:B------:R-:W-:Y:S08]  /*17850*/  MUFU.EX2 R141, R141 ;  /* 0x0000008d008d7308 */ /* 0x000ff00000000800 */
[----:B------:R-:W5:Y:S08]  /*17860*/  MUFU.EX2 R142, R142 ;  /* 0x0000008e008e7308 */ /* 0x000f700000000800 */
[----:B------:R-:W-:Y:S08]  /*17870*/  MUFU.EX2 R143, R143 ;  /* 0x0000008f008f7308 */ /* 0x000ff00000000800 */
[----:B------:R-:W2:Y:S01]  /*17880*/  MUFU.EX2 R144, R144 ;  /* 0x0000009000907308 */ /* 0x000ea20000000800 */
[C---:B------:R-:W-:Y:S08]  /*17890*/  HMMA.16816.F32.BF16 R4, R56.reuse, R64, R4 ;  /* 0x000000403804723c */ /* 0x040ff00000041804 */
[C---:B------:R-:W-:Y:S01]  /*178a0*/  HMMA.16816.F32.BF16 R52, R56.reuse, R66, R52 ;  /* 0x000000423834723c */ /* 0x040fe20000041834 */
[----:B------:R-:W3:Y:S07]  /*178b0*/  LDSM.16.MT88.4 R64, [R9+0xb000] ;  /* 0x00b000000940783b */ /* 0x000eee0000004200 */
[C---:B------:R-:W-:Y:S08]  /*178c0*/  HMMA.16816.F32.BF16 R48, R56.reuse, R60, R48 ;  /* 0x0000003c3830723c */ /* 0x040ff00000041830 */
[----:B------:R-:W-:Y:S01]  /*178d0*/  HMMA.16816.F32.BF16 R40, R56, R62, R40 ;  /* 0x0000003e3828723c */ /* 0x000fe20000041828 */
[----:B-1----:R-:W-:Y:S01]  /*178e0*/  F2FP.BF16.F32.PACK_AB R56, R134, R135 ;  /* 0x000000878638723e */ /* 0x002fe200000010ff */
[----:B------:R-:W1:Y:S01]  /*178f0*/  LDSM.16.MT88.4 R60, [R8+0xb000] ;  /* 0x00b00000083c783b */ /* 0x000e620000004200 */
[----:B----4-:R-:W-:-:S02]  /*17900*/  F2FP.BF16.F32.PACK_AB R58, R139, R136 ;  /* 0x000000888b3a723e */ /* 0x010fc400000010ff */
[----:B-----5:R-:W-:Y:S02]  /*17910*/  F2FP.BF16.F32.PACK_AB R57, R142, R141 ;  /* 0x0000008d8e39723e */ /* 0x020fe400000010ff */
[----:B--2---:R-:W-:-:S07]  /*17920*/  F2FP.BF16.F32.PACK_AB R59, R144, R143 ;  /* 0x0000008f903b723e */ /* 0x004fce00000010ff */
        /* <DEDUP_REMOVED lines=12> */
[C---:B---3--:R-:W-:Y:S07]  /*179f0*/  HMMA.16816.F32.BF16 R24, R56.reuse, R36, R24 ;  /* 0x000000243818723c */ /* 0x048fee0000041818 */
[----:B------:R-:W3:Y:S01]  /*17a00*/  MUFU.EX2 R145, R145 ;  /* 0x0000009100917308 */ /* 0x000ee20000000800 */
[C---:B------:R-:W-:Y:S01]  /*17a10*/  HMMA.16816.F32.BF16 R20, R56.reuse, R38, R20 ;  /* 0x000000263814723c */ /* 0x040fe20000041814 */
[----:B------:R-:W4:Y:S06]  /*17a20*/  LDSM.16.MT88.4 R36, [R122+0xb800] ;  /* 0x00b800007a24783b */ /* 0x000f2c0000004200 */
[----:B------:R-:W-:Y:S08]  /*17a30*/  MUFU.EX2 R147, R147 ;  /* 0x0000009300937308 */ /* 0x000ff00000000800 */
[----:B------:R-:W5:Y:S08]  /*17a40*/  MUFU.EX2 R148, R148 ;  /* 0x0000009400947308 */ /* 0x000f700000000800 */
[----:B------:R-:W-:Y:S08]  /*17a50*/  MUFU.EX2 R149, R149 ;  /* 0x0000009500957308 */ /* 0x000ff00000000800 */
[----:B------:R-:W2:Y:S08]  /*17a60*/  MUFU.EX2 R151, R151 ;  /* 0x0000009700977308 */ /* 0x000eb00000000800 */
[----:B------:R-:W-:Y:S08]  /*17a70*/  MUFU.EX2 R152, R152 ;  /* 0x0000009800987308 */ /* 0x000ff00000000800 */
[----:B------:R-:W4:Y:S01]  /*17a80*/  MUFU.EX2 R153, R153 ;  /* 0x0000009900997308 */ /* 0x000f220000000800 */
[C---:B------:R-:W-:Y:S08]  /*17a90*/  HMMA.16816.F32.BF16 R4, R56.reuse, R64, R4 ;  /* 0x000000403804723c */ /* 0x040ff00000041804 */
[C---:B------:R-:W-:Y:S01]  /*17aa0*/  HMMA.16816.F32.BF16 R52, R56.reuse, R66, R52 ;  /* 0x000000423834723c */ /* 0x040fe20000041834 */
[----:B------:R-:W4:Y:S07]  /*17ab0*/  LDSM.16.MT88.4 R64, [R9+0xb800] ;  /* 0x00b800000940783b */ /* 0x000f2e0000004200 */
[C---:B-1----:R-:W-:Y:S08]  /*17ac0*/  HMMA.16816.F32.BF16 R48, R56.reuse, R60, R48 ;  /* 0x0000003c3830723c */ /* 0x042ff00000041830 */
[----:B------:R-:W-:Y:S01]  /*17ad0*/  HMMA.16816.F32.BF16 R40, R56, R62, R40 ;  /* 0x0000003e3828723c */ /* 0x000fe20000041828 */
[----:B---3--:R-:W-:Y:S01]  /*17ae0*/  F2FP.BF16.F32.PACK_AB R56, R145, R146 ;  /* 0x000000929138723e */ /* 0x008fe200000010ff */
[----:B------:R-:W1:Y:S01]  /*17af0*/  LDSM.16.MT88.4 R60, [R8+0xb800] ;  /* 0x00b80000083c783b */ /* 0x000e620000004200 */
[----:B-----5:R-:W-:-:S02]  /*17b00*/  F2FP.BF16.F32.PACK_AB R58, R148, R147 ;  /* 0x00000093943a723e */ /* 0x020fc400000010ff */
[----:B--2---:R-:W-:Y:S02]  /*17b10*/  F2FP.BF16.F32.PACK_AB R57, R151, R149 ;  /* 0x000000959739723e */ /* 0x004fe400000010ff */
        /* <DEDUP_REMOVED lines=13> */
[C---:B------:R-:W-:Y:S07]  /*17bf0*/  HMMA.16816.F32.BF16 R24, R56.reuse, R36, R24 ;  /* 0x000000243818723c */ /* 0x040fee0000041818 */
        /* <DEDUP_REMOVED lines=132> */
[----:B------:R-:W-:Y:S08]  /*18440*/  MUFU.EX2 R163, R163 ;  /* 0x000000a300a37308 */ /* 0x000ff00000000800 */
[----:B------:R-:W-:Y:S08]  /*18450*/  MUFU.EX2 R194, R194 ;  /* 0x000000c200c27308 */ /* 0x000ff00000000800 */
[----:B------:R-:W5:Y:S08]  /*18460*/  MUFU.EX2 R190, R190 ;  /* 0x000000be00be7308 */ /* 0x000f700000000800 */
[----:B------:R-:W-:Y:S08]  /*18470*/  MUFU.EX2 R191, R191 ;  /* 0x000000bf00bf7308 */ /* 0x000ff00000000800 */
[----:B------:R-:W2:Y:S01]  /*18480*/  MUFU.EX2 R187, R187 ;  /* 0x000000bb00bb7308 */ /* 0x000ea20000000800 */
[C---:B------:R-:W-:Y:S08]  /*18490*/  HMMA.16816.F32.BF16 R4, R56.reuse, R64, R4 ;  /* 0x000000403804723c */ /* 0x040ff00000041804 */
[C---:B------:R-:W-:Y:S01]  /*184a0*/  HMMA.16816.F32.BF16 R52, R56.reuse, R66, R52 ;  /* 0x000000423834723c */ /* 0x040fe20000041834 */
[----:B------:R-:W4:Y:S07]  /*184b0*/  LDSM.16.MT88.4 R64, [R9+0xe000] ;  /* 0x00e000000940783b */ /* 0x000f2e0000004200 */
[----:B-1----:R-:W-:Y:S01]  /*184c0*/  HMMA.16816.F32.BF16 R48, R56, R60, R48 ;  /* 0x0000003c3830723c */ /* 0x002fe20000041830 */
[----:B---3--:R-:W-:-:S02]  /*184d0*/  F2FP.BF16.F32.PACK_AB R60, R177, R181 ;  /* 0x000000b5b13c723e */ /* 0x008fc400000010ff */
[----:B-----5:R-:W-:-:S05]  /*184e0*/  F2FP.BF16.F32.PACK_AB R61, R190, R194 ;  /* 0x000000c2be3d723e */ /* 0x020fca00000010ff */
[----:B------:R-:W-:Y:S01]  /*184f0*/  HMMA.16816.F32.BF16 R40, R56, R62, R40 ;  /* 0x0000003e3828723c */ /* 0x000fe20000041828 */
[----:B------:R-:W-:Y:S01]  /*18500*/  F2FP.BF16.F32.PACK_AB R62, R163, R175 ;  /* 0x000000afa33e723e */ /* 0x000fe200000010ff */
[----:B------:R-:W1:Y:S01]  /*18510*/  LDSM.16.MT88.4 R56, [R8+0xe000] ;  /* 0x00e000000838783b */ /* 0x000e620000004200 */
        /* <DEDUP_REMOVED lines=13> */
[C---:B----4-:R-:W-:Y:S07]  /*185f0*/  HMMA.16816.F32.BF16 R24, R60.reuse, R36, R24 ;  /* 0x000000243c18723c */ /* 0x050fee0000041818 */
        /* <DEDUP_REMOVED lines=11> */
[----:B------:R-:W-:Y:S07]  /*186b0*/  LDSM.16.MT88.4 R64, [R8+0xe800] ;  /* 0x00e800000840783b */ /* 0x000fee0000004200 */
[C---:B-1----:R-:W-:Y:S08]  /*186c0*/  HMMA.16816.F32.BF16 R48, R60.reuse, R56, R48 ;  /* 0x000000383c30723c */ /* 0x042ff00000041830 */
[----:B------:R-:W-:Y:S01]  /*186d0*/  HMMA.16816.F32.BF16 R40, R60, R58, R40 ;  /* 0x0000003a3c28723c */ /* 0x000fe20000041828 */
[----:B------:R-:W1:Y:S01]  /*186e0*/  LDSM.16.MT88.4 R56, [R9+0xe800] ;  /* 0x00e800000938783b */ /* 0x000e620000004200 */
[----:B---3--:R-:W-:-:S02]  /*186f0*/  F2FP.BF16.F32.PACK_AB R60, R140, R150 ;  /* 0x000000968c3c723e */ /* 0x008fc400000010ff */
[----:B-----5:R-:W-:Y:S02]  /*18700*/  F2FP.BF16.F32.PACK_AB R62, R104, R137 ;  /* 0x00000089683e723e */ /* 0x020fe400000010ff */
        /* <DEDUP_REMOVED lines=24> */
[C---:B-1----:R-:W-:Y:S08]  /*18890*/  HMMA.16816.F32.BF16 R4, R60.reuse, R56, R4 ;  /* 0x000000383c04723c */ /* 0x042ff00000041804 */
[C---:B------:R-:W-:Y:S01]  /*188a0*/  HMMA.16816.F32.BF16 R52, R60.reuse, R58, R52 ;  /* 0x0000003a3c34723c */ /* 0x040fe20000041834 */
[----:B------:R-:W1:Y:S07]  /*188b0*/  LDSM.16.MT88.4 R56, [R9+0xf000] ;  /* 0x00f000000938783b */ /* 0x000e6e0000004200 */
[C---:B------:R-:W-:Y:S08]  /*188c0*/  HMMA.16816.F32.BF16 R48, R60.reuse, R64, R48 ;  /* 0x000000403c30723c */ /* 0x040ff00000041830 */
[----:B------:R-:W-:Y:S01]  /*188d0*/  HMMA.16816.F32.BF16 R40, R60, R66, R40 ;  /* 0x000000423c28723c */ /* 0x000fe20000041828 */
[----:B---3--:R-:W-:Y:S01]  /*188e0*/  F2FP.BF16.F32.PACK_AB R60, R34, R35 ;  /* 0x00000023223c723e */ /* 0x008fe200000010ff */
[----:B------:R-:W3:Y:S01]  /*188f0*/  LDSM.16.MT88.4 R64, [R8+0xf000] ;  /* 0x00f000000840783b */ /* 0x000ee20000004200 */
        /* <DEDUP_REMOVED lines=14> */
[----:B------:R-:W-:Y:S08]  /*189e0*/  MUFU.EX2 R93, R93 ;  /* 0x0000005d005d7308 */ /* 0x000ff00000000800 */
[----:B------:R-:W4:Y:S08]  /*189f0*/  MUFU.EX2 R92, R92 ;  /* 0x0000005c005c7308 */ /* 0x000f300000000800 */
[----:B------:R-:W-:Y:S08]  /*18a00*/  MUFU.EX2 R89, R89 ;  /* 0x0000005900597308 */ /* 0x000ff00000000800 */
[----:B------:R-:W5:Y:S08]  /*18a10*/  MUFU.EX2 R88, R88 ;  /* 0x0000005800587308 */ /* 0x000f700000000800 */
[----:B------:R-:W-:Y:S08]  /*18a20*/  MUFU.EX2 R95, R95 ;  /* 0x0000005f005f7308 */ /* 0x000ff00000000800 */
[----:B------:R-:W2:Y:S08]  /*18a30*/  MUFU.EX2 R94, R94 ;  /* 0x0000005e005e7308 */ /* 0x000eb00000000800 */
[----:B------:R-:W-:Y:S08]  /*18a40*/  MUFU.EX2 R91, R91 ;  /* 0x0000005b005b7308 */ /* 0x000ff00000000800 */
[----:B------:R-:W2:Y:S01]  /*18a50*/  MUFU.EX2 R90, R90 ;  /* 0x0000005a005a7308 */ /* 0x000ea20000000800 */
[----:B------:R-:W-:Y:S01]  /*18a60*/  HMMA.16816.F32.BF16 R16, R60, R36, R16 ;  /* 0x000000243c10723c */ /* 0x000fe20000041810 */
[----:B------:R-:W-:Y:S01]  /*18a70*/  FADD.FTZ R116, R117, R116 ;  /* 0x0000007475747221 */ /* 0x000fe20000010000 */
[----:B------:R-:W-:-:S06]  /*18a80*/  FADD.FTZ R125, R126, R125 ;  /* 0x0000007d7e7d7221 */ /* 0x000fcc0000010000 */
[----:B------:R-:W-:Y:S01]  /*18a90*/  HMMA.16816.F32.BF16 R12, R60, R38, R12 ;  /* 0x000000263c0c723c */ /* 0x000fe2000004180c */
[----:B------:R-:W2:Y:S01]  /*18aa0*/  LDSM.16.MT88.4 R36, [R47+0xf800] ;  /* 0x00f800002f24783b */ /* 0x000ea20000004200 */
[----:B------:R-:W-:Y:S01]  /*18ab0*/  FADD.FTZ R115, R115, R116 ;  /* 0x0000007473737221 */ /* 0x000fe20000010000 */
[----:B------:R-:W-:-:S05]  /*18ac0*/  FADD.FTZ R125, R124, R125 ;  /* 0x0000007d7c7d7221 */ /* 0x000fca0000010000 */
[C---:B-1----:R-:W-:Y:S08]  /*18ad0*/  HMMA.16816.F32.BF16 R4, R60.reuse, R56, R4 ;  /* 0x000000383c04723c */ /* 0x042ff00000041804 */
[C---:B------:R-:W-:Y:S01]  /*18ae0*/  HMMA.16816.F32.BF16 R52, R60.reuse, R58, R52 ;  /* 0x0000003a3c34723c */ /* 0x040fe20000041834 */
[----:B------:R-:W1:Y:S07]  /*18af0*/  LDSM.16.MT88.4 R56, [R9+0xf800] ;  /* 0x00f800000938783b */ /* 0x000e6e0000004200 */
[C---:B---3--:R-:W-:Y:S08]  /*18b00*/  HMMA.16816.F32.BF16 R48, R60.reuse, R64, R48 ;  /* 0x000000403c30723c */ /* 0x048ff00000041830 */
[----:B------:R-:W-:Y:S01]  /*18b10*/  HMMA.16816.F32.BF16 R40, R60, R66, R40 ;  /* 0x000000423c28723c */ /* 0x000fe20000041828 */
[----:B----4-:R-:W-:Y:S01]  /*18b20*/  F2FP.BF16.F32.PACK_AB R60, R92, R93 ;  /* 0x0000005d5c3c723e */ /* 0x010fe200000010ff */
[----:B------:R-:W3:Y:S01]  /*18b30*/  LDSM.16.MT88.4 R64, [R8+0xf800] ;  /* 0x00f800000840783b */ /* 0x000ee20000004200 */
[----:B-----5:R-:W-:-:S02]  /*18b40*/  F2FP.BF16.F32.PACK_AB R62, R88, R89 ;  /* 0x00000059583e723e */ /* 0x020fc400000010ff */
[----:B--2---:R-:W-:Y:S02]  /*18b50*/  F2FP.BF16.F32.PACK_AB R61, R94, R95 ;  /* 0x0000005f5e3d723e */ /* 0x004fe400000010ff */
[----:B------:R-:W-:Y:S01]  /*18b60*/  F2FP.BF16.F32.PACK_AB R63, R90, R91 ;  /* 0x0000005b5a3f723e */ /* 0x000fe200000010ff */
        /* <DEDUP_REMOVED lines=26> */
[----:B------:R-:W5:Y:S08]  /*18d10*/  MUFU.EX2 R80, R80 ;  /* 0x0000005000507308 */ /* 0x000f700000000800 */
[----:B------:R-:W-:Y:S08]  /*18d20*/  MUFU.EX2 R87, R87 ;  /* 0x0000005700577308 */ /* 0x000ff00000000800 */
[----:B------:R-:W2:Y:S08]  /*18d30*/  MUFU.EX2 R86, R86 ;  /* 0x0000005600567308 */ /* 0x000eb00000000800 */
[----:B------:R-:W-:Y:S08]  /*18d40*/  MUFU.EX2 R83, R83 ;  /* 0x0000005300537308 */ /* 0x000ff00000000800 */
[----:B------:R-:W2:Y:S01]  /*18d50*/  MUFU.EX2 R82, R82 ;  /* 0x0000005200527308 */ /* 0x000ea20000000800 */
        /* <DEDUP_REMOVED lines=11> */
[C---:B-1----:R-:W-:Y:S08]  /*18e10*/  HMMA.16816.F32.BF16 R4, R60.reuse, R56, R4 ;  /* 0x000000383c04723c */ /* 0x042ff00000041804 */
[C---:B------:R-:W-:Y:S08]  /*18e20*/  HMMA.16816.F32.BF16 R52, R60.reuse, R58, R52 ;  /* 0x0000003a3c34723c */ /* 0x040ff00000041834 */
[C---:B---3--:R-:W-:Y:S08]  /*18e30*/  HMMA.16816.F32.BF16 R48, R60.reuse, R64, R48 ;  /* 0x000000403c30723c */ /* 0x048ff00000041830 */
[----:B------:R-:W-:Y:S01]  /*18e40*/  HMMA.16816.F32.BF16 R40, R60, R66, R40 ;  /* 0x000000423c28723c */ /* 0x000fe20000041828 */
[----:B----4-:R-:W-:Y:S01]  /*18e50*/  F2FP.BF16.F32.PACK_AB R60, R84, R85 ;  /* 0x00000055543c723e */ /* 0x010fe200000010ff */
[----:B------:R-:W-:Y:S01]  /*18e60*/  FADD.FTZ R146, R145, R146 ;  /* 0x0000009291927221 */ /* 0x000fe20000010000 */
[----:B-----5:R-:W-:Y:S01]  /*18e70*/  F2FP.BF16.F32.PACK_AB R62, R80, R81 ;  /* 0x00000051503e723e */ /* 0x020fe200000010ff */
[----:B------:R-:W-:Y:S01]  /*18e80*/  FADD.FTZ R151, R151, R143 ;  /* 0x0000008f97977221 */ /* 0x000fe20000010000 */
[----:B--2---:R-:W-:Y:S01]  /*18e90*/  F2FP.BF16.F32.PACK_AB R61, R86, R87 ;  /* 0x00000057563d723e */ /* 0x004fe200000010ff */
[----:B------:R-:W-:Y:S01]  /*18ea0*/  LDSM.16.MT88.4 R56, [R9+0x10000] ;  /* 0x010000000938783b */ /* 0x000fe20000004200 */
[----:B------:R-:W-:Y:S01]  /*18eb0*/  F2FP.BF16.F32.PACK_AB R63, R82, R83 ;  /* 0x00000053523f723e */ /* 0x000fe200000010ff */
[----:B------:R-:W-:Y:S01]  /*18ec0*/  FADD.FTZ R147, R147, R146 ;  /* 0x0000009293937221 */ /* 0x000fe20000010000 */
[----:B------:R-:W-:-:S05]  /*18ed0*/  FADD.FTZ R151, R152, R151 ;  /* 0x0000009798977221 */ /* 0x000fca0000010000 */
[C---:B------:R-:W-:Y:S08]  /*18ee0*/  HMMA.16816.F32.BF16 R24, R60.reuse, R28, R24 ;  /* 0x0000001c3c18723c */ /* 0x040ff00000041818 */
        /* <DEDUP_REMOVED lines=16> */
[----:B------:R-:W-:Y:S01]  /*18ff0*/  FADD.FTZ R180, R180, R161 ;  /* 0x000000a1b4b47221 */ /* 0x000fe20000010000 */
[-CC-:B------:R-:W-:Y:S01]  /*19000*/  FFMA.FTZ R66, R73, R113.reuse, -R118.reuse ;  /* 0x0000007149427223 */ /* 0x180fe20000010876 */
[----:B------:R-:W-:-:S03]  /*19010*/  FFMA.FTZ R67, R72, R113, -R118 ;  /* 0x0000007148437223 */ /* 0x000fc60000010876 */
[C---:B------:R-:W-:Y:S01]  /*19020*/  HMMA.16816.F32.BF16 R12, R60.reuse, R38, R12 ;  /* 0x000000263c0c723c */ /* 0x040fe2000004180c */
[----:B------:R-:W2:Y:S01]  /*19030*/  LDSM.16.MT88.4 R36, [R122+0x10800] ;  /* 0x010800007a24783b */ /* 0x000ea20000004200 */
[----:B------:R-:W-:Y:S01]  /*19040*/  FADD.FTZ R168, R174, R168 ;  /* 0x000000a8aea87221 */ /* 0x000fe20000010000 */
[----:B------:R-:W-:Y:S01]  /*19050*/  FADD.FTZ R180, R182, R180 ;  /* 0x000000b4b6b47221 */ /* 0x000fe20000010000 */
[-CC-:B------:R-:W-:Y:S01]  /*19060*/  FFMA.FTZ R64, R77, R113.reuse, -R118.reuse ;  /* 0x000000714d407223 */ /* 0x180fe20000010876 */
[-C--:B------:R-:W-:Y:S01]  /*19070*/  FFMA.FTZ R65, R76, R113.reuse, -R118 ;  /* 0x000000714c417223 */ /* 0x080fe20000010876 */
[----:B------:R-:W-:Y:S01]  /*19080*/  FADD.FTZ R178, R178, R168 ;  /* 0x000000a8b2b27221 */ /* 0x000fe20000010000 */
[----:B------:R-:W-:Y:S01]  /*19090*/  FADD.FTZ R183, R183, R180 ;  /* 0x000000b4b7b77221 */ /* 0x000fe20000010000 */
[----:B-1----:R-:W-:Y:S01]  /*190a0*/  HMMA.16816.F32.BF16 R48, R60, R28, R48 ;  /* 0x0000001c3c30723c */ /* 0x002fe20000041830 */
[-CC-:B------:R-:W-:Y:S01]  /*190b0*/  FFMA.FTZ R72, R79, R113.reuse, -R110.reuse ;  /* 0x000000714f487223 */ /* 0x180fe2000001086e */
[-CC-:B------:R-:W-:Y:S01]  /*190c0*/  FFMA.FTZ R73, R78, R113.reuse, -R110.reuse ;  /* 0x000000714e497223 */ /* 0x180fe2000001086e */
[-CC-:B------:R-:W-:Y:S01]  /*190d0*/  FFMA.FTZ R75, R75, R113.reuse, -R110.reuse ;  /* 0x000000714b4b7223 */ /* 0x180fe2000001086e */
[----:B------:R-:W-:Y:S01]  /*190e0*/  FFMA.FTZ R74, R74, R113, -R110 ;  /* 0x000000714a4a7223 */ /* 0x000fe2000001086e */
[----:B------:R-:W-:-:S03]  /*190f0*/  FADD.FTZ R178, R185, R178 ;  /* 0x000000b2b9b27221 */ /* 0x000fc60000010000 */
[C---:B------:R-:W-:Y:S01]  /*19100*/  HMMA.16816.F32.BF16 R40, R60.reuse, R30, R40 ;  /* 0x0000001e3c28723c */ /* 0x040fe20000041828 */
[----:B------:R-:W1:Y:S01]  /*19110*/  LDSM.16.MT88.4 R28, [R9+0x10800] ;  /* 0x01080000091c783b */ /* 0x000e620000004200 */
[----:B------:R-:W-:Y:S01]  /*19120*/  FADD.FTZ R183, R192, R183 ;  /* 0x000000b7c0b77221 */ /* 0x000fe20000010000 */
[----:B------:R-:W-:Y:S01]  /*19130*/  FADD.FTZ R184, R184, R178 ;  /* 0x000000b2b8b87221 */ /* 0x000fe20000010000 */
[----:B------:R-:W-:Y:S01]  /*19140*/  MUFU.EX2 R64, R64 ;  /* 0x0000004000407308 */ /* 0x000fe20000000800 */
[-C--:B------:R-:W-:Y:S01]  /*19150*/  FFMA.FTZ R69, R69, R113.reuse, -R118 ;  /* 0x0000007145457223 */ /* 0x080fe20000010876 */
[----:B------:R-:W-:Y:S01]  /*19160*/  FADD.FTZ R196, R196, R183 ;  /* 0x000000b7c4c47221 */ /* 0x000fe20000010000 */
[----:B------:R-:W-:Y:S01]  /*19170*/  FADD.FTZ R184, R186, R184 ;  /* 0x000000b8bab87221 */ /* 0x000fe20000010000 */
[C---:B------:R-:W-:Y:S01]  /*19180*/  HMMA.16816.F32.BF16 R4, R60.reuse, R56, R4 ;  /* 0x000000383c04723c */ /* 0x040fe20000041804 */
[-C--:B------:R-:W-:Y:S01]  /*19190*/  FFMA.FTZ R68, R68, R113.reuse, -R118 ;  /* 0x0000007144447223 */ /* 0x080fe20000010876 */
[----:B------:R-:W-:Y:S01]  /*191a0*/  FADD.FTZ R196, R197, R196 ;  /* 0x000000c4c5c47221 */ /* 0x000fe20000010000 */
[-C--:B------:R-:W-:Y:S01]  /*191b0*/  FFMA.FTZ R71, R71, R113.reuse, -R110 ;  /* 0x0000007147477223 */ /* 0x080fe2000001086e */
[----:B------:R-:W3:Y:S04]  /*191c0*/  MUFU.EX2 R65, R65 ;  /* 0x0000004100417308 */ /* 0x000ee80000000800 */
[----:B------:R-:W-:Y:S01]  /*191d0*/  HMMA.16816.F32.BF16 R52, R60, R58, R52 ;  /* 0x0000003a3c34723c */ /* 0x000fe20000041834 */
[----:B------:R-:W4:Y:S03]  /*191e0*/  LDSM.16.MT88.4 R56, [R47+0x10800] ;  /* 0x010800002f38783b */ /* 0x000f260000004200 */
[----:B------:R-:W-:Y:S01]  /*191f0*/  MUFU.EX2 R66, R66 ;  /* 0x0000004200427308 */ /* 0x000fe20000000800 */
[----:B------:R-:W-:Y:S01]  /*19200*/  FADD.FTZ R184, R189, R184 ;  /* 0x000000b8bdb87221 */ /* 0x000fe20000010000 */
[----:B------:R-:W-:Y:S01]  /*19210*/  FADD.FTZ R198, R198, R196 ;  /* 0x000000c4c6c67221 */ /* 0x000fe20000010000 */
[----:B------:R-:W-:Y:S01]  /*19220*/  FFMA.FTZ R70, R70, R113, -R110 ;  /* 0x0000007146467223 */ /* 0x000fe2000001086e */
[----:B------:R-:W-:Y:S04]  /*19230*/  LDSM.16.MT88.4 R156, [R122+0x11800] ;  /* 0x011800007a9c783b */ /* 0x000fe80000004200 */
[----:B------:R-:W5:Y:S08]  /*19240*/  MUFU.EX2 R67, R67 ;  /* 0x0000004300437308 */ /* 0x000f700000000800 */
[----:B------:R-:W-:Y:S08]  /*19250*/  MUFU.EX2 R72, R72 ;  /* 0x0000004800487308 */ /* 0x000ff00000000800 */
[----:B------:R-:W2:Y:S08]  /*19260*/  MUFU.EX2 R73, R73 ;  /* 0x0000004900497308 */ /* 0x000eb00000000800 */
[----:B------:R-:W-:Y:S08]  /*19270*/  MUFU.EX2 R75, R75 ;  /* 0x0000004b004b7308 */ /* 0x000ff00000000800 */
[----:B------:R-:W1:Y:S01]  /*19280*/  MUFU.EX2 R74, R74 ;  /* 0x0000004a004a7308 */ /* 0x000e620000000800 */
[----:B------:R-:W-:Y:S01]  /*19290*/  FADD.FTZ R199, R199, R184 ;  /* 0x000000b8c7c77221 */ /* 0x000fe20000010000 */
[----:B------:R-:W-:-:S03]  /*192a0*/  FADD.FTZ R198, R200, R198 ;  /* 0x000000c6c8c67221 */ /* 0x000fc60000010000 */
[----:B------:R-:W-:Y:S01]  /*192b0*/  FADD.FTZ R199, R195, R199 ;  /* 0x000000c7c3c77221 */ /* 0x000fe20000010000 */
[----:B------:R-:W-:Y:S01]  /*192c0*/  FADD.FTZ R201, R201, R198 ;  /* 0x000000c6c9c97221 */ /* 0x000fe20000010000 */
[----:B---3--:R-:W-:Y:S02]  /*192d0*/  F2FP.BF16.F32.PACK_AB R60, R65, R64 ;  /* 0x00000040413c723e */ /* 0x008fe400000010ff */
[----:B-----5:R-:W-:Y:S01]  /*192e0*/  F2FP.BF16.F32.PACK_AB R62, R67, R66 ;  /* 0x00000042433e723e */ /* 0x020fe200000010ff */
[----:B------:R-:W-:Y:S01]  /*192f0*/  FADD.FTZ R193, R193, R199 ;  /* 0x000000c7c1c17221 */ /* 0x000fe20000010000 */
[----:B--2---:R-:W-:Y:S01]  /*19300*/  F2FP.BF16.F32.PACK_AB R61, R73, R72 ;  /* 0x00000048493d723e */ /* 0x004fe200000010ff */
[----:B------:R-:W-:Y:S01]  /*19310*/  FADD.FTZ R201, R203, R201 ;  /* 0x000000c9cbc97221 */ /* 0x000fe20000010000 */
[----:B-1----:R-:W-:Y:S01]  /*19320*/  F2FP.BF16.F32.PACK_AB R63, R74, R75 ;  /* 0x0000004b4a3f723e */ /* 0x002fe200000010ff */
[----:B------:R-:W-:Y:S02]  /*19330*/  FADD.FTZ R193, R188, R193 ;  /* 0x000000c1bcc17221 */ /* 0x000fe40000010000 */
[----:B------:R-:W-:-:S02]  /*19340*/  FADD.FTZ R202, R202, R201 ;  /* 0x000000c9caca7221 */ /* 0x000fc40000010000 */
        /* <DEDUP_REMOVED lines=17> */
[-C--:B------:R-:W-:Y:S01]  /*19460*/  FFMA.FTZ R77, R101, R113.reuse, -R118 ;  /* 0x00000071654d7223 */ /* 0x080fe20000010876 */
[-CC-:B------:R-:W-:Y:S01]  /*19470*/  FFMA.FTZ R78, R103, R113.reuse, -R110.reuse ;  /* 0x00000071674e7223 */ /* 0x180fe2000001086e */
[----:B------:R-:W-:Y:S01]  /*19480*/  FFMA.FTZ R79, R107, R113, -R110 ;  /* 0x000000716b4f7223 */ /* 0x000fe2000001086e */
[----:B----4-:R-:W-:Y:S01]  /*19490*/  HMMA.16816.F32.BF16 R16, R60, R56, R16 ;  /* 0x000000383c10723c */ /* 0x010fe20000041810 */
[----:B------:R-:W-:Y:S01]  /*194a0*/  FADD.FTZ R150, R140, R150 ;  /* 0x000000968c967221 */ /* 0x000fe20000010000 */
[----:B------:R-:W-:-:S06]  /*194b0*/  FADD.FTZ R187, R172, R187 ;  /* 0x000000bbacbb7221 */ /* 0x000fcc0000010000 */
[----:B------:R-:W-:Y:S01]  /*194c0*/  HMMA.16816.F32.BF16 R12, R60, R58, R12 ;  /* 0x0000003a3c0c723c */ /* 0x000fe2000004180c */
[----:B------:R-:W3:Y:S01]  /*194d0*/  LDSM.16.MT88.4 R56, [R122+0x11000] ;  /* 0x011000007a38783b */ /* 0x000ee20000004200 */
[----:B------:R-:W-:Y:S01]  /*194e0*/  MUFU.EX2 R69, R69 ;  /* 0x0000004500457308 */ /* 0x000fe20000000800 */
[----:B------:R-:W-:Y:S01]  /*194f0*/  FADD.FTZ R150, R137, R150 ;  /* 0x0000009689967221 */ /* 0x000fe20000010000 */
[----:B------:R-:W-:-:S06]  /*19500*/  FADD.FTZ R173, R173, R187 ;  /* 0x000000bbadad7221 */ /* 0x000fcc0000010000 */
        /* <DEDUP_REMOVED lines=8> */
[----:B------:R-:W3:Y:S01]  /*19590*/  MUFU.EX2 R79, R79 ;  /* 0x0000004f004f7308 */ /* 0x000ee20000000800 */
[----:B------:R-:W-:Y:S01]  /*195a0*/  FADD.FTZ R104, R35, R104 ;  /* 0x0000006823687221 */ /* 0x000fe20000010000 */
[----:B------:R-:W-:Y:S01]  /*195b0*/  FADD.FTZ R138, R138, R173 ;  /* 0x000000ad8a8a7221 */ /* 0x000fe20000010000 */
[C---:B-1----:R-:W-:Y:S08]  /*195c0*/  HMMA.16816.F32.BF16 R48, R60.reuse, R36, R48 ;  /* 0x000000243c30723c */ /* 0x042ff00000041830 */
[----:B------:R-:W-:Y:S01]  /*195d0*/  HMMA.16816.F32.BF16 R40, R60, R38, R40 ;  /* 0x000000263c28723c */ /* 0x000fe20000041828 */
[----:B------:R-:W-:Y:S01]  /*195e0*/  FADD.FTZ R34, R34, R104 ;  /* 0x0000006822227221 */ /* 0x000fe20000010000 */
[----:B------:R-:W-:Y:S01]  /*195f0*/  FADD.FTZ R138, R102, R138 ;  /* 0x0000008a668a7221 */ /* 0x000fe20000010000 */
[----:B----4-:R-:W-:Y:S01]  /*19600*/  F2FP.BF16.F32.PACK_AB R60, R68, R69 ;  /* 0x00000045443c723e */ /* 0x010fe200000010ff */
[----:B------:R-:W-:Y:S01]  /*19610*/  FFMA.FTZ R100, R108, R113, -R118 ;  /* 0x000000716c647223 */ /* 0x000fe20000010876 */
[----:B-----5:R-:W-:Y:S01]  /*19620*/  F2FP.BF16.F32.PACK_AB R62, R77, R76 ;  /* 0x0000004c4d3e723e */ /* 0x020fe200000010ff */
[----:B------:R-:W-:Y:S01]  /*19630*/  FADD.FTZ R34, R97, R34 ;  /* 0x0000002261227221 */ /* 0x000fe20000010000 */
[----:B--2---:R-:W-:Y:S01]  /*19640*/  F2FP.BF16.F32.PACK_AB R61, R70, R71 ;  /* 0x00000047463d723e */ /* 0x004fe200000010ff */
[----:B------:R-:W-:Y:S01]  /*19650*/  FADD.FTZ R99, R99, R138 ;  /* 0x0000008a63637221 */ /* 0x000fe20000010000 */
[----:B---3--:R-:W-:Y:S01]  /*19660*/  F2FP.BF16.F32.PACK_AB R63, R79, R78 ;  /* 0x0000004e4f3f723e */ /* 0x008fe200000010ff */
[----:B------:R-:W-:Y:S01]  /*19670*/  FADD.FTZ R96, R96, R34 ;  /* 0x0000002260607221 */ /* 0x000fe20000010000 */
[-CC-:B------:R-:W-:Y:S01]  /*19680*/  FFMA.FTZ R101, R105, R113.reuse, -R118.reuse ;  /* 0x0000007169657223 */ /* 0x180fe20000010876 */
[----:B------:R-:W-:Y:S01]  /*19690*/  FADD.FTZ R99, R98, R99 ;  /* 0x0000006362637221 */ /* 0x000fe20000010000 */
[-CC-:B------:R-:W-:Y:S01]  /*196a0*/  FFMA.FTZ R103, R109, R113.reuse, -R118.reuse ;  /* 0x000000716d677223 */ /* 0x180fe20000010876 */
[-C--:B------:R-:W-:Y:S01]  /*196b0*/  FFMA.FTZ R251, R112, R113.reuse, -R118 ;  /* 0x0000007170fb7223 */ /* 0x080fe20000010876 */
[-CC-:B------:R-:W-:Y:S01]  /*196c0*/  FFMA.FTZ R250, R119, R113.reuse, -R110.reuse ;  /* 0x0000007177fa7223 */ /* 0x180fe2000001086e */
[C---:B------:R-:W-:Y:S01]  /*196d0*/  HMMA.16816.F32.BF16 R16, R60.reuse, R28, R16 ;  /* 0x0000001c3c10723c */ /* 0x040fe20000041810 */
[-CC-:B------:R-:W-:Y:S01]  /*196e0*/  FFMA.FTZ R28, R106, R113.reuse, -R110.reuse ;  /* 0x000000716a1c7223 */ /* 0x180fe2000001086e */
[-C--:B------:R-:W-:Y:S01]  /*196f0*/  FFMA.FTZ R29, R121, R113.reuse, -R110 ;  /* 0x00000071791d7223 */ /* 0x080fe2000001086e */
[----:B------:R-:W-:Y:S01]  /*19700*/  FADD.FTZ R96, R93, R96 ;  /* 0x000000605d607221 */ /* 0x000fe20000010000 */
[----:B------:R-:W-:Y:S01]  /*19710*/  FADD.FTZ R99, R95, R99 ;  /* 0x000000635f637221 */ /* 0x000fe20000010000 */
[----:B------:R-:W1:Y:S03]  /*19720*/  LDSM.16.MT88.4 R36, [R9+0x11000] ;  /* 0x011000000924783b */ /* 0x000e660000004200 */
[C---:B------:R-:W-:Y:S01]  /*19730*/  HMMA.16816.F32.BF16 R12, R60.reuse, R30, R12 ;  /* 0x0000001e3c0c723c */ /* 0x040fe2000004180c */
[----:B------:R-:W-:Y:S01]  /*19740*/  FFMA.FTZ R30, R120, R113, -R110 ;  /* 0x00000071781e7223 */ /* 0x000fe2000001086e */
[----:B------:R-:W-:Y:S01]  /*19750*/  FADD.FTZ R92, R92, R96 ;  /* 0x000000605c5c7221 */ /* 0x000fe20000010000 */
[----:B------:R-:W-:Y:S01]  /*19760*/  FADD.FTZ R94, R94, R99 ;  /* 0x000000635e5e7221 */ /* 0x000fe20000010000 */
[----:B------:R-:W-:Y:S01]  /*19770*/  MUFU.EX2 R100, R100 ;  /* 0x0000006400647308 */ /* 0x000fe20000000800 */
[----:B------:R-:W-:Y:S01]  /*19780*/  LDSM.16.MT88.4 R148, [R47+0x11800] ;  /* 0x011800002f94783b */ /* 0x000fe20000004200 */
[----:B------:R-:W-:Y:S01]  /*19790*/  FADD.FTZ R92, R89, R92 ;  /* 0x0000005c595c7221 */ /* 0x000fe20000010000 */
[----:B------:R-:W-:Y:S01]  /*197a0*/  FADD.FTZ R94, R91, R94 ;  /* 0x0000005e5b5e7221 */ /* 0x000fe20000010000 */
[----:B------:R-:W-:Y:S01]  /*197b0*/  HMMA.16816.F32.BF16 R24, R60, R56, R24 ;  /* 0x000000383c18723c */ /* 0x000fe20000041818 */
[----:B------:R-:W-:Y:S03]  /*197c0*/  LDSM.16.MT88.4 R140, [R9+0x11800] ;  /* 0x01180000098c783b */ /* 0x000fe60000004200 */
[----:B------:R-:W2:Y:S01]  /*197d0*/  MUFU.EX2 R101, R101 ;  /* 0x0000006500657308 */ /* 0x000ea20000000800 */
[----:B------:R-:W-:Y:S01]  /*197e0*/  FADD.FTZ R88, R88, R92 ;  /* 0x0000005c58587221 */ /* 0x000fe20000010000 */
[----:B------:R-:W-:-:S06]  /*197f0*/  FADD.FTZ R90, R90, R94 ;  /* 0x0000005e5a5a7221 */ /* 0x000fcc0000010000 */
[----:B------:R-:W-:Y:S01]  /*19800*/  MUFU.EX2 R103, R103 ;  /* 0x0000006700677308 */ /* 0x000fe20000000800 */
[----:B------:R-:W-:Y:S01]  /*19810*/  HMMA.16816.F32.BF16 R20, R60, R58, R20 ;  /* 0x0000003a3c14723c */ /* 0x000fe20000041814 */
[----:B------:R-:W3:Y:S06]  /*19820*/  LDSM.16.MT88.4 R56, [R8+0x11000] ;  /* 0x011000000838783b */ /* 0x000eec0000004200 */
[----:B------:R-:W4:Y:S08]  /*19830*/  MUFU.EX2 R251, R251 ;  /* 0x000000fb00fb7308 */ /* 0x000f300000000800 */
[----:B------:R-:W-:Y:S08]  /*19840*/  MUFU.EX2 R28, R28 ;  /* 0x0000001c001c7308 */ /* 0x000ff00000000800 */
[----:B------:R-:W5:Y:S08]  /*19850*/  MUFU.EX2 R29, R29 ;  /* 0x0000001d001d7308 */ /* 0x000f700000000800 */
[----:B------:R-:W-:Y:S08]  /*19860*/  MUFU.EX2 R30, R30 ;  /* 0x0000001e001e7308 */ /* 0x000ff00000000800 */
[----:B------:R-:W1:Y:S01]  /*19870*/  MUFU.EX2 R250, R250 ;  /* 0x000000fa00fa7308 */ /* 0x000e620000000800 */
[----:B------:R-:W-:Y:S01]  /*19880*/  FADD.FTZ R88, R85, R88 ;  /* 0x0000005855587221 */ /* 0x000fe20000010000 */
[----:B------:R-:W-:-:S03]  /*19890*/  FADD.FTZ R90, R87, R90 ;  /* 0x0000005a575a7221 */ /* 0x000fc60000010000 */
[----:B------:R-:W-:Y:S01]  /*198a0*/  FADD.FTZ R84, R84, R88 ;  /* 0x0000005854547221 */ /* 0x000fe20000010000 */
[----:B------:R-:W-:Y:S01]  /*198b0*/  FADD.FTZ R86, R86, R90 ;  /* 0x0000005a56567221 */ /* 0x000fe20000010000 */
[----:B--2---:R-:W-:Y:S02]  /*198c0*/  F2FP.BF16.F32.PACK_AB R132, R101, R100 ;  /* 0x000000646584723e */ /* 0x004fe400000010ff */
[----:B----4-:R-:W-:Y:S01]  /*198d0*/  F2FP.BF16.F32.PACK_AB R134, R251, R103 ;  /* 0x00000067fb86723e */ /* 0x010fe200000010ff */
[----:B------:R-:W-:Y:S01]  /*198e0*/  FADD.FTZ R84, R81, R84 ;  /* 0x0000005451547221 */ /* 0x000fe20000010000 */
[----:B-----5:R-:W-:Y:S01]  /*198f0*/  F2FP.BF16.F32.PACK_AB R133, R29, R28 ;  /* 0x0000001c1d85723e */ /* 0x020fe200000010ff */
        /* <DEDUP_REMOVED lines=20> */
[----:B------:R-:W-:Y:S01]  /*19a40*/  HMMA.16816.F32.BF16 R52, R60, R38, R52 ;  /* 0x000000263c34723c */ /* 0x000fe20000041834 */
[----:B------:R-:W-:Y:S01]  /*19a50*/  FADD.FTZ R68, R76, R68 ;  /* 0x000000444c447221 */ /* 0x000fe20000010000 */
[----:B------:R-:W-:-:S06]  /*19a60*/  FADD.FTZ R70, R78, R70 ;  /* 0x000000464e467221 */ /* 0x000fcc0000010000 */
[----:B---3--:R-:W-:Y:S01]  /*19a70*/  HMMA.16816.F32.BF16 R48, R60, R56, R48 ;  /* 0x000000383c30723c */ /* 0x008fe20000041830 */
[----:B------:R-:W-:-:S07]  /*19a80*/  FADD.FTZ R77, R77, R68 ;  /* 0x000000444d4d7221 */ /* 0x000fce0000010000 */
[----:B------:R-:W-:Y:S01]  /*19a90*/  HMMA.16816.F32.BF16 R40, R60, R58, R40 ;  /* 0x0000003a3c28723c */ /* 0x000fe20000041828 */
[----:B------:R-:W-:Y:S01]  /*19aa0*/  FADD.FTZ R79, R79, R70 ;  /* 0x000000464f4f7221 */ /* 0x000fe20000010000 */
[----:B------:R-:W-:Y:S01]  /*19ab0*/  ISETP.GT.AND P0, PT, R32, R228, PT ;  /* 0x000000e42000720c */ /* 0x000fe20003f04270 */
[----:B------:R-:W-:Y:S02]  /*19ac0*/  FADD.FTZ R77, R100, R77 ;  /* 0x0000004d644d7221 */ /* 0x000fe40000010000 */
[----:B------:R-:W-:Y:S02]  /*19ad0*/  FADD.FTZ R79, R28, R79 ;  /* 0x0000004f1c4f7221 */ /* 0x000fe40000010000 */
[----:B------:R-:W-:Y:S02]  /*19ae0*/  FADD.FTZ R77, R101, R77 ;  /* 0x0000004d654d7221 */ /* 0x000fe40000010000 */
[----:B------:R-:W-:Y:S01]  /*19af0*/  FADD.FTZ R79, R29, R79 ;  /* 0x0000004f1d4f7221 */ /* 0x000fe20000010000 */
[----:B------:R-:W-:Y:S01]  /*19b00*/  HMMA.16816.F32.BF16 R152, R132, R148, R16 ;  /* 0x000000948498723c */ /* 0x000fe20000041810 */
[----:B------:R-:W-:Y:S01]  /*19b10*/  FADD.FTZ R77, R103, R77 ;  /* 0x0000004d674d7221 */ /* 0x000fe20000010000 */
[----:B------:R-:W-:Y:S01]  /*19b20*/  BSSY B2, `(.L_x_3461) ;  /* 0x00007b7000027945 */ /* 0x000fe20003800000 */
[----:B------:R-:W-:-:S05]  /*19b30*/  FADD.FTZ R79, R30, R79 ;  /* 0x0000004f1e4f7221 */ /* 0x000fca0000010000 */
[----:B------:R-:W-:Y:S01]  /*19b40*/  HMMA.16816.F32.BF16 R144, R132, R140, R4 ;  /* 0x0000008c8490723c */ /* 0x000fe20000041804 */
[----:B------:R-:W-:Y:S01]  /*19b50*/  FADD.FTZ R251, R251, R77 ;  /* 0x0000004dfbfb7221 */ /* 0x000fe20000010000 */
[----:B------:R-:W-:-:S06]  /*19b60*/  FADD.FTZ R250, R250, R79 ;  /* 0x0000004ffafa7221 */ /* 0x000fcc0000010000 */
[C---:B------:R-:W-:Y:S08]  /*19b70*/  HMMA.16816.F32.BF16 R148, R132.reuse, R150, R12 ;  /* 0x000000968494723c */ /* 0x040ff0000004180c */
[C---:B------:R-:W-:Y:S08]  /*19b80*/  HMMA.16816.F32.BF16 R140, R132.reuse, R142, R52 ;  /* 0x0000008e848c723c */ /* 0x040ff00000041834 */
[C---:B-1----:R-:W-:Y:S08]  /*19b90*/  HMMA.16816.F32.BF16 R136, R132.reuse, R20, R48 ;  /* 0x000000148488723c */ /* 0x042ff00000041830 */
[----:B------:R-:W-:Y:S01]  /*19ba0*/  HMMA.16816.F32.BF16 R132, R132, R22, R40 ;  /* 0x000000168484723c */ /* 0x000fe20000041828 */
[----:B------:R-:W-:-:S04]  /*19bb0*/  NOP ;  /* 0x0000000000007918 */ /* 0x000fc80000000000 */
[----:B------:R-:W-:-:S15]  /*19bc0*/  @!P0 BRA `(.L_x_3462) ;  /* 0x0000007800ac8947 */ /* 0x000fde0003800000 */
        /* <DEDUP_REMOVED lines=34> */
[--C-:B------:R-:W-:Y:S01]  /*19df0*/  @!P2 IMAD.IADD R7, R7, 0x1, -R4.reuse ;  /* 0x000000010707a824 */ /* 0x100fe200078e0a04 */
[----:B------:R-:W-:Y:S02]  /*19e00*/  @!P2 IADD3 R12, PT, PT, R12, 0x1, RZ ;  /* 0x000000010c0ca810 */ /* 0x000fe40007ffe0ff */
[----:B------:R-:W-:Y:S02]  /*19e10*/  ISETP.NE.AND P2, PT, R5, RZ, PT ;  /* 0x000000ff0500720c */ /* 0x000fe40003f45270 */
[----:B------:R-:W-:Y:S01]  /*19e20*/  ISETP.GE.U32.AND P5, PT, R7, R4, PT ;  /* 0x000000040700720c */ /* 0x000fe20003fa6070 */
[----:B------:R-:W-:Y:S01]  /*19e30*/  @!P4 IMAD.IADD R8, R8, 0x1, -R4 ;  /* 0x000000010808c824 */ /* 0x000fe200078e0a04 */
[----:B------:R-:W-:Y:S01]  /*19e40*/  LOP3.LUT R7, RZ, R5, RZ, 0x33, !PT ;  /* 0x00000005ff077212 */ /* 0x000fe200078e33ff */
[----:B------:R-:W-:-:S03]  /*19e50*/  @!P4 VIADD R13, R13, 0x1 ;  /* 0x000000010d0dc836 */ /* 0x000fc60000000000 */
[----:B------:R-:W-:-:S07]  /*19e60*/  ISETP.GE.U32.AND P6, PT, R8, R4, PT ;  /* 0x000000040800720c */ /* 0x000fce0003fc6070 */
        /* <DEDUP_REMOVED lines=29> */
.L_x_3464:
        /* <DEDUP_REMOVED lines=8> */
.L_x_3465:
[----:B------:R-:W-:Y:S05]  /*1a0c0*/  BSYNC.RECONVERGENT B0 ;  /* 0x0000000000007941 */ /* 0x000fea0003800200 */
.L_x_3463:
        /* <DEDUP_REMOVED lines=16> */
[----:B------:R-:W-:-:S03]  /*1a1d0*/  @!P0 IMAD.MOV.U32 R11, RZ, RZ, R232 ;  /* 0x000000ffff0b8224 */ /* 0x000fc600078e00e8 */
[----:B------:R-:W-:Y:S02]  /*1a1e0*/  IADD3.X R15, PT, PT, R17, R5, RZ, P2, !PT ;  /* 0x00000005110f7210 */ /* 0x000fe400017fe4ff */
        /* <DEDUP_REMOVED lines=60> */
[----:B------:R-:W-:Y:S01]  /*1a5b0*/  @!P0 LDGSTS.E.BYPASS.LTC128B.128 [R46+0xe800], desc[UR6][R8.64] ;  /* 0x0e800000082e8fae */ /* 0x000fe2000b981a06 */
[----:B---3--:R-:W-:-:S03]  /*1a5c0*/  IADD3 R14, P2, PT, R16, R4, RZ ;  /* 0x00000004100e7210 */ /* 0x008fc60007f5e0ff */
[----:B------:R-:W-:Y:S02]  /*1a5d0*/  @P0 STS.128 [R46+0xe800], RZ ;  /* 0x00e800ff2e000388 */ /* 0x000fe40000000c00 */
[----:B------:R-:W-:Y:S02]  /*1a5e0*/  IMAD.X R15, R17, 0x1, R5, P2 ;  /* 0x00000001110f7824 */ /* 0x000fe400010e0605 */
        /* <DEDUP_REMOVED lines=13> */
[----:B------:R-:W-:Y:S01]  /*1a6c0*/  @P0 STS.128 [R46+0xf800], RZ ;  /* 0x00f800ff2e000388 */ /* 0x000fe20000000c00 */
[----:B------:R-:W-:-:S03]  /*1a6d0*/  ISETP.NE.AND P2, PT, R213, RZ, PT ;  /* 0x000000ffd500720c */ /* 0x000fc60003f45270 */
[----:B------:R-:W-:Y:S01]  /*1a6e0*/  @!PT LDS RZ, [RZ] ;  /* 0x00000000fffff984 */ /* 0x000fe20000000800 */
[----:B------:R-:W-:Y:S01]  /*1a6f0*/  @!PT LDS RZ, [RZ] ;  /* 0x00000000fffff984 */ /* 0x000fe20000000800 */
[----:B------:R-:W-:Y:S01]  /*1a700*/  @!PT LDS RZ, [RZ] ;  /* 0x00000000fffff984 */ /* 0x000fe20000000800 */
[----:B------:R-:W-:Y:S01]  /*1a710*/  @!P0 LDGSTS.E.BYPASS.LTC128B.128 [R46+0x10000], desc[UR6][R16.64] ;  /* 0x10000000102e8fae */ /* 0x000fe2000b981a06 */
[----:B------:R-:W-:Y:S02]  /*1a720*/  SEL R212, R212, 0xffffffe0, !P2 ;  /* 0xffffffe0d4d47807 */ /* 0x000fe40005000000 */
[----:B------:R-:W-:Y:S01]  /*1a730*/  ISETP.NE.AND P2, PT, R211, RZ, PT ;  /* 0x000000ffd300720c */ /* 0x000fe20003f45270 */
[----:B------:R-:W-:Y:S02]  /*1a740*/  @P0 STS.128 [R46+0x10000], RZ ;  /* 0x010000ff2e000388 */ /* 0x000fe40000000c00 */
[--C-:B------:R-:W-:Y:S01]  /*1a750*/  IMAD.IADD R200, R210, 0x1, R212.reuse ;  /* 0x00000001d2c87824 */ /* 0x100fe200078e02d4 */
[----:B------:R-:W-:Y:S01]  /*1a760*/  SEL R44, R208, 0xffffffc0, !P2 ;  /* 0xffffffc0d02c7807 */ /* 0x000fe20005000000 */
[----:B------:R-:W-:Y:S01]  /*1a770*/  @!PT LDS RZ, [RZ] ;  /* 0x00000000fffff984 */ /* 0x000fe20000000800 */
[----:B------:R-:W-:Y:S01]  /*1a780*/  @!PT LDS RZ, [RZ] ;  /* 0x00000000fffff984 */ /* 0x000fe20000000800 */
[----:B------:R-:W-:Y:S01]  /*1a790*/  @!PT LDS RZ, [RZ] ;  /* 0x00000000fffff984 */ /* 0x000fe20000000800 */
[----:B------:R1:W-:Y:S01]  /*1a7a0*/  @!P0 LDGSTS.E.BYPASS.LTC128B.128 [R46+0x10800], desc[UR6][R14.64] ;  /* 0x108000000e2e8fae */ /* 0x0003e2000b981a06 */
[C---:B------:R-:W-:Y:S02]  /*1a7b0*/  IMAD.IADD R168, R209.reuse, 0x1, R212 ;  /* 0x00000001d1a87824 */ /* 0x040fe400078e02d4 */
[----:B------:R-:W-:Y:S01]  /*1a7c0*/  IADD3 R47, PT, PT, R210, R44, RZ ;  /* 0x0000002cd22f7210 */ /* 0x000fe20007ffe0ff */
[----:B------:R-:W-:Y:S01]  /*1a7d0*/  @P0 STS.128 [R46+0x10800], RZ ;  /* 0x010800ff2e000388 */ /* 0x000fe20000000c00 */
[----:B------:R-:W-:-:S03]  /*1a7e0*/  IMAD.IADD R44, R209, 0x1, R44 ;  /* 0x00000001d12c7824 */ /* 0x000fc600078e022c */
[----:B------:R-:W-:Y:S01]  /*1a7f0*/  @!PT LDS RZ, [RZ] ;  /* 0x00000000fffff984 */ /* 0x000fe20000000800 */
[----:B------:R-:W-:Y:S01]  /*1a800*/  @!PT LDS RZ, [RZ] ;  /* 0x00000000fffff984 */ /* 0x000fe20000000800 */
[----:B------:R-:W-:Y:S01]  /*1a810*/  @!PT LDS RZ, [RZ] ;  /* 0x00000000fffff984 */ /* 0x000fe20000000800 */
[----:B------:R-:W-:Y:S01]  /*1a820*/  @!P0 LDGSTS.E.BYPASS.LTC128B.128 [R46+0x11000], desc[UR6][R10.64] ;  /* 0x110000000a2e8fae */ /* 0x000fe2000b981a06 */
[----:B------:R-:W-:-:S03]  /*1a830*/  IMAD.IADD R213, R212, 0x1, R47 ;  /* 0x00000001d4d57824 */ /* 0x000fc600078e022f */
[----:B------:R-:W-:Y:S04]  /*1a840*/  @P0 STS.128 [R46+0x11000], RZ ;  /* 0x011000ff2e000388 */ /* 0x000fe80000000c00 */
[----:B------:R-:W-:Y:S01]  /*1a850*/  @!PT LDS RZ, [RZ] ;  /* 0x00000000fffff984 */ /* 0x000fe20000000800 */
[----:B------:R-:W-:Y:S01]  /*1a860*/  @!PT LDS RZ, [RZ] ;  /* 0x00000000fffff984 */ /* 0x000fe20000000800 */
[----:B------:R-:W-:Y:S01]  /*1a870*/  @!PT LDS RZ, [RZ] ;  /* 0x00000000fffff984 */ /* 0x000fe20000000800 */
[----:B------:R2:W-:Y:S04]  /*1a880*/  @!P0 LDGSTS.E.BYPASS.LTC128B.128 [R46+0x11800], desc[UR6][R4.64] ;  /* 0x11800000042e8fae */ /* 0x0005e8000b981a06 */
[----:B------:R-:W-:Y:S04]  /*1a890*/  @P0 STS.128 [R46+0x11800], RZ ;  /* 0x011800ff2e000388 */ /* 0x000fe80000000c00 */
[----:B------:R-:W-:Y:S04]  /*1a8a0*/  LDSM.16.M88.4 R64, [R210] ;  /* 0x00000000d240783b */ /* 0x000fe80000000200 */
[----:B------:R-:W3:Y:S04]  /*1a8b0*/  LDSM.16.M88.4 R56, [R209+0x2000] ;  /* 0x00200000d138783b */ /* 0x000ee80000000200 */
[----:B------:R-:W-:Y:S04]  /*1a8c0*/  LDSM.16.M88.4 R200, [R200] ;  /* 0x00000000c8c8783b */ /* 0x000fe80000000200 */
[----:B------:R-:W-:Y:S04]  /*1a8d0*/  LDSM.16.M88.4 R176, [R168+0x2000] ;  /* 0x00200000a8b0783b */ /* 0x000fe80000000200 */
[----:B------:R-:W4:Y:S04]  /*1a8e0*/  LDSM.16.M88.4 R36, [R209+0x3000] ;  /* 0x00300000d124783b */ /* 0x000f280000000200 */
[----:B------:R-:W5:Y:S04]  /*1a8f0*/  LDSM.16.M88.4 R28, [R209+0x3800] ;  /* 0x00380000d11c783b */ /* 0x000f680000000200 */
[----:B-1----:R-:W1:Y:S04]  /*1a900*/  LDSM.16.M88.4 R12, [R209+0x4800] ;  /* 0x00480000d10c783b */ /* 0x002e680000000200 */
[----:B------:R-:W1:Y:S04]  /*1a910*/  LDSM.16.M88.4 R184, [R168+0x3000] ;  /* 0x00300000a8b8783b */ /* 0x000e680000000200 */
[----:B------:R-:W1:Y:S04]  /*1a920*/  LDSM.16.M88.4 R180, [R168+0x3800] ;  /* 0x00380000a8b4783b */ /* 0x000e680000000200 */
[----:B------:R-:W-:Y:S04]  /*1a930*/  LDSM.16.M88.4 R48, [R209+0x2800] ;  /* 0x00280000d130783b */ /* 0x000fe80000000200 */
[----:B------:R-:W-:Y:S01]  /*1a940*/  LDSM.16.M88.4 R20, [R209+0x4000] ;  /* 0x00400000d114783b */ /* 0x000fe20000000200 */
[C---:B---3--:R-:W-:Y:S03]  /*1a950*/  HMMA.16816.F32.BF16 R60, R64.reuse, R56, RZ ;  /* 0x00000038403c723c */ /* 0x048fe600000418ff */
[----:B--2---:R-:W-:Y:S04]  /*1a960*/  LDSM.16.M88.4 R4, [R209+0x5000] ;  /* 0x00500000d104783b */ /* 0x004fe80000000200 */
[----:B------:R-:W-:Y:S01]  /*1a970*/  LDSM.16.M88.4 R120, [R209+0x6000] ;  /* 0x00600000d178783b */ /* 0x000fe20000000200 */
[C---:B------:R-:W-:Y:S03]  /*1a980*/  HMMA.16816.F32.BF16 R56, R64.reuse, R58, RZ ;  /* 0x0000003a4038723c */ /* 0x040fe600000418ff */
[----:B------:R-:W-:Y:S04]  /*1a990*/  LDSM.16.M88.4 R104, [R209+0x7000] ;  /* 0x00700000d168783b */ /* 0x000fe80000000200 */
[----:B------:R-:W-:Y:S01]  /*1a9a0*/  LDSM.16.M88.4 R88, [R209+0x8000] ;  /* 0x00800000d158783b */ /* 0x000fe20000000200 */
[----:B----4-:R-:W-:Y:S03]  /*1a9b0*/  HMMA.16816.F32.BF16 R40, R64, R36, RZ ;  /* 0x000000244028723c */ /* 0x010fe600000418ff */
[----:B------:R-:W-:Y:S04]  /*1a9c0*/  LDSM.16.M88.4 R128, [R209+0x5800] ;  /* 0x00580000d180783b */ /* 0x000fe80000000200 */
[----:B------:R-:W-:Y:S01]  /*1a9d0*/  LDSM.16.M88.4 R112, [R209+0x6800] ;  /* 0x00680000d170783b */ /* 0x000fe20000000200 */
[C---:B------:R-:W-:Y:S03]  /*1a9e0*/  HMMA.16816.F32.BF16 R60, R200.reuse, R176, R60 ;  /* 0x000000b0c83c723c */ /* 0x040fe6000004183c */
[----:B------:R-:W-:Y:S04]  /*1a9f0*/  LDSM.16.M88.4 R96, [R209+0x7800] ;  /* 0x00780000d160783b */ /* 0x000fe80000000200 */
[----:B------:R-:W-:Y:S01]  /*1aa00*/  LDSM.16.M88.4 R80, [R209+0x8800] ;  /* 0x00880000d150783b */ /* 0x000fe20000000200 */
[----:B------:R-:W-:Y:S03]  /*1aa10*/  HMMA.16816.F32.BF16 R56, R200, R178, R56 ;  /* 0x000000b2c838723c */ /* 0x000fe60000041838 */
[----:B------:R-:W2:Y:S04]  /*1aa20*/  LDSM.16.M88.4 R176, [R168+0x4800] ;  /* 0x00480000a8b0783b */ /* 0x000ea80000000200 */
[----:B------:R-:W3:Y:S01]  /*1aa30*/  LDSM.16.M88.4 R72, [R209+0x9000] ;  /* 0x00900000d148783b */ /* 0x000ee20000000200 */
[C---:B-----5:R-:W-:Y:S03]  /*1aa40*/  HMMA.16816.F32.BF16 R32, R64.reuse, R28, RZ ;  /* 0x0000001c4020723c */ /* 0x060fe600000418ff */
[----:B------:R-:W4:Y:S04]  /*1aa50*/  LDSM.16.M88.4 R196, [R209+0x9800] ;  /* 0x00980000d1c4783b */ /* 0x000f280000000200 */
[----:B------:R-:W5:Y:S01]  /*1aa60*/  LDSM.16.M88.4 R192, [R168+0x2800] ;  /* 0x00280000a8c0783b */ /* 0x000f620000000200 */
[C---:B-1----:R-:W-:Y:S03]  /*1aa70*/  HMMA.16816.F32.BF16 R16, R64.reuse, R12, RZ ;  /* 0x0000000c4010723c */ /* 0x042fe600000418ff */
[----:B------:R-:W1:Y:S04]  /*1aa80*/  LDSM.16.M88.4 R188, [R168+0x4000] ;  /* 0x00400000a8bc783b */ /* 0x000e680000000200 */
[----:B------:R-:W1:Y:S01]  /*1aa90*/  LDSM.16.M88.4 R204, [R168+0x5000] ;  /* 0x00500000a8cc783b */ /* 0x000e620000000200 */
[C---:B------:R-:W-:Y:S03]  /*1aaa0*/  HMMA.16816.F32.BF16 R36, R64.reuse, R38, RZ ;  /* 0x000000264024723c */ /* 0x040fe600000418ff */
[----:B------:R-:W-:Y:S04]  /*1aab0*/  LDSM.16.M88.4 R208, [R168+0x9800] ;  /* 0x00980000a8d0783b */ /* 0x000fe80000000200 */
[----:B------:R-:W0:Y:S01]  /*1aac0*/  LDGDEPBAR ;  /* 0x00000000000079af */ /* 0x000e220000000000 */
[C---:B------:R-:W-:Y:S08]  /*1aad0*/  HMMA.16816.F32.BF16 R28, R64.reuse, R30, RZ ;  /* 0x0000001e401c723c */ /* 0x040ff000000418ff */
[----:B------:R-:W-:Y:S08]  /*1aae0*/  HMMA.16816.F32.BF16 R12, R64, R14, RZ ;  /* 0x0000000e400c723c */ /* 0x000ff000000418ff */
[C---:B------:R-:W-:Y:S08]  /*1aaf0*/  HMMA.16816.F32.BF16 R40, R200.reuse, R184, R40 ;  /* 0x000000b8c828723c */ /* 0x040ff00000041828 */
[C---:B------:R-:W-:Y:S01]  /*1ab00*/  HMMA.16816.F32.BF16 R36, R200.reuse, R186, R36 ;  /* 0x000000bac824723c */ /* 0x040fe20000041824 */
[----:B------:R-:W1:Y:S07]  /*1ab10*/  LDSM.16.M88.4 R184, [R168+0x6000] ;  /* 0x00600000a8b8783b */ /* 0x000e6e0000000200 */
[C---:B------:R-:W-:Y:S08]  /*1ab20*/  HMMA.16816.F32.BF16 R32, R200.reuse, R180, R32 ;  /* 0x000000b4c820723c */ /* 0x040ff00000041820 */
[C---:B------:R-:W-:Y:S01]  /*1ab30*/  HMMA.16816.F32.BF16 R28, R200.reuse, R182, R28 ;  /* 0x000000b6c81c723c */ /* 0x040fe2000004181c */
[----:B------:R-:W1:Y:S07]  /*1ab40*/  LDSM.16.M88.4 R180, [R168+0x7000] ;  /* 0x00700000a8b4783b */ /* 0x000e6e0000000200 */
[C---:B--2---:R-:W-:Y:S08]  /*1ab50*/  HMMA.16816.F32.BF16 R16, R200.reuse, R176, R16 ;  /* 0x000000b0c810723c */ /* 0x044ff00000041810 */
[----:B------:R-:W-:Y:S01]  /*1ab60*/  HMMA.16816.F32.BF16 R12, R200, R178, R12 ;  /* 0x000000b2c80c723c */ /* 0x000fe2000004180c */
[----:B------:R-:W2:Y:S07]  /*1ab70*/  LDSM.16.M88.4 R176, [R168+0x8000] ;  /* 0x00800000a8b0783b */ /* 0x000eae0000000200 */
        /* <DEDUP_REMOVED lines=22> */
[C---:B----4-:R-:W-:Y:S08]  /*1ace0*/  HMMA.16816.F32.BF16 R68, R64.reuse, R196, RZ ;  /* 0x000000c44044723c */ /* 0x050ff000000418ff */
[----:B------:R-:W-:Y:S01]  /*1acf0*/  HMMA.16816.F32.BF16 R64, R64, R198, RZ ;  /* 0x000000c64040723c */ /* 0x000fe200000418ff */
[----:B------:R-:W3:Y:S07]  /*1ad00*/  LDSM.16.M88.4 R196, [R168+0x5800] ;  /* 0x00580000a8c4783b */ /* 0x000eee0000000200 */
[C---:B-----5:R-:W-:Y:S08]  /*1ad10*/  HMMA.16816.F32.BF16 R52, R200.reuse, R192, R52 ;  /* 0x000000c0c834723c */ /* 0x060ff00000041834 */
[C---:B------:R-:W-:Y:S01]  /*1ad20*/  HMMA.16816.F32.BF16 R48, R200.reuse, R194, R48 ;  /* 0x000000c2c830723c */ /* 0x040fe20000041830 */
[----:B------:R-:W4:Y:S07]  /*1ad30*/  LDSM.16.M88.4 R192, [R168+0x6800] ;  /* 0x00680000a8c0783b */ /* 0x000f2e0000000200 */
[C---:B-1----:R-:W-:Y:S08]  /*1ad40*/  HMMA.16816.F32.BF16 R24, R200.reuse, R188, R24 ;  /* 0x000000bcc818723c */ /* 0x042ff00000041818 */
[C---:B------:R-:W-:Y:S01]  /*1ad50*/  HMMA.16816.F32.BF16 R20, R200.reuse, R190, R20 ;  /* 0x000000bec814723c */ /* 0x040fe20000041814 */
[----:B------:R-:W1:Y:S07]  /*1ad60*/  LDSM.16.M88.4 R188, [R168+0x7800] ;  /* 0x00780000a8bc783b */ /* 0x000e6e0000000200 */
[C---:B------:R-:W-:Y:S08]  /*1ad70*/  HMMA.16816.F32.BF16 R8, R200.reuse, R204, R8 ;  /* 0x000000ccc808723c */ /* 0x040ff00000041808 */
[C---:B------:R-:W-:Y:S01]  /*1ad80*/  HMMA.16816.F32.BF16 R4, R200.reuse, R206, R4 ;  /* 0x000000cec804723c */ /* 0x040fe20000041804 */
[----:B------:R5:W-:Y:S07]  /*1ad90*/  LDSM.16.M88.4 R204, [R47] ;  /* 0x000000002fcc783b */ /* 0x000bee0000000200 */
[C---:B------:R-:W-:Y:S08]  /*1ada0*/  HMMA.16816.F32.BF16 R124, R200.reuse, R184, R124 ;  /* 0x000000b8c87c723c */ /* 0x040ff0000004187c */
[C---:B------:R-:W-:Y:S01]  /*1adb0*/  HMMA.16816.F32.BF16 R120, R200.reuse, R186, R120 ;  /* 0x000000bac878723c */ /* 0x040fe20000041878 */
[----:B------:R-:W1:Y:S07]  /*1adc0*/  LDSM.16.M88.4 R184, [R168+0x8800] ;  /* 0x00880000a8b8783b */ /* 0x000e6e0000000200 */
[----:B------:R-:W-:Y:S01]  /*1add0*/  HMMA.16816.F32.BF16 R108, R200, R180, R108 ;  /* 0x000000b4c86c723c */ /* 0x000fe2000004186c */
[----:B-----5:R-:W-:-:S02]  /*1ade0*/  IMAD.IADD R47, R212, 0x1, R44 ;  /* 0x00000001d42f7824 */ /* 0x020fc400078e022c */
[----:B------:R-:W-:Y:S05]  /*1adf0*/  LDSM.16.M88.4 R212, [R213] ;  /* 0x00000000d5d4783b */ /* 0x000fea0000000200 */
[C---:B------:R-:W-:Y:S01]  /*1ae00*/  HMMA.16816.F32.BF16 R104, R200.reuse, R182, R104 ;  /* 0x000000b6c868723c */ /* 0x040fe20000041868 */
[----:B------:R-:W5:Y:S07]  /*1ae10*/  LDSM.16.M88.4 R180, [R168+0x9000] ;  /* 0x00900000a8b4783b */ /* 0x000f6e0000000200 */
        /* <DEDUP_REMOVED lines=15> */
[C---:B-----5:R-:W-:Y:S08]  /*1af10*/  HMMA.16816.F32.BF16 R76, R200.reuse, R180, R76 ;  /* 0x000000b4c84c723c */ /* 0x060ff0000004184c */
[----:B------:R-:W-:Y:S01]  /*1af20*/  HMMA.16816.F32.BF16 R72, R200, R182, R72 ;  /* 0x000000b6c848723c */ /* 0x000fe20000041848 */
[----:B------:R-:W5:Y:S07]  /*1af30*/  LDSM.16.M88.4 R180, [R44+0x4800] ;  /* 0x004800002cb4783b */ /* 0x000f6e0000000200 */
[C---:B--2---:R-:W-:Y:S08]  /*1af40*/  HMMA.16816.F32.BF16 R40, R204.reuse, R176, R40 ;  /* 0x000000b0cc28723c */ /* 0x044ff00000041828 */
[----:B------:R-:W-:Y:S01]  /*1af50*/  HMMA.16816.F32.BF16 R36, R204, R178, R36 ;  /* 0x000000b2cc24723c */ /* 0x000fe20000041824 */
        /* <DEDUP_REMOVED lines=18> */
[C---:B------:R-:W-:Y:S01]  /*1b080*/  HMMA.16816.F32.BF16 R12, R204.reuse, R182, R12 ;  /* 0x000000b6cc0c723c */ /* 0x040fe2000004180c */
[----:B------:R-:W5:Y:S07]  /*1b090*/  LDSM.16.M88.4 R180, [R44+0x8800] ;  /* 0x008800002cb4783b */ /* 0x000f6e0000000200 */
[C---:B--2---:R-:W-:Y:S08]  /*1b0a0*/  HMMA.16816.F32.BF16 R172, R204.reuse, R176, R172 ;  /* 0x000000b0ccac723c */ /* 0x044ff000000418ac */
[C---:B------:R-:W-:Y:S01]  /*1b0b0*/  HMMA.16816.F32.BF16 R128, R204.reuse, R178, R128 ;  /* 0x000000b2cc80723c */ /* 0x040fe20000041880 */
[----:B------:R-:W2:Y:S07]  /*1b0c0*/  LDSM.16.M88.4 R176, [R44+0x9000] ;  /* 0x009000002cb0783b */ /* 0x000eae0000000200 */
[C---:B------:R-:W-:Y:S08]  /*1b0d0*/  HMMA.16816.F32.BF16 R8, R204.reuse, R208, R8 ;  /* 0x000000d0cc08723c */ /* 0x040ff00000041808 */
[C---:B------:R-:W-:Y:S01]  /*1b0e0*/  HMMA.16816.F32.BF16 R4, R204.reuse, R210, R4 ;  /* 0x000000d2cc04723c */ /* 0x040fe20000041804 */
[----:B------:R4:W2:Y:S07]  /*1b0f0*/  LDSM.16.M88.4 R208, [R44+0x9800] ;  /* 0x009800002cd0783b */ /* 0x0008ae0000000200 */
[C---:B------:R-:W-:Y:S08]  /*1b100*/  HMMA.16816.F32.BF16 R124, R204.reuse, R200, R124 ;  /* 0x000000c8cc7c723c */ /* 0x040ff0000004187c */
[C---:B------:R-:W-:Y:S01]  /*1b110*/  HMMA.16816.F32.BF16 R120, R204.reuse, R202, R120 ;  /* 0x000000cacc78723c */ /* 0x040fe20000041878 */
[----:B------:R-:W2:Y:S07]  /*1b120*/  LDSM.16.M88.4 R200, [R47+0x2000] ;  /* 0x002000002fc8783b */ /* 0x000eae0000000200 */
[----:B---3--:R-:W-:Y:S01]  /*1b130*/  HMMA.16816.F32.BF16 R116, R204, R196, R116 ;  /* 0x000000c4cc74723c */ /* 0x008fe20000041874 */
[----:B----4-:R-:W-:-:S05]  /*1b140*/  VIADD R44, R45, 0xfffffffe ;  /* 0xfffffffe2d2c7836 */ /* 0x010fca0000000000 */
[----:B------:R-:W-:Y:S02]  /*1b150*/  ISETP.GT.AND P2, PT, R44, R228, PT ;  /* 0x000000e42c00720c */ /* 0x000fe40003f44270 */
        /* <DEDUP_REMOVED lines=18> */
[----:B------:R-:W-:Y:S01]  /*1b280*/  HMMA.16816.F32.BF16 R64, R204, R210, R64 ;  /* 0x000000d2cc40723c */ /* 0x000fe20000041840 */
[----:B------:R-:W2:Y:S04]  /*1b290*/  LDSM.16.M88.4 R208, [R47+0x5800] ;  /* 0x005800002fd0783b */ /* 0x000ea80000000200 */
[----:B------:R-:W2:Y:S03]  /*1b2a0*/  LDSM.16.M88.4 R204, [R47+0x6000] ;  /* 0x006000002fcc783b */ /* 0x000ea60000000200 */
        /* <DEDUP_REMOVED lines=32> */
[C---:B-1----:R-:W-:Y:S08]  /*1b4b0*/  HMMA.16816.F32.BF16 R92, R212.reuse, R188, R92 ;  /* 0x000000bcd45c723c */ /* 0x042ff0000004185c */
[C---:B------:R-:W-:Y:S08]  /*1b4c0*/  HMMA.16816.F32.BF16 R88, R212.reuse, R190, R88 ;  /* 0x000000bed458723c */ /* 0x040ff00000041858 */
[C---:B------:R-:W-:Y:S08]  /*1b4d0*/  HMMA.16816.F32.BF16 R84, R212.reuse, R184, R84 ;  /* 0x000000b8d454723c */ /* 0x040ff00000041854 */
[C---:B------:R-:W-:Y:S08]  /*1b4e0*/  HMMA.16816.F32.BF16 R80, R212.reuse, R186, R80 ;  /* 0x000000bad450723c */ /* 0x040ff00000041850 */
[C---:B-----5:R-:W-:Y:S08]  /*1b4f0*/  HMMA.16816.F32.BF16 R76, R212.reuse, R180, R76 ;  /* 0x000000b4d44c723c */ /* 0x060ff0000004184c */
[C---:B------:R-:W-:Y:S08]  /*1b500*/  HMMA.16816.F32.BF16 R72, R212.reuse, R182, R72 ;  /* 0x000000b6d448723c */ /* 0x040ff00000041848 */
[C---:B--2---:R-:W-:Y:S08]  /*1b510*/  HMMA.16816.F32.BF16 R68, R212.reuse, R176, R68 ;  /* 0x000000b0d444723c */ /* 0x044ff00000041844 */
[----:B------:R-:W-:Y:S01]  /*1b520*/  HMMA.16816.F32.BF16 R64, R212, R178, R64 ;  /* 0x000000b2d440723c */ /* 0x000fe20000041840 */
[----:B------:R-:W-:Y:S06]  /*1b530*/  BAR.SYNC.DEFER_BLOCKING 0x0 ;  /* 0x0000000000007b1d */ /* 0x000fec0000010000 */
[----:B------:R-:W-:-:S13]  /*1b540*/  @!P2 BRA `(.L_x_3467) ;  /* 0x0000000c000ca947 */ /* 0x000fda0003800000 */
[----:B------:R-:W-:Y:S04]  /*1b550*/  BSSY.RECONVERGENT B0, `(.L_x_3468) ;  /* 0x000004b000007945 */ /* 0x000fe80003800200 */
[----:B------:R-:W-:Y:S05]  /*1b560*/  @!P1 BRA `(.L_x_3469) ;  /* 0x0000000400049947 */ /* 0x000fea0003800000 */
[----:B------:R-:W2:Y:S01]  /*1b570*/  LD.E R181, desc[UR6][R164.64+0x170] ;  /* 0x00017006a4b57980 */ /* 0x000ea2000c101900 */
[----:B------:R-:W-:-:S05]  /*1b580*/  SHF.L.U32 R179, R45, 0x8, RZ ;  /* 0x000000082db37819 */ /* 0x000fca00000006ff */
[C---:B------:R-:W-:Y:S02]  /*1b590*/  VIADD R168, R179.reuse, 0xfffffe00 ;  /* 0xfffffe00b3a87836 */ /* 0x040fe40000000000 */
[----:B------:R-:W-:-:S03]  /*1b5a0*/  VIADD R179, R179, 0xfffffd00 ;  /* 0xfffffd00b3b37836 */ /* 0x000fc60000000000 */
[----:B------:R-:W-:Y:S02]  /*1b5b0*/  IABS R47, R168 ;  /* 0x000000a8002f7213 */ /* 0x000fe40000000000 */
        /* <DEDUP_REMOVED lines=60> */
.L_x_3469:
        /* <DEDUP_REMOVED lines=8> */
.L_x_3470:
[----:B------:R-:W-:Y:S05]  /*1ba00*/  BSYNC.RECONVERGENT B0 ;  /* 0x0000000000007941 */ /* 0x000fea0003800200 */
.L_x_3468:
[C---:B------:R-:W-:Y:S01]  /*1ba10*/  IMAD.SHL.U32 R176, R224.reuse, 0x10, RZ ;  /* 0x00000010e0b07824 */ /* 0x040fe200078e00ff */
[C---:B------:R-:W-:Y:S01]  /*1ba20*/  SHF.L.U64.HI R47, R224.reuse, 0x4, R225 ;  /* 0x00000004e02f7819 */ /* 0x040fe200000102e1 */
[----:B------:R-:W-:Y:S02]  /*1ba30*/  IMAD.SHL.U32 R171, R224, 0x20, RZ ;  /* 0x00000020e0ab7824 */ /* 0x000fe400078e00ff */
[C---:B------:R-:W-:Y:S01]  /*1ba40*/  IMAD.SHL.U32 R168, R176.reuse, 0x2, RZ ;  /* 0x00000002b0a87824 */ /* 0x040fe200078e00ff */
[----:B------:R-:W-:Y:S01]  /*1ba50*/  SHF.L.U64.HI R47, R176, 0x1, R47 ;  /* 0x00000001b02f7819 */ /* 0x000fe2000001022f */
[----:B------:R-:W-:Y:S01]  /*1ba60*/  @!P0 IMAD.MOV.U32 R186, RZ, RZ, R230 ;  /* 0x000000ffffba8224 */ /* 0x000fe200078e00e6 */
[----:B------:R-:W-:Y:S01]  /*1ba70*/  SHF.L.U64.HI R176, R224, 0x5, R225 ;  /* 0x00000005e0b07819 */ /* 0x000fe200000102e1 */
[----:B------:R-:W-:Y:S01]  /*1ba80*/  @!P0 IMAD.MOV.U32 R187, RZ, RZ, R229 ;  /* 0x000000ffffbb8224 */ /* 0x000fe200078e00e5 */
[----:B------:R-:W-:-:S04]  /*1ba90*/  IADD3 R184, P2, P1, R171, R230, R168 ;  /* 0x000000e6abb87210 */ /* 0x000fc8000795e0a8 */
[----:B------:R-:W-:Y:S01]  /*1baa0*/  IADD3.X R185, PT, PT, R176, R229, R47, P2, P1 ;  /* 0x000000e5b0b97210 */ /* 0x000fe200017e242f */
[----:B------:R-:W-:Y:S01]  /*1bab0*/  @!PT LDS RZ, [RZ] ;  /* 0x00000000fffff984 */ /* 0x000fe20000000800 */
[----:B------:R-:W-:Y:S01]  /*1bac0*/  @!PT LDS RZ, [RZ] ;  /* 0x00000000fffff984 */ /* 0x000fe20000000800 */
[----:B------:R-:W-:Y:S01]  /*1bad0*/  @!PT LDS RZ, [RZ] ;  /* 0x00000000fffff984 */ /* 0x000fe20000000800 */
[----:B------:R1:W-:Y:S01]  /*1bae0*/  @!P0 LDGSTS.E.BYPASS.LTC128B.128 [R46+0x2000], desc[UR6][R186.64] ;  /* 0x02000000ba2e8fae */ /* 0x0003e2000b981a06 */
[----:B------:R-:W-:-:S03]  /*1baf0*/  IADD3 R182, P1, PT, R184, R171, RZ ;  /* 0x000000abb8b67210 */ /* 0x000fc60007f3e0ff */
[----:B------:R2:W-:Y:S02]  /*1bb00*/  @P0 STS.128 [R46+0x2000], RZ ;  /* 0x002000ff2e000388 */ /* 0x0005e40000000c00 */
[----:B------:R-:W-:Y:S01]  /*1bb10*/  IMAD.X R183, R185, 0x1, R176, P1 ;  /* 0x00000001b9b77824 */ /* 0x000fe200008e06b0 */
[----:B------:R-:W-:-:S04]  /*1bb20*/  IADD3 R180, P1, PT, R182, R171, RZ ;  /* 0x000000abb6b47210 */ /* 0x000fc80007f3e0ff */
[----:B------:R-:W-:Y:S01]  /*1bb30*/  IADD3 R178, P2, PT, R180, R171, RZ ;  /* 0x000000abb4b27210 */ /* 0x000fe20007f5e0ff */
[----:B------:R-:W-:Y:S01]  /*1bb40*/  IMAD.X R181, R183, 0x1, R176, P1 ;  /* 0x00000001b7b57824 */ /* 0x000fe200008e06b0 */
[----:B------:R-:W-:-:S03]  /*1bb50*/  @!P0 IADD3 R190, P1, PT, R168, R230, RZ ;  /* 0x000000e6a8be8210 */ /* 0x000fc60007f3e0ff */
[----:B------:R-:W-:Y:S01]  /*1bb60*/  IMAD.X R179, R181, 0x1, R176, P2 ;  /* 0x00000001b5b37824 */ /* 0x000fe200010e06b0 */
[----:B------:R-:W-:Y:S01]  /*1bb70*/  IADD3 R188, P2, PT, R178, R171, RZ ;  /* 0x000000abb2bc7210 */ /* 0x000fe20007f5e0ff */
[----:B------:R-:W-:-:S03]  /*1bb80*/  @!P0 IMAD.X R191, R47, 0x1, R229, P1 ;  /* 0x000000012fbf8824 */ /* 0x000fc600008e06e5 */
[-C--:B------:R-:W-:Y:S01]  /*1bb90*/  IADD3 R192, P1, PT, R188, R171.reuse, RZ ;  /* 0x000000abbcc07210 */ /* 0x080fe20007f3e0ff */
[--C-:B------:R-:W-:Y:S01]  /*1bba0*/  IMAD.X R189, R179, 0x1, R176.reuse, P2 ;  /* 0x00000001b3bd7824 */ /* 0x100fe200010e06b0 */
[----:B------:R-:W-:Y:S01]  /*1bbb0*/  @!PT LDS RZ, [RZ] ;  /* 0x00000000fffff984 */ /* 0x000fe20000000800 */
[----:B------:R-:W-:Y:S01]  /*1bbc0*/  @!PT LDS RZ, [RZ] ;  /* 0x00000000fffff984 */ /* 0x000fe20000000800 */
[----:B------:R-:W-:Y:S01]  /*1bbd0*/  @!PT LDS RZ, [RZ] ;  /* 0x00000000fffff984 */ /* 0x000fe20000000800 */
[----:B------:R3:W-:Y:S03]  /*1bbe0*/  @!P0 LDGSTS.E.BYPASS.LTC128B.128 [R46+0x2800], desc[UR6][R190.64] ;  /* 0x02800000be2e8fae */ /* 0x0007e6000b981a06 */
[--C-:B------:R-:W-:Y:S01]  /*1bbf0*/  IMAD.X R193, R189, 0x1, R176.reuse, P1 ;  /* 0x00000001bdc17824 */ /* 0x100fe200008e06b0 */
[-C--:B-1----:R-:W-:Y:S01]  /*1bc00*/  IADD3 R186, P1, PT, R192, R171.reuse, RZ ;  /* 0x000000abc0ba7210 */ /* 0x082fe20007f3e0ff */
        /* <DEDUP_REMOVED lines=36> */
[----:B------:R-:W-:Y:S01]  /*1be50*/  @!P0 LDGSTS.E.BYPASS.LTC128B.128 [R46+0x5800], desc[UR6][R192.64] ;  /* 0x05800000c02e8fae */ /* 0x000fe2000b981a06 */
[----:B-----5:R-:W-:-:S03]  /*1be60*/  IADD3 R180, P1, PT, R182, R171, RZ ;  /* 0x000000abb6b47210 */ /* 0x020fc60007f3e0ff */
        /* <DEDUP_REMOVED lines=25> */
[----:B------:R-:W-:Y:S01]  /*1c000*/  @!P0 IADD3 R188, P1, PT, R186, R171, RZ ;  /* 0x000000abbabc8210 */ /* 0x000fe20007f3e0ff */
[--C-:B------:R-:W-:Y:S02]  /*1c010*/  IMAD.X R187, R179, 0x1, R176.reuse, P2 ;  /* 0x00000001b3bb7824 */ /* 0x100fe400010e06b0 */
[----:B------:R-:W-:Y:S01]  /*1c020*/  @!PT LDS RZ, [RZ] ;  /* 0x00000000fffff984 */ /* 0x000fe20000000800 */
[----:B------:R-:W-:Y:S01]  /*1c030*/  @!PT LDS RZ, [RZ] ;  /* 0x00000000fffff984 */ /* 0x000fe20000000800 */
[----:B------:R-:W-:Y:S01]  /*1c040*/  @!PT LDS RZ, [RZ] ;  /* 0x00000000fffff984 */ /* 0x000fe20000000800 */
[----:B------:R2:W-:Y:S02]  /*1c050*/  @!P0 LDGSTS.E.BYPASS.LTC128B.128 [R46+0x8000], desc[UR6][R180.64] ;  /* 0x08000000b42e8fae */ /* 0x0005e4000b981a06 */
[----:B------:R-:W-:Y:S02]  /*1c060*/  @!P0 IMAD.X R189, R187, 0x1, R176, P1 ;  /* 0x00000001bbbd8824 */ /* 0x000fe400008e06b0 */
        /* <DEDUP_REMOVED lines=17> */
.L_x_3467:
[----:B------:R-:W-:Y:S05]  /*1c180*/  BSYNC.RECONVERGENT B1 ;  /* 0x0000000000017941 */ /* 0x000fea0003800200 */
.L_x_3466:
[----:B------:R-:W-:-:S04]  /*1c190*/  IMAD R249, R45, 0x100, R169 ;  /* 0x000001002df97824 */ /* 0x000fc800078e02a9 */
[C---:B--2---:R-:W-:Y:S02]  /*1c1a0*/  VIADD R46, R249.reuse, 0xfffffe00 ;  /* 0xfffffe00f92e7836 */ /* 0x044fe40000000000 */
[----:B------:R-:W-:-:S03]  /*1c1b0*/  VIADD R47, R249, 0xfffffe01 ;  /* 0xfffffe01f92f7836 */ /* 0x000fc60000000000 */
[C---:B------:R-:W-:Y:S02]  /*1c1c0*/  ISETP.GE.AND P0, PT, R46.reuse, R246, PT ;  /* 0x000000f62e00720c */ /* 0x040fe40003f06270 */
[C---:B------:R-:W-:Y:S02]  /*1c1d0*/  ISETP.GE.AND P1, PT, R46.reuse, R247, PT ;  /* 0x000000f72e00720c */ /* 0x040fe40003f26270 */
[C---:B------:R-:W-:Y:S02]  /*1c1e0*/  ISETP.GE.AND P4, PT, R46.reuse, R244, PT ;  /* 0x000000f42e00720c */ /* 0x040fe40003f86270 */
[----:B------:R-:W-:Y:S01]  /*1c1f0*/  ISETP.GE.AND P3, PT, R46, R245, PT ;  /* 0x000000f52e00720c */ /* 0x000fe20003f66270 */
[----:B------:R-:W-:Y:S01]  /*1c200*/  VIADD R46, R249, 0xfffffe08 ;  /* 0xfffffe08f92e7836 */ /* 0x000fe20000000000 */
[----:B------:R-:W-:Y:S02]  /*1c210*/  FSEL R62, R62, -INF , P0 ;  /* 0xff8000003e3e7808 */ /* 0x000fe40000000000 */
[----:B------:R-:W-:-:S02]  /*1c220*/  ISETP.GE.AND P2, PT, R47, R247, PT ;  /* 0x000000f72f00720c */ /* 0x000fc40003f46270 */
[----:B------:R-:W-:Y:S02]  /*1c230*/  FSEL R60, R60, -INF , P1 ;  /* 0xff8000003c3c7808 */ /* 0x000fe40000800000 */
[CC--:B------:R-:W-:Y:S02]  /*1c240*/  ISETP.GE.AND P1, PT, R47.reuse, R246.reuse, PT ;  /* 0x000000f62f00720c */ /* 0x0c0fe40003f26270 */
[----:B------:R-:W-:Y:S02]  /*1c250*/  FSEL R168, R62, -INF , !P3 ;  /* 0xff8000003ea87808 */ /* 0x000fe40005800000 */
        /* <DEDUP_REMOVED lines=12> */
[----:B------:R-:W-:Y:S02]  /*1c320*/  FSEL R248, R61, -INF , !P6 ;  /* 0xff8000003df87808 */ /* 0x000fe40007000000 */
[----:B------:R-:W-:Y:S02]  /*1c330*/  ISETP.GE.AND P1, PT, R47, R247, PT ;  /* 0x000000f72f00720c */ /* 0x000fe40003f26270 */
[----:B------:R-:W-:Y:S02]  /*1c340*/  FSEL R56, R56, -INF , P0 ;  /* 0xff80000038387808 */ /* 0x000fe40000000000 */
        /* <DEDUP_REMOVED lines=15> */
[----:B------:R-:W-:Y:S02]  /*1c440*/  FSEL R54, R54, -INF , P2 ;  /* 0xff80000036367808 */ /* 0x000fe40001000000 */
[----:B------:R-:W-:-:S02]  /*1c450*/  ISETP.GE.AND P0, PT, R47, R247, PT ;  /* 0x000000f72f00720c */ /* 0x000fc40003f06270 */
[----:B------:R-:W-:Y:S02]  /*1c460*/  ISETP.GE.AND P3, PT, R47, R246, PT ;  /* 0x000000f62f00720c */ /* 0x000fe40003f66270 */
[----:B------:R-:W-:Y:S02]  /*1c470*/  FSEL R223, R57, -INF , !P6 ;  /* 0xff80000039df7808 */ /* 0x000fe40007000000 */
[----:B------:R-:W-:Y:S02]  /*1c480*/  FSEL R219, R59, -INF , !P5 ;  /* 0xff8000003bdb7808 */ /* 0x000fe40006800000 */
[C---:B------:R-:W-:Y:S02]  /*1c490*/  ISETP.GE.AND P6, PT, R47.reuse, R244, PT ;  /* 0x000000f42f00720c */ /* 0x040fe40003fc6270 */
[----:B------:R-:W-:Y:S01]  /*1c4a0*/  ISETP.GE.AND P5, PT, R47, R245, PT ;  /* 0x000000f52f00720c */ /* 0x000fe20003fa6270 */
[----:B------:R-:W-:Y:S01]  /*1c4b0*/  VIADD R47, R249, 0xfffffe19 ;  /* 0xfffffe19f92f7836 */ /* 0x000fe20000000000 */
[----:B------:R-:W-:-:S02]  /*1c4c0*/  FSEL R58, R54, -INF , !P1 ;  /* 0xff800000363a7808 */ /* 0x000fc40004800000 */
[C---:B------:R-:W-:Y:S02]  /*1c4d0*/  ISETP.GE.AND P2, PT, R46.reuse, R247, PT ;  /* 0x000000f72e00720c */ /* 0x040fe40003f46270 */
[----:B------:R-:W-:Y:S02]  /*1c4e0*/  FSEL R53, R53, -INF , P0 ;  /* 0xff80000035357808 */ /* 0x000fe40000000000 */
[----:B------:R-:W-:Y:S02]  /*1c4f0*/  FSEL R54, R55, -INF , P3 ;  /* 0xff80000037367808 */ /* 0x000fe40001800000 */
[----:B------:R-:W-:Y:S02]  /*1c500*/  ISETP.GE.AND P1, PT, R46, R246, PT ;  /* 0x000000f62e00720c */ /* 0x000fe40003f26270 */
[----:B------:R-:W-:Y:S02]  /*1c510*/  FSEL R59, R52, -INF , !P4 ;  /* 0xff800000343b7808 */ /* 0x000fe40006000000 */
[----:B------:R-:W-:-:S02]  /*1c520*/  FSEL R55, R53, -INF , !P6 ;  /* 0xff80000035377808 */ /* 0x000fc40007000000 */
[----:B------:R-:W-:Y:S02]  /*1c530*/  FSEL R48, R48, -INF , P2 ;  /* 0xff80000030307808 */ /* 0x000fe40001000000 */
[----:B------:R-:W-:Y:S02]  /*1c540*/  FSEL R54, R54, -INF , !P5 ;  /* 0xff80000036367808 */ /* 0x000fe40006800000 */
[-C--:B------:R-:W-:Y:S02]  /*1c550*/  ISETP.GE.AND P4, PT, R46, R244.reuse, PT ;  /* 0x000000f42e00720c */ /* 0x080fe40003f86270 */
[C---:B------:R-:W-:Y:S02]  /*1c560*/  ISETP.GE.AND P3, PT, R47.reuse, R247, PT ;  /* 0x000000f72f00720c */ /* 0x040fe40003f66270 */
[C---:B------:R-:W-:Y:S02]  /*1c570*/  ISETP.GE.AND P6, PT, R47.reuse, R244, PT ;  /* 0x000000f42f00720c */ /* 0x040fe40003fc6270 */
[----:B------:R-:W-:-:S02]  /*1c580*/  ISETP.GE.AND P2, PT, R47, R246, PT ;  /* 0x000000f62f00720c */ /* 0x000fc40003f46270 */
[-C--:B------:R-:W-:Y:S02]  /*1c590*/  ISETP.GE.AND P5, PT, R47, R245.reuse, PT ;  /* 0x000000f52f00720c */ /* 0x080fe40003fa6270 */
[----:B------:R-:W-:Y:S01]  /*1c5a0*/  ISETP.GE.AND P0, PT, R46, R245, PT ;  /* 0x000000f52e00720c */ /* 0x000fe20003f06270 */
[----:B------:R-:W-:Y:S01]  /*1c5b0*/  VIADD R46, R249, 0xfffffe20 ;  /* 0xfffffe20f92e7836 */ /* 0x000fe20000000000 */
[----:B------:R-:W-:Y:S02]  /*1c5c0*/  FSEL R47, R50, -INF , P1 ;  /* 0xff800000322f7808 */ /* 0x000fe40000800000 */
[----:B------:R-:W-:Y:S02]  /*1c5d0*/  FSEL R50, R48, -INF , !P4 ;  /* 0xff80000030327808 */ /* 0x000fe40006000000 */
[----:B------:R-:W-:Y:S01]  /*1c5e0*/  FSEL R48, R47, -INF , !P0 ;  /* 0xff8000002f307808 */ /* 0x000fe20004000000 */
[----:B------:R-:W-:Y:S01]  /*1c5f0*/  VIADD R47, R249, 0xfffffe21 ;  /* 0xfffffe21f92f7836 */ /* 0x000fe20000000000 */
[----:B------:R-:W-:-:S02]  /*1c600*/  FSEL R51, R51, -INF , P2 ;  /* 0xff80000033337808 */ /* 0x000fc40001000000 */
[CC--:B------:R-:W-:Y:S02]  /*1c610*/  ISETP.GE.AND P1, PT, R46.reuse, R247.reuse, PT ;  /* 0x000000f72e00720c */ /* 0x0c0fe40003f26270 */
[----:B------:R-:W-:Y:S02]  /*1c620*/  ISETP.GE.AND P2, PT, R47, R247, PT ;  /* 0x000000f72f00720c */ /* 0x000fe40003f46270 */
[C---:B------:R-:W-:Y:S02]  /*1c630*/  ISETP.GE.AND P0, PT, R46.reuse, R246, PT ;  /* 0x000000f62e00720c */ /* 0x040fe40003f06270 */
[----:B------:R-:W-:Y:S02]  /*1c640*/  FSEL R49, R49, -INF , P3 ;  /* 0xff80000031317808 */ /* 0x000fe40001800000 */
[C---:B------:R-:W-:Y:S02]  /*1c650*/  ISETP.GE.AND P4, PT, R46.reuse, R244, PT ;  /* 0x000000f42e00720c */ /* 0x040fe40003f86270 */
[----:B------:R-:W-:Y:S01]  /*1c660*/  ISETP.GE.AND P3, PT, R46, R245, PT ;  /* 0x000000f52e00720c */ /* 0x000fe20003f66270 */
[----:B------:R-:W-:Y:S01]  /*1c670*/  VIADD R46, R249, 0xfffffe28 ;  /* 0xfffffe28f92e7836 */ /* 0x000fe20000000000 */
[----:B------:R-:W-:-:S02]  /*1c680*/  FSEL R40, R40, -INF , P1 ;  /* 0xff80000028287808 */ /* 0x000fc40000800000 */
[----:B------:R-:W-:Y:S01]  /*1c690*/  FSEL R57, R41, -INF , P2 ;  /* 0xff80000029397808 */ /* 0x000fe20001000000 */
[----:B------:R-:W-:Y:S01]  /*1c6a0*/  VIADD R41, R249, 0xfffffe29 ;  /* 0xfffffe29f9297836 */ /* 0x000fe20000000000 */
[----:B------:R-:W-:Y:S02]  /*1c6b0*/  ISETP.GE.AND P1, PT, R47, R246, PT ;  /* 0x000000f62f00720c */ /* 0x000fe40003f26270 */
[----:B------:R-:W-:Y:S02]  /*1c6c0*/  FSEL R42, R42, -INF , P0 ;  /* 0xff8000002a2a7808 */ /* 0x000fe40000000000 */
[----:B------:R-:W-:Y:S02]  /*1c6d0*/  FSEL R43, R43, -INF , P1 ;  /* 0xff8000002b2b7808 */ /* 0x000fe40000800000 */
[-C--:B------:R-:W-:Y:S02]  /*1c6e0*/  ISETP.GE.AND P0, PT, R46, R247.reuse, PT ;  /* 0x000000f72e00720c */ /* 0x080fe40003f06270 */
[----:B------:R-:W-:-:S02]  /*1c6f0*/  ISETP.GE.AND P1, PT, R41, R247, PT ;  /* 0x000000f72900720c */ /* 0x000fc40003f26270 */
[----:B------:R-:W-:Y:S02]  /*1c700*/  FSEL R216, R42, -INF , !P3 ;  /* 0xff8000002ad87808 */ /* 0x000fe40005800000 */
[-C--:B------:R-:W-:Y:S02]  /*1c710*/  ISETP.GE.AND P3, PT, R46, R246.reuse, PT ;  /* 0x000000f62e00720c */ /* 0x080fe40003f66270 */
[----:B------:R-:W-:Y:S01]  /*1c720*/  FSEL R52, R40, -INF , !P4 ;  /* 0xff80000028347808 */ /* 0x000fe20006000000 */
[----:B------:R-:W-:Y:S01]  /*1c730*/  VIADD R40, R249, 0xfffffe30 ;  /* 0xfffffe30f9287836 */ /* 0x000fe20000000000 */
[----:B------:R-:W-:Y:S02]  /*1c740*/  FSEL R36, R36, -INF , P0 ;  /* 0xff80000024247808 */ /* 0x000fe40000000000 */
[----:B------:R-:W-:Y:S01]  /*1c750*/  FSEL R217, R37, -INF , P1 ;  /* 0xff80000025d97808 */ /* 0x000fe20000800000 */
[----:B------:R-:W-:Y:S01]  /*1c760*/  VIADD R37, R249, 0xfffffe31 ;  /* 0xfffffe31f9257836 */ /* 0x000fe20000000000 */
[----:B------:R-:W-:-:S02]  /*1c770*/  ISETP.GE.AND P0, PT, R41, R246, PT ;  /* 0x000000f62900720c */ /* 0x000fc40003f06270 */
[----:B------:R-:W-:Y:S02]  /*1c780*/  ISETP.GE.AND P2, PT, R46, R245, PT ;  /* 0x000000f52e00720c */ /* 0x000fe40003f46270 */
[----:B------:R-:W-:Y:S02]  /*1c790*/  FSEL R38, R38, -INF , P3 ;  /* 0xff80000026267808 */ /* 0x000fe40001800000 */
[----:B------:R-:W-:Y:S02]  /*1c7a0*/  FSEL R39, R39, -INF , P0 ;  /* 0xff80000027277808 */ /* 0x000fe40000000000 */
[----:B------:R-:W-:Y:S02]  /*1c7b0*/  ISETP.GE.AND P4, PT, R46, R244, PT ;  /* 0x000000f42e00720c */ /* 0x000fe40003f86270 */
[----:B------:R-:W-:Y:S02]  /*1c7c0*/  ISETP.GE.AND P3, PT, R40, R247, PT ;  /* 0x000000f72800720c */ /* 0x000fe40003f66270 */
[----:B------:R-:W-:-:S02]  /*1c7d0*/  FSEL R214, R38, -INF , !P2 ;  /* 0xff80000026d67808 */ /* 0x000fc40005000000 */
[----:B------:R-:W-:Y:S02]  /*1c7e0*/  ISETP.GE.AND P0, PT, R37, R247, PT ;  /* 0x000000f72500720c */ /* 0x000fe40003f06270 */
[----:B------:R-:W-:Y:S02]  /*1c7f0*/  ISETP.GE.AND P2, PT, R40, R246, PT ;  /* 0x000000f62800720c */ /* 0x000fe40003f46270 */
        /* <DEDUP_REMOVED lines=8> */
[----:B------:R-:W-:Y:S02]  /*1c880*/  ISETP.GE.AND P4, PT, R40, R244, PT ;  /* 0x000000f42800720c */ /* 0x000fe40003f86270 */
[----:B------:R-:W-:Y:S02]  /*1c890*/  FSEL R208, R34, -INF , !P1 ;  /* 0xff80000022d07808 */ /* 0x000fe40004800000 */
[----:B------:R-:W-:Y:S02]  /*1c8a0*/  FSEL R35, R35, -INF , P3 ;  /* 0xff80000023237808 */ /* 0x000fe40001800000 */
[----:B------:R-:W-:-:S02]  /*1c8b0*/  ISETP.GE.AND P2, PT, R36, R247, PT ;  /* 0x000000f72400720c */ /* 0x000fc40003f46270 */
[----:B------:R-:W-:Y:S02]  /*1c8c0*/  ISETP.GE.AND P1, PT, R36, R246, PT ;  /* 0x000000f62400720c */ /* 0x000fe40003f26270 */
[----:B------:R-:W-:Y:S02]  /*1c8d0*/  ISETP.GE.AND P3, PT, R33, R247, PT ;  /* 0x000000f72100720c */ /* 0x000fe40003f66270 */
[----:B------:R-:W-:Y:S01]  /*1c8e0*/  FSEL R212, R32, -INF , !P4 ;  /* 0xff80000020d47808 */ /* 0x000fe20006000000 */
[----:B------:R-:W-:Y:S01]  /*1c8f0*/  VIADD R32, R249, 0xfffffe40 ;  /* 0xfffffe40f9207836 */ /* 0x000fe20000000000 */
[----:B------:R-:W-:Y:S02]  /*1c900*/  ISETP.GE.AND P0, PT, R36, R245, PT ;  /* 0x000000f52400720c */ /* 0x000fe40003f06270 */
[----:B------:R-:W-:Y:S02]  /*1c910*/  FSEL R28, R28, -INF , P2 ;  /* 0xff8000001c1c7808 */ /* 0x000fe40001000000 */
[----:B------:R-:W-:-:S02]  /*1c920*/  FSEL R30, R30, -INF , P1 ;  /* 0xff8000001e1e7808 */ /* 0x000fc40000800000 */
[----:B------:R-:W-:Y:S01]  /*1c930*/  FSEL R209, R29, -INF , P3 ;  /* 0xff8000001dd17808 */ /* 0x000fe20001800000 */
[----:B------:R-:W-:Y:S01]  /*1c940*/  VIADD R29, R249, 0xfffffe41 ;  /* 0xfffffe41f91d7836 */ /* 0x000fe20000000000 */
[----:B------:R-:W-:Y:S02]  /*1c950*/  ISETP.GE.AND P2, PT, R33, R246, PT ;  /* 0x000000f62100720c */ /* 0x000fe40003f46270 */
[----:B------:R-:W-:Y:S02]  /*1c960*/  ISETP.GE.AND P4, PT, R36, R244, PT ;  /* 0x000000f42400720c */ /* 0x000fe40003f86270 */
[----:B------:R-:W-:Y:S02]  /*1c970*/  FSEL R206, R30, -INF , !P0 ;  /* 0xff8000001ece7808 */ /* 0x000fe40004000000 */
[----:B------:R-:W-:Y:S02]  /*1c980*/  ISETP.GE.AND P0, PT, R32, R246, PT ;  /* 0x000000f62000720c */ /* 0x000fe40003f06270 */
[----:B------:R-:W-:-:S02]  /*1c990*/  FSEL R31, R31, -INF , P2 ;  /* 0xff8000001f1f7808 */ /* 0x000fc40001000000 */
[-C--:B------:R-:W-:Y:S02]  /*1c9a0*/  ISETP.GE.AND P1, PT, R32, R247.reuse, PT ;  /* 0x000000f72000720c */ /* 0x080fe40003f26270 */
        /* <DEDUP_REMOVED lines=13> */
[----:B------:R-:W-:Y:S02]  /*1ca80*/  FSEL R49, R49, -INF , !P6 ;  /* 0xff80000031317808 */ /* 0x000fe40007000000 */
[----:B------:R-:W-:Y:S02]  /*1ca90*/  FSEL R53, R51, -INF , !P5 ;  /* 0xff80000033357808 */ /* 0x000fe40006800000 */
[-C--:B------:R-:W-:Y:S02]  /*1caa0*/  ISETP.GE.AND P0, PT, R28, R247.reuse, PT ;  /* 0x000000f71c00720c */ /* 0x080fe40003f06270 */
[----:B------:R-:W-:Y:S02]  /*1cab0*/  ISETP.GE.AND P1, PT, R25, R247, PT ;  /* 0x000000f71900720c */ /* 0x000fe40003f26270 */
[C---:B------:R-:W-:Y:S02]  /*1cac0*/  ISETP.GE.AND P6, PT, R47.reuse, R244, PT ;  /* 0x000000f42f00720c */ /* 0x040fe40003fc6270 */
[----:B------:R-:W-:-:S02]  /*1cad0*/  ISETP.GE.AND P5, PT, R47, R245, PT ;  /* 0x000000f52f00720c */ /* 0x000fc40003fa6270 */
[----:B------:R-:W-:Y:S01]  /*1cae0*/  FSEL R204, R24, -INF , !P4 ;  /* 0xff80000018cc7808 */ /* 0x000fe20006000000 */
[----:B------:R-:W-:Y:S01]  /*1caf0*/  VIADD R24, R249, 0xfffffe50 ;  /* 0xfffffe50f9187836 */ /* 0x000fe20000000000 */
[----:B------:R-:W-:Y:S02]  /*1cb00*/  ISETP.GE.AND P2, PT, R28, R245, PT ;  /* 0x000000f51c00720c */ /* 0x000fe40003f46270 */
[----:B------:R-:W-:Y:S02]  /*1cb10*/  FSEL R22, R22, -INF , P3 ;  /* 0xff80000016167808 */ /* 0x000fe40001800000 */
[----:B------:R-:W-:Y:S02]  /*1cb20*/  FSEL R20, R20, -INF , P0 ;  /* 0xff80000014147808 */ /* 0x000fe40000000000 */
[----:B------:R-:W-:Y:S01]  /*1cb30*/  FSEL R201, R21, -INF , P1 ;  /* 0xff80000015c97808 */ /* 0x000fe20000800000 */
[----:B------:R-:W-:Y:S01]  /*1cb40*/  VIADD R21, R249, 0xfffffe51 ;  /* 0xfffffe51f9157836 */ /* 0x000fe20000000000 */
[----:B------:R-:W-:-:S02]  /*1cb50*/  FSEL R57, R57, -INF , !P6 ;  /* 0xff80000039397808 */ /* 0x000fc40007000000 */
[----:B------:R-:W-:Y:S02]  /*1cb60*/  FSEL R215, R43, -INF , !P5 ;  /* 0xff8000002bd77808 */ /* 0x000fe40006800000 */
[----:B------:R-:W-:Y:S02]  /*1cb70*/  ISETP.GE.AND P0, PT, R25, R246, PT ;  /* 0x000000f61900720c */ /* 0x000fe40003f06270 */
[CC--:B------:R-:W-:Y:S02]  /*1cb80*/  ISETP.GE.AND P6, PT, R41.reuse, R244.reuse, PT ;  /* 0x000000f42900720c */ /* 0x0c0fe40003fc6270 */
[----:B------:R-:W-:Y:S02]  /*1cb90*/  ISETP.GE.AND P5, PT, R41, R245, PT ;  /* 0x000000f52900720c */ /* 0x000fe40003fa6270 */
[----:B------:R-:W-:Y:S02]  /*1cba0*/  ISETP.GE.AND P4, PT, R28, R244, PT ;  /* 0x000000f41c00720c */ /* 0x000fe40003f86270 */
[----:B------:R-:W-:-:S02]  /*1cbb0*/  FSEL R178, R22, -INF , !P2 ;  /* 0xff80000016b27808 */ /* 0x000fc40005000000 */
[----:B------:R-:W-:Y:S02]  /*1cbc0*/  ISETP.GE.AND P2, PT, R24, R246, PT ;  /* 0x000000f61800720c */ /* 0x000fe40003f46270 */
[----:B------:R-:W-:Y:S02]  /*1cbd0*/  FSEL R23, R23, -INF , P0 ;  /* 0xff80000017177808 */ /* 0x000fe40000000000 */
[----:B------:R-:W-:Y:S02]  /*1cbe0*/  FSEL R217, R217, -INF , !P6 ;  /* 0xff800000d9d97808 */ /* 0x000fe40007000000 */
[----:B------:R-:W-:Y:S02]  /*1cbf0*/  FSEL R213, R39, -INF , !P5 ;  /* 0xff80000027d57808 */ /* 0x000fe40006800000 */
[----:B------:R-:W-:Y:S01]  /*1cc00*/  FSEL R202, R20, -INF , !P4 ;  /* 0xff80000014ca7808 */ /* 0x000fe20006000000 */
[----:B------:R-:W-:Y:S01]  /*1cc10*/  VIADD R20, R249, 0xfffffe58 ;  /* 0xfffffe58f9147836 */ /* 0x000fe20000000000 */
[----:B------:R-:W-:-:S02]  /*1cc20*/  ISETP.GE.AND P3, PT, R24, R247, PT ;  /* 0x000000f71800720c */ /* 0x000fc40003f66270 */
[----:B------:R-:W-:Y:S02]  /*1cc30*/  ISETP.GE.AND P0, PT, R21, R247, PT ;  /* 0x000000f71500720c */ /* 0x000fe40003f06270 */
[C---:B------:R-:W-:Y:S02]  /*1cc40*/  ISETP.GE.AND P6, PT, R37.reuse, R244, PT ;  /* 0x000000f42500720c */ /* 0x040fe40003fc6270 */
[-C--:B------:R-:W-:Y:S02]  /*1cc50*/  ISETP.GE.AND P5, PT, R37, R245.reuse, PT ;  /* 0x000000f52500720c */ /* 0x080fe40003fa6270 */
[----:B------:R-:W-:Y:S02]  /*1cc60*/  ISETP.GE.AND P1, PT, R24, R245, PT ;  /* 0x000000f51800720c */ /* 0x000fe40003f26270 */
[----:B------:R-:W-:Y:S02]  /*1cc70*/  FSEL R18, R18, -INF , P2 ;  /* 0xff80000012127808 */ /* 0x000fe40001000000 */
[----:B------:R-:W-:-:S02]  /*1cc80*/  FSEL R16, R16, -INF , P3 ;  /* 0xff80000010107808 */ /* 0x000fc40001800000 */
[----:B------:R-:W-:Y:S01]  /*1cc90*/  FSEL R180, R17, -INF , P0 ;  /* 0xff80000011b47808 */ /* 0x000fe20000000000 */
[----:B------:R-:W-:Y:S01]  /*1cca0*/  VIADD R17, R249, 0xfffffe59 ;  /* 0xfffffe59f9117836 */ /* 0x000fe20000000000 */
[----:B------:R-:W-:Y:S02]  /*1ccb0*/  FSEL R211, R211, -INF , !P6 ;  /* 0xff800000d3d37808 */ /* 0x000fe40007000000 */
[----:B------:R-:W-:Y:S02]  /*1ccc0*/  FSEL R207, R35, -INF , !P5 ;  /* 0xff80000023cf7808 */ /* 0x000fe40006800000 */
[----:B------:R-:W-:Y:S02]  /*1ccd0*/  ISETP.GE.AND P4, PT, R24, R244, PT ;  /* 0x000000f41800720c */ /* 0x000fe40003f86270 */
[----:B------:R-:W-:Y:S02]  /*1cce0*/  ISETP.GE.AND P3, PT, R21, R246, PT ;  /* 0x000000f61500720c */ /* 0x000fe40003f66270 */
[----:B------:R-:W-:-:S02]  /*1ccf0*/  FSEL R186, R18, -INF , !P1 ;  /* 0xff80000012ba7808 */ /* 0x000fc40004800000 */
[C---:B------:R-:W-:Y:S02]  /*1cd00*/  ISETP.GE.AND P6, PT, R33.reuse, R244, PT ;  /* 0x000000f42100720c */ /* 0x040fe40003fc6270 */
[----:B------:R-:W-:Y:S02]  /*1cd10*/  ISETP.GE.AND P5, PT, R33, R245, PT ;  /* 0x000000f52100720c */ /* 0x000fe40003fa6270 */
[----:B------:R-:W-:Y:S02]  /*1cd20*/  ISETP.GE.AND P1, PT, R20, R246, PT ;  /* 0x000000f61400720c */ /* 0x000fe40003f26270 */
[----:B------:R-:W-:Y:S01]  /*1cd30*/  FSEL R181, R16, -INF , !P4 ;  /* 0xff80000010b57808 */ /* 0x000fe20006000000 */
[----:B------:R-:W-:Y:S01]  /*1cd40*/  VIADD R16, R249, 0xfffffe60 ;  /* 0xfffffe60f9107836 */ /* 0x000fe20000000000 */
[----:B------:R-:W-:Y:S02]  /*1cd50*/  FSEL R19, R19, -INF , P3 ;  /* 0xff80000013137808 */ /* 0x000fe40001800000 */
[----:B------:R-:W-:-:S02]  /*1cd60*/  FSEL R209, R209, -INF , !P6 ;  /* 0xff800000d1d17808 */ /* 0x000fc40007000000 */
[----:B------:R-:W-:Y:S02]  /*1cd70*/  FSEL R205, R31, -INF , !P5 ;  /* 0xff8000001fcd7808 */ /* 0x000fe40006800000 */
[C---:B------:R-:W-:Y:S02]  /*1cd80*/  ISETP.GE.AND P2, PT, R20.reuse, R247, PT ;  /* 0x000000f71400720c */ /* 0x040fe40003f46270 */
[----:B------:R-:W-:Y:S02]  /*1cd90*/  ISETP.GE.AND P0, PT, R20, R245, PT ;  /* 0x000000f51400720c */ /* 0x000fe40003f06270 */
[----:B------:R-:W-:Y:S02]  /*1cda0*/  ISETP.GE.AND P3, PT, R17, R247, PT ;  /* 0x000000f71100720c */ /* 0x000fe40003f66270 */
[----:B------:R-:W-:Y:S02]  /*1cdb0*/  FSEL R14, R14, -INF , P1 ;  /* 0xff8000000e0e7808 */ /* 0x000fe40000800000 */
[----:B------:R-:W-:-:S02]  /*1cdc0*/  ISETP.GE.AND P6, PT, R29, R244, PT ;  /* 0x000000f41d00720c */ /* 0x000fc40003fc6270 */
[----:B------:R-:W-:Y:S02]  /*1cdd0*/  ISETP.GE.AND P5, PT, R29, R245, PT ;  /* 0x000000f51d00720c */ /* 0x000fe40003fa6270 */
[----:B------:R-:W-:Y:S02]  /*1cde0*/  ISETP.GE.AND P4, PT, R20, R244, PT ;  /* 0x000000f41400720c */ /* 0x000fe40003f86270 */
[----:B------:R-:W-:Y:S02]  /*1cdf0*/  FSEL R12, R12, -INF , P2 ;  /* 0xff8000000c0c7808 */ /* 0x000fe40001000000 */
[----:B------:R-:W-:Y:S02]  /*1ce00*/  FSEL R190, R14, -INF , !P0 ;  /* 0xff8000000ebe7808 */ /* 0x000fe40004000000 */
[----:B------:R-:W-:Y:S01]  /*1ce10*/  FSEL R184, R13, -INF , P3 ;  /* 0xff8000000db87808 */ /* 0x000fe20001800000 */
[----:B------:R-:W-:Y:S01]  /*1ce20*/  VIADD R13, R249, 0xfffffe61 ;  /* 0xfffffe61f90d7836 */ /* 0x000fe20000000000 */
[----:B------:R-:W-:-:S02]  /*1ce30*/  FSEL R203, R203, -INF , !P6 ;  /* 0xff800000cbcb7808 */ /* 0x000fc40007000000 */
[----:B------:R-:W-:Y:S02]  /*1ce40*/  FSEL R199, R27, -INF , !P5 ;  /* 0xff8000001bc77808 */ /* 0x000fe40006800000 */
[-C--:B------:R-:W-:Y:S02]  /*1ce50*/  ISETP.GE.AND P2, PT, R17, R246.reuse, PT ;  /* 0x000000f61100720c */ /* 0x080fe40003f46270 */
[----:B------:R-:W-:Y:S02]  /*1ce60*/  ISETP.GE.AND P0, PT, R16, R246, PT ;  /* 0x000000f61000720c */ /* 0x000fe40003f06270 */
[C---:B------:R-:W-:Y:S02]  /*1ce70*/  ISETP.GE.AND P6, PT, R25.reuse, R244, PT ;  /* 0x000000f41900720c */ /* 0x040fe40003fc6270 */
[----:B------:R-:W-:Y:S02]  /*1ce80*/  ISETP.GE.AND P5, PT, R25, R245, PT ;  /* 0x000000f51900720c */ /* 0x000fe40003fa6270 */
[----:B------:R-:W-:Y:S01]  /*1ce90*/  FSEL R182, R12, -INF , !P4 ;  /* 0xff8000000cb67808 */ /* 0x000fe20006000000 */
[----:B------:R-:W-:Y:S01]  /*1cea0*/  VIADD R12, R249, 0xfffffe68 ;  /* 0xfffffe68f90c7836 */ /* 0x000fe20000000000 */
[----:B------:R-:W-:-:S02]  /*1ceb0*/  ISETP.GE.AND P1, PT, R16, R247, PT ;  /* 0x000000f71000720c */ /* 0x000fc40003f26270 */
[----:B------:R-:W-:Y:S02]  /*1cec0*/  ISETP.GE.AND P3, PT, R16, R245, PT ;  /* 0x000000f51000720c */ /* 0x000fe40003f66270 */
[----:B------:R-:W-:Y:S02]  /*1ced0*/  FSEL R15, R15, -INF , P2 ;  /* 0xff8000000f0f7808 */ /* 0x000fe40001000000 */
[----:B------:R-:W-:Y:S02]  /*1cee0*/  FSEL R10, R10, -INF , P0 ;  /* 0xff8000000a0a7808 */ /* 0x000fe40000000000 */
[----:B------:R-:W-:Y:S02]  /*1cef0*/  FSEL R201, R201, -INF , !P6 ;  /* 0xff800000c9c97808 */ /* 0x000fe40007000000 */
[----:B------:R-:W-:Y:S02]  /*1cf00*/  FSEL R179, R23, -INF , !P5 ;  /* 0xff80000017b37808 */ /* 0x000fe40006800000 */
[----:B------:R-:W-:-:S02]  /*1cf10*/  ISETP.GE.AND P2, PT, R13, R247, PT ;  /* 0x000000f70d00720c */ /* 0x000fc40003f46270 */
[CC--:B------:R-:W-:Y:S02]  /*1cf20*/  ISETP.GE.AND P6, PT, R21.reuse, R244.reuse, PT ;  /* 0x000000f41500720c */ /* 0x0c0fe40003fc6270 */
[----:B------:R-:W-:Y:S02]  /*1cf30*/  ISETP.GE.AND P5, PT, R21, R245, PT ;  /* 0x000000f51500720c */ /* 0x000fe40003fa6270 */
[----:B------:R-:W-:Y:S02]  /*1cf40*/  ISETP.GE.AND P4, PT, R16, R244, PT ;  /* 0x000000f41000720c */ /* 0x000fe40003f86270 */
[----:B------:R-:W-:Y:S02]  /*1cf50*/  FSEL R8, R8, -INF , P1 ;  /* 0xff80000008087808 */ /* 0x000fe40000800000 */
[----:B------:R-:W-:Y:S02]  /*1cf60*/  FSEL R194, R10, -INF , !P3 ;  /* 0xff8000000ac27808 */ /* 0x000fe40005800000 */
[----:B------:R-:W-:-:S02]  /*1cf70*/  ISETP.GE.AND P3, PT, R12, R246, PT ;  /* 0x000000f60c00720c */ /* 0x000fc40003f66270 */
[----:B------:R-:W-:Y:S01]  /*1cf80*/  FSEL R195, R9, -INF , P2 ;  /* 0xff80000009c37808 */ /* 0x000fe20001000000 */
[----:B------:R-:W-:Y:S01]  /*1cf90*/  VIADD R9, R249, 0xfffffe69 ;  /* 0xfffffe69f9097836 */ /* 0x000fe20000000000 */
[----:B------:R-:W-:Y:S02]  /*1cfa0*/  FSEL R180, R180, -INF , !P6 ;  /* 0xff800000b4b47808 */ /* 0x000fe40007000000 */
[----:B------:R-:W-:Y:S02]  /*1cfb0*/  FSEL R188, R19, -INF , !P5 ;  /* 0xff80000013bc7808 */ /* 0x000fe40006800000 */
[----:B------:R-:W-:Y:S02]  /*1cfc0*/  ISETP.GE.AND P1, PT, R13, R246, PT ;  /* 0x000000f60d00720c */ /* 0x000fe40003f26270 */
[C---:B------:R-:W-:Y:S02]  /*1cfd0*/  ISETP.GE.AND P6, PT, R17.reuse, R244, PT ;  /* 0x000000f41100720c */ /* 0x040fe40003fc6270 */
[----:B------:R-:W-:-:S02]  /*1cfe0*/  ISETP.GE.AND P5, PT, R17, R245, PT ;  /* 0x000000f51100720c */ /* 0x000fc40003fa6270 */
[----:B------:R-:W-:Y:S01]  /*1cff0*/  FSEL R196, R8, -INF , !P4 ;  /* 0xff80000008c47808 */ /* 0x000fe20006000000 */
[----:B------:R-:W-:Y:S01]  /*1d000*/  VIADD R8, R249, 0xfffffe70 ;  /* 0xfffffe70f9087836 */ /* 0x000fe20000000000 */
[C---:B------:R-:W-:Y:S02]  /*1d010*/  ISETP.GE.AND P0, PT, R12.reuse, R247, PT ;  /* 0x000000f70c00720c */ /* 0x040fe40003f06270 */
[----:B------:R-:W-:Y:S02]  /*1d020*/  ISETP.GE.AND P2, PT, R12, R245, PT ;  /* 0x000000f50c00720c */ /* 0x000fe40003f46270 */
[----:B------:R-:W-:Y:S02]  /*1d030*/  FSEL R6, R6, -INF , P3 ;  /* 0xff80000006067808 */ /* 0x000fe40001800000 */
[----:B------:R-:W-:Y:S02]  /*1d040*/  FSEL R11, R11, -INF , P1 ;  /* 0xff8000000b0b7808 */ /* 0x000fe40000800000 */
[----:B------:R-:W-:-:S02]  /*1d050*/  FSEL R184, R184, -INF , !P6 ;  /* 0xff800000b8b87808 */ /* 0x000fc40007000000 */
[----:B------:R-:W-:Y:S02]  /*1d060*/  FSEL R193, R15, -INF , !P5 ;  /* 0xff8000000fc17808 */ /* 0x000fe40006800000 */
[----:B------:R-:W-:Y:S02]  /*1d070*/  ISETP.GE.AND P1, PT, R9, R247, PT ;  /* 0x000000f70900720c */ /* 0x000fe40003f26270 */
[CC--:B------:R-:W-:Y:S02]  /*1d080*/  ISETP.GE.AND P6, PT, R13.reuse, R244.reuse, PT ;  /* 0x000000f40d00720c */ /* 0x0c0fe40003fc6270 */
[----:B------:R-:W-:Y:S02]  /*1d090*/  ISETP.GE.AND P5, PT, R13, R245, PT ;  /* 0x000000f50d00720c */ /* 0x000fe40003fa6270 */
[----:B------:R-:W-:Y:S02]  /*1d0a0*/  FSEL R4, R4, -INF , P0 ;  /* 0xff80000004047808 */ /* 0x000fe40000000000 */
[----:B------:R-:W-:-:S02]  /*1d0b0*/  ISETP.GE.AND P4, PT, R12, R244, PT ;  /* 0x000000f40c00720c */ /* 0x000fc40003f86270 */
[-C--:B------:R-:W-:Y:S02]  /*1d0c0*/  ISETP.GE.AND P0, PT, R9, R246.reuse, PT ;  /* 0x000000f60900720c */ /* 0x080fe40003f06270 */
[----:B------:R-:W-:Y:S02]  /*1d0d0*/  FSEL R192, R6, -INF , !P2 ;  /* 0xff80000006c07808 */ /* 0x000fe40005000000 */
[----:B------:R-:W-:Y:S02]  /*1d0e0*/  ISETP.GE.AND P2, PT, R8, R246, PT ;  /* 0x000000f60800720c */ /* 0x000fe40003f46270 */
[----:B------:R-:W-:Y:S01]  /*1d0f0*/  FSEL R197, R5, -INF , P1 ;  /* 0xff80000005c57808 */ /* 0x000fe20000800000 */
[----:B------:R-:W-:Y:S01]  /*1d100*/  VIADD R5, R249, 0xfffffe71 ;  /* 0xfffffe71f9057836 */ /* 0x000fe20000000000 */
[----:B------:R-:W-:Y:S02]  /*1d110*/  FSEL R195, R195, -INF , !P6 ;  /* 0xff800000c3c37808 */ /* 0x000fe40007000000 */
[----:B------:R-:W-:-:S02]  /*1d120*/  FSEL R191, R11, -INF , !P5 ;  /* 0xff8000000bbf7808 */ /* 0x000fc40006800000 */
[----:B------:R-:W-:Y:S02]  /*1d130*/  ISETP.GE.AND P3, PT, R8, R247, PT ;  /* 0x000000f70800720c */ /* 0x000fe40003f66270 */
[C---:B------:R-:W-:Y:S02]  /*1d140*/  ISETP.GE.AND P6, PT, R9.reuse, R244, PT ;  /* 0x000000f40900720c */ /* 0x040fe40003fc6270 */
[-C--:B------:R-:W-:Y:S02]  /*1d150*/  ISETP.GE.AND P5, PT, R9, R245.reuse, PT ;  /* 0x000000f50900720c */ /* 0x080fe40003fa6270 */
[----:B------:R-:W-:Y:S01]  /*1d160*/  FSEL R198, R4, -INF , !P4 ;  /* 0xff80000004c67808 */ /* 0x000fe20006000000 */
[----:B------:R-:W-:Y:S01]  /*1d170*/  VIADD R4, R249, 0xfffffe78 ;  /* 0xfffffe78f9047836 */ /* 0x000fe20000000000 */
[----:B------:R-:W-:Y:S02]  /*1d180*/  FSEL R7, R7, -INF , P0 ;  /* 0xff80000007077808 */ /* 0x000fe40000000000 */
[----:B------:R-:W-:-:S02]  /*1d190*/  ISETP.GE.AND P1, PT, R8, R245, PT ;  /* 0x000000f50800720c */ /* 0x000fc40003f26270 */
[----:B------:R-:W-:Y:S02]  /*1d1a0*/  FSEL R174, R174, -INF , P2 ;  /* 0xff800000aeae7808 */ /* 0x000fe40001000000 */
[----:B------:R-:W-:Y:S02]  /*1d1b0*/  FSEL R172, R172, -INF , P3 ;  /* 0xff800000acac7808 */ /* 0x000fe40001800000 */
[----:B------:R-:W-:Y:S02]  /*1d1c0*/  ISETP.GE.AND P4, PT, R8, R244, PT ;  /* 0x000000f40800720c */ /* 0x000fe40003f86270 */
[----:B------:R-:W-:Y:S02]  /*1d1d0*/  FSEL R197, R197, -INF , !P6 ;  /* 0xff800000c5c57808 */ /* 0x000fe40007000000 */
[----:B------:R-:W-:Y:S02]  /*1d1e0*/  ISETP.GE.AND P0, PT, R5, R247, PT ;  /* 0x000000f70500720c */ /* 0x000fe40003f06270 */
[----:B------:R-:W-:-:S02]  /*1d1f0*/  FSEL R189, R7, -INF , !P5 ;  /* 0xff80000007bd7808 */ /* 0x000fc40006800000 */
[C---:B------:R-:W-:Y:S02]  /*1d200*/  ISETP.GE.AND P3, PT, R5.reuse, R246, PT ;  /* 0x000000f60500720c */ /* 0x040fe40003f66270 */
[C---:B------:R-:W-:Y:S02]  /*1d210*/  ISETP.GE.AND P6, PT, R5.reuse, R244, PT ;  /* 0x000000f40500720c */ /* 0x040fe40003fc6270 */
[----:B------:R-:W-:Y:S01]  /*1d220*/  ISETP.GE.AND P5, PT, R5, R245, PT ;  /* 0x000000f50500720c */ /* 0x000fe20003fa6270 */
[----:B------:R-:W-:Y:S01]  /*1d230*/  VIADD R5, R249, 0xfffffe79 ;  /* 0xfffffe79f9057836 */ /* 0x000fe20000000000 */
[----:B------:R-:W-:Y:S02]  /*1d240*/  FSEL R176, R174, -INF , !P1 ;  /* 0xff800000aeb07808 */ /* 0x000fe40004800000 */
[C---:B------:R-:W-:Y:S02]  /*1d250*/  ISETP.GE.AND P1, PT, R4.reuse, R246, PT ;  /* 0x000000f60400720c */ /* 0x040fe40003f26270 */
[----:B------:R-:W-:-:S02]  /*1d260*/  ISETP.GE.AND P2, PT, R4, R247, PT ;  /* 0x000000f70400720c */ /* 0x000fc40003f46270 */
[----:B------:R-:W-:Y:S02]  /*1d270*/  FSEL R187, R172, -INF , !P4 ;  /* 0xff800000acbb7808 */ /* 0x000fe40006000000 */
[----:B------:R-:W-:Y:S02]  /*1d280*/  FSEL R173, R173, -INF , P0 ;  /* 0xff800000adad7808 */ /* 0x000fe40000000000 */
[----:B------:R-:W-:Y:S02]  /*1d290*/  FSEL R174, R175, -INF , P3 ;  /* 0xff800000afae7808 */ /* 0x000fe40001800000 */
[C---:B------:R-:W-:Y:S02]  /*1d2a0*/  ISETP.GE.AND P4, PT, R4.reuse, R244, PT ;  /* 0x000000f40400720c */ /* 0x040fe40003f86270 */
[----:B------:R-:W-:Y:S01]  /*1d2b0*/  ISETP.GE.AND P0, PT, R4, R245, PT ;  /* 0x000000f50400720c */ /* 0x000fe20003f06270 */
[----:B------:R-:W-:Y:S01]  /*1d2c0*/  VIADD R4, R249, 0xfffffe80 ;  /* 0xfffffe80f9047836 */ /* 0x000fe20000000000 */
[----:B------:R-:W-:-:S02]  /*1d2d0*/  FSEL R130, R130, -INF , P1 ;  /* 0xff80000082827808 */ /* 0x000fc40000800000 */
[----:B------:R-:W-:Y:S02]  /*1d2e0*/  ISETP.GE.AND P3, PT, R5, R247, PT ;  /* 0x000000f70500720c */ /* 0x000fe40003f66270 */
[----:B------:R-:W-:Y:S02]  /*1d2f0*/  FSEL R128, R128, -INF , P2 ;  /* 0xff80000080807808 */ /* 0x000fe40001000000 */
[----:B------:R-:W-:Y:S02]  /*1d300*/  FSEL R185, R173, -INF , !P6 ;  /* 0xff800000adb97808 */ /* 0x000fe40007000000 */
[----:B------:R-:W-:Y:S02]  /*1d310*/  FSEL R174, R174, -INF , !P5 ;  /* 0xff800000aeae7808 */ /* 0x000fe40006800000 */
[C---:B------:R-:W-:Y:S02]  /*1d320*/  ISETP.GE.AND P2, PT, R5.reuse, R246, PT ;  /* 0x000000f60500720c */ /* 0x040fe40003f46270 */
[----:B------:R-:W-:-:S02]  /*1d330*/  ISETP.GE.AND P6, PT, R5, R244, PT ;  /* 0x000000f40500720c */ /* 0x000fc40003fc6270 */
[----:B------:R-:W-:Y:S01]  /*1d340*/  ISETP.GE.AND P5, PT, R5, R245, PT ;  /* 0x000000f50500720c */ /* 0x000fe20003fa6270 */
[----:B------:R-:W-:Y:S01]  /*1d350*/  VIADD R5, R249, 0xfffffe81 ;  /* 0xfffffe81f9057836 */ /* 0x000fe20000000000 */
[----:B------:R-:W-:Y:S02]  /*1d360*/  FSEL R175, R130, -INF , !P0 ;  /* 0xff80000082af7808 */ /* 0x000fe40004000000 */
[----:B------:R-:W-:Y:S02]  /*1d370*/  FSEL R183, R128, -INF , !P4 ;  /* 0xff80000080b77808 */ /* 0x000fe40006000000 */
[C---:B------:R-:W-:Y:S02]  /*1d380*/  ISETP.GE.AND P1, PT, R4.reuse, R247, PT ;  /* 0x000000f70400720c */ /* 0x040fe40003f26270 */
[----:B------:R-:W-:Y:S02]  /*1d390*/  ISETP.GE.AND P0, PT, R4, R246, PT ;  /* 0x000000f60400720c */ /* 0x000fe40003f06270 */
[----:B------:R-:W-:-:S02]  /*1d3a0*/  FSEL R129, R129, -INF , P3 ;  /* 0xff80000081817808 */ /* 0x000fc40001800000 */
[C---:B------:R-:W-:Y:S02]  /*1d3b0*/  ISETP.GE.AND P4, PT, R4.reuse, R244, PT ;  /* 0x000000f40400720c */ /* 0x040fe40003f86270 */
[----:B------:R-:W-:Y:S01]  /*1d3c0*/  ISETP.GE.AND P3, PT, R4, R245, PT ;  /* 0x000000f50400720c */ /* 0x000fe20003f66270 */
[----:B------:R-:W-:Y:S01]  /*1d3d0*/  VIADD R4, R249, 0xfffffe88 ;  /* 0xfffffe88f9047836 */ /* 0x000fe20000000000 */
[----:B------:R-:W-:Y:S02]  /*1d3e0*/  FSEL R131, R131, -INF , P2 ;  /* 0xff80000083837808 */ /* 0x000fe40001000000 */
[----:B------:R-:W-:Y:S02]  /*1d3f0*/  ISETP.GE.AND P2, PT, R5, R247, PT ;  /* 0x000000f70500720c */ /* 0x000fe40003f46270 */
[----:B------:R-:W-:Y:S02]  /*1d400*/  FSEL R124, R124, -INF , P1 ;  /* 0xff8000007c7c7808 */ /* 0x000fe40000800000 */
[----:B------:R-:W-:-:S02]  /*1d410*/  FSEL R46, R126, -INF , P0 ;  /* 0xff8000007e2e7808 */ /* 0x000fc40000000000 */
[----:B------:R-:W-:Y:S02]  /*1d420*/  FSEL R177, R129, -INF , !P6 ;  /* 0xff80000081b17808 */ /* 0x000fe40007000000 */
[----:B------:R-:W-:Y:S02]  /*1d430*/  FSEL R173, R131, -INF , !P5 ;  /* 0xff80000083ad7808 */ /* 0x000fe40006800000 */
[C---:B------:R-:W-:Y:S02]  /*1d440*/  ISETP.GE.AND P6, PT, R5.reuse, R244, PT ;  /* 0x000000f40500720c */ /* 0x040fe40003fc6270 */
[C---:B------:R-:W-:Y:S02]  /*1d450*/  ISETP.GE.AND P1, PT, R5.reuse, R246, PT ;  /* 0x000000f60500720c */ /* 0x040fe40003f26270 */
[----:B------:R-:W-:Y:S01]  /*1d460*/  ISETP.GE.AND P5, PT, R5, R245, PT ;  /* 0x000000f50500720c */ /* 0x000fe20003fa6270 */
[----:B------:R-:W-:Y:S01]  /*1d470*/  VIADD R5, R249, 0xfffffe89 ;  /* 0xfffffe89f9057836 */ /* 0x000fe20000000000 */
[----:B------:R-:W-:-:S02]  /*1d480*/  ISETP.GE.AND P0, PT, R4, R247, PT ;  /* 0x000000f70400720c */ /* 0x000fc40003f06270 */
[----:B------:R-:W-:Y:S02]  /*1d490*/  FSEL R172, R124, -INF , !P4 ;  /* 0xff8000007cac7808 */ /* 0x000fe40006000000 */
        /* <DEDUP_REMOVED lines=8> */
[C---:B------:R-:W-:Y:S02]  /*1d520*/  ISETP.GE.AND P1, PT, R5.reuse, R247, PT ;  /* 0x000000f70500720c */ /* 0x040fe40003f26270 */
[----:B------:R-:W-:Y:S02]  /*1d530*/  ISETP.GE.AND P0, PT, R5, R246, PT ;  /* 0x000000f60500720c */ /* 0x000fe40003f06270 */
[----:B------:R-:W-:Y:S02]  /*1d540*/  FSEL R61, R122, -INF , P3 ;  /* 0xff8000007a3d7808 */ /* 0x000fe40001800000 */
[----:B------:R-:W-:Y:S02]  /*1d550*/  FSEL R47, R47, -INF , !P6 ;  /* 0xff8000002f2f7808 */ /* 0x000fe40007000000 */
[----:B------:R-:W-:-:S02]  /*1d560*/  FSEL R60, R60, -INF , !P5 ;  /* 0xff8000003c3c7808 */ /* 0x000fc40006800000 */
[C---:B------:R-:W-:Y:S02]  /*1d570*/  ISETP.GE.AND P6, PT, R5.reuse, R244, PT ;  /* 0x000000f40500720c */ /* 0x040fe40003fc6270 */
[----:B------:R-:W-:Y:S01]  /*1d580*/  ISETP.GE.AND P5, PT, R5, R245, PT ;  /* 0x000000f50500720c */ /* 0x000fe20003fa6270 */
[----:B------:R-:W-:Y:S01]  /*1d590*/  VIADD R5, R249, 0xfffffe91 ;  /* 0xfffffe91f9057836 */ /* 0x000fe20000000000 */
[----:B------:R-:W-:Y:S02]  /*1d5a0*/  ISETP.GE.AND P3, PT, R4, R247, PT ;  /* 0x000000f70400720c */ /* 0x000fe40003f66270 */
[----:B------:R-:W-:Y:S02]  /*1d5b0*/  FSEL R63, R121, -INF , P1 ;  /* 0xff800000793f7808 */ /* 0x000fe40000800000 */
[----:B------:R-:W-:Y:S02]  /*1d5c0*/  FSEL R123, R123, -INF , P0 ;  /* 0xff8000007b7b7808 */ /* 0x000fe40000000000 */
[----:B------:R-:W-:-:S02]  /*1d5d0*/  FSEL R62, R62, -INF , !P4 ;  /* 0xff8000003e3e7808 */ /* 0x000fc40006000000 */
[----:B------:R-:W-:Y:S02]  /*1d5e0*/  FSEL R61, R61, -INF , !P2 ;  /* 0xff8000003d3d7808 */ /* 0x000fe40005000000 */
[C---:B------:R-:W-:Y:S02]  /*1d5f0*/  ISETP.GE.AND P4, PT, R4.reuse, R244, PT ;  /* 0x000000f40400720c */ /* 0x040fe40003f86270 */
[C---:B------:R-:W-:Y:S02]  /*1d600*/  ISETP.GE.AND P2, PT, R4.reuse, R246, PT ;  /* 0x000000f60400720c */ /* 0x040fe40003f46270 */
[----:B------:R-:W-:Y:S01]  /*1d610*/  ISETP.GE.AND P1, PT, R4, R245, PT ;  /* 0x000000f50400720c */ /* 0x000fe20003f26270 */
[----:B------:R-:W-:Y:S01]  /*1d620*/  VIADD R4, R249, 0xfffffe98 ;  /* 0xfffffe98f9047836 */ /* 0x000fe20000000000 */
[----:B------:R-:W-:Y:S02]  /*1d630*/  FSEL R120, R116, -INF , P3 ;  /* 0xff80000074787808 */ /* 0x000fe40001800000 */
[----:B------:R-:W-:-:S02]  /*1d640*/  FSEL R63, R63, -INF , !P6 ;  /* 0xff8000003f3f7808 */ /* 0x000fc40007000000 */
[----:B------:R-:W-:Y:S02]  /*1d650*/  FSEL R116, R123, -INF , !P5 ;  /* 0xff8000007b747808 */ /* 0x000fe40006800000 */
[C---:B------:R-:W-:Y:S02]  /*1d660*/  ISETP.GE.AND P0, PT, R5.reuse, R247, PT ;  /* 0x000000f70500720c */ /* 0x040fe40003f06270 */
[C---:B------:R-:W-:Y:S02]  /*1d670*/  ISETP.GE.AND P6, PT, R5.reuse, R244, PT ;  /* 0x000000f40500720c */ /* 0x040fe40003fc6270 */
[C---:B------:R-:W-:Y:S02]  /*1d680*/  ISETP.GE.AND P3, PT, R5.reuse, R246, PT ;  /* 0x000000f60500720c */ /* 0x040fe40003f66270 */
[----:B------:R-:W-:Y:S01]  /*1d690*/  ISETP.GE.AND P5, PT, R5, R245, PT ;  /* 0x000000f50500720c */ /* 0x000fe20003fa6270 */
[----:B------:R-:W-:Y:S01]  /*1d6a0*/  VIADD R5, R249, 0xfffffe99 ;  /* 0xfffffe99f9057836 */ /* 0x000fe20000000000 */
[----:B------:R-:W-:-:S02]  /*1d6b0*/  FSEL R118, R118, -INF , P2 ;  /* 0xff80000076767808 */ /* 0x000fc40001000000 */
[-C--:B------:R-:W-:Y:S02]  /*1d6c0*/  ISETP.GE.AND P2, PT, R4, R247.reuse, PT ;  /* 0x000000f70400720c */ /* 0x080fe40003f46270 */
[----:B------:R-:W-:Y:S02]  /*1d6d0*/  FSEL R117, R117, -INF , P0 ;  /* 0xff80000075757808 */ /* 0x000fe40000000000 */
[----:B------:R-:W-:Y:S02]  /*1d6e0*/  FSEL R119, R119, -INF , P3 ;  /* 0xff80000077777808 */ /* 0x000fe40001800000 */
[----:B------:R-:W-:Y:S02]  /*1d6f0*/  ISETP.GE.AND P3, PT, R5, R247, PT ;  /* 0x000000f70500720c */ /* 0x000fe40003f66270 */
        /* <DEDUP_REMOVED lines=10> */
[----:B------:R-:W-:Y:S02]  /*1d7a0*/  ISETP.GE.AND P6, PT, R5, R247, PT ;  /* 0x000000f70500720c */ /* 0x000fe40003fc6270 */
[----:B------:R-:W-:Y:S02]  /*1d7b0*/  ISETP.GE.AND P1, PT, R4, R246, PT ;  /* 0x000000f60400720c */ /* 0x000fe40003f26270 */
[----:B------:R-:W-:Y:S02]  /*1d7c0*/  FSEL R121, R109, -INF , P6 ;  /* 0xff8000006d797808 */ /* 0x000fe40003000000 */
[----:B------:R-:W2:Y:S01]  /*1d7d0*/  LD.E R109, desc[UR6][R164.64+0xdc] ;  /* 0x0000dc06a46d7980 */ /* 0x000ea2000c101900 */
[----:B------:R-:W-:Y:S02]  /*1d7e0*/  FSEL R120, R120, -INF , !P4 ;  /* 0xff80000078787808 */ /* 0x000fe40006000000 */
[----:B------:R-:W-:-:S02]  /*1d7f0*/  ISETP.GE.AND P4, PT, R4, R244, PT ;  /* 0x000000f40400720c */ /* 0x000fc40003f86270 */
[----:B------:R-:W-:Y:S01]  /*1d800*/  ISETP.GE.AND P0, PT, R4, R245, PT ;  /* 0x000000f50400720c */ /* 0x000fe20003f06270 */
[----:B------:R-:W-:Y:S01]  /*1d810*/  VIADD R4, R249, 0xfffffea0 ;  /* 0xfffffea0f9047836 */ /* 0x000fe20000000000 */
[----:B------:R-:W-:Y:S02]  /*1d820*/  FSEL R114, R114, -INF , P1 ;  /* 0xff80000072727808 */ /* 0x000fe40000800000 */
[----:B------:R-:W-:Y:S02]  /*1d830*/  FSEL R119, R6, -INF , !P4 ;  /* 0xff80000006777808 */ /* 0x000fe40006000000 */
[----:B------:R-:W-:Y:S02]  /*1d840*/  FSEL R114, R114, -INF , !P0 ;  /* 0xff80000072727808 */ /* 0x000fe40004000000 */
[C---:B------:R-:W-:Y:S02]  /*1d850*/  ISETP.GE.AND P1, PT, R4.reuse, R247, PT ;  /* 0x000000f70400720c */ /* 0x040fe40003f26270 */
[----:B------:R-:W-:-:S02]  /*1d860*/  ISETP.GE.AND P0, PT, R4, R246, PT ;  /* 0x000000f60400720c */ /* 0x000fc40003f06270 */
[C---:B------:R-:W-:Y:S02]  /*1d870*/  ISETP.GE.AND P4, PT, R4.reuse, R244, PT ;  /* 0x000000f40400720c */ /* 0x040fe40003f86270 */
[----:B------:R-:W-:Y:S01]  /*1d880*/  ISETP.GE.AND P3, PT, R4, R245, PT ;  /* 0x000000f50400720c */ /* 0x000fe20003f66270 */
[----:B------:R-:W-:Y:S01]  /*1d890*/  VIADD R4, R249, 0xfffffea8 ;  /* 0xfffffea8f9047836 */ /* 0x000fe20000000000 */
[----:B------:R-:W-:Y:S02]  /*1d8a0*/  FSEL R115, R115, -INF , P5 ;  /* 0xff80000073737808 */ /* 0x000fe40002800000 */
[----:B------:R-:W-:Y:S02]  /*1d8b0*/  FSEL R6, R108, -INF , P1 ;  /* 0xff8000006c067808 */ /* 0x000fe40000800000 */
[----:B------:R-:W-:Y:S02]  /*1d8c0*/  FSEL R110, R110, -INF , P0 ;  /* 0xff8000006e6e7808 */ /* 0x000fe40000000000 */
[----:B------:R-:W-:-:S02]  /*1d8d0*/  FSEL R108, R115, -INF , !P2 ;  /* 0xff800000736c7808 */ /* 0x000fc40005000000 */
[----:B------:R-:W-:Y:S02]  /*1d8e0*/  ISETP.GE.AND P1, PT, R5, R246, PT ;  /* 0x000000f60500720c */ /* 0x000fe40003f26270 */
[----:B------:R-:W-:Y:S02]  /*1d8f0*/  FSEL R115, R6, -INF , !P4 ;  /* 0xff80000006737808 */ /* 0x000fe40006000000 */
[----:B------:R-:W-:Y:S02]  /*1d900*/  FSEL R110, R110, -INF , !P3 ;  /* 0xff8000006e6e7808 */ /* 0x000fe40005800000 */
[C---:B------:R-:W-:Y:S02]  /*1d910*/  ISETP.GE.AND P0, PT, R4.reuse, R247, PT ;  /* 0x000000f70400720c */ /* 0x040fe40003f06270 */
[C---:B------:R-:W-:Y:S02]  /*1d920*/  ISETP.GE.AND P4, PT, R4.reuse, R244, PT ;  /* 0x000000f40400720c */ /* 0x040fe40003f86270 */
[----:B------:R-:W-:-:S02]  /*1d930*/  ISETP.GE.AND P3, PT, R4, R246, PT ;  /* 0x000000f60400720c */ /* 0x000fc40003f66270 */
[-C--:B------:R-:W-:Y:S01]  /*1d940*/  ISETP.GE.AND P6, PT, R4, R245.reuse, PT ;  /* 0x000000f50400720c */ /* 0x080fe20003fc6270 */
[----:B------:R-:W-:Y:S01]  /*1d950*/  VIADD R4, R249, 0xfffffea9 ;  /* 0xfffffea9f9047836 */ /* 0x000fe20000000000 */
[----:B------:R-:W-:Y:S02]  /*1d960*/  ISETP.GE.AND P2, PT, R5, R245, PT ;  /* 0x000000f50500720c */ /* 0x000fe40003f46270 */
[----:B------:R-:W-:Y:S02]  /*1d970*/  FSEL R111, R111, -INF , P1 ;  /* 0xff8000006f6f7808 */ /* 0x000fe40000800000 */
[----:B------:R-:W-:Y:S01]  /*1d980*/  ISETP.GE.AND P5, PT, R5, R244, PT ;  /* 0x000000f40500720c */ /* 0x000fe20003fa6270 */
[----:B------:R-:W-:Y:S01]  /*1d990*/  VIADD R5, R249, 0xfffffeb0 ;  /* 0xfffffeb0f9057836 */ /* 0x000fe20000000000 */
[----:B------:R-:W-:Y:S02]  /*1d9a0*/  ISETP.GE.AND P1, PT, R4, R247, PT ;  /* 0x000000f70400720c */ /* 0x000fe40003f26270 */
[----:B------:R-:W-:-:S02]  /*1d9b0*/  FSEL R111, R111, -INF , !P2 ;  /* 0xff8000006f6f7808 */ /* 0x000fc40005000000 */
[----:B------:R-:W-:Y:S02]  /*1d9c0*/  FSEL R106, R106, -INF , P3 ;  /* 0xff8000006a6a7808 */ /* 0x000fe40001800000 */
[----:B------:R-:W-:Y:S02]  /*1d9d0*/  FSEL R121, R121, -INF , !P5 ;  /* 0xff80000079797808 */ /* 0x000fe40006800000 */
[----:B------:R-:W-:Y:S02]  /*1d9e0*/  ISETP.GE.AND P2, PT, R4, R246, PT ;  /* 0x000000f60400720c */ /* 0x000fe40003f46270 */
[----:B------:R-:W-:Y:S02]  /*1d9f0*/  FSEL R104, R104, -INF , P0 ;  /* 0xff80000068687808 */ /* 0x000fe40000000000 */
[C---:B------:R-:W-:Y:S02]  /*1da00*/  ISETP.GE.AND P5, PT, R4.reuse, R244, PT ;  /* 0x000000f40400720c */ /* 0x040fe40003fa6270 */
[----:B------:R-:W-:Y:S01]  /*1da10*/  ISETP.GE.AND P0, PT, R4, R245, PT ;  /* 0x000000f50400720c */ /* 0x000fe20003f06270 */
[----:B------:R-:W-:Y:S01]  /*1da20*/  VIADD R4, R249, 0xfffffeb1 ;  /* 0xfffffeb1f9047836 */ /* 0x000fe20000000000 */
[----:B------:R-:W-:-:S02]  /*1da30*/  FSEL R6, R105, -INF , P1 ;  /* 0xff80000069067808 */ /* 0x000fc40000800000 */
[----:B------:R-:W-:Y:S02]  /*1da40*/  FSEL R105, R106, -INF , !P6 ;  /* 0xff8000006a697808 */ /* 0x000fe40007000000 */
[----:B------:R-:W-:Y:S02]  /*1da50*/  ISETP.GE.AND P1, PT, R5, R246, PT ;  /* 0x000000f60500720c */ /* 0x000fe40003f26270 */
[----:B------:R-:W-:Y:S02]  /*1da60*/  FSEL R106, R107, -INF , P2 ;  /* 0xff8000006b6a7808 */ /* 0x000fe40001000000 */
[C---:B------:R-:W-:Y:S02]  /*1da70*/  ISETP.GE.AND P3, PT, R5.reuse, R247, PT ;  /* 0x000000f70500720c */ /* 0x040fe40003f66270 */
[----:B------:R-:W-:Y:S02]  /*1da80*/  FSEL R104, R104, -INF , !P4 ;  /* 0xff80000068687808 */ /* 0x000fe40006000000 */
[----:B------:R-:W-:-:S02]  /*1da90*/  ISETP.GE.AND P4, PT, R5, R244, PT ;  /* 0x000000f40500720c */ /* 0x000fc40003f86270 */
[----:B------:R-:W-:Y:S01]  /*1daa0*/  ISETP.GE.AND P6, PT, R5, R245, PT ;  /* 0x000000f50500720c */ /* 0x000fe20003fc6270 */
[----:B------:R-:W-:Y:S01]  /*1dab0*/  VIADD R5, R249, 0xfffffeb8 ;  /* 0xfffffeb8f9057836 */ /* 0x000fe20000000000 */
[----:B------:R-:W-:Y:S02]  /*1dac0*/  ISETP.GE.AND P2, PT, R4, R247, PT ;  /* 0x000000f70400720c */ /* 0x000fe40003f46270 */
[----:B------:R-:W-:Y:S02]  /*1dad0*/  FSEL R106, R106, -INF , !P0 ;  /* 0xff8000006a6a7808 */ /* 0x000fe40004000000 */
[----:B------:R-:W-:Y:S02]  /*1dae0*/  FSEL R102, R102, -INF , P1 ;  /* 0xff80000066667808 */ /* 0x000fe40000800000 */
[----:B------:R-:W-:Y:S02]  /*1daf0*/  FSEL R107, R6, -INF , !P5 ;  /* 0xff800000066b7808 */ /* 0x000fe40006800000 */
[----:B------:R-:W-:-:S02]  /*1db00*/  ISETP.GE.AND P0, PT, R4, R246, PT ;  /* 0x000000f60400720c */ /* 0x000fc40003f06270 */
[----:B------:R-:W-:Y:S02]  /*1db10*/  FSEL R100, R100, -INF , P3 ;  /* 0xff80000064647808 */ /* 0x000fe40001800000 */
[C---:B------:R-:W-:Y:S02]  /*1db20*/  ISETP.GE.AND P5, PT, R4.reuse, R244, PT ;  /* 0x000000f40400720c */ /* 0x040fe40003fa6270 */
[----:B------:R-:W-:Y:S01]  /*1db30*/  ISETP.GE.AND P3, PT, R4, R245, PT ;  /* 0x000000f50400720c */ /* 0x000fe20003f66270 */
[----:B------:R-:W-:Y:S01]  /*1db40*/  VIADD R4, R249, 0xfffffeb9 ;  /* 0xfffffeb9f9047836 */ /* 0x000fe20000000000 */
[----:B------:R-:W-:Y:S02]  /*1db50*/  FSEL R6, R101, -INF , P2 ;  /* 0xff80000065067808 */ /* 0x000fe40001000000 */
[----:B------:R-:W-:Y:S02]  /*1db60*/  FSEL R101, R102, -INF , !P6 ;  /* 0xff80000066657808 */ /* 0x000fe40007000000 */
[----:B------:R-:W-:-:S02]  /*1db70*/  ISETP.GE.AND P2, PT, R5, R246, PT ;  /* 0x000000f60500720c */ /* 0x000fc40003f46270 */
[----:B------:R-:W-:Y:S02]  /*1db80*/  FSEL R102, R103, -INF , P0 ;  /* 0xff80000067667808 */ /* 0x000fe40000000000 */
[C---:B------:R-:W-:Y:S02]  /*1db90*/  ISETP.GE.AND P1, PT, R5.reuse, R247, PT ;  /* 0x000000f70500720c */ /* 0x040fe40003f26270 */
[----:B------:R-:W-:Y:S02]  /*1dba0*/  FSEL R100, R100, -INF , !P4 ;  /* 0xff80000064647808 */ /* 0x000fe40006000000 */
[C---:B------:R-:W-:Y:S02]  /*1dbb0*/  ISETP.GE.AND P4, PT, R5.reuse, R244, PT ;  /* 0x000000f40500720c */ /* 0x040fe40003f86270 */
[----:B------:R-:W-:Y:S01]  /*1dbc0*/  ISETP.GE.AND P6, PT, R5, R245, PT ;  /* 0x000000f50500720c */ /* 0x000fe20003fc6270 */
[----:B------:R-:W-:Y:S01]  /*1dbd0*/  VIADD R5, R249, 0xfffffec0 ;  /* 0xfffffec0f9057836 */ /* 0x000fe20000000000 */
[----:B------:R-:W-:-:S02]  /*1dbe0*/  ISETP.GE.AND P0, PT, R4, R247, PT ;  /* 0x000000f70400720c */ /* 0x000fc40003f06270 */
[----:B------:R-:W-:Y:S02]  /*1dbf0*/  FSEL R102, R102, -INF , !P3 ;  /* 0xff80000066667808 */ /* 0x000fe40005800000 */
[----:B------:R-:W-:Y:S02]  /*1dc00*/  FSEL R98, R98, -INF , P2 ;  /* 0xff80000062627808 */ /* 0x000fe40001000000 */
[----:B------:R-:W-:Y:S02]  /*1dc10*/  FSEL R103, R6, -INF , !P5 ;  /* 0xff80000006677808 */ /* 0x000fe40006800000 */
[----:B------:R-:W-:Y:S02]  /*1dc20*/  ISETP.GE.AND P3, PT, R4, R246, PT ;  /* 0x000000f60400720c */ /* 0x000fe40003f66270 */
[----:B------:R-:W-:Y:S02]  /*1dc30*/  FSEL R96, R96, -INF , P1 ;  /* 0xff80000060607808 */ /* 0x000fe40000800000 */
[----:B------:R-:W-:-:S02]  /*1dc40*/  ISETP.GE.AND P5, PT, R4, R244, PT ;  /* 0x000000f40400720c */ /* 0x000fc40003fa6270 */
[----:B------:R-:W-:Y:S01]  /*1dc50*/  ISETP.GE.AND P1, PT, R4, R245, PT ;  /* 0x000000f50400720c */ /* 0x000fe20003f26270 */
[----:B------:R-:W-:Y:S01]  /*1dc60*/  VIADD R4, R249, 0xfffffec1 ;  /* 0xfffffec1f9047836 */ /* 0x000fe20000000000 */
[----:B------:R-:W-:Y:S02]  /*1dc70*/  FSEL R6, R97, -INF , P0 ;  /* 0xff80000061067808 */ /* 0x000fe40000000000 */
[----:B------:R-:W-:Y:S02]  /*1dc80*/  FSEL R97, R98, -INF , !P6 ;  /* 0xff80000062617808 */ /* 0x000fe40007000000 */
[----:B------:R-:W-:Y:S02]  /*1dc90*/  ISETP.GE.AND P0, PT, R5, R246, PT ;  /* 0x000000f60500720c */ /* 0x000fe40003f06270 */
[----:B------:R-:W-:Y:S02]  /*1dca0*/  FSEL R98, R99, -INF , P3 ;  /* 0xff80000063627808 */ /* 0x000fe40001800000 */
[----:B------:R-:W-:-:S02]  /*1dcb0*/  ISETP.GE.AND P2, PT, R5, R247, PT ;  /* 0x000000f70500720c */ /* 0x000fc40003f46270 */
[----:B------:R-:W-:Y:S02]  /*1dcc0*/  FSEL R96, R96, -INF , !P4 ;  /* 0xff80000060607808 */ /* 0x000fe40006000000 */
[C---:B------:R-:W-:Y:S02]  /*1dcd0*/  ISETP.GE.AND P4, PT, R5.reuse, R244, PT ;  /* 0x000000f40500720c */ /* 0x040fe40003f86270 */
[----:B------:R-:W-:Y:S01]  /*1dce0*/  ISETP.GE.AND P6, PT, R5, R245, PT ;  /* 0x000000f50500720c */ /* 0x000fe20003fc6270 */
[----:B------:R-:W-:Y:S01]  /*1dcf0*/  VIADD R5, R249, 0xfffffec8 ;  /* 0xfffffec8f9057836 */ /* 0x000fe20000000000 */
[----:B------:R-:W-:Y:S02]  /*1dd00*/  ISETP.GE.AND P3, PT, R4, R247, PT ;  /* 0x000000f70400720c */ /* 0x000fe40003f66270 */
[----:B------:R-:W-:Y:S02]  /*1dd10*/  FSEL R98, R98, -INF , !P1 ;  /* 0xff80000062627808 */ /* 0x000fe40004800000 */
[----:B------:R-:W-:-:S02]  /*1dd20*/  FSEL R94, R94, -INF , P0 ;  /* 0xff8000005e5e7808 */ /* 0x000fc40000000000 */
        /* <DEDUP_REMOVED lines=28> */
[----:B------:R-:W-:Y:S02]  /*1def0*/  FSEL R88, R88, -INF , !P4 ;  /* 0xff80000058587808 */ /* 0x000fe40006000000 */
[C---:B------:R-:W-:Y:S02]  /*1df00*/  ISETP.GE.AND P3, PT, R5.reuse, R247, PT ;  /* 0x000000f70500720c */ /* 0x040fe40003f66270 */
[C---:B------:R-:W-:Y:S02]  /*1df10*/  ISETP.GE.AND P4, PT, R5.reuse, R244, PT ;  /* 0x000000f40500720c */ /* 0x040fe40003f86270 */
[----:B------:R-:W-:Y:S01]  /*1df20*/  ISETP.GE.AND P6, PT, R5, R245, PT ;  /* 0x000000f50500720c */ /* 0x000fe20003fc6270 */
[----:B------:R-:W-:Y:S01]  /*1df30*/  VIADD R5, R249, 0xfffffed8 ;  /* 0xfffffed8f9057836 */ /* 0x000fe20000000000 */
[----:B------:R-:W-:-:S02]  /*1df40*/  ISETP.GE.AND P2, PT, R4, R247, PT ;  /* 0x000000f70400720c */ /* 0x000fc40003f46270 */
[----:B------:R-:W-:Y:S02]  /*1df50*/  FSEL R90, R90, -INF , !P0 ;  /* 0xff8000005a5a7808 */ /* 0x000fe40004000000 */
[----:B------:R-:W-:Y:S02]  /*1df60*/  FSEL R86, R86, -INF , P1 ;  /* 0xff80000056567808 */ /* 0x000fe40000800000 */
[----:B------:R-:W-:Y:S02]  /*1df70*/  ISETP.GE.AND P0, PT, R4, R246, PT ;  /* 0x000000f60400720c */ /* 0x000fe40003f06270 */
[----:B------:R-:W-:Y:S02]  /*1df80*/  FSEL R91, R6, -INF , !P5 ;  /* 0xff800000065b7808 */ /* 0x000fe40006800000 */
[----:B------:R-:W-:Y:S02]  /*1df90*/  FSEL R84, R84, -INF , P3 ;  /* 0xff80000054547808 */ /* 0x000fe40001800000 */
[----:B------:R-:W-:-:S02]  /*1dfa0*/  FSEL R6, R85, -INF , P2 ;  /* 0xff80000055067808 */ /* 0x000fc40001000000 */
[C---:B------:R-:W-:Y:S02]  /*1dfb0*/  ISETP.GE.AND P5, PT, R4.reuse, R244, PT ;  /* 0x000000f40400720c */ /* 0x040fe40003fa6270 */
[----:B------:R-:W-:Y:S01]  /*1dfc0*/  ISETP.GE.AND P3, PT, R4, R245, PT ;  /* 0x000000f50400720c */ /* 0x000fe20003f66270 */
[----:B------:R-:W-:Y:S01]  /*1dfd0*/  VIADD R4, R249, 0xfffffed9 ;  /* 0xfffffed9f9047836 */ /* 0x000fe20000000000 */
[----:B------:R-:W-:Y:S02]  /*1dfe0*/  FSEL R85, R86, -INF , !P6 ;  /* 0xff80000056557808 */ /* 0x000fe40007000000 */
[----:B------:R-:W-:Y:S02]  /*1dff0*/  ISETP.GE.AND P1, PT, R5, R247, PT ;  /* 0x000000f70500720c */ /* 0x000fe40003f26270 */
[----:B------:R-:W-:Y:S02]  /*1e000*/  FSEL R86, R87, -INF , P0 ;  /* 0xff80000057567808 */ /* 0x000fe40000000000 */
[----:B------:R-:W-:-:S02]  /*1e010*/  FSEL R87, R6, -INF , !P5 ;  /* 0xff80000006577808 */ /* 0x000fc40006800000 */
[----:B------:R-:W-:Y:S02]  /*1e020*/  FSEL R86, R86, -INF , !P3 ;  /* 0xff80000056567808 */ /* 0x000fe40005800000 */
[----:B------:R-:W-:Y:S02]  /*1e030*/  FSEL R6, R80, -INF , P1 ;  /* 0xff80000050067808 */ /* 0x000fe40000800000 */
[C---:B------:R-:W-:Y:S02]  /*1e040*/  ISETP.GE.AND P0, PT, R4.reuse, R247, PT ;  /* 0x000000f70400720c */ /* 0x040fe40003f06270 */
[C---:B------:R-:W-:Y:S02]  /*1e050*/  ISETP.GE.AND P5, PT, R4.reuse, R244, PT ;  /* 0x000000f40400720c */ /* 0x040fe40003fa6270 */
[C---:B------:R-:W-:Y:S02]  /*1e060*/  ISETP.GE.AND P3, PT, R4.reuse, R246, PT ;  /* 0x000000f60400720c */ /* 0x040fe40003f66270 */
[----:B------:R-:W-:-:S02]  /*1e070*/  ISETP.GE.AND P1, PT, R4, R245, PT ;  /* 0x000000f50400720c */ /* 0x000fc40003f26270 */
[----:B------:R-:W-:Y:S02]  /*1e080*/  FMNMX3.FTZ R4, R2, R222, R248, !PT ;  /* 0x000000de02047276 */ /* 0x000fe400078100f8 */
[----:B------:R-:W-:Y:S02]  /*1e090*/  FMNMX3.FTZ R7, R0, R168, R218, !PT ;  /* 0x000000a800077276 */ /* 0x000fe400078100da */
[----:B------:R-:W-:Y:S02]  /*1e0a0*/  ISETP.GE.AND P2, PT, R5, R246, PT ;  /* 0x000000f60500720c */ /* 0x000fe40003f46270 */
[----:B------:R-:W-:Y:S02]  /*1e0b0*/  FMNMX3.FTZ R4, R4, R231, R223, !PT ;  /* 0x000000e704047276 */ /* 0x000fe400078100df */
[----:B------:R-:W-:Y:S02]  /*1e0c0*/  FSEL R84, R84, -INF , !P4 ;  /* 0xff80000054547808 */ /* 0x000fe40006000000 */
[----:B------:R-:W-:-:S02]  /*1e0d0*/  FMNMX3.FTZ R7, R7, R171, R219, !PT ;  /* 0x000000ab07077276 */ /* 0x000fc400078100db */
[C---:B------:R-:W-:Y:S02]  /*1e0e0*/  ISETP.GE.AND P4, PT, R5.reuse, R244, PT ;  /* 0x000000f40500720c */ /* 0x040fe40003f86270 */
[----:B------:R-:W-:Y:S01]  /*1e0f0*/  ISETP.GE.AND P6, PT, R5, R245, PT ;  /* 0x000000f50500720c */ /* 0x000fe20003fc6270 */
[----:B------:R-:W-:Y:S01]  /*1e100*/  VIADD R5, R249, 0xfffffee0 ;  /* 0xfffffee0f9057836 */ /* 0x000fe20000000000 */
[----:B------:R-:W-:Y:S02]  /*1e110*/  FSEL R80, R82, -INF , P2 ;  /* 0xff80000052507808 */ /* 0x000fe40001000000 */
[----:B------:R-:W-:Y:S02]  /*1e120*/  FMNMX3.FTZ R4, R4, R59, R55, !PT ;  /* 0x0000003b04047276 */ /* 0x000fe40007810037 */
[----:B------:R-:W-:Y:S02]  /*1e130*/  FMNMX3.FTZ R7, R7, R58, R54, !PT ;  /* 0x0000003a07077276 */ /* 0x000fe40007810036 */
[----:B------:R-:W-:-:S02]  /*1e140*/  FSEL R82, R6, -INF , !P4 ;  /* 0xff80000006527808 */ /* 0x000fc40006000000 */
[----:B------:R-:W-:Y:S02]  /*1e150*/  FSEL R80, R80, -INF , !P6 ;  /* 0xff80000050507808 */ /* 0x000fe40007000000 */
[----:B------:R-:W-:Y:S02]  /*1e160*/  FSEL R6, R81, -INF , P0 ;  /* 0xff80000051067808 */ /* 0x000fe40000000000 */
[C---:B------:R-:W-:Y:S02]  /*1e170*/  ISETP.GE.AND P2, PT, R5.reuse, R247, PT ;  /* 0x000000f70500720c */ /* 0x040fe40003f46270 */
[C---:B------:R-:W-:Y:S02]  /*1e180*/  ISETP.GE.AND P4, PT, R5.reuse, R244, PT ;  /* 0x000000f40500720c */ /* 0x040fe40003f86270 */
[C---:B------:R-:W-:Y:S02]  /*1e190*/  ISETP.GE.AND P6, PT, R5.reuse, R246, PT ;  /* 0x000000f60500720c */ /* 0x040fe40003fc6270 */
[----:B------:R-:W-:Y:S01]  /*1e1a0*/  ISETP.GE.AND P0, PT, R5, R245, PT ;  /* 0x000000f50500720c */ /* 0x000fe20003f06270 */
[----:B------:R-:W-:Y:S01]  /*1e1b0*/  VIADD R5, R249, 0xfffffee1 ;  /* 0xfffffee1f9057836 */ /* 0x000fe20000000000 */
[----:B------:R-:W-:-:S02]  /*1e1c0*/  FMNMX3.FTZ R4, R4, R50, R49, !PT ;  /* 0x0000003204047276 */ /* 0x000fc40007810031 */
[----:B------:R-:W-:Y:S02]  /*1e1d0*/  FSEL R81, R83, -INF , P3 ;  /* 0xff80000053517808 */ /* 0x000fe40001800000 */
[----:B------:R-:W-:Y:S02]  /*1e1e0*/  FMNMX3.FTZ R7, R7, R48, R53, !PT ;  /* 0x0000003007077276 */ /* 0x000fe40007810035 */
[----:B------:R-:W-:Y:S02]  /*1e1f0*/  FMNMX3.FTZ R4, R4, R52, R57, !PT ;  /* 0x0000003404047276 */ /* 0x000fe40007810039 */
[----:B------:R-:W-:Y:S02]  /*1e200*/  FSEL R83, R6, -INF , !P5 ;  /* 0xff80000006537808 */ /* 0x000fe40006800000 */
[----:B------:R-:W-:Y:S02]  /*1e210*/  FSEL R81, R81, -INF , !P1 ;  /* 0xff80000051517808 */ /* 0x000fe40004800000 */
[----:B------:R-:W-:-:S02]  /*1e220*/  FSEL R76, R76, -INF , P2 ;  /* 0xff8000004c4c7808 */ /* 0x000fc40001000000 */
[----:B------:R-:W-:Y:S02]  /*1e230*/  FMNMX3.FTZ R7, R7, R216, R215, !PT ;  /* 0x000000d807077276 */ /* 0x000fe400078100d7 */
[C---:B------:R-:W-:Y:S02]  /*1e240*/  ISETP.GE.AND P5, PT, R5.reuse, R247, PT ;  /* 0x000000f70500720c */ /* 0x040fe40003fa6270 */
[C---:B------:R-:W-:Y:S02]  /*1e250*/  ISETP.GE.AND P3, PT, R5.reuse, R244, PT ;  /* 0x000000f40500720c */ /* 0x040fe40003f66270 */
[C---:B------:R-:W-:Y:S02]  /*1e260*/  ISETP.GE.AND P1, PT, R5.reuse, R246, PT ;  /* 0x000000f60500720c */ /* 0x040fe40003f26270 */
[----:B------:R-:W-:Y:S01]  /*1e270*/  ISETP.GE.AND P2, PT, R5, R245, PT ;  /* 0x000000f50500720c */ /* 0x000fe20003f46270 */
[----:B------:R-:W-:Y:S01]  /*1e280*/  VIADD R5, R249, 0xfffffee8 ;  /* 0xfffffee8f9057836 */ /* 0x000fe20000000000 */
[----:B------:R-:W-:-:S02]  /*1e290*/  FSEL R78, R78, -INF , P6 ;  /* 0xff8000004e4e7808 */ /* 0x000fc40003000000 */
[----:B------:R-:W-:Y:S02]  /*1e2a0*/  FMNMX3.FTZ R4, R4, R56, R217, !PT ;  /* 0x0000003804047276 */ /* 0x000fe400078100d9 */
[----:B------:R-:W-:Y:S02]  /*1e2b0*/  FMNMX3.FTZ R7, R7, R214, R213, !PT ;  /* 0x000000d607077276 */ /* 0x000fe400078100d5 */
[----:B------:R-:W-:Y:S02]  /*1e2c0*/  FSEL R76, R76, -INF , !P4 ;  /* 0xff8000004c4c7808 */ /* 0x000fe40006000000 */
[----:B------:R-:W-:Y:S02]  /*1e2d0*/  FSEL R78, R78, -INF , !P0 ;  /* 0xff8000004e4e7808 */ /* 0x000fe40004000000 */
[----:B------:R-:W-:Y:S02]  /*1e2e0*/  FSEL R6, R77, -INF , P5 ;  /* 0xff8000004d067808 */ /* 0x000fe40002800000 */
[----:B------:R-:W-:-:S02]  /*1e2f0*/  FMNMX3.FTZ R4, R4, R212, R211, !PT ;  /* 0x000000d404047276 */ /* 0x000fc400078100d3 */
[C---:B------:R-:W-:Y:S02]  /*1e300*/  ISETP.GE.AND P4, PT, R5.reuse, R247, PT ;  /* 0x000000f70500720c */ /* 0x040fe40003f86270 */
[C---:B------:R-:W-:Y:S02]  /*1e310*/  ISETP.GE.AND P6, PT, R5.reuse, R244, PT ;  /* 0x000000f40500720c */ /* 0x040fe40003fc6270 */
[C---:B------:R-:W-:Y:S02]  /*1e320*/  ISETP.GE.AND P0, PT, R5.reuse, R246, PT ;  /* 0x000000f60500720c */ /* 0x040fe40003f06270 */
[----:B------:R-:W-:Y:S02]  /*1e330*/  ISETP.GE.AND P5, PT, R5, R245, PT ;  /* 0x000000f50500720c */ /* 0x000fe40003fa6270 */
[----:B------:R-:W-:Y:S02]  /*1e340*/  FMNMX3.FTZ R5, R7, R208, R207, !PT ;  /* 0x000000d007057276 */ /* 0x000fe400078100cf */
[----:B------:R-:W-:-:S02]  /*1e350*/  FMNMX3.FTZ R4, R4, R210, R209, !PT ;  /* 0x000000d204047276 */ /* 0x000fc400078100d1 */
[----:B------:R-:W-:Y:S02]  /*1e360*/  FMNMX3.FTZ R5, R5, R206, R205, !PT ;  /* 0x000000ce05057276 */ /* 0x000fe400078100cd */
[----:B------:R-:W-:Y:S02]  /*1e370*/  FSEL R77, R79, -INF , P1 ;  /* 0xff8000004f4d7808 */ /* 0x000fe40000800000 */
[----:B------:R-:W-:Y:S02]  /*1e380*/  FMNMX3.FTZ R4, R4, R204, R203, !PT ;  /* 0x000000cc04047276 */ /* 0x000fe400078100cb */
[----:B------:R-:W-:Y:S02]  /*1e390*/  FSEL R79, R6, -INF , !P3 ;  /* 0xff800000064f7808 */ /* 0x000fe40005800000 */
        /* <DEDUP_REMOVED lines=21> */
[----:B------:R-:W-:Y:S01]  /*1e4f0*/  FMNMX3.FTZ R7, R7, R119, R113, !PT ;  /* 0x0000007707077276 */ /* 0x000fe20007810071 */
[----:B------:R-:W-:Y:S01]  /*1e500*/  VIADD R4, R249, 0xfffffee9 ;  /* 0xfffffee9f9047836 */ /* 0x000fe20000000000 */
[----:B------:R-:W-:Y:S02]  /*1e510*/  FMNMX3.FTZ R6, R6, R114, R108, !PT ;  /* 0x0000007206067276 */ /* 0x000fe4000781006c */
[----:B------:R-:W-:Y:S02]  /*1e520*/  FMNMX3.FTZ R7, R7, R115, R121, !PT ;  /* 0x0000007307077276 */ /* 0x000fe40007810079 */
[----:B------:R-:W-:Y:S02]  /*1e530*/  FMNMX3.FTZ R6, R6, R110, R111, !PT ;  /* 0x0000006e06067276 */ /* 0x000fe4000781006f */
[----:B------:R-:W-:-:S02]  /*1e540*/  FSEL R77, R77, -INF , !P2 ;  /* 0xff8000004d4d7808 */ /* 0x000fc40005000000 */
[----:B------:R-:W-:Y:S02]  /*1e550*/  FSEL R72, R72, -INF , P4 ;  /* 0xff80000048487808 */ /* 0x000fe40002000000 */
[C---:B------:R-:W-:Y:S02]  /*1e560*/  ISETP.GE.AND P1, PT, R4.reuse, R247, PT ;  /* 0x000000f70400720c */ /* 0x040fe40003f26270 */
[C---:B------:R-:W-:Y:S02]  /*1e570*/  ISETP.GE.AND P3, PT, R4.reuse, R244, PT ;  /* 0x000000f40400720c */ /* 0x040fe40003f66270 */
[C---:B------:R-:W-:Y:S02]  /*1e580*/  ISETP.GE.AND P2, PT, R4.reuse, R246, PT ;  /* 0x000000f60400720c */ /* 0x040fe40003f46270 */
[----:B------:R-:W-:Y:S01]  /*1e590*/  ISETP.GE.AND P4, PT, R4, R245, PT ;  /* 0x000000f50400720c */ /* 0x000fe20003f86270 */
[----:B------:R-:W-:Y:S01]  /*1e5a0*/  VIADD R4, R249, 0xfffffef0 ;  /* 0xfffffef0f9047836 */ /* 0x000fe20000000000 */
[----:B------:R-:W-:Y:S01]  /*1e5b0*/  FMNMX3.FTZ R7, R7, R104, R107, !PT ;  /* 0x0000006807077276 */ /* 0x000fe2000781006b */
[----:B------:R-:W-:Y:S01]  /*1e5c0*/  VIADD R5, R249, 0xfffffef1 ;  /* 0xfffffef1f9057836 */ /* 0x000fe20000000000 */
[----:B------:R-:W-:-:S02]  /*1e5d0*/  FMNMX3.FTZ R6, R6, R105, R106, !PT ;  /* 0x0000006906067276 */ /* 0x000fc4000781006a */
[----:B------:R-:W-:Y:S02]  /*1e5e0*/  FSEL R73, R73, -INF , P1 ;  /* 0xff80000049497808 */ /* 0x000fe40000800000 */
[----:B------:R-:W-:Y:S02]  /*1e5f0*/  FSEL R72, R72, -INF , !P6 ;  /* 0xff80000048487808 */ /* 0x000fe40007000000 */
[----:B------:R-:W-:Y:S02]  /*1e600*/  FMNMX3.FTZ R7, R7, R100, R103, !PT ;  /* 0x0000006407077276 */ /* 0x000fe40007810067 */
[----:B------:R-:W-:Y:S02]  /*1e610*/  ISETP.GE.AND P6, PT, R4, R247, PT ;  /* 0x000000f70400720c */ /* 0x000fe40003fc6270 */
[----:B------:R-:W-:Y:S02]  /*1e620*/  FSEL R75, R75, -INF , P2 ;  /* 0xff8000004b4b7808 */ /* 0x000fe40001000000 */
[----:B------:R-:W-:-:S02]  /*1e630*/  FMNMX3.FTZ R6, R6, R101, R102, !PT ;  /* 0x0000006506067276 */ /* 0x000fc40007810066 */
[----:B------:R-:W-:Y:S02]  /*1e640*/  ISETP.GE.AND P2, PT, R5, R247, PT ;  /* 0x000000f70500720c */ /* 0x000fe40003f46270 */
[----:B------:R-:W-:Y:S02]  /*1e650*/  FSEL R74, R74, -INF , P0 ;  /* 0xff8000004a4a7808 */ /* 0x000fe40000000000 */
[----:B------:R-:W-:Y:S02]  /*1e660*/  FSEL R73, R73, -INF , !P3 ;  /* 0xff80000049497808 */ /* 0x000fe40005800000 */
[C---:B------:R-:W-:Y:S02]  /*1e670*/  ISETP.GE.AND P0, PT, R4.reuse, R244, PT ;  /* 0x000000f40400720c */ /* 0x040fe40003f06270 */
[C---:B------:R-:W-:Y:S02]  /*1e680*/  ISETP.GE.AND P1, PT, R4.reuse, R246, PT ;  /* 0x000000f60400720c */ /* 0x040fe40003f26270 */
[----:B------:R-:W-:Y:S01]  /*1e690*/  ISETP.GE.AND P3, PT, R4, R245, PT ;  /* 0x000000f50400720c */ /* 0x000fe20003f66270 */
[----:B------:R-:W-:Y:S01]  /*1e6a0*/  VIADD R4, R249, 0xfffffef8 ;  /* 0xfffffef8f9047836 */ /* 0x000fe20000000000 */
[----:B------:R-:W-:Y:S01]  /*1e6b0*/  FMNMX3.FTZ R7, R7, R96, R99, !PT ;  /* 0x0000006007077276 */ /* 0x000fe20007810063 */
[----:B------:R-:W-:Y:S01]  /*1e6c0*/  VIADD R249, R249, 0xfffffef9 ;  /* 0xfffffef9f9f97836 */ /* 0x000fe20000000000 */
[----:B------:R-:W-:-:S02]  /*1e6d0*/  FSEL R68, R68, -INF , P6 ;  /* 0xff80000044447808 */ /* 0x000fc40003000000 */
[----:B------:R-:W-:Y:S02]  /*1e6e0*/  FMNMX3.FTZ R6, R6, R97, R98, !PT ;  /* 0x0000006106067276 */ /* 0x000fe40007810062 */
[----:B------:R-:W-:Y:S02]  /*1e6f0*/  ISETP.GE.AND P6, PT, R5, R244, PT ;  /* 0x000000f40500720c */ /* 0x000fe40003fc6270 */
[----:B------:R-:W-:Y:S02]  /*1e700*/  FSEL R69, R69, -INF , P2 ;  /* 0xff80000045457808 */ /* 0x000fe40001000000 */
[----:B------:R-:W-:Y:S02]  /*1e710*/  FMNMX3.FTZ R7, R7, R92, R95, !PT ;  /* 0x0000005c07077276 */ /* 0x000fe4000781005f */
[----:B------:R-:W-:Y:S02]  /*1e720*/  FSEL R131, R70, -INF , P1 ;  /* 0xff80000046837808 */ /* 0x000fe40000800000 */
[----:B------:R-:W-:-:S02]  /*1e730*/  FMNMX3.FTZ R6, R6, R93, R94, !PT ;  /* 0x0000005d06067276 */ /* 0x000fc4000781005e */
[-C--:B------:R-:W-:Y:S02]  /*1e740*/  ISETP.GE.AND P1, PT, R4, R247.reuse, PT ;  /* 0x000000f70400720c */ /* 0x080fe40003f26270 */
[----:B------:R-:W-:Y:S02]  /*1e750*/  FSEL R69, R69, -INF , !P6 ;  /* 0xff80000045457808 */ /* 0x000fe40007000000 */
[----:B------:R-:W-:Y:S02]  /*1e760*/  ISETP.GE.AND P6, PT, R249, R247, PT ;  /* 0x000000f7f900720c */ /* 0x000fe40003fc6270 */
[----:B------:R-:W-:Y:S02]  /*1e770*/  FMNMX3.FTZ R7, R7, R88, R91, !PT ;  /* 0x0000005807077276 */ /* 0x000fe4000781005b */
[----:B------:R-:W-:Y:S02]  /*1e780*/  FMNMX3.FTZ R6, R6, R89, R90, !PT ;  /* 0x0000005906067276 */ /* 0x000fe4000781005a */
[----:B------:R-:W-:-:S02]  /*1e790*/  FSEL R8, R64, -INF , P1 ;  /* 0xff80000040087808 */ /* 0x000fc40000800000 */
[----:B------:R-:W-:Y:S02]  /*1e7a0*/  ISETP.GE.AND P1, PT, R249, R244, PT ;  /* 0x000000f4f900720c */ /* 0x000fe40003f26270 */
[----:B------:R-:W-:Y:S02]  /*1e7b0*/  FSEL R64, R65, -INF , P6 ;  /* 0xff80000041407808 */ /* 0x000fe40003000000 */
[----:B------:R-:W-:Y:S02]  /*1e7c0*/  FMNMX3.FTZ R7, R7, R84, R87, !PT ;  /* 0x0000005407077276 */ /* 0x000fe40007810057 */
[----:B------:R-:W-:Y:S02]  /*1e7d0*/  FMNMX3.FTZ R6, R6, R85, R86, !PT ;  /* 0x0000005506067276 */ /* 0x000fe40007810056 */
[----:B------:R-:W-:Y:S02]  /*1e7e0*/  FSEL R68, R68, -INF , !P0 ;  /* 0xff80000044447808 */ /* 0x000fe40004000000 */
[----:B------:R-:W-:-:S02]  /*1e7f0*/  FSEL R64, R64, -INF , !P1 ;  /* 0xff80000040407808 */ /* 0x000fc40004800000 */
[----:B------:R-:W-:Y:S02]  /*1e800*/  ISETP.GE.AND P0, PT, R5, R246, PT ;  /* 0x000000f60500720c */ /* 0x000fe40003f06270 */
[C---:B------:R-:W-:Y:S02]  /*1e810*/  ISETP.GE.AND P2, PT, R4.reuse, R244, PT ;  /* 0x000000f40400720c */ /* 0x040fe40003f46270 */
[----:B------:R-:W-:Y:S02]  /*1e820*/  FMNMX3.FTZ R7, R7, R82, R83, !PT ;  /* 0x0000005207077276 */ /* 0x000fe40007810053 */
[----:B------:R-:W-:Y:S02]  /*1e830*/  ISETP.GE.AND P1, PT, R4, R246, PT ;  /* 0x000000f60400720c */ /* 0x000fe40003f26270 */
[----:B------:R-:W-:Y:S02]  /*1e840*/  FMNMX3.FTZ R6, R6, R80, R81, !PT ;  /* 0x0000005006067276 */ /* 0x000fe40007810051 */
[----:B------:R-:W-:-:S02]  /*1e850*/  FMNMX3.FTZ R7, R7, R76, R79, !PT ;  /* 0x0000004c07077276 */ /* 0x000fc4000781004f */
[----:B------:R-:W-:Y:S02]  /*1e860*/  FSEL R65, R8, -INF , !P2 ;  /* 0xff80000008417808 */ /* 0x000fe40005000000 */
[----:B------:R-:W-:Y:S02]  /*1e870*/  FSEL R71, R71, -INF , P0 ;  /* 0xff80000047477808 */ /* 0x000fe40000000000 */
[----:B------:R-:W-:Y:S02]  /*1e880*/  FSEL R129, R66, -INF , P1 ;  /* 0xff80000042817808 */ /* 0x000fe40000800000 */
[----:B------:R-:W-:Y:S02]  /*1e890*/  ISETP.GE.AND P2, PT, R5, R245, PT ;  /* 0x000000f50500720c */ /* 0x000fe40003f46270 */
[----:B------:R-:W-:Y:S02]  /*1e8a0*/  FSEL R70, R74, -INF , !P5 ;  /* 0xff8000004a467808 */ /* 0x000fe40006800000 */
[----:B------:R-:W-:-:S02]  /*1e8b0*/  ISETP.GE.AND P0, PT, R249, R246, PT ;  /* 0x000000f6f900720c */ /* 0x000fc40003f06270 */
[----:B------:R-:W-:Y:S02]  /*1e8c0*/  FSEL R66, R75, -INF , !P4 ;  /* 0xff8000004b427808 */ /* 0x000fe40006000000 */
[----:B------:R-:W-:Y:S02]  /*1e8d0*/  FMNMX3.FTZ R6, R6, R78, R77, !PT ;  /* 0x0000004e06067276 */ /* 0x000fe4000781004d */
[----:B------:R-:W-:Y:S02]  /*1e8e0*/  FMNMX3.FTZ R7, R7, R72, R73, !PT ;  /* 0x0000004807077276 */ /* 0x000fe40007810049 */
[-C--:B------:R-:W-:Y:S02]  /*1e8f0*/  ISETP.GE.AND P6, PT, R4, R245.reuse, PT ;  /* 0x000000f50400720c */ /* 0x080fe40003fc6270 */
[----:B------:R-:W-:Y:S02]  /*1e900*/  ISETP.GE.AND P5, PT, R249, R245, PT ;  /* 0x000000f5f900720c */ /* 0x000fe40003fa6270 */
[----:B------:R-:W-:-:S02]  /*1e910*/  FSEL R67, R67, -INF , P0 ;  /* 0xff80000043437808 */ /* 0x000fc40000000000 */
[----:B------:R-:W-:Y:S02]  /*1e920*/  FSEL R131, R131, -INF , !P3 ;  /* 0xff80000083837808 */ /* 0x000fe40005800000 */
[----:B------:R-:W-:Y:S02]  /*1e930*/  FSEL R130, R71, -INF , !P2 ;  /* 0xff80000047827808 */ /* 0x000fe40005000000 */
[----:B------:R-:W-:Y:S02]  /*1e940*/  FMNMX3.FTZ R6, R6, R70, R66, !PT ;  /* 0x0000004606067276 */ /* 0x000fe40007810042 */
[----:B------:R-:W-:Y:S02]  /*1e950*/  FMNMX3.FTZ R7, R7, R68, R69, !PT ;  /* 0x0000004407077276 */ /* 0x000fe40007810045 */
[----:B------:R-:W-:Y:S02]  /*1e960*/  FSEL R129, R129, -INF , !P6 ;  /* 0xff80000081817808 */ /* 0x000fe40007000000 */
[----:B------:R-:W-:-:S02]  /*1e970*/  FSEL R127, R67, -INF , !P5 ;  /* 0xff800000437f7808 */ /* 0x000fc40006800000 */
[----:B------:R-:W-:Y:S02]  /*1e980*/  FMNMX3.FTZ R6, R6, R131, R130, !PT ;  /* 0x0000008306067276 */ /* 0x000fe40007810082 */
[----:B------:R-:W-:Y:S02]  /*1e990*/  FMNMX3.FTZ R4, R7, R65, R64, !PT ;  /* 0x0000004107047276 */ /* 0x000fe40007810040 */
[----:B------:R-:W-:-:S03]  /*1e9a0*/  FMNMX3.FTZ R7, R6, R129, R127, !PT ;  /* 0x0000008106077276 */ /* 0x000fc6000781007f */
[----:B------:R-:W1:Y:S04]  /*1e9b0*/  SHFL.BFLY PT, R5, R4, 0x2, 0x1f ;  /* 0x0c401f0004057f89 */ /* 0x000e6800000e0000 */
[----:B------:R-:W3:Y:S01]  /*1e9c0*/  SHFL.BFLY PT, R6, R7, 0x2, 0x1f ;  /* 0x0c401f0007067f89 */ /* 0x000ee200000e0000 */
[----:B-1----:R-:W-:Y:S02]  /*1e9d0*/  FMNMX.FTZ R5, R4, R5, !PT ;  /* 0x0000000504057209 */ /* 0x002fe40007810000 */
[----:B---3--:R-:W-:-:S03]  /*1e9e0*/  FMNMX.FTZ R4, R7, R6, !PT ;  /* 0x0000000607047209 */ /* 0x008fc60007810000 */
[----:B------:R-:W1:Y:S04]  /*1e9f0*/  SHFL.BFLY PT, R71, R5, 0x1, 0x1f ;  /* 0x0c201f0005477f89 */ /* 0x000e6800000e0000 */
[----:B------:R-:W3:Y:S01]  /*1ea00*/  SHFL.BFLY PT, R67, R4, 0x1, 0x1f ;  /* 0x0c201f0004437f89 */ /* 0x000ee200000e0000 */
[----:B------:R-:W4:Y:S01]  /*1ea10*/  S2UR UR4, SR_CgaCtaId ;  /* 0x00000000000479c3 */ /* 0x000f220000008800 */
[----:B-1----:R-:W-:Y:S02]  /*1ea20*/  FMNMX.FTZ R71, R5, R71, !PT ;  /* 0x0000004705477209 */ /* 0x002fe40007810000 */
[----:B---3--:R-:W-:Y:S02]  /*1ea30*/  FMNMX.FTZ R67, R4, R67, !PT ;  /* 0x0000004304437209 */ /* 0x008fe40007810000 */
[----:B------:R-:W-:-:S02]  /*1ea40*/  FSETP.NEU.FTZ.AND P1, PT, R71, -INF , PT ;  /* 0xff8000004700780b */ /* 0x000fc40003f3d000 */
[----:B------:R-:W-:Y:S01]  /*1ea50*/  FSETP.NEU.FTZ.AND P0, PT, R67, -INF , PT ;  /* 0xff8000004300780b */ /* 0x000fe20003f1d000 */
[----:B--2---:R-:W-:Y:S01]  /*1ea60*/  FMUL.FTZ R122, R109, R67 ;  /* 0x000000436d7a7220 */ /* 0x004fe20000410000 */
[----:B------:R-:W-:-:S04]  /*1ea70*/  FSEL R4, R71, RZ, P1 ;  /* 0x000000ff47047208 */ /* 0x000fc80000800000 */
[----:B------:R-:W-:Y:S01]  /*1ea80*/  FSEL R122, R122, RZ, P0 ;  /* 0x000000ff7a7a7208 */ /* 0x000fe20000000000 */
[----:B------:R-:W-:-:S04]  /*1ea90*/  FADD.FTZ R4, R2, -R4 ;  /* 0x8000000402047221 */ /* 0x000fc80000010000 */
[----:B------:R-:W-:Y:S01]  /*1eaa0*/  FFMA.FTZ R171, R171, R109, -R122 ;  /* 0x0000006dabab7223 */ /* 0x000fe2000001087a */
[----:B------:R-:W-:Y:S01]  /*1eab0*/  FMUL.FTZ R4, R109, R4 ;  /* 0x000000046d047220 */ /* 0x000fe20000410000 */
[----:B------:R-:W-:Y:S01]  /*1eac0*/  LOP3.LUT R166, R3, 0x200, R166, 0xf8, !PT ;  /* 0x0000020003a67812 */ /* 0x000fe200078ef8a6 */
[----:B------:R-:W-:Y:S01]  /*1ead0*/  FMUL.FTZ R128, R109, R71 ;  /* 0x000000476d807220 */ /* 0x000fe20000410000 */
[----:B------:R-:W-:Y:S01]  /*1eae0*/  MUFU.EX2 R3, R171 ;  /* 0x000000ab00037308 */ /* 0x000fe20000000800 */
[----:B------:R-:W-:Y:S02]  /*1eaf0*/  UMOV UR5, 0x400 ;  /* 0x0000040000057882 */ /* 0x000fe40000000000 */
[----:B----4-:R-:W-:-:S05]  /*1eb00*/  ULEA UR4, UR4, UR5, 0x18 ;  /* 0x0000000504047291 */ /* 0x010fca000f8ec0ff */
[----:B------:R-:W1:Y:S01]  /*1eb10*/  MUFU.EX2 R171, R4 ;  /* 0x0000000400ab7308 */ /* 0x000e620000000800 */
[----:B------:R-:W-:Y:S02]  /*1eb20*/  FSEL R128, R128, RZ, P1 ;  /* 0x000000ff80807208 */ /* 0x000fe40000800000 */
[----:B------:R-:W-:Y:S02]  /*1eb30*/  R2P PR, R167, 0x6 ;  /* 0x00000006a7007804 */ /* 0x000fe40000000000 */
[----:B------:R-:W-:Y:S01]  /*1eb40*/  LEA R166, R166, UR4, 0x1 ;  /* 0x00000004a6a67c11 */ /* 0x000fe2000f8e08ff */
[----:B------:R-:W-:-:S04]  /*1eb50*/  IMAD.MOV.U32 R28, RZ, RZ, 0x20 ;  /* 0x00000020ff1c7424 */ /* 0x000fc800078e00ff */
[----:B------:R-:W-:Y:S01]  /*1eb60*/  VIADD R20, R166, 0xa000 ;  /* 0x0000a000a6147836 */ /* 0x000fe20000000000 */
[----:B------:R-:W-:Y:S01]  /*1eb70*/  FSEL R5, R67, RZ, P0 ;  /* 0x000000ff43057208 */ /* 0x000fe20000000000 */
[----:B------:R-:W-:Y:S01]  /*1eb80*/  FFMA.FTZ R75, R168, R109, -R122 ;  /* 0x0000006da84b7223 */ /* 0x000fe2000001087a */
[-C--:B-1----:R-:W-:Y:S01]  /*1eb90*/  FMUL.FTZ R12, R160, R171.reuse ;  /* 0x000000aba00c7220 */ /* 0x082fe20000410000 */
[----:B------:R-:W-:Y:S02]  /*1eba0*/  VIADD R160, R166, 0xa040 ;  /* 0x0000a040a6a07836 */ /* 0x000fe40000000000 */
[----:B------:R-:W-:Y:S01]  /*1ebb0*/  FMUL.FTZ R24, R152, R171 ;  /* 0x000000ab98187220 */ /* 0x000fe20000410000 */
[----:B------:R-:W-:Y:S01]  /*1ebc0*/  @P2 VIADD R160, R20, 0xffffffc0 ;  /* 0xffffffc014a02836 */ /* 0x000fe20000000000 */
[----:B------:R-:W-:Y:S01]  /*1ebd0*/  SEL R28, R28, 0xffffffe0, !P1 ;  /* 0xffffffe01c1c7807 */ /* 0x000fe20004800000 */
[----:B------:R-:W-:Y:S01]  /*1ebe0*/  FADD.FTZ R5, R0, -R5 ;  /* 0x8000000500057221 */ /* 0x000fe20000010000 */
[----:B------:R-:W-:Y:S04]  /*1ebf0*/  LDSM.16.MT88.4 R16, [R166+0xa000] ;  /* 0x00a00000a610783b */ /* 0x000fe80000004200 */
[----:B------:R-:W1:Y:S01]  /*1ec00*/  LDSM.16.MT88.4 R20, [R160] ;  /* 0x00000000a014783b */ /* 0x000e620000004200 */
[----:B------:R-:W-:-:S02]  /*1ec10*/  IMAD.IADD R0, R166, 0x1, R28 ;  /* 0x00000001a6007824 */ /* 0x000fc400078e021c */
[----:B------:R-:W-:Y:S02]  /*1ec20*/  IMAD.IADD R152, R28, 0x1, R160 ;  /* 0x000000011c987824 */ /* 0x000fe400078e02a0 */
[----:B------:R-:W-:Y:S01]  /*1ec30*/  FMUL.FTZ R168, R109, R5 ;  /* 0x000000056da87220 */ /* 0x000fe20000410000 */
[-CC-:B------:R-:W-:Y:S01]  /*1ec40*/  FFMA.FTZ R126, R222, R109.reuse, -R128.reuse ;  /* 0x0000006dde7e7223 */ /* 0x180fe20000010880 */
[----:B------:R-:W2:Y:S01]  /*1ec50*/  LDSM.16.MT88.4 R4, [R0+0xa000] ;  /* 0x00a000000004783b */ /* 0x000ea20000004200 */
[-CC-:B------:R-:W-:Y:S01]  /*1ec60*/  FFMA.FTZ R125, R248, R109.reuse, -R128.reuse ;  /* 0x0000006df87d7223 */ /* 0x180fe20000010880 */
[-CC-:B------:R-:W-:Y:S01]  /*1ec70*/  FFMA.FTZ R124, R231, R109.reuse, -R128.reuse ;  /* 0x0000006de77c7223 */ /* 0x180fe20000010880 */
[-C--:B------:R-:W-:Y:S01]  /*1ec80*/  FFMA.FTZ R123, R223, R109.reuse, -R128 ;  /* 0x0000006ddf7b7223 */ /* 0x080fe20000010880 */
[-CC-:B------:R-:W-:Y:S01]  /*1ec90*/  FFMA.FTZ R74, R218, R109.reuse, -R122.reuse ;  /* 0x0000006dda4a7223 */ /* 0x180fe2000001087a */
[----:B------:R-:W3:Y:S01]  /*1eca0*/  LDSM.16.MT88.4 R28, [R152] ;  /* 0x00000000981c783b */ /* 0x000ee20000004200 */
[----:B------:R-:W-:Y:S01]  /*1ecb0*/  FFMA.FTZ R219, R219, R109, -R122 ;  /* 0x0000006ddbdb7223 */ /* 0x000fe2000001087a */
[----:B------:R-:W-:Y:S01]  /*1ecc0*/  MUFU.EX2 R126, R126 ;  /* 0x0000007e007e7308 */ /* 0x000fe20000000800 */
[-C--:B------:R-:W-:Y:S01]  /*1ecd0*/  FMUL.FTZ R32, R144, R171.reuse ;  /* 0x000000ab90207220 */ /* 0x080fe20000410000 */
[-C--:B------:R-:W-:Y:S01]  /*1ece0*/  FMUL.FTZ R33, R145, R171.reuse ;  /* 0x000000ab91217220 */ /* 0x080fe20000410000 */
[-C--:B------:R-:W-:Y:S01]  /*1ecf0*/  FMUL.FTZ R140, R140, R171.reuse ;  /* 0x000000ab8c8c7220 */ /* 0x080fe20000410000 */
[----:B------:R-:W-:Y:S01]  /*1ed00*/  FMUL.FTZ R141, R141, R171 ;  /* 0x000000ab8d8d7220 */ /* 0x000fe20000410000 */
[-C--:B------:R-:W-:Y:S01]  /*1ed10*/  FFMA.FTZ R50, R50, R109.reuse, -R128 ;  /* 0x0000006d32327223 */ /* 0x080fe20000010880 */
[----:B------:R-:W-:Y:S01]  /*1ed20*/  FFMA.FTZ R48, R48, R109, -R122 ;  /* 0x0000006d30307223 */ /* 0x000fe2000001087a */
[-C--:B------:R-:W-:Y:S01]  /*1ed30*/  FMUL.FTZ R25, R153, R171.reuse ;  /* 0x000000ab99197220 */ /* 0x080fe20000410000 */
[----:B------:R-:W4:Y:S01]  /*1ed40*/  MUFU.EX2 R125, R125 ;  /* 0x0000007d007d7308 */ /* 0x000f220000000800 */
[-C--:B------:R-:W-:Y:S01]  /*1ed50*/  FMUL.FTZ R13, R161, R171.reuse ;  /* 0x000000aba10d7220 */ /* 0x080fe20000410000 */
[-C--:B------:R-:W-:Y:S01]  /*1ed60*/  FMUL.FTZ R156, R156, R171.reuse ;  /* 0x000000ab9c9c7220 */ /* 0x080fe20000410000 */
[-C--:B------:R-:W-:Y:S01]  /*1ed70*/  FMUL.FTZ R157, R157, R171.reuse ;  /* 0x000000ab9d9d7220 */ /* 0x080fe20000410000 */
[-C--:B------:R-:W-:Y:S01]  /*1ed80*/  FMUL.FTZ R148, R148, R171.reuse ;  /* 0x000000ab94947220 */ /* 0x080fe20000410000 */
[-C--:B------:R-:W-:Y:S01]  /*1ed90*/  FMUL.FTZ R149, R149, R171.reuse ;  /* 0x000000ab95957220 */ /* 0x080fe20000410000 */
[----:B------:R-:W5:Y:S02]  /*1eda0*/  LDSM.16.MT88.4 R36, [R166+0xa800] ;  /* 0x00a80000a624783b */ /* 0x000f640000004200 */
[----:B------:R-:W-:Y:S01]  /*1edb0*/  MUFU.EX2 R124, R124 ;  /* 0x0000007c007c7308 */ /* 0x000fe20000000800 */
[-C--:B------:R-:W-:Y:S01]  /*1edc0*/  FMUL.FTZ R132, R132, R171.reuse ;  /* 0x000000ab84847220 */ /* 0x080fe20000410000 */
[----:B------:R-:W-:Y:S01]  /*1edd0*/  FMUL.FTZ R133, R133, R171 ;  /* 0x000000ab85857220 */ /* 0x000fe20000410000 */
[-C--:B------:R-:W-:Y:S01]  /*1ede0*/  FFMA.FTZ R55, R55, R109.reuse, -R128 ;  /* 0x0000006d37377223 */ /* 0x080fe20000010880 */
[----:B------:R-:W-:Y:S01]  /*1edf0*/  FFMA.FTZ R58, R58, R109, -R122 ;  /* 0x0000006d3a3a7223 */ /* 0x000fe2000001087a */
[----:B------:R-:W-:Y:S03]  /*1ee00*/  LDSM.16.MT88.4 R40, [R0+0xa800] ;  /* 0x00a800000028783b */ /* 0x000fe60000004200 */
[----:B------:R-:W1:Y:S08]  /*1ee10*/  MUFU.EX2 R123, R123 ;  /* 0x0000007b007b7308 */ /* 0x000e700000000800 */
[----:B------:R-:W-:Y:S08]  /*1ee20*/  MUFU.EX2 R75, R75 ;  /* 0x0000004b004b7308 */ /* 0x000ff00000000800 */
[----:B------:R-:W2:Y:S08]  /*1ee30*/  MUFU.EX2 R74, R74 ;  /* 0x0000004a004a7308 */ /* 0x000eb00000000800 */
[----:B------:R-:W3:Y:S08]  /*1ee40*/  MUFU.EX2 R2, R219 ;  /* 0x000000db00027308 */ /* 0x000ef00000000800 */
[----:B------:R-:W5:Y:S01]  /*1ee50*/  MUFU.EX2 R168, R168 ;  /* 0x000000a800a87308 */ /* 0x000f620000000800 */
[----:B----4-:R-:W-:-:S02]  /*1ee60*/  F2FP.BF16.F32.PACK_AB R8, R125, R126 ;  /* 0x0000007e7d08723e */ /* 0x010fc400000010ff */
[----:B-1----:R-:W-:Y:S02]  /*1ee70*/  F2FP.BF16.F32.PACK_AB R10, R123, R124 ;  /* 0x0000007c7b0a723e */ /* 0x002fe400000010ff */
[----:B--2---:R-:W-:Y:S02]  /*1ee80*/  F2FP.BF16.F32.PACK_AB R9, R74, R75 ;  /* 0x0000004b4a09723e */ /* 0x004fe400000010ff */
[----:B---3--:R-:W-:Y:S01]  /*1ee90*/  F2FP.BF16.F32.PACK_AB R11, R2, R3 ;  /* 0x00000003020b723e */ /* 0x008fe200000010ff */
[-C--:B-----5:R-:W-:Y:S01]  /*1eea0*/  FMUL.FTZ R34, R146, R168.reuse ;  /* 0x000000a892227220 */ /* 0x0a0fe20000410000 */
[-C--:B------:R-:W-:Y:S01]  /*1eeb0*/  FMUL.FTZ R35, R147, R168.reuse ;  /* 0x000000a893237220 */ /* 0x080fe20000410000 */
[-C--:B------:R-:W-:Y:S01]  /*1eec0*/  FMUL.FTZ R142, R142, R168.reuse ;  /* 0x000000a88e8e7220 */ /* 0x080fe20000410000 */
[-C--:B------:R-:W-:Y:S01]  /*1eed0*/  FMUL.FTZ R143, R143, R168.reuse ;  /* 0x000000a88f8f7220 */ /* 0x080fe20000410000 */
[-C--:B------:R-:W-:Y:S01]  /*1eee0*/  FMUL.FTZ R26, R154, R168.reuse ;  /* 0x000000a89a1a7220 */ /* 0x080fe20000410000 */
[-C--:B------:R-:W-:Y:S01]  /*1eef0*/  FMUL.FTZ R14, R162, R168.reuse ;  /* 0x000000a8a20e7220 */ /* 0x080fe20000410000 */
[----:B------:R-:W-:-:S02]  /*1ef00*/  FMUL.FTZ R15, R163, R168 ;  /* 0x000000a8a30f7220 */ /* 0x000fc40000410000 */
[C---:B------:R-:W-:Y:S01]  /*1ef10*/  HMMA.16816.F32.BF16 R32, R8.reuse, R20, R32 ;  /* 0x000000140820723c */ /* 0x040fe20000041820 */
[-C--:B------:R-:W-:Y:S01]  /*1ef20*/  FMUL.FTZ R27, R155, R168.reuse ;  /* 0x000000a89b1b7220 */ /* 0x080fe20000410000 */
[----:B------:R1:W-:Y:S01]  /*1ef30*/  MUFU.EX2 R153, R50 ;  /* 0x0000003200997308 */ /* 0x0003e20000000800 */
[----:B------:R-:W-:Y:S01]  /*1ef40*/  FFMA.FTZ R154, R49, R109, -R128 ;  /* 0x0000006d319a7223 */ /* 0x000fe20000010880 */
[-C--:B------:R-:W-:Y:S01]  /*1ef50*/  FMUL.FTZ R158, R158, R168.reuse ;  /* 0x000000a89e9e7220 */ /* 0x080fe20000410000 */
[-C--:B------:R-:W-:Y:S01]  /*1ef60*/  FMUL.FTZ R159, R159, R168.reuse ;  /* 0x000000a89f9f7220 */ /* 0x080fe20000410000 */
[-C--:B------:R-:W-:Y:S02]  /*1ef70*/  FMUL.FTZ R150, R150, R168.reuse ;  /* 0x000000a896967220 */ /* 0x080fe40000410000 */
[C---:B------:R-:W-:Y:S01]  /*1ef80*/  HMMA.16816.F32.BF16 R20, R8.reuse, R22, R140 ;  /* 0x000000160814723c */ /* 0x040fe2000004188c */
[-C--:B------:R-:W-:Y:S01]  /*1ef90*/  FMUL.FTZ R151, R151, R168.reuse ;  /* 0x000000a897977220 */ /* 0x080fe20000410000 */
[----:B------:R2:W-:Y:S01]  /*1efa0*/  MUFU.EX2 R140, R48 ;  /* 0x00000030008c7308 */ /* 0x0005e20000000800 */
[-C--:B------:R-:W-:Y:S01]  /*1efb0*/  FMUL.FTZ R49, R137, R171.reuse ;  /* 0x000000ab89317220 */ /* 0x080fe20000410000 */
[-C--:B------:R-:W-:Y:S01]  /*1efc0*/  FMUL.FTZ R51, R139, R168.reuse ;  /* 0x000000a88b337220 */ /* 0x080fe20000410000 */
[-C--:B------:R-:W-:Y:S01]  /*1efd0*/  FMUL.FTZ R134, R134, R168.reuse ;  /* 0x000000a886867220 */ /* 0x080fe20000410000 */
[-C--:B------:R-:W-:Y:S01]  /*1efe0*/  FMUL.FTZ R135, R135, R168.reuse ;  /* 0x000000a887877220 */ /* 0x080fe20000410000 */
[----:B-1----:R-:W-:Y:S01]  /*1eff0*/  FMUL.FTZ R50, R138, R168 ;  /* 0x000000a88a327220 */ /* 0x002fe20000410000 */
[----:B------:R-:W-:Y:S01]  /*1f000*/  HMMA.16816.F32.BF16 R12, R8, R16, R12 ;  /* 0x00000010080c723c */ /* 0x000fe2000004180c */
[----:B--2---:R-:W-:-:S07]  /*1f010*/  FMUL.FTZ R48, R136, R171 ;  /* 0x000000ab88307220 */ /* 0x004fce0000410000 */
[----:B------:R-:W-:Y:S01]  /*1f020*/  HMMA.16816.F32.BF16 R24, R8, R4, R24 ;  /* 0x000000040818723c */ /* 0x000fe20000041818 */
[-C--:B------:R-:W-:Y:S01]  /*1f030*/  FFMA.FTZ R161, R59, R109.reuse, -R128 ;  /* 0x0000006d3ba17223 */ /* 0x080fe20000010880 */
[-CC-:B------:R-:W-:Y:S01]  /*1f040*/  FFMA.FTZ R144, R54, R109.reuse, -R122.reuse ;  /* 0x0000006d36907223 */ /* 0x180fe2000001087a */
[----:B------:R-:W-:-:S05]  /*1f050*/  FFMA.FTZ R136, R53, R109, -R122 ;  /* 0x0000006d35887223 */ /* 0x000fca000001087a */
[C---:B------:R-:W-:Y:S08]  /*1f060*/  HMMA.16816.F32.BF16 R16, R8.reuse, R18, R156 ;  /* 0x000000120810723c */ /* 0x040ff0000004189c */
[C---:B------:R-:W-:Y:S08]  /*1f070*/  HMMA.16816.F32.BF16 R4, R8.reuse, R6, R148 ;  /* 0x000000060804723c */ /* 0x040ff00000041894 */
[C---:B------:R-:W-:Y:S08]  /*1f080*/  HMMA.16816.F32.BF16 R48, R8.reuse, R28, R48 ;  /* 0x0000001c0830723c */ /* 0x040ff00000041830 */
[----:B------:R-:W-:Y:S01]  /*1f090*/  HMMA.16816.F32.BF16 R8, R8, R30, R132 ;  /* 0x0000001e0808723c */ /* 0x000fe20000041884 */
[----:B------:R-:W1:Y:S01]  /*1f0a0*/  LDSM.16.MT88.4 R28, [R160+0x800] ;  /* 0x00080000a01c783b */ /* 0x000e620000004200 */
[----:B------:R-:W-:Y:S08]  /*1f0b0*/  MUFU.EX2 R161, R161 ;  /* 0x000000a100a17308 */ /* 0x000ff00000000800 */
[----:B------:R-:W-:Y:S08]  /*1f0c0*/  MUFU.EX2 R156, R55 ;  /* 0x00000037009c7308 */ /* 0x000ff00000000800 */
[----:B------:R-:W2:Y:S08]  /*1f0d0*/  MUFU.EX2 R154, R154 ;  /* 0x0000009a009a7308 */ /* 0x000eb00000000800 */
[----:B------:R3:W-:Y:S08]  /*1f0e0*/  MUFU.EX2 R148, R58 ;  /* 0x0000003a00947308 */ /* 0x0007f00000000800 */
[----:B------:R-:W4:Y:S08]  /*1f0f0*/  MUFU.EX2 R144, R144 ;  /* 0x0000009000907308 */ /* 0x000f300000000800 */
[----:B------:R-:W5:Y:S01]  /*1f100*/  MUFU.EX2 R136, R136 ;  /* 0x0000008800887308 */ /* 0x000f620000000800 */
[-CC-:B------:R-:W-:Y:S01]  /*1f110*/  FFMA.FTZ R52, R52, R109.reuse, -R128.reuse ;  /* 0x0000006d34347223 */ /* 0x180fe20000010880 */
[-CC-:B------:R-:W-:Y:S01]  /*1f120*/  FFMA.FTZ R132, R57, R109.reuse, -R128.reuse ;  /* 0x0000006d39847223 */ /* 0x180fe20000010880 */
[----:B------:R-:W-:Y:S01]  /*1f130*/  FFMA.FTZ R134, R56, R109, -R128 ;  /* 0x0000006d38867223 */ /* 0x000fe20000010880 */
[----:B--2---:R-:W-:Y:S01]  /*1f140*/  F2FP.BF16.F32.PACK_AB R54, R154, R153 ;  /* 0x000000999a36723e */ /* 0x004fe200000010ff */
[----:B---3--:R-:W2:Y:S03]  /*1f150*/  LDSM.16.MT88.4 R56, [R152+0x800] ;  /* 0x000800009838783b */ /* 0x008ea60000004200 */
[----:B------:R3:W-:Y:S01]  /*1f160*/  MUFU.EX2 R133, R52 ;  /* 0x0000003400857308 */ /* 0x0007e20000000800 */
[----:B----4-:R-:W-:-:S02]  /*1f170*/  F2FP.BF16.F32.PACK_AB R53, R144, R148 ;  /* 0x000000949035723e */ /* 0x010fc400000010ff */
[----:B-----5:R-:W-:Y:S02]  /*1f180*/  F2FP.BF16.F32.PACK_AB R55, R136, R140 ;  /* 0x0000008c8837723e */ /* 0x020fe400000010ff */
[----:B---3--:R-:W-:-:S07]  /*1f190*/  F2FP.BF16.F32.PACK_AB R52, R156, R161 ;  /* 0x000000a19c34723e */ /* 0x008fce00000010ff */
[C---:B------:R-:W-:Y:S08]  /*1f1a0*/  HMMA.16816.F32.BF16 R12, R52.reuse, R36, R12 ;  /* 0x00000024340c723c */ /* 0x040ff0000004180c */
[----:B------:R-:W-:Y:S01]  /*1f1b0*/  HMMA.16816.F32.BF16 R16, R52, R38, R16 ;  /* 0x000000263410723c */ /* 0x000fe20000041810 */
[----:B------:R-:W3:Y:S01]  /*1f1c0*/  LDSM.16.MT88.4 R36, [R166+0xb000] ;  /* 0x00b00000a624783b */ /* 0x000ee20000004200 */
[-C--:B------:R-:W-:Y:S01]  /*1f1d0*/  FFMA.FTZ R135, R217, R109.reuse, -R128 ;  /* 0x0000006dd9877223 */ /* 0x080fe20000010880 */
[-CC-:B------:R-:W-:Y:S01]  /*1f1e0*/  FFMA.FTZ R137, R216, R109.reuse, -R122.reuse ;  /* 0x0000006dd8897223 */ /* 0x180fe2000001087a */
[-CC-:B------:R-:W-:Y:S01]  /*1f1f0*/  FFMA.FTZ R138, R215, R109.reuse, -R122.reuse ;  /* 0x0000006dd78a7223 */ /* 0x180fe2000001087a */
[----:B------:R-:W-:-:S03]  /*1f200*/  FFMA.FTZ R139, R214, R109, -R122 ;  /* 0x0000006dd68b7223 */ /* 0x000fc6000001087a */
[----:B-1----:R-:W-:Y:S01]  /*1f210*/  HMMA.16816.F32.BF16 R32, R52, R28, R32 ;  /* 0x0000001c3420723c */ /* 0x002fe20000041820 */
[----:B------:R-:W-:-:S07]  /*1f220*/  FFMA.FTZ R141, R213, R109, -R122 ;  /* 0x0000006dd58d7223 */ /* 0x000fce000001087a */
[C---:B------:R-:W-:Y:S01]  /*1f230*/  HMMA.16816.F32.BF16 R20, R52.reuse, R30, R20 ;  /* 0x0000001e3414723c */ /* 0x040fe20000041814 */
[----:B------:R-:W1:Y:S01]  /*1f240*/  LDSM.16.MT88.4 R28, [R160+0x1000] ;  /* 0x00100000a01c783b */ /* 0x000e620000004200 */
[----:B------:R-:W4:Y:S06]  /*1f250*/  MUFU.EX2 R132, R132 ;  /* 0x0000008400847308 */ /* 0x000f2c0000000800 */
[C---:B------:R-:W-:Y:S02]  /*1f260*/  HMMA.16816.F32.BF16 R24, R52.reuse, R40, R24 ;  /* 0x000000283418723c */ /* 0x040fe40000041818 */
[----:B------:R-:W-:Y:S06]  /*1f270*/  MUFU.EX2 R134, R134 ;  /* 0x0000008600867308 */ /* 0x000fec0000000800 */
[C---:B------:R-:W-:Y:S01]  /*1f280*/  HMMA.16816.F32.BF16 R4, R52.reuse, R42, R4 ;  /* 0x0000002a3404723c */ /* 0x040fe20000041804 */
[----:B------:R-:W5:Y:S01]  /*1f290*/  LDSM.16.MT88.4 R40, [R0+0xb000] ;  /* 0x00b000000028783b */ /* 0x000f620000004200 */
[----:B------:R-:W3:Y:S08]  /*1f2a0*/  MUFU.EX2 R135, R135 ;  /* 0x0000008700877308 */ /* 0x000ef00000000800 */
[----:B------:R-:W-:Y:S08]  /*1f2b0*/  MUFU.EX2 R137, R137 ;  /* 0x0000008900897308 */ /* 0x000ff00000000800 */
[----:B------:R-:W1:Y:S08]  /*1f2c0*/  MUFU.EX2 R138, R138 ;  /* 0x0000008a008a7308 */ /* 0x000e700000000800 */
[----:B------:R-:W-:Y:S08]  /*1f2d0*/  MUFU.EX2 R139, R139 ;  /* 0x0000008b008b7308 */ /* 0x000ff00000000800 */
[----:B------:R-:W5:Y:S01]  /*1f2e0*/  MUFU.EX2 R141, R141 ;  /* 0x0000008d008d7308 */ /* 0x000f620000000800 */
[C---:B--2---:R-:W-:Y:S08]  /*1f2f0*/  HMMA.16816.F32.BF16 R48, R52.reuse, R56, R48 ;  /* 0x000000383430723c */ /* 0x044ff00000041830 */
[----:B------:R-:W-:Y:S01]  /*1f300*/  HMMA.16816.F32.BF16 R8, R52, R58, R8 ;  /* 0x0000003a3408723c */ /* 0x000fe20000041808 */
[----:B----4-:R-:W-:Y:S01]  /*1f310*/  F2FP.BF16.F32.PACK_AB R52, R132, R133 ;  /* 0x000000858434723e */ /* 0x010fe200000010ff */
[----:B------:R-:W2:Y:S01]  /*1f320*/  LDSM.16.MT88.4 R56, [R152+0x1000] ;  /* 0x001000009838783b */ /* 0x000ea20000004200 */
[----:B---3--:R-:W-:-:S02]  /*1f330*/  F2FP.BF16.F32.PACK_AB R54, R135, R134 ;  /* 0x000000868736723e */ /* 0x008fc400000010ff */
[----:B-1----:R-:W-:Y:S02]  /*1f340*/  F2FP.BF16.F32.PACK_AB R53, R138, R137 ;  /* 0x000000898a35723e */ /* 0x002fe400000010ff */
[----:B-----5:R-:W-:-:S07]  /*1f350*/  F2FP.BF16.F32.PACK_AB R55, R141, R139 ;  /* 0x0000008b8d37723e */ /* 0x020fce00000010ff */
        /* <DEDUP_REMOVED lines=13> */
[----:B------:R-:W3:Y:S01]  /*1f430*/  LDSM.16.MT88.4 R28, [R160+0x1800] ;  /* 0x00180000a01c783b */ /* 0x000ee20000004200 */
[----:B------:R-:W-:Y:S06]  /*1f440*/  MUFU.EX2 R143, R143 ;  /* 0x0000008f008f7308 */ /* 0x000fec0000000800 */
[C---:B------:R-:W-:Y:S02]  /*1f450*/  HMMA.16816.F32.BF16 R24, R52.reuse, R40, R24 ;  /* 0x000000283418723c */ /* 0x040fe40000041818 */
[----:B------:R-:W4:Y:S06]  /*1f460*/  MUFU.EX2 R142, R142 ;  /* 0x0000008e008e7308 */ /* 0x000f2c0000000800 */
[C---:B------:R-:W-:Y:S01]  /*1f470*/  HMMA.16816.F32.BF16 R4, R52.reuse, R42, R4 ;  /* 0x0000002a3404723c */ /* 0x040fe20000041804 */
[----:B------:R-:W5:Y:S01]  /*1f480*/  LDSM.16.MT88.4 R40, [R0+0xb800] ;  /* 0x00b800000028783b */ /* 0x000f620000004200 */
[----:B------:R-:W-:Y:S08]  /*1f490*/  MUFU.EX2 R145, R145 ;  /* 0x0000009100917308 */ /* 0x000ff00000000800 */
[----:B------:R-:W1:Y:S08]  /*1f4a0*/  MUFU.EX2 R146, R146 ;  /* 0x0000009200927308 */ /* 0x000e700000000800 */
[----:B------:R-:W-:Y:S08]  /*1f4b0*/  MUFU.EX2 R147, R147 ;  /* 0x0000009300937308 */ /* 0x000ff00000000800 */
[----:B------:R-:W3:Y:S08]  /*1f4c0*/  MUFU.EX2 R149, R149 ;  /* 0x0000009500957308 */ /* 0x000ef00000000800 */
[----:B------:R-:W-:Y:S08]  /*1f4d0*/  MUFU.EX2 R150, R150 ;  /* 0x0000009600967308 */ /* 0x000ff00000000800 */
[----:B------:R-:W5:Y:S01]  /*1f4e0*/  MUFU.EX2 R151, R151 ;  /* 0x0000009700977308 */ /* 0x000f620000000800 */
[C---:B--2---:R-:W-:Y:S08]  /*1f4f0*/  HMMA.16816.F32.BF16 R48, R52.reuse, R56, R48 ;  /* 0x000000383430723c */ /* 0x044ff00000041830 */
[----:B------:R-:W-:Y:S01]  /*1f500*/  HMMA.16816.F32.BF16 R8, R52, R58, R8 ;  /* 0x0000003a3408723c */ /* 0x000fe20000041808 */
[----:B----4-:R-:W-:Y:S01]  /*1f510*/  F2FP.BF16.F32.PACK_AB R52, R142, R143 ;  /* 0x0000008f8e34723e */ /* 0x010fe200000010ff */
[----:B------:R-:W2:Y:S01]  /*1f520*/  LDSM.16.MT88.4 R56, [R152+0x1800] ;  /* 0x001800009838783b */ /* 0x000ea20000004200 */
[----:B-1----:R-:W-:-:S02]  /*1f530*/  F2FP.BF16.F32.PACK_AB R54, R146, R145 ;  /* 0x000000919236723e */ /* 0x002fc400000010ff */
[----:B---3--:R-:W-:Y:S02]  /*1f540*/  F2FP.BF16.F32.PACK_AB R53, R149, R147 ;  /* 0x000000939535723e */ /* 0x008fe400000010ff */
        /* <DEDUP_REMOVED lines=261> */
[-C--:B------:R-:W-:Y:S01]  /*205a0*/  FFMA.FTZ R92, R95, R109.reuse, -R128 ;  /* 0x0000006d5f5c7223 */ /* 0x080fe20000010880 */
[-C--:B------:R-:W-:Y:S01]  /*205b0*/  FFMA.FTZ R95, R93, R109.reuse, -R122 ;  /* 0x0000006d5d5f7223 */ /* 0x080fe2000001087a */
[----:B------:R-:W-:-:S03]  /*205c0*/  FFMA.FTZ R88, R88, R109, -R128 ;  /* 0x0000006d58587223 */ /* 0x000fc60000010880 */
[----:B------:R-:W-:Y:S01]  /*205d0*/  HMMA.16816.F32.BF16 R32, R52, R28, R32 ;  /* 0x0000001c3420723c */ /* 0x000fe20000041820 */
[-C--:B------:R-:W-:Y:S01]  /*205e0*/  FFMA.FTZ R91, R91, R109.reuse, -R128 ;  /* 0x0000006d5b5b7223 */ /* 0x080fe20000010880 */
[-CC-:B------:R-:W-:Y:S01]  /*205f0*/  FFMA.FTZ R93, R94, R109.reuse, -R122.reuse ;  /* 0x0000006d5e5d7223 */ /* 0x180fe2000001087a */
[-CC-:B------:R-:W-:Y:S01]  /*20600*/  FFMA.FTZ R89, R89, R109.reuse, -R122.reuse ;  /* 0x0000006d59597223 */ /* 0x180fe2000001087a */
[----:B------:R-:W-:-:S04]  /*20610*/  FFMA.FTZ R90, R90, R109, -R122 ;  /* 0x0000006d5a5a7223 */ /* 0x000fc8000001087a */
[C---:B------:R-:W-:Y:S01]  /*20620*/  HMMA.16816.F32.BF16 R20, R52.reuse, R30, R20 ;  /* 0x0000001e3414723c */ /* 0x040fe20000041814 */
[----:B------:R-:W3:Y:S01]  /*20630*/  LDSM.16.MT88.4 R28, [R0+0x10000] ;  /* 0x01000000001c783b */ /* 0x000ee20000004200 */
[----:B------:R-:W-:Y:S01]  /*20640*/  FFMA.FTZ R126, R251, R171, R126 ;  /* 0x000000abfb7e7223 */ /* 0x000fe2000001007e */
[----:B------:R-:W-:Y:S01]  /*20650*/  FFMA.FTZ R75, R250, R168, R75 ;  /* 0x000000a8fa4b7223 */ /* 0x000fe2000001004b */
[----:B------:R-:W-:Y:S02]  /*20660*/  MUFU.EX2 R199, R199 ;  /* 0x000000c700c77308 */ /* 0x000fe40000000800 */
[----:B------:R-:W-:Y:S01]  /*20670*/  FADD.FTZ R126, R125, R126 ;  /* 0x0000007e7d7e7221 */ /* 0x000fe20000010000 */
[----:B------:R-:W-:Y:S01]  /*20680*/  FADD.FTZ R74, R74, R75 ;  /* 0x0000004b4a4a7221 */ /* 0x000fe20000010000 */
[C---:B------:R-:W-:Y:S04]  /*20690*/  HMMA.16816.F32.BF16 R24, R52.reuse, R40, R24 ;  /* 0x000000283418723c */ /* 0x040fe80000041818 */
[----:B------:R-:W4:Y:S04]  /*206a0*/  MUFU.EX2 R92, R92 ;  /* 0x0000005c005c7308 */ /* 0x000f280000000800 */
[----:B------:R-:W-:Y:S01]  /*206b0*/  HMMA.16816.F32.BF16 R4, R52, R42, R4 ;  /* 0x0000002a3404723c */ /* 0x000fe20000041804 */
[----:B------:R-:W5:Y:S03]  /*206c0*/  LDSM.16.MT88.4 R40, [R160+0x6000] ;  /* 0x00600000a028783b */ /* 0x000f660000004200 */
[----:B------:R-:W-:Y:S01]  /*206d0*/  MUFU.EX2 R88, R88 ;  /* 0x0000005800587308 */ /* 0x000fe20000000800 */
[----:B------:R-:W-:Y:S01]  /*206e0*/  FADD.FTZ R126, R124, R126 ;  /* 0x0000007e7c7e7221 */ /* 0x000fe20000010000 */
[----:B------:R-:W-:-:S06]  /*206f0*/  FADD.FTZ R74, R3, R74 ;  /* 0x0000004a034a7221 */ /* 0x000fcc0000010000 */
[----:B------:R-:W1:Y:S08]  /*20700*/  MUFU.EX2 R91, R91 ;  /* 0x0000005b005b7308 */ /* 0x000e700000000800 */
[----:B------:R-:W-:Y:S08]  /*20710*/  MUFU.EX2 R95, R95 ;  /* 0x0000005f005f7308 */ /* 0x000ff00000000800 */
[----:B------:R-:W3:Y:S08]  /*20720*/  MUFU.EX2 R93, R93 ;  /* 0x0000005d005d7308 */ /* 0x000ef00000000800 */
[----:B------:R-:W-:Y:S08]  /*20730*/  MUFU.EX2 R89, R89 ;  /* 0x0000005900597308 */ /* 0x000ff00000000800 */
[----:B------:R-:W5:Y:S01]  /*20740*/  MUFU.EX2 R90, R90 ;  /* 0x0000005a005a7308 */ /* 0x000f620000000800 */
        /* <DEDUP_REMOVED lines=8> */
[----:B----4-:R-:W-:Y:S02]  /*207d0*/  F2FP.BF16.F32.PACK_AB R52, R92, R199 ;  /* 0x000000c75c34723e */ /* 0x010fe400000010ff */
[----:B-1----:R-:W-:Y:S02]  /*207e0*/  F2FP.BF16.F32.PACK_AB R54, R91, R88 ;  /* 0x000000585b36723e */ /* 0x002fe400000010ff */
[----:B---3--:R-:W-:Y:S02]  /*207f0*/  F2FP.BF16.F32.PACK_AB R53, R93, R95 ;  /* 0x0000005f5d35723e */ /* 0x008fe400000010ff */
[----:B-----5:R-:W-:Y:S01]  /*20800*/  F2FP.BF16.F32.PACK_AB R55, R90, R89 ;  /* 0x000000595a37723e */ /* 0x020fe200000010ff */
        /* <DEDUP_REMOVED lines=33> */
[----:B------:R-:W-:Y:S02]  /*20a20*/  MUFU.EX2 R57, R57 ;  /* 0x0000003900397308 */ /* 0x000fe40000000800 */
[----:B------:R-:W-:Y:S01]  /*20a30*/  FADD.FTZ R145, R145, R135 ;  /* 0x0000008791917221 */ /* 0x000fe20000010000 */
[----:B------:R-:W-:Y:S01]  /*20a40*/  FADD.FTZ R150, R150, R141 ;  /* 0x0000008d96967221 */ /* 0x000fe20000010000 */
[----:B-1----:R-:W-:Y:S01]  /*20a50*/  HMMA.16816.F32.BF16 R48, R52, R36, R48 ;  /* 0x000000243430723c */ /* 0x002fe20000041830 */
[----:B------:R-:W-:-:S03]  /*20a60*/  FFMA.FTZ R76, R76, R109, -R128 ;  /* 0x0000006d4c4c7223 */ /* 0x000fc60000010880 */
[----:B------:R-:W1:Y:S01]  /*20a70*/  MUFU.EX2 R56, R56 ;  /* 0x0000003800387308 */ /* 0x000e620000000800 */
[----:B------:R-:W-:-:S07]  /*20a80*/  FADD.FTZ R145, R146, R145 ;  /* 0x0000009192917221 */ /* 0x000fce0000010000 */
[----:B------:R-:W-:Y:S01]  /*20a90*/  MUFU.EX2 R58, R58 ;  /* 0x0000003a003a7308 */ /* 0x000fe20000000800 */
[----:B------:R-:W-:-:S07]  /*20aa0*/  FADD.FTZ R150, R151, R150 ;  /* 0x0000009697967221 */ /* 0x000fce0000010000 */
[----:B------:R-:W4:Y:S08]  /*20ab0*/  MUFU.EX2 R59, R59 ;  /* 0x0000003b003b7308 */ /* 0x000f300000000800 */
[----:B------:R-:W-:Y:S08]  /*20ac0*/  MUFU.EX2 R3, R85 ;  /* 0x0000005500037308 */ /* 0x000ff00000000800 */
[----:B------:R-:W5:Y:S08]  /*20ad0*/  MUFU.EX2 R2, R86 ;  /* 0x0000005600027308 */ /* 0x000f700000000800 */
[----:B------:R-:W-:Y:S08]  /*20ae0*/  MUFU.EX2 R74, R74 ;  /* 0x0000004a004a7308 */ /* 0x000ff00000000800 */
[----:B------:R-:W2:Y:S01]  /*20af0*/  MUFU.EX2 R75, R75 ;  /* 0x0000004b004b7308 */ /* 0x000ea20000000800 */
[----:B------:R-:W-:Y:S01]  /*20b00*/  FADD.FTZ R157, R157, R145 ;  /* 0x000000919d9d7221 */ /* 0x000fe20000010000 */
[----:B------:R-:W-:Y:S01]  /*20b10*/  FADD.FTZ R162, R162, R150 ;  /* 0x00000096a2a27221 */ /* 0x000fe20000010000 */
[----:B------:R-:W-:Y:S01]  /*20b20*/  HMMA.16816.F32.BF16 R8, R52, R38, R8 ;  /* 0x000000263408723c */ /* 0x000fe20000041808 */
[----:B------:R-:W-:Y:S01]  /*20b30*/  FFMA.FTZ R79, R79, R109, -R128 ;  /* 0x0000006d4f4f7223 */ /* 0x000fe20000010880 */
[----:B------:R-:W-:Y:S01]  /*20b40*/  FADD.FTZ R157, R155, R157 ;  /* 0x0000009d9b9d7221 */ /* 0x000fe20000010000 */
[----:B------:R-:W-:Y:S01]  /*20b50*/  FADD.FTZ R162, R163, R162 ;  /* 0x000000a2a3a27221 */ /* 0x000fe20000010000 */
[----:B-1----:R-:W-:Y:S01]  /*20b60*/  F2FP.BF16.F32.PACK_AB R52, R56, R57 ;  /* 0x000000393834723e */ /* 0x002fe200000010ff */
[----:B------:R-:W1:Y:S01]  /*20b70*/  LDSM.16.MT88.4 R36, [R160+0x6800] ;  /* 0x00680000a024783b */ /* 0x000e620000004200 */
[----:B----4-:R-:W-:-:S02]  /*20b80*/  F2FP.BF16.F32.PACK_AB R54, R59, R58 ;  /* 0x0000003a3b36723e */ /* 0x010fc400000010ff */
[----:B-----5:R-:W-:Y:S01]  /*20b90*/  F2FP.BF16.F32.PACK_AB R53, R2, R3 ;  /* 0x000000030235723e */ /* 0x020fe200000010ff */
[----:B------:R-:W-:Y:S01]  /*20ba0*/  FADD.FTZ R158, R158, R157 ;  /* 0x0000009d9e9e7221 */ /* 0x000fe20000010000 */
[----:B------:R-:W-:Y:S01]  /*20bb0*/  FADD.FTZ R178, R178, R162 ;  /* 0x000000a2b2b27221 */ /* 0x000fe20000010000 */
[-CC-:B------:R-:W-:Y:S01]  /*20bc0*/  FFMA.FTZ R72, R72, R109.reuse, -R128.reuse ;  /* 0x0000006d48487223 */ /* 0x180fe20000010880 */
[-C--:B------:R-:W-:Y:S01]  /*20bd0*/  FFMA.FTZ R73, R73, R109.reuse, -R128 ;  /* 0x0000006d49497223 */ /* 0x080fe20000010880 */
[-C--:B------:R-:W-:Y:S01]  /*20be0*/  FFMA.FTZ R78, R78, R109.reuse, -R122 ;  /* 0x0000006d4e4e7223 */ /* 0x080fe2000001087a */
[----:B--2---:R-:W-:Y:S01]  /*20bf0*/  F2FP.BF16.F32.PACK_AB R55, R75, R74 ;  /* 0x0000004a4b37723e */ /* 0x004fe200000010ff */
[----:B------:R-:W-:Y:S01]  /*20c00*/  FADD.FTZ R158, R159, R158 ;  /* 0x0000009e9f9e7221 */ /* 0x000fe20000010000 */
[----:B------:R-:W-:Y:S01]  /*20c10*/  FADD.FTZ R178, R179, R178 ;  /* 0x000000b2b3b27221 */ /* 0x000fe20000010000 */
[-CC-:B------:R-:W-:Y:S01]  /*20c20*/  FFMA.FTZ R77, R77, R109.reuse, -R122.reuse ;  /* 0x0000006d4d4d7223 */ /* 0x180fe2000001087a */
[-CC-:B------:R-:W-:Y:S01]  /*20c30*/  FFMA.FTZ R70, R70, R109.reuse, -R122.reuse ;  /* 0x0000006d46467223 */ /* 0x180fe2000001087a */
[-C--:B------:R-:W-:Y:S01]  /*20c40*/  FFMA.FTZ R66, R66, R109.reuse, -R122 ;  /* 0x0000006d42427223 */ /* 0x080fe2000001087a */
[----:B------:R-:W-:Y:S01]  /*20c50*/  MUFU.EX2 R76, R76 ;  /* 0x0000004c004c7308 */ /* 0x000fe20000000800 */
[C---:B------:R-:W-:Y:S01]  /*20c60*/  HMMA.16816.F32.BF16 R12, R52.reuse, R28, R12 ;  /* 0x0000001c340c723c */ /* 0x040fe2000004180c */
[----:B------:R-:W-:Y:S01]  /*20c70*/  FADD.FTZ R181, R181, R158 ;  /* 0x0000009eb5b57221 */ /* 0x000fe20000010000 */
[----:B------:R-:W-:Y:S01]  /*20c80*/  FADD.FTZ R186, R186, R178 ;  /* 0x000000b2baba7221 */ /* 0x000fe20000010000 */
[----:B------:R-:W-:Y:S01]  /*20c90*/  LDSM.16.MT88.4 R156, [R166+0x11800] ;  /* 0x01180000a69c783b */ /* 0x000fe20000004200 */
[-CC-:B------:R-:W-:Y:S01]  /*20ca0*/  FFMA.FTZ R68, R68, R109.reuse, -R128.reuse ;  /* 0x0000006d44447223 */ /* 0x180fe20000010880 */
[-CC-:B------:R-:W-:Y:S01]  /*20cb0*/  FFMA.FTZ R69, R69, R109.reuse, -R128.reuse ;  /* 0x0000006d45457223 */ /* 0x180fe20000010880 */
[-C--:B------:R-:W-:Y:S01]  /*20cc0*/  FFMA.FTZ R251, R64, R109.reuse, -R128 ;  /* 0x0000006d40fb7223 */ /* 0x080fe20000010880 */
[----:B------:R-:W-:Y:S01]  /*20cd0*/  FFMA.FTZ R250, R127, R109, -R122 ;  /* 0x0000006d7ffa7223 */ /* 0x000fe2000001087a */
[----:B------:R-:W-:Y:S01]  /*20ce0*/  HMMA.16816.F32.BF16 R16, R52, R30, R16 ;  /* 0x0000001e3410723c */ /* 0x000fe20000041810 */
[----:B------:R-:W2:Y:S01]  /*20cf0*/  LDSM.16.MT88.4 R28, [R152+0x6800] ;  /* 0x00680000981c783b */ /* 0x000ea20000004200 */
[----:B------:R-:W-:Y:S01]  /*20d00*/  FADD.FTZ R181, R180, R181 ;  /* 0x000000b5b4b57221 */ /* 0x000fe20000010000 */
[----:B------:R-:W-:-:S02]  /*20d10*/  FADD.FTZ R186, R188, R186 ;  /* 0x000000babcba7221 */ /* 0x000fc40000010000 */
[----:B------:R-:W-:Y:S03]  /*20d20*/  LDSM.16.MT88.4 R140, [R160+0x7800] ;  /* 0x00780000a08c783b */ /* 0x000fe60000004200 */
[C---:B---3--:R-:W-:Y:S01]  /*20d30*/  HMMA.16816.F32.BF16 R24, R52.reuse, R40, R24 ;  /* 0x000000283418723c */ /* 0x048fe20000041818 */
[----:B------:R-:W-:Y:S01]  /*20d40*/  FADD.FTZ R182, R182, R181 ;  /* 0x000000b5b6b67221 */ /* 0x000fe20000010000 */
[----:B------:R-:W-:Y:S01]  /*20d50*/  FADD.FTZ R190, R190, R186 ;  /* 0x000000babebe7221 */ /* 0x000fe20000010000 */
[----:B------:R-:W-:Y:S05]  /*20d60*/  LDSM.16.MT88.4 R148, [R0+0x11800] ;  /* 0x011800000094783b */ /* 0x000fea0000004200 */
[----:B------:R-:W-:Y:S01]  /*20d70*/  HMMA.16816.F32.BF16 R4, R52, R42, R4 ;  /* 0x0000002a3404723c */ /* 0x000fe20000041804 */
[----:B------:R-:W3:Y:S01]  /*20d80*/  LDSM.16.MT88.4 R40, [R166+0x11000] ;  /* 0x01100000a628783b */ /* 0x000ee20000004200 */
[----:B------:R-:W-:Y:S01]  /*20d90*/  FADD.FTZ R182, R184, R182 ;  /* 0x000000b6b8b67221 */ /* 0x000fe20000010000 */
[----:B------:R-:W-:-:S03]  /*20da0*/  FADD.FTZ R190, R193, R190 ;  /* 0x000000bec1be7221 */ /* 0x000fc60000010000 */
[----:B------:R-:W-:Y:S01]  /*20db0*/  FADD.FTZ R196, R196, R182 ;  /* 0x000000b6c4c47221 */ /* 0x000fe20000010000 */
[----:B------:R-:W-:Y:S01]  /*20dc0*/  FADD.FTZ R194, R194, R190 ;  /* 0x000000bec2c27221 */ /* 0x000fe20000010000 */
[----:B------:R-:W4:Y:S02]  /*20dd0*/  MUFU.EX2 R79, R79 ;  /* 0x0000004f004f7308 */ /* 0x000f240000000800 */
[----:B------:R-:W-:Y:S01]  /*20de0*/  FADD.FTZ R196, R195, R196 ;  /* 0x000000c4c3c47221 */ /* 0x000fe20000010000 */
[----:B------:R-:W-:-:S03]  /*20df0*/  FADD.FTZ R194, R191, R194 ;  /* 0x000000c2bfc27221 */ /* 0x000fc60000010000 */
[----:B------:R-:W-:Y:S02]  /*20e00*/  FADD.FTZ R198, R198, R196 ;  /* 0x000000c4c6c67221 */ /* 0x000fe40000010000 */
[----:B------:R-:W-:Y:S01]  /*20e10*/  MUFU.EX2 R72, R72 ;  /* 0x0000004800487308 */ /* 0x000fe20000000800 */
[----:B------:R-:W-:Y:S01]  /*20e20*/  FADD.FTZ R192, R192, R194 ;  /* 0x000000c2c0c07221 */ /* 0x000fe20000010000 */
[----:B------:R-:W-:-:S06]  /*20e30*/  FADD.FTZ R198, R197, R198 ;  /* 0x000000c6c5c67221 */ /* 0x000fcc0000010000 */
[----:B------:R-:W5:Y:S01]  /*20e40*/  MUFU.EX2 R73, R73 ;  /* 0x0000004900497308 */ /* 0x000f620000000800 */
[----:B------:R-:W-:-:S07]  /*20e50*/  FADD.FTZ R192, R189, R192 ;  /* 0x000000c0bdc07221 */ /* 0x000fce0000010000 */
[----:B------:R-:W-:Y:S08]  /*20e60*/  MUFU.EX2 R78, R78 ;  /* 0x0000004e004e7308 */ /* 0x000ff00000000800 */
[----:B------:R-:W3:Y:S08]  /*20e70*/  MUFU.EX2 R77, R77 ;  /* 0x0000004d004d7308 */ /* 0x000ef00000000800 */
[----:B------:R-:W-:Y:S08]  /*20e80*/  MUFU.EX2 R70, R70 ;  /* 0x0000004600467308 */ /* 0x000ff00000000800 */
[----:B------:R-:W3:Y:S01]  /*20e90*/  MUFU.EX2 R66, R66 ;  /* 0x0000004200427308 */ /* 0x000ee20000000800 */
[----:B------:R-:W-:Y:S01]  /*20ea0*/  FADD.FTZ R198, R187, R198 ;  /* 0x000000c6bbc67221 */ /* 0x000fe20000010000 */
[----:B------:R-:W-:Y:S01]  /*20eb0*/  FADD.FTZ R176, R176, R192 ;  /* 0x000000c0b0b07221 */ /* 0x000fe20000010000 */
[----:B-1----:R-:W-:Y:S02]  /*20ec0*/  HMMA.16816.F32.BF16 R32, R52, R36, R32 ;  /* 0x000000243420723c */ /* 0x002fe40000041820 */
[----:B------:R-:W-:Y:S01]  /*20ed0*/  FADD.FTZ R185, R185, R198 ;  /* 0x000000c6b9b97221 */ /* 0x000fe20000010000 */
[----:B------:R-:W-:-:S03]  /*20ee0*/  FADD.FTZ R176, R174, R176 ;  /* 0x000000b0aeb07221 */ /* 0x000fc60000010000 */
[----:B------:R-:W-:Y:S02]  /*20ef0*/  FADD.FTZ R185, R183, R185 ;  /* 0x000000b9b7b97221 */ /* 0x000fe40000010000 */
[C---:B------:R-:W-:Y:S01]  /*20f00*/  HMMA.16816.F32.BF16 R20, R52.reuse, R38, R20 ;  /* 0x000000263414723c */ /* 0x040fe20000041814 */
[----:B------:R-:W-:Y:S01]  /*20f10*/  FADD.FTZ R175, R175, R176 ;  /* 0x000000b0afaf7221 */ /* 0x000fe20000010000 */
[----:B------:R-:W-:Y:S01]  /*20f20*/  FADD.FTZ R177, R177, R185 ;  /* 0x000000b9b1b17221 */ /* 0x000fe20000010000 */
[----:B------:R-:W1:Y:S05]  /*20f30*/  LDSM.16.MT88.4 R36, [R0+0x11000] ;  /* 0x011000000024783b */ /* 0x000e6a0000004200 */
[----:B--2---:R-:W-:Y:S01]  /*20f40*/  HMMA.16816.F32.BF16 R48, R52, R28, R48 ;  /* 0x0000001c3430723c */ /* 0x004fe20000041830 */
[----:B------:R-:W-:-:S07]  /*20f50*/  FADD.FTZ R175, R173, R175 ;  /* 0x000000afadaf7221 */ /* 0x000fce0000010000 */
[----:B------:R-:W-:Y:S01]  /*20f60*/  HMMA.16816.F32.BF16 R8, R52, R30, R8 ;  /* 0x0000001e3408723c */ /* 0x000fe20000041808 */
[----:B----4-:R-:W-:Y:S01]  /*20f70*/  F2FP.BF16.F32.PACK_AB R52, R79, R76 ;  /* 0x0000004c4f34723e */ /* 0x010fe200000010ff */
[----:B------:R-:W-:Y:S01]  /*20f80*/  FADD.FTZ R177, R172, R177 ;  /* 0x000000b1acb17221 */ /* 0x000fe20000010000 */
[----:B-----5:R-:W-:Y:S01]  /*20f90*/  F2FP.BF16.F32.PACK_AB R54, R73, R72 ;  /* 0x000000484936723e */ /* 0x020fe200000010ff */
[----:B------:R-:W2:Y:S01]  /*20fa0*/  LDSM.16.MT88.4 R28, [R160+0x7000] ;  /* 0x00700000a01c783b */ /* 0x000ea20000004200 */
[----:B---3--:R-:W-:Y:S02]  /*20fb0*/  F2FP.BF16.F32.PACK_AB R53, R77, R78 ;  /* 0x0000004e4d35723e */ /* 0x008fe400000010ff */
[----:B------:R-:W-:Y:S01]  /*20fc0*/  F2FP.BF16.F32.PACK_AB R55, R66, R70 ;  /* 0x000000464237723e */ /* 0x000fe200000010ff */
[----:B------:R-:W-:-:S06]  /*20fd0*/  FADD.FTZ R47, R47, R177 ;  /* 0x000000b12f2f7221 */ /* 0x000fcc0000010000 */
[----:B------:R-:W-:Y:S01]  /*20fe0*/  HMMA.16816.F32.BF16 R12, R52, R40, R12 ;  /* 0x00000028340c723c */ /* 0x000fe2000004180c */
[----:B------:R-:W-:Y:S01]  /*20ff0*/  FFMA.FTZ R40, R65, R109, -R128 ;  /* 0x0000006d41287223 */ /* 0x000fe20000010880 */
[----:B------:R-:W-:-:S04]  /*21000*/  FADD.FTZ R65, R46, R175 ;  /* 0x000000af2e417221 */ /* 0x000fc80000010000 */
        /* <DEDUP_REMOVED lines=21> */
[----:B-1----:R-:W-:Y:S01]  /*21160*/  HMMA.16816.F32.BF16 R24, R52, R36, R24 ;  /* 0x000000243418723c */ /* 0x002fe20000041818 */
[----:B------:R-:W-:Y:S01]  /*21170*/  FADD.FTZ R100, R100, R104 ;  /* 0x0000006864647221 */ /* 0x000fe20000010000 */
[----:B------:R-:W-:Y:S01]  /*21180*/  FFMA.FTZ R36, R131, R109, -R122 ;  /* 0x0000006d83247223 */ /* 0x000fe2000001087a */
[----:B------:R-:W-:-:S05]  /*21190*/  FADD.FTZ R106, R101, R106 ;  /* 0x0000006a656a7221 */ /* 0x000fca0000010000 */
[C---:B--2---:R-:W-:Y:S01]  /*211a0*/  HMMA.16816.F32.BF16 R32, R52.reuse, R28, R32 ;  /* 0x0000001c3420723c */ /* 0x044fe20000041820 */
        /* <DEDUP_REMOVED lines=8> */
[----:B------:R-:W1:Y:S01]  /*21230*/  MUFU.EX2 R69, R69 ;  /* 0x0000004500457308 */ /* 0x000e620000000800 */
[----:B------:R-:W-:Y:S01]  /*21240*/  FADD.FTZ R96, R99, R96 ;  /* 0x0000006063607221 */ /* 0x000fe20000010000 */
[----:B------:R-:W-:-:S06]  /*21250*/  FADD.FTZ R97, R98, R97 ;  /* 0x0000006162617221 */ /* 0x000fcc0000010000 */
[----:B------:R2:W-:Y:S08]  /*21260*/  MUFU.EX2 R46, R40 ;  /* 0x00000028002e7308 */ /* 0x0005f00000000800 */
[----:B------:R-:W3:Y:S08]  /*21270*/  MUFU.EX2 R251, R251 ;  /* 0x000000fb00fb7308 */ /* 0x000ef00000000800 */
[----:B------:R-:W-:Y:S01]  /*21280*/  MUFU.EX2 R36, R36 ;  /* 0x0000002400247308 */ /* 0x000fe20000000800 */
[----:B--2---:R-:W2:Y:S07]  /*21290*/  LDSM.16.MT88.4 R40, [R152+0x7000] ;  /* 0x007000009828783b */ /* 0x004eae0000004200 */
        /* <DEDUP_REMOVED lines=14> */
[----:B------:R-:W-:-:S02]  /*21380*/  FADD.FTZ R89, R90, R89 ;  /* 0x000000595a597221 */ /* 0x000fc40000010000 */
[----:B------:R-:W-:Y:S02]  /*21390*/  FADD.FTZ R57, R57, R88 ;  /* 0x0000005839397221 */ /* 0x000fe40000010000 */
[----:B------:R-:W-:Y:S01]  /*213a0*/  FADD.FTZ R3, R3, R89 ;  /* 0x0000005903037221 */ /* 0x000fe20000010000 */
[----:B------:R-:W-:Y:S01]  /*213b0*/  HMMA.16816.F32.BF16 R160, R132, R156, R12 ;  /* 0x0000009c84a0723c */ /* 0x000fe2000004180c */
[----:B------:R1:W3:Y:S01]  /*213c0*/  LDSM.16.MT88.4 R12, [R152+0x7800] ;  /* 0x00780000980c783b */ /* 0x0002e20000004200 */
        /* <DEDUP_REMOVED lines=12> */
[----:B------:R-:W-:Y:S01]  /*21490*/  FADD.FTZ R72, R72, R76 ;  /* 0x0000004c48487221 */ /* 0x000fe20000010000 */
[----:B------:R-:W-:-:S06]  /*214a0*/  FADD.FTZ R70, R70, R78 ;  /* 0x0000004e46467221 */ /* 0x000fcc0000010000 */
[----:B--2---:R-:W-:Y:S01]  /*214b0*/  HMMA.16816.F32.BF16 R48, R52, R40, R48 ;  /* 0x000000283430723c */ /* 0x004fe20000041830 */
        /* <DEDUP_REMOVED lines=8> */
[----:B-1----:R-:W-:Y:S01]  /*21540*/  HMMA.16816.F32.BF16 R152, R132, R148, R24 ;  /* 0x000000948498723c */ /* 0x002fe20000041818 */
[----:B------:R-:W-:-:S02]  /*21550*/  FADD.FTZ R68, R46, R68 ;  /* 0x000000442e447221 */ /* 0x000fc40000010000 */
[----:B------:R-:W-:Y:S01]  /*21560*/  FADD.FTZ R36, R29, R36 ;  /* 0x000000241d247221 */ /* 0x000fe20000010000 */
[----:B------:R-:W-:-:S04]  /*21570*/  IMAD.MOV.U32 R0, RZ, RZ, R67 ;  /* 0x000000ffff007224 */ /* 0x000fc800078e0043 */
[C---:B------:R-:W-:Y:S01]  /*21580*/  HMMA.16816.F32.BF16 R144, R132.reuse, R140, R32 ;  /* 0x0000008c8490723c */ /* 0x040fe20000041820 */
[----:B------:R-:W-:Y:S02]  /*21590*/  IMAD.MOV.U32 R2, RZ, RZ, R71 ;  /* 0x000000ffff027224 */ /* 0x000fe400078e0047 */
[----:B------:R-:W-:Y:S01]  /*215a0*/  FADD.FTZ R251, R251, R68 ;  /* 0x00000044fbfb7221 */ /* 0x000fe20000010000 */
[----:B------:R-:W-:Y:S02]  /*215b0*/  @P0 IMAD.MOV.U32 R0, RZ, RZ, R67 ;  /* 0x000000ffff000224 */ /* 0x000fe400078e0043 */
[----:B------:R-:W-:Y:S02]  /*215c0*/  FADD.FTZ R250, R250, R36 ;  /* 0x00000024fafa7221 */ /* 0x000fe40000010000 */
[----:B------:R-:W-:Y:S01]  /*215d0*/  HMMA.16816.F32.BF16 R156, R132, R158, R16 ;  /* 0x0000009e849c723c */ /* 0x000fe20000041810 */
[----:B------:R-:W-:Y:S02]  /*215e0*/  @P0 IMAD.MOV.U32 R2, RZ, RZ, R71 ;  /* 0x000000ffff020224 */ /* 0x000fe400078e0047 */
[----:B------:R-:W-:-:S05]  /*215f0*/  IMAD.MOV.U32 R32, RZ, RZ, R44 ;  /* 0x000000ffff207224 */ /* 0x000fca00078e002c */
[----:B------:R-:W-:Y:S01]  /*21600*/  HMMA.16816.F32.BF16 R148, R132, R150, R4 ;  /* 0x000000968494723c */ /* 0x000fe20000041804 */
[----:B------:R-:W-:Y:S02]  /*21610*/  IMAD.SHL.U32 R33, R167, 0x8, RZ ;  /* 0x00000008a7217824 */ /* 0x000fe400078e00ff */
[----:B------:R-:W-:-:S05]  /*21620*/  @P0 VIADD R248, R45, 0xfffffffd ;  /* 0xfffffffd2df80836 */ /* 0x000fca0000000000 */
[C---:B------:R-:W-:Y:S08]  /*21630*/  HMMA.16816.F32.BF16 R140, R132.reuse, R142, R20 ;  /* 0x0000008e848c723c */ /* 0x040ff00000041814 */
[C---:B---3--:R-:W-:Y:S08]  /*21640*/  HMMA.16816.F32.BF16 R136, R132.reuse, R12, R48 ;  /* 0x0000000c8488723c */ /* 0x048ff00000041830 */
[----:B------:R-:W-:Y:S01]  /*21650*/  HMMA.16816.F32.BF16 R132, R132, R14, R8 ;  /* 0x0000000e8484723c */ /* 0x000fe20000041808 */
[----:B------:R-:W-:-:S04]  /*21660*/  NOP ;  /* 0x0000000000007918 */ /* 0x000fc80000000000 */
[----:B------:R-:W-:-:S15]  /*21670*/  @P0 BRA `(.L_x_3471) ;  /* 0x0000000000040947 */ /* 0x000fde0003800000 */
.L_x_3462:
[----:B------:R-:W-:-:S07]  /*21680*/  IADD3 R248, PT, PT, R32, -0x1, RZ ;  /* 0xffffffff20f87810 */ /* 0x000fce0007ffe0ff */
.L_x_3471:
[----:B------:R-:W-:Y:S05]  /*21690*/  BSYNC B2 ;  /* 0x0000000000027941 */ /* 0x000fea0003800000 */
.L_x_3461:
[----:B------:R-:W-:-:S13]  /*216a0*/  ISETP.GE.AND P0, PT, R248, R228, PT ;  /* 0x000000e4f800720c */ /* 0x000fda0003f06270 */
[----:B------:R-:W-:Y:S05]  /*216b0*/  @!P0 BRA `(.L_x_3472) ;  /* 0x0000008800608947 */ /* 0x000fea0003800000 */
[----:B------:R-:W1:Y:S01]  /*216c0*/  S2UR UR4, SR_CgaCtaId ;  /* 0x00000000000479c3 */ /* 0x000e620000008800 */
[----:B------:R-:W-:Y:S01]  /*216d0*/  LOP3.LUT R231, R167, 0x38, RZ, 0xc0, !PT ;  /* 0x00000038a7e77812 */ /* 0x000fe200078ec0ff */
[----:B------:R-:W-:Y:S01]  /*216e0*/  UMOV UR5, 0x400 ;  /* 0x0000040000057882 */ /* 0x000fe20000000000 */
[----:B------:R-:W-:Y:S01]  /*216f0*/  LOP3.LUT R222, R33, 0x38, RZ, 0xc0, !PT ;  /* 0x0000003821de7812 */ /* 0x000fe200078ec0ff */
[----:B------:R-:W-:Y:S01]  /*21700*/  IMAD.MOV.U32 R166, RZ, RZ, R0 ;  /* 0x000000ffffa67224 */ /* 0x000fe200078e0000 */
[----:B------:R-:W-:Y:S02]  /*21710*/  LOP3.LUT R3, R231, 0x1c0, R33, 0xf8, !PT ;  /* 0x000001c0e7037812 */ /* 0x000fe400078ef821 */
[----:B------:R-:W-:Y:S02]  /*21720*/  ISETP.NE.U32.AND P2, PT, R242, RZ, PT ;  /* 0x000000fff200720c */ /* 0x000fe40003f45070 */
[----:B------:R-:W-:Y:S02]  /*21730*/  LOP3.LUT R3, R3, R222, RZ, 0x3c, !PT ;  /* 0x000000de03037212 */ /* 0x000fe400078e3cff */
[----:B------:R-:W-:-:S02]  /*21740*/  ISETP.NE.AND.EX P2, PT, R243, RZ, PT, P2 ;  /* 0x000000fff300720c */ /* 0x000fc40003f45320 */
[----:B------:R-:W-:Y:S01]  /*21750*/  LOP3.LUT R33, R3, 0x1e00, R33, 0xf8, !PT ;  /* 0x00001e0003217812 */ /* 0x000fe200078ef821 */
[----:B------:R-:W-:Y:S01]  /*21760*/  IMAD.MOV.U32 R3, RZ, RZ, R2 ;  /* 0x000000ffff037224 */ /* 0x000fe200078e0002 */
[----:B-1----:R-:W-:-:S06]  /*21770*/  ULEA UR4, UR4, UR5, 0x18 ;  /* 0x0000000504047291 */ /* 0x002fcc000f8ec0ff */
[----:B------:R-:W-:-:S04]  /*21780*/  IMAD.U32 R39, RZ, RZ, UR4 ;  /* 0x00000004ff277e24 */ /* 0x000fc8000f8e00ff */
[----:B------:R-:W-:-:S07]  /*21790*/  IMAD R249, R33, 0x2, R39 ;  /* 0x0000000221f97824 */ /* 0x000fce00078e0227 */
.L_x_3479:
[----:B-----5:R-:W-:Y:S01]  /*217a0*/  ISETP.GE.AND P3, PT, R222, R236, PT ;  /* 0x000000ecde00720c */ /* 0x020fe20003f66270 */
[----:B------:R-:W1:Y:S01]  /*217b0*/  LDC.64 R8, c[0x0][0x358] ;  /* 0x0000d600ff087b82 */ /* 0x000e620000000a00 */
[----:B------:R-:W-:Y:S04]  /*217c0*/  DEPBAR.LE SB0, 0x0 ;  /* 0x000080000000791a */ /* 0x000fe80000000000 */
[----:B------:R-:W-:Y:S05]  /*217d0*/  WARPSYNC.ALL ;  /* 0x0000000000007948 */ /* 0x000fea0003800000 */
[----:B------:R-:W-:Y:S01]  /*217e0*/  BAR.SYNC.DEFER_BLOCKING 0x0 ;  /* 0x0000000000007b1d */ /* 0x000fe20000010000 */
[----:B------:R-:W-:Y:S02]  /*217f0*/  IMAD.SHL.U32 R10, R167, 0x8, RZ ;  /* 0x00000008a70a7824 */ /* 0x000fe400078e00ff */
[----:B------:R-:W-:Y:S02]  /*21800*/  @!P2 IMAD.MOV.U32 R0, RZ, RZ, RZ ;  /* 0x000000ffff00a224 */ /* 0x000fe400078e00ff */
[----:B------:R-:W-:Y:S01]  /*21810*/  IMAD.MOV.U32 R2, RZ, RZ, R233 ;  /* 0x000000ffff027224 */ /* 0x000fe200078e00e9 */
[----:B------:R-:W-:Y:S02]  /*21820*/  LOP3.LUT R7, R231, 0x1c0, R10, 0xf8, !PT ;  /* 0x000001c0e7077812 */ /* 0x000fe400078ef80a */
[----:B------:R-:W-:Y:S02]  /*21830*/  @!P2 IADD3 R0, P0, PT, RZ, -R0, RZ ;  /* 0x80000000ff00a210 */ /* 0x000fe40007f1e0ff */
[----:B------:R-:W-:Y:S02]  /*21840*/  LOP3.LUT R222, R10, 0x38, RZ, 0xc0, !PT ;  /* 0x000000380ade7812 */ /* 0x000fe400078ec0ff */
[----:B-1----:R-:W-:Y:S02]  /*21850*/  @!P2 R2UR UR4, R8 ;  /* 0x000000000804a2ca */ /* 0x002fe400000e0000 */
[----:B------:R-:W-:Y:S02]  /*21860*/  @!P2 R2UR UR5, R9 ;  /* 0x000000000905a2ca */ /* 0x000fe400000e0000 */
[----:B------:R-:W-:Y:S01]  /*21870*/  LOP3.LUT R7, R7, R222, RZ, 0x3c, !PT ;  /* 0x000000de07077212 */ /* 0x000fe200078e3cff */
[----:B------:R-:W1:Y:S01]  /*21880*/  S2R R167, SR_TID.X ;  /* 0x0000000000a77919 */ /* 0x000e620000002100 */
[----:B------:R-:W-:Y:S09]  /*21890*/  BSSY.RECONVERGENT B0, `(.L_x_3473) ;  /* 0x0000051000007945 */ /* 0x000ff20003800200 */
[----:B------:R-:W2:Y:S01]  /*218a0*/  @!P2 LD.E R4, desc[UR4][R164.64+0x40] ;  /* 0x00004004a404a980 */ /* 0x000ea2000c101900 */
[----:B-1----:R-:W-:Y:S01]  /*218b0*/  SHF.R.U32.HI R220, RZ, 0x1, R167 ;  /* 0x00000001ffdc7819 */ /* 0x002fe200000116a7 */
        /* <DEDUP_REMOVED lines=48> */
[----:B------:R-:W2:Y:S01]  /*21bc0*/  LD.E.64 R16, desc[UR4][R164.64+0x40] ;  /* 0x00004004a4107980 */ /* 0x000ea2000c101b00 */
[----:B------:R-:W-:Y:S06]  /*21bd0*/  ISETP.NE.AND P4, PT, R15, RZ, PT ;  /* 0x000000ff0f00720c */ /* 0x000fec0003f85270 */
        /* <DEDUP_REMOVED lines=12> */
[----:B------:R-:W3:Y:S04]  /*21ca0*/  LD.E R5, desc[UR14][R4.64] ;  /* 0x0000000e04057980 */ /* 0x000ee8000c101900 */
[----:B------:R-:W-:Y:S01]  /*21cb0*/  SHF.R.S32.HI R11, RZ, 0x1f, R15 ;  /* 0x0000001fff0b7819 */ /* 0x000fe2000001140f */
[----:B------:R-:W3:Y:S04]  /*21cc0*/  LD.E R4, desc[UR12][R18.64] ;  /* 0x0000000c12047980 */ /* 0x000ee8000c101900 */
        /* <DEDUP_REMOVED lines=13> */
.L_x_3474:
[----:B------:R-:W-:Y:S05]  /*21da0*/  BSYNC.RECONVERGENT B0 ;  /* 0x0000000000007941 */ /* 0x000fea0003800200 */
.L_x_3473:
[----:B------:R-:W-:Y:S01]  /*21db0*/  @!P3 R2UR UR4, R8 ;  /* 0x000000000804b2ca */ /* 0x000fe200000e0000 */
[----:B------:R-:W-:Y:S01]  /*21dc0*/  @!P3 IMAD.MOV.U32 R11, RZ, RZ, R232 ;  /* 0x000000ffff0bb224 */ /* 0x000fe200078e00e8 */
[----:B------:R-:W-:Y:S01]  /*21dd0*/  @!P3 R2UR UR5, R9 ;  /* 0x000000000905b2ca */ /* 0x000fe200000e0000 */
[----:B------:R-:W-:Y:S01]  /*21de0*/  IMAD.SHL.U32 R2, R167, 0x40, RZ ;  /* 0x00000040a7027824 */ /* 0x000fe200078e00ff */
[----:B------:R-:W-:Y:S01]  /*21df0*/  LOP3.LUT R7, R7, 0x1e00, R10, 0xf8, !PT ;  /* 0x00001e0007077812 */ /* 0x000fe200078ef80a */
[----:B------:R-:W-:Y:S01]  /*21e00*/  @!P3 IMAD.MOV.U32 R10, RZ, RZ, R233 ;  /* 0x000000ffff0ab224 */ /* 0x000fe200078e00e9 */
[----:B------:R-:W-:Y:S01]  /*21e10*/  LOP3.LUT R0, R220, 0x8, RZ, 0xc0, !PT ;  /* 0x00000008dc007812 */ /* 0x000fe200078ec0ff */
[C---:B------:R-:W-:Y:S01]  /*21e20*/  IMAD.SHL.U32 R221, R167.reuse, 0x20, RZ ;  /* 0x00000020a7dd7824 */ /* 0x040fe200078e00ff */
[----:B------:R-:W-:Y:S01]  /*21e30*/  LOP3.LUT R6, R167, 0x8, RZ, 0xc0, !PT ;  /* 0x00000008a7067812 */ /* 0x000fe200078ec0ff */
[----:B------:R-:W-:Y:S01]  /*21e40*/  IMAD.MOV.U32 R223, RZ, RZ, 0x20 ;  /* 0x00000020ffdf7424 */ /* 0x000fe200078e00ff */
[--C-:B------:R-:W-:Y:S01]  /*21e50*/  LOP3.LUT R0, R0, 0x1c0, R2.reuse, 0xf8, !PT ;  /* 0x000001c000007812 */ /* 0x100fe200078ef802 */
[----:B------:R-:W-:Y:S01]  /*21e60*/  BSSY.RECONVERGENT B1, `(.L_x_3475) ;  /* 0x000025a000017945 */ /* 0x000fe20003800200 */
[----:B------:R-:W-:Y:S02]  /*21e70*/  LOP3.LUT R221, R221, 0x7c00, RZ, 0xc0, !PT ;  /* 0x00007c00dddd7812 */ /* 0x000fe400078ec0ff */
[----:B------:R-:W-:Y:S01]  /*21e80*/  LOP3.LUT R0, R0, R222, RZ, 0x3c, !PT ;  /* 0x000000de00007212 */ /* 0x000fe200078e3cff */
[----:B------:R-:W-:Y:S01]  /*21e90*/  @!PT LDS RZ, [RZ] ;  /* 0x00000000fffff984 */ /* 0x000fe20000000800 */
[----:B------:R-:W-:Y:S01]  /*21ea0*/  @!PT LDS RZ, [RZ] ;  /* 0x00000000fffff984 */ /* 0x000fe20000000800 */
[----:B------:R-:W-:Y:S01]  /*21eb0*/  @!PT LDS RZ, [RZ] ;  /* 0x00000000fffff984 */ /* 0x000fe20000000800 */
[----:B------:R1:W-:Y:S01]  /*21ec0*/  @!P3 LDGSTS.E.BYPASS.LTC128B.128 [R249+0xa000], desc[UR4][R10.64] ;  /* 0x0a0000000af9bfae */ /* 0x0003e2000b981a04 */
[--C-:B------:R-:W-:Y:S02]  /*21ed0*/  LOP3.LUT R4, R221, 0x200, R2.reuse, 0xf8, !PT ;  /* 0x00000200dd047812 */ /* 0x100fe400078ef802 */
[----:B------:R-:W-:Y:S02]  /*21ee0*/  LOP3.LUT R6, R6, 0x1c0, R2, 0xf8, !PT ;  /* 0x000001c006067812 */ /* 0x000fe400078ef802 */
[----:B------:R1:W-:Y:S01]  /*21ef0*/  @P3 STS.128 [R249+0xa000], RZ ;  /* 0x00a000fff9003388 */ /* 0x0003e20000000c00 */
[----:B------:R-:W-:Y:S02]  /*21f00*/  LOP3.LUT R4, R4, R0, RZ, 0xfc, !PT ;  /* 0x0000000004047212 */ /* 0x000fe400078efcff */
[----:B------:R-:W-:Y:S02]  /*21f10*/  LOP3.LUT R6, R6, R222, RZ, 0x3c, !PT ;  /* 0x000000de06067212 */ /* 0x000fe400078e3cff */
[----:B------:R-:W-:Y:S01]  /*21f20*/  LOP3.LUT R5, R2, 0x400, RZ, 0xc0, !PT ;  /* 0x0000040002057812 */ /* 0x000fe200078ec0ff */
[----:B------:R-:W-:Y:S01]  /*21f30*/  IMAD R209, R4, 0x2, R39 ;  /* 0x0000000204d17824 */ /* 0x000fe200078e0227 */
[----:B------:R-:W-:Y:S01]  /*21f40*/  @!P3 R2UR UR36, R8 ;  /* 0x000000000824b2ca */ /* 0x000fe200000e0000 */
[----:B------:R-:W-:Y:S01]  /*21f50*/  IMAD.SHL.U32 R4, R226, 0x20, RZ ;  /* 0x00000020e2047824 */ /* 0x000fe200078e00ff */
[----:B------:R-:W-:Y:S01]  /*21f60*/  @!P3 R2UR UR37, R9 ;  /* 0x000000000925b2ca */ /* 0x000fe200000e0000 */
[----:B------:R-:W-:Y:S01]  /*21f70*/  IMAD R5, R6, 0x2, R5 ;  /* 0x0000000206057824 */ /* 0x000fe200078e0205 */
[----:B------:R-:W-:Y:S02]  /*21f80*/  @!P3 R2UR UR34, R8 ;  /* 0x000000000822b2ca */ /* 0x000fe400000e0000 */
[----:B------:R-:W-:Y:S01]  /*21f90*/  IADD3 R12, P0, PT, R4, R233, RZ ;  /* 0x000000e9040c7210 */ /* 0x000fe20007f1e0ff */
[----:B------:R-:W-:Y:S01]  /*21fa0*/  IMAD.IADD R208, R39, 0x1, R5 ;  /* 0x0000000127d07824 */ /* 0x000fe200078e0205 */
[----:B------:R-:W-:Y:S02]  /*21fb0*/  SHF.L.U64.HI R5, R226, 0x5, R227 ;  /* 0x00000005e2057819 */ /* 0x000fe400000102e3 */
[----:B------:R-:W-:Y:S02]  /*21fc0*/  @!P3 R2UR UR35, R9 ;  /* 0x000000000923b2ca */ /* 0x000fe400000e0000 */
[----:B------:R-:W-:Y:S01]  /*21fd0*/  @!P3 R2UR UR32, R8 ;  /* 0x000000000820b2ca */ /* 0x000fe200000e0000 */
[----:B------:R-:W-:Y:S01]  /*21fe0*/  IMAD.X R13, R5, 0x1, R232, P0 ;  /* 0x00000001050d7824 */ /* 0x000fe200000e06e8 */
[----:B------:R-:W-:Y:S01]  /*21ff0*/  @!P3 R2UR UR33, R9 ;  /* 0x000000000921b2ca */ /* 0x000fe200000e0000 */
[----:B-1----:R-:W-:Y:S01]  /*22000*/  IMAD R249, R7, 0x2, R39 ;  /* 0x0000000207f97824 */ /* 0x002fe200078e0227 */
[-C--:B------:R-:W-:Y:S02]  /*22010*/  IADD3 R10, P1, PT, R12, R4.reuse, RZ ;  /* 0x000000040c0a7210 */ /* 0x080fe40007f3e0ff */
[----:B------:R-:W-:Y:S02]  /*22020*/  @!P3 R2UR UR30, R8 ;  /* 0x00000000081eb2ca */ /* 0x000fe400000e0000 */
[----:B------:R-:W-:Y:S01]  /*22030*/  @!PT LDS RZ, [RZ] ;  /* 0x00000000fffff984 */ /* 0x000fe20000000800 */
[----:B------:R-:W-:Y:S01]  /*22040*/  @!PT LDS RZ, [RZ] ;  /* 0x00000000fffff984 */ /* 0x000fe20000000800 */
[----:B------:R-:W-:Y:S01]  /*22050*/  @!PT LDS RZ, [RZ] ;  /* 0x00000000fffff984 */ /* 0x000fe20000000800 */
[----:B------:R1:W-:Y:S01]  /*22060*/  @!P3 LDGSTS.E.BYPASS.LTC128B.128 [R249+0xa800], desc[UR36][R12.64] ;  /* 0x0a8000000cf9bfae */ /* 0x0003e2000b981a24 */
[--C-:B------:R-:W-:Y:S01]  /*22070*/  IMAD.X R11, R13, 0x1, R5.reuse, P1 ;  /* 0x000000010d0b7824 */ /* 0x100fe200008e0605 */
[-C--:B------:R-:W-:Y:S03]  /*22080*/  IADD3 R6, P0, PT, R10, R4.reuse, RZ ;  /* 0x000000040a067210 */ /* 0x080fe60007f1e0ff */
[----:B------:R-:W-:Y:S01]  /*22090*/  @P3 STS.128 [R249+0xa800], RZ ;  /* 0x00a800fff9003388 */ /* 0x000fe20000000c00 */
[----:B------:R-:W-:Y:S01]  /*220a0*/  @!P3 R2UR UR31, R9 ;  /* 0x00000000091fb2ca */ /* 0x000fe200000e0000 */
[--C-:B------:R-:W-:Y:S03]  /*220b0*/  IMAD.X R7, R11, 0x1, R5.reuse, P0 ;  /* 0x000000010b077824 */ /* 0x100fe600000e0605 */
        /* <DEDUP_REMOVED lines=18> */
[C---:B------:R-:W-:Y:S02]  /*221e0*/  @!P3 R2UR UR12, R8.reuse ;  /* 0x00000000080cb2ca */ /* 0x040fe400000e0000 */
[----:B------:R-:W-:Y:S02]  /*221f0*/  @!P3 R2UR UR10, R8 ;  /* 0x00000000080ab2ca */ /* 0x000fe400000e0000 */
[-C--:B------:R-:W-:Y:S02]  /*22200*/  IADD3 R8, P1, PT, R6, R4.reuse, RZ ;  /* 0x0000000406087210 */ /* 0x080fe40007f3e0ff */
        /* <DEDUP_REMOVED lines=10> */
[--C-:B------:R-:W-:Y:S01]  /*222b0*/  IMAD.X R9, R7, 0x1, R5.reuse, P1 ;  /* 0x0000000107097824 */ /* 0x100fe200008e0605 */
[-C--:B-1----:R-:W-:Y:S04]  /*222c0*/  IADD3 R12, P0, PT, R8, R4.reuse, RZ ;  /* 0x00000004080c7210 */ /* 0x082fe80007f1e0ff */
[----:B------:R-:W-:Y:S01]  /*222d0*/  @!PT LDS RZ, [RZ] ;  /* 0x00000000fffff984 */ /* 0x000fe20000000800 */
[----:B------:R-:W-:Y:S01]  /*222e0*/  @!PT LDS RZ, [RZ] ;  /* 0x00000000fffff984 */ /* 0x000fe20000000800 */
[----:B------:R-:W-:Y:S01]  /*222f0*/  @!PT LDS RZ, [RZ] ;  /* 0x00000000fffff984 */ /* 0x000fe20000000800 */
[----:B------:R1:W-:Y:S01]  /*22300*/  @!P3 LDGSTS.E.BYPASS.LTC128B.128 [R249+0xc000], desc[UR30][R8.64] ;  /* 0x0c00000008f9bfae */ /* 0x0003e2000b981a1e */
[--C-:B------:R-:W-:Y:S01]  /*22310*/  IMAD.X R13, R9, 0x1, R5.reuse, P0 ;  /* 0x00000001090d7824 */ /* 0x100fe200000e0605 */
[-C--:B--2---:R-:W-:Y:S03]  /*22320*/  IADD3 R10, P1, PT, R12, R4.reuse, RZ ;  /* 0x000000040c0a7210 */ /* 0x084fe60007f3e0ff */
[----:B------:R-:W-:Y:S01]  /*22330*/  @P3 STS.128 [R249+0xc000], RZ ;  /* 0x00c000fff9003388 */ /* 0x000fe20000000c00 */
[-C--:B---3--:R-:W-:Y:S01]  /*22340*/  IADD3 R6, P0, PT, R10, R4.reuse, RZ ;  /* 0x000000040a067210 */ /* 0x088fe20007f1e0ff */
[--C-:B------:R-:W-:Y:S03]  /*22350*/  IMAD.X R11, R13, 0x1, R5.reuse, P1 ;  /* 0x000000010d0b7824 */ /* 0x100fe600008e0605 */
        /* <DEDUP_REMOVED lines=42> */
[----:B------:R-:W-:Y:S01]  /*22600*/  @!P3 LDGSTS.E.BYPASS.LTC128B.128 [R249+0xf800], desc[UR16][R6.64] ;  /* 0x0f80000006f9bfae */ /* 0x000fe2000b981a10 */
[-C--:B-1----:R-:W-:Y:S04]  /*22610*/  IADD3 R8, P1, PT, R6, R4.reuse, RZ ;  /* 0x0000000406087210 */ /* 0x082fe80007f3e0ff */
[----:B------:R-:W-:Y:S01]  /*22620*/  @P3 STS.128 [R249+0xf800], RZ ;  /* 0x00f800fff9003388 */ /* 0x000fe20000000c00 */
[--C-:B------:R-:W-:Y:S01]  /*22630*/  IMAD.X R9, R7, 0x1, R5.reuse, P1 ;  /* 0x0000000107097824 */ /* 0x100fe200008e0605 */
[-C--:B--2---:R-:W-:Y:S04]  /*22640*/  IADD3 R12, P0, PT, R8, R4.reuse, RZ ;  /* 0x00000004080c7210 */ /* 0x084fe80007f1e0ff */
[----:B------:R-:W-:Y:S01]  /*22650*/  @!PT LDS RZ, [RZ] ;  /* 0x00000000fffff984 */ /* 0x000fe20000000800 */
[----:B------:R-:W-:Y:S01]  /*22660*/  @!PT LDS RZ, [RZ] ;  /* 0x00000000fffff984 */ /* 0x000fe20000000800 */
[----:B------:R-:W-:Y:S01]  /*22670*/  @!PT LDS RZ, [RZ] ;  /* 0x00000000fffff984 */ /* 0x000fe20000000800 */
[----:B------:R-:W-:Y:S01]  /*22680*/  @!P3 LDGSTS.E.BYPASS.LTC128B.128 [R249+0x10000], desc[UR14][R8.64] ;  /* 0x1000000008f9bfae */ /* 0x000fe2000b981a0e */
[--C-:B------:R-:W-:Y:S04]  /*22690*/  IMAD.X R13, R9, 0x1, R5.reuse, P0 ;  /* 0x00000001090d7824 */ /* 0x100fe800000e0605 */
[----:B------:R-:W-:Y:S01]  /*226a0*/  @P3 STS.128 [R249+0x10000], RZ ;  /* 0x010000fff9003388 */ /* 0x000fe20000000c00 */
[-C--:B---3--:R-:W-:Y:S04]  /*226b0*/  IADD3 R10, P1, PT, R12, R4.reuse, RZ ;  /* 0x000000040c0a7210 */ /* 0x088fe80007f3e0ff */
[----:B------:R-:W-:Y:S01]  /*226c0*/  @!PT LDS RZ, [RZ] ;  /* 0x00000000fffff984 */ /* 0x000fe20000000800 */
[----:B------:R-:W-:Y:S01]  /*226d0*/  @!PT LDS RZ, [RZ] ;  /* 0x00000000fffff984 */ /* 0x000fe20000000800 */
[----:B------:R-:W-:Y:S01]  /*226e0*/  @!PT LDS RZ, [RZ] ;  /* 0x00000000fffff984 */ /* 0x000fe20000000800 */
[----:B------:R-:W-:Y:S01]  /*226f0*/  @!P3 LDGSTS.E.BYPASS.LTC128B.128 [R249+0x10800], desc[UR12][R12.64] ;  /* 0x108000000cf9bfae */ /* 0x000fe2000b981a0c */
[----:B------:R-:W-:Y:S01]  /*22700*/  @!P3 IADD3 R4, P0, PT, R10, R4, RZ ;  /* 0x000000040a04b210 */ /* 0x000fe20007f1e0ff */
[--C-:B------:R-:W-:Y:S03]  /*22710*/  IMAD.X R11, R13, 0x1, R5.reuse, P1 ;  /* 0x000000010d0b7824 */ /* 0x100fe600008e0605 */
[----:B------:R-:W-:Y:S01]  /*22720*/  @P3 STS.128 [R249+0x10800], RZ ;  /* 0x010800fff9003388 */ /* 0x000fe20000000c00 */
[----:B------:R-:W-:Y:S01]  /*22730*/  LOP3.LUT P1, RZ, R167, 0x4, RZ, 0xc0, !PT ;  /* 0x00000004a7ff7812 */ /* 0x000fe2000782c0ff */
[----:B------:R-:W-:Y:S03]  /*22740*/  @!P3 IMAD.X R5, R11, 0x1, R5, P0 ;  /* 0x000000010b05b824 */ /* 0x000fe600000e0605 */
[----:B------:R-:W-:Y:S01]  /*22750*/  @!PT LDS RZ, [RZ] ;  /* 0x00000000fffff984 */ /* 0x000fe20000000800 */
[----:B------:R-:W-:Y:S01]  /*22760*/  @!PT LDS RZ, [RZ] ;  /* 0x00000000fffff984 */ /* 0x000fe20000000800 */
[----:B------:R-:W-:Y:S01]  /*22770*/  @!PT LDS RZ, [RZ] ;  /* 0x00000000fffff984 */ /* 0x000fe20000000800 */
[----:B------:R1:W-:Y:S01]  /*22780*/  @!P3 LDGSTS.E.BYPASS.LTC128B.128 [R249+0x11000], desc[UR10][R10.64] ;  /* 0x110000000af9bfae */ /* 0x0003e2000b981a0a */
[----:B------:R-:W-:Y:S04]  /*22790*/  LOP3.LUT P0, RZ, R167, 0x2, RZ, 0xc0, !PT ;  /* 0x00000002a7ff7812 */ /* 0x000fe8000780c0ff */
[----:B------:R-:W-:Y:S01]  /*227a0*/  @P3 STS.128 [R249+0x11000], RZ ;  /* 0x011000fff9003388 */ /* 0x000fe20000000c00 */
[----:B------:R-:W-:Y:S02]  /*227b0*/  SEL R223, R223, 0xffffffe0, !P0 ;  /* 0xffffffe0dfdf7807 */ /* 0x000fe40004000000 */
[----:B------:R-:W-:Y:S02]  /*227c0*/  ISETP.GT.AND P0, PT, R248, R228, PT ;  /* 0x000000e4f800720c */ /* 0x000fe40003f04270 */
[----:B------:R-:W-:Y:S01]  /*227d0*/  @!PT LDS RZ, [RZ] ;  /* 0x00000000fffff984 */ /* 0x000fe20000000800 */
[----:B------:R-:W-:Y:S01]  /*227e0*/  @!PT LDS RZ, [RZ] ;  /* 0x00000000fffff984 */ /* 0x000fe20000000800 */
[----:B------:R-:W-:Y:S01]  /*227f0*/  @!PT LDS RZ, [RZ] ;  /* 0x00000000fffff984 */ /* 0x000fe20000000800 */
[----:B------:R2:W-:Y:S01]  /*22800*/  @!P3 LDGSTS.E.BYPASS.LTC128B.128 [R249+0x11800], desc[UR4][R4.64] ;  /* 0x1180000004f9bfae */ /* 0x0005e2000b981a04 */
[C-C-:B------:R-:W-:Y:S04]  /*22810*/  IMAD.IADD R172, R209.reuse, 0x1, R223.reuse ;  /* 0x00000001d1ac7824 */ /* 0x140fe800078e02df */
[----:B------:R-:W-:Y:S01]  /*22820*/  @P3 STS.128 [R249+0x11800], RZ ;  /* 0x011800fff9003388 */ /* 0x000fe20000000c00 */
[----:B------:R-:W-:Y:S04]  /*22830*/  IMAD.IADD R210, R208, 0x1, R223 ;  /* 0x00000001d0d27824 */ /* 0x000fe800078e02df */
[----:B------:R-:W-:Y:S05]  /*22840*/  LDSM.16.M88.4 R128, [R209] ;  /* 0x00000000d180783b */ /* 0x000fea0000000200 */
[----:B------:R-:W-:Y:S05]  /*22850*/  LDSM.16.M88.4 R16, [R208+0x2800] ;  /* 0x00280000d010783b */ /* 0x000fea0000000200 */
[----:B------:R-:W-:Y:S05]  /*22860*/  LDSM.16.M88.4 R24, [R208+0x3000] ;  /* 0x00300000d018783b */ /* 0x000fea0000000200 */
[----:B-1----:R-:W2:Y:S05]  /*22870*/  LDSM.16.M88.4 R8, [R208+0x2000] ;  /* 0x00200000d008783b */ /* 0x002eaa0000000200 */
[----:B------:R-:W0:Y:S05]  /*22880*/  LDGDEPBAR ;  /* 0x00000000000079af */ /* 0x000e2a0000000000 */
[----:B------:R-:W1:Y:S05]  /*22890*/  LDSM.16.M88.4 R32, [R208+0x3800] ;  /* 0x00380000d020783b */ /* 0x000e6a0000000200 */
[----:B------:R-:W3:Y:S05]  /*228a0*/  LDSM.16.M88.4 R40, [R208+0x4000] ;  /* 0x00400000d028783b */ /* 0x000eea0000000200 */
[----:B------:R-:W4:Y:S05]  /*228b0*/  LDSM.16.M88.4 R48, [R208+0x4800] ;  /* 0x00480000d030783b */ /* 0x000f2a0000000200 */
[----:B------:R-:W5:Y:S05]  /*228c0*/  LDSM.16.M88.4 R56, [R208+0x5000] ;  /* 0x00500000d038783b */ /* 0x000f6a0000000200 */
[----:B------:R-:W5:Y:S05]  /*228d0*/  LDSM.16.M88.4 R64, [R208+0x5800] ;  /* 0x00580000d040783b */ /* 0x000f6a0000000200 */
[----:B------:R-:W5:Y:S05]  /*228e0*/  LDSM.16.M88.4 R72, [R208+0x6000] ;  /* 0x00600000d048783b */ /* 0x000f6a0000000200 */
[----:B------:R-:W5:Y:S01]  /*228f0*/  LDSM.16.M88.4 R80, [R208+0x6800] ;  /* 0x00680000d050783b */ /* 0x000f620000000200 */
[C---:B--2---:R-:W-:Y:S04]  /*22900*/  HMMA.16816.F32.BF16 R4, R128.reuse, R8, RZ ;  /* 0x000000088004723c */ /* 0x044fe800000418ff */
[----:B------:R-:W2:Y:S04]  /*22910*/  LDSM.16.M88.4 R88, [R208+0x7000] ;  /* 0x00700000d058783b */ /* 0x000ea80000000200 */
[C---:B------:R-:W-:Y:S01]  /*22920*/  HMMA.16816.F32.BF16 R8, R128.reuse, R10, RZ ;  /* 0x0000000a8008723c */ /* 0x040fe200000418ff */
[----:B------:R-:W2:Y:S05]  /*22930*/  LDSM.16.M88.4 R96, [R208+0x7800] ;  /* 0x00780000d060783b */ /* 0x000eaa0000000200 */
[----:B------:R-:W2:Y:S02]  /*22940*/  LDSM.16.M88.4 R104, [R208+0x8000] ;  /* 0x00800000d068783b */ /* 0x000ea40000000200 */
[C---:B------:R-:W-:Y:S03]  /*22950*/  HMMA.16816.F32.BF16 R12, R128.reuse, R16, RZ ;  /* 0x00000010800c723c */ /* 0x040fe600000418ff */
[----:B------:R-:W2:Y:S05]  /*22960*/  LDSM.16.M88.4 R112, [R208+0x8800] ;  /* 0x00880000d070783b */ /* 0x000eaa0000000200 */
[C---:B------:R-:W-:Y:S01]  /*22970*/  HMMA.16816.F32.BF16 R16, R128.reuse, R18, RZ ;  /* 0x000000128010723c */ /* 0x040fe200000418ff */
[----:B------:R-:W2:Y:S05]  /*22980*/  LDSM.16.M88.4 R120, [R208+0x9000] ;  /* 0x00900000d078783b */ /* 0x000eaa0000000200 */
[----:B------:R-:W2:Y:S02]  /*22990*/  LDSM.16.M88.4 R168, [R208+0x9800] ;  /* 0x00980000d0a8783b */ /* 0x000ea40000000200 */
[C---:B------:R-:W-:Y:S03]  /*229a0*/  HMMA.16816.F32.BF16 R20, R128.reuse, R24, RZ ;  /* 0x000000188014723c */ /* 0x040fe600000418ff */
[----:B------:R-:W-:Y:S05]  /*229b0*/  LDSM.16.M88.4 R172, [R172] ;  /* 0x00000000acac783b */ /* 0x000fea0000000200 */
[C---:B------:R-:W-:Y:S01]  /*229c0*/  HMMA.16816.F32.BF16 R24, R128.reuse, R26, RZ ;  /* 0x0000001a8018723c */ /* 0x040fe200000418ff */
[----:B------:R-:W2:Y:S05]  /*229d0*/  LDSM.16.M88.4 R176, [R210+0x2000] ;  /* 0x00200000d2b0783b */ /* 0x000eaa0000000200 */
[----:B------:R-:W2:Y:S02]  /*229e0*/  LDSM.16.M88.4 R180, [R210+0x2800] ;  /* 0x00280000d2b4783b */ /* 0x000ea40000000200 */
[C---:B-1----:R-:W-:Y:S03]  /*229f0*/  HMMA.16816.F32.BF16 R28, R128.reuse, R32, RZ ;  /* 0x00000020801c723c */ /* 0x042fe600000418ff */
[----:B------:R-:W1:Y:S05]  /*22a00*/  LDSM.16.M88.4 R184, [R210+0x3000] ;  /* 0x00300000d2b8783b */ /* 0x000e6a0000000200 */
        /* <DEDUP_REMOVED lines=31> */
[C---:B------:R-:W-:Y:S08]  /*22c00*/  HMMA.16816.F32.BF16 R4, R172.reuse, R176, R4 ;  /* 0x000000b0ac04723c */ /* 0x040ff00000041804 */
[C---:B------:R-:W-:Y:S01]  /*22c10*/  HMMA.16816.F32.BF16 R8, R172.reuse, R178, R8 ;  /* 0x000000b2ac08723c */ /* 0x040fe20000041808 */
[----:B------:R-:W4:Y:S07]  /*22c20*/  LDSM.16.M88.4 R176, [R210+0x6800] ;  /* 0x00680000d2b0783b */ /* 0x000f2e0000000200 */
        /* <DEDUP_REMOVED lines=12> */
[C---:B---3--:R-:W-:Y:S08]  /*22cf0*/  HMMA.16816.F32.BF16 R44, R172.reuse, R196, R44 ;  /* 0x000000c4ac2c723c */ /* 0x048ff0000004182c */
[C---:B------:R-:W-:Y:S01]  /*22d00*/  HMMA.16816.F32.BF16 R48, R172.reuse, R198, R48 ;  /* 0x000000c6ac30723c */ /* 0x040fe20000041830 */
[----:B------:R-:W3:Y:S07]  /*22d10*/  LDSM.16.M88.4 R196, [R210+0x9000] ;  /* 0x00900000d2c4783b */ /* 0x000eee0000000200 */
[C---:B------:R-:W-:Y:S08]  /*22d20*/  HMMA.16816.F32.BF16 R52, R172.reuse, R200, R52 ;  /* 0x000000c8ac34723c */ /* 0x040ff00000041834 */
[C---:B------:R-:W-:Y:S08]  /*22d30*/  HMMA.16816.F32.BF16 R56, R172.reuse, R202, R56 ;  /* 0x000000caac38723c */ /* 0x040ff00000041838 */
[C---:B------:R-:W-:Y:S08]  /*22d40*/  HMMA.16816.F32.BF16 R60, R172.reuse, R204, R60 ;  /* 0x000000ccac3c723c */ /* 0x040ff0000004183c */
[C---:B------:R-:W-:Y:S08]  /*22d50*/  HMMA.16816.F32.BF16 R64, R172.reuse, R206, R64 ;  /* 0x000000ceac40723c */ /* 0x040ff00000041840 */
[C---:B--2---:R-:W-:Y:S01]  /*22d60*/  HMMA.16816.F32.BF16 R68, R172.reuse, R168, R68 ;  /* 0x000000a8ac44723c */ /* 0x044fe20000041844 */
[----:B------:R-:W-:Y:S05]  /*22d70*/  IMAD.MOV.U32 R168, RZ, RZ, 0x40 ;  /* 0x00000040ffa87424 */ /* 0x000fea00078e00ff */
[----:B------:R-:W-:Y:S02]  /*22d80*/  SEL R200, R168, 0xffffffc0, !P1 ;  /* 0xffffffc0a8c87807 */ /* 0x000fe40004800000 */
[C---:B------:R-:W-:Y:S01]  /*22d90*/  HMMA.16816.F32.BF16 R72, R172.reuse, R170, R72 ;  /* 0x000000aaac48723c */ /* 0x040fe20000041848 */
[----:B------:R-:W2:Y:S02]  /*22da0*/  LDSM.16.M88.4 R168, [R210+0x9800] ;  /* 0x00980000d2a8783b */ /* 0x000ea40000000200 */
[--C-:B------:R-:W-:Y:S02]  /*22db0*/  IMAD.IADD R209, R209, 0x1, R200.reuse ;  /* 0x00000001d1d17824 */ /* 0x100fe400078e02c8 */
[----:B------:R-:W-:Y:S03]  /*22dc0*/  IMAD.IADD R208, R208, 0x1, R200 ;  /* 0x00000001d0d07824 */ /* 0x000fe600078e02c8 */
[C---:B----4-:R-:W-:Y:S01]  /*22dd0*/  HMMA.16816.F32.BF16 R76, R172.reuse, R176, R76 ;  /* 0x000000b0ac4c723c */ /* 0x050fe2000004184c */
[----:B------:R-:W-:Y:S02]  /*22de0*/  LDSM.16.M88.4 R200, [R209] ;  /* 0x00000000d1c8783b */ /* 0x000fe40000000200 */
[C---:B------:R-:W-:Y:S03]  /*22df0*/  IMAD.IADD R216, R223.reuse, 0x1, R208 ;  /* 0x00000001dfd87824 */ /* 0x040fe600078e02d0 */
[----:B------:R-:W4:Y:S02]  /*22e00*/  LDSM.16.M88.4 R204, [R208+0x2000] ;  /* 0x00200000d0cc783b */ /* 0x000f240000000200 */
[C---:B------:R-:W-:Y:S03]  /*22e10*/  HMMA.16816.F32.BF16 R80, R172.reuse, R178, R80 ;  /* 0x000000b2ac50723c */ /* 0x040fe60000041850 */
[----:B------:R-:W4:Y:S05]  /*22e20*/  LDSM.16.M88.4 R176, [R208+0x2800] ;  /* 0x00280000d0b0783b */ /* 0x000f2a0000000200 */
[C---:B-----5:R-:W-:Y:S01]  /*22e30*/  HMMA.16816.F32.BF16 R84, R172.reuse, R180, R84 ;  /* 0x000000b4ac54723c */ /* 0x060fe20000041854 */
[----:B------:R-:W-:Y:S07]  /*22e40*/  LDSM.16.M88.4 R212, [R216+0x9000] ;  /* 0x00900000d8d4783b */ /* 0x000fee0000000200 */
[C---:B------:R-:W-:Y:S01]  /*22e50*/  HMMA.16816.F32.BF16 R88, R172.reuse, R182, R88 ;  /* 0x000000b6ac58723c */ /* 0x040fe20000041858 */
[----:B------:R-:W5:Y:S07]  /*22e60*/  LDSM.16.M88.4 R180, [R208+0x3000] ;  /* 0x00300000d0b4783b */ /* 0x000f6e0000000200 */
        /* <DEDUP_REMOVED lines=11> */
[----:B------:R-:W-:Y:S07]  /*22f20*/  LDSM.16.M88.4 R196, [R208+0x6000] ;  /* 0x00600000d0c4783b */ /* 0x000fee0000000200 */
[C---:B--2---:R-:W-:Y:S08]  /*22f30*/  HMMA.16816.F32.BF16 R124, R172.reuse, R168, R124 ;  /* 0x000000a8ac7c723c */ /* 0x044ff0000004187c */
[----:B------:R-:W-:Y:S01]  /*22f40*/  HMMA.16816.F32.BF16 R128, R172, R170, R128 ;  /* 0x000000aaac80723c */ /* 0x000fe20000041880 */
[----:B------:R-:W2:Y:S05]  /*22f50*/  LDSM.16.M88.4 R168, [R208+0x4000] ;  /* 0x00400000d0a8783b */ /* 0x000eaa0000000200 */
[----:B------:R-:W3:Y:S02]  /*22f60*/  LDSM.16.M88.4 R172, [R208+0x4800] ;  /* 0x00480000d0ac783b */ /* 0x000ee40000000200 */
[C---:B----4-:R-:W-:Y:S08]  /*22f70*/  HMMA.16816.F32.BF16 R4, R200.reuse, R204, R4 ;  /* 0x000000ccc804723c */ /* 0x050ff00000041804 */
[C---:B------:R-:W-:Y:S01]  /*22f80*/  HMMA.16816.F32.BF16 R8, R200.reuse, R206, R8 ;  /* 0x000000cec808723c */ /* 0x040fe20000041808 */
[----:B------:R-:W-:Y:S07]  /*22f90*/  LDSM.16.M88.4 R204, [R208+0x7800] ;  /* 0x00780000d0cc783b */ /* 0x000fee0000000200 */
[C---:B------:R-:W-:Y:S08]  /*22fa0*/  HMMA.16816.F32.BF16 R12, R200.reuse, R176, R12 ;  /* 0x000000b0c80c723c */ /* 0x040ff0000004180c */
[C---:B------:R-:W-:Y:S01]  /*22fb0*/  HMMA.16816.F32.BF16 R16, R200.reuse, R178, R16 ;  /* 0x000000b2c810723c */ /* 0x040fe20000041810 */
[----:B------:R-:W4:Y:S07]  /*22fc0*/  LDSM.16.M88.4 R176, [R208+0x6800] ;  /* 0x00680000d0b0783b */ /* 0x000f2e0000000200 */
[C---:B-----5:R-:W-:Y:S08]  /*22fd0*/  HMMA.16816.F32.BF16 R20, R200.reuse, R180, R20 ;  /* 0x000000b4c814723c */ /* 0x060ff00000041814 */
[C---:B------:R-:W-:Y:S01]  /*22fe0*/  HMMA.16816.F32.BF16 R24, R200.reuse, R182, R24 ;  /* 0x000000b6c818723c */ /* 0x040fe20000041818 */
[----:B------:R-:W5:Y:S07]  /*22ff0*/  LDSM.16.M88.4 R180, [R208+0x7000] ;  /* 0x00700000d0b4783b */ /* 0x000f6e0000000200 */
[C---:B-1----:R-:W-:Y:S03]  /*23000*/  HMMA.16816.F32.BF16 R28, R200.reuse, R184, R28 ;  /* 0x000000b8c81c723c */ /* 0x042fe6000004181c */
[----:B------:R-:W-:Y:S05]  /*23010*/  IMAD.IADD R184, R223, 0x1, R209 ;  /* 0x00000001dfb87824 */ /* 0x000fea00078e02d1 */
[C---:B------:R-:W-:Y:S01]  /*23020*/  HMMA.16816.F32.BF16 R32, R200.reuse, R186, R32 ;  /* 0x000000bac820723c */ /* 0x040fe20000041820 */
[----:B------:R-:W-:Y:S07]  /*23030*/  LDSM.16.M88.4 R184, [R184] ;  /* 0x00000000b8b8783b */ /* 0x000fee0000000200 */
[C---:B--2---:R-:W-:Y:S08]  /*23040*/  HMMA.16816.F32.BF16 R36, R200.reuse, R168, R36 ;  /* 0x000000a8c824723c */ /* 0x044ff00000041824 */
[C---:B------:R-:W-:Y:S01]  /*23050*/  HMMA.16816.F32.BF16 R40, R200.reuse, R170, R40 ;  /* 0x000000aac828723c */ /* 0x040fe20000041828 */
[----:B------:R-:W1:Y:S07]  /*23060*/  LDSM.16.M88.4 R168, [R208+0x8000] ;  /* 0x00800000d0a8783b */ /* 0x000e6e0000000200 */
[C---:B---3--:R-:W-:Y:S08]  /*23070*/  HMMA.16816.F32.BF16 R44, R200.reuse, R172, R44 ;  /* 0x000000acc82c723c */ /* 0x048ff0000004182c */
        /* <DEDUP_REMOVED lines=13> */
[----:B------:R-:W3:Y:S07]  /*23150*/  LDSM.16.M88.4 R176, [R208+0x9000] ;  /* 0x00900000d0b0783b */ /* 0x000eee0000000200 */
[C---:B-----5:R-:W-:Y:S08]  /*23160*/  HMMA.16816.F32.BF16 R84, R200.reuse, R180, R84 ;  /* 0x000000b4c854723c */ /* 0x060ff00000041854 */
[C---:B------:R-:W-:Y:S01]  /*23170*/  HMMA.16816.F32.BF16 R88, R200.reuse, R182, R88 ;  /* 0x000000b6c858723c */ /* 0x040fe20000041858 */
[----:B------:R-:W4:Y:S05]  /*23180*/  LDSM.16.M88.4 R180, [R208+0x9800] ;  /* 0x00980000d0b4783b */ /* 0x000f2a0000000200 */
        /* <DEDUP_REMOVED lines=59> */
[----:B------:R-:W1:Y:S01]  /*23540*/  LDC.64 R178, c[0x0][0x358] ;  /* 0x0000d600ffb27b82 */ /* 0x000e620000000a00 */
[----:B------:R-:W-:Y:S02]  /*23550*/  BSSY.RECONVERGENT B0, `(.L_x_3477) ;  /* 0x0000058000007945 */ /* 0x000fe40003800200 */
[----:B------:R-:W-:Y:S11]  /*23560*/  ISETP.NE.AND.EX P2, PT, R243, RZ, PT, P2 ;  /* 0x000000fff300720c */ /* 0x000ff60003f45320 */
[----:B------:R-:W-:Y:S02]  /*23570*/  @!UPT UIADD3 URZ, UPT, UPT, URZ, URZ, URZ ;  /* 0x000000fffffff290 */ /* 0x000fe4000fffe0ff */
[----:B------:R-:W-:Y:S05]  /*23580*/  @!P2 IMAD.MOV.U32 R168, RZ, RZ, RZ ;  /* 0x000000ffffa8a224 */ /* 0x000fea00078e00ff */
[----:B------:R-:W-:Y:S02]  /*23590*/  @!P2 IADD3 R168, P0, PT, RZ, -R168, RZ ;  /* 0x800000a8ffa8a210 */ /* 0x000fe40007f1e0ff */
        /* <DEDUP_REMOVED lines=83> */
.L_x_3478:
[----:B------:R-:W-:Y:S05]  /*23ad0*/  BSYNC.RECONVERGENT B0 ;  /* 0x0000000000007941 */ /* 0x000fea0003800200 */
.L_x_3477:
[C---:B------:R-:W-:Y:S01]  /*23ae0*/  @!P3 R2UR UR38, R178.reuse ;  /* 0x00000000b226b2ca */ /* 0x040fe200000e0000 */
[----:B------:R-:W-:Y:S01]  /*23af0*/  @!P3 IMAD.MOV.U32 R231, RZ, RZ, R229 ;  /* 0x000000ffffe7b224 */ /* 0x000fe200078e00e5 */
[C---:B------:R-:W-:Y:S02]  /*23b00*/  @!P3 R2UR UR39, R179.reuse ;  /* 0x00000000b327b2ca */ /* 0x040fe400000e0000 */
[----:B------:R-:W-:Y:S02]  /*23b10*/  @!P3 R2UR UR36, R178 ;  /* 0x00000000b224b2ca */ /* 0x000fe400000e0000 */
[C---:B------:R-:W-:Y:S02]  /*23b20*/  @!P3 R2UR UR37, R179.reuse ;  /* 0x00000000b325b2ca */ /* 0x040fe400000e0000 */
[-C--:B------:R-:W-:Y:S02]  /*23b30*/  @!P3 LEA R172, P5, R224, R230.reuse, 0x5 ;  /* 0x000000e6e0acb211 */ /* 0x080fe400078a28ff */
[----:B------:R-:W-:Y:S02]  /*23b40*/  @!P3 R2UR UR34, R178 ;  /* 0x00000000b222b2ca */ /* 0x000fe400000e0000 */
[C---:B------:R-:W-:Y:S02]  /*23b50*/  @!P3 R2UR UR35, R179.reuse ;  /* 0x00000000b323b2ca */ /* 0x040fe400000e0000 */
[-CC-:B------:R-:W-:Y:S01]  /*23b60*/  @!P3 LEA.HI.X R173, R224, R229.reuse, R225.reuse, 0x5, P5 ;  /* 0x000000e5e0adb211 */ /* 0x180fe200028f2ce1 */
[----:B------:R-:W-:Y:S01]  /*23b70*/  @!PT LDS RZ, [RZ] ;  /* 0x00000000fffff984 */ /* 0x000fe20000000800 */
[----:B------:R-:W-:Y:S01]  /*23b80*/  @!PT LDS RZ, [RZ] ;  /* 0x00000000fffff984 */ /* 0x000fe20000000800 */
[----:B------:R-:W-:Y:S01]  /*23b90*/  @!PT LDS RZ, [RZ] ;  /* 0x00000000fffff984 */ /* 0x000fe20000000800 */
[----:B------:R-:W-:Y:S01]  /*23ba0*/  @!P3 LDGSTS.E.BYPASS.LTC128B.128 [R249+0x2000], desc[UR38][R230.64] ;  /* 0x02000000e6f9bfae */ /* 0x000fe2000b981a26 */
[--C-:B------:R-:W-:Y:S02]  /*23bb0*/  IADD3 R170, P4, P0, R168, R230, R168.reuse ;  /* 0x000000e6a8aa7210 */ /* 0x100fe4000789e0a8 */
[----:B------:R-:W-:Y:S01]  /*23bc0*/  @!P3 R2UR UR32, R178 ;  /* 0x00000000b220b2ca */ /* 0x000fe200000e0000 */
[----:B------:R1:W-:Y:S01]  /*23bd0*/  @P3 STS.128 [R249+0x2000], RZ ;  /* 0x002000fff9003388 */ /* 0x0003e20000000c00 */
[----:B------:R-:W-:Y:S02]  /*23be0*/  SHF.L.U64.HI R169, R224, 0x5, R225 ;  /* 0x00000005e0a97819 */ /* 0x000fe400000102e1 */
[----:B------:R-:W-:Y:S01]  /*23bf0*/  @!P3 R2UR UR33, R179 ;  /* 0x00000000b321b2ca */ /* 0x000fe200000e0000 */
[----:B------:R-:W-:Y:S01]  /*23c00*/  @!PT LDS RZ, [RZ] ;  /* 0x00000000fffff984 */ /* 0x000fe20000000800 */
[----:B------:R-:W-:Y:S01]  /*23c10*/  @!PT LDS RZ, [RZ] ;  /* 0x00000000fffff984 */ /* 0x000fe20000000800 */
[----:B------:R-:W-:Y:S01]  /*23c20*/  @!PT LDS RZ, [RZ] ;  /* 0x00000000fffff984 */ /* 0x000fe20000000800 */
[----:B------:R2:W-:Y:S01]  /*23c30*/  @!P3 LDGSTS.E.BYPASS.LTC128B.128 [R249+0x2800], desc[UR36][R172.64] ;  /* 0x02800000acf9bfae */ /* 0x0005e2000b981a24 */
[--C-:B------:R-:W-:Y:S02]  /*23c40*/  IADD3.X R171, PT, PT, R169, R229, R169.reuse, P4, P0 ;  /* 0x000000e5a9ab7210 */ /* 0x100fe400027e04a9 */
[----:B------:R-:W-:Y:S01]  /*23c50*/  @!P3 IADD3 R176, P5, PT, R170, R168, RZ ;  /* 0x000000a8aab0b210 */ /* 0x000fe20007fbe0ff */
[----:B------:R1:W-:Y:S01]  /*23c60*/  @P3 STS.128 [R249+0x2800], RZ ;  /* 0x002800fff9003388 */ /* 0x0003e20000000c00 */
[----:B------:R-:W-:Y:S02]  /*23c70*/  @!P3 R2UR UR30, R178 ;  /* 0x00000000b21eb2ca */ /* 0x000fe400000e0000 */
[----:B------:R-:W-:Y:S01]  /*23c80*/  @!P3 R2UR UR31, R179 ;  /* 0x00000000b31fb2ca */ /* 0x000fe200000e0000 */
[----:B------:R-:W-:Y:S01]  /*23c90*/  @!PT LDS RZ, [RZ] ;  /* 0x00000000fffff984 */ /* 0x000fe20000000800 */
[----:B------:R-:W-:Y:S01]  /*23ca0*/  @!PT LDS RZ, [RZ] ;  /* 0x00000000fffff984 */ /* 0x000fe20000000800 */
[----:B------:R-:W-:Y:S01]  /*23cb0*/  @!PT LDS RZ, [RZ] ;  /* 0x00000000fffff984 */ /* 0x000fe20000000800 */
[----:B------:R3:W-:Y:S01]  /*23cc0*/  @!P3 LDGSTS.E.BYPASS.LTC128B.128 [R249+0x3000], desc[UR34][R170.64] ;  /* 0x03000000aaf9bfae */ /* 0x0007e2000b981a22 */
[--C-:B------:R-:W-:Y:S01]  /*23cd0*/  @!P3 IMAD.X R177, R171, 0x1, R169.reuse, P5 ;  /* 0x00000001abb1b824 */ /* 0x100fe200028e06a9 */
[----:B------:R-:W-:Y:S02]  /*23ce0*/  IADD3 R174, P4, P0, R168, R170, R168 ;  /* 0x000000aaa8ae7210 */ /* 0x000fe4000789e0a8 */
[----:B------:R1:W-:Y:S01]  /*23cf0*/  @P3 STS.128 [R249+0x3000], RZ ;  /* 0x003000fff9003388 */ /* 0x0003e20000000c00 */
[C---:B------:R-:W-:Y:S02]  /*23d00*/  @!P3 R2UR UR28, R178.reuse ;  /* 0x00000000b21cb2ca */ /* 0x040fe400000e0000 */
[----:B------:R-:W-:Y:S01]  /*23d10*/  @!P3 R2UR UR29, R179 ;  /* 0x00000000b31db2ca */ /* 0x000fe200000e0000 */
[----:B------:R-:W-:Y:S01]  /*23d20*/  @!PT LDS RZ, [RZ] ;  /* 0x00000000fffff984 */ /* 0x000fe20000000800 */
[----:B------:R-:W-:Y:S01]  /*23d30*/  @!PT LDS RZ, [RZ] ;  /* 0x00000000fffff984 */ /* 0x000fe20000000800 */
[----:B------:R-:W-:Y:S01]  /*23d40*/  @!PT LDS RZ, [RZ] ;  /* 0x00000000fffff984 */ /* 0x000fe20000000800 */
[----:B------:R4:W-:Y:S01]  /*23d50*/  @!P3 LDGSTS.E.BYPASS.LTC128B.128 [R249+0x3800], desc[UR32][R176.64] ;  /* 0x03800000b0f9bfae */ /* 0x0009e2000b981a20 */
[--C-:B------:R-:W-:Y:S02]  /*23d60*/  IADD3.X R175, PT, PT, R169, R171, R169.reuse, P4, P0 ;  /* 0x000000aba9af7210 */ /* 0x100fe400027e04a9 */
        /* <DEDUP_REMOVED lines=9> */
[-C--:B--2---:R-:W-:Y:S01]  /*23e00*/  IADD3 R172, P0, PT, R174, R168.reuse, RZ ;  /* 0x000000a8aeac7210 */ /* 0x084fe20007f1e0ff */
        /* <DEDUP_REMOVED lines=38> */
[-C--:B--2---:R-:W-:Y:S02]  /*24070*/  IADD3 R172, P0, PT, R174, R168.reuse, RZ ;  /* 0x000000a8aeac7210 */ /* 0x084fe40007f1e0ff */
        /* <DEDUP_REMOVED lines=14> */
[----:B------:R-:W-:Y:S01]  /*24160*/  LOP3.LUT R231, R167, 0x38, RZ, 0xc0, !PT ;  /* 0x00000038a7e77812 */ /* 0x000fe200078ec0ff */
        /* <DEDUP_REMOVED lines=21> */
[-C--:B---3--:R-:W-:Y:S04]  /*242c0*/  IADD3 R170, P4, PT, R172, R168.reuse, RZ ;  /* 0x000000a8acaa7210 */ /* 0x088fe80007f9e0ff */
[----:B------:R-:W-:Y:S01]  /*242d0*/  @!PT LDS RZ, [RZ] ;  /* 0x00000000fffff984 */ /* 0x000fe20000000800 */
[----:B------:R-:W-:Y:S01]  /*242e0*/  @!PT LDS RZ, [RZ] ;  /* 0x00000000fffff984 */ /* 0x000fe20000000800 */
[----:B------:R-:W-:Y:S01]  /*242f0*/  @!PT LDS RZ, [RZ] ;  /* 0x00000000fffff984 */ /* 0x000fe20000000800 */
[----:B------:R1:W-:Y:S01]  /*24300*/  @!P3 LDGSTS.E.BYPASS.LTC128B.128 [R249+0x8800], desc[UR12][R172.64] ;  /* 0x08800000acf9bfae */ /* 0x0003e2000b981a0c */
[----:B------:R-:W-:Y:S01]  /*24310*/  @!P3 IADD3 R168, P0, PT, R170, R168, RZ ;  /* 0x000000a8aaa8b210 */ /* 0x000fe20007f1e0ff */
[--C-:B------:R-:W-:Y:S02]  /*24320*/  IMAD.X R171, R173, 0x1, R169.reuse, P4 ;  /* 0x00000001adab7824 */ /* 0x100fe400020e06a9 */
        /* <DEDUP_REMOVED lines=13> */
.L_x_3476:
[----:B------:R-:W-:Y:S05]  /*24400*/  BSYNC.RECONVERGENT B1 ;  /* 0x0000000000017941 */ /* 0x000fea0003800200 */
.L_x_3475:
[----:B-1----:R-:W-:Y:S01]  /*24410*/  LOP3.LUT R168, R0, 0x200, R2, 0xf8, !PT ;  /* 0x0000020000a87812 */ /* 0x002fe200078ef802 */
[----:B------:R1:W-:Y:S01]  /*24420*/  STL [R1+0x28], R232 ;  /* 0x000028e801007387 */ /* 0x0003e20000100800 */
[----:B------:R-:W-:Y:S01]  /*24430*/  IMAD.SHL.U32 R170, R167, 0x2, RZ ;  /* 0x00000002a7aa7824 */ /* 0x000fe200078e00ff */
[----:B------:R-:W2:Y:S01]  /*24440*/  LDCU.64 UR4, c[0x0][0x358] ;  /* 0x00006b00ff0477ac */ /* 0x000ea20008000a00 */
[----:B------:R-:W3:Y:S01]  /*24450*/  S2UR UR9, SR_CgaCtaId ;  /* 0x00000000000979c3 */ /* 0x000ee20000008800 */
[----:B------:R4:W-:Y:S02]  /*24460*/  STL [R1+0x24], R231 ;  /* 0x000024e701007387 */ /* 0x0009e40000100800 */
[----:B------:R-:W-:Y:S01]  /*24470*/  LOP3.LUT R169, R170, 0x6, RZ, 0xc0, !PT ;  /* 0x00000006aaa97812 */ /* 0x000fe200078ec0ff */
[----:B------:R-:W-:Y:S01]  /*24480*/  UMOV UR10, 0x400 ;  /* 0x00000400000a7882 */ /* 0x000fe20000000000 */
        /* <DEDUP_REMOVED lines=8> */
[----:B------:R-:W-:Y:S01]  /*24510*/  FSEL R4, R4, -INF , P4 ;  /* 0xff80000004047808 */ /* 0x000fe20002000000 */
[----:B------:R2:W-:Y:S01]  /*24520*/  STL [R1+0x14], R226 ;  /* 0x000014e201007387 */ /* 0x0005e20000100800 */
[C---:B------:R-:W-:Y:S02]  /*24530*/  VIADD R215, R173.reuse, 0x38 ;  /* 0x00000038add77836 */ /* 0x040fe40000000000 */
[C---:B------:R-:W-:Y:S01]  /*24540*/  VIADD R214, R173.reuse, 0x39 ;  /* 0x00000039add67836 */ /* 0x040fe20000000000 */
[----:B------:R2:W-:Y:S01]  /*24550*/  STL [R1+0x10], R225 ;  /* 0x000010e101007387 */ /* 0x0005e20000100800 */
[C---:B-1----:R-:W-:Y:S01]  /*24560*/  VIADD R232, R173.reuse, 0x10 ;  /* 0x00000010ade87836 */ /* 0x042fe20000000000 */
[----:B---3--:R-:W-:Y:S01]  /*24570*/  ULEA UR9, UR9, UR10, 0x18 ;  /* 0x0000000a09097291 */ /* 0x008fe2000f8ec0ff */
[C---:B------:R-:W-:Y:S01]  /*24580*/  VIADD R203, R173.reuse, 0x70 ;  /* 0x00000070adcb7836 */ /* 0x040fe20000000000 */
[----:B------:R1:W-:Y:S01]  /*24590*/  STL [R1+0xc], R224 ;  /* 0x00000ce001007387 */ /* 0x0003e20000100800 */
[C---:B----4-:R-:W-:Y:S01]  /*245a0*/  VIADD R231, R173.reuse, 0x11 ;  /* 0x00000011ade77836 */ /* 0x050fe20000000000 */
[-C--:B------:R-:W-:Y:S01]  /*245b0*/  ISETP.GE.AND P4, PT, R232, R247.reuse, PT ;  /* 0x000000f7e800720c */ /* 0x080fe20003f86270 */
[C---:B------:R-:W-:Y:S01]  /*245c0*/  VIADD R235, R173.reuse, 0x30 ;  /* 0x00000030adeb7836 */ /* 0x040fe20000000000 */
[----:B------:R3:W-:Y:S01]  /*245d0*/  STL [R1+0x8], R222 ;  /* 0x000008de01007387 */ /* 0x0007e20000100800 */
[C---:B--2---:R-:W-:Y:S02]  /*245e0*/  VIADD R230, R173.reuse, 0x18 ;  /* 0x00000018ade67836 */ /* 0x044fe40000000000 */
[C---:B------:R-:W-:Y:S01]  /*245f0*/  VIADD R219, R173.reuse, 0x48 ;  /* 0x00000048addb7836 */ /* 0x040fe20000000000 */
[----:B------:R2:W-:Y:S01]  /*24600*/  STL [R1+0x4], R221 ;  /* 0x000004dd01007387 */ /* 0x0005e20000100800 */
[C---:B------:R-:W-:Y:S02]  /*24610*/  VIADD R229, R173.reuse, 0x19 ;  /* 0x00000019ade57836 */ /* 0x040fe40000000000 */
[C---:B------:R-:W-:Y:S01]  /*24620*/  VIADD R234, R173.reuse, 0x31 ;  /* 0x00000031adea7836 */ /* 0x040fe20000000000 */
[----:B------:R4:W-:Y:S01]  /*24630*/  STL [R1], R220 ;  /* 0x000000dc01007387 */ /* 0x0009e20000100800 */
[C---:B------:R-:W-:Y:S02]  /*24640*/  VIADD R227, R173.reuse, 0x20 ;  /* 0x00000020ade37836 */ /* 0x040fe40000000000 */
[C---:B------:R-:W-:Y:S02]  /*24650*/  VIADD R218, R173.reuse, 0x49 ;  /* 0x00000049adda7836 */ /* 0x040fe40000000000 */
[C---:B------:R-:W-:Y:S02]  /*24660*/  VIADD R226, R173.reuse, 0x21 ;  /* 0x00000021ade27836 */ /* 0x040fe40000000000 */
[C---:B------:R-:W-:Y:S02]  /*24670*/  VIADD R213, R173.reuse, 0x40 ;  /* 0x00000040add57836 */ /* 0x040fe40000000000 */
[C---:B------:R-:W-:Y:S02]  /*24680*/  VIADD R225, R173.reuse, 0x28 ;  /* 0x00000028ade17836 */ /* 0x040fe40000000000 */
[C---:B------:R-:W-:Y:S02]  /*24690*/  VIADD R252, R173.reuse, 0x41 ;  /* 0x00000041adfc7836 */ /* 0x040fe40000000000 */
[C---:B-1----:R-:W-:Y:S02]  /*246a0*/  VIADD R224, R173.reuse, 0x29 ;  /* 0x00000029ade07836 */ /* 0x042fe40000000000 */
[C---:B------:R-:W-:Y:S02]  /*246b0*/  VIADD R217, R173.reuse, 0x50 ;  /* 0x00000050add97836 */ /* 0x040fe40000000000 */
[C---:B---3--:R-:W-:Y:S02]  /*246c0*/  VIADD R222, R173.reuse, 0x9 ;  /* 0x00000009adde7836 */ /* 0x048fe40000000000 */
[C---:B------:R-:W-:Y:S02]  /*246d0*/  VIADD R202, R173.reuse, 0x71 ;  /* 0x00000071adca7836 */ /* 0x040fe40000000000 */
[C---:B--2---:R-:W-:Y:S01]  /*246e0*/  VIADD R221, R173.reuse, 0x8 ;  /* 0x00000008addd7836 */ /* 0x044fe20000000000 */
[-C--:B------:R-:W-:Y:S01]  /*246f0*/  ISETP.GE.AND P5, PT, R222, R247.reuse, PT ;  /* 0x000000f7de00720c */ /* 0x080fe20003fa6270 */
[C---:B------:R-:W-:Y:S02]  /*24700*/  VIADD R212, R173.reuse, 0x58 ;  /* 0x00000058add47836 */ /* 0x040fe40000000000 */
[----:B----4-:R-:W-:Y:S01]  /*24710*/  VIADD R220, R173, 0x1 ;  /* 0x00000001addc7836 */ /* 0x010fe20000000000 */
[-C--:B------:R-:W-:Y:S01]  /*24720*/  ISETP.GE.AND P6, PT, R221, R247.reuse, PT ;  /* 0x000000f7dd00720c */ /* 0x080fe20003fc6270 */
[C---:B------:R-:W-:Y:S02]  /*24730*/  VIADD R209, R173.reuse, 0x61 ;  /* 0x00000061add17836 */ /* 0x040fe40000000000 */
[C---:B------:R-:W-:Y:S01]  /*24740*/  VIADD R204, R173.reuse, 0x69 ;  /* 0x00000069adcc7836 */ /* 0x040fe20000000000 */
[-C--:B------:R-:W-:Y:S01]  /*24750*/  ISETP.GE.AND P3, PT, R220, R247.reuse, PT ;  /* 0x000000f7dc00720c */ /* 0x080fe20003f66270 */
[C---:B------:R-:W-:Y:S02]  /*24760*/  VIADD R201, R173.reuse, 0x78 ;  /* 0x00000078adc97836 */ /* 0x040fe40000000000 */
        /* <DEDUP_REMOVED lines=41> */
[-C--:B------:R-:W-:Y:S01]  /*24a00*/  ISETP.GE.AND P4, PT, R235, R247.reuse, PT ;  /* 0x000000f7eb00720c */ /* 0x080fe20003f86270 */
[----:B------:R-:W-:Y:S01]  /*24a10*/  VIADD R171, R173, 0xb0 ;  /* 0x000000b0adab7836 */ /* 0x000fe20000000000 */
[-C--:B------:R-:W-:Y:S01]  /*24a20*/  ISETP.GE.AND P6, PT, R219, R247.reuse, PT ;  /* 0x000000f7db00720c */ /* 0x080fe20003fc6270 */
[----:B------:R-:W-:Y:S01]  /*24a30*/  VIADD R200, R173, 0xc0 ;  /* 0x000000c0adc87836 */ /* 0x000fe20000000000 */
        /* <DEDUP_REMOVED lines=32> */
[----:B------:R-:W-:Y:S02]  /*24c40*/  FSEL R20, R4, -INF , !P0 ;  /* 0xff80000004147808 */ /* 0x000fe40004000000 */
        /* <DEDUP_REMOVED lines=22> */
[----:B------:R-:W-:Y:S01]  /*24db0*/  FSEL R57, R64, -INF , P4 ;  /* 0xff80000040397808 */ /* 0x000fe20002000000 */
[----:B------:R-:W-:Y:S01]  /*24dc0*/  IMAD.MOV.U32 R64, RZ, RZ, R9 ;  /* 0x000000ffff407224 */ /* 0x000fe200078e0009 */
        /* <DEDUP_REMOVED lines=10> */
[----:B------:R-:W-:Y:S01]  /*24e70*/  IMAD.MOV.U32 R68, RZ, RZ, R12 ;  /* 0x000000ffff447224 */ /* 0x000fe200078e000c */
[-C--:B------:R-:W-:Y:S01]  /*24e80*/  ISETP.GE.AND P0, PT, R186, R247.reuse, PT ;  /* 0x000000f7ba00720c */ /* 0x080fe20003f06270 */
[--C-:B------:R-:W-:Y:S01]  /*24e90*/  IMAD R12, R248, 0x100, R169.reuse ;  /* 0x00000100f80c7824 */ /* 0x100fe200078e02a9 */
[----:B------:R-:W-:Y:S02]  /*24ea0*/  FSEL R48, R73, -INF , P4 ;  /* 0xff80000049307808 */ /* 0x000fe40002000000 */
[----:B------:R-:W-:Y:S01]  /*24eb0*/  FSEL R28, R89, -INF , P6 ;  /* 0xff800000591c7808 */ /* 0x000fe20003000000 */
[----:B------:R-:W-:Y:S01]  /*24ec0*/  VIADD R12, R12, 0x1 ;  /* 0x000000010c0c7836 */ /* 0x000fe20000000000 */
[-C--:B------:R-:W-:Y:S01]  /*24ed0*/  ISETP.GE.AND P4, PT, R179, R247.reuse, PT ;  /* 0x000000f7b300720c */ /* 0x080fe20003f86270 */
[----:B------:R-:W-:Y:S01]  /*24ee0*/  IMAD R89, R248, 0x100, R169 ;  /* 0x00000100f8597824 */ /* 0x000fe200078e02a9 */
[-C--:B------:R-:W-:Y:S02]  /*24ef0*/  ISETP.GE.AND P6, PT, R200, R247.reuse, PT ;  /* 0x000000f7c800720c */ /* 0x080fe40003fc6270 */
[----:B------:R-:W-:Y:S01]  /*24f00*/  FSEL R45, R76, -INF , P3 ;  /* 0xff8000004c2d7808 */ /* 0x000fe20001800000 */
[----:B------:R-:W-:Y:S01]  /*24f10*/  VIADD R89, R89, 0x11 ;  /* 0x0000001159597836 */ /* 0x000fe20000000000 */
[----:B------:R-:W-:Y:S01]  /*24f20*/  FSEL R4, R92, -INF , P5 ;  /* 0xff8000005c047808 */ /* 0x000fe20002800000 */
[----:B------:R-:W-:Y:S01]  /*24f30*/  IMAD.MOV.U32 R76, RZ, RZ, R0 ;  /* 0x000000ffff4c7224 */ /* 0x000fe200078e0000 */
[-C--:B------:R-:W-:Y:S02]  /*24f40*/  ISETP.GE.AND P3, PT, R178, R247.reuse, PT ;  /* 0x000000f7b200720c */ /* 0x080fe40003f66270 */
[-C--:B------:R-:W-:Y:S02]  /*24f50*/  ISETP.GE.AND P5, PT, R199, R247.reuse, PT ;  /* 0x000000f7c700720c */ /* 0x080fe40003fa6270 */
[----:B------:R-:W-:Y:S01]  /*24f60*/  FSEL R44, R77, -INF , P0 ;  /* 0xff8000004d2c7808 */ /* 0x000fe20000000000 */
[----:B------:R-:W-:Y:S01]  /*24f70*/  IMAD.MOV.U32 R77, RZ, RZ, R16 ;  /* 0x000000ffff4d7224 */ /* 0x000fe200078e0010 */
[-C--:B------:R-:W-:Y:S02]  /*24f80*/  ISETP.GE.AND P0, PT, R177, R247.reuse, PT ;  /* 0x000000f7b100720c */ /* 0x080fe40003f06270 */
[----:B------:R-:W-:Y:S01]  /*24f90*/  FSEL R33, R84, -INF , P4 ;  /* 0xff80000054217808 */ /* 0x000fe20002000000 */
[----:B------:R-:W-:Y:S01]  /*24fa0*/  IMAD.MOV.U32 R84, RZ, RZ, R13 ;  /* 0x000000ffff547224 */ /* 0x000fe200078e000d */
[----:B------:R-:W-:Y:S02]  /*24fb0*/  FSEL R0, R100, -INF , P6 ;  /* 0xff80000064007808 */ /* 0x000fe40003000000 */
[-C--:B------:R-:W-:Y:S02]  /*24fc0*/  ISETP.GE.AND P4, PT, R207, R247.reuse, PT ;  /* 0x000000f7cf00720c */ /* 0x080fe40003f86270 */
[-C--:B------:R-:W-:Y:S02]  /*24fd0*/  ISETP.GE.AND P6, PT, R191, R247.reuse, PT ;  /* 0x000000f7bf00720c */ /* 0x080fe40003fc6270 */
[----:B------:R-:W-:Y:S01]  /*24fe0*/  FSEL R32, R85, -INF , P3 ;  /* 0xff80000055207808 */ /* 0x000fe20001800000 */
[----:B------:R-:W-:Y:S01]  /*24ff0*/  IMAD.MOV.U32 R85, RZ, RZ, R8 ;  /* 0x000000ffff557224 */ /* 0x000fe200078e0008 */
[----:B------:R-:W-:Y:S01]  /*25000*/  FSEL R24, R101, -INF , P5 ;  /* 0xff80000065187808 */ /* 0x000fe20002800000 */
[--C-:B------:R-:W-:Y:S01]  /*25010*/  IMAD R8, R248, 0x100, R169.reuse ;  /* 0x00000100f8087824 */ /* 0x100fe200078e02a9 */
[-C--:B------:R-:W-:Y:S02]  /*25020*/  ISETP.GE.AND P3, PT, R206, R247.reuse, PT ;  /* 0x000000f7ce00720c */ /* 0x080fe40003f66270 */
[-C--:B------:R-:W-:Y:S01]  /*25030*/  ISETP.GE.AND P5, PT, R190, R247.reuse, PT ;  /* 0x000000f7be00720c */ /* 0x080fe20003fa6270 */
[----:B------:R-:W-:Y:S01]  /*25040*/  VIADD R8, R8, 0x8 ;  /* 0x0000000808087836 */ /* 0x000fe20000000000 */
[----:B------:R-:W-:Y:S01]  /*25050*/  FSEL R29, R88, -INF , P0 ;  /* 0xff800000581d7808 */ /* 0x000fe20000000000 */
        /* <DEDUP_REMOVED lines=29> */
[----:B------:R-:W-:Y:S01]  /*25230*/  FSEL R16, R113, -INF , P4 ;  /* 0xff80000071107808 */ /* 0x000fe20002000000 */
[--C-:B------:R-:W-:Y:S01]  /*25240*/  IMAD R113, R248, 0x100, R169.reuse ;  /* 0x00000100f8717824 */ /* 0x100fe200078e02a9 */
[-C--:B------:R-:W-:Y:S02]  /*25250*/  ISETP.GE.AND P4, PT, R176, R247.reuse, PT ;  /* 0x000000f7b000720c */ /* 0x080fe40003f86270 */
[----:B------:R-:W-:Y:S01]  /*25260*/  FSEL R13, R116, -INF , P3 ;  /* 0xff800000740d7808 */ /* 0x000fe20001800000 */
[----:B------:R-:W-:Y:S01]  /*25270*/  VIADD R113, R113, 0x28 ;  /* 0x0000002871717836 */ /* 0x000fe20000000000 */
[-C--:B------:R-:W-:Y:S01]  /*25280*/  ISETP.GE.AND P3, PT, R175, R247.reuse, PT ;  /* 0x000000f7af00720c */ /* 0x080fe20003f66270 */
[C-C-:B------:R-:W-:Y:S01]  /*25290*/  IMAD R116, R248.reuse, 0x100, R169.reuse ;  /* 0x00000100f8747824 */ /* 0x140fe200078e02a9 */
[----:B------:R-:W-:Y:S01]  /*252a0*/  FSEL R73, R117, -INF , P0 ;  /* 0xff80000075497808 */ /* 0x000fe20000000000 */
[--C-:B------:R-:W-:Y:S01]  /*252b0*/  IMAD R117, R248, 0x100, R169.reuse ;  /* 0x00000100f8757824 */ /* 0x100fe200078e02a9 */
[----:B------:R-:W-:Y:S01]  /*252c0*/  ISETP.GE.AND P0, PT, R174, R247, PT ;  /* 0x000000f7ae00720c */ /* 0x000fe20003f06270 */
[----:B------:R-:W-:Y:S01]  /*252d0*/  VIADD R116, R116, 0x21 ;  /* 0x0000002174747836 */ /* 0x000fe20000000000 */
[----:B------:R-:W-:Y:S01]  /*252e0*/  FSEL R9, R124, -INF , P4 ;  /* 0xff8000007c097808 */ /* 0x000fe20002000000 */
[----:B------:R-:W-:Y:S01]  /*252f0*/  VIADD R117, R117, 0x20 ;  /* 0x0000002075757836 */ /* 0x000fe20000000000 */
[-C--:B------:R-:W-:Y:S02]  /*25300*/  ISETP.GE.AND P4, PT, R65, R244.reuse, PT ;  /* 0x000000f44100720c */ /* 0x080fe40003f86270 */
[----:B------:R-:W-:Y:S02]  /*25310*/  FSEL R65, R125, -INF , P3 ;  /* 0xff8000007d417808 */ /* 0x000fe40001800000 */
[-C--:B------:R-:W-:Y:S02]  /*25320*/  ISETP.GE.AND P3, PT, R8, R244.reuse, PT ;  /* 0x000000f40800720c */ /* 0x080fe40003f66270 */
[----:B------:R-:W-:Y:S01]  /*25330*/  FSEL R8, R128, -INF , P0 ;  /* 0xff80000080087808 */ /* 0x000fe20000000000 */
[----:B------:R-:W-:Y:S01]  /*25340*/  IMAD R128, R248, 0x100, R169 ;  /* 0x00000100f8807824 */ /* 0x000fe200078e02a9 */
[-C--:B------:R-:W-:Y:S01]  /*25350*/  ISETP.GE.AND P0, PT, R89, R244.reuse, PT ;  /* 0x000000f45900720c */ /* 0x080fe20003f06270 */
[----:B------:R-:W-:Y:S01]  /*25360*/  IMAD.MOV.U32 R89, RZ, RZ, R77 ;  /* 0x000000ffff597224 */ /* 0x000fe200078e004d */
[----:B------:R-:W-:Y:S01]  /*25370*/  FSEL R230, R230, -INF , !P4 ;  /* 0xff800000e6e67808 */ /* 0x000fe20006000000 */
[----:B------:R-:W-:Y:S01]  /*25380*/  IMAD R77, R248, 0x100, R169 ;  /* 0x00000100f84d7824 */ /* 0x000fe200078e02a9 */
[-C--:B------:R-:W-:Y:S01]  /*25390*/  ISETP.GE.AND P4, PT, R117, R244.reuse, PT ;  /* 0x000000f47500720c */ /* 0x080fe20003f86270 */
[----:B------:R-:W-:Y:S01]  /*253a0*/  VIADD R128, R128, 0x19 ;  /* 0x0000001980807836 */ /* 0x000fe20000000000 */
[----:B------:R-:W-:Y:S01]  /*253b0*/  FSEL R229, R229, -INF , !P3 ;  /* 0xff800000e5e57808 */ /* 0x000fe20005800000 */
[----:B------:R-:W-:Y:S01]  /*253c0*/  VIADD R77, R77, 0x31 ;  /* 0x000000314d4d7836 */ /* 0x000fe20000000000 */
[----:B------:R-:W-:Y:S01]  /*253d0*/  FSEL R105, R85, -INF , !P4 ;  /* 0xff80000055697808 */ /* 0x000fe20006000000 */
[----:B------:R-:W-:Y:S01]  /*253e0*/  IMAD.MOV.U32 R85, RZ, RZ, R69 ;  /* 0x000000ffff557224 */ /* 0x000fe200078e0045 */
[-C--:B------:R-:W-:Y:S01]  /*253f0*/  ISETP.GE.AND P3, PT, R116, R244.reuse, PT ;  /* 0x000000f47400720c */ /* 0x080fe20003f66270 */
[--C-:B------:R-:W-:Y:S01]  /*25400*/  IMAD R69, R248, 0x100, R169.reuse ;  /* 0x00000100f8457824 */ /* 0x100fe200078e02a9 */
[-C--:B------:R-:W-:Y:S02]  /*25410*/  ISETP.GE.AND P4, PT, R77, R244.reuse, PT ;  /* 0x000000f44d00720c */ /* 0x080fe40003f86270 */
[----:B------:R-:W-:Y:S01]  /*25420*/  FSEL R232, R232, -INF , !P6 ;  /* 0xff800000e8e87808 */ /* 0x000fe20007000000 */
[----:B------:R-:W-:Y:S01]  /*25430*/  VIADD R69, R69, 0x39 ;  /* 0x0000003945457836 */ /* 0x000fe20000000000 */
[----:B------:R-:W-:Y:S01]  /*25440*/  ISETP.GE.AND P6, PT, R88, R244, PT ;  /* 0x000000f45800720c */ /* 0x000fe20003fc6270 */
[----:B------:R-:W-:Y:S01]  /*25450*/  IMAD.MOV.U32 R88, RZ, RZ, R76 ;  /* 0x000000ffff587224 */ /* 0x000fe200078e004c */
[----:B------:R-:W-:Y:S01]  /*25460*/  FSEL R120, R64, -INF , !P4 ;  /* 0xff80000040787808 */ /* 0x000fe20006000000 */
[--C-:B------:R-:W-:Y:S01]  /*25470*/  IMAD R76, R248, 0x100, R169.reuse ;  /* 0x00000100f84c7824 */ /* 0x100fe200078e02a9 */
[----:B------:R-:W-:Y:S01]  /*25480*/  FSEL R104, R68, -INF , !P3 ;  /* 0xff80000044687808 */ /* 0x000fe20005800000 */
[----:B------:R-:W-:Y:S01]  /*25490*/  IMAD R68, R248, 0x100, R169 ;  /* 0x00000100f8447824 */ /* 0x000fe200078e02a9 */
[----:B------:R-:W-:Y:S01]  /*254a0*/  FSEL R231, R231, -INF , !P5 ;  /* 0xff800000e7e77808 */ /* 0x000fe20006800000 */
[----:B------:R-:W-:Y:S01]  /*254b0*/  VIADD R76, R76, 0x38 ;  /* 0x000000384c4c7836 */ /* 0x000fe20000000000 */
[----:B------:R-:W-:Y:S01]  /*254c0*/  FMNMX3.FTZ R64, R3, R20, R232, !PT ;  /* 0x0000001403407276 */ /* 0x000fe200078100e8 */
[----:B------:R-:W-:Y:S01]  /*254d0*/  VIADD R68, R68, 0x40 ;  /* 0x0000004044447836 */ /* 0x000fe20000000000 */
[----:B------:R-:W-:Y:S02]  /*254e0*/  FSEL R226, R226, -INF , !P6 ;  /* 0xff800000e2e27808 */ /* 0x000fe40007000000 */
[-C--:B------:R-:W-:Y:S02]  /*254f0*/  ISETP.GE.AND P5, PT, R128, R244.reuse, PT ;  /* 0x000000f48000720c */ /* 0x080fe40003fa6270 */
[----:B------:R-:W-:Y:S02]  /*25500*/  FSEL R227, R227, -INF , !P0 ;  /* 0xff800000e3e37808 */ /* 0x000fe40004000000 */
[----:B------:R-:W-:Y:S02]  /*25510*/  FMNMX3.FTZ R64, R64, R231, R230, !PT ;  /* 0x000000e740407276 */ /* 0x000fe400078100e6 */
[-C--:B------:R-:W-:Y:S02]  /*25520*/  ISETP.GE.AND P6, PT, R112, R244.reuse, PT ;  /* 0x000000f47000720c */ /* 0x080fe40003fc6270 */
        /* <DEDUP_REMOVED lines=18> */
[-C--:B------:R-:W-:Y:S02]  /*25650*/  ISETP.GE.AND P3, PT, R218, R244.reuse, PT ;  /* 0x000000f4da00720c */ /* 0x080fe40003f66270 */
[----:B------:R-:W-:Y:S02]  /*25660*/  FSEL R215, R215, -INF , !P6 ;  /* 0xff800000d7d77808 */ /* 0x000fe40007000000 */
[----:B------:R-:W-:Y:S02]  /*25670*/  ISETP.GE.AND P6, PT, R208, R244, PT ;  /* 0x000000f4d000720c */ /* 0x000fe40003fc6270 */
[----:B------:R-:W-:Y:S02]  /*25680*/  FMNMX3.FTZ R64, R64, R224, R109, !PT ;  /* 0x000000e040407276 */ /* 0x000fe4000781006d */
[----:B------:R-:W-:Y:S02]  /*25690*/  FSEL R220, R220, -INF , !P0 ;  /* 0xff800000dcdc7808 */ /* 0x000fe40004000000 */
[-C--:B------:R-:W-:Y:S02]  /*256a0*/  ISETP.GE.AND P0, PT, R217, R244.reuse, PT ;  /* 0x000000f4d900720c */ /* 0x080fe40003f06270 */
[----:B------:R-:W-:Y:S02]  /*256b0*/  FSEL R101, R88, -INF , !P3 ;  /* 0xff80000058657808 */ /* 0x000fe40005800000 */
[----:B------:R-:W-:Y:S02]  /*256c0*/  FSEL R214, R214, -INF , !P5 ;  /* 0xff800000d6d67808 */ /* 0x000fe40006800000 */
[----:B------:R-:W-:Y:S02]  /*256d0*/  ISETP.GE.AND P5, PT, R204, R244, PT ;  /* 0x000000f4cc00720c */ /* 0x000fe40003fa6270 */
[----:B------:R-:W-:Y:S02]  /*256e0*/  FSEL R88, R36, -INF , !P6 ;  /* 0xff80000024587808 */ /* 0x000fe40007000000 */
[----:B------:R-:W-:Y:S02]  /*256f0*/  FMNMX3.FTZ R36, R64, R222, R120, !PT ;  /* 0x000000de40247276 */ /* 0x000fe40007810078 */
[----:B------:R-:W-:Y:S02]  /*25700*/  FSEL R96, R85, -INF , !P0 ;  /* 0xff80000055607808 */ /* 0x000fe40004000000 */
[----:B------:R-:W-:Y:S02]  /*25710*/  FSEL R85, R5, -INF , !P5 ;  /* 0xff80000005557808 */ /* 0x000fe40006800000 */
[----:B------:R-:W-:Y:S01]  /*25720*/  FMNMX3.FTZ R5, R36, R221, R220, !PT ;  /* 0x000000dd24057276 */ /* 0x000fe200078100dc */
[----:B------:R-:W-:Y:S01]  /*25730*/  IMAD R36, R248, 0x100, R169 ;  /* 0x00000100f8247824 */ /* 0x000fe200078e02a9 */
[-C--:B------:R-:W-:Y:S02]  /*25740*/  ISETP.GE.AND P4, PT, R219, R244.reuse, PT ;  /* 0x000000f4db00720c */ /* 0x080fe40003f86270 */
[----:B------:R-:W-:Y:S01]  /*25750*/  FMNMX3.FTZ R5, R5, R167, R235, !PT ;  /* 0x000000a705057276 */ /* 0x000fe200078100eb */
[----:B------:R-:W-:Y:S01]  /*25760*/  VIADD R36, R36, 0x1 ;  /* 0x0000000124247836 */ /* 0x000fe20000000000 */
[----:B------:R-:W-:Y:S02]  /*25770*/  FSEL R234, R234, -INF , !P4 ;  /* 0xff800000eaea7808 */ /* 0x000fe40006000000 */
[----:B------:R-:W-:Y:S02]  /*25780*/  ISETP.GE.AND P4, PT, R211, R244, PT ;  /* 0x000000f4d300720c */ /* 0x000fe40003f86270 */
        /* <DEDUP_REMOVED lines=10> */
[----:B------:R-:W-:Y:S02]  /*25830*/  ISETP.GE.AND P3, PT, R202, R244, PT ;  /* 0x000000f4ca00720c */ /* 0x000fe40003f66270 */
[----:B------:R-:W-:Y:S02]  /*25840*/  FMNMX3.FTZ R5, R5, R92, R89, !PT ;  /* 0x0000005c05057276 */ /* 0x000fe40007810059 */
[-C--:B------:R-:W-:Y:S02]  /*25850*/  ISETP.GE.AND P0, PT, R201, R244.reuse, PT ;  /* 0x000000f4c900720c */ /* 0x080fe40003f06270 */
[----:B------:R-:W-:Y:S02]  /*25860*/  ISETP.GE.AND P6, PT, R196, R244, PT ;  /* 0x000000f4c400720c */ /* 0x000fe40003fc6270 */
[----:B------:R-:W-:Y:S01]  /*25870*/  FSEL R84, R60, -INF , !P4 ;  /* 0xff8000003c547808 */ /* 0x000fe20006000000 */
[C-C-:B------:R-:W-:Y:S01]  /*25880*/  IMAD R60, R248.reuse, 0x100, R169.reuse ;  /* 0x00000100f83c7824 */ /* 0x140fe200078e02a9 */
[----:B------:R-:W-:Y:S01]  /*25890*/  FSEL R64, R61, -INF , !P3 ;  /* 0xff8000003d407808 */ /* 0x000fe20005800000 */
[----:B------:R-:W-:Y:S01]  /*258a0*/  IMAD R61, R248, 0x100, R169 ;  /* 0x00000100f83d7824 */ /* 0x000fe200078e02a9 */
[----:B------:R-:W-:Y:S01]  /*258b0*/  FMNMX3.FTZ R5, R5, R88, R85, !PT ;  /* 0x0000005805057276 */ /* 0x000fe20007810055 */
[----:B------:R-:W-:Y:S01]  /*258c0*/  VIADD R60, R60, 0x8 ;  /* 0x000000083c3c7836 */ /* 0x000fe20000000000 */
[----:B------:R-:W-:Y:S01]  /*258d0*/  FSEL R57, R57, -INF , !P0 ;  /* 0xff80000039397808 */ /* 0x000fe20004000000 */
[----:B------:R-:W-:Y:S01]  /*258e0*/  VIADD R61, R61, 0x9 ;  /* 0x000000093d3d7836 */ /* 0x000fe20000000000 */
[----:B------:R-:W-:Y:S02]  /*258f0*/  FSEL R56, R56, -INF , !P6 ;  /* 0xff80000038387808 */ /* 0x000fe40007000000 */
[-C--:B------:R-:W-:Y:S02]  /*25900*/  ISETP.GE.AND P5, PT, R195, R244.reuse, PT ;  /* 0x000000f4c300720c */ /* 0x080fe40003fa6270 */
[----:B------:R-:W-:Y:S02]  /*25910*/  ISETP.GE.AND P4, PT, R194, R244, PT ;  /* 0x000000f4c200720c */ /* 0x000fe40003f86270 */
[----:B------:R-:W-:Y:S02]  /*25920*/  FMNMX3.FTZ R5, R5, R84, R64, !PT ;  /* 0x0000005405057276 */ /* 0x000fe40007810040 */
[-C--:B------:R-:W-:Y:S02]  /*25930*/  ISETP.GE.AND P3, PT, R193, R244.reuse, PT ;  /* 0x000000f4c100720c */ /* 0x080fe40003f66270 */
[----:B------:R-:W-:Y:S02]  /*25940*/  FSEL R53, R53, -INF , !P5 ;  /* 0xff80000035357808 */ /* 0x000fe40006800000 */
[----:B------:R-:W-:Y:S02]  /*25950*/  FSEL R52, R52, -INF , !P4 ;  /* 0xff80000034347808 */ /* 0x000fe40006000000 */
[----:B------:R-:W-:Y:S02]  /*25960*/  FMNMX3.FTZ R5, R5, R57, R56, !PT ;  /* 0x0000003905057276 */ /* 0x000fe40007810038 */
[-C--:B------:R-:W-:Y:S02]  /*25970*/  ISETP.GE.AND P0, PT, R188, R244.reuse, PT ;  /* 0x000000f4bc00720c */ /* 0x080fe40003f06270 */
[----:B------:R-:W-:Y:S02]  /*25980*/  FSEL R49, R49, -INF , !P3 ;  /* 0xff80000031317808 */ /* 0x000fe40005800000 */
[-C--:B------:R-:W-:Y:S02]  /*25990*/  ISETP.GE.AND P6, PT, R187, R244.reuse, PT ;  /* 0x000000f4bb00720c */ /* 0x080fe40003fc6270 */
        /* <DEDUP_REMOVED lines=13> */
[-C--:B------:R-:W-:Y:S02]  /*25a70*/  ISETP.GE.AND P6, PT, R206, R244.reuse, PT ;  /* 0x000000f4ce00720c */ /* 0x080fe40003fc6270 */
        /* <DEDUP_REMOVED lines=46> */
[----:B------:R-:W-:Y:S02]  /*25d60*/  ISETP.GE.AND P0, PT, R173, R247, PT ;  /* 0x000000f7ad00720c */ /* 0x000fe40003f06270 */
[-C--:B------:R-:W-:Y:S02]  /*25d70*/  ISETP.GE.AND P6, PT, R176, R244.reuse, PT ;  /* 0x000000f4b000720c */ /* 0x080fe40003fc6270 */
[----:B------:R-:W-:Y:S02]  /*25d80*/  ISETP.GE.AND P5, PT, R175, R244, PT ;  /* 0x000000f4af00720c */ /* 0x000fe40003fa6270 */
[----:B------:R-:W-:Y:S02]  /*25d90*/  FSEL R72, R72, -INF , !P4 ;  /* 0xff80000048487808 */ /* 0x000fe40006000000 */
[----:B------:R-:W-:Y:S02]  /*25da0*/  FSEL R9, R9, -INF , !P6 ;  /* 0xff80000009097808 */ /* 0x000fe40007000000 */
[----:B------:R-:W-:Y:S02]  /*25db0*/  FMNMX3.FTZ R0, R0, R72, R12, !PT ;  /* 0x0000004800007276 */ /* 0x000fe4000781000c */
[-C--:B------:R-:W-:Y:S02]  /*25dc0*/  ISETP.GE.AND P4, PT, R174, R244.reuse, PT ;  /* 0x000000f4ae00720c */ /* 0x080fe40003f86270 */
[----:B------:R-:W-:Y:S02]  /*25dd0*/  ISETP.GE.AND P3, PT, R173, R244, PT ;  /* 0x000000f4ad00720c */ /* 0x000fe40003f66270 */
[----:B------:R-:W-:Y:S02]  /*25de0*/  FSEL R5, R129, -INF , P0 ;  /* 0xff80000081057808 */ /* 0x000fe40000000000 */
[----:B------:R-:W-:Y:S02]  /*25df0*/  FSEL R65, R65, -INF , !P5 ;  /* 0xff80000041417808 */ /* 0x000fe40006800000 */
[----:B------:R-:W-:Y:S02]  /*25e00*/  FSEL R8, R8, -INF , !P4 ;  /* 0xff80000008087808 */ /* 0x000fe40006000000 */
[----:B------:R-:W-:Y:S02]  /*25e10*/  FSEL R5, R5, -INF , !P3 ;  /* 0xff80000005057808 */ /* 0x000fe40005800000 */
[----:B------:R-:W-:Y:S02]  /*25e20*/  FMNMX3.FTZ R0, R0, R9, R65, !PT ;  /* 0x0000000900007276 */ /* 0x000fe40007810041 */
[----:B------:R-:W-:Y:S01]  /*25e30*/  ISETP.GE.AND P6, PT, R60, R246, PT ;  /* 0x000000f63c00720c */ /* 0x000fe20003fc6270 */
[----:B------:R-:W-:Y:S01]  /*25e40*/  IMAD R60, R248, 0x100, R169 ;  /* 0x00000100f83c7824 */ /* 0x000fe200078e02a9 */
[----:B------:R-:W-:Y:S02]  /*25e50*/  FMNMX3.FTZ R2, R0, R8, R5, !PT ;  /* 0x0000000800027276 */ /* 0x000fe40007810005 */
[-C--:B------:R-:W-:Y:S01]  /*25e60*/  ISETP.GE.AND P3, PT, R37, R246.reuse, PT ;  /* 0x000000f62500720c */ /* 0x080fe20003f66270 */
[----:B------:R-:W-:Y:S01]  /*25e70*/  VIADD R60, R60, 0x11 ;  /* 0x000000113c3c7836 */ /* 0x000fe20000000000 */
[-C--:B------:R-:W-:Y:S01]  /*25e80*/  ISETP.GE.AND P0, PT, R36, R246.reuse, PT ;  /* 0x000000f62400720c */ /* 0x080fe20003f06270 */
[----:B------:R-:W1:Y:S01]  /*25e90*/  SHFL.BFLY PT, R0, R2, 0x2, 0x1f ;  /* 0x0c401f0002007f89 */ /* 0x000e6200000e0000 */
[----:B------:R-:W-:Y:S01]  /*25ea0*/  FSEL R6, R6, -INF , P3 ;  /* 0xff80000006067808 */ /* 0x000fe20001800000 */
[--C-:B------:R-:W-:Y:S01]  /*25eb0*/  IMAD R36, R248, 0x100, R169.reuse ;  /* 0x00000100f8247824 */ /* 0x100fe200078e02a9 */
[-C--:B------:R-:W-:Y:S01]  /*25ec0*/  ISETP.GE.AND P3, PT, R60, R246.reuse, PT ;  /* 0x000000f63c00720c */ /* 0x080fe20003f66270 */
[--C-:B------:R-:W-:Y:S01]  /*25ed0*/  IMAD R60, R248, 0x100, R169.reuse ;  /* 0x00000100f83c7824 */ /* 0x100fe200078e02a9 */
[----:B------:R-:W-:Y:S01]  /*25ee0*/  FSEL R7, R7, -INF , P0 ;  /* 0xff80000007077808 */ /* 0x000fe20000000000 */
[----:B------:R-:W-:Y:S01]  /*25ef0*/  VIADD R36, R36, 0x10 ;  /* 0x0000001024247836 */ /* 0x000fe20000000000 */
        /* <DEDUP_REMOVED lines=9> */
[----:B------:R-:W-:Y:S02]  /*25f90*/  ISETP.GE.AND P3, PT, R116, R246, PT ;  /* 0x000000f67400720c */ /* 0x000fe40003f66270 */
[----:B-1----:R-:W-:Y:S02]  /*25fa0*/  FMNMX.FTZ R0, R2, R0, !PT ;  /* 0x0000000002007209 */ /* 0x002fe40007810000 */
[----:B------:R-:W-:Y:S02]  /*25fb0*/  FSEL R36, R14, -INF , P4 ;  /* 0xff8000000e247808 */ /* 0x000fe40002000000 */
[----:B------:R-:W-:Y:S01]  /*25fc0*/  FSEL R60, R23, -INF , P3 ;  /* 0xff800000173c7808 */ /* 0x000fe20001800000 */
[----:B------:R-:W1:Y:S01]  /*25fd0*/  SHFL.BFLY PT, R2, R0, 0x1, 0x1f ;  /* 0x0c201f0000027f89 */ /* 0x000e6200000e0000 */
[-C--:B------:R-:W-:Y:S02]  /*25fe0*/  ISETP.GE.AND P4, PT, R128, R246.reuse, PT ;  /* 0x000000f68000720c */ /* 0x080fe40003f86270 */
[-C--:B------:R-:W-:Y:S02]  /*25ff0*/  ISETP.GE.AND P3, PT, R112, R246.reuse, PT ;  /* 0x000000f67000720c */ /* 0x080fe40003f66270 */
[----:B------:R-:W-:Y:S02]  /*26000*/  FSEL R15, R19, -INF , P4 ;  /* 0xff800000130f7808 */ /* 0x000fe40002000000 */
[-C--:B------:R-:W-:Y:S02]  /*26010*/  ISETP.GE.AND P5, PT, R117, R246.reuse, PT ;  /* 0x000000f67500720c */ /* 0x080fe40003fa6270 */
[-C--:B------:R-:W-:Y:S02]  /*26020*/  ISETP.GE.AND P4, PT, R113, R246.reuse, PT ;  /* 0x000000f67100720c */ /* 0x080fe40003f86270 */
[----:B------:R-:W-:Y:S01]  /*26030*/  FSEL R117, R27, -INF , P3 ;  /* 0xff8000001b757808 */ /* 0x000fe20001800000 */
[----:B------:R-:W-:Y:S01]  /*26040*/  IMAD R27, R248, 0x100, R169 ;  /* 0x00000100f81b7824 */ /* 0x000fe200078e02a9 */
[-C--:B------:R-:W-:Y:S02]  /*26050*/  ISETP.GE.AND P3, PT, R76, R246.reuse, PT ;  /* 0x000000f64c00720c */ /* 0x080fe40003f66270 */
[----:B------:R-:W-:Y:S01]  /*26060*/  FSEL R116, R26, -INF , P4 ;  /* 0xff8000001a747808 */ /* 0x000fe20002000000 */
[----:B------:R-:W-:Y:S01]  /*26070*/  IMAD.MOV.U32 R26, RZ, RZ, R11 ;  /* 0x000000ffff1a7224 */ /* 0x000fe200078e000b */
[----:B------:R-:W-:Y:S01]  /*26080*/  FSEL R128, R34, -INF , P3 ;  /* 0xff80000022807808 */ /* 0x000fe20001800000 */
[----:B------:R-:W-:Y:S01]  /*26090*/  IMAD R11, R248, 0x100, R169 ;  /* 0x00000100f80b7824 */ /* 0x000fe200078e02a9 */
[-C--:B------:R-:W-:Y:S01]  /*260a0*/  ISETP.GE.AND P4, PT, R77, R246.reuse, PT ;  /* 0x000000f64d00720c */ /* 0x080fe20003f86270 */
[----:B------:R-:W-:Y:S01]  /*260b0*/  VIADD R27, R27, 0x20 ;  /* 0x000000201b1b7836 */ /* 0x000fe20000000000 */
[----:B------:R-:W-:Y:S01]  /*260c0*/  ISETP.GE.AND P3, PT, R252, R246, PT ;  /* 0x000000f6fc00720c */ /* 0x000fe20003f66270 */
[----:B------:R-:W-:Y:S01]  /*260d0*/  VIADD R11, R11, 0x8 ;  /* 0x000000080b0b7836 */ /* 0x000fe20000000000 */
[----:B------:R-:W-:Y:S02]  /*260e0*/  FSEL R129, R31, -INF , P4 ;  /* 0xff8000001f817808 */ /* 0x000fe40002000000 */
[----:B-1----:R-:W-:Y:S02]  /*260f0*/  FMNMX.FTZ R2, R0, R2, !PT ;  /* 0x0000000200027209 */ /* 0x002fe40007810000 */
[-C--:B------:R-:W-:Y:S02]  /*26100*/  ISETP.GE.AND P4, PT, R69, R246.reuse, PT ;  /* 0x000000f64500720c */ /* 0x080fe40003f86270 */
[C---:B------:R-:W-:Y:S02]  /*26110*/  FSETP.NEU.FTZ.AND P0, PT, R2.reuse, -INF , PT ;  /* 0xff8000000200780b */ /* 0x040fe40003f1d000 */
[----:B------:R-:W-:Y:S02]  /*26120*/  FSEL R39, R39, -INF , P3 ;  /* 0xff80000027277808 */ /* 0x000fe40001800000 */
[----:B------:R-:W-:Y:S02]  /*26130*/  FSEL R0, R2, RZ, P0 ;  /* 0x000000ff02007208 */ /* 0x000fe40000000000 */
[-C--:B------:R-:W-:Y:S02]  /*26140*/  ISETP.GE.AND P3, PT, R218, R246.reuse, PT ;  /* 0x000000f6da00720c */ /* 0x080fe40003f66270 */
[----:B------:R-:W-:Y:S01]  /*26150*/  FSEL R35, R35, -INF , P4 ;  /* 0xff80000023237808 */ /* 0x000fe20002000000 */
[----:B------:R-:W-:Y:S01]  /*26160*/  FADD.FTZ R0, -R0, R3 ;  /* 0x0000000300007221 */ /* 0x000fe20000010100 */
[-C--:B------:R-:W-:Y:S01]  /*26170*/  ISETP.GE.AND P4, PT, R219, R246.reuse, PT ;  /* 0x000000f6db00720c */ /* 0x080fe20003f86270 */
[----:B------:R-:W2:Y:S01]  /*26180*/  LD.E R3, desc[UR4][R164.64+0xdc] ;  /* 0x0000dc04a4037980 */ /* 0x000ea2000c101900 */
        /* <DEDUP_REMOVED lines=18> */
[----:B------:R-:W-:Y:S01]  /*262b0*/  FSEL R113, R22, -INF , P5 ;  /* 0xff80000016717808 */ /* 0x000fe20002800000 */
[----:B------:R-:W-:Y:S01]  /*262c0*/  IMAD R22, R248, 0x100, R169 ;  /* 0x00000100f8167824 */ /* 0x000fe200078e02a9 */
[-C--:B------:R-:W-:Y:S02]  /*262d0*/  ISETP.GE.AND P5, PT, R97, R246.reuse, PT ;  /* 0x000000f66100720c */ /* 0x080fe40003fa6270 */
[----:B------:R-:W-:Y:S01]  /*262e0*/  FSEL R63, R63, -INF , P4 ;  /* 0xff8000003f3f7808 */ /* 0x000fe20002000000 */
[----:B------:R-:W-:Y:S01]  /*262f0*/  VIADD R22, R22, 0x18 ;  /* 0x0000001816167836 */ /* 0x000fe20000000000 */
[-C--:B------:R-:W-:Y:S02]  /*26300*/  ISETP.GE.AND P4, PT, R196, R246.reuse, PT ;  /* 0x000000f6c400720c */ /* 0x080fe40003f86270 */
[----:B------:R-:W-:Y:S02]  /*26310*/  FSEL R71, R71, -INF , P3 ;  /* 0xff80000047477808 */ /* 0x000fe40001800000 */
[-C--:B------:R-:W-:Y:S02]  /*26320*/  ISETP.GE.AND P3, PT, R188, R246.reuse, PT ;  /* 0x000000f6bc00720c */ /* 0x080fe40003f66270 */
[----:B------:R-:W-:Y:S01]  /*26330*/  FSEL R14, R30, -INF , P5 ;  /* 0xff8000001e0e7808 */ /* 0x000fe20002800000 */
[----:B------:R-:W-:Y:S01]  /*26340*/  IMAD.MOV.U32 R30, RZ, RZ, R15 ;  /* 0x000000ffff1e7224 */ /* 0x000fe200078e000f */
        /* <DEDUP_REMOVED lines=38> */
[----:B------:R-:W-:Y:S01]  /*265b0*/  FSEL R93, R107, -INF , P3 ;  /* 0xff8000006b5d7808 */ /* 0x000fe20001800000 */
[----:B------:R-:W-:Y:S01]  /*265c0*/  IMAD.MOV.U32 R107, RZ, RZ, R14 ;  /* 0x000000ffff6b7224 */ /* 0x000fe200078e000e */
[-C--:B------:R-:W-:Y:S01]  /*265d0*/  ISETP.GE.AND P3, PT, R190, R246.reuse, PT ;  /* 0x000000f6be00720c */ /* 0x080fe20003f66270 */
[--C-:B------:R-:W-:Y:S01]  /*265e0*/  IMAD R14, R248, 0x100, R169.reuse ;  /* 0x00000100f80e7824 */ /* 0x100fe200078e02a9 */
[----:B------:R-:W-:Y:S02]  /*265f0*/  FSEL R86, R86, -INF , P5 ;  /* 0xff80000056567808 */ /* 0x000fe40002800000 */
[-C--:B------:R-:W-:Y:S01]  /*26600*/  ISETP.GE.AND P5, PT, R171, R246.reuse, PT ;  /* 0x000000f6ab00720c */ /* 0x080fe20003fa6270 */
[----:B------:R-:W-:Y:S01]  /*26610*/  VIADD R14, R14, 0x9 ;  /* 0x000000090e0e7836 */ /* 0x000fe20000000000 */
        /* <DEDUP_REMOVED lines=11> */
[--C-:B------:R-:W-:Y:S01]  /*266d0*/  IMAD R106, R248, 0x100, R169.reuse ;  /* 0x00000100f86a7824 */ /* 0x100fe200078e02a9 */
[-C--:B------:R-:W-:Y:S02]  /*266e0*/  ISETP.GE.AND P5, PT, R192, R246.reuse, PT ;  /* 0x000000f6c000720c */ /* 0x080fe40003fa6270 */
[-C--:B------:R-:W-:Y:S01]  /*266f0*/  ISETP.GE.AND P4, PT, R191, R246.reuse, PT ;  /* 0x000000f6bf00720c */ /* 0x080fe20003f86270 */
[----:B------:R-:W-:Y:S01]  /*26700*/  VIADD R106, R106, 0x28 ;  /* 0x000000286a6a7836 */ /* 0x000fe20000000000 */
[----:B------:R-:W-:Y:S02]  /*26710*/  FSEL R67, R123, -INF , P3 ;  /* 0xff8000007b437808 */ /* 0x000fe40001800000 */
[-C--:B------:R-:W-:Y:S02]  /*26720*/  ISETP.GE.AND P3, PT, R174, R246.reuse, PT ;  /* 0x000000f6ae00720c */ /* 0x080fe40003f66270 */
[----:B------:R-:W-:Y:S01]  /*26730*/  FSEL R78, R110, -INF , P5 ;  /* 0xff8000006e4e7808 */ /* 0x000fe20002800000 */
[--C-:B------:R-:W-:Y:S01]  /*26740*/  IMAD R110, R248, 0x100, R169.reuse ;  /* 0x00000100f86e7824 */ /* 0x100fe200078e02a9 */
[----:B------:R-:W-:Y:S01]  /*26750*/  FSEL R77, R111, -INF , P4 ;  /* 0xff8000006f4d7808 */ /* 0x000fe20002000000 */
[----:B------:R-:W-:Y:S01]  /*26760*/  IMAD.MOV.U32 R111, RZ, RZ, R60 ;  /* 0x000000ffff6f7224 */ /* 0x000fe200078e003c */
[-C--:B------:R-:W-:Y:S01]  /*26770*/  ISETP.GE.AND P4, PT, R189, R246.reuse, PT ;  /* 0x000000f6bd00720c */ /* 0x080fe20003f86270 */
[----:B------:R-:W-:Y:S01]  /*26780*/  VIADD R110, R110, 0x21 ;  /* 0x000000216e6e7836 */ /* 0x000fe20000000000 */
[-C--:B------:R-:W-:Y:S02]  /*26790*/  ISETP.GE.AND P5, PT, R184, R246.reuse, PT ;  /* 0x000000f6b800720c */ /* 0x080fe40003fa6270 */
        /* <DEDUP_REMOVED lines=12> */
[----:B------:R-:W-:Y:S02]  /*26860*/  FSEL R15, R6, -INF , !P6 ;  /* 0xff800000060f7808 */ /* 0x000fe40007000000 */
[-C--:B------:R-:W-:Y:S01]  /*26870*/  ISETP.GE.AND P6, PT, R11, R245.reuse, PT ;  /* 0x000000f50b00720c */ /* 0x080fe20003fc6270 */
[--C-:B------:R-:W-:Y:S01]  /*26880*/  IMAD R11, R248, 0x100, R169.reuse ;  /* 0x00000100f80b7824 */ /* 0x100fe200078e02a9 */
[----:B------:R-:W-:Y:S02]  /*26890*/  FSEL R60, R127, -INF , P4 ;  /* 0xff8000007f3c7808 */ /* 0x000fe40002000000 */
[----:B------:R-:W-:Y:S01]  /*268a0*/  ISETP.GE.AND P4, PT, R173, R246, PT ;  /* 0x000000f6ad00720c */ /* 0x000fe20003f86270 */
[----:B------:R-:W-:Y:S03]  /*268b0*/  VIADD R11, R11, 0x11 ;  /* 0x000000110b0b7836 */ /* 0x000fe60000000000 */
        /* <DEDUP_REMOVED lines=11> */
[--C-:B------:R-:W-:Y:S03]  /*26970*/  IMAD R106, R248, 0x100, R169.reuse ;  /* 0x00000100f86a7824 */ /* 0x100fe600078e02a9 */
[-C--:B------:R-:W-:Y:S01]  /*26980*/  ISETP.GE.AND P4, PT, R22, R245.reuse, PT ;  /* 0x000000f51600720c */ /* 0x080fe20003f86270 */
[----:B------:R-:W-:Y:S01]  /*26990*/  VIADD R106, R106, 0x30 ;  /* 0x000000306a6a7836 */ /* 0x000fe20000000000 */
[----:B------:R-:W-:Y:S02]  /*269a0*/  FSEL R22, R36, -INF , !P6 ;  /* 0xff80000024167808 */ /* 0x000fe40007000000 */
[-C--:B------:R-:W-:Y:S02]  /*269b0*/  ISETP.GE.AND P6, PT, R27, R245.reuse, PT ;  /* 0x000000f51b00720c */ /* 0x080fe40003fc6270 */
[----:B------:R-:W-:Y:S02]  /*269c0*/  FSEL R27, R4, -INF , !P5 ;  /* 0xff800000041b7808 */ /* 0x000fe40006800000 */
[----:B------:R-:W-:Y:S01]  /*269d0*/  ISETP.GE.AND P5, PT, R110, R245, PT ;  /* 0x000000f56e00720c */ /* 0x000fe20003fa6270 */
[--C-:B------:R-:W-:Y:S01]  /*269e0*/  IMAD R110, R248, 0x100, R169.reuse ;  /* 0x00000100f86e7824 */ /* 0x100fe200078e02a9 */
[----:B------:R-:W-:Y:S02]  /*269f0*/  FSEL R30, R30, -INF , !P4 ;  /* 0xff8000001e1e7808 */ /* 0x000fe40006000000 */
[----:B------:R-:W-:Y:S01]  /*26a00*/  FMNMX3.FTZ R4, R166, R15, R14, !PT ;  /* 0x0000000fa6047276 */ /* 0x000fe2000781000e */
[----:B------:R-:W-:Y:S01]  /*26a10*/  VIADD R110, R110, 0x29 ;  /* 0x000000296e6e7836 */ /* 0x000fe20000000000 */
[----:B------:R-:W-:Y:S02]  /*26a20*/  FSEL R113, R113, -INF , !P6 ;  /* 0xff80000071717808 */ /* 0x000fe40007000000 */
[----:B------:R-:W-:Y:S02]  /*26a30*/  FMNMX3.FTZ R4, R4, R11, R10, !PT ;  /* 0x0000000b04047276 */ /* 0x000fe4000781000a */
[-C--:B------:R-:W-:Y:S01]  /*26a40*/  ISETP.GE.AND P4, PT, R110, R245.reuse, PT ;  /* 0x000000f56e00720c */ /* 0x080fe20003f86270 */
[--C-:B------:R-:W-:Y:S01]  /*26a50*/  IMAD R110, R248, 0x100, R169.reuse ;  /* 0x00000100f86e7824 */ /* 0x100fe200078e02a9 */
[-C--:B------:R-:W-:Y:S01]  /*26a60*/  ISETP.GE.AND P6, PT, R106, R245.reuse, PT ;  /* 0x000000f56a00720c */ /* 0x080fe20003fc6270 */
[----:B------:R-:W-:Y:S01]  /*26a70*/  IMAD R106, R248, 0x100, R169 ;  /* 0x00000100f86a7824 */ /* 0x000fe200078e02a9 */
[----:B------:R-:W-:Y:S01]  /*26a80*/  FMNMX3.FTZ R4, R4, R22, R27, !PT ;  /* 0x0000001604047276 */ /* 0x000fe2000781001b */
[----:B------:R-:W-:Y:S01]  /*26a90*/  VIADD R110, R110, 0x31 ;  /* 0x000000316e6e7836 */ /* 0x000fe20000000000 */
[----:B------:R-:W-:Y:S01]  /*26aa0*/  FSEL R114, R111, -INF , !P5 ;  /* 0xff8000006f727808 */ /* 0x000fe20006800000 */
[----:B------:R-:W-:Y:S01]  /*26ab0*/  VIADD R106, R106, 0x38 ;  /* 0x000000386a6a7836 */ /* 0x000fe20000000000 */
[----:B------:R-:W-:Y:S02]  /*26ac0*/  FMNMX3.FTZ R4, R4, R26, R30, !PT ;  /* 0x0000001a04047276 */ /* 0x000fe4000781001e */
[-C--:B------:R-:W-:Y:S01]  /*26ad0*/  ISETP.GE.AND P5, PT, R110, R245.reuse, PT ;  /* 0x000000f56e00720c */ /* 0x080fe20003fa6270 */
[--C-:B------:R-:W-:Y:S01]  /*26ae0*/  IMAD R110, R248, 0x100, R169.reuse ;  /* 0x00000100f86e7824 */ /* 0x100fe200078e02a9 */
[----:B------:R-:W-:Y:S02]  /*26af0*/  FSEL R116, R116, -INF , !P3 ;  /* 0xff80000074747808 */ /* 0x000fe40005800000 */
[----:B------:R-:W-:Y:S01]  /*26b00*/  ISETP.GE.AND P3, PT, R106, R245, PT ;  /* 0x000000f56a00720c */ /* 0x000fe20003f66270 */
[----:B------:R-:W-:Y:S01]  /*26b10*/  VIADD R110, R110, 0x39 ;  /* 0x000000396e6e7836 */ /* 0x000fe20000000000 */
[----:B------:R-:W-:Y:S01]  /*26b20*/  FSEL R117, R117, -INF , !P4 ;  /* 0xff80000075757808 */ /* 0x000fe20006000000 */
[----:B------:R-:W-:Y:S01]  /*26b30*/  IMAD R106, R248, 0x100, R169 ;  /* 0x00000100f86a7824 */ /* 0x000fe200078e02a9 */
[----:B------:R-:W-:Y:S02]  /*26b40*/  FMNMX3.FTZ R4, R4, R113, R114, !PT ;  /* 0x0000007104047276 */ /* 0x000fe40007810072 */
[----:B------:R-:W-:Y:S01]  /*26b50*/  FSEL R127, R107, -INF , !P6 ;  /* 0xff8000006b7f7808 */ /* 0x000fe20007000000 */
[----:B------:R-:W-:Y:S01]  /*26b60*/  VIADD R106, R106, 0x40 ;  /* 0x000000406a6a7836 */ /* 0x000fe20000000000 */
        /* <DEDUP_REMOVED lines=20> */
[----:B------:R-:W-:Y:S01]  /*26cb0*/  FSEL R212, R46, -INF , !P6 ;  /* 0xff8000002ed47808 */ /* 0x000fe20007000000 */
[----:B--2---:R-:W-:Y:S01]  /*26cc0*/  FMUL.FTZ R0, R3, R0 ;  /* 0x0000000003007220 */ /* 0x004fe20000410000 */
[----:B------:R-:W-:Y:S02]  /*26cd0*/  FSEL R211, R47, -INF , !P5 ;  /* 0xff8000002fd37808 */ /* 0x000fe40006800000 */
[----:B------:R-:W-:Y:S02]  /*26ce0*/  FMNMX3.FTZ R4, R4, R218, R217, !PT ;  /* 0x000000da04047276 */ /* 0x000fe400078100d9 */
[-C--:B------:R-:W-:Y:S01]  /*26cf0*/  ISETP.GE.AND P6, PT, R210, R245.reuse, PT ;  /* 0x000000f5d200720c */ /* 0x080fe20003fc6270 */
[----:B------:R-:W1:Y:S01]  /*26d00*/  MUFU.EX2 R0, R0 ;  /* 0x0000000000007308 */ /* 0x000e620000000800 */
        /* <DEDUP_REMOVED lines=107> */
[----:B------:R-:W2:Y:S01]  /*273c0*/  SHFL.BFLY PT, R7, R4, 0x2, 0x1f ;  /* 0x0c401f0004077f89 */ /* 0x000ea200000e0000 */
        /* <DEDUP_REMOVED lines=9> */
[----:B------:R-:W4:Y:S01]  /*27460*/  MUFU.EX2 R34, R34 ;  /* 0x0000002200227308 */ /* 0x000f220000000800 */
        /* <DEDUP_REMOVED lines=56> */
[C---:B-1----:R-:W-:Y:S01]  /*277f0*/  FMUL.FTZ R5, R0.reuse, R161 ;  /* 0x000000a100057220 */ /* 0x042fe20000410000 */
[----:B------:R-:W-:Y:S02]  /*27800*/  IMAD.MOV.U32 R161, RZ, RZ, R39 ;  /* 0x000000ffffa17224 */ /* 0x000fe400078e0027 */
[C---:B------:R-:W-:Y:S01]  /*27810*/  FMUL.FTZ R4, R0.reuse, R160 ;  /* 0x000000a000047220 */ /* 0x040fe20000410000 */
[----:B------:R-:W-:Y:S02]  /*27820*/  IMAD.U32 R39, RZ, RZ, UR9 ;  /* 0x00000009ff277e24 */ /* 0x000fe4000f8e00ff */
[C---:B------:R-:W-:Y:S01]  /*27830*/  FMUL.FTZ R8, R0.reuse, R156 ;  /* 0x0000009c00087220 */ /* 0x040fe20000410000 */
[C---:B------:R-:W-:Y:S01]  /*27840*/  FMUL.FTZ R9, R0.reuse, R157 ;  /* 0x0000009d00097220 */ /* 0x040fe20000410000 */
[C---:B------:R-:W-:Y:S01]  /*27850*/  FMUL.FTZ R12, R0.reuse, R152 ;  /* 0x00000098000c7220 */ /* 0x040fe20000410000 */
[C---:B------:R-:W-:Y:S01]  /*27860*/  FMUL.FTZ R13, R0.reuse, R153 ;  /* 0x00000099000d7220 */ /* 0x040fe20000410000 */
[C---:B------:R-:W-:Y:S01]  /*27870*/  FMUL.FTZ R16, R0.reuse, R148 ;  /* 0x0000009400107220 */ /* 0x040fe20000410000 */
[C---:B------:R-:W-:Y:S01]  /*27880*/  FMUL.FTZ R17, R0.reuse, R149 ;  /* 0x0000009500117220 */ /* 0x040fe20000410000 */
        /* <DEDUP_REMOVED lines=8> */
[----:B----4-:R-:W-:Y:S01]  /*27910*/  FFMA.FTZ R89, R0, R251, R40 ;  /* 0x000000fb00597223 */ /* 0x010fe20000010028 */
[----:B------:R-:W-:Y:S01]  /*27920*/  IMAD R156, R168, 0x2, R39 ;  /* 0x00000002a89c7824 */ /* 0x000fe200078e0227 */
[----:B--2---:R-:W-:Y:S01]  /*27930*/  FMNMX.FTZ R0, R7, R6, !PT ;  /* 0x0000000607007209 */ /* 0x004fe20007810000 */
[----:B------:R-:W-:Y:S01]  /*27940*/  IMAD.MOV.U32 R157, RZ, RZ, R38 ;  /* 0x000000ffff9d7224 */ /* 0x000fe200078e0026 */
[----:B------:R-:W-:Y:S01]  /*27950*/  MUFU.EX2 R85, R31 ;  /* 0x0000001f00557308 */ /* 0x000fe20000000800 */
[----:B------:R-:W-:Y:S01]  /*27960*/  IMAD.IADD R148, R156, 0x1, R223 ;  /* 0x000000019c947824 */ /* 0x000fe200078e02df */
[----:B------:R-:W-:Y:S01]  /*27970*/  FSETP.NEU.FTZ.AND P0, PT, R0, -INF , PT ;  /* 0xff8000000000780b */ /* 0x000fe20003f1d000 */
[----:B------:R-:W1:Y:S01]  /*27980*/  LDSM.16.MT88.4 R44, [R156+0xa000] ;  /* 0x00a000009c2c783b */ /* 0x000e620000004200 */
[----:B------:R-:W-:Y:S01]  /*27990*/  FMUL.FTZ R64, R3, R0 ;  /* 0x0000000003407220 */ /* 0x000fe20000410000 */
[----:B------:R-:W-:Y:S01]  /*279a0*/  VIADD R140, R156, 0xa040 ;  /* 0x0000a0409c8c7836 */ /* 0x000fe20000000000 */
[----:B------:R-:W-:Y:S01]  /*279b0*/  FSEL R6, R0, RZ, P0 ;  /* 0x000000ff00067208 */ /* 0x000fe20000000000 */
[----:B------:R-:W-:Y:S03]  /*279c0*/  IMAD.MOV.U32 R160, RZ, RZ, R42 ;  /* 0x000000ffffa07224 */ /* 0x000fe600078e002a */
[----:B------:R-:W2:Y:S01]  /*279d0*/  MUFU.EX2 R84, R23 ;  /* 0x0000001700547308 */ /* 0x000ea20000000800 */
[----:B------:R-:W-:Y:S01]  /*279e0*/  FSEL R64, R64, RZ, P0 ;  /* 0x000000ff40407208 */ /* 0x000fe20000000000 */
[----:B------:R-:W-:Y:S02]  /*279f0*/  IMAD.MOV.U32 R152, RZ, RZ, R35 ;  /* 0x000000ffff987224 */ /* 0x000fe400078e0023 */
[----:B------:R-:W-:Y:S01]  /*27a00*/  FADD.FTZ R6, -R6, R166 ;  /* 0x000000a606067221 */ /* 0x000fe20000010100 */
[----:B------:R-:W3:Y:S01]  /*27a10*/  LDSM.16.MT88.4 R48, [R148+0xa000] ;  /* 0x00a000009430783b */ /* 0x000ee20000004200 */
[----:B------:R-:W-:Y:S01]  /*27a20*/  F2FP.BF16.F32.PACK_AB R40, R34, R40 ;  /* 0x000000282228723e */ /* 0x000fe200000010ff */
[-CC-:B------:R-:W-:Y:S01]  /*27a30*/  FFMA.FTZ R83, R10, R3.reuse, -R64.reuse ;  /* 0x000000030a537223 */ /* 0x180fe20000010840 */
[-CC-:B------:R-:W-:Y:S01]  /*27a40*/  FFMA.FTZ R88, R15, R3.reuse, -R64.reuse ;  /* 0x000000030f587223 */ /* 0x180fe20000010840 */
[-CC-:B------:R-:W-:Y:S01]  /*27a50*/  FFMA.FTZ R87, R14, R3.reuse, -R64.reuse ;  /* 0x000000030e577223 */ /* 0x180fe20000010840 */
[-CC-:B------:R-:W-:Y:S01]  /*27a60*/  FFMA.FTZ R86, R11, R3.reuse, -R64.reuse ;  /* 0x000000030b567223 */ /* 0x180fe20000010840 */
[----:B------:R-:W-:Y:S01]  /*27a70*/  FMUL.FTZ R6, R3, R6 ;  /* 0x0000000603067220 */ /* 0x000fe20000410000 */
[----:B------:R-:W-:Y:S01]  /*27a80*/  VIADD R10, R156, 0xa000 ;  /* 0x0000a0009c0a7836 */ /* 0x000fe20000000000 */
[----:B------:R-:W-:Y:S01]  /*27a90*/  MUFU.EX2 R83, R83 ;  /* 0x0000005300537308 */ /* 0x000fe20000000800 */
[----:B------:R4:W5:Y:S01]  /*27aa0*/  LDL.LU R232, [R1+0x28] ;  /* 0x0000280001e87983 */ /* 0x0009620000300800 */
[-CC-:B------:R-:W-:Y:S01]  /*27ab0*/  FFMA.FTZ R149, R209, R3.reuse, -R64.reuse ;  /* 0x00000003d1957223 */ /* 0x180fe20000010840 */
[----:B------:R-:W-:Y:S02]  /*27ac0*/  @P1 VIADD R140, R10, 0xffffffc0 ;  /* 0xffffffc00a8c1836 */ /* 0x000fe40000000000 */
[----:B------:R-:W-:Y:S01]  /*27ad0*/  FFMA.FTZ R99, R22, R3, -R64 ;  /* 0x0000000316637223 */ /* 0x000fe20000010840 */
[----:B--2---:R-:W-:Y:S01]  /*27ae0*/  F2FP.BF16.F32.PACK_AB R42, R84, R85 ;  /* 0x00000055542a723e */ /* 0x004fe200000010ff */
[----:B------:R4:W5:Y:S01]  /*27af0*/  LDL.LU R231, [R1+0x24] ;  /* 0x0000240001e77983 */ /* 0x0009620000300800 */
[----:B------:R-:W-:Y:S02]  /*27b00*/  IMAD.IADD R223, R223, 0x1, R140 ;  /* 0x00000001dfdf7824 */ /* 0x000fe400078e028c */
[----:B------:R-:W-:Y:S01]  /*27b10*/  MUFU.EX2 R88, R88 ;  /* 0x0000005800587308 */ /* 0x000fe20000000800 */
[-CC-:B------:R-:W-:Y:S01]  /*27b20*/  FFMA.FTZ R98, R27, R3.reuse, -R64.reuse ;  /* 0x000000031b627223 */ /* 0x180fe20000010840 */
[----:B------:R-:W2:Y:S01]  /*27b30*/  LDSM.16.MT88.4 R52, [R140] ;  /* 0x000000008c34783b */ /* 0x000ea20000004200 */
[-CC-:B------:R-:W-:Y:S01]  /*27b40*/  FFMA.FTZ R101, R26, R3.reuse, -R64.reuse ;  /* 0x000000031a657223 */ /* 0x180fe20000010840 */
[-CC-:B------:R-:W-:Y:S01]  /*27b50*/  FFMA.FTZ R103, R30, R3.reuse, -R64.reuse ;  /* 0x000000031e677223 */ /* 0x180fe20000010840 */
[----:B------:R-:W-:Y:S01]  /*27b60*/  FADD.FTZ R89, R34, R89 ;  /* 0x0000005922597221 */ /* 0x000fe20000010000 */
[-CC-:B------:R-:W-:Y:S01]  /*27b70*/  FFMA.FTZ R113, R113, R3.reuse, -R64.reuse ;  /* 0x0000000371717223 */ /* 0x180fe20000010840 */
[-CC-:B------:R-:W-:Y:S03]  /*27b80*/  FFMA.FTZ R114, R114, R3.reuse, -R64.reuse ;  /* 0x0000000372727223 */ /* 0x180fe60000010840 */
[----:B------:R-:W1:Y:S01]  /*27b90*/  MUFU.EX2 R87, R87 ;  /* 0x0000005700577308 */ /* 0x000e620000000800 */
[-CC-:B------:R-:W-:Y:S01]  /*27ba0*/  FFMA.FTZ R116, R116, R3.reuse, -R64.reuse ;  /* 0x0000000374747223 */ /* 0x180fe20000010840 */
[----:B------:R-:W-:Y:S01]  /*27bb0*/  LDSM.16.MT88.4 R56, [R140+0x800] ;  /* 0x000800008c38783b */ /* 0x000fe20000004200 */
[-CC-:B------:R-:W-:Y:S01]  /*27bc0*/  FFMA.FTZ R117, R117, R3.reuse, -R64.reuse ;  /* 0x0000000375757223 */ /* 0x180fe20000010840 */
[-CC-:B------:R-:W-:Y:S01]  /*27bd0*/  FFMA.FTZ R127, R127, R3.reuse, -R64.reuse ;  /* 0x000000037f7f7223 */ /* 0x180fe20000010840 */
[-CC-:B------:R-:W-:Y:S01]  /*27be0*/  FFMA.FTZ R129, R129, R3.reuse, -R64.reuse ;  /* 0x0000000381817223 */ /* 0x180fe20000010840 */
[-CC-:B------:R-:W-:Y:S01]  /*27bf0*/  FFMA.FTZ R131, R131, R3.reuse, -R64.reuse ;  /* 0x0000000383837223 */ /* 0x180fe20000010840 */
[-CC-:B------:R-:W-:Y:S03]  /*27c00*/  FFMA.FTZ R128, R128, R3.reuse, -R64.reuse ;  /* 0x0000000380807223 */ /* 0x180fe60000010840 */
[----:B------:R-:W4:Y:S01]  /*27c10*/  MUFU.EX2 R86, R86 ;  /* 0x0000005600567308 */ /* 0x000f220000000800 */
[-CC-:B------:R-:W-:Y:S01]  /*27c20*/  FFMA.FTZ R136, R252, R3.reuse, -R64.reuse ;  /* 0x00000003fc887223 */ /* 0x180fe20000010840 */
[----:B------:R2:W5:Y:S01]  /*27c30*/  LDL.LU R230, [R1+0x20] ;  /* 0x0000200001e67983 */ /* 0x0005620000300800 */
[-CC-:B------:R-:W-:Y:S01]  /*27c40*/  FFMA.FTZ R137, R219, R3.reuse, -R64.reuse ;  /* 0x00000003db897223 */ /* 0x180fe20000010840 */
[-CC-:B------:R-:W-:Y:S01]  /*27c50*/  FFMA.FTZ R145, R212, R3.reuse, -R64.reuse ;  /* 0x00000003d4917223 */ /* 0x180fe20000010840 */
[-CC-:B------:R-:W-:Y:S01]  /*27c60*/  FFMA.FTZ R166, R195, R3.reuse, -R64.reuse ;  /* 0x00000003c3a67223 */ /* 0x180fe20000010840 */
[----:B------:R2:W5:Y:S01]  /*27c70*/  LDL.LU R229, [R1+0x1c] ;  /* 0x00001c0001e57983 */ /* 0x0005620000300800 */
[-CC-:B------:R-:W-:Y:S03]  /*27c80*/  FFMA.FTZ R194, R194, R3.reuse, -R64.reuse ;  /* 0x00000003c2c27223 */ /* 0x180fe60000010840 */
[----:B------:R-:W3:Y:S01]  /*27c90*/  MUFU.EX2 R38, R6 ;  /* 0x0000000600267308 */ /* 0x000ee20000000800 */
[----:B-1----:R-:W-:Y:S01]  /*27ca0*/  F2FP.BF16.F32.PACK_AB R41, R87, R88 ;  /* 0x000000585729723e */ /* 0x002fe200000010ff */
[----:B------:R1:W5:Y:S01]  /*27cb0*/  LDL.LU R227, [R1+0x18] ;  /* 0x0000180001e37983 */ /* 0x0003620000300800 */
[-CC-:B------:R-:W-:Y:S01]  /*27cc0*/  FFMA.FTZ R168, R193, R3.reuse, -R64.reuse ;  /* 0x00000003c1a87223 */ /* 0x180fe20000010840 */
[-CC-:B------:R-:W-:Y:S01]  /*27cd0*/  FFMA.FTZ R188, R188, R3.reuse, -R64.reuse ;  /* 0x00000003bcbc7223 */ /* 0x180fe20000010840 */
[-CC-:B------:R-:W-:Y:S01]  /*27ce0*/  FFMA.FTZ R187, R187, R3.reuse, -R64.reuse ;  /* 0x00000003bbbb7223 */ /* 0x180fe20000010840 */
[----:B------:R1:W5:Y:S01]  /*27cf0*/  LDL.LU R226, [R1+0x14] ;  /* 0x0000140001e27983 */ /* 0x0003620000300800 */
[-CC-:B------:R-:W-:Y:S03]  /*27d00*/  FFMA.FTZ R186, R186, R3.reuse, -R64.reuse ;  /* 0x00000003baba7223 */ /* 0x180fe60000010840 */
[----:B------:R2:W-:Y:S01]  /*27d10*/  MUFU.EX2 R92, R19 ;  /* 0x00000013005c7308 */ /* 0x0005e20000000800 */
[----:B----4-:R-:W-:Y:S01]  /*27d20*/  F2FP.BF16.F32.PACK_AB R43, R83, R86 ;  /* 0x00000056532b723e */ /* 0x010fe200000010ff */
[----:B------:R1:W5:Y:S01]  /*27d30*/  LDL.LU R225, [R1+0x10] ;  /* 0x0000100001e17983 */ /* 0x0003620000300800 */
[-CC-:B------:R-:W-:Y:S01]  /*27d40*/  FFMA.FTZ R185, R185, R3.reuse, -R64.reuse ;  /* 0x00000003b9b97223 */ /* 0x180fe20000010840 */
[-CC-:B------:R-:W-:Y:S01]  /*27d50*/  FFMA.FTZ R180, R180, R3.reuse, -R64.reuse ;  /* 0x00000003b4b47223 */ /* 0x180fe20000010840 */
[-CC-:B------:R-:W-:Y:S01]  /*27d60*/  FFMA.FTZ R179, R179, R3.reuse, -R64.reuse ;  /* 0x00000003b3b37223 */ /* 0x180fe20000010840 */
[----:B------:R1:W5:Y:S01]  /*27d70*/  LDL.LU R224, [R1+0xc] ;  /* 0x00000c0001e07983 */ /* 0x0003620000300800 */
[--C-:B------:R-:W-:Y:S03]  /*27d80*/  FFMA.FTZ R178, R178, R3, -R64.reuse ;  /* 0x00000003b2b27223 */ /* 0x100fe60000010840 */
[----:B------:R4:W1:Y:S01]  /*27d90*/  MUFU.EX2 R96, R18 ;  /* 0x0000001200607308 */ /* 0x0008620000000800 */
[C---:B---3--:R-:W-:Y:S01]  /*27da0*/  FMUL.FTZ R6, R38.reuse, R162 ;  /* 0x000000a226067220 */ /* 0x048fe20000410000 */
[C---:B------:R-:W-:Y:S01]  /*27db0*/  FMUL.FTZ R7, R38.reuse, R163 ;  /* 0x000000a326077220 */ /* 0x040fe20000410000 */
[----:B------:R3:W5:Y:S01]  /*27dc0*/  LDL.LU R222, [R1+0x8] ;  /* 0x0000080001de7983 */ /* 0x0007620000300800 */
[C---:B------:R-:W-:Y:S01]  /*27dd0*/  FMUL.FTZ R10, R38.reuse, R158 ;  /* 0x0000009e260a7220 */ /* 0x040fe20000410000 */
[C---:B------:R-:W-:Y:S01]  /*27de0*/  FMUL.FTZ R11, R38.reuse, R159 ;  /* 0x0000009f260b7220 */ /* 0x040fe20000410000 */
[C---:B------:R-:W-:Y:S01]  /*27df0*/  FMUL.FTZ R14, R38.reuse, R154 ;  /* 0x0000009a260e7220 */ /* 0x040fe20000410000 */
[----:B------:R3:W5:Y:S03]  /*27e00*/  LDL.LU R221, [R1+0x4] ;  /* 0x0000040001dd7983 */ /* 0x0007660000300800 */
[----:B------:R-:W-:Y:S01]  /*27e10*/  MUFU.EX2 R149, R149 ;  /* 0x0000009500957308 */ /* 0x000fe20000000800 */
[C---:B------:R-:W-:Y:S01]  /*27e20*/  HMMA.16816.F32.BF16 R4, R40.reuse, R44, R4 ;  /* 0x0000002c2804723c */ /* 0x040fe20000041804 */
[----:B------:R-:W-:Y:S01]  /*27e30*/  MOV R234, 0x1f0 ;  /* 0x000001f000ea7802 */ /* 0x000fe20000000f00 */
[----:B------:R3:W5:Y:S03]  /*27e40*/  LDL.LU R220, [R1] ;  /* 0x0000000001dc7983 */ /* 0x0007660000300800 */
[C---:B------:R-:W-:Y:S01]  /*27e50*/  FMUL.FTZ R15, R38.reuse, R155 ;  /* 0x0000009b260f7220 */ /* 0x040fe20000410000 */
[C---:B--2---:R-:W-:Y:S01]  /*27e60*/  FMUL.FTZ R19, R38.reuse, R151 ;  /* 0x0000009726137220 */ /* 0x044fe20000410000 */
[C---:B------:R-:W-:Y:S01]  /*27e70*/  FMUL.FTZ R22, R38.reuse, R146 ;  /* 0x0000009226167220 */ /* 0x040fe20000410000 */
[C---:B------:R-:W-:Y:S01]  /*27e80*/  HMMA.16816.F32.BF16 R8, R40.reuse, R46, R8 ;  /* 0x0000002e2808723c */ /* 0x040fe20000041808 */
[----:B------:R-:W2:Y:S01]  /*27e90*/  LDSM.16.MT88.4 R44, [R223] ;  /* 0x00000000df2c783b */ /* 0x000ea20000004200 */
[----:B------:R-:W-:Y:S01]  /*27ea0*/  MUFU.EX2 R151, R207 ;  /* 0x000000cf00977308 */ /* 0x000fe20000000800 */
[C---:B----4-:R-:W-:Y:S01]  /*27eb0*/  FMUL.FTZ R18, R38.reuse, R150 ;  /* 0x0000009626127220 */ /* 0x050fe20000410000 */
[C---:B------:R-:W-:Y:S01]  /*27ec0*/  FMUL.FTZ R23, R38.reuse, R147 ;  /* 0x0000009326177220 */ /* 0x040fe20000410000 */
[C---:B------:R-:W-:Y:S01]  /*27ed0*/  FMUL.FTZ R26, R38.reuse, R142 ;  /* 0x0000008e261a7220 */ /* 0x040fe20000410000 */
[C---:B------:R-:W-:Y:S01]  /*27ee0*/  FMUL.FTZ R27, R38.reuse, R143 ;  /* 0x0000008f261b7220 */ /* 0x040fe20000410000 */
[C---:B------:R-:W-:Y:S01]  /*27ef0*/  FMUL.FTZ R30, R38.reuse, R138 ;  /* 0x0000008a261e7220 */ /* 0x040fe20000410000 */
[C---:B------:R-:W-:Y:S01]  /*27f00*/  HMMA.16816.F32.BF16 R12, R40.reuse, R48, R12 ;  /* 0x00000030280c723c */ /* 0x040fe2000004180c */
[----:B------:R-:W4:Y:S03]  /*27f10*/  S2R R167, SR_TID.X ;  /* 0x0000000000a77919 */ /* 0x000f260000002100 */
[----:B------:R-:W-:Y:S01]  /*27f20*/  MUFU.EX2 R142, R215 ;  /* 0x000000d7008e7308 */ /* 0x000fe20000000800 */
[C---:B------:R-:W-:Y:S01]  /*27f30*/  FMUL.FTZ R31, R38.reuse, R139 ;  /* 0x0000008b261f7220 */ /* 0x040fe20000410000 */
[C---:B------:R-:W-:Y:S01]  /*27f40*/  FMUL.FTZ R34, R38.reuse, R134 ;  /* 0x0000008626227220 */ /* 0x040fe20000410000 */
[----:B------:R-:W-:Y:S01]  /*27f50*/  FMUL.FTZ R35, R38, R135 ;  /* 0x0000008726237220 */ /* 0x000fe20000410000 */
        /* <DEDUP_REMOVED lines=10> */
[C---:B------:R-:W-:Y:S01]  /*28000*/  HMMA.16816.F32.BF16 R20, R40.reuse, R52, R20 ;  /* 0x000000342814723c */ /* 0x040fe20000041814 */
[----:B------:R-:W1:Y:S03]  /*28010*/  S2R R235, SR_CTAID.X ;  /* 0x0000000000eb7919 */ /* 0x000e660000002500 */
        /* <DEDUP_REMOVED lines=14> */
[-CC-:B------:R-:W-:Y:S01]  /*28100*/  FFMA.FTZ R97, R97, R3.reuse, -R64.reuse ;  /* 0x0000000361617223 */ /* 0x180fe20000010840 */
[C---:B--2---:R-:W-:Y:S03]  /*28110*/  HMMA.16816.F32.BF16 R28, R40.reuse, R44, R28 ;  /* 0x0000002c281c723c */ /* 0x044fe6000004181c */
[----:B------:R-:W2:Y:S01]  /*28120*/  MUFU.EX2 R91, R91 ;  /* 0x0000005b005b7308 */ /* 0x000ea20000000800 */
[-CC-:B------:R-:W-:Y:S01]  /*28130*/  FFMA.FTZ R95, R95, R3.reuse, -R64.reuse ;  /* 0x000000035f5f7223 */ /* 0x180fe20000010840 */
[-CC-:B------:R-:W-:Y:S01]  /*28140*/  FFMA.FTZ R94, R94, R3.reuse, -R64.reuse ;  /* 0x000000035e5e7223 */ /* 0x180fe20000010840 */
[-CC-:B------:R-:W-:Y:S01]  /*28150*/  FFMA.FTZ R93, R93, R3.reuse, -R64.reuse ;  /* 0x000000035d5d7223 */ /* 0x180fe20000010840 */
[-CC-:B------:R-:W-:Y:S01]  /*28160*/  FFMA.FTZ R69, R69, R3.reuse, -R64.reuse ;  /* 0x0000000345457223 */ /* 0x180fe20000010840 */
[-CC-:B------:R-:W-:Y:S01]  /*28170*/  FFMA.FTZ R68, R68, R3.reuse, -R64.reuse ;  /* 0x0000000344447223 */ /* 0x180fe20000010840 */
[----:B------:R-:W-:Y:S04]  /*28180*/  HMMA.16816.F32.BF16 R32, R40, R46, R32 ;  /* 0x0000002e2820723c */ /* 0x000fe80000041820 */
[----:B------:R-:W-:Y:S01]  /*28190*/  MUFU.EX2 R99, R99 ;  /* 0x0000006300637308 */ /* 0x000fe20000000800 */
[----:B------:R-:W4:Y:S01]  /*281a0*/  LDSM.16.MT88.4 R44, [R223+0x800] ;  /* 0x00080000df2c783b */ /* 0x000f220000004200 */
[----:B-1----:R-:W-:Y:S01]  /*281b0*/  F2FP.BF16.F32.PACK_AB R42, R96, R92 ;  /* 0x0000005c602a723e */ /* 0x002fe200000010ff */
[-CC-:B------:R-:W-:Y:S01]  /*281c0*/  FFMA.FTZ R67, R67, R3.reuse, -R64.reuse ;  /* 0x0000000343437223 */ /* 0x180fe20000010840 */
[-C--:B------:R-:W-:Y:S01]  /*281d0*/  FFMA.FTZ R37, R37, R3.reuse, -R64 ;  /* 0x0000000325257223 */ /* 0x080fe20000010840 */
[----:B------:R-:W-:Y:S01]  /*281e0*/  FFMA.FTZ R88, R38, R250, R88 ;  /* 0x000000fa26587223 */ /* 0x000fe20000010058 */
[----:B------:R-:W-:Y:S01]  /*281f0*/  FFMA.FTZ R38, R78, R3, -R64 ;  /* 0x000000034e267223 */ /* 0x000fe20000010840 */
[----:B------:R-:W-:Y:S03]  /*28200*/  FADD.FTZ R89, R85, R89 ;  /* 0x0000005955597221 */ /* 0x000fe60000010000 */
[----:B------:R-:W1:Y:S01]  /*28210*/  MUFU.EX2 R98, R98 ;  /* 0x0000006200627308 */ /* 0x000e620000000800 */
[----:B--2---:R-:W-:Y:S01]  /*28220*/  F2FP.BF16.F32.PACK_AB R40, R91, R90 ;  /* 0x0000005a5b28723e */ /* 0x004fe200000010ff */
[----:B------:R-:W-:Y:S01]  /*28230*/  FADD.FTZ R88, R87, R88 ;  /* 0x0000005857587221 */ /* 0x000fe20000010000 */
[----:B------:R-:W-:Y:S01]  /*28240*/  FADD.FTZ R84, R84, R89 ;  /* 0x0000005954547221 */ /* 0x000fe20000010000 */
[C---:B------:R-:W-:Y:S01]  /*28250*/  ISETP.GT.AND P0, PT, R248.reuse, R228, PT ;  /* 0x000000e4f800720c */ /* 0x040fe20003f04270 */
[----:B------:R-:W-:Y:S02]  /*28260*/  VIADD R248, R248, 0xffffffff ;  /* 0xfffffffff8f87836 */ /* 0x000fe40000000000 */
[----:B------:R-:W-:Y:S01]  /*28270*/  FADD.FTZ R86, R86, R88 ;  /* 0x0000005856567221 */ /* 0x000fe20000010000 */
[----:B------:R-:W-:Y:S02]  /*28280*/  FADD.FTZ R84, R90, R84 ;  /* 0x000000545a547221 */ /* 0x000fe40000010000 */
[----:B------:R-:W-:Y:S01]  /*28290*/  MUFU.EX2 R101, R101 ;  /* 0x0000006500657308 */ /* 0x000fe20000000800 */
[----:B------:R-:W-:Y:S01]  /*282a0*/  FADD.FTZ R86, R83, R86 ;  /* 0x0000005653567221 */ /* 0x000fe20000010000 */
[----:B------:R-:W-:Y:S04]  /*282b0*/  FADD.FTZ R91, R91, R84 ;  /* 0x000000545b5b7221 */ /* 0x000fe80000010000 */
[----:B------:R-:W-:Y:S04]  /*282c0*/  FADD.FTZ R91, R92, R91 ;  /* 0x0000005b5c5b7221 */ /* 0x000fe80000010000 */
[----:B------:R-:W2:Y:S01]  /*282d0*/  MUFU.EX2 R103, R103 ;  /* 0x0000006700677308 */ /* 0x000ea20000000800 */
[----:B-1----:R-:W-:Y:S01]  /*282e0*/  F2FP.BF16.F32.PACK_AB R41, R98, R99 ;  /* 0x000000636229723e */ /* 0x002fe200000010ff */
[----:B------:R-:W-:Y:S01]  /*282f0*/  FADD.FTZ R99, R99, R86 ;  /* 0x0000005663637221 */ /* 0x000fe20000010000 */
[----:B------:R-:W-:Y:S03]  /*28300*/  FADD.FTZ R96, R96, R91 ;  /* 0x0000005b60607221 */ /* 0x000fe60000010000 */
[----:B------:R-:W-:Y:S04]  /*28310*/  FADD.FTZ R99, R98, R99 ;  /* 0x0000006362637221 */ /* 0x000fe80000010000 */
[----:B------:R-:W-:Y:S10]  /*28320*/  MUFU.EX2 R143, R214 ;  /* 0x000000d6008f7308 */ /* 0x000ff40000000800 */
[----:B------:R-:W-:Y:S01]  /*28330*/  MUFU.EX2 R144, R213 ;  /* 0x000000d500907308 */ /* 0x000fe20000000800 */
[----:B--2---:R-:W-:Y:S01]  /*28340*/  F2FP.BF16.F32.PACK_AB R43, R103, R101 ;  /* 0x00000065672b723e */ /* 0x004fe200000010ff */
[----:B------:R-:W-:Y:S04]  /*28350*/  FADD.FTZ R101, R101, R99 ;  /* 0x0000006365657221 */ /* 0x000fe80000010000 */
[----:B------:R-:W-:Y:S02]  /*28360*/  FADD.FTZ R101, R103, R101 ;  /* 0x0000006567657221 */ /* 0x000fe40000010000 */
[C---:B---3--:R-:W-:Y:S02]  /*28370*/  HMMA.16816.F32.BF16 R4, R40.reuse, R48, R4 ;  /* 0x000000302804723c */ /* 0x048fe40000041804 */
        /* <DEDUP_REMOVED lines=10> */
[----:B------:R-:W3:Y:S01]  /*28420*/  MUFU.EX2 R105, R105 ;  /* 0x0000006900697308 */ /* 0x000ee20000000800 */
[C---:B------:R-:W-:Y:S01]  /*28430*/  HMMA.16816.F32.BF16 R24, R40.reuse, R58, R24 ;  /* 0x0000003a2818723c */ /* 0x040fe20000041818 */
[----:B------:R-:W4:Y:S08]  /*28440*/  LDSM.16.MT88.4 R56, [R140+0x1000] ;  /* 0x001000008c38783b */ /* 0x000f300000004200 */
[----:B------:R-:W1:Y:S01]  /*28450*/  MUFU.EX2 R104, R104 ;  /* 0x0000006800687308 */ /* 0x000e620000000800 */
[C---:B------:R-:W-:Y:S09]  /*28460*/  HMMA.16816.F32.BF16 R28, R40.reuse, R44, R28 ;  /* 0x0000002c281c723c */ /* 0x040ff2000004181c */
[----:B------:R-:W2:Y:S01]  /*28470*/  MUFU.EX2 R107, R107 ;  /* 0x0000006b006b7308 */ /* 0x000ea20000000800 */
[----:B---3--:R-:W-:Y:S01]  /*28480*/  FADD.FTZ R96, R105, R96 ;  /* 0x0000006069607221 */ /* 0x008fe20000010000 */
[----:B------:R-:W-:Y:S01]  /*28490*/  HMMA.16816.F32.BF16 R32, R40, R46, R32 ;  /* 0x0000002e2820723c */ /* 0x000fe20000041820 */
[----:B------:R-:W3:Y:S07]  /*284a0*/  LDSM.16.MT88.4 R44, [R223+0x1000] ;  /* 0x00100000df2c783b */ /* 0x000eee0000004200 */
        /* <DEDUP_REMOVED lines=23> */
[----:B------:R-:W2:Y:S04]  /*28620*/  MUFU.EX2 R123, R123 ;  /* 0x0000007b007b7308 */ /* 0x000ea80000000800 */
[C---:B------:R-:W-:Y:S06]  /*28630*/  HMMA.16816.F32.BF16 R12, R40.reuse, R52, R12 ;  /* 0x00000034280c723c */ /* 0x040fec000004180c */
[----:B------:R-:W-:Y:S02]  /*28640*/  MUFU.EX2 R127, R127 ;  /* 0x0000007f007f7308 */ /* 0x000fe40000000800 */
[C---:B------:R-:W-:Y:S01]  /*28650*/  HMMA.16816.F32.BF16 R16, R40.reuse, R54, R16 ;  /* 0x000000362810723c */ /* 0x040fe20000041810 */
[----:B------:R-:W1:Y:S07]  /*28660*/  LDSM.16.MT88.4 R52, [R148+0xb800] ;  /* 0x00b800009434783b */ /* 0x000e6e0000004200 */
[----:B------:R-:W2:Y:S01]  /*28670*/  MUFU.EX2 R129, R129 ;  /* 0x0000008100817308 */ /* 0x000ea20000000800 */
[C---:B------:R-:W-:Y:S09]  /*28680*/  HMMA.16816.F32.BF16 R20, R40.reuse, R56, R20 ;  /* 0x000000382814723c */ /* 0x040ff20000041814 */
[----:B------:R-:W-:Y:S01]  /*28690*/  MUFU.EX2 R131, R131 ;  /* 0x0000008300837308 */ /* 0x000fe20000000800 */
[C---:B------:R-:W-:Y:S01]  /*286a0*/  HMMA.16816.F32.BF16 R24, R40.reuse, R58, R24 ;  /* 0x0000003a2818723c */ /* 0x040fe20000041818 */
[----:B------:R-:W1:Y:S08]  /*286b0*/  LDSM.16.MT88.4 R56, [R140+0x1800] ;  /* 0x001800008c38783b */ /* 0x000e700000004200 */
[----:B------:R-:W2:Y:S01]  /*286c0*/  MUFU.EX2 R128, R128 ;  /* 0x0000008000807308 */ /* 0x000ea20000000800 */
[C---:B---3--:R-:W-:Y:S09]  /*286d0*/  HMMA.16816.F32.BF16 R28, R40.reuse, R44, R28 ;  /* 0x0000002c281c723c */ /* 0x048ff2000004181c */
[----:B------:R-:W3:Y:S01]  /*286e0*/  MUFU.EX2 R132, R152 ;  /* 0x0000009800847308 */ /* 0x000ee20000000800 */
[----:B------:R-:W-:Y:S01]  /*286f0*/  HMMA.16816.F32.BF16 R32, R40, R46, R32 ;  /* 0x0000002e2820723c */ /* 0x000fe20000041820 */
[----:B------:R-:W3:Y:S08]  /*28700*/  LDSM.16.MT88.4 R44, [R223+0x1800] ;  /* 0x00180000df2c783b */ /* 0x000ef00000004200 */
[----:B------:R-:W-:Y:S01]  /*28710*/  MUFU.EX2 R152, R206 ;  /* 0x000000ce00987308 */ /* 0x000fe20000000800 */
[C---:B----4-:R-:W-:Y:S01]  /*28720*/  F2FP.BF16.F32.PACK_AB R40, R120.reuse, R119 ;  /* 0x000000777828723e */ /* 0x050fe200000010ff */
[----:B------:R-:W-:Y:S01]  /*28730*/  FADD.FTZ R120, R120, R109 ;  /* 0x0000006d78787221 */ /* 0x000fe20000010000 */
[----:B--2---:R-:W-:Y:S02]  /*28740*/  F2FP.BF16.F32.PACK_AB R42, R123, R122 ;  /* 0x0000007a7b2a723e */ /* 0x004fe400000010ff */
[----:B------:R-:W-:Y:S01]  /*28750*/  F2FP.BF16.F32.PACK_AB R41, R129, R127 ;  /* 0x0000007f8129723e */ /* 0x000fe200000010ff */
[----:B------:R-:W-:Y:S01]  /*28760*/  FADD.FTZ R120, R122, R120 ;  /* 0x000000787a787221 */ /* 0x000fe20000010000 */
[----:B------:R-:W-:Y:S03]  /*28770*/  F2FP.BF16.F32.PACK_AB R43, R128, R131 ;  /* 0x00000083802b723e */ /* 0x000fe600000010ff */
[----:B------:R2:W4:Y:S01]  /*28780*/  MUFU.EX2 R133, R157 ;  /* 0x0000009d00857308 */ /* 0x0005220000000800 */
[----:B------:R-:W-:Y:S01]  /*28790*/  FADD.FTZ R127, R127, R116 ;  /* 0x000000747f7f7221 */ /* 0x000fe20000010000 */
[----:B------:R-:W-:Y:S03]  /*287a0*/  FADD.FTZ R123, R123, R120 ;  /* 0x000000787b7b7221 */ /* 0x000fe60000010000 */
[----:B------:R-:W-:Y:S01]  /*287b0*/  FADD.FTZ R127, R129, R127 ;  /* 0x0000007f817f7221 */ /* 0x000fe20000010000 */
[C---:B-1----:R-:W-:Y:S04]  /*287c0*/  HMMA.16816.F32.BF16 R4, R40.reuse, R48, R4 ;  /* 0x000000302804723c */ /* 0x042fe80000041804 */
[----:B------:R-:W-:Y:S01]  /*287d0*/  MUFU.EX2 R135, R161 ;  /* 0x000000a100877308 */ /* 0x000fe20000000800 */
[----:B---3--:R-:W-:Y:S01]  /*287e0*/  FADD.FTZ R123, R132, R123 ;  /* 0x0000007b847b7221 */ /* 0x008fe20000010000 */
[----:B------:R-:W-:Y:S02]  /*287f0*/  FADD.FTZ R131, R131, R127 ;  /* 0x0000007f83837221 */ /* 0x000fe40000010000 */
[C---:B------:R-:W-:Y:S01]  /*28800*/  HMMA.16816.F32.BF16 R8, R40.reuse, R50, R8 ;  /* 0x000000322808723c */ /* 0x040fe20000041808 */
[----:B------:R-:W1:Y:S05]  /*28810*/  LDSM.16.MT88.4 R48, [R156+0xc000] ;  /* 0x00c000009c30783b */ /* 0x000e6a0000004200 */
[----:B------:R-:W-:Y:S01]  /*28820*/  MUFU.EX2 R161, R197 ;  /* 0x000000c500a17308 */ /* 0x000fe20000000800 */
[----:B--2---:R-:W-:Y:S01]  /*28830*/  FFMA.FTZ R157, R202, R3, -R64 ;  /* 0x00000003ca9d7223 */ /* 0x004fe20000010840 */
[C---:B----4-:R-:W-:Y:S01]  /*28840*/  FADD.FTZ R123, R133.reuse, R123 ;  /* 0x0000007b857b7221 */ /* 0x050fe20000010000 */
[----:B------:R-:W-:Y:S01]  /*28850*/  FADD.FTZ R131, R128, R131 ;  /* 0x0000008380837221 */ /* 0x000fe20000010000 */
[C---:B------:R-:W-:Y:S06]  /*28860*/  HMMA.16816.F32.BF16 R12, R40.reuse, R52, R12 ;  /* 0x00000034280c723c */ /* 0x040fec000004180c */
[----:B------:R-:W-:Y:S02]  /*28870*/  MUFU.EX2 R157, R157 ;  /* 0x0000009d009d7308 */ /* 0x000fe40000000800 */
[C---:B------:R-:W-:Y:S01]  /*28880*/  HMMA.16816.F32.BF16 R16, R40.reuse, R54, R16 ;  /* 0x000000362810723c */ /* 0x040fe20000041810 */
[----:B------:R-:W2:Y:S07]  /*28890*/  LDSM.16.MT88.4 R52, [R148+0xc000] ;  /* 0x00c000009434783b */ /* 0x000eae0000004200 */
[----:B------:R-:W3:Y:S01]  /*288a0*/  MUFU.EX2 R134, R160 ;  /* 0x000000a000867308 */ /* 0x000ee20000000800 */
[C---:B------:R-:W-:Y:S09]  /*288b0*/  HMMA.16816.F32.BF16 R20, R40.reuse, R56, R20 ;  /* 0x000000382814723c */ /* 0x040ff20000041814 */
[----:B------:R-:W-:Y:S01]  /*288c0*/  MUFU.EX2 R160, R199 ;  /* 0x000000c700a07308 */ /* 0x000fe20000000800 */
[C---:B------:R-:W-:Y:S01]  /*288d0*/  HMMA.16816.F32.BF16 R24, R40.reuse, R58, R24 ;  /* 0x0000003a2818723c */ /* 0x040fe20000041818 */
[----:B------:R-:W4:Y:S08]  /*288e0*/  LDSM.16.MT88.4 R56, [R140+0x2000] ;  /* 0x002000008c38783b */ /* 0x000f300000004200 */
[----:B------:R-:W-:Y:S01]  /*288f0*/  MUFU.EX2 R136, R136 ;  /* 0x0000008800887308 */ /* 0x000fe20000000800 */
[C---:B------:R-:W-:Y:S09]  /*28900*/  HMMA.16816.F32.BF16 R28, R40.reuse, R44, R28 ;  /* 0x0000002c281c723c */ /* 0x040ff2000004181c */
[----:B------:R-:W1:Y:S01]  /*28910*/  MUFU.EX2 R137, R137 ;  /* 0x0000008900897308 */ /* 0x000e620000000800 */
[----:B------:R-:W-:Y:S01]  /*28920*/  HMMA.16816.F32.BF16 R32, R40, R46, R32 ;  /* 0x0000002e2820723c */ /* 0x000fe20000041820 */
[----:B------:R-:W4:Y:S08]  /*28930*/  LDSM.16.MT88.4 R44, [R223+0x2000] ;  /* 0x00200000df2c783b */ /* 0x000f300000004200 */
[----:B------:R-:W-:Y:S01]  /*28940*/  MUFU.EX2 R139, R139 ;  /* 0x0000008b008b7308 */ /* 0x000fe20000000800 */
[----:B------:R-:W-:Y:S02]  /*28950*/  F2FP.BF16.F32.PACK_AB R40, R133, R132 ;  /* 0x000000848528723e */ /* 0x000fe400000010ff */
[C---:B---3--:R-:W-:Y:S01]  /*28960*/  F2FP.BF16.F32.PACK_AB R42, R134.reuse, R135 ;  /* 0x00000087862a723e */ /* 0x048fe200000010ff */
[----:B------:R-:W-:Y:S06]  /*28970*/  FADD.FTZ R135, R135, R123 ;  /* 0x0000007b87877221 */ /* 0x000fec0000010000 */
[----:B------:R-:W3:Y:S01]  /*28980*/  MUFU.EX2 R138, R138 ;  /* 0x0000008a008a7308 */ /* 0x000ee20000000800 */
[C---:B-1----:R-:W-:Y:S01]  /*28990*/  F2FP.BF16.F32.PACK_AB R41, R137.reuse, R136 ;  /* 0x000000888929723e */ /* 0x042fe200000010ff */
[----:B------:R-:W-:Y:S01]  /*289a0*/  FADD.FTZ R135, R134, R135 ;  /* 0x0000008786877221 */ /* 0x000fe20000010000 */
[----:B------:R-:W-:Y:S04]  /*289b0*/  FADD.FTZ R136, R136, R131 ;  /* 0x0000008388887221 */ /* 0x000fe80000010000 */
[----:B------:R-:W-:Y:S03]  /*289c0*/  FADD.FTZ R136, R137, R136 ;  /* 0x0000008889887221 */ /* 0x000fe60000010000 */
[----:B------:R-:W-:Y:S10]  /*289d0*/  MUFU.EX2 R145, R145 ;  /* 0x0000009100917308 */ /* 0x000ff40000000800 */
[----:B------:R-:W1:Y:S01]  /*289e0*/  MUFU.EX2 R146, R146 ;  /* 0x0000009200927308 */ /* 0x000e620000000800 */
[C---:B---3--:R-:W-:Y:S01]  /*289f0*/  F2FP.BF16.F32.PACK_AB R43, R138.reuse, R139 ;  /* 0x0000008b8a2b723e */ /* 0x048fe200000010ff */
[----:B------:R-:W-:Y:S04]  /*28a00*/  FADD.FTZ R139, R139, R136 ;  /* 0x000000888b8b7221 */ /* 0x000fe80000010000 */
[----:B------:R-:W-:Y:S02]  /*28a10*/  FADD.FTZ R139, R138, R139 ;  /* 0x0000008b8a8b7221 */ /* 0x000fe40000010000 */
[C---:B------:R-:W-:Y:S02]  /*28a20*/  HMMA.16816.F32.BF16 R4, R40.reuse, R48, R4 ;  /* 0x000000302804723c */ /* 0x040fe40000041804 */
[----:B------:R-:W3:Y:S06]  /*28a30*/  MUFU.EX2 R153, R205 ;  /* 0x000000cd00997308 */ /* 0x000eec0000000800 */
[C---:B------:R-:W-:Y:S01]  /*28a40*/  HMMA.16816.F32.BF16 R8, R40.reuse, R50, R8 ;  /* 0x000000322808723c */ /* 0x040fe20000041808 */
[----:B------:R-:W3:Y:S03]  /*28a50*/  LDSM.16.MT88.4 R48, [R156+0xc800] ;  /* 0x00c800009c30783b */ /* 0x000ee60000004200 */
[----:B------:R-:W-:Y:S04]  /*28a60*/  MUFU.EX2 R154, R154 ;  /* 0x0000009a009a7308 */ /* 0x000fe80000000800 */
[C---:B--2---:R-:W-:Y:S06]  /*28a70*/  HMMA.16816.F32.BF16 R12, R40.reuse, R52, R12 ;  /* 0x00000034280c723c */ /* 0x044fec000004180c */
[----:B------:R-:W2:Y:S02]  /*28a80*/  MUFU.EX2 R155, R155 ;  /* 0x0000009b009b7308 */ /* 0x000ea40000000800 */
[C---:B------:R-:W-:Y:S01]  /*28a90*/  HMMA.16816.F32.BF16 R16, R40.reuse, R54, R16 ;  /* 0x000000362810723c */ /* 0x040fe20000041810 */
[----:B------:R-:W2:Y:S07]  /*28aa0*/  LDSM.16.MT88.4 R52, [R148+0xc800] ;  /* 0x00c800009434783b */ /* 0x000eae0000004200 */
[----:B------:R-:W2:Y:S01]  /*28ab0*/  MUFU.EX2 R159, R200 ;  /* 0x000000c8009f7308 */ /* 0x000ea20000000800 */
[C---:B----4-:R-:W-:Y:S09]  /*28ac0*/  HMMA.16816.F32.BF16 R20, R40.reuse, R56, R20 ;  /* 0x000000382814723c */ /* 0x050ff20000041814 */
[----:B------:R-:W4:Y:S01]  /*28ad0*/  MUFU.EX2 R166, R166 ;  /* 0x000000a600a67308 */ /* 0x000f220000000800 */
[C---:B------:R-:W-:Y:S01]  /*28ae0*/  HMMA.16816.F32.BF16 R24, R40.reuse, R58, R24 ;  /* 0x0000003a2818723c */ /* 0x040fe20000041818 */
[----:B------:R-:W4:Y:S08]  /*28af0*/  LDSM.16.MT88.4 R56, [R140+0x2800] ;  /* 0x002800008c38783b */ /* 0x000f300000004200 */
[----:B------:R-:W-:Y:S01]  /*28b00*/  MUFU.EX2 R194, R194 ;  /* 0x000000c200c27308 */ /* 0x000fe20000000800 */
        /* <DEDUP_REMOVED lines=10> */
[C---:B-1----:R-:W-:Y:S03]  /*28bb0*/  F2FP.BF16.F32.PACK_AB R41, R146.reuse, R145 ;  /* 0x000000919229723e */ /* 0x042fe600000010ff */
[----:B------:R-:W-:Y:S01]  /*28bc0*/  MUFU.EX2 R191, R191 ;  /* 0x000000bf00bf7308 */ /* 0x000fe20000000800 */
[----:B------:R-:W-:Y:S01]  /*28bd0*/  FADD.FTZ R145, R145, R139 ;  /* 0x0000008b91917221 */ /* 0x000fe20000010000 */
[----:B------:R-:W-:Y:S03]  /*28be0*/  FADD.FTZ R143, R143, R141 ;  /* 0x0000008d8f8f7221 */ /* 0x000fe60000010000 */
[----:B------:R-:W-:Y:S01]  /*28bf0*/  FADD.FTZ R145, R146, R145 ;  /* 0x0000009192917221 */ /* 0x000fe20000010000 */
[C---:B---3--:R-:W-:Y:S04]  /*28c00*/  HMMA.16816.F32.BF16 R4, R40.reuse, R48, R4 ;  /* 0x000000302804723c */ /* 0x048fe80000041804 */
[----:B------:R-:W-:Y:S01]  /*28c10*/  MUFU.EX2 R190, R190 ;  /* 0x000000be00be7308 */ /* 0x000fe20000000800 */
[----:B------:R-:W-:Y:S01]  /*28c20*/  FADD.FTZ R143, R144, R143 ;  /* 0x0000008f908f7221 */ /* 0x000fe20000010000 */
[----:B------:R-:W-:Y:S02]  /*28c30*/  FADD.FTZ R147, R147, R145 ;  /* 0x0000009193937221 */ /* 0x000fe40000010000 */
[C---:B------:R-:W-:Y:S01]  /*28c40*/  HMMA.16816.F32.BF16 R8, R40.reuse, R50, R8 ;  /* 0x000000322808723c */ /* 0x040fe20000041808 */
[----:B------:R-:W1:Y:S05]  /*28c50*/  LDSM.16.MT88.4 R48, [R156+0xd000] ;  /* 0x00d000009c30783b */ /* 0x000e6a0000004200 */
[----:B------:R-:W-:Y:S01]  /*28c60*/  MUFU.EX2 R189, R189 ;  /* 0x000000bd00bd7308 */ /* 0x000fe20000000800 */
[----:B------:R-:W-:Y:S01]  /*28c70*/  FADD.FTZ R147, R149, R147 ;  /* 0x0000009395937221 */ /* 0x000fe20000010000 */
[C---:B--2---:R-:W-:Y:S08]  /*28c80*/  HMMA.16816.F32.BF16 R12, R40.reuse, R52, R12 ;  /* 0x00000034280c723c */ /* 0x044ff0000004180c */
[----:B------:R-:W2:Y:S01]  /*28c90*/  MUFU.EX2 R188, R188 ;  /* 0x000000bc00bc7308 */ /* 0x000ea20000000800 */
[C---:B------:R-:W-:Y:S01]  /*28ca0*/  HMMA.16816.F32.BF16 R16, R40.reuse, R54, R16 ;  /* 0x000000362810723c */ /* 0x040fe20000041810 */
[----:B------:R-:W3:Y:S08]  /*28cb0*/  LDSM.16.MT88.4 R52, [R148+0xd000] ;  /* 0x00d000009434783b */ /* 0x000ef00000004200 */
[----:B------:R-:W2:Y:S01]  /*28cc0*/  MUFU.EX2 R187, R187 ;  /* 0x000000bb00bb7308 */ /* 0x000ea20000000800 */
[C---:B----4-:R-:W-:Y:S09]  /*28cd0*/  HMMA.16816.F32.BF16 R20, R40.reuse, R56, R20 ;  /* 0x000000382814723c */ /* 0x050ff20000041814 */
[----:B------:R-:W-:Y:S01]  /*28ce0*/  MUFU.EX2 R186, R186 ;  /* 0x000000ba00ba7308 */ /* 0x000fe20000000800 */
[C---:B------:R-:W-:Y:S01]  /*28cf0*/  HMMA.16816.F32.BF16 R24, R40.reuse, R58, R24 ;  /* 0x0000003a2818723c */ /* 0x040fe20000041818 */
[----:B------:R-:W4:Y:S08]  /*28d00*/  LDSM.16.MT88.4 R56, [R140+0x3000] ;  /* 0x003000008c38783b */ /* 0x000f300000004200 */
[----:B------:R-:W2:Y:S01]  /*28d10*/  MUFU.EX2 R185, R185 ;  /* 0x000000b900b97308 */ /* 0x000ea20000000800 */
        /* <DEDUP_REMOVED lines=10> */
[C---:B------:R-:W-:Y:S03]  /*28dc0*/  F2FP.BF16.F32.PACK_AB R41, R155.reuse, R154 ;  /* 0x0000009a9b29723e */ /* 0x040fe600000010ff */
[----:B------:R-:W-:Y:S01]  /*28dd0*/  MUFU.EX2 R182, R182 ;  /* 0x000000b600b67308 */ /* 0x000fe20000000800 */
[----:B------:R-:W-:Y:S01]  /*28de0*/  FADD.FTZ R154, R154, R147 ;  /* 0x000000939a9a7221 */ /* 0x000fe20000010000 */
[----:B------:R-:W-:Y:S03]  /*28df0*/  FADD.FTZ R152, R152, R150 ;  /* 0x0000009698987221 */ /* 0x000fe60000010000 */
[----:B------:R-:W-:Y:S01]  /*28e00*/  FADD.FTZ R154, R155, R154 ;  /* 0x0000009a9b9a7221 */ /* 0x000fe20000010000 */
[C---:B-1----:R-:W-:Y:S04]  /*28e10*/  HMMA.16816.F32.BF16 R4, R40.reuse, R48, R4 ;  /* 0x000000302804723c */ /* 0x042fe80000041804 */
[----:B------:R-:W-:Y:S01]  /*28e20*/  MUFU.EX2 R181, R181 ;  /* 0x000000b500b57308 */ /* 0x000fe20000000800 */
[----:B------:R-:W-:Y:S01]  /*28e30*/  FADD.FTZ R157, R157, R154 ;  /* 0x0000009a9d9d7221 */ /* 0x000fe20000010000 */
[----:B------:R-:W-:Y:S03]  /*28e40*/  FADD.FTZ R152, R153, R152 ;  /* 0x0000009899987221 */ /* 0x000fe60000010000 */
[----:B------:R-:W-:Y:S01]  /*28e50*/  FADD.FTZ R157, R158, R157 ;  /* 0x0000009d9e9d7221 */ /* 0x000fe20000010000 */
[C---:B------:R-:W-:Y:S01]  /*28e60*/  HMMA.16816.F32.BF16 R8, R40.reuse, R50, R8 ;  /* 0x000000322808723c */ /* 0x040fe20000041808 */
[----:B------:R-:W1:Y:S03]  /*28e70*/  LDSM.16.MT88.4 R48, [R156+0xd800] ;  /* 0x00d800009c30783b */ /* 0x000e660000004200 */
[----:B------:R-:W1:Y:S04]  /*28e80*/  MUFU.EX2 R180, R180 ;  /* 0x000000b400b47308 */ /* 0x000e680000000800 */
[C---:B---3--:R-:W-:Y:S06]  /*28e90*/  HMMA.16816.F32.BF16 R12, R40.reuse, R52, R12 ;  /* 0x00000034280c723c */ /* 0x048fec000004180c */
[----:B------:R-:W3:Y:S02]  /*28ea0*/  MUFU.EX2 R179, R179 ;  /* 0x000000b300b37308 */ /* 0x000ee40000000800 */
[C---:B------:R-:W-:Y:S01]  /*28eb0*/  HMMA.16816.F32.BF16 R16, R40.reuse, R54, R16 ;  /* 0x000000362810723c */ /* 0x040fe20000041810 */
[----:B------:R-:W3:Y:S07]  /*28ec0*/  LDSM.16.MT88.4 R52, [R148+0xd800] ;  /* 0x00d800009434783b */ /* 0x000eee0000004200 */
[----:B------:R-:W-:Y:S01]  /*28ed0*/  MUFU.EX2 R178, R178 ;  /* 0x000000b200b27308 */ /* 0x000fe20000000800 */
[C---:B----4-:R-:W-:Y:S09]  /*28ee0*/  HMMA.16816.F32.BF16 R20, R40.reuse, R56, R20 ;  /* 0x000000382814723c */ /* 0x050ff20000041814 */
[----:B------:R-:W4:Y:S01]  /*28ef0*/  MUFU.EX2 R177, R177 ;  /* 0x000000b100b17308 */ /* 0x000f220000000800 */
[C---:B------:R-:W-:Y:S01]  /*28f00*/  HMMA.16816.F32.BF16 R24, R40.reuse, R58, R24 ;  /* 0x0000003a2818723c */ /* 0x040fe20000041818 */
[----:B------:R-:W4:Y:S08]  /*28f10*/  LDSM.16.MT88.4 R56, [R140+0x3800] ;  /* 0x003800008c38783b */ /* 0x000f300000004200 */
[----:B------:R-:W4:Y:S01]  /*28f20*/  MUFU.EX2 R176, R176 ;  /* 0x000000b000b07308 */ /* 0x000f220000000800 */
[C---:B--2---:R-:W-:Y:S09]  /*28f30*/  HMMA.16816.F32.BF16 R28, R40.reuse, R44, R28 ;  /* 0x0000002c281c723c */ /* 0x044ff2000004181c */
        /* <DEDUP_REMOVED lines=13> */
[----:B------:R-:W-:Y:S02]  /*29010*/  IMAD.MOV.U32 R166, RZ, RZ, R0 ;  /* 0x000000ffffa67224 */ /* 0x000fe400078e0000 */
[----:B------:R-:W-:Y:S01]  /*29020*/  FADD.FTZ R162, R162, R159 ;  /* 0x0000009fa2a27221 */ /* 0x000fe20000010000 */
[C---:B-1----:R-:W-:Y:S03]  /*29030*/  HMMA.16816.F32.BF16 R4, R40.reuse, R48, R4 ;  /* 0x000000302804723c */ /* 0x042fe60000041804 */
[----:B------:R-:W-:Y:S01]  /*29040*/  FADD.FTZ R194, R194, R163 ;  /* 0x000000a3c2c27221 */ /* 0x000fe20000010000 */
[----:B------:R-:W-:Y:S01]  /*29050*/  FADD.FTZ R162, R161, R162 ;  /* 0x000000a2a1a27221 */ /* 0x000fe20000010000 */
[----:B------:R-:W1:Y:S02]  /*29060*/  MUFU.EX2 R172, R172 ;  /* 0x000000ac00ac7308 */ /* 0x000e640000000800 */
[----:B------:R-:W-:Y:S01]  /*29070*/  FADD.FTZ R194, R168, R194 ;  /* 0x000000c2a8c27221 */ /* 0x000fe20000010000 */
[C---:B------:R-:W-:Y:S01]  /*29080*/  HMMA.16816.F32.BF16 R8, R40.reuse, R50, R8 ;  /* 0x000000322808723c */ /* 0x040fe20000041808 */
[----:B------:R-:W1:Y:S02]  /*29090*/  LDSM.16.MT88.4 R48, [R156+0xe000] ;  /* 0x00e000009c30783b */ /* 0x000e640000004200 */
[----:B------:R-:W-:Y:S04]  /*290a0*/  FADD.FTZ R194, R188, R194 ;  /* 0x000000c2bcc27221 */ /* 0x000fe80000010000 */
[----:B------:R-:W1:Y:S01]  /*290b0*/  MUFU.EX2 R171, R171 ;  /* 0x000000ab00ab7308 */ /* 0x000e620000000800 */
[C---:B---3--:R-:W-:Y:S09]  /*290c0*/  HMMA.16816.F32.BF16 R12, R40.reuse, R52, R12 ;  /* 0x00000034280c723c */ /* 0x048ff2000004180c */
[----:B------:R-:W-:Y:S01]  /*290d0*/  MUFU.EX2 R130, R130 ;  /* 0x0000008200827308 */ /* 0x000fe20000000800 */
[C---:B------:R-:W-:Y:S01]  /*290e0*/  HMMA.16816.F32.BF16 R16, R40.reuse, R54, R16 ;  /* 0x000000362810723c */ /* 0x040fe20000041810 */
[----:B------:R-:W3:Y:S08]  /*290f0*/  LDSM.16.MT88.4 R52, [R148+0xe000] ;  /* 0x00e000009434783b */ /* 0x000ef00000004200 */
[----:B------:R-:W3:Y:S01]  /*29100*/  MUFU.EX2 R126, R126 ;  /* 0x0000007e007e7308 */ /* 0x000ee20000000800 */
[C---:B----4-:R-:W-:Y:S09]  /*29110*/  HMMA.16816.F32.BF16 R20, R40.reuse, R56, R20 ;  /* 0x000000382814723c */ /* 0x050ff20000041814 */
[----:B------:R-:W4:Y:S01]  /*29120*/  MUFU.EX2 R125, R125 ;  /* 0x0000007d007d7308 */ /* 0x000f220000000800 */
[C---:B------:R-:W-:Y:S01]  /*29130*/  HMMA.16816.F32.BF16 R24, R40.reuse, R58, R24 ;  /* 0x0000003a2818723c */ /* 0x040fe20000041818 */
[----:B------:R-:W4:Y:S08]  /*29140*/  LDSM.16.MT88.4 R56, [R140+0x4000] ;  /* 0x004000008c38783b */ /* 0x000f300000004200 */
        /* <DEDUP_REMOVED lines=14> */
[----:B------:R-:W2:Y:S01]  /*29230*/  MUFU.EX2 R115, R115 ;  /* 0x0000007300737308 */ /* 0x000ea20000000800 */
[----:B------:R-:W-:Y:S01]  /*29240*/  FADD.FTZ R187, R186, R187 ;  /* 0x000000bbbabb7221 */ /* 0x000fe20000010000 */
[C---:B-1----:R-:W-:Y:S03]  /*29250*/  HMMA.16816.F32.BF16 R4, R40.reuse, R48, R4 ;  /* 0x000000302804723c */ /* 0x042fe60000041804 */
[----:B------:R-:W-:Y:S01]  /*29260*/  FADD.FTZ R190, R189, R190 ;  /* 0x000000bebdbe7221 */ /* 0x000fe20000010000 */
[----:B------:R-:W-:Y:S04]  /*29270*/  FADD.FTZ R185, R185, R187 ;  /* 0x000000bbb9b97221 */ /* 0x000fe80000010000 */
[----:B------:R-:W1:Y:S01]  /*29280*/  MUFU.EX2 R112, R112 ;  /* 0x0000007000707308 */ /* 0x000e620000000800 */
[C---:B------:R-:W-:Y:S01]  /*29290*/  HMMA.16816.F32.BF16 R8, R40.reuse, R50, R8 ;  /* 0x000000322808723c */ /* 0x040fe20000041808 */
[----:B------:R-:W1:Y:S02]  /*292a0*/  LDSM.16.MT88.4 R48, [R156+0xe800] ;  /* 0x00e800009c30783b */ /* 0x000e640000004200 */
[----:B------:R-:W-:Y:S06]  /*292b0*/  FADD.FTZ R185, R180, R185 ;  /* 0x000000b9b4b97221 */ /* 0x000fec0000010000 */
[----:B------:R-:W-:Y:S01]  /*292c0*/  MUFU.EX2 R111, R111 ;  /* 0x0000006f006f7308 */ /* 0x000fe20000000800 */
[C---:B---3--:R-:W-:Y:S09]  /*292d0*/  HMMA.16816.F32.BF16 R12, R40.reuse, R52, R12 ;  /* 0x00000034280c723c */ /* 0x048ff2000004180c */
[----:B------:R-:W3:Y:S01]  /*292e0*/  MUFU.EX2 R110, R110 ;  /* 0x0000006e006e7308 */ /* 0x000ee20000000800 */
        /* <DEDUP_REMOVED lines=23> */
[C---:B-1----:R-:W-:Y:S03]  /*29460*/  HMMA.16816.F32.BF16 R4, R40.reuse, R48, R4 ;  /* 0x000000302804723c */ /* 0x042fe60000041804 */
[----:B------:R-:W-:Y:S01]  /*29470*/  FADD.FTZ R182, R181, R182 ;  /* 0x000000b6b5b67221 */ /* 0x000fe20000010000 */
[----:B------:R-:W-:Y:S04]  /*29480*/  FADD.FTZ R179, R177, R179 ;  /* 0x000000b3b1b37221 */ /* 0x000fe80000010000 */
[----:B------:R-:W-:Y:S01]  /*29490*/  MUFU.EX2 R94, R94 ;  /* 0x0000005e005e7308 */ /* 0x000fe20000000800 */
[----:B------:R-:W-:Y:S01]  /*294a0*/  FADD.FTZ R182, R176, R182 ;  /* 0x000000b6b0b67221 */ /* 0x000fe20000010000 */
[C---:B------:R-:W-:Y:S01]  /*294b0*/  HMMA.16816.F32.BF16 R8, R40.reuse, R50, R8 ;  /* 0x000000322808723c */ /* 0x040fe20000041808 */
[----:B------:R-:W1:Y:S02]  /*294c0*/  LDSM.16.MT88.4 R48, [R156+0xf000] ;  /* 0x00f000009c30783b */ /* 0x000e640000004200 */
[----:B------:R-:W-:Y:S01]  /*294d0*/  FADD.FTZ R179, R172, R179 ;  /* 0x000000b3acb37221 */ /* 0x000fe20000010000 */
[C---:B------:R-:W-:Y:S04]  /*294e0*/  FADD.FTZ R182, R175.reuse, R182 ;  /* 0x000000b6afb67221 */ /* 0x040fe80000010000 */
        /* <DEDUP_REMOVED lines=31> */
[----:B------:R-:W1:Y:S07]  /*296e0*/  LDSM.16.MT88.4 R48, [R156+0xf800] ;  /* 0x00f800009c30783b */ /* 0x000e6e0000004200 */
        /* <DEDUP_REMOVED lines=9> */
[----:B------:R-:W-:Y:S08]  /*29780*/  LDSM.16.MT88.4 R56, [R223+0x5800] ;  /* 0x00580000df38783b */ /* 0x000ff00000004200 */
[----:B------:R-:W-:Y:S01]  /*29790*/  MUFU.EX2 R66, R66 ;  /* 0x0000004200427308 */ /* 0x000fe20000000800 */
[C---:B--2---:R-:W-:Y:S09]  /*297a0*/  HMMA.16816.F32.BF16 R28, R40.reuse, R44, R28 ;  /* 0x0000002c281c723c */ /* 0x044ff2000004181c */
[----:B------:R-:W2:Y:S01]  /*297b0*/  MUFU.EX2 R65, R65 ;  /* 0x0000004100417308 */ /* 0x000ea20000000800 */
[----:B------:R-:W-:Y:S01]  /*297c0*/  HMMA.16816.F32.BF16 R32, R40, R46, R32 ;  /* 0x0000002e2820723c */ /* 0x000fe20000041820 */
[----:B------:R-:W4:Y:S02]  /*297d0*/  LDSM.16.MT88.4 R44, [R140+0x5800] ;  /* 0x005800008c2c783b */ /* 0x000f240000004200 */
[C---:B------:R-:W-:Y:S01]  /*297e0*/  F2FP.BF16.F32.PACK_AB R40, R124.reuse, R125 ;  /* 0x0000007d7c28723e */ /* 0x040fe200000010ff */
[----:B------:R-:W-:Y:S01]  /*297f0*/  FADD.FTZ R124, R124, R174 ;  /* 0x000000ae7c7c7221 */ /* 0x000fe20000010000 */
[----:B------:R-:W-:Y:S04]  /*29800*/  F2FP.BF16.F32.PACK_AB R42, R118, R121 ;  /* 0x00000079762a723e */ /* 0x000fe800000010ff */
[----:B------:R-:W-:Y:S01]  /*29810*/  MUFU.EX2 R63, R63 ;  /* 0x0000003f003f7308 */ /* 0x000fe20000000800 */
[C---:B------:R-:W-:Y:S01]  /*29820*/  F2FP.BF16.F32.PACK_AB R41, R112.reuse, R115 ;  /* 0x000000737029723e */ /* 0x040fe200000010ff */
[----:B------:R-:W-:Y:S01]  /*29830*/  FADD.FTZ R112, R112, R171 ;  /* 0x000000ab70707221 */ /* 0x000fe20000010000 */
[----:B------:R-:W-:Y:S01]  /*29840*/  F2FP.BF16.F32.PACK_AB R43, R110, R111 ;  /* 0x0000006f6e2b723e */ /* 0x000fe200000010ff */
[----:B------:R-:W-:Y:S02]  /*29850*/  FADD.FTZ R124, R121, R124 ;  /* 0x0000007c797c7221 */ /* 0x000fe40000010000 */
[----:B------:R-:W-:Y:S04]  /*29860*/  FADD.FTZ R112, R111, R112 ;  /* 0x000000706f707221 */ /* 0x000fe80000010000 */
[----:B------:R-:W3:Y:S01]  /*29870*/  MUFU.EX2 R62, R62 ;  /* 0x0000003e003e7308 */ /* 0x000ee20000000800 */
[----:B--2---:R-:W-:Y:S01]  /*29880*/  F2FP.BF16.F32.PACK_AB R132, R65, R66 ;  /* 0x000000424184723e */ /* 0x004fe200000010ff */
[C---:B-1----:R-:W-:Y:S03]  /*29890*/  HMMA.16816.F32.BF16 R4, R40.reuse, R48, R4 ;  /* 0x000000302804723c */ /* 0x042fe60000041804 */
[----:B------:R-:W-:Y:S01]  /*298a0*/  FADD.FTZ R118, R118, R124 ;  /* 0x0000007c76767221 */ /* 0x000fe20000010000 */
[----:B------:R-:W-:Y:S04]  /*298b0*/  FADD.FTZ R112, R110, R112 ;  /* 0x000000706e707221 */ /* 0x000fe80000010000 */
[----:B------:R-:W-:Y:S01]  /*298c0*/  MUFU.EX2 R37, R37 ;  /* 0x0000002500257308 */ /* 0x000fe20000000800 */
[----:B------:R-:W-:Y:S01]  /*298d0*/  FADD.FTZ R118, R108, R118 ;  /* 0x000000766c767221 */ /* 0x000fe20000010000 */
[C---:B------:R-:W-:Y:S01]  /*298e0*/  HMMA.16816.F32.BF16 R8, R40.reuse, R50, R8 ;  /* 0x000000322808723c */ /* 0x040fe20000041808 */
[----:B------:R-:W1:Y:S02]  /*298f0*/  LDSM.16.MT88.4 R48, [R156+0x10000] ;  /* 0x010000009c30783b */ /* 0x000e640000004200 */
[----:B---3--:R-:W-:Y:S05]  /*29900*/  F2FP.BF16.F32.PACK_AB R134, R62, R63 ;  /* 0x0000003f3e86723e */ /* 0x008fea00000010ff */
[C---:B------:R-:W-:Y:S08]  /*29910*/  HMMA.16816.F32.BF16 R12, R40.reuse, R52, R12 ;  /* 0x00000034280c723c */ /* 0x040ff0000004180c */
[C---:B------:R-:W-:Y:S01]  /*29920*/  HMMA.16816.F32.BF16 R16, R40.reuse, R54, R16 ;  /* 0x000000362810723c */ /* 0x040fe20000041810 */
[----:B------:R-:W2:Y:S07]  /*29930*/  LDSM.16.MT88.4 R52, [R148+0x10000] ;  /* 0x010000009434783b */ /* 0x000eae0000004200 */
[C---:B----4-:R-:W-:Y:S08]  /*29940*/  HMMA.16816.F32.BF16 R20, R40.reuse, R44, R20 ;  /* 0x0000002c2814723c */ /* 0x050ff00000041814 */
        /* <DEDUP_REMOVED lines=23> */
[C---:B------:R-:W-:Y:S01]  /*29ac0*/  HMMA.16816.F32.BF16 R8, R40.reuse, R50, R8 ;  /* 0x000000322808723c */ /* 0x040fe20000041808 */
[----:B------:R-:W4:Y:S03]  /*29ad0*/  LDSM.16.MT88.4 R48, [R223+0x6000] ;  /* 0x00600000df30783b */ /* 0x000f260000004200 */
[----:B------:R-:W1:Y:S01]  /*29ae0*/  MUFU.EX2 R59, R59 ;  /* 0x0000003b003b7308 */ /* 0x000e620000000800 */
[----:B------:R-:W-:Y:S03]  /*29af0*/  FADD.FTZ R100, R82, R100 ;  /* 0x0000006452647221 */ /* 0x000fe60000010000 */
[C---:B--2---:R-:W-:Y:S08]  /*29b00*/  HMMA.16816.F32.BF16 R12, R40.reuse, R52, R12 ;  /* 0x00000034280c723c */ /* 0x044ff0000004180c */
[C---:B------:R-:W-:Y:S01]  /*29b10*/  HMMA.16816.F32.BF16 R16, R40.reuse, R54, R16 ;  /* 0x000000362810723c */ /* 0x040fe20000041810 */
[----:B------:R-:W2:Y:S07]  /*29b20*/  LDSM.16.MT88.4 R52, [R156+0x10800] ;  /* 0x010800009c34783b */ /* 0x000eae0000004200 */
        /* <DEDUP_REMOVED lines=8> */
[C---:B------:R-:W-:Y:S02]  /*29bb0*/  F2FP.BF16.F32.PACK_AB R42, R79.reuse, R80 ;  /* 0x000000504f2a723e */ /* 0x040fe400000010ff */
[----:B------:R-:W-:Y:S01]  /*29bc0*/  F2FP.BF16.F32.PACK_AB R41, R56, R38 ;  /* 0x000000263829723e */ /* 0x000fe200000010ff */
[----:B------:R-:W-:Y:S01]  /*29bd0*/  FADD.FTZ R38, R38, R94 ;  /* 0x0000005e26267221 */ /* 0x000fe20000010000 */
[----:B-1----:R-:W-:Y:S01]  /*29be0*/  F2FP.BF16.F32.PACK_AB R43, R58, R57 ;  /* 0x000000393a2b723e */ /* 0x002fe200000010ff */
[----:B------:R-:W-:Y:S02]  /*29bf0*/  FADD.FTZ R81, R80, R81 ;  /* 0x0000005150517221 */ /* 0x000fe40000010000 */
[----:B------:R-:W-:Y:S02]  /*29c00*/  FADD.FTZ R38, R56, R38 ;  /* 0x0000002638267221 */ /* 0x000fe40000010000 */
[----:B------:R-:W-:Y:S02]  /*29c10*/  FADD.FTZ R79, R79, R81 ;  /* 0x000000514f4f7221 */ /* 0x000fe40000010000 */
[C---:B--2---:R-:W-:Y:S03]  /*29c20*/  HMMA.16816.F32.BF16 R4, R40.reuse, R52, R4 ;  /* 0x000000342804723c */ /* 0x044fe60000041804 */
        /* <DEDUP_REMOVED lines=8> */
[C---:B----4-:R-:W-:Y:S01]  /*29cb0*/  HMMA.16816.F32.BF16 R20, R40.reuse, R48, R20 ;  /* 0x000000302814723c */ /* 0x050fe20000041814 */
[----:B------:R-:W-:Y:S07]  /*29cc0*/  LDSM.16.MT88.4 R156, [R156+0x11800] ;  /* 0x011800009c9c783b */ /* 0x000fee0000004200 */
        /* <DEDUP_REMOVED lines=55> */
.L_x_3472:
        /* <DEDUP_REMOVED lines=15> */
.L_x_3487:
[----:B------:R-:W2:Y:S01]  /*2a130*/  S2R R3, SR_TID.X ;  /* 0x0000000000037919 */ /* 0x000ea20000002100 */
[----:B------:R-:W1:Y:S01]  /*2a140*/  S2UR UR4, SR_CgaCtaId ;  /* 0x00000000000479c3 */ /* 0x000e620000008800 */
[----:B----4-:R-:W-:Y:S01]  /*2a150*/  FADD.FTZ R7, R250, R7 ;  /* 0x00000007fa077221 */ /* 0x010fe20000010000 */
[----:B------:R-:W4:Y:S06]  /*2a160*/  MUFU.RCP R11, R8 ;  /* 0x00000008000b7308 */ /* 0x000f2c0000001000 */
[----:B------:R-:W-:Y:S01]  /*2a170*/  BAR.SYNC.DEFER_BLOCKING 0x0 ;  /* 0x0000000000007b1d */ /* 0x000fe20000010000 */
[----:B------:R-:W-:-:S02]  /*2a180*/  FSETP.NE.FTZ.AND P1, PT, R8, RZ, PT ;  /* 0x000000ff0800720b */ /* 0x000fc40003f35000 */
[----:B------:R-:W-:Y:S02]  /*2a190*/  FSETP.NE.FTZ.AND P0, PT, R7, RZ, PT ;  /* 0x000000ff0700720b */ /* 0x000fe40003f15000 */
[C---:B------:R-:W-:Y:S01]  /*2a1a0*/  R2UR UR12, R36.reuse ;  /* 0x00000000240c72ca */ /* 0x040fe200000e0000 */
[----:B------:R-:W-:Y:S01]  /*2a1b0*/  UMOV UR5, 0x400 ;  /* 0x0000040000057882 */ /* 0x000fe20000000000 */
[----:B------:R-:W3:Y:S01]  /*2a1c0*/  MUFU.RCP R10, R7 ;  /* 0x00000007000a7308 */ /* 0x000ee20000001000 */
[C---:B------:R-:W-:Y:S02]  /*2a1d0*/  R2UR UR13, R37.reuse ;  /* 0x00000000250d72ca */ /* 0x040fe400000e0000 */
[----:B------:R-:W-:Y:S02]  /*2a1e0*/  R2UR UR10, R36 ;  /* 0x00000000240a72ca */ /* 0x000fe400000e0000 */
[----:B------:R-:W-:Y:S02]  /*2a1f0*/  R2UR UR11, R37 ;  /* 0x00000000250b72ca */ /* 0x000fe400000e0000 */
[----:B----4-:R-:W-:Y:S01]  /*2a200*/  FSEL R11, R11, 1, P1 ;  /* 0x3f8000000b0b7808 */ /* 0x010fe20000800000 */
[----:B-1----:R-:W-:-:S04]  /*2a210*/  ULEA UR4, UR4, UR5, 0x18 ;  /* 0x0000000504047291 */ /* 0x002fc8000f8ec0ff */
[C---:B------:R-:W-:Y:S01]  /*2a220*/  FMUL.FTZ R160, R11.reuse, R160 ;  /* 0x000000a00ba07220 */ /* 0x040fe20000410000 */
[C---:B------:R-:W-:Y:S01]  /*2a230*/  FMUL.FTZ R161, R11.reuse, R161 ;  /* 0x000000a10ba17220 */ /* 0x040fe20000410000 */
[----:B---3--:R-:W-:Y:S01]  /*2a240*/  FSEL R10, R10, 1, P0 ;  /* 0x3f8000000a0a7808 */ /* 0x008fe20000000000 */
[C---:B------:R-:W-:Y:S01]  /*2a250*/  FMUL.FTZ R156, R11.reuse, R156 ;  /* 0x0000009c0b9c7220 */ /* 0x040fe20000410000 */
[C---:B------:R-:W-:Y:S01]  /*2a260*/  FMUL.FTZ R157, R11.reuse, R157 ;  /* 0x0000009d0b9d7220 */ /* 0x040fe20000410000 */
[----:B------:R-:W-:Y:S01]  /*2a270*/  FMUL.FTZ R152, R11, R152 ;  /* 0x000000980b987220 */ /* 0x000fe20000410000 */
[C---:B--2---:R-:W-:Y:S01]  /*2a280*/  SHF.L.U32 R9, R3.reuse, 0x4, RZ ;  /* 0x0000000403097819 */ /* 0x044fe200000006ff */
[C---:B------:R-:W-:Y:S01]  /*2a290*/  FMUL.FTZ R162, R10.reuse, R162 ;  /* 0x000000a20aa27220 */ /* 0x040fe20000410000 */
[----:B------:R-:W-:Y:S01]  /*2a2a0*/  R2P PR, R3, 0x1c ;  /* 0x0000001c03007804 */ /* 0x000fe20000000000 */
[C---:B------:R-:W-:Y:S01]  /*2a2b0*/  FMUL.FTZ R163, R10.reuse, R163 ;  /* 0x000000a30aa37220 */ /* 0x040fe20000410000 */
[----:B------:R-:W-:Y:S01]  /*2a2c0*/  LOP3.LUT R12, R9, 0x1c0, RZ, 0xc0, !PT ;  /* 0x000001c0090c7812 */ /* 0x000fe200078ec0ff */
[C---:B------:R-:W-:Y:S01]  /*2a2d0*/  FMUL.FTZ R158, R10.reuse, R158 ;  /* 0x0000009e0a9e7220 */ /* 0x040fe20000410000 */
[C---:B------:R-:W-:Y:S01]  /*2a2e0*/  FMUL.FTZ R159, R10.reuse, R159 ;  /* 0x0000009f0a9f7220 */ /* 0x040fe20000410000 */
[----:B------:R-:W-:Y:S01]  /*2a2f0*/  FMUL.FTZ R154, R10, R154 ;  /* 0x0000009a0a9a7220 */ /* 0x000fe20000410000 */
[----:B------:R-:W-:Y:S01]  /*2a300*/  LOP3.LUT R170, R12, 0x38, R170, 0xf8, !PT ;  /* 0x000000380caa7812 */ /* 0x000fe200078ef8aa */
[C---:B------:R-:W-:Y:S01]  /*2a310*/  FMUL.FTZ R155, R10.reuse, R155 ;  /* 0x0000009b0a9b7220 */ /* 0x040fe20000410000 */
[C---:B------:R-:W-:Y:S01]  /*2a320*/  FMUL.FTZ R150, R10.reuse, R150 ;  /* 0x000000960a967220 */ /* 0x040fe20000410000 */
[----:B------:R-:W-:Y:S01]  /*2a330*/  FMUL.FTZ R151, R10, R151 ;  /* 0x000000970a977220 */ /* 0x000fe20000410000 */
[----:B-----5:R-:W-:Y:S01]  /*2a340*/  LOP3.LUT R170, R170, R169, R221, 0xfe, !PT ;  /* 0x000000a9aaaa7212 */ /* 0x020fe200078efedd */
[C---:B------:R-:W-:Y:S01]  /*2a350*/  FMUL.FTZ R146, R10.reuse, R146 ;  /* 0x000000920a927220 */ /* 0x040fe20000410000 */
[C---:B------:R-:W-:Y:S01]  /*2a360*/  FMUL.FTZ R147, R10.reuse, R147 ;  /* 0x000000930a937220 */ /* 0x040fe20000410000 */
[C---:B------:R-:W-:Y:S01]  /*2a370*/  FMUL.FTZ R142, R10.reuse, R142 ;  /* 0x0000008e0a8e7220 */ /* 0x040fe20000410000 */
[C---:B------:R-:W-:Y:S01]  /*2a380*/  FMUL.FTZ R143, R10.reuse, R143 ;  /* 0x0000008f0a8f7220 */ /* 0x040fe20000410000 */
[C---:B------:R-:W-:Y:S01]  /*2a390*/  FMUL.FTZ R138, R10.reuse, R138 ;  /* 0x0000008a0a8a7220 */ /* 0x040fe20000410000 */
[C---:B------:R-:W-:Y:S01]  /*2a3a0*/  FMUL.FTZ R139, R10.reuse, R139 ;  /* 0x0000008b0a8b7220 */ /* 0x040fe20000410000 */
[----:B------:R-:W-:Y:S01]  /*2a3b0*/  FMUL.FTZ R134, R10, R134 ;  /* 0x000000860a867220 */ /* 0x000fe20000410000 */
[----:B------:R-:W-:Y:S01]  /*2a3c0*/  LEA R170, R170, UR4, 0x2 ;  /* 0x00000004aaaa7c11 */ /* 0x000fe2000f8e10ff */
[----:B------:R-:W-:Y:S01]  /*2a3d0*/  FMUL.FTZ R135, R10, R135 ;  /* 0x000000870a877220 */ /* 0x000fe20000410000 */
[----:B------:R-:W-:Y:S01]  /*2a3e0*/  SEL R6, R6, 0xffffffe0, !P2 ;  /* 0xffffffe006067807 */ /* 0x000fe20005000000 */
        /* <DEDUP_REMOVED lines=28> */
[----:B-1----:R-:W-:-:S02]  /*2a5b0*/  IADD3 R4, PT, PT, R6, R12, RZ ;  /* 0x0000000c06047210 */ /* 0x002fc40007ffe0ff */
[----:B------:R-:W-:-:S03]  /*2a5c0*/  IADD3 R6, PT, PT, R6, R10, RZ ;  /* 0x0000000a06067210 */ /* 0x000fc60007ffe0ff */
[----:B------:R-:W-:Y:S04]  /*2a5d0*/  STS.64 [R4], R140 ;  /* 0x0000008c04007388 */ /* 0x000fe80000000a00 */
[----:B------:R1:W-:Y:S04]  /*2a5e0*/  STS.64 [R4+0x800], R142 ;  /* 0x0008008e04007388 */ /* 0x0003e80000000a00 */
[----:B------:R-:W-:Y:S04]  /*2a5f0*/  STS.64 [R10], R136 ;  /* 0x000000880a007388 */ /* 0x000fe80000000a00 */
[----:B------:R2:W-:Y:S04]  /*2a600*/  STS.64 [R10+0x800], R138 ;  /* 0x0008008a0a007388 */ /* 0x0005e80000000a00 */
[----:B------:R-:W-:Y:S04]  /*2a610*/  STS.64 [R6], R132 ;  /* 0x0000008406007388 */ /* 0x000fe80000000a00 */
[----:B------:R3:W-:Y:S04]  /*2a620*/  STS.64 [R6+0x800], R134 ;  /* 0x0008008606007388 */ /* 0x0007e80000000a00 */
[----:B------:R-:W4:Y:S01]  /*2a630*/  LD.E.64 R42, desc[UR12][R164.64+0xb0] ;  /* 0x0000b00ca42a7980 */ /* 0x000f22000c101b00 */
[----:B------:R-:W-:-:S02]  /*2a640*/  R2UR UR14, R36 ;  /* 0x00000000240e72ca */ /* 0x000fc400000e0000 */
[----:B------:R-:W-:Y:S01]  /*2a650*/  R2UR UR15, R37 ;  /* 0x00000000250f72ca */ /* 0x000fe200000e0000 */
[----:B------:R-:W3:Y:S01]  /*2a660*/  @P0 MUFU.LG2 R7, R7 ;  /* 0x0000000700070308 */ /* 0x000ee20000000c00 */
[----:B------:R-:W-:Y:S01]  /*2a670*/  SHF.L.U32 R235, R235, 0x6, RZ ;  /* 0x00000006ebeb7819 */ /* 0x000fe200000006ff */
[----:B------:R4:W5:Y:S04]  /*2a680*/  LD.E.64 R46, desc[UR12][R164.64+0x78] ;  /* 0x0000780ca42e7980 */ /* 0x000968000c101b00 */
[----:B-1----:R-:W4:Y:S01]  /*2a690*/  LD.E R4, desc[UR10][R164.64+0x60] ;  /* 0x0000600aa4047980 */ /* 0x002f22000c101900 */
[----:B------:R-:W-:Y:S01]  /*2a6a0*/  SHF.L.U32 R38, R3, 0x2, RZ ;  /* 0x0000000203267819 */ /* 0x000fe200000006ff */
[----:B------:R-:W1:Y:S01]  /*2a6b0*/  @P1 MUFU.LG2 R8, R8 ;  /* 0x0000000800081308 */ /* 0x000e620000000c00 */
[----:B------:R-:W-:Y:S01]  /*2a6c0*/  MOV R40, 0xff800000 ;  /* 0xff80000000287802 */ /* 0x000fe20000000f00 */
[----:B------:R4:W5:Y:S01]  /*2a6d0*/  LD.E.64 R44, desc[UR10][R164.64+0xa8] ;  /* 0x0000a80aa42c7980 */ /* 0x000962000c101b00 */
[----:B--2---:R-:W-:-:S02]  /*2a6e0*/  LOP3.LUT R10, R220, 0x30, RZ, 0xc0, !PT ;  /* 0x00000030dc0a7812 */ /* 0x004fc400078ec0ff */
[----:B------:R-:W-:Y:S02]  /*2a6f0*/  LOP3.LUT R9, R9, 0x10, RZ, 0xc0, !PT ;  /* 0x0000001009097812 */ /* 0x000fe400078ec0ff */
[----:B------:R-:W-:Y:S01]  /*2a700*/  SHF.R.U32.HI R39, RZ, 0x2, R3 ;  /* 0x00000002ff277819 */ /* 0x000fe20000011603 */
[----:B---3--:R-:W-:Y:S01]  /*2a710*/  @P0 FMUL.FTZ R7, R7, 0.69314718246459960938 ;  /* 0x3f31721807070820 */ /* 0x008fe20000410000 */
[----:B------:R-:W-:Y:S02]  /*2a720*/  MOV R41, 0xff800000 ;  /* 0xff80000000297802 */ /* 0x000fe40000000f00 */
[----:B------:R-:W-:Y:S01]  /*2a730*/  LOP3.LUT R6, R38, 0x1f8, RZ, 0xc0, !PT ;  /* 0x000001f826067812 */ /* 0x000fe200078ec0ff */
[----:B------:R-:W-:Y:S01]  /*2a740*/  @P0 FFMA.FTZ R40, R5, R0, R7 ;  /* 0x0000000005280223 */ /* 0x000fe20000010007 */
[----:B------:R-:W-:Y:S02]  /*2a750*/  LOP3.LUT P0, RZ, R3, 0x3, RZ, 0xc0, !PT ;  /* 0x0000000303ff7812 */ /* 0x000fe4000780c0ff */
[----:B------:R-:W-:Y:S01]  /*2a760*/  LOP3.LUT R220, R6, 0x38, R220, 0x78, !PT ;  /* 0x0000003806dc7812 */ /* 0x000fe200078e78dc */
[----:B-1----:R-:W-:Y:S01]  /*2a770*/  @P1 FMUL.FTZ R8, R8, 0.69314718246459960938 ;  /* 0x3f31721808081820 */ /* 0x002fe20000410000 */
[----:B------:R-:W-:Y:S01]  /*2a780*/  LOP3.LUT R39, R10, 0x7, R39, 0xf8, !PT ;  /* 0x000000070a277812 */ /* 0x000fe200078ef827 */
[----:B------:R-:W-:Y:S02]  /*2a790*/  BSSY.RECONVERGENT B0, `(.L_x_3481) ;  /* 0x000001f000007945 */ /* 0x000fe40003800200 */
[----:B------:R-:W-:Y:S01]  /*2a7a0*/  @P1 FFMA.FTZ R41, R5, R2, R8 ;  /* 0x0000000205291223 */ /* 0x000fe20000010008 */
[----:B----4-:R-:W-:-:S04]  /*2a7b0*/  IMAD R42, R42, UR8, R239 ;  /* 0x000000082a2a7c24 */ /* 0x010fc8000f8e02ef */
[----:B------:R-:W-:Y:S01]  /*2a7c0*/  IMAD R42, R42, R4, R238 ;  /* 0x000000042a2a7224 */ /* 0x000fe200078e02ee */
[----:B------:R-:W-:-:S03]  /*2a7d0*/  LEA R4, R220, R9, 0x2 ;  /* 0x00000009dc047211 */ /* 0x000fc600078e10ff */
[----:B------:R-:W-:Y:S02]  /*2a7e0*/  IMAD R43, R43, R42, R235 ;  /* 0x0000002a2b2b7224 */ /* 0x000fe400078e02eb */
[----:B------:R1:W5:Y:S01]  /*2a7f0*/  LD.E R42, desc[UR14][R164.64+0xcc] ;  /* 0x0000cc0ea42a7980 */ /* 0x000362000c101900 */
        /* <DEDUP_REMOVED lines=8> */
[----:B------:R-:W1:Y:S01]  /*2a880*/  LDS.128 R4, [R4+UR4+0x3800] ;  /* 0x0038000404047984 */ /* 0x000e620008000c00 */
[----:B------:R-:W-:Y:S05]  /*2a890*/  @P0 BRA `(.L_x_3482) ;  /* 0x0000000000380947 */ /* 0x000fea0003800000 */
[----:B------:R-:W-:Y:S02]  /*2a8a0*/  IMAD.IADD R0, R237, 0x1, -R235 ;  /* 0x00000001ed007824 */ /* 0x000fe400078e0aeb */
[----:B------:R-:W-:-:S03]  /*2a8b0*/  VIADD R2, R39, 0x8 ;  /* 0x0000000827027836 */ /* 0x000fc60000000000 */
[-C--:B------:R-:W-:Y:S02]  /*2a8c0*/  ISETP.GE.AND P2, PT, R39, R0.reuse, PT ;  /* 0x000000002700720c */ /* 0x080fe40003f46270 */
        /* <DEDUP_REMOVED lines=8> */
[----:B------:R-:W-:-:S07]  /*2a950*/  LEA.HI.X R45, R39, R45, R0, 0x2, P0 ;  /* 0x0000002d272d7211 */ /* 0x000fce00000f1400 */
[----:B------:R1:W-:Y:S04]  /*2a960*/  @!P2 ST.E desc[UR10][R44.64], R41 ;  /* 0x000000292c00a985 */ /* 0x0003e8000c10190a */
[----:B------:R1:W-:Y:S02]  /*2a970*/  @!P1 ST.E desc[UR4][R44.64+0x20], R40 ;  /* 0x000020282c009985 */ /* 0x0003e4000c101904 */
.L_x_3482:
[----:B------:R-:W-:Y:S05]  /*2a980*/  BSYNC.RECONVERGENT B0 ;  /* 0x0000000000007941 */ /* 0x000fea0003800200 */
.L_x_3481:
[----:B------:R-:W-:Y:S02]  /*2a990*/  R2UR UR4, R36 ;  /* 0x00000000240472ca */ /* 0x000fe400000e0000 */
[----:B------:R-:W-:-:S13]  /*2a9a0*/  R2UR UR5, R37 ;  /* 0x00000000250572ca */ /* 0x000fda00000e0000 */
[----:B-1----:R-:W2:Y:S01]  /*2a9b0*/  LD.E R164, desc[UR4][R164.64+0xc0] ;  /* 0x0000c004a4a47980 */ /* 0x002ea2000c101900 */
[----:B------:R-:W-:Y:S01]  /*2a9c0*/  LOP3.LUT R0, R38, 0x3c, RZ, 0xc0, !PT ;  /* 0x0000003c26007812 */ /* 0x000fe200078ec0ff */
[----:B------:R-:W-:Y:S01]  /*2a9d0*/  IMAD.IADD R235, R237, 0x1, -R235 ;  /* 0x00000001edeb7824 */ /* 0x000fe200078e0aeb */
[----:B------:R-:W-:Y:S01]  /*2a9e0*/  SHF.R.U32.HI R3, RZ, 0x4, R3 ;  /* 0x00000004ff037819 */ /* 0x000fe20000011603 */
[----:B-----5:R-:W-:-:S04]  /*2a9f0*/  IMAD R42, R43, R42, RZ ;  /* 0x0000002a2b2a7224 */ /* 0x020fc800078e02ff */
[C---:B------:R-:W-:Y:S02]  /*2aa00*/  VIADD R2, R3.reuse, 0x8 ;  /* 0x0000000803027836 */ /* 0x040fe40000000000 */
[C---:B------:R-:W-:Y:S01]  /*2aa10*/  VIADD R40, R3.reuse, 0x18 ;  /* 0x0000001803287836 */ /* 0x040fe20000000000 */
[----:B--2---:R-:W-:Y:S02]  /*2aa20*/  ISETP.GE.AND P0, PT, R0, R164, PT ;  /* 0x000000a40000720c */ /* 0x004fe40003f06270 */
[----:B------:R-:W-:Y:S02]  /*2aa30*/  LOP3.LUT R0, R38, 0xfc0, RZ, 0xc0, !PT ;  /* 0x00000fc026007812 */ /* 0x000fe400078ec0ff */
[CC--:B------:R-:W-:Y:S02]  /*2aa40*/  ISETP.GE.OR P1, PT, R3.reuse, R235.reuse, P0 ;  /* 0x000000eb0300720c */ /* 0x0c0fe40000726670 */
[----:B------:R-:W-:Y:S02]  /*2aa50*/  LOP3.LUT R0, R0, 0x3c, R38, 0xf8, !PT ;  /* 0x0000003c00007812 */ /* 0x000fe400078ef826 */
[----:B------:R-:W-:Y:S01]  /*2aa60*/  ISETP.GE.OR P6, PT, R2, R235, P0 ;  /* 0x000000eb0200720c */ /* 0x000fe200007c6670 */
[----:B------:R-:W-:Y:S01]  /*2aa70*/  VIADD R2, R3, 0x20 ;  /* 0x0000002003027836 */ /* 0x000fe20000000000 */
[----:B------:R-:W-:-:S02]  /*2aa80*/  IADD3 R0, P2, PT, R42, R0, RZ ;  /* 0x000000002a007210 */ /* 0x000fc40007f5e0ff */
[----:B------:R-:W-:Y:S02]  /*2aa90*/  ISETP.GE.OR P4, PT, R40, R235, P0 ;  /* 0x000000eb2800720c */ /* 0x000fe40000786670 */
[----:B------:R-:W-:Y:S02]  /*2aaa0*/  LEA.HI.X.SX32 R42, R42, RZ, 0x1, P2 ;  /* 0x000000ff2a2a7211 */ /* 0x000fe400010f0eff */
[----:B------:R-:W-:Y:S02]  /*2aab0*/  LEA R38, P2, R0, R46, 0x2 ;  /* 0x0000002e00267211 */ /* 0x000fe400078410ff */
[----:B------:R-:W-:Y:S02]  /*2aac0*/  @!P1 R2UR UR4, R36 ;  /* 0x00000000240492ca */ /* 0x000fe400000e0000 */
[----:B------:R-:W-:Y:S02]  /*2aad0*/  @!P1 R2UR UR5, R37 ;  /* 0x00000000250592ca */ /* 0x000fe400000e0000 */
[----:B------:R-:W-:Y:S01]  /*2aae0*/  LEA.HI.X R39, R0, R47, R42, 0x2, P2 ;  /* 0x0000002f00277211 */ /* 0x000fe200010f142a */
[C---:B------:R-:W-:Y:S01]  /*2aaf0*/  VIADD R0, R3.reuse, 0x10 ;  /* 0x0000001003007836 */ /* 0x040fe20000000000 */
[----:B------:R-:W-:Y:S01]  /*2ab00*/  ISETP.GE.OR P3, PT, R2, R235, P0 ;  /* 0x000000eb0200720c */ /* 0x000fe20000766670 */
[----:B------:R-:W-:Y:S01]  /*2ab10*/  VIADD R2, R3, 0x30 ;  /* 0x0000003003027836 */ /* 0x000fe20000000000 */
[----:B------:R-:W-:-:S02]  /*2ab20*/  @!P6 R2UR UR18, R36 ;  /* 0x000000002412e2ca */ /* 0x000fc400000e0000 */
[-C--:B------:R-:W-:Y:S01]  /*2ab30*/  ISETP.GE.OR P5, PT, R0, R235.reuse, P0 ;  /* 0x000000eb0000720c */ /* 0x080fe200007a6670 */
[----:B------:R-:W-:Y:S01]  /*2ab40*/  VIADD R0, R3, 0x28 ;  /* 0x0000002803007836 */ /* 0x000fe20000000000 */
[----:B------:R-:W-:Y:S01]  /*2ab50*/  @!P6 R2UR UR19, R37 ;  /* 0x000000002513e2ca */ /* 0x000fe200000e0000 */
[----:B------:R-:W-:Y:S01]  /*2ab60*/  VIADD R3, R3, 0x38 ;  /* 0x0000003803037836 */ /* 0x000fe20000000000 */
[----:B------:R-:W-:Y:S01]  /*2ab70*/  @!P4 R2UR UR14, R36 ;  /* 0x00000000240ec2ca */ /* 0x000fe200000e0000 */
[----:B------:R-:W-:Y:S01]  /*2ab80*/  @!P1 ST.E.128 desc[UR4][R38.64], R32 ;  /* 0x0000002026009985 */ /* 0x000fe2000c101d04 */
[-C--:B------:R-:W-:Y:S02]  /*2ab90*/  ISETP.GE.OR P2, PT, R0, R235.reuse, P0 ;  /* 0x000000eb0000720c */ /* 0x080fe40000746670 */
[----:B------:R-:W-:Y:S01]  /*2aba0*/  ISETP.GE.OR P1, PT, R2, R235, P0 ;  /* 0x000000eb0200720c */ /* 0x000fe20000726670 */
[----:B------:R-:W-:Y:S01]  /*2abb0*/  IMAD.MOV.U32 R2, RZ, RZ, R234 ;  /* 0x000000ffff027224 */ /* 0x000fe200078e00ea */
[----:B------:R-:W-:-:S02]  /*2abc0*/  @!P4 R2UR UR15, R37 ;  /* 0x00000000250fc2ca */ /* 0x000fc400000e0000 */
[C---:B------:R-:W-:Y:S02]  /*2abd0*/  @!P3 R2UR UR12, R36.reuse ;  /* 0x00000000240cb2ca */ /* 0x040fe400000e0000 */
[C---:B------:R-:W-:Y:S01]  /*2abe0*/  @!P5 R2UR UR16, R36.reuse ;  /* 0x000000002410d2ca */ /* 0x040fe200000e0000 */
[----:B---3--:R-:W-:Y:S01]  /*2abf0*/  @!P6 ST.E.128 desc[UR18][R38.64+0x800], R28 ;  /* 0x0008001c2600e985 */ /* 0x008fe2000c101d12 */
[C---:B------:R-:W-:Y:S02]  /*2ac00*/  @!P5 R2UR UR17, R37.reuse ;  /* 0x000000002511d2ca */ /* 0x040fe400000e0000 */
[C---:B------:R-:W-:Y:S02]  /*2ac10*/  @!P3 R2UR UR13, R37.reuse ;  /* 0x00000000250db2ca */ /* 0x040fe400000e0000 */
[C---:B------:R-:W-:Y:S02]  /*2ac20*/  @!P2 R2UR UR10, R36.reuse ;  /* 0x00000000240aa2ca */ /* 0x040fe400000e0000 */
[----:B------:R-:W-:Y:S01]  /*2ac30*/  @!P2 R2UR UR11, R37 ;  /* 0x00000000250ba2ca */ /* 0x000fe200000e0000 */
[----:B------:R-:W-:Y:S01]  /*2ac40*/  @!P4 ST.E.128 desc[UR14][R38.64+0x1800], R20 ;  /* 0x001800142600c985 */ /* 0x000fe2000c101d0e */
[----:B------:R-:W-:-:S02]  /*2ac50*/  @!P1 R2UR UR4, R36 ;  /* 0x00000000240492ca */ /* 0x000fc400000e0000 */
[----:B------:R-:W-:Y:S02]  /*2ac60*/  @!P1 R2UR UR5, R37 ;  /* 0x00000000250592ca */ /* 0x000fe400000e0000 */
[----:B------:R-:W-:Y:S01]  /*2ac70*/  ISETP.GE.OR P0, PT, R3, R235, P0 ;  /* 0x000000eb0300720c */ /* 0x000fe20000706670 */
[----:B------:R-:W-:Y:S01]  /*2ac80*/  IMAD.MOV.U32 R3, RZ, RZ, 0x0 ;  /* 0x00000000ff037424 */ /* 0x000fe200078e00ff */
[----:B----4-:R-:W-:Y:S04]  /*2ac90*/  @!P5 ST.E.128 desc[UR16][R38.64+0x1000], R24 ;  /* 0x001000182600d985 */ /* 0x010fe8000c101d10 */
[----:B------:R-:W-:Y:S04]  /*2aca0*/  @!P3 ST.E.128 desc[UR12][R38.64+0x2000], R16 ;  /* 0x002000102600b985 */ /* 0x000fe8000c101d0c */
[----:B------:R-:W-:Y:S04]  /*2acb0*/  @!P2 ST.E.128 desc[UR10][R38.64+0x2800], R12 ;  /* 0x0028000c2600a985 */ /* 0x000fe8000c101d0a */
[----:B------:R1:W-:Y:S02]  /*2acc0*/  @!P1 ST.E.128 desc[UR4][R38.64+0x3000], R8 ;  /* 0x0030000826009985 */ /* 0x0003e4000c101d04 */
[----:B-1----:R-:W-:Y:S05]  /*2acd0*/  @P0 RET.REL.NODEC R2 `(_ZN5flash24flash_fwd_splitkv_kernelI23Flash_fwd_kernel_traitsILi64ELi64ELi256ELi4ELb0ELb0EN7cutlass10bfloat16_tE19Flash_kernel_traitsILi64ELi64ELi256ELi4ES3_EELb0ELb1ELb0ELb0ELb0ELb0ELb1ELb1EEEvNS_16Flash_fwd_paramsE) ;  /* 0xfffffd5002c80950 */ /* 0x002fea0003c3ffff */
[----:B------:R-:W-:Y:S01]  /*2ace0*/  R2UR UR4, R36 ;  /* 0x00000000240472ca */ /* 0x000fe200000e0000 */
[----:B------:R-:W-:Y:S01]  /*2acf0*/  IMAD.MOV.U32 R235, RZ, RZ, 0x0 ;  /* 0x00000000ffeb7424 */ /* 0x000fe200078e00ff */
[----:B------:R-:W-:-:S13]  /*2ad00*/  R2UR UR5, R37 ;  /* 0x00000000250572ca */ /* 0x000fda00000e0000 */
[----:B------:R1:W-:Y:S02]  /*2ad10*/  ST.E.128 desc[UR4][R38.64+0x3800], R4 ;  /* 0x0038000426007985 */ /* 0x0003e4000c101d04 */
[----:B-1----:R-:W-:Y:S05]  /*2ad20*/  RET.REL.NODEC R234 `(_ZN5flash24flash_fwd_splitkv_kernelI23Flash_fwd_kernel_traitsILi64ELi64ELi256ELi4ELb0ELb0EN7cutlass10bfloat16_tE19Flash_kernel_traitsILi64ELi64ELi256ELi4ES3_EELb0ELb1ELb0ELb0ELb0ELb0ELb1ELb1EEEvNS_16Flash_fwd_paramsE) ;  /* 0xfffffd50eab47950 */ /* 0x002fea0003c3ffff */
.L_x_3480:
[----:B------:R-:W-:Y:S01]  /*2ad30*/  MOV R3, 0x1f ;  /* 0x0000001f00037802 */ /* 0x000fe20000000f00 */
[----:B------:R-:W-:Y:S01]  /*2ad40*/  IMAD.MOV.U32 R7, RZ, RZ, 0x2 ;  /* 0x00000002ff077424 */ /* 0x000fe200078e00ff */
[----:B------:R-:W-:Y:S01]  /*2ad50*/  MOV R10, R251 ;  /* 0x000000fb000a7202 */ /* 0x000fe20000000f00 */
[----:B------:R-:W-:-:S07]  /*2ad60*/  IMAD.MOV.U32 R8, RZ, RZ, -0x1 ;  /* 0xffffffffff087424 */ /* 0x000fce00078e00ff */
[----:B-1---5:R-:W-:Y:S05]  /*2ad70*/  WARPSYNC.COLLECTIVE R8, `(.L_x_3483) ;  /* 0x0000000008087348 */ /* 0x022fea0003c00000 */
[----:B------:R2:W3:Y:S02]  /*2ad80*/  SHFL.BFLY P0, R3, R10, R7, R3 ;  /* 0x0c0000070a037389 */ /* 0x0004e40000000003 */
[----:B-123-5:R-:W-:Y:S05]  /*2ad90*/  ENDCOLLECTIVE ;  /* 0x000000000000791b */ /* 0x02efea0003800000 */
.L_x_3483:
        /* <DEDUP_REMOVED lines=8> */
.L_x_3484:
[----:B------:R-:W-:Y:S01]  /*2ae20*/  MOV R9, R3 ;  /* 0x0000000300097202 */ /* 0x000fe20000000f00 */
[----:B------:R-:W-:Y:S01]  /*2ae30*/  IMAD.MOV.U32 R7, RZ, RZ, 0x2 ;  /* 0x00000002ff077424 */ /* 0x000fe200078e00ff */
[----:B------:R-:W-:Y:S02]  /*2ae40*/  MOV R3, 0x1f ;  /* 0x0000001f00037802 */ /* 0x000fe40000000f00 */
[----:B------:R-:W-:-:S07]  /*2ae50*/  MOV R10, R250 ;  /* 0x000000fa000a7202 */ /* 0x000fce0000000f00 */
[----:B------:R-:W-:Y:S05]  /*2ae60*/  WARPSYNC.COLLECTIVE R8, `(.L_x_3485) ;  /* 0x0000000008087348 */ /* 0x000fea0003c00000 */
[----:B------:R1:W2:Y:S02]  /*2ae70*/  SHFL.BFLY P0, R3, R10, R7, R3 ;  /* 0x0c0000070a037389 */ /* 0x0002a40000000003 */
[----:B-12---:R-:W-:Y:S05]  /*2ae80*/  ENDCOLLECTIVE ;  /* 0x000000000000791b */ /* 0x006fea0003800000 */
.L_x_3485:
[----:B------:R-:W-:Y:S01]  /*2ae90*/  FADD.FTZ R250, R3, R250 ;  /* 0x000000fa03fa7221 */ /* 0x000fe20000010000 */
[----:B------:R-:W-:Y:S01]  /*2aea0*/  MOV R3, 0x1f ;  /* 0x0000001f00037802 */ /* 0x000fe20000000f00 */
[----:B------:R-:W-:-:S03]  /*2aeb0*/  IMAD.MOV.U32 R7, RZ, RZ, 0x1 ;  /* 0x00000001ff077424 */ /* 0x000fc600078e00ff */
[----:B------:R-:W-:-:S07]  /*2aec0*/  MOV R10, R250 ;  /* 0x000000fa000a7202 */ /* 0x000fce0000000f00 */
[----:B------:R-:W-:Y:S05]  /*2aed0*/  WARPSYNC.COLLECTIVE R8, `(.L_x_3486) ;  /* 0x0000000008087348 */ /* 0x000fea0003c00000 */
[----:B------:R1:W2:Y:S02]  /*2aee0*/  SHFL.BFLY P0, R3, R10, R7, R3 ;  /* 0x0c0000070a037389 */ /* 0x0002a40000000003 */
[----:B-12---:R-:W-:Y:S05]  /*2aef0*/  ENDCOLLECTIVE ;  /* 0x000000000000791b */ /* 0x006fea0003800000 */
.L_x_3486:
[----:B------:R-:W-:Y:S01]  /*2af00*/  MOV R7, R3 ;  /* 0x0000000300077202 */ /* 0x000fe20000000f00 */
[----:B------:R-:W-:Y:S01]  /*2af10*/  FADD.FTZ R8, R251, R9 ;  /* 0x00000009fb087221 */ /* 0x000fe20000010000 */
[----:B------:R-:W-:Y:S06]  /*2af20*/  BRA `(.L_x_3487) ;  /* 0xfffffff000807947 */ /* 0x000fec000383ffff */
.L_x_3488:
        /* <DEDUP_REMOVED lines=13> */
.L_x_14738:


//--------------------- .text._ZN5flash24flash_fwd_splitkv_kernelI23Flash_fwd_kernel_traitsILi64ELi64ELi256ELi4ELb0ELb0EN7cutlass10bfloat16_tE19Flash_kernel_traitsILi64ELi64ELi256ELi4ES3_EELb0ELb1ELb0ELb0ELb0ELb1ELb1ELb1EEEvNS_16Flash_fwd_paramsE --------------------------
	.section	.text._ZN5flash24flash_fwd_splitkv_kernelI23Flash_fwd_kernel_traitsILi64ELi64ELi256ELi4ELb0ELb0EN7cutlass10bfloat16_tE19Flash_kernel_traitsILi64ELi64ELi256ELi4ES3_EELb0ELb1ELb0ELb0ELb0ELb1ELb1ELb1EEEvNS_16Flash_fwd_paramsE,"ax",@progbits
	.align	128
        .global         _ZN5flash24flash_fwd_splitkv_kernelI23Flash_fwd_kernel_traitsILi64ELi64ELi256ELi4ELb0ELb0EN7cutlass10bfloat16_tE19Flash_kernel_traitsILi64ELi64ELi256ELi4ES3_EELb0ELb1ELb0ELb0ELb0ELb1ELb1ELb1EEEvNS_16Flash_fwd_paramsE
        .type           _ZN5flash24flash_fwd_splitkv_kernelI23Flash_fwd_kernel_traitsILi64ELi64ELi256ELi4ELb0ELb0EN7cutlass10bfloat16_tE19Flash_kernel_traitsILi64ELi64ELi256ELi4ES3_EELb0ELb1ELb0ELb0ELb0ELb1ELb1ELb1EEEvNS_16Flash_fwd_paramsE,@function
        .size           _ZN5flash24flash_fwd_splitkv_kernelI23Flash_fwd_kernel_traitsILi64ELi64ELi256ELi4ELb0ELb0EN7cutlass10bfloat16_tE19Flash_kernel_traitsILi64ELi64ELi256ELi4ES3_EELb0ELb1ELb0ELb0ELb0ELb1ELb1ELb1EEEvNS_16Flash_fwd_paramsE,(.L_x_14739 - _ZN5flash24flash_fwd_splitkv_kernelI23Flash_fwd_kernel_traitsILi64ELi64ELi256ELi4ELb0ELb0EN7cutlass10bfloat16_tE19Flash_kernel_traitsILi64ELi64ELi256ELi4ES3_EELb0ELb1ELb0ELb0ELb0ELb1ELb1ELb1EEEvNS_16Flash_fwd_paramsE)
        .other          _ZN5flash24flash_fwd_splitkv_kernelI23Flash_fwd_kernel_traitsILi64ELi64ELi256ELi4ELb0ELb0EN7cutlass10bfloat16_tE19Flash_kernel_traitsILi64ELi64ELi256ELi4ES3_EELb0ELb1ELb0ELb0ELb0ELb1ELb1ELb1EEEvNS_16Flash_fwd_paramsE,@"STO_CUDA_ENTRY STV_DEFAULT"
_ZN5flash24flash_fwd_splitkv_kernelI23Flash_fwd_kernel_traitsILi64ELi64ELi256ELi4ELb0ELb0EN7cutlass10bfloat16_tE19Flash_kernel_traitsILi64ELi64ELi256ELi4ES3_EELb0ELb1ELb0ELb0ELb0ELb1ELb1ELb1EEEvNS_16Flash_fwd_paramsE:
.text._ZN5flash24flash_fwd_splitkv_kernelI23Flash_fwd_kernel_traitsILi64ELi64ELi256ELi4ELb0ELb0EN7cutlass10bfloat16_tE19Flash_kernel_traitsILi64ELi64ELi256ELi4ES3_EELb0ELb1ELb0ELb0ELb0ELb1ELb1ELb1EEEvNS_16Flash_fwd_paramsE:
        /* <DEDUP_REMOVED lines=30> */
[----:B------:R-:W-:Y:S05]  /*01e0*/  CALL.REL.NOINC `($_ZN5flash24flash_fwd_splitkv_kernelI23Flash_fwd_kernel_traitsILi64ELi64ELi256ELi4ELb0ELb0EN7cutlass10bfloat16_tE19Flash_kernel_traitsILi64ELi64ELi256ELi4ES3_EELb0ELb1ELb0ELb0ELb0ELb1ELb1ELb1EEEvNS_16Flash_fwd_paramsE$_ZN5flash30compute_attn_1rowblock_splitkvI23Flash_fwd_kernel_traitsILi64ELi64ELi256ELi4ELb0ELb0EN7cutlass10bfloat16_tE19Flash_kernel_traitsILi64ELi64ELi256ELi4ES3_EELb0ELb1ELb0ELb0ELb0ELb1ELb1ELb1ENS_16Flash_fwd_paramsEEEvRKT8_iiiii) ;  /* 0x0000000000087944 */ /* 0x000fea0003c00000 */
[----:B------:R-:W-:Y:S05]  /*01f0*/  BSYNC.RECONVERGENT B3 ;  /* 0x0000000000037941 */ /* 0x000fea0003800200 */
.L_x_3489:
[----:B------:R-:W-:Y:S05]  /*0200*/  EXIT ;  /* 0x000000000000794d */ /* 0x000fea0003800000 */
        .type           $_ZN5flash24flash_fwd_splitkv_kernelI23Flash_fwd_kernel_traitsILi64ELi64ELi256ELi4ELb0ELb0EN7cutlass10bfloat16_tE19Flash_kernel_traitsILi64ELi64ELi256ELi4ES3_EELb0ELb1ELb0ELb0ELb0ELb1ELb1ELb1EEEvNS_16Flash_fwd_paramsE$_ZN5flash30compute_attn_1rowblock_splitkvI23Flash_fwd_kernel_traitsILi64ELi64ELi256ELi4ELb0ELb0EN7cutlass10bfloat16_tE19Flash_kernel_traitsILi64ELi64ELi256ELi4ES3_EELb0ELb1ELb0ELb0ELb0ELb1ELb1ELb1ENS_16Flash_fwd_paramsEEEvRKT8_iiiii,@function
        .size           $_ZN5flash24flash_fwd_splitkv_kernelI23Flash_fwd_kernel_traitsILi64ELi64ELi256ELi4ELb0ELb0EN7cutlass10bfloat16_tE19Flash_kernel_traitsILi64ELi64ELi256ELi4ES3_EELb0ELb1ELb0ELb0ELb0ELb1ELb1ELb1EEEvNS_16Flash_fwd_paramsE$_ZN5flash30compute_attn_1rowblock_splitkvI23Flash_fwd_kernel_traitsILi64ELi64ELi256ELi4ELb0ELb0EN7cutlass10bfloat16_tE19Flash_kernel_traitsILi64ELi64ELi256ELi4ES3_EELb0ELb1ELb0ELb0ELb0ELb1ELb1ELb1ENS_16Flash_fwd_paramsEEEvRKT8_iiiii,(.L_x_14739 - $_ZN5flash24flash_fwd_splitkv_kernelI23Flash_fwd_kernel_traitsILi64ELi64ELi256ELi4ELb0ELb0EN7cutlass10bfloat16_tE19Flash_kernel_traitsILi64ELi64ELi256ELi4ES3_EELb0ELb1ELb0ELb0ELb0ELb1ELb1ELb1EEEvNS_16Flash_fwd_paramsE$_ZN5flash30compute_attn_1rowblock_splitkvI23Flash_fwd_kernel_traitsILi64ELi64ELi256ELi4ELb0ELb0EN7cutlass10bfloat16_tE19Flash_kernel_traitsILi64ELi64ELi256ELi4ES3_EELb0ELb1ELb0ELb0ELb0ELb1ELb1ELb1ENS_16Flash_fwd_paramsEEEvRKT8_iiiii)
$_ZN5flash24flash_fwd_splitkv_kernelI23Flash_fwd_kernel_traitsILi64ELi64ELi256ELi4ELb0ELb0EN7cutlass10bfloat16_tE19Flash_kernel_traitsILi64ELi64ELi256ELi4ES3_EELb0ELb1ELb0ELb0ELb0ELb1ELb1ELb1EEEvNS_16Flash_fwd_paramsE$_ZN5flash30compute_attn_1rowblock_splitkvI23Flash_fwd_kernel_traitsILi64ELi64ELi256ELi4ELb0ELb0EN7cutlass10bfloat16_tE19Flash_kernel_traitsILi64ELi64ELi256ELi4ES3_EELb0ELb1ELb0ELb0ELb0ELb1ELb1ELb1ENS_16Flash_fwd_paramsEEEvRKT8_iiiii:
        /* <DEDUP_REMOVED lines=38> */
.L_x_3491:
[----:B------:R-:W-:Y:S05]  /*0470*/  BSYNC.RECONVERGENT B0 ;  /* 0x0000000000007941 */ /* 0x000fea0003800200 */
.L_x_3490:
[----:B------:R-:W-:Y:S04]  /*0480*/  BSSY.RECONVERGENT B0, `(.L_x_3492) ;  /* 0x0000007000007945 */ /* 0x000fe80003800200 */
[----:B------:R-:W-:Y:S05]  /*0490*/  @!P3 BRA `(.L_x_3493) ;  /* 0x000000000014b947 */ /* 0x000fea0003800000 */
[----:B------:R-:W2:Y:S02]  /*04a0*/  LD.E.U8 R2, desc[UR4][R164.64+0x1b2] ;  /* 0x0001b204a4027980 */ /* 0x000ea4000c101100 */
[----:B--2---:R-:W-:-:S13]  /*04b0*/  ISETP.NE.AND P1, PT, R2, RZ, PT ;  /* 0x000000ff0200720c */ /* 0x004fda0003f25270 */
[----:B-----5:R-:W2:Y:S02]  /*04c0*/  @P1 LD.E R55, desc[UR4][R10.64+0x4] ;  /* 0x000004040a371980 */ /* 0x020ea4000c101900 */
[----:B--2---:R-:W-:-:S06]  /*04d0*/  @P1 IADD3 R55, PT, PT, R55, -R13, RZ ;  /* 0x8000000d37371210 */ /* 0x004fcc0007ffe0ff */
[----:B------:R2:W5:Y:S02]  /*04e0*/  @!P1 LD.E R55, desc[UR4][R10.64] ;  /* 0x000000040a379980 */ /* 0x000564000c101900 */
.L_x_3493:
[----:B------:R-:W-:Y:S05]  /*04f0*/  BSYNC.RECONVERGENT B0 ;  /* 0x0000000000007941 */ /* 0x000fea0003800200 */
.L_x_3492:
        /* <DEDUP_REMOVED lines=9> */
.L_x_3495:
[----:B------:R-:W3:Y:S01]  /*0590*/  LD.E.64 R2, desc[UR4][R164.64+0x108] ;  /* 0x00010804a4027980 */ /* 0x000ee2000c101b00 */
[----:B------:R-:W-:Y:S01]  /*05a0*/  BSSY.RECONVERGENT B0, `(.L_x_3497) ;  /* 0x0000006000007945 */ /* 0x000fe20003800200 */
[----:B------:R-:W-:Y:S01]  /*05b0*/  IMAD.MOV.U32 R48, RZ, RZ, RZ ;  /* 0x000000ffff307224 */ /* 0x000fe200078e00ff */
[----:B---3--:R-:W-:-:S04]  /*05c0*/  ISETP.NE.U32.AND P0, PT, R2, RZ, PT ;  /* 0x000000ff0200720c */ /* 0x008fc80003f05070 */
[----:B------:R-:W-:-:S13]  /*05d0*/  ISETP.NE.AND.EX P0, PT, R3, RZ, PT, P0 ;  /* 0x000000ff0300720c */ /* 0x000fda0003f05300 */
[----:B------:R-:W-:Y:S05]  /*05e0*/  @!P0 BRA `(.L_x_3498) ;  /* 0x0000000000048947 */ /* 0x000fea0003800000 */
[----:B------:R3:W5:Y:S02]  /*05f0*/  LD.E R48, desc[UR4][R164.64+0xbc] ;  /* 0x0000bc04a4307980 */ /* 0x000764000c101900 */
.L_x_3498:
[----:B------:R-:W-:Y:S05]  /*0600*/  BSYNC.RECONVERGENT B0 ;  /* 0x0000000000007941 */ /* 0x000fea0003800200 */
.L_x_3497:
[----:B-----5:R-:W-:Y:S02]  /*0610*/  IADD3 R48, PT, PT, R55, R48, RZ ;  /* 0x0000003037307210 */ /* 0x020fe40007ffe0ff */
.L_x_3496:
[----:B------:R-:W-:Y:S05]  /*0620*/  BSYNC.RECONVERGENT B1 ;  /* 0x0000000000017941 */ /* 0x000fea0003800200 */
.L_x_3494:
[----:B------:R-:W-:Y:S01]  /*0630*/  IMAD.SHL.U32 R59, R233, 0x40, RZ ;  /* 0x00000040e93b7824 */ /* 0x000fe200078e00ff */
[----:B------:R-:W-:Y:S01]  /*0640*/  MOV R2, R232 ;  /* 0x000000e800027202 */ /* 0x000fe20000000f00 */
[----:B------:R-:W-:-:S03]  /*0650*/  IMAD.MOV.U32 R3, RZ, RZ, 0x0 ;  /* 0x00000000ff037424 */ /* 0x000fc600078e00ff */
[----:B------:R-:W-:-:S13]  /*0660*/  ISETP.GT.AND P0, PT, R235, R59, PT ;  /* 0x0000003beb00720c */ /* 0x000fda0003f04270 */
[----:B-123--:R-:W-:Y:S05]  /*0670*/  @!P0 RET.REL.NODEC R2 `(_ZN5flash24flash_fwd_splitkv_kernelI23Flash_fwd_kernel_traitsILi64ELi64ELi256ELi4ELb0ELb0EN7cutlass10bfloat16_tE19Flash_kernel_traitsILi64ELi64ELi256ELi4ES3_EELb0ELb1ELb0ELb0ELb0ELb1ELb1ELb1EEEvNS_16Flash_fwd_paramsE) ;  /* 0xfffffff802608950 */ /* 0x00efea0003c3ffff */
        /* <DEDUP_REMOVED lines=126> */
[----:B-1----:R-:W-:Y:S05]  /*0e60*/  @P6 RET.REL.NODEC R2 `(_ZN5flash24flash_fwd_splitkv_kernelI23Flash_fwd_kernel_traitsILi64ELi64ELi256ELi4ELb0ELb0EN7cutlass10bfloat16_tE19Flash_kernel_traitsILi64ELi64ELi256ELi4ES3_EELb0ELb1ELb0ELb0ELb0ELb1ELb1ELb1EEEvNS_16Flash_fwd_paramsE) ;  /* 0xfffffff002646950 */ /* 0x002fea0003c3ffff */
[----:B------:R-:W-:Y:S02]  /*0e70*/  MOV R0, 0xff800000 ;  /* 0xff80000000007802 */ /* 0x000fe40000000f00 */
[----:B------:R-:W-:-:S03]  /*0e80*/  MOV R233, 0x0 ;  /* 0x0000000000e97802 */ /* 0x000fc60000000f00 */
[----:B------:R1:W-:Y:S02]  /*0e90*/  ST.E desc[UR4][R12.64+0xe0], R0 ;  /* 0x0000e0000c007985 */ /* 0x0003e4000c101904 */
[----:B-1----:R-:W-:Y:S05]  /*0ea0*/  RET.REL.NODEC R232 `(_ZN5flash24flash_fwd_splitkv_kernelI23Flash_fwd_kernel_traitsILi64ELi64ELi256ELi4ELb0ELb0EN7cutlass10bfloat16_tE19Flash_kernel_traitsILi64ELi64ELi256ELi4ES3_EELb0ELb1ELb0ELb0ELb0ELb1ELb1ELb1EEEvNS_16Flash_fwd_paramsE) ;  /* 0xfffffff0e8547950 */ /* 0x002fea0003c3ffff */
.L_x_3499:
        /* <DEDUP_REMOVED lines=105> */
.L_x_3501:
        /* <DEDUP_REMOVED lines=79> */
.L_x_3502:
[----:B------:R-:W-:Y:S05]  /*1a30*/  BSYNC.RECONVERGENT B0 ;  /* 0x0000000000007941 */ /* 0x000fea0003800200 */
.L_x_3500:
        /* <DEDUP_REMOVED lines=266> */
.L_x_3574:
        /* <DEDUP_REMOVED lines=319> */
.L_x_3505:
        /* <DEDUP_REMOVED lines=73> */
.L_x_3509:
[----:B------:R-:W-:Y:S05]  /*4360*/  BSYNC.RECONVERGENT B0 ;  /* 0x0000000000007941 */ /* 0x000fea0003800200 */
.L_x_3508:
        /* <DEDUP_REMOVED lines=53> */
.L_x_3511:
[----:B------:R-:W-:Y:S05]  /*46c0*/  BSYNC.RECONVERGENT B0 ;  /* 0x0000000000007941 */ /* 0x000fea0003800200 */
.L_x_3510:
        /* <DEDUP_REMOVED lines=53> */
.L_x_3513:
[----:B------:R-:W-:Y:S05]  /*4a20*/  BSYNC.RECONVERGENT B0 ;  /* 0x0000000000007941 */ /* 0x000fea0003800200 */
.L_x_3512:
        /* <DEDUP_REMOVED lines=54> */
.L_x_3515:
[----:B------:R-:W-:Y:S05]  /*4d90*/  BSYNC.RECONVERGENT B0 ;  /* 0x0000000000007941 */ /* 0x000fea0003800200 */
.L_x_3514:
        /* <DEDUP_REMOVED lines=57> */
.L_x_3517:
[----:B------:R-:W-:Y:S05]  /*5130*/  BSYNC.RECONVERGENT B0 ;  /* 0x0000000000007941 */ /* 0x000fea0003800200 */
.L_x_3516:
        /* <DEDUP_REMOVED lines=54> */
.L_x_3519:
[----:B------:R-:W-:Y:S05]  /*54a0*/  BSYNC.RECONVERGENT B0 ;  /* 0x0000000000007941 */ /* 0x000fea0003800200 */
.L_x_3518:
        /* <DEDUP_REMOVED lines=57> */
.L_x_3521:
[----:B------:R-:W-:Y:S05]  /*5840*/  BSYNC.RECONVERGENT B0 ;  /* 0x0000000000007941 */ /* 0x000fea0003800200 */
.L_x_3520:
        /* <DEDUP_REMOVED lines=56> */
.L_x_3523:
[----:B------:R-:W-:Y:S05]  /*5bd0*/  BSYNC.RECONVERGENT B0 ;  /* 0x0000000000007941 */ /* 0x000fea0003800200 */
.L_x_3522:
        /* <DEDUP_REMOVED lines=57> */
.L_x_3525:
[----:B------:R-:W-:Y:S05]  /*5f70*/  BSYNC.RECONVERGENT B0 ;  /* 0x0000000000007941 */ /* 0x000fea0003800200 */
.L_x_3524:
        /* <DEDUP_REMOVED lines=54> */
.L_x_3527:
[----:B------:R-:W-:Y:S05]  /*62e0*/  BSYNC.RECONVERGENT B0 ;  /* 0x0000000000007941 */ /* 0x000fea0003800200 */
.L_x_3526:
        /* <DEDUP_REMOVED lines=66> */
.L_x_3529:
[----:B------:R-:W-:Y:S05]  /*6710*/  BSYNC.RECONVERGENT B0 ;  /* 0x0000000000007941 */ /* 0x000fea0003800200 */
.L_x_3528:
        /* <DEDUP_REMOVED lines=55> */
.L_x_3531:
[----:B------:R-:W-:Y:S05]  /*6a90*/  BSYNC.RECONVERGENT B0 ;  /* 0x0000000000007941 */ /* 0x000fea0003800200 */
.L_x_3530:
        /* <DEDUP_REMOVED lines=55> */
.L_x_3533:
[----:B------:R-:W-:Y:S05]  /*6e10*/  BSYNC.RECONVERGENT B0 ;  /* 0x0000000000007941 */ /* 0x000fea0003800200 */
.L_x_3532:
        /* <DEDUP_REMOVED lines=55> */
.L_x_3535:
[----:B------:R-:W-:Y:S05]  /*7190*/  BSYNC.RECONVERGENT B0 ;  /* 0x0000000000007941 */ /* 0x000fea0003800200 */
.L_x_3534:
        /* <DEDUP_REMOVED lines=55> */
.L_x_3537:
[----:B------:R-:W-:Y:S05]  /*7510*/  BSYNC.RECONVERGENT B0 ;  /* 0x0000000000007941 */ /* 0x000fea0003800200 */
.L_x_3536:
        /* <DEDUP_REMOVED lines=55> */
.L_x_3539:
[----:B------:R-:W-:Y:S05]  /*7890*/  BSYNC.RECONVERGENT B0 ;  /* 0x0000000000007941 */ /* 0x000fea0003800200 */
.L_x_3538:
[----:B------:R-:W5:Y:S02]  /*78a0*/  LD.E R0, desc[UR4][R164.64+0xd0] ;  /* 0x0000d004a4007980 */ /* 0x000f64000c101900 */
[----:B-----5:R-:W-:Y:S05]  /*78b0*/  IMAD.U32 R0, R0, -0x80, RZ ;  /* 0xffffff8000007824 */ /* 0x020fea00078e00ff */
[C---:B------:R-:W-:Y:S02]  /*78c0*/  LEA R14, P1, R0.reuse, R14, 0x1 ;  /* 0x0000000e000e7211 */ /* 0x040fe400078208ff */
[C---:B------:R-:W-:Y:S02]  /*78d0*/  LEA R34, P0, R0.reuse, R34, 0x1 ;  /* 0x0000002200227211 */ /* 0x040fe400078008ff */
[C---:B------:R-:W-:Y:S02]  /*78e0*/  LEA.HI.X.SX32 R15, R0.reuse, R15, 0x1, P1 ;  /* 0x0000000f000f7211 */ /* 0x040fe400008f0eff */
[----:B------:R-:W-:Y:S01]  /*78f0*/  LEA.HI.X.SX32 R35, R0, R35, 0x1, P0 ;  /* 0x0000002300237211 */ /* 0x000fe200000f0eff */
[----:B------:R-:W-:Y:S05]  /*7900*/  BRA `(.L_x_3506) ;  /* 0x0000005c00a87947 */ /* 0x000fea0003800000 */
.L_x_3507:
        /* <DEDUP_REMOVED lines=97> */
.L_x_3541:
[----:B------:R-:W-:Y:S05]  /*7f20*/  BSYNC.RECONVERGENT B0 ;  /* 0x0000000000007941 */ /* 0x000fea0003800200 */
.L_x_3540:
        /* <DEDUP_REMOVED lines=92> */
.L_x_3543:
[----:B------:R-:W-:Y:S05]  /*84f0*/  BSYNC.RECONVERGENT B0 ;  /* 0x0000000000007941 */ /* 0x000fea0003800200 */
.L_x_3542:
        /* <DEDUP_REMOVED lines=96> */
.L_x_3545:
[----:B------:R-:W-:Y:S05]  /*8b00*/  BSYNC.RECONVERGENT B0 ;  /* 0x0000000000007941 */ /* 0x000fea0003800200 */
.L_x_3544:
        /* <DEDUP_REMOVED lines=90> */
.L_x_3547:
[----:B------:R-:W-:Y:S05]  /*90b0*/  BSYNC.RECONVERGENT B0 ;  /* 0x0000000000007941 */ /* 0x000fea0003800200 */
.L_x_3546:
        /* <DEDUP_REMOVED lines=90> */
.L_x_3549:
[----:B------:R-:W-:Y:S05]  /*9660*/  BSYNC.RECONVERGENT B0 ;  /* 0x0000000000007941 */ /* 0x000fea0003800200 */
.L_x_3548:
        /* <DEDUP_REMOVED lines=94> */
.L_x_3551:
[----:B------:R-:W-:Y:S05]  /*9c50*/  BSYNC.RECONVERGENT B0 ;  /* 0x0000000000007941 */ /* 0x000fea0003800200 */
.L_x_3550:
        /* <DEDUP_REMOVED lines=90> */
.L_x_3553:
[----:B------:R-:W-:Y:S05]  /*a200*/  BSYNC.RECONVERGENT B0 ;  /* 0x0000000000007941 */ /* 0x000fea0003800200 */
.L_x_3552:
        /* <DEDUP_REMOVED lines=93> */
.L_x_3555:
[----:B------:R-:W-:Y:S05]  /*a7e0*/  BSYNC.RECONVERGENT B0 ;  /* 0x0000000000007941 */ /* 0x000fea0003800200 */
.L_x_3554:
        /* <DEDUP_REMOVED lines=93> */
.L_x_3557:
[----:B------:R-:W-:Y:S05]  /*adc0*/  BSYNC.RECONVERGENT B0 ;  /* 0x0000000000007941 */ /* 0x000fea0003800200 */
.L_x_3556:
        /* <DEDUP_REMOVED lines=94> */
.L_x_3559:
[----:B------:R-:W-:Y:S05]  /*b3b0*/  BSYNC.RECONVERGENT B0 ;  /* 0x0000000000007941 */ /* 0x000fea0003800200 */
.L_x_3558:
        /* <DEDUP_REMOVED lines=91> */
.L_x_3561:
[----:B------:R-:W-:Y:S05]  /*b970*/  BSYNC.RECONVERGENT B0 ;  /* 0x0000000000007941 */ /* 0x000fea0003800200 */
.L_x_3560:
        /* <DEDUP_REMOVED lines=94> */
.L_x_3563:
[----:B------:R-:W-:Y:S05]  /*bf60*/  BSYNC.RECONVERGENT B0 ;  /* 0x0000000000007941 */ /* 0x000fea0003800200 */
.L_x_3562:
        /* <DEDUP_REMOVED lines=94> */
.L_x_3565:
[----:B------:R-:W-:Y:S05]  /*c550*/  BSYNC.RECONVERGENT B0 ;  /* 0x0000000000007941 */ /* 0x000fea0003800200 */
.L_x_3564:
        /* <DEDUP_REMOVED lines=94> */
.L_x_3567:
[----:B------:R-:W-:Y:S05]  /*cb40*/  BSYNC.RECONVERGENT B0 ;  /* 0x0000000000007941 */ /* 0x000fea0003800200 */
.L_x_3566:
        /* <DEDUP_REMOVED lines=95> */
.L_x_3569:
[----:B------:R-:W-:Y:S05]  /*d140*/  BSYNC.RECONVERGENT B0 ;  /* 0x0000000000007941 */ /* 0x000fea0003800200 */
.L_x_3568:
        /* <DEDUP_REMOVED lines=91> */
.L_x_3571:
[----:B------:R-:W-:Y:S05]  /*d700*/  BSYNC.RECONVERGENT B0 ;  /* 0x0000000000007941 */ /* 0x000fea0003800200 */
.L_x_3570:
        /* <DEDUP_REMOVED lines=10> */
.L_x_3506:
[----:B------:R-:W-:Y:S05]  /*d7b0*/  BSYNC.RECONVERGENT B1 ;  /* 0x0000000000017941 */ /* 0x000fea0003800200 */
.L_x_3504:
        /* <DEDUP_REMOVED lines=101> */
.L_x_3573:
[----:B------:R-:W-:Y:S05]  /*de10*/  BSYNC.RECONVERGENT B0 ;  /* 0x0000000000007941 */ /* 0x000fea0003800200 */
.L_x_3572:
[----:B------:R-:W-:Y:S11]  /*de20*/  ISETP.GT.AND P0, PT, R99, R53, PT ;  /* 0x000000356300720c */ /* 0x000ff60003f04270 */
[----:B------:R-:W-:Y:S02]  /*de30*/  @!UPT UIADD3 URZ, UPT, UPT, URZ, URZ, URZ ;  /* 0x000000fffffff290 */ /* 0x000fe4000fffe0ff */
[----:B------:R-:W-:Y:S05]  /*de40*/  @P0 BRA `(.L_x_3574) ;  /* 0xffffff4c00240947 */ /* 0x000fea000383ffff */
.L_x_3503:
        /* <DEDUP_REMOVED lines=19> */
.L_x_3579:
[----:B------:R2:W-:Y:S02]  /*df80*/  STS.128 [R46], RZ ;  /* 0x000000ff2e007388 */ /* 0x0005e40000000c00 */
.L_x_3578:
[----:B------:R-:W-:Y:S05]  /*df90*/  BSYNC.RECONVERGENT B0 ;  /* 0x0000000000007941 */ /* 0x000fea0003800200 */
.L_x_3577:
        /* <DEDUP_REMOVED lines=17> */
.L_x_3581:
[----:B------:R-:W-:Y:S05]  /*e0b0*/  BSYNC.RECONVERGENT B0 ;  /* 0x0000000000007941 */ /* 0x000fea0003800200 */
.L_x_3580:
        /* <DEDUP_REMOVED lines=11> */
.L_x_3583:
[----:B------:R-:W-:Y:S05]  /*e170*/  BSYNC.RECONVERGENT B0 ;  /* 0x0000000000007941 */ /* 0x000fea0003800200 */
.L_x_3582:
        /* <DEDUP_REMOVED lines=11> */
.L_x_3576:
        /* <DEDUP_REMOVED lines=85> */
.L_x_3590:
[----:B------:R-:W-:Y:S05]  /*e780*/  BSYNC.RECONVERGENT B0 ;  /* 0x0000000000007941 */ /* 0x000fea0003800200 */
.L_x_3589:
[----:B-----5:R3:W-:Y:S01]  /*e790*/  STS.128 [R46], R12 ;  /* 0x0000000c2e007388 */ /* 0x0207e20000000c00 */
[----:B------:R-:W-:Y:S05]  /*e7a0*/  BRA `(.L_x_3587) ;  /* 0x0000000000047947 */ /* 0x000fea0003800000 */
.L_x_3588:
[----:B------:R2:W-:Y:S02]  /*e7b0*/  STS.128 [R46], RZ ;  /* 0x000000ff2e007388 */ /* 0x0005e40000000c00 */
.L_x_3587:
[----:B------:R-:W-:Y:S05]  /*e7c0*/  BSYNC.RECONVERGENT B1 ;  /* 0x0000000000017941 */ /* 0x000fea0003800200 */
.L_x_3586:
        /* <DEDUP_REMOVED lines=63> */
.L_x_3594:
[----:B------:R-:W-:Y:S05]  /*ebc0*/  BSYNC.RECONVERGENT B0 ;  /* 0x0000000000007941 */ /* 0x000fea0003800200 */
.L_x_3593:
[----:B-----5:R1:W-:Y:S02]  /*ebd0*/  STS.128 [R46+0x800], R12 ;  /* 0x0008000c2e007388 */ /* 0x0203e40000000c00 */
.L_x_3592:
[----:B------:R-:W-:Y:S05]  /*ebe0*/  BSYNC.RECONVERGENT B1 ;  /* 0x0000000000017941 */ /* 0x000fea0003800200 */
.L_x_3591:
        /* <DEDUP_REMOVED lines=64> */
.L_x_3598:
[----:B------:R-:W-:Y:S05]  /*eff0*/  BSYNC.RECONVERGENT B0 ;  /* 0x0000000000007941 */ /* 0x000fea0003800200 */
.L_x_3597:
[----:B-----5:R1:W-:Y:S02]  /*f000*/  STS.128 [R46+0x1000], R12 ;  /* 0x0010000c2e007388 */ /* 0x0203e40000000c00 */
.L_x_3596:
[----:B------:R-:W-:Y:S05]  /*f010*/  BSYNC.RECONVERGENT B1 ;  /* 0x0000000000017941 */ /* 0x000fea0003800200 */
.L_x_3595:
        /* <DEDUP_REMOVED lines=63> */
.L_x_3600:
[----:B------:R-:W-:Y:S05]  /*f410*/  BSYNC.RECONVERGENT B0 ;  /* 0x0000000000007941 */ /* 0x000fea0003800200 */
.L_x_3599:
[----:B-----5:R1:W-:Y:S01]  /*f420*/  STS.128 [R46+0x1800], R12 ;  /* 0x0018000c2e007388 */ /* 0x0203e20000000c00 */
[----:B------:R-:W-:Y:S05]  /*f430*/  BRA `(.L_x_3584) ;  /* 0x0000001800247947 */ /* 0x000fea0003800000 */
.L_x_3585:
        /* <DEDUP_REMOVED lines=97> */
.L_x_3605:
[----:B------:R-:W-:Y:S05]  /*fa50*/  BSYNC.RECONVERGENT B0 ;  /* 0x0000000000007941 */ /* 0x000fea0003800200 */
.L_x_3604:
[----:B-----5:R2:W-:Y:S01]  /*fa60*/  STS.128 [R46], R20 ;  /* 0x000000142e007388 */ /* 0x0205e20000000c00 */
[----:B------:R-:W-:Y:S05]  /*fa70*/  BRA `(.L_x_3602) ;  /* 0x0000000000047947 */ /* 0x000fea0003800000 */
.L_x_3603:
[----:B------:R3:W-:Y:S02]  /*fa80*/  STS.128 [R46], RZ ;  /* 0x000000ff2e007388 */ /* 0x0007e40000000c00 */
.L_x_3602:
[----:B------:R-:W-:Y:S05]  /*fa90*/  BSYNC.RECONVERGENT B1 ;  /* 0x0000000000017941 */ /* 0x000fea0003800200 */
.L_x_3601:
        /* <DEDUP_REMOVED lines=93> */
.L_x_3609:
[----:B------:R-:W-:Y:S05]  /*10070*/  BSYNC.RECONVERGENT B0 ;  /* 0x0000000000007941 */ /* 0x000fea0003800200 */
.L_x_3608:
[----:B-----5:R1:W-:Y:S02]  /*10080*/  STS.128 [R46+0x800], R20 ;  /* 0x000800142e007388 */ /* 0x0203e40000000c00 */
.L_x_3607:
[----:B------:R-:W-:Y:S05]  /*10090*/  BSYNC.RECONVERGENT B1 ;  /* 0x0000000000017941 */ /* 0x000fea0003800200 */
.L_x_3606:
        /* <DEDUP_REMOVED lines=94> */
.L_x_3613:
[----:B------:R-:W-:Y:S05]  /*10680*/  BSYNC.RECONVERGENT B0 ;  /* 0x0000000000007941 */ /* 0x000fea0003800200 */
.L_x_3612:
[----:B-----5:R2:W-:Y:S02]  /*10690*/  STS.128 [R46+0x1000], R20 ;  /* 0x001000142e007388 */ /* 0x0205e40000000c00 */
.L_x_3611:
[----:B------:R-:W-:Y:S05]  /*106a0*/  BSYNC.RECONVERGENT B1 ;  /* 0x0000000000017941 */ /* 0x000fea0003800200 */
.L_x_3610:
        /* <DEDUP_REMOVED lines=96> */
.L_x_3615:
[----:B------:R-:W-:Y:S05]  /*10cb0*/  BSYNC.RECONVERGENT B0 ;  /* 0x0000000000007941 */ /* 0x000fea0003800200 */
.L_x_3614:
[----:B-----5:R1:W-:Y:S02]  /*10cc0*/  STS.128 [R46+0x1800], R4 ;  /* 0x001800042e007388 */ /* 0x0203e40000000c00 */
.L_x_3584:
[----:B------:R-:W-:Y:S05]  /*10cd0*/  BSYNC.RECONVERGENT B2 ;  /* 0x0000000000027941 */ /* 0x000fea0003800200 */
.L_x_3575:
        /* <DEDUP_REMOVED lines=13> */
.L_x_3618:
[----:B------:R1:W-:Y:S02]  /*10db0*/  STS.128 [R46+0x2000], RZ ;  /* 0x002000ff2e007388 */ /* 0x0003e40000000c00 */
.L_x_3617:
[----:B------:R-:W-:Y:S05]  /*10dc0*/  BSYNC.RECONVERGENT B0 ;  /* 0x0000000000007941 */ /* 0x000fea0003800200 */
.L_x_3616:
        /* <DEDUP_REMOVED lines=14> */
.L_x_3621:
[----:B------:R4:W-:Y:S02]  /*10eb0*/  STS.128 [R46+0x2800], RZ ;  /* 0x002800ff2e007388 */ /* 0x0009e40000000c00 */
.L_x_3620:
[----:B------:R-:W-:Y:S05]  /*10ec0*/  BSYNC.RECONVERGENT B0 ;  /* 0x0000000000007941 */ /* 0x000fea0003800200 */
.L_x_3619:
        /* <DEDUP_REMOVED lines=12> */
.L_x_3624:
[----:B------:R1:W-:Y:S02]  /*10f90*/  STS.128 [R46+0x3000], RZ ;  /* 0x003000ff2e007388 */ /* 0x0003e40000000c00 */
.L_x_3623:
[----:B------:R-:W-:Y:S05]  /*10fa0*/  BSYNC.RECONVERGENT B0 ;  /* 0x0000000000007941 */ /* 0x000fea0003800200 */
.L_x_3622:
        /* <DEDUP_REMOVED lines=12> */
.L_x_3627:
[----:B------:R1:W-:Y:S02]  /*11070*/  STS.128 [R46+0x3800], RZ ;  /* 0x003800ff2e007388 */ /* 0x0003e40000000c00 */
.L_x_3626:
[----:B------:R-:W-:Y:S05]  /*11080*/  BSYNC.RECONVERGENT B0 ;  /* 0x0000000000007941 */ /* 0x000fea0003800200 */
.L_x_3625:
        /* <DEDUP_REMOVED lines=16> */
.L_x_3630:
[----:B------:R1:W-:Y:S02]  /*11190*/  STS.128 [R46+0x4000], RZ ;  /* 0x004000ff2e007388 */ /* 0x0003e40000000c00 */
.L_x_3629:
[----:B------:R-:W-:Y:S05]  /*111a0*/  BSYNC.RECONVERGENT B0 ;  /* 0x0000000000007941 */ /* 0x000fea0003800200 */
.L_x_3628:
        /* <DEDUP_REMOVED lines=13> */
.L_x_3633:
[----:B------:R1:W-:Y:S02]  /*11280*/  STS.128 [R46+0x4800], RZ ;  /* 0x004800ff2e007388 */ /* 0x0003e40000000c00 */
.L_x_3632:
[----:B------:R-:W-:Y:S05]  /*11290*/  BSYNC.RECONVERGENT B0 ;  /* 0x0000000000007941 */ /* 0x000fea0003800200 */
.L_x_3631:
        /* <DEDUP_REMOVED lines=16> */
.L_x_3636:
[----:B------:R1:W-:Y:S02]  /*113a0*/  STS.128 [R46+0x5000], RZ ;  /* 0x005000ff2e007388 */ /* 0x0003e40000000c00 */
.L_x_3635:
[----:B------:R-:W-:Y:S05]  /*113b0*/  BSYNC.RECONVERGENT B0 ;  /* 0x0000000000007941 */ /* 0x000fea0003800200 */
.L_x_3634:
        /* <DEDUP_REMOVED lines=16> */
.L_x_3639:
[----:B------:R1:W-:Y:S02]  /*114c0*/  STS.128 [R46+0x5800], RZ ;  /* 0x005800ff2e007388 */ /* 0x0003e40000000c00 */
.L_x_3638:
[----:B------:R-:W-:Y:S05]  /*114d0*/  BSYNC.RECONVERGENT B0 ;  /* 0x0000000000007941 */ /* 0x000fea0003800200 */
.L_x_3637:
        /* <DEDUP_REMOVED lines=16> */
.L_x_3642:
[----:B------:R1:W-:Y:S02]  /*115e0*/  STS.128 [R46+0x6000], RZ ;  /* 0x006000ff2e007388 */ /* 0x0003e40000000c00 */
.L_x_3641:
[----:B------:R-:W-:Y:S05]  /*115f0*/  BSYNC.RECONVERGENT B0 ;  /* 0x0000000000007941 */ /* 0x000fea0003800200 */
.L_x_3640:
        /* <DEDUP_REMOVED lines=13> */
.L_x_3645:
[----:B------:R1:W-:Y:S02]  /*116d0*/  STS.128 [R46+0x6800], RZ ;  /* 0x006800ff2e007388 */ /* 0x0003e40000000c00 */
.L_x_3644:
[----:B------:R-:W-:Y:S05]  /*116e0*/  BSYNC.RECONVERGENT B0 ;  /* 0x0000000000007941 */ /* 0x000fea0003800200 */
.L_x_3643:
        /* <DEDUP_REMOVED lines=16> */
.L_x_3648:
[----:B------:R1:W-:Y:S02]  /*117f0*/  STS.128 [R46+0x7000], RZ ;  /* 0x007000ff2e007388 */ /* 0x0003e40000000c00 */
.L_x_3647:
[----:B------:R-:W-:Y:S05]  /*11800*/  BSYNC.RECONVERGENT B0 ;  /* 0x0000000000007941 */ /* 0x000fea0003800200 */
.L_x_3646:
        /* <DEDUP_REMOVED lines=16> */
.L_x_3651:
[----:B------:R1:W-:Y:S02]  /*11910*/  STS.128 [R46+0x7800], RZ ;  /* 0x007800ff2e007388 */ /* 0x0003e40000000c00 */
.L_x_3650:
[----:B------:R-:W-:Y:S05]  /*11920*/  BSYNC.RECONVERGENT B0 ;  /* 0x0000000000007941 */ /* 0x000fea0003800200 */
.L_x_3649:
        /* <DEDUP_REMOVED lines=16> */
.L_x_3654:
[----:B------:R1:W-:Y:S02]  /*11a30*/  STS.128 [R46+0x8000], RZ ;  /* 0x008000ff2e007388 */ /* 0x0003e40000000c00 */
.L_x_3653:
[----:B------:R-:W-:Y:S05]  /*11a40*/  BSYNC.RECONVERGENT B0 ;  /* 0x0000000000007941 */ /* 0x000fea0003800200 */
.L_x_3652:
        /* <DEDUP_REMOVED lines=16> */
.L_x_3657:
[----:B------:R1:W-:Y:S02]  /*11b50*/  STS.128 [R46+0x8800], RZ ;  /* 0x008800ff2e007388 */ /* 0x0003e40000000c00 */
.L_x_3656:
[----:B------:R-:W-:Y:S05]  /*11b60*/  BSYNC.RECONVERGENT B0 ;  /* 0x0000000000007941 */ /* 0x000fea0003800200 */
.L_x_3655:
[----:B------:R-:W-:Y:S01]  /*11b70*/  IADD3 R0, PT, PT, R136, 0xe0, RZ ;  /* 0x000000e088007810 */ /* 0x000fe20007ffe0ff */
[----:B------:R-:W-:Y:S03]  /*11b80*/  BSSY.RECONVERGENT B0, `(.L_x_3658) ;  /* 0x0000010000007945 */ /* 0x000fe60003800200 */
[----:B------:R-:W-:-:S13]  /*11b90*/  ISETP.GE.AND P0, PT, R0, R54, PT ;  /* 0x000000360000720c */ /* 0x000fda0003f06270 */
[----:B------:R-:W-:Y:S05]  /*11ba0*/  @P0 BRA `(.L_x_3659) ;  /* 0x0000000000340947 */ /* 0x000fea0003800000 */
[----:B------:R-:W-:-:S13]  /*11bb0*/  ISETP.GE.AND P0, PT, R10, R234, PT ;  /* 0x000000ea0a00720c */ /* 0x000fda0003f06270 */
[----:B------:R-:W-:Y:S05]  /*11bc0*/  @P0 BRA `(.L_x_3660) ;  /* 0x0000000000280947 */ /* 0x000fea0003800000 */
[----:B-12---:R-:W-:Y:S01]  /*11bd0*/  MOV R20, R18 ;  /* 0x0000001200147202 */ /* 0x006fe20000000f00 */
        /* <DEDUP_REMOVED lines=9> */
.L_x_3660:
[----:B------:R1:W-:Y:S02]  /*11c70*/  STS.128 [R46+0x9000], RZ ;  /* 0x009000ff2e007388 */ /* 0x0003e40000000c00 */
.L_x_3659:
[----:B------:R-:W-:Y:S05]  /*11c80*/  BSYNC.RECONVERGENT B0 ;  /* 0x0000000000007941 */ /* 0x000fea0003800200 */
.L_x_3658:
        /* <DEDUP_REMOVED lines=14> */
.L_x_3663:
[----:B------:R1:W-:Y:S02]  /*11d70*/  STS.128 [R46+0x9800], RZ ;  /* 0x009800ff2e007388 */ /* 0x0003e40000000c00 */
.L_x_3662:
[----:B------:R-:W-:Y:S05]  /*11d80*/  BSYNC.RECONVERGENT B0 ;  /* 0x0000000000007941 */ /* 0x000fea0003800200 */
.L_x_3661:
        /* <DEDUP_REMOVED lines=16> */
.L_x_3666:
[----:B------:R1:W-:Y:S01]  /*11e90*/  STS.128 [R46+0xa000], RZ ;  /* 0x00a000ff2e007388 */ /* 0x0003e20000000c00 */
[----:B------:R-:W-:Y:S05]  /*11ea0*/  BRA `(.L_x_3667) ;  /* 0x0000000000047947 */ /* 0x000fea0003800000 */
.L_x_3665:
[----:B------:R1:W-:Y:S02]  /*11eb0*/  STS.128 [R46+0xa000], RZ ;  /* 0x00a000ff2e007388 */ /* 0x0003e40000000c00 */
.L_x_3667:
[----:B------:R-:W-:Y:S05]  /*11ec0*/  BSYNC.RECONVERGENT B0 ;  /* 0x0000000000007941 */ /* 0x000fea0003800200 */
.L_x_3664:
        /* <DEDUP_REMOVED lines=13> */
.L_x_3670:
[----:B------:R1:W-:Y:S02]  /*11fa0*/  STS.128 [R46+0xa800], RZ ;  /* 0x00a800ff2e007388 */ /* 0x0003e40000000c00 */
.L_x_3669:
[----:B------:R-:W-:Y:S05]  /*11fb0*/  BSYNC.RECONVERGENT B0 ;  /* 0x0000000000007941 */ /* 0x000fea0003800200 */
.L_x_3668:
        /* <DEDUP_REMOVED lines=13> */
.L_x_3673:
[----:B------:R1:W-:Y:S02]  /*12090*/  STS.128 [R46+0xb000], RZ ;  /* 0x00b000ff2e007388 */ /* 0x0003e40000000c00 */
.L_x_3672:
[----:B------:R-:W-:Y:S05]  /*120a0*/  BSYNC.RECONVERGENT B0 ;  /* 0x0000000000007941 */ /* 0x000fea0003800200 */
.L_x_3671:
        /* <DEDUP_REMOVED lines=13> */
.L_x_3676:
[----:B------:R1:W-:Y:S02]  /*12180*/  STS.128 [R46+0xb800], RZ ;  /* 0x00b800ff2e007388 */ /* 0x0003e40000000c00 */
.L_x_3675:
[----:B------:R-:W-:Y:S05]  /*12190*/  BSYNC.RECONVERGENT B0 ;  /* 0x0000000000007941 */ /* 0x000fea0003800200 */
.L_x_3674:
        /* <DEDUP_REMOVED lines=17> */
.L_x_3679:
[----:B------:R1:W-:Y:S02]  /*122b0*/  STS.128 [R46+0xc000], RZ ;  /* 0x00c000ff2e007388 */ /* 0x0003e40000000c00 */
.L_x_3678:
[----:B------:R-:W-:Y:S05]  /*122c0*/  BSYNC.RECONVERGENT B0 ;  /* 0x0000000000007941 */ /* 0x000fea0003800200 */
.L_x_3677:
        /* <DEDUP_REMOVED lines=13> */
.L_x_3682:
[----:B------:R1:W-:Y:S02]  /*123a0*/  STS.128 [R46+0xc800], RZ ;  /* 0x00c800ff2e007388 */ /* 0x0003e40000000c00 */
.L_x_3681:
[----:B------:R-:W-:Y:S05]  /*123b0*/  BSYNC.RECONVERGENT B0 ;  /* 0x0000000000007941 */ /* 0x000fea0003800200 */
.L_x_3680:
        /* <DEDUP_REMOVED lines=17> */
.L_x_3685:
[----:B------:R1:W-:Y:S02]  /*124d0*/  STS.128 [R46+0xd000], RZ ;  /* 0x00d000ff2e007388 */ /* 0x0003e40000000c00 */
.L_x_3684:
[----:B------:R-:W-:Y:S05]  /*124e0*/  BSYNC.RECONVERGENT B0 ;  /* 0x0000000000007941 */ /* 0x000fea0003800200 */
.L_x_3683:
        /* <DEDUP_REMOVED lines=16> */
.L_x_3688:
[----:B------:R1:W-:Y:S02]  /*125f0*/  STS.128 [R46+0xd800], RZ ;  /* 0x00d800ff2e007388 */ /* 0x0003e40000000c00 */
.L_x_3687:
[----:B------:R-:W-:Y:S05]  /*12600*/  BSYNC.RECONVERGENT B0 ;  /* 0x0000000000007941 */ /* 0x000fea0003800200 */
.L_x_3686:
        /* <DEDUP_REMOVED lines=17> */
.L_x_3691:
[----:B------:R1:W-:Y:S02]  /*12720*/  STS.128 [R46+0xe000], RZ ;  /* 0x00e000ff2e007388 */ /* 0x0003e40000000c00 */
.L_x_3690:
[----:B------:R-:W-:Y:S05]  /*12730*/  BSYNC.RECONVERGENT B0 ;  /* 0x0000000000007941 */ /* 0x000fea0003800200 */
.L_x_3689:
        /* <DEDUP_REMOVED lines=13> */
.L_x_3694:
[----:B------:R1:W-:Y:S02]  /*12810*/  STS.128 [R46+0xe800], RZ ;  /* 0x00e800ff2e007388 */ /* 0x0003e40000000c00 */
.L_x_3693:
[----:B------:R-:W-:Y:S05]  /*12820*/  BSYNC.RECONVERGENT B0 ;  /* 0x0000000000007941 */ /* 0x000fea0003800200 */
.L_x_3692:
        /* <DEDUP_REMOVED lines=17> */
.L_x_3697:
[----:B------:R1:W-:Y:S02]  /*12940*/  STS.128 [R46+0xf000], RZ ;  /* 0x00f000ff2e007388 */ /* 0x0003e40000000c00 */
.L_x_3696:
[----:B------:R-:W-:Y:S05]  /*12950*/  BSYNC.RECONVERGENT B0 ;  /* 0x0000000000007941 */ /* 0x000fea0003800200 */
.L_x_3695:
        /* <DEDUP_REMOVED lines=16> */
.L_x_3700:
[----:B------:R1:W-:Y:S02]  /*12a60*/  STS.128 [R46+0xf800], RZ ;  /* 0x00f800ff2e007388 */ /* 0x0003e40000000c00 */
.L_x_3699:
[----:B------:R-:W-:Y:S05]  /*12a70*/  BSYNC.RECONVERGENT B0 ;  /* 0x0000000000007941 */ /* 0x000fea0003800200 */
.L_x_3698:
        /* <DEDUP_REMOVED lines=17> */
.L_x_3703:
[----:B------:R1:W-:Y:S02]  /*12b90*/  STS.128 [R46+0x10000], RZ ;  /* 0x010000ff2e007388 */ /* 0x0003e40000000c00 */
.L_x_3702:
[----:B------:R-:W-:Y:S05]  /*12ba0*/  BSYNC.RECONVERGENT B0 ;  /* 0x0000000000007941 */ /* 0x000fea0003800200 */
.L_x_3701:
        /* <DEDUP_REMOVED lines=16> */
.L_x_3706:
[----:B------:R1:W-:Y:S02]  /*12cb0*/  STS.128 [R46+0x10800], RZ ;  /* 0x010800ff2e007388 */ /* 0x0003e40000000c00 */
.L_x_3705:
[----:B------:R-:W-:Y:S05]  /*12cc0*/  BSYNC.RECONVERGENT B0 ;  /* 0x0000000000007941 */ /* 0x000fea0003800200 */
.L_x_3704:
        /* <DEDUP_REMOVED lines=16> */
.L_x_3709:
[----:B------:R1:W-:Y:S02]  /*12dd0*/  STS.128 [R46+0x11000], RZ ;  /* 0x011000ff2e007388 */ /* 0x0003e40000000c00 */
.L_x_3708:
[----:B------:R-:W-:Y:S05]  /*12de0*/  BSYNC.RECONVERGENT B0 ;  /* 0x0000000000007941 */ /* 0x000fea0003800200 */
.L_x_3707:
        /* <DEDUP_REMOVED lines=14> */
.L_x_3712:
[----:B------:R1:W-:Y:S02]  /*12ed0*/  STS.128 [R46+0x11800], RZ ;  /* 0x011800ff2e007388 */ /* 0x0003e40000000c00 */
.L_x_3711:
[----:B------:R-:W-:Y:S05]  /*12ee0*/  BSYNC.RECONVERGENT B0 ;  /* 0x0000000000007941 */ /* 0x000fea0003800200 */
.L_x_3710:
[----:B------:R-:W3:Y:S01]  /*12ef0*/  LD.E R124, desc[UR4][R164.64+0x18c] ;  /* 0x00018c04a47c7980 */ /* 0x000ee2000c101900 */
        /* <DEDUP_REMOVED lines=8> */
[--C-:B------:R-:W-:Y:S02]  /*12f80*/  LOP3.LUT R63, R63, 0x1c0, R72.reuse, 0xf8, !PT ;  /* 0x000001c03f3f7812 */ /* 0x100fe400078ef848 */
        /* <DEDUP_REMOVED lines=11> */
[----:B-1----:R-:W-:-:S02]  /*13040*/  MOV R9, 0x20 ;  /* 0x0000002000097802 */ /* 0x002fc40000000f00 */
[----:B------:R-:W-:Y:S01]  /*13050*/  MOV R8, 0x40 ;  /* 0x0000004000087802 */ /* 0x000fe20000000f00 */
[----:B--2---:R-:W1:Y:S01]  /*13060*/  LDSM.16.M88.4 R20, [R35+0x2000] ;  /* 0x002000002314783b */ /* 0x004e620000000200 */
[----:B------:R-:W-:Y:S02]  /*13070*/  SEL R49, R9, 0xffffffe0, !P0 ;  /* 0xffffffe009317807 */ /* 0x000fe40004000000 */
[----:B------:R-:W-:Y:S01]  /*13080*/  LOP3.LUT P0, R32, R167, 0x4, RZ, 0xc0, !PT ;  /* 0x00000004a7207812 */ /* 0x000fe2000780c0ff */
[----:B------:R-:W2:Y:S01]  /*13090*/  LDSM.16.M88.4 R24, [R35+0x2800] ;  /* 0x002800002318783b */ /* 0x000ea20000000200 */
[-C--:B------:R-:W-:Y:S02]  /*130a0*/  IADD3 R64, PT, PT, R62, R49.reuse, RZ ;  /* 0x000000313e407210 */ /* 0x080fe40007ffe0ff */
[----:B------:R-:W-:Y:S01]  /*130b0*/  IADD3 R133, PT, PT, R35, R49, RZ ;  /* 0x0000003123857210 */ /* 0x000fe20007ffe0ff */
[----:B------:R-:W-:Y:S01]  /*130c0*/  LDSM.16.M88.4 R76, [R35+0x3000] ;  /* 0x00300000234c783b */ /* 0x000fe20000000200 */
[----:B------:R-:W-:-:S02]  /*130d0*/  SEL R50, R8, 0xffffffc0, !P0 ;  /* 0xffffffc008327807 */ /* 0x000fc40004000000 */
[----:B-----5:R-:W-:Y:S01]  /*130e0*/  IADD3 R60, PT, PT, R48, -R235, -R60 ;  /* 0x800000eb303c7210 */ /* 0x020fe20007ffe83c */
[----:B------:R-:W-:Y:S01]  /*130f0*/  LDSM.16.M88.4 R64, [R64] ;  /* 0x000000004040783b */ /* 0x000fe20000000200 */
[-C--:B------:R-:W-:Y:S02]  /*13100*/  IADD3 R16, PT, PT, R62, R50.reuse, RZ ;  /* 0x000000323e107210 */ /* 0x080fe40007ffe0ff */
[----:B------:R-:W-:Y:S01]  /*13110*/  IADD3 R125, PT, PT, R35, R50, RZ ;  /* 0x00000032237d7210 */ /* 0x000fe20007ffe0ff */
[----:B------:R-:W4:Y:S03]  /*13120*/  LDSM.16.M88.4 R36, [R133+0x2000] ;  /* 0x002000008524783b */ /* 0x000f260000000200 */
[C---:B------:R-:W-:Y:S01]  /*13130*/  IADD3 R61, PT, PT, R49.reuse, R125, RZ ;  /* 0x0000007d313d7210 */ /* 0x040fe20007ffe0ff */
[----:B------:R2:W-:Y:S04]  /*13140*/  LDSM.16.M88.4 R40, [R16] ;  /* 0x000000001028783b */ /* 0x0005e80000000200 */
[----:B------:R-:W4:Y:S04]  /*13150*/  LDSM.16.M88.4 R52, [R125+0x2000] ;  /* 0x002000007d34783b */ /* 0x000f280000000200 */
[----:B------:R-:W-:Y:S04]  /*13160*/  LDSM.16.M88.4 R56, [R61+0x2000] ;  /* 0x002000003d38783b */ /* 0x000fe80000000200 */
[----:B------:R-:W4:Y:S04]  /*13170*/  LDSM.16.M88.4 R12, [R133+0x2800] ;  /* 0x00280000850c783b */ /* 0x000f280000000200 */
[----:B------:R-:W-:Y:S01]  /*13180*/  LDSM.16.M88.4 R84, [R125+0x2800] ;  /* 0x002800007d54783b */ /* 0x000fe20000000200 */
[----:B-1----:R-:W-:Y:S03]  /*13190*/  HMMA.16816.F32.BF16 R28, R68, R20, RZ ;  /* 0x00000014441c723c */ /* 0x002fe600000418ff */
[----:B------:R-:W-:Y:S01]  /*131a0*/  LDSM.16.M88.4 R80, [R125+0x3000] ;  /* 0x003000007d50783b */ /* 0x000fe20000000200 */
[----:B--2---:R-:W-:-:S04]  /*131b0*/  IADD3 R16, PT, PT, R49, R16, RZ ;  /* 0x0000001031107210 */ /* 0x004fc80007ffe0ff */
[C---:B------:R-:W-:Y:S02]  /*131c0*/  HMMA.16816.F32.BF16 R20, R68.reuse, R22, RZ ;  /* 0x000000164414723c */ /* 0x040fe400000418ff */
[----:B------:R-:W1:Y:S06]  /*131d0*/  LDSM.16.M88.4 R16, [R16] ;  /* 0x000000001010783b */ /* 0x000e6c0000000200 */
[----:B------:R-:W-:Y:S08]  /*131e0*/  HMMA.16816.F32.BF16 R4, R68, R24, RZ ;  /* 0x000000184404723c */ /* 0x000ff000000418ff */
[C---:B----4-:R-:W-:Y:S08]  /*131f0*/  HMMA.16816.F32.BF16 R28, R64.reuse, R36, R28 ;  /* 0x00000024401c723c */ /* 0x050ff0000004181c */
[----:B------:R-:W-:Y:S01]  /*13200*/  HMMA.16816.F32.BF16 R20, R64, R38, R20 ;  /* 0x000000264014723c */ /* 0x000fe20000041814 */
[----:B------:R-:W2:Y:S07]  /*13210*/  LDSM.16.M88.4 R36, [R133+0x3000] ;  /* 0x003000008524783b */ /* 0x000eae0000000200 */
        /* <DEDUP_REMOVED lines=11> */
[----:B--2---:R-:W-:Y:S08]  /*132d0*/  HMMA.16816.F32.BF16 R12, R64, R36, R12 ;  /* 0x00000024400c723c */ /* 0x004ff0000004180c */
[----:B------:R-:W-:Y:S01]  /*132e0*/  HMMA.16816.F32.BF16 R24, R40, R86, R24 ;  /* 0x000000562818723c */ /* 0x000fe20000041818 */
[----:B------:R-:W-:Y:S07]  /*132f0*/  LDSM.16.M88.4 R84, [R125+0x3800] ;  /* 0x003800007d54783b */ /* 0x000fee0000000200 */
[----:B----4-:R-:W-:Y:S08]  /*13300*/  HMMA.16816.F32.BF16 R4, R16, R52, R4 ;  /* 0x000000341004723c */ /* 0x010ff00000041804 */
[----:B------:R-:W-:Y:S08]  /*13310*/  HMMA.16816.F32.BF16 R12, R40, R80, R12 ;  /* 0x00000050280c723c */ /* 0x000ff0000004180c */
[----:B------:R-:W-:Y:S01]  /*13320*/  HMMA.16816.F32.BF16 R24, R16, R54, R24 ;  /* 0x000000361018723c */ /* 0x000fe20000041818 */
[----:B------:R-:W-:Y:S01]  /*13330*/  LDSM.16.M88.4 R52, [R35+0x4000] ;  /* 0x004000002334783b */ /* 0x000fe20000000200 */
[-C--:B---3--:R-:W-:Y:S01]  /*13340*/  FMUL.FTZ R28, R28, R124.reuse ;  /* 0x0000007c1c1c7220 */ /* 0x088fe20000410000 */
        /* <DEDUP_REMOVED lines=139> */
[----:B------:R2:W1:Y:S01]  /*13c00*/  MUFU.TANH R128, R29 ;  /* 0x0000001d00807308 */ /* 0x0004620000002400 */
[-C--:B------:R-:W-:Y:S01]  /*13c10*/  FMUL.FTZ R39, R39, R124.reuse ;  /* 0x0000007c27277220 */ /* 0x080fe20000410000 */
[----:B---3--:R-:W-:Y:S06]  /*13c20*/  HMMA.16816.F32.BF16 R12, R68, R56, RZ ;  /* 0x00000038440c723c */ /* 0x008fec00000418ff */
[----:B------:R-:W3:Y:S06]  /*13c30*/  MUFU.TANH R130, R36 ;  /* 0x0000002400827308 */ /* 0x000eec0000002400 */
[----:B------:R-:W-:Y:S01]  /*13c40*/  HMMA.16816.F32.BF16 R24, R40, R82, R24 ;  /* 0x000000522818723c */ /* 0x000fe20000041818 */
[----:B------:R-:W-:Y:S01]  /*13c50*/  LDSM.16.M88.4 R80, [R125+0x6000] ;  /* 0x006000007d50783b */ /* 0x000fe20000000200 */
[----:B------:R-:W3:Y:S06]  /*13c60*/  MUFU.TANH R132, R37 ;  /* 0x0000002500847308 */ /* 0x000eec0000002400 */
[----:B--2---:R-:W-:Y:S01]  /*13c70*/  HMMA.16816.F32.BF16 R28, R68, R58, RZ ;  /* 0x0000003a441c723c */ /* 0x004fe200000418ff */
[----:B------:R-:W2:Y:S01]  /*13c80*/  LDSM.16.M88.4 R56, [R133+0x6000] ;  /* 0x006000008538783b */ /* 0x000ea20000000200 */
[----:B------:R-:W2:Y:S06]  /*13c90*/  MUFU.TANH R127, R38 ;  /* 0x00000026007f7308 */ /* 0x000eac0000002400 */
[----:B-1----:R-:W-:Y:S02]  /*13ca0*/  HMMA.16816.F32.BF16 R12, R64, R76, R12 ;  /* 0x0000004c400c723c */ /* 0x002fe4000004180c */
[----:B------:R1:W1:Y:S06]  /*13cb0*/  MUFU.TANH R129, R39 ;  /* 0x0000002700817308 */ /* 0x00026c0000002400 */
[C---:B----4-:R-:W-:Y:S02]  /*13cc0*/  HMMA.16816.F32.BF16 R4, R16.reuse, R20, R4 ;  /* 0x000000141004723c */ /* 0x050fe40000041804 */
[----:B------:R-:W4:Y:S06]  /*13cd0*/  MUFU.TANH R2, R2 ;  /* 0x0000000200027308 */ /* 0x000f2c0000002400 */
[----:B------:R-:W-:Y:S01]  /*13ce0*/  HMMA.16816.F32.BF16 R24, R16, R22, R24 ;  /* 0x000000161018723c */ /* 0x000fe20000041818 */
[----:B------:R-:W-:Y:S01]  /*13cf0*/  LDSM.16.M88.4 R20, [R35+0x6800] ;  /* 0x006800002314783b */ /* 0x000fe20000000200 */
[----:B------:R-:W2:Y:S06]  /*13d00*/  MUFU.TANH R0, R0 ;  /* 0x0000000000007308 */ /* 0x000eac0000002400 */
[----:B------:R-:W-:Y:S01]  /*13d10*/  HMMA.16816.F32.BF16 R28, R64, R78, R28 ;  /* 0x0000004e401c723c */ /* 0x000fe2000004181c */
[----:B------:R-:W3:Y:S02]  /*13d20*/  LDSM.16.M88.4 R76, [R61+0x5800] ;  /* 0x005800003d4c783b */ /* 0x000ee40000000200 */
[-C--:B------:R-:W-:Y:S01]  /*13d30*/  FMUL.FTZ R4, R4, R124.reuse ;  /* 0x0000007c04047220 */ /* 0x080fe20000410000 */
[-C--:B------:R-:W-:Y:S01]  /*13d40*/  FMUL.FTZ R5, R5, R124.reuse ;  /* 0x0000007c05057220 */ /* 0x080fe20000410000 */
[-C--:B------:R-:W-:Y:S01]  /*13d50*/  FMUL.FTZ R6, R6, R124.reuse ;  /* 0x0000007c06067220 */ /* 0x080fe20000410000 */
[-C--:B------:R-:W-:Y:S01]  /*13d60*/  FMUL.FTZ R7, R7, R124.reuse ;  /* 0x0000007c07077220 */ /* 0x080fe20000410000 */
[----:B------:R-:W2:Y:S01]  /*13d70*/  MUFU.TANH R135, R4 ;  /* 0x0000000400877308 */ /* 0x000ea20000002400 */
[----:B-1----:R-:W-:Y:S03]  /*13d80*/  HMMA.16816.F32.BF16 R36, R68, R52, RZ ;  /* 0x000000344424723c */ /* 0x002fe600000418ff */
[-C--:B------:R-:W-:Y:S01]  /*13d90*/  FMUL.FTZ R24, R24, R124.reuse ;  /* 0x0000007c18187220 */ /* 0x080fe20000410000 */
[-C--:B------:R-:W-:Y:S01]  /*13da0*/  FMUL.FTZ R25, R25, R124.reuse ;  /* 0x0000007c19197220 */ /* 0x080fe20000410000 */
[-C--:B------:R-:W-:Y:S01]  /*13db0*/  FMUL.FTZ R26, R26, R124.reuse ;  /* 0x0000007c1a1a7220 */ /* 0x080fe20000410000 */
[-C--:B------:R-:W-:Y:S01]  /*13dc0*/  FMUL.FTZ R27, R27, R124.reuse ;  /* 0x0000007c1b1b7220 */ /* 0x080fe20000410000 */
[----:B------:R-:W1:Y:S01]  /*13dd0*/  MUFU.TANH R136, R5 ;  /* 0x0000000500887308 */ /* 0x000e620000002400 */
[C---:B------:R-:W-:Y:S07]  /*13de0*/  HMMA.16816.F32.BF16 R12, R40.reuse, R84, R12 ;  /* 0x00000054280c723c */ /* 0x040fee000004180c */
[----:B------:R-:W1:Y:S01]  /*13df0*/  MUFU.TANH R131, R6 ;  /* 0x0000000600837308 */ /* 0x000e620000002400 */
[----:B------:R-:W-:Y:S01]  /*13e00*/  HMMA.16816.F32.BF16 R28, R40, R86, R28 ;  /* 0x00000056281c723c */ /* 0x000fe2000004181c */
[----:B------:R-:W-:Y:S06]  /*13e10*/  LDSM.16.M88.4 R84, [R125+0x6800] ;  /* 0x006800007d54783b */ /* 0x000fec0000000200 */
[----:B------:R4:W1:Y:S01]  /*13e20*/  MUFU.TANH R134, R7 ;  /* 0x0000000700867308 */ /* 0x0008620000002400 */
[----:B--2---:R-:W-:Y:S07]  /*13e30*/  HMMA.16816.F32.BF16 R36, R64, R56, R36 ;  /* 0x000000384024723c */ /* 0x004fee0000041824 */
[----:B------:R-:W2:Y:S01]  /*13e40*/  MUFU.TANH R139, R24 ;  /* 0x00000018008b7308 */ /* 0x000ea20000002400 */
[----:B---3--:R-:W-:Y:S07]  /*13e50*/  HMMA.16816.F32.BF16 R12, R16, R76, R12 ;  /* 0x0000004c100c723c */ /* 0x008fee000004180c */
[----:B------:R-:W3:Y:S01]  /*13e60*/  MUFU.TANH R141, R25 ;  /* 0x00000019008d7308 */ /* 0x000ee20000002400 */
        /* <DEDUP_REMOVED lines=13> */
[----:B------:R-:W3:Y:S01]  /*13f40*/  LDSM.16.M88.4 R56, [R61+0x6000] ;  /* 0x006000003d38783b */ /* 0x000ee20000000200 */
[-C--:B------:R-:W-:Y:S01]  /*13f50*/  FMUL.FTZ R28, R28, R124.reuse ;  /* 0x0000007c1c1c7220 */ /* 0x080fe20000410000 */
[-C--:B------:R-:W-:Y:S01]  /*13f60*/  FMUL.FTZ R29, R29, R124.reuse ;  /* 0x0000007c1d1d7220 */ /* 0x080fe20000410000 */
[----:B------:R-:W-:-:S02]  /*13f70*/  FMUL.FTZ R30, R30, R124 ;  /* 0x0000007c1e1e7220 */ /* 0x000fc40000410000 */
[----:B------:R-:W1:Y:S01]  /*13f80*/  MUFU.TANH R145, R13 ;  /* 0x0000000d00917308 */ /* 0x000e620000002400 */
[-C--:B------:R-:W-:Y:S01]  /*13f90*/  FMUL.FTZ R31, R31, R124.reuse ;  /* 0x0000007c1f1f7220 */ /* 0x080fe20000410000 */
[C---:B--2---:R-:W-:Y:S06]  /*13fa0*/  HMMA.16816.F32.BF16 R24, R68.reuse, R20, RZ ;  /* 0x000000144418723c */ /* 0x044fec00000418ff */
[----:B------:R-:W2:Y:S02]  /*13fb0*/  MUFU.TANH R140, R14 ;  /* 0x0000000e008c7308 */ /* 0x000ea40000002400 */
        /* <DEDUP_REMOVED lines=11> */
[----:B---3--:R-:W-:Y:S06]  /*14070*/  HMMA.16816.F32.BF16 R36, R16, R56, R36 ;  /* 0x000000381024723c */ /* 0x008fec0000041824 */
[----:B------:R3:W1:Y:S02]  /*14080*/  MUFU.TANH R148, R31 ;  /* 0x0000001f00947308 */ /* 0x0006640000002400 */
[----:B------:R-:W-:Y:S08]  /*14090*/  HMMA.16816.F32.BF16 R24, R40, R84, R24 ;  /* 0x000000542818723c */ /* 0x000ff00000041818 */
[----:B------:R-:W-:Y:S01]  /*140a0*/  HMMA.16816.F32.BF16 R4, R16, R58, R4 ;  /* 0x0000003a1004723c */ /* 0x000fe20000041804 */
[----:B------:R-:W2:Y:S02]  /*140b0*/  LDSM.16.M88.4 R56, [R35+0x7800] ;  /* 0x007800002338783b */ /* 0x000ea40000000200 */
[-C--:B------:R-:W-:Y:S01]  /*140c0*/  FMUL.FTZ R36, R36, R124.reuse ;  /* 0x0000007c24247220 */ /* 0x080fe20000410000 */
[-C--:B------:R-:W-:Y:S01]  /*140d0*/  FMUL.FTZ R37, R37, R124.reuse ;  /* 0x0000007c25257220 */ /* 0x080fe20000410000 */
[-C--:B------:R-:W-:Y:S01]  /*140e0*/  FMUL.FTZ R38, R38, R124.reuse ;  /* 0x0000007c26267220 */ /* 0x080fe20000410000 */
[-C--:B------:R-:W-:Y:S01]  /*140f0*/  FMUL.FTZ R39, R39, R124.reuse ;  /* 0x0000007c27277220 */ /* 0x080fe20000410000 */
[----:B------:R-:W1:Y:S01]  /*14100*/  MUFU.TANH R149, R36 ;  /* 0x0000002400957308 */ /* 0x000e620000002400 */
[C---:B---3--:R-:W-:Y:S07]  /*14110*/  HMMA.16816.F32.BF16 R28, R68.reuse, R76, RZ ;  /* 0x0000004c441c723c */ /* 0x048fee00000418ff */
[----:B------:R-:W3:Y:S01]  /*14120*/  MUFU.TANH R154, R37 ;  /* 0x00000025009a7308 */ /* 0x000ee20000002400 */
        /* <DEDUP_REMOVED lines=31> */
[----:B------:R-:W3:Y:S01]  /*14320*/  MUFU.TANH R162, R25 ;  /* 0x0000001900a27308 */ /* 0x000ee20000002400 */
[-C--:B------:R-:W-:Y:S01]  /*14330*/  FMUL.FTZ R23, R23, R124.reuse ;  /* 0x0000007c17177220 */ /* 0x080fe20000410000 */
[----:B--2---:R-:W-:Y:S06]  /*14340*/  HMMA.16816.F32.BF16 R4, R68, R56, RZ ;  /* 0x000000384404723c */ /* 0x004fec00000418ff */
[----:B------:R-:W2:Y:S02]  /*14350*/  MUFU.TANH R155, R26 ;  /* 0x0000001a009b7308 */ /* 0x000ea40000002400 */
        /* <DEDUP_REMOVED lines=108> */
[----:B------:R-:W1:Y:S01]  /*14a20*/  LDSM.16.M88.4 R36, [R61+0x9800] ;  /* 0x009800003d24783b */ /* 0x000e620000000200 */
[----:B------:R-:W-:-:S04]  /*14a30*/  DEPBAR.LE SB0, 0x0 ;  /* 0x000080000000791a */ /* 0x000fc80000000000 */
[----:B------:R-:W1:Y:S02]  /*14a40*/  MUFU.TANH R76, R76 ;  /* 0x0000004c004c7308 */ /* 0x000e640000002400 */
[----:B------:R-:W-:Y:S01]  /*14a50*/  HMMA.16816.F32.BF16 R52, R64, R56, R52 ;  /* 0x000000384034723c */ /* 0x000fe20000041834 */
[----:B------:R-:W-:-:S05]  /*14a60*/  FMUL.FTZ R56, R79, R124 ;  /* 0x0000007c4f387220 */ /* 0x000fca0000410000 */
[----:B------:R4:W1:Y:S01]  /*14a70*/  MUFU.TANH R57, R4 ;  /* 0x0000000400397308 */ /* 0x0008620000002400 */
[----:B--2---:R-:W-:Y:S01]  /*14a80*/  FMUL.FTZ R5, R7, R124 ;  /* 0x0000007c07057220 */ /* 0x004fe20000410000 */
[----:B------:R-:W-:Y:S06]  /*14a90*/  HMMA.16816.F32.BF16 R68, R64, R58, R68 ;  /* 0x0000003a4044723c */ /* 0x000fec0000041844 */
[----:B------:R-:W2:Y:S02]  /*14aa0*/  MUFU.TANH R56, R56 ;  /* 0x0000003800387308 */ /* 0x000ea40000002400 */
[----:B---3--:R-:W-:Y:S01]  /*14ab0*/  HMMA.16816.F32.BF16 R24, R16, R12, R24 ;  /* 0x0000000c1018723c */ /* 0x008fe20000041818 */
[----:B------:R-:W-:-:S02]  /*14ac0*/  SHF.R.U32.HI R12, RZ, 0x2, R167 ;  /* 0x00000002ff0c7819 */ /* 0x000fc400000116a7 */
[----:B------:R-:W-:-:S03]  /*14ad0*/  LOP3.LUT R13, R216, 0x1f0, RZ, 0xc0, !PT ;  /* 0x000001f0d80d7812 */ /* 0x000fc600078ec0ff */
[----:B------:R-:W3:Y:S01]  /*14ae0*/  MUFU.TANH R5, R5 ;  /* 0x0000000500057308 */ /* 0x000ee20000002400 */
[----:B------:R-:W-:Y:S01]  /*14af0*/  LOP3.LUT R12, R13, 0x7, R12, 0xf8, !PT ;  /* 0x000000070d0c7812 */ /* 0x000fe200078ef80c */
[C---:B------:R-:W-:Y:S01]  /*14b00*/  HMMA.16816.F32.BF16 R52, R40.reuse, R28, R52 ;  /* 0x0000001c2834723c */ /* 0x040fe20000041834 */
[----:B----4-:R-:W-:Y:S01]  /*14b10*/  FMUL.FTZ R4, R6, R124 ;  /* 0x0000007c06047220 */ /* 0x010fe20000410000 */
[----:B------:R-:W-:Y:S02]  /*14b20*/  IADD3 R13, PT, PT, R3, R48, -R235 ;  /* 0x00000030030d7210 */ /* 0x000fe40007ffe8eb */
[----:B------:R-:W-:Y:S02]  /*14b30*/  IADD3 R3, PT, PT, R45, -0x1, RZ ;  /* 0xffffffff2d037810 */ /* 0x000fe40007ffe0ff */
[----:B------:R-:W-:Y:S01]  /*14b40*/  LEA R12, R233, R12, 0x6 ;  /* 0x0000000ce90c7211 */ /* 0x000fe200078e30ff */
[----:B------:R-:W4:Y:S01]  /*14b50*/  MUFU.TANH R4, R4 ;  /* 0x0000000400047308 */ /* 0x000f220000002400 */
[----:B------:R-:W-:Y:S01]  /*14b60*/  HMMA.16816.F32.BF16 R68, R40, R30, R68 ;  /* 0x0000001e2844723c */ /* 0x000fe20000041844 */
[----:B------:R-:W-:-:S02]  /*14b70*/  ISETP.GT.AND P0, PT, R3, R226, PT ;  /* 0x000000e20300720c */ /* 0x000fc40003f04270 */
[-C--:B------:R-:W-:Y:S01]  /*14b80*/  FMUL.FTZ R7, R26, R124.reuse ;  /* 0x0000007c1a077220 */ /* 0x080fe20000410000 */
[-C--:B------:R-:W-:Y:S01]  /*14b90*/  FMUL.FTZ R6, R27, R124.reuse ;  /* 0x0000007c1b067220 */ /* 0x080fe20000410000 */
[-C--:B------:R-:W-:Y:S01]  /*14ba0*/  FMUL.FTZ R24, R24, R124.reuse ;  /* 0x0000007c18187220 */ /* 0x080fe20000410000 */
[----:B------:R-:W-:Y:S01]  /*14bb0*/  FMUL.FTZ R25, R25, R124 ;  /* 0x0000007c19197220 */ /* 0x000fe20000410000 */
[C---:B------:R-:W-:Y:S01]  /*14bc0*/  IADD3 R244, PT, PT, R12.reuse, R60, RZ ;  /* 0x0000003c0cf47210 */ /* 0x040fe20007ffe0ff */
[----:B------:R-:W-:Y:S01]  /*14bd0*/  HMMA.16816.F32.BF16 R20, R16, R14, R20 ;  /* 0x0000000e1014723c */ /* 0x000fe20000041814 */
[----:B------:R-:W2:Y:S01]  /*14be0*/  MUFU.TANH R7, R7 ;  /* 0x0000000700077308 */ /* 0x000ea20000002400 */
[----:B------:R-:W-:Y:S02]  /*14bf0*/  IADD3 R13, PT, PT, R12, R13, RZ ;  /* 0x0000000d0c0d7210 */ /* 0x000fe40007ffe0ff */
[----:B------:R-:W-:Y:S02]  /*14c00*/  VIMNMX R245, PT, PT, RZ, R244, !PT ;  /* 0x000000f4fff57248 */ /* 0x000fe40007fe0100 */
[----:B------:R-:W-:-:S02]  /*14c10*/  VIADDMNMX R242, R13, 0x1, R48, PT ;  /* 0x000000010df27846 */ /* 0x000fc40003800130 */
[----:B-1----:R-:W-:Y:S01]  /*14c20*/  HMMA.16816.F32.BF16 R52, R16, R36, R52 ;  /* 0x000000241034723c */ /* 0x002fe20000041834 */
[----:B------:R-:W1:Y:S01]  /*14c30*/  MUFU.TANH R24, R24 ;  /* 0x0000001800187308 */ /* 0x000e620000002400 */
[----:B------:R-:W-:Y:S02]  /*14c40*/  VIADDMNMX R243, R13, 0x9, R48, PT ;  /* 0x000000090df37846 */ /* 0x000fe40003800130 */
[----:B------:R-:W-:-:S04]  /*14c50*/  VIADDMNMX R244, R244, 0x8, RZ, !PT ;  /* 0x00000008f4f47846 */ /* 0x000fc800078001ff */
[----:B------:R-:W-:Y:S01]  /*14c60*/  HMMA.16816.F32.BF16 R68, R16, R38, R68 ;  /* 0x000000261044723c */ /* 0x000fe20000041844 */
[----:B------:R1:W1:Y:S01]  /*14c70*/  MUFU.TANH R28, R25 ;  /* 0x00000019001c7308 */ /* 0x0002620000002400 */
[----:B------:R-:W-:Y:S01]  /*14c80*/  LOP3.LUT R17, R72, 0x200, RZ, 0xc0, !PT ;  /* 0x0000020048117812 */ /* 0x000fe200078ec0ff */
        /* <DEDUP_REMOVED lines=9> */
[----:B------:R1:W1:Y:S02]  /*14d20*/  MUFU.TANH R29, R20 ;  /* 0x00000014001d7308 */ /* 0x0002640000002400 */
[-C--:B------:R-:W-:Y:S01]  /*14d30*/  FMUL.FTZ R26, R70, R124.reuse ;  /* 0x0000007c461a7220 */ /* 0x080fe20000410000 */
[-C--:B------:R-:W-:Y:S01]  /*14d40*/  FMUL.FTZ R27, R71, R124.reuse ;  /* 0x0000007c471b7220 */ /* 0x080fe20000410000 */
[-C--:B------:R-:W-:Y:S01]  /*14d50*/  FMUL.FTZ R68, R68, R124.reuse ;  /* 0x0000007c44447220 */ /* 0x080fe20000410000 */
[----:B------:R-:W-:-:S03]  /*14d60*/  FMUL.FTZ R69, R69, R124 ;  /* 0x0000007c45457220 */ /* 0x000fc60000410000 */
[----:B------:R1:W1:Y:S08]  /*14d70*/  MUFU.TANH R36, R21 ;  /* 0x0000001500247308 */ /* 0x0002700000002400 */
[----:B------:R-:W1:Y:S08]  /*14d80*/  MUFU.TANH R15, R15 ;  /* 0x0000000f000f7308 */ /* 0x000e700000002400 */
        /* <DEDUP_REMOVED lines=24> */
.L_x_3716:
[----:B------:R-:W2:Y:S01]  /*14f10*/  LD.E R30, desc[UR4][R164.64+0x170] ;  /* 0x00017004a41e7980 */ /* 0x000ea2000c101900 */
[----:B------:R-:W-:Y:S01]  /*14f20*/  VIADD R22, R44, 0xfffffe00 ;  /* 0xfffffe002c167836 */ /* 0x000fe20000000000 */
[----:B-1----:R-:W-:-:S04]  /*14f30*/  SHF.L.U32 R25, R3, 0x8, RZ ;  /* 0x0000000803197819 */ /* 0x002fc800000006ff */
        /* <DEDUP_REMOVED lines=38> */
[--C-:B------:R-:W-:Y:S01]  /*151a0*/  IMAD.WIDE R12, R20, 0x4, R238.reuse ;  /* 0x00000004140c7825 */ /* 0x100fe200078e02ee */
[----:B------:R-:W2:Y:S03]  /*151b0*/  LD.E.64 R22, desc[UR4][R164.64+0x38] ;  /* 0x00003804a4167980 */ /* 0x000ea6000c101b00 */
        /* <DEDUP_REMOVED lines=20> */
.L_x_3717:
[----:B------:R-:W-:Y:S05]  /*15300*/  BSYNC.RECONVERGENT B0 ;  /* 0x0000000000007941 */ /* 0x000fea0003800200 */
.L_x_3715:
[C---:B------:R-:W-:Y:S01]  /*15310*/  IMAD.SHL.U32 R12, R222.reuse, 0x20, RZ ;  /* 0x00000020de0c7824 */ /* 0x040fe200078e00ff */
[----:B------:R-:W-:-:S04]  /*15320*/  SHF.L.U64.HI R13, R222, 0x5, R223 ;  /* 0x00000005de0d7819 */ /* 0x000fc800000102df */
[----:B------:R-:W-:-:S05]  /*15330*/  IADD3 R52, P0, PT, R12, R228, RZ ;  /* 0x000000e40c347210 */ /* 0x000fca0007f1e0ff */
[----:B-1----:R-:W-:Y:S01]  /*15340*/  IMAD.X R53, R13, 0x1, R227, P0 ;  /* 0x000000010d357824 */ /* 0x002fe200000e06e3 */
        /* <DEDUP_REMOVED lines=112> */
.L_x_3714:
[----:B------:R-:W-:Y:S05]  /*15a50*/  BSYNC.RECONVERGENT B1 ;  /* 0x0000000000017941 */ /* 0x000fea0003800200 */
.L_x_3713:
[----:B------:R-:W-:-:S05]  /*15a60*/  IMAD.SHL.U32 R61, R167, 0x2, RZ ;  /* 0x00000002a73d7824 */ /* 0x000fca00078e00ff */
[----:B------:R-:W-:-:S05]  /*15a70*/  LOP3.LUT R60, R61, 0x6, RZ, 0xc0, !PT ;  /* 0x000000063d3c7812 */ /* 0x000fca00078ec0ff */
[----:B------:R-:W-:-:S04]  /*15a80*/  IMAD R16, R3, 0x100, R60 ;  /* 0x0000010003107824 */ /* 0x000fc800078e023c */
[C---:B--2---:R-:W-:Y:S01]  /*15a90*/  VIADD R12, R16.reuse, 0x1 ;  /* 0x00000001100c7836 */ /* 0x044fe20000000000 */
[CC--:B------:R-:W-:Y:S01]  /*15aa0*/  ISETP.GE.AND P0, PT, R16.reuse, R245.reuse, PT ;  /* 0x000000f51000720c */ /* 0x0c0fe20003f06270 */
[C---:B------:R-:W-:Y:S01]  /*15ab0*/  VIADD R23, R16.reuse, 0x8 ;  /* 0x0000000810177836 */ /* 0x040fe20000000000 */
[CC--:B------:R-:W-:Y:S01]  /*15ac0*/  ISETP.GE.AND P6, PT, R16.reuse, R242.reuse, PT ;  /* 0x000000f21000720c */ /* 0x0c0fe20003fc6270 */
[----:B-1----:R-:W-:Y:S01]  /*15ad0*/  VIADD R20, R16, 0x9 ;  /* 0x0000000910147836 */ /* 0x002fe20000000000 */
[-C--:B------:R-:W-:Y:S01]  /*15ae0*/  ISETP.GE.AND P1, PT, R12, R245.reuse, PT ;  /* 0x000000f50c00720c */ /* 0x080fe20003f26270 */
        /* <DEDUP_REMOVED lines=9> */
[----:B------:R-:W-:Y:S01]  /*15b80*/  FSEL R22, R22, -INF , !P5 ;  /* 0xff80000016167808 */ /* 0x000fe20006800000 */
        /* <DEDUP_REMOVED lines=33> */
[----:B------:R-:W-:Y:S01]  /*15da0*/  ISETP.GE.AND P5, PT, R251, R245, PT ;  /* 0x000000f5fb00720c */ /* 0x000fe20003fa6270 */
[----:B------:R-:W-:Y:S01]  /*15db0*/  VIADD R58, R16, 0x68 ;  /* 0x00000068103a7836 */ /* 0x000fe20000000000 */
[-C--:B------:R-:W-:Y:S01]  /*15dc0*/  ISETP.GE.AND P2, PT, R12, R244.reuse, PT ;  /* 0x000000f40c00720c */ /* 0x080fe20003f46270 */
[----:B------:R-:W-:Y:S01]  /*15dd0*/  VIADD R42, R16, 0x69 ;  /* 0x00000069102a7836 */ /* 0x000fe20000000000 */
[-C--:B------:R-:W-:Y:S01]  /*15de0*/  ISETP.GE.AND P4, PT, R12, R243.reuse, PT ;  /* 0x000000f30c00720c */ /* 0x080fe20003f86270 */
[C---:B------:R-:W-:Y:S01]  /*15df0*/  VIADD R40, R16.reuse, 0x70 ;  /* 0x0000007010287836 */ /* 0x040fe20000000000 */
[C---:B------:R-:W-:Y:S01]  /*15e00*/  ISETP.GE.AND P3, PT, R16.reuse, R243, PT ;  /* 0x000000f31000720c */ /* 0x040fe20003f66270 */
[C---:B------:R-:W-:Y:S01]  /*15e10*/  VIADD R38, R16.reuse, 0x71 ;  /* 0x0000007110267836 */ /* 0x040fe20000000000 */
[C---:B------:R-:W-:Y:S01]  /*15e20*/  ISETP.GE.AND P0, PT, R16.reuse, R244, PT ;  /* 0x000000f41000720c */ /* 0x040fe20003f06270 */
[C---:B------:R-:W-:Y:S01]  /*15e30*/  VIADD R30, R16.reuse, 0x78 ;  /* 0x00000078101e7836 */ /* 0x040fe20000000000 */
[----:B------:R-:W-:Y:S01]  /*15e40*/  FSEL R12, R117, -INF , P1 ;  /* 0xff800000750c7808 */ /* 0x000fe20000800000 */
[C---:B------:R-:W-:Y:S01]  /*15e50*/  VIADD R31, R16.reuse, 0x79 ;  /* 0x00000079101f7836 */ /* 0x040fe20000000000 */
[----:B------:R-:W-:Y:S01]  /*15e60*/  ISETP.GE.AND P1, PT, R251, R242, PT ;  /* 0x000000f2fb00720c */ /* 0x000fe20003f26270 */
[----:B------:R-:W-:Y:S01]  /*15e70*/  VIADD R39, R16, 0x80 ;  /* 0x0000008010277836 */ /* 0x000fe20000000000 */
[----:B------:R-:W-:Y:S01]  /*15e80*/  FSEL R16, R116, -INF , P5 ;  /* 0xff80000074107808 */ /* 0x000fe20002800000 */
[----:B------:R-:W-:Y:S01]  /*15e90*/  IMAD R117, R3, 0x100, R60 ;  /* 0x0000010003757824 */ /* 0x000fe200078e023c */
[----:B------:R-:W-:-:S02]  /*15ea0*/  ISETP.GE.AND P5, PT, R218, R245, PT ;  /* 0x000000f5da00720c */ /* 0x000fc40003fa6270 */
        /* <DEDUP_REMOVED lines=34> */
[----:B------:R-:W-:-:S02]  /*160d0*/  ISETP.GE.AND P1, PT, R199, R245, PT ;  /* 0x000000f5c700720c */ /* 0x000fc40003f26270 */
[----:B------:R-:W-:Y:S01]  /*160e0*/  FSEL R250, R105, -INF , !P5 ;  /* 0xff80000069fa7808 */ /* 0x000fe20006800000 */
[----:B------:R-:W-:Y:S01]  /*160f0*/  VIADD R105, R117, 0xd0 ;  /* 0x000000d075697836 */ /* 0x000fe20000000000 */
[-C--:B------:R-:W-:Y:S02]  /*16100*/  ISETP.GE.AND P5, PT, R198, R245.reuse, PT ;  /* 0x000000f5c600720c */ /* 0x080fe40003fa6270 */
[----:B------:R-:W-:Y:S02]  /*16110*/  FSEL R104, R104, -INF , P1 ;  /* 0xff80000068687808 */ /* 0x000fe40000800000 */
[----:B------:R-:W-:Y:S02]  /*16120*/  ISETP.GE.AND P1, PT, R198, R242, PT ;  /* 0x000000f2c600720c */ /* 0x000fe40003f26270 */
[----:B------:R-:W-:Y:S02]  /*16130*/  FSEL R103, R103, -INF , P5 ;  /* 0xff80000067677808 */ /* 0x000fe40002800000 */
[----:B------:R-:W-:-:S02]  /*16140*/  ISETP.GE.AND P5, PT, R192, R245, PT ;  /* 0x000000f5c000720c */ /* 0x000fc40003fa6270 */
[----:B------:R-:W-:Y:S02]  /*16150*/  FSEL R247, R103, -INF , !P1 ;  /* 0xff80000067f77808 */ /* 0x000fe40004800000 */
[CC--:B------:R-:W-:Y:S02]  /*16160*/  ISETP.GE.AND P1, PT, R125.reuse, R245.reuse, PT ;  /* 0x000000f57d00720c */ /* 0x0c0fe40003f26270 */
        /* <DEDUP_REMOVED lines=10> */
[----:B------:R-:W-:Y:S01]  /*16210*/  FSEL R211, R99, -INF , !P1 ;  /* 0xff80000063d37808 */ /* 0x000fe20004800000 */
[----:B------:R-:W-:Y:S01]  /*16220*/  VIADD R99, R117, 0xe8 ;  /* 0x000000e875637836 */ /* 0x000fe20000000000 */
[CC--:B------:R-:W-:Y:S02]  /*16230*/  ISETP.GE.AND P1, PT, R79.reuse, R245.reuse, PT ;  /* 0x000000f54f00720c */ /* 0x0c0fe40003f26270 */
[----:B------:R-:W-:Y:S02]  /*16240*/  FSEL R126, R126, -INF , P5 ;  /* 0xff8000007e7e7808 */ /* 0x000fe40002800000 */
[----:B------:R-:W-:Y:S02]  /*16250*/  ISETP.GE.AND P5, PT, R79, R242, PT ;  /* 0x000000f24f00720c */ /* 0x000fe40003fa6270 */
[----:B------:R-:W-:Y:S02]  /*16260*/  FSEL R128, R128, -INF , P1 ;  /* 0xff80000080807808 */ /* 0x000fe40000800000 */
[----:B------:R-:W-:-:S02]  /*16270*/  ISETP.GE.AND P1, PT, R70, R245, PT ;  /* 0x000000f54600720c */ /* 0x000fc40003f26270 */
[----:B------:R-:W-:Y:S01]  /*16280*/  FSEL R166, R128, -INF , !P5 ;  /* 0xff80000080a67808 */ /* 0x000fe20006800000 */
[----:B------:R-:W-:Y:S01]  /*16290*/  VIADD R128, R117, 0xb9 ;  /* 0x000000b975807836 */ /* 0x000fe20000000000 */
[----:B------:R-:W-:Y:S02]  /*162a0*/  ISETP.GE.AND P5, PT, R68, R245, PT ;  /* 0x000000f54400720c */ /* 0x000fe40003fa6270 */
[----:B------:R-:W-:Y:S02]  /*162b0*/  FSEL R130, R130, -INF , P1 ;  /* 0xff80000082827808 */ /* 0x000fe40000800000 */
[----:B------:R-:W-:Y:S02]  /*162c0*/  ISETP.GE.AND P1, PT, R68, R242, PT ;  /* 0x000000f24400720c */ /* 0x000fe40003f26270 */
[----:B------:R-:W-:Y:S02]  /*162d0*/  FSEL R132, R132, -INF , P5 ;  /* 0xff80000084847808 */ /* 0x000fe40002800000 */
[----:B------:R-:W-:-:S02]  /*162e0*/  FSEL R21, R21, -INF , !P6 ;  /* 0xff80000015157808 */ /* 0x000fc40007000000 */
[-C--:B------:R-:W-:Y:S02]  /*162f0*/  ISETP.GE.AND P5, PT, R66, R245.reuse, PT ;  /* 0x000000f54200720c */ /* 0x080fe40003fa6270 */
[----:B------:R-:W-:Y:S01]  /*16300*/  FSEL R171, R132, -INF , !P1 ;  /* 0xff80000084ab7808 */ /* 0x000fe20004800000 */
[----:B------:R-:W-:Y:S01]  /*16310*/  VIADD R132, R117, 0xc1 ;  /* 0x000000c175847836 */ /* 0x000fe20000000000 */
[----:B------:R-:W-:Y:S02]  /*16320*/  ISETP.GE.AND P6, PT, R48, R242, PT ;  /* 0x000000f23000720c */ /* 0x000fe40003fc6270 */
[----:B------:R-:W-:Y:S02]  /*16330*/  ISETP.GE.AND P1, PT, R64, R245, PT ;  /* 0x000000f54000720c */ /* 0x000fe40003f26270 */
[----:B------:R-:W-:Y:S02]  /*16340*/  FSEL R135, R135, -INF , P5 ;  /* 0xff80000087877808 */ /* 0x000fe40002800000 */
[----:B------:R-:W-:-:S02]  /*16350*/  FSEL R12, R12, -INF , !P6 ;  /* 0xff8000000c0c7808 */ /* 0x000fc40007000000 */
[-C--:B------:R-:W-:Y:S02]  /*16360*/  ISETP.GE.AND P5, PT, R64, R242.reuse, PT ;  /* 0x000000f24000720c */ /* 0x080fe40003fa6270 */
[----:B------:R-:W-:Y:S02]  /*16370*/  FSEL R136, R136, -INF , P1 ;  /* 0xff80000088887808 */ /* 0x000fe40000800000 */
[----:B------:R-:W-:Y:S02]  /*16380*/  ISETP.GE.AND P6, PT, R218, R242, PT ;  /* 0x000000f2da00720c */ /* 0x000fe40003fc6270 */
[----:B------:R-:W-:Y:S02]  /*16390*/  ISETP.GE.AND P1, PT, R58, R245, PT ;  /* 0x000000f53a00720c */ /* 0x000fe40003f26270 */
[----:B------:R-:W-:Y:S02]  /*163a0*/  FSEL R181, R136, -INF , !P5 ;  /* 0xff80000088b57808 */ /* 0x000fe40006800000 */
[----:B------:R-:W-:-:S02]  /*163b0*/  FSEL R54, R54, -INF , !P6 ;  /* 0xff80000036367808 */ /* 0x000fc40007000000 */
[C---:B------:R-:W-:Y:S02]  /*163c0*/  ISETP.GE.AND P5, PT, R42.reuse, R245, PT ;  /* 0x000000f52a00720c */ /* 0x040fe40003fa6270 */
[-C--:B------:R-:W-:Y:S02]  /*163d0*/  ISETP.GE.AND P6, PT, R203, R242.reuse, PT ;  /* 0x000000f2cb00720c */ /* 0x080fe40003fc6270 */
[----:B------:R-:W-:Y:S02]  /*163e0*/  FSEL R139, R139, -INF , P1 ;  /* 0xff8000008b8b7808 */ /* 0x000fe40000800000 */
[----:B------:R-:W-:Y:S02]  /*163f0*/  ISETP.GE.AND P1, PT, R42, R242, PT ;  /* 0x000000f22a00720c */ /* 0x000fe40003f26270 */
[----:B------:R-:W-:Y:S02]  /*16400*/  FSEL R141, R141, -INF , P5 ;  /* 0xff8000008d8d7808 */ /* 0x000fe40002800000 */
[----:B------:R-:W-:-:S02]  /*16410*/  FSEL R52, R52, -INF , !P6 ;  /* 0xff80000034347808 */ /* 0x000fc40007000000 */
[-C--:B------:R-:W-:Y:S02]  /*16420*/  ISETP.GE.AND P6, PT, R201, R242.reuse, PT ;  /* 0x000000f2c900720c */ /* 0x080fe40003fc6270 */
[-C--:B------:R-:W-:Y:S02]  /*16430*/  ISETP.GE.AND P5, PT, R40, R245.reuse, PT ;  /* 0x000000f52800720c */ /* 0x080fe40003fa6270 */
[----:B------:R-:W-:Y:S01]  /*16440*/  FSEL R186, R141, -INF , !P1 ;  /* 0xff8000008dba7808 */ /* 0x000fe20004800000 */
[C---:B------:R-:W-:Y:S01]  /*16450*/  VIADD R141, R117.reuse, 0xc8 ;  /* 0x000000c8758d7836 */ /* 0x040fe20000000000 */
[----:B------:R-:W-:Y:S02]  /*16460*/  ISETP.GE.AND P1, PT, R38, R245, PT ;  /* 0x000000f52600720c */ /* 0x000fe40003f26270 */
[----:B------:R-:W-:Y:S01]  /*16470*/  FSEL R252, R106, -INF , !P6 ;  /* 0xff8000006afc7808 */ /* 0x000fe20007000000 */
[----:B------:R-:W-:Y:S01]  /*16480*/  VIADD R106, R117, 0xd9 ;  /* 0x000000d9756a7836 */ /* 0x000fe20000000000 */
        /* <DEDUP_REMOVED lines=8> */
[C---:B------:R-:W-:Y:S02]  /*16510*/  ISETP.GE.AND P5, PT, R31.reuse, R245, PT ;  /* 0x000000f51f00720c */ /* 0x040fe40003fa6270 */
[----:B------:R-:W-:Y:S02]  /*16520*/  FSEL R219, R102, -INF , !P6 ;  /* 0xff80000066db7808 */ /* 0x000fe40007000000 */
        /* <DEDUP_REMOVED lines=9> */
[----:B------:R-:W-:Y:S01]  /*165c0*/  FSEL R168, R126, -INF , !P6 ;  /* 0xff8000007ea87808 */ /* 0x000fe20007000000 */
[----:B------:R-:W-:Y:S01]  /*165d0*/  IMAD R126, R3, 0x100, R60 ;  /* 0x00000100037e7824 */ /* 0x000fe200078e023c */
[----:B------:R-:W-:Y:S02]  /*165e0*/  FSEL R149, R149, -INF , P5 ;  /* 0xff80000095957808 */ /* 0x000fe40002800000 */
[-C--:B------:R-:W-:Y:S01]  /*165f0*/  ISETP.GE.AND P6, PT, R70, R242.reuse, PT ;  /* 0x000000f24600720c */ /* 0x080fe20003fc6270 */
[----:B------:R-:W-:Y:S01]  /*16600*/  VIADD R126, R126, 0x10 ;  /* 0x000000107e7e7836 */ /* 0x000fe20000000000 */
[----:B------:R-:W-:Y:S02]  /*16610*/  ISETP.GE.AND P5, PT, R41, R242, PT ;  /* 0x000000f22900720c */ /* 0x000fe40003fa6270 */
[----:B------:R-:W-:Y:S02]  /*16620*/  FSEL R154, R154, -INF , P1 ;  /* 0xff8000009a9a7808 */ /* 0x000fe40000800000 */
[----:B------:R-:W-:Y:S01]  /*16630*/  FSEL R170, R130, -INF , !P6 ;  /* 0xff80000082aa7808 */ /* 0x000fe20007000000 */
[----:B------:R-:W-:Y:S01]  /*16640*/  VIADD R130, R117, 0xc0 ;  /* 0x000000c075827836 */ /* 0x000fe20000000000 */
        /* <DEDUP_REMOVED lines=22> */
[----:B------:R-:W-:Y:S02]  /*167b0*/  FSEL R196, R146, -INF , !P6 ;  /* 0xff80000092c47808 */ /* 0x000fe40007000000 */
[----:B------:R-:W-:Y:S02]  /*167c0*/  ISETP.GE.AND P6, PT, R39, R242, PT ;  /* 0x000000f22700720c */ /* 0x000fe40003fc6270 */
[----:B------:R-:W-:-:S02]  /*167d0*/  FSEL R163, R163, -INF , P1 ;  /* 0xff800000a3a37808 */ /* 0x000fc40000800000 */
[-C--:B------:R-:W-:Y:S02]  /*167e0*/  ISETP.GE.AND P1, PT, R71, R242.reuse, PT ;  /* 0x000000f24700720c */ /* 0x080fe40003f26270 */
[----:B------:R-:W-:Y:S02]  /*167f0*/  FSEL R169, R169, -INF , P5 ;  /* 0xff800000a9a97808 */ /* 0x000fe40002800000 */
[----:B------:R-:W-:Y:S02]  /*16800*/  FSEL R209, R149, -INF , !P6 ;  /* 0xff80000095d17808 */ /* 0x000fe40007000000 */
        /* <DEDUP_REMOVED lines=16> */
[----:B------:R-:W-:Y:S02]  /*16910*/  ISETP.GE.AND P1, PT, R119, R242, PT ;  /* 0x000000f27700720c */ /* 0x000fe40003f26270 */
[----:B------:R-:W-:Y:S02]  /*16920*/  FSEL R163, R176, -INF , P5 ;  /* 0xff800000b0a37808 */ /* 0x000fe40002800000 */
[-C--:B------:R-:W-:Y:S02]  /*16930*/  ISETP.GE.AND P5, PT, R120, R245.reuse, PT ;  /* 0x000000f57800720c */ /* 0x080fe40003fa6270 */
[----:B------:R-:W-:Y:S02]  /*16940*/  FSEL R163, R163, -INF , !P1 ;  /* 0xff800000a3a37808 */ /* 0x000fe40004800000 */
[----:B------:R-:W-:-:S02]  /*16950*/  ISETP.GE.AND P1, PT, R121, R245, PT ;  /* 0x000000f57900720c */ /* 0x000fc40003f26270 */
[----:B------:R-:W-:Y:S02]  /*16960*/  FSEL R149, R178, -INF , P5 ;  /* 0xff800000b2957808 */ /* 0x000fe40002800000 */
[-C--:B------:R-:W-:Y:S02]  /*16970*/  ISETP.GE.AND P5, PT, R121, R242.reuse, PT ;  /* 0x000000f27900720c */ /* 0x080fe40003fa6270 */
[----:B------:R-:W-:Y:S02]  /*16980*/  FSEL R147, R179, -INF , P1 ;  /* 0xff800000b3937808 */ /* 0x000fe40000800000 */
[----:B------:R-:W-:Y:S02]  /*16990*/  ISETP.GE.AND P1, PT, R122, R245, PT ;  /* 0x000000f57a00720c */ /* 0x000fe40003f26270 */
[----:B------:R-:W-:Y:S02]  /*169a0*/  FSEL R147, R147, -INF , !P5 ;  /* 0xff80000093937808 */ /* 0x000fe40006800000 */
[----:B------:R-:W-:-:S02]  /*169b0*/  ISETP.GE.AND P6, PT, R81, R242, PT ;  /* 0x000000f25100720c */ /* 0x000fc40003fc6270 */
[----:B------:R-:W-:Y:S02]  /*169c0*/  ISETP.GE.AND P5, PT, R128, R245, PT ;  /* 0x000000f58000720c */ /* 0x000fe40003fa6270 */
[----:B------:R-:W-:Y:S02]  /*169d0*/  FSEL R146, R180, -INF , P1 ;  /* 0xff800000b4927808 */ /* 0x000fe40000800000 */
[----:B------:R-:W-:Y:S02]  /*169e0*/  FSEL R174, R174, -INF , !P6 ;  /* 0xff800000aeae7808 */ /* 0x000fe40007000000 */
[-C--:B------:R-:W-:Y:S02]  /*169f0*/  ISETP.GE.AND P1, PT, R128, R242.reuse, PT ;  /* 0x000000f28000720c */ /* 0x080fe40003f26270 */
[----:B------:R-:W-:Y:S02]  /*16a00*/  FSEL R145, R184, -INF , P5 ;  /* 0xff800000b8917808 */ /* 0x000fe40002800000 */
[----:B------:R-:W-:-:S02]  /*16a10*/  ISETP.GE.AND P6, PT, R118, R242, PT ;  /* 0x000000f27600720c */ /* 0x000fc40003fc6270 */
        /* <DEDUP_REMOVED lines=17> */
[----:B------:R-:W-:Y:S01]  /*16b30*/  FSEL R109, R133, -INF , P5 ;  /* 0xff800000856d7808 */ /* 0x000fe20002800000 */
[----:B------:R-:W-:Y:S01]  /*16b40*/  VIADD R133, R117, 0xe0 ;  /* 0x000000e075857836 */ /* 0x000fe20000000000 */
[----:B------:R-:W-:-:S02]  /*16b50*/  FSEL R136, R136, -INF , !P6 ;  /* 0xff80000088887808 */ /* 0x000fc40007000000 */
[-C--:B------:R-:W-:Y:S02]  /*16b60*/  ISETP.GE.AND P6, PT, R141, R242.reuse, PT ;  /* 0x000000f28d00720c */ /* 0x080fe40003fc6270 */
[-C--:B------:R-:W-:Y:S02]  /*16b70*/  ISETP.GE.AND P5, PT, R105, R245.reuse, PT ;  /* 0x000000f56900720c */ /* 0x080fe40003fa6270 */
[----:B------:R-:W-:Y:S02]  /*16b80*/  FSEL R109, R109, -INF , !P1 ;  /* 0xff8000006d6d7808 */ /* 0x000fe40004800000 */
[----:B------:R-:W-:Y:S02]  /*16b90*/  ISETP.GE.AND P1, PT, R108, R245, PT ;  /* 0x000000f56c00720c */ /* 0x000fe40003f26270 */
[----:B------:R-:W-:Y:S02]  /*16ba0*/  FSEL R110, R110, -INF , !P6 ;  /* 0xff8000006e6e7808 */ /* 0x000fe40007000000 */
[----:B------:R-:W-:-:S02]  /*16bb0*/  ISETP.GE.AND P6, PT, R105, R242, PT ;  /* 0x000000f26900720c */ /* 0x000fc40003fc6270 */
[----:B------:R-:W-:Y:S02]  /*16bc0*/  FSEL R80, R80, -INF , P5 ;  /* 0xff80000050507808 */ /* 0x000fe40002800000 */
[----:B------:R-:W-:Y:S02]  /*16bd0*/  FSEL R77, R77, -INF , P1 ;  /* 0xff8000004d4d7808 */ /* 0x000fe40000800000 */
[-C--:B------:R-:W-:Y:S02]  /*16be0*/  ISETP.GE.AND P5, PT, R108, R242.reuse, PT ;  /* 0x000000f26c00720c */ /* 0x080fe40003fa6270 */
[----:B------:R-:W-:Y:S02]  /*16bf0*/  ISETP.GE.AND P1, PT, R107, R245, PT ;  /* 0x000000f56b00720c */ /* 0x000fe40003f26270 */
[----:B------:R-:W-:Y:S01]  /*16c00*/  FSEL R108, R80, -INF , !P6 ;  /* 0xff800000506c7808 */ /* 0x000fe20007000000 */
[----:B------:R-:W-:Y:S01]  /*16c10*/  VIADD R80, R117, 0xe9 ;  /* 0x000000e975507836 */ /* 0x000fe20000000000 */
[----:B------:R-:W-:-:S02]  /*16c20*/  ISETP.GE.AND P6, PT, R107, R242, PT ;  /* 0x000000f26b00720c */ /* 0x000fc40003fc6270 */
[----:B------:R-:W-:Y:S01]  /*16c30*/  FSEL R107, R77, -INF , !P5 ;  /* 0xff8000004d6b7808 */ /* 0x000fe20006800000 */
[----:B------:R-:W-:Y:S01]  /*16c40*/  VIADD R77, R117, 0xe1 ;  /* 0x000000e1754d7836 */ /* 0x000fe20000000000 */
[----:B------:R-:W-:Y:S02]  /*16c50*/  FSEL R57, R57, -INF , P1 ;  /* 0xff80000039397808 */ /* 0x000fe40000800000 */
[C---:B------:R-:W-:Y:S02]  /*16c60*/  ISETP.GE.AND P5, PT, R106.reuse, R245, PT ;  /* 0x000000f56a00720c */ /* 0x040fe40003fa6270 */
[----:B------:R-:W-:Y:S02]  /*16c70*/  ISETP.GE.AND P1, PT, R106, R242, PT ;  /* 0x000000f26a00720c */ /* 0x000fe40003f26270 */
[----:B------:R-:W-:Y:S02]  /*16c80*/  FSEL R106, R57, -INF , !P6 ;  /* 0xff800000396a7808 */ /* 0x000fe40007000000 */
[----:B------:R-:W-:-:S02]  /*16c90*/  FSEL R78, R78, -INF , P5 ;  /* 0xff8000004e4e7808 */ /* 0x000fc40002800000 */
[CC--:B------:R-:W-:Y:S02]  /*16ca0*/  ISETP.GE.AND P6, PT, R133.reuse, R245.reuse, PT ;  /* 0x000000f58500720c */ /* 0x0c0fe40003fc6270 */
[-C--:B------:R-:W-:Y:S02]  /*16cb0*/  ISETP.GE.AND P5, PT, R133, R242.reuse, PT ;  /* 0x000000f28500720c */ /* 0x080fe40003fa6270 */
[----:B------:R-:W-:Y:S01]  /*16cc0*/  FSEL R105, R78, -INF , !P1 ;  /* 0xff8000004e697808 */ /* 0x000fe20004800000 */
[----:B------:R-:W-:Y:S01]  /*16cd0*/  VIADD R78, R117, 0xf9 ;  /* 0x000000f9754e7836 */ /* 0x000fe20000000000 */
[----:B------:R-:W-:Y:S02]  /*16ce0*/  FSEL R24, R24, -INF , P6 ;  /* 0xff80000018187808 */ /* 0x000fe40003000000 */
[----:B------:R-:W-:Y:S02]  /*16cf0*/  ISETP.GE.AND P1, PT, R77, R245, PT ;  /* 0x000000f54d00720c */ /* 0x000fe40003f26270 */
[----:B------:R-:W-:Y:S01]  /*16d00*/  FSEL R104, R24, -INF , !P5 ;  /* 0xff80000018687808 */ /* 0x000fe20006800000 */
[----:B------:R-:W-:Y:S01]  /*16d10*/  VIADD R24, R117, 0xf0 ;  /* 0x000000f075187836 */ /* 0x000fe20000000000 */
[----:B------:R-:W-:-:S02]  /*16d20*/  ISETP.GE.AND P6, PT, R77, R242, PT ;  /* 0x000000f24d00720c */ /* 0x000fc40003fc6270 */
[----:B------:R-:W-:Y:S02]  /*16d30*/  FSEL R28, R28, -INF , P1 ;  /* 0xff8000001c1c7808 */ /* 0x000fe40000800000 */
[-C--:B------:R-:W-:Y:S02]  /*16d40*/  ISETP.GE.AND P5, PT, R99, R245.reuse, PT ;  /* 0x000000f56300720c */ /* 0x080fe40003fa6270 */
[----:B------:R-:W-:Y:S01]  /*16d50*/  FSEL R103, R28, -INF , !P6 ;  /* 0xff8000001c677808 */ /* 0x000fe20007000000 */
[----:B------:R-:W-:Y:S01]  /*16d60*/  VIADD R28, R117, 0xf1 ;  /* 0x000000f1751c7836 */ /* 0x000fe20000000000 */
[----:B------:R-:W-:Y:S02]  /*16d70*/  FSEL R29, R29, -INF , P5 ;  /* 0xff8000001d1d7808 */ /* 0x000fe40002800000 */
[C---:B------:R-:W-:Y:S02]  /*16d80*/  ISETP.GE.AND P6, PT, R80.reuse, R245, PT ;  /* 0x000000f55000720c */ /* 0x040fe40003fc6270 */
[----:B------:R-:W-:-:S02]  /*16d90*/  ISETP.GE.AND P5, PT, R80, R242, PT ;  /* 0x000000f25000720c */ /* 0x000fc40003fa6270 */
[----:B------:R-:W2:Y:S01]  /*16da0*/  LD.E R80, desc[UR4][R164.64+0xdc] ;  /* 0x0000dc04a4507980 */ /* 0x000ea2000c101900 */
[-C--:B------:R-:W-:Y:S02]  /*16db0*/  ISETP.GE.AND P1, PT, R99, R242.reuse, PT ;  /* 0x000000f26300720c */ /* 0x080fe40003f26270 */
[----:B------:R-:W-:Y:S02]  /*16dc0*/  FSEL R36, R36, -INF , P6 ;  /* 0xff80000024247808 */ /* 0x000fe40003000000 */
[----:B------:R-:W-:Y:S02]  /*16dd0*/  FSEL R102, R29, -INF , !P1 ;  /* 0xff8000001d667808 */ /* 0x000fe40004800000 */
[C---:B------:R-:W-:Y:S02]  /*16de0*/  ISETP.GE.AND P1, PT, R24.reuse, R245, PT ;  /* 0x000000f51800720c */ /* 0x040fe40003f26270 */
[----:B------:R-:W-:Y:S01]  /*16df0*/  ISETP.GE.AND P6, PT, R24, R242, PT ;  /* 0x000000f21800720c */ /* 0x000fe20003fc6270 */
[C---:B------:R-:W-:Y:S01]  /*16e00*/  VIADD R24, R117.reuse, 0xf8 ;  /* 0x000000f875187836 */ /* 0x040fe20000000000 */
[----:B------:R-:W-:Y:S01]  /*16e10*/  FSEL R101, R36, -INF , !P5 ;  /* 0xff80000024657808 */ /* 0x000fe20006800000 */
[----:B------:R-:W-:Y:S01]  /*16e20*/  VIADD R117, R117, 0x8 ;  /* 0x0000000875757836 */ /* 0x000fe20000000000 */
[----:B------:R-:W-:-:S02]  /*16e30*/  FSEL R37, R37, -INF , P1 ;  /* 0xff80000025257808 */ /* 0x000fc40000800000 */
[CC--:B------:R-:W-:Y:S02]  /*16e40*/  ISETP.GE.AND P5, PT, R28.reuse, R245.reuse, PT ;  /* 0x000000f51c00720c */ /* 0x0c0fe40003fa6270 */
[----:B------:R-:W-:Y:S02]  /*16e50*/  FSEL R100, R37, -INF , !P6 ;  /* 0xff80000025647808 */ /* 0x000fe40007000000 */
[----:B------:R-:W-:Y:S02]  /*16e60*/  ISETP.GE.AND P1, PT, R28, R242, PT ;  /* 0x000000f21c00720c */ /* 0x000fe40003f26270 */
[----:B------:R-:W-:Y:S02]  /*16e70*/  FSEL R99, R204, -INF , P5 ;  /* 0xff800000cc637808 */ /* 0x000fe40002800000 */
[----:B------:R-:W-:Y:S02]  /*16e80*/  ISETP.GE.AND P6, PT, R24, R245, PT ;  /* 0x000000f51800720c */ /* 0x000fe40003fc6270 */
[----:B------:R-:W-:-:S02]  /*16e90*/  FSEL R99, R99, -INF , !P1 ;  /* 0xff80000063637808 */ /* 0x000fc40004800000 */
[----:B------:R-:W-:Y:S02]  /*16ea0*/  FSEL R206, R206, -INF , P6 ;  /* 0xff800000cece7808 */ /* 0x000fe40003000000 */
[----:B------:R-:W-:Y:S02]  /*16eb0*/  ISETP.GE.AND P5, PT, R78, R245, PT ;  /* 0x000000f54e00720c */ /* 0x000fe40003fa6270 */
[C---:B------:R-:W-:Y:S02]  /*16ec0*/  ISETP.GE.AND P1, PT, R117.reuse, R244, PT ;  /* 0x000000f47500720c */ /* 0x040fe40003f26270 */
[----:B------:R-:W-:Y:S01]  /*16ed0*/  ISETP.GE.AND P6, PT, R117, R243, PT ;  /* 0x000000f37500720c */ /* 0x000fe20003fc6270 */
[----:B------:R-:W-:Y:S01]  /*16ee0*/  IMAD R117, R3, 0x100, R60 ;  /* 0x0000010003757824 */ /* 0x000fe200078e023c */
[----:B------:R-:W-:Y:S02]  /*16ef0*/  FSEL R220, R220, -INF , P5 ;  /* 0xff800000dcdc7808 */ /* 0x000fe40002800000 */
[----:B------:R-:W-:Y:S01]  /*16f00*/  ISETP.GE.AND P5, PT, R24, R242, PT ;  /* 0x000000f21800720c */ /* 0x000fe20003fa6270 */
[----:B------:R-:W-:Y:S01]  /*16f10*/  VIADD R117, R117, 0x9 ;  /* 0x0000000975757836 */ /* 0x000fe20000000000 */
[----:B------:R-:W-:-:S02]  /*16f20*/  FSEL R57, R98, -INF , P0 ;  /* 0xff80000062397808 */ /* 0x000fc40000000000 */
[----:B------:R-:W-:Y:S02]  /*16f30*/  FSEL R98, R206, -INF , !P5 ;  /* 0xff800000ce627808 */ /* 0x000fe40006800000 */
[C---:B------:R-:W-:Y:S02]  /*16f40*/  ISETP.GE.AND P0, PT, R117.reuse, R244, PT ;  /* 0x000000f47500720c */ /* 0x040fe40003f06270 */
[----:B------:R-:W-:Y:S01]  /*16f50*/  ISETP.GE.AND P5, PT, R117, R243, PT ;  /* 0x000000f37500720c */ /* 0x000fe20003fa6270 */
[----:B------:R-:W-:Y:S01]  /*16f60*/  IMAD R117, R3, 0x100, R60 ;  /* 0x0000010003757824 */ /* 0x000fe200078e023c */
[----:B------:R-:W-:Y:S02]  /*16f70*/  FSEL R57, R57, -INF , !P3 ;  /* 0xff80000039397808 */ /* 0x000fe40005800000 */
[----:B------:R-:W-:Y:S01]  /*16f80*/  ISETP.GE.AND P3, PT, R78, R242, PT ;  /* 0x000000f24e00720c */ /* 0x000fe20003f66270 */
[----:B------:R-:W-:Y:S01]  /*16f90*/  VIADD R117, R117, 0x11 ;  /* 0x0000001175757836 */ /* 0x000fe20000000000 */
[----:B------:R-:W-:-:S02]  /*16fa0*/  FSEL R29, R97, -INF , P2 ;  /* 0xff800000611d7808 */ /* 0x000fc40001000000 */
[----:B------:R-:W-:Y:S02]  /*16fb0*/  FSEL R97, R220, -INF , !P3 ;  /* 0xff800000dc617808 */ /* 0x000fe40005800000 */
[----:B------:R-:W-:Y:S02]  /*16fc0*/  FSEL R28, R115, -INF , P1 ;  /* 0xff800000731c7808 */ /* 0x000fe40000800000 */
[CC--:B------:R-:W-:Y:S02]  /*16fd0*/  ISETP.GE.AND P3, PT, R126.reuse, R244.reuse, PT ;  /* 0x000000f47e00720c */ /* 0x0c0fe40003f66270 */
[----:B------:R-:W-:Y:S02]  /*16fe0*/  ISETP.GE.AND P1, PT, R117, R244, PT ;  /* 0x000000f47500720c */ /* 0x000fe40003f26270 */
[----:B------:R-:W-:Y:S02]  /*16ff0*/  ISETP.GE.AND P2, PT, R126, R243, PT ;  /* 0x000000f37e00720c */ /* 0x000fe40003f46270 */
[----:B------:R-:W-:-:S02]  /*17000*/  FSEL R37, R113, -INF , P3 ;  /* 0xff80000071257808 */ /* 0x000fc40001800000 */
[----:B------:R-:W-:Y:S02]  /*17010*/  FSEL R36, R112, -INF , P1 ;  /* 0xff80000070247808 */ /* 0x000fe40000800000 */
[-C--:B------:R-:W-:Y:S02]  /*17020*/  ISETP.GE.AND P1, PT, R218, R244.reuse, PT ;  /* 0x000000f4da00720c */ /* 0x080fe40003f26270 */
[----:B------:R-:W-:Y:S02]  /*17030*/  FSEL R114, R114, -INF , P0 ;  /* 0xff80000072727808 */ /* 0x000fe40000000000 */
[----:B------:R-:W-:Y:S02]  /*17040*/  ISETP.GE.AND P0, PT, R48, R244, PT ;  /* 0x000000f43000720c */ /* 0x000fe40003f06270 */
[----:B------:R-:W-:Y:S02]  /*17050*/  FSEL R37, R37, -INF , !P2 ;  /* 0xff80000025257808 */ /* 0x000fe40005000000 */
[----:B------:R-:W-:-:S02]  /*17060*/  ISETP.GE.AND P2, PT, R218, R243, PT ;  /* 0x000000f3da00720c */ /* 0x000fc40003f46270 */
[----:B------:R-:W-:Y:S02]  /*17070*/  FSEL R95, R95, -INF , P1 ;  /* 0xff8000005f5f7808 */ /* 0x000fe40000800000 */
[----:B------:R-:W-:Y:S02]  /*17080*/  FSEL R29, R29, -INF , !P4 ;  /* 0xff8000001d1d7808 */ /* 0x000fe40006000000 */
[----:B------:R-:W-:Y:S02]  /*17090*/  ISETP.GE.AND P4, PT, R117, R243, PT ;  /* 0x000000f37500720c */ /* 0x000fe40003f86270 */
[----:B------:R-:W-:Y:S02]  /*170a0*/  FSEL R111, R111, -INF , P0 ;  /* 0xff8000006f6f7808 */ /* 0x000fe40000000000 */
[----:B------:R-:W-:Y:S02]  /*170b0*/  ISETP.GE.AND P0, PT, R55, R244, PT ;  /* 0x000000f43700720c */ /* 0x000fe40003f06270 */
[----:B------:R-:W-:-:S02]  /*170c0*/  FSEL R117, R95, -INF , !P2 ;  /* 0xff8000005f757808 */ /* 0x000fc40005000000 */
[-C--:B------:R-:W-:Y:S02]  /*170d0*/  ISETP.GE.AND P1, PT, R202, R244.reuse, PT ;  /* 0x000000f4ca00720c */ /* 0x080fe40003f26270 */
[-C--:B------:R-:W-:Y:S02]  /*170e0*/  ISETP.GE.AND P2, PT, R201, R244.reuse, PT ;  /* 0x000000f4c900720c */ /* 0x080fe40003f46270 */
[----:B------:R-:W-:Y:S02]  /*170f0*/  FSEL R94, R94, -INF , P0 ;  /* 0xff8000005e5e7808 */ /* 0x000fe40000000000 */
[----:B------:R-:W-:Y:S02]  /*17100*/  ISETP.GE.AND P3, PT, R251, R244, PT ;  /* 0x000000f4fb00720c */ /* 0x000fe40003f66270 */
        /* <DEDUP_REMOVED lines=9> */
[----:B------:R-:W-:Y:S02]  /*171a0*/  FSEL R24, R96, -INF , P3 ;  /* 0xff80000060187808 */ /* 0x000fe40001800000 */
[----:B------:R-:W-:Y:S02]  /*171b0*/  FSEL R139, R91, -INF , !P0 ;  /* 0xff8000005b8b7808 */ /* 0x000fe40004000000 */
[----:B------:R-:W-:Y:S02]  /*171c0*/  ISETP.GE.AND P5, PT, R251, R243, PT ;  /* 0x000000f3fb00720c */ /* 0x000fe40003fa6270 */
[----:B------:R-:W-:Y:S02]  /*171d0*/  ISETP.GE.AND P3, PT, R203, R244, PT ;  /* 0x000000f4cb00720c */ /* 0x000fe40003f66270 */
[----:B------:R-:W-:-:S02]  /*171e0*/  FSEL R126, R94, -INF , !P4 ;  /* 0xff8000005e7e7808 */ /* 0x000fc40006000000 */
[-C--:B------:R-:W-:Y:S02]  /*171f0*/  ISETP.GE.AND P2, PT, R198, R244.reuse, PT ;  /* 0x000000f4c600720c */ /* 0x080fe40003f46270 */
[-C--:B------:R-:W-:Y:S02]  /*17200*/  ISETP.GE.AND P0, PT, R192, R244.reuse, PT ;  /* 0x000000f4c000720c */ /* 0x080fe40003f06270 */
[----:B------:R-:W-:Y:S02]  /*17210*/  FSEL R89, R89, -INF , P1 ;  /* 0xff80000059597808 */ /* 0x000fe40000800000 */
[-C--:B------:R-:W-:Y:S02]  /*17220*/  ISETP.GE.AND P4, PT, R200, R244.reuse, PT ;  /* 0x000000f4c800720c */ /* 0x080fe40003f86270 */
[----:B------:R-:W-:Y:S02]  /*17230*/  ISETP.GE.AND P1, PT, R125, R244, PT ;  /* 0x000000f47d00720c */ /* 0x000fe40003f26270 */
[----:B------:R-:W-:-:S02]  /*17240*/  FSEL R24, R24, -INF , !P5 ;  /* 0xff80000018187808 */ /* 0x000fc40006800000 */
[----:B------:R-:W-:Y:S02]  /*17250*/  FSEL R93, R93, -INF , P3 ;  /* 0xff8000005d5d7808 */ /* 0x000fe40001800000 */
[----:B------:R-:W-:Y:S02]  /*17260*/  FSEL R88, R88, -INF , P2 ;  /* 0xff80000058587808 */ /* 0x000fe40001000000 */
[----:B------:R-:W-:Y:S02]  /*17270*/  FSEL R75, R75, -INF , P0 ;  /* 0xff8000004b4b7808 */ /* 0x000fe40000000000 */
[-C--:B------:R-:W-:Y:S02]  /*17280*/  ISETP.GE.AND P5, PT, R202, R243.reuse, PT ;  /* 0x000000f3ca00720c */ /* 0x080fe40003fa6270 */
[----:B------:R-:W-:Y:S02]  /*17290*/  ISETP.GE.AND P3, PT, R200, R243, PT ;  /* 0x000000f3c800720c */ /* 0x000fe40003f66270 */
[----:B------:R-:W-:-:S02]  /*172a0*/  FSEL R90, R90, -INF , P4 ;  /* 0xff8000005a5a7808 */ /* 0x000fc40002000000 */
[-C--:B------:R-:W-:Y:S02]  /*172b0*/  ISETP.GE.AND P2, PT, R124, R244.reuse, PT ;  /* 0x000000f47c00720c */ /* 0x080fe40003f46270 */
[-C--:B------:R-:W-:Y:S02]  /*172c0*/  ISETP.GE.AND P0, PT, R123, R244.reuse, PT ;  /* 0x000000f47b00720c */ /* 0x080fe40003f06270 */
[----:B------:R-:W-:Y:S02]  /*172d0*/  FSEL R74, R74, -INF , P1 ;  /* 0xff8000004a4a7808 */ /* 0x000fe40000800000 */
[----:B------:R-:W-:Y:S02]  /*172e0*/  ISETP.GE.AND P1, PT, R82, R244, PT ;  /* 0x000000f45200720c */ /* 0x000fe40003f26270 */
[----:B------:R-:W-:Y:S02]  /*172f0*/  FSEL R114, R92, -INF , !P5 ;  /* 0xff8000005c727808 */ /* 0x000fe40006800000 */
[----:B------:R-:W-:-:S02]  /*17300*/  FSEL R144, R90, -INF , !P3 ;  /* 0xff8000005a907808 */ /* 0x000fc40005800000 */
[----:B------:R-:W-:Y:S02]  /*17310*/  FSEL R73, R73, -INF , P2 ;  /* 0xff80000049497808 */ /* 0x000fe40001000000 */
[----:B------:R-:W-:Y:S02]  /*17320*/  FSEL R51, R51, -INF , P0 ;  /* 0xff80000033337808 */ /* 0x000fe40000000000 */
[-C--:B------:R-:W-:Y:S02]  /*17330*/  ISETP.GE.AND P5, PT, R198, R243.reuse, PT ;  /* 0x000000f3c600720c */ /* 0x080fe40003fa6270 */
[----:B------:R-:W-:Y:S02]  /*17340*/  ISETP.GE.AND P3, PT, R125, R243, PT ;  /* 0x000000f37d00720c */ /* 0x000fe40003f66270 */
[-C--:B------:R-:W-:Y:S02]  /*17350*/  ISETP.GE.AND P2, PT, R79, R244.reuse, PT ;  /* 0x000000f44f00720c */ /* 0x080fe40003f46270 */
[----:B------:R-:W-:-:S02]  /*17360*/  ISETP.GE.AND P0, PT, R70, R244, PT ;  /* 0x000000f44600720c */ /* 0x000fc40003f06270 */
[----:B------:R-:W-:Y:S02]  /*17370*/  FSEL R2, R2, -INF , P1 ;  /* 0xff80000002027808 */ /* 0x000fe40000800000 */
[----:B------:R-:W-:Y:S02]  /*17380*/  ISETP.GE.AND P1, PT, R68, R244, PT ;  /* 0x000000f44400720c */ /* 0x000fe40003f26270 */
[----:B------:R-:W-:Y:S02]  /*17390*/  FSEL R251, R88, -INF , !P5 ;  /* 0xff80000058fb7808 */ /* 0x000fe40006800000 */
[----:B------:R-:W-:Y:S02]  /*173a0*/  FSEL R220, R74, -INF , !P3 ;  /* 0xff8000004adc7808 */ /* 0x000fe40005800000 */
[----:B------:R-:W-:Y:S02]  /*173b0*/  FSEL R0, R0, -INF , P2 ;  /* 0xff80000000007808 */ /* 0x000fe40001000000 */
[----:B------:R-:W-:-:S02]  /*173c0*/  FSEL R127, R127, -INF , P0 ;  /* 0xff8000007f7f7808 */ /* 0x000fc40000000000 */
[-C--:B------:R-:W-:Y:S02]  /*173d0*/  ISETP.GE.AND P5, PT, R123, R243.reuse, PT ;  /* 0x000000f37b00720c */ /* 0x080fe40003fa6270 */
[----:B------:R-:W-:Y:S02]  /*173e0*/  ISETP.GE.AND P3, PT, R79, R243, PT ;  /* 0x000000f34f00720c */ /* 0x000fe40003f66270 */
[-C--:B------:R-:W-:Y:S02]  /*173f0*/  ISETP.GE.AND P2, PT, R66, R244.reuse, PT ;  /* 0x000000f44200720c */ /* 0x080fe40003f46270 */
[-C--:B------:R-:W-:Y:S02]  /*17400*/  ISETP.GE.AND P0, PT, R64, R244.reuse, PT ;  /* 0x000000f44000720c */ /* 0x080fe40003f06270 */
[----:B------:R-:W-:Y:S02]  /*17410*/  FSEL R129, R129, -INF , P1 ;  /* 0xff80000081817808 */ /* 0x000fe40000800000 */
[----:B------:R-:W-:-:S02]  /*17420*/  ISETP.GE.AND P1, PT, R58, R244, PT ;  /* 0x000000f43a00720c */ /* 0x000fc40003f26270 */
[----:B------:R-:W-:Y:S02]  /*17430*/  FSEL R55, R111, -INF , !P6 ;  /* 0xff8000006f377808 */ /* 0x000fe40007000000 */
[-C--:B------:R-:W-:Y:S02]  /*17440*/  ISETP.GE.AND P6, PT, R203, R243.reuse, PT ;  /* 0x000000f3cb00720c */ /* 0x080fe40003fc6270 */
[----:B------:R-:W-:Y:S02]  /*17450*/  ISETP.GE.AND P4, PT, R192, R243, PT ;  /* 0x000000f3c000720c */ /* 0x000fe40003f86270 */
[----:B------:R-:W-:Y:S02]  /*17460*/  FSEL R218, R51, -INF , !P5 ;  /* 0xff80000033da7808 */ /* 0x000fe40006800000 */
[----:B------:R-:W-:Y:S02]  /*17470*/  FSEL R175, R0, -INF , !P3 ;  /* 0xff80000000af7808 */ /* 0x000fe40005800000 */
[----:B------:R-:W-:-:S02]  /*17480*/  FSEL R131, R131, -INF , P2 ;  /* 0xff80000083837808 */ /* 0x000fc40001000000 */
[----:B------:R-:W-:Y:S02]  /*17490*/  FSEL R134, R134, -INF , P0 ;  /* 0xff80000086867808 */ /* 0x000fe40000000000 */
[----:B------:R-:W-:Y:S02]  /*174a0*/  ISETP.GE.AND P5, PT, R68, R243, PT ;  /* 0x000000f34400720c */ /* 0x000fe40003fa6270 */
[-C--:B------:R-:W-:Y:S02]  /*174b0*/  ISETP.GE.AND P2, PT, R42, R244.reuse, PT ;  /* 0x000000f42a00720c */ /* 0x080fe40003f46270 */
[----:B------:R-:W-:Y:S02]  /*174c0*/  ISETP.GE.AND P0, PT, R40, R244, PT ;  /* 0x000000f42800720c */ /* 0x000fe40003f06270 */
[----:B------:R-:W-:Y:S02]  /*174d0*/  FSEL R137, R137, -INF , P1 ;  /* 0xff80000089897808 */ /* 0x000fe40000800000 */
[----:B------:R-:W-:-:S02]  /*174e0*/  FMNMX3.FTZ R0, R25, R22, R23, !PT ;  /* 0x0000001619007276 */ /* 0x000fc40007810017 */
[----:B------:R-:W-:Y:S02]  /*174f0*/  ISETP.GE.AND P1, PT, R38, R244, PT ;  /* 0x000000f42600720c */ /* 0x000fe40003f26270 */
[----:B------:R-:W-:Y:S02]  /*17500*/  FSEL R115, R93, -INF , !P6 ;  /* 0xff8000005d737808 */ /* 0x000fe40007000000 */
[----:B------:R-:W-:Y:S02]  /*17510*/  FSEL R156, R75, -INF , !P4 ;  /* 0xff8000004b9c7808 */ /* 0x000fe40006000000 */
[-C--:B------:R-:W-:Y:S02]  /*17520*/  ISETP.GE.AND P6, PT, R199, R243.reuse, PT ;  /* 0x000000f3c700720c */ /* 0x080fe40003fc6270 */
[-C--:B------:R-:W-:Y:S02]  /*17530*/  ISETP.GE.AND P4, PT, R82, R243.reuse, PT ;  /* 0x000000f35200720c */ /* 0x080fe40003f86270 */
[----:B------:R-:W-:-:S02]  /*17540*/  ISETP.GE.AND P3, PT, R64, R243, PT ;  /* 0x000000f34000720c */ /* 0x000fc40003f66270 */
[----:B------:R-:W-:Y:S02]  /*17550*/  FSEL R178, R129, -INF , !P5 ;  /* 0xff80000081b27808 */ /* 0x000fe40006800000 */
[----:B------:R-:W-:Y:S02]  /*17560*/  FSEL R138, R138, -INF , P2 ;  /* 0xff8000008a8a7808 */ /* 0x000fe40001000000 */
[----:B------:R-:W-:Y:S02]  /*17570*/  FSEL R140, R140, -INF , P0 ;  /* 0xff8000008c8c7808 */ /* 0x000fe40000000000 */
[----:B------:R-:W-:Y:S02]  /*17580*/  FMNMX3.FTZ R0, R0, R20, R21, !PT ;  /* 0x0000001400007276 */ /* 0x000fe40007810015 */
[----:B------:R-:W-:Y:S02]  /*17590*/  ISETP.GE.AND P5, PT, R42, R243, PT ;  /* 0x000000f32a00720c */ /* 0x000fe40003fa6270 */
[----:B------:R-:W-:-:S02]  /*175a0*/  ISETP.GE.AND P2, PT, R30, R244, PT ;  /* 0x000000f41e00720c */ /* 0x000fc40003f46270 */
[-C--:B------:R-:W-:Y:S02]  /*175b0*/  ISETP.GE.AND P0, PT, R31, R244.reuse, PT ;  /* 0x000000f41f00720c */ /* 0x080fe40003f06270 */
[----:B------:R-:W-:Y:S02]  /*175c0*/  FSEL R142, R142, -INF , P1 ;  /* 0xff8000008e8e7808 */ /* 0x000fe40000800000 */
[----:B------:R-:W-:Y:S02]  /*175d0*/  ISETP.GE.AND P1, PT, R39, R244, PT ;  /* 0x000000f42700720c */ /* 0x000fe40003f26270 */
[----:B------:R-:W-:Y:S02]  /*175e0*/  FSEL R154, R89, -INF , !P6 ;  /* 0xff800000599a7808 */ /* 0x000fe40007000000 */
[----:B------:R-:W-:Y:S02]  /*175f0*/  FSEL R173, R2, -INF , !P4 ;  /* 0xff80000002ad7808 */ /* 0x000fe40006000000 */
[----:B------:R-:W-:-:S02]  /*17600*/  ISETP.GE.AND P6, PT, R124, R243, PT ;  /* 0x000000f37c00720c */ /* 0x000fc40003fc6270 */
[----:B------:R-:W-:Y:S02]  /*17610*/  ISETP.GE.AND P4, PT, R66, R243, PT ;  /* 0x000000f34200720c */ /* 0x000fe40003f86270 */
[----:B------:R-:W-:Y:S02]  /*17620*/  FSEL R188, R134, -INF , !P3 ;  /* 0xff80000086bc7808 */ /* 0x000fe40005800000 */
[----:B------:R-:W-:Y:S02]  /*17630*/  FMNMX3.FTZ R0, R0, R13, R12, !PT ;  /* 0x0000000d00007276 */ /* 0x000fe4000781000c */
[----:B------:R-:W-:Y:S02]  /*17640*/  ISETP.GE.AND P3, PT, R38, R243, PT ;  /* 0x000000f32600720c */ /* 0x000fe40003f66270 */
[----:B------:R-:W-:Y:S02]  /*17650*/  FSEL R192, R138, -INF , !P5 ;  /* 0xff8000008ac07808 */ /* 0x000fe40006800000 */
[----:B------:R-:W-:-:S02]  /*17660*/  FSEL R143, R143, -INF , P2 ;  /* 0xff8000008f8f7808 */ /* 0x000fc40001000000 */
[----:B------:R-:W-:Y:S02]  /*17670*/  FSEL R148, R148, -INF , P0 ;  /* 0xff80000094947808 */ /* 0x000fe40000000000 */
[----:B------:R-:W-:Y:S02]  /*17680*/  ISETP.GE.AND P5, PT, R31, R243, PT ;  /* 0x000000f31f00720c */ /* 0x000fe40003fa6270 */
[-C--:B------:R-:W-:Y:S02]  /*17690*/  ISETP.GE.AND P2, PT, R41, R244.reuse, PT ;  /* 0x000000f42900720c */ /* 0x080fe40003f46270 */
[-C--:B------:R-:W-:Y:S02]  /*176a0*/  ISETP.GE.AND P0, PT, R43, R244.reuse, PT ;  /* 0x000000f42b00720c */ /* 0x080fe40003f06270 */
[----:B------:R-:W-:Y:S02]  /*176b0*/  FSEL R150, R150, -INF , P1 ;  /* 0xff80000096967808 */ /* 0x000fe40000800000 */
[----:B------:R-:W-:-:S02]  /*176c0*/  ISETP.GE.AND P1, PT, R59, R244, PT ;  /* 0x000000f43b00720c */ /* 0x000fc40003f26270 */
[----:B------:R-:W-:Y:S02]  /*176d0*/  FSEL R158, R73, -INF , !P6 ;  /* 0xff800000499e7808 */ /* 0x000fe40007000000 */
[----:B------:R-:W-:Y:S02]  /*176e0*/  FSEL R187, R131, -INF , !P4 ;  /* 0xff80000083bb7808 */ /* 0x000fe40006000000 */
[----:B------:R-:W-:Y:S02]  /*176f0*/  FMNMX3.FTZ R0, R0, R16, R54, !PT ;  /* 0x0000001000007276 */ /* 0x000fe40007810036 */
[-C--:B------:R-:W-:Y:S02]  /*17700*/  ISETP.GE.AND P6, PT, R70, R243.reuse, PT ;  /* 0x000000f34600720c */ /* 0x080fe40003fc6270 */
[----:B------:R-:W-:Y:S02]  /*17710*/  ISETP.GE.AND P4, PT, R40, R243, PT ;  /* 0x000000f32800720c */ /* 0x000fe40003f86270 */
[----:B------:R-:W-:-:S02]  /*17720*/  FSEL R202, R142, -INF , !P3 ;  /* 0xff8000008eca7808 */ /* 0x000fc40005800000 */
[-C--:B------:R-:W-:Y:S02]  /*17730*/  ISETP.GE.AND P3, PT, R41, R243.reuse, PT ;  /* 0x000000f32900720c */ /* 0x080fe40003f66270 */
[----:B------:R-:W-:Y:S02]  /*17740*/  FSEL R206, R148, -INF , !P5 ;  /* 0xff80000094ce7808 */ /* 0x000fe40006800000 */
[----:B------:R-:W-:Y:S02]  /*17750*/  FSEL R151, R151, -INF , P2 ;  /* 0xff80000097977808 */ /* 0x000fe40001000000 */
[----:B------:R-:W-:Y:S02]  /*17760*/  FSEL R152, R152, -INF , P0 ;  /* 0xff80000098987808 */ /* 0x000fe40000000000 */
[----:B------:R-:W-:Y:S02]  /*17770*/  ISETP.GE.AND P5, PT, R59, R243, PT ;  /* 0x000000f33b00720c */ /* 0x000fe40003fa6270 */
[----:B------:R-:W-:-:S02]  /*17780*/  ISETP.GE.AND P0, PT, R67, R244, PT ;  /* 0x000000f44300720c */ /* 0x000fc40003f06270 */
[----:B------:R-:W-:Y:S02]  /*17790*/  FSEL R153, R153, -INF , P1 ;  /* 0xff80000099997808 */ /* 0x000fe40000800000 */
[----:B------:R-:W-:Y:S02]  /*177a0*/  FMNMX3.FTZ R0, R0, R53, R52, !PT ;  /* 0x0000003500007276 */ /* 0x000fe40007810034 */
[----:B------:R-:W-:Y:S02]  /*177b0*/  FSEL R176, R127, -INF , !P6 ;  /* 0xff8000007fb07808 */ /* 0x000fe40007000000 */
[----:B------:R-:W-:Y:S02]  /*177c0*/  FSEL R199, R140, -INF , !P4 ;  /* 0xff8000008cc77808 */ /* 0x000fe40006000000 */
[-C--:B------:R-:W-:Y:S02]  /*177d0*/  ISETP.GE.AND P6, PT, R58, R243.reuse, PT ;  /* 0x000000f33a00720c */ /* 0x080fe40003fc6270 */
[----:B------:R-:W-:-:S02]  /*177e0*/  ISETP.GE.AND P4, PT, R39, R243, PT ;  /* 0x000000f32700720c */ /* 0x000fc40003f86270 */
[----:B------:R-:W-:Y:S02]  /*177f0*/  FSEL R201, R151, -INF , !P3 ;  /* 0xff80000097c97808 */ /* 0x000fe40005800000 */
[-C--:B------:R-:W-:Y:S02]  /*17800*/  ISETP.GE.AND P2, PT, R65, R244.reuse, PT ;  /* 0x000000f44100720c */ /* 0x080fe40003f46270 */
[----:B------:R-:W-:Y:S02]  /*17810*/  ISETP.GE.AND P3, PT, R67, R243, PT ;  /* 0x000000f34300720c */ /* 0x000fe40003f66270 */
[----:B------:R-:W-:Y:S02]  /*17820*/  FSEL R198, R153, -INF , !P5 ;  /* 0xff80000099c67808 */ /* 0x000fe40006800000 */
        /* <DEDUP_REMOVED lines=14> */
[----:B------:R-:W-:Y:S02]  /*17910*/  FSEL R162, R177, -INF , P0 ;  /* 0xff800000b1a27808 */ /* 0x000fe40000000000 */
[----:B------:R-:W-:Y:S02]  /*17920*/  FMNMX3.FTZ R0, R0, R250, R249, !PT ;  /* 0x000000fa00007276 */ /* 0x000fe400078100f9 */
[----:B------:R-:W-:Y:S02]  /*17930*/  ISETP.GE.AND P0, PT, R119, R244, PT ;  /* 0x000000f47700720c */ /* 0x000fe40003f06270 */
[----:B------:R-:W-:Y:S01]  /*17940*/  FMNMX3.FTZ R2, R57, R29, R28, !PT ;  /* 0x0000001d39027276 */ /* 0x000fe2000781001c */
[----:B------:R-:W-:Y:S01]  /*17950*/  IMAD.MOV.U32 R148, RZ, RZ, R154 ;  /* 0x000000ffff947224 */ /* 0x000fe200078e009a */
[----:B------:R-:W-:Y:S02]  /*17960*/  FSEL R204, R143, -INF , !P6 ;  /* 0xff8000008fcc7808 */ /* 0x000fe40007000000 */
[----:B------:R-:W-:-:S02]  /*17970*/  FSEL R184, R155, -INF , !P4 ;  /* 0xff8000009bb87808 */ /* 0x000fc40006000000 */
[----:B------:R-:W-:Y:S02]  /*17980*/  FSEL R159, R159, -INF , P1 ;  /* 0xff8000009f9f7808 */ /* 0x000fe40000800000 */
[-C--:B------:R-:W-:Y:S02]  /*17990*/  ISETP.GE.AND P6, PT, R43, R243.reuse, PT ;  /* 0x000000f32b00720c */ /* 0x080fe40003fc6270 */
[-C--:B------:R-:W-:Y:S02]  /*179a0*/  ISETP.GE.AND P4, PT, R81, R243.reuse, PT ;  /* 0x000000f35100720c */ /* 0x080fe40003f86270 */
[----:B------:R-:W-:Y:S02]  /*179b0*/  ISETP.GE.AND P1, PT, R83, R243, PT ;  /* 0x000000f35300720c */ /* 0x000fe40003f26270 */
[----:B------:R-:W-:Y:S02]  /*179c0*/  FSEL R177, R160, -INF , !P2 ;  /* 0xff800000a0b17808 */ /* 0x000fe40005000000 */
[----:B------:R-:W-:-:S02]  /*179d0*/  FSEL R161, R210, -INF , P3 ;  /* 0xff800000d2a17808 */ /* 0x000fc40001800000 */
[----:B------:R-:W-:Y:S02]  /*179e0*/  FMNMX3.FTZ R0, R0, R247, R219, !PT ;  /* 0x000000f700007276 */ /* 0x000fe400078100db */
[----:B------:R-:W-:Y:S02]  /*179f0*/  ISETP.GE.AND P2, PT, R119, R243, PT ;  /* 0x000000f37700720c */ /* 0x000fe40003f46270 */
[----:B------:R-:W-:Y:S02]  /*17a00*/  FSEL R154, R215, -INF , P0 ;  /* 0xff800000d79a7808 */ /* 0x000fe40000000000 */
[----:B------:R-:W-:Y:S02]  /*17a10*/  FMNMX3.FTZ R2, R2, R48, R37, !PT ;  /* 0x0000003002027276 */ /* 0x000fe40007810025 */
[----:B------:R-:W-:Y:S02]  /*17a20*/  FSEL R200, R152, -INF , !P6 ;  /* 0xff80000098c87808 */ /* 0x000fe40007000000 */
[----:B------:R-:W-:-:S02]  /*17a30*/  FSEL R162, R162, -INF , !P4 ;  /* 0xff800000a2a27808 */ /* 0x000fc40006000000 */
[----:B------:R-:W-:Y:S02]  /*17a40*/  FSEL R161, R161, -INF , !P1 ;  /* 0xff800000a1a17808 */ /* 0x000fe40004800000 */
[----:B------:R-:W-:Y:S01]  /*17a50*/  FMNMX3.FTZ R0, R0, R214, R212, !PT ;  /* 0x000000d600007276 */ /* 0x000fe200078100d4 */
[----:B------:R-:W-:Y:S01]  /*17a60*/  IMAD R113, R3, 0x100, R60 ;  /* 0x0000010003717824 */ /* 0x000fe200078e023c */
[----:B------:R-:W-:Y:S02]  /*17a70*/  ISETP.GE.AND P6, PT, R69, R243, PT ;  /* 0x000000f34500720c */ /* 0x000fe40003fc6270 */
[-C--:B------:R-:W-:Y:S02]  /*17a80*/  ISETP.GE.AND P4, PT, R120, R244.reuse, PT ;  /* 0x000000f47800720c */ /* 0x080fe40003f86270 */
[----:B------:R-:W-:Y:S02]  /*17a90*/  ISETP.GE.AND P1, PT, R121, R244, PT ;  /* 0x000000f47900720c */ /* 0x000fe40003f26270 */
[----:B------:R-:W-:-:S02]  /*17aa0*/  FSEL R154, R154, -INF , !P2 ;  /* 0xff8000009a9a7808 */ /* 0x000fc40005000000 */
[----:B------:R-:W-:Y:S02]  /*17ab0*/  FMNMX3.FTZ R2, R2, R36, R55, !PT ;  /* 0x0000002402027276 */ /* 0x000fe40007810037 */
[----:B------:R-:W-:Y:S01]  /*17ac0*/  ISETP.GE.AND P2, PT, R128, R244, PT ;  /* 0x000000f48000720c */ /* 0x000fe20003f46270 */
[----:B------:R-:W-:Y:S01]  /*17ad0*/  IMAD.MOV.U32 R143, RZ, RZ, R144 ;  /* 0x000000ffff8f7224 */ /* 0x000fe200078e0090 */
[----:B------:R-:W-:Y:S01]  /*17ae0*/  FMNMX3.FTZ R0, R0, R211, R168, !PT ;  /* 0x000000d300007276 */ /* 0x000fe200078100a8 */
[----:B------:R-:W-:Y:S01]  /*17af0*/  VIADD R113, R113, 0xc9 ;  /* 0x000000c971717836 */ /* 0x000fe20000000000 */
[----:B------:R-:W-:Y:S02]  /*17b00*/  FSEL R179, R159, -INF , !P6 ;  /* 0xff8000009fb37808 */ /* 0x000fe40007000000 */
[----:B------:R-:W-:Y:S02]  /*17b10*/  FSEL R144, R221, -INF , P4 ;  /* 0xff800000dd907808 */ /* 0x000fe40002000000 */
[----:B------:R-:W-:-:S02]  /*17b20*/  FSEL R140, R229, -INF , P1 ;  /* 0xff800000e58c7808 */ /* 0x000fc40000800000 */
[----:B------:R-:W-:Y:S02]  /*17b30*/  FMNMX3.FTZ R2, R2, R24, R117, !PT ;  /* 0x0000001802027276 */ /* 0x000fe40007810075 */
[-C--:B------:R-:W-:Y:S02]  /*17b40*/  ISETP.GE.AND P6, PT, R118, R244.reuse, PT ;  /* 0x000000f47600720c */ /* 0x080fe40003fc6270 */
[----:B------:R-:W-:Y:S02]  /*17b50*/  ISETP.GE.AND P4, PT, R128, R243, PT ;  /* 0x000000f38000720c */ /* 0x000fe40003f86270 */
[----:B------:R-:W-:Y:S02]  /*17b60*/  ISETP.GE.AND P1, PT, R130, R244, PT ;  /* 0x000000f48200720c */ /* 0x000fe40003f26270 */
[----:B------:R-:W-:Y:S01]  /*17b70*/  FSEL R138, R248, -INF , P2 ;  /* 0xff800000f88a7808 */ /* 0x000fe20001000000 */
[----:B------:R-:W-:Y:S01]  /*17b80*/  IMAD.MOV.U32 R142, RZ, RZ, R139 ;  /* 0x000000ffff8e7224 */ /* 0x000fe200078e008b */
[----:B------:R-:W-:-:S02]  /*17b90*/  FMNMX3.FTZ R0, R0, R166, R170, !PT ;  /* 0x000000a600007276 */ /* 0x000fc400078100aa */
[----:B------:R-:W-:Y:S02]  /*17ba0*/  FMNMX3.FTZ R2, R2, R126, R115, !PT ;  /* 0x0000007e02027276 */ /* 0x000fe40007810073 */
[----:B------:R-:W-:Y:S02]  /*17bb0*/  FSEL R160, R213, -INF , P6 ;  /* 0xff800000d5a07808 */ /* 0x000fe40003000000 */
[----:B------:R-:W-:Y:S02]  /*17bc0*/  FSEL R138, R138, -INF , !P4 ;  /* 0xff8000008a8a7808 */ /* 0x000fe40006000000 */
[----:B------:R-:W-:Y:S02]  /*17bd0*/  FSEL R84, R84, -INF , P1 ;  /* 0xff80000054547808 */ /* 0x000fe40000800000 */
[-C--:B------:R-:W-:Y:S02]  /*17be0*/  ISETP.GE.AND P3, PT, R120, R243.reuse, PT ;  /* 0x000000f37800720c */ /* 0x080fe40003f66270 */
[----:B------:R-:W-:-:S02]  /*17bf0*/  ISETP.GE.AND P6, PT, R121, R243, PT ;  /* 0x000000f37900720c */ /* 0x000fc40003fc6270 */
[C---:B------:R-:W-:Y:S02]  /*17c00*/  ISETP.GE.AND P4, PT, R113.reuse, R244, PT ;  /* 0x000000f47100720c */ /* 0x040fe40003f86270 */
[----:B------:R-:W-:Y:S01]  /*17c10*/  ISETP.GE.AND P1, PT, R113, R243, PT ;  /* 0x000000f37100720c */ /* 0x000fe20003f26270 */
[----:B------:R-:W-:Y:S01]  /*17c20*/  IMAD R113, R3, 0x100, R60 ;  /* 0x0000010003717824 */ /* 0x000fe200078e023c */
[----:B------:R-:W-:Y:S02]  /*17c30*/  FMNMX3.FTZ R0, R0, R171, R182, !PT ;  /* 0x000000ab00007276 */ /* 0x000fe400078100b6 */
[----:B------:R-:W-:Y:S01]  /*17c40*/  FMNMX3.FTZ R2, R2, R114, R142, !PT ;  /* 0x0000007202027276 */ /* 0x000fe2000781008e */
[----:B------:R-:W-:Y:S01]  /*17c50*/  VIADD R113, R113, 0xd0 ;  /* 0x000000d071717836 */ /* 0x000fe20000000000 */
[----:B------:R-:W-:Y:S02]  /*17c60*/  FSEL R144, R144, -INF , !P3 ;  /* 0xff80000090907808 */ /* 0x000fe40005800000 */
[----:B------:R-:W-:-:S02]  /*17c70*/  FSEL R140, R140, -INF , !P6 ;  /* 0xff8000008c8c7808 */ /* 0x000fc40007000000 */
[-C--:B------:R-:W-:Y:S02]  /*17c80*/  ISETP.GE.AND P5, PT, R118, R243.reuse, PT ;  /* 0x000000f37600720c */ /* 0x080fe40003fa6270 */
[----:B------:R-:W-:Y:S02]  /*17c90*/  ISETP.GE.AND P3, PT, R130, R243, PT ;  /* 0x000000f38200720c */ /* 0x000fe40003f66270 */
[-C--:B------:R-:W-:Y:S02]  /*17ca0*/  ISETP.GE.AND P6, PT, R132, R244.reuse, PT ;  /* 0x000000f48400720c */ /* 0x080fe40003fc6270 */
[----:B------:R-:W-:Y:S02]  /*17cb0*/  FMNMX3.FTZ R0, R0, R181, R183, !PT ;  /* 0x000000b500007276 */ /* 0x000fe400078100b7 */
[----:B------:R-:W-:Y:S02]  /*17cc0*/  ISETP.GE.AND P0, PT, R122, R244, PT ;  /* 0x000000f47a00720c */ /* 0x000fe40003f06270 */
[----:B------:R-:W-:-:S02]  /*17cd0*/  FMNMX3.FTZ R2, R2, R143, R148, !PT ;  /* 0x0000008f02027276 */ /* 0x000fc40007810094 */
[----:B------:R-:W-:Y:S02]  /*17ce0*/  FSEL R160, R160, -INF , !P5 ;  /* 0xff800000a0a07808 */ /* 0x000fe40006800000 */
[----:B------:R-:W-:Y:S02]  /*17cf0*/  FSEL R96, R84, -INF , !P3 ;  /* 0xff80000054607808 */ /* 0x000fe40005800000 */
[----:B------:R-:W-:Y:S02]  /*17d00*/  FSEL R85, R85, -INF , P6 ;  /* 0xff80000055557808 */ /* 0x000fe40003000000 */
[----:B------:R-:W-:Y:S02]  /*17d10*/  FMNMX3.FTZ R0, R0, R186, R195, !PT ;  /* 0x000000ba00007276 */ /* 0x000fe400078100c3 */
[----:B------:R-:W-:Y:S02]  /*17d20*/  ISETP.GE.AND P5, PT, R122, R243, PT ;  /* 0x000000f37a00720c */ /* 0x000fe40003fa6270 */
[----:B------:R-:W-:-:S02]  /*17d30*/  FSEL R139, R246, -INF , P0 ;  /* 0xff800000f68b7808 */ /* 0x000fc40000000000 */
[C---:B------:R-:W-:Y:S02]  /*17d40*/  ISETP.GE.AND P3, PT, R113.reuse, R244, PT ;  /* 0x000000f47100720c */ /* 0x040fe40003f66270 */
[----:B------:R-:W-:Y:S01]  /*17d50*/  ISETP.GE.AND P6, PT, R113, R243, PT ;  /* 0x000000f37100720c */ /* 0x000fe20003fc6270 */
[----:B------:R-:W-:Y:S01]  /*17d60*/  IMAD R113, R3, 0x100, R60 ;  /* 0x0000010003717824 */ /* 0x000fe200078e023c */
[----:B------:R-:W-:Y:S02]  /*17d70*/  FMNMX3.FTZ R2, R2, R251, R156, !PT ;  /* 0x000000fb02027276 */ /* 0x000fe4000781009c */
[----:B------:R-:W-:Y:S01]  /*17d80*/  FMNMX3.FTZ R0, R0, R194, R196, !PT ;  /* 0x000000c200007276 */ /* 0x000fe200078100c4 */
[----:B------:R-:W-:Y:S01]  /*17d90*/  VIADD R113, R113, 0xd1 ;  /* 0x000000d171717836 */ /* 0x000fe20000000000 */
[----:B------:R-:W-:Y:S02]  /*17da0*/  FSEL R139, R139, -INF , !P5 ;  /* 0xff8000008b8b7808 */ /* 0x000fe40006800000 */
[----:B------:R-:W-:-:S02]  /*17db0*/  FMNMX3.FTZ R2, R2, R220, R158, !PT ;  /* 0x000000dc02027276 */ /* 0x000fc4000781009e */
[----:B------:R-:W-:Y:S02]  /*17dc0*/  ISETP.GE.AND P0, PT, R132, R243, PT ;  /* 0x000000f38400720c */ /* 0x000fe40003f06270 */
[----:B------:R-:W-:Y:S02]  /*17dd0*/  ISETP.GE.AND P5, PT, R141, R244, PT ;  /* 0x000000f48d00720c */ /* 0x000fe40003fa6270 */
[----:B------:R-:W-:Y:S02]  /*17de0*/  FMNMX3.FTZ R0, R0, R197, R209, !PT ;  /* 0x000000c500007276 */ /* 0x000fe400078100d1 */
[----:B------:R-:W-:Y:S02]  /*17df0*/  FMNMX3.FTZ R2, R2, R218, R173, !PT ;  /* 0x000000da02027276 */ /* 0x000fe400078100ad */
[----:B------:R-:W-:Y:S02]  /*17e00*/  FSEL R95, R85, -INF , !P0 ;  /* 0xff800000555f7808 */ /* 0x000fe40004000000 */
[----:B------:R-:W-:-:S02]  /*17e10*/  FSEL R86, R86, -INF , P5 ;  /* 0xff80000056567808 */ /* 0x000fc40002800000 */
[C---:B------:R-:W-:Y:S02]  /*17e20*/  ISETP.GE.AND P0, PT, R113.reuse, R244, PT ;  /* 0x000000f47100720c */ /* 0x040fe40003f06270 */
[----:B------:R-:W-:Y:S01]  /*17e30*/  ISETP.GE.AND P5, PT, R113, R243, PT ;  /* 0x000000f37100720c */ /* 0x000fe20003fa6270 */
[----:B------:R-:W-:Y:S01]  /*17e40*/  IMAD R113, R3, 0x100, R60 ;  /* 0x0000010003717824 */ /* 0x000fe200078e023c */
[----:B------:R-:W-:Y:S02]  /*17e50*/  FMNMX3.FTZ R0, R0, R208, R207, !PT ;  /* 0x000000d000007276 */ /* 0x000fe400078100cf */
[----:B------:R-:W-:Y:S01]  /*17e60*/  FMNMX3.FTZ R2, R2, R175, R176, !PT ;  /* 0x000000af02027276 */ /* 0x000fe200078100b0 */
[----:B------:R-:W-:Y:S01]  /*17e70*/  VIADD R113, R113, 0xd8 ;  /* 0x000000d871717836 */ /* 0x000fe20000000000 */
[----:B------:R-:W-:Y:S02]  /*17e80*/  ISETP.GE.AND P2, PT, R141, R243, PT ;  /* 0x000000f38d00720c */ /* 0x000fe40003f46270 */
[----:B------:R-:W-:-:S02]  /*17e90*/  FMNMX3.FTZ R0, R0, R205, R193, !PT ;  /* 0x000000cd00007276 */ /* 0x000fc400078100c1 */
[----:B------:R-:W-:Y:S02]  /*17ea0*/  FMNMX3.FTZ R2, R2, R178, R187, !PT ;  /* 0x000000b202027276 */ /* 0x000fe400078100bb */
[----:B------:R-:W-:Y:S02]  /*17eb0*/  FSEL R94, R86, -INF , !P2 ;  /* 0xff800000565e7808 */ /* 0x000fe40005000000 */
[----:B------:R-:W-:Y:S02]  /*17ec0*/  FSEL R87, R87, -INF , P4 ;  /* 0xff80000057577808 */ /* 0x000fe40002000000 */
[----:B------:R-:W-:Y:S02]  /*17ed0*/  FMNMX3.FTZ R0, R0, R191, R190, !PT ;  /* 0x000000bf00007276 */ /* 0x000fe400078100be */
[C---:B------:R-:W-:Y:S02]  /*17ee0*/  ISETP.GE.AND P2, PT, R113.reuse, R244, PT ;  /* 0x000000f47100720c */ /* 0x040fe40003f46270 */
[----:B------:R-:W-:Y:S01]  /*17ef0*/  ISETP.GE.AND P4, PT, R113, R243, PT ;  /* 0x000000f37100720c */ /* 0x000fe20003f86270 */
[----:B------:R-:W-:Y:S01]  /*17f00*/  IMAD R113, R3, 0x100, R60 ;  /* 0x0000010003717824 */ /* 0x000fe200078e023c */
[----:B------:R-:W-:-:S02]  /*17f10*/  FMNMX3.FTZ R2, R2, R188, R189, !PT ;  /* 0x000000bc02027276 */ /* 0x000fc400078100bd */
[----:B------:R-:W-:Y:S01]  /*17f20*/  FMNMX3.FTZ R0, R0, R185, R174, !PT ;  /* 0x000000b900007276 */ /* 0x000fe200078100ae */
[----:B------:R-:W-:Y:S01]  /*17f30*/  VIADD R113, R113, 0xd9 ;  /* 0x000000d971717836 */ /* 0x000fe20000000000 */
[----:B------:R-:W-:Y:S02]  /*17f40*/  FMNMX3.FTZ R2, R2, R192, R199, !PT ;  /* 0x000000c002027276 */ /* 0x000fe400078100c7 */
        /* <DEDUP_REMOVED lines=10> */
[----:B------:R-:W-:Y:S02]  /*17ff0*/  FMNMX3.FTZ R0, R0, R147, R146, !PT ;  /* 0x0000009300007276 */ /* 0x000fe40007810092 */
[----:B------:R-:W-:-:S02]  /*18000*/  FSEL R4, R4, -INF , P2 ;  /* 0xff80000004047808 */ /* 0x000fc40001000000 */
[----:B------:R-:W-:Y:S02]  /*18010*/  FMNMX3.FTZ R2, R2, R201, R200, !PT ;  /* 0x000000c902027276 */ /* 0x000fe400078100c8 */
[----:B------:R-:W-:Y:S02]  /*18020*/  FMNMX3.FTZ R0, R0, R145, R136, !PT ;  /* 0x0000009100007276 */ /* 0x000fe40007810088 */
[----:B------:R-:W-:Y:S02]  /*18030*/  FSEL R90, R4, -INF , !P4 ;  /* 0xff800000045a7808 */ /* 0x000fe40006000000 */
[----:B------:R-:W-:Y:S02]  /*18040*/  FSEL R5, R5, -INF , P1 ;  /* 0xff80000005057808 */ /* 0x000fe40000800000 */
[----:B------:R-:W-:Y:S02]  /*18050*/  ISETP.GE.AND P4, PT, R113, R244, PT ;  /* 0x000000f47100720c */ /* 0x000fe40003f86270 */
[----:B------:R-:W-:-:S02]  /*18060*/  FMNMX3.FTZ R2, R2, R198, R184, !PT ;  /* 0x000000c602027276 */ /* 0x000fc400078100b8 */
[----:B------:R-:W-:Y:S01]  /*18070*/  ISETP.GE.AND P1, PT, R113, R243, PT ;  /* 0x000000f37100720c */ /* 0x000fe20003f26270 */
[----:B------:R-:W-:Y:S01]  /*18080*/  IMAD R113, R3, 0x100, R60 ;  /* 0x0000010003717824 */ /* 0x000fe200078e023c */
[----:B------:R-:W-:Y:S02]  /*18090*/  FMNMX3.FTZ R0, R0, R135, R110, !PT ;  /* 0x0000008700007276 */ /* 0x000fe4000781006e */
[----:B------:R-:W-:Y:S01]  /*180a0*/  FSEL R92, R76, -INF , !P6 ;  /* 0xff8000004c5c7808 */ /* 0x000fe20007000000 */
[----:B------:R-:W-:Y:S01]  /*180b0*/  VIADD R113, R113, 0xe9 ;  /* 0x000000e971717836 */ /* 0x000fe20000000000 */
[----:B------:R-:W-:Y:S02]  /*180c0*/  FMNMX3.FTZ R2, R2, R180, R179, !PT ;  /* 0x000000b402027276 */ /* 0x000fe400078100b3 */
[----:B------:R-:W-:Y:S02]  /*180d0*/  ISETP.GE.AND P6, PT, R133, R244, PT ;  /* 0x000000f48500720c */ /* 0x000fe40003fc6270 */
[----:B------:R-:W-:-:S02]  /*180e0*/  FMNMX3.FTZ R0, R0, R109, R108, !PT ;  /* 0x0000006d00007276 */ /* 0x000fc4000781006c */
[----:B------:R-:W-:Y:S02]  /*180f0*/  FMNMX3.FTZ R2, R2, R177, R162, !PT ;  /* 0x000000b102027276 */ /* 0x000fe400078100a2 */
[----:B------:R-:W-:Y:S02]  /*18100*/  FSEL R89, R5, -INF , !P3 ;  /* 0xff80000005597808 */ /* 0x000fe40005800000 */
[----:B------:R-:W-:Y:S02]  /*18110*/  FSEL R7, R7, -INF , P6 ;  /* 0xff80000007077808 */ /* 0x000fe40003000000 */
[----:B------:R-:W-:Y:S02]  /*18120*/  FSEL R56, R56, -INF , P0 ;  /* 0xff80000038387808 */ /* 0x000fe40000000000 */
[C---:B------:R-:W-:Y:S02]  /*18130*/  ISETP.GE.AND P3, PT, R113.reuse, R244, PT ;  /* 0x000000f47100720c */ /* 0x040fe40003f66270 */
[----:B------:R-:W-:Y:S01]  /*18140*/  ISETP.GE.AND P6, PT, R113, R243, PT ;  /* 0x000000f37100720c */ /* 0x000fe20003fc6270 */
[----:B------:R-:W-:Y:S01]  /*18150*/  IMAD R113, R3, 0x100, R60 ;  /* 0x0000010003717824 */ /* 0x000fe200078e023c */
[----:B------:R-:W-:-:S02]  /*18160*/  FMNMX3.FTZ R0, R0, R107, R106, !PT ;  /* 0x0000006b00007276 */ /* 0x000fc4000781006a */
[----:B------:R-:W-:Y:S01]  /*18170*/  FMNMX3.FTZ R2, R2, R161, R160, !PT ;  /* 0x000000a102027276 */ /* 0x000fe200078100a0 */
[----:B------:R-:W-:Y:S01]  /*18180*/  VIADD R113, R113, 0xf0 ;  /* 0x000000f071717836 */ /* 0x000fe20000000000 */
[----:B------:R-:W-:Y:S02]  /*18190*/  FSEL R91, R56, -INF , !P5 ;  /* 0xff800000385b7808 */ /* 0x000fe40006800000 */
[----:B------:R-:W-:Y:S02]  /*181a0*/  ISETP.GE.AND P0, PT, R133, R243, PT ;  /* 0x000000f38500720c */ /* 0x000fe40003f06270 */
[----:B------:R-:W-:Y:S02]  /*181b0*/  ISETP.GE.AND P5, PT, R77, R244, PT ;  /* 0x000000f44d00720c */ /* 0x000fe40003fa6270 */
[----:B------:R-:W-:Y:S02]  /*181c0*/  FMNMX3.FTZ R0, R0, R105, R104, !PT ;  /* 0x0000006900007276 */ /* 0x000fe40007810068 */
[----:B------:R-:W-:-:S02]  /*181d0*/  FMNMX3.FTZ R2, R2, R154, R144, !PT ;  /* 0x0000009a02027276 */ /* 0x000fc40007810090 */
[----:B------:R-:W-:Y:S02]  /*181e0*/  FSEL R88, R7, -INF , !P0 ;  /* 0xff80000007587808 */ /* 0x000fe40004000000 */
[----:B------:R-:W-:Y:S02]  /*181f0*/  FMNMX3.FTZ R0, R0, R103, R102, !PT ;  /* 0x0000006700007276 */ /* 0x000fe40007810066 */
[----:B------:R-:W-:Y:S02]  /*18200*/  FSEL R6, R6, -INF , P5 ;  /* 0xff80000006067808 */ /* 0x000fe40002800000 */
[C---:B------:R-:W-:Y:S02]  /*18210*/  ISETP.GE.AND P0, PT, R113.reuse, R244, PT ;  /* 0x000000f47100720c */ /* 0x040fe40003f06270 */
[----:B------:R-:W-:Y:S01]  /*18220*/  ISETP.GE.AND P5, PT, R113, R243, PT ;  /* 0x000000f37100720c */ /* 0x000fe20003fa6270 */
[----:B------:R-:W-:Y:S01]  /*18230*/  IMAD R113, R3, 0x100, R60 ;  /* 0x0000010003717824 */ /* 0x000fe200078e023c */
[----:B------:R-:W-:-:S02]  /*18240*/  FMNMX3.FTZ R2, R2, R140, R139, !PT ;  /* 0x0000008c02027276 */ /* 0x000fc4000781008b */
[----:B------:R-:W-:Y:S01]  /*18250*/  FMNMX3.FTZ R0, R0, R101, R100, !PT ;  /* 0x0000006500007276 */ /* 0x000fe20007810064 */
[----:B------:R-:W-:Y:S01]  /*18260*/  VIADD R113, R113, 0xf1 ;  /* 0x000000f171717836 */ /* 0x000fe20000000000 */
[----:B------:R-:W-:Y:S02]  /*18270*/  FMNMX3.FTZ R2, R2, R138, R96, !PT ;  /* 0x0000008a02027276 */ /* 0x000fe40007810060 */
[----:B------:R-:W-:Y:S02]  /*18280*/  ISETP.GE.AND P2, PT, R77, R243, PT ;  /* 0x000000f34d00720c */ /* 0x000fe40003f46270 */
[----:B------:R-:W-:Y:S02]  /*18290*/  FMNMX3.FTZ R0, R0, R99, R98, !PT ;  /* 0x0000006300007276 */ /* 0x000fe40007810062 */
[----:B------:R-:W-:Y:S02]  /*182a0*/  FMNMX3.FTZ R2, R2, R95, R94, !PT ;  /* 0x0000005f02027276 */ /* 0x000fe4000781005e */
[----:B------:R-:W-:-:S02]  /*182b0*/  FSEL R87, R6, -INF , !P2 ;  /* 0xff80000006577808 */ /* 0x000fc40005000000 */
[----:B------:R-:W-:Y:S02]  /*182c0*/  FSEL R15, R15, -INF , P4 ;  /* 0xff8000000f0f7808 */ /* 0x000fe40002000000 */
[C---:B------:R-:W-:Y:S02]  /*182d0*/  ISETP.GE.AND P2, PT, R113.reuse, R244, PT ;  /* 0x000000f47100720c */ /* 0x040fe40003f46270 */
[----:B------:R-:W-:Y:S01]  /*182e0*/  ISETP.GE.AND P4, PT, R113, R243, PT ;  /* 0x000000f37100720c */ /* 0x000fe20003f86270 */
[----:B------:R-:W-:Y:S01]  /*182f0*/  IMAD R113, R3, 0x100, R60 ;  /* 0x0000010003717824 */ /* 0x000fe200078e023c */
[----:B------:R-:W-:Y:S02]  /*18300*/  FMNMX.FTZ R0, R97, R0, !PT ;  /* 0x0000000061007209 */ /* 0x000fe40007810000 */
[----:B------:R-:W-:Y:S01]  /*18310*/  FMNMX3.FTZ R4, R2, R93, R92, !PT ;  /* 0x0000005d02047276 */ /* 0x000fe2000781005c */
[----:B------:R-:W-:Y:S02]  /*18320*/  VIADD R113, R113, 0xf8 ;  /* 0x000000f871717836 */ /* 0x000fe40000000000 */
[----:B------:R-:W1:Y:S01]  /*18330*/  SHFL.BFLY PT, R2, R0, 0x2, 0x1f ;  /* 0x0c401f0000027f89 */ /* 0x000e6200000e0000 */
[----:B------:R-:W-:-:S02]  /*18340*/  FMNMX3.FTZ R4, R4, R91, R90, !PT ;  /* 0x0000005b04047276 */ /* 0x000fc4000781005a */
[----:B------:R-:W-:Y:S02]  /*18350*/  FSEL R86, R15, -INF , !P1 ;  /* 0xff8000000f567808 */ /* 0x000fe40004800000 */
[C---:B------:R-:W-:Y:S02]  /*18360*/  ISETP.GE.AND P1, PT, R113.reuse, R244, PT ;  /* 0x000000f47100720c */ /* 0x040fe40003f26270 */
[----:B------:R-:W-:Y:S02]  /*18370*/  FSEL R14, R14, -INF , P3 ;  /* 0xff8000000e0e7808 */ /* 0x000fe40001800000 */
[----:B------:R-:W-:Y:S02]  /*18380*/  FSEL R18, R18, -INF , P0 ;  /* 0xff80000012127808 */ /* 0x000fe40000000000 */
        /* <DEDUP_REMOVED lines=8> */
[----:B------:R-:W-:Y:S02]  /*18410*/  ISETP.GE.AND P2, PT, R78, R243, PT ;  /* 0x000000f34e00720c */ /* 0x000fe40003f46270 */
[----:B------:R-:W-:Y:S02]  /*18420*/  FSEL R27, R27, -INF , P0 ;  /* 0xff8000001b1b7808 */ /* 0x000fe40000000000 */
[----:B------:R-:W-:Y:S02]  /*18430*/  FSEL R83, R19, -INF , !P4 ;  /* 0xff80000013537808 */ /* 0x000fe40006000000 */
[----:B------:R-:W-:Y:S02]  /*18440*/  FSEL R82, R26, -INF , !P3 ;  /* 0xff8000001a527808 */ /* 0x000fe40005800000 */
[----:B------:R-:W-:Y:S02]  /*18450*/  FMNMX3.FTZ R4, R4, R85, R84, !PT ;  /* 0x0000005504047276 */ /* 0x000fe40007810054 */
[----:B------:R-:W-:-:S02]  /*18460*/  FSEL R81, R27, -INF , !P2 ;  /* 0xff8000001b517808 */ /* 0x000fc40005000000 */
        /* <DEDUP_REMOVED lines=13> */
[----:B------:R-:W-:Y:S01]  /*18540*/  IMAD.IADD R112, R49, 0x1, R113 ;  /* 0x0000000131707824 */ /* 0x000fe200078e0271 */
[----:B------:R-:W2:Y:S01]  /*18550*/  LDSM.16.MT88.4 R40, [R113+0xa000] ;  /* 0x00a000007128783b */ /* 0x000ea20000004200 */
[----:B-1----:R-:W-:Y:S01]  /*18560*/  FMNMX.FTZ R0, R4, R0, !PT ;  /* 0x0000000004007209 */ /* 0x002fe20007810000 */
[-CC-:B------:R-:W-:Y:S01]  /*18570*/  FFMA.FTZ R77, R22, R80.reuse, -R79.reuse ;  /* 0x00000050164d7223 */ /* 0x180fe2000001084f */
[-CC-:B------:R-:W-:Y:S01]  /*18580*/  FFMA.FTZ R76, R23, R80.reuse, -R79.reuse ;  /* 0x00000050174c7223 */ /* 0x180fe2000001084f */
[--C-:B------:R-:W-:Y:S01]  /*18590*/  FFMA.FTZ R75, R20, R80, -R79.reuse ;  /* 0x00000050144b7223 */ /* 0x100fe2000001084f */
[----:B------:R-:W-:Y:S01]  /*185a0*/  FSETP.NEU.FTZ.AND P0, PT, R0, -INF , PT ;  /* 0xff8000000000780b */ /* 0x000fe20003f1d000 */
[----:B------:R-:W-:Y:S01]  /*185b0*/  FMUL.FTZ R73, R80, R0 ;  /* 0x0000000050497220 */ /* 0x000fe20000410000 */
[-CC-:B------:R-:W-:Y:S01]  /*185c0*/  FFMA.FTZ R74, R21, R80.reuse, -R79.reuse ;  /* 0x00000050154a7223 */ /* 0x180fe2000001084f */
[----:B------:R-:W-:Y:S01]  /*185d0*/  FFMA.FTZ R78, R25, R80, -R79 ;  /* 0x00000050194e7223 */ /* 0x000fe2000001084f */
[----:B------:R-:W-:Y:S02]  /*185e0*/  LDSM.16.MT88.4 R68, [R113+0xa800] ;  /* 0x00a800007144783b */ /* 0x000fe40000004200 */
[----:B------:R-:W-:Y:S01]  /*185f0*/  FSEL R73, R73, RZ, P0 ;  /* 0x000000ff49497208 */ /* 0x000fe20000000000 */
[----:B------:R-:W-:-:S04]  /*18600*/  IMAD.IADD R111, R50, 0x1, R113 ;  /* 0x00000001326f7824 */ /* 0x000fc800078e0271 */
[-CC-:B------:R-:W-:Y:S01]  /*18610*/  FFMA.FTZ R124, R29, R80.reuse, -R73.reuse ;  /* 0x000000501d7c7223 */ /* 0x180fe20000010849 */
[-C--:B------:R-:W-:Y:S01]  /*18620*/  FFMA.FTZ R123, R28, R80.reuse, -R73 ;  /* 0x000000501c7b7223 */ /* 0x080fe20000010849 */
[----:B------:R-:W-:Y:S01]  /*18630*/  IMAD.IADD R47, R49, 0x1, R111 ;  /* 0x00000001312f7824 */ /* 0x000fe200078e026f */
[----:B------:R-:W1:Y:S01]  /*18640*/  LDSM.16.MT88.4 R28, [R112+0xa000] ;  /* 0x00a00000701c783b */ /* 0x000e620000004200 */
[-CC-:B------:R-:W-:Y:S01]  /*18650*/  FFMA.FTZ R122, R48, R80.reuse, -R73.reuse ;  /* 0x00000050307a7223 */ /* 0x180fe20000010849 */
[-CC-:B------:R-:W-:Y:S02]  /*18660*/  FFMA.FTZ R125, R57, R80.reuse, -R73.reuse ;  /* 0x00000050397d7223 */ /* 0x180fe40000010849 */
[----:B------:R-:W3:Y:S04]  /*18670*/  LDSM.16.MT88.4 R20, [R111+0xa000] ;  /* 0x00a000006f14783b */ /* 0x000ee80000004200 */
[----:B------:R-:W4:Y:S01]  /*18680*/  LDSM.16.MT88.4 R48, [R47+0xa000] ;  /* 0x00a000002f30783b */ /* 0x000f220000004200 */
[----:B------:R-:W-:Y:S03]  /*18690*/  MUFU.EX2 R78, R78 ;  /* 0x0000004e004e7308 */ /* 0x000fe60000000800 */
[----:B------:R-:W5:Y:S05]  /*186a0*/  LDSM.16.MT88.4 R56, [R112+0xa800] ;  /* 0x00a800007038783b */ /* 0x000f6a0000004200 */
[----:B------:R-:W2:Y:S08]  /*186b0*/  MUFU.EX2 R77, R77 ;  /* 0x0000004d004d7308 */ /* 0x000eb00000000800 */
[----:B------:R-:W-:Y:S08]  /*186c0*/  MUFU.EX2 R76, R76 ;  /* 0x0000004c004c7308 */ /* 0x000ff00000000800 */
[----:B------:R-:W1:Y:S01]  /*186d0*/  MUFU.EX2 R75, R75 ;  /* 0x0000004b004b7308 */ /* 0x000e620000000800 */
[-C--:B------:R-:W-:Y:S01]  /*186e0*/  FFMA.FTZ R119, R55, R80.reuse, -R73 ;  /* 0x0000005037777223 */ /* 0x080fe20000010849 */
[-CC-:B------:R-:W-:Y:S01]  /*186f0*/  FFMA.FTZ R131, R54, R80.reuse, -R79.reuse ;  /* 0x0000005036837223 */ /* 0x180fe2000001084f */
[-CC-:B------:R-:W-:Y:S01]  /*18700*/  FFMA.FTZ R130, R53, R80.reuse, -R79.reuse ;  /* 0x0000005035827223 */ /* 0x180fe2000001084f */
[-CC-:B------:R-:W-:Y:S01]  /*18710*/  FFMA.FTZ R129, R52, R80.reuse, -R79.reuse ;  /* 0x0000005034817223 */ /* 0x180fe2000001084f */
[-CC-:B------:R-:W-:Y:S01]  /*18720*/  FFMA.FTZ R134, R13, R80.reuse, -R79.reuse ;  /* 0x000000500d867223 */ /* 0x180fe2000001084f */
[-CC-:B------:R-:W-:Y:S01]  /*18730*/  FFMA.FTZ R133, R12, R80.reuse, -R79.reuse ;  /* 0x000000500c857223 */ /* 0x180fe2000001084f */
[-C--:B------:R-:W-:Y:S01]  /*18740*/  FFMA.FTZ R132, R16, R80.reuse, -R79 ;  /* 0x0000005010847223 */ /* 0x080fe2000001084f */
[----:B------:R-:W-:Y:S01]  /*18750*/  MUFU.EX2 R125, R125 ;  /* 0x0000007d007d7308 */ /* 0x000fe20000000800 */
[-CC-:B------:R-:W-:Y:S01]  /*18760*/  FFMA.FTZ R121, R37, R80.reuse, -R73.reuse ;  /* 0x0000005025797223 */ /* 0x180fe20000010849 */
[-CC-:B------:R-:W-:Y:S01]  /*18770*/  FFMA.FTZ R120, R36, R80.reuse, -R73.reuse ;  /* 0x0000005024787223 */ /* 0x180fe20000010849 */
[----:B------:R-:W-:Y:S01]  /*18780*/  FFMA.FTZ R118, R24, R80, -R73 ;  /* 0x0000005018767223 */ /* 0x000fe20000010849 */
[----:B------:R-:W5:Y:S04]  /*18790*/  LDSM.16.MT88.4 R52, [R47+0xa800] ;  /* 0x00a800002f34783b */ /* 0x000f680000004200 */
[----:B------:R-:W3:Y:S01]  /*187a0*/  MUFU.EX2 R124, R124 ;  /* 0x0000007c007c7308 */ /* 0x000ee20000000800 */
[----:B------:R-:W5:Y:S07]  /*187b0*/  LDSM.16.MT88.4 R64, [R111+0xa800] ;  /* 0x00a800006f40783b */ /* 0x000f6e0000004200 */
[----:B------:R-:W-:Y:S08]  /*187c0*/  MUFU.EX2 R123, R123 ;  /* 0x0000007b007b7308 */ /* 0x000ff00000000800 */
[----:B------:R-:W4:Y:S01]  /*187d0*/  MUFU.EX2 R122, R122 ;  /* 0x0000007a007a7308 */ /* 0x000f220000000800 */
[----:B--2---:R-:W-:-:S02]  /*187e0*/  F2FP.BF16.F32.PACK_AB R12, R77, R78 ;  /* 0x0000004e4d0c723e */ /* 0x004fc400000010ff */
[----:B-1----:R-:W-:Y:S02]  /*187f0*/  F2FP.BF16.F32.PACK_AB R14, R75, R76 ;  /* 0x0000004c4b0e723e */ /* 0x002fe400000010ff */
[----:B---3--:R-:W-:-:S03]  /*18800*/  F2FP.BF16.F32.PACK_AB R13, R124, R125 ;  /* 0x0000007d7c0d723e */ /* 0x008fc600000010ff */
[----:B------:R-:W-:Y:S01]  /*18810*/  MUFU.EX2 R74, R74 ;  /* 0x0000004a004a7308 */ /* 0x000fe20000000800 */
[----:B----4-:R-:W-:-:S07]  /*18820*/  F2FP.BF16.F32.PACK_AB R15, R122, R123 ;  /* 0x0000007b7a0f723e */ /* 0x010fce00000010ff */
[----:B------:R-:W1:Y:S08]  /*18830*/  MUFU.EX2 R134, R134 ;  /* 0x0000008600867308 */ /* 0x000e700000000800 */
[----:B------:R-:W-:Y:S01]  /*18840*/  MUFU.EX2 R133, R133 ;  /* 0x0000008500857308 */ /* 0x000fe20000000800 */
[C---:B------:R-:W-:Y:S07]  /*18850*/  HMMA.16816.F32.BF16 R4, R12.reuse, R40, RZ ;  /* 0x000000280c04723c */ /* 0x040fee00000418ff */
[----:B------:R-:W-:Y:S01]  /*18860*/  MUFU.EX2 R132, R132 ;  /* 0x0000008400847308 */ /* 0x000fe20000000800 */
[C---:B------:R-:W-:Y:S07]  /*18870*/  HMMA.16816.F32.BF16 R40, R12.reuse, R42, RZ ;  /* 0x0000002a0c28723c */ /* 0x040fee00000418ff */
[----:B------:R-:W-:Y:S01]  /*18880*/  MUFU.EX2 R121, R121 ;  /* 0x0000007900797308 */ /* 0x000fe20000000800 */
[C---:B------:R-:W-:Y:S07]  /*18890*/  HMMA.16816.F32.BF16 R36, R12.reuse, R28, RZ ;  /* 0x0000001c0c24723c */ /* 0x040fee00000418ff */
[----:B------:R-:W2:Y:S01]  /*188a0*/  MUFU.EX2 R120, R120 ;  /* 0x0000007800787308 */ /* 0x000ea20000000800 */
[C---:B------:R-:W-:Y:S07]  /*188b0*/  HMMA.16816.F32.BF16 R28, R12.reuse, R30, RZ ;  /* 0x0000001e0c1c723c */ /* 0x040fee00000418ff */
[----:B------:R-:W-:Y:S08]  /*188c0*/  MUFU.EX2 R119, R119 ;  /* 0x0000007700777308 */ /* 0x000ff00000000800 */
[----:B------:R-:W3:Y:S01]  /*188d0*/  MUFU.EX2 R118, R118 ;  /* 0x0000007600767308 */ /* 0x000ee20000000800 */
[C---:B------:R-:W-:Y:S08]  /*188e0*/  HMMA.16816.F32.BF16 R24, R12.reuse, R20, RZ ;  /* 0x000000140c18723c */ /* 0x040ff000000418ff */
[C---:B------:R-:W-:Y:S08]  /*188f0*/  HMMA.16816.F32.BF16 R20, R12.reuse, R22, RZ ;  /* 0x000000160c14723c */ /* 0x040ff000000418ff */
[----:B------:R-:W-:Y:S01]  /*18900*/  HMMA.16816.F32.BF16 R16, R12, R48, RZ ;  /* 0x000000300c10723c */ /* 0x000fe200000418ff */
[----:B-1----:R-:W-:-:S02]  /*18910*/  F2FP.BF16.F32.PACK_AB R48, R134, R74 ;  /* 0x0000004a8630723e */ /* 0x002fc400000010ff */
[----:B--2---:R-:W-:-:S05]  /*18920*/  F2FP.BF16.F32.PACK_AB R49, R120, R121 ;  /* 0x000000797831723e */ /* 0x004fca00000010ff */
[----:B------:R-:W-:Y:S01]  /*18930*/  HMMA.16816.F32.BF16 R12, R12, R50, RZ ;  /* 0x000000320c0c723c */ /* 0x000fe200000418ff */
[----:B------:R-:W-:Y:S02]  /*18940*/  F2FP.BF16.F32.PACK_AB R50, R132, R133 ;  /* 0x000000858432723e */ /* 0x000fe400000010ff */
[----:B---3--:R-:W-:-:S07]  /*18950*/  F2FP.BF16.F32.PACK_AB R51, R118, R119 ;  /* 0x000000777633723e */ /* 0x008fce00000010ff */
[C---:B------:R-:W-:Y:S08]  /*18960*/  HMMA.16816.F32.BF16 R4, R48.reuse, R68, R4 ;  /* 0x000000443004723c */ /* 0x040ff00000041804 */
[C---:B------:R-:W-:Y:S01]  /*18970*/  HMMA.16816.F32.BF16 R40, R48.reuse, R70, R40 ;  /* 0x000000463028723c */ /* 0x040fe20000041828 */
[----:B------:R-:W1:Y:S07]  /*18980*/  LDSM.16.MT88.4 R68, [R113+0xb000] ;  /* 0x00b000007144783b */ /* 0x000e6e0000004200 */
[C---:B-----5:R-:W-:Y:S08]  /*18990*/  HMMA.16816.F32.BF16 R36, R48.reuse, R56, R36 ;  /* 0x000000383024723c */ /* 0x060ff00000041824 */
[----:B------:R-:W-:Y:S01]  /*189a0*/  HMMA.16816.F32.BF16 R28, R48, R58, R28 ;  /* 0x0000003a301c723c */ /* 0x000fe2000004181c */
[----:B------:R-:W2:Y:S01]  /*189b0*/  LDSM.16.MT88.4 R56, [R112+0xb000] ;  /* 0x00b000007038783b */ /* 0x000ea20000004200 */
[-C--:B------:R-:W-:Y:S01]  /*189c0*/  FFMA.FTZ R128, R116, R80.reuse, -R79 ;  /* 0x0000005074807223 */ /* 0x080fe2000001084f */
[-CC-:B------:R-:W-:Y:S01]  /*189d0*/  FFMA.FTZ R117, R117, R80.reuse, -R73.reuse ;  /* 0x0000005075757223 */ /* 0x180fe20000010849 */
[-CC-:B------:R-:W-:Y:S01]  /*189e0*/  FFMA.FTZ R116, R126, R80.reuse, -R73.reuse ;  /* 0x000000507e747223 */ /* 0x180fe20000010849 */
[-CC-:B------:R-:W-:Y:S01]  /*189f0*/  FFMA.FTZ R115, R115, R80.reuse, -R73.reuse ;  /* 0x0000005073737223 */ /* 0x180fe20000010849 */
[----:B------:R-:W-:-:S02]  /*18a00*/  FFMA.FTZ R114, R114, R80, -R73 ;  /* 0x0000005072727223 */ /* 0x000fc40000010849 */
[C---:B------:R-:W-:Y:S01]  /*18a10*/  HMMA.16816.F32.BF16 R16, R48.reuse, R52, R16 ;  /* 0x000000343010723c */ /* 0x040fe20000041810 */
[----:B------:R-:W-:Y:S07]  /*18a20*/  MUFU.EX2 R131, R131 ;  /* 0x0000008300837308 */ /* 0x000fee0000000800 */
[C---:B------:R-:W-:Y:S01]  /*18a30*/  HMMA.16816.F32.BF16 R12, R48.reuse, R54, R12 ;  /* 0x00000036300c723c */ /* 0x040fe2000004180c */
[----:B------:R-:W3:Y:S01]  /*18a40*/  LDSM.16.MT88.4 R52, [R47+0xb000] ;  /* 0x00b000002f34783b */ /* 0x000ee20000004200 */
[----:B------:R-:W4:Y:S08]  /*18a50*/  MUFU.EX2 R130, R130 ;  /* 0x0000008200827308 */ /* 0x000f300000000800 */
[----:B------:R-:W-:Y:S08]  /*18a60*/  MUFU.EX2 R129, R129 ;  /* 0x0000008100817308 */ /* 0x000ff00000000800 */
[----:B------:R-:W5:Y:S08]  /*18a70*/  MUFU.EX2 R128, R128 ;  /* 0x0000008000807308 */ /* 0x000f700000000800 */
[----:B------:R-:W-:Y:S08]  /*18a80*/  MUFU.EX2 R117, R117 ;  /* 0x0000007500757308 */ /* 0x000ff00000000800 */
[----:B------:R-:W1:Y:S08]  /*18a90*/  MUFU.EX2 R116, R116 ;  /* 0x0000007400747308 */ /* 0x000e700000000800 */
[----:B------:R-:W-:Y:S08]  /*18aa0*/  MUFU.EX2 R115, R115 ;  /* 0x0000007300737308 */ /* 0x000ff00000000800 */
[----:B------:R-:W2:Y:S01]  /*18ab0*/  MUFU.EX2 R114, R114 ;  /* 0x0000007200727308 */ /* 0x000ea20000000800 */
[C---:B------:R-:W-:Y:S08]  /*18ac0*/  HMMA.16816.F32.BF16 R24, R48.reuse, R64, R24 ;  /* 0x000000403018723c */ /* 0x040ff00000041818 */
[----:B------:R-:W-:Y:S01]  /*18ad0*/  HMMA.16816.F32.BF16 R20, R48, R66, R20 ;  /* 0x000000423014723c */ /* 0x000fe20000041814 */
[----:B------:R-:W3:Y:S01]  /*18ae0*/  LDSM.16.MT88.4 R64, [R111+0xb000] ;  /* 0x00b000006f40783b */ /* 0x000ee20000004200 */
[----:B----4-:R-:W-:-:S02]  /*18af0*/  F2FP.BF16.F32.PACK_AB R48, R130, R131 ;  /* 0x000000838230723e */ /* 0x010fc400000010ff */
[----:B-----5:R-:W-:Y:S02]  /*18b00*/  F2FP.BF16.F32.PACK_AB R50, R128, R129 ;  /* 0x000000818032723e */ /* 0x020fe400000010ff */
        /* <DEDUP_REMOVED lines=14> */
[----:B---3--:R-:W-:Y:S01]  /*18bf0*/  HMMA.16816.F32.BF16 R16, R48, R52, R16 ;  /* 0x000000343010723c */ /* 0x008fe20000041810 */
[-CC-:B------:R-:W-:Y:S01]  /*18c00*/  FFMA.FTZ R148, R148, R80.reuse, -R73.reuse ;  /* 0x0000005094947223 */ /* 0x180fe20000010849 */
[----:B------:R-:W-:-:S06]  /*18c10*/  FFMA.FTZ R150, R251, R80, -R73 ;  /* 0x00000050fb967223 */ /* 0x000fcc0000010849 */
[C---:B------:R-:W-:Y:S01]  /*18c20*/  HMMA.16816.F32.BF16 R12, R48.reuse, R54, R12 ;  /* 0x00000036300c723c */ /* 0x040fe2000004180c */
[----:B------:R-:W3:Y:S01]  /*18c30*/  LDSM.16.MT88.4 R52, [R47+0xb800] ;  /* 0x00b800002f34783b */ /* 0x000ee20000004200 */
[----:B------:R-:W-:Y:S08]  /*18c40*/  MUFU.EX2 R127, R127 ;  /* 0x0000007f007f7308 */ /* 0x000ff00000000800 */
        /* <DEDUP_REMOVED lines=201> */
[----:B----4-:R-:W-:Y:S01]  /*198e0*/  F2FP.BF16.F32.PACK_AB R48, R191, R193 ;  /* 0x000000c1bf30723e */ /* 0x010fe200000010ff */
[----:B------:R-:W4:Y:S01]  /*198f0*/  LDSM.16.MT88.4 R64, [R47+0xe800] ;  /* 0x00e800002f40783b */ /* 0x000f220000004200 */
[----:B-----5:R-:W-:-:S02]  /*19900*/  F2FP.BF16.F32.PACK_AB R50, R185, R190 ;  /* 0x000000beb932723e */ /* 0x020fc400000010ff */
        /* <DEDUP_REMOVED lines=20> */
[----:B------:R-:W5:Y:S08]  /*19a50*/  MUFU.EX2 R172, R172 ;  /* 0x000000ac00ac7308 */ /* 0x000f700000000800 */
[----:B------:R-:W-:Y:S08]  /*19a60*/  MUFU.EX2 R169, R169 ;  /* 0x000000a900a97308 */ /* 0x000ff00000000800 */
[----:B------:R-:W1:Y:S08]  /*19a70*/  MUFU.EX2 R163, R163 ;  /* 0x000000a300a37308 */ /* 0x000e700000000800 */
[----:B------:R-:W-:Y:S08]  /*19a80*/  MUFU.EX2 R162, R162 ;  /* 0x000000a200a27308 */ /* 0x000ff00000000800 */
[----:B------:R-:W2:Y:S08]  /*19a90*/  MUFU.EX2 R161, R161 ;  /* 0x000000a100a17308 */ /* 0x000eb00000000800 */
[----:B------:R-:W-:Y:S08]  /*19aa0*/  MUFU.EX2 R160, R160 ;  /* 0x000000a000a07308 */ /* 0x000ff00000000800 */
[----:B------:R-:W3:Y:S01]  /*19ab0*/  MUFU.EX2 R154, R154 ;  /* 0x0000009a009a7308 */ /* 0x000ee20000000800 */
[C---:B----4-:R-:W-:Y:S08]  /*19ac0*/  HMMA.16816.F32.BF16 R16, R48.reuse, R64, R16 ;  /* 0x000000403010723c */ /* 0x050ff00000041810 */
[----:B------:R-:W-:Y:S01]  /*19ad0*/  HMMA.16816.F32.BF16 R12, R48, R66, R12 ;  /* 0x00000042300c723c */ /* 0x000fe2000004180c */
[----:B-----5:R-:W-:Y:S01]  /*19ae0*/  F2FP.BF16.F32.PACK_AB R48, R172, R174 ;  /* 0x000000aeac30723e */ /* 0x020fe200000010ff */
[----:B------:R-:W4:Y:S01]  /*19af0*/  LDSM.16.MT88.4 R64, [R47+0xf000] ;  /* 0x00f000002f40783b */ /* 0x000f220000004200 */
[----:B-1----:R-:W-:-:S02]  /*19b00*/  F2FP.BF16.F32.PACK_AB R50, R163, R169 ;  /* 0x000000a9a332723e */ /* 0x002fc400000010ff */
[----:B--2---:R-:W-:Y:S02]  /*19b10*/  F2FP.BF16.F32.PACK_AB R49, R161, R162 ;  /* 0x000000a2a131723e */ /* 0x004fe400000010ff */
[----:B---3--:R-:W-:-:S07]  /*19b20*/  F2FP.BF16.F32.PACK_AB R51, R154, R160 ;  /* 0x000000a09a33723e */ /* 0x008fce00000010ff */
        /* <DEDUP_REMOVED lines=12> */
[----:B------:R-:W-:Y:S01]  /*19bf0*/  HMMA.16816.F32.BF16 R24, R48, R52, R24 ;  /* 0x000000343018723c */ /* 0x000fe20000041818 */
[-CC-:B------:R-:W-:Y:S01]  /*19c00*/  FFMA.FTZ R139, R139, R80.reuse, -R73.reuse ;  /* 0x000000508b8b7223 */ /* 0x180fe20000010849 */
[----:B------:R-:W-:-:S06]  /*19c10*/  FFMA.FTZ R138, R138, R80, -R73 ;  /* 0x000000508a8a7223 */ /* 0x000fcc0000010849 */
[C---:B------:R-:W-:Y:S01]  /*19c20*/  HMMA.16816.F32.BF16 R20, R48.reuse, R54, R20 ;  /* 0x000000363014723c */ /* 0x040fe20000041814 */
[----:B------:R-:W3:Y:S01]  /*19c30*/  LDSM.16.MT88.4 R52, [R111+0xf800] ;  /* 0x00f800006f34783b */ /* 0x000ee20000004200 */
[----:B------:R-:W-:Y:S08]  /*19c40*/  MUFU.EX2 R210, R210 ;  /* 0x000000d200d27308 */ /* 0x000ff00000000800 */
[----:B------:R-:W5:Y:S08]  /*19c50*/  MUFU.EX2 R147, R147 ;  /* 0x0000009300937308 */ /* 0x000f700000000800 */
[----:B------:R-:W-:Y:S08]  /*19c60*/  MUFU.EX2 R146, R146 ;  /* 0x0000009200927308 */ /* 0x000ff00000000800 */
[----:B------:R-:W-:Y:S08]  /*19c70*/  MUFU.EX2 R145, R145 ;  /* 0x0000009100917308 */ /* 0x000ff00000000800 */
[----:B------:R-:W-:Y:S08]  /*19c80*/  MUFU.EX2 R144, R144 ;  /* 0x0000009000907308 */ /* 0x000ff00000000800 */
[----:B------:R-:W1:Y:S08]  /*19c90*/  MUFU.EX2 R211, R211 ;  /* 0x000000d300d37308 */ /* 0x000e700000000800 */
[----:B------:R-:W-:Y:S08]  /*19ca0*/  MUFU.EX2 R139, R139 ;  /* 0x0000008b008b7308 */ /* 0x000ff00000000800 */
[----:B------:R-:W2:Y:S01]  /*19cb0*/  MUFU.EX2 R138, R138 ;  /* 0x0000008a008a7308 */ /* 0x000ea20000000800 */
[----:B----4-:R-:W-:Y:S01]  /*19cc0*/  HMMA.16816.F32.BF16 R16, R48, R64, R16 ;  /* 0x000000403010723c */ /* 0x010fe20000041810 */
[----:B-----5:R-:W-:-:S02]  /*19cd0*/  F2FP.BF16.F32.PACK_AB R64, R147, R210 ;  /* 0x000000d29340723e */ /* 0x020fc400000010ff */
[----:B-1----:R-:W-:-:S05]  /*19ce0*/  F2FP.BF16.F32.PACK_AB R65, R211, R144 ;  /* 0x00000090d341723e */ /* 0x002fca00000010ff */
[----:B------:R-:W-:Y:S01]  /*19cf0*/  HMMA.16816.F32.BF16 R12, R48, R66, R12 ;  /* 0x00000042300c723c */ /* 0x000fe2000004180c */
[----:B------:R-:W-:Y:S01]  /*19d00*/  F2FP.BF16.F32.PACK_AB R66, R145, R146 ;  /* 0x000000929142723e */ /* 0x000fe200000010ff */
[----:B------:R-:W1:Y:S01]  /*19d10*/  LDSM.16.MT88.4 R48, [R47+0xf800] ;  /* 0x00f800002f30783b */ /* 0x000e620000004200 */
[----:B--2---:R-:W-:Y:S01]  /*19d20*/  F2FP.BF16.F32.PACK_AB R67, R138, R139 ;  /* 0x0000008b8a43723e */ /* 0x004fe200000010ff */
[----:B------:R-:W-:-:S06]  /*19d30*/  FADD.FTZ R124, R125, R124 ;  /* 0x0000007c7d7c7221 */ /* 0x000fcc0000010000 */
[----:B------:R-:W-:Y:S01]  /*19d40*/  HMMA.16816.F32.BF16 R40, R64, R70, R40 ;  /* 0x000000464028723c */ /* 0x000fe20000041828 */
[----:B------:R-:W-:Y:S01]  /*19d50*/  FFMA.FTZ R70, R96, R80, -R73 ;  /* 0x0000005060467223 */ /* 0x000fe20000010849 */
[----:B------:R-:W-:Y:S01]  /*19d60*/  FADD.FTZ R96, R78, R77 ;  /* 0x0000004d4e607221 */ /* 0x000fe20000010000 */
[----:B------:R-:W-:-:S05]  /*19d70*/  FADD.FTZ R124, R123, R124 ;  /* 0x0000007c7b7c7221 */ /* 0x000fca0000010000 */
[----:B------:R-:W-:Y:S01]  /*19d80*/  HMMA.16816.F32.BF16 R36, R64, R56, R36 ;  /* 0x000000384024723c */ /* 0x000fe20000041824 */
[----:B------:R-:W-:-:S07]  /*19d90*/  FADD.FTZ R96, R76, R96 ;  /* 0x000000604c607221 */ /* 0x000fce0000010000 */
[----:B------:R-:W-:Y:S01]  /*19da0*/  HMMA.16816.F32.BF16 R28, R64, R58, R28 ;  /* 0x0000003a401c723c */ /* 0x000fe2000004181c */
[----:B------:R-:W2:Y:S01]  /*19db0*/  LDSM.16.MT88.4 R56, [R113+0x10000] ;  /* 0x010000007138783b */ /* 0x000ea20000004200 */
[----:B------:R-:W-:Y:S01]  /*19dc0*/  FADD.FTZ R96, R75, R96 ;  /* 0x000000604b607221 */ /* 0x000fe20000010000 */
[----:B------:R-:W-:Y:S01]  /*19dd0*/  FADD.FTZ R124, R122, R124 ;  /* 0x0000007c7a7c7221 */ /* 0x000fe20000010000 */
[-CC-:B------:R-:W-:Y:S01]  /*19de0*/  FFMA.FTZ R136, R136, R80.reuse, -R79.reuse ;  /* 0x0000005088887223 */ /* 0x180fe2000001084f */
[----:B------:R-:W-:-:S03]  /*19df0*/  FFMA.FTZ R212, R135, R80, -R79 ;  /* 0x0000005087d47223 */ /* 0x000fc6000001084f */
[----:B---3--:R-:W-:Y:S01]  /*19e00*/  HMMA.16816.F32.BF16 R24, R64, R52, R24 ;  /* 0x000000344018723c */ /* 0x008fe20000041818 */
[-CC-:B------:R-:W-:Y:S01]  /*19e10*/  FFMA.FTZ R71, R95, R80.reuse, -R73.reuse ;  /* 0x000000505f477223 */ /* 0x180fe20000010849 */
[-CC-:B------:R-:W-:Y:S01]  /*19e20*/  FFMA.FTZ R94, R94, R80.reuse, -R73.reuse ;  /* 0x000000505e5e7223 */ /* 0x180fe20000010849 */
[----:B------:R-:W-:Y:S01]  /*19e30*/  FFMA.FTZ R93, R93, R80, -R73 ;  /* 0x000000505d5d7223 */ /* 0x000fe20000010849 */
[----:B------:R-:W-:-:S04]  /*19e40*/  FADD.FTZ R96, R74, R96 ;  /* 0x000000604a607221 */ /* 0x000fc80000010000 */
[----:B------:R-:W-:Y:S01]  /*19e50*/  HMMA.16816.F32.BF16 R20, R64, R54, R20 ;  /* 0x000000364014723c */ /* 0x000fe20000041814 */
[----:B------:R-:W3:Y:S01]  /*19e60*/  LDSM.16.MT88.4 R52, [R112+0x10000] ;  /* 0x010000007034783b */ /* 0x000ee20000004200 */
[----:B------:R-:W-:-:S06]  /*19e70*/  FADD.FTZ R121, R121, R124 ;  /* 0x0000007c79797221 */ /* 0x000fcc0000010000 */
        /* <DEDUP_REMOVED lines=9> */
[----:B------:R-:W-:-:S07]  /*19f10*/  FADD.FTZ R132, R132, R134 ;  /* 0x0000008684847221 */ /* 0x000fce0000010000 */
[----:B------:R-:W-:Y:S01]  /*19f20*/  MUFU.EX2 R68, R68 ;  /* 0x0000004400447308 */ /* 0x000fe20000000800 */
[----:B------:R-:W-:-:S07]  /*19f30*/  FADD.FTZ R119, R118, R119 ;  /* 0x0000007776777221 */ /* 0x000fce0000010000 */
[----:B------:R-:W5:Y:S08]  /*19f40*/  MUFU.EX2 R69, R69 ;  /* 0x0000004500457308 */ /* 0x000f700000000800 */
[----:B------:R-:W-:Y:S08]  /*19f50*/  MUFU.EX2 R70, R70 ;  /* 0x0000004600467308 */ /* 0x000ff00000000800 */
[----:B------:R-:W2:Y:S08]  /*19f60*/  MUFU.EX2 R71, R71 ;  /* 0x0000004700477308 */ /* 0x000eb00000000800 */
        /* <DEDUP_REMOVED lines=10> */
[----:B-----5:R-:W-:Y:S01]  /*1a010*/  F2FP.BF16.F32.PACK_AB R66, R69, R68 ;  /* 0x000000444542723e */ /* 0x020fe200000010ff */
[----:B------:R-:W-:Y:S01]  /*1a020*/  FADD.FTZ R115, R115, R117 ;  /* 0x0000007573737221 */ /* 0x000fe20000010000 */
[----:B--2---:R-:W-:Y:S02]  /*1a030*/  F2FP.BF16.F32.PACK_AB R65, R71, R70 ;  /* 0x000000464741723e */ /* 0x004fe400000010ff */
[----:B---3--:R-:W-:Y:S01]  /*1a040*/  F2FP.BF16.F32.PACK_AB R67, R93, R94 ;  /* 0x0000005e5d43723e */ /* 0x008fe200000010ff */
        /* <DEDUP_REMOVED lines=17> */
[-CC-:B------:R-:W-:Y:S01]  /*1a160*/  FFMA.FTZ R77, R107, R80.reuse, -R79.reuse ;  /* 0x000000506b4d7223 */ /* 0x180fe2000001084f */
[-CC-:B------:R-:W-:Y:S01]  /*1a170*/  FFMA.FTZ R78, R106, R80.reuse, -R79.reuse ;  /* 0x000000506a4e7223 */ /* 0x180fe2000001084f */
[-C--:B------:R-:W-:Y:S01]  /*1a180*/  FFMA.FTZ R95, R105, R80.reuse, -R79 ;  /* 0x00000050695f7223 */ /* 0x080fe2000001084f */
[-CC-:B------:R-:W-:Y:S01]  /*1a190*/  FFMA.FTZ R92, R92, R80.reuse, -R73.reuse ;  /* 0x000000505c5c7223 */ /* 0x180fe20000010849 */
[-CC-:B------:R-:W-:Y:S01]  /*1a1a0*/  FFMA.FTZ R75, R90, R80.reuse, -R73.reuse ;  /* 0x000000505a4b7223 */ /* 0x180fe20000010849 */
[-C--:B------:R-:W-:Y:S01]  /*1a1b0*/  FFMA.FTZ R89, R89, R80.reuse, -R73 ;  /* 0x0000005059597223 */ /* 0x080fe20000010849 */
[----:B------:R-:W-:Y:S01]  /*1a1c0*/  FADD.FTZ R137, R152, R137 ;  /* 0x0000008998897221 */ /* 0x000fe20000010000 */
[----:B------:R-:W-:Y:S01]  /*1a1d0*/  FADD.FTZ R150, R156, R150 ;  /* 0x000000969c967221 */ /* 0x000fe20000010000 */
[-C--:B------:R-:W-:Y:S01]  /*1a1e0*/  FFMA.FTZ R108, R108, R80.reuse, -R79 ;  /* 0x000000506c6c7223 */ /* 0x080fe2000001084f */
[-C--:B------:R-:W-:Y:S01]  /*1a1f0*/  FFMA.FTZ R91, R91, R80.reuse, -R73 ;  /* 0x000000505b5b7223 */ /* 0x080fe20000010849 */
[----:B------:R-:W-:Y:S01]  /*1a200*/  FADD.FTZ R151, R151, R137 ;  /* 0x0000008997977221 */ /* 0x000fe20000010000 */
[----:B------:R-:W-:Y:S01]  /*1a210*/  FADD.FTZ R157, R157, R150 ;  /* 0x000000969d9d7221 */ /* 0x000fe20000010000 */
[----:B------:R-:W-:Y:S01]  /*1a220*/  MUFU.EX2 R76, R108 ;  /* 0x0000006c004c7308 */ /* 0x000fe20000000800 */
[C---:B-1----:R-:W-:Y:S01]  /*1a230*/  HMMA.16816.F32.BF16 R24, R64.reuse, R48, R24 ;  /* 0x000000304018723c */ /* 0x042fe20000041818 */
[----:B------:R-:W-:Y:S01]  /*1a240*/  FADD.FTZ R151, R153, R151 ;  /* 0x0000009799977221 */ /* 0x000fe20000010000 */
[----:B------:R-:W-:Y:S01]  /*1a250*/  FADD.FTZ R157, R158, R157 ;  /* 0x0000009d9e9d7221 */ /* 0x000fe20000010000 */
[-CC-:B------:R-:W-:Y:S01]  /*1a260*/  FFMA.FTZ R96, R102, R80.reuse, -R79.reuse ;  /* 0x0000005066607223 */ /* 0x180fe2000001084f */
[-C--:B------:R-:W-:Y:S01]  /*1a270*/  FFMA.FTZ R101, R101, R80.reuse, -R79 ;  /* 0x0000005065657223 */ /* 0x080fe2000001084f */
[-CC-:B------:R-:W-:Y:S01]  /*1a280*/  FFMA.FTZ R88, R88, R80.reuse, -R73.reuse ;  /* 0x0000005058587223 */ /* 0x180fe20000010849 */
[-C--:B------:R-:W-:Y:S01]  /*1a290*/  FFMA.FTZ R87, R87, R80.reuse, -R73 ;  /* 0x0000005057577223 */ /* 0x080fe20000010849 */
[----:B------:R-:W1:Y:S01]  /*1a2a0*/  MUFU.EX2 R77, R77 ;  /* 0x0000004d004d7308 */ /* 0x000e620000000800 */
[----:B------:R-:W-:Y:S01]  /*1a2b0*/  FADD.FTZ R155, R155, R151 ;  /* 0x000000979b9b7221 */ /* 0x000fe20000010000 */
[----:B------:R-:W-:Y:S01]  /*1a2c0*/  FADD.FTZ R159, R159, R157 ;  /* 0x0000009d9f9f7221 */ /* 0x000fe20000010000 */
[C---:B------:R-:W-:Y:S01]  /*1a2d0*/  HMMA.16816.F32.BF16 R20, R64.reuse, R50, R20 ;  /* 0x000000324014723c */ /* 0x040fe20000041814 */
[----:B------:R-:W-:Y:S04]  /*1a2e0*/  LDSM.16.MT88.4 R48, [R112+0x10800] ;  /* 0x010800007030783b */ /* 0x000fe80000004200 */
[----:B------:R-:W-:Y:S01]  /*1a2f0*/  MUFU.EX2 R78, R78 ;  /* 0x0000004e004e7308 */ /* 0x000fe20000000800 */
[-CC-:B------:R-:W-:Y:S01]  /*1a300*/  FFMA.FTZ R86, R86, R80.reuse, -R73.reuse ;  /* 0x0000005056567223 */ /* 0x180fe20000010849 */
[-C--:B------:R-:W-:Y:S01]  /*1a310*/  FFMA.FTZ R85, R85, R80.reuse, -R73 ;  /* 0x0000005055557223 */ /* 0x080fe20000010849 */
[C---:B--2---:R-:W-:Y:S01]  /*1a320*/  HMMA.16816.F32.BF16 R16, R64.reuse, R56, R16 ;  /* 0x000000384010723c */ /* 0x044fe20000041810 */
[-CC-:B------:R-:W-:Y:S01]  /*1a330*/  FFMA.FTZ R100, R100, R80.reuse, -R79.reuse ;  /* 0x0000005064647223 */ /* 0x180fe2000001084f */
[-CC-:B------:R-:W-:Y:S01]  /*1a340*/  FFMA.FTZ R99, R99, R80.reuse, -R79.reuse ;  /* 0x0000005063637223 */ /* 0x180fe2000001084f */
[-CC-:B------:R-:W-:Y:S01]  /*1a350*/  FFMA.FTZ R98, R98, R80.reuse, -R79.reuse ;  /* 0x0000005062627223 */ /* 0x180fe2000001084f */
[-C--:B------:R-:W-:Y:S01]  /*1a360*/  FFMA.FTZ R249, R97, R80.reuse, -R79 ;  /* 0x0000005061f97223 */ /* 0x080fe2000001084f */
[----:B------:R-:W2:Y:S01]  /*1a370*/  MUFU.EX2 R95, R95 ;  /* 0x0000005f005f7308 */ /* 0x000ea20000000800 */
[-C--:B------:R-:W-:Y:S01]  /*1a380*/  FFMA.FTZ R248, R81, R80.reuse, -R73 ;  /* 0x0000005051f87223 */ /* 0x080fe20000010849 */
[----:B------:R-:W-:Y:S06]  /*1a390*/  LDSM.16.MT88.4 R140, [R111+0x11800] ;  /* 0x011800006f8c783b */ /* 0x000fec0000004200 */
[----:B------:R-:W-:Y:S08]  /*1a3a0*/  MUFU.EX2 R92, R92 ;  /* 0x0000005c005c7308 */ /* 0x000ff00000000800 */
[----:B------:R-:W4:Y:S08]  /*1a3b0*/  MUFU.EX2 R74, R91 ;  /* 0x0000005b004a7308 */ /* 0x000f300000000800 */
[----:B------:R-:W-:Y:S08]  /*1a3c0*/  MUFU.EX2 R75, R75 ;  /* 0x0000004b004b7308 */ /* 0x000ff00000000800 */
[----:B------:R-:W5:Y:S01]  /*1a3d0*/  MUFU.EX2 R89, R89 ;  /* 0x0000005900597308 */ /* 0x000f620000000800 */
        /* <DEDUP_REMOVED lines=8> */
[----:B--2---:R-:W-:Y:S01]  /*1a460*/  F2FP.BF16.F32.PACK_AB R66, R95, R78 ;  /* 0x0000004e5f42723e */ /* 0x004fe200000010ff */
[----:B------:R-:W-:Y:S01]  /*1a470*/  FADD.FTZ R166, R170, R166 ;  /* 0x000000a6aaa67221 */ /* 0x000fe20000010000 */
[----:B----4-:R-:W-:Y:S01]  /*1a480*/  F2FP.BF16.F32.PACK_AB R65, R74, R92 ;  /* 0x0000005c4a41723e */ /* 0x010fe200000010ff */
[----:B------:R-:W-:Y:S01]  /*1a490*/  FADD.FTZ R175, R176, R175 ;  /* 0x000000afb0af7221 */ /* 0x000fe20000010000 */
[----:B------:R-:W-:Y:S01]  /*1a4a0*/  MUFU.EX2 R96, R96 ;  /* 0x0000006000607308 */ /* 0x000fe20000000800 */
[----:B------:R-:W-:Y:S01]  /*1a4b0*/  LDSM.16.MT88.4 R148, [R112+0x11800] ;  /* 0x011800007094783b */ /* 0x000fe20000004200 */
[----:B-----5:R-:W-:Y:S01]  /*1a4c0*/  F2FP.BF16.F32.PACK_AB R67, R89, R75 ;  /* 0x0000004b5943723e */ /* 0x020fe200000010ff */
[----:B------:R-:W-:Y:S01]  /*1a4d0*/  FADD.FTZ R171, R171, R166 ;  /* 0x000000a6abab7221 */ /* 0x000fe20000010000 */
[----:B------:R-:W-:Y:S01]  /*1a4e0*/  FADD.FTZ R178, R178, R175 ;  /* 0x000000afb2b27221 */ /* 0x000fe20000010000 */
[----:B------:R-:W-:-:S03]  /*1a4f0*/  FFMA.FTZ R91, R103, R80, -R79 ;  /* 0x00000050675b7223 */ /* 0x000fc6000001084f */
[----:B------:R-:W-:Y:S01]  /*1a500*/  MUFU.EX2 R90, R90 ;  /* 0x0000005a005a7308 */ /* 0x000fe20000000800 */
[----:B------:R-:W-:Y:S01]  /*1a510*/  FADD.FTZ R171, R182, R171 ;  /* 0x000000abb6ab7221 */ /* 0x000fe20000010000 */
[----:B------:R-:W-:Y:S01]  /*1a520*/  LDSM.16.MT88.4 R156, [R113+0x11800] ;  /* 0x01180000719c783b */ /* 0x000fe20000004200 */
[----:B---3--:R-:W-:Y:S01]  /*1a530*/  HMMA.16816.F32.BF16 R4, R64, R52, R4 ;  /* 0x000000344004723c */ /* 0x008fe20000041804 */
        /* <DEDUP_REMOVED lines=28> */
[C---:B--2---:R-:W-:Y:S08]  /*1a700*/  HMMA.16816.F32.BF16 R16, R64.reuse, R52, R16 ;  /* 0x000000344010723c */ /* 0x044ff00000041810 */
[----:B------:R-:W-:Y:S01]  /*1a710*/  HMMA.16816.F32.BF16 R12, R64, R54, R12 ;  /* 0x00000036400c723c */ /* 0x000fe2000004180c */
[----:B------:R-:W2:Y:S01]  /*1a720*/  LDSM.16.MT88.4 R52, [R111+0x11000] ;  /* 0x011000006f34783b */ /* 0x000ea20000004200 */
[----:B------:R-:W-:Y:S01]  /*1a730*/  FADD.FTZ R193, R193, R207 ;  /* 0x000000cfc1c17221 */ /* 0x000fe20000010000 */
[----:B------:R-:W-:-:S03]  /*1a740*/  FADD.FTZ R198, R184, R198 ;  /* 0x000000c6b8c67221 */ /* 0x000fc60000010000 */
[----:B------:R-:W-:Y:S02]  /*1a750*/  FADD.FTZ R193, R191, R193 ;  /* 0x000000c1bfc17221 */ /* 0x000fe40000010000 */
[C---:B------:R-:W-:Y:S01]  /*1a760*/  HMMA.16816.F32.BF16 R36, R64.reuse, R48, R36 ;  /* 0x000000304024723c */ /* 0x040fe20000041824 */
[----:B------:R-:W-:Y:S01]  /*1a770*/  FADD.FTZ R198, R180, R198 ;  /* 0x000000c6b4c67221 */ /* 0x000fe20000010000 */
[----:B------:R-:W3:Y:S06]  /*1a780*/  MUFU.EX2 R91, R91 ;  /* 0x0000005b005b7308 */ /* 0x000eec0000000800 */
[----:B------:R-:W-:Y:S01]  /*1a790*/  HMMA.16816.F32.BF16 R28, R64, R50, R28 ;  /* 0x00000032401c723c */ /* 0x000fe2000004181c */
[----:B------:R-:W4:Y:S01]  /*1a7a0*/  LDSM.16.MT88.4 R48, [R113+0x11000] ;  /* 0x011000007130783b */ /* 0x000f220000004200 */
[----:B------:R-:W5:Y:S01]  /*1a7b0*/  MUFU.EX2 R101, R101 ;  /* 0x0000006500657308 */ /* 0x000f620000000800 */
[----:B------:R-:W-:Y:S01]  /*1a7c0*/  FADD.FTZ R193, R190, R193 ;  /* 0x000000c1bec17221 */ /* 0x000fe20000010000 */
[----:B------:R-:W-:-:S06]  /*1a7d0*/  FADD.FTZ R179, R179, R198 ;  /* 0x000000c6b3b37221 */ /* 0x000fcc0000010000 */
[----:B------:R-:W-:Y:S01]  /*1a7e0*/  MUFU.EX2 R88, R88 ;  /* 0x0000005800587308 */ /* 0x000fe20000000800 */
[----:B------:R-:W-:Y:S01]  /*1a7f0*/  FADD.FTZ R185, R185, R193 ;  /* 0x000000c1b9b97221 */ /* 0x000fe20000010000 */
[----:B------:R-:W-:-:S06]  /*1a800*/  FADD.FTZ R179, R177, R179 ;  /* 0x000000b3b1b37221 */ /* 0x000fcc0000010000 */
[----:B------:R-:W1:Y:S08]  /*1a810*/  MUFU.EX2 R87, R87 ;  /* 0x0000005700577308 */ /* 0x000e700000000800 */
[----:B------:R-:W-:Y:S08]  /*1a820*/  MUFU.EX2 R86, R86 ;  /* 0x0000005600567308 */ /* 0x000ff00000000800 */
[----:B------:R-:W2:Y:S01]  /*1a830*/  MUFU.EX2 R85, R85 ;  /* 0x0000005500557308 */ /* 0x000ea20000000800 */
[----:B------:R-:W-:Y:S01]  /*1a840*/  FADD.FTZ R185, R174, R185 ;  /* 0x000000b9aeb97221 */ /* 0x000fe20000010000 */
[----:B------:R-:W-:-:S03]  /*1a850*/  FADD.FTZ R162, R162, R179 ;  /* 0x000000b3a2a27221 */ /* 0x000fc60000010000 */
[----:B------:R-:W-:Y:S01]  /*1a860*/  FADD.FTZ R172, R172, R185 ;  /* 0x000000b9acac7221 */ /* 0x000fe20000010000 */
[----:B------:R-:W-:Y:S01]  /*1a870*/  FADD.FTZ R162, R161, R162 ;  /* 0x000000a2a1a27221 */ /* 0x000fe20000010000 */
[----:B---3--:R-:W-:Y:S02]  /*1a880*/  F2FP.BF16.F32.PACK_AB R64, R91, R90 ;  /* 0x0000005a5b40723e */ /* 0x008fe400000010ff */
[----:B------:R-:W-:Y:S01]  /*1a890*/  FADD.FTZ R172, R169, R172 ;  /* 0x000000aca9ac7221 */ /* 0x000fe20000010000 */
[----:B------:R-:W-:Y:S01]  /*1a8a0*/  FADD.FTZ R160, R160, R162 ;  /* 0x000000a2a0a07221 */ /* 0x000fe20000010000 */
[----:B-----5:R-:W-:Y:S02]  /*1a8b0*/  F2FP.BF16.F32.PACK_AB R66, R101, R96 ;  /* 0x000000606542723e */ /* 0x020fe400000010ff */
[----:B-1----:R-:W-:Y:S01]  /*1a8c0*/  F2FP.BF16.F32.PACK_AB R65, R87, R88 ;  /* 0x000000585741723e */ /* 0x002fe200000010ff */
[----:B------:R-:W-:Y:S01]  /*1a8d0*/  FADD.FTZ R163, R163, R172 ;  /* 0x000000aca3a37221 */ /* 0x000fe20000010000 */
[----:B--2---:R-:W-:Y:S01]  /*1a8e0*/  F2FP.BF16.F32.PACK_AB R67, R85, R86 ;  /* 0x000000565543723e */ /* 0x004fe200000010ff */
[----:B------:R-:W-:-:S02]  /*1a8f0*/  FADD.FTZ R160, R154, R160 ;  /* 0x000000a09aa07221 */ /* 0x000fc40000010000 */
[----:B------:R-:W-:Y:S02]  /*1a900*/  FADD.FTZ R163, R210, R163 ;  /* 0x000000a3d2a37221 */ /* 0x000fe40000010000 */
[----:B------:R-:W-:Y:S02]  /*1a910*/  FADD.FTZ R160, R144, R160 ;  /* 0x000000a090a07221 */ /* 0x000fe40000010000 */
[----:B------:R-:W-:Y:S01]  /*1a920*/  HMMA.16816.F32.BF16 R36, R64, R56, R36 ;  /* 0x000000384024723c */ /* 0x000fe20000041824 */
[----:B------:R-:W-:Y:S01]  /*1a930*/  FFMA.FTZ R56, R84, R80, -R73 ;  /* 0x0000005054387223 */ /* 0x000fe20000010849 */
        /* <DEDUP_REMOVED lines=8> */
[----:B------:R-:W1:Y:S01]  /*1a9c0*/  MUFU.EX2 R99, R99 ;  /* 0x0000006300637308 */ /* 0x000e620000000800 */
[----:B----4-:R-:W-:Y:S01]  /*1a9d0*/  HMMA.16816.F32.BF16 R4, R64, R48, R4 ;  /* 0x000000304004723c */ /* 0x010fe20000041804 */
        /* <DEDUP_REMOVED lines=135> */
.L_x_3721:
        /* <DEDUP_REMOVED lines=8> */
.L_x_3722:
[----:B------:R-:W-:Y:S05]  /*1b2d0*/  BSYNC.RECONVERGENT B0 ;  /* 0x0000000000007941 */ /* 0x000fea0003800200 */
.L_x_3720:
[C---:B------:R-:W-:Y:S02]  /*1b2e0*/  SHF.L.U32 R3, R224.reuse, 0x5, RZ ;  /* 0x00000005e0037819 */ /* 0x040fe400000006ff */
[----:B------:R-:W-:Y:S02]  /*1b2f0*/  SHF.L.U64.HI R4, R224, 0x5, R225 ;  /* 0x00000005e0047819 */ /* 0x000fe400000102e1 */
[----:B------:R-:W-:-:S04]  /*1b300*/  IADD3 R14, P0, PT, R3, R231, RZ ;  /* 0x000000e7030e7210 */ /* 0x000fc80007f1e0ff */
[----:B------:R-:W-:Y:S02]  /*1b310*/  IADD3.X R15, PT, PT, R4, R230, RZ, P0, !PT ;  /* 0x000000e6040f7210 */ /* 0x000fe400007fe4ff */
[----:B------:R-:W-:-:S04]  /*1b320*/  IADD3 R12, P0, PT, R14, R3, RZ ;  /* 0x000000030e0c7210 */ /* 0x000fc80007f1e0ff */
[----:B------:R-:W-:Y:S02]  /*1b330*/  IADD3.X R13, PT, PT, R15, R4, RZ, P0, !PT ;  /* 0x000000040f0d7210 */ /* 0x000fe400007fe4ff */
[-C--:B------:R-:W-:Y:S02]  /*1b340*/  IADD3 R6, P2, PT, R12, R3.reuse, RZ ;  /* 0x000000030c067210 */ /* 0x080fe40007f5e0ff */
        /* <DEDUP_REMOVED lines=89> */
[----:B------:R-:W-:Y:S01]  /*1b8e0*/  @!P0 LDGSTS.E.BYPASS.LTC128B.128 [R46+0x10000], desc[UR4][R18.64] ;  /* 0x10000000122e8fae */ /* 0x000fe2000b981a04 */
[----:B-1----:R-:W-:-:S03]  /*1b8f0*/  @!P0 IADD3 R12, P2, PT, R10, R3, RZ ;  /* 0x000000030a0c8210 */ /* 0x002fc60007f5e0ff */
        /* <DEDUP_REMOVED lines=17> */
[----:B------:R-:W4:Y:S01]  /*1ba10*/  LD.E R3, desc[UR4][R164.64+0x18c] ;  /* 0x00018c04a4037980 */ /* 0x000f22000c101900 */
[----:B------:R-:W-:Y:S01]  /*1ba20*/  ISETP.NE.AND P2, PT, R34, RZ, PT ;  /* 0x000000ff2200720c */ /* 0x000fe20003f45270 */
[----:B------:R-:W-:Y:S02]  /*1ba30*/  BSSY.RECONVERGENT B1, `(.L_x_3723) ;  /* 0x0000297000017945 */ /* 0x000fe40003800200 */
[----:B--2---:R-:W-:Y:S01]  /*1ba40*/  LDSM.16.M88.4 R4, [R62] ;  /* 0x000000003e04783b */ /* 0x004fe20000000200 */
[----:B------:R-:W-:-:S02]  /*1ba50*/  SEL R100, R9, 0xffffffe0, !P2 ;  /* 0xffffffe009647807 */ /* 0x000fc40005000000 */
[----:B------:R-:W-:Y:S01]  /*1ba60*/  ISETP.NE.AND P2, PT, R32, RZ, PT ;  /* 0x000000ff2000720c */ /* 0x000fe20003f45270 */
[----:B------:R-:W2:Y:S01]  /*1ba70*/  LDSM.16.M88.4 R24, [R35+0x2000] ;  /* 0x002000002318783b */ /* 0x000ea20000000200 */
[C---:B------:R-:W-:Y:S02]  /*1ba80*/  IADD3 R103, PT, PT, R35.reuse, R100, RZ ;  /* 0x0000006423677210 */ /* 0x040fe40007ffe0ff */
[----:B------:R-:W-:Y:S01]  /*1ba90*/  SEL R8, R8, 0xffffffc0, !P2 ;  /* 0xffffffc008087807 */ /* 0x000fe20005000000 */
[----:B------:R-:W5:Y:S03]  /*1baa0*/  LDSM.16.M88.4 R52, [R35+0x2800] ;  /* 0x002800002334783b */ /* 0x000f660000000200 */
[-C--:B---3--:R-:W-:Y:S01]  /*1bab0*/  IADD3 R20, PT, PT, R62, R8.reuse, RZ ;  /* 0x000000083e147210 */ /* 0x088fe20007ffe0ff */
[----:B------:R-:W-:Y:S01]  /*1bac0*/  LDSM.16.M88.4 R48, [R103+0x2000] ;  /* 0x002000006730783b */ /* 0x000fe20000000200 */
[----:B------:R-:W-:-:S02]  /*1bad0*/  IADD3 R102, PT, PT, R35, R8, RZ ;  /* 0x0000000823667210 */ /* 0x000fc40007ffe0ff */
[----:B-1----:R-:W-:Y:S01]  /*1bae0*/  IADD3 R12, PT, PT, R62, R100, RZ ;  /* 0x000000643e0c7210 */ /* 0x002fe20007ffe0ff */
[----:B------:R1:W-:Y:S04]  /*1baf0*/  LDSM.16.M88.4 R40, [R20] ;  /* 0x000000001428783b */ /* 0x0003e80000000200 */
[----:B------:R-:W-:Y:S04]  /*1bb00*/  LDSM.16.M88.4 R68, [R102+0x2000] ;  /* 0x002000006644783b */ /* 0x000fe80000000200 */
[----:B------:R-:W3:Y:S04]  /*1bb10*/  LDSM.16.M88.4 R12, [R12] ;  /* 0x000000000c0c783b */ /* 0x000ee80000000200 */
[----:B------:R-:W3:Y:S04]  /*1bb20*/  LDSM.16.M88.4 R16, [R103+0x2800] ;  /* 0x002800006710783b */ /* 0x000ee80000000200 */
[----:B------:R-:W3:Y:S04]  /*1bb30*/  LDSM.16.M88.4 R76, [R102+0x2800] ;  /* 0x00280000664c783b */ /* 0x000ee80000000200 */
[----:B------:R-:W-:Y:S01]  /*1bb40*/  LDSM.16.M88.4 R56, [R35+0x3000] ;  /* 0x003000002338783b */ /* 0x000fe20000000200 */
[----:B-1----:R-:W-:-:S03]  /*1bb50*/  IADD3 R20, PT, PT, R100, R20, RZ ;  /* 0x0000001464147210 */ /* 0x002fc60007ffe0ff */
[----:B------:R-:W-:Y:S01]  /*1bb60*/  LDSM.16.M88.4 R80, [R102+0x3000] ;  /* 0x003000006650783b */ /* 0x000fe20000000200 */
[----:B------:R-:W-:Y:S01]  /*1bb70*/  IADD3 R100, PT, PT, R100, R102, RZ ;  /* 0x0000006664647210 */ /* 0x000fe20007ffe0ff */
[C---:B--2---:R-:W-:Y:S02]  /*1bb80*/  HMMA.16816.F32.BF16 R28, R4.reuse, R24, RZ ;  /* 0x00000018041c723c */ /* 0x044fe400000418ff */
[----:B------:R-:W-:Y:S04]  /*1bb90*/  LDSM.16.M88.4 R20, [R20] ;  /* 0x000000001414783b */ /* 0x000fe80000000200 */
[----:B------:R-:W1:Y:S02]  /*1bba0*/  LDSM.16.M88.4 R64, [R100+0x2000] ;  /* 0x002000006440783b */ /* 0x000e640000000200 */
[C---:B------:R-:W-:Y:S02]  /*1bbb0*/  HMMA.16816.F32.BF16 R24, R4.reuse, R26, RZ ;  /* 0x0000001a0418723c */ /* 0x040fe400000418ff */
[----:B------:R-:W0:Y:S06]  /*1bbc0*/  LDGDEPBAR ;  /* 0x00000000000079af */ /* 0x000e2c0000000000 */
[----:B-----5:R-:W-:Y:S08]  /*1bbd0*/  HMMA.16816.F32.BF16 R36, R4, R52, RZ ;  /* 0x000000340424723c */ /* 0x020ff000000418ff */
[C---:B---3--:R-:W-:Y:S08]  /*1bbe0*/  HMMA.16816.F32.BF16 R28, R12.reuse, R48, R28 ;  /* 0x000000300c1c723c */ /* 0x048ff0000004181c */
[C---:B------:R-:W-:Y:S01]  /*1bbf0*/  HMMA.16816.F32.BF16 R24, R12.reuse, R50, R24 ;  /* 0x000000320c18723c */ /* 0x040fe20000041818 */
[----:B------:R-:W-:Y:S07]  /*1bc00*/  LDSM.16.M88.4 R48, [R103+0x3000] ;  /* 0x003000006730783b */ /* 0x000fee0000000200 */
[----:B------:R-:W-:Y:S08]  /*1bc10*/  HMMA.16816.F32.BF16 R36, R12, R16, R36 ;  /* 0x000000100c24723c */ /* 0x000ff00000041824 */
[C---:B------:R-:W-:Y:S08]  /*1bc20*/  HMMA.16816.F32.BF16 R28, R40.reuse, R68, R28 ;  /* 0x00000044281c723c */ /* 0x040ff0000004181c */
[C---:B------:R-:W-:Y:S01]  /*1bc30*/  HMMA.16816.F32.BF16 R24, R40.reuse, R70, R24 ;  /* 0x000000462818723c */ /* 0x040fe20000041818 */
[----:B------:R-:W2:Y:S07]  /*1bc40*/  LDSM.16.M88.4 R68, [R100+0x2800] ;  /* 0x002800006444783b */ /* 0x000eae0000000200 */
[----:B------:R-:W-:Y:S08]  /*1bc50*/  HMMA.16816.F32.BF16 R36, R40, R76, R36 ;  /* 0x0000004c2824723c */ /* 0x000ff00000041824 */
[----:B-1----:R-:W-:Y:S08]  /*1bc60*/  HMMA.16816.F32.BF16 R28, R20, R64, R28 ;  /* 0x00000040141c723c */ /* 0x002ff0000004181c */
[----:B------:R-:W-:Y:S08]  /*1bc70*/  HMMA.16816.F32.BF16 R52, R4, R54, RZ ;  /* 0x000000360434723c */ /* 0x000ff000000418ff */
[C---:B------:R-:W-:Y:S01]  /*1bc80*/  HMMA.16816.F32.BF16 R24, R20.reuse, R66, R24 ;  /* 0x000000421418723c */ /* 0x040fe20000041818 */
[----:B------:R-:W1:Y:S07]  /*1bc90*/  LDSM.16.M88.4 R64, [R35+0x3800] ;  /* 0x003800002340783b */ /* 0x000e6e0000000200 */
[----:B--2---:R-:W-:Y:S08]  /*1bca0*/  HMMA.16816.F32.BF16 R36, R20, R68, R36 ;  /* 0x000000441424723c */ /* 0x004ff00000041824 */
        /* <DEDUP_REMOVED lines=35> */
[----:B------:R-:W2:Y:S02]  /*1bee0*/  LDSM.16.M88.4 R48, [R100+0x3000] ;  /* 0x003000006430783b */ /* 0x000ea40000000200 */
[----:B------:R-:W2:Y:S08]  /*1bef0*/  MUFU.TANH R91, R36 ;  /* 0x00000024005b7308 */ /* 0x000eb00000002400 */
[----:B------:R-:W2:Y:S01]  /*1bf00*/  MUFU.TANH R90, R37 ;  /* 0x00000025005a7308 */ /* 0x000ea20000002400 */
[----:B-1----:R-:W-:Y:S07]  /*1bf10*/  HMMA.16816.F32.BF16 R24, R4, R64, RZ ;  /* 0x000000400418723c */ /* 0x002fee00000418ff */
[----:B------:R-:W1:Y:S01]  /*1bf20*/  MUFU.TANH R89, R38 ;  /* 0x0000002600597308 */ /* 0x000e620000002400 */
        /* <DEDUP_REMOVED lines=40> */
[----:B------:R-:W2:Y:S07]  /*1c1b0*/  LDSM.16.M88.4 R56, [R35+0x5000] ;  /* 0x005000002338783b */ /* 0x000eae0000000200 */
[----:B------:R-:W-:Y:S01]  /*1c1c0*/  HMMA.16816.F32.BF16 R16, R12, R66, R16 ;  /* 0x000000420c10723c */ /* 0x000fe20000041810 */
[----:B------:R-:W3:Y:S02]  /*1c1d0*/  LDSM.16.M88.4 R64, [R100+0x4000] ;  /* 0x004000006440783b */ /* 0x000ee40000000200 */
[-C--:B------:R-:W-:Y:S01]  /*1c1e0*/  FMUL.FTZ R24, R24, R3.reuse ;  /* 0x0000000318187220 */ /* 0x080fe20000410000 */
[-C--:B------:R-:W-:Y:S01]  /*1c1f0*/  FMUL.FTZ R11, R25, R3.reuse ;  /* 0x00000003190b7220 */ /* 0x080fe20000410000 */
[-C--:B------:R-:W-:Y:S01]  /*1c200*/  FMUL.FTZ R10, R26, R3.reuse ;  /* 0x000000031a0a7220 */ /* 0x080fe20000410000 */
[-C--:B------:R-:W-:Y:S01]  /*1c210*/  FMUL.FTZ R8, R27, R3.reuse ;  /* 0x000000031b087220 */ /* 0x080fe20000410000 */
[----:B------:R1:W1:Y:S01]  /*1c220*/  MUFU.TANH R32, R24 ;  /* 0x0000001800207308 */ /* 0x0002620000002400 */
[----:B----4-:R-:W-:Y:S03]  /*1c230*/  HMMA.16816.F32.BF16 R28, R4, R48, RZ ;  /* 0x00000030041c723c */ /* 0x010fe600000418ff */
[-C--:B------:R-:W-:Y:S01]  /*1c240*/  FMUL.FTZ R36, R36, R3.reuse ;  /* 0x0000000324247220 */ /* 0x080fe20000410000 */
[-C--:B------:R-:W-:Y:S01]  /*1c250*/  FMUL.FTZ R37, R37, R3.reuse ;  /* 0x0000000325257220 */ /* 0x080fe20000410000 */
[-C--:B------:R-:W-:Y:S01]  /*1c260*/  FMUL.FTZ R38, R38, R3.reuse ;  /* 0x0000000326267220 */ /* 0x080fe20000410000 */
[-C--:B------:R-:W-:Y:S01]  /*1c270*/  FMUL.FTZ R39, R39, R3.reuse ;  /* 0x0000000327277220 */ /* 0x080fe20000410000 */
[----:B------:R-:W4:Y:S01]  /*1c280*/  MUFU.TANH R101, R36 ;  /* 0x0000002400657308 */ /* 0x000f220000002400 */
[----:B------:R-:W-:Y:S07]  /*1c290*/  HMMA.16816.F32.BF16 R52, R40, R80, R52 ;  /* 0x000000502834723c */ /* 0x000fee0000041834 */
[----:B------:R-:W2:Y:S01]  /*1c2a0*/  MUFU.TANH R104, R37 ;  /* 0x0000002500687308 */ /* 0x000ea20000002400 */
[----:B-1----:R-:W-:Y:S01]  /*1c2b0*/  HMMA.16816.F32.BF16 R24, R4, R50, RZ ;  /* 0x000000320418723c */ /* 0x002fe200000418ff */
[----:B------:R-:W1:Y:S06]  /*1c2c0*/  LDSM.16.M88.4 R48, [R103+0x5000] ;  /* 0x005000006730783b */ /* 0x000e6c0000000200 */
[----:B------:R-:W1:Y:S01]  /*1c2d0*/  MUFU.TANH R105, R38 ;  /* 0x0000002600697308 */ /* 0x000e620000002400 */
[----:B-----5:R-:W-:Y:S07]  /*1c2e0*/  HMMA.16816.F32.BF16 R28, R12, R68, R28 ;  /* 0x000000440c1c723c */ /* 0x020fee000004181c */
[----:B------:R2:W1:Y:S01]  /*1c2f0*/  MUFU.TANH R106, R39 ;  /* 0x00000027006a7308 */ /* 0x0004620000002400 */
[----:B------:R-:W-:Y:S01]  /*1c300*/  HMMA.16816.F32.BF16 R16, R40, R82, R16 ;  /* 0x000000522810723c */ /* 0x000fe20000041810 */
[----:B------:R-:W-:Y:S06]  /*1c310*/  LDSM.16.M88.4 R80, [R102+0x5000] ;  /* 0x005000006650783b */ /* 0x000fec0000000200 */
[----:B------:R-:W1:Y:S01]  /*1c320*/  MUFU.TANH R11, R11 ;  /* 0x0000000b000b7308 */ /* 0x000e620000002400 */
[----:B------:R-:W-:Y:S01]  /*1c330*/  HMMA.16816.F32.BF16 R24, R12, R70, R24 ;  /* 0x000000460c18723c */ /* 0x000fe20000041818 */
[----:B------:R-:W5:Y:S06]  /*1c340*/  LDSM.16.M88.4 R68, [R100+0x4800] ;  /* 0x004800006444783b */ /* 0x000f6c0000000200 */
[----:B------:R-:W1:Y:S01]  /*1c350*/  MUFU.TANH R10, R10 ;  /* 0x0000000a000a7308 */ /* 0x000e620000002400 */
[C---:B--2---:R-:W-:Y:S07]  /*1c360*/  HMMA.16816.F32.BF16 R36, R4.reuse, R56, RZ ;  /* 0x000000380424723c */ /* 0x044fee00000418ff */
[----:B------:R-:W2:Y:S01]  /*1c370*/  MUFU.TANH R8, R8 ;  /* 0x0000000800087308 */ /* 0x000ea20000002400 */
[----:B------:R-:W-:Y:S08]  /*1c380*/  HMMA.16816.F32.BF16 R56, R4, R58, RZ ;  /* 0x0000003a0438723c */ /* 0x000ff000000418ff */
[----:B---3--:R-:W-:Y:S08]  /*1c390*/  HMMA.16816.F32.BF16 R52, R20, R64, R52 ;  /* 0x000000401434723c */ /* 0x008ff00000041834 */
[----:B------:R-:W-:Y:S08]  /*1c3a0*/  HMMA.16816.F32.BF16 R28, R40, R76, R28 ;  /* 0x0000004c281c723c */ /* 0x000ff0000004181c */
[C---:B-1----:R-:W-:Y:S03]  /*1c3b0*/  HMMA.16816.F32.BF16 R36, R12.reuse, R48, R36 ;  /* 0x000000300c24723c */ /* 0x042fe60000041824 */
        /* <DEDUP_REMOVED lines=8> */
[----:B------:R-:W-:Y:S01]  /*1c440*/  HMMA.16816.F32.BF16 R16, R20, R66, R16 ;  /* 0x000000421410723c */ /* 0x000fe20000041810 */
[----:B------:R-:W4:Y:S06]  /*1c450*/  LDSM.16.M88.4 R64, [R35+0x5800] ;  /* 0x005800002340783b */ /* 0x000f2c0000000200 */
[----:B------:R-:W1:Y:S01]  /*1c460*/  MUFU.TANH R109, R54 ;  /* 0x00000036006d7308 */ /* 0x000e620000002400 */
[----:B------:R-:W-:Y:S01]  /*1c470*/  HMMA.16816.F32.BF16 R24, R40, R78, R24 ;  /* 0x0000004e2818723c */ /* 0x000fe20000041818 */
[----:B------:R-:W-:Y:S06]  /*1c480*/  LDSM.16.M88.4 R76, [R102+0x5800] ;  /* 0x00580000664c783b */ /* 0x000fec0000000200 */
[----:B------:R2:W1:Y:S01]  /*1c490*/  MUFU.TANH R110, R55 ;  /* 0x00000037006e7308 */ /* 0x0004620000002400 */
[----:B-----5:R-:W-:Y:S03]  /*1c4a0*/  HMMA.16816.F32.BF16 R28, R20, R68, R28 ;  /* 0x00000044141c723c */ /* 0x020fe6000004181c */
[-C--:B------:R-:W-:Y:S01]  /*1c4b0*/  FMUL.FTZ R16, R16, R3.reuse ;  /* 0x0000000310107220 */ /* 0x080fe20000410000 */
[-C--:B------:R-:W-:Y:S01]  /*1c4c0*/  FMUL.FTZ R17, R17, R3.reuse ;  /* 0x0000000311117220 */ /* 0x080fe20000410000 */
[-C--:B------:R-:W-:Y:S01]  /*1c4d0*/  FMUL.FTZ R18, R18, R3.reuse ;  /* 0x0000000312127220 */ /* 0x080fe20000410000 */
[-C--:B------:R-:W-:Y:S01]  /*1c4e0*/  FMUL.FTZ R19, R19, R3.reuse ;  /* 0x0000000313137220 */ /* 0x080fe20000410000 */
[----:B------:R-:W1:Y:S01]  /*1c4f0*/  MUFU.TANH R111, R16 ;  /* 0x00000010006f7308 */ /* 0x000e620000002400 */
[----:B------:R-:W-:Y:S07]  /*1c500*/  HMMA.16816.F32.BF16 R36, R40, R80, R36 ;  /* 0x000000502824723c */ /* 0x000fee0000041824 */
[----:B------:R-:W1:Y:S01]  /*1c510*/  MUFU.TANH R112, R17 ;  /* 0x0000001100707308 */ /* 0x000e620000002400 */
[----:B--2---:R-:W2:Y:S01]  /*1c520*/  LDSM.16.M88.4 R52, [R103+0x5800] ;  /* 0x005800006734783b */ /* 0x004ea20000000200 */
[----:B------:R-:W-:Y:S02]  /*1c530*/  HMMA.16816.F32.BF16 R24, R20, R70, R24 ;  /* 0x000000461418723c */ /* 0x000fe40000041818 */
[-C--:B------:R-:W-:Y:S01]  /*1c540*/  FMUL.FTZ R28, R28, R3.reuse ;  /* 0x000000031c1c7220 */ /* 0x080fe20000410000 */
[----:B------:R-:W5:Y:S01]  /*1c550*/  LDSM.16.M88.4 R68, [R35+0x6000] ;  /* 0x006000002344783b */ /* 0x000f620000000200 */
[-C--:B------:R-:W-:Y:S01]  /*1c560*/  FMUL.FTZ R29, R29, R3.reuse ;  /* 0x000000031d1d7220 */ /* 0x080fe20000410000 */
[-C--:B------:R-:W-:Y:S01]  /*1c570*/  FMUL.FTZ R30, R30, R3.reuse ;  /* 0x000000031e1e7220 */ /* 0x080fe20000410000 */
[-C--:B------:R-:W-:Y:S01]  /*1c580*/  FMUL.FTZ R31, R31, R3.reuse ;  /* 0x000000031f1f7220 */ /* 0x080fe20000410000 */
[----:B------:R-:W1:Y:S01]  /*1c590*/  MUFU.TANH R113, R18 ;  /* 0x0000001200717308 */ /* 0x000e620000002400 */
[----:B------:R-:W-:Y:S01]  /*1c5a0*/  HMMA.16816.F32.BF16 R56, R40, R82, R56 ;  /* 0x000000522838723c */ /* 0x000fe20000041838 */
[----:B------:R-:W-:Y:S06]  /*1c5b0*/  LDSM.16.M88.4 R80, [R102+0x6000] ;  /* 0x006000006650783b */ /* 0x000fec0000000200 */
[----:B------:R4:W1:Y:S01]  /*1c5c0*/  MUFU.TANH R114, R19 ;  /* 0x0000001300727308 */ /* 0x0008620000002400 */
[C---:B---3--:R-:W-:Y:S03]  /*1c5d0*/  HMMA.16816.F32.BF16 R36, R20.reuse, R48, R36 ;  /* 0x000000301424723c */ /* 0x048fe60000041824 */
[-C--:B------:R-:W-:Y:S01]  /*1c5e0*/  FMUL.FTZ R24, R24, R3.reuse ;  /* 0x0000000318187220 */ /* 0x080fe20000410000 */
[-C--:B------:R-:W-:Y:S01]  /*1c5f0*/  FMUL.FTZ R25, R25, R3.reuse ;  /* 0x0000000319197220 */ /* 0x080fe20000410000 */
[-C--:B------:R-:W-:Y:S01]  /*1c600*/  FMUL.FTZ R26, R26, R3.reuse ;  /* 0x000000031a1a7220 */ /* 0x080fe20000410000 */
[-C--:B------:R-:W-:Y:S01]  /*1c610*/  FMUL.FTZ R27, R27, R3.reuse ;  /* 0x000000031b1b7220 */ /* 0x080fe20000410000 */
[----:B------:R-:W3:Y:S05]  /*1c620*/  MUFU.TANH R115, R28 ;  /* 0x0000001c00737308 */ /* 0x000eea0000002400 */
[----:B------:R-:W-:Y:S01]  /*1c630*/  HMMA.16816.F32.BF16 R56, R20, R50, R56 ;  /* 0x000000321438723c */ /* 0x000fe20000041838 */
[----:B------:R-:W-:Y:S02]  /*1c640*/  LDSM.16.M88.4 R48, [R35+0x6800] ;  /* 0x006800002330783b */ /* 0x000fe40000000200 */
[----:B------:R-:W1:Y:S04]  /*1c650*/  MUFU.TANH R116, R29 ;  /* 0x0000001d00747308 */ /* 0x000e680000002400 */
[-C--:B------:R-:W-:Y:S01]  /*1c660*/  FMUL.FTZ R36, R36, R3.reuse ;  /* 0x0000000324247220 */ /* 0x080fe20000410000 */
[----:B----4-:R-:W-:Y:S01]  /*1c670*/  HMMA.16816.F32.BF16 R16, R4, R64, RZ ;  /* 0x000000400410723c */ /* 0x010fe200000418ff */
[-C--:B------:R-:W-:Y:S01]  /*1c680*/  FMUL.FTZ R37, R37, R3.reuse ;  /* 0x0000000325257220 */ /* 0x080fe20000410000 */
[-C--:B------:R-:W-:Y:S01]  /*1c690*/  FMUL.FTZ R38, R38, R3.reuse ;  /* 0x0000000326267220 */ /* 0x080fe20000410000 */
[----:B------:R-:W4:Y:S01]  /*1c6a0*/  MUFU.TANH R117, R30 ;  /* 0x0000001e00757308 */ /* 0x000f220000002400 */
[----:B------:R-:W-:-:S07]  /*1c6b0*/  FMUL.FTZ R39, R39, R3 ;  /* 0x0000000327277220 */ /* 0x000fce0000410000 */
[----:B------:R3:W1:Y:S01]  /*1c6c0*/  MUFU.TANH R118, R31 ;  /* 0x0000001f00767308 */ /* 0x0006620000002400 */
[-C--:B------:R-:W-:Y:S01]  /*1c6d0*/  FMUL.FTZ R56, R56, R3.reuse ;  /* 0x0000000338387220 */ /* 0x080fe20000410000 */
[-C--:B------:R-:W-:Y:S01]  /*1c6e0*/  FMUL.FTZ R57, R57, R3.reuse ;  /* 0x0000000339397220 */ /* 0x080fe20000410000 */
[-C--:B------:R-:W-:Y:S01]  /*1c6f0*/  FMUL.FTZ R58, R58, R3.reuse ;  /* 0x000000033a3a7220 */ /* 0x080fe20000410000 */
[----:B------:R-:W-:-:S04]  /*1c700*/  FMUL.FTZ R59, R59, R3 ;  /* 0x000000033b3b7220 */ /* 0x000fc80000410000 */
[----:B------:R-:W1:Y:S01]  /*1c710*/  MUFU.TANH R119, R24 ;  /* 0x0000001800777308 */ /* 0x000e620000002400 */
[----:B--2---:R-:W-:Y:S07]  /*1c720*/  HMMA.16816.F32.BF16 R16, R12, R52, R16 ;  /* 0x000000340c10723c */ /* 0x004fee0000041810 */
[----:B------:R-:W2:Y:S01]  /*1c730*/  MUFU.TANH R120, R25 ;  /* 0x0000001900787308 */ /* 0x000ea20000002400 */
[----:B---3--:R-:W-:Y:S01]  /*1c740*/  HMMA.16816.F32.BF16 R28, R4, R66, RZ ;  /* 0x00000042041c723c */ /* 0x008fe200000418ff */
[----:B------:R-:W3:Y:S06]  /*1c750*/  LDSM.16.M88.4 R64, [R103+0x6000] ;  /* 0x006000006740783b */ /* 0x000eec0000000200 */
[----:B------:R-:W1:Y:S05]  /*1c760*/  MUFU.TANH R121, R26 ;  /* 0x0000001a00797308 */ /* 0x000e6a0000002400 */
[----:B------:R-:W-:Y:S03]  /*1c770*/  HMMA.16816.F32.BF16 R16, R40, R76, R16 ;  /* 0x0000004c2810723c */ /* 0x000fe60000041810 */
[----:B------:R5:W1:Y:S05]  /*1c780*/  MUFU.TANH R122, R27 ;  /* 0x0000001b007a7308 */ /* 0x000a6a0000002400 */
[----:B------:R-:W-:Y:S01]  /*1c790*/  HMMA.16816.F32.BF16 R28, R12, R54, R28 ;  /* 0x000000360c1c723c */ /* 0x000fe2000004181c */
[----:B------:R-:W4:Y:S02]  /*1c7a0*/  LDSM.16.M88.4 R52, [R100+0x5800] ;  /* 0x005800006434783b */ /* 0x000f240000000200 */
[----:B------:R-:W1:Y:S08]  /*1c7b0*/  MUFU.TANH R123, R36 ;  /* 0x00000024007b7308 */ /* 0x000e700000002400 */
[----:B------:R-:W1:Y:S01]  /*1c7c0*/  MUFU.TANH R124, R37 ;  /* 0x00000025007c7308 */ /* 0x000e620000002400 */
[----:B-----5:R-:W-:Y:S07]  /*1c7d0*/  HMMA.16816.F32.BF16 R24, R4, R68, RZ ;  /* 0x000000440418723c */ /* 0x020fee00000418ff */
[----:B------:R-:W1:Y:S01]  /*1c7e0*/  MUFU.TANH R125, R38 ;  /* 0x00000026007d7308 */ /* 0x000e620000002400 */
[----:B------:R-:W-:Y:S01]  /*1c7f0*/  HMMA.16816.F32.BF16 R28, R40, R78, R28 ;  /* 0x0000004e281c723c */ /* 0x000fe2000004181c */
[----:B------:R-:W-:Y:S06]  /*1c800*/  LDSM.16.M88.4 R76, [R102+0x6800] ;  /* 0x00680000664c783b */ /* 0x000fec0000000200 */
[----:B------:R5:W1:Y:S05]  /*1c810*/  MUFU.TANH R126, R39 ;  /* 0x00000027007e7308 */ /* 0x000a6a0000002400 */
[----:B---3--:R-:W-:Y:S03]  /*1c820*/  HMMA.16816.F32.BF16 R24, R12, R64, R24 ;  /* 0x000000400c18723c */ /* 0x008fe60000041818 */
[----:B------:R-:W3:Y:S05]  /*1c830*/  MUFU.TANH R127, R56 ;  /* 0x00000038007f7308 */ /* 0x000eea0000002400 */
[----:B----4-:R-:W-:Y:S03]  /*1c840*/  HMMA.16816.F32.BF16 R16, R20, R52, R16 ;  /* 0x000000341410723c */ /* 0x010fe60000041810 */
[----:B------:R-:W4:Y:S05]  /*1c850*/  MUFU.TANH R128, R57 ;  /* 0x0000003900807308 */ /* 0x000f2a0000002400 */
[----:B-----5:R-:W-:Y:S01]  /*1c860*/  HMMA.16816.F32.BF16 R36, R4, R70, RZ ;  /* 0x000000460424723c */ /* 0x020fe200000418ff */
[----:B------:R-:W5:Y:S02]  /*1c870*/  LDSM.16.M88.4 R68, [R103+0x6800] ;  /* 0x006800006744783b */ /* 0x000f640000000200 */
        /* <DEDUP_REMOVED lines=13> */
[----:B--2---:R-:W-:Y:S03]  /*1c950*/  HMMA.16816.F32.BF16 R56, R4, R48, RZ ;  /* 0x000000300438723c */ /* 0x004fe600000418ff */
[----:B------:R-:W2:Y:S01]  /*1c960*/  MUFU.TANH R168, R18 ;  /* 0x0000001200a87308 */ /* 0x000ea20000002400 */
        /* <DEDUP_REMOVED lines=8> */
[----:B-----5:R-:W-:Y:S07]  /*1c9f0*/  HMMA.16816.F32.BF16 R56, R12, R68, R56 ;  /* 0x000000440c38723c */ /* 0x020fee0000041838 */
[----:B------:R-:W1:Y:S01]  /*1ca00*/  MUFU.TANH R171, R29 ;  /* 0x0000001d00ab7308 */ /* 0x000e620000002400 */
[----:B----4-:R-:W-:Y:S01]  /*1ca10*/  HMMA.16816.F32.BF16 R16, R4, R50, RZ ;  /* 0x000000320410723c */ /* 0x010fe200000418ff */
[----:B------:R-:W4:Y:S06]  /*1ca20*/  LDSM.16.M88.4 R48, [R103+0x7000] ;  /* 0x007000006730783b */ /* 0x000f2c0000000200 */
[----:B------:R-:W1:Y:S01]  /*1ca30*/  MUFU.TANH R172, R30 ;  /* 0x0000001e00ac7308 */ /* 0x000e620000002400 */
[C---:B---3--:R-:W-:Y:S07]  /*1ca40*/  HMMA.16816.F32.BF16 R24, R20.reuse, R64, R24 ;  /* 0x000000401418723c */ /* 0x048fee0000041818 */
[----:B------:R3:W1:Y:S01]  /*1ca50*/  MUFU.TANH R173, R31 ;  /* 0x0000001f00ad7308 */ /* 0x0006620000002400 */
[----:B------:R-:W-:Y:S01]  /*1ca60*/  HMMA.16816.F32.BF16 R36, R20, R66, R36 ;  /* 0x000000421424723c */ /* 0x000fe20000041824 */
[----:B------:R-:W-:Y:S07]  /*1ca70*/  LDSM.16.M88.4 R64, [R35+0x7800] ;  /* 0x007800002340783b */ /* 0x000fee0000000200 */
[----:B------:R-:W-:Y:S01]  /*1ca80*/  HMMA.16816.F32.BF16 R16, R12, R70, R16 ;  /* 0x000000460c10723c */ /* 0x000fe20000041810 */
[----:B------:R-:W5:Y:S02]  /*1ca90*/  LDSM.16.M88.4 R68, [R100+0x6800] ;  /* 0x006800006444783b */ /* 0x000f640000000200 */
        /* <DEDUP_REMOVED lines=16> */
[----:B----4-:R-:W-:Y:S07]  /*1cba0*/  HMMA.16816.F32.BF16 R28, R12, R48, R28 ;  /* 0x000000300c1c723c */ /* 0x010fee000004181c */
[----:B------:R-:W4:Y:S01]  /*1cbb0*/  MUFU.TANH R201, R36 ;  /* 0x0000002400c97308 */ /* 0x000f220000002400 */
[----:B-----5:R-:W-:Y:S07]  /*1cbc0*/  HMMA.16816.F32.BF16 R56, R20, R68, R56 ;  /* 0x000000441438723c */ /* 0x020fee0000041838 */
[----:B------:R-:W1:Y:S01]  /*1cbd0*/  MUFU.TANH R204, R37 ;  /* 0x0000002500cc7308 */ /* 0x000e620000002400 */
        /* <DEDUP_REMOVED lines=97> */
[----:B------:R-:W2:Y:S01]  /*1d1f0*/  MUFU.TANH R187, R17 ;  /* 0x0000001100bb7308 */ /* 0x000ea20000002400 */
[----:B---3--:R-:W-:Y:S01]  /*1d200*/  HMMA.16816.F32.BF16 R64, R4, R56, RZ ;  /* 0x000000380440723c */ /* 0x008fe200000418ff */
[-C--:B------:R-:W-:Y:S01]  /*1d210*/  FMUL.FTZ R28, R28, R3.reuse ;  /* 0x000000031c1c7220 */ /* 0x080fe20000410000 */
[-C--:B------:R-:W-:Y:S01]  /*1d220*/  FMUL.FTZ R29, R29, R3.reuse ;  /* 0x000000031d1d7220 */ /* 0x080fe20000410000 */
[-C--:B------:R-:W-:Y:S01]  /*1d230*/  FMUL.FTZ R30, R30, R3.reuse ;  /* 0x000000031e1e7220 */ /* 0x080fe20000410000 */
[----:B------:R-:W-:-:S03]  /*1d240*/  FMUL.FTZ R31, R31, R3 ;  /* 0x000000031f1f7220 */ /* 0x000fc60000410000 */
[----:B----4-:R-:W3:Y:S01]  /*1d250*/  MUFU.TANH R35, R18 ;  /* 0x0000001200237308 */ /* 0x010ee20000002400 */
[----:B-1----:R-:W-:Y:S07]  /*1d260*/  HMMA.16816.F32.BF16 R24, R40, R36, R24 ;  /* 0x000000242818723c */ /* 0x002fee0000041818 */
[----:B------:R-:W1:Y:S01]  /*1d270*/  MUFU.TANH R103, R29 ;  /* 0x0000001d00677308 */ /* 0x000e620000002400 */
[----:B------:R-:W-:Y:S07]  /*1d280*/  HMMA.16816.F32.BF16 R56, R4, R58, RZ ;  /* 0x0000003a0438723c */ /* 0x000fee00000418ff */
[----:B------:R-:W4:Y:S01]  /*1d290*/  MUFU.TANH R193, R30 ;  /* 0x0000001e00c17308 */ /* 0x000f220000002400 */
[----:B------:R-:W-:Y:S07]  /*1d2a0*/  HMMA.16816.F32.BF16 R64, R12, R52, R64 ;  /* 0x000000340c40723c */ /* 0x000fee0000041840 */
[----:B------:R2:W1:Y:S01]  /*1d2b0*/  MUFU.TANH R52, R19 ;  /* 0x0000001300347308 */ /* 0x0004620000002400 */
[----:B------:R-:W-:Y:S01]  /*1d2c0*/  HMMA.16816.F32.BF16 R76, R40, R38, R76 ;  /* 0x00000026284c723c */ /* 0x000fe2000004184c */
[----:B------:R-:W-:Y:S06]  /*1d2d0*/  LDSM.16.M88.4 R36, [R100+0x9000] ;  /* 0x009000006424783b */ /* 0x000fec0000000200 */
[----:B------:R-:W1:Y:S01]  /*1d2e0*/  MUFU.TANH R53, R28 ;  /* 0x0000001c00357308 */ /* 0x000e620000002400 */
[----:B-----5:R-:W-:Y:S07]  /*1d2f0*/  HMMA.16816.F32.BF16 R24, R20, R48, R24 ;  /* 0x000000301418723c */ /* 0x020fee0000041818 */
[----:B------:R5:W1:Y:S01]  /*1d300*/  MUFU.TANH R192, R31 ;  /* 0x0000001f00c07308 */ /* 0x000a620000002400 */
[----:B--2---:R-:W2:Y:S01]  /*1d310*/  LDSM.16.M88.4 R16, [R102+0x9000] ;  /* 0x009000006610783b */ /* 0x004ea20000000200 */
[----:B------:R-:W-:Y:S08]  /*1d320*/  HMMA.16816.F32.BF16 R56, R12, R54, R56 ;  /* 0x000000360c38723c */ /* 0x000ff00000041838 */
[----:B------:R-:W-:Y:S01]  /*1d330*/  HMMA.16816.F32.BF16 R76, R20, R50, R76 ;  /* 0x00000032144c723c */ /* 0x000fe2000004184c */
[----:B------:R-:W3:Y:S01]  /*1d340*/  LDSM.16.M88.4 R48, [R102+0x9800] ;  /* 0x009800006630783b */ /* 0x000ee20000000200 */
[-C--:B------:R-:W-:Y:S01]  /*1d350*/  FMUL.FTZ R24, R24, R3.reuse ;  /* 0x0000000318187220 */ /* 0x080fe20000410000 */
[-C--:B------:R-:W-:Y:S01]  /*1d360*/  FMUL.FTZ R25, R25, R3.reuse ;  /* 0x0000000319197220 */ /* 0x080fe20000410000 */
[-C--:B------:R-:W-:Y:S01]  /*1d370*/  FMUL.FTZ R26, R26, R3.reuse ;  /* 0x000000031a1a7220 */ /* 0x080fe20000410000 */
[----:B------:R-:W-:-:S03]  /*1d380*/  FMUL.FTZ R27, R27, R3 ;  /* 0x000000031b1b7220 */ /* 0x000fc60000410000 */
[C---:B-----5:R-:W-:Y:S01]  /*1d390*/  HMMA.16816.F32.BF16 R28, R4.reuse, R68, RZ ;  /* 0x00000044041c723c */ /* 0x060fe200000418ff */
[----:B------:R-:W1:Y:S07]  /*1d3a0*/  MUFU.TANH R24, R24 ;  /* 0x0000001800187308 */ /* 0x000e6e0000002400 */
[----:B------:R-:W-:Y:S01]  /*1d3b0*/  HMMA.16816.F32.BF16 R4, R4, R70, RZ ;  /* 0x000000460404723c */ /* 0x000fe200000418ff */
[----:B------:R-:W1:Y:S02]  /*1d3c0*/  MUFU.TANH R25, R25 ;  /* 0x0000001900197308 */ /* 0x000e640000002400 */
[-C--:B------:R-:W-:Y:S01]  /*1d3d0*/  FMUL.FTZ R68, R76, R3.reuse ;  /* 0x000000034c447220 */ /* 0x080fe20000410000 */
[-C--:B------:R-:W-:Y:S01]  /*1d3e0*/  FMUL.FTZ R69, R77, R3.reuse ;  /* 0x000000034d457220 */ /* 0x080fe20000410000 */
[----:B------:R-:W-:-:S04]  /*1d3f0*/  FMUL.FTZ R70, R78, R3 ;  /* 0x000000034e467220 */ /* 0x000fc80000410000 */
[----:B------:R-:W1:Y:S03]  /*1d400*/  MUFU.TANH R26, R26 ;  /* 0x0000001a001a7308 */ /* 0x000e660000002400 */
[----:B------:R-:W-:Y:S05]  /*1d410*/  HMMA.16816.F32.BF16 R28, R12, R80, R28 ;  /* 0x000000500c1c723c */ /* 0x000fea000004181c */
[----:B------:R-:W1:Y:S03]  /*1d420*/  MUFU.TANH R27, R27 ;  /* 0x0000001b001b7308 */ /* 0x000e660000002400 */
[C---:B--2---:R-:W-:Y:S05]  /*1d430*/  HMMA.16816.F32.BF16 R64, R40.reuse, R16, R64 ;  /* 0x000000102840723c */ /* 0x044fea0000041840 */
[----:B------:R-:W2:Y:S03]  /*1d440*/  MUFU.TANH R68, R68 ;  /* 0x0000004400447308 */ /* 0x000ea60000002400 */
[----:B------:R-:W-:Y:S01]  /*1d450*/  HMMA.16816.F32.BF16 R56, R40, R18, R56 ;  /* 0x000000122838723c */ /* 0x000fe20000041838 */
[----:B------:R-:W5:Y:S01]  /*1d460*/  LDSM.16.M88.4 R16, [R100+0x9800] ;  /* 0x009800006410783b */ /* 0x000f620000000200 */
[----:B------:R-:W-:-:S04]  /*1d470*/  DEPBAR.LE SB0, 0x0 ;  /* 0x000080000000791a */ /* 0x000fc80000000000 */
[----:B------:R-:W1:Y:S02]  /*1d480*/  MUFU.TANH R69, R69 ;  /* 0x0000004500457308 */ /* 0x000e640000002400 */
[----:B------:R-:W-:Y:S06]  /*1d490*/  HMMA.16816.F32.BF16 R4, R12, R82, R4 ;  /* 0x000000520c04723c */ /* 0x000fec0000041804 */
[----:B------:R-:W1:Y:S02]  /*1d4a0*/  MUFU.TANH R70, R70 ;  /* 0x0000004600467308 */ /* 0x000e640000002400 */
[----:B---3--:R-:W-:Y:S01]  /*1d4b0*/  HMMA.16816.F32.BF16 R28, R40, R48, R28 ;  /* 0x00000030281c723c */ /* 0x008fe2000004181c */
[----:B------:R-:W-:-:S06]  /*1d4c0*/  FMUL.FTZ R48, R79, R3 ;  /* 0x000000034f307220 */ /* 0x000fcc0000410000 */
[----:B------:R-:W3:Y:S01]  /*1d4d0*/  MUFU.TANH R48, R48 ;  /* 0x0000003000307308 */ /* 0x000ee20000002400 */
[----:B------:R-:W-:Y:S08]  /*1d4e0*/  HMMA.16816.F32.BF16 R64, R20, R36, R64 ;  /* 0x000000241440723c */ /* 0x000ff00000041840 */
[----:B------:R-:W-:Y:S08]  /*1d4f0*/  HMMA.16816.F32.BF16 R4, R40, R50, R4 ;  /* 0x000000322804723c */ /* 0x000ff00000041804 */
        /* <DEDUP_REMOVED lines=41> */
[----:B------:R-:W2:Y:S01]  /*1d790*/  LD.E R29, desc[UR4][R164.64+0x170] ;  /* 0x00017004a41d7980 */ /* 0x000ea2000c101900 */
[----:B------:R-:W-:-:S05]  /*1d7a0*/  SHF.L.U32 R23, R45, 0x8, RZ ;  /* 0x000000082d177819 */ /* 0x000fca00000006ff */
[C---:B-1----:R-:W-:Y:S02]  /*1d7b0*/  VIADD R5, R23.reuse, 0xfffffe00 ;  /* 0xfffffe0017057836 */ /* 0x042fe40000000000 */
        /* <DEDUP_REMOVED lines=62> */
.L_x_3726:
        /* <DEDUP_REMOVED lines=8> */
.L_x_3727:
[----:B------:R-:W-:Y:S05]  /*1dc20*/  BSYNC.RECONVERGENT B0 ;  /* 0x0000000000007941 */ /* 0x000fea0003800200 */
.L_x_3725:
[C---:B------:R-:W-:Y:S01]  /*1dc30*/  IMAD.SHL.U32 R7, R222.reuse, 0x10, RZ ;  /* 0x00000010de077824 */ /* 0x040fe200078e00ff */
[C-C-:B------:R-:W-:Y:S01]  /*1dc40*/  SHF.L.U64.HI R4, R222.reuse, 0x4, R223.reuse ;  /* 0x00000004de047819 */ /* 0x140fe200000102df */
[C---:B------:R-:W-:Y:S02]  /*1dc50*/  IMAD.SHL.U32 R6, R222.reuse, 0x20, RZ ;  /* 0x00000020de067824 */ /* 0x040fe400078e00ff */
        /* <DEDUP_REMOVED lines=116> */
.L_x_3724:
[----:B------:R-:W-:Y:S05]  /*1e3a0*/  BSYNC.RECONVERGENT B1 ;  /* 0x0000000000017941 */ /* 0x000fea0003800200 */
.L_x_3723:
[----:B--2---:R-:W-:Y:S02]  /*1e3b0*/  IMAD R46, R45, 0x100, R60 ;  /* 0x000001002d2e7824 */ /* 0x004fe400078e023c */
[----:B------:R-:W-:Y:S02]  /*1e3c0*/  IMAD.MOV.U32 R102, RZ, RZ, R193 ;  /* 0x000000ffff667224 */ /* 0x000fe400078e00c1 */
[C---:B-1----:R-:W-:Y:S02]  /*1e3d0*/  VIADD R5, R46.reuse, 0xfffffe00 ;  /* 0xfffffe002e057836 */ /* 0x042fe40000000000 */
[C---:B------:R-:W-:Y:S02]  /*1e3e0*/  VIADD R4, R46.reuse, 0xfffffe01 ;  /* 0xfffffe012e047836 */ /* 0x040fe40000000000 */
[C---:B------:R-:W-:Y:S01]  /*1e3f0*/  VIADD R7, R46.reuse, 0xfffffe10 ;  /* 0xfffffe102e077836 */ /* 0x040fe20000000000 */
[C---:B------:R-:W-:Y:S01]  /*1e400*/  ISETP.GE.AND P2, PT, R5.reuse, R245, PT ;  /* 0x000000f50500720c */ /* 0x040fe20003f46270 */
[C---:B------:R-:W-:Y:S01]  /*1e410*/  VIADD R20, R46.reuse, 0xfffffe11 ;  /* 0xfffffe112e147836 */ /* 0x040fe20000000000 */
[----:B------:R-:W-:Y:S01]  /*1e420*/  ISETP.GE.AND P1, PT, R5, R244, PT ;  /* 0x000000f40500720c */ /* 0x000fe20003f26270 */
[C---:B------:R-:W-:Y:S01]  /*1e430*/  VIADD R28, R46.reuse, 0xfffffe18 ;  /* 0xfffffe182e1c7836 */ /* 0x040fe20000000000 */
[----:B------:R-:W-:Y:S01]  /*1e440*/  FSEL R21, R99, -INF , P2 ;  /* 0xff80000063157808 */ /* 0x000fe20001000000 */
[C---:B------:R-:W-:Y:S01]  /*1e450*/  VIADD R29, R46.reuse, 0xfffffe19 ;  /* 0xfffffe192e1d7836 */ /* 0x040fe20000000000 */
[CC--:B------:R-:W-:Y:S01]  /*1e460*/  ISETP.GE.AND P6, PT, R5.reuse, R242.reuse, PT ;  /* 0x000000f20500720c */ /* 0x0c0fe20003fc6270 */
[C---:B------:R-:W-:Y:S01]  /*1e470*/  VIADD R54, R46.reuse, 0xfffffe21 ;  /* 0xfffffe212e367836 */ /* 0x040fe20000000000 */
[----:B------:R-:W-:Y:S01]  /*1e480*/  ISETP.GE.AND P0, PT, R5, R243, PT ;  /* 0x000000f30500720c */ /* 0x000fe20003f06270 */
[----:B------:R-:W-:Y:S01]  /*1e490*/  VIADD R5, R46, 0xfffffe08 ;  /* 0xfffffe082e057836 */ /* 0x000fe20000000000 */
[----:B------:R-:W-:Y:S01]  /*1e4a0*/  ISETP.GE.AND P3, PT, R4, R245, PT ;  /* 0x000000f50400720c */ /* 0x000fe20003f66270 */
[----:B------:R-:W-:Y:S01]  /*1e4b0*/  VIADD R56, R46, 0xfffffe28 ;  /* 0xfffffe282e387836 */ /* 0x000fe20000000000 */
[----:B------:R-:W-:Y:S01]  /*1e4c0*/  ISETP.GE.AND P5, PT, R4, R242, PT ;  /* 0x000000f20400720c */ /* 0x000fe20003fa6270 */
[----:B------:R-:W-:Y:S01]  /*1e4d0*/  VIADD R58, R46, 0xfffffe30 ;  /* 0xfffffe302e3a7836 */ /* 0x000fe20000000000 */
[C---:B------:R-:W-:Y:S01]  /*1e4e0*/  ISETP.GE.AND P2, PT, R4.reuse, R244, PT ;  /* 0x000000f40400720c */ /* 0x040fe20003f46270 */
[----:B------:R-:W-:Y:S01]  /*1e4f0*/  IMAD.MOV.U32 R71, RZ, RZ, R189 ;  /* 0x000000ffff477224 */ /* 0x000fe200078e00bd */
[----:B------:R-:W-:Y:S01]  /*1e500*/  ISETP.GE.AND P4, PT, R4, R243, PT ;  /* 0x000000f30400720c */ /* 0x000fe20003f86270 */
[----:B------:R-:W-:Y:S01]  /*1e510*/  IMAD.MOV.U32 R100, RZ, RZ, R192 ;  /* 0x000000ffff647224 */ /* 0x000fe200078e00c0 */
[----:B------:R-:W-:Y:S01]  /*1e520*/  FSEL R4, R97, -INF , P1 ;  /* 0xff80000061047808 */ /* 0x000fe20000800000 */
[----:B------:R-:W-:Y:S01]  /*1e530*/  IMAD.MOV.U32 R99, RZ, RZ, R187 ;  /* 0x000000ffff637224 */ /* 0x000fe200078e00bb */
[----:B------:R-:W-:Y:S01]  /*1e540*/  FSEL R21, R21, -INF , !P6 ;  /* 0xff80000015157808 */ /* 0x000fe20007000000 */
[----:B------:R-:W-:Y:S01]  /*1e550*/  IMAD.MOV.U32 R97, RZ, RZ, R186 ;  /* 0x000000ffff617224 */ /* 0x000fe200078e00ba */
[----:B------:R-:W-:-:S02]  /*1e560*/  FSEL R4, R4, -INF , !P0 ;  /* 0xff80000004047808 */ /* 0x000fc40004000000 */
[----:B------:R-:W-:Y:S01]  /*1e570*/  FSEL R42, R98, -INF , P3 ;  /* 0xff800000622a7808 */ /* 0x000fe20001800000 */
[----:B------:R-:W-:Y:S01]  /*1e580*/  IMAD.MOV.U32 R98, RZ, RZ, R191 ;  /* 0x000000ffff627224 */ /* 0x000fe200078e00bf */
[C---:B------:R-:W-:Y:S02]  /*1e590*/  ISETP.GE.AND P1, PT, R5.reuse, R245, PT ;  /* 0x000000f50500720c */ /* 0x040fe40003f26270 */
[C---:B------:R-:W-:Y:S02]  /*1e5a0*/  ISETP.GE.AND P6, PT, R5.reuse, R242, PT ;  /* 0x000000f20500720c */ /* 0x040fe40003fc6270 */
[C---:B------:R-:W-:Y:S02]  /*1e5b0*/  ISETP.GE.AND P0, PT, R5.reuse, R244, PT ;  /* 0x000000f40500720c */ /* 0x040fe40003f06270 */
[----:B------:R-:W-:Y:S01]  /*1e5c0*/  ISETP.GE.AND P3, PT, R5, R243, PT ;  /* 0x000000f30500720c */ /* 0x000fe20003f66270 */
[----:B------:R-:W-:Y:S01]  /*1e5d0*/  VIADD R5, R46, 0xfffffe09 ;  /* 0xfffffe092e057836 */ /* 0x000fe20000000000 */
[----:B------:R-:W-:-:S02]  /*1e5e0*/  FSEL R6, R96, -INF , P2 ;  /* 0xff80000060067808 */ /* 0x000fc40001000000 */
[----:B------:R-:W-:Y:S02]  /*1e5f0*/  FSEL R42, R42, -INF , !P5 ;  /* 0xff8000002a2a7808 */ /* 0x000fe40006800000 */
[----:B------:R-:W-:Y:S01]  /*1e600*/  FSEL R31, R95, -INF , P1 ;  /* 0xff8000005f1f7808 */ /* 0x000fe20000800000 */
[----:B------:R-:W-:Y:S01]  /*1e610*/  IMAD.MOV.U32 R95, RZ, RZ, R178 ;  /* 0x000000ffff5f7224 */ /* 0x000fe200078e00b2 */
[----:B------:R-:W-:Y:S02]  /*1e620*/  FSEL R6, R6, -INF , !P4 ;  /* 0xff80000006067808 */ /* 0x000fe40006000000 */
[C---:B------:R-:W-:Y:S02]  /*1e630*/  ISETP.GE.AND P2, PT, R5.reuse, R245, PT ;  /* 0x000000f50500720c */ /* 0x040fe40003f46270 */
[C---:B------:R-:W-:Y:S02]  /*1e640*/  ISETP.GE.AND P5, PT, R5.reuse, R242, PT ;  /* 0x000000f20500720c */ /* 0x040fe40003fa6270 */
[----:B------:R-:W-:-:S02]  /*1e650*/  ISETP.GE.AND P1, PT, R5, R244, PT ;  /* 0x000000f40500720c */ /* 0x000fc40003f26270 */
[----:B------:R-:W-:Y:S02]  /*1e660*/  ISETP.GE.AND P4, PT, R5, R243, PT ;  /* 0x000000f30500720c */ /* 0x000fe40003f86270 */
[----:B------:R-:W-:Y:S01]  /*1e670*/  FSEL R5, R93, -INF , P0 ;  /* 0xff8000005d057808 */ /* 0x000fe20000000000 */
[----:B------:R-:W-:Y:S01]  /*1e680*/  IMAD.MOV.U32 R93, RZ, RZ, R184 ;  /* 0x000000ffff5d7224 */ /* 0x000fe200078e00b8 */
[----:B------:R-:W-:Y:S02]  /*1e690*/  FSEL R31, R31, -INF , !P6 ;  /* 0xff8000001f1f7808 */ /* 0x000fe40007000000 */
[----:B------:R-:W-:Y:S02]  /*1e6a0*/  FSEL R5, R5, -INF , !P3 ;  /* 0xff80000005057808 */ /* 0x000fe40005800000 */
[C---:B------:R-:W-:Y:S02]  /*1e6b0*/  ISETP.GE.AND P3, PT, R7.reuse, R244, PT ;  /* 0x000000f40700720c */ /* 0x040fe40003f66270 */
[----:B------:R-:W-:-:S02]  /*1e6c0*/  ISETP.GE.AND P0, PT, R7, R245, PT ;  /* 0x000000f50700720c */ /* 0x000fc40003f06270 */
[----:B------:R-:W-:Y:S01]  /*1e6d0*/  FSEL R23, R94, -INF , P2 ;  /* 0xff8000005e177808 */ /* 0x000fe20001000000 */
[----:B------:R-:W-:Y:S01]  /*1e6e0*/  IMAD.MOV.U32 R94, RZ, RZ, R190 ;  /* 0x000000ffff5e7224 */ /* 0x000fe200078e00be */
[C---:B------:R-:W-:Y:S02]  /*1e6f0*/  ISETP.GE.AND P6, PT, R7.reuse, R242, PT ;  /* 0x000000f20700720c */ /* 0x040fe40003fc6270 */
[----:B------:R-:W-:Y:S02]  /*1e700*/  ISETP.GE.AND P2, PT, R7, R243, PT ;  /* 0x000000f30700720c */ /* 0x000fe40003f46270 */
[----:B------:R-:W-:Y:S01]  /*1e710*/  FSEL R37, R89, -INF , P3 ;  /* 0xff80000059257808 */ /* 0x000fe20001800000 */
[----:B------:R-:W-:Y:S01]  /*1e720*/  IMAD.MOV.U32 R89, RZ, RZ, R181 ;  /* 0x000000ffff597224 */ /* 0x000fe200078e00b5 */
[----:B------:R-:W-:Y:S01]  /*1e730*/  FSEL R7, R92, -INF , P1 ;  /* 0xff8000005c077808 */ /* 0x000fe20000800000 */
[----:B------:R-:W-:Y:S01]  /*1e740*/  IMAD.MOV.U32 R92, RZ, RZ, R183 ;  /* 0x000000ffff5c7224 */ /* 0x000fe200078e00b7 */
        /* <DEDUP_REMOVED lines=8> */
[----:B------:R-:W-:Y:S02]  /*1e7d0*/  ISETP.GE.AND P4, PT, R20, R243, PT ;  /* 0x000000f31400720c */ /* 0x000fe40003f86270 */
[----:B------:R-:W-:Y:S01]  /*1e7e0*/  FSEL R20, R91, -INF , !P6 ;  /* 0xff8000005b147808 */ /* 0x000fe20007000000 */
[----:B------:R-:W-:Y:S01]  /*1e7f0*/  IMAD.MOV.U32 R91, RZ, RZ, R180 ;  /* 0x000000ffff5b7224 */ /* 0x000fe200078e00b4 */
[----:B------:R-:W-:Y:S02]  /*1e800*/  ISETP.GE.AND P3, PT, R28, R245, PT ;  /* 0x000000f51c00720c */ /* 0x000fe40003f66270 */
[----:B------:R-:W-:Y:S01]  /*1e810*/  FSEL R30, R90, -INF , P1 ;  /* 0xff8000005a1e7808 */ /* 0x000fe20000800000 */
[----:B------:R-:W-:Y:S01]  /*1e820*/  IMAD.MOV.U32 R90, RZ, RZ, R188 ;  /* 0x000000ffff5a7224 */ /* 0x000fe200078e00bc */
[----:B------:R-:W-:-:S02]  /*1e830*/  ISETP.GE.AND P6, PT, R28, R242, PT ;  /* 0x000000f21c00720c */ /* 0x000fc40003fc6270 */
[----:B------:R-:W-:Y:S01]  /*1e840*/  ISETP.GE.AND P1, PT, R28, R243, PT ;  /* 0x000000f31c00720c */ /* 0x000fe20003f26270 */
[----:B------:R-:W-:Y:S01]  /*1e850*/  VIADD R28, R46, 0xfffffe20 ;  /* 0xfffffe202e1c7836 */ /* 0x000fe20000000000 */
[----:B------:R-:W-:Y:S01]  /*1e860*/  FSEL R40, R85, -INF , P2 ;  /* 0xff80000055287808 */ /* 0x000fe20001000000 */
[----:B------:R-:W-:Y:S01]  /*1e870*/  IMAD.MOV.U32 R85, RZ, RZ, R182 ;  /* 0x000000ffff557224 */ /* 0x000fe200078e00b6 */
[----:B------:R-:W-:Y:S01]  /*1e880*/  FSEL R36, R88, -INF , P0 ;  /* 0xff80000058247808 */ /* 0x000fe20000000000 */
[----:B------:R-:W-:Y:S01]  /*1e890*/  IMAD.MOV.U32 R88, RZ, RZ, R194 ;  /* 0x000000ffff587224 */ /* 0x000fe200078e00c2 */
[----:B------:R-:W-:Y:S02]  /*1e8a0*/  FSEL R87, R87, -INF , P3 ;  /* 0xff80000057577808 */ /* 0x000fe40001800000 */
[C---:B------:R-:W-:Y:S02]  /*1e8b0*/  ISETP.GE.AND P0, PT, R29.reuse, R245, PT ;  /* 0x000000f51d00720c */ /* 0x040fe40003f06270 */
[----:B------:R-:W-:-:S02]  /*1e8c0*/  ISETP.GE.AND P3, PT, R29, R244, PT ;  /* 0x000000f41d00720c */ /* 0x000fc40003f66270 */
[----:B------:R-:W-:Y:S02]  /*1e8d0*/  FSEL R40, R40, -INF , !P1 ;  /* 0xff80000028287808 */ /* 0x000fe40004800000 */
[C---:B------:R-:W-:Y:S02]  /*1e8e0*/  ISETP.GE.AND P2, PT, R28.reuse, R245, PT ;  /* 0x000000f51c00720c */ /* 0x040fe40003f46270 */
[----:B------:R-:W-:Y:S02]  /*1e8f0*/  ISETP.GE.AND P1, PT, R28, R244, PT ;  /* 0x000000f41c00720c */ /* 0x000fe40003f26270 */
[----:B------:R-:W-:Y:S02]  /*1e900*/  FSEL R30, R30, -INF , !P5 ;  /* 0xff8000001e1e7808 */ /* 0x000fe40006800000 */
[----:B------:R-:W-:Y:S02]  /*1e910*/  FSEL R36, R36, -INF , !P4 ;  /* 0xff80000024247808 */ /* 0x000fe40006000000 */
[----:B------:R-:W-:-:S02]  /*1e920*/  ISETP.GE.AND P5, PT, R29, R242, PT ;  /* 0x000000f21d00720c */ /* 0x000fc40003fa6270 */
[-C--:B------:R-:W-:Y:S02]  /*1e930*/  ISETP.GE.AND P4, PT, R29, R243.reuse, PT ;  /* 0x000000f31d00720c */ /* 0x080fe40003f86270 */
[----:B------:R-:W-:Y:S02]  /*1e940*/  FSEL R86, R86, -INF , P0 ;  /* 0xff80000056567808 */ /* 0x000fe40000000000 */
[----:B------:R-:W-:Y:S01]  /*1e950*/  FSEL R55, R84, -INF , P3 ;  /* 0xff80000054377808 */ /* 0x000fe20001800000 */
[----:B------:R-:W-:Y:S01]  /*1e960*/  IMAD.MOV.U32 R84, RZ, RZ, R195 ;  /* 0x000000ffff547224 */ /* 0x000fe200078e00c3 */
[----:B------:R-:W-:Y:S01]  /*1e970*/  FSEL R29, R87, -INF , !P6 ;  /* 0xff800000571d7808 */ /* 0x000fe20007000000 */
[----:B------:R-:W-:Y:S01]  /*1e980*/  IMAD.MOV.U32 R87, RZ, RZ, R185 ;  /* 0x000000ffff577224 */ /* 0x000fe200078e00b9 */
[C---:B------:R-:W-:Y:S02]  /*1e990*/  ISETP.GE.AND P6, PT, R28.reuse, R242, PT ;  /* 0x000000f21c00720c */ /* 0x040fe40003fc6270 */
[----:B------:R-:W-:-:S02]  /*1e9a0*/  ISETP.GE.AND P0, PT, R28, R243, PT ;  /* 0x000000f31c00720c */ /* 0x000fc40003f06270 */
[----:B------:R-:W-:Y:S02]  /*1e9b0*/  ISETP.GE.AND P3, PT, R54, R245, PT ;  /* 0x000000f53600720c */ /* 0x000fe40003f66270 */
[----:B------:R-:W-:Y:S02]  /*1e9c0*/  FSEL R75, R75, -INF , P2 ;  /* 0xff8000004b4b7808 */ /* 0x000fe40001000000 */
[----:B------:R-:W-:Y:S02]  /*1e9d0*/  FSEL R73, R73, -INF , P1 ;  /* 0xff80000049497808 */ /* 0x000fe40000800000 */
[----:B------:R-:W-:Y:S01]  /*1e9e0*/  FSEL R28, R86, -INF , !P5 ;  /* 0xff800000561c7808 */ /* 0x000fe20006800000 */
[----:B------:R-:W-:Y:S01]  /*1e9f0*/  IMAD.MOV.U32 R86, RZ, RZ, R179 ;  /* 0x000000ffff567224 */ /* 0x000fe200078e00b3 */
[----:B------:R-:W-:Y:S02]  /*1ea00*/  FSEL R55, R55, -INF , !P4 ;  /* 0xff80000037377808 */ /* 0x000fe40006000000 */
[----:B------:R-:W-:-:S02]  /*1ea10*/  ISETP.GE.AND P5, PT, R54, R242, PT ;  /* 0x000000f23600720c */ /* 0x000fc40003fa6270 */
[C---:B------:R-:W-:Y:S02]  /*1ea20*/  ISETP.GE.AND P2, PT, R54.reuse, R244, PT ;  /* 0x000000f43600720c */ /* 0x040fe40003f46270 */
[----:B------:R-:W-:Y:S02]  /*1ea30*/  ISETP.GE.AND P4, PT, R54, R243, PT ;  /* 0x000000f33600720c */ /* 0x000fe40003f86270 */
[----:B------:R-:W-:Y:S01]  /*1ea40*/  FSEL R54, R75, -INF , !P6 ;  /* 0xff8000004b367808 */ /* 0x000fe20007000000 */
[----:B------:R-:W-:Y:S01]  /*1ea50*/  IMAD.MOV.U32 R75, RZ, RZ, R86 ;  /* 0x000000ffff4b7224 */ /* 0x000fe200078e0056 */
[----:B------:R-:W-:Y:S01]  /*1ea60*/  FSEL R64, R73, -INF , !P0 ;  /* 0xff80000049407808 */ /* 0x000fe20004000000 */
[----:B------:R-:W-:Y:S01]  /*1ea70*/  IMAD.MOV.U32 R86, RZ, RZ, R71 ;  /* 0x000000ffff567224 */ /* 0x000fe200078e0047 */
[----:B------:R-:W-:Y:S01]  /*1ea80*/  FSEL R57, R74, -INF , P3 ;  /* 0xff8000004a397808 */ /* 0x000fe20001800000 */
[----:B------:R-:W2:Y:S01]  /*1ea90*/  LD.E R71, desc[UR4][R164.64+0xdc] ;  /* 0x0000dc04a4477980 */ /* 0x000ea2000c101900 */
[----:B------:R-:W-:-:S02]  /*1eaa0*/  ISETP.GE.AND P1, PT, R56, R245, PT ;  /* 0x000000f53800720c */ /* 0x000fc40003f26270 */
[C---:B------:R-:W-:Y:S02]  /*1eab0*/  ISETP.GE.AND P6, PT, R56.reuse, R242, PT ;  /* 0x000000f23800720c */ /* 0x040fe40003fc6270 */
[C---:B------:R-:W-:Y:S02]  /*1eac0*/  ISETP.GE.AND P0, PT, R56.reuse, R244, PT ;  /* 0x000000f43800720c */ /* 0x040fe40003f06270 */
[----:B------:R-:W-:Y:S01]  /*1ead0*/  ISETP.GE.AND P3, PT, R56, R243, PT ;  /* 0x000000f33800720c */ /* 0x000fe20003f66270 */
[----:B------:R-:W-:Y:S01]  /*1eae0*/  VIADD R56, R46, 0xfffffe29 ;  /* 0xfffffe292e387836 */ /* 0x000fe20000000000 */
[----:B------:R-:W-:Y:S02]  /*1eaf0*/  FSEL R62, R62, -INF , P2 ;  /* 0xff8000003e3e7808 */ /* 0x000fe40001000000 */
[----:B------:R-:W-:Y:S02]  /*1eb00*/  FSEL R47, R47, -INF , P1 ;  /* 0xff8000002f2f7808 */ /* 0x000fe40000800000 */
[----:B------:R-:W-:-:S02]  /*1eb10*/  ISETP.GE.AND P2, PT, R56, R245, PT ;  /* 0x000000f53800720c */ /* 0x000fc40003f46270 */
[----:B------:R-:W-:Y:S02]  /*1eb20*/  FSEL R57, R57, -INF , !P5 ;  /* 0xff80000039397808 */ /* 0x000fe40006800000 */
[----:B------:R-:W-:Y:S02]  /*1eb30*/  FSEL R65, R62, -INF , !P4 ;  /* 0xff8000003e417808 */ /* 0x000fe40006000000 */
[----:B------:R-:W-:Y:S02]  /*1eb40*/  FSEL R34, R34, -INF , P0 ;  /* 0xff80000022227808 */ /* 0x000fe40000000000 */
[C---:B------:R-:W-:Y:S02]  /*1eb50*/  ISETP.GE.AND P5, PT, R56.reuse, R242, PT ;  /* 0x000000f23800720c */ /* 0x040fe40003fa6270 */
[C---:B------:R-:W-:Y:S02]  /*1eb60*/  ISETP.GE.AND P1, PT, R56.reuse, R244, PT ;  /* 0x000000f43800720c */ /* 0x040fe40003f26270 */
[----:B------:R-:W-:-:S02]  /*1eb70*/  ISETP.GE.AND P4, PT, R56, R243, PT ;  /* 0x000000f33800720c */ /* 0x000fc40003f86270 */
[----:B------:R-:W-:Y:S02]  /*1eb80*/  FSEL R56, R47, -INF , !P6 ;  /* 0xff8000002f387808 */ /* 0x000fe40007000000 */
[----:B------:R-:W-:Y:S01]  /*1eb90*/  FSEL R47, R44, -INF , P2 ;  /* 0xff8000002c2f7808 */ /* 0x000fe20001000000 */
[----:B------:R-:W-:Y:S01]  /*1eba0*/  VIADD R44, R46, 0xfffffe31 ;  /* 0xfffffe312e2c7836 */ /* 0x000fe20000000000 */
[----:B------:R-:W-:Y:S02]  /*1ebb0*/  ISETP.GE.AND P0, PT, R58, R245, PT ;  /* 0x000000f53a00720c */ /* 0x000fe40003f06270 */
[----:B------:R-:W-:Y:S01]  /*1ebc0*/  FSEL R66, R34, -INF , !P3 ;  /* 0xff80000022427808 */ /* 0x000fe20005800000 */
[----:B------:R-:W-:Y:S01]  /*1ebd0*/  VIADD R34, R46, 0xfffffe38 ;  /* 0xfffffe382e227836 */ /* 0x000fe20000000000 */
[C---:B------:R-:W-:Y:S02]  /*1ebe0*/  ISETP.GE.AND P3, PT, R58.reuse, R244, PT ;  /* 0x000000f43a00720c */ /* 0x040fe40003f66270 */
[----:B------:R-:W-:-:S02]  /*1ebf0*/  ISETP.GE.AND P6, PT, R58, R242, PT ;  /* 0x000000f23a00720c */ /* 0x000fc40003fc6270 */
[----:B------:R-:W-:Y:S02]  /*1ec00*/  FSEL R33, R33, -INF , P1 ;  /* 0xff80000021217808 */ /* 0x000fe40000800000 */
[----:B------:R-:W-:Y:S02]  /*1ec10*/  FSEL R32, R32, -INF , P0 ;  /* 0xff80000020207808 */ /* 0x000fe40000000000 */
[----:B------:R-:W-:Y:S02]  /*1ec20*/  ISETP.GE.AND P2, PT, R58, R243, PT ;  /* 0x000000f33a00720c */ /* 0x000fe40003f46270 */
[----:B------:R-:W-:Y:S02]  /*1ec30*/  ISETP.GE.AND P1, PT, R44, R245, PT ;  /* 0x000000f52c00720c */ /* 0x000fe40003f26270 */
[----:B------:R-:W-:Y:S02]  /*1ec40*/  FSEL R10, R10, -INF , P3 ;  /* 0xff8000000a0a7808 */ /* 0x000fe40001800000 */
[----:B------:R-:W-:-:S02]  /*1ec50*/  FSEL R76, R32, -INF , !P6 ;  /* 0xff800000204c7808 */ /* 0x000fc40007000000 */
[----:B------:R-:W-:Y:S01]  /*1ec60*/  FSEL R80, R10, -INF , !P2 ;  /* 0xff8000000a507808 */ /* 0x000fe20005000000 */
[C---:B------:R-:W-:Y:S01]  /*1ec70*/  VIADD R10, R46.reuse, 0xfffffe40 ;  /* 0xfffffe402e0a7836 */ /* 0x040fe20000000000 */
[----:B------:R-:W-:Y:S01]  /*1ec80*/  FSEL R32, R11, -INF , P1 ;  /* 0xff8000000b207808 */ /* 0x000fe20000800000 */
[----:B------:R-:W-:Y:S01]  /*1ec90*/  VIADD R11, R46, 0xfffffe39 ;  /* 0xfffffe392e0b7836 */ /* 0x000fe20000000000 */
[-C--:B------:R-:W-:Y:S02]  /*1eca0*/  ISETP.GE.AND P0, PT, R44, R244.reuse, PT ;  /* 0x000000f42c00720c */ /* 0x080fe40003f06270 */
[C---:B------:R-:W-:Y:S02]  /*1ecb0*/  ISETP.GE.AND P2, PT, R34.reuse, R244, PT ;  /* 0x000000f42200720c */ /* 0x040fe40003f46270 */
        /* <DEDUP_REMOVED lines=8> */
[----:B------:R-:W-:Y:S02]  /*1ed40*/  FSEL R59, R47, -INF , !P5 ;  /* 0xff8000002f3b7808 */ /* 0x000fe40006800000 */
[C---:B------:R-:W-:Y:S02]  /*1ed50*/  ISETP.GE.AND P4, PT, R44.reuse, R243, PT ;  /* 0x000000f32c00720c */ /* 0x040fe40003f86270 */
[----:B------:R-:W-:Y:S02]  /*1ed60*/  FSEL R82, R105, -INF , !P1 ;  /* 0xff80000069527808 */ /* 0x000fe40004800000 */
[----:B------:R-:W-:Y:S02]  /*1ed70*/  ISETP.GE.AND P5, PT, R44, R242, PT ;  /* 0x000000f22c00720c */ /* 0x000fe40003fa6270 */
[----:B------:R-:W-:Y:S02]  /*1ed80*/  FSEL R78, R101, -INF , !P6 ;  /* 0xff800000654e7808 */ /* 0x000fe40007000000 */
[----:B------:R-:W-:-:S02]  /*1ed90*/  ISETP.GE.AND P1, PT, R10, R244, PT ;  /* 0x000000f40a00720c */ /* 0x000fc40003f26270 */
[----:B------:R-:W-:Y:S02]  /*1eda0*/  FSEL R104, R104, -INF , P0 ;  /* 0xff80000068687808 */ /* 0x000fe40000000000 */
[----:B------:R-:W-:Y:S02]  /*1edb0*/  ISETP.GE.AND P3, PT, R11, R244, PT ;  /* 0x000000f40b00720c */ /* 0x000fe40003f66270 */
[C---:B------:R-:W-:Y:S02]  /*1edc0*/  ISETP.GE.AND P2, PT, R10.reuse, R245, PT ;  /* 0x000000f50a00720c */ /* 0x040fe40003f46270 */
[C---:B------:R-:W-:Y:S02]  /*1edd0*/  ISETP.GE.AND P6, PT, R10.reuse, R242, PT ;  /* 0x000000f20a00720c */ /* 0x040fe40003fc6270 */
[----:B------:R-:W-:Y:S01]  /*1ede0*/  ISETP.GE.AND P0, PT, R10, R243, PT ;  /* 0x000000f30a00720c */ /* 0x000fe20003f06270 */
[----:B------:R-:W-:Y:S01]  /*1edf0*/  VIADD R10, R46, 0xfffffe41 ;  /* 0xfffffe412e0a7836 */ /* 0x000fe20000000000 */
[----:B------:R-:W-:Y:S01]  /*1ee00*/  FSEL R81, R8, -INF , !P4 ;  /* 0xff80000008517808 */ /* 0x000fe20006000000 */
[----:B------:R-:W-:Y:S01]  /*1ee10*/  VIADD R8, R46, 0xfffffe48 ;  /* 0xfffffe482e087836 */ /* 0x000fe20000000000 */
[----:B------:R-:W-:-:S02]  /*1ee20*/  FSEL R77, R32, -INF , !P5 ;  /* 0xff800000204d7808 */ /* 0x000fc40006800000 */
[----:B------:R-:W-:Y:S02]  /*1ee30*/  FSEL R109, R109, -INF , P1 ;  /* 0xff8000006d6d7808 */ /* 0x000fe40000800000 */
[C---:B------:R-:W-:Y:S02]  /*1ee40*/  ISETP.GE.AND P5, PT, R11.reuse, R242, PT ;  /* 0x000000f20b00720c */ /* 0x040fe40003fa6270 */
[----:B------:R-:W-:Y:S02]  /*1ee50*/  ISETP.GE.AND P4, PT, R11, R243, PT ;  /* 0x000000f30b00720c */ /* 0x000fe40003f86270 */
[----:B------:R-:W-:Y:S02]  /*1ee60*/  FSEL R106, R106, -INF , P3 ;  /* 0xff8000006a6a7808 */ /* 0x000fe40001800000 */
[----:B------:R-:W-:Y:S02]  /*1ee70*/  ISETP.GE.AND P3, PT, R10, R245, PT ;  /* 0x000000f50a00720c */ /* 0x000fe40003f66270 */
[----:B------:R-:W-:-:S02]  /*1ee80*/  FSEL R107, R107, -INF , P2 ;  /* 0xff8000006b6b7808 */ /* 0x000fc40001000000 */
[----:B------:R-:W-:Y:S02]  /*1ee90*/  FSEL R214, R109, -INF , !P0 ;  /* 0xff8000006dd67808 */ /* 0x000fe40004000000 */
[----:B------:R-:W-:Y:S02]  /*1eea0*/  FSEL R79, R104, -INF , !P5 ;  /* 0xff800000684f7808 */ /* 0x000fe40006800000 */
[----:B------:R-:W-:Y:S02]  /*1eeb0*/  FSEL R83, R106, -INF , !P4 ;  /* 0xff8000006a537808 */ /* 0x000fe40006000000 */
[----:B------:R-:W-:Y:S02]  /*1eec0*/  ISETP.GE.AND P0, PT, R8, R244, PT ;  /* 0x000000f40800720c */ /* 0x000fe40003f06270 */
        /* <DEDUP_REMOVED lines=17> */
[----:B------:R-:W-:Y:S02]  /*1efe0*/  ISETP.GE.AND P3, PT, R8, R244, PT ;  /* 0x000000f40800720c */ /* 0x000fe40003f66270 */
[C---:B------:R-:W-:Y:S02]  /*1eff0*/  ISETP.GE.AND P5, PT, R10.reuse, R242, PT ;  /* 0x000000f20a00720c */ /* 0x040fe40003fa6270 */
[C---:B------:R-:W-:Y:S02]  /*1f000*/  ISETP.GE.AND P1, PT, R10.reuse, R244, PT ;  /* 0x000000f40a00720c */ /* 0x040fe40003f26270 */
[----:B------:R-:W-:Y:S01]  /*1f010*/  ISETP.GE.AND P4, PT, R10, R243, PT ;  /* 0x000000f30a00720c */ /* 0x000fe20003f86270 */
[----:B------:R-:W-:Y:S01]  /*1f020*/  VIADD R10, R46, 0xfffffe51 ;  /* 0xfffffe512e0a7836 */ /* 0x000fe20000000000 */
[----:B------:R-:W-:Y:S02]  /*1f030*/  FSEL R221, R111, -INF , !P6 ;  /* 0xff8000006fdd7808 */ /* 0x000fe40007000000 */
[----:B------:R-:W-:-:S02]  /*1f040*/  FSEL R112, R112, -INF , P2 ;  /* 0xff80000070707808 */ /* 0x000fc40001000000 */
[C---:B------:R-:W-:Y:S02]  /*1f050*/  ISETP.GE.AND P0, PT, R8.reuse, R245, PT ;  /* 0x000000f50800720c */ /* 0x040fe40003f06270 */
        /* <DEDUP_REMOVED lines=28> */
[----:B------:R-:W-:Y:S02]  /*1f220*/  ISETP.GE.AND P1, PT, R8, R244, PT ;  /* 0x000000f40800720c */ /* 0x000fe40003f26270 */
        /* <DEDUP_REMOVED lines=89> */
[-C--:B------:R-:W-:Y:S02]  /*1f7c0*/  ISETP.GE.AND P2, PT, R10, R244.reuse, PT ;  /* 0x000000f40a00720c */ /* 0x080fe40003f46270 */
        /* <DEDUP_REMOVED lines=35> */
[----:B------:R-:W-:Y:S02]  /*1fa00*/  FSEL R166, R166, -INF , !P2 ;  /* 0xff800000a6a67808 */ /* 0x000fe40005000000 */
[C---:B------:R-:W-:Y:S02]  /*1fa10*/  ISETP.GE.AND P5, PT, R10.reuse, R242, PT ;  /* 0x000000f20a00720c */ /* 0x040fe40003fa6270 */
[----:B------:R-:W-:Y:S01]  /*1fa20*/  ISETP.GE.AND P4, PT, R10, R243, PT ;  /* 0x000000f30a00720c */ /* 0x000fe20003f86270 */
[----:B------:R-:W-:Y:S01]  /*1fa30*/  VIADD R10, R46, 0xfffffe99 ;  /* 0xfffffe992e0a7836 */ /* 0x000fe20000000000 */
[----:B------:R-:W-:-:S02]  /*1fa40*/  ISETP.GE.AND P2, PT, R8, R244, PT ;  /* 0x000000f40800720c */ /* 0x000fc40003f46270 */
        /* <DEDUP_REMOVED lines=17> */
[C---:B------:R-:W-:Y:S02]  /*1fb60*/  ISETP.GE.AND P2, PT, R8.reuse, R245, PT ;  /* 0x000000f50800720c */ /* 0x040fe40003f46270 */
[----:B------:R-:W-:Y:S02]  /*1fb70*/  ISETP.GE.AND P1, PT, R8, R244, PT ;  /* 0x000000f40800720c */ /* 0x000fe40003f26270 */
[----:B------:R-:W-:Y:S02]  /*1fb80*/  FSEL R96, R247, -INF , P4 ;  /* 0xff800000f7607808 */ /* 0x000fe40002000000 */
[----:B------:R-:W-:-:S02]  /*1fb90*/  FSEL R169, R169, -INF , !P6 ;  /* 0xff800000a9a97808 */ /* 0x000fc40007000000 */
[----:B------:R-:W-:Y:S02]  /*1fba0*/  FSEL R168, R219, -INF , P0 ;  /* 0xff800000dba87808 */ /* 0x000fe40000000000 */
[C---:B------:R-:W-:Y:S02]  /*1fbb0*/  ISETP.GE.AND P6, PT, R8.reuse, R242, PT ;  /* 0x000000f20800720c */ /* 0x040fe40003fc6270 */
[----:B------:R-:W-:Y:S01]  /*1fbc0*/  ISETP.GE.AND P0, PT, R8, R243, PT ;  /* 0x000000f30800720c */ /* 0x000fe20003f06270 */
[----:B------:R-:W-:Y:S01]  /*1fbd0*/  VIADD R8, R46, 0xfffffea8 ;  /* 0xfffffea82e087836 */ /* 0x000fe20000000000 */
[----:B------:R-:W-:Y:S02]  /*1fbe0*/  ISETP.GE.AND P4, PT, R10, R245, PT ;  /* 0x000000f50a00720c */ /* 0x000fe40003f86270 */
[----:B------:R-:W-:Y:S02]  /*1fbf0*/  FSEL R120, R250, -INF , P2 ;  /* 0xff800000fa787808 */ /* 0x000fe40001000000 */
[----:B------:R-:W-:-:S02]  /*1fc00*/  FSEL R95, R95, -INF , P1 ;  /* 0xff8000005f5f7808 */ /* 0x000fc40000800000 */
[----:B------:R-:W-:Y:S02]  /*1fc10*/  FSEL R96, R96, -INF , !P3 ;  /* 0xff80000060607808 */ /* 0x000fe40005800000 */
[----:B------:R-:W-:Y:S02]  /*1fc20*/  ISETP.GE.AND P3, PT, R10, R244, PT ;  /* 0x000000f40a00720c */ /* 0x000fe40003f66270 */
[----:B------:R-:W-:Y:S02]  /*1fc30*/  FSEL R120, R120, -INF , !P6 ;  /* 0xff80000078787808 */ /* 0x000fe40007000000 */
[----:B------:R-:W-:Y:S02]  /*1fc40*/  FSEL R95, R95, -INF , !P0 ;  /* 0xff8000005f5f7808 */ /* 0x000fe40004000000 */
[----:B------:R-:W-:Y:S02]  /*1fc50*/  FSEL R119, R251, -INF , P4 ;  /* 0xff800000fb777808 */ /* 0x000fe40002000000 */
[----:B------:R-:W-:-:S02]  /*1fc60*/  ISETP.GE.AND P1, PT, R8, R245, PT ;  /* 0x000000f50800720c */ /* 0x000fc40003f26270 */
[C---:B------:R-:W-:Y:S02]  /*1fc70*/  ISETP.GE.AND P6, PT, R8.reuse, R242, PT ;  /* 0x000000f20800720c */ /* 0x040fe40003fc6270 */
[C---:B------:R-:W-:Y:S02]  /*1fc80*/  ISETP.GE.AND P0, PT, R8.reuse, R244, PT ;  /* 0x000000f40800720c */ /* 0x040fe40003f06270 */
[-C--:B------:R-:W-:Y:S01]  /*1fc90*/  ISETP.GE.AND P4, PT, R8, R243.reuse, PT ;  /* 0x000000f30800720c */ /* 0x080fe20003f86270 */
[----:B------:R-:W-:Y:S01]  /*1fca0*/  VIADD R8, R46, 0xfffffea9 ;  /* 0xfffffea92e087836 */ /* 0x000fe20000000000 */
[----:B------:R-:W-:Y:S02]  /*1fcb0*/  ISETP.GE.AND P2, PT, R10, R243, PT ;  /* 0x000000f30a00720c */ /* 0x000fe40003f46270 */
[----:B------:R-:W-:Y:S02]  /*1fcc0*/  FSEL R94, R94, -INF , P3 ;  /* 0xff8000005e5e7808 */ /* 0x000fe40001800000 */
[----:B------:R-:W-:-:S02]  /*1fcd0*/  FSEL R168, R168, -INF , !P5 ;  /* 0xff800000a8a87808 */ /* 0x000fc40006800000 */
[----:B------:R-:W-:Y:S02]  /*1fce0*/  ISETP.GE.AND P5, PT, R10, R242, PT ;  /* 0x000000f20a00720c */ /* 0x000fe40003fa6270 */
[----:B------:R-:W-:Y:S01]  /*1fcf0*/  FSEL R94, R94, -INF , !P2 ;  /* 0xff8000005e5e7808 */ /* 0x000fe20005000000 */
[----:B------:R-:W-:Y:S01]  /*1fd00*/  VIADD R10, R46, 0xfffffeb0 ;  /* 0xfffffeb02e0a7836 */ /* 0x000fe20000000000 */
[C---:B------:R-:W-:Y:S02]  /*1fd10*/  ISETP.GE.AND P2, PT, R8.reuse, R244, PT ;  /* 0x000000f40800720c */ /* 0x040fe40003f46270 */
[----:B------:R-:W-:Y:S02]  /*1fd20*/  FSEL R119, R119, -INF , !P5 ;  /* 0xff80000077777808 */ /* 0x000fe40006800000 */
[----:B------:R-:W-:Y:S02]  /*1fd30*/  ISETP.GE.AND P3, PT, R8, R245, PT ;  /* 0x000000f50800720c */ /* 0x000fe40003f66270 */
[----:B------:R-:W-:-:S02]  /*1fd40*/  FSEL R118, R75, -INF , P1 ;  /* 0xff8000004b767808 */ /* 0x000fc40000800000 */
        /* <DEDUP_REMOVED lines=13> */
[----:B------:R-:W-:-:S02]  /*1fe20*/  FSEL R92, R92, -INF , !P1 ;  /* 0xff8000005c5c7808 */ /* 0x000fc40004800000 */
[C---:B------:R-:W-:Y:S02]  /*1fe30*/  ISETP.GE.AND P2, PT, R8.reuse, R245, PT ;  /* 0x000000f50800720c */ /* 0x040fe40003f46270 */
[----:B------:R-:W-:Y:S02]  /*1fe40*/  ISETP.GE.AND P1, PT, R8, R244, PT ;  /* 0x000000f40800720c */ /* 0x000fe40003f26270 */
[----:B------:R-:W-:Y:S02]  /*1fe50*/  FSEL R117, R117, -INF , !P5 ;  /* 0xff80000075757808 */ /* 0x000fe40006800000 */
[----:B------:R-:W-:Y:S02]  /*1fe60*/  FSEL R116, R84, -INF , P0 ;  /* 0xff80000054747808 */ /* 0x000fe40000000000 */
[C---:B------:R-:W-:Y:S02]  /*1fe70*/  ISETP.GE.AND P5, PT, R8.reuse, R242, PT ;  /* 0x000000f20800720c */ /* 0x040fe40003fa6270 */
[----:B------:R-:W-:Y:S01]  /*1fe80*/  ISETP.GE.AND P0, PT, R8, R243, PT ;  /* 0x000000f30800720c */ /* 0x000fe20003f06270 */
[----:B------:R-:W-:Y:S01]  /*1fe90*/  VIADD R8, R46, 0xfffffeb9 ;  /* 0xfffffeb92e087836 */ /* 0x000fe20000000000 */
[----:B------:R-:W-:-:S02]  /*1fea0*/  FSEL R91, R91, -INF , P3 ;  /* 0xff8000005b5b7808 */ /* 0x000fc40001800000 */
[----:B------:R-:W-:Y:S02]  /*1feb0*/  ISETP.GE.AND P3, PT, R10, R245, PT ;  /* 0x000000f50a00720c */ /* 0x000fe40003f66270 */
[----:B------:R-:W-:Y:S02]  /*1fec0*/  FSEL R115, R87, -INF , P2 ;  /* 0xff80000057737808 */ /* 0x000fe40001000000 */
[----:B------:R-:W-:Y:S02]  /*1fed0*/  FSEL R90, R90, -INF , P1 ;  /* 0xff8000005a5a7808 */ /* 0x000fe40000800000 */
[----:B------:R-:W-:Y:S02]  /*1fee0*/  ISETP.GE.AND P2, PT, R10, R244, PT ;  /* 0x000000f40a00720c */ /* 0x000fe40003f46270 */
[----:B------:R-:W-:Y:S02]  /*1fef0*/  FSEL R116, R116, -INF , !P6 ;  /* 0xff80000074747808 */ /* 0x000fe40007000000 */
[----:B------:R-:W-:-:S02]  /*1ff00*/  FSEL R91, R91, -INF , !P4 ;  /* 0xff8000005b5b7808 */ /* 0x000fc40006000000 */
[C---:B------:R-:W-:Y:S02]  /*1ff10*/  ISETP.GE.AND P6, PT, R10.reuse, R242, PT ;  /* 0x000000f20a00720c */ /* 0x040fe40003fc6270 */
[----:B------:R-:W-:Y:S01]  /*1ff20*/  ISETP.GE.AND P4, PT, R10, R243, PT ;  /* 0x000000f30a00720c */ /* 0x000fe20003f86270 */
[----:B------:R-:W-:Y:S01]  /*1ff30*/  VIADD R10, R46, 0xfffffec0 ;  /* 0xfffffec02e0a7836 */ /* 0x000fe20000000000 */
[----:B------:R-:W-:Y:S02]  /*1ff40*/  FSEL R115, R115, -INF , !P5 ;  /* 0xff80000073737808 */ /* 0x000fe40006800000 */
[----:B------:R-:W-:Y:S02]  /*1ff50*/  ISETP.GE.AND P1, PT, R8, R245, PT ;  /* 0x000000f50800720c */ /* 0x000fe40003f26270 */
        /* <DEDUP_REMOVED lines=16> */
[----:B------:R-:W-:-:S02]  /*20060*/  ISETP.GE.AND P0, PT, R8, R245, PT ;  /* 0x000000f50800720c */ /* 0x000fc40003f06270 */
[----:B------:R-:W-:Y:S02]  /*20070*/  FSEL R88, R88, -INF , !P3 ;  /* 0xff80000058587808 */ /* 0x000fe40005800000 */
[----:B------:R-:W-:Y:S02]  /*20080*/  ISETP.GE.AND P3, PT, R8, R244, PT ;  /* 0x000000f40800720c */ /* 0x000fe40003f66270 */
[----:B------:R-:W-:Y:S02]  /*20090*/  FSEL R112, R97, -INF , P2 ;  /* 0xff80000061707808 */ /* 0x000fe40001000000 */
[----:B------:R-:W-:Y:S02]  /*200a0*/  FSEL R35, R35, -INF , P1 ;  /* 0xff80000023237808 */ /* 0x000fe40000800000 */
[----:B------:R-:W-:Y:S02]  /*200b0*/  FSEL R111, R99, -INF , P0 ;  /* 0xff800000636f7808 */ /* 0x000fe40000000000 */
[----:B------:R-:W-:-:S02]  /*200c0*/  FSEL R113, R113, -INF , !P5 ;  /* 0xff80000071717808 */ /* 0x000fc40006800000 */
[----:B------:R-:W-:Y:S02]  /*200d0*/  ISETP.GE.AND P0, PT, R10, R244, PT ;  /* 0x000000f40a00720c */ /* 0x000fe40003f06270 */
[C---:B------:R-:W-:Y:S02]  /*200e0*/  ISETP.GE.AND P5, PT, R8.reuse, R242, PT ;  /* 0x000000f20800720c */ /* 0x040fe40003fa6270 */
[----:B------:R-:W-:Y:S01]  /*200f0*/  ISETP.GE.AND P2, PT, R8, R243, PT ;  /* 0x000000f30800720c */ /* 0x000fe20003f46270 */
[----:B------:R-:W-:Y:S01]  /*20100*/  VIADD R8, R46, 0xfffffec9 ;  /* 0xfffffec92e087836 */ /* 0x000fe20000000000 */
[----:B------:R-:W-:Y:S02]  /*20110*/  FSEL R112, R112, -INF , !P6 ;  /* 0xff80000070707808 */ /* 0x000fe40007000000 */
[----:B------:R-:W-:Y:S02]  /*20120*/  ISETP.GE.AND P1, PT, R10, R245, PT ;  /* 0x000000f50a00720c */ /* 0x000fe40003f26270 */
[----:B------:R-:W-:-:S02]  /*20130*/  FSEL R87, R35, -INF , !P4 ;  /* 0xff80000023577808 */ /* 0x000fc40006000000 */
[----:B------:R-:W-:Y:S02]  /*20140*/  FSEL R52, R52, -INF , P3 ;  /* 0xff80000034347808 */ /* 0x000fe40001800000 */
[C---:B------:R-:W-:Y:S02]  /*20150*/  ISETP.GE.AND P6, PT, R10.reuse, R242, PT ;  /* 0x000000f20a00720c */ /* 0x040fe40003fc6270 */
[----:B------:R-:W-:Y:S01]  /*20160*/  ISETP.GE.AND P4, PT, R10, R243, PT ;  /* 0x000000f30a00720c */ /* 0x000fe20003f86270 */
[----:B------:R-:W-:Y:S01]  /*20170*/  VIADD R10, R46, 0xfffffed0 ;  /* 0xfffffed02e0a7836 */ /* 0x000fe20000000000 */
[----:B------:R-:W-:Y:S02]  /*20180*/  FSEL R85, R102, -INF , P0 ;  /* 0xff80000066557808 */ /* 0x000fe40000000000 */
[----:B------:R-:W-:Y:S02]  /*20190*/  FSEL R111, R111, -INF , !P5 ;  /* 0xff8000006f6f7808 */ /* 0x000fe40006800000 */
[----:B------:R-:W-:-:S02]  /*201a0*/  FSEL R86, R52, -INF , !P2 ;  /* 0xff80000034567808 */ /* 0x000fc40005000000 */
[----:B------:R-:W-:Y:S02]  /*201b0*/  FSEL R53, R53, -INF , P1 ;  /* 0xff80000035357808 */ /* 0x000fe40000800000 */
[C---:B------:R-:W-:Y:S02]  /*201c0*/  ISETP.GE.AND P3, PT, R8.reuse, R245, PT ;  /* 0x000000f50800720c */ /* 0x040fe40003f66270 */
[C---:B------:R-:W-:Y:S02]  /*201d0*/  ISETP.GE.AND P5, PT, R8.reuse, R242, PT ;  /* 0x000000f20800720c */ /* 0x040fe40003fa6270 */
[C---:B------:R-:W-:Y:S02]  /*201e0*/  ISETP.GE.AND P2, PT, R8.reuse, R244, PT ;  /* 0x000000f40800720c */ /* 0x040fe40003f46270 */
[----:B------:R-:W-:Y:S01]  /*201f0*/  ISETP.GE.AND P1, PT, R8, R243, PT ;  /* 0x000000f30800720c */ /* 0x000fe20003f26270 */
[----:B------:R-:W-:Y:S01]  /*20200*/  VIADD R8, R46, 0xfffffed1 ;  /* 0xfffffed12e087836 */ /* 0x000fe20000000000 */
[----:B------:R-:W-:-:S02]  /*20210*/  FSEL R85, R85, -INF , !P4 ;  /* 0xff80000055557808 */ /* 0x000fc40006000000 */
[C---:B------:R-:W-:Y:S02]  /*20220*/  ISETP.GE.AND P0, PT, R10.reuse, R245, PT ;  /* 0x000000f50a00720c */ /* 0x040fe40003f06270 */
[C---:B------:R-:W-:Y:S02]  /*20230*/  ISETP.GE.AND P4, PT, R10.reuse, R244, PT ;  /* 0x000000f40a00720c */ /* 0x040fe40003f86270 */
        /* <DEDUP_REMOVED lines=8> */
[----:B------:R-:W-:Y:S01]  /*202c0*/  FSEL R26, R26, -INF , P4 ;  /* 0xff8000001a1a7808 */ /* 0x000fe20002000000 */
[----:B------:R-:W-:Y:S01]  /*202d0*/  IMAD.MOV.U32 R201, RZ, RZ, R83 ;  /* 0x000000ffffc97224 */ /* 0x000fe200078e0053 */
[----:B------:R-:W-:Y:S02]  /*202e0*/  FSEL R108, R24, -INF , !P6 ;  /* 0xff800000186c7808 */ /* 0x000fe40007000000 */
[----:B------:R-:W-:Y:S02]  /*202f0*/  FSEL R25, R25, -INF , P2 ;  /* 0xff80000019197808 */ /* 0x000fe40001000000 */
[----:B------:R-:W-:-:S02]  /*20300*/  FSEL R83, R26, -INF , !P3 ;  /* 0xff8000001a537808 */ /* 0x000fc40005800000 */
[C---:B------:R-:W-:Y:S02]  /*20310*/  ISETP.GE.AND P4, PT, R10.reuse, R245, PT ;  /* 0x000000f50a00720c */ /* 0x040fe40003f86270 */
[C---:B------:R-:W-:Y:S02]  /*20320*/  ISETP.GE.AND P6, PT, R10.reuse, R242, PT ;  /* 0x000000f20a00720c */ /* 0x040fe40003fc6270 */
[C---:B------:R-:W-:Y:S02]  /*20330*/  ISETP.GE.AND P3, PT, R10.reuse, R244, PT ;  /* 0x000000f40a00720c */ /* 0x040fe40003f66270 */
[----:B------:R-:W-:Y:S02]  /*20340*/  ISETP.GE.AND P2, PT, R10, R243, PT ;  /* 0x000000f30a00720c */ /* 0x000fe40003f46270 */
[----:B------:R-:W-:Y:S02]  /*20350*/  FMNMX3.FTZ R10, R2, R21, R42, !PT ;  /* 0x00000015020a7276 */ /* 0x000fe4000781002a */
[----:B------:R-:W-:-:S02]  /*20360*/  FMNMX3.FTZ R11, R0, R4, R6, !PT ;  /* 0x00000004000b7276 */ /* 0x000fc40007810006 */
[----:B------:R-:W-:Y:S02]  /*20370*/  FMNMX3.FTZ R10, R10, R31, R23, !PT ;  /* 0x0000001f0a0a7276 */ /* 0x000fe40007810017 */
[----:B------:R-:W-:Y:S02]  /*20380*/  FMNMX3.FTZ R11, R11, R5, R7, !PT ;  /* 0x000000050b0b7276 */ /* 0x000fe40007810007 */
[----:B------:R-:W-:Y:S02]  /*20390*/  FMNMX3.FTZ R10, R10, R20, R30, !PT ;  /* 0x000000140a0a7276 */ /* 0x000fe4000781001e */
[----:B------:R-:W-:Y:S01]  /*203a0*/  FMNMX3.FTZ R11, R11, R37, R36, !PT ;  /* 0x000000250b0b7276 */ /* 0x000fe20007810024 */
[----:B------:R-:W-:Y:S01]  /*203b0*/  IMAD.MOV.U32 R219, RZ, RZ, R65 ;  /* 0x000000ffffdb7224 */ /* 0x000fe200078e0041 */
[----:B------:R-:W-:Y:S01]  /*203c0*/  FMNMX3.FTZ R10, R10, R29, R28, !PT ;  /* 0x0000001d0a0a7276 */ /* 0x000fe2000781001c */
[----:B------:R-:W-:Y:S01]  /*203d0*/  IMAD.MOV.U32 R247, RZ, RZ, R64 ;  /* 0x000000fffff77224 */ /* 0x000fe200078e0040 */
[----:B------:R-:W-:-:S02]  /*203e0*/  FSEL R84, R84, -INF , !P1 ;  /* 0xff80000054547808 */ /* 0x000fc40004800000 */
[----:B------:R-:W-:Y:S01]  /*203f0*/  FMNMX3.FTZ R11, R11, R40, R55, !PT ;  /* 0x000000280b0b7276 */ /* 0x000fe20007810037 */
[----:B------:R-:W-:Y:S01]  /*20400*/  IMAD.MOV.U32 R250, RZ, RZ, R59 ;  /* 0x000000fffffa7224 */ /* 0x000fe200078e003b */
[----:B------:R-:W-:Y:S01]  /*20410*/  ISETP.GE.AND P1, PT, R8, R244, PT ;  /* 0x000000f40800720c */ /* 0x000fe20003f26270 */
[----:B------:R-:W-:Y:S01]  /*20420*/  IMAD.MOV.U32 R218, RZ, RZ, R67 ;  /* 0x000000ffffda7224 */ /* 0x000fe200078e0043 */
[----:B------:R-:W-:Y:S01]  /*20430*/  FSEL R109, R103, -INF , !P5 ;  /* 0xff800000676d7808 */ /* 0x000fe20006800000 */
[----:B------:R-:W-:Y:S01]  /*20440*/  IMAD.MOV.U32 R229, RZ, RZ, R66 ;  /* 0x000000ffffe57224 */ /* 0x000fe200078e0042 */
[----:B------:R-:W-:Y:S02]  /*20450*/  FMNMX3.FTZ R10, R10, R54, R57, !PT ;  /* 0x000000360a0a7276 */ /* 0x000fe40007810039 */
[C---:B------:R-:W-:Y:S02]  /*20460*/  ISETP.GE.AND P5, PT, R8.reuse, R242, PT ;  /* 0x000000f20800720c */ /* 0x040fe40003fa6270 */
[----:B------:R-:W-:Y:S01]  /*20470*/  ISETP.GE.AND P0, PT, R8, R243, PT ;  /* 0x000000f30800720c */ /* 0x000fe20003f06270 */
[----:B------:R-:W-:Y:S01]  /*20480*/  VIADD R8, R46, 0xfffffed9 ;  /* 0xfffffed92e087836 */ /* 0x000fe20000000000 */
[----:B------:R-:W-:Y:S01]  /*20490*/  FMNMX3.FTZ R11, R11, R247, R219, !PT ;  /* 0x000000f70b0b7276 */ /* 0x000fe200078100db */
[----:B------:R-:W-:Y:S01]  /*204a0*/  IMAD.MOV.U32 R210, RZ, RZ, R77 ;  /* 0x000000ffffd27224 */ /* 0x000fe200078e004d */
        /* <DEDUP_REMOVED lines=8> */
[----:B------:R-:W-:Y:S01]  /*20530*/  FSEL R82, R27, -INF , !P0 ;  /* 0xff8000001b527808 */ /* 0x000fe20004000000 */
[----:B------:R-:W-:Y:S01]  /*20540*/  IMAD.MOV.U32 R208, RZ, RZ, R79 ;  /* 0x000000ffffd07224 */ /* 0x000fe200078e004f */
[----:B------:R-:W-:Y:S01]  /*20550*/  FSEL R68, R68, -INF , P4 ;  /* 0xff80000044447808 */ /* 0x000fe20002000000 */
[----:B------:R-:W-:Y:S01]  /*20560*/  IMAD.MOV.U32 R213, RZ, RZ, R78 ;  /* 0x000000ffffd57224 */ /* 0x000fe200078e004e */
[----:B------:R-:W-:-:S02]  /*20570*/  ISETP.GE.AND P1, PT, R8, R245, PT ;  /* 0x000000f50800720c */ /* 0x000fc40003f26270 */
[C---:B------:R-:W-:Y:S02]  /*20580*/  ISETP.GE.AND P5, PT, R8.reuse, R242, PT ;  /* 0x000000f20800720c */ /* 0x040fe40003fa6270 */
[C---:B------:R-:W-:Y:S02]  /*20590*/  ISETP.GE.AND P0, PT, R8.reuse, R244, PT ;  /* 0x000000f40800720c */ /* 0x040fe40003f06270 */
[----:B------:R-:W-:Y:S01]  /*205a0*/  ISETP.GE.AND P4, PT, R8, R243, PT ;  /* 0x000000f30800720c */ /* 0x000fe20003f86270 */
[----:B------:R-:W-:Y:S01]  /*205b0*/  VIADD R8, R46, 0xfffffee0 ;  /* 0xfffffee02e087836 */ /* 0x000fe20000000000 */
[----:B------:R-:W-:Y:S02]  /*205c0*/  FSEL R70, R70, -INF , P3 ;  /* 0xff80000046467808 */ /* 0x000fe40001800000 */
[----:B------:R-:W-:Y:S02]  /*205d0*/  FMNMX3.FTZ R10, R10, R215, R210, !PT ;  /* 0x000000d70a0a7276 */ /* 0x000fe400078100d2 */
[----:B------:R-:W-:-:S02]  /*205e0*/  FMNMX3.FTZ R11, R11, R207, R204, !PT ;  /* 0x000000cf0b0b7276 */ /* 0x000fc400078100cc */
[----:B------:R-:W-:Y:S02]  /*205f0*/  FSEL R106, R68, -INF , !P6 ;  /* 0xff800000446a7808 */ /* 0x000fe40007000000 */
        /* <DEDUP_REMOVED lines=10> */
[----:B------:R-:W-:Y:S02]  /*206a0*/  FMNMX3.FTZ R11, R11, R214, R212, !PT ;  /* 0x000000d60b0b7276 */ /* 0x000fe400078100d4 */
[----:B------:R-:W-:-:S02]  /*206b0*/  FSEL R48, R48, -INF , P0 ;  /* 0xff80000030307808 */ /* 0x000fc40000000000 */
[----:B------:R-:W-:Y:S02]  /*206c0*/  ISETP.GE.AND P0, PT, R8, R245, PT ;  /* 0x000000f50800720c */ /* 0x000fe40003f06270 */
[----:B------:R-:W-:Y:S02]  /*206d0*/  FMNMX3.FTZ R10, R10, R221, R220, !PT ;  /* 0x000000dd0a0a7276 */ /* 0x000fe400078100dc */
[----:B------:R-:W-:Y:S02]  /*206e0*/  FMNMX3.FTZ R11, R11, R211, R209, !PT ;  /* 0x000000d30b0b7276 */ /* 0x000fe400078100d1 */
[----:B------:R-:W-:Y:S02]  /*206f0*/  FSEL R103, R12, -INF , P0 ;  /* 0xff8000000c677808 */ /* 0x000fe40000000000 */
        /* <DEDUP_REMOVED lines=23> */
[----:B------:R-:W-:Y:S01]  /*20870*/  ISETP.GE.AND P3, PT, R8, R243, PT ;  /* 0x000000f30800720c */ /* 0x000fe20003f66270 */
[----:B------:R-:W-:Y:S01]  /*20880*/  VIADD R8, R46, 0xfffffee8 ;  /* 0xfffffee82e087836 */ /* 0x000fe20000000000 */
[----:B------:R-:W-:Y:S02]  /*20890*/  FSEL R14, R14, -INF , P2 ;  /* 0xff8000000e0e7808 */ /* 0x000fe40001000000 */
[----:B------:R-:W-:-:S02]  /*208a0*/  FMNMX3.FTZ R12, R12, R169, R168, !PT ;  /* 0x000000a90c0c7276 */ /* 0x000fc400078100a8 */
[----:B------:R-:W-:Y:S02]  /*208b0*/  FMNMX3.FTZ R11, R11, R123, R96, !PT ;  /* 0x0000007b0b0b7276 */ /* 0x000fe40007810060 */
[----:B------:R-:W-:Y:S02]  /*208c0*/  FSEL R104, R38, -INF , !P6 ;  /* 0xff80000026687808 */ /* 0x000fe40007000000 */
[----:B------:R-:W-:Y:S02]  /*208d0*/  FSEL R79, R14, -INF , !P1 ;  /* 0xff8000000e4f7808 */ /* 0x000fe40004800000 */
[C---:B------:R-:W-:Y:S02]  /*208e0*/  ISETP.GE.AND P6, PT, R8.reuse, R245, PT ;  /* 0x000000f50800720c */ /* 0x040fe40003fc6270 */
[C---:B------:R-:W-:Y:S02]  /*208f0*/  ISETP.GE.AND P2, PT, R8.reuse, R242, PT ;  /* 0x000000f20800720c */ /* 0x040fe40003f46270 */
[----:B------:R-:W-:-:S02]  /*20900*/  ISETP.GE.AND P1, PT, R8, R244, PT ;  /* 0x000000f40800720c */ /* 0x000fc40003f26270 */
[----:B------:R-:W-:Y:S01]  /*20910*/  ISETP.GE.AND P0, PT, R8, R243, PT ;  /* 0x000000f30800720c */ /* 0x000fe20003f06270 */
[----:B------:R-:W-:Y:S01]  /*20920*/  VIADD R8, R46, 0xfffffee9 ;  /* 0xfffffee92e087836 */ /* 0x000fe20000000000 */
[----:B------:R-:W-:Y:S02]  /*20930*/  FMNMX3.FTZ R12, R12, R120, R119, !PT ;  /* 0x000000780c0c7276 */ /* 0x000fe40007810077 */
[----:B------:R-:W-:Y:S02]  /*20940*/  FMNMX3.FTZ R11, R11, R95, R94, !PT ;  /* 0x0000005f0b0b7276 */ /* 0x000fe4000781005e */
[----:B------:R-:W-:Y:S02]  /*20950*/  FSEL R13, R13, -INF , P4 ;  /* 0xff8000000d0d7808 */ /* 0x000fe40002000000 */
[----:B------:R-:W-:Y:S02]  /*20960*/  FMNMX3.FTZ R12, R12, R118, R117, !PT ;  /* 0x000000760c0c7276 */ /* 0x000fe40007810075 */
[----:B------:R-:W-:-:S02]  /*20970*/  FSEL R103, R103, -INF , !P5 ;  /* 0xff80000067677808 */ /* 0x000fc40006800000 */
[----:B------:R-:W-:Y:S02]  /*20980*/  FMNMX3.FTZ R11, R11, R93, R92, !PT ;  /* 0x0000005d0b0b7276 */ /* 0x000fe4000781005c */
[C---:B------:R-:W-:Y:S02]  /*20990*/  ISETP.GE.AND P5, PT, R8.reuse, R245, PT ;  /* 0x000000f50800720c */ /* 0x040fe40003fa6270 */
[----:B------:R-:W-:Y:S02]  /*209a0*/  FSEL R78, R13, -INF , !P3 ;  /* 0xff8000000d4e7808 */ /* 0x000fe40005800000 */
[----:B------:R-:W-:Y:S02]  /*209b0*/  FSEL R15, R15, -INF , P6 ;  /* 0xff8000000f0f7808 */ /* 0x000fe40003000000 */
[C---:B------:R-:W-:Y:S02]  /*209c0*/  ISETP.GE.AND P4, PT, R8.reuse, R242, PT ;  /* 0x000000f20800720c */ /* 0x040fe40003f86270 */
[----:B------:R-:W-:-:S02]  /*209d0*/  ISETP.GE.AND P3, PT, R8, R244, PT ;  /* 0x000000f40800720c */ /* 0x000fc40003f66270 */
[----:B------:R-:W-:Y:S01]  /*209e0*/  ISETP.GE.AND P6, PT, R8, R243, PT ;  /* 0x000000f30800720c */ /* 0x000fe20003fc6270 */
[----:B------:R-:W-:Y:S01]  /*209f0*/  VIADD R8, R46, 0xfffffef0 ;  /* 0xfffffef02e087836 */ /* 0x000fe20000000000 */
[----:B------:R-:W-:Y:S01]  /*20a00*/  FMNMX3.FTZ R12, R12, R116, R115, !PT ;  /* 0x000000740c0c7276 */ /* 0x000fe20007810073 */
[----:B------:R-:W-:Y:S01]  /*20a10*/  VIADD R10, R46, 0xfffffef1 ;  /* 0xfffffef12e0a7836 */ /* 0x000fe20000000000 */
[----:B------:R-:W-:Y:S02]  /*20a20*/  FMNMX3.FTZ R11, R11, R91, R90, !PT ;  /* 0x0000005b0b0b7276 */ /* 0x000fe4000781005a */
[----:B------:R-:W-:Y:S02]  /*20a30*/  FSEL R16, R16, -INF , P5 ;  /* 0xff80000010107808 */ /* 0x000fe40002800000 */
[----:B------:R-:W-:Y:S02]  /*20a40*/  FSEL R41, R41, -INF , P1 ;  /* 0xff80000029297808 */ /* 0x000fe40000800000 */
[----:B------:R-:W-:-:S02]  /*20a50*/  FMNMX3.FTZ R12, R12, R114, R113, !PT ;  /* 0x000000720c0c7276 */ /* 0x000fc40007810071 */
[----:B------:R-:W-:Y:S02]  /*20a60*/  FSEL R102, R15, -INF , !P2 ;  /* 0xff8000000f667808 */ /* 0x000fe40005000000 */
[----:B------:R-:W-:Y:S02]  /*20a70*/  FMNMX3.FTZ R11, R11, R89, R88, !PT ;  /* 0x000000590b0b7276 */ /* 0x000fe40007810058 */
[-C--:B------:R-:W-:Y:S02]  /*20a80*/  ISETP.GE.AND P2, PT, R8, R245.reuse, PT ;  /* 0x000000f50800720c */ /* 0x080fe40003f46270 */
[----:B------:R-:W-:Y:S02]  /*20a90*/  FSEL R101, R16, -INF , !P4 ;  /* 0xff80000010657808 */ /* 0x000fe40006000000 */
[----:B------:R-:W-:Y:S02]  /*20aa0*/  ISETP.GE.AND P4, PT, R10, R245, PT ;  /* 0x000000f50a00720c */ /* 0x000fe40003f86270 */
[----:B------:R-:W-:-:S02]  /*20ab0*/  FSEL R77, R41, -INF , !P0 ;  /* 0xff800000294d7808 */ /* 0x000fc40004000000 */
[----:B------:R-:W-:Y:S02]  /*20ac0*/  FMNMX3.FTZ R12, R12, R112, R111, !PT ;  /* 0x000000700c0c7276 */ /* 0x000fe4000781006f */
[C---:B------:R-:W-:Y:S02]  /*20ad0*/  ISETP.GE.AND P1, PT, R8.reuse, R242, PT ;  /* 0x000000f20800720c */ /* 0x040fe40003f26270 */
[C---:B------:R-:W-:Y:S02]  /*20ae0*/  ISETP.GE.AND P0, PT, R8.reuse, R244, PT ;  /* 0x000000f40800720c */ /* 0x040fe40003f06270 */
[----:B------:R-:W-:Y:S01]  /*20af0*/  ISETP.GE.AND P5, PT, R8, R243, PT ;  /* 0x000000f30800720c */ /* 0x000fe20003fa6270 */
[C---:B------:R-:W-:Y:S01]  /*20b00*/  VIADD R8, R46.reuse, 0xfffffef8 ;  /* 0xfffffef82e087836 */ /* 0x040fe20000000000 */
[----:B------:R-:W-:Y:S01]  /*20b10*/  FMNMX3.FTZ R11, R11, R87, R86, !PT ;  /* 0x000000570b0b7276 */ /* 0x000fe20007810056 */
[----:B------:R-:W-:Y:S01]  /*20b20*/  VIADD R46, R46, 0xfffffef9 ;  /* 0xfffffef92e2e7836 */ /* 0x000fe20000000000 */
[----:B------:R-:W-:-:S02]  /*20b30*/  FSEL R17, R17, -INF , P3 ;  /* 0xff80000011117808 */ /* 0x000fc40001800000 */
[----:B------:R-:W-:Y:S02]  /*20b40*/  FSEL R39, R39, -INF , P2 ;  /* 0xff80000027277808 */ /* 0x000fe40001000000 */
[----:B------:R-:W-:Y:S02]  /*20b50*/  ISETP.GE.AND P3, PT, R10, R242, PT ;  /* 0x000000f20a00720c */ /* 0x000fe40003f66270 */
[----:B------:R-:W-:Y:S02]  /*20b60*/  FSEL R22, R22, -INF , P4 ;  /* 0xff80000016167808 */ /* 0x000fe40002000000 */
[----:B------:R-:W-:Y:S02]  /*20b70*/  FMNMX3.FTZ R12, R12, R110, R109, !PT ;  /* 0x0000006e0c0c7276 */ /* 0x000fe4000781006d */
[----:B------:R-:W-:Y:S02]  /*20b80*/  FMNMX3.FTZ R11, R11, R85, R84, !PT ;  /* 0x000000550b0b7276 */ /* 0x000fe40007810054 */
[----:B------:R-:W-:-:S02]  /*20b90*/  FSEL R100, R39, -INF , !P1 ;  /* 0xff80000027647808 */ /* 0x000fc40004800000 */
[-C--:B------:R-:W-:Y:S02]  /*20ba0*/  ISETP.GE.AND P1, PT, R8, R245.reuse, PT ;  /* 0x000000f50800720c */ /* 0x080fe40003f26270 */
[----:B------:R-:W-:Y:S02]  /*20bb0*/  FSEL R99, R22, -INF , !P3 ;  /* 0xff80000016637808 */ /* 0x000fe40005800000 */
[----:B------:R-:W-:Y:S02]  /*20bc0*/  FMNMX3.FTZ R12, R12, R108, R107, !PT ;  /* 0x0000006c0c0c7276 */ /* 0x000fe4000781006b */
[----:B------:R-:W-:Y:S02]  /*20bd0*/  ISETP.GE.AND P3, PT, R46, R245, PT ;  /* 0x000000f52e00720c */ /* 0x000fe40003f66270 */
[----:B------:R-:W-:Y:S02]  /*20be0*/  FMNMX3.FTZ R11, R11, R83, R82, !PT ;  /* 0x000000530b0b7276 */ /* 0x000fe40007810052 */
[----:B------:R-:W-:-:S02]  /*20bf0*/  FSEL R49, R49, -INF , P1 ;  /* 0xff80000031317808 */ /* 0x000fc40000800000 */
[----:B------:R-:W-:Y:S02]  /*20c00*/  ISETP.GE.AND P4, PT, R8, R242, PT ;  /* 0x000000f20800720c */ /* 0x000fe40003f86270 */
[----:B------:R-:W-:Y:S02]  /*20c10*/  FMNMX3.FTZ R12, R12, R106, R105, !PT ;  /* 0x0000006a0c0c7276 */ /* 0x000fe40007810069 */
[----:B------:R-:W-:Y:S02]  /*20c20*/  ISETP.GE.AND P1, PT, R46, R242, PT ;  /* 0x000000f22e00720c */ /* 0x000fe40003f26270 */
[----:B------:R-:W-:Y:S02]  /*20c30*/  FSEL R51, R51, -INF , P3 ;  /* 0xff80000033337808 */ /* 0x000fe40001800000 */
[----:B------:R-:W-:Y:S02]  /*20c40*/  ISETP.GE.AND P2, PT, R10, R244, PT ;  /* 0x000000f40a00720c */ /* 0x000fe40003f46270 */
[----:B------:R-:W-:-:S02]  /*20c50*/  FMNMX3.FTZ R11, R11, R81, R80, !PT ;  /* 0x000000510b0b7276 */ /* 0x000fc40007810050 */
[----:B------:R-:W-:Y:S02]  /*20c60*/  FMNMX3.FTZ R12, R12, R104, R103, !PT ;  /* 0x000000680c0c7276 */ /* 0x000fe40007810067 */
[----:B------:R-:W-:Y:S02]  /*20c70*/  FSEL R98, R49, -INF , !P4 ;  /* 0xff80000031627808 */ /* 0x000fe40006000000 */
[----:B------:R-:W-:Y:S02]  /*20c80*/  FSEL R97, R51, -INF , !P1 ;  /* 0xff80000033617808 */ /* 0x000fe40004800000 */
[----:B------:R-:W-:Y:S02]  /*20c90*/  FSEL R18, R18, -INF , P0 ;  /* 0xff80000012127808 */ /* 0x000fe40000000000 */
[----:B------:R-:W-:Y:S02]  /*20ca0*/  ISETP.GE.AND P4, PT, R10, R243, PT ;  /* 0x000000f30a00720c */ /* 0x000fe40003f86270 */
[----:B------:R-:W-:-:S02]  /*20cb0*/  ISETP.GE.AND P1, PT, R8, R244, PT ;  /* 0x000000f40800720c */ /* 0x000fc40003f26270 */
[----:B------:R-:W-:Y:S02]  /*20cc0*/  ISETP.GE.AND P0, PT, R46, R244, PT ;  /* 0x000000f42e00720c */ /* 0x000fe40003f06270 */
[----:B------:R-:W-:Y:S02]  /*20cd0*/  FSEL R19, R19, -INF , P2 ;  /* 0xff80000013137808 */ /* 0x000fe40001000000 */
[----:B------:R-:W-:Y:S02]  /*20ce0*/  FSEL R76, R17, -INF , !P6 ;  /* 0xff800000114c7808 */ /* 0x000fe40007000000 */
[----:B------:R-:W-:Y:S02]  /*20cf0*/  FMNMX3.FTZ R11, R11, R79, R78, !PT ;  /* 0x0000004f0b0b7276 */ /* 0x000fe4000781004e */
        /* <DEDUP_REMOVED lines=8> */
[----:B------:R-:W-:Y:S02]  /*20d80*/  FMNMX3.FTZ R12, R12, R100, R99, !PT ;  /* 0x000000640c0c7276 */ /* 0x000fe40007810063 */
[----:B------:R-:W-:Y:S02]  /*20d90*/  FSEL R73, R43, -INF , !P3 ;  /* 0xff8000002b497808 */ /* 0x000fe40005800000 */
[----:B------:R-:W-:Y:S02]  /*20da0*/  FSEL R70, R50, -INF , !P2 ;  /* 0xff80000032467808 */ /* 0x000fe40005000000 */
[----:B------:R-:W-:Y:S02]  /*20db0*/  FMNMX3.FTZ R11, R11, R75, R74, !PT ;  /* 0x0000004b0b0b7276 */ /* 0x000fe4000781004a */
[----:B------:R-:W-:Y:S02]  /*20dc0*/  FMNMX3.FTZ R8, R12, R98, R97, !PT ;  /* 0x000000620c087276 */ /* 0x000fe40007810061 */
[----:B------:R-:W-:-:S03]  /*20dd0*/  FMNMX3.FTZ R12, R11, R73, R70, !PT ;  /* 0x000000490b0c7276 */ /* 0x000fc60007810046 */
[----:B------:R-:W1:Y:S04]  /*20de0*/  SHFL.BFLY PT, R10, R8, 0x2, 0x1f ;  /* 0x0c401f00080a7f89 */ /* 0x000e6800000e0000 */
[----:B------:R-:W3:Y:S01]  /*20df0*/  SHFL.BFLY PT, R11, R12, 0x2, 0x1f ;  /* 0x0c401f000c0b7f89 */ /* 0x000ee200000e0000 */
[----:B-1----:R-:W-:Y:S02]  /*20e00*/  FMNMX.FTZ R10, R8, R10, !PT ;  /* 0x0000000a080a7209 */ /* 0x002fe40007810000 */
[----:B---3--:R-:W-:-:S05]  /*20e10*/  FMNMX.FTZ R8, R12, R11, !PT ;  /* 0x0000000b0c087209 */ /* 0x008fca0007810000 */
[----:B------:R-:W1:Y:S04]  /*20e20*/  SHFL.BFLY PT, R44, R8, 0x1, 0x1f ;  /* 0x0c201f00082c7f89 */ /* 0x000e6800000e0000 */
[----:B------:R-:W3:Y:S01]  /*20e30*/  SHFL.BFLY PT, R46, R10, 0x1, 0x1f ;  /* 0x0c201f000a2e7f89 */ /* 0x000ee200000e0000 */
[----:B------:R-:W4:Y:S01]  /*20e40*/  S2UR UR6, SR_CgaCtaId ;  /* 0x00000000000679c3 */ /* 0x000f220000008800 */
[----:B------:R-:W-:Y:S01]  /*20e50*/  UMOV UR7, 0x400 ;  /* 0x0000040000077882 */ /* 0x000fe20000000000 */
[----:B------:R-:W-:Y:S02]  /*20e60*/  LOP3.LUT R72, R63, 0x200, R72, 0xf8, !PT ;  /* 0x000002003f487812 */ /* 0x000fe400078ef848 */
[----:B-1----:R-:W-:Y:S02]  /*20e70*/  FMNMX.FTZ R44, R8, R44, !PT ;  /* 0x0000002c082c7209 */ /* 0x002fe40007810000 */
[----:B---3--:R-:W-:-:S03]  /*20e80*/  FMNMX.FTZ R46, R10, R46, !PT ;  /* 0x0000002e0a2e7209 */ /* 0x008fc60007810000 */
[C---:B--2---:R-:W-:Y:S01]  /*20e90*/  FMUL.FTZ R64, R71.reuse, R44 ;  /* 0x0000002c47407220 */ /* 0x044fe20000410000 */
[----:B------:R-:W-:Y:S02]  /*20ea0*/  FSETP.NEU.FTZ.AND P0, PT, R44, -INF , PT ;  /* 0xff8000002c00780b */ /* 0x000fe40003f1d000 */
[----:B------:R-:W-:Y:S01]  /*20eb0*/  FSETP.NEU.FTZ.AND P1, PT, R46, -INF , PT ;  /* 0xff8000002e00780b */ /* 0x000fe20003f3d000 */
[----:B------:R-:W-:Y:S01]  /*20ec0*/  FMUL.FTZ R69, R71, R46 ;  /* 0x0000002e47457220 */ /* 0x000fe20000410000 */
[----:B------:R-:W-:Y:S01]  /*20ed0*/  FSEL R64, R64, RZ, P0 ;  /* 0x000000ff40407208 */ /* 0x000fe20000000000 */
[----:B----4-:R-:W-:-:S03]  /*20ee0*/  ULEA UR6, UR6, UR7, 0x18 ;  /* 0x0000000706067291 */ /* 0x010fc6000f8ec0ff */
[----:B------:R-:W-:Y:S01]  /*20ef0*/  FSEL R69, R69, RZ, P1 ;  /* 0x000000ff45457208 */ /* 0x000fe20000800000 */
[-CC-:B------:R-:W-:Y:S01]  /*20f00*/  FFMA.FTZ R62, R4, R71.reuse, -R64.reuse ;  /* 0x00000047043e7223 */ /* 0x180fe20000010840 */
[----:B------:R-:W-:Y:S02]  /*20f10*/  FSEL R4, R46, RZ, P1 ;  /* 0x000000ff2e047208 */ /* 0x000fe40000800000 */
[----:B------:R-:W-:Y:S01]  /*20f20*/  R2P PR, R167, 0x6 ;  /* 0x00000006a7007804 */ /* 0x000fe20000000000 */
[-C--:B------:R-:W-:Y:S01]  /*20f30*/  FFMA.FTZ R5, R5, R71.reuse, -R64 ;  /* 0x0000004705057223 */ /* 0x080fe20000010840 */
[----:B------:R-:W-:Y:S01]  /*20f40*/  LEA R72, R72, UR6, 0x1 ;  /* 0x0000000648487c11 */ /* 0x000fe2000f8e08ff */
[----:B------:R-:W-:Y:S02]  /*20f50*/  FFMA.FTZ R68, R21, R71, -R69 ;  /* 0x0000004715447223 */ /* 0x000fe40000010845 */
[----:B------:R1:W-:Y:S02]  /*20f60*/  MUFU.EX2 R63, R5 ;  /* 0x00000005003f7308 */ /* 0x0003e40000000800 */
[----:B------:R-:W-:-:S02]  /*20f70*/  VIADD R21, R72, 0xa000 ;  /* 0x0000a00048157836 */ /* 0x000fc40000000000 */
[----:B------:R-:W-:Y:S01]  /*20f80*/  FADD.FTZ R4, R2, -R4 ;  /* 0x8000000402047221 */ /* 0x000fe20000010000 */
[----:B------:R-:W-:Y:S01]  /*20f90*/  SEL R126, R9, 0xffffffe0, !P1 ;  /* 0xffffffe0097e7807 */ /* 0x000fe20004800000 */
[C---:B------:R-:W-:Y:S02]  /*20fa0*/  VIADD R125, R72.reuse, 0xa040 ;  /* 0x0000a040487d7836 */ /* 0x040fe40000000000 */
[-C--:B------:R-:W-:Y:S01]  /*20fb0*/  FFMA.FTZ R7, R7, R71.reuse, -R64 ;  /* 0x0000004707077223 */ /* 0x080fe20000010840 */
[-CC-:B------:R-:W-:Y:S01]  /*20fc0*/  FFMA.FTZ R65, R23, R71.reuse, -R69.reuse ;  /* 0x0000004717417223 */ /* 0x180fe20000010845 */
[----:B------:R-:W-:Y:S02]  /*20fd0*/  @P2 VIADD R125, R21, 0xffffffc0 ;  /* 0xffffffc0157d2836 */ /* 0x000fe40000000000 */
[----:B------:R-:W-:Y:S01]  /*20fe0*/  FMUL.FTZ R4, R71, R4 ;  /* 0x0000000447047220 */ /* 0x000fe20000410000 */
[----:B------:R-:W-:Y:S02]  /*20ff0*/  IMAD.IADD R122, R72, 0x1, R126 ;  /* 0x00000001487a7824 */ /* 0x000fe400078e027e */
[-C--:B------:R-:W-:Y:S01]  /*21000*/  FFMA.FTZ R47, R6, R71.reuse, -R64 ;  /* 0x00000047062f7223 */ /* 0x080fe20000010840 */
[-CC-:B------:R-:W-:Y:S01]  /*21010*/  FFMA.FTZ R128, R20, R71.reuse, -R69.reuse ;  /* 0x0000004714807223 */ /* 0x180fe20000010845 */
[-C--:B------:R-:W-:Y:S01]  /*21020*/  FFMA.FTZ R66, R31, R71.reuse, -R69 ;  /* 0x000000471f427223 */ /* 0x080fe20000010845 */
[----:B------:R-:W2:Y:S01]  /*21030*/  LDSM.16.MT88.4 R16, [R72+0xa000] ;  /* 0x00a000004810783b */ /* 0x000ea20000004200 */
[----:B-1----:R-:W-:Y:S01]  /*21040*/  FSEL R5, R44, RZ, P0 ;  /* 0x000000ff2c057208 */ /* 0x002fe20000000000 */
[----:B------:R-:W-:Y:S01]  /*21050*/  IMAD.IADD R126, R126, 0x1, R125 ;  /* 0x000000017e7e7824 */ /* 0x000fe200078e027d */
[----:B------:R-:W-:Y:S01]  /*21060*/  MUFU.EX2 R2, R7 ;  /* 0x0000000700027308 */ /* 0x000fe20000000800 */
[----:B------:R-:W-:Y:S02]  /*21070*/  LDSM.16.MT88.4 R20, [R125] ;  /* 0x000000007d14783b */ /* 0x000fe40000004200 */
[----:B------:R-:W-:Y:S01]  /*21080*/  FADD.FTZ R5, R0, -R5 ;  /* 0x8000000500057221 */ /* 0x000fe20000010000 */
[-CC-:B------:R-:W-:Y:S01]  /*21090*/  FFMA.FTZ R127, R30, R71.reuse, -R69.reuse ;  /* 0x000000471e7f7223 */ /* 0x180fe20000010845 */
[-CC-:B------:R-:W-:Y:S01]  /*210a0*/  FFMA.FTZ R129, R29, R71.reuse, -R69.reuse ;  /* 0x000000471d817223 */ /* 0x180fe20000010845 */
[--C-:B------:R-:W-:Y:S01]  /*210b0*/  FFMA.FTZ R130, R28, R71, -R69.reuse ;  /* 0x000000471c827223 */ /* 0x100fe20000010845 */
[----:B------:R-:W-:Y:S01]  /*210c0*/  FMUL.FTZ R0, R71, R5 ;  /* 0x0000000547007220 */ /* 0x000fe20000410000 */
[----:B------:R1:W-:Y:S01]  /*210d0*/  MUFU.EX2 R121, R4 ;  /* 0x0000000400797308 */ /* 0x0003e20000000800 */
[----:B------:R-:W-:Y:S01]  /*210e0*/  LDSM.16.MT88.4 R28, [R126] ;  /* 0x000000007e1c783b */ /* 0x000fe20000004200 */
[----:B------:R-:W-:-:S03]  /*210f0*/  FFMA.FTZ R67, R42, R71, -R69 ;  /* 0x000000472a437223 */ /* 0x000fc60000010845 */
[----:B-1----:R-:W1:Y:S03]  /*21100*/  LDSM.16.MT88.4 R4, [R122+0xa000] ;  /* 0x00a000007a04783b */ /* 0x002e660000004200 */
[----:B------:R-:W-:Y:S08]  /*21110*/  MUFU.EX2 R68, R68 ;  /* 0x0000004400447308 */ /* 0x000ff00000000800 */
[----:B------:R-:W3:Y:S08]  /*21120*/  MUFU.EX2 R67, R67 ;  /* 0x0000004300437308 */ /* 0x000ef00000000800 */
[----:B------:R-:W-:Y:S08]  /*21130*/  MUFU.EX2 R66, R66 ;  /* 0x0000004200427308 */ /* 0x000ff00000000800 */
[----:B------:R-:W4:Y:S08]  /*21140*/  MUFU.EX2 R65, R65 ;  /* 0x0000004100417308 */ /* 0x000f300000000800 */
[----:B------:R-:W-:Y:S08]  /*21150*/  MUFU.EX2 R62, R62 ;  /* 0x0000003e003e7308 */ /* 0x000ff00000000800 */
[----:B------:R-:W5:Y:S08]  /*21160*/  MUFU.EX2 R47, R47 ;  /* 0x0000002f002f7308 */ /* 0x000f700000000800 */
[----:B------:R-:W2:Y:S01]  /*21170*/  MUFU.EX2 R0, R0 ;  /* 0x0000000000007308 */ /* 0x000ea20000000800 */
[----:B---3--:R-:W-:Y:S01]  /*21180*/  F2FP.BF16.F32.PACK_AB R8, R67, R68 ;  /* 0x000000444308723e */ /* 0x008fe200000010ff */
[-C--:B------:R-:W-:Y:S01]  /*21190*/  FMUL.FTZ R12, R160, R121.reuse ;  /* 0x00000079a00c7220 */ /* 0x080fe20000410000 */
[----:B----4-:R-:W-:Y:S01]  /*211a0*/  F2FP.BF16.F32.PACK_AB R10, R65, R66 ;  /* 0x00000042410a723e */ /* 0x010fe200000010ff */
[----:B------:R-:W-:Y:S01]  /*211b0*/  FMUL.FTZ R13, R161, R121 ;  /* 0x00000079a10d7220 */ /* 0x000fe20000410000 */
[----:B------:R-:W-:Y:S01]  /*211c0*/  F2FP.BF16.F32.PACK_AB R11, R2, R63 ;  /* 0x0000003f020b723e */ /* 0x000fe200000010ff */
[-C--:B------:R-:W-:Y:S01]  /*211d0*/  FMUL.FTZ R24, R152, R121.reuse ;  /* 0x0000007998187220 */ /* 0x080fe20000410000 */
[-C--:B------:R-:W-:Y:S01]  /*211e0*/  FMUL.FTZ R25, R153, R121.reuse ;  /* 0x0000007999197220 */ /* 0x080fe20000410000 */
[-C--:B------:R-:W-:Y:S01]  /*211f0*/  FMUL.FTZ R32, R144, R121.reuse ;  /* 0x0000007990207220 */ /* 0x080fe20000410000 */
[----:B-----5:R-:W-:Y:S01]  /*21200*/  F2FP.BF16.F32.PACK_AB R9, R47, R62 ;  /* 0x0000003e2f09723e */ /* 0x020fe200000010ff */
[-C--:B------:R-:W-:Y:S01]  /*21210*/  FMUL.FTZ R33, R145, R121.reuse ;  /* 0x0000007991217220 */ /* 0x080fe20000410000 */
[-C--:B------:R-:W-:Y:S01]  /*21220*/  FMUL.FTZ R156, R156, R121.reuse ;  /* 0x000000799c9c7220 */ /* 0x080fe20000410000 */
[-C--:B------:R-:W-:Y:S01]  /*21230*/  FMUL.FTZ R157, R157, R121.reuse ;  /* 0x000000799d9d7220 */ /* 0x080fe20000410000 */
[-C--:B------:R-:W-:Y:S01]  /*21240*/  FMUL.FTZ R148, R148, R121.reuse ;  /* 0x0000007994947220 */ /* 0x080fe20000410000 */
[----:B------:R-:W-:Y:S01]  /*21250*/  FMUL.FTZ R149, R149, R121 ;  /* 0x0000007995957220 */ /* 0x000fe20000410000 */
[-CC-:B------:R-:W-:Y:S01]  /*21260*/  FFMA.FTZ R131, R37, R71.reuse, -R64.reuse ;  /* 0x0000004725837223 */ /* 0x180fe20000010840 */
[--C-:B------:R-:W-:Y:S01]  /*21270*/  FFMA.FTZ R144, R36, R71, -R64.reuse ;  /* 0x0000004724907223 */ /* 0x100fe20000010840 */
[-C--:B--2---:R-:W-:Y:S01]  /*21280*/  FMUL.FTZ R14, R162, R0.reuse ;  /* 0x00000000a20e7220 */ /* 0x084fe20000410000 */
        /* <DEDUP_REMOVED lines=17> */
[----:B------:R-:W2:Y:S01]  /*213a0*/  LDSM.16.MT88.4 R36, [R72+0xa800] ;  /* 0x00a800004824783b */ /* 0x000ea20000004200 */
[-C--:B------:R-:W-:Y:S01]  /*213b0*/  FMUL.FTZ R132, R132, R121.reuse ;  /* 0x0000007984847220 */ /* 0x080fe20000410000 */
[----:B------:R-:W-:Y:S01]  /*213c0*/  FMUL.FTZ R133, R133, R121 ;  /* 0x0000007985857220 */ /* 0x000fe20000410000 */
[-C--:B------:R-:W-:Y:S01]  /*213d0*/  FMUL.FTZ R134, R134, R0.reuse ;  /* 0x0000000086867220 */ /* 0x080fe20000410000 */
[----:B------:R-:W-:Y:S01]  /*213e0*/  FMUL.FTZ R135, R135, R0 ;  /* 0x0000000087877220 */ /* 0x000fe20000410000 */
[----:B------:R-:W-:Y:S01]  /*213f0*/  HMMA.16816.F32.BF16 R12, R8, R16, R12 ;  /* 0x00000010080c723c */ /* 0x000fe2000004180c */
[----:B------:R-:W-:-:S07]  /*21400*/  FFMA.FTZ R136, R55, R71, -R64 ;  /* 0x0000004737887223 */ /* 0x000fce0000010840 */
[----:B-1----:R-:W-:Y:S01]  /*21410*/  HMMA.16816.F32.BF16 R24, R8, R4, R24 ;  /* 0x000000040818723c */ /* 0x002fe20000041818 */
[----:B------:R-:W-:-:S07]  /*21420*/  FFMA.FTZ R40, R40, R71, -R64 ;  /* 0x0000004728287223 */ /* 0x000fce0000010840 */
[C---:B------:R-:W-:Y:S08]  /*21430*/  HMMA.16816.F32.BF16 R32, R8.reuse, R20, R32 ;  /* 0x000000140820723c */ /* 0x040ff00000041820 */
[C---:B------:R-:W-:Y:S08]  /*21440*/  HMMA.16816.F32.BF16 R16, R8.reuse, R18, R156 ;  /* 0x000000120810723c */ /* 0x040ff0000004189c */
[C---:B------:R-:W-:Y:S08]  /*21450*/  HMMA.16816.F32.BF16 R4, R8.reuse, R6, R148 ;  /* 0x000000060804723c */ /* 0x040ff00000041894 */
[C---:B------:R-:W-:Y:S08]  /*21460*/  HMMA.16816.F32.BF16 R20, R8.reuse, R22, R140 ;  /* 0x000000160814723c */ /* 0x040ff0000004188c */
[C---:B------:R-:W-:Y:S08]  /*21470*/  HMMA.16816.F32.BF16 R48, R8.reuse, R28, R48 ;  /* 0x0000001c0830723c */ /* 0x040ff00000041830 */
[----:B------:R-:W-:Y:S01]  /*21480*/  HMMA.16816.F32.BF16 R8, R8, R30, R132 ;  /* 0x0000001e0808723c */ /* 0x000fe20000041884 */
[----:B------:R-:W1:Y:S01]  /*21490*/  LDSM.16.MT88.4 R28, [R125+0x800] ;  /* 0x000800007d1c783b */ /* 0x000e620000004200 */
[----:B------:R-:W-:Y:S08]  /*214a0*/  MUFU.EX2 R128, R128 ;  /* 0x0000008000807308 */ /* 0x000ff00000000800 */
[----:B------:R-:W3:Y:S08]  /*214b0*/  MUFU.EX2 R127, R127 ;  /* 0x0000007f007f7308 */ /* 0x000ef00000000800 */
[----:B------:R-:W-:Y:S08]  /*214c0*/  MUFU.EX2 R129, R129 ;  /* 0x0000008100817308 */ /* 0x000ff00000000800 */
[----:B------:R-:W-:Y:S08]  /*214d0*/  MUFU.EX2 R130, R130 ;  /* 0x0000008200827308 */ /* 0x000ff00000000800 */
[----:B------:R-:W-:Y:S08]  /*214e0*/  MUFU.EX2 R131, R131 ;  /* 0x0000008300837308 */ /* 0x000ff00000000800 */
[----:B------:R-:W4:Y:S08]  /*214f0*/  MUFU.EX2 R144, R144 ;  /* 0x0000009000907308 */ /* 0x000f300000000800 */
[----:B------:R5:W-:Y:S08]  /*21500*/  MUFU.EX2 R140, R40 ;  /* 0x00000028008c7308 */ /* 0x000bf00000000800 */
[----:B------:R-:W2:Y:S01]  /*21510*/  MUFU.EX2 R136, R136 ;  /* 0x0000008800887308 */ /* 0x000ea20000000800 */
[-CC-:B------:R-:W-:Y:S01]  /*21520*/  FFMA.FTZ R54, R54, R71.reuse, -R69.reuse ;  /* 0x0000004736367223 */ /* 0x180fe20000010845 */
[----:B-----5:R-:W5:Y:S06]  /*21530*/  LDSM.16.MT88.4 R40, [R122+0xa800] ;  /* 0x00a800007a28783b */ /* 0x020f6c0000004200 */
[----:B------:R1:W-:Y:S01]  /*21540*/  MUFU.EX2 R133, R54 ;  /* 0x0000003600857308 */ /* 0x0003e20000000800 */
[-CC-:B------:R-:W-:Y:S01]  /*21550*/  FFMA.FTZ R132, R57, R71.reuse, -R69.reuse ;  /* 0x0000004739847223 */ /* 0x180fe20000010845 */
[----:B------:R-:W-:Y:S01]  /*21560*/  FFMA.FTZ R134, R56, R71, -R69 ;  /* 0x0000004738867223 */ /* 0x000fe20000010845 */
[----:B---3--:R-:W-:Y:S01]  /*21570*/  F2FP.BF16.F32.PACK_AB R52, R127, R128 ;  /* 0x000000807f34723e */ /* 0x008fe200000010ff */
[----:B------:R-:W3:Y:S01]  /*21580*/  LDSM.16.MT88.4 R56, [R126+0x800] ;  /* 0x000800007e38783b */ /* 0x000ee20000004200 */
[----:B----4-:R-:W-:-:S02]  /*21590*/  F2FP.BF16.F32.PACK_AB R53, R144, R131 ;  /* 0x000000839035723e */ /* 0x010fc400000010ff */
[----:B--2---:R-:W-:Y:S02]  /*215a0*/  F2FP.BF16.F32.PACK_AB R55, R136, R140 ;  /* 0x0000008c8837723e */ /* 0x004fe400000010ff */
        /* <DEDUP_REMOVED lines=11> */
[----:B------:R-:W2:Y:S01]  /*21660*/  LDSM.16.MT88.4 R28, [R125+0x1000] ;  /* 0x001000007d1c783b */ /* 0x000ea20000004200 */
[----:B------:R-:W4:Y:S08]  /*21670*/  MUFU.EX2 R132, R132 ;  /* 0x0000008400847308 */ /* 0x000f300000000800 */
[----:B------:R-:W-:Y:S01]  /*21680*/  MUFU.EX2 R134, R134 ;  /* 0x0000008600867308 */ /* 0x000fe20000000800 */
[C---:B-----5:R-:W-:Y:S07]  /*21690*/  HMMA.16816.F32.BF16 R24, R52.reuse, R40, R24 ;  /* 0x000000283418723c */ /* 0x060fee0000041818 */
[----:B------:R-:W-:Y:S01]  /*216a0*/  MUFU.EX2 R135, R135 ;  /* 0x0000008700877308 */ /* 0x000fe20000000800 */
[C---:B------:R-:W-:Y:S01]  /*216b0*/  HMMA.16816.F32.BF16 R4, R52.reuse, R42, R4 ;  /* 0x0000002a3404723c */ /* 0x040fe20000041804 */
[----:B------:R-:W5:Y:S06]  /*216c0*/  LDSM.16.MT88.4 R40, [R122+0xb000] ;  /* 0x00b000007a28783b */ /* 0x000f6c0000004200 */
[----:B------:R-:W-:Y:S08]  /*216d0*/  MUFU.EX2 R137, R137 ;  /* 0x0000008900897308 */ /* 0x000ff00000000800 */
[----:B------:R-:W1:Y:S08]  /*216e0*/  MUFU.EX2 R138, R138 ;  /* 0x0000008a008a7308 */ /* 0x000e700000000800 */
[----:B------:R-:W-:Y:S08]  /*216f0*/  MUFU.EX2 R139, R139 ;  /* 0x0000008b008b7308 */ /* 0x000ff00000000800 */
[----:B------:R-:W2:Y:S01]  /*21700*/  MUFU.EX2 R141, R141 ;  /* 0x0000008d008d7308 */ /* 0x000ea20000000800 */
[C---:B---3--:R-:W-:Y:S08]  /*21710*/  HMMA.16816.F32.BF16 R48, R52.reuse, R56, R48 ;  /* 0x000000383430723c */ /* 0x048ff00000041830 */
[----:B------:R-:W-:Y:S01]  /*21720*/  HMMA.16816.F32.BF16 R8, R52, R58, R8 ;  /* 0x0000003a3408723c */ /* 0x000fe20000041808 */
[----:B----4-:R-:W-:Y:S01]  /*21730*/  F2FP.BF16.F32.PACK_AB R52, R132, R133 ;  /* 0x000000858434723e */ /* 0x010fe200000010ff */
        /* <DEDUP_REMOVED lines=19> */
[----:B------:R-:W4:Y:S01]  /*21870*/  MUFU.EX2 R142, R142 ;  /* 0x0000008e008e7308 */ /* 0x000f220000000800 */
[C---:B-----5:R-:W-:Y:S07]  /*21880*/  HMMA.16816.F32.BF16 R24, R52.reuse, R40, R24 ;  /* 0x000000283418723c */ /* 0x060fee0000041818 */
[----:B------:R-:W-:Y:S01]  /*21890*/  MUFU.EX2 R145, R145 ;  /* 0x0000009100917308 */ /* 0x000fe20000000800 */
[C---:B------:R-:W-:Y:S01]  /*218a0*/  HMMA.16816.F32.BF16 R4, R52.reuse, R42, R4 ;  /* 0x0000002a3404723c */ /* 0x040fe20000041804 */
[----:B------:R-:W5:Y:S06]  /*218b0*/  LDSM.16.MT88.4 R40, [R122+0xb800] ;  /* 0x00b800007a28783b */ /* 0x000f6c0000004200 */
[----:B------:R-:W-:Y:S08]  /*218c0*/  MUFU.EX2 R146, R146 ;  /* 0x0000009200927308 */ /* 0x000ff00000000800 */
        /* <DEDUP_REMOVED lines=232> */
[----:B----4-:R-:W-:Y:S01]  /*22750*/  F2FP.BF16.F32.PACK_AB R52, R119, R120 ;  /* 0x000000787734723e */ /* 0x010fe200000010ff */
        /* <DEDUP_REMOVED lines=29> */
[----:B-----5:R-:W-:Y:S04]  /*22930*/  HMMA.16816.F32.BF16 R24, R52, R40, R24 ;  /* 0x000000283418723c */ /* 0x020fe80000041818 */
        /* <DEDUP_REMOVED lines=79> */
[-CC-:B------:R-:W-:Y:S01]  /*22e30*/  FFMA.FTZ R65, R103, R71.reuse, -R69.reuse ;  /* 0x0000004767417223 */ /* 0x180fe20000010845 */
[----:B------:R-:W-:Y:S01]  /*22e40*/  F2FP.BF16.F32.PACK_AB R54, R109, R110 ;  /* 0x0000006e6d36723e */ /* 0x000fe200000010ff */
[----:B------:R-:W-:Y:S01]  /*22e50*/  FFMA.FTZ R66, R102, R71, -R69 ;  /* 0x0000004766427223 */ /* 0x000fe20000010845 */
[----:B--2---:R-:W-:Y:S01]  /*22e60*/  F2FP.BF16.F32.PACK_AB R55, R84, R85 ;  /* 0x000000555437723e */ /* 0x004fe200000010ff */
[----:B------:R-:W-:Y:S01]  /*22e70*/  FADD.FTZ R160, R160, R153 ;  /* 0x00000099a0a07221 */ /* 0x000fe20000010000 */
[----:B------:R-:W-:Y:S01]  /*22e80*/  FADD.FTZ R163, R163, R157 ;  /* 0x0000009da3a37221 */ /* 0x000fe20000010000 */
[----:B------:R-:W1:Y:S01]  /*22e90*/  MUFU.EX2 R0, R0 ;  /* 0x0000000000007308 */ /* 0x000e620000000800 */
[-C--:B------:R-:W-:Y:S01]  /*22ea0*/  FFMA.FTZ R67, R101, R71.reuse, -R69 ;  /* 0x0000004765437223 */ /* 0x080fe20000010845 */
[----:B------:R-:W-:Y:S01]  /*22eb0*/  FADD.FTZ R160, R159, R160 ;  /* 0x000000a09fa07221 */ /* 0x000fe20000010000 */
[----:B------:R-:W-:Y:S01]  /*22ec0*/  FADD.FTZ R163, R178, R163 ;  /* 0x000000a3b2a37221 */ /* 0x000fe20000010000 */
[C---:B------:R-:W-:Y:S01]  /*22ed0*/  HMMA.16816.F32.BF16 R12, R52.reuse, R36, R12 ;  /* 0x00000024340c723c */ /* 0x040fe2000004180c */
[-C--:B------:R-:W-:Y:S01]  /*22ee0*/  FFMA.FTZ R56, R106, R71.reuse, -R69 ;  /* 0x000000476a387223 */ /* 0x080fe20000010845 */
[----:B------:R-:W-:Y:S01]  /*22ef0*/  FADD.FTZ R161, R161, R160 ;  /* 0x000000a0a1a17221 */ /* 0x000fe20000010000 */
[----:B------:R-:W-:Y:S01]  /*22f00*/  FADD.FTZ R180, R180, R163 ;  /* 0x000000a3b4b47221 */ /* 0x000fe20000010000 */
[----:B------:R-:W-:Y:S01]  /*22f10*/  MUFU.EX2 R62, R62 ;  /* 0x0000003e003e7308 */ /* 0x000fe20000000800 */
[-C--:B------:R-:W-:Y:S01]  /*22f20*/  FFMA.FTZ R57, R105, R71.reuse, -R69 ;  /* 0x0000004769397223 */ /* 0x080fe20000010845 */
[-CC-:B------:R-:W-:Y:S01]  /*22f30*/  FFMA.FTZ R79, R79, R71.reuse, -R64.reuse ;  /* 0x000000474f4f7223 */ /* 0x180fe20000010840 */
[-C--:B------:R-:W-:Y:S01]  /*22f40*/  FFMA.FTZ R78, R78, R71.reuse, -R64 ;  /* 0x000000474e4e7223 */ /* 0x080fe20000010840 */
[C---:B------:R-:W-:Y:S01]  /*22f50*/  HMMA.16816.F32.BF16 R16, R52.reuse, R38, R16 ;  /* 0x000000263410723c */ /* 0x040fe20000041810 */
[----:B------:R-:W2:Y:S01]  /*22f60*/  LDSM.16.MT88.4 R36, [R126+0x6000] ;  /* 0x006000007e24783b */ /* 0x000ea20000004200 */
[----:B------:R-:W-:Y:S01]  /*22f70*/  FADD.FTZ R161, R162, R161 ;  /* 0x000000a1a2a17221 */ /* 0x000fe20000010000 */
[----:B------:R-:W-:Y:S01]  /*22f80*/  FADD.FTZ R180, R181, R180 ;  /* 0x000000b4b5b47221 */ /* 0x000fe20000010000 */
[-CC-:B------:R-:W-:Y:S01]  /*22f90*/  FFMA.FTZ R77, R77, R71.reuse, -R64.reuse ;  /* 0x000000474d4d7223 */ /* 0x180fe20000010840 */
[-C--:B------:R-:W-:Y:S01]  /*22fa0*/  FFMA.FTZ R76, R76, R71.reuse, -R64 ;  /* 0x000000474c4c7223 */ /* 0x080fe20000010840 */
[----:B------:R-:W-:Y:S02]  /*22fb0*/  LDSM.16.MT88.4 R148, [R122+0x11800] ;  /* 0x011800007a94783b */ /* 0x000fe40000004200 */
[C---:B------:R-:W-:Y:S01]  /*22fc0*/  HMMA.16816.F32.BF16 R24, R52.reuse, R28, R24 ;  /* 0x0000001c3418723c */ /* 0x040fe20000041818 */
[----:B------:R-:W-:Y:S01]  /*22fd0*/  FADD.FTZ R184, R184, R161 ;  /* 0x000000a1b8b87221 */ /* 0x000fe20000010000 */
[----:B------:R-:W-:Y:S01]  /*22fe0*/  FADD.FTZ R190, R190, R180 ;  /* 0x000000b4bebe7221 */ /* 0x000fe20000010000 */
[----:B------:R-:W-:Y:S05]  /*22ff0*/  LDSM.16.MT88.4 R140, [R125+0x7800] ;  /* 0x007800007d8c783b */ /* 0x000fea0000004200 */
[C---:B------:R-:W-:Y:S01]  /*23000*/  HMMA.16816.F32.BF16 R4, R52.reuse, R30, R4 ;  /* 0x0000001e3404723c */ /* 0x040fe20000041804 */
[----:B------:R-:W3:Y:S01]  /*23010*/  LDSM.16.MT88.4 R28, [R72+0x10800] ;  /* 0x01080000481c783b */ /* 0x000ee20000004200 */
[----:B------:R-:W-:Y:S01]  /*23020*/  FADD.FTZ R184, R183, R184 ;  /* 0x000000b8b7b87221 */ /* 0x000fe20000010000 */
[----:B------:R-:W-:Y:S01]  /*23030*/  FADD.FTZ R190, R191, R190 ;  /* 0x000000bebfbe7221 */ /* 0x000fe20000010000 */
[-CC-:B------:R-:W-:Y:S01]  /*23040*/  FFMA.FTZ R58, R83, R71.reuse, -R64.reuse ;  /* 0x00000047533a7223 */ /* 0x180fe20000010840 */
[----:B------:R-:W-:Y:S01]  /*23050*/  FFMA.FTZ R59, R81, R71, -R64 ;  /* 0x00000047513b7223 */ /* 0x000fe20000010840 */
[----:B------:R-:W-:Y:S01]  /*23060*/  FADD.FTZ R185, R185, R184 ;  /* 0x000000b8b9b97221 */ /* 0x000fe20000010000 */
[----:B------:R-:W-:Y:S01]  /*23070*/  FADD.FTZ R193, R193, R190 ;  /* 0x000000bec1c17221 */ /* 0x000fe20000010000 */
[C---:B-----5:R-:W-:Y:S01]  /*23080*/  HMMA.16816.F32.BF16 R32, R52.reuse, R40, R32 ;  /* 0x000000283420723c */ /* 0x060fe20000041820 */
[----:B------:R-:W-:Y:S01]  /*23090*/  MUFU.EX2 R56, R56 ;  /* 0x0000003800387308 */ /* 0x000fe20000000800 */
[----:B------:R-:W-:Y:S01]  /*230a0*/  FADD.FTZ R185, R187, R185 ;  /* 0x000000b9bbb97221 */ /* 0x000fe20000010000 */
[----:B------:R-:W-:Y:S01]  /*230b0*/  FADD.FTZ R193, R195, R193 ;  /* 0x000000c1c3c17221 */ /* 0x000fe20000010000 */
[----:B------:R-:W-:Y:S04]  /*230c0*/  LDSM.16.MT88.4 R156, [R72+0x11800] ;  /* 0x01180000489c783b */ /* 0x000fe80000004200 */
[----:B------:R-:W-:Y:S01]  /*230d0*/  HMMA.16816.F32.BF16 R20, R52, R42, R20 ;  /* 0x0000002a3414723c */ /* 0x000fe20000041814 */
[----:B------:R-:W4:Y:S01]  /*230e0*/  LDSM.16.MT88.4 R40, [R122+0x10800] ;  /* 0x010800007a28783b */ /* 0x000f220000004200 */
[----:B------:R-:W-:Y:S01]  /*230f0*/  MUFU.EX2 R57, R57 ;  /* 0x0000003900397308 */ /* 0x000fe20000000800 */
[----:B------:R-:W-:Y:S01]  /*23100*/  FADD.FTZ R185, R198, R185 ;  /* 0x000000b9c6b97221 */ /* 0x000fe20000010000 */
[----:B------:R-:W-:-:S06]  /*23110*/  FADD.FTZ R192, R192, R193 ;  /* 0x000000c1c0c07221 */ /* 0x000fcc0000010000 */
[----:B------:R-:W-:Y:S01]  /*23120*/  MUFU.EX2 R58, R58 ;  /* 0x0000003a003a7308 */ /* 0x000fe20000000800 */
[----:B------:R-:W-:-:S07]  /*23130*/  FADD.FTZ R197, R197, R185 ;  /* 0x000000b9c5c57221 */ /* 0x000fce0000010000 */
[----:B------:R-:W5:Y:S01]  /*23140*/  MUFU.EX2 R2, R82 ;  /* 0x0000005200027308 */ /* 0x000f620000000800 */
[----:B------:R-:W-:-:S07]  /*23150*/  FADD.FTZ R192, R189, R192 ;  /* 0x000000c0bdc07221 */ /* 0x000fce0000010000 */
[----:B------:R-:W3:Y:S01]  /*23160*/  MUFU.EX2 R59, R59 ;  /* 0x0000003b003b7308 */ /* 0x000ee20000000800 */
[----:B------:R-:W-:Y:S01]  /*23170*/  FADD.FTZ R197, R196, R197 ;  /* 0x000000c5c4c57221 */ /* 0x000fe20000010000 */
[----:B------:R-:W-:Y:S01]  /*23180*/  FADD.FTZ R188, R188, R192 ;  /* 0x000000c0bcbc7221 */ /* 0x000fe20000010000 */
[----:B--2---:R-:W-:Y:S02]  /*23190*/  HMMA.16816.F32.BF16 R48, R52, R36, R48 ;  /* 0x000000243430723c */ /* 0x004fe40000041830 */
[----:B------:R-:W-:Y:S01]  /*231a0*/  FADD.FTZ R194, R194, R197 ;  /* 0x000000c5c2c27221 */ /* 0x000fe20000010000 */
[----:B------:R-:W-:-:S05]  /*231b0*/  FADD.FTZ R188, R186, R188 ;  /* 0x000000bcbabc7221 */ /* 0x000fca0000010000 */
[----:B------:R-:W-:Y:S01]  /*231c0*/  HMMA.16816.F32.BF16 R8, R52, R38, R8 ;  /* 0x000000263408723c */ /* 0x000fe20000041808 */
[----:B-1----:R-:W-:Y:S01]  /*231d0*/  F2FP.BF16.F32.PACK_AB R52, R0, R47 ;  /* 0x0000002f0034723e */ /* 0x002fe200000010ff */
[----:B------:R-:W-:Y:S01]  /*231e0*/  FADD.FTZ R194, R182, R194 ;  /* 0x000000c2b6c27221 */ /* 0x000fe20000010000 */
[----:B-----5:R-:W-:Y:S01]  /*231f0*/  F2FP.BF16.F32.PACK_AB R53, R2, R58 ;  /* 0x0000003a0235723e */ /* 0x020fe200000010ff */
[----:B------:R-:W-:Y:S01]  /*23200*/  FADD.FTZ R175, R175, R188 ;  /* 0x000000bcafaf7221 */ /* 0x000fe20000010000 */
[----:B------:R-:W-:Y:S02]  /*23210*/  F2FP.BF16.F32.PACK_AB R54, R57, R56 ;  /* 0x000000383936723e */ /* 0x000fe400000010ff */
        /* <DEDUP_REMOVED lines=13> */
[----:B----4-:R-:W-:Y:S02]  /*232f0*/  HMMA.16816.F32.BF16 R24, R52, R40, R24 ;  /* 0x000000283418723c */ /* 0x010fe40000041818 */
        /* <DEDUP_REMOVED lines=60> */
[-C--:B------:R-:W-:Y:S01]  /*236c0*/  FFMA.FTZ R81, R99, R71.reuse, -R69 ;  /* 0x0000004763517223 */ /* 0x080fe20000010845 */
        /* <DEDUP_REMOVED lines=51> */
[----:B------:R-:W-:Y:S02]  /*23a00*/  IMAD.SHL.U32 R33, R167, 0x8, RZ ;  /* 0x00000008a7217824 */ /* 0x000fe400078e00ff */
[----:B------:R-:W-:-:S05]  /*23a10*/  @P0 VIADD R246, R45, 0xfffffffd ;  /* 0xfffffffd2df60836 */ /* 0x000fca0000000000 */
[C---:B------:R-:W-:Y:S08]  /*23a20*/  HMMA.16816.F32.BF16 R156, R132.reuse, R158, R16 ;  /* 0x0000009e849c723c */ /* 0x040ff00000041810 */
[C---:B------:R-:W-:Y:S08]  /*23a30*/  HMMA.16816.F32.BF16 R148, R132.reuse, R150, R4 ;  /* 0x000000968494723c */ /* 0x040ff00000041804 */
[C---:B------:R-:W-:Y:S08]  /*23a40*/  HMMA.16816.F32.BF16 R140, R132.reuse, R142, R20 ;  /* 0x0000008e848c723c */ /* 0x040ff00000041814 */
[C---:B----4-:R-:W-:Y:S08]  /*23a50*/  HMMA.16816.F32.BF16 R136, R132.reuse, R124, R48 ;  /* 0x0000007c8488723c */ /* 0x050ff00000041830 */
[----:B------:R-:W-:Y:S01]  /*23a60*/  HMMA.16816.F32.BF16 R132, R132, R126, R8 ;  /* 0x0000007e8484723c */ /* 0x000fe20000041808 */
[----:B------:R-:W-:-:S04]  /*23a70*/  NOP ;  /* 0x0000000000007918 */ /* 0x000fc80000000000 */
[----:B------:R-:W-:-:S15]  /*23a80*/  @P0 BRA `(.L_x_3728) ;  /* 0x0000000000040947 */ /* 0x000fde0003800000 */
.L_x_3719:
[----:B------:R-:W-:-:S07]  /*23a90*/  IADD3 R246, PT, PT, R3, -0x1, RZ ;  /* 0xffffffff03f67810 */ /* 0x000fce0007ffe0ff */
.L_x_3728:
[----:B------:R-:W-:Y:S05]  /*23aa0*/  BSYNC B2 ;  /* 0x0000000000027941 */ /* 0x000fea0003800000 */
.L_x_3718:
        /* <DEDUP_REMOVED lines=16> */
.L_x_3736:
[----:B-----5:R-:W-:Y:S01]  /*23bb0*/  ISETP.GE.AND P3, PT, R218, R234, PT ;  /* 0x000000eada00720c */ /* 0x020fe20003f66270 */
[----:B------:R-:W-:Y:S04]  /*23bc0*/  DEPBAR.LE SB0, 0x0 ;  /* 0x000080000000791a */ /* 0x000fe80000000000 */
[----:B------:R-:W-:Y:S05]  /*23bd0*/  WARPSYNC.ALL ;  /* 0x0000000000007948 */ /* 0x000fea0003800000 */
[----:B------:R-:W-:Y:S01]  /*23be0*/  BAR.SYNC.DEFER_BLOCKING 0x0 ;  /* 0x0000000000007b1d */ /* 0x000fe20000010000 */
[----:B------:R-:W-:Y:S02]  /*23bf0*/  IMAD.SHL.U32 R4, R167, 0x8, RZ ;  /* 0x00000008a7047824 */ /* 0x000fe400078e00ff */
[----:B------:R-:W-:Y:S03]  /*23c00*/  @!P2 IMAD.MOV.U32 R7, RZ, RZ, RZ ;  /* 0x000000ffff07a224 */ /* 0x000fe600078e00ff */
[--C-:B------:R-:W-:Y:S02]  /*23c10*/  LOP3.LUT R5, R229, 0x1c0, R4.reuse, 0xf8, !PT ;  /* 0x000001c0e5057812 */ /* 0x100fe400078ef804 */
[----:B------:R-:W-:Y:S02]  /*23c20*/  @!P2 IADD3 R7, P0, PT, RZ, -R7, RZ ;  /* 0x80000007ff07a210 */ /* 0x000fe40007f1e0ff */
[----:B------:R-:W-:Y:S04]  /*23c30*/  LOP3.LUT R218, R4, 0x38, RZ, 0xc0, !PT ;  /* 0x0000003804da7812 */ /* 0x000fe800078ec0ff */
[-C--:B------:R-:W-:Y:S04]  /*23c40*/  LOP3.LUT R5, R5, R218.reuse, RZ, 0x3c, !PT ;  /* 0x000000da05057212 */ /* 0x080fe800078e3cff */
[----:B------:R-:W-:Y:S01]  /*23c50*/  LOP3.LUT R4, R5, 0x1e00, R4, 0xf8, !PT ;  /* 0x00001e0005047812 */ /* 0x000fe200078ef804 */
[----:B------:R-:W-:Y:S01]  /*23c60*/  IMAD.MOV.U32 R5, RZ, RZ, R231 ;  /* 0x000000ffff057224 */ /* 0x000fe200078e00e7 */
[----:B------:R-:W2:Y:S01]  /*23c70*/  @!P2 LD.E R6, desc[UR4][R164.64+0x40] ;  /* 0x00004004a406a980 */ /* 0x000ea2000c101900 */
[----:B------:R-:W-:Y:S01]  /*23c80*/  BSSY.RECONVERGENT B0, `(.L_x_3730) ;  /* 0x000004f000007945 */ /* 0x000fe20003800200 */
[----:B------:R-:W1:Y:S02]  /*23c90*/  S2R R167, SR_TID.X ;  /* 0x0000000000a77919 */ /* 0x000e640000002100 */
[C---:B-1----:R-:W-:Y:S01]  /*23ca0*/  LOP3.LUT R0, R167.reuse, 0x8, RZ, 0xc0, !PT ;  /* 0x00000008a7007812 */ /* 0x042fe200078ec0ff */
[----:B------:R-:W-:Y:S01]  /*23cb0*/  IMAD.SHL.U32 R2, R167, 0x40, RZ ;  /* 0x00000040a7027824 */ /* 0x000fe200078e00ff */
[----:B------:R-:W-:Y:S04]  /*23cc0*/  SHF.R.U32.HI R216, RZ, 0x1, R167 ;  /* 0x00000001ffd87819 */ /* 0x000fe800000116a7 */
        /* <DEDUP_REMOVED lines=8> */
[----:B------:R-:W-:Y:S04]  /*23d50*/  @!P2 IADD3 R231, P0, PT, R231, R7, RZ ;  /* 0x00000007e7e7a210 */ /* 0x000fe80007f1e0ff */
        /* <DEDUP_REMOVED lines=65> */
.L_x_3731:
[----:B------:R-:W-:Y:S05]  /*24170*/  BSYNC.RECONVERGENT B0 ;  /* 0x0000000000007941 */ /* 0x000fea0003800200 */
.L_x_3730:
[-C--:B------:R-:W-:Y:S01]  /*24180*/  @!P3 MOV R6, R231.reuse ;  /* 0x000000e70006b202 */ /* 0x080fe20000000f00 */
[----:B------:R-:W-:Y:S01]  /*24190*/  BSSY.RECONVERGENT B1, `(.L_x_3732) ;  /* 0x0000316000017945 */ /* 0x000fe20003800200 */
[----:B------:R-:W-:Y:S02]  /*241a0*/  @!P3 MOV R7, R230 ;  /* 0x000000e60007b202 */ /* 0x000fe40000000f00 */
[----:B------:R-:W-:Y:S02]  /*241b0*/  SHF.L.U32 R5, R224, 0x5, RZ ;  /* 0x00000005e0057819 */ /* 0x000fe400000006ff */
[----:B------:R-:W-:Y:S01]  /*241c0*/  SHF.L.U32 R217, R167, 0x5, RZ ;  /* 0x00000005a7d97819 */ /* 0x000fe200000006ff */
[----:B------:R-:W-:Y:S01]  /*241d0*/  @!PT LDS RZ, [RZ] ;  /* 0x00000000fffff984 */ /* 0x000fe20000000800 */
[----:B------:R-:W-:Y:S01]  /*241e0*/  @!PT LDS RZ, [RZ] ;  /* 0x00000000fffff984 */ /* 0x000fe20000000800 */
[----:B------:R-:W-:Y:S01]  /*241f0*/  @!PT LDS RZ, [RZ] ;  /* 0x00000000fffff984 */ /* 0x000fe20000000800 */
[----:B------:R1:W-:Y:S01]  /*24200*/  @!P3 LDGSTS.E.BYPASS.LTC128B.128 [R247+0xa000], desc[UR4][R6.64] ;  /* 0x0a00000006f7bfae */ /* 0x0003e2000b981a04 */
[----:B------:R-:W-:Y:S02]  /*24210*/  IADD3 R8, P0, PT, R5, R231, RZ ;  /* 0x000000e705087210 */ /* 0x000fe40007f1e0ff */
[----:B------:R-:W-:Y:S02]  /*24220*/  LOP3.LUT R0, R216, 0x8, RZ, 0xc0, !PT ;  /* 0x00000008d8007812 */ /* 0x000fe400078ec0ff */
[----:B------:R-:W-:Y:S02]  /*24230*/  IADD3 R10, P1, PT, R8, R5, RZ ;  /* 0x00000005080a7210 */ /* 0x000fe40007f3e0ff */
[----:B------:R-:W-:Y:S01]  /*24240*/  LOP3.LUT R217, R217, 0x7c00, RZ, 0xc0, !PT ;  /* 0x00007c00d9d97812 */ /* 0x000fe200078ec0ff */
[----:B------:R2:W-:Y:S01]  /*24250*/  @P3 STS.128 [R247+0xa000], RZ ;  /* 0x00a000fff7003388 */ /* 0x0005e20000000c00 */
[--C-:B------:R-:W-:Y:S02]  /*24260*/  LOP3.LUT R0, R0, 0x1c0, R2.reuse, 0xf8, !PT ;  /* 0x000001c000007812 */ /* 0x100fe400078ef802 */
[----:B------:R-:W-:Y:S02]  /*24270*/  LOP3.LUT R209, R217, 0x200, R2, 0xf8, !PT ;  /* 0x00000200d9d17812 */ /* 0x000fe400078ef802 */
[----:B------:R-:W-:Y:S02]  /*24280*/  LOP3.LUT R0, R0, R218, RZ, 0x3c, !PT ;  /* 0x000000da00007212 */ /* 0x000fe400078e3cff */
[----:B------:R-:W-:Y:S02]  /*24290*/  IADD3 R208, PT, PT, R39, R208, RZ ;  /* 0x000000d027d07210 */ /* 0x000fe40007ffe0ff */
[----:B------:R-:W-:Y:S02]  /*242a0*/  LOP3.LUT R209, R209, R0, RZ, 0xfc, !PT ;  /* 0x00000000d1d17212 */ /* 0x000fe400078efcff */
[----:B------:R-:W-:Y:S02]  /*242b0*/  MOV R219, 0x20 ;  /* 0x0000002000db7802 */ /* 0x000fe40000000f00 */
[-C--:B------:R-:W-:Y:S02]  /*242c0*/  LEA R209, R209, R39.reuse, 0x1 ;  /* 0x00000027d1d17211 */ /* 0x080fe400078e08ff */
[----:B------:R-:W-:Y:S02]  /*242d0*/  MOV R221, 0x40 ;  /* 0x0000004000dd7802 */ /* 0x000fe40000000f00 */
[----:B-1----:R-:W-:Y:S04]  /*242e0*/  SHF.L.U64.HI R6, R224, 0x5, R225 ;  /* 0x00000005e0067819 */ /* 0x002fe800000102e1 */
[----:B------:R-:W-:Y:S02]  /*242f0*/  IADD3.X R9, PT, PT, R6, R230, RZ, P0, !PT ;  /* 0x000000e606097210 */ /* 0x000fe400007fe4ff */
[----:B--2---:R-:W-:Y:S02]  /*24300*/  LEA R247, R4, R39, 0x1 ;  /* 0x0000002704f77211 */ /* 0x004fe400078e08ff */
[-C--:B------:R-:W-:Y:S02]  /*24310*/  IADD3.X R11, PT, PT, R9, R6.reuse, RZ, P1, !PT ;  /* 0x00000006090b7210 */ /* 0x080fe40000ffe4ff */
[-C--:B------:R-:W-:Y:S01]  /*24320*/  IADD3 R12, P0, PT, R10, R5.reuse, RZ ;  /* 0x000000050a0c7210 */ /* 0x080fe20007f1e0ff */
[----:B------:R-:W-:Y:S01]  /*24330*/  @!PT LDS RZ, [RZ] ;  /* 0x00000000fffff984 */ /* 0x000fe20000000800 */
[----:B------:R-:W-:Y:S01]  /*24340*/  @!PT LDS RZ, [RZ] ;  /* 0x00000000fffff984 */ /* 0x000fe20000000800 */
[----:B------:R-:W-:Y:S01]  /*24350*/  @!PT LDS RZ, [RZ] ;  /* 0x00000000fffff984 */ /* 0x000fe20000000800 */
[----:B------:R1:W-:Y:S03]  /*24360*/  @!P3 LDGSTS.E.BYPASS.LTC128B.128 [R247+0xa800], desc[UR4][R8.64] ;  /* 0x0a80000008f7bfae */ /* 0x0003e6000b981a04 */
[-C--:B------:R-:W-:Y:S02]  /*24370*/  IADD3.X R13, PT, PT, R11, R6.reuse, RZ, P0, !PT ;  /* 0x000000060b0d7210 */ /* 0x080fe400007fe4ff */
[-C--:B------:R-:W-:Y:S03]  /*24380*/  IADD3 R14, P1, PT, R12, R5.reuse, RZ ;  /* 0x000000050c0e7210 */ /* 0x080fe60007f3e0ff */
[----:B------:R-:W-:Y:S01]  /*24390*/  @P3 STS.128 [R247+0xa800], RZ ;  /* 0x00a800fff7003388 */ /* 0x000fe20000000c00 */
[-C--:B------:R-:W-:Y:S07]  /*243a0*/  IADD3.X R15, PT, PT, R13, R6.reuse, RZ, P1, !PT ;  /* 0x000000060d0f7210 */ /* 0x080fee0000ffe4ff */
[----:B------:R-:W-:Y:S01]  /*243b0*/  @!PT LDS RZ, [RZ] ;  /* 0x00000000fffff984 */ /* 0x000fe20000000800 */
[----:B------:R-:W-:Y:S01]  /*243c0*/  @!PT LDS RZ, [RZ] ;  /* 0x00000000fffff984 */ /* 0x000fe20000000800 */
[----:B------:R-:W-:Y:S01]  /*243d0*/  @!PT LDS RZ, [RZ] ;  /* 0x00000000fffff984 */ /* 0x000fe20000000800 */
[----:B------:R2:W-:Y:S08]  /*243e0*/  @!P3 LDGSTS.E.BYPASS.LTC128B.128 [R247+0xb000], desc[UR4][R10.64] ;  /* 0x0b0000000af7bfae */ /* 0x0005f0000b981a04 */
[----:B------:R-:W-:Y:S01]  /*243f0*/  @P3 STS.128 [R247+0xb000], RZ ;  /* 0x00b000fff7003388 */ /* 0x000fe20000000c00 */
[-C--:B-1----:R-:W-:Y:S04]  /*24400*/  IADD3 R8, P0, PT, R14, R5.reuse, RZ ;  /* 0x000000050e087210 */ /* 0x082fe80007f1e0ff */
[-C--:B------:R-:W-:Y:S03]  /*24410*/  IADD3.X R9, PT, PT, R15, R6.reuse, RZ, P0, !PT ;  /* 0x000000060f097210 */ /* 0x080fe600007fe4ff */
        /* <DEDUP_REMOVED lines=59> */
[----:B------:R-:W-:Y:S01]  /*247d0*/  @!P3 LDGSTS.E.BYPASS.LTC128B.128 [R247+0xf800], desc[UR4][R12.64] ;  /* 0x0f8000000cf7bfae */ /* 0x000fe2000b981a04 */
[-C--:B------:R-:W-:Y:S07]  /*247e0*/  IADD3 R4, P1, PT, R8, R5.reuse, RZ ;  /* 0x0000000508047210 */ /* 0x080fee0007f3e0ff */
[----:B------:R-:W-:Y:S01]  /*247f0*/  @P3 STS.128 [R247+0xf800], RZ ;  /* 0x00f800fff7003388 */ /* 0x000fe20000000c00 */
[----:B--2---:R-:W-:Y:S02]  /*24800*/  @!P3 IADD3 R10, P0, PT, R4, R5, RZ ;  /* 0x00000005040ab210 */ /* 0x004fe40007f1e0ff */
[-C--:B------:R-:W-:Y:S02]  /*24810*/  IADD3.X R5, PT, PT, R9, R6.reuse, RZ, P1, !PT ;  /* 0x0000000609057210 */ /* 0x080fe40000ffe4ff */
[----:B------:R-:W-:Y:S03]  /*24820*/  LOP3.LUT P1, RZ, R167, 0x4, RZ, 0xc0, !PT ;  /* 0x00000004a7ff7812 */ /* 0x000fe6000782c0ff */
[----:B------:R-:W-:Y:S01]  /*24830*/  @!PT LDS RZ, [RZ] ;  /* 0x00000000fffff984 */ /* 0x000fe20000000800 */
[----:B------:R-:W-:Y:S01]  /*24840*/  @!PT LDS RZ, [RZ] ;  /* 0x00000000fffff984 */ /* 0x000fe20000000800 */
[----:B------:R-:W-:Y:S01]  /*24850*/  @!PT LDS RZ, [RZ] ;  /* 0x00000000fffff984 */ /* 0x000fe20000000800 */
[----:B------:R-:W-:Y:S01]  /*24860*/  @!P3 LDGSTS.E.BYPASS.LTC128B.128 [R247+0x10000], desc[UR4][R14.64] ;  /* 0x100000000ef7bfae */ /* 0x000fe2000b981a04 */
[----:B------:R-:W-:Y:S02]  /*24870*/  @!P3 IADD3.X R11, PT, PT, R5, R6, RZ, P0, !PT ;  /* 0x00000006050bb210 */ /* 0x000fe400007fe4ff */
[----:B------:R-:W-:Y:S02]  /*24880*/  LOP3.LUT P0, RZ, R167, 0x2, RZ, 0xc0, !PT ;  /* 0x00000002a7ff7812 */ /* 0x000fe4000780c0ff */
[----:B------:R-:W-:Y:S02]  /*24890*/  SEL R221, R221, 0xffffffc0, !P1 ;  /* 0xffffffc0dddd7807 */ /* 0x000fe40004800000 */
[----:B------:R-:W-:Y:S01]  /*248a0*/  SEL R219, R219, 0xffffffe0, !P0 ;  /* 0xffffffe0dbdb7807 */ /* 0x000fe20004000000 */
[----:B------:R-:W-:Y:S01]  /*248b0*/  @P3 STS.128 [R247+0x10000], RZ ;  /* 0x010000fff7003388 */ /* 0x000fe20000000c00 */
[C---:B------:R-:W-:Y:S02]  /*248c0*/  IADD3 R220, PT, PT, R209.reuse, R221, RZ ;  /* 0x000000ddd1dc7210 */ /* 0x040fe40007ffe0ff */
[-C--:B------:R-:W-:Y:S02]  /*248d0*/  IADD3 R172, PT, PT, R209, R219.reuse, RZ ;  /* 0x000000dbd1ac7210 */ /* 0x080fe40007ffe0ff */
[C---:B------:R-:W-:Y:S02]  /*248e0*/  IADD3 R210, PT, PT, R208.reuse, R219, RZ ;  /* 0x000000dbd0d27210 */ /* 0x040fe40007ffe0ff */
[----:B------:R-:W-:Y:S01]  /*248f0*/  IADD3 R221, PT, PT, R208, R221, RZ ;  /* 0x000000ddd0dd7210 */ /* 0x000fe20007ffe0ff */
[----:B------:R-:W-:Y:S01]  /*24900*/  @!PT LDS RZ, [RZ] ;  /* 0x00000000fffff984 */ /* 0x000fe20000000800 */
[----:B------:R-:W-:Y:S01]  /*24910*/  @!PT LDS RZ, [RZ] ;  /* 0x00000000fffff984 */ /* 0x000fe20000000800 */
[----:B------:R-:W-:Y:S01]  /*24920*/  @!PT LDS RZ, [RZ] ;  /* 0x00000000fffff984 */ /* 0x000fe20000000800 */
[----:B------:R-:W-:Y:S01]  /*24930*/  @!P3 LDGSTS.E.BYPASS.LTC128B.128 [R247+0x10800], desc[UR4][R8.64] ;  /* 0x1080000008f7bfae */ /* 0x000fe2000b981a04 */
[----:B------:R-:W-:Y:S07]  /*24940*/  ISETP.GT.AND P0, PT, R246, R226, PT ;  /* 0x000000e2f600720c */ /* 0x000fee0003f04270 */
        /* <DEDUP_REMOVED lines=11> */
[----:B------:R-:W-:Y:S08]  /*24a00*/  LDSM.16.M88.4 R128, [R209] ;  /* 0x00000000d180783b */ /* 0x000ff00000000200 */
[----:B------:R-:W-:Y:S08]  /*24a10*/  LDSM.16.M88.4 R16, [R208+0x2800] ;  /* 0x00280000d010783b */ /* 0x000ff00000000200 */
[----:B-1----:R-:W1:Y:S08]  /*24a20*/  LDSM.16.M88.4 R8, [R208+0x2000] ;  /* 0x00200000d008783b */ /* 0x002e700000000200 */
[----:B------:R-:W2:Y:S08]  /*24a30*/  LDSM.16.M88.4 R24, [R208+0x3000] ;  /* 0x00300000d018783b */ /* 0x000eb00000000200 */
        /* <DEDUP_REMOVED lines=17> */
[----:B------:R-:W-:Y:S08]  /*24b50*/  LDSM.16.M88.4 R188, [R210+0x4000] ;  /* 0x00400000d2bc783b */ /* 0x000ff00000000200 */
[----:B------:R-:W0:Y:S08]  /*24b60*/  LDGDEPBAR ;  /* 0x00000000000079af */ /* 0x000e300000000000 */
[----:B------:R-:W-:Y:S08]  /*24b70*/  LDSM.16.M88.4 R192, [R210+0x4800] ;  /* 0x00480000d2c0783b */ /* 0x000ff00000000200 */
[----:B------:R-:W-:Y:S08]  /*24b80*/  LDSM.16.M88.4 R196, [R210+0x5000] ;  /* 0x00500000d2c4783b */ /* 0x000ff00000000200 */
[----:B------:R-:W-:Y:S08]  /*24b90*/  LDSM.16.M88.4 R200, [R210+0x5800] ;  /* 0x00580000d2c8783b */ /* 0x000ff00000000200 */
[----:B------:R-:W-:Y:S08]  /*24ba0*/  LDSM.16.M88.4 R204, [R210+0x6800] ;  /* 0x00680000d2cc783b */ /* 0x000ff00000000200 */
[----:B------:R-:W5:Y:S04]  /*24bb0*/  LD.E R250, desc[UR4][R164.64+0x18c] ;  /* 0x00018c04a4fa7980 */ /* 0x000f68000c101900 */
[----:B------:R-:W-:Y:S01]  /*24bc0*/  LDSM.16.M88.4 R212, [R221+0x4800] ;  /* 0x00480000ddd4783b */ /* 0x000fe20000000200 */
[C---:B-1----:R-:W-:Y:S08]  /*24bd0*/  HMMA.16816.F32.BF16 R4, R128.reuse, R8, RZ ;  /* 0x000000088004723c */ /* 0x042ff000000418ff */
[C---:B------:R-:W-:Y:S08]  /*24be0*/  HMMA.16816.F32.BF16 R8, R128.reuse, R10, RZ ;  /* 0x0000000a8008723c */ /* 0x040ff000000418ff */
[C---:B------:R-:W-:Y:S08]  /*24bf0*/  HMMA.16816.F32.BF16 R12, R128.reuse, R16, RZ ;  /* 0x00000010800c723c */ /* 0x040ff000000418ff */
[C---:B------:R-:W-:Y:S08]  /*24c00*/  HMMA.16816.F32.BF16 R16, R128.reuse, R18, RZ ;  /* 0x000000128010723c */ /* 0x040ff000000418ff */
[C---:B--2---:R-:W-:Y:S08]  /*24c10*/  HMMA.16816.F32.BF16 R20, R128.reuse, R24, RZ ;  /* 0x000000188014723c */ /* 0x044ff000000418ff */
        /* <DEDUP_REMOVED lines=58> */
[C---:B---3--:R-:W-:Y:S08]  /*24fc0*/  HMMA.16816.F32.BF16 R84, R172.reuse, R180, R84 ;  /* 0x000000b4ac54723c */ /* 0x048ff00000041854 */
[C---:B------:R-:W-:Y:S01]  /*24fd0*/  HMMA.16816.F32.BF16 R88, R172.reuse, R182, R88 ;  /* 0x000000b6ac58723c */ /* 0x040fe20000041858 */
[----:B------:R-:W3:Y:S07]  /*24fe0*/  LDSM.16.M88.4 R180, [R210+0x9000] ;  /* 0x00900000d2b4783b */ /* 0x000eee0000000200 */
[C---:B----4-:R-:W-:Y:S01]  /*24ff0*/  HMMA.16816.F32.BF16 R92, R172.reuse, R184, R92 ;  /* 0x000000b8ac5c723c */ /* 0x050fe2000004185c */
[----:B------:R-:W-:Y:S07]  /*25000*/  LDSM.16.M88.4 R208, [R221+0x4000] ;  /* 0x00400000ddd0783b */ /* 0x000fee0000000200 */
[C---:B------:R-:W-:Y:S01]  /*25010*/  HMMA.16816.F32.BF16 R96, R172.reuse, R186, R96 ;  /* 0x000000baac60723c */ /* 0x040fe20000041860 */
[----:B------:R-:W4:Y:S07]  /*25020*/  LDSM.16.M88.4 R184, [R221+0x2800] ;  /* 0x00280000ddb8783b */ /* 0x000f2e0000000200 */
[C---:B-1----:R-:W-:Y:S08]  /*25030*/  HMMA.16816.F32.BF16 R100, R172.reuse, R168, R100 ;  /* 0x000000a8ac64723c */ /* 0x042ff00000041864 */
        /* <DEDUP_REMOVED lines=8> */
[C---:B------:R-:W-:Y:S08]  /*250c0*/  HMMA.16816.F32.BF16 R124, R172.reuse, R188, R124 ;  /* 0x000000bcac7c723c */ /* 0x040ff0000004187c */
[----:B------:R-:W-:Y:S01]  /*250d0*/  HMMA.16816.F32.BF16 R128, R172, R190, R128 ;  /* 0x000000beac80723c */ /* 0x000fe20000041880 */
[----:B------:R-:W2:Y:S07]  /*250e0*/  LDSM.16.M88.4 R172, [R221+0x5800] ;  /* 0x00580000ddac783b */ /* 0x000eae0000000200 */
[C---:B------:R-:W-:Y:S01]  /*250f0*/  HMMA.16816.F32.BF16 R4, R192.reuse, R196, R4 ;  /* 0x000000c4c004723c */ /* 0x040fe20000041804 */
[----:B------:R-:W-:Y:S07]  /*25100*/  LDSM.16.M88.4 R188, [R221+0x7800] ;  /* 0x00780000ddbc783b */ /* 0x000fee0000000200 */
[C---:B------:R-:W-:Y:S01]  /*25110*/  HMMA.16816.F32.BF16 R8, R192.reuse, R198, R8 ;  /* 0x000000c6c008723c */ /* 0x040fe20000041808 */
[----:B------:R-:W-:Y:S07]  /*25120*/  LDSM.16.M88.4 R196, [R221+0x8000] ;  /* 0x00800000ddc4783b */ /* 0x000fee0000000200 */
[C---:B----4-:R-:W-:Y:S08]  /*25130*/  HMMA.16816.F32.BF16 R12, R192.reuse, R184, R12 ;  /* 0x000000b8c00c723c */ /* 0x050ff0000004180c */
        /* <DEDUP_REMOVED lines=8> */
[C---:B------:R-:W-:Y:S03]  /*251c0*/  HMMA.16816.F32.BF16 R36, R192.reuse, R208, R36 ;  /* 0x000000d0c024723c */ /* 0x040fe60000041824 */
[C---:B------:R-:W-:Y:S02]  /*251d0*/  IADD3 R208, PT, PT, R219.reuse, R220, RZ ;  /* 0x000000dcdbd07210 */ /* 0x040fe40007ffe0ff */
[----:B------:R-:W-:Y:S03]  /*251e0*/  IADD3 R220, PT, PT, R219, R221, RZ ;  /* 0x000000dddbdc7210 */ /* 0x000fe60007ffe0ff */
        /* <DEDUP_REMOVED lines=24> */
[C---:B-1----:R-:W-:Y:S08]  /*25370*/  HMMA.16816.F32.BF16 R124, R192.reuse, R168, R124 ;  /* 0x000000a8c07c723c */ /* 0x042ff0000004187c */
[----:B------:R-:W-:Y:S01]  /*25380*/  HMMA.16816.F32.BF16 R128, R192, R170, R128 ;  /* 0x000000aac080723c */ /* 0x000fe20000041880 */
[----:B------:R-:W1:Y:S07]  /*25390*/  LDSM.16.M88.4 R168, [R220+0x2800] ;  /* 0x00280000dca8783b */ /* 0x000e6e0000000200 */
[C---:B------:R-:W-:Y:S08]  /*253a0*/  HMMA.16816.F32.BF16 R4, R208.reuse, R212, R4 ;  /* 0x000000d4d004723c */ /* 0x040ff00000041804 */
[C---:B------:R-:W-:Y:S11]  /*253b0*/  HMMA.16816.F32.BF16 R8, R208.reuse, R214, R8 ;  /* 0x000000d6d008723c */ /* 0x040ff60000041808 */
[-C--:B------:R-:W-:Y:S01]  /*253c0*/  FMUL.FTZ R4, R4, R250.reuse ;  /* 0x000000fa04047220 */ /* 0x080fe20000410000 */
[-C--:B------:R-:W-:Y:S01]  /*253d0*/  FMUL.FTZ R5, R5, R250.reuse ;  /* 0x000000fa05057220 */ /* 0x080fe20000410000 */
[-C--:B------:R-:W-:Y:S01]  /*253e0*/  FMUL.FTZ R6, R6, R250.reuse ;  /* 0x000000fa06067220 */ /* 0x080fe20000410000 */
[-C--:B------:R-:W-:Y:S01]  /*253f0*/  FMUL.FTZ R7, R7, R250.reuse ;  /* 0x000000fa07077220 */ /* 0x080fe20000410000 */
[----:B------:R-:W-:Y:S04]  /*25400*/  MUFU.TANH R174, R4 ;  /* 0x0000000400ae7308 */ /* 0x000fe80000002400 */
[-C--:B------:R-:W-:Y:S01]  /*25410*/  FMUL.FTZ R8, R8, R250.reuse ;  /* 0x000000fa08087220 */ /* 0x080fe20000410000 */
[-C--:B------:R-:W-:Y:S01]  /*25420*/  FMUL.FTZ R9, R9, R250.reuse ;  /* 0x000000fa09097220 */ /* 0x080fe20000410000 */
[-C--:B------:R-:W-:Y:S01]  /*25430*/  FMUL.FTZ R10, R10, R250.reuse ;  /* 0x000000fa0a0a7220 */ /* 0x080fe20000410000 */
[-C--:B------:R-:W-:Y:S03]  /*25440*/  FMUL.FTZ R11, R11, R250.reuse ;  /* 0x000000fa0b0b7220 */ /* 0x080fe60000410000 */
[----:B------:R-:W-:Y:S01]  /*25450*/  MUFU.TANH R175, R5 ;  /* 0x0000000500af7308 */ /* 0x000fe20000002400 */
[C---:B-1----:R-:W-:Y:S09]  /*25460*/  HMMA.16816.F32.BF16 R12, R208.reuse, R168, R12 ;  /* 0x000000a8d00c723c */ /* 0x042ff2000004180c */
[----:B------:R-:W-:Y:S01]  /*25470*/  MUFU.TANH R172, R6 ;  /* 0x0000000600ac7308 */ /* 0x000fe20000002400 */
[C---:B------:R-:W-:Y:S09]  /*25480*/  HMMA.16816.F32.BF16 R16, R208.reuse, R170, R16 ;  /* 0x000000aad010723c */ /* 0x040ff20000041810 */
[----:B------:R1:W-:Y:S01]  /*25490*/  MUFU.TANH R173, R7 ;  /* 0x0000000700ad7308 */ /* 0x0003e20000002400 */
[-C--:B------:R-:W-:Y:S01]  /*254a0*/  FMUL.FTZ R13, R13, R250.reuse ;  /* 0x000000fa0d0d7220 */ /* 0x080fe20000410000 */
[-C--:B------:R-:W-:Y:S08]  /*254b0*/  FMUL.FTZ R12, R12, R250.reuse ;  /* 0x000000fa0c0c7220 */ /* 0x080ff00000410000 */
[----:B------:R-:W-:Y:S01]  /*254c0*/  MUFU.TANH R176, R8 ;  /* 0x0000000800b07308 */ /* 0x000fe20000002400 */
[-C--:B------:R-:W-:Y:S01]  /*254d0*/  FMUL.FTZ R16, R16, R250.reuse ;  /* 0x000000fa10107220 */ /* 0x080fe20000410000 */
[-C--:B------:R-:W-:Y:S08]  /*254e0*/  FMUL.FTZ R17, R17, R250.reuse ;  /* 0x000000fa11117220 */ /* 0x080ff00000410000 */
        /* <DEDUP_REMOVED lines=112> */
[----:B------:R-:W-:Y:S02]  /*25bf0*/  MUFU.TANH R37, R37 ;  /* 0x0000002500257308 */ /* 0x000fe40000002400 */
[C---:B------:R-:W-:Y:S01]  /*25c00*/  HMMA.16816.F32.BF16 R80, R208.reuse, R10, R80 ;  /* 0x0000000ad050723c */ /* 0x040fe20000041850 */
[----:B------:R-:W2:Y:S07]  /*25c10*/  LDSM.16.M88.4 R8, [R220+0x7800] ;  /* 0x00780000dc08783b */ /* 0x000eae0000000200 */
        /* <DEDUP_REMOVED lines=56> */
[----:B------:R-:W-:Y:S04]  /*25fa0*/  DEPBAR.LE SB0, 0x0 ;  /* 0x000080000000791a */ /* 0x000fe80000000000 */
[-C--:B----4-:R-:W-:Y:S01]  /*25fb0*/  FMUL.FTZ R97, R103, R250.reuse ;  /* 0x000000fa67617220 */ /* 0x090fe20000410000 */
[C---:B-1----:R-:W-:Y:S03]  /*25fc0*/  HMMA.16816.F32.BF16 R116, R208.reuse, R4, R116 ;  /* 0x00000004d074723c */ /* 0x042fe60000041874 */
        /* <DEDUP_REMOVED lines=17> */
[-C--:B------:R-:W-:Y:S01]  /*260e0*/  FMUL.FTZ R123, R123, R250.reuse ;  /* 0x000000fa7b7b7220 */ /* 0x080fe20000410000 */
[C---:B--2---:R-:W-:Y:S07]  /*260f0*/  HMMA.16816.F32.BF16 R124, R208.reuse, R8, R124 ;  /* 0x00000008d07c723c */ /* 0x044fee000004187c */
[----:B------:R2:W-:Y:S01]  /*26100*/  MUFU.TANH R8, R120 ;  /* 0x0000007800087308 */ /* 0x0005e20000002400 */
[-C--:B------:R-:W-:Y:S01]  /*26110*/  FMUL.FTZ R9, R121, R250.reuse ;  /* 0x000000fa79097220 */ /* 0x080fe20000410000 */
[----:B------:R-:W-:Y:S08]  /*26120*/  HMMA.16816.F32.BF16 R128, R208, R10, R128 ;  /* 0x0000000ad080723c */ /* 0x000ff00000041880 */
[----:B------:R3:W-:Y:S01]  /*26130*/  MUFU.TANH R215, R123 ;  /* 0x0000007b00d77308 */ /* 0x0007e20000002400 */
[-C--:B-1----:R-:W-:Y:S01]  /*26140*/  FMUL.FTZ R116, R118, R250.reuse ;  /* 0x000000fa76747220 */ /* 0x082fe20000410000 */
[-C--:B------:R-:W-:Y:S01]  /*26150*/  FMUL.FTZ R118, R119, R250.reuse ;  /* 0x000000fa77767220 */ /* 0x080fe20000410000 */
[-C--:B------:R-:W-:Y:S07]  /*26160*/  FMUL.FTZ R119, R122, R250.reuse ;  /* 0x000000fa7a777220 */ /* 0x080fee0000410000 */
[----:B------:R-:W-:Y:S01]  /*26170*/  MUFU.TANH R52, R52 ;  /* 0x0000003400347308 */ /* 0x000fe20000002400 */
[-C--:B------:R-:W-:Y:S01]  /*26180*/  FMUL.FTZ R126, R126, R250.reuse ;  /* 0x000000fa7e7e7220 */ /* 0x080fe20000410000 */
[-C--:B------:R-:W-:Y:S01]  /*26190*/  FMUL.FTZ R127, R127, R250.reuse ;  /* 0x000000fa7f7f7220 */ /* 0x080fe20000410000 */
[-C--:B--2---:R-:W-:Y:S07]  /*261a0*/  FMUL.FTZ R120, R124, R250.reuse ;  /* 0x000000fa7c787220 */ /* 0x084fee0000410000 */
[----:B------:R-:W1:Y:S01]  /*261b0*/  MUFU.TANH R5, R126 ;  /* 0x0000007e00057308 */ /* 0x000e620000002400 */
[-C--:B---3--:R-:W-:Y:S01]  /*261c0*/  FMUL.FTZ R123, R125, R250.reuse ;  /* 0x000000fa7d7b7220 */ /* 0x088fe20000410000 */
[-C--:B------:R-:W-:Y:S01]  /*261d0*/  FMUL.FTZ R130, R130, R250.reuse ;  /* 0x000000fa82827220 */ /* 0x080fe20000410000 */
[-C--:B------:R-:W-:Y:S07]  /*261e0*/  FMUL.FTZ R131, R131, R250.reuse ;  /* 0x000000fa83837220 */ /* 0x080fee0000410000 */
[----:B------:R-:W2:Y:S10]  /*261f0*/  MUFU.TANH R4, R127 ;  /* 0x0000007f00047308 */ /* 0x000eb40000002400 */
[----:B------:R-:W-:Y:S01]  /*26200*/  MUFU.TANH R53, R53 ;  /* 0x0000003500357308 */ /* 0x000fe20000002400 */
[----:B-1----:R1:W-:Y:S01]  /*26210*/  STL [R1], R5 ;  /* 0x0000000501007387 */ /* 0x0023e20000100800 */
[-C--:B------:R-:W-:Y:S08]  /*26220*/  FMUL.FTZ R126, R128, R250.reuse ;  /* 0x000000fa807e7220 */ /* 0x080ff00000410000 */
[----:B------:R-:W-:Y:S01]  /*26230*/  MUFU.TANH R50, R50 ;  /* 0x0000003200327308 */ /* 0x000fe20000002400 */
[----:B--2---:R2:W-:Y:S09]  /*26240*/  STL [R1+0x4], R4 ;  /* 0x0000040401007387 */ /* 0x0045f20000100800 */
[----:B------:R-:W-:Y:S10]  /*26250*/  MUFU.TANH R51, R51 ;  /* 0x0000003300337308 */ /* 0x000ff40000002400 */
[----:B------:R-:W-:Y:S01]  /*26260*/  MUFU.TANH R56, R56 ;  /* 0x0000003800387308 */ /* 0x000fe20000002400 */
[----:B-1----:R-:W-:Y:S09]  /*26270*/  FMUL.FTZ R5, R129, R250 ;  /* 0x000000fa81057220 */ /* 0x002ff20000410000 */
[----:B------:R-:W-:Y:S10]  /*26280*/  MUFU.TANH R57, R57 ;  /* 0x0000003900397308 */ /* 0x000ff40000002400 */
[----:B--2---:R-:W1:Y:S10]  /*26290*/  MUFU.TANH R4, R130 ;  /* 0x0000008200047308 */ /* 0x004e740000002400 */
        /* <DEDUP_REMOVED lines=70> */
[----:B------:R-:W-:Y:S03]  /*26700*/  BSSY.RECONVERGENT B0, `(.L_x_3734) ;  /* 0x000004c000007945 */ /* 0x000fe60003800200 */
        /* <DEDUP_REMOVED lines=32> */
[----:B------:R-:W-:Y:S04]  /*26910*/  IMAD.HI.U32 R61, R101, R7, RZ ;  /* 0x00000007653d7227 */ /* 0x000fe800078e00ff */
[-C--:B------:R-:W-:Y:S02]  /*26920*/  IMAD R7, R61, R10.reuse, R7 ;  /* 0x0000000a3d077224 */ /* 0x080fe400078e0207 */
        /* <DEDUP_REMOVED lines=17> */
[C---:B------:R-:W-:Y:S02]  /*26a40*/  SEL R61, R6.reuse, R61, !P5 ;  /* 0x0000003d063d7207 */ /* 0x040fe40006800000 */
[----:B------:R-:W-:Y:S04]  /*26a50*/  @!P4 IADD3 R101, PT, PT, -R101, RZ, RZ ;  /* 0x000000ff6565c210 */ /* 0x000fe80007ffe1ff */
        /* <DEDUP_REMOVED lines=22> */
.L_x_3735:
[----:B------:R-:W-:Y:S05]  /*26bc0*/  BSYNC.RECONVERGENT B0 ;  /* 0x0000000000007941 */ /* 0x000fea0003800200 */
.L_x_3734:
[----:B------:R-:W-:Y:S01]  /*26bd0*/  @!P3 IMAD.MOV.U32 R229, RZ, RZ, R227 ;  /* 0x000000ffffe5b224 */ /* 0x000fe200078e00e3 */
[-C--:B------:R-:W-:Y:S02]  /*26be0*/  @!P3 LEA R60, P0, R222, R228.reuse, 0x5 ;  /* 0x000000e4de3cb211 */ /* 0x080fe400078028ff */
[--C-:B------:R-:W-:Y:S02]  /*26bf0*/  IADD3 R10, P6, P5, R4, R228, R4.reuse ;  /* 0x000000e4040a7210 */ /* 0x100fe40007dde004 */
[----:B------:R-:W-:Y:S01]  /*26c00*/  @!PT LDS RZ, [RZ] ;  /* 0x00000000fffff984 */ /* 0x000fe20000000800 */
[----:B------:R-:W-:Y:S01]  /*26c10*/  @!PT LDS RZ, [RZ] ;  /* 0x00000000fffff984 */ /* 0x000fe20000000800 */
[----:B------:R-:W-:Y:S01]  /*26c20*/  @!PT LDS RZ, [RZ] ;  /* 0x00000000fffff984 */ /* 0x000fe20000000800 */
[----:B------:R1:W-:Y:S01]  /*26c30*/  @!P3 LDGSTS.E.BYPASS.LTC128B.128 [R247+0x2000], desc[UR4][R228.64] ;  /* 0x02000000e4f7bfae */ /* 0x0003e2000b981a04 */
[-CC-:B------:R-:W-:Y:S02]  /*26c40*/  @!P3 LEA.HI.X R61, R222, R227.reuse, R223.reuse, 0x5, P0 ;  /* 0x000000e3de3db211 */ /* 0x180fe400000f2cdf */
[----:B------:R-:W-:Y:S01]  /*26c50*/  IADD3 R124, P4, P0, R4, R10, R4 ;  /* 0x0000000a047c7210 */ /* 0x000fe2000789e004 */
[----:B------:R2:W-:Y:S01]  /*26c60*/  @P3 STS.128 [R247+0x2000], RZ ;  /* 0x002000fff7003388 */ /* 0x0005e20000000c00 */
[----:B------:R-:W-:Y:S03]  /*26c70*/  SHF.L.U64.HI R6, R222, 0x5, R223 ;  /* 0x00000005de067819 */ /* 0x000fe600000102df */
[----:B------:R-:W-:Y:S01]  /*26c80*/  @!PT LDS RZ, [RZ] ;  /* 0x00000000fffff984 */ /* 0x000fe20000000800 */
[----:B------:R-:W-:Y:S01]  /*26c90*/  @!PT LDS RZ, [RZ] ;  /* 0x00000000fffff984 */ /* 0x000fe20000000800 */
[----:B------:R-:W-:Y:S01]  /*26ca0*/  @!PT LDS RZ, [RZ] ;  /* 0x00000000fffff984 */ /* 0x000fe20000000800 */
[----:B------:R3:W-:Y:S01]  /*26cb0*/  @!P3 LDGSTS.E.BYPASS.LTC128B.128 [R247+0x2800], desc[UR4][R60.64] ;  /* 0x028000003cf7bfae */ /* 0x0007e2000b981a04 */
[--C-:B------:R-:W-:Y:S02]  /*26cc0*/  IADD3.X R11, PT, PT, R6, R227, R6.reuse, P6, P5 ;  /* 0x000000e3060b7210 */ /* 0x100fe400037ea406 */
[-C--:B------:R-:W-:Y:S01]  /*26cd0*/  IADD3 R112, P5, PT, R124, R4.reuse, RZ ;  /* 0x000000047c707210 */ /* 0x080fe20007fbe0ff */
[----:B------:R2:W-:Y:S01]  /*26ce0*/  @P3 STS.128 [R247+0x2800], RZ ;  /* 0x002800fff7003388 */ /* 0x0005e20000000c00 */
[--C-:B------:R-:W-:Y:S02]  /*26cf0*/  IADD3.X R125, PT, PT, R6, R11, R6.reuse, P4, P0 ;  /* 0x0000000b067d7210 */ /* 0x100fe400027e0406 */
[-C--:B------:R-:W-:Y:S01]  /*26d00*/  @!P3 IADD3 R128, P4, PT, R10, R4.reuse, RZ ;  /* 0x000000040a80b210 */ /* 0x080fe20007f9e0ff */
[----:B------:R-:W-:Y:S01]  /*26d10*/  @!PT LDS RZ, [RZ] ;  /* 0x00000000fffff984 */ /* 0x000fe20000000800 */
[----:B------:R-:W-:Y:S01]  /*26d20*/  @!PT LDS RZ, [RZ] ;  /* 0x00000000fffff984 */ /* 0x000fe20000000800 */
[----:B------:R-:W-:Y:S01]  /*26d30*/  @!PT LDS RZ, [RZ] ;  /* 0x00000000fffff984 */ /* 0x000fe20000000800 */
[----:B------:R4:W-:Y:S01]  /*26d40*/  @!P3 LDGSTS.E.BYPASS.LTC128B.128 [R247+0x3000], desc[UR4][R10.64] ;  /* 0x030000000af7bfae */ /* 0x0009e2000b981a04 */
[-C--:B------:R-:W-:Y:S01]  /*26d50*/  IADD3 R100, P0, PT, R112, R4.reuse, RZ ;  /* 0x0000000470647210 */ /* 0x080fe20007f1e0ff */
[--C-:B------:R-:W-:Y:S02]  /*26d60*/  IMAD.X R113, R125, 0x1, R6.reuse, P5 ;  /* 0x000000017d717824 */ /* 0x100fe400028e0606 */
[----:B------:R2:W-:Y:S01]  /*26d70*/  @P3 STS.128 [R247+0x3000], RZ ;  /* 0x003000fff7003388 */ /* 0x0005e20000000c00 */
[--C-:B------:R-:W-:Y:S02]  /*26d80*/  @!P3 IMAD.X R129, R11, 0x1, R6.reuse, P4 ;  /* 0x000000010b81b824 */ /* 0x100fe400020e0606 */
[--C-:B------:R-:W-:Y:S03]  /*26d90*/  IMAD.X R101, R113, 0x1, R6.reuse, P0 ;  /* 0x0000000171657824 */ /* 0x100fe600000e0606 */
[----:B------:R-:W-:Y:S01]  /*26da0*/  @!PT LDS RZ, [RZ] ;  /* 0x00000000fffff984 */ /* 0x000fe20000000800 */
[----:B------:R-:W-:Y:S01]  /*26db0*/  @!PT LDS RZ, [RZ] ;  /* 0x00000000fffff984 */ /* 0x000fe20000000800 */
[----:B------:R-:W-:Y:S01]  /*26dc0*/  @!PT LDS RZ, [RZ] ;  /* 0x00000000fffff984 */ /* 0x000fe20000000800 */
[----:B------:R5:W-:Y:S01]  /*26dd0*/  @!P3 LDGSTS.E.BYPASS.LTC128B.128 [R247+0x3800], desc[UR4][R128.64] ;  /* 0x0380000080f7bfae */ /* 0x000be2000b981a04 */
[----:B-1----:R-:W-:Y:S03]  /*26de0*/  LOP3.LUT R229, R167, 0x38, RZ, 0xc0, !PT ;  /* 0x00000038a7e57812 */ /* 0x002fe600078ec0ff */
[----:B------:R2:W-:Y:S04]  /*26df0*/  @P3 STS.128 [R247+0x3800], RZ ;  /* 0x003800fff7003388 */ /* 0x0005e80000000c00 */
[----:B------:R-:W-:Y:S01]  /*26e00*/  @!PT LDS RZ, [RZ] ;  /* 0x00000000fffff984 */ /* 0x000fe20000000800 */
[----:B------:R-:W-:Y:S01]  /*26e10*/  @!PT LDS RZ, [RZ] ;  /* 0x00000000fffff984 */ /* 0x000fe20000000800 */
[----:B------:R-:W-:Y:S01]  /*26e20*/  @!PT LDS RZ, [RZ] ;  /* 0x00000000fffff984 */ /* 0x000fe20000000800 */
[----:B------:R1:W-:Y:S01]  /*26e30*/  @!P3 LDGSTS.E.BYPASS.LTC128B.128 [R247+0x4000], desc[UR4][R124.64] ;  /* 0x040000007cf7bfae */ /* 0x0003e2000b981a04 */
[-C--:B---3--:R-:W-:Y:S03]  /*26e40*/  IADD3 R60, P4, PT, R100, R4.reuse, RZ ;  /* 0x00000004643c7210 */ /* 0x088fe60007f9e0ff */
[----:B------:R2:W-:Y:S02]  /*26e50*/  @P3 STS.128 [R247+0x4000], RZ ;  /* 0x004000fff7003388 */ /* 0x0005e40000000c00 */
[--C-:B------:R-:W-:Y:S02]  /*26e60*/  IMAD.X R61, R101, 0x1, R6.reuse, P4 ;  /* 0x00000001653d7824 */ /* 0x100fe400020e0606 */
[----:B------:R-:W-:Y:S01]  /*26e70*/  @!PT LDS RZ, [RZ] ;  /* 0x00000000fffff984 */ /* 0x000fe20000000800 */
[----:B------:R-:W-:Y:S01]  /*26e80*/  @!PT LDS RZ, [RZ] ;  /* 0x00000000fffff984 */ /* 0x000fe20000000800 */
[----:B------:R-:W-:Y:S01]  /*26e90*/  @!PT LDS RZ, [RZ] ;  /* 0x00000000fffff984 */ /* 0x000fe20000000800 */
[----:B------:R3:W-:Y:S01]  /*26ea0*/  @!P3 LDGSTS.E.BYPASS.LTC128B.128 [R247+0x4800], desc[UR4][R112.64] ;  /* 0x0480000070f7bfae */ /* 0x0007e2000b981a04 */
[-C--:B----4-:R-:W-:Y:S03]  /*26eb0*/  IADD3 R10, P0, PT, R60, R4.reuse, RZ ;  /* 0x000000043c0a7210 */ /* 0x090fe60007f1e0ff */
[----:B------:R2:W-:Y:S02]  /*26ec0*/  @P3 STS.128 [R247+0x4800], RZ ;  /* 0x004800fff7003388 */ /* 0x0005e40000000c00 */
[--C-:B------:R-:W-:Y:S02]  /*26ed0*/  IMAD.X R11, R61, 0x1, R6.reuse, P0 ;  /* 0x000000013d0b7824 */ /* 0x100fe400000e0606 */
        /* <DEDUP_REMOVED lines=25> */
[-C--:B----4-:R-:W-:Y:S02]  /*27070*/  IADD3 R100, P0, PT, R112, R4.reuse, RZ ;  /* 0x0000000470647210 */ /* 0x090fe40007f1e0ff */
        /* <DEDUP_REMOVED lines=39> */
.L_x_3733:
[----:B------:R-:W-:Y:S05]  /*272f0*/  BSYNC.RECONVERGENT B1 ;  /* 0x0000000000017941 */ /* 0x000fea0003800200 */
.L_x_3732:
[----:B--2---:R-:W-:Y:S01]  /*27300*/  LOP3.LUT R10, R0, 0x200, R2, 0xf8, !PT ;  /* 0x00000200000a7812 */ /* 0x004fe200078ef802 */
[----:B------:R2:W-:Y:S01]  /*27310*/  STL [R1+0x34], R229 ;  /* 0x000034e501007387 */ /* 0x0005e20000100800 */
[----:B------:R-:W-:Y:S01]  /*27320*/  IMAD.SHL.U32 R61, R167, 0x2, RZ ;  /* 0x00000002a73d7824 */ /* 0x000fe200078e00ff */
[----:B------:R-:W3:Y:S01]  /*27330*/  S2UR UR6, SR_CgaCtaId ;  /* 0x00000000000679c3 */ /* 0x000ee20000008800 */
[----:B------:R-:W-:Y:S01]  /*27340*/  UMOV UR7, 0x400 ;  /* 0x0000040000077882 */ /* 0x000fe20000000000 */
[----:B------:R4:W-:Y:S02]  /*27350*/  STL [R1+0x30], R228 ;  /* 0x000030e401007387 */ /* 0x0009e40000100800 */
[----:B------:R-:W-:Y:S02]  /*27360*/  LOP3.LUT R60, R61, 0x6, RZ, 0xc0, !PT ;  /* 0x000000063d3c7812 */ /* 0x000fe400078ec0ff */
[----:B------:R-:W-:Y:S03]  /*27370*/  STL [R1+0x2c], R227 ;  /* 0x00002ce301007387 */ /* 0x000fe60000100800 */
[----:B-1----:R-:W-:Y:S01]  /*27380*/  IMAD R4, R246, 0x100, R60 ;  /* 0x00000100f6047824 */ /* 0x002fe200078e023c */
[----:B------:R1:W-:Y:S03]  /*27390*/  STL [R1+0x28], R225 ;  /* 0x000028e101007387 */ /* 0x0003e60000100800 */
[C---:B------:R-:W-:Y:S01]  /*273a0*/  VIADD R11, R4.reuse, 0x1 ;  /* 0x00000001040b7836 */ /* 0x040fe20000000000 */
[CC--:B------:R-:W-:Y:S01]  /*273b0*/  ISETP.GE.AND P4, PT, R4.reuse, R245.reuse, PT ;  /* 0x000000f50400720c */ /* 0x0c0fe20003f86270 */
[----:B------:R1:W-:Y:S01]  /*273c0*/  STL [R1+0x24], R224 ;  /* 0x000024e001007387 */ /* 0x0003e20000100800 */
[CC--:B------:R-:W-:Y:S01]  /*273d0*/  ISETP.GE.AND P0, PT, R4.reuse, R242.reuse, PT ;  /* 0x000000f20400720c */ /* 0x0c0fe20003f06270 */
[----:B------:R-:W-:Y:S01]  /*273e0*/  VIADD R232, R4, 0x18 ;  /* 0x0000001804e87836 */ /* 0x000fe20000000000 */
[-C--:B------:R-:W-:Y:S01]  /*273f0*/  ISETP.GE.AND P3, PT, R11, R245.reuse, PT ;  /* 0x000000f50b00720c */ /* 0x080fe20003f66270 */
[----:B------:R1:W-:Y:S01]  /*27400*/  STL [R1+0x20], R223 ;  /* 0x000020df01007387 */ /* 0x0003e20000100800 */
[----:B------:R-:W-:Y:S01]  /*27410*/  FSEL R174, R174, -INF , P4 ;  /* 0xff800000aeae7808 */ /* 0x000fe20002000000 */
[C---:B------:R-:W-:Y:S02]  /*27420*/  VIADD R252, R4.reuse, 0x10 ;  /* 0x0000001004fc7836 */ /* 0x040fe40000000000 */
[----:B------:R-:W-:Y:S01]  /*27430*/  STL [R1+0x1c], R222 ;  /* 0x00001cde01007387 */ /* 0x000fe20000100800 */
[----:B--2---:R-:W-:Y:S01]  /*27440*/  VIADD R229, R4, 0x9 ;  /* 0x0000000904e57836 */ /* 0x004fe20000000000 */
[----:B---3--:R-:W-:Y:S01]  /*27450*/  ULEA UR6, UR6, UR7, 0x18 ;  /* 0x0000000706067291 */ /* 0x008fe2000f8ec0ff */
[-C--:B------:R-:W-:Y:S01]  /*27460*/  ISETP.GE.AND P4, PT, R252, R245.reuse, PT ;  /* 0x000000f5fc00720c */ /* 0x080fe20003f86270 */
[----:B------:R2:W-:Y:S01]  /*27470*/  STL [R1+0x18], R218 ;  /* 0x000018da01007387 */ /* 0x0005e20000100800 */
[C---:B----4-:R-:W-:Y:S01]  /*27480*/  VIADD R228, R4.reuse, 0x8 ;  /* 0x0000000804e47836 */ /* 0x050fe20000000000 */
[-C--:B------:R-:W-:Y:S01]  /*27490*/  ISETP.GE.AND P5, PT, R229, R245.reuse, PT ;  /* 0x000000f5e500720c */ /* 0x080fe20003fa6270 */
[----:B------:R-:W-:Y:S01]  /*274a0*/  VIADD R250, R4, 0x49 ;  /* 0x0000004904fa7836 */ /* 0x000fe20000000000 */
[----:B------:R-:W-:Y:S01]  /*274b0*/  FSEL R167, R170, -INF , P4 ;  /* 0xff800000aaa77808 */ /* 0x000fe20002000000 */
[----:B------:R3:W-:Y:S01]  /*274c0*/  STL [R1+0x14], R217 ;  /* 0x000014d901007387 */ /* 0x0007e20000100800 */
[-C--:B------:R-:W-:Y:S01]  /*274d0*/  ISETP.GE.AND P6, PT, R228, R245.reuse, PT ;  /* 0x000000f5e400720c */ /* 0x080fe20003fc6270 */
[C---:B------:R-:W-:Y:S02]  /*274e0*/  VIADD R203, R4.reuse, 0x19 ;  /* 0x0000001904cb7836 */ /* 0x040fe40000000000 */
[----:B------:R4:W-:Y:S01]  /*274f0*/  STL [R1+0x10], R216 ;  /* 0x000010d801007387 */ /* 0x0009e20000100800 */
[C---:B------:R-:W-:Y:S02]  /*27500*/  VIADD R233, R4.reuse, 0x11 ;  /* 0x0000001104e97836 */ /* 0x040fe40000000000 */
[C---:B-1----:R-:W-:Y:S02]  /*27510*/  VIADD R225, R4.reuse, 0x38 ;  /* 0x0000003804e17836 */ /* 0x042fe40000000000 */
[C---:B------:R-:W-:Y:S02]  /*27520*/  VIADD R224, R4.reuse, 0x31 ;  /* 0x0000003104e07836 */ /* 0x040fe40000000000 */
[C---:B------:R-:W-:Y:S02]  /*27530*/  VIADD R227, R4.reuse, 0x41 ;  /* 0x0000004104e37836 */ /* 0x040fe40000000000 */
[C---:B------:R-:W-:Y:S02]  /*27540*/  VIADD R223, R4.reuse, 0x30 ;  /* 0x0000003004df7836 */ /* 0x040fe40000000000 */
[C---:B------:R-:W-:Y:S02]  /*27550*/  VIADD R210, R4.reuse, 0x59 ;  /* 0x0000005904d27836 */ /* 0x040fe40000000000 */
[C---:B------:R-:W-:Y:S02]  /*27560*/  VIADD R201, R4.reuse, 0x70 ;  /* 0x0000007004c97836 */ /* 0x040fe40000000000 */
[C---:B------:R-:W-:Y:S01]  /*27570*/  VIADD R221, R4.reuse, 0x50 ;  /* 0x0000005004dd7836 */ /* 0x040fe20000000000 */
[----:B--2---:R-:W-:Y:S01]  /*27580*/  FSEL R218, R175, -INF , P3 ;  /* 0xff800000afda7808 */ /* 0x004fe20001800000 */
[C---:B------:R-:W-:Y:S01]  /*27590*/  VIADD R200, R4.reuse, 0x71 ;  /* 0x0000007104c87836 */ /* 0x040fe20000000000 */
[-C--:B------:R-:W-:Y:S01]  /*275a0*/  ISETP.GE.AND P3, PT, R233, R245.reuse, PT ;  /* 0x000000f5e900720c */ /* 0x080fe20003f66270 */
[----:B------:R-:W-:Y:S01]  /*275b0*/  VIADD R193, R4, 0x81 ;  /* 0x0000008104c17836 */ /* 0x000fe20000000000 */
[----:B---3--:R-:W-:Y:S01]  /*275c0*/  FSEL R217, R176, -INF , P6 ;  /* 0xff800000b0d97808 */ /* 0x008fe20003000000 */
[----:B------:R-:W-:Y:S01]  /*275d0*/  VIADD R191, R4, 0x88 ;  /* 0x0000008804bf7836 */ /* 0x000fe20000000000 */
[-C--:B------:R-:W-:Y:S01]  /*275e0*/  ISETP.GE.AND P6, PT, R232, R245.reuse, PT ;  /* 0x000000f5e800720c */ /* 0x080fe20003fc6270 */
[C---:B------:R-:W-:Y:S01]  /*275f0*/  VIADD R196, R4.reuse, 0x28 ;  /* 0x0000002804c47836 */ /* 0x040fe20000000000 */
[----:B----4-:R-:W-:Y:S01]  /*27600*/  FSEL R216, R177, -INF , P5 ;  /* 0xff800000b1d87808 */ /* 0x010fe20002800000 */
        /* <DEDUP_REMOVED lines=97> */
[-C--:B------:R-:W-:Y:S02]  /*27c20*/  ISETP.GE.AND P5, PT, R214, R245.reuse, PT ;  /* 0x000000f5d600720c */ /* 0x080fe40003fa6270 */
[-C--:B------:R-:W-:Y:S02]  /*27c30*/  ISETP.GE.AND P0, PT, R222, R245.reuse, PT ;  /* 0x000000f5de00720c */ /* 0x080fe40003f06270 */
[----:B------:R-:W-:Y:S02]  /*27c40*/  FSEL R80, R80, -INF , P6 ;  /* 0xff80000050507808 */ /* 0x000fe40003000000 */
[-C--:B------:R-:W-:Y:S02]  /*27c50*/  ISETP.GE.AND P6, PT, R206, R245.reuse, PT ;  /* 0x000000f5ce00720c */ /* 0x080fe40003fc6270 */
[----:B------:R-:W-:Y:S01]  /*27c60*/  FSEL R41, R45, -INF , P3 ;  /* 0xff8000002d297808 */ /* 0x000fe20001800000 */
[----:B------:R-:W-:Y:S01]  /*27c70*/  IMAD.MOV.U32 R45, RZ, RZ, R21 ;  /* 0x000000ffff2d7224 */ /* 0x000fe200078e0015 */
[----:B------:R-:W-:Y:S02]  /*27c80*/  FSEL R196, R64, -INF , P4 ;  /* 0xff80000040c47808 */ /* 0x000fe40002000000 */
[----:B------:R-:W-:Y:S02]  /*27c90*/  FSEL R179, R81, -INF , P5 ;  /* 0xff80000051b37808 */ /* 0x000fe40002800000 */
[-C--:B------:R-:W-:Y:S02]  /*27ca0*/  ISETP.GE.AND P3, PT, R207, R245.reuse, PT ;  /* 0x000000f5cf00720c */ /* 0x080fe40003f66270 */
[----:B------:R-:W-:Y:S01]  /*27cb0*/  FSEL R40, R48, -INF , P0 ;  /* 0xff80000030287808 */ /* 0x000fe20000000000 */
[----:B------:R-:W-:Y:S01]  /*27cc0*/  IMAD.MOV.U32 R48, RZ, RZ, R171 ;  /* 0x000000ffff307224 */ /* 0x000fe200078e00ab */
[-C--:B------:R-:W-:Y:S02]  /*27cd0*/  ISETP.GE.AND P4, PT, R186, R245.reuse, PT ;  /* 0x000000f5ba00720c */ /* 0x080fe40003f86270 */
[-C--:B------:R-:W-:Y:S02]  /*27ce0*/  ISETP.GE.AND P5, PT, R205, R245.reuse, PT ;  /* 0x000000f5cd00720c */ /* 0x080fe40003fa6270 */
[-C--:B------:R-:W-:Y:S02]  /*27cf0*/  ISETP.GE.AND P0, PT, R202, R245.reuse, PT ;  /* 0x000000f5ca00720c */ /* 0x080fe40003f06270 */
[----:B------:R-:W-:Y:S01]  /*27d00*/  FSEL R171, R89, -INF , P6 ;  /* 0xff80000059ab7808 */ /* 0x000fe20003000000 */
[----:B------:R-:W-:Y:S01]  /*27d10*/  IMAD.MOV.U32 R89, RZ, RZ, R127 ;  /* 0x000000ffff597224 */ /* 0x000fe200078e007f */
[----:B------:R-:W-:Y:S01]  /*27d20*/  FSEL R28, R56, -INF , P3 ;  /* 0xff800000381c7808 */ /* 0x000fe20001800000 */
[----:B------:R-:W-:Y:S01]  /*27d30*/  IMAD.MOV.U32 R56, RZ, RZ, R17 ;  /* 0x000000ffff387224 */ /* 0x000fe200078e0011 */
[----:B------:R-:W-:Y:S02]  /*27d40*/  FSEL R175, R73, -INF , P4 ;  /* 0xff80000049af7808 */ /* 0x000fe40002000000 */
[----:B------:R-:W-:Y:S01]  /*27d50*/  FSEL R127, R92, -INF , P5 ;  /* 0xff8000005c7f7808 */ /* 0x000fe20002800000 */
[----:B------:R-:W-:Y:S01]  /*27d60*/  IMAD.MOV.U32 R92, RZ, RZ, R49 ;  /* 0x000000ffff5c7224 */ /* 0x000fe200078e0031 */
[-C--:B------:R-:W-:Y:S01]  /*27d70*/  ISETP.GE.AND P3, PT, R194, R245.reuse, PT ;  /* 0x000000f5c200720c */ /* 0x080fe20003f66270 */
[----:B------:R-:W-:Y:S01]  /*27d80*/  IMAD.MOV.U32 R49, RZ, RZ, R37 ;  /* 0x000000ffff317224 */ /* 0x000fe200078e0025 */
[-C--:B------:R-:W-:Y:S02]  /*27d90*/  ISETP.GE.AND P4, PT, R213, R245.reuse, PT ;  /* 0x000000f5d500720c */ /* 0x080fe40003f86270 */
[-C--:B------:R-:W-:Y:S02]  /*27da0*/  ISETP.GE.AND P5, PT, R113, R245.reuse, PT ;  /* 0x000000f57100720c */ /* 0x080fe40003fa6270 */
[----:B------:R-:W-:Y:S01]  /*27db0*/  FSEL R203, R57, -INF , P0 ;  /* 0xff80000039cb7808 */ /* 0x000fe20000000000 */
[----:B------:R-:W-:Y:S01]  /*27dc0*/  IMAD.MOV.U32 R57, RZ, RZ, R16 ;  /* 0x000000ffff397224 */ /* 0x000fe200078e0010 */
[-C--:B------:R-:W-:Y:S02]  /*27dd0*/  ISETP.GE.AND P0, PT, R192, R245.reuse, PT ;  /* 0x000000f5c000720c */ /* 0x080fe40003f06270 */
        /* <DEDUP_REMOVED lines=11> */
[----:B------:R-:W-:Y:S02]  /*27e90*/  FSEL R170, R76, -INF , P3 ;  /* 0xff8000004caa7808 */ /* 0x000fe40001800000 */
[----:B------:R-:W-:Y:S01]  /*27ea0*/  FSEL R72, R93, -INF , P4 ;  /* 0xff8000005d487808 */ /* 0x000fe20002000000 */
[----:B------:R-:W-:Y:S01]  /*27eb0*/  IMAD R93, R246, 0x100, R60 ;  /* 0x00000100f65d7824 */ /* 0x000fe200078e023c */
[----:B------:R-:W-:Y:S02]  /*27ec0*/  FSEL R17, R110, -INF , P5 ;  /* 0xff8000006e117808 */ /* 0x000fe40002800000 */
        /* <DEDUP_REMOVED lines=11> */
[-C--:B------:R-:W-:Y:S02]  /*27f80*/  ISETP.GE.AND P4, PT, R111, R245.reuse, PT ;  /* 0x000000f56f00720c */ /* 0x080fe40003f86270 */
[-C--:B------:R-:W-:Y:S01]  /*27f90*/  ISETP.GE.AND P5, PT, R65, R242.reuse, PT ;  /* 0x000000f24100720c */ /* 0x080fe20003fa6270 */
[----:B------:R-:W-:Y:S01]  /*27fa0*/  IMAD R65, R246, 0x100, R60 ;  /* 0x00000100f6417824 */ /* 0x000fe200078e023c */
[----:B------:R-:W-:Y:S01]  /*27fb0*/  FSEL R21, R88, -INF , P0 ;  /* 0xff80000058157808 */ /* 0x000fe20000000000 */
[----:B------:R-:W-:Y:S01]  /*27fc0*/  IMAD.MOV.U32 R88, RZ, RZ, R85 ;  /* 0x000000ffff587224 */ /* 0x000fe200078e0055 */
[-C--:B------:R-:W-:Y:S01]  /*27fd0*/  ISETP.GE.AND P0, PT, R117, R245.reuse, PT ;  /* 0x000000f57500720c */ /* 0x080fe20003f06270 */
[----:B------:R-:W-:Y:S01]  /*27fe0*/  VIADD R65, R65, 0x9 ;  /* 0x0000000941417836 */ /* 0x000fe20000000000 */
[-C--:B------:R-:W-:Y:S01]  /*27ff0*/  ISETP.GE.AND P6, PT, R114, R245.reuse, PT ;  /* 0x000000f57200720c */ /* 0x080fe20003fc6270 */
[----:B------:R-:W-:Y:S01]  /*28000*/  IMAD.MOV.U32 R85, RZ, RZ, R68 ;  /* 0x000000ffff557224 */ /* 0x000fe200078e0044 */
[----:B------:R-:W-:Y:S01]  /*28010*/  FSEL R69, R180, -INF , P3 ;  /* 0xff800000b4457808 */ /* 0x000fe20001800000 */
        /* <DEDUP_REMOVED lines=22> */
[----:B------:R-:W-:Y:S02]  /*28180*/  ISETP.GE.AND P0, PT, R6, R245, PT ;  /* 0x000000f50600720c */ /* 0x000fe40003f06270 */
[----:B------:R-:W-:Y:S02]  /*28190*/  FSEL R0, R8, -INF , P6 ;  /* 0xff80000008007808 */ /* 0x000fe40003000000 */
[----:B------:R-:W-:Y:S02]  /*281a0*/  FSEL R8, R123, -INF , P3 ;  /* 0xff8000007b087808 */ /* 0x000fe40001800000 */
[-C--:B------:R-:W-:Y:S02]  /*281b0*/  ISETP.GE.AND P3, PT, R65, R242.reuse, PT ;  /* 0x000000f24100720c */ /* 0x080fe40003f66270 */
[----:B------:R-:W-:Y:S02]  /*281c0*/  FSEL R65, R126, -INF , P0 ;  /* 0xff8000007e417808 */ /* 0x000fe40000000000 */
[-C--:B------:R-:W-:Y:S01]  /*281d0*/  ISETP.GE.AND P0, PT, R93, R242.reuse, PT ;  /* 0x000000f25d00720c */ /* 0x080fe20003f06270 */
[--C-:B------:R-:W-:Y:S01]  /*281e0*/  IMAD R93, R246, 0x100, R60.reuse ;  /* 0x00000100f65d7824 */ /* 0x100fe200078e023c */
[----:B------:R-:W-:Y:S02]  /*281f0*/  FSEL R217, R217, -INF , !P5 ;  /* 0xff800000d9d97808 */ /* 0x000fe40006800000 */
[-C--:B------:R-:W-:Y:S01]  /*28200*/  ISETP.GE.AND P6, PT, R11, R242.reuse, PT ;  /* 0x000000f20b00720c */ /* 0x080fe20003fc6270 */
[----:B------:R-:W-:Y:S01]  /*28210*/  VIADD R93, R93, 0x19 ;  /* 0x000000195d5d7836 */ /* 0x000fe20000000000 */
[----:B------:R-:W-:Y:S02]  /*28220*/  FSEL R167, R167, -INF , !P3 ;  /* 0xff800000a7a77808 */ /* 0x000fe40005800000 */
[----:B------:R-:W-:Y:S02]  /*28230*/  FSEL R218, R218, -INF , !P6 ;  /* 0xff800000dada7808 */ /* 0x000fe40007000000 */
[-C--:B------:R-:W-:Y:S01]  /*28240*/  ISETP.GE.AND P5, PT, R93, R242.reuse, PT ;  /* 0x000000f25d00720c */ /* 0x080fe20003fa6270 */
[--C-:B------:R-:W-:Y:S01]  /*28250*/  IMAD R93, R246, 0x100, R60.reuse ;  /* 0x00000100f65d7824 */ /* 0x100fe200078e023c */
[-C--:B------:R-:W-:Y:S01]  /*28260*/  ISETP.GE.AND P6, PT, R180, R242.reuse, PT ;  /* 0x000000f2b400720c */ /* 0x080fe20003fc6270 */
[----:B------:R-:W-:Y:S01]  /*28270*/  IMAD R180, R246, 0x100, R60 ;  /* 0x00000100f6b47824 */ /* 0x000fe200078e023c */
[----:B------:R-:W-:Y:S01]  /*28280*/  FSEL R216, R216, -INF , !P4 ;  /* 0xff800000d8d87808 */ /* 0x000fe20006000000 */
[----:B------:R-:W-:Y:S01]  /*28290*/  VIADD R93, R93, 0x21 ;  /* 0x000000215d5d7836 */ /* 0x000fe20000000000 */
[----:B------:R-:W-:Y:S01]  /*282a0*/  FMNMX3.FTZ R9, R3, R25, R218, !PT ;  /* 0x0000001903097276 */ /* 0x000fe200078100da */
[----:B------:R-:W-:Y:S01]  /*282b0*/  VIADD R180, R180, 0x20 ;  /* 0x00000020b4b47836 */ /* 0x000fe20000000000 */
[----:B------:R-:W-:Y:S02]  /*282c0*/  FSEL R233, R233, -INF , !P0 ;  /* 0xff800000e9e97808 */ /* 0x000fe40004000000 */
        /* <DEDUP_REMOVED lines=36> */
[----:B------:R-:W-:Y:S01]  /*28510*/  FMNMX3.FTZ R9, R9, R49, R48, !PT ;  /* 0x0000003109097276 */ /* 0x000fe20007810030 */
[----:B------:R1:W5:Y:S01]  /*28520*/  LDL.LU R229, [R1+0x34] ;  /* 0x0000340001e57983 */ /* 0x0003620000300800 */
        /* <DEDUP_REMOVED lines=35> */
[----:B------:R-:W-:Y:S01]  /*28760*/  FSEL R190, R178, -INF , !P5 ;  /* 0xff800000b2be7808 */ /* 0x000fe20006800000 */
[C-C-:B------:R-:W-:Y:S01]  /*28770*/  IMAD R178, R246.reuse, 0x100, R60.reuse ;  /* 0x00000100f6b27824 */ /* 0x140fe200078e023c */
[----:B------:R-:W-:Y:S01]  /*28780*/  FSEL R189, R177, -INF , !P4 ;  /* 0xff800000b1bd7808 */ /* 0x000fe20006000000 */
[----:B------:R-:W-:Y:S01]  /*28790*/  IMAD R177, R246, 0x100, R60 ;  /* 0x00000100f6b17824 */ /* 0x000fe200078e023c */
[----:B------:R-:W-:Y:S02]  /*287a0*/  ISETP.GE.AND P0, PT, R186, R242, PT ;  /* 0x000000f2ba00720c */ /* 0x000fe40003f06270 */
[----:B------:R-:W-:Y:S01]  /*287b0*/  FMNMX3.FTZ R9, R9, R196, R195, !PT ;  /* 0x000000c409097276 */ /* 0x000fe200078100c3 */
[----:B------:R-:W-:Y:S01]  /*287c0*/  VIADD R177, R177, 0x8 ;  /* 0x00000008b1b17836 */ /* 0x000fe20000000000 */
[-C--:B------:R-:W-:Y:S02]  /*287d0*/  ISETP.GE.AND P5, PT, R184, R242.reuse, PT ;  /* 0x000000f2b800720c */ /* 0x080fe40003fa6270 */
[----:B------:R-:W-:Y:S02]  /*287e0*/  FSEL R188, R176, -INF , !P3 ;  /* 0xff800000b0bc7808 */ /* 0x000fe40005800000 */
        /* <DEDUP_REMOVED lines=18> */
[----:B------:R-:W-:Y:S02]  /*28910*/  ISETP.GE.AND P5, PT, R211, R242, PT ;  /* 0x000000f2d300720c */ /* 0x000fe40003fa6270 */
[----:B------:R-:W-:Y:S02]  /*28920*/  FSEL R174, R174, -INF , !P0 ;  /* 0xff800000aeae7808 */ /* 0x000fe40004000000 */
[----:B------:R-:W-:Y:S02]  /*28930*/  FMNMX3.FTZ R9, R9, R180, R179, !PT ;  /* 0x000000b409097276 */ /* 0x000fe400078100b3 */
[-C--:B------:R-:W-:Y:S02]  /*28940*/  ISETP.GE.AND P0, PT, R204, R242.reuse, PT ;  /* 0x000000f2cc00720c */ /* 0x080fe40003f06270 */
[----:B------:R-:W-:Y:S02]  /*28950*/  FSEL R123, R69, -INF , !P6 ;  /* 0xff800000457b7808 */ /* 0x000fe40007000000 */
        /* <DEDUP_REMOVED lines=11> */
[----:B------:R-:W-:Y:S02]  /*28a10*/  FSEL R102, R102, -INF , !P6 ;  /* 0xff80000066667808 */ /* 0x000fe40007000000 */
[-C--:B------:R-:W-:Y:S02]  /*28a20*/  ISETP.GE.AND P5, PT, R117, R242.reuse, PT ;  /* 0x000000f27500720c */ /* 0x080fe40003fa6270 */
[-C--:B------:R-:W-:Y:S02]  /*28a30*/  ISETP.GE.AND P4, PT, R103, R242.reuse, PT ;  /* 0x000000f26700720c */ /* 0x080fe40003f86270 */
[-C--:B------:R-:W-:Y:S02]  /*28a40*/  ISETP.GE.AND P6, PT, R109, R242.reuse, PT ;  /* 0x000000f26d00720c */ /* 0x080fe40003fc6270 */
[----:B------:R-:W-:Y:S02]  /*28a50*/  FSEL R104, R2, -INF , !P0 ;  /* 0xff80000002687808 */ /* 0x000fe40004000000 */
[----:B------:R-:W-:Y:S02]  /*28a60*/  FMNMX3.FTZ R2, R9, R127, R126, !PT ;  /* 0x0000007f09027276 */ /* 0x000fe4000781007e */
[----:B------:R-:W-:Y:S02]  /*28a70*/  FSEL R120, R64, -INF , !P5 ;  /* 0xff80000040787808 */ /* 0x000fe40006800000 */
[----:B------:R-:W-:Y:S02]  /*28a80*/  FSEL R9, R0, -INF , !P4 ;  /* 0xff80000000097808 */ /* 0x000fe40006000000 */
[----:B------:R-:W-:Y:S02]  /*28a90*/  FSEL R76, R76, -INF , !P6 ;  /* 0xff8000004c4c7808 */ /* 0x000fe40007000000 */
[-C--:B------:R-:W-:Y:S02]  /*28aa0*/  ISETP.GE.AND P5, PT, R124, R242.reuse, PT ;  /* 0x000000f27c00720c */ /* 0x080fe40003fa6270 */
[-C--:B------:R-:W-:Y:S02]  /*28ab0*/  ISETP.GE.AND P3, PT, R113, R242.reuse, PT ;  /* 0x000000f27100720c */ /* 0x080fe40003f66270 */
        /* <DEDUP_REMOVED lines=8> */
[----:B------:R-:W-:Y:S02]  /*28b40*/  ISETP.GE.AND P5, PT, R106, R242, PT ;  /* 0x000000f26a00720c */ /* 0x000fe40003fa6270 */
[C---:B------:R-:W-:Y:S01]  /*28b50*/  ISETP.GE.AND P6, PT, R178.reuse, R244, PT ;  /* 0x000000f4b200720c */ /* 0x040fe20003fc6270 */
[----:B------:R-:W-:Y:S01]  /*28b60*/  VIADD R178, R178, 0x9 ;  /* 0x00000009b2b27836 */ /* 0x000fe20000000000 */
[-C--:B------:R-:W-:Y:S02]  /*28b70*/  ISETP.GE.AND P0, PT, R111, R242.reuse, PT ;  /* 0x000000f26f00720c */ /* 0x080fe40003f06270 */
[----:B------:R-:W-:Y:S02]  /*28b80*/  FSEL R17, R17, -INF , !P3 ;  /* 0xff80000011117808 */ /* 0x000fe40005800000 */
[----:B------:R-:W-:Y:S02]  /*28b90*/  FSEL R16, R16, -INF , !P5 ;  /* 0xff80000010107808 */ /* 0x000fe40006800000 */
[----:B------:R-:W-:Y:S02]  /*28ba0*/  FSEL R172, R172, -INF , P6 ;  /* 0xff800000acac7808 */ /* 0x000fe40003000000 */
[-C--:B------:R-:W-:Y:S02]  /*28bb0*/  ISETP.GE.AND P3, PT, R101, R242.reuse, PT ;  /* 0x000000f26500720c */ /* 0x080fe40003f66270 */
[----:B------:R-:W-:Y:S02]  /*28bc0*/  FSEL R81, R81, -INF , !P0 ;  /* 0xff80000051517808 */ /* 0x000fe40004000000 */
[----:B------:R-:W-:Y:S02]  /*28bd0*/  ISETP.GE.AND P5, PT, R7, R242, PT ;  /* 0x000000f20700720c */ /* 0x000fe40003fa6270 */
[----:B------:R-:W-:Y:S02]  /*28be0*/  ISETP.GE.AND P0, PT, R4, R245, PT ;  /* 0x000000f50400720c */ /* 0x000fe40003f06270 */
[----:B------:R-:W-:Y:S01]  /*28bf0*/  ISETP.GE.AND P6, PT, R178, R244, PT ;  /* 0x000000f4b200720c */ /* 0x000fe20003fc6270 */
[--C-:B------:R-:W-:Y:S01]  /*28c00*/  IMAD R178, R246, 0x100, R60.reuse ;  /* 0x00000100f6b27824 */ /* 0x100fe200078e023c */
[----:B------:R-:W-:Y:S02]  /*28c10*/  FSEL R8, R8, -INF , !P5 ;  /* 0xff80000008087808 */ /* 0x000fe40006800000 */
[----:B------:R-:W-:Y:S01]  /*28c20*/  FSEL R73, R73, -INF , !P3 ;  /* 0xff80000049497808 */ /* 0x000fe20005800000 */
[----:B------:R-:W-:Y:S01]  /*28c30*/  VIADD R178, R178, 0x11 ;  /* 0x00000011b2b27836 */ /* 0x000fe20000000000 */
[----:B------:R-:W-:Y:S02]  /*28c40*/  ISETP.GE.AND P3, PT, R4, R242, PT ;  /* 0x000000f20400720c */ /* 0x000fe40003f66270 */
[----:B------:R-:W-:Y:S02]  /*28c50*/  FSEL R5, R5, -INF , P0 ;  /* 0xff80000005057808 */ /* 0x000fe40000000000 */
[-C--:B------:R-:W-:Y:S01]  /*28c60*/  ISETP.GE.AND P5, PT, R177, R244.reuse, PT ;  /* 0x000000f4b100720c */ /* 0x080fe20003fa6270 */
[--C-:B------:R-:W-:Y:S01]  /*28c70*/  IMAD R177, R246, 0x100, R60.reuse ;  /* 0x00000100f6b17824 */ /* 0x100fe200078e023c */
[----:B------:R-:W-:Y:S02]  /*28c80*/  FSEL R5, R5, -INF , !P3 ;  /* 0xff80000005057808 */ /* 0x000fe40005800000 */
[----:B------:R-:W-:Y:S01]  /*28c90*/  FSEL R168, R168, -INF , P5 ;  /* 0xff800000a8a87808 */ /* 0x000fe20002800000 */
        /* <DEDUP_REMOVED lines=9> */
[----:B------:R-:W-:Y:S02]  /*28d30*/  FSEL R80, R12, -INF , P3 ;  /* 0xff8000000c507808 */ /* 0x000fe40001800000 */
[-C--:B------:R-:W-:Y:S01]  /*28d40*/  ISETP.GE.AND P3, PT, R178, R244.reuse, PT ;  /* 0x000000f4b200720c */ /* 0x080fe20003f66270 */
[----:B------:R-:W-:Y:S01]  /*28d50*/  VIADD R177, R177, 0x18 ;  /* 0x00000018b1b17836 */ /* 0x000fe20000000000 */
[----:B------:R-:W-:Y:S01]  /*28d60*/  FSEL R77, R13, -INF , P5 ;  /* 0xff8000000d4d7808 */ /* 0x000fe20002800000 */
[C-C-:B------:R-:W-:Y:S01]  /*28d70*/  IMAD R178, R246.reuse, 0x100, R60.reuse ;  /* 0x00000100f6b27824 */ /* 0x140fe200078e023c */
[----:B------:R-:W-:Y:S02]  /*28d80*/  FSEL R69, R15, -INF , P3 ;  /* 0xff8000000f457808 */ /* 0x000fe40001800000 */
[----:B------:R-:W-:Y:S01]  /*28d90*/  ISETP.GE.AND P6, PT, R177, R244, PT ;  /* 0x000000f4b100720c */ /* 0x000fe20003fc6270 */
[----:B------:R-:W-:Y:S01]  /*28da0*/  IMAD R177, R246, 0x100, R60 ;  /* 0x00000100f6b17824 */ /* 0x000fe200078e023c */
[----:B------:R-:W-:Y:S01]  /*28db0*/  FMNMX3.FTZ R2, R2, R123, R120, !PT ;  /* 0x0000007b02027276 */ /* 0x000fe20007810078 */
[----:B------:R-:W-:Y:S01]  /*28dc0*/  VIADD R178, R178, 0x21 ;  /* 0x00000021b2b27836 */ /* 0x000fe20000000000 */
[----:B------:R-:W-:Y:S01]  /*28dd0*/  FSEL R72, R14, -INF , P6 ;  /* 0xff8000000e487808 */ /* 0x000fe20003000000 */
[----:B------:R-:W-:Y:S01]  /*28de0*/  VIADD R177, R177, 0x20 ;  /* 0x00000020b1b17836 */ /* 0x000fe20000000000 */
[----:B------:R-:W-:Y:S01]  /*28df0*/  FMNMX3.FTZ R2, R2, R110, R108, !PT ;  /* 0x0000006e02027276 */ /* 0x000fe2000781006c */
[--C-:B------:R-:W-:Y:S01]  /*28e00*/  IMAD R14, R246, 0x100, R60.reuse ;  /* 0x00000100f60e7824 */ /* 0x100fe200078e023c */
[-C--:B------:R-:W-:Y:S01]  /*28e10*/  ISETP.GE.AND P6, PT, R178, R244.reuse, PT ;  /* 0x000000f4b200720c */ /* 0x080fe20003fc6270 */
[C-C-:B------:R-:W-:Y:S01]  /*28e20*/  IMAD R178, R246.reuse, 0x100, R60.reuse ;  /* 0x00000100f6b27824 */ /* 0x140fe200078e023c */
[-C--:B------:R-:W-:Y:S01]  /*28e30*/  ISETP.GE.AND P5, PT, R177, R244.reuse, PT ;  /* 0x000000f4b100720c */ /* 0x080fe20003fa6270 */
[----:B------:R-:W-:Y:S01]  /*28e40*/  IMAD R177, R246, 0x100, R60 ;  /* 0x00000100f6b17824 */ /* 0x000fe200078e023c */
[----:B------:R-:W-:Y:S01]  /*28e50*/  FSEL R37, R19, -INF , P6 ;  /* 0xff80000013257808 */ /* 0x000fe20003000000 */
[----:B------:R-:W-:Y:S01]  /*28e60*/  VIADD R178, R178, 0x29 ;  /* 0x00000029b2b27836 */ /* 0x000fe20000000000 */
[-C--:B------:R-:W-:Y:S01]  /*28e70*/  ISETP.GE.AND P6, PT, R223, R244.reuse, PT ;  /* 0x000000f4df00720c */ /* 0x080fe20003fc6270 */
[----:B------:R-:W-:Y:S01]  /*28e80*/  VIADD R177, R177, 0x28 ;  /* 0x00000028b1b17836 */ /* 0x000fe20000000000 */
[----:B------:R-:W-:Y:S01]  /*28e90*/  FSEL R64, R18, -INF , P5 ;  /* 0xff80000012407808 */ /* 0x000fe20002800000 */
[----:B------:R-:W-:Y:S01]  /*28ea0*/  VIADD R14, R14, 0x8 ;  /* 0x000000080e0e7836 */ /* 0x000fe20000000000 */
[----:B------:R-:W-:Y:S02]  /*28eb0*/  FSEL R19, R26, -INF , P6 ;  /* 0xff8000001a137808 */ /* 0x000fe40003000000 */
[----:B------:R-:W2:Y:S01]  /*28ec0*/  LDL.LU R26, [R1] ;  /* 0x00000000011a7983 */ /* 0x000ea20000300800 */
[----:B------:R-:W-:Y:S02]  /*28ed0*/  ISETP.GE.AND P3, PT, R177, R244, PT ;  /* 0x000000f4b100720c */ /* 0x000fe40003f66270 */
[----:B------:R-:W-:Y:S01]  /*28ee0*/  FMNMX3.FTZ R2, R2, R104, R102, !PT ;  /* 0x0000006802027276 */ /* 0x000fe20007810066 */
[----:B------:R-:W3:Y:S01]  /*28ef0*/  LDL.LU R18, [R1+0x4] ;  /* 0x0000040001127983 */ /* 0x000ee20000300800 */
[----:B------:R-:W-:Y:S02]  /*28f00*/  FSEL R36, R22, -INF , P3 ;  /* 0xff80000016247808 */ /* 0x000fe40001800000 */
[----:B------:R-:W-:Y:S01]  /*28f10*/  FMNMX3.FTZ R2, R2, R84, R20, !PT ;  /* 0x0000005402027276 */ /* 0x000fe20007810014 */
[----:B------:R-:W4:Y:S01]  /*28f20*/  LDL.LU R22, [R1+0x8] ;  /* 0x0000080001167983 */ /* 0x000f220000300800 */
[----:B------:R-:W-:Y:S02]  /*28f30*/  ISETP.GE.AND P5, PT, R178, R244, PT ;  /* 0x000000f4b200720c */ /* 0x000fe40003fa6270 */
[----:B------:R-:W-:Y:S01]  /*28f40*/  FMNMX3.FTZ R0, R2, R17, R81, !PT ;  /* 0x0000001102007276 */ /* 0x000fe20007810051 */
[----:B------:R-:W4:Y:S01]  /*28f50*/  LDL.LU R15, [R1+0xc] ;  /* 0x00000c00010f7983 */ /* 0x000f220000300800 */
[----:B------:R-:W-:Y:S02]  /*28f60*/  FSEL R23, R23, -INF , P5 ;  /* 0xff80000017177808 */ /* 0x000fe40002800000 */
[----:B------:R-:W-:Y:S02]  /*28f70*/  FMNMX3.FTZ R0, R0, R76, R16, !PT ;  /* 0x0000004c00007276 */ /* 0x000fe40007810010 */
[-C--:B------:R-:W-:Y:S02]  /*28f80*/  ISETP.GE.AND P5, PT, R225, R244.reuse, PT ;  /* 0x000000f4e100720c */ /* 0x080fe40003fa6270 */
[----:B------:R-:W-:Y:S02]  /*28f90*/  FMNMX3.FTZ R0, R0, R9, R73, !PT ;  /* 0x0000000900007276 */ /* 0x000fe40007810049 */
[----:B------:R-:W-:Y:S02]  /*28fa0*/  ISETP.GE.AND P3, PT, R224, R244, PT ;  /* 0x000000f4e000720c */ /* 0x000fe40003f66270 */
[----:B------:R-:W-:Y:S02]  /*28fb0*/  FMNMX3.FTZ R0, R0, R68, R8, !PT ;  /* 0x0000004400007276 */ /* 0x000fe40007810008 */
[----:B------:R-:W-:Y:S01]  /*28fc0*/  FSEL R12, R30, -INF , P5 ;  /* 0xff8000001e0c7808 */ /* 0x000fe20002800000 */
[--C-:B------:R-:W-:Y:S01]  /*28fd0*/  IMAD R30, R246, 0x100, R60.reuse ;  /* 0x00000100f61e7824 */ /* 0x100fe200078e023c */
[----:B------:R-:W-:Y:S02]  /*28fe0*/  FMNMX3.FTZ R2, R0, R65, R5, !PT ;  /* 0x0000004100027276 */ /* 0x000fe40007810005 */
[-C--:B------:R-:W-:Y:S01]  /*28ff0*/  ISETP.GE.AND P5, PT, R227, R244.reuse, PT ;  /* 0x000000f4e300720c */ /* 0x080fe20003fa6270 */
[----:B------:R-:W-:Y:S01]  /*29000*/  VIADD R30, R30, 0x28 ;  /* 0x000000281e1e7836 */ /* 0x000fe20000000000 */
[----:B------:R-:W-:Y:S01]  /*29010*/  FSEL R13, R27, -INF , P3 ;  /* 0xff8000001b0d7808 */ /* 0x000fe20001800000 */
[----:B------:R-:W1:Y:S01]  /*29020*/  SHFL.BFLY PT, R0, R2, 0x2, 0x1f ;  /* 0x0c401f0002007f89 */ /* 0x000e6200000e0000 */
        /* <DEDUP_REMOVED lines=9> */
[----:B------:R-:W-:Y:S02]  /*290c0*/  ISETP.GE.AND P3, PT, R220, R244, PT ;  /* 0x000000f4dc00720c */ /* 0x000fe40003f66270 */
[----:B------:R-:W-:Y:S02]  /*290d0*/  FSEL R177, R46, -INF , P5 ;  /* 0xff8000002eb17808 */ /* 0x000fe40002800000 */
[----:B------:R-:W-:Y:S02]  /*290e0*/  FSEL R31, R31, -INF , P6 ;  /* 0xff8000001f1f7808 */ /* 0x000fe40003000000 */
[----:B-1----:R-:W-:Y:S02]  /*290f0*/  FMNMX.FTZ R0, R2, R0, !PT ;  /* 0x0000000002007209 */ /* 0x002fe40007810000 */
[-C--:B------:R-:W-:Y:S02]  /*29100*/  ISETP.GE.AND P5, PT, R208, R244.reuse, PT ;  /* 0x000000f4d000720c */ /* 0x080fe40003fa6270 */
[-C--:B------:R-:W-:Y:S01]  /*29110*/  ISETP.GE.AND P6, PT, R11, R243.reuse, PT ;  /* 0x000000f30b00720c */ /* 0x080fe20003fc6270 */
[----:B------:R-:W1:Y:S01]  /*29120*/  SHFL.BFLY PT, R2, R0, 0x1, 0x1f ;  /* 0x0c201f0000027f89 */ /* 0x000e6200000e0000 */
[----:B------:R-:W-:Y:S02]  /*29130*/  FSEL R11, R172, -INF , !P4 ;  /* 0xff800000ac0b7808 */ /* 0x000fe40006000000 */
        /* <DEDUP_REMOVED lines=10> */
[----:B------:R-:W-:Y:S02]  /*291e0*/  ISETP.GE.AND P5, PT, R194, R244, PT ;  /* 0x000000f4c200720c */ /* 0x000fe40003fa6270 */
[----:B-1----:R-:W-:Y:S02]  /*291f0*/  FMNMX.FTZ R2, R0, R2, !PT ;  /* 0x0000000200027209 */ /* 0x002fe40007810000 */
[----:B------:R-:W-:Y:S02]  /*29200*/  FSEL R172, R47, -INF , P4 ;  /* 0xff8000002fac7808 */ /* 0x000fe40002000000 */
[C---:B------:R-:W-:Y:S02]  /*29210*/  FSETP.NEU.FTZ.AND P0, PT, R2.reuse, -INF , PT ;  /* 0xff8000000200780b */ /* 0x040fe40003f1d000 */
[----:B------:R-:W-:Y:S02]  /*29220*/  FSEL R55, R55, -INF , P3 ;  /* 0xff80000037377808 */ /* 0x000fe40001800000 */
[----:B------:R-:W-:Y:S02]  /*29230*/  FSEL R0, R2, RZ, P0 ;  /* 0x000000ff02007208 */ /* 0x000fe40000000000 */
[-C--:B------:R-:W-:Y:S02]  /*29240*/  ISETP.GE.AND P4, PT, R207, R244.reuse, PT ;  /* 0x000000f4cf00720c */ /* 0x080fe40003f86270 */
[----:B------:R-:W-:Y:S01]  /*29250*/  FSEL R47, R63, -INF , P5 ;  /* 0xff8000003f2f7808 */ /* 0x000fe20002800000 */
[----:B------:R-:W-:Y:S01]  /*29260*/  FADD.FTZ R0, -R0, R3 ;  /* 0x0000000300007221 */ /* 0x000fe20000010100 */
[-C--:B------:R-:W-:Y:S01]  /*29270*/  ISETP.GE.AND P3, PT, R199, R244.reuse, PT ;  /* 0x000000f4c700720c */ /* 0x080fe20003f66270 */
[----:B------:R-:W4:Y:S01]  /*29280*/  LD.E R3, desc[UR4][R164.64+0xdc] ;  /* 0x0000dc04a4037980 */ /* 0x000f22000c101900 */
        /* <DEDUP_REMOVED lines=67> */
[----:B--2---:R-:W-:Y:S01]  /*296c0*/  FSEL R63, R26, -INF , P3 ;  /* 0xff8000001a3f7808 */ /* 0x004fe20001800000 */
[--C-:B------:R-:W-:Y:S01]  /*296d0*/  IMAD R26, R246, 0x100, R60.reuse ;  /* 0x00000100f61a7824 */ /* 0x100fe200078e023c */
[----:B------:R-:W-:Y:S02]  /*296e0*/  ISETP.GE.AND P3, PT, R4, R244, PT ;  /* 0x000000f40400720c */ /* 0x000fe40003f66270 */
[----:B---3--:R-:W-:Y:S01]  /*296f0*/  FSEL R62, R18, -INF , P5 ;  /* 0xff800000123e7808 */ /* 0x008fe20002800000 */
[--C-:B------:R-:W-:Y:S01]  /*29700*/  IMAD R18, R246, 0x100, R60.reuse ;  /* 0x00000100f6127824 */ /* 0x100fe200078e023c */
[-C--:B------:R-:W-:Y:S01]  /*29710*/  ISETP.GE.AND P5, PT, R14, R243.reuse, PT ;  /* 0x000000f30e00720c */ /* 0x080fe20003fa6270 */
[--C-:B------:R-:W-:Y:S01]  /*29720*/  IMAD R14, R246, 0x100, R60.reuse ;  /* 0x00000100f60e7824 */ /* 0x100fe200078e023c */
[----:B----4-:R-:W-:Y:S01]  /*29730*/  FSEL R98, R22, -INF , P4 ;  /* 0xff80000016627808 */ /* 0x010fe20002000000 */
[----:B------:R-:W-:Y:S02]  /*29740*/  VIADD R18, R18, 0x9 ;  /* 0x0000000912127836 */ /* 0x000fe40000000000 */
[----:B------:R-:W-:Y:S01]  /*29750*/  VIADD R14, R14, 0x10 ;  /* 0x000000100e0e7836 */ /* 0x000fe20000000000 */
[----:B------:R-:W-:Y:S01]  /*29760*/  FSEL R107, R15, -INF , P3 ;  /* 0xff8000000f6b7808 */ /* 0x000fe20001800000 */
[--C-:B------:R-:W-:Y:S01]  /*29770*/  IMAD R15, R246, 0x100, R60.reuse ;  /* 0x00000100f60f7824 */ /* 0x100fe200078e023c */
[-C--:B------:R-:W-:Y:S01]  /*29780*/  ISETP.GE.AND P4, PT, R18, R243.reuse, PT ;  /* 0x000000f31200720c */ /* 0x080fe20003f86270 */
[--C-:B------:R-:W-:Y:S01]  /*29790*/  IMAD R22, R246, 0x100, R60.reuse ;  /* 0x00000100f6167824 */ /* 0x100fe200078e023c */
[-C--:B------:R-:W-:Y:S01]  /*297a0*/  ISETP.GE.AND P3, PT, R14, R243.reuse, PT ;  /* 0x000000f30e00720c */ /* 0x080fe20003f66270 */
[--C-:B------:R-:W-:Y:S01]  /*297b0*/  IMAD R14, R246, 0x100, R60.reuse ;  /* 0x00000100f60e7824 */ /* 0x100fe200078e023c */
[----:B------:R-:W-:Y:S01]  /*297c0*/  FSEL R18, R173, -INF , !P6 ;  /* 0xff800000ad127808 */ /* 0x000fe20007000000 */
[----:B------:R-:W-:Y:S02]  /*297d0*/  VIADD R15, R15, 0x11 ;  /* 0x000000110f0f7836 */ /* 0x000fe40000000000 */
[----:B------:R-:W-:Y:S02]  /*297e0*/  VIADD R14, R14, 0x18 ;  /* 0x000000180e0e7836 */ /* 0x000fe40000000000 */
[----:B------:R-:W-:Y:S01]  /*297f0*/  VIADD R22, R22, 0x19 ;  /* 0x0000001916167836 */ /* 0x000fe20000000000 */
[-C--:B------:R-:W-:Y:S01]  /*29800*/  ISETP.GE.AND P6, PT, R15, R243.reuse, PT ;  /* 0x000000f30f00720c */ /* 0x080fe20003fc6270 */
[----:B------:R-:W-:Y:S01]  /*29810*/  VIADD R26, R26, 0x20 ;  /* 0x000000201a1a7836 */ /* 0x000fe20000000000 */
[----:B------:R-:W-:Y:S02]  /*29820*/  FSEL R15, R168, -INF , !P5 ;  /* 0xff800000a80f7808 */ /* 0x000fe40006800000 */
        /* <DEDUP_REMOVED lines=21> */
[----:B------:R-:W-:Y:S02]  /*29980*/  FSEL R119, R23, -INF , !P4 ;  /* 0xff80000017777808 */ /* 0x000fe40006000000 */
[-C--:B------:R-:W-:Y:S01]  /*29990*/  ISETP.GE.AND P5, PT, R99, R243.reuse, PT ;  /* 0x000000f36300720c */ /* 0x080fe20003fa6270 */
[----:B------:R-:W-:Y:S01]  /*299a0*/  IMAD R99, R246, 0x100, R60 ;  /* 0x00000100f6637824 */ /* 0x000fe200078e023c */
[-C--:B------:R-:W-:Y:S02]  /*299b0*/  ISETP.GE.AND P6, PT, R183, R243.reuse, PT ;  /* 0x000000f3b700720c */ /* 0x080fe40003fc6270 */
[-C--:B------:R-:W-:Y:S01]  /*299c0*/  ISETP.GE.AND P4, PT, R129, R243.reuse, PT ;  /* 0x000000f38100720c */ /* 0x080fe20003f86270 */
[----:B------:R-:W-:Y:S01]  /*299d0*/  VIADD R99, R99, 0x41 ;  /* 0x0000004163637836 */ /* 0x000fe20000000000 */
[----:B------:R-:W-:Y:S02]  /*299e0*/  FSEL R129, R19, -INF , !P3 ;  /* 0xff80000013817808 */ /* 0x000fe40005800000 */
[----:B------:R-:W-:Y:S02]  /*299f0*/  ISETP.GE.AND P3, PT, R131, R243, PT ;  /* 0x000000f38300720c */ /* 0x000fe40003f66270 */
[----:B------:R-:W-:Y:S02]  /*29a00*/  FSEL R131, R13, -INF , !P6 ;  /* 0xff8000000d837808 */ /* 0x000fe40007000000 */
[----:B------:R-:W-:Y:S02]  /*29a10*/  FSEL R13, R12, -INF , !P5 ;  /* 0xff8000000c0d7808 */ /* 0x000fe40006800000 */
[----:B------:R-:W-:Y:S02]  /*29a20*/  FMNMX3.FTZ R12, R166, R11, R18, !PT ;  /* 0x0000000ba60c7276 */ /* 0x000fe40007810012 */
[----:B------:R-:W-:Y:S02]  /*29a30*/  ISETP.GE.AND P5, PT, R130, R243, PT ;  /* 0x000000f38200720c */ /* 0x000fe40003fa6270 */
[----:B------:R-:W-:Y:S02]  /*29a40*/  FMNMX3.FTZ R12, R12, R15, R14, !PT ;  /* 0x0000000f0c0c7276 */ /* 0x000fe4000781000e */
[-C--:B------:R-:W-:Y:S01]  /*29a50*/  ISETP.GE.AND P6, PT, R99, R243.reuse, PT ;  /* 0x000000f36300720c */ /* 0x080fe20003fc6270 */
[----:B------:R-:W-:Y:S01]  /*29a60*/  IMAD R99, R246, 0x100, R60 ;  /* 0x00000100f6637824 */ /* 0x000fe200078e023c */
[----:B------:R-:W-:Y:S02]  /*29a70*/  FMNMX3.FTZ R12, R12, R22, R27, !PT ;  /* 0x000000160c0c7276 */ /* 0x000fe4000781001b */
[----:B------:R-:W-:Y:S01]  /*29a80*/  FSEL R130, R31, -INF , !P4 ;  /* 0xff8000001f827808 */ /* 0x000fe20006000000 */
[----:B------:R-:W-:Y:S01]  /*29a90*/  VIADD R99, R99, 0x58 ;  /* 0x0000005863637836 */ /* 0x000fe20000000000 */
[----:B------:R-:W-:Y:S02]  /*29aa0*/  FMNMX3.FTZ R12, R12, R26, R30, !PT ;  /* 0x0000001a0c0c7276 */ /* 0x000fe4000781001e */
[----:B------:R-:W-:Y:S02]  /*29ab0*/  ISETP.GE.AND P4, PT, R250, R243, PT ;  /* 0x000000f3fa00720c */ /* 0x000fe40003f86270 */
[----:B------:R-:W-:Y:S02]  /*29ac0*/  FMNMX3.FTZ R12, R12, R115, R116, !PT ;  /* 0x000000730c0c7276 */ /* 0x000fe40007810074 */
[----:B------:R-:W-:Y:S02]  /*29ad0*/  FSEL R250, R227, -INF , !P3 ;  /* 0xff800000e3fa7808 */ /* 0x000fe40005800000 */
[----:B------:R-:W-:Y:S01]  /*29ae0*/  FMNMX3.FTZ R12, R12, R118, R119, !PT ;  /* 0x000000760c0c7276 */ /* 0x000fe20007810077 */
[----:B------:R1:W5:Y:S01]  /*29af0*/  LDL.LU R227, [R1+0x2c] ;  /* 0x00002c0001e37983 */ /* 0x0003620000300800 */
[----:B------:R-:W-:Y:S02]  /*29b00*/  ISETP.GE.AND P3, PT, R221, R243, PT ;  /* 0x000000f3dd00720c */ /* 0x000fe40003f66270 */
[----:B------:R-:W-:Y:S02]  /*29b10*/  FMNMX3.FTZ R12, R12, R129, R131, !PT ;  /* 0x000000810c0c7276 */ /* 0x000fe40007810083 */
[----:B------:R-:W-:Y:S01]  /*29b20*/  FSEL R221, R225, -INF , !P6 ;  /* 0xff800000e1dd7808 */ /* 0x000fe20007000000 */
[C---:B------:R-:W-:Y:S01]  /*29b30*/  FMUL.FTZ R64, R3.reuse, R2 ;  /* 0x0000000203407220 */ /* 0x040fe20000410000 */
[----:B------:R-:W-:Y:S01]  /*29b40*/  FMNMX3.FTZ R12, R12, R13, R130, !PT ;  /* 0x0000000d0c0c7276 */ /* 0x000fe20007810082 */
[----:B------:R-:W-:Y:S01]  /*29b50*/  FMUL.FTZ R0, R3, R0 ;  /* 0x0000000003007220 */ /* 0x000fe20000410000 */
[-C--:B------:R-:W-:Y:S01]  /*29b60*/  ISETP.GE.AND P6, PT, R220, R243.reuse, PT ;  /* 0x000000f3dc00720c */ /* 0x080fe20003fc6270 */
[----:B------:R1:W5:Y:S01]  /*29b70*/  LDL.LU R225, [R1+0x28] ;  /* 0x0000280001e17983 */ /* 0x0003620000300800 */
[----:B------:R-:W-:Y:S02]  /*29b80*/  FSEL R220, R224, -INF , !P5 ;  /* 0xff800000e0dc7808 */ /* 0x000fe40006800000 */
[----:B------:R-:W-:Y:S01]  /*29b90*/  FSEL R215, R223, -INF , !P4 ;  /* 0xff800000dfd77808 */ /* 0x000fe20006000000 */
[----:B------:R-:W2:Y:S01]  /*29ba0*/  MUFU.EX2 R0, R0 ;  /* 0x0000000000007308 */ /* 0x000ea20000000800 */
[----:B------:R-:W-:Y:S01]  /*29bb0*/  FMNMX3.FTZ R12, R12, R250, R221, !PT ;  /* 0x000000fa0c0c7276 */ /* 0x000fe200078100dd */
[----:B------:R1:W5:Y:S01]  /*29bc0*/  LDL.LU R224, [R1+0x24] ;  /* 0x0000240001e07983 */ /* 0x0003620000300800 */
[-C--:B------:R-:W-:Y:S02]  /*29bd0*/  ISETP.GE.AND P4, PT, R210, R243.reuse, PT ;  /* 0x000000f3d200720c */ /* 0x080fe40003f86270 */
[----:B------:R-:W-:Y:S01]  /*29be0*/  FSEL R210, R222, -INF , !P3 ;  /* 0xff800000ded27808 */ /* 0x000fe20005800000 */
[----:B------:R1:W5:Y:S01]  /*29bf0*/  LDL.LU R223, [R1+0x20] ;  /* 0x0000200001df7983 */ /* 0x0003620000300800 */
[-C--:B------:R-:W-:Y:S02]  /*29c00*/  ISETP.GE.AND P5, PT, R99, R243.reuse, PT ;  /* 0x000000f36300720c */ /* 0x080fe40003fa6270 */
        /* <DEDUP_REMOVED lines=70> */
[----:B------:R-:W-:Y:S01]  /*2a070*/  FSEL R99, R39, -INF , !P3 ;  /* 0xff80000027637808 */ /* 0x000fe20005800000 */
[----:B------:R-:W-:Y:S01]  /*2a080*/  IMAD.U32 R39, RZ, RZ, UR6 ;  /* 0x00000006ff277e24 */ /* 0x000fe2000f8e00ff */
        /* <DEDUP_REMOVED lines=29> */
[----:B------:R-:W-:Y:S02]  /*2a260*/  ISETP.GE.AND P5, PT, R6, R243, PT ;  /* 0x000000f30600720c */ /* 0x000fe40003fa6270 */
[----:B------:R-:W-:Y:S02]  /*2a270*/  FSEL R63, R63, -INF , !P3 ;  /* 0xff8000003f3f7808 */ /* 0x000fe40005800000 */
[----:B------:R-:W-:Y:S02]  /*2a280*/  FSEL R62, R62, -INF , !P6 ;  /* 0xff8000003e3e7808 */ /* 0x000fe40007000000 */
[----:B------:R-:W-:Y:S02]  /*2a290*/  FSEL R37, R98, -INF , !P5 ;  /* 0xff80000062257808 */ /* 0x000fe40006800000 */
[----:B------:R-:W-:Y:S02]  /*2a2a0*/  FSEL R36, R107, -INF , !P4 ;  /* 0xff8000006b247808 */ /* 0x000fe40006000000 */
[----:B------:R-:W-:Y:S02]  /*2a2b0*/  FMNMX3.FTZ R4, R4, R63, R62, !PT ;  /* 0x0000003f04047276 */ /* 0x000fe4000781003e */
        /* <DEDUP_REMOVED lines=71> */
[C---:B--2---:R-:W-:Y:S01]  /*2a730*/  FMUL.FTZ R5, R0.reuse, R161 ;  /* 0x000000a100057220 */ /* 0x044fe20000410000 */
        /* <DEDUP_REMOVED lines=14> */
[C---:B------:R-:W-:Y:S01]  /*2a820*/  FMUL.FTZ R29, R0.reuse, R137 ;  /* 0x00000089001d7220 */ /* 0x040fe20000410000 */
[C---:B------:R-:W-:Y:S01]  /*2a830*/  FMUL.FTZ R32, R0.reuse, R132 ;  /* 0x0000008400207220 */ /* 0x040fe20000410000 */
[C---:B------:R-:W-:Y:S01]  /*2a840*/  FMUL.FTZ R33, R0.reuse, R133 ;  /* 0x0000008500217220 */ /* 0x040fe20000410000 */
[----:B-1----:R-:W-:Y:S01]  /*2a850*/  FFMA.FTZ R91, R0, R249, R40 ;  /* 0x000000f9005b7223 */ /* 0x002fe20000010028 */
[----:B------:R-:W-:Y:S01]  /*2a860*/  IMAD R156, R10, 0x2, R39 ;  /* 0x000000020a9c7824 */ /* 0x000fe200078e0227 */
[----:B---3--:R-:W-:Y:S01]  /*2a870*/  FMNMX.FTZ R0, R7, R6, !PT ;  /* 0x0000000607007209 */ /* 0x008fe20007810000 */
[----:B------:R-:W-:Y:S01]  /*2a880*/  MUFU.EX2 R87, R87 ;  /* 0x0000005700577308 */ /* 0x000fe20000000800 */
[----:B------:R-:W-:Y:S01]  /*2a890*/  F2FP.BF16.F32.PACK_AB R40, R31, R40 ;  /* 0x000000281f28723e */ /* 0x000fe200000010ff */
[----:B------:R-:W-:Y:S01]  /*2a8a0*/  IMAD.IADD R148, R156, 0x1, R219 ;  /* 0x000000019c947824 */ /* 0x000fe200078e02db */
[----:B------:R-:W-:Y:S01]  /*2a8b0*/  FSETP.NEU.FTZ.AND P0, PT, R0, -INF , PT ;  /* 0xff8000000000780b */ /* 0x000fe20003f1d000 */
[----:B------:R-:W1:Y:S01]  /*2a8c0*/  LDSM.16.MT88.4 R44, [R156+0xa000] ;  /* 0x00a000009c2c783b */ /* 0x000e620000004200 */
[----:B------:R-:W-:Y:S01]  /*2a8d0*/  FMUL.FTZ R66, R3, R0 ;  /* 0x0000000003427220 */ /* 0x000fe20000410000 */
[----:B------:R-:W-:Y:S01]  /*2a8e0*/  VIADD R10, R156, 0xa000 ;  /* 0x0000a0009c0a7836 */ /* 0x000fe20000000000 */
[----:B------:R-:W-:Y:S03]  /*2a8f0*/  FSEL R6, R0, RZ, P0 ;  /* 0x000000ff00067208 */ /* 0x000fe60000000000 */
[----:B------:R-:W2:Y:S01]  /*2a900*/  MUFU.EX2 R86, R86 ;  /* 0x0000005600567308 */ /* 0x000ea20000000800 */
[----:B------:R-:W-:Y:S01]  /*2a910*/  VIADD R140, R156, 0xa040 ;  /* 0x0000a0409c8c7836 */ /* 0x000fe20000000000 */
[----:B------:R-:W-:Y:S01]  /*2a920*/  FSEL R66, R66, RZ, P0 ;  /* 0x000000ff42427208 */ /* 0x000fe20000000000 */
[----:B------:R-:W-:Y:S02]  /*2a930*/  @P1 VIADD R140, R10, 0xffffffc0 ;  /* 0xffffffc00a8c1836 */ /* 0x000fe40000000000 */
[----:B------:R-:W-:Y:S01]  /*2a940*/  FADD.FTZ R6, -R6, R166 ;  /* 0x000000a606067221 */ /* 0x000fe20000010100 */
[----:B------:R-:W3:Y:S01]  /*2a950*/  LDSM.16.MT88.4 R48, [R148+0xa000] ;  /* 0x00a000009430783b */ /* 0x000ee20000004200 */
[----:B------:R-:W-:Y:S01]  /*2a960*/  FADD.FTZ R91, R31, R91 ;  /* 0x0000005b1f5b7221 */ /* 0x000fe20000010000 */
[-CC-:B------:R-:W-:Y:S01]  /*2a970*/  FFMA.FTZ R90, R11, R3.reuse, -R66.reuse ;  /* 0x000000030b5a7223 */ /* 0x180fe20000010842 */
[-CC-:B------:R-:W-:Y:S01]  /*2a980*/  FFMA.FTZ R89, R18, R3.reuse, -R66.reuse ;  /* 0x0000000312597223 */ /* 0x180fe20000010842 */
[-CC-:B------:R-:W-:Y:S01]  /*2a990*/  FFMA.FTZ R88, R15, R3.reuse, -R66.reuse ;  /* 0x000000030f587223 */ /* 0x180fe20000010842 */
[-C--:B------:R-:W-:Y:S01]  /*2a9a0*/  FFMA.FTZ R85, R14, R3.reuse, -R66 ;  /* 0x000000030e557223 */ /* 0x080fe20000010842 */
[----:B------:R-:W-:Y:S01]  /*2a9b0*/  FMUL.FTZ R6, R3, R6 ;  /* 0x0000000603067220 */ /* 0x000fe20000410000 */
[----:B------:R-:W-:Y:S01]  /*2a9c0*/  MUFU.EX2 R93, R19 ;  /* 0x00000013005d7308 */ /* 0x000fe20000000800 */
[----:B------:R-:W4:Y:S01]  /*2a9d0*/  LDSM.16.MT88.4 R52, [R140] ;  /* 0x000000008c34783b */ /* 0x000f220000004200 */
[----:B------:R-:W-:Y:S02]  /*2a9e0*/  IMAD.IADD R219, R219, 0x1, R140 ;  /* 0x00000001dbdb7824 */ /* 0x000fe400078e028c */
[-CC-:B------:R-:W-:Y:S01]  /*2a9f0*/  FFMA.FTZ R101, R22, R3.reuse, -R66.reuse ;  /* 0x0000000316657223 */ /* 0x180fe20000010842 */
[--C-:B------:R-:W-:Y:S01]  /*2aa00*/  FFMA.FTZ R100, R27, R3, -R66.reuse ;  /* 0x000000031b647223 */ /* 0x100fe20000010842 */
[----:B--2---:R-:W-:Y:S01]  /*2aa10*/  F2FP.BF16.F32.PACK_AB R42, R86, R87 ;  /* 0x00000057562a723e */ /* 0x004fe200000010ff */
[-CC-:B------:R-:W-:Y:S01]  /*2aa20*/  FFMA.FTZ R103, R26, R3.reuse, -R66.reuse ;  /* 0x000000031a677223 */ /* 0x180fe20000010842 */
[-C--:B------:R-:W-:Y:S02]  /*2aa30*/  FFMA.FTZ R105, R30, R3.reuse, -R66 ;  /* 0x000000031e697223 */ /* 0x080fe40000010842 */
[----:B------:R-:W-:Y:S01]  /*2aa40*/  MUFU.EX2 R90, R90 ;  /* 0x0000005a005a7308 */ /* 0x000fe20000000800 */
[----:B------:R-:W-:Y:S01]  /*2aa50*/  LDSM.16.MT88.4 R56, [R140+0x800] ;  /* 0x000800008c38783b */ /* 0x000fe20000004200 */
[----:B------:R-:W-:Y:S02]  /*2aa60*/  IMAD.MOV.U32 R160, RZ, RZ, R34 ;  /* 0x000000ffffa07224 */ /* 0x000fe400078e0022 */
[-CC-:B------:R-:W-:Y:S01]  /*2aa70*/  FFMA.FTZ R132, R157, R3.reuse, -R66.reuse ;  /* 0x000000039d847223 */ /* 0x180fe20000010842 */
[-CC-:B------:R-:W-:Y:S01]  /*2aa80*/  FFMA.FTZ R157, R201, R3.reuse, -R66.reuse ;  /* 0x00000003c99d7223 */ /* 0x180fe20000010842 */
[-CC-:B------:R-:W-:Y:S01]  /*2aa90*/  FFMA.FTZ R149, R208, R3.reuse, -R66.reuse ;  /* 0x00000003d0957223 */ /* 0x180fe20000010842 */
[-CC-:B------:R-:W-:Y:S01]  /*2aaa0*/  FFMA.FTZ R166, R194, R3.reuse, -R66.reuse ;  /* 0x00000003c2a67223 */ /* 0x180fe20000010842 */
[-CC-:B------:R-:W-:Y:S02]  /*2aab0*/  FFMA.FTZ R115, R115, R3.reuse, -R66.reuse ;  /* 0x0000000373737223 */ /* 0x180fe40000010842 */
[----:B------:R-:W2:Y:S01]  /*2aac0*/  MUFU.EX2 R89, R89 ;  /* 0x0000005900597308 */ /* 0x000ea20000000800 */
[----:B------:R1:W5:Y:S01]  /*2aad0*/  LDL.LU R218, [R1+0x18] ;  /* 0x0000180001da7983 */ /* 0x0003620000300800 */
[-CC-:B------:R-:W-:Y:S01]  /*2aae0*/  FFMA.FTZ R116, R116, R3.reuse, -R66.reuse ;  /* 0x0000000374747223 */ /* 0x180fe20000010842 */
[-CC-:B------:R-:W-:Y:S01]  /*2aaf0*/  FFMA.FTZ R118, R118, R3.reuse, -R66.reuse ;  /* 0x0000000376767223 */ /* 0x180fe20000010842 */
[-CC-:B------:R-:W-:Y:S01]  /*2ab00*/  FFMA.FTZ R119, R119, R3.reuse, -R66.reuse ;  /* 0x0000000377777223 */ /* 0x180fe20000010842 */
[----:B------:R1:W5:Y:S01]  /*2ab10*/  LDL.LU R217, [R1+0x14] ;  /* 0x0000140001d97983 */ /* 0x0003620000300800 */
[-CC-:B------:R-:W-:Y:S01]  /*2ab20*/  FFMA.FTZ R129, R129, R3.reuse, -R66.reuse ;  /* 0x0000000381817223 */ /* 0x180fe20000010842 */
[-CC-:B------:R-:W-:Y:S03]  /*2ab30*/  FFMA.FTZ R131, R131, R3.reuse, -R66.reuse ;  /* 0x0000000383837223 */ /* 0x180fe60000010842 */
[----:B------:R-:W-:Y:S01]  /*2ab40*/  MUFU.EX2 R88, R88 ;  /* 0x0000005800587308 */ /* 0x000fe20000000800 */
[----:B------:R1:W5:Y:S01]  /*2ab50*/  LDL.LU R216, [R1+0x10] ;  /* 0x0000100001d87983 */ /* 0x0003620000300800 */
[-CC-:B------:R-:W-:Y:S01]  /*2ab60*/  FFMA.FTZ R130, R130, R3.reuse, -R66.reuse ;  /* 0x0000000382827223 */ /* 0x180fe20000010842 */
[-CC-:B------:R-:W-:Y:S01]  /*2ab70*/  FFMA.FTZ R137, R250, R3.reuse, -R66.reuse ;  /* 0x00000003fa897223 */ /* 0x180fe20000010842 */
[-CC-:B------:R-:W-:Y:S01]  /*2ab80*/  FFMA.FTZ R141, R220, R3.reuse, -R66.reuse ;  /* 0x00000003dc8d7223 */ /* 0x180fe20000010842 */
[-CC-:B------:R-:W-:Y:S01]  /*2ab90*/  FFMA.FTZ R192, R192, R3.reuse, -R66.reuse ;  /* 0x00000003c0c07223 */ /* 0x180fe20000010842 */
[-CC-:B------:R-:W-:Y:S01]  /*2aba0*/  FFMA.FTZ R193, R193, R3.reuse, -R66.reuse ;  /* 0x00000003c1c17223 */ /* 0x180fe20000010842 */
[-CC-:B------:R-:W-:Y:S03]  /*2abb0*/  FFMA.FTZ R191, R191, R3.reuse, -R66.reuse ;  /* 0x00000003bfbf7223 */ /* 0x180fe60000010842 */
[----:B------:R-:W3:Y:S01]  /*2abc0*/  MUFU.EX2 R85, R85 ;  /* 0x0000005500557308 */ /* 0x000ee20000000800 */
[----:B--2---:R-:W-:Y:S01]  /*2abd0*/  F2FP.BF16.F32.PACK_AB R41, R89, R90 ;  /* 0x0000005a5929723e */ /* 0x004fe200000010ff */
[-CC-:B------:R-:W-:Y:S01]  /*2abe0*/  FFMA.FTZ R186, R186, R3.reuse, -R66.reuse ;  /* 0x00000003baba7223 */ /* 0x180fe20000010842 */
[-CC-:B------:R-:W-:Y:S01]  /*2abf0*/  FFMA.FTZ R185, R185, R3.reuse, -R66.reuse ;  /* 0x00000003b9b97223 */ /* 0x180fe20000010842 */
[-CC-:B------:R-:W-:Y:S01]  /*2ac00*/  FFMA.FTZ R184, R184, R3.reuse, -R66.reuse ;  /* 0x00000003b8b87223 */ /* 0x180fe20000010842 */
[-CC-:B------:R-:W-:Y:S01]  /*2ac10*/  FFMA.FTZ R183, R183, R3.reuse, -R66.reuse ;  /* 0x00000003b7b77223 */ /* 0x180fe20000010842 */
[-CC-:B------:R-:W-:Y:S01]  /*2ac20*/  FFMA.FTZ R178, R178, R3.reuse, -R66.reuse ;  /* 0x00000003b2b27223 */ /* 0x180fe20000010842 */
[-CC-:B------:R-:W-:Y:S03]  /*2ac30*/  FFMA.FTZ R177, R177, R3.reuse, -R66.reuse ;  /* 0x00000003b1b17223 */ /* 0x180fe60000010842 */
[----:B------:R-:W2:Y:S01]  /*2ac40*/  MUFU.EX2 R38, R6 ;  /* 0x0000000600267308 */ /* 0x000ea20000000800 */
[-CC-:B------:R-:W-:Y:S01]  /*2ac50*/  FFMA.FTZ R176, R176, R3.reuse, -R66.reuse ;  /* 0x00000003b0b07223 */ /* 0x180fe20000010842 */
[-CC-:B------:R-:W-:Y:S01]  /*2ac60*/  FFMA.FTZ R175, R175, R3.reuse, -R66.reuse ;  /* 0x00000003afaf7223 */ /* 0x180fe20000010842 */
[-CC-:B------:R-:W-:Y:S01]  /*2ac70*/  FFMA.FTZ R170, R170, R3.reuse, -R66.reuse ;  /* 0x00000003aaaa7223 */ /* 0x180fe20000010842 */
[-CC-:B------:R-:W-:Y:S01]  /*2ac80*/  FFMA.FTZ R169, R169, R3.reuse, -R66.reuse ;  /* 0x00000003a9a97223 */ /* 0x180fe20000010842 */
[-CC-:B------:R-:W-:Y:S01]  /*2ac90*/  FFMA.FTZ R168, R168, R3.reuse, -R66.reuse ;  /* 0x00000003a8a87223 */ /* 0x180fe20000010842 */
[-CC-:B------:R-:W-:Y:S01]  /*2aca0*/  FFMA.FTZ R128, R128, R3.reuse, -R66.reuse ;  /* 0x0000000380807223 */ /* 0x180fe20000010842 */
[-CC-:B------:R-:W-:Y:S03]  /*2acb0*/  FFMA.FTZ R117, R117, R3.reuse, -R66.reuse ;  /* 0x0000000375757223 */ /* 0x180fe60000010842 */
[----:B------:R4:W4:Y:S01]  /*2acc0*/  MUFU.EX2 R92, R23 ;  /* 0x00000017005c7308 */ /* 0x0009220000000800 */
[----:B---3--:R-:W-:Y:S01]  /*2acd0*/  F2FP.BF16.F32.PACK_AB R43, R85, R88 ;  /* 0x00000058552b723e */ /* 0x008fe200000010ff */
[-CC-:B------:R-:W-:Y:S01]  /*2ace0*/  FFMA.FTZ R114, R114, R3.reuse, -R66.reuse ;  /* 0x0000000372727223 */ /* 0x180fe20000010842 */
[-CC-:B------:R-:W-:Y:S01]  /*2acf0*/  FFMA.FTZ R113, R113, R3.reuse, -R66.reuse ;  /* 0x0000000371717223 */ /* 0x180fe20000010842 */
[-CC-:B------:R-:W-:Y:S01]  /*2ad00*/  FFMA.FTZ R112, R112, R3.reuse, -R66.reuse ;  /* 0x0000000370707223 */ /* 0x180fe20000010842 */
[-CC-:B------:R-:W-:Y:S01]  /*2ad10*/  FFMA.FTZ R99, R99, R3.reuse, -R66.reuse ;  /* 0x0000000363637223 */ /* 0x180fe20000010842 */
[-CC-:B------:R-:W-:Y:S01]  /*2ad20*/  FFMA.FTZ R97, R97, R3.reuse, -R66.reuse ;  /* 0x0000000361617223 */ /* 0x180fe20000010842 */
[--C-:B------:R-:W-:Y:S03]  /*2ad30*/  FFMA.FTZ R96, R96, R3, -R66.reuse ;  /* 0x0000000360607223 */ /* 0x100fe60000010842 */
        /* <DEDUP_REMOVED lines=9> */
[C---:B-1----:R-:W-:Y:S01]  /*2add0*/  HMMA.16816.F32.BF16 R4, R40.reuse, R44, R4 ;  /* 0x0000002c2804723c */ /* 0x042fe20000041804 */
[----:B------:R-:W-:Y:S01]  /*2ade0*/  MUFU.EX2 R144, R212 ;  /* 0x000000d400907308 */ /* 0x000fe20000000800 */
[----:B------:R-:W-:Y:S01]  /*2adf0*/  MOV R232, 0x1f0 ;  /* 0x000001f000e87802 */ /* 0x000fe20000000f00 */
[----:B------:R-:W1:Y:S02]  /*2ae00*/  S2R R167, SR_TID.X ;  /* 0x0000000000a77919 */ /* 0x000e640000002100 */
[C---:B------:R-:W-:Y:S01]  /*2ae10*/  FMUL.FTZ R22, R38.reuse, R146 ;  /* 0x0000009226167220 */ /* 0x040fe20000410000 */
[C---:B----4-:R-:W-:Y:S01]  /*2ae20*/  FMUL.FTZ R23, R38.reuse, R147 ;  /* 0x0000009326177220 */ /* 0x050fe20000410000 */
[C---:B------:R-:W-:Y:S01]  /*2ae30*/  FMUL.FTZ R26, R38.reuse, R142 ;  /* 0x0000008e261a7220 */ /* 0x040fe20000410000 */
[C---:B------:R-:W-:Y:S01]  /*2ae40*/  HMMA.16816.F32.BF16 R8, R40.reuse, R46, R8 ;  /* 0x0000002e2808723c */ /* 0x040fe20000041808 */
[----:B------:R-:W2:Y:S02]  /*2ae50*/  LDSM.16.MT88.4 R44, [R219] ;  /* 0x00000000db2c783b */ /* 0x000ea40000004200 */
[----:B------:R-:W-:Y:S01]  /*2ae60*/  MUFU.EX2 R142, R214 ;  /* 0x000000d6008e7308 */ /* 0x000fe20000000800 */
[C---:B------:R-:W-:Y:S01]  /*2ae70*/  FMUL.FTZ R27, R38.reuse, R143 ;  /* 0x0000008f261b7220 */ /* 0x040fe20000410000 */
[C---:B------:R-:W-:Y:S01]  /*2ae80*/  FMUL.FTZ R30, R38.reuse, R138 ;  /* 0x0000008a261e7220 */ /* 0x040fe20000410000 */
[C---:B------:R-:W-:Y:S01]  /*2ae90*/  FMUL.FTZ R31, R38.reuse, R139 ;  /* 0x0000008b261f7220 */ /* 0x040fe20000410000 */
[C---:B------:R-:W-:Y:S01]  /*2aea0*/  FMUL.FTZ R34, R38.reuse, R134 ;  /* 0x0000008626227220 */ /* 0x040fe20000410000 */
[----:B------:R-:W-:Y:S01]  /*2aeb0*/  FMUL.FTZ R35, R38, R135 ;  /* 0x0000008726237220 */ /* 0x000fe20000410000 */
[C---:B------:R-:W-:Y:S01]  /*2aec0*/  HMMA.16816.F32.BF16 R12, R40.reuse, R48, R12 ;  /* 0x00000030280c723c */ /* 0x040fe2000004180c */
[----:B------:R-:W3:Y:S03]  /*2aed0*/  S2R R233, SR_CTAID.X ;  /* 0x0000000000e97919 */ /* 0x000ee60000002500 */
        /* <DEDUP_REMOVED lines=18> */
[-C--:B------:R-:W-:Y:S01]  /*2b000*/  FFMA.FTZ R37, R37, R3.reuse, -R66 ;  /* 0x0000000325257223 */ /* 0x080fe20000010842 */
[----:B------:R-:W-:Y:S01]  /*2b010*/  FFMA.FTZ R90, R38, R248, R90 ;  /* 0x000000f8265a7223 */ /* 0x000fe2000001005a */
[----:B------:R-:W-:Y:S01]  /*2b020*/  FFMA.FTZ R38, R80, R3, -R66 ;  /* 0x0000000350267223 */ /* 0x000fe20000010842 */
[C---:B------:R-:W-:Y:S01]  /*2b030*/  HMMA.16816.F32.BF16 R24, R40.reuse, R54, R24 ;  /* 0x000000362818723c */ /* 0x040fe20000041818 */
[----:B------:R-:W1:Y:S03]  /*2b040*/  LDSM.16.MT88.4 R52, [R148+0xa800] ;  /* 0x00a800009434783b */ /* 0x000e660000004200 */
[----:B------:R-:W3:Y:S01]  /*2b050*/  MUFU.EX2 R94, R94 ;  /* 0x0000005e005e7308 */ /* 0x000ee20000000800 */
[----:B------:R-:W-:Y:S01]  /*2b060*/  FADD.FTZ R90, R89, R90 ;  /* 0x0000005a595a7221 */ /* 0x000fe20000010000 */
[----:B------:R-:W-:Y:S01]  /*2b070*/  FADD.FTZ R91, R87, R91 ;  /* 0x0000005b575b7221 */ /* 0x000fe20000010000 */
[C---:B------:R-:W-:Y:S01]  /*2b080*/  ISETP.GT.AND P0, PT, R246.reuse, R226, PT ;  /* 0x000000e2f600720c */ /* 0x040fe20003f04270 */
[----:B------:R-:W-:Y:S02]  /*2b090*/  VIADD R246, R246, 0xffffffff ;  /* 0xfffffffff6f67836 */ /* 0x000fe40000000000 */
[----:B------:R-:W-:Y:S01]  /*2b0a0*/  FADD.FTZ R88, R88, R90 ;  /* 0x0000005a58587221 */ /* 0x000fe20000010000 */
[----:B------:R-:W-:Y:S01]  /*2b0b0*/  FADD.FTZ R86, R86, R91 ;  /* 0x0000005b56567221 */ /* 0x000fe20000010000 */
[C---:B--2---:R-:W-:Y:S02]  /*2b0c0*/  HMMA.16816.F32.BF16 R28, R40.reuse, R44, R28 ;  /* 0x0000002c281c723c */ /* 0x044fe4000004181c */
[----:B------:R-:W2:Y:S01]  /*2b0d0*/  MUFU.EX2 R98, R98 ;  /* 0x0000006200627308 */ /* 0x000ea20000000800 */
[----:B------:R-:W-:Y:S01]  /*2b0e0*/  FADD.FTZ R88, R85, R88 ;  /* 0x0000005855587221 */ /* 0x000fe20000010000 */
[----:B------:R-:W-:Y:S04]  /*2b0f0*/  FADD.FTZ R86, R92, R86 ;  /* 0x000000565c567221 */ /* 0x000fe80000010000 */
[----:B------:R-:W-:Y:S04]  /*2b100*/  HMMA.16816.F32.BF16 R32, R40, R46, R32 ;  /* 0x0000002e2820723c */ /* 0x000fe80000041820 */
[----:B------:R-:W-:Y:S01]  /*2b110*/  MUFU.EX2 R101, R101 ;  /* 0x0000006500657308 */ /* 0x000fe20000000800 */
[----:B------:R-:W1:Y:S01]  /*2b120*/  LDSM.16.MT88.4 R44, [R219+0x800] ;  /* 0x00080000db2c783b */ /* 0x000e620000004200 */
[C---:B------:R-:W-:Y:S01]  /*2b130*/  F2FP.BF16.F32.PACK_AB R40, R93.reuse, R92 ;  /* 0x0000005c5d28723e */ /* 0x040fe200000010ff */
[----:B------:R-:W-:Y:S04]  /*2b140*/  FADD.FTZ R93, R93, R86 ;  /* 0x000000565d5d7221 */ /* 0x000fe80000010000 */
[----:B---3--:R-:W-:Y:S03]  /*2b150*/  FADD.FTZ R93, R94, R93 ;  /* 0x0000005d5e5d7221 */ /* 0x008fe60000010000 */
[----:B------:R-:W3:Y:S01]  /*2b160*/  MUFU.EX2 R100, R100 ;  /* 0x0000006400647308 */ /* 0x000ee20000000800 */
[C---:B--2---:R-:W-:Y:S01]  /*2b170*/  F2FP.BF16.F32.PACK_AB R42, R98.reuse, R94 ;  /* 0x0000005e622a723e */ /* 0x044fe200000010ff */
[----:B------:R-:W-:Y:S08]  /*2b180*/  FADD.FTZ R98, R98, R93 ;  /* 0x0000005d62627221 */ /* 0x000ff00000010000 */
[----:B------:R-:W-:Y:S10]  /*2b190*/  MUFU.EX2 R103, R103 ;  /* 0x0000006700677308 */ /* 0x000ff40000000800 */
[----:B------:R-:W2:Y:S01]  /*2b1a0*/  MUFU.EX2 R105, R105 ;  /* 0x0000006900697308 */ /* 0x000ea20000000800 */
[C---:B---3--:R-:W-:Y:S01]  /*2b1b0*/  F2FP.BF16.F32.PACK_AB R41, R100.reuse, R101 ;  /* 0x000000656429723e */ /* 0x048fe200000010ff */
[----:B------:R-:W-:Y:S04]  /*2b1c0*/  FADD.FTZ R101, R101, R88 ;  /* 0x0000005865657221 */ /* 0x000fe80000010000 */
[----:B------:R-:W-:Y:S04]  /*2b1d0*/  FADD.FTZ R101, R100, R101 ;  /* 0x0000006564657221 */ /* 0x000fe80000010000 */
[----:B------:R-:W-:Y:S10]  /*2b1e0*/  MUFU.EX2 R139, R139 ;  /* 0x0000008b008b7308 */ /* 0x000ff40000000800 */
[----:B------:R-:W-:Y:S01]  /*2b1f0*/  MUFU.EX2 R146, R146 ;  /* 0x0000009200927308 */ /* 0x000fe20000000800 */
[----:B--2---:R-:W-:Y:S01]  /*2b200*/  F2FP.BF16.F32.PACK_AB R43, R105, R103 ;  /* 0x00000067692b723e */ /* 0x004fe200000010ff */
[----:B------:R-:W-:Y:S04]  /*2b210*/  FADD.FTZ R103, R103, R101 ;  /* 0x0000006567677221 */ /* 0x000fe80000010000 */
[----:B------:R-:W-:Y:S02]  /*2b220*/  FADD.FTZ R103, R105, R103 ;  /* 0x0000006769677221 */ /* 0x000fe40000010000 */
[C---:B----4-:R-:W-:Y:S02]  /*2b230*/  HMMA.16816.F32.BF16 R4, R40.reuse, R48, R4 ;  /* 0x000000302804723c */ /* 0x050fe40000041804 */
        /* <DEDUP_REMOVED lines=39> */
[----:B------:R-:W1:Y:S06]  /*2b4b0*/  MUFU.EX2 R121, R121 ;  /* 0x0000007900797308 */ /* 0x000e6c0000000800 */
[C---:B------:R-:W-:Y:S01]  /*2b4c0*/  HMMA.16816.F32.BF16 R8, R40.reuse, R50, R8 ;  /* 0x000000322808723c */ /* 0x040fe20000041808 */
[----:B------:R-:W2:Y:S03]  /*2b4d0*/  LDSM.16.MT88.4 R48, [R156+0xb800] ;  /* 0x00b800009c30783b */ /* 0x000ea60000004200 */
[----:B------:R-:W4:Y:S04]  /*2b4e0*/  MUFU.EX2 R122, R122 ;  /* 0x0000007a007a7308 */ /* 0x000f280000000800 */
[C---:B------:R-:W-:Y:S06]  /*2b4f0*/  HMMA.16816.F32.BF16 R12, R40.reuse, R52, R12 ;  /* 0x00000034280c723c */ /* 0x040fec000004180c */
[----:B------:R-:W-:Y:S01]  /*2b500*/  MUFU.EX2 R124, R124 ;  /* 0x0000007c007c7308 */ /* 0x000fe20000000800 */
[----:B-1----:R-:W-:Y:S01]  /*2b510*/  FADD.FTZ R111, R121, R111 ;  /* 0x0000006f796f7221 */ /* 0x002fe20000010000 */
[C---:B------:R-:W-:Y:S01]  /*2b520*/  HMMA.16816.F32.BF16 R16, R40.reuse, R54, R16 ;  /* 0x000000362810723c */ /* 0x040fe20000041810 */
[----:B------:R-:W1:Y:S07]  /*2b530*/  LDSM.16.MT88.4 R52, [R148+0xb800] ;  /* 0x00b800009434783b */ /* 0x000e6e0000004200 */
[----:B------:R-:W2:Y:S01]  /*2b540*/  MUFU.EX2 R125, R125 ;  /* 0x0000007d007d7308 */ /* 0x000ea20000000800 */
[C---:B---3--:R-:W-:Y:S09]  /*2b550*/  HMMA.16816.F32.BF16 R20, R40.reuse, R56, R20 ;  /* 0x000000382814723c */ /* 0x048ff20000041814 */
[----:B------:R-:W-:Y:S01]  /*2b560*/  MUFU.EX2 R129, R129 ;  /* 0x0000008100817308 */ /* 0x000fe20000000800 */
[C---:B------:R-:W-:Y:S01]  /*2b570*/  HMMA.16816.F32.BF16 R24, R40.reuse, R58, R24 ;  /* 0x0000003a2818723c */ /* 0x040fe20000041818 */
[----:B------:R-:W3:Y:S08]  /*2b580*/  LDSM.16.MT88.4 R56, [R140+0x1800] ;  /* 0x001800008c38783b */ /* 0x000ef00000004200 */
[----:B------:R-:W1:Y:S01]  /*2b590*/  MUFU.EX2 R131, R131 ;  /* 0x0000008300837308 */ /* 0x000e620000000800 */
[C---:B------:R-:W-:Y:S09]  /*2b5a0*/  HMMA.16816.F32.BF16 R28, R40.reuse, R44, R28 ;  /* 0x0000002c281c723c */ /* 0x040ff2000004181c */
[----:B------:R-:W-:Y:S01]  /*2b5b0*/  MUFU.EX2 R132, R132 ;  /* 0x0000008400847308 */ /* 0x000fe20000000800 */
[----:B------:R-:W-:Y:S01]  /*2b5c0*/  HMMA.16816.F32.BF16 R32, R40, R46, R32 ;  /* 0x0000002e2820723c */ /* 0x000fe20000041820 */
[----:B------:R-:W3:Y:S08]  /*2b5d0*/  LDSM.16.MT88.4 R44, [R219+0x1800] ;  /* 0x00180000db2c783b */ /* 0x000ef00000004200 */
[----:B------:R-:W3:Y:S01]  /*2b5e0*/  MUFU.EX2 R130, R130 ;  /* 0x0000008200827308 */ /* 0x000ee20000000800 */
[C---:B----4-:R-:W-:Y:S01]  /*2b5f0*/  F2FP.BF16.F32.PACK_AB R40, R122.reuse, R121 ;  /* 0x000000797a28723e */ /* 0x050fe200000010ff */
[----:B------:R-:W-:Y:S01]  /*2b600*/  FADD.FTZ R122, R122, R111 ;  /* 0x0000006f7a7a7221 */ /* 0x000fe20000010000 */
[----:B--2---:R-:W-:Y:S02]  /*2b610*/  F2FP.BF16.F32.PACK_AB R42, R125, R124 ;  /* 0x0000007c7d2a723e */ /* 0x004fe400000010ff */
[----:B-1----:R-:W-:Y:S01]  /*2b620*/  F2FP.BF16.F32.PACK_AB R41, R131, R129 ;  /* 0x000000818329723e */ /* 0x002fe200000010ff */
[----:B------:R-:W-:Y:S01]  /*2b630*/  FADD.FTZ R122, R124, R122 ;  /* 0x0000007a7c7a7221 */ /* 0x000fe20000010000 */
[----:B------:R-:W-:Y:S03]  /*2b640*/  FADD.FTZ R129, R129, R118 ;  /* 0x0000007681817221 */ /* 0x000fe60000010000 */
[----:B------:R-:W1:Y:S01]  /*2b650*/  MUFU.EX2 R133, R161 ;  /* 0x000000a100857308 */ /* 0x000e620000000800 */
[----:B------:R-:W-:Y:S01]  /*2b660*/  FADD.FTZ R125, R125, R122 ;  /* 0x0000007a7d7d7221 */ /* 0x000fe20000010000 */
[----:B------:R-:W-:Y:S08]  /*2b670*/  FADD.FTZ R129, R131, R129 ;  /* 0x0000008183817221 */ /* 0x000ff00000010000 */
[----:B------:R-:W-:Y:S01]  /*2b680*/  MUFU.EX2 R161, R197 ;  /* 0x000000c500a17308 */ /* 0x000fe20000000800 */
[----:B---3--:R-:W-:Y:S01]  /*2b690*/  F2FP.BF16.F32.PACK_AB R43, R130, R132 ;  /* 0x00000084822b723e */ /* 0x008fe200000010ff */
[----:B------:R-:W-:Y:S04]  /*2b6a0*/  FADD.FTZ R132, R132, R129 ;  /* 0x0000008184847221 */ /* 0x000fe80000010000 */
[----:B------:R-:W-:Y:S02]  /*2b6b0*/  FADD.FTZ R132, R130, R132 ;  /* 0x0000008482847221 */ /* 0x000fe40000010000 */
[C---:B------:R-:W-:Y:S02]  /*2b6c0*/  HMMA.16816.F32.BF16 R4, R40.reuse, R48, R4 ;  /* 0x000000302804723c */ /* 0x040fe40000041804 */
[----:B------:R-:W2:Y:S01]  /*2b6d0*/  MUFU.EX2 R134, R160 ;  /* 0x000000a000867308 */ /* 0x000ea20000000800 */
[----:B-1----:R-:W-:Y:S05]  /*2b6e0*/  FADD.FTZ R125, R133, R125 ;  /* 0x0000007d857d7221 */ /* 0x002fea0000010000 */
[C---:B------:R-:W-:Y:S01]  /*2b6f0*/  HMMA.16816.F32.BF16 R8, R40.reuse, R50, R8 ;  /* 0x000000322808723c */ /* 0x040fe20000041808 */
[----:B------:R-:W1:Y:S03]  /*2b700*/  LDSM.16.MT88.4 R48, [R156+0xc000] ;  /* 0x00c000009c30783b */ /* 0x000e660000004200 */
[----:B------:R-:W-:Y:S04]  /*2b710*/  MUFU.EX2 R136, R252 ;  /* 0x000000fc00887308 */ /* 0x000fe80000000800 */
[C---:B------:R-:W-:Y:S06]  /*2b720*/  HMMA.16816.F32.BF16 R12, R40.reuse, R52, R12 ;  /* 0x00000034280c723c */ /* 0x040fec000004180c */
[----:B------:R-:W3:Y:S01]  /*2b730*/  MUFU.EX2 R135, R251 ;  /* 0x000000fb00877308 */ /* 0x000ee20000000800 */
[C---:B--2---:R-:W-:Y:S01]  /*2b740*/  FADD.FTZ R125, R134.reuse, R125 ;  /* 0x0000007d867d7221 */ /* 0x044fe20000010000 */
[C---:B------:R-:W-:Y:S01]  /*2b750*/  HMMA.16816.F32.BF16 R16, R40.reuse, R54, R16 ;  /* 0x000000362810723c */ /* 0x040fe20000041810 */
[----:B------:R-:W2:Y:S07]  /*2b760*/  LDSM.16.MT88.4 R52, [R148+0xc000] ;  /* 0x00c000009434783b */ /* 0x000eae0000004200 */
[----:B------:R-:W-:Y:S01]  /*2b770*/  MUFU.EX2 R137, R137 ;  /* 0x0000008900897308 */ /* 0x000fe20000000800 */
[C---:B------:R-:W-:Y:S09]  /*2b780*/  HMMA.16816.F32.BF16 R20, R40.reuse, R56, R20 ;  /* 0x000000382814723c */ /* 0x040ff20000041814 */
[----:B------:R-:W4:Y:S01]  /*2b790*/  MUFU.EX2 R138, R138 ;  /* 0x0000008a008a7308 */ /* 0x000f220000000800 */
[C---:B------:R-:W-:Y:S01]  /*2b7a0*/  HMMA.16816.F32.BF16 R24, R40.reuse, R58, R24 ;  /* 0x0000003a2818723c */ /* 0x040fe20000041818 */
[----:B------:R-:W2:Y:S08]  /*2b7b0*/  LDSM.16.MT88.4 R56, [R140+0x2000] ;  /* 0x002000008c38783b */ /* 0x000eb00000004200 */
[----:B------:R-:W1:Y:S01]  /*2b7c0*/  MUFU.EX2 R141, R141 ;  /* 0x0000008d008d7308 */ /* 0x000e620000000800 */
[C---:B------:R-:W-:Y:S09]  /*2b7d0*/  HMMA.16816.F32.BF16 R28, R40.reuse, R44, R28 ;  /* 0x0000002c281c723c */ /* 0x040ff2000004181c */
[----:B------:R-:W2:Y:S01]  /*2b7e0*/  MUFU.EX2 R145, R211 ;  /* 0x000000d300917308 */ /* 0x000ea20000000800 */
[----:B------:R-:W-:Y:S01]  /*2b7f0*/  HMMA.16816.F32.BF16 R32, R40, R46, R32 ;  /* 0x0000002e2820723c */ /* 0x000fe20000041820 */
[----:B------:R-:W2:Y:S08]  /*2b800*/  LDSM.16.MT88.4 R44, [R219+0x2000] ;  /* 0x00200000db2c783b */ /* 0x000eb00000004200 */
[----:B------:R-:W2:Y:S01]  /*2b810*/  MUFU.EX2 R147, R147 ;  /* 0x0000009300937308 */ /* 0x000ea20000000800 */
[----:B------:R-:W-:Y:S02]  /*2b820*/  F2FP.BF16.F32.PACK_AB R40, R134, R133 ;  /* 0x000000858628723e */ /* 0x000fe400000010ff */
[----:B---3--:R-:W-:Y:S01]  /*2b830*/  F2FP.BF16.F32.PACK_AB R42, R135, R136 ;  /* 0x00000088872a723e */ /* 0x008fe200000010ff */
[----:B------:R-:W-:Y:S01]  /*2b840*/  FADD.FTZ R136, R136, R125 ;  /* 0x0000007d88887221 */ /* 0x000fe20000010000 */
[C---:B----4-:R-:W-:Y:S01]  /*2b850*/  F2FP.BF16.F32.PACK_AB R41, R138.reuse, R137 ;  /* 0x000000898a29723e */ /* 0x050fe200000010ff */
[----:B------:R-:W-:Y:S01]  /*2b860*/  FADD.FTZ R137, R137, R132 ;  /* 0x0000008489897221 */ /* 0x000fe20000010000 */
[----:B-1----:R-:W-:Y:S03]  /*2b870*/  F2FP.BF16.F32.PACK_AB R43, R139, R141 ;  /* 0x0000008d8b2b723e */ /* 0x002fe600000010ff */
[----:B------:R-:W1:Y:S01]  /*2b880*/  MUFU.EX2 R151, R206 ;  /* 0x000000ce00977308 */ /* 0x000e620000000800 */
[----:B------:R-:W-:Y:S01]  /*2b890*/  FADD.FTZ R136, R135, R136 ;  /* 0x0000008887887221 */ /* 0x000fe20000010000 */
[----:B------:R-:W-:Y:S02]  /*2b8a0*/  FADD.FTZ R137, R138, R137 ;  /* 0x000000898a897221 */ /* 0x000fe40000010000 */
[C---:B------:R-:W-:Y:S06]  /*2b8b0*/  HMMA.16816.F32.BF16 R4, R40.reuse, R48, R4 ;  /* 0x000000302804723c */ /* 0x040fec0000041804 */
[----:B------:R-:W3:Y:S01]  /*2b8c0*/  MUFU.EX2 R154, R203 ;  /* 0x000000cb009a7308 */ /* 0x000ee20000000800 */
[----:B------:R-:W-:Y:S04]  /*2b8d0*/  FADD.FTZ R141, R141, R137 ;  /* 0x000000898d8d7221 */ /* 0x000fe80000010000 */
[----:B------:R-:W-:Y:S01]  /*2b8e0*/  FADD.FTZ R141, R139, R141 ;  /* 0x0000008d8b8d7221 */ /* 0x000fe20000010000 */
[C---:B------:R-:W-:Y:S01]  /*2b8f0*/  HMMA.16816.F32.BF16 R8, R40.reuse, R50, R8 ;  /* 0x000000322808723c */ /* 0x040fe20000041808 */
[----:B------:R-:W4:Y:S03]  /*2b900*/  LDSM.16.MT88.4 R48, [R156+0xc800] ;  /* 0x00c800009c30783b */ /* 0x000f260000004200 */
[----:B------:R-:W3:Y:S04]  /*2b910*/  MUFU.EX2 R160, R198 ;  /* 0x000000c600a07308 */ /* 0x000ee80000000800 */
[C---:B--2---:R-:W-:Y:S06]  /*2b920*/  HMMA.16816.F32.BF16 R12, R40.reuse, R52, R12 ;  /* 0x00000034280c723c */ /* 0x044fec000004180c */
[----:B------:R-:W2:Y:S02]  /*2b930*/  MUFU.EX2 R163, R196 ;  /* 0x000000c400a37308 */ /* 0x000ea40000000800 */
[C---:B------:R-:W-:Y:S01]  /*2b940*/  HMMA.16816.F32.BF16 R16, R40.reuse, R54, R16 ;  /* 0x000000362810723c */ /* 0x040fe20000041810 */
[----:B------:R-:W1:Y:S07]  /*2b950*/  LDSM.16.MT88.4 R52, [R148+0xc800] ;  /* 0x00c800009434783b */ /* 0x000e6e0000004200 */
[----:B------:R-:W2:Y:S01]  /*2b960*/  MUFU.EX2 R192, R192 ;  /* 0x000000c000c07308 */ /* 0x000ea20000000800 */
[C---:B------:R-:W-:Y:S09]  /*2b970*/  HMMA.16816.F32.BF16 R20, R40.reuse, R56, R20 ;  /* 0x000000382814723c */ /* 0x040ff20000041814 */
[----:B------:R-:W-:Y:S01]  /*2b980*/  MUFU.EX2 R193, R193 ;  /* 0x000000c100c17308 */ /* 0x000fe20000000800 */
[C---:B------:R-:W-:Y:S01]  /*2b990*/  HMMA.16816.F32.BF16 R24, R40.reuse, R58, R24 ;  /* 0x0000003a2818723c */ /* 0x040fe20000041818 */
[----:B------:R-:W3:Y:S08]  /*2b9a0*/  LDSM.16.MT88.4 R56, [R140+0x2800] ;  /* 0x002800008c38783b */ /* 0x000ef00000004200 */
        /* <DEDUP_REMOVED lines=16> */
[C---:B----4-:R-:W-:Y:S03]  /*2bab0*/  HMMA.16816.F32.BF16 R4, R40.reuse, R48, R4 ;  /* 0x000000302804723c */ /* 0x050fe60000041804 */
[----:B------:R-:W-:Y:S03]  /*2bac0*/  FADD.FTZ R149, R149, R146 ;  /* 0x0000009295957221 */ /* 0x000fe60000010000 */
[----:B------:R-:W-:Y:S01]  /*2bad0*/  MUFU.EX2 R187, R187 ;  /* 0x000000bb00bb7308 */ /* 0x000fe20000000800 */
[----:B------:R-:W-:Y:S01]  /*2bae0*/  FADD.FTZ R144, R145, R144 ;  /* 0x0000009091907221 */ /* 0x000fe20000010000 */
[----:B------:R-:W-:Y:S01]  /*2baf0*/  FADD.FTZ R149, R150, R149 ;  /* 0x0000009596957221 */ /* 0x000fe20000010000 */
[C---:B------:R-:W-:Y:S01]  /*2bb00*/  HMMA.16816.F32.BF16 R8, R40.reuse, R50, R8 ;  /* 0x000000322808723c */ /* 0x040fe20000041808 */
[----:B------:R-:W4:Y:S06]  /*2bb10*/  LDSM.16.MT88.4 R48, [R156+0xd000] ;  /* 0x00d000009c30783b */ /* 0x000f2c0000004200 */
[----:B------:R-:W4:Y:S01]  /*2bb20*/  MUFU.EX2 R186, R186 ;  /* 0x000000ba00ba7308 */ /* 0x000f220000000800 */
[C---:B-1----:R-:W-:Y:S09]  /*2bb30*/  HMMA.16816.F32.BF16 R12, R40.reuse, R52, R12 ;  /* 0x00000034280c723c */ /* 0x042ff2000004180c */
[----:B------:R-:W1:Y:S01]  /*2bb40*/  MUFU.EX2 R185, R185 ;  /* 0x000000b900b97308 */ /* 0x000e620000000800 */
[C---:B------:R-:W-:Y:S01]  /*2bb50*/  HMMA.16816.F32.BF16 R16, R40.reuse, R54, R16 ;  /* 0x000000362810723c */ /* 0x040fe20000041810 */
[----:B------:R-:W1:Y:S08]  /*2bb60*/  LDSM.16.MT88.4 R52, [R148+0xd000] ;  /* 0x00d000009434783b */ /* 0x000e700000004200 */
        /* <DEDUP_REMOVED lines=24> */
[----:B------:R-:W4:Y:S01]  /*2bcf0*/  MUFU.EX2 R178, R178 ;  /* 0x000000b200b27308 */ /* 0x000f220000000800 */
[C---:B------:R-:W-:Y:S01]  /*2bd00*/  HMMA.16816.F32.BF16 R8, R40.reuse, R50, R8 ;  /* 0x000000322808723c */ /* 0x040fe20000041808 */
[----:B------:R-:W4:Y:S02]  /*2bd10*/  LDSM.16.MT88.4 R48, [R156+0xd800] ;  /* 0x00d800009c30783b */ /* 0x000f240000004200 */
[----:B------:R-:W-:Y:S06]  /*2bd20*/  FADD.FTZ R153, R154, R153 ;  /* 0x000000999a997221 */ /* 0x000fec0000010000 */
[----:B------:R-:W4:Y:S01]  /*2bd30*/  MUFU.EX2 R177, R177 ;  /* 0x000000b100b17308 */ /* 0x000f220000000800 */
[C---:B-1----:R-:W-:Y:S09]  /*2bd40*/  HMMA.16816.F32.BF16 R12, R40.reuse, R52, R12 ;  /* 0x00000034280c723c */ /* 0x042ff2000004180c */
[----:B------:R-:W-:Y:S01]  /*2bd50*/  MUFU.EX2 R176, R176 ;  /* 0x000000b000b07308 */ /* 0x000fe20000000800 */
[C---:B------:R-:W-:Y:S01]  /*2bd60*/  HMMA.16816.F32.BF16 R16, R40.reuse, R54, R16 ;  /* 0x000000362810723c */ /* 0x040fe20000041810 */
[----:B------:R-:W1:Y:S08]  /*2bd70*/  LDSM.16.MT88.4 R52, [R148+0xd800] ;  /* 0x00d800009434783b */ /* 0x000e700000004200 */
[----:B------:R-:W1:Y:S01]  /*2bd80*/  MUFU.EX2 R175, R175 ;  /* 0x000000af00af7308 */ /* 0x000e620000000800 */
        /* <DEDUP_REMOVED lines=17> */
[----:B------:R-:W-:Y:S02]  /*2bea0*/  FADD.FTZ R166, R192, R166 ;  /* 0x000000a6c0a67221 */ /* 0x000fe40000010000 */
[----:B------:R-:W-:Y:S02]  /*2beb0*/  FADD.FTZ R163, R163, R160 ;  /* 0x000000a0a3a37221 */ /* 0x000fe40000010000 */
[C---:B----4-:R-:W-:Y:S03]  /*2bec0*/  HMMA.16816.F32.BF16 R4, R40.reuse, R48, R4 ;  /* 0x000000302804723c */ /* 0x050fe60000041804 */
[----:B------:R-:W-:Y:S02]  /*2bed0*/  FADD.FTZ R163, R162, R163 ;  /* 0x000000a3a2a37221 */ /* 0x000fe40000010000 */
[----:B------:R-:W4:Y:S01]  /*2bee0*/  MUFU.EX2 R170, R170 ;  /* 0x000000aa00aa7308 */ /* 0x000f220000000800 */
[----:B------:R-:W-:Y:S01]  /*2bef0*/  FADD.FTZ R193, R193, R166 ;  /* 0x000000a6c1c17221 */ /* 0x000fe20000010000 */
[----:B------:R-:W-:Y:S01]  /*2bf00*/  IMAD.MOV.U32 R166, RZ, RZ, R0 ;  /* 0x000000ffffa67224 */ /* 0x000fe200078e0000 */
[C---:B------:R-:W-:Y:S01]  /*2bf10*/  HMMA.16816.F32.BF16 R8, R40.reuse, R50, R8 ;  /* 0x000000322808723c */ /* 0x040fe20000041808 */
[----:B------:R-:W4:Y:S02]  /*2bf20*/  LDSM.16.MT88.4 R48, [R156+0xe000] ;  /* 0x00e000009c30783b */ /* 0x000f240000004200 */
[----:B------:R-:W-:Y:S04]  /*2bf30*/  FADD.FTZ R193, R191, R193 ;  /* 0x000000c1bfc17221 */ /* 0x000fe80000010000 */
[----:B------:R-:W4:Y:S01]  /*2bf40*/  MUFU.EX2 R169, R169 ;  /* 0x000000a900a97308 */ /* 0x000f220000000800 */
[----:B------:R-:W-:Y:S01]  /*2bf50*/  FADD.FTZ R193, R186, R193 ;  /* 0x000000c1bac17221 */ /* 0x000fe20000010000 */
[C---:B-1----:R-:W-:Y:S08]  /*2bf60*/  HMMA.16816.F32.BF16 R12, R40.reuse, R52, R12 ;  /* 0x00000034280c723c */ /* 0x042ff0000004180c */
        /* <DEDUP_REMOVED lines=27> */
[----:B------:R-:W4:Y:S01]  /*2c120*/  MUFU.EX2 R114, R114 ;  /* 0x0000007200727308 */ /* 0x000f220000000800 */
        /* <DEDUP_REMOVED lines=36> */
[----:B------:R-:W-:Y:S01]  /*2c370*/  FADD.FTZ R177, R170, R177 ;  /* 0x000000b1aab17221 */ /* 0x000fe20000010000 */
[C---:B------:R-:W-:Y:S04]  /*2c380*/  FADD.FTZ R180, R173.reuse, R180 ;  /* 0x000000b4adb47221 */ /* 0x040fe80000010000 */
        /* <DEDUP_REMOVED lines=41> */
[----:B------:R-:W-:Y:S08]  /*2c620*/  LDSM.16.MT88.4 R56, [R219+0x5800] ;  /* 0x00580000db38783b */ /* 0x000ff00000004200 */
[----:B------:R-:W-:Y:S01]  /*2c630*/  MUFU.EX2 R68, R68 ;  /* 0x0000004400447308 */ /* 0x000fe20000000800 */
[C---:B--2---:R-:W-:Y:S09]  /*2c640*/  HMMA.16816.F32.BF16 R28, R40.reuse, R44, R28 ;  /* 0x0000002c281c723c */ /* 0x044ff2000004181c */
[----:B------:R-:W2:Y:S01]  /*2c650*/  MUFU.EX2 R67, R67 ;  /* 0x0000004300437308 */ /* 0x000ea20000000800 */
[----:B------:R-:W-:Y:S01]  /*2c660*/  HMMA.16816.F32.BF16 R32, R40, R46, R32 ;  /* 0x0000002e2820723c */ /* 0x000fe20000041820 */
[----:B------:R-:W3:Y:S02]  /*2c670*/  LDSM.16.MT88.4 R44, [R140+0x5800] ;  /* 0x005800008c2c783b */ /* 0x000ee40000004200 */
        /* <DEDUP_REMOVED lines=9> */
[----:B------:R-:W1:Y:S01]  /*2c710*/  MUFU.EX2 R64, R64 ;  /* 0x0000004000407308 */ /* 0x000e620000000800 */
[----:B--2---:R-:W-:Y:S01]  /*2c720*/  F2FP.BF16.F32.PACK_AB R132, R67, R68 ;  /* 0x000000444384723e */ /* 0x004fe200000010ff */
[C---:B----4-:R-:W-:Y:S03]  /*2c730*/  HMMA.16816.F32.BF16 R4, R40.reuse, R48, R4 ;  /* 0x000000302804723c */ /* 0x050fe60000041804 */
[----:B------:R-:W-:Y:S01]  /*2c740*/  FADD.FTZ R120, R120, R126 ;  /* 0x0000007e78787221 */ /* 0x000fe20000010000 */
[----:B------:R-:W-:Y:S04]  /*2c750*/  FADD.FTZ R114, R112, R114 ;  /* 0x0000007270727221 */ /* 0x000fe80000010000 */
[----:B------:R-:W-:Y:S01]  /*2c760*/  MUFU.EX2 R37, R37 ;  /* 0x0000002500257308 */ /* 0x000fe20000000800 */
[----:B------:R-:W-:Y:S01]  /*2c770*/  FADD.FTZ R120, R110, R120 ;  /* 0x000000786e787221 */ /* 0x000fe20000010000 */
[C---:B------:R-:W-:Y:S01]  /*2c780*/  HMMA.16816.F32.BF16 R8, R40.reuse, R50, R8 ;  /* 0x000000322808723c */ /* 0x040fe20000041808 */
[----:B------:R-:W2:Y:S02]  /*2c790*/  LDSM.16.MT88.4 R48, [R156+0x10000] ;  /* 0x010000009c30783b */ /* 0x000ea40000004200 */
[----:B-1----:R-:W-:Y:S05]  /*2c7a0*/  F2FP.BF16.F32.PACK_AB R134, R64, R65 ;  /* 0x000000414086723e */ /* 0x002fea00000010ff */
[C---:B------:R-:W-:Y:S08]  /*2c7b0*/  HMMA.16816.F32.BF16 R12, R40.reuse, R52, R12 ;  /* 0x00000034280c723c */ /* 0x040ff0000004180c */
        /* <DEDUP_REMOVED lines=114> */
.L_x_3729:
        /* <DEDUP_REMOVED lines=13> */
.L_x_3744:
[----:B------:R-:W2:Y:S01]  /*2cfb0*/  S2R R3, SR_TID.X ;  /* 0x0000000000037919 */ /* 0x000ea20000002100 */
[----:B------:R-:W1:Y:S01]  /*2cfc0*/  S2UR UR6, SR_CgaCtaId ;  /* 0x00000000000679c3 */ /* 0x000e620000008800 */
[----:B----4-:R-:W-:Y:S01]  /*2cfd0*/  FADD.FTZ R7, R248, R7 ;  /* 0x00000007f8077221 */ /* 0x010fe20000010000 */
[----:B------:R-:W4:Y:S06]  /*2cfe0*/  MUFU.RCP R11, R8 ;  /* 0x00000008000b7308 */ /* 0x000f2c0000001000 */
[----:B------:R-:W-:Y:S01]  /*2cff0*/  BAR.SYNC.DEFER_BLOCKING 0x0 ;  /* 0x0000000000007b1d */ /* 0x000fe20000010000 */
[----:B------:R-:W-:-:S02]  /*2d000*/  FSETP.NE.FTZ.AND P1, PT, R8, RZ, PT ;  /* 0x000000ff0800720b */ /* 0x000fc40003f35000 */
[----:B------:R-:W-:-:S03]  /*2d010*/  FSETP.NE.FTZ.AND P0, PT, R7, RZ, PT ;  /* 0x000000ff0700720b */ /* 0x000fc60003f15000 */
[----:B------:R-:W-:Y:S01]  /*2d020*/  UMOV UR7, 0x400 ;  /* 0x0000040000077882 */ /* 0x000fe20000000000 */
[----:B------:R-:W3:Y:S01]  /*2d030*/  MUFU.RCP R10, R7 ;  /* 0x00000007000a7308 */ /* 0x000ee20000001000 */
        /* <DEDUP_REMOVED lines=19> */
[C---:B------:R-:W-:Y:S01]  /*2d170*/  FMUL.FTZ R151, R10.reuse, R151 ;  /* 0x000000970a977220 */ /* 0x040fe20000410000 */
[----:B-----5:R-:W-:Y:S01]  /*2d180*/  LOP3.LUT R61, R61, R60, R217, 0xfe, !PT ;  /* 0x0000003c3d3d7212 */ /* 0x020fe200078efed9 */
[C---:B------:R-:W-:Y:S01]  /*2d190*/  FMUL.FTZ R146, R10.reuse, R146 ;  /* 0x000000920a927220 */ /* 0x040fe20000410000 */
[C---:B------:R-:W-:Y:S01]  /*2d1a0*/  FMUL.FTZ R147, R10.reuse, R147 ;  /* 0x000000930a937220 */ /* 0x040fe20000410000 */
[C---:B------:R-:W-:Y:S01]  /*2d1b0*/  FMUL.FTZ R142, R10.reuse, R142 ;  /* 0x0000008e0a8e7220 */ /* 0x040fe20000410000 */
[C---:B------:R-:W-:Y:S01]  /*2d1c0*/  FMUL.FTZ R143, R10.reuse, R143 ;  /* 0x0000008f0a8f7220 */ /* 0x040fe20000410000 */
[C---:B------:R-:W-:Y:S01]  /*2d1d0*/  FMUL.FTZ R138, R10.reuse, R138 ;  /* 0x0000008a0a8a7220 */ /* 0x040fe20000410000 */
[C---:B------:R-:W-:Y:S01]  /*2d1e0*/  FMUL.FTZ R139, R10.reuse, R139 ;  /* 0x0000008b0a8b7220 */ /* 0x040fe20000410000 */
[C---:B------:R-:W-:Y:S01]  /*2d1f0*/  FMUL.FTZ R134, R10.reuse, R134 ;  /* 0x000000860a867220 */ /* 0x040fe20000410000 */
        /* <DEDUP_REMOVED lines=38> */
[----:B------:R3:W-:Y:S01]  /*2d460*/  STS.64 [R6+0x800], R134 ;  /* 0x0008008606007388 */ /* 0x0007e20000000a00 */
[----:B------:R-:W4:Y:S03]  /*2d470*/  @P0 MUFU.LG2 R7, R7 ;  /* 0x0000000700070308 */ /* 0x000f260000000c00 */
[----:B------:R3:W5:Y:S04]  /*2d480*/  LD.E R41, desc[UR4][R164.64+0xcc] ;  /* 0x0000cc04a4297980 */ /* 0x000768000c101900 */
[----:B------:R3:W5:Y:S04]  /*2d490*/  LD.E.64 R46, desc[UR4][R164.64+0x78] ;  /* 0x00007804a42e7980 */ /* 0x000768000c101b00 */
[----:B-1----:R-:W3:Y:S01]  /*2d4a0*/  LD.E R4, desc[UR4][R164.64+0x60] ;  /* 0x00006004a4047980 */ /* 0x002ee2000c101900 */
[----:B------:R-:W1:Y:S03]  /*2d4b0*/  @P1 MUFU.LG2 R8, R8 ;  /* 0x0000000800081308 */ /* 0x000e660000000c00 */
[----:B------:R1:W5:Y:S04]  /*2d4c0*/  LD.E.64 R44, desc[UR4][R164.64+0xa8] ;  /* 0x0000a804a42c7980 */ /* 0x000368000c101b00 */
[----:B--2---:R-:W2:Y:S01]  /*2d4d0*/  LD.E.64 R10, desc[UR4][R164.64+0xb0] ;  /* 0x0000b004a40a7980 */ /* 0x004ea2000c101b00 */
[----:B------:R-:W-:Y:S01]  /*2d4e0*/  SHF.L.U32 R36, R3, 0x2, RZ ;  /* 0x0000000203247819 */ /* 0x000fe200000006ff */
[----:B----4-:R-:W-:Y:S01]  /*2d4f0*/  @P0 FMUL.FTZ R7, R7, 0.69314718246459960938 ;  /* 0x3f31721807070820 */ /* 0x010fe20000410000 */
[----:B------:R-:W-:-:S03]  /*2d500*/  MOV R38, 0xff800000 ;  /* 0xff80000000267802 */ /* 0x000fc60000000f00 */
[----:B------:R-:W-:Y:S01]  /*2d510*/  @P0 FFMA.FTZ R38, R5, R0, R7 ;  /* 0x0000000005260223 */ /* 0x000fe20000010007 */
[----:B---3--:R-:W-:Y:S02]  /*2d520*/  LOP3.LUT R6, R36, 0x1f8, RZ, 0xc0, !PT ;  /* 0x000001f824067812 */ /* 0x008fe400078ec0ff */
[----:B------:R-:W-:Y:S02]  /*2d530*/  LOP3.LUT P0, RZ, R3, 0x3, RZ, 0xc0, !PT ;  /* 0x0000000303ff7812 */ /* 0x000fe4000780c0ff */
[----:B------:R-:W-:Y:S02]  /*2d540*/  LOP3.LUT R12, R216, 0x30, RZ, 0xc0, !PT ;  /* 0x00000030d80c7812 */ /* 0x000fe400078ec0ff */
[----:B------:R-:W-:Y:S02]  /*2d550*/  LOP3.LUT R216, R6, 0x38, R216, 0x78, !PT ;  /* 0x0000003806d87812 */ /* 0x000fe400078e78d8 */
[----:B------:R-:W-:Y:S01]  /*2d560*/  LOP3.LUT R9, R9, 0x10, RZ, 0xc0, !PT ;  /* 0x0000001009097812 */ /* 0x000fe200078ec0ff */
[----:B-1----:R-:W-:Y:S01]  /*2d570*/  @P1 FMUL.FTZ R8, R8, 0.69314718246459960938 ;  /* 0x3f31721808081820 */ /* 0x002fe20000410000 */
[----:B------:R-:W-:-:S02]  /*2d580*/  SHF.L.U32 R233, R233, 0x6, RZ ;  /* 0x00000006e9e97819 */ /* 0x000fc400000006ff */
[----:B------:R-:W-:Y:S02]  /*2d590*/  SHF.R.U32.HI R37, RZ, 0x2, R3 ;  /* 0x00000002ff257819 */ /* 0x000fe40000011603 */
[----:B------:R-:W-:Y:S01]  /*2d5a0*/  MOV R39, 0xff800000 ;  /* 0xff80000000277802 */ /* 0x000fe20000000f00 */
[----:B------:R-:W-:Y:S01]  /*2d5b0*/  @P1 FFMA.FTZ R39, R5, R2, R8 ;  /* 0x0000000205271223 */ /* 0x000fe20000010008 */
[----:B------:R-:W-:Y:S01]  /*2d5c0*/  LOP3.LUT R37, R12, 0x7, R37, 0xf8, !PT ;  /* 0x000000070c257812 */ /* 0x000fe200078ef825 */
[----:B------:R-:W-:Y:S01]  /*2d5d0*/  BSSY.RECONVERGENT B0, `(.L_x_3738) ;  /* 0x0000019000007945 */ /* 0x000fe20003800200 */
[----:B------:R-:W-:Y:S01]  /*2d5e0*/  BAR.SYNC.DEFER_BLOCKING 0x0 ;  /* 0x0000000000007b1d */ /* 0x000fe20000010000 */
[----:B--2---:R-:W-:-:S04]  /*2d5f0*/  IMAD R10, R10, UR8, R237 ;  /* 0x000000080a0a7c24 */ /* 0x004fc8000f8e02ed */
[----:B------:R-:W-:Y:S01]  /*2d600*/  IMAD R10, R10, R4, R236 ;  /* 0x000000040a0a7224 */ /* 0x000fe200078e02ec */
[----:B------:R-:W-:-:S03]  /*2d610*/  LEA R4, R216, R9, 0x2 ;  /* 0x00000009d8047211 */ /* 0x000fc600078e10ff */
[----:B------:R-:W-:Y:S02]  /*2d620*/  IMAD R42, R11, R10, R233 ;  /* 0x0000000a0b2a7224 */ /* 0x000fe400078e02e9 */
        /* <DEDUP_REMOVED lines=9> */
[----:B------:R-:W-:Y:S01]  /*2d6c0*/  IMAD.IADD R0, R235, 0x1, -R233 ;  /* 0x00000001eb007824 */ /* 0x000fe200078e0ae9 */
[----:B------:R-:W-:Y:S01]  /*2d6d0*/  IADD3 R2, P0, PT, R42, R37, RZ ;  /* 0x000000252a027210 */ /* 0x000fe20007f1e0ff */
[----:B------:R-:W-:-:S03]  /*2d6e0*/  VIADD R40, R37, 0x8 ;  /* 0x0000000825287836 */ /* 0x000fc60000000000 */
[-C--:B------:R-:W-:Y:S02]  /*2d6f0*/  ISETP.GE.AND P2, PT, R37, R0.reuse, PT ;  /* 0x000000002500720c */ /* 0x080fe40003f46270 */
[----:B------:R-:W-:Y:S02]  /*2d700*/  ISETP.GE.AND P1, PT, R40, R0, PT ;  /* 0x000000002800720c */ /* 0x000fe40003f26270 */
[----:B------:R-:W-:Y:S02]  /*2d710*/  LEA.HI.X.SX32 R0, R42, RZ, 0x1, P0 ;  /* 0x000000ff2a007211 */ /* 0x000fe400000f0eff */
[----:B-----5:R-:W-:-:S04]  /*2d720*/  LEA R44, P0, R2, R44, 0x2 ;  /* 0x0000002c022c7211 */ /* 0x020fc800078010ff */
[----:B------:R-:W-:-:S05]  /*2d730*/  LEA.HI.X R45, R2, R45, R0, 0x2, P0 ;  /* 0x0000002d022d7211 */ /* 0x000fca00000f1400 */
[----:B------:R1:W-:Y:S04]  /*2d740*/  @!P2 ST.E desc[UR4][R44.64], R39 ;  /* 0x000000272c00a985 */ /* 0x0003e8000c101904 */
[----:B------:R1:W-:Y:S02]  /*2d750*/  @!P1 ST.E desc[UR4][R44.64+0x20], R38 ;  /* 0x000020262c009985 */ /* 0x0003e4000c101904 */
.L_x_3739:
[----:B------:R-:W-:Y:S05]  /*2d760*/  BSYNC.RECONVERGENT B0 ;  /* 0x0000000000007941 */ /* 0x000fea0003800200 */
.L_x_3738:
[----:B------:R-:W2:Y:S01]  /*2d770*/  LD.E R164, desc[UR4][R164.64+0xc0] ;  /* 0x0000c004a4a47980 */ /* 0x000ea2000c101900 */
[----:B------:R-:W-:Y:S01]  /*2d780*/  LOP3.LUT R0, R36, 0xfc0, RZ, 0xc0, !PT ;  /* 0x00000fc024007812 */ /* 0x000fe200078ec0ff */
[----:B-----5:R-:W-:Y:S01]  /*2d790*/  IMAD R41, R42, R41, RZ ;  /* 0x000000292a297224 */ /* 0x020fe200078e02ff */
[----:B------:R-:W-:Y:S01]  /*2d7a0*/  SHF.R.U32.HI R3, RZ, 0x4, R3 ;  /* 0x00000004ff037819 */ /* 0x000fe20000011603 */
[----:B------:R-:W-:Y:S01]  /*2d7b0*/  IMAD.IADD R233, R235, 0x1, -R233 ;  /* 0x00000001ebe97824 */ /* 0x000fe200078e0ae9 */
[----:B------:R-:W-:Y:S02]  /*2d7c0*/  LOP3.LUT R0, R0, 0x3c, R36, 0xf8, !PT ;  /* 0x0000003c00007812 */ /* 0x000fe400078ef824 */
[----:B------:R-:W-:Y:S01]  /*2d7d0*/  LOP3.LUT R36, R36, 0x3c, RZ, 0xc0, !PT ;  /* 0x0000003c24247812 */ /* 0x000fe200078ec0ff */
[----:B------:R-:W-:Y:S01]  /*2d7e0*/  VIADD R2, R3, 0x8 ;  /* 0x0000000803027836 */ /* 0x000fe20000000000 */
[----:B------:R-:W-:Y:S01]  /*2d7f0*/  IADD3 R0, P1, PT, R41, R0, RZ ;  /* 0x0000000029007210 */ /* 0x000fe20007f3e0ff */
[----:B-1----:R-:W-:-:S03]  /*2d800*/  VIADD R38, R3, 0x18 ;  /* 0x0000001803267836 */ /* 0x002fc60000000000 */
[----:B------:R-:W-:Y:S02]  /*2d810*/  LEA.HI.X.SX32 R41, R41, RZ, 0x1, P1 ;  /* 0x000000ff29297211 */ /* 0x000fe400008f0eff */
[----:B--2---:R-:W-:Y:S02]  /*2d820*/  ISETP.GE.AND P0, PT, R36, R164, PT ;  /* 0x000000a42400720c */ /* 0x004fe40003f06270 */
[C---:B------:R-:W-:Y:S02]  /*2d830*/  LEA R36, P2, R0.reuse, R46, 0x2 ;  /* 0x0000002e00247211 */ /* 0x040fe400078410ff */
[C---:B------:R-:W-:Y:S02]  /*2d840*/  ISETP.GE.OR P1, PT, R3.reuse, R233, P0 ;  /* 0x000000e90300720c */ /* 0x040fe40000726670 */
[----:B------:R-:W-:Y:S01]  /*2d850*/  LEA.HI.X R37, R0, R47, R41, 0x2, P2 ;  /* 0x0000002f00257211 */ /* 0x000fe200010f1429 */
[C---:B------:R-:W-:Y:S01]  /*2d860*/  VIADD R0, R3.reuse, 0x10 ;  /* 0x0000001003007836 */ /* 0x040fe20000000000 */
[-C--:B------:R-:W-:Y:S01]  /*2d870*/  ISETP.GE.OR P6, PT, R2, R233.reuse, P0 ;  /* 0x000000e90200720c */ /* 0x080fe200007c6670 */
[----:B------:R-:W-:Y:S01]  /*2d880*/  VIADD R2, R3, 0x20 ;  /* 0x0000002003027836 */ /* 0x000fe20000000000 */
[----:B------:R-:W-:-:S02]  /*2d890*/  ISETP.GE.OR P4, PT, R38, R233, P0 ;  /* 0x000000e92600720c */ /* 0x000fc40000786670 */
[-C--:B------:R-:W-:Y:S01]  /*2d8a0*/  ISETP.GE.OR P5, PT, R0, R233.reuse, P0 ;  /* 0x000000e90000720c */ /* 0x080fe200007a6670 */
[C---:B------:R-:W-:Y:S01]  /*2d8b0*/  VIADD R0, R3.reuse, 0x28 ;  /* 0x0000002803007836 */ /* 0x040fe20000000000 */
[-C--:B------:R-:W-:Y:S01]  /*2d8c0*/  ISETP.GE.OR P3, PT, R2, R233.reuse, P0 ;  /* 0x000000e90200720c */ /* 0x080fe20000766670 */
[C---:B------:R-:W-:Y:S02]  /*2d8d0*/  VIADD R2, R3.reuse, 0x30 ;  /* 0x0000003003027836 */ /* 0x040fe40000000000 */
[----:B------:R-:W-:Y:S01]  /*2d8e0*/  VIADD R3, R3, 0x38 ;  /* 0x0000003803037836 */ /* 0x000fe20000000000 */
[----:B------:R-:W-:Y:S01]  /*2d8f0*/  @!P1 ST.E.128 desc[UR4][R36.64], R32 ;  /* 0x0000002024009985 */ /* 0x000fe2000c101d04 */
[-C--:B------:R-:W-:Y:S02]  /*2d900*/  ISETP.GE.OR P2, PT, R0, R233.reuse, P0 ;  /* 0x000000e90000720c */ /* 0x080fe40000746670 */
[-C--:B------:R-:W-:Y:S01]  /*2d910*/  ISETP.GE.OR P1, PT, R2, R233.reuse, P0 ;  /* 0x000000e90200720c */ /* 0x080fe20000726670 */
[----:B------:R-:W-:Y:S01]  /*2d920*/  IMAD.MOV.U32 R2, RZ, RZ, R232 ;  /* 0x000000ffff027224 */ /* 0x000fe200078e00e8 */
[----:B------:R-:W-:Y:S01]  /*2d930*/  ISETP.GE.OR P0, PT, R3, R233, P0 ;  /* 0x000000e90300720c */ /* 0x000fe20000706670 */
[----:B------:R-:W-:Y:S01]  /*2d940*/  IMAD.MOV.U32 R3, RZ, RZ, 0x0 ;  /* 0x00000000ff037424 */ /* 0x000fe200078e00ff */
[----:B---3--:R-:W-:Y:S04]  /*2d950*/  @!P6 ST.E.128 desc[UR4][R36.64+0x800], R28 ;  /* 0x0008001c2400e985 */ /* 0x008fe8000c101d04 */
[----:B----4-:R-:W-:Y:S04]  /*2d960*/  @!P5 ST.E.128 desc[UR4][R36.64+0x1000], R24 ;  /* 0x001000182400d985 */ /* 0x010fe8000c101d04 */
[----:B------:R-:W-:Y:S04]  /*2d970*/  @!P4 ST.E.128 desc[UR4][R36.64+0x1800], R20 ;  /* 0x001800142400c985 */ /* 0x000fe8000c101d04 */
[----:B------:R-:W-:Y:S04]  /*2d980*/  @!P3 ST.E.128 desc[UR4][R36.64+0x2000], R16 ;  /* 0x002000102400b985 */ /* 0x000fe8000c101d04 */
[----:B------:R-:W-:Y:S04]  /*2d990*/  @!P2 ST.E.128 desc[UR4][R36.64+0x2800], R12 ;  /* 0x0028000c2400a985 */ /* 0x000fe8000c101d04 */
[----:B------:R1:W-:Y:S02]  /*2d9a0*/  @!P1 ST.E.128 desc[UR4][R36.64+0x3000], R8 ;  /* 0x0030000824009985 */ /* 0x0003e4000c101d04 */
[----:B-1----:R-:W-:Y:S05]  /*2d9b0*/  @P0 RET.REL.NODEC R2 `(_ZN5flash24flash_fwd_splitkv_kernelI23Flash_fwd_kernel_traitsILi64ELi64ELi256ELi4ELb0ELb0EN7cutlass10bfloat16_tE19Flash_kernel_traitsILi64ELi64ELi256ELi4ES3_EELb0ELb1ELb0ELb0ELb0ELb1ELb1ELb1EEEvNS_16Flash_fwd_paramsE) ;  /* 0xfffffd2402900950 */ /* 0x002fea0003c3ffff */
[----:B------:R-:W-:Y:S01]  /*2d9c0*/  MOV R233, 0x0 ;  /* 0x0000000000e97802 */ /* 0x000fe20000000f00 */
[----:B------:R1:W-:Y:S03]  /*2d9d0*/  ST.E.128 desc[UR4][R36.64+0x3800], R4 ;  /* 0x0038000424007985 */ /* 0x0003e6000c101d04 */
[----:B-1----:R-:W-:Y:S05]  /*2d9e0*/  RET.REL.NODEC R232 `(_ZN5flash24flash_fwd_splitkv_kernelI23Flash_fwd_kernel_traitsILi64ELi64ELi256ELi4ELb0ELb0EN7cutlass10bfloat16_tE19Flash_kernel_traitsILi64ELi64ELi256ELi4ES3_EELb0ELb1ELb0ELb0ELb0ELb1ELb1ELb1EEEvNS_16Flash_fwd_paramsE) ;  /* 0xfffffd24e8847950 */ /* 0x002fea0003c3ffff */
.L_x_3737:
[----:B------:R-:W-:Y:S01]  /*2d9f0*/  MOV R3, 0x1f ;  /* 0x0000001f00037802 */ /* 0x000fe20000000f00 */
[----:B------:R-:W-:Y:S01]  /*2da00*/  IMAD.MOV.U32 R7, RZ, RZ, 0x2 ;  /* 0x00000002ff077424 */ /* 0x000fe200078e00ff */
[----:B------:R-:W-:Y:S01]  /*2da10*/  MOV R10, R249 ;  /* 0x000000f9000a7202 */ /* 0x000fe20000000f00 */
[----:B------:R-:W-:-:S07]  /*2da20*/  IMAD.MOV.U32 R8, RZ, RZ, -0x1 ;  /* 0xffffffffff087424 */ /* 0x000fce00078e00ff */
[----:B-1---5:R-:W-:Y:S05]  /*2da30*/  WARPSYNC.COLLECTIVE R8, `(.L_x_3740) ;  /* 0x0000000008087348 */ /* 0x022fea0003c00000 */
[----:B------:R2:W3:Y:S02]  /*2da40*/  SHFL.BFLY P0, R3, R10, R7, R3 ;  /* 0x0c0000070a037389 */ /* 0x0004e40000000003 */
[----:B-123-5:R-:W-:Y:S05]  /*2da50*/  ENDCOLLECTIVE ;  /* 0x000000000000791b */ /* 0x02efea0003800000 */
.L_x_3740:
        /* <DEDUP_REMOVED lines=8> */
.L_x_3741:
[----:B------:R-:W-:Y:S01]  /*2dae0*/  MOV R9, R3 ;  /* 0x0000000300097202 */ /* 0x000fe20000000f00 */
[----:B------:R-:W-:Y:S01]  /*2daf0*/  IMAD.MOV.U32 R7, RZ, RZ, 0x2 ;  /* 0x00000002ff077424 */ /* 0x000fe200078e00ff */
[----:B------:R-:W-:Y:S02]  /*2db00*/  MOV R3, 0x1f ;  /* 0x0000001f00037802 */ /* 0x000fe40000000f00 */
[----:B------:R-:W-:-:S07]  /*2db10*/  MOV R10, R248 ;  /* 0x000000f8000a7202 */ /* 0x000fce0000000f00 */
[----:B------:R-:W-:Y:S05]  /*2db20*/  WARPSYNC.COLLECTIVE R8, `(.L_x_3742) ;  /* 0x0000000008087348 */ /* 0x000fea0003c00000 */
[----:B------:R1:W2:Y:S02]  /*2db30*/  SHFL.BFLY P0, R3, R10, R7, R3 ;  /* 0x0c0000070a037389 */ /* 0x0002a40000000003 */
[----:B-12---:R-:W-:Y:S05]  /*2db40*/  ENDCOLLECTIVE ;  /* 0x000000000000791b */ /* 0x006fea0003800000 */
.L_x_3742:
[----:B------:R-:W-:Y:S01]  /*2db50*/  FADD.FTZ R248, R3, R248 ;  /* 0x000000f803f87221 */ /* 0x000fe20000010000 */
[----:B------:R-:W-:Y:S01]  /*2db60*/  MOV R3, 0x1f ;  /* 0x0000001f00037802 */ /* 0x000fe20000000f00 */
[----:B------:R-:W-:-:S03]  /*2db70*/  IMAD.MOV.U32 R7, RZ, RZ, 0x1 ;  /* 0x00000001ff077424 */ /* 0x000fc600078e00ff */
[----:B------:R-:W-:-:S07]  /*2db80*/  MOV R10, R248 ;  /* 0x000000f8000a7202 */ /* 0x000fce0000000f00 */
[----:B------:R-:W-:Y:S05]  /*2db90*/  WARPSYNC.COLLECTIVE R8, `(.L_x_3743) ;  /* 0x0000000008087348 */ /* 0x000fea0003c00000 */
[----:B------:R1:W2:Y:S02]  /*2dba0*/  SHFL.BFLY P0, R3, R10, R7, R3 ;  /* 0x0c0000070a037389 */ /* 0x0002a40000000003 */
[----:B-12---:R-:W-:Y:S05]  /*2dbb0*/  ENDCOLLECTIVE ;  /* 0x000000000000791b */ /* 0x006fea0003800000 */
.L_x_3743:
[----:B------:R-:W-:Y:S01]  /*2dbc0*/  MOV R7, R3 ;  /* 0x0000000300077202 */ /* 0x000fe20000000f00 */
[----:B------:R-:W-:Y:S01]  /*2dbd0*/  FADD.FTZ R8, R249, R9 ;  /* 0x00000009f9087221 */ /* 0x000fe20000010000 */
[----:B------:R-:W-:Y:S06]  /*2dbe0*/  BRA `(.L_x_3744) ;  /* 0xfffffff000f07947 */ /* 0x000fec000383ffff */
.L_x_3745:
        /* <DEDUP_REMOVED lines=9> */
.L_x_14739:


//--------------------- .text._ZN5flash24flash_fwd_splitkv_kernelI23Flash_fwd_kernel_traitsILi64ELi64ELi256ELi4ELb0ELb0EN7cutlass10bfloat16_tE19Flash_kernel_traitsILi64ELi64ELi256ELi4ES3_EELb0ELb0ELb0ELb1ELb1ELb0ELb0ELb0EEEvNS_16Flash_fwd_paramsE --------------------------
	.section	.text._ZN5flash24flash_fwd_splitkv_kernelI23Flash_fwd_kernel_traitsILi64ELi64ELi256ELi4ELb0ELb0EN7cutlass10bfloat16_tE19Flash_kernel_traitsILi64ELi64ELi256ELi4ES3_EELb0ELb0ELb0ELb1ELb1ELb0ELb0ELb0EEEvNS_16Flash_fwd_paramsE,"ax",@progbits
	.align	128
        .global         _ZN5flash24flash_fwd_splitkv_kernelI23Flash_fwd_kernel_traitsILi64ELi64ELi256ELi4ELb0ELb0EN7cutlass10bfloat16_tE19Flash_kernel_traitsILi64ELi64ELi256ELi4ES3_EELb0ELb0ELb0ELb1ELb1ELb0ELb0ELb0EEEvNS_16Flash_fwd_paramsE
        .type           _ZN5flash24flash_fwd_splitkv_kernelI23Flash_fwd_kernel_traitsILi64ELi64ELi256ELi4ELb0ELb0EN7cutlass10bfloat16_tE19Flash_kernel_traitsILi64ELi64ELi256ELi4ES3_EELb0ELb0ELb0ELb1ELb1ELb0ELb0ELb0EEEvNS_16Flash_fwd_paramsE,@function
        .size           _ZN5flash24flash_fwd_splitkv_kernelI23Flash_fwd_kernel_traitsILi64ELi64ELi256ELi4ELb0ELb0EN7cutlass10bfloat16_tE19Flash_kernel_traitsILi64ELi64ELi256ELi4ES3_EELb0ELb0ELb0ELb1ELb1ELb0ELb0ELb0EEEvNS_16Flash_fwd_paramsE,(.L_x_14740 - _ZN5flash24flash_fwd_splitkv_kernelI23Flash_fwd_kernel_traitsILi64ELi64ELi256ELi4ELb0ELb0EN7cutlass10bfloat16_tE19Flash_kernel_traitsILi64ELi64ELi256ELi4ES3_EELb0ELb0ELb0ELb1ELb1ELb0ELb0ELb0EEEvNS_16Flash_fwd_paramsE)
        .other          _ZN5flash24flash_fwd_splitkv_kernelI23Flash_fwd_kernel_traitsILi64ELi64ELi256ELi4ELb0ELb0EN7cutlass10bfloat16_tE19Flash_kernel_traitsILi64ELi64ELi256ELi4ES3_EELb0ELb0ELb0ELb1ELb1ELb0ELb0ELb0EEEvNS_16Flash_fwd_paramsE,@"STO_CUDA_ENTRY STV_DEFAULT"
_ZN5flash24flash_fwd_splitkv_kernelI23Flash_fwd_kernel_traitsILi64ELi64ELi256ELi4ELb0ELb0EN7cutlass10bfloat16_tE19Flash_kernel_traitsILi64ELi64ELi256ELi4ES3_EELb0ELb0ELb0ELb1ELb1ELb0ELb0ELb0EEEvNS_16Flash_fwd_paramsE:
.text._ZN5flash24flash_fwd_splitkv_kernelI23Flash_fwd_kernel_traitsILi64ELi64ELi256ELi4ELb0ELb0EN7cutlass10bfloat16_tE19Flash_kernel_traitsILi64ELi64ELi256ELi4ES3_EELb0ELb0ELb0ELb1ELb1ELb0ELb0ELb0EEEvNS_16Flash_fwd_paramsE:
        /* <DEDUP_REMOVED lines=8> */
[----:B-1-34-:R-:W-:Y:S05]  /*0080*/  CALL.REL.NOINC `($_ZN5flash24flash_fwd_splitkv_kernelI23Flash_fwd_kernel_traitsILi64ELi64ELi256ELi4ELb0ELb0EN7cutlass10bfloat16_tE19Flash_kernel_traitsILi64ELi64ELi256ELi4ES3_EELb0ELb0ELb0ELb1ELb1ELb0ELb0ELb0EEEvNS_16Flash_fwd_paramsE$_ZN5flash30compute_attn_1rowblock_splitkvI23Flash_fwd_kernel_traitsILi64ELi64ELi256ELi4ELb0ELb0EN7cutlass10bfloat16_tE19Flash_kernel_traitsILi64ELi64ELi256ELi4ES3_EELb0ELb0ELb0ELb1ELb1ELb0ELb0ELb0ENS_16Flash_fwd_paramsEEEvRKT8_iiiii) ;  /* 0x0000000000087944 */ /* 0x01afea0003c00000 */
[----:B------:R-:W-:Y:S05]  /*0090*/  BSYNC.RECONVERGENT B2 ;  /* 0x0000000000027941 */ /* 0x000fea0003800200 */
.L_x_3746:
[----:B------:R-:W-:Y:S05]  /*00a0*/  EXIT ;  /* 0x000000000000794d */ /* 0x000fea0003800000 */
        .type           $_ZN5flash24flash_fwd_splitkv_kernelI23Flash_fwd_kernel_traitsILi64ELi64ELi256ELi4ELb0ELb0EN7cutlass10bfloat16_tE19Flash_kernel_traitsILi64ELi64ELi256ELi4ES3_EELb0ELb0ELb0ELb1ELb1ELb0ELb0ELb0EEEvNS_16Flash_fwd_paramsE$_ZN5flash30compute_attn_1rowblock_splitkvI23Flash_fwd_kernel_traitsILi64ELi64ELi256ELi4ELb0ELb0EN7cutlass10bfloat16_tE19Flash_kernel_traitsILi64ELi64ELi256ELi4ES3_EELb0ELb0ELb0ELb1ELb1ELb0ELb0ELb0ENS_16Flash_fwd_paramsEEEvRKT8_iiiii,@function
        .size           $_ZN5flash24flash_fwd_splitkv_kernelI23Flash_fwd_kernel_traitsILi64ELi64ELi256ELi4ELb0ELb0EN7cutlass10bfloat16_tE19Flash_kernel_traitsILi64ELi64ELi256ELi4ES3_EELb0ELb0ELb0ELb1ELb1ELb0ELb0ELb0EEEvNS_16Flash_fwd_paramsE$_ZN5flash30compute_attn_1rowblock_splitkvI23Flash_fwd_kernel_traitsILi64ELi64ELi256ELi4ELb0ELb0EN7cutlass10bfloat16_tE19Flash_kernel_traitsILi64ELi64ELi256ELi4ES3_EELb0ELb0ELb0ELb1ELb1ELb0ELb0ELb0ENS_16Flash_fwd_paramsEEEvRKT8_iiiii,(.L_x_14740 - $_ZN5flash24flash_fwd_splitkv_kernelI23Flash_fwd_kernel_traitsILi64ELi64ELi256ELi4ELb0ELb0EN7cutlass10bfloat16_tE19Flash_kernel_traitsILi64ELi64ELi256ELi4ES3_EELb0ELb0ELb0ELb1ELb1ELb0ELb0ELb0EEEvNS_16Flash_fwd_paramsE$_ZN5flash30compute_attn_1rowblock_splitkvI23Flash_fwd_kernel_traitsILi64ELi64ELi256ELi4ELb0ELb0EN7cutlass10bfloat16_tE19Flash_kernel_traitsILi64ELi64ELi256ELi4ES3_EELb0ELb0ELb0ELb1ELb1ELb0ELb0ELb0ENS_16Flash_fwd_paramsEEEvRKT8_iiiii)
$_ZN5flash24flash_fwd_splitkv_kernelI23Flash_fwd_kernel_traitsILi64ELi64ELi256ELi4ELb0ELb0EN7cutlass10bfloat16_tE19Flash_kernel_traitsILi64ELi64ELi256ELi4ES3_EELb0ELb0ELb0ELb1ELb1ELb0ELb0ELb0EEEvNS_16Flash_fwd_paramsE$_ZN5flash30compute_attn_1rowblock_splitkvI23Flash_fwd_kernel_traitsILi64ELi64ELi256ELi4ELb0ELb0EN7cutlass10bfloat16_tE19Flash_kernel_traitsILi64ELi64ELi256ELi4ES3_EELb0ELb0ELb0ELb1ELb1ELb0ELb0ELb0ENS_16Flash_fwd_paramsEEEvRKT8_iiiii:
[----:B------:R-:W1:Y:S02]  /*00b0*/  LDCU.64 UR4, c[0x0][0x358] ;  /* 0x00006b00ff0477ac */ /* 0x000e640008000a00 */
[----:B-1----:R-:W2:Y:S04]  /*00c0*/  LD.E.64 R4, desc[UR4][R2.64+0xf8] ;  /* 0x0000f80402047980 */ /* 0x002ea8000c101b00 */
[----:B------:R-:W3:Y:S01]  /*00d0*/  LD.E.64 R6, desc[UR4][R2.64+0xf0] ;  /* 0x0000f00402067980 */ /* 0x000ee2000c101b00 */
[----:B------:R-:W-:-:S03]  /*00e0*/  IMAD.MOV.U32 R8, RZ, RZ, RZ ;  /* 0x000000ffff087224 */ /* 0x000fc600078e00ff */
[----:B------:R1:W5:Y:S01]  /*00f0*/  LD.E R247, desc[UR4][R2.64+0xb4] ;  /* 0x0000b40402f77980 */ /* 0x000362000c101900 */
[----:B--2---:R-:W-:Y:S02]  /*0100*/  ISETP.NE.U32.AND P0, PT, R4, RZ, PT ;  /* 0x000000ff0400720c */ /* 0x004fe40003f05070 */
[----:B---3--:R-:W-:Y:S02]  /*0110*/  ISETP.NE.U32.AND P1, PT, R6, RZ, PT ;  /* 0x000000ff0600720c */ /* 0x008fe40003f25070 */
[----:B------:R-:W-:Y:S02]  /*0120*/  ISETP.NE.AND.EX P0, PT, R5, RZ, PT, P0 ;  /* 0x000000ff0500720c */ /* 0x000fe40003f05300 */
[----:B------:R-:W-:-:S11]  /*0130*/  ISETP.NE.AND.EX P1, PT, R7, RZ, PT, P1 ;  /* 0x000000ff0700720c */ /* 0x000fd60003f25310 */
[----:B------:R-:W-:-:S04]  /*0140*/  @P0 IMAD.WIDE.U32 R4, R242, 0x4, R4 ;  /* 0x00000004f2040825 */ /* 0x000fc800078e0004 */
[----:B------:R-:W-:Y:S02]  /*0150*/  @P1 IMAD.WIDE.U32 R6, R242, 0x4, R6 ;  /* 0x00000004f2061825 */ /* 0x000fe400078e0006 */
[----:B------:R-:W2:Y:S04]  /*0160*/  @P0 LD.E R5, desc[UR4][R4.64] ;  /* 0x0000000404050980 */ /* 0x000ea8000c101900 */
[----:B------:R-:W2:Y:S04]  /*0170*/  @P1 LD.E R8, desc[UR4][R6.64] ;  /* 0x0000000406081980 */ /* 0x000ea8000c101900 */
[----:B------:R1:W5:Y:S01]  /*0180*/  LD.E R7, desc[UR4][R2.64+0xb8] ;  /* 0x0000b80402077980 */ /* 0x000362000c101900 */
[----:B------:R-:W-:Y:S01]  /*0190*/  BSSY.RECONVERGENT B1, `(.L_x_3747) ;  /* 0x000000c000017945 */ /* 0x000fe20003800200 */
[----:B--2---:R-:W-:-:S03]  /*01a0*/  @P0 IMAD.IADD R5, R5, 0x1, -R8 ;  /* 0x0000000105050824 */ /* 0x004fc600078e0a08 */
[----:B-1----:R-:W-:Y:S05]  /*01b0*/  @P0 BRA `(.L_x_3748) ;  /* 0x0000000000240947 */ /* 0x002fea0003800000 */
[----:B------:R-:W2:Y:S01]  /*01c0*/  LD.E.64 R4, desc[UR4][R2.64+0x108] ;  /* 0x0001080402047980 */ /* 0x000ea2000c101b00 */
[----:B------:R-:W-:Y:S01]  /*01d0*/  BSSY.RECONVERGENT B0, `(.L_x_3749) ;  /* 0x0000006000007945 */ /* 0x000fe20003800200 */
[----:B--2---:R-:W-:-:S04]  /*01e0*/  ISETP.NE.U32.AND P0, PT, R4, RZ, PT ;  /* 0x000000ff0400720c */ /* 0x004fc80003f05070 */
[----:B------:R-:W-:Y:S01]  /*01f0*/  ISETP.NE.AND.EX P0, PT, R5, RZ, PT, P0 ;  /* 0x000000ff0500720c */ /* 0x000fe20003f05300 */
[----:B------:R-:W-:-:S12]  /*0200*/  IMAD.MOV.U32 R5, RZ, RZ, RZ ;  /* 0x000000ffff057224 */ /* 0x000fd800078e00ff */
[----:B------:R-:W-:Y:S05]  /*0210*/  @!P0 BRA `(.L_x_3750) ;  /* 0x0000000000048947 */ /* 0x000fea0003800000 */
[----:B------:R1:W5:Y:S02]  /*0220*/  LD.E R5, desc[UR4][R2.64+0xbc] ;  /* 0x0000bc0402057980 */ /* 0x000364000c101900 */
.L_x_3750:
[----:B------:R-:W-:Y:S05]  /*0230*/  BSYNC.RECONVERGENT B0 ;  /* 0x0000000000007941 */ /* 0x000fea0003800200 */
.L_x_3749:
[----:B-----5:R-:W-:Y:S02]  /*0240*/  IADD3 R5, PT, PT, R5, R7, -R8 ;  /* 0x0000000705057210 */ /* 0x020fe40007ffe808 */
.L_x_3748:
[----:B------:R-:W-:Y:S05]  /*0250*/  BSYNC.RECONVERGENT B1 ;  /* 0x0000000000017941 */ /* 0x000fea0003800200 */
.L_x_3747:
[----:B------:R-:W-:Y:S01]  /*0260*/  IMAD.SHL.U32 R0, R243, 0x40, RZ ;  /* 0x00000040f3007824 */ /* 0x000fe200078e00ff */
[----:B------:R-:W-:Y:S01]  /*0270*/  MOV R10, R240 ;  /* 0x000000f0000a7202 */ /* 0x000fe20000000f00 */
[----:B------:R-:W-:-:S03]  /*0280*/  IMAD.MOV.U32 R11, RZ, RZ, 0x0 ;  /* 0x00000000ff0b7424 */ /* 0x000fc600078e00ff */
[----:B-----5:R-:W-:-:S13]  /*0290*/  ISETP.GT.AND P0, PT, R247, R0, PT ;  /* 0x00000000f700720c */ /* 0x020fda0003f04270 */
[----:B-1----:R-:W-:Y:S05]  /*02a0*/  @!P0 RET.REL.NODEC R10 `(_ZN5flash24flash_fwd_splitkv_kernelI23Flash_fwd_kernel_traitsILi64ELi64ELi256ELi4ELb0ELb0EN7cutlass10bfloat16_tE19Flash_kernel_traitsILi64ELi64ELi256ELi4ES3_EELb0ELb0ELb0ELb1ELb1ELb0ELb0ELb0EEEvNS_16Flash_fwd_paramsE) ;  /* 0xfffffffc0a548950 */ /* 0x002fea0003c3ffff */
[----:B------:R-:W-:Y:S01]  /*02b0*/  VIADD R7, R7, 0xff ;  /* 0x000000ff07077836 */ /* 0x000fe20000000000 */
[----:B------:R-:W1:Y:S01]  /*02c0*/  S2R R221, SR_TID.X ;  /* 0x0000000000dd7919 */ /* 0x000e620000002100 */
[----:B------:R-:W-:-:S03]  /*02d0*/  VIADD R5, R5, 0xff ;  /* 0x000000ff05057836 */ /* 0x000fc60000000000 */
[----:B------:R-:W-:Y:S02]  /*02e0*/  SHF.R.S32.HI R6, RZ, 0x1f, R7 ;  /* 0x0000001fff067819 */ /* 0x000fe40000011407 */
[----:B------:R-:W-:Y:S02]  /*02f0*/  SHF.R.S32.HI R4, RZ, 0x1f, R5 ;  /* 0x0000001fff047819 */ /* 0x000fe40000011405 */
[----:B------:R-:W-:Y:S02]  /*0300*/  LEA.HI R6, R6, R7, RZ, 0x8 ;  /* 0x0000000706067211 */ /* 0x000fe400078f40ff */
[----:B------:R-:W-:Y:S02]  /*0310*/  LEA.HI R4, R4, R5, RZ, 0x8 ;  /* 0x0000000504047211 */ /* 0x000fe400078f40ff */
[----:B------:R-:W-:Y:S02]  /*0320*/  SHF.R.S32.HI R6, RZ, 0x8, R6 ;  /* 0x00000008ff067819 */ /* 0x000fe40000011406 */
[----:B------:R-:W-:-:S04]  /*0330*/  SHF.R.S32.HI R4, RZ, 0x8, R4 ;  /* 0x00000008ff047819 */ /* 0x000fc80000011404 */
[----:B------:R-:W-:-:S04]  /*0340*/  VIMNMX R190, PT, PT, R6, R4, PT ;  /* 0x0000000406be7248 */ /* 0x000fc80003fe0100 */
[----:B------:R-:W-:-:S13]  /*0350*/  ISETP.GT.AND P0, PT, R190, RZ, PT ;  /* 0x000000ffbe00720c */ /* 0x000fda0003f04270 */
[----:B-1----:R-:W-:Y:S05]  /*0360*/  @P0 BRA `(.L_x_3751) ;  /* 0x00000004000c0947 */ /* 0x002fea0003800000 */
[----:B------:R-:W2:Y:S04]  /*0370*/  LD.E.64 R8, desc[UR4][R2.64+0x88] ;  /* 0x0000880402087980 */ /* 0x000ea8000c101b00 */
[----:B------:R-:W3:Y:S04]  /*0380*/  LD.E.64 R12, desc[UR4][R2.64+0x80] ;  /* 0x00008004020c7980 */ /* 0x000ee8000c101b00 */
[----:B------:R-:W4:Y:S04]  /*0390*/  LD.E.64 R10, desc[UR4][R2.64+0x90] ;  /* 0x00009004020a7980 */ /* 0x000f28000c101b00 */
[----:B------:R-:W5:Y:S04]  /*03a0*/  LD.E R4, desc[UR4][R2.64+0x60] ;  /* 0x0000600402047980 */ /* 0x000f68000c101900 */
[----:B------:R-:W5:Y:S04]  /*03b0*/  LD.E.64 R6, desc[UR4][R2.64+0x70] ;  /* 0x0000700402067980 */ /* 0x000f68000c101b00 */
[----:B------:R1:W5:Y:S01]  /*03c0*/  LD.E.64 R14, desc[UR4][R2.64+0xa0] ;  /* 0x0000a004020e7980 */ /* 0x000362000c101b00 */
[----:B------:R-:W-:-:S02]  /*03d0*/  IMAD.MOV.U32 R17, RZ, RZ, RZ ;  /* 0x000000ffff117224 */ /* 0x000fc400078e00ff */
[C---:B-1----:R-:W-:Y:S01]  /*03e0*/  IMAD.SHL.U32 R2, R221.reuse, 0x8, RZ ;  /* 0x00000008dd027824 */ /* 0x042fe200078e00ff */
[----:B------:R-:W-:Y:S02]  /*03f0*/  SHF.R.U32.HI R3, RZ, 0x3, R221 ;  /* 0x00000003ff037819 */ /* 0x000fe400000116dd */
[----:B------:R-:W-:Y:S02]  /*0400*/  LOP3.LUT P4, R221, R221, 0x7, RZ, 0xc0, !PT ;  /* 0x00000007dddd7812 */ /* 0x000fe4000788c0ff */
[----:B------:R-:W-:Y:S01]  /*0410*/  LOP3.LUT R16, R2, 0x38, RZ, 0xc0, !PT ;  /* 0x0000003802107812 */ /* 0x000fe200078ec0ff */
[----:B------:R-:W-:Y:S02]  /*0420*/  VIADD R5, R3, 0x10 ;  /* 0x0000001003057836 */ /* 0x000fe40000000000 */
[----:B--2---:R-:W-:Y:S02]  /*0430*/  IMAD R2, R9, R0, RZ ;  /* 0x0000000009027224 */ /* 0x004fe400078e02ff */
[----:B------:R-:W-:-:S04]  /*0440*/  IMAD.WIDE.U32 R16, R0, R8, R16 ;  /* 0x0000000800107225 */ /* 0x000fc800078e0010 */
[----:B------:R-:W-:Y:S02]  /*0450*/  IMAD.IADD R17, R17, 0x1, R2 ;  /* 0x0000000111117824 */ /* 0x000fe400078e0202 */
[-C--:B---3--:R-:W-:Y:S02]  /*0460*/  IMAD R2, R13, R242.reuse, RZ ;  /* 0x000000f20d027224 */ /* 0x088fe400078e02ff */
[----:B------:R-:W-:-:S05]  /*0470*/  IMAD.WIDE.U32 R12, R12, R242, R16 ;  /* 0x000000f20c0c7225 */ /* 0x000fca00078e0010 */
[----:B------:R-:W-:Y:S01]  /*0480*/  IADD3 R13, PT, PT, R13, R2, RZ ;  /* 0x000000020d0d7210 */ /* 0x000fe20007ffe0ff */
[-C--:B----4-:R-:W-:Y:S02]  /*0490*/  IMAD R2, R11, R241.reuse, RZ ;  /* 0x000000f10b027224 */ /* 0x090fe400078e02ff */
[----:B------:R-:W-:-:S04]  /*04a0*/  IMAD.WIDE.U32 R10, R10, R241, R12 ;  /* 0x000000f10a0a7225 */ /* 0x000fc800078e000c */
[----:B------:R-:W-:Y:S02]  /*04b0*/  IMAD.IADD R11, R11, 0x1, R2 ;  /* 0x000000010b0b7824 */ /* 0x000fe400078e0202 */
[-C--:B------:R-:W-:Y:S02]  /*04c0*/  IMAD R2, R9, R3.reuse, RZ ;  /* 0x0000000309027224 */ /* 0x080fe400078e02ff */
[----:B------:R-:W-:-:S04]  /*04d0*/  IMAD.WIDE.U32 R10, R8, R3, R10 ;  /* 0x00000003080a7225 */ /* 0x000fc800078e000a */
[----:B-----5:R-:W-:Y:S01]  /*04e0*/  IMAD R241, R4, R242, R241 ;  /* 0x000000f204f17224 */ /* 0x020fe200078e02f1 */
[----:B------:R-:W-:Y:S01]  /*04f0*/  IADD3 R4, PT, PT, R3, 0x20, RZ ;  /* 0x0000002003047810 */ /* 0x000fe20007ffe0ff */
[----:B------:R-:W-:Y:S01]  /*0500*/  IMAD.IADD R12, R247, 0x1, -R0 ;  /* 0x00000001f70c7824 */ /* 0x000fe200078e0a00 */
[----:B------:R-:W-:Y:S01]  /*0510*/  LEA R6, P0, R10, R6, 0x1 ;  /* 0x000000060a067211 */ /* 0x000fe200078008ff */
[----:B------:R-:W-:Y:S02]  /*0520*/  IMAD.IADD R2, R11, 0x1, R2 ;  /* 0x000000010b027824 */ /* 0x000fe400078e0202 */
[----:B------:R-:W-:Y:S01]  /*0530*/  IMAD R241, R247, R241, R0 ;  /* 0x000000f1f7f17224 */ /* 0x000fe200078e0200 */
[----:B------:R-:W-:Y:S02]  /*0540*/  ISETP.GE.AND P2, PT, R4, R12, PT ;  /* 0x0000000c0400720c */ /* 0x000fe40003f46270 */
[----:B------:R-:W-:Y:S01]  /*0550*/  LEA.HI.X R7, R10, R7, R2, 0x1, P0 ;  /* 0x000000070a077211 */ /* 0x000fe200000f0c02 */
[----:B------:R-:W-:Y:S01]  /*0560*/  IMAD.SHL.U32 R2, R8, 0x20, RZ ;  /* 0x0000002008027824 */ /* 0x000fe200078e00ff */
[----:B------:R-:W-:-:S02]  /*0570*/  IADD3 R4, P0, PT, R241, R3, RZ ;  /* 0x00000003f1047210 */ /* 0x000fc40007f1e0ff */
[----:B------:R-:W-:Y:S01]  /*0580*/  ISETP.GE.AND P3, PT, R5, R12, PT ;  /* 0x0000000c0500720c */ /* 0x000fe20003f66270 */
[----:B------:R1:W-:Y:S01]  /*0590*/  ST.E.128 desc[UR4][R6.64], RZ ;  /* 0x000000ff06007985 */ /* 0x0003e2000c101d04 */
[----:B------:R-:W-:Y:S02]  /*05a0*/  LEA.HI.X.SX32 R241, R241, RZ, 0x1, P0 ;  /* 0x000000fff1f17211 */ /* 0x000fe400000f0eff */
[----:B------:R-:W-:Y:S02]  /*05b0*/  LEA R14, P0, R4, R14, 0x2 ;  /* 0x0000000e040e7211 */ /* 0x000fe400078010ff */
[----:B------:R-:W-:Y:S02]  /*05c0*/  LEA R10, P1, R8, R6, 0x6 ;  /* 0x00000006080a7211 */ /* 0x000fe400078230ff */
[----:B------:R-:W-:Y:S02]  /*05d0*/  LEA.HI.X R15, R4, R15, R241, 0x2, P0 ;  /* 0x0000000f040f7211 */ /* 0x000fe400000f14f1 */
[----:B------:R-:W-:-:S02]  /*05e0*/  SHF.L.U64.HI R0, R8, 0x5, R9 ;  /* 0x0000000508007819 */ /* 0x000fc40000010209 */
[-C--:B------:R-:W-:Y:S02]  /*05f0*/  LEA.HI.X R11, R8, R7.reuse, R9, 0x6, P1 ;  /* 0x00000007080b7211 */ /* 0x080fe400008f3409 */
[C---:B------:R-:W-:Y:S01]  /*0600*/  ISETP.GE.OR P4, PT, R3.reuse, R12, P4 ;  /* 0x0000000c0300720c */ /* 0x040fe20002786670 */
[----:B------:R-:W-:Y:S01]  /*0610*/  VIADD R3, R3, 0x30 ;  /* 0x0000003003037836 */ /* 0x000fe20000000000 */
[C---:B------:R-:W-:Y:S02]  /*0620*/  ISETP.NE.OR P3, PT, R221.reuse, RZ, P3 ;  /* 0x000000ffdd00720c */ /* 0x040fe40001f65670 */
[----:B------:R-:W-:Y:S02]  /*0630*/  IADD3 R4, P0, PT, R10, R2, RZ ;  /* 0x000000020a047210 */ /* 0x000fe40007f1e0ff */
[----:B------:R-:W-:Y:S02]  /*0640*/  ISETP.NE.OR P2, PT, R221, RZ, P2 ;  /* 0x000000ffdd00720c */ /* 0x000fe40001745670 */
[----:B------:R-:W-:Y:S01]  /*0650*/  IADD3 R8, P1, PT, R2, R6, RZ ;  /* 0x0000000602087210 */ /* 0x000fe20007f3e0ff */
[----:B------:R-:W-:Y:S01]  /*0660*/  IMAD.X R5, R11, 0x1, R0, P0 ;  /* 0x000000010b057824 */ /* 0x000fe200000e0600 */
[----:B------:R-:W-:Y:S01]  /*0670*/  ISETP.GE.AND P0, PT, R3, R12, PT ;  /* 0x0000000c0300720c */ /* 0x000fe20003f06270 */
[----:B------:R-:W-:Y:S01]  /*0680*/  IMAD.MOV.U32 R3, RZ, RZ, 0x0 ;  /* 0x00000000ff037424 */ /* 0x000fe200078e00ff */
[----:B------:R-:W-:Y:S01]  /*0690*/  IADD3.X R9, PT, PT, R0, R7, RZ, P1, !PT ;  /* 0x0000000700097210 */ /* 0x000fe20000ffe4ff */
[----:B-1----:R-:W-:Y:S01]  /*06a0*/  @!P4 IMAD.MOV.U32 R6, RZ, RZ, 0x7f800000 ;  /* 0x7f800000ff06c424 */ /* 0x002fe200078e00ff */
[----:B------:R-:W-:-:S02]  /*06b0*/  ISETP.NE.OR P0, PT, R221, RZ, P0 ;  /* 0x000000ffdd00720c */ /* 0x000fc40000705670 */
[----:B------:R-:W-:Y:S01]  /*06c0*/  @!P3 MOV R2, 0x7f800000 ;  /* 0x7f8000000002b802 */ /* 0x000fe20000000f00 */
[----:B------:R-:W-:Y:S02]  /*06d0*/  ST.E.128 desc[UR4][R8.64], RZ ;  /* 0x000000ff08007985 */ /* 0x000fe4000c101d04 */
[----:B------:R-:W-:Y:S02]  /*06e0*/  @!P2 IMAD.MOV.U32 R0, RZ, RZ, 0x7f800000 ;  /* 0x7f800000ff00a424 */ /* 0x000fe400078e00ff */
[----:B------:R-:W-:Y:S04]  /*06f0*/  ST.E.128 desc[UR4][R10.64], RZ ;  /* 0x000000ff0a007985 */ /* 0x000fe8000c101d04 */
[----:B------:R-:W-:Y:S04]  /*0700*/  ST.E.128 desc[UR4][R4.64], RZ ;  /* 0x000000ff04007985 */ /* 0x000fe8000c101d04 */
[----:B------:R1:W-:Y:S04]  /*0710*/  @!P3 ST.E desc[UR4][R14.64+0x40], R2 ;  /* 0x000040020e00b985 */ /* 0x0003e8000c101904 */
[----:B------:R-:W-:Y:S04]  /*0720*/  @!P4 ST.E desc[UR4][R14.64], R6 ;  /* 0x000000060e00c985 */ /* 0x000fe8000c101904 */
[----:B------:R2:W-:Y:S01]  /*0730*/  @!P2 ST.E desc[UR4][R14.64+0x80], R0 ;  /* 0x000080000e00a985 */ /* 0x0005e2000c101904 */
[----:B-1----:R-:W-:-:S04]  /*0740*/  MOV R2, R240 ;  /* 0x000000f000027202 */ /* 0x002fc80000000f00 */
[----:B--2---:R-:W-:Y:S05]  /*0750*/  @P0 RET.REL.NODEC R2 `(_ZN5flash24flash_fwd_splitkv_kernelI23Flash_fwd_kernel_traitsILi64ELi64ELi256ELi4ELb0ELb0EN7cutlass10bfloat16_tE19Flash_kernel_traitsILi64ELi64ELi256ELi4ES3_EELb0ELb0ELb0ELb1ELb1ELb0ELb0ELb0EEEvNS_16Flash_fwd_paramsE) ;  /* 0xfffffff802280950 */ /* 0x004fea0003c3ffff */
[----:B------:R-:W-:Y:S02]  /*0760*/  MOV R0, 0x7f800000 ;  /* 0x7f80000000007802 */ /* 0x000fe40000000f00 */
[----:B------:R-:W-:-:S03]  /*0770*/  MOV R241, 0x0 ;  /* 0x0000000000f17802 */ /* 0x000fc60000000f00 */
[----:B------:R1:W-:Y:S02]  /*0780*/  ST.E desc[UR4][R14.64+0xc0], R0 ;  /* 0x0000c0000e007985 */ /* 0x0003e4000c101904 */
[----:B-1----:R-:W-:Y:S05]  /*0790*/  RET.REL.NODEC R240 `(_ZN5flash24flash_fwd_splitkv_kernelI23Flash_fwd_kernel_traitsILi64ELi64ELi256ELi4ELb0ELb0EN7cutlass10bfloat16_tE19Flash_kernel_traitsILi64ELi64ELi256ELi4ES3_EELb0ELb0ELb0ELb1ELb1ELb0ELb0ELb0EEEvNS_16Flash_fwd_paramsE) ;  /* 0xfffffff8f0187950 */ /* 0x002fea0003c3ffff */
.L_x_3751:
[----:B------:R-:W2:Y:S04]  /*07a0*/  LD.E.64 R4, desc[UR4][R2.64+0x158] ;  /* 0x0001580402047980 */ /* 0x000ea8000c101b00 */
[----:B------:R-:W3:Y:S01]  /*07b0*/  LD.E.64 R204, desc[UR4][R2.64+0x160] ;  /* 0x0001600402cc7980 */ /* 0x000ee2000c101b00 */
[----:B------:R-:W-:Y:S01]  /*07c0*/  IMAD.MOV.U32 R7, RZ, RZ, R242 ;  /* 0x000000ffff077224 */ /* 0x000fe200078e00f2 */
[----:B------:R-:W-:Y:S01]  /*07d0*/  BSSY.RECONVERGENT B0, `(.L_x_3752) ;  /* 0x00000a7000007945 */ /* 0x000fe20003800200 */
[----:B--2---:R-:W-:-:S04]  /*07e0*/  ISETP.NE.U32.AND P0, PT, R4, RZ, PT ;  /* 0x000000ff0400720c */ /* 0x004fc80003f05070 */
[----:B------:R-:W-:Y:S01]  /*07f0*/  ISETP.NE.AND.EX P0, PT, R5, RZ, PT, P0 ;  /* 0x000000ff0500720c */ /* 0x000fe20003f05300 */
[----:B---3--:R1:W-:-:S12]  /*0800*/  STL.64 [R1], R204 ;  /* 0x000000cc01007387 */ /* 0x0083d80000100a00 */
[----:B------:R-:W-:-:S05]  /*0810*/  @P0 IMAD.WIDE.U32 R4, R242, 0x4, R4 ;  /* 0x00000004f2040825 */ /* 0x000fca00078e0004 */
[----:B------:R1:W5:Y:S01]  /*0820*/  @P0 LD.E R7, desc[UR4][R4.64] ;  /* 0x0000000404070980 */ /* 0x000362000c101900 */
[----:B------:R-:W-:-:S04]  /*0830*/  ISETP.NE.U32.AND P0, PT, R204, RZ, PT ;  /* 0x000000ffcc00720c */ /* 0x000fc80003f05070 */
[----:B------:R-:W-:-:S13]  /*0840*/  ISETP.NE.AND.EX P0, PT, R205, RZ, PT, P0 ;  /* 0x000000ffcd00720c */ /* 0x000fda0003f05300 */
[----:B------:R-:W-:Y:S05]  /*0850*/  @!P0 BRA `(.L_x_3753) ;  /* 0x0000000400748947 */ /* 0x000fea0003800000 */
[----:B------:R-:W2:Y:S04]  /*0860*/  LD.E R15, desc[UR4][R2.64+0x170] ;  /* 0x00017004020f7980 */ /* 0x000ea8000c101900 */
[----:B------:R-:W3:Y:S04]  /*0870*/  LD.E.64 R8, desc[UR4][R2.64+0x168] ;  /* 0x0001680402087980 */ /* 0x000ee8000c101b00 */
[----:B-1----:R-:W4:Y:S01]  /*0880*/  LD.E R5, desc[UR4][R2.64+0x68] ;  /* 0x0000680402057980 */ /* 0x002f22000c101900 */
[----:B------:R-:W-:-:S03]  /*0890*/  LEA R191, R190, 0xffffff00, 0x8 ;  /* 0xffffff00bebf7811 */ /* 0x000fc600078e40ff */
[----:B------:R-:W4:Y:S01]  /*08a0*/  LD.E.64 R20, desc[UR4][R2.64+0x20] ;  /* 0x0000200402147980 */ /* 0x000f22000c101b00 */
[----:B------:R-:W-:-:S03]  /*08b0*/  IABS R4, R191 ;  /* 0x000000bf00047213 */ /* 0x000fc60000000000 */
[----:B------:R-:W4:Y:S04]  /*08c0*/  LD.E.64 R188, desc[UR4][R2.64+0x38] ;  /* 0x0000380402bc7980 */ /* 0x000f28000c101b00 */
[----:B------:R-:W4:Y:S04]  /*08d0*/  LD.E.64 R18, desc[UR4][R2.64+0x50] ;  /* 0x0000500402127980 */ /* 0x000f28000c101b00 */
[----:B------:R-:W4:Y:S04]  /*08e0*/  LD.E.64 R16, desc[UR4][R2.64+0x28] ;  /* 0x0000280402107980 */ /* 0x000f28000c101b00 */
[----:B------:R-:W5:Y:S01]  /*08f0*/  LD.E.64 R196, desc[UR4][R2.64+0x40] ;  /* 0x0000400402c47980 */ /* 0x000f62000c101b00 */
[----:B--2---:R-:W-:-:S04]  /*0900*/  IABS R6, R15 ;  /* 0x0000000f00067213 */ /* 0x004fc80000000000 */
[----:B------:R-:W1:Y:S08]  /*0910*/  I2F.RP R10, R6 ;  /* 0x00000006000a7306 */ /* 0x000e700000209400 */
[----:B-1----:R-:W1:Y:S02]  /*0920*/  MUFU.RCP R10, R10 ;  /* 0x0000000a000a7308 */ /* 0x002e640000001000 */
[----:B-1----:R-:W-:-:S06]  /*0930*/  VIADD R10, R10, 0xffffffe ;  /* 0x0ffffffe0a0a7836 */ /* 0x002fcc0000000000 */
[----:B------:R-:W1:Y:S01]  /*0940*/  F2I.FTZ.U32.TRUNC.NTZ R11, R10 ;  /* 0x0000000a000b7305 */ /* 0x000e62000021f000 */
[----:B------:R-:W-:Y:S01]  /*0950*/  IABS R0, R15 ;  /* 0x0000000f00007213 */ /* 0x000fe20000000000 */
[----:B-1---5:R-:W-:Y:S01]  /*0960*/  IMAD.MOV R7, RZ, RZ, -R11 ;  /* 0x000000ffff077224 */ /* 0x022fe200078e0a0b */
[----:B------:R-:W-:-:S03]  /*0970*/  MOV R10, RZ ;  /* 0x000000ff000a7202 */ /* 0x000fc60000000f00 */
[----:B------:R-:W-:-:S04]  /*0980*/  IMAD R7, R7, R6, RZ ;  /* 0x0000000607077224 */ /* 0x000fc800078e02ff */
[----:B------:R-:W-:Y:S02]  /*0990*/  IMAD.HI.U32 R7, R11, R7, R10 ;  /* 0x000000070b077227 */ /* 0x000fe400078e000a */
[----:B------:R-:W5:Y:S02]  /*09a0*/  LD.E.64 R10, desc[UR4][R2.64+0x58] ;  /* 0x00005804020a7980 */ /* 0x000f64000c101b00 */
        /* <DEDUP_REMOVED lines=43> */
[----:B------:R-:W-:Y:S01]  /*0c60*/  ISETP.GE.AND P0, PT, R9, RZ, PT ;  /* 0x000000ff0900720c */ /* 0x000fe20003f06270 */
[----:B------:R-:W-:Y:S01]  /*0c70*/  IMAD R15, R15, R12, R191 ;  /* 0x0000000c0f0f7224 */ /* 0x000fe200078e02bf */
[----:B------:R-:W-:-:S05]  /*0c80*/  ISETP.NE.AND P1, PT, R5, RZ, PT ;  /* 0x000000ff0500720c */ /* 0x000fca0003f25270 */
        /* <DEDUP_REMOVED lines=8> */
[-C--:B------:R-:W-:Y:S02]  /*0d10*/  IMAD R8, R21, R4.reuse, RZ ;  /* 0x0000000415087224 */ /* 0x080fe400078e02ff */
[----:B------:R-:W-:-:S04]  /*0d20*/  IMAD.WIDE.U32 R12, R20, R4, RZ ;  /* 0x00000004140c7225 */ /* 0x000fc800078e00ff */
[----:B------:R-:W-:-:S05]  /*0d30*/  IMAD R8, R20, R7, R8 ;  /* 0x0000000714087224 */ /* 0x000fca00078e0208 */
[----:B------:R-:W-:-:S03]  /*0d40*/  IADD3 R13, PT, PT, R13, R8, RZ ;  /* 0x000000080d0d7210 */ /* 0x000fc60007ffe0ff */
[----:B------:R-:W-:-:S04]  /*0d50*/  IMAD.WIDE.U32 R12, R15, R188, R12 ;  /* 0x000000bc0f0c7225 */ /* 0x000fc800078e000c */
[----:B------:R-:W-:Y:S01]  /*0d60*/  IMAD.IADD R13, R13, 0x1, R6 ;  /* 0x000000010d0d7824 */ /* 0x000fe200078e0206 */
[----:B------:R-:W-:Y:S01]  /*0d70*/  SHF.R.S32.HI R6, RZ, 0x1f, R9 ;  /* 0x0000001fff067819 */ /* 0x000fe20000011409 */
[----:B------:R-:W-:-:S04]  /*0d80*/  IMAD R8, R19, R9, RZ ;  /* 0x0000000913087224 */ /* 0x000fc800078e02ff */
        /* <DEDUP_REMOVED lines=10> */
.L_x_3753:
[----:B-1----:R-:W2:Y:S04]  /*0e30*/  LD.E R5, desc[UR4][R2.64+0x68] ;  /* 0x0000680402057980 */ /* 0x002ea8000c101900 */
[----:B------:R-:W3:Y:S04]  /*0e40*/  LD.E.64 R188, desc[UR4][R2.64+0x38] ;  /* 0x0000380402bc7980 */ /* 0x000ee8000c101b00 */
[----:B------:R-:W4:Y:S04]  /*0e50*/  LD.E.64 R18, desc[UR4][R2.64+0x20] ;  /* 0x0000200402127980 */ /* 0x000f28000c101b00 */
[----:B------:R-:W4:Y:S04]  /*0e60*/  LD.E.64 R196, desc[UR4][R2.64+0x40] ;  /* 0x0000400402c47980 */ /* 0x000f28000c101b00 */
[----:B------:R-:W4:Y:S04]  /*0e70*/  LD.E.64 R14, desc[UR4][R2.64+0x28] ;  /* 0x00002804020e7980 */ /* 0x000f28000c101b00 */
[----:B------:R-:W4:Y:S04]  /*0e80*/  LD.E.64 R16, desc[UR4][R2.64+0x50] ;  /* 0x0000500402107980 */ /* 0x000f28000c101b00 */
[----:B------:R1:W5:Y:S01]  /*0e90*/  LD.E.64 R10, desc[UR4][R2.64+0x58] ;  /* 0x00005804020a7980 */ /* 0x000362000c101b00 */
[----:B------:R-:W-:Y:S01]  /*0ea0*/  IMAD.MOV.U32 R20, RZ, RZ, RZ ;  /* 0x000000ffff147224 */ /* 0x000fe200078e00ff */
[----:B------:R-:W-:-:S02]  /*0eb0*/  LEA R191, R190, 0xffffff00, 0x8 ;  /* 0xffffff00bebf7811 */ /* 0x000fc400078e40ff */
[----:B------:R-:W-:Y:S02]  /*0ec0*/  MOV R195, RZ ;  /* 0x000000ff00c37202 */ /* 0x000fe40000000f00 */
[----:B--2---:R-:W-:-:S04]  /*0ed0*/  IABS R4, R5 ;  /* 0x0000000500047213 */ /* 0x004fc80000000000 */
[----:B------:R-:W2:Y:S08]  /*0ee0*/  I2F.RP R0, R4 ;  /* 0x0000000400007306 */ /* 0x000eb00000209400 */
[----:B--2---:R-:W2:Y:S02]  /*0ef0*/  MUFU.RCP R0, R0 ;  /* 0x0000000000007308 */ /* 0x004ea40000001000 */
[----:B--2---:R-:W-:-:S06]  /*0f00*/  IADD3 R0, PT, PT, R0, 0xffffffe, RZ ;  /* 0x0ffffffe00007810 */ /* 0x004fcc0007ffe0ff */
[----:B------:R-:W2:Y:S01]  /*0f10*/  F2I.FTZ.U32.TRUNC.NTZ R21, R0 ;  /* 0x0000000000157305 */ /* 0x000ea2000021f000 */
[----:B------:R-:W-:Y:S02]  /*0f20*/  IABS R12, R5 ;  /* 0x00000005000c7213 */ /* 0x000fe40000000000 */
[----:B--2---:R-:W-:-:S05]  /*0f30*/  IADD3 R0, PT, PT, RZ, -R21, RZ ;  /* 0x80000015ff007210 */ /* 0x004fca0007ffe0ff */
[----:B------:R-:W-:Y:S01]  /*0f40*/  IMAD R6, R0, R4, RZ ;  /* 0x0000000400067224 */ /* 0x000fe200078e02ff */
[----:B------:R-:W-:-:S03]  /*0f50*/  IABS R0, R241 ;  /* 0x000000f100007213 */ /* 0x000fc60000000000 */
[----:B------:R-:W-:Y:S01]  /*0f60*/  IMAD.HI.U32 R6, R21, R6, R20 ;  /* 0x0000000615067227 */ /* 0x000fe200078e0014 */
[----:B------:R-:W-:-:S05]  /*0f70*/  IADD3 R12, PT, PT, RZ, -R12, RZ ;  /* 0x8000000cff0c7210 */ /* 0x000fca0007ffe0ff */
[----:B------:R-:W-:-:S04]  /*0f80*/  IMAD.HI.U32 R6, R6, R0, RZ ;  /* 0x0000000006067227 */ /* 0x000fc800078e00ff */
[----:B------:R-:W-:-:S05]  /*0f90*/  IMAD R12, R6, R12, R0 ;  /* 0x0000000c060c7224 */ /* 0x000fca00078e0200 */
[----:B------:R-:W-:Y:S01]  /*0fa0*/  ISETP.GT.U32.AND P1, PT, R4, R12, PT ;  /* 0x0000000c0400720c */ /* 0x000fe20003f24070 */
[-C--:B---3--:R-:W-:Y:S01]  /*0fb0*/  IMAD R9, R189, R8.reuse, RZ ;  /* 0x00000008bd097224 */ /* 0x088fe200078e02ff */
[----:B------:R-:W-:Y:S01]  /*0fc0*/  SHF.R.S32.HI R0, RZ, 0x1f, R8 ;  /* 0x0000001fff007819 */ /* 0x000fe20000011408 */
[----:B------:R-:W-:-:S10]  /*0fd0*/  IMAD.WIDE.U32 R20, R188, R8, RZ ;  /* 0x00000008bc147225 */ /* 0x000fd400078e00ff */
[----:B------:R-:W-:-:S04]  /*0fe0*/  @!P1 IADD3 R12, PT, PT, R12, -R4, RZ ;  /* 0x800000040c0c9210 */ /* 0x000fc80007ffe0ff */
[----:B------:R-:W-:Y:S01]  /*0ff0*/  ISETP.GE.U32.AND P2, PT, R12, R4, PT ;  /* 0x000000040c00720c */ /* 0x000fe20003f46070 */
[----:B------:R-:W-:Y:S01]  /*1000*/  IMAD R9, R188, R0, R9 ;  /* 0x00000000bc097224 */ /* 0x000fe200078e0209 */
[----:B------:R-:W-:Y:S02]  /*1010*/  LOP3.LUT R12, R241, R5, RZ, 0x3c, !PT ;  /* 0x00000005f10c7212 */ /* 0x000fe400078e3cff */
[----:B------:R-:W-:Y:S01]  /*1020*/  @!P1 IADD3 R6, PT, PT, R6, 0x1, RZ ;  /* 0x0000000106069810 */ /* 0x000fe20007ffe0ff */
[----:B------:R-:W-:Y:S01]  /*1030*/  IMAD.IADD R21, R21, 0x1, R9 ;  /* 0x0000000115157824 */ /* 0x000fe200078e0209 */
[----:B-----5:R-:W-:Y:S01]  /*1040*/  SHF.R.S32.HI R4, RZ, 0x1f, R7 ;  /* 0x0000001fff047819 */ /* 0x020fe20000011407 */
[----:B----4-:R-:W-:Y:S01]  /*1050*/  IMAD R9, R19, R7, RZ ;  /* 0x0000000713097224 */ /* 0x010fe200078e02ff */
[----:B------:R-:W-:Y:S02]  /*1060*/  ISETP.GE.AND P0, PT, R12, RZ, PT ;  /* 0x000000ff0c00720c */ /* 0x000fe40003f06270 */
[----:B------:R-:W-:Y:S01]  /*1070*/  ISETP.NE.AND P1, PT, R5, RZ, PT ;  /* 0x000000ff0500720c */ /* 0x000fe20003f25270 */
[----:B------:R-:W-:-:S02]  /*1080*/  IMAD R9, R18, R4, R9 ;  /* 0x0000000412097224 */ /* 0x000fc400078e0209 */
[----:B------:R-:W-:Y:S02]  /*1090*/  @P2 VIADD R6, R6, 0x1 ;  /* 0x0000000106062836 */ /* 0x000fe40000000000 */
[----:B------:R-:W-:-:S03]  /*10a0*/  IMAD.WIDE.U32 R18, R18, R7, R20 ;  /* 0x0000000712127225 */ /* 0x000fc600078e0014 */
[----:B------:R-:W-:Y:S01]  /*10b0*/  MOV R12, R6 ;  /* 0x00000006000c7202 */ /* 0x000fe20000000f00 */
[-C--:B------:R-:W-:Y:S01]  /*10c0*/  IMAD R6, R197, R8.reuse, RZ ;  /* 0x00000008c5067224 */ /* 0x080fe200078e02ff */
[----:B------:R-:W-:Y:S01]  /*10d0*/  IADD3 R19, PT, PT, R19, R9, RZ ;  /* 0x0000000913137210 */ /* 0x000fe20007ffe0ff */
[----:B------:R-:W-:Y:S01]  /*10e0*/  IMAD.WIDE.U32 R20, R196, R8, RZ ;  /* 0x00000008c4147225 */ /* 0x000fe200078e00ff */
[----:B------:R-:W-:-:S03]  /*10f0*/  @!P0 IADD3 R12, PT, PT, -R12, RZ, RZ ;  /* 0x000000ff0c0c8210 */ /* 0x000fc60007ffe1ff */
[----:B------:R-:W-:Y:S01]  /*1100*/  IMAD R6, R196, R0, R6 ;  /* 0x00000000c4067224 */ /* 0x000fe200078e0206 */
[----:B------:R-:W-:Y:S01]  /*1110*/  @!P1 LOP3.LUT R12, RZ, R5, RZ, 0x33, !PT ;  /* 0x00000005ff0c9212 */ /* 0x000fe200078e33ff */
[-C--:B------:R-:W-:Y:S02]  /*1120*/  IMAD R9, R189, R191.reuse, RZ ;  /* 0x000000bfbd097224 */ /* 0x080fe400078e02ff */
[----:B------:R-:W-:Y:S01]  /*1130*/  IMAD.WIDE.U32 R18, R188, R191, R18 ;  /* 0x000000bfbc127225 */ /* 0x000fe200078e0012 */
[----:B------:R-:W-:-:S03]  /*1140*/  IADD3 R21, PT, PT, R21, R6, RZ ;  /* 0x0000000615157210 */ /* 0x000fc60007ffe0ff */
[-C--:B------:R-:W-:Y:S01]  /*1150*/  IMAD R0, R15, R7.reuse, RZ ;  /* 0x000000070f007224 */ /* 0x080fe200078e02ff */
[----:B------:R-:W-:Y:S01]  /*1160*/  SHF.R.S32.HI R8, RZ, 0x1f, R12 ;  /* 0x0000001fff087819 */ /* 0x000fe2000001140c */
[----:B------:R-:W-:Y:S02]  /*1170*/  IMAD.IADD R19, R19, 0x1, R9 ;  /* 0x0000000113137824 */ /* 0x000fe400078e0209 */
[----:B------:R-:W-:Y:S02]  /*1180*/  IMAD R6, R17, R12, RZ ;  /* 0x0000000c11067224 */ /* 0x000fe400078e02ff */
[C---:B------:R-:W-:Y:S02]  /*1190*/  IMAD R0, R14.reuse, R4, R0 ;  /* 0x000000040e007224 */ /* 0x040fe400078e0200 */
[----:B------:R-:W-:-:S04]  /*11a0*/  IMAD.WIDE.U32 R14, R14, R7, R20 ;  /* 0x000000070e0e7225 */ /* 0x000fc800078e0014 */
[----:B------:R-:W-:Y:S01]  /*11b0*/  IMAD.WIDE.U32 R12, R16, R12, R18 ;  /* 0x0000000c100c7225 */ /* 0x000fe200078e0012 */
[----:B------:R-:W-:-:S03]  /*11c0*/  MOV R17, R14 ;  /* 0x0000000e00117202 */ /* 0x000fc60000000f00 */
[----:B------:R-:W-:Y:S01]  /*11d0*/  IMAD R6, R16, R8, R6 ;  /* 0x0000000810067224 */ /* 0x000fe200078e0206 */
[----:B------:R-:W-:Y:S01]  /*11e0*/  IADD3 R16, PT, PT, R15, R0, RZ ;  /* 0x000000000f107210 */ /* 0x000fe20007ffe0ff */
[----:B------:R-:W-:Y:S01]  /*11f0*/  IMAD.MOV.U32 R14, RZ, RZ, RZ ;  /* 0x000000ffff0e7224 */ /* 0x000fe200078e00ff */
[----:B------:R-:W-:Y:S01]  /*1200*/  MOV R7, R12 ;  /* 0x0000000c00077202 */ /* 0x000fe20000000f00 */
[----:B------:R-:W-:Y:S01]  /*1210*/  IMAD.IADD R6, R13, 0x1, R6 ;  /* 0x000000010d067824 */ /* 0x000fe200078e0206 */
[----:B------:R-:W-:Y:S02]  /*1220*/  MOV R0, RZ ;  /* 0x000000ff00007202 */ /* 0x000fe40000000f00 */
[----:B-1----:R-:W-:Y:S02]  /*1230*/  MOV R15, R191 ;  /* 0x000000bf000f7202 */ /* 0x002fe40000000f00 */
.L_x_3754:
[----:B------:R-:W-:Y:S05]  /*1240*/  BSYNC.RECONVERGENT B0 ;  /* 0x0000000000007941 */ /* 0x000fea0003800200 */
.L_x_3752:
[----:B------:R-:W2:Y:S04]  /*1250*/  LD.E.64 R28, desc[UR4][R2.64+0x18] ;  /* 0x00001804021c7980 */ /* 0x000ea8000c101b00 */
[----:B------:R-:W3:Y:S04]  /*1260*/  LD.E.64 R22, desc[UR4][R2.64+0x30] ;  /* 0x0000300402167980 */ /* 0x000ee8000c101b00 */
[----:B------:R-:W4:Y:S04]  /*1270*/  LD.E.64 R26, desc[UR4][R2.64+0x48] ;  /* 0x00004804021a7980 */ /* 0x000f28000c101b00 */
[----:B------:R-:W4:Y:S04]  /*1280*/  LD.E.64 R8, desc[UR4][R2.64+0x8] ;  /* 0x0000080402087980 */ /* 0x000f28000c101b00 */
[----:B------:R-:W4:Y:S04]  /*1290*/  LD.E.64 R18, desc[UR4][R2.64] ;  /* 0x0000000402127980 */ /* 0x000f28000c101b00 */
[----:B------:R-:W4:Y:S01]  /*12a0*/  LD.E.64 R12, desc[UR4][R2.64+0x10] ;  /* 0x00001004020c7980 */ /* 0x000f22000c101b00 */
[----:B------:R-:W-:-:S04]  /*12b0*/  IABS R4, R5 ;  /* 0x0000000500047213 */ /* 0x000fc80000000000 */
[----:B------:R-:W1:Y:S08]  /*12c0*/  I2F.RP R20, R4 ;  /* 0x0000000400147306 */ /* 0x000e700000209400 */
[----:B-1----:R-:W1:Y:S02]  /*12d0*/  MUFU.RCP R20, R20 ;  /* 0x0000001400147308 */ /* 0x002e640000001000 */
[----:B-1----:R-:W-:-:S06]  /*12e0*/  VIADD R20, R20, 0xffffffe ;  /* 0x0ffffffe14147836 */ /* 0x002fcc0000000000 */
[----:B------:R-:W1:Y:S01]  /*12f0*/  F2I.FTZ.U32.TRUNC.NTZ R31, R20 ;  /* 0x00000014001f7305 */ /* 0x000e62000021f000 */
[----:B------:R-:W-:Y:S01]  /*1300*/  IMAD.MOV.U32 R30, RZ, RZ, RZ ;  /* 0x000000ffff1e7224 */ /* 0x000fe200078e00ff */
        /* <DEDUP_REMOVED lines=9> */
[----:B------:R-:W-:-:S05]  /*13a0*/  IMAD.SHL.U32 R250, R221, 0x8, RZ ;  /* 0x00000008ddfa7824 */ /* 0x000fca00078e00ff */
[----:B------:R-:W-:-:S07]  /*13b0*/  LOP3.LUT R220, R250, 0x38, RZ, 0xc0, !PT ;  /* 0x00000038fadc7812 */ /* 0x000fce00078ec0ff */
[----:B------:R-:W-:Y:S01]  /*13c0*/  @!P1 IMAD.IADD R20, R20, 0x1, -R4 ;  /* 0x0000000114149824 */ /* 0x000fe200078e0a04 */
[----:B------:R-:W-:-:S04]  /*13d0*/  IADD3 R24, P0, PT, R220, R17, RZ ;  /* 0x00000011dc187210 */ /* 0x000fc80007f1e0ff */
[----:B------:R-:W-:Y:S02]  /*13e0*/  ISETP.GE.U32.AND P2, PT, R20, R4, PT ;  /* 0x000000041400720c */ /* 0x000fe40003f46070 */
[----:B------:R-:W-:Y:S01]  /*13f0*/  LOP3.LUT R4, R241, R5, RZ, 0x3c, !PT ;  /* 0x00000005f1047212 */ /* 0x000fe200078e3cff */
[----:B------:R-:W-:Y:S01]  /*1400*/  IMAD.X R25, RZ, RZ, R16, P0 ;  /* 0x000000ffff197224 */ /* 0x000fe200000e0610 */
[----:B------:R-:W-:Y:S02]  /*1410*/  @!P1 IADD3 R21, PT, PT, R21, 0x1, RZ ;  /* 0x0000000115159810 */ /* 0x000fe40007ffe0ff */
[----:B------:R-:W-:Y:S01]  /*1420*/  ISETP.GE.AND P0, PT, R4, RZ, PT ;  /* 0x000000ff0400720c */ /* 0x000fe20003f06270 */
[----:B------:R-:W-:Y:S01]  /*1430*/  IMAD R14, R14, R196, RZ ;  /* 0x000000c40e0e7224 */ /* 0x000fe200078e02ff */
[----:B------:R-:W-:Y:S01]  /*1440*/  ISETP.NE.AND P1, PT, R5, RZ, PT ;  /* 0x000000ff0500720c */ /* 0x000fe20003f25270 */
[----:B------:R-:W-:-:S04]  /*1450*/  IMAD.MOV.U32 R30, RZ, RZ, R220 ;  /* 0x000000ffff1e7224 */ /* 0x000fc800078e00dc */
[----:B------:R-:W-:Y:S02]  /*1460*/  @P2 VIADD R21, R21, 0x1 ;  /* 0x0000000115152836 */ /* 0x000fe40000000000 */
[----:B------:R-:W-:Y:S01]  /*1470*/  IMAD.MOV.U32 R31, RZ, RZ, RZ ;  /* 0x000000ffff1f7224 */ /* 0x000fe200078e00ff */
[----:B------:R-:W-:Y:S01]  /*1480*/  LOP3.LUT R16, R250, 0x1c0, RZ, 0xc0, !PT ;  /* 0x000001c0fa107812 */ /* 0x000fe200078ec0ff */
[----:B------:R-:W-:Y:S02]  /*1490*/  IMAD.MOV.U32 R4, RZ, RZ, R21 ;  /* 0x000000ffff047224 */ /* 0x000fe400078e0015 */
[C---:B------:R-:W-:Y:S02]  /*14a0*/  IMAD R14, R15.reuse, R197, R14 ;  /* 0x000000c50f0e7224 */ /* 0x040fe400078e020e */
[----:B------:R-:W-:Y:S01]  /*14b0*/  IMAD.WIDE.U32 R24, R15, R196, R24 ;  /* 0x000000c40f187225 */ /* 0x000fe200078e0018 */
[----:B------:R-:W-:Y:S02]  /*14c0*/  LOP3.LUT R16, R16, 0x38, R221, 0xf8, !PT ;  /* 0x0000003810107812 */ /* 0x000fe400078ef8dd */
[----:B------:R-:W-:Y:S01]  /*14d0*/  @!P0 IADD3 R4, PT, PT, -R4, RZ, RZ ;  /* 0x000000ff04048210 */ /* 0x000fe20007ffe1ff */
[----:B------:R-:W-:Y:S01]  /*14e0*/  IMAD.IADD R17, R25, 0x1, R14 ;  /* 0x0000000119117824 */ /* 0x000fe200078e020e */
[----:B------:R-:W-:-:S02]  /*14f0*/  IADD3 R32, P0, PT, R220, R7, RZ ;  /* 0x00000007dc207210 */ /* 0x000fc40007f1e0ff */
[----:B------:R-:W-:Y:S02]  /*1500*/  SHF.R.U32.HI R14, RZ, 0x3, R221 ;  /* 0x00000003ff0e7819 */ /* 0x000fe400000116dd */
[----:B------:R-:W-:Y:S01]  /*1510*/  LOP3.LUT R16, R16, R220, RZ, 0x3c, !PT ;  /* 0x000000dc10107212 */ /* 0x000fe200078e3cff */
[----:B------:R-:W-:Y:S01]  /*1520*/  IMAD.X R33, RZ, RZ, R6, P0 ;  /* 0x000000ffff217224 */ /* 0x000fe200000e0606 */
[----:B------:R-:W-:Y:S02]  /*1530*/  @!P1 LOP3.LUT R4, RZ, R5, RZ, 0x33, !PT ;  /* 0x00000005ff049212 */ /* 0x000fe400078e33ff */
[----:B------:R-:W-:Y:S01]  /*1540*/  LOP3.LUT R250, R16, 0x1e00, R250, 0xf8, !PT ;  /* 0x00001e0010fa7812 */ /* 0x000fe200078ef8fa */
[----:B------:R-:W-:Y:S01]  /*1550*/  IMAD.MOV.U32 R16, RZ, RZ, R24 ;  /* 0x000000ffff107224 */ /* 0x000fe200078e0018 */
[----:B------:R-:W1:Y:S01]  /*1560*/  S2UR UR6, SR_CgaCtaId ;  /* 0x00000000000679c3 */ /* 0x000e620000008800 */
[----:B------:R-:W-:Y:S02]  /*1570*/  IMAD R236, R189, R14, RZ ;  /* 0x0000000ebdec7224 */ /* 0x000fe400078e02ff */
[----:B------:R-:W-:Y:S01]  /*1580*/  IMAD.WIDE.U32 R32, R14, R188, R32 ;  /* 0x000000bc0e207225 */ /* 0x000fe200078e0020 */
[----:B------:R-:W-:-:S03]  /*1590*/  SHF.R.S32.HI R6, RZ, 0x1f, R4 ;  /* 0x0000001fff067819 */ /* 0x000fc60000011404 */
[----:B-----5:R-:W-:-:S04]  /*15a0*/  IMAD.WIDE.U32 R16, R4, R10, R16 ;  /* 0x0000000a04107225 */ /* 0x020fc800078e0010 */
[----:B------:R-:W-:Y:S02]  /*15b0*/  IMAD.IADD R236, R33, 0x1, R236 ;  /* 0x0000000121ec7824 */ /* 0x000fe400078e02ec */
[----:B------:R-:W-:-:S04]  /*15c0*/  IMAD R4, R11, R4, RZ ;  /* 0x000000040b047224 */ /* 0x000fc800078e02ff */
[----:B------:R-:W-:Y:S02]  /*15d0*/  IMAD R4, R6, R10, R4 ;  /* 0x0000000a06047224 */ /* 0x000fe400078e0204 */
[C---:B------:R-:W-:Y:S01]  /*15e0*/  IMAD.SHL.U32 R232, R188.reuse, 0x20, RZ ;  /* 0x00000020bce87824 */ /* 0x040fe200078e00ff */
[----:B------:R-:W-:Y:S01]  /*15f0*/  SHF.L.U64.HI R233, R188, 0x5, R189 ;  /* 0x00000005bce97819 */ /* 0x000fe200000102bd */
[----:B------:R-:W-:Y:S02]  /*1600*/  UMOV UR7, 0x400 ;  /* 0x0000040000077882 */ /* 0x000fe40000000000 */
[----:B-1----:R-:W-:-:S06]  /*1610*/  ULEA UR6, UR6, UR7, 0x18 ;  /* 0x0000000706067291 */ /* 0x002fcc000f8ec0ff */
[----:B------:R-:W-:-:S04]  /*1620*/  IMAD.U32 R222, RZ, RZ, UR6 ;  /* 0x00000006ffde7e24 */ /* 0x000fc8000f8e00ff */
[----:B------:R-:W-:Y:S02]  /*1630*/  IMAD R250, R250, 0x2, R222 ;  /* 0x00000002fafa7824 */ /* 0x000fe400078e02de */
[----:B------:R-:W-:Y:S02]  /*1640*/  IMAD.IADD R17, R17, 0x1, R4 ;  /* 0x0000000111117824 */ /* 0x000fe400078e0204 */
[----:B------:R-:W-:-:S04]  /*1650*/  IMAD.WIDE.U32 R16, R14, R196, R16 ;  /* 0x000000c40e107225 */ /* 0x000fc800078e0010 */
[-C--:B--2---:R-:W-:Y:S02]  /*1660*/  IMAD R15, R29, R242.reuse, RZ ;  /* 0x000000f21d0f7224 */ /* 0x084fe400078e02ff */
[----:B------:R-:W-:-:S04]  /*1670*/  IMAD.WIDE.U32 R28, R28, R242, R30 ;  /* 0x000000f21c1c7225 */ /* 0x000fc800078e001e */
[----:B------:R-:W-:Y:S02]  /*1680*/  IMAD.IADD R29, R29, 0x1, R15 ;  /* 0x000000011d1d7824 */ /* 0x000fe400078e020f */
[----:B------:R-:W-:Y:S01]  /*1690*/  IMAD.MOV.U32 R15, RZ, RZ, RZ ;  /* 0x000000ffff0f7224 */ /* 0x000fe200078e00ff */
[C---:B---3--:R-:W-:Y:S01]  /*16a0*/  SHF.L.U64.HI R31, R22.reuse, 0x5, R23 ;  /* 0x00000005161f7819 */ /* 0x048fe20000010217 */
[----:B------:R-:W-:Y:S01]  /*16b0*/  IMAD.WIDE.U32 R20, R243, 0x40, R14 ;  /* 0x00000040f3147825 */ /* 0x000fe200078e000e */
[----:B------:R-:W-:-:S03]  /*16c0*/  SHF.L.U64.HI R25, R22, 0x4, R23 ;  /* 0x0000000416197819 */ /* 0x000fc60000010217 */
[C---:B------:R-:W-:Y:S02]  /*16d0*/  IMAD.SHL.U32 R30, R22.reuse, 0x20, RZ ;  /* 0x00000020161e7824 */ /* 0x040fe400078e00ff */
[----:B------:R-:W-:Y:S02]  /*16e0*/  IMAD R7, R21, R22, RZ ;  /* 0x0000001615077224 */ /* 0x000fe400078e02ff */
[----:B------:R-:W-:Y:S01]  /*16f0*/  IMAD.SHL.U32 R24, R22, 0x10, RZ ;  /* 0x0000001016187824 */ /* 0x000fe200078e00ff */
[----:B----4-:R-:W-:Y:S01]  /*1700*/  LEA R237, P0, R32, R8, 0x1 ;  /* 0x0000000820ed7211 */ /* 0x010fe200078008ff */
[----:B------:R-:W-:Y:S02]  /*1710*/  IMAD R5, R27, R241, RZ ;  /* 0x000000f11b057224 */ /* 0x000fe400078e02ff */
[----:B------:R-:W-:-:S04]  /*1720*/  IMAD.WIDE.U32 R26, R241, R26, R28 ;  /* 0x0000001af11a7225 */ /* 0x000fc800078e001c */
[----:B------:R-:W-:-:S04]  /*1730*/  IMAD.WIDE.U32 R30, R22, R20, R30 ;  /* 0x00000014161e7225 */ /* 0x000fc800078e001e */
[-C--:B------:R-:W-:Y:S02]  /*1740*/  IMAD R7, R23, R20.reuse, R7 ;  /* 0x0000001417077224 */ /* 0x080fe400078e0207 */
[----:B------:R-:W-:Y:S01]  /*1750*/  IMAD.WIDE.U32 R28, R22, R20, R24 ;  /* 0x00000014161c7225 */ /* 0x000fe200078e0018 */
[----:B------:R-:W-:Y:S02]  /*1760*/  LEA.HI.X R236, R32, R9, R236, 0x1, P0 ;  /* 0x0000000920ec7211 */ /* 0x000fe400000f0cec */
[----:B------:R-:W-:Y:S01]  /*1770*/  IADD3 R27, PT, PT, R27, R5, RZ ;  /* 0x000000051b1b7210 */ /* 0x000fe20007ffe0ff */
[----:B------:R-:W-:Y:S01]  /*1780*/  IMAD.IADD R10, R7, 0x1, R31 ;  /* 0x00000001070a7824 */ /* 0x000fe200078e021f */
[CC--:B------:R-:W-:Y:S02]  /*1790*/  IADD3 R6, P1, P0, R26.reuse, R30.reuse, R24 ;  /* 0x0000001e1a067210 */ /* 0x0c0fe4000783e018 */
[C---:B------:R-:W-:Y:S02]  /*17a0*/  IADD3 R11, P2, PT, R26.reuse, R30, RZ ;  /* 0x0000001e1a0b7210 */ /* 0x040fe40007f5e0ff */
[----:B------:R-:W-:-:S02]  /*17b0*/  IADD3 R9, P3, PT, R26, R28, RZ ;  /* 0x0000001c1a097210 */ /* 0x000fc40007f7e0ff */
[C---:B------:R-:W-:Y:S01]  /*17c0*/  IADD3.X R5, PT, PT, R27.reuse, R10, R25, P1, P0 ;  /* 0x0000000a1b057210 */ /* 0x040fe20000fe0419 */
[----:B------:R-:W-:Y:S01]  /*17d0*/  IMAD.X R10, R10, 0x1, R27, P2 ;  /* 0x000000010a0a7824 */ /* 0x000fe200010e061b */
[----:B------:R-:W-:Y:S01]  /*17e0*/  IADD3.X R8, PT, PT, R27, R7, R29, P3, !PT ;  /* 0x000000071b087210 */ /* 0x000fe20001ffe41d */
[----:B------:R-:W-:Y:S01]  /*17f0*/  IMAD.WIDE.U32 R26, R22, R20, R26 ;  /* 0x00000014161a7225 */ /* 0x000fe200078e001a */
[----:B------:R-:W-:Y:S02]  /*1800*/  IADD3 R20, P0, PT, R232, R237, RZ ;  /* 0x000000ede8147210 */ /* 0x000fe40007f1e0ff */
[-C--:B------:R-:W-:Y:S02]  /*1810*/  LEA R24, P2, R9, R18.reuse, 0x1 ;  /* 0x0000001209187211 */ /* 0x080fe400078408ff */
[----:B------:R-:W-:Y:S01]  /*1820*/  LEA R22, P1, R11, R18, 0x1 ;  /* 0x000000120b167211 */ /* 0x000fe200078208ff */
[----:B------:R-:W-:Y:S01]  /*1830*/  IMAD.X R21, R233, 0x1, R236, P0 ;  /* 0x00000001e9157824 */ /* 0x000fe200000e06ec */
[----:B------:R-:W-:-:S02]  /*1840*/  LEA.HI.X R25, R9, R19, R8, 0x1, P2 ;  /* 0x0000001309197211 */ /* 0x000fc400010f0c08 */
[----:B------:R-:W-:Y:S01]  /*1850*/  IADD3 R8, P0, PT, R20, R232, RZ ;  /* 0x000000e814087210 */ /* 0x000fe20007f1e0ff */
[----:B------:R-:W-:Y:S01]  /*1860*/  IMAD.IADD R7, R27, 0x1, R7 ;  /* 0x000000011b077824 */ /* 0x000fe200078e0207 */
[----:B------:R-:W-:Y:S02]  /*1870*/  LEA.HI.X R23, R11, R19, R10, 0x1, P1 ;  /* 0x000000130b177211 */ /* 0x000fe400008f0c0a */
[-C--:B------:R-:W-:Y:S02]  /*1880*/  LEA R10, P2, R26, R18.reuse, 0x1 ;  /* 0x000000121a0a7211 */ /* 0x080fe400078408ff */
[----:B------:R-:W-:Y:S02]  /*1890*/  LEA R28, P1, R6, R18, 0x1 ;  /* 0x00000012061c7211 */ /* 0x000fe400078208ff */
[----:B------:R-:W-:Y:S02]  /*18a0*/  IADD3.X R9, PT, PT, R21, R233, RZ, P0, !PT ;  /* 0x000000e915097210 */ /* 0x000fe400007fe4ff */
[----:B------:R-:W-:-:S02]  /*18b0*/  IADD3 R18, P0, PT, R8, R232, RZ ;  /* 0x000000e808127210 */ /* 0x000fc40007f1e0ff */
[-C--:B------:R-:W-:Y:S02]  /*18c0*/  LEA.HI.X R11, R26, R19.reuse, R7, 0x1, P2 ;  /* 0x000000131a0b7211 */ /* 0x080fe400010f0c07 */
[----:B------:R-:W-:Y:S01]  /*18d0*/  LEA.HI.X R29, R6, R19, R5, 0x1, P1 ;  /* 0x00000013061d7211 */ /* 0x000fe200008f0c05 */
[--C-:B------:R-:W-:Y:S01]  /*18e0*/  IMAD.X R19, R9, 0x1, R233.reuse, P0 ;  /* 0x0000000109137824 */ /* 0x100fe200000e06e9 */
[-C--:B------:R-:W-:Y:S01]  /*18f0*/  IADD3 R6, P0, PT, R18, R232.reuse, RZ ;  /* 0x000000e812067210 */ /* 0x080fe20007f1e0ff */
[----:B------:R-:W-:Y:S01]  /*1900*/  @!PT LDS RZ, [RZ] ;  /* 0x00000000fffff984 */ /* 0x000fe20000000800 */
[----:B------:R-:W-:Y:S01]  /*1910*/  @!PT LDS RZ, [RZ] ;  /* 0x00000000fffff984 */ /* 0x000fe20000000800 */
[----:B------:R-:W-:Y:S01]  /*1920*/  @!PT LDS RZ, [RZ] ;  /* 0x00000000fffff984 */ /* 0x000fe20000000800 */
[----:B------:R1:W-:Y:S04]  /*1930*/  LDGSTS.E.BYPASS.LTC128B.128 [R250], desc[UR4][R10.64] ;  /* 0x000000000afa7fae */ /* 0x0003e8000b981a04 */
[----:B------:R-:W-:Y:S01]  /*1940*/  IMAD.X R7, R19, 0x1, R233, P0 ;  /* 0x0000000113077824 */ /* 0x000fe200000e06e9 */
[----:B------:R2:W-:Y:S04]  /*1950*/  LDGSTS.E.BYPASS.LTC128B.128 [R250+0x800], desc[UR4][R24.64] ;  /* 0x0080000018fa7fae */ /* 0x0005e8000b981a04 */
[----:B------:R3:W-:Y:S04]  /*1960*/  LDGSTS.E.BYPASS.LTC128B.128 [R250+0x1000], desc[UR4][R22.64] ;  /* 0x0100000016fa7fae */ /* 0x0007e8000b981a04 */
[----:B------:R-:W-:Y:S01]  /*1970*/  LDGSTS.E.BYPASS.LTC128B.128 [R250+0x1800], desc[UR4][R28.64] ;  /* 0x018000001cfa7fae */ /* 0x000fe2000b981a04 */
[----:B-1----:R-:W-:-:S05]  /*1980*/  IADD3 R10, P0, PT, R6, R232, RZ ;  /* 0x000000e8060a7210 */ /* 0x002fca0007f1e0ff */
[----:B------:R-:W-:Y:S01]  /*1990*/  IMAD.X R11, R7, 0x1, R233, P0 ;  /* 0x00000001070b7824 */ /* 0x000fe200000e06e9 */
[----:B--2---:R-:W-:Y:S01]  /*19a0*/  IADD3 R24, P0, PT, R10, R232, RZ ;  /* 0x000000e80a187210 */ /* 0x004fe20007f1e0ff */
[----:B---3--:R-:W-:Y:S02]  /*19b0*/  IMAD.MOV.U32 R22, RZ, RZ, R237 ;  /* 0x000000ffff167224 */ /* 0x008fe400078e00ed */
[----:B------:R-:W-:Y:S01]  /*19c0*/  IMAD.MOV.U32 R23, RZ, RZ, R236 ;  /* 0x000000ffff177224 */ /* 0x000fe200078e00ec */
[----:B------:R-:W-:-:S04]  /*19d0*/  IADD3.X R25, PT, PT, R11, R233, RZ, P0, !PT ;  /* 0x000000e90b197210 */ /* 0x000fc800007fe4ff */
[----:B------:R1:W-:Y:S04]  /*19e0*/  LDGSTS.E.BYPASS.LTC128B.128 [R250+0x2000], desc[UR4][R22.64] ;  /* 0x0200000016fa7fae */ /* 0x0003e8000b981a04 */
[----:B------:R2:W-:Y:S04]  /*19f0*/  LDGSTS.E.BYPASS.LTC128B.128 [R250+0x2800], desc[UR4][R20.64] ;  /* 0x0280000014fa7fae */ /* 0x0005e8000b981a04 */
[----:B------:R-:W-:Y:S04]  /*1a00*/  LDGSTS.E.BYPASS.LTC128B.128 [R250+0x3000], desc[UR4][R8.64] ;  /* 0x0300000008fa7fae */ /* 0x000fe8000b981a04 */
[----:B------:R-:W-:Y:S04]  /*1a10*/  LDGSTS.E.BYPASS.LTC128B.128 [R250+0x3800], desc[UR4][R18.64] ;  /* 0x0380000012fa7fae */ /* 0x000fe8000b981a04 */
[----:B------:R3:W-:Y:S01]  /*1a20*/  LDGSTS.E.BYPASS.LTC128B.128 [R250+0x4000], desc[UR4][R6.64] ;  /* 0x0400000006fa7fae */ /* 0x0007e2000b981a04 */
[----:B------:R-:W-:-:S03]  /*1a30*/  IMAD R14, R197, R14, RZ ;  /* 0x0000000ec50e7224 */ /* 0x000fc600078e02ff */
[----:B------:R4:W-:Y:S01]  /*1a40*/  LDGSTS.E.BYPASS.LTC128B.128 [R250+0x4800], desc[UR4][R10.64] ;  /* 0x048000000afa7fae */ /* 0x0009e2000b981a04 */
[----:B-1----:R-:W-:Y:S01]  /*1a50*/  IADD3 R22, P0, PT, R24, R232, RZ ;  /* 0x000000e818167210 */ /* 0x002fe20007f1e0ff */
[----:B------:R-:W-:Y:S01]  /*1a60*/  IMAD.IADD R14, R17, 0x1, R14 ;  /* 0x00000001110e7824 */ /* 0x000fe200078e020e */
[----:B------:R-:W-:Y:S01]  /*1a70*/  LEA R239, P1, R16, R12, 0x1 ;  /* 0x0000000c10ef7211 */ /* 0x000fe200078208ff */
[----:B------:R-:W-:Y:S02]  /*1a80*/  LDGSTS.E.BYPASS.LTC128B.128 [R250+0x5000], desc[UR4][R24.64] ;  /* 0x0500000018fa7fae */ /* 0x000fe4000b981a04 */
[--C-:B------:R-:W-:Y:S01]  /*1a90*/  IMAD.X R23, R25, 0x1, R233.reuse, P0 ;  /* 0x0000000119177824 */ /* 0x100fe200000e06e9 */
[-C--:B--2---:R-:W-:Y:S02]  /*1aa0*/  IADD3 R20, P0, PT, R22, R232.reuse, RZ ;  /* 0x000000e816147210 */ /* 0x084fe40007f1e0ff */
[----:B------:R-:W-:Y:S02]  /*1ab0*/  LEA.HI.X R238, R16, R13, R14, 0x1, P1 ;  /* 0x0000000d10ee7211 */ /* 0x000fe400008f0c0e */
[----:B------:R-:W-:Y:S01]  /*1ac0*/  LDGSTS.E.BYPASS.LTC128B.128 [R250+0x5800], desc[UR4][R22.64] ;  /* 0x0580000016fa7fae */ /* 0x000fe2000b981a04 */
[----:B------:R-:W-:Y:S01]  /*1ad0*/  IMAD.X R21, R23, 0x1, R233, P0 ;  /* 0x0000000117157824 */ /* 0x000fe200000e06e9 */
[----:B------:R-:W-:-:S04]  /*1ae0*/  IADD3 R4, P0, PT, R20, R232, RZ ;  /* 0x000000e814047210 */ /* 0x000fc80007f1e0ff */
[----:B------:R-:W-:Y:S01]  /*1af0*/  LDGSTS.E.BYPASS.LTC128B.128 [R250+0x6000], desc[UR4][R20.64] ;  /* 0x0600000014fa7fae */ /* 0x000fe2000b981a04 */
[----:B------:R-:W-:Y:S01]  /*1b00*/  IMAD.X R5, R21, 0x1, R233, P0 ;  /* 0x0000000115057824 */ /* 0x000fe200000e06e9 */
[----:B---3--:R-:W-:-:S04]  /*1b10*/  IADD3 R6, P0, PT, R4, R232, RZ ;  /* 0x000000e804067210 */ /* 0x008fc80007f1e0ff */
[----:B------:R-:W-:Y:S01]  /*1b20*/  LDGSTS.E.BYPASS.LTC128B.128 [R250+0x6800], desc[UR4][R4.64] ;  /* 0x0680000004fa7fae */ /* 0x000fe2000b981a04 */
[----:B------:R-:W-:Y:S01]  /*1b30*/  IMAD.X R7, R5, 0x1, R233, P0 ;  /* 0x0000000105077824 */ /* 0x000fe200000e06e9 */
[----:B------:R-:W-:-:S04]  /*1b40*/  IADD3 R8, P0, PT, R6, R232, RZ ;  /* 0x000000e806087210 */ /* 0x000fc80007f1e0ff */
[----:B------:R-:W-:Y:S01]  /*1b50*/  IADD3.X R9, PT, PT, R7, R233, RZ, P0, !PT ;  /* 0x000000e907097210 */ /* 0x000fe200007fe4ff */
[----:B------:R1:W-:Y:S01]  /*1b60*/  LDGSTS.E.BYPASS.LTC128B.128 [R250+0x7000], desc[UR4][R6.64] ;  /* 0x0700000006fa7fae */ /* 0x0003e2000b981a04 */
[----:B----4-:R-:W-:-:S03]  /*1b70*/  IADD3 R10, P0, PT, R8, R232, RZ ;  /* 0x000000e8080a7210 */ /* 0x010fc60007f1e0ff */
[----:B------:R-:W-:Y:S02]  /*1b80*/  LDGSTS.E.BYPASS.LTC128B.128 [R250+0x7800], desc[UR4][R8.64] ;  /* 0x0780000008fa7fae */ /* 0x000fe4000b981a04 */
[----:B------:R-:W-:Y:S01]  /*1b90*/  IMAD.X R11, R9, 0x1, R233, P0 ;  /* 0x00000001090b7824 */ /* 0x000fe200000e06e9 */
[----:B------:R-:W-:-:S04]  /*1ba0*/  IADD3 R12, P0, PT, R10, R232, RZ ;  /* 0x000000e80a0c7210 */ /* 0x000fc80007f1e0ff */
[----:B------:R2:W-:Y:S01]  /*1bb0*/  LDGSTS.E.BYPASS.LTC128B.128 [R250+0x8000], desc[UR4][R10.64] ;  /* 0x080000000afa7fae */ /* 0x0005e2000b981a04 */
[----:B------:R-:W-:-:S05]  /*1bc0*/  IMAD.X R13, R11, 0x1, R233, P0 ;  /* 0x000000010b0d7824 */ /* 0x000fca00000e06e9 */
[----:B------:R-:W-:Y:S01]  /*1bd0*/  LDGSTS.E.BYPASS.LTC128B.128 [R250+0x8800], desc[UR4][R12.64] ;  /* 0x088000000cfa7fae */ /* 0x000fe2000b981a04 */
[----:B-1----:R-:W-:-:S05]  /*1be0*/  IADD3 R6, P0, PT, R12, R232, RZ ;  /* 0x000000e80c067210 */ /* 0x002fca0007f1e0ff */
[----:B------:R-:W-:Y:S01]  /*1bf0*/  IMAD.X R7, R13, 0x1, R233, P0 ;  /* 0x000000010d077824 */ /* 0x000fe200000e06e9 */
[----:B------:R-:W-:-:S04]  /*1c00*/  IADD3 R4, P0, PT, R6, R232, RZ ;  /* 0x000000e806047210 */ /* 0x000fc80007f1e0ff */
[----:B------:R1:W-:Y:S01]  /*1c10*/  LDGSTS.E.BYPASS.LTC128B.128 [R250+0x9000], desc[UR4][R6.64] ;  /* 0x0900000006fa7fae */ /* 0x0003e2000b981a04 */
[----:B------:R-:W-:-:S05]  /*1c20*/  IMAD.X R5, R7, 0x1, R233, P0 ;  /* 0x0000000107057824 */ /* 0x000fca00000e06e9 */
[----:B------:R3:W-:Y:S04]  /*1c30*/  LDGSTS.E.BYPASS.LTC128B.128 [R250+0x9800], desc[UR4][R4.64] ;  /* 0x0980000004fa7fae */ /* 0x0007e8000b981a04 */
[----:B------:R-:W0:Y:S01]  /*1c40*/  LDGDEPBAR ;  /* 0x00000000000079af */ /* 0x000e220000000000 */
[C---:B------:R-:W-:Y:S01]  /*1c50*/  IMAD.SHL.U32 R230, R196.reuse, 0x20, RZ ;  /* 0x00000020c4e67824 */ /* 0x040fe200078e00ff */
[----:B------:R-:W-:-:S04]  /*1c60*/  SHF.L.U64.HI R231, R196, 0x5, R197 ;  /* 0x00000005c4e77819 */ /* 0x000fc800000102c5 */
[----:B--2---:R-:W-:-:S04]  /*1c70*/  IADD3 R10, P0, PT, R230, R239, RZ ;  /* 0x000000efe60a7210 */ /* 0x004fc80007f1e0ff */
[----:B------:R-:W-:Y:S02]  /*1c80*/  IADD3.X R11, PT, PT, R231, R238, RZ, P0, !PT ;  /* 0x000000eee70b7210 */ /* 0x000fe400007fe4ff */
[----:B------:R-:W-:Y:S01]  /*1c90*/  IADD3 R8, P0, PT, R10, R230, RZ ;  /* 0x000000e60a087210 */ /* 0x000fe20007f1e0ff */
[----:B------:R-:W-:-:S04]  /*1ca0*/  IMAD.SHL.U32 R194, R221, 0x40, RZ ;  /* 0x00000040ddc27824 */ /* 0x000fc800078e00ff */
[----:B------:R-:W-:Y:S01]  /*1cb0*/  IMAD.X R9, R11, 0x1, R231, P0 ;  /* 0x000000010b097824 */ /* 0x000fe200000e06e7 */
[----:B-1----:R-:W-:Y:S01]  /*1cc0*/  IADD3 R6, P0, PT, R8, R230, RZ ;  /* 0x000000e608067210 */ /* 0x002fe20007f1e0ff */
[----:B------:R-:W-:-:S12]  /*1cd0*/  DEPBAR.LE SB0, 0x0 ;  /* 0x000080000000791a */ /* 0x000fd80000000000 */
[----:B------:R-:W-:Y:S05]  /*1ce0*/  WARPSYNC.ALL ;  /* 0x0000000000007948 */ /* 0x000fea0003800000 */
[----:B---3--:R-:W-:Y:S01]  /*1cf0*/  LOP3.LUT R4, R194, 0x1c0, RZ, 0xc0, !PT ;  /* 0x000001c0c2047812 */ /* 0x008fe200078ec0ff */
[----:B------:R-:W-:Y:S01]  /*1d00*/  IMAD.X R7, R9, 0x1, R231, P0 ;  /* 0x0000000109077824 */ /* 0x000fe200000e06e7 */
[----:B------:R-:W-:Y:S02]  /*1d10*/  IADD3 R12, P0, PT, R6, R230, RZ ;  /* 0x000000e6060c7210 */ /* 0x000fe40007f1e0ff */
[----:B------:R-:W-:Y:S02]  /*1d20*/  LOP3.LUT R4, R4, 0x8, R221, 0xf8, !PT ;  /* 0x0000000804047812 */ /* 0x000fe400078ef8dd */
[----:B------:R-:W-:Y:S01]  /*1d30*/  LOP3.LUT R172, R194, 0x400, RZ, 0xc0, !PT ;  /* 0x00000400c2ac7812 */ /* 0x000fe200078ec0ff */
[----:B------:R-:W-:Y:S01]  /*1d40*/  IMAD.X R13, R7, 0x1, R231, P0 ;  /* 0x00000001070d7824 */ /* 0x000fe200000e06e7 */
[----:B------:R-:W-:-:S02]  /*1d50*/  LOP3.LUT R4, R4, R220, RZ, 0x3c, !PT ;  /* 0x000000dc04047212 */ /* 0x000fc400078e3cff */
[-C--:B------:R-:W-:Y:S01]  /*1d60*/  IADD3 R14, P0, PT, R12, R230.reuse, RZ ;  /* 0x000000e60c0e7210 */ /* 0x080fe20007f1e0ff */
[----:B------:R-:W-:Y:S02]  /*1d70*/  IMAD.MOV.U32 R16, RZ, RZ, R239 ;  /* 0x000000ffff107224 */ /* 0x000fe400078e00ef */
[----:B------:R-:W-:Y:S01]  /*1d80*/  IMAD R172, R4, 0x2, R172 ;  /* 0x0000000204ac7824 */ /* 0x000fe200078e02ac */
[----:B------:R-:W-:Y:S01]  /*1d90*/  IADD3.X R15, PT, PT, R13, R231, RZ, P0, !PT ;  /* 0x000000e70d0f7210 */ /* 0x000fe200007fe4ff */
[----:B------:R-:W-:Y:S01]  /*1da0*/  IMAD.MOV.U32 R17, RZ, RZ, R238 ;  /* 0x000000ffff117224 */ /* 0x000fe200078e00ee */
[----:B------:R-:W-:Y:S01]  /*1db0*/  BAR.SYNC.DEFER_BLOCKING 0x0 ;  /* 0x0000000000007b1d */ /* 0x000fe20000010000 */
[----:B------:R-:W-:-:S05]  /*1dc0*/  IADD3 R4, P0, PT, R14, R230, RZ ;  /* 0x000000e60e047210 */ /* 0x000fca0007f1e0ff */
[----:B------:R-:W-:Y:S01]  /*1dd0*/  IMAD.X R5, R15, 0x1, R231, P0 ;  /* 0x000000010f057824 */ /* 0x000fe200000e06e7 */
[----:B------:R-:W-:Y:S01]  /*1de0*/  @!PT LDS RZ, [RZ] ;  /* 0x00000000fffff984 */ /* 0x000fe20000000800 */
[----:B------:R-:W-:Y:S01]  /*1df0*/  @!PT LDS RZ, [RZ] ;  /* 0x00000000fffff984 */ /* 0x000fe20000000800 */
[----:B------:R-:W-:Y:S01]  /*1e00*/  @!PT LDS RZ, [RZ] ;  /* 0x00000000fffff984 */ /* 0x000fe20000000800 */
[----:B------:R-:W-:Y:S04]  /*1e10*/  LDGSTS.E.BYPASS.LTC128B.128 [R250+0xa000], desc[UR4][R16.64] ;  /* 0x0a00000010fa7fae */ /* 0x000fe8000b981a04 */
[----:B------:R1:W-:Y:S04]  /*1e20*/  LDGSTS.E.BYPASS.LTC128B.128 [R250+0xa800], desc[UR4][R10.64] ;  /* 0x0a8000000afa7fae */ /* 0x0003e8000b981a04 */
[----:B------:R-:W-:Y:S04]  /*1e30*/  LDGSTS.E.BYPASS.LTC128B.128 [R250+0xb000], desc[UR4][R8.64] ;  /* 0x0b00000008fa7fae */ /* 0x000fe8000b981a04 */
[----:B------:R2:W-:Y:S04]  /*1e40*/  LDGSTS.E.BYPASS.LTC128B.128 [R250+0xb800], desc[UR4][R6.64] ;  /* 0x0b80000006fa7fae */ /* 0x0005e8000b981a04 */
[----:B------:R3:W-:Y:S04]  /*1e50*/  LDGSTS.E.BYPASS.LTC128B.128 [R250+0xc000], desc[UR4][R12.64] ;  /* 0x0c0000000cfa7fae */ /* 0x0007e8000b981a04 */
[----:B------:R-:W-:Y:S04]  /*1e60*/  LDGSTS.E.BYPASS.LTC128B.128 [R250+0xc800], desc[UR4][R14.64] ;  /* 0x0c8000000efa7fae */ /* 0x000fe8000b981a04 */
[----:B------:R4:W-:Y:S01]  /*1e70*/  LDGSTS.E.BYPASS.LTC128B.128 [R250+0xd000], desc[UR4][R4.64] ;  /* 0x0d00000004fa7fae */ /* 0x0009e2000b981a04 */
[----:B-1----:R-:W-:-:S05]  /*1e80*/  IADD3 R10, P0, PT, R4, R230, RZ ;  /* 0x000000e6040a7210 */ /* 0x002fca0007f1e0ff */
[----:B------:R-:W-:Y:S01]  /*1e90*/  IMAD.X R11, R5, 0x1, R231, P0 ;  /* 0x00000001050b7824 */ /* 0x000fe200000e06e7 */
[----:B--2---:R-:W-:-:S04]  /*1ea0*/  IADD3 R6, P0, PT, R10, R230, RZ ;  /* 0x000000e60a067210 */ /* 0x004fc80007f1e0ff */
[----:B------:R-:W-:Y:S01]  /*1eb0*/  LDGSTS.E.BYPASS.LTC128B.128 [R250+0xd800], desc[UR4][R10.64] ;  /* 0x0d8000000afa7fae */ /* 0x000fe2000b981a04 */
[----:B------:R-:W-:Y:S01]  /*1ec0*/  IMAD.X R7, R11, 0x1, R231, P0 ;  /* 0x000000010b077824 */ /* 0x000fe200000e06e7 */
[----:B---3--:R-:W-:-:S04]  /*1ed0*/  IADD3 R12, P0, PT, R6, R230, RZ ;  /* 0x000000e6060c7210 */ /* 0x008fc80007f1e0ff */
[----:B------:R1:W-:Y:S01]  /*1ee0*/  LDGSTS.E.BYPASS.LTC128B.128 [R250+0xe000], desc[UR4][R6.64] ;  /* 0x0e00000006fa7fae */ /* 0x0003e2000b981a04 */
[----:B------:R-:W-:Y:S01]  /*1ef0*/  IMAD.X R13, R7, 0x1, R231, P0 ;  /* 0x00000001070d7824 */ /* 0x000fe200000e06e7 */
[-C--:B------:R-:W-:Y:S02]  /*1f00*/  IADD3 R8, P0, PT, R12, R230.reuse, RZ ;  /* 0x000000e60c087210 */ /* 0x080fe40007f1e0ff */
[----:B------:R-:W-:Y:S02]  /*1f10*/  SHF.R.U32.HI R224, RZ, 0x1, R221 ;  /* 0x00000001ffe07819 */ /* 0x000fe400000116dd */
[----:B------:R-:W-:Y:S01]  /*1f20*/  LDGSTS.E.BYPASS.LTC128B.128 [R250+0xe800], desc[UR4][R12.64] ;  /* 0x0e8000000cfa7fae */ /* 0x000fe2000b981a04 */
[----:B------:R-:W-:Y:S01]  /*1f30*/  IMAD.X R9, R13, 0x1, R231, P0 ;  /* 0x000000010d097824 */ /* 0x000fe200000e06e7 */
[----:B----4-:R-:W-:-:S04]  /*1f40*/  IADD3 R4, P0, PT, R8, R230, RZ ;  /* 0x000000e608047210 */ /* 0x010fc80007f1e0ff */
[----:B------:R-:W-:Y:S01]  /*1f50*/  IADD3.X R5, PT, PT, R9, R231, RZ, P0, !PT ;  /* 0x000000e709057210 */ /* 0x000fe200007fe4ff */
[----:B------:R2:W-:Y:S01]  /*1f60*/  LDGSTS.E.BYPASS.LTC128B.128 [R250+0xf000], desc[UR4][R8.64] ;  /* 0x0f00000008fa7fae */ /* 0x0005e2000b981a04 */
[----:B------:R-:W-:Y:S01]  /*1f70*/  IMAD.SHL.U32 R223, R221, 0x20, RZ ;  /* 0x00000020dddf7824 */ /* 0x000fe200078e00ff */
[----:B------:R-:W-:Y:S02]  /*1f80*/  LOP3.LUT R192, R224, 0x8, RZ, 0xc0, !PT ;  /* 0x00000008e0c07812 */ /* 0x000fe400078ec0ff */
[----:B------:R3:W-:Y:S01]  /*1f90*/  LDGSTS.E.BYPASS.LTC128B.128 [R250+0xf800], desc[UR4][R4.64] ;  /* 0x0f80000004fa7fae */ /* 0x0007e2000b981a04 */
[----:B-1----:R-:W-:-:S05]  /*1fa0*/  IADD3 R6, P0, PT, R4, R230, RZ ;  /* 0x000000e604067210 */ /* 0x002fca0007f1e0ff */
[--C-:B------:R-:W-:Y:S01]  /*1fb0*/  IMAD.X R7, R5, 0x1, R231.reuse, P0 ;  /* 0x0000000105077824 */ /* 0x100fe200000e06e7 */
[----:B------:R-:W-:Y:S02]  /*1fc0*/  LOP3.LUT R223, R223, 0x7c00, RZ, 0xc0, !PT ;  /* 0x00007c00dfdf7812 */ /* 0x000fe400078ec0ff */
[----:B------:R-:W-:Y:S02]  /*1fd0*/  LOP3.LUT R192, R192, 0x1c0, R194, 0xf8, !PT ;  /* 0x000001c0c0c07812 */ /* 0x000fe400078ef8c2 */
[-C--:B--2---:R-:W-:Y:S01]  /*1fe0*/  IADD3 R8, P0, PT, R6, R230.reuse, RZ ;  /* 0x000000e606087210 */ /* 0x084fe20007f1e0ff */
[----:B------:R1:W-:Y:S04]  /*1ff0*/  LDGSTS.E.BYPASS.LTC128B.128 [R250+0x10000], desc[UR4][R6.64] ;  /* 0x1000000006fa7fae */ /* 0x0003e8000b981a04 */
[----:B------:R-:W-:Y:S01]  /*2000*/  IMAD.X R9, R7, 0x1, R231, P0 ;  /* 0x0000000107097824 */ /* 0x000fe200000e06e7 */
[----:B---3--:R-:W-:-:S02]  /*2010*/  IADD3 R4, P0, PT, R8, R230, RZ ;  /* 0x000000e608047210 */ /* 0x008fc40007f1e0ff */
[----:B------:R-:W-:Y:S02]  /*2020*/  LOP3.LUT R173, R223, 0x200, R194, 0xf8, !PT ;  /* 0x00000200dfad7812 */ /* 0x000fe400078ef8c2 */
[----:B------:R-:W-:Y:S01]  /*2030*/  LOP3.LUT R192, R192, R220, RZ, 0x3c, !PT ;  /* 0x000000dcc0c07212 */ /* 0x000fe200078e3cff */
[----:B------:R-:W-:Y:S01]  /*2040*/  IMAD.X R5, R9, 0x1, R231, P0 ;  /* 0x0000000109057824 */ /* 0x000fe200000e06e7 */
[----:B------:R-:W-:Y:S02]  /*2050*/  LDGSTS.E.BYPASS.LTC128B.128 [R250+0x10800], desc[UR4][R8.64] ;  /* 0x1080000008fa7fae */ /* 0x000fe4000b981a04 */
[----:B------:R-:W-:Y:S01]  /*2060*/  LOP3.LUT R173, R173, R192, RZ, 0xfc, !PT ;  /* 0x000000c0adad7212 */ /* 0x000fe200078efcff */
[----:B------:R-:W-:Y:S01]  /*2070*/  IMAD.IADD R172, R222, 0x1, R172 ;  /* 0x00000001deac7824 */ /* 0x000fe200078e02ac */
[----:B------:R-:W-:Y:S03]  /*2080*/  LDGSTS.E.BYPASS.LTC128B.128 [R250+0x11000], desc[UR4][R4.64] ;  /* 0x1100000004fa7fae */ /* 0x000fe6000b981a04 */
[----:B------:R-:W-:Y:S01]  /*2090*/  IMAD R173, R173, 0x2, R222 ;  /* 0x00000002adad7824 */ /* 0x000fe200078e02de */
[----:B-1----:R-:W-:-:S05]  /*20a0*/  IADD3 R6, P0, PT, R4, R230, RZ ;  /* 0x000000e604067210 */ /* 0x002fca0007f1e0ff */
[----:B------:R-:W-:-:S05]  /*20b0*/  IMAD.X R7, R5, 0x1, R231, P0 ;  /* 0x0000000105077824 */ /* 0x000fca00000e06e7 */
[----:B------:R1:W-:Y:S04]  /*20c0*/  LDGSTS.E.BYPASS.LTC128B.128 [R250+0x11800], desc[UR4][R6.64] ;  /* 0x1180000006fa7fae */ /* 0x0003e8000b981a04 */
[----:B------:R-:W-:Y:S04]  /*20d0*/  LDSM.16.M88.4 R36, [R173] ;  /* 0x00000000ad24783b */ /* 0x000fe80000000200 */
[----:B------:R-:W2:Y:S04]  /*20e0*/  LDSM.16.M88.4 R28, [R172+0x2000] ;  /* 0x00200000ac1c783b */ /* 0x000ea80000000200 */
[----:B------:R-:W3:Y:S04]  /*20f0*/  LDSM.16.M88.4 R20, [R172+0x2800] ;  /* 0x00280000ac14783b */ /* 0x000ee80000000200 */
[----:B------:R-:W4:Y:S04]  /*2100*/  LDSM.16.M88.4 R12, [R172+0x3000] ;  /* 0x00300000ac0c783b */ /* 0x000f280000000200 */
[----:B------:R-:W-:Y:S04]  /*2110*/  LDSM.16.M88.4 R124, [R172+0x4000] ;  /* 0x00400000ac7c783b */ /* 0x000fe80000000200 */
[----:B------:R-:W-:Y:S04]  /*2120*/  LDSM.16.M88.4 R116, [R172+0x4800] ;  /* 0x00480000ac74783b */ /* 0x000fe80000000200 */
[----:B-1----:R-:W1:Y:S04]  /*2130*/  LDSM.16.M88.4 R4, [R172+0x3800] ;  /* 0x00380000ac04783b */ /* 0x002e680000000200 */
[----:B------:R-:W5:Y:S04]  /*2140*/  LDSM.16.M88.4 R108, [R172+0x5000] ;  /* 0x00500000ac6c783b */ /* 0x000f680000000200 */
        /* <DEDUP_REMOVED lines=8> */
[----:B------:R-:W5:Y:S01]  /*21d0*/  LDSM.16.M88.4 R132, [R172+0x9800] ;  /* 0x00980000ac84783b */ /* 0x000f620000000200 */
[----:B------:R-:W-:-:S02]  /*21e0*/  R2P PR, R221, 0x6 ;  /* 0x00000006dd007804 */ /* 0x000fc40000000000 */
[----:B------:R-:W-:Y:S01]  /*21f0*/  MOV R193, 0x20 ;  /* 0x0000002000c17802 */ /* 0x000fe20000000f00 */
[----:B------:R-:W-:Y:S01]  /*2200*/  IMAD.MOV.U32 R198, RZ, RZ, 0x40 ;  /* 0x00000040ffc67424 */ /* 0x000fe200078e00ff */
[----:B------:R-:W0:Y:S02]  /*2210*/  LDGDEPBAR ;  /* 0x00000000000079af */ /* 0x000e240000000000 */
[----:B------:R-:W-:Y:S01]  /*2220*/  SEL R193, R193, 0xffffffe0, !P1 ;  /* 0xffffffe0c1c17807 */ /* 0x000fe20004800000 */
[----:B--2---:R-:W-:Y:S04]  /*2230*/  HMMA.16816.F32.BF16 R32, R36, R28, RZ ;  /* 0x0000001c2420723c */ /* 0x004fe800000418ff */
[C---:B------:R-:W-:Y:S02]  /*2240*/  IMAD.IADD R156, R193.reuse, 0x1, R173 ;  /* 0x00000001c19c7824 */ /* 0x040fe400078e02ad */
[----:B------:R-:W-:-:S02]  /*2250*/  IMAD.IADD R174, R193, 0x1, R172 ;  /* 0x00000001c1ae7824 */ /* 0x000fc400078e02ac */
[C---:B---3--:R-:W-:Y:S02]  /*2260*/  HMMA.16816.F32.BF16 R24, R36.reuse, R20, RZ ;  /* 0x000000142418723c */ /* 0x048fe400000418ff */
[----:B------:R-:W-:Y:S04]  /*2270*/  LDSM.16.M88.4 R156, [R156] ;  /* 0x000000009c9c783b */ /* 0x000fe80000000200 */
[----:B------:R-:W2:Y:S02]  /*2280*/  LDSM.16.M88.4 R144, [R174+0x2000] ;  /* 0x00200000ae90783b */ /* 0x000ea40000000200 */
[C---:B----4-:R-:W-:Y:S02]  /*2290*/  HMMA.16816.F32.BF16 R16, R36.reuse, R12, RZ ;  /* 0x0000000c2410723c */ /* 0x050fe400000418ff */
[----:B------:R-:W3:Y:S04]  /*22a0*/  LDSM.16.M88.4 R140, [R174+0x3800] ;  /* 0x00380000ae8c783b */ /* 0x000ee80000000200 */
[----:B------:R-:W4:Y:S02]  /*22b0*/  LDSM.16.M88.4 R136, [R174+0x5800] ;  /* 0x00580000ae88783b */ /* 0x000f240000000200 */
[C---:B-1----:R-:W-:Y:S02]  /*22c0*/  HMMA.16816.F32.BF16 R8, R36.reuse, R4, RZ ;  /* 0x000000042408723c */ /* 0x042fe400000418ff */
[----:B------:R-:W-:Y:S04]  /*22d0*/  LDSM.16.M88.4 R168, [R174+0x2800] ;  /* 0x00280000aea8783b */ /* 0x000fe80000000200 */
[----:B------:R-:W-:Y:S02]  /*22e0*/  LDSM.16.M88.4 R164, [R174+0x3000] ;  /* 0x00300000aea4783b */ /* 0x000fe40000000200 */
[C---:B------:R-:W-:Y:S08]  /*22f0*/  HMMA.16816.F32.BF16 R128, R36.reuse, R124, RZ ;  /* 0x0000007c2480723c */ /* 0x040ff000000418ff */
        /* <DEDUP_REMOVED lines=10> */
[C---:B------:R-:W-:Y:S01]  /*23a0*/  HMMA.16816.F32.BF16 R40, R36.reuse, R132, RZ ;  /* 0x000000842428723c */ /* 0x040fe200000418ff */
[----:B------:R-:W-:Y:S01]  /*23b0*/  SEL R198, R198, 0xffffffc0, !P2 ;  /* 0xffffffc0c6c67807 */ /* 0x000fe20005000000 */
[----:B------:R-:W-:Y:S04]  /*23c0*/  LDSM.16.M88.4 R160, [R174+0x4000] ;  /* 0x00400000aea0783b */ /* 0x000fe80000000200 */
[----:B------:R-:W-:Y:S02]  /*23d0*/  LDSM.16.M88.4 R152, [R174+0x4800] ;  /* 0x00480000ae98783b */ /* 0x000fe40000000200 */
[C---:B------:R-:W-:Y:S02]  /*23e0*/  HMMA.16816.F32.BF16 R28, R36.reuse, R30, RZ ;  /* 0x0000001e241c723c */ /* 0x040fe400000418ff */
[----:B------:R-:W-:Y:S06]  /*23f0*/  LDSM.16.M88.4 R148, [R174+0x5000] ;  /* 0x00500000ae94783b */ /* 0x000fec0000000200 */
        /* <DEDUP_REMOVED lines=26> */
[----:B------:R-:W-:Y:S01]  /*25a0*/  HMMA.16816.F32.BF16 R92, R156, R134, R92 ;  /* 0x000000869c5c723c */ /* 0x000fe2000004185c */
[----:B------:R-:W1:Y:S01]  /*25b0*/  LDSM.16.M88.4 R132, [R174+0x8000] ;  /* 0x00800000ae84783b */ /* 0x000e620000000200 */
[----:B------:R-:W-:-:S02]  /*25c0*/  IMAD.IADD R181, R198, 0x1, R173 ;  /* 0x00000001c6b57824 */ /* 0x000fc400078e02ad */
[----:B------:R-:W-:-:S04]  /*25d0*/  IMAD.IADD R180, R198, 0x1, R172 ;  /* 0x00000001c6b47824 */ /* 0x000fc800078e02ac */
[C---:B--2---:R-:W-:Y:S08]  /*25e0*/  HMMA.16816.F32.BF16 R88, R156.reuse, R144, R88 ;  /* 0x000000909c58723c */ /* 0x044ff00000041858 */
[C---:B------:R-:W-:Y:S01]  /*25f0*/  HMMA.16816.F32.BF16 R84, R156.reuse, R146, R84 ;  /* 0x000000929c54723c */ /* 0x040fe20000041854 */
[----:B------:R2:W-:Y:S07]  /*2600*/  LDSM.16.M88.4 R144, [R181] ;  /* 0x00000000b590783b */ /* 0x0005ee0000000200 */
        /* <DEDUP_REMOVED lines=22> */
[----:B------:R-:W-:Y:S01]  /*2770*/  HMMA.16816.F32.BF16 R108, R156, R150, R108 ;  /* 0x000000969c6c723c */ /* 0x000fe2000004186c */
[----:B------:R-:W5:Y:S01]  /*2780*/  LDSM.16.M88.4 R148, [R180+0x4000] ;  /* 0x00400000b494783b */ /* 0x000f620000000200 */
[C---:B--2---:R-:W-:Y:S01]  /*2790*/  IMAD.IADD R181, R193.reuse, 0x1, R181 ;  /* 0x00000001c1b57824 */ /* 0x044fe200078e02b5 */
[----:B------:R-:W-:-:S02]  /*27a0*/  IADD3 R199, PT, PT, R193, R180, RZ ;  /* 0x000000b4c1c77210 */ /* 0x000fc40007ffe0ff */
[----:B------:R-:W-:Y:S03]  /*27b0*/  LDSM.16.M88.4 R176, [R180+0x5000] ;  /* 0x00500000b4b0783b */ /* 0x000fe60000000200 */
[C---:B---3--:R-:W-:Y:S01]  /*27c0*/  HMMA.16816.F32.BF16 R24, R144.reuse, R140, R24 ;  /* 0x0000008c9018723c */ /* 0x048fe20000041818 */
[----:B------:R-:W-:Y:S04]  /*27d0*/  LDSM.16.M88.4 R172, [R180+0x5800] ;  /* 0x00580000b4ac783b */ /* 0x000fe80000000200 */
[----:B------:R-:W-:Y:S03]  /*27e0*/  LDSM.16.M88.4 R184, [R199+0x3800] ;  /* 0x00380000c7b8783b */ /* 0x000fe60000000200 */
[C---:B------:R-:W-:Y:S01]  /*27f0*/  HMMA.16816.F32.BF16 R20, R144.reuse, R142, R20 ;  /* 0x0000008e9014723c */ /* 0x040fe20000041814 */
[----:B------:R-:W2:Y:S07]  /*2800*/  LDSM.16.M88.4 R140, [R180+0x4800] ;  /* 0x00480000b48c783b */ /* 0x000eae0000000200 */
[C---:B----4-:R-:W-:Y:S08]  /*2810*/  HMMA.16816.F32.BF16 R16, R144.reuse, R136, R16 ;  /* 0x000000889010723c */ /* 0x050ff00000041810 */
[C---:B------:R-:W-:Y:S01]  /*2820*/  HMMA.16816.F32.BF16 R12, R144.reuse, R138, R12 ;  /* 0x0000008a900c723c */ /* 0x040fe2000004180c */
[----:B------:R-:W3:Y:S07]  /*2830*/  LDSM.16.M88.4 R136, [R180+0x6800] ;  /* 0x00680000b488783b */ /* 0x000eee0000000200 */
[C---:B-1----:R-:W-:Y:S08]  /*2840*/  HMMA.16816.F32.BF16 R8, R144.reuse, R132, R8 ;  /* 0x000000849008723c */ /* 0x042ff00000041808 */
[----:B------:R-:W-:Y:S01]  /*2850*/  HMMA.16816.F32.BF16 R4, R144, R134, R4 ;  /* 0x000000869004723c */ /* 0x000fe20000041804 */
[----:B------:R-:W1:Y:S07]  /*2860*/  LDSM.16.M88.4 R132, [R180+0x7000] ;  /* 0x00700000b484783b */ /* 0x000e6e0000000200 */
[C---:B-----5:R-:W-:Y:S08]  /*2870*/  HMMA.16816.F32.BF16 R56, R156.reuse, R168, R56 ;  /* 0x000000a89c38723c */ /* 0x060ff00000041838 */
[C---:B------:R-:W-:Y:S01]  /*2880*/  HMMA.16816.F32.BF16 R52, R156.reuse, R170, R52 ;  /* 0x000000aa9c34723c */ /* 0x040fe20000041834 */
[----:B------:R-:W4:Y:S07]  /*2890*/  LDSM.16.M88.4 R168, [R180+0x6000] ;  /* 0x00600000b4a8783b */ /* 0x000f2e0000000200 */
[C---:B------:R-:W-:Y:S08]  /*28a0*/  HMMA.16816.F32.BF16 R48, R156.reuse, R164, R48 ;  /* 0x000000a49c30723c */ /* 0x040ff00000041830 */
[C---:B------:R-:W-:Y:S01]  /*28b0*/  HMMA.16816.F32.BF16 R44, R156.reuse, R166, R44 ;  /* 0x000000a69c2c723c */ /* 0x040fe2000004182c */
[----:B------:R-:W5:Y:S07]  /*28c0*/  LDSM.16.M88.4 R164, [R180+0x7800] ;  /* 0x00780000b4a4783b */ /* 0x000f6e0000000200 */
[C---:B------:R-:W-:Y:S08]  /*28d0*/  HMMA.16816.F32.BF16 R40, R156.reuse, R160, R40 ;  /* 0x000000a09c28723c */ /* 0x040ff00000041828 */
[----:B------:R-:W-:Y:S01]  /*28e0*/  HMMA.16816.F32.BF16 R36, R156, R162, R36 ;  /* 0x000000a29c24723c */ /* 0x000fe20000041824 */
[----:B------:R-:W5:Y:S04]  /*28f0*/  LDSM.16.M88.4 R160, [R180+0x8000] ;  /* 0x00800000b4a0783b */ /* 0x000f680000000200 */
[----:B------:R-:W5:Y:S03]  /*2900*/  LDSM.16.M88.4 R156, [R180+0x8800] ;  /* 0x00880000b49c783b */ /* 0x000f660000000200 */
[C---:B------:R-:W-:Y:S08]  /*2910*/  HMMA.16816.F32.BF16 R32, R144.reuse, R152, R32 ;  /* 0x000000989020723c */ /* 0x040ff00000041820 */
[C---:B------:R-:W-:Y:S01]  /*2920*/  HMMA.16816.F32.BF16 R28, R144.reuse, R154, R28 ;  /* 0x0000009a901c723c */ /* 0x040fe2000004181c */
[----:B------:R-:W5:Y:S07]  /*2930*/  LDSM.16.M88.4 R152, [R180+0x9000] ;  /* 0x00900000b498783b */ /* 0x000f6e0000000200 */
[C---:B------:R-:W-:Y:S08]  /*2940*/  HMMA.16816.F32.BF16 R128, R144.reuse, R148, R128 ;  /* 0x000000949080723c */ /* 0x040ff00000041880 */
[C---:B------:R-:W-:Y:S01]  /*2950*/  HMMA.16816.F32.BF16 R124, R144.reuse, R150, R124 ;  /* 0x00000096907c723c */ /* 0x040fe2000004187c */
[----:B------:R-:W5:Y:S04]  /*2960*/  LDSM.16.M88.4 R148, [R180+0x9800] ;  /* 0x00980000b494783b */ /* 0x000f680000000200 */
[----:B------:R-:W-:Y:S03]  /*2970*/  LDSM.16.M88.4 R180, [R181] ;  /* 0x00000000b5b4783b */ /* 0x000fe60000000200 */
[C---:B--2---:R-:W-:Y:S08]  /*2980*/  HMMA.16816.F32.BF16 R120, R144.reuse, R140, R120 ;  /* 0x0000008c9078723c */ /* 0x044ff00000041878 */
[C---:B------:R-:W-:Y:S01]  /*2990*/  HMMA.16816.F32.BF16 R116, R144.reuse, R142, R116 ;  /* 0x0000008e9074723c */ /* 0x040fe20000041874 */
[----:B------:R-:W2:Y:S07]  /*29a0*/  LDSM.16.M88.4 R140, [R199+0x2000] ;  /* 0x00200000c78c783b */ /* 0x000eae0000000200 */
[C---:B---3--:R-:W-:Y:S08]  /*29b0*/  HMMA.16816.F32.BF16 R88, R144.reuse, R136, R88 ;  /* 0x000000889058723c */ /* 0x048ff00000041858 */
[C---:B------:R-:W-:Y:S01]  /*29c0*/  HMMA.16816.F32.BF16 R84, R144.reuse, R138, R84 ;  /* 0x0000008a9054723c */ /* 0x040fe20000041854 */
[----:B------:R-:W3:Y:S07]  /*29d0*/  LDSM.16.M88.4 R136, [R199+0x2800] ;  /* 0x00280000c788783b */ /* 0x000eee0000000200 */
        /* <DEDUP_REMOVED lines=26> */
[----:B------:R-:W5:Y:S04]  /*2b80*/  LDSM.16.M88.4 R148, [R199+0x7800] ;  /* 0x00780000c794783b */ /* 0x000f680000000200 */
[----:B------:R-:W5:Y:S03]  /*2b90*/  LDSM.16.M88.4 R144, [R199+0x8000] ;  /* 0x00800000c790783b */ /* 0x000f660000000200 */
[C---:B--2---:R-:W-:Y:S08]  /*2ba0*/  HMMA.16816.F32.BF16 R32, R180.reuse, R140, R32 ;  /* 0x0000008cb420723c */ /* 0x044ff00000041820 */
[C---:B------:R-:W-:Y:S01]  /*2bb0*/  HMMA.16816.F32.BF16 R28, R180.reuse, R142, R28 ;  /* 0x0000008eb41c723c */ /* 0x040fe2000004181c */
[----:B------:R-:W2:Y:S07]  /*2bc0*/  LDSM.16.M88.4 R140, [R199+0x8800] ;  /* 0x00880000c78c783b */ /* 0x000eae0000000200 */
[C---:B---3--:R-:W-:Y:S08]  /*2bd0*/  HMMA.16816.F32.BF16 R24, R180.reuse, R136, R24 ;  /* 0x00000088b418723c */ /* 0x048ff00000041818 */
[C---:B------:R-:W-:Y:S01]  /*2be0*/  HMMA.16816.F32.BF16 R20, R180.reuse, R138, R20 ;  /* 0x0000008ab414723c */ /* 0x040fe20000041814 */
[----:B------:R-:W3:Y:S07]  /*2bf0*/  LDSM.16.M88.4 R136, [R199+0x9000] ;  /* 0x00900000c788783b */ /* 0x000eee0000000200 */
[C---:B-1----:R-:W-:Y:S08]  /*2c00*/  HMMA.16816.F32.BF16 R16, R180.reuse, R132, R16 ;  /* 0x00000084b410723c */ /* 0x042ff00000041810 */
[----:B------:R-:W-:Y:S01]  /*2c10*/  HMMA.16816.F32.BF16 R12, R180, R134, R12 ;  /* 0x00000086b40c723c */ /* 0x000fe2000004180c */
[----:B------:R-:W1:Y:S01]  /*2c20*/  LDSM.16.M88.4 R132, [R199+0x9800] ;  /* 0x00980000c784783b */ /* 0x000e620000000200 */
[----:B------:R-:W-:Y:S01]  /*2c30*/  ISETP.NE.AND P0, PT, R190, 0x1, PT ;  /* 0x00000001be00780c */ /* 0x000fe20003f05270 */
[----:B------:R-:W-:-:S04]  /*2c40*/  DEPBAR.LE SB0, 0x0 ;  /* 0x000080000000791a */ /* 0x000fc80000000000 */
[----:B------:R-:W-:Y:S01]  /*2c50*/  BSSY.RECONVERGENT B1, `(.L_x_3755) ;  /* 0x00000a4000017945 */ /* 0x000fe20003800200 */
[----:B------:R-:W-:Y:S01]  /*2c60*/  HMMA.16816.F32.BF16 R8, R180, R184, R8 ;  /* 0x000000b8b408723c */ /* 0x000fe20000041808 */
[C---:B------:R-:W-:Y:S01]  /*2c70*/  SHF.L.U64.HI R235, R188.reuse, 0x4, R189 ;  /* 0x00000004bceb7819 */ /* 0x040fe200000102bd */
[----:B------:R-:W-:Y:S02]  /*2c80*/  IMAD.SHL.U32 R234, R188, 0x10, RZ ;  /* 0x00000010bcea7824 */ /* 0x000fe400078e00ff */
[----:B------:R-:W-:-:S04]  /*2c90*/  IMAD.MOV.U32 R248, RZ, RZ, R195 ;  /* 0x000000fffff87224 */ /* 0x000fc800078e00c3 */
[----:B------:R-:W-:Y:S01]  /*2ca0*/  HMMA.16816.F32.BF16 R4, R180, R186, R4 ;  /* 0x000000bab404723c */ /* 0x000fe20000041804 */
[----:B------:R-:W-:-:S07]  /*2cb0*/  IMAD.MOV.U32 R249, RZ, RZ, R0 ;  /* 0x000000fffff97224 */ /* 0x000fce00078e0000 */
[C---:B------:R-:W-:Y:S08]  /*2cc0*/  HMMA.16816.F32.BF16 R128, R180.reuse, R176, R128 ;  /* 0x000000b0b480723c */ /* 0x040ff00000041880 */
[C---:B------:R-:W-:Y:S08]  /*2cd0*/  HMMA.16816.F32.BF16 R124, R180.reuse, R178, R124 ;  /* 0x000000b2b47c723c */ /* 0x040ff0000004187c */
[C---:B------:R-:W-:Y:S08]  /*2ce0*/  HMMA.16816.F32.BF16 R120, R180.reuse, R172, R120 ;  /* 0x000000acb478723c */ /* 0x040ff00000041878 */
[C---:B------:R-:W-:Y:S08]  /*2cf0*/  HMMA.16816.F32.BF16 R116, R180.reuse, R174, R116 ;  /* 0x000000aeb474723c */ /* 0x040ff00000041874 */
[C---:B----4-:R-:W-:Y:S08]  /*2d00*/  HMMA.16816.F32.BF16 R112, R180.reuse, R168, R112 ;  /* 0x000000a8b470723c */ /* 0x050ff00000041870 */
[C---:B------:R-:W-:Y:S08]  /*2d10*/  HMMA.16816.F32.BF16 R108, R180.reuse, R170, R108 ;  /* 0x000000aab46c723c */ /* 0x040ff0000004186c */
[----:B-----5:R-:W-:Y:S01]  /*2d20*/  HMMA.16816.F32.BF16 R104, R180, R164, R104 ;  /* 0x000000a4b468723c */ /* 0x020fe20000041868 */
[----:B------:R-:W-:-:S07]  /*2d30*/  SHF.L.U64.HI R165, R196, 0x4, R197 ;  /* 0x00000004c4a57819 */ /* 0x000fce00000102c5 */
[----:B------:R-:W-:Y:S01]  /*2d40*/  HMMA.16816.F32.BF16 R100, R180, R166, R100 ;  /* 0x000000a6b464723c */ /* 0x000fe20000041864 */
[----:B------:R-:W-:-:S07]  /*2d50*/  IMAD.SHL.U32 R166, R196, 0x10, RZ ;  /* 0x00000010c4a67824 */ /* 0x000fce00078e00ff */
        /* <DEDUP_REMOVED lines=14> */
[C---:B-1----:R-:W-:Y:S08]  /*2e40*/  HMMA.16816.F32.BF16 R40, R180.reuse, R132, R40 ;  /* 0x00000084b428723c */ /* 0x042ff00000041828 */
        /* <DEDUP_REMOVED lines=16> */
.L_x_3758:
[----:B------:R-:W2:Y:S01]  /*2f50*/  LD.E R138, desc[UR4][R2.64+0x170] ;  /* 0x00017004028a7980 */ /* 0x000ea2000c101900 */
        /* <DEDUP_REMOVED lines=33> */
[----:B------:R-:W-:-:S05]  /*3170*/  @P5 IADD3 R135, PT, PT, R135, 0x1, RZ ;  /* 0x0000000187875810 */ /* 0x000fca0007ffe0ff */
[----:B------:R-:W-:Y:S02]  /*3180*/  IMAD.MOV.U32 R134, RZ, RZ, R135 ;  /* 0x000000ffff867224 */ /* 0x000fe400078e0087 */
[----:B------:R-:W-:-:S03]  /*3190*/  @P6 VIADD R137, R137, 0x1 ;  /* 0x0000000189896836 */ /* 0x000fc60000000000 */
[----:B------:R-:W-:Y:S01]  /*31a0*/  @!P1 IADD3 R134, PT, PT, -R134, RZ, RZ ;  /* 0x000000ff86869210 */ /* 0x000fe20007ffe1ff */
[----:B------:R-:W-:-:S03]  /*31b0*/  @!P4 IMAD.MOV R137, RZ, RZ, -R137 ;  /* 0x000000ffff89c224 */ /* 0x000fc600078e0a89 */
[C---:B------:R-:W-:Y:S02]  /*31c0*/  SEL R134, R0.reuse, R134, !P3 ;  /* 0x0000008600867207 */ /* 0x040fe40005800000 */
[----:B------:R-:W-:Y:S02]  /*31d0*/  SEL R0, R0, R137, !P3 ;  /* 0x0000008900007207 */ /* 0x000fe40005800000 */
[----:B------:R-:W2:Y:S01]  /*31e0*/  LD.E.64 R136, desc[UR4][R2.64+0x38] ;  /* 0x0000380402887980 */ /* 0x000ea2000c101b00 */
        /* <DEDUP_REMOVED lines=21> */
.L_x_3759:
[----:B------:R-:W-:Y:S05]  /*3340*/  BSYNC.RECONVERGENT B0 ;  /* 0x0000000000007941 */ /* 0x000fea0003800200 */
.L_x_3757:
[C---:B------:R-:W-:Y:S01]  /*3350*/  LEA R132, P1, R234.reuse, R237, 0x1 ;  /* 0x000000edea847211 */ /* 0x040fe200078208ff */
[----:B------:R-:W-:Y:S02]  /*3360*/  IMAD.MOV.U32 R134, RZ, RZ, R237 ;  /* 0x000000ffff867224 */ /* 0x000fe400078e00ed */
[----:B------:R-:W-:Y:S01]  /*3370*/  IMAD.MOV.U32 R135, RZ, RZ, R236 ;  /* 0x000000ffff877224 */ /* 0x000fe200078e00ec */
[----:B------:R-:W-:Y:S02]  /*3380*/  LEA.HI.X R133, R234, R236, R235, 0x1, P1 ;  /* 0x000000ecea857211 */ /* 0x000fe400008f0ceb */
[-C--:B------:R-:W-:Y:S02]  /*3390*/  IADD3 R146, P1, PT, R132, R232.reuse, RZ ;  /* 0x000000e884927210 */ /* 0x080fe40007f3e0ff */
[----:B------:R-:W-:Y:S01]  /*33a0*/  @!PT LDS RZ, [RZ] ;  /* 0x00000000fffff984 */ /* 0x000fe20000000800 */
[----:B------:R-:W-:Y:S01]  /*33b0*/  @!PT LDS RZ, [RZ] ;  /* 0x00000000fffff984 */ /* 0x000fe20000000800 */
[----:B------:R-:W-:Y:S01]  /*33c0*/  @!PT LDS RZ, [RZ] ;  /* 0x00000000fffff984 */ /* 0x000fe20000000800 */
[----:B------:R1:W-:Y:S03]  /*33d0*/  LDGSTS.E.BYPASS.LTC128B.128 [R250+0x2000], desc[UR4][R134.64] ;  /* 0x0200000086fa7fae */ /* 0x0003e6000b981a04 */
[--C-:B------:R-:W-:Y:S01]  /*33e0*/  IMAD.X R147, R133, 0x1, R233.reuse, P1 ;  /* 0x0000000185937824 */ /* 0x100fe200008e06e9 */
[-C--:B------:R-:W-:Y:S01]  /*33f0*/  IADD3 R144, P1, PT, R146, R232.reuse, RZ ;  /* 0x000000e892907210 */ /* 0x080fe20007f3e0ff */
[----:B------:R2:W-:Y:S04]  /*3400*/  LDGSTS.E.BYPASS.LTC128B.128 [R250+0x2800], desc[UR4][R132.64] ;  /* 0x0280000084fa7fae */ /* 0x0005e8000b981a04 */
[--C-:B------:R-:W-:Y:S01]  /*3410*/  IMAD.X R145, R147, 0x1, R233.reuse, P1 ;  /* 0x0000000193917824 */ /* 0x100fe200008e06e9 */
[-C--:B------:R-:W-:Y:S01]  /*3420*/  IADD3 R142, P1, PT, R144, R232.reuse, RZ ;  /* 0x000000e8908e7210 */ /* 0x080fe20007f3e0ff */
[----:B------:R-:W-:Y:S04]  /*3430*/  LDGSTS.E.BYPASS.LTC128B.128 [R250+0x3000], desc[UR4][R146.64] ;  /* 0x0300000092fa7fae */ /* 0x000fe8000b981a04 */
[--C-:B------:R-:W-:Y:S01]  /*3440*/  IMAD.X R143, R145, 0x1, R233.reuse, P1 ;  /* 0x00000001918f7824 */ /* 0x100fe200008e06e9 */
[-C--:B------:R-:W-:Y:S01]  /*3450*/  IADD3 R140, P1, PT, R142, R232.reuse, RZ ;  /* 0x000000e88e8c7210 */ /* 0x080fe20007f3e0ff */
[----:B------:R3:W-:Y:S04]  /*3460*/  LDGSTS.E.BYPASS.LTC128B.128 [R250+0x3800], desc[UR4][R144.64] ;  /* 0x0380000090fa7fae */ /* 0x0007e8000b981a04 */
[--C-:B------:R-:W-:Y:S01]  /*3470*/  IMAD.X R141, R143, 0x1, R233.reuse, P1 ;  /* 0x000000018f8d7824 */ /* 0x100fe200008e06e9 */
[-C--:B------:R-:W-:Y:S01]  /*3480*/  IADD3 R138, P1, PT, R140, R232.reuse, RZ ;  /* 0x000000e88c8a7210 */ /* 0x080fe20007f3e0ff */
[----:B------:R4:W-:Y:S04]  /*3490*/  LDGSTS.E.BYPASS.LTC128B.128 [R250+0x4000], desc[UR4][R142.64] ;  /* 0x040000008efa7fae */ /* 0x0009e8000b981a04 */
[--C-:B------:R-:W-:Y:S01]  /*34a0*/  IMAD.X R139, R141, 0x1, R233.reuse, P1 ;  /* 0x000000018d8b7824 */ /* 0x100fe200008e06e9 */
[-C--:B------:R-:W-:Y:S01]  /*34b0*/  IADD3 R136, P1, PT, R138, R232.reuse, RZ ;  /* 0x000000e88a887210 */ /* 0x080fe20007f3e0ff */
[----:B------:R-:W-:Y:S04]  /*34c0*/  LDGSTS.E.BYPASS.LTC128B.128 [R250+0x4800], desc[UR4][R140.64] ;  /* 0x048000008cfa7fae */ /* 0x000fe8000b981a04 */
[--C-:B------:R-:W-:Y:S01]  /*34d0*/  IMAD.X R137, R139, 0x1, R233.reuse, P1 ;  /* 0x000000018b897824 */ /* 0x100fe200008e06e9 */
[-C--:B-1----:R-:W-:Y:S01]  /*34e0*/  IADD3 R134, P1, PT, R136, R232.reuse, RZ ;  /* 0x000000e888867210 */ /* 0x082fe20007f3e0ff */
[----:B------:R1:W-:Y:S04]  /*34f0*/  LDGSTS.E.BYPASS.LTC128B.128 [R250+0x5000], desc[UR4][R138.64] ;  /* 0x050000008afa7fae */ /* 0x0003e8000b981a04 */
[--C-:B------:R-:W-:Y:S01]  /*3500*/  IMAD.X R135, R137, 0x1, R233.reuse, P1 ;  /* 0x0000000189877824 */ /* 0x100fe200008e06e9 */
[-C--:B--2---:R-:W-:Y:S01]  /*3510*/  IADD3 R132, P1, PT, R134, R232.reuse, RZ ;  /* 0x000000e886847210 */ /* 0x084fe20007f3e0ff */
[----:B------:R2:W-:Y:S04]  /*3520*/  LDGSTS.E.BYPASS.LTC128B.128 [R250+0x5800], desc[UR4][R136.64] ;  /* 0x0580000088fa7fae */ /* 0x0005e8000b981a04 */
[--C-:B------:R-:W-:Y:S01]  /*3530*/  IMAD.X R133, R135, 0x1, R233.reuse, P1 ;  /* 0x0000000187857824 */ /* 0x100fe200008e06e9 */
[-C--:B---3--:R-:W-:Y:S01]  /*3540*/  IADD3 R144, P1, PT, R132, R232.reuse, RZ ;  /* 0x000000e884907210 */ /* 0x088fe20007f3e0ff */
[----:B------:R-:W-:Y:S04]  /*3550*/  LDGSTS.E.BYPASS.LTC128B.128 [R250+0x6000], desc[UR4][R134.64] ;  /* 0x0600000086fa7fae */ /* 0x000fe8000b981a04 */
[--C-:B------:R-:W-:Y:S01]  /*3560*/  IMAD.X R145, R133, 0x1, R233.reuse, P1 ;  /* 0x0000000185917824 */ /* 0x100fe200008e06e9 */
[-C--:B----4-:R-:W-:Y:S01]  /*3570*/  IADD3 R142, P1, PT, R144, R232.reuse, RZ ;  /* 0x000000e8908e7210 */ /* 0x090fe20007f3e0ff */
[----:B------:R3:W-:Y:S04]  /*3580*/  LDGSTS.E.BYPASS.LTC128B.128 [R250+0x6800], desc[UR4][R132.64] ;  /* 0x0680000084fa7fae */ /* 0x0007e8000b981a04 */
[----:B------:R-:W-:Y:S01]  /*3590*/  IMAD.X R143, R145, 0x1, R233, P1 ;  /* 0x00000001918f7824 */ /* 0x000fe200008e06e9 */
[----:B------:R4:W-:Y:S01]  /*35a0*/  LDGSTS.E.BYPASS.LTC128B.128 [R250+0x7000], desc[UR4][R144.64] ;  /* 0x0700000090fa7fae */ /* 0x0009e2000b981a04 */
[----:B-1----:R-:W-:-:S03]  /*35b0*/  IADD3 R138, P1, PT, R142, R232, RZ ;  /* 0x000000e88e8a7210 */ /* 0x002fc60007f3e0ff */
[----:B------:R4:W-:Y:S02]  /*35c0*/  LDGSTS.E.BYPASS.LTC128B.128 [R250+0x7800], desc[UR4][R142.64] ;  /* 0x078000008efa7fae */ /* 0x0009e4000b981a04 */
[----:B------:R-:W-:Y:S01]  /*35d0*/  IMAD.X R139, R143, 0x1, R233, P1 ;  /* 0x000000018f8b7824 */ /* 0x000fe200008e06e9 */
[----:B--2---:R-:W-:-:S04]  /*35e0*/  IADD3 R136, P1, PT, R138, R232, RZ ;  /* 0x000000e88a887210 */ /* 0x004fc80007f3e0ff */
[----:B------:R4:W-:Y:S01]  /*35f0*/  LDGSTS.E.BYPASS.LTC128B.128 [R250+0x8000], desc[UR4][R138.64] ;  /* 0x080000008afa7fae */ /* 0x0009e2000b981a04 */
[----:B------:R-:W-:-:S05]  /*3600*/  IMAD.X R137, R139, 0x1, R233, P1 ;  /* 0x000000018b897824 */ /* 0x000fca00008e06e9 */
[----:B------:R4:W-:Y:S01]  /*3610*/  LDGSTS.E.BYPASS.LTC128B.128 [R250+0x8800], desc[UR4][R136.64] ;  /* 0x0880000088fa7fae */ /* 0x0009e2000b981a04 */
[----:B---3--:R-:W-:-:S05]  /*3620*/  IADD3 R132, P1, PT, R136, R232, RZ ;  /* 0x000000e888847210 */ /* 0x008fca0007f3e0ff */
[----:B------:R-:W-:Y:S01]  /*3630*/  IMAD.X R133, R137, 0x1, R233, P1 ;  /* 0x0000000189857824 */ /* 0x000fe200008e06e9 */
[----:B------:R-:W-:-:S04]  /*3640*/  IADD3 R134, P1, PT, R132, R232, RZ ;  /* 0x000000e884867210 */ /* 0x000fc80007f3e0ff */
[----:B------:R4:W-:Y:S01]  /*3650*/  LDGSTS.E.BYPASS.LTC128B.128 [R250+0x9000], desc[UR4][R132.64] ;  /* 0x0900000084fa7fae */ /* 0x0009e2000b981a04 */
[----:B------:R-:W-:-:S05]  /*3660*/  IMAD.X R135, R133, 0x1, R233, P1 ;  /* 0x0000000185877824 */ /* 0x000fca00008e06e9 */
[----:B------:R4:W-:Y:S04]  /*3670*/  LDGSTS.E.BYPASS.LTC128B.128 [R250+0x9800], desc[UR4][R134.64] ;  /* 0x0980000086fa7fae */ /* 0x0009e8000b981a04 */
[----:B------:R-:W0:Y:S02]  /*3680*/  LDGDEPBAR ;  /* 0x00000000000079af */ /* 0x000e240000000000 */
.L_x_3756:
[----:B------:R-:W-:Y:S05]  /*3690*/  BSYNC.RECONVERGENT B1 ;  /* 0x0000000000017941 */ /* 0x000fea0003800200 */
.L_x_3755:
[----:B------:R-:W2:Y:S01]  /*36a0*/  LD.E R172, desc[UR4][R2.64+0xdc] ;  /* 0x0000dc0402ac7980 */ /* 0x000ea2000c101900 */
[----:B------:R-:W-:Y:S02]  /*36b0*/  FMNMX3.FTZ R0, R34, R35, R30, !PT ;  /* 0x0000002322007276 */ /* 0x000fe4000781001e */
[----:B----4-:R-:W-:Y:S02]  /*36c0*/  FMNMX3.FTZ R134, R32, R33, R28, !PT ;  /* 0x0000002120867276 */ /* 0x010fe4000781001c */
        /* <DEDUP_REMOVED lines=62> */
[----:B------:R-:W-:Y:S01]  /*3ab0*/  LOP3.LUT R180, R192, 0x200, R194, 0xf8, !PT ;  /* 0x00000200c0b47812 */ /* 0x000fe200078ef8c2 */
[----:B------:R-:W1:Y:S03]  /*3ac0*/  SHFL.BFLY PT, R133, R0, 0x2, 0x1f ;  /* 0x0c401f0000857f89 */ /* 0x000e6600000e0000 */
[----:B------:R-:W-:Y:S01]  /*3ad0*/  LEA R180, R180, R222, 0x1 ;  /* 0x000000deb4b47211 */ /* 0x000fe200078e08ff */
[----:B------:R-:W3:Y:S03]  /*3ae0*/  SHFL.BFLY PT, R132, R134, 0x2, 0x1f ;  /* 0x0c401f0086847f89 */ /* 0x000ee600000e0000 */
[----:B------:R-:W-:-:S02]  /*3af0*/  IADD3 R186, PT, PT, R198, R180, RZ ;  /* 0x000000b4c6ba7210 */ /* 0x000fc40007ffe0ff */
[C---:B------:R-:W-:Y:S02]  /*3b00*/  IADD3 R183, PT, PT, R193.reuse, R180, RZ ;  /* 0x000000b4c1b77210 */ /* 0x040fe40007ffe0ff */
[----:B------:R-:W-:Y:S01]  /*3b10*/  IADD3 R178, PT, PT, R193, R186, RZ ;  /* 0x000000bac1b27210 */ /* 0x000fe20007ffe0ff */
[----:B------:R-:W-:Y:S04]  /*3b20*/  LDSM.16.MT88.4 R140, [R186+0xa000] ;  /* 0x00a00000ba8c783b */ /* 0x000fe80000004200 */
[----:B------:R-:W-:Y:S04]  /*3b30*/  LDSM.16.MT88.4 R136, [R183+0xa000] ;  /* 0x00a00000b788783b */ /* 0x000fe80000004200 */
[----:B------:R-:W-:Y:S01]  /*3b40*/  LDSM.16.MT88.4 R156, [R178+0xa000] ;  /* 0x00a00000b29c783b */ /* 0x000fe20000004200 */
[----:B-1----:R-:W-:-:S03]  /*3b50*/  FMNMX.FTZ R133, R0, R133, !PT ;  /* 0x0000008500857209 */ /* 0x002fc60007810000 */
[----:B------:R-:W-:Y:S01]  /*3b60*/  LDSM.16.MT88.4 R148, [R183+0xa800] ;  /* 0x00a80000b794783b */ /* 0x000fe20000004200 */
[----:B---3--:R-:W-:-:S03]  /*3b70*/  FMNMX.FTZ R132, R134, R132, !PT ;  /* 0x0000008486847209 */ /* 0x008fc60007810000 */
[----:B------:R-:W1:Y:S04]  /*3b80*/  SHFL.BFLY PT, R0, R133, 0x1, 0x1f ;  /* 0x0c201f0085007f89 */ /* 0x000e6800000e0000 */
[----:B------:R-:W3:Y:S04]  /*3b90*/  SHFL.BFLY PT, R164, R132, 0x1, 0x1f ;  /* 0x0c201f0084a47f89 */ /* 0x000ee800000e0000 */
[----:B------:R-:W-:Y:S01]  /*3ba0*/  LDSM.16.MT88.4 R168, [R178+0xa800] ;  /* 0x00a80000b2a8783b */ /* 0x000fe20000004200 */
[----:B-1----:R-:W-:Y:S02]  /*3bb0*/  FMNMX.FTZ R0, R133, R0, !PT ;  /* 0x0000000085007209 */ /* 0x002fe40007810000 */
[----:B---3--:R-:W-:-:S02]  /*3bc0*/  FMNMX.FTZ R164, R132, R164, !PT ;  /* 0x000000a484a47209 */ /* 0x008fc40007810000 */
[----:B------:R-:W-:Y:S01]  /*3bd0*/  FSETP.NEU.FTZ.AND P1, PT, R0, -INF , PT ;  /* 0xff8000000000780b */ /* 0x000fe20003f3d000 */
[C---:B--2---:R-:W-:Y:S02]  /*3be0*/  FMUL.FTZ R167, R172.reuse, R0 ;  /* 0x00000000aca77220 */ /* 0x044fe40000410000 */
[----:B------:R-:W-:-:S03]  /*3bf0*/  FMUL.FTZ R179, R172, R164 ;  /* 0x000000a4acb37220 */ /* 0x000fc60000410000 */
[----:B------:R-:W-:Y:S02]  /*3c00*/  FSEL R167, R167, RZ, P1 ;  /* 0x000000ffa7a77208 */ /* 0x000fe40000800000 */
[----:B------:R-:W-:-:S03]  /*3c10*/  FSETP.NEU.FTZ.AND P1, PT, R164, -INF , PT ;  /* 0xff800000a400780b */ /* 0x000fc60003f3d000 */
[-CC-:B------:R-:W-:Y:S01]  /*3c20*/  FFMA.FTZ R173, R34, R172.reuse, -R167.reuse ;  /* 0x000000ac22ad7223 */ /* 0x180fe200000108a7 */
[----:B------:R-:W-:Y:S01]  /*3c30*/  FSEL R179, R179, RZ, P1 ;  /* 0x000000ffb3b37208 */ /* 0x000fe20000800000 */
[-CC-:B------:R-:W-:Y:S01]  /*3c40*/  FFMA.FTZ R174, R35, R172.reuse, -R167.reuse ;  /* 0x000000ac23ae7223 */ /* 0x180fe200000108a7 */
[-CC-:B------:R-:W-:Y:S01]  /*3c50*/  FFMA.FTZ R175, R30, R172.reuse, -R167.reuse ;  /* 0x000000ac1eaf7223 */ /* 0x180fe200000108a7 */
[-CC-:B------:R-:W-:Y:S01]  /*3c60*/  FFMA.FTZ R176, R31, R172.reuse, -R167.reuse ;  /* 0x000000ac1fb07223 */ /* 0x180fe200000108a7 */
[-C--:B------:R-:W-:Y:S01]  /*3c70*/  FFMA.FTZ R177, R26, R172.reuse, -R167 ;  /* 0x000000ac1ab17223 */ /* 0x080fe200000108a7 */
[-CC-:B------:R-:W-:Y:S01]  /*3c80*/  FFMA.FTZ R181, R32, R172.reuse, -R179.reuse ;  /* 0x000000ac20b57223 */ /* 0x180fe200000108b3 */
[-CC-:B------:R-:W-:Y:S01]  /*3c90*/  FFMA.FTZ R182, R33, R172.reuse, -R179.reuse ;  /* 0x000000ac21b67223 */ /* 0x180fe200000108b3 */
[-CC-:B------:R-:W-:Y:S01]  /*3ca0*/  FFMA.FTZ R184, R28, R172.reuse, -R179.reuse ;  /* 0x000000ac1cb87223 */ /* 0x180fe200000108b3 */
[----:B------:R-:W1:Y:S01]  /*3cb0*/  LDSM.16.MT88.4 R32, [R180+0xa000] ;  /* 0x00a00000b420783b */ /* 0x000e620000004200 */
[-C--:B------:R-:W-:Y:S01]  /*3cc0*/  FFMA.FTZ R185, R29, R172.reuse, -R179 ;  /* 0x000000ac1db97223 */ /* 0x080fe200000108b3 */
[----:B------:R-:W-:Y:S01]  /*3cd0*/  MUFU.EX2 R173, R173 ;  /* 0x000000ad00ad7308 */ /* 0x000fe20000000800 */
[-C--:B------:R-:W-:Y:S01]  /*3ce0*/  FFMA.FTZ R187, R27, R172.reuse, -R167 ;  /* 0x000000ac1bbb7223 */ /* 0x080fe200000108a7 */
[-CC-:B------:R-:W-:Y:S01]  /*3cf0*/  FFMA.FTZ R189, R24, R172.reuse, -R179.reuse ;  /* 0x000000ac18bd7223 */ /* 0x180fe200000108b3 */
[-C--:B------:R-:W-:Y:S01]  /*3d00*/  FFMA.FTZ R192, R25, R172.reuse, -R179 ;  /* 0x000000ac19c07223 */ /* 0x080fe200000108b3 */
[-C--:B------:R-:W-:Y:S01]  /*3d10*/  FFMA.FTZ R188, R22, R172.reuse, -R167 ;  /* 0x000000ac16bc7223 */ /* 0x080fe200000108a7 */
[-CC-:B------:R-:W-:Y:S01]  /*3d20*/  FFMA.FTZ R193, R20, R172.reuse, -R179.reuse ;  /* 0x000000ac14c17223 */ /* 0x180fe200000108b3 */
[-C--:B------:R-:W-:Y:S01]  /*3d30*/  FFMA.FTZ R194, R21, R172.reuse, -R179 ;  /* 0x000000ac15c27223 */ /* 0x080fe200000108b3 */
[-CC-:B------:R-:W-:Y:S01]  /*3d40*/  FFMA.FTZ R195, R23, R172.reuse, -R167.reuse ;  /* 0x000000ac17c37223 */ /* 0x180fe200000108a7 */
[----:B------:R-:W2:Y:S01]  /*3d50*/  MUFU.EX2 R174, R174 ;  /* 0x000000ae00ae7308 */ /* 0x000ea20000000800 */
[-C--:B------:R-:W-:Y:S01]  /*3d60*/  FFMA.FTZ R198, R14, R172.reuse, -R167 ;  /* 0x000000ac0ec67223 */ /* 0x080fe200000108a7 */
[-CC-:B------:R-:W-:Y:S01]  /*3d70*/  FFMA.FTZ R201, R12, R172.reuse, -R179.reuse ;  /* 0x000000ac0cc97223 */ /* 0x180fe200000108b3 */
[-C--:B------:R-:W-:Y:S01]  /*3d80*/  FFMA.FTZ R202, R13, R172.reuse, -R179 ;  /* 0x000000ac0dca7223 */ /* 0x080fe200000108b3 */
[-CC-:B------:R-:W-:Y:S01]  /*3d90*/  FFMA.FTZ R203, R15, R172.reuse, -R167.reuse ;  /* 0x000000ac0fcb7223 */ /* 0x180fe200000108a7 */
[-CC-:B------:R-:W-:Y:S01]  /*3da0*/  FFMA.FTZ R196, R18, R172.reuse, -R167.reuse ;  /* 0x000000ac12c47223 */ /* 0x180fe200000108a7 */
[----:B------:R-:W-:Y:S01]  /*3db0*/  LDSM.16.MT88.4 R12, [R183+0xb000] ;  /* 0x00b00000b70c783b */ /* 0x000fe20000004200 */
[-C--:B------:R-:W-:Y:S01]  /*3dc0*/  FFMA.FTZ R197, R19, R172.reuse, -R167 ;  /* 0x000000ac13c57223 */ /* 0x080fe200000108a7 */
[----:B------:R-:W-:Y:S01]  /*3dd0*/  MUFU.EX2 R175, R175 ;  /* 0x000000af00af7308 */ /* 0x000fe20000000800 */
[-CC-:B------:R-:W-:Y:S01]  /*3de0*/  FFMA.FTZ R199, R16, R172.reuse, -R179.reuse ;  /* 0x000000ac10c77223 */ /* 0x180fe200000108b3 */
[-C--:B------:R-:W-:Y:S01]  /*3df0*/  FFMA.FTZ R200, R17, R172.reuse, -R179 ;  /* 0x000000ac11c87223 */ /* 0x080fe200000108b3 */
[-CC-:B------:R-:W-:Y:S01]  /*3e00*/  FFMA.FTZ R10, R10, R172.reuse, -R167.reuse ;  /* 0x000000ac0a0a7223 */ /* 0x180fe200000108a7 */
[----:B------:R-:W-:Y:S01]  /*3e10*/  LDSM.16.MT88.4 R16, [R180+0xb000] ;  /* 0x00b00000b410783b */ /* 0x000fe20000004200 */
[-CC-:B------:R-:W-:Y:S01]  /*3e20*/  FFMA.FTZ R130, R130, R172.reuse, -R167.reuse ;  /* 0x000000ac82827223 */ /* 0x180fe200000108a7 */
[-CC-:B------:R-:W-:Y:S01]  /*3e30*/  FFMA.FTZ R131, R131, R172.reuse, -R167.reuse ;  /* 0x000000ac83837223 */ /* 0x180fe200000108a7 */
[-C--:B------:R-:W-:Y:S01]  /*3e40*/  FFMA.FTZ R126, R126, R172.reuse, -R167 ;  /* 0x000000ac7e7e7223 */ /* 0x080fe200000108a7 */
[----:B------:R-:W3:Y:S01]  /*3e50*/  MUFU.EX2 R176, R176 ;  /* 0x000000b000b07308 */ /* 0x000ee20000000800 */
[----:B--2---:R-:W-:Y:S01]  /*3e60*/  F2FP.BF16.F32.PACK_AB R153, R174, R173 ;  /* 0x000000adae99723e */ /* 0x004fe200000010ff */
[-CC-:B------:R-:W-:Y:S01]  /*3e70*/  FFMA.FTZ R128, R128, R172.reuse, -R179.reuse ;  /* 0x000000ac80807223 */ /* 0x180fe200000108b3 */
[-CC-:B------:R-:W-:Y:S01]  /*3e80*/  FFMA.FTZ R129, R129, R172.reuse, -R179.reuse ;  /* 0x000000ac81817223 */ /* 0x180fe200000108b3 */
[-CC-:B------:R-:W-:Y:S01]  /*3e90*/  FFMA.FTZ R124, R124, R172.reuse, -R179.reuse ;  /* 0x000000ac7c7c7223 */ /* 0x180fe200000108b3 */
[-C--:B------:R-:W-:Y:S01]  /*3ea0*/  FFMA.FTZ R125, R125, R172.reuse, -R179 ;  /* 0x000000ac7d7d7223 */ /* 0x080fe200000108b3 */
[-CC-:B------:R-:W-:Y:S01]  /*3eb0*/  FFMA.FTZ R127, R127, R172.reuse, -R167.reuse ;  /* 0x000000ac7f7f7223 */ /* 0x180fe200000108a7 */
[-CC-:B------:R-:W-:Y:S01]  /*3ec0*/  FFMA.FTZ R122, R122, R172.reuse, -R167.reuse ;  /* 0x000000ac7a7a7223 */ /* 0x180fe200000108a7 */
[----:B------:R-:W-:Y:S01]  /*3ed0*/  MUFU.EX2 R181, R181 ;  /* 0x000000b500b57308 */ /* 0x000fe20000000800 */
[-CC-:B------:R-:W-:Y:S01]  /*3ee0*/  FFMA.FTZ R123, R123, R172.reuse, -R167.reuse ;  /* 0x000000ac7b7b7223 */ /* 0x180fe200000108a7 */
[-C--:B------:R-:W-:Y:S01]  /*3ef0*/  FFMA.FTZ R118, R118, R172.reuse, -R167 ;  /* 0x000000ac76767223 */ /* 0x080fe200000108a7 */
[-CC-:B------:R-:W-:Y:S01]  /*3f00*/  FFMA.FTZ R120, R120, R172.reuse, -R179.reuse ;  /* 0x000000ac78787223 */ /* 0x180fe200000108b3 */
[-CC-:B------:R-:W-:Y:S01]  /*3f10*/  FFMA.FTZ R121, R121, R172.reuse, -R179.reuse ;  /* 0x000000ac79797223 */ /* 0x180fe200000108b3 */
[-CC-:B------:R-:W-:Y:S01]  /*3f20*/  FFMA.FTZ R116, R116, R172.reuse, -R179.reuse ;  /* 0x000000ac74747223 */ /* 0x180fe200000108b3 */
[-C--:B------:R-:W-:Y:S01]  /*3f30*/  FFMA.FTZ R117, R117, R172.reuse, -R179 ;  /* 0x000000ac75757223 */ /* 0x080fe200000108b3 */
[-CC-:B------:R-:W-:Y:S01]  /*3f40*/  FFMA.FTZ R119, R119, R172.reuse, -R167.reuse ;  /* 0x000000ac77777223 */ /* 0x180fe200000108a7 */
[----:B------:R-:W2:Y:S01]  /*3f50*/  MUFU.EX2 R182, R182 ;  /* 0x000000b600b67308 */ /* 0x000ea20000000800 */
[----:B---3--:R-:W-:Y:S01]  /*3f60*/  F2FP.BF16.F32.PACK_AB R155, R176, R175 ;  /* 0x000000afb09b723e */ /* 0x008fe200000010ff */
[-CC-:B------:R-:W-:Y:S01]  /*3f70*/  FFMA.FTZ R114, R114, R172.reuse, -R167.reuse ;  /* 0x000000ac72727223 */ /* 0x180fe200000108a7 */
[-CC-:B------:R-:W-:Y:S01]  /*3f80*/  FFMA.FTZ R115, R115, R172.reuse, -R167.reuse ;  /* 0x000000ac73737223 */ /* 0x180fe200000108a7 */
[-C--:B------:R-:W-:Y:S01]  /*3f90*/  FFMA.FTZ R110, R110, R172.reuse, -R167 ;  /* 0x000000ac6e6e7223 */ /* 0x080fe200000108a7 */
[-CC-:B------:R-:W-:Y:S01]  /*3fa0*/  FFMA.FTZ R112, R112, R172.reuse, -R179.reuse ;  /* 0x000000ac70707223 */ /* 0x180fe200000108b3 */
[-CC-:B------:R-:W-:Y:S01]  /*3fb0*/  FFMA.FTZ R113, R113, R172.reuse, -R179.reuse ;  /* 0x000000ac71717223 */ /* 0x180fe200000108b3 */
[-CC-:B------:R-:W-:Y:S01]  /*3fc0*/  FFMA.FTZ R108, R108, R172.reuse, -R179.reuse ;  /* 0x000000ac6c6c7223 */ /* 0x180fe200000108b3 */
[----:B------:R-:W-:Y:S01]  /*3fd0*/  MUFU.EX2 R184, R184 ;  /* 0x000000b800b87308 */ /* 0x000fe20000000800 */
[-C--:B------:R-:W-:Y:S01]  /*3fe0*/  FFMA.FTZ R109, R109, R172.reuse, -R179 ;  /* 0x000000ac6d6d7223 */ /* 0x080fe200000108b3 */
[-CC-:B------:R-:W-:Y:S01]  /*3ff0*/  FFMA.FTZ R111, R111, R172.reuse, -R167.reuse ;  /* 0x000000ac6f6f7223 */ /* 0x180fe200000108a7 */
[-CC-:B------:R-:W-:Y:S01]  /*4000*/  FFMA.FTZ R106, R106, R172.reuse, -R167.reuse ;  /* 0x000000ac6a6a7223 */ /* 0x180fe200000108a7 */
[-CC-:B------:R-:W-:Y:S01]  /*4010*/  FFMA.FTZ R107, R107, R172.reuse, -R167.reuse ;  /* 0x000000ac6b6b7223 */ /* 0x180fe200000108a7 */
[-C--:B------:R-:W-:Y:S01]  /*4020*/  FFMA.FTZ R102, R102, R172.reuse, -R167 ;  /* 0x000000ac66667223 */ /* 0x080fe200000108a7 */
[-CC-:B------:R-:W-:Y:S01]  /*4030*/  FFMA.FTZ R104, R104, R172.reuse, -R179.reuse ;  /* 0x000000ac68687223 */ /* 0x180fe200000108b3 */
[-CC-:B------:R-:W-:Y:S01]  /*4040*/  FFMA.FTZ R105, R105, R172.reuse, -R179.reuse ;  /* 0x000000ac69697223 */ /* 0x180fe200000108b3 */
[----:B------:R-:W3:Y:S01]  /*4050*/  MUFU.EX2 R185, R185 ;  /* 0x000000b900b97308 */ /* 0x000ee20000000800 */
[----:B--2---:R-:W-:Y:S01]  /*4060*/  F2FP.BF16.F32.PACK_AB R152, R182, R181 ;  /* 0x000000b5b698723e */ /* 0x004fe200000010ff */
[-CC-:B------:R-:W-:Y:S01]  /*4070*/  FFMA.FTZ R100, R100, R172.reuse, -R179.reuse ;  /* 0x000000ac64647223 */ /* 0x180fe200000108b3 */
[-C--:B------:R-:W-:Y:S01]  /*4080*/  FFMA.FTZ R101, R101, R172.reuse, -R179 ;  /* 0x000000ac65657223 */ /* 0x080fe200000108b3 */
[-CC-:B------:R-:W-:Y:S01]  /*4090*/  FFMA.FTZ R103, R103, R172.reuse, -R167.reuse ;  /* 0x000000ac67677223 */ /* 0x180fe200000108a7 */
[-CC-:B------:R-:W-:Y:S01]  /*40a0*/  FFMA.FTZ R98, R98, R172.reuse, -R167.reuse ;  /* 0x000000ac62627223 */ /* 0x180fe200000108a7 */
[-CC-:B------:R-:W-:Y:S01]  /*40b0*/  FFMA.FTZ R99, R99, R172.reuse, -R167.reuse ;  /* 0x000000ac63637223 */ /* 0x180fe200000108a7 */
[-C--:B------:R-:W-:Y:S01]  /*40c0*/  FFMA.FTZ R94, R94, R172.reuse, -R167 ;  /* 0x000000ac5e5e7223 */ /* 0x080fe200000108a7 */
[----:B------:R-:W-:Y:S01]  /*40d0*/  MUFU.EX2 R177, R177 ;  /* 0x000000b100b17308 */ /* 0x000fe20000000800 */
[-CC-:B------:R-:W-:Y:S01]  /*40e0*/  FFMA.FTZ R96, R96, R172.reuse, -R179.reuse ;  /* 0x000000ac60607223 */ /* 0x180fe200000108b3 */
[-CC-:B------:R-:W-:Y:S01]  /*40f0*/  FFMA.FTZ R97, R97, R172.reuse, -R179.reuse ;  /* 0x000000ac61617223 */ /* 0x180fe200000108b3 */
[-CC-:B------:R-:W-:Y:S01]  /*4100*/  FFMA.FTZ R92, R92, R172.reuse, -R179.reuse ;  /* 0x000000ac5c5c7223 */ /* 0x180fe200000108b3 */
[-C--:B------:R-:W-:Y:S01]  /*4110*/  FFMA.FTZ R93, R93, R172.reuse, -R179 ;  /* 0x000000ac5d5d7223 */ /* 0x080fe200000108b3 */
[-CC-:B------:R-:W-:Y:S01]  /*4120*/  FFMA.FTZ R95, R95, R172.reuse, -R167.reuse ;  /* 0x000000ac5f5f7223 */ /* 0x180fe200000108a7 */
[-CC-:B------:R-:W-:Y:S01]  /*4130*/  FFMA.FTZ R90, R90, R172.reuse, -R167.reuse ;  /* 0x000000ac5a5a7223 */ /* 0x180fe200000108a7 */
[--C-:B------:R-:W-:Y:S01]  /*4140*/  FFMA.FTZ R91, R91, R172, -R167.reuse ;  /* 0x000000ac5b5b7223 */ /* 0x100fe200000108a7 */
[----:B------:R-:W2:Y:S01]  /*4150*/  MUFU.EX2 R187, R187 ;  /* 0x000000bb00bb7308 */ /* 0x000ea20000000800 */
[----:B---3--:R-:W-:Y:S01]  /*4160*/  F2FP.BF16.F32.PACK_AB R154, R185, R184 ;  /* 0x000000b8b99a723e */ /* 0x008fe200000010ff */
[-C--:B------:R-:W-:Y:S01]  /*4170*/  FFMA.FTZ R86, R86, R172.reuse, -R167 ;  /* 0x000000ac56567223 */ /* 0x080fe200000108a7 */
[-CC-:B------:R-:W-:Y:S01]  /*4180*/  FFMA.FTZ R88, R88, R172.reuse, -R179.reuse ;  /* 0x000000ac58587223 */ /* 0x180fe200000108b3 */
[-CC-:B------:R-:W-:Y:S01]  /*4190*/  FFMA.FTZ R89, R89, R172.reuse, -R179.reuse ;  /* 0x000000ac59597223 */ /* 0x180fe200000108b3 */
[-CC-:B------:R-:W-:Y:S01]  /*41a0*/  FFMA.FTZ R84, R84, R172.reuse, -R179.reuse ;  /* 0x000000ac54547223 */ /* 0x180fe200000108b3 */
[-C--:B------:R-:W-:Y:S01]  /*41b0*/  FFMA.FTZ R85, R85, R172.reuse, -R179 ;  /* 0x000000ac55557223 */ /* 0x080fe200000108b3 */
[-CC-:B------:R-:W-:Y:S01]  /*41c0*/  FFMA.FTZ R87, R87, R172.reuse, -R167.reuse ;  /* 0x000000ac57577223 */ /* 0x180fe200000108a7 */
[C---:B-1----:R-:W-:Y:S01]  /*41d0*/  HMMA.16816.F32.BF16 R28, R152.reuse, R32, RZ ;  /* 0x00000020981c723c */ /* 0x042fe200000418ff */
[----:B------:R-:W-:Y:S01]  /*41e0*/  MUFU.EX2 R188, R188 ;  /* 0x000000bc00bc7308 */ /* 0x000fe20000000800 */
[-CC-:B------:R-:W-:Y:S01]  /*41f0*/  FFMA.FTZ R82, R82, R172.reuse, -R167.reuse ;  /* 0x000000ac52527223 */ /* 0x180fe200000108a7 */
[-CC-:B------:R-:W-:Y:S01]  /*4200*/  FFMA.FTZ R83, R83, R172.reuse, -R167.reuse ;  /* 0x000000ac53537223 */ /* 0x180fe200000108a7 */
[-C--:B------:R-:W-:Y:S01]  /*4210*/  FFMA.FTZ R78, R78, R172.reuse, -R167 ;  /* 0x000000ac4e4e7223 */ /* 0x080fe200000108a7 */
[-CC-:B------:R-:W-:Y:S01]  /*4220*/  FFMA.FTZ R80, R80, R172.reuse, -R179.reuse ;  /* 0x000000ac50507223 */ /* 0x180fe200000108b3 */
[-CC-:B------:R-:W-:Y:S01]  /*4230*/  FFMA.FTZ R81, R81, R172.reuse, -R179.reuse ;  /* 0x000000ac51517223 */ /* 0x180fe200000108b3 */
[-CC-:B------:R-:W-:Y:S01]  /*4240*/  FFMA.FTZ R76, R76, R172.reuse, -R179.reuse ;  /* 0x000000ac4c4c7223 */ /* 0x180fe200000108b3 */
[C---:B------:R-:W-:Y:S01]  /*4250*/  HMMA.16816.F32.BF16 R24, R152.reuse, R34, RZ ;  /* 0x000000229818723c */ /* 0x040fe200000418ff */
[----:B------:R-:W1:Y:S01]  /*4260*/  LDSM.16.MT88.4 R32, [R180+0xa800] ;  /* 0x00a80000b420783b */ /* 0x000e620000004200 */
[----:B------:R-:W-:Y:S01]  /*4270*/  MUFU.EX2 R189, R189 ;  /* 0x000000bd00bd7308 */ /* 0x000fe20000000800 */
[----:B--2---:R-:W-:Y:S01]  /*4280*/  F2FP.BF16.F32.PACK_AB R161, R187, R177 ;  /* 0x000000b1bba1723e */ /* 0x004fe200000010ff */
[-C--:B------:R-:W-:Y:S01]  /*4290*/  FFMA.FTZ R77, R77, R172.reuse, -R179 ;  /* 0x000000ac4d4d7223 */ /* 0x080fe200000108b3 */
[-CC-:B------:R-:W-:Y:S01]  /*42a0*/  FFMA.FTZ R79, R79, R172.reuse, -R167.reuse ;  /* 0x000000ac4f4f7223 */ /* 0x180fe200000108a7 */
[-CC-:B------:R-:W-:Y:S01]  /*42b0*/  FFMA.FTZ R74, R74, R172.reuse, -R167.reuse ;  /* 0x000000ac4a4a7223 */ /* 0x180fe200000108a7 */
[-CC-:B------:R-:W-:Y:S01]  /*42c0*/  FFMA.FTZ R75, R75, R172.reuse, -R167.reuse ;  /* 0x000000ac4b4b7223 */ /* 0x180fe200000108a7 */
[C---:B------:R-:W-:Y:S01]  /*42d0*/  HMMA.16816.F32.BF16 R132, R152.reuse, R136, RZ ;  /* 0x000000889884723c */ /* 0x040fe200000418ff */
[-C--:B------:R-:W-:Y:S01]  /*42e0*/  FFMA.FTZ R70, R70, R172.reuse, -R167 ;  /* 0x000000ac46467223 */ /* 0x080fe200000108a7 */
[----:B------:R-:W2:Y:S01]  /*42f0*/  MUFU.EX2 R192, R192 ;  /* 0x000000c000c07308 */ /* 0x000ea20000000800 */
[-CC-:B------:R-:W-:Y:S01]  /*4300*/  FFMA.FTZ R72, R72, R172.reuse, -R179.reuse ;  /* 0x000000ac48487223 */ /* 0x180fe200000108b3 */
[-CC-:B------:R-:W-:Y:S01]  /*4310*/  FFMA.FTZ R73, R73, R172.reuse, -R179.reuse ;  /* 0x000000ac49497223 */ /* 0x180fe200000108b3 */
[-CC-:B------:R-:W-:Y:S01]  /*4320*/  FFMA.FTZ R68, R68, R172.reuse, -R179.reuse ;  /* 0x000000ac44447223 */ /* 0x180fe200000108b3 */
[-C--:B------:R-:W-:Y:S01]  /*4330*/  FFMA.FTZ R69, R69, R172.reuse, -R179 ;  /* 0x000000ac45457223 */ /* 0x080fe200000108b3 */
[-CC-:B------:R-:W-:Y:S01]  /*4340*/  FFMA.FTZ R71, R71, R172.reuse, -R167.reuse ;  /* 0x000000ac47477223 */ /* 0x180fe200000108a7 */
[C---:B------:R-:W-:Y:S01]  /*4350*/  HMMA.16816.F32.BF16 R144, R152.reuse, R140, RZ ;  /* 0x0000008c9890723c */ /* 0x040fe200000418ff */
[----:B------:R-:W-:Y:S01]  /*4360*/  FADD.FTZ R173, R173, R174 ;  /* 0x000000aeadad7221 */ /* 0x000fe20000010000 */
[----:B------:R-:W-:Y:S01]  /*4370*/  MUFU.EX2 R193, R193 ;  /* 0x000000c100c17308 */ /* 0x000fe20000000800 */
[----:B------:R-:W-:Y:S01]  /*4380*/  FADD.FTZ R181, R181, R182 ;  /* 0x000000b6b5b57221 */ /* 0x000fe20000010000 */
[-C--:B------:R-:W-:Y:S01]  /*4390*/  FFMA.FTZ R66, R66, R172.reuse, -R167 ;  /* 0x000000ac42427223 */ /* 0x080fe200000108a7 */
[----:B------:R-:W-:Y:S01]  /*43a0*/  FADD.FTZ R173, R175, R173 ;  /* 0x000000adafad7221 */ /* 0x000fe20000010000 */
[-C--:B------:R-:W-:Y:S01]  /*43b0*/  FFMA.FTZ R67, R67, R172.reuse, -R167 ;  /* 0x000000ac43437223 */ /* 0x080fe200000108a7 */
[----:B------:R-:W-:Y:S01]  /*43c0*/  FADD.FTZ R184, R184, R181 ;  /* 0x000000b5b8b87221 */ /* 0x000fe20000010000 */
[C---:B------:R-:W-:Y:S01]  /*43d0*/  HMMA.16816.F32.BF16 R136, R152.reuse, R138, RZ ;  /* 0x0000008a9888723c */ /* 0x040fe200000418ff */
[----:B------:R-:W-:Y:S01]  /*43e0*/  FADD.FTZ R176, R176, R173 ;  /* 0x000000adb0b07221 */ /* 0x000fe20000010000 */
[----:B------:R-:W3:Y:S01]  /*43f0*/  MUFU.EX2 R194, R194 ;  /* 0x000000c200c27308 */ /* 0x000ee20000000800 */
[----:B--2---:R-:W-:Y:S01]  /*4400*/  F2FP.BF16.F32.PACK_AB R160, R192, R189 ;  /* 0x000000bdc0a0723e */ /* 0x004fe200000010ff */
[----:B------:R-:W-:Y:S01]  /*4410*/  FADD.FTZ R184, R185, R184 ;  /* 0x000000b8b9b87221 */ /* 0x000fe20000010000 */
[----:B------:R-:W-:Y:S01]  /*4420*/  FADD.FTZ R176, R177, R176 ;  /* 0x000000b0b1b07221 */ /* 0x000fe20000010000 */
[-C--:B------:R-:W-:Y:S01]  /*4430*/  FFMA.FTZ R62, R62, R172.reuse, -R167 ;  /* 0x000000ac3e3e7223 */ /* 0x080fe200000108a7 */
[-CC-:B------:R-:W-:Y:S01]  /*4440*/  FFMA.FTZ R64, R64, R172.reuse, -R179.reuse ;  /* 0x000000ac40407223 */ /* 0x180fe200000108b3 */
[C---:B------:R-:W-:Y:S01]  /*4450*/  HMMA.16816.F32.BF16 R140, R152.reuse, R142, RZ ;  /* 0x0000008e988c723c */ /* 0x040fe200000418ff */
[----:B------:R-:W-:Y:S01]  /*4460*/  FADD.FTZ R189, R189, R184 ;  /* 0x000000b8bdbd7221 */ /* 0x000fe20000010000 */
[----:B------:R-:W2:Y:S01]  /*4470*/  MUFU.EX2 R195, R195 ;  /* 0x000000c300c37308 */ /* 0x000ea20000000800 */
[----:B------:R-:W-:Y:S01]  /*4480*/  FADD.FTZ R187, R187, R176 ;  /* 0x000000b0bbbb7221 */ /* 0x000fe20000010000 */
[-C--:B------:R-:W-:Y:S01]  /*4490*/  FFMA.FTZ R65, R65, R172.reuse, -R179 ;  /* 0x000000ac41417223 */ /* 0x080fe200000108b3 */
[----:B------:R-:W-:Y:S01]  /*44a0*/  FADD.FTZ R189, R192, R189 ;  /* 0x000000bdc0bd7221 */ /* 0x000fe20000010000 */
[-C--:B------:R-:W-:Y:S01]  /*44b0*/  FFMA.FTZ R60, R60, R172.reuse, -R179 ;  /* 0x000000ac3c3c7223 */ /* 0x080fe200000108b3 */
[----:B------:R-:W-:Y:S01]  /*44c0*/  FADD.FTZ R187, R188, R187 ;  /* 0x000000bbbcbb7221 */ /* 0x000fe20000010000 */
[C---:B------:R-:W-:Y:S01]  /*44d0*/  HMMA.16816.F32.BF16 R20, R152.reuse, R156, RZ ;  /* 0x0000009c9814723c */ /* 0x040fe200000418ff */
[-C--:B------:R-:W-:Y:S01]  /*44e0*/  FFMA.FTZ R61, R61, R172.reuse, -R179 ;  /* 0x000000ac3d3d7223 */ /* 0x080fe200000108b3 */
[----:B------:R-:W4:Y:S01]  /*44f0*/  MUFU.EX2 R196, R196 ;  /* 0x000000c400c47308 */ /* 0x000f220000000800 */
[----:B---3--:R-:W-:Y:S01]  /*4500*/  F2FP.BF16.F32.PACK_AB R162, R194, R193 ;  /* 0x000000c1c2a2723e */ /* 0x008fe200000010ff */
[----:B------:R-:W-:Y:S01]  /*4510*/  FADD.FTZ R193, R193, R189 ;  /* 0x000000bdc1c17221 */ /* 0x000fe20000010000 */
[-C--:B------:R-:W-:Y:S01]  /*4520*/  FFMA.FTZ R63, R63, R172.reuse, -R167 ;  /* 0x000000ac3f3f7223 */ /* 0x080fe200000108a7 */
[-CC-:B------:R-:W-:Y:S01]  /*4530*/  FFMA.FTZ R52, R52, R172.reuse, -R179.reuse ;  /* 0x000000ac34347223 */ /* 0x180fe200000108b3 */
[----:B------:R-:W-:Y:S01]  /*4540*/  FFMA.FTZ R53, R53, R172, -R179 ;  /* 0x000000ac35357223 */ /* 0x000fe200000108b3 */
[----:B------:R-:W-:Y:S01]  /*4550*/  HMMA.16816.F32.BF16 R152, R152, R158, RZ ;  /* 0x0000009e9898723c */ /* 0x000fe200000418ff */
[----:B------:R-:W3:Y:S01]  /*4560*/  LDSM.16.MT88.4 R156, [R186+0xa800] ;  /* 0x00a80000ba9c783b */ /* 0x000ee20000004200 */
[----:B------:R-:W5:Y:S01]  /*4570*/  MUFU.EX2 R197, R197 ;  /* 0x000000c500c57308 */ /* 0x000f620000000800 */
[C---:B--2---:R-:W-:Y:S01]  /*4580*/  F2FP.BF16.F32.PACK_AB R163, R195.reuse, R188 ;  /* 0x000000bcc3a3723e */ /* 0x044fe200000010ff */
[----:B------:R-:W-:Y:S01]  /*4590*/  FADD.FTZ R195, R195, R187 ;  /* 0x000000bbc3c37221 */ /* 0x000fe20000010000 */
[----:B------:R-:W-:Y:S01]  /*45a0*/  FADD.FTZ R193, R194, R193 ;  /* 0x000000c1c2c17221 */ /* 0x000fe20000010000 */
[-CC-:B------:R-:W-:Y:S01]  /*45b0*/  FFMA.FTZ R55, R55, R172.reuse, -R167.reuse ;  /* 0x000000ac37377223 */ /* 0x180fe200000108a7 */
[-CC-:B------:R-:W-:Y:S01]  /*45c0*/  FFMA.FTZ R50, R50, R172.reuse, -R167.reuse ;  /* 0x000000ac32327223 */ /* 0x180fe200000108a7 */
[-CC-:B------:R-:W-:Y:S01]  /*45d0*/  FFMA.FTZ R51, R51, R172.reuse, -R167.reuse ;  /* 0x000000ac33337223 */ /* 0x180fe200000108a7 */
[-C--:B------:R-:W-:Y:S01]  /*45e0*/  FFMA.FTZ R46, R46, R172.reuse, -R167 ;  /* 0x000000ac2e2e7223 */ /* 0x080fe200000108a7 */
[C---:B-1----:R-:W-:Y:S01]  /*45f0*/  HMMA.16816.F32.BF16 R28, R160.reuse, R32, R28 ;  /* 0x00000020a01c723c */ /* 0x042fe2000004181c */
[----:B------:R-:W-:Y:S01]  /*4600*/  MUFU.EX2 R198, R198 ;  /* 0x000000c600c67308 */ /* 0x000fe20000000800 */
[----:B----4-:R-:W-:Y:S01]  /*4610*/  FADD.FTZ R195, R196, R195 ;  /* 0x000000c3c4c37221 */ /* 0x010fe20000010000 */
[-CC-:B------:R-:W-:Y:S01]  /*4620*/  FFMA.FTZ R48, R48, R172.reuse, -R179.reuse ;  /* 0x000000ac30307223 */ /* 0x180fe200000108b3 */
[-CC-:B------:R-:W-:Y:S01]  /*4630*/  FFMA.FTZ R49, R49, R172.reuse, -R179.reuse ;  /* 0x000000ac31317223 */ /* 0x180fe200000108b3 */
[-CC-:B------:R-:W-:Y:S01]  /*4640*/  FFMA.FTZ R44, R44, R172.reuse, -R179.reuse ;  /* 0x000000ac2c2c7223 */ /* 0x180fe200000108b3 */
[-C--:B------:R-:W-:Y:S01]  /*4650*/  FFMA.FTZ R45, R45, R172.reuse, -R179 ;  /* 0x000000ac2d2d7223 */ /* 0x080fe200000108b3 */
[-C--:B------:R-:W-:Y:S01]  /*4660*/  FFMA.FTZ R47, R47, R172.reuse, -R167 ;  /* 0x000000ac2f2f7223 */ /* 0x080fe200000108a7 */
[C---:B------:R-:W-:Y:S01]  /*4670*/  HMMA.16816.F32.BF16 R24, R160.reuse, R34, R24 ;  /* 0x00000022a018723c */ /* 0x040fe20000041818 */
[----:B------:R-:W-:Y:S01]  /*4680*/  MUFU.EX2 R199, R199 ;  /* 0x000000c700c77308 */ /* 0x000fe20000000800 */
[----:B------:R-:W1:Y:S01]  /*4690*/  LDSM.16.MT88.4 R32, [R186+0xb000] ;  /* 0x00b00000ba20783b */ /* 0x000e620000004200 */
[----:B-----5:R-:W-:Y:S01]  /*46a0*/  FADD.FTZ R195, R197, R195 ;  /* 0x000000c3c5c37221 */ /* 0x020fe20000010000 */
[-C--:B------:R-:W-:Y:S01]  /*46b0*/  FFMA.FTZ R251, R37, R172.reuse, -R179 ;  /* 0x000000ac25fb7223 */ /* 0x080fe200000108b3 */
[-CC-:B------:R-:W-:Y:S01]  /*46c0*/  FFMA.FTZ R42, R42, R172.reuse, -R167.reuse ;  /* 0x000000ac2a2a7223 */ /* 0x180fe200000108a7 */
[-CC-:B------:R-:W-:Y:S01]  /*46d0*/  FFMA.FTZ R43, R43, R172.reuse, -R167.reuse ;  /* 0x000000ac2b2b7223 */ /* 0x180fe200000108a7 */
[--C-:B------:R-:W-:Y:S01]  /*46e0*/  FFMA.FTZ R38, R38, R172, -R167.reuse ;  /* 0x000000ac26267223 */ /* 0x100fe200000108a7 */
[----:B------:R-:W-:Y:S01]  /*46f0*/  HMMA.16816.F32.BF16 R132, R160, R148, R132 ;  /* 0x00000094a084723c */ /* 0x000fe20000041884 */
[----:B------:R-:W2:Y:S01]  /*4700*/  MUFU.EX2 R200, R200 ;  /* 0x000000c800c87308 */ /* 0x000ea20000000800 */
[----:B------:R-:W-:Y:S01]  /*4710*/  F2FP.BF16.F32.PACK_AB R149, R197, R196 ;  /* 0x000000c4c595723e */ /* 0x000fe200000010ff */
[----:B------:R-:W-:-:S05]  /*4720*/  FFMA.FTZ R252, R39, R172, -R167 ;  /* 0x000000ac27fc7223 */ /* 0x000fca00000108a7 */
[C---:B------:R-:W-:Y:S01]  /*4730*/  HMMA.16816.F32.BF16 R136, R160.reuse, R150, R136 ;  /* 0x00000096a088723c */ /* 0x040fe20000041888 */
[----:B------:R-:W-:Y:S07]  /*4740*/  MUFU.EX2 R201, R201 ;  /* 0x000000c900c97308 */ /* 0x000fee0000000800 */
[----:B---3--:R-:W-:Y:S01]  /*4750*/  HMMA.16816.F32.BF16 R144, R160, R156, R144 ;  /* 0x0000009ca090723c */ /* 0x008fe20000041890 */
[----:B------:R-:W3:Y:S01]  /*4760*/  MUFU.EX2 R202, R202 ;  /* 0x000000ca00ca7308 */ /* 0x000ee20000000800 */
[----:B--2---:R-:W-:Y:S01]  /*4770*/  F2FP.BF16.F32.PACK_AB R148, R200, R199 ;  /* 0x000000c7c894723e */ /* 0x004fe200000010ff */
[----:B------:R-:W-:-:S04]  /*4780*/  FADD.FTZ R199, R199, R193 ;  /* 0x000000c1c7c77221 */ /* 0x000fc80000010000 */
[----:B------:R-:W-:Y:S01]  /*4790*/  FADD.FTZ R199, R200, R199 ;  /* 0x000000c7c8c77221 */ /* 0x000fe20000010000 */
[C---:B------:R-:W-:Y:S01]  /*47a0*/  HMMA.16816.F32.BF16 R140, R160.reuse, R158, R140 ;  /* 0x0000009ea08c723c */ /* 0x040fe2000004188c */
[----:B------:R-:W2:Y:S01]  /*47b0*/  MUFU.EX2 R203, R203 ;  /* 0x000000cb00cb7308 */ /* 0x000ea20000000800 */
[----:B------:R-:W4:Y:S06]  /*47c0*/  LDSM.16.MT88.4 R156, [R178+0xb000] ;  /* 0x00b00000b29c783b */ /* 0x000f2c0000004200 */
[----:B------:R-:W-:Y:S01]  /*47d0*/  HMMA.16816.F32.BF16 R20, R160, R168, R20 ;  /* 0x000000a8a014723c */ /* 0x000fe20000041814 */
[-CC-:B------:R-:W-:Y:S01]  /*47e0*/  FFMA.FTZ R169, R4, R172.reuse, -R179.reuse ;  /* 0x000000ac04a97223 */ /* 0x180fe200000108b3 */
[----:B------:R-:W-:Y:S01]  /*47f0*/  FFMA.FTZ R168, R9, R172, -R179 ;  /* 0x000000ac09a87223 */ /* 0x000fe200000108b3 */
[----:B---3--:R-:W-:Y:S01]  /*4800*/  F2FP.BF16.F32.PACK_AB R150, R202, R201 ;  /* 0x000000c9ca96723e */ /* 0x008fe200000010ff */
[----:B------:R-:W-:Y:S01]  /*4810*/  MUFU.EX2 R130, R130 ;  /* 0x0000008200827308 */ /* 0x000fe20000000800 */
[----:B------:R-:W-:-:S03]  /*4820*/  FADD.FTZ R201, R201, R199 ;  /* 0x000000c7c9c97221 */ /* 0x000fc60000010000 */
[----:B------:R-:W-:Y:S01]  /*4830*/  HMMA.16816.F32.BF16 R152, R160, R170, R152 ;  /* 0x000000aaa098723c */ /* 0x000fe20000041898 */
[-C--:B------:R-:W-:Y:S01]  /*4840*/  FFMA.FTZ R162, R6, R172.reuse, -R167 ;  /* 0x000000ac06a27223 */ /* 0x080fe200000108a7 */
[-C--:B------:R-:W-:Y:S01]  /*4850*/  FFMA.FTZ R170, R5, R172.reuse, -R179 ;  /* 0x000000ac05aa7223 */ /* 0x080fe200000108b3 */
[-CC-:B------:R-:W-:Y:S01]  /*4860*/  FFMA.FTZ R171, R7, R172.reuse, -R167.reuse ;  /* 0x000000ac07ab7223 */ /* 0x180fe200000108a7 */
[----:B------:R3:W-:Y:S01]  /*4870*/  MUFU.EX2 R160, R10 ;  /* 0x0000000a00a07308 */ /* 0x0007e20000000800 */
[----:B------:R-:W5:Y:S01]  /*4880*/  LDSM.16.MT88.4 R4, [R183+0xb800] ;  /* 0x00b80000b704783b */ /* 0x000f620000004200 */
[-C--:B------:R-:W-:Y:S01]  /*4890*/  FFMA.FTZ R161, R11, R172.reuse, -R167 ;  /* 0x000000ac0ba17223 */ /* 0x080fe200000108a7 */
[----:B------:R-:W-:Y:S01]  /*48a0*/  FFMA.FTZ R163, R8, R172, -R179 ;  /* 0x000000ac08a37223 */ /* 0x000fe200000108b3 */
[----:B--2---:R-:W-:Y:S01]  /*48b0*/  F2FP.BF16.F32.PACK_AB R151, R203, R198 ;  /* 0x000000c6cb97723e */ /* 0x004fe200000010ff */
[----:B------:R-:W-:Y:S01]  /*48c0*/  FADD.FTZ R198, R198, R195 ;  /* 0x000000c3c6c67221 */ /* 0x000fe20000010000 */
[----:B------:R-:W-:-:S02]  /*48d0*/  FADD.FTZ R201, R202, R201 ;  /* 0x000000c9cac97221 */ /* 0x000fc40000010000 */
[----:B------:R-:W2:Y:S01]  /*48e0*/  MUFU.EX2 R161, R161 ;  /* 0x000000a100a17308 */ /* 0x000ea20000000800 */
[----:B------:R-:W-:Y:S02]  /*48f0*/  FADD.FTZ R198, R203, R198 ;  /* 0x000000c6cbc67221 */ /* 0x000fe40000010000 */
[C---:B------:R-:W-:Y:S05]  /*4900*/  HMMA.16816.F32.BF16 R132, R148.reuse, R12, R132 ;  /* 0x0000000c9484723c */ /* 0x040fea0000041884 */
[----:B------:R-:W-:Y:S01]  /*4910*/  MUFU.EX2 R162, R162 ;  /* 0x000000a200a27308 */ /* 0x000fe20000000800 */
[----:B---3--:R-:W3:Y:S02]  /*4920*/  LDSM.16.MT88.4 R8, [R180+0xb800] ;  /* 0x00b80000b408783b */ /* 0x008ee40000004200 */
[C---:B------:R-:W-:Y:S02]  /*4930*/  HMMA.16816.F32.BF16 R136, R148.reuse, R14, R136 ;  /* 0x0000000e9488723c */ /* 0x040fe40000041888 */
[----:B------:R-:W3:Y:S03]  /*4940*/  LDSM.16.MT88.4 R12, [R186+0xb800] ;  /* 0x00b80000ba0c783b */ /* 0x000ee60000004200 */
[----:B------:R-:W1:Y:S03]  /*4950*/  MUFU.EX2 R163, R163 ;  /* 0x000000a300a37308 */ /* 0x000e660000000800 */
[----:B------:R-:W-:Y:S01]  /*4960*/  HMMA.16816.F32.BF16 R28, R148, R16, R28 ;  /* 0x00000010941c723c */ /* 0x000fe2000004181c */
[----:B--2---:R-:W-:Y:S01]  /*4970*/  F2FP.BF16.F32.PACK_AB R17, R161, R160 ;  /* 0x000000a0a111723e */ /* 0x004fe200000010ff */
[----:B------:R-:W-:-:S03]  /*4980*/  FADD.FTZ R160, R160, R198 ;  /* 0x000000c6a0a07221 */ /* 0x000fc60000010000 */
[----:B------:R-:W2:Y:S01]  /*4990*/  MUFU.EX2 R168, R168 ;  /* 0x000000a800a87308 */ /* 0x000ea20000000800 */
[----:B------:R-:W-:Y:S02]  /*49a0*/  FADD.FTZ R160, R161, R160 ;  /* 0x000000a0a1a07221 */ /* 0x000fe40000010000 */
[C---:B------:R-:W-:Y:S05]  /*49b0*/  HMMA.16816.F32.BF16 R24, R148.reuse, R18, R24 ;  /* 0x000000129418723c */ /* 0x040fea0000041818 */
[----:B------:R-:W4:Y:S01]  /*49c0*/  MUFU.EX2 R169, R169 ;  /* 0x000000a900a97308 */ /* 0x000f220000000800 */
[----:B-1----:R-:W-:Y:S02]  /*49d0*/  FADD.FTZ R201, R163, R201 ;  /* 0x000000c9a3c97221 */ /* 0x002fe40000010000 */
[C---:B------:R-:W-:Y:S05]  /*49e0*/  HMMA.16816.F32.BF16 R144, R148.reuse, R32, R144 ;  /* 0x000000209490723c */ /* 0x040fea0000041890 */
[----:B------:R-:W1:Y:S01]  /*49f0*/  MUFU.EX2 R170, R170 ;  /* 0x000000aa00aa7308 */ /* 0x000e620000000800 */
[C---:B--2---:R-:W-:Y:S01]  /*4a00*/  F2FP.BF16.F32.PACK_AB R16, R168.reuse, R163 ;  /* 0x000000a3a810723e */ /* 0x044fe200000010ff */
[----:B------:R-:W-:Y:S01]  /*4a10*/  FADD.FTZ R168, R168, R201 ;  /* 0x000000c9a8a87221 */ /* 0x000fe20000010000 */
[----:B------:R-:W-:Y:S01]  /*4a20*/  HMMA.16816.F32.BF16 R140, R148, R34, R140 ;  /* 0x00000022948c723c */ /* 0x000fe2000004188c */
[----:B------:R-:W2:Y:S04]  /*4a30*/  LDSM.16.MT88.4 R32, [R178+0xb800] ;  /* 0x00b80000b220783b */ /* 0x000ea80000004200 */
[----:B------:R-:W5:Y:S01]  /*4a40*/  MUFU.EX2 R171, R171 ;  /* 0x000000ab00ab7308 */ /* 0x000f620000000800 */
[----:B----4-:R-:W-:-:S02]  /*4a50*/  FADD.FTZ R168, R169, R168 ;  /* 0x000000a8a9a87221 */ /* 0x010fc40000010000 */
[C---:B------:R-:W-:Y:S05]  /*4a60*/  HMMA.16816.F32.BF16 R20, R148.reuse, R156, R20 ;  /* 0x0000009c9414723c */ /* 0x040fea0000041814 */
[----:B------:R-:W-:Y:S01]  /*4a70*/  MUFU.EX2 R131, R131 ;  /* 0x0000008300837308 */ /* 0x000fe20000000800 */
[C---:B-1----:R-:W-:Y:S01]  /*4a80*/  F2FP.BF16.F32.PACK_AB R18, R170.reuse, R169 ;  /* 0x000000a9aa12723e */ /* 0x042fe200000010ff */
[----:B------:R-:W-:Y:S01]  /*4a90*/  FADD.FTZ R170, R170, R168 ;  /* 0x000000a8aaaa7221 */ /* 0x000fe20000010000 */
[----:B------:R-:W-:Y:S01]  /*4aa0*/  HMMA.16816.F32.BF16 R152, R148, R158, R152 ;  /* 0x0000009e9498723c */ /* 0x000fe20000041898 */
[----:B------:R-:W-:Y:S04]  /*4ab0*/  LDSM.16.MT88.4 R156, [R180+0x11800] ;  /* 0x01180000b49c783b */ /* 0x000fe80000004200 */
[----:B------:R-:W-:Y:S01]  /*4ac0*/  MUFU.EX2 R126, R126 ;  /* 0x0000007e007e7308 */ /* 0x000fe20000000800 */
[----:B-----5:R-:W-:Y:S01]  /*4ad0*/  F2FP.BF16.F32.PACK_AB R19, R171, R162 ;  /* 0x000000a2ab13723e */ /* 0x020fe200000010ff */
[----:B------:R-:W-:-:S04]  /*4ae0*/  FADD.FTZ R162, R162, R160 ;  /* 0x000000a0a2a27221 */ /* 0x000fc80000010000 */
[----:B------:R-:W-:Y:S02]  /*4af0*/  FADD.FTZ R162, R171, R162 ;  /* 0x000000a2aba27221 */ /* 0x000fe40000010000 */
[----:B------:R-:W-:Y:S01]  /*4b00*/  HMMA.16816.F32.BF16 R132, R16, R4, R132 ;  /* 0x000000041084723c */ /* 0x000fe20000041884 */
[----:B------:R-:W1:Y:S01]  /*4b10*/  MUFU.EX2 R128, R128 ;  /* 0x0000008000807308 */ /* 0x000e620000000800 */
[----:B------:R-:W-:-:S06]  /*4b20*/  FADD.FTZ R162, R130, R162 ;  /* 0x000000a282a27221 */ /* 0x000fcc0000010000 */
[C---:B------:R-:W-:Y:S01]  /*4b30*/  HMMA.16816.F32.BF16 R136, R16.reuse, R6, R136 ;  /* 0x000000061088723c */ /* 0x040fe20000041888 */
[----:B------:R-:W4:Y:S01]  /*4b40*/  LDSM.16.MT88.4 R4, [R180+0xc000] ;  /* 0x00c00000b404783b */ /* 0x000f220000004200 */
[----:B------:R-:W5:Y:S06]  /*4b50*/  MUFU.EX2 R129, R129 ;  /* 0x0000008100817308 */ /* 0x000f6c0000000800 */
[----:B---3--:R-:W-:Y:S02]  /*4b60*/  HMMA.16816.F32.BF16 R28, R16, R8, R28 ;  /* 0x00000008101c723c */ /* 0x008fe4000004181c */
[----:B------:R-:W-:Y:S01]  /*4b70*/  MUFU.EX2 R124, R124 ;  /* 0x0000007c007c7308 */ /* 0x000fe20000000800 */
[----:B-1----:R-:W-:-:S05]  /*4b80*/  FADD.FTZ R170, R128, R170 ;  /* 0x000000aa80aa7221 */ /* 0x002fca0000010000 */
[C---:B------:R-:W-:Y:S01]  /*4b90*/  HMMA.16816.F32.BF16 R24, R16.reuse, R10, R24 ;  /* 0x0000000a1018723c */ /* 0x040fe20000041818 */
[----:B------:R-:W1:Y:S01]  /*4ba0*/  LDSM.16.MT88.4 R8, [R183+0xc000] ;  /* 0x00c00000b708783b */ /* 0x000e620000004200 */
[----:B------:R-:W3:Y:S06]  /*4bb0*/  MUFU.EX2 R125, R125 ;  /* 0x0000007d007d7308 */ /* 0x000eec0000000800 */
[C---:B------:R-:W-:Y:S02]  /*4bc0*/  HMMA.16816.F32.BF16 R144, R16.reuse, R12, R144 ;  /* 0x0000000c1090723c */ /* 0x040fe40000041890 */
[----:B------:R-:W4:Y:S06]  /*4bd0*/  MUFU.EX2 R127, R127 ;  /* 0x0000007f007f7308 */ /* 0x000f2c0000000800 */
[C---:B------:R-:W-:Y:S01]  /*4be0*/  HMMA.16816.F32.BF16 R140, R16.reuse, R14, R140 ;  /* 0x0000000e108c723c */ /* 0x040fe2000004188c */
[----:B------:R-:W1:Y:S01]  /*4bf0*/  LDSM.16.MT88.4 R12, [R186+0xc000] ;  /* 0x00c00000ba0c783b */ /* 0x000e620000004200 */
[----:B------:R-:W4:Y:S06]  /*4c00*/  MUFU.EX2 R122, R122 ;  /* 0x0000007a007a7308 */ /* 0x000f2c0000000800 */
[C---:B--2---:R-:W-:Y:S02]  /*4c10*/  HMMA.16816.F32.BF16 R20, R16.reuse, R32, R20 ;  /* 0x000000201014723c */ /* 0x044fe40000041814 */
[----:B------:R-:W-:Y:S06]  /*4c20*/  MUFU.EX2 R123, R123 ;  /* 0x0000007b007b7308 */ /* 0x000fec0000000800 */
[----:B------:R-:W-:Y:S01]  /*4c30*/  HMMA.16816.F32.BF16 R152, R16, R34, R152 ;  /* 0x000000221098723c */ /* 0x000fe20000041898 */
[----:B-----5:R-:W-:Y:S01]  /*4c40*/  F2FP.BF16.F32.PACK_AB R16, R129, R128 ;  /* 0x000000808110723e */ /* 0x020fe200000010ff */
[----:B------:R-:W2:Y:S01]  /*4c50*/  LDSM.16.MT88.4 R32, [R178+0xc000] ;  /* 0x00c00000b220783b */ /* 0x000ea20000004200 */
[----:B------:R-:W-:Y:S01]  /*4c60*/  F2FP.BF16.F32.PACK_AB R17, R131, R130 ;  /* 0x000000828311723e */ /* 0x000fe200000010ff */
[----:B------:R-:W-:Y:S01]  /*4c70*/  MUFU.EX2 R118, R118 ;  /* 0x0000007600767308 */ /* 0x000fe20000000800 */
[----:B---3--:R-:W-:Y:S01]  /*4c80*/  F2FP.BF16.F32.PACK_AB R18, R125, R124 ;  /* 0x0000007c7d12723e */ /* 0x008fe200000010ff */
[----:B------:R-:W-:Y:S01]  /*4c90*/  FADD.FTZ R131, R131, R162 ;  /* 0x000000a283837221 */ /* 0x000fe20000010000 */
[----:B----4-:R-:W-:Y:S01]  /*4ca0*/  F2FP.BF16.F32.PACK_AB R19, R127, R126 ;  /* 0x0000007e7f13723e */ /* 0x010fe200000010ff */
[----:B------:R-:W-:-:S02]  /*4cb0*/  FADD.FTZ R129, R129, R170 ;  /* 0x000000aa81817221 */ /* 0x000fc40000010000 */
[----:B------:R-:W-:Y:S02]  /*4cc0*/  FADD.FTZ R131, R126, R131 ;  /* 0x000000837e837221 */ /* 0x000fe40000010000 */
[----:B------:R-:W3:Y:S01]  /*4cd0*/  MUFU.EX2 R120, R120 ;  /* 0x0000007800787308 */ /* 0x000ee20000000800 */
[----:B------:R-:W-:Y:S01]  /*4ce0*/  FADD.FTZ R129, R124, R129 ;  /* 0x000000817c817221 */ /* 0x000fe20000010000 */
[C---:B------:R-:W-:Y:S01]  /*4cf0*/  HMMA.16816.F32.BF16 R28, R16.reuse, R4, R28 ;  /* 0x00000004101c723c */ /* 0x040fe2000004181c */
[----:B------:R-:W-:Y:S02]  /*4d00*/  FADD.FTZ R127, R127, R131 ;  /* 0x000000837f7f7221 */ /* 0x000fe40000010000 */
[----:B------:R-:W-:Y:S02]  /*4d10*/  FADD.FTZ R125, R125, R129 ;  /* 0x000000817d7d7221 */ /* 0x000fe40000010000 */
[----:B------:R-:W-:Y:S01]  /*4d20*/  FADD.FTZ R127, R122, R127 ;  /* 0x0000007f7a7f7221 */ /* 0x000fe20000010000 */
[----:B------:R-:W4:Y:S02]  /*4d30*/  MUFU.EX2 R121, R121 ;  /* 0x0000007900797308 */ /* 0x000f240000000800 */
[C---:B------:R-:W-:Y:S01]  /*4d40*/  HMMA.16816.F32.BF16 R24, R16.reuse, R6, R24 ;  /* 0x000000061018723c */ /* 0x040fe20000041818 */
[----:B------:R-:W5:Y:S05]  /*4d50*/  LDSM.16.MT88.4 R4, [R180+0xc800] ;  /* 0x00c80000b404783b */ /* 0x000f6a0000004200 */
[----:B------:R-:W-:Y:S01]  /*4d60*/  MUFU.EX2 R116, R116 ;  /* 0x0000007400747308 */ /* 0x000fe20000000800 */
[----:B---3--:R-:W-:Y:S01]  /*4d70*/  FADD.FTZ R125, R120, R125 ;  /* 0x0000007d787d7221 */ /* 0x008fe20000010000 */
[C---:B-1----:R-:W-:Y:S06]  /*4d80*/  HMMA.16816.F32.BF16 R132, R16.reuse, R8, R132 ;  /* 0x000000081084723c */ /* 0x042fec0000041884 */
[----:B------:R-:W1:Y:S02]  /*4d90*/  MUFU.EX2 R117, R117 ;  /* 0x0000007500757308 */ /* 0x000e640000000800 */
[C---:B------:R-:W-:Y:S01]  /*4da0*/  HMMA.16816.F32.BF16 R136, R16.reuse, R10, R136 ;  /* 0x0000000a1088723c */ /* 0x040fe20000041888 */
[----:B------:R-:W3:Y:S05]  /*4db0*/  LDSM.16.MT88.4 R8, [R183+0xc800] ;  /* 0x00c80000b708783b */ /* 0x000eea0000004200 */
[----:B------:R-:W1:Y:S02]  /*4dc0*/  MUFU.EX2 R119, R119 ;  /* 0x0000007700777308 */ /* 0x000e640000000800 */
[C---:B------:R-:W-:Y:S06]  /*4dd0*/  HMMA.16816.F32.BF16 R144, R16.reuse, R12, R144 ;  /* 0x0000000c1090723c */ /* 0x040fec0000041890 */
[----:B------:R-:W5:Y:S02]  /*4de0*/  MUFU.EX2 R114, R114 ;  /* 0x0000007200727308 */ /* 0x000f640000000800 */
[C---:B------:R-:W-:Y:S01]  /*4df0*/  HMMA.16816.F32.BF16 R140, R16.reuse, R14, R140 ;  /* 0x0000000e108c723c */ /* 0x040fe2000004188c */
[----:B------:R-:W3:Y:S05]  /*4e00*/  LDSM.16.MT88.4 R12, [R186+0xc800] ;  /* 0x00c80000ba0c783b */ /* 0x000eea0000004200 */
[----:B------:R-:W-:Y:S02]  /*4e10*/  MUFU.EX2 R115, R115 ;  /* 0x0000007300737308 */ /* 0x000fe40000000800 */
[C---:B--2---:R-:W-:Y:S06]  /*4e20*/  HMMA.16816.F32.BF16 R20, R16.reuse, R32, R20 ;  /* 0x000000201014723c */ /* 0x044fec0000041814 */
[----:B------:R-:W-:Y:S02]  /*4e30*/  MUFU.EX2 R110, R110 ;  /* 0x0000006e006e7308 */ /* 0x000fe40000000800 */
[----:B------:R-:W-:Y:S01]  /*4e40*/  HMMA.16816.F32.BF16 R152, R16, R34, R152 ;  /* 0x000000221098723c */ /* 0x000fe20000041898 */
[----:B----4-:R-:W-:Y:S01]  /*4e50*/  F2FP.BF16.F32.PACK_AB R16, R121, R120 ;  /* 0x000000787910723e */ /* 0x010fe200000010ff */
[----:B------:R-:W2:Y:S01]  /*4e60*/  LDSM.16.MT88.4 R32, [R178+0xc800] ;  /* 0x00c80000b220783b */ /* 0x000ea20000004200 */
[C---:B------:R-:W-:Y:S01]  /*4e70*/  F2FP.BF16.F32.PACK_AB R17, R123.reuse, R122 ;  /* 0x0000007a7b11723e */ /* 0x040fe200000010ff */
[----:B------:R-:W-:Y:S01]  /*4e80*/  FADD.FTZ R123, R123, R127 ;  /* 0x0000007f7b7b7221 */ /* 0x000fe20000010000 */
[----:B-1----:R-:W-:Y:S01]  /*4e90*/  F2FP.BF16.F32.PACK_AB R18, R117, R116 ;  /* 0x000000747512723e */ /* 0x002fe200000010ff */
[----:B------:R-:W1:Y:S01]  /*4ea0*/  MUFU.EX2 R112, R112 ;  /* 0x0000007000707308 */ /* 0x000e620000000800 */
[----:B------:R-:W-:Y:S01]  /*4eb0*/  F2FP.BF16.F32.PACK_AB R19, R119, R118 ;  /* 0x000000767713723e */ /* 0x000fe200000010ff */
[----:B------:R-:W-:Y:S01]  /*4ec0*/  FADD.FTZ R121, R121, R125 ;  /* 0x0000007d79797221 */ /* 0x000fe20000010000 */
[----:B------:R-:W-:-:S03]  /*4ed0*/  FADD.FTZ R123, R118, R123 ;  /* 0x0000007b767b7221 */ /* 0x000fc60000010000 */
[----:B------:R-:W-:Y:S01]  /*4ee0*/  FADD.FTZ R121, R116, R121 ;  /* 0x0000007974797221 */ /* 0x000fe20000010000 */
[----:B------:R-:W-:Y:S01]  /*4ef0*/  FADD.FTZ R119, R119, R123 ;  /* 0x0000007b77777221 */ /* 0x000fe20000010000 */
[----:B-----5:R-:W-:Y:S01]  /*4f00*/  HMMA.16816.F32.BF16 R28, R16, R4, R28 ;  /* 0x00000004101c723c */ /* 0x020fe2000004181c */
[----:B------:R-:W4:Y:S01]  /*4f10*/  MUFU.EX2 R113, R113 ;  /* 0x0000007100717308 */ /* 0x000f220000000800 */
[----:B------:R-:W-:Y:S01]  /*4f20*/  FADD.FTZ R117, R117, R121 ;  /* 0x0000007975757221 */ /* 0x000fe20000010000 */
[----:B------:R-:W-:-:S05]  /*4f30*/  FADD.FTZ R119, R114, R119 ;  /* 0x0000007772777221 */ /* 0x000fca0000010000 */
[----:B------:R-:W-:Y:S01]  /*4f40*/  HMMA.16816.F32.BF16 R24, R16, R6, R24 ;  /* 0x000000061018723c */ /* 0x000fe20000041818 */
[----:B------:R-:W5:Y:S01]  /*4f50*/  LDSM.16.MT88.4 R4, [R180+0xd000] ;  /* 0x00d00000b404783b */ /* 0x000f620000004200 */
[----:B------:R-:W-:Y:S01]  /*4f60*/  MUFU.EX2 R108, R108 ;  /* 0x0000006c006c7308 */ /* 0x000fe20000000800 */
[----:B-1----:R-:W-:-:S05]  /*4f70*/  FADD.FTZ R117, R112, R117 ;  /* 0x0000007570757221 */ /* 0x002fca0000010000 */
[C---:B---3--:R-:W-:Y:S02]  /*4f80*/  HMMA.16816.F32.BF16 R132, R16.reuse, R8, R132 ;  /* 0x000000081084723c */ /* 0x048fe40000041884 */
[----:B------:R-:W1:Y:S06]  /*4f90*/  MUFU.EX2 R109, R109 ;  /* 0x0000006d006d7308 */ /* 0x000e6c0000000800 */
[C---:B------:R-:W-:Y:S01]  /*4fa0*/  HMMA.16816.F32.BF16 R136, R16.reuse, R10, R136 ;  /* 0x0000000a1088723c */ /* 0x040fe20000041888 */
[----:B------:R-:W3:Y:S01]  /*4fb0*/  LDSM.16.MT88.4 R8, [R183+0xd000] ;  /* 0x00d00000b708783b */ /* 0x000ee20000004200 */
[----:B------:R-:W1:Y:S06]  /*4fc0*/  MUFU.EX2 R111, R111 ;  /* 0x0000006f006f7308 */ /* 0x000e6c0000000800 */
[C---:B------:R-:W-:Y:S02]  /*4fd0*/  HMMA.16816.F32.BF16 R144, R16.reuse, R12, R144 ;  /* 0x0000000c1090723c */ /* 0x040fe40000041890 */
[----:B------:R-:W-:Y:S06]  /*4fe0*/  MUFU.EX2 R106, R106 ;  /* 0x0000006a006a7308 */ /* 0x000fec0000000800 */
[C---:B------:R-:W-:Y:S01]  /*4ff0*/  HMMA.16816.F32.BF16 R140, R16.reuse, R14, R140 ;  /* 0x0000000e108c723c */ /* 0x040fe2000004188c */
[----:B------:R-:W3:Y:S01]  /*5000*/  LDSM.16.MT88.4 R12, [R186+0xd000] ;  /* 0x00d00000ba0c783b */ /* 0x000ee20000004200 */
[----:B------:R-:W-:Y:S06]  /*5010*/  MUFU.EX2 R107, R107 ;  /* 0x0000006b006b7308 */ /* 0x000fec0000000800 */
[C---:B--2---:R-:W-:Y:S02]  /*5020*/  HMMA.16816.F32.BF16 R20, R16.reuse, R32, R20 ;  /* 0x000000201014723c */ /* 0x044fe40000041814 */
[----:B------:R-:W-:Y:S06]  /*5030*/  MUFU.EX2 R102, R102 ;  /* 0x0000006600667308 */ /* 0x000fec0000000800 */
[----:B------:R-:W-:Y:S01]  /*5040*/  HMMA.16816.F32.BF16 R152, R16, R34, R152 ;  /* 0x000000221098723c */ /* 0x000fe20000041898 */
[----:B----4-:R-:W-:Y:S01]  /*5050*/  F2FP.BF16.F32.PACK_AB R16, R113, R112 ;  /* 0x000000707110723e */ /* 0x010fe200000010ff */
[----:B------:R-:W2:Y:S01]  /*5060*/  LDSM.16.MT88.4 R32, [R178+0xd000] ;  /* 0x00d00000b220783b */ /* 0x000ea20000004200 */
[----:B------:R-:W-:Y:S01]  /*5070*/  F2FP.BF16.F32.PACK_AB R17, R115, R114 ;  /* 0x000000727311723e */ /* 0x000fe200000010ff */
[----:B------:R-:W4:Y:S01]  /*5080*/  MUFU.EX2 R104, R104 ;  /* 0x0000006800687308 */ /* 0x000f220000000800 */
[----:B-1----:R-:W-:Y:S01]  /*5090*/  F2FP.BF16.F32.PACK_AB R18, R109, R108 ;  /* 0x0000006c6d12723e */ /* 0x002fe200000010ff */
[----:B------:R-:W-:Y:S01]  /*50a0*/  FADD.FTZ R115, R115, R119 ;  /* 0x0000007773737221 */ /* 0x000fe20000010000 */
[----:B------:R-:W-:Y:S01]  /*50b0*/  F2FP.BF16.F32.PACK_AB R19, R111, R110 ;  /* 0x0000006e6f13723e */ /* 0x000fe200000010ff */
[----:B------:R-:W-:-:S02]  /*50c0*/  FADD.FTZ R113, R113, R117 ;  /* 0x0000007571717221 */ /* 0x000fc40000010000 */
[----:B------:R-:W-:Y:S02]  /*50d0*/  FADD.FTZ R115, R110, R115 ;  /* 0x000000736e737221 */ /* 0x000fe40000010000 */
[----:B------:R-:W1:Y:S01]  /*50e0*/  MUFU.EX2 R105, R105 ;  /* 0x0000006900697308 */ /* 0x000e620000000800 */
[----:B------:R-:W-:Y:S01]  /*50f0*/  FADD.FTZ R113, R108, R113 ;  /* 0x000000716c717221 */ /* 0x000fe20000010000 */
[----:B-----5:R-:W-:Y:S01]  /*5100*/  HMMA.16816.F32.BF16 R28, R16, R4, R28 ;  /* 0x00000004101c723c */ /* 0x020fe2000004181c */
[----:B------:R-:W-:Y:S02]  /*5110*/  FADD.FTZ R115, R111, R115 ;  /* 0x000000736f737221 */ /* 0x000fe40000010000 */
[----:B------:R-:W-:-:S03]  /*5120*/  FADD.FTZ R109, R109, R113 ;  /* 0x000000716d6d7221 */ /* 0x000fc60000010000 */
[----:B------:R-:W-:Y:S01]  /*5130*/  MUFU.EX2 R100, R100 ;  /* 0x0000006400647308 */ /* 0x000fe20000000800 */
[----:B----4-:R-:W-:Y:S01]  /*5140*/  FADD.FTZ R109, R104, R109 ;  /* 0x0000006d686d7221 */ /* 0x010fe20000010000 */
[C---:B------:R-:W-:Y:S01]  /*5150*/  HMMA.16816.F32.BF16 R24, R16.reuse, R6, R24 ;  /* 0x000000061018723c */ /* 0x040fe20000041818 */
[----:B------:R-:W4:Y:S05]  /*5160*/  LDSM.16.MT88.4 R4, [R180+0xd800] ;  /* 0x00d80000b404783b */ /* 0x000f2a0000004200 */
[----:B------:R-:W5:Y:S02]  /*5170*/  MUFU.EX2 R101, R101 ;  /* 0x0000006500657308 */ /* 0x000f640000000800 */
[C---:B---3--:R-:W-:Y:S06]  /*5180*/  HMMA.16816.F32.BF16 R132, R16.reuse, R8, R132 ;  /* 0x000000081084723c */ /* 0x048fec0000041884 */
[----:B------:R-:W3:Y:S02]  /*5190*/  MUFU.EX2 R103, R103 ;  /* 0x0000006700677308 */ /* 0x000ee40000000800 */
        /* <DEDUP_REMOVED lines=8> */
[C---:B--2---:R-:W-:Y:S06]  /*5220*/  HMMA.16816.F32.BF16 R20, R16.reuse, R32, R20 ;  /* 0x000000201014723c */ /* 0x044fec0000041814 */
[----:B------:R-:W2:Y:S02]  /*5230*/  MUFU.EX2 R96, R96 ;  /* 0x0000006000607308 */ /* 0x000ea40000000800 */
[----:B------:R-:W-:Y:S01]  /*5240*/  HMMA.16816.F32.BF16 R152, R16, R34, R152 ;  /* 0x000000221098723c */ /* 0x000fe20000041898 */
[----:B-1----:R-:W-:Y:S01]  /*5250*/  F2FP.BF16.F32.PACK_AB R16, R105, R104 ;  /* 0x000000686910723e */ /* 0x002fe200000010ff */
[----:B------:R-:W1:Y:S01]  /*5260*/  LDSM.16.MT88.4 R32, [R178+0xd800] ;  /* 0x00d80000b220783b */ /* 0x000e620000004200 */
[----:B------:R-:W-:Y:S01]  /*5270*/  F2FP.BF16.F32.PACK_AB R17, R107, R106 ;  /* 0x0000006a6b11723e */ /* 0x000fe200000010ff */
[----:B------:R-:W-:Y:S01]  /*5280*/  FADD.FTZ R106, R106, R115 ;  /* 0x000000736a6a7221 */ /* 0x000fe20000010000 */
[----:B-----5:R-:W-:Y:S01]  /*5290*/  F2FP.BF16.F32.PACK_AB R18, R101, R100 ;  /* 0x000000646512723e */ /* 0x020fe200000010ff */
[----:B------:R-:W5:Y:S01]  /*52a0*/  MUFU.EX2 R97, R97 ;  /* 0x0000006100617308 */ /* 0x000f620000000800 */
[----:B---3--:R-:W-:Y:S01]  /*52b0*/  F2FP.BF16.F32.PACK_AB R19, R103, R102 ;  /* 0x000000666713723e */ /* 0x008fe200000010ff */
[----:B------:R-:W-:Y:S01]  /*52c0*/  FADD.FTZ R106, R107, R106 ;  /* 0x0000006a6b6a7221 */ /* 0x000fe20000010000 */
[----:B------:R-:W-:-:S03]  /*52d0*/  FADD.FTZ R105, R105, R109 ;  /* 0x0000006d69697221 */ /* 0x000fc60000010000 */
[----:B------:R-:W-:Y:S01]  /*52e0*/  FADD.FTZ R102, R102, R106 ;  /* 0x0000006a66667221 */ /* 0x000fe20000010000 */
[----:B------:R-:W-:Y:S01]  /*52f0*/  FADD.FTZ R105, R100, R105 ;  /* 0x0000006964697221 */ /* 0x000fe20000010000 */
[----:B----4-:R-:W-:Y:S01]  /*5300*/  HMMA.16816.F32.BF16 R28, R16, R4, R28 ;  /* 0x00000004101c723c */ /* 0x010fe2000004181c */
[----:B------:R-:W-:Y:S01]  /*5310*/  MUFU.EX2 R92, R92 ;  /* 0x0000005c005c7308 */ /* 0x000fe20000000800 */
[----:B------:R-:W-:Y:S01]  /*5320*/  FADD.FTZ R102, R103, R102 ;  /* 0x0000006667667221 */ /* 0x000fe20000010000 */
[----:B------:R-:W-:-:S04]  /*5330*/  FADD.FTZ R101, R101, R105 ;  /* 0x0000006965657221 */ /* 0x000fc80000010000 */
[----:B--2---:R-:W-:Y:S01]  /*5340*/  FADD.FTZ R101, R96, R101 ;  /* 0x0000006560657221 */ /* 0x004fe20000010000 */
[C---:B------:R-:W-:Y:S01]  /*5350*/  HMMA.16816.F32.BF16 R24, R16.reuse, R6, R24 ;  /* 0x000000061018723c */ /* 0x040fe20000041818 */
[----:B------:R-:W2:Y:S01]  /*5360*/  LDSM.16.MT88.4 R4, [R180+0xe000] ;  /* 0x00e00000b404783b */ /* 0x000ea20000004200 */
[----:B------:R-:W3:Y:S06]  /*5370*/  MUFU.EX2 R93, R93 ;  /* 0x0000005d005d7308 */ /* 0x000eec0000000800 */
[C---:B------:R-:W-:Y:S02]  /*5380*/  HMMA.16816.F32.BF16 R132, R16.reuse, R8, R132 ;  /* 0x000000081084723c */ /* 0x040fe40000041884 */
[----:B------:R-:W4:Y:S06]  /*5390*/  MUFU.EX2 R95, R95 ;  /* 0x0000005f005f7308 */ /* 0x000f2c0000000800 */
[C---:B------:R-:W-:Y:S01]  /*53a0*/  HMMA.16816.F32.BF16 R136, R16.reuse, R10, R136 ;  /* 0x0000000a1088723c */ /* 0x040fe20000041888 */
[----:B------:R-:W2:Y:S01]  /*53b0*/  LDSM.16.MT88.4 R8, [R183+0xe000] ;  /* 0x00e00000b708783b */ /* 0x000ea20000004200 */
[----:B------:R-:W-:Y:S06]  /*53c0*/  MUFU.EX2 R90, R90 ;  /* 0x0000005a005a7308 */ /* 0x000fec0000000800 */
[C---:B------:R-:W-:Y:S02]  /*53d0*/  HMMA.16816.F32.BF16 R144, R16.reuse, R12, R144 ;  /* 0x0000000c1090723c */ /* 0x040fe40000041890 */
[----:B------:R-:W-:Y:S06]  /*53e0*/  MUFU.EX2 R91, R91 ;  /* 0x0000005b005b7308 */ /* 0x000fec0000000800 */
[C---:B------:R-:W-:Y:S01]  /*53f0*/  HMMA.16816.F32.BF16 R140, R16.reuse, R14, R140 ;  /* 0x0000000e108c723c */ /* 0x040fe2000004188c */
[----:B------:R-:W2:Y:S01]  /*5400*/  LDSM.16.MT88.4 R12, [R186+0xe000] ;  /* 0x00e00000ba0c783b */ /* 0x000ea20000004200 */
[----:B------:R-:W-:Y:S06]  /*5410*/  MUFU.EX2 R86, R86 ;  /* 0x0000005600567308 */ /* 0x000fec0000000800 */
[C---:B-1----:R-:W-:Y:S02]  /*5420*/  HMMA.16816.F32.BF16 R20, R16.reuse, R32, R20 ;  /* 0x000000201014723c */ /* 0x042fe40000041814 */
[----:B------:R-:W1:Y:S06]  /*5430*/  MUFU.EX2 R88, R88 ;  /* 0x0000005800587308 */ /* 0x000e6c0000000800 */
[----:B------:R-:W-:Y:S01]  /*5440*/  HMMA.16816.F32.BF16 R152, R16, R34, R152 ;  /* 0x000000221098723c */ /* 0x000fe20000041898 */
[----:B-----5:R-:W-:Y:S01]  /*5450*/  F2FP.BF16.F32.PACK_AB R16, R97, R96 ;  /* 0x000000606110723e */ /* 0x020fe200000010ff */
[----:B------:R-:W5:Y:S01]  /*5460*/  LDSM.16.MT88.4 R32, [R178+0xe000] ;  /* 0x00e00000b220783b */ /* 0x000f620000004200 */
[----:B------:R-:W-:Y:S01]  /*5470*/  F2FP.BF16.F32.PACK_AB R17, R99, R98 ;  /* 0x000000626311723e */ /* 0x000fe200000010ff */
[----:B------:R-:W1:Y:S01]  /*5480*/  MUFU.EX2 R89, R89 ;  /* 0x0000005900597308 */ /* 0x000e620000000800 */
[----:B---3--:R-:W-:Y:S01]  /*5490*/  F2FP.BF16.F32.PACK_AB R18, R93, R92 ;  /* 0x0000005c5d12723e */ /* 0x008fe200000010ff */
[----:B------:R-:W-:Y:S01]  /*54a0*/  FADD.FTZ R98, R98, R102 ;  /* 0x0000006662627221 */ /* 0x000fe20000010000 */
[----:B----4-:R-:W-:Y:S01]  /*54b0*/  F2FP.BF16.F32.PACK_AB R19, R95, R94 ;  /* 0x0000005e5f13723e */ /* 0x010fe200000010ff */
        /* <DEDUP_REMOVED lines=8> */
[----:B------:R-:W2:Y:S01]  /*5540*/  MUFU.EX2 R85, R85 ;  /* 0x0000005500557308 */ /* 0x000ea20000000800 */
[----:B-1----:R-:W-:Y:S01]  /*5550*/  FADD.FTZ R93, R88, R93 ;  /* 0x0000005d585d7221 */ /* 0x002fe20000010000 */
[----:B------:R-:W-:Y:S01]  /*5560*/  HMMA.16816.F32.BF16 R24, R16, R6, R24 ;  /* 0x000000061018723c */ /* 0x000fe20000041818 */
[----:B------:R-:W1:Y:S02]  /*5570*/  LDSM.16.MT88.4 R4, [R180+0xe800] ;  /* 0x00e80000b404783b */ /* 0x000e640000004200 */
[----:B------:R-:W-:-:S03]  /*5580*/  FADD.FTZ R93, R89, R93 ;  /* 0x0000005d595d7221 */ /* 0x000fc60000010000 */
[----:B------:R-:W3:Y:S02]  /*5590*/  MUFU.EX2 R87, R87 ;  /* 0x0000005700577308 */ /* 0x000ee40000000800 */
[C---:B------:R-:W-:Y:S06]  /*55a0*/  HMMA.16816.F32.BF16 R132, R16.reuse, R8, R132 ;  /* 0x000000081084723c */ /* 0x040fec0000041884 */
[----:B------:R-:W4:Y:S02]  /*55b0*/  MUFU.EX2 R82, R82 ;  /* 0x0000005200527308 */ /* 0x000f240000000800 */
        /* <DEDUP_REMOVED lines=8> */
[C---:B-----5:R-:W-:Y:S06]  /*5640*/  HMMA.16816.F32.BF16 R20, R16.reuse, R32, R20 ;  /* 0x000000201014723c */ /* 0x060fec0000041814 */
[----:B------:R-:W5:Y:S02]  /*5650*/  MUFU.EX2 R81, R81 ;  /* 0x0000005100517308 */ /* 0x000f640000000800 */
[----:B------:R-:W-:Y:S01]  /*5660*/  HMMA.16816.F32.BF16 R152, R16, R34, R152 ;  /* 0x000000221098723c */ /* 0x000fe20000041898 */
[----:B------:R-:W-:Y:S01]  /*5670*/  F2FP.BF16.F32.PACK_AB R16, R89, R88 ;  /* 0x000000585910723e */ /* 0x000fe200000010ff */
[----:B------:R-:W5:Y:S01]  /*5680*/  LDSM.16.MT88.4 R32, [R178+0xe800] ;  /* 0x00e80000b220783b */ /* 0x000f620000004200 */
[----:B------:R-:W-:Y:S01]  /*5690*/  F2FP.BF16.F32.PACK_AB R17, R91, R90 ;  /* 0x0000005a5b11723e */ /* 0x000fe200000010ff */
[----:B------:R-:W-:Y:S01]  /*56a0*/  FADD.FTZ R90, R90, R94 ;  /* 0x0000005e5a5a7221 */ /* 0x000fe20000010000 */
[----:B--2---:R-:W-:Y:S01]  /*56b0*/  F2FP.BF16.F32.PACK_AB R18, R85, R84 ;  /* 0x000000545512723e */ /* 0x004fe200000010ff */
[----:B------:R-:W-:Y:S01]  /*56c0*/  MUFU.EX2 R76, R76 ;  /* 0x0000004c004c7308 */ /* 0x000fe20000000800 */
[----:B---3--:R-:W-:Y:S01]  /*56d0*/  F2FP.BF16.F32.PACK_AB R19, R87, R86 ;  /* 0x000000565713723e */ /* 0x008fe200000010ff */
[----:B------:R-:W-:Y:S01]  /*56e0*/  FADD.FTZ R90, R91, R90 ;  /* 0x0000005a5b5a7221 */ /* 0x000fe20000010000 */
[----:B------:R-:W-:-:S03]  /*56f0*/  FADD.FTZ R84, R84, R93 ;  /* 0x0000005d54547221 */ /* 0x000fc60000010000 */
[----:B------:R-:W-:Y:S01]  /*5700*/  FADD.FTZ R90, R86, R90 ;  /* 0x0000005a565a7221 */ /* 0x000fe20000010000 */
[----:B------:R-:W-:Y:S01]  /*5710*/  FADD.FTZ R84, R85, R84 ;  /* 0x0000005455547221 */ /* 0x000fe20000010000 */
[----:B-1----:R-:W-:Y:S01]  /*5720*/  HMMA.16816.F32.BF16 R28, R16, R4, R28 ;  /* 0x00000004101c723c */ /* 0x002fe2000004181c */
[----:B------:R-:W1:Y:S01]  /*5730*/  MUFU.EX2 R77, R77 ;  /* 0x0000004d004d7308 */ /* 0x000e620000000800 */
[----:B------:R-:W-:-:S04]  /*5740*/  FADD.FTZ R87, R87, R90 ;  /* 0x0000005a57577221 */ /* 0x000fc80000010000 */
[----:B----4-:R-:W-:Y:S02]  /*5750*/  FADD.FTZ R87, R82, R87 ;  /* 0x0000005752577221 */ /* 0x010fe40000010000 */
[C---:B------:R-:W-:Y:S01]  /*5760*/  HMMA.16816.F32.BF16 R24, R16.reuse, R6, R24 ;  /* 0x000000061018723c */ /* 0x040fe20000041818 */
[----:B------:R-:W2:Y:S01]  /*5770*/  LDSM.16.MT88.4 R4, [R180+0xf000] ;  /* 0x00f00000b404783b */ /* 0x000ea20000004200 */
[----:B------:R-:W3:Y:S06]  /*5780*/  MUFU.EX2 R79, R79 ;  /* 0x0000004f004f7308 */ /* 0x000eec0000000800 */
[C---:B------:R-:W-:Y:S02]  /*5790*/  HMMA.16816.F32.BF16 R132, R16.reuse, R8, R132 ;  /* 0x000000081084723c */ /* 0x040fe40000041884 */
[----:B------:R-:W4:Y:S06]  /*57a0*/  MUFU.EX2 R74, R74 ;  /* 0x0000004a004a7308 */ /* 0x000f2c0000000800 */
        /* <DEDUP_REMOVED lines=8> */
[C---:B-----5:R-:W-:Y:S02]  /*5830*/  HMMA.16816.F32.BF16 R20, R16.reuse, R32, R20 ;  /* 0x000000201014723c */ /* 0x060fe40000041814 */
[----:B------:R-:W5:Y:S06]  /*5840*/  MUFU.EX2 R73, R73 ;  /* 0x0000004900497308 */ /* 0x000f6c0000000800 */
[----:B------:R-:W-:Y:S01]  /*5850*/  HMMA.16816.F32.BF16 R152, R16, R34, R152 ;  /* 0x000000221098723c */ /* 0x000fe20000041898 */
[----:B------:R-:W-:Y:S01]  /*5860*/  F2FP.BF16.F32.PACK_AB R16, R81, R80 ;  /* 0x000000505110723e */ /* 0x000fe200000010ff */
[----:B------:R-:W5:Y:S01]  /*5870*/  LDSM.16.MT88.4 R32, [R178+0xf000] ;  /* 0x00f00000b220783b */ /* 0x000f620000004200 */
[----:B------:R-:W-:Y:S01]  /*5880*/  F2FP.BF16.F32.PACK_AB R17, R83, R82 ;  /* 0x000000525311723e */ /* 0x000fe200000010ff */
[----:B------:R-:W-:Y:S01]  /*5890*/  MUFU.EX2 R68, R68 ;  /* 0x0000004400447308 */ /* 0x000fe20000000800 */
[----:B-1----:R-:W-:Y:S01]  /*58a0*/  F2FP.BF16.F32.PACK_AB R18, R77, R76 ;  /* 0x0000004c4d12723e */ /* 0x002fe200000010ff */
[----:B------:R-:W-:Y:S01]  /*58b0*/  FADD.FTZ R80, R80, R84 ;  /* 0x0000005450507221 */ /* 0x000fe20000010000 */
[----:B---3--:R-:W-:Y:S01]  /*58c0*/  F2FP.BF16.F32.PACK_AB R19, R79, R78 ;  /* 0x0000004e4f13723e */ /* 0x008fe200000010ff */
[----:B------:R-:W-:-:S02]  /*58d0*/  FADD.FTZ R83, R83, R87 ;  /* 0x0000005753537221 */ /* 0x000fc40000010000 */
[----:B------:R-:W-:Y:S02]  /*58e0*/  FADD.FTZ R80, R81, R80 ;  /* 0x0000005051507221 */ /* 0x000fe40000010000 */
[----:B------:R-:W1:Y:S01]  /*58f0*/  MUFU.EX2 R69, R69 ;  /* 0x0000004500457308 */ /* 0x000e620000000800 */
[----:B------:R-:W-:Y:S01]  /*5900*/  FADD.FTZ R83, R78, R83 ;  /* 0x000000534e537221 */ /* 0x000fe20000010000 */
[C---:B--2---:R-:W-:Y:S01]  /*5910*/  HMMA.16816.F32.BF16 R28, R16.reuse, R4, R28 ;  /* 0x00000004101c723c */ /* 0x044fe2000004181c */
[----:B------:R-:W-:Y:S02]  /*5920*/  FADD.FTZ R76, R76, R80 ;  /* 0x000000504c4c7221 */ /* 0x000fe40000010000 */
[----:B------:R-:W-:Y:S02]  /*5930*/  FADD.FTZ R79, R79, R83 ;  /* 0x000000534f4f7221 */ /* 0x000fe40000010000 */
[----:B------:R-:W-:Y:S01]  /*5940*/  FADD.FTZ R76, R77, R76 ;  /* 0x0000004c4d4c7221 */ /* 0x000fe20000010000 */
[----:B------:R-:W2:Y:S01]  /*5950*/  MUFU.EX2 R71, R71 ;  /* 0x0000004700477308 */ /* 0x000ea20000000800 */
[----:B----4-:R-:W-:Y:S01]  /*5960*/  FADD.FTZ R79, R74, R79 ;  /* 0x0000004f4a4f7221 */ /* 0x010fe20000010000 */
[----:B------:R-:W-:Y:S01]  /*5970*/  HMMA.16816.F32.BF16 R24, R16, R6, R24 ;  /* 0x000000061018723c */ /* 0x000fe20000041818 */
[----:B------:R-:W3:Y:S01]  /*5980*/  LDSM.16.MT88.4 R4, [R180+0xf800] ;  /* 0x00f80000b404783b */ /* 0x000ee20000004200 */
[----:B------:R-:W-:-:S04]  /*5990*/  FADD.FTZ R76, R72, R76 ;  /* 0x0000004c484c7221 */ /* 0x000fc80000010000 */
[----:B------:R-:W4:Y:S02]  /*59a0*/  MUFU.EX2 R66, R66 ;  /* 0x0000004200427308 */ /* 0x000f240000000800 */
[C---:B------:R-:W-:Y:S06]  /*59b0*/  HMMA.16816.F32.BF16 R132, R16.reuse, R8, R132 ;  /* 0x000000081084723c */ /* 0x040fec0000041884 */
[----:B------:R-:W-:Y:S02]  /*59c0*/  MUFU.EX2 R67, R67 ;  /* 0x0000004300437308 */ /* 0x000fe40000000800 */
[C---:B------:R-:W-:Y:S01]  /*59d0*/  HMMA.16816.F32.BF16 R136, R16.reuse, R10, R136 ;  /* 0x0000000a1088723c */ /* 0x040fe20000041888 */
[----:B------:R-:W4:Y:S05]  /*59e0*/  LDSM.16.MT88.4 R8, [R183+0xf800] ;  /* 0x00f80000b708783b */ /* 0x000f2a0000004200 */
[----:B------:R-:W-:Y:S02]  /*59f0*/  MUFU.EX2 R62, R62 ;  /* 0x0000003e003e7308 */ /* 0x000fe40000000800 */
[C---:B------:R-:W-:Y:S06]  /*5a00*/  HMMA.16816.F32.BF16 R144, R16.reuse, R12, R144 ;  /* 0x0000000c1090723c */ /* 0x040fec0000041890 */
[----:B------:R-:W4:Y:S02]  /*5a10*/  MUFU.EX2 R64, R64 ;  /* 0x0000004000407308 */ /* 0x000f240000000800 */
[C---:B------:R-:W-:Y:S01]  /*5a20*/  HMMA.16816.F32.BF16 R140, R16.reuse, R14, R140 ;  /* 0x0000000e108c723c */ /* 0x040fe2000004188c */
[----:B------:R-:W4:Y:S05]  /*5a30*/  LDSM.16.MT88.4 R12, [R186+0xf800] ;  /* 0x00f80000ba0c783b */ /* 0x000f2a0000004200 */
[----:B------:R-:W4:Y:S02]  /*5a40*/  MUFU.EX2 R65, R65 ;  /* 0x0000004100417308 */ /* 0x000f240000000800 */
[C---:B-----5:R-:W-:Y:S06]  /*5a50*/  HMMA.16816.F32.BF16 R20, R16.reuse, R32, R20 ;  /* 0x000000201014723c */ /* 0x060fec0000041814 */
[----:B------:R-:W-:Y:S02]  /*5a60*/  MUFU.EX2 R60, R60 ;  /* 0x0000003c003c7308 */ /* 0x000fe40000000800 */
[----:B------:R-:W-:Y:S01]  /*5a70*/  HMMA.16816.F32.BF16 R152, R16, R34, R152 ;  /* 0x000000221098723c */ /* 0x000fe20000041898 */
[----:B------:R-:W-:Y:S01]  /*5a80*/  F2FP.BF16.F32.PACK_AB R16, R73, R72 ;  /* 0x000000484910723e */ /* 0x000fe200000010ff */
[----:B------:R-:W5:Y:S01]  /*5a90*/  LDSM.16.MT88.4 R32, [R178+0xf800] ;  /* 0x00f80000b220783b */ /* 0x000f620000004200 */
[C---:B------:R-:W-:Y:S01]  /*5aa0*/  F2FP.BF16.F32.PACK_AB R17, R75.reuse, R74 ;  /* 0x0000004a4b11723e */ /* 0x040fe200000010ff */
[----:B------:R-:W-:Y:S01]  /*5ab0*/  FADD.FTZ R75, R75, R79 ;  /* 0x0000004f4b4b7221 */ /* 0x000fe20000010000 */
[----:B-1----:R-:W-:Y:S01]  /*5ac0*/  F2FP.BF16.F32.PACK_AB R18, R69, R68 ;  /* 0x000000444512723e */ /* 0x002fe200000010ff */
[----:B------:R-:W1:Y:S01]  /*5ad0*/  MUFU.EX2 R61, R61 ;  /* 0x0000003d003d7308 */ /* 0x000e620000000800 */
[----:B--2---:R-:W-:Y:S01]  /*5ae0*/  F2FP.BF16.F32.PACK_AB R19, R71, R70 ;  /* 0x000000464713723e */ /* 0x004fe200000010ff */
[----:B------:R-:W-:Y:S01]  /*5af0*/  FADD.FTZ R73, R73, R76 ;  /* 0x0000004c49497221 */ /* 0x000fe20000010000 */
[----:B------:R-:W-:-:S03]  /*5b00*/  FADD.FTZ R75, R70, R75 ;  /* 0x0000004b464b7221 */ /* 0x000fc60000010000 */
[----:B------:R-:W-:Y:S01]  /*5b10*/  FADD.FTZ R73, R68, R73 ;  /* 0x0000004944497221 */ /* 0x000fe20000010000 */
[----:B------:R-:W-:Y:S01]  /*5b20*/  FADD.FTZ R71, R71, R75 ;  /* 0x0000004b47477221 */ /* 0x000fe20000010000 */
[----:B---3--:R-:W-:Y:S01]  /*5b30*/  HMMA.16816.F32.BF16 R28, R16, R4, R28 ;  /* 0x00000004101c723c */ /* 0x008fe2000004181c */
[----:B------:R-:W2:Y:S01]  /*5b40*/  MUFU.EX2 R63, R63 ;  /* 0x0000003f003f7308 */ /* 0x000ea20000000800 */
[----:B------:R-:W-:Y:S01]  /*5b50*/  FADD.FTZ R69, R69, R73 ;  /* 0x0000004945457221 */ /* 0x000fe20000010000 */
[----:B----4-:R-:W-:-:S03]  /*5b60*/  FADD.FTZ R71, R66, R71 ;  /* 0x0000004742477221 */ /* 0x010fc60000010000 */
[----:B------:R-:W-:Y:S02]  /*5b70*/  FADD.FTZ R69, R64, R69 ;  /* 0x0000004540457221 */ /* 0x000fe40000010000 */
[C---:B------:R-:W-:Y:S01]  /*5b80*/  HMMA.16816.F32.BF16 R24, R16.reuse, R6, R24 ;  /* 0x000000061018723c */ /* 0x040fe20000041818 */
[----:B------:R-:W3:Y:S01]  /*5b90*/  LDSM.16.MT88.4 R4, [R180+0x10000] ;  /* 0x01000000b404783b */ /* 0x000ee20000004200 */
[----:B------:R-:W-:Y:S06]  /*5ba0*/  MUFU.EX2 R52, R52 ;  /* 0x0000003400347308 */ /* 0x000fec0000000800 */
[C---:B------:R-:W-:Y:S02]  /*5bb0*/  HMMA.16816.F32.BF16 R132, R16.reuse, R8, R132 ;  /* 0x000000081084723c */ /* 0x040fe40000041884 */
        /* <DEDUP_REMOVED lines=8> */
[----:B------:R-:W-:Y:S06]  /*5c40*/  MUFU.EX2 R51, R51 ;  /* 0x0000003300337308 */ /* 0x000fec0000000800 */
[C---:B-----5:R-:W-:Y:S01]  /*5c50*/  HMMA.16816.F32.BF16 R20, R16.reuse, R32, R20 ;  /* 0x000000201014723c */ /* 0x060fe20000041814 */
[-CC-:B------:R-:W-:Y:S01]  /*5c60*/  FFMA.FTZ R32, R58, R172.reuse, -R167.reuse ;  /* 0x000000ac3a207223 */ /* 0x180fe200000108a7 */
[--C-:B------:R-:W-:Y:S01]  /*5c70*/  FFMA.FTZ R33, R59, R172, -R167.reuse ;  /* 0x000000ac3b217223 */ /* 0x100fe200000108a7 */
[----:B------:R-:W-:Y:S05]  /*5c80*/  MUFU.EX2 R46, R46 ;  /* 0x0000002e002e7308 */ /* 0x000fea0000000800 */
[----:B------:R-:W-:Y:S01]  /*5c90*/  HMMA.16816.F32.BF16 R152, R16, R34, R152 ;  /* 0x000000221098723c */ /* 0x000fe20000041898 */
[----:B------:R-:W-:Y:S01]  /*5ca0*/  F2FP.BF16.F32.PACK_AB R16, R65, R64 ;  /* 0x000000404110723e */ /* 0x000fe200000010ff */
[----:B------:R-:W-:Y:S01]  /*5cb0*/  FFMA.FTZ R34, R54, R172, -R167 ;  /* 0x000000ac36227223 */ /* 0x000fe200000108a7 */
[----:B------:R-:W-:Y:S01]  /*5cc0*/  F2FP.BF16.F32.PACK_AB R17, R67, R66 ;  /* 0x000000424311723e */ /* 0x000fe200000010ff */
[--C-:B------:R-:W-:Y:S01]  /*5cd0*/  FFMA.FTZ R35, R56, R172, -R179.reuse ;  /* 0x000000ac38237223 */ /* 0x100fe200000108b3 */
[----:B-1----:R-:W-:Y:S01]  /*5ce0*/  F2FP.BF16.F32.PACK_AB R18, R61, R60 ;  /* 0x0000003c3d12723e */ /* 0x002fe200000010ff */
[----:B------:R-:W-:Y:S01]  /*5cf0*/  FFMA.FTZ R54, R57, R172, -R179 ;  /* 0x000000ac39367223 */ /* 0x000fe200000108b3 */
[----:B--2---:R-:W-:Y:S01]  /*5d00*/  F2FP.BF16.F32.PACK_AB R19, R63, R62 ;  /* 0x0000003e3f13723e */ /* 0x004fe200000010ff */
[----:B------:R-:W1:Y:S01]  /*5d10*/  MUFU.EX2 R32, R32 ;  /* 0x0000002000207308 */ /* 0x000e620000000800 */
[----:B------:R-:W-:Y:S01]  /*5d20*/  FADD.FTZ R67, R67, R71 ;  /* 0x0000004743437221 */ /* 0x000fe20000010000 */
[----:B------:R-:W-:-:S03]  /*5d30*/  FADD.FTZ R65, R65, R69 ;  /* 0x0000004541417221 */ /* 0x000fc60000010000 */
[----:B------:R-:W-:Y:S01]  /*5d40*/  FADD.FTZ R67, R62, R67 ;  /* 0x000000433e437221 */ /* 0x000fe20000010000 */
[----:B---3--:R-:W-:Y:S01]  /*5d50*/  HMMA.16816.F32.BF16 R28, R16, R4, R28 ;  /* 0x00000004101c723c */ /* 0x008fe2000004181c */
[----:B------:R-:W-:Y:S01]  /*5d60*/  FADD.FTZ R65, R60, R65 ;  /* 0x000000413c417221 */ /* 0x000fe20000010000 */
[----:B------:R-:W-:Y:S01]  /*5d70*/  MUFU.EX2 R33, R33 ;  /* 0x0000002100217308 */ /* 0x000fe20000000800 */
[----:B------:R-:W-:Y:S02]  /*5d80*/  FADD.FTZ R63, R63, R67 ;  /* 0x000000433f3f7221 */ /* 0x000fe40000010000 */
[----:B------:R-:W-:-:S03]  /*5d90*/  FADD.FTZ R61, R61, R65 ;  /* 0x000000413d3d7221 */ /* 0x000fc60000010000 */
[----:B------:R-:W-:Y:S01]  /*5da0*/  HMMA.16816.F32.BF16 R24, R16, R6, R24 ;  /* 0x000000061018723c */ /* 0x000fe20000041818 */
[----:B------:R-:W2:Y:S01]  /*5db0*/  LDSM.16.MT88.4 R4, [R178+0x10000] ;  /* 0x01000000b204783b */ /* 0x000ea20000004200 */
[----:B------:R-:W-:Y:S01]  /*5dc0*/  MUFU.EX2 R34, R34 ;  /* 0x0000002200227308 */ /* 0x000fe20000000800 */
[----:B-1----:R-:W-:-:S05]  /*5dd0*/  FADD.FTZ R63, R32, R63 ;  /* 0x0000003f203f7221 */ /* 0x002fca0000010000 */
[C---:B----4-:R-:W-:Y:S02]  /*5de0*/  HMMA.16816.F32.BF16 R132, R16.reuse, R8, R132 ;  /* 0x000000081084723c */ /* 0x050fe40000041884 */
[----:B------:R-:W1:Y:S06]  /*5df0*/  MUFU.EX2 R35, R35 ;  /* 0x0000002300237308 */ /* 0x000e6c0000000800 */
[C---:B------:R-:W-:Y:S01]  /*5e00*/  HMMA.16816.F32.BF16 R136, R16.reuse, R10, R136 ;  /* 0x0000000a1088723c */ /* 0x040fe20000041888 */
[----:B------:R-:W3:Y:S01]  /*5e10*/  LDSM.16.MT88.4 R8, [R180+0x10800] ;  /* 0x01080000b408783b */ /* 0x000ee20000004200 */
[----:B------:R-:W4:Y:S06]  /*5e20*/  MUFU.EX2 R54, R54 ;  /* 0x0000003600367308 */ /* 0x000f2c0000000800 */
[----:B------:R-:W-:Y:S02]  /*5e30*/  HMMA.16816.F32.BF16 R144, R16, R12, R144 ;  /* 0x0000000c1090723c */ /* 0x000fe40000041890 */
[----:B------:R-:W5:Y:S01]  /*5e40*/  MUFU.EX2 R48, R48 ;  /* 0x0000003000307308 */ /* 0x000f620000000800 */
[----:B-1----:R-:W-:-:S05]  /*5e50*/  FADD.FTZ R61, R35, R61 ;  /* 0x0000003d233d7221 */ /* 0x002fca0000010000 */
[C---:B------:R-:W-:Y:S01]  /*5e60*/  HMMA.16816.F32.BF16 R140, R16.reuse, R14, R140 ;  /* 0x0000000e108c723c */ /* 0x040fe2000004188c */
[----:B------:R-:W1:Y:S01]  /*5e70*/  LDSM.16.MT88.4 R12, [R183+0x10800] ;  /* 0x01080000b70c783b */ /* 0x000e620000004200 */
[----:B------:R-:W-:Y:S06]  /*5e80*/  MUFU.EX2 R49, R49 ;  /* 0x0000003100317308 */ /* 0x000fec0000000800 */
[C---:B--2---:R-:W-:Y:S02]  /*5e90*/  HMMA.16816.F32.BF16 R20, R16.reuse, R4, R20 ;  /* 0x000000041014723c */ /* 0x044fe40000041814 */
[----:B------:R-:W-:Y:S06]  /*5ea0*/  MUFU.EX2 R44, R44 ;  /* 0x0000002c002c7308 */ /* 0x000fec0000000800 */
[----:B------:R-:W-:Y:S01]  /*5eb0*/  HMMA.16816.F32.BF16 R152, R16, R6, R152 ;  /* 0x000000061098723c */ /* 0x000fe20000041898 */
[C---:B----4-:R-:W-:Y:S01]  /*5ec0*/  F2FP.BF16.F32.PACK_AB R16, R54.reuse, R35 ;  /* 0x000000233610723e */ /* 0x050fe200000010ff */
[----:B------:R-:W2:Y:S01]  /*5ed0*/  LDSM.16.MT88.4 R4, [R186+0x10800] ;  /* 0x01080000ba04783b */ /* 0x000ea20000004200 */
[----:B------:R-:W-:Y:S01]  /*5ee0*/  F2FP.BF16.F32.PACK_AB R17, R33, R32 ;  /* 0x000000202111723e */ /* 0x000fe200000010ff */
[----:B------:R-:W-:Y:S01]  /*5ef0*/  MUFU.EX2 R45, R45 ;  /* 0x0000002d002d7308 */ /* 0x000fe20000000800 */
[----:B------:R-:W-:Y:S01]  /*5f00*/  F2FP.BF16.F32.PACK_AB R18, R53, R52 ;  /* 0x000000343512723e */ /* 0x000fe200000010ff */
[----:B------:R-:W-:Y:S01]  /*5f10*/  FADD.FTZ R33, R33, R63 ;  /* 0x0000003f21217221 */ /* 0x000fe20000010000 */
[----:B------:R-:W-:Y:S01]  /*5f20*/  F2FP.BF16.F32.PACK_AB R19, R55, R34 ;  /* 0x000000223713723e */ /* 0x000fe200000010ff */
[----:B------:R-:W-:-:S02]  /*5f30*/  FADD.FTZ R54, R54, R61 ;  /* 0x0000003d36367221 */ /* 0x000fc40000010000 */
[----:B------:R-:W-:Y:S02]  /*5f40*/  FADD.FTZ R33, R34, R33 ;  /* 0x0000002122217221 */ /* 0x000fe40000010000 */
[----:B------:R-:W-:Y:S01]  /*5f50*/  MUFU.EX2 R47, R47 ;  /* 0x0000002f002f7308 */ /* 0x000fe20000000800 */
[----:B------:R-:W-:Y:S01]  /*5f60*/  FADD.FTZ R54, R52, R54 ;  /* 0x0000003634367221 */ /* 0x000fe20000010000 */
[C---:B---3--:R-:W-:Y:S01]  /*5f70*/  HMMA.16816.F32.BF16 R28, R16.reuse, R8, R28 ;  /* 0x00000008101c723c */ /* 0x048fe2000004181c */
[----:B------:R-:W-:Y:S02]  /*5f80*/  FADD.FTZ R55, R55, R33 ;  /* 0x0000002137377221 */ /* 0x000fe40000010000 */
[----:B------:R-:W-:Y:S02]  /*5f90*/  FADD.FTZ R53, R53, R54 ;  /* 0x0000003635357221 */ /* 0x000fe40000010000 */
[----:B------:R-:W-:Y:S01]  /*5fa0*/  FADD.FTZ R55, R50, R55 ;  /* 0x0000003732377221 */ /* 0x000fe20000010000 */
[----:B------:R-:W-:Y:S01]  /*5fb0*/  MUFU.EX2 R42, R42 ;  /* 0x0000002a002a7308 */ /* 0x000fe20000000800 */
[----:B-----5:R-:W-:Y:S01]  /*5fc0*/  FADD.FTZ R53, R48, R53 ;  /* 0x0000003530357221 */ /* 0x020fe20000010000 */
[C---:B------:R-:W-:Y:S01]  /*5fd0*/  HMMA.16816.F32.BF16 R24, R16.reuse, R10, R24 ;  /* 0x0000000a1018723c */ /* 0x040fe20000041818 */
[----:B------:R-:W3:Y:S05]  /*5fe0*/  LDSM.16.MT88.4 R8, [R178+0x10800] ;  /* 0x01080000b208783b */ /* 0x000eea0000004200 */
[----:B------:R-:W4:Y:S02]  /*5ff0*/  MUFU.EX2 R43, R43 ;  /* 0x0000002b002b7308 */ /* 0x000f240000000800 */
[C---:B-1----:R-:W-:Y:S06]  /*6000*/  HMMA.16816.F32.BF16 R132, R16.reuse, R12, R132 ;  /* 0x0000000c1084723c */ /* 0x042fec0000041884 */
[----:B------:R-:W-:Y:S02]  /*6010*/  MUFU.EX2 R38, R38 ;  /* 0x0000002600267308 */ /* 0x000fe40000000800 */
[C---:B------:R-:W-:Y:S01]  /*6020*/  HMMA.16816.F32.BF16 R136, R16.reuse, R14, R136 ;  /* 0x0000000e1088723c */ /* 0x040fe20000041888 */
[----:B------:R-:W1:Y:S05]  /*6030*/  LDSM.16.MT88.4 R12, [R180+0x11000] ;  /* 0x01100000b40c783b */ /* 0x000e6a0000004200 */
[----:B------:R-:W-:Y:S01]  /*6040*/  MUFU.EX2 R251, R251 ;  /* 0x000000fb00fb7308 */ /* 0x000fe20000000800 */
[----:B----4-:R-:W-:Y:S01]  /*6050*/  F2FP.BF16.F32.PACK_AB R149, R43, R42 ;  /* 0x0000002a2b95723e */ /* 0x010fe200000010ff */
[C---:B--2---:R-:W-:Y:S06]  /*6060*/  HMMA.16816.F32.BF16 R144, R16.reuse, R4, R144 ;  /* 0x000000041090723c */ /* 0x044fec0000041890 */
[----:B------:R-:W2:Y:S02]  /*6070*/  MUFU.EX2 R252, R252 ;  /* 0x000000fc00fc7308 */ /* 0x000ea40000000800 */
[C---:B------:R-:W-:Y:S01]  /*6080*/  HMMA.16816.F32.BF16 R140, R16.reuse, R6, R140 ;  /* 0x00000006108c723c */ /* 0x040fe2000004188c */
[----:B------:R-:W4:Y:S04]  /*6090*/  LDSM.16.MT88.4 R4, [R183+0x11000] ;  /* 0x01100000b704783b */ /* 0x000f280000004200 */
[----:B------:R-:W-:Y:S03]  /*60a0*/  LDSM.16.MT88.4 R180, [R183+0x11800] ;  /* 0x01180000b7b4783b */ /* 0x000fe60000004200 */
[----:B---3--:R-:W-:Y:S01]  /*60b0*/  HMMA.16816.F32.BF16 R20, R16, R8, R20 ;  /* 0x000000081014723c */ /* 0x008fe20000041814 */
[----:B--2---:R-:W-:-:S07]  /*60c0*/  F2FP.BF16.F32.PACK_AB R151, R252, R38 ;  /* 0x00000026fc97723e */ /* 0x004fce00000010ff */
        /* <DEDUP_REMOVED lines=8> */
[----:B------:R-:W-:Y:S02]  /*6150*/  FADD.FTZ R51, R46, R51 ;  /* 0x000000332e337221 */ /* 0x000fe40000010000 */
[----:B------:R-:W-:-:S02]  /*6160*/  FADD.FTZ R49, R44, R49 ;  /* 0x000000312c317221 */ /* 0x000fc40000010000 */
[----:B------:R-:W-:Y:S02]  /*6170*/  FADD.FTZ R47, R47, R51 ;  /* 0x000000332f2f7221 */ /* 0x000fe40000010000 */
[----:B-1----:R-:W-:Y:S01]  /*6180*/  HMMA.16816.F32.BF16 R28, R16, R12, R28 ;  /* 0x0000000c101c723c */ /* 0x002fe2000004181c */
[----:B------:R-:W-:Y:S01]  /*6190*/  FADD.FTZ R45, R45, R49 ;  /* 0x000000312d2d7221 */ /* 0x000fe20000010000 */
[----:B------:R-:W-:-:S04]  /*61a0*/  FADD.FTZ R47, R42, R47 ;  /* 0x0000002f2a2f7221 */ /* 0x000fc80000010000 */
[----:B------:R-:W-:Y:S02]  /*61b0*/  FADD.FTZ R47, R43, R47 ;  /* 0x0000002f2b2f7221 */ /* 0x000fe40000010000 */
[----:B------:R-:W-:Y:S01]  /*61c0*/  HMMA.16816.F32.BF16 R24, R16, R14, R24 ;  /* 0x0000000e1018723c */ /* 0x000fe20000041818 */
[----:B------:R-:W1:Y:S01]  /*61d0*/  LDSM.16.MT88.4 R12, [R178+0x11000] ;  /* 0x01100000b20c783b */ /* 0x000e620000004200 */
[----:B------:R-:W-:-:S04]  /*61e0*/  FADD.FTZ R47, R38, R47 ;  /* 0x0000002f262f7221 */ /* 0x000fc80000010000 */
[----:B------:R-:W-:Y:S02]  /*61f0*/  FADD.FTZ R252, R252, R47 ;  /* 0x0000002ffcfc7221 */ /* 0x000fe40000010000 */
[----:B----4-:R-:W-:Y:S01]  /*6200*/  HMMA.16816.F32.BF16 R132, R16, R4, R132 ;  /* 0x000000041084723c */ /* 0x010fe20000041884 */
[-CC-:B------:R-:W-:Y:S01]  /*6210*/  FFMA.FTZ R4, R40, R172.reuse, -R179.reuse ;  /* 0x000000ac28047223 */ /* 0x180fe200000108b3 */
[----:B------:R-:W-:-:S05]  /*6220*/  FFMA.FTZ R5, R41, R172, -R179 ;  /* 0x000000ac29057223 */ /* 0x000fca00000108b3 */
[----:B------:R-:W3:Y:S01]  /*6230*/  MUFU.EX2 R4, R4 ;  /* 0x0000000400047308 */ /* 0x000ee20000000800 */
[C---:B------:R-:W-:Y:S01]  /*6240*/  HMMA.16816.F32.BF16 R136, R16.reuse, R6, R136 ;  /* 0x000000061088723c */ /* 0x040fe20000041888 */
[----:B------:R-:W-:Y:S02]  /*6250*/  FFMA.FTZ R6, R36, R172, -R179 ;  /* 0x000000ac24067223 */ /* 0x000fe400000108b3 */
[----:B------:R-:W-:Y:S04]  /*6260*/  LDSM.16.MT88.4 R176, [R178+0x11800] ;  /* 0x01180000b2b0783b */ /* 0x000fe80000004200 */
[----:B------:R-:W4:Y:S01]  /*6270*/  MUFU.EX2 R5, R5 ;  /* 0x0000000500057308 */ /* 0x000f220000000800 */
[C---:B--2---:R-:W-:Y:S07]  /*6280*/  HMMA.16816.F32.BF16 R144, R16.reuse, R8, R144 ;  /* 0x000000081090723c */ /* 0x044fee0000041890 */
[----:B------:R-:W2:Y:S01]  /*6290*/  MUFU.EX2 R6, R6 ;  /* 0x0000000600067308 */ /* 0x000ea20000000800 */
[----:B------:R-:W-:Y:S01]  /*62a0*/  HMMA.16816.F32.BF16 R8, R16, R10, R140 ;  /* 0x0000000a1008723c */ /* 0x000fe2000004188c */
[----:B---3--:R-:W-:Y:S01]  /*62b0*/  FADD.FTZ R45, R4, R45 ;  /* 0x0000002d042d7221 */ /* 0x008fe20000010000 */
[----:B----4-:R-:W-:-:S06]  /*62c0*/  F2FP.BF16.F32.PACK_AB R148, R5, R4 ;  /* 0x000000040594723e */ /* 0x010fcc00000010ff */
[----:B-1----:R-:W-:Y:S01]  /*62d0*/  HMMA.16816.F32.BF16 R20, R16, R12, R20 ;  /* 0x0000000c1014723c */ /* 0x002fe20000041814 */
[----:B------:R-:W-:Y:S01]  /*62e0*/  FADD.FTZ R45, R5, R45 ;  /* 0x0000002d052d7221 */ /* 0x000fe20000010000 */
[----:B--2---:R-:W-:-:S06]  /*62f0*/  F2FP.BF16.F32.PACK_AB R150, R251, R6 ;  /* 0x00000006fb96723e */ /* 0x004fcc00000010ff */
[----:B------:R-:W-:Y:S01]  /*6300*/  HMMA.16816.F32.BF16 R12, R16, R14, R152 ;  /* 0x0000000e100c723c */ /* 0x000fe20000041898 */
[----:B------:R-:W1:Y:S01]  /*6310*/  LDSM.16.MT88.4 R152, [R186+0x11800] ;  /* 0x01180000ba98783b */ /* 0x000e620000004200 */
[----:B------:R-:W-:-:S04]  /*6320*/  FADD.FTZ R45, R6, R45 ;  /* 0x0000002d062d7221 */ /* 0x000fc80000010000 */
[----:B------:R-:W-:Y:S02]  /*6330*/  FADD.FTZ R251, R251, R45 ;  /* 0x0000002dfbfb7221 */ /* 0x000fe40000010000 */
[C---:B------:R-:W-:Y:S08]  /*6340*/  HMMA.16816.F32.BF16 R160, R148.reuse, R156, R28 ;  /* 0x0000009c94a0723c */ /* 0x040ff0000004181c */
[C---:B------:R-:W-:Y:S08]  /*6350*/  HMMA.16816.F32.BF16 R156, R148.reuse, R158, R24 ;  /* 0x0000009e949c723c */ /* 0x040ff00000041818 */
[C---:B------:R-:W-:Y:S08]  /*6360*/  HMMA.16816.F32.BF16 R132, R148.reuse, R180, R132 ;  /* 0x000000b49484723c */ /* 0x040ff00000041884 */
[C---:B------:R-:W-:Y:S08]  /*6370*/  HMMA.16816.F32.BF16 R136, R148.reuse, R182, R136 ;  /* 0x000000b69488723c */ /* 0x040ff00000041888 */
[C---:B-1----:R-:W-:Y:S08]  /*6380*/  HMMA.16816.F32.BF16 R140, R148.reuse, R152, R144 ;  /* 0x00000098948c723c */ /* 0x042ff00000041890 */
[C---:B------:R-:W-:Y:S08]  /*6390*/  HMMA.16816.F32.BF16 R152, R148.reuse, R154, R8 ;  /* 0x0000009a9498723c */ /* 0x040ff00000041808 */
[C---:B------:R-:W-:Y:S08]  /*63a0*/  HMMA.16816.F32.BF16 R144, R148.reuse, R176, R20 ;  /* 0x000000b09490723c */ /* 0x040ff00000041814 */
        /* <DEDUP_REMOVED lines=9> */
[----:B------:R-:W-:Y:S02]  /*6440*/  MOV R167, R0 ;  /* 0x0000000000a77202 */ /* 0x000fe40000000f00 */
[C---:B------:R-:W-:Y:S02]  /*6450*/  IADD3 R246, PT, PT, R190.reuse, -0x2, RZ ;  /* 0xfffffffebef67810 */ /* 0x040fe40007ffe0ff */
[----:B------:R-:W-:-:S07]  /*6460*/  IADD3 R244, PT, PT, -R190, 0x1, RZ ;  /* 0x00000001bef47810 */ /* 0x000fce0007ffe1ff */
.L_x_3767:
        /* <DEDUP_REMOVED lines=78> */
.L_x_3762:
[----:B------:R-:W-:Y:S05]  /*6950*/  BSYNC.RECONVERGENT B0 ;  /* 0x0000000000007941 */ /* 0x000fea0003800200 */
.L_x_3761:
        /* <DEDUP_REMOVED lines=8> */
[----:B------:R-:W-:Y:S01]  /*69e0*/  LOP3.LUT R220, R5, 0x38, RZ, 0xc0, !PT ;  /* 0x0000003805dc7812 */ /* 0x000fe200078ec0ff */
[----:B------:R-:W-:Y:S01]  /*69f0*/  IMAD.X R9, R229, 0x1, R238, P0 ;  /* 0x00000001e5097824 */ /* 0x000fe200000e06ee */
[----:B------:R-:W-:Y:S01]  /*6a00*/  IADD3 R6, P0, PT, R8, R230, RZ ;  /* 0x000000e608067210 */ /* 0x000fe20007f1e0ff */
[C---:B------:R-:W-:Y:S01]  /*6a10*/  IMAD.SHL.U32 R227, R221.reuse, 0x40, RZ ;  /* 0x00000040dde37824 */ /* 0x040fe200078e00ff */
[----:B------:R-:W-:Y:S01]  /*6a20*/  LOP3.LUT R250, R250, R220, RZ, 0x3c, !PT ;  /* 0x000000dcfafa7212 */ /* 0x000fe200078e3cff */
[C---:B------:R-:W-:Y:S01]  /*6a30*/  IMAD.SHL.U32 R223, R221.reuse, 0x20, RZ ;  /* 0x00000020dddf7824 */ /* 0x040fe200078e00ff */
[----:B------:R-:W-:Y:S01]  /*6a40*/  LOP3.LUT R0, R221, 0x8, RZ, 0xc0, !PT ;  /* 0x00000008dd007812 */ /* 0x000fe200078ec0ff */
[----:B------:R-:W-:Y:S01]  /*6a50*/  IMAD.X R7, R9, 0x1, R231, P0 ;  /* 0x0000000109077824 */ /* 0x000fe200000e06e7 */
[----:B------:R-:W-:Y:S01]  /*6a60*/  LOP3.LUT R250, R250, 0x1e00, R5, 0xf8, !PT ;  /* 0x00001e00fafa7812 */ /* 0x000fe200078ef805 */
[----:B------:R-:W-:Y:S01]  /*6a70*/  IMAD.MOV.U32 R225, RZ, RZ, 0x20 ;  /* 0x00000020ffe17424 */ /* 0x000fe200078e00ff */
[-C--:B------:R-:W-:Y:S01]  /*6a80*/  IADD3 R4, P0, PT, R6, R230.reuse, RZ ;  /* 0x000000e606047210 */ /* 0x080fe20007f1e0ff */
[----:B------:R-:W-:Y:S01]  /*6a90*/  VIADD R244, R244, 0x1 ;  /* 0x00000001f4f47836 */ /* 0x000fe20000000000 */
[----:B------:R-:W-:Y:S01]  /*6aa0*/  SHF.R.U32.HI R224, RZ, 0x1, R221 ;  /* 0x00000001ffe07819 */ /* 0x000fe200000116dd */
[----:B------:R-:W-:Y:S01]  /*6ab0*/  BSSY.RECONVERGENT B1, `(.L_x_3763) ;  /* 0x0000193000017945 */ /* 0x000fe20003800200 */
[----:B------:R-:W-:Y:S01]  /*6ac0*/  LOP3.LUT R0, R0, 0x1c0, R227, 0xf8, !PT ;  /* 0x000001c000007812 */ /* 0x000fe200078ef8e3 */
[--C-:B------:R-:W-:Y:S01]  /*6ad0*/  IMAD.X R5, R7, 0x1, R231.reuse, P0 ;  /* 0x0000000107057824 */ /* 0x100fe200000e06e7 */
[----:B-1----:R-:W-:Y:S01]  /*6ae0*/  ULEA UR6, UR6, UR7, 0x18 ;  /* 0x0000000706067291 */ /* 0x002fe2000f8ec0ff */
[----:B------:R-:W-:Y:S02]  /*6af0*/  IADD3 R10, P0, PT, R4, R230, RZ ;  /* 0x000000e6040a7210 */ /* 0x000fe40007f1e0ff */
[----:B------:R-:W-:Y:S02]  /*6b00*/  LOP3.LUT R226, R224, 0x8, RZ, 0xc0, !PT ;  /* 0x00000008e0e27812 */ /* 0x000fe400078ec0ff */
[----:B------:R-:W-:Y:S01]  /*6b10*/  LOP3.LUT R164, R227, 0x400, RZ, 0xc0, !PT ;  /* 0x00000400e3a47812 */ /* 0x000fe200078ec0ff */
[----:B------:R-:W-:Y:S01]  /*6b20*/  IMAD.U32 R222, RZ, RZ, UR6 ;  /* 0x00000006ffde7e24 */ /* 0x000fe2000f8e00ff */
[----:B------:R-:W-:Y:S01]  /*6b30*/  LOP3.LUT R0, R0, R220, RZ, 0x3c, !PT ;  /* 0x000000dc00007212 */ /* 0x000fe200078e3cff */
[----:B------:R-:W-:Y:S01]  /*6b40*/  IMAD.X R11, R5, 0x1, R231, P0 ;  /* 0x00000001050b7824 */ /* 0x000fe200000e06e7 */
[----:B------:R-:W-:Y:S01]  /*6b50*/  IADD3 R12, P0, PT, R10, R230, RZ ;  /* 0x000000e60a0c7210 */ /* 0x000fe20007f1e0ff */
[----:B------:R-:W-:Y:S01]  /*6b60*/  IMAD R250, R250, 0x2, R222 ;  /* 0x00000002fafa7824 */ /* 0x000fe200078e02de */
[----:B------:R-:W-:Y:S01]  /*6b70*/  LOP3.LUT R223, R223, 0x7c00, RZ, 0xc0, !PT ;  /* 0x00007c00dfdf7812 */ /* 0x000fe200078ec0ff */
[----:B------:R-:W-:Y:S01]  /*6b80*/  IMAD R164, R0, 0x2, R164 ;  /* 0x0000000200a47824 */ /* 0x000fe200078e02a4 */
[----:B------:R-:W-:Y:S01]  /*6b90*/  LOP3.LUT R226, R226, 0x1c0, R227, 0xf8, !PT ;  /* 0x000001c0e2e27812 */ /* 0x000fe200078ef8e3 */
[----:B------:R-:W-:Y:S01]  /*6ba0*/  IMAD.X R13, R11, 0x1, R231, P0 ;  /* 0x000000010b0d7824 */ /* 0x000fe200000e06e7 */
[----:B------:R-:W-:Y:S01]  /*6bb0*/  @!PT LDS RZ, [RZ] ;  /* 0x00000000fffff984 */ /* 0x000fe20000000800 */
[----:B------:R-:W-:Y:S01]  /*6bc0*/  @!PT LDS RZ, [RZ] ;  /* 0x00000000fffff984 */ /* 0x000fe20000000800 */
[----:B------:R-:W-:Y:S01]  /*6bd0*/  @!PT LDS RZ, [RZ] ;  /* 0x00000000fffff984 */ /* 0x000fe20000000800 */
[----:B------:R1:W-:Y:S01]  /*6be0*/  LDGSTS.E.BYPASS.LTC128B.128 [R250+0xa000], desc[UR4][R14.64] ;  /* 0x0a0000000efa7fae */ /* 0x0003e2000b981a04 */
[----:B------:R-:W-:Y:S01]  /*6bf0*/  LOP3.LUT R0, R223, 0x200, R227, 0xf8, !PT ;  /* 0x00000200df007812 */ /* 0x000fe200078ef8e3 */
[----:B------:R-:W-:Y:S01]  /*6c00*/  IMAD.IADD R164, R222, 0x1, R164 ;  /* 0x00000001dea47824 */ /* 0x000fe200078e02a4 */
[----:B------:R-:W-:Y:S02]  /*6c10*/  LOP3.LUT R226, R226, R220, RZ, 0x3c, !PT ;  /* 0x000000dce2e27212 */ /* 0x000fe400078e3cff */
[----:B------:R2:W-:Y:S01]  /*6c20*/  LDGSTS.E.BYPASS.LTC128B.128 [R250+0xa800], desc[UR4][R8.64] ;  /* 0x0a80000008fa7fae */ /* 0x0005e2000b981a04 */
[----:B------:R-:W-:Y:S02]  /*6c30*/  LOP3.LUT P2, RZ, R221, 0x4, RZ, 0xc0, !PT ;  /* 0x00000004ddff7812 */ /* 0x000fe4000784c0ff */
[----:B------:R-:W-:Y:S02]  /*6c40*/  LOP3.LUT R0, R0, R226, RZ, 0xfc, !PT ;  /* 0x000000e200007212 */ /* 0x000fe400078efcff */
[----:B------:R-:W-:Y:S05]  /*6c50*/  LDGSTS.E.BYPASS.LTC128B.128 [R250+0xb000], desc[UR4][R6.64] ;  /* 0x0b00000006fa7fae */ /* 0x000fea000b981a04 */
[----:B------:R3:W-:Y:S01]  /*6c60*/  LDGSTS.E.BYPASS.LTC128B.128 [R250+0xb800], desc[UR4][R4.64] ;  /* 0x0b80000004fa7fae */ /* 0x0007e2000b981a04 */
[----:B------:R-:W-:Y:S04]  /*6c70*/  IMAD R0, R0, 0x2, R222 ;  /* 0x0000000200007824 */ /* 0x000fe800078e02de */
[----:B------:R4:W-:Y:S05]  /*6c80*/  LDGSTS.E.BYPASS.LTC128B.128 [R250+0xc000], desc[UR4][R10.64] ;  /* 0x0c0000000afa7fae */ /* 0x0009ea000b981a04 */
[----:B------:R-:W-:Y:S01]  /*6c90*/  LDGSTS.E.BYPASS.LTC128B.128 [R250+0xc800], desc[UR4][R12.64] ;  /* 0x0c8000000cfa7fae */ /* 0x000fe2000b981a04 */
[-C--:B-1----:R-:W-:Y:S05]  /*6ca0*/  IADD3 R14, P0, PT, R12, R230.reuse, RZ ;  /* 0x000000e60c0e7210 */ /* 0x082fea0007f1e0ff */
[--C-:B------:R-:W-:Y:S01]  /*6cb0*/  IMAD.X R15, R13, 0x1, R231.reuse, P0 ;  /* 0x000000010d0f7824 */ /* 0x100fe200000e06e7 */
[-C--:B--2---:R-:W-:Y:S04]  /*6cc0*/  IADD3 R8, P0, PT, R14, R230.reuse, RZ ;  /* 0x000000e60e087210 */ /* 0x084fe80007f1e0ff */
[----:B------:R-:W-:Y:S01]  /*6cd0*/  LDGSTS.E.BYPASS.LTC128B.128 [R250+0xd000], desc[UR4][R14.64] ;  /* 0x0d0000000efa7fae */ /* 0x000fe2000b981a04 */
[--C-:B------:R-:W-:Y:S01]  /*6ce0*/  IMAD.X R9, R15, 0x1, R231.reuse, P0 ;  /* 0x000000010f097824 */ /* 0x100fe200000e06e7 */
[-C--:B---3--:R-:W-:Y:S04]  /*6cf0*/  IADD3 R4, P0, PT, R8, R230.reuse, RZ ;  /* 0x000000e608047210 */ /* 0x088fe80007f1e0ff */
[----:B------:R-:W-:Y:S01]  /*6d00*/  LDGSTS.E.BYPASS.LTC128B.128 [R250+0xd800], desc[UR4][R8.64] ;  /* 0x0d80000008fa7fae */ /* 0x000fe2000b981a04 */
[--C-:B------:R-:W-:Y:S01]  /*6d10*/  IMAD.X R5, R9, 0x1, R231.reuse, P0 ;  /* 0x0000000109057824 */ /* 0x100fe200000e06e7 */
[-C--:B----4-:R-:W-:Y:S04]  /*6d20*/  IADD3 R10, P0, PT, R4, R230.reuse, RZ ;  /* 0x000000e6040a7210 */ /* 0x090fe80007f1e0ff */
[----:B------:R1:W-:Y:S01]  /*6d30*/  LDGSTS.E.BYPASS.LTC128B.128 [R250+0xe000], desc[UR4][R4.64] ;  /* 0x0e00000004fa7fae */ /* 0x0003e2000b981a04 */
[--C-:B------:R-:W-:Y:S01]  /*6d40*/  IMAD.X R11, R5, 0x1, R231.reuse, P0 ;  /* 0x00000001050b7824 */ /* 0x100fe200000e06e7 */
[-C--:B------:R-:W-:Y:S04]  /*6d50*/  IADD3 R6, P0, PT, R10, R230.reuse, RZ ;  /* 0x000000e60a067210 */ /* 0x080fe80007f1e0ff */
[----:B------:R-:W-:Y:S01]  /*6d60*/  LDGSTS.E.BYPASS.LTC128B.128 [R250+0xe800], desc[UR4][R10.64] ;  /* 0x0e8000000afa7fae */ /* 0x000fe2000b981a04 */
[--C-:B------:R-:W-:Y:S05]  /*6d70*/  IMAD.X R7, R11, 0x1, R231.reuse, P0 ;  /* 0x000000010b077824 */ /* 0x100fea00000e06e7 */
[----:B------:R2:W-:Y:S01]  /*6d80*/  LDGSTS.E.BYPASS.LTC128B.128 [R250+0xf000], desc[UR4][R6.64] ;  /* 0x0f00000006fa7fae */ /* 0x0005e2000b981a04 */
[-C--:B-1----:R-:W-:Y:S05]  /*6d90*/  IADD3 R4, P0, PT, R6, R230.reuse, RZ ;  /* 0x000000e606047210 */ /* 0x082fea0007f1e0ff */
[--C-:B------:R-:W-:Y:S05]  /*6da0*/  IMAD.X R5, R7, 0x1, R231.reuse, P0 ;  /* 0x0000000107057824 */ /* 0x100fea00000e06e7 */
[----:B------:R1:W-:Y:S01]  /*6db0*/  LDGSTS.E.BYPASS.LTC128B.128 [R250+0xf800], desc[UR4][R4.64] ;  /* 0x0f80000004fa7fae */ /* 0x0003e2000b981a04 */
[-C--:B--2---:R-:W-:Y:S05]  /*6dc0*/  IADD3 R6, P0, PT, R4, R230.reuse, RZ ;  /* 0x000000e604067210 */ /* 0x084fea0007f1e0ff */
[--C-:B------:R-:W-:Y:S01]  /*6dd0*/  IMAD.X R7, R5, 0x1, R231.reuse, P0 ;  /* 0x0000000105077824 */ /* 0x100fe200000e06e7 */
[-C--:B------:R-:W-:Y:S04]  /*6de0*/  IADD3 R8, P0, PT, R6, R230.reuse, RZ ;  /* 0x000000e606087210 */ /* 0x080fe80007f1e0ff */
[----:B------:R2:W-:Y:S01]  /*6df0*/  LDGSTS.E.BYPASS.LTC128B.128 [R250+0x10000], desc[UR4][R6.64] ;  /* 0x1000000006fa7fae */ /* 0x0005e2000b981a04 */
[--C-:B------:R-:W-:Y:S05]  /*6e00*/  IMAD.X R9, R7, 0x1, R231.reuse, P0 ;  /* 0x0000000107097824 */ /* 0x100fea00000e06e7 */
[----:B------:R3:W-:Y:S01]  /*6e10*/  LDGSTS.E.BYPASS.LTC128B.128 [R250+0x10800], desc[UR4][R8.64] ;  /* 0x1080000008fa7fae */ /* 0x0007e2000b981a04 */
[-C--:B-1----:R-:W-:Y:S05]  /*6e20*/  IADD3 R4, P0, PT, R8, R230.reuse, RZ ;  /* 0x000000e608047210 */ /* 0x082fea0007f1e0ff */
[--C-:B------:R-:W-:Y:S05]  /*6e30*/  IMAD.X R5, R9, 0x1, R231.reuse, P0 ;  /* 0x0000000109057824 */ /* 0x100fea00000e06e7 */
[----:B------:R-:W-:Y:S01]  /*6e40*/  LDGSTS.E.BYPASS.LTC128B.128 [R250+0x11000], desc[UR4][R4.64] ;  /* 0x1100000004fa7fae */ /* 0x000fe2000b981a04 */
[----:B--2---:R-:W-:Y:S05]  /*6e50*/  IADD3 R6, P0, PT, R4, R230, RZ ;  /* 0x000000e604067210 */ /* 0x004fea0007f1e0ff */
[----:B------:R-:W-:Y:S01]  /*6e60*/  IMAD.X R7, R5, 0x1, R231, P0 ;  /* 0x0000000105077824 */ /* 0x000fe200000e06e7 */
[----:B------:R-:W-:Y:S04]  /*6e70*/  LOP3.LUT P0, RZ, R221, 0x2, RZ, 0xc0, !PT ;  /* 0x00000002ddff7812 */ /* 0x000fe8000780c0ff */
[----:B------:R1:W-:Y:S01]  /*6e80*/  LDGSTS.E.BYPASS.LTC128B.128 [R250+0x11800], desc[UR4][R6.64] ;  /* 0x1180000006fa7fae */ /* 0x0003e2000b981a04 */
[----:B------:R-:W-:Y:S02]  /*6e90*/  SEL R225, R225, 0xffffffe0, !P0 ;  /* 0xffffffe0e1e17807 */ /* 0x000fe40004000000 */
[----:B------:R-:W-:Y:S02]  /*6ea0*/  ISETP.NE.AND P0, PT, R244, RZ, PT ;  /* 0x000000fff400720c */ /* 0x000fe40003f05270 */
[----:B------:R-:W-:Y:S01]  /*6eb0*/  LDSM.16.M88.4 R128, [R0] ;  /* 0x000000000080783b */ /* 0x000fe20000000200 */
[C---:B------:R-:W-:Y:S02]  /*6ec0*/  IMAD.IADD R172, R225.reuse, 0x1, R0 ;  /* 0x00000001e1ac7824 */ /* 0x040fe400078e0200 */
[C---:B------:R-:W-:Y:S02]  /*6ed0*/  IMAD.IADD R165, R225.reuse, 0x1, R164 ;  /* 0x00000001e1a57824 */ /* 0x040fe400078e02a4 */
[----:B---3--:R-:W1:Y:S05]  /*6ee0*/  LDSM.16.M88.4 R8, [R164+0x2000] ;  /* 0x00200000a408783b */ /* 0x008e6a0000000200 */
[----:B------:R-:W2:Y:S05]  /*6ef0*/  LDSM.16.M88.4 R16, [R164+0x2800] ;  /* 0x00280000a410783b */ /* 0x000eaa0000000200 */
[----:B------:R-:W3:Y:S05]  /*6f00*/  LDSM.16.M88.4 R24, [R164+0x3000] ;  /* 0x00300000a418783b */ /* 0x000eea0000000200 */
[----:B------:R-:W0:Y:S05]  /*6f10*/  LDGDEPBAR ;  /* 0x00000000000079af */ /* 0x000e2a0000000000 */
        /* <DEDUP_REMOVED lines=20> */
[C---:B----4-:R-:W-:Y:S03]  /*7060*/  HMMA.16816.F32.BF16 R28, R128.reuse, R32, RZ ;  /* 0x00000020801c723c */ /* 0x050fe600000418ff */
[----:B------:R-:W4:Y:S05]  /*7070*/  LDSM.16.M88.4 R176, [R165+0x2000] ;  /* 0x00200000a5b0783b */ /* 0x000f2a0000000200 */
[C---:B------:R-:W-:Y:S01]  /*7080*/  HMMA.16816.F32.BF16 R32, R128.reuse, R34, RZ ;  /* 0x000000228020723c */ /* 0x040fe200000418ff */
[----:B------:R-:W4:Y:S05]  /*7090*/  LDSM.16.M88.4 R180, [R165+0x2800] ;  /* 0x00280000a5b4783b */ /* 0x000f2a0000000200 */
[----:B------:R-:W4:Y:S02]  /*70a0*/  LDSM.16.M88.4 R184, [R165+0x3000] ;  /* 0x00300000a5b8783b */ /* 0x000f240000000200 */
[C---:B-----5:R-:W-:Y:S03]  /*70b0*/  HMMA.16816.F32.BF16 R36, R128.reuse, R40, RZ ;  /* 0x000000288024723c */ /* 0x060fe600000418ff */
[----:B------:R-:W5:Y:S05]  /*70c0*/  LDSM.16.M88.4 R188, [R165+0x3800] ;  /* 0x00380000a5bc783b */ /* 0x000f6a0000000200 */
        /* <DEDUP_REMOVED lines=28> */
[C---:B----4-:R-:W-:Y:S08]  /*7290*/  HMMA.16816.F32.BF16 R4, R172.reuse, R176, R4 ;  /* 0x000000b0ac04723c */ /* 0x050ff00000041804 */
        /* <DEDUP_REMOVED lines=18> */
[C---:B------:R-:W-:Y:S08]  /*73c0*/  HMMA.16816.F32.BF16 R56, R172.reuse, R202, R56 ;  /* 0x000000caac38723c */ /* 0x040ff00000041838 */
[C---:B------:R-:W-:Y:S08]  /*73d0*/  HMMA.16816.F32.BF16 R60, R172.reuse, R204, R60 ;  /* 0x000000ccac3c723c */ /* 0x040ff0000004183c */
[C---:B------:R-:W-:Y:S08]  /*73e0*/  HMMA.16816.F32.BF16 R64, R172.reuse, R206, R64 ;  /* 0x000000ceac40723c */ /* 0x040ff00000041840 */
[C---:B-1----:R-:W-:Y:S01]  /*73f0*/  HMMA.16816.F32.BF16 R68, R172.reuse, R168, R68 ;  /* 0x000000a8ac44723c */ /* 0x042fe20000041844 */
[----:B------:R-:W-:Y:S05]  /*7400*/  IMAD.MOV.U32 R168, RZ, RZ, 0x40 ;  /* 0x00000040ffa87424 */ /* 0x000fea00078e00ff */
[----:B------:R-:W-:Y:S02]  /*7410*/  SEL R200, R168, 0xffffffc0, !P2 ;  /* 0xffffffc0a8c87807 */ /* 0x000fe40005000000 */
[C---:B------:R-:W-:Y:S01]  /*7420*/  HMMA.16816.F32.BF16 R72, R172.reuse, R170, R72 ;  /* 0x000000aaac48723c */ /* 0x040fe20000041848 */
[----:B------:R-:W1:Y:S02]  /*7430*/  LDSM.16.M88.4 R168, [R165+0x9800] ;  /* 0x00980000a5a8783b */ /* 0x000e640000000200 */
[C---:B------:R-:W-:Y:S02]  /*7440*/  IMAD.IADD R0, R200.reuse, 0x1, R0 ;  /* 0x00000001c8007824 */ /* 0x040fe400078e0200 */
[----:B------:R-:W-:Y:S03]  /*7450*/  IMAD.IADD R164, R200, 0x1, R164 ;  /* 0x00000001c8a47824 */ /* 0x000fe600078e02a4 */
[C---:B--2---:R-:W-:Y:S01]  /*7460*/  HMMA.16816.F32.BF16 R76, R172.reuse, R176, R76 ;  /* 0x000000b0ac4c723c */ /* 0x044fe2000004184c */
[----:B------:R-:W-:Y:S05]  /*7470*/  LDSM.16.M88.4 R200, [R0] ;  /* 0x0000000000c8783b */ /* 0x000fea0000000200 */
[----:B------:R-:W2:Y:S02]  /*7480*/  LDSM.16.M88.4 R204, [R164+0x2000] ;  /* 0x00200000a4cc783b */ /* 0x000ea40000000200 */
[C---:B------:R-:W-:Y:S03]  /*7490*/  HMMA.16816.F32.BF16 R80, R172.reuse, R178, R80 ;  /* 0x000000b2ac50723c */ /* 0x040fe60000041850 */
[----:B------:R-:W2:Y:S05]  /*74a0*/  LDSM.16.M88.4 R176, [R164+0x2800] ;  /* 0x00280000a4b0783b */ /* 0x000eaa0000000200 */
[C---:B---3--:R-:W-:Y:S08]  /*74b0*/  HMMA.16816.F32.BF16 R84, R172.reuse, R180, R84 ;  /* 0x000000b4ac54723c */ /* 0x048ff00000041854 */
[C---:B------:R-:W-:Y:S01]  /*74c0*/  HMMA.16816.F32.BF16 R88, R172.reuse, R182, R88 ;  /* 0x000000b6ac58723c */ /* 0x040fe20000041858 */
[----:B------:R-:W3:Y:S07]  /*74d0*/  LDSM.16.M88.4 R180, [R164+0x3000] ;  /* 0x00300000a4b4783b */ /* 0x000eee0000000200 */
[C---:B----4-:R-:W-:Y:S08]  /*74e0*/  HMMA.16816.F32.BF16 R92, R172.reuse, R184, R92 ;  /* 0x000000b8ac5c723c */ /* 0x050ff0000004185c */
[C---:B------:R-:W-:Y:S01]  /*74f0*/  HMMA.16816.F32.BF16 R96, R172.reuse, R186, R96 ;  /* 0x000000baac60723c */ /* 0x040fe20000041860 */
[----:B------:R-:W4:Y:S07]  /*7500*/  LDSM.16.M88.4 R184, [R164+0x3800] ;  /* 0x00380000a4b8783b */ /* 0x000f2e0000000200 */
[C---:B-----5:R-:W-:Y:S08]  /*7510*/  HMMA.16816.F32.BF16 R100, R172.reuse, R188, R100 ;  /* 0x000000bcac64723c */ /* 0x060ff00000041864 */
        /* <DEDUP_REMOVED lines=54> */
[----:B------:R-:W4:Y:S02]  /*7880*/  LDSM.16.M88.4 R172, [R164+0x4000] ;  /* 0x00400000a4ac783b */ /* 0x000f240000000200 */
        /* <DEDUP_REMOVED lines=22> */
[----:B------:R-:W4:Y:S01]  /*79f0*/  LDSM.16.M88.4 R168, [R164+0x7800] ;  /* 0x00780000a4a8783b */ /* 0x000f220000000200 */
[----:B------:R-:W-:Y:S04]  /*7a00*/  DEPBAR.LE SB0, 0x0 ;  /* 0x000080000000791a */ /* 0x000fe80000000000 */
[----:B------:R-:W-:Y:S02]  /*7a10*/  BAR.SYNC.DEFER_BLOCKING 0x0 ;  /* 0x0000000000007b1d */ /* 0x000fe40000010000 */
[C---:B------:R-:W-:Y:S08]  /*7a20*/  HMMA.16816.F32.BF16 R36, R184.reuse, R172, R36 ;  /* 0x000000acb824723c */ /* 0x040ff00000041824 */
[C---:B------:R-:W-:Y:S08]  /*7a30*/  HMMA.16816.F32.BF16 R40, R184.reuse, R174, R40 ;  /* 0x000000aeb828723c */ /* 0x040ff00000041828 */
[C---:B--2---:R-:W-:Y:S08]  /*7a40*/  HMMA.16816.F32.BF16 R44, R184.reuse, R176, R44 ;  /* 0x000000b0b82c723c */ /* 0x044ff0000004182c */
[C---:B------:R-:W-:Y:S08]  /*7a50*/  HMMA.16816.F32.BF16 R48, R184.reuse, R178, R48 ;  /* 0x000000b2b830723c */ /* 0x040ff00000041830 */
[C---:B-----5:R-:W-:Y:S08]  /*7a60*/  HMMA.16816.F32.BF16 R52, R184.reuse, R180, R52 ;  /* 0x000000b4b834723c */ /* 0x060ff00000041834 */
[C---:B------:R-:W-:Y:S08]  /*7a70*/  HMMA.16816.F32.BF16 R56, R184.reuse, R182, R56 ;  /* 0x000000b6b838723c */ /* 0x040ff00000041838 */
[C---:B-1----:R-:W-:Y:S08]  /*7a80*/  HMMA.16816.F32.BF16 R60, R184.reuse, R188, R60 ;  /* 0x000000bcb83c723c */ /* 0x042ff0000004183c */
        /* <DEDUP_REMOVED lines=19> */
[----:B------:R-:W2:Y:S01]  /*7bc0*/  LDL.64 R172, [R1] ;  /* 0x0000000001ac7983 */ /* 0x000ea20000100a00 */
[----:B------:R-:W-:Y:S01]  /*7bd0*/  BSSY.RECONVERGENT B0, `(.L_x_3765) ;  /* 0x000004c000007945 */ /* 0x000fe20003800200 */
[----:B--2---:R-:W-:Y:S04]  /*7be0*/  ISETP.NE.U32.AND P1, PT, R172, RZ, PT ;  /* 0x000000ffac00720c */ /* 0x004fe80003f25070 */
        /* <DEDUP_REMOVED lines=74> */
.L_x_3766:
[----:B------:R-:W-:Y:S05]  /*8090*/  BSYNC.RECONVERGENT B0 ;  /* 0x0000000000007941 */ /* 0x000fea0003800200 */
.L_x_3765:
        /* <DEDUP_REMOVED lines=10> */
[----:B------:R2:W-:Y:S01]  /*8140*/  LDGSTS.E.BYPASS.LTC128B.128 [R250+0x2800], desc[UR4][R164.64] ;  /* 0x02800000a4fa7fae */ /* 0x0005e2000b981a04 */
[-C--:B------:R-:W-:Y:S03]  /*8150*/  IADD3 R178, P0, PT, R180, R232.reuse, RZ ;  /* 0x000000e8b4b27210 */ /* 0x080fe60007f1e0ff */
[----:B------:R-:W-:Y:S02]  /*8160*/  LDGSTS.E.BYPASS.LTC128B.128 [R250+0x3000], desc[UR4][R180.64] ;  /* 0x03000000b4fa7fae */ /* 0x000fe4000b981a04 */
[--C-:B------:R-:W-:Y:S01]  /*8170*/  IMAD.X R179, R181, 0x1, R233.reuse, P0 ;  /* 0x00000001b5b37824 */ /* 0x100fe200000e06e9 */
[-C--:B------:R-:W-:Y:S04]  /*8180*/  IADD3 R176, P0, PT, R178, R232.reuse, RZ ;  /* 0x000000e8b2b07210 */ /* 0x080fe80007f1e0ff */
[----:B------:R3:W-:Y:S01]  /*8190*/  LDGSTS.E.BYPASS.LTC128B.128 [R250+0x3800], desc[UR4][R178.64] ;  /* 0x03800000b2fa7fae */ /* 0x0007e2000b981a04 */
[--C-:B------:R-:W-:Y:S01]  /*81a0*/  IMAD.X R177, R179, 0x1, R233.reuse, P0 ;  /* 0x00000001b3b17824 */ /* 0x100fe200000e06e9 */
[-C--:B------:R-:W-:Y:S04]  /*81b0*/  IADD3 R174, P0, PT, R176, R232.reuse, RZ ;  /* 0x000000e8b0ae7210 */ /* 0x080fe80007f1e0ff */
[----:B------:R4:W-:Y:S01]  /*81c0*/  LDGSTS.E.BYPASS.LTC128B.128 [R250+0x4000], desc[UR4][R176.64] ;  /* 0x04000000b0fa7fae */ /* 0x0009e2000b981a04 */
[--C-:B------:R-:W-:Y:S01]  /*81d0*/  IMAD.X R175, R177, 0x1, R233.reuse, P0 ;  /* 0x00000001b1af7824 */ /* 0x100fe200000e06e9 */
[-C--:B------:R-:W-:Y:S04]  /*81e0*/  IADD3 R172, P0, PT, R174, R232.reuse, RZ ;  /* 0x000000e8aeac7210 */ /* 0x080fe80007f1e0ff */
[----:B------:R-:W-:Y:S01]  /*81f0*/  LDGSTS.E.BYPASS.LTC128B.128 [R250+0x4800], desc[UR4][R174.64] ;  /* 0x04800000aefa7fae */ /* 0x000fe2000b981a04 */
[--C-:B------:R-:W-:Y:S01]  /*8200*/  IMAD.X R173, R175, 0x1, R233.reuse, P0 ;  /* 0x00000001afad7824 */ /* 0x100fe200000e06e9 */
[-C--:B------:R-:W-:Y:S04]  /*8210*/  IADD3 R170, P0, PT, R172, R232.reuse, RZ ;  /* 0x000000e8acaa7210 */ /* 0x080fe80007f1e0ff */
[----:B------:R5:W-:Y:S01]  /*8220*/  LDGSTS.E.BYPASS.LTC128B.128 [R250+0x5000], desc[UR4][R172.64] ;  /* 0x05000000acfa7fae */ /* 0x000be2000b981a04 */
[--C-:B------:R-:W-:Y:S01]  /*8230*/  IMAD.X R171, R173, 0x1, R233.reuse, P0 ;  /* 0x00000001adab7824 */ /* 0x100fe200000e06e9 */
[-C--:B-1----:R-:W-:Y:S04]  /*8240*/  IADD3 R168, P0, PT, R170, R232.reuse, RZ ;  /* 0x000000e8aaa87210 */ /* 0x082fe80007f1e0ff */
[----:B------:R1:W-:Y:S01]  /*8250*/  LDGSTS.E.BYPASS.LTC128B.128 [R250+0x5800], desc[UR4][R170.64] ;  /* 0x05800000aafa7fae */ /* 0x0003e2000b981a04 */
[--C-:B------:R-:W-:Y:S01]  /*8260*/  IMAD.X R169, R171, 0x1, R233.reuse, P0 ;  /* 0x00000001aba97824 */ /* 0x100fe200000e06e9 */
[-C--:B--2---:R-:W-:Y:S04]  /*8270*/  IADD3 R164, P0, PT, R168, R232.reuse, RZ ;  /* 0x000000e8a8a47210 */ /* 0x084fe80007f1e0ff */
[----:B------:R-:W-:Y:S01]  /*8280*/  LDGSTS.E.BYPASS.LTC128B.128 [R250+0x6000], desc[UR4][R168.64] ;  /* 0x06000000a8fa7fae */ /* 0x000fe2000b981a04 */
[--C-:B------:R-:W-:Y:S01]  /*8290*/  IMAD.X R165, R169, 0x1, R233.reuse, P0 ;  /* 0x00000001a9a57824 */ /* 0x100fe200000e06e9 */
[-C--:B---3--:R-:W-:Y:S04]  /*82a0*/  IADD3 R178, P0, PT, R164, R232.reuse, RZ ;  /* 0x000000e8a4b27210 */ /* 0x088fe80007f1e0ff */
[----:B------:R2:W-:Y:S01]  /*82b0*/  LDGSTS.E.BYPASS.LTC128B.128 [R250+0x6800], desc[UR4][R164.64] ;  /* 0x06800000a4fa7fae */ /* 0x0005e2000b981a04 */
[--C-:B------:R-:W-:Y:S01]  /*82c0*/  IMAD.X R179, R165, 0x1, R233.reuse, P0 ;  /* 0x00000001a5b37824 */ /* 0x100fe200000e06e9 */
[-C--:B----4-:R-:W-:Y:S04]  /*82d0*/  IADD3 R176, P0, PT, R178, R232.reuse, RZ ;  /* 0x000000e8b2b07210 */ /* 0x090fe80007f1e0ff */
[----:B------:R3:W-:Y:S01]  /*82e0*/  LDGSTS.E.BYPASS.LTC128B.128 [R250+0x7000], desc[UR4][R178.64] ;  /* 0x07000000b2fa7fae */ /* 0x0007e2000b981a04 */
[--C-:B------:R-:W-:Y:S01]  /*82f0*/  IMAD.X R177, R179, 0x1, R233.reuse, P0 ;  /* 0x00000001b3b17824 */ /* 0x100fe200000e06e9 */
[-C--:B-----5:R-:W-:Y:S04]  /*8300*/  IADD3 R172, P0, PT, R176, R232.reuse, RZ ;  /* 0x000000e8b0ac7210 */ /* 0x0a0fe80007f1e0ff */
[----:B------:R3:W-:Y:S01]  /*8310*/  LDGSTS.E.BYPASS.LTC128B.128 [R250+0x7800], desc[UR4][R176.64] ;  /* 0x07800000b0fa7fae */ /* 0x0007e2000b981a04 */
[--C-:B------:R-:W-:Y:S01]  /*8320*/  IMAD.X R173, R177, 0x1, R233.reuse, P0 ;  /* 0x00000001b1ad7824 */ /* 0x100fe200000e06e9 */
[-C--:B-1----:R-:W-:Y:S04]  /*8330*/  IADD3 R170, P0, PT, R172, R232.reuse, RZ ;  /* 0x000000e8acaa7210 */ /* 0x082fe80007f1e0ff */
[----:B------:R3:W-:Y:S01]  /*8340*/  LDGSTS.E.BYPASS.LTC128B.128 [R250+0x8000], desc[UR4][R172.64] ;  /* 0x08000000acfa7fae */ /* 0x0007e2000b981a04 */
[--C-:B------:R-:W-:Y:S05]  /*8350*/  IMAD.X R171, R173, 0x1, R233.reuse, P0 ;  /* 0x00000001adab7824 */ /* 0x100fea00000e06e9 */
[----:B------:R3:W-:Y:S01]  /*8360*/  LDGSTS.E.BYPASS.LTC128B.128 [R250+0x8800], desc[UR4][R170.64] ;  /* 0x08800000aafa7fae */ /* 0x0007e2000b981a04 */
[-C--:B--2---:R-:W-:Y:S05]  /*8370*/  IADD3 R164, P0, PT, R170, R232.reuse, RZ ;  /* 0x000000e8aaa47210 */ /* 0x084fea0007f1e0ff */
[--C-:B------:R-:W-:Y:S01]  /*8380*/  IMAD.X R165, R171, 0x1, R233.reuse, P0 ;  /* 0x00000001aba57824 */ /* 0x100fe200000e06e9 */
[----:B------:R-:W-:Y:S04]  /*8390*/  IADD3 R168, P0, PT, R164, R232, RZ ;  /* 0x000000e8a4a87210 */ /* 0x000fe80007f1e0ff */
[----:B------:R3:W-:Y:S01]  /*83a0*/  LDGSTS.E.BYPASS.LTC128B.128 [R250+0x9000], desc[UR4][R164.64] ;  /* 0x09000000a4fa7fae */ /* 0x0007e2000b981a04 */
[----:B------:R-:W-:Y:S05]  /*83b0*/  IMAD.X R169, R165, 0x1, R233, P0 ;  /* 0x00000001a5a97824 */ /* 0x000fea00000e06e9 */
[----:B------:R3:W-:Y:S04]  /*83c0*/  LDGSTS.E.BYPASS.LTC128B.128 [R250+0x9800], desc[UR4][R168.64] ;  /* 0x09800000a8fa7fae */ /* 0x0007e8000b981a04 */
[----:B------:R-:W0:Y:S02]  /*83d0*/  LDGDEPBAR ;  /* 0x00000000000079af */ /* 0x000e240000000000 */
.L_x_3764:
[----:B------:R-:W-:Y:S05]  /*83e0*/  BSYNC.RECONVERGENT B1 ;  /* 0x0000000000017941 */ /* 0x000fea0003800200 */
.L_x_3763:
[----:B---3--:R-:W2:Y:S01]  /*83f0*/  LD.E R165, desc[UR4][R2.64+0xdc] ;  /* 0x0000dc0402a57980 */ /* 0x008ea2000c101900 */
        /* <DEDUP_REMOVED lines=64> */
[----:B------:R-:W-:Y:S01]  /*8800*/  LOP3.LUT R178, R226, 0x200, R227, 0xf8, !PT ;  /* 0x00000200e2b27812 */ /* 0x000fe200078ef8e3 */
[----:B------:R-:W1:Y:S01]  /*8810*/  SHFL.BFLY PT, R164, R0, 0x2, 0x1f ;  /* 0x0c401f0000a47f89 */ /* 0x000e6200000e0000 */
[----:B------:R-:W-:Y:S02]  /*8820*/  IADD3 R246, PT, PT, R246, -0x1, RZ ;  /* 0xfffffffff6f67810 */ /* 0x000fe40007ffe0ff */
[----:B------:R-:W-:Y:S05]  /*8830*/  LEA R178, R178, R222, 0x1 ;  /* 0x000000deb2b27211 */ /* 0x000fea00078e08ff */
[----:B------:R-:W3:Y:S01]  /*8840*/  SHFL.BFLY PT, R169, R168, 0x2, 0x1f ;  /* 0x0c401f00a8a97f89 */ /* 0x000ee200000e0000 */
[----:B------:R-:W-:Y:S02]  /*8850*/  IADD3 R245, PT, PT, R245, -0x100, RZ ;  /* 0xffffff00f5f57810 */ /* 0x000fe40007ffe0ff */
[----:B------:R-:W-:Y:S02]  /*8860*/  IADD3 R177, PT, PT, R225, R178, RZ ;  /* 0x000000b2e1b17210 */ /* 0x000fe40007ffe0ff */
[----:B------:R-:W-:Y:S03]  /*8870*/  IADD3 R176, PT, PT, R178, 0xa040, RZ ;  /* 0x0000a040b2b07810 */ /* 0x000fe60007ffe0ff */
[----:B------:R-:W-:Y:S01]  /*8880*/  LDSM.16.MT88.4 R172, [R177+0xa000] ;  /* 0x00a00000b1ac783b */ /* 0x000fe20000004200 */
[----:B-1----:R-:W-:Y:S02]  /*8890*/  FMNMX.FTZ R164, R0, R164, !PT ;  /* 0x000000a400a47209 */ /* 0x002fe40007810000 */
[----:B---3--:R-:W-:Y:S05]  /*88a0*/  FMNMX.FTZ R169, R168, R169, !PT ;  /* 0x000000a9a8a97209 */ /* 0x008fea0007810000 */
[----:B------:R-:W1:Y:S08]  /*88b0*/  SHFL.BFLY PT, R0, R164, 0x1, 0x1f ;  /* 0x0c201f00a4007f89 */ /* 0x000e7000000e0000 */
[----:B------:R-:W3:Y:S01]  /*88c0*/  SHFL.BFLY PT, R168, R169, 0x1, 0x1f ;  /* 0x0c201f00a9a87f89 */ /* 0x000ee200000e0000 */
[----:B-1----:R-:W-:Y:S02]  /*88d0*/  FMNMX.FTZ R0, R164, R0, !PT ;  /* 0x00000000a4007209 */ /* 0x002fe40007810000 */
[----:B---3--:R-:W-:Y:S03]  /*88e0*/  FMNMX.FTZ R164, R169, R168, !PT ;  /* 0x000000a8a9a47209 */ /* 0x008fe60007810000 */
[----:B------:R-:W-:Y:S02]  /*88f0*/  FADD.FTZ R167, -R0, R167 ;  /* 0x000000a700a77221 */ /* 0x000fe40000010100 */
[----:B------:R-:W1:Y:S01]  /*8900*/  LDSM.16.MT88.4 R168, [R178+0xa000] ;  /* 0x00a00000b2a8783b */ /* 0x000e620000004200 */
[C---:B------:R-:W-:Y:S01]  /*8910*/  FSETP.NEU.FTZ.AND P0, PT, R164.reuse, -INF , PT ;  /* 0xff800000a400780b */ /* 0x040fe20003f1d000 */
[----:B------:R-:W-:Y:S01]  /*8920*/  FADD.FTZ R166, -R164, R166 ;  /* 0x000000a6a4a67221 */ /* 0x000fe20000010100 */
[C---:B--2---:R-:W-:Y:S01]  /*8930*/  FMUL.FTZ R182, R165.reuse, R164 ;  /* 0x000000a4a5b67220 */ /* 0x044fe20000410000 */
[C---:B------:R-:W-:Y:S01]  /*8940*/  FMUL.FTZ R180, R165.reuse, R0 ;  /* 0x00000000a5b47220 */ /* 0x040fe20000410000 */
[C---:B------:R-:W-:Y:S01]  /*8950*/  FMUL.FTZ R167, R165.reuse, R167 ;  /* 0x000000a7a5a77220 */ /* 0x040fe20000410000 */
[----:B------:R-:W-:Y:S02]  /*8960*/  FMUL.FTZ R166, R165, R166 ;  /* 0x000000a6a5a67220 */ /* 0x000fe40000410000 */
[----:B------:R-:W-:Y:S02]  /*8970*/  FSEL R182, R182, RZ, P0 ;  /* 0x000000ffb6b67208 */ /* 0x000fe40000000000 */
[----:B------:R-:W-:Y:S01]  /*8980*/  FSETP.NEU.FTZ.AND P0, PT, R0, -INF , PT ;  /* 0xff8000000000780b */ /* 0x000fe20003f1d000 */
[----:B------:R-:W2:Y:S02]  /*8990*/  MUFU.EX2 R167, R167 ;  /* 0x000000a700a77308 */ /* 0x000ea40000000800 */
[-CC-:B------:R-:W-:Y:S01]  /*89a0*/  FFMA.FTZ R181, R9, R165.reuse, -R182.reuse ;  /* 0x000000a509b57223 */ /* 0x180fe200000108b6 */
[----:B------:R-:W-:Y:S01]  /*89b0*/  FSEL R180, R180, RZ, P0 ;  /* 0x000000ffb4b47208 */ /* 0x000fe20000000000 */
[-CC-:B------:R-:W-:Y:S01]  /*89c0*/  FFMA.FTZ R186, R4, R165.reuse, -R182.reuse ;  /* 0x000000a504ba7223 */ /* 0x180fe200000108b6 */
[-CC-:B------:R-:W-:Y:S01]  /*89d0*/  FFMA.FTZ R179, R5, R165.reuse, -R182.reuse ;  /* 0x000000a505b37223 */ /* 0x180fe200000108b6 */
[-CC-:B------:R-:W-:Y:S01]  /*89e0*/  FFMA.FTZ R183, R8, R165.reuse, -R182.reuse ;  /* 0x000000a508b77223 */ /* 0x180fe200000108b6 */
[-C--:B------:R-:W-:Y:S03]  /*89f0*/  FFMA.FTZ R198, R24, R165.reuse, -R182 ;  /* 0x000000a518c67223 */ /* 0x080fe600000108b6 */
[----:B------:R-:W3:Y:S01]  /*8a00*/  MUFU.EX2 R166, R166 ;  /* 0x000000a600a67308 */ /* 0x000ee20000000800 */
[-CC-:B------:R-:W-:Y:S01]  /*8a10*/  FFMA.FTZ R184, R10, R165.reuse, -R180.reuse ;  /* 0x000000a50ab87223 */ /* 0x180fe200000108b4 */
[-CC-:B------:R-:W-:Y:S01]  /*8a20*/  FFMA.FTZ R185, R11, R165.reuse, -R180.reuse ;  /* 0x000000a50bb97223 */ /* 0x180fe200000108b4 */
[-CC-:B------:R-:W-:Y:S01]  /*8a30*/  FFMA.FTZ R191, R6, R165.reuse, -R180.reuse ;  /* 0x000000a506bf7223 */ /* 0x180fe200000108b4 */
[-CC-:B------:R-:W-:Y:S01]  /*8a40*/  FFMA.FTZ R187, R7, R165.reuse, -R180.reuse ;  /* 0x000000a507bb7223 */ /* 0x180fe200000108b4 */
[-C--:B------:R-:W-:Y:S01]  /*8a50*/  FFMA.FTZ R26, R26, R165.reuse, -R180 ;  /* 0x000000a51a1a7223 */ /* 0x080fe200000108b4 */
[----:B------:R-:W-:Y:S01]  /*8a60*/  FFMA.FTZ R199, R25, R165, -R182 ;  /* 0x000000a519c77223 */ /* 0x000fe200000108b6 */
[----:B------:R-:W-:Y:S03]  /*8a70*/  IADD3 R8, PT, PT, R178, 0xa000, RZ ;  /* 0x0000a000b2087810 */ /* 0x000fe60007ffe0ff */
[----:B------:R-:W-:Y:S01]  /*8a80*/  MUFU.EX2 R186, R186 ;  /* 0x000000ba00ba7308 */ /* 0x000fe20000000800 */
[C---:B--2---:R-:W-:Y:S01]  /*8a90*/  FMUL.FTZ R6, R167.reuse, R162 ;  /* 0x000000a2a7067220 */ /* 0x044fe20000410000 */
[C---:B------:R-:W-:Y:S01]  /*8aa0*/  FMUL.FTZ R7, R167.reuse, R163 ;  /* 0x000000a3a7077220 */ /* 0x040fe20000410000 */
[----:B------:R-:W-:Y:S01]  /*8ab0*/  @P2 IADD3 R176, PT, PT, R8, -0x40, RZ ;  /* 0xffffffc008b02810 */ /* 0x000fe20007ffe0ff */
[C---:B------:R-:W-:Y:S01]  /*8ac0*/  FMUL.FTZ R10, R167.reuse, R158 ;  /* 0x0000009ea70a7220 */ /* 0x040fe20000410000 */
[C---:B------:R-:W-:Y:S01]  /*8ad0*/  FMUL.FTZ R11, R167.reuse, R159 ;  /* 0x0000009fa70b7220 */ /* 0x040fe20000410000 */
[C---:B------:R-:W-:Y:S01]  /*8ae0*/  FMUL.FTZ R134, R167.reuse, R134 ;  /* 0x00000086a7867220 */ /* 0x040fe20000410000 */
[C---:B------:R-:W-:Y:S03]  /*8af0*/  FMUL.FTZ R135, R167.reuse, R135 ;  /* 0x00000087a7877220 */ /* 0x040fe60000410000 */
[----:B------:R-:W2:Y:S01]  /*8b00*/  MUFU.EX2 R179, R179 ;  /* 0x000000b300b37308 */ /* 0x000ea20000000800 */
[C---:B---3--:R-:W-:Y:S01]  /*8b10*/  FMUL.FTZ R4, R166.reuse, R160 ;  /* 0x000000a0a6047220 */ /* 0x048fe20000410000 */
[C---:B------:R-:W-:Y:S01]  /*8b20*/  FMUL.FTZ R5, R166.reuse, R161 ;  /* 0x000000a1a6057220 */ /* 0x040fe20000410000 */
[C---:B------:R-:W-:Y:S01]  /*8b30*/  FMUL.FTZ R8, R166.reuse, R156 ;  /* 0x0000009ca6087220 */ /* 0x040fe20000410000 */
[C---:B------:R-:W-:Y:S01]  /*8b40*/  FMUL.FTZ R9, R166.reuse, R157 ;  /* 0x0000009da6097220 */ /* 0x040fe20000410000 */
[C---:B------:R-:W-:Y:S01]  /*8b50*/  FMUL.FTZ R132, R166.reuse, R132 ;  /* 0x00000084a6847220 */ /* 0x040fe20000410000 */
[C---:B------:R-:W-:Y:S01]  /*8b60*/  FMUL.FTZ R133, R166.reuse, R133 ;  /* 0x00000085a6857220 */ /* 0x040fe20000410000 */
[----:B------:R-:W3:Y:S03]  /*8b70*/  LDSM.16.MT88.4 R156, [R176] ;  /* 0x00000000b09c783b */ /* 0x000ee60000004200 */
[----:B------:R-:W-:Y:S01]  /*8b80*/  MUFU.EX2 R191, R191 ;  /* 0x000000bf00bf7308 */ /* 0x000fe20000000800 */
[C---:B------:R-:W-:Y:S01]  /*8b90*/  FMUL.FTZ R138, R167.reuse, R138 ;  /* 0x0000008aa78a7220 */ /* 0x040fe20000410000 */
[----:B------:R-:W-:Y:S01]  /*8ba0*/  FMUL.FTZ R139, R167, R139 ;  /* 0x0000008ba78b7220 */ /* 0x000fe20000410000 */
[C---:B------:R-:W-:Y:S01]  /*8bb0*/  FMUL.FTZ R136, R166.reuse, R136 ;  /* 0x00000088a6887220 */ /* 0x040fe20000410000 */
[----:B------:R-:W-:Y:S01]  /*8bc0*/  FMUL.FTZ R137, R166, R137 ;  /* 0x00000089a6897220 */ /* 0x000fe20000410000 */
[-C--:B------:R-:W-:Y:S01]  /*8bd0*/  FFMA.FTZ R14, R14, R165.reuse, -R180 ;  /* 0x000000a50e0e7223 */ /* 0x080fe200000108b4 */
[--C-:B------:R-:W-:Y:S01]  /*8be0*/  FFMA.FTZ R188, R12, R165, -R182.reuse ;  /* 0x000000a50cbc7223 */ /* 0x100fe200000108b6 */
[C---:B------:R-:W-:Y:S03]  /*8bf0*/  FMUL.FTZ R12, R166.reuse, R152 ;  /* 0x00000098a60c7220 */ /* 0x040fe60000410000 */
[----:B------:R-:W4:Y:S01]  /*8c00*/  MUFU.EX2 R187, R187 ;  /* 0x000000bb00bb7308 */ /* 0x000f220000000800 */
[----:B--2---:R-:W-:Y:S01]  /*8c10*/  F2FP.BF16.F32.PACK_AB R160, R179, R186 ;  /* 0x000000bab3a0723e */ /* 0x004fe200000010ff */
[C---:B------:R-:W-:Y:S01]  /*8c20*/  FMUL.FTZ R142, R167.reuse, R142 ;  /* 0x0000008ea78e7220 */ /* 0x040fe20000410000 */
[C---:B------:R-:W-:Y:S01]  /*8c30*/  FMUL.FTZ R143, R167.reuse, R143 ;  /* 0x0000008fa78f7220 */ /* 0x040fe20000410000 */
[C---:B------:R-:W-:Y:S01]  /*8c40*/  FMUL.FTZ R140, R166.reuse, R140 ;  /* 0x0000008ca68c7220 */ /* 0x040fe20000410000 */
[C---:B------:R-:W-:Y:S01]  /*8c50*/  FMUL.FTZ R141, R166.reuse, R141 ;  /* 0x0000008da68d7220 */ /* 0x040fe20000410000 */
[C---:B------:R-:W-:Y:S01]  /*8c60*/  FMUL.FTZ R146, R167.reuse, R146 ;  /* 0x00000092a7927220 */ /* 0x040fe20000410000 */
[----:B------:R-:W-:Y:S03]  /*8c70*/  FMUL.FTZ R147, R167, R147 ;  /* 0x00000093a7937220 */ /* 0x000fe60000410000 */
[----:B------:R-:W-:Y:S01]  /*8c80*/  MUFU.EX2 R183, R183 ;  /* 0x000000b700b77308 */ /* 0x000fe20000000800 */
[C---:B------:R-:W-:Y:S01]  /*8c90*/  FMUL.FTZ R144, R166.reuse, R144 ;  /* 0x00000090a6907220 */ /* 0x040fe20000410000 */
[----:B------:R-:W-:Y:S01]  /*8ca0*/  FMUL.FTZ R145, R166, R145 ;  /* 0x00000091a6917220 */ /* 0x000fe20000410000 */
[-CC-:B------:R-:W-:Y:S01]  /*8cb0*/  FFMA.FTZ R190, R16, R165.reuse, -R182.reuse ;  /* 0x000000a510be7223 */ /* 0x180fe200000108b6 */
[C---:B------:R-:W-:Y:S01]  /*8cc0*/  FMUL.FTZ R16, R166.reuse, R148 ;  /* 0x00000094a6107220 */ /* 0x040fe20000410000 */
[----:B------:R-:W-:Y:S01]  /*8cd0*/  FFMA.FTZ R189, R17, R165, -R182 ;  /* 0x000000a511bd7223 */ /* 0x000fe200000108b6 */
[----:B------:R-:W-:Y:S01]  /*8ce0*/  FMUL.FTZ R17, R166, R149 ;  /* 0x00000095a6117220 */ /* 0x000fe20000410000 */
[--C-:B------:R-:W-:Y:S03]  /*8cf0*/  FFMA.FTZ R192, R18, R165, -R180.reuse ;  /* 0x000000a512c07223 */ /* 0x100fe600000108b4 */
[----:B------:R-:W2:Y:S01]  /*8d00*/  MUFU.EX2 R181, R181 ;  /* 0x000000b500b57308 */ /* 0x000ea20000000800 */
[----:B----4-:R-:W-:Y:S01]  /*8d10*/  F2FP.BF16.F32.PACK_AB R161, R187, R191 ;  /* 0x000000bfbba1723e */ /* 0x010fe200000010ff */
[----:B------:R-:W-:Y:S01]  /*8d20*/  FMUL.FTZ R18, R167, R150 ;  /* 0x00000096a7127220 */ /* 0x000fe20000410000 */
[----:B------:R-:W-:Y:S01]  /*8d30*/  FFMA.FTZ R193, R19, R165, -R180 ;  /* 0x000000a513c17223 */ /* 0x000fe200000108b4 */
[----:B------:R-:W-:Y:S01]  /*8d40*/  FMUL.FTZ R19, R167, R151 ;  /* 0x00000097a7137220 */ /* 0x000fe20000410000 */
[-CC-:B------:R-:W-:Y:S01]  /*8d50*/  FFMA.FTZ R195, R20, R165.reuse, -R182.reuse ;  /* 0x000000a514c37223 */ /* 0x180fe200000108b6 */
[-C--:B------:R-:W-:Y:S01]  /*8d60*/  FFMA.FTZ R194, R21, R165.reuse, -R182 ;  /* 0x000000a515c27223 */ /* 0x080fe200000108b6 */
[-CC-:B------:R-:W-:Y:S03]  /*8d70*/  FFMA.FTZ R196, R22, R165.reuse, -R180.reuse ;  /* 0x000000a516c47223 */ /* 0x180fe600000108b4 */
[----:B------:R-:W4:Y:S01]  /*8d80*/  MUFU.EX2 R184, R184 ;  /* 0x000000b800b87308 */ /* 0x000f220000000800 */
[-C--:B------:R-:W-:Y:S01]  /*8d90*/  FFMA.FTZ R197, R23, R165.reuse, -R180 ;  /* 0x000000a517c57223 */ /* 0x080fe200000108b4 */
[-CC-:B------:R-:W-:Y:S01]  /*8da0*/  FFMA.FTZ R44, R44, R165.reuse, -R182.reuse ;  /* 0x000000a52c2c7223 */ /* 0x180fe200000108b6 */
[-C--:B------:R-:W-:Y:S01]  /*8db0*/  FFMA.FTZ R52, R52, R165.reuse, -R182 ;  /* 0x000000a534347223 */ /* 0x080fe200000108b6 */
[-CC-:B------:R-:W-:Y:S01]  /*8dc0*/  FFMA.FTZ R95, R95, R165.reuse, -R180.reuse ;  /* 0x000000a55f5f7223 */ /* 0x180fe200000108b4 */
[-CC-:B------:R-:W-:Y:S01]  /*8dd0*/  FFMA.FTZ R118, R118, R165.reuse, -R180.reuse ;  /* 0x000000a576767223 */ /* 0x180fe200000108b4 */
[----:B------:R-:W-:Y:S01]  /*8de0*/  FFMA.FTZ R119, R119, R165, -R180 ;  /* 0x000000a577777223 */ /* 0x000fe200000108b4 */
[----:B------:R-:W-:Y:S03]  /*8df0*/  FFMA.FTZ R191, R167, R252, R191 ;  /* 0x000000fca7bf7223 */ /* 0x000fe600000100bf */
[----:B------:R-:W5:Y:S01]  /*8e00*/  MUFU.EX2 R185, R185 ;  /* 0x000000b900b97308 */ /* 0x000f620000000800 */
[----:B--2---:R-:W-:Y:S01]  /*8e10*/  F2FP.BF16.F32.PACK_AB R162, R181, R183 ;  /* 0x000000b7b5a2723e */ /* 0x004fe200000010ff */
[----:B------:R-:W-:Y:S01]  /*8e20*/  FFMA.FTZ R186, R166, R251, R186 ;  /* 0x000000fba6ba7223 */ /* 0x000fe200000100ba */
[----:B------:R-:W-:Y:S01]  /*8e30*/  FADD.FTZ R191, R187, R191 ;  /* 0x000000bfbbbf7221 */ /* 0x000fe20000010000 */
[----:B------:R-:W-:Y:S02]  /*8e40*/  ISETP.NE.AND P0, PT, R246, -0x1, PT ;  /* 0xfffffffff600780c */ /* 0x000fe40003f05270 */
[----:B------:R-:W-:Y:S04]  /*8e50*/  FADD.FTZ R186, R179, R186 ;  /* 0x000000bab3ba7221 */ /* 0x000fe80000010000 */
[----:B------:R-:W-:Y:S01]  /*8e60*/  MUFU.EX2 R188, R188 ;  /* 0x000000bc00bc7308 */ /* 0x000fe20000000800 */
[----:B----4-:R-:W-:Y:S01]  /*8e70*/  FADD.FTZ R191, R184, R191 ;  /* 0x000000bfb8bf7221 */ /* 0x010fe20000010000 */
[----:B------:R-:W-:Y:S04]  /*8e80*/  FADD.FTZ R183, R183, R186 ;  /* 0x000000bab7b77221 */ /* 0x000fe80000010000 */
[----:B------:R-:W-:Y:S04]  /*8e90*/  FADD.FTZ R183, R181, R183 ;  /* 0x000000b7b5b77221 */ /* 0x000fe80000010000 */
[----:B------:R-:W-:Y:S01]  /*8ea0*/  MUFU.EX2 R190, R190 ;  /* 0x000000be00be7308 */ /* 0x000fe20000000800 */
[C---:B-----5:R-:W-:Y:S01]  /*8eb0*/  F2FP.BF16.F32.PACK_AB R163, R185.reuse, R184 ;  /* 0x000000b8b9a3723e */ /* 0x060fe200000010ff */
[----:B------:R-:W-:Y:S06]  /*8ec0*/  FADD.FTZ R185, R185, R191 ;  /* 0x000000bfb9b97221 */ /* 0x000fec0000010000 */
[C---:B-1----:R-:W-:Y:S02]  /*8ed0*/  HMMA.16816.F32.BF16 R4, R160.reuse, R168, R4 ;  /* 0x000000a8a004723c */ /* 0x042fe40000041804 */
[----:B------:R-:W1:Y:S06]  /*8ee0*/  MUFU.EX2 R189, R189 ;  /* 0x000000bd00bd7308 */ /* 0x000e6c0000000800 */
[C---:B------:R-:W-:Y:S04]  /*8ef0*/  HMMA.16816.F32.BF16 R8, R160.reuse, R170, R8 ;  /* 0x000000aaa008723c */ /* 0x040fe80000041808 */
[----:B------:R-:W-:Y:S04]  /*8f00*/  MUFU.EX2 R192, R192 ;  /* 0x000000c000c07308 */ /* 0x000fe80000000800 */
[C---:B------:R-:W-:Y:S06]  /*8f10*/  HMMA.16816.F32.BF16 R132, R160.reuse, R172, R132 ;  /* 0x000000aca084723c */ /* 0x040fec0000041884 */
[----:B------:R-:W2:Y:S01]  /*8f20*/  MUFU.EX2 R193, R193 ;  /* 0x000000c100c17308 */ /* 0x000ea20000000800 */
[----:B------:R-:W-:Y:S01]  /*8f30*/  IADD3 R172, PT, PT, R225, R176, RZ ;  /* 0x000000b0e1ac7210 */ /* 0x000fe20007ffe0ff */
[----:B------:R-:W-:Y:S01]  /*8f40*/  FFMA.FTZ R173, R13, R165, -R182 ;  /* 0x000000a50dad7223 */ /* 0x000fe200000108b6 */
[----:B------:R-:W-:Y:S01]  /*8f50*/  FMUL.FTZ R13, R166, R153 ;  /* 0x00000099a60d7220 */ /* 0x000fe20000410000 */
[----:B-1----:R-:W-:Y:S01]  /*8f60*/  F2FP.BF16.F32.PACK_AB R150, R189, R190 ;  /* 0x000000bebd96723e */ /* 0x002fe200000010ff */
[C---:B------:R-:W-:Y:S05]  /*8f70*/  HMMA.16816.F32.BF16 R136, R160.reuse, R174, R136 ;  /* 0x000000aea088723c */ /* 0x040fea0000041888 */
[----:B------:R1:W4:Y:S01]  /*8f80*/  MUFU.EX2 R175, R14 ;  /* 0x0000000e00af7308 */ /* 0x0003220000000800 */
[----:B------:R-:W5:Y:S01]  /*8f90*/  LDSM.16.MT88.4 R168, [R172] ;  /* 0x00000000aca8783b */ /* 0x000f620000004200 */
[----:B------:R-:W-:Y:S01]  /*8fa0*/  FFMA.FTZ R174, R15, R165, -R180 ;  /* 0x000000a50fae7223 */ /* 0x000fe200000108b4 */
[----:B------:R-:W-:Y:S01]  /*8fb0*/  FMUL.FTZ R15, R167, R155 ;  /* 0x0000009ba70f7220 */ /* 0x000fe20000410000 */
[----:B------:R-:W-:Y:S01]  /*8fc0*/  MOV R166, R164 ;  /* 0x000000a400a67202 */ /* 0x000fe20000000f00 */
[C---:B---3--:R-:W-:Y:S05]  /*8fd0*/  HMMA.16816.F32.BF16 R140, R160.reuse, R156, R140 ;  /* 0x0000009ca08c723c */ /* 0x048fea000004188c */
[----:B------:R-:W3:Y:S01]  /*8fe0*/  MUFU.EX2 R173, R173 ;  /* 0x000000ad00ad7308 */ /* 0x000ee20000000800 */
[----:B--2---:R-:W-:Y:S09]  /*8ff0*/  F2FP.BF16.F32.PACK_AB R151, R193, R192 ;  /* 0x000000c0c197723e */ /* 0x004ff200000010ff */
[----:B------:R-:W2:Y:S01]  /*9000*/  MUFU.EX2 R174, R174 ;  /* 0x000000ae00ae7308 */ /* 0x000ea20000000800 */
[----:B-1----:R-:W-:Y:S01]  /*9010*/  FMUL.FTZ R14, R167, R154 ;  /* 0x0000009aa70e7220 */ /* 0x002fe20000410000 */
[----:B----4-:R-:W-:Y:S01]  /*9020*/  FADD.FTZ R185, R175, R185 ;  /* 0x000000b9afb97221 */ /* 0x010fe20000010000 */
[----:B------:R-:W1:Y:S01]  /*9030*/  LDSM.16.MT88.4 R152, [R178+0xa800] ;  /* 0x00a80000b298783b */ /* 0x000e620000004200 */
[----:B------:R-:W-:Y:S04]  /*9040*/  MOV R167, R0 ;  /* 0x0000000000a77202 */ /* 0x000fe80000000f00 */
[C---:B------:R-:W-:Y:S02]  /*9050*/  HMMA.16816.F32.BF16 R12, R160.reuse, R158, R12 ;  /* 0x0000009ea00c723c */ /* 0x040fe4000004180c */
[----:B------:R-:W-:Y:S01]  /*9060*/  MUFU.EX2 R44, R44 ;  /* 0x0000002c002c7308 */ /* 0x000fe20000000800 */
[----:B------:R-:W4:Y:S01]  /*9070*/  LDSM.16.MT88.4 R156, [R177+0xa800] ;  /* 0x00a80000b19c783b */ /* 0x000f220000004200 */
[C---:B---3--:R-:W-:Y:S01]  /*9080*/  F2FP.BF16.F32.PACK_AB R148, R173.reuse, R188 ;  /* 0x000000bcad94723e */ /* 0x048fe200000010ff */
[----:B------:R-:W-:Y:S01]  /*9090*/  FADD.FTZ R188, R188, R183 ;  /* 0x000000b7bcbc7221 */ /* 0x000fe20000010000 */
[C---:B--2---:R-:W-:Y:S06]  /*90a0*/  F2FP.BF16.F32.PACK_AB R149, R174.reuse, R175 ;  /* 0x000000afae95723e */ /* 0x044fec00000010ff */
[----:B------:R-:W-:Y:S01]  /*90b0*/  MUFU.EX2 R195, R195 ;  /* 0x000000c300c37308 */ /* 0x000fe20000000800 */
[----:B------:R-:W-:Y:S01]  /*90c0*/  FADD.FTZ R185, R174, R185 ;  /* 0x000000b9aeb97221 */ /* 0x000fe20000010000 */
[----:B------:R-:W-:Y:S03]  /*90d0*/  FADD.FTZ R188, R173, R188 ;  /* 0x000000bcadbc7221 */ /* 0x000fe60000010000 */
[----:B------:R-:W-:Y:S01]  /*90e0*/  FADD.FTZ R192, R192, R185 ;  /* 0x000000b9c0c07221 */ /* 0x000fe20000010000 */
[----:B------:R-:W-:Y:S01]  /*90f0*/  FADD.FTZ R190, R190, R188 ;  /* 0x000000bcbebe7221 */ /* 0x000fe20000010000 */
[C---:B-----5:R-:W-:Y:S03]  /*9100*/  HMMA.16816.F32.BF16 R144, R160.reuse, R168, R144 ;  /* 0x000000a8a090723c */ /* 0x060fe60000041890 */
[----:B------:R-:W2:Y:S01]  /*9110*/  MUFU.EX2 R194, R194 ;  /* 0x000000c200c27308 */ /* 0x000ea20000000800 */
[----:B------:R-:W-:Y:S01]  /*9120*/  FADD.FTZ R192, R193, R192 ;  /* 0x000000c0c1c07221 */ /* 0x000fe20000010000 */
[----:B------:R-:W-:Y:S03]  /*9130*/  FADD.FTZ R190, R189, R190 ;  /* 0x000000bebdbe7221 */ /* 0x000fe60000010000 */
[----:B------:R-:W-:Y:S01]  /*9140*/  HMMA.16816.F32.BF16 R16, R160, R170, R16 ;  /* 0x000000aaa010723c */ /* 0x000fe20000041810 */
[----:B------:R-:W3:Y:S04]  /*9150*/  LDSM.16.MT88.4 R160, [R176+0x800] ;  /* 0x00080000b0a0783b */ /* 0x000ee80000004200 */
[----:B------:R-:W-:Y:S04]  /*9160*/  MUFU.EX2 R196, R196 ;  /* 0x000000c400c47308 */ /* 0x000fe80000000800 */
[----:B------:R-:W5:Y:S01]  /*9170*/  LDSM.16.MT88.4 R168, [R172+0x800] ;  /* 0x00080000aca8783b */ /* 0x000f620000004200 */
[C---:B-1----:R-:W-:Y:S05]  /*9180*/  HMMA.16816.F32.BF16 R4, R148.reuse, R152, R4 ;  /* 0x000000989404723c */ /* 0x042fea0000041804 */
[----:B------:R-:W1:Y:S01]  /*9190*/  MUFU.EX2 R197, R197 ;  /* 0x000000c500c57308 */ /* 0x000e620000000800 */
[C---:B--2---:R-:W-:Y:S01]  /*91a0*/  F2FP.BF16.F32.PACK_AB R20, R194.reuse, R195 ;  /* 0x000000c3c214723e */ /* 0x044fe200000010ff */
[----:B------:R-:W-:Y:S01]  /*91b0*/  FADD.FTZ R195, R195, R190 ;  /* 0x000000bec3c37221 */ /* 0x000fe20000010000 */
[C---:B------:R-:W-:Y:S01]  /*91c0*/  HMMA.16816.F32.BF16 R8, R148.reuse, R154, R8 ;  /* 0x0000009a9408723c */ /* 0x040fe20000041808 */
[----:B------:R-:W2:Y:S06]  /*91d0*/  LDSM.16.MT88.4 R152, [R178+0xb000] ;  /* 0x00b00000b298783b */ /* 0x000eac0000004200 */
[----:B------:R-:W-:Y:S01]  /*91e0*/  MUFU.EX2 R198, R198 ;  /* 0x000000c600c67308 */ /* 0x000fe20000000800 */
[----:B------:R-:W-:Y:S01]  /*91f0*/  FADD.FTZ R195, R194, R195 ;  /* 0x000000c3c2c37221 */ /* 0x000fe20000010000 */
[C---:B----4-:R-:W-:Y:S08]  /*9200*/  HMMA.16816.F32.BF16 R132, R148.reuse, R156, R132 ;  /* 0x0000009c9484723c */ /* 0x050ff00000041884 */
[----:B------:R-:W4:Y:S01]  /*9210*/  MUFU.EX2 R199, R199 ;  /* 0x000000c700c77308 */ /* 0x000f220000000800 */
[C---:B-1----:R-:W-:Y:S01]  /*9220*/  F2FP.BF16.F32.PACK_AB R21, R197.reuse, R196 ;  /* 0x000000c4c515723e */ /* 0x042fe200000010ff */
[----:B------:R-:W-:Y:S01]  /*9230*/  FADD.FTZ R196, R196, R192 ;  /* 0x000000c0c4c47221 */ /* 0x000fe20000010000 */
[C---:B------:R-:W-:Y:S01]  /*9240*/  HMMA.16816.F32.BF16 R136, R148.reuse, R158, R136 ;  /* 0x0000009e9488723c */ /* 0x040fe20000041888 */
[----:B------:R-:W-:Y:S06]  /*9250*/  LDSM.16.MT88.4 R156, [R172+0x1000] ;  /* 0x00100000ac9c783b */ /* 0x000fec0000004200 */
[----:B------:R-:W-:Y:S01]  /*9260*/  MUFU.EX2 R52, R52 ;  /* 0x0000003400347308 */ /* 0x000fe20000000800 */
[----:B------:R-:W-:Y:S01]  /*9270*/  FADD.FTZ R196, R197, R196 ;  /* 0x000000c4c5c47221 */ /* 0x000fe20000010000 */
[C---:B---3--:R-:W-:Y:S08]  /*9280*/  HMMA.16816.F32.BF16 R140, R148.reuse, R160, R140 ;  /* 0x000000a0948c723c */ /* 0x048ff0000004188c */
[----:B------:R1:W-:Y:S01]  /*9290*/  MUFU.EX2 R160, R26 ;  /* 0x0000001a00a07308 */ /* 0x0003e20000000800 */
[-C--:B------:R-:W-:Y:S01]  /*92a0*/  FFMA.FTZ R161, R27, R165.reuse, -R180 ;  /* 0x000000a51ba17223 */ /* 0x080fe200000108b4 */
        /* <DEDUP_REMOVED lines=9> */
[----:B-1----:R-:W1:Y:S01]  /*9340*/  LDSM.16.MT88.4 R24, [R177+0xb000] ;  /* 0x00b00000b118783b */ /* 0x002e620000004200 */
        /* <DEDUP_REMOVED lines=12> */
[C---:B--2---:R-:W-:Y:S05]  /*9410*/  HMMA.16816.F32.BF16 R4, R20.reuse, R152, R4 ;  /* 0x000000981404723c */ /* 0x044fea0000041804 */
        /* <DEDUP_REMOVED lines=17> */
[C---:B-1----:R-:W-:Y:S03]  /*9530*/  HMMA.16816.F32.BF16 R132, R20.reuse, R24, R132 ;  /* 0x000000181484723c */ /* 0x042fe60000041884 */
        /* <DEDUP_REMOVED lines=494> */
.L_x_3760:
        /* <DEDUP_REMOVED lines=12> */
.L_x_3775:
[----:B----4-:R-:W-:Y:S01]  /*b4e0*/  FADD.FTZ R5, R252, R5 ;  /* 0x00000005fc057221 */ /* 0x010fe20000010000 */
[----:B------:R-:W2:Y:S01]  /*b4f0*/  MUFU.RCP R4, R10 ;  /* 0x0000000a00047308 */ /* 0x000ea20000001000 */
[C---:B------:R-:W-:Y:S01]  /*b500*/  SHF.L.U32 R9, R221.reuse, 0x4, RZ ;  /* 0x00000004dd097819 */ /* 0x040fe200000006ff */
[----:B------:R-:W-:Y:S01]  /*b510*/  IMAD.SHL.U32 R6, R221, 0x2, RZ ;  /* 0x00000002dd067824 */ /* 0x000fe200078e00ff */
[----:B------:R-:W-:Y:S02]  /*b520*/  FSETP.NE.FTZ.AND P1, PT, R10, RZ, PT ;  /* 0x000000ff0a00720b */ /* 0x000fe40003f35000 */
[----:B------:R-:W-:Y:S02]  /*b530*/  LOP3.LUT R9, R9, 0x1c0, RZ, 0xc0, !PT ;  /* 0x000001c009097812 */ /* 0x000fe400078ec0ff */
[----:B------:R-:W-:Y:S01]  /*b540*/  FSETP.NE.FTZ.AND P0, PT, R5, RZ, PT ;  /* 0x000000ff0500720b */ /* 0x000fe20003f15000 */
[----:B------:R-:W4:Y:S01]  /*b550*/  MUFU.RCP R11, R5 ;  /* 0x00000005000b7308 */ /* 0x000f220000001000 */
[----:B------:R-:W-:-:S02]  /*b560*/  LOP3.LUT R223, R223, 0x6, R6, 0xf8, !PT ;  /* 0x00000006dfdf7812 */ /* 0x000fc400078ef806 */
[----:B------:R-:W-:Y:S02]  /*b570*/  LOP3.LUT R9, R9, 0x38, R6, 0xf8, !PT ;  /* 0x0000003809097812 */ /* 0x000fe400078ef806 */
[----:B------:R-:W-:Y:S02]  /*b580*/  R2P PR, R221, 0x18 ;  /* 0x00000018dd007804 */ /* 0x000fe40000000000 */
[----:B------:R-:W-:Y:S02]  /*b590*/  LOP3.LUT R9, R223, R9, RZ, 0xfc, !PT ;  /* 0x00000009df097212 */ /* 0x000fe400078efcff */
[----:B--2---:R-:W-:Y:S02]  /*b5a0*/  FSEL R4, R4, 1, P1 ;  /* 0x3f80000004047808 */ /* 0x004fe40000800000 */
[----:B------:R-:W-:Y:S01]  /*b5b0*/  MOV R6, 0x10 ;  /* 0x0000001000067802 */ /* 0x000fe20000000f00 */
[----:B------:R-:W-:Y:S01]  /*b5c0*/  IMAD R9, R9, 0x2, R222 ;  /* 0x0000000209097824 */ /* 0x000fe200078e02de */
[----:B------:R-:W-:Y:S01]  /*b5d0*/  SEL R7, R7, 0xffffffe0, !P3 ;  /* 0xffffffe007077807 */ /* 0x000fe20005800000 */
[C---:B------:R-:W-:Y:S01]  /*b5e0*/  FMUL.FTZ R160, R4.reuse, R160 ;  /* 0x000000a004a07220 */ /* 0x040fe20000410000 */
[C---:B------:R-:W-:Y:S01]  /*b5f0*/  FMUL.FTZ R161, R4.reuse, R161 ;  /* 0x000000a104a17220 */ /* 0x040fe20000410000 */
[C---:B------:R-:W-:Y:S01]  /*b600*/  FMUL.FTZ R156, R4.reuse, R156 ;  /* 0x0000009c049c7220 */ /* 0x040fe20000410000 */
[----:B----4-:R-:W-:Y:S01]  /*b610*/  FSEL R11, R11, 1, P0 ;  /* 0x3f8000000b0b7808 */ /* 0x010fe20000000000 */
[C---:B------:R-:W-:Y:S01]  /*b620*/  FMUL.FTZ R157, R4.reuse, R157 ;  /* 0x0000009d049d7220 */ /* 0x040fe20000410000 */
[----:B------:R-:W-:Y:S01]  /*b630*/  IADD3 R13, PT, PT, R9, 0x40, RZ ;  /* 0x00000040090d7810 */ /* 0x000fe20007ffe0ff */
        /* <DEDUP_REMOVED lines=19> */
[----:B------:R-:W-:-:S02]  /*b770*/  @P4 VIADD R13, R9, 0xffffffc0 ;  /* 0xffffffc0090d4836 */ /* 0x000fc40000000000 */
[C---:B------:R-:W-:Y:S01]  /*b780*/  FMUL.FTZ R136, R4.reuse, R136 ;  /* 0x0000008804887220 */ /* 0x040fe20000410000 */
[C---:B------:R-:W-:Y:S01]  /*b790*/  FMUL.FTZ R137, R4.reuse, R137 ;  /* 0x0000008904897220 */ /* 0x040fe20000410000 */
[----:B------:R-:W-:Y:S02]  /*b7a0*/  IMAD.IADD R12, R7, 0x1, R9 ;  /* 0x00000001070c7824 */ /* 0x000fe400078e0209 */
[C---:B------:R-:W-:Y:S01]  /*b7b0*/  FMUL.FTZ R140, R4.reuse, R140 ;  /* 0x0000008c048c7220 */ /* 0x040fe20000410000 */
[C---:B------:R-:W-:Y:S01]  /*b7c0*/  FMUL.FTZ R141, R4.reuse, R141 ;  /* 0x0000008d048d7220 */ /* 0x040fe20000410000 */
[----:B------:R-:W-:Y:S01]  /*b7d0*/  F2FP.BF16.F32.PACK_AB R160, R161, R160 ;  /* 0x000000a0a1a0723e */ /* 0x000fe200000010ff */
[C---:B------:R-:W-:Y:S01]  /*b7e0*/  FMUL.FTZ R152, R4.reuse, R152 ;  /* 0x0000009804987220 */ /* 0x040fe20000410000 */
[----:B------:R-:W-:Y:S01]  /*b7f0*/  F2FP.BF16.F32.PACK_AB R162, R163, R162 ;  /* 0x000000a2a3a2723e */ /* 0x000fe200000010ff */
[C---:B------:R-:W-:Y:S01]  /*b800*/  FMUL.FTZ R153, R4.reuse, R153 ;  /* 0x0000009904997220 */ /* 0x040fe20000410000 */
[----:B------:R-:W-:Y:S01]  /*b810*/  F2FP.BF16.F32.PACK_AB R150, R11, R150 ;  /* 0x000000960b96723e */ /* 0x000fe200000010ff */
[C---:B------:R-:W-:Y:S01]  /*b820*/  FMUL.FTZ R144, R4.reuse, R144 ;  /* 0x0000009004907220 */ /* 0x040fe20000410000 */
[C---:B------:R-:W-:Y:S01]  /*b830*/  FMUL.FTZ R145, R4.reuse, R145 ;  /* 0x0000009104917220 */ /* 0x040fe20000410000 */
[C---:B------:R-:W-:Y:S01]  /*b840*/  FMUL.FTZ R148, R4.reuse, R148 ;  /* 0x0000009404947220 */ /* 0x040fe20000410000 */
[----:B------:R-:W-:Y:S01]  /*b850*/  F2FP.BF16.F32.PACK_AB R156, R157, R156 ;  /* 0x0000009c9d9c723e */ /* 0x000fe200000010ff */
[----:B------:R-:W-:Y:S01]  /*b860*/  FMUL.FTZ R4, R4, R149 ;  /* 0x0000009504047220 */ /* 0x000fe20000410000 */
[----:B------:R-:W-:Y:S01]  /*b870*/  F2FP.BF16.F32.PACK_AB R158, R159, R158 ;  /* 0x0000009e9f9e723e */ /* 0x000fe200000010ff */
[----:B------:R-:W-:Y:S01]  /*b880*/  STS [R9], R160 ;  /* 0x000000a009007388 */ /* 0x000fe20000000800 */
[----:B------:R-:W-:-:S02]  /*b890*/  IADD3 R11, PT, PT, R6, R9, RZ ;  /* 0x00000009060b7210 */ /* 0x000fc40007ffe0ff */
[----:B------:R-:W-:Y:S01]  /*b8a0*/  F2FP.BF16.F32.PACK_AB R132, R133, R132 ;  /* 0x000000848584723e */ /* 0x000fe200000010ff */
[----:B------:R2:W-:Y:S01]  /*b8b0*/  STS [R9+0x400], R162 ;  /* 0x000400a209007388 */ /* 0x0005e20000000800 */
[----:B------:R-:W-:Y:S02]  /*b8c0*/  F2FP.BF16.F32.PACK_AB R134, R135, R134 ;  /* 0x000000868786723e */ /* 0x000fe400000010ff */
[----:B------:R-:W-:Y:S01]  /*b8d0*/  IADD3 R7, PT, PT, R7, R13, RZ ;  /* 0x0000000d07077210 */ /* 0x000fe20007ffe0ff */
[----:B------:R-:W-:Y:S01]  /*b8e0*/  STS [R11], R156 ;  /* 0x0000009c0b007388 */ /* 0x000fe20000000800 */
[----:B------:R-:W-:Y:S02]  /*b8f0*/  F2FP.BF16.F32.PACK_AB R136, R137, R136 ;  /* 0x000000888988723e */ /* 0x000fe400000010ff */
[----:B------:R-:W-:Y:S01]  /*b900*/  F2FP.BF16.F32.PACK_AB R138, R139, R138 ;  /* 0x0000008a8b8a723e */ /* 0x000fe200000010ff */
[----:B------:R-:W-:Y:S01]  /*b910*/  STS [R11+0x400], R158 ;  /* 0x0004009e0b007388 */ /* 0x000fe20000000800 */
[----:B------:R-:W-:-:S02]  /*b920*/  IADD3 R14, PT, PT, R6, R12, RZ ;  /* 0x0000000c060e7210 */ /* 0x000fc40007ffe0ff */
[----:B------:R-:W-:Y:S01]  /*b930*/  F2FP.BF16.F32.PACK_AB R140, R141, R140 ;  /* 0x0000008c8d8c723e */ /* 0x000fe200000010ff */
[----:B------:R-:W-:Y:S01]  /*b940*/  STS [R12], R132 ;  /* 0x000000840c007388 */ /* 0x000fe20000000800 */
[----:B------:R-:W-:Y:S02]  /*b950*/  F2FP.BF16.F32.PACK_AB R142, R143, R142 ;  /* 0x0000008e8f8e723e */ /* 0x000fe400000010ff */
[----:B------:R-:W-:Y:S01]  /*b960*/  F2FP.BF16.F32.PACK_AB R152, R153, R152 ;  /* 0x000000989998723e */ /* 0x000fe200000010ff */
[----:B------:R-:W-:Y:S01]  /*b970*/  STS [R12+0x400], R134 ;  /* 0x000400860c007388 */ /* 0x000fe20000000800 */
[----:B------:R-:W-:Y:S02]  /*b980*/  F2FP.BF16.F32.PACK_AB R154, R155, R154 ;  /* 0x0000009a9b9a723e */ /* 0x000fe400000010ff */
[----:B------:R-:W-:Y:S01]  /*b990*/  F2FP.BF16.F32.PACK_AB R144, R145, R144 ;  /* 0x000000909190723e */ /* 0x000fe200000010ff */
[----:B------:R-:W-:Y:S01]  /*b9a0*/  STS [R14], R136 ;  /* 0x000000880e007388 */ /* 0x000fe20000000800 */
[----:B------:R-:W-:-:S02]  /*b9b0*/  F2FP.BF16.F32.PACK_AB R146, R147, R146 ;  /* 0x000000929392723e */ /* 0x000fc400000010ff */
[----:B------:R-:W-:Y:S01]  /*b9c0*/  F2FP.BF16.F32.PACK_AB R4, R4, R148 ;  /* 0x000000940404723e */ /* 0x000fe200000010ff */
[----:B------:R-:W-:Y:S01]  /*b9d0*/  STS [R14+0x400], R138 ;  /* 0x0004008a0e007388 */ /* 0x000fe20000000800 */
[C---:B--2---:R-:W-:Y:S01]  /*b9e0*/  IADD3 R9, PT, PT, R6.reuse, R13, RZ ;  /* 0x0000000d06097210 */ /* 0x044fe20007ffe0ff */
[----:B------:R-:W-:Y:S02]  /*b9f0*/  IMAD.IADD R6, R6, 0x1, R7 ;  /* 0x0000000106067824 */ /* 0x000fe400078e0207 */
[----:B------:R-:W-:Y:S04]  /*ba00*/  STS [R13], R140 ;  /* 0x0000008c0d007388 */ /* 0x000fe80000000800 */
[----:B------:R2:W-:Y:S04]  /*ba10*/  STS [R13+0x400], R142 ;  /* 0x0004008e0d007388 */ /* 0x0005e80000000800 */
[----:B------:R-:W-:Y:S04]  /*ba20*/  STS [R9], R152 ;  /* 0x0000009809007388 */ /* 0x000fe80000000800 */
[----:B------:R-:W-:Y:S04]  /*ba30*/  STS [R9+0x400], R154 ;  /* 0x0004009a09007388 */ /* 0x000fe80000000800 */
[----:B------:R-:W-:Y:S04]  /*ba40*/  STS [R7], R144 ;  /* 0x0000009007007388 */ /* 0x000fe80000000800 */
[----:B------:R-:W-:Y:S04]  /*ba50*/  STS [R7+0x400], R146 ;  /* 0x0004009207007388 */ /* 0x000fe80000000800 */
[----:B------:R4:W-:Y:S04]  /*ba60*/  STS [R6], R4 ;  /* 0x0000000406007388 */ /* 0x0009e80000000800 */
[----:B------:R1:W-:Y:S04]  /*ba70*/  STS [R6+0x400], R150 ;  /* 0x0004009606007388 */ /* 0x0003e80000000800 */
[----:B--2---:R-:W2:Y:S04]  /*ba80*/  LD.E.64 R12, desc[UR4][R2.64+0x80] ;  /* 0x00008004020c7980 */ /* 0x004ea8000c101b00 */
[----:B------:R-:W3:Y:S04]  /*ba90*/  LD.E.64 R30, desc[UR4][R2.64+0x90] ;  /* 0x00009004021e7980 */ /* 0x000ee8000c101b00 */
[----:B------:R-:W2:Y:S04]  /*baa0*/  LD.E.64 R26, desc[UR4][R2.64+0x88] ;  /* 0x00008804021a7980 */ /* 0x000ea8000c101b00 */
[----:B------:R-:W2:Y:S01]  /*bab0*/  LD.E.64 R24, desc[UR4][R2.64+0x70] ;  /* 0x0000700402187980 */ /* 0x000ea2000c101b00 */
[----:B------:R-:W-:Y:S05]  /*bac0*/  WARPSYNC.ALL ;  /* 0x0000000000007948 */ /* 0x000fea0003800000 */
[----:B----4-:R-:W4:Y:S04]  /*bad0*/  LD.E.U8 R4, desc[UR4][R2.64+0x1c8] ;  /* 0x0001c80402047980 */ /* 0x010f28000c101100 */
[----:B------:R-:W5:Y:S01]  /*bae0*/  LD.E.64 R28, desc[UR4][R2.64+0xa0] ;  /* 0x0000a004021c7980 */ /* 0x000f62000c101b00 */
[----:B------:R-:W-:Y:S01]  /*baf0*/  SHF.L.U32 R243, R243, 0x6, RZ ;  /* 0x00000006f3f37819 */ /* 0x000fe200000006ff */
[----:B------:R-:W-:Y:S01]  /*bb00*/  IMAD.MOV.U32 R7, RZ, RZ, RZ ;  /* 0x000000ffff077224 */ /* 0x000fe200078e00ff */
[----:B-1----:R-:W-:Y:S01]  /*bb10*/  MOV R6, R220 ;  /* 0x000000dc00067202 */ /* 0x002fe20000000f00 */
[----:B------:R-:W1:Y:S01]  /*bb20*/  @P1 MUFU.LG2 R10, R10 ;  /* 0x0000000a000a1308 */ /* 0x000e620000000c00 */
[----:B----4-:R-:W-:-:S13]  /*bb30*/  ISETP.NE.AND P2, PT, R4, RZ, PT ;  /* 0x000000ff0400720c */ /* 0x010fda0003f45270 */
[----:B------:R-:W4:Y:S04]  /*bb40*/  @!P2 LD.E R21, desc[UR4][R2.64+0x60] ;  /* 0x000060040215a980 */ /* 0x000f28000c101900 */
[----:B------:R-:W4:Y:S04]  /*bb50*/  @!P2 LD.E R20, desc[UR4][R2.64+0xb4] ;  /* 0x0000b4040214a980 */ /* 0x000f28000c101900 */
[----:B------:R-:W4:Y:S04]  /*bb60*/  @P2 LD.E R11, desc[UR4][R2.64+0xd4] ;  /* 0x0000d404020b2980 */ /* 0x000f28000c101900 */
[----:B------:R1:W4:Y:S01]  /*bb70*/  @P2 LD.E R9, desc[UR4][R2.64+0xb4] ;  /* 0x0000b40402092980 */ /* 0x000322000c101900 */
[----:B------:R-:W-:Y:S01]  /*bb80*/  BAR.SYNC.DEFER_BLOCKING 0x0 ;  /* 0x0000000000007b1d */ /* 0x000fe20000010000 */
[----:B---3--:R-:W-:-:S02]  /*bb90*/  IMAD R4, R31, R241, RZ ;  /* 0x000000f11f047224 */ /* 0x008fc400078e02ff */
[----:B------:R-:W-:-:S04]  /*bba0*/  IMAD.WIDE.U32 R30, R30, R241, RZ ;  /* 0x000000f11e1e7225 */ /* 0x000fc800078e00ff */
[----:B--2---:R-:W-:Y:S01]  /*bbb0*/  IMAD.WIDE.U32 R6, R243, R26, R6 ;  /* 0x0000001af3067225 */ /* 0x004fe200078e0006 */
[----:B------:R-:W-:-:S03]  /*bbc0*/  IADD3 R4, PT, PT, R31, R4, RZ ;  /* 0x000000041f047210 */ /* 0x000fc60007ffe0ff */
[-C--:B-1----:R-:W-:Y:S02]  /*bbd0*/  IMAD R3, R13, R242.reuse, RZ ;  /* 0x000000f20d037224 */ /* 0x082fe400078e02ff */
[----:B------:R-:W-:Y:S01]  /*bbe0*/  IMAD.WIDE.U32 R12, R12, R242, RZ ;  /* 0x000000f20c0c7225 */ /* 0x000fe200078e00ff */
[----:B------:R1:W2:Y:S03]  /*bbf0*/  LDS.128 R16, [R250] ;  /* 0x00000000fa107984 */ /* 0x0002a60000000c00 */
[----:B------:R-:W-:Y:S01]  /*bc00*/  IMAD R2, R27, R243, RZ ;  /* 0x000000f31b027224 */ /* 0x000fe200078e02ff */
[----:B------:R-:W-:Y:S02]  /*bc10*/  IADD3 R3, PT, PT, R13, R3, RZ ;  /* 0x000000030d037210 */ /* 0x000fe40007ffe0ff */
[----:B------:R-:W-:Y:S01]  /*bc20*/  IADD3 R30, P4, P3, R30, R6, R12 ;  /* 0x000000061e1e7210 */ /* 0x000fe20007b9e00c */
[----:B------:R-:W-:Y:S01]  /*bc30*/  IMAD.IADD R2, R7, 0x1, R2 ;  /* 0x0000000107027824 */ /* 0x000fe200078e0202 */
[----:B------:R1:W3:Y:S04]  /*bc40*/  LDS.128 R12, [R250+0x800] ;  /* 0x00080000fa0c7984 */ /* 0x0002e80000000c00 */
[----:B------:R-:W-:-:S02]  /*bc50*/  IADD3.X R31, PT, PT, R4, R2, R3, P4, P3 ;  /* 0x00000002041f7210 */ /* 0x000fc400027e6403 */
[----:B------:R1:W4:Y:S02]  /*bc60*/  @P0 MUFU.LG2 R3, R5 ;  /* 0x0000000500030308 */ /* 0x0003240000000c00 */
[----:B-1----:R1:W1:Y:S04]  /*bc70*/  LDS.128 R4, [R250+0x1000] ;  /* 0x00100000fa047984 */ /* 0x0022680000000c00 */
[----:B------:R-:W1:Y:S01]  /*bc80*/  LDS.128 R248, [R250+0x1800] ;  /* 0x00180000faf87984 */ /* 0x000e620000000c00 */
[----:B------:R-:W-:Y:S01]  /*bc90*/  SHF.R.U32.HI R2, RZ, 0x3, R221 ;  /* 0x00000003ff027819 */ /* 0x000fe200000116dd */
[----:B------:R-:W-:Y:S01]  /*bca0*/  @P1 FMUL.FTZ R10, R10, 0.69314718246459960938 ;  /* 0x3f3172180a0a1820 */ /* 0x000fe20000410000 */
[----:B------:R-:W-:-:S03]  /*bcb0*/  LOP3.LUT P3, RZ, R221, 0x3, RZ, 0xc0, !PT ;  /* 0x00000003ddff7812 */ /* 0x000fc6000786c0ff */
[----:B------:R-:W-:Y:S01]  /*bcc0*/  IMAD.WIDE.U32 R30, R2, R26, R30 ;  /* 0x0000001a021e7225 */ /* 0x000fe200078e001e */
[----:B------:R-:W-:-:S03]  /*bcd0*/  MOV R22, 0x7f800000 ;  /* 0x7f80000000167802 */ /* 0x000fc60000000f00 */
[----:B------:R-:W-:Y:S02]  /*bce0*/  IMAD R2, R27, R2, RZ ;  /* 0x000000021b027224 */ /* 0x000fe400078e02ff */
[----:B-----5:R-:W-:Y:S01]  /*bcf0*/  @P1 FFMA.FTZ R22, R8, R164, R10 ;  /* 0x000000a408161223 */ /* 0x020fe2000001000a */
[----:B------:R-:W-:Y:S01]  /*bd00*/  IMAD.SHL.U32 R10, R26, 0x20, RZ ;  /* 0x000000201a0a7824 */ /* 0x000fe200078e00ff */
[----:B------:R-:W-:Y:S02]  /*bd10*/  LEA R24, P1, R30, R24, 0x1 ;  /* 0x000000181e187211 */ /* 0x000fe400078208ff */
[----:B------:R-:W-:Y:S01]  /*bd20*/  IADD3 R2, PT, PT, R31, R2, RZ ;  /* 0x000000021f027210 */ /* 0x000fe20007ffe0ff */
[----:B------:R-:W-:Y:S01]  /*bd30*/  BSSY.RECONVERGENT B0, `(.L_x_3769) ;  /* 0x000001e000007945 */ /* 0x000fe20003800200 */
[----:B------:R-:W-:Y:S02]  /*bd40*/  LOP3.LUT R224, R224, 0x30, RZ, 0xc0, !PT ;  /* 0x00000030e0e07812 */ /* 0x000fe400078ec0ff */
[----:B------:R-:W-:-:S02]  /*bd50*/  SHF.R.U32.HI R221, RZ, 0x2, R221 ;  /* 0x00000002ffdd7819 */ /* 0x000fc400000116dd */
[-C--:B------:R-:W-:Y:S02]  /*bd60*/  LEA R32, P4, R26, R24.reuse, 0x6 ;  /* 0x000000181a207211 */ /* 0x080fe400078830ff */
[----:B------:R-:W-:Y:S02]  /*bd70*/  LEA.HI.X R25, R30, R25, R2, 0x1, P1 ;  /* 0x000000191e197211 */ /* 0x000fe400008f0c02 */
[----:B------:R-:W-:Y:S02]  /*bd80*/  IADD3 R34, P5, PT, R10, R24, RZ ;  /* 0x000000180a227210 */ /* 0x000fe40007fbe0ff */
[----:B------:R-:W-:Y:S02]  /*bd90*/  MOV R2, 0x7f800000 ;  /* 0x7f80000000027802 */ /* 0x000fe40000000f00 */
[----:B------:R-:W-:Y:S02]  /*bda0*/  LOP3.LUT R221, R224, 0x7, R221, 0xf8, !PT ;  /* 0x00000007e0dd7812 */ /* 0x000fe400078ef8dd */
[----:B------:R-:W-:-:S02]  /*bdb0*/  IADD3 R30, P1, PT, R32, R10, RZ ;  /* 0x0000000a201e7210 */ /* 0x000fc40007f3e0ff */
[----:B------:R-:W-:Y:S01]  /*bdc0*/  LEA.HI.X R33, R26, R25, R27, 0x6, P4 ;  /* 0x000000191a217211 */ /* 0x000fe200020f341b */
[----:B----4-:R-:W-:-:S04]  /*bdd0*/  @!P2 IMAD R21, R21, R242, R241 ;  /* 0x000000f21515a224 */ /* 0x010fc800078e02f1 */
[----:B------:R-:W-:Y:S02]  /*bde0*/  @!P2 IMAD R20, R21, R20, RZ ;  /* 0x000000141514a224 */ /* 0x000fe400078e02ff */
[----:B------:R-:W-:Y:S01]  /*bdf0*/  @P0 FMUL.FTZ R21, R3, 0.69314718246459960938 ;  /* 0x3f31721803150820 */ /* 0x000fe20000410000 */
[----:B------:R-:W-:Y:S01]  /*be00*/  SHF.L.U64.HI R3, R26, 0x5, R27 ;  /* 0x000000051a037819 */ /* 0x000fe2000001021b */
[----:B------:R-:W-:Y:S02]  /*be10*/  @P2 IMAD R11, R11, R241, RZ ;  /* 0x000000f10b0b2224 */ /* 0x000fe400078e02ff */
[----:B------:R-:W-:Y:S01]  /*be20*/  @P0 FFMA.FTZ R2, R8, R0, R21 ;  /* 0x0000000008020223 */ /* 0x000fe20000010015 */
[----:B------:R-:W-:Y:S01]  /*be30*/  IADD3.X R35, PT, PT, R3, R25, RZ, P5, !PT ;  /* 0x0000001903237210 */ /* 0x000fe20002ffe4ff */
[----:B------:R-:W-:Y:S01]  /*be40*/  @P2 IMAD R20, R9, R242, R11 ;  /* 0x000000f209142224 */ /* 0x000fe200078e020b */
[----:B-123--:R-:W-:Y:S06]  /*be50*/  @P3 BRA `(.L_x_3770) ;  /* 0x00000000002c3947 */ /* 0x00efec0003800000 */
[----:B------:R-:W-:Y:S02]  /*be60*/  IMAD.IADD R20, R243, 0x1, R20 ;  /* 0x00000001f3147824 */ /* 0x000fe400078e0214 */
[----:B------:R-:W-:Y:S02]  /*be70*/  IMAD.IADD R243, R247, 0x1, -R243 ;  /* 0x00000001f7f37824 */ /* 0x000fe400078e0af3 */
[C---:B------:R-:W-:Y:S01]  /*be80*/  VIADD R8, R221.reuse, 0x8 ;  /* 0x00000008dd087836 */ /* 0x040fe20000000000 */
[C---:B------:R-:W-:Y:S02]  /*be90*/  IADD3 R0, P0, PT, R221.reuse, R20, RZ ;  /* 0x00000014dd007210 */ /* 0x040fe40007f1e0ff */
[-C--:B------:R-:W-:Y:S02]  /*bea0*/  ISETP.GE.AND P3, PT, R221, R243.reuse, PT ;  /* 0x000000f3dd00720c */ /* 0x080fe40003f66270 */
[----:B------:R-:W-:Y:S02]  /*beb0*/  ISETP.GE.AND P2, PT, R8, R243, PT ;  /* 0x000000f30800720c */ /* 0x000fe40003f46270 */
[----:B------:R-:W-:-:S02]  /*bec0*/  LEA.HI.X.SX32 R20, R20, RZ, 0x1, P0 ;  /* 0x000000ff14147211 */ /* 0x000fc400000f0eff */
[----:B------:R-:W-:-:S04]  /*bed0*/  LEA R8, P0, R0, R28, 0x2 ;  /* 0x0000001c00087211 */ /* 0x000fc800078010ff */
[----:B------:R-:W-:-:S05]  /*bee0*/  LEA.HI.X R9, R0, R29, R20, 0x2, P0 ;  /* 0x0000001d00097211 */ /* 0x000fca00000f1414 */
[----:B------:R1:W-:Y:S04]  /*bef0*/  @!P3 ST.E desc[UR4][R8.64], R22 ;  /* 0x000000160800b985 */ /* 0x0003e8000c101904 */
[----:B------:R1:W-:Y:S02]  /*bf00*/  @!P2 ST.E desc[UR4][R8.64+0x20], R2 ;  /* 0x000020020800a985 */ /* 0x0003e4000c101904 */
.L_x_3770:
[----:B------:R-:W-:Y:S05]  /*bf10*/  BSYNC.RECONVERGENT B0 ;  /* 0x0000000000007941 */ /* 0x000fea0003800200 */
.L_x_3769:
[----:B------:R-:W-:Y:S01]  /*bf20*/  IADD3.X R31, PT, PT, R33, R3, RZ, P1, !PT ;  /* 0x00000003211f7210 */ /* 0x000fe20000ffe4ff */
[----:B------:R-:W-:Y:S01]  /*bf30*/  ST.E.128 desc[UR4][R24.64], R16 ;  /* 0x0000001018007985 */ /* 0x000fe2000c101d04 */
[----:B------:R-:W-:-:S03]  /*bf40*/  MOV R241, 0x0 ;  /* 0x0000000000f17802 */ /* 0x000fc60000000f00 */
[----:B------:R-:W-:Y:S04]  /*bf50*/  ST.E.128 desc[UR4][R34.64], R12 ;  /* 0x0000000c22007985 */ /* 0x000fe8000c101d04 */
[----:B------:R-:W-:Y:S04]  /*bf60*/  ST.E.128 desc[UR4][R32.64], R4 ;  /* 0x0000000420007985 */ /* 0x000fe8000c101d04 */
[----:B------:R1:W-:Y:S02]  /*bf70*/  ST.E.128 desc[UR4][R30.64], R248 ;  /* 0x000000f81e007985 */ /* 0x0003e4000c101d04 */
[----:B-1----:R-:W-:Y:S05]  /*bf80*/  RET.REL.NODEC R240 `(_ZN5flash24flash_fwd_splitkv_kernelI23Flash_fwd_kernel_traitsILi64ELi64ELi256ELi4ELb0ELb0EN7cutlass10bfloat16_tE19Flash_kernel_traitsILi64ELi64ELi256ELi4ES3_EELb0ELb0ELb0ELb1ELb1ELb0ELb0ELb0EEEvNS_16Flash_fwd_paramsE) ;  /* 0xffffff40f01c7950 */ /* 0x002fea0003c3ffff */
.L_x_3768:
[----:B------:R-:W-:Y:S01]  /*bf90*/  MOV R4, 0x1f ;  /* 0x0000001f00047802 */ /* 0x000fe20000000f00 */
[----:B------:R-:W-:Y:S01]  /*bfa0*/  IMAD.MOV.U32 R5, RZ, RZ, 0x2 ;  /* 0x00000002ff057424 */ /* 0x000fe200078e00ff */
[----:B------:R-:W-:Y:S01]  /*bfb0*/  MOV R9, R251 ;  /* 0x000000fb00097202 */ /* 0x000fe20000000f00 */
[----:B------:R-:W-:-:S07]  /*bfc0*/  IMAD.MOV.U32 R6, RZ, RZ, -0x1 ;  /* 0xffffffffff067424 */ /* 0x000fce00078e00ff */
[----:B-1---5:R-:W-:Y:S05]  /*bfd0*/  WARPSYNC.COLLECTIVE R6, `(.L_x_3771) ;  /* 0x0000000006087348 */ /* 0x022fea0003c00000 */
[----:B------:R2:W3:Y:S02]  /*bfe0*/  SHFL.BFLY P0, R4, R9, R5, R4 ;  /* 0x0c00000509047389 */ /* 0x0004e40000000004 */
[----:B-123-5:R-:W-:Y:S05]  /*bff0*/  ENDCOLLECTIVE ;  /* 0x000000000000791b */ /* 0x02efea0003800000 */
.L_x_3771:
        /* <DEDUP_REMOVED lines=8> */
.L_x_3772:
[----:B------:R-:W-:Y:S01]  /*c080*/  MOV R10, R4 ;  /* 0x00000004000a7202 */ /* 0x000fe20000000f00 */
[----:B------:R-:W-:Y:S01]  /*c090*/  IMAD.MOV.U32 R5, RZ, RZ, 0x2 ;  /* 0x00000002ff057424 */ /* 0x000fe200078e00ff */
[----:B------:R-:W-:Y:S02]  /*c0a0*/  MOV R4, 0x1f ;  /* 0x0000001f00047802 */ /* 0x000fe40000000f00 */
[----:B------:R-:W-:Y:S01]  /*c0b0*/  MOV R9, R252 ;  /* 0x000000fc00097202 */ /* 0x000fe20000000f00 */
[----:B------:R-:W-:-:S07]  /*c0c0*/  FADD.FTZ R10, R251, R10 ;  /* 0x0000000afb0a7221 */ /* 0x000fce0000010000 */
[----:B------:R-:W-:Y:S05]  /*c0d0*/  WARPSYNC.COLLECTIVE R6, `(.L_x_3773) ;  /* 0x0000000006087348 */ /* 0x000fea0003c00000 */
[----:B------:R1:W2:Y:S02]  /*c0e0*/  SHFL.BFLY P0, R4, R9, R5, R4 ;  /* 0x0c00000509047389 */ /* 0x0002a40000000004 */
[----:B-12---:R-:W-:Y:S05]  /*c0f0*/  ENDCOLLECTIVE ;  /* 0x000000000000791b */ /* 0x006fea0003800000 */
.L_x_3773:
[----:B------:R-:W-:Y:S01]  /*c100*/  FADD.FTZ R252, R4, R252 ;  /* 0x000000fc04fc7221 */ /* 0x000fe20000010000 */
[----:B------:R-:W-:Y:S01]  /*c110*/  MOV R4, 0x1f ;  /* 0x0000001f00047802 */ /* 0x000fe20000000f00 */
[----:B------:R-:W-:-:S03]  /*c120*/  IMAD.MOV.U32 R5, RZ, RZ, 0x1 ;  /* 0x00000001ff057424 */ /* 0x000fc600078e00ff */
[----:B------:R-:W-:-:S07]  /*c130*/  MOV R9, R252 ;  /* 0x000000fc00097202 */ /* 0x000fce0000000f00 */
[----:B------:R-:W-:Y:S05]  /*c140*/  WARPSYNC.COLLECTIVE R6, `(.L_x_3774) ;  /* 0x0000000006087348 */ /* 0x000fea0003c00000 */
[----:B------:R1:W2:Y:S02]  /*c150*/  SHFL.BFLY P0, R4, R9, R5, R4 ;  /* 0x0c00000509047389 */ /* 0x0002a40000000004 */
[----:B-12---:R-:W-:Y:S05]  /*c160*/  ENDCOLLECTIVE ;  /* 0x000000000000791b */ /* 0x006fea0003800000 */
.L_x_3774:
[----:B------:R-:W-:Y:S01]  /*c170*/  MOV R5, R4 ;  /* 0x0000000400057202 */ /* 0x000fe20000000f00 */
[----:B------:R-:W-:Y:S06]  /*c180*/  BRA `(.L_x_3775) ;  /* 0xfffffff000d47947 */ /* 0x000fec000383ffff */
.L_x_3776:
        /* <DEDUP_REMOVED lines=15> */
.L_x_14740:


//--------------------- .text._ZN5flash24flash_fwd_splitkv_kernelI23Flash_fwd_kernel_traitsILi64ELi64ELi256ELi4ELb0ELb0EN7cutlass10bfloat16_tE19Flash_kernel_traitsILi64ELi64ELi256ELi4ES3_EELb0ELb0ELb0ELb1ELb1ELb1ELb0ELb0EEEvNS_16Flash_fwd_paramsE --------------------------
	.section	.text._ZN5flash24flash_fwd_splitkv_kernelI23Flash_fwd_kernel_traitsILi64ELi64ELi256ELi4ELb0ELb0EN7cutlass10bfloat16_tE19Flash_kernel_traitsILi64ELi64ELi256ELi4ES3_EELb0ELb0ELb0ELb1ELb1ELb1ELb0ELb0EEEvNS_16Flash_fwd_paramsE,"ax",@progbits
	.align	128
        .global         _ZN5flash24flash_fwd_splitkv_kernelI23Flash_fwd_kernel_traitsILi64ELi64ELi256ELi4ELb0ELb0EN7cutlass10bfloat16_tE19Flash_kernel_traitsILi64ELi64ELi256ELi4ES3_EELb0ELb0ELb0ELb1ELb1ELb1ELb0ELb0EEEvNS_16Flash_fwd_paramsE
        .type           _ZN5flash24flash_fwd_splitkv_kernelI23Flash_fwd_kernel_traitsILi64ELi64ELi256ELi4ELb0ELb0EN7cutlass10bfloat16_tE19Flash_kernel_traitsILi64ELi64ELi256ELi4ES3_EELb0ELb0ELb0ELb1ELb1ELb1ELb0ELb0EEEvNS_16Flash_fwd_paramsE,@function
        .size           _ZN5flash24flash_fwd_splitkv_kernelI23Flash_fwd_kernel_traitsILi64ELi64ELi256ELi4ELb0ELb0EN7cutlass10bfloat16_tE19Flash_kernel_traitsILi64ELi64ELi256ELi4ES3_EELb0ELb0ELb0ELb1ELb1ELb1ELb0ELb0EEEvNS_16Flash_fwd_paramsE,(.L_x_14741 - _ZN5flash24flash_fwd_splitkv_kernelI23Flash_fwd_kernel_traitsILi64ELi64ELi256ELi4ELb0ELb0EN7cutlass10bfloat16_tE19Flash_kernel_traitsILi64ELi64ELi256ELi4ES3_EELb0ELb0ELb0ELb1ELb1ELb1ELb0ELb0EEEvNS_16Flash_fwd_paramsE)
        .other          _ZN5flash24flash_fwd_splitkv_kernelI23Flash_fwd_kernel_traitsILi64ELi64ELi256ELi4ELb0ELb0EN7cutlass10bfloat16_tE19Flash_kernel_traitsILi64ELi64ELi256ELi4ES3_EELb0ELb0ELb0ELb1ELb1ELb1ELb0ELb0EEEvNS_16Flash_fwd_paramsE,@"STO_CUDA_ENTRY STV_DEFAULT"
_ZN5flash24flash_fwd_splitkv_kernelI23Flash_fwd_kernel_traitsILi64ELi64ELi256ELi4ELb0ELb0EN7cutlass10bfloat16_tE19Flash_kernel_traitsILi64ELi64ELi256ELi4ES3_EELb0ELb0ELb0ELb1ELb1ELb1ELb0ELb0EEEvNS_16Flash_fwd_paramsE:
.text._ZN5flash24flash_fwd_splitkv_kernelI23Flash_fwd_kernel_traitsILi64ELi64ELi256ELi4ELb0ELb0EN7cutlass10bfloat16_tE19Flash_kernel_traitsILi64ELi64ELi256ELi4ES3_EELb0ELb0ELb0ELb1ELb1ELb1ELb0ELb0EEEvNS_16Flash_fwd_paramsE:
[----:B------:R-:W1:Y:S08]  /*0000*/  LDC R1, c[0x0][0x37c] ;  /* 0x0000df00ff017b82 */ /* 0x000e700000000800 */
[----:B------:R-:W2:Y:S01]  /*0010*/  LDC.64 R134, c[0x0][0x348] ;  /* 0x0000d200ff867b82 */ /* 0x000ea20000000a00 */
[----:B------:R-:W-:Y:S01]  /*0020*/  BSSY.RECONVERGENT B2, `(.L_x_3777) ;  /* 0x0000003000027945 */ /* 0x000fe20003800200 */
[----:B-1----:R-:W-:-:S06]  /*0030*/  IADD3 R1, PT, PT, R1, -0x48, RZ ;  /* 0xffffffb801017810 */ /* 0x002fcc0007ffe0ff */
[----:B--2---:R-:W-:Y:S05]  /*0040*/  CALL.REL.NOINC `($_ZN5flash24flash_fwd_splitkv_kernelI23Flash_fwd_kernel_traitsILi64ELi64ELi256ELi4ELb0ELb0EN7cutlass10bfloat16_tE19Flash_kernel_traitsILi64ELi64ELi256ELi4ES3_EELb0ELb0ELb0ELb1ELb1ELb1ELb0ELb0EEEvNS_16Flash_fwd_paramsE$_ZN5flash30compute_attn_1rowblock_splitkvI23Flash_fwd_kernel_traitsILi64ELi64ELi256ELi4ELb0ELb0EN7cutlass10bfloat16_tE19Flash_kernel_traitsILi64ELi64ELi256ELi4ES3_EELb0ELb0ELb0ELb1ELb1ELb1ELb0ELb0ENS_16Flash_fwd_paramsEEEvRKT8_iiiii) ;  /* 0x0000000000087944 */ /* 0x004fea0003c00000 */
[----:B------:R-:W-:Y:S05]  /*0050*/  BSYNC.RECONVERGENT B2 ;  /* 0x0000000000027941 */ /* 0x000fea0003800200 */
.L_x_3777:
[----:B------:R-:W-:Y:S05]  /*0060*/  EXIT ;  /* 0x000000000000794d */ /* 0x000fea0003800000 */
        .type           $_ZN5flash24flash_fwd_splitkv_kernelI23Flash_fwd_kernel_traitsILi64ELi64ELi256ELi4ELb0ELb0EN7cutlass10bfloat16_tE19Flash_kernel_traitsILi64ELi64ELi256ELi4ES3_EELb0ELb0ELb0ELb1ELb1ELb1ELb0ELb0EEEvNS_16Flash_fwd_paramsE$_ZN5flash30compute_attn_1rowblock_splitkvI23Flash_fwd_kernel_traitsILi64ELi64ELi256ELi4ELb0ELb0EN7cutlass10bfloat16_tE19Flash_kernel_traitsILi64ELi64ELi256ELi4ES3_EELb0ELb0ELb0ELb1ELb1ELb1ELb0ELb0ENS_16Flash_fwd_paramsEEEvRKT8_iiiii,@function
        .size           $_ZN5flash24flash_fwd_splitkv_kernelI23Flash_fwd_kernel_traitsILi64ELi64ELi256ELi4ELb0ELb0EN7cutlass10bfloat16_tE19Flash_kernel_traitsILi64ELi64ELi256ELi4ES3_EELb0ELb0ELb0ELb1ELb1ELb1ELb0ELb0EEEvNS_16Flash_fwd_paramsE$_ZN5flash30compute_attn_1rowblock_splitkvI23Flash_fwd_kernel_traitsILi64ELi64ELi256ELi4ELb0ELb0EN7cutlass10bfloat16_tE19Flash_kernel_traitsILi64ELi64ELi256ELi4ES3_EELb0ELb0ELb0ELb1ELb1ELb1ELb0ELb0ENS_16Flash_fwd_paramsEEEvRKT8_iiiii,(.L_x_14741 - $_ZN5flash24flash_fwd_splitkv_kernelI23Flash_fwd_kernel_traitsILi64ELi64ELi256ELi4ELb0ELb0EN7cutlass10bfloat16_tE19Flash_kernel_traitsILi64ELi64ELi256ELi4ES3_EELb0ELb0ELb0ELb1ELb1ELb1ELb0ELb0EEEvNS_16Flash_fwd_paramsE$_ZN5flash30compute_attn_1rowblock_splitkvI23Flash_fwd_kernel_traitsILi64ELi64ELi256ELi4ELb0ELb0EN7cutlass10bfloat16_tE19Flash_kernel_traitsILi64ELi64ELi256ELi4ES3_EELb0ELb0ELb0ELb1ELb1ELb1ELb0ELb0ENS_16Flash_fwd_paramsEEEvRKT8_iiiii)
$_ZN5flash24flash_fwd_splitkv_kernelI23Flash_fwd_kernel_traitsILi64ELi64ELi256ELi4ELb0ELb0EN7cutlass10bfloat16_tE19Flash_kernel_traitsILi64ELi64ELi256ELi4ES3_EELb0ELb0ELb0ELb1ELb1ELb1ELb0ELb0EEEvNS_16Flash_fwd_paramsE$_ZN5flash30compute_attn_1rowblock_splitkvI23Flash_fwd_kernel_traitsILi64ELi64ELi256ELi4ELb0ELb0EN7cutlass10bfloat16_tE19Flash_kernel_traitsILi64ELi64ELi256ELi4ES3_EELb0ELb0ELb0ELb1ELb1ELb1ELb0ELb0ENS_16Flash_fwd_paramsEEEvRKT8_iiiii:
[----:B------:R-:W1:Y:S02]  /*0070*/  LDCU.64 UR4, c[0x0][0x358] ;  /* 0x00006b00ff0477ac */ /* 0x000e640008000a00 */
[----:B-1----:R-:W2:Y:S04]  /*0080*/  LD.E.64 R2, desc[UR4][R134.64+0xf8] ;  /* 0x0000f80486027980 */ /* 0x002ea8000c101b00 */
[----:B------:R-:W3:Y:S01]  /*0090*/  LD.E.64 R4, desc[UR4][R134.64+0xf0] ;  /* 0x0000f00486047980 */ /* 0x000ee2000c101b00 */
[----:B------:R-:W1:Y:S03]  /*00a0*/  S2R R30, SR_CTAID.Y ;  /* 0x00000000001e7919 */ /* 0x000e660000002600 */
[----:B------:R-:W4:Y:S01]  /*00b0*/  LD.E R17, desc[UR4][R134.64+0xb4] ;  /* 0x0000b40486117980 */ /* 0x000f22000c101900 */
[----:B------:R-:W-:Y:S01]  /*00c0*/  IMAD.MOV.U32 R7, RZ, RZ, RZ ;  /* 0x000000ffff077224 */ /* 0x000fe200078e00ff */
[----:B--2---:R-:W-:-:S02]  /*00d0*/  ISETP.NE.U32.AND P0, PT, R2, RZ, PT ;  /* 0x000000ff0200720c */ /* 0x004fc40003f05070 */
[----:B---3--:R-:W-:Y:S02]  /*00e0*/  ISETP.NE.U32.AND P1, PT, R4, RZ, PT ;  /* 0x000000ff0400720c */ /* 0x008fe40003f25070 */
[----:B------:R-:W-:Y:S02]  /*00f0*/  ISETP.NE.AND.EX P0, PT, R3, RZ, PT, P0 ;  /* 0x000000ff0300720c */ /* 0x000fe40003f05300 */
[----:B------:R-:W-:-:S11]  /*0100*/  ISETP.NE.AND.EX P1, PT, R5, RZ, PT, P1 ;  /* 0x000000ff0500720c */ /* 0x000fd60003f25310 */
[----:B-1----:R-:W-:-:S04]  /*0110*/  @P0 IMAD.WIDE.U32 R2, R30, 0x4, R2 ;  /* 0x000000041e020825 */ /* 0x002fc800078e0002 */
[----:B------:R-:W-:Y:S02]  /*0120*/  @P1 IMAD.WIDE.U32 R4, R30, 0x4, R4 ;  /* 0x000000041e041825 */ /* 0x000fe400078e0004 */
[----:B------:R-:W2:Y:S04]  /*0130*/  @P0 LD.E R2, desc[UR4][R2.64] ;  /* 0x0000000402020980 */ /* 0x000ea8000c101900 */
[----:B------:R-:W2:Y:S04]  /*0140*/  @P1 LD.E R7, desc[UR4][R4.64] ;  /* 0x0000000404071980 */ /* 0x000ea8000c101900 */
[----:B------:R1:W5:Y:S04]  /*0150*/  LD.E R4, desc[UR4][R134.64+0xb8] ;  /* 0x0000b80486047980 */ /* 0x000368000c101900 */
[----:B----4-:R1:W-:Y:S01]  /*0160*/  STL [R1+0x44], R17 ;  /* 0x0000441101007387 */ /* 0x0103e20000100800 */
[----:B------:R-:W-:Y:S01]  /*0170*/  BSSY.RECONVERGENT B1, `(.L_x_3778) ;  /* 0x000000c000017945 */ /* 0x000fe20003800200 */
[----:B--2---:R-:W-:-:S03]  /*0180*/  @P0 IMAD.IADD R0, R2, 0x1, -R7 ;  /* 0x0000000102000824 */ /* 0x004fc600078e0a07 */
[----:B-1----:R-:W-:Y:S05]  /*0190*/  @P0 BRA `(.L_x_3779) ;  /* 0x0000000000240947 */ /* 0x002fea0003800000 */
[----:B------:R-:W2:Y:S01]  /*01a0*/  LD.E.64 R2, desc[UR4][R134.64+0x108] ;  /* 0x0001080486027980 */ /* 0x000ea2000c101b00 */
[----:B------:R-:W-:Y:S01]  /*01b0*/  BSSY.RECONVERGENT B0, `(.L_x_3780) ;  /* 0x0000006000007945 */ /* 0x000fe20003800200 */
[----:B------:R-:W-:Y:S01]  /*01c0*/  IMAD.MOV.U32 R0, RZ, RZ, RZ ;  /* 0x000000ffff007224 */ /* 0x000fe200078e00ff */
[----:B--2---:R-:W-:-:S04]  /*01d0*/  ISETP.NE.U32.AND P0, PT, R2, RZ, PT ;  /* 0x000000ff0200720c */ /* 0x004fc80003f05070 */
[----:B------:R-:W-:-:S13]  /*01e0*/  ISETP.NE.AND.EX P0, PT, R3, RZ, PT, P0 ;  /* 0x000000ff0300720c */ /* 0x000fda0003f05300 */
[----:B------:R-:W-:Y:S05]  /*01f0*/  @!P0 BRA `(.L_x_3781) ;  /* 0x0000000000048947 */ /* 0x000fea0003800000 */
[----:B------:R1:W5:Y:S02]  /*0200*/  LD.E R0, desc[UR4][R134.64+0xbc] ;  /* 0x0000bc0486007980 */ /* 0x000364000c101900 */
.L_x_3781:
[----:B------:R-:W-:Y:S05]  /*0210*/  BSYNC.RECONVERGENT B0 ;  /* 0x0000000000007941 */ /* 0x000fea0003800200 */
.L_x_3780:
[----:B-----5:R-:W-:Y:S02]  /*0220*/  IADD3 R0, PT, PT, R0, R4, -R7 ;  /* 0x0000000400007210 */ /* 0x020fe40007ffe807 */
.L_x_3779:
[----:B------:R-:W-:Y:S05]  /*0230*/  BSYNC.RECONVERGENT B1 ;  /* 0x0000000000017941 */ /* 0x000fea0003800200 */
.L_x_3778:
[----:B------:R-:W2:Y:S01]  /*0240*/  S2R R22, SR_CTAID.X ;  /* 0x0000000000167919 */ /* 0x000ea20000002500 */
[----:B------:R-:W-:Y:S01]  /*0250*/  MOV R16, 0x50 ;  /* 0x0000005000107802 */ /* 0x000fe20000000f00 */
[----:B------:R-:W-:-:S03]  /*0260*/  IMAD.MOV.U32 R3, RZ, RZ, 0x0 ;  /* 0x00000000ff037424 */ /* 0x000fc600078e00ff */
[----:B------:R-:W-:Y:S01]  /*0270*/  MOV R2, R16 ;  /* 0x0000001000027202 */ /* 0x000fe20000000f00 */
[----:B--2---:R-:W-:-:S05]  /*0280*/  IMAD.SHL.U32 R13, R22, 0x40, RZ ;  /* 0x00000040160d7824 */ /* 0x004fca00078e00ff */
[----:B------:R-:W-:-:S13]  /*0290*/  ISETP.GT.AND P0, PT, R17, R13, PT ;  /* 0x0000000d1100720c */ /* 0x000fda0003f04270 */
[----:B-1---5:R-:W-:Y:S05]  /*02a0*/  @!P0 RET.REL.NODEC R2 `(_ZN5flash24flash_fwd_splitkv_kernelI23Flash_fwd_kernel_traitsILi64ELi64ELi256ELi4ELb0ELb0EN7cutlass10bfloat16_tE19Flash_kernel_traitsILi64ELi64ELi256ELi4ES3_EELb0ELb0ELb0ELb1ELb1ELb1ELb0ELb0EEEvNS_16Flash_fwd_paramsE) ;  /* 0xfffffffc02548950 */ /* 0x022fea0003c3ffff */
        /* <DEDUP_REMOVED lines=17> */
[----:B------:R-:W5:Y:S01]  /*03c0*/  LD.E.64 R134, desc[UR4][R134.64+0xa0] ;  /* 0x0000a00486867980 */ /* 0x000f62000c101b00 */
[C---:B------:R-:W-:Y:S01]  /*03d0*/  IMAD.SHL.U32 R2, R224.reuse, 0x8, RZ ;  /* 0x00000008e0027824 */ /* 0x040fe200078e00ff */
[----:B------:R-:W-:Y:S01]  /*03e0*/  SHF.R.U32.HI R15, RZ, 0x3, R224 ;  /* 0x00000003ff0f7819 */ /* 0x000fe200000116e0 */
[----:B------:R-:W-:Y:S01]  /*03f0*/  IMAD.MOV.U32 R3, RZ, RZ, RZ ;  /* 0x000000ffff037224 */ /* 0x000fe200078e00ff */
[----:B------:R-:W4:Y:S01]  /*0400*/  S2R R14, SR_CTAID.Z ;  /* 0x00000000000e7919 */ /* 0x000f220000002700 */
[----:B------:R-:W-:-:S02]  /*0410*/  LOP3.LUT P4, R224, R224, 0x7, RZ, 0xc0, !PT ;  /* 0x00000007e0e07812 */ /* 0x000fc4000788c0ff */
[----:B------:R-:W-:Y:S01]  /*0420*/  LOP3.LUT R2, R2, 0x38, RZ, 0xc0, !PT ;  /* 0x0000003802027812 */ /* 0x000fe200078ec0ff */
[----:B--2---:R-:W-:-:S04]  /*0430*/  IMAD R0, R9, R13, RZ ;  /* 0x0000000d09007224 */ /* 0x004fc800078e02ff */
[----:B------:R-:W-:-:S04]  /*0440*/  IMAD.WIDE.U32 R2, R13, R8, R2 ;  /* 0x000000080d027225 */ /* 0x000fc800078e0002 */
[----:B------:R-:W-:Y:S02]  /*0450*/  IMAD.IADD R3, R3, 0x1, R0 ;  /* 0x0000000103037824 */ /* 0x000fe400078e0200 */
[-C--:B---3--:R-:W-:Y:S01]  /*0460*/  IMAD R0, R5, R30.reuse, RZ ;  /* 0x0000001e05007224 */ /* 0x088fe200078e02ff */
[----:B------:R-:W-:Y:S01]  /*0470*/  IADD3 R5, PT, PT, R15, 0x20, RZ ;  /* 0x000000200f057810 */ /* 0x000fe20007ffe0ff */
[----:B------:R-:W-:-:S04]  /*0480*/  IMAD.WIDE.U32 R2, R4, R30, R2 ;  /* 0x0000001e04027225 */ /* 0x000fc800078e0002 */
[----:B------:R-:W-:Y:S01]  /*0490*/  IMAD R4, R9, R15, RZ ;  /* 0x0000000f09047224 */ /* 0x000fe200078e02ff */
[----:B------:R-:W-:Y:S01]  /*04a0*/  IADD3 R3, PT, PT, R3, R0, RZ ;  /* 0x0000000003037210 */ /* 0x000fe20007ffe0ff */
[-C--:B----4-:R-:W-:Y:S02]  /*04b0*/  IMAD R0, R7, R14.reuse, RZ ;  /* 0x0000000e07007224 */ /* 0x090fe400078e02ff */
[----:B------:R-:W-:-:S04]  /*04c0*/  IMAD.WIDE.U32 R2, R6, R14, R2 ;  /* 0x0000000e06027225 */ /* 0x000fc800078e0002 */
[----:B------:R-:W-:Y:S02]  /*04d0*/  IMAD.IADD R3, R3, 0x1, R0 ;  /* 0x0000000103037824 */ /* 0x000fe400078e0200 */
[----:B-----5:R-:W-:Y:S02]  /*04e0*/  IMAD R0, R12, R30, R14 ;  /* 0x0000001e0c007224 */ /* 0x020fe400078e020e */
[----:B------:R-:W-:-:S04]  /*04f0*/  IMAD.WIDE.U32 R2, R8, R15, R2 ;  /* 0x0000000f08027225 */ /* 0x000fc800078e0002 */
[--C-:B------:R-:W-:Y:S02]  /*0500*/  IMAD.IADD R14, R17, 0x1, -R13.reuse ;  /* 0x00000001110e7824 */ /* 0x100fe400078e0a0d */
[----:B------:R-:W-:Y:S01]  /*0510*/  IMAD.IADD R3, R3, 0x1, R4 ;  /* 0x0000000103037824 */ /* 0x000fe200078e0204 */
[C---:B------:R-:W-:Y:S01]  /*0520*/  LEA R4, P0, R2.reuse, R10, 0x1 ;  /* 0x0000000a02047211 */ /* 0x040fe200078008ff */
[----:B------:R-:W-:Y:S01]  /*0530*/  IMAD R0, R17, R0, R13 ;  /* 0x0000000011007224 */ /* 0x000fe200078e020d */
[-C--:B------:R-:W-:Y:S01]  /*0540*/  ISETP.GE.AND P2, PT, R5, R14.reuse, PT ;  /* 0x0000000e0500720c */ /* 0x080fe20003f46270 */
[----:B------:R-:W-:Y:S01]  /*0550*/  VIADD R6, R15, 0x10 ;  /* 0x000000100f067836 */ /* 0x000fe20000000000 */
[----:B------:R-:W-:Y:S01]  /*0560*/  LEA.HI.X R5, R2, R11, R3, 0x1, P0 ;  /* 0x0000000b02057211 */ /* 0x000fe200000f0c03 */
[----:B------:R-:W-:Y:S01]  /*0570*/  IMAD.SHL.U32 R12, R8, 0x20, RZ ;  /* 0x00000020080c7824 */ /* 0x000fe200078e00ff */
[----:B------:R-:W-:Y:S02]  /*0580*/  IADD3 R3, P0, PT, R0, R15, RZ ;  /* 0x0000000f00037210 */ /* 0x000fe40007f1e0ff */
[----:B------:R-:W-:Y:S01]  /*0590*/  ISETP.GE.AND P3, PT, R6, R14, PT ;  /* 0x0000000e0600720c */ /* 0x000fe20003f66270 */
[----:B------:R1:W-:Y:S01]  /*05a0*/  ST.E.128 desc[UR4][R4.64], RZ ;  /* 0x000000ff04007985 */ /* 0x0003e2000c101d04 */
[----:B------:R-:W-:-:S02]  /*05b0*/  ISETP.NE.OR P2, PT, R224, RZ, P2 ;  /* 0x000000ffe000720c */ /* 0x000fc40001745670 */
[----:B------:R-:W-:Y:S02]  /*05c0*/  LEA R6, P1, R8, R4, 0x6 ;  /* 0x0000000408067211 */ /* 0x000fe400078230ff */
[----:B------:R-:W-:Y:S02]  /*05d0*/  LEA.HI.X.SX32 R0, R0, RZ, 0x1, P0 ;  /* 0x000000ff00007211 */ /* 0x000fe400000f0eff */
[----:B------:R-:W-:Y:S02]  /*05e0*/  LEA R2, P0, R3, R134, 0x2 ;  /* 0x0000008603027211 */ /* 0x000fe400078010ff */
[C-C-:B------:R-:W-:Y:S02]  /*05f0*/  LEA.HI.X R7, R8.reuse, R5, R9.reuse, 0x6, P1 ;  /* 0x0000000508077211 */ /* 0x140fe400008f3409 */
[----:B------:R-:W-:Y:S02]  /*0600*/  SHF.L.U64.HI R13, R8, 0x5, R9 ;  /* 0x00000005080d7819 */ /* 0x000fe40000010209 */
[----:B------:R-:W-:-:S02]  /*0610*/  IADD3 R10, P1, PT, R12, R4, RZ ;  /* 0x000000040c0a7210 */ /* 0x000fc40007f3e0ff */
[----:B------:R-:W-:Y:S01]  /*0620*/  LEA.HI.X R3, R3, R135, R0, 0x2, P0 ;  /* 0x0000008703037211 */ /* 0x000fe200000f1400 */
[----:B------:R-:W-:Y:S01]  /*0630*/  @!P2 IMAD.MOV.U32 R0, RZ, RZ, 0x7f800000 ;  /* 0x7f800000ff00a424 */ /* 0x000fe200078e00ff */
[----:B------:R-:W-:Y:S02]  /*0640*/  IADD3 R8, P0, PT, R6, R12, RZ ;  /* 0x0000000c06087210 */ /* 0x000fe40007f1e0ff */
[----:B------:R-:W-:Y:S02]  /*0650*/  IADD3.X R11, PT, PT, R13, R5, RZ, P1, !PT ;  /* 0x000000050d0b7210 */ /* 0x000fe40000ffe4ff */
[----:B------:R-:W-:Y:S01]  /*0660*/  ISETP.GE.OR P4, PT, R15, R14, P4 ;  /* 0x0000000e0f00720c */ /* 0x000fe20002786670 */
[----:B------:R-:W-:Y:S01]  /*0670*/  IMAD.X R9, R7, 0x1, R13, P0 ;  /* 0x0000000107097824 */ /* 0x000fe200000e060d */
[----:B------:R-:W-:Y:S01]  /*0680*/  ISETP.NE.OR P3, PT, R224, RZ, P3 ;  /* 0x000000ffe000720c */ /* 0x000fe20001f65670 */
[----:B------:R-:W-:Y:S04]  /*0690*/  ST.E.128 desc[UR4][R10.64], RZ ;  /* 0x000000ff0a007985 */ /* 0x000fe8000c101d04 */
[----:B------:R-:W-:Y:S04]  /*06a0*/  ST.E.128 desc[UR4][R6.64], RZ ;  /* 0x000000ff06007985 */ /* 0x000fe8000c101d04 */
[----:B------:R-:W-:Y:S02]  /*06b0*/  ST.E.128 desc[UR4][R8.64], RZ ;  /* 0x000000ff08007985 */ /* 0x000fe4000c101d04 */
[----:B-1----:R-:W-:-:S02]  /*06c0*/  @!P4 IMAD.MOV.U32 R5, RZ, RZ, 0x7f800000 ;  /* 0x7f800000ff05c424 */ /* 0x002fc400078e00ff */
[----:B------:R1:W-:Y:S01]  /*06d0*/  @!P2 ST.E desc[UR4][R2.64+0x80], R0 ;  /* 0x000080000200a985 */ /* 0x0003e2000c101904 */
[----:B------:R-:W-:-:S03]  /*06e0*/  @!P3 MOV R4, 0x7f800000 ;  /* 0x7f8000000004b802 */ /* 0x000fc60000000f00 */
[----:B------:R2:W-:Y:S04]  /*06f0*/  @!P4 ST.E desc[UR4][R2.64], R5 ;  /* 0x000000050200c985 */ /* 0x0005e8000c101904 */
[----:B------:R3:W-:Y:S01]  /*0700*/  @!P3 ST.E desc[UR4][R2.64+0x40], R4 ;  /* 0x000040040200b985 */ /* 0x0007e2000c101904 */
[----:B-1----:R-:W-:Y:S02]  /*0710*/  VIADD R0, R15, 0x30 ;  /* 0x000000300f007836 */ /* 0x002fe40000000000 */
[----:B--2---:R-:W-:-:S03]  /*0720*/  IMAD.MOV.U32 R5, RZ, RZ, 0x0 ;  /* 0x00000000ff057424 */ /* 0x004fc600078e00ff */
[----:B------:R-:W-:Y:S02]  /*0730*/  ISETP.GE.AND P0, PT, R0, R14, PT ;  /* 0x0000000e0000720c */ /* 0x000fe40003f06270 */
[----:B---3--:R-:W-:Y:S02]  /*0740*/  MOV R4, R16 ;  /* 0x0000001000047202 */ /* 0x008fe40000000f00 */
[----:B------:R-:W-:-:S13]  /*0750*/  ISETP.NE.OR P0, PT, R224, RZ, P0 ;  /* 0x000000ffe000720c */ /* 0x000fda0000705670 */
[----:B------:R-:W-:Y:S05]  /*0760*/  @P0 RET.REL.NODEC R4 `(_ZN5flash24flash_fwd_splitkv_kernelI23Flash_fwd_kernel_traitsILi64ELi64ELi256ELi4ELb0ELb0EN7cutlass10bfloat16_tE19Flash_kernel_traitsILi64ELi64ELi256ELi4ES3_EELb0ELb0ELb0ELb1ELb1ELb1ELb0ELb0EEEvNS_16Flash_fwd_paramsE) ;  /* 0xfffffff804240950 */ /* 0x000fea0003c3ffff */
[----:B------:R-:W-:-:S05]  /*0770*/  MOV R0, 0x7f800000 ;  /* 0x7f80000000007802 */ /* 0x000fca0000000f00 */
[----:B------:R1:W-:Y:S02]  /*0780*/  ST.E desc[UR4][R2.64+0xc0], R0 ;  /* 0x0000c00002007985 */ /* 0x0003e4000c101904 */
[----:B-1----:R-:W-:Y:S02]  /*0790*/  MOV R2, R16 ;  /* 0x0000001000027202 */ /* 0x002fe40000000f00 */
[----:B------:R-:W-:-:S04]  /*07a0*/  MOV R3, 0x0 ;  /* 0x0000000000037802 */ /* 0x000fc80000000f00 */
[----:B------:R-:W-:Y:S05]  /*07b0*/  RET.REL.NODEC R2 `(_ZN5flash24flash_fwd_splitkv_kernelI23Flash_fwd_kernel_traitsILi64ELi64ELi256ELi4ELb0ELb0EN7cutlass10bfloat16_tE19Flash_kernel_traitsILi64ELi64ELi256ELi4ES3_EELb0ELb0ELb0ELb1ELb1ELb1ELb0ELb0EEEvNS_16Flash_fwd_paramsE) ;  /* 0xfffffff802107950 */ /* 0x000fea0003c3ffff */
.L_x_3782:
        /* <DEDUP_REMOVED lines=8> */
[----:B------:R-:W-:-:S05]  /*0840*/  @P0 IMAD.WIDE.U32 R2, R30, 0x4, R2 ;  /* 0x000000041e020825 */ /* 0x000fca00078e0002 */
[----:B------:R2:W5:Y:S01]  /*0850*/  @P0 LD.E R10, desc[UR4][R2.64] ;  /* 0x00000004020a0980 */ /* 0x000562000c101900 */
[----:B------:R-:W-:-:S04]  /*0860*/  ISETP.NE.U32.AND P0, PT, R232, RZ, PT ;  /* 0x000000ffe800720c */ /* 0x000fc80003f05070 */
[----:B------:R-:W-:-:S13]  /*0870*/  ISETP.NE.AND.EX P0, PT, R233, RZ, PT, P0 ;  /* 0x000000ffe900720c */ /* 0x000fda0003f05300 */
[----:B-1----:R-:W-:Y:S05]  /*0880*/  @!P0 BRA `(.L_x_3784) ;  /* 0x0000000400848947 */ /* 0x002fea0003800000 */
[----:B-----5:R-:W3:Y:S04]  /*0890*/  LD.E R10, desc[UR4][R134.64+0x170] ;  /* 0x00017004860a7980 */ /* 0x020ee8000c101900 */
[----:B------:R-:W4:Y:S01]  /*08a0*/  LD.E.64 R6, desc[UR4][R134.64+0x168] ;  /* 0x0001680486067980 */ /* 0x000f22000c101b00 */
[----:B------:R-:W-:Y:S02]  /*08b0*/  IMAD.MOV.U32 R48, RZ, RZ, R134 ;  /* 0x000000ffff307224 */ /* 0x000fe400078e0086 */
[----:B------:R-:W-:-:S05]  /*08c0*/  IMAD.MOV.U32 R49, RZ, RZ, R135 ;  /* 0x000000ffff317224 */ /* 0x000fca00078e0087 */
[----:B------:R-:W4:Y:S01]  /*08d0*/  LD.E R13, desc[UR4][R48.64+0x68] ;  /* 0x00006804300d7980 */ /* 0x000f22000c101900 */
[----:B------:R-:W-:-:S03]  /*08e0*/  LEA R249, R87, 0xffffff00, 0x8 ;  /* 0xffffff0057f97811 */ /* 0x000fc600078e40ff */
[----:B------:R-:W4:Y:S04]  /*08f0*/  LD.E.64 R84, desc[UR4][R48.64+0x38] ;  /* 0x0000380430547980 */ /* 0x000f28000c101b00 */
[----:B------:R-:W4:Y:S04]  /*0900*/  LD.E.64 R14, desc[UR4][R48.64+0x50] ;  /* 0x00005004300e7980 */ /* 0x000f28000c101b00 */
[----:B------:R-:W4:Y:S04]  /*0910*/  LD.E.64 R16, desc[UR4][R48.64+0x28] ;  /* 0x0000280430107980 */ /* 0x000f28000c101b00 */
[----:B------:R-:W5:Y:S04]  /*0920*/  LD.E.64 R50, desc[UR4][R48.64+0x40] ;  /* 0x0000400430327980 */ /* 0x000f68000c101b00 */
[----:B------:R-:W5:Y:S01]  /*0930*/  LD.E.64 R26, desc[UR4][R48.64+0x58] ;  /* 0x00005804301a7980 */ /* 0x000f62000c101b00 */
[----:B---3--:R-:W-:-:S04]  /*0940*/  IABS R5, R10 ;  /* 0x0000000a00057213 */ /* 0x008fc80000000000 */
[----:B--2---:R-:W1:Y:S08]  /*0950*/  I2F.RP R2, R5 ;  /* 0x0000000500027306 */ /* 0x004e700000209400 */
        /* <DEDUP_REMOVED lines=63> */
[----:B---3--:R-:W-:Y:S01]  /*0d50*/  SHF.R.S32.HI R8, RZ, 0x1f, R9 ;  /* 0x0000001fff087819 */ /* 0x008fe20000011409 */
[----:B--2---:R-:W-:-:S04]  /*0d60*/  IMAD R4, R7, R9, RZ ;  /* 0x0000000907047224 */ /* 0x004fc800078e02ff */
        /* <DEDUP_REMOVED lines=19> */
.L_x_3784:
[----:B------:R-:W3:Y:S04]  /*0ea0*/  LD.E R13, desc[UR4][R134.64+0x68] ;  /* 0x00006804860d7980 */ /* 0x000ee8000c101900 */
[----:B------:R-:W4:Y:S04]  /*0eb0*/  LD.E.64 R84, desc[UR4][R134.64+0x38] ;  /* 0x0000380486547980 */ /* 0x000f28000c101b00 */
[----:B------:R-:W4:Y:S01]  /*0ec0*/  LD.E.64 R8, desc[UR4][R134.64+0x20] ;  /* 0x0000200486087980 */ /* 0x000f22000c101b00 */
[----:B------:R-:W-:Y:S01]  /*0ed0*/  MOV R48, R134 ;  /* 0x0000008600307202 */ /* 0x000fe20000000f00 */
[----:B------:R-:W-:-:S05]  /*0ee0*/  IMAD.MOV.U32 R49, RZ, RZ, R135 ;  /* 0x000000ffff317224 */ /* 0x000fca00078e0087 */
[----:B------:R-:W4:Y:S04]  /*0ef0*/  LD.E.64 R50, desc[UR4][R48.64+0x40] ;  /* 0x0000400430327980 */ /* 0x000f28000c101b00 */
[----:B------:R-:W4:Y:S04]  /*0f00*/  LD.E.64 R14, desc[UR4][R48.64+0x50] ;  /* 0x00005004300e7980 */ /* 0x000f28000c101b00 */
[----:B------:R-:W4:Y:S04]  /*0f10*/  LD.E.64 R16, desc[UR4][R48.64+0x28] ;  /* 0x0000280430107980 */ /* 0x000f28000c101b00 */
[----:B------:R1:W5:Y:S01]  /*0f20*/  LD.E.64 R26, desc[UR4][R48.64+0x58] ;  /* 0x00005804301a7980 */ /* 0x000362000c101b00 */
[----:B------:R-:W-:-:S02]  /*0f30*/  IABS R6, R23 ;  /* 0x0000001700067213 */ /* 0x000fc40000000000 */
[----:B------:R-:W-:Y:S02]  /*0f40*/  CS2R R88, SRZ ;  /* 0x0000000000587805 */ /* 0x000fe4000001ff00 */
[----:B------:R-:W-:Y:S02]  /*0f50*/  SHF.R.S32.HI R11, RZ, 0x1f, R7 ;  /* 0x0000001fff0b7819 */ /* 0x000fe40000011407 */
[----:B-----5:R-:W-:Y:S02]  /*0f60*/  SHF.R.S32.HI R12, RZ, 0x1f, R10 ;  /* 0x0000001fff0c7819 */ /* 0x020fe4000001140a */
[----:B------:R-:W-:Y:S02]  /*0f70*/  LEA R249, R87, 0xffffff00, 0x8 ;  /* 0xffffff0057f97811 */ /* 0x000fe400078e40ff */
[----:B------:R-:W-:Y:S02]  /*0f80*/  MOV R20, RZ ;  /* 0x000000ff00147202 */ /* 0x000fe40000000f00 */
[----:B---3--:R-:W-:-:S02]  /*0f90*/  IABS R0, R13 ;  /* 0x0000000d00007213 */ /* 0x008fc40000000000 */
[----:B------:R-:W-:Y:S02]  /*0fa0*/  IABS R4, R13 ;  /* 0x0000000d00047213 */ /* 0x000fe40000000000 */
[----:B------:R-:W-:-:S04]  /*0fb0*/  MOV R5, R0 ;  /* 0x0000000000057202 */ /* 0x000fc80000000f00 */
[----:B--2---:R-:W2:Y:S08]  /*0fc0*/  I2F.RP R2, R5 ;  /* 0x0000000500027306 */ /* 0x004eb00000209400 */
[----:B--2---:R-:W2:Y:S02]  /*0fd0*/  MUFU.RCP R2, R2 ;  /* 0x0000000200027308 */ /* 0x004ea40000001000 */
[----:B--2---:R-:W-:-:S06]  /*0fe0*/  VIADD R2, R2, 0xffffffe ;  /* 0x0ffffffe02027836 */ /* 0x004fcc0000000000 */
[----:B------:R-:W2:Y:S02]  /*0ff0*/  F2I.FTZ.U32.TRUNC.NTZ R3, R2 ;  /* 0x0000000200037305 */ /* 0x000ea4000021f000 */
[----:B--2---:R-:W-:Y:S01]  /*1000*/  IADD3 R0, PT, PT, RZ, -R3, RZ ;  /* 0x80000003ff007210 */ /* 0x004fe20007ffe0ff */
[----:B------:R-:W-:-:S04]  /*1010*/  IMAD.MOV.U32 R2, RZ, RZ, RZ ;  /* 0x000000ffff027224 */ /* 0x000fc800078e00ff */
[----:B------:R-:W-:-:S04]  /*1020*/  IMAD R0, R0, R5, RZ ;  /* 0x0000000500007224 */ /* 0x000fc800078e02ff */
[----:B------:R-:W-:Y:S01]  /*1030*/  IMAD.HI.U32 R2, R3, R0, R2 ;  /* 0x0000000003027227 */ /* 0x000fe200078e0002 */
[----:B------:R-:W-:-:S03]  /*1040*/  MOV R3, R6 ;  /* 0x0000000600037202 */ /* 0x000fc60000000f00 */
[----:B------:R-:W-:Y:S02]  /*1050*/  IMAD.MOV R0, RZ, RZ, -R4 ;  /* 0x000000ffff007224 */ /* 0x000fe400078e0a04 */
[----:B------:R-:W-:-:S04]  /*1060*/  IMAD.HI.U32 R4, R2, R3, RZ ;  /* 0x0000000302047227 */ /* 0x000fc800078e00ff */
[----:B------:R-:W-:Y:S02]  /*1070*/  IMAD R0, R4, R0, R3 ;  /* 0x0000000004007224 */ /* 0x000fe400078e0203 */
[-C--:B----4-:R-:W-:Y:S02]  /*1080*/  IMAD R6, R85, R7.reuse, RZ ;  /* 0x0000000755067224 */ /* 0x090fe400078e02ff */
[----:B------:R-:W-:Y:S01]  /*1090*/  IMAD.WIDE.U32 R2, R84, R7, RZ ;  /* 0x0000000754027225 */ /* 0x000fe200078e00ff */
[----:B------:R-:W-:-:S03]  /*10a0*/  ISETP.GT.U32.AND P1, PT, R5, R0, PT ;  /* 0x000000000500720c */ /* 0x000fc60003f24070 */
[----:B------:R-:W-:-:S05]  /*10b0*/  IMAD R6, R84, R11, R6 ;  /* 0x0000000b54067224 */ /* 0x000fca00078e0206 */
[----:B------:R-:W-:-:S05]  /*10c0*/  IADD3 R3, PT, PT, R3, R6, RZ ;  /* 0x0000000603037210 */ /* 0x000fca0007ffe0ff */
[-C--:B------:R-:W-:Y:S01]  /*10d0*/  @!P1 IADD3 R0, PT, PT, R0, -R5.reuse, RZ ;  /* 0x8000000500009210 */ /* 0x080fe20007ffe0ff */
[----:B------:R-:W-:Y:S01]  /*10e0*/  @!P1 VIADD R4, R4, 0x1 ;  /* 0x0000000104049836 */ /* 0x000fe20000000000 */
[----:B------:R-:W-:Y:S01]  /*10f0*/  ISETP.NE.AND P1, PT, R13, RZ, PT ;  /* 0x000000ff0d00720c */ /* 0x000fe20003f25270 */
[-C--:B------:R-:W-:Y:S01]  /*1100*/  IMAD.WIDE.U32 R2, R8, R10.reuse, R2 ;  /* 0x0000000a08027225 */ /* 0x080fe200078e0002 */
[----:B------:R-:W-:Y:S02]  /*1110*/  ISETP.GE.U32.AND P2, PT, R0, R5, PT ;  /* 0x000000050000720c */ /* 0x000fe40003f46070 */
[----:B------:R-:W-:Y:S01]  /*1120*/  LOP3.LUT R5, R23, R13, RZ, 0x3c, !PT ;  /* 0x0000000d17057212 */ /* 0x000fe200078e3cff */
[----:B------:R-:W-:-:S03]  /*1130*/  IMAD R0, R9, R10, RZ ;  /* 0x0000000a09007224 */ /* 0x000fc600078e02ff */
[----:B------:R-:W-:Y:S01]  /*1140*/  ISETP.GE.AND P0, PT, R5, RZ, PT ;  /* 0x000000ff0500720c */ /* 0x000fe20003f06270 */
[----:B------:R-:W-:Y:S02]  /*1150*/  IMAD R0, R8, R12, R0 ;  /* 0x0000000c08007224 */ /* 0x000fe400078e0200 */
[----:B------:R-:W-:-:S03]  /*1160*/  IMAD R5, R85, R249, RZ ;  /* 0x000000f955057224 */ /* 0x000fc600078e02ff */
[----:B------:R-:W-:Y:S02]  /*1170*/  IADD3 R3, PT, PT, R3, R0, RZ ;  /* 0x0000000003037210 */ /* 0x000fe40007ffe0ff */
[----:B------:R-:W-:Y:S01]  /*1180*/  @P2 IADD3 R4, PT, PT, R4, 0x1, RZ ;  /* 0x0000000104042810 */ /* 0x000fe20007ffe0ff */
[----:B------:R-:W-:-:S04]  /*1190*/  IMAD.WIDE.U32 R2, R84, R249, R2 ;  /* 0x000000f954027225 */ /* 0x000fc800078e0002 */
[----:B------:R-:W-:Y:S01]  /*11a0*/  IMAD.MOV.U32 R0, RZ, RZ, R4 ;  /* 0x000000ffff007224 */ /* 0x000fe200078e0004 */
[----:B------:R-:W-:Y:S01]  /*11b0*/  IADD3 R5, PT, PT, R3, R5, RZ ;  /* 0x0000000503057210 */ /* 0x000fe20007ffe0ff */
[-C--:B------:R-:W-:Y:S02]  /*11c0*/  IMAD R4, R51, R7.reuse, RZ ;  /* 0x0000000733047224 */ /* 0x080fe400078e02ff */
[----:B------:R-:W-:Y:S01]  /*11d0*/  IMAD.WIDE.U32 R6, R50, R7, RZ ;  /* 0x0000000732067225 */ /* 0x000fe200078e00ff */
[----:B------:R-:W-:Y:S02]  /*11e0*/  @!P0 IADD3 R0, PT, PT, -R0, RZ, RZ ;  /* 0x000000ff00008210 */ /* 0x000fe40007ffe1ff */
[----:B------:R-:W-:Y:S01]  /*11f0*/  @!P1 LOP3.LUT R0, RZ, R13, RZ, 0x33, !PT ;  /* 0x0000000dff009212 */ /* 0x000fe200078e33ff */
[----:B------:R-:W-:-:S03]  /*1200*/  IMAD R4, R50, R11, R4 ;  /* 0x0000000b32047224 */ /* 0x000fc600078e0204 */
[----:B------:R-:W-:Y:S01]  /*1210*/  SHF.R.S32.HI R9, RZ, 0x1f, R0 ;  /* 0x0000001fff097819 */ /* 0x000fe20000011400 */
[----:B------:R-:W-:Y:S01]  /*1220*/  IMAD.IADD R3, R7, 0x1, R4 ;  /* 0x0000000107037824 */ /* 0x000fe200078e0204 */
[----:B------:R-:W-:Y:S01]  /*1230*/  MOV R4, R2 ;  /* 0x0000000200047202 */ /* 0x000fe20000000f00 */
[----:B------:R-:W-:Y:S01]  /*1240*/  IMAD R8, R15, R0, RZ ;  /* 0x000000000f087224 */ /* 0x000fe200078e02ff */
[----:B------:R-:W-:Y:S01]  /*1250*/  MOV R2, R6 ;  /* 0x0000000600027202 */ /* 0x000fe20000000f00 */
[----:B------:R-:W-:Y:S02]  /*1260*/  IMAD R7, R17, R10, RZ ;  /* 0x0000000a11077224 */ /* 0x000fe400078e02ff */
[----:B------:R-:W-:-:S04]  /*1270*/  IMAD.WIDE.U32 R4, R14, R0, R4 ;  /* 0x000000000e047225 */ /* 0x000fc800078e0004 */
[----:B------:R-:W-:Y:S02]  /*1280*/  IMAD R8, R14, R9, R8 ;  /* 0x000000090e087224 */ /* 0x000fe400078e0208 */
[C---:B------:R-:W-:Y:S01]  /*1290*/  IMAD R0, R16.reuse, R12, R7 ;  /* 0x0000000c10007224 */ /* 0x040fe200078e0207 */
[----:B------:R-:W-:Y:S01]  /*12a0*/  MOV R12, R249 ;  /* 0x000000f9000c7202 */ /* 0x000fe20000000f00 */
[----:B------:R-:W-:Y:S01]  /*12b0*/  IMAD.WIDE.U32 R2, R16, R10, R2 ;  /* 0x0000000a10027225 */ /* 0x000fe200078e0002 */
[----:B------:R-:W-:-:S03]  /*12c0*/  IADD3 R17, PT, PT, R5, R8, RZ ;  /* 0x0000000805117210 */ /* 0x000fc60007ffe0ff */
[----:B------:R-:W-:Y:S01]  /*12d0*/  IMAD.MOV.U32 R16, RZ, RZ, R4 ;  /* 0x000000ffff107224 */ /* 0x000fe200078e0004 */
[----:B------:R-:W-:Y:S01]  /*12e0*/  IADD3 R11, PT, PT, R3, R0, RZ ;  /* 0x00000000030b7210 */ /* 0x000fe20007ffe0ff */
[----:B-1----:R-:W-:Y:S02]  /*12f0*/  IMAD.MOV.U32 R10, RZ, RZ, R2 ;  /* 0x000000ffff0a7224 */ /* 0x002fe400078e0002 */
.L_x_3785:
[----:B------:R-:W-:Y:S05]  /*1300*/  BSYNC.RECONVERGENT B0 ;  /* 0x0000000000007941 */ /* 0x000fea0003800200 */
.L_x_3783:
[----:B------:R-:W2:Y:S04]  /*1310*/  LD.E.64 R14, desc[UR4][R48.64+0x18] ;  /* 0x00001804300e7980 */ /* 0x000ea8000c101b00 */
[----:B------:R-:W3:Y:S04]  /*1320*/  LD.E.64 R18, desc[UR4][R48.64+0x48] ;  /* 0x0000480430127980 */ /* 0x000ee8000c101b00 */
[----:B------:R-:W4:Y:S04]  /*1330*/  LD.E.64 R2, desc[UR4][R48.64+0x30] ;  /* 0x0000300430027980 */ /* 0x000f28000c101b00 */
[----:B------:R-:W4:Y:S04]  /*1340*/  LD.E.64 R24, desc[UR4][R48.64+0x8] ;  /* 0x0000080430187980 */ /* 0x000f28000c101b00 */
[----:B------:R-:W4:Y:S04]  /*1350*/  LD.E.64 R4, desc[UR4][R48.64] ;  /* 0x0000000430047980 */ /* 0x000f28000c101b00 */
[----:B------:R-:W4:Y:S01]  /*1360*/  LD.E.64 R28, desc[UR4][R48.64+0x10] ;  /* 0x00001004301c7980 */ /* 0x000f22000c101b00 */
[-C--:B------:R-:W-:Y:S01]  /*1370*/  IABS R8, R13.reuse ;  /* 0x0000000d00087213 */ /* 0x080fe20000000000 */
[----:B------:R-:W1:Y:S01]  /*1380*/  S2UR UR6, SR_CgaCtaId ;  /* 0x00000000000679c3 */ /* 0x000e620000008800 */
[----:B------:R-:W-:Y:S01]  /*1390*/  IABS R9, R13 ;  /* 0x0000000d00097213 */ /* 0x000fe20000000000 */
[----:B------:R-:W-:Y:S01]  /*13a0*/  UMOV UR7, 0x400 ;  /* 0x0000040000077882 */ /* 0x000fe20000000000 */
[----:B------:R-:W1:Y:S01]  /*13b0*/  I2F.RP R6, R8 ;  /* 0x0000000800067306 */ /* 0x000e620000209400 */
[----:B------:R-:W-:-:S02]  /*13c0*/  IABS R21, R23 ;  /* 0x0000001700157213 */ /* 0x000fc40000000000 */
[----:B------:R-:W-:Y:S02]  /*13d0*/  SHF.L.U32 R227, R224, 0x3, RZ ;  /* 0x00000003e0e37819 */ /* 0x000fe400000006ff */
[C---:B------:R-:W-:Y:S02]  /*13e0*/  SHF.L.U32 R228, R84.reuse, 0x5, RZ ;  /* 0x0000000554e47819 */ /* 0x040fe400000006ff */
[----:B------:R-:W-:Y:S02]  /*13f0*/  LOP3.LUT R220, R227, 0x38, RZ, 0xc0, !PT ;  /* 0x00000038e3dc7812 */ /* 0x000fe400078ec0ff */
[----:B------:R-:W-:Y:S02]  /*1400*/  SHF.L.U64.HI R226, R84, 0x5, R85 ;  /* 0x0000000554e27819 */ /* 0x000fe40000010255 */
[----:B------:R-:W-:Y:S02]  /*1410*/  IADD3 R10, P0, PT, R220, R10, RZ ;  /* 0x0000000adc0a7210 */ /* 0x000fe40007f1e0ff */
[C---:B-----5:R-:W-:Y:S01]  /*1420*/  SHF.L.U32 R230, R50.reuse, 0x5, RZ ;  /* 0x0000000532e67819 */ /* 0x060fe200000006ff */
[----:B-1----:R-:W1:Y:S02]  /*1430*/  MUFU.RCP R6, R6 ;  /* 0x0000000600067308 */ /* 0x002e640000001000 */
[----:B------:R-:W-:Y:S01]  /*1440*/  IMAD.X R11, RZ, RZ, R11, P0 ;  /* 0x000000ffff0b7224 */ /* 0x000fe200000e060b */
[----:B------:R-:W-:Y:S01]  /*1450*/  SHF.L.U64.HI R229, R50, 0x5, R51 ;  /* 0x0000000532e57819 */ /* 0x000fe20000010233 */
[----:B------:R-:W-:Y:S01]  /*1460*/  IMAD.WIDE.U32 R10, R12, R50, R10 ;  /* 0x000000320c0a7225 */ /* 0x000fe200078e000a */
[----:B------:R-:W-:-:S06]  /*1470*/  ULEA UR6, UR6, UR7, 0x18 ;  /* 0x0000000706067291 */ /* 0x000fcc000f8ec0ff */
[----:B------:R-:W-:Y:S01]  /*1480*/  IMAD.U32 R219, RZ, RZ, UR6 ;  /* 0x00000006ffdb7e24 */ /* 0x000fe2000f8e00ff */
[----:B-1----:R-:W-:-:S04]  /*1490*/  IADD3 R6, PT, PT, R6, 0xffffffe, RZ ;  /* 0x0ffffffe06067810 */ /* 0x002fc80007ffe0ff */
[----:B------:R-:W1:Y:S02]  /*14a0*/  F2I.FTZ.U32.TRUNC.NTZ R7, R6 ;  /* 0x0000000600077305 */ /* 0x000e64000021f000 */
[----:B-1----:R-:W-:Y:S02]  /*14b0*/  IADD3 R0, PT, PT, RZ, -R7, RZ ;  /* 0x80000007ff007210 */ /* 0x002fe40007ffe0ff */
[----:B------:R-:W-:-:S03]  /*14c0*/  MOV R6, RZ ;  /* 0x000000ff00067202 */ /* 0x000fc60000000f00 */
[----:B------:R-:W-:-:S04]  /*14d0*/  IMAD R0, R0, R8, RZ ;  /* 0x0000000800007224 */ /* 0x000fc800078e02ff */
[----:B------:R-:W-:Y:S01]  /*14e0*/  IMAD.HI.U32 R7, R7, R0, R6 ;  /* 0x0000000007077227 */ /* 0x000fe200078e0006 */
[----:B------:R-:W-:-:S04]  /*14f0*/  IADD3 R0, PT, PT, RZ, -R9, RZ ;  /* 0x80000009ff007210 */ /* 0x000fc80007ffe0ff */
[----:B------:R-:W-:Y:S01]  /*1500*/  MOV R6, R0 ;  /* 0x0000000000067202 */ /* 0x000fe20000000f00 */
[----:B------:R-:W-:Y:S01]  /*1510*/  IMAD.HI.U32 R0, R7, R21, RZ ;  /* 0x0000001507007227 */ /* 0x000fe200078e00ff */
[----:B------:R-:W-:-:S03]  /*1520*/  LOP3.LUT R7, R23, R13, RZ, 0x3c, !PT ;  /* 0x0000000d17077212 */ /* 0x000fc600078e3cff */
[----:B------:R-:W-:Y:S01]  /*1530*/  IMAD R6, R0, R6, R21 ;  /* 0x0000000600067224 */ /* 0x000fe200078e0215 */
[----:B------:R-:W-:Y:S02]  /*1540*/  ISETP.GE.AND P0, PT, R7, RZ, PT ;  /* 0x000000ff0700720c */ /* 0x000fe40003f06270 */
[----:B------:R-:W-:Y:S02]  /*1550*/  MOV R7, RZ ;  /* 0x000000ff00077202 */ /* 0x000fe40000000f00 */
[----:B------:R-:W-:-:S13]  /*1560*/  ISETP.GT.U32.AND P1, PT, R8, R6, PT ;  /* 0x000000060800720c */ /* 0x000fda0003f24070 */
[-C--:B------:R-:W-:Y:S02]  /*1570*/  @!P1 IADD3 R6, PT, PT, R6, -R8.reuse, RZ ;  /* 0x8000000806069210 */ /* 0x080fe40007ffe0ff */
[----:B------:R-:W-:Y:S02]  /*1580*/  @!P1 IADD3 R0, PT, PT, R0, 0x1, RZ ;  /* 0x0000000100009810 */ /* 0x000fe40007ffe0ff */
[----:B------:R-:W-:Y:S01]  /*1590*/  ISETP.GE.U32.AND P2, PT, R6, R8, PT ;  /* 0x000000080600720c */ /* 0x000fe20003f46070 */
[----:B------:R-:W-:Y:S01]  /*15a0*/  IMAD R6, R20, R50, RZ ;  /* 0x0000003214067224 */ /* 0x000fe200078e02ff */
[----:B------:R-:W-:Y:S02]  /*15b0*/  ISETP.NE.AND P1, PT, R13, RZ, PT ;  /* 0x000000ff0d00720c */ /* 0x000fe40003f25270 */
[----:B------:R-:W-:Y:S01]  /*15c0*/  LOP3.LUT R8, R227, 0x1c0, RZ, 0xc0, !PT ;  /* 0x000001c0e3087812 */ /* 0x000fe200078ec0ff */
[----:B------:R-:W-:Y:S01]  /*15d0*/  IMAD R9, R12, R51, R6 ;  /* 0x000000330c097224 */ /* 0x000fe200078e0206 */
[----:B------:R-:W-:-:S02]  /*15e0*/  MOV R6, R220 ;  /* 0x000000dc00067202 */ /* 0x000fc40000000f00 */
[----:B------:R-:W-:Y:S02]  /*15f0*/  LOP3.LUT R8, R8, 0x38, R224, 0xf8, !PT ;  /* 0x0000003808087812 */ /* 0x000fe400078ef8e0 */
[----:B------:R-:W-:Y:S02]  /*1600*/  IADD3 R11, PT, PT, R11, R9, RZ ;  /* 0x000000090b0b7210 */ /* 0x000fe40007ffe0ff */
[----:B------:R-:W-:Y:S02]  /*1610*/  LOP3.LUT R8, R8, R220, RZ, 0x3c, !PT ;  /* 0x000000dc08087212 */ /* 0x000fe400078e3cff */
[----:B------:R-:W-:Y:S02]  /*1620*/  @P2 IADD3 R0, PT, PT, R0, 0x1, RZ ;  /* 0x0000000100002810 */ /* 0x000fe40007ffe0ff */
[----:B------:R-:W-:-:S03]  /*1630*/  LOP3.LUT R227, R8, 0x1e00, R227, 0xf8, !PT ;  /* 0x00001e0008e37812 */ /* 0x000fc600078ef8e3 */
[----:B------:R-:W-:Y:S01]  /*1640*/  @!P0 IMAD.MOV R0, RZ, RZ, -R0 ;  /* 0x000000ffff008224 */ /* 0x000fe200078e0a00 */
[----:B------:R-:W-:Y:S02]  /*1650*/  @!P1 LOP3.LUT R0, RZ, R13, RZ, 0x33, !PT ;  /* 0x0000000dff009212 */ /* 0x000fe400078e33ff */
[----:B------:R-:W-:Y:S01]  /*1660*/  LEA R227, R227, R219, 0x1 ;  /* 0x000000dbe3e37211 */ /* 0x000fe200078e08ff */
[-C--:B--2---:R-:W-:Y:S01]  /*1670*/  IMAD R12, R15, R30.reuse, RZ ;  /* 0x0000001e0f0c7224 */ /* 0x084fe200078e02ff */
[----:B------:R-:W-:Y:S01]  /*1680*/  MOV R15, RZ ;  /* 0x000000ff000f7202 */ /* 0x000fe20000000f00 */
[----:B------:R-:W-:Y:S01]  /*1690*/  IMAD.WIDE.U32 R6, R14, R30, R6 ;  /* 0x0000001e0e067225 */ /* 0x000fe200078e0006 */
[----:B------:R-:W-:-:S03]  /*16a0*/  SHF.R.U32.HI R14, RZ, 0x3, R224 ;  /* 0x00000003ff0e7819 */ /* 0x000fc600000116e0 */
[----:B---3--:R-:W-:Y:S01]  /*16b0*/  IMAD R30, R19, R23, RZ ;  /* 0x00000017131e7224 */ /* 0x008fe200078e02ff */
[----:B------:R-:W-:Y:S01]  /*16c0*/  IADD3 R7, PT, PT, R7, R12, RZ ;  /* 0x0000000c07077210 */ /* 0x000fe20007ffe0ff */
[----:B------:R-:W-:Y:S01]  /*16d0*/  IMAD.WIDE.U32 R20, R22, 0x40, R14 ;  /* 0x0000004016147825 */ /* 0x000fe200078e000e */
[C---:B----4-:R-:W-:Y:S02]  /*16e0*/  SHF.L.U64.HI R13, R2.reuse, 0x5, R3 ;  /* 0x00000005020d7819 */ /* 0x050fe40000010203 */
[----:B------:R-:W-:Y:S01]  /*16f0*/  SHF.L.U32 R12, R2, 0x5, RZ ;  /* 0x00000005020c7819 */ /* 0x000fe200000006ff */
[----:B------:R-:W-:Y:S01]  /*1700*/  IMAD.WIDE.U32 R18, R23, R18, R6 ;  /* 0x0000001217127225 */ /* 0x000fe200078e0006 */
[----:B------:R-:W-:Y:S02]  /*1710*/  IADD3 R6, P0, PT, R220, R16, RZ ;  /* 0x00000010dc067210 */ /* 0x000fe40007f1e0ff */
[C---:B------:R-:W-:Y:S01]  /*1720*/  SHF.L.U64.HI R9, R2.reuse, 0x4, R3 ;  /* 0x0000000402097819 */ /* 0x040fe20000010203 */
[----:B------:R-:W-:Y:S01]  /*1730*/  IMAD R15, R85, R14, RZ ;  /* 0x0000000e550f7224 */ /* 0x000fe200078e02ff */
[----:B------:R-:W-:Y:S01]  /*1740*/  IADD3.X R7, PT, PT, RZ, R17, RZ, P0, !PT ;  /* 0x00000011ff077210 */ /* 0x000fe200007fe4ff */
[----:B------:R-:W-:Y:S01]  /*1750*/  IMAD R21, R21, R2, RZ ;  /* 0x0000000215157224 */ /* 0x000fe200078e02ff */
[----:B------:R-:W-:Y:S01]  /*1760*/  SHF.L.U32 R8, R2, 0x4, RZ ;  /* 0x0000000402087819 */ /* 0x000fe200000006ff */
[----:B------:R-:W-:-:S04]  /*1770*/  IMAD.WIDE.U32 R22, R0, R26, R10 ;  /* 0x0000001a00167225 */ /* 0x000fc800078e000a */
[----:B------:R-:W-:-:S04]  /*1780*/  IMAD.WIDE.U32 R6, R14, R84, R6 ;  /* 0x000000540e067225 */ /* 0x000fc800078e0006 */
[----:B------:R-:W-:Y:S01]  /*1790*/  IMAD.WIDE.U32 R10, R2, R20, R12 ;  /* 0x00000014020a7225 */ /* 0x000fe200078e000c */
[----:B------:R-:W-:Y:S02]  /*17a0*/  IADD3 R15, PT, PT, R7, R15, RZ ;  /* 0x0000000f070f7210 */ /* 0x000fe40007ffe0ff */
[----:B------:R-:W-:Y:S01]  /*17b0*/  SHF.R.S32.HI R7, RZ, 0x1f, R0 ;  /* 0x0000001fff077819 */ /* 0x000fe20000011400 */
[----:B------:R-:W-:Y:S01]  /*17c0*/  IMAD R0, R27, R0, RZ ;  /* 0x000000001b007224 */ /* 0x000fe200078e02ff */
[----:B------:R-:W-:Y:S01]  /*17d0*/  LEA R31, P0, R6, R24, 0x1 ;  /* 0x00000018061f7211 */ /* 0x000fe200078008ff */
[-C--:B------:R-:W-:Y:S02]  /*17e0*/  IMAD R12, R3, R20.reuse, R21 ;  /* 0x00000014030c7224 */ /* 0x080fe400078e0215 */
[----:B------:R-:W-:Y:S01]  /*17f0*/  IMAD.WIDE.U32 R16, R2, R20, R8 ;  /* 0x0000001402107225 */ /* 0x000fe200078e0008 */
[----:B------:R-:W-:Y:S01]  /*1800*/  LEA.HI.X R15, R6, R25, R15, 0x1, P0 ;  /* 0x00000019060f7211 */ /* 0x000fe200000f0c0f */
[----:B------:R-:W-:Y:S01]  /*1810*/  STL [R1+0xc], R31 ;  /* 0x00000c1f01007387 */ /* 0x000fe20000100800 */
[----:B------:R-:W-:Y:S01]  /*1820*/  MOV R6, R18 ;  /* 0x0000001200067202 */ /* 0x000fe20000000f00 */
[----:B------:R-:W-:Y:S01]  /*1830*/  IMAD R26, R7, R26, R0 ;  /* 0x0000001a071a7224 */ /* 0x000fe200078e0200 */
[----:B------:R-:W-:Y:S01]  /*1840*/  IADD3 R0, PT, PT, R12, R11, RZ ;  /* 0x0000000b0c007210 */ /* 0x000fe20007ffe0ff */
[----:B------:R1:W-:Y:S01]  /*1850*/  STL [R1+0x8], R15 ;  /* 0x0000080f01007387 */ /* 0x0003e20000100800 */
[----:B------:R-:W-:Y:S01]  /*1860*/  IADD3 R7, PT, PT, R19, R30, RZ ;  /* 0x0000001e13077210 */ /* 0x000fe20007ffe0ff */
[----:B------:R-:W-:Y:S01]  /*1870*/  IMAD.MOV.U32 R223, RZ, RZ, R15 ;  /* 0x000000ffffdf7224 */ /* 0x000fe200078e000f */
[----:B------:R-:W-:-:S02]  /*1880*/  IADD3 R11, P1, P0, R18, R10, R8 ;  /* 0x0000000a120b7210 */ /* 0x000fc4000783e008 */
[----:B------:R-:W-:Y:S01]  /*1890*/  IADD3 R13, P3, PT, R18, R16, RZ ;  /* 0x00000010120d7210 */ /* 0x000fe20007f7e0ff */
[----:B------:R-:W-:Y:S01]  /*18a0*/  IMAD.WIDE.U32 R2, R2, R20, R6 ;  /* 0x0000001402027225 */ /* 0x000fe200078e0006 */
[----:B------:R-:W-:Y:S02]  /*18b0*/  IADD3 R10, P2, PT, R18, R10, RZ ;  /* 0x0000000a120a7210 */ /* 0x000fe40007f5e0ff */
[C---:B------:R-:W-:Y:S02]  /*18c0*/  IADD3.X R17, PT, PT, R7.reuse, R12, R17, P3, !PT ;  /* 0x0000000c07117210 */ /* 0x040fe40001ffe411 */
[----:B------:R-:W-:Y:S02]  /*18d0*/  MOV R218, R31 ;  /* 0x0000001f00da7202 */ /* 0x000fe40000000f00 */
[----:B-1----:R-:W-:Y:S02]  /*18e0*/  IADD3.X R15, PT, PT, R7, R0, R9, P1, P0 ;  /* 0x00000000070f7210 */ /* 0x002fe40000fe0409 */
[----:B------:R-:W-:-:S02]  /*18f0*/  LEA R18, P1, R13, R4, 0x1 ;  /* 0x000000040d127211 */ /* 0x000fc400078208ff */
[----:B------:R-:W-:Y:S02]  /*1900*/  IADD3.X R0, PT, PT, R0, R7, RZ, P2, !PT ;  /* 0x0000000700007210 */ /* 0x000fe400017fe4ff */
[C---:B------:R-:W-:Y:S02]  /*1910*/  LEA R16, P0, R10.reuse, R4, 0x1 ;  /* 0x000000040a107211 */ /* 0x040fe400078008ff */
[-C--:B------:R-:W-:Y:S02]  /*1920*/  LEA.HI.X R19, R13, R5.reuse, R17, 0x1, P1 ;  /* 0x000000050d137211 */ /* 0x080fe400008f0c11 */
[----:B------:R-:W-:Y:S02]  /*1930*/  LEA.HI.X R17, R10, R5, R0, 0x1, P0 ;  /* 0x000000050a117211 */ /* 0x000fe400000f0c00 */
[----:B------:R-:W-:Y:S02]  /*1940*/  IADD3 R8, P0, PT, R228, R218, RZ ;  /* 0x000000dae4087210 */ /* 0x000fe40007f1e0ff */
[----:B------:R-:W-:-:S02]  /*1950*/  IADD3 R0, PT, PT, R3, R12, RZ ;  /* 0x0000000c03007210 */ /* 0x000fc40007ffe0ff */
[----:B------:R-:W-:Y:S02]  /*1960*/  LEA R12, P1, R2, R4, 0x1 ;  /* 0x00000004020c7211 */ /* 0x000fe400078208ff */
[----:B------:R-:W-:Y:S02]  /*1970*/  IADD3.X R9, PT, PT, R226, R223, RZ, P0, !PT ;  /* 0x000000dfe2097210 */ /* 0x000fe400007fe4ff */
[----:B------:R-:W-:Y:S02]  /*1980*/  IADD3 R6, P0, PT, R8, R228, RZ ;  /* 0x000000e408067210 */ /* 0x000fe40007f1e0ff */
[----:B------:R-:W-:Y:S01]  /*1990*/  LEA.HI.X R13, R2, R5, R0, 0x1, P1 ;  /* 0x00000005020d7211 */ /* 0x000fe200008f0c00 */
[----:B------:R-:W-:Y:S01]  /*19a0*/  IMAD R0, R51, R14, RZ ;  /* 0x0000000e33007224 */ /* 0x000fe200078e02ff */
[----:B------:R-:W-:Y:S02]  /*19b0*/  LEA R10, P1, R11, R4, 0x1 ;  /* 0x000000040b0a7211 */ /* 0x000fe400078208ff */
[----:B------:R-:W-:Y:S01]  /*19c0*/  IADD3.X R7, PT, PT, R9, R226, RZ, P0, !PT ;  /* 0x000000e209077210 */ /* 0x000fe200007fe4ff */
[----:B------:R-:W-:Y:S01]  /*19d0*/  @!PT LDS RZ, [RZ] ;  /* 0x00000000fffff984 */ /* 0x000fe20000000800 */
[----:B------:R-:W-:Y:S01]  /*19e0*/  @!PT LDS RZ, [RZ] ;  /* 0x00000000fffff984 */ /* 0x000fe20000000800 */
[----:B------:R-:W-:Y:S01]  /*19f0*/  @!PT LDS RZ, [RZ] ;  /* 0x00000000fffff984 */ /* 0x000fe20000000800 */
[----:B------:R1:W-:Y:S01]  /*1a00*/  LDGSTS.E.BYPASS.LTC128B.128 [R227], desc[UR4][R12.64] ;  /* 0x000000000ce37fae */ /* 0x0003e2000b981a04 */
[----:B------:R-:W-:-:S02]  /*1a10*/  IADD3 R4, P0, PT, R6, R228, RZ ;  /* 0x000000e406047210 */ /* 0x000fc40007f1e0ff */
[----:B------:R-:W-:Y:S01]  /*1a20*/  LEA.HI.X R11, R11, R5, R15, 0x1, P1 ;  /* 0x000000050b0b7211 */ /* 0x000fe200008f0c0f */
[----:B------:R-:W-:Y:S01]  /*1a30*/  LDGSTS.E.BYPASS.LTC128B.128 [R227+0x800], desc[UR4][R18.64] ;  /* 0x0080000012e37fae */ /* 0x000fe2000b981a04 */
[----:B------:R-:W-:Y:S02]  /*1a40*/  IADD3.X R5, PT, PT, R7, R226, RZ, P0, !PT ;  /* 0x000000e207057210 */ /* 0x000fe400007fe4ff */
[-C--:B------:R-:W-:Y:S01]  /*1a50*/  IADD3 R2, P0, PT, R4, R228.reuse, RZ ;  /* 0x000000e404027210 */ /* 0x080fe20007f1e0ff */
[----:B------:R-:W-:Y:S04]  /*1a60*/  LDGSTS.E.BYPASS.LTC128B.128 [R227+0x1000], desc[UR4][R16.64] ;  /* 0x0100000010e37fae */ /* 0x000fe8000b981a04 */
[----:B------:R2:W-:Y:S01]  /*1a70*/  LDGSTS.E.BYPASS.LTC128B.128 [R227+0x1800], desc[UR4][R10.64] ;  /* 0x018000000ae37fae */ /* 0x0005e2000b981a04 */
[----:B------:R-:W-:Y:S01]  /*1a80*/  IMAD.X R3, R5, 0x1, R226, P0 ;  /* 0x0000000105037824 */ /* 0x000fe200000e06e2 */
[----:B-1----:R-:W-:-:S04]  /*1a90*/  IADD3 R12, P0, PT, R2, R228, RZ ;  /* 0x000000e4020c7210 */ /* 0x002fc80007f1e0ff */
[----:B------:R-:W-:Y:S02]  /*1aa0*/  IADD3.X R13, PT, PT, R3, R226, RZ, P0, !PT ;  /* 0x000000e2030d7210 */ /* 0x000fe400007fe4ff */
[----:B--2---:R-:W-:Y:S02]  /*1ab0*/  MOV R10, R218 ;  /* 0x000000da000a7202 */ /* 0x004fe40000000f00 */
[----:B------:R-:W-:-:S05]  /*1ac0*/  MOV R11, R223 ;  /* 0x000000df000b7202 */ /* 0x000fca0000000f00 */
[----:B------:R1:W-:Y:S04]  /*1ad0*/  LDGSTS.E.BYPASS.LTC128B.128 [R227+0x2000], desc[UR4][R10.64] ;  /* 0x020000000ae37fae */ /* 0x0003e8000b981a04 */
[----:B------:R2:W-:Y:S04]  /*1ae0*/  LDGSTS.E.BYPASS.LTC128B.128 [R227+0x2800], desc[UR4][R8.64] ;  /* 0x0280000008e37fae */ /* 0x0005e8000b981a04 */
[----:B------:R3:W-:Y:S04]  /*1af0*/  LDGSTS.E.BYPASS.LTC128B.128 [R227+0x3000], desc[UR4][R6.64] ;  /* 0x0300000006e37fae */ /* 0x0007e8000b981a04 */
[----:B------:R4:W-:Y:S04]  /*1b00*/  LDGSTS.E.BYPASS.LTC128B.128 [R227+0x3800], desc[UR4][R4.64] ;  /* 0x0380000004e37fae */ /* 0x0009e8000b981a04 */
[----:B------:R4:W-:Y:S04]  /*1b10*/  LDGSTS.E.BYPASS.LTC128B.128 [R227+0x4000], desc[UR4][R2.64] ;  /* 0x0400000002e37fae */ /* 0x0009e8000b981a04 */
[----:B------:R-:W-:Y:S01]  /*1b20*/  LDGSTS.E.BYPASS.LTC128B.128 [R227+0x4800], desc[UR4][R12.64] ;  /* 0x048000000ce37fae */ /* 0x000fe2000b981a04 */
[----:B-1----:R-:W-:-:S04]  /*1b30*/  IADD3 R10, P0, PT, R12, R228, RZ ;  /* 0x000000e40c0a7210 */ /* 0x002fc80007f1e0ff */
[----:B------:R-:W-:Y:S02]  /*1b40*/  IADD3.X R11, PT, PT, R13, R226, RZ, P0, !PT ;  /* 0x000000e20d0b7210 */ /* 0x000fe400007fe4ff */
[----:B--2---:R-:W-:Y:S02]  /*1b50*/  IADD3 R8, P0, PT, R10, R228, RZ ;  /* 0x000000e40a087210 */ /* 0x004fe40007f1e0ff */
[----:B---3--:R-:W-:Y:S01]  /*1b60*/  IADD3 R7, PT, PT, R23, R26, RZ ;  /* 0x0000001a17077210 */ /* 0x008fe20007ffe0ff */
[----:B------:R-:W-:Y:S01]  /*1b70*/  LDGSTS.E.BYPASS.LTC128B.128 [R227+0x5000], desc[UR4][R10.64] ;  /* 0x050000000ae37fae */ /* 0x000fe2000b981a04 */
[----:B------:R-:W-:Y:S02]  /*1b80*/  MOV R6, R22 ;  /* 0x0000001600067202 */ /* 0x000fe40000000f00 */
[----:B------:R-:W-:Y:S02]  /*1b90*/  IADD3.X R9, PT, PT, R11, R226, RZ, P0, !PT ;  /* 0x000000e20b097210 */ /* 0x000fe400007fe4ff */
[----:B----4-:R-:W-:Y:S01]  /*1ba0*/  IADD3 R4, P0, PT, R8, R228, RZ ;  /* 0x000000e408047210 */ /* 0x010fe20007f1e0ff */
[----:B------:R-:W-:-:S02]  /*1bb0*/  IMAD.WIDE.U32 R2, R14, R50, R6 ;  /* 0x000000320e027225 */ /* 0x000fc400078e0006 */
[----:B------:R1:W-:Y:S01]  /*1bc0*/  LDGSTS.E.BYPASS.LTC128B.128 [R227+0x5800], desc[UR4][R8.64] ;  /* 0x0580000008e37fae */ /* 0x0003e2000b981a04 */
[----:B------:R-:W-:Y:S02]  /*1bd0*/  IADD3.X R5, PT, PT, R9, R226, RZ, P0, !PT ;  /* 0x000000e209057210 */ /* 0x000fe400007fe4ff */
[----:B------:R-:W-:Y:S02]  /*1be0*/  IADD3 R6, P0, PT, R4, R228, RZ ;  /* 0x000000e404067210 */ /* 0x000fe40007f1e0ff */
[----:B------:R-:W-:Y:S01]  /*1bf0*/  IADD3 R0, PT, PT, R3, R0, RZ ;  /* 0x0000000003007210 */ /* 0x000fe20007ffe0ff */
[----:B------:R-:W-:Y:S01]  /*1c00*/  LDGSTS.E.BYPASS.LTC128B.128 [R227+0x6000], desc[UR4][R4.64] ;  /* 0x0600000004e37fae */ /* 0x000fe2000b981a04 */
[----:B------:R-:W-:Y:S01]  /*1c10*/  LEA R24, P1, R2, R28, 0x1 ;  /* 0x0000001c02187211 */ /* 0x000fe200078208ff */
[----:B------:R-:W-:-:S03]  /*1c20*/  IMAD.X R7, R5, 0x1, R226, P0 ;  /* 0x0000000105077824 */ /* 0x000fc600000e06e2 */
[----:B------:R-:W-:Y:S01]  /*1c30*/  LEA.HI.X R25, R2, R29, R0, 0x1, P1 ;  /* 0x0000001d02197211 */ /* 0x000fe200008f0c00 */
[----:B------:R-:W-:Y:S01]  /*1c40*/  IMAD.MOV.U32 R22, RZ, RZ, R24 ;  /* 0x000000ffff167224 */ /* 0x000fe200078e0018 */
[----:B------:R-:W-:Y:S01]  /*1c50*/  IADD3 R2, P0, PT, R6, R228, RZ ;  /* 0x000000e406027210 */ /* 0x000fe20007f1e0ff */
[----:B------:R2:W-:Y:S01]  /*1c60*/  LDGSTS.E.BYPASS.LTC128B.128 [R227+0x6800], desc[UR4][R6.64] ;  /* 0x0680000006e37fae */ /* 0x0005e2000b981a04 */
[----:B------:R-:W-:Y:S02]  /*1c70*/  MOV R23, R25 ;  /* 0x0000001900177202 */ /* 0x000fe40000000f00 */
[----:B------:R-:W-:Y:S01]  /*1c80*/  IADD3.X R3, PT, PT, R7, R226, RZ, P0, !PT ;  /* 0x000000e207037210 */ /* 0x000fe200007fe4ff */
[----:B------:R3:W-:Y:S04]  /*1c90*/  STL [R1+0x14], R24 ;  /* 0x0000141801007387 */ /* 0x0007e80000100800 */
[----:B------:R4:W-:Y:S01]  /*1ca0*/  LDGSTS.E.BYPASS.LTC128B.128 [R227+0x7000], desc[UR4][R2.64] ;  /* 0x0700000002e37fae */ /* 0x0009e2000b981a04 */
[----:B------:R-:W-:-:S02]  /*1cb0*/  SHF.R.U32.HI R222, RZ, 0x1, R224 ;  /* 0x00000001ffde7819 */ /* 0x000fc400000116e0 */
[----:B------:R-:W-:Y:S01]  /*1cc0*/  SHF.L.U32 R217, R224, 0x6, RZ ;  /* 0x00000006e0d97819 */ /* 0x000fe200000006ff */
[----:B------:R3:W-:Y:S01]  /*1cd0*/  STL [R1+0x10], R25 ;  /* 0x0000101901007387 */ /* 0x0007e20000100800 */
[----:B-1----:R-:W-:-:S04]  /*1ce0*/  IADD3 R8, P0, PT, R2, R228, RZ ;  /* 0x000000e402087210 */ /* 0x002fc80007f1e0ff */
[----:B------:R-:W-:Y:S02]  /*1cf0*/  IADD3.X R9, PT, PT, R3, R226, RZ, P0, !PT ;  /* 0x000000e203097210 */ /* 0x000fe400007fe4ff */
[----:B------:R-:W-:-:S03]  /*1d00*/  IADD3 R14, P0, PT, R230, R24, RZ ;  /* 0x00000018e60e7210 */ /* 0x000fc60007f1e0ff */
[----:B------:R1:W-:Y:S01]  /*1d10*/  LDGSTS.E.BYPASS.LTC128B.128 [R227+0x7800], desc[UR4][R8.64] ;  /* 0x0780000008e37fae */ /* 0x0003e2000b981a04 */
[----:B------:R-:W-:Y:S02]  /*1d20*/  IADD3.X R15, PT, PT, R229, R25, RZ, P0, !PT ;  /* 0x00000019e50f7210 */ /* 0x000fe400007fe4ff */
[----:B------:R-:W-:Y:S02]  /*1d30*/  IADD3 R20, P0, PT, R14, R230, RZ ;  /* 0x000000e60e147210 */ /* 0x000fe40007f1e0ff */
[----:B--2---:R-:W-:Y:S02]  /*1d40*/  IADD3 R6, P1, PT, R8, R228, RZ ;  /* 0x000000e408067210 */ /* 0x004fe40007f3e0ff */
[----:B------:R-:W-:Y:S02]  /*1d50*/  IADD3.X R21, PT, PT, R15, R229, RZ, P0, !PT ;  /* 0x000000e50f157210 */ /* 0x000fe400007fe4ff */
[----:B------:R-:W-:Y:S02]  /*1d60*/  IADD3.X R7, PT, PT, R9, R226, RZ, P1, !PT ;  /* 0x000000e209077210 */ /* 0x000fe40000ffe4ff */
[----:B------:R-:W-:-:S03]  /*1d70*/  IADD3 R4, P1, PT, R6, R228, RZ ;  /* 0x000000e406047210 */ /* 0x000fc60007f3e0ff */
[----:B------:R2:W-:Y:S01]  /*1d80*/  LDGSTS.E.BYPASS.LTC128B.128 [R227+0x8000], desc[UR4][R6.64] ;  /* 0x0800000006e37fae */ /* 0x0005e2000b981a04 */
[----:B------:R-:W-:Y:S02]  /*1d90*/  IADD3.X R5, PT, PT, R7, R226, RZ, P1, !PT ;  /* 0x000000e207057210 */ /* 0x000fe40000ffe4ff */
[----:B----4-:R-:W-:-:S03]  /*1da0*/  IADD3 R2, P1, PT, R4, R228, RZ ;  /* 0x000000e404027210 */ /* 0x010fc60007f3e0ff */
[----:B------:R4:W-:Y:S02]  /*1db0*/  LDGSTS.E.BYPASS.LTC128B.128 [R227+0x8800], desc[UR4][R4.64] ;  /* 0x0880000004e37fae */ /* 0x0009e4000b981a04 */
[----:B------:R-:W-:Y:S01]  /*1dc0*/  IMAD.X R3, R5, 0x1, R226, P1 ;  /* 0x0000000105037824 */ /* 0x000fe200008e06e2 */
[----:B------:R-:W-:-:S04]  /*1dd0*/  IADD3 R10, P1, PT, R2, R228, RZ ;  /* 0x000000e4020a7210 */ /* 0x000fc80007f3e0ff */
[----:B------:R-:W-:Y:S01]  /*1de0*/  IADD3.X R11, PT, PT, R3, R226, RZ, P1, !PT ;  /* 0x000000e2030b7210 */ /* 0x000fe20000ffe4ff */
[----:B------:R3:W-:Y:S01]  /*1df0*/  LDGSTS.E.BYPASS.LTC128B.128 [R227+0x9000], desc[UR4][R2.64] ;  /* 0x0900000002e37fae */ /* 0x0007e2000b981a04 */
[----:B-1----:R-:W-:-:S03]  /*1e00*/  IADD3 R8, P0, PT, R20, R230, RZ ;  /* 0x000000e614087210 */ /* 0x002fc60007f1e0ff */
[----:B------:R1:W-:Y:S01]  /*1e10*/  LDGSTS.E.BYPASS.LTC128B.128 [R227+0x9800], desc[UR4][R10.64] ;  /* 0x098000000ae37fae */ /* 0x0003e2000b981a04 */
[-C--:B------:R-:W-:Y:S02]  /*1e20*/  IADD3.X R9, PT, PT, R21, R229.reuse, RZ, P0, !PT ;  /* 0x000000e515097210 */ /* 0x080fe400007fe4ff */
[-C--:B------:R-:W-:Y:S01]  /*1e30*/  IADD3 R18, P0, PT, R8, R230.reuse, RZ ;  /* 0x000000e608127210 */ /* 0x080fe20007f1e0ff */
[----:B------:R-:W0:Y:S03]  /*1e40*/  LDGDEPBAR ;  /* 0x00000000000079af */ /* 0x000e260000000000 */
[----:B------:R-:W-:Y:S02]  /*1e50*/  IADD3.X R19, PT, PT, R9, R229, RZ, P0, !PT ;  /* 0x000000e509137210 */ /* 0x000fe400007fe4ff */
[----:B--2---:R-:W-:-:S04]  /*1e60*/  IADD3 R6, P0, PT, R18, R230, RZ ;  /* 0x000000e612067210 */ /* 0x004fc80007f1e0ff */
[----:B------:R-:W-:Y:S02]  /*1e70*/  IADD3.X R7, PT, PT, R19, R229, RZ, P0, !PT ;  /* 0x000000e513077210 */ /* 0x000fe400007fe4ff */
[----:B----4-:R-:W-:-:S04]  /*1e80*/  IADD3 R4, P0, PT, R6, R230, RZ ;  /* 0x000000e606047210 */ /* 0x010fc80007f1e0ff */
[----:B------:R-:W-:Y:S02]  /*1e90*/  IADD3.X R5, PT, PT, R7, R229, RZ, P0, !PT ;  /* 0x000000e507057210 */ /* 0x000fe400007fe4ff */
[----:B---3--:R-:W-:-:S04]  /*1ea0*/  IADD3 R2, P0, PT, R4, R230, RZ ;  /* 0x000000e604027210 */ /* 0x008fc80007f1e0ff */
[----:B------:R-:W-:Y:S01]  /*1eb0*/  IADD3.X R3, PT, PT, R5, R229, RZ, P0, !PT ;  /* 0x000000e505037210 */ /* 0x000fe200007fe4ff */
[----:B-1----:R-:W-:-:S08]  /*1ec0*/  DEPBAR.LE SB0, 0x0 ;  /* 0x000080000000791a */ /* 0x002fd00000000000 */
[----:B------:R-:W-:Y:S05]  /*1ed0*/  WARPSYNC.ALL ;  /* 0x0000000000007948 */ /* 0x000fea0003800000 */
[----:B------:R-:W-:Y:S01]  /*1ee0*/  BAR.SYNC.DEFER_BLOCKING 0x0 ;  /* 0x0000000000007b1d */ /* 0x000fe20000010000 */
[----:B------:R-:W-:-:S04]  /*1ef0*/  IADD3 R12, P0, PT, R2, R230, RZ ;  /* 0x000000e6020c7210 */ /* 0x000fc80007f1e0ff */
[----:B------:R-:W-:Y:S02]  /*1f00*/  IADD3.X R13, PT, PT, R3, R229, RZ, P0, !PT ;  /* 0x000000e5030d7210 */ /* 0x000fe400007fe4ff */
[----:B------:R-:W-:-:S04]  /*1f10*/  IADD3 R10, P0, PT, R12, R230, RZ ;  /* 0x000000e60c0a7210 */ /* 0x000fc80007f1e0ff */
[----:B------:R-:W-:Y:S02]  /*1f20*/  IADD3.X R11, PT, PT, R13, R229, RZ, P0, !PT ;  /* 0x000000e50d0b7210 */ /* 0x000fe400007fe4ff */
[----:B------:R-:W-:-:S04]  /*1f30*/  IADD3 R16, P0, PT, R10, R230, RZ ;  /* 0x000000e60a107210 */ /* 0x000fc80007f1e0ff */
[----:B------:R-:W-:Y:S01]  /*1f40*/  IADD3.X R17, PT, PT, R11, R229, RZ, P0, !PT ;  /* 0x000000e50b117210 */ /* 0x000fe200007fe4ff */
[----:B------:R-:W-:Y:S01]  /*1f50*/  @!PT LDS RZ, [RZ] ;  /* 0x00000000fffff984 */ /* 0x000fe20000000800 */
[----:B------:R-:W-:Y:S01]  /*1f60*/  @!PT LDS RZ, [RZ] ;  /* 0x00000000fffff984 */ /* 0x000fe20000000800 */
[----:B------:R-:W-:Y:S01]  /*1f70*/  @!PT LDS RZ, [RZ] ;  /* 0x00000000fffff984 */ /* 0x000fe20000000800 */
[----:B------:R-:W-:Y:S04]  /*1f80*/  LDGSTS.E.BYPASS.LTC128B.128 [R227+0xa000], desc[UR4][R22.64] ;  /* 0x0a00000016e37fae */ /* 0x000fe8000b981a04 */
[----:B------:R1:W-:Y:S04]  /*1f90*/  LDGSTS.E.BYPASS.LTC128B.128 [R227+0xa800], desc[UR4][R14.64] ;  /* 0x0a8000000ee37fae */ /* 0x0003e8000b981a04 */
[----:B------:R-:W-:Y:S04]  /*1fa0*/  LDGSTS.E.BYPASS.LTC128B.128 [R227+0xb000], desc[UR4][R20.64] ;  /* 0x0b00000014e37fae */ /* 0x000fe8000b981a04 */
[----:B------:R2:W-:Y:S04]  /*1fb0*/  LDGSTS.E.BYPASS.LTC128B.128 [R227+0xb800], desc[UR4][R8.64] ;  /* 0x0b80000008e37fae */ /* 0x0005e8000b981a04 */
[----:B------:R-:W-:Y:S04]  /*1fc0*/  LDGSTS.E.BYPASS.LTC128B.128 [R227+0xc000], desc[UR4][R18.64] ;  /* 0x0c00000012e37fae */ /* 0x000fe8000b981a04 */
[----:B------:R3:W-:Y:S04]  /*1fd0*/  LDGSTS.E.BYPASS.LTC128B.128 [R227+0xc800], desc[UR4][R6.64] ;  /* 0x0c80000006e37fae */ /* 0x0007e8000b981a04 */
[----:B------:R-:W-:Y:S04]  /*1fe0*/  LDGSTS.E.BYPASS.LTC128B.128 [R227+0xd000], desc[UR4][R4.64] ;  /* 0x0d00000004e37fae */ /* 0x000fe8000b981a04 */
[----:B------:R4:W-:Y:S01]  /*1ff0*/  LDGSTS.E.BYPASS.LTC128B.128 [R227+0xd800], desc[UR4][R2.64] ;  /* 0x0d80000002e37fae */ /* 0x0009e2000b981a04 */
[----:B-1----:R-:W-:-:S03]  /*2000*/  IADD3 R14, P0, PT, R16, R230, RZ ;  /* 0x000000e6100e7210 */ /* 0x002fc60007f1e0ff */
[----:B------:R-:W-:Y:S01]  /*2010*/  LDGSTS.E.BYPASS.LTC128B.128 [R227+0xe000], desc[UR4][R12.64] ;  /* 0x0e0000000ce37fae */ /* 0x000fe2000b981a04 */
[----:B------:R-:W-:-:S03]  /*2020*/  IADD3.X R15, PT, PT, R17, R229, RZ, P0, !PT ;  /* 0x000000e5110f7210 */ /* 0x000fc600007fe4ff */
[----:B------:R-:W-:Y:S01]  /*2030*/  LDGSTS.E.BYPASS.LTC128B.128 [R227+0xe800], desc[UR4][R10.64] ;  /* 0x0e8000000ae37fae */ /* 0x000fe2000b981a04 */
[----:B--2---:R-:W-:-:S03]  /*2040*/  IADD3 R8, P0, PT, R14, R230, RZ ;  /* 0x000000e60e087210 */ /* 0x004fc60007f1e0ff */
[----:B------:R-:W-:Y:S01]  /*2050*/  LDGSTS.E.BYPASS.LTC128B.128 [R227+0xf000], desc[UR4][R16.64] ;  /* 0x0f00000010e37fae */ /* 0x000fe2000b981a04 */
[----:B------:R-:W-:-:S03]  /*2060*/  IADD3.X R9, PT, PT, R15, R229, RZ, P0, !PT ;  /* 0x000000e50f097210 */ /* 0x000fc600007fe4ff */
[----:B------:R-:W-:Y:S01]  /*2070*/  LDGSTS.E.BYPASS.LTC128B.128 [R227+0xf800], desc[UR4][R14.64] ;  /* 0x0f8000000ee37fae */ /* 0x000fe2000b981a04 */
[----:B---3--:R-:W-:-:S03]  /*2080*/  IADD3 R6, P0, PT, R8, R230, RZ ;  /* 0x000000e608067210 */ /* 0x008fc60007f1e0ff */
[----:B------:R-:W-:Y:S01]  /*2090*/  LDGSTS.E.BYPASS.LTC128B.128 [R227+0x10000], desc[UR4][R8.64] ;  /* 0x1000000008e37fae */ /* 0x000fe2000b981a04 */
[----:B------:R-:W-:Y:S02]  /*20a0*/  IADD3.X R7, PT, PT, R9, R229, RZ, P0, !PT ;  /* 0x000000e509077210 */ /* 0x000fe400007fe4ff */
[----:B----4-:R-:W-:-:S03]  /*20b0*/  IADD3 R2, P0, PT, R6, R230, RZ ;  /* 0x000000e606027210 */ /* 0x010fc60007f1e0ff */
[----:B------:R-:W-:Y:S01]  /*20c0*/  LDGSTS.E.BYPASS.LTC128B.128 [R227+0x10800], desc[UR4][R6.64] ;  /* 0x1080000006e37fae */ /* 0x000fe2000b981a04 */
[----:B------:R-:W-:Y:S02]  /*20d0*/  IADD3.X R3, PT, PT, R7, R229, RZ, P0, !PT ;  /* 0x000000e507037210 */ /* 0x000fe400007fe4ff */
[----:B------:R-:W-:-:S03]  /*20e0*/  IADD3 R4, P0, PT, R2, R230, RZ ;  /* 0x000000e602047210 */ /* 0x000fc60007f1e0ff */
[----:B------:R1:W-:Y:S02]  /*20f0*/  LDGSTS.E.BYPASS.LTC128B.128 [R227+0x11000], desc[UR4][R2.64] ;  /* 0x1100000002e37fae */ /* 0x0003e4000b981a04 */
[----:B------:R-:W-:-:S05]  /*2100*/  IMAD.X R5, R3, 0x1, R229, P0 ;  /* 0x0000000103057824 */ /* 0x000fca00000e06e5 */
[----:B------:R2:W-:Y:S04]  /*2110*/  LDGSTS.E.BYPASS.LTC128B.128 [R227+0x11800], desc[UR4][R4.64] ;  /* 0x1180000004e37fae */ /* 0x0005e8000b981a04 */
[----:B------:R-:W3:Y:S01]  /*2120*/  LD.E R0, desc[UR4][R48.64+0x18c] ;  /* 0x00018c0430007980 */ /* 0x000ee2000c101900 */
[C---:B------:R-:W-:Y:S01]  /*2130*/  SHF.L.U32 R221, R224.reuse, 0x5, RZ ;  /* 0x00000005e0dd7819 */ /* 0x040fe200000006ff */
[----:B------:R-:W-:Y:S01]  /*2140*/  BSSY.RECONVERGENT B1, `(.L_x_3786) ;  /* 0x0000274000017945 */ /* 0x000fe20003800200 */
[----:B------:R-:W-:Y:S01]  /*2150*/  LOP3.LUT R21, R217, 0x400, RZ, 0xc0, !PT ;  /* 0x00000400d9157812 */ /* 0x000fe200078ec0ff */
[----:B------:R-:W0:Y:S01]  /*2160*/  LDGDEPBAR ;  /* 0x00000000000079af */ /* 0x000e220000000000 */
[----:B------:R-:W-:Y:S02]  /*2170*/  LOP3.LUT R221, R221, 0x7c00, RZ, 0xc0, !PT ;  /* 0x00007c00dddd7812 */ /* 0x000fe400078ec0ff */
[----:B------:R-:W-:-:S02]  /*2180*/  R2P PR, R224, 0x6 ;  /* 0x00000006e0007804 */ /* 0x000fc40000000000 */
[----:B------:R-:W-:Y:S02]  /*2190*/  MOV R86, 0x20 ;  /* 0x0000002000567802 */ /* 0x000fe40000000f00 */
[----:B------:R-:W-:Y:S02]  /*21a0*/  MOV R156, 0x40 ;  /* 0x00000040009c7802 */ /* 0x000fe40000000f00 */
[----:B------:R-:W-:Y:S02]  /*21b0*/  SEL R86, R86, 0xffffffe0, !P1 ;  /* 0xffffffe056567807 */ /* 0x000fe40004800000 */
[----:B------:R-:W-:Y:S02]  /*21c0*/  SEL R156, R156, 0xffffffc0, !P2 ;  /* 0xffffffc09c9c7807 */ /* 0x000fe40005000000 */
[----:B-1----:R-:W-:Y:S02]  /*21d0*/  LOP3.LUT R2, R222, 0x8, RZ, 0xc0, !PT ;  /* 0x00000008de027812 */ /* 0x002fe400078ec0ff */
[----:B------:R-:W-:-:S02]  /*21e0*/  LOP3.LUT R89, R89, R88, RZ, 0x3c, !PT ;  /* 0x0000005859597212 */ /* 0x000fc400078e3cff */
[--C-:B------:R-:W-:Y:S02]  /*21f0*/  LOP3.LUT R3, R2, 0x1c0, R217.reuse, 0xf8, !PT ;  /* 0x000001c002037812 */ /* 0x100fe400078ef8d9 */
[----:B--2---:R-:W-:Y:S02]  /*2200*/  LOP3.LUT R4, R217, 0x1c0, RZ, 0xc0, !PT ;  /* 0x000001c0d9047812 */ /* 0x004fe400078ec0ff */
[-C--:B------:R-:W-:Y:S02]  /*2210*/  LOP3.LUT R148, R3, R220.reuse, RZ, 0x3c, !PT ;  /* 0x000000dc03947212 */ /* 0x080fe400078e3cff */
[----:B------:R-:W-:Y:S02]  /*2220*/  LOP3.LUT R2, R4, 0x8, R224, 0xf8, !PT ;  /* 0x0000000804027812 */ /* 0x000fe400078ef8e0 */
[----:B------:R-:W-:Y:S02]  /*2230*/  LOP3.LUT R4, R221, 0x200, R217, 0xf8, !PT ;  /* 0x00000200dd047812 */ /* 0x000fe400078ef8d9 */
[----:B------:R-:W-:-:S02]  /*2240*/  LOP3.LUT R2, R2, R220, RZ, 0x3c, !PT ;  /* 0x000000dc02027212 */ /* 0x000fc400078e3cff */
[----:B------:R-:W-:Y:S02]  /*2250*/  LOP3.LUT R3, R4, R148, RZ, 0xfc, !PT ;  /* 0x0000009404037212 */ /* 0x000fe400078efcff */
[----:B------:R-:W-:Y:S02]  /*2260*/  LEA R21, R2, R21, 0x1 ;  /* 0x0000001502157211 */ /* 0x000fe400078e08ff */
[----:B------:R-:W-:Y:S02]  /*2270*/  LEA R2, R3, R219, 0x1 ;  /* 0x000000db03027211 */ /* 0x000fe400078e08ff */
[----:B------:R-:W-:Y:S02]  /*2280*/  IADD3 R21, PT, PT, R219, R21, RZ ;  /* 0x00000015db157210 */ /* 0x000fe40007ffe0ff */
[----:B------:R-:W-:Y:S01]  /*2290*/  IADD3 R4, PT, PT, R86, R2, RZ ;  /* 0x0000000256047210 */ /* 0x000fe20007ffe0ff */
[----:B------:R1:W-:Y:S01]  /*22a0*/  LDSM.16.M88.4 R16, [R2] ;  /* 0x000000000210783b */ /* 0x0003e20000000200 */
[----:B------:R-:W-:Y:S01]  /*22b0*/  IADD3 R20, PT, PT, R156, R21, RZ ;  /* 0x000000159c147210 */ /* 0x000fe20007ffe0ff */
[----:B------:R-:W-:Y:S01]  /*22c0*/  IMAD.IADD R3, R86, 0x1, R21 ;  /* 0x0000000156037824 */ /* 0x000fe200078e0215 */
[----:B------:R-:W-:Y:S01]  /*22d0*/  LOP3.LUT R88, R89, R88, RZ, 0x3c, !PT ;  /* 0x0000005859587212 */ /* 0x000fe200078e3cff */
[----:B------:R-:W2:Y:S01]  /*22e0*/  LDSM.16.M88.4 R28, [R21+0x2000] ;  /* 0x00200000151c783b */ /* 0x000ea20000000200 */
[----:B------:R-:W-:-:S02]  /*22f0*/  SHF.L.U64.HI R85, R84, 0x4, R85 ;  /* 0x0000000454557819 */ /* 0x000fc40000010255 */
[----:B------:R-:W-:Y:S01]  /*2300*/  LOP3.LUT R89, R89, R88, RZ, 0x3c, !PT ;  /* 0x0000005859597212 */ /* 0x000fe200078e3cff */
[----:B------:R4:W-:Y:S01]  /*2310*/  LDSM.16.M88.4 R12, [R4] ;  /* 0x00000000040c783b */ /* 0x0009e20000000200 */
[----:B------:R-:W-:Y:S02]  /*2320*/  ISETP.NE.AND P0, PT, R87, 0x1, PT ;  /* 0x000000015700780c */ /* 0x000fe40003f05270 */
[C---:B------:R-:W-:Y:S01]  /*2330*/  SHF.L.U64.HI R247, R50.reuse, 0x4, R51 ;  /* 0x0000000432f77819 */ /* 0x040fe20000010233 */
[----:B------:R-:W-:Y:S01]  /*2340*/  LDSM.16.M88.4 R32, [R3+0x2000] ;  /* 0x002000000320783b */ /* 0x000fe20000000200 */
[----:B------:R-:W-:-:S03]  /*2350*/  SHF.L.U32 R216, R50, 0x4, RZ ;  /* 0x0000000432d87819 */ /* 0x000fc600000006ff */
[----:B------:R-:W5:Y:S04]  /*2360*/  LDSM.16.M88.4 R40, [R21+0x2800] ;  /* 0x002800001528783b */ /* 0x000f680000000200 */
[----:B------:R-:W-:Y:S01]  /*2370*/  LDSM.16.M88.4 R52, [R20+0x2000] ;  /* 0x002000001434783b */ /* 0x000fe20000000200 */
[----:B-1----:R-:W-:-:S03]  /*2380*/  IADD3 R2, PT, PT, R156, R2, RZ ;  /* 0x000000029c027210 */ /* 0x002fc60007ffe0ff */
[----:B------:R-:W1:Y:S04]  /*2390*/  LDSM.16.M88.4 R56, [R3+0x2800] ;  /* 0x002800000338783b */ /* 0x000e680000000200 */
[----:B------:R5:W1:Y:S01]  /*23a0*/  LDSM.16.M88.4 R8, [R2] ;  /* 0x000000000208783b */ /* 0x000a620000000200 */
[----:B----4-:R-:W-:-:S03]  /*23b0*/  IADD3 R4, PT, PT, R86, R2, RZ ;  /* 0x0000000256047210 */ /* 0x010fc60007ffe0ff */
[----:B------:R-:W-:Y:S04]  /*23c0*/  LDSM.16.M88.4 R76, [R21+0x3000] ;  /* 0x00300000154c783b */ /* 0x000fe80000000200 */
[----:B------:R-:W-:Y:S04]  /*23d0*/  LDSM.16.M88.4 R68, [R20+0x2800] ;  /* 0x002800001444783b */ /* 0x000fe80000000200 */
[----:B------:R-:W-:Y:S01]  /*23e0*/  LDSM.16.M88.4 R4, [R4] ;  /* 0x000000000404783b */ /* 0x000fe20000000200 */
[C---:B--2---:R-:W-:Y:S03]  /*23f0*/  HMMA.16816.F32.BF16 R24, R16.reuse, R28, RZ ;  /* 0x0000001c1018723c */ /* 0x044fe600000418ff */
[----:B------:R-:W-:Y:S04]  /*2400*/  LDSM.16.M88.4 R60, [R3+0x3000] ;  /* 0x00300000033c783b */ /* 0x000fe80000000200 */
[----:B------:R-:W-:Y:S01]  /*2410*/  LDSM.16.M88.4 R72, [R21+0x3800] ;  /* 0x003800001548783b */ /* 0x000fe20000000200 */
[----:B-----5:R-:W-:Y:S01]  /*2420*/  IADD3 R2, PT, PT, R86, R20, RZ ;  /* 0x0000001456027210 */ /* 0x020fe20007ffe0ff */
[C---:B------:R-:W-:Y:S02]  /*2430*/  HMMA.16816.F32.BF16 R28, R16.reuse, R30, RZ ;  /* 0x0000001e101c723c */ /* 0x040fe400000418ff */
[----:B------:R-:W-:Y:S04]  /*2440*/  LDSM.16.M88.4 R80, [R20+0x3000] ;  /* 0x003000001450783b */ /* 0x000fe80000000200 */
[----:B------:R-:W2:Y:S02]  /*2450*/  LDSM.16.M88.4 R64, [R2+0x2000] ;  /* 0x002000000240783b */ /* 0x000ea40000000200 */
[----:B------:R-:W-:Y:S08]  /*2460*/  HMMA.16816.F32.BF16 R36, R16, R40, RZ ;  /* 0x000000281024723c */ /* 0x000ff000000418ff */
[C---:B------:R-:W-:Y:S08]  /*2470*/  HMMA.16816.F32.BF16 R24, R12.reuse, R32, R24 ;  /* 0x000000200c18723c */ /* 0x040ff00000041818 */
[C---:B------:R-:W-:Y:S08]  /*2480*/  HMMA.16816.F32.BF16 R28, R12.reuse, R34, R28 ;  /* 0x000000220c1c723c */ /* 0x040ff0000004181c */
[----:B-1----:R-:W-:Y:S08]  /*2490*/  HMMA.16816.F32.BF16 R44, R12, R56, R36 ;  /* 0x000000380c2c723c */ /* 0x002ff00000041824 */
[----:B------:R-:W-:Y:S08]  /*24a0*/  HMMA.16816.F32.BF16 R24, R8, R52, R24 ;  /* 0x000000340818723c */ /* 0x000ff00000041818 */
[----:B------:R-:W-:-:S12]  /*24b0*/  HMMA.16816.F32.BF16 R32, R16, R42, RZ ;  /* 0x0000002a1020723c */ /* 0x000fd800000418ff */
[----:B--2---:R-:W-:Y:S08]  /*24c0*/  HMMA.16816.F32.BF16 R36, R4, R64, R24 ;  /* 0x000000400424723c */ /* 0x004ff00000041818 */
[----:B------:R-:W-:Y:S01]  /*24d0*/  HMMA.16816.F32.BF16 R24, R8, R54, R28 ;  /* 0x000000360818723c */ /* 0x000fe2000004181c */
[----:B------:R-:W1:Y:S07]  /*24e0*/  LDSM.16.M88.4 R52, [R2+0x2800] ;  /* 0x002800000234783b */ /* 0x000e6e0000000200 */
[----:B------:R-:W-:Y:S08]  /*24f0*/  HMMA.16816.F32.BF16 R28, R16, R76, RZ ;  /* 0x0000004c101c723c */ /* 0x000ff000000418ff */
[----:B------:R-:W-:Y:S01]  /*2500*/  HMMA.16816.F32.BF16 R40, R12, R58, R32 ;  /* 0x0000003a0c28723c */ /* 0x000fe20000041820 */
[----:B------:R-:W-:Y:S07]  /*2510*/  LDSM.16.M88.4 R56, [R2+0x3000] ;  /* 0x003000000238783b */ /* 0x000fee0000000200 */
[----:B------:R-:W-:Y:S01]  /*2520*/  HMMA.16816.F32.BF16 R32, R4, R66, R24 ;  /* 0x000000420420723c */ /* 0x000fe20000041818 */
[----:B------:R-:W2:Y:S07]  /*2530*/  LDSM.16.M88.4 R64, [R3+0x3800] ;  /* 0x003800000340783b */ /* 0x000eae0000000200 */
[----:B------:R-:W-:Y:S08]  /*2540*/  HMMA.16816.F32.BF16 R24, R8, R68, R44 ;  /* 0x000000440818723c */ /* 0x000ff0000004182c */
[----:B------:R-:W-:Y:S08]  /*2550*/  HMMA.16816.F32.BF16 R44, R12, R60, R28 ;  /* 0x0000003c0c2c723c */ /* 0x000ff0000004181c */
[----:B------:R-:W-:Y:S01]  /*2560*/  HMMA.16816.F32.BF16 R28, R16, R78, RZ ;  /* 0x0000004e101c723c */ /* 0x000fe200000418ff */
[----:B------:R-:W4:Y:S01]  /*2570*/  LDSM.16.M88.4 R76, [R21+0x4000] ;  /* 0x00400000154c783b */ /* 0x000f220000000200 */
[-C--:B---3--:R-:W-:Y:S01]  /*2580*/  FMUL.FTZ R36, R36, R0.reuse ;  /* 0x0000000024247220 */ /* 0x088fe20000410000 */
[-C--:B------:R-:W-:Y:S01]  /*2590*/  FMUL.FTZ R37, R37, R0.reuse ;  /* 0x0000000025257220 */ /* 0x080fe20000410000 */
[-C--:B------:R-:W-:Y:S01]  /*25a0*/  FMUL.FTZ R38, R38, R0.reuse ;  /* 0x0000000026267220 */ /* 0x080fe20000410000 */
[-C--:B------:R-:W-:Y:S01]  /*25b0*/  FMUL.FTZ R39, R39, R0.reuse ;  /* 0x0000000027277220 */ /* 0x080fe20000410000 */
[----:B------:R-:W3:Y:S01]  /*25c0*/  MUFU.TANH R140, R36 ;  /* 0x00000024008c7308 */ /* 0x000ee20000002400 */
[-C--:B------:R-:W-:Y:S01]  /*25d0*/  FMUL.FTZ R32, R32, R0.reuse ;  /* 0x0000000020207220 */ /* 0x080fe20000410000 */
[-C--:B------:R-:W-:Y:S01]  /*25e0*/  FMUL.FTZ R33, R33, R0.reuse ;  /* 0x0000000021217220 */ /* 0x080fe20000410000 */
[-C--:B------:R-:W-:Y:S01]  /*25f0*/  FMUL.FTZ R34, R34, R0.reuse ;  /* 0x0000000022227220 */ /* 0x080fe20000410000 */
[----:B------:R-:W-:-:S04]  /*2600*/  FMUL.FTZ R35, R35, R0 ;  /* 0x0000000023237220 */ /* 0x000fc80000410000 */
[----:B------:R-:W1:Y:S08]  /*2610*/  MUFU.TANH R129, R37 ;  /* 0x0000002500817308 */ /* 0x000e700000002400 */
[----:B------:R-:W1:Y:S08]  /*2620*/  MUFU.TANH R106, R38 ;  /* 0x00000026006a7308 */ /* 0x000e700000002400 */
[----:B------:R1:W1:Y:S08]  /*2630*/  MUFU.TANH R100, R39 ;  /* 0x0000002700647308 */ /* 0x0002700000002400 */
[----:B------:R-:W2:Y:S08]  /*2640*/  MUFU.TANH R111, R32 ;  /* 0x00000020006f7308 */ /* 0x000eb00000002400 */
[----:B------:R-:W2:Y:S01]  /*2650*/  MUFU.TANH R146, R33 ;  /* 0x0000002100927308 */ /* 0x000ea20000002400 */
[----:B-1----:R-:W-:Y:S07]  /*2660*/  HMMA.16816.F32.BF16 R36, R4, R52, R24 ;  /* 0x000000340424723c */ /* 0x002fee0000041818 */
[----:B------:R-:W1:Y:S01]  /*2670*/  MUFU.TANH R92, R34 ;  /* 0x00000022005c7308 */ /* 0x000e620000002400 */
[----:B------:R-:W-:Y:S01]  /*2680*/  HMMA.16816.F32.BF16 R24, R8, R70, R40 ;  /* 0x000000460818723c */ /* 0x000fe20000041828 */
[----:B------:R-:W-:Y:S06]  /*2690*/  LDSM.16.M88.4 R68, [R21+0x4800] ;  /* 0x004800001544783b */ /* 0x000fec0000000200 */
[----:B------:R5:W1:Y:S01]  /*26a0*/  MUFU.TANH R98, R35 ;  /* 0x0000002300627308 */ /* 0x000a620000002400 */
[----:B------:R-:W-:Y:S01]  /*26b0*/  HMMA.16816.F32.BF16 R40, R12, R62, R28 ;  /* 0x0000003e0c28723c */ /* 0x000fe2000004181c */
[----:B------:R-:W-:Y:S02]  /*26c0*/  LDSM.16.M88.4 R60, [R3+0x4000] ;  /* 0x00400000033c783b */ /* 0x000fe40000000200 */
        /* <DEDUP_REMOVED lines=8> */
[----:B------:R-:W-:Y:S06]  /*2750*/  LDSM.16.M88.4 R52, [R2+0x3800] ;  /* 0x003800000234783b */ /* 0x000fec0000000200 */
[----:B------:R5:W1:Y:S01]  /*2760*/  MUFU.TANH R91, R38 ;  /* 0x00000026005b7308 */ /* 0x000a620000002400 */
[----:B------:R-:W-:Y:S07]  /*2770*/  HMMA.16816.F32.BF16 R24, R8, R80, R44 ;  /* 0x000000500818723c */ /* 0x000fee000004182c */
[----:B------:R-:W1:Y:S01]  /*2780*/  MUFU.TANH R94, R22 ;  /* 0x00000016005e7308 */ /* 0x000e620000002400 */
[----:B--2---:R-:W-:Y:S03]  /*2790*/  HMMA.16816.F32.BF16 R44, R12, R64, R28 ;  /* 0x000000400c2c723c */ /* 0x004fe6000004181c */
[-C--:B------:R-:W-:Y:S01]  /*27a0*/  FMUL.FTZ R32, R32, R0.reuse ;  /* 0x0000000020207220 */ /* 0x080fe20000410000 */
[-C--:B------:R-:W-:Y:S01]  /*27b0*/  FMUL.FTZ R33, R33, R0.reuse ;  /* 0x0000000021217220 */ /* 0x080fe20000410000 */
[-C--:B------:R-:W-:Y:S01]  /*27c0*/  FMUL.FTZ R34, R34, R0.reuse ;  /* 0x0000000022227220 */ /* 0x080fe20000410000 */
[-C--:B------:R-:W-:Y:S01]  /*27d0*/  FMUL.FTZ R35, R35, R0.reuse ;  /* 0x0000000023237220 */ /* 0x080fe20000410000 */
[----:B------:R-:W2:Y:S01]  /*27e0*/  MUFU.TANH R117, R32 ;  /* 0x0000002000757308 */ /* 0x000ea20000002400 */
[----:B------:R-:W-:Y:S01]  /*27f0*/  HMMA.16816.F32.BF16 R28, R16, R74, RZ ;  /* 0x0000004a101c723c */ /* 0x000fe200000418ff */
[----:B------:R-:W3:Y:S06]  /*2800*/  LDSM.16.M88.4 R72, [R20+0x3800] ;  /* 0x003800001448783b */ /* 0x000eec0000000200 */
[----:B------:R-:W1:Y:S01]  /*2810*/  MUFU.TANH R113, R33 ;  /* 0x0000002100717308 */ /* 0x000e620000002400 */
[----:B-----5:R-:W-:Y:S07]  /*2820*/  HMMA.16816.F32.BF16 R36, R4, R56, R24 ;  /* 0x000000380424723c */ /* 0x020fee0000041818 */
[----:B------:R-:W1:Y:S01]  /*2830*/  MUFU.TANH R90, R34 ;  /* 0x00000022005a7308 */ /* 0x000e620000002400 */
[----:B------:R-:W-:Y:S01]  /*2840*/  HMMA.16816.F32.BF16 R24, R8, R82, R40 ;  /* 0x000000520818723c */ /* 0x000fe20000041828 */
[----:B------:R-:W5:Y:S06]  /*2850*/  LDSM.16.M88.4 R80, [R20+0x4000] ;  /* 0x004000001450783b */ /* 0x000f6c0000000200 */
[----:B------:R2:W1:Y:S01]  /*2860*/  MUFU.TANH R104, R35 ;  /* 0x0000002300687308 */ /* 0x0004620000002400 */
[----:B------:R-:W-:Y:S01]  /*2870*/  HMMA.16816.F32.BF16 R40, R12, R66, R28 ;  /* 0x000000420c28723c */ /* 0x000fe2000004181c */
[----:B------:R-:W1:Y:S02]  /*2880*/  LDSM.16.M88.4 R64, [R3+0x4800] ;  /* 0x004800000340783b */ /* 0x000e640000000200 */
[-C--:B------:R-:W-:Y:S01]  /*2890*/  FMUL.FTZ R36, R36, R0.reuse ;  /* 0x0000000024247220 */ /* 0x080fe20000410000 */
[-C--:B------:R-:W-:Y:S01]  /*28a0*/  FMUL.FTZ R37, R37, R0.reuse ;  /* 0x0000000025257220 */ /* 0x080fe20000410000 */
[-C--:B------:R-:W-:Y:S01]  /*28b0*/  FMUL.FTZ R38, R38, R0.reuse ;  /* 0x0000000026267220 */ /* 0x080fe20000410000 */
[-C--:B------:R-:W-:Y:S01]  /*28c0*/  FMUL.FTZ R39, R39, R0.reuse ;  /* 0x0000000027277220 */ /* 0x080fe20000410000 */
[----:B------:R-:W1:Y:S01]  /*28d0*/  MUFU.TANH R160, R36 ;  /* 0x0000002400a07308 */ /* 0x000e620000002400 */
[----:B----4-:R-:W-:Y:S07]  /*28e0*/  HMMA.16816.F32.BF16 R28, R16, R76, RZ ;  /* 0x0000004c101c723c */ /* 0x010fee00000418ff */
[----:B------:R-:W4:Y:S01]  /*28f0*/  MUFU.TANH R154, R37 ;  /* 0x00000025009a7308 */ /* 0x000f220000002400 */
[----:B--2---:R-:W-:Y:S01]  /*2900*/  HMMA.16816.F32.BF16 R32, R4, R58, R24 ;  /* 0x0000003a0420723c */ /* 0x004fe20000041818 */
[----:B------:R-:W2:Y:S06]  /*2910*/  LDSM.16.M88.4 R56, [R2+0x4000] ;  /* 0x004000000238783b */ /* 0x000eac0000000200 */
[----:B------:R-:W1:Y:S01]  /*2920*/  MUFU.TANH R97, R38 ;  /* 0x0000002600617308 */ /* 0x000e620000002400 */
[----:B---3--:R-:W-:Y:S07]  /*2930*/  HMMA.16816.F32.BF16 R24, R8, R72, R44 ;  /* 0x000000480818723c */ /* 0x008fee000004182c */
[----:B------:R3:W1:Y:S01]  /*2940*/  MUFU.TANH R102, R39 ;  /* 0x0000002700667308 */ /* 0x0006620000002400 */
[----:B------:R-:W-:Y:S03]  /*2950*/  HMMA.16816.F32.BF16 R44, R12, R60, R28 ;  /* 0x0000003c0c2c723c */ /* 0x000fe6000004181c */
[-C--:B------:R-:W-:Y:S01]  /*2960*/  FMUL.FTZ R32, R32, R0.reuse ;  /* 0x0000000020207220 */ /* 0x080fe20000410000 */
[-C--:B------:R-:W-:Y:S01]  /*2970*/  FMUL.FTZ R33, R33, R0.reuse ;  /* 0x0000000021217220 */ /* 0x080fe20000410000 */
[-C--:B------:R-:W-:Y:S01]  /*2980*/  FMUL.FTZ R34, R34, R0.reuse ;  /* 0x0000000022227220 */ /* 0x080fe20000410000 */
[-C--:B------:R-:W-:Y:S01]  /*2990*/  FMUL.FTZ R35, R35, R0.reuse ;  /* 0x0000000023237220 */ /* 0x080fe20000410000 */
[----:B------:R-:W1:Y:S01]  /*29a0*/  MUFU.TANH R136, R32 ;  /* 0x0000002000887308 */ /* 0x000e620000002400 */
[----:B------:R-:W-:Y:S01]  /*29b0*/  HMMA.16816.F32.BF16 R28, R16, R78, RZ ;  /* 0x0000004e101c723c */ /* 0x000fe200000418ff */
[----:B------:R-:W4:Y:S06]  /*29c0*/  LDSM.16.M88.4 R76, [R21+0x5000] ;  /* 0x00500000154c783b */ /* 0x000f2c0000000200 */
[----:B------:R-:W1:Y:S01]  /*29d0*/  MUFU.TANH R123, R33 ;  /* 0x00000021007b7308 */ /* 0x000e620000002400 */
[----:B---3--:R-:W-:Y:S07]  /*29e0*/  HMMA.16816.F32.BF16 R36, R4, R52, R24 ;  /* 0x000000340424723c */ /* 0x008fee0000041818 */
[----:B------:R-:W3:Y:S01]  /*29f0*/  MUFU.TANH R93, R34 ;  /* 0x00000022005d7308 */ /* 0x000ee20000002400 */
[----:B------:R-:W-:Y:S01]  /*2a00*/  HMMA.16816.F32.BF16 R24, R8, R74, R40 ;  /* 0x0000004a0818723c */ /* 0x000fe20000041828 */
[----:B------:R-:W3:Y:S06]  /*2a10*/  LDSM.16.M88.4 R72, [R20+0x4800] ;  /* 0x004800001448783b */ /* 0x000eec0000000200 */
[----:B------:R5:W1:Y:S01]  /*2a20*/  MUFU.TANH R114, R35 ;  /* 0x0000002300727308 */ /* 0x000a620000002400 */
[----:B------:R-:W-:Y:S01]  /*2a30*/  HMMA.16816.F32.BF16 R40, R12, R62, R28 ;  /* 0x0000003e0c28723c */ /* 0x000fe2000004181c */
[----:B------:R-:W3:Y:S02]  /*2a40*/  LDSM.16.M88.4 R60, [R3+0x5000] ;  /* 0x00500000033c783b */ /* 0x000ee40000000200 */
        /* <DEDUP_REMOVED lines=8> */
[----:B------:R-:W5:Y:S06]  /*2ad0*/  LDSM.16.M88.4 R52, [R2+0x4800] ;  /* 0x004800000234783b */ /* 0x000f6c0000000200 */
[----:B------:R2:W2:Y:S01]  /*2ae0*/  MUFU.TANH R101, R38 ;  /* 0x0000002600657308 */ /* 0x0004a20000002400 */
[----:B------:R-:W-:Y:S07]  /*2af0*/  HMMA.16816.F32.BF16 R24, R8, R80, R44 ;  /* 0x000000500818723c */ /* 0x000fee000004182c */
[----:B------:R-:W2:Y:S01]  /*2b00*/  MUFU.TANH R107, R22 ;  /* 0x00000016006b7308 */ /* 0x000ea20000002400 */
[----:B-1----:R-:W-:Y:S03]  /*2b10*/  HMMA.16816.F32.BF16 R44, R12, R64, R28 ;  /* 0x000000400c2c723c */ /* 0x002fe6000004181c */
[-C--:B------:R-:W-:Y:S01]  /*2b20*/  FMUL.FTZ R32, R32, R0.reuse ;  /* 0x0000000020207220 */ /* 0x080fe20000410000 */
[-C--:B------:R-:W-:Y:S01]  /*2b30*/  FMUL.FTZ R33, R33, R0.reuse ;  /* 0x0000000021217220 */ /* 0x080fe20000410000 */
[-C--:B------:R-:W-:Y:S01]  /*2b40*/  FMUL.FTZ R34, R34, R0.reuse ;  /* 0x0000000022227220 */ /* 0x080fe20000410000 */
[-C--:B------:R-:W-:Y:S01]  /*2b50*/  FMUL.FTZ R35, R35, R0.reuse ;  /* 0x0000000023237220 */ /* 0x080fe20000410000 */
[----:B------:R-:W1:Y:S01]  /*2b60*/  MUFU.TANH R144, R32 ;  /* 0x0000002000907308 */ /* 0x000e620000002400 */
[----:B------:R-:W-:Y:S01]  /*2b70*/  HMMA.16816.F32.BF16 R28, R16, R70, RZ ;  /* 0x00000046101c723c */ /* 0x000fe200000418ff */
[----:B------:R-:W1:Y:S06]  /*2b80*/  LDSM.16.M88.4 R68, [R21+0x5800] ;  /* 0x005800001544783b */ /* 0x000e6c0000000200 */
[----:B------:R-:W1:Y:S01]  /*2b90*/  MUFU.TANH R128, R33 ;  /* 0x0000002100807308 */ /* 0x000e620000002400 */
[----:B--2---:R-:W-:Y:S07]  /*2ba0*/  HMMA.16816.F32.BF16 R36, R4, R56, R24 ;  /* 0x000000380424723c */ /* 0x004fee0000041818 */
[----:B------:R-:W2:Y:S01]  /*2bb0*/  MUFU.TANH R95, R34 ;  /* 0x00000022005f7308 */ /* 0x000ea20000002400 */
[----:B------:R-:W-:Y:S01]  /*2bc0*/  HMMA.16816.F32.BF16 R24, R8, R82, R40 ;  /* 0x000000520818723c */ /* 0x000fe20000041828 */
[----:B------:R-:W2:Y:S06]  /*2bd0*/  LDSM.16.M88.4 R80, [R20+0x5000] ;  /* 0x005000001450783b */ /* 0x000eac0000000200 */
[----:B------:R3:W1:Y:S01]  /*2be0*/  MUFU.TANH R119, R35 ;  /* 0x0000002300777308 */ /* 0x0006620000002400 */
[----:B------:R-:W-:Y:S01]  /*2bf0*/  HMMA.16816.F32.BF16 R40, R12, R66, R28 ;  /* 0x000000420c28723c */ /* 0x000fe2000004181c */
[----:B------:R-:W2:Y:S02]  /*2c00*/  LDSM.16.M88.4 R64, [R3+0x5800] ;  /* 0x005800000340783b */ /* 0x000ea40000000200 */
[-C--:B------:R-:W-:Y:S01]  /*2c10*/  FMUL.FTZ R36, R36, R0.reuse ;  /* 0x0000000024247220 */ /* 0x080fe20000410000 */
[-C--:B------:R-:W-:Y:S01]  /*2c20*/  FMUL.FTZ R37, R37, R0.reuse ;  /* 0x0000000025257220 */ /* 0x080fe20000410000 */
[-C--:B------:R-:W-:Y:S01]  /*2c30*/  FMUL.FTZ R38, R38, R0.reuse ;  /* 0x0000000026267220 */ /* 0x080fe20000410000 */
[-C--:B------:R-:W-:Y:S01]  /*2c40*/  FMUL.FTZ R39, R39, R0.reuse ;  /* 0x0000000027277220 */ /* 0x080fe20000410000 */
[----:B------:R-:W1:Y:S01]  /*2c50*/  MUFU.TANH R171, R36 ;  /* 0x0000002400ab7308 */ /* 0x000e620000002400 */
[----:B----4-:R-:W-:Y:S07]  /*2c60*/  HMMA.16816.F32.BF16 R28, R16, R76, RZ ;  /* 0x0000004c101c723c */ /* 0x010fee00000418ff */
[----:B------:R-:W4:Y:S01]  /*2c70*/  MUFU.TANH R168, R37 ;  /* 0x0000002500a87308 */ /* 0x000f220000002400 */
[----:B---3--:R-:W-:Y:S01]  /*2c80*/  HMMA.16816.F32.BF16 R32, R4, R58, R24 ;  /* 0x0000003a0420723c */ /* 0x008fe20000041818 */
[----:B------:R-:W3:Y:S06]  /*2c90*/  LDSM.16.M88.4 R56, [R2+0x5000] ;  /* 0x005000000238783b */ /* 0x000eec0000000200 */
[----:B------:R-:W1:Y:S01]  /*2ca0*/  MUFU.TANH R105, R38 ;  /* 0x0000002600697308 */ /* 0x000e620000002400 */
[----:B------:R-:W-:Y:S07]  /*2cb0*/  HMMA.16816.F32.BF16 R24, R8, R72, R44 ;  /* 0x000000480818723c */ /* 0x000fee000004182c */
        /* <DEDUP_REMOVED lines=10> */
[----:B-----5:R-:W-:Y:S07]  /*2d60*/  HMMA.16816.F32.BF16 R36, R4, R52, R24 ;  /* 0x000000340424723c */ /* 0x020fee0000041818 */
[----:B------:R-:W1:Y:S01]  /*2d70*/  MUFU.TANH R96, R34 ;  /* 0x0000002200607308 */ /* 0x000e620000002400 */
[----:B------:R-:W-:Y:S01]  /*2d80*/  HMMA.16816.F32.BF16 R24, R8, R74, R40 ;  /* 0x0000004a0818723c */ /* 0x000fe20000041828 */
[----:B------:R-:W5:Y:S06]  /*2d90*/  LDSM.16.M88.4 R72, [R20+0x5800] ;  /* 0x005800001448783b */ /* 0x000f6c0000000200 */
[----:B------:R2:W2:Y:S01]  /*2da0*/  MUFU.TANH R124, R35 ;  /* 0x00000023007c7308 */ /* 0x0004a20000002400 */
[----:B------:R-:W-:Y:S01]  /*2db0*/  HMMA.16816.F32.BF16 R40, R12, R62, R28 ;  /* 0x0000003e0c28723c */ /* 0x000fe2000004181c */
[----:B------:R-:W5:Y:S02]  /*2dc0*/  LDSM.16.M88.4 R60, [R3+0x6000] ;  /* 0x00600000033c783b */ /* 0x000f640000000200 */
[-C--:B------:R-:W-:Y:S01]  /*2dd0*/  FMUL.FTZ R36, R36, R0.reuse ;  /* 0x0000000024247220 */ /* 0x080fe20000410000 */
[-C--:B------:R-:W-:Y:S01]  /*2de0*/  FMUL.FTZ R37, R37, R0.reuse ;  /* 0x0000000025257220 */ /* 0x080fe20000410000 */
[-C--:B------:R-:W-:Y:S01]  /*2df0*/  FMUL.FTZ R38, R38, R0.reuse ;  /* 0x0000000026267220 */ /* 0x080fe20000410000 */
[-C--:B------:R-:W-:Y:S01]  /*2e00*/  FMUL.FTZ R22, R39, R0.reuse ;  /* 0x0000000027167220 */ /* 0x080fe20000410000 */
[----:B------:R-:W3:Y:S01]  /*2e10*/  MUFU.TANH R176, R36 ;  /* 0x0000002400b07308 */ /* 0x000ee20000002400 */
[----:B-1----:R-:W-:Y:S07]  /*2e20*/  HMMA.16816.F32.BF16 R28, R16, R68, RZ ;  /* 0x00000044101c723c */ /* 0x002fee00000418ff */
[----:B------:R-:W1:Y:S01]  /*2e30*/  MUFU.TANH R173, R37 ;  /* 0x0000002500ad7308 */ /* 0x000e620000002400 */
[----:B--2---:R-:W-:Y:S01]  /*2e40*/  HMMA.16816.F32.BF16 R32, R4, R54, R24 ;  /* 0x000000360420723c */ /* 0x004fe20000041818 */
[----:B------:R-:W2:Y:S06]  /*2e50*/  LDSM.16.M88.4 R52, [R2+0x5800] ;  /* 0x005800000234783b */ /* 0x000eac0000000200 */
[----:B------:R3:W1:Y:S01]  /*2e60*/  MUFU.TANH R109, R38 ;  /* 0x00000026006d7308 */ /* 0x0006620000002400 */
[----:B------:R-:W-:Y:S07]  /*2e70*/  HMMA.16816.F32.BF16 R24, R8, R80, R44 ;  /* 0x000000500818723c */ /* 0x000fee000004182c */
[----:B------:R-:W1:Y:S01]  /*2e80*/  MUFU.TANH R116, R22 ;  /* 0x0000001600747308 */ /* 0x000e620000002400 */
[----:B------:R-:W-:Y:S03]  /*2e90*/  HMMA.16816.F32.BF16 R44, R12, R64, R28 ;  /* 0x000000400c2c723c */ /* 0x000fe6000004181c */
        /* <DEDUP_REMOVED lines=8> */
[----:B---3--:R-:W-:Y:S07]  /*2f20*/  HMMA.16816.F32.BF16 R36, R4, R56, R24 ;  /* 0x000000380424723c */ /* 0x008fee0000041818 */
[----:B------:R-:W3:Y:S01]  /*2f30*/  MUFU.TANH R99, R34 ;  /* 0x0000002200637308 */ /* 0x000ee20000002400 */
        /* <DEDUP_REMOVED lines=12> */
[----:B-----5:R-:W-:Y:S01]  /*3000*/  HMMA.16816.F32.BF16 R32, R4, R58, R24 ;  /* 0x0000003a0420723c */ /* 0x020fe20000041818 */
[----:B------:R-:W-:Y:S06]  /*3010*/  LDSM.16.M88.4 R56, [R2+0x6000] ;  /* 0x006000000238783b */ /* 0x000fec0000000200 */
        /* <DEDUP_REMOVED lines=10> */
[----:B------:R-:W5:Y:S06]  /*30c0*/  LDSM.16.M88.4 R76, [R20+0x6000] ;  /* 0x00600000144c783b */ /* 0x000f6c0000000200 */
[----:B------:R-:W1:Y:S01]  /*30d0*/  MUFU.TANH R152, R33 ;  /* 0x0000002100987308 */ /* 0x000e620000002400 */
[----:B--2---:R-:W-:Y:S07]  /*30e0*/  HMMA.16816.F32.BF16 R36, R4, R52, R24 ;  /* 0x000000340424723c */ /* 0x004fee0000041818 */
[----:B------:R-:W2:Y:S01]  /*30f0*/  MUFU.TANH R103, R34 ;  /* 0x0000002200677308 */ /* 0x000ea20000002400 */
[----:B------:R-:W-:Y:S01]  /*3100*/  HMMA.16816.F32.BF16 R24, R8, R74, R40 ;  /* 0x0000004a0818723c */ /* 0x000fe20000041828 */
[----:B------:R-:W3:Y:S06]  /*3110*/  LDSM.16.M88.4 R72, [R21+0x7000] ;  /* 0x007000001548783b */ /* 0x000eec0000000200 */
[----:B------:R4:W2:Y:S01]  /*3120*/  MUFU.TANH R139, R35 ;  /* 0x00000023008b7308 */ /* 0x0008a20000002400 */
[----:B------:R-:W-:Y:S01]  /*3130*/  HMMA.16816.F32.BF16 R40, R12, R62, R28 ;  /* 0x0000003e0c28723c */ /* 0x000fe2000004181c */
[----:B------:R-:W-:Y:S02]  /*3140*/  LDSM.16.M88.4 R60, [R3+0x7000] ;  /* 0x00700000033c783b */ /* 0x000fe40000000200 */
[-C--:B------:R-:W-:Y:S01]  /*3150*/  FMUL.FTZ R36, R36, R0.reuse ;  /* 0x0000000024247220 */ /* 0x080fe20000410000 */
[-C--:B------:R-:W-:Y:S01]  /*3160*/  FMUL.FTZ R37, R37, R0.reuse ;  /* 0x0000000025257220 */ /* 0x080fe20000410000 */
[-C--:B------:R-:W-:Y:S01]  /*3170*/  FMUL.FTZ R38, R38, R0.reuse ;  /* 0x0000000026267220 */ /* 0x080fe20000410000 */
[-C--:B------:R-:W-:Y:S01]  /*3180*/  FMUL.FTZ R22, R39, R0.reuse ;  /* 0x0000000027167220 */ /* 0x080fe20000410000 */
[----:B------:R-:W2:Y:S01]  /*3190*/  MUFU.TANH R184, R36 ;  /* 0x0000002400b87308 */ /* 0x000ea20000002400 */
[----:B-1----:R-:W-:Y:S07]  /*31a0*/  HMMA.16816.F32.BF16 R28, R16, R68, RZ ;  /* 0x00000044101c723c */ /* 0x002fee00000418ff */
[----:B------:R-:W1:Y:S01]  /*31b0*/  MUFU.TANH R182, R37 ;  /* 0x0000002500b67308 */ /* 0x000e620000002400 */
[----:B----4-:R-:W-:Y:S01]  /*31c0*/  HMMA.16816.F32.BF16 R32, R4, R54, R24 ;  /* 0x000000360420723c */ /* 0x010fe20000041818 */
[----:B------:R-:W-:Y:S06]  /*31d0*/  LDSM.16.M88.4 R52, [R2+0x6800] ;  /* 0x006800000234783b */ /* 0x000fec0000000200 */
[----:B------:R4:W1:Y:S01]  /*31e0*/  MUFU.TANH R120, R38 ;  /* 0x0000002600787308 */ /* 0x0008620000002400 */
[----:B-----5:R-:W-:Y:S07]  /*31f0*/  HMMA.16816.F32.BF16 R24, R8, R76, R44 ;  /* 0x0000004c0818723c */ /* 0x020fee000004182c */
        /* <DEDUP_REMOVED lines=10> */
[----:B----4-:R-:W-:Y:S07]  /*32a0*/  HMMA.16816.F32.BF16 R36, R4, R56, R24 ;  /* 0x000000380424723c */ /* 0x010fee0000041818 */
[----:B------:R-:W4:Y:S01]  /*32b0*/  MUFU.TANH R108, R34 ;  /* 0x00000022006c7308 */ /* 0x000f220000002400 */
[----:B------:R-:W-:Y:S01]  /*32c0*/  HMMA.16816.F32.BF16 R24, R8, R78, R40 ;  /* 0x0000004e0818723c */ /* 0x000fe20000041828 */
[----:B------:R-:W-:Y:S06]  /*32d0*/  LDSM.16.M88.4 R76, [R21+0x8000] ;  /* 0x00800000154c783b */ /* 0x000fec0000000200 */
[----:B------:R2:W1:Y:S01]  /*32e0*/  MUFU.TANH R147, R35 ;  /* 0x0000002300937308 */ /* 0x0004620000002400 */
[----:B------:R-:W-:Y:S01]  /*32f0*/  HMMA.16816.F32.BF16 R40, R12, R66, R28 ;  /* 0x000000420c28723c */ /* 0x000fe2000004181c */
[----:B------:R-:W4:Y:S02]  /*3300*/  LDSM.16.M88.4 R64, [R21+0x7800] ;  /* 0x007800001540783b */ /* 0x000f240000000200 */
[-C--:B------:R-:W-:Y:S01]  /*3310*/  FMUL.FTZ R36, R36, R0.reuse ;  /* 0x0000000024247220 */ /* 0x080fe20000410000 */
[-C--:B------:R-:W-:Y:S01]  /*3320*/  FMUL.FTZ R37, R37, R0.reuse ;  /* 0x0000000025257220 */ /* 0x080fe20000410000 */
[-C--:B------:R-:W-:Y:S01]  /*3330*/  FMUL.FTZ R38, R38, R0.reuse ;  /* 0x0000000026267220 */ /* 0x080fe20000410000 */
[-C--:B------:R-:W-:Y:S01]  /*3340*/  FMUL.FTZ R39, R39, R0.reuse ;  /* 0x0000000027277220 */ /* 0x080fe20000410000 */
[----:B------:R-:W1:Y:S01]  /*3350*/  MUFU.TANH R187, R36 ;  /* 0x0000002400bb7308 */ /* 0x000e620000002400 */
[----:B---3--:R-:W-:Y:S07]  /*3360*/  HMMA.16816.F32.BF16 R28, R16, R72, RZ ;  /* 0x00000048101c723c */ /* 0x008fee00000418ff */
[----:B------:R-:W3:Y:S01]  /*3370*/  MUFU.TANH R185, R37 ;  /* 0x0000002500b97308 */ /* 0x000ee20000002400 */
[----:B--2---:R-:W-:Y:S01]  /*3380*/  HMMA.16816.F32.BF16 R32, R4, R58, R24 ;  /* 0x0000003a0420723c */ /* 0x004fe20000041818 */
[----:B------:R-:W2:Y:S06]  /*3390*/  LDSM.16.M88.4 R56, [R3+0x7800] ;  /* 0x007800000338783b */ /* 0x000eac0000000200 */
[----:B------:R-:W1:Y:S01]  /*33a0*/  MUFU.TANH R125, R38 ;  /* 0x00000026007d7308 */ /* 0x000e620000002400 */
[----:B-----5:R-:W-:Y:S07]  /*33b0*/  HMMA.16816.F32.BF16 R24, R8, R68, R44 ;  /* 0x000000440818723c */ /* 0x020fee000004182c */
        /* <DEDUP_REMOVED lines=8> */
[----:B------:R-:W-:Y:S06]  /*3440*/  LDSM.16.M88.4 R72, [R20+0x7800] ;  /* 0x007800001448783b */ /* 0x000fec0000000200 */
[----:B------:R-:W1:Y:S01]  /*3450*/  MUFU.TANH R164, R33 ;  /* 0x0000002100a47308 */ /* 0x000e620000002400 */
[----:B-----5:R-:W-:Y:S07]  /*3460*/  HMMA.16816.F32.BF16 R36, R4, R52, R24 ;  /* 0x000000340424723c */ /* 0x020fee0000041818 */
[----:B------:R-:W1:Y:S01]  /*3470*/  MUFU.TANH R112, R34 ;  /* 0x0000002200707308 */ /* 0x000e620000002400 */
[----:B------:R-:W-:Y:S01]  /*3480*/  HMMA.16816.F32.BF16 R24, R8, R70, R40 ;  /* 0x000000460818723c */ /* 0x000fe20000041828 */
[----:B------:R-:W-:Y:S06]  /*3490*/  LDSM.16.M88.4 R68, [R21+0x8800] ;  /* 0x008800001544783b */ /* 0x000fec0000000200 */
        /* <DEDUP_REMOVED lines=8> */
[----:B----4-:R-:W-:Y:S07]  /*3520*/  HMMA.16816.F32.BF16 R28, R16, R64, RZ ;  /* 0x00000040101c723c */ /* 0x010fee00000418ff */
[----:B------:R-:W4:Y:S01]  /*3530*/  MUFU.TANH R188, R37 ;  /* 0x0000002500bc7308 */ /* 0x000f220000002400 */
[----:B-----5:R-:W-:Y:S07]  /*3540*/  HMMA.16816.F32.BF16 R32, R4, R54, R24 ;  /* 0x000000360420723c */ /* 0x020fee0000041818 */
        /* <DEDUP_REMOVED lines=10> */
[----:B------:R-:W5:Y:S06]  /*35f0*/  LDSM.16.M88.4 R64, [R3+0x8000] ;  /* 0x008000000340783b */ /* 0x000f6c0000000200 */
[----:B------:R-:W1:Y:S01]  /*3600*/  MUFU.TANH R170, R33 ;  /* 0x0000002100aa7308 */ /* 0x000e620000002400 */
[----:B---3--:R-:W-:Y:S07]  /*3610*/  HMMA.16816.F32.BF16 R36, R4, R60, R24 ;  /* 0x0000003c0424723c */ /* 0x008fee0000041818 */
[----:B------:R-:W3:Y:S01]  /*3620*/  MUFU.TANH R118, R34 ;  /* 0x0000002200767308 */ /* 0x000ee20000002400 */
[----:B------:R-:W-:Y:S01]  /*3630*/  HMMA.16816.F32.BF16 R24, R8, R82, R40 ;  /* 0x000000520818723c */ /* 0x000fe20000041828 */
[----:B------:R-:W-:Y:S06]  /*3640*/  LDSM.16.M88.4 R80, [R20+0x8000] ;  /* 0x008000001450783b */ /* 0x000fec0000000200 */
        /* <DEDUP_REMOVED lines=8> */
[----:B------:R-:W-:Y:S07]  /*36d0*/  HMMA.16816.F32.BF16 R28, R16, R76, RZ ;  /* 0x0000004c101c723c */ /* 0x000fee00000418ff */
[----:B------:R-:W1:Y:S01]  /*36e0*/  MUFU.TANH R190, R37 ;  /* 0x0000002500be7308 */ /* 0x000e620000002400 */
[----:B----4-:R-:W-:Y:S01]  /*36f0*/  HMMA.16816.F32.BF16 R32, R4, R62, R24 ;  /* 0x0000003e0420723c */ /* 0x010fe20000041818 */
[----:B------:R-:W-:Y:S06]  /*3700*/  LDSM.16.M88.4 R60, [R2+0x8000] ;  /* 0x00800000023c783b */ /* 0x000fec0000000200 */
[----:B------:R-:W4:Y:S01]  /*3710*/  MUFU.TANH R142, R38 ;  /* 0x00000026008e7308 */ /* 0x000f220000002400 */
[----:B------:R-:W-:Y:S07]  /*3720*/  HMMA.16816.F32.BF16 R24, R8, R72, R52 ;  /* 0x000000480818723c */ /* 0x000fee0000041834 */
[----:B------:R3:W1:Y:S01]  /*3730*/  MUFU.TANH R150, R39 ;  /* 0x0000002700967308 */ /* 0x0006620000002400 */
[----:B-----5:R-:W-:Y:S03]  /*3740*/  HMMA.16816.F32.BF16 R52, R12, R64, R28 ;  /* 0x000000400c34723c */ /* 0x020fe6000004181c */
        /* <DEDUP_REMOVED lines=22> */
[----:B---3--:R-:W-:Y:S01]  /*38b0*/  HMMA.16816.F32.BF16 R36, R4, R58, R24 ;  /* 0x0000003a0424723c */ /* 0x008fe20000041818 */
[----:B------:R-:W3:Y:S06]  /*38c0*/  LDSM.16.M88.4 R56, [R21+0x9000] ;  /* 0x009000001538783b */ /* 0x000eec0000000200 */
[----:B------:R-:W1:Y:S01]  /*38d0*/  MUFU.TANH R149, R42 ;  /* 0x0000002a00957308 */ /* 0x000e620000002400 */
        /* <DEDUP_REMOVED lines=14> */
[----:B------:R1:W4:Y:S06]  /*39c0*/  LDSM.16.M88.4 R80, [R21+0x9800] ;  /* 0x009800001550783b */ /* 0x00032c0000000200 */
[----:B------:R-:W1:Y:S01]  /*39d0*/  MUFU.TANH R172, R39 ;  /* 0x0000002700ac7308 */ /* 0x000e620000002400 */
[----:B------:R-:W-:Y:S01]  /*39e0*/  HMMA.16816.F32.BF16 R44, R12, R78, R28 ;  /* 0x0000004e0c2c723c */ /* 0x000fe2000004181c */
[----:B------:R4:W-:Y:S02]  /*39f0*/  LDSM.16.M88.4 R76, [R3+0x9800] ;  /* 0x00980000034c783b */ /* 0x0009e40000000200 */
[-C--:B------:R-:W-:Y:S01]  /*3a00*/  FMUL.FTZ R32, R32, R0.reuse ;  /* 0x0000000020207220 */ /* 0x080fe20000410000 */
[----:B------:R-:W-:-:S03]  /*3a10*/  FMUL.FTZ R33, R33, R0 ;  /* 0x0000000021217220 */ /* 0x000fc60000410000 */
[----:B------:R-:W4:Y:S01]  /*3a20*/  MUFU.TANH R200, R32 ;  /* 0x0000002000c87308 */ /* 0x000f220000002400 */
[----:B---3--:R-:W-:Y:S07]  /*3a30*/  HMMA.16816.F32.BF16 R28, R16, R56, RZ ;  /* 0x00000038101c723c */ /* 0x008fee00000418ff */
[----:B------:R-:W3:Y:S01]  /*3a40*/  MUFU.TANH R198, R33 ;  /* 0x0000002100c67308 */ /* 0x000ee20000002400 */
[----:B--2---:R-:W-:Y:S01]  /*3a50*/  HMMA.16816.F32.BF16 R40, R4, R62, R24 ;  /* 0x0000003e0428723c */ /* 0x004fe20000041818 */
[-C--:B-1----:R-:W-:Y:S01]  /*3a60*/  FMUL.FTZ R21, R34, R0.reuse ;  /* 0x0000000022157220 */ /* 0x082fe20000410000 */
[----:B------:R-:W-:Y:S05]  /*3a70*/  LDSM.16.M88.4 R60, [R20+0x9800] ;  /* 0x00980000143c783b */ /* 0x000fea0000000200 */
[----:B------:R1:W2:Y:S01]  /*3a80*/  MUFU.TANH R162, R21 ;  /* 0x0000001500a27308 */ /* 0x0002a20000002400 */
[----:B-----5:R-:W-:Y:S08]  /*3a90*/  HMMA.16816.F32.BF16 R24, R8, R68, R52 ;  /* 0x000000440818723c */ /* 0x020ff00000041834 */
[----:B------:R-:W-:Y:S03]  /*3aa0*/  HMMA.16816.F32.BF16 R52, R12, R64, R28 ;  /* 0x000000400c34723c */ /* 0x000fe6000004181c */
[----:B----4-:R-:W-:-:S04]  /*3ab0*/  FMUL.FTZ R3, R41, R0 ;  /* 0x0000000029037220 */ /* 0x010fc80000410000 */
[----:B------:R4:W2:Y:S01]  /*3ac0*/  MUFU.TANH R191, R3 ;  /* 0x0000000300bf7308 */ /* 0x0008a20000002400 */
[----:B------:R-:W-:Y:S01]  /*3ad0*/  HMMA.16816.F32.BF16 R28, R16, R58, RZ ;  /* 0x0000003a101c723c */ /* 0x000fe200000418ff */
[----:B------:R-:W5:Y:S01]  /*3ae0*/  LDSM.16.M88.4 R56, [R20+0x9000] ;  /* 0x009000001438783b */ /* 0x000f620000000200 */
[----:B-1----:R-:W-:-:S05]  /*3af0*/  FMUL.FTZ R21, R35, R0 ;  /* 0x0000000023157220 */ /* 0x002fca0000410000 */
[----:B------:R1:W1:Y:S01]  /*3b00*/  MUFU.TANH R165, R21 ;  /* 0x0000001500a57308 */ /* 0x0002620000002400 */
[----:B------:R-:W-:Y:S08]  /*3b10*/  HMMA.16816.F32.BF16 R32, R4, R72, R24 ;  /* 0x000000480420723c */ /* 0x000ff00000041818 */
[----:B------:R-:W-:Y:S01]  /*3b20*/  HMMA.16816.F32.BF16 R24, R8, R70, R44 ;  /* 0x000000460818723c */ /* 0x000fe2000004182c */
[----:B------:R-:W3:Y:S01]  /*3b30*/  LDSM.16.M88.4 R44, [R2+0x9000] ;  /* 0x00900000022c783b */ /* 0x000ee20000000200 */
[----:B----4-:R-:W-:-:S04]  /*3b40*/  FMUL.FTZ R3, R42, R0 ;  /* 0x000000002a037220 */ /* 0x010fc80000410000 */
[----:B------:R4:W2:Y:S02]  /*3b50*/  MUFU.TANH R137, R3 ;  /* 0x0000000300897308 */ /* 0x0008a40000002400 */
[----:B------:R-:W-:Y:S01]  /*3b60*/  HMMA.16816.F32.BF16 R36, R12, R66, R28 ;  /* 0x000000420c24723c */ /* 0x000fe2000004181c */
[----:B-1----:R-:W-:-:S05]  /*3b70*/  FMUL.FTZ R21, R40, R0 ;  /* 0x0000000028157220 */ /* 0x002fca0000410000 */
[----:B------:R5:W1:Y:S02]  /*3b80*/  MUFU.TANH R194, R21 ;  /* 0x0000001500c27308 */ /* 0x000a640000002400 */
[----:B------:R-:W-:Y:S01]  /*3b90*/  HMMA.16816.F32.BF16 R28, R16, R80, RZ ;  /* 0x00000050101c723c */ /* 0x000fe200000418ff */
[----:B----4-:R-:W-:-:S07]  /*3ba0*/  FMUL.FTZ R3, R43, R0 ;  /* 0x000000002b037220 */ /* 0x010fce0000410000 */
[----:B------:R-:W-:Y:S01]  /*3bb0*/  HMMA.16816.F32.BF16 R16, R16, R82, RZ ;  /* 0x000000521010723c */ /* 0x000fe200000418ff */
[----:B------:R4:W1:Y:S07]  /*3bc0*/  MUFU.TANH R180, R3 ;  /* 0x0000000300b47308 */ /* 0x00086e0000002400 */
[----:B-----5:R-:W-:Y:S08]  /*3bd0*/  HMMA.16816.F32.BF16 R20, R8, R56, R52 ;  /* 0x000000380814723c */ /* 0x020ff00000041834 */
[----:B------:R-:W-:Y:S01]  /*3be0*/  HMMA.16816.F32.BF16 R40, R4, R74, R24 ;  /* 0x0000004a0428723c */ /* 0x000fe20000041818 */
[----:B----4-:R-:W-:-:S07]  /*3bf0*/  FMUL.FTZ R3, R32, R0 ;  /* 0x0000000020037220 */ /* 0x010fce0000410000 */
[----:B------:R-:W-:Y:S01]  /*3c00*/  HMMA.16816.F32.BF16 R24, R12, R76, R28 ;  /* 0x0000004c0c18723c */ /* 0x000fe2000004181c */
[----:B------:R4:W1:Y:S07]  /*3c10*/  MUFU.TANH R203, R3 ;  /* 0x0000000300cb7308 */ /* 0x00086e0000002400 */
[----:B------:R-:W-:Y:S01]  /*3c20*/  HMMA.16816.F32.BF16 R28, R8, R58, R36 ;  /* 0x0000003a081c723c */ /* 0x000fe20000041824 */
[----:B------:R5:W2:Y:S01]  /*3c30*/  LDSM.16.M88.4 R36, [R2+0x9800] ;  /* 0x009800000224783b */ /* 0x000aa20000000200 */
[----:B------:R-:W-:-:S04]  /*3c40*/  DEPBAR.LE SB0, 0x0 ;  /* 0x000080000000791a */ /* 0x000fc80000000000 */
[-C--:B------:R-:W-:Y:S02]  /*3c50*/  FMUL.FTZ R43, R43, R0.reuse ;  /* 0x000000002b2b7220 */ /* 0x080fe40000410000 */
[----:B------:R-:W-:Y:S01]  /*3c60*/  HMMA.16816.F32.BF16 R12, R12, R78, R16 ;  /* 0x0000004e0c0c723c */ /* 0x000fe20000041810 */
[-C--:B----4-:R-:W-:Y:S01]  /*3c70*/  FMUL.FTZ R3, R33, R0.reuse ;  /* 0x0000000021037220 */ /* 0x090fe20000410000 */
[----:B------:R-:W4:Y:S08]  /*3c80*/  MUFU.TANH R197, R43 ;  /* 0x0000002b00c57308 */ /* 0x000f300000002400 */
[----:B------:R3:W1:Y:S01]  /*3c90*/  MUFU.TANH R202, R3 ;  /* 0x0000000300ca7308 */ /* 0x0006620000002400 */
[----:B-----5:R-:W-:-:S07]  /*3ca0*/  FMUL.FTZ R2, R41, R0 ;  /* 0x0000000029027220 */ /* 0x020fce0000410000 */
[----:B------:R5:W1:Y:S01]  /*3cb0*/  MUFU.TANH R199, R2 ;  /* 0x0000000200c77308 */ /* 0x000a620000002400 */
[----:B---3--:R-:W-:-:S07]  /*3cc0*/  FMUL.FTZ R3, R34, R0 ;  /* 0x0000000022037220 */ /* 0x008fce0000410000 */
[----:B------:R3:W1:Y:S01]  /*3cd0*/  MUFU.TANH R80, R3 ;  /* 0x0000000300507308 */ /* 0x0006620000002400 */
[----:B-----5:R-:W-:-:S07]  /*3ce0*/  FMUL.FTZ R2, R42, R0 ;  /* 0x000000002a027220 */ /* 0x020fce0000410000 */
[----:B------:R5:W1:Y:S01]  /*3cf0*/  MUFU.TANH R76, R2 ;  /* 0x00000002004c7308 */ /* 0x000a620000002400 */
[-C--:B---3--:R-:W-:Y:S02]  /*3d00*/  FMUL.FTZ R3, R35, R0.reuse ;  /* 0x0000000023037220 */ /* 0x088fe40000410000 */
[----:B------:R-:W-:Y:S05]  /*3d10*/  HMMA.16816.F32.BF16 R32, R4, R44, R20 ;  /* 0x0000002c0420723c */ /* 0x000fea0000041814 */
[----:B------:R3:W1:Y:S03]  /*3d20*/  MUFU.TANH R77, R3 ;  /* 0x00000003004d7308 */ /* 0x0006660000002400 */
[----:B------:R-:W-:Y:S08]  /*3d30*/  HMMA.16816.F32.BF16 R20, R8, R60, R24 ;  /* 0x0000003c0814723c */ /* 0x000ff00000041818 */
[----:B------:R-:W-:Y:S03]  /*3d40*/  HMMA.16816.F32.BF16 R24, R4, R46, R28 ;  /* 0x0000002e0418723c */ /* 0x000fe6000004181c */
[-C--:B-----5:R-:W-:Y:S01]  /*3d50*/  FMUL.FTZ R2, R34, R0.reuse ;  /* 0x0000000022027220 */ /* 0x0a0fe20000410000 */
[-C--:B---3--:R-:W-:Y:S01]  /*3d60*/  FMUL.FTZ R3, R40, R0.reuse ;  /* 0x0000000028037220 */ /* 0x088fe20000410000 */
[-C--:B------:R-:W-:Y:S01]  /*3d70*/  FMUL.FTZ R32, R32, R0.reuse ;  /* 0x0000000020207220 */ /* 0x080fe20000410000 */
[-C--:B------:R-:W-:Y:S01]  /*3d80*/  FMUL.FTZ R33, R33, R0.reuse ;  /* 0x0000000021217220 */ /* 0x080fe20000410000 */
[----:B------:R3:W1:Y:S01]  /*3d90*/  MUFU.TANH R78, R2 ;  /* 0x00000002004e7308 */ /* 0x0006620000002400 */
[----:B------:R-:W-:Y:S07]  /*3da0*/  HMMA.16816.F32.BF16 R8, R8, R62, R12 ;  /* 0x0000003e0808723c */ /* 0x000fee000004180c */
[----:B------:R-:W1:Y:S01]  /*3db0*/  MUFU.TANH R81, R3 ;  /* 0x0000000300517308 */ /* 0x000e620000002400 */
[----:B--2---:R-:W-:Y:S03]  /*3dc0*/  HMMA.16816.F32.BF16 R16, R4, R36, R20 ;  /* 0x000000240410723c */ /* 0x004fe60000041814 */
[----:B------:R-:W-:-:S04]  /*3dd0*/  FMUL.FTZ R24, R24, R0 ;  /* 0x0000000018187220 */ /* 0x000fc80000410000 */
[----:B------:R-:W2:Y:S01]  /*3de0*/  MUFU.TANH R207, R32 ;  /* 0x0000002000cf7308 */ /* 0x000ea20000002400 */
[----:B---3--:R-:W-:-:S04]  /*3df0*/  FMUL.FTZ R2, R35, R0 ;  /* 0x0000000023027220 */ /* 0x008fc80000410000 */
[----:B------:R-:W-:Y:S01]  /*3e00*/  HMMA.16816.F32.BF16 R4, R4, R38, R8 ;  /* 0x000000260404723c */ /* 0x000fe20000041808 */
[----:B------:R-:W-:Y:S02]  /*3e10*/  SHF.L.U32 R11, R84, 0x4, RZ ;  /* 0x00000004540b7819 */ /* 0x000fe400000006ff */
[----:B------:R3:W1:Y:S03]  /*3e20*/  MUFU.TANH R201, R2 ;  /* 0x0000000200c97308 */ /* 0x0006660000002400 */
[----:B------:R1:W-:Y:S01]  /*3e30*/  STL [R1+0x28], R11 ;  /* 0x0000280b01007387 */ /* 0x0003e20000100800 */
[----:B------:R-:W-:-:S03]  /*3e40*/  FMUL.FTZ R16, R16, R0 ;  /* 0x0000000010107220 */ /* 0x000fc60000410000 */
[----:B------:R1:W-:Y:S01]  /*3e50*/  STL [R1+0x40], R85 ;  /* 0x0000405501007387 */ /* 0x0003e20000100800 */
[----:B------:R-:W1:Y:S03]  /*3e60*/  MUFU.TANH R206, R33 ;  /* 0x0000002100ce7308 */ /* 0x000e660000002400 */
[----:B------:R1:W-:Y:S05]  /*3e70*/  STL.64 [R1], R88 ;  /* 0x0000005801007387 */ /* 0x0003ea0000100a00 */
[-C--:B------:R-:W-:Y:S01]  /*3e80*/  FMUL.FTZ R4, R4, R0.reuse ;  /* 0x0000000004047220 */ /* 0x080fe20000410000 */
[-C--:B---3--:R-:W-:Y:S01]  /*3e90*/  FMUL.FTZ R2, R25, R0.reuse ;  /* 0x0000000019027220 */ /* 0x088fe20000410000 */
[-C--:B------:R-:W-:Y:S01]  /*3ea0*/  FMUL.FTZ R5, R5, R0.reuse ;  /* 0x0000000005057220 */ /* 0x080fe20000410000 */
[-C--:B------:R-:W-:Y:S01]  /*3eb0*/  FMUL.FTZ R6, R6, R0.reuse ;  /* 0x0000000006067220 */ /* 0x080fe20000410000 */
[-C--:B------:R-:W-:Y:S01]  /*3ec0*/  FMUL.FTZ R7, R7, R0.reuse ;  /* 0x0000000007077220 */ /* 0x080fe20000410000 */
[----:B------:R3:W1:Y:S08]  /*3ed0*/  MUFU.TANH R205, R2 ;  /* 0x0000000200cd7308 */ /* 0x0006700000002400 */
[----:B------:R-:W1:Y:S08]  /*3ee0*/  MUFU.TANH R204, R24 ;  /* 0x0000001800cc7308 */ /* 0x000e700000002400 */
[----:B------:R-:W1:Y:S01]  /*3ef0*/  MUFU.TANH R212, R16 ;  /* 0x0000001000d47308 */ /* 0x000e620000002400 */
[----:B---3--:R-:W-:-:S07]  /*3f00*/  FMUL.FTZ R2, R26, R0 ;  /* 0x000000001a027220 */ /* 0x008fce0000410000 */
        /* <DEDUP_REMOVED lines=8> */
[----:B------:R3:W1:Y:S02]  /*3f90*/  MUFU.TANH R211, R2 ;  /* 0x0000000200d37308 */ /* 0x0006640000002400 */
[----:B---3--:R-:W-:-:S06]  /*3fa0*/  FMUL.FTZ R2, R18, R0 ;  /* 0x0000000012027220 */ /* 0x008fcc0000410000 */
[----:B------:R3:W1:Y:S02]  /*3fb0*/  MUFU.TANH R39, R2 ;  /* 0x0000000200277308 */ /* 0x0006640000002400 */
[----:B---3--:R-:W-:-:S06]  /*3fc0*/  FMUL.FTZ R2, R19, R0 ;  /* 0x0000000013027220 */ /* 0x008fcc0000410000 */
[----:B------:R3:W1:Y:S01]  /*3fd0*/  MUFU.TANH R209, R2 ;  /* 0x0000000200d17308 */ /* 0x0006620000002400 */
[----:B------:R-:W-:Y:S06]  /*3fe0*/  BAR.SYNC.DEFER_BLOCKING 0x0 ;  /* 0x0000000000007b1d */ /* 0x000fec0000010000 */
[----:B--2-4-:R-:W-:Y:S05]  /*3ff0*/  @!P0 BRA `(.L_x_3787) ;  /* 0x0000000800208947 */ /* 0x014fea0003800000 */
[----:B------:R-:W-:Y:S01]  /*4000*/  ISETP.NE.U32.AND P1, PT, R232, RZ, PT ;  /* 0x000000ffe800720c */ /* 0x000fe20003f25070 */
[----:B------:R-:W-:Y:S03]  /*4010*/  BSSY.RECONVERGENT B0, `(.L_x_3788) ;  /* 0x0000050000007945 */ /* 0x000fe60003800200 */
[----:B------:R-:W-:-:S13]  /*4020*/  ISETP.NE.AND.EX P1, PT, R233, RZ, PT, P1 ;  /* 0x000000ffe900720c */ /* 0x000fda0003f25310 */
[----:B------:R-:W-:Y:S05]  /*4030*/  @P1 BRA `(.L_x_3789) ;  /* 0x00000000002c1947 */ /* 0x000fea0003800000 */
[----:B------:R-:W2:Y:S01]  /*4040*/  LD.E R0, desc[UR4][R134.64+0x38] ;  /* 0x0000380486007980 */ /* 0x000ea2000c101900 */
[----:B------:R-:W-:Y:S02]  /*4050*/  UMOV UR6, URZ ;  /* 0x000000ff00067c82 */ /* 0x000fe40008000000 */
[----:B---3--:R-:W-:Y:S01]  /*4060*/  IADD3 R2, P1, PT, RZ, -UR6, RZ ;  /* 0x80000006ff027c10 */ /* 0x008fe2000ff3e0ff */
        /* <DEDUP_REMOVED lines=8> */
.L_x_3789:
[----:B---3--:R-:W2:Y:S01]  /*40f0*/  LD.E R2, desc[UR4][R134.64+0x170] ;  /* 0x0001700486027980 */ /* 0x008ea2000c101900 */
[C---:B------:R-:W-:Y:S01]  /*4100*/  LEA R8, R87.reuse, 0xfffffe00, 0x8 ;  /* 0xfffffe0057087811 */ /* 0x040fe200078e40ff */
[----:B------:R-:W-:Y:S01]  /*4110*/  IMAD.MOV.U32 R13, RZ, RZ, R218 ;  /* 0x000000ffff0d7224 */ /* 0x000fe200078e00da */
[----:B------:R-:W-:Y:S01]  /*4120*/  LEA R9, R87, 0xffffff00, 0x8 ;  /* 0xffffff0057097811 */ /* 0x000fe200078e40ff */
[----:B------:R-:W-:Y:S01]  /*4130*/  IMAD.MOV.U32 R12, RZ, RZ, R223 ;  /* 0x000000ffff0c7224 */ /* 0x000fe200078e00df */
[----:B------:R-:W-:Y:S02]  /*4140*/  IABS R6, R8 ;  /* 0x0000000800067213 */ /* 0x000fe40000000000 */
[----:B------:R-:W-:Y:S02]  /*4150*/  IABS R7, R9 ;  /* 0x0000000900077213 */ /* 0x000fe40000000000 */
[----:B--2---:R-:W-:-:S04]  /*4160*/  IABS R0, R2 ;  /* 0x0000000200007213 */ /* 0x004fc80000000000 */
[----:B------:R-:W2:Y:S08]  /*4170*/  I2F.RP R4, R0 ;  /* 0x0000000000047306 */ /* 0x000eb00000209400 */
[----:B--2---:R-:W2:Y:S02]  /*4180*/  MUFU.RCP R4, R4 ;  /* 0x0000000400047308 */ /* 0x004ea40000001000 */
[----:B--2---:R-:W-:-:S06]  /*4190*/  IADD3 R4, PT, PT, R4, 0xffffffe, RZ ;  /* 0x0ffffffe04047810 */ /* 0x004fcc0007ffe0ff */
        /* <DEDUP_REMOVED lines=18> */
[-C--:B------:R-:W-:Y:S01]  /*42c0*/  LOP3.LUT R0, R8, R2.reuse, RZ, 0x3c, !PT ;  /* 0x0000000208007212 */ /* 0x080fe200078e3cff */
[----:B------:R-:W-:Y:S01]  /*42d0*/  @!P1 VIADD R4, R4, 0x1 ;  /* 0x0000000104049836 */ /* 0x000fe20000000000 */
[----:B------:R-:W-:Y:S02]  /*42e0*/  LOP3.LUT R5, R9, R2, RZ, 0x3c, !PT ;  /* 0x0000000209057212 */ /* 0x000fe400078e3cff */
[----:B------:R-:W-:Y:S01]  /*42f0*/  ISETP.GE.AND P1, PT, R0, RZ, PT ;  /* 0x000000ff0000720c */ /* 0x000fe20003f26270 */
[----:B------:R-:W-:Y:S01]  /*4300*/  @!P3 VIADD R3, R3, 0x1 ;  /* 0x000000010303b836 */ /* 0x000fe20000000000 */
[----:B------:R-:W-:-:S04]  /*4310*/  ISETP.GE.AND P4, PT, R5, RZ, PT ;  /* 0x000000ff0500720c */ /* 0x000fc80003f86270 */
[----:B------:R-:W-:Y:S01]  /*4320*/  @P5 IADD3 R3, PT, PT, R3, 0x1, RZ ;  /* 0x0000000103035810 */ /* 0x000fe20007ffe0ff */
[----:B------:R-:W-:Y:S01]  /*4330*/  @P6 VIADD R4, R4, 0x1 ;  /* 0x0000000104046836 */ /* 0x000fe20000000000 */
[----:B------:R-:W-:Y:S02]  /*4340*/  ISETP.NE.AND P3, PT, R2, RZ, PT ;  /* 0x000000ff0200720c */ /* 0x000fe40003f65270 */
[----:B------:R-:W-:-:S03]  /*4350*/  LOP3.LUT R0, RZ, R2, RZ, 0x33, !PT ;  /* 0x00000002ff007212 */ /* 0x000fc600078e33ff */
[----:B------:R-:W-:Y:S02]  /*4360*/  @!P1 IMAD.MOV R3, RZ, RZ, -R3 ;  /* 0x000000ffff039224 */ /* 0x000fe400078e0a03 */
[----:B------:R-:W-:-:S03]  /*4370*/  @!P4 IADD3 R4, PT, PT, -R4, RZ, RZ ;  /* 0x000000ff0404c210 */ /* 0x000fc60007ffe1ff */
[C---:B------:R-:W-:Y:S02]  /*4380*/  SEL R3, R0.reuse, R3, !P3 ;  /* 0x0000000300037207 */ /* 0x040fe40005800000 */
[----:B------:R-:W-:Y:S02]  /*4390*/  SEL R0, R0, R4, !P3 ;  /* 0x0000000400007207 */ /* 0x000fe40005800000 */
[----:B------:R-:W2:Y:S01]  /*43a0*/  LD.E.64 R4, desc[UR4][R48.64+0x38] ;  /* 0x0000380430047980 */ /* 0x000ea2000c101b00 */
[----:B------:R-:W-:-:S04]  /*43b0*/  IMAD.WIDE R8, R3, 0x4, R88 ;  /* 0x0000000403087825 */ /* 0x000fc800078e0258 */
[C---:B------:R-:W-:Y:S01]  /*43c0*/  IMAD.WIDE R6, R0.reuse, 0x4, R88 ;  /* 0x0000000400067825 */ /* 0x040fe200078e0258 */
[----:B------:R3:W4:Y:S04]  /*43d0*/  LD.E R10, desc[UR4][R8.64] ;  /* 0x00000004080a7980 */ /* 0x000728000c101900 */
[----:B------:R-:W4:Y:S04]  /*43e0*/  LD.E R9, desc[UR4][R6.64] ;  /* 0x0000000406097980 */ /* 0x000f28000c101900 */
[----:B------:R-:W5:Y:S01]  /*43f0*/  LD.E.64 R6, desc[UR4][R48.64+0x20] ;  /* 0x0000200430067980 */ /* 0x000f62000c101b00 */
        /* <DEDUP_REMOVED lines=9> */
[----:B-----5:R-:W-:Y:S02]  /*4490*/  IMAD R4, R7, R0, RZ ;  /* 0x0000000007047224 */ /* 0x020fe400078e02ff */
[----:B------:R-:W-:-:S04]  /*44a0*/  IMAD.WIDE.U32 R2, R0, R6, R2 ;  /* 0x0000000600027225 */ /* 0x000fc800078e0002 */
[----:B------:R-:W-:Y:S01]  /*44b0*/  IMAD R0, R6, R5, R4 ;  /* 0x0000000506007224 */ /* 0x000fe200078e0204 */
[----:B------:R-:W-:-:S04]  /*44c0*/  LEA R13, P1, R2, R13, 0x1 ;  /* 0x0000000d020d7211 */ /* 0x000fc800078208ff */
[----:B------:R-:W-:-:S04]  /*44d0*/  IADD3 R0, PT, PT, R3, R0, RZ ;  /* 0x0000000003007210 */ /* 0x000fc80007ffe0ff */
[----:B------:R-:W-:-:S05]  /*44e0*/  LEA.HI.X R12, R2, R12, R0, 0x1, P1 ;  /* 0x0000000c020c7211 */ /* 0x000fca00008f0c00 */
[----:B------:R2:W-:Y:S04]  /*44f0*/  STL [R1+0x8], R12 ;  /* 0x0000080c01007387 */ /* 0x0005e80000100800 */
[----:B------:R2:W-:Y:S02]  /*4500*/  STL [R1+0xc], R13 ;  /* 0x00000c0d01007387 */ /* 0x0005e40000100800 */
.L_x_3790:
[----:B------:R-:W-:Y:S05]  /*4510*/  BSYNC.RECONVERGENT B0 ;  /* 0x0000000000007941 */ /* 0x000fea0003800200 */
.L_x_3788:
[----:B------:R-:W4:Y:S04]  /*4520*/  LDL R0, [R1+0xc] ;  /* 0x00000c0001007983 */ /* 0x000f280000100800 */
[----:B------:R-:W5:Y:S01]  /*4530*/  LDL R10, [R1+0x8] ;  /* 0x00000800010a7983 */ /* 0x000f620000100800 */
[----:B----4-:R-:W-:-:S04]  /*4540*/  LEA R8, P1, R11, R0, 0x1 ;  /* 0x000000000b087211 */ /* 0x010fc800078208ff */
[----:B-----5:R-:W-:Y:S02]  /*4550*/  LEA.HI.X R9, R11, R10, R85, 0x1, P1 ;  /* 0x0000000a0b097211 */ /* 0x020fe400008f0c55 */
[----:B------:R-:W-:-:S05]  /*4560*/  IADD3 R6, P1, PT, R8, R228, RZ ;  /* 0x000000e408067210 */ /* 0x000fca0007f3e0ff */
[----:B------:R-:W-:Y:S01]  /*4570*/  IMAD.X R7, R9, 0x1, R226, P1 ;  /* 0x0000000109077824 */ /* 0x000fe200008e06e2 */
[----:B------:R-:W-:-:S05]  /*4580*/  IADD3 R4, P1, PT, R6, R228, RZ ;  /* 0x000000e406047210 */ /* 0x000fca0007f3e0ff */
[----:B------:R-:W-:Y:S01]  /*4590*/  IMAD.X R5, R7, 0x1, R226, P1 ;  /* 0x0000000107057824 */ /* 0x000fe200008e06e2 */
[----:B------:R-:W-:-:S05]  /*45a0*/  IADD3 R2, P1, PT, R4, R228, RZ ;  /* 0x000000e404027210 */ /* 0x000fca0007f3e0ff */
[----:B------:R-:W-:Y:S01]  /*45b0*/  IMAD.X R3, R5, 0x1, R226, P1 ;  /* 0x0000000105037824 */ /* 0x000fe200008e06e2 */
[----:B------:R-:W-:-:S05]  /*45c0*/  IADD3 R14, P1, PT, R2, R228, RZ ;  /* 0x000000e4020e7210 */ /* 0x000fca0007f3e0ff */
[----:B------:R-:W-:Y:S01]  /*45d0*/  IMAD.X R15, R3, 0x1, R226, P1 ;  /* 0x00000001030f7824 */ /* 0x000fe200008e06e2 */
[----:B--2---:R-:W-:-:S05]  /*45e0*/  IADD3 R12, P1, PT, R14, R228, RZ ;  /* 0x000000e40e0c7210 */ /* 0x004fca0007f3e0ff */
[----:B------:R-:W-:Y:S01]  /*45f0*/  IMAD.X R13, R15, 0x1, R226, P1 ;  /* 0x000000010f0d7824 */ /* 0x000fe200008e06e2 */
[----:B------:R-:W-:-:S05]  /*4600*/  IADD3 R18, P1, PT, R12, R228, RZ ;  /* 0x000000e40c127210 */ /* 0x000fca0007f3e0ff */
[----:B------:R-:W-:Y:S01]  /*4610*/  IMAD.X R19, R13, 0x1, R226, P1 ;  /* 0x000000010d137824 */ /* 0x000fe200008e06e2 */
[-C--:B------:R-:W-:Y:S01]  /*4620*/  IADD3 R20, P1, PT, R18, R228.reuse, RZ ;  /* 0x000000e412147210 */ /* 0x080fe20007f3e0ff */
[----:B-1----:R-:W-:Y:S02]  /*4630*/  IMAD.MOV.U32 R11, RZ, RZ, R10 ;  /* 0x000000ffff0b7224 */ /* 0x002fe400078e000a */
[----:B------:R-:W-:Y:S02]  /*4640*/  IMAD.MOV.U32 R10, RZ, RZ, R0 ;  /* 0x000000ffff0a7224 */ /* 0x000fe400078e0000 */
[--C-:B------:R-:W-:Y:S01]  /*4650*/  IMAD.X R21, R19, 0x1, R226.reuse, P1 ;  /* 0x0000000113157824 */ /* 0x100fe200008e06e2 */
[-C--:B------:R-:W-:Y:S02]  /*4660*/  IADD3 R16, P1, PT, R20, R228.reuse, RZ ;  /* 0x000000e414107210 */ /* 0x080fe40007f3e0ff */
[----:B------:R-:W-:Y:S01]  /*4670*/  @!PT LDS RZ, [RZ] ;  /* 0x00000000fffff984 */ /* 0x000fe20000000800 */
[----:B------:R-:W-:Y:S01]  /*4680*/  @!PT LDS RZ, [RZ] ;  /* 0x00000000fffff984 */ /* 0x000fe20000000800 */
[----:B------:R-:W-:Y:S01]  /*4690*/  @!PT LDS RZ, [RZ] ;  /* 0x00000000fffff984 */ /* 0x000fe20000000800 */
[----:B------:R1:W-:Y:S03]  /*46a0*/  LDGSTS.E.BYPASS.LTC128B.128 [R227+0x2000], desc[UR4][R10.64] ;  /* 0x020000000ae37fae */ /* 0x0003e6000b981a04 */
[----:B------:R-:W-:Y:S01]  /*46b0*/  IMAD.X R17, R21, 0x1, R226, P1 ;  /* 0x0000000115117824 */ /* 0x000fe200008e06e2 */
[----:B------:R2:W-:Y:S04]  /*46c0*/  LDGSTS.E.BYPASS.LTC128B.128 [R227+0x2800], desc[UR4][R8.64] ;  /* 0x0280000008e37fae */ /* 0x0005e8000b981a04 */
[----:B------:R4:W-:Y:S04]  /*46d0*/  LDGSTS.E.BYPASS.LTC128B.128 [R227+0x3000], desc[UR4][R6.64] ;  /* 0x0300000006e37fae */ /* 0x0009e8000b981a04 */
[----:B------:R5:W-:Y:S04]  /*46e0*/  LDGSTS.E.BYPASS.LTC128B.128 [R227+0x3800], desc[UR4][R4.64] ;  /* 0x0380000004e37fae */ /* 0x000be8000b981a04 */
[----:B------:R3:W-:Y:S04]  /*46f0*/  LDGSTS.E.BYPASS.LTC128B.128 [R227+0x4000], desc[UR4][R2.64] ;  /* 0x0400000002e37fae */ /* 0x0007e8000b981a04 */
[----:B------:R-:W-:Y:S04]  /*4700*/  LDGSTS.E.BYPASS.LTC128B.128 [R227+0x4800], desc[UR4][R14.64] ;  /* 0x048000000ee37fae */ /* 0x000fe8000b981a04 */
[----:B------:R-:W-:Y:S01]  /*4710*/  LDGSTS.E.BYPASS.LTC128B.128 [R227+0x5000], desc[UR4][R12.64] ;  /* 0x050000000ce37fae */ /* 0x000fe2000b981a04 */
[----:B-1----:R-:W-:-:S03]  /*4720*/  IADD3 R10, P1, PT, R16, R228, RZ ;  /* 0x000000e4100a7210 */ /* 0x002fc60007f3e0ff */
[----:B------:R-:W-:Y:S02]  /*4730*/  LDGSTS.E.BYPASS.LTC128B.128 [R227+0x5800], desc[UR4][R18.64] ;  /* 0x0580000012e37fae */ /* 0x000fe4000b981a04 */
[--C-:B------:R-:W-:Y:S01]  /*4740*/  IMAD.X R11, R17, 0x1, R226.reuse, P1 ;  /* 0x00000001110b7824 */ /* 0x100fe200008e06e2 */
[-C--:B--2---:R-:W-:Y:S01]  /*4750*/  IADD3 R8, P1, PT, R10, R228.reuse, RZ ;  /* 0x000000e40a087210 */ /* 0x084fe20007f3e0ff */
[----:B------:R-:W-:Y:S04]  /*4760*/  LDGSTS.E.BYPASS.LTC128B.128 [R227+0x6000], desc[UR4][R20.64] ;  /* 0x0600000014e37fae */ /* 0x000fe8000b981a04 */
[--C-:B------:R-:W-:Y:S01]  /*4770*/  IMAD.X R9, R11, 0x1, R226.reuse, P1 ;  /* 0x000000010b097824 */ /* 0x100fe200008e06e2 */
[-C--:B----4-:R-:W-:Y:S01]  /*4780*/  IADD3 R6, P1, PT, R8, R228.reuse, RZ ;  /* 0x000000e408067210 */ /* 0x090fe20007f3e0ff */
[----:B------:R-:W-:Y:S04]  /*4790*/  LDGSTS.E.BYPASS.LTC128B.128 [R227+0x6800], desc[UR4][R16.64] ;  /* 0x0680000010e37fae */ /* 0x000fe8000b981a04 */
[--C-:B------:R-:W-:Y:S01]  /*47a0*/  IMAD.X R7, R9, 0x1, R226.reuse, P1 ;  /* 0x0000000109077824 */ /* 0x100fe200008e06e2 */
[-C--:B-----5:R-:W-:Y:S01]  /*47b0*/  IADD3 R4, P1, PT, R6, R228.reuse, RZ ;  /* 0x000000e406047210 */ /* 0x0a0fe20007f3e0ff */
[----:B------:R1:W-:Y:S04]  /*47c0*/  LDGSTS.E.BYPASS.LTC128B.128 [R227+0x7000], desc[UR4][R10.64] ;  /* 0x070000000ae37fae */ /* 0x0003e8000b981a04 */
[--C-:B------:R-:W-:Y:S01]  /*47d0*/  IMAD.X R5, R7, 0x1, R226.reuse, P1 ;  /* 0x0000000107057824 */ /* 0x100fe200008e06e2 */
[-C--:B---3--:R-:W-:Y:S01]  /*47e0*/  IADD3 R2, P1, PT, R4, R228.reuse, RZ ;  /* 0x000000e404027210 */ /* 0x088fe20007f3e0ff */
[----:B------:R2:W-:Y:S04]  /*47f0*/  LDGSTS.E.BYPASS.LTC128B.128 [R227+0x7800], desc[UR4][R8.64] ;  /* 0x0780000008e37fae */ /* 0x0005e8000b981a04 */
[----:B------:R-:W-:Y:S01]  /*4800*/  IMAD.X R3, R5, 0x1, R226, P1 ;  /* 0x0000000105037824 */ /* 0x000fe200008e06e2 */
[----:B------:R2:W-:Y:S04]  /*4810*/  LDGSTS.E.BYPASS.LTC128B.128 [R227+0x8000], desc[UR4][R6.64] ;  /* 0x0800000006e37fae */ /* 0x0005e8000b981a04 */
[----:B------:R2:W-:Y:S04]  /*4820*/  LDGSTS.E.BYPASS.LTC128B.128 [R227+0x8800], desc[UR4][R4.64] ;  /* 0x0880000004e37fae */ /* 0x0005e8000b981a04 */
[----:B------:R2:W-:Y:S01]  /*4830*/  LDGSTS.E.BYPASS.LTC128B.128 [R227+0x9000], desc[UR4][R2.64] ;  /* 0x0900000002e37fae */ /* 0x0005e2000b981a04 */
[----:B-1----:R-:W-:-:S05]  /*4840*/  IADD3 R10, P1, PT, R2, R228, RZ ;  /* 0x000000e4020a7210 */ /* 0x002fca0007f3e0ff */
[----:B------:R-:W-:-:S05]  /*4850*/  IMAD.X R11, R3, 0x1, R226, P1 ;  /* 0x00000001030b7824 */ /* 0x000fca00008e06e2 */
[----:B------:R2:W-:Y:S04]  /*4860*/  LDGSTS.E.BYPASS.LTC128B.128 [R227+0x9800], desc[UR4][R10.64] ;  /* 0x098000000ae37fae */ /* 0x0005e8000b981a04 */
[----:B------:R-:W0:Y:S02]  /*4870*/  LDGDEPBAR ;  /* 0x00000000000079af */ /* 0x000e240000000000 */
.L_x_3787:
[----:B------:R-:W-:Y:S05]  /*4880*/  BSYNC.RECONVERGENT B1 ;  /* 0x0000000000017941 */ /* 0x000fea0003800200 */
.L_x_3786:
[----:B------:R-:W4:Y:S01]  /*4890*/  LD.E R0, desc[UR4][R134.64+0xdc] ;  /* 0x0000dc0486007980 */ /* 0x000f22000c101900 */
[----:B--23--:R-:W-:Y:S02]  /*48a0*/  FMNMX3.FTZ R2, R106, R100, R92, !PT ;  /* 0x000000646a027276 */ /* 0x00cfe4000781005c */
        /* <DEDUP_REMOVED lines=48> */
[----:B-1----:R-:W-:Y:S02]  /*4bb0*/  FMNMX3.FTZ R3, R3, R198, R194, !PT ;  /* 0x000000c603037276 */ /* 0x002fe400078100c2 */
        /* <DEDUP_REMOVED lines=17> */
[----:B------:R-:W2:Y:S01]  /*4cd0*/  SHFL.BFLY PT, R4, R37, 0x1, 0x1f ;  /* 0x0c201f0025047f89 */ /* 0x000ea200000e0000 */
[----:B-1----:R-:W-:Y:S02]  /*4ce0*/  FMNMX.FTZ R2, R2, R3, !PT ;  /* 0x0000000302027209 */ /* 0x002fe40007810000 */
[----:B--2---:R-:W-:-:S03]  /*4cf0*/  FMNMX.FTZ R37, R37, R4, !PT ;  /* 0x0000000425257209 */ /* 0x004fc60007810000 */
        /* <DEDUP_REMOVED lines=18> */
[----:B--2---:R-:W-:Y:S01]  /*4e20*/  LOP3.LUT R2, R148, 0x200, R217, 0xf8, !PT ;  /* 0x0000020094027812 */ /* 0x004fe200078ef8d9 */
[----:B-1----:R-:W-:-:S03]  /*4e30*/  FFMA.FTZ R4, R140, R0, -R5 ;  /* 0x000000008c047223 */ /* 0x002fc60000010805 */
[----:B------:R-:W-:Y:S01]  /*4e40*/  LEA R140, R2, R219, 0x1 ;  /* 0x000000db028c7211 */ /* 0x000fe200078e08ff */
[----:B------:R-:W-:Y:S01]  /*4e50*/  FFMA.FTZ R2, R129, R0, -R5 ;  /* 0x0000000081027223 */ /* 0x000fe20000010805 */
[----:B---3--:R-:W-:Y:S01]  /*4e60*/  F2FP.BF16.F32.PACK_AB R11, R106, R88 ;  /* 0x000000586a0b723e */ /* 0x008fe200000010ff */
[----:B------:R1:W-:Y:S01]  /*4e70*/  MUFU.EX2 R82, R4 ;  /* 0x0000000400527308 */ /* 0x0003e20000000800 */
[-C--:B------:R-:W-:Y:S01]  /*4e80*/  IADD3 R148, PT, PT, R86, R140.reuse, RZ ;  /* 0x0000008c56947210 */ /* 0x080fe20007ffe0ff */
[----:B------:R-:W2:Y:S01]  /*4e90*/  LDSM.16.MT88.4 R24, [R140+0xa000] ;  /* 0x00a000008c18783b */ /* 0x000ea20000004200 */
[----:B------:R-:W-:-:S03]  /*4ea0*/  IADD3 R156, PT, PT, R156, R140, RZ ;  /* 0x0000008c9c9c7210 */ /* 0x000fc60007ffe0ff */
[----:B------:R-:W3:Y:S01]  /*4eb0*/  LDSM.16.MT88.4 R20, [R148+0xa000] ;  /* 0x00a000009414783b */ /* 0x000ee20000004200 */
[----:B------:R-:W-:-:S03]  /*4ec0*/  IADD3 R36, PT, PT, R86, R156, RZ ;  /* 0x0000009c56247210 */ /* 0x000fc60007ffe0ff */
[----:B------:R-:W4:Y:S04]  /*4ed0*/  LDSM.16.MT88.4 R12, [R156+0xa000] ;  /* 0x00a000009c0c783b */ /* 0x000f280000004200 */
[----:B------:R-:W5:Y:S01]  /*4ee0*/  LDSM.16.MT88.4 R16, [R36+0xa000] ;  /* 0x00a000002410783b */ /* 0x000f620000004200 */
[----:B-1----:R-:W-:-:S03]  /*4ef0*/  MOV R4, R6 ;  /* 0x0000000600047202 */ /* 0x002fc60000000f00 */
[----:B------:R-:W1:Y:S01]  /*4f00*/  LDSM.16.MT88.4 R28, [R140+0xa800] ;  /* 0x00a800008c1c783b */ /* 0x000e620000004200 */
[----:B------:R2:W2:Y:S01]  /*4f10*/  MUFU.EX2 R6, R2 ;  /* 0x0000000200067308 */ /* 0x0004a20000000800 */
[----:B------:R-:W-:Y:S01]  /*4f20*/  F2FP.BF16.F32.PACK_AB R9, R83, R4 ;  /* 0x000000045309723e */ /* 0x000fe200000010ff */
[----:B--2---:R-:W-:Y:S01]  /*4f30*/  FFMA.FTZ R2, R111, R0, -R5 ;  /* 0x000000006f027223 */ /* 0x004fe20000010805 */
[----:B------:R-:W-:Y:S01]  /*4f40*/  F2FP.BF16.F32.PACK_AB R8, R6, R82 ;  /* 0x000000520608723e */ /* 0x000fe200000010ff */
[----:B------:R-:W-:-:S04]  /*4f50*/  FADD.FTZ R6, R82, R6 ;  /* 0x0000000652067221 */ /* 0x000fc80000010000 */
[----:B------:R2:W3:Y:S02]  /*4f60*/  MUFU.EX2 R7, R2 ;  /* 0x0000000200077308 */ /* 0x0004e40000000800 */
[----:B--2---:R-:W-:Y:S01]  /*4f70*/  FFMA.FTZ R2, R146, R0, -R5 ;  /* 0x0000000092027223 */ /* 0x004fe20000010805 */
[----:B---3--:R-:W-:-:S05]  /*4f80*/  FADD.FTZ R6, R7, R6 ;  /* 0x0000000607067221 */ /* 0x008fca0000010000 */
[----:B------:R2:W3:Y:S02]  /*4f90*/  MUFU.EX2 R91, R2 ;  /* 0x00000002005b7308 */ /* 0x0004e40000000800 */
[-C--:B--2---:R-:W-:Y:S01]  /*4fa0*/  FFMA.FTZ R2, R94, R0.reuse, -R3 ;  /* 0x000000005e027223 */ /* 0x084fe20000010803 */
[----:B---3--:R-:W-:Y:S01]  /*4fb0*/  F2FP.BF16.F32.PACK_AB R10, R91, R7 ;  /* 0x000000075b0a723e */ /* 0x008fe200000010ff */
[----:B------:R-:W-:-:S04]  /*4fc0*/  FFMA.FTZ R7, R199, R0, -R5 ;  /* 0x00000000c7077223 */ /* 0x000fc80000010805 */
[----:B------:R2:W3:Y:S02]  /*4fd0*/  MUFU.EX2 R129, R2 ;  /* 0x0000000200817308 */ /* 0x0004e40000000800 */
[C---:B------:R-:W-:Y:S08]  /*4fe0*/  HMMA.16816.F32.BF16 R40, R8.reuse, R24, RZ ;  /* 0x000000180828723c */ /* 0x040ff000000418ff */
[----:B------:R-:W-:Y:S01]  /*4ff0*/  HMMA.16816.F32.BF16 R44, R8, R26, RZ ;  /* 0x0000001a082c723c */ /* 0x000fe200000418ff */
[----:B--2---:R-:W-:-:S07]  /*5000*/  FFMA.FTZ R2, R90, R0, -R3 ;  /* 0x000000005a027223 */ /* 0x004fce0000010803 */
[C---:B------:R-:W-:Y:S01]  /*5010*/  HMMA.16816.F32.BF16 R32, R8.reuse, R20, RZ ;  /* 0x000000140820723c */ /* 0x040fe200000418ff */
[----:B------:R2:W-:Y:S07]  /*5020*/  MUFU.EX2 R94, R2 ;  /* 0x00000002005e7308 */ /* 0x0005ee0000000800 */
[C---:B------:R-:W-:Y:S01]  /*5030*/  HMMA.16816.F32.BF16 R24, R8.reuse, R22, RZ ;  /* 0x000000160818723c */ /* 0x040fe200000418ff */
[----:B------:R-:W1:Y:S07]  /*5040*/  LDSM.16.MT88.4 R20, [R148+0xa800] ;  /* 0x00a800009414783b */ /* 0x000e6e0000004200 */
[----:B----4-:R-:W-:Y:S01]  /*5050*/  HMMA.16816.F32.BF16 R56, R8, R12, RZ ;  /* 0x0000000c0838723c */ /* 0x010fe200000418ff */
[----:B--2---:R-:W-:-:S04]  /*5060*/  FFMA.FTZ R2, R141, R0, -R5 ;  /* 0x000000008d027223 */ /* 0x004fc80000010805 */
[----:B------:R2:W-:Y:S03]  /*5070*/  MUFU.EX2 R92, R2 ;  /* 0x00000002005c7308 */ /* 0x0005e60000000800 */
[C---:B------:R-:W-:Y:S01]  /*5080*/  HMMA.16816.F32.BF16 R60, R8.reuse, R14, RZ ;  /* 0x0000000e083c723c */ /* 0x040fe200000418ff */
[----:B------:R-:W4:Y:S07]  /*5090*/  LDSM.16.MT88.4 R12, [R36+0xa800] ;  /* 0x00a80000240c783b */ /* 0x000f2e0000004200 */
[----:B-----5:R-:W-:Y:S01]  /*50a0*/  HMMA.16816.F32.BF16 R52, R8, R16, RZ ;  /* 0x000000100834723c */ /* 0x020fe200000418ff */
[----:B--2---:R-:W-:-:S07]  /*50b0*/  FFMA.FTZ R2, R132, R0, -R5 ;  /* 0x0000000084027223 */ /* 0x004fce0000010805 */
[----:B------:R-:W-:Y:S01]  /*50c0*/  HMMA.16816.F32.BF16 R48, R8, R18, RZ ;  /* 0x000000120830723c */ /* 0x000fe200000418ff */
[----:B------:R-:W2:Y:S01]  /*50d0*/  LDSM.16.MT88.4 R16, [R156+0xa800] ;  /* 0x00a800009c10783b */ /* 0x000ea20000004200 */
[----:B---3--:R-:W-:Y:S01]  /*50e0*/  F2FP.BF16.F32.PACK_AB R9, R129, R100 ;  /* 0x000000648109723e */ /* 0x008fe200000010ff */
        /* <DEDUP_REMOVED lines=12> */
[C---:B-1----:R-:W-:Y:S08]  /*51b0*/  HMMA.16816.F32.BF16 R64, R8.reuse, R28, R40 ;  /* 0x0000001c0840723c */ /* 0x042ff00000041828 */
[----:B------:R-:W-:Y:S01]  /*51c0*/  HMMA.16816.F32.BF16 R40, R8, R20, R32 ;  /* 0x000000140828723c */ /* 0x000fe20000041820 */
[----:B---3--:R-:W-:-:S07]  /*51d0*/  FFMA.FTZ R2, R102, R0, -R3 ;  /* 0x0000000066027223 */ /* 0x008fce0000010803 */
[C---:B------:R-:W-:Y:S01]  /*51e0*/  HMMA.16816.F32.BF16 R68, R8.reuse, R30, R44 ;  /* 0x0000001e0844723c */ /* 0x040fe2000004182c */
[----:B------:R1:W3:Y:S01]  /*51f0*/  MUFU.EX2 R85, R2 ;  /* 0x0000000200557308 */ /* 0x0002e20000000800 */
[----:B------:R-:W5:Y:S06]  /*5200*/  LDSM.16.MT88.4 R28, [R140+0xb000] ;  /* 0x00b000008c1c783b */ /* 0x000f6c0000004200 */
[C---:B------:R-:W-:Y:S01]  /*5210*/  HMMA.16816.F32.BF16 R32, R8.reuse, R22, R24 ;  /* 0x000000160820723c */ /* 0x040fe20000041818 */
[----:B------:R-:W5:Y:S07]  /*5220*/  LDSM.16.MT88.4 R24, [R148+0xb000] ;  /* 0x00b000009418783b */ /* 0x000f6e0000004200 */
[----:B----4-:R-:W-:Y:S01]  /*5230*/  HMMA.16816.F32.BF16 R44, R8, R12, R52 ;  /* 0x0000000c082c723c */ /* 0x010fe20000041834 */
[----:B-1----:R-:W-:-:S04]  /*5240*/  FFMA.FTZ R2, R93, R0, -R3 ;  /* 0x000000005d027223 */ /* 0x002fc80000010803 */
[----:B------:R1:W-:Y:S03]  /*5250*/  MUFU.EX2 R89, R2 ;  /* 0x0000000200597308 */ /* 0x0003e60000000800 */
[C---:B------:R-:W-:Y:S01]  /*5260*/  HMMA.16816.F32.BF16 R20, R8.reuse, R14, R48 ;  /* 0x0000000e0814723c */ /* 0x040fe20000041830 */
[----:B------:R-:W4:Y:S07]  /*5270*/  LDSM.16.MT88.4 R12, [R36+0xb000] ;  /* 0x00b00000240c783b */ /* 0x000f2e0000004200 */
[----:B--2---:R-:W-:Y:S01]  /*5280*/  HMMA.16816.F32.BF16 R56, R8, R16, R56 ;  /* 0x000000100838723c */ /* 0x004fe20000041838 */
[----:B-1----:R-:W-:-:S07]  /*5290*/  FFMA.FTZ R2, R160, R0, -R5 ;  /* 0x00000000a0027223 */ /* 0x002fce0000010805 */
[----:B------:R-:W-:Y:S01]  /*52a0*/  HMMA.16816.F32.BF16 R60, R8, R18, R60 ;  /* 0x00000012083c723c */ /* 0x000fe2000004183c */
[----:B------:R-:W1:Y:S01]  /*52b0*/  LDSM.16.MT88.4 R16, [R156+0xb000] ;  /* 0x00b000009c10783b */ /* 0x000e620000004200 */
        /* <DEDUP_REMOVED lines=181> */
[----:B-----5:R-:W-:-:S05]  /*5e10*/  F2FP.BF16.F32.PACK_AB R11, R130, R141 ;  /* 0x0000008d820b723e */ /* 0x020fca00000010ff */
        /* <DEDUP_REMOVED lines=31> */
[----:B--2---:R-:W-:Y:S01]  /*6010*/  FFMA.FTZ R2, R164, R0, -R5 ;  /* 0x00000000a4027223 */ /* 0x004fe20000010805 */
[----:B------:R-:W-:-:S03]  /*6020*/  MOV R164, R106 ;  /* 0x0000006a00a47202 */ /* 0x000fc60000000f00 */
        /* <DEDUP_REMOVED lines=9> */
[----:B---3--:R-:W-:Y:S01]  /*60c0*/  HMMA.16816.F32.BF16 R52, R8, R28, R52 ;  /* 0x0000001c0834723c */ /* 0x008fe20000041834 */
[----:B------:R-:W-:-:S04]  /*60d0*/  FADD.FTZ R4, R4, R131 ;  /* 0x0000008304047221 */ /* 0x000fc80000010000 */
[----:B------:R-:W-:-:S03]  /*60e0*/  FADD.FTZ R4, R153, R4 ;  /* 0x0000000499047221 */ /* 0x000fc60000010000 */
[----:B------:R-:W-:Y:S01]  /*60f0*/  HMMA.16816.F32.BF16 R68, R8, R30, R68 ;  /* 0x0000001e0844723c */ /* 0x000fe20000041844 */
[----:B------:R-:W3:Y:S01]  /*6100*/  LDSM.16.MT88.4 R28, [R140+0xe800] ;  /* 0x00e800008c1c783b */ /* 0x000ee20000004200 */
[----:B------:R-:W-:Y:S01]  /*6110*/  FADD.FTZ R4, R164, R4 ;  /* 0x00000004a4047221 */ /* 0x000fe20000010000 */
[----:B--2---:R-:W-:-:S03]  /*6120*/  FFMA.FTZ R2, R143, R0, -R3 ;  /* 0x000000008f027223 */ /* 0x004fc60000010803 */
[----:B------:R-:W-:Y:S02]  /*6130*/  FADD.FTZ R4, R185, R4 ;  /* 0x00000004b9047221 */ /* 0x000fe40000010000 */
        /* <DEDUP_REMOVED lines=124> */
[C---:B-1----:R-:W-:Y:S06]  /*6900*/  HMMA.16816.F32.BF16 R64, R8.reuse, R16, R64 ;  /* 0x000000100840723c */ /* 0x042fec0000041840 */
[----:B------:R1:W-:Y:S02]  /*6910*/  MUFU.EX2 R85, R2 ;  /* 0x0000000200557308 */ /* 0x0003e40000000800 */
[C---:B------:R-:W-:Y:S01]  /*6920*/  HMMA.16816.F32.BF16 R60, R8.reuse, R18, R20 ;  /* 0x00000012083c723c */ /* 0x040fe20000041814 */
[----:B------:R-:W2:Y:S04]  /*6930*/  LDSM.16.MT88.4 R16, [R36+0x10000] ;  /* 0x010000002410783b */ /* 0x000ea80000004200 */
[----:B------:R-:W4:Y:S03]  /*6940*/  LDSM.16.MT88.4 R20, [R148+0x10800] ;  /* 0x010800009414783b */ /* 0x000f260000004200 */
[----:B---3--:R-:W-:Y:S01]  /*6950*/  HMMA.16816.F32.BF16 R68, R8, R24, R28 ;  /* 0x000000180844723c */ /* 0x008fe2000004181c */
[----:B-1----:R-:W-:-:S04]  /*6960*/  FFMA.FTZ R2, R77, R0, -R3 ;  /* 0x000000004d027223 */ /* 0x002fc80000010803 */
[----:B------:R1:W3:Y:S03]  /*6970*/  MUFU.EX2 R86, R2 ;  /* 0x0000000200567308 */ /* 0x0002e60000000800 */
[C---:B------:R-:W-:Y:S08]  /*6980*/  HMMA.16816.F32.BF16 R72, R8.reuse, R40, R44 ;  /* 0x000000280848723c */ /* 0x040ff0000004182c */
[----:B------:R-:W-:Y:S01]  /*6990*/  HMMA.16816.F32.BF16 R28, R8, R26, R32 ;  /* 0x0000001a081c723c */ /* 0x000fe20000041820 */
[----:B-1----:R-:W-:-:S07]  /*69a0*/  FFMA.FTZ R2, R76, R0, -R3 ;  /* 0x000000004c027223 */ /* 0x002fce0000010803 */
[C---:B------:R-:W-:Y:S01]  /*69b0*/  HMMA.16816.F32.BF16 R44, R8.reuse, R42, R56 ;  /* 0x0000002a082c723c */ /* 0x040fe20000041838 */
[----:B------:R1:W-:Y:S07]  /*69c0*/  MUFU.EX2 R84, R2 ;  /* 0x0000000200547308 */ /* 0x0003ee0000000800 */
[C---:B--2---:R-:W-:Y:S08]  /*69d0*/  HMMA.16816.F32.BF16 R56, R8.reuse, R16, R48 ;  /* 0x000000100838723c */ /* 0x044ff00000041830 */
[----:B------:R-:W-:Y:S01]  /*69e0*/  HMMA.16816.F32.BF16 R24, R8, R18, R52 ;  /* 0x000000120818723c */ /* 0x000fe20000041834 */
[----:B------:R-:W2:Y:S01]  /*69f0*/  LDSM.16.MT88.4 R16, [R156+0x10800] ;  /* 0x010800009c10783b */ /* 0x000ea20000004200 */
[----:B---3--:R-:W-:Y:S01]  /*6a00*/  F2FP.BF16.F32.PACK_AB R9, R86, R85 ;  /* 0x000000555609723e */ /* 0x008fe200000010ff */
[----:B-1----:R-:W-:-:S04]  /*6a10*/  FFMA.FTZ R2, R203, R0, -R5 ;  /* 0x00000000cb027223 */ /* 0x002fc80000010805 */
[----:B------:R1:W-:Y:S02]  /*6a20*/  MUFU.EX2 R83, R2 ;  /* 0x0000000200537308 */ /* 0x0003e40000000800 */
[----:B-1----:R-:W-:-:S06]  /*6a30*/  FFMA.FTZ R2, R202, R0, -R5 ;  /* 0x00000000ca027223 */ /* 0x002fcc0000010805 */
[----:B------:R1:W3:Y:S02]  /*6a40*/  MUFU.EX2 R82, R2 ;  /* 0x0000000200527308 */ /* 0x0002e40000000800 */
[----:B-1----:R-:W-:Y:S01]  /*6a50*/  FFMA.FTZ R2, R81, R0, -R5 ;  /* 0x0000000051027223 */ /* 0x002fe20000010805 */
[----:B---3--:R-:W-:-:S05]  /*6a60*/  F2FP.BF16.F32.PACK_AB R8, R82, R83 ;  /* 0x000000535208723e */ /* 0x008fca00000010ff */
[----:B------:R1:W3:Y:S02]  /*6a70*/  MUFU.EX2 R81, R2 ;  /* 0x0000000200517308 */ /* 0x0002e40000000800 */
[----:B-1----:R-:W-:Y:S01]  /*6a80*/  FADD.FTZ R2, R133, R4 ;  /* 0x0000000485027221 */ /* 0x002fe20000010000 */
[----:B------:R-:W-:Y:S01]  /*6a90*/  FADD.FTZ R4, R147, R6 ;  /* 0x0000000693047221 */ /* 0x000fe20000010000 */
[----:B------:R-:W-:Y:S01]  /*6aa0*/  FFMA.FTZ R6, R197, R0, -R3 ;  /* 0x00000000c5067223 */ /* 0x000fe20000010803 */
[----:B---3--:R-:W-:Y:S01]  /*6ab0*/  F2FP.BF16.F32.PACK_AB R10, R80, R81 ;  /* 0x00000051500a723e */ /* 0x008fe200000010ff */
[----:B------:R-:W-:Y:S01]  /*6ac0*/  FADD.FTZ R2, R158, R2 ;  /* 0x000000029e027221 */ /* 0x000fe20000010000 */
[----:B------:R-:W-:-:S03]  /*6ad0*/  FADD.FTZ R4, R169, R4 ;  /* 0x00000004a9047221 */ /* 0x000fc60000010000 */
[----:B------:R-:W-:Y:S01]  /*6ae0*/  FADD.FTZ R2, R79, R2 ;  /* 0x000000024f027221 */ /* 0x000fe20000010000 */
[----:B------:R-:W-:Y:S01]  /*6af0*/  FADD.FTZ R4, R182, R4 ;  /* 0x00000004b6047221 */ /* 0x000fe20000010000 */
[----:B------:R1:W3:Y:S02]  /*6b00*/  MUFU.EX2 R79, R6 ;  /* 0x00000006004f7308 */ /* 0x0002e40000000800 */
[----:B------:R-:W-:Y:S01]  /*6b10*/  FADD.FTZ R2, R184, R2 ;  /* 0x00000002b8027221 */ /* 0x000fe20000010000 */
[----:B------:R-:W-:-:S03]  /*6b20*/  FADD.FTZ R4, R252, R4 ;  /* 0x00000004fc047221 */ /* 0x000fc60000010000 */
[----:B-1----:R-:W-:Y:S01]  /*6b30*/  FADD.FTZ R6, R163, R2 ;  /* 0x00000002a3067221 */ /* 0x002fe20000010000 */
[----:B------:R-:W-:Y:S01]  /*6b40*/  FADD.FTZ R2, R251, R4 ;  /* 0x00000004fb027221 */ /* 0x000fe20000010000 */
[--C-:B------:R-:W-:Y:S01]  /*6b50*/  FFMA.FTZ R4, R78, R0, -R3.reuse ;  /* 0x000000004e047223 */ /* 0x100fe20000010803 */
[----:B---3--:R-:W-:Y:S01]  /*6b60*/  F2FP.BF16.F32.PACK_AB R11, R79, R84 ;  /* 0x000000544f0b723e */ /* 0x008fe200000010ff */
        /* <DEDUP_REMOVED lines=12> */
[----:B-1----:R-:W-:-:S03]  /*6c30*/  FADD.FTZ R4, R179, R7 ;  /* 0x00000007b3047221 */ /* 0x002fc60000010000 */
[----:B------:R-:W-:Y:S02]  /*6c40*/  FADD.FTZ R2, R239, R2 ;  /* 0x00000002ef027221 */ /* 0x000fe40000010000 */
[----:B----4-:R-:W-:Y:S01]  /*6c50*/  HMMA.16816.F32.BF16 R40, R8, R22, R28 ;  /* 0x000000160828723c */ /* 0x010fe2000004181c */
[----:B------:R-:W-:Y:S01]  /*6c60*/  FADD.FTZ R4, R243, R4 ;  /* 0x00000004f3047221 */ /* 0x000fe20000010000 */
[----:B------:R-:W-:-:S03]  /*6c70*/  FADD.FTZ R2, R237, R2 ;  /* 0x00000002ed027221 */ /* 0x000fc60000010000 */
[----:B------:R-:W-:Y:S01]  /*6c80*/  FADD.FTZ R4, R242, R4 ;  /* 0x00000004f2047221 */ /* 0x000fe20000010000 */
[----:B------:R-:W-:Y:S01]  /*6c90*/  FADD.FTZ R2, R238, R2 ;  /* 0x00000002ee027221 */ /* 0x000fe20000010000 */
[----:B---3--:R-:W-:Y:S01]  /*6ca0*/  FFMA.FTZ R6, R196, R0, -R3 ;  /* 0x00000000c4067223 */ /* 0x008fe20000010803 */
[C---:B--2---:R-:W-:Y:S01]  /*6cb0*/  HMMA.16816.F32.BF16 R28, R8.reuse, R16, R72 ;  /* 0x00000010081c723c */ /* 0x044fe20000041848 */
[----:B------:R-:W-:Y:S01]  /*6cc0*/  FADD.FTZ R4, R241, R4 ;  /* 0x00000004f1047221 */ /* 0x000fe20000010000 */
[----:B------:R-:W-:Y:S01]  /*6cd0*/  FADD.FTZ R2, R236, R2 ;  /* 0x00000002ec027221 */ /* 0x000fe20000010000 */
[----:B------:R1:W-:Y:S02]  /*6ce0*/  MUFU.EX2 R76, R6 ;  /* 0x00000006004c7308 */ /* 0x0003e40000000800 */
[----:B------:R-:W-:Y:S01]  /*6cf0*/  FADD.FTZ R4, R240, R4 ;  /* 0x00000004f0047221 */ /* 0x000fe20000010000 */
[----:B------:R-:W-:Y:S02]  /*6d00*/  FADD.FTZ R2, R231, R2 ;  /* 0x00000002e7027221 */ /* 0x000fe40000010000 */
[----:B------:R-:W-:Y:S01]  /*6d10*/  HMMA.16816.F32.BF16 R44, R8, R18, R44 ;  /* 0x00000012082c723c */ /* 0x000fe2000004182c */
[----:B------:R-:W-:Y:S01]  /*6d20*/  FADD.FTZ R4, R235, R4 ;  /* 0x00000004eb047221 */ /* 0x000fe20000010000 */
[----:B------:R-:W-:Y:S01]  /*6d30*/  FADD.FTZ R2, R223, R2 ;  /* 0x00000002df027221 */ /* 0x000fe20000010000 */
[----:B------:R-:W2:Y:S02]  /*6d40*/  LDSM.16.MT88.4 R16, [R148+0x11000] ;  /* 0x011000009410783b */ /* 0x000ea40000004200 */
[----:B------:R-:W-:Y:S01]  /*6d50*/  FADD.FTZ R4, R234, R4 ;  /* 0x00000004ea047221 */ /* 0x000fe20000010000 */
[----:B------:R-:W-:-:S02]  /*6d60*/  FADD.FTZ R2, R225, R2 ;  /* 0x00000002e1027221 */ /* 0x000fc40000010000 */
[C---:B------:R-:W-:Y:S01]  /*6d70*/  HMMA.16816.F32.BF16 R48, R8.reuse, R20, R68 ;  /* 0x000000140830723c */ /* 0x040fe20000041844 */
[----:B------:R-:W-:Y:S01]  /*6d80*/  FADD.FTZ R4, R233, R4 ;  /* 0x00000004e9047221 */ /* 0x000fe20000010000 */
[----:B------:R-:W-:Y:S01]  /*6d90*/  FADD.FTZ R2, R218, R2 ;  /* 0x00000002da027221 */ /* 0x000fe20000010000 */
[----:B------:R-:W3:Y:S01]  /*6da0*/  LDSM.16.MT88.4 R20, [R140+0x11000] ;  /* 0x011000008c14783b */ /* 0x000ee20000004200 */
[----:B-1----:R-:W-:Y:S01]  /*6db0*/  FFMA.FTZ R6, R207, R0, -R5 ;  /* 0x00000000cf067223 */ /* 0x002fe20000010805 */
        /* <DEDUP_REMOVED lines=26> */
[----:B------:R-:W-:Y:S01]  /*6f60*/  FADD.FTZ R2, R130, R2 ;  /* 0x0000000282027221 */ /* 0x000fe20000010000 */
[----:B------:R-:W-:Y:S02]  /*6f70*/  LDSM.16.MT88.4 R140, [R140+0x11800] ;  /* 0x011800008c8c783b */ /* 0x000fe40000004200 */
        /* <DEDUP_REMOVED lines=120> */
[----:B-1----:R-:W-:Y:S02]  /*7700*/  IMAD.SHL.U32 R0, R216, 0x2, RZ ;  /* 0x00000002d8007824 */ /* 0x002fe400078e00ff */
[----:B------:R-:W-:Y:S02]  /*7710*/  IMAD.MOV.U32 R132, RZ, RZ, R37 ;  /* 0x000000ffff847224 */ /* 0x000fe400078e0025 */
[----:B------:R1:W-:Y:S01]  /*7720*/  STL [R1+0x3c], R2 ;  /* 0x00003c0201007387 */ /* 0x0003e20000100800 */
[----:B------:R-:W-:-:S03]  /*7730*/  IMAD.MOV.U32 R133, RZ, RZ, R38 ;  /* 0x000000ffff857224 */ /* 0x000fc600078e0026 */
[----:B------:R3:W-:Y:S01]  /*7740*/  STL [R1+0x38], R0 ;  /* 0x0000380001007387 */ /* 0x0007e20000100800 */
[C---:B-1----:R-:W-:Y:S01]  /*7750*/  VIADD R2, R87.reuse, 0xfffffffe ;  /* 0xfffffffe57027836 */ /* 0x042fe20000000000 */
[----:B---3--:R-:W-:-:S05]  /*7760*/  IADD3 R0, PT, PT, -R87, 0x1, RZ ;  /* 0x0000000157007810 */ /* 0x008fca0007ffe1ff */
[----:B------:R1:W-:Y:S04]  /*7770*/  STL [R1+0x18], R0 ;  /* 0x0000180001007387 */ /* 0x0003e80000100800 */
[----:B------:R1:W-:Y:S01]  /*7780*/  STL [R1+0x1c], R2 ;  /* 0x00001c0201007387 */ /* 0x0003e20000100800 */
[----:B--2---:R-:W-:-:S04]  /*7790*/  ISETP.NE.U32.AND P1, PT, R184, RZ, PT ;  /* 0x000000ffb800720c */ /* 0x004fc80003f25070 */
[----:B-1----:R-:W-:-:S13]  /*77a0*/  ISETP.NE.AND.EX P1, PT, R185, RZ, PT, P1 ;  /* 0x000000ffb900720c */ /* 0x002fda0003f25310 */
.L_x_3798:
        /* <DEDUP_REMOVED lines=24> */
[----:B------:R-:W4:Y:S01]  /*7930*/  LDL.64 R14, [R1] ;  /* 0x00000000010e7983 */ /* 0x000f220000100a00 */
        /* <DEDUP_REMOVED lines=61> */
.L_x_3793:
[----:B------:R-:W-:Y:S05]  /*7d10*/  BSYNC.RECONVERGENT B0 ;  /* 0x0000000000007941 */ /* 0x000fea0003800200 */
.L_x_3792:
[----:B------:R-:W3:Y:S01]  /*7d20*/  LDL R2, [R1+0x10] ;  /* 0x0000100001027983 */ /* 0x000ee20000100800 */
[----:B------:R-:W4:Y:S01]  /*7d30*/  S2UR UR6, SR_CgaCtaId ;  /* 0x00000000000679c3 */ /* 0x000f220000008800 */
[C---:B------:R-:W-:Y:S01]  /*7d40*/  SHF.L.U32 R3, R224.reuse, 0x3, RZ ;  /* 0x00000003e0037819 */ /* 0x040fe200000006ff */
[----:B------:R-:W-:Y:S01]  /*7d50*/  UMOV UR7, 0x400 ;  /* 0x0000040000077882 */ /* 0x000fe20000000000 */
[----:B--2---:R-:W2:Y:S01]  /*7d60*/  LDL R4, [R1+0x38] ;  /* 0x0000380001047983 */ /* 0x004ea20000100800 */
[C---:B------:R-:W-:Y:S01]  /*7d70*/  SHF.L.U32 R223, R224.reuse, 0x6, RZ ;  /* 0x00000006e0df7819 */ /* 0x040fe200000006ff */
[----:B------:R-:W-:Y:S01]  /*7d80*/  BSSY.RECONVERGENT B1, `(.L_x_3794) ;  /* 0x00002b3000017945 */ /* 0x000fe20003800200 */
[----:B------:R-:W-:Y:S01]  /*7d90*/  LOP3.LUT R220, R3, 0x38, RZ, 0xc0, !PT ;  /* 0x0000003803dc7812 */ /* 0x000fe200078ec0ff */
[----:B-1----:R-:W5:Y:S01]  /*7da0*/  LDL R0, [R1+0x3c] ;  /* 0x00003c0001007983 */ /* 0x002f620000100800 */
[----:B------:R-:W-:Y:S02]  /*7db0*/  SHF.R.U32.HI R222, RZ, 0x1, R224 ;  /* 0x00000001ffde7819 */ /* 0x000fe400000116e0 */
[C---:B------:R-:W-:Y:S02]  /*7dc0*/  SHF.L.U32 R221, R224.reuse, 0x5, RZ ;  /* 0x00000005e0dd7819 */ /* 0x040fe400000006ff */
[----:B------:R-:W-:Y:S02]  /*7dd0*/  MOV R217, 0x20 ;  /* 0x0000002000d97802 */ /* 0x000fe40000000f00 */
[----:B------:R-:W-:Y:S02]  /*7de0*/  LOP3.LUT R221, R221, 0x7c00, RZ, 0xc0, !PT ;  /* 0x00007c00dddd7812 */ /* 0x000fe400078ec0ff */
[C---:B------:R-:W-:Y:S01]  /*7df0*/  LOP3.LUT P2, RZ, R224.reuse, 0x4, RZ, 0xc0, !PT ;  /* 0x00000004e0ff7812 */ /* 0x040fe2000784c0ff */
[----:B----4-:R-:W-:Y:S06]  /*7e00*/  ULEA UR6, UR6, UR7, 0x18 ;  /* 0x0000000706067291 */ /* 0x010fec000f8ec0ff */
[----:B------:R-:W-:Y:S02]  /*7e10*/  MOV R219, UR6 ;  /* 0x0000000600db7c02 */ /* 0x000fe40008000f00 */
[----:B---3--:R-:W-:Y:S02]  /*7e20*/  MOV R6, R2 ;  /* 0x0000000200067202 */ /* 0x008fe40000000f00 */
[----:B------:R-:W-:Y:S02]  /*7e30*/  LOP3.LUT R2, R224, 0x38, RZ, 0xc0, !PT ;  /* 0x00000038e0027812 */ /* 0x000fe400078ec0ff */
[----:B--2---:R-:W-:Y:S02]  /*7e40*/  IADD3 R4, P0, PT, R4, R16, RZ ;  /* 0x0000001004047210 */ /* 0x004fe40007f1e0ff */
[--C-:B------:R-:W-:Y:S02]  /*7e50*/  LOP3.LUT R2, R2, 0x1c0, R3.reuse, 0xf8, !PT ;  /* 0x000001c002027812 */ /* 0x100fe400078ef803 */
[----:B-----5:R-:W-:Y:S02]  /*7e60*/  IADD3.X R5, PT, PT, R0, R6, RZ, P0, !PT ;  /* 0x0000000600057210 */ /* 0x020fe400007fe4ff */
[----:B------:R-:W-:Y:S02]  /*7e70*/  LOP3.LUT R2, R2, R220, RZ, 0x3c, !PT ;  /* 0x000000dc02027212 */ /* 0x000fe400078e3cff */
[----:B------:R-:W-:Y:S02]  /*7e80*/  MOV R7, R6 ;  /* 0x0000000600077202 */ /* 0x000fe40000000f00 */
[----:B------:R-:W-:Y:S02]  /*7e90*/  LOP3.LUT R2, R2, 0x1e00, R3, 0xf8, !PT ;  /* 0x00001e0002027812 */ /* 0x000fe400078ef803 */
[----:B------:R-:W-:Y:S02]  /*7ea0*/  MOV R6, R16 ;  /* 0x0000001000067202 */ /* 0x000fe40000000f00 */
[----:B------:R-:W-:Y:S02]  /*7eb0*/  LEA R227, R2, R219, 0x1 ;  /* 0x000000db02e37211 */ /* 0x000fe400078e08ff */
[-C--:B------:R-:W-:Y:S02]  /*7ec0*/  IADD3 R14, P0, PT, R4, R230.reuse, RZ ;  /* 0x000000e6040e7210 */ /* 0x080fe40007f1e0ff */
[----:B------:R-:W-:Y:S01]  /*7ed0*/  LOP3.LUT R0, R224, 0x8, RZ, 0xc0, !PT ;  /* 0x00000008e0007812 */ /* 0x000fe200078ec0ff */
[----:B------:R-:W-:Y:S01]  /*7ee0*/  @!PT LDS RZ, [RZ] ;  /* 0x00000000fffff984 */ /* 0x000fe20000000800 */
[----:B------:R-:W-:Y:S01]  /*7ef0*/  @!PT LDS RZ, [RZ] ;  /* 0x00000000fffff984 */ /* 0x000fe20000000800 */
[----:B------:R-:W-:Y:S01]  /*7f00*/  @!PT LDS RZ, [RZ] ;  /* 0x00000000fffff984 */ /* 0x000fe20000000800 */
[----:B------:R1:W-:Y:S01]  /*7f10*/  LDGSTS.E.BYPASS.LTC128B.128 [R227+0xa000], desc[UR4][R6.64] ;  /* 0x0a00000006e37fae */ /* 0x0003e2000b981a04 */
[-C--:B------:R-:W-:Y:S02]  /*7f20*/  IADD3.X R15, PT, PT, R5, R229.reuse, RZ, P0, !PT ;  /* 0x000000e5050f7210 */ /* 0x080fe400007fe4ff */
[-C--:B------:R-:W-:Y:S02]  /*7f30*/  IADD3 R10, P0, PT, R14, R230.reuse, RZ ;  /* 0x000000e60e0a7210 */ /* 0x080fe40007f1e0ff */
[--C-:B------:R-:W-:Y:S02]  /*7f40*/  LOP3.LUT R0, R0, 0x1c0, R223.reuse, 0xf8, !PT ;  /* 0x000001c000007812 */ /* 0x100fe400078ef8df */
[-C--:B------:R-:W-:Y:S01]  /*7f50*/  IADD3.X R11, PT, PT, R15, R229.reuse, RZ, P0, !PT ;  /* 0x000000e50f0b7210 */ /* 0x080fe200007fe4ff */
[----:B------:R2:W-:Y:S01]  /*7f60*/  LDGSTS.E.BYPASS.LTC128B.128 [R227+0xa800], desc[UR4][R4.64] ;  /* 0x0a80000004e37fae */ /* 0x0005e2000b981a04 */
[-C--:B------:R-:W-:Y:S02]  /*7f70*/  IADD3 R12, P0, PT, R10, R230.reuse, RZ ;  /* 0x000000e60a0c7210 */ /* 0x080fe40007f1e0ff */
[----:B------:R-:W-:Y:S02]  /*7f80*/  LOP3.LUT R3, R223, 0x400, RZ, 0xc0, !PT ;  /* 0x00000400df037812 */ /* 0x000fe400078ec0ff */
[-C--:B------:R-:W-:Y:S02]  /*7f90*/  IADD3.X R13, PT, PT, R11, R229.reuse, RZ, P0, !PT ;  /* 0x000000e50b0d7210 */ /* 0x080fe400007fe4ff */
[----:B------:R-:W-:Y:S01]  /*7fa0*/  IADD3 R8, P0, PT, R12, R230, RZ ;  /* 0x000000e60c087210 */ /* 0x000fe20007f1e0ff */
[----:B------:R-:W-:Y:S01]  /*7fb0*/  LDGSTS.E.BYPASS.LTC128B.128 [R227+0xb000], desc[UR4][R14.64] ;  /* 0x0b0000000ee37fae */ /* 0x000fe2000b981a04 */
[----:B------:R-:W-:Y:S02]  /*7fc0*/  LOP3.LUT R0, R0, R220, RZ, 0x3c, !PT ;  /* 0x000000dc00007212 */ /* 0x000fe400078e3cff */
[----:B------:R-:W-:Y:S02]  /*7fd0*/  IADD3.X R9, PT, PT, R13, R229, RZ, P0, !PT ;  /* 0x000000e50d097210 */ /* 0x000fe400007fe4ff */
[----:B------:R-:W-:Y:S02]  /*7fe0*/  LEA R3, R0, R3, 0x1 ;  /* 0x0000000300037211 */ /* 0x000fe400078e08ff */
[----:B------:R-:W-:Y:S01]  /*7ff0*/  LOP3.LUT R0, R222, 0x8, RZ, 0xc0, !PT ;  /* 0x00000008de007812 */ /* 0x000fe200078ec0ff */
[----:B------:R3:W-:Y:S01]  /*8000*/  LDGSTS.E.BYPASS.LTC128B.128 [R227+0xb800], desc[UR4][R10.64] ;  /* 0x0b8000000ae37fae */ /* 0x0007e2000b981a04 */
[--C-:B------:R-:W-:Y:S02]  /*8010*/  LOP3.LUT R2, R221, 0x200, R223.reuse, 0xf8, !PT ;  /* 0x00000200dd027812 */ /* 0x100fe400078ef8df */
[----:B-1----:R-:W-:Y:S02]  /*8020*/  IADD3 R6, P0, PT, R8, R230, RZ ;  /* 0x000000e608067210 */ /* 0x002fe40007f1e0ff */
[----:B------:R-:W-:Y:S02]  /*8030*/  LOP3.LUT R0, R0, 0x1c0, R223, 0xf8, !PT ;  /* 0x000001c000007812 */ /* 0x000fe400078ef8df */
[-C--:B------:R-:W-:Y:S01]  /*8040*/  IADD3.X R7, PT, PT, R9, R229.reuse, RZ, P0, !PT ;  /* 0x000000e509077210 */ /* 0x080fe200007fe4ff */
[----:B------:R-:W-:Y:S01]  /*8050*/  LDGSTS.E.BYPASS.LTC128B.128 [R227+0xc000], desc[UR4][R12.64] ;  /* 0x0c0000000ce37fae */ /* 0x000fe2000b981a04 */
[----:B------:R-:W-:Y:S02]  /*8060*/  LOP3.LUT R218, R0, R220, RZ, 0x3c, !PT ;  /* 0x000000dc00da7212 */ /* 0x000fe400078e3cff */
[----:B--2---:R-:W-:Y:S02]  /*8070*/  IADD3 R4, P0, PT, R6, R230, RZ ;  /* 0x000000e606047210 */ /* 0x004fe40007f1e0ff */
[----:B------:R-:W-:Y:S02]  /*8080*/  LOP3.LUT R0, R2, R218, RZ, 0xfc, !PT ;  /* 0x000000da02007212 */ /* 0x000fe400078efcff */
[----:B------:R-:W-:Y:S01]  /*8090*/  IADD3.X R5, PT, PT, R7, R229, RZ, P0, !PT ;  /* 0x000000e507057210 */ /* 0x000fe200007fe4ff */
[----:B------:R1:W-:Y:S01]  /*80a0*/  LDGSTS.E.BYPASS.LTC128B.128 [R227+0xc800], desc[UR4][R8.64] ;  /* 0x0c80000008e37fae */ /* 0x0003e2000b981a04 */
[----:B------:R-:W-:Y:S02]  /*80b0*/  LEA R208, R0, R219, 0x1 ;  /* 0x000000db00d07211 */ /* 0x000fe400078e08ff */
[----:B------:R-:W-:Y:S02]  /*80c0*/  IADD3 R3, PT, PT, R219, R3, RZ ;  /* 0x00000003db037210 */ /* 0x000fe40007ffe0ff */
[----:B------:R-:W-:Y:S03]  /*80d0*/  MOV R0, 0x40 ;  /* 0x0000004000007802 */ /* 0x000fe60000000f00 */
[----:B------:R-:W-:Y:S01]  /*80e0*/  LDGSTS.E.BYPASS.LTC128B.128 [R227+0xd000], desc[UR4][R6.64] ;  /* 0x0d00000006e37fae */ /* 0x000fe2000b981a04 */
[----:B------:R-:W-:Y:S02]  /*80f0*/  SEL R0, R0, 0xffffffc0, !P2 ;  /* 0xffffffc000007807 */ /* 0x000fe40005000000 */
[----:B---3--:R-:W-:Y:S02]  /*8100*/  IADD3 R10, P0, PT, R4, R230, RZ ;  /* 0x000000e6040a7210 */ /* 0x008fe40007f1e0ff */
[C---:B------:R-:W-:Y:S02]  /*8110*/  IADD3 R216, PT, PT, R0.reuse, R208, RZ ;  /* 0x000000d000d87210 */ /* 0x040fe40007ffe0ff */
[----:B------:R-:W-:Y:S01]  /*8120*/  IADD3.X R11, PT, PT, R5, R229, RZ, P0, !PT ;  /* 0x000000e5050b7210 */ /* 0x000fe200007fe4ff */
[----:B------:R2:W-:Y:S01]  /*8130*/  LDGSTS.E.BYPASS.LTC128B.128 [R227+0xd800], desc[UR4][R4.64] ;  /* 0x0d80000004e37fae */ /* 0x0005e2000b981a04 */
[----:B------:R-:W-:Y:S07]  /*8140*/  IADD3 R0, PT, PT, R0, R3, RZ ;  /* 0x0000000300007210 */ /* 0x000fee0007ffe0ff */
[----:B------:R-:W-:Y:S01]  /*8150*/  LDGSTS.E.BYPASS.LTC128B.128 [R227+0xe000], desc[UR4][R10.64] ;  /* 0x0e0000000ae37fae */ /* 0x000fe2000b981a04 */
[-C--:B-1----:R-:W-:Y:S04]  /*8160*/  IADD3 R8, P0, PT, R10, R230.reuse, RZ ;  /* 0x000000e60a087210 */ /* 0x082fe80007f1e0ff */
[-C--:B------:R-:W-:Y:S05]  /*8170*/  IADD3.X R9, PT, PT, R11, R229.reuse, RZ, P0, !PT ;  /* 0x000000e50b097210 */ /* 0x080fea00007fe4ff */
[----:B------:R-:W-:Y:S01]  /*8180*/  LDGSTS.E.BYPASS.LTC128B.128 [R227+0xe800], desc[UR4][R8.64] ;  /* 0x0e80000008e37fae */ /* 0x000fe2000b981a04 */
[-C--:B--2---:R-:W-:Y:S04]  /*8190*/  IADD3 R4, P0, PT, R8, R230.reuse, RZ ;  /* 0x000000e608047210 */ /* 0x084fe80007f1e0ff */
[-C--:B------:R-:W-:Y:S02]  /*81a0*/  IADD3.X R5, PT, PT, R9, R229.reuse, RZ, P0, !PT ;  /* 0x000000e509057210 */ /* 0x080fe400007fe4ff */
[-C--:B------:R-:W-:Y:S03]  /*81b0*/  IADD3 R6, P0, PT, R4, R230.reuse, RZ ;  /* 0x000000e604067210 */ /* 0x080fe60007f1e0ff */
[----:B------:R1:W-:Y:S01]  /*81c0*/  LDGSTS.E.BYPASS.LTC128B.128 [R227+0xf000], desc[UR4][R4.64] ;  /* 0x0f00000004e37fae */ /* 0x0003e2000b981a04 */
[-C--:B------:R-:W-:Y:S07]  /*81d0*/  IADD3.X R7, PT, PT, R5, R229.reuse, RZ, P0, !PT ;  /* 0x000000e505077210 */ /* 0x080fee00007fe4ff */
[----:B------:R2:W-:Y:S01]  /*81e0*/  LDGSTS.E.BYPASS.LTC128B.128 [R227+0xf800], desc[UR4][R6.64] ;  /* 0x0f80000006e37fae */ /* 0x0005e2000b981a04 */
[-C--:B-1----:R-:W-:Y:S04]  /*81f0*/  IADD3 R4, P0, PT, R6, R230.reuse, RZ ;  /* 0x000000e606047210 */ /* 0x082fe80007f1e0ff */
[-C--:B------:R-:W-:Y:S02]  /*8200*/  IADD3.X R5, PT, PT, R7, R229.reuse, RZ, P0, !PT ;  /* 0x000000e507057210 */ /* 0x080fe400007fe4ff */
[-C--:B------:R-:W-:Y:S03]  /*8210*/  IADD3 R8, P0, PT, R4, R230.reuse, RZ ;  /* 0x000000e604087210 */ /* 0x080fe60007f1e0ff */
[----:B------:R1:W-:Y:S01]  /*8220*/  LDGSTS.E.BYPASS.LTC128B.128 [R227+0x10000], desc[UR4][R4.64] ;  /* 0x1000000004e37fae */ /* 0x0003e2000b981a04 */
[-C--:B------:R-:W-:Y:S02]  /*8230*/  IADD3.X R9, PT, PT, R5, R229.reuse, RZ, P0, !PT ;  /* 0x000000e505097210 */ /* 0x080fe400007fe4ff */
[-C--:B--2---:R-:W-:Y:S04]  /*8240*/  IADD3 R6, P0, PT, R8, R230.reuse, RZ ;  /* 0x000000e608067210 */ /* 0x084fe80007f1e0ff */
[-C--:B------:R-:W-:Y:S01]  /*8250*/  IADD3.X R7, PT, PT, R9, R229.reuse, RZ, P0, !PT ;  /* 0x000000e509077210 */ /* 0x080fe200007fe4ff */
[----:B------:R2:W-:Y:S08]  /*8260*/  LDGSTS.E.BYPASS.LTC128B.128 [R227+0x10800], desc[UR4][R8.64] ;  /* 0x1080000008e37fae */ /* 0x0005f0000b981a04 */
[----:B------:R-:W-:Y:S01]  /*8270*/  LDGSTS.E.BYPASS.LTC128B.128 [R227+0x11000], desc[UR4][R6.64] ;  /* 0x1100000006e37fae */ /* 0x000fe2000b981a04 */
[----:B-1----:R-:W-:Y:S04]  /*8280*/  IADD3 R4, P0, PT, R6, R230, RZ ;  /* 0x000000e606047210 */ /* 0x002fe80007f1e0ff */
[----:B------:R-:W-:Y:S02]  /*8290*/  IADD3.X R5, PT, PT, R7, R229, RZ, P0, !PT ;  /* 0x000000e507057210 */ /* 0x000fe400007fe4ff */
[----:B------:R-:W-:Y:S03]  /*82a0*/  LOP3.LUT P0, RZ, R224, 0x2, RZ, 0xc0, !PT ;  /* 0x00000002e0ff7812 */ /* 0x000fe6000780c0ff */
[----:B------:R1:W-:Y:S01]  /*82b0*/  LDGSTS.E.BYPASS.LTC128B.128 [R227+0x11800], desc[UR4][R4.64] ;  /* 0x1180000004e37fae */ /* 0x0003e2000b981a04 */
[----:B------:R-:W-:Y:S04]  /*82c0*/  SEL R217, R217, 0xffffffe0, !P0 ;  /* 0xffffffe0d9d97807 */ /* 0x000fe80004000000 */
[C---:B------:R-:W-:Y:S02]  /*82d0*/  IADD3 R172, PT, PT, R217.reuse, R208, RZ ;  /* 0x000000d0d9ac7210 */ /* 0x040fe40007ffe0ff */
[----:B------:R-:W-:Y:S01]  /*82e0*/  IADD3 R2, PT, PT, R217, R3, RZ ;  /* 0x00000003d9027210 */ /* 0x000fe20007ffe0ff */
[----:B------:R-:W-:Y:S08]  /*82f0*/  LDSM.16.M88.4 R128, [R208] ;  /* 0x00000000d080783b */ /* 0x000ff00000000200 */
[----:B--2---:R-:W1:Y:S08]  /*8300*/  LDSM.16.M88.4 R8, [R3+0x2000] ;  /* 0x002000000308783b */ /* 0x004e700000000200 */
        /* <DEDUP_REMOVED lines=15> */
[----:B------:R-:W3:Y:S01]  /*8400*/  LDSM.16.M88.4 R88, [R3+0x7000] ;  /* 0x007000000358783b */ /* 0x000ee20000000200 */
        /* <DEDUP_REMOVED lines=9> */
[----:B------:R1:W5:Y:S01]  /*84a0*/  LDSM.16.M88.4 R168, [R3+0x9800] ;  /* 0x0098000003a8783b */ /* 0x0003620000000200 */
[C---:B------:R-:W-:Y:S07]  /*84b0*/  HMMA.16816.F32.BF16 R48, R128.reuse, R50, RZ ;  /* 0x000000328030723c */ /* 0x040fee00000418ff */
[----:B------:R-:W0:Y:S08]  /*84c0*/  LDGDEPBAR ;  /* 0x00000000000079af */ /* 0x000e300000000000 */
[----:B------:R-:W-:Y:S01]  /*84d0*/  LDSM.16.M88.4 R172, [R172] ;  /* 0x00000000acac783b */ /* 0x000fe20000000200 */
[C---:B------:R-:W-:Y:S07]  /*84e0*/  HMMA.16816.F32.BF16 R52, R128.reuse, R56, RZ ;  /* 0x000000388034723c */ /* 0x040fee00000418ff */
[----:B------:R-:W5:Y:S01]  /*84f0*/  LDSM.16.M88.4 R176, [R2+0x2000] ;  /* 0x0020000002b0783b */ /* 0x000f620000000200 */
[C---:B------:R-:W-:Y:S07]  /*8500*/  HMMA.16816.F32.BF16 R56, R128.reuse, R58, RZ ;  /* 0x0000003a8038723c */ /* 0x040fee00000418ff */
[----:B-1----:R-:W5:Y:S01]  /*8510*/  LDL.LU R3, [R1+0x18] ;  /* 0x0000180001037983 */ /* 0x002f620000300800 */
[C---:B--2---:R-:W-:Y:S03]  /*8520*/  HMMA.16816.F32.BF16 R60, R128.reuse, R64, RZ ;  /* 0x00000040803c723c */ /* 0x044fe600000418ff */
[----:B------:R-:W1:Y:S05]  /*8530*/  LDSM.16.M88.4 R180, [R2+0x2800] ;  /* 0x0028000002b4783b */ /* 0x000e6a0000000200 */
[C---:B------:R-:W-:Y:S03]  /*8540*/  HMMA.16816.F32.BF16 R64, R128.reuse, R66, RZ ;  /* 0x000000428040723c */ /* 0x040fe600000418ff */
[----:B------:R-:W2:Y:S05]  /*8550*/  LDSM.16.M88.4 R184, [R2+0x3000] ;  /* 0x0030000002b8783b */ /* 0x000eaa0000000200 */
[C---:B------:R-:W-:Y:S03]  /*8560*/  HMMA.16816.F32.BF16 R68, R128.reuse, R72, RZ ;  /* 0x000000488044723c */ /* 0x040fe600000418ff */
[----:B------:R-:W-:Y:S05]  /*8570*/  LDSM.16.M88.4 R188, [R2+0x4000] ;  /* 0x0040000002bc783b */ /* 0x000fea0000000200 */
[C---:B------:R-:W-:Y:S03]  /*8580*/  HMMA.16816.F32.BF16 R72, R128.reuse, R74, RZ ;  /* 0x0000004a8048723c */ /* 0x040fe600000418ff */
[----:B------:R-:W-:Y:S05]  /*8590*/  LDSM.16.M88.4 R192, [R2+0x4800] ;  /* 0x0048000002c0783b */ /* 0x000fea0000000200 */
[C---:B---3--:R-:W-:Y:S03]  /*85a0*/  HMMA.16816.F32.BF16 R76, R128.reuse, R80, RZ ;  /* 0x00000050804c723c */ /* 0x048fe600000418ff */
[----:B------:R-:W-:Y:S05]  /*85b0*/  LDSM.16.M88.4 R196, [R2+0x5000] ;  /* 0x0050000002c4783b */ /* 0x000fea0000000200 */
[C---:B------:R-:W-:Y:S03]  /*85c0*/  HMMA.16816.F32.BF16 R80, R128.reuse, R82, RZ ;  /* 0x000000528050723c */ /* 0x040fe600000418ff */
[----:B------:R-:W-:Y:S05]  /*85d0*/  LDSM.16.M88.4 R200, [R2+0x5800] ;  /* 0x0058000002c8783b */ /* 0x000fea0000000200 */
[C---:B------:R-:W-:Y:S03]  /*85e0*/  HMMA.16816.F32.BF16 R84, R128.reuse, R88, RZ ;  /* 0x000000588054723c */ /* 0x040fe600000418ff */
[----:B------:R-:W-:Y:S05]  /*85f0*/  LDSM.16.M88.4 R204, [R2+0x6800] ;  /* 0x0068000002cc783b */ /* 0x000fea0000000200 */
[C---:B------:R-:W-:Y:S03]  /*8600*/  HMMA.16816.F32.BF16 R88, R128.reuse, R90, RZ ;  /* 0x0000005a8058723c */ /* 0x040fe600000418ff */
[----:B------:R-:W3:Y:S04]  /*8610*/  LD.E R225, desc[UR4][R134.64+0x18c] ;  /* 0x00018c0486e17980 */ /* 0x000ee8000c101900 */
[----:B------:R-:W-:Y:S01]  /*8620*/  LDSM.16.M88.4 R208, [R0+0x4000] ;  /* 0x0040000000d0783b */ /* 0x000fe20000000200 */
[C---:B----4-:R-:W-:Y:S07]  /*8630*/  HMMA.16816.F32.BF16 R92, R128.reuse, R96, RZ ;  /* 0x00000060805c723c */ /* 0x050fee00000418ff */
[----:B------:R-:W-:Y:S01]  /*8640*/  LDSM.16.M88.4 R212, [R0+0x4800] ;  /* 0x0048000000d4783b */ /* 0x000fe20000000200 */
[C---:B------:R-:W-:Y:S08]  /*8650*/  HMMA.16816.F32.BF16 R96, R128.reuse, R98, RZ ;  /* 0x000000628060723c */ /* 0x040ff000000418ff */
        /* <DEDUP_REMOVED lines=8> */
[----:B------:R-:W4:Y:S07]  /*86e0*/  LDSM.16.M88.4 R168, [R2+0x3800] ;  /* 0x0038000002a8783b */ /* 0x000f2e0000000200 */
        /* <DEDUP_REMOVED lines=11> */
[----:B------:R-:W4:Y:S07]  /*87a0*/  LDSM.16.M88.4 R168, [R2+0x8000] ;  /* 0x0080000002a8783b */ /* 0x000f2e0000000200 */
        /* <DEDUP_REMOVED lines=12> */
[C---:B-----5:R-:W-:Y:S08]  /*8870*/  HMMA.16816.F32.BF16 R68, R172.reuse, R176, R68 ;  /* 0x000000b0ac44723c */ /* 0x060ff00000041844 */
[C---:B------:R-:W-:Y:S01]  /*8880*/  HMMA.16816.F32.BF16 R72, R172.reuse, R178, R72 ;  /* 0x000000b2ac48723c */ /* 0x040fe20000041848 */
[----:B------:R-:W5:Y:S07]  /*8890*/  LDSM.16.M88.4 R176, [R2+0x8800] ;  /* 0x0088000002b0783b */ /* 0x000f6e0000000200 */
[C---:B------:R-:W-:Y:S08]  /*88a0*/  HMMA.16816.F32.BF16 R76, R172.reuse, R204, R76 ;  /* 0x000000ccac4c723c */ /* 0x040ff0000004184c */
[C---:B------:R-:W-:Y:S01]  /*88b0*/  HMMA.16816.F32.BF16 R80, R172.reuse, R206, R80 ;  /* 0x000000ceac50723c */ /* 0x040fe20000041850 */
[----:B------:R-:W-:Y:S02]  /*88c0*/  LDSM.16.M88.4 R204, [R0+0x3800] ;  /* 0x0038000000cc783b */ /* 0x000fe40000000200 */
[----:B------:R-:W-:Y:S04]  /*88d0*/  IADD3 R3, PT, PT, R3, 0x1, RZ ;  /* 0x0000000103037810 */ /* 0x000fe80007ffe0ff */
[----:B------:R-:W-:Y:S01]  /*88e0*/  ISETP.NE.AND P0, PT, R3, RZ, PT ;  /* 0x000000ff0300720c */ /* 0x000fe20003f05270 */
[C---:B-1----:R-:W-:Y:S01]  /*88f0*/  HMMA.16816.F32.BF16 R84, R172.reuse, R180, R84 ;  /* 0x000000b4ac54723c */ /* 0x042fe20000041854 */
[----:B------:R-:W-:Y:S07]  /*8900*/  STL [R1+0x18], R3 ;  /* 0x0000180301007387 */ /* 0x000fee0000100800 */
[C---:B------:R-:W-:Y:S01]  /*8910*/  HMMA.16816.F32.BF16 R88, R172.reuse, R182, R88 ;  /* 0x000000b6ac58723c */ /* 0x040fe20000041858 */
[----:B------:R1:W3:Y:S07]  /*8920*/  LDSM.16.M88.4 R180, [R2+0x9000] ;  /* 0x0090000002b4783b */ /* 0x0002ee0000000200 */
[C---:B--2---:R-:W-:Y:S08]  /*8930*/  HMMA.16816.F32.BF16 R92, R172.reuse, R184, R92 ;  /* 0x000000b8ac5c723c */ /* 0x044ff0000004185c */
[C---:B------:R-:W-:Y:S01]  /*8940*/  HMMA.16816.F32.BF16 R96, R172.reuse, R186, R96 ;  /* 0x000000baac60723c */ /* 0x040fe20000041860 */
[----:B------:R-:W2:Y:S02]  /*8950*/  LDSM.16.M88.4 R184, [R0+0x2800] ;  /* 0x0028000000b8783b */ /* 0x000ea40000000200 */
[C---:B-1----:R-:W-:Y:S05]  /*8960*/  IADD3 R2, PT, PT, R217.reuse, R0, RZ ;  /* 0x00000000d9027210 */ /* 0x042fea0007ffe0ff */
[C---:B----4-:R-:W-:Y:S08]  /*8970*/  HMMA.16816.F32.BF16 R100, R172.reuse, R168, R100 ;  /* 0x000000a8ac64723c */ /* 0x050ff00000041864 */
[C---:B------:R-:W-:Y:S01]  /*8980*/  HMMA.16816.F32.BF16 R104, R172.reuse, R170, R104 ;  /* 0x000000aaac68723c */ /* 0x040fe20000041868 */
[----:B------:R-:W1:Y:S07]  /*8990*/  LDSM.16.M88.4 R168, [R0+0x5000] ;  /* 0x0050000000a8783b */ /* 0x000e6e0000000200 */
[C---:B-----5:R-:W-:Y:S08]  /*89a0*/  HMMA.16816.F32.BF16 R108, R172.reuse, R176, R108 ;  /* 0x000000b0ac6c723c */ /* 0x060ff0000004186c */
[C---:B------:R-:W-:Y:S01]  /*89b0*/  HMMA.16816.F32.BF16 R112, R172.reuse, R178, R112 ;  /* 0x000000b2ac70723c */ /* 0x040fe20000041870 */
[----:B------:R-:W-:Y:S07]  /*89c0*/  LDSM.16.M88.4 R176, [R0+0x6000] ;  /* 0x0060000000b0783b */ /* 0x000fee0000000200 */
[C---:B---3--:R-:W-:Y:S08]  /*89d0*/  HMMA.16816.F32.BF16 R116, R172.reuse, R180, R116 ;  /* 0x000000b4ac74723c */ /* 0x048ff00000041874 */
[C---:B------:R-:W-:Y:S01]  /*89e0*/  HMMA.16816.F32.BF16 R120, R172.reuse, R182, R120 ;  /* 0x000000b6ac78723c */ /* 0x040fe20000041878 */
[----:B------:R-:W-:Y:S07]  /*89f0*/  LDSM.16.M88.4 R180, [R0+0x6800] ;  /* 0x0068000000b4783b */ /* 0x000fee0000000200 */
[C---:B------:R-:W-:Y:S08]  /*8a00*/  HMMA.16816.F32.BF16 R124, R172.reuse, R188, R124 ;  /* 0x000000bcac7c723c */ /* 0x040ff0000004187c */
[----:B------:R-:W-:Y:S01]  /*8a10*/  HMMA.16816.F32.BF16 R128, R172, R190, R128 ;  /* 0x000000beac80723c */ /* 0x000fe20000041880 */
[----:B------:R-:W3:Y:S07]  /*8a20*/  LDSM.16.M88.4 R172, [R0+0x5800] ;  /* 0x0058000000ac783b */ /* 0x000eee0000000200 */
[C---:B------:R-:W-:Y:S01]  /*8a30*/  HMMA.16816.F32.BF16 R4, R192.reuse, R196, R4 ;  /* 0x000000c4c004723c */ /* 0x040fe20000041804 */
[----:B------:R-:W-:Y:S07]  /*8a40*/  LDSM.16.M88.4 R188, [R0+0x7800] ;  /* 0x0078000000bc783b */ /* 0x000fee0000000200 */
[C---:B------:R-:W-:Y:S01]  /*8a50*/  HMMA.16816.F32.BF16 R8, R192.reuse, R198, R8 ;  /* 0x000000c6c008723c */ /* 0x040fe20000041808 */
[----:B------:R-:W-:Y:S07]  /*8a60*/  LDSM.16.M88.4 R196, [R0+0x8000] ;  /* 0x0080000000c4783b */ /* 0x000fee0000000200 */
        /* <DEDUP_REMOVED lines=44> */
[----:B------:R-:W2:Y:S04]  /*8d30*/  MUFU.TANH R175, R4 ;  /* 0x0000000400af7308 */ /* 0x000ea80000002400 */
[-C--:B------:R-:W-:Y:S01]  /*8d40*/  FMUL.FTZ R8, R8, R225.reuse ;  /* 0x000000e108087220 */ /* 0x080fe20000410000 */
[-C--:B------:R-:W-:Y:S01]  /*8d50*/  FMUL.FTZ R9, R9, R225.reuse ;  /* 0x000000e109097220 */ /* 0x080fe20000410000 */
[-C--:B------:R-:W-:Y:S01]  /*8d60*/  FMUL.FTZ R10, R10, R225.reuse ;  /* 0x000000e10a0a7220 */ /* 0x080fe20000410000 */
[-C--:B------:R-:W-:Y:S03]  /*8d70*/  FMUL.FTZ R11, R11, R225.reuse ;  /* 0x000000e10b0b7220 */ /* 0x080fe60000410000 */
[----:B------:R-:W3:Y:S01]  /*8d80*/  MUFU.TANH R174, R5 ;  /* 0x0000000500ae7308 */ /* 0x000ee20000002400 */
[C---:B-1----:R-:W-:Y:S09]  /*8d90*/  HMMA.16816.F32.BF16 R12, R208.reuse, R168, R12 ;  /* 0x000000a8d00c723c */ /* 0x042ff2000004180c */
[----:B------:R-:W1:Y:S01]  /*8da0*/  MUFU.TANH R173, R6 ;  /* 0x0000000600ad7308 */ /* 0x000e620000002400 */
[C---:B------:R-:W-:Y:S09]  /*8db0*/  HMMA.16816.F32.BF16 R16, R208.reuse, R170, R16 ;  /* 0x000000aad010723c */ /* 0x040ff20000041810 */
[----:B------:R4:W1:Y:S01]  /*8dc0*/  MUFU.TANH R172, R7 ;  /* 0x0000000700ac7308 */ /* 0x0008620000002400 */
        /* <DEDUP_REMOVED lines=9> */
[----:B----4-:R-:W4:Y:S01]  /*8e60*/  LDSM.16.M88.4 R4, [R2+0x3000] ;  /* 0x003000000204783b */ /* 0x010f220000000200 */
[-C--:B------:R-:W-:Y:S08]  /*8e70*/  FMUL.FTZ R19, R19, R225.reuse ;  /* 0x000000e113137220 */ /* 0x080ff00000410000 */
        /* <DEDUP_REMOVED lines=297> */
[C---:B------:R-:W-:Y:S01]  /*a110*/  VIADD R10, R249.reuse, 0xfffffe00 ;  /* 0xfffffe00f90a7836 */ /* 0x040fe20000000000 */
[----:B------:R-:W2:Y:S01]  /*a120*/  LD.E R2, desc[UR4][R134.64+0x170] ;  /* 0x0001700486027980 */ /* 0x000ea2000c101900 */
[----:B------:R-:W-:Y:S03]  /*a130*/  IADD3 R9, PT, PT, R249, -0x100, RZ ;  /* 0xffffff00f9097810 */ /* 0x000fe60007ffe0ff */
[----:B------:R-:W3:Y:S01]  /*a140*/  LDL.64 R14, [R1] ;  /* 0x00000000010e7983 */ /* 0x000ee20000100a00 */
[----:B------:R-:W-:Y:S02]  /*a150*/  IABS R7, R10 ;  /* 0x0000000a00077213 */ /* 0x000fe40000000000 */
[----:B------:R-:W-:Y:S02]  /*a160*/  IABS R6, R9 ;  /* 0x0000000900067213 */ /* 0x000fe40000000000 */
[-C--:B--2---:R-:W-:Y:S02]  /*a170*/  IABS R0, R2.reuse ;  /* 0x0000000200007213 */ /* 0x084fe40000000000 */
[-C--:B------:R-:W-:Y:S02]  /*a180*/  IABS R8, R2.reuse ;  /* 0x0000000200087213 */ /* 0x080fe40000000000 */
[----:B------:R-:W2:Y:S01]  /*a190*/  I2F.RP R4, R0 ;  /* 0x0000000000047306 */ /* 0x000ea20000209400 */
[-C--:B------:R-:W-:Y:S02]  /*a1a0*/  LOP3.LUT R10, R10, R2.reuse, RZ, 0x3c, !PT ;  /* 0x000000020a0a7212 */ /* 0x080fe400078e3cff */
[----:B------:R-:W-:Y:S01]  /*a1b0*/  IMAD.MOV R8, RZ, RZ, -R8 ;  /* 0x000000ffff087224 */ /* 0x000fe200078e0a08 */
[----:B------:R-:W-:Y:S02]  /*a1c0*/  LOP3.LUT R9, R9, R2, RZ, 0x3c, !PT ;  /* 0x0000000209097212 */ /* 0x000fe400078e3cff */
[----:B------:R-:W-:Y:S04]  /*a1d0*/  ISETP.GE.AND P0, PT, R10, RZ, PT ;  /* 0x000000ff0a00720c */ /* 0x000fe80003f06270 */
[----:B--2---:R-:W2:Y:S02]  /*a1e0*/  MUFU.RCP R4, R4 ;  /* 0x0000000400047308 */ /* 0x004ea40000001000 */
[----:B--2---:R-:W-:Y:S08]  /*a1f0*/  VIADD R4, R4, 0xffffffe ;  /* 0x0ffffffe04047836 */ /* 0x004ff00000000000 */
[----:B------:R-:W2:Y:S02]  /*a200*/  F2I.FTZ.U32.TRUNC.NTZ R5, R4 ;  /* 0x0000000400057305 */ /* 0x000ea4000021f000 */
[--C-:B--2---:R-:W-:Y:S02]  /*a210*/  IMAD.MOV R3, RZ, RZ, -R5.reuse ;  /* 0x000000ffff037224 */ /* 0x104fe400078e0a05 */
        /* <DEDUP_REMOVED lines=16> */
[----:B------:R-:W-:Y:S02]  /*a320*/  ISETP.NE.AND P4, PT, R2, RZ, PT ;  /* 0x000000ff0200720c */ /* 0x000fe40003f85270 */
[----:B------:R-:W-:Y:S07]  /*a330*/  LOP3.LUT R0, RZ, R2, RZ, 0x33, !PT ;  /* 0x00000002ff007212 */ /* 0x000fee00078e33ff */
[----:B------:R-:W-:Y:S02]  /*a340*/  @P5 IADD3 R3, PT, PT, R3, 0x1, RZ ;  /* 0x0000000103035810 */ /* 0x000fe40007ffe0ff */
[----:B------:R-:W-:Y:S03]  /*a350*/  @P6 VIADD R4, R4, 0x1 ;  /* 0x0000000104046836 */ /* 0x000fe60000000000 */
[----:B------:R-:W-:Y:S02]  /*a360*/  @!P0 IMAD.MOV R3, RZ, RZ, -R3 ;  /* 0x000000ffff038224 */ /* 0x000fe400078e0a03 */
[----:B------:R-:W-:Y:S03]  /*a370*/  @!P3 IADD3 R4, PT, PT, -R4, RZ, RZ ;  /* 0x000000ff0404b210 */ /* 0x000fe60007ffe1ff */
        /* <DEDUP_REMOVED lines=8> */
[----:B------:R3:W4:Y:S02]  /*a400*/  LD.E R10, desc[UR4][R8.64] ;  /* 0x00000004080a7980 */ /* 0x000724000c101900 */
[----:B------:R-:W-:Y:S02]  /*a410*/  IMAD R2, R2, R0, -0x100 ;  /* 0xffffff0002027424 */ /* 0x000fe400078e0200 */
[----:B------:R-:W4:Y:S03]  /*a420*/  LD.E R9, desc[UR4][R6.64] ;  /* 0x0000000406097980 */ /* 0x000f26000c101900 */
[----:B---3--:R-:W-:Y:S01]  /*a430*/  SHF.R.S32.HI R8, RZ, 0x1f, R2 ;  /* 0x0000001fff087819 */ /* 0x008fe20000011402 */
[----:B------:R-:W3:Y:S01]  /*a440*/  LD.E.64 R6, desc[UR4][R134.64+0x20] ;  /* 0x0000200486067980 */ /* 0x000ee2000c101b00 */
[-C--:B--2---:R-:W-:Y:S02]  /*a450*/  IMAD R0, R5, R2.reuse, RZ ;  /* 0x0000000205007224 */ /* 0x084fe400078e02ff */
[C---:B------:R-:W-:Y:S04]  /*a460*/  IMAD.WIDE.U32 R2, R4.reuse, R2, RZ ;  /* 0x0000000204027225 */ /* 0x040fe800078e00ff */
[----:B------:R-:W-:Y:S05]  /*a470*/  IMAD R4, R4, R8, R0 ;  /* 0x0000000804047224 */ /* 0x000fea00078e0200 */
[----:B------:R-:W-:Y:S01]  /*a480*/  IADD3 R3, PT, PT, R3, R4, RZ ;  /* 0x0000000403037210 */ /* 0x000fe20007ffe0ff */
[----:B----4-:R-:W-:Y:S05]  /*a490*/  IMAD.IADD R9, R10, 0x1, -R9 ;  /* 0x000000010a097824 */ /* 0x010fea00078e0a09 */
[----:B------:R-:W-:Y:S01]  /*a4a0*/  SHF.R.S32.HI R4, RZ, 0x1f, R9 ;  /* 0x0000001fff047819 */ /* 0x000fe20000011409 */
[----:B---3--:R-:W-:Y:S02]  /*a4b0*/  IMAD R0, R7, R9, RZ ;  /* 0x0000000907007224 */ /* 0x008fe400078e02ff */
[----:B------:R-:W-:Y:S04]  /*a4c0*/  IMAD.WIDE.U32 R2, R9, R6, R2 ;  /* 0x0000000609027225 */ /* 0x000fe800078e0002 */
[----:B------:R-:W-:Y:S01]  /*a4d0*/  IMAD R0, R6, R4, R0 ;  /* 0x0000000406007224 */ /* 0x000fe200078e0200 */
[C---:B------:R-:W-:Y:S03]  /*a4e0*/  LEA R11, P0, R2.reuse, R11, 0x1 ;  /* 0x0000000b020b7211 */ /* 0x040fe600078008ff */
[----:B------:R-:W-:Y:S02]  /*a4f0*/  IMAD.IADD R0, R3, 0x1, R0 ;  /* 0x0000000103007824 */ /* 0x000fe400078e0200 */
[----:B------:R2:W-:Y:S03]  /*a500*/  STL [R1+0xc], R11 ;  /* 0x00000c0b01007387 */ /* 0x0005e60000100800 */
[----:B-1----:R-:W-:Y:S05]  /*a510*/  LEA.HI.X R12, R2, R12, R0, 0x1, P0 ;  /* 0x0000000c020c7211 */ /* 0x002fea00000f0c00 */
[----:B------:R2:W-:Y:S02]  /*a520*/  STL [R1+0x8], R12 ;  /* 0x0000080c01007387 */ /* 0x0005e40000100800 */
.L_x_3797:
[----:B------:R-:W-:Y:S05]  /*a530*/  BSYNC.RECONVERGENT B0 ;  /* 0x0000000000007941 */ /* 0x000fea0003800200 */
.L_x_3796:
[----:B------:R-:W3:Y:S01]  /*a540*/  LDL R2, [R1+0x28] ;  /* 0x0000280001027983 */ /* 0x000ee20000100800 */
[----:B------:R-:W-:Y:S03]  /*a550*/  IMAD.MOV.U32 R10, RZ, RZ, R11 ;  /* 0x000000ffff0a7224 */ /* 0x000fe600078e000b */
[----:B------:R-:W2:Y:S04]  /*a560*/  LDL R0, [R1+0x8] ;  /* 0x0000080001007983 */ /* 0x000ea80000100800 */
[----:B------:R-:W4:Y:S01]  /*a570*/  LDL R3, [R1+0x40] ;  /* 0x0000400001037983 */ /* 0x000f220000100800 */
[C---:B---3--:R-:W-:Y:S01]  /*a580*/  LEA R8, P0, R2.reuse, R11, 0x1 ;  /* 0x0000000b02087211 */ /* 0x048fe200078008ff */
[----:B--2---:R-:W-:Y:S03]  /*a590*/  IMAD.MOV.U32 R11, RZ, RZ, R0 ;  /* 0x000000ffff0b7224 */ /* 0x004fe600078e0000 */
[----:B----4-:R-:W-:Y:S02]  /*a5a0*/  LEA.HI.X R9, R2, R0, R3, 0x1, P0 ;  /* 0x0000000002097211 */ /* 0x010fe400000f0c03 */
[----:B------:R-:W-:Y:S01]  /*a5b0*/  @!PT LDS RZ, [RZ] ;  /* 0x00000000fffff984 */ /* 0x000fe20000000800 */
[----:B------:R-:W-:Y:S01]  /*a5c0*/  @!PT LDS RZ, [RZ] ;  /* 0x00000000fffff984 */ /* 0x000fe20000000800 */
[----:B------:R-:W-:Y:S01]  /*a5d0*/  @!PT LDS RZ, [RZ] ;  /* 0x00000000fffff984 */ /* 0x000fe20000000800 */
[----:B------:R2:W-:Y:S01]  /*a5e0*/  LDGSTS.E.BYPASS.LTC128B.128 [R227+0x2000], desc[UR4][R10.64] ;  /* 0x020000000ae37fae */ /* 0x0005e2000b981a04 */
[-C--:B------:R-:W-:Y:S03]  /*a5f0*/  IADD3 R6, P0, PT, R8, R228.reuse, RZ ;  /* 0x000000e408067210 */ /* 0x080fe60007f1e0ff */
[----:B------:R3:W-:Y:S02]  /*a600*/  LDGSTS.E.BYPASS.LTC128B.128 [R227+0x2800], desc[UR4][R8.64] ;  /* 0x0280000008e37fae */ /* 0x0007e4000b981a04 */
        /* <DEDUP_REMOVED lines=8> */
[----:B------:R5:W-:Y:S01]  /*a690*/  LDGSTS.E.BYPASS.LTC128B.128 [R227+0x4000], desc[UR4][R2.64] ;  /* 0x0400000002e37fae */ /* 0x000be2000b981a04 */
[--C-:B------:R-:W-:Y:S01]  /*a6a0*/  IMAD.X R15, R3, 0x1, R226.reuse, P0 ;  /* 0x00000001030f7824 */ /* 0x100fe200000e06e2 */
[-C--:B-1----:R-:W-:Y:S04]  /*a6b0*/  IADD3 R12, P0, PT, R14, R228.reuse, RZ ;  /* 0x000000e40e0c7210 */ /* 0x082fe80007f1e0ff */
[----:B------:R-:W-:Y:S01]  /*a6c0*/  LDGSTS.E.BYPASS.LTC128B.128 [R227+0x4800], desc[UR4][R14.64] ;  /* 0x048000000ee37fae */ /* 0x000fe2000b981a04 */
[--C-:B------:R-:W-:Y:S01]  /*a6d0*/  IMAD.X R13, R15, 0x1, R226.reuse, P0 ;  /* 0x000000010f0d7824 */ /* 0x100fe200000e06e2 */
[-C--:B------:R-:W-:Y:S04]  /*a6e0*/  IADD3 R18, P0, PT, R12, R228.reuse, RZ ;  /* 0x000000e40c127210 */ /* 0x080fe80007f1e0ff */
        /* <DEDUP_REMOVED lines=20> */
[-C--:B------:R-:W-:Y:S04]  /*a830*/  IADD3 R2, P0, PT, R4, R228.reuse, RZ ;  /* 0x000000e404027210 */ /* 0x080fe80007f1e0ff */
[----:B------:R2:W-:Y:S01]  /*a840*/  LDGSTS.E.BYPASS.LTC128B.128 [R227+0x8800], desc[UR4][R4.64] ;  /* 0x0880000004e37fae */ /* 0x0005e2000b981a04 */
[--C-:B------:R-:W-:Y:S05]  /*a850*/  IMAD.X R3, R5, 0x1, R226.reuse, P0 ;  /* 0x0000000105037824 */ /* 0x100fea00000e06e2 */
[----:B------:R2:W-:Y:S01]  /*a860*/  LDGSTS.E.BYPASS.LTC128B.128 [R227+0x9000], desc[UR4][R2.64] ;  /* 0x0900000002e37fae */ /* 0x0005e2000b981a04 */
[----:B-1----:R-:W-:Y:S05]  /*a870*/  IADD3 R10, P0, PT, R2, R228, RZ ;  /* 0x000000e4020a7210 */ /* 0x002fea0007f1e0ff */
[----:B------:R-:W-:Y:S05]  /*a880*/  IMAD.X R11, R3, 0x1, R226, P0 ;  /* 0x00000001030b7824 */ /* 0x000fea00000e06e2 */
[----:B------:R2:W-:Y:S04]  /*a890*/  LDGSTS.E.BYPASS.LTC128B.128 [R227+0x9800], desc[UR4][R10.64] ;  /* 0x098000000ae37fae */ /* 0x0005e8000b981a04 */
[----:B------:R-:W0:Y:S02]  /*a8a0*/  LDGDEPBAR ;  /* 0x00000000000079af */ /* 0x000e240000000000 */
.L_x_3795:
[----:B------:R-:W-:Y:S05]  /*a8b0*/  BSYNC.RECONVERGENT B1 ;  /* 0x0000000000017941 */ /* 0x000fea0003800200 */
.L_x_3794:
        /* <DEDUP_REMOVED lines=65> */
[----:B------:R-:W-:Y:S01]  /*acd0*/  IADD3 R249, PT, PT, R249, -0x100, RZ ;  /* 0xffffff00f9f97810 */ /* 0x000fe20007ffe0ff */
[----:B------:R-:W1:Y:S01]  /*ace0*/  SHFL.BFLY PT, R2, R0, 0x2, 0x1f ;  /* 0x0c401f0000027f89 */ /* 0x000e6200000e0000 */
        /* <DEDUP_REMOVED lines=30> */
[----:B------:R-:W1:Y:S01]  /*aed0*/  MUFU.EX2 R5, R4 ;  /* 0x0000000400057308 */ /* 0x000e620000000800 */
        /* <DEDUP_REMOVED lines=11> */
[----:B------:R-:W-:Y:S06]  /*af90*/  FFMA.FTZ R42, R42, R3, -R68 ;  /* 0x000000032a2a7223 */ /* 0x000fec0000010844 */
[----:B------:R-:W3:Y:S01]  /*afa0*/  MUFU.EX2 R0, R0 ;  /* 0x0000000000007308 */ /* 0x000ee20000000800 */
[----:B-1----:R-:W-:Y:S09]  /*afb0*/  MOV R139, R5 ;  /* 0x00000005008b7202 */ /* 0x002ff20000000f00 */
[----:B------:R1:W-:Y:S01]  /*afc0*/  MUFU.EX2 R132, R16 ;  /* 0x0000001000847308 */ /* 0x0003e20000000800 */
[----:B--2---:R-:W-:Y:S09]  /*afd0*/  FFMA.FTZ R2, R174, R3, -R66 ;  /* 0x00000003ae027223 */ /* 0x004ff20000010842 */
[----:B------:R2:W4:Y:S01]  /*afe0*/  MUFU.EX2 R126, R2 ;  /* 0x00000002007e7308 */ /* 0x0005220000000800 */
[C---:B---3--:R-:W-:Y:S01]  /*aff0*/  FMUL.FTZ R5, R0.reuse, R137 ;  /* 0x0000008900057220 */ /* 0x048fe20000410000 */
[----:B------:R-:W-:Y:S01]  /*b000*/  MOV R137, R9 ;  /* 0x0000000900897202 */ /* 0x000fe20000000f00 */
[C---:B------:R-:W-:Y:S01]  /*b010*/  FMUL.FTZ R4, R0.reuse, R136 ;  /* 0x0000008800047220 */ /* 0x040fe20000410000 */
[C---:B------:R-:W-:Y:S01]  /*b020*/  FMUL.FTZ R9, R0.reuse, R141 ;  /* 0x0000008d00097220 */ /* 0x040fe20000410000 */
[----:B------:R-:W-:Y:S01]  /*b030*/  MOV R136, R24 ;  /* 0x0000001800887202 */ /* 0x000fe20000000f00 */
[--C-:B------:R-:W-:Y:S01]  /*b040*/  FFMA.FTZ R24, R181, R3, -R68.reuse ;  /* 0x00000003b5187223 */ /* 0x100fe20000010844 */
[C---:B------:R-:W-:Y:S01]  /*b050*/  FMUL.FTZ R17, R0.reuse, R149 ;  /* 0x0000009500117220 */ /* 0x040fe20000410000 */
[C---:B------:R-:W-:Y:S01]  /*b060*/  FMUL.FTZ R25, R0.reuse, R157 ;  /* 0x0000009d00197220 */ /* 0x040fe20000410000 */
[C---:B-1----:R-:W-:Y:S01]  /*b070*/  FMUL.FTZ R16, R0.reuse, R148 ;  /* 0x0000009400107220 */ /* 0x042fe20000410000 */
[----:B------:R1:W-:Y:S01]  /*b080*/  MUFU.EX2 R131, R24 ;  /* 0x0000001800837308 */ /* 0x0003e20000000800 */
[----:B------:R-:W-:Y:S01]  /*b090*/  FMUL.FTZ R33, R0, R165 ;  /* 0x000000a500217220 */ /* 0x000fe20000410000 */
[----:B--2---:R-:W-:Y:S01]  /*b0a0*/  FFMA.FTZ R2, R173, R3, -R68 ;  /* 0x00000003ad027223 */ /* 0x004fe20000010844 */
[----:B----4-:R-:W-:Y:S07]  /*b0b0*/  F2FP.BF16.F32.PACK_AB R44, R126, R137 ;  /* 0x000000897e2c723e */ /* 0x010fee00000010ff */
[----:B------:R2:W-:Y:S10]  /*b0c0*/  MUFU.EX2 R211, R60 ;  /* 0x0000003c00d37308 */ /* 0x0005f40000000800 */
[----:B------:R3:W4:Y:S01]  /*b0d0*/  MUFU.EX2 R67, R2 ;  /* 0x0000000200437308 */ /* 0x0007220000000800 */
[-CC-:B-1----:R-:W-:Y:S09]  /*b0e0*/  FFMA.FTZ R24, R178, R3.reuse, -R66.reuse ;  /* 0x00000003b2187223 */ /* 0x182ff20000010842 */
[----:B------:R1:W-:Y:S01]  /*b0f0*/  MUFU.EX2 R130, R24 ;  /* 0x0000001800827308 */ /* 0x0003e20000000800 */
[--C-:B--2---:R-:W-:Y:S09]  /*b100*/  FFMA.FTZ R60, R185, R3, -R66.reuse ;  /* 0x00000003b93c7223 */ /* 0x104ff20000010842 */
[----:B------:R-:W-:Y:S01]  /*b110*/  MUFU.EX2 R40, R40 ;  /* 0x0000002800287308 */ /* 0x000fe20000000800 */
[----:B---3--:R-:W-:Y:S02]  /*b120*/  LOP3.LUT R2, R218, 0x200, R223, 0xf8, !PT ;  /* 0x00000200da027812 */ /* 0x008fe400078ef8df */
[----:B----4-:R-:W-:Y:S02]  /*b130*/  F2FP.BF16.F32.PACK_AB R45, R139, R67 ;  /* 0x000000438b2d723e */ /* 0x010fe400000010ff */
[----:B------:R-:W-:Y:S01]  /*b140*/  LEA R65, R2, R219, 0x1 ;  /* 0x000000db02417211 */ /* 0x000fe200078e08ff */
[----:B------:R-:W-:Y:S04]  /*b150*/  FFMA.FTZ R2, R168, R3, -R66 ;  /* 0x00000003a8027223 */ /* 0x000fe80000010842 */
[----:B------:R2:W-:Y:S01]  /*b160*/  MUFU.EX2 R223, R32 ;  /* 0x0000002000df7308 */ /* 0x0005e20000000800 */
[----:B------:R-:W-:Y:S01]  /*b170*/  IADD3 R43, PT, PT, R217, R65, RZ ;  /* 0x00000041d92b7210 */ /* 0x000fe20007ffe0ff */
[----:B------:R-:W3:Y:S01]  /*b180*/  LDSM.16.MT88.4 R12, [R65+0xa000] ;  /* 0x00a00000410c783b */ /* 0x000ee20000004200 */
[----:B------:R-:W-:Y:S01]  /*b190*/  IADD3 R8, PT, PT, R65, 0xa000, RZ ;  /* 0x0000a00041087810 */ /* 0x000fe20007ffe0ff */
[----:B-1----:R-:W-:Y:S06]  /*b1a0*/  FMUL.FTZ R24, R0, R156 ;  /* 0x0000009c00187220 */ /* 0x002fec0000410000 */
[----:B------:R1:W4:Y:S01]  /*b1b0*/  MUFU.EX2 R109, R2 ;  /* 0x00000002006d7308 */ /* 0x0003220000000800 */
[----:B------:R-:W5:Y:S09]  /*b1c0*/  LDSM.16.MT88.4 R20, [R43+0xa000] ;  /* 0x00a000002b14783b */ /* 0x000f720000004200 */
[----:B------:R-:W-:Y:S01]  /*b1d0*/  MUFU.EX2 R42, R42 ;  /* 0x0000002a002a7308 */ /* 0x000fe20000000800 */
[-CC-:B--2---:R-:W-:Y:S01]  /*b1e0*/  FFMA.FTZ R32, R183, R3.reuse, -R68.reuse ;  /* 0x00000003b7207223 */ /* 0x184fe20000010844 */
[----:B------:R-:W-:Y:S08]  /*b1f0*/  LDSM.16.MT88.4 R52, [R65+0xa800] ;  /* 0x00a800004134783b */ /* 0x000ff00000004200 */
[----:B------:R2:W-:Y:S01]  /*b200*/  MUFU.EX2 R218, R32 ;  /* 0x0000002000da7308 */ /* 0x0005e20000000800 */
[--C-:B-1----:R-:W-:Y:S01]  /*b210*/  FFMA.FTZ R2, R176, R3, -R68.reuse ;  /* 0x00000003b0027223 */ /* 0x102fe20000010844 */
[----:B----4-:R-:W-:Y:S01]  /*b220*/  F2FP.BF16.F32.PACK_AB R46, R101, R109 ;  /* 0x0000006d652e723e */ /* 0x010fe200000010ff */
[----:B------:R-:W-:Y:S07]  /*b230*/  LDSM.16.MT88.4 R56, [R43+0xa800] ;  /* 0x00a800002b38783b */ /* 0x000fee0000004200 */
[----:B------:R1:W-:Y:S01]  /*b240*/  MUFU.EX2 R111, R2 ;  /* 0x00000002006f7308 */ /* 0x0003e20000000800 */
[----:B--2---:R-:W-:Y:S01]  /*b250*/  FMUL.FTZ R32, R0, R164 ;  /* 0x000000a400207220 */ /* 0x004fe20000410000 */
        /* <DEDUP_REMOVED lines=68> */
[----:B----4-:R-:W-:Y:S09]  /*b6a0*/  F2FP.BF16.F32.PACK_AB R45, R188, R209 ;  /* 0x000000d1bc2d723e */ /* 0x010ff200000010ff */
        /* <DEDUP_REMOVED lines=99> */
[----:B------:R-:W5:Y:S04]  /*bce0*/  LDL.LU R216, [R1+0x20] ;  /* 0x0000200001d87983 */ /* 0x000f680000300800 */
[----:B------:R1:W3:Y:S01]  /*bcf0*/  MUFU.EX2 R164, R52 ;  /* 0x0000003400a47308 */ /* 0x0002e20000000800 */
        /* <DEDUP_REMOVED lines=13> */
[----:B------:R-:W-:Y:S04]  /*bdd0*/  F2FP.BF16.F32.PACK_AB R45, R164, R167 ;  /* 0x000000a7a42d723e */ /* 0x000fe800000010ff */
[----:B------:R2:W-:Y:S01]  /*bde0*/  MUFU.EX2 R160, R60 ;  /* 0x0000003c00a07308 */ /* 0x0005e20000000800 */
[----:B----4-:R-:W-:Y:S01]  /*bdf0*/  F2FP.BF16.F32.PACK_AB R47, R161, R163 ;  /* 0x000000a3a12f723e */ /* 0x010fe200000010ff */
[----:B------:R-:W-:Y:S01]  /*be00*/  LDSM.16.MT88.4 R56, [R43+0xc800] ;  /* 0x00c800002b38783b */ /* 0x000fe20000004200 */
[----:B-1----:R-:W-:Y:S07]  /*be10*/  F2FP.BF16.F32.PACK_AB R46, R165, R166 ;  /* 0x000000a6a52e723e */ /* 0x002fee00000010ff */
[----:B------:R-:W1:Y:S01]  /*be20*/  LDSM.16.MT88.4 R52, [R65+0xc800] ;  /* 0x00c800004134783b */ /* 0x000e620000004200 */
[-C--:B--2---:R-:W-:Y:S04]  /*be30*/  FFMA.FTZ R60, R235, R3.reuse, -R66 ;  /* 0x00000003eb3c7223 */ /* 0x084fe80000010842 */
[----:B------:R2:W-:Y:S03]  /*be40*/  MUFU.EX2 R162, R60 ;  /* 0x0000003c00a27308 */ /* 0x0005e60000000800 */
        /* <DEDUP_REMOVED lines=15> */
[-C--:B---3--:R-:W-:Y:S06]  /*bf40*/  FFMA.FTZ R56, R239, R3.reuse, -R68 ;  /* 0x00000003ef387223 */ /* 0x088fec0000010844 */
[----:B------:R-:W3:Y:S01]  /*bf50*/  MUFU.EX2 R155, R56 ;  /* 0x00000038009b7308 */ /* 0x000ee20000000800 */
[C---:B--2---:R-:W-:Y:S03]  /*bf60*/  HMMA.16816.F32.BF16 R28, R44.reuse, R60, R28 ;  /* 0x0000003c2c1c723c */ /* 0x044fe6000004181c */
        /* <DEDUP_REMOVED lines=8> */
[----:B---3--:R-:W-:Y:S01]  /*bff0*/  F2FP.BF16.F32.PACK_AB R47, R154, R155 ;  /* 0x0000009b9a2f723e */ /* 0x008fe200000010ff */
        /* <DEDUP_REMOVED lines=35> */
[-CC-:B--2---:R-:W-:Y:S07]  /*c230*/  FFMA.FTZ R60, R69, R3.reuse, -R66.reuse ;  /* 0x00000003453c7223 */ /* 0x184fee0000010842 */
[----:B------:R-:W2:Y:S01]  /*c240*/  LDL.LU R69, [R1+0x24] ;  /* 0x0000240001457983 */ /* 0x000ea20000300800 */
[----:B------:R3:W-:Y:S03]  /*c250*/  MUFU.EX2 R146, R60 ;  /* 0x0000003c00927308 */ /* 0x0007e60000000800 */
[----:B---3--:R-:W3:Y:S01]  /*c260*/  LDSM.16.MT88.4 R60, [R64+0x3800] ;  /* 0x00380000403c783b */ /* 0x008ee20000004200 */
[----:B-----5:R-:W-:Y:S01]  /*c270*/  FFMA.FTZ R67, R36, R216, R67 ;  /* 0x000000d824437223 */ /* 0x020fe20000010043 */
[-C--:B------:R-:W-:Y:S01]  /*c280*/  FFMA.FTZ R36, R252, R3.reuse, -R66 ;  /* 0x00000003fc247223 */ /* 0x080fe20000010842 */
        /* <DEDUP_REMOVED lines=90> */
[----:B------:R-:W-:Y:S08]  /*c830*/  LDSM.16.MT88.4 R56, [R43+0xf000] ;  /* 0x00f000002b38783b */ /* 0x000ff00000004200 */
[----:B------:R3:W-:Y:S01]  /*c840*/  MUFU.EX2 R90, R36 ;  /* 0x00000024005a7308 */ /* 0x0007e20000000800 */
[----:B-1----:R-:W-:Y:S01]  /*c850*/  F2FP.BF16.F32.PACK_AB R46, R119, R121 ;  /* 0x00000079772e723e */ /* 0x002fe200000010ff */
[----:B------:R-:W1:Y:S01]  /*c860*/  LDSM.16.MT88.4 R52, [R65+0xf000] ;  /* 0x00f000004134783b */ /* 0x000e620000004200 */
[-C--:B--2---:R-:W-:Y:S07]  /*c870*/  FFMA.FTZ R60, R93, R3.reuse, -R66 ;  /* 0x000000035d3c7223 */ /* 0x084fee0000010842 */
[----:B------:R2:W4:Y:S01]  /*c880*/  MUFU.EX2 R108, R60 ;  /* 0x0000003c006c7308 */ /* 0x0005220000000800 */
[-CC-:B---3--:R-:W-:Y:S09]  /*c890*/  FFMA.FTZ R36, R102, R3.reuse, -R68.reuse ;  /* 0x0000000366247223 */ /* 0x188ff20000010844 */
[----:B------:R3:W-:Y:S01]  /*c8a0*/  MUFU.EX2 R88, R36 ;  /* 0x0000002400587308 */ /* 0x0007e20000000800 */
[----:B--2---:R-:W2:Y:S01]  /*c8b0*/  LDSM.16.MT88.4 R60, [R64+0x5000] ;  /* 0x00500000403c783b */ /* 0x004ea20000004200 */
[-CC-:B---3--:R-:W-:Y:S01]  /*c8c0*/  FFMA.FTZ R36, R103, R3.reuse, -R68.reuse ;  /* 0x0000000367247223 */ /* 0x188fe20000010844 */
[C---:B-1----:R-:W-:Y:S07]  /*c8d0*/  HMMA.16816.F32.BF16 R4, R44.reuse, R52, R4 ;  /* 0x000000342c04723c */ /* 0x042fee0000041804 */
[----:B------:R1:W-:Y:S01]  /*c8e0*/  MUFU.EX2 R85, R36 ;  /* 0x0000002400557308 */ /* 0x0003e20000000800 */
[-C--:B------:R-:W-:Y:S01]  /*c8f0*/  FFMA.FTZ R52, R94, R3.reuse, -R68 ;  /* 0x000000035e347223 */ /* 0x080fe20000010844 */
[C---:B------:R-:W-:Y:S08]  /*c900*/  HMMA.16816.F32.BF16 R8, R44.reuse, R54, R8 ;  /* 0x000000362c08723c */ /* 0x040ff00000041808 */
[----:B------:R3:W-:Y:S01]  /*c910*/  MUFU.EX2 R101, R52 ;  /* 0x0000003400657308 */ /* 0x0007e20000000800 */
[C---:B------:R-:W-:Y:S03]  /*c920*/  HMMA.16816.F32.BF16 R12, R44.reuse, R56, R12 ;  /* 0x000000382c0c723c */ /* 0x040fe6000004180c */
[-CC-:B------:R-:W-:Y:S01]  /*c930*/  FFMA.FTZ R56, R97, R3.reuse, -R66.reuse ;  /* 0x0000000361387223 */ /* 0x180fe20000010842 */
[-C--:B-1----:R-:W-:Y:S05]  /*c940*/  FFMA.FTZ R36, R104, R3.reuse, -R66 ;  /* 0x0000000368247223 */ /* 0x082fea0000010842 */
[----:B------:R1:W-:Y:S01]  /*c950*/  MUFU.EX2 R94, R56 ;  /* 0x00000038005e7308 */ /* 0x0003e20000000800 */
[C---:B------:R-:W-:Y:S03]  /*c960*/  HMMA.16816.F32.BF16 R16, R44.reuse, R58, R16 ;  /* 0x0000003a2c10723c */ /* 0x040fe60000041810 */
[-CC-:B---3--:R-:W-:Y:S06]  /*c970*/  FFMA.FTZ R52, R95, R3.reuse, -R68.reuse ;  /* 0x000000035f347223 */ /* 0x188fec0000010844 */
[----:B------:R3:W5:Y:S01]  /*c980*/  MUFU.EX2 R93, R52 ;  /* 0x00000034005d7308 */ /* 0x0007620000000800 */
[C---:B------:R-:W-:Y:S03]  /*c990*/  HMMA.16816.F32.BF16 R20, R44.reuse, R48, R20 ;  /* 0x000000302c14723c */ /* 0x040fe60000041814 */
[-CC-:B------:R-:W-:Y:S06]  /*c9a0*/  FFMA.FTZ R48, R99, R3.reuse, -R68.reuse ;  /* 0x0000000363307223 */ /* 0x180fec0000010844 */
[----:B------:R4:W-:Y:S01]  /*c9b0*/  MUFU.EX2 R91, R48 ;  /* 0x00000030005b7308 */ /* 0x0009e20000000800 */
[C---:B------:R-:W-:Y:S03]  /*c9c0*/  HMMA.16816.F32.BF16 R24, R44.reuse, R50, R24 ;  /* 0x000000322c18723c */ /* 0x040fe60000041818 */
[-C--:B-1----:R-:W-:Y:S06]  /*c9d0*/  FFMA.FTZ R56, R98, R3.reuse, -R68 ;  /* 0x0000000362387223 */ /* 0x082fec0000010844 */
[----:B------:R-:W1:Y:S01]  /*c9e0*/  MUFU.EX2 R92, R56 ;  /* 0x00000038005c7308 */ /* 0x000e620000000800 */
[C---:B--2---:R-:W-:Y:S03]  /*c9f0*/  HMMA.16816.F32.BF16 R28, R44.reuse, R60, R28 ;  /* 0x0000003c2c1c723c */ /* 0x044fe6000004181c */
[-CC-:B---3--:R-:W-:Y:S01]  /*ca00*/  FFMA.FTZ R52, R96, R3.reuse, -R66.reuse ;  /* 0x0000000360347223 */ /* 0x188fe20000010842 */
[--C-:B------:R-:W-:Y:S01]  /*ca10*/  FFMA.FTZ R60, R100, R3, -R66.reuse ;  /* 0x00000003643c7223 */ /* 0x100fe20000010842 */
[----:B------:R-:W2:Y:S04]  /*ca20*/  LDL.LU R96, [R1+0x1c] ;  /* 0x00001c0001607983 */ /* 0x000ea80000300800 */
[----:B------:R-:W3:Y:S01]  /*ca30*/  MUFU.EX2 R95, R52 ;  /* 0x00000034005f7308 */ /* 0x000ee20000000800 */
[----:B------:R-:W-:Y:S01]  /*ca40*/  HMMA.16816.F32.BF16 R32, R44, R62, R32 ;  /* 0x0000003e2c20723c */ /* 0x000fe20000041820 */
[----:B----4-:R-:W-:Y:S02]  /*ca50*/  LDSM.16.MT88.4 R48, [R2+0x5800] ;  /* 0x005800000230783b */ /* 0x010fe40000004200 */
[----:B------:R-:W-:Y:S02]  /*ca60*/  F2FP.BF16.F32.PACK_AB R44, R108, R109 ;  /* 0x0000006d6c2c723e */ /* 0x000fe400000010ff */
[----:B-----5:R-:W-:Y:S04]  /*ca70*/  F2FP.BF16.F32.PACK_AB R45, R93, R101 ;  /* 0x000000655d2d723e */ /* 0x020fe800000010ff */
[----:B------:R4:W5:Y:S01]  /*ca80*/  MUFU.EX2 R89, R60 ;  /* 0x0000003c00597308 */ /* 0x0009620000000800 */
[----:B-1----:R-:W-:Y:S01]  /*ca90*/  F2FP.BF16.F32.PACK_AB R47, R91, R92 ;  /* 0x0000005c5b2f723e */ /* 0x002fe200000010ff */
[----:B------:R-:W-:Y:S08]  /*caa0*/  LDSM.16.MT88.4 R56, [R43+0xf800] ;  /* 0x00f800002b38783b */ /* 0x000ff00000004200 */
[----:B------:R1:W-:Y:S01]  /*cab0*/  MUFU.EX2 R87, R36 ;  /* 0x0000002400577308 */ /* 0x0003e20000000800 */
[----:B---3--:R-:W-:Y:S01]  /*cac0*/  F2FP.BF16.F32.PACK_AB R46, R94, R95 ;  /* 0x0000005f5e2e723e */ /* 0x008fe200000010ff */
[----:B------:R-:W3:Y:S08]  /*cad0*/  LDSM.16.MT88.4 R52, [R65+0xf800] ;  /* 0x00f800004134783b */ /* 0x000ef00000004200 */
[----:B----4-:R-:W4:Y:S01]  /*cae0*/  LDSM.16.MT88.4 R60, [R64+0x5800] ;  /* 0x00580000403c783b */ /* 0x010f220000004200 */
[-C--:B-1----:R-:W-:Y:S04]  /*caf0*/  FFMA.FTZ R36, R105, R3.reuse, -R66 ;  /* 0x0000000369247223 */ /* 0x082fe80000010842 */
[----:B------:R1:W5:Y:S02]  /*cb00*/  MUFU.EX2 R86, R36 ;  /* 0x0000002400567308 */ /* 0x0003640000000800 */
[-CC-:B-1----:R-:W-:Y:S01]  /*cb10*/  FFMA.FTZ R36, R106, R3.reuse, -R68.reuse ;  /* 0x000000036a247223 */ /* 0x182fe20000010844 */
[C---:B---3--:R-:W-:Y:S07]  /*cb20*/  HMMA.16816.F32.BF16 R4, R44.reuse, R52, R4 ;  /* 0x000000342c04723c */ /* 0x048fee0000041804 */
[----:B------:R1:W-:Y:S01]  /*cb30*/  MUFU.EX2 R84, R36 ;  /* 0x0000002400547308 */ /* 0x0003e20000000800 */
[C---:B------:R-:W-:Y:S01]  /*cb40*/  HMMA.16816.F32.BF16 R8, R44.reuse, R54, R8 ;  /* 0x000000362c08723c */ /* 0x040fe20000041808 */
[----:B------:R-:W3:Y:S07]  /*cb50*/  LDSM.16.MT88.4 R52, [R65+0x10000] ;  /* 0x010000004134783b */ /* 0x000eee0000004200 */
[C---:B------:R-:W-:Y:S03]  /*cb60*/  HMMA.16816.F32.BF16 R12, R44.reuse, R56, R12 ;  /* 0x000000382c0c723c */ /* 0x040fe6000004180c */
[----:B-1----:R-:W-:Y:S04]  /*cb70*/  FFMA.FTZ R36, R107, R3, -R68 ;  /* 0x000000036b247223 */ /* 0x002fe80000010844 */
[----:B------:R1:W3:Y:S01]  /*cb80*/  MUFU.EX2 R83, R36 ;  /* 0x0000002400537308 */ /* 0x0002e20000000800 */
[C---:B------:R-:W-:Y:S01]  /*cb90*/  HMMA.16816.F32.BF16 R16, R44.reuse, R58, R16 ;  /* 0x0000003a2c10723c */ /* 0x040fe20000041810 */
[----:B------:R-:W-:Y:S07]  /*cba0*/  LDSM.16.MT88.4 R56, [R2+0x6000] ;  /* 0x006000000238783b */ /* 0x000fee0000004200 */
[C---:B------:R-:W-:Y:S08]  /*cbb0*/  HMMA.16816.F32.BF16 R20, R44.reuse, R48, R20 ;  /* 0x000000302c14723c */ /* 0x040ff00000041814 */
[C---:B------:R-:W-:Y:S01]  /*cbc0*/  HMMA.16816.F32.BF16 R24, R44.reuse, R50, R24 ;  /* 0x000000322c18723c */ /* 0x040fe20000041818 */
[----:B------:R-:W3:Y:S02]  /*cbd0*/  LDSM.16.MT88.4 R48, [R43+0x10000] ;  /* 0x010000002b30783b */ /* 0x000ee40000004200 */
[----:B-1----:R-:W-:Y:S05]  /*cbe0*/  FADD.FTZ R36, R212, R67 ;  /* 0x00000043d4247221 */ /* 0x002fea0000010000 */
[C---:B----4-:R-:W-:Y:S03]  /*cbf0*/  HMMA.16816.F32.BF16 R28, R44.reuse, R60, R28 ;  /* 0x0000003c2c1c723c */ /* 0x050fe6000004181c */
[----:B------:R-:W-:Y:S01]  /*cc00*/  FFMA.FTZ R60, R0, R69, R214 ;  /* 0x00000045003c7223 */ /* 0x000fe200000100d6 */
[----:B------:R-:W-:Y:S03]  /*cc10*/  FFMA.FTZ R0, R213, R3, -R66 ;  /* 0x00000003d5007223 */ /* 0x000fe60000010842 */
[----:B------:R-:W-:Y:S01]  /*cc20*/  FADD.FTZ R60, R205, R60 ;  /* 0x0000003ccd3c7221 */ /* 0x000fe20000010000 */
[----:B------:R-:W-:Y:S01]  /*cc30*/  HMMA.16816.F32.BF16 R32, R44, R62, R32 ;  /* 0x0000003e2c20723c */ /* 0x000fe20000041820 */
[----:B------:R1:W-:Y:S02]  /*cc40*/  MUFU.EX2 R81, R0 ;  /* 0x0000000000517308 */ /* 0x0003e40000000800 */
[----:B-----5:R-:W-:Y:S02]  /*cc50*/  F2FP.BF16.F32.PACK_AB R44, R90, R89 ;  /* 0x000000595a2c723e */ /* 0x020fe400000010ff */
[----:B------:R-:W-:Y:S02]  /*cc60*/  F2FP.BF16.F32.PACK_AB R45, R85, R88 ;  /* 0x00000058552d723e */ /* 0x000fe400000010ff */
[----:B------:R-:W-:Y:S02]  /*cc70*/  F2FP.BF16.F32.PACK_AB R46, R86, R87 ;  /* 0x00000057562e723e */ /* 0x000fe400000010ff */
[----:B---3--:R-:W-:Y:S07]  /*cc80*/  F2FP.BF16.F32.PACK_AB R47, R83, R84 ;  /* 0x00000054532f723e */ /* 0x008fee00000010ff */
[C---:B------:R-:W-:Y:S03]  /*cc90*/  HMMA.16816.F32.BF16 R4, R44.reuse, R52, R4 ;  /* 0x000000342c04723c */ /* 0x040fe60000041804 */
[-C--:B-1----:R-:W-:Y:S01]  /*cca0*/  FFMA.FTZ R0, R207, R3.reuse, -R66 ;  /* 0x00000003cf007223 */ /* 0x082fe20000010842 */
[----:B------:R-:W-:Y:S01]  /*ccb0*/  FADD.FTZ R52, R203, R60 ;  /* 0x0000003ccb347221 */ /* 0x000fe20000010000 */
[-C--:B------:R-:W-:Y:S02]  /*ccc0*/  FFMA.FTZ R60, R201, R3.reuse, -R68 ;  /* 0x00000003c93c7223 */ /* 0x080fe40000010844 */
[----:B------:R1:W3:Y:S01]  /*ccd0*/  MUFU.EX2 R82, R0 ;  /* 0x0000000000527308 */ /* 0x0002e20000000800 */
[C---:B------:R-:W-:Y:S03]  /*cce0*/  HMMA.16816.F32.BF16 R8, R44.reuse, R54, R8 ;  /* 0x000000362c08723c */ /* 0x040fe60000041808 */
[----:B------:R-:W-:Y:S02]  /*ccf0*/  FADD.FTZ R61, R202, R52 ;  /* 0x00000034ca3d7221 */ /* 0x000fe40000010000 */
[----:B------:R-:W4:Y:S04]  /*cd00*/  LDSM.16.MT88.4 R52, [R64+0x6000] ;  /* 0x006000004034783b */ /* 0x000f280000004200 */
[----:B------:R5:W-:Y:S01]  /*cd10*/  MUFU.EX2 R79, R60 ;  /* 0x0000003c004f7308 */ /* 0x000be20000000800 */
[C---:B------:R-:W-:Y:S03]  /*cd20*/  HMMA.16816.F32.BF16 R12, R44.reuse, R48, R12 ;  /* 0x000000302c0c723c */ /* 0x040fe6000004180c */
[-C--:B------:R-:W-:Y:S06]  /*cd30*/  FFMA.FTZ R48, R112, R3.reuse, -R66 ;  /* 0x0000000370307223 */ /* 0x080fec0000010842 */
[----:B------:R3:W-:Y:S01]  /*cd40*/  MUFU.EX2 R78, R48 ;  /* 0x00000030004e7308 */ /* 0x0007e20000000800 */
[C---:B------:R-:W-:Y:S03]  /*cd50*/  HMMA.16816.F32.BF16 R16, R44.reuse, R50, R16 ;  /* 0x000000322c10723c */ /* 0x040fe60000041810 */
[----:B-1----:R-:W-:Y:S01]  /*cd60*/  FADD.FTZ R0, R206, R36 ;  /* 0x00000024ce007221 */ /* 0x002fe20000010000 */
[-C--:B------:R-:W-:Y:S03]  /*cd70*/  FFMA.FTZ R36, R110, R3.reuse, -R68 ;  /* 0x000000036e247223 */ /* 0x080fe60000010844 */
[----:B------:R-:W-:Y:S01]  /*cd80*/  FADD.FTZ R0, R204, R0 ;  /* 0x00000000cc007221 */ /* 0x000fe20000010000 */
[C---:B------:R-:W-:Y:S01]  /*cd90*/  HMMA.16816.F32.BF16 R20, R44.reuse, R56, R20 ;  /* 0x000000382c14723c */ /* 0x040fe20000041814 */
[----:B------:R1:W4:Y:S02]  /*cda0*/  MUFU.EX2 R80, R36 ;  /* 0x0000002400507308 */ /* 0x0003240000000800 */
[----:B------:R-:W-:Y:S01]  /*cdb0*/  FADD.FTZ R0, R225, R0 ;  /* 0x00000000e1007221 */ /* 0x000fe20000010000 */
[-C--:B------:R-:W-:Y:S01]  /*cdc0*/  FFMA.FTZ R56, R114, R3.reuse, -R68 ;  /* 0x0000000372387223 */ /* 0x080fe20000010844 */
[----:B-----5:R-:W-:Y:S02]  /*cdd0*/  FFMA.FTZ R60, R196, R3, -R66 ;  /* 0x00000003c43c7223 */ /* 0x020fe40000010842 */
[----:B------:R-:W-:Y:S01]  /*cde0*/  FADD.FTZ R0, R199, R0 ;  /* 0x00000000c7007221 */ /* 0x000fe20000010000 */
[C---:B------:R-:W-:Y:S03]  /*cdf0*/  HMMA.16816.F32.BF16 R24, R44.reuse, R58, R24 ;  /* 0x0000003a2c18723c */ /* 0x040fe60000041818 */
[----:B------:R5:W-:Y:S01]  /*ce00*/  MUFU.EX2 R76, R56 ;  /* 0x00000038004c7308 */ /* 0x000be20000000800 */
[----:B---3--:R-:W3:Y:S01]  /*ce10*/  LDSM.16.MT88.4 R48, [R65+0x10800] ;  /* 0x010800004130783b */ /* 0x008ee20000004200 */
[----:B------:R-:W-:Y:S04]  /*ce20*/  FADD.FTZ R0, R223, R0 ;  /* 0x00000000df007221 */ /* 0x000fe80000010000 */
[----:B------:R-:W-:Y:S04]  /*ce30*/  FADD.FTZ R0, R218, R0 ;  /* 0x00000000da007221 */ /* 0x000fe80000010000 */
[----:B------:R5:W5:Y:S01]  /*ce40*/  MUFU.EX2 R77, R60 ;  /* 0x0000003c004d7308 */ /* 0x000b620000000800 */
[----:B-1----:R-:W-:Y:S01]  /*ce50*/  FADD.FTZ R36, R200, R61 ;  /* 0x0000003dc8247221 */ /* 0x002fe20000010000 */
[----:B------:R-:W-:Y:S01]  /*ce60*/  FADD.FTZ R0, R209, R0 ;  /* 0x00000000d1007221 */ /* 0x000fe20000010000 */
[C---:B----4-:R-:W-:Y:S03]  /*ce70*/  HMMA.16816.F32.BF16 R28, R44.reuse, R52, R28 ;  /* 0x000000342c1c723c */ /* 0x050fe6000004181c */
[----:B------:R-:W-:Y:S01]  /*ce80*/  FADD.FTZ R0, R188, R0 ;  /* 0x00000000bc007221 */ /* 0x000fe20000010000 */
[----:B------:R-:W-:Y:S03]  /*ce90*/  FADD.FTZ R36, R197, R36 ;  /* 0x00000024c5247221 */ /* 0x000fe60000010000 */
[----:B------:R-:W-:Y:S01]  /*cea0*/  FADD.FTZ R0, R187, R0 ;  /* 0x00000000bb007221 */ /* 0x000fe20000010000 */
[----:B------:R-:W-:Y:S01]  /*ceb0*/  HMMA.16816.F32.BF16 R32, R44, R54, R32 ;  /* 0x000000362c20723c */ /* 0x000fe20000041820 */
[----:B------:R-:W-:Y:S02]  /*cec0*/  LDSM.16.MT88.4 R52, [R2+0x6800] ;  /* 0x006800000234783b */ /* 0x000fe40000004200 */
[----:B------:R-:W-:Y:S01]  /*ced0*/  FADD.FTZ R0, R186, R0 ;  /* 0x00000000ba007221 */ /* 0x000fe20000010000 */
[----:B------:R-:W-:Y:S01]  /*cee0*/  FADD.FTZ R36, R198, R36 ;  /* 0x00000024c6247221 */ /* 0x000fe20000010000 */
[----:B------:R-:W-:Y:S02]  /*cef0*/  F2FP.BF16.F32.PACK_AB R44, R82, R81 ;  /* 0x00000051522c723e */ /* 0x000fe400000010ff */
[----:B-----5:R-:W-:Y:S01]  /*cf00*/  FADD.FTZ R56, R182, R0 ;  /* 0x00000000b6387221 */ /* 0x020fe20000010000 */
[-C--:B------:R-:W-:Y:S01]  /*cf10*/  FFMA.FTZ R0, R115, R3.reuse, -R68 ;  /* 0x0000000373007223 */ /* 0x080fe20000010844 */
[----:B------:R-:W-:Y:S01]  /*cf20*/  FADD.FTZ R36, R195, R36 ;  /* 0x00000024c3247221 */ /* 0x000fe20000010000 */
[----:B------:R-:W-:Y:S01]  /*cf30*/  F2FP.BF16.F32.PACK_AB R45, R79, R80 ;  /* 0x000000504f2d723e */ /* 0x000fe200000010ff */
[----:B------:R-:W-:Y:S01]  /*cf40*/  FADD.FTZ R60, R181, R56 ;  /* 0x00000038b53c7221 */ /* 0x000fe20000010000 */
[----:B------:R1:W4:Y:S01]  /*cf50*/  MUFU.EX2 R75, R0 ;  /* 0x00000000004b7308 */ /* 0x0003220000000800 */
[----:B------:R-:W5:Y:S01]  /*cf60*/  LDSM.16.MT88.4 R56, [R43+0x10800] ;  /* 0x010800002b38783b */ /* 0x000f620000004200 */
[----:B------:R-:W-:Y:S01]  /*cf70*/  FADD.FTZ R36, R211, R36 ;  /* 0x00000024d3247221 */ /* 0x000fe20000010000 */
[----:B------:R-:W-:Y:S03]  /*cf80*/  F2FP.BF16.F32.PACK_AB R46, R77, R78 ;  /* 0x0000004e4d2e723e */ /* 0x000fe600000010ff */
[----:B------:R-:W-:Y:S04]  /*cf90*/  FADD.FTZ R36, R217, R36 ;  /* 0x00000024d9247221 */ /* 0x000fe80000010000 */
[----:B------:R-:W-:Y:S04]  /*cfa0*/  FADD.FTZ R36, R210, R36 ;  /* 0x00000024d2247221 */ /* 0x000fe80000010000 */
[----:B------:R-:W-:Y:S01]  /*cfb0*/  FADD.FTZ R36, R190, R36 ;  /* 0x00000024be247221 */ /* 0x000fe20000010000 */
[----:B-1----:R-:W-:Y:S01]  /*cfc0*/  FADD.FTZ R0, R179, R60 ;  /* 0x0000003cb3007221 */ /* 0x002fe20000010000 */
[----:B----4-:R-:W-:Y:S02]  /*cfd0*/  F2FP.BF16.F32.PACK_AB R47, R75, R76 ;  /* 0x0000004c4b2f723e */ /* 0x010fe400000010ff */
[----:B------:R-:W-:Y:S01]  /*cfe0*/  FADD.FTZ R36, R184, R36 ;  /* 0x00000024b8247221 */ /* 0x000fe20000010000 */
[----:B------:R-:W-:Y:S01]  /*cff0*/  FADD.FTZ R60, R176, R0 ;  /* 0x00000000b03c7221 */ /* 0x000fe20000010000 */
[-C--:B------:R-:W-:Y:S02]  /*d000*/  FFMA.FTZ R0, R116, R3.reuse, -R66 ;  /* 0x0000000374007223 */ /* 0x080fe40000010842 */
[----:B------:R-:W-:Y:S01]  /*d010*/  FADD.FTZ R36, R185, R36 ;  /* 0x00000024b9247221 */ /* 0x000fe20000010000 */
[C---:B---3--:R-:W-:Y:S01]  /*d020*/  HMMA.16816.F32.BF16 R4, R44.reuse, R48, R4 ;  /* 0x000000302c04723c */ /* 0x048fe20000041804 */
[----:B------:R1:W-:Y:S02]  /*d030*/  MUFU.EX2 R73, R0 ;  /* 0x0000000000497308 */ /* 0x0003e40000000800 */
[----:B------:R-:W-:Y:S01]  /*d040*/  FADD.FTZ R36, R183, R36 ;  /* 0x00000024b7247221 */ /* 0x000fe20000010000 */
[-C--:B------:R-:W-:Y:S03]  /*d050*/  FFMA.FTZ R48, R194, R3.reuse, -R68 ;  /* 0x00000003c2307223 */ /* 0x080fe60000010844 */
[----:B------:R-:W-:Y:S01]  /*d060*/  FADD.FTZ R61, R180, R36 ;  /* 0x00000024b43d7221 */ /* 0x000fe20000010000 */
[C---:B------:R-:W-:Y:S03]  /*d070*/  HMMA.16816.F32.BF16 R8, R44.reuse, R50, R8 ;  /* 0x000000322c08723c */ /* 0x040fe60000041808 */
[----:B------:R3:W-:Y:S01]  /*d080*/  MUFU.EX2 R72, R48 ;  /* 0x0000003000487308 */ /* 0x0007e20000000800 */
[-C--:B------:R-:W-:Y:S04]  /*d090*/  FFMA.FTZ R36, R117, R3.reuse, -R66 ;  /* 0x0000000375247223 */ /* 0x080fe80000010842 */
[C---:B-----5:R-:W-:Y:S05]  /*d0a0*/  HMMA.16816.F32.BF16 R12, R44.reuse, R56, R12 ;  /* 0x000000382c0c723c */ /* 0x060fea000004180c */
[----:B------:R4:W5:Y:S01]  /*d0b0*/  MUFU.EX2 R74, R36 ;  /* 0x00000024004a7308 */ /* 0x0009620000000800 */
[----:B-1----:R-:W-:Y:S01]  /*d0c0*/  FADD.FTZ R0, R175, R60 ;  /* 0x0000003caf007221 */ /* 0x002fe20000010000 */
[-C--:B------:R-:W-:Y:S01]  /*d0d0*/  FFMA.FTZ R56, R192, R3.reuse, -R66 ;  /* 0x00000003c0387223 */ /* 0x080fe20000010842 */
[----:B------:R-:W-:Y:S02]  /*d0e0*/  FADD.FTZ R60, R177, R61 ;  /* 0x0000003db13c7221 */ /* 0x000fe40000010000 */
[----:B------:R-:W-:Y:S01]  /*d0f0*/  FADD.FTZ R0, R172, R0 ;  /* 0x00000000ac007221 */ /* 0x000fe20000010000 */
[C---:B------:R-:W-:Y:S04]  /*d100*/  HMMA.16816.F32.BF16 R16, R44.reuse, R58, R16 ;  /* 0x0000003a2c10723c */ /* 0x040fe80000041810 */
[----:B------:R1:W-:Y:S01]  /*d110*/  MUFU.EX2 R70, R56 ;  /* 0x0000003800467308 */ /* 0x0003e20000000800 */
[----:B---3--:R-:W3:Y:S01]  /*d120*/  LDSM.16.MT88.4 R48, [R64+0x6800] ;  /* 0x006800004030783b */ /* 0x008ee20000004200 */
[----:B------:R-:W-:Y:S04]  /*d130*/  FADD.FTZ R0, R171, R0 ;  /* 0x00000000ab007221 */ /* 0x000fe80000010000 */
[----:B------:R-:W-:Y:S01]  /*d140*/  FADD.FTZ R0, R169, R0 ;  /* 0x00000000a9007221 */ /* 0x000fe20000010000 */
[C---:B------:R-:W-:Y:S03]  /*d150*/  HMMA.16816.F32.BF16 R20, R44.reuse, R52, R20 ;  /* 0x000000342c14723c */ /* 0x040fe60000041814 */
[----:B------:R-:W-:Y:S01]  /*d160*/  FADD.FTZ R0, R167, R0 ;  /* 0x00000000a7007221 */ /* 0x000fe20000010000 */
[----:B----4-:R-:W-:Y:S01]  /*d170*/  FADD.FTZ R36, R178, R60 ;  /* 0x0000003cb2247221 */ /* 0x010fe20000010000 */
        /* <DEDUP_REMOVED lines=18> */
[----:B------:R4:W1:Y:S03]  /*d2a0*/  MUFU.EX2 R69, R60 ;  /* 0x0000003c00457308 */ /* 0x0008660000000800 */
[----:B------:R-:W-:Y:S01]  /*d2b0*/  FADD.FTZ R36, R165, R36 ;  /* 0x00000024a5247221 */ /* 0x000fe20000010000 */
[C---:B---3--:R-:W-:Y:S03]  /*d2c0*/  HMMA.16816.F32.BF16 R28, R44.reuse, R48, R28 ;  /* 0x000000302c1c723c */ /* 0x048fe6000004181c */
[----:B--2---:R-:W-:Y:S01]  /*d2d0*/  FADD.FTZ R52, R154, R0 ;  /* 0x000000009a347221 */ /* 0x004fe20000010000 */
[-C--:B------:R-:W-:Y:S01]  /*d2e0*/  FFMA.FTZ R0, R123, R3.reuse, -R68 ;  /* 0x000000037b007223 */ /* 0x080fe20000010844 */
[----:B------:R-:W-:Y:S01]  /*d2f0*/  FADD.FTZ R36, R160, R36 ;  /* 0x00000024a0247221 */ /* 0x000fe20000010000 */
[----:B------:R-:W-:Y:S01]  /*d300*/  IADD3 R96, PT, PT, R96, -0x1, RZ ;  /* 0xffffffff60607810 */ /* 0x000fe20007ffe0ff */
[----:B------:R-:W-:Y:S01]  /*d310*/  FFMA.FTZ R68, R41, R3, -R68 ;  /* 0x0000000329447223 */ /* 0x000fe20000010844 */
[----:B------:R-:W-:Y:S01]  /*d320*/  HMMA.16816.F32.BF16 R32, R44, R50, R32 ;  /* 0x000000322c20723c */ /* 0x000fe20000041820 */
[----:B------:R2:W3:Y:S01]  /*d330*/  MUFU.EX2 R63, R0 ;  /* 0x00000000003f7308 */ /* 0x0004e20000000800 */
[----:B------:R-:W-:Y:S01]  /*d340*/  LDSM.16.MT88.4 R48, [R2+0x7000] ;  /* 0x007000000230783b */ /* 0x000fe20000004200 */
[----:B------:R-:W-:Y:S01]  /*d350*/  FADD.FTZ R36, R162, R36 ;  /* 0x00000024a2247221 */ /* 0x000fe20000010000 */
[----:B-----5:R-:W-:Y:S01]  /*d360*/  F2FP.BF16.F32.PACK_AB R44, R74, R73 ;  /* 0x000000494a2c723e */ /* 0x020fe200000010ff */
[----:B----4-:R-:W-:Y:S01]  /*d370*/  FADD.FTZ R60, R149, R52 ;  /* 0x00000034953c7221 */ /* 0x010fe20000010000 */
[----:B------:R-:W-:Y:S01]  /*d380*/  F2FP.BF16.F32.PACK_AB R45, R71, R72 ;  /* 0x00000048472d723e */ /* 0x000fe200000010ff */
[----:B------:R-:W-:Y:S01]  /*d390*/  FADD.FTZ R36, R159, R36 ;  /* 0x000000249f247221 */ /* 0x000fe20000010000 */
[----:B-1----:R-:W-:Y:S03]  /*d3a0*/  F2FP.BF16.F32.PACK_AB R46, R69, R70 ;  /* 0x00000046452e723e */ /* 0x002fe600000010ff */
[----:B------:R-:W1:Y:S01]  /*d3b0*/  MUFU.EX2 R68, R68 ;  /* 0x0000004400447308 */ /* 0x000e620000000800 */
[----:B------:R-:W4:Y:S01]  /*d3c0*/  LDSM.16.MT88.4 R52, [R43+0x11000] ;  /* 0x011000002b34783b */ /* 0x000f220000004200 */
[----:B------:R-:W-:Y:S01]  /*d3d0*/  FADD.FTZ R36, R157, R36 ;  /* 0x000000249d247221 */ /* 0x000fe20000010000 */
[----:B------:R-:W-:Y:S03]  /*d3e0*/  ISETP.NE.AND P0, PT, R96, -0x1, PT ;  /* 0xffffffff6000780c */ /* 0x000fe60003f05270 */
[----:B------:R-:W-:Y:S01]  /*d3f0*/  FADD.FTZ R36, R152, R36 ;  /* 0x0000002498247221 */ /* 0x000fe20000010000 */
[----:B--2---:R-:W-:Y:S03]  /*d400*/  FADD.FTZ R0, R150, R60 ;  /* 0x0000003c96007221 */ /* 0x004fe60000010000 */
[----:B------:R-:W-:Y:S01]  /*d410*/  FADD.FTZ R36, R153, R36 ;  /* 0x0000002499247221 */ /* 0x000fe20000010000 */
[----:B---3--:R-:W-:Y:S01]  /*d420*/  F2FP.BF16.F32.PACK_AB R47, R63, R67 ;  /* 0x000000433f2f723e */ /* 0x008fe200000010ff */
[----:B------:R-:W-:Y:S01]  /*d430*/  LDSM.16.MT88.4 R156, [R2+0x7800] ;  /* 0x00780000029c783b */ /* 0x000fe20000004200 */
[----:B------:R-:W-:Y:S01]  /*d440*/  FADD.FTZ R60, R145, R0 ;  /* 0x00000000913c7221 */ /* 0x000fe20000010000 */
[-C--:B------:R-:W-:Y:S01]  /*d450*/  FFMA.FTZ R0, R189, R3.reuse, -R66 ;  /* 0x00000003bd007223 */ /* 0x080fe20000010842 */
[----:B------:R-:W-:Y:S01]  /*d460*/  FADD.FTZ R61, R148, R36 ;  /* 0x00000024943d7221 */ /* 0x000fe20000010000 */
[----:B------:R-:W-:Y:S01]  /*d470*/  FFMA.FTZ R36, R125, R3, -R66 ;  /* 0x000000037d247223 */ /* 0x000fe20000010842 */
[----:B-1----:R-:W-:Y:S01]  /*d480*/  F2FP.BF16.F32.PACK_AB R167, R68, R42 ;  /* 0x0000002a44a7723e */ /* 0x002fe200000010ff */
[C---:B------:R-:W-:Y:S01]  /*d490*/  HMMA.16816.F32.BF16 R4, R44.reuse, R56, R4 ;  /* 0x000000382c04723c */ /* 0x040fe20000041804 */
[----:B------:R1:W-:Y:S01]  /*d4a0*/  MUFU.EX2 R62, R0 ;  /* 0x00000000003e7308 */ /* 0x0003e20000000800 */
[----:B------:R-:W-:Y:S06]  /*d4b0*/  STL [R1+0x1c], R96 ;  /* 0x00001c6001007387 */ /* 0x000fec0000100800 */
[C---:B------:R-:W-:Y:S01]  /*d4c0*/  HMMA.16816.F32.BF16 R8, R44.reuse, R58, R8 ;  /* 0x0000003a2c08723c */ /* 0x040fe20000041808 */
[----:B------:R-:W2:Y:S02]  /*d4d0*/  LDSM.16.MT88.4 R56, [R64+0x7000] ;  /* 0x007000004038783b */ /* 0x000ea40000004200 */
[----:B-1----:R-:W-:Y:S01]  /*d4e0*/  FADD.FTZ R0, R147, R60 ;  /* 0x0000003c93007221 */ /* 0x002fe20000010000 */
[----:B------:R-:W-:Y:S02]  /*d4f0*/  FADD.FTZ R60, R151, R61 ;  /* 0x0000003d973c7221 */ /* 0x000fe40000010000 */
[----:B------:R1:W3:Y:S01]  /*d500*/  MUFU.EX2 R61, R36 ;  /* 0x00000024003d7308 */ /* 0x0002e20000000800 */
[----:B------:R-:W-:Y:S01]  /*d510*/  FADD.FTZ R0, R142, R0 ;  /* 0x000000008e007221 */ /* 0x000fe20000010000 */
[C---:B----4-:R-:W-:Y:S01]  /*d520*/  HMMA.16816.F32.BF16 R12, R44.reuse, R52, R12 ;  /* 0x000000342c0c723c */ /* 0x050fe2000004180c */
[----:B------:R-:W-:Y:S02]  /*d530*/  LDSM.16.MT88.4 R148, [R43+0x11800] ;  /* 0x011800002b94783b */ /* 0x000fe40000004200 */
[----:B------:R-:W-:Y:S04]  /*d540*/  FADD.FTZ R0, R140, R0 ;  /* 0x000000008c007221 */ /* 0x000fe80000010000 */
[----:B------:R-:W-:Y:S01]  /*d550*/  FADD.FTZ R0, R138, R0 ;  /* 0x000000008a007221 */ /* 0x000fe20000010000 */
[C---:B------:R-:W-:Y:S03]  /*d560*/  HMMA.16816.F32.BF16 R16, R44.reuse, R54, R16 ;  /* 0x000000362c10723c */ /* 0x040fe60000041810 */
[----:B------:R-:W-:Y:S01]  /*d570*/  FADD.FTZ R0, R139, R0 ;  /* 0x000000008b007221 */ /* 0x000fe20000010000 */
[----:B-1----:R-:W-:Y:S04]  /*d580*/  FADD.FTZ R36, R144, R60 ;  /* 0x0000003c90247221 */ /* 0x002fe80000010000 */
[C---:B------:R-:W-:Y:S01]  /*d590*/  HMMA.16816.F32.BF16 R20, R44.reuse, R48, R20 ;  /* 0x000000302c14723c */ /* 0x040fe20000041814 */
[----:B------:R1:W4:Y:S02]  /*d5a0*/  MUFU.EX2 R60, R39 ;  /* 0x00000027003c7308 */ /* 0x0003240000000800 */
[----:B------:R-:W-:Y:S01]  /*d5b0*/  FADD.FTZ R36, R146, R36 ;  /* 0x0000002492247221 */ /* 0x000fe20000010000 */
[----:B------:R-:W-:Y:S01]  /*d5c0*/  FADD.FTZ R0, R132, R0 ;  /* 0x0000000084007221 */ /* 0x000fe20000010000 */
[----:B---3--:R-:W-:Y:S02]  /*d5d0*/  F2FP.BF16.F32.PACK_AB R164, R61, R62 ;  /* 0x0000003e3da4723e */ /* 0x008fe400000010ff */
[----:B------:R-:W-:Y:S01]  /*d5e0*/  FADD.FTZ R36, R143, R36 ;  /* 0x000000248f247221 */ /* 0x000fe20000010000 */
[C---:B------:R-:W-:Y:S03]  /*d5f0*/  HMMA.16816.F32.BF16 R24, R44.reuse, R50, R24 ;  /* 0x000000322c18723c */ /* 0x040fe60000041818 */
[----:B------:R-:W-:Y:S01]  /*d600*/  FADD.FTZ R36, R141, R36 ;  /* 0x000000248d247221 */ /* 0x000fe20000010000 */
[----:B------:R-:W-:Y:S01]  /*d610*/  FADD.FTZ R0, R130, R0 ;  /* 0x0000000082007221 */ /* 0x000fe20000010000 */
[----:B------:R-:W3:Y:S01]  /*d620*/  LDSM.16.MT88.4 R140, [R65+0x11800] ;  /* 0x01180000418c783b */ /* 0x000ee20000004200 */
[----:B------:R-:W-:Y:S01]  /*d630*/  MOV R132, R37 ;  /* 0x0000002500847202 */ /* 0x000fe20000000f00 */
[----:B------:R-:W-:Y:S01]  /*d640*/  FADD.FTZ R36, R136, R36 ;  /* 0x0000002488247221 */ /* 0x000fe20000010000 */
[C---:B--2---:R-:W-:Y:S03]  /*d650*/  HMMA.16816.F32.BF16 R28, R44.reuse, R56, R28 ;  /* 0x000000382c1c723c */ /* 0x044fe6000004181c */
        /* <DEDUP_REMOVED lines=11> */
[----:B------:R-:W-:Y:S01]  /*d710*/  FADD.FTZ R36, R124, R36 ;  /* 0x000000247c247221 */ /* 0x000fe20000010000 */
[----:B------:R-:W-:Y:S02]  /*d720*/  MOV R133, R38 ;  /* 0x0000002600857202 */ /* 0x000fe40000000f00 */
        /* <DEDUP_REMOVED lines=60> */
.L_x_3791:
        /* <DEDUP_REMOVED lines=13> */
.L_x_3806:
[----:B------:R-:W1:Y:S01]  /*dbc0*/  MUFU.RCP R0, R21 ;  /* 0x0000001500007308 */ /* 0x000e620000001000 */
[----:B------:R-:W-:Y:S01]  /*dbd0*/  FSETP.NE.FTZ.AND P1, PT, R21, RZ, PT ;  /* 0x000000ff1500720b */ /* 0x000fe20003f35000 */
[----:B----4-:R-:W-:Y:S01]  /*dbe0*/  FADD.FTZ R22, R2, R3 ;  /* 0x0000000302167221 */ /* 0x010fe20000010000 */
[C---:B------:R-:W-:Y:S01]  /*dbf0*/  SHF.L.U32 R5, R224.reuse, 0x4, RZ ;  /* 0x00000004e0057819 */ /* 0x040fe200000006ff */
[----:B------:R-:W-:Y:S01]  /*dc00*/  IMAD.SHL.U32 R3, R224, 0x2, RZ ;  /* 0x00000002e0037824 */ /* 0x000fe200078e00ff */
[----:B------:R-:W-:Y:S02]  /*dc10*/  MOV R16, 0x10 ;  /* 0x0000001000107802 */ /* 0x000fe40000000f00 */
[----:B------:R-:W-:Y:S02]  /*dc20*/  LOP3.LUT R5, R5, 0x1c0, RZ, 0xc0, !PT ;  /* 0x000001c005057812 */ /* 0x000fe400078ec0ff */
[----:B------:R-:W-:Y:S02]  /*dc30*/  FSETP.NE.FTZ.AND P0, PT, R22, RZ, PT ;  /* 0x000000ff1600720b */ /* 0x000fe40003f15000 */
[----:B------:R-:W-:-:S02]  /*dc40*/  LOP3.LUT R221, R221, 0x6, R3, 0xf8, !PT ;  /* 0x00000006dddd7812 */ /* 0x000fc400078ef803 */
        /* <DEDUP_REMOVED lines=41> */
[----:B------:R-:W-:Y:S01]  /*dee0*/  IMAD R219, R2, 0x2, R219 ;  /* 0x0000000202db7824 */ /* 0x000fe200078e02db */
[----:B------:R-:W-:-:S02]  /*def0*/  F2FP.BF16.F32.PACK_AB R0, R137, R136 ;  /* 0x000000888900723e */ /* 0x000fc400000010ff */
[----:B------:R-:W-:Y:S01]  /*df00*/  F2FP.BF16.F32.PACK_AB R3, R3, R138 ;  /* 0x0000008a0303723e */ /* 0x000fe200000010ff */
[----:B------:R-:W-:Y:S01]  /*df10*/  IMAD.IADD R2, R6, 0x1, R219 ;  /* 0x0000000106027824 */ /* 0x000fe200078e02db */
[----:B------:R-:W-:Y:S01]  /*df20*/  IADD3 R5, PT, PT, R16, R219, RZ ;  /* 0x000000db10057210 */ /* 0x000fe20007ffe0ff */
[----:B------:R1:W-:Y:S01]  /*df30*/  STS [R219], R0 ;  /* 0x00000000db007388 */ /* 0x0003e20000000800 */
[----:B------:R-:W-:Y:S02]  /*df40*/  F2FP.BF16.F32.PACK_AB R10, R10, R142 ;  /* 0x0000008e0a0a723e */ /* 0x000fe400000010ff */
        /* <DEDUP_REMOVED lines=16> */
[C---:B-1----:R-:W-:Y:S01]  /*e050*/  IADD3 R0, PT, PT, R219.reuse, 0x40, RZ ;  /* 0x00000040db007810 */ /* 0x042fe20007ffe0ff */
[----:B------:R-:W-:Y:S01]  /*e060*/  @P4 VIADD R0, R219, 0xffffffc0 ;  /* 0xffffffc0db004836 */ /* 0x000fe20000000000 */
[----:B------:R-:W-:-:S04]  /*e070*/  F2FP.BF16.F32.PACK_AB R11, R11, R166 ;  /* 0x000000a60b0b723e */ /* 0x000fc800000010ff */
[C---:B--2---:R-:W-:Y:S02]  /*e080*/  IADD3 R3, PT, PT, R16.reuse, R0, RZ ;  /* 0x0000000010037210 */ /* 0x044fe40007ffe0ff */
[----:B----4-:R-:W-:-:S05]  /*e090*/  IADD3 R4, PT, PT, R16, R2, RZ ;  /* 0x0000000210047210 */ /* 0x010fca0007ffe0ff */
        /* <DEDUP_REMOVED lines=8> */
[----:B------:R2:W-:Y:S01]  /*e120*/  STS [R2+0x400], R12 ;  /* 0x0004000c02007388 */ /* 0x0005e20000000800 */
[----:B-1----:R-:W-:-:S05]  /*e130*/  IMAD.IADD R0, R16, 0x1, R2 ;  /* 0x0000000110007824 */ /* 0x002fca00078e0202 */
[----:B------:R-:W-:Y:S04]  /*e140*/  STS [R0], R17 ;  /* 0x0000001100007388 */ /* 0x000fe80000000800 */
[----:B------:R1:W-:Y:S04]  /*e150*/  STS [R0+0x400], R11 ;  /* 0x0004000b00007388 */ /* 0x0003e80000000800 */
[----:B------:R-:W3:Y:S04]  /*e160*/  LD.E.64 R4, desc[UR4][R134.64+0x80] ;  /* 0x0000800486047980 */ /* 0x000ee8000c101b00 */
[----:B--2---:R-:W2:Y:S04]  /*e170*/  LD.E.64 R2, desc[UR4][R134.64+0x90] ;  /* 0x0000900486027980 */ /* 0x004ea8000c101b00 */
[----:B------:R-:W4:Y:S01]  /*e180*/  LD.E.64 R6, desc[UR4][R134.64+0x88] ;  /* 0x0000880486067980 */ /* 0x000f22000c101b00 */
[----:B------:R-:W1:Y:S01]  /*e190*/  S2R R24, SR_CTAID.X ;  /* 0x0000000000187919 */ /* 0x000e620000002500 */
[----:B------:R-:W3:Y:S01]  /*e1a0*/  S2R R41, SR_CTAID.Y ;  /* 0x0000000000297919 */ /* 0x000ee20000002600 */
[----:B------:R-:W2:Y:S01]  /*e1b0*/  S2R R42, SR_CTAID.Z ;  /* 0x00000000002a7919 */ /* 0x000ea20000002700 */
[----:B-1----:R-:W3:Y:S04]  /*e1c0*/  LD.E.U8 R0, desc[UR4][R134.64+0x1c8] ;  /* 0x0001c80486007980 */ /* 0x002ee8000c101100 */
[----:B------:R-:W4:Y:S01]  /*e1d0*/  LD.E.64 R10, desc[UR4][R134.64+0x70] ;  /* 0x00007004860a7980 */ /* 0x000f22000c101b00 */
[----:B------:R-:W-:Y:S05]  /*e1e0*/  WARPSYNC.ALL ;  /* 0x0000000000007948 */ /* 0x000fea0003800000 */
[----:B------:R1:W5:Y:S01]  /*e1f0*/  LD.E.64 R14, desc[UR4][R134.64+0xa0] ;  /* 0x0000a004860e7980 */ /* 0x000362000c101b00 */
[----:B------:R-:W-:Y:S01]  /*e200*/  MOV R8, R220 ;  /* 0x000000dc00087202 */ /* 0x000fe20000000f00 */
[----:B------:R-:W-:Y:S01]  /*e210*/  IMAD.MOV.U32 R9, RZ, RZ, RZ ;  /* 0x000000ffff097224 */ /* 0x000fe200078e00ff */
[----:B------:R-:W-:-:S02]  /*e220*/  SHF.L.U32 R40, R24, 0x6, RZ ;  /* 0x0000000618287819 */ /* 0x000fc400000006ff */
[----:B---3--:R-:W-:-:S13]  /*e230*/  ISETP.NE.AND P2, PT, R0, RZ, PT ;  /* 0x000000ff0000720c */ /* 0x008fda0003f45270 */
[----:B------:R-:W3:Y:S04]  /*e240*/  @!P2 LD.E R33, desc[UR4][R134.64+0x60] ;  /* 0x000060048621a980 */ /* 0x000ee8000c101900 */
[----:B------:R-:W3:Y:S04]  /*e250*/  @P2 LD.E R35, desc[UR4][R134.64+0xd4] ;  /* 0x0000d40486232980 */ /* 0x000ee8000c101900 */
[----:B------:R-:W3:Y:S04]  /*e260*/  @!P2 LD.E R34, desc[UR4][R134.64+0xb4] ;  /* 0x0000b4048622a980 */ /* 0x000ee8000c101900 */
[----:B------:R-:W3:Y:S01]  /*e270*/  @P2 LD.E R36, desc[UR4][R134.64+0xb4] ;  /* 0x0000b40486242980 */ /* 0x000ee2000c101900 */
[----:B------:R-:W-:Y:S01]  /*e280*/  BAR.SYNC.DEFER_BLOCKING 0x0 ;  /* 0x0000000000007b1d */ /* 0x000fe20000010000 */
[----:B------:R-:W-:-:S02]  /*e290*/  IMAD R12, R5, R41, RZ ;  /* 0x00000029050c7224 */ /* 0x000fc400078e02ff */
[----:B--2---:R-:W-:Y:S02]  /*e2a0*/  IMAD R0, R3, R42, RZ ;  /* 0x0000002a03007224 */ /* 0x004fe400078e02ff */
[----:B------:R-:W-:-:S04]  /*e2b0*/  IMAD.WIDE.U32 R4, R4, R41, RZ ;  /* 0x0000002904047225 */ /* 0x000fc800078e00ff */
[----:B------:R-:W-:-:S04]  /*e2c0*/  IMAD.WIDE.U32 R2, R2, R42, RZ ;  /* 0x0000002a02027225 */ /* 0x000fc800078e00ff */
[----:B----4-:R-:W-:-:S04]  /*e2d0*/  IMAD.WIDE.U32 R8, R40, R6, R8 ;  /* 0x0000000628087225 */ /* 0x010fc800078e0008 */
[----:B------:R-:W-:Y:S01]  /*e2e0*/  IMAD R13, R7, R40, RZ ;  /* 0x00000028070d7224 */ /* 0x000fe200078e02ff */
[----:B------:R-:W-:Y:S02]  /*e2f0*/  IADD3 R2, P4, P3, R2, R8, R4 ;  /* 0x0000000802027210 */ /* 0x000fe40007b9e004 */
[----:B------:R-:W-:Y:S01]  /*e300*/  IADD3 R5, PT, PT, R5, R12, RZ ;  /* 0x0000000c05057210 */ /* 0x000fe20007ffe0ff */
[----:B------:R-:W-:Y:S01]  /*e310*/  IMAD.IADD R8, R9, 0x1, R13 ;  /* 0x0000000109087824 */ /* 0x000fe200078e020d */
[----:B------:R-:W-:Y:S01]  /*e320*/  IADD3 R0, PT, PT, R3, R0, RZ ;  /* 0x0000000003007210 */ /* 0x000fe20007ffe0ff */
[----:B------:R1:W2:Y:S03]  /*e330*/  LDS.128 R28, [R227] ;  /* 0x00000000e31c7984 */ /* 0x0002a60000000c00 */
[----:B------:R-:W-:Y:S02]  /*e340*/  IADD3.X R3, PT, PT, R0, R8, R5, P4, P3 ;  /* 0x0000000800037210 */ /* 0x000fe400027e6405 */
[----:B------:R-:W4:Y:S01]  /*e350*/  @P1 MUFU.LG2 R0, R21 ;  /* 0x0000001500001308 */ /* 0x000f220000000c00 */
[----:B------:R1:W1:Y:S04]  /*e360*/  LDS.128 R24, [R227+0x800] ;  /* 0x00080000e3187984 */ /* 0x0002680000000c00 */
[----:B------:R1:W1:Y:S03]  /*e370*/  LDS.128 R16, [R227+0x1800] ;  /* 0x00180000e3107984 */ /* 0x0002660000000c00 */
[----:B------:R4:W2:Y:S01]  /*e380*/  @P0 MUFU.LG2 R5, R22 ;  /* 0x0000001600050308 */ /* 0x0008a20000000c00 */
[----:B------:R-:W-:Y:S01]  /*e390*/  SHF.R.U32.HI R12, RZ, 0x3, R224 ;  /* 0x00000003ff0c7819 */ /* 0x000fe200000116e0 */
[----:B----4-:R4:W1:Y:S01]  /*e3a0*/  LDS.128 R20, [R227+0x1000] ;  /* 0x00100000e3147984 */ /* 0x0108620000000c00 */
[----:B------:R-:W-:-:S03]  /*e3b0*/  @P1 FMUL.FTZ R4, R0, 0.69314718246459960938 ;  /* 0x3f31721800041820 */ /* 0x000fc60000410000 */
[----:B------:R-:W-:Y:S01]  /*e3c0*/  IMAD.WIDE.U32 R8, R12, R6, R2 ;  /* 0x000000060c087225 */ /* 0x000fe200078e0002 */
[----:B------:R-:W-:Y:S02]  /*e3d0*/  LOP3.LUT P3, RZ, R224, 0x3, RZ, 0xc0, !PT ;  /* 0x00000003e0ff7812 */ /* 0x000fe4000786c0ff */
[----:B------:R-:W-:Y:S01]  /*e3e0*/  MOV R32, 0x7f800000 ;  /* 0x7f80000000207802 */ /* 0x000fe20000000f00 */
[----:B------:R-:W-:Y:S02]  /*e3f0*/  IMAD R3, R7, R12, RZ ;  /* 0x0000000c07037224 */ /* 0x000fe400078e02ff */
[----:B------:R-:W-:Y:S01]  /*e400*/  @P1 FFMA.FTZ R32, R39, R38, R4 ;  /* 0x0000002627201223 */ /* 0x000fe20000010004 */
[----:B------:R-:W-:Y:S01]  /*e410*/  LEA R2, P1, R8, R10, 0x1 ;  /* 0x0000000a08027211 */ /* 0x000fe200078208ff */
[C---:B------:R-:W-:Y:S01]  /*e420*/  IMAD.SHL.U32 R10, R6.reuse, 0x20, RZ ;  /* 0x00000020060a7824 */ /* 0x040fe200078e00ff */
[----:B------:R-:W-:Y:S02]  /*e430*/  IADD3 R3, PT, PT, R9, R3, RZ ;  /* 0x0000000309037210 */ /* 0x000fe40007ffe0ff */
[----:B------:R-:W-:Y:S01]  /*e440*/  LEA R4, P4, R6, R2, 0x6 ;  /* 0x0000000206047211 */ /* 0x000fe200078830ff */
[----:B--2---:R-:W-:Y:S01]  /*e450*/  @P0 FMUL.FTZ R5, R5, 0.69314718246459960938 ;  /* 0x3f31721805050820 */ /* 0x004fe20000410000 */
[----:B------:R-:W-:-:S02]  /*e460*/  LEA.HI.X R3, R8, R11, R3, 0x1, P1 ;  /* 0x0000000b08037211 */ /* 0x000fc400008f0c03 */
[----:B------:R-:W-:Y:S01]  /*e470*/  IADD3 R8, P1, PT, R4, R10, RZ ;  /* 0x0000000a04087210 */ /* 0x000fe20007f3e0ff */
[----:B------:R-:W-:Y:S01]  /*e480*/  BSSY.RECONVERGENT B0, `(.L_x_3800) ;  /* 0x000001b000007945 */ /* 0x000fe20003800200 */
[----:B------:R-:W-:Y:S02]  /*e490*/  LOP3.LUT R222, R222, 0x30, RZ, 0xc0, !PT ;  /* 0x00000030dede7812 */ /* 0x000fe400078ec0ff */
[----:B------:R-:W-:Y:S02]  /*e4a0*/  SHF.R.U32.HI R224, RZ, 0x2, R224 ;  /* 0x00000002ffe07819 */ /* 0x000fe400000116e0 */
[----:B------:R-:W-:Y:S02]  /*e4b0*/  SHF.L.U64.HI R12, R6, 0x5, R7 ;  /* 0x00000005060c7819 */ /* 0x000fe40000010207 */
[----:B------:R-:W-:Y:S02]  /*e4c0*/  IADD3 R10, P5, PT, R10, R2, RZ ;  /* 0x000000020a0a7210 */ /* 0x000fe40007fbe0ff */
[----:B------:R-:W-:Y:S01]  /*e4d0*/  MOV R13, 0x7f800000 ;  /* 0x7f800000000d7802 */ /* 0x000fe20000000f00 */
[----:B------:R-:W-:Y:S01]  /*e4e0*/  @P0 FFMA.FTZ R13, R39, R37, R5 ;  /* 0x00000025270d0223 */ /* 0x000fe20000010005 */
[----:B------:R-:W-:-:S02]  /*e4f0*/  LOP3.LUT R222, R222, 0x7, R224, 0xf8, !PT ;  /* 0x00000007dede7812 */ /* 0x000fc400078ef8e0 */
[-C--:B------:R-:W-:Y:S02]  /*e500*/  LEA.HI.X R5, R6, R3.reuse, R7, 0x6, P4 ;  /* 0x0000000306057211 */ /* 0x080fe400020f3407 */
[----:B------:R-:W-:Y:S01]  /*e510*/  IADD3.X R11, PT, PT, R12, R3, RZ, P5, !PT ;  /* 0x000000030c0b7210 */ /* 0x000fe20002ffe4ff */
[-C--:B---3--:R-:W-:Y:S02]  /*e520*/  @!P2 IMAD R0, R33, R41.reuse, R42 ;  /* 0x000000292100a224 */ /* 0x088fe400078e022a */
[----:B------:R-:W-:Y:S02]  /*e530*/  @P2 IMAD R33, R35, R42, RZ ;  /* 0x0000002a23212224 */ /* 0x000fe400078e02ff */
[----:B------:R-:W-:Y:S02]  /*e540*/  @!P2 IMAD R0, R0, R34, RZ ;  /* 0x000000220000a224 */ /* 0x000fe400078e02ff */
[----:B------:R-:W-:Y:S01]  /*e550*/  @P2 IMAD R0, R36, R41, R33 ;  /* 0x0000002924002224 */ /* 0x000fe200078e0221 */
[----:B-1--4-:R-:W-:Y:S06]  /*e560*/  @P3 BRA `(.L_x_3801) ;  /* 0x0000000000303947 */ /* 0x012fec0003800000 */
[----:B------:R-:W2:Y:S01]  /*e570*/  LDL.LU R41, [R1+0x44] ;  /* 0x0000440001297983 */ /* 0x000ea20000300800 */
[----:B------:R-:W-:Y:S02]  /*e580*/  IMAD.IADD R0, R40, 0x1, R0 ;  /* 0x0000000128007824 */ /* 0x000fe400078e0200 */
[----:B------:R-:W-:-:S03]  /*e590*/  VIADD R6, R222, 0x8 ;  /* 0x00000008de067836 */ /* 0x000fc60000000000 */
[----:B------:R-:W-:-:S04]  /*e5a0*/  IADD3 R7, P0, PT, R222, R0, RZ ;  /* 0x00000000de077210 */ /* 0x000fc80007f1e0ff */
[----:B------:R-:W-:Y:S01]  /*e5b0*/  LEA.HI.X.SX32 R0, R0, RZ, 0x1, P0 ;  /* 0x000000ff00007211 */ /* 0x000fe200000f0eff */
[----:B--2---:R-:W-:-:S05]  /*e5c0*/  IMAD.IADD R33, R41, 0x1, -R40 ;  /* 0x0000000129217824 */ /* 0x004fca00078e0a28 */
[-C--:B------:R-:W-:Y:S02]  /*e5d0*/  ISETP.GE.AND P3, PT, R222, R33.reuse, PT ;  /* 0x00000021de00720c */ /* 0x080fe40003f66270 */
[----:B------:R-:W-:Y:S02]  /*e5e0*/  ISETP.GE.AND P2, PT, R6, R33, PT ;  /* 0x000000210600720c */ /* 0x000fe40003f46270 */
[----:B-----5:R-:W-:-:S04]  /*e5f0*/  LEA R6, P0, R7, R14, 0x2 ;  /* 0x0000000e07067211 */ /* 0x020fc800078010ff */
[----:B------:R-:W-:-:S05]  /*e600*/  LEA.HI.X R7, R7, R15, R0, 0x2, P0 ;  /* 0x0000000f07077211 */ /* 0x000fca00000f1400 */
[----:B------:R1:W-:Y:S04]  /*e610*/  @!P3 ST.E desc[UR4][R6.64], R32 ;  /* 0x000000200600b985 */ /* 0x0003e8000c101904 */
[----:B------:R1:W-:Y:S02]  /*e620*/  @!P2 ST.E desc[UR4][R6.64+0x20], R13 ;  /* 0x0000200d0600a985 */ /* 0x0003e4000c101904 */
.L_x_3801:
[----:B------:R-:W-:Y:S05]  /*e630*/  BSYNC.RECONVERGENT B0 ;  /* 0x0000000000007941 */ /* 0x000fea0003800200 */
.L_x_3800:
[----:B------:R-:W-:Y:S01]  /*e640*/  MOV R0, 0x50 ;  /* 0x0000005000007802 */ /* 0x000fe20000000f00 */
[----:B------:R-:W-:Y:S01]  /*e650*/  IMAD.X R9, R5, 0x1, R12, P1 ;  /* 0x0000000105097824 */ /* 0x000fe200008e060c */
[----:B------:R2:W-:Y:S04]  /*e660*/  ST.E.128 desc[UR4][R2.64], R28 ;  /* 0x0000001c02007985 */ /* 0x0005e8000c101d04 */
[----:B------:R-:W-:Y:S04]  /*e670*/  ST.E.128 desc[UR4][R10.64], R24 ;  /* 0x000000180a007985 */ /* 0x000fe8000c101d04 */
[----:B------:R-:W-:Y:S04]  /*e680*/  ST.E.128 desc[UR4][R4.64], R20 ;  /* 0x0000001404007985 */ /* 0x000fe8000c101d04 */
[----:B------:R1:W-:Y:S01]  /*e690*/  ST.E.128 desc[UR4][R8.64], R16 ;  /* 0x0000001008007985 */ /* 0x0003e2000c101d04 */
[----:B--2---:R-:W-:Y:S01]  /*e6a0*/  MOV R2, R0 ;  /* 0x0000000000027202 */ /* 0x004fe20000000f00 */
[----:B------:R-:W-:-:S04]  /*e6b0*/  IMAD.MOV.U32 R3, RZ, RZ, 0x0 ;  /* 0x00000000ff037424 */ /* 0x000fc800078e00ff */
[----:B-1---5:R-:W-:Y:S05]  /*e6c0*/  RET.REL.NODEC R2 `(_ZN5flash24flash_fwd_splitkv_kernelI23Flash_fwd_kernel_traitsILi64ELi64ELi256ELi4ELb0ELb0EN7cutlass10bfloat16_tE19Flash_kernel_traitsILi64ELi64ELi256ELi4ES3_EELb0ELb0ELb0ELb1ELb1ELb1ELb0ELb0EEEvNS_16Flash_fwd_paramsE) ;  /* 0xffffff18024c7950 */ /* 0x022fea0003c3ffff */
.L_x_3799:
[----:B-12---:R-:W-:Y:S01]  /*e6d0*/  IMAD.MOV.U32 R0, RZ, RZ, 0x2 ;  /* 0x00000002ff007424 */ /* 0x006fe200078e00ff */
[----:B-----5:R-:W-:Y:S01]  /*e6e0*/  MOV R2, R8 ;  /* 0x0000000800027202 */ /* 0x020fe20000000f00 */
[----:B------:R-:W-:Y:S01]  /*e6f0*/  IMAD.MOV.U32 R4, RZ, RZ, -0x1 ;  /* 0xffffffffff047424 */ /* 0x000fe200078e00ff */
[----:B------:R-:W-:-:S07]  /*e700*/  MOV R3, 0x1f ;  /* 0x0000001f00037802 */ /* 0x000fce0000000f00 */
[----:B---3--:R-:W-:Y:S05]  /*e710*/  WARPSYNC.COLLECTIVE R4, `(.L_x_3802) ;  /* 0x0000000004087348 */ /* 0x008fea0003c00000 */
[----:B------:R1:W2:Y:S02]  /*e720*/  SHFL.BFLY P0, R0, R2, R0, R3 ;  /* 0x0c00000002007389 */ /* 0x0002a40000000003 */
[----:B-123--:R-:W-:Y:S05]  /*e730*/  ENDCOLLECTIVE ;  /* 0x000000000000791b */ /* 0x00efea0003800000 */
.L_x_3802:
[----:B------:R-:W-:Y:S02]  /*e740*/  MOV R5, R0 ;  /* 0x0000000000057202 */ /* 0x000fe40000000f00 */
[----:B------:R-:W-:-:S03]  /*e750*/  MOV R0, 0x1 ;  /* 0x0000000100007802 */ /* 0x000fc60000000f00 */
[----:B------:R-:W-:-:S04]  /*e760*/  FADD.FTZ R5, R5, R8 ;  /* 0x0000000805057221 */ /* 0x000fc80000010000 */
[----:B------:R-:W-:-:S07]  /*e770*/  IMAD.MOV.U32 R2, RZ, RZ, R5 ;  /* 0x000000ffff027224 */ /* 0x000fce00078e0005 */
[----:B------:R-:W-:Y:S05]  /*e780*/  WARPSYNC.COLLECTIVE R4, `(.L_x_3803) ;  /* 0x0000000004087348 */ /* 0x000fea0003c00000 */
[----:B------:R1:W2:Y:S02]  /*e790*/  SHFL.BFLY P0, R0, R2, R0, R3 ;  /* 0x0c00000002007389 */ /* 0x0002a40000000003 */
[----:B-12---:R-:W-:Y:S05]  /*e7a0*/  ENDCOLLECTIVE ;  /* 0x000000000000791b */ /* 0x006fea0003800000 */
.L_x_3803:
[----:B------:R-:W-:Y:S01]  /*e7b0*/  IMAD.MOV.U32 R6, RZ, RZ, R0 ;  /* 0x000000ffff067224 */ /* 0x000fe200078e0000 */
[----:B------:R-:W-:Y:S02]  /*e7c0*/  MOV R0, 0x2 ;  /* 0x0000000200007802 */ /* 0x000fe40000000f00 */
[----:B------:R-:W-:Y:S01]  /*e7d0*/  MOV R2, R7 ;  /* 0x0000000700027202 */ /* 0x000fe20000000f00 */
[----:B------:R-:W-:-:S07]  /*e7e0*/  FADD.FTZ R21, R5, R6 ;  /* 0x0000000605157221 */ /* 0x000fce0000010000 */
[----:B------:R-:W-:Y:S05]  /*e7f0*/  WARPSYNC.COLLECTIVE R4, `(.L_x_3804) ;  /* 0x0000000004087348 */ /* 0x000fea0003c00000 */
[----:B------:R1:W2:Y:S02]  /*e800*/  SHFL.BFLY P0, R0, R2, R0, R3 ;  /* 0x0c00000002007389 */ /* 0x0002a40000000003 */
[----:B-12---:R-:W-:Y:S05]  /*e810*/  ENDCOLLECTIVE ;  /* 0x000000000000791b */ /* 0x006fea0003800000 */
.L_x_3804:
[----:B------:R-:W-:Y:S01]  /*e820*/  IMAD.MOV.U32 R2, RZ, RZ, R0 ;  /* 0x000000ffff027224 */ /* 0x000fe200078e0000 */
[----:B------:R-:W-:-:S03]  /*e830*/  MOV R0, 0x1 ;  /* 0x0000000100007802 */ /* 0x000fc60000000f00 */
[----:B------:R-:W-:-:S07]  /*e840*/  FADD.FTZ R2, R2, R7 ;  /* 0x0000000702027221 */ /* 0x000fce0000010000 */
[----:B------:R-:W-:Y:S05]  /*e850*/  WARPSYNC.COLLECTIVE R4, `(.L_x_3805) ;  /* 0x0000000004087348 */ /* 0x000fea0003c00000 */
[----:B------:R1:W2:Y:S02]  /*e860*/  SHFL.BFLY P0, R0, R2, R0, R3 ;  /* 0x0c00000002007389 */ /* 0x0002a40000000003 */
[----:B-12---:R-:W-:Y:S05]  /*e870*/  ENDCOLLECTIVE ;  /* 0x000000000000791b */ /* 0x006fea0003800000 */
.L_x_3805:
[----:B------:R-:W-:Y:S01]  /*e880*/  MOV R3, R0 ;  /* 0x0000000000037202 */ /* 0x000fe20000000f00 */
[----:B------:R-:W-:Y:S06]  /*e890*/  BRA `(.L_x_3806) ;  /* 0xfffffff000c87947 */ /* 0x000fec000383ffff */
.L_x_3807:
        /* <DEDUP_REMOVED lines=14> */
.L_x_14741:


//--------------------- .text._ZN5flash24flash_fwd_splitkv_kernelI23Flash_fwd_kernel_traitsILi64ELi64ELi256ELi4ELb0ELb0EN7cutlass10bfloat16_tE19Flash_kernel_traitsILi64ELi64ELi256ELi4ES3_EELb0ELb0ELb1ELb0ELb0ELb0ELb0ELb0EEEvNS_16Flash_fwd_paramsE --------------------------
	.section	.text._ZN5flash24flash_fwd_splitkv_kernelI23Flash_fwd_kernel_traitsILi64ELi64ELi256ELi4ELb0ELb0EN7cutlass10bfloat16_tE19Flash_kernel_traitsILi64ELi64ELi256ELi4ES3_EELb0ELb0ELb1ELb0ELb0ELb0ELb0ELb0EEEvNS_16Flash_fwd_paramsE,"ax",@progbits
	.align	128
        .global         _ZN5flash24flash_fwd_splitkv_kernelI23Flash_fwd_kernel_traitsILi64ELi64ELi256ELi4ELb0ELb0EN7cutlass10bfloat16_tE19Flash_kernel_traitsILi64ELi64ELi256ELi4ES3_EELb0ELb0ELb1ELb0ELb0ELb0ELb0ELb0EEEvNS_16Flash_fwd_paramsE
        .type           _ZN5flash24flash_fwd_splitkv_kernelI23Flash_fwd_kernel_traitsILi64ELi64ELi256ELi4ELb0ELb0EN7cutlass10bfloat16_tE19Flash_kernel_traitsILi64ELi64ELi256ELi4ES3_EELb0ELb0ELb1ELb0ELb0ELb0ELb0ELb0EEEvNS_16Flash_fwd_paramsE,@function
        .size           _ZN5flash24flash_fwd_splitkv_kernelI23Flash_fwd_kernel_traitsILi64ELi64ELi256ELi4ELb0ELb0EN7cutlass10bfloat16_tE19Flash_kernel_traitsILi64ELi64ELi256ELi4ES3_EELb0ELb0ELb1ELb0ELb0ELb0ELb0ELb0EEEvNS_16Flash_fwd_paramsE,(.L_x_14742 - _ZN5flash24flash_fwd_splitkv_kernelI23Flash_fwd_kernel_traitsILi64ELi64ELi256ELi4ELb0ELb0EN7cutlass10bfloat16_tE19Flash_kernel_traitsILi64ELi64ELi256ELi4ES3_EELb0ELb0ELb1ELb0ELb0ELb0ELb0ELb0EEEvNS_16Flash_fwd_paramsE)
        .other          _ZN5flash24flash_fwd_splitkv_kernelI23Flash_fwd_kernel_traitsILi64ELi64ELi256ELi4ELb0ELb0EN7cutlass10bfloat16_tE19Flash_kernel_traitsILi64ELi64ELi256ELi4ES3_EELb0ELb0ELb1ELb0ELb0ELb0ELb0ELb0EEEvNS_16Flash_fwd_paramsE,@"STO_CUDA_ENTRY STV_DEFAULT"
_ZN5flash24flash_fwd_splitkv_kernelI23Flash_fwd_kernel_traitsILi64ELi64ELi256ELi4ELb0ELb0EN7cutlass10bfloat16_tE19Flash_kernel_traitsILi64ELi64ELi256ELi4ES3_EELb0ELb0ELb1ELb0ELb0ELb0ELb0ELb0EEEvNS_16Flash_fwd_paramsE:
.text._ZN5flash24flash_fwd_splitkv_kernelI23Flash_fwd_kernel_traitsILi64ELi64ELi256ELi4ELb0ELb0EN7cutlass10bfloat16_tE19Flash_kernel_traitsILi64ELi64ELi256ELi4ES3_EELb0ELb0ELb1ELb0ELb0ELb0ELb0ELb0EEEvNS_16Flash_fwd_paramsE:
        /* <DEDUP_REMOVED lines=8> */
[----:B-1-34-:R-:W-:Y:S05]  /*0080*/  CALL.REL.NOINC `($_ZN5flash24flash_fwd_splitkv_kernelI23Flash_fwd_kernel_traitsILi64ELi64ELi256ELi4ELb0ELb0EN7cutlass10bfloat16_tE19Flash_kernel_traitsILi64ELi64ELi256ELi4ES3_EELb0ELb0ELb1ELb0ELb0ELb0ELb0ELb0EEEvNS_16Flash_fwd_paramsE$_ZN5flash30compute_attn_1rowblock_splitkvI23Flash_fwd_kernel_traitsILi64ELi64ELi256ELi4ELb0ELb0EN7cutlass10bfloat16_tE19Flash_kernel_traitsILi64ELi64ELi256ELi4ES3_EELb0ELb0ELb1ELb0ELb0ELb0ELb0ELb0ENS_16Flash_fwd_paramsEEEvRKT8_iiiii) ;  /* 0x0000000000087944 */ /* 0x01afea0003c00000 */
[----:B------:R-:W-:Y:S05]  /*0090*/  BSYNC.RECONVERGENT B2 ;  /* 0x0000000000027941 */ /* 0x000fea0003800200 */
.L_x_3808:
[----:B------:R-:W-:Y:S05]  /*00a0*/  EXIT ;  /* 0x000000000000794d */ /* 0x000fea0003800000 */
        .type           $_ZN5flash24flash_fwd_splitkv_kernelI23Flash_fwd_kernel_traitsILi64ELi64ELi256ELi4ELb0ELb0EN7cutlass10bfloat16_tE19Flash_kernel_traitsILi64ELi64ELi256ELi4ES3_EELb0ELb0ELb1ELb0ELb0ELb0ELb0ELb0EEEvNS_16Flash_fwd_paramsE$_ZN5flash30compute_attn_1rowblock_splitkvI23Flash_fwd_kernel_traitsILi64ELi64ELi256ELi4ELb0ELb0EN7cutlass10bfloat16_tE19Flash_kernel_traitsILi64ELi64ELi256ELi4ES3_EELb0ELb0ELb1ELb0ELb0ELb0ELb0ELb0ENS_16Flash_fwd_paramsEEEvRKT8_iiiii,@function
        .size           $_ZN5flash24flash_fwd_splitkv_kernelI23Flash_fwd_kernel_traitsILi64ELi64ELi256ELi4ELb0ELb0EN7cutlass10bfloat16_tE19Flash_kernel_traitsILi64ELi64ELi256ELi4ES3_EELb0ELb0ELb1ELb0ELb0ELb0ELb0ELb0EEEvNS_16Flash_fwd_paramsE$_ZN5flash30compute_attn_1rowblock_splitkvI23Flash_fwd_kernel_traitsILi64ELi64ELi256ELi4ELb0ELb0EN7cutlass10bfloat16_tE19Flash_kernel_traitsILi64ELi64ELi256ELi4ES3_EELb0ELb0ELb1ELb0ELb0ELb0ELb0ELb0ENS_16Flash_fwd_paramsEEEvRKT8_iiiii,(.L_x_14742 - $_ZN5flash24flash_fwd_splitkv_kernelI23Flash_fwd_kernel_traitsILi64ELi64ELi256ELi4ELb0ELb0EN7cutlass10bfloat16_tE19Flash_kernel_traitsILi64ELi64ELi256ELi4ES3_EELb0ELb0ELb1ELb0ELb0ELb0ELb0ELb0EEEvNS_16Flash_fwd_paramsE$_ZN5flash30compute_attn_1rowblock_splitkvI23Flash_fwd_kernel_traitsILi64ELi64ELi256ELi4ELb0ELb0EN7cutlass10bfloat16_tE19Flash_kernel_traitsILi64ELi64ELi256ELi4ES3_EELb0ELb0ELb1ELb0ELb0ELb0ELb0ELb0ENS_16Flash_fwd_paramsEEEvRKT8_iiiii)
$_ZN5flash24flash_fwd_splitkv_kernelI23Flash_fwd_kernel_traitsILi64ELi64ELi256ELi4ELb0ELb0EN7cutlass10bfloat16_tE19Flash_kernel_traitsILi64ELi64ELi256ELi4ES3_EELb0ELb0ELb1ELb0ELb0ELb0ELb0ELb0EEEvNS_16Flash_fwd_paramsE$_ZN5flash30compute_attn_1rowblock_splitkvI23Flash_fwd_kernel_traitsILi64ELi64ELi256ELi4ELb0ELb0EN7cutlass10bfloat16_tE19Flash_kernel_traitsILi64ELi64ELi256ELi4ES3_EELb0ELb0ELb1ELb0ELb0ELb0ELb0ELb0ENS_16Flash_fwd_paramsEEEvRKT8_iiiii:
        /* <DEDUP_REMOVED lines=9> */
[----:B------:R-:W-:Y:S02]  /*0140*/  ISETP.NE.AND.EX P3, PT, R7, RZ, PT, P3 ;  /* 0x000000ff0700720c */ /* 0x000fe40003f65330 */
[----:B------:R-:W-:-:S04]  /*0150*/  ISETP.NE.U32.AND P2, PT, R14, RZ, PT ;  /* 0x000000ff0e00720c */ /* 0x000fc80003f45070 */
[----:B------:R-:W-:Y:S01]  /*0160*/  ISETP.NE.AND.EX P2, PT, R15, RZ, PT, P2 ;  /* 0x000000ff0f00720c */ /* 0x000fe20003f45320 */
[----:B------:R-:W-:-:S04]  /*0170*/  IMAD.WIDE.U32 R14, R240, 0x4, R14 ;  /* 0x00000004f00e7825 */ /* 0x000fc800078e000e */
[----:B------:R-:W5:Y:S04]  /*0180*/  @!P4 LD.E R193, desc[UR4][R2.64+0xb4] ;  /* 0x0000b40402c1c980 */ /* 0x000f68000c101900 */
[----:B------:R-:W5:Y:S04]  /*0190*/  @P4 LD.E R5, desc[UR4][R14.64+0x4] ;  /* 0x000004040e054980 */ /* 0x000f68000c101900 */
[----:B------:R-:W5:Y:S01]  /*01a0*/  @!P3 LD.E R168, desc[UR4][R2.64+0xb8] ;  /* 0x0000b80402a8b980 */ /* 0x000f62000c101900 */
[----:B----4-:R-:W-:Y:S01]  /*01b0*/  ISETP.NE.U32.AND P1, PT, R10, RZ, PT ;  /* 0x000000ff0a00720c */ /* 0x010fe20003f25070 */
[----:B------:R-:W-:-:S02]  /*01c0*/  IMAD.SHL.U32 R4, R240, 0x4, RZ ;  /* 0x00000004f0047824 */ /* 0x000fc400078e00ff */
[----:B------:R-:W5:Y:S01]  /*01d0*/  @P2 LD.E R246, desc[UR4][R14.64] ;  /* 0x000000040ef62980 */ /* 0x000f62000c101900 */
[----:B------:R-:W-:Y:S02]  /*01e0*/  ISETP.NE.AND.EX P1, PT, R11, RZ, PT, P1 ;  /* 0x000000ff0b00720c */ /* 0x000fe40003f25310 */
[----:B------:R-:W-:Y:S02]  /*01f0*/  ISETP.NE.U32.AND P2, PT, R6, RZ, PT ;  /* 0x000000ff0600720c */ /* 0x000fe40003f45070 */
[----:B------:R-:W-:Y:S02]  /*0200*/  SHF.R.U32.HI R0, RZ, 0x1e, R240 ;  /* 0x0000001eff007819 */ /* 0x000fe400000116f0 */
[----:B------:R-:W-:-:S07]  /*0210*/  ISETP.NE.AND.EX P2, PT, R7, RZ, PT, P2 ;  /* 0x000000ff0700720c */ /* 0x000fce0003f45320 */
[----:B------:R-:W-:Y:S01]  /*0220*/  @P1 IADD3 R12, P0, PT, R10, R4, RZ ;  /* 0x000000040a0c1210 */ /* 0x000fe20007f1e0ff */
[----:B------:R-:W-:-:S04]  /*0230*/  IMAD.MOV.U32 R10, RZ, RZ, RZ ;  /* 0x000000ffff0a7224 */ /* 0x000fc800078e00ff */
[----:B------:R-:W-:Y:S01]  /*0240*/  @P1 IMAD.X R13, R11, 0x1, R0, P0 ;  /* 0x000000010b0d1824 */ /* 0x000fe200000e0600 */
[----:B------:R-:W-:Y:S01]  /*0250*/  ISETP.NE.U32.AND P0, PT, R8, RZ, PT ;  /* 0x000000ff0800720c */ /* 0x000fe20003f05070 */
[----:B------:R-:W-:Y:S03]  /*0260*/  BSSY.RECONVERGENT B0, `(.L_x_3809) ;  /* 0x000000b000007945 */ /* 0x000fe60003800200 */
[----:B------:R1:W5:Y:S01]  /*0270*/  @P1 LD.E R10, desc[UR4][R12.64] ;  /* 0x000000040c0a1980 */ /* 0x000362000c101900 */
[----:B------:R-:W-:Y:S01]  /*0280*/  ISETP.NE.AND.EX P0, PT, R9, RZ, PT, P0 ;  /* 0x000000ff0900720c */ /* 0x000fe20003f05300 */
[----:B------:R-:W-:Y:S01]  /*0290*/  IMAD.MOV.U32 R11, RZ, RZ, -0x1 ;  /* 0xffffffffff0b7424 */ /* 0x000fe200078e00ff */
[----:B-1----:R-:W-:-:S05]  /*02a0*/  IADD3 R12, P1, PT, R6, R4, RZ ;  /* 0x00000004060c7210 */ /* 0x002fca0007f3e0ff */
[----:B------:R-:W-:Y:S01]  /*02b0*/  IMAD.X R13, R7, 0x1, R0, P1 ;  /* 0x00000001070d7824 */ /* 0x000fe200008e0600 */
[----:B------:R-:W-:Y:S07]  /*02c0*/  @!P2 BRA `(.L_x_3810) ;  /* 0x000000000010a947 */ /* 0x000fee0003800000 */
[----:B------:R-:W2:Y:S02]  /*02d0*/  LD.E.U8 R6, desc[UR4][R2.64+0x1b2] ;  /* 0x0001b20402067980 */ /* 0x000ea4000c101100 */
[----:B--2---:R-:W-:-:S13]  /*02e0*/  ISETP.NE.AND P1, PT, R6, RZ, PT ;  /* 0x000000ff0600720c */ /* 0x004fda0003f25270 */
[----:B------:R-:W-:Y:S05]  /*02f0*/  @!P1 BRA `(.L_x_3810) ;  /* 0x0000000000049947 */ /* 0x000fea0003800000 */
[----:B------:R1:W5:Y:S02]  /*0300*/  LD.E R11, desc[UR4][R12.64] ;  /* 0x000000040c0b7980 */ /* 0x000364000c101900 */
.L_x_3810:
[----:B------:R-:W-:Y:S05]  /*0310*/  BSYNC.RECONVERGENT B0 ;  /* 0x0000000000007941 */ /* 0x000fea0003800200 */
.L_x_3809:
[----:B------:R-:W-:Y:S04]  /*0320*/  BSSY.RECONVERGENT B0, `(.L_x_3811) ;  /* 0x0000007000007945 */ /* 0x000fe80003800200 */
[----:B------:R-:W-:Y:S05]  /*0330*/  @!P3 BRA `(.L_x_3812) ;  /* 0x000000000014b947 */ /* 0x000fea0003800000 */
[----:B------:R-:W2:Y:S02]  /*0340*/  LD.E.U8 R6, desc[UR4][R2.64+0x1b2] ;  /* 0x0001b20402067980 */ /* 0x000ea4000c101100 */
[----:B--2---:R-:W-:-:S13]  /*0350*/  ISETP.NE.AND P1, PT, R6, RZ, PT ;  /* 0x000000ff0600720c */ /* 0x004fda0003f25270 */
[----:B-----5:R-:W2:Y:S02]  /*0360*/  @P1 LD.E R168, desc[UR4][R12.64+0x4] ;  /* 0x000004040ca81980 */ /* 0x020ea4000c101900 */
[----:B--2---:R-:W-:-:S06]  /*0370*/  @P1 IADD3 R168, PT, PT, R168, -R11, RZ ;  /* 0x8000000ba8a81210 */ /* 0x004fcc0007ffe0ff */
[----:B------:R2:W5:Y:S02]  /*0380*/  @!P1 LD.E R168, desc[UR4][R12.64] ;  /* 0x000000040ca89980 */ /* 0x000564000c101900 */
.L_x_3812:
[----:B------:R-:W-:Y:S05]  /*0390*/  BSYNC.RECONVERGENT B0 ;  /* 0x0000000000007941 */ /* 0x000fea0003800200 */
.L_x_3811:
[----:B------:R-:W-:Y:S01]  /*03a0*/  BSSY.RECONVERGENT B1, `(.L_x_3813) ;  /* 0x0000011000017945 */ /* 0x000fe20003800200 */
[----:B-----5:R-:W-:-:S03]  /*03b0*/  @P4 IADD3 R193, PT, PT, -R246, R5, RZ ;  /* 0x00000005f6c14210 */ /* 0x020fc60007ffe1ff */
[----:B------:R-:W-:Y:S05]  /*03c0*/  @!P0 BRA `(.L_x_3814) ;  /* 0x0000000000148947 */ /* 0x000fea0003800000 */
[----:B------:R-:W-:-:S05]  /*03d0*/  IADD3 R168, P0, PT, R8, R4, RZ ;  /* 0x0000000408a87210 */ /* 0x000fca0007f1e0ff */
[----:B------:R-:W-:-:S05]  /*03e0*/  IMAD.X R169, R9, 0x1, R0, P0 ;  /* 0x0000000109a97824 */ /* 0x000fca00000e0600 */
[----:B------:R-:W3:Y:S02]  /*03f0*/  LD.E R168, desc[UR4][R168.64] ;  /* 0x00000004a8a87980 */ /* 0x000ee4000c101900 */
[----:B---3--:R-:W-:Y:S01]  /*0400*/  IADD3 R168, PT, PT, R168, -R10, RZ ;  /* 0x8000000aa8a87210 */ /* 0x008fe20007ffe0ff */
[----:B------:R-:W-:Y:S05]  /*0410*/  BRA `(.L_x_3815) ;  /* 0x0000000000247947 */ /* 0x000fea0003800000 */
.L_x_3814:
[----:B------:R-:W3:Y:S01]  /*0420*/  LD.E.64 R6, desc[UR4][R2.64+0x108] ;  /* 0x0001080402067980 */ /* 0x000ee2000c101b00 */
[----:B------:R-:W-:Y:S01]  /*0430*/  BSSY.RECONVERGENT B0, `(.L_x_3816) ;  /* 0x0000006000007945 */ /* 0x000fe20003800200 */
[----:B------:R-:W-:Y:S01]  /*0440*/  IMAD.MOV.U32 R5, RZ, RZ, RZ ;  /* 0x000000ffff057224 */ /* 0x000fe200078e00ff */
[----:B---3--:R-:W-:-:S04]  /*0450*/  ISETP.NE.U32.AND P0, PT, R6, RZ, PT ;  /* 0x000000ff0600720c */ /* 0x008fc80003f05070 */
[----:B------:R-:W-:-:S13]  /*0460*/  ISETP.NE.AND.EX P0, PT, R7, RZ, PT, P0 ;  /* 0x000000ff0700720c */ /* 0x000fda0003f05300 */
[----:B------:R-:W-:Y:S05]  /*0470*/  @!P0 BRA `(.L_x_3817) ;  /* 0x0000000000048947 */ /* 0x000fea0003800000 */
[----:B------:R3:W5:Y:S02]  /*0480*/  LD.E R5, desc[UR4][R2.64+0xbc] ;  /* 0x0000bc0402057980 */ /* 0x000764000c101900 */
.L_x_3817:
[----:B------:R-:W-:Y:S05]  /*0490*/  BSYNC.RECONVERGENT B0 ;  /* 0x0000000000007941 */ /* 0x000fea0003800200 */
.L_x_3816:
[----:B-----5:R-:W-:Y:S02]  /*04a0*/  IADD3 R168, PT, PT, R5, R168, -R10 ;  /* 0x000000a805a87210 */ /* 0x020fe40007ffe80a */
.L_x_3815:
[----:B------:R-:W-:Y:S05]  /*04b0*/  BSYNC.RECONVERGENT B1 ;  /* 0x0000000000017941 */ /* 0x000fea0003800200 */
.L_x_3813:
[----:B------:R-:W-:Y:S01]  /*04c0*/  IMAD.SHL.U32 R229, R241, 0x40, RZ ;  /* 0x00000040f1e57824 */ /* 0x000fe200078e00ff */
[----:B------:R-:W-:Y:S01]  /*04d0*/  MOV R6, R238 ;  /* 0x000000ee00067202 */ /* 0x000fe20000000f00 */
[----:B------:R-:W-:-:S03]  /*04e0*/  IMAD.MOV.U32 R7, RZ, RZ, 0x0 ;  /* 0x00000000ff077424 */ /* 0x000fc600078e00ff */
[----:B------:R-:W-:-:S13]  /*04f0*/  ISETP.GT.AND P0, PT, R193, R229, PT ;  /* 0x000000e5c100720c */ /* 0x000fda0003f04270 */
[----:B-123--:R-:W-:Y:S05]  /*0500*/  @!P0 RET.REL.NODEC R6 `(_ZN5flash24flash_fwd_splitkv_kernelI23Flash_fwd_kernel_traitsILi64ELi64ELi256ELi4ELb0ELb0EN7cutlass10bfloat16_tE19Flash_kernel_traitsILi64ELi64ELi256ELi4ES3_EELb0ELb0ELb1ELb0ELb0ELb0ELb0ELb0EEEvNS_16Flash_fwd_paramsE) ;  /* 0xfffffff806bc8950 */ /* 0x00efea0003c3ffff */
[----:B------:R-:W2:Y:S01]  /*0510*/  LD.E R8, desc[UR4][R2.64+0xb8] ;  /* 0x0000b80402087980 */ /* 0x000ea2000c101900 */
[----:B------:R-:W-:Y:S01]  /*0520*/  VIADD R6, R168, 0xff ;  /* 0x000000ffa8067836 */ /* 0x000fe20000000000 */
[----:B------:R-:W1:Y:S04]  /*0530*/  S2R R170, SR_TID.X ;  /* 0x0000000000aa7919 */ /* 0x000e680000002100 */
[----:B------:R-:W-:-:S04]  /*0540*/  SHF.R.S32.HI R5, RZ, 0x1f, R6 ;  /* 0x0000001fff057819 */ /* 0x000fc80000011406 */
[----:B------:R-:W-:-:S04]  /*0550*/  LEA.HI R5, R5, R6, RZ, 0x8 ;  /* 0x0000000605057211 */ /* 0x000fc800078f40ff */
[----:B------:R-:W-:Y:S01]  /*0560*/  SHF.R.S32.HI R5, RZ, 0x8, R5 ;  /* 0x00000008ff057819 */ /* 0x000fe20000011405 */
[----:B--2---:R-:W-:-:S05]  /*0570*/  VIADD R8, R8, 0xff ;  /* 0x000000ff08087836 */ /* 0x004fca0000000000 */
[----:B------:R-:W-:-:S04]  /*0580*/  SHF.R.S32.HI R7, RZ, 0x1f, R8 ;  /* 0x0000001fff077819 */ /* 0x000fc80000011408 */
[----:B------:R-:W-:-:S04]  /*0590*/  LEA.HI R7, R7, R8, RZ, 0x8 ;  /* 0x0000000807077211 */ /* 0x000fc800078f40ff */
        /* <DEDUP_REMOVED lines=22> */
[----:B------:R-:W-:Y:S01]  /*0700*/  @P0 IMAD.WIDE.U32 R246, R12, R246, RZ ;  /* 0x000000f60cf60225 */ /* 0x000fe200078e00ff */
[----:B---3--:R-:W-:-:S03]  /*0710*/  ISETP.GE.AND P6, PT, R14, R4, PT ;  /* 0x000000040e00720c */ /* 0x008fc60003fc6270 */
[----:B-----5:R-:W-:Y:S01]  /*0720*/  @!P0 IMAD.WIDE.U32 R8, R18, R240, RZ ;  /* 0x000000f012088225 */ /* 0x020fe200078e00ff */
[----:B------:R-:W-:-:S03]  /*0730*/  @P0 MOV R8, R246 ;  /* 0x000000f600080202 */ /* 0x000fc60000000f00 */
[----:B------:R-:W-:Y:S02]  /*0740*/  @!P0 IMAD R3, R19, R240, RZ ;  /* 0x000000f013038224 */ /* 0x000fe400078e02ff */
[----:B------:R-:W-:-:S04]  /*0750*/  IMAD.WIDE.U32 R18, R229, R12, R14 ;  /* 0x0000000ce5127225 */ /* 0x000fc800078e000e */
        /* <DEDUP_REMOVED lines=14> */
[----:B------:R-:W-:Y:S02]  /*0840*/  IMAD R5, R5, R240, R239 ;  /* 0x000000f005057224 */ /* 0x000fe400078e02ef */
[----:B------:R-:W-:Y:S01]  /*0850*/  VIADD R4, R170, 0x10 ;  /* 0x00000010aa047836 */ /* 0x000fe20000000000 */
        /* <DEDUP_REMOVED lines=30> */
.L_x_3820:
[----:B------:R-:W-:Y:S05]  /*0a40*/  BSYNC.RECONVERGENT B0 ;  /* 0x0000000000007941 */ /* 0x000fea0003800200 */
.L_x_3819:
[----:B------:R-:W-:Y:S04]  /*0a50*/  BSSY.RECONVERGENT B0, `(.L_x_3821) ;  /* 0x000000d000007945 */ /* 0x000fe80003800200 */
[----:B------:R-:W-:Y:S05]  /*0a60*/  @P0 BRA `(.L_x_3822) ;  /* 0x00000000002c0947 */ /* 0x000fea0003800000 */
[----:B------:R-:W-:Y:S01]  /*0a70*/  IADD3 R5, P0, PT, R170, 0x20, RZ ;  /* 0x00000020aa057810 */ /* 0x000fe20007f1e0ff */
[----:B------:R-:W-:Y:S01]  /*0a80*/  IMAD.MOV.U32 R16, RZ, RZ, R8 ;  /* 0x000000ffff107224 */ /* 0x000fe200078e0008 */
        /* <DEDUP_REMOVED lines=9> */
.L_x_3822:
[----:B------:R-:W-:Y:S05]  /*0b20*/  BSYNC.RECONVERGENT B0 ;  /* 0x0000000000007941 */ /* 0x000fea0003800200 */
.L_x_3821:
        /* <DEDUP_REMOVED lines=12> */
.L_x_3824:
[----:B------:R-:W-:Y:S05]  /*0bf0*/  BSYNC.RECONVERGENT B0 ;  /* 0x0000000000007941 */ /* 0x000fea0003800200 */
.L_x_3823:
[----:B------:R5:W-:Y:S04]  /*0c00*/  @!P3 ST.E desc[UR4][R14.64], R3 ;  /* 0x000000030e00b985 */ /* 0x000be8000c101904 */
[----:B------:R1:W-:Y:S04]  /*0c10*/  @!P2 ST.E desc[UR4][R14.64+0x40], R2 ;  /* 0x000040020e00a985 */ /* 0x0003e8000c101904 */
[----:B------:R2:W-:Y:S01]  /*0c20*/  @!P1 ST.E desc[UR4][R14.64+0x80], R0 ;  /* 0x000080000e009985 */ /* 0x0005e2000c101904 */
[----:B-----5:R-:W-:Y:S02]  /*0c30*/  MOV R3, 0x0 ;  /* 0x0000000000037802 */ /* 0x020fe40000000f00 */
[----:B-1----:R-:W-:-:S04]  /*0c40*/  MOV R2, R238 ;  /* 0x000000ee00027202 */ /* 0x002fc80000000f00 */
[----:B--234-:R-:W-:Y:S05]  /*0c50*/  @P4 RET.REL.NODEC R2 `(_ZN5flash24flash_fwd_splitkv_kernelI23Flash_fwd_kernel_traitsILi64ELi64ELi256ELi4ELb0ELb0EN7cutlass10bfloat16_tE19Flash_kernel_traitsILi64ELi64ELi256ELi4ES3_EELb0ELb0ELb1ELb0ELb0ELb0ELb0ELb0EEEvNS_16Flash_fwd_paramsE) ;  /* 0xfffffff002e84950 */ /* 0x01cfea0003c3ffff */
[----:B------:R-:W-:Y:S02]  /*0c60*/  MOV R0, 0x7f800000 ;  /* 0x7f80000000007802 */ /* 0x000fe40000000f00 */
[----:B------:R-:W-:-:S03]  /*0c70*/  MOV R239, 0x0 ;  /* 0x0000000000ef7802 */ /* 0x000fc60000000f00 */
[----:B------:R1:W-:Y:S02]  /*0c80*/  ST.E desc[UR4][R14.64+0xc0], R0 ;  /* 0x0000c0000e007985 */ /* 0x0003e4000c101904 */
[----:B-1----:R-:W-:Y:S05]  /*0c90*/  RET.REL.NODEC R238 `(_ZN5flash24flash_fwd_splitkv_kernelI23Flash_fwd_kernel_traitsILi64ELi64ELi256ELi4ELb0ELb0EN7cutlass10bfloat16_tE19Flash_kernel_traitsILi64ELi64ELi256ELi4ES3_EELb0ELb0ELb1ELb0ELb0ELb0ELb0ELb0EEEvNS_16Flash_fwd_paramsE) ;  /* 0xfffffff0eed87950 */ /* 0x002fea0003c3ffff */
.L_x_3818:
        /* <DEDUP_REMOVED lines=40> */
[----:B------:R-:W-:Y:S01]  /*0f20*/  @!P2 IADD3 R6, PT, PT, R6, 0x1, RZ ;  /* 0x000000010606a810 */ /* 0x000fe20007ffe0ff */
[-C--:B---3--:R-:W-:Y:S01]  /*0f30*/  IMAD.WIDE.U32 R248, R8, R240.reuse, RZ ;  /* 0x000000f008f87225 */ /* 0x088fe200078e00ff */
[----:B------:R-:W-:Y:S02]  /*0f40*/  ISETP.GE.AND P1, PT, R0, RZ, PT ;  /* 0x000000ff0000720c */ /* 0x000fe40003f26270 */
[----:B------:R-:W-:Y:S01]  /*0f50*/  ISETP.NE.AND P2, PT, R17, RZ, PT ;  /* 0x000000ff1100720c */ /* 0x000fe20003f45270 */
[----:B------:R-:W-:-:S04]  /*0f60*/  IMAD R0, R9, R240, RZ ;  /* 0x000000f009007224 */ /* 0x000fc800078e02ff */
[----:B------:R-:W-:Y:S02]  /*0f70*/  @P0 VIADD R6, R6, 0x1 ;  /* 0x0000000106060836 */ /* 0x000fe40000000000 */
[----:B------:R-:W-:Y:S01]  /*0f80*/  IMAD.IADD R0, R249, 0x1, R0 ;  /* 0x00000001f9007824 */ /* 0x000fe200078e0200 */
[C---:B------:R-:W-:Y:S02]  /*0f90*/  LEA R249, P0, R248.reuse, R250, 0x2 ;  /* 0x000000faf8f97211 */ /* 0x040fe400078010ff */
[----:B------:R-:W-:Y:S02]  /*0fa0*/  MOV R8, R6 ;  /* 0x0000000600087202 */ /* 0x000fe40000000f00 */
[----:B------:R-:W-:Y:S02]  /*0fb0*/  LEA.HI.X R248, R248, R251, R0, 0x2, P0 ;  /* 0x000000fbf8f87211 */ /* 0x000fe400000f1400 */
[----:B------:R-:W-:Y:S01]  /*0fc0*/  @!P1 IADD3 R8, PT, PT, -R8, RZ, RZ ;  /* 0x000000ff08089210 */ /* 0x000fe20007ffe1ff */
[----:B------:R-:W-:Y:S01]  /*0fd0*/  IMAD.MOV.U32 R4, RZ, RZ, R249 ;  /* 0x000000ffff047224 */ /* 0x000fe200078e00f9 */
[----:B------:R-:W-:-:S02]  /*0fe0*/  @!P2 LOP3.LUT R8, RZ, R17, RZ, 0x33, !PT ;  /* 0x00000011ff08a212 */ /* 0x000fc400078e33ff */
[----:B------:R-:W-:-:S03]  /*0ff0*/  MOV R5, R248 ;  /* 0x000000f800057202 */ /* 0x000fc60000000f00 */
[----:B------:R-:W-:-:S05]  /*1000*/  IMAD.WIDE R4, R8, 0x4, R4 ;  /* 0x0000000408047825 */ /* 0x000fca00078e0204 */
[----:B------:R1:W3:Y:S01]  /*1010*/  LD.E R0, desc[UR4][R4.64] ;  /* 0x0000000404007980 */ /* 0x0002e2000c101900 */
        /* <DEDUP_REMOVED lines=27> */
[----:B------:R-:W-:Y:S02]  /*11d0*/  IMAD R4, R230, R16, R4 ;  /* 0x00000010e6047224 */ /* 0x000fe400078e0204 */
[----:B------:R-:W-:Y:S01]  /*11e0*/  @!P0 IMAD.MOV R7, RZ, RZ, -R7 ;  /* 0x000000ffff078224 */ /* 0x000fe200078e0a07 */
[----:B------:R-:W-:Y:S02]  /*11f0*/  @!P1 LOP3.LUT R7, RZ, R19, RZ, 0x33, !PT ;  /* 0x00000013ff079212 */ /* 0x000fe400078e33ff */
[----:B---3--:R-:W-:Y:S01]  /*1200*/  SHF.R.S32.HI R5, RZ, 0x1f, R0 ;  /* 0x0000001fff057819 */ /* 0x008fe20000011400 */
[-C--:B------:R-:W-:Y:S02]  /*1210*/  IMAD R6, R15, R0.reuse, RZ ;  /* 0x000000000f067224 */ /* 0x080fe400078e02ff */
[----:B------:R-:W-:-:S04]  /*1220*/  IMAD.WIDE.U32 R8, R14, R0, RZ ;  /* 0x000000000e087225 */ /* 0x000fc800078e00ff */
[----:B------:R-:W-:-:S04]  /*1230*/  IMAD R6, R14, R5, R6 ;  /* 0x000000050e067224 */ /* 0x000fc800078e0206 */
[----:B------:R-:W-:Y:S02]  /*1240*/  IMAD.IADD R9, R9, 0x1, R6 ;  /* 0x0000000109097824 */ /* 0x000fe400078e0206 */
[----:B------:R-:W-:-:S05]  /*1250*/  IMAD.WIDE.U32 R8, R17, R230, R8 ;  /* 0x000000e611087225 */ /* 0x000fca00078e0008 */
[----:B------:R-:W-:Y:S01]  /*1260*/  IADD3 R9, PT, PT, R9, R4, RZ ;  /* 0x0000000409097210 */ /* 0x000fe20007ffe0ff */
[----:B------:R-:W-:Y:S01]  /*1270*/  IMAD R6, R13, R7, RZ ;  /* 0x000000070d067224 */ /* 0x000fe200078e02ff */
[----:B------:R-:W-:-:S05]  /*1280*/  SHF.R.S32.HI R4, RZ, 0x1f, R7 ;  /* 0x0000001fff047819 */ /* 0x000fca0000011407 */
[----:B------:R-:W-:Y:S02]  /*1290*/  IMAD R6, R12, R4, R6 ;  /* 0x000000040c067224 */ /* 0x000fe400078e0206 */
[----:B--2---:R-:W-:Y:S02]  /*12a0*/  IMAD R4, R11, R0, RZ ;  /* 0x000000000b047224 */ /* 0x004fe400078e02ff */
[----:B------:R-:W-:-:S04]  /*12b0*/  IMAD.WIDE.U32 R12, R7, R12, R8 ;  /* 0x0000000c070c7225 */ /* 0x000fc800078e0008 */
[----:B------:R-:W-:-:S04]  /*12c0*/  IMAD.WIDE.U32 R8, R10, R0, RZ ;  /* 0x000000000a087225 */ /* 0x000fc800078e00ff */
[----:B------:R-:W-:Y:S01]  /*12d0*/  IMAD R5, R10, R5, R4 ;  /* 0x000000050a057224 */ /* 0x000fe200078e0204 */
[----:B------:R-:W-:Y:S01]  /*12e0*/  MOV R4, R12 ;  /* 0x0000000c00047202 */ /* 0x000fe20000000f00 */
[----:B------:R-:W-:Y:S02]  /*12f0*/  IMAD.IADD R0, R13, 0x1, R6 ;  /* 0x000000010d007824 */ /* 0x000fe400078e0206 */
[----:B------:R-:W-:Y:S01]  /*1300*/  IMAD.IADD R5, R9, 0x1, R5 ;  /* 0x0000000109057824 */ /* 0x000fe200078e0205 */
[----:B------:R-:W-:Y:S05]  /*1310*/  BRA `(.L_x_3827) ;  /* 0x0000000400447947 */ /* 0x000fea0003800000 */
.L_x_3826:
[----:B------:R-:W2:Y:S01]  /*1320*/  LD.E R19, desc[UR4][R2.64+0x68] ;  /* 0x0000680402137980 */ /* 0x000ea2000c101900 */
[----:B------:R-:W-:-:S03]  /*1330*/  ISETP.NE.AND P2, PT, R11, -0x1, PT ;  /* 0xffffffff0b00780c */ /* 0x000fc60003f45270 */
[----:B------:R-:W3:Y:S04]  /*1340*/  LD.E.64 R230, desc[UR4][R2.64+0x38] ;  /* 0x0000380402e67980 */ /* 0x000ee8000c101b00 */
[----:B------:R-:W4:Y:S04]  /*1350*/  LD.E.64 R232, desc[UR4][R2.64+0x40] ;  /* 0x0000400402e87980 */ /* 0x000f28000c101b00 */
[----:B------:R-:W4:Y:S04]  /*1360*/  LD.E.64 R12, desc[UR4][R2.64+0x50] ;  /* 0x00005004020c7980 */ /* 0x000f28000c101b00 */
[----:B------:R-:W4:Y:S04]  /*1370*/  @!P2 LD.E.64 R16, desc[UR4][R2.64+0x20] ;  /* 0x000020040210a980 */ /* 0x000f28000c101b00 */
[----:B------:R-:W4:Y:S04]  /*1380*/  @!P2 LD.E.64 R14, desc[UR4][R2.64+0x28] ;  /* 0x00002804020ea980 */ /* 0x000f28000c101b00 */
[----:B------:R1:W5:Y:S01]  /*1390*/  LD.E.64 R22, desc[UR4][R2.64+0x58] ;  /* 0x0000580402167980 */ /* 0x000362000c101b00 */
[----:B------:R-:W-:-:S02]  /*13a0*/  MOV R6, RZ ;  /* 0x000000ff00067202 */ /* 0x000fc40000000f00 */
[----:B------:R-:W-:Y:S02]  /*13b0*/  LEA R197, R192, 0xffffff00, 0x8 ;  /* 0xffffff00c0c57811 */ /* 0x000fe400078e40ff */
[----:B------:R-:W-:Y:S02]  /*13c0*/  CS2R R248, SRZ ;  /* 0x0000000000f87805 */ /* 0x000fe4000001ff00 */
[----:B--2---:R-:W-:-:S04]  /*13d0*/  IABS R0, R19 ;  /* 0x0000001300007213 */ /* 0x004fc80000000000 */
[----:B-1----:R-:W1:Y:S08]  /*13e0*/  I2F.RP R4, R0 ;  /* 0x0000000000047306 */ /* 0x002e700000209400 */
[----:B-1----:R-:W1:Y:S02]  /*13f0*/  MUFU.RCP R4, R4 ;  /* 0x0000000400047308 */ /* 0x002e640000001000 */
[----:B-1----:R-:W-:-:S06]  /*1400*/  IADD3 R4, PT, PT, R4, 0xffffffe, RZ ;  /* 0x0ffffffe04047810 */ /* 0x002fcc0007ffe0ff */
[----:B------:R-:W1:Y:S01]  /*1410*/  F2I.FTZ.U32.TRUNC.NTZ R7, R4 ;  /* 0x0000000400077305 */ /* 0x000e62000021f000 */
[----:B------:R-:W-:Y:S01]  /*1420*/  IABS R5, R19 ;  /* 0x0000001300057213 */ /* 0x000fe20000000000 */
[----:B-1----:R-:W-:-:S04]  /*1430*/  IMAD.MOV R4, RZ, RZ, -R7 ;  /* 0x000000ffff047224 */ /* 0x002fc800078e0a07 */
[----:B------:R-:W-:Y:S01]  /*1440*/  IMAD R8, R4, R0, RZ ;  /* 0x0000000004087224 */ /* 0x000fe200078e02ff */
[----:B------:R-:W-:-:S03]  /*1450*/  IABS R4, R239 ;  /* 0x000000ef00047213 */ /* 0x000fc60000000000 */
[----:B------:R-:W-:-:S04]  /*1460*/  IMAD.HI.U32 R8, R7, R8, R6 ;  /* 0x0000000807087227 */ /* 0x000fc800078e0006 */
[----:B------:R-:W-:Y:S02]  /*1470*/  IMAD.MOV R5, RZ, RZ, -R5 ;  /* 0x000000ffff057224 */ /* 0x000fe400078e0a05 */
[----:B------:R-:W-:-:S04]  /*1480*/  IMAD.HI.U32 R8, R8, R4, RZ ;  /* 0x0000000408087227 */ /* 0x000fc800078e00ff */
[----:B------:R-:W-:Y:S01]  /*1490*/  IMAD R5, R8, R5, R4 ;  /* 0x0000000508057224 */ /* 0x000fe200078e0204 */
[----:B------:R-:W-:Y:S01]  /*14a0*/  @!P2 SHF.R.S32.HI R6, RZ, 0x1f, R10 ;  /* 0x0000001fff06a819 */ /* 0x000fe2000001140a */
        /* <DEDUP_REMOVED lines=23> */
[----:B------:R-:W-:Y:S01]  /*1620*/  LOP3.LUT R6, R7, R6, RZ, 0x3c, !PT ;  /* 0x0000000607067212 */ /* 0x000fe200078e3cff */
[----:B------:R-:W-:Y:S01]  /*1630*/  @!P2 IMAD R4, R233, R10, RZ ;  /* 0x0000000ae904a224 */ /* 0x000fe200078e02ff */
[----:B------:R-:W-:Y:S02]  /*1640*/  @!P2 SHF.R.S32.HI R0, RZ, 0x1f, R10 ;  /* 0x0000001fff00a819 */ /* 0x000fe4000001140a */
[----:B------:R-:W-:-:S02]  /*1650*/  LOP3.LUT R7, R7, R6, RZ, 0x3c, !PT ;  /* 0x0000000607077212 */ /* 0x000fc400078e3cff */
[----:B------:R-:W-:Y:S01]  /*1660*/  @P3 IADD3 R8, PT, PT, R8, 0x1, RZ ;  /* 0x0000000108083810 */ /* 0x000fe20007ffe0ff */
[----:B------:R-:W-:Y:S02]  /*1670*/  @!P2 IMAD R0, R0, R232, R4 ;  /* 0x000000e80000a224 */ /* 0x000fe400078e0204 */
[----:B------:R-:W-:-:S04]  /*1680*/  IMAD.WIDE.U32 R16, R230, R197, R6 ;  /* 0x000000c5e6107225 */ /* 0x000fc800078e0006 */
[----:B------:R-:W-:-:S04]  /*1690*/  @!P2 IMAD.WIDE.U32 R6, R232, R10, RZ ;  /* 0x0000000ae806a225 */ /* 0x000fc800078e00ff */
[----:B------:R-:W-:Y:S02]  /*16a0*/  IMAD R5, R231, R197, RZ ;  /* 0x000000c5e7057224 */ /* 0x000fe400078e02ff */
[----:B------:R-:W-:Y:S01]  /*16b0*/  @!P0 IMAD.MOV R8, RZ, RZ, -R8 ;  /* 0x000000ffff088224 */ /* 0x000fe200078e0a08 */
[----:B------:R-:W-:Y:S01]  /*16c0*/  @!P1 LOP3.LUT R8, RZ, R19, RZ, 0x33, !PT ;  /* 0x00000013ff089212 */ /* 0x000fe200078e33ff */
[----:B------:R-:W-:Y:S01]  /*16d0*/  @!P2 IMAD.MOV.U32 R20, RZ, RZ, R6 ;  /* 0x000000ffff14a224 */ /* 0x000fe200078e0006 */
[----:B------:R-:W-:Y:S01]  /*16e0*/  @!P2 IADD3 R21, PT, PT, R7, R0, RZ ;  /* 0x000000000715a210 */ /* 0x000fe20007ffe0ff */
[----:B------:R-:W-:Y:S01]  /*16f0*/  @!P2 IMAD R4, R15, R9, RZ ;  /* 0x000000090f04a224 */ /* 0x000fe200078e02ff */
[----:B------:R-:W-:Y:S02]  /*1700*/  IADD3 R17, PT, PT, R17, R5, RZ ;  /* 0x0000000511117210 */ /* 0x000fe40007ffe0ff */
[----:B------:R-:W-:Y:S01]  /*1710*/  @!P2 SHF.R.S32.HI R0, RZ, 0x1f, R9 ;  /* 0x0000001fff00a819 */ /* 0x000fe20000011409 */
[----:B------:R-:W-:Y:S01]  /*1720*/  IMAD R5, R13, R8, RZ ;  /* 0x000000080d057224 */ /* 0x000fe200078e02ff */
[----:B------:R-:W-:-:S02]  /*1730*/  SHF.R.S32.HI R6, RZ, 0x1f, R8 ;  /* 0x0000001fff067819 */ /* 0x000fc40000011408 */
[----:B------:R-:W-:Y:S01]  /*1740*/  @P2 IADD3 R10, PT, PT, R10, R11, RZ ;  /* 0x0000000b0a0a2210 */ /* 0x000fe20007ffe0ff */
[----:B------:R-:W-:Y:S02]  /*1750*/  @!P2 IMAD R0, R14, R0, R4 ;  /* 0x000000000e00a224 */ /* 0x000fe400078e0204 */
[----:B------:R-:W-:-:S04]  /*1760*/  IMAD.WIDE.U32 R16, R12, R8, R16 ;  /* 0x000000080c107225 */ /* 0x000fc800078e0010 */
[----:B------:R-:W-:-:S04]  /*1770*/  @!P2 IMAD.WIDE.U32 R14, R14, R9, R20 ;  /* 0x000000090e0ea225 */ /* 0x000fc800078e0014 */
        /* <DEDUP_REMOVED lines=11> */
.L_x_3827:
[----:B------:R-:W-:Y:S05]  /*1830*/  BSYNC.RECONVERGENT B0 ;  /* 0x0000000000007941 */ /* 0x000fea0003800200 */
.L_x_3825:
        /* <DEDUP_REMOVED lines=29> */
[----:B------:R-:W-:-:S04]  /*1a10*/  @P3 VIADD R18, R18, 0x1 ;  /* 0x0000000112123836 */ /* 0x000fc80000000000 */
[----:B------:R-:W-:Y:S01]  /*1a20*/  IMAD.MOV.U32 R9, RZ, RZ, R18 ;  /* 0x000000ffff097224 */ /* 0x000fe200078e0012 */
[----:B------:R-:W-:Y:S01]  /*1a30*/  SHF.L.U32 R14, R170, 0x3, RZ ;  /* 0x00000003aa0e7819 */ /* 0x000fe200000006ff */
[-C--:B-----5:R-:W-:Y:S02]  /*1a40*/  IMAD R15, R16, R232.reuse, RZ ;  /* 0x000000e8100f7224 */ /* 0x0a0fe400078e02ff */
[----:B------:R-:W-:Y:S01]  /*1a50*/  @!P1 IMAD.MOV R9, RZ, RZ, -R9 ;  /* 0x000000ffff099224 */ /* 0x000fe200078e0a09 */
[----:B------:R-:W-:Y:S01]  /*1a60*/  @!P2 LOP3.LUT R9, RZ, R19, RZ, 0x33, !PT ;  /* 0x00000013ff09a212 */ /* 0x000fe200078e33ff */
[C---:B------:R-:W-:Y:S01]  /*1a70*/  IMAD.WIDE.U32 R28, R17.reuse, R232, RZ ;  /* 0x000000e8111c7225 */ /* 0x040fe200078e00ff */
[----:B------:R-:W-:Y:S02]  /*1a80*/  LOP3.LUT R169, R14, 0x38, RZ, 0xc0, !PT ;  /* 0x000000380ea97812 */ /* 0x000fe400078ec0ff */
[----:B------:R-:W-:Y:S01]  /*1a90*/  SHF.R.S32.HI R18, RZ, 0x1f, R9 ;  /* 0x0000001fff127819 */ /* 0x000fe20000011409 */
[----:B------:R-:W-:-:S02]  /*1aa0*/  IMAD R15, R17, R233, R15 ;  /* 0x000000e9110f7224 */ /* 0x000fc400078e020f */
[-C--:B------:R-:W-:Y:S01]  /*1ab0*/  IMAD R17, R23, R9.reuse, RZ ;  /* 0x0000000917117224 */ /* 0x080fe200078e02ff */
[----:B------:R-:W-:Y:S01]  /*1ac0*/  LOP3.LUT R16, R14, 0x1c0, RZ, 0xc0, !PT ;  /* 0x000001c00e107812 */ /* 0x000fe200078ec0ff */
[----:B------:R-:W-:Y:S01]  /*1ad0*/  IMAD.IADD R15, R29, 0x1, R15 ;  /* 0x000000011d0f7824 */ /* 0x000fe200078e020f */
[----:B------:R-:W-:Y:S01]  /*1ae0*/  IADD3 R8, P2, P1, R28, R8, R169 ;  /* 0x000000081c087210 */ /* 0x000fe2000795e0a9 */
[----:B------:R-:W-:Y:S01]  /*1af0*/  IMAD.WIDE.U32 R28, R22, R9, RZ ;  /* 0x00000009161c7225 */ /* 0x000fe200078e00ff */
[----:B------:R-:W-:-:S03]  /*1b00*/  LOP3.LUT R16, R16, 0x38, R170, 0xf8, !PT ;  /* 0x0000003810107812 */ /* 0x000fc600078ef8aa */
[----:B------:R-:W-:Y:S01]  /*1b10*/  IMAD R17, R18, R22, R17 ;  /* 0x0000001612117224 */ /* 0x000fe200078e0211 */
[----:B------:R-:W-:Y:S02]  /*1b20*/  IADD3.X R5, PT, PT, R15, R5, RZ, P2, P1 ;  /* 0x000000050f057210 */ /* 0x000fe400017e24ff */
[----:B------:R-:W-:Y:S02]  /*1b30*/  IADD3 R8, P1, PT, R8, R28, RZ ;  /* 0x0000001c08087210 */ /* 0x000fe40007f3e0ff */
[----:B------:R-:W-:Y:S02]  /*1b40*/  IADD3 R17, PT, PT, R29, R17, RZ ;  /* 0x000000111d117210 */ /* 0x000fe40007ffe0ff */
[----:B------:R-:W-:Y:S01]  /*1b50*/  LOP3.LUT R16, R16, R169, RZ, 0x3c, !PT ;  /* 0x000000a910107212 */ /* 0x000fe200078e3cff */
[----:B------:R-:W1:Y:S02]  /*1b60*/  S2UR UR6, SR_CgaCtaId ;  /* 0x00000000000679c3 */ /* 0x000e640000008800 */
[----:B------:R-:W-:Y:S01]  /*1b70*/  IMAD.X R9, R5, 0x1, R17, P1 ;  /* 0x0000000105097824 */ /* 0x000fe200008e0611 */
[----:B------:R-:W-:-:S02]  /*1b80*/  LOP3.LUT R14, R16, 0x1e00, R14, 0xf8, !PT ;  /* 0x00001e00100e7812 */ /* 0x000fc400078ef80e */
[----:B------:R-:W-:-:S05]  /*1b90*/  IADD3 R16, P1, PT, R169, R4, RZ ;  /* 0x00000004a9107210 */ /* 0x000fca0007f3e0ff */
[----:B------:R-:W-:Y:S01]  /*1ba0*/  IMAD.X R17, RZ, RZ, R0, P1 ;  /* 0x000000ffff117224 */ /* 0x000fe200008e0600 */
[----:B------:R-:W-:Y:S02]  /*1bb0*/  SHF.R.U32.HI R22, RZ, 0x3, R170 ;  /* 0x00000003ff167819 */ /* 0x000fe400000116aa */
[----:B------:R-:W-:Y:S01]  /*1bc0*/  IADD3 R229, PT, PT, -R229, R193, RZ ;  /* 0x000000c1e5e57210 */ /* 0x000fe20007ffe1ff */
[----:B------:R-:W-:Y:S02]  /*1bd0*/  UMOV UR7, 0x400 ;  /* 0x0000040000077882 */ /* 0x000fe40000000000 */
[----:B------:R-:W-:Y:S02]  /*1be0*/  IMAD R234, R231, R22, RZ ;  /* 0x00000016e7ea7224 */ /* 0x000fe400078e02ff */
[----:B------:R-:W-:Y:S01]  /*1bf0*/  IMAD.WIDE.U32 R16, R22, R230, R16 ;  /* 0x000000e616107225 */ /* 0x000fe200078e0010 */
[----:B------:R-:W-:-:S03]  /*1c00*/  LOP3.LUT R249, R249, R248, RZ, 0x3c, !PT ;  /* 0x000000f8f9f97212 */ /* 0x000fc600078e3cff */
[----:B------:R-:W-:Y:S01]  /*1c10*/  IMAD R236, R233, R22, RZ ;  /* 0x00000016e9ec7224 */ /* 0x000fe200078e02ff */
[----:B-1----:R-:W-:Y:S01]  /*1c20*/  ULEA UR6, UR6, UR7, 0x18 ;  /* 0x0000000706067291 */ /* 0x002fe2000f8ec0ff */
[----:B------:R-:W-:Y:S01]  /*1c30*/  IMAD.WIDE.U32 R8, R22, R232, R8 ;  /* 0x000000e816087225 */ /* 0x000fe200078e0008 */
[----:B------:R-:W-:Y:S02]  /*1c40*/  IADD3 R234, PT, PT, R17, R234, RZ ;  /* 0x000000ea11ea7210 */ /* 0x000fe40007ffe0ff */
[----:B------:R-:W-:Y:S01]  /*1c50*/  MOV R23, RZ ;  /* 0x000000ff00177202 */ /* 0x000fe20000000f00 */
[----:B------:R-:W-:Y:S01]  /*1c60*/  IMAD.IADD R236, R9, 0x1, R236 ;  /* 0x0000000109ec7824 */ /* 0x000fe200078e02ec */
[C---:B------:R-:W-:Y:S01]  /*1c70*/  LOP3.LUT R248, R249.reuse, R248, RZ, 0x3c, !PT ;  /* 0x000000f8f9f87212 */ /* 0x040fe200078e3cff */
[----:B------:R-:W-:Y:S01]  /*1c80*/  IMAD.U32 R225, RZ, RZ, UR6 ;  /* 0x00000006ffe17e24 */ /* 0x000fe2000f8e00ff */
[----:B------:R-:W-:Y:S02]  /*1c90*/  BSSY.RECONVERGENT B0, `(.L_x_3828) ;  /* 0x000002a000007945 */ /* 0x000fe40003800200 */
[----:B------:R-:W-:Y:S01]  /*1ca0*/  LOP3.LUT R249, R249, R248, RZ, 0x3c, !PT ;  /* 0x000000f8f9f97212 */ /* 0x000fe200078e3cff */
[----:B------:R-:W-:-:S02]  /*1cb0*/  IMAD R247, R14, 0x2, R225 ;  /* 0x000000020ef77824 */ /* 0x000fc400078e02e1 */
[----:B--2---:R-:W-:-:S04]  /*1cc0*/  @P0 IMAD.WIDE.U32 R18, R6, R246, RZ ;  /* 0x000000f606120225 */ /* 0x004fc800078e00ff */
[-C--:B---3--:R-:W-:Y:S02]  /*1cd0*/  @!P0 IMAD R4, R27, R240.reuse, RZ ;  /* 0x000000f01b048224 */ /* 0x088fe400078e02ff */
[----:B------:R-:W-:-:S04]  /*1ce0*/  @!P0 IMAD.WIDE.U32 R26, R26, R240, RZ ;  /* 0x000000f01a1a8225 */ /* 0x000fc800078e00ff */
[----:B------:R-:W-:Y:S01]  /*1cf0*/  @!P0 IMAD.IADD R0, R27, 0x1, R4 ;  /* 0x000000011b008824 */ /* 0x000fe200078e0204 */
[----:B------:R-:W-:Y:S01]  /*1d00*/  @!P0 MOV R5, R26 ;  /* 0x0000001a00058202 */ /* 0x000fe20000000f00 */
[----:B------:R-:W-:Y:S02]  /*1d10*/  @P0 IMAD R4, R7, R246, RZ ;  /* 0x000000f607040224 */ /* 0x000fe400078e02ff */
[----:B------:R-:W-:-:S03]  /*1d20*/  @P0 IMAD.MOV.U32 R5, RZ, RZ, R18 ;  /* 0x000000ffff050224 */ /* 0x000fc600078e0012 */
[----:B------:R-:W-:Y:S02]  /*1d30*/  @P0 IADD3 R0, PT, PT, R19, R4, RZ ;  /* 0x0000000413000210 */ /* 0x000fe40007ffe0ff */
[----:B------:R-:W-:-:S05]  /*1d40*/  IADD3 R4, P1, PT, R169, R5, RZ ;  /* 0x00000005a9047210 */ /* 0x000fca0007f3e0ff */
[----:B------:R-:W-:Y:S01]  /*1d50*/  IMAD.X R5, RZ, RZ, R0, P1 ;  /* 0x000000ffff057224 */ /* 0x000fe200008e0600 */
[----:B------:R-:W-:Y:S01]  /*1d60*/  ISETP.GE.AND P1, PT, R22, R229, PT ;  /* 0x000000e51600720c */ /* 0x000fe20003f26270 */
[-C--:B----4-:R-:W-:Y:S01]  /*1d70*/  IMAD R15, R13, R239.reuse, RZ ;  /* 0x000000ef0d0f7224 */ /* 0x090fe200078e02ff */
[----:B------:R-:W-:Y:S01]  /*1d80*/  LEA R235, P3, R16, R20, 0x1 ;  /* 0x0000001410eb7211 */ /* 0x000fe200078608ff */
[----:B------:R-:W-:Y:S01]  /*1d90*/  IMAD.WIDE.U32 R12, R12, R239, R4 ;  /* 0x000000ef0c0c7225 */ /* 0x000fe200078e0004 */
[----:B------:R-:W-:Y:S02]  /*1da0*/  LEA R237, P2, R8, R24, 0x1 ;  /* 0x0000001808ed7211 */ /* 0x000fe400078408ff */
[----:B------:R-:W-:Y:S01]  /*1db0*/  LEA.HI.X R234, R16, R21, R234, 0x1, P3 ;  /* 0x0000001510ea7211 */ /* 0x000fe200018f0cea */
[----:B------:R-:W-:Y:S01]  /*1dc0*/  @!P0 IMAD.MOV.U32 R16, RZ, RZ, R6 ;  /* 0x000000ffff108224 */ /* 0x000fe200078e0006 */
[----:B------:R-:W-:Y:S01]  /*1dd0*/  @!P0 MOV R17, R7 ;  /* 0x0000000700118202 */ /* 0x000fe20000000f00 */
[----:B------:R-:W-:Y:S01]  /*1de0*/  @P0 IMAD.MOV.U32 R17, RZ, RZ, R7 ;  /* 0x000000ffff110224 */ /* 0x000fe200078e0007 */
[----:B------:R-:W-:Y:S01]  /*1df0*/  LEA.HI.X R236, R8, R25, R236, 0x1, P2 ;  /* 0x0000001908ec7211 */ /* 0x000fe200010f0cec */
[----:B------:R-:W-:Y:S01]  /*1e00*/  IMAD.WIDE.U32 R18, R241, 0x40, R22 ;  /* 0x00000040f1127825 */ /* 0x000fe200078e0016 */
[----:B------:R-:W-:-:S02]  /*1e10*/  @P0 MOV R16, R6 ;  /* 0x0000000600100202 */ /* 0x000fc40000000f00 */
        /* <DEDUP_REMOVED lines=16> */
.L_x_3830:
[----:B------:R1:W-:Y:S02]  /*1f20*/  STS.128 [R247], RZ ;  /* 0x000000fff7007388 */ /* 0x0003e40000000c00 */
.L_x_3829:
[----:B------:R-:W-:Y:S05]  /*1f30*/  BSYNC.RECONVERGENT B0 ;  /* 0x0000000000007941 */ /* 0x000fea0003800200 */
.L_x_3828:
        /* <DEDUP_REMOVED lines=28> */
.L_x_3832:
[----:B------:R-:W-:Y:S05]  /*2100*/  BSYNC.RECONVERGENT B0 ;  /* 0x0000000000007941 */ /* 0x000fea0003800200 */
.L_x_3831:
[----:B------:R-:W-:Y:S04]  /*2110*/  BSSY.RECONVERGENT B0, `(.L_x_3833) ;  /* 0x0000013000007945 */ /* 0x000fe80003800200 */
[----:B------:R-:W-:Y:S05]  /*2120*/  @P2 BRA `(.L_x_3834) ;  /* 0x0000000000442947 */ /* 0x000fea0003800000 */
        /* <DEDUP_REMOVED lines=9> */
[----:B---3--:R-:W-:-:S03]  /*21c0*/  LEA R24, P0, R20, R10, 0x1 ;  /* 0x0000000a14187211 */ /* 0x008fc600078008ff */
[----:B------:R-:W-:-:S05]  /*21d0*/  IMAD R0, R17, R5, R0 ;  /* 0x0000000511007224 */ /* 0x000fca00078e0200 */
[----:B------:R-:W-:-:S04]  /*21e0*/  IADD3 R0, PT, PT, R21, R0, RZ ;  /* 0x0000000015007210 */ /* 0x000fc80007ffe0ff */
[----:B------:R-:W-:-:S05]  /*21f0*/  LEA.HI.X R25, R20, R11, R0, 0x1, P0 ;  /* 0x0000000b14197211 */ /* 0x000fca00000f0c00 */
[----:B------:R-:W-:Y:S01]  /*2200*/  @!PT LDS RZ, [RZ] ;  /* 0x00000000fffff984 */ /* 0x000fe20000000800 */
[----:B------:R-:W-:Y:S01]  /*2210*/  @!PT LDS RZ, [RZ] ;  /* 0x00000000fffff984 */ /* 0x000fe20000000800 */
[----:B------:R-:W-:Y:S01]  /*2220*/  @!PT LDS RZ, [RZ] ;  /* 0x00000000fffff984 */ /* 0x000fe20000000800 */
[----:B------:R3:W-:Y:S02]  /*2230*/  LDGSTS.E.BYPASS.LTC128B.128 [R247+0x1000], desc[UR4][R24.64] ;  /* 0x0100000018f77fae */ /* 0x0007e4000b981a04 */
.L_x_3834:
[----:B------:R-:W-:Y:S05]  /*2240*/  BSYNC.RECONVERGENT B0 ;  /* 0x0000000000007941 */ /* 0x000fea0003800200 */
.L_x_3833:
        /* <DEDUP_REMOVED lines=18> */
.L_x_3836:
[----:B------:R-:W-:Y:S05]  /*2370*/  BSYNC.RECONVERGENT B0 ;  /* 0x0000000000007941 */ /* 0x000fea0003800200 */
.L_x_3835:
        /* <DEDUP_REMOVED lines=13> */
.L_x_3839:
[----:B------:R1:W-:Y:S02]  /*2450*/  STS.128 [R247+0x2000], RZ ;  /* 0x002000fff7007388 */ /* 0x0003e40000000c00 */
.L_x_3838:
[----:B------:R-:W-:Y:S05]  /*2460*/  BSYNC.RECONVERGENT B0 ;  /* 0x0000000000007941 */ /* 0x000fea0003800200 */
.L_x_3837:
[----:B------:R-:W-:Y:S01]  /*2470*/  ISETP.GE.AND P3, PT, R9, R4, PT ;  /* 0x000000040900720c */ /* 0x000fe20003f66270 */
[----:B------:R-:W-:Y:S01]  /*2480*/  VIADD R21, R22, 0x40 ;  /* 0x0000004016157836 */ /* 0x000fe20000000000 */
[----:B-1----:R-:W-:Y:S01]  /*2490*/  LEA R10, P0, R0, R235, 0x1 ;  /* 0x000000eb000a7211 */ /* 0x002fe200078008ff */
[C---:B------:R-:W-:Y:S01]  /*24a0*/  VIADD R20, R22.reuse, 0x50 ;  /* 0x0000005016147836 */ /* 0x040fe20000000000 */
        /* <DEDUP_REMOVED lines=17> */
.L_x_3841:
[----:B------:R-:W-:Y:S05]  /*25c0*/  BSYNC.RECONVERGENT B0 ;  /* 0x0000000000007941 */ /* 0x000fea0003800200 */
.L_x_3840:
        /* <DEDUP_REMOVED lines=13> */
.L_x_3843:
[----:B------:R-:W-:Y:S05]  /*26a0*/  BSYNC.RECONVERGENT B0 ;  /* 0x0000000000007941 */ /* 0x000fea0003800200 */
.L_x_3842:
        /* <DEDUP_REMOVED lines=13> */
.L_x_3845:
[----:B------:R-:W-:Y:S05]  /*2780*/  BSYNC.RECONVERGENT B0 ;  /* 0x0000000000007941 */ /* 0x000fea0003800200 */
.L_x_3844:
        /* <DEDUP_REMOVED lines=16> */
.L_x_3847:
[----:B------:R-:W-:Y:S05]  /*2890*/  BSYNC.RECONVERGENT B0 ;  /* 0x0000000000007941 */ /* 0x000fea0003800200 */
.L_x_3846:
        /* <DEDUP_REMOVED lines=13> */
.L_x_3849:
[----:B------:R-:W-:Y:S05]  /*2970*/  BSYNC.RECONVERGENT B0 ;  /* 0x0000000000007941 */ /* 0x000fea0003800200 */
.L_x_3848:
[----:B------:R-:W-:Y:S01]  /*2980*/  BSSY.RECONVERGENT B0, `(.L_x_3850) ;  /* 0x0000010000007945 */ /* 0x000fe20003800200 */
[----:B------:R-:W-:Y:S02]  /*2990*/  ISETP.GE.AND P5, PT, R14, R4, PT ;  /* 0x000000040e00720c */ /* 0x000fe40003fa6270 */
[----:B-1----:R-:W-:Y:S01]  /*29a0*/  IADD3 R13, PT, PT, R22, 0xc0, RZ ;  /* 0x000000c0160d7810 */ /* 0x002fe20007ffe0ff */
[----:B------:R-:W-:Y:S05]  /*29b0*/  @P4 BRA `(.L_x_3851) ;  /* 0x0000000000304947 */ /* 0x000fea0003800000 */
[----:B------:R-:W-:-:S13]  /*29c0*/  ISETP.GE.AND P4, PT, R169, R245, PT ;  /* 0x000000f5a900720c */ /* 0x000fda0003f86270 */
[----:B------:R1:W-:Y:S01]  /*29d0*/  @P4 STS.128 [R247+0x5000], RZ ;  /* 0x005000fff7004388 */ /* 0x0003e20000000c00 */
[----:B------:R-:W-:Y:S05]  /*29e0*/  @P4 BRA `(.L_x_3851) ;  /* 0x0000000000244947 */ /* 0x000fea0003800000 */
[----:B---3--:R-:W-:Y:S01]  /*29f0*/  MOV R24, R10 ;  /* 0x0000000a00187202 */ /* 0x008fe20000000f00 */
        /* <DEDUP_REMOVED lines=8> */
.L_x_3851:
[----:B------:R-:W-:Y:S05]  /*2a80*/  BSYNC.RECONVERGENT B0 ;  /* 0x0000000000007941 */ /* 0x000fea0003800200 */
.L_x_3850:
[----:B------:R-:W-:Y:S01]  /*2a90*/  BSSY.RECONVERGENT B0, `(.L_x_3852) ;  /* 0x0000010000007945 */ /* 0x000fe20003800200 */
[----:B------:R-:W-:Y:S02]  /*2aa0*/  ISETP.GE.AND P4, PT, R13, R4, PT ;  /* 0x000000040d00720c */ /* 0x000fe40003f86270 */
[----:B------:R-:W-:Y:S01]  /*2ab0*/  IADD3 R12, PT, PT, R22, 0xd0, RZ ;  /* 0x000000d0160c7810 */ /* 0x000fe20007ffe0ff */
        /* <DEDUP_REMOVED lines=13> */
.L_x_3853:
[----:B------:R-:W-:Y:S05]  /*2b90*/  BSYNC.RECONVERGENT B0 ;  /* 0x0000000000007941 */ /* 0x000fea0003800200 */
.L_x_3852:
        /* <DEDUP_REMOVED lines=16> */
.L_x_3855:
[----:B------:R-:W-:Y:S05]  /*2ca0*/  BSYNC.RECONVERGENT B0 ;  /* 0x0000000000007941 */ /* 0x000fea0003800200 */
.L_x_3854:
        /* <DEDUP_REMOVED lines=13> */
.L_x_3857:
[----:B------:R-:W-:Y:S05]  /*2d80*/  BSYNC.RECONVERGENT B0 ;  /* 0x0000000000007941 */ /* 0x000fea0003800200 */
.L_x_3856:
        /* <DEDUP_REMOVED lines=15> */
.L_x_3859:
[----:B------:R-:W-:Y:S05]  /*2e80*/  BSYNC.RECONVERGENT B0 ;  /* 0x0000000000007941 */ /* 0x000fea0003800200 */
.L_x_3858:
        /* <DEDUP_REMOVED lines=14> */
.L_x_3861:
[----:B------:R-:W-:Y:S05]  /*2f70*/  BSYNC.RECONVERGENT B0 ;  /* 0x0000000000007941 */ /* 0x000fea0003800200 */
.L_x_3860:
        /* <DEDUP_REMOVED lines=14> */
.L_x_3863:
[----:B------:R-:W-:Y:S05]  /*3060*/  BSYNC.RECONVERGENT B0 ;  /* 0x0000000000007941 */ /* 0x000fea0003800200 */
.L_x_3862:
        /* <DEDUP_REMOVED lines=14> */
.L_x_3865:
[----:B------:R-:W-:Y:S05]  /*3150*/  BSYNC.RECONVERGENT B0 ;  /* 0x0000000000007941 */ /* 0x000fea0003800200 */
.L_x_3864:
        /* <DEDUP_REMOVED lines=14> */
.L_x_3867:
[----:B------:R-:W-:Y:S05]  /*3240*/  BSYNC.RECONVERGENT B0 ;  /* 0x0000000000007941 */ /* 0x000fea0003800200 */
.L_x_3866:
        /* <DEDUP_REMOVED lines=12> */
.L_x_3869:
[----:B------:R-:W-:Y:S05]  /*3310*/  BSYNC.RECONVERGENT B0 ;  /* 0x0000000000007941 */ /* 0x000fea0003800200 */
.L_x_3868:
[----:B-1----:R-:W2:Y:S04]  /*3320*/  LD.E.64 R10, desc[UR4][R2.64+0x1c0] ;  /* 0x0001c004020a7980 */ /* 0x002ea8000c101b00 */
[----:B---3--:R-:W3:Y:S01]  /*3330*/  LD.E.64 R24, desc[UR4][R2.64+0x1b8] ;  /* 0x0001b80402187980 */ /* 0x008ee2000c101b00 */
[----:B------:R-:W-:Y:S02]  /*3340*/  IMAD.MOV.U32 R22, RZ, RZ, R239 ;  /* 0x000000ffff167224 */ /* 0x000fe400078e00ef */
[----:B------:R-:W-:Y:S01]  /*3350*/  IMAD.MOV.U32 R23, RZ, RZ, RZ ;  /* 0x000000ffff177224 */ /* 0x000fe200078e00ff */
[----:B------:R-:W4:Y:S04]  /*3360*/  LD.E R0, desc[UR4][R2.64+0xd8] ;  /* 0x0000d80402007980 */ /* 0x000f28000c101900 */
[----:B------:R-:W0:Y:S01]  /*3370*/  LDGDEPBAR ;  /* 0x00000000000079af */ /* 0x000e220000000000 */
[----:B--2---:R-:W-:-:S04]  /*3380*/  IMAD.WIDE.U32 R22, R240, R10, R22 ;  /* 0x0000000af0167225 */ /* 0x004fc800078e0016 */
[----:B------:R-:W-:Y:S01]  /*3390*/  IMAD R10, R11, R240, RZ ;  /* 0x000000f00b0a7224 */ /* 0x000fe200078e02ff */
[----:B---3--:R-:W-:-:S04]  /*33a0*/  LEA R24, P0, R22, R24, 0x2 ;  /* 0x0000001816187211 */ /* 0x008fc800078010ff */
[----:B------:R-:W-:-:S04]  /*33b0*/  IADD3 R10, PT, PT, R23, R10, RZ ;  /* 0x0000000a170a7210 */ /* 0x000fc80007ffe0ff */
[----:B------:R-:W-:-:S05]  /*33c0*/  LEA.HI.X R25, R22, R25, R10, 0x2, P0 ;  /* 0x0000001916197211 */ /* 0x000fca00000f140a */
[----:B------:R1:W5:Y:S01]  /*33d0*/  LD.E R10, desc[UR4][R24.64] ;  /* 0x00000004180a7980 */ /* 0x000362000c101900 */
[----:B----4-:R-:W2:Y:S01]  /*33e0*/  MUFU.RCP R0, R0 ;  /* 0x0000000000007308 */ /* 0x010ea20000001000 */
[----:B------:R-:W-:-:S04]  /*33f0*/  DEPBAR.LE SB0, 0x0 ;  /* 0x000080000000791a */ /* 0x000fc80000000000 */
[----:B------:R-:W-:Y:S05]  /*3400*/  WARPSYNC.ALL ;  /* 0x0000000000007948 */ /* 0x000fea0003800000 */
[----:B------:R-:W-:Y:S01]  /*3410*/  BSSY.RECONVERGENT B0, `(.L_x_3870) ;  /* 0x0000012000007945 */ /* 0x000fe20003800200 */
[----:B------:R-:W-:Y:S01]  /*3420*/  SHF.L.U64.HI R11, R232, 0x4, R233 ;  /* 0x00000004e80b7819 */ /* 0x000fe200000102e9 */
[----:B------:R-:W-:Y:S01]  /*3430*/  BAR.SYNC.DEFER_BLOCKING 0x0 ;  /* 0x0000000000007b1d */ /* 0x000fe20000010000 */
[----:B--2--5:R-:W-:Y:S01]  /*3440*/  FMUL.FTZ R0, R10, R0 ;  /* 0x000000000a007220 */ /* 0x024fe20000410000 */
[----:B------:R-:W-:-:S04]  /*3450*/  SHF.L.U32 R10, R232, 0x4, RZ ;  /* 0x00000004e80a7819 */ /* 0x000fc800000006ff */
[----:B------:R-:W-:Y:S05]  /*3460*/  @P6 BRA `(.L_x_3871) ;  /* 0x00000000002c6947 */ /* 0x000fea0003800000 */
[----:B------:R-:W-:-:S13]  /*3470*/  ISETP.GE.AND P0, PT, R169, R245, PT ;  /* 0x000000f5a900720c */ /* 0x000fda0003f06270 */
[----:B------:R-:W-:Y:S05]  /*3480*/  @P0 BRA `(.L_x_3872) ;  /* 0x00000000001c0947 */ /* 0x000fea0003800000 */
[----:B------:R-:W-:Y:S02]  /*3490*/  MOV R22, R237 ;  /* 0x000000ed00167202 */ /* 0x000fe40000000f00 */
[----:B------:R-:W-:-:S05]  /*34a0*/  MOV R23, R236 ;  /* 0x000000ec00177202 */ /* 0x000fca0000000f00 */
[----:B------:R-:W-:Y:S01]  /*34b0*/  @!PT LDS RZ, [RZ] ;  /* 0x00000000fffff984 */ /* 0x000fe20000000800 */
[----:B------:R-:W-:Y:S01]  /*34c0*/  @!PT LDS RZ, [RZ] ;  /* 0x00000000fffff984 */ /* 0x000fe20000000800 */
[----:B------:R-:W-:Y:S01]  /*34d0*/  @!PT LDS RZ, [RZ] ;  /* 0x00000000fffff984 */ /* 0x000fe20000000800 */
[----:B------:R3:W-:Y:S01]  /*34e0*/  LDGSTS.E.BYPASS.LTC128B.128 [R247+0xa000], desc[UR4][R22.64] ;  /* 0x0a00000016f77fae */ /* 0x0007e2000b981a04 */
[----:B------:R-:W-:Y:S05]  /*34f0*/  BRA `(.L_x_3873) ;  /* 0x00000000000c7947 */ /* 0x000fea0003800000 */
.L_x_3872:
[----:B------:R4:W-:Y:S01]  /*3500*/  STS.128 [R247+0xa000], RZ ;  /* 0x00a000fff7007388 */ /* 0x0009e20000000c00 */
[----:B------:R-:W-:Y:S05]  /*3510*/  BRA `(.L_x_3873) ;  /* 0x0000000000047947 */ /* 0x000fea0003800000 */
.L_x_3871:
[----:B------:R2:W-:Y:S02]  /*3520*/  STS.128 [R247+0xa000], RZ ;  /* 0x00a000fff7007388 */ /* 0x0005e40000000c00 */
.L_x_3873:
[----:B------:R-:W-:Y:S05]  /*3530*/  BSYNC.RECONVERGENT B0 ;  /* 0x0000000000007941 */ /* 0x000fea0003800200 */
.L_x_3870:
[-C--:B------:R-:W-:Y:S01]  /*3540*/  ISETP.GE.AND P1, PT, R9, R4.reuse, PT ;  /* 0x000000040900720c */ /* 0x080fe20003f26270 */
[----:B------:R-:W-:Y:S01]  /*3550*/  BSSY.RECONVERGENT B0, `(.L_x_3874) ;  /* 0x0000012000007945 */ /* 0x000fe20003800200 */
[-C--:B------:R-:W-:Y:S02]  /*3560*/  ISETP.GE.AND P0, PT, R8, R4.reuse, PT ;  /* 0x000000040800720c */ /* 0x080fe40003f06270 */
[C---:B------:R-:W-:Y:S02]  /*3570*/  LEA R8, P2, R10.reuse, R237, 0x1 ;  /* 0x000000ed0a087211 */ /* 0x040fe400078408ff */
[----:B------:R-:W-:Y:S02]  /*3580*/  ISETP.GE.AND P6, PT, R7, R4, PT ;  /* 0x000000040700720c */ /* 0x000fe40003fc6270 */
[----:B------:R-:W-:Y:S02]  /*3590*/  LEA.HI.X R9, R10, R236, R11, 0x1, P2 ;  /* 0x000000ec0a097211 */ /* 0x000fe400010f0c0b */
        /* <DEDUP_REMOVED lines=13> */
.L_x_3875:
[----:B------:R-:W-:Y:S05]  /*3670*/  BSYNC.RECONVERGENT B0 ;  /* 0x0000000000007941 */ /* 0x000fea0003800200 */
.L_x_3874:
        /* <DEDUP_REMOVED lines=13> */
.L_x_3877:
[----:B------:R-:W-:Y:S05]  /*3750*/  BSYNC.RECONVERGENT B0 ;  /* 0x0000000000007941 */ /* 0x000fea0003800200 */
.L_x_3876:
        /* <DEDUP_REMOVED lines=13> */
.L_x_3879:
[----:B------:R-:W-:Y:S05]  /*3830*/  BSYNC.RECONVERGENT B0 ;  /* 0x0000000000007941 */ /* 0x000fea0003800200 */
.L_x_3878:
        /* <DEDUP_REMOVED lines=16> */
.L_x_3881:
[----:B------:R-:W-:Y:S05]  /*3940*/  BSYNC.RECONVERGENT B0 ;  /* 0x0000000000007941 */ /* 0x000fea0003800200 */
.L_x_3880:
        /* <DEDUP_REMOVED lines=13> */
.L_x_3883:
[----:B------:R-:W-:Y:S05]  /*3a20*/  BSYNC.RECONVERGENT B0 ;  /* 0x0000000000007941 */ /* 0x000fea0003800200 */
.L_x_3882:
        /* <DEDUP_REMOVED lines=16> */
.L_x_3885:
[----:B------:R-:W-:Y:S05]  /*3b30*/  BSYNC.RECONVERGENT B0 ;  /* 0x0000000000007941 */ /* 0x000fea0003800200 */
.L_x_3884:
[----:B------:R2:W-:Y:S01]  /*3b40*/  @P2 STS.128 [R247+0xd800], RZ ;  /* 0x00d800fff7002388 */ /* 0x0005e20000000c00 */
[----:B------:R-:W-:Y:S01]  /*3b50*/  IMAD.SHL.U32 R196, R170, 0x40, RZ ;  /* 0x00000040aac47824 */ /* 0x000fe200078e00ff */
[----:B------:R-:W-:Y:S01]  /*3b60*/  SHF.R.U32.HI R171, RZ, 0x1, R170 ;  /* 0x00000001ffab7819 */ /* 0x000fe200000116aa */
[----:B------:R-:W-:Y:S01]  /*3b70*/  BSSY.RECONVERGENT B0, `(.L_x_3886) ;  /* 0x0000012000007945 */ /* 0x000fe20003800200 */
[----:B------:R-:W-:Y:S01]  /*3b80*/  ISETP.GE.AND P3, PT, R12, R4, PT ;  /* 0x000000040c00720c */ /* 0x000fe20003f66270 */
[----:B------:R-:W-:Y:S01]  /*3b90*/  IMAD.SHL.U32 R224, R170, 0x20, RZ ;  /* 0x00000020aae07824 */ /* 0x000fe200078e00ff */
[----:B-1----:R-:W-:Y:S02]  /*3ba0*/  LOP3.LUT R10, R196, 0x1c0, RZ, 0xc0, !PT ;  /* 0x000001c0c40a7812 */ /* 0x002fe400078ec0ff */
[----:B------:R-:W-:Y:S01]  /*3bb0*/  LOP3.LUT R195, R171, 0x8, RZ, 0xc0, !PT ;  /* 0x00000008abc37812 */ /* 0x000fe200078ec0ff */
        /* <DEDUP_REMOVED lines=13> */
.L_x_3887:
[----:B------:R-:W-:Y:S05]  /*3c90*/  BSYNC.RECONVERGENT B0 ;  /* 0x0000000000007941 */ /* 0x000fea0003800200 */
.L_x_3886:
[----:B------:R1:W-:Y:S01]  /*3ca0*/  @P1 STS.128 [R247+0xe000], RZ ;  /* 0x00e000fff7001388 */ /* 0x0003e20000000c00 */
[----:B------:R-:W-:Y:S01]  /*3cb0*/  LOP3.LUT R224, R224, 0x7c00, RZ, 0xc0, !PT ;  /* 0x00007c00e0e07812 */ /* 0x000fe200078ec0ff */
[----:B------:R-:W-:Y:S01]  /*3cc0*/  BSSY.RECONVERGENT B0, `(.L_x_3888) ;  /* 0x0000015000007945 */ /* 0x000fe20003800200 */
[----:B------:R-:W-:Y:S02]  /*3cd0*/  LOP3.LUT R10, R10, 0x8, R170, 0xf8, !PT ;  /* 0x000000080a0a7812 */ /* 0x000fe400078ef8aa */
[--C-:B------:R-:W-:Y:S02]  /*3ce0*/  LOP3.LUT R195, R195, 0x1c0, R196.reuse, 0xf8, !PT ;  /* 0x000001c0c3c37812 */ /* 0x100fe400078ef8c4 */
        /* <DEDUP_REMOVED lines=18> */
.L_x_3889:
[----:B------:R-:W-:Y:S05]  /*3e10*/  BSYNC.RECONVERGENT B0 ;  /* 0x0000000000007941 */ /* 0x000fea0003800200 */
.L_x_3888:
[----:B------:R1:W-:Y:S01]  /*3e20*/  @P0 STS.128 [R247+0xe800], RZ ;  /* 0x00e800fff7000388 */ /* 0x0003e20000000c00 */
[----:B------:R-:W-:Y:S01]  /*3e30*/  IMAD R7, R10, 0x2, R7 ;  /* 0x000000020a077824 */ /* 0x000fe200078e0207 */
[----:B------:R-:W-:Y:S01]  /*3e40*/  LOP3.LUT R11, R11, R195, RZ, 0xfc, !PT ;  /* 0x000000c30b0b7212 */ /* 0x000fe200078efcff */
[----:B------:R-:W-:Y:S01]  /*3e50*/  BSSY.RECONVERGENT B0, `(.L_x_3890) ;  /* 0x000000e000007945 */ /* 0x000fe20003800200 */
[----:B------:R-:W-:Y:S02]  /*3e60*/  ISETP.GE.AND P1, PT, R5, R4, PT ;  /* 0x000000040500720c */ /* 0x000fe40003f26270 */
[----:B------:R-:W-:Y:S01]  /*3e70*/  IADD3 R176, PT, PT, R225, R7, RZ ;  /* 0x00000007e1b07210 */ /* 0x000fe20007ffe0ff */
[----:B------:R-:W-:Y:S01]  /*3e80*/  IMAD R177, R11, 0x2, R225 ;  /* 0x000000020bb17824 */ /* 0x000fe200078e02e1 */
        /* <DEDUP_REMOVED lines=10> */
.L_x_3891:
[----:B------:R-:W-:Y:S05]  /*3f30*/  BSYNC.RECONVERGENT B0 ;  /* 0x0000000000007941 */ /* 0x000fea0003800200 */
.L_x_3890:
[----:B------:R1:W-:Y:S01]  /*3f40*/  @P6 STS.128 [R247+0xf000], RZ ;  /* 0x00f000fff7006388 */ /* 0x0003e20000000c00 */
[----:B------:R-:W-:Y:S04]  /*3f50*/  BSSY.RECONVERGENT B0, `(.L_x_3892) ;  /* 0x000000f000007945 */ /* 0x000fe80003800200 */
[----:B------:R-:W-:Y:S05]  /*3f60*/  @P6 BRA `(.L_x_3893) ;  /* 0x0000000000346947 */ /* 0x000fea0003800000 */
[----:B------:R-:W-:-:S13]  /*3f70*/  ISETP.GE.AND P0, PT, R169, R245, PT ;  /* 0x000000f5a900720c */ /* 0x000fda0003f06270 */
[----:B------:R1:W-:Y:S01]  /*3f80*/  @P0 STS.128 [R247+0xf000], RZ ;  /* 0x00f000fff7000388 */ /* 0x0003e20000000c00 */
        /* <DEDUP_REMOVED lines=10> */
[----:B------:R1:W-:Y:S02]  /*4030*/  LDGSTS.E.BYPASS.LTC128B.128 [R247+0xf000], desc[UR4][R4.64] ;  /* 0x0f00000004f77fae */ /* 0x0003e4000b981a04 */
.L_x_3893:
[----:B------:R-:W-:Y:S05]  /*4040*/  BSYNC.RECONVERGENT B0 ;  /* 0x0000000000007941 */ /* 0x000fea0003800200 */
.L_x_3892:
        /* <DEDUP_REMOVED lines=16> */
.L_x_3895:
[----:B------:R-:W-:Y:S05]  /*4150*/  BSYNC.RECONVERGENT B0 ;  /* 0x0000000000007941 */ /* 0x000fea0003800200 */
.L_x_3894:
        /* <DEDUP_REMOVED lines=16> */
.L_x_3897:
[----:B------:R-:W-:Y:S05]  /*4260*/  BSYNC.RECONVERGENT B0 ;  /* 0x0000000000007941 */ /* 0x000fea0003800200 */
.L_x_3896:
        /* <DEDUP_REMOVED lines=16> */
.L_x_3899:
[----:B------:R-:W-:Y:S05]  /*4370*/  BSYNC.RECONVERGENT B0 ;  /* 0x0000000000007941 */ /* 0x000fea0003800200 */
.L_x_3898:
        /* <DEDUP_REMOVED lines=16> */
.L_x_3901:
[----:B------:R-:W-:Y:S05]  /*4480*/  BSYNC.RECONVERGENT B0 ;  /* 0x0000000000007941 */ /* 0x000fea0003800200 */
.L_x_3900:
        /* <DEDUP_REMOVED lines=14> */
.L_x_3903:
[----:B------:R-:W-:Y:S05]  /*4570*/  BSYNC.RECONVERGENT B0 ;  /* 0x0000000000007941 */ /* 0x000fea0003800200 */
.L_x_3902:
[----:B------:R-:W-:Y:S01]  /*4580*/  LDSM.16.M88.4 R28, [R177] ;  /* 0x00000000b11c783b */ /* 0x000fe20000000200 */
[----:B------:R-:W-:Y:S01]  /*4590*/  R2P PR, R170, 0x6 ;  /* 0x00000006aa007804 */ /* 0x000fe20000000000 */
[----:B------:R-:W-:Y:S01]  /*45a0*/  IMAD.MOV.U32 R194, RZ, RZ, 0x20 ;  /* 0x00000020ffc27424 */ /* 0x000fe200078e00ff */
[----:B------:R-:W-:Y:S01]  /*45b0*/  ISETP.NE.AND P6, PT, R192, 0x1, PT ;  /* 0x00000001c000780c */ /* 0x000fe20003fc5270 */
[----:B---3--:R-:W3:Y:S01]  /*45c0*/  LDSM.16.M88.4 R20, [R176+0x2000] ;  /* 0x00200000b014783b */ /* 0x008ee20000000200 */
[----:B------:R-:W-:Y:S01]  /*45d0*/  IMAD.MOV.U32 R184, RZ, RZ, 0x40 ;  /* 0x00000040ffb87424 */ /* 0x000fe200078e00ff */
[----:B------:R-:W-:Y:S01]  /*45e0*/  BSSY.RECONVERGENT B1, `(.L_x_3904) ;  /* 0x00001b5000017945 */ /* 0x000fe20003800200 */
[----:B------:R-:W-:Y:S01]  /*45f0*/  SEL R194, R194, 0xffffffe0, !P1 ;  /* 0xffffffe0c2c27807 */ /* 0x000fe20004800000 */
[----:B-1----:R-:W1:Y:S01]  /*4600*/  LDSM.16.M88.4 R12, [R176+0x2800] ;  /* 0x00280000b00c783b */ /* 0x002e620000000200 */
[----:B------:R-:W-:Y:S02]  /*4610*/  MOV R244, R197 ;  /* 0x000000c500f47202 */ /* 0x000fe40000000f00 */
[----:B------:R-:W-:Y:S01]  /*4620*/  IADD3 R178, PT, PT, R176, R194, RZ ;  /* 0x000000c2b0b27210 */ /* 0x000fe20007ffe0ff */
[----:B------:R-:W5:Y:S01]  /*4630*/  LDSM.16.M88.4 R4, [R176+0x3000] ;  /* 0x00300000b004783b */ /* 0x000f620000000200 */
[----:B------:R-:W-:Y:S01]  /*4640*/  IMAD.IADD R156, R177, 0x1, R194 ;  /* 0x00000001b19c7824 */ /* 0x000fe200078e02c2 */
[----:B------:R-:W-:-:S02]  /*4650*/  SEL R184, R184, 0xffffffc0, !P2 ;  /* 0xffffffc0b8b87807 */ /* 0x000fc40005000000 */
[----:B------:R-:W2:Y:S02]  /*4660*/  LDSM.16.M88.4 R124, [R176+0x3800] ;  /* 0x00380000b07c783b */ /* 0x000ea40000000200 */
[----:B------:R-:W-:Y:S01]  /*4670*/  IADD3 R185, PT, PT, R177, R184, RZ ;  /* 0x000000b8b1b97210 */ /* 0x000fe20007ffe0ff */
[----:B------:R-:W-:Y:S01]  /*4680*/  IMAD.IADD R184, R176, 0x1, R184 ;  /* 0x00000001b0b87824 */ /* 0x000fe200078e02b8 */
[----:B------:R-:W4:Y:S02]  /*4690*/  LDSM.16.M88.4 R116, [R176+0x4000] ;  /* 0x00400000b074783b */ /* 0x000f240000000200 */
[C---:B------:R-:W-:Y:S01]  /*46a0*/  IADD3 R188, PT, PT, R194.reuse, R185, RZ ;  /* 0x000000b9c2bc7210 */ /* 0x040fe20007ffe0ff */
[----:B------:R-:W-:Y:S01]  /*46b0*/  IMAD.IADD R198, R194, 0x1, R184 ;  /* 0x00000001c2c67824 */ /* 0x000fe200078e02b8 */
[----:B------:R-:W4:Y:S04]  /*46c0*/  LDSM.16.M88.4 R108, [R176+0x4800] ;  /* 0x00480000b06c783b */ /* 0x000f280000000200 */
[----:B------:R-:W4:Y:S04]  /*46d0*/  LDSM.16.M88.4 R100, [R176+0x5000] ;  /* 0x00500000b064783b */ /* 0x000f280000000200 */
[----:B------:R-:W4:Y:S04]  /*46e0*/  LDSM.16.M88.4 R92, [R176+0x5800] ;  /* 0x00580000b05c783b */ /* 0x000f280000000200 */
[----:B------:R-:W4:Y:S04]  /*46f0*/  LDSM.16.M88.4 R84, [R176+0x6000] ;  /* 0x00600000b054783b */ /* 0x000f280000000200 */
[----:B------:R-:W4:Y:S04]  /*4700*/  LDSM.16.M88.4 R76, [R176+0x6800] ;  /* 0x00680000b04c783b */ /* 0x000f280000000200 */
[----:B------:R-:W4:Y:S01]  /*4710*/  LDSM.16.M88.4 R68, [R176+0x7000] ;  /* 0x00700000b044783b */ /* 0x000f220000000200 */
[C---:B---3--:R-:W-:Y:S03]  /*4720*/  HMMA.16816.F32.BF16 R24, R28.reuse, R20, RZ ;  /* 0x000000141c18723c */ /* 0x048fe600000418ff */
[----:B------:R-:W3:Y:S04]  /*4730*/  LDSM.16.M88.4 R60, [R176+0x7800] ;  /* 0x00780000b03c783b */ /* 0x000ee80000000200 */
[----:B------:R-:W3:Y:S01]  /*4740*/  LDSM.16.M88.4 R52, [R176+0x8000] ;  /* 0x00800000b034783b */ /* 0x000ee20000000200 */
[C---:B-1----:R-:W-:Y:S03]  /*4750*/  HMMA.16816.F32.BF16 R16, R28.reuse, R12, RZ ;  /* 0x0000000c1c10723c */ /* 0x042fe600000418ff */
[----:B------:R-:W1:Y:S04]  /*4760*/  LDSM.16.M88.4 R44, [R176+0x8800] ;  /* 0x00880000b02c783b */ /* 0x000e680000000200 */
[----:B------:R-:W1:Y:S01]  /*4770*/  LDSM.16.M88.4 R36, [R176+0x9000] ;  /* 0x00900000b024783b */ /* 0x000e620000000200 */
[C---:B-----5:R-:W-:Y:S03]  /*4780*/  HMMA.16816.F32.BF16 R8, R28.reuse, R4, RZ ;  /* 0x000000041c08723c */ /* 0x060fe600000418ff */
[----:B------:R-:W5:Y:S04]  /*4790*/  LDSM.16.M88.4 R132, [R176+0x9800] ;  /* 0x00980000b084783b */ /* 0x000f680000000200 */
[----:B------:R-:W-:Y:S01]  /*47a0*/  LDSM.16.M88.4 R156, [R156] ;  /* 0x000000009c9c783b */ /* 0x000fe20000000200 */
[C---:B--2---:R-:W-:Y:S03]  /*47b0*/  HMMA.16816.F32.BF16 R128, R28.reuse, R124, RZ ;  /* 0x0000007c1c80723c */ /* 0x044fe600000418ff */
[----:B------:R-:W2:Y:S04]  /*47c0*/  LDSM.16.M88.4 R144, [R178+0x2000] ;  /* 0x00200000b290783b */ /* 0x000ea80000000200 */
[----:B------:R-:W2:Y:S01]  /*47d0*/  LDSM.16.M88.4 R140, [R178+0x3800] ;  /* 0x00380000b28c783b */ /* 0x000ea20000000200 */
        /* <DEDUP_REMOVED lines=9> */
[C---:B------:R-:W-:Y:S03]  /*4870*/  HMMA.16816.F32.BF16 R96, R28.reuse, R92, RZ ;  /* 0x0000005c1c60723c */ /* 0x040fe600000418ff */
[----:B------:R-:W-:Y:S04]  /*4880*/  LDSM.16.M88.4 R180, [R184+0x5000] ;  /* 0x00500000b8b4783b */ /* 0x000fe80000000200 */
[----:B------:R-:W-:Y:S01]  /*4890*/  LDSM.16.M88.4 R188, [R188] ;  /* 0x00000000bcbc783b */ /* 0x000fe20000000200 */
[C---:B------:R-:W-:Y:S03]  /*48a0*/  HMMA.16816.F32.BF16 R88, R28.reuse, R84, RZ ;  /* 0x000000541c58723c */ /* 0x040fe600000418ff */
[----:B------:R-:W0:Y:S05]  /*48b0*/  LDGDEPBAR ;  /* 0x00000000000079af */ /* 0x000e2a0000000000 */
        /* <DEDUP_REMOVED lines=21> */
[C---:B-----5:R-:W-:Y:S08]  /*4a10*/  HMMA.16816.F32.BF16 R32, R28.reuse, R132, RZ ;  /* 0x000000841c20723c */ /* 0x060ff000000418ff */
[----:B------:R-:W-:Y:S01]  /*4a20*/  HMMA.16816.F32.BF16 R28, R28, R134, RZ ;  /* 0x000000861c1c723c */ /* 0x000fe200000418ff */
[----:B------:R-:W1:Y:S07]  /*4a30*/  LDSM.16.M88.4 R132, [R178+0x6000] ;  /* 0x00600000b284783b */ /* 0x000e6e0000000200 */
[C---:B--2---:R-:W-:Y:S08]  /*4a40*/  HMMA.16816.F32.BF16 R24, R156.reuse, R144, R24 ;  /* 0x000000909c18723c */ /* 0x044ff00000041818 */
[C---:B------:R-:W-:Y:S01]  /*4a50*/  HMMA.16816.F32.BF16 R20, R156.reuse, R146, R20 ;  /* 0x000000929c14723c */ /* 0x040fe20000041814 */
[----:B------:R-:W2:Y:S07]  /*4a60*/  LDSM.16.M88.4 R144, [R178+0x6800] ;  /* 0x00680000b290783b */ /* 0x000eae0000000200 */
[C---:B------:R-:W-:Y:S08]  /*4a70*/  HMMA.16816.F32.BF16 R128, R156.reuse, R140, R128 ;  /* 0x0000008c9c80723c */ /* 0x040ff00000041880 */
        /* <DEDUP_REMOVED lines=10> */
[----:B------:R-:W-:Y:S07]  /*4b20*/  LDSM.16.M88.4 R144, [R185] ;  /* 0x00000000b990783b */ /* 0x000fee0000000200 */
[C---:B---3--:R-:W-:Y:S08]  /*4b30*/  HMMA.16816.F32.BF16 R72, R156.reuse, R140, R72 ;  /* 0x0000008c9c48723c */ /* 0x048ff00000041848 */
[C---:B------:R-:W-:Y:S01]  /*4b40*/  HMMA.16816.F32.BF16 R68, R156.reuse, R142, R68 ;  /* 0x0000008e9c44723c */ /* 0x040fe20000041844 */
[----:B------:R-:W2:Y:S07]  /*4b50*/  LDSM.16.M88.4 R140, [R184+0x2800] ;  /* 0x00280000b88c783b */ /* 0x000eae0000000200 */
[C---:B----4-:R-:W-:Y:S08]  /*4b60*/  HMMA.16816.F32.BF16 R64, R156.reuse, R136, R64 ;  /* 0x000000889c40723c */ /* 0x050ff00000041840 */
[C---:B------:R-:W-:Y:S01]  /*4b70*/  HMMA.16816.F32.BF16 R60, R156.reuse, R138, R60 ;  /* 0x0000008a9c3c723c */ /* 0x040fe2000004183c */
[----:B------:R-:W3:Y:S07]  /*4b80*/  LDSM.16.M88.4 R136, [R184+0x3000] ;  /* 0x00300000b888783b */ /* 0x000eee0000000200 */
        /* <DEDUP_REMOVED lines=11> */
[----:B------:R-:W5:Y:S04]  /*4c40*/  LDSM.16.M88.4 R160, [R178+0x9800] ;  /* 0x00980000b2a0783b */ /* 0x000f680000000200 */
[----:B------:R-:W-:Y:S03]  /*4c50*/  LDSM.16.M88.4 R176, [R184+0x5800] ;  /* 0x00580000b8b0783b */ /* 0x000fe60000000200 */
[C---:B------:R-:W-:Y:S08]  /*4c60*/  HMMA.16816.F32.BF16 R112, R156.reuse, R152, R112 ;  /* 0x000000989c70723c */ /* 0x040ff00000041870 */
[C---:B------:R-:W-:Y:S01]  /*4c70*/  HMMA.16816.F32.BF16 R108, R156.reuse, R154, R108 ;  /* 0x0000009a9c6c723c */ /* 0x040fe2000004186c */
[----:B------:R-:W5:Y:S07]  /*4c80*/  LDSM.16.M88.4 R152, [R184+0x2000] ;  /* 0x00200000b898783b */ /* 0x000f6e0000000200 */
[C---:B------:R-:W-:Y:S08]  /*4c90*/  HMMA.16816.F32.BF16 R104, R156.reuse, R148, R104 ;  /* 0x000000949c68723c */ /* 0x040ff00000041868 */
[----:B------:R-:W-:Y:S01]  /*4ca0*/  HMMA.16816.F32.BF16 R100, R156, R150, R100 ;  /* 0x000000969c64723c */ /* 0x000fe20000041864 */
[----:B------:R-:W5:Y:S07]  /*4cb0*/  LDSM.16.M88.4 R148, [R184+0x4000] ;  /* 0x00400000b894783b */ /* 0x000f6e0000000200 */
        /* <DEDUP_REMOVED lines=25> */
[----:B------:R-:W-:Y:S03]  /*4e50*/  LDSM.16.M88.4 R184, [R198+0x3800] ;  /* 0x00380000c6b8783b */ /* 0x000fe60000000200 */
        /* <DEDUP_REMOVED lines=43> */
[----:B------:R-:W-:-:S06]  /*5110*/  DEPBAR.LE SB0, 0x0 ;  /* 0x000080000000791a */ /* 0x000fcc0000000000 */
        /* <DEDUP_REMOVED lines=41> */
.L_x_3907:
[----:B------:R-:W2:Y:S01]  /*53b0*/  LD.E R139, desc[UR4][R2.64+0x170] ;  /* 0x00017004028b7980 */ /* 0x000ea2000c101900 */
[----:B------:R-:W-:Y:S02]  /*53c0*/  LEA R137, R192, 0xfffffe00, 0x8 ;  /* 0xfffffe00c0897811 */ /* 0x000fe400078e40ff */
        /* <DEDUP_REMOVED lines=26> */
[----:B------:R-:W-:Y:S02]  /*5570*/  @!P3 IADD3 R133, PT, PT, R133, -R135, RZ ;  /* 0x800000878585b210 */ /* 0x000fe40007ffe0ff */
[----:B------:R-:W-:Y:S02]  /*5580*/  LOP3.LUT R132, R244, R139, RZ, 0x3c, !PT ;  /* 0x0000008bf4847212 */ /* 0x000fe400078e3cff */
[----:B------:R-:W-:-:S02]  /*5590*/  ISETP.GE.U32.AND P5, PT, R133, R135, PT ;  /* 0x000000878500720c */ /* 0x000fc40003fa6070 */
[----:B------:R-:W-:Y:S02]  /*55a0*/  ISETP.GE.AND P3, PT, R132, RZ, PT ;  /* 0x000000ff8400720c */ /* 0x000fe40003f66270 */
[----:B------:R-:W-:-:S03]  /*55b0*/  LOP3.LUT R132, RZ, R139, RZ, 0x33, !PT ;  /* 0x0000008bff847212 */ /* 0x000fc600078e33ff */
        /* <DEDUP_REMOVED lines=29> */
.L_x_3908:
[----:B------:R-:W-:Y:S05]  /*5790*/  BSYNC.RECONVERGENT B0 ;  /* 0x0000000000007941 */ /* 0x000fea0003800200 */
.L_x_3906:
[CC--:B------:R-:W-:Y:S01]  /*57a0*/  ISETP.GE.AND P0, PT, R169.reuse, R245.reuse, PT ;  /* 0x000000f5a900720c */ /* 0x0c0fe20003f06270 */
[----:B------:R-:W-:Y:S01]  /*57b0*/  BSSY.RECONVERGENT B0, `(.L_x_3909) ;  /* 0x0000096000007945 */ /* 0x000fe20003800200 */
[C---:B------:R-:W-:Y:S02]  /*57c0*/  SHF.L.U32 R133, R230.reuse, 0x5, RZ ;  /* 0x00000005e6857819 */ /* 0x040fe400000006ff */
[----:B------:R-:W-:Y:S02]  /*57d0*/  ISETP.GE.AND P1, PT, R169, R245, PT ;  /* 0x000000f5a900720c */ /* 0x000fe40003f26270 */
[----:B------:R-:W-:Y:S02]  /*57e0*/  IADD3 R136, P4, PT, R133, R235, RZ ;  /* 0x000000eb85887210 */ /* 0x000fe40007f9e0ff */
[----:B------:R-:W-:-:S05]  /*57f0*/  SHF.L.U64.HI R132, R230, 0x5, R231 ;  /* 0x00000005e6847819 */ /* 0x000fca00000102e7 */
[----:B------:R-:W-:Y:S01]  /*5800*/  IMAD.X R137, R132, 0x1, R234, P4 ;  /* 0x0000000184897824 */ /* 0x000fe200020e06ea */
[----:B------:R-:W-:Y:S01]  /*5810*/  @!P0 IADD3 R134, P3, PT, R136, R133, RZ ;  /* 0x0000008588868210 */ /* 0x000fe20007f7e0ff */
[--C-:B------:R-:W-:Y:S02]  /*5820*/  @!P0 IMAD.MOV.U32 R152, RZ, RZ, R136.reuse ;  /* 0x000000ffff988224 */ /* 0x100fe400078e0088 */
[----:B------:R-:W-:Y:S01]  /*5830*/  @!P1 IMAD.MOV.U32 R138, RZ, RZ, R235 ;  /* 0x000000ffff8a9224 */ /* 0x000fe200078e00eb */
[----:B------:R-:W-:Y:S01]  /*5840*/  @!P1 MOV R139, R234 ;  /* 0x000000ea008b9202 */ /* 0x000fe20000000f00 */
[----:B------:R-:W-:Y:S01]  /*5850*/  @!P0 IMAD R150, R231, 0x60, RZ ;  /* 0x00000060e7968824 */ /* 0x000fe200078e02ff */
[-C--:B------:R-:W-:Y:S01]  /*5860*/  @!P0 MOV R153, R137.reuse ;  /* 0x0000008900998202 */ /* 0x080fe20000000f00 */
[--C-:B------:R-:W-:Y:S01]  /*5870*/  @!P0 IMAD.MOV.U32 R140, RZ, RZ, R136.reuse ;  /* 0x000000ffff8c8224 */ /* 0x100fe200078e0088 */
[----:B------:R-:W-:Y:S01]  /*5880*/  @!P0 IADD3.X R135, PT, PT, R137, R132, RZ, P3, !PT ;  /* 0x0000008489878210 */ /* 0x000fe20001ffe4ff */
[----:B------:R-:W-:Y:S01]  /*5890*/  @!P0 IMAD.MOV.U32 R132, RZ, RZ, R136 ;  /* 0x000000ffff848224 */ /* 0x000fe200078e0088 */
[-C--:B------:R-:W-:Y:S01]  /*58a0*/  @!P0 MOV R133, R137.reuse ;  /* 0x0000008900858202 */ /* 0x080fe20000000f00 */
[----:B------:R-:W-:Y:S01]  /*58b0*/  @!PT LDS RZ, [RZ] ;  /* 0x00000000fffff984 */ /* 0x000fe20000000800 */
[----:B------:R-:W-:Y:S01]  /*58c0*/  @!PT LDS RZ, [RZ] ;  /* 0x00000000fffff984 */ /* 0x000fe20000000800 */
[----:B------:R-:W-:Y:S01]  /*58d0*/  @!PT LDS RZ, [RZ] ;  /* 0x00000000fffff984 */ /* 0x000fe20000000800 */
[----:B------:R1:W-:Y:S01]  /*58e0*/  @!P1 LDGSTS.E.BYPASS.LTC128B.128 [R247+0x2000], desc[UR4][R138.64] ;  /* 0x020000008af79fae */ /* 0x0003e2000b981a04 */
[-C--:B------:R-:W-:Y:S01]  /*58f0*/  @!P0 MOV R141, R137.reuse ;  /* 0x00000089008d8202 */ /* 0x080fe20000000f00 */
[C---:B------:R-:W-:Y:S01]  /*5900*/  @!P0 IMAD.WIDE.U32 R152, R230.reuse, 0x60, R152 ;  /* 0x00000060e6988825 */ /* 0x040fe200078e0098 */
[C---:B------:R-:W-:Y:S01]  /*5910*/  @!P0 LEA R156, P3, R230.reuse, R136, 0x6 ;  /* 0x00000088e69c8211 */ /* 0x040fe200078630ff */
[----:B------:R2:W-:Y:S02]  /*5920*/  @P1 STS.128 [R247+0x2000], RZ ;  /* 0x002000fff7001388 */ /* 0x0005e40000000c00 */
[----:B------:R-:W-:Y:S01]  /*5930*/  @!P0 IMAD R142, R231, 0x120, RZ ;  /* 0x00000120e78e8824 */ /* 0x000fe200078e02ff */
[C---:B------:R-:W-:Y:S01]  /*5940*/  @!P0 LEA.HI.X R157, R230.reuse, R137, R231, 0x6, P3 ;  /* 0x00000089e69d8211 */ /* 0x040fe200018f34e7 */
[----:B------:R2:W-:Y:S01]  /*5950*/  @P0 STS.128 [R247+0x2800], RZ ;  /* 0x002800fff7000388 */ /* 0x0005e20000000c00 */
[----:B------:R-:W-:-:S03]  /*5960*/  @!P0 IMAD.WIDE.U32 R132, R230, 0x120, R132 ;  /* 0x00000120e6848825 */ /* 0x000fc600078e0084 */
[----:B------:R-:W-:Y:S01]  /*5970*/  @!PT LDS RZ, [RZ] ;  /* 0x00000000fffff984 */ /* 0x000fe20000000800 */
[----:B------:R-:W-:Y:S01]  /*5980*/  @!PT LDS RZ, [RZ] ;  /* 0x00000000fffff984 */ /* 0x000fe20000000800 */
[----:B------:R-:W-:Y:S01]  /*5990*/  @!PT LDS RZ, [RZ] ;  /* 0x00000000fffff984 */ /* 0x000fe20000000800 */
[----:B------:R-:W-:Y:S01]  /*59a0*/  @!P0 LDGSTS.E.BYPASS.LTC128B.128 [R247+0x2800], desc[UR4][R136.64] ;  /* 0x0280000088f78fae */ /* 0x000fe2000b981a04 */
[C---:B------:R-:W-:Y:S01]  /*59b0*/  @!P0 IMAD R148, R231.reuse, 0xa0, RZ ;  /* 0x000000a0e7948824 */ /* 0x040fe200078e02ff */
[----:B------:R-:W-:Y:S01]  /*59c0*/  @!P0 IADD3 R143, PT, PT, R142, R133, RZ ;  /* 0x000000858e8f8210 */ /* 0x000fe20007ffe0ff */
[----:B------:R-:W-:Y:S01]  /*59d0*/  @!P0 IMAD.WIDE.U32 R140, R230, 0xa0, R140 ;  /* 0x000000a0e68c8825 */ /* 0x000fe200078e008c */
[----:B------:R2:W-:Y:S03]  /*59e0*/  @P0 STS.128 [R247+0x3000], RZ ;  /* 0x003000fff7000388 */ /* 0x0005e60000000c00 */
[----:B------:R-:W-:Y:S01]  /*59f0*/  @!P0 IMAD.IADD R151, R150, 0x1, R153 ;  /* 0x0000000196978824 */ /* 0x000fe200078e0299 */
[----:B------:R-:W-:Y:S01]  /*5a00*/  @!PT LDS RZ, [RZ] ;  /* 0x00000000fffff984 */ /* 0x000fe20000000800 */
[----:B------:R-:W-:Y:S01]  /*5a10*/  @!PT LDS RZ, [RZ] ;  /* 0x00000000fffff984 */ /* 0x000fe20000000800 */
[----:B------:R-:W-:Y:S01]  /*5a20*/  @!PT LDS RZ, [RZ] ;  /* 0x00000000fffff984 */ /* 0x000fe20000000800 */
[----:B------:R3:W-:Y:S01]  /*5a30*/  @!P0 LDGSTS.E.BYPASS.LTC128B.128 [R247+0x3000], desc[UR4][R134.64] ;  /* 0x0300000086f78fae */ /* 0x0007e2000b981a04 */
[----:B------:R-:W-:Y:S01]  /*5a40*/  @!P0 MOV R150, R152 ;  /* 0x0000009800968202 */ /* 0x000fe20000000f00 */
[C---:B------:R-:W-:Y:S01]  /*5a50*/  @!P0 IMAD R146, R231.reuse, 0xc0, RZ ;  /* 0x000000c0e7928824 */ /* 0x040fe200078e02ff */
[----:B------:R-:W-:Y:S01]  /*5a60*/  @!P0 MOV R153, R137 ;  /* 0x0000008900998202 */ /* 0x000fe20000000f00 */
[----:B------:R-:W-:Y:S01]  /*5a70*/  @!P0 IMAD.MOV.U32 R152, RZ, RZ, R136 ;  /* 0x000000ffff988224 */ /* 0x000fe200078e0088 */
[----:B------:R-:W-:Y:S01]  /*5a80*/  @!P0 IADD3 R149, PT, PT, R148, R141, RZ ;  /* 0x0000008d94958210 */ /* 0x000fe20007ffe0ff */
[----:B------:R-:W-:Y:S01]  /*5a90*/  @!P0 IMAD.MOV.U32 R142, RZ, RZ, R132 ;  /* 0x000000ffff8e8224 */ /* 0x000fe200078e0084 */
[-C--:B-1----:R-:W-:Y:S01]  /*5aa0*/  @!P0 MOV R139, R137.reuse ;  /* 0x00000089008b8202 */ /* 0x082fe20000000f00 */
[----:B------:R-:W-:Y:S01]  /*5ab0*/  @!P0 IMAD.MOV.U32 R138, RZ, RZ, R136 ;  /* 0x000000ffff8a8224 */ /* 0x000fe200078e0088 */
[----:B------:R-:W-:Y:S01]  /*5ac0*/  @!P0 MOV R141, R137 ;  /* 0x00000089008d8202 */ /* 0x000fe20000000f00 */
[----:B------:R-:W-:Y:S01]  /*5ad0*/  @!P0 IMAD.MOV.U32 R148, RZ, RZ, R140 ;  /* 0x000000ffff948224 */ /* 0x000fe200078e008c */
[----:B------:R-:W-:Y:S01]  /*5ae0*/  @!P0 MOV R140, R136 ;  /* 0x00000088008c8202 */ /* 0x000fe20000000f00 */
[----:B------:R-:W-:Y:S01]  /*5af0*/  @!P0 IMAD.WIDE.U32 R138, R230, 0xc0, R138 ;  /* 0x000000c0e68a8825 */ /* 0x000fe200078e008a */
[----:B------:R2:W-:Y:S03]  /*5b00*/  @P0 STS.128 [R247+0x3800], RZ ;  /* 0x003800fff7000388 */ /* 0x0005e60000000c00 */
[C---:B------:R-:W-:Y:S01]  /*5b10*/  @!P0 IMAD R132, R231.reuse, 0x1a0, RZ ;  /* 0x000001a0e7848824 */ /* 0x040fe200078e02ff */
[----:B------:R-:W-:Y:S01]  /*5b20*/  @!P0 IADD3 R147, PT, PT, R146, R139, RZ ;  /* 0x0000008b92938210 */ /* 0x000fe20007ffe0ff */
[----:B------:R-:W-:Y:S01]  /*5b30*/  @!P0 IMAD.WIDE.U32 R152, R230, 0x1a0, R152 ;  /* 0x000001a0e6988825 */ /* 0x000fe200078e0098 */
[----:B------:R-:W-:Y:S01]  /*5b40*/  @!P0 MOV R146, R138 ;  /* 0x0000008a00928202 */ /* 0x000fe20000000f00 */
[----:B------:R-:W-:Y:S01]  /*5b50*/  @!PT LDS RZ, [RZ] ;  /* 0x00000000fffff984 */ /* 0x000fe20000000800 */
[----:B------:R-:W-:Y:S01]  /*5b60*/  @!PT LDS RZ, [RZ] ;  /* 0x00000000fffff984 */ /* 0x000fe20000000800 */
[----:B------:R-:W-:Y:S01]  /*5b70*/  @!PT LDS RZ, [RZ] ;  /* 0x00000000fffff984 */ /* 0x000fe20000000800 */
[----:B------:R2:W-:Y:S01]  /*5b80*/  @!P0 LDGSTS.E.BYPASS.LTC128B.128 [R247+0x3800], desc[UR4][R156.64] ;  /* 0x038000009cf78fae */ /* 0x0005e2000b981a04 */
[----:B------:R-:W-:Y:S01]  /*5b90*/  @!P0 MOV R139, R137 ;  /* 0x00000089008b8202 */ /* 0x000fe20000000f00 */
[C---:B------:R-:W-:Y:S01]  /*5ba0*/  @!P0 IMAD R144, R231.reuse, 0xe0, RZ ;  /* 0x000000e0e7908824 */ /* 0x040fe200078e02ff */
[----:B------:R-:W-:Y:S01]  /*5bb0*/  @!P0 IADD3 R153, PT, PT, R132, R153, RZ ;  /* 0x0000009984998210 */ /* 0x000fe20007ffe0ff */
[--C-:B------:R-:W-:Y:S01]  /*5bc0*/  @!P0 IMAD.MOV.U32 R138, RZ, RZ, R136.reuse ;  /* 0x000000ffff8a8224 */ /* 0x100fe200078e0088 */
[C---:B------:R-:W-:Y:S01]  /*5bd0*/  @!P0 LEA R132, P1, R230.reuse, R136, 0x7 ;  /* 0x00000088e6848211 */ /* 0x040fe200078238ff */
[----:B------:R-:W-:Y:S01]  /*5be0*/  @!P0 IMAD R133, R231, 0x180, RZ ;  /* 0x00000180e7858824 */ /* 0x000fe200078e02ff */
[----:B---3--:R-:W-:Y:S01]  /*5bf0*/  @!P0 MOV R135, R137 ;  /* 0x0000008900878202 */ /* 0x008fe20000000f00 */
[--C-:B------:R-:W-:Y:S01]  /*5c00*/  @!P0 IMAD.MOV.U32 R134, RZ, RZ, R136.reuse ;  /* 0x000000ffff868224 */ /* 0x100fe200078e0088 */
[----:B------:R2:W-:Y:S01]  /*5c10*/  @P0 STS.128 [R247+0x4000], RZ ;  /* 0x004000fff7000388 */ /* 0x0005e20000000c00 */
[----:B------:R-:W-:-:S03]  /*5c20*/  @!P0 IMAD.WIDE.U32 R154, R230, 0x180, R136 ;  /* 0x00000180e69a8825 */ /* 0x000fc600078e0088 */
[----:B------:R-:W-:Y:S01]  /*5c30*/  @!PT LDS RZ, [RZ] ;  /* 0x00000000fffff984 */ /* 0x000fe20000000800 */
[----:B------:R-:W-:Y:S01]  /*5c40*/  @!PT LDS RZ, [RZ] ;  /* 0x00000000fffff984 */ /* 0x000fe20000000800 */
[----:B------:R-:W-:Y:S01]  /*5c50*/  @!PT LDS RZ, [RZ] ;  /* 0x00000000fffff984 */ /* 0x000fe20000000800 */
[----:B------:R2:W-:Y:S01]  /*5c60*/  @!P0 LDGSTS.E.BYPASS.LTC128B.128 [R247+0x4000], desc[UR4][R150.64] ;  /* 0x0400000096f78fae */ /* 0x0005e2000b981a04 */
[----:B------:R-:W-:-:S03]  /*5c70*/  @!P0 IMAD.WIDE.U32 R134, R230, 0xe0, R134 ;  /* 0x000000e0e6868825 */ /* 0x000fc600078e0086 */
[----:B------:R2:W-:Y:S01]  /*5c80*/  @P0 STS.128 [R247+0x4800], RZ ;  /* 0x004800fff7000388 */ /* 0x0005e20000000c00 */
[----:B------:R-:W-:Y:S01]  /*5c90*/  @!P0 IMAD.IADD R145, R144, 0x1, R135 ;  /* 0x0000000190918824 */ /* 0x000fe200078e0287 */
[----:B------:R-:W-:Y:S01]  /*5ca0*/  @!P0 MOV R144, R134 ;  /* 0x0000008600908202 */ /* 0x000fe20000000f00 */
[----:B------:R-:W-:Y:S02]  /*5cb0*/  @!P0 IMAD R135, R231, 0x140, RZ ;  /* 0x00000140e7878824 */ /* 0x000fe400078e02ff */
        /* <DEDUP_REMOVED lines=63> */
[----:B------:R-:W-:Y:S02]  /*60b0*/  IADD3 R133, PT, PT, R132, R137, RZ ;  /* 0x0000008984857210 */ /* 0x000fe40007ffe0ff */
[----:B------:R-:W-:-:S05]  /*60c0*/  MOV R132, R136 ;  /* 0x0000008800847202 */ /* 0x000fca0000000f00 */
[----:B------:R-:W-:Y:S01]  /*60d0*/  @!PT LDS RZ, [RZ] ;  /* 0x00000000fffff984 */ /* 0x000fe20000000800 */
[----:B------:R-:W-:Y:S01]  /*60e0*/  @!PT LDS RZ, [RZ] ;  /* 0x00000000fffff984 */ /* 0x000fe20000000800 */
[----:B------:R-:W-:Y:S01]  /*60f0*/  @!PT LDS RZ, [RZ] ;  /* 0x00000000fffff984 */ /* 0x000fe20000000800 */
[----:B------:R1:W-:Y:S02]  /*6100*/  LDGSTS.E.BYPASS.LTC128B.128 [R247+0x9800], desc[UR4][R132.64] ;  /* 0x0980000084f77fae */ /* 0x0003e4000b981a04 */
.L_x_3910:
[----:B------:R-:W-:Y:S05]  /*6110*/  BSYNC.RECONVERGENT B0 ;  /* 0x0000000000007941 */ /* 0x000fea0003800200 */
.L_x_3909:
[----:B------:R-:W0:Y:S02]  /*6120*/  LDGDEPBAR ;  /* 0x00000000000079af */ /* 0x000e240000000000 */
.L_x_3905:
[----:B------:R-:W-:Y:S05]  /*6130*/  BSYNC.RECONVERGENT B1 ;  /* 0x0000000000017941 */ /* 0x000fea0003800200 */
.L_x_3904:
[----:B------:R-:W-:Y:S01]  /*6140*/  SHF.R.U32.HI R166, RZ, 0x2, R170 ;  /* 0x00000002ffa67819 */ /* 0x000fe200000116aa */
[----:B------:R-:W-:-:S03]  /*6150*/  IMAD.SHL.U32 R167, R170, 0x2, RZ ;  /* 0x00000002aaa77824 */ /* 0x000fc600078e00ff */
[----:B------:R-:W-:Y:S02]  /*6160*/  LOP3.LUT R166, R166, 0x7, RZ, 0xc0, !PT ;  /* 0x00000007a6a67812 */ /* 0x000fe400078ec0ff */
[----:B------:R-:W-:Y:S02]  /*6170*/  LOP3.LUT R167, R167, 0x6, RZ, 0xc0, !PT ;  /* 0x00000006a7a77812 */ /* 0x000fe400078ec0ff */
[----:B------:R-:W-:-:S03]  /*6180*/  LOP3.LUT R164, R166, 0x1f0, R171, 0xf8, !PT ;  /* 0x000001f0a6a47812 */ /* 0x000fc600078ef8ab */
[----:B------:R-:W-:Y:S02]  /*6190*/  IMAD.IADD R165, R244, 0x1, R167 ;  /* 0x00000001f4a57824 */ /* 0x000fe400078e02a7 */
[----:B------:R-:W-:Y:S02]  /*61a0*/  IMAD R164, R241, 0x40, R164 ;  /* 0x00000040f1a47824 */ /* 0x000fe400078e02a4 */
[C---:B-12---:R-:W-:Y:S02]  /*61b0*/  VIADD R133, R165.reuse, 0x20 ;  /* 0x00000020a5857836 */ /* 0x046fe40000000000 */
[C---:B------:R-:W-:Y:S01]  /*61c0*/  VIADD R142, R165.reuse, 0x49 ;  /* 0x00000049a58e7836 */ /* 0x040fe20000000000 */
[----:B------:R-:W-:Y:S01]  /*61d0*/  IADD3 R164, PT, PT, R168, R164, -R193 ;  /* 0x000000a4a8a47210 */ /* 0x000fe20007ffe8c1 */
[C---:B------:R-:W-:Y:S02]  /*61e0*/  VIADD R158, R165.reuse, 0x59 ;  /* 0x00000059a59e7836 */ /* 0x040fe40000000000 */
[----:B------:R-:W-:-:S02]  /*61f0*/  VIADD R180, R165, 0x90 ;  /* 0x00000090a5b47836 */ /* 0x000fc40000000000 */
[C---:B------:R-:W-:Y:S02]  /*6200*/  IMAD.IADD R207, R164.reuse, 0x1, -R133 ;  /* 0x00000001a4cf7824 */ /* 0x040fe400078e0a85 */
[C---:B------:R-:W-:Y:S02]  /*6210*/  IMAD.IADD R150, R164.reuse, 0x1, -R142 ;  /* 0x00000001a4967824 */ /* 0x040fe400078e0a8e */
[C---:B------:R-:W-:Y:S01]  /*6220*/  VIADD R214, R165.reuse, 0x9 ;  /* 0x00000009a5d67836 */ /* 0x040fe20000000000 */
[----:B------:R-:W-:Y:S01]  /*6230*/  IABS R207, R207 ;  /* 0x000000cf00cf7213 */ /* 0x000fe20000000000 */
[C---:B------:R-:W-:Y:S01]  /*6240*/  VIADD R209, R165.reuse, 0x28 ;  /* 0x00000028a5d17836 */ /* 0x040fe20000000000 */
[----:B------:R-:W-:Y:S01]  /*6250*/  IABS R150, R150 ;  /* 0x0000009600967213 */ /* 0x000fe20000000000 */
[----:B------:R-:W-:Y:S01]  /*6260*/  IMAD.IADD R174, R164, 0x1, -R158 ;  /* 0x00000001a4ae7824 */ /* 0x000fe200078e0a9e */
[----:B------:R-:W-:Y:S01]  /*6270*/  I2FP.F32.S32 R207, R207 ;  /* 0x000000cf00cf7245 */ /* 0x000fe20000201400 */
[C---:B------:R-:W-:Y:S01]  /*6280*/  VIADD R186, R165.reuse, 0x61 ;  /* 0x00000061a5ba7836 */ /* 0x040fe20000000000 */
[----:B------:R-:W-:Y:S01]  /*6290*/  I2FP.F32.S32 R150, R150 ;  /* 0x0000009600967245 */ /* 0x000fe20000201400 */
[C---:B------:R-:W-:Y:S01]  /*62a0*/  VIADD R212, R165.reuse, 0x10 ;  /* 0x00000010a5d47836 */ /* 0x040fe20000000000 */
[----:B------:R-:W-:Y:S01]  /*62b0*/  IABS R174, R174 ;  /* 0x000000ae00ae7213 */ /* 0x000fe20000000000 */
[----:B------:R-:W-:-:S02]  /*62c0*/  VIADD R179, R165, 0x80 ;  /* 0x00000080a5b37836 */ /* 0x000fc40000000000 */
[----:B------:R-:W-:Y:S01]  /*62d0*/  FFMA.FTZ R207, -R0, R207, R8 ;  /* 0x000000cf00cf7223 */ /* 0x000fe20000010108 */
[----:B------:R-:W-:Y:S02]  /*62e0*/  IMAD.IADD R173, R164, 0x1, -R180 ;  /* 0x00000001a4ad7824 */ /* 0x000fe400078e0ab4 */
[----:B------:R-:W-:Y:S01]  /*62f0*/  FFMA.FTZ R150, -R0, R150, R117 ;  /* 0x0000009600967223 */ /* 0x000fe20000010175 */
[C---:B------:R-:W-:Y:S01]  /*6300*/  VIADD R215, R165.reuse, 0x1 ;  /* 0x00000001a5d77836 */ /* 0x040fe20000000000 */
[----:B------:R-:W-:Y:S01]  /*6310*/  I2FP.F32.S32 R174, R174 ;  /* 0x000000ae00ae7245 */ /* 0x000fe20000201400 */
[----:B------:R-:W-:Y:S01]  /*6320*/  IMAD.IADD R213, R164, 0x1, -R214 ;  /* 0x00000001a4d57824 */ /* 0x000fe200078e0ad6 */
[----:B------:R-:W-:Y:S01]  /*6330*/  IABS R173, R173 ;  /* 0x000000ad00ad7213 */ /* 0x000fe20000000000 */
[C---:B------:R-:W-:Y:S01]  /*6340*/  VIADD R162, R165.reuse, 0x50 ;  /* 0x00000050a5a27836 */ /* 0x040fe20000000000 */
[----:B------:R-:W-:Y:S01]  /*6350*/  ISETP.GE.AND P4, PT, R212, R168, PT ;  /* 0x000000a8d400720c */ /* 0x000fe20003f86270 */
[C---:B------:R-:W-:Y:S01]  /*6360*/  IMAD.IADD R132, R164.reuse, 0x1, -R209 ;  /* 0x00000001a4847824 */ /* 0x040fe200078e0ad1 */
[----:B------:R-:W-:Y:S01]  /*6370*/  IABS R213, R213 ;  /* 0x000000d500d57213 */ /* 0x000fe20000000000 */
[C---:B------:R-:W-:Y:S01]  /*6380*/  IMAD.IADD R176, R164.reuse, 0x1, -R186 ;  /* 0x00000001a4b07824 */ /* 0x040fe200078e0aba */
[----:B------:R-:W-:Y:S01]  /*6390*/  I2FP.F32.S32 R173, R173 ;  /* 0x000000ad00ad7245 */ /* 0x000fe20000201400 */
[C---:B------:R-:W-:Y:S01]  /*63a0*/  VIADD R154, R165.reuse, 0xa1 ;  /* 0x000000a1a59a7836 */ /* 0x040fe20000000000 */
[----:B------:R-:W-:Y:S01]  /*63b0*/  IABS R132, R132 ;  /* 0x0000008400847213 */ /* 0x000fe20000000000 */
[C---:B------:R-:W-:Y:S01]  /*63c0*/  IMAD.IADD R211, R164.reuse, 0x1, -R212 ;  /* 0x00000001a4d37824 */ /* 0x040fe200078e0ad4 */
[----:B------:R-:W-:Y:S01]  /*63d0*/  IABS R176, R176 ;  /* 0x000000b000b07213 */ /* 0x000fe20000000000 */
[C---:B------:R-:W-:Y:S01]  /*63e0*/  IMAD.IADD R197, R164.reuse, 0x1, -R179 ;  /* 0x00000001a4c57824 */ /* 0x040fe200078e0ab3 */
[----:B------:R-:W-:Y:S01]  /*63f0*/  I2FP.F32.S32 R213, R213 ;  /* 0x000000d500d57245 */ /* 0x000fe20000201400 */
[C---:B------:R-:W-:Y:S01]  /*6400*/  IMAD.IADD R216, R164.reuse, 0x1, -R215 ;  /* 0x00000001a4d87824 */ /* 0x040fe200078e0ad7 */
[----:B------:R-:W-:Y:S01]  /*6410*/  IABS R211, R211 ;  /* 0x000000d300d37213 */ /* 0x000fe20000000000 */
[C---:B------:R-:W-:Y:S01]  /*6420*/  VIADD R8, R165.reuse, 0x29 ;  /* 0x00000029a5087836 */ /* 0x040fe20000000000 */
[----:B------:R-:W-:Y:S01]  /*6430*/  IABS R197, R197 ;  /* 0x000000c500c57213 */ /* 0x000fe20000000000 */
[C---:B------:R-:W-:Y:S01]  /*6440*/  IMAD.IADD R152, R164.reuse, 0x1, -R162 ;  /* 0x00000001a4987824 */ /* 0x040fe200078e0aa2 */
[----:B------:R-:W-:Y:S01]  /*6450*/  IABS R216, R216 ;  /* 0x000000d800d87213 */ /* 0x000fe20000000000 */
[C---:B------:R-:W-:Y:S01]  /*6460*/  IMAD.IADD R117, R164.reuse, 0x1, -R154 ;  /* 0x00000001a4757824 */ /* 0x040fe200078e0a9a */
[----:B------:R-:W-:Y:S01]  /*6470*/  I2FP.F32.S32 R132, R132 ;  /* 0x0000008400847245 */ /* 0x000fe20000201400 */
[----:B------:R-:W-:Y:S01]  /*6480*/  IMAD.IADD R204, R164, 0x1, -R8 ;  /* 0x00000001a4cc7824 */ /* 0x000fe200078e0a08 */
[----:B------:R-:W-:Y:S01]  /*6490*/  IABS R152, R152 ;  /* 0x0000009800987213 */ /* 0x000fe20000000000 */
[C---:B------:R-:W-:Y:S01]  /*64a0*/  FFMA.FTZ R174, -R0.reuse, R174, R109 ;  /* 0x000000ae00ae7223 */ /* 0x040fe2000001016d */
[----:B------:R-:W-:Y:S01]  /*64b0*/  I2FP.F32.S32 R176, R176 ;  /* 0x000000b000b07245 */ /* 0x000fe20000201400 */
[C---:B------:R-:W-:Y:S01]  /*64c0*/  VIADD R200, R165.reuse, 0x79 ;  /* 0x00000079a5c87836 */ /* 0x040fe20000000000 */
[----:B------:R-:W-:Y:S01]  /*64d0*/  IABS R117, R117 ;  /* 0x0000007500757213 */ /* 0x000fe20000000000 */
[C---:B------:R-:W-:Y:S01]  /*64e0*/  FFMA.FTZ R173, -R0.reuse, R173, R80 ;  /* 0x000000ad00ad7223 */ /* 0x040fe20000010150 */
[----:B------:R-:W-:Y:S01]  /*64f0*/  I2FP.F32.S32 R211, R211 ;  /* 0x000000d300d37245 */ /* 0x000fe20000201400 */
[C---:B------:R-:W-:Y:S01]  /*6500*/  VIADD R109, R165.reuse, 0xb0 ;  /* 0x000000b0a56d7836 */ /* 0x040fe20000000000 */
[----:B------:R-:W-:Y:S01]  /*6510*/  I2FP.F32.S32 R197, R197 ;  /* 0x000000c500c57245 */ /* 0x000fe20000201400 */
[C---:B------:R-:W-:Y:S01]  /*6520*/  VIADD R80, R165.reuse, 0xd8 ;  /* 0x000000d8a5507836 */ /* 0x040fe20000000000 */
[----:B------:R-:W-:Y:S01]  /*6530*/  I2FP.F32.S32 R216, R216 ;  /* 0x000000d800d87245 */ /* 0x000fe20000201400 */
[C---:B------:R-:W-:Y:S01]  /*6540*/  FFMA.FTZ R213, -R0.reuse, R213, R21 ;  /* 0x000000d500d57223 */ /* 0x040fe20000010115 */
[----:B------:R-:W-:Y:S01]  /*6550*/  IABS R204, R204 ;  /* 0x000000cc00cc7213 */ /* 0x000fe20000000000 */
[C---:B------:R-:W-:Y:S01]  /*6560*/  VIADD R217, R165.reuse, 0x11 ;  /* 0x00000011a5d97836 */ /* 0x040fe20000000000 */
[----:B------:R-:W-:Y:S01]  /*6570*/  I2FP.F32.S32 R152, R152 ;  /* 0x0000009800987245 */ /* 0x000fe20000201400 */
[----:B------:R-:W-:Y:S01]  /*6580*/  VIADD R21, R165, 0x18 ;  /* 0x00000018a5157836 */ /* 0x000fe20000000000 */
[----:B------:R-:W-:Y:S01]  /*6590*/  I2FP.F32.S32 R117, R117 ;  /* 0x0000007500757245 */ /* 0x000fe20000201400 */
[C---:B------:R-:W-:Y:S01]  /*65a0*/  FFMA.FTZ R132, -R0.reuse, R132, R4 ;  /* 0x0000008400847223 */ /* 0x040fe20000010104 */
[C---:B------:R-:W-:Y:S01]  /*65b0*/  FFMA.FTZ R176, -R0.reuse, R176, R105 ;  /* 0x000000b000b07223 */ /* 0x040fe20000010169 */
[----:B------:R-:W-:Y:S01]  /*65c0*/  FFMA.FTZ R211, -R0, R211, R16 ;  /* 0x000000d300d37223 */ /* 0x000fe20000010110 */
[----:B------:R-:W-:-:S02]  /*65d0*/  IMAD.IADD R202, R164, 0x1, -R200 ;  /* 0x00000001a4ca7824 */ /* 0x000fc400078e0ac8 */
[----:B------:R-:W-:Y:S01]  /*65e0*/  FFMA.FTZ R197, -R0, R197, R88 ;  /* 0x000000c500c57223 */ /* 0x000fe20000010158 */
[----:B------:R-:W-:Y:S01]  /*65f0*/  IMAD.IADD R4, R164, 0x1, -R109 ;  /* 0x00000001a4047824 */ /* 0x000fe200078e0a6d */
[----:B------:R-:W-:Y:S01]  /*6600*/  I2FP.F32.S32 R204, R204 ;  /* 0x000000cc00cc7245 */ /* 0x000fe20000201400 */
[C---:B------:R-:W-:Y:S02]  /*6610*/  VIADD R105, R165.reuse, 0xc9 ;  /* 0x000000c9a5697836 */ /* 0x040fe40000000000 */
[C---:B------:R-:W-:Y:S01]  /*6620*/  FFMA.FTZ R216, -R0.reuse, R216, R25 ;  /* 0x000000d800d87223 */ /* 0x040fe20000010119 */
[C---:B------:R-:W-:Y:S02]  /*6630*/  VIADD R16, R165.reuse, 0x21 ;  /* 0x00000021a5107836 */ /* 0x040fe40000000000 */
[----:B------:R-:W-:Y:S01]  /*6640*/  FFMA.FTZ R152, -R0, R152, R112 ;  /* 0x0000009800987223 */ /* 0x000fe20000010170 */
[----:B------:R-:W-:Y:S02]  /*6650*/  IMAD.IADD R88, R164, 0x1, -R80 ;  /* 0x00000001a4587824 */ /* 0x000fe400078e0a50 */
[----:B------:R-:W-:Y:S01]  /*6660*/  FFMA.FTZ R117, -R0, R117, R73 ;  /* 0x0000007500757223 */ /* 0x000fe20000010149 */
[C---:B------:R-:W-:Y:S01]  /*6670*/  IMAD.IADD R210, R164.reuse, 0x1, -R217 ;  /* 0x00000001a4d27824 */ /* 0x040fe200078e0ad9 */
[----:B------:R-:W-:Y:S01]  /*6680*/  IABS R202, R202 ;  /* 0x000000ca00ca7213 */ /* 0x000fe20000000000 */
[----:B------:R-:W-:Y:S01]  /*6690*/  IMAD.IADD R25, R164, 0x1, -R21 ;  /* 0x00000001a4197824 */ /* 0x000fe200078e0a15 */
[----:B------:R-:W-:Y:S01]  /*66a0*/  IABS R4, R4 ;  /* 0x0000000400047213 */ /* 0x000fe20000000000 */
[----:B------:R-:W-:-:S02]  /*66b0*/  VIADD R112, R165, 0xa9 ;  /* 0x000000a9a5707836 */ /* 0x000fc40000000000 */
[----:B------:R-:W-:Y:S01]  /*66c0*/  FFMA.FTZ R204, -R0, R204, R5 ;  /* 0x000000cc00cc7223 */ /* 0x000fe20000010105 */
[C---:B------:R-:W-:Y:S01]  /*66d0*/  VIADD R153, R165.reuse, 0x91 ;  /* 0x00000091a5997836 */ /* 0x040fe20000000000 */
[----:B------:R-:W-:Y:S01]  /*66e0*/  IABS R88, R88 ;  /* 0x0000005800587213 */ /* 0x000fe20000000000 */
[C---:B------:R-:W-:Y:S01]  /*66f0*/  IMAD.IADD R73, R164.reuse, 0x1, -R105 ;  /* 0x00000001a4497824 */ /* 0x040fe200078e0a69 */
[----:B------:R-:W-:Y:S01]  /*6700*/  IABS R210, R210 ;  /* 0x000000d200d27213 */ /* 0x000fe20000000000 */
[C---:B------:R-:W-:Y:S01]  /*6710*/  IMAD.IADD R206, R164.reuse, 0x1, -R16 ;  /* 0x00000001a4ce7824 */ /* 0x040fe200078e0a10 */
[----:B------:R-:W-:Y:S01]  /*6720*/  IABS R25, R25 ;  /* 0x0000001900197213 */ /* 0x000fe20000000000 */
[C---:B------:R-:W-:Y:S01]  /*6730*/  IMAD.IADD R5, R164.reuse, 0x1, -R112 ;  /* 0x00000001a4057824 */ /* 0x040fe200078e0a70 */
[----:B------:R-:W-:Y:S01]  /*6740*/  I2FP.F32.S32 R202, R202 ;  /* 0x000000ca00ca7245 */ /* 0x000fe20000201400 */
[C---:B------:R-:W-:Y:S01]  /*6750*/  VIADD R172, R165.reuse, 0x58 ;  /* 0x00000058a5ac7836 */ /* 0x040fe20000000000 */
[----:B------:R-:W-:Y:S01]  /*6760*/  I2FP.F32.S32 R4, R4 ;  /* 0x0000000400047245 */ /* 0x000fe20000201400 */
[C---:B------:R-:W-:Y:S01]  /*6770*/  VIADD R175, R165.reuse, 0x81 ;  /* 0x00000081a5af7836 */ /* 0x040fe20000000000 */
[----:B------:R-:W-:Y:S01]  /*6780*/  IABS R73, R73 ;  /* 0x0000004900497213 */ /* 0x000fe20000000000 */
[C---:B------:R-:W-:Y:S01]  /*6790*/  IMAD.IADD R163, R164.reuse, 0x1, -R153 ;  /* 0x00000001a4a37824 */ /* 0x040fe200078e0a99 */
[----:B------:R-:W-:Y:S01]  /*67a0*/  IABS R206, R206 ;  /* 0x000000ce00ce7213 */ /* 0x000fe20000000000 */
[C---:B------:R-:W-:Y:S01]  /*67b0*/  VIADD R201, R165.reuse, 0x78 ;  /* 0x00000078a5c97836 */ /* 0x040fe20000000000 */
[----:B------:R-:W-:Y:S01]  /*67c0*/  I2FP.F32.S32 R88, R88 ;  /* 0x0000005800587245 */ /* 0x000fe20000201400 */
[C---:B------:R-:W-:Y:S01]  /*67d0*/  IMAD.IADD R184, R164.reuse, 0x1, -R172 ;  /* 0x00000001a4b87824 */ /* 0x040fe200078e0aac */
[----:B------:R-:W-:Y:S01]  /*67e0*/  I2FP.F32.S32 R210, R210 ;  /* 0x000000d200d27245 */ /* 0x000fe20000201400 */
[C---:B------:R-:W-:Y:S01]  /*67f0*/  VIADD R189, R165.reuse, 0x70 ;  /* 0x00000070a5bd7836 */ /* 0x040fe20000000000 */
[----:B------:R-:W-:Y:S01]  /*6800*/  I2FP.F32.S32 R25, R25 ;  /* 0x0000001900197245 */ /* 0x000fe20000201400 */
[C---:B------:R-:W-:Y:S01]  /*6810*/  IMAD.IADD R188, R164.reuse, 0x1, -R175 ;  /* 0x00000001a4bc7824 */ /* 0x040fe200078e0aaf */
[----:B------:R-:W-:Y:S01]  /*6820*/  IABS R5, R5 ;  /* 0x0000000500057213 */ /* 0x000fe20000000000 */
[----:B------:R-:W-:Y:S01]  /*6830*/  IMAD.IADD R203, R164, 0x1, -R201 ;  /* 0x00000001a4cb7824 */ /* 0x000fe200078e0ac9 */
[----:B------:R-:W-:Y:S01]  /*6840*/  IABS R163, R163 ;  /* 0x000000a300a37213 */ /* 0x000fe20000000000 */
[C---:B------:R-:W-:Y:S01]  /*6850*/  FFMA.FTZ R202, -R0.reuse, R202, R93 ;  /* 0x000000ca00ca7223 */ /* 0x040fe2000001015d */
[----:B------:R-:W-:Y:S01]  /*6860*/  I2FP.F32.S32 R73, R73 ;  /* 0x0000004900497245 */ /* 0x000fe20000201400 */
[C---:B------:R-:W-:Y:S01]  /*6870*/  FFMA.FTZ R64, -R0.reuse, R4, R64 ;  /* 0x0000000400407223 */ /* 0x040fe20000010140 */
[----:B------:R-:W-:Y:S01]  /*6880*/  I2FP.F32.S32 R206, R206 ;  /* 0x000000ce00ce7245 */ /* 0x000fe20000201400 */
[----:B------:R-:W-:Y:S01]  /*6890*/  FFMA.FTZ R88, -R0, R88, R44 ;  /* 0x0000005800587223 */ /* 0x000fe2000001012c */
[----:B------:R-:W-:-:S02]  /*68a0*/  VIADD R93, R165, 0xd9 ;  /* 0x000000d9a55d7836 */ /* 0x000fc40000000000 */
[----:B------:R-:W-:Y:S01]  /*68b0*/  FFMA.FTZ R210, -R0, R210, R17 ;  /* 0x000000d200d27223 */ /* 0x000fe20000010111 */
[C---:B------:R-:W-:Y:S01]  /*68c0*/  IMAD.IADD R4, R164.reuse, 0x1, -R165 ;  /* 0x00000001a4047824 */ /* 0x040fe200078e0aa5 */
[----:B------:R-:W-:Y:S01]  /*68d0*/  I2FP.F32.S32 R5, R5 ;  /* 0x0000000500057245 */ /* 0x000fe20000201400 */
[----:B------:R-:W-:Y:S02]  /*68e0*/  IMAD.IADD R191, R164, 0x1, -R189 ;  /* 0x00000001a4bf7824 */ /* 0x000fe400078e0abd */
[C---:B------:R-:W-:Y:S01]  /*68f0*/  FFMA.FTZ R17, -R0.reuse, R25, R12 ;  /* 0x0000001900117223 */ /* 0x040fe2000001010c */
[C---:B------:R-:W-:Y:S01]  /*6900*/  VIADD R44, R165.reuse, 0xe1 ;  /* 0x000000e1a52c7836 */ /* 0x040fe20000000000 */
[----:B------:R-:W-:Y:S01]  /*6910*/  IABS R184, R184 ;  /* 0x000000b800b87213 */ /* 0x000fe20000000000 */
[C---:B------:R-:W-:Y:S01]  /*6920*/  VIADD R205, R165.reuse, 0x19 ;  /* 0x00000019a5cd7836 */ /* 0x040fe20000000000 */
[----:B------:R-:W-:Y:S01]  /*6930*/  IABS R188, R188 ;  /* 0x000000bc00bc7213 */ /* 0x000fe20000000000 */
[----:B------:R-:W-:Y:S01]  /*6940*/  FFMA.FTZ R73, -R0, R73, R53 ;  /* 0x0000004900497223 */ /* 0x000fe20000010135 */
[----:B------:R-:W-:Y:S01]  /*6950*/  I2FP.F32.S32 R163, R163 ;  /* 0x000000a300a37245 */ /* 0x000fe20000201400 */
[----:B------:R-:W-:-:S02]  /*6960*/  VIADD R25, R165, 0xe8 ;  /* 0x000000e8a5197836 */ /* 0x000fc40000000000 */
[----:B------:R-:W-:Y:S01]  /*6970*/  FFMA.FTZ R206, -R0, R206, R9 ;  /* 0x000000ce00ce7223 */ /* 0x000fe20000010109 */
        /* <DEDUP_REMOVED lines=9> */
[----:B------:R-:W-:Y:S01]  /*6a10*/  FFMA.FTZ R163, -R0, R163, R81 ;  /* 0x000000a300a37223 */ /* 0x000fe20000010151 */
[----:B------:R-:W-:Y:S01]  /*6a20*/  IMAD.IADD R5, R164, 0x1, -R25 ;  /* 0x00000001a4057824 */ /* 0x000fe200078e0a19 */
[----:B------:R-:W-:Y:S01]  /*6a30*/  I2FP.F32.S32 R203, R203 ;  /* 0x000000cb00cb7245 */ /* 0x000fe20000201400 */
[C---:B------:R-:W-:Y:S01]  /*6a40*/  VIADD R81, R165.reuse, 0xd1 ;  /* 0x000000d1a5517836 */ /* 0x040fe20000000000 */
[----:B------:R-:W-:Y:S01]  /*6a50*/  IABS R53, R53 ;  /* 0x0000003500357213 */ /* 0x000fe20000000000 */
[C---:B------:R-:W-:Y:S01]  /*6a60*/  FFMA.FTZ R184, -R0.reuse, R184, R108 ;  /* 0x000000b800b87223 */ /* 0x040fe2000001016c */
[----:B------:R-:W-:Y:S01]  /*6a70*/  I2FP.F32.S32 R4, R4 ;  /* 0x0000000400047245 */ /* 0x000fe20000201400 */
[----:B------:R-:W-:Y:S01]  /*6a80*/  FFMA.FTZ R188, -R0, R188, R89 ;  /* 0x000000bc00bc7223 */ /* 0x000fe20000010159 */
[----:B------:R-:W-:Y:S01]  /*6a90*/  I2FP.F32.S32 R191, R191 ;  /* 0x000000bf00bf7245 */ /* 0x000fe20000201400 */
[----:B------:R-:W-:Y:S01]  /*6aa0*/  VIADD R108, R165, 0xc8 ;  /* 0x000000c8a56c7836 */ /* 0x000fe20000000000 */
[----:B------:R-:W-:Y:S01]  /*6ab0*/  IABS R9, R9 ;  /* 0x0000000900097213 */ /* 0x000fe20000000000 */
[----:B------:R-:W-:Y:S01]  /*6ac0*/  IMAD.IADD R89, R164, 0x1, -R81 ;  /* 0x00000001a4597824 */ /* 0x000fe200078e0a51 */
[----:B------:R-:W-:Y:S01]  /*6ad0*/  IABS R208, R208 ;  /* 0x000000d000d07213 */ /* 0x000fe20000000000 */
[C---:B------:R-:W-:Y:S01]  /*6ae0*/  FFMA.FTZ R203, -R0.reuse, R203, R92 ;  /* 0x000000cb00cb7223 */ /* 0x040fe2000001015c */
[----:B------:R-:W-:Y:S01]  /*6af0*/  IABS R5, R5 ;  /* 0x0000000500057213 */ /* 0x000fe20000000000 */
[CC--:B------:R-:W-:Y:S01]  /*6b00*/  FFMA.FTZ R92, -R0.reuse, R4.reuse, R24 ;  /* 0x00000004005c7223 */ /* 0x0c0fe20000010118 */
[----:B------:R-:W-:Y:S01]  /*6b10*/  I2FP.F32.S32 R53, R53 ;  /* 0x0000003500357245 */ /* 0x000fe20000201400 */
[C---:B------:R-:W-:Y:S01]  /*6b20*/  FFMA.FTZ R191, -R0.reuse, R191, R96 ;  /* 0x000000bf00bf7223 */ /* 0x040fe20000010160 */
[----:B------:R-:W-:Y:S01]  /*6b30*/  I2FP.F32.S32 R9, R9 ;  /* 0x0000000900097245 */ /* 0x000fe20000201400 */
[----:B------:R-:W-:Y:S01]  /*6b40*/  FFMA.FTZ R24, -R0, R4, R22 ;  /* 0x0000000400187223 */ /* 0x000fe20000010116 */
[----:B------:R-:W-:Y:S01]  /*6b50*/  I2FP.F32.S32 R208, R208 ;  /* 0x000000d000d07245 */ /* 0x000fe20000201400 */
[C---:B------:R-:W-:Y:S01]  /*6b60*/  IMAD.IADD R96, R164.reuse, 0x1, -R108 ;  /* 0x00000001a4607824 */ /* 0x040fe200078e0a6c */
[----:B------:R-:W-:Y:S01]  /*6b70*/  I2FP.F32.S32 R5, R5 ;  /* 0x0000000500057245 */ /* 0x000fe20000201400 */
[----:B------:R-:W-:Y:S01]  /*6b80*/  VIADD R22, R164, 0x8 ;  /* 0x00000008a4167836 */ /* 0x000fe20000000000 */
[----:B------:R-:W-:Y:S01]  /*6b90*/  IABS R89, R89 ;  /* 0x0000005900597213 */ /* 0x000fe20000000000 */
[C---:B------:R-:W-:Y:S01]  /*6ba0*/  FFMA.FTZ R53, -R0.reuse, R53, R45 ;  /* 0x0000003500357223 */ /* 0x040fe2000001012d */
[C---:B------:R-:W-:Y:S01]  /*6bb0*/  FFMA.FTZ R45, -R0.reuse, R9, R41 ;  /* 0x00000009002d7223 */ /* 0x040fe20000010129 */
[----:B------:R-:W-:Y:S01]  /*6bc0*/  FFMA.FTZ R208, -R0, R208, R13 ;  /* 0x000000d000d07223 */ /* 0x000fe2000001010d */
[----:B------:R-:W-:Y:S01]  /*6bd0*/  IMAD.IADD R9, R22, 0x1, -R212 ;  /* 0x0000000116097824 */ /* 0x000fe200078e0ad4 */
[----:B------:R-:W-:Y:S01]  /*6be0*/  IABS R96, R96 ;  /* 0x0000006000607213 */ /* 0x000fe20000000000 */
[----:B------:R-:W-:Y:S01]  /*6bf0*/  FFMA.FTZ R36, -R0, R5, R36 ;  /* 0x0000000500247223 */ /* 0x000fe20000010124 */
[----:B------:R-:W-:Y:S01]  /*6c00*/  I2FP.F32.S32 R89, R89 ;  /* 0x0000005900597245 */ /* 0x000fe20000201400 */
[C---:B------:R-:W-:Y:S01]  /*6c10*/  IMAD.IADD R13, R22.reuse, 0x1, -R214 ;  /* 0x00000001160d7824 */ /* 0x040fe200078e0ad6 */
[----:B------:R-:W-:Y:S01]  /*6c20*/  I2FP.F32.S32 R96, R96 ;  /* 0x0000006000607245 */ /* 0x000fe20000201400 */
[C---:B------:R-:W-:Y:S01]  /*6c30*/  IMAD.IADD R5, R22.reuse, 0x1, -R21 ;  /* 0x0000000116057824 */ /* 0x040fe200078e0a15 */
[----:B------:R-:W-:Y:S01]  /*6c40*/  IABS R9, R9 ;  /* 0x0000000900097213 */ /* 0x000fe20000000000 */
[----:B------:R-:W-:-:S02]  /*6c50*/  IMAD.IADD R12, R22, 0x1, -R217 ;  /* 0x00000001160c7824 */ /* 0x000fc400078e0ad9 */
[----:B------:R-:W-:Y:S01]  /*6c60*/  FFMA.FTZ R89, -R0, R89, R49 ;  /* 0x0000005900597223 */ /* 0x000fe20000010131 */
[----:B------:R-:W-:Y:S01]  /*6c70*/  IMAD.IADD R4, R22, 0x1, -R215 ;  /* 0x0000000116047824 */ /* 0x000fe200078e0ad7 */
[----:B------:R-:W-:Y:S01]  /*6c80*/  IABS R13, R13 ;  /* 0x0000000d000d7213 */ /* 0x000fe20000000000 */
[C---:B------:R-:W-:Y:S01]  /*6c90*/  VIADD R49, R165.reuse, 0xe0 ;  /* 0x000000e0a5317836 */ /* 0x040fe20000000000 */
[----:B------:R-:W-:Y:S01]  /*6ca0*/  IABS R5, R5 ;  /* 0x0000000500057213 */ /* 0x000fe20000000000 */
[----:B------:R-:W-:Y:S01]  /*6cb0*/  FFMA.FTZ R96, -R0, R96, R52 ;  /* 0x0000006000607223 */ /* 0x000fe20000010134 */
[----:B------:R-:W-:Y:S01]  /*6cc0*/  IABS R12, R12 ;  /* 0x0000000c000c7213 */ /* 0x000fe20000000000 */
[----:B------:R-:W-:Y:S01]  /*6cd0*/  IMAD.IADD R52, R164, 0x1, -R49 ;  /* 0x00000001a4347824 */ /* 0x000fe200078e0a31 */
[----:B------:R-:W-:Y:S01]  /*6ce0*/  I2FP.F32.S32 R9, R9 ;  /* 0x0000000900097245 */ /* 0x000fe20000201400 */
[C---:B------:R-:W-:Y:S01]  /*6cf0*/  VIADD R136, R165.reuse, 0x30 ;  /* 0x00000030a5887836 */ /* 0x040fe20000000000 */
[----:B------:R-:W-:Y:S01]  /*6d00*/  IABS R4, R4 ;  /* 0x0000000400047213 */ /* 0x000fe20000000000 */
[----:B------:R-:W-:Y:S01]  /*6d10*/  VIADD R134, R165, 0x38 ;  /* 0x00000038a5867836 */ /* 0x000fe20000000000 */
[----:B------:R-:W-:Y:S01]  /*6d20*/  I2FP.F32.S32 R13, R13 ;  /* 0x0000000d000d7245 */ /* 0x000fe20000201400 */
[----:B------:R-:W-:Y:S01]  /*6d30*/  FFMA.FTZ R9, -R0, R9, R18 ;  /* 0x0000000900097223 */ /* 0x000fe20000010112 */
[----:B------:R-:W-:Y:S01]  /*6d40*/  I2FP.F32.S32 R5, R5 ;  /* 0x0000000500057245 */ /* 0x000fe20000201400 */
[----:B------:R-:W-:Y:S01]  /*6d50*/  IMAD.IADD R138, R164, 0x1, -R136 ;  /* 0x00000001a48a7824 */ /* 0x000fe200078e0a88 */
[----:B------:R-:W-:Y:S01]  /*6d60*/  I2FP.F32.S32 R12, R12 ;  /* 0x0000000c000c7245 */ /* 0x000fe20000201400 */
[C---:B------:R-:W-:Y:S01]  /*6d70*/  FFMA.FTZ R13, -R0.reuse, R13, R23 ;  /* 0x0000000d000d7223 */ /* 0x040fe20000010117 */
[----:B------:R-:W-:Y:S01]  /*6d80*/  I2FP.F32.S32 R4, R4 ;  /* 0x0000000400047245 */ /* 0x000fe20000201400 */
[C---:B------:R-:W-:Y:S01]  /*6d90*/  FFMA.FTZ R23, -R0.reuse, R5, R14 ;  /* 0x0000000500177223 */ /* 0x040fe2000001010e */
[----:B------:R-:W-:Y:S01]  /*6da0*/  IABS R52, R52 ;  /* 0x0000003400347213 */ /* 0x000fe20000000000 */
[C---:B------:R-:W-:Y:S01]  /*6db0*/  FFMA.FTZ R18, -R0.reuse, R12, R19 ;  /* 0x0000000c00127223 */ /* 0x040fe20000010113 */
[----:B------:R-:W-:Y:S01]  /*6dc0*/  ISETP.GE.AND P1, PT, R21, R168, PT ;  /* 0x000000a81500720c */ /* 0x000fe20003f26270 */
[----:B------:R-:W-:Y:S01]  /*6dd0*/  FFMA.FTZ R4, -R0, R4, R27 ;  /* 0x0000000400047223 */ /* 0x000fe2000001011b */
[----:B------:R-:W-:Y:S01]  /*6de0*/  FSEL R19, R9, -INF , !P4 ;  /* 0xff80000009137808 */ /* 0x000fe20006000000 */
[----:B------:R-:W-:Y:S01]  /*6df0*/  IMAD.IADD R27, R22, 0x1, -R133 ;  /* 0x00000001161b7824 */ /* 0x000fe200078e0a85 */
[----:B------:R-:W-:Y:S01]  /*6e00*/  I2FP.F32.S32 R52, R52 ;  /* 0x0000003400347245 */ /* 0x000fe20000201400 */
[----:B------:R-:W-:Y:S01]  /*6e10*/  VIADD R141, R165, 0x40 ;  /* 0x00000040a58d7836 */ /* 0x000fe20000000000 */
[----:B------:R-:W-:Y:S01]  /*6e20*/  FSEL R9, R17, -INF , !P1 ;  /* 0xff80000011097808 */ /* 0x000fe20004800000 */
[----:B------:R-:W-:Y:S01]  /*6e30*/  VIADD R135, R165, 0x31 ;  /* 0x00000031a5877836 */ /* 0x000fe20000000000 */
[----:B------:R-:W-:Y:S01]  /*6e40*/  FSEL R5, R211, -INF , !P4 ;  /* 0xff800000d3057808 */ /* 0x000fe20006000000 */
[----:B------:R-:W-:Y:S01]  /*6e50*/  FFMA.FTZ R52, -R0, R52, R40 ;  /* 0x0000003400347223 */ /* 0x000fe20000010128 */
[----:B------:R-:W-:Y:S01]  /*6e60*/  FSEL R17, R23, -INF , !P1 ;  /* 0xff80000017117808 */ /* 0x000fe20004800000 */
[----:B------:R-:W-:Y:S01]  /*6e70*/  IMAD.IADD R23, R22, 0x1, -R16 ;  /* 0x0000000116177824 */ /* 0x000fe200078e0a10 */
[----:B------:R-:W-:Y:S01]  /*6e80*/  ISETP.GE.AND P4, PT, R16, R168, PT ;  /* 0x000000a81000720c */ /* 0x000fe20003f86270 */
[C---:B------:R-:W-:Y:S01]  /*6e90*/  IMAD.IADD R16, R22.reuse, 0x1, -R209 ;  /* 0x0000000116107824 */ /* 0x040fe200078e0ad1 */
[----:B------:R-:W-:Y:S01]  /*6ea0*/  IABS R27, R27 ;  /* 0x0000001b001b7213 */ /* 0x000fe20000000000 */
[----:B------:R-:W-:Y:S01]  /*6eb0*/  IMAD.IADD R40, R22, 0x1, -R205 ;  /* 0x0000000116287824 */ /* 0x000fe200078e0acd */
[----:B------:R-:W-:Y:S01]  /*6ec0*/  IABS R138, R138 ;  /* 0x0000008a008a7213 */ /* 0x000fe20000000000 */
[C---:B------:R-:W-:Y:S01]  /*6ed0*/  VIADD R147, R165.reuse, 0x39 ;  /* 0x00000039a5937836 */ /* 0x040fe20000000000 */
[----:B------:R-:W-:Y:S01]  /*6ee0*/  IABS R16, R16 ;  /* 0x0000001000107213 */ /* 0x000fe20000000000 */
[----:B------:R-:W-:Y:S01]  /*6ef0*/  IMAD.IADD R139, R164, 0x1, -R135 ;  /* 0x00000001a48b7824 */ /* 0x000fe200078e0a87 */
[----:B------:R-:W-:Y:S01]  /*6f00*/  I2FP.F32.S32 R27, R27 ;  /* 0x0000001b001b7245 */ /* 0x000fe20000201400 */
[C---:B------:R-:W-:Y:S01]  /*6f10*/  VIADD R160, R165.reuse, 0x51 ;  /* 0x00000051a5a07836 */ /* 0x040fe20000000000 */
[----:B------:R-:W-:Y:S01]  /*6f20*/  ISETP.GE.AND P5, PT, R214, R168, PT ;  /* 0x000000a8d600720c */ /* 0x000fe20003fa6270 */
[----:B------:R-:W-:Y:S01]  /*6f30*/  VIADD R145, R165, 0x41 ;  /* 0x00000041a5917836 */ /* 0x000fe20000000000 */
[----:B------:R-:W-:Y:S01]  /*6f40*/  IABS R40, R40 ;  /* 0x0000002800287213 */ /* 0x000fe20000000000 */
[----:B------:R-:W-:Y:S01]  /*6f50*/  FFMA.FTZ R10, -R0, R27, R10 ;  /* 0x0000001b000a7223 */ /* 0x000fe2000001010a */
[-C--:B------:R-:W-:Y:S01]  /*6f60*/  ISETP.GE.AND P0, PT, R217, R168.reuse, PT ;  /* 0x000000a8d900720c */ /* 0x080fe20003f06270 */
[C---:B------:R-:W-:Y:S01]  /*6f70*/  VIADD R157, R165.reuse, 0x60 ;  /* 0x00000060a59d7836 */ /* 0x040fe20000000000 */
[----:B------:R-:W-:Y:S01]  /*6f80*/  ISETP.GE.AND P1, PT, R8, R168, PT ;  /* 0x000000a80800720c */ /* 0x000fe20003f26270 */
[----:B------:R-:W-:Y:S01]  /*6f90*/  IMAD.IADD R8, R22, 0x1, -R8 ;  /* 0x0000000116087824 */ /* 0x000fe200078e0a08 */
[----:B------:R-:W-:Y:S01]  /*6fa0*/  I2FP.F32.S32 R16, R16 ;  /* 0x0000001000107245 */ /* 0x000fe20000201400 */
[C---:B------:R-:W-:Y:S01]  /*6fb0*/  VIADD R156, R165.reuse, 0x88 ;  /* 0x00000088a59c7836 */ /* 0x040fe20000000000 */
[----:B------:R-:W-:Y:S01]  /*6fc0*/  I2FP.F32.S32 R138, R138 ;  /* 0x0000008a008a7245 */ /* 0x000fe20000201400 */
[----:B------:R-:W-:Y:S01]  /*6fd0*/  VIADD R185, R165, 0x68 ;  /* 0x00000068a5b97836 */ /* 0x000fe20000000000 */
[----:B------:R-:W-:Y:S01]  /*6fe0*/  FSEL R14, R213, -INF , !P5 ;  /* 0xff800000d50e7808 */ /* 0x000fe20006800000 */
[C---:B------:R-:W-:Y:S01]  /*6ff0*/  FFMA.FTZ R6, -R0.reuse, R16, R6 ;  /* 0x0000001000067223 */ /* 0x040fe20000010106 */
[----:B------:R-:W-:Y:S01]  /*7000*/  FSEL R13, R13, -INF , !P5 ;  /* 0xff8000000d0d7808 */ /* 0x000fe20006800000 */
[----:B------:R-:W-:Y:S01]  /*7010*/  FFMA.FTZ R138, -R0, R138, R128 ;  /* 0x0000008a008a7223 */ /* 0x000fe20000010180 */
[----:B------:R-:W-:Y:S01]  /*7020*/  ISETP.GE.AND P5, PT, R133, R168, PT ;  /* 0x000000a88500720c */ /* 0x000fe20003fa6270 */
[----:B------:R-:W-:Y:S01]  /*7030*/  IMAD.IADD R187, R164, 0x1, -R156 ;  /* 0x00000001a4bb7824 */ /* 0x000fe200078e0a9c */
[----:B------:R-:W-:Y:S01]  /*7040*/  I2FP.F32.S32 R40, R40 ;  /* 0x0000002800287245 */ /* 0x000fe20000201400 */
[----:B------:R-:W-:Y:S01]  /*7050*/  VIADD R181, R165, 0x89 ;  /* 0x00000089a5b57836 */ /* 0x000fe20000000000 */
[----:B------:R-:W-:Y:S01]  /*7060*/  FSEL R12, R210, -INF , !P0 ;  /* 0xff800000d20c7808 */ /* 0x000fe20004000000 */
[----:B------:R-:W-:Y:S01]  /*7070*/  IMAD.IADD R143, R164, 0x1, -R141 ;  /* 0x00000001a48f7824 */ /* 0x000fe200078e0a8d */
[----:B------:R-:W-:Y:S01]  /*7080*/  FSEL R18, R18, -INF , !P0 ;  /* 0xff80000012127808 */ /* 0x000fe20004000000 */
[----:B------:R-:W-:Y:S01]  /*7090*/  FFMA.FTZ R15, -R0, R40, R15 ;  /* 0x00000028000f7223 */ /* 0x000fe2000001010f */
[----:B------:R-:W-:Y:S01]  /*70a0*/  ISETP.GE.AND P0, PT, R209, R168, PT ;  /* 0x000000a8d100720c */ /* 0x000fe20003f06270 */
[----:B------:R-:W-:Y:S01]  /*70b0*/  IMAD.IADD R183, R164, 0x1, -R181 ;  /* 0x00000001a4b77824 */ /* 0x000fe200078e0ab5 */
[----:B------:R-:W-:Y:S01]  /*70c0*/  IABS R8, R8 ;  /* 0x0000000800087213 */ /* 0x000fe20000000000 */
[----:B------:R-:W-:Y:S01]  /*70d0*/  VIADD R144, R165, 0x48 ;  /* 0x00000048a5907836 */ /* 0x000fe20000000000 */
[----:B------:R-:W-:Y:S01]  /*70e0*/  FSEL R128, R10, -INF , !P5 ;  /* 0xff8000000a807808 */ /* 0x000fe20006800000 */
[--C-:B------:R-:W-:Y:S01]  /*70f0*/  IMAD.IADD R10, R22, 0x1, -R134.reuse ;  /* 0x00000001160a7824 */ /* 0x100fe200078e0a86 */
[----:B------:R-:W-:Y:S01]  /*7100*/  ISETP.GE.AND P3, PT, R215, R168, PT ;  /* 0x000000a8d700720c */ /* 0x000fe20003f66270 */
[----:B------:R-:W-:Y:S01]  /*7110*/  IMAD.IADD R137, R164, 0x1, -R147 ;  /* 0x00000001a4897824 */ /* 0x000fe200078e0a93 */
[----:B------:R-:W-:Y:S01]  /*7120*/  FSEL R40, R132, -INF , !P0 ;  /* 0xff80000084287808 */ /* 0x000fe20004000000 */
[----:B------:R-:W-:Y:S01]  /*7130*/  IMAD.IADD R177, R164, 0x1, -R157 ;  /* 0x00000001a4b17824 */ /* 0x000fe200078e0a9d */
[----:B------:R-:W-:Y:S01]  /*7140*/  I2FP.F32.S32 R8, R8 ;  /* 0x0000000800087245 */ /* 0x000fe20000201400 */
[----:B------:R-:W-:Y:S01]  /*7150*/  VIADD R182, R165, 0x71 ;  /* 0x00000071a5b67836 */ /* 0x000fe20000000000 */
[----:B------:R-:W-:Y:S01]  /*7160*/  FSEL R132, R6, -INF , !P0 ;  /* 0xff80000006847808 */ /* 0x000fe20004000000 */
[----:B------:R-:W-:Y:S01]  /*7170*/  IMAD.IADD R6, R22, 0x1, -R141 ;  /* 0x0000000116067824 */ /* 0x000fe200078e0a8d */
[----:B------:R-:W-:Y:S01]  /*7180*/  FSEL R21, R216, -INF , !P3 ;  /* 0xff800000d8157808 */ /* 0x000fe20005800000 */
[----:B------:R-:W-:Y:S01]  /*7190*/  FFMA.FTZ R7, -R0, R8, R7 ;  /* 0x0000000800077223 */ /* 0x000fe20000010107 */
[----:B------:R-:W-:Y:S01]  /*71a0*/  FSEL R4, R4, -INF , !P3 ;  /* 0xff80000004047808 */ /* 0x000fe20005800000 */
[C---:B------:R-:W-:Y:S01]  /*71b0*/  IMAD.IADD R140, R164.reuse, 0x1, -R134 ;  /* 0x00000001a48c7824 */ /* 0x040fe200078e0a86 */
[----:B------:R-:W-:Y:S01]  /*71c0*/  ISETP.GE.AND P3, PT, R205, R168, PT ;  /* 0x000000a8cd00720c */ /* 0x000fe20003f66270 */
[C---:B------:R-:W-:Y:S01]  /*71d0*/  VIADD R190, R165.reuse, 0x69 ;  /* 0x00000069a5be7836 */ /* 0x040fe20000000000 */
[----:B------:R-:W-:Y:S01]  /*71e0*/  IABS R10, R10 ;  /* 0x0000000a000a7213 */ /* 0x000fe20000000000 */
[----:B------:R-:W-:Y:S01]  /*71f0*/  IMAD.IADD R148, R164, 0x1, -R145 ;  /* 0x00000001a4947824 */ /* 0x000fe200078e0a91 */
[----:B------:R-:W-:Y:S01]  /*7200*/  IABS R6, R6 ;  /* 0x0000000600067213 */ /* 0x000fe20000000000 */
[----:B------:R-:W-:Y:S01]  /*7210*/  VIADD R155, R165, 0xa0 ;  /* 0x000000a0a59b7836 */ /* 0x000fe20000000000 */
[----:B------:R-:W-:Y:S01]  /*7220*/  FSEL R16, R15, -INF , !P3 ;  /* 0xff8000000f107808 */ /* 0x000fe20005800000 */
[----:B------:R-:W-:Y:S01]  /*7230*/  IMAD.IADD R15, R22, 0x1, -R136 ;  /* 0x00000001160f7824 */ /* 0x000fe200078e0a88 */
[----:B------:R-:W-:Y:S01]  /*7240*/  I2FP.F32.S32 R10, R10 ;  /* 0x0000000a000a7245 */ /* 0x000fe20000201400 */
[C---:B------:R-:W-:Y:S01]  /*7250*/  IMAD.IADD R149, R164.reuse, 0x1, -R144 ;  /* 0x00000001a4957824 */ /* 0x040fe200078e0a90 */
[----:B------:R-:W-:Y:S01]  /*7260*/  IABS R23, R23 ;  /* 0x0000001700177213 */ /* 0x000fe20000000000 */
[----:B------:R-:W-:Y:S01]  /*7270*/  IMAD.IADD R146, R164, 0x1, -R155 ;  /* 0x00000001a4927824 */ /* 0x000fe200078e0a9b */
[----:B------:R-:W-:Y:S01]  /*7280*/  FSEL R133, R7, -INF , !P1 ;  /* 0xff80000007857808 */ /* 0x000fe20004800000 */
[----:B------:R-:W-:Y:S01]  /*7290*/  IMAD.IADD R7, R22, 0x1, -R147 ;  /* 0x0000000116077824 */ /* 0x000fe200078e0a93 */
[----:B------:R-:W-:Y:S01]  /*72a0*/  I2FP.F32.S32 R6, R6 ;  /* 0x0000000600067245 */ /* 0x000fe20000201400 */
[----:B------:R-:W-:Y:S01]  /*72b0*/  FFMA.FTZ R126, -R0, R10, R126 ;  /* 0x0000000a007e7223 */ /* 0x000fe2000001017e */
[----:B------:R-:W-:Y:S01]  /*72c0*/  IABS R139, R139 ;  /* 0x0000008b008b7213 */ /* 0x000fe20000000000 */
[----:B------:R-:W-:Y:S01]  /*72d0*/  IMAD.IADD R10, R22, 0x1, -R142 ;  /* 0x00000001160a7824 */ /* 0x000fe200078e0a8e */
[----:B------:R-:W-:Y:S01]  /*72e0*/  I2FP.F32.S32 R23, R23 ;  /* 0x0000001700177245 */ /* 0x000fe20000201400 */
[----:B------:R-:W-:Y:S01]  /*72f0*/  FFMA.FTZ R122, -R0, R6, R122 ;  /* 0x00000006007a7223 */ /* 0x000fe2000001017a */
[----:B------:R-:W-:Y:S01]  /*7300*/  IABS R15, R15 ;  /* 0x0000000f000f7213 */ /* 0x000fe20000000000 */
[--C-:B------:R-:W-:Y:S01]  /*7310*/  IMAD.IADD R6, R22, 0x1, -R160.reuse ;  /* 0x0000000116067824 */ /* 0x100fe200078e0aa0 */
[----:B------:R-:W-:Y:S01]  /*7320*/  IABS R7, R7 ;  /* 0x0000000700077213 */ /* 0x000fe20000000000 */
[----:B------:R-:W-:Y:S01]  /*7330*/  FFMA.FTZ R11, -R0, R23, R11 ;  /* 0x00000017000b7223 */ /* 0x000fe2000001010b */
[----:B------:R-:W-:Y:S01]  /*7340*/  I2FP.F32.S32 R139, R139 ;  /* 0x0000008b008b7245 */ /* 0x000fe20000201400 */
[C---:B------:R-:W-:Y:S01]  /*7350*/  IMAD.IADD R151, R164.reuse, 0x1, -R160 ;  /* 0x00000001a4977824 */ /* 0x040fe200078e0aa0 */
[----:B------:R-:W-:Y:S01]  /*7360*/  I2FP.F32.S32 R15, R15 ;  /* 0x0000000f000f7245 */ /* 0x000fe20000201400 */
[----:B------:R-:W-:Y:S01]  /*7370*/  IMAD.IADD R198, R164, 0x1, -R182 ;  /* 0x00000001a4c67824 */ /* 0x000fe200078e0ab6 */
[----:B------:R-:W-:Y:S01]  /*7380*/  IABS R10, R10 ;  /* 0x0000000a000a7213 */ /* 0x000fe20000000000 */
[C---:B------:R-:W-:Y:S01]  /*7390*/  FFMA.FTZ R139, -R0.reuse, R139, R129 ;  /* 0x0000008b008b7223 */ /* 0x040fe20000010181 */
[----:B------:R-:W-:Y:S01]  /*73a0*/  I2FP.F32.S32 R7, R7 ;  /* 0x0000000700077245 */ /* 0x000fe20000201400 */
[----:B------:R-:W-:Y:S01]  /*73b0*/  FFMA.FTZ R130, -R0, R15, R130 ;  /* 0x0000000f00827223 */ /* 0x000fe20000010182 */
[----:B------:R-:W-:Y:S01]  /*73c0*/  IABS R6, R6 ;  /* 0x0000000600067213 */ /* 0x000fe20000000000 */
[----:B------:R-:W-:Y:S01]  /*73d0*/  IMAD.IADD R15, R22, 0x1, -R145 ;  /* 0x00000001160f7824 */ /* 0x000fe200078e0a91 */
[----:B------:R-:W-:Y:S01]  /*73e0*/  I2FP.F32.S32 R10, R10 ;  /* 0x0000000a000a7245 */ /* 0x000fe20000201400 */
[----:B------:R-:W-:Y:S01]  /*73f0*/  FFMA.FTZ R127, -R0, R7, R127 ;  /* 0x00000007007f7223 */ /* 0x000fe2000001017f */
[----:B------:R-:W-:Y:S01]  /*7400*/  FSEL R129, R11, -INF , !P4 ;  /* 0xff8000000b817808 */ /* 0x000fe20006000000 */
[C---:B------:R-:W-:Y:S01]  /*7410*/  IMAD.IADD R11, R22.reuse, 0x1, -R135 ;  /* 0x00000001160b7824 */ /* 0x040fe200078e0a87 */
[----:B------:R-:W-:Y:S01]  /*7420*/  I2FP.F32.S32 R6, R6 ;  /* 0x0000000600067245 */ /* 0x000fe20000201400 */
[----:B------:R-:W-:-:S02]  /*7430*/  IMAD.IADD R7, R22, 0x1, -R162 ;  /* 0x0000000116077824 */ /* 0x000fc400078e0aa2 */
[----:B------:R-:W-:Y:S01]  /*7440*/  FFMA.FTZ R119, -R0, R10, R119 ;  /* 0x0000000a00777223 */ /* 0x000fe20000010177 */
[----:B------:R-:W-:Y:S01]  /*7450*/  IABS R15, R15 ;  /* 0x0000000f000f7213 */ /* 0x000fe20000000000 */
[----:B------:R-:W-:Y:S01]  /*7460*/  IMAD.IADD R10, R22, 0x1, -R157 ;  /* 0x00000001160a7824 */ /* 0x000fe200078e0a9d */
[----:B------:R-:W-:Y:S01]  /*7470*/  IABS R11, R11 ;  /* 0x0000000b000b7213 */ /* 0x000fe20000000000 */
[----:B------:R-:W-:Y:S01]  /*7480*/  FFMA.FTZ R115, -R0, R6, R115 ;  /* 0x0000000600737223 */ /* 0x000fe20000010173 */
[----:B------:R-:W-:Y:S01]  /*7490*/  IABS R7, R7 ;  /* 0x0000000700077213 */ /* 0x000fe20000000000 */
[--C-:B------:R-:W-:Y:S01]  /*74a0*/  IMAD.IADD R6, R22, 0x1, -R185.reuse ;  /* 0x0000000116067824 */ /* 0x100fe200078e0ab9 */
[----:B------:R-:W-:Y:S01]  /*74b0*/  I2FP.F32.S32 R15, R15 ;  /* 0x0000000f000f7245 */ /* 0x000fe20000201400 */
[C---:B------:R-:W-:Y:S01]  /*74c0*/  IMAD.IADD R178, R164.reuse, 0x1, -R185 ;  /* 0x00000001a4b27824 */ /* 0x040fe200078e0ab9 */
[----:B------:R-:W-:Y:S01]  /*74d0*/  IABS R187, R187 ;  /* 0x000000bb00bb7213 */ /* 0x000fe20000000000 */
        /* <DEDUP_REMOVED lines=14> */
[C---:B------:R-:W-:Y:S01]  /*75c0*/  FFMA.FTZ R187, -R0.reuse, R187, R84 ;  /* 0x000000bb00bb7223 */ /* 0x040fe20000010154 */
[----:B------:R-:W-:Y:S01]  /*75d0*/  IABS R143, R143 ;  /* 0x0000008f008f7213 */ /* 0x000fe20000000000 */
[C---:B------:R-:W-:Y:S01]  /*75e0*/  VIADD R84, R165.reuse, 0xd0 ;  /* 0x000000d0a5547836 */ /* 0x040fe20000000000 */
[----:B------:R-:W-:Y:S01]  /*75f0*/  I2FP.F32.S32 R6, R6 ;  /* 0x0000000600067245 */ /* 0x000fe20000201400 */
[----:B------:R-:W-:Y:S01]  /*7600*/  FFMA.FTZ R106, -R0, R10, R106 ;  /* 0x0000000a006a7223 */ /* 0x000fe2000001016a */
        /* <DEDUP_REMOVED lines=8> */
[----:B------:R-:W-:Y:S01]  /*7690*/  IABS R15, R15 ;  /* 0x0000000f000f7213 */ /* 0x000fe20000000000 */
[----:B------:R-:W-:Y:S01]  /*76a0*/  IMAD.IADD R85, R164, 0x1, -R84 ;  /* 0x00000001a4557824 */ /* 0x000fe200078e0a54 */
[----:B------:R-:W-:Y:S01]  /*76b0*/  IABS R11, R11 ;  /* 0x0000000b000b7213 */ /* 0x000fe20000000000 */
[----:B------:R-:W-:Y:S01]  /*76c0*/  FFMA.FTZ R143, -R0, R143, R120 ;  /* 0x0000008f008f7223 */ /* 0x000fe20000010178 */
[----:B------:R-:W-:Y:S01]  /*76d0*/  IABS R7, R7 ;  /* 0x0000000700077213 */ /* 0x000fe20000000000 */
[----:B------:R-:W-:Y:S01]  /*76e0*/  VIADD R120, R165, 0xb8 ;  /* 0x000000b8a5787836 */ /* 0x000fe20000000000 */
[----:B------:R-:W-:-:S02]  /*76f0*/  I2FP.F32.S32 R137, R137 ;  /* 0x0000008900897245 */ /* 0x000fc40000201400 */
[----:B------:R-:W-:Y:S02]  /*7700*/  I2FP.F32.S32 R177, R177 ;  /* 0x000000b100b17245 */ /* 0x000fe40000201400 */
[----:B------:R-:W-:Y:S01]  /*7710*/  I2FP.F32.S32 R15, R15 ;  /* 0x0000000f000f7245 */ /* 0x000fe20000201400 */
[C---:B------:R-:W-:Y:S01]  /*7720*/  FFMA.FTZ R137, -R0.reuse, R137, R125 ;  /* 0x0000008900897223 */ /* 0x040fe2000001017d */
[----:B------:R-:W-:Y:S01]  /*7730*/  I2FP.F32.S32 R11, R11 ;  /* 0x0000000b000b7245 */ /* 0x000fe20000201400 */
[C---:B------:R-:W-:Y:S01]  /*7740*/  FFMA.FTZ R177, -R0.reuse, R177, R104 ;  /* 0x000000b100b17223 */ /* 0x040fe20000010168 */
[----:B------:R-:W-:Y:S01]  /*7750*/  IABS R10, R10 ;  /* 0x0000000a000a7213 */ /* 0x000fe20000000000 */
[----:B------:R-:W-:Y:S01]  /*7760*/  FFMA.FTZ R110, -R0, R15, R110 ;  /* 0x0000000f006e7223 */ /* 0x000fe2000001016e */
[----:B------:R-:W-:Y:S01]  /*7770*/  I2FP.F32.S32 R7, R7 ;  /* 0x0000000700077245 */ /* 0x000fe20000201400 */
[----:B------:R-:W-:Y:S01]  /*7780*/  VIADD R125, R165, 0x98 ;  /* 0x00000098a57d7836 */ /* 0x000fe20000000000 */
[----:B------:R-:W-:Y:S01]  /*7790*/  IABS R6, R6 ;  /* 0x0000000600067213 */ /* 0x000fe20000000000 */
[----:B------:R-:W-:Y:S01]  /*77a0*/  IMAD.IADD R104, R164, 0x1, -R120 ;  /* 0x00000001a4687824 */ /* 0x000fe200078e0a78 */
[----:B------:R-:W-:Y:S01]  /*77b0*/  IABS R85, R85 ;  /* 0x0000005500557213 */ /* 0x000fe20000000000 */
[----:B------:R-:W-:Y:S01]  /*77c0*/  FFMA.FTZ R118, -R0, R11, R118 ;  /* 0x0000000b00767223 */ /* 0x000fe20000010176 */
[----:B------:R-:W-:Y:S01]  /*77d0*/  I2FP.F32.S32 R10, R10 ;  /* 0x0000000a000a7245 */ /* 0x000fe20000201400 */
[C---:B------:R-:W-:Y:S01]  /*77e0*/  IMAD.IADD R15, R22.reuse, 0x1, -R190 ;  /* 0x00000001160f7824 */ /* 0x040fe200078e0abe */
[----:B------:R-:W-:Y:S01]  /*77f0*/  IABS R140, R140 ;  /* 0x0000008c008c7213 */ /* 0x000fe20000000000 */
[----:B------:R-:W-:-:S02]  /*7800*/  IMAD.IADD R11, R22, 0x1, -R158 ;  /* 0x00000001160b7824 */ /* 0x000fc400078e0a9e */
[----:B------:R-:W-:Y:S01]  /*7810*/  FFMA.FTZ R107, -R0, R7, R107 ;  /* 0x00000007006b7223 */ /* 0x000fe2000001016b */
[----:B------:R-:W-:Y:S01]  /*7820*/  I2FP.F32.S32 R6, R6 ;  /* 0x0000000600067245 */ /* 0x000fe20000201400 */
[----:B------:R-:W-:Y:S01]  /*7830*/  IMAD.IADD R7, R22, 0x1, -R201 ;  /* 0x0000000116077824 */ /* 0x000fe200078e0ac9 */
[----:B------:R-:W-:Y:S01]  /*7840*/  I2FP.F32.S32 R85, R85 ;  /* 0x0000005500557245 */ /* 0x000fe20000201400 */
[----:B------:R-:W-:Y:S01]  /*7850*/  IMAD.IADD R161, R164, 0x1, -R125 ;  /* 0x00000001a4a17824 */ /* 0x000fe200078e0a7d */
[----:B------:R-:W-:Y:S01]  /*7860*/  IABS R148, R148 ;  /* 0x0000009400947213 */ /* 0x000fe20000000000 */
[----:B------:R-:W-:Y:S01]  /*7870*/  FFMA.FTZ R99, -R0, R10, R99 ;  /* 0x0000000a00637223 */ /* 0x000fe20000010163 */
[----:B------:R-:W-:Y:S01]  /*7880*/  I2FP.F32.S32 R140, R140 ;  /* 0x0000008c008c7245 */ /* 0x000fe20000201400 */
[----:B------:R-:W-:Y:S01]  /*7890*/  IMAD.IADD R10, R22, 0x1, -R156 ;  /* 0x00000001160a7824 */ /* 0x000fe200078e0a9c */
[----:B------:R-:W-:Y:S01]  /*78a0*/  IABS R104, R104 ;  /* 0x0000006800687213 */ /* 0x000fe20000000000 */
[C---:B------:R-:W-:Y:S01]  /*78b0*/  FFMA.FTZ R95, -R0.reuse, R6, R95 ;  /* 0x00000006005f7223 */ /* 0x040fe2000001015f */
[----:B------:R-:W-:Y:S01]  /*78c0*/  IABS R15, R15 ;  /* 0x0000000f000f7213 */ /* 0x000fe20000000000 */
[----:B------:R-:W-:Y:S01]  /*78d0*/  FFMA.FTZ R85, -R0, R85, R48 ;  /* 0x0000005500557223 */ /* 0x000fe20000010130 */
[----:B------:R-:W-:Y:S01]  /*78e0*/  IABS R149, R149 ;  /* 0x0000009500957213 */ /* 0x000fe20000000000 */
[----:B------:R-:W-:Y:S01]  /*78f0*/  IMAD.IADD R6, R22, 0x1, -R180 ;  /* 0x0000000116067824 */ /* 0x000fe200078e0ab4 */
[----:B------:R-:W-:Y:S01]  /*7900*/  IABS R11, R11 ;  /* 0x0000000b000b7213 */ /* 0x000fe20000000000 */
[----:B------:R-:W-:Y:S01]  /*7910*/  FFMA.FTZ R140, -R0, R140, R124 ;  /* 0x0000008c008c7223 */ /* 0x000fe2000001017c */
[----:B------:R-:W-:Y:S01]  /*7920*/  FSEL R8, R208, -INF , !P3 ;  /* 0xff800000d0087808 */ /* 0x000fe20005800000 */
[----:B------:R-:W-:Y:S01]  /*7930*/  VIADD R124, R165, 0x99 ;  /* 0x00000099a57c7836 */ /* 0x000fe20000000000 */
[----:B------:R-:W-:-:S02]  /*7940*/  I2FP.F32.S32 R148, R148 ;  /* 0x0000009400947245 */ /* 0x000fc40000201400 */
[----:B------:R-:W-:Y:S01]  /*7950*/  IABS R146, R146 ;  /* 0x0000009200927213 */ /* 0x000fe20000000000 */
[----:B------:R-:W-:Y:S01]  /*7960*/  IMAD.IADD R159, R164, 0x1, -R124 ;  /* 0x00000001a49f7824 */ /* 0x000fe200078e0a7c */
[----:B------:R-:W-:Y:S01]  /*7970*/  ISETP.GE.AND P3, PT, R136, R168, PT ;  /* 0x000000a88800720c */ /* 0x000fe20003f66270 */
[----:B------:R-:W-:Y:S01]  /*7980*/  FFMA.FTZ R148, -R0, R148, R121 ;  /* 0x0000009400947223 */ /* 0x000fe20000010179 */
[----:B------:R-:W-:Y:S01]  /*7990*/  IABS R7, R7 ;  /* 0x0000000700077213 */ /* 0x000fe20000000000 */
[----:B------:R-:W-:Y:S01]  /*79a0*/  VIADD R121, R165, 0xb1 ;  /* 0x000000b1a5797836 */ /* 0x000fe20000000000 */
[----:B------:R-:W-:Y:S02]  /*79b0*/  IABS R161, R161 ;  /* 0x000000a100a17213 */ /* 0x000fe40000000000 */
[----:B------:R-:W-:Y:S02]  /*79c0*/  I2FP.F32.S32 R104, R104 ;  /* 0x0000006800687245 */ /* 0x000fe40000201400 */
[----:B------:R-:W-:-:S02]  /*79d0*/  FSEL R48, R207, -INF , !P5 ;  /* 0xff800000cf307808 */ /* 0x000fc40006800000 */
[----:B------:R-:W-:Y:S01]  /*79e0*/  I2FP.F32.S32 R15, R15 ;  /* 0x0000000f000f7245 */ /* 0x000fe20000201400 */
[C---:B------:R-:W-:Y:S01]  /*79f0*/  FFMA.FTZ R104, -R0.reuse, R104, R60 ;  /* 0x0000006800687223 */ /* 0x040fe2000001013c */
[----:B------:R-:W-:Y:S01]  /*7a00*/  I2FP.F32.S32 R149, R149 ;  /* 0x0000009500957245 */ /* 0x000fe20000201400 */
[----:B------:R-:W2:Y:S01]  /*7a10*/  LD.E R60, desc[UR4][R2.64+0xdc] ;  /* 0x0000dc04023c7980 */ /* 0x000ea2000c101900 */
[----:B------:R-:W-:Y:S01]  /*7a20*/  ISETP.GE.AND P5, PT, R135, R168, PT ;  /* 0x000000a88700720c */ /* 0x000fe20003fa6270 */
[----:B------:R-:W-:Y:S01]  /*7a30*/  FFMA.FTZ R103, -R0, R15, R103 ;  /* 0x0000000f00677223 */ /* 0x000fe20000010167 */
[----:B------:R-:W-:Y:S01]  /*7a40*/  FSEL R41, R206, -INF , !P4 ;  /* 0xff800000ce297808 */ /* 0x000fe20006000000 */
[----:B------:R-:W-:Y:S01]  /*7a50*/  FFMA.FTZ R149, -R0, R149, R116 ;  /* 0x0000009500957223 */ /* 0x000fe20000010174 */
[----:B------:R-:W-:Y:S01]  /*7a60*/  I2FP.F32.S32 R11, R11 ;  /* 0x0000000b000b7245 */ /* 0x000fe20000201400 */
[----:B------:R-:W-:Y:S01]  /*7a70*/  IMAD.IADD R15, R22, 0x1, -R179 ;  /* 0x00000001160f7824 */ /* 0x000fe200078e0ab3 */
[----:B------:R-:W-:-:S02]  /*7a80*/  IABS R10, R10 ;  /* 0x0000000a000a7213 */ /* 0x000fc40000000000 */
[----:B------:R-:W-:Y:S01]  /*7a90*/  IABS R151, R151 ;  /* 0x0000009700977213 */ /* 0x000fe20000000000 */
[----:B------:R-:W-:Y:S01]  /*7aa0*/  FFMA.FTZ R111, -R0, R11, R111 ;  /* 0x0000000b006f7223 */ /* 0x000fe2000001016f */
[----:B------:R-:W-:Y:S01]  /*7ab0*/  ISETP.GE.AND P4, PT, R134, R168, PT ;  /* 0x000000a88600720c */ /* 0x000fe20003f86270 */
[----:B------:R-:W-:Y:S01]  /*7ac0*/  IMAD.IADD R11, R22, 0x1, -R189 ;  /* 0x00000001160b7824 */ /* 0x000fe200078e0abd */
[----:B------:R-:W-:Y:S02]  /*7ad0*/  IABS R198, R198 ;  /* 0x000000c600c67213 */ /* 0x000fe40000000000 */
[----:B------:R-:W-:Y:S02]  /*7ae0*/  I2FP.F32.S32 R146, R146 ;  /* 0x0000009200927245 */ /* 0x000fe40000201400 */
[----:B------:R-:W-:Y:S02]  /*7af0*/  FSEL R135, R138, -INF , !P3 ;  /* 0xff8000008a877808 */ /* 0x000fe40005800000 */
[----:B------:R-:W-:Y:S01]  /*7b00*/  I2FP.F32.S32 R7, R7 ;  /* 0x0000000700077245 */ /* 0x000fe20000201400 */
[C---:B------:R-:W-:Y:S01]  /*7b10*/  FFMA.FTZ R146, -R0.reuse, R146, R72 ;  /* 0x0000009200927223 */ /* 0x040fe20000010148 */
[----:B------:R-:W-:Y:S01]  /*7b20*/  IABS R178, R178 ;  /* 0x000000b200b27213 */ /* 0x000fe20000000000 */
[----:B------:R-:W-:Y:S01]  /*7b30*/  VIADD R72, R165, 0xc1 ;  /* 0x000000c1a5487836 */ /* 0x000fe20000000000 */
[----:B------:R-:W-:Y:S01]  /*7b40*/  I2FP.F32.S32 R161, R161 ;  /* 0x000000a100a17245 */ /* 0x000fe20000201400 */
[----:B------:R-:W-:Y:S01]  /*7b50*/  FFMA.FTZ R94, -R0, R7, R94 ;  /* 0x00000007005e7223 */ /* 0x000fe2000001015e */
[----:B------:R-:W-:Y:S01]  /*7b60*/  ISETP.GE.AND P0, PT, R147, R168, PT ;  /* 0x000000a89300720c */ /* 0x000fe20003f06270 */
[----:B------:R-:W-:Y:S01]  /*7b70*/  IMAD.IADD R7, R22, 0x1, -R181 ;  /* 0x0000000116077824 */ /* 0x000fe200078e0ab5 */
[----:B------:R-:W-:Y:S01]  /*7b80*/  FSEL R138, R130, -INF , !P3 ;  /* 0xff800000828a7808 */ /* 0x000fe20005800000 */
[----:B------:R-:W-:Y:S01]  /*7b90*/  FFMA.FTZ R161, -R0, R161, R76 ;  /* 0x000000a100a17223 */ /* 0x000fe2000001014c */
[----:B------:R-:W-:Y:S01]  /*7ba0*/  IABS R6, R6 ;  /* 0x0000000600067213 */ /* 0x000fe20000000000 */
[----:B------:R-:W-:Y:S01]  /*7bb0*/  VIADD R76, R165, 0xc0 ;  /* 0x000000c0a54c7836 */ /* 0x000fe20000000000 */
[----:B------:R-:W-:-:S02]  /*7bc0*/  ISETP.GE.AND P3, PT, R145, R168, PT ;  /* 0x000000a89100720c */ /* 0x000fc40003f66270 */
[----:B------:R-:W-:Y:S02]  /*7bd0*/  FSEL R134, R139, -INF , !P5 ;  /* 0xff8000008b867808 */ /* 0x000fe40006800000 */
[----:B------:R-:W-:Y:S02]  /*7be0*/  I2FP.F32.S32 R10, R10 ;  /* 0x0000000a000a7245 */ /* 0x000fe40000201400 */
[----:B------:R-:W-:Y:S02]  /*7bf0*/  I2FP.F32.S32 R151, R151 ;  /* 0x0000009700977245 */ /* 0x000fe40000201400 */
[----:B------:R-:W-:Y:S01]  /*7c00*/  IABS R199, R199 ;  /* 0x000000c700c77213 */ /* 0x000fe20000000000 */
[----:B------:R-:W-:Y:S01]  /*7c10*/  FFMA.FTZ R86, -R0, R10, R86 ;  /* 0x0000000a00567223 */ /* 0x000fe20000010156 */
[----:B------:R-:W-:Y:S01]  /*7c20*/  FSEL R204, R204, -INF , !P1 ;  /* 0xff800000cccc7808 */ /* 0x000fe20004800000 */
[----:B------:R-:W-:Y:S01]  /*7c30*/  FFMA.FTZ R151, -R0, R151, R113 ;  /* 0x0000009700977223 */ /* 0x000fe20000010171 */
[----:B------:R-:W-:Y:S01]  /*7c40*/  FSEL R139, R131, -INF , !P5 ;  /* 0xff800000838b7808 */ /* 0x000fe20006800000 */
[----:B------:R-:W-:Y:S01]  /*7c50*/  IMAD.IADD R10, R22, 0x1, -R153 ;  /* 0x00000001160a7824 */ /* 0x000fe200078e0a99 */
[----:B------:R-:W-:Y:S01]  /*7c60*/  FSEL R136, R140, -INF , !P4 ;  /* 0xff8000008c887808 */ /* 0x000fe20006000000 */
[----:B------:R-:W-:Y:S01]  /*7c70*/  VIADD R113, R165, 0xa8 ;  /* 0x000000a8a5717836 */ /* 0x000fe20000000000 */
[----:B------:R-:W-:-:S02]  /*7c80*/  I2FP.F32.S32 R198, R198 ;  /* 0x000000c600c67245 */ /* 0x000fc40000201400 */
[-C--:B------:R-:W-:Y:S01]  /*7c90*/  ISETP.GE.AND P1, PT, R141, R168.reuse, PT ;  /* 0x000000a88d00720c */ /* 0x080fe20003f26270 */
[----:B------:R-:W-:Y:S01]  /*7ca0*/  IMAD.IADD R116, R164, 0x1, -R113 ;  /* 0x00000001a4747824 */ /* 0x000fe200078e0a71 */
[----:B------:R-:W-:Y:S01]  /*7cb0*/  ISETP.GE.AND P5, PT, R144, R168, PT ;  /* 0x000000a89000720c */ /* 0x000fe20003fa6270 */
[----:B------:R-:W-:Y:S01]  /*7cc0*/  FFMA.FTZ R198, -R0, R198, R97 ;  /* 0x000000c600c67223 */ /* 0x000fe20000010161 */
[----:B------:R-:W-:Y:S01]  /*7cd0*/  FSEL R140, R126, -INF , !P4 ;  /* 0xff8000007e8c7808 */ /* 0x000fe20006000000 */
[----:B------:R-:W-:Y:S01]  /*7ce0*/  IMAD.IADD R97, R164, 0x1, -R72 ;  /* 0x00000001a4617824 */ /* 0x000fe200078e0a48 */
[----:B------:R-:W-:Y:S02]  /*7cf0*/  I2FP.F32.S32 R178, R178 ;  /* 0x000000b200b27245 */ /* 0x000fe40000201400 */
[----:B------:R-:W-:Y:S02]  /*7d00*/  ISETP.GE.AND P4, PT, R142, R168, PT ;  /* 0x000000a88e00720c */ /* 0x000fe40003f86270 */
[----:B------:R-:W-:Y:S01]  /*7d10*/  FSEL R137, R137, -INF , !P0 ;  /* 0xff80000089897808 */ /* 0x000fe20004000000 */
[----:B------:R-:W-:Y:S01]  /*7d20*/  FFMA.FTZ R178, -R0, R178, R100 ;  /* 0x000000b200b27223 */ /* 0x000fe20000010164 */
[----:B------:R-:W-:Y:S01]  /*7d30*/  FSEL R141, R127, -INF , !P0 ;  /* 0xff8000007f8d7808 */ /* 0x000fe20004000000 */
[----:B------:R-:W-:Y:S01]  /*7d40*/  IMAD.IADD R100, R164, 0x1, -R76 ;  /* 0x00000001a4647824 */ /* 0x000fe200078e0a4c */
[----:B------:R-:W-:-:S02]  /*7d50*/  I2FP.F32.S32 R6, R6 ;  /* 0x0000000600067245 */ /* 0x000fc40000201400 */
[----:B------:R-:W-:Y:S02]  /*7d60*/  ISETP.GE.AND P0, PT, R162, R168, PT ;  /* 0x000000a8a200720c */ /* 0x000fe40003f06270 */
[----:B------:R-:W-:Y:S01]  /*7d70*/  FSEL R142, R148, -INF , !P3 ;  /* 0xff800000948e7808 */ /* 0x000fe20005800000 */
[----:B------:R-:W-:Y:S01]  /*7d80*/  FFMA.FTZ R82, -R0, R6, R82 ;  /* 0x0000000600527223 */ /* 0x000fe20000010152 */
[----:B------:R-:W-:Y:S01]  /*7d90*/  I2FP.F32.S32 R199, R199 ;  /* 0x000000c700c77245 */ /* 0x000fe20000201400 */
[----:B------:R-:W-:Y:S01]  /*7da0*/  IMAD.IADD R6, R22, 0x1, -R124 ;  /* 0x0000000116067824 */ /* 0x000fe200078e0a7c */
[----:B------:R-:W-:Y:S02]  /*7db0*/  FSEL R148, R123, -INF , !P3 ;  /* 0xff8000007b947808 */ /* 0x000fe40005800000 */
[----:B------:R-:W-:Y:S01]  /*7dc0*/  FSEL R143, R143, -INF , !P1 ;  /* 0xff8000008f8f7808 */ /* 0x000fe20004800000 */
[----:B------:R-:W-:Y:S01]  /*7dd0*/  FFMA.FTZ R199, -R0, R199, R101 ;  /* 0x000000c700c77223 */ /* 0x000fe20000010165 */
[----:B------:R-:W-:-:S02]  /*7de0*/  FSEL R147, R122, -INF , !P1 ;  /* 0xff8000007a937808 */ /* 0x000fc40004800000 */
[-C--:B------:R-:W-:Y:S02]  /*7df0*/  ISETP.GE.AND P3, PT, R172, R168.reuse, PT ;  /* 0x000000a8ac00720c */ /* 0x080fe40003f66270 */
[----:B------:R-:W-:Y:S02]  /*7e00*/  FSEL R144, R149, -INF , !P5 ;  /* 0xff80000095907808 */ /* 0x000fe40006800000 */
[----:B------:R-:W-:Y:S02]  /*7e10*/  IABS R15, R15 ;  /* 0x0000000f000f7213 */ /* 0x000fe40000000000 */
[----:B------:R-:W-:Y:S02]  /*7e20*/  ISETP.GE.AND P1, PT, R160, R168, PT ;  /* 0x000000a8a000720c */ /* 0x000fe40003f26270 */
[----:B------:R-:W-:Y:S02]  /*7e30*/  FSEL R149, R118, -INF , !P5 ;  /* 0xff80000076957808 */ /* 0x000fe40006800000 */
[----:B------:R-:W-:-:S02]  /*7e40*/  FSEL R145, R150, -INF , !P4 ;  /* 0xff80000096917808 */ /* 0x000fc40006000000 */
[----:B------:R-:W-:Y:S02]  /*7e50*/  IABS R11, R11 ;  /* 0x0000000b000b7213 */ /* 0x000fe40000000000 */
[-C--:B------:R-:W-:Y:S02]  /*7e60*/  ISETP.GE.AND P5, PT, R158, R168.reuse, PT ;  /* 0x000000a89e00720c */ /* 0x080fe40003fa6270 */
[----:B------:R-:W-:Y:S02]  /*7e70*/  FSEL R150, R119, -INF , !P4 ;  /* 0xff80000077967808 */ /* 0x000fe40006000000 */
[----:B------:R-:W-:Y:S02]  /*7e80*/  FSEL R152, R152, -INF , !P0 ;  /* 0xff80000098987808 */ /* 0x000fe40004000000 */
[----:B------:R-:W-:Y:S02]  /*7e90*/  FSEL R160, R114, -INF , !P0 ;  /* 0xff80000072a07808 */ /* 0x000fe40004000000 */
[----:B------:R-:W-:-:S02]  /*7ea0*/  ISETP.GE.AND P4, PT, R157, R168, PT ;  /* 0x000000a89d00720c */ /* 0x000fc40003f86270 */
[----:B------:R-:W-:Y:S02]  /*7eb0*/  ISETP.GE.AND P0, PT, R186, R168, PT ;  /* 0x000000a8ba00720c */ /* 0x000fe40003f06270 */
[----:B------:R-:W-:Y:S02]  /*7ec0*/  IABS R7, R7 ;  /* 0x0000000700077213 */ /* 0x000fe40000000000 */
[----:B------:R-:W-:Y:S02]  /*7ed0*/  FSEL R157, R184, -INF , !P3 ;  /* 0xff800000b89d7808 */ /* 0x000fe40005800000 */
[----:B------:R-:W-:Y:S02]  /*7ee0*/  FSEL R172, R110, -INF , !P3 ;  /* 0xff8000006eac7808 */ /* 0x000fe40005800000 */
[----:B------:R-:W-:Y:S02]  /*7ef0*/  I2FP.F32.S32 R15, R15 ;  /* 0x0000000f000f7245 */ /* 0x000fe40000201400 */
[----:B------:R-:W-:-:S02]  /*7f00*/  FSEL R151, R151, -INF , !P1 ;  /* 0xff80000097977808 */ /* 0x000fc40004800000 */
[----:B------:R-:W-:Y:S01]  /*7f10*/  FSEL R162, R115, -INF , !P1 ;  /* 0xff80000073a27808 */ /* 0x000fe20004800000 */
[----:B------:R-:W-:Y:S01]  /*7f20*/  FFMA.FTZ R90, -R0, R15, R90 ;  /* 0x0000000f005a7223 */ /* 0x000fe2000001015a */
[----:B------:R-:W-:Y:S02]  /*7f30*/  ISETP.GE.AND P3, PT, R190, R168, PT ;  /* 0x000000a8be00720c */ /* 0x000fe40003f66270 */
[----:B------:R-:W-:Y:S02]  /*7f40*/  I2FP.F32.S32 R11, R11 ;  /* 0x0000000b000b7245 */ /* 0x000fe40000201400 */
[----:B------:R-:W-:Y:S02]  /*7f50*/  IABS R10, R10 ;  /* 0x0000000a000a7213 */ /* 0x000fe40000000000 */
[----:B------:R-:W-:Y:S01]  /*7f60*/  ISETP.GE.AND P1, PT, R185, R168, PT ;  /* 0x000000a8b900720c */ /* 0x000fe20003f26270 */
[----:B------:R-:W-:Y:S01]  /*7f70*/  FFMA.FTZ R98, -R0, R11, R98 ;  /* 0x0000000b00627223 */ /* 0x000fe20000010162 */
[----:B------:R-:W-:Y:S01]  /*7f80*/  FSEL R158, R174, -INF , !P5 ;  /* 0xff800000ae9e7808 */ /* 0x000fe20006800000 */
[----:B------:R-:W-:Y:S01]  /*7f90*/  IMAD.IADD R11, R22, 0x1, -R175 ;  /* 0x00000001160b7824 */ /* 0x000fe200078e0aaf */
[----:B------:R-:W-:-:S02]  /*7fa0*/  IABS R97, R97 ;  /* 0x0000006100617213 */ /* 0x000fc40000000000 */
[----:B------:R-:W-:Y:S02]  /*7fb0*/  FSEL R174, R111, -INF , !P5 ;  /* 0xff8000006fae7808 */ /* 0x000fe40006800000 */
[----:B------:R-:W-:Y:S02]  /*7fc0*/  FSEL R177, R177, -INF , !P4 ;  /* 0xff800000b1b17808 */ /* 0x000fe40006000000 */
[----:B------:R-:W-:Y:S02]  /*7fd0*/  FSEL R184, R106, -INF , !P4 ;  /* 0xff8000006ab87808 */ /* 0x000fe40006000000 */
[----:B------:R-:W-:Y:S02]  /*7fe0*/  FSEL R176, R176, -INF , !P0 ;  /* 0xff800000b0b07808 */ /* 0x000fe40004000000 */
[----:B------:R-:W-:Y:S02]  /*7ff0*/  FSEL R185, R107, -INF , !P0 ;  /* 0xff8000006bb97808 */ /* 0x000fe40004000000 */
[----:B------:R-:W-:-:S02]  /*8000*/  I2FP.F32.S32 R7, R7 ;  /* 0x0000000700077245 */ /* 0x000fc40000201400 */
[----:B------:R-:W-:Y:S02]  /*8010*/  IABS R159, R159 ;  /* 0x0000009f009f7213 */ /* 0x000fe40000000000 */
[----:B------:R-:W-:Y:S01]  /*8020*/  IABS R100, R100 ;  /* 0x0000006400647213 */ /* 0x000fe20000000000 */
[----:B------:R-:W-:Y:S01]  /*8030*/  FFMA.FTZ R87, -R0, R7, R87 ;  /* 0x0000000700577223 */ /* 0x000fe20000010157 */
[-C--:B------:R-:W-:Y:S01]  /*8040*/  ISETP.GE.AND P5, PT, R189, R168.reuse, PT ;  /* 0x000000a8bd00720c */ /* 0x080fe20003fa6270 */
[----:B------:R-:W-:Y:S01]  /*8050*/  IMAD.IADD R7, R22, 0x1, -R125 ;  /* 0x0000000116077824 */ /* 0x000fe200078e0a7d */
[-C--:B------:R-:W-:Y:S02]  /*8060*/  ISETP.GE.AND P4, PT, R182, R168.reuse, PT ;  /* 0x000000a8b600720c */ /* 0x080fe40003f86270 */
[----:B------:R-:W-:Y:S02]  /*8070*/  ISETP.GE.AND P0, PT, R201, R168, PT ;  /* 0x000000a8c900720c */ /* 0x000fe40003f06270 */
[----:B------:R-:W-:-:S02]  /*8080*/  IABS R6, R6 ;  /* 0x0000000600067213 */ /* 0x000fc40000000000 */
[----:B------:R-:W-:Y:S02]  /*8090*/  FSEL R182, R199, -INF , !P3 ;  /* 0xff800000c7b67808 */ /* 0x000fe40005800000 */
[----:B------:R-:W-:Y:S02]  /*80a0*/  FSEL R189, R103, -INF , !P3 ;  /* 0xff80000067bd7808 */ /* 0x000fe40005800000 */
[----:B------:R-:W-:Y:S02]  /*80b0*/  I2FP.F32.S32 R10, R10 ;  /* 0x0000000a000a7245 */ /* 0x000fe40000201400 */
[----:B------:R-:W-:Y:S02]  /*80c0*/  FSEL R178, R178, -INF , !P1 ;  /* 0xff800000b2b27808 */ /* 0x000fe40004800000 */
[----:B------:R-:W-:Y:S01]  /*80d0*/  FSEL R186, R102, -INF , !P1 ;  /* 0xff80000066ba7808 */ /* 0x000fe20004800000 */
[----:B------:R-:W-:Y:S01]  /*80e0*/  FFMA.FTZ R83, -R0, R10, R83 ;  /* 0x0000000a00537223 */ /* 0x000fe20000010153 */
[----:B------:R-:W-:-:S02]  /*80f0*/  ISETP.GE.AND P3, PT, R179, R168, PT ;  /* 0x000000a8b300720c */ /* 0x000fc40003f66270 */
[----:B------:R-:W-:Y:S02]  /*8100*/  I2FP.F32.S32 R97, R97 ;  /* 0x0000006100617245 */ /* 0x000fe40000201400 */
[----:B------:R-:W-:Y:S02]  /*8110*/  ISETP.GE.AND P1, PT, R200, R168, PT ;  /* 0x000000a8c800720c */ /* 0x000fe40003f26270 */
[----:B------:R-:W-:Y:S01]  /*8120*/  I2FP.F32.S32 R159, R159 ;  /* 0x0000009f009f7245 */ /* 0x000fe20000201400 */
[----:B------:R-:W-:Y:S01]  /*8130*/  FFMA.FTZ R97, -R0, R97, R57 ;  /* 0x0000006100617223 */ /* 0x000fe20000010139 */
[----:B------:R-:W-:Y:S01]  /*8140*/  I2FP.F32.S32 R100, R100 ;  /* 0x0000006400647245 */ /* 0x000fe20000201400 */
[----:B------:R-:W-:Y:S01]  /*8150*/  IMAD.IADD R57, R22, 0x1, -R155 ;  /* 0x0000000116397824 */ /* 0x000fe200078e0a9b */
[----:B------:R-:W-:Y:S01]  /*8160*/  FSEL R190, R198, -INF , !P4 ;  /* 0xff800000c6be7808 */ /* 0x000fe20006000000 */
[C---:B------:R-:W-:Y:S01]  /*8170*/  FFMA.FTZ R159, -R0.reuse, R159, R77 ;  /* 0x0000009f009f7223 */ /* 0x040fe2000001014d */
        /* <DEDUP_REMOVED lines=11> */
[----:B------:R-:W-:Y:S02]  /*8230*/  FSEL R197, R197, -INF , !P3 ;  /* 0xff800000c5c57808 */ /* 0x000fe40005800000 */
[----:B------:R-:W-:Y:S02]  /*8240*/  FSEL R181, R90, -INF , !P3 ;  /* 0xff8000005ab57808 */ /* 0x000fe40005800000 */
[----:B------:R-:W-:Y:S02]  /*8250*/  FSEL R191, R191, -INF , !P5 ;  /* 0xff800000bfbf7808 */ /* 0x000fe40006800000 */
[----:B------:R-:W-:-:S02]  /*8260*/  FSEL R201, R98, -INF , !P5 ;  /* 0xff80000062c97808 */ /* 0x000fc40006800000 */
[-C--:B------:R-:W-:Y:S02]  /*8270*/  ISETP.GE.AND P3, PT, R153, R168.reuse, PT ;  /* 0x000000a89900720c */ /* 0x080fe40003f66270 */
[----:B------:R-:W-:Y:S02]  /*8280*/  ISETP.GE.AND P5, PT, R175, R168, PT ;  /* 0x000000a8af00720c */ /* 0x000fe40003fa6270 */
[----:B------:R-:W-:Y:S02]  /*8290*/  IABS R11, R11 ;  /* 0x0000000b000b7213 */ /* 0x000fe40000000000 */
[----:B------:R-:W-:Y:S02]  /*82a0*/  FSEL R187, R187, -INF , !P4 ;  /* 0xff800000bbbb7808 */ /* 0x000fe40006000000 */
[----:B------:R-:W-:Y:S02]  /*82b0*/  FSEL R179, R86, -INF , !P4 ;  /* 0xff80000056b37808 */ /* 0x000fe40006000000 */
[----:B------:R-:W-:-:S02]  /*82c0*/  FSEL R183, R183, -INF , !P0 ;  /* 0xff800000b7b77808 */ /* 0x000fc40004000000 */
[----:B------:R-:W-:Y:S02]  /*82d0*/  FSEL R175, R87, -INF , !P0 ;  /* 0xff80000057af7808 */ /* 0x000fe40004000000 */
[-C--:B------:R-:W-:Y:S02]  /*82e0*/  ISETP.GE.AND P4, PT, R124, R168.reuse, PT ;  /* 0x000000a87c00720c */ /* 0x080fe40003f86270 */
[-C--:B------:R-:W-:Y:S02]  /*82f0*/  ISETP.GE.AND P0, PT, R155, R168.reuse, PT ;  /* 0x000000a89b00720c */ /* 0x080fe40003f06270 */
[----:B------:R-:W-:Y:S02]  /*8300*/  FSEL R163, R163, -INF , !P3 ;  /* 0xff800000a3a37808 */ /* 0x000fe40005800000 */
[----:B------:R-:W-:Y:S02]  /*8310*/  FSEL R155, R83, -INF , !P3 ;  /* 0xff800000539b7808 */ /* 0x000fe40005800000 */
[----:B------:R-:W-:Y:S01]  /*8320*/  ISETP.GE.AND P3, PT, R113, R168, PT ;  /* 0x000000a87100720c */ /* 0x000fe20003f66270 */
[----:B------:R-:W-:Y:S01]  /*8330*/  IMAD.IADD R113, R22, 0x1, -R113 ;  /* 0x0000000116717824 */ /* 0x000fe200078e0a71 */
[----:B------:R-:W-:-:S02]  /*8340*/  I2FP.F32.S32 R11, R11 ;  /* 0x0000000b000b7245 */ /* 0x000fc40000201400 */
[----:B------:R-:W-:Y:S02]  /*8350*/  IABS R116, R116 ;  /* 0x0000007400747213 */ /* 0x000fe40000000000 */
[----:B------:R-:W-:Y:S01]  /*8360*/  IABS R7, R7 ;  /* 0x0000000700077213 */ /* 0x000fe20000000000 */
[----:B------:R-:W-:Y:S01]  /*8370*/  FFMA.FTZ R91, -R0, R11, R91 ;  /* 0x0000000b005b7223 */ /* 0x000fe2000001015b */
[----:B------:R-:W-:Y:S02]  /*8380*/  IABS R57, R57 ;  /* 0x0000003900397213 */ /* 0x000fe40000000000 */
[----:B------:R-:W-:Y:S02]  /*8390*/  FSEL R159, R159, -INF , !P4 ;  /* 0xff8000009f9f7808 */ /* 0x000fe40006000000 */
[----:B------:R-:W-:Y:S02]  /*83a0*/  FSEL R153, R79, -INF , !P4 ;  /* 0xff8000004f997808 */ /* 0x000fe40006000000 */
[----:B------:R-:W-:-:S02]  /*83b0*/  IABS R56, R56 ;  /* 0x0000003800387213 */ /* 0x000fc40000000000 */
[----:B------:R-:W-:Y:S01]  /*83c0*/  ISETP.GE.AND P4, PT, R109, R168, PT ;  /* 0x000000a86d00720c */ /* 0x000fe20003f86270 */
[----:B------:R-:W-:Y:S01]  /*83d0*/  IMAD.IADD R109, R22, 0x1, -R109 ;  /* 0x00000001166d7824 */ /* 0x000fe200078e0a6d */
[----:B------:R-:W-:Y:S02]  /*83e0*/  I2FP.F32.S32 R116, R116 ;  /* 0x0000007400747245 */ /* 0x000fe40000201400 */
[----:B------:R-:W-:Y:S02]  /*83f0*/  I2FP.F32.S32 R7, R7 ;  /* 0x0000000700077245 */ /* 0x000fe40000201400 */
[----:B------:R-:W-:Y:S01]  /*8400*/  I2FP.F32.S32 R57, R57 ;  /* 0x0000003900397245 */ /* 0x000fe20000201400 */
[C---:B------:R-:W-:Y:S01]  /*8410*/  FFMA.FTZ R116, -R0.reuse, R116, R68 ;  /* 0x0000007400747223 */ /* 0x040fe20000010144 */
[----:B------:R-:W-:Y:S01]  /*8420*/  IABS R113, R113 ;  /* 0x0000007100717213 */ /* 0x000fe20000000000 */
[----:B------:R-:W-:Y:S01]  /*8430*/  FFMA.FTZ R78, -R0, R7, R78 ;  /* 0x00000007004e7223 */ /* 0x000fe2000001014e */
[----:B------:R-:W-:Y:S01]  /*8440*/  FSEL R202, R202, -INF , !P1 ;  /* 0xff800000caca7808 */ /* 0x000fe20004800000 */
[----:B------:R-:W-:Y:S01]  /*8450*/  FFMA.FTZ R57, -R0, R57, R74 ;  /* 0x0000003900397223 */ /* 0x000fe2000001014a */
[----:B------:R-:W-:Y:S01]  /*8460*/  FSEL R198, R95, -INF , !P1 ;  /* 0xff8000005fc67808 */ /* 0x000fe20004800000 */
[----:B------:R-:W-:Y:S01]  /*8470*/  IMAD.IADD R68, R164, 0x1, -R121 ;  /* 0x00000001a4447824 */ /* 0x000fe200078e0a79 */
[----:B------:R-:W-:-:S02]  /*8480*/  I2FP.F32.S32 R56, R56 ;  /* 0x0000003800387245 */ /* 0x000fc40000201400 */
[----:B------:R-:W-:Y:S02]  /*8490*/  ISETP.GE.AND P1, PT, R180, R168, PT ;  /* 0x000000a8b400720c */ /* 0x000fe40003f26270 */
[----:B------:R-:W-:Y:S01]  /*84a0*/  IABS R109, R109 ;  /* 0x0000006d006d7213 */ /* 0x000fe20000000000 */
[----:B------:R-:W-:Y:S01]  /*84b0*/  FFMA.FTZ R56, -R0, R56, R75 ;  /* 0x0000003800387223 */ /* 0x000fe2000001014b */
[----:B------:R-:W-:Y:S02]  /*84c0*/  I2FP.F32.S32 R113, R113 ;  /* 0x0000007100717245 */ /* 0x000fe40000201400 */
[----:B------:R-:W-:Y:S02]  /*84d0*/  FSEL R188, R188, -INF , !P5 ;  /* 0xff800000bcbc7808 */ /* 0x000fe40006800000 */
[----:B------:R-:W-:Y:S01]  /*84e0*/  FSEL R180, R91, -INF , !P5 ;  /* 0xff8000005bb47808 */ /* 0x000fe20006800000 */
[----:B------:R-:W-:Y:S01]  /*84f0*/  FFMA.FTZ R70, -R0, R113, R70 ;  /* 0x0000007100467223 */ /* 0x000fe20000010146 */
[----:B------:R-:W-:-:S02]  /*8500*/  ISETP.GE.AND P5, PT, R125, R168, PT ;  /* 0x000000a87d00720c */ /* 0x000fc40003fa6270 */
[----:B------:R-:W-:Y:S02]  /*8510*/  FSEL R173, R173, -INF , !P1 ;  /* 0xff800000adad7808 */ /* 0x000fe40004800000 */
[----:B------:R-:W-:Y:S02]  /*8520*/  FSEL R156, R82, -INF , !P1 ;  /* 0xff800000529c7808 */ /* 0x000fe40004800000 */
[----:B------:R-:W-:Y:S02]  /*8530*/  ISETP.GE.AND P1, PT, R154, R168, PT ;  /* 0x000000a89a00720c */ /* 0x000fe40003f26270 */
[----:B------:R-:W-:Y:S02]  /*8540*/  I2FP.F32.S32 R6, R109 ;  /* 0x0000006d00067245 */ /* 0x000fe40000201400 */
[----:B------:R-:W-:Y:S02]  /*8550*/  FSEL R161, R161, -INF , !P5 ;  /* 0xff800000a1a17808 */ /* 0x000fe40006800000 */
[----:B------:R-:W-:Y:S01]  /*8560*/  FSEL R154, R78, -INF , !P5 ;  /* 0xff8000004e9a7808 */ /* 0x000fe20006800000 */
[----:B------:R-:W-:Y:S01]  /*8570*/  FFMA.FTZ R6, -R0, R6, R66 ;  /* 0x0000000600067223 */ /* 0x000fe20000010142 */
[----:B------:R-:W-:-:S02]  /*8580*/  FSEL R146, R146, -INF , !P0 ;  /* 0xff80000092927808 */ /* 0x000fc40004000000 */
[----:B------:R-:W-:Y:S02]  /*8590*/  FSEL R57, R57, -INF , !P0 ;  /* 0xff80000039397808 */ /* 0x000fe40004000000 */
[----:B------:R-:W-:Y:S02]  /*85a0*/  IABS R68, R68 ;  /* 0x0000004400447213 */ /* 0x000fe40000000000 */
[-C--:B------:R-:W-:Y:S01]  /*85b0*/  ISETP.GE.AND P5, PT, R112, R168.reuse, PT ;  /* 0x000000a87000720c */ /* 0x080fe20003fa6270 */
[C---:B------:R-:W-:Y:S01]  /*85c0*/  IMAD.IADD R112, R22.reuse, 0x1, -R112 ;  /* 0x0000000116707824 */ /* 0x040fe200078e0a70 */
[----:B------:R-:W-:Y:S01]  /*85d0*/  ISETP.GE.AND P0, PT, R121, R168, PT ;  /* 0x000000a87900720c */ /* 0x000fe20003f06270 */
[----:B------:R-:W-:Y:S01]  /*85e0*/  IMAD.IADD R121, R22, 0x1, -R121 ;  /* 0x0000000116797824 */ /* 0x000fe200078e0a79 */
[----:B------:R-:W-:Y:S02]  /*85f0*/  FSEL R130, R117, -INF , !P1 ;  /* 0xff80000075827808 */ /* 0x000fe40004800000 */
[----:B------:R-:W-:Y:S01]  /*8600*/  FSEL R56, R56, -INF , !P1 ;  /* 0xff80000038387808 */ /* 0x000fe20004800000 */
[----:B------:R-:W-:Y:S01]  /*8610*/  IMAD.IADD R15, R22, 0x1, -R77 ;  /* 0x00000001160f7824 */ /* 0x000fe200078e0a4d */
[----:B------:R-:W-:-:S02]  /*8620*/  IABS R101, R101 ;  /* 0x0000006500657213 */ /* 0x000fc40000000000 */
[----:B------:R-:W-:Y:S01]  /*8630*/  ISETP.GE.AND P1, PT, R120, R168, PT ;  /* 0x000000a87800720c */ /* 0x000fe20003f26270 */
[----:B------:R-:W-:Y:S01]  /*8640*/  IMAD.IADD R120, R22, 0x1, -R120 ;  /* 0x0000000116787824 */ /* 0x000fe200078e0a78 */
[----:B------:R-:W-:Y:S02]  /*8650*/  FSEL R66, R70, -INF , !P3 ;  /* 0xff80000046427808 */ /* 0x000fe40005800000 */
[----:B------:R-:W-:Y:S02]  /*8660*/  I2FP.F32.S32 R68, R68 ;  /* 0x0000004400447245 */ /* 0x000fe40000201400 */
[----:B------:R-:W-:Y:S01]  /*8670*/  FSEL R70, R69, -INF , !P5 ;  /* 0xff80000045467808 */ /* 0x000fe20006800000 */
[----:B------:R-:W-:Y:S01]  /*8680*/  IMAD.IADD R11, R22, 0x1, -R76 ;  /* 0x00000001160b7824 */ /* 0x000fe200078e0a4c */
[----:B------:R-:W-:Y:S01]  /*8690*/  I2FP.F32.S32 R101, R101 ;  /* 0x0000006500657245 */ /* 0x000fe20000201400 */
[----:B------:R-:W-:Y:S01]  /*86a0*/  FFMA.FTZ R68, -R0, R68, R65 ;  /* 0x0000004400447223 */ /* 0x000fe20000010141 */
[----:B------:R-:W-:-:S02]  /*86b0*/  FSEL R69, R64, -INF , !P4 ;  /* 0xff80000040457808 */ /* 0x000fc40006000000 */
[----:B------:R-:W-:Y:S01]  /*86c0*/  IABS R112, R112 ;  /* 0x0000007000707213 */ /* 0x000fe20000000000 */
[----:B------:R-:W-:Y:S01]  /*86d0*/  FFMA.FTZ R101, -R0, R101, R61 ;  /* 0x0000006500657223 */ /* 0x000fe2000001013d */
[----:B------:R-:W-:Y:S02]  /*86e0*/  IABS R121, R121 ;  /* 0x0000007900797213 */ /* 0x000fe40000000000 */
[----:B------:R-:W-:Y:S01]  /*86f0*/  FSEL R64, R6, -INF , !P4 ;  /* 0xff80000006407808 */ /* 0x000fe20006000000 */
[----:B------:R-:W-:Y:S01]  /*8700*/  IMAD.IADD R6, R22, 0x1, -R105 ;  /* 0x0000000116067824 */ /* 0x000fe200078e0a69 */
[----:B------:R-:W-:Y:S02]  /*8710*/  IABS R120, R120 ;  /* 0x0000007800787213 */ /* 0x000fe40000000000 */
[----:B------:R-:W-:Y:S02]  /*8720*/  IABS R15, R15 ;  /* 0x0000000f000f7213 */ /* 0x000fe40000000000 */
[----:B------:R-:W-:-:S02]  /*8730*/  I2FP.F32.S32 R65, R112 ;  /* 0x0000007000417245 */ /* 0x000fc40000201400 */
[----:B------:R-:W-:Y:S02]  /*8740*/  I2FP.F32.S32 R121, R121 ;  /* 0x0000007900797245 */ /* 0x000fe40000201400 */
[----:B------:R-:W-:Y:S01]  /*8750*/  I2FP.F32.S32 R61, R120 ;  /* 0x00000078003d7245 */ /* 0x000fe20000201400 */
[C---:B------:R-:W-:Y:S01]  /*8760*/  FFMA.FTZ R65, -R0.reuse, R65, R71 ;  /* 0x0000004100417223 */ /* 0x040fe20000010147 */
[----:B------:R-:W-:Y:S02]  /*8770*/  IABS R11, R11 ;  /* 0x0000000b000b7213 */ /* 0x000fe40000000000 */
[----:B------:R-:W-:Y:S02]  /*8780*/  I2FP.F32.S32 R15, R15 ;  /* 0x0000000f000f7245 */ /* 0x000fe40000201400 */
[----:B------:R-:W-:Y:S01]  /*8790*/  IABS R6, R6 ;  /* 0x0000000600067213 */ /* 0x000fe20000000000 */
[C---:B------:R-:W-:Y:S01]  /*87a0*/  FFMA.FTZ R67, -R0.reuse, R121, R67 ;  /* 0x0000007900437223 */ /* 0x040fe20000010143 */
[----:B------:R-:W-:Y:S01]  /*87b0*/  I2FP.F32.S32 R11, R11 ;  /* 0x0000000b000b7245 */ /* 0x000fe20000201400 */
[----:B------:R-:W-:Y:S01]  /*87c0*/  FFMA.FTZ R61, -R0, R61, R62 ;  /* 0x0000003d003d7223 */ /* 0x000fe2000001013e */
[----:B------:R-:W-:Y:S01]  /*87d0*/  FSEL R131, R116, -INF , !P3 ;  /* 0xff80000074837808 */ /* 0x000fe20005800000 */
[----:B------:R-:W-:Y:S01]  /*87e0*/  FFMA.FTZ R63, -R0, R15, R63 ;  /* 0x0000000f003f7223 */ /* 0x000fe2000001013f */
[----:B------:R-:W-:-:S02]  /*87f0*/  I2FP.F32.S32 R6, R6 ;  /* 0x0000000600067245 */ /* 0x000fc40000201400 */
[-C--:B------:R-:W-:Y:S01]  /*8800*/  ISETP.GE.AND P3, PT, R77, R168.reuse, PT ;  /* 0x000000a84d00720c */ /* 0x080fe20003f66270 */
[----:B------:R-:W-:Y:S01]  /*8810*/  IMAD.IADD R10, R22, 0x1, -R72 ;  /* 0x00000001160a7824 */ /* 0x000fe200078e0a48 */
[----:B------:R-:W-:Y:S01]  /*8820*/  FSEL R65, R65, -INF , !P5 ;  /* 0xff80000041417808 */ /* 0x000fe20006800000 */
[----:B------:R-:W-:Y:S01]  /*8830*/  FFMA.FTZ R58, -R0, R11, R58 ;  /* 0x0000000b003a7223 */ /* 0x000fe2000001013a */
[----:B------:R-:W-:Y:S01]  /*8840*/  ISETP.GE.AND P4, PT, R72, R168, PT ;  /* 0x000000a84800720c */ /* 0x000fe20003f86270 */
[----:B------:R-:W-:Y:S01]  /*8850*/  FFMA.FTZ R55, -R0, R6, R55 ;  /* 0x0000000600377223 */ /* 0x000fe20000010137 */
[----:B------:R-:W-:Y:S01]  /*8860*/  FSEL R62, R67, -INF , !P0 ;  /* 0xff800000433e7808 */ /* 0x000fe20004000000 */
[----:B------:R-:W-:Y:S01]  /*8870*/  VIADD R6, R165, 0x8 ;  /* 0x00000008a5067836 */ /* 0x000fe20000000000 */
[----:B------:R-:W-:Y:S02]  /*8880*/  ISETP.GE.AND P5, PT, R76, R168, PT ;  /* 0x000000a84c00720c */ /* 0x000fe40003fa6270 */
[----:B------:R-:W-:-:S02]  /*8890*/  FSEL R67, R104, -INF , !P1 ;  /* 0xff80000068437808 */ /* 0x000fc40004800000 */
[----:B------:R-:W-:Y:S02]  /*88a0*/  FSEL R61, R61, -INF , !P1 ;  /* 0xff8000003d3d7808 */ /* 0x000fe40004800000 */
[----:B------:R-:W-:Y:S02]  /*88b0*/  FSEL R77, R101, -INF , !P3 ;  /* 0xff800000654d7808 */ /* 0x000fe40005800000 */
[----:B------:R-:W-:Y:S02]  /*88c0*/  FSEL R72, R63, -INF , !P3 ;  /* 0xff8000003f487808 */ /* 0x000fe40005800000 */
[-C--:B------:R-:W-:Y:S02]  /*88d0*/  ISETP.GE.AND P1, PT, R105, R168.reuse, PT ;  /* 0x000000a86900720c */ /* 0x080fe40003f26270 */
[----:B------:R-:W-:Y:S01]  /*88e0*/  ISETP.GE.AND P3, PT, R84, R168, PT ;  /* 0x000000a85400720c */ /* 0x000fe20003f66270 */
[----:B------:R-:W-:Y:S01]  /*88f0*/  IMAD.IADD R84, R22, 0x1, -R84 ;  /* 0x0000000116547824 */ /* 0x000fe200078e0a54 */
[----:B------:R-:W-:-:S02]  /*8900*/  FSEL R76, R100, -INF , !P5 ;  /* 0xff800000644c7808 */ /* 0x000fc40006800000 */
[----:B------:R-:W-:Y:S02]  /*8910*/  FSEL R71, R58, -INF , !P5 ;  /* 0xff8000003a477808 */ /* 0x000fe40006800000 */
[-C--:B------:R-:W-:Y:S01]  /*8920*/  ISETP.GE.AND P5, PT, R81, R168.reuse, PT ;  /* 0x000000a85100720c */ /* 0x080fe20003fa6270 */
[----:B------:R-:W-:Y:S01]  /*8930*/  IMAD.IADD R81, R22, 0x1, -R81 ;  /* 0x0000000116517824 */ /* 0x000fe200078e0a51 */
[----:B------:R-:W-:Y:S02]  /*8940*/  FSEL R73, R73, -INF , !P1 ;  /* 0xff80000049497808 */ /* 0x000fe40004800000 */
[----:B------:R-:W-:Y:S02]  /*8950*/  FSEL R58, R55, -INF , !P1 ;  /* 0xff800000373a7808 */ /* 0x000fe40004800000 */
[----:B------:R-:W-:Y:S01]  /*8960*/  ISETP.GE.AND P1, PT, R6, R168, PT ;  /* 0x000000a80600720c */ /* 0x000fe20003f26270 */
[----:B------:R-:W-:Y:S01]  /*8970*/  IMAD.IADD R6, R164, 0x1, -R6 ;  /* 0x00000001a4067824 */ /* 0x000fe200078e0a06 */
[----:B------:R-:W-:Y:S01]  /*8980*/  IABS R84, R84 ;  /* 0x0000005400547213 */ /* 0x000fe20000000000 */
[----:B------:R-:W-:Y:S01]  /*8990*/  IMAD.IADD R7, R22, 0x1, -R108 ;  /* 0x0000000116077824 */ /* 0x000fe200078e0a6c */
[----:B------:R-:W-:-:S02]  /*89a0*/  IABS R81, R81 ;  /* 0x0000005100517213 */ /* 0x000fc40000000000 */
[----:B------:R-:W-:Y:S02]  /*89b0*/  I2FP.F32.S32 R84, R84 ;  /* 0x0000005400547245 */ /* 0x000fe40000201400 */
[----:B------:R-:W-:Y:S02]  /*89c0*/  IABS R6, R6 ;  /* 0x0000000600067213 */ /* 0x000fe40000000000 */
        /* <DEDUP_REMOVED lines=8> */
[----:B------:R-:W-:-:S02]  /*8a50*/  I2FP.F32.S32 R7, R7 ;  /* 0x0000000700077245 */ /* 0x000fc40000201400 */
[----:B------:R-:W-:Y:S02]  /*8a60*/  FSEL R85, R85, -INF , !P3 ;  /* 0xff80000055557808 */ /* 0x000fe40005800000 */
[----:B------:R-:W-:Y:S02]  /*8a70*/  FSEL R81, R50, -INF , !P3 ;  /* 0xff80000032517808 */ /* 0x000fe40005800000 */
[----:B------:R-:W-:Y:S01]  /*8a80*/  ISETP.GE.AND P3, PT, R165, R168, PT ;  /* 0x000000a8a500720c */ /* 0x000fe20003f66270 */
[----:B------:R-:W-:Y:S01]  /*8a90*/  FFMA.FTZ R59, -R0, R10, R59 ;  /* 0x0000000a003b7223 */ /* 0x000fe2000001013b */
[----:B------:R-:W-:Y:S01]  /*8aa0*/  FSEL R68, R68, -INF , !P0 ;  /* 0xff80000044447808 */ /* 0x000fe20004000000 */
[----:B------:R-:W-:Y:S01]  /*8ab0*/  FFMA.FTZ R54, -R0, R7, R54 ;  /* 0x0000000700367223 */ /* 0x000fe20000010136 */
[----:B------:R-:W-:Y:S02]  /*8ac0*/  FSEL R6, R6, -INF , !P1 ;  /* 0xff80000006067808 */ /* 0x000fe40004800000 */
[----:B------:R-:W-:-:S02]  /*8ad0*/  FSEL R92, R92, -INF , !P3 ;  /* 0xff8000005c5c7808 */ /* 0x000fc40005800000 */
[-C--:B------:R-:W-:Y:S02]  /*8ae0*/  ISETP.GE.AND P0, PT, R108, R168.reuse, PT ;  /* 0x000000a86c00720c */ /* 0x080fe40003f06270 */
[----:B------:R-:W-:Y:S02]  /*8af0*/  FSEL R63, R59, -INF , !P4 ;  /* 0xff8000003b3f7808 */ /* 0x000fe40006000000 */
[----:B------:R-:W-:Y:S01]  /*8b00*/  FMNMX3.FTZ R11, R92, R21, R6, !PT ;  /* 0x000000155c0b7276 */ /* 0x000fe20007810006 */
[----:B------:R-:W-:Y:S01]  /*8b10*/  IMAD.IADD R7, R22, 0x1, -R165 ;  /* 0x0000000116077824 */ /* 0x000fe200078e0aa5 */
[----:B------:R-:W-:Y:S02]  /*8b20*/  FSEL R74, R96, -INF , !P0 ;  /* 0xff800000604a7808 */ /* 0x000fe40004000000 */
[----:B------:R-:W-:Y:S02]  /*8b30*/  FSEL R59, R54, -INF , !P0 ;  /* 0xff800000363b7808 */ /* 0x000fe40004000000 */
[----:B------:R-:W-:Y:S01]  /*8b40*/  ISETP.GE.AND P0, PT, R93, R168, PT ;  /* 0x000000a85d00720c */ /* 0x000fe20003f06270 */
[----:B------:R-:W-:Y:S01]  /*8b50*/  IMAD.IADD R93, R22, 0x1, -R93 ;  /* 0x00000001165d7824 */ /* 0x000fe200078e0a5d */
[----:B------:R-:W-:-:S02]  /*8b60*/  FMNMX3.FTZ R11, R11, R14, R5, !PT ;  /* 0x0000000e0b0b7276 */ /* 0x000fc40007810005 */
[----:B------:R-:W-:Y:S02]  /*8b70*/  IABS R7, R7 ;  /* 0x0000000700077213 */ /* 0x000fe40000000000 */
[----:B------:R-:W-:Y:S02]  /*8b80*/  IABS R93, R93 ;  /* 0x0000005d005d7213 */ /* 0x000fe40000000000 */
[----:B------:R-:W-:Y:S02]  /*8b90*/  FMNMX3.FTZ R23, R11, R12, R9, !PT ;  /* 0x0000000c0b177276 */ /* 0x000fe40007810009 */
[----:B------:R-:W-:Y:S02]  /*8ba0*/  I2FP.F32.S32 R7, R7 ;  /* 0x0000000700077245 */ /* 0x000fe40000201400 */
[----:B------:R-:W-:Y:S02]  /*8bb0*/  I2FP.F32.S32 R93, R93 ;  /* 0x0000005d005d7245 */ /* 0x000fe40000201400 */
[----:B------:R-:W-:Y:S01]  /*8bc0*/  FMNMX3.FTZ R23, R23, R8, R48, !PT ;  /* 0x0000000817177276 */ /* 0x000fe20007810030 */
[----:B------:R-:W-:-:S02]  /*8bd0*/  IMAD.IADD R10, R22, 0x1, -R25 ;  /* 0x00000001160a7824 */ /* 0x000fc400078e0a19 */
[C---:B------:R-:W-:Y:S01]  /*8be0*/  FFMA.FTZ R7, -R0.reuse, R7, R26 ;  /* 0x0000000700077223 */ /* 0x040fe2000001011a */
[----:B------:R-:W-:Y:S01]  /*8bf0*/  FFMA.FTZ R47, -R0, R93, R47 ;  /* 0x0000005d002f7223 */ /* 0x000fe2000001012f */
[----:B------:R-:W-:Y:S02]  /*8c00*/  FMNMX3.FTZ R23, R23, R41, R40, !PT ;  /* 0x0000002917177276 */ /* 0x000fe40007810028 */
[----:B------:R-:W-:Y:S02]  /*8c10*/  IABS R10, R10 ;  /* 0x0000000a000a7213 */ /* 0x000fe40000000000 */
[----:B------:R-:W-:Y:S02]  /*8c20*/  FMNMX3.FTZ R23, R23, R204, R135, !PT ;  /* 0x000000cc17177276 */ /* 0x000fe40007810087 */
[----:B------:R-:W-:Y:S02]  /*8c30*/  FSEL R24, R24, -INF , !P1 ;  /* 0xff80000018187808 */ /* 0x000fe40004800000 */
[----:B------:R-:W-:-:S02]  /*8c40*/  FSEL R7, R7, -INF , !P3 ;  /* 0xff80000007077808 */ /* 0x000fc40005800000 */
[----:B------:R-:W-:Y:S02]  /*8c50*/  FSEL R82, R53, -INF , !P0 ;  /* 0xff80000035527808 */ /* 0x000fe40004000000 */
[----:B------:R-:W-:Y:S02]  /*8c60*/  FSEL R78, R47, -INF , !P0 ;  /* 0xff8000002f4e7808 */ /* 0x000fe40004000000 */
[----:B------:R-:W-:Y:S02]  /*8c70*/  ISETP.GE.AND P0, PT, R25, R168, PT ;  /* 0x000000a81900720c */ /* 0x000fe40003f06270 */
[----:B------:R-:W-:Y:S02]  /*8c80*/  FMNMX3.FTZ R25, R23, R134, R136, !PT ;  /* 0x0000008617197276 */ /* 0x000fe40007810088 */
[----:B------:R-:W-:Y:S02]  /*8c90*/  I2FP.F32.S32 R10, R10 ;  /* 0x0000000a000a7245 */ /* 0x000fe40000201400 */
[----:B------:R-:W-:-:S02]  /*8ca0*/  FMNMX3.FTZ R23, R7, R4, R24, !PT ;  /* 0x0000000407177276 */ /* 0x000fc40007810018 */
[----:B------:R-:W-:Y:S01]  /*8cb0*/  FMNMX3.FTZ R25, R25, R137, R143, !PT ;  /* 0x0000008919197276 */ /* 0x000fe2000781008f */
[----:B------:R-:W-:Y:S01]  /*8cc0*/  FFMA.FTZ R38, -R0, R10, R38 ;  /* 0x0000000a00267223 */ /* 0x000fe20000010126 */
[----:B------:R-:W-:Y:S02]  /*8cd0*/  FMNMX3.FTZ R23, R23, R13, R19, !PT ;  /* 0x0000000d17177276 */ /* 0x000fe40007810013 */
[----:B------:R-:W-:Y:S02]  /*8ce0*/  FSEL R84, R89, -INF , !P5 ;  /* 0xff80000059547808 */ /* 0x000fe40006800000 */
[----:B------:R-:W-:Y:S02]  /*8cf0*/  FSEL R89, R36, -INF , !P0 ;  /* 0xff80000024597808 */ /* 0x000fe40004000000 */
[----:B------:R-:W-:Y:S02]  /*8d00*/  FMNMX3.FTZ R25, R25, R142, R144, !PT ;  /* 0x0000008e19197276 */ /* 0x000fe40007810090 */
        /* <DEDUP_REMOVED lines=21> */
[----:B------:R-:W-:Y:S01]  /*8e60*/  IMAD.IADD R20, R22, 0x1, -R49 ;  /* 0x0000000116147824 */ /* 0x000fe200078e0a31 */
[----:B------:R-:W-:Y:S01]  /*8e70*/  FMNMX3.FTZ R36, R36, R185, R186, !PT ;  /* 0x000000b924247276 */ /* 0x000fe200078100ba */
[----:B------:R-:W-:Y:S01]  /*8e80*/  IMAD.IADD R15, R22, 0x1, -R44 ;  /* 0x00000001160f7824 */ /* 0x000fe200078e0a2c */
[----:B------:R-:W-:Y:S02]  /*8e90*/  FMNMX3.FTZ R38, R38, R159, R146, !PT ;  /* 0x0000009f26267276 */ /* 0x000fe40007810092 */
[----:B------:R-:W-:Y:S02]  /*8ea0*/  FMNMX3.FTZ R36, R36, R189, R201, !PT ;  /* 0x000000bd24247276 */ /* 0x000fe400078100c9 */
[----:B------:R-:W-:-:S02]  /*8eb0*/  IABS R20, R20 ;  /* 0x0000001400147213 */ /* 0x000fc40000000000 */
[----:B------:R-:W-:Y:S02]  /*8ec0*/  IABS R15, R15 ;  /* 0x0000000f000f7213 */ /* 0x000fe40000000000 */
[----:B------:R-:W-:Y:S02]  /*8ed0*/  FMNMX3.FTZ R38, R38, R130, R131, !PT ;  /* 0x0000008226267276 */ /* 0x000fe40007810083 */
[----:B------:R-:W-:Y:S02]  /*8ee0*/  FSEL R75, R97, -INF , !P4 ;  /* 0xff800000614b7808 */ /* 0x000fe40006000000 */
[----:B------:R-:W-:Y:S02]  /*8ef0*/  FMNMX3.FTZ R36, R36, R200, R199, !PT ;  /* 0x000000c824247276 */ /* 0x000fe400078100c7 */
[----:B------:R-:W-:Y:S01]  /*8f00*/  ISETP.GE.AND P4, PT, R80, R168, PT ;  /* 0x000000a85000720c */ /* 0x000fe20003f86270 */
[----:B------:R-:W-:Y:S01]  /*8f10*/  IMAD.IADD R80, R22, 0x1, -R80 ;  /* 0x0000000116507824 */ /* 0x000fe200078e0a50 */
[----:B------:R-:W-:-:S02]  /*8f20*/  I2FP.F32.S32 R20, R20 ;  /* 0x0000001400147245 */ /* 0x000fc40000201400 */
[----:B------:R-:W-:Y:S02]  /*8f30*/  I2FP.F32.S32 R15, R15 ;  /* 0x0000000f000f7245 */ /* 0x000fe40000201400 */
[----:B------:R-:W-:Y:S02]  /*8f40*/  FMNMX3.FTZ R38, R38, R70, R69, !PT ;  /* 0x0000004626267276 */ /* 0x000fe40007810045 */
[----:B------:R-:W-:Y:S01]  /*8f50*/  FMNMX3.FTZ R36, R36, R198, R181, !PT ;  /* 0x000000c624247276 */ /* 0x000fe200078100b5 */
[C---:B------:R-:W-:Y:S01]  /*8f60*/  FFMA.FTZ R42, -R0.reuse, R20, R42 ;  /* 0x00000014002a7223 */ /* 0x040fe2000001012a */
[----:B------:R-:W-:Y:S01]  /*8f70*/  IABS R80, R80 ;  /* 0x0000005000507213 */ /* 0x000fe20000000000 */
[----:B------:R-:W-:Y:S01]  /*8f80*/  FFMA.FTZ R43, -R0, R15, R43 ;  /* 0x0000000f002b7223 */ /* 0x000fe2000001012b */
[----:B------:R-:W-:Y:S01]  /*8f90*/  FMNMX3.FTZ R38, R38, R68, R67, !PT ;  /* 0x0000004426267276 */ /* 0x000fe20007810043 */
[C---:B------:R-:W-:Y:S01]  /*8fa0*/  VIADD R20, R165.reuse, 0xe9 ;  /* 0x000000e9a5147836 */ /* 0x040fe20000000000 */
[----:B------:R-:W-:Y:S01]  /*8fb0*/  FMNMX3.FTZ R36, R36, R180, R179, !PT ;  /* 0x000000b424247276 */ /* 0x000fe200078100b3 */
[C---:B------:R-:W-:Y:S01]  /*8fc0*/  VIADD R15, R165.reuse, 0xf0 ;  /* 0x000000f0a50f7836 */ /* 0x040fe20000000000 */
[----:B------:R-:W-:Y:S01]  /*8fd0*/  I2FP.F32.S32 R80, R80 ;  /* 0x0000005000507245 */ /* 0x000fe20000201400 */
[C---:B------:R-:W-:Y:S01]  /*8fe0*/  VIADD R11, R165.reuse, 0xf1 ;  /* 0x000000f1a50b7836 */ /* 0x040fe20000000000 */
[----:B------:R-:W-:Y:S01]  /*8ff0*/  FMNMX3.FTZ R38, R38, R77, R76, !PT ;  /* 0x0000004d26267276 */ /* 0x000fe2000781004c */
[----:B------:R-:W-:Y:S01]  /*9000*/  VIADD R10, R165, 0xf8 ;  /* 0x000000f8a50a7836 */ /* 0x000fe20000000000 */
[----:B------:R-:W-:Y:S01]  /*9010*/  FMNMX3.FTZ R36, R36, R175, R156, !PT ;  /* 0x000000af24247276 */ /* 0x000fe2000781009c */
[----:B------:R-:W-:-:S02]  /*9020*/  IMAD.IADD R27, R164, 0x1, -R20 ;  /* 0x00000001a41b7824 */ /* 0x000fc400078e0a14 */
[----:B------:R-:W-:Y:S01]  /*9030*/  IMAD.IADD R26, R164, 0x1, -R15 ;  /* 0x00000001a41a7824 */ /* 0x000fe200078e0a0f */
[----:B------:R-:W-:Y:S01]  /*9040*/  FMNMX3.FTZ R38, R38, R75, R74, !PT ;  /* 0x0000004b26267276 */ /* 0x000fe2000781004a */
[----:B------:R-:W-:Y:S01]  /*9050*/  FFMA.FTZ R46, -R0, R80, R46 ;  /* 0x00000050002e7223 */ /* 0x000fe2000001012e */
[----:B------:R-:W-:Y:S01]  /*9060*/  VIADD R165, R165, 0xf9 ;  /* 0x000000f9a5a57836 */ /* 0x000fe20000000000 */
[----:B------:R-:W-:Y:S01]  /*9070*/  FMNMX3.FTZ R36, R36, R155, R154, !PT ;  /* 0x0000009b24247276 */ /* 0x000fe2000781009a */
[C---:B------:R-:W-:Y:S01]  /*9080*/  IMAD.IADD R25, R164.reuse, 0x1, -R11 ;  /* 0x00000001a4197824 */ /* 0x040fe200078e0a0b */
[----:B------:R-:W-:Y:S01]  /*9090*/  IABS R27, R27 ;  /* 0x0000001b001b7213 */ /* 0x000fe20000000000 */
[C---:B------:R-:W-:Y:S01]  /*90a0*/  IMAD.IADD R23, R164.reuse, 0x1, -R10 ;  /* 0x00000001a4177824 */ /* 0x040fe200078e0a0a */
[----:B------:R-:W-:Y:S02]  /*90b0*/  IABS R26, R26 ;  /* 0x0000001a001a7213 */ /* 0x000fe40000000000 */
[----:B------:R-:W-:Y:S01]  /*90c0*/  FSEL R80, R51, -INF , !P5 ;  /* 0xff80000033507808 */ /* 0x000fe20006800000 */
[----:B------:R-:W-:Y:S01]  /*90d0*/  IMAD.IADD R164, R164, 0x1, -R165 ;  /* 0x00000001a4a47824 */ /* 0x000fe200078e0aa5 */
[----:B------:R-:W-:-:S02]  /*90e0*/  ISETP.GE.AND P5, PT, R49, R168, PT ;  /* 0x000000a83100720c */ /* 0x000fc40003fa6270 */
[----:B------:R-:W-:Y:S02]  /*90f0*/  FSEL R83, R88, -INF , !P4 ;  /* 0xff80000058537808 */ /* 0x000fe40006000000 */
[----:B------:R-:W-:Y:S02]  /*9100*/  FMNMX3.FTZ R38, R38, R73, R85, !PT ;  /* 0x0000004926267276 */ /* 0x000fe40007810055 */
[----:B------:R-:W-:Y:S02]  /*9110*/  FMNMX3.FTZ R36, R36, R153, R57, !PT ;  /* 0x0000009924247276 */ /* 0x000fe40007810039 */
[----:B------:R-:W-:Y:S02]  /*9120*/  FSEL R79, R46, -INF , !P4 ;  /* 0xff8000002e4f7808 */ /* 0x000fe40006000000 */
[----:B------:R-:W-:Y:S02]  /*9130*/  IABS R25, R25 ;  /* 0x0000001900197213 */ /* 0x000fe40000000000 */
[----:B------:R-:W-:-:S02]  /*9140*/  I2FP.F32.S32 R27, R27 ;  /* 0x0000001b001b7245 */ /* 0x000fc40000201400 */
[----:B------:R-:W-:Y:S02]  /*9150*/  I2FP.F32.S32 R26, R26 ;  /* 0x0000001a001a7245 */ /* 0x000fe40000201400 */
[----:B------:R-:W-:Y:S02]  /*9160*/  IABS R23, R23 ;  /* 0x0000001700177213 */ /* 0x000fe40000000000 */
[----:B------:R-:W-:Y:S02]  /*9170*/  ISETP.GE.AND P4, PT, R44, R168, PT ;  /* 0x000000a82c00720c */ /* 0x000fe40003f86270 */
[----:B------:R-:W-:Y:S02]  /*9180*/  FSEL R91, R52, -INF , !P5 ;  /* 0xff800000345b7808 */ /* 0x000fe40006800000 */
[----:B------:R-:W-:Y:S02]  /*9190*/  FMNMX3.FTZ R38, R38, R84, R83, !PT ;  /* 0x0000005426267276 */ /* 0x000fe40007810053 */
[----:B------:R-:W-:Y:S01]  /*91a0*/  FMNMX3.FTZ R36, R36, R56, R66, !PT ;  /* 0x0000003824247276 */ /* 0x000fe20007810042 */
[C---:B------:R-:W-:Y:S01]  /*91b0*/  FFMA.FTZ R27, -R0.reuse, R27, R37 ;  /* 0x0000001b001b7223 */ /* 0x040fe20000010125 */
[----:B------:R-:W-:Y:S01]  /*91c0*/  I2FP.F32.S32 R25, R25 ;  /* 0x0000001900197245 */ /* 0x000fe20000201400 */
[----:B------:R-:W-:Y:S01]  /*91d0*/  FFMA.FTZ R26, -R0, R26, R32 ;  /* 0x0000001a001a7223 */ /* 0x000fe20000010120 */
[----:B------:R-:W-:-:S02]  /*91e0*/  IABS R164, R164 ;  /* 0x000000a400a47213 */ /* 0x000fc40000000000 */
[----:B------:R-:W-:Y:S02]  /*91f0*/  I2FP.F32.S32 R23, R23 ;  /* 0x0000001700177245 */ /* 0x000fe40000201400 */
[----:B------:R-:W-:Y:S02]  /*9200*/  FSEL R88, R42, -INF , !P5 ;  /* 0xff8000002a587808 */ /* 0x000fe40006800000 */
[----:B------:R-:W-:Y:S02]  /*9210*/  FSEL R90, R45, -INF , !P4 ;  /* 0xff8000002d5a7808 */ /* 0x000fe40006000000 */
[----:B------:R-:W-:Y:S02]  /*9220*/  FSEL R87, R43, -INF , !P4 ;  /* 0xff8000002b577808 */ /* 0x000fe40006000000 */
[-C--:B------:R-:W-:Y:S02]  /*9230*/  ISETP.GE.AND P5, PT, R20, R168.reuse, PT ;  /* 0x000000a81400720c */ /* 0x080fe40003fa6270 */
[----:B------:R-:W-:-:S02]  /*9240*/  ISETP.GE.AND P4, PT, R15, R168, PT ;  /* 0x000000a80f00720c */ /* 0x000fc40003f86270 */
[----:B------:R-:W-:Y:S02]  /*9250*/  FMNMX3.FTZ R38, R38, R82, R91, !PT ;  /* 0x0000005226267276 */ /* 0x000fe4000781005b */
[----:B------:R-:W-:Y:S01]  /*9260*/  FMNMX3.FTZ R36, R36, R65, R64, !PT ;  /* 0x0000004124247276 */ /* 0x000fe20007810040 */
[C---:B------:R-:W-:Y:S01]  /*9270*/  FFMA.FTZ R25, -R0.reuse, R25, R33 ;  /* 0x0000001900197223 */ /* 0x040fe20000010121 */
[----:B------:R-:W-:Y:S01]  /*9280*/  I2FP.F32.S32 R164, R164 ;  /* 0x000000a400a47245 */ /* 0x000fe20000201400 */
[----:B------:R-:W-:Y:S01]  /*9290*/  FFMA.FTZ R23, -R0, R23, R28 ;  /* 0x0000001700177223 */ /* 0x000fe2000001011c */
[-C--:B------:R-:W-:Y:S01]  /*92a0*/  ISETP.GE.AND P3, PT, R11, R168.reuse, PT ;  /* 0x000000a80b00720c */ /* 0x080fe20003f66270 */
[----:B------:R-:W-:Y:S01]  /*92b0*/  IMAD.IADD R11, R22, 0x1, -R11 ;  /* 0x00000001160b7824 */ /* 0x000fe200078e0a0b */
[----:B------:R-:W-:Y:S02]  /*92c0*/  ISETP.GE.AND P1, PT, R10, R168, PT ;  /* 0x000000a80a00720c */ /* 0x000fe40003f26270 */
[----:B------:R-:W-:-:S02]  /*92d0*/  FSEL R97, R27, -INF , !P5 ;  /* 0xff8000001b617808 */ /* 0x000fc40006800000 */
[----:B------:R-:W-:Y:S02]  /*92e0*/  FSEL R96, R26, -INF , !P4 ;  /* 0xff8000001a607808 */ /* 0x000fe40006000000 */
[----:B------:R-:W-:Y:S02]  /*92f0*/  FMNMX3.FTZ R38, R38, R90, R89, !PT ;  /* 0x0000005a26267276 */ /* 0x000fe40007810059 */
[----:B------:R-:W-:Y:S01]  /*9300*/  FMNMX3.FTZ R36, R36, R62, R61, !PT ;  /* 0x0000003e24247276 */ /* 0x000fe2000781003d */
[----:B------:R-:W-:Y:S01]  /*9310*/  FFMA.FTZ R29, -R0, R164, R29 ;  /* 0x000000a4001d7223 */ /* 0x000fe2000001011d */
[----:B------:R-:W-:Y:S01]  /*9320*/  ISETP.GE.AND P0, PT, R165, R168, PT ;  /* 0x000000a8a500720c */ /* 0x000fe20003f06270 */
[----:B------:R-:W-:Y:S01]  /*9330*/  IMAD.IADD R10, R22, 0x1, -R10 ;  /* 0x00000001160a7824 */ /* 0x000fe200078e0a0a */
[----:B------:R-:W-:Y:S02]  /*9340*/  FSEL R95, R25, -INF , !P3 ;  /* 0xff800000195f7808 */ /* 0x000fe40005800000 */
[----:B------:R-:W-:-:S02]  /*9350*/  FSEL R94, R23, -INF , !P1 ;  /* 0xff800000175e7808 */ /* 0x000fc40004800000 */
[----:B------:R-:W-:Y:S01]  /*9360*/  FMNMX3.FTZ R38, R38, R97, R96, !PT ;  /* 0x0000006126267276 */ /* 0x000fe20007810060 */
[----:B------:R-:W-:Y:S01]  /*9370*/  IMAD.IADD R20, R22, 0x1, -R20 ;  /* 0x0000000116147824 */ /* 0x000fe200078e0a14 */
[----:B------:R-:W-:Y:S01]  /*9380*/  FMNMX3.FTZ R36, R36, R72, R71, !PT ;  /* 0x0000004824247276 */ /* 0x000fe20007810047 */
[----:B------:R-:W-:Y:S01]  /*9390*/  IMAD.IADD R15, R22, 0x1, -R15 ;  /* 0x00000001160f7824 */ /* 0x000fe200078e0a0f */
[----:B------:R-:W-:Y:S02]  /*93a0*/  IABS R11, R11 ;  /* 0x0000000b000b7213 */ /* 0x000fe40000000000 */
[----:B------:R-:W-:Y:S02]  /*93b0*/  FSEL R93, R29, -INF , !P0 ;  /* 0xff8000001d5d7808 */ /* 0x000fe40004000000 */
[----:B------:R-:W-:Y:S02]  /*93c0*/  FMNMX3.FTZ R38, R38, R95, R94, !PT ;  /* 0x0000005f26267276 */ /* 0x000fe4000781005e */
[----:B------:R-:W-:-:S02]  /*93d0*/  IABS R10, R10 ;  /* 0x0000000a000a7213 */ /* 0x000fc40000000000 */
[----:B------:R-:W-:Y:S01]  /*93e0*/  FMNMX3.FTZ R36, R36, R63, R59, !PT ;  /* 0x0000003f24247276 */ /* 0x000fe2000781003b */
[----:B------:R-:W-:Y:S01]  /*93f0*/  IMAD.MOV.U32 R23, RZ, RZ, R11 ;  /* 0x000000ffff177224 */ /* 0x000fe200078e000b */
[----:B------:R-:W-:Y:S02]  /*9400*/  IABS R20, R20 ;  /* 0x0000001400147213 */ /* 0x000fe40000000000 */
[----:B------:R-:W-:Y:S02]  /*9410*/  IABS R15, R15 ;  /* 0x0000000f000f7213 */ /* 0x000fe40000000000 */
[----:B------:R-:W-:Y:S01]  /*9420*/  FMNMX.FTZ R11, R93, R38, !PT ;  /* 0x000000265d0b7209 */ /* 0x000fe20007810000 */
[----:B------:R-:W-:Y:S01]  /*9430*/  IMAD.IADD R22, R22, 0x1, -R165 ;  /* 0x0000000116167824 */ /* 0x000fe200078e0aa5 */
[----:B------:R-:W-:Y:S01]  /*9440*/  FMNMX3.FTZ R36, R36, R58, R81, !PT ;  /* 0x0000003a24247276 */ /* 0x000fe20007810051 */
[----:B------:R-:W-:Y:S01]  /*9450*/  IMAD.MOV.U32 R25, RZ, RZ, R10 ;  /* 0x000000ffff197224 */ /* 0x000fe200078e000a */
[----:B------:R-:W-:-:S02]  /*9460*/  I2FP.F32.S32 R20, R20 ;  /* 0x0000001400147245 */ /* 0x000fc40000201400 */
[----:B------:R-:W-:Y:S01]  /*9470*/  I2FP.F32.S32 R15, R15 ;  /* 0x0000000f000f7245 */ /* 0x000fe20000201400 */
[----:B------:R-:W1:Y:S01]  /*9480*/  SHFL.BFLY PT, R10, R11, 0x2, 0x1f ;  /* 0x0c401f000b0a7f89 */ /* 0x000e6200000e0000 */
[----:B------:R-:W-:Y:S01]  /*9490*/  FMNMX3.FTZ R36, R36, R80, R79, !PT ;  /* 0x0000005024247276 */ /* 0x000fe2000781004f */
[C---:B------:R-:W-:Y:S01]  /*94a0*/  FFMA.FTZ R20, -R0.reuse, R20, R39 ;  /* 0x0000001400147223 */ /* 0x040fe20000010127 */
[----:B------:R-:W-:Y:S01]  /*94b0*/  IABS R22, R22 ;  /* 0x0000001600167213 */ /* 0x000fe20000000000 */
[----:B------:R-:W-:Y:S01]  /*94c0*/  FFMA.FTZ R15, -R0, R15, R34 ;  /* 0x0000000f000f7223 */ /* 0x000fe20000010122 */
[----:B------:R-:W-:Y:S02]  /*94d0*/  I2FP.F32.S32 R23, R23 ;  /* 0x0000001700177245 */ /* 0x000fe40000201400 */
[----:B------:R-:W-:Y:S02]  /*94e0*/  I2FP.F32.S32 R25, R25 ;  /* 0x0000001900197245 */ /* 0x000fe40000201400 */
[----:B------:R-:W-:Y:S01]  /*94f0*/  FMNMX3.FTZ R36, R36, R78, R88, !PT ;  /* 0x0000004e24247276 */ /* 0x000fe20007810058 */
[C---:B------:R-:W-:Y:S01]  /*9500*/  FFMA.FTZ R23, -R0.reuse, R23, R35 ;  /* 0x0000001700177223 */ /* 0x040fe20000010123 */
[----:B------:R-:W-:Y:S01]  /*9510*/  I2FP.F32.S32 R22, R22 ;  /* 0x0000001600167245 */ /* 0x000fe20000201400 */
[----:B------:R-:W-:Y:S01]  /*9520*/  FFMA.FTZ R25, -R0, R25, R30 ;  /* 0x0000001900197223 */ /* 0x000fe2000001011e */
[----:B------:R-:W-:-:S02]  /*9530*/  FSEL R99, R20, -INF , !P5 ;  /* 0xff80000014637808 */ /* 0x000fc40006800000 */
[----:B------:R-:W-:Y:S02]  /*9540*/  FSEL R98, R15, -INF , !P4 ;  /* 0xff8000000f627808 */ /* 0x000fe40006000000 */
[----:B------:R-:W-:Y:S01]  /*9550*/  FMNMX3.FTZ R36, R36, R87, R86, !PT ;  /* 0x0000005724247276 */ /* 0x000fe20007810056 */
[----:B------:R-:W-:Y:S01]  /*9560*/  FFMA.FTZ R22, -R0, R22, R31 ;  /* 0x0000001600167223 */ /* 0x000fe2000001011f */
        /* <DEDUP_REMOVED lines=9> */
[----:B-1----:R-:W-:-:S05]  /*9600*/  FMNMX.FTZ R10, R15, R10, !PT ;  /* 0x0000000a0f0a7209 */ /* 0x002fca0007810000 */
[----:B------:R-:W1:Y:S01]  /*9610*/  SHFL.BFLY PT, R164, R10, 0x1, 0x1f ;  /* 0x0c201f000aa47f89 */ /* 0x000e6200000e0000 */
[----:B------:R-:W-:Y:S02]  /*9620*/  LOP3.LUT R112, R195, 0x200, R196, 0xf8, !PT ;  /* 0x00000200c3707812 */ /* 0x000fe400078ef8c4 */
[----:B---3--:R-:W-:-:S03]  /*9630*/  FMNMX.FTZ R165, R11, R165, !PT ;  /* 0x000000a50ba57209 */ /* 0x008fc60007810000 */
[----:B------:R-:W-:Y:S01]  /*9640*/  IMAD R112, R112, 0x2, R225 ;  /* 0x0000000270707824 */ /* 0x000fe200078e02e1 */
[----:B------:R-:W-:Y:S01]  /*9650*/  FSETP.NEU.FTZ.AND P0, PT, R165, -INF , PT ;  /* 0xff800000a500780b */ /* 0x000fe20003f1d000 */
[----:B--2---:R-:W-:Y:S02]  /*9660*/  FMUL.FTZ R107, R60, R165 ;  /* 0x000000a53c6b7220 */ /* 0x004fe40000410000 */
[----:B------:R-:W-:Y:S01]  /*9670*/  IMAD.IADD R110, R194, 0x1, R112 ;  /* 0x00000001c26e7824 */ /* 0x000fe200078e0270 */
[----:B------:R-:W-:Y:S02]  /*9680*/  LDSM.16.MT88.4 R52, [R112+0xa800] ;  /* 0x00a800007034783b */ /* 0x000fe40000004200 */
[----:B------:R-:W-:Y:S02]  /*9690*/  FSEL R107, R107, RZ, P0 ;  /* 0x000000ff6b6b7208 */ /* 0x000fe40000000000 */
[----:B------:R-:W2:Y:S01]  /*96a0*/  LDSM.16.MT88.4 R28, [R110+0xa000] ;  /* 0x00a000006e1c783b */ /* 0x000ea20000004200 */
[----:B------:R-:W-:Y:S01]  /*96b0*/  VIADD R111, R112, 0xa040 ;  /* 0x0000a040706f7836 */ /* 0x000fe20000000000 */
[----:B-1----:R-:W-:Y:S01]  /*96c0*/  FMNMX.FTZ R164, R10, R164, !PT ;  /* 0x000000a40aa47209 */ /* 0x002fe20007810000 */
[----:B------:R-:W-:Y:S01]  /*96d0*/  VIADD R10, R112, 0xa000 ;  /* 0x0000a000700a7836 */ /* 0x000fe20000000000 */
[----:B------:R-:W-:Y:S02]  /*96e0*/  LDSM.16.MT88.4 R44, [R110+0xa800] ;  /* 0x00a800006e2c783b */ /* 0x000fe40000004200 */
[----:B------:R-:W-:Y:S01]  /*96f0*/  FSETP.NEU.FTZ.AND P0, PT, R164, -INF , PT ;  /* 0xff800000a400780b */ /* 0x000fe20003f1d000 */
[----:B------:R-:W-:Y:S01]  /*9700*/  FMUL.FTZ R101, R60, R164 ;  /* 0x000000a43c657220 */ /* 0x000fe20000410000 */
[----:B------:R-:W-:-:S02]  /*9710*/  @P2 VIADD R111, R10, 0xffffffc0 ;  /* 0xffffffc00a6f2836 */ /* 0x000fc40000000000 */
[-C--:B------:R-:W-:Y:S02]  /*9720*/  FFMA.FTZ R105, R92, R60.reuse, -R107 ;  /* 0x0000003c5c697223 */ /* 0x080fe4000001086b */
[----:B------:R-:W-:Y:S01]  /*9730*/  FSEL R101, R101, RZ, P0 ;  /* 0x000000ff65657208 */ /* 0x000fe20000000000 */
[----:B------:R-:W-:Y:S02]  /*9740*/  IMAD.IADD R92, R194, 0x1, R111 ;  /* 0x00000001c25c7824 */ /* 0x000fe400078e026f */
[-CC-:B------:R-:W-:Y:S01]  /*9750*/  FFMA.FTZ R104, R21, R60.reuse, -R107.reuse ;  /* 0x0000003c15687223 */ /* 0x180fe2000001086b */
[-CC-:B------:R-:W-:Y:S01]  /*9760*/  FFMA.FTZ R103, R6, R60.reuse, -R107.reuse ;  /* 0x0000003c06677223 */ /* 0x180fe2000001086b */
[-CC-:B------:R-:W-:Y:S01]  /*9770*/  FFMA.FTZ R102, R14, R60.reuse, -R107.reuse ;  /* 0x0000003c0e667223 */ /* 0x180fe2000001086b */
[-C--:B------:R-:W-:Y:S01]  /*9780*/  FFMA.FTZ R100, R5, R60.reuse, -R107 ;  /* 0x0000003c05647223 */ /* 0x080fe2000001086b */
[-CC-:B------:R-:W-:Y:S01]  /*9790*/  FFMA.FTZ R116, R7, R60.reuse, -R101.reuse ;  /* 0x0000003c07747223 */ /* 0x180fe20000010865 */
[-CC-:B------:R-:W-:Y:S01]  /*97a0*/  FFMA.FTZ R115, R4, R60.reuse, -R101.reuse ;  /* 0x0000003c04737223 */ /* 0x180fe20000010865 */
[-CC-:B------:R-:W-:Y:S01]  /*97b0*/  FFMA.FTZ R114, R24, R60.reuse, -R101.reuse ;  /* 0x0000003c18727223 */ /* 0x180fe20000010865 */
[-C--:B------:R-:W-:Y:S01]  /*97c0*/  FFMA.FTZ R113, R13, R60.reuse, -R101 ;  /* 0x0000003c0d717223 */ /* 0x080fe20000010865 */
[----:B------:R-:W1:Y:S04]  /*97d0*/  LDSM.16.MT88.4 R4, [R112+0xa000] ;  /* 0x00a000007004783b */ /* 0x000e680000004200 */
[----:B------:R-:W3:Y:S04]  /*97e0*/  LDSM.16.MT88.4 R20, [R111] ;  /* 0x000000006f14783b */ /* 0x000ee80000004200 */
[----:B------:R-:W4:Y:S01]  /*97f0*/  LDSM.16.MT88.4 R36, [R92] ;  /* 0x000000005c24783b */ /* 0x000f220000004200 */
[----:B------:R-:W-:Y:S08]  /*9800*/  MUFU.EX2 R105, R105 ;  /* 0x0000006900697308 */ /* 0x000ff00000000800 */
[----:B------:R-:W5:Y:S08]  /*9810*/  MUFU.EX2 R104, R104 ;  /* 0x0000006800687308 */ /* 0x000f700000000800 */
[----:B------:R-:W-:Y:S08]  /*9820*/  MUFU.EX2 R103, R103 ;  /* 0x0000006700677308 */ /* 0x000ff00000000800 */
[----:B------:R-:W2:Y:S08]  /*9830*/  MUFU.EX2 R102, R102 ;  /* 0x0000006600667308 */ /* 0x000eb00000000800 */
[----:B------:R-:W-:Y:S08]  /*9840*/  MUFU.EX2 R116, R116 ;  /* 0x0000007400747308 */ /* 0x000ff00000000800 */
[----:B------:R-:W1:Y:S08]  /*9850*/  MUFU.EX2 R115, R115 ;  /* 0x0000007300737308 */ /* 0x000e700000000800 */
[----:B------:R-:W-:Y:S08]  /*9860*/  MUFU.EX2 R114, R114 ;  /* 0x0000007200727308 */ /* 0x000ff00000000800 */
[----:B------:R-:W3:Y:S01]  /*9870*/  MUFU.EX2 R113, R113 ;  /* 0x0000007100717308 */ /* 0x000ee20000000800 */
[-CC-:B------:R-:W-:Y:S01]  /*9880*/  FFMA.FTZ R117, R12, R60.reuse, -R107.reuse ;  /* 0x0000003c0c757223 */ /* 0x180fe2000001086b */
[-CC-:B------:R-:W-:Y:S01]  /*9890*/  FFMA.FTZ R125, R9, R60.reuse, -R107.reuse ;  /* 0x0000003c097d7223 */ /* 0x180fe2000001086b */
[-C--:B------:R-:W-:Y:S01]  /*98a0*/  FFMA.FTZ R124, R8, R60.reuse, -R107 ;  /* 0x0000003c087c7223 */ /* 0x080fe2000001086b */
[-CC-:B------:R-:W-:Y:S01]  /*98b0*/  FFMA.FTZ R121, R19, R60.reuse, -R101.reuse ;  /* 0x0000003c13797223 */ /* 0x180fe20000010865 */
[-CC-:B------:R-:W-:Y:S01]  /*98c0*/  FFMA.FTZ R120, R18, R60.reuse, -R101.reuse ;  /* 0x0000003c12787223 */ /* 0x180fe20000010865 */
[-CC-:B------:R-:W-:Y:S01]  /*98d0*/  FFMA.FTZ R119, R17, R60.reuse, -R101.reuse ;  /* 0x0000003c11777223 */ /* 0x180fe20000010865 */
[----:B------:R-:W-:Y:S01]  /*98e0*/  FFMA.FTZ R118, R16, R60, -R101 ;  /* 0x0000003c10767223 */ /* 0x000fe20000010865 */
[----:B-----5:R-:W-:-:S02]  /*98f0*/  F2FP.BF16.F32.PACK_AB R12, R104, R105 ;  /* 0x00000069680c723e */ /* 0x020fc400000010ff */
[----:B--2---:R-:W-:Y:S02]  /*9900*/  F2FP.BF16.F32.PACK_AB R14, R102, R103 ;  /* 0x00000067660e723e */ /* 0x004fe400000010ff */
[----:B-1----:R-:W-:Y:S01]  /*9910*/  F2FP.BF16.F32.PACK_AB R13, R115, R116 ;  /* 0x00000074730d723e */ /* 0x002fe200000010ff */
[----:B------:R-:W-:Y:S01]  /*9920*/  MUFU.EX2 R100, R100 ;  /* 0x0000006400647308 */ /* 0x000fe20000000800 */
[----:B---3--:R-:W-:-:S07]  /*9930*/  F2FP.BF16.F32.PACK_AB R15, R113, R114 ;  /* 0x00000072710f723e */ /* 0x008fce00000010ff */
[----:B------:R-:W1:Y:S01]  /*9940*/  MUFU.EX2 R117, R117 ;  /* 0x0000007500757308 */ /* 0x000e620000000800 */
[C---:B------:R-:W-:Y:S07]  /*9950*/  HMMA.16816.F32.BF16 R32, R12.reuse, R28, RZ ;  /* 0x0000001c0c20723c */ /* 0x040fee00000418ff */
[----:B------:R-:W-:Y:S01]  /*9960*/  MUFU.EX2 R125, R125 ;  /* 0x0000007d007d7308 */ /* 0x000fe20000000800 */
[C---:B------:R-:W-:Y:S07]  /*9970*/  HMMA.16816.F32.BF16 R28, R12.reuse, R30, RZ ;  /* 0x0000001e0c1c723c */ /* 0x040fee00000418ff */
[----:B------:R-:W-:Y:S08]  /*9980*/  MUFU.EX2 R124, R124 ;  /* 0x0000007c007c7308 */ /* 0x000ff00000000800 */
[----:B------:R-:W-:Y:S08]  /*9990*/  MUFU.EX2 R121, R121 ;  /* 0x0000007900797308 */ /* 0x000ff00000000800 */
[----:B------:R-:W2:Y:S08]  /*99a0*/  MUFU.EX2 R120, R120 ;  /* 0x0000007800787308 */ /* 0x000eb00000000800 */
[----:B------:R-:W-:Y:S08]  /*99b0*/  MUFU.EX2 R119, R119 ;  /* 0x0000007700777308 */ /* 0x000ff00000000800 */
[----:B------:R-:W3:Y:S01]  /*99c0*/  MUFU.EX2 R118, R118 ;  /* 0x0000007600767308 */ /* 0x000ee20000000800 */
[C---:B------:R-:W-:Y:S01]  /*99d0*/  HMMA.16816.F32.BF16 R8, R12.reuse, R4, RZ ;  /* 0x000000040c08723c */ /* 0x040fe200000418ff */
[-CC-:B------:R-:W-:Y:S01]  /*99e0*/  FFMA.FTZ R123, R48, R60.reuse, -R107.reuse ;  /* 0x0000003c307b7223 */ /* 0x180fe2000001086b */
[-CC-:B------:R-:W-:Y:S01]  /*99f0*/  FFMA.FTZ R122, R41, R60.reuse, -R107.reuse ;  /* 0x0000003c297a7223 */ /* 0x180fe2000001086b */
[----:B------:R-:W-:Y:S01]  /*9a00*/  FFMA.FTZ R126, R40, R60, -R107 ;  /* 0x0000003c287e7223 */ /* 0x000fe2000001086b */
[----:B------:R-:W5:Y:S04]  /*9a10*/  LDSM.16.MT88.4 R48, [R111+0x800] ;  /* 0x000800006f30783b */ /* 0x000f680000004200 */
[C---:B------:R-:W-:Y:S01]  /*9a20*/  HMMA.16816.F32.BF16 R24, R12.reuse, R20, RZ ;  /* 0x000000140c18723c */ /* 0x040fe200000418ff */
[----:B------:R-:W5:Y:S07]  /*9a30*/  LDSM.16.MT88.4 R40, [R92+0x800] ;  /* 0x000800005c28783b */ /* 0x000f6e0000004200 */
        /* <DEDUP_REMOVED lines=9> */
[C---:B------:R-:W-:Y:S01]  /*9ad0*/  HMMA.16816.F32.BF16 R28, R36.reuse, R46, R28 ;  /* 0x0000002e241c723c */ /* 0x040fe2000004181c */
[----:B------:R-:W1:Y:S01]  /*9ae0*/  LDSM.16.MT88.4 R44, [R110+0xb000] ;  /* 0x00b000006e2c783b */ /* 0x000e620000004200 */
[-C--:B------:R-:W-:Y:S01]  /*9af0*/  FFMA.FTZ R127, R204, R60.reuse, -R107 ;  /* 0x0000003ccc7f7223 */ /* 0x080fe2000001086b */
[-CC-:B------:R-:W-:Y:S01]  /*9b00*/  FFMA.FTZ R128, R128, R60.reuse, -R101.reuse ;  /* 0x0000003c80807223 */ /* 0x180fe20000010865 */
[-CC-:B------:R-:W-:Y:S01]  /*9b10*/  FFMA.FTZ R129, R129, R60.reuse, -R101.reuse ;  /* 0x0000003c81817223 */ /* 0x180fe20000010865 */
[-CC-:B------:R-:W-:Y:S01]  /*9b20*/  FFMA.FTZ R132, R132, R60.reuse, -R101.reuse ;  /* 0x0000003c84847223 */ /* 0x180fe20000010865 */
[----:B------:R-:W-:Y:S01]  /*9b30*/  FFMA.FTZ R133, R133, R60, -R101 ;  /* 0x0000003c85857223 */ /* 0x000fe20000010865 */
[----:B------:R-:W-:Y:S01]  /*9b40*/  MUFU.EX2 R123, R123 ;  /* 0x0000007b007b7308 */ /* 0x000fe20000000800 */
[C---:B------:R-:W-:Y:S07]  /*9b50*/  HMMA.16816.F32.BF16 R8, R36.reuse, R52, R8 ;  /* 0x000000342408723c */ /* 0x040fee0000041808 */
[----:B------:R-:W2:Y:S01]  /*9b60*/  MUFU.EX2 R122, R122 ;  /* 0x0000007a007a7308 */ /* 0x000ea20000000800 */
[C---:B------:R-:W-:Y:S01]  /*9b70*/  HMMA.16816.F32.BF16 R4, R36.reuse, R54, R4 ;  /* 0x000000362404723c */ /* 0x040fe20000041804 */
[----:B------:R-:W3:Y:S06]  /*9b80*/  LDSM.16.MT88.4 R52, [R112+0xb000] ;  /* 0x00b000007034783b */ /* 0x000eec0000004200 */
[----:B------:R-:W-:Y:S08]  /*9b90*/  MUFU.EX2 R126, R126 ;  /* 0x0000007e007e7308 */ /* 0x000ff00000000800 */
[----:B------:R-:W4:Y:S08]  /*9ba0*/  MUFU.EX2 R127, R127 ;  /* 0x0000007f007f7308 */ /* 0x000f300000000800 */
[----:B------:R-:W-:Y:S08]  /*9bb0*/  MUFU.EX2 R128, R128 ;  /* 0x0000008000807308 */ /* 0x000ff00000000800 */
[----:B------:R-:W1:Y:S08]  /*9bc0*/  MUFU.EX2 R129, R129 ;  /* 0x0000008100817308 */ /* 0x000e700000000800 */
[----:B------:R-:W-:Y:S08]  /*9bd0*/  MUFU.EX2 R132, R132 ;  /* 0x0000008400847308 */ /* 0x000ff00000000800 */
[----:B------:R-:W3:Y:S01]  /*9be0*/  MUFU.EX2 R133, R133 ;  /* 0x0000008500857308 */ /* 0x000ee20000000800 */
[C---:B-----5:R-:W-:Y:S08]  /*9bf0*/  HMMA.16816.F32.BF16 R24, R36.reuse, R48, R24 ;  /* 0x000000302418723c */ /* 0x060ff00000041818 */
[C---:B------:R-:W-:Y:S01]  /*9c00*/  HMMA.16816.F32.BF16 R20, R36.reuse, R50, R20 ;  /* 0x000000322414723c */ /* 0x040fe20000041814 */
[----:B------:R-:W5:Y:S07]  /*9c10*/  LDSM.16.MT88.4 R48, [R111+0x1000] ;  /* 0x001000006f30783b */ /* 0x000f6e0000004200 */
[C---:B------:R-:W-:Y:S08]  /*9c20*/  HMMA.16816.F32.BF16 R16, R36.reuse, R40, R16 ;  /* 0x000000282410723c */ /* 0x040ff00000041810 */
[----:B------:R-:W-:Y:S01]  /*9c30*/  HMMA.16816.F32.BF16 R12, R36, R42, R12 ;  /* 0x0000002a240c723c */ /* 0x000fe2000004180c */
[----:B--2---:R-:W-:Y:S01]  /*9c40*/  F2FP.BF16.F32.PACK_AB R36, R122, R123 ;  /* 0x0000007b7a24723e */ /* 0x004fe200000010ff */
[----:B------:R-:W2:Y:S01]  /*9c50*/  LDSM.16.MT88.4 R40, [R92+0x1000] ;  /* 0x001000005c28783b */ /* 0x000ea20000004200 */
[----:B----4-:R-:W-:-:S02]  /*9c60*/  F2FP.BF16.F32.PACK_AB R38, R127, R126 ;  /* 0x0000007e7f26723e */ /* 0x010fc400000010ff */
[----:B-1----:R-:W-:Y:S02]  /*9c70*/  F2FP.BF16.F32.PACK_AB R37, R129, R128 ;  /* 0x000000808125723e */ /* 0x002fe400000010ff */
[----:B---3--:R-:W-:-:S07]  /*9c80*/  F2FP.BF16.F32.PACK_AB R39, R133, R132 ;  /* 0x000000848527723e */ /* 0x008fce00000010ff */
[C---:B------:R-:W-:Y:S08]  /*9c90*/  HMMA.16816.F32.BF16 R32, R36.reuse, R44, R32 ;  /* 0x0000002c2420723c */ /* 0x040ff00000041820 */
[C---:B------:R-:W-:Y:S01]  /*9ca0*/  HMMA.16816.F32.BF16 R28, R36.reuse, R46, R28 ;  /* 0x0000002e241c723c */ /* 0x040fe2000004181c */
[----:B------:R-:W1:Y:S01]  /*9cb0*/  LDSM.16.MT88.4 R44, [R110+0xb800] ;  /* 0x00b800006e2c783b */ /* 0x000e620000004200 */
        /* <DEDUP_REMOVED lines=14> */
[----:B------:R-:W1:Y:S08]  /*9da0*/  MUFU.EX2 R137, R137 ;  /* 0x0000008900897308 */ /* 0x000e700000000800 */
[----:B------:R-:W-:Y:S08]  /*9db0*/  MUFU.EX2 R138, R138 ;  /* 0x0000008a008a7308 */ /* 0x000ff00000000800 */
[----:B------:R-:W4:Y:S08]  /*9dc0*/  MUFU.EX2 R139, R139 ;  /* 0x0000008b008b7308 */ /* 0x000f300000000800 */
[----:B------:R-:W-:Y:S08]  /*9dd0*/  MUFU.EX2 R140, R140 ;  /* 0x0000008c008c7308 */ /* 0x000ff00000000800 */
[----:B------:R-:W4:Y:S01]  /*9de0*/  MUFU.EX2 R141, R141 ;  /* 0x0000008d008d7308 */ /* 0x000f220000000800 */
[C---:B-----5:R-:W-:Y:S08]  /*9df0*/  HMMA.16816.F32.BF16 R24, R36.reuse, R48, R24 ;  /* 0x000000302418723c */ /* 0x060ff00000041818 */
[C---:B------:R-:W-:Y:S01]  /*9e00*/  HMMA.16816.F32.BF16 R20, R36.reuse, R50, R20 ;  /* 0x000000322414723c */ /* 0x040fe20000041814 */
[----:B------:R-:W5:Y:S07]  /*9e10*/  LDSM.16.MT88.4 R48, [R111+0x1800] ;  /* 0x001800006f30783b */ /* 0x000f6e0000004200 */
[C---:B--2---:R-:W-:Y:S08]  /*9e20*/  HMMA.16816.F32.BF16 R16, R36.reuse, R40, R16 ;  /* 0x000000282410723c */ /* 0x044ff00000041810 */
[----:B------:R-:W-:Y:S01]  /*9e30*/  HMMA.16816.F32.BF16 R12, R36, R42, R12 ;  /* 0x0000002a240c723c */ /* 0x000fe2000004180c */
[----:B---3--:R-:W-:Y:S01]  /*9e40*/  F2FP.BF16.F32.PACK_AB R36, R134, R135 ;  /* 0x000000878624723e */ /* 0x008fe200000010ff */
[----:B------:R-:W2:Y:S01]  /*9e50*/  LDSM.16.MT88.4 R40, [R92+0x1800] ;  /* 0x001800005c28783b */ /* 0x000ea20000004200 */
[----:B-1----:R-:W-:-:S02]  /*9e60*/  F2FP.BF16.F32.PACK_AB R38, R137, R136 ;  /* 0x000000888926723e */ /* 0x002fc400000010ff */
[----:B----4-:R-:W-:Y:S02]  /*9e70*/  F2FP.BF16.F32.PACK_AB R37, R139, R138 ;  /* 0x0000008a8b25723e */ /* 0x010fe400000010ff */
[----:B------:R-:W-:-:S07]  /*9e80*/  F2FP.BF16.F32.PACK_AB R39, R141, R140 ;  /* 0x0000008c8d27723e */ /* 0x000fce00000010ff */
        /* <DEDUP_REMOVED lines=179> */
[----:B------:R-:W2:Y:S08]  /*a9c0*/  MUFU.EX2 R155, R155 ;  /* 0x0000009b009b7308 */ /* 0x000eb00000000800 */
[----:B------:R-:W-:Y:S08]  /*a9d0*/  MUFU.EX2 R154, R154 ;  /* 0x0000009a009a7308 */ /* 0x000ff00000000800 */
[----:B------:R-:W1:Y:S01]  /*a9e0*/  MUFU.EX2 R153, R153 ;  /* 0x0000009900997308 */ /* 0x000e620000000800 */
[----:B-----5:R-:W-:Y:S01]  /*a9f0*/  HMMA.16816.F32.BF16 R24, R36, R48, R24 ;  /* 0x000000302418723c */ /* 0x020fe20000041818 */
[----:B---3--:R-:W-:-:S02]  /*aa00*/  F2FP.BF16.F32.PACK_AB R48, R163, R173 ;  /* 0x000000ada330723e */ /* 0x008fc400000010ff */
[----:B--2---:R-:W-:-:S05]  /*aa10*/  F2FP.BF16.F32.PACK_AB R49, R155, R156 ;  /* 0x0000009c9b31723e */ /* 0x004fca00000010ff */
[----:B------:R-:W-:Y:S01]  /*aa20*/  HMMA.16816.F32.BF16 R20, R36, R50, R20 ;  /* 0x000000322414723c */ /* 0x000fe20000041814 */
[----:B------:R-:W-:-:S07]  /*aa30*/  F2FP.BF16.F32.PACK_AB R50, R159, R161 ;  /* 0x000000a19f32723e */ /* 0x000fce00000010ff */
[----:B------:R-:W-:Y:S01]  /*aa40*/  HMMA.16816.F32.BF16 R16, R36, R40, R16 ;  /* 0x000000282410723c */ /* 0x000fe20000041810 */
[----:B-1----:R-:W-:-:S07]  /*aa50*/  F2FP.BF16.F32.PACK_AB R51, R153, R154 ;  /* 0x0000009a9933723e */ /* 0x002fce00000010ff */
[----:B------:R-:W-:Y:S01]  /*aa60*/  HMMA.16816.F32.BF16 R12, R36, R42, R12 ;  /* 0x0000002a240c723c */ /* 0x000fe2000004180c */
[----:B------:R-:W1:Y:S04]  /*aa70*/  LDSM.16.MT88.4 R40, [R111+0x4800] ;  /* 0x004800006f28783b */ /* 0x000e680000004200 */
[----:B------:R-:W2:Y:S03]  /*aa80*/  LDSM.16.MT88.4 R36, [R92+0x4800] ;  /* 0x004800005c24783b */ /* 0x000ea60000004200 */
[C---:B------:R-:W-:Y:S08]  /*aa90*/  HMMA.16816.F32.BF16 R32, R48.reuse, R44, R32 ;  /* 0x0000002c3020723c */ /* 0x040ff00000041820 */
[C---:B------:R-:W-:Y:S01]  /*aaa0*/  HMMA.16816.F32.BF16 R28, R48.reuse, R46, R28 ;  /* 0x0000002e301c723c */ /* 0x040fe2000004181c */
[----:B------:R-:W3:Y:S01]  /*aab0*/  LDSM.16.MT88.4 R44, [R112+0xf000] ;  /* 0x00f00000702c783b */ /* 0x000ee20000004200 */
        /* <DEDUP_REMOVED lines=10> */
[----:B------:R-:W4:Y:S01]  /*ab60*/  MUFU.EX2 R130, R130 ;  /* 0x0000008200827308 */ /* 0x000f220000000800 */
[C---:B------:R-:W-:Y:S01]  /*ab70*/  HMMA.16816.F32.BF16 R4, R48.reuse, R54, R4 ;  /* 0x000000363004723c */ /* 0x040fe20000041804 */
[----:B------:R-:W5:Y:S06]  /*ab80*/  LDSM.16.MT88.4 R52, [R110+0xf000] ;  /* 0x00f000006e34783b */ /* 0x000f6c0000004200 */
[----:B------:R-:W-:Y:S08]  /*ab90*/  MUFU.EX2 R131, R131 ;  /* 0x0000008300837308 */ /* 0x000ff00000000800 */
[----:B------:R-:W-:Y:S08]  /*aba0*/  MUFU.EX2 R70, R70 ;  /* 0x0000004600467308 */ /* 0x000ff00000000800 */
[----:B------:R-:W-:Y:S08]  /*abb0*/  MUFU.EX2 R57, R57 ;  /* 0x0000003900397308 */ /* 0x000ff00000000800 */
[----:B------:R-:W2:Y:S08]  /*abc0*/  MUFU.EX2 R56, R56 ;  /* 0x0000003800387308 */ /* 0x000eb00000000800 */
[----:B------:R-:W-:Y:S08]  /*abd0*/  MUFU.EX2 R66, R66 ;  /* 0x0000004200427308 */ /* 0x000ff00000000800 */
[----:B------:R-:W3:Y:S01]  /*abe0*/  MUFU.EX2 R65, R65 ;  /* 0x0000004100417308 */ /* 0x000ee20000000800 */
[----:B-1----:R-:W-:Y:S01]  /*abf0*/  HMMA.16816.F32.BF16 R24, R48, R40, R24 ;  /* 0x000000283018723c */ /* 0x002fe20000041818 */
[----:B----4-:R-:W-:Y:S01]  /*ac00*/  F2FP.BF16.F32.PACK_AB R40, R130, R146 ;  /* 0x000000928228723e */ /* 0x010fe200000010ff */
[----:B------:R-:W-:Y:S01]  /*ac10*/  FADD.FTZ R115, R116, R115 ;  /* 0x0000007374737221 */ /* 0x000fe20000010000 */
[----:B--2---:R-:W-:-:S05]  /*ac20*/  F2FP.BF16.F32.PACK_AB R41, R56, R57 ;  /* 0x000000393829723e */ /* 0x004fca00000010ff */
[----:B------:R-:W-:Y:S01]  /*ac30*/  HMMA.16816.F32.BF16 R20, R48, R42, R20 ;  /* 0x0000002a3014723c */ /* 0x000fe20000041814 */
[----:B------:R-:W-:Y:S01]  /*ac40*/  F2FP.BF16.F32.PACK_AB R42, R70, R131 ;  /* 0x00000083462a723e */ /* 0x000fe200000010ff */
[----:B------:R-:W-:-:S06]  /*ac50*/  FADD.FTZ R114, R114, R115 ;  /* 0x0000007372727221 */ /* 0x000fcc0000010000 */
[----:B------:R-:W-:Y:S01]  /*ac60*/  HMMA.16816.F32.BF16 R16, R48, R36, R16 ;  /* 0x000000243010723c */ /* 0x000fe20000041810 */
[----:B---3--:R-:W-:-:S07]  /*ac70*/  F2FP.BF16.F32.PACK_AB R43, R65, R66 ;  /* 0x00000042412b723e */ /* 0x008fce00000010ff */
[----:B------:R-:W-:Y:S01]  /*ac80*/  HMMA.16816.F32.BF16 R12, R48, R38, R12 ;  /* 0x00000026300c723c */ /* 0x000fe2000004180c */
[----:B------:R-:W1:Y:S04]  /*ac90*/  LDSM.16.MT88.4 R36, [R111+0x5000] ;  /* 0x005000006f24783b */ /* 0x000e680000004200 */
[----:B------:R-:W2:Y:S01]  /*aca0*/  LDSM.16.MT88.4 R48, [R92+0x5000] ;  /* 0x005000005c30783b */ /* 0x000ea20000004200 */
[----:B------:R-:W-:Y:S02]  /*acb0*/  FADD.FTZ R114, R113, R114 ;  /* 0x0000007271727221 */ /* 0x000fe40000010000 */
[----:B------:R-:W-:Y:S02]  /*acc0*/  HMMA.16816.F32.BF16 R8, R40, R44, R8 ;  /* 0x0000002c2808723c */ /* 0x000fe40000041808 */
[----:B------:R-:W-:-:S06]  /*acd0*/  FADD.FTZ R121, R121, R114 ;  /* 0x0000007279797221 */ /* 0x000fcc0000010000 */
[----:B------:R-:W-:Y:S01]  /*ace0*/  HMMA.16816.F32.BF16 R4, R40, R46, R4 ;  /* 0x0000002e2804723c */ /* 0x000fe20000041804 */
[----:B------:R-:W3:Y:S01]  /*acf0*/  LDSM.16.MT88.4 R44, [R112+0xf800] ;  /* 0x00f80000702c783b */ /* 0x000ee20000004200 */
        /* <DEDUP_REMOVED lines=10> */
[----:B------:R-:W-:Y:S01]  /*ada0*/  MUFU.EX2 R69, R69 ;  /* 0x0000004500457308 */ /* 0x000fe20000000800 */
[----:B------:R-:W-:-:S02]  /*adb0*/  FADD.FTZ R104, R105, R104 ;  /* 0x0000006869687221 */ /* 0x000fc40000010000 */
[----:B------:R-:W-:-:S05]  /*adc0*/  FADD.FTZ R119, R118, R119 ;  /* 0x0000007776777221 */ /* 0x000fca0000010000 */
[----:B------:R-:W4:Y:S01]  /*add0*/  MUFU.EX2 R68, R68 ;  /* 0x0000004400447308 */ /* 0x000f220000000800 */
[----:B------:R-:W-:Y:S01]  /*ade0*/  FADD.FTZ R128, R128, R119 ;  /* 0x0000007780807221 */ /* 0x000fe20000010000 */
[----:B------:R-:W-:-:S06]  /*adf0*/  FADD.FTZ R104, R103, R104 ;  /* 0x0000006867687221 */ /* 0x000fcc0000010000 */
[----:B------:R-:W-:Y:S08]  /*ae00*/  MUFU.EX2 R67, R67 ;  /* 0x0000004300437308 */ /* 0x000ff00000000800 */
[----:B------:R-:W3:Y:S08]  /*ae10*/  MUFU.EX2 R77, R77 ;  /* 0x0000004d004d7308 */ /* 0x000ef00000000800 */
        /* <DEDUP_REMOVED lines=15> */
[C---:B-1----:R-:W-:Y:S08]  /*af10*/  HMMA.16816.F32.BF16 R24, R40.reuse, R36, R24 ;  /* 0x000000242818723c */ /* 0x042ff00000041818 */
[C---:B------:R-:W-:Y:S01]  /*af20*/  HMMA.16816.F32.BF16 R20, R40.reuse, R38, R20 ;  /* 0x000000262814723c */ /* 0x040fe20000041814 */
[----:B------:R-:W1:Y:S07]  /*af30*/  LDSM.16.MT88.4 R36, [R111+0x5800] ;  /* 0x005800006f24783b */ /* 0x000e6e0000004200 */
[C---:B--2---:R-:W-:Y:S08]  /*af40*/  HMMA.16816.F32.BF16 R16, R40.reuse, R48, R16 ;  /* 0x000000302810723c */ /* 0x044ff00000041810 */
[----:B------:R-:W-:Y:S01]  /*af50*/  HMMA.16816.F32.BF16 R12, R40, R50, R12 ;  /* 0x00000032280c723c */ /* 0x000fe2000004180c */
[----:B----4-:R-:W-:Y:S01]  /*af60*/  F2FP.BF16.F32.PACK_AB R40, R68, R69 ;  /* 0x000000454428723e */ /* 0x010fe200000010ff */
[----:B------:R-:W2:Y:S01]  /*af70*/  LDSM.16.MT88.4 R48, [R92+0x5800] ;  /* 0x005800005c30783b */ /* 0x000ea20000004200 */
[----:B---3--:R-:W-:-:S02]  /*af80*/  F2FP.BF16.F32.PACK_AB R42, R77, R67 ;  /* 0x000000434d2a723e */ /* 0x008fc400000010ff */
[----:B------:R-:W-:Y:S02]  /*af90*/  F2FP.BF16.F32.PACK_AB R41, R62, R64 ;  /* 0x000000403e29723e */ /* 0x000fe400000010ff */
[----:B------:R-:W-:Y:S01]  /*afa0*/  F2FP.BF16.F32.PACK_AB R43, R72, R61 ;  /* 0x0000003d482b723e */ /* 0x000fe200000010ff */
[----:B------:R-:W-:Y:S01]  /*afb0*/  FADD.FTZ R139, R139, R132 ;  /* 0x000000848b8b7221 */ /* 0x000fe20000010000 */
[----:B------:R-:W-:-:S05]  /*afc0*/  FADD.FTZ R124, R124, R117 ;  /* 0x000000757c7c7221 */ /* 0x000fca0000010000 */
[----:B------:R-:W-:Y:S01]  /*afd0*/  HMMA.16816.F32.BF16 R8, R40, R44, R8 ;  /* 0x0000002c2808723c */ /* 0x000fe20000041808 */
[----:B------:R-:W-:Y:S01]  /*afe0*/  FADD.FTZ R139, R140, R139 ;  /* 0x0000008b8c8b7221 */ /* 0x000fe20000010000 */
[----:B------:R-:W-:-:S06]  /*aff0*/  FADD.FTZ R124, R123, R124 ;  /* 0x0000007c7b7c7221 */ /* 0x000fcc0000010000 */
[----:B------:R-:W-:Y:S01]  /*b000*/  HMMA.16816.F32.BF16 R4, R40, R46, R4 ;  /* 0x0000002e2804723c */ /* 0x000fe20000041804 */
[----:B------:R-:W3:Y:S01]  /*b010*/  LDSM.16.MT88.4 R44, [R112+0x10000] ;  /* 0x01000000702c783b */ /* 0x000ee20000004200 */
        /* <DEDUP_REMOVED lines=19> */
[----:B------:R-:W-:-:S07]  /*b150*/  FADD.FTZ R150, R150, R148 ;  /* 0x0000009496967221 */ /* 0x000fce0000010000 */
        /* <DEDUP_REMOVED lines=12> */
[C---:B------:R-:W-:Y:S01]  /*b220*/  HMMA.16816.F32.BF16 R28, R40.reuse, R54, R28 ;  /* 0x00000036281c723c */ /* 0x040fe2000004181c */
[----:B------:R-:W-:Y:S01]  /*b230*/  FADD.FTZ R136, R143, R136 ;  /* 0x000000888f887221 */ /* 0x000fe20000010000 */
[----:B------:R-:W-:Y:S06]  /*b240*/  LDSM.16.MT88.4 R52, [R110+0x10000] ;  /* 0x010000006e34783b */ /* 0x000fec0000004200 */
[----:B-1----:R-:W-:Y:S01]  /*b250*/  HMMA.16816.F32.BF16 R24, R40, R36, R24 ;  /* 0x000000242818723c */ /* 0x002fe20000041818 */
[----:B------:R-:W-:-:S07]  /*b260*/  FADD.FTZ R174, R174, R162 ;  /* 0x000000a2aeae7221 */ /* 0x000fce0000010000 */
[C---:B------:R-:W-:Y:S01]  /*b270*/  HMMA.16816.F32.BF16 R20, R40.reuse, R38, R20 ;  /* 0x000000262814723c */ /* 0x040fe20000041814 */
[----:B------:R-:W1:Y:S07]  /*b280*/  LDSM.16.MT88.4 R36, [R111+0x6000] ;  /* 0x006000006f24783b */ /* 0x000e6e0000004200 */
[C---:B--2---:R-:W-:Y:S08]  /*b290*/  HMMA.16816.F32.BF16 R16, R40.reuse, R48, R16 ;  /* 0x000000302810723c */ /* 0x044ff00000041810 */
[----:B------:R-:W-:Y:S01]  /*b2a0*/  HMMA.16816.F32.BF16 R12, R40, R50, R12 ;  /* 0x00000032280c723c */ /* 0x000fe2000004180c */
[----:B----4-:R-:W-:Y:S01]  /*b2b0*/  F2FP.BF16.F32.PACK_AB R40, R75, R76 ;  /* 0x0000004c4b28723e */ /* 0x010fe200000010ff */
[----:B------:R-:W-:Y:S01]  /*b2c0*/  FADD.FTZ R142, R142, R136 ;  /* 0x000000888e8e7221 */ /* 0x000fe20000010000 */
[----:B---3--:R-:W-:Y:S01]  /*b2d0*/  F2FP.BF16.F32.PACK_AB R42, R73, R74 ;  /* 0x0000004a492a723e */ /* 0x008fe200000010ff */
[----:B------:R-:W-:Y:S01]  /*b2e0*/  FADD.FTZ R174, R184, R174 ;  /* 0x000000aeb8ae7221 */ /* 0x000fe20000010000 */
[----:B------:R-:W-:-:S02]  /*b2f0*/  F2FP.BF16.F32.PACK_AB R41, R63, R71 ;  /* 0x000000473f29723e */ /* 0x000fc400000010ff */
[----:B------:R-:W-:Y:S01]  /*b300*/  F2FP.BF16.F32.PACK_AB R43, R58, R59 ;  /* 0x0000003b3a2b723e */ /* 0x000fe200000010ff */
[----:B------:R-:W-:Y:S01]  /*b310*/  FADD.FTZ R142, R144, R142 ;  /* 0x0000008e908e7221 */ /* 0x000fe20000010000 */
[----:B------:R-:W-:Y:S01]  /*b320*/  LDSM.16.MT88.4 R48, [R112+0x10800] ;  /* 0x010800007030783b */ /* 0x000fe20000004200 */
[-CC-:B------:R-:W-:Y:S01]  /*b330*/  FFMA.FTZ R85, R85, R60.reuse, -R107.reuse ;  /* 0x0000003c55557223 */ /* 0x180fe2000001086b */
[-CC-:B------:R-:W-:Y:S01]  /*b340*/  FFMA.FTZ R84, R84, R60.reuse, -R107.reuse ;  /* 0x0000003c54547223 */ /* 0x180fe2000001086b */
[-CC-:B------:R-:W-:Y:S01]  /*b350*/  FFMA.FTZ R83, R83, R60.reuse, -R107.reuse ;  /* 0x0000003c53537223 */ /* 0x180fe2000001086b */
[-C--:B------:R-:W-:Y:S01]  /*b360*/  FFMA.FTZ R82, R82, R60.reuse, -R107 ;  /* 0x0000003c52527223 */ /* 0x080fe2000001086b */
[C---:B------:R-:W-:Y:S01]  /*b370*/  HMMA.16816.F32.BF16 R8, R40.reuse, R44, R8 ;  /* 0x0000002c2808723c */ /* 0x040fe20000041808 */
[----:B------:R-:W-:Y:S01]  /*b380*/  FADD.FTZ R185, R185, R174 ;  /* 0x000000aeb9b97221 */ /* 0x000fe20000010000 */
[-CC-:B------:R-:W-:Y:S01]  /*b390*/  FFMA.FTZ R88, R88, R60.reuse, -R101.reuse ;  /* 0x0000003c58587223 */ /* 0x180fe20000010865 */
[-CC-:B------:R-:W-:Y:S01]  /*b3a0*/  FFMA.FTZ R87, R87, R60.reuse, -R101.reuse ;  /* 0x0000003c57577223 */ /* 0x180fe20000010865 */
[-C--:B------:R-:W-:Y:S01]  /*b3b0*/  FFMA.FTZ R86, R86, R60.reuse, -R101 ;  /* 0x0000003c56567223 */ /* 0x080fe20000010865 */
[----:B------:R-:W-:Y:S01]  /*b3c0*/  FFMA.FTZ R252, R93, R60, -R107 ;  /* 0x0000003c5dfc7223 */ /* 0x000fe2000001086b */
[----:B------:R-:W-:Y:S02]  /*b3d0*/  LDSM.16.MT88.4 R136, [R110+0x11800] ;  /* 0x011800006e88783b */ /* 0x000fe40000004200 */
[----:B------:R-:W-:Y:S02]  /*b3e0*/  HMMA.16816.F32.BF16 R4, R40, R46, R4 ;  /* 0x0000002e2804723c */ /* 0x000fe40000041804 */
        /* <DEDUP_REMOVED lines=19> */
[----:B------:R-:W1:Y:S01]  /*b520*/  LDSM.16.MT88.4 R36, [R110+0x10800] ;  /* 0x010800006e24783b */ /* 0x000e620000004200 */
[----:B------:R-:W-:Y:S01]  /*b530*/  FADD.FTZ R176, R182, R176 ;  /* 0x000000b0b6b07221 */ /* 0x000fe20000010000 */
[----:B------:R-:W-:-:S05]  /*b540*/  FADD.FTZ R180, R179, R180 ;  /* 0x000000b4b3b47221 */ /* 0x000fca0000010000 */
[----:B------:R-:W-:Y:S01]  /*b550*/  HMMA.16816.F32.BF16 R32, R40, R52, R32 ;  /* 0x000000342820723c */ /* 0x000fe20000041820 */
[-CC-:B------:R-:W-:Y:S01]  /*b560*/  FFMA.FTZ R52, R81, R60.reuse, -R101.reuse ;  /* 0x0000003c51347223 */ /* 0x180fe20000010865 */
[----:B------:R-:W-:Y:S01]  /*b570*/  FFMA.FTZ R53, R80, R60, -R101 ;  /* 0x0000003c50357223 */ /* 0x000fe20000010865 */
[----:B------:R-:W-:-:S05]  /*b580*/  FADD.FTZ R191, R191, R176 ;  /* 0x000000b0bfbf7221 */ /* 0x000fca0000010000 */
[C---:B------:R-:W-:Y:S01]  /*b590*/  HMMA.16816.F32.BF16 R28, R40.reuse, R54, R28 ;  /* 0x00000036281c723c */ /* 0x040fe2000004181c */
[-CC-:B------:R-:W-:Y:S01]  /*b5a0*/  FFMA.FTZ R54, R79, R60.reuse, -R101.reuse ;  /* 0x0000003c4f367223 */ /* 0x180fe20000010865 */
[----:B------:R-:W-:Y:S01]  /*b5b0*/  FFMA.FTZ R55, R78, R60, -R101 ;  /* 0x0000003c4e377223 */ /* 0x000fe20000010865 */
[----:B------:R-:W-:Y:S05]  /*b5c0*/  MUFU.EX2 R85, R85 ;  /* 0x0000005500557308 */ /* 0x000fea0000000800 */
[C---:B--2---:R-:W-:Y:S01]  /*b5d0*/  HMMA.16816.F32.BF16 R16, R40.reuse, R44, R16 ;  /* 0x0000002c2810723c */ /* 0x044fe20000041810 */
[----:B------:R-:W-:Y:S02]  /*b5e0*/  FADD.FTZ R175, R175, R180 ;  /* 0x000000b4afaf7221 */ /* 0x000fe40000010000 */
[----:B------:R-:W2:Y:S05]  /*b5f0*/  MUFU.EX2 R84, R84 ;  /* 0x0000005400547308 */ /* 0x000eaa0000000800 */
[----:B------:R-:W-:Y:S01]  /*b600*/  HMMA.16816.F32.BF16 R12, R40, R46, R12 ;  /* 0x0000002e280c723c */ /* 0x000fe2000004180c */
[----:B------:R-:W3:Y:S02]  /*b610*/  LDSM.16.MT88.4 R40, [R111+0x6800] ;  /* 0x006800006f28783b */ /* 0x000ee40000004200 */
[----:B------:R-:W-:Y:S01]  /*b620*/  MUFU.EX2 R83, R83 ;  /* 0x0000005300537308 */ /* 0x000fe20000000800 */
[----:B------:R-:W-:Y:S01]  /*b630*/  FADD.FTZ R191, R190, R191 ;  /* 0x000000bfbebf7221 */ /* 0x000fe20000010000 */
[----:B------:R-:W-:-:S06]  /*b640*/  FADD.FTZ R175, R156, R175 ;  /* 0x000000af9caf7221 */ /* 0x000fcc0000010000 */
[----:B------:R-:W4:Y:S01]  /*b650*/  MUFU.EX2 R82, R82 ;  /* 0x0000005200527308 */ /* 0x000f220000000800 */
[----:B------:R-:W-:-:S07]  /*b660*/  FADD.FTZ R194, R194, R191 ;  /* 0x000000bfc2c27221 */ /* 0x000fce0000010000 */
        /* <DEDUP_REMOVED lines=30> */
[----:B------:R-:W-:-:S06]  /*b850*/  FADD.FTZ R62, R62, R66 ;  /* 0x000000423e3e7221 */ /* 0x000fcc0000010000 */
[----:B---3--:R-:W-:Y:S01]  /*b860*/  HMMA.16816.F32.BF16 R24, R44, R40, R24 ;  /* 0x000000282c18723c */ /* 0x008fe20000041818 */
[----:B------:R-:W-:Y:S01]  /*b870*/  FFMA.FTZ R80, R89, R60, -R107 ;  /* 0x0000003c59507223 */ /* 0x000fe2000001086b */
[----:B------:R-:W-:-:S06]  /*b880*/  FADD.FTZ R159, R159, R173 ;  /* 0x000000ad9f9f7221 */ /* 0x000fcc0000010000 */
[----:B------:R-:W-:Y:S01]  /*b890*/  HMMA.16816.F32.BF16 R20, R44, R42, R20 ;  /* 0x0000002a2c14723c */ /* 0x000fe20000041814 */
[----:B------:R-:W3:Y:S01]  /*b8a0*/  LDSM.16.MT88.4 R40, [R110+0x11000] ;  /* 0x011000006e28783b */ /* 0x000ee20000004200 */
[-CC-:B------:R-:W-:Y:S01]  /*b8b0*/  FFMA.FTZ R78, R91, R60.reuse, -R107.reuse ;  /* 0x0000003c5b4e7223 */ /* 0x180fe2000001086b */
[-CC-:B------:R-:W-:Y:S01]  /*b8c0*/  FFMA.FTZ R79, R90, R60.reuse, -R107.reuse ;  /* 0x0000003c5a4f7223 */ /* 0x180fe2000001086b */
[-C--:B------:R-:W-:Y:S01]  /*b8d0*/  FFMA.FTZ R81, R97, R60.reuse, -R107 ;  /* 0x0000003c61517223 */ /* 0x080fe2000001086b */
[----:B------:R-:W-:Y:S01]  /*b8e0*/  FFMA.FTZ R89, R99, R60, -R101 ;  /* 0x0000003c63597223 */ /* 0x000fe20000010865 */
[----:B------:R-:W-:Y:S01]  /*b8f0*/  FADD.FTZ R62, R61, R62 ;  /* 0x0000003e3d3e7221 */ /* 0x000fe20000010000 */
[----:B------:R-:W-:Y:S01]  /*b900*/  FADD.FTZ R159, R146, R159 ;  /* 0x0000009f929f7221 */ /* 0x000fe20000010000 */
[----:B------:R-:W-:Y:S08]  /*b910*/  MUFU.EX2 R78, R78 ;  /* 0x0000004e004e7308 */ /* 0x000ff00000000800 */
[----:B------:R-:W-:Y:S01]  /*b920*/  MUFU.EX2 R88, R88 ;  /* 0x0000005800587308 */ /* 0x000fe20000000800 */
[----:B------:R-:W-:Y:S01]  /*b930*/  FADD.FTZ R72, R72, R62 ;  /* 0x0000003e48487221 */ /* 0x000fe20000010000 */
[----:B------:R-:W-:-:S06]  /*b940*/  FADD.FTZ R130, R130, R159 ;  /* 0x0000009f82827221 */ /* 0x000fcc0000010000 */
[----:B------:R-:W-:Y:S01]  /*b950*/  MUFU.EX2 R87, R87 ;  /* 0x0000005700577308 */ /* 0x000fe20000000800 */
[----:B------:R-:W-:Y:S01]  /*b960*/  FADD.FTZ R72, R71, R72 ;  /* 0x0000004847487221 */ /* 0x000fe20000010000 */
[----:B------:R-:W-:-:S06]  /*b970*/  FADD.FTZ R130, R131, R130 ;  /* 0x0000008283827221 */ /* 0x000fcc0000010000 */
[----:B------:R-:W-:Y:S01]  /*b980*/  MUFU.EX2 R86, R86 ;  /* 0x0000005600567308 */ /* 0x000fe20000000800 */
[C---:B-1----:R-:W-:Y:S01]  /*b990*/  HMMA.16816.F32.BF16 R16, R44.reuse, R48, R16 ;  /* 0x000000302c10723c */ /* 0x042fe20000041810 */
[----:B------:R-:W-:Y:S06]  /*b9a0*/  LDSM.16.MT88.4 R112, [R112+0x11800] ;  /* 0x011800007070783b */ /* 0x000fec0000004200 */
[----:B------:R-:W1:Y:S08]  /*b9b0*/  MUFU.EX2 R79, R79 ;  /* 0x0000004f004f7308 */ /* 0x000e700000000800 */
[----:B------:R-:W-:Y:S08]  /*b9c0*/  MUFU.EX2 R80, R80 ;  /* 0x0000005000507308 */ /* 0x000ff00000000800 */
[----:B------:R-:W4:Y:S08]  /*b9d0*/  MUFU.EX2 R81, R81 ;  /* 0x0000005100517308 */ /* 0x000f300000000800 */
[----:B------:R-:W5:Y:S01]  /*b9e0*/  MUFU.EX2 R89, R89 ;  /* 0x0000005900597308 */ /* 0x000f620000000800 */
[----:B------:R-:W-:Y:S01]  /*b9f0*/  FADD.FTZ R63, R63, R72 ;  /* 0x000000483f3f7221 */ /* 0x000fe20000010000 */
[----:B------:R-:W-:Y:S01]  /*ba00*/  FADD.FTZ R70, R70, R130 ;  /* 0x0000008246467221 */ /* 0x000fe20000010000 */
[----:B------:R-:W-:Y:S01]  /*ba10*/  HMMA.16816.F32.BF16 R12, R44, R50, R12 ;  /* 0x000000322c0c723c */ /* 0x000fe2000004180c */
[----:B-1----:R-:W-:Y:S01]  /*ba20*/  F2FP.BF16.F32.PACK_AB R48, R79, R78 ;  /* 0x0000004e4f30723e */ /* 0x002fe200000010ff */
[----:B------:R-:W-:Y:S01]  /*ba30*/  FADD.FTZ R63, R59, R63 ;  /* 0x0000003f3b3f7221 */ /* 0x000fe20000010000 */
[----:B------:R-:W-:Y:S01]  /*ba40*/  FADD.FTZ R70, R69, R70 ;  /* 0x0000004645467221 */ /* 0x000fe20000010000 */
[----:B------:R-:W-:Y:S01]  /*ba50*/  F2FP.BF16.F32.PACK_AB R49, R87, R88 ;  /* 0x000000585731723e */ /* 0x000fe200000010ff */
[----:B------:R-:W1:Y:S01]  /*ba60*/  LDSM.16.MT88.4 R44, [R111+0x7000] ;  /* 0x007000006f2c783b */ /* 0x000e620000004200 */
[----:B------:R-:W-:Y:S01]  /*ba70*/  FADD.FTZ R58, R58, R63 ;  /* 0x0000003f3a3a7221 */ /* 0x000fe20000010000 */
[----:B----4-:R-:W-:Y:S01]  /*ba80*/  F2FP.BF16.F32.PACK_AB R50, R81, R80 ;  /* 0x000000505132723e */ /* 0x010fe200000010ff */
[----:B------:R-:W-:Y:S01]  /*ba90*/  FADD.FTZ R68, R68, R70 ;  /* 0x0000004644447221 */ /* 0x000fe20000010000 */
[-CC-:B------:R-:W-:Y:S01]  /*baa0*/  FFMA.FTZ R90, R96, R60.reuse, -R107.reuse ;  /* 0x0000003c605a7223 */ /* 0x180fe2000001086b */
[----:B------:R-:W-:Y:S01]  /*bab0*/  FADD.FTZ R58, R52, R58 ;  /* 0x0000003a343a7221 */ /* 0x000fe20000010000 */
[----:B------:R-:W-:Y:S01]  /*bac0*/  FFMA.FTZ R91, R95, R60, -R107 ;  /* 0x0000003c5f5b7223 */ /* 0x000fe2000001086b */
[----:B------:R-:W-:Y:S01]  /*bad0*/  MUFU.EX2 R252, R252 ;  /* 0x000000fc00fc7308 */ /* 0x000fe20000000800 */
[----:B------:R-:W-:Y:S01]  /*bae0*/  LDSM.16.MT88.4 R144, [R111+0x7800] ;  /* 0x007800006f90783b */ /* 0x000fe20000004200 */
[----:B-----5:R-:W-:Y:S01]  /*baf0*/  F2FP.BF16.F32.PACK_AB R51, R89, R86 ;  /* 0x000000565933723e */ /* 0x020fe200000010ff */
[----:B------:R-:W-:Y:S01]  /*bb00*/  FADD.FTZ R68, R67, R68 ;  /* 0x0000004443447221 */ /* 0x000fe20000010000 */
[----:B------:R-:W-:-:S03]  /*bb10*/  FADD.FTZ R53, R53, R58 ;  /* 0x0000003a35357221 */ /* 0x000fc60000010000 */
[----:B------:R-:W-:Y:S02]  /*bb20*/  FADD.FTZ R77, R77, R68 ;  /* 0x000000444d4d7221 */ /* 0x000fe40000010000 */
[----:B--2---:R-:W-:Y:S01]  /*bb30*/  HMMA.16816.F32.BF16 R8, R48, R36, R8 ;  /* 0x000000243008723c */ /* 0x004fe20000041808 */
[----:B------:R-:W-:Y:S01]  /*bb40*/  FADD.FTZ R53, R54, R53 ;  /* 0x0000003536357221 */ /* 0x000fe20000010000 */
[----:B------:R-:W-:-:S06]  /*bb50*/  FADD.FTZ R77, R76, R77 ;  /* 0x0000004d4c4d7221 */ /* 0x000fcc0000010000 */
[----:B------:R-:W-:Y:S01]  /*bb60*/  HMMA.16816.F32.BF16 R4, R48, R38, R4 ;  /* 0x000000263004723c */ /* 0x000fe20000041804 */
[----:B------:R-:W2:Y:S01]  /*bb70*/  LDSM.16.MT88.4 R36, [R92+0x7000] ;  /* 0x007000005c24783b */ /* 0x000ea20000004200 */
[----:B------:R-:W-:Y:S01]  /*bb80*/  FADD.FTZ R55, R55, R53 ;  /* 0x0000003537377221 */ /* 0x000fe20000010000 */
[----:B------:R-:W-:-:S05]  /*bb90*/  FFMA.FTZ R96, R94, R60, -R107 ;  /* 0x0000003c5e607223 */ /* 0x000fca000001086b */
[C---:B---3--:R-:W-:Y:S01]  /*bba0*/  HMMA.16816.F32.BF16 R32, R48.reuse, R40, R32 ;  /* 0x000000283020723c */ /* 0x048fe20000041820 */
[-CC-:B------:R-:W-:Y:S01]  /*bbb0*/  FFMA.FTZ R40, R98, R60.reuse, -R101.reuse ;  /* 0x0000003c62287223 */ /* 0x180fe20000010865 */
[-C--:B------:R-:W-:Y:S01]  /*bbc0*/  FFMA.FTZ R41, R109, R60.reuse, -R101 ;  /* 0x0000003c6d297223 */ /* 0x080fe20000010865 */
[----:B------:R-:W-:Y:S01]  /*bbd0*/  FADD.FTZ R75, R75, R77 ;  /* 0x0000004d4b4b7221 */ /* 0x000fe20000010000 */
[----:B------:R-:W-:Y:S01]  /*bbe0*/  FADD.FTZ R55, R88, R55 ;  /* 0x0000003758377221 */ /* 0x000fe20000010000 */
[----:B------:R-:W-:Y:S01]  /*bbf0*/  MUFU.EX2 R90, R90 ;  /* 0x0000005a005a7308 */ /* 0x000fe20000000800 */
[----:B------:R-:W3:Y:S02]  /*bc00*/  LDSM.16.MT88.4 R92, [R92+0x7800] ;  /* 0x007800005c5c783b */ /* 0x000ee40000004200 */
[----:B------:R-:W-:Y:S01]  /*bc10*/  HMMA.16816.F32.BF16 R28, R48, R42, R28 ;  /* 0x0000002a301c723c */ /* 0x000fe2000004181c */
[-CC-:B------:R-:W-:Y:S01]  /*bc20*/  FFMA.FTZ R42, R108, R60.reuse, -R101.reuse ;  /* 0x0000003c6c2a7223 */ /* 0x180fe20000010865 */
[----:B------:R-:W-:Y:S01]  /*bc30*/  FFMA.FTZ R43, R106, R60, -R101 ;  /* 0x0000003c6a2b7223 */ /* 0x000fe20000010865 */
[----:B------:R-:W-:-:S02]  /*bc40*/  FADD.FTZ R75, R74, R75 ;  /* 0x0000004b4a4b7221 */ /* 0x000fc40000010000 */
[----:B------:R-:W4:Y:S01]  /*bc50*/  MUFU.EX2 R40, R40 ;  /* 0x0000002800287308 */ /* 0x000f220000000800 */
[----:B------:R-:W-:Y:S01]  /*bc60*/  FADD.FTZ R87, R87, R55 ;  /* 0x0000003757577221 */ /* 0x000fe20000010000 */
[----:B------:R-:W-:-:S06]  /*bc70*/  FADD.FTZ R73, R73, R75 ;  /* 0x0000004b49497221 */ /* 0x000fcc0000010000 */
[----:B------:R-:W5:Y:S01]  /*bc80*/  MUFU.EX2 R91, R91 ;  /* 0x0000005b005b7308 */ /* 0x000f620000000800 */
[----:B------:R-:W-:Y:S01]  /*bc90*/  FADD.FTZ R87, R86, R87 ;  /* 0x0000005756577221 */ /* 0x000fe20000010000 */
[----:B------:R-:W-:-:S06]  /*bca0*/  FADD.FTZ R73, R85, R73 ;  /* 0x0000004955497221 */ /* 0x000fcc0000010000 */
[----:B------:R-:W1:Y:S08]  /*bcb0*/  MUFU.EX2 R96, R96 ;  /* 0x0000006000607308 */ /* 0x000e700000000800 */
[----:B------:R-:W2:Y:S08]  /*bcc0*/  MUFU.EX2 R41, R41 ;  /* 0x0000002900297308 */ /* 0x000eb00000000800 */
[----:B------:R-:W-:Y:S08]  /*bcd0*/  MUFU.EX2 R42, R42 ;  /* 0x0000002a002a7308 */ /* 0x000ff00000000800 */
[----:B------:R-:W3:Y:S01]  /*bce0*/  MUFU.EX2 R43, R43 ;  /* 0x0000002b002b7308 */ /* 0x000ee20000000800 */
[----:B------:R-:W-:Y:S01]  /*bcf0*/  FADD.FTZ R89, R89, R87 ;  /* 0x0000005759597221 */ /* 0x000fe20000010000 */
[----:B------:R-:W-:-:S03]  /*bd00*/  FADD.FTZ R84, R84, R73 ;  /* 0x0000004954547221 */ /* 0x000fc60000010000 */
[----:B----4-:R-:W-:Y:S01]  /*bd10*/  FADD.FTZ R89, R40, R89 ;  /* 0x0000005928597221 */ /* 0x010fe20000010000 */
[----:B------:R-:W-:Y:S01]  /*bd20*/  FADD.FTZ R84, R83, R84 ;  /* 0x0000005453547221 */ /* 0x000fe20000010000 */
[----:B-----5:R-:W-:Y:S02]  /*bd30*/  F2FP.BF16.F32.PACK_AB R148, R91, R90 ;  /* 0x0000005a5b94723e */ /* 0x020fe400000010ff */
[----:B-1----:R-:W-:Y:S01]  /*bd40*/  F2FP.BF16.F32.PACK_AB R150, R252, R96 ;  /* 0x00000060fc96723e */ /* 0x002fe200000010ff */
[C---:B--2---:R-:W-:Y:S01]  /*bd50*/  FADD.FTZ R89, R41.reuse, R89 ;  /* 0x0000005929597221 */ /* 0x044fe20000010000 */
[----:B------:R-:W-:Y:S01]  /*bd60*/  F2FP.BF16.F32.PACK_AB R149, R41, R40 ;  /* 0x000000282995723e */ /* 0x000fe200000010ff */
[----:B------:R-:W-:Y:S01]  /*bd70*/  FADD.FTZ R82, R82, R84 ;  /* 0x0000005452527221 */ /* 0x000fe20000010000 */
[----:B---3--:R-:W-:Y:S01]  /*bd80*/  F2FP.BF16.F32.PACK_AB R151, R43, R42 ;  /* 0x0000002a2b97723e */ /* 0x008fe200000010ff */
[----:B------:R-:W-:Y:S02]  /*bd90*/  FADD.FTZ R89, R42, R89 ;  /* 0x000000592a597221 */ /* 0x000fe40000010000 */
[----:B------:R-:W-:Y:S01]  /*bda0*/  FADD.FTZ R82, R78, R82 ;  /* 0x000000524e527221 */ /* 0x000fe20000010000 */
[----:B------:R-:W-:Y:S03]  /*bdb0*/  HMMA.16816.F32.BF16 R24, R48, R44, R24 ;  /* 0x0000002c3018723c */ /* 0x000fe60000041818 */
[----:B------:R-:W-:-:S05]  /*bdc0*/  FADD.FTZ R79, R79, R82 ;  /* 0x000000524f4f7221 */ /* 0x000fca0000010000 */
[----:B------:R-:W-:Y:S01]  /*bdd0*/  HMMA.16816.F32.BF16 R156, R148, R114, R4 ;  /* 0x00000072949c723c */ /* 0x000fe20000041804 */
[----:B------:R-:W-:Y:S01]  /*bde0*/  FADD.FTZ R4, R43, R89 ;  /* 0x000000592b047221 */ /* 0x000fe20000010000 */
[----:B------:R-:W-:-:S06]  /*bdf0*/  FADD.FTZ R79, R80, R79 ;  /* 0x0000004f504f7221 */ /* 0x000fcc0000010000 */
[C---:B------:R-:W-:Y:S01]  /*be00*/  HMMA.16816.F32.BF16 R20, R48.reuse, R46, R20 ;  /* 0x0000002e3014723c */ /* 0x040fe20000041814 */
[----:B------:R1:W-:Y:S07]  /*be10*/  STL [R1], R4 ;  /* 0x0000000401007387 */ /* 0x0003ee0000100800 */
[----:B------:R-:W-:Y:S01]  /*be20*/  HMMA.16816.F32.BF16 R16, R48, R36, R16 ;  /* 0x000000243010723c */ /* 0x000fe20000041810 */
[----:B------:R-:W-:-:S07]  /*be30*/  FADD.FTZ R81, R81, R79 ;  /* 0x0000004f51517221 */ /* 0x000fce0000010000 */
[----:B------:R-:W-:Y:S01]  /*be40*/  HMMA.16816.F32.BF16 R12, R48, R38, R12 ;  /* 0x00000026300c723c */ /* 0x000fe2000004180c */
[----:B------:R-:W-:-:S04]  /*be50*/  FADD.FTZ R81, R90, R81 ;  /* 0x000000515a517221 */ /* 0x000fc80000010000 */
[----:B------:R-:W-:-:S03]  /*be60*/  FADD.FTZ R81, R91, R81 ;  /* 0x000000515b517221 */ /* 0x000fc60000010000 */
[----:B------:R-:W-:Y:S01]  /*be70*/  HMMA.16816.F32.BF16 R132, R148, R136, R32 ;  /* 0x000000889484723c */ /* 0x000fe20000041820 */
[----:B------:R-:W-:-:S07]  /*be80*/  FADD.FTZ R81, R96, R81 ;  /* 0x0000005160517221 */ /* 0x000fce0000010000 */
[----:B------:R-:W-:Y:S01]  /*be90*/  HMMA.16816.F32.BF16 R140, R148, R144, R24 ;  /* 0x00000090948c723c */ /* 0x000fe20000041818 */
[----:B------:R-:W-:-:S07]  /*bea0*/  FADD.FTZ R252, R252, R81 ;  /* 0x00000051fcfc7221 */ /* 0x000fce0000010000 */
[C---:B------:R-:W-:Y:S08]  /*beb0*/  HMMA.16816.F32.BF16 R160, R148.reuse, R112, R8 ;  /* 0x0000007094a0723c */ /* 0x040ff00000041808 */
[C---:B------:R-:W-:Y:S08]  /*bec0*/  HMMA.16816.F32.BF16 R136, R148.reuse, R138, R28 ;  /* 0x0000008a9488723c */ /* 0x040ff0000004181c */
[C---:B------:R-:W-:Y:S08]  /*bed0*/  HMMA.16816.F32.BF16 R144, R148.reuse, R146, R20 ;  /* 0x000000929490723c */ /* 0x040ff00000041814 */
[C---:B------:R-:W-:Y:S08]  /*bee0*/  HMMA.16816.F32.BF16 R152, R148.reuse, R92, R16 ;  /* 0x0000005c9498723c */ /* 0x040ff00000041810 */
[----:B------:R-:W-:Y:S01]  /*bef0*/  HMMA.16816.F32.BF16 R148, R148, R94, R12 ;  /* 0x0000005e9494723c */ /* 0x000fe2000004180c */
[----:B------:R-:W-:-:S04]  /*bf00*/  NOP ;  /* 0x0000000000007918 */ /* 0x000fc80000000000 */
[----:B-1----:R-:W-:-:S15]  /*bf10*/  @!P6 BRA `(.L_x_3911) ;  /* 0x0000006c00f0e947 */ /* 0x002fde0003800000 */
[----:B------:R-:W-:Y:S01]  /*bf20*/  IMAD R168, R241, 0x40, R168 ;  /* 0x00000040f1a87824 */ /* 0x000fe200078e02a8 */
[----:B------:R-:W-:Y:S01]  /*bf30*/  LOP3.LUT R171, R171, 0x1f0, RZ, 0xc0, !PT ;  /* 0x000001f0abab7812 */ /* 0x000fe200078ec0ff */
[----:B------:R-:W-:Y:S01]  /*bf40*/  VIADD R243, R192, 0xfffffffe ;  /* 0xfffffffec0f37836 */ /* 0x000fe20000000000 */
[----:B------:R-:W-:Y:S02]  /*bf50*/  ISETP.NE.U32.AND P4, PT, R250, RZ, PT ;  /* 0x000000fffa00720c */ /* 0x000fe40003f85070 */
[----:B------:R-:W-:Y:S02]  /*bf60*/  IADD3 R168, PT, PT, R166, R168, R171 ;  /* 0x000000a8a6a87210 */ /* 0x000fe40007ffe0ab */
[----:B------:R-:W-:Y:S02]  /*bf70*/  ISETP.NE.AND.EX P4, PT, R251, RZ, PT, P4 ;  /* 0x000000fffb00720c */ /* 0x000fe40003f85340 */
[----:B------:R-:W-:Y:S02]  /*bf80*/  IADD3 R168, PT, PT, -R167, R168, -R193 ;  /* 0x000000a8a7a87210 */ /* 0x000fe40007ffe9c1 */
[----:B------:R-:W-:-:S03]  /*bf90*/  MOV R167, R165 ;  /* 0x000000a500a77202 */ /* 0x000fc60000000f00 */
[----:B------:R-:W-:Y:S02]  /*bfa0*/  IMAD R242, R192, -0x100, R168 ;  /* 0xffffff00c0f27824 */ /* 0x000fe400078e02a8 */
[----:B------:R-:W-:-:S03]  /*bfb0*/  IMAD.MOV.U32 R168, RZ, RZ, R164 ;  /* 0x000000ffffa87224 */ /* 0x000fc600078e00a4 */
[----:B------:R-:W-:-:S07]  /*bfc0*/  IADD3 R242, PT, PT, R242, 0x208, RZ ;  /* 0x00000208f2f27810 */ /* 0x000fce0007ffe0ff */
.L_x_3918:
[----:B-1----:R-:W1:Y:S01]  /*bfd0*/  S2R R170, SR_TID.X ;  /* 0x0000000000aa7919 */ /* 0x002e620000002100 */
        /* <DEDUP_REMOVED lines=77> */
.L_x_3913:
[----:B------:R-:W-:Y:S05]  /*c4b0*/  BSYNC.RECONVERGENT B0 ;  /* 0x0000000000007941 */ /* 0x000fea0003800200 */
.L_x_3912:
[----:B------:R-:W1:Y:S01]  /*c4c0*/  S2UR UR6, SR_CgaCtaId ;  /* 0x00000000000679c3 */ /* 0x000e620000008800 */
[C---:B------:R-:W-:Y:S01]  /*c4d0*/  IMAD.SHL.U32 R5, R170.reuse, 0x8, RZ ;  /* 0x00000008aa057824 */ /* 0x040fe200078e00ff */
[C---:B------:R-:W-:Y:S01]  /*c4e0*/  LOP3.LUT R247, R170.reuse, 0x38, RZ, 0xc0, !PT ;  /* 0x00000038aaf77812 */ /* 0x040fe200078ec0ff */
[----:B------:R-:W-:Y:S01]  /*c4f0*/  IMAD.SHL.U32 R227, R170, 0x40, RZ ;  /* 0x00000040aae37824 */ /* 0x000fe200078e00ff */
[----:B------:R-:W-:Y:S01]  /*c500*/  UMOV UR7, 0x400 ;  /* 0x0000040000077882 */ /* 0x000fe20000000000 */
[----:B------:R-:W-:Y:S01]  /*c510*/  IMAD.SHL.U32 R8, R232, 0x20, RZ ;  /* 0x00000020e8087824 */ /* 0x000fe200078e00ff */
[----:B------:R-:W-:Y:S01]  /*c520*/  LOP3.LUT R169, R5, 0x38, RZ, 0xc0, !PT ;  /* 0x0000003805a97812 */ /* 0x000fe200078ec0ff */
[----:B------:R-:W-:Y:S01]  /*c530*/  IMAD.MOV.U32 R228, RZ, RZ, 0x20 ;  /* 0x00000020ffe47424 */ /* 0x000fe200078e00ff */
[--C-:B------:R-:W-:Y:S01]  /*c540*/  LOP3.LUT R247, R247, 0x1c0, R5.reuse, 0xf8, !PT ;  /* 0x000001c0f7f77812 */ /* 0x100fe200078ef805 */
[----:B------:R-:W-:Y:S01]  /*c550*/  BSSY.RECONVERGENT B1, `(.L_x_3914) ;  /* 0x000024d000017945 */ /* 0x000fe20003800200 */
[----:B------:R-:W-:Y:S02]  /*c560*/  ISETP.GE.AND P3, PT, R169, R245, PT ;  /* 0x000000f5a900720c */ /* 0x000fe40003f66270 */
[----:B------:R-:W-:Y:S02]  /*c570*/  LOP3.LUT R4, R227, 0x1c0, RZ, 0xc0, !PT ;  /* 0x000001c0e3047812 */ /* 0x000fe400078ec0ff */
[-C--:B------:R-:W-:Y:S02]  /*c580*/  LOP3.LUT R247, R247, R169.reuse, RZ, 0x3c, !PT ;  /* 0x000000a9f7f77212 */ /* 0x080fe400078e3cff */
[----:B------:R-:W-:Y:S02]  /*c590*/  LOP3.LUT R4, R4, 0x8, R170, 0xf8, !PT ;  /* 0x0000000804047812 */ /* 0x000fe400078ef8aa */
[----:B------:R-:W-:Y:S02]  /*c5a0*/  LOP3.LUT R247, R247, 0x1e00, R5, 0xf8, !PT ;  /* 0x00001e00f7f77812 */ /* 0x000fe400078ef805 */
[----:B------:R-:W-:Y:S02]  /*c5b0*/  LOP3.LUT R4, R4, R169, RZ, 0x3c, !PT ;  /* 0x000000a904047212 */ /* 0x000fe400078e3cff */
[----:B------:R-:W-:Y:S01]  /*c5c0*/  LOP3.LUT R164, R227, 0x400, RZ, 0xc0, !PT ;  /* 0x00000400e3a47812 */ /* 0x000fe200078ec0ff */
[----:B------:R-:W-:Y:S01]  /*c5d0*/  @!P3 IMAD.MOV.U32 R5, RZ, RZ, R236 ;  /* 0x000000ffff05b224 */ /* 0x000fe200078e00ec */
[----:B-1----:R-:W-:Y:S01]  /*c5e0*/  ULEA UR6, UR6, UR7, 0x18 ;  /* 0x0000000706067291 */ /* 0x002fe2000f8ec0ff */
[----:B------:R-:W-:Y:S02]  /*c5f0*/  ISETP.GE.AND P1, PT, R169, R245, PT ;  /* 0x000000f5a900720c */ /* 0x000fe40003f26270 */
[----:B------:R-:W-:Y:S01]  /*c600*/  LEA R164, R4, R164, 0x1 ;  /* 0x000000a404a47211 */ /* 0x000fe200078e08ff */
[----:B------:R-:W-:Y:S01]  /*c610*/  @!P3 IMAD.MOV.U32 R4, RZ, RZ, R237 ;  /* 0x000000ffff04b224 */ /* 0x000fe200078e00ed */
[----:B------:R-:W-:Y:S02]  /*c620*/  IADD3 R22, P0, PT, R8, R237, RZ ;  /* 0x000000ed08167210 */ /* 0x000fe40007f1e0ff */
[----:B------:R-:W-:Y:S02]  /*c630*/  MOV R225, UR6 ;  /* 0x0000000600e17c02 */ /* 0x000fe40008000f00 */
[----:B------:R-:W-:Y:S02]  /*c640*/  SHF.L.U64.HI R9, R232, 0x5, R233 ;  /* 0x00000005e8097819 */ /* 0x000fe400000102e9 */
[----:B------:R-:W-:Y:S01]  /*c650*/  SHF.R.U32.HI R171, RZ, 0x1, R170 ;  /* 0x00000001ffab7819 */ /* 0x000fe200000116aa */
[----:B------:R-:W-:Y:S01]  /*c660*/  IMAD R247, R247, 0x2, R225 ;  /* 0x00000002f7f77824 */ /* 0x000fe200078e02e1 */
[----:B------:R-:W-:Y:S01]  /*c670*/  IADD3.X R23, PT, PT, R9, R236, RZ, P0, !PT ;  /* 0x000000ec09177210 */ /* 0x000fe200007fe4ff */
[--C-:B------:R-:W-:Y:S01]  /*c680*/  @!P1 IMAD.MOV.U32 R18, RZ, RZ, R22.reuse ;  /* 0x000000ffff129224 */ /* 0x100fe200078e0016 */
[----:B------:R-:W-:Y:S01]  /*c690*/  @!P1 MOV R24, R22 ;  /* 0x0000001600189202 */ /* 0x000fe20000000f00 */
[----:B------:R-:W-:Y:S01]  /*c6a0*/  @!P1 IMAD.MOV.U32 R28, RZ, RZ, R22 ;  /* 0x000000ffff1c9224 */ /* 0x000fe200078e0016 */
[----:B------:R-:W-:Y:S01]  /*c6b0*/  @!PT LDS RZ, [RZ] ;  /* 0x00000000fffff984 */ /* 0x000fe20000000800 */
[----:B------:R-:W-:Y:S01]  /*c6c0*/  @!PT LDS RZ, [RZ] ;  /* 0x00000000fffff984 */ /* 0x000fe20000000800 */
[----:B------:R-:W-:Y:S01]  /*c6d0*/  @!PT LDS RZ, [RZ] ;  /* 0x00000000fffff984 */ /* 0x000fe20000000800 */
[----:B------:R1:W-:Y:S01]  /*c6e0*/  @!P3 LDGSTS.E.BYPASS.LTC128B.128 [R247+0xa000], desc[UR4][R4.64] ;  /* 0x0a00000004f7bfae */ /* 0x0003e2000b981a04 */
[-C--:B------:R-:W-:Y:S01]  /*c6f0*/  @!P1 MOV R19, R23.reuse ;  /* 0x0000001700139202 */ /* 0x080fe20000000f00 */
[--C-:B------:R-:W-:Y:S01]  /*c700*/  @!P1 IMAD.MOV.U32 R25, RZ, RZ, R23.reuse ;  /* 0x000000ffff199224 */ /* 0x100fe200078e0017 */
[----:B------:R-:W-:Y:S01]  /*c710*/  @!P1 IADD3 R8, P0, PT, R22, R8, RZ ;  /* 0x0000000816089210 */ /* 0x000fe20007f1e0ff */
[----:B------:R-:W-:Y:S01]  /*c720*/  @!P1 IMAD.MOV.U32 R29, RZ, RZ, R23 ;  /* 0x000000ffff1d9224 */ /* 0x000fe200078e0017 */
[----:B------:R-:W-:Y:S01]  /*c730*/  @P3 STS.128 [R247+0xa000], RZ ;  /* 0x00a000fff7003388 */ /* 0x000fe20000000c00 */
[C---:B------:R-:W-:Y:S01]  /*c740*/  @!P1 IMAD.WIDE.U32 R18, R232.reuse, 0x120, R18 ;  /* 0x00000120e8129825 */ /* 0x040fe200078e0012 */
[----:B------:R-:W-:Y:S03]  /*c750*/  @!P1 MOV R13, R23 ;  /* 0x00000017000d9202 */ /* 0x000fe60000000f00 */
[----:B------:R-:W-:Y:S01]  /*c760*/  @P1 STS.128 [R247+0xa800], RZ ;  /* 0x00a800fff7001388 */ /* 0x000fe20000000c00 */
[C---:B------:R-:W-:Y:S01]  /*c770*/  @!P1 IMAD.WIDE.U32 R24, R232.reuse, 0xe0, R24 ;  /* 0x000000e0e8189825 */ /* 0x040fe200078e0018 */
[-C--:B------:R-:W-:Y:S03]  /*c780*/  @!P1 MOV R14, R22.reuse ;  /* 0x00000016000e9202 */ /* 0x080fe60000000f00 */
[----:B------:R-:W-:Y:S01]  /*c790*/  @!PT LDS RZ, [RZ] ;  /* 0x00000000fffff984 */ /* 0x000fe20000000800 */
[----:B------:R-:W-:Y:S01]  /*c7a0*/  @!PT LDS RZ, [RZ] ;  /* 0x00000000fffff984 */ /* 0x000fe20000000800 */
[----:B------:R-:W-:Y:S01]  /*c7b0*/  @!PT LDS RZ, [RZ] ;  /* 0x00000000fffff984 */ /* 0x000fe20000000800 */
[----:B------:R-:W-:Y:S01]  /*c7c0*/  @!P1 LDGSTS.E.BYPASS.LTC128B.128 [R247+0xa800], desc[UR4][R22.64] ;  /* 0x0a80000016f79fae */ /* 0x000fe2000b981a04 */
[----:B------:R-:W-:Y:S01]  /*c7d0*/  @!P1 IMAD.WIDE.U32 R28, R232, 0xc0, R28 ;  /* 0x000000c0e81c9825 */ /* 0x000fe200078e001c */
[----:B------:R-:W-:Y:S03]  /*c7e0*/  SHF.L.U32 R224, R170, 0x5, RZ ;  /* 0x00000005aae07819 */ /* 0x000fe600000006ff */
[----:B------:R-:W-:Y:S01]  /*c7f0*/  @P1 STS.128 [R247+0xb000], RZ ;  /* 0x00b000fff7001388 */ /* 0x000fe20000000c00 */
[----:B------:R-:W-:Y:S01]  /*c800*/  @!P1 IMAD R6, R233, 0xc0, RZ ;  /* 0x000000c0e9069824 */ /* 0x000fe200078e02ff */
[----:B------:R-:W-:Y:S01]  /*c810*/  LOP3.LUT R226, R171, 0x8, RZ, 0xc0, !PT ;  /* 0x00000008abe27812 */ /* 0x000fe200078ec0ff */
[----:B------:R-:W-:Y:S01]  /*c820*/  @!P1 IMAD.WIDE.U32 R30, R232, 0xa0, R22 ;  /* 0x000000a0e81e9825 */ /* 0x000fe200078e0016 */
[----:B------:R-:W-:Y:S02]  /*c830*/  LOP3.LUT R224, R224, 0x7c00, RZ, 0xc0, !PT ;  /* 0x00007c00e0e07812 */ /* 0x000fe400078ec0ff */
[----:B------:R-:W-:Y:S01]  /*c840*/  @!P1 IADD3 R29, PT, PT, R6, R29, RZ ;  /* 0x0000001d061d9210 */ /* 0x000fe20007ffe0ff */
[C---:B------:R-:W-:Y:S01]  /*c850*/  @!P1 IMAD R7, R233.reuse, 0xa0, RZ ;  /* 0x000000a0e9079824 */ /* 0x040fe200078e02ff */
[-C--:B------:R-:W-:Y:S01]  /*c860*/  @!P1 MOV R6, R22.reuse ;  /* 0x0000001600069202 */ /* 0x080fe20000000f00 */
[C---:B------:R-:W-:Y:S01]  /*c870*/  @!P1 IMAD R16, R233.reuse, 0x1c0, RZ ;  /* 0x000001c0e9109824 */ /* 0x040fe200078e02ff */
[--C-:B------:R-:W-:Y:S01]  /*c880*/  LOP3.LUT R226, R226, 0x1c0, R227.reuse, 0xf8, !PT ;  /* 0x000001c0e2e27812 */ /* 0x100fe200078ef8e3 */
[C---:B-1----:R-:W-:Y:S01]  /*c890*/  @!P1 IMAD R4, R233.reuse, 0x120, RZ ;  /* 0x00000120e9049824 */ /* 0x042fe200078e02ff */
[----:B------:R-:W-:Y:S01]  /*c8a0*/  LOP3.LUT R165, R224, 0x200, R227, 0xf8, !PT ;  /* 0x00000200e0a57812 */ /* 0x000fe200078ef8e3 */
[----:B------:R-:W-:Y:S01]  /*c8b0*/  @!P1 IMAD R5, R233, 0xe0, RZ ;  /* 0x000000e0e9059824 */ /* 0x000fe200078e02ff */
[----:B------:R-:W-:Y:S01]  /*c8c0*/  LOP3.LUT R226, R226, R169, RZ, 0x3c, !PT ;  /* 0x000000a9e2e27212 */ /* 0x000fe200078e3cff */
[----:B------:R-:W-:Y:S01]  /*c8d0*/  @!P1 IMAD.IADD R19, R4, 0x1, R19 ;  /* 0x0000000104139824 */ /* 0x000fe200078e0213 */
[----:B------:R-:W-:Y:S01]  /*c8e0*/  @!P1 MOV R4, R22 ;  /* 0x0000001600049202 */ /* 0x000fe20000000f00 */
[----:B------:R-:W-:Y:S01]  /*c8f0*/  @!P1 IMAD.IADD R25, R5, 0x1, R25 ;  /* 0x0000000105199824 */ /* 0x000fe200078e0219 */
[----:B------:R-:W-:Y:S01]  /*c900*/  LOP3.LUT R165, R165, R226, RZ, 0xfc, !PT ;  /* 0x000000e2a5a57212 */ /* 0x000fe200078efcff */
[----:B------:R-:W-:Y:S01]  /*c910*/  @!P1 IMAD.MOV.U32 R5, RZ, RZ, R23 ;  /* 0x000000ffff059224 */ /* 0x000fe200078e0017 */
[----:B------:R-:W-:Y:S01]  /*c920*/  IADD3 R164, PT, PT, R225, R164, RZ ;  /* 0x000000a4e1a47210 */ /* 0x000fe20007ffe0ff */
[----:B------:R-:W-:Y:S02]  /*c930*/  @!P1 IMAD.IADD R31, R7, 0x1, R31 ;  /* 0x00000001071f9824 */ /* 0x000fe400078e021f */
[----:B------:R-:W-:Y:S04]  /*c940*/  @!P1 IMAD.WIDE.U32 R4, R232, 0x1c0, R4 ;  /* 0x000001c0e8049825 */ /* 0x000fe800078e0004 */
        /* <DEDUP_REMOVED lines=8> */
[----:B------:R1:W-:Y:S01]  /*c9d0*/  @!P1 LDGSTS.E.BYPASS.LTC128B.128 [R247+0xb000], desc[UR4][R8.64] ;  /* 0x0b00000008f79fae */ /* 0x0003e2000b981a04 */
[C---:B------:R-:W-:Y:S02]  /*c9e0*/  @!P1 IMAD R17, R233.reuse, 0x1a0, RZ ;  /* 0x000001a0e9119824 */ /* 0x040fe400078e02ff */
[C---:B------:R-:W-:Y:S02]  /*c9f0*/  @!P1 IMAD.WIDE.U32 R32, R232.reuse, 0x60, R22 ;  /* 0x00000060e8209825 */ /* 0x040fe400078e0016 */
[----:B------:R-:W-:Y:S02]  /*ca00*/  @P1 STS.128 [R247+0xb800], RZ ;  /* 0x00b800fff7001388 */ /* 0x000fe40000000c00 */
[----:B------:R-:W-:Y:S02]  /*ca10*/  @!P1 IMAD R10, R233, 0x60, RZ ;  /* 0x00000060e90a9824 */ /* 0x000fe400078e02ff */
[----:B------:R-:W-:Y:S01]  /*ca20*/  @!P1 IMAD.IADD R7, R17, 0x1, R7 ;  /* 0x0000000111079824 */ /* 0x000fe200078e0207 */
[----:B------:R-:W-:Y:S01]  /*ca30*/  @!P1 LEA.HI.X R17, R232, R23, R233, 0x6, P2 ;  /* 0x00000017e8119211 */ /* 0x000fe200010f34e9 */
[----:B------:R-:W-:Y:S01]  /*ca40*/  @!P1 IMAD.IADD R33, R10, 0x1, R33 ;  /* 0x000000010a219824 */ /* 0x000fe200078e0221 */
[----:B------:R-:W-:Y:S01]  /*ca50*/  LOP3.LUT P2, RZ, R170, 0x4, RZ, 0xc0, !PT ;  /* 0x00000004aaff7812 */ /* 0x000fe2000784c0ff */
[----:B------:R-:W-:Y:S02]  /*ca60*/  @!P1 IMAD.MOV.U32 R10, RZ, RZ, R22 ;  /* 0x000000ffff0a9224 */ /* 0x000fe400078e0016 */
[----:B------:R-:W-:Y:S01]  /*ca70*/  @!P1 IMAD.MOV.U32 R11, RZ, RZ, R23 ;  /* 0x000000ffff0b9224 */ /* 0x000fe200078e0017 */
[----:B------:R-:W-:Y:S01]  /*ca80*/  @!PT LDS RZ, [RZ] ;  /* 0x00000000fffff984 */ /* 0x000fe20000000800 */
[----:B------:R-:W-:Y:S01]  /*ca90*/  @!PT LDS RZ, [RZ] ;  /* 0x00000000fffff984 */ /* 0x000fe20000000800 */
[----:B------:R-:W-:Y:S01]  /*caa0*/  @!PT LDS RZ, [RZ] ;  /* 0x00000000fffff984 */ /* 0x000fe20000000800 */
[----:B------:R-:W-:Y:S01]  /*cab0*/  @!P1 LDGSTS.E.BYPASS.LTC128B.128 [R247+0xb800], desc[UR4][R16.64] ;  /* 0x0b80000010f79fae */ /* 0x000fe2000b981a04 */
[C---:B------:R-:W-:Y:S02]  /*cac0*/  @!P1 IMAD R20, R233.reuse, 0x180, RZ ;  /* 0x00000180e9149824 */ /* 0x040fe400078e02ff */
[----:B------:R-:W-:Y:S02]  /*cad0*/  @!P1 IMAD.WIDE.U32 R10, R232, 0x180, R10 ;  /* 0x00000180e80a9825 */ /* 0x000fe400078e000a */
[----:B------:R-:W-:Y:S02]  /*cae0*/  @P1 STS.128 [R247+0xc000], RZ ;  /* 0x00c000fff7001388 */ /* 0x000fe40000000c00 */
[----:B------:R-:W-:Y:S01]  /*caf0*/  @!P1 IMAD.MOV.U32 R12, RZ, RZ, R22 ;  /* 0x000000ffff0c9224 */ /* 0x000fe200078e0016 */
[----:B------:R-:W-:Y:S01]  /*cb00*/  @!P1 IADD3 R11, PT, PT, R20, R11, RZ ;  /* 0x0000000b140b9210 */ /* 0x000fe20007ffe0ff */
[----:B------:R-:W-:Y:S01]  /*cb10*/  @!P1 IMAD R21, R233, 0x160, RZ ;  /* 0x00000160e9159824 */ /* 0x000fe200078e02ff */
[CC--:B------:R-:W-:Y:S01]  /*cb20*/  @!P1 LEA R20, P0, R232.reuse, R22.reuse, 0x7 ;  /* 0x00000016e8149211 */ /* 0x0c0fe200078038ff */
[C---:B------:R-:W-:Y:S01]  /*cb30*/  @!P1 IMAD.WIDE.U32 R12, R232.reuse, 0x160, R12 ;  /* 0x00000160e80c9825 */ /* 0x040fe200078e000c */
[----:B------:R-:W-:Y:S01]  /*cb40*/  @!PT LDS RZ, [RZ] ;  /* 0x00000000fffff984 */ /* 0x000fe20000000800 */
[----:B------:R-:W-:Y:S01]  /*cb50*/  @!PT LDS RZ, [RZ] ;  /* 0x00000000fffff984 */ /* 0x000fe20000000800 */
[----:B------:R-:W-:Y:S01]  /*cb60*/  @!PT LDS RZ, [RZ] ;  /* 0x00000000fffff984 */ /* 0x000fe20000000800 */
[----:B------:R-:W-:Y:S03]  /*cb70*/  @!P1 LDGSTS.E.BYPASS.LTC128B.128 [R247+0xc000], desc[UR4][R32.64] ;  /* 0x0c00000020f79fae */ /* 0x000fe6000b981a04 */
[----:B------:R-:W-:Y:S01]  /*cb80*/  @!P1 IMAD.IADD R13, R21, 0x1, R13 ;  /* 0x00000001150d9824 */ /* 0x000fe200078e020d */
[CC--:B------:R-:W-:Y:S01]  /*cb90*/  @!P1 LEA.HI.X R21, R232.reuse, R23.reuse, R233, 0x7, P0 ;  /* 0x00000017e8159211 */ /* 0x0c0fe200000f3ce9 */
[----:B------:R-:W-:Y:S01]  /*cba0*/  @P1 STS.128 [R247+0xc800], RZ ;  /* 0x00c800fff7001388 */ /* 0x000fe20000000c00 */
[C---:B-1----:R-:W-:Y:S01]  /*cbb0*/  @!P1 LEA R8, P0, R232.reuse, R22, 0x8 ;  /* 0x00000016e8089211 */ /* 0x042fe200078040ff */
[----:B------:R-:W-:Y:S03]  /*cbc0*/  @!P1 IMAD.MOV.U32 R15, RZ, RZ, R23 ;  /* 0x000000ffff0f9224 */ /* 0x000fe600078e0017 */
[----:B------:R-:W-:Y:S01]  /*cbd0*/  @!PT LDS RZ, [RZ] ;  /* 0x00000000fffff984 */ /* 0x000fe20000000800 */
[----:B------:R-:W-:Y:S01]  /*cbe0*/  @!PT LDS RZ, [RZ] ;  /* 0x00000000fffff984 */ /* 0x000fe20000000800 */
[----:B------:R-:W-:Y:S01]  /*cbf0*/  @!PT LDS RZ, [RZ] ;  /* 0x00000000fffff984 */ /* 0x000fe20000000800 */
[----:B------:R-:W-:Y:S01]  /*cc00*/  @!P1 LDGSTS.E.BYPASS.LTC128B.128 [R247+0xc800], desc[UR4][R20.64] ;  /* 0x0c80000014f79fae */ /* 0x000fe2000b981a04 */
[----:B------:R-:W-:Y:S01]  /*cc10*/  @!P1 LEA.HI.X R9, R232, R23, R233, 0x8, P0 ;  /* 0x00000017e8099211 */ /* 0x000fe200000f44e9 */
[----:B------:R-:W-:Y:S01]  /*cc20*/  @!P1 IMAD R26, R233, 0x140, RZ ;  /* 0x00000140e91a9824 */ /* 0x000fe200078e02ff */
[----:B------:R-:W-:Y:S02]  /*cc30*/  LOP3.LUT P0, RZ, R170, 0x2, RZ, 0xc0, !PT ;  /* 0x00000002aaff7812 */ /* 0x000fe4000780c0ff */
[----:B------:R-:W-:Y:S01]  /*cc40*/  @P1 STS.128 [R247+0xd000], RZ ;  /* 0x00d000fff7001388 */ /* 0x000fe20000000c00 */
[----:B------:R-:W-:Y:S04]  /*cc50*/  @!P1 IMAD.WIDE.U32 R14, R232, 0x140, R14 ;  /* 0x00000140e80e9825 */ /* 0x000fe800078e000e */
[----:B------:R-:W-:Y:S01]  /*cc60*/  @!PT LDS RZ, [RZ] ;  /* 0x00000000fffff984 */ /* 0x000fe20000000800 */
[----:B------:R-:W-:Y:S01]  /*cc70*/  @!PT LDS RZ, [RZ] ;  /* 0x00000000fffff984 */ /* 0x000fe20000000800 */
[----:B------:R-:W-:Y:S01]  /*cc80*/  @!PT LDS RZ, [RZ] ;  /* 0x00000000fffff984 */ /* 0x000fe20000000800 */
[----:B------:R-:W-:Y:S01]  /*cc90*/  @!P1 LDGSTS.E.BYPASS.LTC128B.128 [R247+0xd000], desc[UR4][R30.64] ;  /* 0x0d0000001ef79fae */ /* 0x000fe2000b981a04 */
[----:B------:R-:W-:Y:S01]  /*cca0*/  IMAD R165, R165, 0x2, R225 ;  /* 0x00000002a5a57824 */ /* 0x000fe200078e02e1 */
[----:B------:R-:W-:Y:S03]  /*ccb0*/  @!P1 IADD3 R15, PT, PT, R26, R15, RZ ;  /* 0x0000000f1a0f9210 */ /* 0x000fe60007ffe0ff */
[----:B------:R-:W-:Y:S01]  /*ccc0*/  @P1 STS.128 [R247+0xd800], RZ ;  /* 0x00d800fff7001388 */ /* 0x000fe20000000c00 */
[----:B------:R-:W-:Y:S02]  /*ccd0*/  SEL R228, R228, 0xffffffe0, !P0 ;  /* 0xffffffe0e4e47807 */ /* 0x000fe40004000000 */
[----:B------:R-:W-:Y:S02]  /*cce0*/  ISETP.NE.AND P0, PT, R243, RZ, PT ;  /* 0x000000fff300720c */ /* 0x000fe40003f05270 */
[----:B------:R-:W-:Y:S01]  /*ccf0*/  @!PT LDS RZ, [RZ] ;  /* 0x00000000fffff984 */ /* 0x000fe20000000800 */
[----:B------:R-:W-:Y:S01]  /*cd00*/  @!PT LDS RZ, [RZ] ;  /* 0x00000000fffff984 */ /* 0x000fe20000000800 */
[----:B------:R-:W-:Y:S01]  /*cd10*/  @!PT LDS RZ, [RZ] ;  /* 0x00000000fffff984 */ /* 0x000fe20000000800 */
[----:B------:R-:W-:Y:S01]  /*cd20*/  @!P1 LDGSTS.E.BYPASS.LTC128B.128 [R247+0xd800], desc[UR4][R28.64] ;  /* 0x0d8000001cf79fae */ /* 0x000fe2000b981a04 */
[C---:B------:R-:W-:Y:S01]  /*cd30*/  IADD3 R176, PT, PT, R165.reuse, R228, RZ ;  /* 0x000000e4a5b07210 */ /* 0x040fe20007ffe0ff */
[----:B------:R-:W-:Y:S03]  /*cd40*/  IMAD.IADD R212, R164, 0x1, R228 ;  /* 0x00000001a4d47824 */ /* 0x000fe600078e02e4 */
        /* <DEDUP_REMOVED lines=41> */
[----:B-1----:R-:W-:Y:S05]  /*cfe0*/  LDSM.16.M88.4 R16, [R164+0x2800] ;  /* 0x00280000a410783b */ /* 0x002fea0000000200 */
[----:B--2---:R-:W3:Y:S05]  /*cff0*/  LDSM.16.M88.4 R8, [R164+0x2000] ;  /* 0x00200000a408783b */ /* 0x004eea0000000200 */
[----:B------:R-:W1:Y:S05]  /*d000*/  LDSM.16.M88.4 R24, [R164+0x3000] ;  /* 0x00300000a418783b */ /* 0x000e6a0000000200 */
[----:B------:R-:W0:Y:S05]  /*d010*/  LDGDEPBAR ;  /* 0x00000000000079af */ /* 0x000e2a0000000000 */
[----:B------:R-:W2:Y:S05]  /*d020*/  LDSM.16.M88.4 R32, [R164+0x3800] ;  /* 0x00380000a420783b */ /* 0x000eaa0000000200 */
[----:B------:R-:W4:Y:S05]  /*d030*/  LDSM.16.M88.4 R40, [R164+0x4000] ;  /* 0x00400000a428783b */ /* 0x000f2a0000000200 */
[----:B------:R-:W5:Y:S05]  /*d040*/  LDSM.16.M88.4 R48, [R164+0x4800] ;  /* 0x00480000a430783b */ /* 0x000f6a0000000200 */
[----:B------:R-:W5:Y:S05]  /*d050*/  LDSM.16.M88.4 R56, [R164+0x5000] ;  /* 0x00500000a438783b */ /* 0x000f6a0000000200 */
[----:B------:R-:W5:Y:S05]  /*d060*/  LDSM.16.M88.4 R64, [R164+0x5800] ;  /* 0x00580000a440783b */ /* 0x000f6a0000000200 */
[----:B------:R-:W5:Y:S01]  /*d070*/  LDSM.16.M88.4 R72, [R164+0x6000] ;  /* 0x00600000a448783b */ /* 0x000f620000000200 */
[C---:B---3--:R-:W-:Y:S04]  /*d080*/  HMMA.16816.F32.BF16 R4, R128.reuse, R8, RZ ;  /* 0x000000088004723c */ /* 0x048fe800000418ff */
[----:B------:R-:W3:Y:S04]  /*d090*/  LDSM.16.M88.4 R80, [R164+0x6800] ;  /* 0x00680000a450783b */ /* 0x000ee80000000200 */
        /* <DEDUP_REMOVED lines=8> */
[C---:B-1----:R-:W-:Y:S03]  /*d120*/  HMMA.16816.F32.BF16 R20, R128.reuse, R24, RZ ;  /* 0x000000188014723c */ /* 0x042fe600000418ff */
[----:B------:R-:W1:Y:S05]  /*d130*/  LDSM.16.M88.4 R172, [R164+0x9800] ;  /* 0x00980000a4ac783b */ /* 0x000e6a0000000200 */
[C---:B------:R-:W-:Y:S01]  /*d140*/  HMMA.16816.F32.BF16 R24, R128.reuse, R26, RZ ;  /* 0x0000001a8018723c */ /* 0x040fe200000418ff */
[----:B------:R-:W-:Y:S05]  /*d150*/  LDSM.16.M88.4 R176, [R176] ;  /* 0x00000000b0b0783b */ /* 0x000fea0000000200 */
        /* <DEDUP_REMOVED lines=12> */
[----:B------:R-:W5:Y:S05]  /*d220*/  LDSM.16.M88.4 R208, [R212+0x5800] ;  /* 0x00580000d4d0783b */ /* 0x000f6a0000000200 */
        /* <DEDUP_REMOVED lines=20> */
[----:B------:R-:W-:Y:S01]  /*d370*/  HMMA.16816.F32.BF16 R128, R128, R174, RZ ;  /* 0x000000ae8080723c */ /* 0x000fe200000418ff */
[----:B------:R-:W1:Y:S07]  /*d380*/  LDSM.16.M88.4 R172, [R212+0x6000] ;  /* 0x00600000d4ac783b */ /* 0x000e6e0000000200 */
[C---:B------:R-:W-:Y:S08]  /*d390*/  HMMA.16816.F32.BF16 R4, R176.reuse, R180, R4 ;  /* 0x000000b4b004723c */ /* 0x040ff00000041804 */
[C---:B------:R-:W-:Y:S01]  /*d3a0*/  HMMA.16816.F32.BF16 R8, R176.reuse, R182, R8 ;  /* 0x000000b6b008723c */ /* 0x040fe20000041808 */
[----:B------:R-:W3:Y:S07]  /*d3b0*/  LDSM.16.M88.4 R180, [R212+0x6800] ;  /* 0x00680000d4b4783b */ /* 0x000eee0000000200 */
        /* <DEDUP_REMOVED lines=9> */
[C---:B----4-:R-:W-:Y:S08]  /*d450*/  HMMA.16816.F32.BF16 R36, R176.reuse, R196, R36 ;  /* 0x000000c4b024723c */ /* 0x050ff00000041824 */
[C---:B------:R-:W-:Y:S01]  /*d460*/  HMMA.16816.F32.BF16 R40, R176.reuse, R198, R40 ;  /* 0x000000c6b028723c */ /* 0x040fe20000041828 */
[----:B------:R-:W-:Y:S07]  /*d470*/  LDSM.16.M88.4 R196, [R212+0x9000] ;  /* 0x00900000d4c4783b */ /* 0x000fee0000000200 */
[C---:B------:R-:W-:Y:S01]  /*d480*/  HMMA.16816.F32.BF16 R44, R176.reuse, R200, R44 ;  /* 0x000000c8b02c723c */ /* 0x040fe2000004182c */
[----:B------:R-:W-:Y:S04]  /*d490*/  MOV R200, 0x40 ;  /* 0x0000004000c87802 */ /* 0x000fe80000000f00 */
[----:B------:R-:W-:Y:S03]  /*d4a0*/  SEL R200, R200, 0xffffffc0, !P2 ;  /* 0xffffffc0c8c87807 */ /* 0x000fe60005000000 */
[C---:B------:R-:W-:Y:S03]  /*d4b0*/  HMMA.16816.F32.BF16 R48, R176.reuse, R202, R48 ;  /* 0x000000cab030723c */ /* 0x040fe60000041830 */
[----:B------:R-:W-:Y:S01]  /*d4c0*/  IMAD.IADD R166, R165, 0x1, R200 ;  /* 0x00000001a5a67824 */ /* 0x000fe200078e02c8 */
[----:B------:R-:W-:Y:S02]  /*d4d0*/  IADD3 R165, PT, PT, R164, R200, RZ ;  /* 0x000000c8a4a57210 */ /* 0x000fe40007ffe0ff */
[----:B------:R-:W-:Y:S02]  /*d4e0*/  LDSM.16.M88.4 R200, [R212+0x9800] ;  /* 0x00980000d4c8783b */ /* 0x000fe40000000200 */
[C---:B------:R-:W-:Y:S03]  /*d4f0*/  HMMA.16816.F32.BF16 R52, R176.reuse, R204, R52 ;  /* 0x000000ccb034723c */ /* 0x040fe60000041834 */
[C---:B------:R-:W-:Y:S05]  /*d500*/  IADD3 R164, PT, PT, R228.reuse, R165, RZ ;  /* 0x000000a5e4a47210 */ /* 0x040fea0007ffe0ff */
[C---:B------:R-:W-:Y:S01]  /*d510*/  HMMA.16816.F32.BF16 R56, R176.reuse, R206, R56 ;  /* 0x000000ceb038723c */ /* 0x040fe20000041838 */
[----:B------:R-:W-:Y:S05]  /*d520*/  LDSM.16.M88.4 R204, [R165+0x2000] ;  /* 0x00200000a5cc783b */ /* 0x000fea0000000200 */
[----:B------:R-:W-:Y:S02]  /*d530*/  LDSM.16.M88.4 R216, [R164+0x2000] ;  /* 0x00200000a4d8783b */ /* 0x000fe40000000200 */
[C---:B-----5:R-:W-:Y:S03]  /*d540*/  HMMA.16816.F32.BF16 R60, R176.reuse, R208, R60 ;  /* 0x000000d0b03c723c */ /* 0x060fe6000004183c */
[----:B------:R-:W-:Y:S05]  /*d550*/  LDSM.16.M88.4 R220, [R164+0x2800] ;  /* 0x00280000a4dc783b */ /* 0x000fea0000000200 */
[C---:B------:R-:W-:Y:S01]  /*d560*/  HMMA.16816.F32.BF16 R64, R176.reuse, R210, R64 ;  /* 0x000000d2b040723c */ /* 0x040fe20000041840 */
[----:B------:R-:W-:Y:S07]  /*d570*/  LDSM.16.M88.4 R208, [R165+0x3800] ;  /* 0x00380000a5d0783b */ /* 0x000fee0000000200 */
[C---:B-1----:R-:W-:Y:S08]  /*d580*/  HMMA.16816.F32.BF16 R68, R176.reuse, R172, R68 ;  /* 0x000000acb044723c */ /* 0x042ff00000041844 */
[C---:B------:R-:W-:Y:S01]  /*d590*/  HMMA.16816.F32.BF16 R72, R176.reuse, R174, R72 ;  /* 0x000000aeb048723c */ /* 0x040fe20000041848 */
[----:B------:R1:W4:Y:S07]  /*d5a0*/  LDSM.16.M88.4 R172, [R212+0x8800] ;  /* 0x00880000d4ac783b */ /* 0x00032e0000000200 */
[C---:B---3--:R-:W-:Y:S08]  /*d5b0*/  HMMA.16816.F32.BF16 R76, R176.reuse, R180, R76 ;  /* 0x000000b4b04c723c */ /* 0x048ff0000004184c */
[C---:B------:R-:W-:Y:S01]  /*d5c0*/  HMMA.16816.F32.BF16 R80, R176.reuse, R182, R80 ;  /* 0x000000b6b050723c */ /* 0x040fe20000041850 */
[----:B------:R-:W3:Y:S07]  /*d5d0*/  LDSM.16.M88.4 R180, [R166] ;  /* 0x00000000a6b4783b */ /* 0x000eee0000000200 */
[C---:B--2---:R-:W-:Y:S03]  /*d5e0*/  HMMA.16816.F32.BF16 R84, R176.reuse, R184, R84 ;  /* 0x000000b8b054723c */ /* 0x044fe60000041854 */
[----:B-1----:R-:W-:Y:S05]  /*d5f0*/  IMAD.IADD R212, R228, 0x1, R166 ;  /* 0x00000001e4d47824 */ /* 0x002fea00078e02a6 */
[C---:B------:R-:W-:Y:S01]  /*d600*/  HMMA.16816.F32.BF16 R88, R176.reuse, R186, R88 ;  /* 0x000000bab058723c */ /* 0x040fe20000041858 */
[----:B------:R-:W1:Y:S05]  /*d610*/  LDSM.16.M88.4 R184, [R165+0x2800] ;  /* 0x00280000a5b8783b */ /* 0x000e6a0000000200 */
[----:B------:R-:W-:Y:S02]  /*d620*/  LDSM.16.M88.4 R212, [R212] ;  /* 0x00000000d4d4783b */ /* 0x000fe40000000200 */
[C---:B------:R-:W-:Y:S08]  /*d630*/  HMMA.16816.F32.BF16 R92, R176.reuse, R188, R92 ;  /* 0x000000bcb05c723c */ /* 0x040ff0000004185c */
[C---:B------:R-:W-:Y:S01]  /*d640*/  HMMA.16816.F32.BF16 R96, R176.reuse, R190, R96 ;  /* 0x000000beb060723c */ /* 0x040fe20000041860 */
[----:B------:R-:W2:Y:S07]  /*d650*/  LDSM.16.M88.4 R188, [R165+0x3000] ;  /* 0x00300000a5bc783b */ /* 0x000eae0000000200 */
[C---:B------:R-:W-:Y:S08]  /*d660*/  HMMA.16816.F32.BF16 R100, R176.reuse, R192, R100 ;  /* 0x000000c0b064723c */ /* 0x040ff00000041864 */
[C---:B------:R-:W-:Y:S01]  /*d670*/  HMMA.16816.F32.BF16 R104, R176.reuse, R194, R104 ;  /* 0x000000c2b068723c */ /* 0x040fe20000041868 */
[----:B------:R-:W-:Y:S07]  /*d680*/  LDSM.16.M88.4 R192, [R165+0x5000] ;  /* 0x00500000a5c0783b */ /* 0x000fee0000000200 */
[C---:B----4-:R-:W-:Y:S08]  /*d690*/  HMMA.16816.F32.BF16 R108, R176.reuse, R172, R108 ;  /* 0x000000acb06c723c */ /* 0x050ff0000004186c */
[C---:B------:R-:W-:Y:S01]  /*d6a0*/  HMMA.16816.F32.BF16 R112, R176.reuse, R174, R112 ;  /* 0x000000aeb070723c */ /* 0x040fe20000041870 */
[----:B------:R-:W4:Y:S07]  /*d6b0*/  LDSM.16.M88.4 R172, [R165+0x4000] ;  /* 0x00400000a5ac783b */ /* 0x000f2e0000000200 */
[C---:B------:R-:W-:Y:S08]  /*d6c0*/  HMMA.16816.F32.BF16 R116, R176.reuse, R196, R116 ;  /* 0x000000c4b074723c */ /* 0x040ff00000041874 */
[C---:B------:R-:W-:Y:S01]  /*d6d0*/  HMMA.16816.F32.BF16 R120, R176.reuse, R198, R120 ;  /* 0x000000c6b078723c */ /* 0x040fe20000041878 */
[----:B------:R-:W-:Y:S07]  /*d6e0*/  LDSM.16.M88.4 R196, [R165+0x6800] ;  /* 0x00680000a5c4783b */ /* 0x000fee0000000200 */
[C---:B------:R-:W-:Y:S08]  /*d6f0*/  HMMA.16816.F32.BF16 R124, R176.reuse, R200, R124 ;  /* 0x000000c8b07c723c */ /* 0x040ff0000004187c */
[----:B------:R-:W-:Y:S01]  /*d700*/  HMMA.16816.F32.BF16 R128, R176, R202, R128 ;  /* 0x000000cab080723c */ /* 0x000fe20000041880 */
[----:B------:R-:W5:Y:S05]  /*d710*/  LDSM.16.M88.4 R176, [R165+0x4800] ;  /* 0x00480000a5b0783b */ /* 0x000f6a0000000200 */
[----:B------:R-:W-:Y:S02]  /*d720*/  LDSM.16.M88.4 R200, [R165+0x7000] ;  /* 0x00700000a5c8783b */ /* 0x000fe40000000200 */
[C---:B---3--:R-:W-:Y:S08]  /*d730*/  HMMA.16816.F32.BF16 R4, R180.reuse, R204, R4 ;  /* 0x000000ccb404723c */ /* 0x048ff00000041804 */
        /* <DEDUP_REMOVED lines=45> */
[----:B------:R-:W-:Y:S01]  /*da10*/  HMMA.16816.F32.BF16 R128, R180, R210, R128 ;  /* 0x000000d2b480723c */ /* 0x000fe20000041880 */
[----:B------:R-:W5:Y:S05]  /*da20*/  LDSM.16.M88.4 R180, [R164+0x5000] ;  /* 0x00500000a4b4783b */ /* 0x000f6a0000000200 */
        /* <DEDUP_REMOVED lines=12> */
[----:B------:R-:W2:Y:S01]  /*daf0*/  LDSM.16.M88.4 R188, [R164+0x9800] ;  /* 0x00980000a4bc783b */ /* 0x000ea20000000200 */
[----:B------:R-:W-:Y:S04]  /*db00*/  DEPBAR.LE SB0, 0x0 ;  /* 0x000080000000791a */ /* 0x000fe80000000000 */
[----:B------:R-:W-:Y:S02]  /*db10*/  BAR.SYNC.DEFER_BLOCKING 0x0 ;  /* 0x0000000000007b1d */ /* 0x000fe40000010000 */
        /* <DEDUP_REMOVED lines=57> */
[----:B------:R-:W-:Y:S02]  /*deb0*/  IMAD.HI.U32 R177, R181, R177, R180 ;  /* 0x000000b1b5b17227 */ /* 0x000fe400078e00b4 */
[----:B------:R-:W2:Y:S04]  /*dec0*/  LD.E.64 R180, desc[UR4][R2.64+0x38] ;  /* 0x0000380402b47980 */ /* 0x000ea8000c101b00 */
        /* <DEDUP_REMOVED lines=18> */
[C---:B------:R-:W-:Y:S04]  /*dff0*/  ISETP.NE.AND P6, PT, R178.reuse, RZ, PT ;  /* 0x000000ffb200720c */ /* 0x040fe80003fc5270 */
[----:B------:R-:W-:Y:S03]  /*e000*/  SEL R175, R165, R175, !P6 ;  /* 0x000000afa5af7207 */ /* 0x000fe60007000000 */
[----:B------:R-:W-:Y:S02]  /*e010*/  @!P5 IADD3 R177, PT, PT, -R177, RZ, RZ ;  /* 0x000000ffb1b1d210 */ /* 0x000fe40007ffe1ff */
[-C--:B------:R-:W-:Y:S02]  /*e020*/  LEA R182, P5, R175, R248.reuse, 0x2 ;  /* 0x000000f8afb67211 */ /* 0x080fe400078a10ff */
        /* <DEDUP_REMOVED lines=22> */
.L_x_3917:
[----:B------:R-:W-:Y:S05]  /*e190*/  BSYNC.RECONVERGENT B0 ;  /* 0x0000000000007941 */ /* 0x000fea0003800200 */
.L_x_3916:
[-C--:B------:R-:W-:Y:S01]  /*e1a0*/  @!P3 MOV R172, R235.reuse ;  /* 0x000000eb00acb202 */ /* 0x080fe20000000f00 */
[----:B------:R-:W-:Y:S01]  /*e1b0*/  @!P3 IMAD.MOV.U32 R173, RZ, RZ, R234 ;  /* 0x000000ffffadb224 */ /* 0x000fe200078e00ea */
[----:B------:R-:W-:Y:S01]  /*e1c0*/  IADD3 R174, P5, PT, R164, R235, RZ ;  /* 0x000000eba4ae7210 */ /* 0x000fe20007fbe0ff */
[----:B------:R-:W-:Y:S01]  /*e1d0*/  @!P1 IMAD R166, R231, 0xe0, RZ ;  /* 0x000000e0e7a69824 */ /* 0x000fe200078e02ff */
[----:B------:R-:W-:Y:S02]  /*e1e0*/  SHF.L.U64.HI R165, R230, 0x5, R231 ;  /* 0x00000005e6a57819 */ /* 0x000fe400000102e7 */
[----:B------:R-:W-:Y:S01]  /*e1f0*/  @!PT LDS RZ, [RZ] ;  /* 0x00000000fffff984 */ /* 0x000fe20000000800 */
[----:B------:R-:W-:Y:S01]  /*e200*/  @!PT LDS RZ, [RZ] ;  /* 0x00000000fffff984 */ /* 0x000fe20000000800 */
[----:B------:R-:W-:Y:S01]  /*e210*/  @!PT LDS RZ, [RZ] ;  /* 0x00000000fffff984 */ /* 0x000fe20000000800 */
[----:B------:R1:W-:Y:S01]  /*e220*/  @!P3 LDGSTS.E.BYPASS.LTC128B.128 [R247+0x2000], desc[UR4][R172.64] ;  /* 0x02000000acf7bfae */ /* 0x0003e2000b981a04 */
[----:B------:R-:W-:Y:S01]  /*e230*/  @!P1 IADD3 R176, P0, PT, R174, R164, RZ ;  /* 0x000000a4aeb09210 */ /* 0x000fe20007f1e0ff */
[--C-:B------:R-:W-:Y:S01]  /*e240*/  @!P1 IMAD.MOV.U32 R178, RZ, RZ, R174.reuse ;  /* 0x000000ffffb29224 */ /* 0x100fe200078e00ae */
[----:B------:R-:W-:Y:S01]  /*e250*/  IADD3.X R175, PT, PT, R165, R234, RZ, P5, !PT ;  /* 0x000000eaa5af7210 */ /* 0x000fe20002ffe4ff */
[----:B------:R2:W-:Y:S01]  /*e260*/  @P3 STS.128 [R247+0x2000], RZ ;  /* 0x002000fff7003388 */ /* 0x0005e20000000c00 */
[CC--:B------:R-:W-:Y:S01]  /*e270*/  @!P1 LEA R194, P3, R230.reuse, R174.reuse, 0x6 ;  /* 0x000000aee6c29211 */ /* 0x0c0fe200078630ff */
[----:B------:R-:W-:Y:S01]  /*e280*/  @!P1 IMAD R164, R231, 0x60, RZ ;  /* 0x00000060e7a49824 */ /* 0x000fe200078e02ff */
[----:B------:R-:W-:Y:S01]  /*e290*/  @!P1 IADD3.X R177, PT, PT, R175, R165, RZ, P0, !PT ;  /* 0x000000a5afb19210 */ /* 0x000fe200007fe4ff */
[----:B------:R2:W-:Y:S01]  /*e2a0*/  @P1 STS.128 [R247+0x2800], RZ ;  /* 0x002800fff7001388 */ /* 0x0005e20000000c00 */
[-C--:B------:R-:W-:Y:S01]  /*e2b0*/  @!P1 MOV R179, R175.reuse ;  /* 0x000000af00b39202 */ /* 0x080fe20000000f00 */
[C---:B------:R-:W-:Y:S01]  /*e2c0*/  @!P1 IMAD.WIDE.U32 R182, R230.reuse, 0x60, R174 ;  /* 0x00000060e6b69825 */ /* 0x040fe200078e00ae */
[CC--:B------:R-:W-:Y:S01]  /*e2d0*/  @!P1 LEA.HI.X R195, R230.reuse, R175.reuse, R231, 0x6, P3 ;  /* 0x000000afe6c39211 */ /* 0x0c0fe200018f34e7 */
[----:B------:R-:W-:Y:S01]  /*e2e0*/  @!PT LDS RZ, [RZ] ;  /* 0x00000000fffff984 */ /* 0x000fe20000000800 */
[----:B------:R-:W-:Y:S01]  /*e2f0*/  @!PT LDS RZ, [RZ] ;  /* 0x00000000fffff984 */ /* 0x000fe20000000800 */
[----:B------:R-:W-:Y:S01]  /*e300*/  @!PT LDS RZ, [RZ] ;  /* 0x00000000fffff984 */ /* 0x000fe20000000800 */
[----:B------:R-:W-:Y:S01]  /*e310*/  @!P1 LDGSTS.E.BYPASS.LTC128B.128 [R247+0x2800], desc[UR4][R174.64] ;  /* 0x02800000aef79fae */ /* 0x000fe2000b981a04 */
[----:B------:R-:W-:Y:S01]  /*e320*/  @!P1 MOV R189, R175 ;  /* 0x000000af00bd9202 */ /* 0x000fe20000000f00 */
[----:B------:R-:W-:Y:S01]  /*e330*/  @!P1 IMAD.WIDE.U32 R178, R230, 0xc0, R178 ;  /* 0x000000c0e6b29825 */ /* 0x000fe200078e00b2 */
[----:B------:R-:W-:Y:S01]  /*e340*/  @!P1 IADD3 R183, PT, PT, R164, R183, RZ ;  /* 0x000000b7a4b79210 */ /* 0x000fe20007ffe0ff */
[----:B------:R2:W-:Y:S01]  /*e350*/  @P1 STS.128 [R247+0x3000], RZ ;  /* 0x003000fff7001388 */ /* 0x0005e20000000c00 */
[-C--:B------:R-:W-:Y:S01]  /*e360*/  @!P1 MOV R184, R174.reuse ;  /* 0x000000ae00b89202 */ /* 0x080fe20000000f00 */
[C-C-:B------:R-:W-:Y:S01]  /*e370*/  @!P1 IMAD.WIDE.U32 R186, R230.reuse, 0x160, R174.reuse ;  /* 0x00000160e6ba9825 */ /* 0x140fe200078e00ae */
[-C--:B------:R-:W-:Y:S01]  /*e380*/  @!P1 MOV R185, R175.reuse ;  /* 0x000000af00b99202 */ /* 0x080fe20000000f00 */
[----:B------:R-:W-:Y:S01]  /*e390*/  @!PT LDS RZ, [RZ] ;  /* 0x00000000fffff984 */ /* 0x000fe20000000800 */
[----:B------:R-:W-:Y:S01]  /*e3a0*/  @!PT LDS RZ, [RZ] ;  /* 0x00000000fffff984 */ /* 0x000fe20000000800 */
[----:B------:R-:W-:Y:S01]  /*e3b0*/  @!PT LDS RZ, [RZ] ;  /* 0x00000000fffff984 */ /* 0x000fe20000000800 */
[----:B------:R3:W-:Y:S01]  /*e3c0*/  @!P1 LDGSTS.E.BYPASS.LTC128B.128 [R247+0x3000], desc[UR4][R176.64] ;  /* 0x03000000b0f79fae */ /* 0x0007e2000b981a04 */
[----:B------:R-:W-:Y:S01]  /*e3d0*/  @!P1 MOV R191, R175 ;  /* 0x000000af00bf9202 */ /* 0x000fe20000000f00 */
[----:B------:R-:W-:Y:S02]  /*e3e0*/  @!P1 IMAD.WIDE.U32 R180, R230, 0xa0, R174 ;  /* 0x000000a0e6b49825 */ /* 0x000fe400078e00ae */
[----:B------:R2:W-:Y:S02]  /*e3f0*/  @P1 STS.128 [R247+0x3800], RZ ;  /* 0x003800fff7001388 */ /* 0x0005e40000000c00 */
[----:B------:R-:W-:Y:S02]  /*e400*/  @!P1 IMAD.MOV.U32 R188, RZ, RZ, R174 ;  /* 0x000000ffffbc9224 */ /* 0x000fe400078e00ae */
[----:B------:R-:W-:Y:S01]  /*e410*/  @!PT LDS RZ, [RZ] ;  /* 0x00000000fffff984 */ /* 0x000fe20000000800 */
[----:B------:R-:W-:Y:S01]  /*e420*/  @!PT LDS RZ, [RZ] ;  /* 0x00000000fffff984 */ /* 0x000fe20000000800 */
[----:B------:R-:W-:Y:S01]  /*e430*/  @!PT LDS RZ, [RZ] ;  /* 0x00000000fffff984 */ /* 0x000fe20000000800 */
[----:B------:R2:W-:Y:S01]  /*e440*/  @!P1 LDGSTS.E.BYPASS.LTC128B.128 [R247+0x3800], desc[UR4][R194.64] ;  /* 0x03800000c2f79fae */ /* 0x0005e2000b981a04 */
[C---:B-1----:R-:W-:Y:S02]  /*e450*/  @!P1 IMAD R172, R231.reuse, 0xc0, RZ ;  /* 0x000000c0e7ac9824 */ /* 0x042fe400078e02ff */
[C---:B------:R-:W-:Y:S01]  /*e460*/  @!P1 IMAD R173, R231.reuse, 0xa0, RZ ;  /* 0x000000a0e7ad9824 */ /* 0x040fe200078e02ff */
[----:B------:R2:W-:Y:S01]  /*e470*/  @P1 STS.128 [R247+0x4000], RZ ;  /* 0x004000fff7001388 */ /* 0x0005e20000000c00 */
[----:B------:R-:W-:Y:S02]  /*e480*/  @!P1 IMAD.IADD R179, R172, 0x1, R179 ;  /* 0x00000001acb39824 */ /* 0x000fe400078e02b3 */
[----:B------:R-:W-:Y:S01]  /*e490*/  @!P1 IMAD R172, R231, 0x160, RZ ;  /* 0x00000160e7ac9824 */ /* 0x000fe200078e02ff */
[----:B------:R-:W-:Y:S01]  /*e4a0*/  @!PT LDS RZ, [RZ] ;  /* 0x00000000fffff984 */ /* 0x000fe20000000800 */
[----:B------:R-:W-:Y:S01]  /*e4b0*/  @!PT LDS RZ, [RZ] ;  /* 0x00000000fffff984 */ /* 0x000fe20000000800 */
[----:B------:R-:W-:Y:S01]  /*e4c0*/  @!PT LDS RZ, [RZ] ;  /* 0x00000000fffff984 */ /* 0x000fe20000000800 */
[----:B------:R2:W-:Y:S01]  /*e4d0*/  @!P1 LDGSTS.E.BYPASS.LTC128B.128 [R247+0x4000], desc[UR4][R182.64] ;  /* 0x04000000b6f79fae */ /* 0x0005e2000b981a04 */
[----:B------:R-:W-:Y:S01]  /*e4e0*/  @!P1 IMAD.WIDE.U32 R188, R230, 0x140, R188 ;  /* 0x00000140e6bc9825 */ /* 0x000fe200078e00bc */
[----:B------:R-:W-:Y:S02]  /*e4f0*/  @!P1 IADD3 R181, PT, PT, R173, R181, RZ ;  /* 0x000000b5adb59210 */ /* 0x000fe40007ffe0ff */
[----:B------:R2:W-:Y:S01]  /*e500*/  @P1 STS.128 [R247+0x4800], RZ ;  /* 0x004800fff7001388 */ /* 0x0005e20000000c00 */
[----:B------:R-:W-:Y:S01]  /*e510*/  @!P1 IADD3 R187, PT, PT, R172, R187, RZ ;  /* 0x000000bbacbb9210 */ /* 0x000fe20007ffe0ff */
[C---:B------:R-:W-:Y:S01]  /*e520*/  @!P1 IMAD R164, R231.reuse, 0x140, RZ ;  /* 0x00000140e7a49824 */ /* 0x040fe200078e02ff */
[-C--:B------:R-:W-:Y:S01]  /*e530*/  @!P1 MOV R172, R174.reuse ;  /* 0x000000ae00ac9202 */ /* 0x080fe20000000f00 */
[----:B------:R-:W-:Y:S02]  /*e540*/  @!P1 IMAD.MOV.U32 R173, RZ, RZ, R175 ;  /* 0x000000ffffad9224 */ /* 0x000fe400078e00af */
[----:B------:R-:W-:Y:S01]  /*e550*/  @!P1 IMAD.WIDE.U32 R184, R230, 0x120, R184 ;  /* 0x00000120e6b89825 */ /* 0x000fe200078e00b8 */
[----:B------:R-:W-:Y:S02]  /*e560*/  @!P1 IADD3 R189, PT, PT, R164, R189, RZ ;  /* 0x000000bda4bd9210 */ /* 0x000fe40007ffe0ff */
[-C--:B---3--:R-:W-:Y:S01]  /*e570*/  @!P1 MOV R176, R174.reuse ;  /* 0x000000ae00b09202 */ /* 0x088fe20000000f00 */
[----:B------:R-:W-:Y:S02]  /*e580*/  @!P1 IMAD R165, R231, 0x120, RZ ;  /* 0x00000120e7a59824 */ /* 0x000fe400078e02ff */
[----:B------:R-:W-:Y:S03]  /*e590*/  @!P1 IMAD.WIDE.U32 R172, R230, 0x1c0, R172 ;  /* 0x000001c0e6ac9825 */ /* 0x000fe600078e00ac */
[----:B------:R-:W-:Y:S01]  /*e5a0*/  @!P1 IADD3 R185, PT, PT, R165, R185, RZ ;  /* 0x000000b9a5b99210 */ /* 0x000fe20007ffe0ff */
[C---:B------:R-:W-:Y:S02]  /*e5b0*/  @!P1 IMAD R164, R231.reuse, 0x1c0, RZ ;  /* 0x000001c0e7a49824 */ /* 0x040fe400078e02ff */
[----:B------:R-:W-:Y:S02]  /*e5c0*/  @!P1 IMAD.MOV.U32 R190, RZ, RZ, R174 ;  /* 0x000000ffffbe9224 */ /* 0x000fe400078e00ae */
[----:B------:R-:W-:Y:S01]  /*e5d0*/  @!P1 IMAD R165, R231, 0x1a0, RZ ;  /* 0x000001a0e7a59824 */ /* 0x000fe200078e02ff */
[----:B------:R-:W-:Y:S01]  /*e5e0*/  @!P1 IADD3 R173, PT, PT, R164, R173, RZ ;  /* 0x000000ada4ad9210 */ /* 0x000fe20007ffe0ff */
[C---:B------:R-:W-:Y:S01]  /*e5f0*/  @!P1 IMAD.WIDE.U32 R190, R230.reuse, 0x1a0, R190 ;  /* 0x000001a0e6be9825 */ /* 0x040fe200078e00be */
[CC--:B------:R-:W-:Y:S03]  /*e600*/  @!P1 LEA R164, P0, R230.reuse, R174.reuse, 0x7 ;  /* 0x000000aee6a49211 */ /* 0x0c0fe600078038ff */
[--C-:B------:R-:W-:Y:S01]  /*e610*/  @!P1 IMAD.MOV.U32 R177, RZ, RZ, R175.reuse ;  /* 0x000000ffffb19224 */ /* 0x100fe200078e00af */
[----:B------:R-:W-:Y:S01]  /*e620*/  @!P1 IADD3 R191, PT, PT, R165, R191, RZ ;  /* 0x000000bfa5bf9210 */ /* 0x000fe20007ffe0ff */
[C---:B------:R-:W-:Y:S01]  /*e630*/  @!P1 IMAD.WIDE.U32 R192, R230.reuse, 0x180, R174 ;  /* 0x00000180e6c09825 */ /* 0x040fe200078e00ae */
[CC--:B------:R-:W-:Y:S02]  /*e640*/  @!P1 LEA.HI.X R165, R230.reuse, R175.reuse, R231, 0x7, P0 ;  /* 0x000000afe6a59211 */ /* 0x0c0fe400000f3ce7 */
[C---:B------:R-:W-:Y:S01]  /*e650*/  @!P1 LEA R174, P0, R230.reuse, R174, 0x8 ;  /* 0x000000aee6ae9211 */ /* 0x040fe200078040ff */
[C---:B------:R-:W-:Y:S02]  /*e660*/  @!P1 IMAD.WIDE.U32 R176, R230.reuse, 0xe0, R176 ;  /* 0x000000e0e6b09825 */ /* 0x040fe400078e00b0 */
[----:B------:R-:W-:Y:S01]  /*e670*/  @!PT LDS RZ, [RZ] ;  /* 0x00000000fffff984 */ /* 0x000fe20000000800 */
[----:B------:R-:W-:Y:S01]  /*e680*/  @!PT LDS RZ, [RZ] ;  /* 0x00000000fffff984 */ /* 0x000fe20000000800 */
[----:B------:R-:W-:Y:S01]  /*e690*/  @!PT LDS RZ, [RZ] ;  /* 0x00000000fffff984 */ /* 0x000fe20000000800 */
[----:B------:R2:W-:Y:S01]  /*e6a0*/  @!P1 LDGSTS.E.BYPASS.LTC128B.128 [R247+0x4800], desc[UR4][R164.64] ;  /* 0x04800000a4f79fae */ /* 0x0005e2000b981a04 */
[----:B------:R-:W-:Y:S02]  /*e6b0*/  @!P1 LEA.HI.X R175, R230, R175, R231, 0x8, P0 ;  /* 0x000000afe6af9211 */ /* 0x000fe400000f44e7 */
[----:B------:R-:W-:Y:S01]  /*e6c0*/  @!P1 IADD3 R177, PT, PT, R166, R177, RZ ;  /* 0x000000b1a6b19210 */ /* 0x000fe20007ffe0ff */
        /* <DEDUP_REMOVED lines=53> */
.L_x_3915:
[----:B------:R-:W-:Y:S05]  /*ea20*/  BSYNC.RECONVERGENT B1 ;  /* 0x0000000000017941 */ /* 0x000fea0003800200 */
.L_x_3914:
[C---:B------:R-:W-:Y:S01]  /*ea30*/  IADD3 R166, PT, PT, R242.reuse, -0x1, RZ ;  /* 0xfffffffff2a67810 */ /* 0x040fe20007ffe0ff */
[----:B------:R-:W3:Y:S01]  /*ea40*/  LDL.LU R204, [R1] ;  /* 0x0000000001cc7983 */ /* 0x000ee20000300800 */
[----:B--2---:R-:W-:Y:S02]  /*ea50*/  IABS R172, R242 ;  /* 0x000000f200ac7213 */ /* 0x004fe40000000000 */
[C---:B------:R-:W-:Y:S02]  /*ea60*/  IADD3 R165, PT, PT, R242.reuse, -0x9, RZ ;  /* 0xfffffff7f2a57810 */ /* 0x040fe40007ffe0ff */
[----:B------:R-:W-:Y:S02]  /*ea70*/  IABS R166, R166 ;  /* 0x000000a600a67213 */ /* 0x000fe40000000000 */
[----:B------:R-:W-:Y:S02]  /*ea80*/  IABS R165, R165 ;  /* 0x000000a500a57213 */ /* 0x000fe40000000000 */
[----:B------:R-:W-:Y:S02]  /*ea90*/  I2FP.F32.S32 R172, R172 ;  /* 0x000000ac00ac7245 */ /* 0x000fe40000201400 */
[----:B------:R-:W-:Y:S02]  /*eaa0*/  I2FP.F32.S32 R166, R166 ;  /* 0x000000a600a67245 */ /* 0x000fe40000201400 */
[----:B------:R-:W-:Y:S01]  /*eab0*/  IADD3 R173, PT, PT, R242, -0x11, RZ ;  /* 0xffffffeff2ad7810 */ /* 0x000fe20007ffe0ff */
[C---:B------:R-:W-:Y:S01]  /*eac0*/  FFMA.FTZ R6, -R0.reuse, R172, R6 ;  /* 0x000000ac00067223 */ /* 0x040fe20000010106 */
[----:B------:R-:W-:Y:S01]  /*ead0*/  I2FP.F32.S32 R165, R165 ;  /* 0x000000a500a57245 */ /* 0x000fe20000201400 */
[----:B------:R-:W-:Y:S01]  /*eae0*/  FFMA.FTZ R7, -R0, R166, R7 ;  /* 0x000000a600077223 */ /* 0x000fe20000010107 */
[----:B------:R-:W-:Y:S02]  /*eaf0*/  IABS R173, R173 ;  /* 0x000000ad00ad7213 */ /* 0x000fe40000000000 */
[----:B------:R-:W-:Y:S01]  /*eb00*/  IADD3 R172, PT, PT, R242, -0x10, RZ ;  /* 0xfffffff0f2ac7810 */ /* 0x000fe20007ffe0ff */
[-C--:B------:R-:W-:Y:S01]  /*eb10*/  FFMA.FTZ R11, -R0, R165.reuse, R11 ;  /* 0x000000a5000b7223 */ /* 0x080fe2000001010b */
[----:B------:R-:W-:Y:S01]  /*eb20*/  IADD3 R166, PT, PT, R242, -0x19, RZ ;  /* 0xffffffe7f2a67810 */ /* 0x000fe20007ffe0ff */
[C---:B------:R-:W-:Y:S01]  /*eb30*/  FFMA.FTZ R5, -R0.reuse, R165, R5 ;  /* 0x000000a500057223 */ /* 0x040fe20000010105 */
[----:B------:R-:W-:Y:S02]  /*eb40*/  I2FP.F32.S32 R165, R173 ;  /* 0x000000ad00a57245 */ /* 0x000fe40000201400 */
[----:B------:R-:W-:Y:S02]  /*eb50*/  IABS R172, R172 ;  /* 0x000000ac00ac7213 */ /* 0x000fe40000000000 */
[----:B------:R-:W-:Y:S01]  /*eb60*/  IABS R166, R166 ;  /* 0x000000a600a67213 */ /* 0x000fe20000000000 */
[-C--:B------:R-:W-:Y:S01]  /*eb70*/  FFMA.FTZ R9, -R0, R165.reuse, R9 ;  /* 0x000000a500097223 */ /* 0x080fe20000010109 */
[----:B------:R-:W-:Y:S01]  /*eb80*/  IADD3 R173, PT, PT, R242, -0x21, RZ ;  /* 0xffffffdff2ad7810 */ /* 0x000fe20007ffe0ff */
[----:B------:R-:W-:Y:S01]  /*eb90*/  FFMA.FTZ R15, -R0, R165, R15 ;  /* 0x000000a5000f7223 */ /* 0x000fe2000001010f */
[----:B------:R-:W-:Y:S02]  /*eba0*/  I2FP.F32.S32 R172, R172 ;  /* 0x000000ac00ac7245 */ /* 0x000fe40000201400 */
[----:B------:R-:W-:Y:S02]  /*ebb0*/  I2FP.F32.S32 R166, R166 ;  /* 0x000000a600a67245 */ /* 0x000fe40000201400 */
[----:B------:R-:W-:Y:S01]  /*ebc0*/  IADD3 R165, PT, PT, R242, -0x20, RZ ;  /* 0xffffffe0f2a57810 */ /* 0x000fe20007ffe0ff */
[C---:B------:R-:W-:Y:S01]  /*ebd0*/  FFMA.FTZ R14, -R0.reuse, R172, R14 ;  /* 0x000000ac000e7223 */ /* 0x040fe2000001010e */
[----:B------:R-:W-:Y:S01]  /*ebe0*/  IABS R173, R173 ;  /* 0x000000ad00ad7213 */ /* 0x000fe20000000000 */
[C---:B------:R-:W-:Y:S01]  /*ebf0*/  FFMA.FTZ R13, -R0.reuse, R166, R13 ;  /* 0x000000a6000d7223 */ /* 0x040fe2000001010d */
[C---:B------:R-:W-:Y:S01]  /*ec00*/  FFMA.FTZ R8, -R0.reuse, R172, R8 ;  /* 0x000000ac00087223 */ /* 0x040fe20000010108 */
[----:B------:R-:W-:Y:S01]  /*ec10*/  FFMA.FTZ R19, -R0, R166, R19 ;  /* 0x000000a600137223 */ /* 0x000fe20000010113 */
[----:B------:R-:W-:Y:S02]  /*ec20*/  IABS R172, R165 ;  /* 0x000000a500ac7213 */ /* 0x000fe40000000000 */
[----:B------:R-:W-:Y:S02]  /*ec30*/  I2FP.F32.S32 R166, R173 ;  /* 0x000000ad00a67245 */ /* 0x000fe40000201400 */
[C---:B------:R-:W-:Y:S02]  /*ec40*/  IADD3 R165, PT, PT, R242.reuse, -0x29, RZ ;  /* 0xffffffd7f2a57810 */ /* 0x040fe40007ffe0ff */
[----:B------:R-:W-:Y:S01]  /*ec50*/  IADD3 R164, PT, PT, R242, -0x8, RZ ;  /* 0xfffffff8f2a47810 */ /* 0x000fe20007ffe0ff */
[C---:B------:R-:W-:Y:S01]  /*ec60*/  FFMA.FTZ R17, -R0.reuse, R166, R17 ;  /* 0x000000a600117223 */ /* 0x040fe20000010111 */
[----:B------:R-:W-:Y:S01]  /*ec70*/  I2FP.F32.S32 R172, R172 ;  /* 0x000000ac00ac7245 */ /* 0x000fe20000201400 */
[----:B------:R-:W-:Y:S01]  /*ec80*/  FFMA.FTZ R23, -R0, R166, R23 ;  /* 0x000000a600177223 */ /* 0x000fe20000010117 */
[----:B------:R-:W-:Y:S02]  /*ec90*/  IABS R165, R165 ;  /* 0x000000a500a57213 */ /* 0x000fe40000000000 */
[----:B------:R-:W-:Y:S01]  /*eca0*/  IADD3 R166, PT, PT, R242, -0x30, RZ ;  /* 0xffffffd0f2a67810 */ /* 0x000fe20007ffe0ff */
[C---:B------:R-:W-:Y:S01]  /*ecb0*/  FFMA.FTZ R22, -R0.reuse, R172, R22 ;  /* 0x000000ac00167223 */ /* 0x040fe20000010116 */
[----:B------:R-:W-:Y:S01]  /*ecc0*/  IABS R164, R164 ;  /* 0x000000a400a47213 */ /* 0x000fe20000000000 */
[----:B------:R-:W-:Y:S01]  /*ecd0*/  FFMA.FTZ R16, -R0, R172, R16 ;  /* 0x000000ac00107223 */ /* 0x000fe20000010110 */
[----:B------:R-:W-:Y:S02]  /*ece0*/  IADD3 R173, PT, PT, R242, -0x31, RZ ;  /* 0xffffffcff2ad7810 */ /* 0x000fe40007ffe0ff */
[----:B------:R-:W-:Y:S02]  /*ecf0*/  I2FP.F32.S32 R165, R165 ;  /* 0x000000a500a57245 */ /* 0x000fe40000201400 */
[----:B------:R-:W-:Y:S02]  /*ed00*/  IABS R172, R166 ;  /* 0x000000a600ac7213 */ /* 0x000fe40000000000 */
[----:B------:R-:W-:Y:S01]  /*ed10*/  I2FP.F32.S32 R164, R164 ;  /* 0x000000a400a47245 */ /* 0x000fe20000201400 */
[C---:B------:R-:W-:Y:S01]  /*ed20*/  FFMA.FTZ R27, -R0.reuse, R165, R27 ;  /* 0x000000a5001b7223 */ /* 0x040fe2000001011b */
[----:B------:R-:W-:Y:S01]  /*ed30*/  IABS R173, R173 ;  /* 0x000000ad00ad7213 */ /* 0x000fe20000000000 */
[----:B------:R-:W-:Y:S01]  /*ed40*/  FFMA.FTZ R21, -R0, R165, R21 ;  /* 0x000000a500157223 */ /* 0x000fe20000010115 */
[----:B------:R-:W-:Y:S01]  /*ed50*/  IADD3 R166, PT, PT, R242, -0x39, RZ ;  /* 0xffffffc7f2a67810 */ /* 0x000fe20007ffe0ff */
[CC--:B------:R-:W-:Y:S01]  /*ed60*/  FFMA.FTZ R10, -R0.reuse, R164.reuse, R10 ;  /* 0x000000a4000a7223 */ /* 0x0c0fe2000001010a */
        /* <DEDUP_REMOVED lines=8> */
[----:B------:R-:W-:Y:S02]  /*edf0*/  I2FP.F32.S32 R166, R166 ;  /* 0x000000a600a67245 */ /* 0x000fe40000201400 */
[----:B------:R-:W-:Y:S01]  /*ee00*/  IABS R173, R173 ;  /* 0x000000ad00ad7213 */ /* 0x000fe20000000000 */
[C---:B------:R-:W-:Y:S01]  /*ee10*/  FFMA.FTZ R30, -R0.reuse, R172, R30 ;  /* 0x000000ac001e7223 */ /* 0x040fe2000001011e */
[----:B------:R-:W-:Y:S01]  /*ee20*/  IABS R164, R164 ;  /* 0x000000a400a47213 */ /* 0x000fe20000000000 */
[-C--:B------:R-:W-:Y:S01]  /*ee30*/  FFMA.FTZ R29, -R0, R166.reuse, R29 ;  /* 0x000000a6001d7223 */ /* 0x080fe2000001011d */
[----:B------:R-:W-:Y:S01]  /*ee40*/  IADD3 R165, PT, PT, R242, -0x40, RZ ;  /* 0xffffffc0f2a57810 */ /* 0x000fe20007ffe0ff */
[C---:B------:R-:W-:Y:S01]  /*ee50*/  FFMA.FTZ R35, -R0.reuse, R166, R35 ;  /* 0x000000a600237223 */ /* 0x040fe20000010123 */
[C---:B------:R-:W-:Y:S01]  /*ee60*/  FFMA.FTZ R24, -R0.reuse, R172, R24 ;  /* 0x000000ac00187223 */ /* 0x040fe20000010118 */
[----:B------:R-:W-:Y:S02]  /*ee70*/  I2FP.F32.S32 R166, R173 ;  /* 0x000000ad00a67245 */ /* 0x000fe40000201400 */
[----:B------:R-:W-:Y:S02]  /*ee80*/  I2FP.F32.S32 R164, R164 ;  /* 0x000000a400a47245 */ /* 0x000fe40000201400 */
[----:B------:R-:W-:Y:S01]  /*ee90*/  IABS R172, R165 ;  /* 0x000000a500ac7213 */ /* 0x000fe20000000000 */
[-C--:B------:R-:W-:Y:S01]  /*eea0*/  FFMA.FTZ R33, -R0, R166.reuse, R33 ;  /* 0x000000a600217223 */ /* 0x080fe20000010121 */
[----:B------:R-:W-:Y:S01]  /*eeb0*/  IADD3 R165, PT, PT, R242, -0x49, RZ ;  /* 0xffffffb7f2a57810 */ /* 0x000fe20007ffe0ff */
[C---:B------:R-:W-:Y:S01]  /*eec0*/  FFMA.FTZ R39, -R0.reuse, R166, R39 ;  /* 0x000000a600277223 */ /* 0x040fe20000010127 */
[----:B------:R-:W-:Y:S01]  /*eed0*/  I2FP.F32.S32 R172, R172 ;  /* 0x000000ac00ac7245 */ /* 0x000fe20000201400 */
[CC--:B------:R-:W-:Y:S01]  /*eee0*/  FFMA.FTZ R12, -R0.reuse, R164.reuse, R12 ;  /* 0x000000a4000c7223 */ /* 0x0c0fe2000001010c */
[----:B------:R-:W-:Y:S01]  /*eef0*/  FFMA.FTZ R18, -R0, R164, R18 ;  /* 0x000000a400127223 */ /* 0x000fe20000010112 */
[----:B------:R-:W-:Y:S02]  /*ef00*/  IABS R165, R165 ;  /* 0x000000a500a57213 */ /* 0x000fe40000000000 */
[----:B------:R-:W-:Y:S01]  /*ef10*/  IADD3 R164, PT, PT, R242, -0x28, RZ ;  /* 0xffffffd8f2a47810 */ /* 0x000fe20007ffe0ff */
[-C--:B------:R-:W-:Y:S01]  /*ef20*/  FFMA.FTZ R32, -R0, R172.reuse, R32 ;  /* 0x000000ac00207223 */ /* 0x080fe20000010120 */
[----:B------:R-:W-:Y:S01]  /*ef30*/  IADD3 R166, PT, PT, R242, -0x50, RZ ;  /* 0xffffffb0f2a67810 */ /* 0x000fe20007ffe0ff */
[----:B------:R-:W-:Y:S01]  /*ef40*/  FFMA.FTZ R38, -R0, R172, R38 ;  /* 0x000000ac00267223 */ /* 0x000fe20000010126 */
[----:B------:R-:W-:Y:S02]  /*ef50*/  IADD3 R173, PT, PT, R242, -0x51, RZ ;  /* 0xffffffaff2ad7810 */ /* 0x000fe40007ffe0ff */
[----:B------:R-:W-:Y:S02]  /*ef60*/  I2FP.F32.S32 R165, R165 ;  /* 0x000000a500a57245 */ /* 0x000fe40000201400 */
[----:B------:R-:W-:Y:S02]  /*ef70*/  IABS R164, R164 ;  /* 0x000000a400a47213 */ /* 0x000fe40000000000 */
[----:B------:R-:W-:Y:S01]  /*ef80*/  IABS R172, R166 ;  /* 0x000000a600ac7213 */ /* 0x000fe20000000000 */
[C---:B------:R-:W-:Y:S01]  /*ef90*/  FFMA.FTZ R37, -R0.reuse, R165, R37 ;  /* 0x000000a500257223 */ /* 0x040fe20000010125 */
[----:B------:R-:W-:Y:S01]  /*efa0*/  IABS R173, R173 ;  /* 0x000000ad00ad7213 */ /* 0x000fe20000000000 */
[----:B------:R-:W-:Y:S01]  /*efb0*/  FFMA.FTZ R43, -R0, R165, R43 ;  /* 0x000000a5002b7223 */ /* 0x000fe2000001012b */
[----:B------:R-:W-:Y:S02]  /*efc0*/  IADD3 R166, PT, PT, R242, -0x59, RZ ;  /* 0xffffffa7f2a67810 */ /* 0x000fe40007ffe0ff */
        /* <DEDUP_REMOVED lines=8> */
[----:B------:R-:W-:Y:S01]  /*f050*/  I2FP.F32.S32 R166, R166 ;  /* 0x000000a600a67245 */ /* 0x000fe20000201400 */
[----:B------:R-:W-:Y:S01]  /*f060*/  FFMA.FTZ R47, -R0, R165, R47 ;  /* 0x000000a5002f7223 */ /* 0x000fe2000001012f */
[----:B------:R-:W-:Y:S01]  /*f070*/  IADD3 R164, PT, PT, R242, -0x38, RZ ;  /* 0xffffffc8f2a47810 */ /* 0x000fe20007ffe0ff */
[CC--:B------:R-:W-:Y:S01]  /*f080*/  FFMA.FTZ R40, -R0.reuse, R172.reuse, R40 ;  /* 0x000000ac00287223 */ /* 0x0c0fe20000010128 */
[----:B------:R-:W-:Y:S01]  /*f090*/  IABS R173, R173 ;  /* 0x000000ad00ad7213 */ /* 0x000fe20000000000 */
[----:B------:R-:W-:Y:S01]  /*f0a0*/  FFMA.FTZ R46, -R0, R172, R46 ;  /* 0x000000ac002e7223 */ /* 0x000fe2000001012e */
[----:B------:R-:W-:Y:S01]  /*f0b0*/  IADD3 R165, PT, PT, R242, -0x60, RZ ;  /* 0xffffffa0f2a57810 */ /* 0x000fe20007ffe0ff */
[C---:B------:R-:W-:Y:S01]  /*f0c0*/  FFMA.FTZ R45, -R0.reuse, R166, R45 ;  /* 0x000000a6002d7223 */ /* 0x040fe2000001012d */
[----:B------:R-:W-:Y:S01]  /*f0d0*/  IABS R164, R164 ;  /* 0x000000a400a47213 */ /* 0x000fe20000000000 */
[----:B------:R-:W-:Y:S01]  /*f0e0*/  FFMA.FTZ R51, -R0, R166, R51 ;  /* 0x000000a600337223 */ /* 0x000fe20000010133 */
[----:B------:R-:W-:Y:S02]  /*f0f0*/  I2FP.F32.S32 R166, R173 ;  /* 0x000000ad00a67245 */ /* 0x000fe40000201400 */
[----:B------:R-:W-:Y:S02]  /*f100*/  IABS R172, R165 ;  /* 0x000000a500ac7213 */ /* 0x000fe40000000000 */
[----:B------:R-:W-:Y:S01]  /*f110*/  IADD3 R165, PT, PT, R242, -0x69, RZ ;  /* 0xffffff97f2a57810 */ /* 0x000fe20007ffe0ff */
[C---:B------:R-:W-:Y:S01]  /*f120*/  FFMA.FTZ R49, -R0.reuse, R166, R49 ;  /* 0x000000a600317223 */ /* 0x040fe20000010131 */
[----:B------:R-:W-:Y:S01]  /*f130*/  I2FP.F32.S32 R164, R164 ;  /* 0x000000a400a47245 */ /* 0x000fe20000201400 */
[----:B------:R-:W-:Y:S01]  /*f140*/  FFMA.FTZ R55, -R0, R166, R55 ;  /* 0x000000a600377223 */ /* 0x000fe20000010137 */
[----:B------:R-:W-:Y:S02]  /*f150*/  I2FP.F32.S32 R172, R172 ;  /* 0x000000ac00ac7245 */ /* 0x000fe40000201400 */
[----:B------:R-:W-:Y:S01]  /*f160*/  IADD3 R166, PT, PT, R242, -0x70, RZ ;  /* 0xffffff90f2a67810 */ /* 0x000fe20007ffe0ff */
[CC--:B------:R-:W-:Y:S01]  /*f170*/  FFMA.FTZ R28, -R0.reuse, R164.reuse, R28 ;  /* 0x000000a4001c7223 */ /* 0x0c0fe2000001011c */
[----:B------:R-:W-:Y:S01]  /*f180*/  IABS R165, R165 ;  /* 0x000000a500a57213 */ /* 0x000fe20000000000 */
[----:B------:R-:W-:Y:S01]  /*f190*/  FFMA.FTZ R34, -R0, R164, R34 ;  /* 0x000000a400227223 */ /* 0x000fe20000010122 */
[----:B------:R-:W-:Y:S01]  /*f1a0*/  IADD3 R173, PT, PT, R242, -0x71, RZ ;  /* 0xffffff8ff2ad7810 */ /* 0x000fe20007ffe0ff */
[-C--:B------:R-:W-:Y:S01]  /*f1b0*/  FFMA.FTZ R48, -R0, R172.reuse, R48 ;  /* 0x000000ac00307223 */ /* 0x080fe20000010130 */
[----:B------:R-:W-:Y:S01]  /*f1c0*/  IADD3 R164, PT, PT, R242, -0x48, RZ ;  /* 0xffffffb8f2a47810 */ /* 0x000fe20007ffe0ff */
[----:B------:R-:W-:Y:S01]  /*f1d0*/  FFMA.FTZ R54, -R0, R172, R54 ;  /* 0x000000ac00367223 */ /* 0x000fe20000010136 */
[----:B------:R-:W-:Y:S02]  /*f1e0*/  I2FP.F32.S32 R165, R165 ;  /* 0x000000a500a57245 */ /* 0x000fe40000201400 */
[----:B------:R-:W-:Y:S02]  /*f1f0*/  IABS R172, R166 ;  /* 0x000000a600ac7213 */ /* 0x000fe40000000000 */
[----:B------:R-:W-:Y:S01]  /*f200*/  IADD3 R166, PT, PT, R242, -0x79, RZ ;  /* 0xffffff87f2a67810 */ /* 0x000fe20007ffe0ff */
[C---:B------:R-:W-:Y:S01]  /*f210*/  FFMA.FTZ R53, -R0.reuse, R165, R53 ;  /* 0x000000a500357223 */ /* 0x040fe20000010135 */
[----:B------:R-:W-:Y:S01]  /*f220*/  IABS R173, R173 ;  /* 0x000000ad00ad7213 */ /* 0x000fe20000000000 */
[----:B------:R-:W-:Y:S01]  /*f230*/  FFMA.FTZ R59, -R0, R165, R59 ;  /* 0x000000a5003b7223 */ /* 0x000fe2000001013b */
[----:B------:R-:W-:Y:S02]  /*f240*/  IABS R164, R164 ;  /* 0x000000a400a47213 */ /* 0x000fe40000000000 */
[----:B------:R-:W-:Y:S02]  /*f250*/  IABS R166, R166 ;  /* 0x000000a600a67213 */ /* 0x000fe40000000000 */
[----:B------:R-:W-:Y:S02]  /*f260*/  I2FP.F32.S32 R165, R173 ;  /* 0x000000ad00a57245 */ /* 0x000fe40000201400 */
[----:B------:R-:W-:Y:S02]  /*f270*/  I2FP.F32.S32 R164, R164 ;  /* 0x000000a400a47245 */ /* 0x000fe40000201400 */
[----:B------:R-:W-:Y:S01]  /*f280*/  IADD3 R173, PT, PT, R242, -0x81, RZ ;  /* 0xffffff7ff2ad7810 */ /* 0x000fe20007ffe0ff */
[C---:B------:R-:W-:Y:S01]  /*f290*/  FFMA.FTZ R57, -R0.reuse, R165, R57 ;  /* 0x000000a500397223 */ /* 0x040fe20000010139 */
[----:B------:R-:W-:Y:S01]  /*f2a0*/  I2FP.F32.S32 R166, R166 ;  /* 0x000000a600a67245 */ /* 0x000fe20000201400 */
[CC--:B------:R-:W-:Y:S01]  /*f2b0*/  FFMA.FTZ R36, -R0.reuse, R164.reuse, R36 ;  /* 0x000000a400247223 */ /* 0x0c0fe20000010124 */
[----:B------:R-:W-:Y:S01]  /*f2c0*/  IABS R173, R173 ;  /* 0x000000ad00ad7213 */ /* 0x000fe20000000000 */
[----:B------:R-:W-:Y:S01]  /*f2d0*/  FFMA.FTZ R42, -R0, R164, R42 ;  /* 0x000000a4002a7223 */ /* 0x000fe2000001012a */
[----:B------:R-:W-:Y:S01]  /*f2e0*/  IADD3 R164, PT, PT, R242, -0x58, RZ ;  /* 0xffffffa8f2a47810 */ /* 0x000fe20007ffe0ff */
[CC--:B------:R-:W-:Y:S01]  /*f2f0*/  FFMA.FTZ R61, -R0.reuse, R166.reuse, R61 ;  /* 0x000000a6003d7223 */ /* 0x0c0fe2000001013d */
[C---:B------:R-:W-:Y:S01]  /*f300*/  FFMA.FTZ R67, -R0.reuse, R166, R67 ;  /* 0x000000a600437223 */ /* 0x040fe20000010143 */
[----:B------:R-:W-:Y:S01]  /*f310*/  I2FP.F32.S32 R166, R173 ;  /* 0x000000ad00a67245 */ /* 0x000fe20000201400 */
[C---:B------:R-:W-:Y:S01]  /*f320*/  FFMA.FTZ R63, -R0.reuse, R165, R63 ;  /* 0x000000a5003f7223 */ /* 0x040fe2000001013f */
[----:B------:R-:W-:Y:S02]  /*f330*/  IABS R164, R164 ;  /* 0x000000a400a47213 */ /* 0x000fe40000000000 */
[----:B------:R-:W-:Y:S01]  /*f340*/  I2FP.F32.S32 R172, R172 ;  /* 0x000000ac00ac7245 */ /* 0x000fe20000201400 */
[CC--:B------:R-:W-:Y:S01]  /*f350*/  FFMA.FTZ R65, -R0.reuse, R166.reuse, R65 ;  /* 0x000000a600417223 */ /* 0x0c0fe20000010141 */
[----:B------:R-:W-:Y:S01]  /*f360*/  FFMA.FTZ R71, -R0, R166, R71 ;  /* 0x000000a600477223 */ /* 0x000fe20000010147 */
[----:B------:R-:W-:Y:S01]  /*f370*/  I2FP.F32.S32 R164, R164 ;  /* 0x000000a400a47245 */ /* 0x000fe20000201400 */
[----:B------:R-:W2:Y:S01]  /*f380*/  LD.E R166, desc[UR4][R2.64+0xdc] ;  /* 0x0000dc0402a67980 */ /* 0x000ea2000c101900 */
[----:B------:R-:W-:Y:S01]  /*f390*/  IADD3 R165, PT, PT, R242, -0x80, RZ ;  /* 0xffffff80f2a57810 */ /* 0x000fe20007ffe0ff */
[CC--:B------:R-:W-:Y:S01]  /*f3a0*/  FFMA.FTZ R56, -R0.reuse, R172.reuse, R56 ;  /* 0x000000ac00387223 */ /* 0x0c0fe20000010138 */
[C---:B------:R-:W-:Y:S01]  /*f3b0*/  FFMA.FTZ R62, -R0.reuse, R172, R62 ;  /* 0x000000ac003e7223 */ /* 0x040fe2000001013e */
[CC--:B------:R-:W-:Y:S01]  /*f3c0*/  FFMA.FTZ R44, -R0.reuse, R164.reuse, R44 ;  /* 0x000000a4002c7223 */ /* 0x0c0fe2000001012c */
[----:B------:R-:W-:Y:S01]  /*f3d0*/  FFMA.FTZ R50, -R0, R164, R50 ;  /* 0x000000a400327223 */ /* 0x000fe20000010132 */
[C---:B------:R-:W-:Y:S02]  /*f3e0*/  IADD3 R164, PT, PT, R242.reuse, -0x68, RZ ;  /* 0xffffff98f2a47810 */ /* 0x040fe40007ffe0ff */
[----:B------:R-:W-:Y:S02]  /*f3f0*/  IABS R172, R165 ;  /* 0x000000a500ac7213 */ /* 0x000fe40000000000 */
[----:B------:R-:W-:Y:S02]  /*f400*/  IABS R164, R164 ;  /* 0x000000a400a47213 */ /* 0x000fe40000000000 */
[C---:B------:R-:W-:Y:S02]  /*f410*/  IADD3 R174, PT, PT, R242.reuse, -0x91, RZ ;  /* 0xffffff6ff2ae7810 */ /* 0x040fe40007ffe0ff */
[----:B------:R-:W-:Y:S02]  /*f420*/  I2FP.F32.S32 R164, R164 ;  /* 0x000000a400a47245 */ /* 0x000fe40000201400 */
[----:B------:R-:W-:Y:S02]  /*f430*/  IADD3 R165, PT, PT, R242, -0x88, RZ ;  /* 0xffffff78f2a57810 */ /* 0x000fe40007ffe0ff */
[----:B------:R-:W-:Y:S01]  /*f440*/  I2FP.F32.S32 R172, R172 ;  /* 0x000000ac00ac7245 */ /* 0x000fe20000201400 */
[CC--:B------:R-:W-:Y:S01]  /*f450*/  FFMA.FTZ R52, -R0.reuse, R164.reuse, R52 ;  /* 0x000000a400347223 */ /* 0x0c0fe20000010134 */
[----:B------:R-:W-:Y:S01]  /*f460*/  FFMA.FTZ R58, -R0, R164, R58 ;  /* 0x000000a4003a7223 */ /* 0x000fe2000001013a */
[----:B------:R-:W-:Y:S02]  /*f470*/  IADD3 R164, PT, PT, R242, -0x78, RZ ;  /* 0xffffff88f2a47810 */ /* 0x000fe40007ffe0ff */
[----:B------:R-:W-:Y:S01]  /*f480*/  IABS R174, R174 ;  /* 0x000000ae00ae7213 */ /* 0x000fe20000000000 */
[C---:B------:R-:W-:Y:S01]  /*f490*/  FFMA.FTZ R64, -R0.reuse, R172, R64 ;  /* 0x000000ac00407223 */ /* 0x040fe20000010140 */
[----:B------:R-:W-:Y:S01]  /*f4a0*/  IABS R164, R164 ;  /* 0x000000a400a47213 */ /* 0x000fe20000000000 */
[----:B------:R-:W-:Y:S01]  /*f4b0*/  FFMA.FTZ R70, -R0, R172, R70 ;  /* 0x000000ac00467223 */ /* 0x000fe20000010146 */
[----:B------:R-:W-:Y:S02]  /*f4c0*/  IADD3 R173, PT, PT, R242, -0x90, RZ ;  /* 0xffffff70f2ad7810 */ /* 0x000fe40007ffe0ff */
[----:B------:R-:W-:Y:S02]  /*f4d0*/  I2FP.F32.S32 R164, R164 ;  /* 0x000000a400a47245 */ /* 0x000fe40000201400 */
[----:B------:R-:W-:Y:S02]  /*f4e0*/  IABS R165, R165 ;  /* 0x000000a500a57213 */ /* 0x000fe40000000000 */
[----:B------:R-:W-:Y:S01]  /*f4f0*/  IABS R173, R173 ;  /* 0x000000ad00ad7213 */ /* 0x000fe20000000000 */
[CC--:B------:R-:W-:Y:S01]  /*f500*/  FFMA.FTZ R60, -R0.reuse, R164.reuse, R60 ;  /* 0x000000a4003c7223 */ /* 0x0c0fe2000001013c */
[----:B------:R-:W-:Y:S01]  /*f510*/  FFMA.FTZ R66, -R0, R164, R66 ;  /* 0x000000a400427223 */ /* 0x000fe20000010142 */
[C---:B------:R-:W-:Y:S02]  /*f520*/  IADD3 R164, PT, PT, R242.reuse, -0x89, RZ ;  /* 0xffffff77f2a47810 */ /* 0x040fe40007ffe0ff */
[----:B------:R-:W-:Y:S02]  /*f530*/  IADD3 R172, PT, PT, R242, -0x98, RZ ;  /* 0xffffff68f2ac7810 */ /* 0x000fe40007ffe0ff */
[----:B------:R-:W-:Y:S02]  /*f540*/  IABS R164, R164 ;  /* 0x000000a400a47213 */ /* 0x000fe40000000000 */
[----:B------:R-:W-:Y:S02]  /*f550*/  I2FP.F32.S32 R165, R165 ;  /* 0x000000a500a57245 */ /* 0x000fe40000201400 */
[----:B------:R-:W-:Y:S02]  /*f560*/  I2FP.F32.S32 R164, R164 ;  /* 0x000000a400a47245 */ /* 0x000fe40000201400 */
[----:B------:R-:W-:Y:S01]  /*f570*/  I2FP.F32.S32 R173, R173 ;  /* 0x000000ad00ad7245 */ /* 0x000fe20000201400 */
[CC--:B------:R-:W-:Y:S01]  /*f580*/  FFMA.FTZ R68, -R0.reuse, R165.reuse, R68 ;  /* 0x000000a500447223 */ /* 0x0c0fe20000010144 */
[----:B------:R-:W-:Y:S01]  /*f590*/  IABS R172, R172 ;  /* 0x000000ac00ac7213 */ /* 0x000fe20000000000 */
[CC--:B------:R-:W-:Y:S01]  /*f5a0*/  FFMA.FTZ R69, -R0.reuse, R164.reuse, R69 ;  /* 0x000000a400457223 */ /* 0x0c0fe20000010145 */
[C---:B------:R-:W-:Y:S01]  /*f5b0*/  FFMA.FTZ R75, -R0.reuse, R164, R75 ;  /* 0x000000a4004b7223 */ /* 0x040fe2000001014b */
[----:B------:R-:W-:Y:S01]  /*f5c0*/  I2FP.F32.S32 R164, R174 ;  /* 0x000000ae00a47245 */ /* 0x000fe20000201400 */
[----:B------:R-:W-:Y:S01]  /*f5d0*/  FFMA.FTZ R74, -R0, R165, R74 ;  /* 0x000000a5004a7223 */ /* 0x000fe2000001014a */
[----:B------:R-:W-:Y:S01]  /*f5e0*/  IADD3 R165, PT, PT, R242, -0x99, RZ ;  /* 0xffffff67f2a57810 */ /* 0x000fe20007ffe0ff */
[-C--:B------:R-:W-:Y:S01]  /*f5f0*/  FFMA.FTZ R72, -R0, R173.reuse, R72 ;  /* 0x000000ad00487223 */ /* 0x080fe20000010148 */
[----:B------:R-:W-:Y:S01]  /*f600*/  IADD3 R174, PT, PT, R242, -0xa1, RZ ;  /* 0xffffff5ff2ae7810 */ /* 0x000fe20007ffe0ff */
[CC--:B------:R-:W-:Y:S01]  /*f610*/  FFMA.FTZ R73, -R0.reuse, R164.reuse, R73 ;  /* 0x000000a400497223 */ /* 0x0c0fe20000010149 */
[----:B------:R-:W-:Y:S01]  /*f620*/  FFMA.FTZ R79, -R0, R164, R79 ;  /* 0x000000a4004f7223 */ /* 0x000fe2000001014f */
[----:B------:R-:W-:Y:S01]  /*f630*/  IADD3 R164, PT, PT, R242, -0xa0, RZ ;  /* 0xffffff60f2a47810 */ /* 0x000fe20007ffe0ff */
[C---:B------:R-:W-:Y:S01]  /*f640*/  FFMA.FTZ R78, -R0.reuse, R173, R78 ;  /* 0x000000ad004e7223 */ /* 0x040fe2000001014e */
[----:B------:R-:W-:Y:S02]  /*f650*/  I2FP.F32.S32 R172, R172 ;  /* 0x000000ac00ac7245 */ /* 0x000fe40000201400 */
[----:B------:R-:W-:Y:S02]  /*f660*/  IABS R173, R164 ;  /* 0x000000a400ad7213 */ /* 0x000fe40000000000 */
[----:B------:R-:W-:Y:S01]  /*f670*/  IABS R165, R165 ;  /* 0x000000a500a57213 */ /* 0x000fe20000000000 */
[C---:B------:R-:W-:Y:S01]  /*f680*/  FFMA.FTZ R76, -R0.reuse, R172, R76 ;  /* 0x000000ac004c7223 */ /* 0x040fe2000001014c */
[----:B------:R-:W-:Y:S01]  /*f690*/  IABS R164, R174 ;  /* 0x000000ae00a47213 */ /* 0x000fe20000000000 */
[----:B------:R-:W-:Y:S01]  /*f6a0*/  FFMA.FTZ R82, -R0, R172, R82 ;  /* 0x000000ac00527223 */ /* 0x000fe20000010152 */
[C---:B------:R-:W-:Y:S02]  /*f6b0*/  IADD3 R172, PT, PT, R242.reuse, -0xa8, RZ ;  /* 0xffffff58f2ac7810 */ /* 0x040fe40007ffe0ff */
[----:B------:R-:W-:Y:S02]  /*f6c0*/  I2FP.F32.S32 R165, R165 ;  /* 0x000000a500a57245 */ /* 0x000fe40000201400 */
[----:B------:R-:W-:Y:S02]  /*f6d0*/  I2FP.F32.S32 R164, R164 ;  /* 0x000000a400a47245 */ /* 0x000fe40000201400 */
[----:B------:R-:W-:Y:S01]  /*f6e0*/  IADD3 R174, PT, PT, R242, -0xa9, RZ ;  /* 0xffffff57f2ae7810 */ /* 0x000fe20007ffe0ff */
[CC--:B------:R-:W-:Y:S01]  /*f6f0*/  FFMA.FTZ R77, -R0.reuse, R165.reuse, R77 ;  /* 0x000000a5004d7223 */ /* 0x0c0fe2000001014d */
[----:B------:R-:W-:Y:S01]  /*f700*/  IABS R172, R172 ;  /* 0x000000ac00ac7213 */ /* 0x000fe20000000000 */
[C---:B------:R-:W-:Y:S01]  /*f710*/  FFMA.FTZ R83, -R0.reuse, R165, R83 ;  /* 0x000000a500537223 */ /* 0x040fe20000010153 */
[----:B------:R-:W-:Y:S01]  /*f720*/  I2FP.F32.S32 R173, R173 ;  /* 0x000000ad00ad7245 */ /* 0x000fe20000201400 */
[CC--:B------:R-:W-:Y:S01]  /*f730*/  FFMA.FTZ R81, -R0.reuse, R164.reuse, R81 ;  /* 0x000000a400517223 */ /* 0x0c0fe20000010151 */
[----:B------:R-:W-:Y:S01]  /*f740*/  FFMA.FTZ R87, -R0, R164, R87 ;  /* 0x000000a400577223 */ /* 0x000fe20000010157 */
[----:B------:R-:W-:Y:S02]  /*f750*/  IABS R165, R174 ;  /* 0x000000ae00a57213 */ /* 0x000fe40000000000 */
[----:B------:R-:W-:Y:S01]  /*f760*/  IADD3 R164, PT, PT, R242, -0xb0, RZ ;  /* 0xffffff50f2a47810 */ /* 0x000fe20007ffe0ff */
[CC--:B------:R-:W-:Y:S01]  /*f770*/  FFMA.FTZ R80, -R0.reuse, R173.reuse, R80 ;  /* 0x000000ad00507223 */ /* 0x0c0fe20000010150 */
[----:B------:R-:W-:Y:S01]  /*f780*/  I2FP.F32.S32 R172, R172 ;  /* 0x000000ac00ac7245 */ /* 0x000fe20000201400 */
        /* <DEDUP_REMOVED lines=15> */
[C---:B------:R-:W-:Y:S01]  /*f880*/  FFMA.FTZ R95, -R0.reuse, R164, R95 ;  /* 0x000000a4005f7223 */ /* 0x040fe2000001015f */
[----:B------:R-:W-:Y:S02]  /*f890*/  I2FP.F32.S32 R172, R172 ;  /* 0x000000ac00ac7245 */ /* 0x000fe40000201400 */
[----:B------:R-:W-:Y:S01]  /*f8a0*/  IABS R165, R174 ;  /* 0x000000ae00a57213 */ /* 0x000fe20000000000 */
[-C--:B------:R-:W-:Y:S01]  /*f8b0*/  FFMA.FTZ R88, -R0, R173.reuse, R88 ;  /* 0x000000ad00587223 */ /* 0x080fe20000010158 */
[----:B------:R-:W-:Y:S01]  /*f8c0*/  IADD3 R164, PT, PT, R242, -0xc0, RZ ;  /* 0xffffff40f2a47810 */ /* 0x000fe20007ffe0ff */
[----:B------:R-:W-:Y:S01]  /*f8d0*/  FFMA.FTZ R94, -R0, R173, R94 ;  /* 0x000000ad005e7223 */ /* 0x000fe2000001015e */
[----:B------:R-:W-:Y:S01]  /*f8e0*/  IADD3 R174, PT, PT, R242, -0xc1, RZ ;  /* 0xffffff3ff2ae7810 */ /* 0x000fe20007ffe0ff */
[C---:B------:R-:W-:Y:S01]  /*f8f0*/  FFMA.FTZ R92, -R0.reuse, R172, R92 ;  /* 0x000000ac005c7223 */ /* 0x040fe2000001015c */
[----:B------:R-:W-:Y:S01]  /*f900*/  IABS R173, R164 ;  /* 0x000000a400ad7213 */ /* 0x000fe20000000000 */
[----:B------:R-:W-:Y:S01]  /*f910*/  FFMA.FTZ R98, -R0, R172, R98 ;  /* 0x000000ac00627223 */ /* 0x000fe20000010162 */
[----:B------:R-:W-:Y:S02]  /*f920*/  IABS R164, R174 ;  /* 0x000000ae00a47213 */ /* 0x000fe40000000000 */
        /* <DEDUP_REMOVED lines=10> */
[----:B------:R-:W-:Y:S02]  /*f9d0*/  I2FP.F32.S32 R172, R172 ;  /* 0x000000ac00ac7245 */ /* 0x000fe40000201400 */
[----:B------:R-:W-:Y:S01]  /*f9e0*/  IADD3 R164, PT, PT, R242, -0xd0, RZ ;  /* 0xffffff30f2a47810 */ /* 0x000fe20007ffe0ff */
[CC--:B------:R-:W-:Y:S01]  /*f9f0*/  FFMA.FTZ R96, -R0.reuse, R173.reuse, R96 ;  /* 0x000000ad00607223 */ /* 0x0c0fe20000010160 */
[----:B------:R-:W-:Y:S01]  /*fa00*/  IABS R165, R174 ;  /* 0x000000ae00a57213 */ /* 0x000fe20000000000 */
[----:B------:R-:W-:Y:S01]  /*fa10*/  FFMA.FTZ R102, -R0, R173, R102 ;  /* 0x000000ad00667223 */ /* 0x000fe20000010166 */
[----:B------:R-:W-:Y:S01]  /*fa20*/  IADD3 R174, PT, PT, R242, -0xd1, RZ ;  /* 0xffffff2ff2ae7810 */ /* 0x000fe20007ffe0ff */
[CC--:B------:R-:W-:Y:S01]  /*fa30*/  FFMA.FTZ R100, -R0.reuse, R172.reuse, R100 ;  /* 0x000000ac00647223 */ /* 0x0c0fe20000010164 */
[----:B------:R-:W-:Y:S01]  /*fa40*/  FFMA.FTZ R106, -R0, R172, R106 ;  /* 0x000000ac006a7223 */ /* 0x000fe2000001016a */
[----:B------:R-:W-:Y:S02]  /*fa50*/  IABS R173, R164 ;  /* 0x000000a400ad7213 */ /* 0x000fe40000000000 */
[----:B------:R-:W-:Y:S02]  /*fa60*/  IADD3 R172, PT, PT, R242, -0xd8, RZ ;  /* 0xffffff28f2ac7810 */ /* 0x000fe40007ffe0ff */
[----:B------:R-:W-:Y:S02]  /*fa70*/  IABS R164, R174 ;  /* 0x000000ae00a47213 */ /* 0x000fe40000000000 */
[----:B------:R-:W-:Y:S02]  /*fa80*/  IABS R172, R172 ;  /* 0x000000ac00ac7213 */ /* 0x000fe40000000000 */
[----:B------:R-:W-:Y:S02]  /*fa90*/  I2FP.F32.S32 R164, R164 ;  /* 0x000000a400a47245 */ /* 0x000fe40000201400 */
[----:B------:R-:W-:Y:S02]  /*faa0*/  I2FP.F32.S32 R173, R173 ;  /* 0x000000ad00ad7245 */ /* 0x000fe40000201400 */
[----:B------:R-:W-:Y:S01]  /*fab0*/  I2FP.F32.S32 R172, R172 ;  /* 0x000000ac00ac7245 */ /* 0x000fe20000201400 */
[CC--:B------:R-:W-:Y:S01]  /*fac0*/  FFMA.FTZ R105, -R0.reuse, R164.reuse, R105 ;  /* 0x000000a400697223 */ /* 0x0c0fe20000010169 */
[----:B------:R-:W-:Y:S01]  /*fad0*/  FFMA.FTZ R111, -R0, R164, R111 ;  /* 0x000000a4006f7223 */ /* 0x000fe2000001016f */
[----:B------:R-:W-:Y:S01]  /*fae0*/  FMNMX3.FTZ R164, R168, R6, R7, !PT ;  /* 0x00000006a8a47276 */ /* 0x000fe20007810007 */
[CC--:B------:R-:W-:Y:S01]  /*faf0*/  FFMA.FTZ R104, -R0.reuse, R173.reuse, R104 ;  /* 0x000000ad00687223 */ /* 0x0c0fe20000010168 */
[C---:B------:R-:W-:Y:S01]  /*fb00*/  FFMA.FTZ R110, -R0.reuse, R173, R110 ;  /* 0x000000ad006e7223 */ /* 0x040fe2000001016e */
[CC--:B------:R-:W-:Y:S01]  /*fb10*/  FFMA.FTZ R108, -R0.reuse, R172.reuse, R108 ;  /* 0x000000ac006c7223 */ /* 0x0c0fe2000001016c */
[----:B------:R-:W-:Y:S01]  /*fb20*/  FFMA.FTZ R114, -R0, R172, R114 ;  /* 0x000000ac00727223 */ /* 0x000fe20000010172 */
        /* <DEDUP_REMOVED lines=22> */
[----:B------:R-:W-:Y:S02]  /*fc90*/  IADD3 R164, PT, PT, R242, -0xe0, RZ ;  /* 0xffffff20f2a47810 */ /* 0x000fe40007ffe0ff */
[----:B------:R-:W-:Y:S02]  /*fca0*/  FMNMX3.FTZ R173, R173, R48, R49, !PT ;  /* 0x00000030adad7276 */ /* 0x000fe40007810031 */
[----:B------:R-:W-:Y:S02]  /*fcb0*/  IABS R164, R164 ;  /* 0x000000a400a47213 */ /* 0x000fe40000000000 */
[----:B------:R-:W-:Y:S02]  /*fcc0*/  FMNMX3.FTZ R172, R172, R54, R55, !PT ;  /* 0x00000036acac7276 */ /* 0x000fe40007810037 */
[----:B------:R-:W-:Y:S02]  /*fcd0*/  FMNMX3.FTZ R173, R173, R52, R53, !PT ;  /* 0x00000034adad7276 */ /* 0x000fe40007810035 */
[----:B------:R-:W-:Y:S02]  /*fce0*/  I2FP.F32.S32 R164, R164 ;  /* 0x000000a400a47245 */ /* 0x000fe40000201400 */
[----:B------:R-:W-:Y:S02]  /*fcf0*/  FMNMX3.FTZ R172, R172, R58, R59, !PT ;  /* 0x0000003aacac7276 */ /* 0x000fe4000781003b */
[----:B------:R-:W-:Y:S01]  /*fd00*/  FMNMX3.FTZ R173, R173, R56, R57, !PT ;  /* 0x00000038adad7276 */ /* 0x000fe20007810039 */
[CC--:B------:R-:W-:Y:S01]  /*fd10*/  FFMA.FTZ R112, -R0.reuse, R164.reuse, R112 ;  /* 0x000000a400707223 */ /* 0x0c0fe20000010170 */
[----:B------:R-:W-:Y:S01]  /*fd20*/  I2FP.F32.S32 R165, R165 ;  /* 0x000000a500a57245 */ /* 0x000fe20000201400 */
[----:B------:R-:W-:Y:S01]  /*fd30*/  FFMA.FTZ R118, -R0, R164, R118 ;  /* 0x000000a400767223 */ /* 0x000fe20000010176 */
[----:B------:R-:W-:Y:S02]  /*fd40*/  FMNMX3.FTZ R172, R172, R62, R63, !PT ;  /* 0x0000003eacac7276 */ /* 0x000fe4000781003f */
[----:B------:R-:W-:Y:S01]  /*fd50*/  IADD3 R174, PT, PT, R242, -0xd9, RZ ;  /* 0xffffff27f2ae7810 */ /* 0x000fe20007ffe0ff */
[-C--:B------:R-:W-:Y:S01]  /*fd60*/  FFMA.FTZ R101, -R0, R165.reuse, R101 ;  /* 0x000000a500657223 */ /* 0x080fe20000010165 */
[----:B------:R-:W-:Y:S01]  /*fd70*/  IADD3 R164, PT, PT, R242, -0xe8, RZ ;  /* 0xffffff18f2a47810 */ /* 0x000fe20007ffe0ff */
[----:B------:R-:W-:Y:S01]  /*fd80*/  FFMA.FTZ R107, -R0, R165, R107 ;  /* 0x000000a5006b7223 */ /* 0x000fe2000001016b */
[----:B------:R-:W-:Y:S02]  /*fd90*/  FMNMX3.FTZ R173, R173, R60, R61, !PT ;  /* 0x0000003cadad7276 */ /* 0x000fe4000781003d */
[----:B------:R-:W-:Y:S02]  /*fda0*/  FMNMX3.FTZ R172, R172, R66, R67, !PT ;  /* 0x00000042acac7276 */ /* 0x000fe40007810043 */
[----:B------:R-:W-:Y:S02]  /*fdb0*/  IABS R165, R174 ;  /* 0x000000ae00a57213 */ /* 0x000fe40000000000 */
[----:B------:R-:W-:Y:S02]  /*fdc0*/  IABS R164, R164 ;  /* 0x000000a400a47213 */ /* 0x000fe40000000000 */
[----:B------:R-:W-:Y:S02]  /*fdd0*/  FMNMX3.FTZ R173, R173, R64, R65, !PT ;  /* 0x00000040adad7276 */ /* 0x000fe40007810041 */
[----:B------:R-:W-:Y:S02]  /*fde0*/  IADD3 R174, PT, PT, R242, -0xe1, RZ ;  /* 0xffffff1ff2ae7810 */ /* 0x000fe40007ffe0ff */
[----:B------:R-:W-:Y:S02]  /*fdf0*/  FMNMX3.FTZ R172, R172, R70, R71, !PT ;  /* 0x00000046acac7276 */ /* 0x000fe40007810047 */
[----:B------:R-:W-:Y:S02]  /*fe00*/  I2FP.F32.S32 R165, R165 ;  /* 0x000000a500a57245 */ /* 0x000fe40000201400 */
[----:B------:R-:W-:Y:S02]  /*fe10*/  I2FP.F32.S32 R164, R164 ;  /* 0x000000a400a47245 */ /* 0x000fe40000201400 */
[----:B------:R-:W-:Y:S01]  /*fe20*/  IABS R174, R174 ;  /* 0x000000ae00ae7213 */ /* 0x000fe20000000000 */
[CC--:B------:R-:W-:Y:S01]  /*fe30*/  FFMA.FTZ R109, -R0.reuse, R165.reuse, R109 ;  /* 0x000000a5006d7223 */ /* 0x0c0fe2000001016d */
[----:B------:R-:W-:Y:S01]  /*fe40*/  FMNMX3.FTZ R173, R173, R68, R69, !PT ;  /* 0x00000044adad7276 */ /* 0x000fe20007810045 */
[----:B------:R-:W-:Y:S01]  /*fe50*/  FFMA.FTZ R115, -R0, R165, R115 ;  /* 0x000000a500737223 */ /* 0x000fe20000010173 */
[----:B------:R-:W-:Y:S01]  /*fe60*/  FMNMX3.FTZ R172, R172, R74, R75, !PT ;  /* 0x0000004aacac7276 */ /* 0x000fe2000781004b */
[C---:B------:R-:W-:Y:S01]  /*fe70*/  FFMA.FTZ R116, -R0.reuse, R164, R116 ;  /* 0x000000a400747223 */ /* 0x040fe20000010174 */
        /* <DEDUP_REMOVED lines=12> */
[----:B------:R-:W-:Y:S02]  /*ff40*/  FMNMX3.FTZ R173, R173, R80, R81, !PT ;  /* 0x00000050adad7276 */ /* 0x000fe40007810051 */
[----:B------:R-:W-:Y:S02]  /*ff50*/  I2FP.F32.S32 R165, R174 ;  /* 0x000000ae00a57245 */ /* 0x000fe40000201400 */
[----:B------:R-:W-:Y:S02]  /*ff60*/  I2FP.F32.S32 R164, R164 ;  /* 0x000000a400a47245 */ /* 0x000fe40000201400 */
[----:B------:R-:W-:Y:S01]  /*ff70*/  FMNMX3.FTZ R172, R172, R86, R87, !PT ;  /* 0x00000056acac7276 */ /* 0x000fe20007810057 */
[-C--:B------:R-:W-:Y:S01]  /*ff80*/  FFMA.FTZ R117, -R0, R165.reuse, R117 ;  /* 0x000000a500757223 */ /* 0x080fe20000010175 */
[----:B------:R-:W-:Y:S01]  /*ff90*/  IADD3 R174, PT, PT, R242, -0xf1, RZ ;  /* 0xffffff0ff2ae7810 */ /* 0x000fe20007ffe0ff */
[C---:B------:R-:W-:Y:S01]  /*ffa0*/  FFMA.FTZ R120, -R0.reuse, R164, R120 ;  /* 0x000000a400787223 */ /* 0x040fe20000010178 */
[----:B------:R-:W-:Y:S01]  /*ffb0*/  FMNMX3.FTZ R173, R173, R84, R85, !PT ;  /* 0x00000054adad7276 */ /* 0x000fe20007810055 */
[----:B------:R-:W-:Y:S01]  /*ffc0*/  FFMA.FTZ R126, -R0, R164, R126 ;  /* 0x000000a4007e7223 */ /* 0x000fe2000001017e */
[----:B------:R-:W-:Y:S01]  /*ffd0*/  FMNMX3.FTZ R172, R172, R90, R91, !PT ;  /* 0x0000005aacac7276 */ /* 0x000fe2000781005b */
[----:B------:R-:W-:Y:S01]  /*ffe0*/  FFMA.FTZ R123, -R0, R165, R123 ;  /* 0x000000a5007b7223 */ /* 0x000fe2000001017b */
[----:B------:R-:W-:Y:S02]  /*fff0*/  IABS R174, R174 ;  /* 0x000000ae00ae7213 */ /* 0x000fe40000000000 */
[----:B------:R-:W-:Y:S02]  /*10000*/  IADD3 R164, PT, PT, R242, -0xf8, RZ ;  /* 0xffffff08f2a47810 */ /* 0x000fe40007ffe0ff */
[----:B------:R-:W-:Y:S02]  /*10010*/  FMNMX3.FTZ R173, R173, R88, R89, !PT ;  /* 0x00000058adad7276 */ /* 0x000fe40007810059 */
[----:B------:R-:W-:Y:S02]  /*10020*/  FMNMX3.FTZ R172, R172, R94, R95, !PT ;  /* 0x0000005eacac7276 */ /* 0x000fe4000781005f */
[----:B------:R-:W-:Y:S02]  /*10030*/  I2FP.F32.S32 R165, R174 ;  /* 0x000000ae00a57245 */ /* 0x000fe40000201400 */
[----:B------:R-:W-:Y:S02]  /*10040*/  IADD3 R174, PT, PT, R242, -0xf9, RZ ;  /* 0xffffff07f2ae7810 */ /* 0x000fe40007ffe0ff */
[----:B------:R-:W-:Y:S01]  /*10050*/  IABS R164, R164 ;  /* 0x000000a400a47213 */ /* 0x000fe20000000000 */
[CC--:B------:R-:W-:Y:S01]  /*10060*/  FFMA.FTZ R121, -R0.reuse, R165.reuse, R121 ;  /* 0x000000a500797223 */ /* 0x0c0fe20000010179 */
[----:B------:R-:W-:Y:S01]  /*10070*/  FMNMX3.FTZ R173, R173, R92, R93, !PT ;  /* 0x0000005cadad7276 */ /* 0x000fe2000781005d */
[----:B------:R-:W-:Y:S01]  /*10080*/  FFMA.FTZ R127, -R0, R165, R127 ;  /* 0x000000a5007f7223 */ /* 0x000fe2000001017f */
[----:B------:R-:W-:Y:S02]  /*10090*/  FMNMX3.FTZ R172, R172, R98, R99, !PT ;  /* 0x00000062acac7276 */ /* 0x000fe40007810063 */
[----:B------:R-:W-:Y:S02]  /*100a0*/  IABS R174, R174 ;  /* 0x000000ae00ae7213 */ /* 0x000fe40000000000 */
[----:B------:R-:W-:Y:S02]  /*100b0*/  I2FP.F32.S32 R164, R164 ;  /* 0x000000a400a47245 */ /* 0x000fe40000201400 */
[----:B------:R-:W-:Y:S02]  /*100c0*/  FMNMX3.FTZ R173, R173, R96, R97, !PT ;  /* 0x00000060adad7276 */ /* 0x000fe40007810061 */
[----:B------:R-:W-:Y:S01]  /*100d0*/  FMNMX3.FTZ R172, R172, R102, R103, !PT ;  /* 0x00000066acac7276 */ /* 0x000fe20007810067 */
[C---:B------:R-:W-:Y:S01]  /*100e0*/  FFMA.FTZ R124, -R0.reuse, R164, R124 ;  /* 0x000000a4007c7223 */ /* 0x040fe2000001017c */
[----:B------:R-:W-:Y:S01]  /*100f0*/  I2FP.F32.S32 R165, R174 ;  /* 0x000000ae00a57245 */ /* 0x000fe20000201400 */
[----:B------:R-:W-:Y:S01]  /*10100*/  FFMA.FTZ R130, -R0, R164, R130 ;  /* 0x000000a400827223 */ /* 0x000fe20000010182 */
[----:B------:R-:W-:Y:S02]  /*10110*/  FMNMX3.FTZ R174, R173, R100, R101, !PT ;  /* 0x00000064adae7276 */ /* 0x000fe40007810065 */
[----:B------:R-:W-:Y:S01]  /*10120*/  FMNMX3.FTZ R164, R172, R106, R107, !PT ;  /* 0x0000006aaca47276 */ /* 0x000fe2000781006b */
[-C--:B------:R-:W-:Y:S01]  /*10130*/  FFMA.FTZ R125, -R0, R165.reuse, R125 ;  /* 0x000000a5007d7223 */ /* 0x080fe2000001017d */
[----:B------:R-:W-:Y:S01]  /*10140*/  FMNMX3.FTZ R174, R174, R104, R105, !PT ;  /* 0x00000068aeae7276 */ /* 0x000fe20007810069 */
[----:B------:R-:W-:Y:S01]  /*10150*/  FFMA.FTZ R131, -R0, R165, R131 ;  /* 0x000000a500837223 */ /* 0x000fe20000010183 */
[----:B------:R-:W-:Y:S02]  /*10160*/  FMNMX3.FTZ R164, R164, R110, R111, !PT ;  /* 0x0000006ea4a47276 */ /* 0x000fe4000781006f */
[----:B------:R-:W-:Y:S02]  /*10170*/  FMNMX3.FTZ R174, R174, R108, R109, !PT ;  /* 0x0000006caeae7276 */ /* 0x000fe4000781006d */
[----:B------:R-:W-:Y:S02]  /*10180*/  FMNMX3.FTZ R164, R164, R114, R115, !PT ;  /* 0x00000072a4a47276 */ /* 0x000fe40007810073 */
[C---:B------:R-:W-:Y:S02]  /*10190*/  IADD3 R173, PT, PT, R242.reuse, -0x101, RZ ;  /* 0xfffffefff2ad7810 */ /* 0x040fe40007ffe0ff */
[----:B------:R-:W-:Y:S02]  /*101a0*/  IADD3 R172, PT, PT, R242, -0x100, RZ ;  /* 0xffffff00f2ac7810 */ /* 0x000fe40007ffe0ff */
        /* <DEDUP_REMOVED lines=9> */
[----:B------:R-:W-:Y:S01]  /*10240*/  FFMA.FTZ R129, -R0, R173, R129 ;  /* 0x000000ad00817223 */ /* 0x000fe20000010181 */
[----:B------:R-:W-:Y:S01]  /*10250*/  FMNMX3.FTZ R164, R164, R126, R127, !PT ;  /* 0x0000007ea4a47276 */ /* 0x000fe2000781007f */
[----:B------:R-:W-:Y:S01]  /*10260*/  FFMA.FTZ R128, -R0, R172, R128 ;  /* 0x000000ac00807223 */ /* 0x000fe20000010180 */
[----:B------:R-:W-:Y:S02]  /*10270*/  FMNMX3.FTZ R165, R165, R124, R125, !PT ;  /* 0x0000007ca5a57276 */ /* 0x000fe4000781007d */
[----:B------:R-:W-:Y:S02]  /*10280*/  FMNMX3.FTZ R164, R164, R130, R131, !PT ;  /* 0x00000082a4a47276 */ /* 0x000fe40007810083 */
[----:B------:R-:W-:Y:S02]  /*10290*/  FMNMX3.FTZ R172, R165, R128, R129, !PT ;  /* 0x00000080a5ac7276 */ /* 0x000fe40007810081 */
[----:B------:R-:W-:Y:S01]  /*102a0*/  LOP3.LUT R183, R226, 0x200, R227, 0xf8, !PT ;  /* 0x00000200e2b77812 */ /* 0x000fe200078ef8e3 */
[----:B------:R-:W1:Y:S01]  /*102b0*/  SHFL.BFLY PT, R165, R164, 0x2, 0x1f ;  /* 0x0c401f00a4a57f89 */ /* 0x000e6200000e0000 */
[----:B------:R-:W-:Y:S02]  /*102c0*/  IADD3 R244, PT, PT, R244, -0x100, RZ ;  /* 0xffffff00f4f47810 */ /* 0x000fe40007ffe0ff */
[----:B------:R-:W-:Y:S05]  /*102d0*/  LEA R183, R183, R225, 0x1 ;  /* 0x000000e1b7b77211 */ /* 0x000fea00078e08ff */
[----:B------:R-:W4:Y:S01]  /*102e0*/  SHFL.BFLY PT, R173, R172, 0x2, 0x1f ;  /* 0x0c401f00acad7f89 */ /* 0x000f2200000e0000 */
[----:B------:R-:W-:Y:S02]  /*102f0*/  IADD3 R242, PT, PT, R242, 0x100, RZ ;  /* 0x00000100f2f27810 */ /* 0x000fe40007ffe0ff */
[----:B------:R-:W-:Y:S02]  /*10300*/  IADD3 R181, PT, PT, R228, R183, RZ ;  /* 0x000000b7e4b57210 */ /* 0x000fe40007ffe0ff */
[----:B------:R-:W-:Y:S03]  /*10310*/  IADD3 R180, PT, PT, R183, 0xa040, RZ ;  /* 0x0000a040b7b47810 */ /* 0x000fe60007ffe0ff */
[----:B------:R-:W-:Y:S01]  /*10320*/  LDSM.16.MT88.4 R176, [R181+0xa000] ;  /* 0x00a00000b5b0783b */ /* 0x000fe20000004200 */
[----:B-1----:R-:W-:Y:S02]  /*10330*/  FMNMX.FTZ R165, R164, R165, !PT ;  /* 0x000000a5a4a57209 */ /* 0x002fe40007810000 */
[----:B----4-:R-:W-:Y:S05]  /*10340*/  FMNMX.FTZ R173, R172, R173, !PT ;  /* 0x000000adacad7209 */ /* 0x010fea0007810000 */
[----:B------:R-:W1:Y:S08]  /*10350*/  SHFL.BFLY PT, R164, R165, 0x1, 0x1f ;  /* 0x0c201f00a5a47f89 */ /* 0x000e7000000e0000 */
[----:B------:R-:W4:Y:S01]  /*10360*/  SHFL.BFLY PT, R172, R173, 0x1, 0x1f ;  /* 0x0c201f00adac7f89 */ /* 0x000f2200000e0000 */
[----:B-1----:R-:W-:Y:S02]  /*10370*/  FMNMX.FTZ R164, R165, R164, !PT ;  /* 0x000000a4a5a47209 */ /* 0x002fe40007810000 */
[----:B----4-:R-:W-:Y:S03]  /*10380*/  FMNMX.FTZ R165, R173, R172, !PT ;  /* 0x000000acada57209 */ /* 0x010fe60007810000 */
[----:B--2---:R-:W-:Y:S01]  /*10390*/  FMUL.FTZ R187, R166, R164 ;  /* 0x000000a4a6bb7220 */ /* 0x004fe20000410000 */
[C---:B------:R-:W-:Y:S01]  /*103a0*/  FSETP.NEU.FTZ.AND P0, PT, R164.reuse, -INF , PT ;  /* 0xff800000a400780b */ /* 0x040fe20003f1d000 */
[----:B------:R-:W1:Y:S01]  /*103b0*/  LDSM.16.MT88.4 R172, [R183+0xa000] ;  /* 0x00a00000b7ac783b */ /* 0x000e620000004200 */
[----:B------:R-:W-:Y:S01]  /*103c0*/  FADD.FTZ R168, -R164, R168 ;  /* 0x000000a8a4a87221 */ /* 0x000fe20000010100 */
[C---:B------:R-:W-:Y:S01]  /*103d0*/  FMUL.FTZ R185, R166.reuse, R165 ;  /* 0x000000a5a6b97220 */ /* 0x040fe20000410000 */
[----:B------:R-:W-:Y:S01]  /*103e0*/  FSEL R187, R187, RZ, P0 ;  /* 0x000000ffbbbb7208 */ /* 0x000fe20000000000 */
[C---:B------:R-:W-:Y:S01]  /*103f0*/  FADD.FTZ R167, -R165.reuse, R167 ;  /* 0x000000a7a5a77221 */ /* 0x040fe20000010100 */
[----:B------:R-:W-:Y:S01]  /*10400*/  FSETP.NEU.FTZ.AND P0, PT, R165, -INF , PT ;  /* 0xff800000a500780b */ /* 0x000fe20003f1d000 */
[C---:B------:R-:W-:Y:S02]  /*10410*/  FMUL.FTZ R168, R166.reuse, R168 ;  /* 0x000000a8a6a87220 */ /* 0x040fe40000410000 */
[----:B------:R-:W-:Y:S01]  /*10420*/  FMUL.FTZ R167, R166, R167 ;  /* 0x000000a7a6a77220 */ /* 0x000fe20000410000 */
[----:B------:R-:W-:Y:S01]  /*10430*/  FSEL R185, R185, RZ, P0 ;  /* 0x000000ffb9b97208 */ /* 0x000fe20000000000 */
[-CC-:B------:R-:W-:Y:S01]  /*10440*/  FFMA.FTZ R189, R10, R166.reuse, -R187.reuse ;  /* 0x000000a60abd7223 */ /* 0x180fe200000108bb */
[-CC-:B------:R-:W-:Y:S01]  /*10450*/  FFMA.FTZ R184, R11, R166.reuse, -R187.reuse ;  /* 0x000000a60bb87223 */ /* 0x180fe200000108bb */
[----:B------:R-:W2:Y:S01]  /*10460*/  MUFU.EX2 R168, R168 ;  /* 0x000000a800a87308 */ /* 0x000ea20000000800 */
[-C--:B------:R-:W-:Y:S01]  /*10470*/  FFMA.FTZ R193, R6, R166.reuse, -R187 ;  /* 0x000000a606c17223 */ /* 0x080fe200000108bb */
[-C--:B------:R-:W-:Y:S01]  /*10480*/  FFMA.FTZ R186, R9, R166.reuse, -R185 ;  /* 0x000000a609ba7223 */ /* 0x080fe200000108b9 */
[-C--:B------:R-:W-:Y:S01]  /*10490*/  FFMA.FTZ R190, R7, R166.reuse, -R187 ;  /* 0x000000a607be7223 */ /* 0x080fe200000108bb */
[-CC-:B------:R-:W-:Y:S01]  /*104a0*/  FFMA.FTZ R192, R4, R166.reuse, -R185.reuse ;  /* 0x000000a604c07223 */ /* 0x180fe200000108b9 */
[-CC-:B------:R-:W-:Y:S01]  /*104b0*/  FFMA.FTZ R191, R5, R166.reuse, -R185.reuse ;  /* 0x000000a605bf7223 */ /* 0x180fe200000108b9 */
[-CC-:B------:R-:W-:Y:S01]  /*104c0*/  FFMA.FTZ R188, R8, R166.reuse, -R185.reuse ;  /* 0x000000a608bc7223 */ /* 0x180fe200000108b9 */
[-C--:B------:R-:W-:Y:S03]  /*104d0*/  FFMA.FTZ R24, R24, R166.reuse, -R185 ;  /* 0x000000a618187223 */ /* 0x080fe600000108b9 */
[----:B------:R-:W4:Y:S01]  /*104e0*/  MUFU.EX2 R167, R167 ;  /* 0x000000a700a77308 */ /* 0x000f220000000800 */
[----:B------:R-:W-:Y:S01]  /*104f0*/  IADD3 R8, PT, PT, R183, 0xa000, RZ ;  /* 0x0000a000b7087810 */ /* 0x000fe20007ffe0ff */
[-CC-:B------:R-:W-:Y:S01]  /*10500*/  FFMA.FTZ R194, R14, R166.reuse, -R187.reuse ;  /* 0x000000a60ec27223 */ /* 0x180fe200000108bb */
[-C--:B------:R-:W-:Y:S01]  /*10510*/  FFMA.FTZ R196, R15, R166.reuse, -R187 ;  /* 0x000000a60fc47223 */ /* 0x080fe200000108bb */
[-CC-:B------:R-:W-:Y:S01]  /*10520*/  FFMA.FTZ R198, R12, R166.reuse, -R185.reuse ;  /* 0x000000a60cc67223 */ /* 0x180fe200000108b9 */
[----:B------:R-:W-:Y:S01]  /*10530*/  @P2 IADD3 R180, PT, PT, R8, -0x40, RZ ;  /* 0xffffffc008b42810 */ /* 0x000fe20007ffe0ff */
[-C--:B------:R-:W-:Y:S01]  /*10540*/  FFMA.FTZ R199, R13, R166.reuse, -R185 ;  /* 0x000000a60dc77223 */ /* 0x080fe200000108b9 */
[--C-:B------:R-:W-:Y:S03]  /*10550*/  FFMA.FTZ R203, R22, R166, -R187.reuse ;  /* 0x000000a616cb7223 */ /* 0x100fe600000108bb */
[----:B------:R-:W-:Y:S01]  /*10560*/  MUFU.EX2 R193, R193 ;  /* 0x000000c100c17308 */ /* 0x000fe20000000800 */
[C---:B--2---:R-:W-:Y:S01]  /*10570*/  FMUL.FTZ R10, R168.reuse, R158 ;  /* 0x0000009ea80a7220 */ /* 0x044fe20000410000 */
[C---:B------:R-:W-:Y:S01]  /*10580*/  FMUL.FTZ R11, R168.reuse, R159 ;  /* 0x0000009fa80b7220 */ /* 0x040fe20000410000 */
[C---:B------:R-:W-:Y:S01]  /*10590*/  FMUL.FTZ R6, R168.reuse, R162 ;  /* 0x000000a2a8067220 */ /* 0x040fe20000410000 */
[----:B------:R-:W-:Y:S01]  /*105a0*/  FMUL.FTZ R7, R168, R163 ;  /* 0x000000a3a8077220 */ /* 0x000fe20000410000 */
[----:B------:R-:W-:Y:S01]  /*105b0*/  IADD3 R182, PT, PT, R228, R180, RZ ;  /* 0x000000b4e4b67210 */ /* 0x000fe20007ffe0ff */
[C---:B------:R-:W-:Y:S01]  /*105c0*/  FMUL.FTZ R134, R168.reuse, R134 ;  /* 0x00000086a8867220 */ /* 0x040fe20000410000 */
[C---:B------:R-:W-:Y:S03]  /*105d0*/  FMUL.FTZ R135, R168.reuse, R135 ;  /* 0x00000087a8877220 */ /* 0x040fe60000410000 */
[----:B------:R-:W2:Y:S01]  /*105e0*/  MUFU.EX2 R190, R190 ;  /* 0x000000be00be7308 */ /* 0x000ea20000000800 */
[C---:B----4-:R-:W-:Y:S01]  /*105f0*/  FMUL.FTZ R8, R167.reuse, R156 ;  /* 0x0000009ca7087220 */ /* 0x050fe20000410000 */
[C---:B------:R-:W-:Y:S01]  /*10600*/  FMUL.FTZ R9, R167.reuse, R157 ;  /* 0x0000009da7097220 */ /* 0x040fe20000410000 */
[C---:B------:R-:W-:Y:S01]  /*10610*/  FMUL.FTZ R4, R167.reuse, R160 ;  /* 0x000000a0a7047220 */ /* 0x040fe20000410000 */
[C---:B------:R-:W-:Y:S01]  /*10620*/  FMUL.FTZ R5, R167.reuse, R161 ;  /* 0x000000a1a7057220 */ /* 0x040fe20000410000 */
[----:B------:R-:W4:Y:S01]  /*10630*/  LDSM.16.MT88.4 R156, [R180] ;  /* 0x00000000b49c783b */ /* 0x000f220000004200 */
        /* <DEDUP_REMOVED lines=8> */
[----:B------:R-:W-:Y:S01]  /*106c0*/  FMUL.FTZ R15, R168, R155 ;  /* 0x0000009ba80f7220 */ /* 0x000fe20000410000 */
[C---:B------:R-:W-:Y:S03]  /*106d0*/  FMUL.FTZ R12, R167.reuse, R152 ;  /* 0x00000098a70c7220 */ /* 0x040fe60000410000 */
[----:B------:R-:W5:Y:S01]  /*106e0*/  MUFU.EX2 R184, R184 ;  /* 0x000000b800b87308 */ /* 0x000f620000000800 */
[----:B--2---:R-:W-:Y:S01]  /*106f0*/  F2FP.BF16.F32.PACK_AB R161, R190, R193 ;  /* 0x000000c1bea1723e */ /* 0x004fe200000010ff */
[C---:B------:R-:W-:Y:S01]  /*10700*/  FMUL.FTZ R13, R167.reuse, R153 ;  /* 0x00000099a70d7220 */ /* 0x040fe20000410000 */
[C---:B------:R-:W-:Y:S01]  /*10710*/  FMUL.FTZ R142, R168.reuse, R142 ;  /* 0x0000008ea88e7220 */ /* 0x040fe20000410000 */
[----:B------:R-:W-:Y:S01]  /*10720*/  LDSM.16.MT88.4 R152, [R181+0xa800] ;  /* 0x00a80000b598783b */ /* 0x000fe20000004200 */
[C---:B------:R-:W-:Y:S01]  /*10730*/  FMUL.FTZ R143, R168.reuse, R143 ;  /* 0x0000008fa88f7220 */ /* 0x040fe20000410000 */
[C---:B------:R-:W-:Y:S01]  /*10740*/  FMUL.FTZ R140, R167.reuse, R140 ;  /* 0x0000008ca78c7220 */ /* 0x040fe20000410000 */
[C---:B------:R-:W-:Y:S03]  /*10750*/  FMUL.FTZ R141, R167.reuse, R141 ;  /* 0x0000008da78d7220 */ /* 0x040fe60000410000 */
[----:B------:R-:W-:Y:S01]  /*10760*/  MUFU.EX2 R192, R192 ;  /* 0x000000c000c07308 */ /* 0x000fe20000000800 */
[C---:B------:R-:W-:Y:S01]  /*10770*/  FMUL.FTZ R146, R168.reuse, R146 ;  /* 0x00000092a8927220 */ /* 0x040fe20000410000 */
[----:B------:R-:W-:Y:S01]  /*10780*/  FMUL.FTZ R147, R168, R147 ;  /* 0x00000093a8937220 */ /* 0x000fe20000410000 */
[C---:B------:R-:W-:Y:S01]  /*10790*/  FMUL.FTZ R144, R167.reuse, R144 ;  /* 0x00000090a7907220 */ /* 0x040fe20000410000 */
[----:B------:R-:W-:Y:S01]  /*107a0*/  FMUL.FTZ R145, R167, R145 ;  /* 0x00000091a7917220 */ /* 0x000fe20000410000 */
[--C-:B------:R-:W-:Y:S01]  /*107b0*/  FFMA.FTZ R195, R18, R166, -R187.reuse ;  /* 0x000000a612c37223 */ /* 0x100fe200000108bb */
[----:B------:R-:W-:Y:S01]  /*107c0*/  FMUL.FTZ R18, R168, R150 ;  /* 0x00000096a8127220 */ /* 0x000fe20000410000 */
[-C--:B------:R-:W-:Y:S03]  /*107d0*/  FFMA.FTZ R197, R19, R166.reuse, -R187 ;  /* 0x000000a613c57223 */ /* 0x080fe600000108bb */
[----:B------:R-:W2:Y:S01]  /*107e0*/  MUFU.EX2 R191, R191 ;  /* 0x000000bf00bf7308 */ /* 0x000ea20000000800 */
[----:B-----5:R-:W-:Y:S01]  /*107f0*/  F2FP.BF16.F32.PACK_AB R163, R184, R189 ;  /* 0x000000bdb8a3723e */ /* 0x020fe200000010ff */
[----:B------:R-:W-:Y:S01]  /*10800*/  FMUL.FTZ R19, R168, R151 ;  /* 0x00000097a8137220 */ /* 0x000fe20000410000 */
[--C-:B------:R-:W-:Y:S01]  /*10810*/  FFMA.FTZ R200, R16, R166, -R185.reuse ;  /* 0x000000a610c87223 */ /* 0x100fe200000108b9 */
[----:B------:R-:W-:Y:S01]  /*10820*/  FMUL.FTZ R16, R167, R148 ;  /* 0x00000094a7107220 */ /* 0x000fe20000410000 */
[-C--:B------:R-:W-:Y:S01]  /*10830*/  FFMA.FTZ R201, R17, R166.reuse, -R185 ;  /* 0x000000a611c97223 */ /* 0x080fe200000108b9 */
[----:B------:R-:W-:Y:S01]  /*10840*/  FMUL.FTZ R17, R167, R149 ;  /* 0x00000095a7117220 */ /* 0x000fe20000410000 */
[-CC-:B------:R-:W-:Y:S03]  /*10850*/  FFMA.FTZ R202, R23, R166.reuse, -R187.reuse ;  /* 0x000000a617ca7223 */ /* 0x180fe600000108bb */
[----:B------:R-:W-:Y:S01]  /*10860*/  MUFU.EX2 R188, R188 ;  /* 0x000000bc00bc7308 */ /* 0x000fe20000000800 */
[-CC-:B------:R-:W-:Y:S01]  /*10870*/  FFMA.FTZ R122, R122, R166.reuse, -R187.reuse ;  /* 0x000000a67a7a7223 */ /* 0x180fe200000108bb */
[-CC-:B------:R-:W-:Y:S01]  /*10880*/  FFMA.FTZ R123, R123, R166.reuse, -R187.reuse ;  /* 0x000000a67b7b7223 */ /* 0x180fe200000108bb */
[-CC-:B------:R-:W-:Y:S01]  /*10890*/  FFMA.FTZ R42, R42, R166.reuse, -R187.reuse ;  /* 0x000000a62a2a7223 */ /* 0x180fe200000108bb */
[-C--:B------:R-:W-:Y:S01]  /*108a0*/  FFMA.FTZ R43, R43, R166.reuse, -R187 ;  /* 0x000000a62b2b7223 */ /* 0x080fe200000108bb */
[-CC-:B------:R-:W-:Y:S01]  /*108b0*/  FFMA.FTZ R40, R40, R166.reuse, -R185.reuse ;  /* 0x000000a628287223 */ /* 0x180fe200000108b9 */
[-CC-:B------:R-:W-:Y:S01]  /*108c0*/  FFMA.FTZ R41, R41, R166.reuse, -R185.reuse ;  /* 0x000000a629297223 */ /* 0x180fe200000108b9 */
[--C-:B------:R-:W-:Y:S03]  /*108d0*/  FFMA.FTZ R44, R44, R166, -R185.reuse ;  /* 0x000000a62c2c7223 */ /* 0x100fe600000108b9 */
[----:B------:R-:W5:Y:S01]  /*108e0*/  MUFU.EX2 R186, R186 ;  /* 0x000000ba00ba7308 */ /* 0x000f620000000800 */
[----:B--2---:R-:W-:Y:S01]  /*108f0*/  F2FP.BF16.F32.PACK_AB R160, R191, R192 ;  /* 0x000000c0bfa0723e */ /* 0x004fe200000010ff */
[-CC-:B------:R-:W-:Y:S01]  /*10900*/  FFMA.FTZ R45, R45, R166.reuse, -R185.reuse ;  /* 0x000000a62d2d7223 */ /* 0x180fe200000108b9 */
[-CC-:B------:R-:W-:Y:S01]  /*10910*/  FFMA.FTZ R48, R48, R166.reuse, -R185.reuse ;  /* 0x000000a630307223 */ /* 0x180fe200000108b9 */
[-CC-:B------:R-:W-:Y:S01]  /*10920*/  FFMA.FTZ R49, R49, R166.reuse, -R185.reuse ;  /* 0x000000a631317223 */ /* 0x180fe200000108b9 */
[-CC-:B------:R-:W-:Y:S01]  /*10930*/  FFMA.FTZ R52, R52, R166.reuse, -R185.reuse ;  /* 0x000000a634347223 */ /* 0x180fe200000108b9 */
[-CC-:B------:R-:W-:Y:S01]  /*10940*/  FFMA.FTZ R53, R53, R166.reuse, -R185.reuse ;  /* 0x000000a635357223 */ /* 0x180fe200000108b9 */
[-CC-:B------:R-:W-:Y:S03]  /*10950*/  FFMA.FTZ R56, R56, R166.reuse, -R185.reuse ;  /* 0x000000a638387223 */ /* 0x180fe600000108b9 */
[----:B------:R-:W-:Y:S01]  /*10960*/  MUFU.EX2 R194, R194 ;  /* 0x000000c200c27308 */ /* 0x000fe20000000800 */
[-C--:B------:R-:W-:Y:S01]  /*10970*/  FFMA.FTZ R57, R57, R166.reuse, -R185 ;  /* 0x000000a639397223 */ /* 0x080fe200000108b9 */
[-C--:B------:R-:W-:Y:S01]  /*10980*/  FFMA.FTZ R62, R62, R166.reuse, -R187 ;  /* 0x000000a63e3e7223 */ /* 0x080fe200000108bb */
[-CC-:B------:R-:W-:Y:S01]  /*10990*/  FFMA.FTZ R64, R64, R166.reuse, -R185.reuse ;  /* 0x000000a640407223 */ /* 0x180fe200000108b9 */
[-CC-:B------:R-:W-:Y:S01]  /*109a0*/  FFMA.FTZ R68, R68, R166.reuse, -R185.reuse ;  /* 0x000000a644447223 */ /* 0x180fe200000108b9 */
[-CC-:B------:R-:W-:Y:S01]  /*109b0*/  FFMA.FTZ R69, R69, R166.reuse, -R185.reuse ;  /* 0x000000a645457223 */ /* 0x180fe200000108b9 */
[-CC-:B------:R-:W-:Y:S01]  /*109c0*/  FFMA.FTZ R76, R76, R166.reuse, -R185.reuse ;  /* 0x000000a64c4c7223 */ /* 0x180fe200000108b9 */
[--C-:B------:R-:W-:Y:S03]  /*109d0*/  FFMA.FTZ R77, R77, R166, -R185.reuse ;  /* 0x000000a64d4d7223 */ /* 0x100fe600000108b9 */
[----:B------:R-:W2:Y:S01]  /*109e0*/  MUFU.EX2 R196, R196 ;  /* 0x000000c400c47308 */ /* 0x000ea20000000800 */
[----:B-----5:R-:W-:Y:S01]  /*109f0*/  F2FP.BF16.F32.PACK_AB R162, R186, R188 ;  /* 0x000000bcbaa2723e */ /* 0x020fe200000010ff */
[-CC-:B------:R-:W-:Y:S01]  /*10a00*/  FFMA.FTZ R80, R80, R166.reuse, -R185.reuse ;  /* 0x000000a650507223 */ /* 0x180fe200000108b9 */
[-C--:B------:R-:W-:Y:S01]  /*10a10*/  FFMA.FTZ R81, R81, R166.reuse, -R185 ;  /* 0x000000a651517223 */ /* 0x080fe200000108b9 */
[-C--:B------:R-:W-:Y:S01]  /*10a20*/  FFMA.FTZ R86, R86, R166.reuse, -R187 ;  /* 0x000000a656567223 */ /* 0x080fe200000108bb */
[-CC-:B------:R-:W-:Y:S01]  /*10a30*/  FFMA.FTZ R84, R84, R166.reuse, -R185.reuse ;  /* 0x000000a654547223 */ /* 0x180fe200000108b9 */
[-CC-:B------:R-:W-:Y:S01]  /*10a40*/  FFMA.FTZ R85, R85, R166.reuse, -R185.reuse ;  /* 0x000000a655557223 */ /* 0x180fe200000108b9 */
[-CC-:B------:R-:W-:Y:S01]  /*10a50*/  FFMA.FTZ R88, R88, R166.reuse, -R185.reuse ;  /* 0x000000a658587223 */ /* 0x180fe200000108b9 */
[C---:B-1----:R-:W-:Y:S02]  /*10a60*/  HMMA.16816.F32.BF16 R4, R160.reuse, R172, R4 ;  /* 0x000000aca004723c */ /* 0x042fe40000041804 */
[----:B------:R-:W-:Y:S03]  /*10a70*/  MUFU.EX2 R195, R195 ;  /* 0x000000c300c37308 */ /* 0x000fe60000000800 */
[-C--:B------:R-:W-:Y:S01]  /*10a80*/  FFMA.FTZ R89, R89, R166.reuse, -R185 ;  /* 0x000000a659597223 */ /* 0x080fe200000108b9 */
[-C--:B------:R-:W-:Y:S01]  /*10a90*/  FFMA.FTZ R94, R94, R166.reuse, -R187 ;  /* 0x000000a65e5e7223 */ /* 0x080fe200000108bb */
[--C-:B------:R-:W-:Y:S01]  /*10aa0*/  FFMA.FTZ R92, R92, R166, -R185.reuse ;  /* 0x000000a65c5c7223 */ /* 0x100fe200000108b9 */
[C---:B------:R-:W-:Y:S01]  /*10ab0*/  HMMA.16816.F32.BF16 R8, R160.reuse, R174, R8 ;  /* 0x000000aea008723c */ /* 0x040fe20000041808 */
[----:B------:R-:W1:Y:S03]  /*10ac0*/  LDSM.16.MT88.4 R172, [R182] ;  /* 0x00000000b6ac783b */ /* 0x000e660000004200 */
[----:B------:R-:W5:Y:S01]  /*10ad0*/  MUFU.EX2 R197, R197 ;  /* 0x000000c500c57308 */ /* 0x000f620000000800 */
[----:B--2---:R-:W-:Y:S01]  /*10ae0*/  F2FP.BF16.F32.PACK_AB R149, R196, R194 ;  /* 0x000000c2c495723e */ /* 0x004fe200000010ff */
[-CC-:B------:R-:W-:Y:S01]  /*10af0*/  FFMA.FTZ R93, R93, R166.reuse, -R185.reuse ;  /* 0x000000a65d5d7223 */ /* 0x180fe200000108b9 */
[-CC-:B------:R-:W-:Y:S01]  /*10b00*/  FFMA.FTZ R100, R100, R166.reuse, -R185.reuse ;  /* 0x000000a664647223 */ /* 0x180fe200000108b9 */
[-CC-:B------:R-:W-:Y:S01]  /*10b10*/  FFMA.FTZ R108, R108, R166.reuse, -R185.reuse ;  /* 0x000000a66c6c7223 */ /* 0x180fe200000108b9 */
[-CC-:B------:R-:W-:Y:S01]  /*10b20*/  FFMA.FTZ R109, R109, R166.reuse, -R185.reuse ;  /* 0x000000a66d6d7223 */ /* 0x180fe200000108b9 */
[C---:B------:R-:W-:Y:S04]  /*10b30*/  HMMA.16816.F32.BF16 R132, R160.reuse, R176, R132 ;  /* 0x000000b0a084723c */ /* 0x040fe80000041884 */
[----:B------:R-:W-:Y:S01]  /*10b40*/  MUFU.EX2 R198, R198 ;  /* 0x000000c600c67308 */ /* 0x000fe20000000800 */
[-CC-:B------:R-:W-:Y:S01]  /*10b50*/  FFMA.FTZ R112, R112, R166.reuse, -R185.reuse ;  /* 0x000000a670707223 */ /* 0x180fe200000108b9 */
[----:B------:R-:W-:Y:S01]  /*10b60*/  FFMA.FTZ R113, R113, R166, -R185 ;  /* 0x000000a671717223 */ /* 0x000fe200000108b9 */
[----:B------:R-:W-:Y:S01]  /*10b70*/  FFMA.FTZ R192, R167, R252, R192 ;  /* 0x000000fca7c07223 */ /* 0x000fe200000100c0 */
[----:B---3--:R-:W-:Y:S01]  /*10b80*/  FFMA.FTZ R193, R168, R204, R193 ;  /* 0x000000cca8c17223 */ /* 0x008fe200000100c1 */
[----:B------:R-:W-:Y:S01]  /*10b90*/  ISETP.GT.AND P0, PT, R243, RZ, PT ;  /* 0x000000fff300720c */ /* 0x000fe20003f04270 */
[C---:B------:R-:W-:Y:S01]  /*10ba0*/  HMMA.16816.F32.BF16 R136, R160.reuse, R178, R136 ;  /* 0x000000b2a088723c */ /* 0x040fe20000041888 */
[----:B------:R-:W2:Y:S03]  /*10bb0*/  LDSM.16.MT88.4 R176, [R183+0xa800] ;  /* 0x00a80000b7b0783b */ /* 0x000ea60000004200 */
[----:B------:R-:W3:Y:S01]  /*10bc0*/  MUFU.EX2 R199, R199 ;  /* 0x000000c700c77308 */ /* 0x000ee20000000800 */
[----:B-----5:R-:W-:Y:S01]  /*10bd0*/  F2FP.BF16.F32.PACK_AB R151, R197, R195 ;  /* 0x000000c3c597723e */ /* 0x020fe200000010ff */
[----:B------:R-:W-:Y:S01]  /*10be0*/  FADD.FTZ R192, R191, R192 ;  /* 0x000000c0bfc07221 */ /* 0x000fe20000010000 */
[----:B------:R-:W-:Y:S01]  /*10bf0*/  FADD.FTZ R193, R190, R193 ;  /* 0x000000c1bec17221 */ /* 0x000fe20000010000 */
[----:B------:R-:W-:Y:S01]  /*10c00*/  IADD3 R243, PT, PT, R243, -0x1, RZ ;  /* 0xfffffffff3f37810 */ /* 0x000fe20007ffe0ff */
[C---:B----4-:R-:W-:Y:S05]  /*10c10*/  HMMA.16816.F32.BF16 R140, R160.reuse, R156, R140 ;  /* 0x0000009ca08c723c */ /* 0x050fea000004188c */
[----:B------:R-:W4:Y:S01]  /*10c20*/  MUFU.EX2 R200, R200 ;  /* 0x000000c800c87308 */ /* 0x000f220000000800 */
[----:B------:R-:W-:Y:S01]  /*10c30*/  FADD.FTZ R192, R188, R192 ;  /* 0x000000c0bcc07221 */ /* 0x000fe20000010000 */
[----:B------:R-:W-:Y:S01]  /*10c40*/  FADD.FTZ R189, R189, R193 ;  /* 0x000000c1bdbd7221 */ /* 0x000fe20000010000 */
[----:B------:R-:W-:Y:S02]  /*10c50*/  MOV R168, R164 ;  /* 0x000000a400a87202 */ /* 0x000fe40000000f00 */
[----:B------:R-:W-:Y:S01]  /*10c60*/  FADD.FTZ R186, R186, R192 ;  /* 0x000000c0baba7221 */ /* 0x000fe20000010000 */
[C---:B------:R-:W-:Y:S01]  /*10c70*/  HMMA.16816.F32.BF16 R144, R160.reuse, R158, R144 ;  /* 0x0000009ea090723c */ /* 0x040fe20000041890 */
[----:B------:R-:W5:Y:S03]  /*10c80*/  LDSM.16.MT88.4 R156, [R180+0x800] ;  /* 0x00080000b49c783b */ /* 0x000f660000004200 */
[----:B------:R-:W2:Y:S01]  /*10c90*/  MUFU.EX2 R201, R201 ;  /* 0x000000c900c97308 */ /* 0x000ea20000000800 */
[C---:B---3--:R-:W-:Y:S01]  /*10ca0*/  F2FP.BF16.F32.PACK_AB R148, R199.reuse, R198 ;  /* 0x000000c6c794723e */ /* 0x048fe200000010ff */
[----:B------:R-:W-:Y:S01]  /*10cb0*/  FADD.FTZ R186, R198, R186 ;  /* 0x000000bac6ba7221 */ /* 0x000fe20000010000 */
[----:B------:R-:W-:Y:S01]  /*10cc0*/  FADD.FTZ R189, R184, R189 ;  /* 0x000000bdb8bd7221 */ /* 0x000fe20000010000 */
[----:B------:R-:W-:Y:S02]  /*10cd0*/  MOV R167, R165 ;  /* 0x000000a500a77202 */ /* 0x000fe40000000f00 */
[----:B------:R-:W-:Y:S01]  /*10ce0*/  FADD.FTZ R199, R199, R186 ;  /* 0x000000bac7c77221 */ /* 0x000fe20000010000 */
[C---:B-1----:R-:W-:Y:S03]  /*10cf0*/  HMMA.16816.F32.BF16 R12, R160.reuse, R172, R12 ;  /* 0x000000aca00c723c */ /* 0x042fe6000004180c */
[----:B------:R-:W-:Y:S01]  /*10d00*/  MUFU.EX2 R203, R203 ;  /* 0x000000cb00cb7308 */ /* 0x000fe20000000800 */
[----:B----4-:R-:W-:Y:S01]  /*10d10*/  FADD.FTZ R199, R200, R199 ;  /* 0x000000c7c8c77221 */ /* 0x010fe20000010000 */
[----:B------:R-:W-:Y:S03]  /*10d20*/  FADD.FTZ R194, R194, R189 ;  /* 0x000000bdc2c27221 */ /* 0x000fe60000010000 */
[----:B------:R-:W-:Y:S01]  /*10d30*/  HMMA.16816.F32.BF16 R16, R160, R174, R16 ;  /* 0x000000aea010723c */ /* 0x000fe20000041810 */
[----:B------:R-:W1:Y:S04]  /*10d40*/  LDSM.16.MT88.4 R160, [R182+0x800] ;  /* 0x00080000b6a0783b */ /* 0x000e680000004200 */
[----:B------:R-:W3:Y:S01]  /*10d50*/  MUFU.EX2 R202, R202 ;  /* 0x000000ca00ca7308 */ /* 0x000ee20000000800 */
[C---:B--2---:R-:W-:Y:S01]  /*10d60*/  F2FP.BF16.F32.PACK_AB R150, R201.reuse, R200 ;  /* 0x000000c8c996723e */ /* 0x044fe200000010ff */
[----:B------:R-:W-:Y:S01]  /*10d70*/  FADD.FTZ R201, R201, R199 ;  /* 0x000000c7c9c97221 */ /* 0x000fe20000010000 */
[----:B------:R-:W-:Y:S01]  /*10d80*/  FADD.FTZ R194, R196, R194 ;  /* 0x000000c2c4c27221 */ /* 0x000fe20000010000 */
[----:B------:R-:W-:Y:S04]  /*10d90*/  LDSM.16.MT88.4 R172, [R181+0xb000] ;  /* 0x00b00000b5ac783b */ /* 0x000fe80000004200 */
[C---:B------:R-:W-:Y:S02]  /*10da0*/  HMMA.16816.F32.BF16 R4, R148.reuse, R176, R4 ;  /* 0x000000b09404723c */ /* 0x040fe40000041804 */
[----:B------:R-:W-:Y:S03]  /*10db0*/  MUFU.EX2 R42, R42 ;  /* 0x0000002a002a7308 */ /* 0x000fe60000000800 */
[-CC-:B------:R-:W-:Y:S01]  /*10dc0*/  FFMA.FTZ R176, R26, R166.reuse, -R187.reuse ;  /* 0x000000a61ab07223 */ /* 0x180fe200000108bb */
[-C--:B------:R-:W-:Y:S01]  /*10dd0*/  FFMA.FTZ R177, R27, R166.reuse, -R187 ;  /* 0x000000a61bb17223 */ /* 0x080fe200000108bb */
[----:B------:R-:W-:Y:S01]  /*10de0*/  FADD.FTZ R194, R195, R194 ;  /* 0x000000c2c3c27221 */ /* 0x000fe20000010000 */
[C---:B------:R-:W-:Y:S04]  /*10df0*/  HMMA.16816.F32.BF16 R8, R148.reuse, R178, R8 ;  /* 0x000000b29408723c */ /* 0x040fe80000041808 */
[----:B------:R-:W-:Y:S01]  /*10e00*/  MUFU.EX2 R43, R43 ;  /* 0x0000002b002b7308 */ /* 0x000fe20000000800 */
[-CC-:B------:R-:W-:Y:S01]  /*10e10*/  FFMA.FTZ R178, R20, R166.reuse, -R185.reuse ;  /* 0x000000a614b27223 */ /* 0x180fe200000108b9 */
[-C--:B------:R-:W-:Y:S01]  /*10e20*/  FFMA.FTZ R179, R21, R166.reuse, -R185 ;  /* 0x000000a615b37223 */ /* 0x080fe200000108b9 */
[C---:B---3--:R-:W-:Y:S01]  /*10e30*/  F2FP.BF16.F32.PACK_AB R21, R202.reuse, R203 ;  /* 0x000000cbca15723e */ /* 0x048fe200000010ff */
[----:B------:R-:W-:Y:S01]  /*10e40*/  FADD.FTZ R197, R197, R194 ;  /* 0x000000c2c5c57221 */ /* 0x000fe20000010000 */
[C---:B------:R-:W-:Y:S05]  /*10e50*/  HMMA.16816.F32.BF16 R132, R148.reuse, R152, R132 ;  /* 0x000000989484723c */ /* 0x040fea0000041884 */
[----:B------:R-:W2:Y:S01]  /*10e60*/  MUFU.EX2 R176, R176 ;  /* 0x000000b000b07308 */ /* 0x000ea20000000800 */
[----:B------:R-:W-:Y:S04]  /*10e70*/  FADD.FTZ R197, R203, R197 ;  /* 0x000000c5cbc57221 */ /* 0x000fe80000010000 */
[----:B------:R-:W-:Y:S01]  /*10e80*/  FADD.FTZ R202, R202, R197 ;  /* 0x000000c5caca7221 */ /* 0x000fe20000010000 */
[C---:B------:R-:W-:Y:S01]  /*10e90*/  HMMA.16816.F32.BF16 R136, R148.reuse, R154, R136 ;  /* 0x0000009a9488723c */ /* 0x040fe20000041888 */
[----:B------:R-:W3:Y:S03]  /*10ea0*/  LDSM.16.MT88.4 R152, [R183+0xb000] ;  /* 0x00b00000b798783b */ /* 0x000ee60000004200 */
[----:B------:R-:W4:Y:S04]  /*10eb0*/  MUFU.EX2 R177, R177 ;  /* 0x000000b100b17308 */ /* 0x000f280000000800 */
[C---:B-----5:R-:W-:Y:S06]  /*10ec0*/  HMMA.16816.F32.BF16 R140, R148.reuse, R156, R140 ;  /* 0x0000009c948c723c */ /* 0x060fec000004188c */
[----:B------:R5:W-:Y:S01]  /*10ed0*/  MUFU.EX2 R156, R24 ;  /* 0x00000018009c7308 */ /* 0x000be20000000800 */
[-C--:B------:R-:W-:Y:S01]  /*10ee0*/  FFMA.FTZ R157, R25, R166.reuse, -R185 ;  /* 0x000000a6199d7223 */ /* 0x080fe200000108b9 */
[----:B--2---:R-:W-:Y:S01]  /*10ef0*/  FADD.FTZ R202, R176, R202 ;  /* 0x000000cab0ca7221 */ /* 0x004fe20000010000 */
[C---:B------:R-:W-:Y:S07]  /*10f00*/  HMMA.16816.F32.BF16 R144, R148.reuse, R158, R144 ;  /* 0x0000009e9490723c */ /* 0x040fee0000041890 */
[----:B------:R-:W2:Y:S01]  /*10f10*/  MUFU.EX2 R157, R157 ;  /* 0x0000009d009d7308 */ /* 0x000ea20000000800 */
[-CC-:B------:R-:W-:Y:S01]  /*10f20*/  FFMA.FTZ R159, R31, R166.reuse, -R187.reuse ;  /* 0x000000a61f9f7223 */ /* 0x180fe200000108bb */
[--C-:B------:R-:W-:Y:S01]  /*10f30*/  FFMA.FTZ R158, R35, R166, -R187.reuse ;  /* 0x000000a6239e7223 */ /* 0x100fe200000108bb */
[C---:B----4-:R-:W-:Y:S01]  /*10f40*/  F2FP.BF16.F32.PACK_AB R23, R177.reuse, R176 ;  /* 0x000000b0b117723e */ /* 0x050fe200000010ff */
[----:B------:R-:W-:Y:S01]  /*10f50*/  FADD.FTZ R177, R177, R202 ;  /* 0x000000cab1b17221 */ /* 0x000fe20000010000 */
[C---:B-1----:R-:W-:Y:S05]  /*10f60*/  HMMA.16816.F32.BF16 R12, R148.reuse, R160, R12 ;  /* 0x000000a0940c723c */ /* 0x042fea000004180c */
[----:B------:R-:W1:Y:S01]  /*10f70*/  MUFU.EX2 R178, R178 ;  /* 0x000000b200b27308 */ /* 0x000e620000000800 */
[----:B-----5:R-:W4:Y:S01]  /*10f80*/  LDSM.16.MT88.4 R24, [R180+0x1000] ;  /* 0x00100000b418783b */ /* 0x020f220000004200 */
[-CC-:B------:R-:W-:Y:S01]  /*10f90*/  FFMA.FTZ R160, R30, R166.reuse, -R187.reuse ;  /* 0x000000a61ea07223 */ /* 0x180fe200000108bb */
[----:B------:R-:W-:Y:S01]  /*10fa0*/  FFMA.FTZ R161, R34, R166, -R187 ;  /* 0x000000a622a17223 */ /* 0x000fe200000108bb */
[----:B------:R-:W-:Y:S06]  /*10fb0*/  HMMA.16816.F32.BF16 R16, R148, R162, R16 ;  /* 0x000000a29410723c */ /* 0x000fec0000041810 */
[----:B------:R-:W5:Y:S01]  /*10fc0*/  MUFU.EX2 R179, R179 ;  /* 0x000000b300b37308 */ /* 0x000f620000000800 */
[----:B--2---:R-:W-:Y:S01]  /*10fd0*/  F2FP.BF16.F32.PACK_AB R22, R157, R156 ;  /* 0x0000009c9d16723e */ /* 0x004fe200000010ff */
[----:B------:R-:W2:Y:S01]  /*10fe0*/  LDSM.16.MT88.4 R148, [R182+0x1000] ;  /* 0x00100000b694783b */ /* 0x000ea20000004200 */
[-CC-:B------:R-:W-:Y:S01]  /*10ff0*/  FFMA.FTZ R162, R28, R166.reuse, -R185.reuse ;  /* 0x000000a61ca27223 */ /* 0x180fe200000108b9 */
[----:B------:R-:W-:Y:S06]  /*11000*/  FFMA.FTZ R163, R33, R166, -R185 ;  /* 0x000000a621a37223 */ /* 0x000fec00000108b9 */
[----:B------:R-:W-:Y:S01]  /*11010*/  MUFU.EX2 R158, R158 ;  /* 0x0000009e009e7308 */ /* 0x000fe20000000800 */
[----:B-1----:R-:W-:Y:S09]  /*11020*/  FADD.FTZ R201, R178, R201 ;  /* 0x000000c9b2c97221 */ /* 0x002ff20000010000 */
[----:B------:R-:W1:Y:S01]  /*11030*/  MUFU.EX2 R160, R160 ;  /* 0x000000a000a07308 */ /* 0x000e620000000800 */
[C---:B-----5:R-:W-:Y:S01]  /*11040*/  F2FP.BF16.F32.PACK_AB R20, R179.reuse, R178 ;  /* 0x000000b2b314723e */ /* 0x060fe200000010ff */
[----:B------:R-:W-:Y:S04]  /*11050*/  FADD.FTZ R179, R179, R201 ;  /* 0x000000c9b3b37221 */ /* 0x000fe80000010000 */
[----:B------:R-:W-:Y:S02]  /*11060*/  FADD.FTZ R179, R156, R179 ;  /* 0x000000b39cb37221 */ /* 0x000fe40000010000 */
[C---:B---3--:R-:W-:Y:S02]  /*11070*/  HMMA.16816.F32.BF16 R4, R20.reuse, R152, R4 ;  /* 0x000000981404723c */ /* 0x048fe40000041804 */
[----:B------:R-:W-:Y:S03]  /*11080*/  MUFU.EX2 R159, R159 ;  /* 0x0000009f009f7308 */ /* 0x000fe60000000800 */
[----:B------:R-:W-:Y:S03]  /*11090*/  FADD.FTZ R157, R157, R179 ;  /* 0x000000b39d9d7221 */ /* 0x000fe60000010000 */
[C---:B------:R-:W-:Y:S01]  /*110a0*/  HMMA.16816.F32.BF16 R8, R20.reuse, R154, R8 ;  /* 0x0000009a1408723c */ /* 0x040fe20000041808 */
[----:B------:R-:W3:Y:S03]  /*110b0*/  LDSM.16.MT88.4 R152, [R183+0xb800] ;  /* 0x00b80000b798783b */ /* 0x000ee60000004200 */
[----:B------:R-:W-:Y:S01]  /*110c0*/  MUFU.EX2 R161, R161 ;  /* 0x000000a100a17308 */ /* 0x000fe20000000800 */
[----:B-1----:R-:W-:Y:S03]  /*110d0*/  FADD.FTZ R177, R160, R177 ;  /* 0x000000b1a0b17221 */ /* 0x002fe60000010000 */
[C---:B------:R-:W-:Y:S06]  /*110e0*/  HMMA.16816.F32.BF16 R132, R20.reuse, R172, R132 ;  /* 0x000000ac1484723c */ /* 0x040fec0000041884 */
[----:B------:R-:W1:Y:S01]  /*110f0*/  MUFU.EX2 R162, R162 ;  /* 0x000000a200a27308 */ /* 0x000e620000000800 */
[-CC-:B------:R-:W-:Y:S01]  /*11100*/  FFMA.FTZ R172, R29, R166.reuse, -R185.reuse ;  /* 0x000000a61dac7223 */ /* 0x180fe200000108b9 */
[-C--:B------:R-:W-:Y:S01]  /*11110*/  FFMA.FTZ R173, R32, R166.reuse, -R185 ;  /* 0x000000a620ad7223 */ /* 0x080fe200000108b9 */
[----:B------:R-:W5:Y:S01]  /*11120*/  LDSM.16.MT88.4 R28, [R181+0xb800] ;  /* 0x00b80000b51c783b */ /* 0x000f620000004200 */
[C---:B------:R-:W-:Y:S06]  /*11130*/  HMMA.16816.F32.BF16 R136, R20.reuse, R174, R136 ;  /* 0x000000ae1488723c */ /* 0x040fec0000041888 */
[----:B------:R-:W3:Y:S01]  /*11140*/  MUFU.EX2 R172, R172 ;  /* 0x000000ac00ac7308 */ /* 0x000ee20000000800 */
[----:B------:R-:W-:Y:S01]  /*11150*/  LDSM.16.MT88.4 R32, [R182+0x1800] ;  /* 0x00180000b620783b */ /* 0x000fe20000004200 */
[C---:B----4-:R-:W-:Y:S08]  /*11160*/  HMMA.16816.F32.BF16 R140, R20.reuse, R24, R140 ;  /* 0x00000018148c723c */ /* 0x050ff0000004188c */
[----:B------:R-:W-:Y:S01]  /*11170*/  MUFU.EX2 R163, R163 ;  /* 0x000000a300a37308 */ /* 0x000fe20000000800 */
[----:B-1----:R-:W-:Y:S01]  /*11180*/  FADD.FTZ R157, R162, R157 ;  /* 0x0000009da29d7221 */ /* 0x002fe20000010000 */
[C---:B------:R-:W-:Y:S01]  /*11190*/  HMMA.16816.F32.BF16 R144, R20.reuse, R26, R144 ;  /* 0x0000001a1490723c */ /* 0x040fe20000041890 */
[----:B------:R-:W1:Y:S07]  /*111a0*/  LDSM.16.MT88.4 R24, [R180+0x1800] ;  /* 0x00180000b418783b */ /* 0x000e6e0000004200 */
[----:B------:R-:W4:Y:S01]  /*111b0*/  MUFU.EX2 R173, R173 ;  /* 0x000000ad00ad7308 */ /* 0x000f220000000800 */
[C---:B--2---:R-:W-:Y:S09]  /*111c0*/  HMMA.16816.F32.BF16 R12, R20.reuse, R148, R12 ;  /* 0x00000094140c723c */ /* 0x044ff2000004180c */
[----:B------:R-:W-:Y:S01]  /*111d0*/  MUFU.EX2 R40, R40 ;  /* 0x0000002800287308 */ /* 0x000fe20000000800 */
[-CC-:B------:R-:W-:Y:S01]  /*111e0*/  FFMA.FTZ R149, R38, R166.reuse, -R187.reuse ;  /* 0x000000a626957223 */ /* 0x180fe200000108bb */
[-C--:B------:R-:W-:Y:S01]  /*111f0*/  FFMA.FTZ R148, R39, R166.reuse, -R187 ;  /* 0x000000a627947223 */ /* 0x080fe200000108bb */
[----:B------:R-:W-:Y:S07]  /*11200*/  HMMA.16816.F32.BF16 R16, R20, R150, R16 ;  /* 0x000000961410723c */ /* 0x000fee0000041810 */
[----:B------:R-:W-:Y:S01]  /*11210*/  MUFU.EX2 R149, R149 ;  /* 0x0000009500957308 */ /* 0x000fe20000000800 */
[----:B------:R-:W-:Y:S01]  /*11220*/  F2FP.BF16.F32.PACK_AB R23, R158, R161 ;  /* 0x000000a19e17723e */ /* 0x000fe200000010ff */
[--C-:B------:R-:W-:Y:S01]  /*11230*/  FFMA.FTZ R151, R36, R166, -R185.reuse ;  /* 0x000000a624977223 */ /* 0x100fe200000108b9 */
[----:B------:R-:W-:Y:S01]  /*11240*/  F2FP.BF16.F32.PACK_AB R21, R159, R160 ;  /* 0x000000a09f15723e */ /* 0x000fe200000010ff */
[----:B------:R-:W-:Y:S01]  /*11250*/  FFMA.FTZ R150, R37, R166, -R185 ;  /* 0x000000a625967223 */ /* 0x000fe200000108b9 */
[C---:B---3--:R-:W-:Y:S01]  /*11260*/  F2FP.BF16.F32.PACK_AB R20, R172.reuse, R162 ;  /* 0x000000a2ac14723e */ /* 0x048fe200000010ff */
[----:B------:R-:W-:Y:S01]  /*11270*/  LDSM.16.MT88.4 R36, [R181+0xc000] ;  /* 0x00c00000b524783b */ /* 0x000fe20000004200 */
[----:B----4-:R-:W-:Y:S01]  /*11280*/  F2FP.BF16.F32.PACK_AB R22, R163, R173 ;  /* 0x000000ada316723e */ /* 0x010fe200000010ff */
[----:B------:R-:W-:Y:S01]  /*11290*/  FADD.FTZ R159, R159, R177 ;  /* 0x000000b19f9f7221 */ /* 0x000fe20000010000 */
[----:B------:R-:W-:Y:S01]  /*112a0*/  FADD.FTZ R172, R172, R157 ;  /* 0x0000009dacac7221 */ /* 0x000fe20000010000 */
[----:B------:R-:W2:Y:S02]  /*112b0*/  MUFU.EX2 R148, R148 ;  /* 0x0000009400947308 */ /* 0x000ea40000000800 */
[----:B------:R-:W-:Y:S01]  /*112c0*/  FADD.FTZ R161, R161, R159 ;  /* 0x0000009fa1a17221 */ /* 0x000fe20000010000 */
[----:B------:R-:W-:Y:S01]  /*112d0*/  FADD.FTZ R172, R173, R172 ;  /* 0x000000acadac7221 */ /* 0x000fe20000010000 */
[C---:B------:R-:W-:Y:S03]  /*112e0*/  HMMA.16816.F32.BF16 R4, R20.reuse, R152, R4 ;  /* 0x000000981404723c */ /* 0x040fe60000041804 */
[----:B------:R-:W-:Y:S01]  /*112f0*/  FADD.FTZ R161, R158, R161 ;  /* 0x000000a19ea17221 */ /* 0x000fe20000010000 */
[----:B------:R-:W-:Y:S01]  /*11300*/  FADD.FTZ R172, R163, R172 ;  /* 0x000000aca3ac7221 */ /* 0x000fe20000010000 */
[----:B------:R-:W-:Y:S01]  /*11310*/  LDSM.16.MT88.4 R156, [R183+0x11800] ;  /* 0x01180000b79c783b */ /* 0x000fe20000004200 */
[----:B------:R-:W-:Y:S01]  /*11320*/  MUFU.EX2 R151, R151 ;  /* 0x0000009700977308 */ /* 0x000fe20000000800 */
[-CC-:B------:R-:W-:Y:S01]  /*11330*/  FFMA.FTZ R152, R46, R166.reuse, -R187.reuse ;  /* 0x000000a62e987223 */ /* 0x180fe200000108bb */
[C---:B------:R-:W-:Y:S03]  /*11340*/  HMMA.16816.F32.BF16 R8, R20.reuse, R154, R8 ;  /* 0x0000009a1408723c */ /* 0x040fe60000041808 */
[-CC-:B------:R-:W-:Y:S01]  /*11350*/  FFMA.FTZ R46, R47, R166.reuse, -R187.reuse ;  /* 0x000000a62f2e7223 */ /* 0x180fe200000108bb */
[-CC-:B------:R-:W-:Y:S01]  /*11360*/  FFMA.FTZ R47, R50, R166.reuse, -R187.reuse ;  /* 0x000000a6322f7223 */ /* 0x180fe200000108bb */
[-CC-:B------:R-:W-:Y:S03]  /*11370*/  FFMA.FTZ R50, R51, R166.reuse, -R187.reuse ;  /* 0x000000a633327223 */ /* 0x180fe600000108bb */
[----:B------:R-:W3:Y:S01]  /*11380*/  MUFU.EX2 R150, R150 ;  /* 0x0000009600967308 */ /* 0x000ee20000000800 */
[-CC-:B------:R-:W-:Y:S01]  /*11390*/  FFMA.FTZ R153, R54, R166.reuse, -R187.reuse ;  /* 0x000000a636997223 */ /* 0x180fe200000108bb */
[C---:B-----5:R-:W-:Y:S03]  /*113a0*/  HMMA.16816.F32.BF16 R132, R20.reuse, R28, R132 ;  /* 0x0000001c1484723c */ /* 0x060fe60000041884 */
[-CC-:B------:R-:W-:Y:S01]  /*113b0*/  FFMA.FTZ R51, R55, R166.reuse, -R187.reuse ;  /* 0x000000a637337223 */ /* 0x180fe200000108bb */
[-CC-:B------:R-:W-:Y:S01]  /*113c0*/  FFMA.FTZ R54, R58, R166.reuse, -R187.reuse ;  /* 0x000000a63a367223 */ /* 0x180fe200000108bb */
[-CC-:B------:R-:W-:Y:S03]  /*113d0*/  FFMA.FTZ R55, R59, R166.reuse, -R187.reuse ;  /* 0x000000a63b377223 */ /* 0x180fe600000108bb */
[----:B------:R-:W4:Y:S01]  /*113e0*/  MUFU.EX2 R41, R41 ;  /* 0x0000002900297308 */ /* 0x000f220000000800 */
[-C--:B------:R-:W-:Y:S01]  /*113f0*/  FFMA.FTZ R58, R66, R166.reuse, -R187 ;  /* 0x000000a6423a7223 */ /* 0x080fe200000108bb */
[C---:B------:R-:W-:Y:S01]  /*11400*/  HMMA.16816.F32.BF16 R136, R20.reuse, R30, R136 ;  /* 0x0000001e1488723c */ /* 0x040fe20000041888 */
[----:B------:R-:W5:Y:S02]  /*11410*/  LDSM.16.MT88.4 R28, [R183+0xc000] ;  /* 0x00c00000b71c783b */ /* 0x000f640000004200 */
[-C--:B------:R-:W-:Y:S01]  /*11420*/  FFMA.FTZ R66, R60, R166.reuse, -R185 ;  /* 0x000000a63c427223 */ /* 0x080fe200000108b9 */
[-C--:B------:R-:W-:Y:S01]  /*11430*/  FFMA.FTZ R59, R63, R166.reuse, -R187 ;  /* 0x000000a63f3b7223 */ /* 0x080fe200000108bb */
[-C--:B------:R-:W-:Y:S03]  /*11440*/  FFMA.FTZ R60, R61, R166.reuse, -R185 ;  /* 0x000000a63d3c7223 */ /* 0x080fe600000108b9 */
[----:B------:R-:W-:Y:S01]  /*11450*/  MUFU.EX2 R152, R152 ;  /* 0x0000009800987308 */ /* 0x000fe20000000800 */
[-C--:B------:R-:W-:Y:S01]  /*11460*/  FFMA.FTZ R63, R67, R166.reuse, -R187 ;  /* 0x000000a6433f7223 */ /* 0x080fe200000108bb */
[C---:B-1----:R-:W-:Y:S03]  /*11470*/  HMMA.16816.F32.BF16 R140, R20.reuse, R24, R140 ;  /* 0x00000018148c723c */ /* 0x042fe6000004188c */
[-C--:B------:R-:W-:Y:S01]  /*11480*/  FFMA.FTZ R61, R65, R166.reuse, -R185 ;  /* 0x000000a6413d7223 */ /* 0x080fe200000108b9 */
[-CC-:B------:R-:W-:Y:S01]  /*11490*/  FFMA.FTZ R65, R70, R166.reuse, -R187.reuse ;  /* 0x000000a646417223 */ /* 0x180fe200000108bb */
[-CC-:B------:R-:W-:Y:S03]  /*114a0*/  FFMA.FTZ R70, R74, R166.reuse, -R187.reuse ;  /* 0x000000a64a467223 */ /* 0x180fe600000108bb */
[----:B------:R-:W1:Y:S01]  /*114b0*/  MUFU.EX2 R46, R46 ;  /* 0x0000002e002e7308 */ /* 0x000e620000000800 */
[-C--:B------:R-:W-:Y:S01]  /*114c0*/  FFMA.FTZ R67, R71, R166.reuse, -R187 ;  /* 0x000000a647437223 */ /* 0x080fe200000108bb */
[C---:B------:R-:W-:Y:S01]  /*114d0*/  HMMA.16816.F32.BF16 R144, R20.reuse, R26, R144 ;  /* 0x0000001a1490723c */ /* 0x040fe20000041890 */
[----:B------:R-:W1:Y:S02]  /*114e0*/  LDSM.16.MT88.4 R24, [R180+0x2000] ;  /* 0x00200000b418783b */ /* 0x000e640000004200 */
[-C--:B------:R-:W-:Y:S01]  /*114f0*/  FFMA.FTZ R74, R72, R166.reuse, -R185 ;  /* 0x000000a6484a7223 */ /* 0x080fe200000108b9 */
[-C--:B------:R-:W-:Y:S01]  /*11500*/  FFMA.FTZ R71, R75, R166.reuse, -R187 ;  /* 0x000000a64b477223 */ /* 0x080fe200000108bb */
[-C--:B------:R-:W-:Y:S03]  /*11510*/  FFMA.FTZ R72, R73, R166.reuse, -R185 ;  /* 0x000000a649487223 */ /* 0x080fe600000108b9 */
[----:B------:R-:W-:Y:S01]  /*11520*/  MUFU.EX2 R47, R47 ;  /* 0x0000002f002f7308 */ /* 0x000fe20000000800 */
[-CC-:B------:R-:W-:Y:S01]  /*11530*/  FFMA.FTZ R73, R78, R166.reuse, -R187.reuse ;  /* 0x000000a64e497223 */ /* 0x180fe200000108bb */
[C---:B------:R-:W-:Y:S03]  /*11540*/  HMMA.16816.F32.BF16 R12, R20.reuse, R32, R12 ;  /* 0x00000020140c723c */ /* 0x040fe6000004180c */
[-CC-:B------:R-:W-:Y:S01]  /*11550*/  FFMA.FTZ R75, R79, R166.reuse, -R187.reuse ;  /* 0x000000a64f4b7223 */ /* 0x180fe200000108bb */
[-CC-:B------:R-:W-:Y:S01]  /*11560*/  FFMA.FTZ R78, R82, R166.reuse, -R187.reuse ;  /* 0x000000a6524e7223 */ /* 0x180fe200000108bb */
[-CC-:B------:R-:W-:Y:S03]  /*11570*/  FFMA.FTZ R79, R83, R166.reuse, -R187.reuse ;  /* 0x000000a6534f7223 */ /* 0x180fe600000108bb */
[----:B------:R-:W1:Y:S01]  /*11580*/  MUFU.EX2 R50, R50 ;  /* 0x0000003200327308 */ /* 0x000e620000000800 */
[----:B------:R-:W-:Y:S01]  /*11590*/  FFMA.FTZ R82, R87, R166, -R187 ;  /* 0x000000a657527223 */ /* 0x000fe200000108bb */
[----:B------:R-:W-:Y:S01]  /*115a0*/  HMMA.16816.F32.BF16 R16, R20, R34, R16 ;  /* 0x000000221410723c */ /* 0x000fe20000041810 */
[----:B------:R-:W1:Y:S02]  /*115b0*/  LDSM.16.MT88.4 R32, [R182+0x2000] ;  /* 0x00200000b620783b */ /* 0x000e640000004200 */
[----:B--2---:R-:W-:Y:S01]  /*115c0*/  F2FP.BF16.F32.PACK_AB R21, R148, R149 ;  /* 0x000000959415723e */ /* 0x004fe200000010ff */
[----:B------:R-:W-:Y:S01]  /*115d0*/  FADD.FTZ R149, R149, R161 ;  /* 0x000000a195957221 */ /* 0x000fe20000010000 */
[----:B------:R-:W-:Y:S03]  /*115e0*/  F2FP.BF16.F32.PACK_AB R23, R43, R42 ;  /* 0x0000002a2b17723e */ /* 0x000fe600000010ff */
[----:B------:R-:W-:Y:S01]  /*115f0*/  MUFU.EX2 R44, R44 ;  /* 0x0000002c002c7308 */ /* 0x000fe20000000800 */
[----:B---3--:R-:W-:Y:S01]  /*11600*/  F2FP.BF16.F32.PACK_AB R20, R150, R151 ;  /* 0x000000979614723e */ /* 0x008fe200000010ff */
[----:B------:R-:W-:Y:S01]  /*11610*/  FADD.FTZ R149, R148, R149 ;  /* 0x0000009594957221 */ /* 0x000fe20000010000 */
[----:B----4-:R-:W-:Y:S01]  /*11620*/  F2FP.BF16.F32.PACK_AB R22, R41, R40 ;  /* 0x000000282916723e */ /* 0x010fe200000010ff */
[-CC-:B------:R-:W-:Y:S01]  /*11630*/  FFMA.FTZ R83, R90, R166.reuse, -R187.reuse ;  /* 0x000000a65a537223 */ /* 0x180fe200000108bb */
[-C--:B------:R-:W-:Y:S01]  /*11640*/  FFMA.FTZ R87, R91, R166.reuse, -R187 ;  /* 0x000000a65b577223 */ /* 0x080fe200000108bb */
[----:B------:R-:W-:Y:S01]  /*11650*/  FADD.FTZ R42, R42, R149 ;  /* 0x000000952a2a7221 */ /* 0x000fe20000010000 */
[-CC-:B------:R-:W-:Y:S03]  /*11660*/  FFMA.FTZ R90, R95, R166.reuse, -R187.reuse ;  /* 0x000000a65f5a7223 */ /* 0x180fe600000108bb */
[----:B------:R-:W2:Y:S01]  /*11670*/  MUFU.EX2 R45, R45 ;  /* 0x0000002d002d7308 */ /* 0x000ea20000000800 */
[-C--:B------:R-:W-:Y:S01]  /*11680*/  FFMA.FTZ R95, R98, R166.reuse, -R187 ;  /* 0x000000a6625f7223 */ /* 0x080fe200000108bb */
[C---:B-----5:R-:W-:Y:S03]  /*11690*/  HMMA.16816.F32.BF16 R4, R20.reuse, R28, R4 ;  /* 0x0000001c1404723c */ /* 0x060fe60000041804 */
[-C--:B------:R-:W-:Y:S01]  /*116a0*/  FFMA.FTZ R98, R96, R166.reuse, -R185 ;  /* 0x000000a660627223 */ /* 0x080fe200000108b9 */
[-C--:B------:R-:W-:Y:S01]  /*116b0*/  FFMA.FTZ R91, R99, R166.reuse, -R187 ;  /* 0x000000a6635b7223 */ /* 0x080fe200000108bb */
[-C--:B------:R-:W-:Y:S03]  /*116c0*/  FFMA.FTZ R96, R97, R166.reuse, -R185 ;  /* 0x000000a661607223 */ /* 0x080fe600000108b9 */
[----:B------:R-:W-:Y:S01]  /*116d0*/  MUFU.EX2 R48, R48 ;  /* 0x0000003000307308 */ /* 0x000fe20000000800 */
[-CC-:B------:R-:W-:Y:S01]  /*116e0*/  FFMA.FTZ R97, R102, R166.reuse, -R187.reuse ;  /* 0x000000a666617223 */ /* 0x180fe200000108bb */
[C---:B------:R-:W-:Y:S01]  /*116f0*/  HMMA.16816.F32.BF16 R8, R20.reuse, R30, R8 ;  /* 0x0000001e1408723c */ /* 0x040fe20000041808 */
[----:B------:R-:W3:Y:S02]  /*11700*/  LDSM.16.MT88.4 R28, [R183+0xc800] ;  /* 0x00c80000b71c783b */ /* 0x000ee40000004200 */
[-CC-:B------:R-:W-:Y:S01]  /*11710*/  FFMA.FTZ R102, R103, R166.reuse, -R187.reuse ;  /* 0x000000a667667223 */ /* 0x180fe200000108bb */
[-C--:B------:R-:W-:Y:S01]  /*11720*/  FFMA.FTZ R103, R106, R166.reuse, -R187 ;  /* 0x000000a66a677223 */ /* 0x080fe200000108bb */
[-CC-:B------:R-:W-:Y:S03]  /*11730*/  FFMA.FTZ R106, R101, R166.reuse, -R185.reuse ;  /* 0x000000a6656a7223 */ /* 0x180fe600000108b9 */
[----:B------:R-:W4:Y:S01]  /*11740*/  MUFU.EX2 R49, R49 ;  /* 0x0000003100317308 */ /* 0x000f220000000800 */
[-C--:B------:R-:W-:Y:S01]  /*11750*/  FFMA.FTZ R101, R104, R166.reuse, -R185 ;  /* 0x000000a668657223 */ /* 0x080fe200000108b9 */
[C---:B------:R-:W-:Y:S03]  /*11760*/  HMMA.16816.F32.BF16 R132, R20.reuse, R36, R132 ;  /* 0x000000241484723c */ /* 0x040fe60000041884 */
[-C--:B------:R-:W-:Y:S01]  /*11770*/  FFMA.FTZ R99, R107, R166.reuse, -R187 ;  /* 0x000000a66b637223 */ /* 0x080fe200000108bb */
[-C--:B------:R-:W-:Y:S01]  /*11780*/  FFMA.FTZ R104, R105, R166.reuse, -R185 ;  /* 0x000000a669687223 */ /* 0x080fe200000108b9 */
[-CC-:B------:R-:W-:Y:S03]  /*11790*/  FFMA.FTZ R107, R110, R166.reuse, -R187.reuse ;  /* 0x000000a66e6b7223 */ /* 0x180fe600000108bb */
[----:B------:R-:W-:Y:S01]  /*117a0*/  MUFU.EX2 R153, R153 ;  /* 0x0000009900997308 */ /* 0x000fe20000000800 */
[-CC-:B------:R-:W-:Y:S01]  /*117b0*/  FFMA.FTZ R105, R111, R166.reuse, -R187.reuse ;  /* 0x000000a66f697223 */ /* 0x180fe200000108bb */
[C---:B------:R-:W-:Y:S01]  /*117c0*/  HMMA.16816.F32.BF16 R136, R20.reuse, R38, R136 ;  /* 0x000000261488723c */ /* 0x040fe20000041888 */
[----:B------:R-:W5:Y:S02]  /*117d0*/  LDSM.16.MT88.4 R36, [R181+0xc800] ;  /* 0x00c80000b524783b */ /* 0x000f640000004200 */
[-CC-:B------:R-:W-:Y:S01]  /*117e0*/  FFMA.FTZ R110, R114, R166.reuse, -R187.reuse ;  /* 0x000000a6726e7223 */ /* 0x180fe200000108bb */
[-CC-:B------:R-:W-:Y:S01]  /*117f0*/  FFMA.FTZ R114, R119, R166.reuse, -R187.reuse ;  /* 0x000000a677727223 */ /* 0x180fe200000108bb */
[-CC-:B------:R-:W-:Y:S03]  /*11800*/  FFMA.FTZ R111, R115, R166.reuse, -R187.reuse ;  /* 0x000000a6736f7223 */ /* 0x180fe600000108bb */
[----:B------:R-:W5:Y:S01]  /*11810*/  MUFU.EX2 R51, R51 ;  /* 0x0000003300337308 */ /* 0x000f620000000800 */
[-C--:B------:R-:W-:Y:S01]  /*11820*/  FFMA.FTZ R115, R118, R166.reuse, -R187 ;  /* 0x000000a676737223 */ /* 0x080fe200000108bb */
[C---:B-1----:R-:W-:Y:S03]  /*11830*/  HMMA.16816.F32.BF16 R140, R20.reuse, R24, R140 ;  /* 0x00000018148c723c */ /* 0x042fe6000004188c */
[----:B------:R-:W-:Y:S01]  /*11840*/  FADD.FTZ R42, R43, R42 ;  /* 0x0000002a2b2a7221 */ /* 0x000fe20000010000 */
[----:B------:R-:W-:Y:S01]  /*11850*/  FFMA.FTZ R43, R117, R166, -R185 ;  /* 0x000000a6752b7223 */ /* 0x000fe200000108b9 */
[----:B------:R-:W-:Y:S03]  /*11860*/  FADD.FTZ R151, R151, R172 ;  /* 0x000000ac97977221 */ /* 0x000fe60000010000 */
[----:B------:R-:W-:Y:S01]  /*11870*/  MUFU.EX2 R115, R115 ;  /* 0x0000007300737308 */ /* 0x000fe20000000800 */
[C---:B------:R-:W-:Y:S01]  /*11880*/  HMMA.16816.F32.BF16 R144, R20.reuse, R26, R144 ;  /* 0x0000001a1490723c */ /* 0x040fe20000041890 */
[----:B------:R-:W1:Y:S02]  /*11890*/  LDSM.16.MT88.4 R24, [R180+0x2800] ;  /* 0x00280000b418783b */ /* 0x000e640000004200 */
[----:B------:R-:W-:Y:S06]  /*118a0*/  FADD.FTZ R151, R150, R151 ;  /* 0x0000009796977221 */ /* 0x000fec0000010000 */
[----:B------:R-:W-:Y:S01]  /*118b0*/  MUFU.EX2 R114, R114 ;  /* 0x0000007200727308 */ /* 0x000fe20000000800 */
[----:B------:R-:W-:Y:S01]  /*118c0*/  FADD.FTZ R40, R40, R151 ;  /* 0x0000009728287221 */ /* 0x000fe20000010000 */
[C---:B------:R-:W-:Y:S03]  /*118d0*/  HMMA.16816.F32.BF16 R12, R20.reuse, R32, R12 ;  /* 0x00000020140c723c */ /* 0x040fe6000004180c */
[----:B------:R-:W-:Y:S05]  /*118e0*/  FADD.FTZ R41, R41, R40 ;  /* 0x0000002829297221 */ /* 0x000fea0000010000 */
[----:B------:R-:W-:Y:S01]  /*118f0*/  MUFU.EX2 R40, R122 ;  /* 0x0000007a00287308 */ /* 0x000fe20000000800 */
[----:B------:R-:W-:Y:S01]  /*11900*/  HMMA.16816.F32.BF16 R16, R20, R34, R16 ;  /* 0x000000221410723c */ /* 0x000fe20000041810 */
[----:B------:R-:W1:Y:S02]  /*11910*/  LDSM.16.MT88.4 R32, [R182+0x2800] ;  /* 0x00280000b620783b */ /* 0x000e640000004200 */
[----:B------:R-:W-:Y:S01]  /*11920*/  F2FP.BF16.F32.PACK_AB R21, R46, R152 ;  /* 0x000000982e15723e */ /* 0x000fe200000010ff */
[----:B------:R-:W-:Y:S01]  /*11930*/  FADD.FTZ R152, R152, R42 ;  /* 0x0000002a98987221 */ /* 0x000fe20000010000 */
[----:B------:R-:W-:Y:S04]  /*11940*/  F2FP.BF16.F32.PACK_AB R23, R50, R47 ;  /* 0x0000002f3217723e */ /* 0x000fe800000010ff */
[----:B------:R-:W-:Y:S01]  /*11950*/  MUFU.EX2 R43, R43 ;  /* 0x0000002b002b7308 */ /* 0x000fe20000000800 */
[----:B--2---:R-:W-:Y:S01]  /*11960*/  F2FP.BF16.F32.PACK_AB R20, R45, R44 ;  /* 0x0000002c2d14723e */ /* 0x004fe200000010ff */
[----:B------:R-:W-:Y:S01]  /*11970*/  FADD.FTZ R152, R46, R152 ;  /* 0x000000982e987221 */ /* 0x000fe20000010000 */
[----:B----4-:R-:W-:Y:S01]  /*11980*/  F2FP.BF16.F32.PACK_AB R22, R49, R48 ;  /* 0x000000303116723e */ /* 0x010fe200000010ff */
[----:B------:R-:W-:Y:S01]  /*11990*/  FADD.FTZ R44, R44, R41 ;  /* 0x000000292c2c7221 */ /* 0x000fe20000010000 */
[-CC-:B------:R-:W-:Y:S01]  /*119a0*/  FFMA.FTZ R42, R116, R166.reuse, -R185.reuse ;  /* 0x000000a6742a7223 */ /* 0x180fe200000108b9 */
[----:B------:R-:W-:Y:S01]  /*119b0*/  FADD.FTZ R47, R47, R152 ;  /* 0x000000982f2f7221 */ /* 0x000fe20000010000 */
[-CC-:B------:R-:W-:Y:S03]  /*119c0*/  FFMA.FTZ R46, R125, R166.reuse, -R185.reuse ;  /* 0x000000a67d2e7223 */ /* 0x180fe600000108b9 */
[----:B------:R-:W-:Y:S01]  /*119d0*/  MUFU.EX2 R41, R123 ;  /* 0x0000007b00297308 */ /* 0x000fe20000000800 */
[----:B------:R-:W-:Y:S01]  /*119e0*/  FADD.FTZ R45, R45, R44 ;  /* 0x0000002c2d2d7221 */ /* 0x000fe20000010000 */
[C---:B---3--:R-:W-:Y:S03]  /*119f0*/  HMMA.16816.F32.BF16 R4, R20.reuse, R28, R4 ;  /* 0x0000001c1404723c */ /* 0x048fe60000041804 */
[-C--:B------:R-:W-:Y:S01]  /*11a00*/  FFMA.FTZ R44, R120, R166.reuse, -R185 ;  /* 0x000000a6782c7223 */ /* 0x080fe200000108b9 */
[----:B------:R-:W-:Y:S01]  /*11a10*/  FADD.FTZ R45, R48, R45 ;  /* 0x0000002d302d7221 */ /* 0x000fe20000010000 */
[----:B------:R-:W-:Y:S03]  /*11a20*/  FADD.FTZ R47, R50, R47 ;  /* 0x0000002f322f7221 */ /* 0x000fe60000010000 */
[----:B------:R-:W-:Y:S01]  /*11a30*/  MUFU.EX2 R42, R42 ;  /* 0x0000002a002a7308 */ /* 0x000fe20000000800 */
[C---:B------:R-:W-:Y:S01]  /*11a40*/  HMMA.16816.F32.BF16 R8, R20.reuse, R30, R8 ;  /* 0x0000001e1408723c */ /* 0x040fe20000041808 */
[----:B------:R-:W2:Y:S02]  /*11a50*/  LDSM.16.MT88.4 R28, [R183+0xd000] ;  /* 0x00d00000b71c783b */ /* 0x000ea40000004200 */
[----:B------:R-:W-:Y:S01]  /*11a60*/  FADD.FTZ R49, R49, R45 ;  /* 0x0000002d31317221 */ /* 0x000fe20000010000 */
[----:B------:R-:W-:Y:S05]  /*11a70*/  FFMA.FTZ R45, R121, R166, -R185 ;  /* 0x000000a6792d7223 */ /* 0x000fea00000108b9 */
[----:B------:R-:W-:Y:S01]  /*11a80*/  MUFU.EX2 R44, R44 ;  /* 0x0000002c002c7308 */ /* 0x000fe20000000800 */
[C---:B-----5:R-:W-:Y:S09]  /*11a90*/  HMMA.16816.F32.BF16 R132, R20.reuse, R36, R132 ;  /* 0x000000241484723c */ /* 0x060ff20000041884 */
[----:B------:R-:W-:Y:S01]  /*11aa0*/  MUFU.EX2 R45, R45 ;  /* 0x0000002d002d7308 */ /* 0x000fe20000000800 */
[C---:B------:R-:W-:Y:S01]  /*11ab0*/  HMMA.16816.F32.BF16 R136, R20.reuse, R38, R136 ;  /* 0x000000261488723c */ /* 0x040fe20000041888 */
[----:B------:R-:W3:Y:S08]  /*11ac0*/  LDSM.16.MT88.4 R36, [R181+0xd000] ;  /* 0x00d00000b524783b */ /* 0x000ef00000004200 */
[----:B------:R-:W-:Y:S01]  /*11ad0*/  MUFU.EX2 R54, R54 ;  /* 0x0000003600367308 */ /* 0x000fe20000000800 */
[C---:B-1----:R-:W-:Y:S09]  /*11ae0*/  HMMA.16816.F32.BF16 R140, R20.reuse, R24, R140 ;  /* 0x00000018148c723c */ /* 0x042ff2000004188c */
[----:B------:R-:W1:Y:S01]  /*11af0*/  MUFU.EX2 R55, R55 ;  /* 0x0000003700377308 */ /* 0x000e620000000800 */
[C---:B------:R-:W-:Y:S01]  /*11b00*/  HMMA.16816.F32.BF16 R144, R20.reuse, R26, R144 ;  /* 0x0000001a1490723c */ /* 0x040fe20000041890 */
[----:B------:R-:W4:Y:S08]  /*11b10*/  LDSM.16.MT88.4 R24, [R180+0x3000] ;  /* 0x00300000b418783b */ /* 0x000f300000004200 */
[----:B------:R-:W5:Y:S01]  /*11b20*/  MUFU.EX2 R52, R52 ;  /* 0x0000003400347308 */ /* 0x000f620000000800 */
[C---:B------:R-:W-:Y:S09]  /*11b30*/  HMMA.16816.F32.BF16 R12, R20.reuse, R32, R12 ;  /* 0x00000020140c723c */ /* 0x040ff2000004180c */
[----:B------:R-:W2:Y:S01]  /*11b40*/  MUFU.EX2 R53, R53 ;  /* 0x0000003500357308 */ /* 0x000ea20000000800 */
[----:B------:R-:W-:Y:S01]  /*11b50*/  HMMA.16816.F32.BF16 R16, R20, R34, R16 ;  /* 0x000000221410723c */ /* 0x000fe20000041810 */
[----:B------:R-:W4:Y:S02]  /*11b60*/  LDSM.16.MT88.4 R32, [R182+0x3000] ;  /* 0x00300000b620783b */ /* 0x000f240000004200 */
[----:B------:R-:W-:Y:S01]  /*11b70*/  F2FP.BF16.F32.PACK_AB R21, R51, R153 ;  /* 0x000000993315723e */ /* 0x000fe200000010ff */
[----:B------:R-:W-:Y:S01]  /*11b80*/  FADD.FTZ R153, R153, R47 ;  /* 0x0000002f99997221 */ /* 0x000fe20000010000 */
[----:B-1----:R-:W-:Y:S04]  /*11b90*/  F2FP.BF16.F32.PACK_AB R23, R55, R54 ;  /* 0x000000363717723e */ /* 0x002fe800000010ff */
[----:B------:R-:W1:Y:S01]  /*11ba0*/  MUFU.EX2 R56, R56 ;  /* 0x0000003800387308 */ /* 0x000e620000000800 */
[----:B-----5:R-:W-:Y:S01]  /*11bb0*/  FADD.FTZ R49, R52, R49 ;  /* 0x0000003134317221 */ /* 0x020fe20000010000 */
[----:B------:R-:W-:Y:S04]  /*11bc0*/  FADD.FTZ R153, R51, R153 ;  /* 0x0000009933997221 */ /* 0x000fe80000010000 */
[----:B------:R-:W-:Y:S04]  /*11bd0*/  FADD.FTZ R54, R54, R153 ;  /* 0x0000009936367221 */ /* 0x000fe80000010000 */
[----:B------:R-:W5:Y:S01]  /*11be0*/  MUFU.EX2 R57, R57 ;  /* 0x0000003900397308 */ /* 0x000f620000000800 */
[----:B--2---:R-:W-:Y:S01]  /*11bf0*/  F2FP.BF16.F32.PACK_AB R20, R53, R52 ;  /* 0x000000343514723e */ /* 0x004fe200000010ff */
[----:B------:R-:W-:Y:S01]  /*11c00*/  FADD.FTZ R54, R55, R54 ;  /* 0x0000003637367221 */ /* 0x000fe20000010000 */
[----:B------:R-:W-:Y:S07]  /*11c10*/  FADD.FTZ R53, R53, R49 ;  /* 0x0000003135357221 */ /* 0x000fee0000010000 */
[----:B------:R-:W-:Y:S01]  /*11c20*/  MUFU.EX2 R62, R62 ;  /* 0x0000003e003e7308 */ /* 0x000fe20000000800 */
[----:B-1----:R-:W-:Y:S09]  /*11c30*/  FADD.FTZ R53, R56, R53 ;  /* 0x0000003538357221 */ /* 0x002ff20000010000 */
[----:B------:R-:W1:Y:S01]  /*11c40*/  MUFU.EX2 R59, R59 ;  /* 0x0000003b003b7308 */ /* 0x000e620000000800 */
[C---:B-----5:R-:W-:Y:S01]  /*11c50*/  F2FP.BF16.F32.PACK_AB R22, R57.reuse, R56 ;  /* 0x000000383916723e */ /* 0x060fe200000010ff */
[----:B------:R-:W-:Y:S06]  /*11c60*/  FADD.FTZ R57, R57, R53 ;  /* 0x0000003539397221 */ /* 0x000fec0000010000 */
[C---:B------:R-:W-:Y:S02]  /*11c70*/  HMMA.16816.F32.BF16 R4, R20.reuse, R28, R4 ;  /* 0x0000001c1404723c */ /* 0x040fe40000041804 */
[----:B------:R-:W-:Y:S06]  /*11c80*/  MUFU.EX2 R58, R58 ;  /* 0x0000003a003a7308 */ /* 0x000fec0000000800 */
[C---:B------:R-:W-:Y:S01]  /*11c90*/  HMMA.16816.F32.BF16 R8, R20.reuse, R30, R8 ;  /* 0x0000001e1408723c */ /* 0x040fe20000041808 */
[----:B------:R-:W2:Y:S03]  /*11ca0*/  LDSM.16.MT88.4 R28, [R183+0xd800] ;  /* 0x00d80000b71c783b */ /* 0x000ea60000004200 */
[----:B------:R-:W5:Y:S04]  /*11cb0*/  MUFU.EX2 R63, R63 ;  /* 0x0000003f003f7308 */ /* 0x000f680000000800 */
[C---:B---3--:R-:W-:Y:S06]  /*11cc0*/  HMMA.16816.F32.BF16 R132, R20.reuse, R36, R132 ;  /* 0x000000241484723c */ /* 0x048fec0000041884 */
[----:B------:R-:W-:Y:S02]  /*11cd0*/  MUFU.EX2 R66, R66 ;  /* 0x0000004200427308 */ /* 0x000fe40000000800 */
[C---:B------:R-:W-:Y:S01]  /*11ce0*/  HMMA.16816.F32.BF16 R136, R20.reuse, R38, R136 ;  /* 0x000000261488723c */ /* 0x040fe20000041888 */
[----:B------:R-:W3:Y:S07]  /*11cf0*/  LDSM.16.MT88.4 R36, [R181+0xd800] ;  /* 0x00d80000b524783b */ /* 0x000eee0000004200 */
[----:B------:R-:W2:Y:S01]  /*11d00*/  MUFU.EX2 R60, R60 ;  /* 0x0000003c003c7308 */ /* 0x000ea20000000800 */
[C---:B----4-:R-:W-:Y:S09]  /*11d10*/  HMMA.16816.F32.BF16 R140, R20.reuse, R24, R140 ;  /* 0x00000018148c723c */ /* 0x050ff2000004188c */
[----:B------:R-:W-:Y:S01]  /*11d20*/  MUFU.EX2 R64, R64 ;  /* 0x0000004000407308 */ /* 0x000fe20000000800 */
[C---:B------:R-:W-:Y:S01]  /*11d30*/  HMMA.16816.F32.BF16 R144, R20.reuse, R26, R144 ;  /* 0x0000001a1490723c */ /* 0x040fe20000041890 */
[----:B------:R-:W4:Y:S08]  /*11d40*/  LDSM.16.MT88.4 R24, [R180+0x3800] ;  /* 0x00380000b418783b */ /* 0x000f300000004200 */
[----:B------:R-:W3:Y:S01]  /*11d50*/  MUFU.EX2 R61, R61 ;  /* 0x0000003d003d7308 */ /* 0x000ee20000000800 */
[C---:B------:R-:W-:Y:S09]  /*11d60*/  HMMA.16816.F32.BF16 R12, R20.reuse, R32, R12 ;  /* 0x00000020140c723c */ /* 0x040ff2000004180c */
[----:B------:R-:W4:Y:S01]  /*11d70*/  MUFU.EX2 R65, R65 ;  /* 0x0000004100417308 */ /* 0x000f220000000800 */
[----:B------:R-:W-:Y:S01]  /*11d80*/  HMMA.16816.F32.BF16 R16, R20, R34, R16 ;  /* 0x000000221410723c */ /* 0x000fe20000041810 */
[----:B------:R-:W4:Y:S08]  /*11d90*/  LDSM.16.MT88.4 R32, [R182+0x3800] ;  /* 0x00380000b620783b */ /* 0x000f300000004200 */
[----:B------:R-:W4:Y:S01]  /*11da0*/  MUFU.EX2 R67, R67 ;  /* 0x0000004300437308 */ /* 0x000f220000000800 */
[----:B-1----:R-:W-:Y:S01]  /*11db0*/  F2FP.BF16.F32.PACK_AB R21, R59, R62 ;  /* 0x0000003e3b15723e */ /* 0x002fe200000010ff */
[----:B------:R-:W-:Y:S01]  /*11dc0*/  FADD.FTZ R62, R62, R54 ;  /* 0x000000363e3e7221 */ /* 0x000fe20000010000 */
[----:B-----5:R-:W-:Y:S02]  /*11dd0*/  F2FP.BF16.F32.PACK_AB R23, R63, R58 ;  /* 0x0000003a3f17723e */ /* 0x020fe400000010ff */
[----:B--2---:R-:W-:Y:S01]  /*11de0*/  F2FP.BF16.F32.PACK_AB R20, R60, R66 ;  /* 0x000000423c14723e */ /* 0x004fe200000010ff */
[----:B------:R-:W-:Y:S01]  /*11df0*/  FADD.FTZ R62, R59, R62 ;  /* 0x0000003e3b3e7221 */ /* 0x000fe20000010000 */
[----:B---3--:R-:W-:Y:S03]  /*11e00*/  F2FP.BF16.F32.PACK_AB R22, R61, R64 ;  /* 0x000000403d16723e */ /* 0x008fe600000010ff */
[----:B------:R-:W-:Y:S01]  /*11e10*/  MUFU.EX2 R70, R70 ;  /* 0x0000004600467308 */ /* 0x000fe20000000800 */
[----:B------:R-:W-:Y:S01]  /*11e20*/  FADD.FTZ R66, R66, R57 ;  /* 0x0000003942427221 */ /* 0x000fe20000010000 */
[----:B------:R-:W-:Y:S03]  /*11e30*/  FADD.FTZ R62, R58, R62 ;  /* 0x0000003e3a3e7221 */ /* 0x000fe60000010000 */
[----:B------:R-:W-:Y:S01]  /*11e40*/  FADD.FTZ R66, R60, R66 ;  /* 0x000000423c427221 */ /* 0x000fe20000010000 */
[C---:B------:R-:W-:Y:S04]  /*11e50*/  HMMA.16816.F32.BF16 R4, R20.reuse, R28, R4 ;  /* 0x0000001c1404723c */ /* 0x040fe80000041804 */
[----:B------:R-:W1:Y:S01]  /*11e60*/  MUFU.EX2 R71, R71 ;  /* 0x0000004700477308 */ /* 0x000e620000000800 */
[----:B------:R-:W-:Y:S01]  /*11e70*/  FADD.FTZ R63, R63, R62 ;  /* 0x0000003e3f3f7221 */ /* 0x000fe20000010000 */
[----:B------:R-:W-:Y:S03]  /*11e80*/  FADD.FTZ R64, R64, R66 ;  /* 0x0000004240407221 */ /* 0x000fe60000010000 */
[----:B----4-:R-:W-:Y:S01]  /*11e90*/  FADD.FTZ R63, R65, R63 ;  /* 0x0000003f413f7221 */ /* 0x010fe20000010000 */
[C---:B------:R-:W-:Y:S01]  /*11ea0*/  HMMA.16816.F32.BF16 R8, R20.reuse, R30, R8 ;  /* 0x0000001e1408723c */ /* 0x040fe20000041808 */
[----:B------:R-:W2:Y:S03]  /*11eb0*/  LDSM.16.MT88.4 R28, [R183+0xe000] ;  /* 0x00e00000b71c783b */ /* 0x000ea60000004200 */
[----:B------:R-:W-:Y:S01]  /*11ec0*/  MUFU.EX2 R68, R68 ;  /* 0x0000004400447308 */ /* 0x000fe20000000800 */
[----:B------:R-:W-:Y:S03]  /*11ed0*/  FADD.FTZ R64, R61, R64 ;  /* 0x000000403d407221 */ /* 0x000fe60000010000 */
[C---:B------:R-:W-:Y:S06]  /*11ee0*/  HMMA.16816.F32.BF16 R132, R20.reuse, R36, R132 ;  /* 0x000000241484723c */ /* 0x040fec0000041884 */
[----:B------:R-:W3:Y:S02]  /*11ef0*/  MUFU.EX2 R69, R69 ;  /* 0x0000004500457308 */ /* 0x000ee40000000800 */
[C---:B------:R-:W-:Y:S01]  /*11f00*/  HMMA.16816.F32.BF16 R136, R20.reuse, R38, R136 ;  /* 0x000000261488723c */ /* 0x040fe20000041888 */
[----:B------:R-:W4:Y:S07]  /*11f10*/  LDSM.16.MT88.4 R36, [R181+0xe000] ;  /* 0x00e00000b524783b */ /* 0x000f2e0000004200 */
[----:B------:R-:W-:Y:S01]  /*11f20*/  MUFU.EX2 R74, R74 ;  /* 0x0000004a004a7308 */ /* 0x000fe20000000800 */
[C---:B------:R-:W-:Y:S09]  /*11f30*/  HMMA.16816.F32.BF16 R140, R20.reuse, R24, R140 ;  /* 0x00000018148c723c */ /* 0x040ff2000004188c */
[----:B------:R-:W5:Y:S01]  /*11f40*/  MUFU.EX2 R72, R72 ;  /* 0x0000004800487308 */ /* 0x000f620000000800 */
[C---:B------:R-:W-:Y:S01]  /*11f50*/  HMMA.16816.F32.BF16 R144, R20.reuse, R26, R144 ;  /* 0x0000001a1490723c */ /* 0x040fe20000041890 */
[----:B------:R-:W4:Y:S08]  /*11f60*/  LDSM.16.MT88.4 R24, [R180+0x4000] ;  /* 0x00400000b418783b */ /* 0x000f300000004200 */
[----:B------:R-:W2:Y:S01]  /*11f70*/  MUFU.EX2 R73, R73 ;  /* 0x0000004900497308 */ /* 0x000ea20000000800 */
[C---:B------:R-:W-:Y:S09]  /*11f80*/  HMMA.16816.F32.BF16 R12, R20.reuse, R32, R12 ;  /* 0x00000020140c723c */ /* 0x040ff2000004180c */
[----:B------:R-:W4:Y:S01]  /*11f90*/  MUFU.EX2 R75, R75 ;  /* 0x0000004b004b7308 */ /* 0x000f220000000800 */
[----:B------:R-:W-:Y:S01]  /*11fa0*/  HMMA.16816.F32.BF16 R16, R20, R34, R16 ;  /* 0x000000221410723c */ /* 0x000fe20000041810 */
[----:B------:R-:W4:Y:S08]  /*11fb0*/  LDSM.16.MT88.4 R32, [R182+0x4000] ;  /* 0x00400000b620783b */ /* 0x000f300000004200 */
[----:B------:R-:W-:Y:S01]  /*11fc0*/  MUFU.EX2 R78, R78 ;  /* 0x0000004e004e7308 */ /* 0x000fe20000000800 */
[C---:B------:R-:W-:Y:S01]  /*11fd0*/  F2FP.BF16.F32.PACK_AB R21, R67.reuse, R65 ;  /* 0x000000414315723e */ /* 0x040fe200000010ff */
[----:B------:R-:W-:Y:S01]  /*11fe0*/  FADD.FTZ R67, R67, R63 ;  /* 0x0000003f43437221 */ /* 0x000fe20000010000 */
[----:B-1----:R-:W-:Y:S02]  /*11ff0*/  F2FP.BF16.F32.PACK_AB R23, R71, R70 ;  /* 0x000000464717723e */ /* 0x002fe400000010ff */
[----:B---3--:R-:W-:Y:S01]  /*12000*/  F2FP.BF16.F32.PACK_AB R20, R69, R68 ;  /* 0x000000444514723e */ /* 0x008fe200000010ff */
[----:B------:R-:W-:Y:S01]  /*12010*/  FADD.FTZ R67, R70, R67 ;  /* 0x0000004346437221 */ /* 0x000fe20000010000 */
[----:B-----5:R-:W-:Y:S03]  /*12020*/  F2FP.BF16.F32.PACK_AB R22, R72, R74 ;  /* 0x0000004a4816723e */ /* 0x020fe600000010ff */
[----:B------:R-:W1:Y:S01]  /*12030*/  MUFU.EX2 R79, R79 ;  /* 0x0000004f004f7308 */ /* 0x000e620000000800 */
[----:B------:R-:W-:Y:S01]  /*12040*/  FADD.FTZ R68, R68, R64 ;  /* 0x0000004044447221 */ /* 0x000fe20000010000 */
[----:B------:R-:W-:Y:S03]  /*12050*/  FADD.FTZ R71, R71, R67 ;  /* 0x0000004347477221 */ /* 0x000fe60000010000 */
[----:B------:R-:W-:Y:S01]  /*12060*/  FADD.FTZ R68, R69, R68 ;  /* 0x0000004445447221 */ /* 0x000fe20000010000 */
[C---:B--2---:R-:W-:Y:S04]  /*12070*/  HMMA.16816.F32.BF16 R4, R20.reuse, R28, R4 ;  /* 0x0000001c1404723c */ /* 0x044fe80000041804 */
[----:B------:R-:W-:Y:S01]  /*12080*/  MUFU.EX2 R76, R76 ;  /* 0x0000004c004c7308 */ /* 0x000fe20000000800 */
[----:B------:R-:W-:Y:S01]  /*12090*/  FADD.FTZ R71, R73, R71 ;  /* 0x0000004749477221 */ /* 0x000fe20000010000 */
[----:B------:R-:W-:Y:S02]  /*120a0*/  FADD.FTZ R74, R74, R68 ;  /* 0x000000444a4a7221 */ /* 0x000fe40000010000 */
[C---:B------:R-:W-:Y:S01]  /*120b0*/  HMMA.16816.F32.BF16 R8, R20.reuse, R30, R8 ;  /* 0x0000001e1408723c */ /* 0x040fe20000041808 */
[----:B------:R-:W2:Y:S05]  /*120c0*/  LDSM.16.MT88.4 R28, [R183+0xe800] ;  /* 0x00e80000b71c783b */ /* 0x000eaa0000004200 */
[----:B------:R-:W3:Y:S01]  /*120d0*/  MUFU.EX2 R77, R77 ;  /* 0x0000004d004d7308 */ /* 0x000ee20000000800 */
[----:B------:R-:W-:Y:S01]  /*120e0*/  FADD.FTZ R74, R72, R74 ;  /* 0x0000004a484a7221 */ /* 0x000fe20000010000 */
[C---:B----4-:R-:W-:Y:S08]  /*120f0*/  HMMA.16816.F32.BF16 R132, R20.reuse, R36, R132 ;  /* 0x000000241484723c */ /* 0x050ff00000041884 */
[----:B------:R-:W-:Y:S01]  /*12100*/  MUFU.EX2 R80, R80 ;  /* 0x0000005000507308 */ /* 0x000fe20000000800 */
[C---:B------:R-:W-:Y:S01]  /*12110*/  HMMA.16816.F32.BF16 R136, R20.reuse, R38, R136 ;  /* 0x000000261488723c */ /* 0x040fe20000041888 */
[----:B------:R-:W4:Y:S08]  /*12120*/  LDSM.16.MT88.4 R36, [R181+0xe800] ;  /* 0x00e80000b524783b */ /* 0x000f300000004200 */
[----:B------:R-:W5:Y:S01]  /*12130*/  MUFU.EX2 R81, R81 ;  /* 0x0000005100517308 */ /* 0x000f620000000800 */
[C---:B------:R-:W-:Y:S09]  /*12140*/  HMMA.16816.F32.BF16 R140, R20.reuse, R24, R140 ;  /* 0x00000018148c723c */ /* 0x040ff2000004188c */
[----:B------:R-:W2:Y:S01]  /*12150*/  MUFU.EX2 R86, R86 ;  /* 0x0000005600567308 */ /* 0x000ea20000000800 */
        /* <DEDUP_REMOVED lines=24> */
[----:B------:R-:W3:Y:S03]  /*122e0*/  LDSM.16.MT88.4 R28, [R183+0xf000] ;  /* 0x00f00000b71c783b */ /* 0x000ee60000004200 */
[----:B------:R-:W-:Y:S01]  /*122f0*/  MUFU.EX2 R88, R88 ;  /* 0x0000005800587308 */ /* 0x000fe20000000800 */
[----:B----4-:R-:W-:Y:S01]  /*12300*/  FADD.FTZ R79, R83, R79 ;  /* 0x0000004f534f7221 */ /* 0x010fe20000010000 */
[----:B------:R-:W-:Y:S02]  /*12310*/  FADD.FTZ R80, R81, R80 ;  /* 0x0000005051507221 */ /* 0x000fe40000010000 */
[C---:B------:R-:W-:Y:S06]  /*12320*/  HMMA.16816.F32.BF16 R132, R20.reuse, R36, R132 ;  /* 0x000000241484723c */ /* 0x040fec0000041884 */
[----:B------:R-:W4:Y:S01]  /*12330*/  MUFU.EX2 R89, R89 ;  /* 0x0000005900597308 */ /* 0x000f220000000800 */
[----:B-1----:R-:W-:Y:S04]  /*12340*/  FADD.FTZ R80, R84, R80 ;  /* 0x0000005054507221 */ /* 0x002fe80000010000 */
[----:B--2---:R-:W-:Y:S01]  /*12350*/  FADD.FTZ R80, R85, R80 ;  /* 0x0000005055507221 */ /* 0x004fe20000010000 */
[C---:B------:R-:W-:Y:S01]  /*12360*/  HMMA.16816.F32.BF16 R136, R20.reuse, R38, R136 ;  /* 0x000000261488723c */ /* 0x040fe20000041888 */
[----:B------:R-:W1:Y:S03]  /*12370*/  LDSM.16.MT88.4 R36, [R181+0xf000] ;  /* 0x00f00000b524783b */ /* 0x000e660000004200 */
[----:B------:R-:W2:Y:S04]  /*12380*/  MUFU.EX2 R94, R94 ;  /* 0x0000005e005e7308 */ /* 0x000ea80000000800 */
[C---:B------:R-:W-:Y:S06]  /*12390*/  HMMA.16816.F32.BF16 R140, R20.reuse, R24, R140 ;  /* 0x00000018148c723c */ /* 0x040fec000004188c */
[----:B------:R-:W5:Y:S02]  /*123a0*/  MUFU.EX2 R90, R90 ;  /* 0x0000005a005a7308 */ /* 0x000f640000000800 */
[C---:B------:R-:W-:Y:S01]  /*123b0*/  HMMA.16816.F32.BF16 R144, R20.reuse, R26, R144 ;  /* 0x0000001a1490723c */ /* 0x040fe20000041890 */
[----:B------:R-:W1:Y:S07]  /*123c0*/  LDSM.16.MT88.4 R24, [R180+0x5000] ;  /* 0x00500000b418783b */ /* 0x000e6e0000004200 */
[----:B------:R-:W-:Y:S01]  /*123d0*/  MUFU.EX2 R95, R95 ;  /* 0x0000005f005f7308 */ /* 0x000fe20000000800 */
[C---:B------:R-:W-:Y:S09]  /*123e0*/  HMMA.16816.F32.BF16 R12, R20.reuse, R32, R12 ;  /* 0x00000020140c723c */ /* 0x040ff2000004180c */
[----:B------:R-:W-:Y:S01]  /*123f0*/  MUFU.EX2 R91, R91 ;  /* 0x0000005b005b7308 */ /* 0x000fe20000000800 */
[----:B------:R-:W-:Y:S01]  /*12400*/  HMMA.16816.F32.BF16 R16, R20, R34, R16 ;  /* 0x000000221410723c */ /* 0x000fe20000041810 */
[----:B------:R-:W1:Y:S08]  /*12410*/  LDSM.16.MT88.4 R32, [R182+0x5000] ;  /* 0x00500000b620783b */ /* 0x000e700000004200 */
[----:B------:R-:W3:Y:S01]  /*12420*/  MUFU.EX2 R92, R92 ;  /* 0x0000005c005c7308 */ /* 0x000ee20000000800 */
[----:B------:R-:W-:Y:S02]  /*12430*/  F2FP.BF16.F32.PACK_AB R21, R82, R86 ;  /* 0x000000565215723e */ /* 0x000fe400000010ff */
[C---:B------:R-:W-:Y:S01]  /*12440*/  F2FP.BF16.F32.PACK_AB R23, R87.reuse, R83 ;  /* 0x000000535717723e */ /* 0x040fe200000010ff */
[----:B------:R-:W-:Y:S01]  /*12450*/  FADD.FTZ R87, R87, R79 ;  /* 0x0000004f57577221 */ /* 0x000fe20000010000 */
[----:B------:R-:W-:Y:S02]  /*12460*/  F2FP.BF16.F32.PACK_AB R20, R85, R84 ;  /* 0x000000545514723e */ /* 0x000fe400000010ff */
[C---:B----4-:R-:W-:Y:S03]  /*12470*/  F2FP.BF16.F32.PACK_AB R22, R89.reuse, R88 ;  /* 0x000000585916723e */ /* 0x050fe600000010ff */
[----:B------:R-:W4:Y:S01]  /*12480*/  MUFU.EX2 R93, R93 ;  /* 0x0000005d005d7308 */ /* 0x000f220000000800 */
[----:B--2---:R-:W-:Y:S01]  /*12490*/  FADD.FTZ R87, R94, R87 ;  /* 0x000000575e577221 */ /* 0x004fe20000010000 */
[----:B------:R-:W-:Y:S03]  /*124a0*/  FADD.FTZ R88, R88, R80 ;  /* 0x0000005058587221 */ /* 0x000fe60000010000 */
[----:B-----5:R-:W-:Y:S01]  /*124b0*/  FADD.FTZ R87, R90, R87 ;  /* 0x000000575a577221 */ /* 0x020fe20000010000 */
[C---:B---3--:R-:W-:Y:S04]  /*124c0*/  HMMA.16816.F32.BF16 R4, R20.reuse, R28, R4 ;  /* 0x0000001c1404723c */ /* 0x048fe80000041804 */
[----:B------:R-:W-:Y:S01]  /*124d0*/  MUFU.EX2 R98, R98 ;  /* 0x0000006200627308 */ /* 0x000fe20000000800 */
[----:B------:R-:W-:Y:S04]  /*124e0*/  FADD.FTZ R88, R89, R88 ;  /* 0x0000005859587221 */ /* 0x000fe80000010000 */
[----:B------:R-:W-:Y:S01]  /*124f0*/  FADD.FTZ R88, R92, R88 ;  /* 0x000000585c587221 */ /* 0x000fe20000010000 */
[C---:B------:R-:W-:Y:S01]  /*12500*/  HMMA.16816.F32.BF16 R8, R20.reuse, R30, R8 ;  /* 0x0000001e1408723c */ /* 0x040fe20000041808 */
[----:B------:R-:W2:Y:S03]  /*12510*/  LDSM.16.MT88.4 R28, [R183+0xf800] ;  /* 0x00f80000b71c783b */ /* 0x000ea60000004200 */
[----:B------:R-:W3:Y:S01]  /*12520*/  MUFU.EX2 R96, R96 ;  /* 0x0000006000607308 */ /* 0x000ee20000000800 */
[----:B----4-:R-:W-:Y:S03]  /*12530*/  FADD.FTZ R88, R93, R88 ;  /* 0x000000585d587221 */ /* 0x010fe60000010000 */
[C---:B-1----:R-:W-:Y:S06]  /*12540*/  HMMA.16816.F32.BF16 R132, R20.reuse, R36, R132 ;  /* 0x000000241484723c */ /* 0x042fec0000041884 */
[----:B------:R-:W-:Y:S02]  /*12550*/  MUFU.EX2 R97, R97 ;  /* 0x0000006100617308 */ /* 0x000fe40000000800 */
[C---:B------:R-:W-:Y:S01]  /*12560*/  HMMA.16816.F32.BF16 R136, R20.reuse, R38, R136 ;  /* 0x000000261488723c */ /* 0x040fe20000041888 */
[----:B------:R-:W-:Y:S07]  /*12570*/  LDSM.16.MT88.4 R36, [R182+0x5800] ;  /* 0x00580000b624783b */ /* 0x000fee0000004200 */
[----:B------:R-:W-:Y:S01]  /*12580*/  MUFU.EX2 R102, R102 ;  /* 0x0000006600667308 */ /* 0x000fe20000000800 */
[C---:B------:R-:W-:Y:S09]  /*12590*/  HMMA.16816.F32.BF16 R140, R20.reuse, R24, R140 ;  /* 0x00000018148c723c */ /* 0x040ff2000004188c */
[----:B------:R-:W-:Y:S01]  /*125a0*/  MUFU.EX2 R103, R103 ;  /* 0x0000006700677308 */ /* 0x000fe20000000800 */
[C---:B------:R-:W-:Y:S01]  /*125b0*/  HMMA.16816.F32.BF16 R144, R20.reuse, R26, R144 ;  /* 0x0000001a1490723c */ /* 0x040fe20000041890 */
[----:B------:R-:W1:Y:S08]  /*125c0*/  LDSM.16.MT88.4 R24, [R181+0xf800] ;  /* 0x00f80000b518783b */ /* 0x000e700000004200 */
[----:B------:R-:W-:Y:S01]  /*125d0*/  MUFU.EX2 R99, R99 ;  /* 0x0000006300637308 */ /* 0x000fe20000000800 */
[C---:B------:R-:W-:Y:S09]  /*125e0*/  HMMA.16816.F32.BF16 R12, R20.reuse, R32, R12 ;  /* 0x00000020140c723c */ /* 0x040ff2000004180c */
[----:B------:R-:W4:Y:S01]  /*125f0*/  MUFU.EX2 R100, R100 ;  /* 0x0000006400647308 */ /* 0x000f220000000800 */
[----:B------:R-:W-:Y:S01]  /*12600*/  HMMA.16816.F32.BF16 R16, R20, R34, R16 ;  /* 0x000000221410723c */ /* 0x000fe20000041810 */
[----:B------:R-:W5:Y:S08]  /*12610*/  LDSM.16.MT88.4 R32, [R180+0x5800] ;  /* 0x00580000b420783b */ /* 0x000f700000004200 */
[----:B------:R-:W5:Y:S01]  /*12620*/  MUFU.EX2 R106, R106 ;  /* 0x0000006a006a7308 */ /* 0x000f620000000800 */
[----:B------:R-:W-:Y:S02]  /*12630*/  F2FP.BF16.F32.PACK_AB R21, R90, R94 ;  /* 0x0000005e5a15723e */ /* 0x000fe400000010ff */
[----:B------:R-:W-:Y:S01]  /*12640*/  F2FP.BF16.F32.PACK_AB R23, R91, R95 ;  /* 0x0000005f5b17723e */ /* 0x000fe200000010ff */
[----:B------:R-:W-:Y:S01]  /*12650*/  FADD.FTZ R95, R95, R87 ;  /* 0x000000575f5f7221 */ /* 0x000fe20000010000 */
[----:B------:R-:W-:Y:S02]  /*12660*/  F2FP.BF16.F32.PACK_AB R20, R93, R92 ;  /* 0x0000005c5d14723e */ /* 0x000fe400000010ff */
[----:B---3--:R-:W-:Y:S03]  /*12670*/  F2FP.BF16.F32.PACK_AB R22, R96, R98 ;  /* 0x000000626016723e */ /* 0x008fe600000010ff */
[----:B------:R-:W-:Y:S01]  /*12680*/  MUFU.EX2 R101, R101 ;  /* 0x0000006500657308 */ /* 0x000fe20000000800 */
[----:B------:R-:W-:Y:S01]  /*12690*/  FADD.FTZ R95, R91, R95 ;  /* 0x0000005f5b5f7221 */ /* 0x000fe20000010000 */
[----:B------:R-:W-:Y:S02]  /*126a0*/  FADD.FTZ R98, R98, R88 ;  /* 0x0000005862627221 */ /* 0x000fe40000010000 */
[C---:B--2---:R-:W-:Y:S06]  /*126b0*/  HMMA.16816.F32.BF16 R4, R20.reuse, R28, R4 ;  /* 0x0000001c1404723c */ /* 0x044fec0000041804 */
[----:B------:R-:W2:Y:S01]  /*126c0*/  MUFU.EX2 R104, R104 ;  /* 0x0000006800687308 */ /* 0x000ea20000000800 */
[----:B------:R-:W-:Y:S04]  /*126d0*/  FADD.FTZ R98, R96, R98 ;  /* 0x0000006260627221 */ /* 0x000fe80000010000 */
[----:B----4-:R-:W-:Y:S01]  /*126e0*/  FADD.FTZ R98, R100, R98 ;  /* 0x0000006264627221 */ /* 0x010fe20000010000 */
[C---:B------:R-:W-:Y:S01]  /*126f0*/  HMMA.16816.F32.BF16 R8, R20.reuse, R30, R8 ;  /* 0x0000001e1408723c */ /* 0x040fe20000041808 */
[----:B------:R-:W-:Y:S03]  /*12700*/  LDSM.16.MT88.4 R28, [R181+0x10000] ;  /* 0x01000000b51c783b */ /* 0x000fe60000004200 */
[----:B------:R-:W-:Y:S04]  /*12710*/  MUFU.EX2 R107, R107 ;  /* 0x0000006b006b7308 */ /* 0x000fe80000000800 */
[C---:B-1----:R-:W-:Y:S06]  /*12720*/  HMMA.16816.F32.BF16 R132, R20.reuse, R24, R132 ;  /* 0x000000181484723c */ /* 0x042fec0000041884 */
[----:B------:R-:W-:Y:S02]  /*12730*/  MUFU.EX2 R105, R105 ;  /* 0x0000006900697308 */ /* 0x000fe40000000800 */
[C---:B------:R-:W-:Y:S01]  /*12740*/  HMMA.16816.F32.BF16 R136, R20.reuse, R26, R136 ;  /* 0x0000001a1488723c */ /* 0x040fe20000041888 */
[----:B------:R-:W1:Y:S07]  /*12750*/  LDSM.16.MT88.4 R24, [R183+0x10000] ;  /* 0x01000000b718783b */ /* 0x000e6e0000004200 */
[----:B------:R-:W-:Y:S01]  /*12760*/  MUFU.EX2 R110, R110 ;  /* 0x0000006e006e7308 */ /* 0x000fe20000000800 */
[C---:B-----5:R-:W-:Y:S09]  /*12770*/  HMMA.16816.F32.BF16 R140, R20.reuse, R32, R140 ;  /* 0x00000020148c723c */ /* 0x060ff2000004188c */
[----:B------:R-:W-:Y:S01]  /*12780*/  MUFU.EX2 R111, R111 ;  /* 0x0000006f006f7308 */ /* 0x000fe20000000800 */
[C---:B------:R-:W-:Y:S01]  /*12790*/  HMMA.16816.F32.BF16 R144, R20.reuse, R34, R144 ;  /* 0x000000221490723c */ /* 0x040fe20000041890 */
[----:B------:R-:W3:Y:S08]  /*127a0*/  LDSM.16.MT88.4 R32, [R180+0x6000] ;  /* 0x00600000b420783b */ /* 0x000ef00000004200 */
[----:B------:R-:W4:Y:S01]  /*127b0*/  MUFU.EX2 R108, R108 ;  /* 0x0000006c006c7308 */ /* 0x000f220000000800 */
[C---:B------:R-:W-:Y:S09]  /*127c0*/  HMMA.16816.F32.BF16 R12, R20.reuse, R36, R12 ;  /* 0x00000024140c723c */ /* 0x040ff2000004180c */
[----:B------:R-:W5:Y:S01]  /*127d0*/  MUFU.EX2 R109, R109 ;  /* 0x0000006d006d7308 */ /* 0x000f620000000800 */
[----:B------:R-:W-:Y:S01]  /*127e0*/  HMMA.16816.F32.BF16 R16, R20, R38, R16 ;  /* 0x000000261410723c */ /* 0x000fe20000041810 */
[----:B------:R-:W5:Y:S08]  /*127f0*/  LDSM.16.MT88.4 R36, [R182+0x6000] ;  /* 0x00600000b624783b */ /* 0x000f700000004200 */
[----:B------:R-:W-:Y:S01]  /*12800*/  MUFU.EX2 R112, R112 ;  /* 0x0000007000707308 */ /* 0x000fe20000000800 */
[----:B------:R-:W-:Y:S01]  /*12810*/  F2FP.BF16.F32.PACK_AB R21, R102, R97 ;  /* 0x000000616615723e */ /* 0x000fe200000010ff */
[----:B------:R-:W-:Y:S01]  /*12820*/  FADD.FTZ R97, R97, R95 ;  /* 0x0000005f61617221 */ /* 0x000fe20000010000 */
[----:B------:R-:W-:Y:S02]  /*12830*/  F2FP.BF16.F32.PACK_AB R23, R99, R103 ;  /* 0x000000676317723e */ /* 0x000fe400000010ff */
[----:B------:R-:W-:Y:S01]  /*12840*/  F2FP.BF16.F32.PACK_AB R20, R106, R100 ;  /* 0x000000646a14723e */ /* 0x000fe200000010ff */
[----:B------:R-:W-:Y:S01]  /*12850*/  FADD.FTZ R97, R102, R97 ;  /* 0x0000006166617221 */ /* 0x000fe20000010000 */
[----:B--2---:R-:W-:Y:S03]  /*12860*/  F2FP.BF16.F32.PACK_AB R22, R104, R101 ;  /* 0x000000656816723e */ /* 0x004fe600000010ff */
[----:B------:R-:W2:Y:S01]  /*12870*/  MUFU.EX2 R113, R113 ;  /* 0x0000007100717308 */ /* 0x000ea20000000800 */
[----:B------:R-:W-:Y:S01]  /*12880*/  FADD.FTZ R106, R106, R98 ;  /* 0x000000626a6a7221 */ /* 0x000fe20000010000 */
[----:B------:R-:W-:Y:S03]  /*12890*/  FADD.FTZ R103, R103, R97 ;  /* 0x0000006167677221 */ /* 0x000fe60000010000 */
[----:B------:R-:W-:Y:S01]  /*128a0*/  FADD.FTZ R106, R101, R106 ;  /* 0x0000006a656a7221 */ /* 0x000fe20000010000 */
[C---:B-1----:R-:W-:Y:S04]  /*128b0*/  HMMA.16816.F32.BF16 R4, R20.reuse, R24, R4 ;  /* 0x000000181404723c */ /* 0x042fe80000041804 */
[----:B------:R-:W-:Y:S01]  /*128c0*/  MUFU.EX2 R46, R46 ;  /* 0x0000002e002e7308 */ /* 0x000fe20000000800 */
[----:B------:R-:W-:Y:S01]  /*128d0*/  FADD.FTZ R103, R99, R103 ;  /* 0x0000006763677221 */ /* 0x000fe20000010000 */
[----:B------:R-:W-:Y:S02]  /*128e0*/  FADD.FTZ R104, R104, R106 ;  /* 0x0000006a68687221 */ /* 0x000fe40000010000 */
[C---:B------:R-:W-:Y:S01]  /*128f0*/  HMMA.16816.F32.BF16 R8, R20.reuse, R26, R8 ;  /* 0x0000001a1408723c */ /* 0x040fe20000041808 */
[----:B------:R-:W1:Y:S02]  /*12900*/  LDSM.16.MT88.4 R24, [R183+0x10800] ;  /* 0x01080000b718783b */ /* 0x000e640000004200 */
[----:B----4-:R-:W-:Y:S05]  /*12910*/  FADD.FTZ R104, R108, R104 ;  /* 0x000000686c687221 */ /* 0x010fea0000010000 */
[C---:B------:R-:W-:Y:S08]  /*12920*/  HMMA.16816.F32.BF16 R132, R20.reuse, R28, R132 ;  /* 0x0000001c1484723c */ /* 0x040ff00000041884 */
[C---:B------:R-:W-:Y:S01]  /*12930*/  HMMA.16816.F32.BF16 R136, R20.reuse, R30, R136 ;  /* 0x0000001e1488723c */ /* 0x040fe20000041888 */
[----:B------:R-:W4:Y:S07]  /*12940*/  LDSM.16.MT88.4 R28, [R181+0x10800] ;  /* 0x01080000b51c783b */ /* 0x000f2e0000004200 */
[C---:B---3--:R-:W-:Y:S08]  /*12950*/  HMMA.16816.F32.BF16 R140, R20.reuse, R32, R140 ;  /* 0x00000020148c723c */ /* 0x048ff0000004188c */
[C---:B------:R-:W-:Y:S01]  /*12960*/  HMMA.16816.F32.BF16 R144, R20.reuse, R34, R144 ;  /* 0x000000221490723c */ /* 0x040fe20000041890 */
[----:B------:R-:W3:Y:S07]  /*12970*/  LDSM.16.MT88.4 R32, [R180+0x6800] ;  /* 0x00680000b420783b */ /* 0x000eee0000004200 */
[C---:B-----5:R-:W-:Y:S08]  /*12980*/  HMMA.16816.F32.BF16 R12, R20.reuse, R36, R12 ;  /* 0x00000024140c723c */ /* 0x060ff0000004180c */
[----:B------:R-:W-:Y:S01]  /*12990*/  HMMA.16816.F32.BF16 R16, R20, R38, R16 ;  /* 0x000000261410723c */ /* 0x000fe20000041810 */
[----:B------:R-:W5:Y:S02]  /*129a0*/  LDSM.16.MT88.4 R36, [R182+0x6800] ;  /* 0x00680000b624783b */ /* 0x000f640000004200 */
[----:B------:R-:W-:Y:S01]  /*129b0*/  F2FP.BF16.F32.PACK_AB R21, R105, R107 ;  /* 0x0000006b6915723e */ /* 0x000fe200000010ff */
        /* <DEDUP_REMOVED lines=10> */
[----:B------:R-:W-:Y:S04]  /*12a60*/  FADD.FTZ R113, R113, R109 ;  /* 0x0000006d71717221 */ /* 0x000fe80000010000 */
[C---:B------:R-:W-:Y:S01]  /*12a70*/  HMMA.16816.F32.BF16 R8, R20.reuse, R26, R8 ;  /* 0x0000001a1408723c */ /* 0x040fe20000041808 */
[----:B------:R-:W1:Y:S02]  /*12a80*/  LDSM.16.MT88.4 R24, [R183+0x11000] ;  /* 0x01100000b718783b */ /* 0x000e640000004200 */
[----:B------:R-:W-:Y:S05]  /*12a90*/  FADD.FTZ R113, R42, R113 ;  /* 0x000000712a717221 */ /* 0x000fea0000010000 */
[C---:B----4-:R-:W-:Y:S08]  /*12aa0*/  HMMA.16816.F32.BF16 R132, R20.reuse, R28, R132 ;  /* 0x0000001c1484723c */ /* 0x050ff00000041884 */
[C---:B------:R-:W-:Y:S01]  /*12ab0*/  HMMA.16816.F32.BF16 R136, R20.reuse, R30, R136 ;  /* 0x0000001e1488723c */ /* 0x040fe20000041888 */
[----:B------:R-:W2:Y:S07]  /*12ac0*/  LDSM.16.MT88.4 R28, [R181+0x11000] ;  /* 0x01100000b51c783b */ /* 0x000eae0000004200 */
[C---:B---3--:R-:W-:Y:S08]  /*12ad0*/  HMMA.16816.F32.BF16 R140, R20.reuse, R32, R140 ;  /* 0x00000020148c723c */ /* 0x048ff0000004188c */
[C---:B------:R-:W-:Y:S01]  /*12ae0*/  HMMA.16816.F32.BF16 R144, R20.reuse, R34, R144 ;  /* 0x000000221490723c */ /* 0x040fe20000041890 */
[----:B------:R-:W3:Y:S07]  /*12af0*/  LDSM.16.MT88.4 R32, [R180+0x7000] ;  /* 0x00700000b420783b */ /* 0x000eee0000004200 */
[C---:B-----5:R-:W-:Y:S03]  /*12b00*/  HMMA.16816.F32.BF16 R12, R20.reuse, R36, R12 ;  /* 0x00000024140c723c */ /* 0x060fe6000004180c */
[-CC-:B------:R-:W-:Y:S01]  /*12b10*/  FFMA.FTZ R37, R126, R166.reuse, -R187.reuse ;  /* 0x000000a67e257223 */ /* 0x180fe200000108bb */
[-CC-:B------:R-:W-:Y:S04]  /*12b20*/  FFMA.FTZ R36, R127, R166.reuse, -R187.reuse ;  /* 0x000000a67f247223 */ /* 0x180fe800000108bb */
[----:B------:R-:W-:Y:S01]  /*12b30*/  HMMA.16816.F32.BF16 R16, R20, R38, R16 ;  /* 0x000000261410723c */ /* 0x000fe20000041810 */
[----:B------:R-:W-:Y:S02]  /*12b40*/  MUFU.EX2 R37, R37 ;  /* 0x0000002500257308 */ /* 0x000fe40000000800 */
[----:B------:R-:W-:Y:S01]  /*12b50*/  F2FP.BF16.F32.PACK_AB R21, R114, R115 ;  /* 0x000000737215723e */ /* 0x000fe200000010ff */
[--C-:B------:R-:W-:Y:S01]  /*12b60*/  FFMA.FTZ R38, R130, R166, -R187.reuse ;  /* 0x000000a682267223 */ /* 0x100fe200000108bb */
[----:B------:R-:W-:Y:S01]  /*12b70*/  F2FP.BF16.F32.PACK_AB R23, R41, R40 ;  /* 0x000000282917723e */ /* 0x000fe200000010ff */
[----:B------:R-:W-:Y:S01]  /*12b80*/  FFMA.FTZ R187, R131, R166, -R187 ;  /* 0x000000a683bb7223 */ /* 0x000fe200000108bb */
[----:B------:R-:W-:Y:S01]  /*12b90*/  F2FP.BF16.F32.PACK_AB R20, R43, R42 ;  /* 0x0000002a2b14723e */ /* 0x000fe200000010ff */
[----:B------:R-:W-:Y:S01]  /*12ba0*/  FFMA.FTZ R39, R124, R166, -R185 ;  /* 0x000000a67c277223 */ /* 0x000fe200000108b9 */
[----:B------:R-:W-:Y:S02]  /*12bb0*/  F2FP.BF16.F32.PACK_AB R22, R45, R44 ;  /* 0x0000002c2d16723e */ /* 0x000fe400000010ff */
[----:B------:R-:W4:Y:S01]  /*12bc0*/  MUFU.EX2 R36, R36 ;  /* 0x0000002400247308 */ /* 0x000f220000000800 */
        /* <DEDUP_REMOVED lines=10> */
[----:B------:R-:W5:Y:S01]  /*12c70*/  MUFU.EX2 R38, R38 ;  /* 0x0000002600267308 */ /* 0x000f620000000800 */
[C---:B----4-:R-:W-:Y:S01]  /*12c80*/  F2FP.BF16.F32.PACK_AB R149, R36.reuse, R37 ;  /* 0x000000252495723e */ /* 0x050fe200000010ff */
[----:B------:R-:W-:Y:S01]  /*12c90*/  FADD.FTZ R37, R37, R40 ;  /* 0x0000002825257221 */ /* 0x000fe20000010000 */
[----:B------:R-:W-:Y:S01]  /*12ca0*/  FADD.FTZ R45, R45, R43 ;  /* 0x0000002b2d2d7221 */ /* 0x000fe20000010000 */
[C---:B--2---:R-:W-:Y:S06]  /*12cb0*/  HMMA.16816.F32.BF16 R132, R20.reuse, R28, R132 ;  /* 0x0000001c1484723c */ /* 0x044fec0000041884 */
[----:B------:R-:W2:Y:S01]  /*12cc0*/  MUFU.EX2 R39, R39 ;  /* 0x0000002700277308 */ /* 0x000ea20000000800 */
[----:B------:R-:W-:Y:S01]  /*12cd0*/  FADD.FTZ R37, R36, R37 ;  /* 0x0000002524257221 */ /* 0x000fe20000010000 */
[C---:B------:R-:W-:Y:S01]  /*12ce0*/  HMMA.16816.F32.BF16 R136, R20.reuse, R30, R136 ;  /* 0x0000001e1488723c */ /* 0x040fe20000041888 */
[----:B------:R-:W4:Y:S02]  /*12cf0*/  LDSM.16.MT88.4 R28, [R181+0x11800] ;  /* 0x01180000b51c783b */ /* 0x000f240000004200 */
[----:B-----5:R-:W-:Y:S01]  /*12d00*/  F2FP.BF16.F32.PACK_AB R151, R187, R38 ;  /* 0x00000026bb97723e */ /* 0x020fe200000010ff */
[----:B------:R-:W-:Y:S04]  /*12d10*/  FADD.FTZ R38, R38, R37 ;  /* 0x0000002526267221 */ /* 0x000fe80000010000 */
[C---:B---3--:R-:W-:Y:S03]  /*12d20*/  HMMA.16816.F32.BF16 R140, R20.reuse, R32, R140 ;  /* 0x00000020148c723c */ /* 0x048fe6000004188c */
[-CC-:B------:R-:W-:Y:S01]  /*12d30*/  FFMA.FTZ R32, R128, R166.reuse, -R185.reuse ;  /* 0x000000a680207223 */ /* 0x180fe200000108b9 */
[----:B------:R-:W-:Y:S01]  /*12d40*/  FFMA.FTZ R185, R129, R166, -R185 ;  /* 0x000000a681b97223 */ /* 0x000fe200000108b9 */
[C---:B--2---:R-:W-:Y:S01]  /*12d50*/  F2FP.BF16.F32.PACK_AB R148, R46.reuse, R39 ;  /* 0x000000272e94723e */ /* 0x044fe200000010ff */
[----:B------:R-:W-:Y:S02]  /*12d60*/  FADD.FTZ R45, R39, R45 ;  /* 0x0000002d272d7221 */ /* 0x000fe40000010000 */
[C---:B------:R-:W-:Y:S01]  /*12d70*/  HMMA.16816.F32.BF16 R144, R20.reuse, R34, R144 ;  /* 0x000000221490723c */ /* 0x040fe20000041890 */
[----:B------:R-:W2:Y:S02]  /*12d80*/  MUFU.EX2 R32, R32 ;  /* 0x0000002000207308 */ /* 0x000ea40000000800 */
[----:B------:R-:W-:Y:S05]  /*12d90*/  FADD.FTZ R46, R46, R45 ;  /* 0x0000002d2e2e7221 */ /* 0x000fea0000010000 */
[C---:B-1----:R-:W-:Y:S03]  /*12da0*/  HMMA.16816.F32.BF16 R12, R20.reuse, R24, R12 ;  /* 0x00000018140c723c */ /* 0x042fe6000004180c */
[----:B------:R-:W1:Y:S05]  /*12db0*/  MUFU.EX2 R185, R185 ;  /* 0x000000b900b97308 */ /* 0x000e6a0000000800 */
[----:B------:R-:W-:Y:S01]  /*12dc0*/  HMMA.16816.F32.BF16 R16, R20, R26, R16 ;  /* 0x0000001a1410723c */ /* 0x000fe20000041810 */
[----:B------:R-:W3:Y:S02]  /*12dd0*/  LDSM.16.MT88.4 R20, [R180+0x7800] ;  /* 0x00780000b414783b */ /* 0x000ee40000004200 */
[----:B--2---:R-:W-:Y:S01]  /*12de0*/  FADD.FTZ R46, R32, R46 ;  /* 0x0000002e202e7221 */ /* 0x004fe20000010000 */
[C---:B-1----:R-:W-:Y:S03]  /*12df0*/  F2FP.BF16.F32.PACK_AB R150, R185.reuse, R32 ;  /* 0x00000020b996723e */ /* 0x042fe600000010ff */
[----:B------:R-:W-:Y:S04]  /*12e00*/  FADD.FTZ R252, R185, R46 ;  /* 0x0000002eb9fc7221 */ /* 0x000fe80000010000 */
[C---:B------:R-:W-:Y:S01]  /*12e10*/  HMMA.16816.F32.BF16 R160, R148.reuse, R156, R4 ;  /* 0x0000009c94a0723c */ /* 0x040fe20000041804 */
[----:B------:R-:W1:Y:S07]  /*12e20*/  LDSM.16.MT88.4 R4, [R182+0x7800] ;  /* 0x00780000b604783b */ /* 0x000e6e0000004200 */
[C---:B------:R-:W-:Y:S08]  /*12e30*/  HMMA.16816.F32.BF16 R156, R148.reuse, R158, R8 ;  /* 0x0000009e949c723c */ /* 0x040ff00000041808 */
[C---:B----4-:R-:W-:Y:S08]  /*12e40*/  HMMA.16816.F32.BF16 R132, R148.reuse, R28, R132 ;  /* 0x0000001c9484723c */ /* 0x050ff00000041884 */
[C---:B------:R-:W-:Y:S08]  /*12e50*/  HMMA.16816.F32.BF16 R136, R148.reuse, R30, R136 ;  /* 0x0000001e9488723c */ /* 0x040ff00000041888 */
[C---:B---3--:R-:W-:Y:S08]  /*12e60*/  HMMA.16816.F32.BF16 R140, R148.reuse, R20, R140 ;  /* 0x00000014948c723c */ /* 0x048ff0000004188c */
[C---:B------:R-:W-:Y:S08]  /*12e70*/  HMMA.16816.F32.BF16 R144, R148.reuse, R22, R144 ;  /* 0x000000169490723c */ /* 0x040ff00000041890 */
[C---:B-1----:R-:W-:Y:S03]  /*12e80*/  HMMA.16816.F32.BF16 R152, R148.reuse, R4, R12 ;  /* 0x000000049498723c */ /* 0x042fe6000004180c */
[----:B------:R-:W-:Y:S05]  /*12e90*/  FADD.FTZ R4, R187, R38 ;  /* 0x00000026bb047221 */ /* 0x000fea0000010000 */
[----:B------:R-:W-:Y:S01]  /*12ea0*/  HMMA.16816.F32.BF16 R148, R148, R6, R16 ;  /* 0x000000069494723c */ /* 0x000fe20000041810 */
[----:B------:R1:W-:Y:S01]  /*12eb0*/  STL [R1], R4 ;  /* 0x0000000401007387 */ /* 0x0003e20000100800 */
[----:B------:R-:W-:Y:S07]  /*12ec0*/  @!UPT UIADD3 URZ, UPT, UPT, URZ, URZ, URZ ;  /* 0x000000fffffff290 */ /* 0x000fee000fffe0ff */
[----:B------:R-:W-:Y:S11]  /*12ed0*/  @P0 BRA `(.L_x_3918) ;  /* 0xffffff90003c0947 */ /* 0x000ff6000383ffff */
.L_x_3911:
[----:B------:R2:W5:Y:S04]  /*12ee0*/  LDL R10, [R1] ;  /* 0x00000000010a7983 */ /* 0x0005680000100800 */
[----:B------:R2:W5:Y:S01]  /*12ef0*/  LD.E R7, desc[UR4][R2.64+0xd8] ;  /* 0x0000d80402077980 */ /* 0x000562000c101900 */
[----:B------:R-:W-:Y:S01]  /*12f00*/  UMOV UR6, 0xffffffff ;  /* 0xffffffff00067882 */ /* 0x000fe20000000000 */
[----:B------:R-:W-:Y:S02]  /*12f10*/  MOV R6, 0x20 ;  /* 0x0000002000067802 */ /* 0x000fe40000000f00 */
[----:B------:R-:W-:Y:S05]  /*12f20*/  BRA.DIV UR6, `(.L_x_3919) ;  /* 0x0000000e068c7947 */ /* 0x000fea000b800000 */
[----:B------:R-:W3:Y:S04]  /*12f30*/  SHFL.BFLY PT, R0, R252, 0x2, 0x1f ;  /* 0x0c401f00fc007f89 */ /* 0x000ee800000e0000 */
[----:B-----5:R-:W4:Y:S01]  /*12f40*/  SHFL.BFLY PT, R8, R10, 0x2, 0x1f ;  /* 0x0c401f000a087f89 */ /* 0x020f2200000e0000 */
[----:B---3--:R-:W-:Y:S01]  /*12f50*/  FADD.FTZ R252, R0, R252 ;  /* 0x000000fc00fc7221 */ /* 0x008fe20000010000 */
[----:B----4-:R-:W-:-:S04]  /*12f60*/  FADD.FTZ R8, R8, R10 ;  /* 0x0000000a08087221 */ /* 0x010fc80000010000 */
[----:B------:R-:W3:Y:S04]  /*12f70*/  SHFL.BFLY PT, R9, R252, 0x1, 0x1f ;  /* 0x0c201f00fc097f89 */ /* 0x000ee800000e0000 */
[----:B------:R4:W1:Y:S01]  /*12f80*/  SHFL.BFLY PT, R0, R8, 0x1, 0x1f ;  /* 0x0c201f0008007f89 */ /* 0x00086200000e0000 */
[----:B---3--:R-:W-:-:S07]  /*12f90*/  FADD.FTZ R9, R252, R9 ;  /* 0x00000009fc097221 */ /* 0x008fce0000010000 */
.L_x_3932:
[----:B-1--4-:R-:W-:Y:S01]  /*12fa0*/  FADD.FTZ R8, R8, R0 ;  /* 0x0000000008087221 */ /* 0x012fe20000010000 */
[----:B------:R-:W1:Y:S01]  /*12fb0*/  MUFU.RCP R4, R9 ;  /* 0x0000000900047308 */ /* 0x000e620000001000 */
[C---:B------:R-:W-:Y:S02]  /*12fc0*/  SHF.L.U32 R5, R170.reuse, 0x4, RZ ;  /* 0x00000004aa057819 */ /* 0x040fe400000006ff */
[----:B------:R-:W-:Y:S02]  /*12fd0*/  SHF.L.U32 R0, R170, 0x1, RZ ;  /* 0x00000001aa007819 */ /* 0x000fe400000006ff */
[----:B------:R-:W-:Y:S02]  /*12fe0*/  LOP3.LUT R5, R5, 0x1c0, RZ, 0xc0, !PT ;  /* 0x000001c005057812 */ /* 0x000fe400078ec0ff */
[----:B------:R-:W-:Y:S01]  /*12ff0*/  FSETP.NE.FTZ.AND P1, PT, R9, RZ, PT ;  /* 0x000000ff0900720b */ /* 0x000fe20003f35000 */
[----:B------:R-:W3:Y:S01]  /*13000*/  MUFU.RCP R10, R8 ;  /* 0x00000008000a7308 */ /* 0x000ee20000001000 */
[----:B------:R-:W-:-:S02]  /*13010*/  FSETP.NE.FTZ.AND P0, PT, R8, RZ, PT ;  /* 0x000000ff0800720b */ /* 0x000fc40003f15000 */
[--C-:B------:R-:W-:Y:S02]  /*13020*/  LOP3.LUT R224, R224, 0x6, R0.reuse, 0xf8, !PT ;  /* 0x00000006e0e07812 */ /* 0x100fe400078ef800 */
[----:B------:R-:W-:Y:S02]  /*13030*/  LOP3.LUT R5, R5, 0x38, R0, 0xf8, !PT ;  /* 0x0000003805057812 */ /* 0x000fe400078ef800 */
[----:B------:R-:W-:Y:S02]  /*13040*/  R2P PR, R170, 0x18 ;  /* 0x00000018aa007804 */ /* 0x000fe40000000000 */
[----:B-1----:R-:W-:Y:S02]  /*13050*/  FSEL R4, R4, 1, P1 ;  /* 0x3f80000004047808 */ /* 0x002fe40000800000 */
[----:B------:R-:W-:Y:S02]  /*13060*/  LOP3.LUT R5, R224, R5, RZ, 0xfc, !PT ;  /* 0x00000005e0057212 */ /* 0x000fe400078efcff */
[----:B------:R-:W-:Y:S01]  /*13070*/  MOV R0, 0x10 ;  /* 0x0000001000007802 */ /* 0x000fe20000000f00 */
[C---:B------:R-:W-:Y:S01]  /*13080*/  FMUL.FTZ R160, R4.reuse, R160 ;  /* 0x000000a004a07220 */ /* 0x040fe20000410000 */
[----:B------:R-:W-:Y:S01]  /*13090*/  LEA R5, R5, R225, 0x1 ;  /* 0x000000e105057211 */ /* 0x000fe200078e08ff */
[----:B------:R-:W-:Y:S01]  /*130a0*/  FMUL.FTZ R161, R4, R161 ;  /* 0x000000a104a17220 */ /* 0x000fe20000410000 */
[----:B---3--:R-:W-:Y:S01]  /*130b0*/  FSEL R10, R10, 1, P0 ;  /* 0x3f8000000a0a7808 */ /* 0x008fe20000000000 */
[----:B------:R-:W-:Y:S01]  /*130c0*/  FMUL.FTZ R156, R4, R156 ;  /* 0x0000009c049c7220 */ /* 0x000fe20000410000 */
[----:B------:R-:W-:Y:S01]  /*130d0*/  SEL R6, R6, 0xffffffe0, !P3 ;  /* 0xffffffe006067807 */ /* 0x000fe20005800000 */
        /* <DEDUP_REMOVED lines=18> */
[----:B------:R-:W-:Y:S01]  /*13200*/  FMUL.FTZ R133, R4, R133 ;  /* 0x0000008504857220 */ /* 0x000fe20000410000 */
[----:B------:R-:W-:Y:S01]  /*13210*/  SEL R0, R0, 0xfffffff0, !P2 ;  /* 0xfffffff000007807 */ /* 0x000fe20005000000 */
[C---:B------:R-:W-:Y:S01]  /*13220*/  FMUL.FTZ R136, R4.reuse, R136 ;  /* 0x0000008804887220 */ /* 0x040fe20000410000 */
[----:B------:R-:W-:Y:S01]  /*13230*/  FMUL.FTZ R137, R4, R137 ;  /* 0x0000008904897220 */ /* 0x000fe20000410000 */
[----:B------:R-:W-:-:S02]  /*13240*/  VIADD R12, R5, 0x40 ;  /* 0x00000040050c7836 */ /* 0x000fc40000000000 */
[C---:B------:R-:W-:Y:S01]  /*13250*/  FMUL.FTZ R140, R4.reuse, R140 ;  /* 0x0000008c048c7220 */ /* 0x040fe20000410000 */
[C---:B------:R-:W-:Y:S01]  /*13260*/  FMUL.FTZ R141, R4.reuse, R141 ;  /* 0x0000008d048d7220 */ /* 0x040fe20000410000 */
[----:B------:R-:W-:Y:S01]  /*13270*/  F2FP.BF16.F32.PACK_AB R160, R161, R160 ;  /* 0x000000a0a1a0723e */ /* 0x000fe200000010ff */
[C---:B------:R-:W-:Y:S01]  /*13280*/  FMUL.FTZ R144, R4.reuse, R144 ;  /* 0x0000009004907220 */ /* 0x040fe20000410000 */
[----:B------:R-:W-:Y:S01]  /*13290*/  F2FP.BF16.F32.PACK_AB R162, R163, R162 ;  /* 0x000000a2a3a2723e */ /* 0x000fe200000010ff */
[----:B------:R-:W-:Y:S01]  /*132a0*/  FMUL.FTZ R145, R4, R145 ;  /* 0x0000009104917220 */ /* 0x000fe20000410000 */
[----:B------:R-:W-:Y:S01]  /*132b0*/  IADD3 R11, PT, PT, R6, R5, RZ ;  /* 0x00000005060b7210 */ /* 0x000fe20007ffe0ff */
[C---:B------:R-:W-:Y:S01]  /*132c0*/  FMUL.FTZ R152, R4.reuse, R152 ;  /* 0x0000009804987220 */ /* 0x040fe20000410000 */
[----:B------:R-:W-:Y:S01]  /*132d0*/  @P4 IADD3 R12, PT, PT, R5, -0x40, RZ ;  /* 0xffffffc0050c4810 */ /* 0x000fe20007ffe0ff */
[----:B------:R-:W-:Y:S01]  /*132e0*/  FMUL.FTZ R153, R4, R153 ;  /* 0x0000009904997220 */ /* 0x000fe20000410000 */
[----:B------:R-:W-:Y:S01]  /*132f0*/  F2FP.BF16.F32.PACK_AB R150, R10, R150 ;  /* 0x000000960a96723e */ /* 0x000fe200000010ff */
        /* <DEDUP_REMOVED lines=9> */
[----:B------:R-:W-:Y:S01]  /*13390*/  F2FP.BF16.F32.PACK_AB R136, R137, R136 ;  /* 0x000000888988723e */ /* 0x000fe200000010ff */
[----:B------:R-:W-:Y:S01]  /*133a0*/  STS [R10], R156 ;  /* 0x0000009c0a007388 */ /* 0x000fe20000000800 */
[----:B------:R-:W-:Y:S02]  /*133b0*/  F2FP.BF16.F32.PACK_AB R138, R139, R138 ;  /* 0x0000008a8b8a723e */ /* 0x000fe400000010ff */
[----:B------:R-:W-:Y:S01]  /*133c0*/  IADD3 R13, PT, PT, R0, R11, RZ ;  /* 0x0000000b000d7210 */ /* 0x000fe20007ffe0ff */
        /* <DEDUP_REMOVED lines=13> */
[C---:B-1----:R-:W-:Y:S01]  /*134a0*/  IMAD.IADD R5, R0.reuse, 0x1, R12 ;  /* 0x0000000100057824 */ /* 0x042fe200078e020c */
[----:B------:R-:W-:Y:S02]  /*134b0*/  IADD3 R0, PT, PT, R0, R6, RZ ;  /* 0x0000000600007210 */ /* 0x000fe40007ffe0ff */
[----:B------:R-:W-:Y:S04]  /*134c0*/  STS [R12], R140 ;  /* 0x0000008c0c007388 */ /* 0x000fe80000000800 */
[----:B------:R-:W-:Y:S04]  /*134d0*/  STS [R12+0x400], R142 ;  /* 0x0004008e0c007388 */ /* 0x000fe80000000800 */
[----:B------:R-:W-:Y:S04]  /*134e0*/  STS [R5], R144 ;  /* 0x0000009005007388 */ /* 0x000fe80000000800 */
[----:B------:R-:W-:Y:S04]  /*134f0*/  STS [R5+0x400], R146 ;  /* 0x0004009205007388 */ /* 0x000fe80000000800 */
[----:B------:R-:W-:Y:S04]  /*13500*/  STS [R6], R152 ;  /* 0x0000009806007388 */ /* 0x000fe80000000800 */
[----:B------:R-:W-:Y:S04]  /*13510*/  STS [R6+0x400], R154 ;  /* 0x0004009a06007388 */ /* 0x000fe80000000800 */
[----:B------:R-:W-:Y:S04]  /*13520*/  STS [R0], R4 ;  /* 0x0000000400007388 */ /* 0x000fe80000000800 */
[----:B------:R1:W-:Y:S04]  /*13530*/  STS [R0+0x400], R150 ;  /* 0x0004009600007388 */ /* 0x0003e80000000800 */
[----:B------:R-:W3:Y:S04]  /*13540*/  LD.E.64 R26, desc[UR4][R2.64+0x88] ;  /* 0x00008804021a7980 */ /* 0x000ee8000c101b00 */
[----:B-1----:R-:W4:Y:S01]  /*13550*/  LD.E.U8 R0, desc[UR4][R2.64+0x1c8] ;  /* 0x0001c80402007980 */ /* 0x002f22000c101100 */
[----:B------:R-:W1:Y:S01]  /*13560*/  @P1 MUFU.LG2 R9, R9 ;  /* 0x0000000900091308 */ /* 0x000e620000000c00 */
[----:B----4-:R-:W-:-:S13]  /*13570*/  ISETP.NE.AND P3, PT, R0, RZ, PT ;  /* 0x000000ff0000720c */ /* 0x010fda0003f65270 */
[----:B------:R-:W4:Y:S04]  /*13580*/  @!P3 LD.E R0, desc[UR4][R2.64+0x60] ;  /* 0x000060040200b980 */ /* 0x000f28000c101900 */
[----:B------:R-:W5:Y:S01]  /*13590*/  @!P3 LD.E R23, desc[UR4][R2.64+0xb4] ;  /* 0x0000b4040217b980 */ /* 0x000f62000c101900 */
[----:B------:R-:W2:Y:S01]  /*135a0*/  @P0 MUFU.LG2 R8, R8 ;  /* 0x0000000800080308 */ /* 0x000ea20000000c00 */
[----:B------:R-:W-:Y:S01]  /*135b0*/  ISETP.NE.AND P2, PT, R246, -0x1, PT ;  /* 0xfffffffff600780c */ /* 0x000fe20003f45270 */
[----:B-1----:R-:W-:Y:S01]  /*135c0*/  @P1 FMUL.FTZ R9, R9, 0.69314718246459960938 ;  /* 0x3f31721809091820 */ /* 0x002fe20000410000 */
[----:B------:R-:W-:Y:S01]  /*135d0*/  LOP3.LUT R171, R171, 0x30, RZ, 0xc0, !PT ;  /* 0x00000030abab7812 */ /* 0x000fe200078ec0ff */
[----:B------:R-:W-:Y:S01]  /*135e0*/  BSSY.RECONVERGENT B0, `(.L_x_3920) ;  /* 0x0000012000007945 */ /* 0x000fe20003800200 */
[----:B------:R-:W-:-:S02]  /*135f0*/  SHF.R.U32.HI R4, RZ, 0x2, R170 ;  /* 0x00000002ff047819 */ /* 0x000fc400000116aa */
[----:B------:R-:W-:Y:S01]  /*13600*/  MOV R21, 0x7f800000 ;  /* 0x7f80000000157802 */ /* 0x000fe20000000f00 */
[----:B------:R-:W-:Y:S01]  /*13610*/  @P1 FFMA.FTZ R21, R7, R165, R9 ;  /* 0x000000a507151223 */ /* 0x000fe20000010009 */
[----:B------:R-:W-:Y:S01]  /*13620*/  MOV R20, 0x7f800000 ;  /* 0x7f80000000147802 */ /* 0x000fe20000000f00 */
[----:B--2---:R-:W-:-:S04]  /*13630*/  @P0 FMUL.FTZ R8, R8, 0.69314718246459960938 ;  /* 0x3f31721808080820 */ /* 0x004fc80000410000 */
[-C--:B---3--:R-:W-:Y:S02]  /*13640*/  @P2 IMAD R22, R27, R246.reuse, RZ ;  /* 0x000000f61b162224 */ /* 0x088fe400078e02ff */
[----:B------:R-:W-:-:S04]  /*13650*/  @P2 IMAD.WIDE.U32 R28, R26, R246, RZ ;  /* 0x000000f61a1c2225 */ /* 0x000fc800078e00ff */
[----:B------:R-:W-:Y:S01]  /*13660*/  @P0 FFMA.FTZ R20, R7, R164, R8 ;  /* 0x000000a407140223 */ /* 0x000fe20000010008 */
[----:B----4-:R-:W-:Y:S01]  /*13670*/  @!P3 IMAD R5, R0, R240, R239 ;  /* 0x000000f00005b224 */ /* 0x010fe200078e02ef */
[----:B------:R-:W-:-:S03]  /*13680*/  LOP3.LUT R0, R171, 0x7, R4, 0xf8, !PT ;  /* 0x00000007ab007812 */ /* 0x000fc600078ef804 */
[----:B-----5:R-:W-:Y:S01]  /*13690*/  @!P3 IMAD R23, R5, R23, RZ ;  /* 0x000000170517b224 */ /* 0x020fe200078e02ff */
[----:B------:R-:W-:Y:S06]  /*136a0*/  @!P3 BRA `(.L_x_3921) ;  /* 0x000000000014b947 */ /* 0x000fec0003800000 */
[----:B------:R-:W2:Y:S04]  /*136b0*/  @!P2 LD.E R4, desc[UR4][R2.64+0xb4] ;  /* 0x0000b4040204a980 */ /* 0x000ea8000c101900 */
[----:B------:R-:W3:Y:S01]  /*136c0*/  LD.E R5, desc[UR4][R2.64+0xd4] ;  /* 0x0000d40402057980 */ /* 0x000ee2000c101900 */
[----:B--2---:R-:W-:Y:S02]  /*136d0*/  @!P2 IMAD R246, R4, R240, RZ ;  /* 0x000000f004f6a224 */ /* 0x004fe400078e02ff */
[----:B---3--:R-:W-:-:S05]  /*136e0*/  IMAD R5, R5, R239, RZ ;  /* 0x000000ef05057224 */ /* 0x008fca00078e02ff */
[----:B------:R-:W-:Y:S02]  /*136f0*/  IADD3 R23, PT, PT, R5, R246, RZ ;  /* 0x000000f605177210 */ /* 0x000fe40007ffe0ff */
.L_x_3921:
[----:B------:R-:W-:Y:S05]  /*13700*/  BSYNC.RECONVERGENT B0 ;  /* 0x0000000000007941 */ /* 0x000fea0003800200 */
.L_x_3920:
        /* <DEDUP_REMOVED lines=17> */
[----:B------:R-:W-:Y:S02]  /*13820*/  IADD3 R24, P0, PT, R23, R0, RZ ;  /* 0x0000000017187210 */ /* 0x000fe40007f1e0ff */
[----:B------:R-:W-:Y:S02]  /*13830*/  ISETP.GE.AND P1, PT, R25, R229, PT ;  /* 0x000000e51900720c */ /* 0x000fe40003f26270 */
[----:B------:R-:W-:Y:S02]  /*13840*/  LEA.HI.X.SX32 R23, R23, RZ, 0x1, P0 ;  /* 0x000000ff17177211 */ /* 0x000fe400000f0eff */
[----:B-----5:R-:W-:-:S04]  /*13850*/  LEA R36, P0, R24, R36, 0x2 ;  /* 0x0000002418247211 */ /* 0x020fc800078010ff */
[----:B------:R-:W-:-:S05]  /*13860*/  LEA.HI.X R37, R24, R37, R23, 0x2, P0 ;  /* 0x0000002518257211 */ /* 0x000fca00000f1417 */
[----:B------:R1:W-:Y:S04]  /*13870*/  @!P3 ST.E desc[UR4][R36.64], R21 ;  /* 0x000000152400b985 */ /* 0x0003e8000c101904 */
[----:B------:R1:W-:Y:S02]  /*13880*/  @!P1 ST.E desc[UR4][R36.64+0x20], R20 ;  /* 0x0000201424009985 */ /* 0x0003e4000c101904 */
.L_x_3923:
[----:B------:R-:W-:Y:S05]  /*13890*/  BSYNC.RECONVERGENT B0 ;  /* 0x0000000000007941 */ /* 0x000fea0003800200 */
.L_x_3922:
[----:B-1----:R1:W2:Y:S01]  /*138a0*/  LD.E R2, desc[UR4][R2.64+0xc0] ;  /* 0x0000c00402027980 */ /* 0x0022a2000c101900 */
[----:B------:R-:W-:Y:S01]  /*138b0*/  MOV R20, R169 ;  /* 0x000000a900147202 */ /* 0x000fe20000000f00 */
[-C--:B-----5:R-:W-:Y:S01]  /*138c0*/  @!P2 IMAD R0, R35, R240.reuse, RZ ;  /* 0x000000f02300a224 */ /* 0x0a0fe200078e02ff */
[----:B------:R-:W-:Y:S01]  /*138d0*/  SHF.R.U32.HI R170, RZ, 0x3, R170 ;  /* 0x00000003ffaa7819 */ /* 0x000fe200000116aa */
[----:B------:R-:W-:Y:S01]  /*138e0*/  IMAD.MOV.U32 R21, RZ, RZ, RZ ;  /* 0x000000ffff157224 */ /* 0x000fe200078e00ff */
[----:B------:R-:W-:Y:S01]  /*138f0*/  BSSY.RECONVERGENT B0, `(.L_x_3924) ;  /* 0x0000028000007945 */ /* 0x000fe20003800200 */
[----:B------:R-:W-:-:S04]  /*13900*/  @!P2 IMAD.WIDE.U32 R34, R34, R240, RZ ;  /* 0x000000f02222a225 */ /* 0x000fc800078e00ff */
[----:B------:R-:W-:-:S04]  /*13910*/  IMAD.WIDE.U32 R20, R241, R26, R20 ;  /* 0x0000001af1147225 */ /* 0x000fc800078e0014 */
[----:B------:R-:W-:Y:S02]  /*13920*/  IMAD R241, R27, R241, RZ ;  /* 0x000000f11bf17224 */ /* 0x000fe400078e02ff */
[----:B------:R-:W-:Y:S02]  /*13930*/  @!P2 IMAD.IADD R0, R35, 0x1, R0 ;  /* 0x000000012300a824 */ /* 0x000fe400078e0200 */
[----:B------:R-:W-:Y:S01]  /*13940*/  @P2 IMAD.IADD R0, R29, 0x1, R22 ;  /* 0x000000011d002824 */ /* 0x000fe200078e0216 */
[----:B------:R-:W-:Y:S01]  /*13950*/  IADD3 R241, PT, PT, R21, R241, RZ ;  /* 0x000000f115f17210 */ /* 0x000fe20007ffe0ff */
[----:B-1----:R-:W-:Y:S01]  /*13960*/  @!P2 IMAD.MOV.U32 R3, RZ, RZ, R34 ;  /* 0x000000ffff03a224 */ /* 0x002fe200078e0022 */
[----:B------:R-:W-:Y:S02]  /*13970*/  @P2 MOV R3, R28 ;  /* 0x0000001c00032202 */ /* 0x000fe40000000f00 */
[----:B--2---:R-:W-:Y:S01]  /*13980*/  ISETP.GE.AND P1, PT, R169, R2, PT ;  /* 0x00000002a900720c */ /* 0x004fe20003f26270 */
[----:B------:R-:W-:-:S02]  /*13990*/  IMAD R2, R33, R239, RZ ;  /* 0x000000ef21027224 */ /* 0x000fc400078e02ff */
[----:B------:R-:W-:Y:S01]  /*139a0*/  IMAD.WIDE.U32 R32, R32, R239, RZ ;  /* 0x000000ef20207225 */ /* 0x000fe200078e00ff */
[----:B------:R-:W-:-:S03]  /*139b0*/  ISETP.GE.OR P0, PT, R170, R229, P1 ;  /* 0x000000e5aa00720c */ /* 0x000fc60000f06670 */
[----:B------:R-:W-:Y:S01]  /*139c0*/  IMAD.IADD R2, R33, 0x1, R2 ;  /* 0x0000000121027824 */ /* 0x000fe200078e0202 */
[----:B------:R-:W-:Y:S02]  /*139d0*/  IADD3 R32, P3, P2, R32, R20, R3 ;  /* 0x0000001420207210 */ /* 0x000fe40007a7e003 */
[----:B------:R-:W-:Y:S02]  /*139e0*/  IADD3 R3, PT, PT, R170, 0x10, RZ ;  /* 0x00000010aa037810 */ /* 0x000fe40007ffe0ff */
[----:B------:R-:W-:Y:S01]  /*139f0*/  IADD3.X R33, PT, PT, R2, R241, R0, P3, P2 ;  /* 0x000000f102217210 */ /* 0x000fe20001fe4400 */
[C---:B------:R-:W-:Y:S01]  /*13a00*/  VIADD R2, R170.reuse, 0x20 ;  /* 0x00000020aa027836 */ /* 0x040fe20000000000 */
[-C--:B------:R-:W-:Y:S02]  /*13a10*/  ISETP.GE.OR P4, PT, R3, R229.reuse, P1 ;  /* 0x000000e50300720c */ /* 0x080fe40000f86670 */
[----:B------:R-:W-:Y:S01]  /*13a20*/  IADD3 R0, PT, PT, R170, 0x30, RZ ;  /* 0x00000030aa007810 */ /* 0x000fe20007ffe0ff */
[----:B------:R-:W-:Y:S01]  /*13a30*/  @!P0 IMAD R20, R27, R170, RZ ;  /* 0x000000aa1b148224 */ /* 0x000fe200078e02ff */
[-C--:B------:R-:W-:Y:S01]  /*13a40*/  ISETP.GE.OR P3, PT, R2, R229.reuse, P1 ;  /* 0x000000e50200720c */ /* 0x080fe20000f66670 */
[----:B------:R-:W-:Y:S01]  /*13a50*/  @!P0 IMAD.WIDE.U32 R22, R170, R26, R32 ;  /* 0x0000001aaa168225 */ /* 0x000fe200078e0020 */
[----:B------:R-:W-:-:S03]  /*13a60*/  ISETP.GE.OR P1, PT, R0, R229, P1 ;  /* 0x000000e50000720c */ /* 0x000fc60000f26670 */
        /* <DEDUP_REMOVED lines=16> */
.L_x_3925:
[----:B------:R-:W-:Y:S05]  /*13b70*/  BSYNC.RECONVERGENT B0 ;  /* 0x0000000000007941 */ /* 0x000fea0003800200 */
.L_x_3924:
        /* <DEDUP_REMOVED lines=13> */
.L_x_3927:
[----:B------:R-:W-:Y:S05]  /*13c50*/  BSYNC.RECONVERGENT B0 ;  /* 0x0000000000007941 */ /* 0x000fea0003800200 */
.L_x_3926:
[----:B--2---:R-:W-:Y:S02]  /*13c60*/  MOV R2, R238 ;  /* 0x000000ee00027202 */ /* 0x004fe40000000f00 */
[----:B------:R-:W-:-:S04]  /*13c70*/  MOV R3, 0x0 ;  /* 0x0000000000037802 */ /* 0x000fc80000000f00 */
[----:B-1-34-:R-:W-:Y:S05]  /*13c80*/  @P1 RET.REL.NODEC R2 `(_ZN5flash24flash_fwd_splitkv_kernelI23Flash_fwd_kernel_traitsILi64ELi64ELi256ELi4ELb0ELb0EN7cutlass10bfloat16_tE19Flash_kernel_traitsILi64ELi64ELi256ELi4ES3_EELb0ELb0ELb1ELb0ELb0ELb0ELb0ELb0EEEvNS_16Flash_fwd_paramsE) ;  /* 0xfffffec002dc1950 */ /* 0x01afea0003c3ffff */
        /* <DEDUP_REMOVED lines=12> */
[----:B-1----:R-:W-:Y:S05]  /*13d50*/  RET.REL.NODEC R238 `(_ZN5flash24flash_fwd_splitkv_kernelI23Flash_fwd_kernel_traitsILi64ELi64ELi256ELi4ELb0ELb0EN7cutlass10bfloat16_tE19Flash_kernel_traitsILi64ELi64ELi256ELi4ES3_EELb0ELb0ELb1ELb0ELb0ELb0ELb0ELb0EEEvNS_16Flash_fwd_paramsE) ;  /* 0xfffffec0eea87950 */ /* 0x002fea0003c3ffff */
.L_x_3919:
[----:B------:R-:W-:Y:S01]  /*13d60*/  MOV R0, 0x1f ;  /* 0x0000001f00007802 */ /* 0x000fe20000000f00 */
[----:B-1----:R-:W-:Y:S01]  /*13d70*/  IMAD.MOV.U32 R4, RZ, RZ, 0x2 ;  /* 0x00000002ff047424 */ /* 0x002fe200078e00ff */
[----:B------:R-:W-:Y:S01]  /*13d80*/  MOV R8, R252 ;  /* 0x000000fc00087202 */ /* 0x000fe20000000f00 */
[----:B------:R-:W-:-:S07]  /*13d90*/  IMAD.MOV.U32 R5, RZ, RZ, -0x1 ;  /* 0xffffffffff057424 */ /* 0x000fce00078e00ff */
[----:B--2--5:R-:W-:Y:S05]  /*13da0*/  WARPSYNC.COLLECTIVE R5, `(.L_x_3928) ;  /* 0x0000000005087348 */ /* 0x024fea0003c00000 */
[----:B------:R1:W3:Y:S02]  /*13db0*/  SHFL.BFLY P0, R0, R8, R4, R0 ;  /* 0x0c00000408007389 */ /* 0x0002e40000000000 */
[----:B-123-5:R-:W-:Y:S05]  /*13dc0*/  ENDCOLLECTIVE ;  /* 0x000000000000791b */ /* 0x02efea0003800000 */
.L_x_3928:
[----:B------:R-:W-:Y:S01]  /*13dd0*/  FADD.FTZ R252, R0, R252 ;  /* 0x000000fc00fc7221 */ /* 0x000fe20000010000 */
[----:B------:R-:W-:Y:S01]  /*13de0*/  MOV R0, 0x1f ;  /* 0x0000001f00007802 */ /* 0x000fe20000000f00 */
[----:B------:R-:W-:-:S03]  /*13df0*/  IMAD.MOV.U32 R4, RZ, RZ, 0x1 ;  /* 0x00000001ff047424 */ /* 0x000fc600078e00ff */
[----:B------:R-:W-:-:S07]  /*13e00*/  MOV R8, R252 ;  /* 0x000000fc00087202 */ /* 0x000fce0000000f00 */
[----:B------:R-:W-:Y:S05]  /*13e10*/  WARPSYNC.COLLECTIVE R5, `(.L_x_3929) ;  /* 0x0000000005087348 */ /* 0x000fea0003c00000 */
[----:B------:R1:W2:Y:S02]  /*13e20*/  SHFL.BFLY P0, R0, R8, R4, R0 ;  /* 0x0c00000408007389 */ /* 0x0002a40000000000 */
[----:B-12---:R-:W-:Y:S05]  /*13e30*/  ENDCOLLECTIVE ;  /* 0x000000000000791b */ /* 0x006fea0003800000 */
.L_x_3929:
        /* <DEDUP_REMOVED lines=8> */
.L_x_3930:
[----:B------:R-:W-:Y:S01]  /*13ec0*/  IMAD.MOV.U32 R8, RZ, RZ, R0 ;  /* 0x000000ffff087224 */ /* 0x000fe200078e0000 */
[----:B------:R-:W-:Y:S02]  /*13ed0*/  MOV R0, 0x1f ;  /* 0x0000001f00007802 */ /* 0x000fe40000000f00 */
[----:B------:R-:W-:Y:S01]  /*13ee0*/  MOV R4, 0x1 ;  /* 0x0000000100047802 */ /* 0x000fe20000000f00 */
[----:B------:R-:W-:-:S07]  /*13ef0*/  FADD.FTZ R8, R8, R10 ;  /* 0x0000000a08087221 */ /* 0x000fce0000010000 */
[----:B------:R-:W-:Y:S05]  /*13f00*/  WARPSYNC.COLLECTIVE R5, `(.L_x_3931) ;  /* 0x0000000005087348 */ /* 0x000fea0003c00000 */
[----:B------:R1:W2:Y:S02]  /*13f10*/  SHFL.BFLY P0, R0, R8, R4, R0 ;  /* 0x0c00000408007389 */ /* 0x0002a40000000000 */
[----:B-12---:R-:W-:Y:S05]  /*13f20*/  ENDCOLLECTIVE ;  /* 0x000000000000791b */ /* 0x006fea0003800000 */
.L_x_3931:
[----:B------:R-:W-:Y:S05]  /*13f30*/  BRA `(.L_x_3932) ;  /* 0xfffffff000187947 */ /* 0x000fea000383ffff */
.L_x_3933:
        /* <DEDUP_REMOVED lines=12> */
.L_x_14742:


//--------------------- .text._ZN5flash24flash_fwd_splitkv_kernelI23Flash_fwd_kernel_traitsILi64ELi64ELi256ELi4ELb0ELb0EN7cutlass10bfloat16_tE19Flash_kernel_traitsILi64ELi64ELi256ELi4ES3_EELb0ELb0ELb1ELb0ELb0ELb1ELb0ELb0EEEvNS_16Flash_fwd_paramsE --------------------------
	.section	.text._ZN5flash24flash_fwd_splitkv_kernelI23Flash_fwd_kernel_traitsILi64ELi64ELi256ELi4ELb0ELb0EN7cutlass10bfloat16_tE19Flash_kernel_traitsILi64ELi64ELi256ELi4ES3_EELb0ELb0ELb1ELb0ELb0ELb1ELb0ELb0EEEvNS_16Flash_fwd_paramsE,"ax",@progbits
	.align	128
        .global         _ZN5flash24flash_fwd_splitkv_kernelI23Flash_fwd_kernel_traitsILi64ELi64ELi256ELi4ELb0ELb0EN7cutlass10bfloat16_tE19Flash_kernel_traitsILi64ELi64ELi256ELi4ES3_EELb0ELb0ELb1ELb0ELb0ELb1ELb0ELb0EEEvNS_16Flash_fwd_paramsE
        .type           _ZN5flash24flash_fwd_splitkv_kernelI23Flash_fwd_kernel_traitsILi64ELi64ELi256ELi4ELb0ELb0EN7cutlass10bfloat16_tE19Flash_kernel_traitsILi64ELi64ELi256ELi4ES3_EELb0ELb0ELb1ELb0ELb0ELb1ELb0ELb0EEEvNS_16Flash_fwd_paramsE,@function
        .size           _ZN5flash24flash_fwd_splitkv_kernelI23Flash_fwd_kernel_traitsILi64ELi64ELi256ELi4ELb0ELb0EN7cutlass10bfloat16_tE19Flash_kernel_traitsILi64ELi64ELi256ELi4ES3_EELb0ELb0ELb1ELb0ELb0ELb1ELb0ELb0EEEvNS_16Flash_fwd_paramsE,(.L_x_14743 - _ZN5flash24flash_fwd_splitkv_kernelI23Flash_fwd_kernel_traitsILi64ELi64ELi256ELi4ELb0ELb0EN7cutlass10bfloat16_tE19Flash_kernel_traitsILi64ELi64ELi256ELi4ES3_EELb0ELb0ELb1ELb0ELb0ELb1ELb0ELb0EEEvNS_16Flash_fwd_paramsE)
        .other          _ZN5flash24flash_fwd_splitkv_kernelI23Flash_fwd_kernel_traitsILi64ELi64ELi256ELi4ELb0ELb0EN7cutlass10bfloat16_tE19Flash_kernel_traitsILi64ELi64ELi256ELi4ES3_EELb0ELb0ELb1ELb0ELb0ELb1ELb0ELb0EEEvNS_16Flash_fwd_paramsE,@"STO_CUDA_ENTRY STV_DEFAULT"
_ZN5flash24flash_fwd_splitkv_kernelI23Flash_fwd_kernel_traitsILi64ELi64ELi256ELi4ELb0ELb0EN7cutlass10bfloat16_tE19Flash_kernel_traitsILi64ELi64ELi256ELi4ES3_EELb0ELb0ELb1ELb0ELb0ELb1ELb0ELb0EEEvNS_16Flash_fwd_paramsE:
.text._ZN5flash24flash_fwd_splitkv_kernelI23Flash_fwd_kernel_traitsILi64ELi64ELi256ELi4ELb0ELb0EN7cutlass10bfloat16_tE19Flash_kernel_traitsILi64ELi64ELi256ELi4ES3_EELb0ELb0ELb1ELb0ELb0ELb1ELb0ELb0EEEvNS_16Flash_fwd_paramsE:
        /* <DEDUP_REMOVED lines=8> */
[----:B-1-34-:R-:W-:Y:S05]  /*0080*/  CALL.REL.NOINC `($_ZN5flash24flash_fwd_splitkv_kernelI23Flash_fwd_kernel_traitsILi64ELi64ELi256ELi4ELb0ELb0EN7cutlass10bfloat16_tE19Flash_kernel_traitsILi64ELi64ELi256ELi4ES3_EELb0ELb0ELb1ELb0ELb0ELb1ELb0ELb0EEEvNS_16Flash_fwd_paramsE$_ZN5flash30compute_attn_1rowblock_splitkvI23Flash_fwd_kernel_traitsILi64ELi64ELi256ELi4ELb0ELb0EN7cutlass10bfloat16_tE19Flash_kernel_traitsILi64ELi64ELi256ELi4ES3_EELb0ELb0ELb1ELb0ELb0ELb1ELb0ELb0ENS_16Flash_fwd_paramsEEEvRKT8_iiiii) ;  /* 0x0000000000087944 */ /* 0x01afea0003c00000 */
[----:B------:R-:W-:Y:S05]  /*0090*/  BSYNC.RECONVERGENT B2 ;  /* 0x0000000000027941 */ /* 0x000fea0003800200 */
.L_x_3934:
[----:B------:R-:W-:Y:S05]  /*00a0*/  EXIT ;  /* 0x000000000000794d */ /* 0x000fea0003800000 */
        .type           $_ZN5flash24flash_fwd_splitkv_kernelI23Flash_fwd_kernel_traitsILi64ELi64ELi256ELi4ELb0ELb0EN7cutlass10bfloat16_tE19Flash_kernel_traitsILi64ELi64ELi256ELi4ES3_EELb0ELb0ELb1ELb0ELb0ELb1ELb0ELb0EEEvNS_16Flash_fwd_paramsE$_ZN5flash30compute_attn_1rowblock_splitkvI23Flash_fwd_kernel_traitsILi64ELi64ELi256ELi4ELb0ELb0EN7cutlass10bfloat16_tE19Flash_kernel_traitsILi64ELi64ELi256ELi4ES3_EELb0ELb0ELb1ELb0ELb0ELb1ELb0ELb0ENS_16Flash_fwd_paramsEEEvRKT8_iiiii,@function
        .size           $_ZN5flash24flash_fwd_splitkv_kernelI23Flash_fwd_kernel_traitsILi64ELi64ELi256ELi4ELb0ELb0EN7cutlass10bfloat16_tE19Flash_kernel_traitsILi64ELi64ELi256ELi4ES3_EELb0ELb0ELb1ELb0ELb0ELb1ELb0ELb0EEEvNS_16Flash_fwd_paramsE$_ZN5flash30compute_attn_1rowblock_splitkvI23Flash_fwd_kernel_traitsILi64ELi64ELi256ELi4ELb0ELb0EN7cutlass10bfloat16_tE19Flash_kernel_traitsILi64ELi64ELi256ELi4ES3_EELb0ELb0ELb1ELb0ELb0ELb1ELb0ELb0ENS_16Flash_fwd_paramsEEEvRKT8_iiiii,(.L_x_14743 - $_ZN5flash24flash_fwd_splitkv_kernelI23Flash_fwd_kernel_traitsILi64ELi64ELi256ELi4ELb0ELb0EN7cutlass10bfloat16_tE19Flash_kernel_traitsILi64ELi64ELi256ELi4ES3_EELb0ELb0ELb1ELb0ELb0ELb1ELb0ELb0EEEvNS_16Flash_fwd_paramsE$_ZN5flash30compute_attn_1rowblock_splitkvI23Flash_fwd_kernel_traitsILi64ELi64ELi256ELi4ELb0ELb0EN7cutlass10bfloat16_tE19Flash_kernel_traitsILi64ELi64ELi256ELi4ES3_EELb0ELb0ELb1ELb0ELb0ELb1ELb0ELb0ENS_16Flash_fwd_paramsEEEvRKT8_iiiii)
$_ZN5flash24flash_fwd_splitkv_kernelI23Flash_fwd_kernel_traitsILi64ELi64ELi256ELi4ELb0ELb0EN7cutlass10bfloat16_tE19Flash_kernel_traitsILi64ELi64ELi256ELi4ES3_EELb0ELb0ELb1ELb0ELb0ELb1ELb0ELb0EEEvNS_16Flash_fwd_paramsE$_ZN5flash30compute_attn_1rowblock_splitkvI23Flash_fwd_kernel_traitsILi64ELi64ELi256ELi4ELb0ELb0EN7cutlass10bfloat16_tE19Flash_kernel_traitsILi64ELi64ELi256ELi4ES3_EELb0ELb0ELb1ELb0ELb0ELb1ELb0ELb0ENS_16Flash_fwd_paramsEEEvRKT8_iiiii:
        /* <DEDUP_REMOVED lines=14> */
[----:B------:R-:W-:Y:S02]  /*0190*/  @P1 IADD3 R14, P0, PT, R6, R4, RZ ;  /* 0x00000004060e1210 */ /* 0x000fe40007f1e0ff */
[----:B------:R-:W-:Y:S01]  /*01a0*/  ISETP.NE.AND.EX P2, PT, R17, RZ, PT, P2 ;  /* 0x000000ff1100720c */ /* 0x000fe20003f45320 */
[----:B------:R-:W-:-:S03]  /*01b0*/  IMAD.WIDE.U32 R16, R239, 0x4, R16 ;  /* 0x00000004ef107825 */ /* 0x000fc600078e0010 */
[----:B------:R1:W5:Y:S01]  /*01c0*/  @!P4 LD.E R62, desc[UR4][R2.64+0xb4] ;  /* 0x0000b404023ec980 */ /* 0x000362000c101900 */
[----:B------:R-:W-:-:S03]  /*01d0*/  @P1 IMAD.X R15, R7, 0x1, R0, P0 ;  /* 0x00000001070f1824 */ /* 0x000fc600000e0600 */
[----:B------:R1:W5:Y:S04]  /*01e0*/  @P4 LD.E R7, desc[UR4][R16.64+0x4] ;  /* 0x0000040410074980 */ /* 0x000368000c101900 */
[----:B------:R1:W5:Y:S01]  /*01f0*/  @!P3 LD.E R5, desc[UR4][R2.64+0xb8] ;  /* 0x0000b8040205b980 */ /* 0x000362000c101900 */
[----:B------:R-:W-:-:S06]  /*0200*/  IMAD.MOV.U32 R246, RZ, RZ, -0x1 ;  /* 0xfffffffffff67424 */ /* 0x000fcc00078e00ff */
[----:B------:R1:W5:Y:S01]  /*0210*/  @P2 LD.E R246, desc[UR4][R16.64] ;  /* 0x0000000410f62980 */ /* 0x000362000c101900 */
[----:B------:R-:W-:Y:S01]  /*0220*/  ISETP.NE.U32.AND P2, PT, R12, RZ, PT ;  /* 0x000000ff0c00720c */ /* 0x000fe20003f45070 */
[----:B------:R-:W-:-:S03]  /*0230*/  IMAD.MOV.U32 R10, RZ, RZ, RZ ;  /* 0x000000ffff0a7224 */ /* 0x000fc600078e00ff */
[----:B------:R-:W-:-:S03]  /*0240*/  ISETP.NE.AND.EX P2, PT, R13, RZ, PT, P2 ;  /* 0x000000ff0d00720c */ /* 0x000fc60003f45320 */
[----:B------:R1:W5:Y:S01]  /*0250*/  @P1 LD.E R10, desc[UR4][R14.64] ;  /* 0x000000040e0a1980 */ /* 0x000362000c101900 */
[----:B------:R-:W-:Y:S01]  /*0260*/  IADD3 R12, P1, PT, R12, R4, RZ ;  /* 0x000000040c0c7210 */ /* 0x000fe20007f3e0ff */
[----:B------:R-:W-:Y:S01]  /*0270*/  BSSY.RECONVERGENT B0, `(.L_x_3935) ;  /* 0x000000a000007945 */ /* 0x000fe20003800200 */
[----:B------:R-:W-:Y:S01]  /*0280*/  ISETP.NE.U32.AND P0, PT, R8, RZ, PT ;  /* 0x000000ff0800720c */ /* 0x000fe20003f05070 */
[----:B------:R-:W-:Y:S02]  /*0290*/  IMAD.MOV.U32 R11, RZ, RZ, -0x1 ;  /* 0xffffffffff0b7424 */ /* 0x000fe400078e00ff */
[----:B------:R-:W-:Y:S01]  /*02a0*/  IMAD.X R13, R13, 0x1, R0, P1 ;  /* 0x000000010d0d7824 */ /* 0x000fe200008e0600 */
[----:B------:R-:W-:-:S03]  /*02b0*/  ISETP.NE.AND.EX P0, PT, R9, RZ, PT, P0 ;  /* 0x000000ff0900720c */ /* 0x000fc60003f05300 */
[----:B------:R-:W-:Y:S10]  /*02c0*/  @!P2 BRA `(.L_x_3936) ;  /* 0x000000000010a947 */ /* 0x000ff40003800000 */
[----:B------:R-:W2:Y:S02]  /*02d0*/  LD.E.U8 R6, desc[UR4][R2.64+0x1b2] ;  /* 0x0001b20402067980 */ /* 0x000ea4000c101100 */
[----:B--2---:R-:W-:-:S13]  /*02e0*/  ISETP.NE.AND P1, PT, R6, RZ, PT ;  /* 0x000000ff0600720c */ /* 0x004fda0003f25270 */
[----:B------:R-:W-:Y:S05]  /*02f0*/  @!P1 BRA `(.L_x_3936) ;  /* 0x0000000000049947 */ /* 0x000fea0003800000 */
[----:B------:R2:W5:Y:S02]  /*0300*/  LD.E R11, desc[UR4][R12.64] ;  /* 0x000000040c0b7980 */ /* 0x000564000c101900 */
.L_x_3936:
[----:B------:R-:W-:Y:S05]  /*0310*/  BSYNC.RECONVERGENT B0 ;  /* 0x0000000000007941 */ /* 0x000fea0003800200 */
.L_x_3935:
[----:B------:R-:W-:Y:S04]  /*0320*/  BSSY.RECONVERGENT B0, `(.L_x_3937) ;  /* 0x0000007000007945 */ /* 0x000fe80003800200 */
[----:B------:R-:W-:Y:S05]  /*0330*/  @!P3 BRA `(.L_x_3938) ;  /* 0x000000000014b947 */ /* 0x000fea0003800000 */
[----:B-----5:R-:W3:Y:S02]  /*0340*/  LD.E.U8 R5, desc[UR4][R2.64+0x1b2] ;  /* 0x0001b20402057980 */ /* 0x020ee4000c101100 */
[----:B---3--:R-:W-:-:S13]  /*0350*/  ISETP.NE.AND P1, PT, R5, RZ, PT ;  /* 0x000000ff0500720c */ /* 0x008fda0003f25270 */
[----:B------:R-:W3:Y:S02]  /*0360*/  @P1 LD.E R6, desc[UR4][R12.64+0x4] ;  /* 0x000004040c061980 */ /* 0x000ee4000c101900 */
[----:B---3--:R-:W-:-:S06]  /*0370*/  @P1 IADD3 R5, PT, PT, R6, -R11, RZ ;  /* 0x8000000b06051210 */ /* 0x008fcc0007ffe0ff */
[----:B------:R3:W5:Y:S02]  /*0380*/  @!P1 LD.E R5, desc[UR4][R12.64] ;  /* 0x000000040c059980 */ /* 0x000764000c101900 */
.L_x_3938:
[----:B------:R-:W-:Y:S05]  /*0390*/  BSYNC.RECONVERGENT B0 ;  /* 0x0000000000007941 */ /* 0x000fea0003800200 */
.L_x_3937:
        /* <DEDUP_REMOVED lines=8> */
.L_x_3940:
[----:B------:R-:W4:Y:S01]  /*0420*/  LD.E.64 R6, desc[UR4][R2.64+0x108] ;  /* 0x0001080402067980 */ /* 0x000f22000c101b00 */
[----:B------:R-:W-:Y:S01]  /*0430*/  BSSY.RECONVERGENT B0, `(.L_x_3942) ;  /* 0x0000006000007945 */ /* 0x000fe20003800200 */
[----:B------:R-:W-:Y:S01]  /*0440*/  IMAD.MOV.U32 R60, RZ, RZ, RZ ;  /* 0x000000ffff3c7224 */ /* 0x000fe200078e00ff */
[----:B----4-:R-:W-:-:S04]  /*0450*/  ISETP.NE.U32.AND P0, PT, R6, RZ, PT ;  /* 0x000000ff0600720c */ /* 0x010fc80003f05070 */
[----:B------:R-:W-:-:S13]  /*0460*/  ISETP.NE.AND.EX P0, PT, R7, RZ, PT, P0 ;  /* 0x000000ff0700720c */ /* 0x000fda0003f05300 */
[----:B------:R-:W-:Y:S05]  /*0470*/  @!P0 BRA `(.L_x_3943) ;  /* 0x0000000000048947 */ /* 0x000fea0003800000 */
[----:B------:R4:W5:Y:S02]  /*0480*/  LD.E R60, desc[UR4][R2.64+0xbc] ;  /* 0x0000bc04023c7980 */ /* 0x000964000c101900 */
.L_x_3943:
[----:B------:R-:W-:Y:S05]  /*0490*/  BSYNC.RECONVERGENT B0 ;  /* 0x0000000000007941 */ /* 0x000fea0003800200 */
.L_x_3942:
[----:B-----5:R-:W-:Y:S02]  /*04a0*/  IADD3 R60, PT, PT, R60, R5, -R10 ;  /* 0x000000053c3c7210 */ /* 0x020fe40007ffe80a */
.L_x_3941:
[----:B------:R-:W-:Y:S05]  /*04b0*/  BSYNC.RECONVERGENT B1 ;  /* 0x0000000000017941 */ /* 0x000fea0003800200 */
.L_x_3939:
[----:B------:R-:W-:Y:S01]  /*04c0*/  IMAD.SHL.U32 R227, R241, 0x40, RZ ;  /* 0x00000040f1e37824 */ /* 0x000fe200078e00ff */
[----:B------:R-:W-:Y:S01]  /*04d0*/  MOV R6, R238 ;  /* 0x000000ee00067202 */ /* 0x000fe20000000f00 */
[----:B------:R-:W-:-:S03]  /*04e0*/  IMAD.MOV.U32 R7, RZ, RZ, 0x0 ;  /* 0x00000000ff077424 */ /* 0x000fc600078e00ff */
[----:B------:R-:W-:-:S13]  /*04f0*/  ISETP.GT.AND P0, PT, R62, R227, PT ;  /* 0x000000e33e00720c */ /* 0x000fda0003f04270 */
[----:B-1234-:R-:W-:Y:S05]  /*0500*/  @!P0 RET.REL.NODEC R6 `(_ZN5flash24flash_fwd_splitkv_kernelI23Flash_fwd_kernel_traitsILi64ELi64ELi256ELi4ELb0ELb0EN7cutlass10bfloat16_tE19Flash_kernel_traitsILi64ELi64ELi256ELi4ES3_EELb0ELb0ELb1ELb0ELb0ELb1ELb0ELb0EEEvNS_16Flash_fwd_paramsE) ;  /* 0xfffffff806bc8950 */ /* 0x01efea0003c3ffff */
        /* <DEDUP_REMOVED lines=35> */
[----:B------:R-:W-:Y:S01]  /*0740*/  @P0 MOV R10, R246 ;  /* 0x000000f6000a0202 */ /* 0x000fe20000000f00 */
        /* <DEDUP_REMOVED lines=47> */
.L_x_3946:
[----:B------:R-:W-:Y:S05]  /*0a40*/  BSYNC.RECONVERGENT B0 ;  /* 0x0000000000007941 */ /* 0x000fea0003800200 */
.L_x_3945:
        /* <DEDUP_REMOVED lines=13> */
.L_x_3948:
[----:B------:R-:W-:Y:S05]  /*0b20*/  BSYNC.RECONVERGENT B0 ;  /* 0x0000000000007941 */ /* 0x000fea0003800200 */
.L_x_3947:
        /* <DEDUP_REMOVED lines=12> */
.L_x_3950:
[----:B------:R-:W-:Y:S05]  /*0bf0*/  BSYNC.RECONVERGENT B0 ;  /* 0x0000000000007941 */ /* 0x000fea0003800200 */
.L_x_3949:
[----:B------:R-:W-:Y:S01]  /*0c00*/  MOV R239, 0x0 ;  /* 0x0000000000ef7802 */ /* 0x000fe20000000f00 */
[----:B------:R-:W-:Y:S04]  /*0c10*/  @!P3 ST.E desc[UR4][R4.64], R17 ;  /* 0x000000110400b985 */ /* 0x000fe8000c101904 */
[----:B------:R-:W-:Y:S04]  /*0c20*/  @!P2 ST.E desc[UR4][R4.64+0x40], R13 ;  /* 0x0000400d0400a985 */ /* 0x000fe8000c101904 */
[----:B------:R1:W-:Y:S02]  /*0c30*/  @!P1 ST.E desc[UR4][R4.64+0x80], R3 ;  /* 0x0000800304009985 */ /* 0x0003e4000c101904 */
[----:B-123--:R-:W-:Y:S05]  /*0c40*/  @P4 RET.REL.NODEC R238 `(_ZN5flash24flash_fwd_splitkv_kernelI23Flash_fwd_kernel_traitsILi64ELi64ELi256ELi4ELb0ELb0EN7cutlass10bfloat16_tE19Flash_kernel_traitsILi64ELi64ELi256ELi4ES3_EELb0ELb0ELb1ELb0ELb0ELb1ELb0ELb0EEEvNS_16Flash_fwd_paramsE) ;  /* 0xfffffff0eeec4950 */ /* 0x00efea0003c3ffff */
[----:B------:R-:W-:Y:S02]  /*0c50*/  MOV R3, 0x7f800000 ;  /* 0x7f80000000037802 */ /* 0x000fe40000000f00 */
[----:B------:R-:W-:-:S03]  /*0c60*/  MOV R239, 0x0 ;  /* 0x0000000000ef7802 */ /* 0x000fc60000000f00 */
[----:B------:R1:W-:Y:S02]  /*0c70*/  ST.E desc[UR4][R4.64+0xc0], R3 ;  /* 0x0000c00304007985 */ /* 0x0003e4000c101904 */
[----:B-1----:R-:W-:Y:S05]  /*0c80*/  RET.REL.NODEC R238 `(_ZN5flash24flash_fwd_splitkv_kernelI23Flash_fwd_kernel_traitsILi64ELi64ELi256ELi4ELb0ELb0EN7cutlass10bfloat16_tE19Flash_kernel_traitsILi64ELi64ELi256ELi4ES3_EELb0ELb0ELb1ELb0ELb0ELb1ELb0ELb0EEEvNS_16Flash_fwd_paramsE) ;  /* 0xfffffff0eedc7950 */ /* 0x002fea0003c3ffff */
.L_x_3944:
        /* <DEDUP_REMOVED lines=28> */
[----:B------:R-:W1:Y:S02]  /*0e50*/  F2I.FTZ.U32.TRUNC.NTZ R13, R12 ;  /* 0x0000000c000d7305 */ /* 0x000e64000021f000 */
[----:B-1----:R-:W-:Y:S01]  /*0e60*/  IMAD.MOV R0, RZ, RZ, -R13 ;  /* 0x000000ffff007224 */ /* 0x002fe200078e0a0d */
[----:B------:R-:W-:-:S03]  /*0e70*/  MOV R12, RZ ;  /* 0x000000ff000c7202 */ /* 0x000fc60000000f00 */
[----:B------:R-:W-:Y:S01]  /*0e80*/  IMAD R7, R0, R5, RZ ;  /* 0x0000000500077224 */ /* 0x000fe200078e02ff */
[----:B------:R-:W-:-:S03]  /*0e90*/  IABS R0, R9 ;  /* 0x0000000900007213 */ /* 0x000fc60000000000 */
        /* <DEDUP_REMOVED lines=14> */
[----:B------:R-:W-:Y:S01]  /*0f80*/  @P0 IADD3 R8, PT, PT, R8, 0x1, RZ ;  /* 0x0000000108080810 */ /* 0x000fe20007ffe0ff */
[----:B------:R-:W-:Y:S01]  /*0f90*/  IMAD.IADD R249, R11, 0x1, R0 ;  /* 0x000000010bf97824 */ /* 0x000fe200078e0200 */
[----:B------:R-:W-:-:S04]  /*0fa0*/  LEA R248, P0, R10, R250, 0x2 ;  /* 0x000000fa0af87211 */ /* 0x000fc800078010ff */
[----:B------:R-:W-:Y:S02]  /*0fb0*/  @!P1 IADD3 R8, PT, PT, -R8, RZ, RZ ;  /* 0x000000ff08089210 */ /* 0x000fe40007ffe1ff */
[----:B------:R-:W-:Y:S02]  /*0fc0*/  LEA.HI.X R249, R10, R251, R249, 0x2, P0 ;  /* 0x000000fb0af97211 */ /* 0x000fe400000f14f9 */
        /* <DEDUP_REMOVED lines=9> */
[----:B------:R-:W-:Y:S02]  /*1060*/  IABS R6, R240 ;  /* 0x000000f000067213 */ /* 0x000fe40000000000 */
[----:B-1----:R-:W-:Y:S02]  /*1070*/  IABS R5, R21 ;  /* 0x0000001500057213 */ /* 0x002fe40000000000 */
        /* <DEDUP_REMOVED lines=24> */
[-C--:B------:R-:W-:Y:S02]  /*1200*/  IMAD R6, R19, R0.reuse, RZ ;  /* 0x0000000013067224 */ /* 0x080fe400078e02ff */
[----:B------:R-:W-:-:S04]  /*1210*/  IMAD.WIDE.U32 R10, R18, R0, RZ ;  /* 0x00000000120a7225 */ /* 0x000fc800078e00ff */
[----:B------:R-:W-:-:S04]  /*1220*/  IMAD R6, R18, R5, R6 ;  /* 0x0000000512067224 */ /* 0x000fc800078e0206 */
        /* <DEDUP_REMOVED lines=10> */
[----:B------:R-:W-:-:S03]  /*12d0*/  IMAD.IADD R0, R11, 0x1, R6 ;  /* 0x000000010b007824 */ /* 0x000fc600078e0206 */
[----:B------:R-:W-:Y:S01]  /*12e0*/  IADD3 R5, PT, PT, R9, R5, RZ ;  /* 0x0000000509057210 */ /* 0x000fe20007ffe0ff */
[----:B------:R-:W-:Y:S05]  /*12f0*/  BRA `(.L_x_3953) ;  /* 0x0000000400407947 */ /* 0x000fea0003800000 */
.L_x_3952:
        /* <DEDUP_REMOVED lines=11> */
[----:B------:R-:W-:Y:S02]  /*13b0*/  LEA R244, R38, 0xffffff00, 0x8 ;  /* 0xffffff0026f47811 */ /* 0x000fe400078e40ff */
[----:B------:R-:W-:Y:S02]  /*13c0*/  CS2R R248, SRZ ;  /* 0x0000000000f87805 */ /* 0x000fe4000001ff00 */
[----:B--2---:R-:W-:-:S04]  /*13d0*/  IABS R0, R21 ;  /* 0x0000001500007213 */ /* 0x004fc80000000000 */
[----:B------:R-:W2:Y:S08]  /*13e0*/  I2F.RP R8, R0 ;  /* 0x0000000000087306 */ /* 0x000eb00000209400 */
[----:B--2---:R-:W2:Y:S02]  /*13f0*/  MUFU.RCP R6, R8 ;  /* 0x0000000800067308 */ /* 0x004ea40000001000 */
[----:B--2---:R-:W-:-:S06]  /*1400*/  IADD3 R6, PT, PT, R6, 0xffffffe, RZ ;  /* 0x0ffffffe06067810 */ /* 0x004fcc0007ffe0ff */
[----:B------:R-:W2:Y:S01]  /*1410*/  F2I.FTZ.U32.TRUNC.NTZ R19, R6 ;  /* 0x0000000600137305 */ /* 0x000ea2000021f000 */
[----:B-1----:R-:W-:Y:S01]  /*1420*/  IABS R5, R21 ;  /* 0x0000001500057213 */ /* 0x002fe20000000000 */
[----:B--2---:R-:W-:-:S04]  /*1430*/  IMAD.MOV R4, RZ, RZ, -R19 ;  /* 0x000000ffff047224 */ /* 0x004fc800078e0a13 */
        /* <DEDUP_REMOVED lines=15> */
[----:B------:R-:W-:Y:S01]  /*1530*/  @!P1 IADD3 R5, PT, PT, R5, -R0, RZ ;  /* 0x8000000005059210 */ /* 0x000fe20007ffe0ff */
[C---:B------:R-:W-:Y:S02]  /*1540*/  @!P2 IMAD R7, R16.reuse, R6, R7 ;  /* 0x000000061007a224 */ /* 0x040fe400078e0207 */
[----:B------:R-:W-:Y:S01]  /*1550*/  @!P2 IMAD.WIDE.U32 R18, R16, R9, R18 ;  /* 0x000000091012a225 */ /* 0x000fe200078e0012 */
[----:B------:R-:W-:-:S03]  /*1560*/  ISETP.GE.U32.AND P3, PT, R5, R0, PT ;  /* 0x000000000500720c */ /* 0x000fc60003f66070 */
[-C--:B------:R-:W-:Y:S02]  /*1570*/  @P2 IMAD R0, R231, R4.reuse, RZ ;  /* 0x00000004e7002224 */ /* 0x080fe400078e02ff */
[----:B------:R-:W-:Y:S01]  /*1580*/  @P2 IMAD.WIDE.U32 R16, R230, R4, RZ ;  /* 0x00000004e6102225 */ /* 0x000fe200078e00ff */
[----:B------:R-:W-:-:S03]  /*1590*/  LOP3.LUT R4, R240, R21, RZ, 0x3c, !PT ;  /* 0x00000015f0047212 */ /* 0x000fc600078e3cff */
[----:B------:R-:W-:Y:S01]  /*15a0*/  @!P1 VIADD R8, R8, 0x1 ;  /* 0x0000000108089836 */ /* 0x000fe20000000000 */
[----:B------:R-:W-:Y:S02]  /*15b0*/  ISETP.GE.AND P0, PT, R4, RZ, PT ;  /* 0x000000ff0400720c */ /* 0x000fe40003f06270 */
[----:B------:R-:W-:Y:S01]  /*15c0*/  ISETP.NE.AND P1, PT, R21, RZ, PT ;  /* 0x000000ff1500720c */ /* 0x000fe20003f25270 */
[----:B------:R-:W-:Y:S01]  /*15d0*/  @!P2 IMAD.MOV.U32 R6, RZ, RZ, R18 ;  /* 0x000000ffff06a224 */ /* 0x000fe200078e0012 */
[----:B------:R-:W-:Y:S02]  /*15e0*/  @!P2 IADD3 R7, PT, PT, R19, R7, RZ ;  /* 0x000000071307a210 */ /* 0x000fe40007ffe0ff */
[----:B------:R-:W-:Y:S02]  /*15f0*/  @P2 IADD3 R7, PT, PT, R17, R0, RZ ;  /* 0x0000000011072210 */ /* 0x000fe40007ffe0ff */
[----:B------:R-:W-:Y:S01]  /*1600*/  @P2 MOV R6, R16 ;  /* 0x0000001000062202 */ /* 0x000fe20000000f00 */
[----:B------:R-:W-:Y:S01]  /*1610*/  @!P2 IMAD R0, R233, R10, RZ ;  /* 0x0000000ae900a224 */ /* 0x000fe200078e02ff */
[----:B------:R-:W-:-:S02]  /*1620*/  @!P2 SHF.R.S32.HI R5, RZ, 0x1f, R10 ;  /* 0x0000001fff05a819 */ /* 0x000fc4000001140a */
[----:B------:R-:W-:Y:S01]  /*1630*/  @P3 IADD3 R8, PT, PT, R8, 0x1, RZ ;  /* 0x0000000108083810 */ /* 0x000fe20007ffe0ff */
[----:B------:R-:W-:-:S04]  /*1640*/  IMAD.WIDE.U32 R16, R230, R244, R6 ;  /* 0x000000f4e6107225 */ /* 0x000fc800078e0006 */
[----:B------:R-:W-:Y:S02]  /*1650*/  IMAD R4, R231, R244, RZ ;  /* 0x000000f4e7047224 */ /* 0x000fe400078e02ff */
[----:B------:R-:W-:Y:S02]  /*1660*/  @!P2 IMAD R0, R5, R232, R0 ;  /* 0x000000e80500a224 */ /* 0x000fe400078e0200 */
[----:B------:R-:W-:-:S04]  /*1670*/  @!P2 IMAD.WIDE.U32 R6, R232, R10, RZ ;  /* 0x0000000ae806a225 */ /* 0x000fc800078e00ff */
[----:B------:R-:W-:Y:S01]  /*1680*/  @!P0 IMAD.MOV R8, RZ, RZ, -R8 ;  /* 0x000000ffff088224 */ /* 0x000fe200078e0a08 */
[----:B------:R-:W-:Y:S02]  /*1690*/  @!P1 LOP3.LUT R8, RZ, R21, RZ, 0x33, !PT ;  /* 0x00000015ff089212 */ /* 0x000fe400078e33ff */
[----:B------:R-:W-:Y:S02]  /*16a0*/  IADD3 R17, PT, PT, R17, R4, RZ ;  /* 0x0000000411117210 */ /* 0x000fe40007ffe0ff */
[----:B------:R-:W-:Y:S01]  /*16b0*/  @!P2 IADD3 R19, PT, PT, R7, R0, RZ ;  /* 0x000000000713a210 */ /* 0x000fe20007ffe0ff */
[----:B------:R-:W-:Y:S01]  /*16c0*/  @!P2 IMAD R0, R15, R9, RZ ;  /* 0x000000090f00a224 */ /* 0x000fe200078e02ff */
[----:B------:R-:W-:Y:S01]  /*16d0*/  @!P2 SHF.R.S32.HI R5, RZ, 0x1f, R9 ;  /* 0x0000001fff05a819 */ /* 0x000fe20000011409 */
[----:B------:R-:W-:Y:S01]  /*16e0*/  @!P2 IMAD.MOV.U32 R18, RZ, RZ, R6 ;  /* 0x000000ffff12a224 */ /* 0x000fe200078e0006 */
[----:B------:R-:W-:Y:S01]  /*16f0*/  @P2 IADD3 R10, PT, PT, R10, R11, RZ ;  /* 0x0000000b0a0a2210 */ /* 0x000fe20007ffe0ff */
[----:B------:R-:W-:Y:S01]  /*1700*/  IMAD R7, R13, R8, RZ ;  /* 0x000000080d077224 */ /* 0x000fe200078e02ff */
[----:B------:R-:W-:Y:S01]  /*1710*/  SHF.R.S32.HI R4, RZ, 0x1f, R8 ;  /* 0x0000001fff047819 */ /* 0x000fe20000011408 */
[----:B------:R-:W-:-:S02]  /*1720*/  @!P2 IMAD R5, R14, R5, R0 ;  /* 0x000000050e05a224 */ /* 0x000fc400078e0200 */
        /* <DEDUP_REMOVED lines=13> */
.L_x_3953:
[----:B------:R-:W-:Y:S05]  /*1800*/  BSYNC.RECONVERGENT B0 ;  /* 0x0000000000007941 */ /* 0x000fea0003800200 */
.L_x_3951:
        /* <DEDUP_REMOVED lines=22> */
[----:B------:R-:W-:Y:S02]  /*1970*/  ISETP.GT.U32.AND P2, PT, R13, R12, PT ;  /* 0x0000000c0d00720c */ /* 0x000fe40003f44070 */
[----:B------:R-:W-:-:S11]  /*1980*/  LOP3.LUT R9, R240, R21, RZ, 0x3c, !PT ;  /* 0x00000015f0097212 */ /* 0x000fd600078e3cff */
[----:B------:R-:W-:-:S05]  /*1990*/  @!P2 IMAD.IADD R12, R12, 0x1, -R13 ;  /* 0x000000010c0ca824 */ /* 0x000fca00078e0a0d */
[----:B------:R-:W-:Y:S02]  /*19a0*/  ISETP.GE.U32.AND P3, PT, R12, R13, PT ;  /* 0x0000000d0c00720c */ /* 0x000fe40003f66070 */
[----:B------:R-:W-:Y:S02]  /*19b0*/  ISETP.GE.AND P1, PT, R9, RZ, PT ;  /* 0x000000ff0900720c */ /* 0x000fe40003f26270 */
[----:B------:R-:W-:Y:S02]  /*19c0*/  @!P2 IADD3 R19, PT, PT, R19, 0x1, RZ ;  /* 0x000000011313a810 */ /* 0x000fe40007ffe0ff */
[----:B------:R-:W-:Y:S01]  /*19d0*/  ISETP.NE.AND P2, PT, R21, RZ, PT ;  /* 0x000000ff1500720c */ /* 0x000fe20003f45270 */
[----:B-----5:R-:W-:-:S06]  /*19e0*/  IMAD R13, R17, R232, RZ ;  /* 0x000000e8110d7224 */ /* 0x020fcc00078e02ff */
[----:B------:R-:W-:-:S04]  /*19f0*/  @P3 VIADD R19, R19, 0x1 ;  /* 0x0000000113133836 */ /* 0x000fc80000000000 */
[----:B------:R-:W-:Y:S01]  /*1a00*/  IMAD.MOV.U32 R9, RZ, RZ, R19 ;  /* 0x000000ffff097224 */ /* 0x000fe200078e0013 */
[----:B------:R-:W-:Y:S01]  /*1a10*/  SHF.L.U32 R12, R167, 0x3, RZ ;  /* 0x00000003a70c7819 */ /* 0x000fe200000006ff */
[C---:B------:R-:W-:Y:S02]  /*1a20*/  IMAD R13, R16.reuse, R233, R13 ;  /* 0x000000e9100d7224 */ /* 0x040fe400078e020d */
[----:B------:R-:W-:Y:S01]  /*1a30*/  @!P1 IMAD.MOV R9, RZ, RZ, -R9 ;  /* 0x000000ffff099224 */ /* 0x000fe200078e0a09 */
[----:B------:R-:W-:Y:S01]  /*1a40*/  @!P2 LOP3.LUT R9, RZ, R21, RZ, 0x33, !PT ;  /* 0x00000015ff09a212 */ /* 0x000fe200078e33ff */
[----:B------:R-:W-:Y:S01]  /*1a50*/  IMAD.WIDE.U32 R30, R16, R232, RZ ;  /* 0x000000e8101e7225 */ /* 0x000fe200078e00ff */
[----:B------:R-:W-:Y:S02]  /*1a60*/  LOP3.LUT R166, R12, 0x38, RZ, 0xc0, !PT ;  /* 0x000000380ca67812 */ /* 0x000fe400078ec0ff */
[----:B------:R-:W-:Y:S01]  /*1a70*/  SHF.R.S32.HI R17, RZ, 0x1f, R9 ;  /* 0x0000001fff117819 */ /* 0x000fe20000011409 */
[----:B------:R-:W-:-:S02]  /*1a80*/  IMAD.IADD R18, R31, 0x1, R13 ;  /* 0x000000011f127824 */ /* 0x000fc400078e020d */
[-C--:B------:R-:W-:Y:S01]  /*1a90*/  IMAD R13, R29, R9.reuse, RZ ;  /* 0x000000091d0d7224 */ /* 0x080fe200078e02ff */
[----:B------:R-:W-:Y:S01]  /*1aa0*/  LOP3.LUT R16, R12, 0x1c0, RZ, 0xc0, !PT ;  /* 0x000001c00c107812 */ /* 0x000fe200078ec0ff */
[----:B------:R-:W-:Y:S01]  /*1ab0*/  IMAD.WIDE.U32 R20, R28, R9, RZ ;  /* 0x000000091c147225 */ /* 0x000fe200078e00ff */
[----:B------:R-:W-:-:S03]  /*1ac0*/  IADD3 R8, P2, P1, R30, R8, R166 ;  /* 0x000000081e087210 */ /* 0x000fc6000795e0a6 */
[----:B------:R-:W-:Y:S01]  /*1ad0*/  IMAD R13, R17, R28, R13 ;  /* 0x0000001c110d7224 */ /* 0x000fe200078e020d */
[----:B------:R-:W-:Y:S02]  /*1ae0*/  LOP3.LUT R19, R16, 0x38, R167, 0xf8, !PT ;  /* 0x0000003810137812 */ /* 0x000fe400078ef8a7 */
[----:B------:R-:W-:Y:S02]  /*1af0*/  IADD3.X R5, PT, PT, R18, R5, RZ, P2, P1 ;  /* 0x0000000512057210 */ /* 0x000fe400017e24ff */
[----:B------:R-:W-:Y:S02]  /*1b00*/  IADD3 R16, P1, PT, R8, R20, RZ ;  /* 0x0000001408107210 */ /* 0x000fe40007f3e0ff */
[----:B------:R-:W-:Y:S01]  /*1b10*/  IADD3 R8, PT, PT, R21, R13, RZ ;  /* 0x0000000d15087210 */ /* 0x000fe20007ffe0ff */
[----:B------:R-:W1:Y:S01]  /*1b20*/  S2UR UR6, SR_CgaCtaId ;  /* 0x00000000000679c3 */ /* 0x000e620000008800 */
[----:B------:R-:W-:-:S03]  /*1b30*/  LOP3.LUT R19, R19, R166, RZ, 0x3c, !PT ;  /* 0x000000a613137212 */ /* 0x000fc600078e3cff */
[----:B------:R-:W-:Y:S01]  /*1b40*/  IMAD.X R17, R5, 0x1, R8, P1 ;  /* 0x0000000105117824 */ /* 0x000fe200008e0608 */
[----:B------:R-:W-:Y:S02]  /*1b50*/  IADD3 R8, P1, PT, R166, R4, RZ ;  /* 0x00000004a6087210 */ /* 0x000fe40007f3e0ff */
[----:B------:R-:W-:Y:S02]  /*1b60*/  LOP3.LUT R247, R19, 0x1e00, R12, 0xf8, !PT ;  /* 0x00001e0013f77812 */ /* 0x000fe400078ef80c */
[----:B------:R-:W-:Y:S02]  /*1b70*/  IADD3.X R9, PT, PT, RZ, R0, RZ, P1, !PT ;  /* 0x00000000ff097210 */ /* 0x000fe40000ffe4ff */
[----:B------:R-:W-:Y:S02]  /*1b80*/  SHF.R.U32.HI R12, RZ, 0x3, R167 ;  /* 0x00000003ff0c7819 */ /* 0x000fe400000116a7 */
[----:B------:R-:W-:Y:S01]  /*1b90*/  IADD3 R227, PT, PT, -R227, R62, RZ ;  /* 0x0000003ee3e37210 */ /* 0x000fe20007ffe1ff */
[----:B------:R-:W-:-:S02]  /*1ba0*/  UMOV UR7, 0x400 ;  /* 0x0000040000077882 */ /* 0x000fc40000000000 */
[----:B------:R-:W-:Y:S02]  /*1bb0*/  IMAD R235, R233, R12, RZ ;  /* 0x0000000ce9eb7224 */ /* 0x000fe400078e02ff */
[----:B------:R-:W-:-:S04]  /*1bc0*/  IMAD.WIDE.U32 R16, R12, R232, R16 ;  /* 0x000000e80c107225 */ /* 0x000fc800078e0010 */
[----:B------:R-:W-:Y:S01]  /*1bd0*/  IMAD R229, R231, R12, RZ ;  /* 0x0000000ce7e57224 */ /* 0x000fe200078e02ff */
[----:B-1----:R-:W-:Y:S01]  /*1be0*/  ULEA UR6, UR6, UR7, 0x18 ;  /* 0x0000000706067291 */ /* 0x002fe2000f8ec0ff */
[----:B------:R-:W-:Y:S01]  /*1bf0*/  IMAD.WIDE.U32 R8, R12, R230, R8 ;  /* 0x000000e60c087225 */ /* 0x000fe200078e0008 */
[----:B------:R-:W-:-:S03]  /*1c00*/  MOV R13, RZ ;  /* 0x000000ff000d7202 */ /* 0x000fc60000000f00 */
[----:B------:R-:W-:Y:S01]  /*1c10*/  IMAD.IADD R235, R17, 0x1, R235 ;  /* 0x0000000111eb7824 */ /* 0x000fe200078e02eb */
[----:B------:R-:W-:Y:S01]  /*1c20*/  IADD3 R229, PT, PT, R9, R229, RZ ;  /* 0x000000e509e57210 */ /* 0x000fe20007ffe0ff */
[----:B------:R-:W-:Y:S01]  /*1c30*/  IMAD.U32 R222, RZ, RZ, UR6 ;  /* 0x00000006ffde7e24 */ /* 0x000fe2000f8e00ff */
[----:B------:R-:W-:Y:S03]  /*1c40*/  BSSY.RECONVERGENT B0, `(.L_x_3954) ;  /* 0x0000029000007945 */ /* 0x000fe60003800200 */
[----:B------:R-:W-:Y:S02]  /*1c50*/  IMAD R247, R247, 0x2, R222 ;  /* 0x00000002f7f77824 */ /* 0x000fe400078e02de */
[----:B--2---:R-:W-:-:S04]  /*1c60*/  @P0 IMAD.WIDE.U32 R18, R6, R246, RZ ;  /* 0x000000f606120225 */ /* 0x004fc800078e00ff */
[-C--:B---3--:R-:W-:Y:S02]  /*1c70*/  @!P0 IMAD R4, R27, R239.reuse, RZ ;  /* 0x000000ef1b048224 */ /* 0x088fe400078e02ff */
[----:B------:R-:W-:-:S04]  /*1c80*/  @!P0 IMAD.WIDE.U32 R26, R26, R239, RZ ;  /* 0x000000ef1a1a8225 */ /* 0x000fc800078e00ff */
[----:B------:R-:W-:Y:S01]  /*1c90*/  @!P0 IMAD.MOV.U32 R5, RZ, RZ, R26 ;  /* 0x000000ffff058224 */ /* 0x000fe200078e001a */
[----:B------:R-:W-:Y:S01]  /*1ca0*/  @!P0 IADD3 R0, PT, PT, R27, R4, RZ ;  /* 0x000000041b008210 */ /* 0x000fe20007ffe0ff */
[----:B------:R-:W-:Y:S02]  /*1cb0*/  @P0 IMAD R4, R7, R246, RZ ;  /* 0x000000f607040224 */ /* 0x000fe400078e02ff */
[----:B------:R-:W-:-:S03]  /*1cc0*/  @P0 IMAD.MOV.U32 R5, RZ, RZ, R18 ;  /* 0x000000ffff050224 */ /* 0x000fc600078e0012 */
[----:B------:R-:W-:Y:S02]  /*1cd0*/  @P0 IADD3 R0, PT, PT, R19, R4, RZ ;  /* 0x0000000413000210 */ /* 0x000fe40007ffe0ff */
[----:B------:R-:W-:-:S05]  /*1ce0*/  IADD3 R4, P1, PT, R166, R5, RZ ;  /* 0x00000005a6047210 */ /* 0x000fca0007f3e0ff */
[----:B------:R-:W-:Y:S01]  /*1cf0*/  IMAD.X R5, RZ, RZ, R0, P1 ;  /* 0x000000ffff057224 */ /* 0x000fe200008e0600 */
[----:B------:R-:W-:Y:S01]  /*1d00*/  ISETP.GE.AND P1, PT, R12, R227, PT ;  /* 0x000000e30c00720c */ /* 0x000fe20003f26270 */
[----:B----4-:R-:W-:Y:S01]  /*1d10*/  IMAD R21, R15, R240, RZ ;  /* 0x000000f00f157224 */ /* 0x010fe200078e02ff */
        /* <DEDUP_REMOVED lines=26> */
.L_x_3956:
[----:B------:R1:W-:Y:S02]  /*1ec0*/  STS.128 [R247], RZ ;  /* 0x000000fff7007388 */ /* 0x0003e40000000c00 */
.L_x_3955:
[----:B------:R-:W-:Y:S05]  /*1ed0*/  BSYNC.RECONVERGENT B0 ;  /* 0x0000000000007941 */ /* 0x000fea0003800200 */
.L_x_3954:
        /* <DEDUP_REMOVED lines=28> */
.L_x_3958:
[----:B------:R-:W-:Y:S05]  /*20a0*/  BSYNC.RECONVERGENT B0 ;  /* 0x0000000000007941 */ /* 0x000fea0003800200 */
.L_x_3957:
        /* <DEDUP_REMOVED lines=19> */
.L_x_3960:
[----:B------:R-:W-:Y:S05]  /*21e0*/  BSYNC.RECONVERGENT B0 ;  /* 0x0000000000007941 */ /* 0x000fea0003800200 */
.L_x_3959:
        /* <DEDUP_REMOVED lines=18> */
.L_x_3962:
[----:B------:R-:W-:Y:S05]  /*2310*/  BSYNC.RECONVERGENT B0 ;  /* 0x0000000000007941 */ /* 0x000fea0003800200 */
.L_x_3961:
        /* <DEDUP_REMOVED lines=12> */
.L_x_3965:
[----:B------:R1:W-:Y:S02]  /*23e0*/  STS.128 [R247+0x2000], RZ ;  /* 0x002000fff7007388 */ /* 0x0003e40000000c00 */
.L_x_3964:
[----:B------:R-:W-:Y:S05]  /*23f0*/  BSYNC.RECONVERGENT B0 ;  /* 0x0000000000007941 */ /* 0x000fea0003800200 */
.L_x_3963:
        /* <DEDUP_REMOVED lines=21> */
.L_x_3967:
[----:B------:R-:W-:Y:S05]  /*2550*/  BSYNC.RECONVERGENT B0 ;  /* 0x0000000000007941 */ /* 0x000fea0003800200 */
.L_x_3966:
        /* <DEDUP_REMOVED lines=13> */
.L_x_3969:
[----:B------:R-:W-:Y:S05]  /*2630*/  BSYNC.RECONVERGENT B0 ;  /* 0x0000000000007941 */ /* 0x000fea0003800200 */
.L_x_3968:
[----:B------:R-:W-:Y:S01]  /*2640*/  BSSY.RECONVERGENT B0, `(.L_x_3970) ;  /* 0x000000d000007945 */ /* 0x000fe20003800200 */
[----:B------:R-:W-:Y:S02]  /*2650*/  ISETP.GE.AND P2, PT, R26, R7, PT ;  /* 0x000000071a00720c */ /* 0x000fe40003f46270 */
[----:B---3--:R-:W-:Y:S01]  /*2660*/  IADD3 R24, PT, PT, R12, 0x90, RZ ;  /* 0x000000900c187810 */ /* 0x008fe20007ffe0ff */
        /* <DEDUP_REMOVED lines=10> */
.L_x_3971:
[----:B------:R-:W-:Y:S05]  /*2710*/  BSYNC.RECONVERGENT B0 ;  /* 0x0000000000007941 */ /* 0x000fea0003800200 */
.L_x_3970:
        /* <DEDUP_REMOVED lines=16> */
.L_x_3973:
[----:B------:R-:W-:Y:S05]  /*2820*/  BSYNC.RECONVERGENT B0 ;  /* 0x0000000000007941 */ /* 0x000fea0003800200 */
.L_x_3972:
        /* <DEDUP_REMOVED lines=13> */
.L_x_3975:
[----:B------:R-:W-:Y:S05]  /*2900*/  BSYNC.RECONVERGENT B0 ;  /* 0x0000000000007941 */ /* 0x000fea0003800200 */
.L_x_3974:
        /* <DEDUP_REMOVED lines=16> */
.L_x_3977:
[----:B------:R-:W-:Y:S05]  /*2a10*/  BSYNC.RECONVERGENT B0 ;  /* 0x0000000000007941 */ /* 0x000fea0003800200 */
.L_x_3976:
        /* <DEDUP_REMOVED lines=16> */
.L_x_3979:
[----:B------:R-:W-:Y:S05]  /*2b20*/  BSYNC.RECONVERGENT B0 ;  /* 0x0000000000007941 */ /* 0x000fea0003800200 */
.L_x_3978:
[----:B------:R-:W-:Y:S01]  /*2b30*/  BSSY.RECONVERGENT B0, `(.L_x_3980) ;  /* 0x0000010000007945 */ /* 0x000fe20003800200 */
[----:B------:R-:W-:Y:S02]  /*2b40*/  ISETP.GE.AND P3, PT, R16, R7, PT ;  /* 0x000000071000720c */ /* 0x000fe40003f66270 */
[----:B-1----:R-:W-:Y:S01]  /*2b50*/  IADD3 R14, PT, PT, R12, 0xe0, RZ ;  /* 0x000000e00c0e7810 */ /* 0x002fe20007ffe0ff */
        /* <DEDUP_REMOVED lines=13> */
.L_x_3981:
[----:B------:R-:W-:Y:S05]  /*2c30*/  BSYNC.RECONVERGENT B0 ;  /* 0x0000000000007941 */ /* 0x000fea0003800200 */
.L_x_3980:
        /* <DEDUP_REMOVED lines=13> */
.L_x_3983:
[----:B------:R-:W-:Y:S05]  /*2d10*/  BSYNC.RECONVERGENT B0 ;  /* 0x0000000000007941 */ /* 0x000fea0003800200 */
.L_x_3982:
        /* <DEDUP_REMOVED lines=15> */
.L_x_3985:
[----:B------:R-:W-:Y:S05]  /*2e10*/  BSYNC.RECONVERGENT B0 ;  /* 0x0000000000007941 */ /* 0x000fea0003800200 */
.L_x_3984:
        /* <DEDUP_REMOVED lines=14> */
.L_x_3987:
[----:B------:R-:W-:Y:S05]  /*2f00*/  BSYNC.RECONVERGENT B0 ;  /* 0x0000000000007941 */ /* 0x000fea0003800200 */
.L_x_3986:
        /* <DEDUP_REMOVED lines=14> */
.L_x_3989:
[----:B------:R-:W-:Y:S05]  /*2ff0*/  BSYNC.RECONVERGENT B0 ;  /* 0x0000000000007941 */ /* 0x000fea0003800200 */
.L_x_3988:
        /* <DEDUP_REMOVED lines=14> */
.L_x_3991:
[----:B------:R-:W-:Y:S05]  /*30e0*/  BSYNC.RECONVERGENT B0 ;  /* 0x0000000000007941 */ /* 0x000fea0003800200 */
.L_x_3990:
        /* <DEDUP_REMOVED lines=14> */
.L_x_3993:
[----:B------:R-:W-:Y:S05]  /*31d0*/  BSYNC.RECONVERGENT B0 ;  /* 0x0000000000007941 */ /* 0x000fea0003800200 */
.L_x_3992:
        /* <DEDUP_REMOVED lines=12> */
.L_x_3995:
[----:B------:R-:W-:Y:S05]  /*32a0*/  BSYNC.RECONVERGENT B0 ;  /* 0x0000000000007941 */ /* 0x000fea0003800200 */
.L_x_3994:
[----:B------:R-:W2:Y:S04]  /*32b0*/  LD.E.64 R40, desc[UR4][R2.64+0x1c0] ;  /* 0x0001c00402287980 */ /* 0x000ea8000c101b00 */
[----:B-1----:R-:W3:Y:S01]  /*32c0*/  LD.E.64 R36, desc[UR4][R2.64+0x1b8] ;  /* 0x0001b80402247980 */ /* 0x002ee2000c101b00 */
        /* <DEDUP_REMOVED lines=10> */
[----:B----4-:R1:W2:Y:S01]  /*3370*/  MUFU.RCP R0, R9 ;  /* 0x0000000900007308 */ /* 0x0102a20000001000 */
[----:B------:R-:W-:-:S04]  /*3380*/  DEPBAR.LE SB0, 0x0 ;  /* 0x000080000000791a */ /* 0x000fc80000000000 */
[----:B------:R-:W-:Y:S05]  /*3390*/  WARPSYNC.ALL ;  /* 0x0000000000007948 */ /* 0x000fea0003800000 */
[----:B------:R-:W-:Y:S01]  /*33a0*/  BSSY.RECONVERGENT B0, `(.L_x_3996) ;  /* 0x0000011000007945 */ /* 0x000fe20003800200 */
[C---:B------:R-:W-:Y:S01]  /*33b0*/  SHF.L.U64.HI R10, R232.reuse, 0x4, R233 ;  /* 0x00000004e80a7819 */ /* 0x040fe200000102e9 */
[----:B------:R-:W-:Y:S01]  /*33c0*/  BAR.SYNC.DEFER_BLOCKING 0x0 ;  /* 0x0000000000007b1d */ /* 0x000fe20000010000 */
[----:B--2--5:R-:W-:Y:S01]  /*33d0*/  FMUL.FTZ R0, R5, R0 ;  /* 0x0000000005007220 */ /* 0x024fe20000410000 */
[----:B------:R-:W-:-:S04]  /*33e0*/  SHF.L.U32 R5, R232, 0x4, RZ ;  /* 0x00000004e8057819 */ /* 0x000fc800000006ff */
        /* <DEDUP_REMOVED lines=9> */
.L_x_3998:
[----:B------:R4:W-:Y:S01]  /*3480*/  STS.128 [R247+0xa000], RZ ;  /* 0x00a000fff7007388 */ /* 0x0009e20000000c00 */
[----:B------:R-:W-:Y:S05]  /*3490*/  BRA `(.L_x_3999) ;  /* 0x0000000000047947 */ /* 0x000fea0003800000 */
.L_x_3997:
[----:B------:R2:W-:Y:S02]  /*34a0*/  STS.128 [R247+0xa000], RZ ;  /* 0x00a000fff7007388 */ /* 0x0005e40000000c00 */
.L_x_3999:
[----:B------:R-:W-:Y:S05]  /*34b0*/  BSYNC.RECONVERGENT B0 ;  /* 0x0000000000007941 */ /* 0x000fea0003800200 */
.L_x_3996:
        /* <DEDUP_REMOVED lines=19> */
.L_x_4001:
[----:B------:R-:W-:Y:S05]  /*35f0*/  BSYNC.RECONVERGENT B0 ;  /* 0x0000000000007941 */ /* 0x000fea0003800200 */
.L_x_4000:
        /* <DEDUP_REMOVED lines=8> */
[----:B-1----:R-:W-:-:S05]  /*3680*/  LEA.HI.X R9, R232, R5, R233, 0x5, P0 ;  /* 0x00000005e8097211 */ /* 0x002fca00000f2ce9 */
[----:B------:R-:W-:Y:S01]  /*3690*/  @!PT LDS RZ, [RZ] ;  /* 0x00000000fffff984 */ /* 0x000fe20000000800 */
[----:B------:R-:W-:Y:S01]  /*36a0*/  @!PT LDS RZ, [RZ] ;  /* 0x00000000fffff984 */ /* 0x000fe20000000800 */
[----:B------:R-:W-:Y:S01]  /*36b0*/  @!PT LDS RZ, [RZ] ;  /* 0x00000000fffff984 */ /* 0x000fe20000000800 */
[----:B------:R1:W-:Y:S04]  /*36c0*/  LDGSTS.E.BYPASS.LTC128B.128 [R247+0xb000], desc[UR4][R8.64] ;  /* 0x0b00000008f77fae */ /* 0x0003e8000b981a04 */
.L_x_4003:
[----:B------:R-:W-:Y:S05]  /*36d0*/  BSYNC.RECONVERGENT B0 ;  /* 0x0000000000007941 */ /* 0x000fea0003800200 */
.L_x_4002:
        /* <DEDUP_REMOVED lines=13> */
.L_x_4005:
[----:B------:R-:W-:Y:S05]  /*37b0*/  BSYNC.RECONVERGENT B0 ;  /* 0x0000000000007941 */ /* 0x000fea0003800200 */
.L_x_4004:
        /* <DEDUP_REMOVED lines=16> */
.L_x_4007:
[----:B------:R-:W-:Y:S05]  /*38c0*/  BSYNC.RECONVERGENT B0 ;  /* 0x0000000000007941 */ /* 0x000fea0003800200 */
.L_x_4006:
        /* <DEDUP_REMOVED lines=13> */
.L_x_4009:
[----:B------:R-:W-:Y:S05]  /*39a0*/  BSYNC.RECONVERGENT B0 ;  /* 0x0000000000007941 */ /* 0x000fea0003800200 */
.L_x_4008:
        /* <DEDUP_REMOVED lines=16> */
.L_x_4011:
[----:B------:R-:W-:Y:S05]  /*3ab0*/  BSYNC.RECONVERGENT B0 ;  /* 0x0000000000007941 */ /* 0x000fea0003800200 */
.L_x_4010:
        /* <DEDUP_REMOVED lines=16> */
.L_x_4013:
[----:B------:R-:W-:Y:S05]  /*3bc0*/  BSYNC.RECONVERGENT B0 ;  /* 0x0000000000007941 */ /* 0x000fea0003800200 */
.L_x_4012:
        /* <DEDUP_REMOVED lines=16> */
.L_x_4015:
[----:B------:R-:W-:Y:S05]  /*3cd0*/  BSYNC.RECONVERGENT B0 ;  /* 0x0000000000007941 */ /* 0x000fea0003800200 */
.L_x_4014:
        /* <DEDUP_REMOVED lines=13> */
.L_x_4017:
[----:B------:R-:W-:Y:S05]  /*3db0*/  BSYNC.RECONVERGENT B0 ;  /* 0x0000000000007941 */ /* 0x000fea0003800200 */
.L_x_4016:
        /* <DEDUP_REMOVED lines=15> */
.L_x_4019:
[----:B------:R-:W-:Y:S05]  /*3eb0*/  BSYNC.RECONVERGENT B0 ;  /* 0x0000000000007941 */ /* 0x000fea0003800200 */
.L_x_4018:
        /* <DEDUP_REMOVED lines=15> */
.L_x_4021:
[----:B------:R-:W-:Y:S05]  /*3fb0*/  BSYNC.RECONVERGENT B0 ;  /* 0x0000000000007941 */ /* 0x000fea0003800200 */
.L_x_4020:
        /* <DEDUP_REMOVED lines=15> */
.L_x_4023:
[----:B------:R-:W-:Y:S05]  /*40b0*/  BSYNC.RECONVERGENT B0 ;  /* 0x0000000000007941 */ /* 0x000fea0003800200 */
.L_x_4022:
        /* <DEDUP_REMOVED lines=15> */
.L_x_4025:
[----:B------:R-:W-:Y:S05]  /*41b0*/  BSYNC.RECONVERGENT B0 ;  /* 0x0000000000007941 */ /* 0x000fea0003800200 */
.L_x_4024:
        /* <DEDUP_REMOVED lines=15> */
.L_x_4027:
[----:B------:R-:W-:Y:S05]  /*42b0*/  BSYNC.RECONVERGENT B0 ;  /* 0x0000000000007941 */ /* 0x000fea0003800200 */
.L_x_4026:
        /* <DEDUP_REMOVED lines=15> */
.L_x_4029:
[----:B------:R-:W-:Y:S05]  /*43b0*/  BSYNC.RECONVERGENT B0 ;  /* 0x0000000000007941 */ /* 0x000fea0003800200 */
.L_x_4028:
[----:B------:R-:W5:Y:S01]  /*43c0*/  LD.E R39, desc[UR4][R2.64+0x18c] ;  /* 0x00018c0402277980 */ /* 0x000f62000c101900 */
[----:B------:R-:W-:Y:S01]  /*43d0*/  SHF.R.U32.HI R220, RZ, 0x1, R167 ;  /* 0x00000001ffdc7819 */ /* 0x000fe200000116a7 */
[----:B------:R-:W-:Y:S01]  /*43e0*/  BSSY.RECONVERGENT B1, `(.L_x_4030) ;  /* 0x00002d8000017945 */ /* 0x000fe20003800200 */
[C---:B------:R-:W-:Y:S01]  /*43f0*/  SHF.L.U32 R73, R167.reuse, 0x6, RZ ;  /* 0x00000006a7497819 */ /* 0x040fe200000006ff */
[----:B------:R-:W0:Y:S01]  /*4400*/  LDGDEPBAR ;  /* 0x00000000000079af */ /* 0x000e220000000000 */
[----:B------:R-:W-:Y:S02]  /*4410*/  SHF.L.U32 R221, R167, 0x5, RZ ;  /* 0x00000005a7dd7819 */ /* 0x000fe400000006ff */
[----:B-1----:R-:W-:Y:S02]  /*4420*/  LOP3.LUT R6, R220, 0x8, RZ, 0xc0, !PT ;  /* 0x00000008dc067812 */ /* 0x002fe400078ec0ff */
        /* <DEDUP_REMOVED lines=12> */
[----:B------:R-:W-:Y:S01]  /*44f0*/  R2P PR, R167, 0x6 ;  /* 0x00000006a7007804 */ /* 0x000fe20000000000 */
[----:B------:R1:W-:Y:S01]  /*4500*/  LDSM.16.M88.4 R52, [R56] ;  /* 0x000000003834783b */ /* 0x0003e20000000200 */
[----:B------:R-:W-:-:S02]  /*4510*/  MOV R63, 0x20 ;  /* 0x00000020003f7802 */ /* 0x000fc40000000f00 */
[----:B------:R-:W-:Y:S01]  /*4520*/  MOV R5, 0x40 ;  /* 0x0000004000057802 */ /* 0x000fe20000000f00 */
[----:B------:R-:W2:Y:S01]  /*4530*/  LDSM.16.M88.4 R16, [R76+0x2000] ;  /* 0x002000004c10783b */ /* 0x000ea20000000200 */
[----:B------:R-:W-:Y:S02]  /*4540*/  SEL R63, R63, 0xffffffe0, !P1 ;  /* 0xffffffe03f3f7807 */ /* 0x000fe40004800000 */
[----:B------:R-:W-:Y:S01]  /*4550*/  SEL R5, R5, 0xffffffc0, !P2 ;  /* 0xffffffc005057807 */ /* 0x000fe20005000000 */
[----:B------:R-:W3:Y:S01]  /*4560*/  LDSM.16.M88.4 R20, [R76+0x2800] ;  /* 0x002800004c14783b */ /* 0x000ee20000000200 */
[-C--:B------:R-:W-:Y:S02]  /*4570*/  IADD3 R48, PT, PT, R56, R63.reuse, RZ ;  /* 0x0000003f38307210 */ /* 0x080fe40007ffe0ff */
[C---:B------:R-:W-:Y:S02]  /*4580*/  IADD3 R61, PT, PT, R76.reuse, R63, RZ ;  /* 0x0000003f4c3d7210 */ /* 0x040fe40007ffe0ff */
[----:B------:R-:W-:-:S02]  /*4590*/  IADD3 R74, PT, PT, R76, R5, RZ ;  /* 0x000000054c4a7210 */ /* 0x000fc40007ffe0ff */
[----:B------:R-:W-:Y:S01]  /*45a0*/  LDSM.16.M88.4 R48, [R48] ;  /* 0x000000003030783b */ /* 0x000fe20000000200 */
[----:B------:R-:W-:Y:S02]  /*45b0*/  ISETP.NE.AND P6, PT, R38, 0x1, PT ;  /* 0x000000012600780c */ /* 0x000fe40003fc5270 */
[----:B------:R-:W-:Y:S01]  /*45c0*/  IADD3 R36, PT, PT, R63, R74, RZ ;  /* 0x0000004a3f247210 */ /* 0x000fe20007ffe0ff */
[----:B------:R-:W4:Y:S01]  /*45d0*/  LDSM.16.M88.4 R28, [R61+0x2000] ;  /* 0x002000003d1c783b */ /* 0x000f220000000200 */
[----:B-1----:R-:W-:-:S03]  /*45e0*/  IADD3 R56, PT, PT, R56, R5, RZ ;  /* 0x0000000538387210 */ /* 0x002fc60007ffe0ff */
[----:B------:R-:W-:Y:S01]  /*45f0*/  LDSM.16.M88.4 R40, [R74+0x2000] ;  /* 0x002000004a28783b */ /* 0x000fe20000000200 */
[----:B------:R-:W-:-:S03]  /*4600*/  IADD3 R12, PT, PT, R63, R56, RZ ;  /* 0x000000383f0c7210 */ /* 0x000fc60007ffe0ff */
[----:B------:R-:W1:Y:S04]  /*4610*/  LDSM.16.M88.4 R32, [R56] ;  /* 0x000000003820783b */ /* 0x000e680000000200 */
[----:B------:R-:W-:Y:S04]  /*4620*/  LDSM.16.M88.4 R44, [R36+0x2000] ;  /* 0x00200000242c783b */ /* 0x000fe80000000200 */
[----:B------:R-:W-:Y:S04]  /*4630*/  LDSM.16.M88.4 R12, [R12] ;  /* 0x000000000c0c783b */ /* 0x000fe80000000200 */
[----:B------:R-:W1:Y:S01]  /*4640*/  LDSM.16.M88.4 R8, [R61+0x2800] ;  /* 0x002800003d08783b */ /* 0x000e620000000200 */
[C---:B--2---:R-:W-:Y:S03]  /*4650*/  HMMA.16816.F32.BF16 R24, R52.reuse, R16, RZ ;  /* 0x000000103418723c */ /* 0x044fe600000418ff */
[----:B------:R-:W2:Y:S04]  /*4660*/  LDSM.16.M88.4 R56, [R76+0x3000] ;  /* 0x003000004c38783b */ /* 0x000ea80000000200 */
[----:B------:R-:W2:Y:S01]  /*4670*/  LDSM.16.M88.4 R68, [R74+0x2800] ;  /* 0x002800004a44783b */ /* 0x000ea20000000200 */
[C---:B------:R-:W-:Y:S03]  /*4680*/  HMMA.16816.F32.BF16 R16, R52.reuse, R18, RZ ;  /* 0x000000123410723c */ /* 0x040fe600000418ff */
[----:B------:R-:W-:Y:S05]  /*4690*/  LDSM.16.M88.4 R64, [R74+0x3000] ;  /* 0x003000004a40783b */ /* 0x000fea0000000200 */
[----:B---3--:R-:W-:Y:S08]  /*46a0*/  HMMA.16816.F32.BF16 R4, R52, R20, RZ ;  /* 0x000000143404723c */ /* 0x008ff000000418ff */
[C---:B----4-:R-:W-:Y:S08]  /*46b0*/  HMMA.16816.F32.BF16 R24, R48.reuse, R28, R24 ;  /* 0x0000001c3018723c */ /* 0x050ff00000041818 */
[----:B------:R-:W-:Y:S01]  /*46c0*/  HMMA.16816.F32.BF16 R16, R48, R30, R16 ;  /* 0x0000001e3010723c */ /* 0x000fe20000041810 */
[----:B------:R-:W3:Y:S07]  /*46d0*/  LDSM.16.M88.4 R28, [R61+0x3000] ;  /* 0x003000003d1c783b */ /* 0x000eee0000000200 */
[----:B------:R-:W-:Y:S08]  /*46e0*/  HMMA.16816.F32.BF16 R20, R52, R22, RZ ;  /* 0x000000163414723c */ /* 0x000ff000000418ff */
[----:B-1----:R-:W-:Y:S08]  /*46f0*/  HMMA.16816.F32.BF16 R24, R32, R40, R24 ;  /* 0x000000282018723c */ /* 0x002ff00000041818 */
[----:B------:R-:W-:Y:S08]  /*4700*/  HMMA.16816.F32.BF16 R4, R48, R8, R4 ;  /* 0x000000083004723c */ /* 0x000ff00000041804 */
[----:B------:R-:W-:Y:S01]  /*4710*/  HMMA.16816.F32.BF16 R16, R32, R42, R16 ;  /* 0x0000002a2010723c */ /* 0x000fe20000041810 */
[----:B------:R-:W1:Y:S07]  /*4720*/  LDSM.16.M88.4 R40, [R36+0x2800] ;  /* 0x002800002428783b */ /* 0x000e6e0000000200 */
[----:B------:R-:W-:Y:S08]  /*4730*/  HMMA.16816.F32.BF16 R24, R12, R44, R24 ;  /* 0x0000002c0c18723c */ /* 0x000ff00000041818 */
[----:B------:R-:W-:Y:S08]  /*4740*/  HMMA.16816.F32.BF16 R20, R48, R10, R20 ;  /* 0x0000000a3014723c */ /* 0x000ff00000041814 */
[----:B--2---:R-:W-:Y:S08]  /*4750*/  HMMA.16816.F32.BF16 R8, R52, R56, RZ ;  /* 0x000000383408723c */ /* 0x004ff000000418ff */
[----:B------:R-:W-:Y:S08]  /*4760*/  HMMA.16816.F32.BF16 R4, R32, R68, R4 ;  /* 0x000000442004723c */ /* 0x000ff00000041804 */
[----:B------:R-:W-:Y:S01]  /*4770*/  HMMA.16816.F32.BF16 R16, R12, R46, R16 ;  /* 0x0000002e0c10723c */ /* 0x000fe20000041810 */
[----:B------:R-:W2:Y:S07]  /*4780*/  LDSM.16.M88.4 R44, [R76+0x3800] ;  /* 0x003800004c2c783b */ /* 0x000eae0000000200 */
[----:B---3--:R-:W-:Y:S08]  /*4790*/  HMMA.16816.F32.BF16 R8, R48, R28, R8 ;  /* 0x0000001c3008723c */ /* 0x008ff00000041808 */
[----:B------:R-:W-:Y:S01]  /*47a0*/  HMMA.16816.F32.BF16 R20, R32, R70, R20 ;  /* 0x000000462014723c */ /* 0x000fe20000041814 */
[----:B------:R-:W-:Y:S07]  /*47b0*/  LDSM.16.M88.4 R68, [R74+0x3800] ;  /* 0x003800004a44783b */ /* 0x000fee0000000200 */
[----:B-1----:R-:W-:Y:S08]  /*47c0*/  HMMA.16816.F32.BF16 R4, R12, R40, R4 ;  /* 0x000000280c04723c */ /* 0x002ff00000041804 */
[----:B------:R-:W-:Y:S08]  /*47d0*/  HMMA.16816.F32.BF16 R8, R32, R64, R8 ;  /* 0x000000402008723c */ /* 0x000ff00000041808 */
[----:B------:R-:W-:Y:S01]  /*47e0*/  HMMA.16816.F32.BF16 R20, R12, R42, R20 ;  /* 0x0000002a0c14723c */ /* 0x000fe20000041814 */
[----:B------:R-:W1:Y:S01]  /*47f0*/  LDSM.16.M88.4 R40, [R76+0x4000] ;  /* 0x004000004c28783b */ /* 0x000e620000000200 */
[-C--:B-----5:R-:W-:Y:S01]  /*4800*/  FMUL.FTZ R24, R24, R39.reuse ;  /* 0x0000002718187220 */ /* 0x0a0fe20000410000 */
[-C--:B------:R-:W-:Y:S01]  /*4810*/  FMUL.FTZ R151, R25, R39.reuse ;  /* 0x0000002719977220 */ /* 0x080fe20000410000 */
[-C--:B------:R-:W-:Y:S01]  /*4820*/  FMUL.FTZ R37, R26, R39.reuse ;  /* 0x000000271a257220 */ /* 0x080fe20000410000 */
[-C--:B------:R-:W-:Y:S01]  /*4830*/  FMUL.FTZ R149, R27, R39.reuse ;  /* 0x000000271b957220 */ /* 0x080fe20000410000 */
[----:B------:R3:W4:Y:S01]  /*4840*/  MUFU.TANH R153, R24 ;  /* 0x0000001800997308 */ /* 0x0007220000002400 */
[-C--:B------:R-:W-:Y:S01]  /*4850*/  FMUL.FTZ R16, R16, R39.reuse ;  /* 0x0000002710107220 */ /* 0x080fe20000410000 */
[-C--:B------:R-:W-:Y:S01]  /*4860*/  FMUL.FTZ R4, R4, R39.reuse ;  /* 0x0000002704047220 */ /* 0x080fe20000410000 */
[-C--:B------:R-:W-:Y:S01]  /*4870*/  FMUL.FTZ R147, R17, R39.reuse ;  /* 0x0000002711937220 */ /* 0x080fe20000410000 */
[-C--:B------:R-:W-:Y:S01]  /*4880*/  FMUL.FTZ R145, R18, R39.reuse ;  /* 0x0000002712917220 */ /* 0x080fe20000410000 */
[-C--:B------:R-:W-:Y:S01]  /*4890*/  FMUL.FTZ R143, R19, R39.reuse ;  /* 0x00000027138f7220 */ /* 0x080fe20000410000 */
[-C--:B------:R-:W-:Y:S01]  /*48a0*/  FMUL.FTZ R139, R5, R39.reuse ;  /* 0x00000027058b7220 */ /* 0x080fe20000410000 */
[-C--:B------:R-:W-:Y:S01]  /*48b0*/  FMUL.FTZ R137, R6, R39.reuse ;  /* 0x0000002706897220 */ /* 0x080fe20000410000 */
[----:B------:R2:W1:Y:S01]  /*48c0*/  MUFU.TANH R75, R16 ;  /* 0x00000010004b7308 */ /* 0x0004620000002400 */
[----:B------:R-:W-:-:S04]  /*48d0*/  FMUL.FTZ R135, R7, R39 ;  /* 0x0000002707877220 */ /* 0x000fc80000410000 */
[-C--:B------:R-:W-:Y:S01]  /*48e0*/  FMUL.FTZ R20, R20, R39.reuse ;  /* 0x0000002714147220 */ /* 0x080fe20000410000 */
[-C--:B------:R-:W-:Y:S01]  /*48f0*/  FMUL.FTZ R131, R21, R39.reuse ;  /* 0x0000002715837220 */ /* 0x080fe20000410000 */
[-C--:B------:R-:W-:Y:S01]  /*4900*/  FMUL.FTZ R129, R22, R39.reuse ;  /* 0x0000002716817220 */ /* 0x080fe20000410000 */
[-C--:B------:R-:W-:Y:S01]  /*4910*/  FMUL.FTZ R127, R23, R39.reuse ;  /* 0x00000027177f7220 */ /* 0x080fe20000410000 */
[----:B------:R5:W1:Y:S01]  /*4920*/  MUFU.TANH R141, R4 ;  /* 0x00000004008d7308 */ /* 0x000a620000002400 */
[C---:B---3--:R-:W-:Y:S01]  /*4930*/  HMMA.16816.F32.BF16 R24, R52.reuse, R58, RZ ;  /* 0x0000003a3418723c */ /* 0x048fe200000418ff */
[----:B------:R-:W3:Y:S06]  /*4940*/  LDSM.16.M88.4 R56, [R61+0x3800] ;  /* 0x003800003d38783b */ /* 0x000eec0000000200 */
[----:B------:R1:W1:Y:S01]  /*4950*/  MUFU.TANH R133, R20 ;  /* 0x0000001400857308 */ /* 0x0002620000002400 */
[C---:B--2---:R-:W-:Y:S07]  /*4960*/  HMMA.16816.F32.BF16 R16, R52.reuse, R44, RZ ;  /* 0x0000002c3410723c */ /* 0x044fee00000418ff */
[----:B------:R-:W2:Y:S01]  /*4970*/  MUFU.TANH R151, R151 ;  /* 0x0000009700977308 */ /* 0x000ea20000002400 */
[----:B-----5:R-:W-:Y:S01]  /*4980*/  HMMA.16816.F32.BF16 R4, R52, R46, RZ ;  /* 0x0000002e3404723c */ /* 0x020fe200000418ff */
[----:B------:R-:W-:Y:S06]  /*4990*/  LDSM.16.M88.4 R44, [R61+0x4000] ;  /* 0x004000003d2c783b */ /* 0x000fec0000000200 */
[----:B------:R-:W2:Y:S01]  /*49a0*/  MUFU.TANH R37, R37 ;  /* 0x0000002500257308 */ /* 0x000ea20000002400 */
[----:B------:R-:W-:Y:S01]  /*49b0*/  HMMA.16816.F32.BF16 R24, R48, R30, R24 ;  /* 0x0000001e3018723c */ /* 0x000fe20000041818 */
[----:B------:R-:W5:Y:S06]  /*49c0*/  LDSM.16.M88.4 R28, [R36+0x3000] ;  /* 0x00300000241c783b */ /* 0x000f6c0000000200 */
[----:B------:R-:W2:Y:S01]  /*49d0*/  MUFU.TANH R149, R149 ;  /* 0x0000009500957308 */ /* 0x000ea20000002400 */
[----:B-1----:R-:W-:Y:S07]  /*49e0*/  HMMA.16816.F32.BF16 R20, R52, R40, RZ ;  /* 0x000000283414723c */ /* 0x002fee00000418ff */
[----:B------:R-:W1:Y:S01]  /*49f0*/  MUFU.TANH R147, R147 ;  /* 0x0000009300937308 */ /* 0x000e620000002400 */
[C---:B---3--:R-:W-:Y:S07]  /*4a00*/  HMMA.16816.F32.BF16 R16, R48.reuse, R56, R16 ;  /* 0x000000383010723c */ /* 0x048fee0000041810 */
[----:B------:R-:W3:Y:S01]  /*4a10*/  MUFU.TANH R145, R145 ;  /* 0x0000009100917308 */ /* 0x000ee20000002400 */
[----:B------:R-:W-:Y:S01]  /*4a20*/  HMMA.16816.F32.BF16 R4, R48, R58, R4 ;  /* 0x0000003a3004723c */ /* 0x000fe20000041804 */
[----:B------:R-:W4:Y:S06]  /*4a30*/  LDSM.16.M88.4 R56, [R36+0x3800] ;  /* 0x003800002438783b */ /* 0x000f2c0000000200 */
[----:B------:R-:W1:Y:S01]  /*4a40*/  MUFU.TANH R143, R143 ;  /* 0x0000008f008f7308 */ /* 0x000e620000002400 */
[----:B------:R-:W-:Y:S01]  /*4a50*/  HMMA.16816.F32.BF16 R24, R32, R66, R24 ;  /* 0x000000422018723c */ /* 0x000fe20000041818 */
[----:B------:R-:W2:Y:S06]  /*4a60*/  LDSM.16.M88.4 R64, [R74+0x4000] ;  /* 0x004000004a40783b */ /* 0x000eac0000000200 */
[----:B------:R-:W1:Y:S01]  /*4a70*/  MUFU.TANH R139, R139 ;  /* 0x0000008b008b7308 */ /* 0x000e620000002400 */
[----:B-----5:R-:W-:Y:S07]  /*4a80*/  HMMA.16816.F32.BF16 R8, R12, R28, R8 ;  /* 0x0000001c0c08723c */ /* 0x020fee0000041808 */
[----:B------:R-:W1:Y:S01]  /*4a90*/  MUFU.TANH R137, R137 ;  /* 0x0000008900897308 */ /* 0x000e620000002400 */
        /* <DEDUP_REMOVED lines=17> */
[----:B------:R5:W1:Y:S01]  /*4bb0*/  MUFU.TANH R117, R24 ;  /* 0x0000001800757308 */ /* 0x000a620000002400 */
[----:B---3--:R-:W-:Y:S01]  /*4bc0*/  HMMA.16816.F32.BF16 R8, R52, R42, RZ ;  /* 0x0000002a3408723c */ /* 0x008fe200000418ff */
[----:B------:R-:W-:Y:S06]  /*4bd0*/  LDSM.16.M88.4 R40, [R61+0x4800] ;  /* 0x004800003d28783b */ /* 0x000fec0000000200 */
[----:B------:R-:W3:Y:S01]  /*4be0*/  MUFU.TANH R129, R129 ;  /* 0x0000008100817308 */ /* 0x000ee20000002400 */
[----:B----4-:R-:W-:Y:S07]  /*4bf0*/  HMMA.16816.F32.BF16 R16, R12, R56, R16 ;  /* 0x000000380c10723c */ /* 0x010fee0000041810 */
[----:B------:R-:W4:Y:S01]  /*4c00*/  MUFU.TANH R127, R127 ;  /* 0x0000007f007f7308 */ /* 0x000f220000002400 */
[----:B--2---:R-:W-:Y:S07]  /*4c10*/  HMMA.16816.F32.BF16 R20, R32, R64, R20 ;  /* 0x000000402014723c */ /* 0x004fee0000041814 */
[----:B------:R-:W2:Y:S01]  /*4c20*/  MUFU.TANH R123, R123 ;  /* 0x0000007b007b7308 */ /* 0x000ea20000002400 */
[----:B------:R-:W-:Y:S01]  /*4c30*/  HMMA.16816.F32.BF16 R8, R48, R46, R8 ;  /* 0x0000002e3008723c */ /* 0x000fe20000041808 */
[----:B------:R-:W1:Y:S02]  /*4c40*/  LDSM.16.M88.4 R44, [R36+0x4000] ;  /* 0x00400000242c783b */ /* 0x000e640000000200 */
[-C--:B------:R-:W-:Y:S01]  /*4c50*/  FMUL.FTZ R16, R16, R39.reuse ;  /* 0x0000002710107220 */ /* 0x080fe20000410000 */
[-C--:B------:R-:W-:Y:S01]  /*4c60*/  FMUL.FTZ R17, R17, R39.reuse ;  /* 0x0000002711117220 */ /* 0x080fe20000410000 */
[-C--:B------:R-:W-:Y:S01]  /*4c70*/  FMUL.FTZ R105, R18, R39.reuse ;  /* 0x0000002712697220 */ /* 0x080fe20000410000 */
[-C--:B------:R-:W-:Y:S01]  /*4c80*/  FMUL.FTZ R103, R19, R39.reuse ;  /* 0x0000002713677220 */ /* 0x080fe20000410000 */
[----:B------:R-:W1:Y:S01]  /*4c90*/  MUFU.TANH R109, R16 ;  /* 0x00000010006d7308 */ /* 0x000e620000002400 */
[----:B------:R-:W-:Y:S01]  /*4ca0*/  HMMA.16816.F32.BF16 R4, R12, R58, R4 ;  /* 0x0000003a0c04723c */ /* 0x000fe20000041804 */
[----:B------:R-:W3:Y:S06]  /*4cb0*/  LDSM.16.M88.4 R56, [R76+0x5000] ;  /* 0x005000004c38783b */ /* 0x000eec0000000200 */
[----:B------:R4:W1:Y:S01]  /*4cc0*/  MUFU.TANH R107, R17 ;  /* 0x00000011006b7308 */ /* 0x0008620000002400 */
[C---:B-----5:R-:W-:Y:S07]  /*4cd0*/  HMMA.16816.F32.BF16 R24, R52.reuse, R28, RZ ;  /* 0x0000001c3418723c */ /* 0x060fee00000418ff */
[----:B------:R-:W1:Y:S01]  /*4ce0*/  MUFU.TANH R121, R121 ;  /* 0x0000007900797308 */ /* 0x000e620000002400 */
[----:B------:R-:W-:Y:S03]  /*4cf0*/  HMMA.16816.F32.BF16 R28, R52, R30, RZ ;  /* 0x0000001e341c723c */ /* 0x000fe600000418ff */
[-C--:B------:R-:W-:Y:S01]  /*4d00*/  FMUL.FTZ R4, R4, R39.reuse ;  /* 0x0000002704047220 */ /* 0x080fe20000410000 */
[-C--:B------:R-:W-:Y:S01]  /*4d10*/  FMUL.FTZ R99, R5, R39.reuse ;  /* 0x0000002705637220 */ /* 0x080fe20000410000 */
[-C--:B------:R-:W-:Y:S01]  /*4d20*/  FMUL.FTZ R97, R6, R39.reuse ;  /* 0x0000002706617220 */ /* 0x080fe20000410000 */
[-C--:B------:R-:W-:Y:S01]  /*4d30*/  FMUL.FTZ R95, R7, R39.reuse ;  /* 0x00000027075f7220 */ /* 0x080fe20000410000 */
[----:B------:R3:W2:Y:S01]  /*4d40*/  MUFU.TANH R101, R4 ;  /* 0x0000000400657308 */ /* 0x0006a20000002400 */
[----:B----4-:R-:W4:Y:S01]  /*4d50*/  LDSM.16.M88.4 R16, [R61+0x5000] ;  /* 0x005000003d10783b */ /* 0x010f220000000200 */
[----:B------:R-:W-:Y:S03]  /*4d60*/  HMMA.16816.F32.BF16 R8, R32, R66, R8 ;  /* 0x000000422008723c */ /* 0x000fe60000041808 */
[----:B------:R-:W-:Y:S03]  /*4d70*/  LDSM.16.M88.4 R64, [R74+0x5000] ;  /* 0x005000004a40783b */ /* 0x000fe60000000200 */
[----:B------:R-:W2:Y:S02]  /*4d80*/  MUFU.TANH R119, R119 ;  /* 0x0000007700777308 */ /* 0x000ea40000002400 */
[----:B-1----:R-:W-:Y:S06]  /*4d90*/  HMMA.16816.F32.BF16 R20, R12, R44, R20 ;  /* 0x0000002c0c14723c */ /* 0x002fec0000041814 */
[----:B------:R-:W1:Y:S02]  /*4da0*/  MUFU.TANH R115, R115 ;  /* 0x0000007300737308 */ /* 0x000e640000002400 */
[C---:B------:R-:W-:Y:S06]  /*4db0*/  HMMA.16816.F32.BF16 R24, R48.reuse, R40, R24 ;  /* 0x000000283018723c */ /* 0x040fec0000041818 */
[----:B------:R-:W1:Y:S02]  /*4dc0*/  MUFU.TANH R113, R113 ;  /* 0x0000007100717308 */ /* 0x000e640000002400 */
[----:B------:R-:W-:Y:S01]  /*4dd0*/  HMMA.16816.F32.BF16 R28, R48, R42, R28 ;  /* 0x0000002a301c723c */ /* 0x000fe2000004181c */
[----:B------:R-:W5:Y:S02]  /*4de0*/  LDSM.16.M88.4 R40, [R36+0x4800] ;  /* 0x004800002428783b */ /* 0x000f640000000200 */
[-C--:B------:R-:W-:Y:S01]  /*4df0*/  FMUL.FTZ R20, R20, R39.reuse ;  /* 0x0000002714147220 */ /* 0x080fe20000410000 */
[-C--:B------:R-:W-:Y:S01]  /*4e00*/  FMUL.FTZ R91, R21, R39.reuse ;  /* 0x00000027155b7220 */ /* 0x080fe20000410000 */
[-C--:B------:R-:W-:Y:S01]  /*4e10*/  FMUL.FTZ R89, R22, R39.reuse ;  /* 0x0000002716597220 */ /* 0x080fe20000410000 */
[-C--:B------:R-:W-:Y:S01]  /*4e20*/  FMUL.FTZ R87, R23, R39.reuse ;  /* 0x0000002717577220 */ /* 0x080fe20000410000 */
[----:B------:R2:W1:Y:S01]  /*4e30*/  MUFU.TANH R93, R20 ;  /* 0x00000014005d7308 */ /* 0x0004620000002400 */
[----:B---3--:R-:W-:Y:S07]  /*4e40*/  HMMA.16816.F32.BF16 R4, R52, R56, RZ ;  /* 0x000000383404723c */ /* 0x008fee00000418ff */
[----:B------:R-:W3:Y:S01]  /*4e50*/  MUFU.TANH R111, R111 ;  /* 0x0000006f006f7308 */ /* 0x000ee20000002400 */
[----:B------:R-:W-:Y:S07]  /*4e60*/  HMMA.16816.F32.BF16 R24, R32, R68, R24 ;  /* 0x000000442018723c */ /* 0x000fee0000041818 */
[----:B------:R-:W1:Y:S01]  /*4e70*/  MUFU.TANH R105, R105 ;  /* 0x0000006900697308 */ /* 0x000e620000002400 */
[----:B--2---:R-:W-:Y:S01]  /*4e80*/  HMMA.16816.F32.BF16 R20, R52, R58, RZ ;  /* 0x0000003a3414723c */ /* 0x004fe200000418ff */
[----:B------:R-:W-:Y:S06]  /*4e90*/  LDSM.16.M88.4 R56, [R61+0x5800] ;  /* 0x005800003d38783b */ /* 0x000fec0000000200 */
[----:B------:R-:W2:Y:S01]  /*4ea0*/  MUFU.TANH R103, R103 ;  /* 0x0000006700677308 */ /* 0x000ea20000002400 */
[----:B----4-:R-:W-:Y:S07]  /*4eb0*/  HMMA.16816.F32.BF16 R4, R48, R16, R4 ;  /* 0x000000103004723c */ /* 0x010fee0000041804 */
[----:B------:R-:W4:Y:S01]  /*4ec0*/  MUFU.TANH R99, R99 ;  /* 0x0000006300637308 */ /* 0x000f220000002400 */
[----:B------:R-:W-:Y:S01]  /*4ed0*/  HMMA.16816.F32.BF16 R8, R12, R46, R8 ;  /* 0x0000002e0c08723c */ /* 0x000fe20000041808 */
[----:B------:R-:W-:Y:S06]  /*4ee0*/  LDSM.16.M88.4 R44, [R76+0x5800] ;  /* 0x005800004c2c783b */ /* 0x000fec0000000200 */
[----:B------:R-:W1:Y:S01]  /*4ef0*/  MUFU.TANH R97, R97 ;  /* 0x0000006100617308 */ /* 0x000e620000002400 */
[----:B------:R-:W-:Y:S01]  /*4f00*/  HMMA.16816.F32.BF16 R20, R48, R18, R20 ;  /* 0x000000123014723c */ /* 0x000fe20000041814 */
[----:B------:R-:W3:Y:S06]  /*4f10*/  LDSM.16.M88.4 R16, [R36+0x5000] ;  /* 0x005000002410783b */ /* 0x000eec0000000200 */
        /* <DEDUP_REMOVED lines=22> */
[----:B---3--:R-:W-:Y:S03]  /*5080*/  HMMA.16816.F32.BF16 R4, R12, R16, R4 ;  /* 0x000000100c04723c */ /* 0x008fe60000041804 */
[-C--:B------:R-:W-:Y:S01]  /*5090*/  FMUL.FTZ R28, R28, R39.reuse ;  /* 0x000000271c1c7220 */ /* 0x080fe20000410000 */
[-C--:B------:R-:W-:Y:S01]  /*50a0*/  FMUL.FTZ R165, R29, R39.reuse ;  /* 0x000000271da57220 */ /* 0x080fe20000410000 */
[-C--:B------:R-:W-:Y:S01]  /*50b0*/  FMUL.FTZ R169, R30, R39.reuse ;  /* 0x000000271ea97220 */ /* 0x080fe20000410000 */
[-C--:B------:R-:W-:Y:S01]  /*50c0*/  FMUL.FTZ R171, R31, R39.reuse ;  /* 0x000000271fab7220 */ /* 0x080fe20000410000 */
[----:B------:R5:W3:Y:S01]  /*50d0*/  MUFU.TANH R163, R28 ;  /* 0x0000001c00a37308 */ /* 0x000ae20000002400 */
[C---:B--2---:R-:W-:Y:S07]  /*50e0*/  HMMA.16816.F32.BF16 R8, R52.reuse, R44, RZ ;  /* 0x0000002c3408723c */ /* 0x044fee00000418ff */
[----:B------:R-:W2:Y:S01]  /*50f0*/  MUFU.TANH R83, R83 ;  /* 0x0000005300537308 */ /* 0x000ea20000002400 */
[----:B----4-:R-:W-:Y:S01]  /*5100*/  HMMA.16816.F32.BF16 R24, R52, R46, RZ ;  /* 0x0000002e3418723c */ /* 0x010fe200000418ff */
[----:B------:R-:W4:Y:S02]  /*5110*/  LDSM.16.M88.4 R44, [R61+0x6000] ;  /* 0x006000003d2c783b */ /* 0x000f240000000200 */
[-C--:B------:R-:W-:Y:S01]  /*5120*/  FMUL.FTZ R4, R4, R39.reuse ;  /* 0x0000002704047220 */ /* 0x080fe20000410000 */
[-C--:B------:R-:W-:Y:S01]  /*5130*/  FMUL.FTZ R175, R5, R39.reuse ;  /* 0x0000002705af7220 */ /* 0x080fe20000410000 */
[-C--:B------:R-:W-:Y:S01]  /*5140*/  FMUL.FTZ R177, R6, R39.reuse ;  /* 0x0000002706b17220 */ /* 0x080fe20000410000 */
[-C--:B------:R-:W-:Y:S01]  /*5150*/  FMUL.FTZ R179, R7, R39.reuse ;  /* 0x0000002707b37220 */ /* 0x080fe20000410000 */
[----:B------:R1:W1:Y:S01]  /*5160*/  MUFU.TANH R173, R4 ;  /* 0x0000000400ad7308 */ /* 0x0002620000002400 */
[----:B------:R-:W-:Y:S01]  /*5170*/  HMMA.16816.F32.BF16 R20, R12, R18, R20 ;  /* 0x000000120c14723c */ /* 0x000fe20000041814 */
[----:B------:R-:W3:Y:S06]  /*5180*/  LDSM.16.M88.4 R16, [R76+0x6800] ;  /* 0x006800004c10783b */ /* 0x000eec0000000200 */
[----:B------:R-:W1:Y:S01]  /*5190*/  MUFU.TANH R81, R81 ;  /* 0x0000005100517308 */ /* 0x000e620000002400 */
[C---:B------:R-:W-:Y:S07]  /*51a0*/  HMMA.16816.F32.BF16 R8, R48.reuse, R56, R8 ;  /* 0x000000383008723c */ /* 0x040fee0000041808 */
[----:B------:R-:W1:Y:S01]  /*51b0*/  MUFU.TANH R79, R79 ;  /* 0x0000004f004f7308 */ /* 0x000e620000002400 */
[----:B------:R-:W-:Y:S01]  /*51c0*/  HMMA.16816.F32.BF16 R24, R48, R58, R24 ;  /* 0x0000003a3018723c */ /* 0x000fe20000041818 */
[----:B------:R-:W2:Y:S02]  /*51d0*/  LDSM.16.M88.4 R56, [R36+0x5800] ;  /* 0x005800002438783b */ /* 0x000ea40000000200 */
[-C--:B------:R-:W-:Y:S01]  /*51e0*/  FMUL.FTZ R20, R20, R39.reuse ;  /* 0x0000002714147220 */ /* 0x080fe20000410000 */
[-C--:B------:R-:W-:Y:S01]  /*51f0*/  FMUL.FTZ R183, R21, R39.reuse ;  /* 0x0000002715b77220 */ /* 0x080fe20000410000 */
[-C--:B------:R-:W-:Y:S01]  /*5200*/  FMUL.FTZ R185, R22, R39.reuse ;  /* 0x0000002716b97220 */ /* 0x080fe20000410000 */
[-C--:B------:R-:W-:Y:S01]  /*5210*/  FMUL.FTZ R187, R23, R39.reuse ;  /* 0x0000002717bb7220 */ /* 0x080fe20000410000 */
[----:B------:R3:W2:Y:S01]  /*5220*/  MUFU.TANH R181, R20 ;  /* 0x0000001400b57308 */ /* 0x0006a20000002400 */
[C---:B-----5:R-:W-:Y:S07]  /*5230*/  HMMA.16816.F32.BF16 R28, R52.reuse, R40, RZ ;  /* 0x00000028341c723c */ /* 0x060fee00000418ff */
[----:B------:R-:W2:Y:S01]  /*5240*/  MUFU.TANH R157, R157 ;  /* 0x0000009d009d7308 */ /* 0x000ea20000002400 */
[----:B-1----:R-:W-:Y:S01]  /*5250*/  HMMA.16816.F32.BF16 R4, R52, R42, RZ ;  /* 0x0000002a3404723c */ /* 0x002fe200000418ff */
[----:B------:R-:W1:Y:S06]  /*5260*/  LDSM.16.M88.4 R40, [R61+0x6800] ;  /* 0x006800003d28783b */ /* 0x000e6c0000000200 */
[----:B------:R-:W1:Y:S01]  /*5270*/  MUFU.TANH R159, R159 ;  /* 0x0000009f009f7308 */ /* 0x000e620000002400 */
[----:B------:R-:W-:Y:S07]  /*5280*/  HMMA.16816.F32.BF16 R8, R32, R68, R8 ;  /* 0x000000442008723c */ /* 0x000fee0000041808 */
[----:B------:R-:W1:Y:S01]  /*5290*/  MUFU.TANH R161, R161 ;  /* 0x000000a100a17308 */ /* 0x000e620000002400 */
[C---:B----4-:R-:W-:Y:S07]  /*52a0*/  HMMA.16816.F32.BF16 R28, R48.reuse, R44, R28 ;  /* 0x0000002c301c723c */ /* 0x050fee000004181c */
[----:B------:R-:W4:Y:S01]  /*52b0*/  MUFU.TANH R165, R165 ;  /* 0x000000a500a57308 */ /* 0x000f220000002400 */
[----:B------:R-:W-:Y:S01]  /*52c0*/  HMMA.16816.F32.BF16 R4, R48, R46, R4 ;  /* 0x0000002e3004723c */ /* 0x000fe20000041804 */
[----:B------:R-:W5:Y:S06]  /*52d0*/  LDSM.16.M88.4 R44, [R36+0x6000] ;  /* 0x00600000242c783b */ /* 0x000f6c0000000200 */
[----:B------:R-:W1:Y:S01]  /*52e0*/  MUFU.TANH R169, R169 ;  /* 0x000000a900a97308 */ /* 0x000e620000002400 */
[----:B---3--:R-:W-:Y:S07]  /*52f0*/  HMMA.16816.F32.BF16 R20, R52, R16, RZ ;  /* 0x000000103414723c */ /* 0x008fee00000418ff */
[----:B------:R-:W3:Y:S01]  /*5300*/  MUFU.TANH R171, R171 ;  /* 0x000000ab00ab7308 */ /* 0x000ee20000002400 */
[----:B------:R-:W-:Y:S01]  /*5310*/  HMMA.16816.F32.BF16 R24, R32, R70, R24 ;  /* 0x000000462018723c */ /* 0x000fe20000041818 */
[----:B------:R-:W4:Y:S06]  /*5320*/  LDSM.16.M88.4 R68, [R74+0x6800] ;  /* 0x006800004a44783b */ /* 0x000f2c0000000200 */
[----:B------:R-:W1:Y:S01]  /*5330*/  MUFU.TANH R175, R175 ;  /* 0x000000af00af7308 */ /* 0x000e620000002400 */
[----:B------:R-:W-:Y:S07]  /*5340*/  HMMA.16816.F32.BF16 R16, R52, R18, RZ ;  /* 0x000000123410723c */ /* 0x000fee00000418ff */
[----:B------:R-:W1:Y:S01]  /*5350*/  MUFU.TANH R177, R177 ;  /* 0x000000b100b17308 */ /* 0x000e620000002400 */
[C---:B--2---:R-:W-:Y:S07]  /*5360*/  HMMA.16816.F32.BF16 R8, R12.reuse, R56, R8 ;  /* 0x000000380c08723c */ /* 0x044fee0000041808 */
[----:B------:R-:W2:Y:S01]  /*5370*/  MUFU.TANH R179, R179 ;  /* 0x000000b300b37308 */ /* 0x000ea20000002400 */
[----:B------:R-:W-:Y:S01]  /*5380*/  HMMA.16816.F32.BF16 R24, R12, R58, R24 ;  /* 0x0000003a0c18723c */ /* 0x000fe20000041818 */
[----:B------:R-:W3:Y:S06]  /*5390*/  LDSM.16.M88.4 R56, [R76+0x7000] ;  /* 0x007000004c38783b */ /* 0x000eec0000000200 */
[----:B------:R-:W2:Y:S01]  /*53a0*/  MUFU.TANH R183, R183 ;  /* 0x000000b700b77308 */ /* 0x000ea20000002400 */
[----:B------:R-:W-:Y:S03]  /*53b0*/  HMMA.16816.F32.BF16 R28, R32, R64, R28 ;  /* 0x00000040201c723c */ /* 0x000fe6000004181c */
[-C--:B------:R-:W-:Y:S01]  /*53c0*/  FMUL.FTZ R8, R8, R39.reuse ;  /* 0x0000002708087220 */ /* 0x080fe20000410000 */
[-C--:B------:R-:W-:Y:S01]  /*53d0*/  FMUL.FTZ R9, R9, R39.reuse ;  /* 0x0000002709097220 */ /* 0x080fe20000410000 */
[-C--:B------:R-:W-:Y:S01]  /*53e0*/  FMUL.FTZ R193, R10, R39.reuse ;  /* 0x000000270ac17220 */ /* 0x080fe20000410000 */
[-C--:B------:R-:W-:Y:S01]  /*53f0*/  FMUL.FTZ R195, R11, R39.reuse ;  /* 0x000000270bc37220 */ /* 0x080fe20000410000 */
[----:B------:R-:W2:Y:S01]  /*5400*/  MUFU.TANH R189, R8 ;  /* 0x0000000800bd7308 */ /* 0x000ea20000002400 */
[C---:B-1----:R-:W-:Y:S03]  /*5410*/  HMMA.16816.F32.BF16 R20, R48.reuse, R40, R20 ;  /* 0x000000283014723c */ /* 0x042fe60000041814 */
[-C--:B------:R-:W-:Y:S01]  /*5420*/  FMUL.FTZ R24, R24, R39.reuse ;  /* 0x0000002718187220 */ /* 0x080fe20000410000 */
[-C--:B------:R-:W-:Y:S01]  /*5430*/  FMUL.FTZ R199, R25, R39.reuse ;  /* 0x0000002719c77220 */ /* 0x080fe20000410000 */
[-C--:B------:R-:W-:Y:S01]  /*5440*/  FMUL.FTZ R201, R26, R39.reuse ;  /* 0x000000271ac97220 */ /* 0x080fe20000410000 */
[-C--:B------:R-:W-:Y:S01]  /*5450*/  FMUL.FTZ R203, R27, R39.reuse ;  /* 0x000000271bcb7220 */ /* 0x080fe20000410000 */
[----:B------:R1:W1:Y:S01]  /*5460*/  MUFU.TANH R191, R9 ;  /* 0x0000000900bf7308 */ /* 0x0002620000002400 */
[----:B------:R-:W-:Y:S01]  /*5470*/  HMMA.16816.F32.BF16 R16, R48, R42, R16 ;  /* 0x0000002a3010723c */ /* 0x000fe20000041810 */
[----:B------:R-:W2:Y:S06]  /*5480*/  LDSM.16.M88.4 R40, [R36+0x6800] ;  /* 0x006800002428783b */ /* 0x000eac0000000200 */
[----:B------:R3:W2:Y:S01]  /*5490*/  MUFU.TANH R197, R24 ;  /* 0x0000001800c57308 */ /* 0x0006a20000002400 */
[----:B------:R-:W-:Y:S01]  /*54a0*/  HMMA.16816.F32.BF16 R4, R32, R66, R4 ;  /* 0x000000422004723c */ /* 0x000fe20000041804 */
[----:B------:R-:W-:Y:S06]  /*54b0*/  LDSM.16.M88.4 R64, [R74+0x7000] ;  /* 0x007000004a40783b */ /* 0x000fec0000000200 */
[----:B------:R-:W2:Y:S01]  /*54c0*/  MUFU.TANH R185, R185 ;  /* 0x000000b900b97308 */ /* 0x000ea20000002400 */
[----:B-----5:R-:W-:Y:S01]  /*54d0*/  HMMA.16816.F32.BF16 R28, R12, R44, R28 ;  /* 0x0000002c0c1c723c */ /* 0x020fe2000004181c */
[----:B-1----:R-:W1:Y:S06]  /*54e0*/  LDSM.16.M88.4 R8, [R61+0x7000] ;  /* 0x007000003d08783b */ /* 0x002e6c0000000200 */
[----:B------:R-:W1:Y:S01]  /*54f0*/  MUFU.TANH R187, R187 ;  /* 0x000000bb00bb7308 */ /* 0x000e620000002400 */
[----:B----4-:R-:W-:Y:S07]  /*5500*/  HMMA.16816.F32.BF16 R20, R32, R68, R20 ;  /* 0x000000442014723c */ /* 0x010fee0000041814 */
[----:B------:R-:W4:Y:S01]  /*5510*/  MUFU.TANH R193, R193 ;  /* 0x000000c100c17308 */ /* 0x000f220000002400 */
[----:B------:R-:W-:Y:S01]  /*5520*/  HMMA.16816.F32.BF16 R4, R12, R46, R4 ;  /* 0x0000002e0c04723c */ /* 0x000fe20000041804 */
[----:B------:R-:W5:Y:S02]  /*5530*/  LDSM.16.M88.4 R44, [R76+0x7800] ;  /* 0x007800004c2c783b */ /* 0x000f640000000200 */
[-C--:B------:R-:W-:Y:S01]  /*5540*/  FMUL.FTZ R28, R28, R39.reuse ;  /* 0x000000271c1c7220 */ /* 0x080fe20000410000 */
[-C--:B------:R-:W-:Y:S01]  /*5550*/  FMUL.FTZ R29, R29, R39.reuse ;  /* 0x000000271d1d7220 */ /* 0x080fe20000410000 */
[-C--:B------:R-:W-:Y:S01]  /*5560*/  FMUL.FTZ R205, R30, R39.reuse ;  /* 0x000000271ecd7220 */ /* 0x080fe20000410000 */
[-C--:B------:R-:W-:Y:S01]  /*5570*/  FMUL.FTZ R209, R31, R39.reuse ;  /* 0x000000271fd17220 */ /* 0x080fe20000410000 */
[----:B------:R-:W1:Y:S01]  /*5580*/  MUFU.TANH R207, R28 ;  /* 0x0000001c00cf7308 */ /* 0x000e620000002400 */
[----:B---3--:R-:W-:Y:S07]  /*5590*/  HMMA.16816.F32.BF16 R24, R52, R56, RZ ;  /* 0x000000383418723c */ /* 0x008fee00000418ff */
[----:B------:R3:W1:Y:S01]  /*55a0*/  MUFU.TANH R211, R29 ;  /* 0x0000001d00d37308 */ /* 0x0006620000002400 */
[----:B--2---:R-:W-:Y:S03]  /*55b0*/  HMMA.16816.F32.BF16 R20, R12, R40, R20 ;  /* 0x000000280c14723c */ /* 0x004fe60000041814 */
[-C--:B------:R-:W-:Y:S01]  /*55c0*/  FMUL.FTZ R4, R4, R39.reuse ;  /* 0x0000002704047220 */ /* 0x080fe20000410000 */
[-C--:B------:R-:W-:Y:S01]  /*55d0*/  FMUL.FTZ R219, R5, R39.reuse ;  /* 0x0000002705db7220 */ /* 0x080fe20000410000 */
[-C--:B------:R-:W-:Y:S01]  /*55e0*/  FMUL.FTZ R213, R6, R39.reuse ;  /* 0x0000002706d57220 */ /* 0x080fe20000410000 */
[-C--:B------:R-:W-:Y:S01]  /*55f0*/  FMUL.FTZ R217, R7, R39.reuse ;  /* 0x0000002707d97220 */ /* 0x080fe20000410000 */
[----:B------:R5:W2:Y:S01]  /*5600*/  MUFU.TANH R215, R4 ;  /* 0x0000000400d77308 */ /* 0x000aa20000002400 */
[----:B------:R-:W-:Y:S07]  /*5610*/  HMMA.16816.F32.BF16 R56, R52, R58, RZ ;  /* 0x0000003a3438723c */ /* 0x000fee00000418ff */
[----:B------:R-:W2:Y:S01]  /*5620*/  MUFU.TANH R195, R195 ;  /* 0x000000c300c37308 */ /* 0x000ea20000002400 */
[----:B------:R-:W-:Y:S01]  /*5630*/  HMMA.16816.F32.BF16 R16, R32, R70, R16 ;  /* 0x000000462010723c */ /* 0x000fe20000041810 */
[----:B---3--:R-:W3:Y:S02]  /*5640*/  LDSM.16.M88.4 R28, [R61+0x7800] ;  /* 0x007800003d1c783b */ /* 0x008ee40000000200 */
[-C--:B------:R-:W-:Y:S01]  /*5650*/  FMUL.FTZ R20, R20, R39.reuse ;  /* 0x0000002714147220 */ /* 0x080fe20000410000 */
[-C--:B------:R-:W-:Y:S01]  /*5660*/  FMUL.FTZ R78, R21, R39.reuse ;  /* 0x00000027154e7220 */ /* 0x080fe20000410000 */
[-C--:B------:R-:W-:Y:S01]  /*5670*/  FMUL.FTZ R225, R22, R39.reuse ;  /* 0x0000002716e17220 */ /* 0x080fe20000410000 */
[-C--:B------:R-:W-:Y:S01]  /*5680*/  FMUL.FTZ R223, R23, R39.reuse ;  /* 0x0000002717df7220 */ /* 0x080fe20000410000 */
[----:B------:R4:W2:Y:S01]  /*5690*/  MUFU.TANH R237, R20 ;  /* 0x0000001400ed7308 */ /* 0x0008a20000002400 */
[C---:B-1----:R-:W-:Y:S01]  /*56a0*/  HMMA.16816.F32.BF16 R24, R48.reuse, R8, R24 ;  /* 0x000000083018723c */ /* 0x042fe20000041818 */
[----:B------:R-:W-:Y:S06]  /*56b0*/  LDSM.16.M88.4 R68, [R74+0x7800] ;  /* 0x007800004a44783b */ /* 0x000fec0000000200 */
[----:B------:R-:W1:Y:S01]  /*56c0*/  MUFU.TANH R199, R199 ;  /* 0x000000c700c77308 */ /* 0x000e620000002400 */
[----:B------:R-:W-:Y:S01]  /*56d0*/  HMMA.16816.F32.BF16 R56, R48, R10, R56 ;  /* 0x0000000a3038723c */ /* 0x000fe20000041838 */
[----:B------:R-:W2:Y:S06]  /*56e0*/  LDSM.16.M88.4 R8, [R36+0x7000] ;  /* 0x007000002408783b */ /* 0x000eac0000000200 */
[----:B------:R-:W1:Y:S01]  /*56f0*/  MUFU.TANH R201, R201 ;  /* 0x000000c900c97308 */ /* 0x000e620000002400 */
[----:B------:R-:W-:Y:S01]  /*5700*/  HMMA.16816.F32.BF16 R16, R12, R42, R16 ;  /* 0x0000002a0c10723c */ /* 0x000fe20000041810 */
[----:B------:R-:W1:Y:S06]  /*5710*/  LDSM.16.M88.4 R40, [R76+0x8000] ;  /* 0x008000004c28783b */ /* 0x000e6c0000000200 */
[----:B------:R-:W1:Y:S01]  /*5720*/  MUFU.TANH R203, R203 ;  /* 0x000000cb00cb7308 */ /* 0x000e620000002400 */
[C---:B-----5:R-:W-:Y:S07]  /*5730*/  HMMA.16816.F32.BF16 R4, R52.reuse, R44, RZ ;  /* 0x0000002c3404723c */ /* 0x060fee00000418ff */
[----:B------:R-:W1:Y:S01]  /*5740*/  MUFU.TANH R205, R205 ;  /* 0x000000cd00cd7308 */ /* 0x000e620000002400 */
[----:B----4-:R-:W-:Y:S01]  /*5750*/  HMMA.16816.F32.BF16 R20, R52, R46, RZ ;  /* 0x0000002e3414723c */ /* 0x010fe200000418ff */
[----:B------:R-:W4:Y:S02]  /*5760*/  LDSM.16.M88.4 R44, [R61+0x8000] ;  /* 0x008000003d2c783b */ /* 0x000f240000000200 */
[-C--:B------:R-:W-:Y:S01]  /*5770*/  FMUL.FTZ R16, R16, R39.reuse ;  /* 0x0000002710107220 */ /* 0x080fe20000410000 */
[-C--:B------:R-:W-:Y:S01]  /*5780*/  FMUL.FTZ R86, R17, R39.reuse ;  /* 0x0000002711567220 */ /* 0x080fe20000410000 */
[-C--:B------:R-:W-:Y:S01]  /*5790*/  FMUL.FTZ R243, R18, R39.reuse ;  /* 0x0000002712f37220 */ /* 0x080fe20000410000 */
[-C--:B------:R-:W-:Y:S01]  /*57a0*/  FMUL.FTZ R80, R19, R39.reuse ;  /* 0x0000002713507220 */ /* 0x080fe20000410000 */
[----:B------:R1:W1:Y:S01]  /*57b0*/  MUFU.TANH R82, R16 ;  /* 0x0000001000527308 */ /* 0x0002620000002400 */
[----:B------:R-:W-:Y:S07]  /*57c0*/  HMMA.16816.F32.BF16 R24, R32, R64, R24 ;  /* 0x000000402018723c */ /* 0x000fee0000041818 */
[----:B------:R-:W1:Y:S01]  /*57d0*/  MUFU.TANH R209, R209 ;  /* 0x000000d100d17308 */ /* 0x000e620000002400 */
[C---:B---3--:R-:W-:Y:S07]  /*57e0*/  HMMA.16816.F32.BF16 R4, R48.reuse, R28, R4 ;  /* 0x0000001c3004723c */ /* 0x048fee0000041804 */
[----:B------:R-:W3:Y:S01]  /*57f0*/  MUFU.TANH R219, R219 ;  /* 0x000000db00db7308 */ /* 0x000ee20000002400 */
[----:B------:R-:W-:Y:S01]  /*5800*/  HMMA.16816.F32.BF16 R20, R48, R30, R20 ;  /* 0x0000001e3014723c */ /* 0x000fe20000041814 */
[----:B------:R-:W5:Y:S06]  /*5810*/  LDSM.16.M88.4 R28, [R36+0x7800] ;  /* 0x00780000241c783b */ /* 0x000f6c0000000200 */
[----:B------:R-:W1:Y:S01]  /*5820*/  MUFU.TANH R213, R213 ;  /* 0x000000d500d57308 */ /* 0x000e620000002400 */
[----:B------:R-:W-:Y:S01]  /*5830*/  HMMA.16816.F32.BF16 R56, R32, R66, R56 ;  /* 0x000000422038723c */ /* 0x000fe20000041838 */
[----:B------:R-:W3:Y:S06]  /*5840*/  LDSM.16.M88.4 R64, [R74+0x8000] ;  /* 0x008000004a40783b */ /* 0x000eec0000000200 */
[----:B------:R-:W3:Y:S01]  /*5850*/  MUFU.TANH R217, R217 ;  /* 0x000000d900d97308 */ /* 0x000ee20000002400 */
[----:B--2---:R-:W-:Y:S07]  /*5860*/  HMMA.16816.F32.BF16 R24, R12, R8, R24 ;  /* 0x000000080c18723c */ /* 0x004fee0000041818 */
[----:B------:R-:W2:Y:S01]  /*5870*/  MUFU.TANH R78, R78 ;  /* 0x0000004e004e7308 */ /* 0x000ea20000002400 */
[C---:B-1----:R-:W-:Y:S07]  /*5880*/  HMMA.16816.F32.BF16 R16, R52.reuse, R40, RZ ;  /* 0x000000283410723c */ /* 0x042fee00000418ff */
[----:B------:R-:W1:Y:S01]  /*5890*/  MUFU.TANH R225, R225 ;  /* 0x000000e100e17308 */ /* 0x000e620000002400 */
[----:B------:R-:W-:Y:S03]  /*58a0*/  HMMA.16816.F32.BF16 R40, R52, R42, RZ ;  /* 0x0000002a3428723c */ /* 0x000fe600000418ff */
[-C--:B------:R-:W-:Y:S01]  /*58b0*/  FMUL.FTZ R24, R24, R39.reuse ;  /* 0x0000002718187220 */ /* 0x080fe20000410000 */
[-C--:B------:R-:W-:Y:S01]  /*58c0*/  FMUL.FTZ R25, R25, R39.reuse ;  /* 0x0000002719197220 */ /* 0x080fe20000410000 */
[-C--:B------:R-:W-:Y:S01]  /*58d0*/  FMUL.FTZ R84, R26, R39.reuse ;  /* 0x000000271a547220 */ /* 0x080fe20000410000 */
[-C--:B------:R-:W-:Y:S01]  /*58e0*/  FMUL.FTZ R88, R27, R39.reuse ;  /* 0x000000271b587220 */ /* 0x080fe20000410000 */
[----:B------:R-:W1:Y:S01]  /*58f0*/  MUFU.TANH R94, R24 ;  /* 0x00000018005e7308 */ /* 0x000e620000002400 */
[----:B------:R-:W-:Y:S07]  /*5900*/  HMMA.16816.F32.BF16 R4, R32, R68, R4 ;  /* 0x000000442004723c */ /* 0x000fee0000041804 */
[----:B------:R2:W1:Y:S01]  /*5910*/  MUFU.TANH R96, R25 ;  /* 0x0000001900607308 */ /* 0x0004620000002400 */
[----:B------:R-:W-:Y:S01]  /*5920*/  HMMA.16816.F32.BF16 R56, R12, R10, R56 ;  /* 0x0000000a0c38723c */ /* 0x000fe20000041838 */
[----:B------:R-:W1:Y:S06]  /*5930*/  LDSM.16.M88.4 R8, [R76+0x8800] ;  /* 0x008800004c08783b */ /* 0x000e6c0000000200 */
[----:B------:R-:W1:Y:S01]  /*5940*/  MUFU.TANH R223, R223 ;  /* 0x000000df00df7308 */ /* 0x000e620000002400 */
[C---:B----4-:R-:W-:Y:S07]  /*5950*/  HMMA.16816.F32.BF16 R16, R48.reuse, R44, R16 ;  /* 0x0000002c3010723c */ /* 0x050fee0000041810 */
[----:B------:R-:W4:Y:S01]  /*5960*/  MUFU.TANH R86, R86 ;  /* 0x0000005600567308 */ /* 0x000f220000002400 */
[----:B------:R-:W-:Y:S01]  /*5970*/  HMMA.16816.F32.BF16 R40, R48, R46, R40 ;  /* 0x0000002e3028723c */ /* 0x000fe20000041828 */
[----:B------:R-:W4:Y:S02]  /*5980*/  LDSM.16.M88.4 R44, [R36+0x8000] ;  /* 0x00800000242c783b */ /* 0x000f240000000200 */
[-C--:B------:R-:W-:Y:S01]  /*5990*/  FMUL.FTZ R56, R56, R39.reuse ;  /* 0x0000002738387220 */ /* 0x080fe20000410000 */
[-C--:B------:R-:W-:Y:S01]  /*59a0*/  FMUL.FTZ R106, R57, R39.reuse ;  /* 0x00000027396a7220 */ /* 0x080fe20000410000 */
[----:B--2---:R-:W2:Y:S01]  /*59b0*/  LDSM.16.M88.4 R24, [R61+0x8800] ;  /* 0x008800003d18783b */ /* 0x004ea20000000200 */
[-C--:B------:R-:W-:Y:S01]  /*59c0*/  FMUL.FTZ R90, R58, R39.reuse ;  /* 0x000000273a5a7220 */ /* 0x080fe20000410000 */
[----:B------:R1:W1:Y:S01]  /*59d0*/  MUFU.TANH R102, R56 ;  /* 0x0000003800667308 */ /* 0x0002620000002400 */
[----:B-----5:R-:W-:Y:S01]  /*59e0*/  HMMA.16816.F32.BF16 R4, R12, R28, R4 ;  /* 0x0000001c0c04723c */ /* 0x020fe20000041804 */
[----:B------:R-:W-:-:S06]  /*59f0*/  FMUL.FTZ R92, R59, R39 ;  /* 0x000000273b5c7220 */ /* 0x000fcc0000410000 */
[----:B------:R-:W1:Y:S01]  /*5a00*/  MUFU.TANH R243, R243 ;  /* 0x000000f300f37308 */ /* 0x000e620000002400 */
[C---:B------:R-:W-:Y:S01]  /*5a10*/  HMMA.16816.F32.BF16 R20, R32.reuse, R70, R20 ;  /* 0x000000462014723c */ /* 0x040fe20000041814 */
[----:B------:R-:W5:Y:S06]  /*5a20*/  LDSM.16.M88.4 R68, [R74+0x8800] ;  /* 0x008800004a44783b */ /* 0x000f6c0000000200 */
[----:B------:R-:W2:Y:S01]  /*5a30*/  MUFU.TANH R80, R80 ;  /* 0x0000005000507308 */ /* 0x000ea20000002400 */
[----:B---3--:R-:W-:Y:S03]  /*5a40*/  HMMA.16816.F32.BF16 R16, R32, R64, R16 ;  /* 0x000000402010723c */ /* 0x008fe60000041810 */
[-C--:B------:R-:W-:Y:S01]  /*5a50*/  FMUL.FTZ R4, R4, R39.reuse ;  /* 0x0000002704047220 */ /* 0x080fe20000410000 */
[-C--:B------:R-:W-:Y:S01]  /*5a60*/  FMUL.FTZ R114, R5, R39.reuse ;  /* 0x0000002705727220 */ /* 0x080fe20000410000 */
[-C--:B------:R-:W-:Y:S01]  /*5a70*/  FMUL.FTZ R98, R6, R39.reuse ;  /* 0x0000002706627220 */ /* 0x080fe20000410000 */
[-C--:B------:R-:W-:Y:S01]  /*5a80*/  FMUL.FTZ R100, R7, R39.reuse ;  /* 0x0000002707647220 */ /* 0x080fe20000410000 */
[----:B------:R3:W2:Y:S01]  /*5a90*/  MUFU.TANH R110, R4 ;  /* 0x00000004006e7308 */ /* 0x0006a20000002400 */
[----:B-1----:R-:W-:Y:S07]  /*5aa0*/  HMMA.16816.F32.BF16 R56, R52, R8, RZ ;  /* 0x000000083438723c */ /* 0x002fee00000418ff */
[----:B------:R-:W1:Y:S01]  /*5ab0*/  MUFU.TANH R84, R84 ;  /* 0x0000005400547308 */ /* 0x000e620000002400 */
[----:B------:R-:W-:Y:S01]  /*5ac0*/  HMMA.16816.F32.BF16 R20, R12, R30, R20 ;  /* 0x0000001e0c14723c */ /* 0x000fe20000041814 */
[----:B------:R-:W1:Y:S06]  /*5ad0*/  LDSM.16.M88.4 R28, [R76+0x9000] ;  /* 0x009000004c1c783b */ /* 0x000e6c0000000200 */
[----:B------:R-:W1:Y:S01]  /*5ae0*/  MUFU.TANH R88, R88 ;  /* 0x0000005800587308 */ /* 0x000e620000002400 */
[----:B---3--:R-:W-:Y:S01]  /*5af0*/  HMMA.16816.F32.BF16 R4, R52, R10, RZ ;  /* 0x0000000a3404723c */ /* 0x008fe200000418ff */
[----:B------:R-:W3:Y:S06]  /*5b00*/  LDSM.16.M88.4 R8, [R61+0x9000] ;  /* 0x009000003d08783b */ /* 0x000eec0000000200 */
[----:B------:R-:W1:Y:S01]  /*5b10*/  MUFU.TANH R106, R106 ;  /* 0x0000006a006a7308 */ /* 0x000e620000002400 */
[----:B----4-:R-:W-:Y:S03]  /*5b20*/  HMMA.16816.F32.BF16 R16, R12, R44, R16 ;  /* 0x0000002c0c10723c */ /* 0x010fe60000041810 */
[-C--:B------:R-:W-:Y:S01]  /*5b30*/  FMUL.FTZ R20, R20, R39.reuse ;  /* 0x0000002714147220 */ /* 0x080fe20000410000 */
[-C--:B------:R-:W-:Y:S01]  /*5b40*/  FMUL.FTZ R118, R21, R39.reuse ;  /* 0x0000002715767220 */ /* 0x080fe20000410000 */
[-C--:B------:R-:W-:Y:S01]  /*5b50*/  FMUL.FTZ R108, R22, R39.reuse ;  /* 0x00000027166c7220 */ /* 0x080fe20000410000 */
[-C--:B------:R-:W-:Y:S01]  /*5b60*/  FMUL.FTZ R104, R23, R39.reuse ;  /* 0x0000002717687220 */ /* 0x080fe20000410000 */
[----:B------:R1:W4:Y:S01]  /*5b70*/  MUFU.TANH R116, R20 ;  /* 0x0000001400747308 */ /* 0x0003220000002400 */
[----:B------:R-:W-:Y:S01]  /*5b80*/  HMMA.16816.F32.BF16 R40, R32, R66, R40 ;  /* 0x000000422028723c */ /* 0x000fe20000041828 */
[----:B------:R4:W-:Y:S06]  /*5b90*/  LDSM.16.M88.4 R64, [R76+0x9800] ;  /* 0x009800004c40783b */ /* 0x0009ec0000000200 */
[----:B------:R-:W1:Y:S01]  /*5ba0*/  MUFU.TANH R90, R90 ;  /* 0x0000005a005a7308 */ /* 0x000e620000002400 */
[----:B--2---:R-:W-:Y:S03]  /*5bb0*/  HMMA.16816.F32.BF16 R56, R48, R24, R56 ;  /* 0x000000183038723c */ /* 0x004fe60000041838 */
[-C--:B------:R-:W-:Y:S01]  /*5bc0*/  FMUL.FTZ R16, R16, R39.reuse ;  /* 0x0000002710107220 */ /* 0x080fe20000410000 */
[-C--:B------:R-:W-:Y:S01]  /*5bd0*/  FMUL.FTZ R122, R17, R39.reuse ;  /* 0x00000027117a7220 */ /* 0x080fe20000410000 */
[----:B------:R-:W-:-:S02]  /*5be0*/  FMUL.FTZ R112, R19, R39 ;  /* 0x0000002713707220 */ /* 0x000fc40000410000 */
[----:B------:R2:W1:Y:S01]  /*5bf0*/  MUFU.TANH R120, R16 ;  /* 0x0000001000787308 */ /* 0x0004620000002400 */
[----:B------:R-:W-:Y:S01]  /*5c00*/  HMMA.16816.F32.BF16 R4, R48, R26, R4 ;  /* 0x0000001a3004723c */ /* 0x000fe20000041804 */
[----:B------:R-:W3:Y:S06]  /*5c10*/  LDSM.16.M88.4 R24, [R36+0x8800] ;  /* 0x008800002418783b */ /* 0x000eec0000000200 */
[----:B------:R-:W1:Y:S01]  /*5c20*/  MUFU.TANH R92, R92 ;  /* 0x0000005c005c7308 */ /* 0x000e620000002400 */
[----:B------:R-:W-:Y:S01]  /*5c30*/  HMMA.16816.F32.BF16 R40, R12, R46, R40 ;  /* 0x0000002e0c28723c */ /* 0x000fe20000041828 */
[----:B------:R-:W-:Y:S06]  /*5c40*/  LDSM.16.M88.4 R44, [R61+0x9800] ;  /* 0x009800003d2c783b */ /* 0x000fec0000000200 */
[----:B------:R-:W2:Y:S01]  /*5c50*/  MUFU.TANH R114, R114 ;  /* 0x0000007200727308 */ /* 0x000ea20000002400 */
[----:B-----5:R-:W-:Y:S01]  /*5c60*/  HMMA.16816.F32.BF16 R56, R32, R68, R56 ;  /* 0x000000442038723c */ /* 0x020fe20000041838 */
[----:B------:R-:W-:-:S06]  /*5c70*/  FMUL.FTZ R69, R18, R39 ;  /* 0x0000002712457220 */ /* 0x000fcc0000410000 */
[----:B------:R-:W3:Y:S01]  /*5c80*/  MUFU.TANH R98, R98 ;  /* 0x0000006200627308 */ /* 0x000ee20000002400 */
[----:B-1----:R-:W-:Y:S03]  /*5c90*/  HMMA.16816.F32.BF16 R20, R52, R28, RZ ;  /* 0x0000001c3414723c */ /* 0x002fe600000418ff */
[-C--:B------:R-:W-:Y:S01]  /*5ca0*/  FMUL.FTZ R40, R40, R39.reuse ;  /* 0x0000002728287220 */ /* 0x080fe20000410000 */
[----:B----4-:R-:W-:-:S03]  /*5cb0*/  FMUL.FTZ R76, R41, R39 ;  /* 0x00000027294c7220 */ /* 0x010fc60000410000 */
[----:B------:R1:W4:Y:S01]  /*5cc0*/  MUFU.TANH R68, R40 ;  /* 0x0000002800447308 */ /* 0x0003220000002400 */
[----:B--2---:R-:W-:Y:S01]  /*5cd0*/  HMMA.16816.F32.BF16 R16, R52, R30, RZ ;  /* 0x0000001e3410723c */ /* 0x004fe200000418ff */
[----:B------:R-:W2:Y:S06]  /*5ce0*/  LDSM.16.M88.4 R28, [R74+0x9000] ;  /* 0x009000004a1c783b */ /* 0x000eac0000000200 */
[----:B------:R-:W1:Y:S01]  /*5cf0*/  MUFU.TANH R100, R100 ;  /* 0x0000006400647308 */ /* 0x000e620000002400 */
[----:B------:R-:W-:Y:S01]  /*5d00*/  HMMA.16816.F32.BF16 R4, R32, R70, R4 ;  /* 0x000000462004723c */ /* 0x000fe20000041804 */
[-C--:B------:R-:W-:Y:S01]  /*5d10*/  FMUL.FTZ R71, R42, R39.reuse ;  /* 0x000000272a477220 */ /* 0x080fe20000410000 */
[----:B------:R-:W-:-:S05]  /*5d20*/  FMUL.FTZ R70, R43, R39 ;  /* 0x000000272b467220 */ /* 0x000fca0000410000 */
[----:B------:R-:W1:Y:S01]  /*5d30*/  MUFU.TANH R118, R118 ;  /* 0x0000007600767308 */ /* 0x000e620000002400 */
[----:B---3--:R-:W-:Y:S07]  /*5d40*/  HMMA.16816.F32.BF16 R20, R48, R8, R20 ;  /* 0x000000083014723c */ /* 0x008fee0000041814 */
[----:B------:R-:W3:Y:S01]  /*5d50*/  MUFU.TANH R108, R108 ;  /* 0x0000006c006c7308 */ /* 0x000ee20000002400 */
[----:B------:R-:W-:Y:S07]  /*5d60*/  HMMA.16816.F32.BF16 R56, R12, R24, R56 ;  /* 0x000000180c38723c */ /* 0x000fee0000041838 */
[----:B------:R-:W2:Y:S01]  /*5d70*/  MUFU.TANH R104, R104 ;  /* 0x0000006800687308 */ /* 0x000ea20000002400 */
[----:B------:R-:W-:Y:S01]  /*5d80*/  HMMA.16816.F32.BF16 R16, R48, R10, R16 ;  /* 0x0000000a3010723c */ /* 0x000fe20000041810 */
[----:B------:R-:W5:Y:S06]  /*5d90*/  LDSM.16.M88.4 R8, [R36+0x9000] ;  /* 0x009000002408783b */ /* 0x000f6c0000000200 */
[----:B------:R-:W2:Y:S01]  /*5da0*/  MUFU.TANH R122, R122 ;  /* 0x0000007a007a7308 */ /* 0x000ea20000002400 */
[----:B-1----:R-:W-:Y:S03]  /*5db0*/  HMMA.16816.F32.BF16 R40, R52, R64, RZ ;  /* 0x000000403428723c */ /* 0x002fe600000418ff */
[-C--:B------:R-:W-:Y:S01]  /*5dc0*/  FMUL.FTZ R65, R56, R39.reuse ;  /* 0x0000002738417220 */ /* 0x080fe20000410000 */
[-C--:B------:R-:W-:Y:S01]  /*5dd0*/  FMUL.FTZ R56, R57, R39.reuse ;  /* 0x0000002739387220 */ /* 0x080fe20000410000 */
[----:B------:R-:W-:-:S02]  /*5de0*/  FMUL.FTZ R57, R58, R39 ;  /* 0x000000273a397220 */ /* 0x000fc40000410000 */
[----:B------:R-:W1:Y:S01]  /*5df0*/  MUFU.TANH R69, R69 ;  /* 0x0000004500457308 */ /* 0x000e620000002400 */
[----:B------:R-:W-:Y:S01]  /*5e00*/  HMMA.16816.F32.BF16 R4, R12, R26, R4 ;  /* 0x0000001a0c04723c */ /* 0x000fe20000041804 */
[----:B------:R-:W4:Y:S06]  /*5e10*/  LDSM.16.M88.4 R24, [R74+0x9800] ;  /* 0x009800004a18783b */ /* 0x000f2c0000000200 */
[----:B------:R-:W1:Y:S01]  /*5e20*/  MUFU.TANH R112, R112 ;  /* 0x0000007000707308 */ /* 0x000e620000002400 */
[----:B------:R-:W-:Y:S07]  /*5e30*/  HMMA.16816.F32.BF16 R52, R52, R66, RZ ;  /* 0x000000423434723c */ /* 0x000fee00000418ff */
[----:B------:R-:W1:Y:S01]  /*5e40*/  MUFU.TANH R76, R76 ;  /* 0x0000004c004c7308 */ /* 0x000e620000002400 */
[----:B--2---:R-:W-:Y:S03]  /*5e50*/  HMMA.16816.F32.BF16 R20, R32, R28, R20 ;  /* 0x0000001c2014723c */ /* 0x004fe60000041814 */
[-C--:B------:R-:W-:Y:S01]  /*5e60*/  FMUL.FTZ R7, R7, R39.reuse ;  /* 0x0000002707077220 */ /* 0x080fe20000410000 */
[----:B------:R-:W-:-:S03]  /*5e70*/  FMUL.FTZ R4, R4, R39 ;  /* 0x0000002704047220 */ /* 0x000fc60000410000 */
[----:B------:R-:W2:Y:S01]  /*5e80*/  MUFU.TANH R71, R71 ;  /* 0x0000004700477308 */ /* 0x000ea20000002400 */
[----:B------:R-:W-:Y:S01]  /*5e90*/  HMMA.16816.F32.BF16 R16, R32, R30, R16 ;  /* 0x0000001e2010723c */ /* 0x000fe20000041810 */
[----:B------:R-:W3:Y:S01]  /*5ea0*/  LDSM.16.M88.4 R28, [R36+0x9800] ;  /* 0x00980000241c783b */ /* 0x000ee20000000200 */
[----:B------:R-:W-:-:S05]  /*5eb0*/  DEPBAR.LE SB0, 0x0 ;  /* 0x000080000000791a */ /* 0x000fca0000000000 */
[----:B------:R-:W1:Y:S01]  /*5ec0*/  MUFU.TANH R70, R70 ;  /* 0x0000004600467308 */ /* 0x000e620000002400 */
[----:B------:R-:W-:Y:S01]  /*5ed0*/  HMMA.16816.F32.BF16 R40, R48, R44, R40 ;  /* 0x0000002c3028723c */ /* 0x000fe20000041828 */
[----:B------:R-:W-:-:S06]  /*5ee0*/  FMUL.FTZ R45, R59, R39 ;  /* 0x000000273b2d7220 */ /* 0x000fcc0000410000 */
[----:B------:R-:W1:Y:S01]  /*5ef0*/  MUFU.TANH R65, R65 ;  /* 0x0000004100417308 */ /* 0x000e620000002400 */
[----:B------:R-:W-:Y:S07]  /*5f00*/  HMMA.16816.F32.BF16 R52, R48, R46, R52 ;  /* 0x0000002e3034723c */ /* 0x000fee0000041834 */
[----:B------:R-:W1:Y:S01]  /*5f10*/  MUFU.TANH R56, R56 ;  /* 0x0000003800387308 */ /* 0x000e620000002400 */
[----:B-----5:R-:W-:Y:S01]  /*5f20*/  HMMA.16816.F32.BF16 R20, R12, R8, R20 ;  /* 0x000000080c14723c */ /* 0x020fe20000041814 */
[-C--:B------:R-:W-:Y:S01]  /*5f30*/  FMUL.FTZ R8, R5, R39.reuse ;  /* 0x0000002705087220 */ /* 0x080fe20000410000 */
[----:B------:R-:W-:-:S05]  /*5f40*/  FMUL.FTZ R5, R6, R39 ;  /* 0x0000002706057220 */ /* 0x000fca0000410000 */
[----:B------:R-:W1:Y:S01]  /*5f50*/  MUFU.TANH R57, R57 ;  /* 0x0000003900397308 */ /* 0x000e620000002400 */
[C---:B----4-:R-:W-:Y:S07]  /*5f60*/  HMMA.16816.F32.BF16 R40, R32.reuse, R24, R40 ;  /* 0x000000182028723c */ /* 0x050fee0000041828 */
[----:B------:R-:W4:Y:S01]  /*5f70*/  MUFU.TANH R45, R45 ;  /* 0x0000002d002d7308 */ /* 0x000f220000002400 */
[----:B------:R-:W-:Y:S03]  /*5f80*/  HMMA.16816.F32.BF16 R52, R32, R26, R52 ;  /* 0x0000001a2034723c */ /* 0x000fe60000041834 */
[-C--:B------:R-:W-:Y:S01]  /*5f90*/  FMUL.FTZ R21, R21, R39.reuse ;  /* 0x0000002715157220 */ /* 0x080fe20000410000 */
[-C--:B------:R-:W-:Y:S01]  /*5fa0*/  FMUL.FTZ R9, R22, R39.reuse ;  /* 0x0000002716097220 */ /* 0x080fe20000410000 */
[----:B------:R-:W-:-:S02]  /*5fb0*/  FMUL.FTZ R20, R20, R39 ;  /* 0x0000002714147220 */ /* 0x000fc40000410000 */
[----:B------:R5:W1:Y:S01]  /*5fc0*/  MUFU.TANH R47, R21 ;  /* 0x00000015002f7308 */ /* 0x000a620000002400 */
[----:B------:R-:W-:Y:S01]  /*5fd0*/  HMMA.16816.F32.BF16 R16, R12, R10, R16 ;  /* 0x0000000a0c10723c */ /* 0x000fe20000041810 */
[----:B------:R-:W-:-:S06]  /*5fe0*/  FMUL.FTZ R11, R23, R39 ;  /* 0x00000027170b7220 */ /* 0x000fcc0000410000 */
[----:B------:R1:W1:Y:S01]  /*5ff0*/  MUFU.TANH R59, R4 ;  /* 0x00000004003b7308 */ /* 0x0002620000002400 */
[C---:B---3--:R-:W-:Y:S07]  /*6000*/  HMMA.16816.F32.BF16 R40, R12.reuse, R28, R40 ;  /* 0x0000001c0c28723c */ /* 0x048fee0000041828 */
[----:B------:R-:W3:Y:S01]  /*6010*/  MUFU.TANH R8, R8 ;  /* 0x0000000800087308 */ /* 0x000ee20000002400 */
[----:B------:R-:W-:Y:S03]  /*6020*/  HMMA.16816.F32.BF16 R52, R12, R30, R52 ;  /* 0x0000001e0c34723c */ /* 0x000fe60000041834 */
[-C--:B------:R-:W-:Y:S01]  /*6030*/  FMUL.FTZ R17, R17, R39.reuse ;  /* 0x0000002711117220 */ /* 0x080fe20000410000 */
[-C--:B------:R-:W-:Y:S01]  /*6040*/  FMUL.FTZ R19, R19, R39.reuse ;  /* 0x0000002713137220 */ /* 0x080fe20000410000 */
[-C--:B------:R-:W-:Y:S01]  /*6050*/  FMUL.FTZ R16, R16, R39.reuse ;  /* 0x0000002710107220 */ /* 0x080fe20000410000 */
[-C--:B------:R-:W-:Y:S01]  /*6060*/  FMUL.FTZ R18, R18, R39.reuse ;  /* 0x0000002712127220 */ /* 0x080fe20000410000 */
[----:B------:R-:W1:Y:S04]  /*6070*/  MUFU.TANH R5, R5 ;  /* 0x0000000500057308 */ /* 0x000e680000002400 */
[-C--:B-----5:R-:W-:Y:S01]  /*6080*/  FMUL.FTZ R21, R40, R39.reuse ;  /* 0x0000002728157220 */ /* 0x0a0fe20000410000 */
[-C--:B------:R-:W-:Y:S01]  /*6090*/  FMUL.FTZ R29, R41, R39.reuse ;  /* 0x00000027291d7220 */ /* 0x080fe20000410000 */
[-C--:B------:R-:W-:Y:S01]  /*60a0*/  FMUL.FTZ R13, R42, R39.reuse ;  /* 0x000000272a0d7220 */ /* 0x080fe20000410000 */
[-C--:B------:R-:W-:Y:S01]  /*60b0*/  FMUL.FTZ R15, R43, R39.reuse ;  /* 0x000000272b0f7220 */ /* 0x080fe20000410000 */
[----:B------:R-:W1:Y:S04]  /*60c0*/  MUFU.TANH R7, R7 ;  /* 0x0000000700077308 */ /* 0x000e680000002400 */
[-C--:B------:R-:W-:Y:S01]  /*60d0*/  FMUL.FTZ R31, R52, R39.reuse ;  /* 0x00000027341f7220 */ /* 0x080fe20000410000 */
[-C--:B------:R-:W-:Y:S01]  /*60e0*/  FMUL.FTZ R33, R53, R39.reuse ;  /* 0x0000002735217220 */ /* 0x080fe20000410000 */
[-C--:B------:R-:W-:Y:S01]  /*60f0*/  FMUL.FTZ R27, R54, R39.reuse ;  /* 0x00000027361b7220 */ /* 0x080fe20000410000 */
[----:B------:R-:W-:Y:S01]  /*6100*/  FMUL.FTZ R25, R55, R39 ;  /* 0x0000002737197220 */ /* 0x000fe20000410000 */
[----:B------:R1:W1:Y:S08]  /*6110*/  MUFU.TANH R67, R20 ;  /* 0x0000001400437308 */ /* 0x0002700000002400 */
[----:B------:R-:W1:Y:S08]  /*6120*/  MUFU.TANH R9, R9 ;  /* 0x0000000900097308 */ /* 0x000e700000002400 */
[----:B------:R-:W1:Y:S08]  /*6130*/  MUFU.TANH R11, R11 ;  /* 0x0000000b000b7308 */ /* 0x000e700000002400 */
[----:B------:R1:W1:Y:S08]  /*6140*/  MUFU.TANH R49, R16 ;  /* 0x0000001000317308 */ /* 0x0002700000002400 */
        /* <DEDUP_REMOVED lines=17> */
[----:B-1----:R-:W2:Y:S01]  /*6260*/  LD.E R4, desc[UR4][R2.64+0x38] ;  /* 0x0000380402047980 */ /* 0x002ea2000c101900 */
        /* <DEDUP_REMOVED lines=8> */
.L_x_4033:
[----:B------:R-:W2:Y:S01]  /*62f0*/  LD.E R39, desc[UR4][R2.64+0x170] ;  /* 0x0001700402277980 */ /* 0x000ea2000c101900 */
[----:B------:R-:W-:Y:S02]  /*6300*/  LEA R14, R38, 0xfffffe00, 0x8 ;  /* 0xfffffe00260e7811 */ /* 0x000fe400078e40ff */
[----:B------:R-:W-:Y:S01]  /*6310*/  IABS R6, R244 ;  /* 0x000000f400067213 */ /* 0x000fe20000000000 */
[----:B------:R-:W3:Y:S01]  /*6320*/  LD.E.64 R50, desc[UR4][R154.64+0x20] ;  /* 0x000020049a327980 */ /* 0x000ee2000c101b00 */
[----:B-1----:R-:W-:Y:S02]  /*6330*/  IABS R4, R14 ;  /* 0x0000000e00047213 */ /* 0x002fe40000000000 */
        /* <DEDUP_REMOVED lines=12> */
[----:B------:R-:W-:Y:S02]  /*6400*/  IMAD.HI.U32 R41, R43, R41, R42 ;  /* 0x000000292b297227 */ /* 0x000fe400078e002a */
[----:B------:R-:W2:Y:S04]  /*6410*/  LD.E.64 R42, desc[UR4][R154.64+0x38] ;  /* 0x000038049a2a7980 */ /* 0x000ea8000c101b00 */
[----:B------:R-:W-:-:S04]  /*6420*/  IMAD.HI.U32 R12, R41, R4, RZ ;  /* 0x00000004290c7227 */ /* 0x000fc800078e00ff */
[----:B------:R-:W-:-:S04]  /*6430*/  IMAD.HI.U32 R16, R41, R6, RZ ;  /* 0x0000000629107227 */ /* 0x000fc800078e00ff */
[----:B------:R-:W-:Y:S01]  /*6440*/  IMAD R41, R12, R35, R4 ;  /* 0x000000230c297224 */ /* 0x000fe200078e0204 */
[----:B------:R-:W-:Y:S01]  /*6450*/  LOP3.LUT R4, R244, R39, RZ, 0x3c, !PT ;  /* 0x00000027f4047212 */ /* 0x000fe200078e3cff */
[----:B------:R-:W-:-:S03]  /*6460*/  IMAD R35, R16, R35, R6 ;  /* 0x0000002310237224 */ /* 0x000fc600078e0206 */
[C---:B------:R-:W-:Y:S02]  /*6470*/  ISETP.GT.U32.AND P1, PT, R10.reuse, R41, PT ;  /* 0x000000290a00720c */ /* 0x040fe40003f24070 */
[----:B------:R-:W-:-:S11]  /*6480*/  ISETP.GT.U32.AND P3, PT, R10, R35, PT ;  /* 0x000000230a00720c */ /* 0x000fd60003f64070 */
[----:B------:R-:W-:Y:S02]  /*6490*/  @!P1 IMAD.IADD R41, R41, 0x1, -R10 ;  /* 0x0000000129299824 */ /* 0x000fe400078e0a0a */
[-C--:B------:R-:W-:Y:S01]  /*64a0*/  @!P3 IADD3 R35, PT, PT, R35, -R10.reuse, RZ ;  /* 0x8000000a2323b210 */ /* 0x080fe20007ffe0ff */
[----:B------:R-:W-:Y:S01]  /*64b0*/  @!P3 VIADD R16, R16, 0x1 ;  /* 0x000000011010b836 */ /* 0x000fe20000000000 */
[----:B------:R-:W-:Y:S01]  /*64c0*/  ISETP.GE.AND P3, PT, R4, RZ, PT ;  /* 0x000000ff0400720c */ /* 0x000fe20003f66270 */
[----:B------:R-:W-:Y:S01]  /*64d0*/  @!P1 VIADD R12, R12, 0x1 ;  /* 0x000000010c0c9836 */ /* 0x000fe20000000000 */
[-C--:B------:R-:W-:Y:S02]  /*64e0*/  ISETP.GE.U32.AND P4, PT, R41, R10.reuse, PT ;  /* 0x0000000a2900720c */ /* 0x080fe40003f86070 */
[----:B------:R-:W-:Y:S02]  /*64f0*/  ISETP.GE.U32.AND P5, PT, R35, R10, PT ;  /* 0x0000000a2300720c */ /* 0x000fe40003fa6070 */
[----:B------:R-:W-:-:S02]  /*6500*/  ISETP.NE.AND P1, PT, R39, RZ, PT ;  /* 0x000000ff2700720c */ /* 0x000fc40003f25270 */
[----:B------:R-:W-:-:S07]  /*6510*/  LOP3.LUT R35, RZ, R39, RZ, 0x33, !PT ;  /* 0x00000027ff237212 */ /* 0x000fce00078e33ff */
[----:B------:R-:W-:Y:S02]  /*6520*/  @P4 IADD3 R12, PT, PT, R12, 0x1, RZ ;  /* 0x000000010c0c4810 */ /* 0x000fe40007ffe0ff */
[----:B------:R-:W-:-:S03]  /*6530*/  @P5 VIADD R16, R16, 0x1 ;  /* 0x0000000110105836 */ /* 0x000fc60000000000 */
[----:B------:R-:W-:Y:S02]  /*6540*/  @!P0 IMAD.MOV R12, RZ, RZ, -R12 ;  /* 0x000000ffff0c8224 */ /* 0x000fe400078e0a0c */
[----:B------:R-:W-:-:S03]  /*6550*/  @!P3 IADD3 R16, PT, PT, -R16, RZ, RZ ;  /* 0x000000ff1010b210 */ /* 0x000fc60007ffe1ff */
[C---:B------:R-:W-:Y:S02]  /*6560*/  SEL R6, R35.reuse, R12, !P1 ;  /* 0x0000000c23067207 */ /* 0x040fe40004800000 */
[----:B------:R-:W-:-:S03]  /*6570*/  SEL R35, R35, R16, !P1 ;  /* 0x0000001023237207 */ /* 0x000fc60004800000 */
[----:B------:R-:W-:-:S04]  /*6580*/  IMAD.WIDE R40, R6, 0x4, R248 ;  /* 0x0000000406287825 */ /* 0x000fc800078e02f8 */
        /* <DEDUP_REMOVED lines=8> */
[----:B------:R-:W-:-:S04]  /*6610*/  IMAD R6, R42, R35, R6 ;  /* 0x000000232a067224 */ /* 0x000fc800078e0206 */
[----:B------:R-:W-:Y:S01]  /*6620*/  IMAD.IADD R53, R53, 0x1, R6 ;  /* 0x0000000135357824 */ /* 0x000fe200078e0206 */
[----:B----4-:R-:W-:-:S04]  /*6630*/  IADD3 R41, PT, PT, R41, -R4, RZ ;  /* 0x8000000429297210 */ /* 0x010fc80007ffe0ff */
[----:B------:R-:W-:Y:S01]  /*6640*/  SHF.R.S32.HI R4, RZ, 0x1f, R41 ;  /* 0x0000001fff047819 */ /* 0x000fe20000011429 */
[----:B---3--:R-:W-:Y:S02]  /*6650*/  IMAD R35, R51, R41, RZ ;  /* 0x0000002933237224 */ /* 0x008fe400078e02ff */
[----:B------:R-:W-:-:S04]  /*6660*/  IMAD.WIDE.U32 R40, R41, R50, R52 ;  /* 0x0000003229287225 */ /* 0x000fc800078e0034 */
[----:B------:R-:W-:Y:S01]  /*6670*/  IMAD R4, R50, R4, R35 ;  /* 0x0000000432047224 */ /* 0x000fe200078e0223 */
[----:B------:R-:W-:-:S04]  /*6680*/  LEA R234, P0, R40, R234, 0x1 ;  /* 0x000000ea28ea7211 */ /* 0x000fc800078008ff */
[----:B------:R-:W-:-:S04]  /*6690*/  IADD3 R4, PT, PT, R41, R4, RZ ;  /* 0x0000000429047210 */ /* 0x000fc80007ffe0ff */
[----:B------:R-:W-:Y:S02]  /*66a0*/  LEA.HI.X R229, R40, R229, R4, 0x1, P0 ;  /* 0x000000e528e57211 */ /* 0x000fe400000f0c04 */
.L_x_4034:
[----:B------:R-:W-:Y:S05]  /*66b0*/  BSYNC.RECONVERGENT B0 ;  /* 0x0000000000007941 */ /* 0x000fea0003800200 */
.L_x_4032:
[-C--:B------:R-:W-:Y:S01]  /*66c0*/  ISETP.GE.AND P0, PT, R166, R245.reuse, PT ;  /* 0x000000f5a600720c */ /* 0x080fe20003f06270 */
[----:B------:R1:W-:Y:S01]  /*66d0*/  STL [R1+0x48], R23 ;  /* 0x0000481701007387 */ /* 0x0003e20000100800 */
[C---:B------:R-:W-:Y:S02]  /*66e0*/  SHF.L.U32 R35, R230.reuse, 0x5, RZ ;  /* 0x00000005e6237819 */ /* 0x040fe400000006ff */
[----:B------:R-:W-:Y:S01]  /*66f0*/  SHF.L.U64.HI R6, R230, 0x5, R231 ;  /* 0x00000005e6067819 */ /* 0x000fe200000102e7 */
[----:B------:R2:W-:Y:S01]  /*6700*/  STL [R1+0x44], R21 ;  /* 0x0000441501007387 */ /* 0x0005e20000100800 */
[----:B------:R-:W-:Y:S02]  /*6710*/  IADD3 R34, P4, PT, R35, R234, RZ ;  /* 0x000000ea23227210 */ /* 0x000fe40007f9e0ff */
[----:B------:R-:W-:Y:S01]  /*6720*/  ISETP.GE.AND P1, PT, R166, R245, PT ;  /* 0x000000f5a600720c */ /* 0x000fe20003f26270 */
[----:B------:R3:W-:Y:S04]  /*6730*/  STL [R1+0x40], R19 ;  /* 0x0000401301007387 */ /* 0x0007e80000100800 */
[----:B------:R-:W-:Y:S01]  /*6740*/  @!P0 IADD3 R40, P3, PT, R34, R35, RZ ;  /* 0x0000002322288210 */ /* 0x000fe20007f7e0ff */
[----:B------:R4:W-:Y:S01]  /*6750*/  STL [R1+0x3c], R17 ;  /* 0x00003c1101007387 */ /* 0x0009e20000100800 */
[----:B------:R-:W-:Y:S01]  /*6760*/  IADD3.X R35, PT, PT, R6, R229, RZ, P4, !PT ;  /* 0x000000e506237210 */ /* 0x000fe200027fe4ff */
[C---:B------:R-:W-:Y:S01]  /*6770*/  @!P0 IMAD R54, R231.reuse, 0xc0, RZ ;  /* 0x000000c0e7368824 */ /* 0x040fe200078e02ff */
[-C--:B------:R-:W-:Y:S01]  /*6780*/  @!P0 MOV R22, R34.reuse ;  /* 0x0000002200168202 */ /* 0x080fe20000000f00 */
[C---:B------:R-:W-:Y:S01]  /*6790*/  @!P0 IMAD R154, R231.reuse, 0xa0, RZ ;  /* 0x000000a0e79a8824 */ /* 0x040fe200078e02ff */
[-C--:B------:R-:W-:Y:S01]  /*67a0*/  @!P0 MOV R20, R34.reuse ;  /* 0x0000002200148202 */ /* 0x080fe20000000f00 */
[----:B------:R-:W-:Y:S01]  /*67b0*/  @!P0 IMAD R4, R231, 0x60, RZ ;  /* 0x00000060e7048824 */ /* 0x000fe200078e02ff */
[----:B------:R-:W-:Y:S01]  /*67c0*/  STL [R1+0x38], R15 ;  /* 0x0000380f01007387 */ /* 0x000fe20000100800 */
[----:B------:R-:W-:Y:S01]  /*67d0*/  @!P1 IMAD.MOV.U32 R228, RZ, RZ, R234 ;  /* 0x000000ffffe49224 */ /* 0x000fe200078e00ea */
[----:B------:R-:W-:Y:S01]  /*67e0*/  @!P0 MOV R42, R34 ;  /* 0x00000022002a8202 */ /* 0x000fe20000000f00 */
[----:B------:R-:W-:Y:S01]  /*67f0*/  @!P0 IMAD.X R41, R35, 0x1, R6, P3 ;  /* 0x0000000123298824 */ /* 0x000fe200018e0606 */
[----:B------:R-:W-:Y:S01]  /*6800*/  STL.64 [R1+0x30], R8 ;  /* 0x0000300801007387 */ /* 0x000fe20000100a00 */
[----:B-1----:R-:W-:-:S02]  /*6810*/  @!P0 IMAD.MOV.U32 R23, RZ, RZ, R35 ;  /* 0x000000ffff178224 */ /* 0x002fc400078e0023 */
[--C-:B------:R-:W-:Y:S01]  /*6820*/  @!P0 IMAD.MOV.U32 R43, RZ, RZ, R35.reuse ;  /* 0x000000ffff2b8224 */ /* 0x100fe200078e0023 */
[----:B------:R1:W-:Y:S01]  /*6830*/  STL.64 [R1+0x28], R2 ;  /* 0x0000280201007387 */ /* 0x0003e20000100a00 */
[----:B--2---:R-:W-:Y:S02]  /*6840*/  @!P0 IMAD.MOV.U32 R21, RZ, RZ, R35 ;  /* 0x000000ffff158224 */ /* 0x004fe400078e0023 */
[----:B------:R-:W-:Y:S01]  /*6850*/  @!P0 IMAD R52, R231, 0xe0, RZ ;  /* 0x000000e0e7348824 */ /* 0x000fe200078e02ff */
[----:B------:R-:W-:Y:S01]  /*6860*/  @!PT LDS RZ, [RZ] ;  /* 0x00000000fffff984 */ /* 0x000fe20000000800 */
[----:B------:R-:W-:Y:S01]  /*6870*/  @!PT LDS RZ, [RZ] ;  /* 0x00000000fffff984 */ /* 0x000fe20000000800 */
[----:B------:R-:W-:Y:S01]  /*6880*/  @!PT LDS RZ, [RZ] ;  /* 0x00000000fffff984 */ /* 0x000fe20000000800 */
[----:B------:R-:W-:Y:S01]  /*6890*/  @!P1 LDGSTS.E.BYPASS.LTC128B.128 [R247+0x2000], desc[UR4][R228.64] ;  /* 0x02000000e4f79fae */ /* 0x000fe2000b981a04 */
[----:B---3--:R-:W-:-:S03]  /*68a0*/  @!P0 IMAD.WIDE.U32 R18, R230, 0xa0, R22 ;  /* 0x000000a0e6128825 */ /* 0x008fc600078e0016 */
[----:B------:R2:W-:Y:S01]  /*68b0*/  @P1 STS.128 [R247+0x2000], RZ ;  /* 0x002000fff7001388 */ /* 0x0005e20000000c00 */
[----:B------:R-:W-:-:S03]  /*68c0*/  @!P0 IMAD.WIDE.U32 R20, R230, 0x60, R20 ;  /* 0x00000060e6148825 */ /* 0x000fc600078e0014 */
[----:B------:R2:W-:Y:S01]  /*68d0*/  @P0 STS.128 [R247+0x2800], RZ ;  /* 0x002800fff7000388 */ /* 0x0005e20000000c00 */
[----:B----4-:R-:W-:-:S03]  /*68e0*/  @!P0 IMAD.WIDE.U32 R16, R230, 0xc0, R34 ;  /* 0x000000c0e6108825 */ /* 0x010fc600078e0022 */
[----:B------:R-:W-:Y:S01]  /*68f0*/  @!PT LDS RZ, [RZ] ;  /* 0x00000000fffff984 */ /* 0x000fe20000000800 */
[----:B------:R-:W-:Y:S01]  /*6900*/  @!PT LDS RZ, [RZ] ;  /* 0x00000000fffff984 */ /* 0x000fe20000000800 */
[----:B------:R-:W-:Y:S01]  /*6910*/  @!PT LDS RZ, [RZ] ;  /* 0x00000000fffff984 */ /* 0x000fe20000000800 */
[----:B------:R-:W-:Y:S01]  /*6920*/  @!P0 LDGSTS.E.BYPASS.LTC128B.128 [R247+0x2800], desc[UR4][R34.64] ;  /* 0x0280000022f78fae */ /* 0x000fe2000b981a04 */
[----:B------:R-:W-:Y:S01]  /*6930*/  @!P0 IMAD.IADD R155, R154, 0x1, R19 ;  /* 0x000000019a9b8824 */ /* 0x000fe200078e0213 */
[----:B------:R-:W-:Y:S01]  /*6940*/  @!P0 IADD3 R55, PT, PT, R54, R17, RZ ;  /* 0x0000001136378210 */ /* 0x000fe20007ffe0ff */
[----:B------:R-:W-:Y:S01]  /*6950*/  @!P0 IMAD.MOV.U32 R54, RZ, RZ, R16 ;  /* 0x000000ffff368224 */ /* 0x000fe200078e0010 */
[----:B------:R-:W-:Y:S01]  /*6960*/  @!P0 MOV R154, R18 ;  /* 0x00000012009a8202 */ /* 0x000fe20000000f00 */
[----:B------:R-:W-:Y:S01]  /*6970*/  @!P0 IMAD.MOV.U32 R17, RZ, RZ, R35 ;  /* 0x000000ffff118224 */ /* 0x000fe200078e0023 */
[-C--:B------:R-:W-:Y:S01]  /*6980*/  @!P0 MOV R16, R34.reuse ;  /* 0x0000002200108202 */ /* 0x080fe20000000f00 */
[----:B------:R2:W-:Y:S01]  /*6990*/  @P0 STS.128 [R247+0x3000], RZ ;  /* 0x003000fff7000388 */ /* 0x0005e20000000c00 */
[CC--:B------:R-:W-:Y:S01]  /*69a0*/  @!P0 LEA R18, P3, R230.reuse, R34.reuse, 0x6 ;  /* 0x00000022e6128211 */ /* 0x0c0fe200078630ff */
[----:B------:R-:W-:Y:S01]  /*69b0*/  @!P0 IMAD.WIDE.U32 R42, R230, 0xe0, R42 ;  /* 0x000000e0e62a8825 */ /* 0x000fe200078e002a */
[----:B-1----:R-:W-:Y:S01]  /*69c0*/  @!P0 IADD3 R3, PT, PT, R4, R21, RZ ;  /* 0x0000001504038210 */ /* 0x002fe20007ffe0ff */
[----:B------:R-:W-:Y:S01]  /*69d0*/  @!PT LDS RZ, [RZ] ;  /* 0x00000000fffff984 */ /* 0x000fe20000000800 */
[----:B------:R-:W-:Y:S01]  /*69e0*/  @!PT LDS RZ, [RZ] ;  /* 0x00000000fffff984 */ /* 0x000fe20000000800 */
[----:B------:R-:W-:Y:S01]  /*69f0*/  @!PT LDS RZ, [RZ] ;  /* 0x00000000fffff984 */ /* 0x000fe20000000800 */
[----:B------:R1:W-:Y:S02]  /*6a00*/  @!P0 LDGSTS.E.BYPASS.LTC128B.128 [R247+0x3000], desc[UR4][R40.64] ;  /* 0x0300000028f78fae */ /* 0x0003e4000b981a04 */
[----:B------:R-:W-:Y:S01]  /*6a10*/  @!P0 IMAD.MOV.U32 R2, RZ, RZ, R20 ;  /* 0x000000ffff028224 */ /* 0x000fe200078e0014 */
[CC--:B------:R-:W-:Y:S01]  /*6a20*/  @!P0 LEA.HI.X R19, R230.reuse, R35.reuse, R231, 0x6, P3 ;  /* 0x00000023e6138211 */ /* 0x0c0fe200018f34e7 */
[C---:B------:R-:W-:Y:S01]  /*6a30*/  @!P0 IMAD.WIDE.U32 R20, R230.reuse, 0x1a0, R16 ;  /* 0x000001a0e6148825 */ /* 0x040fe200078e0010 */
[C---:B------:R-:W-:Y:S01]  /*6a40*/  @!P0 LEA R16, P1, R230.reuse, R34, 0x7 ;  /* 0x00000022e6108211 */ /* 0x040fe200078238ff */
[----:B------:R2:W-:Y:S02]  /*6a50*/  @P0 STS.128 [R247+0x3800], RZ ;  /* 0x003800fff7000388 */ /* 0x0005e40000000c00 */
[C---:B------:R-:W-:Y:S01]  /*6a60*/  @!P0 IMAD R6, R231.reuse, 0x180, RZ ;  /* 0x00000180e7068824 */ /* 0x040fe200078e02ff */
[----:B------:R-:W-:Y:S01]  /*6a70*/  @!P0 LEA.HI.X R17, R230, R35, R231, 0x7, P1 ;  /* 0x00000023e6118211 */ /* 0x000fe200008f3ce7 */
[----:B------:R-:W-:Y:S01]  /*6a80*/  @!PT LDS RZ, [RZ] ;  /* 0x00000000fffff984 */ /* 0x000fe20000000800 */
[----:B------:R-:W-:Y:S01]  /*6a90*/  @!PT LDS RZ, [RZ] ;  /* 0x00000000fffff984 */ /* 0x000fe20000000800 */
[----:B------:R-:W-:Y:S01]  /*6aa0*/  @!PT LDS RZ, [RZ] ;  /* 0x00000000fffff984 */ /* 0x000fe20000000800 */
[----:B------:R-:W-:Y:S01]  /*6ab0*/  @!P0 LDGSTS.E.BYPASS.LTC128B.128 [R247+0x3800], desc[UR4][R18.64] ;  /* 0x0380000012f78fae */ /* 0x000fe2000b981a04 */
[----:B------:R-:W-:-:S02]  /*6ac0*/  @!P0 IMAD R4, R231, 0x1a0, RZ ;  /* 0x000001a0e7048824 */ /* 0x000fc400078e02ff */
[----:B------:R-:W-:Y:S01]  /*6ad0*/  @!P0 IMAD.WIDE.U32 R22, R230, 0x180, R34 ;  /* 0x00000180e6168825 */ /* 0x000fe200078e0022 */
[----:B------:R2:W-:Y:S03]  /*6ae0*/  @P0 STS.128 [R247+0x4000], RZ ;  /* 0x004000fff7000388 */ /* 0x0005e60000000c00 */
[----:B------:R-:W-:Y:S01]  /*6af0*/  @!P0 IMAD.IADD R53, R52, 0x1, R43 ;  /* 0x0000000134358824 */ /* 0x000fe200078e022b */
[----:B------:R-:W-:Y:S01]  /*6b00*/  @!PT LDS RZ, [RZ] ;  /* 0x00000000fffff984 */ /* 0x000fe20000000800 */
[----:B------:R-:W-:Y:S01]  /*6b10*/  @!PT LDS RZ, [RZ] ;  /* 0x00000000fffff984 */ /* 0x000fe20000000800 */
[----:B------:R-:W-:Y:S01]  /*6b20*/  @!PT LDS RZ, [RZ] ;  /* 0x00000000fffff984 */ /* 0x000fe20000000800 */
[----:B------:R3:W-:Y:S01]  /*6b30*/  @!P0 LDGSTS.E.BYPASS.LTC128B.128 [R247+0x4000], desc[UR4][R2.64] ;  /* 0x0400000002f78fae */ /* 0x0007e2000b981a04 */
[----:B------:R-:W-:Y:S01]  /*6b40*/  @!P0 IMAD.IADD R15, R4, 0x1, R21 ;  /* 0x00000001040f8824 */ /* 0x000fe200078e0215 */
[----:B------:R-:W-:Y:S01]  /*6b50*/  @!P0 MOV R52, R42 ;  /* 0x0000002a00348202 */ /* 0x000fe20000000f00 */
[C---:B------:R-:W-:Y:S01]  /*6b60*/  @!P0 IMAD R50, R231.reuse, 0x120, RZ ;  /* 0x00000120e7328824 */ /* 0x040fe200078e02ff */
[----:B------:R2:W-:Y:S01]  /*6b70*/  @P0 STS.128 [R247+0x4800], RZ ;  /* 0x004800fff7000388 */ /* 0x0005e20000000c00 */
[----:B------:R-:W-:Y:S01]  /*6b80*/  @!P0 IADD3 R9, PT, PT, R6, R23, RZ ;  /* 0x0000001706098210 */ /* 0x000fe20007ffe0ff */
[----:B------:R-:W-:Y:S01]  /*6b90*/  @!P0 IMAD.MOV.U32 R42, RZ, RZ, R34 ;  /* 0x000000ffff2a8224 */ /* 0x000fe200078e0022 */
[----:B------:R-:W-:Y:S01]  /*6ba0*/  @!P0 MOV R8, R22 ;  /* 0x0000001600088202 */ /* 0x000fe20000000f00 */
[----:B------:R-:W-:Y:S01]  /*6bb0*/  @!PT LDS RZ, [RZ] ;  /* 0x00000000fffff984 */ /* 0x000fe20000000800 */
[----:B------:R-:W-:Y:S01]  /*6bc0*/  @!PT LDS RZ, [RZ] ;  /* 0x00000000fffff984 */ /* 0x000fe20000000800 */
[----:B------:R-:W-:Y:S01]  /*6bd0*/  @!PT LDS RZ, [RZ] ;  /* 0x00000000fffff984 */ /* 0x000fe20000000800 */
[----:B------:R-:W-:Y:S01]  /*6be0*/  @!P0 LDGSTS.E.BYPASS.LTC128B.128 [R247+0x4800], desc[UR4][R16.64] ;  /* 0x0480000010f78fae */ /* 0x000fe2000b981a04 */
[----:B------:R-:W-:Y:S01]  /*6bf0*/  @!P0 MOV R43, R35 ;  /* 0x00000023002b8202 */ /* 0x000fe20000000f00 */
[----:B-1----:R-:W-:Y:S01]  /*6c00*/  @!P0 IMAD.MOV.U32 R41, RZ, RZ, R35 ;  /* 0x000000ffff298224 */ /* 0x002fe200078e0023 */
[----:B------:R-:W-:Y:S01]  /*6c10*/  @!P0 MOV R40, R34 ;  /* 0x0000002200288202 */ /* 0x000fe20000000f00 */
[----:B------:R2:W-:Y:S01]  /*6c20*/  @P0 STS.128 [R247+0x5000], RZ ;  /* 0x005000fff7000388 */ /* 0x0005e20000000c00 */
[----:B------:R-:W-:-:S02]  /*6c30*/  @!P0 IMAD R12, R231, 0x140, RZ ;  /* 0x00000140e70c8824 */ /* 0x000fc400078e02ff */
[C---:B------:R-:W-:Y:S01]  /*6c40*/  @!P0 IMAD.WIDE.U32 R42, R230.reuse, 0x140, R42 ;  /* 0x00000140e62a8825 */ /* 0x040fe200078e002a */
[----:B------:R-:W5:Y:S03]  /*6c50*/  LDL.LU R23, [R1+0x48] ;  /* 0x0000480001177983 */ /* 0x000f660000300800 */
[----:B------:R-:W-:Y:S01]  /*6c60*/  @!P0 IMAD.WIDE.U32 R40, R230, 0x120, R40 ;  /* 0x00000120e6288825 */ /* 0x000fe200078e0028 */
[----:B------:R-:W-:Y:S01]  /*6c70*/  @!PT LDS RZ, [RZ] ;  /* 0x00000000fffff984 */ /* 0x000fe20000000800 */
[----:B------:R-:W-:Y:S01]  /*6c80*/  @!PT LDS RZ, [RZ] ;  /* 0x00000000fffff984 */ /* 0x000fe20000000800 */
[----:B------:R-:W-:Y:S01]  /*6c90*/  @!PT LDS RZ, [RZ] ;  /* 0x00000000fffff984 */ /* 0x000fe20000000800 */
[----:B------:R1:W-:Y:S01]  /*6ca0*/  @!P0 LDGSTS.E.BYPASS.LTC128B.128 [R247+0x5000], desc[UR4][R154.64] ;  /* 0x050000009af78fae */ /* 0x0003e2000b981a04 */
[----:B------:R-:W-:Y:S02]  /*6cb0*/  @!P0 IADD3 R43, PT, PT, R12, R43, RZ ;  /* 0x0000002b0c2b8210 */ /* 0x000fe40007ffe0ff */
[----:B------:R-:W-:Y:S01]  /*6cc0*/  @!P0 IMAD R10, R231, 0x160, RZ ;  /* 0x00000160e70a8824 */ /* 0x000fe200078e02ff */
[----:B------:R-:W5:Y:S01]  /*6cd0*/  LDL.LU R21, [R1+0x44] ;  /* 0x0000440001157983 */ /* 0x000f620000300800 */
[----:B------:R-:W-:Y:S01]  /*6ce0*/  @!P0 IADD3 R51, PT, PT, R50, R41, RZ ;  /* 0x0000002932338210 */ /* 0x000fe20007ffe0ff */
[----:B------:R-:W-:Y:S01]  /*6cf0*/  @!P0 IMAD.MOV.U32 R41, RZ, RZ, R35 ;  /* 0x000000ffff298224 */ /* 0x000fe200078e0023 */
[----:B---3--:R-:W-:Y:S01]  /*6d00*/  @!P0 LEA R2, P1, R230, R34, 0x8 ;  /* 0x00000022e6028211 */ /* 0x008fe200078240ff */
[----:B------:R2:W-:Y:S01]  /*6d10*/  @P0 STS.128 [R247+0x5800], RZ ;  /* 0x005800fff7000388 */ /* 0x0005e20000000c00 */
[----:B------:R-:W-:-:S02]  /*6d20*/  @!P0 MOV R50, R40 ;  /* 0x0000002800328202 */ /* 0x000fc40000000f00 */
[----:B------:R-:W-:Y:S01]  /*6d30*/  @!P0 LEA.HI.X R3, R230, R35, R231, 0x8, P1 ;  /* 0x00000023e6038211 */ /* 0x000fe200008f44e7 */
[----:B------:R-:W5:Y:S01]  /*6d40*/  LDL.LU R19, [R1+0x40] ;  /* 0x0000400001137983 */ /* 0x000f620000300800 */
[----:B------:R-:W-:-:S03]  /*6d50*/  @!P0 MOV R40, R34 ;  /* 0x0000002200288202 */ /* 0x000fc60000000f00 */
[----:B------:R-:W-:Y:S01]  /*6d60*/  @!PT LDS RZ, [RZ] ;  /* 0x00000000fffff984 */ /* 0x000fe20000000800 */
[----:B------:R-:W-:Y:S01]  /*6d70*/  @!PT LDS RZ, [RZ] ;  /* 0x00000000fffff984 */ /* 0x000fe20000000800 */
[----:B------:R-:W-:Y:S01]  /*6d80*/  @!PT LDS RZ, [RZ] ;  /* 0x00000000fffff984 */ /* 0x000fe20000000800 */
[----:B------:R3:W-:Y:S02]  /*6d90*/  @!P0 LDGSTS.E.BYPASS.LTC128B.128 [R247+0x5800], desc[UR4][R54.64] ;  /* 0x0580000036f78fae */ /* 0x0007e4000b981a04 */
[----:B------:R-:W-:Y:S02]  /*6da0*/  @!P0 IMAD.WIDE.U32 R40, R230, 0x160, R40 ;  /* 0x00000160e6288825 */ /* 0x000fe400078e0028 */
[----:B------:R-:W5:Y:S01]  /*6db0*/  LDL.LU R17, [R1+0x3c] ;  /* 0x00003c0001117983 */ /* 0x000f620000300800 */
[----:B------:R-:W-:Y:S02]  /*6dc0*/  @!P0 MOV R14, R20 ;  /* 0x00000014000e8202 */ /* 0x000fe40000000f00 */
[----:B------:R-:W-:Y:S01]  /*6dd0*/  @!P0 IADD3 R41, PT, PT, R10, R41, RZ ;  /* 0x000000290a298210 */ /* 0x000fe20007ffe0ff */
[----:B------:R2:W-:Y:S01]  /*6de0*/  @P0 STS.128 [R247+0x6000], RZ ;  /* 0x006000fff7000388 */ /* 0x0005e20000000c00 */
[----:B-1----:R-:W-:-:S03]  /*6df0*/  MOV R155, R15 ;  /* 0x0000000f009b7202 */ /* 0x002fc60000000f00 */
[----:B------:R-:W-:Y:S01]  /*6e00*/  @!PT LDS RZ, [RZ] ;  /* 0x00000000fffff984 */ /* 0x000fe20000000800 */
[----:B------:R-:W-:Y:S01]  /*6e10*/  @!PT LDS RZ, [RZ] ;  /* 0x00000000fffff984 */ /* 0x000fe20000000800 */
[----:B------:R-:W-:Y:S01]  /*6e20*/  @!PT LDS RZ, [RZ] ;  /* 0x00000000fffff984 */ /* 0x000fe20000000800 */
[----:B------:R1:W-:Y:S04]  /*6e30*/  @!P0 LDGSTS.E.BYPASS.LTC128B.128 [R247+0x6000], desc[UR4][R52.64] ;  /* 0x0600000034f78fae */ /* 0x0003e8000b981a04 */
[----:B------:R2:W5:Y:S01]  /*6e40*/  LDL.LU R15, [R1+0x38] ;  /* 0x00003800010f7983 */ /* 0x0005620000300800 */
[----:B---3--:R-:W-:Y:S01]  /*6e50*/  MOV R54, R8 ;  /* 0x0000000800367202 */ /* 0x008fe20000000f00 */
[----:B------:R-:W-:Y:S02]  /*6e60*/  IMAD.MOV.U32 R55, RZ, RZ, R9 ;  /* 0x000000ffff377224 */ /* 0x000fe400078e0009 */
[----:B------:R2:W5:Y:S01]  /*6e70*/  LDL.LU.64 R8, [R1+0x30] ;  /* 0x0000300001087983 */ /* 0x0005620000300a00 */
[----:B-1----:R-:W-:Y:S02]  /*6e80*/  MOV R52, R2 ;  /* 0x0000000200347202 */ /* 0x002fe40000000f00 */
[----:B------:R-:W-:-:S02]  /*6e90*/  MOV R53, R3 ;  /* 0x0000000300357202 */ /* 0x000fc40000000f00 */
[----:B------:R2:W5:Y:S04]  /*6ea0*/  LDL.LU.64 R2, [R1+0x28] ;  /* 0x0000280001027983 */ /* 0x0005680000300a00 */
[----:B------:R2:W-:Y:S04]  /*6eb0*/  @P0 STS.128 [R247+0x6800], RZ ;  /* 0x006800fff7000388 */ /* 0x0005e80000000c00 */
[----:B------:R-:W-:Y:S01]  /*6ec0*/  @!PT LDS RZ, [RZ] ;  /* 0x00000000fffff984 */ /* 0x000fe20000000800 */
[----:B------:R-:W-:Y:S01]  /*6ed0*/  @!PT LDS RZ, [RZ] ;  /* 0x00000000fffff984 */ /* 0x000fe20000000800 */
[----:B------:R-:W-:Y:S01]  /*6ee0*/  @!PT LDS RZ, [RZ] ;  /* 0x00000000fffff984 */ /* 0x000fe20000000800 */
[----:B------:R2:W-:Y:S04]  /*6ef0*/  @!P0 LDGSTS.E.BYPASS.LTC128B.128 [R247+0x6800], desc[UR4][R52.64] ;  /* 0x0680000034f78fae */ /* 0x0005e8000b981a04 */
[----:B------:R2:W-:Y:S01]  /*6f00*/  @P0 STS.128 [R247+0x7000], RZ ;  /* 0x007000fff7000388 */ /* 0x0005e20000000c00 */
[----:B------:R-:W-:-:S03]  /*6f10*/  IMAD.MOV.U32 R154, RZ, RZ, R14 ;  /* 0x000000ffff9a7224 */ /* 0x000fc600078e000e */
        /* <DEDUP_REMOVED lines=25> */
[----:B------:R-:W-:Y:S04]  /*70b0*/  BSSY.RECONVERGENT B0, `(.L_x_4035) ;  /* 0x0000009000007945 */ /* 0x000fe80003800200 */
        /* <DEDUP_REMOVED lines=8> */
.L_x_4036:
[----:B------:R-:W-:Y:S05]  /*7140*/  BSYNC.RECONVERGENT B0 ;  /* 0x0000000000007941 */ /* 0x000fea0003800200 */
.L_x_4035:
[----:B------:R-:W0:Y:S02]  /*7150*/  LDGDEPBAR ;  /* 0x00000000000079af */ /* 0x000e240000000000 */
.L_x_4031:
[----:B------:R-:W-:Y:S05]  /*7160*/  BSYNC.RECONVERGENT B1 ;  /* 0x0000000000017941 */ /* 0x000fea0003800200 */
.L_x_4030:
[----:B------:R-:W-:Y:S01]  /*7170*/  SHF.R.U32.HI R39, RZ, 0x2, R167 ;  /* 0x00000002ff277819 */ /* 0x000fe200000116a7 */
[----:B------:R-:W-:-:S03]  /*7180*/  IMAD.SHL.U32 R61, R167, 0x2, RZ ;  /* 0x00000002a73d7824 */ /* 0x000fc600078e00ff */
[----:B------:R-:W-:Y:S02]  /*7190*/  LOP3.LUT R39, R39, 0x7, RZ, 0xc0, !PT ;  /* 0x0000000727277812 */ /* 0x000fe400078ec0ff */
[----:B------:R-:W-:Y:S02]  /*71a0*/  LOP3.LUT R61, R61, 0x6, RZ, 0xc0, !PT ;  /* 0x000000063d3d7812 */ /* 0x000fe400078ec0ff */
[----:B-1----:R-:W-:-:S03]  /*71b0*/  LOP3.LUT R4, R39, 0x1f0, R220, 0xf8, !PT ;  /* 0x000001f027047812 */ /* 0x002fc600078ef8dc */
[----:B------:R-:W-:Y:S02]  /*71c0*/  IMAD.IADD R35, R244, 0x1, R61 ;  /* 0x00000001f4237824 */ /* 0x000fe400078e023d */
[----:B--2---:R-:W-:Y:S02]  /*71d0*/  IMAD R41, R241, 0x40, R4 ;  /* 0x00000040f1297824 */ /* 0x004fe400078e0204 */
[C---:B------:R-:W-:Y:S02]  /*71e0*/  VIADD R55, R35.reuse, 0x10 ;  /* 0x0000001023377836 */ /* 0x040fe40000000000 */
[C---:B------:R-:W-:Y:S01]  /*71f0*/  VIADD R202, R35.reuse, 0x18 ;  /* 0x0000001823ca7836 */ /* 0x040fe20000000000 */
[----:B------:R-:W-:Y:S01]  /*7200*/  IADD3 R4, PT, PT, R60, R41, -R62 ;  /* 0x000000293c047210 */ /* 0x000fe20007ffe83e */
[----:B------:R-:W-:Y:S01]  /*7210*/  VIADD R6, R35, 0x9 ;  /* 0x0000000923067836 */ /* 0x000fe20000000000 */
[-C--:B------:R-:W-:Y:S01]  /*7220*/  ISETP.GE.AND P4, PT, R55, R60.reuse, PT ;  /* 0x0000003c3700720c */ /* 0x080fe20003f86270 */
[----:B------:R-:W-:Y:S01]  /*7230*/  VIADD R184, R35, 0x40 ;  /* 0x0000004023b87836 */ /* 0x000fe20000000000 */
[-C--:B------:R-:W-:Y:S01]  /*7240*/  ISETP.GE.AND P1, PT, R202, R60.reuse, PT ;  /* 0x0000003cca00720c */ /* 0x080fe20003f26270 */
[----:B------:R-:W-:Y:S01]  /*7250*/  IMAD.IADD R10, R4, 0x1, -R55 ;  /* 0x00000001040a7824 */ /* 0x000fe200078e0a37 */
[----:B------:R-:W-:Y:S01]  /*7260*/  ISETP.GE.AND P5, PT, R6, R60, PT ;  /* 0x0000003c0600720c */ /* 0x000fe20003fa6270 */
[----:B------:R-:W-:-:S02]  /*7270*/  IMAD.IADD R18, R4, 0x1, -R6 ;  /* 0x0000000104127824 */ /* 0x000fc400078e0a06 */
        /* <DEDUP_REMOVED lines=8> */
[----:B------:R-:W-:Y:S01]  /*7300*/  VIADD R174, R35, 0x50 ;  /* 0x0000005023ae7836 */ /* 0x000fe20000000000 */
[----:B------:R-:W-:Y:S01]  /*7310*/  IABS R26, R26 ;  /* 0x0000001a001a7213 */ /* 0x000fe20000000000 */
[----:B------:R-:W-:Y:S01]  /*7320*/  FFMA.FTZ R51, -R0, R10, R141 ;  /* 0x0000000a00337223 */ /* 0x000fe2000001018d */
[----:B------:R-:W-:-:S02]  /*7330*/  IMAD.IADD R10, R4, 0x1, -R202 ;  /* 0x00000001040a7824 */ /* 0x000fc400078e0aca */
[----:B------:R-:W-:Y:S01]  /*7340*/  FFMA.FTZ R18, -R0, R18, R147 ;  /* 0x0000001200127223 */ /* 0x000fe20000010193 */
[C---:B------:R-:W-:Y:S01]  /*7350*/  IMAD.IADD R152, R4.reuse, 0x1, -R138 ;  /* 0x0000000104987824 */ /* 0x040fe200078e0a8a */
[----:B------:R-:W-:Y:S01]  /*7360*/  I2FP.F32.S32 R26, R26 ;  /* 0x0000001a001a7245 */ /* 0x000fe20000201400 */
[----:B------:R-:W-:Y:S01]  /*7370*/  IMAD.IADD R162, R4, 0x1, -R174 ;  /* 0x0000000104a27824 */ /* 0x000fe200078e0aae */
[----:B------:R-:W-:Y:S01]  /*7380*/  IABS R10, R10 ;  /* 0x0000000a000a7213 */ /* 0x000fe20000000000 */
[C---:B------:R-:W-:Y:S01]  /*7390*/  VIADD R155, R35.reuse, 0x60 ;  /* 0x00000060239b7836 */ /* 0x040fe20000000000 */
[----:B------:R-:W-:Y:S01]  /*73a0*/  IABS R152, R152 ;  /* 0x0000009800987213 */ /* 0x000fe20000000000 */
[C---:B------:R-:W-:Y:S01]  /*73b0*/  VIADD R156, R35.reuse, 0x68 ;  /* 0x00000068239c7836 */ /* 0x040fe20000000000 */
[----:B------:R-:W-:Y:S01]  /*73c0*/  I2FP.F32.S32 R10, R10 ;  /* 0x0000000a000a7245 */ /* 0x000fe20000201400 */
[----:B------:R-:W-:Y:S01]  /*73d0*/  FFMA.FTZ R26, -R0, R26, R151 ;  /* 0x0000001a001a7223 */ /* 0x000fe20000010197 */
[----:B------:R-:W-:Y:S01]  /*73e0*/  IABS R162, R162 ;  /* 0x000000a200a27213 */ /* 0x000fe20000000000 */
[----:B------:R-:W-:Y:S01]  /*73f0*/  IMAD.IADD R148, R4, 0x1, -R155 ;  /* 0x0000000104947824 */ /* 0x000fe200078e0a9b */
[----:B------:R-:W-:Y:S01]  /*7400*/  I2FP.F32.S32 R152, R152 ;  /* 0x0000009800987245 */ /* 0x000fe20000201400 */
[----:B------:R-:W-:Y:S01]  /*7410*/  FFMA.FTZ R41, -R0, R10, R133 ;  /* 0x0000000a00297223 */ /* 0x000fe20000010185 */
[----:B------:R-:W-:Y:S01]  /*7420*/  IMAD.IADD R10, R4, 0x1, -R184 ;  /* 0x00000001040a7824 */ /* 0x000fe200078e0ab8 */
[----:B------:R-:W-:Y:S01]  /*7430*/  I2FP.F32.S32 R162, R162 ;  /* 0x000000a200a27245 */ /* 0x000fe20000201400 */
[----:B------:R-:W-:-:S02]  /*7440*/  VIADD R186, R35, 0x39 ;  /* 0x0000003923ba7836 */ /* 0x000fc40000000000 */
[----:B------:R-:W-:Y:S01]  /*7450*/  FFMA.FTZ R152, -R0, R152, R163 ;  /* 0x0000009800987223 */ /* 0x000fe200000101a3 */
[----:B------:R-:W-:Y:S01]  /*7460*/  IABS R148, R148 ;  /* 0x0000009400947213 */ /* 0x000fe20000000000 */
[C---:B------:R-:W-:Y:S01]  /*7470*/  VIADD R163, R35.reuse, 0x99 ;  /* 0x0000009923a37836 */ /* 0x040fe20000000000 */
[----:B------:R-:W-:Y:S01]  /*7480*/  IABS R10, R10 ;  /* 0x0000000a000a7213 */ /* 0x000fe20000000000 */
[----:B------:R-:W-:Y:S02]  /*7490*/  IMAD.IADD R140, R4, 0x1, -R186 ;  /* 0x00000001048c7824 */ /* 0x000fe400078e0aba */
[----:B------:R-:W-:Y:S01]  /*74a0*/  FFMA.FTZ R162, -R0, R162, R77 ;  /* 0x000000a200a27223 */ /* 0x000fe2000001014d */
[----:B------:R-:W-:Y:S01]  /*74b0*/  I2FP.F32.S32 R148, R148 ;  /* 0x0000009400947245 */ /* 0x000fe20000201400 */
[----:B------:R-:W-:Y:S01]  /*74c0*/  IMAD.IADD R77, R4, 0x1, -R163 ;  /* 0x00000001044d7824 */ /* 0x000fe200078e0aa3 */
[----:B------:R-:W-:Y:S01]  /*74d0*/  I2FP.F32.S32 R10, R10 ;  /* 0x0000000a000a7245 */ /* 0x000fe20000201400 */
[C---:B------:R-:W-:Y:S01]  /*74e0*/  VIADD R132, R35.reuse, 0x78 ;  /* 0x0000007823847836 */ /* 0x040fe20000000000 */
[----:B------:R-:W-:Y:S01]  /*74f0*/  IABS R140, R140 ;  /* 0x0000008c008c7213 */ /* 0x000fe20000000000 */
[----:B------:R-:W-:-:S02]  /*7500*/  VIADD R46, R35, 0x81 ;  /* 0x00000081232e7836 */ /* 0x000fc40000000000 */
[C---:B------:R-:W-:Y:S01]  /*7510*/  FFMA.FTZ R148, -R0.reuse, R148, R173 ;  /* 0x0000009400947223 */ /* 0x040fe200000101ad */
[----:B------:R-:W-:Y:S01]  /*7520*/  FFMA.FTZ R147, -R0, R10, R93 ;  /* 0x0000000a00937223 */ /* 0x000fe2000001015d */
[C---:B------:R-:W-:Y:S01]  /*7530*/  IMAD.IADD R10, R4.reuse, 0x1, -R172 ;  /* 0x00000001040a7824 */ /* 0x040fe200078e0aac */
[----:B------:R-:W-:Y:S01]  /*7540*/  I2FP.F32.S32 R140, R140 ;  /* 0x0000008c008c7245 */ /* 0x000fe20000201400 */
[C---:B------:R-:W-:Y:S01]  /*7550*/  VIADD R146, R35.reuse, 0x48 ;  /* 0x0000004823927836 */ /* 0x040fe20000000000 */
[----:B------:R-:W-:Y:S01]  /*7560*/  IABS R77, R77 ;  /* 0x0000004d004d7213 */ /* 0x000fe20000000000 */
[C---:B------:R-:W-:Y:S01]  /*7570*/  IMAD.IADD R58, R4.reuse, 0x1, -R132 ;  /* 0x00000001043a7824 */ /* 0x040fe200078e0a84 */
[----:B------:R-:W-:Y:S01]  /*7580*/  IABS R10, R10 ;  /* 0x0000000a000a7213 */ /* 0x000fe20000000000 */
[C---:B------:R-:W-:Y:S01]  /*7590*/  VIADD R16, R35.reuse, 0x20 ;  /* 0x0000002023107836 */ /* 0x040fe20000000000 */
[----:B------:R-:W-:Y:S01]  /*75a0*/  I2FP.F32.S32 R77, R77 ;  /* 0x0000004d004d7245 */ /* 0x000fe20000201400 */
[----:B------:R-:W-:Y:S01]  /*75b0*/  VIADD R154, R35, 0x41 ;  /* 0x00000041239a7836 */ /* 0x000fe20000000000 */
[----:B------:R-:W-:Y:S01]  /*75c0*/  I2FP.F32.S32 R10, R10 ;  /* 0x0000000a000a7245 */ /* 0x000fe20000201400 */
[----:B------:R-:W-:-:S02]  /*75d0*/  IMAD.IADD R158, R4, 0x1, -R146 ;  /* 0x00000001049e7824 */ /* 0x000fc400078e0a92 */
[----:B------:R-:W-:Y:S01]  /*75e0*/  FFMA.FTZ R140, -R0, R140, R99 ;  /* 0x0000008c008c7223 */ /* 0x000fe20000010163 */
[----:B------:R-:W-:Y:S01]  /*75f0*/  IMAD.IADD R194, R4, 0x1, -R16 ;  /* 0x0000000104c27824 */ /* 0x000fe200078e0a10 */
[----:B------:R-:W-:Y:S01]  /*7600*/  IABS R58, R58 ;  /* 0x0000003a003a7213 */ /* 0x000fe20000000000 */
[----:B------:R-:W-:Y:S01]  /*7610*/  FFMA.FTZ R151, -R0, R10, R157 ;  /* 0x0000000a00977223 */ /* 0x000fe2000001019d */
[C---:B------:R-:W-:Y:S01]  /*7620*/  IMAD.IADD R10, R4.reuse, 0x1, -R156 ;  /* 0x00000001040a7824 */ /* 0x040fe200078e0a9c */
[----:B------:R-:W-:Y:S01]  /*7630*/  IABS R158, R158 ;  /* 0x0000009e009e7213 */ /* 0x000fe20000000000 */
[----:B------:R-:W-:Y:S02]  /*7640*/  IMAD.IADD R170, R4, 0x1, -R154 ;  /* 0x0000000104aa7824 */ /* 0x000fe400078e0a9a */
[----:B------:R-:W-:Y:S01]  /*7650*/  FFMA.FTZ R86, -R0, R77, R86 ;  /* 0x0000004d00567223 */ /* 0x000fe20000010156 */
[C---:B------:R-:W-:Y:S01]  /*7660*/  VIADD R99, R35.reuse, 0xb0 ;  /* 0x000000b023637836 */ /* 0x040fe20000000000 */
[----:B------:R-:W-:Y:S01]  /*7670*/  IABS R10, R10 ;  /* 0x0000000a000a7213 */ /* 0x000fe20000000000 */
[C---:B------:R-:W-:Y:S01]  /*7680*/  VIADD R74, R35.reuse, 0x69 ;  /* 0x00000069234a7836 */ /* 0x040fe20000000000 */
[----:B------:R-:W-:Y:S01]  /*7690*/  I2FP.F32.S32 R58, R58 ;  /* 0x0000003a003a7245 */ /* 0x000fe20000201400 */
[----:B------:R-:W-:Y:S01]  /*76a0*/  IMAD.IADD R77, R4, 0x1, -R99 ;  /* 0x00000001044d7824 */ /* 0x000fe200078e0a63 */
[----:B------:R-:W-:Y:S01]  /*76b0*/  I2FP.F32.S32 R10, R10 ;  /* 0x0000000a000a7245 */ /* 0x000fe20000201400 */
[C---:B------:R-:W-:Y:S01]  /*76c0*/  VIADD R52, R35.reuse, 0x90 ;  /* 0x0000009023347836 */ /* 0x040fe20000000000 */
[----:B------:R-:W-:Y:S01]  /*76d0*/  IABS R194, R194 ;  /* 0x000000c200c27213 */ /* 0x000fe20000000000 */
[C---:B------:R-:W-:Y:S01]  /*76e0*/  FFMA.FTZ R58, -R0.reuse, R58, R197 ;  /* 0x0000003a003a7223 */ /* 0x040fe200000101c5 */
[----:B------:R-:W-:Y:S01]  /*76f0*/  IABS R170, R170 ;  /* 0x000000aa00aa7213 */ /* 0x000fe20000000000 */
[----:B------:R-:W-:Y:S01]  /*7700*/  FFMA.FTZ R173, -R0, R10, R181 ;  /* 0x0000000a00ad7223 */ /* 0x000fe200000101b5 */
[C---:B------:R-:W-:Y:S01]  /*7710*/  IMAD.IADD R10, R4.reuse, 0x1, -R46 ;  /* 0x00000001040a7824 */ /* 0x040fe200078e0a2e */
[----:B------:R-:W-:Y:S01]  /*7720*/  I2FP.F32.S32 R158, R158 ;  /* 0x0000009e009e7245 */ /* 0x000fe20000201400 */
[C---:B------:R-:W-:Y:S01]  /*7730*/  VIADD R34, R35.reuse, 0x91 ;  /* 0x0000009123227836 */ /* 0x040fe20000000000 */
[----:B------:R-:W-:Y:S01]  /*7740*/  I2FP.F32.S32 R194, R194 ;  /* 0x000000c200c27245 */ /* 0x000fe20000201400 */
[----:B------:R-:W-:Y:S01]  /*7750*/  IMAD.IADD R128, R4, 0x1, -R74 ;  /* 0x0000000104807824 */ /* 0x000fe200078e0a4a */
[----:B------:R-:W-:Y:S01]  /*7760*/  IABS R10, R10 ;  /* 0x0000000a000a7213 */ /* 0x000fe20000000000 */
[C---:B------:R-:W-:Y:S01]  /*7770*/  VIADD R144, R35.reuse, 0x31 ;  /* 0x0000003123907836 */ /* 0x040fe20000000000 */
        /* <DEDUP_REMOVED lines=8> */
[----:B------:R-:W-:Y:S01]  /*7800*/  IMAD.IADD R10, R4, 0x1, -R52 ;  /* 0x00000001040a7824 */ /* 0x000fe200078e0a34 */
[----:B------:R-:W-:Y:S01]  /*7810*/  I2FP.F32.S32 R77, R77 ;  /* 0x0000004d004d7245 */ /* 0x000fe20000201400 */
[C---:B------:R-:W-:Y:S01]  /*7820*/  FFMA.FTZ R194, -R0.reuse, R194, R125 ;  /* 0x000000c200c27223 */ /* 0x040fe2000001017d */
[----:B------:R-:W-:Y:S01]  /*7830*/  FFMA.FTZ R170, -R0, R170, R91 ;  /* 0x000000aa00aa7223 */ /* 0x000fe2000001015b */
[C---:B------:R-:W-:Y:S01]  /*7840*/  IMAD.IADD R178, R4.reuse, 0x1, -R144 ;  /* 0x0000000104b27824 */ /* 0x040fe200078e0a90 */
[----:B------:R-:W-:Y:S01]  /*7850*/  IABS R128, R128 ;  /* 0x0000008000807213 */ /* 0x000fe20000000000 */
[C---:B------:R-:W-:Y:S01]  /*7860*/  IMAD.IADD R176, R4.reuse, 0x1, -R142 ;  /* 0x0000000104b07824 */ /* 0x040fe200078e0a8e */
[----:B------:R-:W-:Y:S01]  /*7870*/  IABS R10, R10 ;  /* 0x0000000a000a7213 */ /* 0x000fe20000000000 */
[----:B------:R-:W-:Y:S01]  /*7880*/  IMAD.IADD R91, R4, 0x1, -R40 ;  /* 0x00000001045b7824 */ /* 0x000fe200078e0a28 */
[----:B------:R-:W-:Y:S01]  /*7890*/  IABS R85, R85 ;  /* 0x0000005500557213 */ /* 0x000fe20000000000 */
[----:B------:R-:W-:-:S02]  /*78a0*/  VIADD R125, R35, 0xc1 ;  /* 0x000000c1237d7836 */ /* 0x000fc40000000000 */
[----:B------:R-:W-:Y:S01]  /*78b0*/  FFMA.FTZ R110, -R0, R77, R110 ;  /* 0x0000004d006e7223 */ /* 0x000fe2000001016e */
[----:B------:R-:W-:Y:S01]  /*78c0*/  I2FP.F32.S32 R128, R128 ;  /* 0x0000008000807245 */ /* 0x000fe20000201400 */
[C---:B------:R-:W-:Y:S01]  /*78d0*/  VIADD R64, R35.reuse, 0x71 ;  /* 0x0000007123407836 */ /* 0x040fe20000000000 */
[----:B------:R-:W-:Y:S01]  /*78e0*/  IABS R178, R178 ;  /* 0x000000b200b27213 */ /* 0x000fe20000000000 */
[C---:B------:R-:W-:Y:S01]  /*78f0*/  IMAD.IADD R77, R4.reuse, 0x1, -R125 ;  /* 0x00000001044d7824 */ /* 0x040fe200078e0a7d */
[----:B------:R-:W-:Y:S01]  /*7900*/  IABS R176, R176 ;  /* 0x000000b000b07213 */ /* 0x000fe20000000000 */
[----:B------:R-:W-:Y:S01]  /*7910*/  IMAD.IADD R124, R4, 0x1, -R64 ;  /* 0x00000001047c7824 */ /* 0x000fe200078e0a40 */
[----:B------:R-:W-:Y:S01]  /*7920*/  I2FP.F32.S32 R10, R10 ;  /* 0x0000000a000a7245 */ /* 0x000fe20000201400 */
[C---:B------:R-:W-:Y:S01]  /*7930*/  FFMA.FTZ R128, -R0.reuse, R128, R183 ;  /* 0x0000008000807223 */ /* 0x040fe200000101b7 */
[----:B------:R-:W-:Y:S01]  /*7940*/  IABS R91, R91 ;  /* 0x0000005b005b7213 */ /* 0x000fe20000000000 */
[C---:B------:R-:W-:Y:S01]  /*7950*/  VIADD R157, R35.reuse, 0xa8 ;  /* 0x000000a8239d7836 */ /* 0x040fe20000000000 */
[----:B------:R-:W-:Y:S01]  /*7960*/  I2FP.F32.S32 R85, R85 ;  /* 0x0000005500557245 */ /* 0x000fe20000201400 */
[C---:B------:R-:W-:Y:S01]  /*7970*/  FFMA.FTZ R183, -R0.reuse, R10, R237 ;  /* 0x0000000a00b77223 */ /* 0x040fe200000101ed */
[----:B------:R-:W-:Y:S01]  /*7980*/  I2FP.F32.S32 R178, R178 ;  /* 0x000000b200b27245 */ /* 0x000fe20000201400 */
[C---:B------:R-:W-:Y:S01]  /*7990*/  VIADD R237, R35.reuse, 0xb8 ;  /* 0x000000b823ed7836 */ /* 0x040fe20000000000 */
[----:B------:R-:W-:Y:S01]  /*79a0*/  I2FP.F32.S32 R176, R176 ;  /* 0x000000b000b07245 */ /* 0x000fe20000201400 */
[----:B------:R-:W-:Y:S01]  /*79b0*/  FFMA.FTZ R78, -R0, R85, R78 ;  /* 0x00000055004e7223 */ /* 0x000fe2000001014e */
[----:B------:R-:W-:Y:S01]  /*79c0*/  I2FP.F32.S32 R91, R91 ;  /* 0x0000005b005b7245 */ /* 0x000fe20000201400 */
[----:B------:R-:W-:Y:S01]  /*79d0*/  IMAD.IADD R85, R4, 0x1, -R157 ;  /* 0x0000000104557824 */ /* 0x000fe200078e0a9d */
[----:B------:R-:W-:Y:S01]  /*79e0*/  IABS R77, R77 ;  /* 0x0000004d004d7213 */ /* 0x000fe20000000000 */
[----:B------:R-:W-:-:S02]  /*79f0*/  VIADD R53, R35, 0x21 ;  /* 0x0000002123357836 */ /* 0x000fc40000000000 */
[C---:B------:R-:W-:Y:S01]  /*7a00*/  FFMA.FTZ R178, -R0.reuse, R178, R107 ;  /* 0x000000b200b27223 */ /* 0x040fe2000001016b */
[C---:B------:R-:W-:Y:S01]  /*7a10*/  FFMA.FTZ R176, -R0.reuse, R176, R101 ;  /* 0x000000b000b07223 */ /* 0x040fe20000010165 */
[----:B------:R-:W-:Y:S01]  /*7a20*/  I2FP.F32.S32 R77, R77 ;  /* 0x0000004d004d7245 */ /* 0x000fe20000201400 */
[----:B------:R-:W-:Y:S01]  /*7a30*/  FFMA.FTZ R96, -R0, R91, R96 ;  /* 0x0000005b00607223 */ /* 0x000fe20000010160 */
[----:B------:R-:W-:Y:S01]  /*7a40*/  IABS R124, R124 ;  /* 0x0000007c007c7213 */ /* 0x000fe20000000000 */
[----:B------:R-:W-:Y:S01]  /*7a50*/  IMAD.IADD R91, R4, 0x1, -R237 ;  /* 0x00000001045b7824 */ /* 0x000fe200078e0aed */
[----:B------:R-:W-:Y:S01]  /*7a60*/  IABS R85, R85 ;  /* 0x0000005500557213 */ /* 0x000fe20000000000 */
[C---:B------:R-:W-:Y:S01]  /*7a70*/  VIADD R107, R35.reuse, 0xd0 ;  /* 0x000000d0236b7836 */ /* 0x040fe20000000000 */
[----:B------:R-:W-:Y:S01]  /*7a80*/  I2FP.F32.S32 R124, R124 ;  /* 0x0000007c007c7245 */ /* 0x000fe20000201400 */
[C---:B------:R-:W-:Y:S02]  /*7a90*/  VIADD R101, R35.reuse, 0xd1 ;  /* 0x000000d123657836 */ /* 0x040fe40000000000 */
[----:B------:R-:W-:Y:S01]  /*7aa0*/  FFMA.FTZ R122, -R0, R77, R122 ;  /* 0x0000004d007a7223 */ /* 0x000fe2000001017a */
[C---:B------:R-:W-:Y:S01]  /*7ab0*/  VIADD R160, R35.reuse, 0x30 ;  /* 0x0000003023a07836 */ /* 0x040fe20000000000 */
[----:B------:R-:W-:Y:S01]  /*7ac0*/  IABS R91, R91 ;  /* 0x0000005b005b7213 */ /* 0x000fe20000000000 */
[----:B------:R-:W-:Y:S01]  /*7ad0*/  IMAD.IADD R192, R4, 0x1, -R53 ;  /* 0x0000000104c07824 */ /* 0x000fe200078e0a35 */
[----:B------:R-:W-:Y:S01]  /*7ae0*/  I2FP.F32.S32 R85, R85 ;  /* 0x0000005500557245 */ /* 0x000fe20000201400 */
[----:B------:R-:W-:-:S02]  /*7af0*/  VIADD R42, R35, 0xa0 ;  /* 0x000000a0232a7836 */ /* 0x000fc40000000000 */
[----:B------:R-:W-:Y:S01]  /*7b00*/  FFMA.FTZ R124, -R0, R124, R191 ;  /* 0x0000007c007c7223 */ /* 0x000fe200000101bf */
        /* <DEDUP_REMOVED lines=8> */
[----:B------:R-:W-:Y:S01]  /*7b90*/  VIADD R54, R35, 0x89 ;  /* 0x0000008923367836 */ /* 0x000fe20000000000 */
[----:B------:R-:W-:Y:S01]  /*7ba0*/  I2FP.F32.S32 R192, R192 ;  /* 0x000000c000c07245 */ /* 0x000fe20000201400 */
[C---:B------:R-:W-:Y:S01]  /*7bb0*/  IMAD.IADD R93, R4.reuse, 0x1, -R42 ;  /* 0x00000001045d7824 */ /* 0x040fe200078e0a2a */
[----:B------:R-:W-:Y:S01]  /*7bc0*/  IABS R180, R180 ;  /* 0x000000b400b47213 */ /* 0x000fe20000000000 */
[----:B------:R-:W-:-:S02]  /*7bd0*/  IMAD.IADD R188, R4, 0x1, -R200 ;  /* 0x0000000104bc7824 */ /* 0x000fc400078e0ac8 */
[----:B------:R-:W-:Y:S01]  /*7be0*/  FFMA.FTZ R102, -R0, R85, R102 ;  /* 0x0000005500667223 */ /* 0x000fe20000010166 */
[C---:B------:R-:W-:Y:S01]  /*7bf0*/  IMAD.IADD R191, R4.reuse, 0x1, -R54 ;  /* 0x0000000104bf7824 */ /* 0x040fe200078e0a36 */
[----:B------:R-:W-:Y:S01]  /*7c00*/  IABS R93, R93 ;  /* 0x0000005d005d7213 */ /* 0x000fe20000000000 */
[C---:B------:R-:W-:Y:S01]  /*7c10*/  VIADD R133, R35.reuse, 0xb9 ;  /* 0x000000b923857836 */ /* 0x040fe20000000000 */
[----:B------:R-:W-:Y:S01]  /*7c20*/  I2FP.F32.S32 R10, R10 ;  /* 0x0000000a000a7245 */ /* 0x000fe20000201400 */
[C---:B------:R-:W-:Y:S01]  /*7c30*/  VIADD R164, R35.reuse, 0x61 ;  /* 0x0000006123a47836 */ /* 0x040fe20000000000 */
[----:B------:R-:W-:Y:S01]  /*7c40*/  I2FP.F32.S32 R77, R77 ;  /* 0x0000004d004d7245 */ /* 0x000fe20000201400 */
[C---:B------:R-:W-:Y:S01]  /*7c50*/  IMAD.IADD R85, R4.reuse, 0x1, -R133 ;  /* 0x0000000104557824 */ /* 0x040fe200078e0a85 */
[----:B------:R-:W-:Y:S01]  /*7c60*/  IABS R188, R188 ;  /* 0x000000bc00bc7213 */ /* 0x000fe20000000000 */
[C---:B------:R-:W-:Y:S01]  /*7c70*/  VIADD R198, R35.reuse, 0x29 ;  /* 0x0000002923c67836 */ /* 0x040fe20000000000 */
[----:B------:R-:W-:Y:S01]  /*7c80*/  I2FP.F32.S32 R180, R180 ;  /* 0x000000b400b47245 */ /* 0x000fe20000201400 */
[----:B------:R-:W-:Y:S01]  /*7c90*/  VIADD R141, R35, 0x49 ;  /* 0x00000049238d7836 */ /* 0x000fe20000000000 */
[----:B------:R-:W-:Y:S01]  /*7ca0*/  IABS R191, R191 ;  /* 0x000000bf00bf7213 */ /* 0x000fe20000000000 */
[----:B------:R-:W-:-:S02]  /*7cb0*/  IMAD.IADD R134, R4, 0x1, -R164 ;  /* 0x0000000104867824 */ /* 0x000fc400078e0aa4 */
[C---:B------:R-:W-:Y:S01]  /*7cc0*/  FFMA.FTZ R116, -R0.reuse, R91, R116 ;  /* 0x0000005b00747223 */ /* 0x040fe20000010174 */
[C---:B------:R-:W-:Y:S02]  /*7cd0*/  VIADD R91, R35.reuse, 0xe0 ;  /* 0x000000e0235b7836 */ /* 0x040fe40000000000 */
[----:B------:R-:W-:Y:S01]  /*7ce0*/  FFMA.FTZ R192, -R0, R192, R123 ;  /* 0x000000c000c07223 */ /* 0x000fe2000001017b */
[----:B------:R-:W-:Y:S01]  /*7cf0*/  I2FP.F32.S32 R93, R93 ;  /* 0x0000005d005d7245 */ /* 0x000fe20000201400 */
[C---:B------:R-:W-:Y:S01]  /*7d00*/  IMAD.IADD R182, R4.reuse, 0x1, -R198 ;  /* 0x0000000104b67824 */ /* 0x040fe200078e0ac6 */
[----:B------:R-:W-:Y:S01]  /*7d10*/  I2FP.F32.S32 R188, R188 ;  /* 0x000000bc00bc7245 */ /* 0x000fe20000201400 */
[----:B------:R-:W-:Y:S01]  /*7d20*/  IMAD.IADD R168, R4, 0x1, -R141 ;  /* 0x0000000104a87824 */ /* 0x000fe200078e0a8d */
[----:B------:R-:W-:Y:S01]  /*7d30*/  I2FP.F32.S32 R191, R191 ;  /* 0x000000bf00bf7245 */ /* 0x000fe20000201400 */
[C---:B------:R-:W-:Y:S01]  /*7d40*/  FFMA.FTZ R123, -R0.reuse, R10, R65 ;  /* 0x0000000a007b7223 */ /* 0x040fe20000010141 */
[----:B------:R-:W-:Y:S01]  /*7d50*/  IABS R85, R85 ;  /* 0x0000005500557213 */ /* 0x000fe20000000000 */
[C---:B------:R-:W-:Y:S01]  /*7d60*/  FFMA.FTZ R56, -R0.reuse, R77, R56 ;  /* 0x0000004d00387223 */ /* 0x040fe20000010138 */
[----:B------:R-:W-:Y:S01]  /*7d70*/  FFMA.FTZ R180, -R0, R180, R109 ;  /* 0x000000b400b47223 */ /* 0x000fe2000001016d */
[C---:B------:R-:W-:Y:S01]  /*7d80*/  VIADD R66, R35.reuse, 0x70 ;  /* 0x0000007023427836 */ /* 0x040fe20000000000 */
[----:B------:R-:W-:Y:S01]  /*7d90*/  IABS R134, R134 ;  /* 0x0000008600867213 */ /* 0x000fe20000000000 */
[----:B------:R-:W-:-:S02]  /*7da0*/  VIADD R32, R35, 0xb1 ;  /* 0x000000b123207836 */ /* 0x000fc40000000000 */
[----:B------:R-:W-:Y:S01]  /*7db0*/  FFMA.FTZ R94, -R0, R93, R94 ;  /* 0x0000005d005e7223 */ /* 0x000fe2000001015e */
[C---:B------:R-:W-:Y:S01]  /*7dc0*/  VIADD R77, R35.reuse, 0xe1 ;  /* 0x000000e1234d7836 */ /* 0x040fe20000000000 */
[----:B------:R-:W-:Y:S01]  /*7dd0*/  I2FP.F32.S32 R85, R85 ;  /* 0x0000005500557245 */ /* 0x000fe20000201400 */
[----:B------:R-:W-:Y:S01]  /*7de0*/  IMAD.IADD R10, R4, 0x1, -R91 ;  /* 0x00000001040a7824 */ /* 0x000fe200078e0a5b */
[----:B------:R-:W-:Y:S01]  /*7df0*/  IABS R182, R182 ;  /* 0x000000b600b67213 */ /* 0x000fe20000000000 */
[C---:B------:R-:W-:Y:S02]  /*7e00*/  VIADD R130, R35.reuse, 0x79 ;  /* 0x0000007923827836 */ /* 0x040fe40000000000 */
[----:B------:R-:W-:Y:S01]  /*7e10*/  FFMA.FTZ R188, -R0, R188, R117 ;  /* 0x000000bc00bc7223 */ /* 0x000fe20000010175 */
[C---:B------:R-:W-:Y:S01]  /*7e20*/  VIADD R109, R35.reuse, 0xd9 ;  /* 0x000000d9236d7836 */ /* 0x040fe20000000000 */
[----:B------:R-:W-:Y:S01]  /*7e30*/  IABS R168, R168 ;  /* 0x000000a800a87213 */ /* 0x000fe20000000000 */
[----:B------:R-:W-:Y:S01]  /*7e40*/  VIADD R48, R35, 0x80 ;  /* 0x0000008023307836 */ /* 0x000fe20000000000 */
[----:B------:R-:W-:Y:S01]  /*7e50*/  I2FP.F32.S32 R134, R134 ;  /* 0x0000008600867245 */ /* 0x000fe20000201400 */
[----:B------:R-:W-:-:S02]  /*7e60*/  IMAD.IADD R126, R4, 0x1, -R66 ;  /* 0x00000001047e7824 */ /* 0x000fc400078e0a42 */
[----:B------:R-:W-:Y:S01]  /*7e70*/  FFMA.FTZ R191, -R0, R191, R219 ;  /* 0x000000bf00bf7223 */ /* 0x000fe200000101db */
[C---:B------:R-:W-:Y:S01]  /*7e80*/  IMAD.IADD R93, R4.reuse, 0x1, -R32 ;  /* 0x00000001045d7824 */ /* 0x040fe200078e0a20 */
[----:B------:R-:W-:Y:S01]  /*7e90*/  IABS R10, R10 ;  /* 0x0000000a000a7213 */ /* 0x000fe20000000000 */
[C---:B------:R-:W-:Y:S01]  /*7ea0*/  IMAD.IADD R20, R4.reuse, 0x1, -R77 ;  /* 0x0000000104147824 */ /* 0x040fe200078e0a4d */
[----:B------:R-:W-:Y:S01]  /*7eb0*/  I2FP.F32.S32 R182, R182 ;  /* 0x000000b600b67245 */ /* 0x000fe20000201400 */
[----:B------:R-:W-:Y:S01]  /*7ec0*/  IMAD.IADD R14, R4, 0x1, -R130 ;  /* 0x00000001040e7824 */ /* 0x000fe200078e0a82 */
[----:B------:R-:W-:Y:S01]  /*7ed0*/  I2FP.F32.S32 R168, R168 ;  /* 0x000000a800a87245 */ /* 0x000fe20000201400 */
[----:B------:R-:W-:Y:S02]  /*7ee0*/  VIADD R219, R35, 0xc8 ;  /* 0x000000c823db7836 */ /* 0x000fe40000000000 */
[----:B------:R-:W-:Y:S01]  /*7ef0*/  FFMA.FTZ R118, -R0, R85, R118 ;  /* 0x0000005500767223 */ /* 0x000fe20000010176 */
[C---:B------:R-:W-:Y:S01]  /*7f00*/  IMAD.IADD R117, R4.reuse, 0x1, -R109 ;  /* 0x0000000104757824 */ /* 0x040fe200078e0a6d */
[----:B------:R-:W-:Y:S01]  /*7f10*/  IABS R126, R126 ;  /* 0x0000007e007e7213 */ /* 0x000fe20000000000 */
[----:B------:R-:W-:-:S02]  /*7f20*/  IMAD.IADD R12, R4, 0x1, -R48 ;  /* 0x00000001040c7824 */ /* 0x000fc400078e0a30 */
[----:B------:R-:W-:Y:S01]  /*7f30*/  FFMA.FTZ R134, -R0, R134, R175 ;  /* 0x0000008600867223 */ /* 0x000fe200000101af */
[C---:B------:R-:W-:Y:S01]  /*7f40*/  VIADD R204, R35.reuse, 0x11 ;  /* 0x0000001123cc7836 */ /* 0x040fe20000000000 */
[----:B------:R-:W-:Y:S01]  /*7f50*/  IABS R93, R93 ;  /* 0x0000005d005d7213 */ /* 0x000fe20000000000 */
[C---:B------:R-:W-:Y:S01]  /*7f60*/  IMAD.IADD R85, R4.reuse, 0x1, -R219 ;  /* 0x0000000104557824 */ /* 0x040fe200078e0adb */
[----:B------:R-:W-:Y:S01]  /*7f70*/  IABS R20, R20 ;  /* 0x0000001400147213 */ /* 0x000fe20000000000 */
[C---:B------:R-:W-:Y:S01]  /*7f80*/  VIADD R175, R35.reuse, 0x98 ;  /* 0x0000009823af7836 */ /* 0x040fe20000000000 */
        /* <DEDUP_REMOVED lines=8> */
[----:B------:R-:W-:Y:S01]  /*8010*/  I2FP.F32.S32 R126, R126 ;  /* 0x0000007e007e7245 */ /* 0x000fe20000201400 */
[----:B------:R-:W-:Y:S01]  /*8020*/  FFMA.FTZ R115, -R0, R10, R67 ;  /* 0x0000000a00737223 */ /* 0x000fe20000010143 */
[----:B------:R-:W-:Y:S01]  /*8030*/  I2FP.F32.S32 R93, R93 ;  /* 0x0000005d005d7245 */ /* 0x000fe20000201400 */
[----:B------:R-:W-:Y:S01]  /*8040*/  VIADD R10, R4, 0x8 ;  /* 0x00000008040a7836 */ /* 0x000fe20000000000 */
[----:B------:R-:W-:Y:S01]  /*8050*/  I2FP.F32.S32 R20, R20 ;  /* 0x0000001400147245 */ /* 0x000fe20000201400 */
[C---:B------:R-:W-:Y:S01]  /*8060*/  VIADD R65, R35.reuse, 0xe8 ;  /* 0x000000e823417836 */ /* 0x040fe20000000000 */
[----:B------:R-:W-:Y:S01]  /*8070*/  I2FP.F32.S32 R14, R14 ;  /* 0x0000000e000e7245 */ /* 0x000fe20000201400 */
[C---:B------:R-:W-:Y:S01]  /*8080*/  FFMA.FTZ R126, -R0.reuse, R126, R189 ;  /* 0x0000007e007e7223 */ /* 0x040fe200000101bd */
[----:B------:R-:W-:Y:S01]  /*8090*/  IABS R85, R85 ;  /* 0x0000005500557213 */ /* 0x000fe20000000000 */
[C---:B------:R-:W-:Y:S01]  /*80a0*/  FFMA.FTZ R114, -R0.reuse, R93, R114 ;  /* 0x0000005d00727223 */ /* 0x040fe20000010172 */
[----:B------:R-:W-:Y:S01]  /*80b0*/  I2FP.F32.S32 R117, R117 ;  /* 0x0000007500757245 */ /* 0x000fe20000201400 */
[C---:B------:R-:W-:Y:S01]  /*80c0*/  FFMA.FTZ R20, -R0.reuse, R20, R47 ;  /* 0x0000001400147223 */ /* 0x040fe2000001012f */
[----:B------:R-:W-:Y:S01]  /*80d0*/  I2FP.F32.S32 R12, R12 ;  /* 0x0000000c000c7245 */ /* 0x000fe20000201400 */
[C---:B------:R-:W-:Y:S01]  /*80e0*/  FFMA.FTZ R189, -R0.reuse, R14, R199 ;  /* 0x0000000e00bd7223 */ /* 0x040fe200000101c7 */
[----:B------:R-:W-:Y:S01]  /*80f0*/  IABS R43, R43 ;  /* 0x0000002b002b7213 */ /* 0x000fe20000000000 */
[----:B------:R-:W-:Y:S01]  /*8100*/  VIADD R93, R35, 0xd8 ;  /* 0x000000d8235d7836 */ /* 0x000fe20000000000 */
[----:B------:R-:W-:Y:S01]  /*8110*/  I2FP.F32.S32 R85, R85 ;  /* 0x0000005500557245 */ /* 0x000fe20000201400 */
[----:B-----5:R-:W-:Y:S01]  /*8120*/  FFMA.FTZ R117, -R0, R117, R8 ;  /* 0x0000007500757223 */ /* 0x020fe20000010108 */
[----:B------:R-:W-:Y:S01]  /*8130*/  IABS R83, R83 ;  /* 0x0000005300537213 */ /* 0x000fe20000000000 */
[----:B------:R-:W-:-:S02]  /*8140*/  IMAD.IADD R47, R10, 0x1, -R24 ;  /* 0x000000010a2f7824 */ /* 0x000fc400078e0a18 */
[----:B------:R-:W-:Y:S01]  /*8150*/  FFMA.FTZ R199, -R0, R12, R207 ;  /* 0x0000000c00c77223 */ /* 0x000fe200000101cf */
[----:B------:R-:W-:Y:S01]  /*8160*/  IMAD.IADD R8, R10, 0x1, -R6 ;  /* 0x000000010a087824 */ /* 0x000fe200078e0a06 */
[----:B------:R-:W-:Y:S01]  /*8170*/  I2FP.F32.S32 R43, R43 ;  /* 0x0000002b002b7245 */ /* 0x000fe20000201400 */
[----:B------:R-:W-:Y:S01]  /*8180*/  IMAD.IADD R12, R4, 0x1, -R65 ;  /* 0x00000001040c7824 */ /* 0x000fe200078e0a41 */
[----:B------:R-:W-:Y:S01]  /*8190*/  I2FP.F32.S32 R83, R83 ;  /* 0x0000005300537245 */ /* 0x000fe20000201400 */
[----:B------:R-:W-:Y:S02]  /*81a0*/  VIADD R190, R35, 0x19 ;  /* 0x0000001923be7836 */ /* 0x000fe40000000000 */
[----:B------:R-:W-:Y:S01]  /*81b0*/  FFMA.FTZ R30, -R0, R85, R68 ;  /* 0x00000055001e7223 */ /* 0x000fe20000010144 */
[----:B------:R-:W-:Y:S01]  /*81c0*/  IMAD.IADD R28, R4, 0x1, -R93 ;  /* 0x00000001041c7824 */ /* 0x000fe200078e0a5d */
[----:B------:R-:W-:Y:S01]  /*81d0*/  IABS R6, R47 ;  /* 0x0000002f00067213 */ /* 0x000fe20000000000 */
[----:B------:R-:W-:Y:S01]  /*81e0*/  IMAD.IADD R68, R10, 0x1, -R202 ;  /* 0x000000010a447824 */ /* 0x000fe200078e0aca */
[----:B------:R-:W-:Y:S01]  /*81f0*/  IABS R8, R8 ;  /* 0x0000000800087213 */ /* 0x000fe20000000000 */
[----:B------:R-:W-:Y:S01]  /*8200*/  FFMA.FTZ R43, -R0, R43, R139 ;  /* 0x0000002b002b7223 */ /* 0x000fe2000001018b */
[----:B------:R-:W-:Y:S01]  /*8210*/  IABS R12, R12 ;  /* 0x0000000c000c7213 */ /* 0x000fe20000000000 */
[----:B------:R-:W-:-:S02]  /*8220*/  IMAD.IADD R196, R4, 0x1, -R190 ;  /* 0x0000000104c47824 */ /* 0x000fc400078e0abe */
[----:B------:R-:W-:Y:S01]  /*8230*/  FFMA.FTZ R36, -R0, R83, R82 ;  /* 0x0000005300247223 */ /* 0x000fe20000010152 */
[C---:B------:R-:W-:Y:S01]  /*8240*/  VIADD R139, R35.reuse, 0xa9 ;  /* 0x000000a9238b7836 */ /* 0x040fe20000000000 */
[----:B------:R-:W-:Y:S01]  /*8250*/  IABS R28, R28 ;  /* 0x0000001c001c7213 */ /* 0x000fe20000000000 */
[----:B------:R-:W-:Y:S01]  /*8260*/  IMAD.IADD R82, R10, 0x1, -R55 ;  /* 0x000000010a527824 */ /* 0x000fe200078e0a37 */
[----:B------:R-:W-:Y:S01]  /*8270*/  I2FP.F32.S32 R6, R6 ;  /* 0x0000000600067245 */ /* 0x000fe20000201400 */
[----:B------:R-:W-:Y:S01]  /*8280*/  IMAD.IADD R83, R4, 0x1, -R139 ;  /* 0x0000000104537824 */ /* 0x000fe200078e0a8b */
        /* <DEDUP_REMOVED lines=10> */
[----:B------:R-:W-:Y:S01]  /*8330*/  I2FP.F32.S32 R68, R68 ;  /* 0x0000004400447245 */ /* 0x000fe20000201400 */
[----:B------:R-:W-:Y:S01]  /*8340*/  IMAD.IADD R49, R10, 0x1, -R190 ;  /* 0x000000010a317824 */ /* 0x000fe200078e0abe */
[----:B------:R-:W-:Y:S01]  /*8350*/  ISETP.GE.AND P3, PT, R24, R60, PT ;  /* 0x0000003c1800720c */ /* 0x000fe20003f66270 */
[C---:B------:R-:W-:Y:S01]  /*8360*/  FFMA.FTZ R28, -R0.reuse, R28, R59 ;  /* 0x0000001c001c7223 */ /* 0x040fe2000001013b */
[----:B------:R-:W-:Y:S01]  /*8370*/  IABS R82, R82 ;  /* 0x0000005200527213 */ /* 0x000fe20000000000 */
[----:B------:R-:W-:Y:S01]  /*8380*/  FFMA.FTZ R129, -R0, R68, R129 ;  /* 0x0000004400817223 */ /* 0x000fe20000010181 */
[----:B------:R-:W-:Y:S01]  /*8390*/  I2FP.F32.S32 R196, R196 ;  /* 0x000000c400c47245 */ /* 0x000fe20000201400 */
[----:B------:R-:W-:Y:S01]  /*83a0*/  IMAD.IADD R68, R10, 0x1, -R200 ;  /* 0x000000010a447824 */ /* 0x000fe200078e0ac8 */
[----:B------:R-:W-:Y:S01]  /*83b0*/  IABS R83, R83 ;  /* 0x0000005300537213 */ /* 0x000fe20000000000 */
[----:B------:R-:W-:Y:S01]  /*83c0*/  IMAD.IADD R50, R4, 0x1, -R44 ;  /* 0x0000000104327824 */ /* 0x000fe200078e0a2c */
[----:B------:R-:W-:Y:S01]  /*83d0*/  I2FP.F32.S32 R82, R82 ;  /* 0x0000005200527245 */ /* 0x000fe20000201400 */
[----:B------:R-:W-:Y:S01]  /*83e0*/  FFMA.FTZ R196, -R0, R196, R131 ;  /* 0x000000c400c47223 */ /* 0x000fe20000010183 */
[----:B------:R-:W-:Y:S01]  /*83f0*/  FSEL R59, R26, -INF , !P3 ;  /* 0xff8000001a3b7808 */ /* 0x000fe20005800000 */
[C---:B------:R-:W-:Y:S01]  /*8400*/  VIADD R131, R35.reuse, 0xc0 ;  /* 0x000000c023837836 */ /* 0x040fe20000000000 */
[----:B------:R-:W-:Y:S01]  /*8410*/  FSEL R6, R6, -INF , !P3 ;  /* 0xff80000006067808 */ /* 0x000fe20005800000 */
[----:B------:R-:W-:Y:S01]  /*8420*/  FFMA.FTZ R137, -R0, R82, R137 ;  /* 0x0000005200897223 */ /* 0x000fe20000010189 */
[-C--:B------:R-:W-:Y:S01]  /*8430*/  ISETP.GE.AND P3, PT, R190, R60.reuse, PT ;  /* 0x0000003cbe00720c */ /* 0x080fe20003f66270 */
[----:B------:R-:W-:Y:S01]  /*8440*/  IMAD.IADD R190, R10, 0x1, -R53 ;  /* 0x000000010abe7824 */ /* 0x000fe200078e0a35 */
[----:B------:R-:W-:Y:S01]  /*8450*/  FSEL R55, R18, -INF , !P5 ;  /* 0xff80000012377808 */ /* 0x000fe20006800000 */
[----:B------:R-:W-:Y:S01]  /*8460*/  IMAD.IADD R82, R10, 0x1, -R198 ;  /* 0x000000010a527824 */ /* 0x000fe200078e0ac6 */
[----:B------:R-:W-:Y:S01]  /*8470*/  FSEL R8, R8, -INF , !P5 ;  /* 0xff80000008087808 */ /* 0x000fe20006800000 */
[----:B------:R-:W-:Y:S01]  /*8480*/  IMAD.IADD R24, R10, 0x1, -R204 ;  /* 0x000000010a187824 */ /* 0x000fe200078e0acc */
[----:B------:R-:W-:Y:S01]  /*8490*/  I2FP.F32.S32 R83, R83 ;  /* 0x0000005300537245 */ /* 0x000fe20000201400 */
[----:B------:R-:W-:Y:S01]  /*84a0*/  VIADD R136, R35, 0x59 ;  /* 0x0000005923887836 */ /* 0x000fe20000000000 */
[-C--:B------:R-:W-:Y:S01]  /*84b0*/  ISETP.GE.AND P5, PT, R16, R60.reuse, PT ;  /* 0x0000003c1000720c */ /* 0x080fe20003fa6270 */
[----:B------:R-:W-:Y:S01]  /*84c0*/  IMAD.IADD R14, R4, 0x1, -R35 ;  /* 0x00000001040e7824 */ /* 0x000fe200078e0a23 */
[----:B------:R-:W-:Y:S01]  /*84d0*/  IABS R16, R49 ;  /* 0x0000003100107213 */ /* 0x000fe20000000000 */
[----:B------:R-:W-:Y:S01]  /*84e0*/  FFMA.FTZ R106, -R0, R83, R106 ;  /* 0x00000053006a7223 */ /* 0x000fe2000001016a */
[----:B------:R-:W-:Y:S01]  /*84f0*/  FSEL R41, R41, -INF , !P1 ;  /* 0xff80000029297808 */ /* 0x000fe20004800000 */
[C---:B------:R-:W-:Y:S01]  /*8500*/  IMAD.IADD R83, R4.reuse, 0x1, -R131 ;  /* 0x0000000104537824 */ /* 0x040fe200078e0a83 */
[----:B------:R-:W-:Y:S01]  /*8510*/  FSEL R18, R129, -INF , !P1 ;  /* 0xff80000081127808 */ /* 0x000fe20004800000 */
[----:B------:R-:W-:Y:S01]  /*8520*/  IMAD.IADD R150, R4, 0x1, -R136 ;  /* 0x0000000104967824 */ /* 0x000fe200078e0a88 */
[----:B------:R-:W-:-:S02]  /*8530*/  ISETP.GE.AND P1, PT, R198, R60, PT ;  /* 0x0000003cc600720c */ /* 0x000fc40003f26270 */
[----:B------:R-:W-:Y:S02]  /*8540*/  IABS R198, R47 ;  /* 0x0000002f00c67213 */ /* 0x000fe40000000000 */
[----:B------:R-:W-:Y:S02]  /*8550*/  IABS R190, R190 ;  /* 0x000000be00be7213 */ /* 0x000fe40000000000 */
[----:B------:R-:W-:Y:S02]  /*8560*/  I2FP.F32.S32 R16, R16 ;  /* 0x0000001000107245 */ /* 0x000fe40000201400 */
[----:B------:R-:W-:Y:S02]  /*8570*/  IABS R68, R68 ;  /* 0x0000004400447213 */ /* 0x000fe40000000000 */
[----:B------:R-:W-:Y:S01]  /*8580*/  IABS R50, R50 ;  /* 0x0000003200327213 */ /* 0x000fe20000000000 */
[----:B------:R-:W-:Y:S01]  /*8590*/  FFMA.FTZ R16, -R0, R16, R127 ;  /* 0x0000001000107223 */ /* 0x000fe2000001017f */
[----:B------:R-:W-:-:S02]  /*85a0*/  I2FP.F32.S32 R198, R198 ;  /* 0x000000c600c67245 */ /* 0x000fc40000201400 */
[----:B------:R-:W-:Y:S02]  /*85b0*/  I2FP.F32.S32 R190, R190 ;  /* 0x000000be00be7245 */ /* 0x000fe40000201400 */
[----:B------:R-:W-:Y:S01]  /*85c0*/  I2FP.F32.S32 R68, R68 ;  /* 0x0000004400447245 */ /* 0x000fe20000201400 */
[C---:B------:R-:W-:Y:S01]  /*85d0*/  FFMA.FTZ R121, -R0.reuse, R198, R121 ;  /* 0x000000c600797223 */ /* 0x040fe20000010179 */
[----:B------:R-:W-:Y:S01]  /*85e0*/  I2FP.F32.S32 R50, R50 ;  /* 0x0000003200327245 */ /* 0x000fe20000201400 */
[C---:B------:R-:W-:Y:S01]  /*85f0*/  FFMA.FTZ R119, -R0.reuse, R190, R119 ;  /* 0x000000be00777223 */ /* 0x040fe20000010177 */
[----:B------:R-:W-:Y:S01]  /*8600*/  IABS R83, R83 ;  /* 0x0000005300537213 */ /* 0x000fe20000000000 */
[C---:B------:R-:W-:Y:S01]  /*8610*/  FFMA.FTZ R113, -R0.reuse, R68, R113 ;  /* 0x0000004400717223 */ /* 0x040fe20000010171 */
[----:B------:R-:W-:Y:S01]  /*8620*/  FSEL R51, R51, -INF , !P4 ;  /* 0xff80000033337808 */ /* 0x000fe20006000000 */
[----:B------:R-:W-:Y:S01]  /*8630*/  FFMA.FTZ R50, -R0, R50, R215 ;  /* 0x0000003200327223 */ /* 0x000fe200000101d7 */
[----:B------:R-:W-:Y:S01]  /*8640*/  FSEL R26, R137, -INF , !P4 ;  /* 0xff800000891a7808 */ /* 0x000fe20006000000 */
[C---:B------:R-:W-:Y:S01]  /*8650*/  IMAD.IADD R68, R10.reuse, 0x1, -R160 ;  /* 0x000000010a447824 */ /* 0x040fe200078e0aa0 */
[----:B------:R-:W-:Y:S01]  /*8660*/  I2FP.F32.S32 R83, R83 ;  /* 0x0000005300537245 */ /* 0x000fe20000201400 */
[----:B------:R-:W-:Y:S01]  /*8670*/  VIADD R215, R35, 0xc9 ;  /* 0x000000c923d77836 */ /* 0x000fe20000000000 */
[----:B------:R-:W-:Y:S01]  /*8680*/  IABS R24, R24 ;  /* 0x0000001800187213 */ /* 0x000fe20000000000 */
[----:B------:R-:W-:Y:S01]  /*8690*/  IMAD.IADD R190, R10, 0x1, -R44 ;  /* 0x000000010abe7824 */ /* 0x000fe200078e0a2c */
[-C--:B------:R-:W-:Y:S01]  /*86a0*/  ISETP.GE.AND P4, PT, R53, R60.reuse, PT ;  /* 0x0000003c3500720c */ /* 0x080fe20003f86270 */
[----:B------:R-:W-:Y:S01]  /*86b0*/  FFMA.FTZ R120, -R0, R83, R120 ;  /* 0x0000005300787223 */ /* 0x000fe20000010178 */
[----:B------:R-:W-:Y:S01]  /*86c0*/  FSEL R49, R196, -INF , !P3 ;  /* 0xff800000c4317808 */ /* 0x000fe20005800000 */
[----:B------:R-:W-:Y:S01]  /*86d0*/  IMAD.IADD R83, R4, 0x1, -R215 ;  /* 0x0000000104537824 */ /* 0x000fe200078e0ad7 */
[----:B------:R-:W-:Y:S01]  /*86e0*/  FSEL R16, R16, -INF , !P3 ;  /* 0xff80000010107808 */ /* 0x000fe20005800000 */
[----:B------:R-:W-:Y:S01]  /*86f0*/  IMAD.IADD R198, R10, 0x1, -R130 ;  /* 0x000000010ac67824 */ /* 0x000fe200078e0a82 */
[----:B------:R-:W-:Y:S01]  /*8700*/  ISETP.GE.AND P3, PT, R160, R60, PT ;  /* 0x0000003ca000720c */ /* 0x000fe20003f66270 */
[C---:B------:R-:W-:Y:S01]  /*8710*/  IMAD.IADD R160, R10.reuse, 0x1, -R142 ;  /* 0x000000010aa07824 */ /* 0x040fe200078e0a8e */
[----:B------:R-:W-:Y:S01]  /*8720*/  I2FP.F32.S32 R24, R24 ;  /* 0x0000001800187245 */ /* 0x000fe20000201400 */
[----:B------:R-:W-:Y:S01]  /*8730*/  IMAD.IADD R196, R10, 0x1, -R48 ;  /* 0x000000010ac47824 */ /* 0x000fe200078e0a30 */
[----:B------:R-:W-:Y:S01]  /*8740*/  FSEL R53, R194, -INF , !P5 ;  /* 0xff800000c2357808 */ /* 0x000fe20006800000 */
[----:B------:R-:W-:Y:S01]  /*8750*/  IMAD.IADD R194, R10, 0x1, -R64 ;  /* 0x000000010ac27824 */ /* 0x000fe200078e0a40 */
[----:B------:R-:W-:Y:S01]  /*8760*/  FSEL R208, R121, -INF , !P5 ;  /* 0xff80000079d07808 */ /* 0x000fe20006800000 */
[----:B------:R-:W-:Y:S01]  /*8770*/  FFMA.FTZ R24, -R0, R24, R135 ;  /* 0x0000001800187223 */ /* 0x000fe20000010187 */
[----:B------:R-:W-:Y:S01]  /*8780*/  FSEL R211, R192, -INF , !P4 ;  /* 0xff800000c0d37808 */ /* 0x000fe20006000000 */
[----:B------:R-:W-:Y:S01]  /*8790*/  IMAD.IADD R192, R10, 0x1, -R46 ;  /* 0x000000010ac07824 */ /* 0x000fe200078e0a2e */
[----:B------:R-:W-:-:S02]  /*87a0*/  FSEL R206, R119, -INF , !P4 ;  /* 0xff80000077ce7808 */ /* 0x000fc40006000000 */
[----:B------:R-:W-:Y:S01]  /*87b0*/  FSEL R207, R182, -INF , !P1 ;  /* 0xff800000b6cf7808 */ /* 0x000fe20004800000 */
[----:B------:R-:W-:Y:S01]  /*87c0*/  IMAD.IADD R182, R10, 0x1, -R144 ;  /* 0x000000010ab67824 */ /* 0x000fe200078e0a90 */
[-C--:B------:R-:W-:Y:S01]  /*87d0*/  ISETP.GE.AND P5, PT, R144, R60.reuse, PT ;  /* 0x0000003c9000720c */ /* 0x080fe20003fa6270 */
[----:B------:R-:W-:Y:S01]  /*87e0*/  IMAD.IADD R144, R10, 0x1, -R186 ;  /* 0x000000010a907824 */ /* 0x000fe200078e0aba */
[----:B------:R-:W-:Y:S01]  /*87f0*/  ISETP.GE.AND P4, PT, R142, R60, PT ;  /* 0x0000003c8e00720c */ /* 0x000fe20003f86270 */
[----:B------:R-:W-:Y:S01]  /*8800*/  IMAD.IADD R142, R10, 0x1, -R184 ;  /* 0x000000010a8e7824 */ /* 0x000fe200078e0ab8 */
[----:B------:R-:W-:Y:S02]  /*8810*/  IABS R82, R82 ;  /* 0x0000005200527213 */ /* 0x000fe40000000000 */
[----:B------:R-:W-:Y:S02]  /*8820*/  IABS R160, R160 ;  /* 0x000000a000a07213 */ /* 0x000fe40000000000 */
[----:B------:R-:W-:-:S02]  /*8830*/  ISETP.GE.AND P0, PT, R204, R60, PT ;  /* 0x0000003ccc00720c */ /* 0x000fc40003f06270 */
[----:B------:R-:W-:Y:S02]  /*8840*/  I2FP.F32.S32 R82, R82 ;  /* 0x0000005200527245 */ /* 0x000fe40000201400 */
[----:B------:R-:W-:Y:S02]  /*8850*/  IABS R83, R83 ;  /* 0x0000005300537213 */ /* 0x000fe40000000000 */
[----:B------:R-:W-:Y:S01]  /*8860*/  IABS R68, R68 ;  /* 0x0000004400447213 */ /* 0x000fe20000000000 */
[----:B------:R-:W-:Y:S01]  /*8870*/  FFMA.FTZ R82, -R0, R82, R111 ;  /* 0x0000005200527223 */ /* 0x000fe2000001016f */
[----:B------:R-:W-:Y:S02]  /*8880*/  IABS R182, R182 ;  /* 0x000000b600b67213 */ /* 0x000fe40000000000 */
[----:B------:R-:W-:Y:S02]  /*8890*/  IABS R144, R144 ;  /* 0x0000009000907213 */ /* 0x000fe40000000000 */
[----:B------:R-:W-:-:S02]  /*88a0*/  IABS R142, R142 ;  /* 0x0000008e008e7213 */ /* 0x000fc40000000000 */
[----:B------:R-:W-:Y:S02]  /*88b0*/  I2FP.F32.S32 R160, R160 ;  /* 0x000000a000a07245 */ /* 0x000fe40000201400 */
[----:B------:R-:W-:Y:S02]  /*88c0*/  FSEL R43, R43, -INF , !P0 ;  /* 0xff8000002b2b7808 */ /* 0x000fe40004000000 */
[----:B------:R-:W-:Y:S01]  /*88d0*/  FSEL R24, R24, -INF , !P0 ;  /* 0xff80000018187808 */ /* 0x000fe20004000000 */
[----:B------:R-:W-:Y:S01]  /*88e0*/  FFMA.FTZ R97, -R0, R160, R97 ;  /* 0x000000a000617223 */ /* 0x000fe20000010161 */
[----:B------:R-:W-:Y:S02]  /*88f0*/  I2FP.F32.S32 R83, R83 ;  /* 0x0000005300537245 */ /* 0x000fe40000201400 */
[----:B------:R-:W-:Y:S01]  /*8900*/  ISETP.GE.AND P0, PT, R200, R60, PT ;  /* 0x0000003cc800720c */ /* 0x000fe20003f06270 */
[----:B------:R-:W-:Y:S01]  /*8910*/  IMAD.IADD R200, R10, 0x1, -R132 ;  /* 0x000000010ac87824 */ /* 0x000fe200078e0a84 */
[----:B------:R-:W-:Y:S01]  /*8920*/  I2FP.F32.S32 R68, R68 ;  /* 0x0000004400447245 */ /* 0x000fe20000201400 */
[----:B------:R-:W-:Y:S01]  /*8930*/  FFMA.FTZ R76, -R0, R83, R76 ;  /* 0x00000053004c7223 */ /* 0x000fe2000001014c */
[----:B------:R-:W-:-:S02]  /*8940*/  I2FP.F32.S32 R182, R182 ;  /* 0x000000b600b67245 */ /* 0x000fc40000201400 */
[----:B------:R-:W-:Y:S01]  /*8950*/  I2FP.F32.S32 R144, R144 ;  /* 0x0000009000907245 */ /* 0x000fe20000201400 */
[C---:B------:R-:W-:Y:S01]  /*8960*/  FFMA.FTZ R68, -R0.reuse, R68, R105 ;  /* 0x0000004400447223 */ /* 0x040fe20000010169 */
[----:B------:R-:W-:Y:S01]  /*8970*/  I2FP.F32.S32 R142, R142 ;  /* 0x0000008e008e7245 */ /* 0x000fe20000201400 */
[----:B------:R-:W-:Y:S01]  /*8980*/  FFMA.FTZ R103, -R0, R182, R103 ;  /* 0x000000b600677223 */ /* 0x000fe20000010167 */
[----:B------:R-:W-:Y:S01]  /*8990*/  FSEL R47, R188, -INF , !P0 ;  /* 0xff800000bc2f7808 */ /* 0x000fe20004000000 */
[C---:B------:R-:W-:Y:S01]  /*89a0*/  FFMA.FTZ R95, -R0.reuse, R144, R95 ;  /* 0x00000090005f7223 */ /* 0x040fe2000001015f */
[----:B------:R-:W-:Y:S01]  /*89b0*/  FSEL R204, R113, -INF , !P0 ;  /* 0xff80000071cc7808 */ /* 0x000fe20004000000 */
[----:B------:R-:W-:Y:S01]  /*89c0*/  FFMA.FTZ R89, -R0, R142, R89 ;  /* 0x0000008e00597223 */ /* 0x000fe20000010159 */
[-C--:B------:R-:W-:Y:S01]  /*89d0*/  ISETP.GE.AND P0, PT, R186, R60.reuse, PT ;  /* 0x0000003cba00720c */ /* 0x080fe20003f06270 */
[----:B------:R-:W-:Y:S01]  /*89e0*/  IMAD.IADD R182, R10, 0x1, -R74 ;  /* 0x000000010ab67824 */ /* 0x000fe200078e0a4a */
[----:B------:R-:W-:Y:S01]  /*89f0*/  FSEL R82, R82, -INF , !P1 ;  /* 0xff80000052527808 */ /* 0x000fe20004800000 */
[----:B------:R-:W-:Y:S01]  /*8a00*/  IMAD.IADD R186, R10, 0x1, -R54 ;  /* 0x000000010aba7824 */ /* 0x000fe200078e0a36 */
[----:B------:R-:W-:Y:S01]  /*8a10*/  ISETP.GE.AND P1, PT, R184, R60, PT ;  /* 0x0000003cb800720c */ /* 0x000fe20003f26270 */
[----:B------:R-:W-:Y:S01]  /*8a20*/  IMAD.IADD R184, R10, 0x1, -R156 ;  /* 0x000000010ab87824 */ /* 0x000fe200078e0a9c */
[----:B------:R-:W-:-:S02]  /*8a30*/  FSEL R83, R176, -INF , !P4 ;  /* 0xff800000b0537808 */ /* 0x000fc40006000000 */
[----:B------:R-:W-:Y:S02]  /*8a40*/  FSEL R142, R97, -INF , !P4 ;  /* 0xff800000618e7808 */ /* 0x000fe40006000000 */
[----:B------:R-:W-:Y:S01]  /*8a50*/  ISETP.GE.AND P4, PT, R141, R60, PT ;  /* 0x0000003c8d00720c */ /* 0x000fe20003f86270 */
[----:B------:R-:W-:Y:S01]  /*8a60*/  IMAD.IADD R141, R10, 0x1, -R141 ;  /* 0x000000010a8d7824 */ /* 0x000fe200078e0a8d */
[----:B------:R-:W-:Y:S02]  /*8a70*/  FSEL R67, R140, -INF , !P0 ;  /* 0xff8000008c437808 */ /* 0x000fe40004000000 */
[----:B------:R-:W-:Y:S02]  /*8a80*/  FSEL R85, R180, -INF , !P3 ;  /* 0xff800000b4557808 */ /* 0x000fe40005800000 */
[----:B------:R-:W-:Y:S02]  /*8a90*/  FSEL R68, R68, -INF , !P3 ;  /* 0xff80000044447808 */ /* 0x000fe40005800000 */
[----:B------:R-:W-:-:S02]  /*8aa0*/  FSEL R127, R178, -INF , !P5 ;  /* 0xff800000b27f7808 */ /* 0x000fc40006800000 */
[----:B------:R-:W-:Y:S02]  /*8ab0*/  FSEL R144, R103, -INF , !P5 ;  /* 0xff80000067907808 */ /* 0x000fe40006800000 */
[----:B------:R-:W-:Y:S01]  /*8ac0*/  FSEL R140, R95, -INF , !P0 ;  /* 0xff8000005f8c7808 */ /* 0x000fe20004000000 */
[C---:B------:R-:W-:Y:S01]  /*8ad0*/  IMAD.IADD R95, R10.reuse, 0x1, -R146 ;  /* 0x000000010a5f7824 */ /* 0x040fe200078e0a92 */
[----:B------:R-:W-:Y:S01]  /*8ae0*/  FSEL R160, R89, -INF , !P1 ;  /* 0xff80000059a07808 */ /* 0x000fe20004800000 */
[----:B------:R-:W-:Y:S01]  /*8af0*/  IMAD.IADD R89, R10, 0x1, -R154 ;  /* 0x000000010a597824 */ /* 0x000fe200078e0a9a */
[-C--:B------:R-:W-:Y:S01]  /*8b00*/  ISETP.GE.AND P3, PT, R154, R60.reuse, PT ;  /* 0x0000003c9a00720c */ /* 0x080fe20003f66270 */
[----:B------:R-:W-:Y:S01]  /*8b10*/  IMAD.IADD R154, R10, 0x1, -R174 ;  /* 0x000000010a9a7824 */ /* 0x000fe200078e0aae */
[----:B------:R-:W-:Y:S01]  /*8b20*/  ISETP.GE.AND P5, PT, R146, R60, PT ;  /* 0x0000003c9200720c */ /* 0x000fe20003fa6270 */
[----:B------:R-:W-:Y:S01]  /*8b30*/  IMAD.IADD R146, R10, 0x1, -R172 ;  /* 0x000000010a927824 */ /* 0x000fe200078e0aac */
[----:B------:R-:W-:-:S02]  /*8b40*/  FSEL R147, R147, -INF , !P1 ;  /* 0xff80000093937808 */ /* 0x000fc40004800000 */
[-C--:B------:R-:W-:Y:S02]  /*8b50*/  ISETP.GE.AND P1, PT, R172, R60.reuse, PT ;  /* 0x0000003cac00720c */ /* 0x080fe40003f26270 */
[----:B------:R-:W-:Y:S02]  /*8b60*/  IABS R172, R141 ;  /* 0x0000008d00ac7213 */ /* 0x000fe40000000000 */
[----:B------:R-:W-:Y:S02]  /*8b70*/  ISETP.GE.AND P0, PT, R174, R60, PT ;  /* 0x0000003cae00720c */ /* 0x000fe40003f06270 */
[----:B------:R-:W-:Y:S02]  /*8b80*/  IABS R89, R89 ;  /* 0x0000005900597213 */ /* 0x000fe40000000000 */
[----:B------:R-:W-:Y:S02]  /*8b90*/  IABS R174, R95 ;  /* 0x0000005f00ae7213 */ /* 0x000fe40000000000 */
[----:B------:R-:W-:-:S02]  /*8ba0*/  IABS R154, R154 ;  /* 0x0000009a009a7213 */ /* 0x000fc40000000000 */
[----:B------:R-:W-:Y:S02]  /*8bb0*/  IABS R146, R146 ;  /* 0x0000009200927213 */ /* 0x000fe40000000000 */
[----:B------:R-:W-:Y:S02]  /*8bc0*/  I2FP.F32.S32 R172, R172 ;  /* 0x000000ac00ac7245 */ /* 0x000fe40000201400 */
[----:B------:R-:W-:Y:S02]  /*8bd0*/  IABS R150, R150 ;  /* 0x0000009600967213 */ /* 0x000fe40000000000 */
        /* <DEDUP_REMOVED lines=8> */
[----:B------:R-:W-:Y:S01]  /*8c60*/  I2FP.F32.S32 R150, R150 ;  /* 0x0000009600967245 */ /* 0x000fe20000201400 */
[C---:B------:R-:W-:Y:S01]  /*8c70*/  FFMA.FTZ R159, -R0.reuse, R154, R159 ;  /* 0x0000009a009f7223 */ /* 0x040fe2000001019f */
[----:B------:R-:W-:Y:S01]  /*8c80*/  FSEL R154, R79, -INF , !P4 ;  /* 0xff8000004f9a7808 */ /* 0x000fe20006000000 */
[----:B------:R-:W-:Y:S01]  /*8c90*/  FFMA.FTZ R161, -R0, R146, R161 ;  /* 0x0000009200a17223 */ /* 0x000fe200000101a1 */
[----:B------:R-:W-:-:S02]  /*8ca0*/  IMAD.IADD R79, R10, 0x1, -R136 ;  /* 0x000000010a4f7824 */ /* 0x000fc400078e0a88 */
[----:B------:R-:W-:Y:S01]  /*8cb0*/  FFMA.FTZ R150, -R0, R150, R165 ;  /* 0x0000009600967223 */ /* 0x000fe200000101a5 */
[----:B------:R-:W-:Y:S01]  /*8cc0*/  FSEL R143, R158, -INF , !P5 ;  /* 0xff8000009e8f7808 */ /* 0x000fe20006800000 */
[----:B------:R-:W-:Y:S01]  /*8cd0*/  IMAD.IADD R174, R10, 0x1, -R52 ;  /* 0x000000010aae7824 */ /* 0x000fe200078e0a34 */
[----:B------:R-:W-:Y:S02]  /*8ce0*/  FSEL R165, R162, -INF , !P0 ;  /* 0xff800000a2a57808 */ /* 0x000fe40004000000 */
[----:B------:R-:W-:Y:S01]  /*8cf0*/  FSEL R141, R170, -INF , !P3 ;  /* 0xff800000aa8d7808 */ /* 0x000fe20005800000 */
[C---:B------:R-:W-:Y:S01]  /*8d00*/  IMAD.IADD R170, R10.reuse, 0x1, -R175 ;  /* 0x000000010aaa7824 */ /* 0x040fe200078e0aaf */
[----:B------:R-:W-:Y:S01]  /*8d10*/  FSEL R146, R87, -INF , !P3 ;  /* 0xff80000057927808 */ /* 0x000fe20005800000 */
[C---:B------:R-:W-:Y:S01]  /*8d20*/  IMAD.IADD R87, R10.reuse, 0x1, -R163 ;  /* 0x000000010a577824 */ /* 0x040fe200078e0aa3 */
[----:B------:R-:W-:Y:S01]  /*8d30*/  FSEL R158, R81, -INF , !P5 ;  /* 0xff800000519e7808 */ /* 0x000fe20006800000 */
[----:B------:R-:W-:Y:S01]  /*8d40*/  IMAD.IADD R81, R10, 0x1, -R138 ;  /* 0x000000010a517824 */ /* 0x000fe200078e0a8a */
[----:B------:R-:W-:-:S02]  /*8d50*/  FSEL R151, R151, -INF , !P1 ;  /* 0xff80000097977808 */ /* 0x000fc40004800000 */
[----:B------:R-:W-:Y:S02]  /*8d60*/  FSEL R162, R161, -INF , !P1 ;  /* 0xff800000a1a27808 */ /* 0x000fe40004800000 */
[-C--:B------:R-:W-:Y:S01]  /*8d70*/  ISETP.GE.AND P3, PT, R138, R60.reuse, PT ;  /* 0x0000003c8a00720c */ /* 0x080fe20003f66270 */
[----:B------:R-:W-:Y:S01]  /*8d80*/  IMAD.IADD R138, R10, 0x1, -R155 ;  /* 0x000000010a8a7824 */ /* 0x000fe200078e0a9b */
[----:B------:R-:W-:Y:S02]  /*8d90*/  ISETP.GE.AND P1, PT, R156, R60, PT ;  /* 0x0000003c9c00720c */ /* 0x000fe40003f26270 */
[----:B------:R-:W-:Y:S01]  /*8da0*/  IABS R156, R79 ;  /* 0x0000004f009c7213 */ /* 0x000fe20000000000 */
[----:B------:R-:W-:Y:S01]  /*8db0*/  IMAD.IADD R79, R10, 0x1, -R40 ;  /* 0x000000010a4f7824 */ /* 0x000fe200078e0a28 */
[----:B------:R-:W-:Y:S02]  /*8dc0*/  IABS R14, R14 ;  /* 0x0000000e000e7213 */ /* 0x000fe40000000000 */
[----:B------:R-:W-:-:S02]  /*8dd0*/  I2FP.F32.S32 R156, R156 ;  /* 0x0000009c009c7245 */ /* 0x000fc40000201400 */
[----:B------:R-:W-:Y:S02]  /*8de0*/  IABS R138, R138 ;  /* 0x0000008a008a7213 */ /* 0x000fe40000000000 */
[----:B------:R-:W-:Y:S01]  /*8df0*/  I2FP.F32.S32 R14, R14 ;  /* 0x0000000e000e7245 */ /* 0x000fe20000201400 */
[----:B------:R-:W-:Y:S01]  /*8e00*/  FFMA.FTZ R171, -R0, R156, R171 ;  /* 0x0000009c00ab7223 */ /* 0x000fe200000101ab */
[----:B------:R-:W-:Y:S02]  /*8e10*/  I2FP.F32.S32 R138, R138 ;  /* 0x0000008a008a7245 */ /* 0x000fe40000201400 */
[----:B------:R-:W-:Y:S01]  /*8e20*/  ISETP.GE.AND P5, PT, R136, R60, PT ;  /* 0x0000003c8800720c */ /* 0x000fe20003fa6270 */
[CC--:B------:R-:W-:Y:S01]  /*8e30*/  FFMA.FTZ R22, -R0.reuse, R14.reuse, R153 ;  /* 0x0000000e00167223 */ /* 0x0c0fe20000010199 */
[----:B------:R-:W-:Y:S01]  /*8e40*/  FFMA.FTZ R14, -R0, R14, R145 ;  /* 0x0000000e000e7223 */ /* 0x000fe20000010191 */
[----:B------:R-:W-:Y:S01]  /*8e50*/  FSEL R145, R168, -INF , !P4 ;  /* 0xff800000a8917808 */ /* 0x000fe20006000000 */
[----:B------:R-:W-:Y:S01]  /*8e60*/  FFMA.FTZ R177, -R0, R138, R177 ;  /* 0x0000008a00b17223 */ /* 0x000fe200000101b1 */
[----:B------:R-:W-:Y:S01]  /*8e70*/  FSEL R161, R150, -INF , !P5 ;  /* 0xff80000096a17808 */ /* 0x000fe20006800000 */
[----:B------:R-:W-:Y:S01]  /*8e80*/  IMAD.IADD R136, R10, 0x1, -R164 ;  /* 0x000000010a887824 */ /* 0x000fe200078e0aa4 */
[----:B------:R-:W-:-:S02]  /*8e90*/  FSEL R176, R171, -INF , !P5 ;  /* 0xff800000abb07808 */ /* 0x000fc40006800000 */
[-C--:B------:R-:W-:Y:S02]  /*8ea0*/  ISETP.GE.AND P4, PT, R155, R60.reuse, PT ;  /* 0x0000003c9b00720c */ /* 0x080fe40003f86270 */
[-C--:B------:R-:W-:Y:S01]  /*8eb0*/  ISETP.GE.AND P5, PT, R66, R60.reuse, PT ;  /* 0x0000003c4200720c */ /* 0x080fe20003fa6270 */
[----:B------:R-:W-:Y:S01]  /*8ec0*/  IMAD.IADD R66, R10, 0x1, -R66 ;  /* 0x000000010a427824 */ /* 0x000fe200078e0a42 */
[----:B------:R-:W-:Y:S02]  /*8ed0*/  FSEL R181, R148, -INF , !P4 ;  /* 0xff80000094b57808 */ /* 0x000fe40006000000 */
[----:B------:R-:W-:Y:S02]  /*8ee0*/  FSEL R188, R177, -INF , !P4 ;  /* 0xff800000b1bc7808 */ /* 0x000fe40006000000 */
[----:B------:R-:W-:Y:S02]  /*8ef0*/  ISETP.GE.AND P4, PT, R64, R60, PT ;  /* 0x0000003c4000720c */ /* 0x000fe40003f86270 */
[----:B------:R-:W-:-:S02]  /*8f00*/  IABS R64, R66 ;  /* 0x0000004200407213 */ /* 0x000fc40000000000 */
[----:B------:R-:W-:Y:S02]  /*8f10*/  IABS R194, R194 ;  /* 0x000000c200c27213 */ /* 0x000fe40000000000 */
[----:B------:R-:W-:Y:S02]  /*8f20*/  I2FP.F32.S32 R64, R64 ;  /* 0x0000004000407245 */ /* 0x000fe40000201400 */
[----:B------:R-:W-:Y:S02]  /*8f30*/  I2FP.F32.S32 R194, R194 ;  /* 0x000000c200c27245 */ /* 0x000fe40000201400 */
[----:B------:R-:W-:Y:S01]  /*8f40*/  IABS R190, R190 ;  /* 0x000000be00be7213 */ /* 0x000fe20000000000 */
[C---:B------:R-:W-:Y:S01]  /*8f50*/  FFMA.FTZ R193, -R0.reuse, R64, R193 ;  /* 0x0000004000c17223 */ /* 0x040fe200000101c1 */
[----:B------:R-:W-:Y:S01]  /*8f60*/  IABS R87, R87 ;  /* 0x0000005700577213 */ /* 0x000fe20000000000 */
[----:B------:R-:W-:Y:S01]  /*8f70*/  FFMA.FTZ R194, -R0, R194, R195 ;  /* 0x000000c200c27223 */ /* 0x000fe200000101c3 */
[----:B------:R-:W-:-:S02]  /*8f80*/  I2FP.F32.S32 R190, R190 ;  /* 0x000000be00be7245 */ /* 0x000fc40000201400 */
[----:B------:R-:W-:Y:S02]  /*8f90*/  FSEL R202, R193, -INF , !P5 ;  /* 0xff800000c1ca7808 */ /* 0x000fe40006800000 */
[----:B------:R-:W-:Y:S01]  /*8fa0*/  FSEL R193, R124, -INF , !P4 ;  /* 0xff8000007cc17808 */ /* 0x000fe20006000000 */
[----:B------:R-:W-:Y:S01]  /*8fb0*/  FFMA.FTZ R190, -R0, R190, R213 ;  /* 0x000000be00be7223 */ /* 0x000fe200000101d5 */
[----:B------:R-:W-:Y:S02]  /*8fc0*/  FSEL R194, R194, -INF , !P4 ;  /* 0xff800000c2c27808 */ /* 0x000fe40006000000 */
[----:B------:R-:W-:Y:S02]  /*8fd0*/  I2FP.F32.S32 R87, R87 ;  /* 0x0000005700577245 */ /* 0x000fe40000201400 */
[----:B------:R-:W-:Y:S02]  /*8fe0*/  ISETP.GE.AND P4, PT, R44, R60, PT ;  /* 0x0000003c2c00720c */ /* 0x000fe40003f86270 */
[----:B------:R-:W-:Y:S01]  /*8ff0*/  IABS R136, R136 ;  /* 0x0000008800887213 */ /* 0x000fe20000000000 */
[----:B------:R-:W-:Y:S01]  /*9000*/  FFMA.FTZ R80, -R0, R87, R80 ;  /* 0x0000005700507223 */ /* 0x000fe20000010150 */
[----:B------:R-:W-:-:S02]  /*9010*/  FSEL R195, R50, -INF , !P4 ;  /* 0xff80000032c37808 */ /* 0x000fc40006000000 */
[----:B------:R-:W-:Y:S02]  /*9020*/  FSEL R190, R190, -INF , !P4 ;  /* 0xff800000bebe7808 */ /* 0x000fe40006000000 */
[-C--:B------:R-:W-:Y:S02]  /*9030*/  ISETP.GE.AND P4, PT, R163, R60.reuse, PT ;  /* 0x0000003ca300720c */ /* 0x080fe40003f86270 */
[----:B------:R-:W-:Y:S02]  /*9040*/  FSEL R178, R159, -INF , !P0 ;  /* 0xff8000009fb27808 */ /* 0x000fe40004000000 */
[----:B------:R-:W-:Y:S02]  /*9050*/  FSEL R171, R86, -INF , !P4 ;  /* 0xff80000056ab7808 */ /* 0x000fe40006000000 */
[----:B------:R-:W-:Y:S02]  /*9060*/  FSEL R168, R80, -INF , !P4 ;  /* 0xff80000050a87808 */ /* 0x000fe40006000000 */
[-C--:B------:R-:W-:Y:S01]  /*9070*/  ISETP.GE.AND P4, PT, R99, R60.reuse, PT ;  /* 0x0000003c6300720c */ /* 0x080fe20003f86270 */
[----:B------:R-:W-:Y:S01]  /*9080*/  IMAD.IADD R99, R10, 0x1, -R99 ;  /* 0x000000010a637824 */ /* 0x000fe200078e0a63 */
[----:B------:R-:W-:-:S02]  /*9090*/  ISETP.GE.AND P0, PT, R164, R60, PT ;  /* 0x0000003ca400720c */ /* 0x000fc40003f06270 */
[----:B------:R-:W-:Y:S01]  /*90a0*/  IABS R164, R81 ;  /* 0x0000005100a47213 */ /* 0x000fe20000000000 */
[----:B------:R-:W-:Y:S01]  /*90b0*/  IMAD.IADD R81, R10, 0x1, -R42 ;  /* 0x000000010a517824 */ /* 0x000fe200078e0a2a */
[----:B------:R-:W-:Y:S02]  /*90c0*/  IABS R99, R99 ;  /* 0x0000006300637213 */ /* 0x000fe40000000000 */
[----:B------:R-:W-:Y:S02]  /*90d0*/  I2FP.F32.S32 R136, R136 ;  /* 0x0000008800887245 */ /* 0x000fe40000201400 */
[----:B------:R-:W-:Y:S02]  /*90e0*/  I2FP.F32.S32 R99, R99 ;  /* 0x0000006300637245 */ /* 0x000fe40000201400 */
[----:B------:R-:W-:Y:S01]  /*90f0*/  IABS R200, R200 ;  /* 0x000000c800c87213 */ /* 0x000fe20000000000 */
[C---:B------:R-:W-:Y:S01]  /*9100*/  FFMA.FTZ R179, -R0.reuse, R136, R179 ;  /* 0x0000008800b37223 */ /* 0x040fe200000101b3 */
[----:B------:R-:W-:Y:S01]  /*9110*/  I2FP.F32.S32 R164, R164 ;  /* 0x000000a400a47245 */ /* 0x000fe20000201400 */
[C---:B------:R-:W-:Y:S01]  /*9120*/  FFMA.FTZ R98, -R0.reuse, R99, R98 ;  /* 0x0000006300627223 */ /* 0x040fe20000010162 */
[----:B------:R-:W-:Y:S01]  /*9130*/  IABS R182, R182 ;  /* 0x000000b600b67213 */ /* 0x000fe20000000000 */
[----:B------:R-:W2:Y:S01]  /*9140*/  LD.E R99, desc[UR4][R2.64+0xdc] ;  /* 0x0000dc0402637980 */ /* 0x000ea2000c101900 */
[----:B------:R-:W-:Y:S01]  /*9150*/  I2FP.F32.S32 R200, R200 ;  /* 0x000000c800c87245 */ /* 0x000fe20000201400 */
[----:B------:R-:W-:Y:S01]  /*9160*/  FFMA.FTZ R164, -R0, R164, R169 ;  /* 0x000000a400a47223 */ /* 0x000fe200000101a9 */
[----:B------:R-:W-:-:S02]  /*9170*/  IABS R186, R186 ;  /* 0x000000ba00ba7213 */ /* 0x000fc40000000000 */
[----:B------:R-:W-:Y:S01]  /*9180*/  I2FP.F32.S32 R182, R182 ;  /* 0x000000b600b67245 */ /* 0x000fe20000201400 */
[----:B------:R-:W-:Y:S01]  /*9190*/  FFMA.FTZ R200, -R0, R200, R201 ;  /* 0x000000c800c87223 */ /* 0x000fe200000101c9 */
[----:B------:R-:W-:Y:S02]  /*91a0*/  FSEL R169, R134, -INF , !P0 ;  /* 0xff80000086a97808 */ /* 0x000fe40004000000 */
[----:B------:R-:W-:Y:S01]  /*91b0*/  FSEL R180, R179, -INF , !P0 ;  /* 0xff800000b3b47808 */ /* 0x000fe20004000000 */
[----:B------:R-:W-:Y:S01]  /*91c0*/  FFMA.FTZ R182, -R0, R182, R187 ;  /* 0x000000b600b67223 */ /* 0x000fe200000101bb */
[----:B------:R-:W-:Y:S02]  /*91d0*/  I2FP.F32.S32 R186, R186 ;  /* 0x000000ba00ba7245 */ /* 0x000fe40000201400 */
[----:B------:R-:W-:Y:S02]  /*91e0*/  ISETP.GE.AND P0, PT, R132, R60, PT ;  /* 0x0000003c8400720c */ /* 0x000fe40003f06270 */
[----:B------:R-:W-:Y:S01]  /*91f0*/  IABS R81, R81 ;  /* 0x0000005100517213 */ /* 0x000fe20000000000 */
[----:B------:R-:W-:Y:S01]  /*9200*/  FFMA.FTZ R186, -R0, R186, R217 ;  /* 0x000000ba00ba7223 */ /* 0x000fe200000101d9 */
[----:B------:R-:W-:-:S02]  /*9210*/  IABS R184, R184 ;  /* 0x000000b800b87213 */ /* 0x000fc40000000000 */
[----:B------:R-:W-:Y:S02]  /*9220*/  FSEL R187, R58, -INF , !P0 ;  /* 0xff8000003abb7808 */ /* 0x000fe40004000000 */
[----:B------:R-:W-:Y:S02]  /*9230*/  FSEL R200, R200, -INF , !P0 ;  /* 0xff800000c8c87808 */ /* 0x000fe40004000000 */
[----:B------:R-:W-:Y:S02]  /*9240*/  IABS R192, R192 ;  /* 0x000000c000c07213 */ /* 0x000fe40000000000 */
[----:B------:R-:W-:Y:S02]  /*9250*/  I2FP.F32.S32 R81, R81 ;  /* 0x0000005100517245 */ /* 0x000fe40000201400 */
[----:B------:R-:W-:Y:S02]  /*9260*/  ISETP.GE.AND P0, PT, R54, R60, PT ;  /* 0x0000003c3600720c */ /* 0x000fe40003f06270 */
[----:B------:R-:W-:Y:S01]  /*9270*/  I2FP.F32.S32 R184, R184 ;  /* 0x000000b800b87245 */ /* 0x000fe20000201400 */
[----:B------:R-:W-:Y:S01]  /*9280*/  FFMA.FTZ R84, -R0, R81, R84 ;  /* 0x0000005100547223 */ /* 0x000fe20000010154 */
[----:B------:R-:W-:-:S02]  /*9290*/  I2FP.F32.S32 R192, R192 ;  /* 0x000000c000c07245 */ /* 0x000fc40000201400 */
[----:B------:R-:W-:Y:S01]  /*92a0*/  FSEL R191, R191, -INF , !P0 ;  /* 0xff800000bfbf7808 */ /* 0x000fe20004000000 */
[----:B------:R-:W-:Y:S01]  /*92b0*/  FFMA.FTZ R184, -R0, R184, R185 ;  /* 0x000000b800b87223 */ /* 0x000fe200000101b9 */
[----:B------:R-:W-:Y:S01]  /*92c0*/  FSEL R186, R186, -INF , !P0 ;  /* 0xff800000baba7808 */ /* 0x000fe20004000000 */
[----:B------:R-:W-:Y:S01]  /*92d0*/  FFMA.FTZ R192, -R0, R192, R209 ;  /* 0x000000c000c07223 */ /* 0x000fe200000101d1 */
[----:B------:R-:W-:Y:S02]  /*92e0*/  IABS R170, R170 ;  /* 0x000000aa00aa7213 */ /* 0x000fe40000000000 */
[----:B------:R-:W-:Y:S02]  /*92f0*/  IABS R198, R198 ;  /* 0x000000c600c67213 */ /* 0x000fe40000000000 */
[----:B------:R-:W-:Y:S02]  /*9300*/  IABS R196, R196 ;  /* 0x000000c400c47213 */ /* 0x000fe40000000000 */
[----:B------:R-:W-:-:S02]  /*9310*/  ISETP.GE.AND P0, PT, R42, R60, PT ;  /* 0x0000003c2a00720c */ /* 0x000fc40003f06270 */
[----:B------:R-:W-:Y:S02]  /*9320*/  FSEL R185, R126, -INF , !P5 ;  /* 0xff8000007eb97808 */ /* 0x000fe40006800000 */
[----:B------:R-:W-:Y:S02]  /*9330*/  I2FP.F32.S32 R170, R170 ;  /* 0x000000aa00aa7245 */ /* 0x000fe40000201400 */
[----:B------:R-:W-:Y:S02]  /*9340*/  FSEL R155, R152, -INF , !P3 ;  /* 0xff800000989b7808 */ /* 0x000fe40005800000 */
[----:B------:R-:W-:Y:S01]  /*9350*/  FSEL R164, R164, -INF , !P3 ;  /* 0xff800000a4a47808 */ /* 0x000fe20005800000 */
[----:B------:R-:W-:Y:S01]  /*9360*/  FFMA.FTZ R170, -R0, R170, R243 ;  /* 0x000000aa00aa7223 */ /* 0x000fe200000101f3 */
[----:B------:R-:W-:Y:S02]  /*9370*/  I2FP.F32.S32 R198, R198 ;  /* 0x000000c600c67245 */ /* 0x000fe40000201400 */
[----:B------:R-:W-:-:S02]  /*9380*/  ISETP.GE.AND P5, PT, R46, R60, PT ;  /* 0x0000003c2e00720c */ /* 0x000fc40003fa6270 */
[----:B------:R-:W-:Y:S01]  /*9390*/  I2FP.F32.S32 R196, R196 ;  /* 0x000000c400c47245 */ /* 0x000fe20000201400 */
[----:B------:R-:W-:Y:S01]  /*93a0*/  FFMA.FTZ R198, -R0, R198, R203 ;  /* 0x000000c600c67223 */ /* 0x000fe200000101cb */
[----:B------:R-:W-:Y:S02]  /*93b0*/  FSEL R163, R94, -INF , !P0 ;  /* 0xff8000005ea37808 */ /* 0x000fe40004000000 */
[----:B------:R-:W-:Y:S01]  /*93c0*/  FSEL R156, R84, -INF , !P0 ;  /* 0xff800000549c7808 */ /* 0x000fe20004000000 */
[----:B------:R-:W-:Y:S01]  /*93d0*/  FFMA.FTZ R196, -R0, R196, R205 ;  /* 0x000000c400c47223 */ /* 0x000fe200000101cd */
[----:B------:R-:W-:Y:S02]  /*93e0*/  ISETP.GE.AND P3, PT, R74, R60, PT ;  /* 0x0000003c4a00720c */ /* 0x000fe40003f66270 */
[----:B------:R-:W-:Y:S02]  /*93f0*/  IABS R174, R174 ;  /* 0x000000ae00ae7213 */ /* 0x000fe40000000000 */
[----:B------:R-:W-:-:S02]  /*9400*/  IABS R172, R172 ;  /* 0x000000ac00ac7213 */ /* 0x000fc40000000000 */
[----:B------:R-:W-:Y:S02]  /*9410*/  IABS R79, R79 ;  /* 0x0000004f004f7213 */ /* 0x000fe40000000000 */
[----:B------:R-:W-:Y:S01]  /*9420*/  ISETP.GE.AND P0, PT, R32, R60, PT ;  /* 0x0000003c2000720c */ /* 0x000fe20003f06270 */
[----:B------:R-:W-:Y:S01]  /*9430*/  IMAD.IADD R32, R10, 0x1, -R32 ;  /* 0x000000010a207824 */ /* 0x000fe200078e0a20 */
[----:B------:R-:W-:Y:S02]  /*9440*/  FSEL R197, R197, -INF , !P5 ;  /* 0xff800000c5c57808 */ /* 0x000fe40006800000 */
[----:B------:R-:W-:Y:S02]  /*9450*/  FSEL R192, R192, -INF , !P5 ;  /* 0xff800000c0c07808 */ /* 0x000fe40006800000 */
[----:B------:R-:W-:Y:S02]  /*9460*/  FSEL R173, R173, -INF , !P1 ;  /* 0xff800000adad7808 */ /* 0x000fe40004800000 */
[----:B------:R-:W-:-:S02]  /*9470*/  FSEL R184, R184, -INF , !P1 ;  /* 0xff800000b8b87808 */ /* 0x000fc40004800000 */
[----:B------:R-:W-:Y:S02]  /*9480*/  FSEL R177, R128, -INF , !P3 ;  /* 0xff80000080b17808 */ /* 0x000fe40005800000 */
[----:B------:R-:W-:Y:S02]  /*9490*/  FSEL R182, R182, -INF , !P3 ;  /* 0xff800000b6b67808 */ /* 0x000fe40005800000 */
[----:B------:R-:W-:Y:S02]  /*94a0*/  I2FP.F32.S32 R174, R174 ;  /* 0x000000ae00ae7245 */ /* 0x000fe40000201400 */
[----:B------:R-:W-:Y:S02]  /*94b0*/  ISETP.GE.AND P5, PT, R175, R60, PT ;  /* 0x0000003caf00720c */ /* 0x000fe40003fa6270 */
[----:B------:R-:W-:Y:S01]  /*94c0*/  I2FP.F32.S32 R172, R172 ;  /* 0x000000ac00ac7245 */ /* 0x000fe20000201400 */
[----:B------:R-:W-:Y:S01]  /*94d0*/  FFMA.FTZ R174, -R0, R174, R225 ;  /* 0x000000ae00ae7223 */ /* 0x000fe200000101e1 */
[----:B------:R-:W-:-:S02]  /*94e0*/  I2FP.F32.S32 R79, R79 ;  /* 0x0000004f004f7245 */ /* 0x000fc40000201400 */
[----:B------:R-:W-:Y:S01]  /*94f0*/  ISETP.GE.AND P1, PT, R130, R60, PT ;  /* 0x0000003c8200720c */ /* 0x000fe20003f26270 */
[----:B------:R-:W-:Y:S01]  /*9500*/  FFMA.FTZ R172, -R0, R172, R223 ;  /* 0x000000ac00ac7223 */ /* 0x000fe200000101df */
[----:B------:R-:W-:Y:S01]  /*9510*/  ISETP.GE.AND P3, PT, R48, R60, PT ;  /* 0x0000003c3000720c */ /* 0x000fe20003f66270 */
[----:B------:R-:W-:Y:S01]  /*9520*/  FFMA.FTZ R88, -R0, R79, R88 ;  /* 0x0000004f00587223 */ /* 0x000fe20000010158 */
[----:B------:R-:W-:Y:S02]  /*9530*/  IABS R32, R32 ;  /* 0x0000002000207213 */ /* 0x000fe40000000000 */
[----:B------:R-:W-:Y:S02]  /*9540*/  FSEL R175, R36, -INF , !P5 ;  /* 0xff80000024af7808 */ /* 0x000fe40006800000 */
[----:B------:R-:W-:Y:S02]  /*9550*/  FSEL R170, R170, -INF , !P5 ;  /* 0xff800000aaaa7808 */ /* 0x000fe40006800000 */
[----:B------:R-:W-:-:S02]  /*9560*/  FSEL R189, R189, -INF , !P1 ;  /* 0xff800000bdbd7808 */ /* 0x000fc40004800000 */
[----:B------:R-:W-:Y:S02]  /*9570*/  FSEL R198, R198, -INF , !P1 ;  /* 0xff800000c6c67808 */ /* 0x000fe40004800000 */
[----:B------:R-:W-:Y:S02]  /*9580*/  FSEL R199, R199, -INF , !P3 ;  /* 0xff800000c7c77808 */ /* 0x000fe40005800000 */
[----:B------:R-:W-:Y:S02]  /*9590*/  FSEL R196, R196, -INF , !P3 ;  /* 0xff800000c4c47808 */ /* 0x000fe40005800000 */
[-C--:B------:R-:W-:Y:S01]  /*95a0*/  ISETP.GE.AND P5, PT, R139, R60.reuse, PT ;  /* 0x0000003c8b00720c */ /* 0x080fe20003fa6270 */
[----:B------:R-:W-:Y:S01]  /*95b0*/  IMAD.IADD R139, R10, 0x1, -R139 ;  /* 0x000000010a8b7824 */ /* 0x000fe200078e0a8b */
[-C--:B------:R-:W-:Y:S02]  /*95c0*/  ISETP.GE.AND P1, PT, R52, R60.reuse, PT ;  /* 0x0000003c3400720c */ /* 0x080fe40003f26270 */
[----:B------:R-:W-:-:S02]  /*95d0*/  ISETP.GE.AND P3, PT, R34, R60, PT ;  /* 0x0000003c2200720c */ /* 0x000fc40003f66270 */
[----:B------:R-:W-:Y:S01]  /*95e0*/  I2FP.F32.S32 R79, R32 ;  /* 0x00000020004f7245 */ /* 0x000fe20000201400 */
[----:B------:R-:W-:Y:S01]  /*95f0*/  IMAD.IADD R32, R10, 0x1, -R219 ;  /* 0x000000010a207824 */ /* 0x000fe200078e0adb */
[----:B------:R-:W-:Y:S02]  /*9600*/  FSEL R183, R183, -INF , !P1 ;  /* 0xff800000b7b77808 */ /* 0x000fe40004800000 */
[----:B------:R-:W-:Y:S02]  /*9610*/  FSEL R174, R174, -INF , !P1 ;  /* 0xff800000aeae7808 */ /* 0x000fe40004800000 */
[----:B------:R-:W-:Y:S02]  /*9620*/  FSEL R179, R78, -INF , !P3 ;  /* 0xff8000004eb37808 */ /* 0x000fe40005800000 */
[----:B------:R-:W-:Y:S02]  /*9630*/  FSEL R172, R172, -INF , !P3 ;  /* 0xff800000acac7808 */ /* 0x000fe40005800000 */
[----:B------:R-:W-:-:S02]  /*9640*/  ISETP.GE.AND P1, PT, R40, R60, PT ;  /* 0x0000003c2800720c */ /* 0x000fc40003f26270 */
[----:B------:R-:W-:Y:S01]  /*9650*/  ISETP.GE.AND P3, PT, R157, R60, PT ;  /* 0x0000003c9d00720c */ /* 0x000fe20003f66270 */
[----:B------:R-:W-:Y:S01]  /*9660*/  IMAD.IADD R157, R10, 0x1, -R157 ;  /* 0x000000010a9d7824 */ /* 0x000fe200078e0a9d */
[----:B------:R-:W-:Y:S02]  /*9670*/  IABS R139, R139 ;  /* 0x0000008b008b7213 */ /* 0x000fe40000000000 */
[----:B------:R-:W-:Y:S01]  /*9680*/  IABS R32, R32 ;  /* 0x0000002000207213 */ /* 0x000fe20000000000 */
[----:B------:R-:W-:Y:S01]  /*9690*/  FFMA.FTZ R100, -R0, R79, R100 ;  /* 0x0000004f00647223 */ /* 0x000fe20000010164 */
[----:B------:R-:W-:Y:S02]  /*96a0*/  FSEL R159, R96, -INF , !P1 ;  /* 0xff800000609f7808 */ /* 0x000fe40004800000 */
[----:B------:R-:W-:Y:S02]  /*96b0*/  FSEL R152, R88, -INF , !P1 ;  /* 0xff80000058987808 */ /* 0x000fe40004800000 */
[----:B------:R-:W-:Y:S01]  /*96c0*/  I2FP.F32.S32 R139, R139 ;  /* 0x0000008b008b7245 */ /* 0x000fe20000201400 */
[C---:B------:R-:W-:Y:S01]  /*96d0*/  IMAD.IADD R87, R10.reuse, 0x1, -R133 ;  /* 0x000000010a577824 */ /* 0x040fe200078e0a85 */
[----:B------:R-:W-:Y:S01]  /*96e0*/  ISETP.GE.AND P1, PT, R237, R60, PT ;  /* 0x0000003ced00720c */ /* 0x000fe20003f26270 */
[----:B------:R-:W-:Y:S01]  /*96f0*/  IMAD.IADD R237, R10, 0x1, -R237 ;  /* 0x000000010aed7824 */ /* 0x000fe200078e0aed */
[----:B------:R-:W-:Y:S01]  /*9700*/  I2FP.F32.S32 R32, R32 ;  /* 0x0000002000207245 */ /* 0x000fe20000201400 */
[----:B------:R-:W-:Y:S01]  /*9710*/  FFMA.FTZ R92, -R0, R139, R92 ;  /* 0x0000008b005c7223 */ /* 0x000fe2000001015c */
[----:B------:R-:W-:Y:S01]  /*9720*/  IABS R157, R157 ;  /* 0x0000009d009d7213 */ /* 0x000fe20000000000 */
[----:B------:R-:W-:Y:S01]  /*9730*/  IMAD.IADD R81, R10, 0x1, -R125 ;  /* 0x000000010a517824 */ /* 0x000fe200078e0a7d */
[----:B------:R-:W-:Y:S01]  /*9740*/  FSEL R139, R114, -INF , !P0 ;  /* 0xff800000728b7808 */ /* 0x000fe20004000000 */
[----:B------:R-:W-:Y:S01]  /*9750*/  FFMA.FTZ R71, -R0, R32, R71 ;  /* 0x0000002000477223 */ /* 0x000fe20000010147 */
[----:B------:R-:W-:Y:S01]  /*9760*/  I2FP.F32.S32 R157, R157 ;  /* 0x0000009d009d7245 */ /* 0x000fe20000201400 */
[----:B------:R-:W-:Y:S01]  /*9770*/  IMAD.IADD R130, R10, 0x1, -R131 ;  /* 0x000000010a827824 */ /* 0x000fe200078e0a83 */
[----:B------:R-:W-:Y:S01]  /*9780*/  FSEL R136, R100, -INF , !P0 ;  /* 0xff80000064887808 */ /* 0x000fe20004000000 */
[----:B------:R-:W-:Y:S01]  /*9790*/  IMAD.IADD R79, R10, 0x1, -R215 ;  /* 0x000000010a4f7824 */ /* 0x000fe200078e0ad7 */
[----:B------:R-:W-:Y:S01]  /*97a0*/  IABS R237, R237 ;  /* 0x000000ed00ed7213 */ /* 0x000fe20000000000 */
[----:B------:R-:W-:Y:S01]  /*97b0*/  FFMA.FTZ R90, -R0, R157, R90 ;  /* 0x0000009d005a7223 */ /* 0x000fe2000001015a */
[----:B------:R-:W-:-:S02]  /*97c0*/  ISETP.GE.AND P0, PT, R219, R60, PT ;  /* 0x0000003cdb00720c */ /* 0x000fc40003f06270 */
[----:B------:R-:W-:Y:S02]  /*97d0*/  IABS R87, R87 ;  /* 0x0000005700577213 */ /* 0x000fe40000000000 */
[----:B------:R-:W-:Y:S02]  /*97e0*/  I2FP.F32.S32 R237, R237 ;  /* 0x000000ed00ed7245 */ /* 0x000fe40000201400 */
[----:B------:R-:W-:Y:S02]  /*97f0*/  IABS R81, R81 ;  /* 0x0000005100517213 */ /* 0x000fe40000000000 */
[----:B------:R-:W-:Y:S02]  /*9800*/  I2FP.F32.S32 R87, R87 ;  /* 0x0000005700577245 */ /* 0x000fe40000201400 */
[----:B------:R-:W-:Y:S02]  /*9810*/  FSEL R129, R30, -INF , !P0 ;  /* 0xff8000001e817808 */ /* 0x000fe40004000000 */
[----:B------:R-:W-:-:S02]  /*9820*/  FSEL R126, R71, -INF , !P0 ;  /* 0xff800000477e7808 */ /* 0x000fc40004000000 */
[----:B------:R-:W-:Y:S02]  /*9830*/  IABS R130, R130 ;  /* 0x0000008200827213 */ /* 0x000fe40000000000 */
[----:B------:R-:W-:Y:S02]  /*9840*/  IABS R79, R79 ;  /* 0x0000004f004f7213 */ /* 0x000fe40000000000 */
[----:B------:R-:W-:Y:S01]  /*9850*/  ISETP.GE.AND P0, PT, R109, R60, PT ;  /* 0x0000003c6d00720c */ /* 0x000fe20003f06270 */
[----:B------:R-:W-:Y:S01]  /*9860*/  IMAD.IADD R109, R10, 0x1, -R109 ;  /* 0x000000010a6d7824 */ /* 0x000fe200078e0a6d */
[----:B------:R-:W-:Y:S01]  /*9870*/  I2FP.F32.S32 R81, R81 ;  /* 0x0000005100517245 */ /* 0x000fe20000201400 */
[----:B------:R-:W-:Y:S01]  /*9880*/  FFMA.FTZ R108, -R0, R237, R108 ;  /* 0x000000ed006c7223 */ /* 0x000fe2000001016c */
[----:B------:R-:W-:Y:S01]  /*9890*/  FSEL R157, R102, -INF , !P3 ;  /* 0xff800000669d7808 */ /* 0x000fe20005800000 */
[----:B------:R-:W-:Y:S01]  /*98a0*/  FFMA.FTZ R104, -R0, R87, R104 ;  /* 0x0000005700687223 */ /* 0x000fe20000010168 */
[----:B------:R-:W-:-:S02]  /*98b0*/  FSEL R150, R90, -INF , !P3 ;  /* 0xff8000005a967808 */ /* 0x000fc40005800000 */
[----:B------:R-:W-:Y:S02]  /*98c0*/  I2FP.F32.S32 R130, R130 ;  /* 0x0000008200827245 */ /* 0x000fe40000201400 */
[----:B------:R-:W-:Y:S02]  /*98d0*/  I2FP.F32.S32 R79, R79 ;  /* 0x0000004f004f7245 */ /* 0x000fe40000201400 */
[----:B------:R-:W-:Y:S02]  /*98e0*/  ISETP.GE.AND P3, PT, R133, R60, PT ;  /* 0x0000003c8500720c */ /* 0x000fe40003f66270 */
[----:B------:R-:W-:Y:S01]  /*98f0*/  IABS R109, R109 ;  /* 0x0000006d006d7213 */ /* 0x000fe20000000000 */
[----:B------:R-:W-:Y:S01]  /*9900*/  FFMA.FTZ R112, -R0, R81, R112 ;  /* 0x0000005100707223 */ /* 0x000fe20000010170 */
[----:B------:R-:W-:Y:S01]  /*9910*/  FSEL R149, R110, -INF , !P4 ;  /* 0xff8000006e957808 */ /* 0x000fe20006000000 */
[----:B------:R-:W-:Y:S01]  /*9920*/  FFMA.FTZ R130, -R0, R130, R69 ;  /* 0x0000008200827223 */ /* 0x000fe20000010145 */
[----:B------:R-:W-:Y:S01]  /*9930*/  FSEL R138, R98, -INF , !P4 ;  /* 0xff800000628a7808 */ /* 0x000fe20006000000 */
[----:B------:R-:W-:Y:S01]  /*9940*/  FFMA.FTZ R70, -R0, R79, R70 ;  /* 0x0000004f00467223 */ /* 0x000fe20000010146 */
[----:B------:R-:W-:Y:S01]  /*9950*/  ISETP.GE.AND P4, PT, R125, R60, PT ;  /* 0x0000003c7d00720c */ /* 0x000fe20003f86270 */
[----:B------:R-:W-:Y:S01]  /*9960*/  VIADD R69, R35, 0x8 ;  /* 0x0000000823457836 */ /* 0x000fe20000000000 */
[----:B------:R-:W-:-:S02]  /*9970*/  FSEL R137, R116, -INF , !P1 ;  /* 0xff80000074897808 */ /* 0x000fc40004800000 */
[----:B------:R-:W-:Y:S02]  /*9980*/  FSEL R134, R108, -INF , !P1 ;  /* 0xff8000006c867808 */ /* 0x000fe40004800000 */
[----:B------:R-:W-:Y:S02]  /*9990*/  FSEL R135, R118, -INF , !P3 ;  /* 0xff80000076877808 */ /* 0x000fe40005800000 */
[----:B------:R-:W-:Y:S02]  /*99a0*/  FSEL R132, R104, -INF , !P3 ;  /* 0xff80000068847808 */ /* 0x000fe40005800000 */
[-C--:B------:R-:W-:Y:S02]  /*99b0*/  ISETP.GE.AND P1, PT, R215, R60.reuse, PT ;  /* 0x0000003cd700720c */ /* 0x080fe40003f26270 */
[----:B------:R-:W-:Y:S01]  /*99c0*/  ISETP.GE.AND P3, PT, R107, R60, PT ;  /* 0x0000003c6b00720c */ /* 0x000fe20003f66270 */
[----:B------:R-:W-:Y:S01]  /*99d0*/  IMAD.IADD R107, R10, 0x1, -R107 ;  /* 0x000000010a6b7824 */ /* 0x000fe200078e0a6b */
[----:B------:R-:W-:-:S02]  /*99e0*/  I2FP.F32.S32 R36, R109 ;  /* 0x0000006d00247245 */ /* 0x000fc40000201400 */
[----:B------:R-:W-:Y:S02]  /*99f0*/  FSEL R153, R106, -INF , !P5 ;  /* 0xff8000006a997808 */ /* 0x000fe40006800000 */
[----:B------:R-:W-:Y:S02]  /*9a00*/  FSEL R148, R92, -INF , !P5 ;  /* 0xff8000005c947808 */ /* 0x000fe40006800000 */
[----:B------:R-:W-:Y:S02]  /*9a10*/  ISETP.GE.AND P5, PT, R131, R60, PT ;  /* 0x0000003c8300720c */ /* 0x000fe40003fa6270 */
[----:B------:R-:W-:Y:S02]  /*9a20*/  FSEL R131, R122, -INF , !P4 ;  /* 0xff8000007a837808 */ /* 0x000fe40006000000 */
[----:B------:R-:W-:Y:S01]  /*9a30*/  FSEL R128, R112, -INF , !P4 ;  /* 0xff80000070807808 */ /* 0x000fe20006000000 */
[----:B------:R-:W-:Y:S01]  /*9a40*/  FFMA.FTZ R7, -R0, R36, R7 ;  /* 0x0000002400077223 */ /* 0x000fe20000010107 */
[----:B------:R-:W-:Y:S01]  /*9a50*/  ISETP.GE.AND P4, PT, R93, R60, PT ;  /* 0x0000003c5d00720c */ /* 0x000fe20003f86270 */
[----:B------:R-:W-:Y:S01]  /*9a60*/  IMAD.IADD R93, R10, 0x1, -R93 ;  /* 0x000000010a5d7824 */ /* 0x000fe200078e0a5d */
[----:B------:R-:W-:-:S02]  /*9a70*/  FSEL R125, R76, -INF , !P1 ;  /* 0xff8000004c7d7808 */ /* 0x000fc40004800000 */
[----:B------:R-:W-:Y:S02]  /*9a80*/  FSEL R124, R70, -INF , !P1 ;  /* 0xff800000467c7808 */ /* 0x000fe40004800000 */
[----:B------:R-:W-:Y:S01]  /*9a90*/  ISETP.GE.AND P1, PT, R69, R60, PT ;  /* 0x0000003c4500720c */ /* 0x000fe20003f26270 */
[----:B------:R-:W-:Y:S01]  /*9aa0*/  IMAD.IADD R69, R4, 0x1, -R69 ;  /* 0x0000000104457824 */ /* 0x000fe200078e0a45 */
[----:B------:R-:W-:Y:S02]  /*9ab0*/  IABS R107, R107 ;  /* 0x0000006b006b7213 */ /* 0x000fe40000000000 */
[----:B------:R-:W-:Y:S02]  /*9ac0*/  IABS R93, R93 ;  /* 0x0000005d005d7213 */ /* 0x000fe40000000000 */
[----:B------:R-:W-:Y:S02]  /*9ad0*/  I2FP.F32.S32 R30, R107 ;  /* 0x0000006b001e7245 */ /* 0x000fe40000201400 */
[----:B------:R-:W-:Y:S01]  /*9ae0*/  FSEL R116, R7, -INF , !P0 ;  /* 0xff80000007747808 */ /* 0x000fe20004000000 */
[----:B------:R-:W-:Y:S01]  /*9af0*/  IMAD.IADD R7, R10, 0x1, -R35 ;  /* 0x000000010a077824 */ /* 0x000fe200078e0a23 */
[----:B------:R-:W-:Y:S01]  /*9b00*/  IABS R69, R69 ;  /* 0x0000004500457213 */ /* 0x000fe20000000000 */
[----:B------:R-:W-:Y:S01]  /*9b10*/  FFMA.FTZ R30, -R0, R30, R57 ;  /* 0x0000001e001e7223 */ /* 0x000fe20000010139 */
[----:B------:R-:W-:-:S02]  /*9b20*/  I2FP.F32.S32 R34, R93 ;  /* 0x0000005d00227245 */ /* 0x000fc40000201400 */
[----:B------:R-:W-:Y:S02]  /*9b30*/  I2FP.F32.S32 R69, R69 ;  /* 0x0000004500457245 */ /* 0x000fe40000201400 */
[----:B------:R-:W-:Y:S01]  /*9b40*/  IABS R7, R7 ;  /* 0x0000000700077213 */ /* 0x000fe20000000000 */
[C---:B------:R-:W-:Y:S01]  /*9b50*/  FFMA.FTZ R5, -R0.reuse, R34, R5 ;  /* 0x0000002200057223 */ /* 0x040fe20000010105 */
[----:B------:R-:W-:Y:S01]  /*9b60*/  FSEL R123, R123, -INF , !P3 ;  /* 0xff8000007b7b7808 */ /* 0x000fe20005800000 */
[----:B------:R-:W-:Y:S01]  /*9b70*/  FFMA.FTZ R75, -R0, R69, R75 ;  /* 0x00000045004b7223 */ /* 0x000fe2000001014b */
[----:B------:R-:W-:Y:S02]  /*9b80*/  FSEL R122, R30, -INF , !P3 ;  /* 0xff8000001e7a7808 */ /* 0x000fe40005800000 */
[----:B------:R-:W-:Y:S02]  /*9b90*/  I2FP.F32.S32 R7, R7 ;  /* 0x0000000700077245 */ /* 0x000fe40000201400 */
[----:B------:R-:W-:-:S02]  /*9ba0*/  ISETP.GE.AND P3, PT, R35, R60, PT ;  /* 0x0000003c2300720c */ /* 0x000fc40003f66270 */
[----:B------:R-:W-:Y:S01]  /*9bb0*/  FSEL R119, R28, -INF , !P4 ;  /* 0xff8000001c777808 */ /* 0x000fe20006000000 */
[----:B------:R-:W-:Y:S01]  /*9bc0*/  FFMA.FTZ R37, -R0, R7, R37 ;  /* 0x0000000700257223 */ /* 0x000fe20000010125 */
[----:B------:R-:W-:Y:S02]  /*9bd0*/  FSEL R118, R5, -INF , !P4 ;  /* 0xff80000005767808 */ /* 0x000fe40006000000 */
[----:B------:R-:W-:Y:S02]  /*9be0*/  ISETP.GE.AND P4, PT, R77, R60, PT ;  /* 0x0000003c4d00720c */ /* 0x000fe40003f86270 */
[----:B------:R-:W-:Y:S02]  /*9bf0*/  FSEL R5, R75, -INF , !P1 ;  /* 0xff8000004b057808 */ /* 0x000fe40004800000 */
[----:B------:R-:W-:Y:S02]  /*9c00*/  FSEL R22, R22, -INF , !P3 ;  /* 0xff80000016167808 */ /* 0x000fe40005800000 */
[----:B------:R-:W-:-:S02]  /*9c10*/  FSEL R113, R20, -INF , !P4 ;  /* 0xff80000014717808 */ /* 0x000fc40006000000 */
[----:B------:R-:W-:Y:S02]  /*9c20*/  FMNMX3.FTZ R28, R22, R59, R5, !PT ;  /* 0x0000003b161c7276 */ /* 0x000fe40007810005 */
[----:B------:R-:W-:Y:S02]  /*9c30*/  FSEL R14, R14, -INF , !P1 ;  /* 0xff8000000e0e7808 */ /* 0x000fe40004800000 */
[----:B------:R-:W-:Y:S02]  /*9c40*/  FSEL R20, R37, -INF , !P3 ;  /* 0xff80000025147808 */ /* 0x000fe40005800000 */
        /* <DEDUP_REMOVED lines=9> */
[----:B------:R-:W-:Y:S02]  /*9ce0*/  FSEL R133, R120, -INF , !P5 ;  /* 0xff80000078857808 */ /* 0x000fe40006800000 */
[----:B------:R-:W-:Y:S02]  /*9cf0*/  FSEL R130, R130, -INF , !P5 ;  /* 0xff80000082827808 */ /* 0x000fe40006800000 */
[----:B------:R-:W-:Y:S01]  /*9d00*/  FMNMX3.FTZ R37, R37, R206, R204, !PT ;  /* 0x000000ce25257276 */ /* 0x000fe200078100cc */
[C---:B------:R-:W-:Y:S01]  /*9d10*/  IMAD.IADD R114, R10.reuse, 0x1, -R91 ;  /* 0x000000010a727824 */ /* 0x040fe200078e0a5b */
[----:B------:R-:W-:Y:S01]  /*9d20*/  ISETP.GE.AND P5, PT, R101, R60, PT ;  /* 0x0000003c6500720c */ /* 0x000fe20003fa6270 */
[----:B------:R-:W-:Y:S01]  /*9d30*/  IMAD.IADD R101, R10, 0x1, -R101 ;  /* 0x000000010a657824 */ /* 0x000fe200078e0a65 */
[----:B------:R-:W-:Y:S01]  /*9d40*/  FMNMX3.FTZ R28, R28, R127, R83, !PT ;  /* 0x0000007f1c1c7276 */ /* 0x000fe20007810053 */
[C---:B------:R-:W-:Y:S02]  /*9d50*/  IMAD.IADD R112, R10.reuse, 0x1, -R77 ;  /* 0x000000010a707824 */ /* 0x040fe400078e0a4d */
[----:B------:R-:W-:Y:S01]  /*9d60*/  IMAD.IADD R110, R10, 0x1, -R65 ;  /* 0x000000010a6e7824 */ /* 0x000fe200078e0a41 */
[----:B------:R-:W-:-:S02]  /*9d70*/  FMNMX3.FTZ R37, R37, R82, R68, !PT ;  /* 0x0000005225257276 */ /* 0x000fc40007810044 */
[----:B------:R-:W-:Y:S02]  /*9d80*/  IABS R101, R101 ;  /* 0x0000006500657213 */ /* 0x000fe40000000000 */
[----:B------:R-:W-:Y:S02]  /*9d90*/  IABS R114, R114 ;  /* 0x0000007200727213 */ /* 0x000fe40000000000 */
[----:B------:R-:W-:Y:S02]  /*9da0*/  IABS R112, R112 ;  /* 0x0000007000707213 */ /* 0x000fe40000000000 */
[----:B------:R-:W-:Y:S02]  /*9db0*/  IABS R110, R110 ;  /* 0x0000006e006e7213 */ /* 0x000fe40000000000 */
[----:B------:R-:W-:Y:S02]  /*9dc0*/  FMNMX3.FTZ R28, R28, R67, R147, !PT ;  /* 0x000000431c1c7276 */ /* 0x000fe40007810093 */
[----:B------:R-:W-:-:S02]  /*9dd0*/  FMNMX3.FTZ R37, R37, R144, R142, !PT ;  /* 0x0000009025257276 */ /* 0x000fc4000781008e */
[----:B------:R-:W-:Y:S02]  /*9de0*/  I2FP.F32.S32 R32, R101 ;  /* 0x0000006500207245 */ /* 0x000fe40000201400 */
[----:B------:R-:W-:Y:S02]  /*9df0*/  I2FP.F32.S32 R114, R114 ;  /* 0x0000007200727245 */ /* 0x000fe40000201400 */
[----:B------:R-:W-:Y:S02]  /*9e00*/  I2FP.F32.S32 R112, R112 ;  /* 0x0000007000707245 */ /* 0x000fe40000201400 */
[----:B------:R-:W-:Y:S02]  /*9e10*/  I2FP.F32.S32 R110, R110 ;  /* 0x0000006e006e7245 */ /* 0x000fe40000201400 */
[----:B------:R-:W-:Y:S02]  /*9e20*/  FMNMX3.FTZ R28, R28, R141, R143, !PT ;  /* 0x0000008d1c1c7276 */ /* 0x000fe4000781008f */
[----:B------:R-:W-:Y:S01]  /*9e30*/  FMNMX3.FTZ R37, R37, R140, R160, !PT ;  /* 0x0000008c25257276 */ /* 0x000fe200078100a0 */
[----:B------:R-:W-:Y:S01]  /*9e40*/  FFMA.FTZ R32, -R0, R32, R45 ;  /* 0x0000002000207223 */ /* 0x000fe2000001012d */
[----:B------:R-:W-:Y:S01]  /*9e50*/  FMNMX3.FTZ R36, R28, R145, R165, !PT ;  /* 0x000000911c247276 */ /* 0x000fe200078100a5 */
[C---:B------:R-:W-:Y:S01]  /*9e60*/  FFMA.FTZ R114, -R0.reuse, R114, R9 ;  /* 0x0000007200727223 */ /* 0x040fe20000010109 */
[----:B------:R-:W-:Y:S01]  /*9e70*/  FSEL R117, R117, -INF , !P0 ;  /* 0xff80000075757808 */ /* 0x000fe20004000000 */
[C---:B------:R-:W-:Y:S01]  /*9e80*/  FFMA.FTZ R112, -R0.reuse, R112, R11 ;  /* 0x0000007000707223 */ /* 0x040fe2000001010b */
[----:B------:R-:W-:Y:S01]  /*9e90*/  FFMA.FTZ R110, -R0, R110, R23 ;  /* 0x0000006e006e7223 */ /* 0x000fe20000010117 */
[----:B------:R-:W-:Y:S01]  /*9ea0*/  FMNMX3.FTZ R37, R37, R146, R158, !PT ;  /* 0x0000009225257276 */ /* 0x000fe2000781009e */
[----:B------:R-:W-:Y:S01]  /*9eb0*/  VIADD R23, R35, 0xe9 ;  /* 0x000000e923177836 */ /* 0x000fe20000000000 */
[----:B------:R-:W-:Y:S01]  /*9ec0*/  ISETP.GE.AND P0, PT, R65, R60, PT ;  /* 0x0000003c4100720c */ /* 0x000fe20003f06270 */
[----:B------:R-:W-:-:S02]  /*9ed0*/  VIADD R11, R35, 0xf0 ;  /* 0x000000f0230b7836 */ /* 0x000fc40000000000 */
[C---:B------:R-:W-:Y:S02]  /*9ee0*/  VIADD R9, R35.reuse, 0xf1 ;  /* 0x000000f123097836 */ /* 0x040fe40000000000 */
[C---:B------:R-:W-:Y:S01]  /*9ef0*/  VIADD R7, R35.reuse, 0xf8 ;  /* 0x000000f823077836 */ /* 0x040fe20000000000 */
[----:B------:R-:W-:Y:S01]  /*9f00*/  FMNMX3.FTZ R36, R36, R151, R155, !PT ;  /* 0x0000009724247276 */ /* 0x000fe2000781009b */
[----:B------:R-:W-:Y:S01]  /*9f10*/  VIADD R35, R35, 0xf9 ;  /* 0x000000f923237836 */ /* 0x000fe20000000000 */
[----:B------:R-:W-:Y:S01]  /*9f20*/  FMNMX3.FTZ R37, R37, R154, R178, !PT ;  /* 0x0000009a25257276 */ /* 0x000fe200078100b2 */
[----:B------:R-:W-:Y:S01]  /*9f30*/  IMAD.IADD R30, R4, 0x1, -R11 ;  /* 0x00000001041e7824 */ /* 0x000fe200078e0a0b */
[----:B------:R-:W-:Y:S01]  /*9f40*/  FSEL R120, R32, -INF , !P5 ;  /* 0xff80000020787808 */ /* 0x000fe20006800000 */
[----:B------:R-:W-:Y:S01]  /*9f50*/  IMAD.IADD R32, R4, 0x1, -R23 ;  /* 0x0000000104207824 */ /* 0x000fe200078e0a17 */
[----:B------:R-:W-:Y:S01]  /*9f60*/  FSEL R111, R12, -INF , !P0 ;  /* 0xff8000000c6f7808 */ /* 0x000fe20004000000 */
[----:B------:R-:W-:-:S02]  /*9f70*/  IMAD.IADD R28, R4, 0x1, -R9 ;  /* 0x00000001041c7824 */ /* 0x000fc400078e0a09 */
[C---:B------:R-:W-:Y:S02]  /*9f80*/  IMAD.IADD R12, R4.reuse, 0x1, -R7 ;  /* 0x00000001040c7824 */ /* 0x040fe400078e0a07 */
[----:B------:R-:W-:Y:S01]  /*9f90*/  IMAD.IADD R34, R4, 0x1, -R35 ;  /* 0x0000000104227824 */ /* 0x000fe200078e0a23 */
        /* <DEDUP_REMOVED lines=24> */
[----:B------:R-:W-:Y:S02]  /*a120*/  FSEL R121, R56, -INF , !P5 ;  /* 0xff80000038797808 */ /* 0x000fe40006800000 */
[----:B------:R-:W-:Y:S02]  /*a130*/  IABS R12, R12 ;  /* 0x0000000c000c7213 */ /* 0x000fe40000000000 */
[----:B------:R-:W-:Y:S02]  /*a140*/  ISETP.GE.AND P5, PT, R91, R60, PT ;  /* 0x0000003c5b00720c */ /* 0x000fe40003fa6270 */
[----:B------:R-:W-:Y:S02]  /*a150*/  FMNMX3.FTZ R4, R4, R135, R133, !PT ;  /* 0x0000008704047276 */ /* 0x000fe40007810085 */
[----:B------:R-:W-:-:S02]  /*a160*/  FMNMX3.FTZ R37, R37, R136, R134, !PT ;  /* 0x0000008825257276 */ /* 0x000fc40007810086 */
[----:B------:R-:W-:Y:S01]  /*a170*/  ISETP.GE.AND P1, PT, R7, R60, PT ;  /* 0x0000003c0700720c */ /* 0x000fe20003f26270 */
[----:B------:R-:W-:Y:S01]  /*a180*/  IMAD.IADD R7, R10, 0x1, -R7 ;  /* 0x000000010a077824 */ /* 0x000fe200078e0a07 */
[----:B------:R-:W-:Y:S02]  /*a190*/  I2FP.F32.S32 R12, R12 ;  /* 0x0000000c000c7245 */ /* 0x000fe40000201400 */
[----:B------:R-:W-:Y:S02]  /*a1a0*/  FSEL R115, R115, -INF , !P5 ;  /* 0xff80000073737808 */ /* 0x000fe40006800000 */
[----:B------:R-:W-:Y:S02]  /*a1b0*/  FSEL R114, R114, -INF , !P5 ;  /* 0xff80000072727808 */ /* 0x000fe40006800000 */
[----:B------:R-:W-:Y:S02]  /*a1c0*/  FSEL R112, R112, -INF , !P4 ;  /* 0xff80000070707808 */ /* 0x000fe40006000000 */
[----:B------:R-:W-:-:S02]  /*a1d0*/  IABS R28, R28 ;  /* 0x0000001c001c7213 */ /* 0x000fc40000000000 */
[----:B------:R-:W-:Y:S02]  /*a1e0*/  FMNMX3.FTZ R4, R4, R131, R129, !PT ;  /* 0x0000008304047276 */ /* 0x000fe40007810081 */
[-C--:B------:R-:W-:Y:S01]  /*a1f0*/  ISETP.GE.AND P5, PT, R23, R60.reuse, PT ;  /* 0x0000003c1700720c */ /* 0x080fe20003fa6270 */
[C---:B------:R-:W-:Y:S01]  /*a200*/  IMAD.IADD R23, R10.reuse, 0x1, -R23 ;  /* 0x000000010a177824 */ /* 0x040fe200078e0a17 */
[----:B------:R-:W-:Y:S01]  /*a210*/  ISETP.GE.AND P4, PT, R11, R60, PT ;  /* 0x0000003c0b00720c */ /* 0x000fe20003f86270 */
[----:B------:R-:W-:Y:S01]  /*a220*/  IMAD.IADD R11, R10, 0x1, -R11 ;  /* 0x000000010a0b7824 */ /* 0x000fe200078e0a0b */
[----:B------:R-:W-:Y:S02]  /*a230*/  IABS R30, R30 ;  /* 0x0000001e001e7213 */ /* 0x000fe40000000000 */
[----:B------:R-:W-:Y:S02]  /*a240*/  FMNMX3.FTZ R37, R37, R132, R130, !PT ;  /* 0x0000008425257276 */ /* 0x000fe40007810082 */
[----:B------:R-:W-:Y:S01]  /*a250*/  IABS R32, R32 ;  /* 0x0000002000207213 */ /* 0x000fe20000000000 */
[----:B------:R-:W-:Y:S01]  /*a260*/  FFMA.FTZ R12, -R0, R12, R31 ;  /* 0x0000000c000c7223 */ /* 0x000fe2000001011f */
[----:B------:R-:W-:-:S02]  /*a270*/  I2FP.F32.S32 R28, R28 ;  /* 0x0000001c001c7245 */ /* 0x000fc40000201400 */
[----:B------:R-:W-:Y:S02]  /*a280*/  FMNMX3.FTZ R4, R4, R125, R123, !PT ;  /* 0x0000007d04047276 */ /* 0x000fe4000781007b */
[----:B------:R-:W-:Y:S01]  /*a290*/  ISETP.GE.AND P3, PT, R9, R60, PT ;  /* 0x0000003c0900720c */ /* 0x000fe20003f66270 */
[----:B------:R-:W-:Y:S01]  /*a2a0*/  IMAD.IADD R9, R10, 0x1, -R9 ;  /* 0x000000010a097824 */ /* 0x000fe200078e0a09 */
[----:B------:R-:W-:Y:S02]  /*a2b0*/  I2FP.F32.S32 R30, R30 ;  /* 0x0000001e001e7245 */ /* 0x000fe40000201400 */
[----:B------:R-:W-:Y:S02]  /*a2c0*/  IABS R7, R7 ;  /* 0x0000000700077213 */ /* 0x000fe40000000000 */
[----:B------:R-:W-:Y:S02]  /*a2d0*/  FMNMX3.FTZ R37, R37, R128, R126, !PT ;  /* 0x0000008025257276 */ /* 0x000fe4000781007e */
[----:B------:R-:W-:-:S02]  /*a2e0*/  I2FP.F32.S32 R32, R32 ;  /* 0x0000002000207245 */ /* 0x000fc40000201400 */
[----:B------:R-:W-:Y:S02]  /*a2f0*/  IABS R23, R23 ;  /* 0x0000001700177213 */ /* 0x000fe40000000000 */
[----:B------:R-:W-:Y:S01]  /*a300*/  IABS R11, R11 ;  /* 0x0000000b000b7213 */ /* 0x000fe20000000000 */
[----:B------:R-:W-:Y:S01]  /*a310*/  FFMA.FTZ R28, -R0, R28, R29 ;  /* 0x0000001c001c7223 */ /* 0x000fe2000001011d */
[----:B------:R-:W-:Y:S01]  /*a320*/  FMNMX3.FTZ R4, R4, R121, R119, !PT ;  /* 0x0000007904047276 */ /* 0x000fe20007810077 */
[----:B------:R-:W-:Y:S01]  /*a330*/  IMAD.IADD R10, R10, 0x1, -R35 ;  /* 0x000000010a0a7824 */ /* 0x000fe200078e0a23 */
[----:B------:R-:W-:Y:S01]  /*a340*/  FSEL R103, R12, -INF , !P1 ;  /* 0xff8000000c677808 */ /* 0x000fe20004800000 */
[C---:B------:R-:W-:Y:S01]  /*a350*/  FFMA.FTZ R21, -R0.reuse, R30, R21 ;  /* 0x0000001e00157223 */ /* 0x040fe20000010115 */
[----:B------:R-:W-:Y:S01]  /*a360*/  FMNMX3.FTZ R37, R37, R124, R122, !PT ;  /* 0x0000007c25257276 */ /* 0x000fe2000781007a */
[----:B------:R-:W-:Y:S01]  /*a370*/  IMAD.MOV.U32 R12, RZ, RZ, R7 ;  /* 0x000000ffff0c7224 */ /* 0x000fe200078e0007 */
[----:B------:R-:W-:Y:S01]  /*a380*/  IABS R34, R34 ;  /* 0x0000002200227213 */ /* 0x000fe20000000000 */
[----:B------:R-:W-:Y:S01]  /*a390*/  FFMA.FTZ R17, -R0, R32, R17 ;  /* 0x0000002000117223 */ /* 0x000fe20000010111 */
[----:B------:R-:W-:-:S02]  /*a3a0*/  I2FP.F32.S32 R30, R23 ;  /* 0x00000017001e7245 */ /* 0x000fc40000201400 */
[----:B------:R-:W-:Y:S02]  /*a3b0*/  IABS R9, R9 ;  /* 0x0000000900097213 */ /* 0x000fe40000000000 */
[----:B------:R-:W-:Y:S02]  /*a3c0*/  I2FP.F32.S32 R11, R11 ;  /* 0x0000000b000b7245 */ /* 0x000fe40000201400 */
[----:B------:R-:W-:Y:S02]  /*a3d0*/  FMNMX3.FTZ R4, R4, R117, R115, !PT ;  /* 0x0000007504047276 */ /* 0x000fe40007810073 */
[----:B------:R-:W-:Y:S02]  /*a3e0*/  FMNMX3.FTZ R37, R37, R120, R118, !PT ;  /* 0x0000007825257276 */ /* 0x000fe40007810076 */
[----:B------:R-:W-:Y:S02]  /*a3f0*/  I2FP.F32.S32 R34, R34 ;  /* 0x0000002200227245 */ /* 0x000fe40000201400 */
[----:B------:R-:W-:Y:S01]  /*a400*/  FSEL R105, R28, -INF , !P3 ;  /* 0xff8000001c697808 */ /* 0x000fe20005800000 */
[C---:B------:R-:W-:Y:S01]  /*a410*/  FFMA.FTZ R19, -R0.reuse, R30, R19 ;  /* 0x0000001e00137223 */ /* 0x040fe20000010113 */
[----:B------:R-:W-:Y:S01]  /*a420*/  IABS R10, R10 ;  /* 0x0000000a000a7213 */ /* 0x000fe20000000000 */
[----:B------:R-:W-:Y:S01]  /*a430*/  FFMA.FTZ R11, -R0, R11, R13 ;  /* 0x0000000b000b7223 */ /* 0x000fe2000001010d */
[----:B------:R-:W-:-:S02]  /*a440*/  I2FP.F32.S32 R28, R9 ;  /* 0x00000009001c7245 */ /* 0x000fc40000201400 */
[----:B------:R-:W-:Y:S02]  /*a450*/  I2FP.F32.S32 R12, R12 ;  /* 0x0000000c000c7245 */ /* 0x000fe40000201400 */
[----:B------:R-:W-:Y:S02]  /*a460*/  FSEL R109, R17, -INF , !P5 ;  /* 0xff800000116d7808 */ /* 0x000fe40006800000 */
[----:B------:R-:W-:Y:S02]  /*a470*/  FSEL R107, R21, -INF , !P4 ;  /* 0xff800000156b7808 */ /* 0x000fe40006000000 */
[----:B------:R-:W-:Y:S02]  /*a480*/  FMNMX3.FTZ R4, R4, R113, R111, !PT ;  /* 0x0000007104047276 */ /* 0x000fe4000781006f */
[----:B------:R-:W-:Y:S02]  /*a490*/  FSEL R110, R110, -INF , !P0 ;  /* 0xff8000006e6e7808 */ /* 0x000fe40004000000 */
[----:B------:R-:W-:Y:S01]  /*a4a0*/  FMNMX3.FTZ R37, R37, R116, R114, !PT ;  /* 0x0000007425257276 */ /* 0x000fe20007810072 */
[C---:B------:R-:W-:Y:S01]  /*a4b0*/  FFMA.FTZ R33, -R0.reuse, R34, R33 ;  /* 0x0000002200217223 */ /* 0x040fe20000010121 */
[----:B------:R-:W-:Y:S01]  /*a4c0*/  I2FP.F32.S32 R10, R10 ;  /* 0x0000000a000a7245 */ /* 0x000fe20000201400 */
[C---:B------:R-:W-:Y:S01]  /*a4d0*/  FFMA.FTZ R15, -R0.reuse, R28, R15 ;  /* 0x0000001c000f7223 */ /* 0x040fe2000001010f */
[----:B------:R-:W-:Y:S01]  /*a4e0*/  ISETP.GE.AND P0, PT, R35, R60, PT ;  /* 0x0000003c2300720c */ /* 0x000fe20003f06270 */
[----:B------:R-:W-:Y:S01]  /*a4f0*/  FFMA.FTZ R12, -R0, R12, R27 ;  /* 0x0000000c000c7223 */ /* 0x000fe2000001011b */
[----:B------:R-:W-:-:S02]  /*a500*/  FMNMX3.FTZ R4, R4, R109, R107, !PT ;  /* 0x0000006d04047276 */ /* 0x000fc4000781006b */
[----:B------:R-:W-:Y:S02]  /*a510*/  FSEL R108, R19, -INF , !P5 ;  /* 0xff800000136c7808 */ /* 0x000fe40006800000 */
[----:B------:R-:W-:Y:S02]  /*a520*/  FSEL R106, R11, -INF , !P4 ;  /* 0xff8000000b6a7808 */ /* 0x000fe40006000000 */
[----:B------:R-:W-:Y:S01]  /*a530*/  FMNMX3.FTZ R37, R37, R112, R110, !PT ;  /* 0x0000007025257276 */ /* 0x000fe2000781006e */
[----:B------:R-:W-:Y:S01]  /*a540*/  FFMA.FTZ R10, -R0, R10, R25 ;  /* 0x0000000a000a7223 */ /* 0x000fe20000010119 */
[----:B------:R-:W-:Y:S02]  /*a550*/  FSEL R101, R33, -INF , !P0 ;  /* 0xff80000021657808 */ /* 0x000fe40004000000 */
[----:B------:R-:W-:Y:S02]  /*a560*/  FMNMX3.FTZ R4, R4, R105, R103, !PT ;  /* 0x0000006904047276 */ /* 0x000fe40007810067 */
[----:B------:R-:W-:-:S02]  /*a570*/  FSEL R104, R15, -INF , !P3 ;  /* 0xff8000000f687808 */ /* 0x000fc40005800000 */
[----:B------:R-:W-:Y:S02]  /*a580*/  FSEL R102, R12, -INF , !P1 ;  /* 0xff8000000c667808 */ /* 0x000fe40004800000 */
[----:B------:R-:W-:Y:S02]  /*a590*/  FMNMX3.FTZ R37, R37, R108, R106, !PT ;  /* 0x0000006c25257276 */ /* 0x000fe4000781006a */
[----:B------:R-:W-:Y:S02]  /*a5a0*/  FMNMX.FTZ R4, R101, R4, !PT ;  /* 0x0000000465047209 */ /* 0x000fe40007810000 */
[----:B------:R-:W-:Y:S02]  /*a5b0*/  FSEL R100, R10, -INF , !P0 ;  /* 0xff8000000a647808 */ /* 0x000fe40004000000 */
[----:B------:R-:W-:Y:S01]  /*a5c0*/  FMNMX3.FTZ R9, R37, R104, R102, !PT ;  /* 0x0000006825097276 */ /* 0x000fe20007810066 */
[----:B------:R-:W1:Y:S03]  /*a5d0*/  SHFL.BFLY PT, R7, R4, 0x2, 0x1f ;  /* 0x0c401f0004077f89 */ /* 0x000e6600000e0000 */
[----:B------:R-:W-:-:S05]  /*a5e0*/  FMNMX.FTZ R9, R100, R9, !PT ;  /* 0x0000000964097209 */ /* 0x000fca0007810000 */
[----:B------:R-:W3:Y:S01]  /*a5f0*/  SHFL.BFLY PT, R10, R9, 0x2, 0x1f ;  /* 0x0c401f00090a7f89 */ /* 0x000ee200000e0000 */
[----:B-1----:R-:W-:-:S05]  /*a600*/  FMNMX.FTZ R4, R4, R7, !PT ;  /* 0x0000000704047209 */ /* 0x002fca0007810000 */
[----:B------:R-:W1:Y:S01]  /*a610*/  SHFL.BFLY PT, R37, R4, 0x1, 0x1f ;  /* 0x0c201f0004257f89 */ /* 0x000e6200000e0000 */
[----:B---3--:R-:W-:-:S05]  /*a620*/  FMNMX.FTZ R7, R9, R10, !PT ;  /* 0x0000000a09077209 */ /* 0x008fca0007810000 */
[----:B------:R-:W3:Y:S01]  /*a630*/  SHFL.BFLY PT, R36, R7, 0x1, 0x1f ;  /* 0x0c201f0007247f89 */ /* 0x000ee200000e0000 */
[----:B------:R-:W-:-:S05]  /*a640*/  LOP3.LUT R73, R72, 0x200, R73, 0xf8, !PT ;  /* 0x0000020048497812 */ /* 0x000fca00078ef849 */
[----:B------:R-:W-:-:S04]  /*a650*/  IMAD R66, R73, 0x2, R222 ;  /* 0x0000000249427824 */ /* 0x000fc800078e02de */
[----:B------:R-:W-:Y:S01]  /*a660*/  IMAD.IADD R64, R63, 0x1, R66 ;  /* 0x000000013f407824 */ /* 0x000fe200078e0242 */
[----:B-1----:R-:W-:Y:S01]  /*a670*/  FMNMX.FTZ R37, R4, R37, !PT ;  /* 0x0000002504257209 */ /* 0x002fe20007810000 */
[----:B------:R-:W-:-:S03]  /*a680*/  VIADD R9, R66, 0xa000 ;  /* 0x0000a00042097836 */ /* 0x000fc60000000000 */
[----:B------:R-:W1:Y:S01]  /*a690*/  LDSM.16.MT88.4 R28, [R64+0xa000] ;  /* 0x00a00000401c783b */ /* 0x000e620000004200 */
[----:B------:R-:W-:Y:S01]  /*a6a0*/  FSETP.NEU.FTZ.AND P0, PT, R37, -INF , PT ;  /* 0xff8000002500780b */ /* 0x000fe20003f1d000 */
[----:B--2---:R-:W-:Y:S01]  /*a6b0*/  FMUL.FTZ R98, R99, R37 ;  /* 0x0000002563627220 */ /* 0x004fe20000410000 */
[----:B---3--:R-:W-:-:S04]  /*a6c0*/  FMNMX.FTZ R36, R7, R36, !PT ;  /* 0x0000002407247209 */ /* 0x008fc80007810000 */
[----:B------:R-:W-:Y:S01]  /*a6d0*/  FSEL R98, R98, RZ, P0 ;  /* 0x000000ff62627208 */ /* 0x000fe20000000000 */
[----:B------:R-:W-:Y:S01]  /*a6e0*/  VIADD R65, R66, 0xa040 ;  /* 0x0000a04042417836 */ /* 0x000fe20000000000 */
[----:B------:R-:W-:Y:S01]  /*a6f0*/  FSETP.NEU.FTZ.AND P0, PT, R36, -INF , PT ;  /* 0xff8000002400780b */ /* 0x000fe20003f1d000 */
[----:B------:R-:W-:Y:S01]  /*a700*/  FMUL.FTZ R81, R99, R36 ;  /* 0x0000002463517220 */ /* 0x000fe20000410000 */
[----:B------:R-:W-:-:S04]  /*a710*/  @P2 VIADD R65, R9, 0xffffffc0 ;  /* 0xffffffc009412836 */ /* 0x000fc80000000000 */
[----:B------:R-:W-:Y:S01]  /*a720*/  FSEL R81, R81, RZ, P0 ;  /* 0x000000ff51517208 */ /* 0x000fe20000000000 */
[----:B------:R-:W-:Y:S02]  /*a730*/  IMAD.IADD R63, R63, 0x1, R65 ;  /* 0x000000013f3f7824 */ /* 0x000fe400078e0241 */
        /* <DEDUP_REMOVED lines=8> */
[----:B------:R-:W2:Y:S01]  /*a7c0*/  LDSM.16.MT88.4 R4, [R66+0xa000] ;  /* 0x00a000004204783b */ /* 0x000ea20000004200 */
[-CC-:B------:R-:W-:Y:S01]  /*a7d0*/  FFMA.FTZ R92, R43, R99.reuse, -R98.reuse ;  /* 0x000000632b5c7223 */ /* 0x180fe20000010862 */
[----:B------:R-:W-:-:S02]  /*a7e0*/  FFMA.FTZ R91, R41, R99, -R98 ;  /* 0x00000063295b7223 */ /* 0x000fc40000010862 */
[----:B------:R-:W3:Y:S04]  /*a7f0*/  LDSM.16.MT88.4 R20, [R65] ;  /* 0x000000004114783b */ /* 0x000ee80000004200 */
[----:B------:R-:W4:Y:S01]  /*a800*/  LDSM.16.MT88.4 R40, [R63] ;  /* 0x000000003f28783b */ /* 0x000f220000004200 */
[----:B------:R-:W-:Y:S01]  /*a810*/  MUFU.EX2 R97, R97 ;  /* 0x0000006100617308 */ /* 0x000fe20000000800 */
[-CC-:B------:R-:W-:Y:S01]  /*a820*/  FFMA.FTZ R93, R51, R99.reuse, -R98.reuse ;  /* 0x00000063335d7223 */ /* 0x180fe20000010862 */
[-C--:B------:R-:W-:Y:S01]  /*a830*/  FFMA.FTZ R90, R49, R99.reuse, -R98 ;  /* 0x00000063315a7223 */ /* 0x080fe20000010862 */
[-CC-:B------:R-:W-:Y:S01]  /*a840*/  FFMA.FTZ R76, R26, R99.reuse, -R81.reuse ;  /* 0x000000631a4c7223 */ /* 0x180fe20000010851 */
[----:B------:R-:W4:Y:S04]  /*a850*/  LDSM.16.MT88.4 R48, [R64+0xa800] ;  /* 0x00a800004030783b */ /* 0x000f280000004200 */
[----:B------:R-:W1:Y:S01]  /*a860*/  MUFU.EX2 R96, R96 ;  /* 0x0000006000607308 */ /* 0x000e620000000800 */
[-CC-:B------:R-:W-:Y:S01]  /*a870*/  FFMA.FTZ R75, R24, R99.reuse, -R81.reuse ;  /* 0x00000063184b7223 */ /* 0x180fe20000010851 */
[-CC-:B------:R-:W-:Y:S01]  /*a880*/  FFMA.FTZ R74, R18, R99.reuse, -R81.reuse ;  /* 0x00000063124a7223 */ /* 0x180fe20000010851 */
[----:B------:R-:W-:Y:S01]  /*a890*/  FFMA.FTZ R73, R16, R99, -R81 ;  /* 0x0000006310497223 */ /* 0x000fe20000010851 */
[----:B------:R-:W4:Y:S04]  /*a8a0*/  LDSM.16.MT88.4 R56, [R66+0xa800] ;  /* 0x00a800004238783b */ /* 0x000f280000004200 */
[----:B------:R-:W-:Y:S08]  /*a8b0*/  MUFU.EX2 R95, R95 ;  /* 0x0000005f005f7308 */ /* 0x000ff00000000800 */
[----:B------:R-:W2:Y:S08]  /*a8c0*/  MUFU.EX2 R94, R94 ;  /* 0x0000005e005e7308 */ /* 0x000eb00000000800 */
[----:B------:R-:W-:Y:S08]  /*a8d0*/  MUFU.EX2 R80, R80 ;  /* 0x0000005000507308 */ /* 0x000ff00000000800 */
[----:B------:R-:W3:Y:S08]  /*a8e0*/  MUFU.EX2 R79, R79 ;  /* 0x0000004f004f7308 */ /* 0x000ef00000000800 */
[----:B------:R-:W-:Y:S08]  /*a8f0*/  MUFU.EX2 R78, R78 ;  /* 0x0000004e004e7308 */ /* 0x000ff00000000800 */
[----:B------:R-:W4:Y:S01]  /*a900*/  MUFU.EX2 R77, R77 ;  /* 0x0000004d004d7308 */ /* 0x000f220000000800 */
[----:B-1----:R-:W-:-:S02]  /*a910*/  F2FP.BF16.F32.PACK_AB R12, R96, R97 ;  /* 0x00000061600c723e */ /* 0x002fc400000010ff */
[----:B--2---:R-:W-:Y:S02]  /*a920*/  F2FP.BF16.F32.PACK_AB R14, R94, R95 ;  /* 0x0000005f5e0e723e */ /* 0x004fe400000010ff */
        /* <DEDUP_REMOVED lines=12> */
[-CC-:B------:R-:W-:Y:S01]  /*a9f0*/  FFMA.FTZ R89, R53, R99.reuse, -R98.reuse ;  /* 0x0000006335597223 */ /* 0x180fe20000010862 */
[----:B------:R-:W-:Y:S01]  /*aa00*/  FFMA.FTZ R87, R47, R99, -R98 ;  /* 0x000000632f577223 */ /* 0x000fe20000010862 */
[----:B------:R-:W4:Y:S04]  /*aa10*/  LDSM.16.MT88.4 R52, [R65+0x800] ;  /* 0x000800004134783b */ /* 0x000f280000004200 */
[----:B------:R-:W4:Y:S01]  /*aa20*/  LDSM.16.MT88.4 R44, [R63+0x800] ;  /* 0x000800003f2c783b */ /* 0x000f220000004200 */
[C---:B------:R-:W-:Y:S08]  /*aa30*/  HMMA.16816.F32.BF16 R8, R12.reuse, R4, RZ ;  /* 0x000000040c08723c */ /* 0x040ff000000418ff */
[C---:B------:R-:W-:Y:S08]  /*aa40*/  HMMA.16816.F32.BF16 R24, R12.reuse, R20, RZ ;  /* 0x000000140c18723c */ /* 0x040ff000000418ff */
        /* <DEDUP_REMOVED lines=23> */
[----:B------:R-:W1:Y:S08]  /*abc0*/  MUFU.EX2 R86, R86 ;  /* 0x0000005600567308 */ /* 0x000e700000000800 */
[----:B------:R-:W-:Y:S08]  /*abd0*/  MUFU.EX2 R72, R72 ;  /* 0x0000004800487308 */ /* 0x000ff00000000800 */
[----:B------:R-:W3:Y:S08]  /*abe0*/  MUFU.EX2 R71, R71 ;  /* 0x0000004700477308 */ /* 0x000ef00000000800 */
[----:B------:R-:W-:Y:S08]  /*abf0*/  MUFU.EX2 R70, R70 ;  /* 0x0000004600467308 */ /* 0x000ff00000000800 */
[----:B------:R-:W3:Y:S01]  /*ac00*/  MUFU.EX2 R69, R69 ;  /* 0x0000004500457308 */ /* 0x000ee20000000800 */
[C---:B----4-:R-:W-:Y:S08]  /*ac10*/  HMMA.16816.F32.BF16 R24, R40.reuse, R52, R24 ;  /* 0x000000342818723c */ /* 0x050ff00000041818 */
[C---:B------:R-:W-:Y:S01]  /*ac20*/  HMMA.16816.F32.BF16 R20, R40.reuse, R54, R20 ;  /* 0x000000362814723c */ /* 0x040fe20000041814 */
[----:B------:R-:W4:Y:S07]  /*ac30*/  LDSM.16.MT88.4 R52, [R65+0x1000] ;  /* 0x001000004134783b */ /* 0x000f2e0000004200 */
[C---:B------:R-:W-:Y:S08]  /*ac40*/  HMMA.16816.F32.BF16 R16, R40.reuse, R44, R16 ;  /* 0x0000002c2810723c */ /* 0x040ff00000041810 */
[----:B------:R-:W-:Y:S01]  /*ac50*/  HMMA.16816.F32.BF16 R12, R40, R46, R12 ;  /* 0x0000002e280c723c */ /* 0x000fe2000004180c */
[----:B------:R-:W4:Y:S01]  /*ac60*/  LDSM.16.MT88.4 R44, [R63+0x1000] ;  /* 0x001000003f2c783b */ /* 0x000f220000004200 */
[----:B--2---:R-:W-:-:S02]  /*ac70*/  F2FP.BF16.F32.PACK_AB R40, R88, R89 ;  /* 0x000000595828723e */ /* 0x004fc400000010ff */
[----:B-1----:R-:W-:Y:S02]  /*ac80*/  F2FP.BF16.F32.PACK_AB R42, R86, R87 ;  /* 0x00000057562a723e */ /* 0x002fe400000010ff */
[----:B---3--:R-:W-:Y:S02]  /*ac90*/  F2FP.BF16.F32.PACK_AB R41, R71, R72 ;  /* 0x000000484729723e */ /* 0x008fe400000010ff */
        /* <DEDUP_REMOVED lines=249> */
[----:B------:R-:W-:Y:S07]  /*bc30*/  LDSM.16.MT88.4 R52, [R63+0x5000] ;  /* 0x005000003f34783b */ /* 0x000fee0000004200 */
        /* <DEDUP_REMOVED lines=56> */
[----:B------:R-:W-:Y:S08]  /*bfc0*/  MUFU.EX2 R138, R138 ;  /* 0x0000008a008a7308 */ /* 0x000ff00000000800 */
[----:B------:R-:W-:Y:S08]  /*bfd0*/  MUFU.EX2 R125, R125 ;  /* 0x0000007d007d7308 */ /* 0x000ff00000000800 */
[----:B------:R-:W1:Y:S08]  /*bfe0*/  MUFU.EX2 R128, R128 ;  /* 0x0000008000807308 */ /* 0x000e700000000800 */
[----:B------:R-:W-:Y:S08]  /*bff0*/  MUFU.EX2 R126, R126 ;  /* 0x0000007e007e7308 */ /* 0x000ff00000000800 */
[----:B------:R-:W3:Y:S01]  /*c000*/  MUFU.EX2 R133, R133 ;  /* 0x0000008500857308 */ /* 0x000ee20000000800 */
[C---:B----4-:R-:W-:Y:S08]  /*c010*/  HMMA.16816.F32.BF16 R16, R52.reuse, R40, R16 ;  /* 0x000000283410723c */ /* 0x050ff00000041810 */
[C---:B------:R-:W-:Y:S01]  /*c020*/  HMMA.16816.F32.BF16 R12, R52.reuse, R42, R12 ;  /* 0x0000002a340c723c */ /* 0x040fe2000004180c */
[----:B------:R-:W4:Y:S07]  /*c030*/  LDSM.16.MT88.4 R40, [R65+0x6000] ;  /* 0x006000004128783b */ /* 0x000f2e0000004200 */
[----:B------:R-:W-:Y:S01]  /*c040*/  HMMA.16816.F32.BF16 R24, R52, R44, R24 ;  /* 0x0000002c3418723c */ /* 0x000fe20000041818 */
[----:B--2---:R-:W-:-:S02]  /*c050*/  F2FP.BF16.F32.PACK_AB R44, R131, R132 ;  /* 0x00000084832c723e */ /* 0x004fc400000010ff */
[----:B-1----:R-:W-:-:S05]  /*c060*/  F2FP.BF16.F32.PACK_AB R45, R128, R125 ;  /* 0x0000007d802d723e */ /* 0x002fca00000010ff */
[----:B------:R-:W-:Y:S01]  /*c070*/  HMMA.16816.F32.BF16 R20, R52, R46, R20 ;  /* 0x0000002e3414723c */ /* 0x000fe20000041814 */
[----:B------:R-:W-:Y:S01]  /*c080*/  F2FP.BF16.F32.PACK_AB R46, R138, R129 ;  /* 0x000000818a2e723e */ /* 0x000fe200000010ff */
[----:B------:R-:W-:Y:S01]  /*c090*/  FADD.FTZ R96, R97, R96 ;  /* 0x0000006061607221 */ /* 0x000fe20000010000 */
[----:B---3--:R-:W-:Y:S01]  /*c0a0*/  F2FP.BF16.F32.PACK_AB R47, R133, R126 ;  /* 0x0000007e852f723e */ /* 0x008fe200000010ff */
[----:B------:R-:W-:Y:S01]  /*c0b0*/  FADD.FTZ R79, R80, R79 ;  /* 0x0000004f504f7221 */ /* 0x000fe20000010000 */
[----:B------:R-:W-:Y:S05]  /*c0c0*/  LDSM.16.MT88.4 R52, [R66+0x10800] ;  /* 0x010800004234783b */ /* 0x000fea0000004200 */
[C---:B------:R-:W-:Y:S08]  /*c0d0*/  HMMA.16816.F32.BF16 R8, R44.reuse, R48, R8 ;  /* 0x000000302c08723c */ /* 0x040ff00000041808 */
[----:B------:R-:W-:Y:S01]  /*c0e0*/  HMMA.16816.F32.BF16 R4, R44, R50, R4 ;  /* 0x000000322c04723c */ /* 0x000fe20000041804 */
[----:B------:R-:W1:Y:S01]  /*c0f0*/  LDSM.16.MT88.4 R48, [R63+0x6000] ;  /* 0x006000003f30783b */ /* 0x000e620000004200 */
[----:B------:R-:W-:Y:S01]  /*c100*/  FADD.FTZ R95, R95, R96 ;  /* 0x000000605f5f7221 */ /* 0x000fe20000010000 */
[----:B------:R-:W-:-:S03]  /*c110*/  FADD.FTZ R78, R78, R79 ;  /* 0x0000004f4e4e7221 */ /* 0x000fc60000010000 */
[----:B------:R-:W-:Y:S01]  /*c120*/  FADD.FTZ R94, R94, R95 ;  /* 0x0000005f5e5e7221 */ /* 0x000fe20000010000 */
[----:B------:R-:W-:Y:S01]  /*c130*/  FADD.FTZ R77, R77, R78 ;  /* 0x0000004e4d4d7221 */ /* 0x000fe20000010000 */
[C---:B------:R-:W-:Y:S01]  /*c140*/  HMMA.16816.F32.BF16 R32, R44.reuse, R56, R32 ;  /* 0x000000382c20723c */ /* 0x040fe20000041820 */
[-C--:B------:R-:W-:Y:S01]  /*c150*/  FFMA.FTZ R123, R123, R99.reuse, -R98 ;  /* 0x000000637b7b7223 */ /* 0x080fe20000010862 */
[----:B------:R-:W-:Y:S01]  /*c160*/  FADD.FTZ R93, R93, R94 ;  /* 0x0000005e5d5d7221 */ /* 0x000fe20000010000 */
[----:B------:R-:W-:Y:S01]  /*c170*/  FADD.FTZ R76, R76, R77 ;  /* 0x0000004d4c4c7221 */ /* 0x000fe20000010000 */
[-CC-:B------:R-:W-:Y:S01]  /*c180*/  FFMA.FTZ R124, R121, R99.reuse, -R98.reuse ;  /* 0x00000063797c7223 */ /* 0x180fe20000010862 */
[-CC-:B------:R-:W-:Y:S01]  /*c190*/  FFMA.FTZ R119, R119, R99.reuse, -R98.reuse ;  /* 0x0000006377777223 */ /* 0x180fe20000010862 */
[-C--:B------:R-:W-:Y:S01]  /*c1a0*/  FFMA.FTZ R130, R117, R99.reuse, -R98 ;  /* 0x0000006375827223 */ /* 0x080fe20000010862 */
[-CC-:B------:R-:W-:Y:S01]  /*c1b0*/  FFMA.FTZ R56, R122, R99.reuse, -R81.reuse ;  /* 0x000000637a387223 */ /* 0x180fe20000010851 */
[C---:B------:R-:W-:Y:S01]  /*c1c0*/  HMMA.16816.F32.BF16 R28, R44.reuse, R58, R28 ;  /* 0x0000003a2c1c723c */ /* 0x040fe2000004181c */
[-CC-:B------:R-:W-:Y:S01]  /*c1d0*/  FFMA.FTZ R57, R120, R99.reuse, -R81.reuse ;  /* 0x0000006378397223 */ /* 0x180fe20000010851 */
[-CC-:B------:R-:W-:Y:S01]  /*c1e0*/  FFMA.FTZ R58, R118, R99.reuse, -R81.reuse ;  /* 0x00000063763a7223 */ /* 0x180fe20000010851 */
[----:B------:R-:W-:Y:S01]  /*c1f0*/  FFMA.FTZ R59, R116, R99, -R81 ;  /* 0x00000063743b7223 */ /* 0x000fe20000010851 */
[----:B------:R-:W-:Y:S01]  /*c200*/  FADD.FTZ R92, R92, R93 ;  /* 0x0000005d5c5c7221 */ /* 0x000fe20000010000 */
[----:B------:R-:W-:Y:S01]  /*c210*/  FADD.FTZ R75, R75, R76 ;  /* 0x0000004c4b4b7221 */ /* 0x000fe20000010000 */
[----:B------:R-:W-:Y:S02]  /*c220*/  MUFU.EX2 R123, R123 ;  /* 0x0000007b007b7308 */ /* 0x000fe40000000800 */
[----:B----4-:R-:W-:Y:S01]  /*c230*/  HMMA.16816.F32.BF16 R24, R44, R40, R24 ;  /* 0x000000282c18723c */ /* 0x010fe20000041818 */
[----:B------:R-:W-:Y:S01]  /*c240*/  FADD.FTZ R91, R91, R92 ;  /* 0x0000005c5b5b7221 */ /* 0x000fe20000010000 */
[----:B------:R-:W-:-:S04]  /*c250*/  FADD.FTZ R74, R74, R75 ;  /* 0x0000004b4a4a7221 */ /* 0x000fc80000010000 */
[----:B------:R-:W2:Y:S02]  /*c260*/  MUFU.EX2 R124, R124 ;  /* 0x0000007c007c7308 */ /* 0x000ea40000000800 */
[----:B------:R-:W-:Y:S01]  /*c270*/  HMMA.16816.F32.BF16 R20, R44, R42, R20 ;  /* 0x0000002a2c14723c */ /* 0x000fe20000041814 */
[----:B------:R-:W3:Y:S05]  /*c280*/  LDSM.16.MT88.4 R40, [R64+0x10800] ;  /* 0x010800004028783b */ /* 0x000eea0000004200 */
[----:B------:R-:W-:Y:S01]  /*c290*/  MUFU.EX2 R119, R119 ;  /* 0x0000007700777308 */ /* 0x000fe20000000800 */
[----:B------:R-:W-:Y:S01]  /*c2a0*/  FADD.FTZ R90, R90, R91 ;  /* 0x0000005b5a5a7221 */ /* 0x000fe20000010000 */
[----:B------:R-:W-:-:S06]  /*c2b0*/  FADD.FTZ R73, R73, R74 ;  /* 0x0000004a49497221 */ /* 0x000fcc0000010000 */
[----:B------:R-:W4:Y:S08]  /*c2c0*/  MUFU.EX2 R130, R130 ;  /* 0x0000008200827308 */ /* 0x000f300000000800 */
        /* <DEDUP_REMOVED lines=8> */
[----:B------:R-:W-:Y:S01]  /*c350*/  FADD.FTZ R71, R71, R72 ;  /* 0x0000004847477221 */ /* 0x000fe20000010000 */
[----:B--2---:R-:W-:-:S02]  /*c360*/  F2FP.BF16.F32.PACK_AB R48, R124, R123 ;  /* 0x0000007b7c30723e */ /* 0x004fc400000010ff */
[----:B------:R-:W-:Y:S02]  /*c370*/  FADD.FTZ R87, R87, R88 ;  /* 0x0000005857577221 */ /* 0x000fe40000010000 */
[----:B------:R-:W-:Y:S01]  /*c380*/  HMMA.16816.F32.BF16 R12, R44, R50, R12 ;  /* 0x000000322c0c723c */ /* 0x000fe2000004180c */
[----:B------:R-:W1:Y:S01]  /*c390*/  LDSM.16.MT88.4 R44, [R65+0x6800] ;  /* 0x00680000412c783b */ /* 0x000e620000004200 */
[----:B------:R-:W-:Y:S01]  /*c3a0*/  FADD.FTZ R72, R70, R71 ;  /* 0x0000004746487221 */ /* 0x000fe20000010000 */
[----:B----4-:R-:W-:Y:S02]  /*c3b0*/  F2FP.BF16.F32.PACK_AB R50, R130, R119 ;  /* 0x000000778232723e */ /* 0x010fe400000010ff */
[----:B---3--:R-:W-:Y:S02]  /*c3c0*/  F2FP.BF16.F32.PACK_AB R49, R57, R56 ;  /* 0x000000383931723e */ /* 0x008fe400000010ff */
[----:B------:R-:W-:Y:S01]  /*c3d0*/  F2FP.BF16.F32.PACK_AB R51, R59, R58 ;  /* 0x0000003a3b33723e */ /* 0x000fe200000010ff */
[----:B------:R-:W-:Y:S01]  /*c3e0*/  FADD.FTZ R86, R86, R87 ;  /* 0x0000005756567221 */ /* 0x000fe20000010000 */
[----:B------:R-:W-:-:S03]  /*c3f0*/  FADD.FTZ R71, R69, R72 ;  /* 0x0000004845477221 */ /* 0x000fc60000010000 */
[----:B------:R-:W-:Y:S02]  /*c400*/  FADD.FTZ R85, R85, R86 ;  /* 0x0000005655557221 */ /* 0x000fe40000010000 */
[----:B------:R-:W-:Y:S01]  /*c410*/  HMMA.16816.F32.BF16 R8, R48, R52, R8 ;  /* 0x000000343008723c */ /* 0x000fe20000041808 */
[----:B------:R-:W-:Y:S01]  /*c420*/  FADD.FTZ R52, R68, R71 ;  /* 0x0000004744347221 */ /* 0x000fe20000010000 */
[----:B------:R-:W-:-:S03]  /*c430*/  FADD.FTZ R84, R84, R85 ;  /* 0x0000005554547221 */ /* 0x000fc60000010000 */
[----:B------:R-:W-:Y:S01]  /*c440*/  FADD.FTZ R52, R67, R52 ;  /* 0x0000003443347221 */ /* 0x000fe20000010000 */
[----:B------:R-:W-:-:S03]  /*c450*/  FADD.FTZ R83, R83, R84 ;  /* 0x0000005453537221 */ /* 0x000fc60000010000 */
[----:B------:R-:W-:Y:S01]  /*c460*/  FADD.FTZ R127, R127, R52 ;  /* 0x000000347f7f7221 */ /* 0x000fe20000010000 */
[----:B------:R-:W-:Y:S01]  /*c470*/  HMMA.16816.F32.BF16 R4, R48, R54, R4 ;  /* 0x000000363004723c */ /* 0x000fe20000041804 */
[----:B------:R-:W2:Y:S01]  /*c480*/  LDSM.16.MT88.4 R52, [R63+0x6800] ;  /* 0x006800003f34783b */ /* 0x000ea20000004200 */
        /* <DEDUP_REMOVED lines=9> */
[----:B------:R-:W-:Y:S01]  /*c520*/  FADD.FTZ R154, R154, R147 ;  /* 0x000000939a9a7221 */ /* 0x000fe20000010000 */
[----:B-1----:R-:W-:Y:S01]  /*c530*/  HMMA.16816.F32.BF16 R24, R48, R44, R24 ;  /* 0x0000002c3018723c */ /* 0x002fe20000041818 */
[----:B------:R-:W-:-:S07]  /*c540*/  FADD.FTZ R73, R144, R73 ;  /* 0x0000004990497221 */ /* 0x000fce0000010000 */
[----:B------:R-:W-:Y:S01]  /*c550*/  HMMA.16816.F32.BF16 R20, R48, R46, R20 ;  /* 0x0000002e3014723c */ /* 0x000fe20000041814 */
[----:B------:R-:W-:Y:S01]  /*c560*/  FADD.FTZ R44, R158, R73 ;  /* 0x000000499e2c7221 */ /* 0x000fe20000010000 */
[----:B------:R-:W-:-:S06]  /*c570*/  FADD.FTZ R45, R161, R154 ;  /* 0x0000009aa12d7221 */ /* 0x000fcc0000010000 */
[C---:B------:R-:W-:Y:S01]  /*c580*/  HMMA.16816.F32.BF16 R28, R48.reuse, R42, R28 ;  /* 0x0000002a301c723c */ /* 0x040fe2000004181c */
[----:B------:R-:W-:Y:S01]  /*c590*/  FADD.FTZ R44, R151, R44 ;  /* 0x0000002c972c7221 */ /* 0x000fe20000010000 */
[----:B------:R-:W-:Y:S01]  /*c5a0*/  FADD.FTZ R45, R162, R45 ;  /* 0x0000002da22d7221 */ /* 0x000fe20000010000 */
[----:B------:R-:W-:Y:S02]  /*c5b0*/  LDSM.16.MT88.4 R40, [R66+0x11000] ;  /* 0x011000004228783b */ /* 0x000fe40000004200 */
[----:B------:R-:W-:Y:S01]  /*c5c0*/  FADD.FTZ R75, R155, R44 ;  /* 0x0000002c9b4b7221 */ /* 0x000fe20000010000 */
[----:B------:R-:W-:Y:S01]  /*c5d0*/  FADD.FTZ R76, R164, R45 ;  /* 0x0000002da44c7221 */ /* 0x000fe20000010000 */
[-C--:B------:R-:W-:Y:S01]  /*c5e0*/  FFMA.FTZ R68, R109, R99.reuse, -R98 ;  /* 0x000000636d447223 */ /* 0x080fe20000010862 */
[----:B------:R-:W1:Y:S02]  /*c5f0*/  LDSM.16.MT88.4 R44, [R64+0x11000] ;  /* 0x01100000402c783b */ /* 0x000e640000004200 */
[----:B------:R-:W-:Y:S01]  /*c600*/  FADD.FTZ R76, R165, R76 ;  /* 0x0000004ca54c7221 */ /* 0x000fe20000010000 */
[----:B------:R-:W-:Y:S01]  /*c610*/  FADD.FTZ R75, R160, R75 ;  /* 0x0000004ba04b7221 */ /* 0x000fe20000010000 */
[-CC-:B------:R-:W-:Y:S01]  /*c620*/  FFMA.FTZ R71, R114, R99.reuse, -R81.reuse ;  /* 0x0000006372477223 */ /* 0x180fe20000010851 */
[-CC-:B------:R-:W-:Y:S01]  /*c630*/  FFMA.FTZ R72, R112, R99.reuse, -R81.reuse ;  /* 0x0000006370487223 */ /* 0x180fe20000010851 */
[----:B------:R-:W-:Y:S01]  /*c640*/  FADD.FTZ R177, R177, R76 ;  /* 0x0000004cb1b17221 */ /* 0x000fe20000010000 */
[-CC-:B------:R-:W-:Y:S01]  /*c650*/  FFMA.FTZ R73, R110, R99.reuse, -R81.reuse ;  /* 0x000000636e497223 */ /* 0x180fe20000010851 */
[-C--:B------:R-:W-:Y:S01]  /*c660*/  FFMA.FTZ R74, R108, R99.reuse, -R81 ;  /* 0x000000636c4a7223 */ /* 0x080fe20000010851 */
[C---:B--2---:R-:W-:Y:S01]  /*c670*/  HMMA.16816.F32.BF16 R16, R48.reuse, R52, R16 ;  /* 0x000000343010723c */ /* 0x044fe20000041810 */
[----:B------:R-:W-:Y:S01]  /*c680*/  FADD.FTZ R52, R176, R75 ;  /* 0x0000004bb0347221 */ /* 0x000fe20000010000 */
[-CC-:B------:R-:W-:Y:S01]  /*c690*/  FFMA.FTZ R115, R115, R99.reuse, -R98.reuse ;  /* 0x0000006373737223 */ /* 0x180fe20000010862 */
[-CC-:B------:R-:W-:Y:S01]  /*c6a0*/  FFMA.FTZ R113, R113, R99.reuse, -R98.reuse ;  /* 0x0000006371717223 */ /* 0x180fe20000010862 */
[-C--:B------:R-:W-:Y:S01]  /*c6b0*/  FFMA.FTZ R111, R111, R99.reuse, -R98 ;  /* 0x000000636f6f7223 */ /* 0x080fe20000010862 */
[----:B------:R-:W-:Y:S01]  /*c6c0*/  FADD.FTZ R180, R180, R177 ;  /* 0x000000b1b4b47221 */ /* 0x000fe20000010000 */
[----:B------:R-:W-:Y:S01]  /*c6d0*/  FADD.FTZ R52, R169, R52 ;  /* 0x00000034a9347221 */ /* 0x000fe20000010000 */
[----:B------:R-:W-:Y:S01]  /*c6e0*/  MUFU.EX2 R70, R115 ;  /* 0x0000007300467308 */ /* 0x000fe20000000800 */
[----:B------:R-:W-:Y:S01]  /*c6f0*/  HMMA.16816.F32.BF16 R12, R48, R54, R12 ;  /* 0x00000036300c723c */ /* 0x000fe2000004180c */
[----:B------:R-:W-:Y:S01]  /*c700*/  FADD.FTZ R181, R181, R180 ;  /* 0x000000b4b5b57221 */ /* 0x000fe20000010000 */
[----:B------:R-:W-:Y:S01]  /*c710*/  FADD.FTZ R173, R173, R52 ;  /* 0x00000034adad7221 */ /* 0x000fe20000010000 */
[----:B------:R-:W-:Y:S04]  /*c720*/  LDSM.16.MT88.4 R48, [R65+0x7000] ;  /* 0x007000004130783b */ /* 0x000fe80000004200 */
[----:B------:R-:W2:Y:S01]  /*c730*/  MUFU.EX2 R69, R113 ;  /* 0x0000007100457308 */ /* 0x000ea20000000800 */
[----:B------:R-:W-:Y:S01]  /*c740*/  FADD.FTZ R182, R182, R181 ;  /* 0x000000b5b6b67221 */ /* 0x000fe20000010000 */
[-CC-:B------:R-:W-:Y:S01]  /*c750*/  FFMA.FTZ R78, R106, R99.reuse, -R81.reuse ;  /* 0x000000636a4e7223 */ /* 0x180fe20000010851 */
[-CC-:B------:R-:W-:Y:S01]  /*c760*/  FFMA.FTZ R79, R104, R99.reuse, -R81.reuse ;  /* 0x00000063684f7223 */ /* 0x180fe20000010851 */
[-C--:B------:R-:W-:Y:S01]  /*c770*/  FFMA.FTZ R80, R102, R99.reuse, -R81 ;  /* 0x0000006366507223 */ /* 0x080fe20000010851 */
[-CC-:B------:R-:W-:Y:S01]  /*c780*/  FFMA.FTZ R77, R103, R99.reuse, -R98.reuse ;  /* 0x00000063674d7223 */ /* 0x180fe20000010862 */
[----:B------:R-:W-:Y:S01]  /*c790*/  FFMA.FTZ R252, R101, R99, -R98 ;  /* 0x0000006365fc7223 */ /* 0x000fe20000010862 */
[----:B------:R-:W-:Y:S01]  /*c7a0*/  LDSM.16.MT88.4 R140, [R65+0x7800] ;  /* 0x00780000418c783b */ /* 0x000fe20000004200 */
[----:B------:R-:W-:Y:S01]  /*c7b0*/  MUFU.EX2 R67, R111 ;  /* 0x0000006f00437308 */ /* 0x000fe20000000800 */
[----:B------:R-:W-:-:S07]  /*c7c0*/  FADD.FTZ R178, R178, R173 ;  /* 0x000000adb2b27221 */ /* 0x000fce0000010000 */
[----:B------:R-:W3:Y:S08]  /*c7d0*/  MUFU.EX2 R68, R68 ;  /* 0x0000004400447308 */ /* 0x000ef00000000800 */
[----:B------:R-:W-:Y:S08]  /*c7e0*/  MUFU.EX2 R71, R71 ;  /* 0x0000004700477308 */ /* 0x000ff00000000800 */
[----:B------:R-:W4:Y:S08]  /*c7f0*/  MUFU.EX2 R72, R72 ;  /* 0x0000004800487308 */ /* 0x000f300000000800 */
[----:B------:R-:W-:Y:S08]  /*c800*/  MUFU.EX2 R73, R73 ;  /* 0x0000004900497308 */ /* 0x000ff00000000800 */
[----:B------:R-:W1:Y:S01]  /*c810*/  MUFU.EX2 R74, R74 ;  /* 0x0000004a004a7308 */ /* 0x000e620000000800 */
[----:B------:R-:W-:Y:S01]  /*c820*/  FADD.FTZ R189, R189, R182 ;  /* 0x000000b6bdbd7221 */ /* 0x000fe20000010000 */
[----:B------:R-:W-:-:S03]  /*c830*/  FADD.FTZ R185, R185, R178 ;  /* 0x000000b2b9b97221 */ /* 0x000fc60000010000 */
[----:B------:R-:W-:Y:S01]  /*c840*/  FADD.FTZ R194, R194, R189 ;  /* 0x000000bdc2c27221 */ /* 0x000fe20000010000 */
[----:B------:R-:W-:Y:S01]  /*c850*/  FADD.FTZ R184, R184, R185 ;  /* 0x000000b9b8b87221 */ /* 0x000fe20000010000 */
[----:B--2---:R-:W-:Y:S02]  /*c860*/  F2FP.BF16.F32.PACK_AB R52, R69, R70 ;  /* 0x000000464534723e */ /* 0x004fe400000010ff */
[----:B---3--:R-:W-:Y:S01]  /*c870*/  F2FP.BF16.F32.PACK_AB R54, R68, R67 ;  /* 0x000000434436723e */ /* 0x008fe200000010ff */
[----:B------:R-:W-:Y:S01]  /*c880*/  FADD.FTZ R193, R193, R194 ;  /* 0x000000c2c1c17221 */ /* 0x000fe20000010000 */
[----:B----4-:R-:W-:Y:S01]  /*c890*/  F2FP.BF16.F32.PACK_AB R53, R72, R71 ;  /* 0x000000474835723e */ /* 0x010fe200000010ff */
[----:B------:R-:W-:Y:S01]  /*c8a0*/  FADD.FTZ R187, R187, R184 ;  /* 0x000000b8bbbb7221 */ /* 0x000fe20000010000 */
[----:B-1----:R-:W-:Y:S01]  /*c8b0*/  F2FP.BF16.F32.PACK_AB R55, R74, R73 ;  /* 0x000000494a37723e */ /* 0x002fe200000010ff */
[----:B------:R-:W-:Y:S02]  /*c8c0*/  FADD.FTZ R198, R198, R193 ;  /* 0x000000c1c6c67221 */ /* 0x000fe40000010000 */
[----:B------:R-:W-:-:S04]  /*c8d0*/  FADD.FTZ R188, R188, R187 ;  /* 0x000000bbbcbc7221 */ /* 0x000fc80000010000 */
[----:B------:R-:W-:Y:S01]  /*c8e0*/  HMMA.16816.F32.BF16 R32, R52, R44, R32 ;  /* 0x0000002c3420723c */ /* 0x000fe20000041820 */
[----:B------:R-:W-:Y:S01]  /*c8f0*/  FADD.FTZ R45, R191, R198 ;  /* 0x000000c6bf2d7221 */ /* 0x000fe20000010000 */
[----:B------:R-:W-:-:S06]  /*c900*/  FADD.FTZ R199, R199, R188 ;  /* 0x000000bcc7c77221 */ /* 0x000fcc0000010000 */
        /* <DEDUP_REMOVED lines=8> */
[----:B------:R-:W-:Y:S01]  /*c990*/  FADD.FTZ R202, R202, R195 ;  /* 0x000000c3caca7221 */ /* 0x000fe20000010000 */
[----:B------:R-:W-:Y:S02]  /*c9a0*/  HMMA.16816.F32.BF16 R28, R52, R46, R28 ;  /* 0x0000002e341c723c */ /* 0x000fe4000004181c */
[----:B------:R-:W-:Y:S01]  /*c9b0*/  FADD.FTZ R171, R171, R44 ;  /* 0x0000002cabab7221 */ /* 0x000fe20000010000 */
[----:B------:R-:W-:Y:S01]  /*c9c0*/  FADD.FTZ R183, R183, R202 ;  /* 0x000000cab7b77221 */ /* 0x000fe20000010000 */
[----:B------:R-:W2:Y:S03]  /*c9d0*/  LDSM.16.MT88.4 R44, [R66+0x11800] ;  /* 0x01180000422c783b */ /* 0x000ea60000004200 */
[----:B------:R-:W-:Y:S01]  /*c9e0*/  FADD.FTZ R186, R186, R183 ;  /* 0x000000b7baba7221 */ /* 0x000fe20000010000 */
[----:B------:R-:W-:Y:S01]  /*c9f0*/  FADD.FTZ R171, R172, R171 ;  /* 0x000000abacab7221 */ /* 0x000fe20000010000 */
[----:B------:R-:W-:-:S02]  /*ca00*/  FFMA.FTZ R75, R107, R99, -R98 ;  /* 0x000000636b4b7223 */ /* 0x000fc40000010862 */
[----:B------:R-:W-:Y:S01]  /*ca10*/  FADD.FTZ R175, R175, R186 ;  /* 0x000000baafaf7221 */ /* 0x000fe20000010000 */
[-C--:B------:R-:W-:Y:S01]  /*ca20*/  FFMA.FTZ R76, R105, R99.reuse, -R98 ;  /* 0x00000063694c7223 */ /* 0x080fe20000010862 */
[----:B------:R-:W-:Y:S01]  /*ca30*/  FADD.FTZ R170, R170, R171 ;  /* 0x000000abaaaa7221 */ /* 0x000fe20000010000 */
[----:B------:R-:W-:Y:S01]  /*ca40*/  FFMA.FTZ R81, R100, R99, -R81 ;  /* 0x0000006364517223 */ /* 0x000fe20000010851 */
[----:B------:R-:W-:Y:S02]  /*ca50*/  FADD.FTZ R196, R196, R175 ;  /* 0x000000afc4c47221 */ /* 0x000fe40000010000 */
[----:B------:R-:W-:Y:S01]  /*ca60*/  FADD.FTZ R170, R179, R170 ;  /* 0x000000aab3aa7221 */ /* 0x000fe20000010000 */
[----:B------:R-:W-:Y:S01]  /*ca70*/  MUFU.EX2 R75, R75 ;  /* 0x0000004b004b7308 */ /* 0x000fe20000000800 */
[----:B------:R-:W-:Y:S02]  /*ca80*/  FADD.FTZ R163, R163, R196 ;  /* 0x000000c4a3a37221 */ /* 0x000fe40000010000 */
[----:B------:R-:W-:-:S05]  /*ca90*/  FADD.FTZ R153, R153, R170 ;  /* 0x000000aa99997221 */ /* 0x000fca0000010000 */
[----:B------:R-:W3:Y:S01]  /*caa0*/  MUFU.EX2 R76, R76 ;  /* 0x0000004c004c7308 */ /* 0x000ee20000000800 */
[----:B------:R-:W-:Y:S01]  /*cab0*/  FADD.FTZ R168, R168, R163 ;  /* 0x000000a3a8a87221 */ /* 0x000fe20000010000 */
[----:B------:R-:W-:-:S06]  /*cac0*/  FADD.FTZ R153, R152, R153 ;  /* 0x0000009998997221 */ /* 0x000fcc0000010000 */
[----:B------:R-:W-:Y:S01]  /*cad0*/  MUFU.EX2 R77, R77 ;  /* 0x0000004d004d7308 */ /* 0x000fe20000000800 */
[----:B-1----:R-:W-:Y:S07]  /*cae0*/  HMMA.16816.F32.BF16 R16, R52, R40, R16 ;  /* 0x000000283410723c */ /* 0x002fee0000041810 */
[----:B------:R-:W1:Y:S08]  /*caf0*/  MUFU.EX2 R252, R252 ;  /* 0x000000fc00fc7308 */ /* 0x000e700000000800 */
[----:B------:R-:W-:Y:S08]  /*cb00*/  MUFU.EX2 R78, R78 ;  /* 0x0000004e004e7308 */ /* 0x000ff00000000800 */
[----:B------:R-:W4:Y:S08]  /*cb10*/  MUFU.EX2 R79, R79 ;  /* 0x0000004f004f7308 */ /* 0x000f300000000800 */
[----:B------:R-:W-:Y:S08]  /*cb20*/  MUFU.EX2 R80, R80 ;  /* 0x0000005000507308 */ /* 0x000ff00000000800 */
[----:B------:R-:W2:Y:S01]  /*cb30*/  MUFU.EX2 R81, R81 ;  /* 0x0000005100517308 */ /* 0x000ea20000000800 */
[----:B------:R-:W-:Y:S01]  /*cb40*/  FADD.FTZ R41, R157, R168 ;  /* 0x000000a89d297221 */ /* 0x000fe20000010000 */
[----:B------:R-:W-:-:S03]  /*cb50*/  FADD.FTZ R150, R150, R153 ;  /* 0x0000009996967221 */ /* 0x000fc60000010000 */
[----:B------:R-:W-:Y:S01]  /*cb60*/  FADD.FTZ R41, R174, R41 ;  /* 0x00000029ae297221 */ /* 0x000fe20000010000 */
[----:B------:R-:W-:Y:S01]  /*cb70*/  FADD.FTZ R150, R159, R150 ;  /* 0x000000969f967221 */ /* 0x000fe20000010000 */
[----:B------:R-:W-:Y:S01]  /*cb80*/  HMMA.16816.F32.BF16 R24, R52, R48, R24 ;  /* 0x000000303418723c */ /* 0x000fe20000041818 */
[----:B---3--:R-:W-:-:S07]  /*cb90*/  F2FP.BF16.F32.PACK_AB R40, R76, R75 ;  /* 0x0000004b4c28723e */ /* 0x008fce00000010ff */
[C---:B------:R-:W-:Y:S01]  /*cba0*/  HMMA.16816.F32.BF16 R20, R52.reuse, R50, R20 ;  /* 0x000000323414723c */ /* 0x040fe20000041814 */
[----:B------:R-:W-:Y:S07]  /*cbb0*/  LDSM.16.MT88.4 R48, [R64+0x11800] ;  /* 0x011800004030783b */ /* 0x000fee0000004200 */
[----:B------:R-:W-:Y:S01]  /*cbc0*/  HMMA.16816.F32.BF16 R12, R52, R42, R12 ;  /* 0x0000002a340c723c */ /* 0x000fe2000004180c */
[----:B------:R-:W-:Y:S01]  /*cbd0*/  FADD.FTZ R52, R148, R41 ;  /* 0x0000002994347221 */ /* 0x000fe20000010000 */
[----:B-1----:R-:W-:Y:S01]  /*cbe0*/  F2FP.BF16.F32.PACK_AB R42, R252, R77 ;  /* 0x0000004dfc2a723e */ /* 0x002fe200000010ff */
[----:B------:R-:W-:Y:S01]  /*cbf0*/  FADD.FTZ R53, R135, R150 ;  /* 0x0000009687357221 */ /* 0x000fe20000010000 */
[----:B----4-:R-:W-:-:S02]  /*cc00*/  F2FP.BF16.F32.PACK_AB R41, R79, R78 ;  /* 0x0000004e4f29723e */ /* 0x010fc400000010ff */
[----:B--2---:R-:W-:Y:S01]  /*cc10*/  F2FP.BF16.F32.PACK_AB R43, R81, R80 ;  /* 0x00000050512b723e */ /* 0x004fe200000010ff */
[----:B------:R-:W-:Y:S01]  /*cc20*/  FADD.FTZ R52, R139, R52 ;  /* 0x000000348b347221 */ /* 0x000fe20000010000 */
[----:B------:R-:W-:-:S05]  /*cc30*/  FADD.FTZ R53, R136, R53 ;  /* 0x0000003588357221 */ /* 0x000fca0000010000 */
[----:B------:R-:W-:Y:S01]  /*cc40*/  HMMA.16816.F32.BF16 R160, R40, R44, R8 ;  /* 0x0000002c28a0723c */ /* 0x000fe20000041808 */
[----:B------:R-:W-:Y:S01]  /*cc50*/  FADD.FTZ R9, R137, R52 ;  /* 0x0000003489097221 */ /* 0x000fe20000010000 */
[----:B------:R-:W-:-:S03]  /*cc60*/  FADD.FTZ R8, R134, R53 ;  /* 0x0000003586087221 */ /* 0x000fc60000010000 */
[----:B------:R-:W-:Y:S01]  /*cc70*/  FADD.FTZ R9, R156, R9 ;  /* 0x000000099c097221 */ /* 0x000fe20000010000 */
[----:B------:R-:W-:Y:S02]  /*cc80*/  FADD.FTZ R8, R149, R8 ;  /* 0x0000000895087221 */ /* 0x000fe40000010000 */
[----:B------:R-:W-:Y:S01]  /*cc90*/  HMMA.16816.F32.BF16 R156, R40, R46, R4 ;  /* 0x0000002e289c723c */ /* 0x000fe20000041804 */
[----:B------:R-:W1:Y:S01]  /*cca0*/  LDSM.16.MT88.4 R4, [R63+0x7800] ;  /* 0x007800003f04783b */ /* 0x000e620000004200 */
[----:B------:R-:W-:Y:S01]  /*ccb0*/  FADD.FTZ R132, R132, R9 ;  /* 0x0000000984847221 */ /* 0x000fe20000010000 */
[----:B------:R-:W-:-:S04]  /*ccc0*/  FADD.FTZ R9, R125, R8 ;  /* 0x000000087d097221 */ /* 0x000fc80000010000 */
[----:B------:R-:W-:-:S04]  /*ccd0*/  FADD.FTZ R9, R128, R9 ;  /* 0x0000000980097221 */ /* 0x000fc80000010000 */
[----:B------:R-:W-:-:S04]  /*cce0*/  FADD.FTZ R126, R126, R9 ;  /* 0x000000097e7e7221 */ /* 0x000fc80000010000 */
[----:B------:R-:W-:Y:S01]  /*ccf0*/  FADD.FTZ R133, R133, R126 ;  /* 0x0000007e85857221 */ /* 0x000fe20000010000 */
[----:B------:R-:W-:-:S03]  /*cd00*/  FADD.FTZ R8, R131, R132 ;  /* 0x0000008483087221 */ /* 0x000fc60000010000 */
[----:B------:R-:W-:Y:S01]  /*cd10*/  FADD.FTZ R56, R56, R133 ;  /* 0x0000008538387221 */ /* 0x000fe20000010000 */
[----:B------:R-:W-:-:S03]  /*cd20*/  FADD.FTZ R129, R129, R8 ;  /* 0x0000000881817221 */ /* 0x000fc60000010000 */
[----:B------:R-:W-:-:S04]  /*cd30*/  FADD.FTZ R57, R57, R56 ;  /* 0x0000003839397221 */ /* 0x000fc80000010000 */
[----:B------:R-:W-:-:S04]  /*cd40*/  FADD.FTZ R8, R58, R57 ;  /* 0x000000393a087221 */ /* 0x000fc80000010000 */
[----:B------:R-:W-:Y:S01]  /*cd50*/  FADD.FTZ R8, R59, R8 ;  /* 0x000000083b087221 */ /* 0x000fe20000010000 */
[----:B------:R-:W-:-:S03]  /*cd60*/  FADD.FTZ R138, R138, R129 ;  /* 0x000000818a8a7221 */ /* 0x000fc60000010000 */
[----:B------:R-:W-:Y:S01]  /*cd70*/  FADD.FTZ R71, R71, R8 ;  /* 0x0000000847477221 */ /* 0x000fe20000010000 */
[----:B------:R-:W-:-:S03]  /*cd80*/  FADD.FTZ R123, R123, R138 ;  /* 0x0000008a7b7b7221 */ /* 0x000fc60000010000 */
[----:B------:R-:W-:Y:S01]  /*cd90*/  FADD.FTZ R72, R72, R71 ;  /* 0x0000004748487221 */ /* 0x000fe20000010000 */
[----:B-1----:R-:W-:Y:S03]  /*cda0*/  HMMA.16816.F32.BF16 R136, R40, R4, R16 ;  /* 0x000000042888723c */ /* 0x002fe60000041810 */
        /* <DEDUP_REMOVED lines=11> */
[----:B------:R-:W-:-:S04]  /*ce60*/  FADD.FTZ R67, R67, R8 ;  /* 0x0000000843437221 */ /* 0x000fc80000010000 */
[----:B------:R1:W-:Y:S01]  /*ce70*/  STL [R1], R4 ;  /* 0x0000000401007387 */ /* 0x0003e20000100800 */
[----:B------:R-:W-:-:S04]  /*ce80*/  FADD.FTZ R68, R68, R67 ;  /* 0x0000004344447221 */ /* 0x000fc80000010000 */
[----:B------:R-:W-:-:S04]  /*ce90*/  FADD.FTZ R75, R75, R68 ;  /* 0x000000444b4b7221 */ /* 0x000fc80000010000 */
[----:B------:R-:W-:Y:S01]  /*cea0*/  FADD.FTZ R76, R76, R75 ;  /* 0x0000004b4c4c7221 */ /* 0x000fe20000010000 */
[----:B------:R-:W-:Y:S03]  /*ceb0*/  HMMA.16816.F32.BF16 R144, R40, R140, R24 ;  /* 0x0000008c2890723c */ /* 0x000fe60000041818 */
[----:B------:R-:W-:-:S05]  /*cec0*/  FADD.FTZ R77, R77, R76 ;  /* 0x0000004c4d4d7221 */ /* 0x000fca0000010000 */
[----:B------:R-:W-:Y:S01]  /*ced0*/  HMMA.16816.F32.BF16 R152, R40, R48, R32 ;  /* 0x000000302898723c */ /* 0x000fe20000041820 */
[----:B------:R-:W-:-:S07]  /*cee0*/  FADD.FTZ R252, R252, R77 ;  /* 0x0000004dfcfc7221 */ /* 0x000fce0000010000 */
[C---:B------:R-:W-:Y:S08]  /*cef0*/  HMMA.16816.F32.BF16 R148, R40.reuse, R50, R28 ;  /* 0x000000322894723c */ /* 0x040ff0000004181c */
[C---:B------:R-:W-:Y:S08]  /*cf00*/  HMMA.16816.F32.BF16 R140, R40.reuse, R142, R20 ;  /* 0x0000008e288c723c */ /* 0x040ff00000041814 */
[----:B------:R-:W-:Y:S01]  /*cf10*/  HMMA.16816.F32.BF16 R132, R40, R6, R12 ;  /* 0x000000062884723c */ /* 0x000fe2000004180c */
[----:B------:R-:W-:-:S04]  /*cf20*/  NOP ;  /* 0x0000000000007918 */ /* 0x000fc80000000000 */
[----:B-1----:R-:W-:-:S15]  /*cf30*/  @!P6 BRA `(.L_x_4037) ;  /* 0x000000800054e947 */ /* 0x002fde0003800000 */
[----:B------:R-:W-:Y:S01]  /*cf40*/  IMAD R60, R241, 0x40, R60 ;  /* 0x00000040f13c7824 */ /* 0x000fe200078e023c */
[----:B------:R-:W-:Y:S01]  /*cf50*/  LOP3.LUT R220, R220, 0x1f0, RZ, 0xc0, !PT ;  /* 0x000001f0dcdc7812 */ /* 0x000fe200078ec0ff */
[----:B------:R-:W-:Y:S01]  /*cf60*/  IMAD.MOV.U32 R165, RZ, RZ, R36 ;  /* 0x000000ffffa57224 */ /* 0x000fe200078e0024 */
[----:B------:R-:W-:Y:S01]  /*cf70*/  ISETP.NE.U32.AND P4, PT, R250, RZ, PT ;  /* 0x000000fffa00720c */ /* 0x000fe20003f85070 */
[----:B------:R-:W-:Y:S01]  /*cf80*/  VIADD R243, R38, 0xfffffffe ;  /* 0xfffffffe26f37836 */ /* 0x000fe20000000000 */
[----:B------:R-:W-:Y:S02]  /*cf90*/  IADD3 R60, PT, PT, R39, R60, R220 ;  /* 0x0000003c273c7210 */ /* 0x000fe40007ffe0dc */
[----:B------:R-:W-:Y:S02]  /*cfa0*/  ISETP.NE.AND.EX P4, PT, R251, RZ, PT, P4 ;  /* 0x000000fffb00720c */ /* 0x000fe40003f85340 */
[----:B------:R-:W-:Y:S02]  /*cfb0*/  IADD3 R61, PT, PT, -R61, R60, -R62 ;  /* 0x0000003c3d3d7210 */ /* 0x000fe40007ffe93e */
[----:B------:R-:W-:-:S03]  /*cfc0*/  MOV R164, R37 ;  /* 0x0000002500a47202 */ /* 0x000fc60000000f00 */
[----:B------:R-:W-:-:S05]  /*cfd0*/  IMAD R242, R38, -0x100, R61 ;  /* 0xffffff0026f27824 */ /* 0x000fca00078e023d */
[----:B------:R-:W-:-:S07]  /*cfe0*/  IADD3 R242, PT, PT, R242, 0x208, RZ ;  /* 0x00000208f2f27810 */ /* 0x000fce0007ffe0ff */
.L_x_4044:
        /* <DEDUP_REMOVED lines=16> */
[----:B------:R-:W2:Y:S01]  /*d0f0*/  LD.E R13, desc[UR4][R2.64+0x170] ;  /* 0x00017004020d7980 */ /* 0x000ea2000c101900 */
[----:B------:R-:W-:Y:S03]  /*d100*/  IABS R9, R244 ;  /* 0x000000f400097213 */ /* 0x000fe60000000000 */
[----:B------:R-:W3:Y:S01]  /*d110*/  LD.E.64 R16, desc[UR4][R2.64+0x28] ;  /* 0x0000280402107980 */ /* 0x000ee2000c101b00 */
[-C--:B--2---:R-:W-:Y:S02]  /*d120*/  IABS R10, R13.reuse ;  /* 0x0000000d000a7213 */ /* 0x084fe40000000000 */
[-C--:B------:R-:W-:Y:S02]  /*d130*/  IABS R8, R13.reuse ;  /* 0x0000000d00087213 */ /* 0x080fe40000000000 */
[----:B------:R-:W1:Y:S02]  /*d140*/  I2F.RP R11, R10 ;  /* 0x0000000a000b7306 */ /* 0x000e640000209400 */
[----:B------:R-:W-:Y:S08]  /*d150*/  IADD3 R8, PT, PT, RZ, -R8, RZ ;  /* 0x80000008ff087210 */ /* 0x000ff00007ffe0ff */
[----:B-1----:R-:W1:Y:S02]  /*d160*/  MUFU.RCP R6, R11 ;  /* 0x0000000b00067308 */ /* 0x002e640000001000 */
[----:B-1----:R-:W-:Y:S02]  /*d170*/  VIADD R14, R6, 0xffffffe ;  /* 0x0ffffffe060e7836 */ /* 0x002fe40000000000 */
[----:B------:R-:W-:Y:S06]  /*d180*/  VIADD R6, R244, 0xffffff00 ;  /* 0xffffff00f4067836 */ /* 0x000fec0000000000 */
[----:B------:R-:W1:Y:S02]  /*d190*/  F2I.FTZ.U32.TRUNC.NTZ R15, R14 ;  /* 0x0000000e000f7305 */ /* 0x000e64000021f000 */
[--C-:B-1----:R-:W-:Y:S02]  /*d1a0*/  IMAD.MOV R7, RZ, RZ, -R15.reuse ;  /* 0x000000ffff077224 */ /* 0x102fe400078e0a0f */
[----:B------:R-:W-:Y:S02]  /*d1b0*/  IMAD.MOV.U32 R14, RZ, RZ, RZ ;  /* 0x000000ffff0e7224 */ /* 0x000fe400078e00ff */
[----:B------:R-:W-:Y:S01]  /*d1c0*/  IMAD R12, R7, R10, RZ ;  /* 0x0000000a070c7224 */ /* 0x000fe200078e02ff */
[----:B------:R-:W-:Y:S02]  /*d1d0*/  IABS R7, R6 ;  /* 0x0000000600077213 */ /* 0x000fe40000000000 */
[----:B------:R-:W-:Y:S01]  /*d1e0*/  LOP3.LUT R6, R6, R13, RZ, 0x3c, !PT ;  /* 0x0000000d06067212 */ /* 0x000fe200078e3cff */
[----:B------:R-:W-:Y:S02]  /*d1f0*/  IMAD.HI.U32 R12, R15, R12, R14 ;  /* 0x0000000c0f0c7227 */ /* 0x000fe400078e000e */
[----:B------:R-:W2:Y:S01]  /*d200*/  LD.E.64 R14, desc[UR4][R2.64+0x40] ;  /* 0x00004004020e7980 */ /* 0x000ea2000c101b00 */
[----:B------:R-:W-:Y:S03]  /*d210*/  ISETP.GE.AND P0, PT, R6, RZ, PT ;  /* 0x000000ff0600720c */ /* 0x000fe60003f06270 */
        /* <DEDUP_REMOVED lines=11> */
[-C--:B------:R-:W-:Y:S02]  /*d2d0*/  LOP3.LUT R7, R244, R13.reuse, RZ, 0x3c, !PT ;  /* 0x0000000df4077212 */ /* 0x080fe400078e3cff */
[----:B------:R-:W-:Y:S02]  /*d2e0*/  ISETP.GE.U32.AND P6, PT, R9, R10, PT ;  /* 0x0000000a0900720c */ /* 0x000fe40003fc6070 */
[----:B------:R-:W-:Y:S02]  /*d2f0*/  ISETP.GE.AND P2, PT, R7, RZ, PT ;  /* 0x000000ff0700720c */ /* 0x000fe40003f46270 */
[----:B------:R-:W-:Y:S02]  /*d300*/  ISETP.NE.AND P1, PT, R13, RZ, PT ;  /* 0x000000ff0d00720c */ /* 0x000fe40003f25270 */
[----:B------:R-:W-:Y:S03]  /*d310*/  LOP3.LUT R7, RZ, R13, RZ, 0x33, !PT ;  /* 0x0000000dff077212 */ /* 0x000fe600078e33ff */
[----:B------:R-:W-:Y:S04]  /*d320*/  @P5 VIADD R11, R11, 0x1 ;  /* 0x000000010b0b5836 */ /* 0x000fe80000000000 */
[----:B------:R-:W-:Y:S02]  /*d330*/  @P6 VIADD R12, R12, 0x1 ;  /* 0x000000010c0c6836 */ /* 0x000fe40000000000 */
[----:B------:R-:W-:Y:S03]  /*d340*/  @!P0 IMAD.MOV R11, RZ, RZ, -R11 ;  /* 0x000000ffff0b8224 */ /* 0x000fe600078e0a0b */
[----:B------:R-:W-:Y:S02]  /*d350*/  @!P2 IADD3 R12, PT, PT, -R12, RZ, RZ ;  /* 0x000000ff0c0ca210 */ /* 0x000fe40007ffe1ff */
        /* <DEDUP_REMOVED lines=23> */
.L_x_4039:
[----:B------:R-:W-:Y:S05]  /*d4d0*/  BSYNC.RECONVERGENT B0 ;  /* 0x0000000000007941 */ /* 0x000fea0003800200 */
.L_x_4038:
[----:B------:R-:W1:Y:S01]  /*d4e0*/  S2UR UR6, SR_CgaCtaId ;  /* 0x00000000000679c3 */ /* 0x000e620000008800 */
[C---:B------:R-:W-:Y:S01]  /*d4f0*/  SHF.L.U32 R12, R167.reuse, 0x3, RZ ;  /* 0x00000003a70c7819 */ /* 0x040fe200000006ff */
[----:B------:R-:W-:Y:S01]  /*d500*/  UMOV UR7, 0x400 ;  /* 0x0000040000077882 */ /* 0x000fe20000000000 */
[----:B------:R-:W-:Y:S01]  /*d510*/  LOP3.LUT R13, R167, 0x38, RZ, 0xc0, !PT ;  /* 0x00000038a70d7812 */ /* 0x000fe200078ec0ff */
[----:B------:R-:W-:Y:S01]  /*d520*/  BSSY.RECONVERGENT B1, `(.L_x_4040) ;  /* 0x0000359000017945 */ /* 0x000fe20003800200 */
[----:B------:R-:W-:Y:S02]  /*d530*/  LOP3.LUT R166, R12, 0x38, RZ, 0xc0, !PT ;  /* 0x000000380ca67812 */ /* 0x000fe400078ec0ff */
[--C-:B------:R-:W-:Y:S02]  /*d540*/  LOP3.LUT R13, R13, 0x1c0, R12.reuse, 0xf8, !PT ;  /* 0x000001c00d0d7812 */ /* 0x100fe400078ef80c */
[CC--:B------:R-:W-:Y:S02]  /*d550*/  ISETP.GE.AND P3, PT, R166.reuse, R245.reuse, PT ;  /* 0x000000f5a600720c */ /* 0x0c0fe40003f66270 */
[----:B------:R-:W-:Y:S02]  /*d560*/  LOP3.LUT R13, R13, R166, RZ, 0x3c, !PT ;  /* 0x000000a60d0d7212 */ /* 0x000fe400078e3cff */
[----:B------:R-:W-:Y:S02]  /*d570*/  ISETP.GE.AND P1, PT, R166, R245, PT ;  /* 0x000000f5a600720c */ /* 0x000fe40003f26270 */
[----:B------:R-:W-:Y:S02]  /*d580*/  LOP3.LUT R13, R13, 0x1e00, R12, 0xf8, !PT ;  /* 0x00001e000d0d7812 */ /* 0x000fe400078ef80c */
[C---:B------:R-:W-:Y:S02]  /*d590*/  SHF.L.U32 R17, R232.reuse, 0x5, RZ ;  /* 0x00000005e8117819 */ /* 0x040fe400000006ff */
[----:B------:R-:W-:Y:S02]  /*d5a0*/  SHF.L.U64.HI R16, R232, 0x5, R233 ;  /* 0x00000005e8107819 */ /* 0x000fe400000102e9 */
[----:B------:R-:W-:Y:S02]  /*d5b0*/  IADD3 R32, P0, PT, R17, R236, RZ ;  /* 0x000000ec11207210 */ /* 0x000fe40007f1e0ff */
[-C--:B------:R-:W-:Y:S01]  /*d5c0*/  @!P3 MOV R237, R235.reuse ;  /* 0x000000eb00edb202 */ /* 0x080fe20000000f00 */
[----:B-1----:R-:W-:Y:S01]  /*d5d0*/  ULEA UR6, UR6, UR7, 0x18 ;  /* 0x0000000706067291 */ /* 0x002fe2000f8ec0ff */
[----:B------:R-:W-:Y:S01]  /*d5e0*/  IADD3.X R33, PT, PT, R16, R235, RZ, P0, !PT ;  /* 0x000000eb10217210 */ /* 0x000fe200007fe4ff */
[C---:B------:R-:W-:Y:S01]  /*d5f0*/  @!P1 IMAD R25, R233.reuse, 0x1c0, RZ ;  /* 0x000001c0e9199824 */ /* 0x040fe200078e02ff */
[-C--:B------:R-:W-:Y:S01]  /*d600*/  @!P1 MOV R26, R32.reuse ;  /* 0x00000020001a9202 */ /* 0x080fe20000000f00 */
[C---:B------:R-:W-:Y:S01]  /*d610*/  @!P1 IMAD R15, R233.reuse, 0xe0, RZ ;  /* 0x000000e0e90f9824 */ /* 0x040fe200078e02ff */
[-C--:B------:R-:W-:Y:S01]  /*d620*/  @!P1 MOV R27, R33.reuse ;  /* 0x00000021001b9202 */ /* 0x080fe20000000f00 */
[----:B------:R-:W-:Y:S01]  /*d630*/  @!P1 IMAD R29, R233, 0x1a0, RZ ;  /* 0x000001a0e91d9824 */ /* 0x000fe200078e02ff */
[----:B------:R-:W-:Y:S01]  /*d640*/  MOV R222, UR6 ;  /* 0x0000000600de7c02 */ /* 0x000fe20008000f00 */
[C---:B------:R-:W-:Y:S01]  /*d650*/  @!P1 IMAD.WIDE.U32 R44, R232.reuse, 0x60, R32 ;  /* 0x00000060e82c9825 */ /* 0x040fe200078e0020 */
[----:B------:R-:W-:Y:S02]  /*d660*/  @!P1 MOV R12, R32 ;  /* 0x00000020000c9202 */ /* 0x000fe40000000f00 */
[----:B------:R-:W-:Y:S01]  /*d670*/  LEA R247, R13, R222, 0x1 ;  /* 0x000000de0df77211 */ /* 0x000fe200078e08ff */
[----:B------:R-:W-:Y:S01]  /*d680*/  @!P1 IMAD.WIDE.U32 R26, R232, 0x120, R26 ;  /* 0x00000120e81a9825 */ /* 0x000fe200078e001a */
[-C--:B------:R-:W-:Y:S02]  /*d690*/  @!P1 MOV R36, R32.reuse ;  /* 0x0000002000249202 */ /* 0x080fe40000000f00 */
[----:B------:R-:W-:Y:S01]  /*d6a0*/  @!P1 MOV R37, R33 ;  /* 0x0000002100259202 */ /* 0x000fe20000000f00 */
[----:B------:R-:W-:Y:S01]  /*d6b0*/  @!PT LDS RZ, [RZ] ;  /* 0x00000000fffff984 */ /* 0x000fe20000000800 */
[----:B------:R-:W-:Y:S01]  /*d6c0*/  @!PT LDS RZ, [RZ] ;  /* 0x00000000fffff984 */ /* 0x000fe20000000800 */
[----:B------:R-:W-:Y:S01]  /*d6d0*/  @!PT LDS RZ, [RZ] ;  /* 0x00000000fffff984 */ /* 0x000fe20000000800 */
[----:B------:R-:W-:Y:S01]  /*d6e0*/  @!P3 LDGSTS.E.BYPASS.LTC128B.128 [R247+0xa000], desc[UR4][R236.64] ;  /* 0x0a000000ecf7bfae */ /* 0x000fe2000b981a04 */
[C---:B------:R-:W-:Y:S01]  /*d6f0*/  @!P1 IMAD R13, R233.reuse, 0x120, RZ ;  /* 0x00000120e90d9824 */ /* 0x040fe200078e02ff */
[----:B------:R-:W-:Y:S01]  /*d700*/  @!P1 IADD3 R24, P0, PT, R32, R17, RZ ;  /* 0x0000001120189210 */ /* 0x000fe20007f1e0ff */
[----:B------:R-:W-:Y:S01]  /*d710*/  @!P1 IMAD R23, R233, 0x60, RZ ;  /* 0x00000060e9179824 */ /* 0x000fe200078e02ff */
[-C--:B------:R-:W-:Y:S01]  /*d720*/  @!P1 MOV R14, R32.reuse ;  /* 0x00000020000e9202 */ /* 0x080fe20000000f00 */
[C---:B------:R-:W-:Y:S01]  /*d730*/  @!P1 IMAD.WIDE.U32 R36, R232.reuse, 0xe0, R36 ;  /* 0x000000e0e8249825 */ /* 0x040fe200078e0024 */
[----:B------:R-:W-:Y:S02]  /*d740*/  @!P1 IADD3 R27, PT, PT, R13, R27, RZ ;  /* 0x0000001b0d1b9210 */ /* 0x000fe40007ffe0ff */
[----:B------:R-:W-:Y:S01]  /*d750*/  @P3 STS.128 [R247+0xa000], RZ ;  /* 0x00a000fff7003388 */ /* 0x000fe20000000c00 */
[----:B------:R-:W-:Y:S01]  /*d760*/  @!P1 MOV R13, R33 ;  /* 0x00000021000d9202 */ /* 0x000fe20000000f00 */
[----:B------:R-:W-:Y:S01]  /*d770*/  @!P1 IMAD R19, R233, 0xc0, RZ ;  /* 0x000000c0e9139824 */ /* 0x000fe200078e02ff */
[----:B------:R-:W-:Y:S01]  /*d780*/  @!P1 IADD3 R37, PT, PT, R15, R37, RZ ;  /* 0x000000250f259210 */ /* 0x000fe20007ffe0ff */
[----:B------:R-:W-:Y:S01]  /*d790*/  @!P1 IMAD R31, R233, 0x180, RZ ;  /* 0x00000180e91f9824 */ /* 0x000fe200078e02ff */
[----:B------:R-:W-:Y:S01]  /*d7a0*/  @!P1 MOV R15, R33 ;  /* 0x00000021000f9202 */ /* 0x000fe20000000f00 */
[C---:B------:R-:W-:Y:S01]  /*d7b0*/  @!P1 IMAD.WIDE.U32 R12, R232.reuse, 0x1c0, R12 ;  /* 0x000001c0e80c9825 */ /* 0x040fe200078e000c */
[CC--:B------:R-:W-:Y:S01]  /*d7c0*/  @!P1 LEA R28, P2, R232.reuse, R32.reuse, 0x6 ;  /* 0x00000020e81c9211 */ /* 0x0c0fe200078430ff */
[----:B------:R-:W-:Y:S01]  /*d7d0*/  @P1 STS.128 [R247+0xa800], RZ ;  /* 0x00a800fff7001388 */ /* 0x000fe20000000c00 */
[----:B------:R-:W-:Y:S01]  /*d7e0*/  @!P1 MOV R40, R32 ;  /* 0x0000002000289202 */ /* 0x000fe20000000f00 */
[C---:B------:R-:W-:Y:S01]  /*d7f0*/  @!P1 IMAD.WIDE.U32 R14, R232.reuse, 0x1a0, R14 ;  /* 0x000001a0e80e9825 */ /* 0x040fe200078e000e */
[----:B------:R-:W-:Y:S02]  /*d800*/  @!P1 IADD3 R13, PT, PT, R25, R13, RZ ;  /* 0x0000000d190d9210 */ /* 0x000fe40007ffe0ff */
[----:B------:R-:W-:Y:S01]  /*d810*/  @!P1 IADD3.X R25, PT, PT, R33, R16, RZ, P0, !PT ;  /* 0x0000001021199210 */ /* 0x000fe200007fe4ff */
[C---:B------:R-:W-:Y:S01]  /*d820*/  @!P1 IMAD.WIDE.U32 R42, R232.reuse, 0xa0, R32 ;  /* 0x000000a0e82a9825 */ /* 0x040fe200078e0020 */
[----:B------:R-:W-:Y:S01]  /*d830*/  @!P1 IADD3 R15, PT, PT, R29, R15, RZ ;  /* 0x0000000f1d0f9210 */ /* 0x000fe20007ffe0ff */
[----:B------:R-:W-:Y:S01]  /*d840*/  @!PT LDS RZ, [RZ] ;  /* 0x00000000fffff984 */ /* 0x000fe20000000800 */
[----:B------:R-:W-:Y:S01]  /*d850*/  @!PT LDS RZ, [RZ] ;  /* 0x00000000fffff984 */ /* 0x000fe20000000800 */
[----:B------:R-:W-:Y:S01]  /*d860*/  @!PT LDS RZ, [RZ] ;  /* 0x00000000fffff984 */ /* 0x000fe20000000800 */
[----:B------:R-:W-:Y:S01]  /*d870*/  @!P1 LDGSTS.E.BYPASS.LTC128B.128 [R247+0xa800], desc[UR4][R32.64] ;  /* 0x0a80000020f79fae */ /* 0x000fe2000b981a04 */
[CC--:B------:R-:W-:Y:S01]  /*d880*/  @!P1 LEA.HI.X R29, R232.reuse, R33.reuse, R233, 0x6, P2 ;  /* 0x00000021e81d9211 */ /* 0x0c0fe200010f34e9 */
[C---:B------:R-:W-:Y:S01]  /*d890*/  @!P1 IMAD R21, R233.reuse, 0xa0, RZ ;  /* 0x000000a0e9159824 */ /* 0x040fe200078e02ff */
[----:B------:R-:W-:Y:S01]  /*d8a0*/  @!P1 MOV R41, R33 ;  /* 0x0000002100299202 */ /* 0x000fe20000000f00 */
[----:B------:R-:W-:Y:S01]  /*d8b0*/  @!P1 IMAD R39, R233, 0x140, RZ ;  /* 0x00000140e9279824 */ /* 0x000fe200078e02ff */
[----:B------:R-:W-:Y:S01]  /*d8c0*/  @!P1 IADD3 R45, PT, PT, R23, R45, RZ ;  /* 0x0000002d172d9210 */ /* 0x000fe20007ffe0ff */
[----:B------:R-:W-:Y:S01]  /*d8d0*/  @!P1 IMAD R35, R233, 0x160, RZ ;  /* 0x00000160e9239824 */ /* 0x000fe200078e02ff */
[-C--:B------:R-:W-:Y:S01]  /*d8e0*/  @!P1 MOV R18, R32.reuse ;  /* 0x0000002000129202 */ /* 0x080fe20000000f00 */
[----:B------:R-:W-:Y:S01]  /*d8f0*/  @P1 STS.128 [R247+0xb000], RZ ;  /* 0x00b000fff7001388 */ /* 0x000fe20000000c00 */
[C---:B------:R-:W-:Y:S01]  /*d900*/  @!P1 IMAD.WIDE.U32 R40, R232.reuse, 0xc0, R40 ;  /* 0x000000c0e8289825 */ /* 0x040fe200078e0028 */
[CC--:B------:R-:W-:Y:S02]  /*d910*/  @!P1 LEA R30, P0, R232.reuse, R32.reuse, 0x7 ;  /* 0x00000020e81e9211 */ /* 0x0c0fe400078038ff */
[----:B------:R-:W-:Y:S02]  /*d920*/  @!P1 IADD3 R43, PT, PT, R21, R43, RZ ;  /* 0x0000002b152b9210 */ /* 0x000fe40007ffe0ff */
[----:B------:R-:W-:Y:S02]  /*d930*/  @!P1 IADD3 R41, PT, PT, R19, R41, RZ ;  /* 0x0000002913299210 */ /* 0x000fe40007ffe0ff */
[----:B------:R-:W-:Y:S01]  /*d940*/  @!PT LDS RZ, [RZ] ;  /* 0x00000000fffff984 */ /* 0x000fe20000000800 */
[----:B------:R-:W-:Y:S01]  /*d950*/  @!PT LDS RZ, [RZ] ;  /* 0x00000000fffff984 */ /* 0x000fe20000000800 */
[----:B------:R-:W-:Y:S01]  /*d960*/  @!PT LDS RZ, [RZ] ;  /* 0x00000000fffff984 */ /* 0x000fe20000000800 */
[----:B------:R1:W-:Y:S01]  /*d970*/  @!P1 LDGSTS.E.BYPASS.LTC128B.128 [R247+0xb000], desc[UR4][R24.64] ;  /* 0x0b00000018f79fae */ /* 0x0003e2000b981a04 */
[-C--:B------:R-:W-:Y:S02]  /*d980*/  @!P1 MOV R19, R33.reuse ;  /* 0x0000002100139202 */ /* 0x080fe40000000f00 */
[-C--:B------:R-:W-:Y:S02]  /*d990*/  @!P1 MOV R22, R32.reuse ;  /* 0x0000002000169202 */ /* 0x080fe40000000f00 */
[-C--:B------:R-:W-:Y:S01]  /*d9a0*/  @!P1 MOV R23, R33.reuse ;  /* 0x0000002100179202 */ /* 0x080fe20000000f00 */
[C---:B------:R-:W-:Y:S01]  /*d9b0*/  @!P1 IMAD.WIDE.U32 R18, R232.reuse, 0x180, R18 ;  /* 0x00000180e8129825 */ /* 0x040fe200078e0012 */
[-C--:B------:R-:W-:Y:S01]  /*d9c0*/  @!P1 MOV R20, R32.reuse ;  /* 0x0000002000149202 */ /* 0x080fe20000000f00 */
[----:B------:R-:W-:Y:S01]  /*d9d0*/  @P1 STS.128 [R247+0xb800], RZ ;  /* 0x00b800fff7001388 */ /* 0x000fe20000000c00 */
[----:B------:R-:W-:Y:S01]  /*d9e0*/  @!P1 MOV R21, R33 ;  /* 0x0000002100159202 */ /* 0x000fe20000000f00 */
[C---:B------:R-:W-:Y:S01]  /*d9f0*/  @!P1 IMAD.WIDE.U32 R22, R232.reuse, 0x140, R22 ;  /* 0x00000140e8169825 */ /* 0x040fe200078e0016 */
[----:B------:R-:W-:Y:S02]  /*da00*/  @!P1 IADD3 R19, PT, PT, R31, R19, RZ ;  /* 0x000000131f139210 */ /* 0x000fe40007ffe0ff */
[C---:B------:R-:W-:Y:S01]  /*da10*/  @!P1 LEA.HI.X R31, R232.reuse, R33, R233, 0x7, P0 ;  /* 0x00000021e81f9211 */ /* 0x040fe200000f3ce9 */
[----:B------:R-:W-:Y:S01]  /*da20*/  @!P1 IMAD.WIDE.U32 R20, R232, 0x160, R20 ;  /* 0x00000160e8149825 */ /* 0x000fe200078e0014 */
[----:B------:R-:W-:Y:S01]  /*da30*/  @!P1 IADD3 R23, PT, PT, R39, R23, RZ ;  /* 0x0000001727179210 */ /* 0x000fe20007ffe0ff */
[----:B------:R-:W-:Y:S01]  /*da40*/  @!PT LDS RZ, [RZ] ;  /* 0x00000000fffff984 */ /* 0x000fe20000000800 */
[----:B------:R-:W-:Y:S01]  /*da50*/  @!PT LDS RZ, [RZ] ;  /* 0x00000000fffff984 */ /* 0x000fe20000000800 */
[----:B------:R-:W-:Y:S01]  /*da60*/  @!PT LDS RZ, [RZ] ;  /* 0x00000000fffff984 */ /* 0x000fe20000000800 */
[----:B------:R-:W-:Y:S01]  /*da70*/  @!P1 LDGSTS.E.BYPASS.LTC128B.128 [R247+0xb800], desc[UR4][R28.64] ;  /* 0x0b8000001cf79fae */ /* 0x000fe2000b981a04 */
[----:B------:R-:W-:Y:S02]  /*da80*/  SHF.L.U32 R224, R167, 0x6, RZ ;  /* 0x00000006a7e07819 */ /* 0x000fe400000006ff */
[----:B------:R-:W-:Y:S02]  /*da90*/  @!P1 IADD3 R21, PT, PT, R35, R21, RZ ;  /* 0x0000001523159210 */ /* 0x000fe40007ffe0ff */
[----:B------:R-:W-:Y:S02]  /*daa0*/  LOP3.LUT R168, R224, 0x1c0, RZ, 0xc0, !PT ;  /* 0x000001c0e0a87812 */ /* 0x000fe400078ec0ff */
[--C-:B------:R-:W-:Y:S01]  /*dab0*/  SHF.R.U32.HI R220, RZ, 0x1, R167.reuse ;  /* 0x00000001ffdc7819 */ /* 0x100fe200000116a7 */
[----:B------:R-:W-:Y:S01]  /*dac0*/  @P1 STS.128 [R247+0xc000], RZ ;  /* 0x00c000fff7001388 */ /* 0x000fe20000000c00 */
[----:B------:R-:W-:Y:S02]  /*dad0*/  LOP3.LUT R171, R168, 0x8, R167, 0xf8, !PT ;  /* 0x00000008a8ab7812 */ /* 0x000fe400078ef8a7 */
[C---:B-1----:R-:W-:Y:S02]  /*dae0*/  @!P1 LEA R24, P0, R232.reuse, R32, 0x8 ;  /* 0x00000020e8189211 */ /* 0x042fe400078040ff */
[----:B------:R-:W-:Y:S02]  /*daf0*/  SHF.L.U32 R16, R167, 0x5, RZ ;  /* 0x00000005a7107819 */ /* 0x000fe400000006ff */
[----:B------:R-:W-:Y:S01]  /*db00*/  @!P1 LEA.HI.X R25, R232, R33, R233, 0x8, P0 ;  /* 0x00000021e8199211 */ /* 0x000fe200000f44e9 */
[----:B------:R-:W-:Y:S01]  /*db10*/  @!PT LDS RZ, [RZ] ;  /* 0x00000000fffff984 */ /* 0x000fe20000000800 */
[----:B------:R-:W-:Y:S01]  /*db20*/  @!PT LDS RZ, [RZ] ;  /* 0x00000000fffff984 */ /* 0x000fe20000000800 */
[----:B------:R-:W-:Y:S01]  /*db30*/  @!PT LDS RZ, [RZ] ;  /* 0x00000000fffff984 */ /* 0x000fe20000000800 */
[----:B------:R-:W-:Y:S01]  /*db40*/  @!P1 LDGSTS.E.BYPASS.LTC128B.128 [R247+0xc000], desc[UR4][R44.64] ;  /* 0x0c0000002cf79fae */ /* 0x000fe2000b981a04 */
[----:B------:R-:W-:Y:S02]  /*db50*/  LOP3.LUT R223, R220, 0x8, RZ, 0xc0, !PT ;  /* 0x00000008dcdf7812 */ /* 0x000fe400078ec0ff */
[----:B------:R-:W-:Y:S02]  /*db60*/  LOP3.LUT R169, R224, 0x400, RZ, 0xc0, !PT ;  /* 0x00000400e0a97812 */ /* 0x000fe400078ec0ff */
[-C--:B------:R-:W-:Y:S02]  /*db70*/  LOP3.LUT R168, R171, R166.reuse, RZ, 0x3c, !PT ;  /* 0x000000a6aba87212 */ /* 0x080fe400078e3cff */
[----:B------:R-:W-:Y:S01]  /*db80*/  LOP3.LUT R221, R16, 0x7c00, RZ, 0xc0, !PT ;  /* 0x00007c0010dd7812 */ /* 0x000fe200078ec0ff */
[----:B------:R-:W-:Y:S01]  /*db90*/  @P1 STS.128 [R247+0xc800], RZ ;  /* 0x00c800fff7001388 */ /* 0x000fe20000000c00 */
[--C-:B------:R-:W-:Y:S02]  /*dba0*/  LOP3.LUT R223, R223, 0x1c0, R224.reuse, 0xf8, !PT ;  /* 0x000001c0dfdf7812 */ /* 0x100fe400078ef8e0 */
[----:B------:R-:W-:Y:S02]  /*dbb0*/  LEA R169, R168, R169, 0x1 ;  /* 0x000000a9a8a97211 */ /* 0x000fe400078e08ff */
[----:B------:R-:W-:Y:S02]  /*dbc0*/  LOP3.LUT R168, R221, 0x200, R224, 0xf8, !PT ;  /* 0x00000200dda87812 */ /* 0x000fe400078ef8e0 */
[----:B------:R-:W-:Y:S01]  /*dbd0*/  LOP3.LUT R223, R223, R166, RZ, 0x3c, !PT ;  /* 0x000000a6dfdf7212 */ /* 0x000fe200078e3cff */
[----:B------:R-:W-:Y:S01]  /*dbe0*/  @!PT LDS RZ, [RZ] ;  /* 0x00000000fffff984 */ /* 0x000fe20000000800 */
[----:B------:R-:W-:Y:S01]  /*dbf0*/  @!PT LDS RZ, [RZ] ;  /* 0x00000000fffff984 */ /* 0x000fe20000000800 */
[----:B------:R-:W-:Y:S01]  /*dc00*/  @!PT LDS RZ, [RZ] ;  /* 0x00000000fffff984 */ /* 0x000fe20000000800 */
[----:B------:R-:W-:Y:S01]  /*dc10*/  @!P1 LDGSTS.E.BYPASS.LTC128B.128 [R247+0xc800], desc[UR4][R30.64] ;  /* 0x0c8000001ef79fae */ /* 0x000fe2000b981a04 */
[----:B------:R-:W-:Y:S02]  /*dc20*/  IADD3 R216, PT, PT, R222, R169, RZ ;  /* 0x000000a9ded87210 */ /* 0x000fe40007ffe0ff */
[----:B------:R-:W-:Y:S02]  /*dc30*/  LOP3.LUT R171, R168, R223, RZ, 0xfc, !PT ;  /* 0x000000dfa8ab7212 */ /* 0x000fe400078efcff */
[----:B------:R-:W-:Y:S02]  /*dc40*/  MOV R225, 0x20 ;  /* 0x0000002000e17802 */ /* 0x000fe40000000f00 */
[----:B------:R-:W-:Y:S01]  /*dc50*/  LEA R218, R171, R222, 0x1 ;  /* 0x000000deabda7211 */ /* 0x000fe200078e08ff */
[----:B------:R-:W-:Y:S01]  /*dc60*/  @P1 STS.128 [R247+0xd000], RZ ;  /* 0x00d000fff7001388 */ /* 0x000fe20000000c00 */
[C---:B------:R-:W-:Y:S02]  /*dc70*/  LOP3.LUT P0, RZ, R167.reuse, 0x2, RZ, 0xc0, !PT ;  /* 0x00000002a7ff7812 */ /* 0x040fe4000780c0ff */
[----:B------:R-:W-:Y:S02]  /*dc80*/  LOP3.LUT P2, RZ, R167, 0x4, RZ, 0xc0, !PT ;  /* 0x00000004a7ff7812 */ /* 0x000fe4000784c0ff */
[----:B------:R-:W-:Y:S02]  /*dc90*/  SEL R225, R225, 0xffffffe0, !P0 ;  /* 0xffffffe0e1e17807 */ /* 0x000fe40004000000 */
[----:B------:R-:W-:Y:S01]  /*dca0*/  ISETP.NE.AND P0, PT, R243, RZ, PT ;  /* 0x000000fff300720c */ /* 0x000fe20003f05270 */
        /* <DEDUP_REMOVED lines=51> */
[----:B------:R-:W2:Y:S08]  /*dfe0*/  LDSM.16.M88.4 R172, [R216+0x2000] ;  /* 0x00200000d8ac783b */ /* 0x000eb00000000200 */
[----:B------:R-:W1:Y:S08]  /*dff0*/  LDSM.16.M88.4 R176, [R216+0x2800] ;  /* 0x00280000d8b0783b */ /* 0x000e700000000200 */
[----:B------:R-:W3:Y:S08]  /*e000*/  LDSM.16.M88.4 R180, [R216+0x3000] ;  /* 0x00300000d8b4783b */ /* 0x000ef00000000200 */
[----:B------:R-:W4:Y:S08]  /*e010*/  LDSM.16.M88.4 R184, [R216+0x3800] ;  /* 0x00380000d8b8783b */ /* 0x000f300000000200 */
[----:B------:R-:W5:Y:S01]  /*e020*/  LDSM.16.M88.4 R188, [R216+0x4000] ;  /* 0x00400000d8bc783b */ /* 0x000f620000000200 */
[C---:B--2---:R-:W-:Y:S07]  /*e030*/  HMMA.16816.F32.BF16 R4, R168.reuse, R172, RZ ;  /* 0x000000aca804723c */ /* 0x044fee00000418ff */
[----:B------:R-:W2:Y:S01]  /*e040*/  LDSM.16.M88.4 R192, [R216+0x4800] ;  /* 0x00480000d8c0783b */ /* 0x000ea20000000200 */
[C---:B------:R-:W-:Y:S01]  /*e050*/  IADD3 R172, PT, PT, R218.reuse, R225, RZ ;  /* 0x000000e1daac7210 */ /* 0x040fe20007ffe0ff */
[C---:B------:R-:W-:Y:S06]  /*e060*/  HMMA.16816.F32.BF16 R8, R168.reuse, R174, RZ ;  /* 0x000000aea808723c */ /* 0x040fec00000418ff */
[----:B------:R-:W2:Y:S02]  /*e070*/  LDSM.16.M88.4 R196, [R216+0x5000] ;  /* 0x00500000d8c4783b */ /* 0x000ea40000000200 */
[C---:B-1----:R-:W-:Y:S06]  /*e080*/  HMMA.16816.F32.BF16 R12, R168.reuse, R176, RZ ;  /* 0x000000b0a80c723c */ /* 0x042fec00000418ff */
[----:B------:R-:W1:Y:S02]  /*e090*/  LDSM.16.M88.4 R200, [R216+0x5800] ;  /* 0x00580000d8c8783b */ /* 0x000e640000000200 */
[C---:B------:R-:W-:Y:S06]  /*e0a0*/  HMMA.16816.F32.BF16 R16, R168.reuse, R178, RZ ;  /* 0x000000b2a810723c */ /* 0x040fec00000418ff */
[----:B------:R-:W1:Y:S02]  /*e0b0*/  LDSM.16.M88.4 R72, [R216+0x6000] ;  /* 0x00600000d848783b */ /* 0x000e640000000200 */
[C---:B---3--:R-:W-:Y:S06]  /*e0c0*/  HMMA.16816.F32.BF16 R20, R168.reuse, R180, RZ ;  /* 0x000000b4a814723c */ /* 0x048fec00000418ff */
[----:B------:R-:W3:Y:S02]  /*e0d0*/  LDSM.16.M88.4 R80, [R216+0x6800] ;  /* 0x00680000d850783b */ /* 0x000ee40000000200 */
[C---:B------:R-:W-:Y:S06]  /*e0e0*/  HMMA.16816.F32.BF16 R24, R168.reuse, R182, RZ ;  /* 0x000000b6a818723c */ /* 0x040fec00000418ff */
[----:B------:R-:W3:Y:S02]  /*e0f0*/  LDSM.16.M88.4 R88, [R216+0x7000] ;  /* 0x00700000d858783b */ /* 0x000ee40000000200 */
[C---:B----4-:R-:W-:Y:S06]  /*e100*/  HMMA.16816.F32.BF16 R28, R168.reuse, R184, RZ ;  /* 0x000000b8a81c723c */ /* 0x050fec00000418ff */
[----:B------:R-:W4:Y:S02]  /*e110*/  LDSM.16.M88.4 R96, [R216+0x7800] ;  /* 0x00780000d860783b */ /* 0x000f240000000200 */
[C---:B------:R-:W-:Y:S06]  /*e120*/  HMMA.16816.F32.BF16 R32, R168.reuse, R186, RZ ;  /* 0x000000baa820723c */ /* 0x040fec00000418ff */
[----:B------:R-:W4:Y:S02]  /*e130*/  LDSM.16.M88.4 R104, [R216+0x8000] ;  /* 0x00800000d868783b */ /* 0x000f240000000200 */
[C---:B-----5:R-:W-:Y:S06]  /*e140*/  HMMA.16816.F32.BF16 R36, R168.reuse, R188, RZ ;  /* 0x000000bca824723c */ /* 0x060fec00000418ff */
[----:B------:R-:W5:Y:S02]  /*e150*/  LDSM.16.M88.4 R112, [R216+0x8800] ;  /* 0x00880000d870783b */ /* 0x000f640000000200 */
[C---:B------:R-:W-:Y:S06]  /*e160*/  HMMA.16816.F32.BF16 R40, R168.reuse, R190, RZ ;  /* 0x000000bea828723c */ /* 0x040fec00000418ff */
[----:B------:R-:W5:Y:S02]  /*e170*/  LDSM.16.M88.4 R120, [R216+0x9000] ;  /* 0x00900000d878783b */ /* 0x000f640000000200 */
[C---:B--2---:R-:W-:Y:S06]  /*e180*/  HMMA.16816.F32.BF16 R44, R168.reuse, R192, RZ ;  /* 0x000000c0a82c723c */ /* 0x044fec00000418ff */
[----:B------:R-:W2:Y:S02]  /*e190*/  LDSM.16.M88.4 R128, [R216+0x9800] ;  /* 0x00980000d880783b */ /* 0x000ea40000000200 */
[C---:B------:R-:W-:Y:S06]  /*e1a0*/  HMMA.16816.F32.BF16 R48, R168.reuse, R194, RZ ;  /* 0x000000c2a830723c */ /* 0x040fec00000418ff */
[----:B------:R-:W-:Y:S02]  /*e1b0*/  LDSM.16.M88.4 R172, [R172] ;  /* 0x00000000acac783b */ /* 0x000fe40000000200 */
[C---:B------:R-:W-:Y:S06]  /*e1c0*/  HMMA.16816.F32.BF16 R52, R168.reuse, R196, RZ ;  /* 0x000000c4a834723c */ /* 0x040fec00000418ff */
[----:B------:R-:W2:Y:S02]  /*e1d0*/  LDSM.16.M88.4 R176, [R217+0x2000] ;  /* 0x00200000d9b0783b */ /* 0x000ea40000000200 */
[C---:B------:R-:W-:Y:S06]  /*e1e0*/  HMMA.16816.F32.BF16 R56, R168.reuse, R198, RZ ;  /* 0x000000c6a838723c */ /* 0x040fec00000418ff */
[----:B------:R-:W2:Y:S02]  /*e1f0*/  LDSM.16.M88.4 R180, [R217+0x2800] ;  /* 0x00280000d9b4783b */ /* 0x000ea40000000200 */
[C---:B-1----:R-:W-:Y:S06]  /*e200*/  HMMA.16816.F32.BF16 R60, R168.reuse, R200, RZ ;  /* 0x000000c8a83c723c */ /* 0x042fec00000418ff */
[----:B------:R-:W1:Y:S02]  /*e210*/  LDSM.16.M88.4 R184, [R217+0x3000] ;  /* 0x00300000d9b8783b */ /* 0x000e640000000200 */
[C---:B------:R-:W-:Y:S06]  /*e220*/  HMMA.16816.F32.BF16 R64, R168.reuse, R202, RZ ;  /* 0x000000caa840723c */ /* 0x040fec00000418ff */
[----:B------:R-:W1:Y:S02]  /*e230*/  LDSM.16.M88.4 R188, [R217+0x3800] ;  /* 0x00380000d9bc783b */ /* 0x000e640000000200 */
[C---:B------:R-:W-:Y:S06]  /*e240*/  HMMA.16816.F32.BF16 R68, R168.reuse, R72, RZ ;  /* 0x00000048a844723c */ /* 0x040fec00000418ff */
[----:B------:R-:W1:Y:S02]  /*e250*/  LDSM.16.M88.4 R192, [R217+0x4000] ;  /* 0x00400000d9c0783b */ /* 0x000e640000000200 */
[C---:B------:R-:W-:Y:S06]  /*e260*/  HMMA.16816.F32.BF16 R72, R168.reuse, R74, RZ ;  /* 0x0000004aa848723c */ /* 0x040fec00000418ff */
[----:B------:R-:W1:Y:S02]  /*e270*/  LDSM.16.M88.4 R196, [R217+0x4800] ;  /* 0x00480000d9c4783b */ /* 0x000e640000000200 */
[C---:B---3--:R-:W-:Y:S06]  /*e280*/  HMMA.16816.F32.BF16 R76, R168.reuse, R80, RZ ;  /* 0x00000050a84c723c */ /* 0x048fec00000418ff */
[----:B------:R-:W3:Y:S02]  /*e290*/  LDSM.16.M88.4 R200, [R217+0x5000] ;  /* 0x00500000d9c8783b */ /* 0x000ee40000000200 */
[C---:B------:R-:W-:Y:S06]  /*e2a0*/  HMMA.16816.F32.BF16 R80, R168.reuse, R82, RZ ;  /* 0x00000052a850723c */ /* 0x040fec00000418ff */
[----:B------:R-:W0:Y:S08]  /*e2b0*/  LDGDEPBAR ;  /* 0x00000000000079af */ /* 0x000e300000000000 */
[----:B------:R-:W3:Y:S01]  /*e2c0*/  LDSM.16.M88.4 R204, [R217+0x5800] ;  /* 0x00580000d9cc783b */ /* 0x000ee20000000200 */
[C---:B------:R-:W-:Y:S07]  /*e2d0*/  HMMA.16816.F32.BF16 R84, R168.reuse, R88, RZ ;  /* 0x00000058a854723c */ /* 0x040fee00000418ff */
[----:B------:R-:W3:Y:S01]  /*e2e0*/  LDSM.16.M88.4 R208, [R217+0x6000] ;  /* 0x00600000d9d0783b */ /* 0x000ee20000000200 */
[C---:B------:R-:W-:Y:S07]  /*e2f0*/  HMMA.16816.F32.BF16 R88, R168.reuse, R90, RZ ;  /* 0x0000005aa858723c */ /* 0x040fee00000418ff */
[----:B------:R-:W3:Y:S01]  /*e300*/  LDSM.16.M88.4 R212, [R217+0x6800] ;  /* 0x00680000d9d4783b */ /* 0x000ee20000000200 */
[C---:B----4-:R-:W-:Y:S07]  /*e310*/  HMMA.16816.F32.BF16 R92, R168.reuse, R96, RZ ;  /* 0x00000060a85c723c */ /* 0x050fee00000418ff */
[----:B------:R-:W4:Y:S01]  /*e320*/  LD.E R237, desc[UR4][R2.64+0x18c] ;  /* 0x00018c0402ed7980 */ /* 0x000f22000c101900 */
[C---:B------:R-:W-:Y:S08]  /*e330*/  HMMA.16816.F32.BF16 R96, R168.reuse, R98, RZ ;  /* 0x00000062a860723c */ /* 0x040ff000000418ff */
[C---:B------:R-:W-:Y:S08]  /*e340*/  HMMA.16816.F32.BF16 R100, R168.reuse, R104, RZ ;  /* 0x00000068a864723c */ /* 0x040ff000000418ff */
[C---:B------:R-:W-:Y:S08]  /*e350*/  HMMA.16816.F32.BF16 R104, R168.reuse, R106, RZ ;  /* 0x0000006aa868723c */ /* 0x040ff000000418ff */
[C---:B-----5:R-:W-:Y:S08]  /*e360*/  HMMA.16816.F32.BF16 R108, R168.reuse, R112, RZ ;  /* 0x00000070a86c723c */ /* 0x060ff000000418ff */
[C---:B------:R-:W-:Y:S08]  /*e370*/  HMMA.16816.F32.BF16 R112, R168.reuse, R114, RZ ;  /* 0x00000072a870723c */ /* 0x040ff000000418ff */
[C---:B------:R-:W-:Y:S08]  /*e380*/  HMMA.16816.F32.BF16 R116, R168.reuse, R120, RZ ;  /* 0x00000078a874723c */ /* 0x040ff000000418ff */
[C---:B------:R-:W-:Y:S08]  /*e390*/  HMMA.16816.F32.BF16 R120, R168.reuse, R122, RZ ;  /* 0x0000007aa878723c */ /* 0x040ff000000418ff */
[C---:B--2---:R-:W-:Y:S08]  /*e3a0*/  HMMA.16816.F32.BF16 R124, R168.reuse, R128, RZ ;  /* 0x00000080a87c723c */ /* 0x044ff000000418ff */
[----:B------:R-:W-:Y:S01]  /*e3b0*/  HMMA.16816.F32.BF16 R128, R168, R130, RZ ;  /* 0x00000082a880723c */ /* 0x000fe200000418ff */
[----:B------:R-:W2:Y:S07]  /*e3c0*/  LDSM.16.M88.4 R168, [R217+0x7000] ;  /* 0x00700000d9a8783b */ /* 0x000eae0000000200 */
[C---:B------:R-:W-:Y:S08]  /*e3d0*/  HMMA.16816.F32.BF16 R4, R172.reuse, R176, R4 ;  /* 0x000000b0ac04723c */ /* 0x040ff00000041804 */
[C---:B------:R-:W-:Y:S01]  /*e3e0*/  HMMA.16816.F32.BF16 R8, R172.reuse, R178, R8 ;  /* 0x000000b2ac08723c */ /* 0x040fe20000041808 */
[----:B------:R-:W5:Y:S07]  /*e3f0*/  LDSM.16.M88.4 R176, [R217+0x7800] ;  /* 0x00780000d9b0783b */ /* 0x000f6e0000000200 */
[C---:B------:R-:W-:Y:S08]  /*e400*/  HMMA.16816.F32.BF16 R12, R172.reuse, R180, R12 ;  /* 0x000000b4ac0c723c */ /* 0x040ff0000004180c */
[C---:B------:R-:W-:Y:S01]  /*e410*/  HMMA.16816.F32.BF16 R16, R172.reuse, R182, R16 ;  /* 0x000000b6ac10723c */ /* 0x040fe20000041810 */
[----:B------:R-:W5:Y:S07]  /*e420*/  LDSM.16.M88.4 R180, [R217+0x8000] ;  /* 0x00800000d9b4783b */ /* 0x000f6e0000000200 */
[C---:B-1----:R-:W-:Y:S01]  /*e430*/  HMMA.16816.F32.BF16 R20, R172.reuse, R184, R20 ;  /* 0x000000b8ac14723c */ /* 0x042fe20000041814 */
[----:B------:R-:W-:Y:S04]  /*e440*/  MOV R185, 0x40 ;  /* 0x0000004000b97802 */ /* 0x000fe80000000f00 */
[----:B------:R-:W-:Y:S03]  /*e450*/  SEL R185, R185, 0xffffffc0, !P2 ;  /* 0xffffffc0b9b97807 */ /* 0x000fe60005000000 */
[C---:B------:R-:W-:Y:S03]  /*e460*/  HMMA.16816.F32.BF16 R24, R172.reuse, R186, R24 ;  /* 0x000000baac18723c */ /* 0x040fe60000041818 */
[-C--:B------:R-:W-:Y:S02]  /*e470*/  IADD3 R218, PT, PT, R218, R185.reuse, RZ ;  /* 0x000000b9dada7210 */ /* 0x080fe40007ffe0ff */
[----:B------:R-:W-:Y:S02]  /*e480*/  IADD3 R228, PT, PT, R216, R185, RZ ;  /* 0x000000b9d8e47210 */ /* 0x000fe40007ffe0ff */
[----:B------:R-:W-:Y:S01]  /*e490*/  LDSM.16.M88.4 R184, [R217+0x9000] ;  /* 0x00900000d9b8783b */ /* 0x000fe20000000200 */
[C---:B------:R-:W-:Y:S03]  /*e4a0*/  HMMA.16816.F32.BF16 R28, R172.reuse, R188, R28 ;  /* 0x000000bcac1c723c */ /* 0x040fe6000004181c */
[C---:B------:R-:W-:Y:S05]  /*e4b0*/  IADD3 R226, PT, PT, R225.reuse, R228, RZ ;  /* 0x000000e4e1e27210 */ /* 0x040fea0007ffe0ff */
        /* <DEDUP_REMOVED lines=8> */
[C---:B---3--:R-:W-:Y:S08]  /*e540*/  HMMA.16816.F32.BF16 R52, R172.reuse, R200, R52 ;  /* 0x000000c8ac34723c */ /* 0x048ff00000041834 */
        /* <DEDUP_REMOVED lines=13> */
[----:B------:R-:W1:Y:S07]  /*e620*/  LDSM.16.M88.4 R168, [R217+0x8800] ;  /* 0x00880000d9a8783b */ /* 0x000e6e0000000200 */
[C---:B-----5:R-:W-:Y:S08]  /*e630*/  HMMA.16816.F32.BF16 R92, R172.reuse, R176, R92 ;  /* 0x000000b0ac5c723c */ /* 0x060ff0000004185c */
        /* <DEDUP_REMOVED lines=8> */
[C---:B------:R-:W-:Y:S08]  /*e6c0*/  HMMA.16816.F32.BF16 R116, R172.reuse, R184, R116 ;  /* 0x000000b8ac74723c */ /* 0x040ff00000041874 */
[C---:B------:R-:W-:Y:S01]  /*e6d0*/  HMMA.16816.F32.BF16 R120, R172.reuse, R186, R120 ;  /* 0x000000baac78723c */ /* 0x040fe20000041878 */
[----:B------:R-:W-:Y:S07]  /*e6e0*/  LDSM.16.M88.4 R184, [R228+0x6800] ;  /* 0x00680000e4b8783b */ /* 0x000fee0000000200 */
[C---:B------:R-:W-:Y:S08]  /*e6f0*/  HMMA.16816.F32.BF16 R124, R172.reuse, R188, R124 ;  /* 0x000000bcac7c723c */ /* 0x040ff0000004187c */
[----:B------:R-:W-:Y:S01]  /*e700*/  HMMA.16816.F32.BF16 R128, R172, R190, R128 ;  /* 0x000000beac80723c */ /* 0x000fe20000041880 */
[----:B------:R-:W5:Y:S07]  /*e710*/  LDSM.16.M88.4 R172, [R228+0x6000] ;  /* 0x00600000e4ac783b */ /* 0x000f6e0000000200 */
[C---:B------:R-:W-:Y:S01]  /*e720*/  HMMA.16816.F32.BF16 R4, R192.reuse, R196, R4 ;  /* 0x000000c4c004723c */ /* 0x040fe20000041804 */
[----:B------:R-:W4:Y:S07]  /*e730*/  LDSM.16.M88.4 R188, [R228+0x7000] ;  /* 0x00700000e4bc783b */ /* 0x000f2e0000000200 */
        /* <DEDUP_REMOVED lines=13> */
[----:B------:R-:W-:Y:S03]  /*e810*/  LDSM.16.M88.4 R216, [R226+0x2000] ;  /* 0x00200000e2d8783b */ /* 0x000fe60000000200 */
[C---:B------:R-:W-:Y:S05]  /*e820*/  HMMA.16816.F32.BF16 R40, R192.reuse, R214, R40 ;  /* 0x000000d6c028723c */ /* 0x040fea0000041828 */
[----:B------:R-:W-:Y:S03]  /*e830*/  LDSM.16.M88.4 R212, [R212] ;  /* 0x00000000d4d4783b */ /* 0x000fe60000000200 */
[C---:B--2---:R-:W-:Y:S08]  /*e840*/  HMMA.16816.F32.BF16 R44, R192.reuse, R176, R44 ;  /* 0x000000b0c02c723c */ /* 0x044ff0000004182c */
[C---:B------:R-:W-:Y:S01]  /*e850*/  HMMA.16816.F32.BF16 R48, R192.reuse, R178, R48 ;  /* 0x000000b2c030723c */ /* 0x040fe20000041830 */
[----:B------:R-:W2:Y:S07]  /*e860*/  LDSM.16.M88.4 R176, [R228+0x7800] ;  /* 0x00780000e4b0783b */ /* 0x000eae0000000200 */
[C---:B---3--:R-:W-:Y:S08]  /*e870*/  HMMA.16816.F32.BF16 R52, R192.reuse, R180, R52 ;  /* 0x000000b4c034723c */ /* 0x048ff00000041834 */
[C---:B------:R-:W-:Y:S08]  /*e880*/  HMMA.16816.F32.BF16 R56, R192.reuse, R182, R56 ;  /* 0x000000b6c038723c */ /* 0x040ff00000041838 */
[C---:B-1----:R-:W-:Y:S08]  /*e890*/  HMMA.16816.F32.BF16 R60, R192.reuse, R168, R60 ;  /* 0x000000a8c03c723c */ /* 0x042ff0000004183c */
[C---:B------:R-:W-:Y:S01]  /*e8a0*/  HMMA.16816.F32.BF16 R64, R192.reuse, R170, R64 ;  /* 0x000000aac040723c */ /* 0x040fe20000041840 */
[----:B------:R-:W1:Y:S07]  /*e8b0*/  LDSM.16.M88.4 R168, [R226+0x2800] ;  /* 0x00280000e2a8783b */ /* 0x000e6e0000000200 */
[C---:B-----5:R-:W-:Y:S08]  /*e8c0*/  HMMA.16816.F32.BF16 R68, R192.reuse, R172, R68 ;  /* 0x000000acc044723c */ /* 0x060ff00000041844 */
[C---:B------:R-:W-:Y:S01]  /*e8d0*/  HMMA.16816.F32.BF16 R72, R192.reuse, R174, R72 ;  /* 0x000000aec048723c */ /* 0x040fe20000041848 */
[----:B------:R-:W3:Y:S07]  /*e8e0*/  LDSM.16.M88.4 R172, [R226+0x3000] ;  /* 0x00300000e2ac783b */ /* 0x000eee0000000200 */
[C---:B------:R-:W-:Y:S08]  /*e8f0*/  HMMA.16816.F32.BF16 R76, R192.reuse, R184, R76 ;  /* 0x000000b8c04c723c */ /* 0x040ff0000004184c */
[C---:B------:R-:W-:Y:S08]  /*e900*/  HMMA.16816.F32.BF16 R80, R192.reuse, R186, R80 ;  /* 0x000000bac050723c */ /* 0x040ff00000041850 */
[C---:B----4-:R-:W-:Y:S08]  /*e910*/  HMMA.16816.F32.BF16 R84, R192.reuse, R188, R84 ;  /* 0x000000bcc054723c */ /* 0x050ff00000041854 */
        /* <DEDUP_REMOVED lines=18> */
[----:B------:R1:W-:Y:S01]  /*ea40*/  MUFU.TANH R7, R209 ;  /* 0x000000d100077308 */ /* 0x0003e20000002400 */
[C---:B------:R-:W-:Y:S03]  /*ea50*/  HMMA.16816.F32.BF16 R16, R212.reuse, R170, R16 ;  /* 0x000000aad410723c */ /* 0x040fe60000041810 */
[-C--:B------:R-:W-:Y:S01]  /*ea60*/  FMUL.FTZ R208, R9, R237.reuse ;  /* 0x000000ed09d07220 */ /* 0x080fe20000410000 */
[-C--:B------:R-:W-:Y:S05]  /*ea70*/  FMUL.FTZ R205, R8, R237.reuse ;  /* 0x000000ed08cd7220 */ /* 0x080fea0000410000 */
[----:B------:R2:W-:Y:S01]  /*ea80*/  MUFU.TANH R4, R204 ;  /* 0x000000cc00047308 */ /* 0x0005e20000002400 */
[C---:B---3--:R-:W-:Y:S03]  /*ea90*/  HMMA.16816.F32.BF16 R20, R212.reuse, R172, R20 ;  /* 0x000000acd414723c */ /* 0x048fe60000041814 */
[-C--:B------:R-:W-:Y:S06]  /*eaa0*/  FMUL.FTZ R210, R13, R237.reuse ;  /* 0x000000ed0dd27220 */ /* 0x080fec0000410000 */
[----:B------:R3:W-:Y:S01]  /*eab0*/  MUFU.TANH R9, R208 ;  /* 0x000000d000097308 */ /* 0x0007e20000002400 */
[-C--:B-1----:R-:W-:Y:S01]  /*eac0*/  FMUL.FTZ R209, R14, R237.reuse ;  /* 0x000000ed0ed17220 */ /* 0x082fe20000410000 */
[C---:B------:R-:W-:Y:S03]  /*ead0*/  HMMA.16816.F32.BF16 R24, R212.reuse, R174, R24 ;  /* 0x000000aed418723c */ /* 0x040fe60000041818 */
[-C--:B------:R-:W-:Y:S01]  /*eae0*/  FMUL.FTZ R18, R18, R237.reuse ;  /* 0x000000ed12127220 */ /* 0x080fe20000410000 */
[-C--:B------:R-:W-:Y:S01]  /*eaf0*/  FMUL.FTZ R19, R19, R237.reuse ;  /* 0x000000ed13137220 */ /* 0x080fe20000410000 */
[-C--:B------:R-:W-:Y:S03]  /*eb00*/  FMUL.FTZ R17, R17, R237.reuse ;  /* 0x000000ed11117220 */ /* 0x080fe60000410000 */
[----:B------:R1:W-:Y:S01]  /*eb10*/  MUFU.TANH R8, R205 ;  /* 0x000000cd00087308 */ /* 0x0003e20000002400 */
[-C--:B--2---:R-:W-:Y:S01]  /*eb20*/  FMUL.FTZ R204, R12, R237.reuse ;  /* 0x000000ed0ccc7220 */ /* 0x084fe20000410000 */
[-C--:B------:R-:W-:Y:S01]  /*eb30*/  FMUL.FTZ R20, R20, R237.reuse ;  /* 0x000000ed14147220 */ /* 0x080fe20000410000 */
[-C--:B------:R-:W-:Y:S01]  /*eb40*/  FMUL.FTZ R21, R21, R237.reuse ;  /* 0x000000ed15157220 */ /* 0x080fe20000410000 */
[-C--:B------:R-:W-:Y:S01]  /*eb50*/  FMUL.FTZ R22, R22, R237.reuse ;  /* 0x000000ed16167220 */ /* 0x080fe20000410000 */
[-C--:B------:R-:W-:Y:S05]  /*eb60*/  FMUL.FTZ R23, R23, R237.reuse ;  /* 0x000000ed17177220 */ /* 0x080fea0000410000 */
[----:B------:R-:W-:Y:S01]  /*eb70*/  MUFU.TANH R12, R210 ;  /* 0x000000d2000c7308 */ /* 0x000fe20000002400 */
[-C--:B---3--:R-:W-:Y:S01]  /*eb80*/  FMUL.FTZ R208, R15, R237.reuse ;  /* 0x000000ed0fd07220 */ /* 0x088fe20000410000 */
[-C--:B------:R-:W-:Y:S01]  /*eb90*/  FMUL.FTZ R25, R25, R237.reuse ;  /* 0x000000ed19197220 */ /* 0x080fe20000410000 */
[-C--:B------:R-:W-:Y:S01]  /*eba0*/  FMUL.FTZ R26, R26, R237.reuse ;  /* 0x000000ed1a1a7220 */ /* 0x080fe20000410000 */
[-C--:B------:R-:W-:Y:S06]  /*ebb0*/  FMUL.FTZ R27, R27, R237.reuse ;  /* 0x000000ed1b1b7220 */ /* 0x080fec0000410000 */
[----:B------:R-:W-:Y:S01]  /*ebc0*/  MUFU.TANH R13, R209 ;  /* 0x000000d1000d7308 */ /* 0x000fe20000002400 */
[-C--:B-1----:R-:W-:Y:S09]  /*ebd0*/  FMUL.FTZ R205, R16, R237.reuse ;  /* 0x000000ed10cd7220 */ /* 0x082ff20000410000 */
[----:B------:R-:W-:Y:S10]  /*ebe0*/  MUFU.TANH R16, R205 ;  /* 0x000000cd00107308 */ /* 0x000ff40000002400 */
[----:B------:R1:W-:Y:S10]  /*ebf0*/  MUFU.TANH R5, R207 ;  /* 0x000000cf00057308 */ /* 0x0003f40000002400 */
[----:B------:R-:W2:Y:S10]  /*ec00*/  MUFU.TANH R168, R204 ;  /* 0x000000cc00a87308 */ /* 0x000eb40000002400 */
[----:B------:R3:W-:Y:S01]  /*ec10*/  MUFU.TANH R6, R206 ;  /* 0x000000ce00067308 */ /* 0x0007e20000002400 */
[-C--:B-1----:R-:W-:Y:S09]  /*ec20*/  FMUL.FTZ R207, R10, R237.reuse ;  /* 0x000000ed0acf7220 */ /* 0x082ff20000410000 */
[----:B------:R-:W-:Y:S01]  /*ec30*/  MUFU.TANH R10, R207 ;  /* 0x000000cf000a7308 */ /* 0x000fe20000002400 */
[----:B--2---:R-:W-:Y:S01]  /*ec40*/  STL [R1+0x4], R168 ;  /* 0x000004a801007387 */ /* 0x004fe20000100800 */
[-C--:B------:R-:W-:Y:S03]  /*ec50*/  FMUL.FTZ R204, R24, R237.reuse ;  /* 0x000000ed18cc7220 */ /* 0x080fe60000410000 */
[----:B------:R1:W-:Y:S05]  /*ec60*/  STL [R1+0x8], R12 ;  /* 0x0000080c01007387 */ /* 0x0003ea0000100800 */
[----:B------:R-:W-:Y:S01]  /*ec70*/  MUFU.TANH R24, R204 ;  /* 0x000000cc00187308 */ /* 0x000fe20000002400 */
[----:B------:R-:W-:Y:S01]  /*ec80*/  STL [R1+0xc], R13 ;  /* 0x00000c0d01007387 */ /* 0x000fe20000100800 */
[-C--:B---3--:R-:W-:Y:S08]  /*ec90*/  FMUL.FTZ R206, R11, R237.reuse ;  /* 0x000000ed0bce7220 */ /* 0x088ff00000410000 */
[----:B------:R-:W-:Y:S10]  /*eca0*/  MUFU.TANH R11, R206 ;  /* 0x000000ce000b7308 */ /* 0x000ff40000002400 */
[----:B------:R-:W-:Y:S10]  /*ecb0*/  MUFU.TANH R20, R20 ;  /* 0x0000001400147308 */ /* 0x000ff40000002400 */
[----:B-1----:R-:W1:Y:S10]  /*ecc0*/  MUFU.TANH R12, R208 ;  /* 0x000000d0000c7308 */ /* 0x002e740000002400 */
[----:B------:R-:W-:Y:S10]  /*ecd0*/  MUFU.TANH R21, R21 ;  /* 0x0000001500157308 */ /* 0x000ff40000002400 */
[----:B------:R-:W-:Y:S01]  /*ece0*/  MUFU.TANH R22, R22 ;  /* 0x0000001600167308 */ /* 0x000fe20000002400 */
[----:B-1----:R-:W-:Y:S04]  /*ecf0*/  STL [R1+0x10], R12 ;  /* 0x0000100c01007387 */ /* 0x002fe80000100800 */
[----:B------:R-:W1:Y:S05]  /*ed00*/  LDSM.16.M88.4 R12, [R226+0x3800] ;  /* 0x00380000e20c783b */ /* 0x000e6a0000000200 */
[----:B------:R-:W-:Y:S03]  /*ed10*/  MUFU.TANH R23, R23 ;  /* 0x0000001700177308 */ /* 0x000fe60000002400 */
[----:B------:R2:W-:Y:S07]  /*ed20*/  STL [R1+0x14], R16 ;  /* 0x0000141001007387 */ /* 0x0005ee0000100800 */
[----:B------:R-:W-:Y:S10]  /*ed30*/  MUFU.TANH R25, R25 ;  /* 0x0000001900197308 */ /* 0x000ff40000002400 */
[----:B------:R-:W-:Y:S10]  /*ed40*/  MUFU.TANH R26, R26 ;  /* 0x0000001a001a7308 */ /* 0x000ff40000002400 */
[----:B------:R-:W-:Y:S10]  /*ed50*/  MUFU.TANH R27, R27 ;  /* 0x0000001b001b7308 */ /* 0x000ff40000002400 */
[----:B--2---:R-:W2:Y:S01]  /*ed60*/  MUFU.TANH R16, R17 ;  /* 0x0000001100107308 */ /* 0x004ea20000002400 */
[C---:B-1----:R-:W-:Y:S09]  /*ed70*/  HMMA.16816.F32.BF16 R28, R212.reuse, R12, R28 ;  /* 0x0000000cd41c723c */ /* 0x042ff2000004181c */
[----:B------:R-:W1:Y:S01]  /*ed80*/  MUFU.TANH R17, R18 ;  /* 0x0000001200117308 */ /* 0x000e620000002400 */
[C---:B------:R-:W-:Y:S01]  /*ed90*/  HMMA.16816.F32.BF16 R32, R212.reuse, R14, R32 ;  /* 0x0000000ed420723c */ /* 0x040fe20000041820 */
[----:B------:R-:W-:Y:S08]  /*eda0*/  LDSM.16.M88.4 R12, [R226+0x4800] ;  /* 0x00480000e20c783b */ /* 0x000ff00000000200 */
[----:B--2---:R2:W-:Y:S01]  /*edb0*/  STL [R1+0x18], R16 ;  /* 0x0000181001007387 */ /* 0x0045e20000100800 */
[-C--:B------:R-:W-:Y:S01]  /*edc0*/  FMUL.FTZ R28, R28, R237.reuse ;  /* 0x000000ed1c1c7220 */ /* 0x080fe20000410000 */
[-C--:B------:R-:W-:Y:S02]  /*edd0*/  FMUL.FTZ R29, R29, R237.reuse ;  /* 0x000000ed1d1d7220 */ /* 0x080fe40000410000 */
[----:B-1----:R-:W-:Y:S01]  /*ede0*/  STL [R1+0x1c], R17 ;  /* 0x00001c1101007387 */ /* 0x002fe20000100800 */
[-C--:B------:R-:W-:Y:S01]  /*edf0*/  FMUL.FTZ R30, R30, R237.reuse ;  /* 0x000000ed1e1e7220 */ /* 0x080fe20000410000 */
[-C--:B------:R-:W-:Y:S01]  /*ee00*/  FMUL.FTZ R31, R31, R237.reuse ;  /* 0x000000ed1f1f7220 */ /* 0x080fe20000410000 */
[----:B------:R-:W-:Y:S03]  /*ee10*/  MUFU.TANH R28, R28 ;  /* 0x0000001c001c7308 */ /* 0x000fe60000002400 */
[-C--:B------:R-:W-:Y:S01]  /*ee20*/  FMUL.FTZ R219, R32, R237.reuse ;  /* 0x000000ed20db7220 */ /* 0x080fe20000410000 */
[-C--:B------:R-:W-:Y:S01]  /*ee30*/  FMUL.FTZ R32, R34, R237.reuse ;  /* 0x000000ed22207220 */ /* 0x080fe20000410000 */
[-C--:B------:R-:W-:Y:S01]  /*ee40*/  FMUL.FTZ R33, R33, R237.reuse ;  /* 0x000000ed21217220 */ /* 0x080fe20000410000 */
[-C--:B------:R-:W-:Y:S04]  /*ee50*/  FMUL.FTZ R35, R35, R237.reuse ;  /* 0x000000ed23237220 */ /* 0x080fe80000410000 */
[----:B------:R-:W-:Y:S10]  /*ee60*/  MUFU.TANH R29, R29 ;  /* 0x0000001d001d7308 */ /* 0x000ff40000002400 */
[----:B------:R-:W-:Y:S10]  /*ee70*/  MUFU.TANH R30, R30 ;  /* 0x0000001e001e7308 */ /* 0x000ff40000002400 */
[----:B--2---:R-:W1:Y:S10]  /*ee80*/  MUFU.TANH R16, R19 ;  /* 0x0000001300107308 */ /* 0x004e740000002400 */
[----:B------:R-:W-:Y:S10]  /*ee90*/  MUFU.TANH R31, R31 ;  /* 0x0000001f001f7308 */ /* 0x000ff40000002400 */
[----:B------:R-:W-:Y:S01]  /*eea0*/  MUFU.TANH R219, R219 ;  /* 0x000000db00db7308 */ /* 0x000fe20000002400 */
[----:B-1----:R-:W-:Y:S04]  /*eeb0*/  STL [R1+0x20], R16 ;  /* 0x0000201001007387 */ /* 0x002fe80000100800 */
[----:B------:R-:W1:Y:S05]  /*eec0*/  LDSM.16.M88.4 R16, [R226+0x4000] ;  /* 0x00400000e210783b */ /* 0x000e6a0000000200 */
[----:B------:R-:W-:Y:S10]  /*eed0*/  MUFU.TANH R33, R33 ;  /* 0x0000002100217308 */ /* 0x000ff40000002400 */
[----:B------:R-:W-:Y:S10]  /*eee0*/  MUFU.TANH R32, R32 ;  /* 0x0000002000207308 */ /* 0x000ff40000002400 */
[----:B------:R-:W-:Y:S01]  /*eef0*/  MUFU.TANH R35, R35 ;  /* 0x0000002300237308 */ /* 0x000fe20000002400 */
[C---:B-1----:R-:W-:Y:S08]  /*ef00*/  HMMA.16816.F32.BF16 R36, R212.reuse, R16, R36 ;  /* 0x00000010d424723c */ /* 0x042ff00000041824 */
[C---:B------:R-:W-:Y:S01]  /*ef10*/  HMMA.16816.F32.BF16 R40, R212.reuse, R18, R40 ;  /* 0x00000012d428723c */ /* 0x040fe20000041828 */
[----:B------:R-:W1:Y:S07]  /*ef20*/  LDSM.16.M88.4 R16, [R226+0x5000] ;  /* 0x00500000e210783b */ /* 0x000e6e0000000200 */
[C---:B------:R-:W-:Y:S03]  /*ef30*/  HMMA.16816.F32.BF16 R44, R212.reuse, R12, R44 ;  /* 0x0000000cd42c723c */ /* 0x040fe6000004182c */
[-C--:B------:R-:W-:Y:S01]  /*ef40*/  FMUL.FTZ R34, R36, R237.reuse ;  /* 0x000000ed24227220 */ /* 0x080fe20000410000 */
[-C--:B------:R-:W-:Y:S01]  /*ef50*/  FMUL.FTZ R36, R39, R237.reuse ;  /* 0x000000ed27247220 */ /* 0x080fe20000410000 */
[-C--:B------:R-:W-:Y:S01]  /*ef60*/  FMUL.FTZ R217, R38, R237.reuse ;  /* 0x000000ed26d97220 */ /* 0x080fe20000410000 */
[-C--:B------:R-:W-:Y:S02]  /*ef70*/  FMUL.FTZ R37, R37, R237.reuse ;  /* 0x000000ed25257220 */ /* 0x080fe40000410000 */
[C---:B------:R-:W-:Y:S01]  /*ef80*/  HMMA.16816.F32.BF16 R48, R212.reuse, R14, R48 ;  /* 0x0000000ed430723c */ /* 0x040fe20000041830 */
[----:B------:R-:W-:Y:S02]  /*ef90*/  MUFU.TANH R34, R34 ;  /* 0x0000002200227308 */ /* 0x000fe40000002400 */
[-C--:B------:R-:W-:Y:S01]  /*efa0*/  FMUL.FTZ R42, R42, R237.reuse ;  /* 0x000000ed2a2a7220 */ /* 0x080fe20000410000 */
[-C--:B------:R-:W-:Y:S01]  /*efb0*/  FMUL.FTZ R38, R40, R237.reuse ;  /* 0x000000ed28267220 */ /* 0x080fe20000410000 */
[-C--:B------:R-:W-:Y:S01]  /*efc0*/  FMUL.FTZ R41, R41, R237.reuse ;  /* 0x000000ed29297220 */ /* 0x080fe20000410000 */
[-C--:B------:R-:W-:Y:S05]  /*efd0*/  FMUL.FTZ R43, R43, R237.reuse ;  /* 0x000000ed2b2b7220 */ /* 0x080fea0000410000 */
[----:B------:R-:W2:Y:S01]  /*efe0*/  MUFU.TANH R12, R42 ;  /* 0x0000002a000c7308 */ /* 0x000ea20000002400 */
[-C--:B------:R-:W-:Y:S01]  /*eff0*/  FMUL.FTZ R46, R46, R237.reuse ;  /* 0x000000ed2e2e7220 */ /* 0x080fe20000410000 */
[-C--:B------:R-:W-:Y:S01]  /*f000*/  FMUL.FTZ R205, R45, R237.reuse ;  /* 0x000000ed2dcd7220 */ /* 0x080fe20000410000 */
[-C--:B------:R-:W-:Y:S01]  /*f010*/  FMUL.FTZ R45, R47, R237.reuse ;  /* 0x000000ed2f2d7220 */ /* 0x080fe20000410000 */
[-C--:B------:R-:W-:Y:S06]  /*f020*/  FMUL.FTZ R44, R44, R237.reuse ;  /* 0x000000ed2c2c7220 */ /* 0x080fec0000410000 */
[----:B------:R-:W3:Y:S01]  /*f030*/  MUFU.TANH R211, R41 ;  /* 0x0000002900d37308 */ /* 0x000ee20000002400 */
[-C--:B------:R-:W-:Y:S01]  /*f040*/  FMUL.FTZ R207, R51, R237.reuse ;  /* 0x000000ed33cf7220 */ /* 0x080fe20000410000 */
[-C--:B------:R-:W-:Y:S08]  /*f050*/  FMUL.FTZ R47, R48, R237.reuse ;  /* 0x000000ed302f7220 */ /* 0x080ff00000410000 */
[----:B------:R-:W4:Y:S01]  /*f060*/  MUFU.TANH R209, R46 ;  /* 0x0000002e00d17308 */ /* 0x000f220000002400 */
[----:B--2---:R-:W-:Y:S01]  /*f070*/  STL [R1+0x24], R12 ;  /* 0x0000240c01007387 */ /* 0x004fe20000100800 */
[C---:B-1----:R-:W-:Y:S03]  /*f080*/  HMMA.16816.F32.BF16 R52, R212.reuse, R16, R52 ;  /* 0x00000010d434723c */ /* 0x042fe60000041834 */
[----:B------:R-:W1:Y:S01]  /*f090*/  LDSM.16.M88.4 R12, [R226+0x5800] ;  /* 0x00580000e20c783b */ /* 0x000e620000000200 */
[-C--:B------:R-:W-:Y:S01]  /*f0a0*/  FMUL.FTZ R16, R49, R237.reuse ;  /* 0x000000ed31107220 */ /* 0x080fe20000410000 */
[-C--:B------:R-:W-:Y:S03]  /*f0b0*/  FMUL.FTZ R49, R50, R237.reuse ;  /* 0x000000ed32317220 */ /* 0x080fe60000410000 */
[----:B------:R-:W2:Y:S01]  /*f0c0*/  MUFU.TANH R37, R37 ;  /* 0x0000002500257308 */ /* 0x000ea20000002400 */
        /* <DEDUP_REMOVED lines=10> */
[----:B------:R-:W2:Y:S01]  /*f170*/  MUFU.TANH R199, R40 ;  /* 0x0000002800c77308 */ /* 0x000ea20000002400 */
[----:B-----5:R-:W5:Y:S01]  /*f180*/  LDSM.16.M88.4 R16, [R226+0x6000] ;  /* 0x00600000e210783b */ /* 0x020f620000000200 */
[-C--:B------:R-:W-:Y:S08]  /*f190*/  FMUL.FTZ R55, R58, R237.reuse ;  /* 0x000000ed3a377220 */ /* 0x080ff00000410000 */
[----:B------:R3:W2:Y:S01]  /*f1a0*/  MUFU.TANH R197, R39 ;  /* 0x0000002700c57308 */ /* 0x0006a20000002400 */
[C---:B-1----:R-:W-:Y:S09]  /*f1b0*/  HMMA.16816.F32.BF16 R60, R212.reuse, R12, R60 ;  /* 0x0000000cd43c723c */ /* 0x042ff2000004183c */
[----:B------:R1:W1:Y:S01]  /*f1c0*/  MUFU.TANH R195, R57 ;  /* 0x0000003900c37308 */ /* 0x0002620000002400 */
[C---:B------:R-:W-:Y:S01]  /*f1d0*/  HMMA.16816.F32.BF16 R64, R212.reuse, R14, R64 ;  /* 0x0000000ed440723c */ /* 0x040fe20000041840 */
[----:B------:R-:W4:Y:S08]  /*f1e0*/  LDSM.16.M88.4 R12, [R226+0x6800] ;  /* 0x00680000e20c783b */ /* 0x000f300000000200 */
[----:B------:R2:W1:Y:S10]  /*f1f0*/  MUFU.TANH R203, R59 ;  /* 0x0000003b00cb7308 */ /* 0x0004740000002400 */
[----:B------:R-:W1:Y:S01]  /*f200*/  MUFU.TANH R36, R36 ;  /* 0x0000002400247308 */ /* 0x000e620000002400 */
[-C--:B------:R-:W-:Y:S01]  /*f210*/  FMUL.FTZ R61, R61, R237.reuse ;  /* 0x000000ed3d3d7220 */ /* 0x080fe20000410000 */
[-C--:B------:R-:W-:Y:S01]  /*f220*/  FMUL.FTZ R63, R63, R237.reuse ;  /* 0x000000ed3f3f7220 */ /* 0x080fe20000410000 */
[-C--:B------:R-:W-:Y:S01]  /*f230*/  FMUL.FTZ R60, R60, R237.reuse ;  /* 0x000000ed3c3c7220 */ /* 0x080fe20000410000 */
[-C--:B------:R-:W-:Y:S06]  /*f240*/  FMUL.FTZ R62, R62, R237.reuse ;  /* 0x000000ed3e3e7220 */ /* 0x080fec0000410000 */
[----:B------:R-:W1:Y:S01]  /*f250*/  MUFU.TANH R183, R61 ;  /* 0x0000003d00b77308 */ /* 0x000e620000002400 */
[C---:B-----5:R-:W-:Y:S03]  /*f260*/  HMMA.16816.F32.BF16 R68, R212.reuse, R16, R68 ;  /* 0x00000010d444723c */ /* 0x060fe60000041844 */
[-C--:B---3--:R-:W-:Y:S01]  /*f270*/  FMUL.FTZ R39, R64, R237.reuse ;  /* 0x000000ed40277220 */ /* 0x088fe20000410000 */
[-C--:B------:R-:W-:Y:S01]  /*f280*/  FMUL.FTZ R65, R65, R237.reuse ;  /* 0x000000ed41417220 */ /* 0x080fe20000410000 */
[-C--:B------:R-:W-:Y:S01]  /*f290*/  FMUL.FTZ R66, R66, R237.reuse ;  /* 0x000000ed42427220 */ /* 0x080fe20000410000 */
[-C--:B------:R-:W-:Y:S03]  /*f2a0*/  FMUL.FTZ R67, R67, R237.reuse ;  /* 0x000000ed43437220 */ /* 0x080fe60000410000 */
[----:B------:R-:W3:Y:S01]  /*f2b0*/  MUFU.TANH R181, R39 ;  /* 0x0000002700b57308 */ /* 0x000ee20000002400 */
[C---:B------:R-:W-:Y:S01]  /*f2c0*/  HMMA.16816.F32.BF16 R72, R212.reuse, R18, R72 ;  /* 0x00000012d448723c */ /* 0x040fe20000041848 */
[----:B------:R-:W5:Y:S08]  /*f2d0*/  LDSM.16.M88.4 R16, [R226+0x7000] ;  /* 0x00700000e210783b */ /* 0x000f700000000200 */
[----:B------:R3:W2:Y:S01]  /*f2e0*/  MUFU.TANH R191, R63 ;  /* 0x0000003f00bf7308 */ /* 0x0006a20000002400 */
[-C--:B------:R-:W-:Y:S01]  /*f2f0*/  FMUL.FTZ R71, R71, R237.reuse ;  /* 0x000000ed47477220 */ /* 0x080fe20000410000 */
[-C--:B-1----:R-:W-:Y:S01]  /*f300*/  FMUL.FTZ R57, R69, R237.reuse ;  /* 0x000000ed45397220 */ /* 0x082fe20000410000 */
[C---:B----4-:R-:W-:Y:S07]  /*f310*/  HMMA.16816.F32.BF16 R76, R212.reuse, R12, R76 ;  /* 0x0000000cd44c723c */ /* 0x050fee000004184c */
[----:B------:R-:W1:Y:S01]  /*f320*/  MUFU.TANH R175, R71 ;  /* 0x0000004700af7308 */ /* 0x000e620000002400 */
        /* <DEDUP_REMOVED lines=8> */
[-C--:B--2---:R-:W-:Y:S08]  /*f3b0*/  FMUL.FTZ R59, R72, R237.reuse ;  /* 0x000000ed483b7220 */ /* 0x084ff00000410000 */
[----:B------:R-:W2:Y:S01]  /*f3c0*/  MUFU.TANH R173, R74 ;  /* 0x0000004a00ad7308 */ /* 0x000ea20000002400 */
[-C--:B------:R-:W-:Y:S01]  /*f3d0*/  FMUL.FTZ R76, R76, R237.reuse ;  /* 0x000000ed4c4c7220 */ /* 0x080fe20000410000 */
[-C--:B------:R-:W-:Y:S01]  /*f3e0*/  FMUL.FTZ R77, R77, R237.reuse ;  /* 0x000000ed4d4d7220 */ /* 0x080fe20000410000 */
[-C--:B---3--:R-:W-:Y:S01]  /*f3f0*/  FMUL.FTZ R63, R78, R237.reuse ;  /* 0x000000ed4e3f7220 */ /* 0x088fe20000410000 */
[-C--:B------:R-:W-:Y:S06]  /*f400*/  FMUL.FTZ R61, R79, R237.reuse ;  /* 0x000000ed4f3d7220 */ /* 0x080fec0000410000 */
[----:B------:R-:W3:Y:S01]  /*f410*/  MUFU.TANH R171, R75 ;  /* 0x0000004b00ab7308 */ /* 0x000ee20000002400 */
[-C--:B------:R-:W-:Y:S01]  /*f420*/  FMUL.FTZ R39, R80, R237.reuse ;  /* 0x000000ed50277220 */ /* 0x080fe20000410000 */
[C---:B-----5:R-:W-:Y:S03]  /*f430*/  HMMA.16816.F32.BF16 R84, R212.reuse, R16, R84 ;  /* 0x00000010d454723c */ /* 0x060fe60000041854 */
[-C--:B------:R-:W-:Y:S01]  /*f440*/  FMUL.FTZ R81, R81, R237.reuse ;  /* 0x000000ed51517220 */ /* 0x080fe20000410000 */
[-C--:B------:R-:W-:Y:S01]  /*f450*/  FMUL.FTZ R83, R83, R237.reuse ;  /* 0x000000ed53537220 */ /* 0x080fe20000410000 */
[-C--:B------:R-:W-:Y:S03]  /*f460*/  FMUL.FTZ R82, R82, R237.reuse ;  /* 0x000000ed52527220 */ /* 0x080fe60000410000 */
[----:B------:R5:W1:Y:S01]  /*f470*/  MUFU.TANH R202, R39 ;  /* 0x0000002700ca7308 */ /* 0x000a620000002400 */
[C---:B------:R-:W-:Y:S01]  /*f480*/  HMMA.16816.F32.BF16 R88, R212.reuse, R18, R88 ;  /* 0x00000012d458723c */ /* 0x040fe20000041858 */
[----:B------:R-:W2:Y:S08]  /*f490*/  LDSM.16.M88.4 R16, [R226+0x8000] ;  /* 0x00800000e210783b */ /* 0x000eb00000000200 */
[----:B------:R-:W1:Y:S01]  /*f4a0*/  MUFU.TANH R200, R81 ;  /* 0x0000005100c87308 */ /* 0x000e620000002400 */
[-C--:B------:R-:W-:Y:S01]  /*f4b0*/  FMUL.FTZ R84, R84, R237.reuse ;  /* 0x000000ed54547220 */ /* 0x080fe20000410000 */
[-C--:B------:R-:W-:Y:S01]  /*f4c0*/  FMUL.FTZ R85, R85, R237.reuse ;  /* 0x000000ed55557220 */ /* 0x080fe20000410000 */
[C---:B----4-:R-:W-:Y:S07]  /*f4d0*/  HMMA.16816.F32.BF16 R92, R212.reuse, R12, R92 ;  /* 0x0000000cd45c723c */ /* 0x050fee000004185c */
[----:B------:R-:W4:Y:S01]  /*f4e0*/  MUFU.TANH R208, R83 ;  /* 0x0000005300d07308 */ /* 0x000f220000002400 */
[-C--:B------:R-:W-:Y:S01]  /*f4f0*/  FMUL.FTZ R86, R86, R237.reuse ;  /* 0x000000ed56567220 */ /* 0x080fe20000410000 */
[-C--:B------:R-:W-:Y:S01]  /*f500*/  FMUL.FTZ R87, R87, R237.reuse ;  /* 0x000000ed57577220 */ /* 0x080fe20000410000 */
[-C--:B-----5:R-:W-:Y:S01]  /*f510*/  FMUL.FTZ R39, R88, R237.reuse ;  /* 0x000000ed58277220 */ /* 0x0a0fe20000410000 */
[-C--:B------:R-:W-:Y:S01]  /*f520*/  FMUL.FTZ R90, R90, R237.reuse ;  /* 0x000000ed5a5a7220 */ /* 0x080fe20000410000 */
[C---:B------:R-:W-:Y:S05]  /*f530*/  HMMA.16816.F32.BF16 R96, R212.reuse, R14, R96 ;  /* 0x0000000ed460723c */ /* 0x040fea0000041860 */
[----:B------:R-:W1:Y:S01]  /*f540*/  MUFU.TANH R206, R76 ;  /* 0x0000004c00ce7308 */ /* 0x000e620000002400 */
[----:B------:R-:W5:Y:S01]  /*f550*/  LDSM.16.M88.4 R12, [R226+0x8800] ;  /* 0x00880000e20c783b */ /* 0x000f620000000200 */
[-C--:B------:R-:W-:Y:S01]  /*f560*/  FMUL.FTZ R89, R89, R237.reuse ;  /* 0x000000ed59597220 */ /* 0x080fe20000410000 */
[-C--:B------:R-:W-:Y:S07]  /*f570*/  FMUL.FTZ R91, R91, R237.reuse ;  /* 0x000000ed5b5b7220 */ /* 0x080fee0000410000 */
[----:B------:R3:W1:Y:S01]  /*f580*/  MUFU.TANH R186, R39 ;  /* 0x0000002700ba7308 */ /* 0x0006620000002400 */
[-C--:B------:R-:W-:Y:S01]  /*f590*/  FMUL.FTZ R92, R92, R237.reuse ;  /* 0x000000ed5c5c7220 */ /* 0x080fe20000410000 */
[-C--:B------:R-:W-:Y:S01]  /*f5a0*/  FMUL.FTZ R94, R94, R237.reuse ;  /* 0x000000ed5e5e7220 */ /* 0x080fe20000410000 */
[-C--:B------:R-:W-:Y:S01]  /*f5b0*/  FMUL.FTZ R93, R93, R237.reuse ;  /* 0x000000ed5d5d7220 */ /* 0x080fe20000410000 */
[-C--:B------:R-:W-:Y:S06]  /*f5c0*/  FMUL.FTZ R95, R95, R237.reuse ;  /* 0x000000ed5f5f7220 */ /* 0x080fec0000410000 */
[----:B------:R4:W1:Y:S01]  /*f5d0*/  MUFU.TANH R204, R77 ;  /* 0x0000004d00cc7308 */ /* 0x0008620000002400 */
[-C--:B------:R-:W-:Y:S01]  /*f5e0*/  FMUL.FTZ R98, R98, R237.reuse ;  /* 0x000000ed62627220 */ /* 0x080fe20000410000 */
[C---:B--2---:R-:W-:Y:S03]  /*f5f0*/  HMMA.16816.F32.BF16 R100, R212.reuse, R16, R100 ;  /* 0x00000010d464723c */ /* 0x044fe60000041864 */
[-C--:B------:R-:W-:Y:S01]  /*f600*/  FMUL.FTZ R97, R97, R237.reuse ;  /* 0x000000ed61617220 */ /* 0x080fe20000410000 */
[-C--:B------:R-:W-:Y:S04]  /*f610*/  FMUL.FTZ R99, R99, R237.reuse ;  /* 0x000000ed63637220 */ /* 0x080fe80000410000 */
[----:B------:R-:W2:Y:S01]  /*f620*/  MUFU.TANH R210, R82 ;  /* 0x0000005200d27308 */ /* 0x000ea20000002400 */
[-C--:B---3--:R-:W-:Y:S01]  /*f630*/  FMUL.FTZ R39, R96, R237.reuse ;  /* 0x000000ed60277220 */ /* 0x088fe20000410000 */
[C---:B------:R-:W-:Y:S01]  /*f640*/  HMMA.16816.F32.BF16 R104, R212.reuse, R18, R104 ;  /* 0x00000012d468723c */ /* 0x040fe20000041868 */
[----:B------:R-:W3:Y:S07]  /*f650*/  LDSM.16.M88.4 R16, [R226+0x9000] ;  /* 0x00900000e210783b */ /* 0x000eee0000000200 */
[----:B------:R-:W1:Y:S01]  /*f660*/  MUFU.TANH R190, R84 ;  /* 0x0000005400be7308 */ /* 0x000e620000002400 */
[-C--:B------:R-:W-:Y:S01]  /*f670*/  FMUL.FTZ R71, R100, R237.reuse ;  /* 0x000000ed64477220 */ /* 0x080fe20000410000 */
[-C--:B------:R-:W-:Y:S08]  /*f680*/  FMUL.FTZ R81, R102, R237.reuse ;  /* 0x000000ed66517220 */ /* 0x080ff00000410000 */
[----:B------:R2:W1:Y:S01]  /*f690*/  MUFU.TANH R188, R85 ;  /* 0x0000005500bc7308 */ /* 0x0004620000002400 */
[C---:B-----5:R-:W-:Y:S03]  /*f6a0*/  HMMA.16816.F32.BF16 R108, R212.reuse, R12, R108 ;  /* 0x0000000cd46c723c */ /* 0x060fe6000004186c */
[-C--:B------:R-:W-:Y:S01]  /*f6b0*/  FMUL.FTZ R69, R101, R237.reuse ;  /* 0x000000ed65457220 */ /* 0x080fe20000410000 */
[-C--:B----4-:R-:W-:Y:S01]  /*f6c0*/  FMUL.FTZ R77, R103, R237.reuse ;  /* 0x000000ed674d7220 */ /* 0x090fe20000410000 */
[-C--:B------:R-:W-:Y:S01]  /*f6d0*/  FMUL.FTZ R83, R104, R237.reuse ;  /* 0x000000ed68537220 */ /* 0x080fe20000410000 */
[-C--:B------:R-:W-:Y:S03]  /*f6e0*/  FMUL.FTZ R79, R105, R237.reuse ;  /* 0x000000ed694f7220 */ /* 0x080fe60000410000 */
[----:B------:R-:W4:Y:S01]  /*f6f0*/  MUFU.TANH R198, R86 ;  /* 0x0000005600c67308 */ /* 0x000f220000002400 */
[C---:B------:R-:W-:Y:S01]  /*f700*/  HMMA.16816.F32.BF16 R112, R212.reuse, R14, R112 ;  /* 0x0000000ed470723c */ /* 0x040fe20000041870 */
[----:B------:R-:W5:Y:S01]  /*f710*/  LDSM.16.M88.4 R12, [R226+0x9800] ;  /* 0x00980000e20c783b */ /* 0x000f620000000200 */
[----:B------:R-:W-:Y:S07]  /*f720*/  DEPBAR.LE SB0, 0x0 ;  /* 0x000080000000791a */ /* 0x000fee0000000000 */
[----:B------:R1:W1:Y:S01]  /*f730*/  MUFU.TANH R196, R87 ;  /* 0x0000005700c47308 */ /* 0x0002620000002400 */
[-C--:B--2---:R-:W-:Y:S01]  /*f740*/  FMUL.FTZ R85, R107, R237.reuse ;  /* 0x000000ed6b557220 */ /* 0x084fe20000410000 */
[-C--:B------:R-:W-:Y:S01]  /*f750*/  FMUL.FTZ R96, R109, R237.reuse ;  /* 0x000000ed6d607220 */ /* 0x080fe20000410000 */
[-C--:B------:R-:W-:Y:S01]  /*f760*/  FMUL.FTZ R104, R110, R237.reuse ;  /* 0x000000ed6e687220 */ /* 0x080fe20000410000 */
[-C--:B------:R-:W-:Y:S06]  /*f770*/  FMUL.FTZ R46, R111, R237.reuse ;  /* 0x000000ed6f2e7220 */ /* 0x080fec0000410000 */
[----:B------:R-:W2:Y:S01]  /*f780*/  MUFU.TANH R194, R90 ;  /* 0x0000005a00c27308 */ /* 0x000ea20000002400 */
[----:B------:R-:W-:Y:S01]  /*f790*/  BAR.SYNC.DEFER_BLOCKING 0x0 ;  /* 0x0000000000007b1d */ /* 0x000fe20000010000 */
[C---:B---3--:R-:W-:Y:S08]  /*f7a0*/  HMMA.16816.F32.BF16 R116, R212.reuse, R16, R116 ;  /* 0x00000010d474723c */ /* 0x048ff00000041874 */
[----:B------:R3:W2:Y:S01]  /*f7b0*/  MUFU.TANH R174, R92 ;  /* 0x0000005c00ae7308 */ /* 0x0006a20000002400 */
[-C--:B-1----:R-:W-:Y:S01]  /*f7c0*/  FMUL.FTZ R87, R106, R237.reuse ;  /* 0x000000ed6a577220 */ /* 0x082fe20000410000 */
[-C--:B------:R-:W-:Y:S01]  /*f7d0*/  FMUL.FTZ R102, R114, R237.reuse ;  /* 0x000000ed72667220 */ /* 0x080fe20000410000 */
[-C--:B------:R-:W-:Y:S01]  /*f7e0*/  FMUL.FTZ R100, R115, R237.reuse ;  /* 0x000000ed73647220 */ /* 0x080fe20000410000 */
[C---:B------:R-:W-:Y:S06]  /*f7f0*/  HMMA.16816.F32.BF16 R120, R212.reuse, R18, R120 ;  /* 0x00000012d478723c */ /* 0x040fec0000041878 */
[----:B------:R1:W1:Y:S01]  /*f800*/  MUFU.TANH R182, R94 ;  /* 0x0000005e00b67308 */ /* 0x0002620000002400 */
[-C--:B------:R-:W-:Y:S09]  /*f810*/  FMUL.FTZ R82, R116, R237.reuse ;  /* 0x000000ed74527220 */ /* 0x080ff20000410000 */
[----:B------:R-:W2:Y:S01]  /*f820*/  MUFU.TANH R170, R39 ;  /* 0x0000002700aa7308 */ /* 0x000ea20000002400 */
[-C--:B---3--:R-:W-:Y:S01]  /*f830*/  FMUL.FTZ R92, R113, R237.reuse ;  /* 0x000000ed715c7220 */ /* 0x088fe20000410000 */
[C---:B-----5:R-:W-:Y:S03]  /*f840*/  HMMA.16816.F32.BF16 R124, R212.reuse, R12, R124 ;  /* 0x0000000cd47c723c */ /* 0x060fe6000004187c */
[-C--:B------:R-:W-:Y:S01]  /*f850*/  FMUL.FTZ R80, R117, R237.reuse ;  /* 0x000000ed75507220 */ /* 0x080fe20000410000 */
[-C--:B------:R-:W-:Y:S01]  /*f860*/  FMUL.FTZ R90, R118, R237.reuse ;  /* 0x000000ed765a7220 */ /* 0x080fe20000410000 */
[-C--:B------:R-:W-:Y:S03]  /*f870*/  FMUL.FTZ R88, R119, R237.reuse ;  /* 0x000000ed77587220 */ /* 0x080fe60000410000 */
[----:B------:R3:W2:Y:S01]  /*f880*/  MUFU.TANH R178, R98 ;  /* 0x0000006200b27308 */ /* 0x0006a20000002400 */
[-C--:B-1----:R-:W-:Y:S01]  /*f890*/  FMUL.FTZ R94, R112, R237.reuse ;  /* 0x000000ed705e7220 */ /* 0x082fe20000410000 */
[----:B------:R-:W-:Y:S03]  /*f8a0*/  HMMA.16816.F32.BF16 R128, R212, R14, R128 ;  /* 0x0000000ed480723c */ /* 0x000fe60000041880 */
        /* <DEDUP_REMOVED lines=9> */
[-C--:B---3--:R-:W-:Y:S01]  /*f940*/  FMUL.FTZ R98, R108, R237.reuse ;  /* 0x000000ed6c627220 */ /* 0x088fe20000410000 */
[-C--:B------:R-:W-:Y:S01]  /*f950*/  FMUL.FTZ R41, R127, R237.reuse ;  /* 0x000000ed7f297220 */ /* 0x080fe20000410000 */
[-C--:B------:R-:W-:Y:S01]  /*f960*/  FMUL.FTZ R72, R128, R237.reuse ;  /* 0x000000ed80487220 */ /* 0x080fe20000410000 */
[-C--:B------:R-:W-:Y:S01]  /*f970*/  FMUL.FTZ R73, R129, R237.reuse ;  /* 0x000000ed81497220 */ /* 0x080fe20000410000 */
[-C--:B------:R-:W-:Y:S05]  /*f980*/  FMUL.FTZ R40, R130, R237.reuse ;  /* 0x000000ed82287220 */ /* 0x080fea0000410000 */
[----:B------:R-:W3:Y:S01]  /*f990*/  MUFU.TANH R44, R44 ;  /* 0x0000002c002c7308 */ /* 0x000ee20000002400 */
[----:B------:R-:W-:Y:S09]  /*f9a0*/  FMUL.FTZ R39, R131, R237 ;  /* 0x000000ed83277220 */ /* 0x000ff20000410000 */
        /* <DEDUP_REMOVED lines=76> */
[----:B------:R-:W-:Y:S01]  /*fe70*/  IABS R15, R19 ;  /* 0x00000013000f7213 */ /* 0x000fe20000000000 */
[----:B-1----:R-:W3:Y:S01]  /*fe80*/  LD.E.64 R66, desc[UR4][R2.64+0x20] ;  /* 0x0000200402427980 */ /* 0x002ee2000c101b00 */
[-C--:B--2---:R-:W-:Y:S02]  /*fe90*/  IABS R17, R50.reuse ;  /* 0x0000003200117213 */ /* 0x084fe40000000000 */
[-C--:B------:R-:W-:Y:S02]  /*fea0*/  IABS R16, R50.reuse ;  /* 0x0000003200107213 */ /* 0x080fe40000000000 */
[----:B------:R-:W1:Y:S01]  /*feb0*/  I2F.RP R12, R17 ;  /* 0x00000011000c7306 */ /* 0x000e620000209400 */
[----:B------:R-:W-:Y:S02]  /*fec0*/  LOP3.LUT R19, R19, R50, RZ, 0x3c, !PT ;  /* 0x0000003213137212 */ /* 0x000fe400078e3cff */
[----:B------:R-:W-:Y:S07]  /*fed0*/  IMAD.MOV R16, RZ, RZ, -R16 ;  /* 0x000000ffff107224 */ /* 0x000fee00078e0a10 */
[----:B-1----:R-:W1:Y:S02]  /*fee0*/  MUFU.RCP R12, R12 ;  /* 0x0000000c000c7308 */ /* 0x002e640000001000 */
[----:B-1----:R-:W-:Y:S01]  /*fef0*/  VIADD R64, R12, 0xffffffe ;  /* 0x0ffffffe0c407836 */ /* 0x002fe20000000000 */
[----:B------:R-:W-:Y:S02]  /*ff00*/  IABS R12, R14 ;  /* 0x0000000e000c7213 */ /* 0x000fe40000000000 */
[----:B------:R-:W-:Y:S05]  /*ff10*/  LOP3.LUT R14, R14, R50, RZ, 0x3c, !PT ;  /* 0x000000320e0e7212 */ /* 0x000fea00078e3cff */
[----:B------:R-:W1:Y:S02]  /*ff20*/  F2I.FTZ.U32.TRUNC.NTZ R65, R64 ;  /* 0x0000004000417305 */ /* 0x000e64000021f000 */
[--C-:B-1----:R-:W-:Y:S01]  /*ff30*/  IMAD.MOV R48, RZ, RZ, -R65.reuse ;  /* 0x000000ffff307224 */ /* 0x102fe200078e0a41 */
[----:B------:R-:W-:Y:S03]  /*ff40*/  MOV R64, RZ ;  /* 0x000000ff00407202 */ /* 0x000fe60000000f00 */
        /* <DEDUP_REMOVED lines=21> */
[C---:B------:R-:W-:Y:S02]  /*100a0*/  SEL R17, R12.reuse, R18, !P6 ;  /* 0x000000120c117207 */ /* 0x040fe40007000000 */
[----:B------:R-:W2:Y:S01]  /*100b0*/  LD.E.64 R18, desc[UR4][R2.64+0x38] ;  /* 0x0000380402127980 */ /* 0x000ea2000c101b00 */
        /* <DEDUP_REMOVED lines=23> */
.L_x_4043:
[----:B------:R-:W-:Y:S05]  /*10230*/  BSYNC.RECONVERGENT B0 ;  /* 0x0000000000007941 */ /* 0x000fea0003800200 */
.L_x_4042:
[-C--:B------:R-:W-:Y:S01]  /*10240*/  @!P3 MOV R228, R234.reuse ;  /* 0x000000ea00e4b202 */ /* 0x080fe20000000f00 */
[----:B-1----:R-:W-:Y:S01]  /*10250*/  @!P1 IMAD R91, R231, 0xa0, RZ ;  /* 0x000000a0e75b9824 */ /* 0x002fe200078e02ff */
[----:B------:R-:W-:Y:S01]  /*10260*/  IADD3 R16, P5, PT, R13, R234, RZ ;  /* 0x000000ea0d107210 */ /* 0x000fe20007fbe0ff */
[C---:B------:R-:W-:Y:S01]  /*10270*/  @!P1 IMAD R89, R231.reuse, 0xc0, RZ ;  /* 0x000000c0e7599824 */ /* 0x040fe200078e02ff */
[--C-:B------:R-:W-:Y:S01]  /*10280*/  SHF.L.U64.HI R12, R230, 0x5, R231.reuse ;  /* 0x00000005e60c7819 */ /* 0x100fe200000102e7 */
        /* <DEDUP_REMOVED lines=8> */
[CC--:B------:R-:W-:Y:S01]  /*10310*/  @!P1 LEA R120, P3, R230.reuse, R16.reuse, 0x6 ;  /* 0x00000010e6789211 */ /* 0x0c0fe200078630ff */
[----:B------:R-:W-:Y:S01]  /*10320*/  @!P1 IMAD.MOV.U32 R108, RZ, RZ, R16 ;  /* 0x000000ffff6c9224 */ /* 0x000fe200078e0010 */
[-C--:B------:R-:W-:Y:S01]  /*10330*/  @!P1 MOV R112, R16.reuse ;  /* 0x0000001000709202 */ /* 0x080fe20000000f00 */
[----:B------:R2:W-:Y:S01]  /*10340*/  @P1 STS.128 [R247+0x2800], RZ ;  /* 0x002800fff7001388 */ /* 0x0005e20000000c00 */
[----:B------:R-:W-:Y:S01]  /*10350*/  @!P1 IMAD.X R19, R17, 0x1, R12, P0 ;  /* 0x0000000111139824 */ /* 0x000fe200000e060c */
[CC--:B------:R-:W-:Y:S01]  /*10360*/  @!P1 LEA.HI.X R121, R230.reuse, R17.reuse, R231, 0x6, P3 ;  /* 0x00000011e6799211 */ /* 0x0c0fe200018f34e7 */
[C-C-:B------:R-:W-:Y:S01]  /*10370*/  @!P1 IMAD.WIDE.U32 R106, R230.reuse, 0x60, R16.reuse ;  /* 0x00000060e66a9825 */ /* 0x140fe200078e0010 */
[----:B------:R-:W-:Y:S01]  /*10380*/  @!PT LDS RZ, [RZ] ;  /* 0x00000000fffff984 */ /* 0x000fe20000000800 */
[----:B------:R-:W-:Y:S01]  /*10390*/  @!PT LDS RZ, [RZ] ;  /* 0x00000000fffff984 */ /* 0x000fe20000000800 */
[----:B------:R-:W-:Y:S01]  /*103a0*/  @!PT LDS RZ, [RZ] ;  /* 0x00000000fffff984 */ /* 0x000fe20000000800 */
[----:B------:R-:W-:Y:S02]  /*103b0*/  @!P1 LDGSTS.E.BYPASS.LTC128B.128 [R247+0x2800], desc[UR4][R16.64] ;  /* 0x0280000010f79fae */ /* 0x000fe4000b981a04 */
[----:B------:R-:W-:Y:S01]  /*103c0*/  @!P1 MOV R109, R17 ;  /* 0x00000011006d9202 */ /* 0x000fe20000000f00 */
[C---:B------:R-:W-:Y:S01]  /*103d0*/  @!P1 IMAD.WIDE.U32 R66, R230.reuse, 0xa0, R16 ;  /* 0x000000a0e6429825 */ /* 0x040fe200078e0010 */
[----:B------:R2:W-:Y:S02]  /*103e0*/  @P1 STS.128 [R247+0x3000], RZ ;  /* 0x003000fff7001388 */ /* 0x0005e40000000c00 */
[----:B------:R-:W-:Y:S01]  /*103f0*/  @!P1 IADD3 R107, PT, PT, R13, R107, RZ ;  /* 0x0000006b0d6b9210 */ /* 0x000fe20007ffe0ff */
        /* <DEDUP_REMOVED lines=8> */
[----:B------:R2:W-:Y:S02]  /*10480*/  @P1 STS.128 [R247+0x3800], RZ ;  /* 0x003800fff7001388 */ /* 0x0005e40000000c00 */
[-C--:B------:R-:W-:Y:S01]  /*10490*/  @!P1 MOV R116, R16.reuse ;  /* 0x0000001000749202 */ /* 0x080fe20000000f00 */
[----:B------:R-:W-:Y:S01]  /*104a0*/  @!P1 IMAD.MOV.U32 R117, RZ, RZ, R17 ;  /* 0x000000ffff759224 */ /* 0x000fe200078e0011 */
[----:B------:R-:W-:Y:S01]  /*104b0*/  @!PT LDS RZ, [RZ] ;  /* 0x00000000fffff984 */ /* 0x000fe20000000800 */
[----:B------:R-:W-:Y:S01]  /*104c0*/  @!PT LDS RZ, [RZ] ;  /* 0x00000000fffff984 */ /* 0x000fe20000000800 */
[----:B------:R-:W-:Y:S01]  /*104d0*/  @!PT LDS RZ, [RZ] ;  /* 0x00000000fffff984 */ /* 0x000fe20000000800 */
[----:B------:R2:W-:Y:S01]  /*104e0*/  @!P1 LDGSTS.E.BYPASS.LTC128B.128 [R247+0x3800], desc[UR4][R120.64] ;  /* 0x0380000078f79fae */ /* 0x0005e2000b981a04 */
[----:B------:R-:W-:Y:S01]  /*104f0*/  @!P1 IMAD.WIDE.U32 R108, R230, 0x120, R108 ;  /* 0x00000120e66c9825 */ /* 0x000fe200078e006c */
[----:B------:R-:W-:Y:S02]  /*10500*/  @!P1 IADD3 R113, PT, PT, R12, R113, RZ ;  /* 0x000000710c719210 */ /* 0x000fe40007ffe0ff */
[----:B------:R2:W-:Y:S01]  /*10510*/  @P1 STS.128 [R247+0x4000], RZ ;  /* 0x004000fff7001388 */ /* 0x0005e20000000c00 */
[----:B------:R-:W-:Y:S01]  /*10520*/  @!P1 IMAD R13, R231, 0x120, RZ ;  /* 0x00000120e70d9824 */ /* 0x000fe200078e02ff */
[----:B------:R-:W-:Y:S01]  /*10530*/  @!P1 MOV R115, R17 ;  /* 0x0000001100739202 */ /* 0x000fe20000000f00 */
[----:B------:R-:W-:Y:S01]  /*10540*/  @!P1 IMAD.WIDE.U32 R116, R230, 0x1c0, R116 ;  /* 0x000001c0e6749825 */ /* 0x000fe200078e0074 */
[----:B------:R-:W-:Y:S01]  /*10550*/  @!PT LDS RZ, [RZ] ;  /* 0x00000000fffff984 */ /* 0x000fe20000000800 */
[----:B------:R-:W-:Y:S01]  /*10560*/  @!PT LDS RZ, [RZ] ;  /* 0x00000000fffff984 */ /* 0x000fe20000000800 */
[----:B------:R-:W-:Y:S01]  /*10570*/  @!PT LDS RZ, [RZ] ;  /* 0x00000000fffff984 */ /* 0x000fe20000000800 */
[----:B------:R2:W-:Y:S02]  /*10580*/  @!P1 LDGSTS.E.BYPASS.LTC128B.128 [R247+0x4000], desc[UR4][R106.64] ;  /* 0x040000006af79fae */ /* 0x0005e4000b981a04 */
[----:B------:R-:W-:Y:S01]  /*10590*/  @!P1 IADD3 R109, PT, PT, R13, R109, RZ ;  /* 0x0000006d0d6d9210 */ /* 0x000fe20007ffe0ff */
[C---:B------:R-:W-:Y:S01]  /*105a0*/  @!P1 IMAD R12, R231.reuse, 0x1c0, RZ ;  /* 0x000001c0e70c9824 */ /* 0x040fe200078e02ff */
[----:B------:R2:W-:Y:S01]  /*105b0*/  @P1 STS.128 [R247+0x4800], RZ ;  /* 0x004800fff7001388 */ /* 0x0005e20000000c00 */
[----:B------:R-:W-:Y:S01]  /*105c0*/  @!P1 IMAD.MOV.U32 R114, RZ, RZ, R16 ;  /* 0x000000ffff729224 */ /* 0x000fe200078e0010 */
[-C--:B------:R-:W-:Y:S01]  /*105d0*/  @!P1 MOV R64, R16.reuse ;  /* 0x0000001000409202 */ /* 0x080fe20000000f00 */
[----:B------:R-:W-:Y:S01]  /*105e0*/  @!P1 IMAD R13, R231, 0x1a0, RZ ;  /* 0x000001a0e70d9824 */ /* 0x000fe200078e02ff */
[----:B------:R-:W-:Y:S01]  /*105f0*/  @!P1 IADD3 R117, PT, PT, R12, R117, RZ ;  /* 0x000000750c759210 */ /* 0x000fe20007ffe0ff */
[C---:B------:R-:W-:Y:S01]  /*10600*/  @!P1 IMAD.WIDE.U32 R114, R230.reuse, 0x1a0, R114 ;  /* 0x000001a0e6729825 */ /* 0x040fe200078e0072 */
[CC--:B------:R-:W-:Y:S02]  /*10610*/  @!P1 LEA R12, P0, R230.reuse, R16.reuse, 0x7 ;  /* 0x00000010e60c9211 */ /* 0x0c0fe400078038ff */
[-C--:B-1----:R-:W-:Y:S01]  /*10620*/  @!P1 MOV R18, R16.reuse ;  /* 0x0000001000129202 */ /* 0x082fe20000000f00 */
[----:B------:R-:W-:Y:S01]  /*10630*/  @!P1 IMAD.MOV.U32 R65, RZ, RZ, R17 ;  /* 0x000000ffff419224 */ /* 0x000fe200078e0011 */
[----:B------:R-:W-:Y:S01]  /*10640*/  @!P1 IADD3 R115, PT, PT, R13, R115, RZ ;  /* 0x000000730d739210 */ /* 0x000fe20007ffe0ff */
[----:B------:R-:W-:Y:S01]  /*10650*/  @!P1 IMAD R15, R231, 0xe0, RZ ;  /* 0x000000e0e70f9824 */ /* 0x000fe200078e02ff */
[CC--:B------:R-:W-:Y:S01]  /*10660*/  @!P1 LEA.HI.X R13, R230.reuse, R17.reuse, R231, 0x7, P0 ;  /* 0x00000011e60d9211 */ /* 0x0c0fe200000f3ce7 */
[C---:B------:R-:W-:Y:S01]  /*10670*/  @!P1 IMAD.WIDE.U32 R64, R230.reuse, 0xc0, R64 ;  /* 0x000000c0e6409825 */ /* 0x040fe200078e0040 */
[----:B------:R-:W-:Y:S03]  /*10680*/  @!P1 MOV R19, R17 ;  /* 0x0000001100139202 */ /* 0x000fe60000000f00 */
[----:B------:R-:W-:Y:S01]  /*10690*/  @!PT LDS RZ, [RZ] ;  /* 0x00000000fffff984 */ /* 0x000fe20000000800 */
[----:B------:R-:W-:Y:S01]  /*106a0*/  @!PT LDS RZ, [RZ] ;  /* 0x00000000fffff984 */ /* 0x000fe20000000800 */
[----:B------:R-:W-:Y:S01]  /*106b0*/  @!PT LDS RZ, [RZ] ;  /* 0x00000000fffff984 */ /* 0x000fe20000000800 */
[----:B------:R2:W-:Y:S01]  /*106c0*/  @!P1 LDGSTS.E.BYPASS.LTC128B.128 [R247+0x4800], desc[UR4][R12.64] ;  /* 0x048000000cf79fae */ /* 0x0005e2000b981a04 */
[----:B------:R-:W-:Y:S01]  /*106d0*/  @!P1 IADD3 R65, PT, PT, R89, R65, RZ ;  /* 0x0000004159419210 */ /* 0x000fe20007ffe0ff */
[C---:B------:R-:W-:Y:S02]  /*106e0*/  @!P1 IMAD.WIDE.U32 R18, R230.reuse, 0xe0, R18 ;  /* 0x000000e0e6129825 */ /* 0x040fe400078e0012 */
[----:B------:R2:W-:Y:S02]  /*106f0*/  @P1 STS.128 [R247+0x5000], RZ ;  /* 0x005000fff7001388 */ /* 0x0005e40000000c00 */
[C---:B------:R-:W-:Y:S02]  /*10700*/  @!P1 IMAD.WIDE.U32 R118, R230.reuse, 0x180, R16 ;  /* 0x00000180e6769825 */ /* 0x040fe400078e0010 */
[----:B------:R-:W-:Y:S01]  /*10710*/  @!PT LDS RZ, [RZ] ;  /* 0x00000000fffff984 */ /* 0x000fe20000000800 */
[----:B------:R-:W-:Y:S01]  /*10720*/  @!PT LDS RZ, [RZ] ;  /* 0x00000000fffff984 */ /* 0x000fe20000000800 */
[----:B------:R-:W-:Y:S01]  /*10730*/  @!PT LDS RZ, [RZ] ;  /* 0x00000000fffff984 */ /* 0x000fe20000000800 */
[----:B------:R2:W-:Y:S02]  /*10740*/  @!P1 LDGSTS.E.BYPASS.LTC128B.128 [R247+0x5000], desc[UR4][R66.64] ;  /* 0x0500000042f79fae */ /* 0x0005e4000b981a04 */
[----:B------:R-:W-:Y:S02]  /*10750*/  @!P1 IMAD.IADD R19, R15, 0x1, R19 ;  /* 0x000000010f139824 */ /* 0x000fe400078e0213 */
[----:B------:R2:W-:Y:S01]  /*10760*/  @P1 STS.128 [R247+0x5800], RZ ;  /* 0x005800fff7001388 */ /* 0x0005e20000000c00 */
[----:B------:R-:W-:Y:S03]  /*10770*/  @!P1 IMAD.WIDE.U32 R110, R230, 0x160, R16 ;  /* 0x00000160e66e9825 */ /* 0x000fe600078e0010 */
[----:B------:R-:W-:Y:S01]  /*10780*/  @!PT LDS RZ, [RZ] ;  /* 0x00000000fffff984 */ /* 0x000fe20000000800 */
[----:B------:R-:W-:Y:S01]  /*10790*/  @!PT LDS RZ, [RZ] ;  /* 0x00000000fffff984 */ /* 0x000fe20000000800 */
[----:B------:R-:W-:Y:S01]  /*107a0*/  @!PT LDS RZ, [RZ] ;  /* 0x00000000fffff984 */ /* 0x000fe20000000800 */
[----:B------:R2:W-:Y:S01]  /*107b0*/  @!P1 LDGSTS.E.BYPASS.LTC128B.128 [R247+0x5800], desc[UR4][R64.64] ;  /* 0x0580000040f79fae */ /* 0x0005e2000b981a04 */
[C---:B------:R-:W-:Y:S02]  /*107c0*/  @!P1 IMAD R14, R231.reuse, 0x180, RZ ;  /* 0x00000180e70e9824 */ /* 0x040fe400078e02ff */
[----:B------:R-:W-:Y:S01]  /*107d0*/  @!P1 IMAD R15, R231, 0x160, RZ ;  /* 0x00000160e70f9824 */ /* 0x000fe200078e02ff */
[----:B------:R2:W-:Y:S02]  /*107e0*/  @P1 STS.128 [R247+0x6000], RZ ;  /* 0x006000fff7001388 */ /* 0x0005e40000000c00 */
[----:B------:R-:W-:Y:S02]  /*107f0*/  @!P1 IADD3 R119, PT, PT, R14, R119, RZ ;  /* 0x000000770e779210 */ /* 0x000fe40007ffe0ff */
[----:B------:R-:W-:Y:S01]  /*10800*/  @!PT LDS RZ, [RZ] ;  /* 0x00000000fffff984 */ /* 0x000fe20000000800 */
[----:B------:R-:W-:Y:S01]  /*10810*/  @!PT LDS RZ, [RZ] ;  /* 0x00000000fffff984 */ /* 0x000fe20000000800 */
[----:B------:R-:W-:Y:S01]  /*10820*/  @!PT LDS RZ, [RZ] ;  /* 0x00000000fffff984 */ /* 0x000fe20000000800 */
[----:B------:R2:W-:Y:S01]  /*10830*/  @!P1 LDGSTS.E.BYPASS.LTC128B.128 [R247+0x6000], desc[UR4][R18.64] ;  /* 0x0600000012f79fae */ /* 0x0005e2000b981a04 */
[C---:B------:R-:W-:Y:S02]  /*10840*/  @!P1 LEA R14, P0, R230.reuse, R16, 0x8 ;  /* 0x00000010e60e9211 */ /* 0x040fe400078040ff */
[----:B------:R-:W-:Y:S01]  /*10850*/  @!P1 IADD3 R111, PT, PT, R15, R111, RZ ;  /* 0x0000006f0f6f9210 */ /* 0x000fe20007ffe0ff */
[----:B------:R2:W-:Y:S01]  /*10860*/  @P1 STS.128 [R247+0x6800], RZ ;  /* 0x006800fff7001388 */ /* 0x0005e20000000c00 */
[----:B------:R-:W-:Y:S05]  /*10870*/  @!P1 LEA.HI.X R15, R230, R17, R231, 0x8, P0 ;  /* 0x00000011e60f9211 */ /* 0x000fea00000f44e7 */
        /* <DEDUP_REMOVED lines=35> */
.L_x_4041:
[----:B------:R-:W-:Y:S05]  /*10ab0*/  BSYNC.RECONVERGENT B1 ;  /* 0x0000000000017941 */ /* 0x000fea0003800200 */
.L_x_4040:
[----:B--2---:R-:W2:Y:S01]  /*10ac0*/  LDL.LU R19, [R1+0x24] ;  /* 0x0000240001137983 */ /* 0x004ea20000300800 */
[C---:B------:R-:W-:Y:S02]  /*10ad0*/  IADD3 R13, PT, PT, R242.reuse, -0x8, RZ ;  /* 0xfffffff8f20d7810 */ /* 0x040fe40007ffe0ff */
[C---:B------:R-:W-:Y:S01]  /*10ae0*/  IADD3 R14, PT, PT, R242.reuse, -0x1, RZ ;  /* 0xfffffffff20e7810 */ /* 0x040fe20007ffe0ff */
[----:B------:R-:W3:Y:S01]  /*10af0*/  LDL.LU R54, [R1+0x18] ;  /* 0x0000180001367983 */ /* 0x000ee20000300800 */
[----:B------:R-:W-:Y:S02]  /*10b00*/  IABS R13, R13 ;  /* 0x0000000d000d7213 */ /* 0x000fe40000000000 */
[----:B-1----:R-:W-:Y:S01]  /*10b10*/  IADD3 R52, PT, PT, R242, -0x9, RZ ;  /* 0xfffffff7f2347810 */ /* 0x002fe20007ffe0ff */
[----:B------:R-:W4:Y:S01]  /*10b20*/  LDL.LU R60, [R1+0x14] ;  /* 0x00001400013c7983 */ /* 0x000f220000300800 */
[----:B------:R-:W-:Y:S02]  /*10b30*/  IABS R14, R14 ;  /* 0x0000000e000e7213 */ /* 0x000fe40000000000 */
[----:B------:R-:W-:Y:S01]  /*10b40*/  I2FP.F32.S32 R13, R13 ;  /* 0x0000000d000d7245 */ /* 0x000fe20000201400 */
[----:B------:R-:W5:Y:S01]  /*10b50*/  LDL.LU R62, [R1+0x20] ;  /* 0x00002000013e7983 */ /* 0x000f620000300800 */
[----:B------:R-:W-:Y:S02]  /*10b60*/  IABS R52, R52 ;  /* 0x0000003400347213 */ /* 0x000fe40000000000 */
[----:B------:R-:W-:Y:S01]  /*10b70*/  I2FP.F32.S32 R14, R14 ;  /* 0x0000000e000e7245 */ /* 0x000fe20000201400 */
[----:B------:R-:W2:Y:S01]  /*10b80*/  LDL.LU R56, [R1+0x8] ;  /* 0x0000080001387983 */ /* 0x000ea20000300800 */
[CC--:B------:R-:W-:Y:S01]  /*10b90*/  FFMA.FTZ R12, -R0.reuse, R13.reuse, R4 ;  /* 0x0000000d000c7223 */ /* 0x0c0fe20000010104 */
[----:B------:R-:W-:Y:S01]  /*10ba0*/  I2FP.F32.S32 R52, R52 ;  /* 0x0000003400347245 */ /* 0x000fe20000201400 */
[----:B------:R-:W-:Y:S01]  /*10bb0*/  FFMA.FTZ R10, -R0, R13, R10 ;  /* 0x0000000d000a7223 */ /* 0x000fe2000001010a */
[----:B------:R-:W3:Y:S01]  /*10bc0*/  LDL.LU R64, [R1+0x1c] ;  /* 0x00001c0001407983 */ /* 0x000ee20000300800 */
[----:B------:R-:W-:Y:S01]  /*10bd0*/  IADD3 R13, PT, PT, R242, -0x11, RZ ;  /* 0xffffffeff20d7810 */ /* 0x000fe20007ffe0ff */
[----:B------:R-:W-:Y:S01]  /*10be0*/  FFMA.FTZ R14, -R0, R14, R7 ;  /* 0x0000000e000e7223 */ /* 0x000fe20000010107 */
[----:B------:R-:W-:Y:S01]  /*10bf0*/  IADD3 R7, PT, PT, R242, -0x18, RZ ;  /* 0xffffffe8f2077810 */ /* 0x000fe20007ffe0ff */
[----:B------:R-:W4:Y:S01]  /*10c00*/  LDL.LU R58, [R1+0x4] ;  /* 0x00000400013a7983 */ /* 0x000f220000300800 */
[CC--:B------:R-:W-:Y:S01]  /*10c10*/  FFMA.FTZ R48, -R0.reuse, R52.reuse, R5 ;  /* 0x0000003400307223 */ /* 0x0c0fe20000010105 */
[----:B------:R-:W-:Y:S01]  /*10c20*/  IABS R13, R13 ;  /* 0x0000000d000d7213 */ /* 0x000fe20000000000 */
[----:B------:R-:W-:Y:S01]  /*10c30*/  FFMA.FTZ R52, -R0, R52, R11 ;  /* 0x0000003400347223 */ /* 0x000fe2000001010b */
[----:B------:R-:W5:Y:S01]  /*10c40*/  LDL.LU R18, [R1+0xc] ;  /* 0x00000c0001127983 */ /* 0x000f620000300800 */
[C---:B------:R-:W-:Y:S02]  /*10c50*/  IADD3 R11, PT, PT, R242.reuse, -0x20, RZ ;  /* 0xffffffe0f20b7810 */ /* 0x040fe40007ffe0ff */
[----:B------:R-:W-:Y:S01]  /*10c60*/  IABS R7, R7 ;  /* 0x0000000700077213 */ /* 0x000fe20000000000 */
[----:B------:R-:W2:Y:S01]  /*10c70*/  LDL.LU R16, [R1+0x10] ;  /* 0x0000100001107983 */ /* 0x000ea20000300800 */
[C---:B------:R-:W-:Y:S02]  /*10c80*/  IADD3 R5, PT, PT, R242.reuse, -0x19, RZ ;  /* 0xffffffe7f2057810 */ /* 0x040fe40007ffe0ff */
[----:B------:R-:W-:Y:S02]  /*10c90*/  I2FP.F32.S32 R13, R13 ;  /* 0x0000000d000d7245 */ /* 0x000fe40000201400 */
[----:B------:R-:W-:Y:S02]  /*10ca0*/  IADD3 R4, PT, PT, R242, -0x21, RZ ;  /* 0xffffffdff2047810 */ /* 0x000fe40007ffe0ff */
[----:B------:R-:W-:Y:S01]  /*10cb0*/  IABS R11, R11 ;  /* 0x0000000b000b7213 */ /* 0x000fe20000000000 */
[----:B------:R-:W-:Y:S01]  /*10cc0*/  FFMA.FTZ R50, -R0, R13, R9 ;  /* 0x0000000d00327223 */ /* 0x000fe20000010109 */
[----:B------:R-:W-:Y:S02]  /*10cd0*/  I2FP.F32.S32 R7, R7 ;  /* 0x0000000700077245 */ /* 0x000fe40000201400 */
[----:B------:R-:W-:Y:S02]  /*10ce0*/  IABS R5, R5 ;  /* 0x0000000500057213 */ /* 0x000fe40000000000 */
[----:B------:R-:W-:Y:S02]  /*10cf0*/  IABS R4, R4 ;  /* 0x0000000400047213 */ /* 0x000fe40000000000 */
[----:B------:R-:W-:Y:S02]  /*10d00*/  MOV R9, R11 ;  /* 0x0000000b00097202 */ /* 0x000fe40000000f00 */
[----:B------:R-:W-:Y:S02]  /*10d10*/  I2FP.F32.S32 R5, R5 ;  /* 0x0000000500057245 */ /* 0x000fe40000201400 */
[----:B------:R-:W-:Y:S02]  /*10d20*/  I2FP.F32.S32 R9, R9 ;  /* 0x0000000900097245 */ /* 0x000fe40000201400 */
[----:B------:R-:W-:Y:S02]  /*10d30*/  IABS R17, R242 ;  /* 0x000000f200117213 */ /* 0x000fe40000000000 */
[----:B------:R-:W-:Y:S01]  /*10d40*/  IADD3 R15, PT, PT, R242, -0x10, RZ ;  /* 0xfffffff0f20f7810 */ /* 0x000fe20007ffe0ff */
[----:B------:R-:W-:Y:S01]  /*10d50*/  FFMA.FTZ R65, -R0, R9, R22 ;  /* 0x0000000900417223 */ /* 0x000fe20000010116 */
        /* <DEDUP_REMOVED lines=11> */
[CC--:B------:R-:W-:Y:S01]  /*10e10*/  FFMA.FTZ R109, -R0.reuse, R111.reuse, R33 ;  /* 0x0000006f006d7223 */ /* 0x0c0fe20000010121 */
[----:B------:R-:W-:Y:S01]  /*10e20*/  FFMA.FTZ R111, -R0, R111, R36 ;  /* 0x0000006f006f7223 */ /* 0x000fe20000010124 */
[----:B------:R-:W-:Y:S02]  /*10e30*/  I2FP.F32.S32 R119, R119 ;  /* 0x0000007700777245 */ /* 0x000fe40000201400 */
[----:B------:R-:W-:Y:S02]  /*10e40*/  IABS R121, R121 ;  /* 0x0000007900797213 */ /* 0x000fe40000000000 */
[----:B------:R-:W-:Y:S01]  /*10e50*/  IADD3 R129, PT, PT, R242, -0x68, RZ ;  /* 0xffffff98f2817810 */ /* 0x000fe20007ffe0ff */
[C---:B------:R-:W-:Y:S01]  /*10e60*/  FFMA.FTZ R211, -R0.reuse, R119, R211 ;  /* 0x0000007700d37223 */ /* 0x040fe200000101d3 */
[----:B------:R-:W-:Y:S01]  /*10e70*/  I2FP.F32.S32 R121, R121 ;  /* 0x0000007900797245 */ /* 0x000fe20000201400 */
[----:B------:R-:W-:Y:S01]  /*10e80*/  FFMA.FTZ R119, -R0, R119, R45 ;  /* 0x0000007700777223 */ /* 0x000fe2000001012d */
[----:B------:R-:W-:Y:S02]  /*10e90*/  IABS R129, R129 ;  /* 0x0000008100817213 */ /* 0x000fe40000000000 */
[----:B------:R-:W-:Y:S01]  /*10ea0*/  IADD3 R214, PT, PT, R242, -0x90, RZ ;  /* 0xffffff70f2d67810 */ /* 0x000fe20007ffe0ff */
[CC--:B------:R-:W-:Y:S01]  /*10eb0*/  FFMA.FTZ R123, -R0.reuse, R121.reuse, R44 ;  /* 0x00000079007b7223 */ /* 0x0c0fe2000001012c */
[----:B------:R-:W-:Y:S01]  /*10ec0*/  FFMA.FTZ R121, -R0, R121, R49 ;  /* 0x0000007900797223 */ /* 0x000fe20000010131 */
[----:B------:R-:W-:Y:S02]  /*10ed0*/  I2FP.F32.S32 R129, R129 ;  /* 0x0000008100817245 */ /* 0x000fe40000201400 */
[----:B------:R-:W-:Y:S02]  /*10ee0*/  IABS R214, R214 ;  /* 0x000000d600d67213 */ /* 0x000fe40000000000 */
[----:B------:R-:W-:Y:S01]  /*10ef0*/  IADD3 R122, PT, PT, R242, -0xc8, RZ ;  /* 0xffffff38f27a7810 */ /* 0x000fe20007ffe0ff */
[CC--:B------:R-:W-:Y:S01]  /*10f00*/  FFMA.FTZ R201, -R0.reuse, R129.reuse, R201 ;  /* 0x0000008100c97223 */ /* 0x0c0fe200000101c9 */
[----:B------:R-:W-:Y:S01]  /*10f10*/  FFMA.FTZ R129, -R0, R129, R55 ;  /* 0x0000008100817223 */ /* 0x000fe20000010137 */
[----:B------:R-:W-:Y:S02]  /*10f20*/  I2FP.F32.S32 R214, R214 ;  /* 0x000000d600d67245 */ /* 0x000fe40000201400 */
[----:B------:R-:W-:Y:S02]  /*10f30*/  IADD3 R120, PT, PT, R242, -0xc9, RZ ;  /* 0xffffff37f2787810 */ /* 0x000fe40007ffe0ff */
[----:B------:R-:W-:Y:S01]  /*10f40*/  IABS R122, R122 ;  /* 0x0000007a007a7213 */ /* 0x000fe20000000000 */
[CC--:B------:R-:W-:Y:S01]  /*10f50*/  FFMA.FTZ R226, -R0.reuse, R214.reuse, R59 ;  /* 0x000000d600e27223 */ /* 0x0c0fe2000001013b */
[C---:B------:R-:W-:Y:S01]  /*10f60*/  FFMA.FTZ R214, -R0.reuse, R214, R63 ;  /* 0x000000d600d67223 */ /* 0x040fe2000001013f */
[----:B------:R-:W-:Y:S02]  /*10f70*/  IABS R120, R120 ;  /* 0x0000007800787213 */ /* 0x000fe40000000000 */
[----:B------:R-:W-:Y:S02]  /*10f80*/  I2FP.F32.S32 R122, R122 ;  /* 0x0000007a007a7245 */ /* 0x000fe40000201400 */
[----:B------:R-:W-:Y:S02]  /*10f90*/  I2FP.F32.S32 R120, R120 ;  /* 0x0000007800787245 */ /* 0x000fe40000201400 */
[----:B------:R-:W-:Y:S01]  /*10fa0*/  LOP3.LUT R223, R223, 0x200, R224, 0xf8, !PT ;  /* 0x00000200dfdf7812 */ /* 0x000fe200078ef8e0 */
[CC--:B------:R-:W-:Y:S01]  /*10fb0*/  FFMA.FTZ R118, -R0.reuse, R122.reuse, R71 ;  /* 0x0000007a00767223 */ /* 0x0c0fe20000010147 */
[C---:B------:R-:W-:Y:S01]  /*10fc0*/  FFMA.FTZ R122, -R0.reuse, R122, R87 ;  /* 0x0000007a007a7223 */ /* 0x040fe20000010157 */
[CC--:B------:R-:W-:Y:S01]  /*10fd0*/  FFMA.FTZ R114, -R0.reuse, R120.reuse, R69 ;  /* 0x0000007800727223 */ /* 0x0c0fe20000010145 */
[----:B------:R-:W-:Y:S01]  /*10fe0*/  FFMA.FTZ R120, -R0, R120, R85 ;  /* 0x0000007800787223 */ /* 0x000fe20000010155 */
[----:B------:R-:W-:Y:S02]  /*10ff0*/  LEA R71, R223, R222, 0x1 ;  /* 0x000000dedf477211 */ /* 0x000fe400078e08ff */
[----:B------:R-:W-:Y:S02]  /*11000*/  IADD3 R244, PT, PT, R244, -0x100, RZ ;  /* 0xffffff00f4f47810 */ /* 0x000fe40007ffe0ff */
[----:B------:R-:W-:Y:S02]  /*11010*/  IADD3 R69, PT, PT, R225, R71, RZ ;  /* 0x00000047e1457210 */ /* 0x000fe40007ffe0ff */
[----:B------:R-:W-:Y:S01]  /*11020*/  IADD3 R68, PT, PT, R71, 0xa040, RZ ;  /* 0x0000a04047447810 */ /* 0x000fe20007ffe0ff */
[C---:B--2---:R-:W-:Y:S01]  /*11030*/  FFMA.FTZ R16, -R0.reuse, R13, R16 ;  /* 0x0000000d00107223 */ /* 0x044fe20000010110 */
[CC--:B----4-:R-:W-:Y:S01]  /*11040*/  FFMA.FTZ R58, -R0.reuse, R7.reuse, R58 ;  /* 0x00000007003a7223 */ /* 0x0d0fe2000001013a */
[C---:B---3--:R-:W-:Y:S01]  /*11050*/  FFMA.FTZ R126, -R0.reuse, R7, R64 ;  /* 0x00000007007e7223 */ /* 0x048fe20000010140 */
[----:B------:R-:W-:Y:S01]  /*11060*/  I2FP.F32.S32 R7, R4 ;  /* 0x0000000400077245 */ /* 0x000fe20000201400 */
[-C--:B------:R-:W-:Y:S01]  /*11070*/  FFMA.FTZ R56, -R0, R5.reuse, R56 ;  /* 0x0000000500387223 */ /* 0x080fe20000010138 */
[----:B------:R-:W-:Y:S01]  /*11080*/  IADD3 R4, PT, PT, R242, -0x29, RZ ;  /* 0xffffffd7f2047810 */ /* 0x000fe20007ffe0ff */
[----:B-----5:R-:W-:Y:S01]  /*11090*/  FFMA.FTZ R62, -R0, R5, R62 ;  /* 0x00000005003e7223 */ /* 0x020fe2000001013e */
[----:B------:R-:W-:Y:S01]  /*110a0*/  IADD3 R5, PT, PT, R242, -0x28, RZ ;  /* 0xffffffd8f2057810 */ /* 0x000fe20007ffe0ff */
[C---:B------:R-:W-:Y:S01]  /*110b0*/  FFMA.FTZ R60, -R0.reuse, R9, R60 ;  /* 0x00000009003c7223 */ /* 0x040fe2000001013c */
[----:B------:R-:W-:Y:S01]  /*110c0*/  IABS R4, R4 ;  /* 0x0000000400047213 */ /* 0x000fe20000000000 */
[-C--:B------:R-:W-:Y:S01]  /*110d0*/  FFMA.FTZ R67, -R0, R7.reuse, R54 ;  /* 0x0000000700437223 */ /* 0x080fe20000010136 */
[----:B------:R-:W-:Y:S01]  /*110e0*/  IADD3 R9, PT, PT, R242, -0x31, RZ ;  /* 0xffffffcff2097810 */ /* 0x000fe20007ffe0ff */
[C---:B------:R-:W-:Y:S01]  /*110f0*/  FFMA.FTZ R66, -R0.reuse, R7, R23 ;  /* 0x0000000700427223 */ /* 0x040fe20000010117 */
[----:B------:R-:W-:Y:S01]  /*11100*/  I2FP.F32.S32 R4, R4 ;  /* 0x0000000400047245 */ /* 0x000fe20000201400 */
[----:B------:R-:W-:Y:S01]  /*11110*/  FFMA.FTZ R18, -R0, R15, R18 ;  /* 0x0000000f00127223 */ /* 0x000fe20000010112 */
[----:B------:R-:W-:Y:S02]  /*11120*/  IABS R5, R5 ;  /* 0x0000000500057213 */ /* 0x000fe40000000000 */
[----:B------:R-:W-:Y:S01]  /*11130*/  IADD3 R7, PT, PT, R242, -0x30, RZ ;  /* 0xffffffd0f2077810 */ /* 0x000fe20007ffe0ff */
[CC--:B------:R-:W-:Y:S01]  /*11140*/  FFMA.FTZ R101, -R0.reuse, R4.reuse, R21 ;  /* 0x0000000400657223 */ /* 0x0c0fe20000010115 */
[----:B------:R-:W-:Y:S01]  /*11150*/  IABS R9, R9 ;  /* 0x0000000900097213 */ /* 0x000fe20000000000 */
[----:B------:R-:W-:Y:S01]  /*11160*/  FFMA.FTZ R17, -R0, R4, R27 ;  /* 0x0000000400117223 */ /* 0x000fe2000001011b */
[----:B------:R-:W-:Y:S02]  /*11170*/  MOV R11, R5 ;  /* 0x00000005000b7202 */ /* 0x000fe40000000f00 */
[----:B------:R-:W-:Y:S02]  /*11180*/  IABS R5, R7 ;  /* 0x0000000700057213 */ /* 0x000fe40000000000 */
[----:B------:R-:W-:Y:S02]  /*11190*/  I2FP.F32.S32 R4, R9 ;  /* 0x0000000900047245 */ /* 0x000fe40000201400 */
[----:B------:R-:W-:Y:S02]  /*111a0*/  IADD3 R7, PT, PT, R242, -0x38, RZ ;  /* 0xffffffc8f2077810 */ /* 0x000fe40007ffe0ff */
[----:B------:R-:W-:Y:S01]  /*111b0*/  MOV R54, R19 ;  /* 0x0000001300367202 */ /* 0x000fe20000000f00 */
[CC--:B------:R-:W-:Y:S01]  /*111c0*/  FFMA.FTZ R105, -R0.reuse, R4.reuse, R31 ;  /* 0x0000000400697223 */ /* 0x0c0fe2000001011f */
[----:B------:R-:W-:Y:S01]  /*111d0*/  IABS R7, R7 ;  /* 0x0000000700077213 */ /* 0x000fe20000000000 */
[----:B------:R-:W-:Y:S01]  /*111e0*/  FFMA.FTZ R19, -R0, R4, R25 ;  /* 0x0000000400137223 */ /* 0x000fe20000010119 */
[----:B------:R-:W-:Y:S02]  /*111f0*/  IADD3 R4, PT, PT, R242, -0x40, RZ ;  /* 0xffffffc0f2047810 */ /* 0x000fe40007ffe0ff */
[----:B------:R-:W-:Y:S02]  /*11200*/  I2FP.F32.S32 R7, R7 ;  /* 0x0000000700077245 */ /* 0x000fe40000201400 */
[----:B------:R-:W-:Y:S02]  /*11210*/  IABS R4, R4 ;  /* 0x0000000400047213 */ /* 0x000fe40000000000 */
[----:B------:R-:W-:Y:S01]  /*11220*/  I2FP.F32.S32 R5, R5 ;  /* 0x0000000500057245 */ /* 0x000fe20000201400 */
[CC--:B------:R-:W-:Y:S01]  /*11230*/  FFMA.FTZ R107, -R0.reuse, R7.reuse, R28 ;  /* 0x00000007006b7223 */ /* 0x0c0fe2000001011c */
[----:B------:R-:W-:Y:S01]  /*11240*/  FFMA.FTZ R32, -R0, R7, R32 ;  /* 0x0000000700207223 */ /* 0x000fe20000010120 */
[----:B------:R-:W-:Y:S02]  /*11250*/  IADD3 R7, PT, PT, R242, -0x48, RZ ;  /* 0xffffffb8f2077810 */ /* 0x000fe40007ffe0ff */
[----:B------:R-:W-:Y:S01]  /*11260*/  I2FP.F32.S32 R4, R4 ;  /* 0x0000000400047245 */ /* 0x000fe20000201400 */
[CC--:B------:R-:W-:Y:S01]  /*11270*/  FFMA.FTZ R15, -R0.reuse, R5.reuse, R24 ;  /* 0x00000005000f7223 */ /* 0x0c0fe20000010118 */
[----:B------:R-:W-:Y:S01]  /*11280*/  FFMA.FTZ R30, -R0, R5, R30 ;  /* 0x00000005001e7223 */ /* 0x000fe2000001011e */
[----:B------:R-:W-:Y:S02]  /*11290*/  IABS R7, R7 ;  /* 0x0000000700077213 */ /* 0x000fe40000000000 */
[----:B------:R-:W-:Y:S01]  /*112a0*/  IADD3 R5, PT, PT, R242, -0x39, RZ ;  /* 0xffffffc7f2057810 */ /* 0x000fe20007ffe0ff */
[CC--:B------:R-:W-:Y:S01]  /*112b0*/  FFMA.FTZ R219, -R0.reuse, R4.reuse, R219 ;  /* 0x0000000400db7223 */ /* 0x0c0fe200000101db */
[----:B------:R-:W-:Y:S01]  /*112c0*/  FFMA.FTZ R217, -R0, R4, R217 ;  /* 0x0000000400d97223 */ /* 0x000fe200000101d9 */
[----:B------:R-:W-:Y:S02]  /*112d0*/  IADD3 R4, PT, PT, R242, -0x50, RZ ;  /* 0xffffffb0f2047810 */ /* 0x000fe40007ffe0ff */
[----:B------:R-:W-:Y:S02]  /*112e0*/  I2FP.F32.S32 R7, R7 ;  /* 0x0000000700077245 */ /* 0x000fe40000201400 */
[----:B------:R-:W-:Y:S02]  /*112f0*/  IABS R5, R5 ;  /* 0x0000000500057213 */ /* 0x000fe40000000000 */
[----:B------:R-:W-:Y:S01]  /*11300*/  IABS R4, R4 ;  /* 0x0000000400047213 */ /* 0x000fe20000000000 */
[C---:B------:R-:W-:Y:S01]  /*11310*/  FFMA.FTZ R113, -R0.reuse, R7, R54 ;  /* 0x0000000700717223 */ /* 0x040fe20000010136 */
[----:B------:R-:W-:Y:S01]  /*11320*/  I2FP.F32.S32 R103, R5 ;  /* 0x0000000500677245 */ /* 0x000fe20000201400 */
[----:B------:R-:W-:Y:S01]  /*11330*/  FFMA.FTZ R213, -R0, R7, R34 ;  /* 0x0000000700d57223 */ /* 0x000fe20000010122 */
[----:B------:R-:W-:Y:S02]  /*11340*/  IADD3 R5, PT, PT, R242, -0x49, RZ ;  /* 0xffffffb7f2057810 */ /* 0x000fe40007ffe0ff */
[----:B------:R-:W-:Y:S01]  /*11350*/  I2FP.F32.S32 R7, R4 ;  /* 0x0000000400077245 */ /* 0x000fe20000201400 */
[C---:B------:R-:W-:Y:S01]  /*11360*/  FFMA.FTZ R237, -R0.reuse, R103, R29 ;  /* 0x0000006700ed7223 */ /* 0x040fe2000001011d */
[----:B------:R-:W-:Y:S01]  /*11370*/  I2FP.F32.S32 R11, R11 ;  /* 0x0000000b000b7245 */ /* 0x000fe20000201400 */
[C---:B------:R-:W-:Y:S01]  /*11380*/  FFMA.FTZ R103, -R0.reuse, R103, R35 ;  /* 0x0000006700677223 */ /* 0x040fe20000010123 */
[----:B------:R-:W-:Y:S01]  /*11390*/  IABS R5, R5 ;  /* 0x0000000500057213 */ /* 0x000fe20000000000 */
[----:B------:R-:W-:Y:S01]  /*113a0*/  FFMA.FTZ R117, -R0, R7, R38 ;  /* 0x0000000700757223 */ /* 0x000fe20000010126 */
[----:B------:R-:W-:Y:S01]  /*113b0*/  IADD3 R4, PT, PT, R242, -0x60, RZ ;  /* 0xffffffa0f2047810 */ /* 0x000fe20007ffe0ff */
[C---:B------:R-:W-:Y:S01]  /*113c0*/  FFMA.FTZ R99, -R0.reuse, R11, R20 ;  /* 0x0000000b00637223 */ /* 0x040fe20000010114 */
[----:B------:R-:W2:Y:S01]  /*113d0*/  LD.E R38, desc[UR4][R2.64+0xdc] ;  /* 0x0000dc0402267980 */ /* 0x000ea2000c101900 */
[----:B------:R-:W-:Y:S01]  /*113e0*/  I2FP.F32.S32 R20, R5 ;  /* 0x0000000500147245 */ /* 0x000fe20000201400 */
[C---:B------:R-:W-:Y:S01]  /*113f0*/  FFMA.FTZ R209, -R0.reuse, R7, R209 ;  /* 0x0000000700d17223 */ /* 0x040fe200000101d1 */
[----:B------:R-:W-:Y:S01]  /*11400*/  IABS R4, R4 ;  /* 0x0000000400047213 */ /* 0x000fe20000000000 */
[----:B------:R-:W-:Y:S01]  /*11410*/  FFMA.FTZ R64, -R0, R11, R26 ;  /* 0x0000000b00407223 */ /* 0x000fe2000001011a */
[----:B------:R-:W-:Y:S01]  /*11420*/  IADD3 R5, PT, PT, R242, -0x59, RZ ;  /* 0xffffffa7f2057810 */ /* 0x000fe20007ffe0ff */
[C---:B------:R-:W-:Y:S01]  /*11430*/  FFMA.FTZ R115, -R0.reuse, R20, R37 ;  /* 0x0000001400737223 */ /* 0x040fe20000010125 */
[----:B------:R-:W-:Y:S01]  /*11440*/  I2FP.F32.S32 R4, R4 ;  /* 0x0000000400047245 */ /* 0x000fe20000201400 */
[----:B------:R-:W-:Y:S01]  /*11450*/  FFMA.FTZ R215, -R0, R20, R43 ;  /* 0x0000001400d77223 */ /* 0x000fe2000001012b */
[----:B------:R-:W-:Y:S02]  /*11460*/  IABS R5, R5 ;  /* 0x0000000500057213 */ /* 0x000fe40000000000 */
[----:B------:R-:W-:Y:S01]  /*11470*/  IADD3 R7, PT, PT, R242, -0x70, RZ ;  /* 0xffffff90f2077810 */ /* 0x000fe20007ffe0ff */
[CC--:B------:R-:W-:Y:S01]  /*11480*/  FFMA.FTZ R131, -R0.reuse, R4.reuse, R53 ;  /* 0x0000000400837223 */ /* 0x0c0fe20000010135 */
[----:B------:R-:W-:Y:S01]  /*11490*/  I2FP.F32.S32 R20, R5 ;  /* 0x0000000500147245 */ /* 0x000fe20000201400 */
[----:B------:R-:W-:Y:S01]  /*114a0*/  FFMA.FTZ R125, -R0, R4, R47 ;  /* 0x00000004007d7223 */ /* 0x000fe2000001012f */
[C---:B------:R-:W-:Y:S02]  /*114b0*/  IADD3 R5, PT, PT, R242.reuse, -0x61, RZ ;  /* 0xffffff9ff2057810 */ /* 0x040fe40007ffe0ff */
[----:B------:R-:W-:Y:S01]  /*114c0*/  IADD3 R4, PT, PT, R242, -0x69, RZ ;  /* 0xffffff97f2047810 */ /* 0x000fe20007ffe0ff */
[CC--:B------:R-:W-:Y:S01]  /*114d0*/  FFMA.FTZ R207, -R0.reuse, R20.reuse, R207 ;  /* 0x0000001400cf7223 */ /* 0x0c0fe200000101cf */
[----:B------:R-:W-:Y:S01]  /*114e0*/  IABS R5, R5 ;  /* 0x0000000500057213 */ /* 0x000fe20000000000 */
[----:B------:R-:W-:Y:S01]  /*114f0*/  FFMA.FTZ R205, -R0, R20, R205 ;  /* 0x0000001400cd7223 */ /* 0x000fe200000101cd */
[----:B------:R-:W-:Y:S02]  /*11500*/  IABS R4, R4 ;  /* 0x0000000400047213 */ /* 0x000fe40000000000 */
[----:B------:R-:W-:Y:S02]  /*11510*/  I2FP.F32.S32 R127, R5 ;  /* 0x00000005007f7245 */ /* 0x000fe40000201400 */
[----:B------:R-:W-:Y:S02]  /*11520*/  IADD3 R5, PT, PT, R242, -0x71, RZ ;  /* 0xffffff8ff2057810 */ /* 0x000fe40007ffe0ff */
[----:B------:R-:W-:Y:S01]  /*11530*/  I2FP.F32.S32 R4, R4 ;  /* 0x0000000400047245 */ /* 0x000fe20000201400 */
[C---:B------:R-:W-:Y:S01]  /*11540*/  FFMA.FTZ R216, -R0.reuse, R127, R216 ;  /* 0x0000007f00d87223 */ /* 0x040fe200000101d8 */
[----:B------:R-:W-:Y:S01]  /*11550*/  IABS R5, R5 ;  /* 0x0000000500057213 */ /* 0x000fe20000000000 */
[C---:B------:R-:W-:Y:S01]  /*11560*/  FFMA.FTZ R127, -R0.reuse, R127, R51 ;  /* 0x0000007f007f7223 */ /* 0x040fe20000010133 */
[----:B------:R-:W-:Y:S01]  /*11570*/  IABS R7, R7 ;  /* 0x0000000700077213 */ /* 0x000fe20000000000 */
[CC--:B------:R-:W-:Y:S01]  /*11580*/  FFMA.FTZ R199, -R0.reuse, R4.reuse, R199 ;  /* 0x0000000400c77223 */ /* 0x0c0fe200000101c7 */
[----:B------:R-:W-:Y:S01]  /*11590*/  FFMA.FTZ R203, -R0, R4, R203 ;  /* 0x0000000400cb7223 */ /* 0x000fe200000101cb */
[C---:B------:R-:W-:Y:S02]  /*115a0*/  IADD3 R4, PT, PT, R242.reuse, -0x78, RZ ;  /* 0xffffff88f2047810 */ /* 0x040fe40007ffe0ff */
[----:B------:R-:W-:Y:S02]  /*115b0*/  I2FP.F32.S32 R22, R5 ;  /* 0x0000000500167245 */ /* 0x000fe40000201400 */
[----:B------:R-:W-:Y:S02]  /*115c0*/  IADD3 R5, PT, PT, R242, -0x79, RZ ;  /* 0xffffff87f2057810 */ /* 0x000fe40007ffe0ff */
[----:B------:R-:W-:Y:S01]  /*115d0*/  I2FP.F32.S32 R20, R7 ;  /* 0x0000000700147245 */ /* 0x000fe20000201400 */
[C---:B------:R-:W-:Y:S01]  /*115e0*/  FFMA.FTZ R195, -R0.reuse, R22, R195 ;  /* 0x0000001600c37223 */ /* 0x040fe200000101c3 */
[----:B------:R-:W-:Y:S01]  /*115f0*/  IABS R4, R4 ;  /* 0x0000000400047213 */ /* 0x000fe20000000000 */
[----:B------:R-:W-:Y:S01]  /*11600*/  FFMA.FTZ R191, -R0, R22, R191 ;  /* 0x0000001600bf7223 */ /* 0x000fe200000101bf */
[----:B------:R-:W-:Y:S01]  /*11610*/  IADD3 R7, PT, PT, R242, -0x80, RZ ;  /* 0xffffff80f2077810 */ /* 0x000fe20007ffe0ff */
[CC--:B------:R-:W-:Y:S01]  /*11620*/  FFMA.FTZ R197, -R0.reuse, R20.reuse, R197 ;  /* 0x0000001400c57223 */ /* 0x0c0fe200000101c5 */
[----:B------:R-:W-:Y:S01]  /*11630*/  IABS R5, R5 ;  /* 0x0000000500057213 */ /* 0x000fe20000000000 */
[----:B------:R-:W-:Y:S01]  /*11640*/  FFMA.FTZ R193, -R0, R20, R193 ;  /* 0x0000001400c17223 */ /* 0x000fe200000101c1 */
[----:B------:R-:W-:Y:S02]  /*11650*/  MOV R11, R4 ;  /* 0x00000004000b7202 */ /* 0x000fe40000000f00 */
[----:B------:R-:W-:Y:S02]  /*11660*/  IABS R4, R7 ;  /* 0x0000000700047213 */ /* 0x000fe40000000000 */
        /* <DEDUP_REMOVED lines=8> */
[-C--:B------:R-:W-:Y:S01]  /*116f0*/  FFMA.FTZ R177, -R0, R4.reuse, R177 ;  /* 0x0000000400b17223 */ /* 0x080fe200000101b1 */
[----:B------:R-:W-:Y:S01]  /*11700*/  IADD3 R7, PT, PT, R242, -0x91, RZ ;  /* 0xffffff6ff2077810 */ /* 0x000fe20007ffe0ff */
[C---:B------:R-:W-:Y:S01]  /*11710*/  FFMA.FTZ R181, -R0.reuse, R4, R181 ;  /* 0x0000000400b57223 */ /* 0x040fe200000101b5 */
[----:B------:R-:W-:Y:S01]  /*11720*/  IABS R5, R5 ;  /* 0x0000000500057213 */ /* 0x000fe20000000000 */
[CC--:B------:R-:W-:Y:S01]  /*11730*/  FFMA.FTZ R169, -R0.reuse, R22.reuse, R169 ;  /* 0x0000001600a97223 */ /* 0x0c0fe200000101a9 */
[----:B------:R-:W-:Y:S01]  /*11740*/  IABS R7, R7 ;  /* 0x0000000700077213 */ /* 0x000fe20000000000 */
[----:B------:R-:W-:Y:S01]  /*11750*/  FFMA.FTZ R173, -R0, R22, R173 ;  /* 0x0000001600ad7223 */ /* 0x000fe200000101ad */
[----:B------:R-:W-:Y:S02]  /*11760*/  IADD3 R4, PT, PT, R242, -0x89, RZ ;  /* 0xffffff77f2047810 */ /* 0x000fe40007ffe0ff */
[----:B------:R-:W-:Y:S02]  /*11770*/  I2FP.F32.S32 R5, R5 ;  /* 0x0000000500057245 */ /* 0x000fe40000201400 */
[----:B------:R-:W-:Y:S02]  /*11780*/  I2FP.F32.S32 R7, R7 ;  /* 0x0000000700077245 */ /* 0x000fe40000201400 */
[----:B------:R-:W-:Y:S01]  /*11790*/  IABS R4, R4 ;  /* 0x0000000400047213 */ /* 0x000fe20000000000 */
[CC--:B------:R-:W-:Y:S01]  /*117a0*/  FFMA.FTZ R206, -R0.reuse, R5.reuse, R206 ;  /* 0x0000000500ce7223 */ /* 0x0c0fe200000101ce */
[----:B------:R-:W-:Y:S01]  /*117b0*/  FFMA.FTZ R210, -R0, R5, R210 ;  /* 0x0000000500d27223 */ /* 0x000fe200000101d2 */
[----:B------:R-:W-:Y:S01]  /*117c0*/  IADD3 R5, PT, PT, R242, -0xa1, RZ ;  /* 0xffffff5ff2057810 */ /* 0x000fe20007ffe0ff */
[CC--:B------:R-:W-:Y:S01]  /*117d0*/  FFMA.FTZ R212, -R0.reuse, R7.reuse, R61 ;  /* 0x0000000700d47223 */ /* 0x0c0fe2000001013d */
[----:B------:R-:W-:Y:S01]  /*117e0*/  FFMA.FTZ R218, -R0, R7, R218 ;  /* 0x0000000700da7223 */ /* 0x000fe200000101da */
[----:B------:R-:W-:Y:S02]  /*117f0*/  I2FP.F32.S32 R4, R4 ;  /* 0x0000000400047245 */ /* 0x000fe40000201400 */
[----:B------:R-:W-:Y:S02]  /*11800*/  I2FP.F32.S32 R11, R11 ;  /* 0x0000000b000b7245 */ /* 0x000fe40000201400 */
[----:B------:R-:W-:Y:S01]  /*11810*/  IADD3 R7, PT, PT, R242, -0xa0, RZ ;  /* 0xffffff60f2077810 */ /* 0x000fe20007ffe0ff */
[-C--:B------:R-:W-:Y:S01]  /*11820*/  FFMA.FTZ R228, -R0, R4.reuse, R57 ;  /* 0x0000000400e47223 */ /* 0x080fe20000010139 */
[----:B------:R-:W-:Y:S01]  /*11830*/  IADD3 R9, PT, PT, R242, -0x81, RZ ;  /* 0xffffff7ff2097810 */ /* 0x000fe20007ffe0ff */
[C---:B------:R-:W-:Y:S01]  /*11840*/  FFMA.FTZ R185, -R0.reuse, R11, R185 ;  /* 0x0000000b00b97223 */ /* 0x040fe200000101b9 */
[----:B------:R-:W-:Y:S01]  /*11850*/  IABS R5, R5 ;  /* 0x0000000500057213 */ /* 0x000fe20000000000 */
[C---:B------:R-:W-:Y:S01]  /*11860*/  FFMA.FTZ R189, -R0.reuse, R11, R189 ;  /* 0x0000000b00bd7223 */ /* 0x040fe200000101bd */
[----:B------:R-:W-:Y:S01]  /*11870*/  IABS R7, R7 ;  /* 0x0000000700077213 */ /* 0x000fe20000000000 */
[----:B------:R-:W-:Y:S01]  /*11880*/  FFMA.FTZ R171, -R0, R4, R171 ;  /* 0x0000000400ab7223 */ /* 0x000fe200000101ab */
[----:B------:R-:W-:Y:S02]  /*11890*/  IABS R9, R9 ;  /* 0x0000000900097213 */ /* 0x000fe40000000000 */
[C---:B------:R-:W-:Y:S02]  /*118a0*/  IADD3 R11, PT, PT, R242.reuse, -0x99, RZ ;  /* 0xffffff67f20b7810 */ /* 0x040fe40007ffe0ff */
[----:B------:R-:W-:Y:S02]  /*118b0*/  I2FP.F32.S32 R5, R5 ;  /* 0x0000000500057245 */ /* 0x000fe40000201400 */
[----:B------:R-:W-:Y:S02]  /*118c0*/  IADD3 R4, PT, PT, R242, -0xa9, RZ ;  /* 0xffffff57f2047810 */ /* 0x000fe40007ffe0ff */
[----:B------:R-:W-:Y:S01]  /*118d0*/  I2FP.F32.S32 R7, R7 ;  /* 0x0000000700077245 */ /* 0x000fe20000201400 */
[C---:B------:R-:W-:Y:S01]  /*118e0*/  FFMA.FTZ R200, -R0.reuse, R5, R200 ;  /* 0x0000000500c87223 */ /* 0x040fe200000101c8 */
[----:B------:R-:W-:Y:S01]  /*118f0*/  I2FP.F32.S32 R20, R9 ;  /* 0x0000000900147245 */ /* 0x000fe20000201400 */
[C---:B------:R-:W-:Y:S01]  /*11900*/  FFMA.FTZ R196, -R0.reuse, R5, R196 ;  /* 0x0000000500c47223 */ /* 0x040fe200000101c4 */
[----:B------:R-:W-:Y:S01]  /*11910*/  IABS R11, R11 ;  /* 0x0000000b000b7213 */ /* 0x000fe20000000000 */
[CC--:B------:R-:W-:Y:S01]  /*11920*/  FFMA.FTZ R202, -R0.reuse, R7.reuse, R202 ;  /* 0x0000000700ca7223 */ /* 0x0c0fe200000101ca */
[----:B------:R-:W-:Y:S01]  /*11930*/  IABS R4, R4 ;  /* 0x0000000400047213 */ /* 0x000fe20000000000 */
[----:B------:R-:W-:Y:S01]  /*11940*/  FFMA.FTZ R198, -R0, R7, R198 ;  /* 0x0000000700c67223 */ /* 0x000fe200000101c6 */
        /* <DEDUP_REMOVED lines=9> */
[----:B------:R-:W-:Y:S01]  /*119e0*/  FFMA.FTZ R208, -R0, R11, R208 ;  /* 0x0000000b00d07223 */ /* 0x000fe200000101d0 */
[----:B------:R-:W-:Y:S01]  /*119f0*/  IADD3 R4, PT, PT, R242, -0xb1, RZ ;  /* 0xffffff4ff2047810 */ /* 0x000fe20007ffe0ff */
[-C--:B------:R-:W-:Y:S01]  /*11a00*/  FFMA.FTZ R188, -R0, R7.reuse, R188 ;  /* 0x0000000700bc7223 */ /* 0x080fe200000101bc */
[----:B------:R-:W-:Y:S01]  /*11a10*/  IADD3 R13, PT, PT, R242, -0xb8, RZ ;  /* 0xffffff48f20d7810 */ /* 0x000fe20007ffe0ff */
[C---:B------:R-:W-:Y:S01]  /*11a20*/  FFMA.FTZ R192, -R0.reuse, R7, R192 ;  /* 0x0000000700c07223 */ /* 0x040fe200000101c0 */
[----:B------:R-:W-:Y:S02]  /*11a30*/  I2FP.F32.S32 R9, R9 ;  /* 0x0000000900097245 */ /* 0x000fe40000201400 */
[----:B------:R-:W-:Y:S02]  /*11a40*/  MOV R11, R5 ;  /* 0x00000005000b7202 */ /* 0x000fe40000000f00 */
        /* <DEDUP_REMOVED lines=11> */
[----:B------:R-:W-:Y:S01]  /*11b00*/  IABS R9, R9 ;  /* 0x0000000900097213 */ /* 0x000fe20000000000 */
[CC--:B------:R-:W-:Y:S01]  /*11b10*/  FFMA.FTZ R174, -R0.reuse, R5.reuse, R174 ;  /* 0x0000000500ae7223 */ /* 0x0c0fe200000101ae */
[----:B------:R-:W-:Y:S01]  /*11b20*/  I2FP.F32.S32 R7, R4 ;  /* 0x0000000400077245 */ /* 0x000fe20000201400 */
        /* <DEDUP_REMOVED lines=17> */
[C---:B------:R-:W-:Y:S01]  /*11c40*/  FFMA.FTZ R110, -R0.reuse, R7, R83 ;  /* 0x00000007006e7223 */ /* 0x040fe20000010153 */
[----:B------:R-:W-:Y:S01]  /*11c50*/  I2FP.F32.S32 R5, R5 ;  /* 0x0000000500057245 */ /* 0x000fe20000201400 */
[----:B------:R-:W-:Y:S01]  /*11c60*/  FFMA.FTZ R104, -R0, R7, R104 ;  /* 0x0000000700687223 */ /* 0x000fe20000010168 */
[----:B------:R-:W-:Y:S02]  /*11c70*/  IADD3 R7, PT, PT, R242, -0xe0, RZ ;  /* 0xffffff20f2077810 */ /* 0x000fe40007ffe0ff */
[----:B------:R-:W-:Y:S01]  /*11c80*/  I2FP.F32.S32 R11, R11 ;  /* 0x0000000b000b7245 */ /* 0x000fe20000201400 */
[CC--:B------:R-:W-:Y:S01]  /*11c90*/  FFMA.FTZ R108, -R0.reuse, R5.reuse, R79 ;  /* 0x00000005006c7223 */ /* 0x0c0fe2000001014f */
[C---:B------:R-:W-:Y:S01]  /*11ca0*/  FFMA.FTZ R46, -R0.reuse, R5, R46 ;  /* 0x00000005002e7223 */ /* 0x040fe2000001012e */
[----:B------:R-:W-:Y:S02]  /*11cb0*/  IABS R9, R9 ;  /* 0x0000000900097213 */ /* 0x000fe40000000000 */
[----:B------:R-:W-:Y:S01]  /*11cc0*/  IABS R5, R7 ;  /* 0x0000000700057213 */ /* 0x000fe20000000000 */
[CC--:B------:R-:W-:Y:S01]  /*11cd0*/  FFMA.FTZ R186, -R0.reuse, R11.reuse, R186 ;  /* 0x0000000b00ba7223 */ /* 0x0c0fe200000101ba */
[----:B------:R-:W-:Y:S01]  /*11ce0*/  FMNMX3.FTZ R7, R165, R6, R14, !PT ;  /* 0x00000006a5077276 */ /* 0x000fe2000781000e */
[----:B------:R-:W-:Y:S01]  /*11cf0*/  FFMA.FTZ R182, -R0, R11, R182 ;  /* 0x0000000b00b67223 */ /* 0x000fe200000101b6 */
[----:B------:R-:W-:Y:S02]  /*11d00*/  FMNMX3.FTZ R11, R164, R12, R48, !PT ;  /* 0x0000000ca40b7276 */ /* 0x000fe40007810030 */
[----:B------:R-:W-:Y:S02]  /*11d10*/  I2FP.F32.S32 R13, R9 ;  /* 0x00000009000d7245 */ /* 0x000fe40000201400 */
[----:B------:R-:W-:Y:S02]  /*11d20*/  FMNMX3.FTZ R9, R7, R10, R52, !PT ;  /* 0x0000000a07097276 */ /* 0x000fe40007810034 */
[----:B------:R-:W-:Y:S01]  /*11d30*/  IADD3 R4, PT, PT, R242, -0xd9, RZ ;  /* 0xffffff27f2047810 */ /* 0x000fe20007ffe0ff */
[CC--:B------:R-:W-:Y:S01]  /*11d40*/  FFMA.FTZ R98, -R0.reuse, R13.reuse, R98 ;  /* 0x0000000d00627223 */ /* 0x0c0fe20000010162 */
[----:B------:R-:W-:Y:S01]  /*11d50*/  FMNMX3.FTZ R11, R11, R8, R50, !PT ;  /* 0x000000080b0b7276 */ /* 0x000fe20007810032 */
[C---:B------:R-:W-:Y:S01]  /*11d60*/  FFMA.FTZ R102, -R0.reuse, R13, R102 ;  /* 0x0000000d00667223 */ /* 0x040fe20000010166 */
[----:B------:R-:W-:Y:S02]  /*11d70*/  FMNMX3.FTZ R9, R9, R18, R16, !PT ;  /* 0x0000001209097276 */ /* 0x000fe40007810010 */
[----:B------:R-:W-:Y:S02]  /*11d80*/  IABS R4, R4 ;  /* 0x0000000400047213 */ /* 0x000fe40000000000 */
[----:B------:R-:W-:Y:S02]  /*11d90*/  FMNMX3.FTZ R11, R11, R58, R56, !PT ;  /* 0x0000003a0b0b7276 */ /* 0x000fe40007810038 */
[----:B------:R-:W-:Y:S02]  /*11da0*/  FMNMX3.FTZ R9, R9, R126, R62, !PT ;  /* 0x0000007e09097276 */ /* 0x000fe4000781003e */
[----:B------:R-:W-:Y:S02]  /*11db0*/  I2FP.F32.S32 R7, R4 ;  /* 0x0000000400077245 */ /* 0x000fe40000201400 */
[----:B------:R-:W-:Y:S02]  /*11dc0*/  FMNMX3.FTZ R4, R11, R60, R67, !PT ;  /* 0x0000003c0b047276 */ /* 0x000fe40007810043 */
[----:B------:R-:W-:Y:S01]  /*11dd0*/  FMNMX3.FTZ R9, R9, R65, R66, !PT ;  /* 0x0000004109097276 */ /* 0x000fe20007810042 */
[----:B------:R-:W-:Y:S01]  /*11de0*/  FFMA.FTZ R100, -R0, R7, R100 ;  /* 0x0000000700647223 */ /* 0x000fe20000010164 */
[----:B------:R-:W-:Y:S01]  /*11df0*/  FMNMX3.FTZ R20, R4, R99, R101, !PT ;  /* 0x0000006304147276 */ /* 0x000fe20007810065 */
        /* <DEDUP_REMOVED lines=20> */
[----:B------:R-:W-:Y:S02]  /*11f40*/  FMNMX3.FTZ R4, R4, R193, R191, !PT ;  /* 0x000000c104047276 */ /* 0x000fe400078100bf */
[----:B------:R-:W-:Y:S02]  /*11f50*/  IABS R9, R9 ;  /* 0x0000000900097213 */ /* 0x000fe40000000000 */
[----:B------:R-:W-:Y:S02]  /*11f60*/  FMNMX3.FTZ R20, R20, R185, R183, !PT ;  /* 0x000000b914147276 */ /* 0x000fe400078100b7 */
[----:B------:R-:W-:Y:S02]  /*11f70*/  FMNMX3.FTZ R4, R4, R189, R187, !PT ;  /* 0x000000bd04047276 */ /* 0x000fe400078100bb */
[----:B------:R-:W-:Y:S02]  /*11f80*/  I2FP.F32.S32 R9, R9 ;  /* 0x0000000900097245 */ /* 0x000fe40000201400 */
[----:B------:R-:W-:Y:S02]  /*11f90*/  FMNMX3.FTZ R11, R20, R181, R179, !PT ;  /* 0x000000b5140b7276 */ /* 0x000fe400078100b3 */
[----:B------:R-:W-:Y:S01]  /*11fa0*/  IADD3 R7, PT, PT, R242, -0xe8, RZ ;  /* 0xffffff18f2077810 */ /* 0x000fe20007ffe0ff */
[----:B------:R-:W-:Y:S01]  /*11fb0*/  FFMA.FTZ R88, -R0, R9, R88 ;  /* 0x0000000900587223 */ /* 0x000fe20000010158 */
[----:B------:R-:W-:Y:S01]  /*11fc0*/  FMNMX3.FTZ R4, R4, R177, R175, !PT ;  /* 0x000000b104047276 */ /* 0x000fe200078100af */
[----:B------:R-:W-:Y:S01]  /*11fd0*/  FFMA.FTZ R92, -R0, R9, R92 ;  /* 0x00000009005c7223 */ /* 0x000fe2000001015c */
[----:B------:R-:W-:Y:S02]  /*11fe0*/  IABS R7, R7 ;  /* 0x0000000700077213 */ /* 0x000fe40000000000 */
[----:B------:R-:W-:Y:S02]  /*11ff0*/  FMNMX3.FTZ R11, R11, R169, R228, !PT ;  /* 0x000000a90b0b7276 */ /* 0x000fe400078100e4 */
[----:B------:R-:W-:Y:S02]  /*12000*/  FMNMX3.FTZ R9, R4, R173, R171, !PT ;  /* 0x000000ad04097276 */ /* 0x000fe400078100ab */
[----:B------:R-:W-:Y:S02]  /*12010*/  I2FP.F32.S32 R7, R7 ;  /* 0x0000000700077245 */ /* 0x000fe40000201400 */
[----:B------:R-:W-:Y:S02]  /*12020*/  FMNMX3.FTZ R11, R11, R226, R218, !PT ;  /* 0x000000e20b0b7276 */ /* 0x000fe400078100da */
[----:B------:R-:W-:Y:S01]  /*12030*/  I2FP.F32.S32 R5, R5 ;  /* 0x0000000500057245 */ /* 0x000fe20000201400 */
[CC--:B------:R-:W-:Y:S01]  /*12040*/  FFMA.FTZ R86, -R0.reuse, R7.reuse, R86 ;  /* 0x0000000700567223 */ /* 0x0c0fe20000010156 */
[----:B------:R-:W-:Y:S01]  /*12050*/  FMNMX3.FTZ R9, R9, R214, R212, !PT ;  /* 0x000000d609097276 */ /* 0x000fe200078100d4 */
[C---:B------:R-:W-:Y:S01]  /*12060*/  FFMA.FTZ R82, -R0.reuse, R7, R82 ;  /* 0x0000000700527223 */ /* 0x040fe20000010152 */
[----:B------:R-:W-:Y:S01]  /*12070*/  FMNMX3.FTZ R11, R11, R206, R204, !PT ;  /* 0x000000ce0b0b7276 */ /* 0x000fe200078100cc */
[CC--:B------:R-:W-:Y:S01]  /*12080*/  FFMA.FTZ R90, -R0.reuse, R5.reuse, R90 ;  /* 0x00000005005a7223 */ /* 0x0c0fe2000001015a */
[----:B------:R-:W-:Y:S01]  /*12090*/  FMNMX3.FTZ R9, R9, R210, R208, !PT ;  /* 0x000000d209097276 */ /* 0x000fe200078100d0 */
[----:B------:R-:W-:Y:S01]  /*120a0*/  FFMA.FTZ R94, -R0, R5, R94 ;  /* 0x00000005005e7223 */ /* 0x000fe2000001015e */
        /* <DEDUP_REMOVED lines=11> */
[CC--:B------:R-:W-:Y:S01]  /*12160*/  FFMA.FTZ R76, -R0.reuse, R7.reuse, R76 ;  /* 0x00000007004c7223 */ /* 0x0c0fe2000001014c */
[----:B------:R-:W-:Y:S01]  /*12170*/  FMNMX3.FTZ R9, R9, R182, R180, !PT ;  /* 0x000000b609097276 */ /* 0x000fe200078100b4 */
[C---:B------:R-:W-:Y:S01]  /*12180*/  FFMA.FTZ R41, -R0.reuse, R7, R41 ;  /* 0x0000000700297223 */ /* 0x040fe20000010129 */
[CC--:B------:R-:W-:Y:S01]  /*12190*/  FFMA.FTZ R84, -R0.reuse, R5.reuse, R84 ;  /* 0x0000000500547223 */ /* 0x0c0fe20000010154 */
[----:B------:R-:W-:Y:S01]  /*121a0*/  FFMA.FTZ R80, -R0, R5, R80 ;  /* 0x0000000500507223 */ /* 0x000fe20000010150 */
        /* <DEDUP_REMOVED lines=9> */
[-C--:B------:R-:W-:Y:S01]  /*12240*/  FFMA.FTZ R40, -R0, R5.reuse, R40 ;  /* 0x0000000500287223 */ /* 0x080fe20000010128 */
[----:B------:R-:W-:Y:S01]  /*12250*/  IADD3 R13, PT, PT, R242, -0xf0, RZ ;  /* 0xffffff10f20d7810 */ /* 0x000fe20007ffe0ff */
[----:B------:R-:W-:Y:S01]  /*12260*/  FFMA.FTZ R74, -R0, R5, R74 ;  /* 0x00000005004a7223 */ /* 0x000fe2000001014a */
[----:B------:R-:W-:Y:S02]  /*12270*/  FMNMX3.FTZ R11, R11, R104, R46, !PT ;  /* 0x000000680b0b7276 */ /* 0x000fe4000781002e */
[----:B------:R-:W-:Y:S02]  /*12280*/  FMNMX3.FTZ R9, R9, R110, R108, !PT ;  /* 0x0000006e09097276 */ /* 0x000fe4000781006c */
[----:B------:R-:W-:Y:S02]  /*12290*/  IABS R13, R13 ;  /* 0x0000000d000d7213 */ /* 0x000fe40000000000 */
[C---:B------:R-:W-:Y:S02]  /*122a0*/  IADD3 R5, PT, PT, R242.reuse, -0xf9, RZ ;  /* 0xffffff07f2057810 */ /* 0x040fe40007ffe0ff */
[----:B------:R-:W-:Y:S02]  /*122b0*/  FMNMX3.FTZ R11, R11, R102, R100, !PT ;  /* 0x000000660b0b7276 */ /* 0x000fe40007810064 */
[----:B------:R-:W-:Y:S02]  /*122c0*/  FMNMX3.FTZ R9, R9, R98, R96, !PT ;  /* 0x0000006209097276 */ /* 0x000fe40007810060 */
[----:B------:R-:W-:Y:S02]  /*122d0*/  I2FP.F32.S32 R13, R13 ;  /* 0x0000000d000d7245 */ /* 0x000fe40000201400 */
[----:B------:R-:W-:Y:S02]  /*122e0*/  IABS R5, R5 ;  /* 0x0000000500057213 */ /* 0x000fe40000000000 */
[----:B------:R-:W-:Y:S01]  /*122f0*/  IADD3 R20, PT, PT, R242, -0x101, RZ ;  /* 0xfffffefff2147810 */ /* 0x000fe20007ffe0ff */
[-C--:B------:R-:W-:Y:S01]  /*12300*/  FFMA.FTZ R42, -R0, R13.reuse, R42 ;  /* 0x0000000d002a7223 */ /* 0x080fe2000001012a */
[----:B------:R-:W-:Y:S01]  /*12310*/  IADD3 R7, PT, PT, R242, -0x100, RZ ;  /* 0xffffff00f2077810 */ /* 0x000fe20007ffe0ff */
[C---:B------:R-:W-:Y:S01]  /*12320*/  FFMA.FTZ R78, -R0.reuse, R13, R78 ;  /* 0x0000000d004e7223 */ /* 0x040fe2000001014e */
[----:B------:R-:W-:Y:S02]  /*12330*/  FMNMX3.FTZ R11, R11, R90, R88, !PT ;  /* 0x0000005a0b0b7276 */ /* 0x000fe40007810058 */
[----:B------:R-:W-:Y:S02]  /*12340*/  FMNMX3.FTZ R9, R9, R94, R92, !PT ;  /* 0x0000005e09097276 */ /* 0x000fe4000781005c */
[----:B------:R-:W-:Y:S02]  /*12350*/  I2FP.F32.S32 R5, R5 ;  /* 0x0000000500057245 */ /* 0x000fe40000201400 */
[----:B------:R-:W-:Y:S02]  /*12360*/  IABS R20, R20 ;  /* 0x0000001400147213 */ /* 0x000fe40000000000 */
[----:B------:R-:W-:Y:S01]  /*12370*/  IABS R7, R7 ;  /* 0x0000000700077213 */ /* 0x000fe20000000000 */
[CC--:B------:R-:W-:Y:S01]  /*12380*/  FFMA.FTZ R39, -R0.reuse, R5.reuse, R39 ;  /* 0x0000000500277223 */ /* 0x0c0fe20000010127 */
[----:B------:R-:W-:Y:S01]  /*12390*/  FMNMX3.FTZ R4, R11, R86, R84, !PT ;  /* 0x000000560b047276 */ /* 0x000fe20007810054 */
[----:B------:R-:W-:Y:S01]  /*123a0*/  FFMA.FTZ R75, -R0, R5, R75 ;  /* 0x00000005004b7223 */ /* 0x000fe2000001014b */
[----:B------:R-:W-:Y:S02]  /*123b0*/  FMNMX3.FTZ R9, R9, R82, R80, !PT ;  /* 0x0000005209097276 */ /* 0x000fe40007810050 */
[----:B------:R-:W-:Y:S02]  /*123c0*/  I2FP.F32.S32 R20, R20 ;  /* 0x0000001400147245 */ /* 0x000fe40000201400 */
[----:B------:R-:W-:Y:S02]  /*123d0*/  I2FP.F32.S32 R7, R7 ;  /* 0x0000000700077245 */ /* 0x000fe40000201400 */
[----:B------:R-:W-:Y:S01]  /*123e0*/  FMNMX3.FTZ R4, R4, R42, R41, !PT ;  /* 0x0000002a04047276 */ /* 0x000fe20007810029 */
[C---:B------:R-:W-:Y:S01]  /*123f0*/  FFMA.FTZ R73, -R0.reuse, R20, R73 ;  /* 0x0000001400497223 */ /* 0x040fe20000010149 */
[----:B------:R-:W-:Y:S01]  /*12400*/  FMNMX3.FTZ R5, R9, R78, R76, !PT ;  /* 0x0000004e09057276 */ /* 0x000fe2000781004c */
[----:B------:R-:W-:Y:S01]  /*12410*/  FFMA.FTZ R72, -R0, R7, R72 ;  /* 0x0000000700487223 */ /* 0x000fe20000010148 */
[----:B------:R-:W-:Y:S02]  /*12420*/  FMNMX3.FTZ R11, R4, R40, R39, !PT ;  /* 0x00000028040b7276 */ /* 0x000fe40007810027 */
[----:B------:R-:W-:Y:S02]  /*12430*/  FMNMX3.FTZ R5, R5, R74, R75, !PT ;  /* 0x0000004a05057276 */ /* 0x000fe4000781004b */
[----:B------:R-:W-:Y:S01]  /*12440*/  MOV R223, R15 ;  /* 0x0000000f00df7202 */ /* 0x000fe20000000f00 */
[----:B------:R-:W1:Y:S01]  /*12450*/  SHFL.BFLY PT, R4, R11, 0x2, 0x1f ;  /* 0x0c401f000b047f89 */ /* 0x000e6200000e0000 */
[----:B------:R-:W-:Y:S02]  /*12460*/  FMNMX3.FTZ R22, R5, R72, R73, !PT ;  /* 0x0000004805167276 */ /* 0x000fe40007810049 */
[----:B------:R-:W-:Y:S02]  /*12470*/  MOV R224, R19 ;  /* 0x0000001300e07202 */ /* 0x000fe40000000f00 */
[----:B------:R-:W-:Y:S03]  /*12480*/  IADD3 R242, PT, PT, R242, 0x100, RZ ;  /* 0x00000100f2f27810 */ /* 0x000fe60007ffe0ff */
[----:B------:R-:W3:Y:S01]  /*12490*/  SHFL.BFLY PT, R5, R22, 0x2, 0x1f ;  /* 0x0c401f0016057f89 */ /* 0x000ee200000e0000 */
[----:B-1----:R-:W-:Y:S07]  /*124a0*/  FMNMX.FTZ R9, R11, R4, !PT ;  /* 0x000000040b097209 */ /* 0x002fee0007810000 */
[----:B------:R-:W1:Y:S01]  /*124b0*/  SHFL.BFLY PT, R36, R9, 0x1, 0x1f ;  /* 0x0c201f0009247f89 */ /* 0x000e6200000e0000 */
[----:B---3--:R-:W-:Y:S07]  /*124c0*/  FMNMX.FTZ R20, R22, R5, !PT ;  /* 0x0000000516147209 */ /* 0x008fee0007810000 */
[----:B------:R-:W3:Y:S01]  /*124d0*/  SHFL.BFLY PT, R37, R20, 0x1, 0x1f ;  /* 0x0c201f0014257f89 */ /* 0x000ee200000e0000 */
[----:B-1----:R-:W-:Y:S04]  /*124e0*/  FMNMX.FTZ R36, R9, R36, !PT ;  /* 0x0000002409247209 */ /* 0x002fe80007810000 */
[----:B------:R-:W-:Y:S01]  /*124f0*/  FSETP.NEU.FTZ.AND P0, PT, R36, -INF , PT ;  /* 0xff8000002400780b */ /* 0x000fe20003f1d000 */
[----:B--2---:R-:W-:Y:S01]  /*12500*/  FMUL.FTZ R79, R38, R36 ;  /* 0x00000024264f7220 */ /* 0x004fe20000410000 */
[----:B---3--:R-:W-:Y:S01]  /*12510*/  FMNMX.FTZ R37, R20, R37, !PT ;  /* 0x0000002514257209 */ /* 0x008fe20007810000 */
[----:B------:R-:W-:Y:S01]  /*12520*/  FADD.FTZ R5, -R36, R165 ;  /* 0x000000a524057221 */ /* 0x000fe20000010100 */
[----:B------:R-:W-:Y:S01]  /*12530*/  LDSM.16.MT88.4 R20, [R69+0xa000] ;  /* 0x00a000004514783b */ /* 0x000fe20000004200 */
[----:B------:R-:W-:Y:S02]  /*12540*/  MOV R165, R32 ;  /* 0x0000002000a57202 */ /* 0x000fe40000000f00 */
[----:B------:R-:W-:Y:S01]  /*12550*/  FSEL R79, R79, RZ, P0 ;  /* 0x000000ff4f4f7208 */ /* 0x000fe20000000000 */
[C---:B------:R-:W-:Y:S01]  /*12560*/  FMUL.FTZ R77, R38.reuse, R37 ;  /* 0x00000025264d7220 */ /* 0x040fe20000410000 */
[C---:B------:R-:W-:Y:S01]  /*12570*/  FSETP.NEU.FTZ.AND P0, PT, R37.reuse, -INF , PT ;  /* 0xff8000002500780b */ /* 0x040fe20003f1d000 */
[----:B------:R-:W-:Y:S01]  /*12580*/  FADD.FTZ R7, -R37, R164 ;  /* 0x000000a425077221 */ /* 0x000fe20000010100 */
[----:B------:R-:W-:Y:S01]  /*12590*/  FMUL.FTZ R44, R38, R5 ;  /* 0x00000005262c7220 */ /* 0x000fe20000410000 */
[-CC-:B------:R-:W-:Y:S01]  /*125a0*/  FFMA.FTZ R45, R14, R38.reuse, -R79.reuse ;  /* 0x000000260e2d7223 */ /* 0x180fe2000001084f */
[----:B------:R-:W-:Y:S01]  /*125b0*/  FSEL R77, R77, RZ, P0 ;  /* 0x000000ff4d4d7208 */ /* 0x000fe20000000000 */
[-CC-:B------:R-:W-:Y:S01]  /*125c0*/  FFMA.FTZ R81, R52, R38.reuse, -R79.reuse ;  /* 0x0000002634517223 */ /* 0x180fe2000001084f */
[----:B------:R-:W-:Y:S01]  /*125d0*/  FMUL.FTZ R43, R38, R7 ;  /* 0x00000007262b7220 */ /* 0x000fe20000410000 */
[-C--:B------:R-:W-:Y:S01]  /*125e0*/  FFMA.FTZ R85, R6, R38.reuse, -R79 ;  /* 0x0000002606557223 */ /* 0x080fe2000001084f */
[----:B------:R-:W1:Y:S01]  /*125f0*/  MUFU.EX2 R44, R44 ;  /* 0x0000002c002c7308 */ /* 0x000e620000000800 */
[-CC-:B------:R-:W-:Y:S01]  /*12600*/  FFMA.FTZ R116, R12, R38.reuse, -R77.reuse ;  /* 0x000000260c747223 */ /* 0x180fe2000001084d */
[-CC-:B------:R-:W-:Y:S01]  /*12610*/  FFMA.FTZ R47, R48, R38.reuse, -R77.reuse ;  /* 0x00000026302f7223 */ /* 0x180fe2000001084d */
[----:B------:R-:W2:Y:S01]  /*12620*/  LDSM.16.MT88.4 R12, [R71+0xa000] ;  /* 0x00a00000470c783b */ /* 0x000ea20000004200 */
[-CC-:B------:R-:W-:Y:S01]  /*12630*/  FFMA.FTZ R106, R8, R38.reuse, -R77.reuse ;  /* 0x00000026086a7223 */ /* 0x180fe2000001084d */
[-C--:B------:R-:W-:Y:S01]  /*12640*/  FFMA.FTZ R83, R50, R38.reuse, -R77 ;  /* 0x0000002632537223 */ /* 0x080fe2000001084d */
[----:B------:R-:W-:Y:S01]  /*12650*/  FFMA.FTZ R112, R10, R38, -R79 ;  /* 0x000000260a707223 */ /* 0x000fe2000001084f */
[----:B------:R-:W-:Y:S03]  /*12660*/  MOV R164, R30 ;  /* 0x0000001e00a47202 */ /* 0x000fe60000000f00 */
[----:B------:R-:W3:Y:S01]  /*12670*/  MUFU.EX2 R43, R43 ;  /* 0x0000002b002b7308 */ /* 0x000ee20000000800 */
[-CC-:B------:R-:W-:Y:S01]  /*12680*/  FFMA.FTZ R91, R58, R38.reuse, -R77.reuse ;  /* 0x000000263a5b7223 */ /* 0x180fe2000001084d */
[-C--:B------:R-:W-:Y:S01]  /*12690*/  FFMA.FTZ R93, R60, R38.reuse, -R77 ;  /* 0x000000263c5d7223 */ /* 0x080fe2000001084d */
[-CC-:B------:R-:W-:Y:S01]  /*126a0*/  FFMA.FTZ R95, R66, R38.reuse, -R79.reuse ;  /* 0x00000026425f7223 */ /* 0x180fe2000001084f */
[-CC-:B------:R-:W-:Y:S01]  /*126b0*/  FFMA.FTZ R97, R64, R38.reuse, -R79.reuse ;  /* 0x0000002640617223 */ /* 0x180fe2000001084f */
[-CC-:B------:R-:W-:Y:S01]  /*126c0*/  FFMA.FTZ R41, R41, R38.reuse, -R79.reuse ;  /* 0x0000002629297223 */ /* 0x180fe2000001084f */
[----:B------:R-:W-:Y:S01]  /*126d0*/  IADD3 R8, PT, PT, R71, 0xa000, RZ ;  /* 0x0000a00047087810 */ /* 0x000fe20007ffe0ff */
[--C-:B------:R-:W-:Y:S03]  /*126e0*/  FFMA.FTZ R89, R126, R38, -R79.reuse ;  /* 0x000000267e597223 */ /* 0x100fe6000001084f */
[----:B------:R-:W-:Y:S01]  /*126f0*/  MUFU.EX2 R85, R85 ;  /* 0x0000005500557308 */ /* 0x000fe20000000800 */
[----:B-1----:R-:W-:Y:S01]  /*12700*/  FMUL.FTZ R6, R44, R162 ;  /* 0x000000a22c067220 */ /* 0x002fe20000410000 */
[----:B------:R-:W-:Y:S01]  /*12710*/  @P2 IADD3 R68, PT, PT, R8, -0x40, RZ ;  /* 0xffffffc008442810 */ /* 0x000fe20007ffe0ff */
[C---:B------:R-:W-:Y:S01]  /*12720*/  FMUL.FTZ R7, R44.reuse, R163 ;  /* 0x000000a32c077220 */ /* 0x040fe20000410000 */
[C---:B------:R-:W-:Y:S01]  /*12730*/  FMUL.FTZ R10, R44.reuse, R158 ;  /* 0x0000009e2c0a7220 */ /* 0x040fe20000410000 */
[----:B------:R-:W-:Y:S01]  /*12740*/  FMUL.FTZ R11, R44, R159 ;  /* 0x0000009f2c0b7220 */ /* 0x000fe20000410000 */
[----:B------:R-:W-:Y:S01]  /*12750*/  IADD3 R70, PT, PT, R225, R68, RZ ;  /* 0x00000044e1467210 */ /* 0x000fe20007ffe0ff */
[----:B------:R-:W1:Y:S03]  /*12760*/  LDSM.16.MT88.4 R28, [R68] ;  /* 0x00000000441c783b */ /* 0x000e660000004200 */
[----:B------:R-:W-:Y:S01]  /*12770*/  MUFU.EX2 R83, R83 ;  /* 0x0000005300537308 */ /* 0x000fe20000000800 */
[C---:B---3--:R-:W-:Y:S01]  /*12780*/  FMUL.FTZ R4, R43.reuse, R160 ;  /* 0x000000a02b047220 */ /* 0x048fe20000410000 */
[C---:B------:R-:W-:Y:S01]  /*12790*/  FMUL.FTZ R5, R43.reuse, R161 ;  /* 0x000000a12b057220 */ /* 0x040fe20000410000 */
[C---:B------:R-:W-:Y:S01]  /*127a0*/  FMUL.FTZ R8, R43.reuse, R156 ;  /* 0x0000009c2b087220 */ /* 0x040fe20000410000 */
[C---:B------:R-:W-:Y:S01]  /*127b0*/  FMUL.FTZ R9, R43.reuse, R157 ;  /* 0x0000009d2b097220 */ /* 0x040fe20000410000 */
[----:B------:R-:W-:Y:S01]  /*127c0*/  MOV R162, R17 ;  /* 0x0000001100a27202 */ /* 0x000fe20000000f00 */
[-CC-:B------:R-:W-:Y:S01]  /*127d0*/  FFMA.FTZ R87, R18, R38.reuse, -R79.reuse ;  /* 0x0000002612577223 */ /* 0x180fe2000001084f */
[----:B------:R-:W3:Y:S03]  /*127e0*/  LDSM.16.MT88.4 R52, [R70] ;  /* 0x000000004634783b */ /* 0x000ee60000004200 */
[----:B------:R-:W4:Y:S01]  /*127f0*/  MUFU.EX2 R45, R45 ;  /* 0x0000002d002d7308 */ /* 0x000f220000000800 */
[--C-:B------:R-:W-:Y:S01]  /*12800*/  FFMA.FTZ R124, R16, R38, -R79.reuse ;  /* 0x00000026107c7223 */ /* 0x100fe2000001084f */
[C---:B------:R-:W-:Y:S01]  /*12810*/  FMUL.FTZ R18, R44.reuse, R150 ;  /* 0x000000962c127220 */ /* 0x040fe20000410000 */
[----:B------:R-:W-:Y:S01]  /*12820*/  FMUL.FTZ R19, R44, R151 ;  /* 0x000000972c137220 */ /* 0x000fe20000410000 */
[C---:B------:R-:W-:Y:S01]  /*12830*/  FMUL.FTZ R16, R43.reuse, R148 ;  /* 0x000000942b107220 */ /* 0x040fe20000410000 */
[C---:B------:R-:W-:Y:S01]  /*12840*/  FMUL.FTZ R17, R43.reuse, R149 ;  /* 0x000000952b117220 */ /* 0x040fe20000410000 */
[----:B------:R-:W-:Y:S01]  /*12850*/  FFMA.FTZ R126, R62, R38, -R79 ;  /* 0x000000263e7e7223 */ /* 0x000fe2000001084f */
[C---:B------:R-:W-:Y:S03]  /*12860*/  FMUL.FTZ R24, R43.reuse, R140 ;  /* 0x0000008c2b187220 */ /* 0x040fe60000410000 */
[----:B------:R-:W-:Y:S01]  /*12870*/  MUFU.EX2 R112, R112 ;  /* 0x0000007000707308 */ /* 0x000fe20000000800 */
[----:B------:R-:W-:Y:S01]  /*12880*/  LDSM.16.MT88.4 R60, [R69+0xa800] ;  /* 0x00a80000453c783b */ /* 0x000fe20000004200 */
[----:B------:R-:W-:Y:S01]  /*12890*/  FFMA.FTZ R140, R56, R38, -R77 ;  /* 0x00000026388c7223 */ /* 0x000fe2000001084d */
[C---:B------:R-:W-:Y:S01]  /*128a0*/  FMUL.FTZ R34, R44.reuse, R134 ;  /* 0x000000862c227220 */ /* 0x040fe20000410000 */
[C---:B------:R-:W-:Y:S01]  /*128b0*/  FMUL.FTZ R35, R44.reuse, R135 ;  /* 0x000000872c237220 */ /* 0x040fe20000410000 */
[----:B------:R-:W-:Y:S01]  /*128c0*/  FMUL.FTZ R32, R43, R132 ;  /* 0x000000842b207220 */ /* 0x000fe20000410000 */
[-C--:B------:R-:W-:Y:S01]  /*128d0*/  FFMA.FTZ R132, R65, R38.reuse, -R79 ;  /* 0x0000002641847223 */ /* 0x080fe2000001084f */
[----:B------:R-:W-:Y:S03]  /*128e0*/  FMUL.FTZ R33, R43, R133 ;  /* 0x000000852b217220 */ /* 0x000fe60000410000 */
[----:B------:R-:W5:Y:S01]  /*128f0*/  MUFU.EX2 R81, R81 ;  /* 0x0000005100517308 */ /* 0x000f620000000800 */
[----:B----4-:R-:W-:Y:S01]  /*12900*/  F2FP.BF16.F32.PACK_AB R49, R45, R85 ;  /* 0x000000552d31723e */ /* 0x010fe200000010ff */
[----:B------:R-:W4:Y:S01]  /*12910*/  LDSM.16.MT88.4 R56, [R71+0xa800] ;  /* 0x00a800004738783b */ /* 0x000f220000004200 */
[-CC-:B------:R-:W-:Y:S01]  /*12920*/  FFMA.FTZ R148, R237, R38.reuse, -R77.reuse ;  /* 0x00000026ed947223 */ /* 0x180fe2000001084d */
[-CC-:B------:R-:W-:Y:S01]  /*12930*/  FFMA.FTZ R151, R185, R38.reuse, -R77.reuse ;  /* 0x00000026b9977223 */ /* 0x180fe2000001084d */
[-C--:B------:R-:W-:Y:S01]  /*12940*/  FFMA.FTZ R149, R183, R38.reuse, -R77 ;  /* 0x00000026b7957223 */ /* 0x080fe2000001084d */
[-CC-:B------:R-:W-:Y:S01]  /*12950*/  FFMA.FTZ R157, R177, R38.reuse, -R79.reuse ;  /* 0x00000026b19d7223 */ /* 0x180fe2000001084f */
[--C-:B------:R-:W-:Y:S03]  /*12960*/  FFMA.FTZ R159, R175, R38, -R79.reuse ;  /* 0x00000026af9f7223 */ /* 0x100fe6000001084f */
[----:B------:R-:W-:Y:S01]  /*12970*/  MUFU.EX2 R116, R116 ;  /* 0x0000007400747308 */ /* 0x000fe20000000800 */
[C---:B------:R-:W-:Y:S01]  /*12980*/  FMUL.FTZ R26, R44.reuse, R142 ;  /* 0x0000008e2c1a7220 */ /* 0x040fe20000410000 */
[----:B------:R-:W-:Y:S01]  /*12990*/  FMUL.FTZ R27, R44, R143 ;  /* 0x0000008f2c1b7220 */ /* 0x000fe20000410000 */
[-CC-:B------:R-:W-:Y:S01]  /*129a0*/  FFMA.FTZ R143, R191, R38.reuse, -R79.reuse ;  /* 0x00000026bf8f7223 */ /* 0x180fe2000001084f */
[----:B------:R-:W-:Y:S01]  /*129b0*/  FMUL.FTZ R25, R43, R141 ;  /* 0x0000008d2b197220 */ /* 0x000fe20000410000 */
[-C--:B------:R-:W-:Y:S01]  /*129c0*/  FFMA.FTZ R141, R189, R38.reuse, -R79 ;  /* 0x00000026bd8d7223 */ /* 0x080fe2000001084f */
[-CC-:B------:R-:W-:Y:S01]  /*129d0*/  FFMA.FTZ R142, R224, R38.reuse, -R77.reuse ;  /* 0x00000026e08e7223 */ /* 0x180fe2000001084d */
[--C-:B------:R-:W-:Y:S03]  /*129e0*/  FFMA.FTZ R107, R107, R38, -R77.reuse ;  /* 0x000000266b6b7223 */ /* 0x100fe6000001084d */
[----:B------:R-:W2:Y:S01]  /*129f0*/  MUFU.EX2 R47, R47 ;  /* 0x0000002f002f7308 */ /* 0x000ea20000000800 */
[----:B-----5:R-:W-:Y:S01]  /*12a00*/  F2FP.BF16.F32.PACK_AB R51, R81, R112 ;  /* 0x000000705133723e */ /* 0x020fe200000010ff */
[-CC-:B------:R-:W-:Y:S01]  /*12a10*/  FFMA.FTZ R150, R219, R38.reuse, -R77.reuse ;  /* 0x00000026db967223 */ /* 0x180fe2000001084d */
[-CC-:B------:R-:W-:Y:S01]  /*12a20*/  FFMA.FTZ R109, R109, R38.reuse, -R77.reuse ;  /* 0x000000266d6d7223 */ /* 0x180fe2000001084d */
[-CC-:B------:R-:W-:Y:S01]  /*12a30*/  FFMA.FTZ R115, R115, R38.reuse, -R77.reuse ;  /* 0x0000002673737223 */ /* 0x180fe2000001084d */
[-CC-:B------:R-:W-:Y:S01]  /*12a40*/  FFMA.FTZ R117, R117, R38.reuse, -R77.reuse ;  /* 0x0000002675757223 */ /* 0x180fe2000001084d */
[-C--:B------:R-:W-:Y:S01]  /*12a50*/  FFMA.FTZ R158, R211, R38.reuse, -R77 ;  /* 0x00000026d39e7223 */ /* 0x080fe2000001084d */
[-C--:B------:R-:W-:Y:S03]  /*12a60*/  FFMA.FTZ R160, R207, R38.reuse, -R79 ;  /* 0x00000026cfa07223 */ /* 0x080fe6000001084f */
[----:B------:R-:W5:Y:S01]  /*12a70*/  MUFU.EX2 R106, R106 ;  /* 0x0000006a006a7308 */ /* 0x000f620000000800 */
[-C--:B------:R-:W-:Y:S01]  /*12a80*/  FFMA.FTZ R123, R123, R38.reuse, -R77 ;  /* 0x000000267b7b7223 */ /* 0x080fe2000001084d */
        /* <DEDUP_REMOVED lines=9> */
[-C--:B------:R-:W-:Y:S01]  /*12b20*/  FFMA.FTZ R176, R176, R38.reuse, -R79 ;  /* 0x00000026b0b07223 */ /* 0x080fe2000001084f */
[-CC-:B------:R-:W-:Y:S01]  /*12b30*/  FFMA.FTZ R174, R174, R38.reuse, -R77.reuse ;  /* 0x00000026aeae7223 */ /* 0x180fe2000001084d */
[-CC-:B------:R-:W-:Y:S01]  /*12b40*/  FFMA.FTZ R191, R172, R38.reuse, -R77.reuse ;  /* 0x00000026acbf7223 */ /* 0x180fe2000001084d */
[-C--:B------:R-:W-:Y:S01]  /*12b50*/  FFMA.FTZ R168, R168, R38.reuse, -R77 ;  /* 0x00000026a8a87223 */ /* 0x080fe2000001084d */
[----:B------:R-:W-:Y:S03]  /*12b60*/  FFMA.FTZ R134, R162, R38, -R79 ;  /* 0x00000026a2867223 */ /* 0x000fe6000001084f */
[----:B------:R-:W-:Y:S01]  /*12b70*/  MUFU.EX2 R143, R143 ;  /* 0x0000008f008f7308 */ /* 0x000fe20000000800 */
[----:B-----5:R-:W-:Y:S01]  /*12b80*/  F2FP.BF16.F32.PACK_AB R50, R83, R106 ;  /* 0x0000006a5332723e */ /* 0x020fe200000010ff */
[-C--:B------:R-:W-:Y:S01]  /*12b90*/  FFMA.FTZ R99, R99, R38.reuse, -R77 ;  /* 0x0000002663637223 */ /* 0x080fe2000001084d */
[-CC-:B------:R-:W-:Y:S01]  /*12ba0*/  FFMA.FTZ R105, R105, R38.reuse, -R79.reuse ;  /* 0x0000002669697223 */ /* 0x180fe2000001084f */
[-CC-:B------:R-:W-:Y:S01]  /*12bb0*/  FFMA.FTZ R103, R103, R38.reuse, -R79.reuse ;  /* 0x0000002667677223 */ /* 0x180fe2000001084f */
[-CC-:B------:R-:W-:Y:S01]  /*12bc0*/  FFMA.FTZ R111, R111, R38.reuse, -R79.reuse ;  /* 0x000000266f6f7223 */ /* 0x180fe2000001084f */
[-C--:B------:R-:W-:Y:S01]  /*12bd0*/  FFMA.FTZ R113, R113, R38.reuse, -R79 ;  /* 0x0000002671717223 */ /* 0x080fe2000001084f */
[----:B------:R-:W-:Y:S01]  /*12be0*/  FFMA.FTZ R156, R213, R38, -R77 ;  /* 0x00000026d59c7223 */ /* 0x000fe2000001084d */
[C---:B------:R-:W-:Y:S02]  /*12bf0*/  HMMA.16816.F32.BF16 R4, R48.reuse, R12, R4 ;  /* 0x0000000c3004723c */ /* 0x040fe40000041804 */
[----:B------:R-:W-:Y:S03]  /*12c00*/  MUFU.EX2 R141, R141 ;  /* 0x0000008d008d7308 */ /* 0x000fe60000000800 */
[C---:B------:R-:W-:Y:S01]  /*12c10*/  FMUL.FTZ R12, R43.reuse, R152 ;  /* 0x000000982b0c7220 */ /* 0x040fe20000410000 */
[----:B------:R-:W-:Y:S01]  /*12c20*/  FMUL.FTZ R13, R43, R153 ;  /* 0x000000992b0d7220 */ /* 0x000fe20000410000 */
[----:B------:R-:W-:Y:S01]  /*12c30*/  FFMA.FTZ R152, R215, R38, -R79 ;  /* 0x00000026d7987223 */ /* 0x000fe2000001084f */
[C---:B------:R-:W-:Y:S04]  /*12c40*/  HMMA.16816.F32.BF16 R8, R48.reuse, R14, R8 ;  /* 0x0000000e3008723c */ /* 0x040fe80000041808 */
[----:B------:R-:W-:Y:S01]  /*12c50*/  MUFU.EX2 R151, R151 ;  /* 0x0000009700977308 */ /* 0x000fe20000000800 */
[C---:B------:R-:W-:Y:S01]  /*12c60*/  FMUL.FTZ R14, R44.reuse, R154 ;  /* 0x0000009a2c0e7220 */ /* 0x040fe20000410000 */
[----:B------:R-:W-:Y:S01]  /*12c70*/  FMUL.FTZ R15, R44, R155 ;  /* 0x0000009b2c0f7220 */ /* 0x000fe20000410000 */
[-C--:B------:R-:W-:Y:S01]  /*12c80*/  FFMA.FTZ R155, R181, R38.reuse, -R77 ;  /* 0x00000026b59b7223 */ /* 0x080fe2000001084d */
[-CC-:B------:R-:W-:Y:S01]  /*12c90*/  FFMA.FTZ R154, R217, R38.reuse, -R79.reuse ;  /* 0x00000026d99a7223 */ /* 0x180fe2000001084f */
[-CC-:B------:R-:W-:Y:S01]  /*12ca0*/  FFMA.FTZ R162, R209, R38.reuse, -R79.reuse ;  /* 0x00000026d1a27223 */ /* 0x180fe2000001084f */
[-CC-:B------:R-:W-:Y:S04]  /*12cb0*/  FFMA.FTZ R119, R119, R38.reuse, -R79.reuse ;  /* 0x0000002677777223 */ /* 0x180fe8000001084f */
[----:B------:R-:W-:Y:S01]  /*12cc0*/  MUFU.EX2 R149, R149 ;  /* 0x0000009500957308 */ /* 0x000fe20000000800 */
[--C-:B------:R-:W-:Y:S01]  /*12cd0*/  FFMA.FTZ R121, R121, R38, -R79.reuse ;  /* 0x0000002679797223 */ /* 0x100fe2000001084f */
[C---:B------:R-:W-:Y:S03]  /*12ce0*/  HMMA.16816.F32.BF16 R12, R48.reuse, R20, R12 ;  /* 0x00000014300c723c */ /* 0x040fe6000004180c */
[C---:B------:R-:W-:Y:S01]  /*12cf0*/  FMUL.FTZ R20, R43.reuse, R144 ;  /* 0x000000902b147220 */ /* 0x040fe20000410000 */
[----:B------:R-:W-:Y:S01]  /*12d00*/  FMUL.FTZ R21, R43, R145 ;  /* 0x000000912b157220 */ /* 0x000fe20000410000 */
[-CC-:B------:R-:W-:Y:S03]  /*12d10*/  FFMA.FTZ R145, R187, R38.reuse, -R79.reuse ;  /* 0x00000026bb917223 */ /* 0x180fe6000001084f */
[----:B------:R-:W-:Y:S01]  /*12d20*/  MUFU.EX2 R157, R157 ;  /* 0x0000009d009d7308 */ /* 0x000fe20000000800 */
[--C-:B------:R-:W-:Y:S01]  /*12d30*/  FFMA.FTZ R187, R182, R38, -R79.reuse ;  /* 0x00000026b6bb7223 */ /* 0x100fe2000001084f */
[C---:B------:R-:W-:Y:S03]  /*12d40*/  HMMA.16816.F32.BF16 R16, R48.reuse, R22, R16 ;  /* 0x000000163010723c */ /* 0x040fe60000041810 */
[C---:B------:R-:W-:Y:S01]  /*12d50*/  FMUL.FTZ R22, R44.reuse, R146 ;  /* 0x000000922c167220 */ /* 0x040fe20000410000 */
[----:B------:R-:W-:Y:S01]  /*12d60*/  FMUL.FTZ R23, R44, R147 ;  /* 0x000000932c177220 */ /* 0x000fe20000410000 */
[-C--:B------:R-:W-:Y:S03]  /*12d70*/  FFMA.FTZ R147, R193, R38.reuse, -R79 ;  /* 0x00000026c1937223 */ /* 0x080fe6000001084f */
[----:B------:R-:W-:Y:S01]  /*12d80*/  MUFU.EX2 R159, R159 ;  /* 0x0000009f009f7308 */ /* 0x000fe20000000800 */
[-C--:B------:R-:W-:Y:S01]  /*12d90*/  FFMA.FTZ R193, R170, R38.reuse, -R77 ;  /* 0x00000026aac17223 */ /* 0x080fe2000001084d */
[-CC-:B------:R-:W-:Y:S01]  /*12da0*/  FFMA.FTZ R144, R164, R38.reuse, -R79.reuse ;  /* 0x00000026a4907223 */ /* 0x180fe2000001084f */
[-C--:B------:R-:W-:Y:S01]  /*12db0*/  FFMA.FTZ R146, R165, R38.reuse, -R79 ;  /* 0x00000026a5927223 */ /* 0x080fe2000001084f */
[--C-:B------:R-:W-:Y:S01]  /*12dc0*/  FFMA.FTZ R164, R205, R38, -R77.reuse ;  /* 0x00000026cda47223 */ /* 0x100fe2000001084d */
[C---:B-1----:R-:W-:Y:S03]  /*12dd0*/  HMMA.16816.F32.BF16 R20, R48.reuse, R28, R20 ;  /* 0x0000001c3014723c */ /* 0x042fe60000041814 */
[----:B------:R-:W-:Y:S01]  /*12de0*/  FMUL.FTZ R28, R43, R136 ;  /* 0x000000882b1c7220 */ /* 0x000fe20000410000 */
[--C-:B------:R-:W-:Y:S01]  /*12df0*/  FFMA.FTZ R136, R67, R38, -R77.reuse ;  /* 0x0000002643887223 */ /* 0x100fe2000001084d */
[----:B------:R-:W-:Y:S01]  /*12e00*/  MUFU.EX2 R91, R91 ;  /* 0x0000005b005b7308 */ /* 0x000fe20000000800 */
[----:B------:R-:W-:Y:S01]  /*12e10*/  LDSM.16.MT88.4 R64, [R70+0x800] ;  /* 0x000800004640783b */ /* 0x000fe20000004200 */
[----:B------:R-:W-:Y:S01]  /*12e20*/  FMUL.FTZ R29, R43, R137 ;  /* 0x000000892b1d7220 */ /* 0x000fe20000410000 */
[C---:B------:R-:W-:Y:S03]  /*12e30*/  HMMA.16816.F32.BF16 R24, R48.reuse, R30, R24 ;  /* 0x0000001e3018723c */ /* 0x040fe60000041818 */
[C---:B------:R-:W-:Y:S01]  /*12e40*/  FMUL.FTZ R30, R44.reuse, R138 ;  /* 0x0000008a2c1e7220 */ /* 0x040fe20000410000 */
[----:B------:R-:W-:Y:S03]  /*12e50*/  FMUL.FTZ R31, R44, R139 ;  /* 0x0000008b2c1f7220 */ /* 0x000fe60000410000 */
[----:B------:R-:W1:Y:S01]  /*12e60*/  MUFU.EX2 R140, R140 ;  /* 0x0000008c008c7308 */ /* 0x000e620000000800 */
[-CC-:B------:R-:W-:Y:S01]  /*12e70*/  FFMA.FTZ R138, R101, R38.reuse, -R77.reuse ;  /* 0x00000026658a7223 */ /* 0x180fe2000001084d */
[-CC-:B------:R-:W-:Y:S01]  /*12e80*/  FFMA.FTZ R101, R223, R38.reuse, -R77.reuse ;  /* 0x00000026df657223 */ /* 0x180fe2000001084d */
[-CC-:B------:R-:W-:Y:S01]  /*12e90*/  FFMA.FTZ R125, R125, R38.reuse, -R77.reuse ;  /* 0x000000267d7d7223 */ /* 0x180fe2000001084d */
[----:B------:R-:W2:Y:S01]  /*12ea0*/  LDL.LU R223, [R1] ;  /* 0x0000000001df7983 */ /* 0x000ea20000300800 */
[-C--:B------:R-:W-:Y:S01]  /*12eb0*/  FFMA.FTZ R216, R216, R38.reuse, -R77 ;  /* 0x00000026d8d87223 */ /* 0x080fe2000001084d */
[C---:B---3--:R-:W-:Y:S04]  /*12ec0*/  HMMA.16816.F32.BF16 R28, R48.reuse, R52, R28 ;  /* 0x00000034301c723c */ /* 0x048fe8000004181c */
[----:B------:R-:W-:Y:S01]  /*12ed0*/  MUFU.EX2 R93, R93 ;  /* 0x0000005d005d7308 */ /* 0x000fe20000000800 */
[-C--:B------:R-:W-:Y:S01]  /*12ee0*/  FFMA.FTZ R224, R203, R38.reuse, -R79 ;  /* 0x00000026cbe07223 */ /* 0x080fe2000001084f */
[-CC-:B------:R-:W-:Y:S01]  /*12ef0*/  FFMA.FTZ R133, R201, R38.reuse, -R77.reuse ;  /* 0x00000026c9857223 */ /* 0x180fe2000001084d */
[-CC-:B------:R-:W-:Y:S01]  /*12f00*/  FFMA.FTZ R135, R199, R38.reuse, -R77.reuse ;  /* 0x00000026c7877223 */ /* 0x180fe2000001084d */
[-CC-:B------:R-:W-:Y:S01]  /*12f10*/  FFMA.FTZ R137, R197, R38.reuse, -R77.reuse ;  /* 0x00000026c5897223 */ /* 0x180fe2000001084d */
[-CC-:B------:R-:W-:Y:S01]  /*12f20*/  FFMA.FTZ R139, R195, R38.reuse, -R77.reuse ;  /* 0x00000026c38b7223 */ /* 0x180fe2000001084d */
[----:B------:R-:W-:Y:S01]  /*12f30*/  HMMA.16816.F32.BF16 R32, R48, R54, R32 ;  /* 0x000000363020723c */ /* 0x000fe20000041820 */
[----:B------:R-:W3:Y:S03]  /*12f40*/  LDSM.16.MT88.4 R52, [R68+0x800] ;  /* 0x000800004434783b */ /* 0x000ee60000004200 */
[----:B------:R-:W-:Y:S01]  /*12f50*/  MUFU.EX2 R87, R87 ;  /* 0x0000005700577308 */ /* 0x000fe20000000800 */
[----:B-1----:R-:W-:Y:S01]  /*12f60*/  F2FP.BF16.F32.PACK_AB R48, R140, R91 ;  /* 0x0000005b8c30723e */ /* 0x002fe200000010ff */
[-CC-:B------:R-:W-:Y:S01]  /*12f70*/  FFMA.FTZ R153, R179, R38.reuse, -R77.reuse ;  /* 0x00000026b3997223 */ /* 0x180fe2000001084d */
[-CC-:B------:R-:W-:Y:S01]  /*12f80*/  FFMA.FTZ R165, R169, R38.reuse, -R77.reuse ;  /* 0x00000026a9a57223 */ /* 0x180fe2000001084d */
[-CC-:B------:R-:W-:Y:S01]  /*12f90*/  FFMA.FTZ R228, R228, R38.reuse, -R77.reuse ;  /* 0x00000026e4e47223 */ /* 0x180fe2000001084d */
[-CC-:B------:R-:W-:Y:S01]  /*12fa0*/  FFMA.FTZ R226, R226, R38.reuse, -R77.reuse ;  /* 0x00000026e2e27223 */ /* 0x180fe2000001084d */
[-C--:B------:R-:W-:Y:S01]  /*12fb0*/  FFMA.FTZ R169, R218, R38.reuse, -R77 ;  /* 0x00000026daa97223 */ /* 0x080fe2000001084d */
[-CC-:B------:R-:W-:Y:S03]  /*12fc0*/  FFMA.FTZ R171, R214, R38.reuse, -R79.reuse ;  /* 0x00000026d6ab7223 */ /* 0x180fe6000001084f */
[----:B------:R-:W1:Y:S01]  /*12fd0*/  MUFU.EX2 R124, R124 ;  /* 0x0000007c007c7308 */ /* 0x000e620000000800 */
[-CC-:B------:R-:W-:Y:S01]  /*12fe0*/  FFMA.FTZ R212, R212, R38.reuse, -R79.reuse ;  /* 0x00000026d4d47223 */ /* 0x180fe2000001084f */
[-CC-:B------:R-:W-:Y:S01]  /*12ff0*/  FFMA.FTZ R173, R210, R38.reuse, -R79.reuse ;  /* 0x00000026d2ad7223 */ /* 0x180fe2000001084f */
[-C--:B------:R-:W-:Y:S01]  /*13000*/  FFMA.FTZ R208, R208, R38.reuse, -R79 ;  /* 0x00000026d0d07223 */ /* 0x080fe2000001084f */
[-CC-:B------:R-:W-:Y:S01]  /*13010*/  FFMA.FTZ R175, R206, R38.reuse, -R77.reuse ;  /* 0x00000026ceaf7223 */ /* 0x180fe2000001084d */
[-CC-:B------:R-:W-:Y:S01]  /*13020*/  FFMA.FTZ R204, R204, R38.reuse, -R77.reuse ;  /* 0x00000026cccc7223 */ /* 0x180fe2000001084d */
[-CC-:B------:R-:W-:Y:S01]  /*13030*/  FFMA.FTZ R177, R202, R38.reuse, -R77.reuse ;  /* 0x00000026cab17223 */ /* 0x180fe2000001084d */
[-C--:B------:R-:W-:Y:S03]  /*13040*/  FFMA.FTZ R200, R200, R38.reuse, -R77 ;  /* 0x00000026c8c87223 */ /* 0x080fe6000001084d */
[----:B------:R-:W-:Y:S01]  /*13050*/  MUFU.EX2 R89, R89 ;  /* 0x0000005900597308 */ /* 0x000fe20000000800 */
[-CC-:B------:R-:W-:Y:S01]  /*13060*/  FFMA.FTZ R198, R198, R38.reuse, -R79.reuse ;  /* 0x00000026c6c67223 */ /* 0x180fe2000001084f */
[-CC-:B------:R-:W-:Y:S01]  /*13070*/  FFMA.FTZ R179, R196, R38.reuse, -R79.reuse ;  /* 0x00000026c4b37223 */ /* 0x180fe2000001084f */
[-CC-:B------:R-:W-:Y:S01]  /*13080*/  FFMA.FTZ R181, R194, R38.reuse, -R79.reuse ;  /* 0x00000026c2b57223 */ /* 0x180fe2000001084f */
[-C--:B------:R-:W-:Y:S01]  /*13090*/  FFMA.FTZ R192, R192, R38.reuse, -R79 ;  /* 0x00000026c0c07223 */ /* 0x080fe2000001084f */
[-CC-:B------:R-:W-:Y:S01]  /*130a0*/  FFMA.FTZ R183, R190, R38.reuse, -R77.reuse ;  /* 0x00000026beb77223 */ /* 0x180fe2000001084d */
[-CC-:B------:R-:W-:Y:S01]  /*130b0*/  FFMA.FTZ R188, R188, R38.reuse, -R77.reuse ;  /* 0x00000026bcbc7223 */ /* 0x180fe2000001084d */
[-CC-:B------:R-:W-:Y:S03]  /*130c0*/  FFMA.FTZ R185, R186, R38.reuse, -R77.reuse ;  /* 0x00000026bab97223 */ /* 0x180fe6000001084d */
[----:B------:R-:W5:Y:S01]  /*130d0*/  MUFU.EX2 R126, R126 ;  /* 0x0000007e007e7308 */ /* 0x000f620000000800 */
[----:B-1----:R-:W-:Y:S01]  /*130e0*/  F2FP.BF16.F32.PACK_AB R49, R124, R87 ;  /* 0x000000577c31723e */ /* 0x002fe200000010ff */
[-C--:B------:R-:W-:Y:S01]  /*130f0*/  FFMA.FTZ R184, R184, R38.reuse, -R77 ;  /* 0x00000026b8b87223 */ /* 0x080fe2000001084d */
        /* <DEDUP_REMOVED lines=8> */
[--C-:B------:R-:W-:Y:S01]  /*13180*/  FFMA.FTZ R201, R108, R38, -R77.reuse ;  /* 0x000000266cc97223 */ /* 0x100fe2000001084d */
[----:B------:R-:W-:Y:S01]  /*13190*/  FFMA.FTZ R116, R43, R252, R116 ;  /* 0x000000fc2b747223 */ /* 0x000fe20000010074 */
[-CC-:B------:R-:W-:Y:S01]  /*131a0*/  FFMA.FTZ R96, R96, R38.reuse, -R77.reuse ;  /* 0x0000002660607223 */ /* 0x180fe2000001084d */
[-C--:B------:R-:W-:Y:S01]  /*131b0*/  FFMA.FTZ R92, R92, R38.reuse, -R77 ;  /* 0x000000265c5c7223 */ /* 0x080fe2000001084d */
[-C--:B------:R-:W-:Y:S03]  /*131c0*/  FFMA.FTZ R86, R86, R38.reuse, -R79 ;  /* 0x0000002656567223 */ /* 0x080fe6000001084f */
[----:B------:R-:W-:Y:S01]  /*131d0*/  MUFU.EX2 R95, R95 ;  /* 0x0000005f005f7308 */ /* 0x000fe20000000800 */
[----:B-----5:R-:W-:Y:S01]  /*131e0*/  F2FP.BF16.F32.PACK_AB R51, R126, R89 ;  /* 0x000000597e33723e */ /* 0x020fe200000010ff */
[----:B------:R-:W-:Y:S01]  /*131f0*/  FADD.FTZ R43, R47, R116 ;  /* 0x000000742f2b7221 */ /* 0x000fe20000010000 */
[-CC-:B------:R-:W-:Y:S01]  /*13200*/  FFMA.FTZ R82, R82, R38.reuse, -R77.reuse ;  /* 0x0000002652527223 */ /* 0x180fe2000001084d */
[-C--:B------:R-:W-:Y:S01]  /*13210*/  FFMA.FTZ R78, R78, R38.reuse, -R77 ;  /* 0x000000264e4e7223 */ /* 0x080fe2000001084d */
[----:B------:R-:W-:Y:S01]  /*13220*/  FFMA.FTZ R90, R90, R38, -R79 ;  /* 0x000000265a5a7223 */ /* 0x000fe2000001084f */
[C---:B------:R-:W-:Y:S04]  /*13230*/  ISETP.GT.AND P0, PT, R243.reuse, RZ, PT ;  /* 0x000000fff300720c */ /* 0x040fe80003f04270 */
[----:B------:R-:W-:Y:S01]  /*13240*/  MUFU.EX2 R97, R97 ;  /* 0x0000006100617308 */ /* 0x000fe20000000800 */
[----:B-1----:R-:W-:Y:S02]  /*13250*/  F2FP.BF16.F32.PACK_AB R50, R136, R93 ;  /* 0x0000005d8832723e */ /* 0x002fe400000010ff */
[----:B------:R-:W-:Y:S05]  /*13260*/  IADD3 R243, PT, PT, R243, -0x1, RZ ;  /* 0xfffffffff3f37810 */ /* 0x000fea0007ffe0ff */
[C---:B----4-:R-:W-:Y:S02]  /*13270*/  HMMA.16816.F32.BF16 R4, R48.reuse, R56, R4 ;  /* 0x000000383004723c */ /* 0x050fe40000041804 */
[----:B------:R-:W-:Y:S06]  /*13280*/  MUFU.EX2 R142, R142 ;  /* 0x0000008e008e7308 */ /* 0x000fec0000000800 */
[C---:B------:R-:W-:Y:S01]  /*13290*/  HMMA.16816.F32.BF16 R8, R48.reuse, R58, R8 ;  /* 0x0000003a3008723c */ /* 0x040fe20000041808 */
[----:B------:R-:W1:Y:S03]  /*132a0*/  LDSM.16.MT88.4 R56, [R71+0xb000] ;  /* 0x00b000004738783b */ /* 0x000e660000004200 */
[----:B------:R-:W-:Y:S04]  /*132b0*/  MUFU.EX2 R107, R107 ;  /* 0x0000006b006b7308 */ /* 0x000fe80000000800 */
[C---:B------:R-:W-:Y:S06]  /*132c0*/  HMMA.16816.F32.BF16 R12, R48.reuse, R60, R12 ;  /* 0x0000003c300c723c */ /* 0x040fec000004180c */
[----:B------:R-:W-:Y:S02]  /*132d0*/  MUFU.EX2 R150, R150 ;  /* 0x0000009600967308 */ /* 0x000fe40000000800 */
[C---:B------:R-:W-:Y:S01]  /*132e0*/  HMMA.16816.F32.BF16 R16, R48.reuse, R62, R16 ;  /* 0x0000003e3010723c */ /* 0x040fe20000041810 */
[----:B------:R-:W4:Y:S07]  /*132f0*/  LDSM.16.MT88.4 R60, [R69+0xb000] ;  /* 0x00b00000453c783b */ /* 0x000f2e0000004200 */
[----:B------:R-:W-:Y:S01]  /*13300*/  MUFU.EX2 R109, R109 ;  /* 0x0000006d006d7308 */ /* 0x000fe20000000800 */
[C---:B---3--:R-:W-:Y:S09]  /*13310*/  HMMA.16816.F32.BF16 R20, R48.reuse, R52, R20 ;  /* 0x000000343014723c */ /* 0x048ff20000041814 */
[----:B------:R-:W-:Y:S01]  /*13320*/  MUFU.EX2 R115, R115 ;  /* 0x0000007300737308 */ /* 0x000fe20000000800 */
[C---:B------:R-:W-:Y:S01]  /*13330*/  HMMA.16816.F32.BF16 R24, R48.reuse, R54, R24 ;  /* 0x000000363018723c */ /* 0x040fe20000041818 */
[----:B------:R-:W3:Y:S08]  /*13340*/  LDSM.16.MT88.4 R52, [R68+0x1000] ;  /* 0x001000004434783b */ /* 0x000ef00000004200 */
[----:B------:R-:W5:Y:S01]  /*13350*/  MUFU.EX2 R132, R132 ;  /* 0x0000008400847308 */ /* 0x000f620000000800 */
[C---:B------:R-:W-:Y:S09]  /*13360*/  HMMA.16816.F32.BF16 R28, R48.reuse, R64, R28 ;  /* 0x00000040301c723c */ /* 0x040ff2000004181c */
[----:B------:R-:W1:Y:S01]  /*13370*/  MUFU.EX2 R134, R134 ;  /* 0x0000008600867308 */ /* 0x000e620000000800 */
[----:B------:R-:W-:Y:S01]  /*13380*/  HMMA.16816.F32.BF16 R32, R48, R66, R32 ;  /* 0x000000423020723c */ /* 0x000fe20000041820 */
[----:B------:R-:W3:Y:S08]  /*13390*/  LDSM.16.MT88.4 R64, [R70+0x1000] ;  /* 0x001000004640783b */ /* 0x000ef00000004200 */
[----:B------:R-:W-:Y:S01]  /*133a0*/  MUFU.EX2 R99, R99 ;  /* 0x0000006300637308 */ /* 0x000fe20000000800 */
[----:B-----5:R-:W-:Y:S09]  /*133b0*/  F2FP.BF16.F32.PACK_AB R49, R95, R132 ;  /* 0x000000845f31723e */ /* 0x020ff200000010ff */
[----:B------:R-:W5:Y:S01]  /*133c0*/  MUFU.EX2 R138, R138 ;  /* 0x0000008a008a7308 */ /* 0x000f620000000800 */
[----:B-1----:R-:W-:Y:S09]  /*133d0*/  F2FP.BF16.F32.PACK_AB R51, R134, R97 ;  /* 0x000000618633723e */ /* 0x002ff200000010ff */
[----:B------:R-:W1:Y:S10]  /*133e0*/  MUFU.EX2 R101, R101 ;  /* 0x0000006500657308 */ /* 0x000e740000000800 */
[----:B------:R-:W-:Y:S01]  /*133f0*/  MUFU.EX2 R117, R117 ;  /* 0x0000007500757308 */ /* 0x000fe20000000800 */
[----:B-----5:R-:W-:Y:S09]  /*13400*/  F2FP.BF16.F32.PACK_AB R48, R138, R99 ;  /* 0x000000638a30723e */ /* 0x020ff200000010ff */
[----:B------:R-:W-:Y:S01]  /*13410*/  MUFU.EX2 R158, R158 ;  /* 0x0000009e009e7308 */ /* 0x000fe20000000800 */
[----:B-1----:R-:W-:Y:S07]  /*13420*/  F2FP.BF16.F32.PACK_AB R50, R142, R101 ;  /* 0x000000658e32723e */ /* 0x002fee00000010ff */
        /* <DEDUP_REMOVED lines=14> */
[----:B------:R-:W-:Y:S01]  /*13510*/  MUFU.EX2 R144, R144 ;  /* 0x0000009000907308 */ /* 0x000fe20000000800 */
[C---:B------:R-:W-:Y:S09]  /*13520*/  HMMA.16816.F32.BF16 R28, R48.reuse, R64, R28 ;  /* 0x00000040301c723c */ /* 0x040ff2000004181c */
[----:B------:R-:W5:Y:S01]  /*13530*/  MUFU.EX2 R105, R105 ;  /* 0x0000006900697308 */ /* 0x000f620000000800 */
[----:B------:R-:W-:Y:S01]  /*13540*/  HMMA.16816.F32.BF16 R32, R48, R66, R32 ;  /* 0x000000423020723c */ /* 0x000fe20000041820 */
[----:B------:R-:W2:Y:S08]  /*13550*/  LDSM.16.MT88.4 R64, [R70+0x1800] ;  /* 0x001800004640783b */ /* 0x000eb00000004200 */
[----:B------:R-:W-:Y:S01]  /*13560*/  MUFU.EX2 R146, R146 ;  /* 0x0000009200927308 */ /* 0x000fe20000000800 */
[----:B------:R-:W-:Y:S02]  /*13570*/  F2FP.BF16.F32.PACK_AB R48, R148, R107 ;  /* 0x0000006b9430723e */ /* 0x000fe400000010ff */
[----:B------:R-:W-:Y:S07]  /*13580*/  F2FP.BF16.F32.PACK_AB R50, R109, R150 ;  /* 0x000000966d32723e */ /* 0x000fee00000010ff */
[----:B------:R-:W1:Y:S01]  /*13590*/  MUFU.EX2 R103, R103 ;  /* 0x0000006700677308 */ /* 0x000e620000000800 */
[----:B-----5:R-:W-:Y:S09]  /*135a0*/  F2FP.BF16.F32.PACK_AB R49, R105, R144 ;  /* 0x000000906931723e */ /* 0x020ff200000010ff */
        /* <DEDUP_REMOVED lines=18> */
[----:B--2---:R-:W-:Y:S01]  /*136d0*/  FFMA.FTZ R85, R44, R223, R85 ;  /* 0x000000df2c557223 */ /* 0x004fe20000010055 */
[C---:B------:R-:W-:Y:S08]  /*136e0*/  HMMA.16816.F32.BF16 R28, R48.reuse, R64, R28 ;  /* 0x00000040301c723c */ /* 0x040ff0000004181c */
[----:B------:R-:W2:Y:S01]  /*136f0*/  MUFU.EX2 R111, R111 ;  /* 0x0000006f006f7308 */ /* 0x000ea20000000800 */
[----:B------:R-:W-:Y:S04]  /*13700*/  FADD.FTZ R85, R45, R85 ;  /* 0x000000552d557221 */ /* 0x000fe80000010000 */
[----:B------:R-:W-:Y:S01]  /*13710*/  FADD.FTZ R112, R112, R85 ;  /* 0x0000005570707221 */ /* 0x000fe20000010000 */
[----:B------:R-:W-:Y:S01]  /*13720*/  HMMA.16816.F32.BF16 R32, R48, R66, R32 ;  /* 0x000000423020723c */ /* 0x000fe20000041820 */
[----:B------:R-:W5:Y:S03]  /*13730*/  LDSM.16.MT88.4 R64, [R70+0x2000] ;  /* 0x002000004640783b */ /* 0x000f660000004200 */
[----:B------:R-:W-:Y:S01]  /*13740*/  MUFU.EX2 R113, R113 ;  /* 0x0000007100717308 */ /* 0x000fe20000000800 */
[----:B------:R-:W-:Y:S01]  /*13750*/  F2FP.BF16.F32.PACK_AB R50, R158, R117 ;  /* 0x000000759e32723e */ /* 0x000fe200000010ff */
[-C--:B------:R-:W-:Y:S01]  /*13760*/  FFMA.FTZ R85, R88, R38.reuse, -R79 ;  /* 0x0000002658557223 */ /* 0x080fe2000001084f */
[----:B------:R-:W-:Y:S01]  /*13770*/  FADD.FTZ R112, R81, R112 ;  /* 0x0000007051707221 */ /* 0x000fe20000010000 */
[----:B------:R-:W-:Y:S03]  /*13780*/  FFMA.FTZ R81, R98, R38, -R77 ;  /* 0x0000002662517223 */ /* 0x000fe6000001084d */
[----:B------:R-:W-:Y:S03]  /*13790*/  FADD.FTZ R87, R87, R112 ;  /* 0x0000007057577221 */ /* 0x000fe60000010000 */
[----:B------:R-:W1:Y:S01]  /*137a0*/  MUFU.EX2 R152, R152 ;  /* 0x0000009800987308 */ /* 0x000e620000000800 */
[----:B--2---:R-:W-:Y:S01]  /*137b0*/  F2FP.BF16.F32.PACK_AB R49, R111, R154 ;  /* 0x0000009a6f31723e */ /* 0x004fe200000010ff */
[----:B------:R-:W-:Y:S01]  /*137c0*/  FADD.FTZ R124, R124, R87 ;  /* 0x000000577c7c7221 */ /* 0x000fe20000010000 */
[----:B------:R-:W-:Y:S07]  /*137d0*/  FFMA.FTZ R87, R84, R38, -R79 ;  /* 0x0000002654577223 */ /* 0x000fee000001084f */
[----:B------:R-:W2:Y:S10]  /*137e0*/  MUFU.EX2 R156, R156 ;  /* 0x0000009c009c7308 */ /* 0x000eb40000000800 */
[----:B------:R-:W-:Y:S01]  /*137f0*/  MUFU.EX2 R189, R189 ;  /* 0x000000bd00bd7308 */ /* 0x000fe20000000800 */
[----:B-1----:R-:W-:Y:S09]  /*13800*/  F2FP.BF16.F32.PACK_AB R51, R152, R113 ;  /* 0x000000719833723e */ /* 0x002ff200000010ff */
[----:B------:R-:W-:Y:S01]  /*13810*/  MUFU.EX2 R176, R176 ;  /* 0x000000b000b07308 */ /* 0x000fe20000000800 */
[----:B--2---:R-:W-:Y:S07]  /*13820*/  F2FP.BF16.F32.PACK_AB R48, R115, R156 ;  /* 0x0000009c7330723e */ /* 0x004fee00000010ff */
        /* <DEDUP_REMOVED lines=15> */
[C---:B-----5:R-:W-:Y:S09]  /*13920*/  HMMA.16816.F32.BF16 R28, R48.reuse, R64, R28 ;  /* 0x00000040301c723c */ /* 0x060ff2000004181c */
[----:B------:R-:W5:Y:S01]  /*13930*/  MUFU.EX2 R121, R121 ;  /* 0x0000007900797308 */ /* 0x000f620000000800 */
[----:B------:R-:W-:Y:S01]  /*13940*/  HMMA.16816.F32.BF16 R32, R48, R66, R32 ;  /* 0x000000423020723c */ /* 0x000fe20000041820 */
[----:B------:R-:W3:Y:S08]  /*13950*/  LDSM.16.MT88.4 R64, [R70+0x2800] ;  /* 0x002800004640783b */ /* 0x000ef00000004200 */
[----:B------:R-:W1:Y:S01]  /*13960*/  MUFU.EX2 R164, R164 ;  /* 0x000000a400a47308 */ /* 0x000e620000000800 */
[----:B----4-:R-:W-:Y:S09]  /*13970*/  F2FP.BF16.F32.PACK_AB R49, R119, R162 ;  /* 0x000000a27731723e */ /* 0x010ff200000010ff */
[----:B------:R-:W-:Y:S01]  /*13980*/  MUFU.EX2 R125, R125 ;  /* 0x0000007d007d7308 */ /* 0x000fe20000000800 */
[----:B-----5:R-:W-:Y:S09]  /*13990*/  F2FP.BF16.F32.PACK_AB R51, R160, R121 ;  /* 0x00000079a033723e */ /* 0x020ff200000010ff */
[----:B------:R-:W4:Y:S01]  /*139a0*/  MUFU.EX2 R216, R216 ;  /* 0x000000d800d87308 */ /* 0x000f220000000800 */
[----:B-1----:R-:W-:Y:S09]  /*139b0*/  F2FP.BF16.F32.PACK_AB R48, R164, R123 ;  /* 0x0000007ba430723e */ /* 0x002ff200000010ff */
[----:B------:R-:W1:Y:S10]  /*139c0*/  MUFU.EX2 R224, R224 ;  /* 0x000000e000e07308 */ /* 0x000e740000000800 */
[----:B------:R-:W-:Y:S01]  /*139d0*/  MUFU.EX2 R133, R133 ;  /* 0x0000008500857308 */ /* 0x000fe20000000800 */
[----:B----4-:R-:W-:Y:S07]  /*139e0*/  F2FP.BF16.F32.PACK_AB R50, R216, R125 ;  /* 0x0000007dd832723e */ /* 0x010fee00000010ff */
[C---:B------:R-:W-:Y:S02]  /*139f0*/  HMMA.16816.F32.BF16 R4, R48.reuse, R56, R4 ;  /* 0x000000383004723c */ /* 0x040fe40000041804 */
[----:B------:R-:W4:Y:S06]  /*13a00*/  MUFU.EX2 R135, R135 ;  /* 0x0000008700877308 */ /* 0x000f2c0000000800 */
[C---:B------:R-:W-:Y:S01]  /*13a10*/  HMMA.16816.F32.BF16 R8, R48.reuse, R58, R8 ;  /* 0x0000003a3008723c */ /* 0x040fe20000041808 */
[----:B------:R-:W5:Y:S03]  /*13a20*/  LDSM.16.MT88.4 R56, [R71+0xd000] ;  /* 0x00d000004738783b */ /* 0x000f660000004200 */
[----:B------:R-:W-:Y:S04]  /*13a30*/  MUFU.EX2 R137, R137 ;  /* 0x0000008900897308 */ /* 0x000fe80000000800 */
[C---:B--2---:R-:W-:Y:S06]  /*13a40*/  HMMA.16816.F32.BF16 R12, R48.reuse, R60, R12 ;  /* 0x0000003c300c723c */ /* 0x044fec000004180c */
[----:B------:R-:W2:Y:S02]  /*13a50*/  MUFU.EX2 R139, R139 ;  /* 0x0000008b008b7308 */ /* 0x000ea40000000800 */
[C---:B------:R-:W-:Y:S01]  /*13a60*/  HMMA.16816.F32.BF16 R16, R48.reuse, R62, R16 ;  /* 0x0000003e3010723c */ /* 0x040fe20000041810 */
[----:B------:R-:W5:Y:S07]  /*13a70*/  LDSM.16.MT88.4 R60, [R69+0xd000] ;  /* 0x00d00000453c783b */ /* 0x000f6e0000004200 */
[----:B------:R-:W5:Y:S01]  /*13a80*/  MUFU.EX2 R153, R153 ;  /* 0x0000009900997308 */ /* 0x000f620000000800 */
        /* <DEDUP_REMOVED lines=11> */
[----:B-1----:R-:W-:Y:S02]  /*13b40*/  F2FP.BF16.F32.PACK_AB R51, R224, R129 ;  /* 0x00000081e033723e */ /* 0x002fe400000010ff */
[----:B----4-:R-:W-:Y:S02]  /*13b50*/  F2FP.BF16.F32.PACK_AB R48, R135, R133 ;  /* 0x000000858730723e */ /* 0x010fe400000010ff */
[----:B--2---:R-:W-:Y:S03]  /*13b60*/  F2FP.BF16.F32.PACK_AB R50, R139, R137 ;  /* 0x000000898b32723e */ /* 0x004fe600000010ff */
[----:B------:R-:W-:Y:S04]  /*13b70*/  MUFU.EX2 R171, R171 ;  /* 0x000000ab00ab7308 */ /* 0x000fe80000000800 */
[C---:B-----5:R-:W-:Y:S06]  /*13b80*/  HMMA.16816.F32.BF16 R4, R48.reuse, R56, R4 ;  /* 0x000000383004723c */ /* 0x060fec0000041804 */
[----:B------:R-:W-:Y:S02]  /*13b90*/  MUFU.EX2 R212, R212 ;  /* 0x000000d400d47308 */ /* 0x000fe40000000800 */
[C---:B------:R-:W-:Y:S01]  /*13ba0*/  HMMA.16816.F32.BF16 R8, R48.reuse, R58, R8 ;  /* 0x0000003a3008723c */ /* 0x040fe20000041808 */
[----:B------:R-:W1:Y:S07]  /*13bb0*/  LDSM.16.MT88.4 R56, [R71+0xd800] ;  /* 0x00d800004738783b */ /* 0x000e6e0000004200 */
[----:B------:R-:W-:Y:S01]  /*13bc0*/  MUFU.EX2 R173, R173 ;  /* 0x000000ad00ad7308 */ /* 0x000fe20000000800 */
[C---:B------:R-:W-:Y:S09]  /*13bd0*/  HMMA.16816.F32.BF16 R12, R48.reuse, R60, R12 ;  /* 0x0000003c300c723c */ /* 0x040ff2000004180c */
        /* <DEDUP_REMOVED lines=9> */
[C---:B------:R-:W-:Y:S09]  /*13c70*/  HMMA.16816.F32.BF16 R28, R48.reuse, R64, R28 ;  /* 0x00000040301c723c */ /* 0x040ff2000004181c */
        /* <DEDUP_REMOVED lines=27> */
[----:B------:R-:W4:Y:S08]  /*13e30*/  LDSM.16.MT88.4 R64, [R70+0x4000] ;  /* 0x004000004640783b */ /* 0x000f300000004200 */
[----:B------:R-:W5:Y:S01]  /*13e40*/  MUFU.EX2 R195, R195 ;  /* 0x000000c300c37308 */ /* 0x000f620000000800 */
[----:B------:R-:W-:Y:S02]  /*13e50*/  F2FP.BF16.F32.PACK_AB R49, R159, R157 ;  /* 0x0000009d9f31723e */ /* 0x000fe400000010ff */
[----:B------:R-:W-:Y:S02]  /*13e60*/  F2FP.BF16.F32.PACK_AB R51, R163, R161 ;  /* 0x000000a1a333723e */ /* 0x000fe400000010ff */
[----:B------:R-:W-:Y:S02]  /*13e70*/  F2FP.BF16.F32.PACK_AB R48, R228, R165 ;  /* 0x000000a5e430723e */ /* 0x000fe400000010ff */
[----:B------:R-:W-:Y:S03]  /*13e80*/  F2FP.BF16.F32.PACK_AB R50, R169, R226 ;  /* 0x000000e2a932723e */ /* 0x000fe600000010ff */
[----:B------:R-:W-:Y:S04]  /*13e90*/  MUFU.EX2 R197, R197 ;  /* 0x000000c500c57308 */ /* 0x000fe80000000800 */
[C---:B-1----:R-:W-:Y:S06]  /*13ea0*/  HMMA.16816.F32.BF16 R4, R48.reuse, R56, R4 ;  /* 0x000000383004723c */ /* 0x042fec0000041804 */
[----:B------:R-:W1:Y:S01]  /*13eb0*/  MUFU.EX2 R120, R120 ;  /* 0x0000007800787308 */ /* 0x000e620000000800 */
[----:B-----5:R-:W-:Y:S01]  /*13ec0*/  F2FP.BF16.F32.PACK_AB R45, R195, R130 ;  /* 0x00000082c32d723e */ /* 0x020fe200000010ff */
[C---:B------:R-:W-:Y:S01]  /*13ed0*/  HMMA.16816.F32.BF16 R8, R48.reuse, R58, R8 ;  /* 0x0000003a3008723c */ /* 0x040fe20000041808 */
[----:B------:R-:W5:Y:S07]  /*13ee0*/  LDSM.16.MT88.4 R56, [R71+0xe800] ;  /* 0x00e800004738783b */ /* 0x000f6e0000004200 */
[----:B------:R-:W-:Y:S01]  /*13ef0*/  MUFU.EX2 R118, R118 ;  /* 0x0000007600767308 */ /* 0x000fe20000000800 */
[C---:B--2---:R-:W-:Y:S09]  /*13f00*/  HMMA.16816.F32.BF16 R12, R48.reuse, R60, R12 ;  /* 0x0000003c300c723c */ /* 0x044ff2000004180c */
[----:B------:R-:W2:Y:S01]  /*13f10*/  MUFU.EX2 R199, R199 ;  /* 0x000000c700c77308 */ /* 0x000ea20000000800 */
[----:B-1----:R-:W-:Y:S01]  /*13f20*/  F2FP.BF16.F32.PACK_AB R47, R120, R197 ;  /* 0x000000c5782f723e */ /* 0x002fe200000010ff */
[C---:B------:R-:W-:Y:S01]  /*13f30*/  HMMA.16816.F32.BF16 R16, R48.reuse, R62, R16 ;  /* 0x0000003e3010723c */ /* 0x040fe20000041810 */
[----:B------:R-:W1:Y:S07]  /*13f40*/  LDSM.16.MT88.4 R60, [R69+0xe800] ;  /* 0x00e80000453c783b */ /* 0x000e6e0000004200 */
[----:B------:R-:W-:Y:S01]  /*13f50*/  MUFU.EX2 R110, R110 ;  /* 0x0000006e006e7308 */ /* 0x000fe20000000800 */
[C---:B---3--:R-:W-:Y:S09]  /*13f60*/  HMMA.16816.F32.BF16 R20, R48.reuse, R52, R20 ;  /* 0x000000343014723c */ /* 0x048ff20000041814 */
[----:B------:R-:W3:Y:S01]  /*13f70*/  MUFU.EX2 R201, R201 ;  /* 0x000000c900c97308 */ /* 0x000ee20000000800 */
[----:B--2---:R-:W-:Y:S01]  /*13f80*/  F2FP.BF16.F32.PACK_AB R44, R199, R118 ;  /* 0x00000076c72c723e */ /* 0x004fe200000010ff */
[C---:B------:R-:W-:Y:S01]  /*13f90*/  HMMA.16816.F32.BF16 R24, R48.reuse, R54, R24 ;  /* 0x000000363018723c */ /* 0x040fe20000041818 */
[----:B------:R-:W2:Y:S07]  /*13fa0*/  LDSM.16.MT88.4 R52, [R68+0x4800] ;  /* 0x004800004434783b */ /* 0x000eae0000004200 */
[----:B------:R-:W-:Y:S01]  /*13fb0*/  MUFU.EX2 R81, R81 ;  /* 0x0000005100517308 */ /* 0x000fe20000000800 */
[C---:B----4-:R-:W-:Y:S09]  /*13fc0*/  HMMA.16816.F32.BF16 R28, R48.reuse, R64, R28 ;  /* 0x00000040301c723c */ /* 0x050ff2000004181c */
        /* <DEDUP_REMOVED lines=9> */
[C---:B-----5:R-:W-:Y:S06]  /*14060*/  HMMA.16816.F32.BF16 R4, R48.reuse, R56, R4 ;  /* 0x000000383004723c */ /* 0x060fec0000041804 */
[----:B------:R-:W-:Y:S02]  /*14070*/  MUFU.EX2 R85, R85 ;  /* 0x0000005500557308 */ /* 0x000fe40000000800 */
[C---:B------:R-:W-:Y:S01]  /*14080*/  HMMA.16816.F32.BF16 R8, R48.reuse, R58, R8 ;  /* 0x0000003a3008723c */ /* 0x040fe20000041808 */
[----:B------:R-:W5:Y:S07]  /*14090*/  LDSM.16.MT88.4 R56, [R71+0xf000] ;  /* 0x00f000004738783b */ /* 0x000f6e0000004200 */
        /* <DEDUP_REMOVED lines=8> */
[C---:B------:R-:W-:Y:S01]  /*14120*/  HMMA.16816.F32.BF16 R24, R48.reuse, R54, R24 ;  /* 0x000000363018723c */ /* 0x040fe20000041818 */
[----:B------:R-:W2:Y:S07]  /*14130*/  LDSM.16.MT88.4 R52, [R68+0x5000] ;  /* 0x005000004434783b */ /* 0x000eae0000004200 */
[C---:B----4-:R-:W-:Y:S08]  /*14140*/  HMMA.16816.F32.BF16 R28, R48.reuse, R64, R28 ;  /* 0x00000040301c723c */ /* 0x050ff0000004181c */
[----:B------:R-:W-:Y:S01]  /*14150*/  HMMA.16816.F32.BF16 R32, R48, R66, R32 ;  /* 0x000000423020723c */ /* 0x000fe20000041820 */
[----:B------:R-:W4:Y:S02]  /*14160*/  LDSM.16.MT88.4 R64, [R70+0x5000] ;  /* 0x005000004640783b */ /* 0x000f240000004200 */
[----:B------:R-:W-:Y:S02]  /*14170*/  F2FP.BF16.F32.PACK_AB R49, R179, R198 ;  /* 0x000000c6b331723e */ /* 0x000fe400000010ff */
[----:B------:R-:W-:Y:S02]  /*14180*/  F2FP.BF16.F32.PACK_AB R51, R192, R181 ;  /* 0x000000b5c033723e */ /* 0x000fe400000010ff */
[----:B------:R-:W-:Y:S02]  /*14190*/  F2FP.BF16.F32.PACK_AB R48, R188, R183 ;  /* 0x000000b7bc30723e */ /* 0x000fe400000010ff */
[----:B------:R-:W-:Y:S07]  /*141a0*/  F2FP.BF16.F32.PACK_AB R50, R184, R185 ;  /* 0x000000b9b832723e */ /* 0x000fee00000010ff */
[C---:B-----5:R-:W-:Y:S08]  /*141b0*/  HMMA.16816.F32.BF16 R4, R48.reuse, R56, R4 ;  /* 0x000000383004723c */ /* 0x060ff00000041804 */
[C---:B------:R-:W-:Y:S01]  /*141c0*/  HMMA.16816.F32.BF16 R8, R48.reuse, R58, R8 ;  /* 0x0000003a3008723c */ /* 0x040fe20000041808 */
[----:B------:R-:W5:Y:S07]  /*141d0*/  LDSM.16.MT88.4 R56, [R71+0xf800] ;  /* 0x00f800004738783b */ /* 0x000f6e0000004200 */
[C---:B-1----:R-:W-:Y:S08]  /*141e0*/  HMMA.16816.F32.BF16 R12, R48.reuse, R60, R12 ;  /* 0x0000003c300c723c */ /* 0x042ff0000004180c */
[C---:B------:R-:W-:Y:S01]  /*141f0*/  HMMA.16816.F32.BF16 R16, R48.reuse, R62, R16 ;  /* 0x0000003e3010723c */ /* 0x040fe20000041810 */
[----:B------:R-:W-:Y:S07]  /*14200*/  LDSM.16.MT88.4 R60, [R68+0x5800] ;  /* 0x00580000443c783b */ /* 0x000fee0000004200 */
[C---:B--2---:R-:W-:Y:S08]  /*14210*/  HMMA.16816.F32.BF16 R20, R48.reuse, R52, R20 ;  /* 0x000000343014723c */ /* 0x044ff00000041814 */
[C---:B------:R-:W-:Y:S01]  /*14220*/  HMMA.16816.F32.BF16 R24, R48.reuse, R54, R24 ;  /* 0x000000363018723c */ /* 0x040fe20000041818 */
[----:B------:R-:W1:Y:S07]  /*14230*/  LDSM.16.MT88.4 R52, [R69+0xf800] ;  /* 0x00f800004534783b */ /* 0x000e6e0000004200 */
[C---:B----4-:R-:W-:Y:S08]  /*14240*/  HMMA.16816.F32.BF16 R28, R48.reuse, R64, R28 ;  /* 0x00000040301c723c */ /* 0x050ff0000004181c */
[----:B------:R-:W-:Y:S01]  /*14250*/  HMMA.16816.F32.BF16 R32, R48, R66, R32 ;  /* 0x000000423020723c */ /* 0x000fe20000041820 */
[----:B------:R-:W2:Y:S02]  /*14260*/  LDSM.16.MT88.4 R64, [R70+0x5800] ;  /* 0x005800004640783b */ /* 0x000ea40000004200 */
[----:B------:R-:W-:Y:S02]  /*14270*/  F2FP.BF16.F32.PACK_AB R49, R180, R187 ;  /* 0x000000bbb431723e */ /* 0x000fe400000010ff */
[----:B------:R-:W-:Y:S02]  /*14280*/  F2FP.BF16.F32.PACK_AB R51, R176, R189 ;  /* 0x000000bdb033723e */ /* 0x000fe400000010ff */
[----:B------:R-:W-:Y:S02]  /*14290*/  F2FP.BF16.F32.PACK_AB R48, R191, R174 ;  /* 0x000000aebf30723e */ /* 0x000fe400000010ff */
[----:B------:R-:W-:Y:S07]  /*142a0*/  F2FP.BF16.F32.PACK_AB R50, R168, R193 ;  /* 0x000000c1a832723e */ /* 0x000fee00000010ff */
[C---:B-----5:R-:W-:Y:S08]  /*142b0*/  HMMA.16816.F32.BF16 R4, R48.reuse, R56, R4 ;  /* 0x000000383004723c */ /* 0x060ff00000041804 */
[C---:B------:R-:W-:Y:S01]  /*142c0*/  HMMA.16816.F32.BF16 R8, R48.reuse, R58, R8 ;  /* 0x0000003a3008723c */ /* 0x040fe20000041808 */
[----:B------:R-:W-:Y:S07]  /*142d0*/  LDSM.16.MT88.4 R56, [R69+0x10000] ;  /* 0x010000004538783b */ /* 0x000fee0000004200 */
[C---:B-1----:R-:W-:Y:S08]  /*142e0*/  HMMA.16816.F32.BF16 R12, R48.reuse, R52, R12 ;  /* 0x00000034300c723c */ /* 0x042ff0000004180c */
[C---:B------:R-:W-:Y:S01]  /*142f0*/  HMMA.16816.F32.BF16 R16, R48.reuse, R54, R16 ;  /* 0x000000363010723c */ /* 0x040fe20000041810 */
[----:B------:R-:W1:Y:S07]  /*14300*/  LDSM.16.MT88.4 R52, [R71+0x10000] ;  /* 0x010000004734783b */ /* 0x000e6e0000004200 */
[C---:B------:R-:W-:Y:S03]  /*14310*/  HMMA.16816.F32.BF16 R20, R48.reuse, R60, R20 ;  /* 0x0000003c3014723c */ /* 0x040fe60000041814 */
[----:B------:R-:W-:Y:S01]  /*14320*/  FADD.FTZ R60, R106, R43 ;  /* 0x0000002b6a3c7221 */ /* 0x000fe20000010000 */
[----:B------:R-:W-:Y:S01]  /*14330*/  FADD.FTZ R43, R89, R124 ;  /* 0x0000007c592b7221 */ /* 0x000fe20000010000 */
[-C--:B------:R-:W-:Y:S02]  /*14340*/  FFMA.FTZ R89, R80, R38.reuse, -R77 ;  /* 0x0000002650597223 */ /* 0x080fe4000001084d */
[----:B------:R-:W-:Y:S01]  /*14350*/  FADD.FTZ R60, R83, R60 ;  /* 0x0000003c533c7221 */ /* 0x000fe20000010000 */
[C---:B------:R-:W-:Y:S03]  /*14360*/  HMMA.16816.F32.BF16 R24, R48.reuse, R62, R24 ;  /* 0x0000003e3018723c */ /* 0x040fe60000041818 */
[----:B------:R-:W-:Y:S01]  /*14370*/  FADD.FTZ R91, R91, R60 ;  /* 0x0000003c5b5b7221 */ /* 0x000fe20000010000 */
[----:B------:R-:W-:Y:S01]  /*14380*/  FADD.FTZ R43, R126, R43 ;  /* 0x0000002b7e2b7221 */ /* 0x000fe20000010000 */
[----:B------:R-:W-:Y:S01]  /*14390*/  LDSM.16.MT88.4 R60, [R70+0x6000] ;  /* 0x00600000463c783b */ /* 0x000fe20000004200 */
[----:B------:R-:W-:Y:S01]  /*143a0*/  MUFU.EX2 R89, R89 ;  /* 0x0000005900597308 */ /* 0x000fe20000000800 */
[----:B------:R-:W-:Y:S01]  /*143b0*/  FADD.FTZ R140, R140, R91 ;  /* 0x0000005b8c8c7221 */ /* 0x000fe20000010000 */
[C---:B--2---:R-:W-:Y:S03]  /*143c0*/  HMMA.16816.F32.BF16 R28, R48.reuse, R64, R28 ;  /* 0x00000040301c723c */ /* 0x044fe6000004181c */
[----:B------:R-:W-:Y:S01]  /*143d0*/  FADD.FTZ R93, R93, R140 ;  /* 0x0000008c5d5d7221 */ /* 0x000fe20000010000 */
[-C--:B------:R-:W-:Y:S01]  /*143e0*/  FFMA.FTZ R91, R76, R38.reuse, -R77 ;  /* 0x000000264c5b7223 */ /* 0x080fe2000001084d */
[----:B------:R-:W-:Y:S01]  /*143f0*/  FFMA.FTZ R64, R46, R38, -R79 ;  /* 0x000000262e407223 */ /* 0x000fe2000001084f */
[----:B---3--:R-:W-:Y:S01]  /*14400*/  F2FP.BF16.F32.PACK_AB R46, R201, R110 ;  /* 0x0000006ec92e723e */ /* 0x008fe200000010ff */
[----:B------:R-:W-:Y:S01]  /*14410*/  FADD.FTZ R136, R136, R93 ;  /* 0x0000005d88887221 */ /* 0x000fe20000010000 */
[----:B------:R-:W-:Y:S01]  /*14420*/  HMMA.16816.F32.BF16 R32, R48, R66, R32 ;  /* 0x000000423020723c */ /* 0x000fe20000041820 */
[----:B------:R-:W2:Y:S01]  /*14430*/  LDSM.16.MT88.4 R48, [R68+0x6000] ;  /* 0x006000004430783b */ /* 0x000ea20000004200 */
[----:B------:R-:W-:Y:S01]  /*14440*/  MUFU.EX2 R91, R91 ;  /* 0x0000005b005b7308 */ /* 0x000fe20000000800 */
[----:B------:R-:W-:Y:S01]  /*14450*/  FADD.FTZ R99, R99, R136 ;  /* 0x0000008863637221 */ /* 0x000fe20000010000 */
[-CC-:B------:R-:W-:Y:S01]  /*14460*/  FFMA.FTZ R65, R104, R38.reuse, -R79.reuse ;  /* 0x0000002668417223 */ /* 0x180fe2000001084f */
[-CC-:B------:R-:W-:Y:S01]  /*14470*/  FFMA.FTZ R66, R102, R38.reuse, -R79.reuse ;  /* 0x0000002666427223 */ /* 0x180fe2000001084f */
[-C--:B------:R-:W-:Y:S01]  /*14480*/  FFMA.FTZ R67, R100, R38.reuse, -R79 ;  /* 0x0000002664437223 */ /* 0x080fe2000001084f */
[----:B------:R-:W-:Y:S01]  /*14490*/  FADD.FTZ R138, R138, R99 ;  /* 0x000000638a8a7221 */ /* 0x000fe20000010000 */
[----:B------:R-:W-:Y:S01]  /*144a0*/  FFMA.FTZ R83, R94, R38, -R77 ;  /* 0x000000265e537223 */ /* 0x000fe2000001084d */
[C---:B-1----:R-:W-:Y:S03]  /*144b0*/  HMMA.16816.F32.BF16 R4, R44.reuse, R52, R4 ;  /* 0x000000342c04723c */ /* 0x042fe60000041804 */
[----:B------:R-:W-:Y:S02]  /*144c0*/  MUFU.EX2 R65, R65 ;  /* 0x0000004100417308 */ /* 0x000fe40000000800 */
[----:B------:R-:W-:Y:S01]  /*144d0*/  FADD.FTZ R52, R132, R43 ;  /* 0x0000002b84347221 */ /* 0x000fe20000010000 */
[----:B------:R-:W-:Y:S02]  /*144e0*/  FADD.FTZ R101, R101, R138 ;  /* 0x0000008a65657221 */ /* 0x000fe40000010000 */
[C---:B------:R-:W-:Y:S05]  /*144f0*/  HMMA.16816.F32.BF16 R8, R44.reuse, R54, R8 ;  /* 0x000000362c08723c */ /* 0x040fea0000041808 */
[----:B------:R-:W1:Y:S01]  /*14500*/  MUFU.EX2 R64, R64 ;  /* 0x0000004000407308 */ /* 0x000e620000000800 */
[----:B------:R-:W-:Y:S01]  /*14510*/  FADD.FTZ R52, R95, R52 ;  /* 0x000000345f347221 */ /* 0x000fe20000010000 */
[----:B------:R-:W-:Y:S03]  /*14520*/  FADD.FTZ R142, R142, R101 ;  /* 0x000000658e8e7221 */ /* 0x000fe60000010000 */
[----:B------:R-:W-:Y:S01]  /*14530*/  FADD.FTZ R43, R97, R52 ;  /* 0x00000034612b7221 */ /* 0x000fe20000010000 */
[C---:B------:R-:W-:Y:S01]  /*14540*/  HMMA.16816.F32.BF16 R12, R44.reuse, R56, R12 ;  /* 0x000000382c0c723c */ /* 0x040fe2000004180c */
[----:B------:R-:W3:Y:S03]  /*14550*/  LDSM.16.MT88.4 R52, [R71+0x10800] ;  /* 0x010800004734783b */ /* 0x000ee60000004200 */
[----:B------:R-:W-:Y:S01]  /*14560*/  MUFU.EX2 R66, R66 ;  /* 0x0000004200427308 */ /* 0x000fe20000000800 */
[----:B------:R-:W-:Y:S04]  /*14570*/  FADD.FTZ R43, R134, R43 ;  /* 0x0000002b862b7221 */ /* 0x000fe80000010000 */
[----:B------:R-:W-:Y:S01]  /*14580*/  FADD.FTZ R144, R144, R43 ;  /* 0x0000002b90907221 */ /* 0x000fe20000010000 */
[C---:B------:R-:W-:Y:S01]  /*14590*/  HMMA.16816.F32.BF16 R16, R44.reuse, R58, R16 ;  /* 0x0000003a2c10723c */ /* 0x040fe20000041810 */
[----:B------:R-:W-:Y:S03]  /*145a0*/  LDSM.16.MT88.4 R56, [R68+0x6800] ;  /* 0x006800004438783b */ /* 0x000fe60000004200 */
[----:B------:R-:W4:Y:S01]  /*145b0*/  MUFU.EX2 R67, R67 ;  /* 0x0000004300437308 */ /* 0x000f220000000800 */
        /* <DEDUP_REMOVED lines=9> */
[----:B------:R-:W5:Y:S02]  /*14650*/  LDSM.16.MT88.4 R48, [R69+0x10800] ;  /* 0x010800004530783b */ /* 0x000f640000004200 */
[----:B------:R-:W-:Y:S01]  /*14660*/  FADD.FTZ R156, R156, R109 ;  /* 0x0000006d9c9c7221 */ /* 0x000fe20000010000 */
[----:B------:R-:W-:Y:S03]  /*14670*/  FADD.FTZ R103, R103, R146 ;  /* 0x0000009267677221 */ /* 0x000fe60000010000 */
[----:B------:R-:W-:Y:S01]  /*14680*/  FADD.FTZ R156, R115, R156 ;  /* 0x0000009c739c7221 */ /* 0x000fe20000010000 */
[C---:B------:R-:W-:Y:S03]  /*14690*/  HMMA.16816.F32.BF16 R28, R44.reuse, R60, R28 ;  /* 0x0000003c2c1c723c */ /* 0x040fe6000004181c */
[----:B------:R-:W-:Y:S01]  /*146a0*/  FADD.FTZ R154, R154, R103 ;  /* 0x000000679a9a7221 */ /* 0x000fe20000010000 */
[----:B------:R-:W-:Y:S03]  /*146b0*/  FADD.FTZ R117, R117, R156 ;  /* 0x0000009c75757221 */ /* 0x000fe60000010000 */
[----:B------:R-:W-:Y:S01]  /*146c0*/  FADD.FTZ R154, R111, R154 ;  /* 0x0000009a6f9a7221 */ /* 0x000fe20000010000 */
[----:B------:R-:W-:Y:S01]  /*146d0*/  HMMA.16816.F32.BF16 R32, R44, R62, R32 ;  /* 0x0000003e2c20723c */ /* 0x000fe20000041820 */
[----:B------:R-:W5:Y:S02]  /*146e0*/  LDSM.16.MT88.4 R60, [R70+0x6800] ;  /* 0x00680000463c783b */ /* 0x000f640000004200 */
[----:B-1----:R-:W-:Y:S01]  /*146f0*/  F2FP.BF16.F32.PACK_AB R45, R64, R65 ;  /* 0x00000041402d723e */ /* 0x002fe200000010ff */
[----:B------:R-:W-:Y:S01]  /*14700*/  FADD.FTZ R113, R113, R154 ;  /* 0x0000009a71717221 */ /* 0x000fe20000010000 */
[----:B----4-:R-:W-:Y:S01]  /*14710*/  F2FP.BF16.F32.PACK_AB R47, R67, R66 ;  /* 0x00000042432f723e */ /* 0x010fe200000010ff */
[----:B------:R-:W-:Y:S01]  /*14720*/  FADD.FTZ R158, R158, R117 ;  /* 0x000000759e9e7221 */ /* 0x000fe20000010000 */
        /* <DEDUP_REMOVED lines=8> */
[----:B------:R-:W-:Y:S01]  /*147b0*/  FADD.FTZ R125, R125, R164 ;  /* 0x000000a47d7d7221 */ /* 0x000fe20000010000 */
[----:B------:R-:W-:Y:S02]  /*147c0*/  MOV R164, R37 ;  /* 0x0000002500a47202 */ /* 0x000fe40000000f00 */
[----:B------:R-:W-:Y:S01]  /*147d0*/  FADD.FTZ R121, R121, R162 ;  /* 0x000000a279797221 */ /* 0x000fe20000010000 */
[C---:B------:R-:W-:Y:S03]  /*147e0*/  HMMA.16816.F32.BF16 R8, R44.reuse, R54, R8 ;  /* 0x000000362c08723c */ /* 0x040fe60000041808 */
[----:B------:R-:W-:Y:S04]  /*147f0*/  FADD.FTZ R216, R216, R125 ;  /* 0x0000007dd8d87221 */ /* 0x000fe80000010000 */
[----:B------:R-:W-:Y:S01]  /*14800*/  FADD.FTZ R52, R133, R216 ;  /* 0x000000d885347221 */ /* 0x000fe20000010000 */
[C---:B-----5:R-:W-:Y:S03]  /*14810*/  HMMA.16816.F32.BF16 R12, R44.reuse, R48, R12 ;  /* 0x000000302c0c723c */ /* 0x060fe6000004180c */
[----:B------:R-:W-:Y:S01]  /*14820*/  FADD.FTZ R48, R160, R121 ;  /* 0x00000079a0307221 */ /* 0x000fe20000010000 */
[----:B------:R-:W-:Y:S03]  /*14830*/  FADD.FTZ R52, R135, R52 ;  /* 0x0000003487347221 */ /* 0x000fe60000010000 */
[----:B------:R-:W-:Y:S01]  /*14840*/  FADD.FTZ R48, R131, R48 ;  /* 0x0000003083307221 */ /* 0x000fe20000010000 */
[C---:B------:R-:W-:Y:S03]  /*14850*/  HMMA.16816.F32.BF16 R16, R44.reuse, R50, R16 ;  /* 0x000000322c10723c */ /* 0x040fe60000041810 */
[----:B------:R-:W-:Y:S01]  /*14860*/  FADD.FTZ R54, R127, R48 ;  /* 0x000000307f367221 */ /* 0x000fe20000010000 */
[----:B------:R-:W-:Y:S01]  /*14870*/  FADD.FTZ R52, R137, R52 ;  /* 0x0000003489347221 */ /* 0x000fe20000010000 */
[----:B------:R-:W1:Y:S02]  /*14880*/  LDSM.16.MT88.4 R48, [R71+0x11000] ;  /* 0x011000004730783b */ /* 0x000e640000004200 */
[----:B------:R-:W-:Y:S01]  /*14890*/  FADD.FTZ R129, R129, R54 ;  /* 0x0000003681817221 */ /* 0x000fe20000010000 */
[C---:B------:R-:W-:Y:S03]  /*148a0*/  HMMA.16816.F32.BF16 R20, R44.reuse, R56, R20 ;  /* 0x000000382c14723c */ /* 0x040fe60000041814 */
[----:B------:R-:W-:Y:S01]  /*148b0*/  FADD.FTZ R224, R224, R129 ;  /* 0x00000081e0e07221 */ /* 0x000fe20000010000 */
[----:B------:R-:W-:Y:S03]  /*148c0*/  FADD.FTZ R56, R139, R52 ;  /* 0x000000348b387221 */ /* 0x000fe60000010000 */
[----:B------:R-:W-:Y:S01]  /*148d0*/  FADD.FTZ R52, R147, R224 ;  /* 0x000000e093347221 */ /* 0x000fe20000010000 */
[C---:B------:R-:W-:Y:S03]  /*148e0*/  HMMA.16816.F32.BF16 R24, R44.reuse, R58, R24 ;  /* 0x0000003a2c18723c */ /* 0x040fe60000041818 */
[----:B------:R-:W-:Y:S01]  /*148f0*/  FADD.FTZ R58, R143, R52 ;  /* 0x000000348f3a7221 */ /* 0x000fe20000010000 */
[----:B------:R-:W-:Y:S01]  /*14900*/  FADD.FTZ R56, R151, R56 ;  /* 0x0000003897387221 */ /* 0x000fe20000010000 */
[----:B------:R-:W2:Y:S02]  /*14910*/  LDSM.16.MT88.4 R52, [R69+0x11000] ;  /* 0x011000004534783b */ /* 0x000ea40000004200 */
[----:B------:R-:W-:Y:S01]  /*14920*/  FADD.FTZ R58, R141, R58 ;  /* 0x0000003a8d3a7221 */ /* 0x000fe20000010000 */
[C---:B------:R-:W-:Y:S03]  /*14930*/  HMMA.16816.F32.BF16 R28, R44.reuse, R60, R28 ;  /* 0x0000003c2c1c723c */ /* 0x040fe6000004181c */
[----:B------:R-:W-:Y:S01]  /*14940*/  FADD.FTZ R56, R149, R56 ;  /* 0x0000003895387221 */ /* 0x000fe20000010000 */
[----:B------:R-:W-:Y:S01]  /*14950*/  FADD.FTZ R76, R145, R58 ;  /* 0x0000003a914c7221 */ /* 0x000fe20000010000 */
[----:B------:R-:W-:Y:S01]  /*14960*/  FFMA.FTZ R61, R42, R38, -R79 ;  /* 0x000000262a3d7223 */ /* 0x000fe2000001084f */
[----:B------:R-:W-:Y:S01]  /*14970*/  LDSM.16.MT88.4 R148, [R69+0x11800] ;  /* 0x011800004594783b */ /* 0x000fe20000004200 */
[----:B------:R-:W-:Y:S01]  /*14980*/  FADD.FTZ R60, R155, R56 ;  /* 0x000000389b3c7221 */ /* 0x000fe20000010000 */
[----:B------:R-:W-:Y:S03]  /*14990*/  HMMA.16816.F32.BF16 R32, R44, R62, R32 ;  /* 0x0000003e2c20723c */ /* 0x000fe60000041820 */
[----:B------:R-:W-:Y:S01]  /*149a0*/  FADD.FTZ R42, R153, R60 ;  /* 0x0000003c992a7221 */ /* 0x000fe20000010000 */
[----:B------:R-:W-:Y:S01]  /*149b0*/  FADD.FTZ R76, R157, R76 ;  /* 0x0000004c9d4c7221 */ /* 0x000fe20000010000 */
[----:B------:R3:W-:Y:S01]  /*149c0*/  MUFU.EX2 R60, R41 ;  /* 0x00000029003c7308 */ /* 0x0007e20000000800 */
[----:B------:R-:W4:Y:S01]  /*149d0*/  LDSM.16.MT88.4 R56, [R68+0x7000] ;  /* 0x007000004438783b */ /* 0x000f220000004200 */
[----:B------:R-:W-:Y:S01]  /*149e0*/  FADD.FTZ R165, R165, R42 ;  /* 0x0000002aa5a57221 */ /* 0x000fe20000010000 */
[----:B------:R-:W-:Y:S01]  /*149f0*/  FADD.FTZ R42, R159, R76 ;  /* 0x0000004c9f2a7221 */ /* 0x000fe20000010000 */
[----:B------:R-:W-:Y:S02]  /*14a00*/  F2FP.BF16.F32.PACK_AB R45, R85, R88 ;  /* 0x00000058552d723e */ /* 0x000fe400000010ff */
[----:B------:R-:W-:Y:S01]  /*14a10*/  F2FP.BF16.F32.PACK_AB R47, R87, R86 ;  /* 0x00000056572f723e */ /* 0x000fe200000010ff */
[----:B------:R-:W-:Y:S01]  /*14a20*/  FADD.FTZ R42, R161, R42 ;  /* 0x0000002aa12a7221 */ /* 0x000fe20000010000 */
[----:B------:R-:W-:Y:S01]  /*14a30*/  F2FP.BF16.F32.PACK_AB R44, R89, R82 ;  /* 0x00000052592c723e */ /* 0x000fe200000010ff */
[----:B------:R-:W-:Y:S01]  /*14a40*/  LDSM.16.MT88.4 R156, [R71+0x11800] ;  /* 0x01180000479c783b */ /* 0x000fe20000004200 */
[----:B------:R-:W-:Y:S01]  /*14a50*/  F2FP.BF16.F32.PACK_AB R46, R91, R78 ;  /* 0x0000004e5b2e723e */ /* 0x000fe200000010ff */
[----:B------:R-:W5:Y:S01]  /*14a60*/  MUFU.EX2 R61, R61 ;  /* 0x0000003d003d7308 */ /* 0x000f620000000800 */
[----:B------:R-:W-:Y:S04]  /*14a70*/  FADD.FTZ R165, R228, R165 ;  /* 0x000000a5e4a57221 */ /* 0x000fe80000010000 */
[----:B------:R-:W-:Y:S01]  /*14a80*/  FADD.FTZ R226, R226, R165 ;  /* 0x000000a5e2e27221 */ /* 0x000fe20000010000 */
[C---:B-1----:R-:W-:Y:S01]  /*14a90*/  HMMA.16816.F32.BF16 R4, R44.reuse, R48, R4 ;  /* 0x000000302c04723c */ /* 0x042fe20000041804 */
[----:B------:R-:W-:Y:S02]  /*14aa0*/  LDSM.16.MT88.4 R140, [R68+0x7800] ;  /* 0x00780000448c783b */ /* 0x000fe40000004200 */
[----:B------:R-:W-:Y:S01]  /*14ab0*/  FADD.FTZ R48, R163, R42 ;  /* 0x0000002aa3307221 */ /* 0x000fe20000010000 */
[-CC-:B------:R-:W-:Y:S01]  /*14ac0*/  FFMA.FTZ R49, R40, R38.reuse, -R79.reuse ;  /* 0x0000002628317223 */ /* 0x180fe2000001084f */
[-C--:B------:R-:W-:Y:S01]  /*14ad0*/  FFMA.FTZ R79, R39, R38.reuse, -R79 ;  /* 0x00000026274f7223 */ /* 0x080fe2000001084f */
[----:B------:R-:W-:Y:S01]  /*14ae0*/  FADD.FTZ R226, R169, R226 ;  /* 0x000000e2a9e27221 */ /* 0x000fe20000010000 */
[----:B------:R-:W-:Y:S01]  /*14af0*/  FADD.FTZ R171, R171, R48 ;  /* 0x00000030abab7221 */ /* 0x000fe20000010000 */
[C---:B------:R-:W-:Y:S01]  /*14b00*/  HMMA.16816.F32.BF16 R8, R44.reuse, R50, R8 ;  /* 0x000000322c08723c */ /* 0x040fe20000041808 */
[----:B---3--:R-:W1:Y:S01]  /*14b10*/  LDSM.16.MT88.4 R40, [R70+0x7000] ;  /* 0x007000004628783b */ /* 0x008e620000004200 */
[----:B------:R-:W-:Y:S01]  /*14b20*/  MUFU.EX2 R48, R79 ;  /* 0x0000004f00307308 */ /* 0x000fe20000000800 */
[----:B------:R-:W-:Y:S01]  /*14b30*/  FADD.FTZ R212, R212, R171 ;  /* 0x000000abd4d47221 */ /* 0x000fe20000010000 */
[----:B-----5:R-:W-:Y:S01]  /*14b40*/  F2FP.BF16.F32.PACK_AB R133, R60, R61 ;  /* 0x0000003d3c85723e */ /* 0x020fe200000010ff */
[----:B------:R-:W-:Y:S01]  /*14b50*/  FFMA.FTZ R50, R75, R38, -R77 ;  /* 0x000000264b327223 */ /* 0x000fe2000001084d */
[----:B------:R-:W-:Y:S01]  /*14b60*/  FADD.FTZ R175, R175, R226 ;  /* 0x000000e2afaf7221 */ /* 0x000fe20000010000 */
[----:B------:R-:W-:Y:S01]  /*14b70*/  FADD.FTZ R51, R173, R212 ;  /* 0x000000d4ad337221 */ /* 0x000fe20000010000 */
[C---:B--2---:R-:W-:Y:S04]  /*14b80*/  HMMA.16816.F32.BF16 R12, R44.reuse, R52, R12 ;  /* 0x000000342c0c723c */ /* 0x044fe8000004180c */
[----:B------:R2:W3:Y:S01]  /*14b90*/  MUFU.EX2 R39, R49 ;  /* 0x0000003100277308 */ /* 0x0004e20000000800 */
[----:B------:R-:W-:Y:S01]  /*14ba0*/  FADD.FTZ R51, R208, R51 ;  /* 0x00000033d0337221 */ /* 0x000fe20000010000 */
[----:B------:R-:W-:Y:S01]  /*14bb0*/  FADD.FTZ R204, R204, R175 ;  /* 0x000000afcccc7221 */ /* 0x000fe20000010000 */
[----:B------:R-:W-:Y:S02]  /*14bc0*/  MOV R165, R36 ;  /* 0x0000002400a57202 */ /* 0x000fe40000000f00 */
[----:B------:R-:W-:Y:S01]  /*14bd0*/  FADD.FTZ R198, R198, R51 ;  /* 0x00000033c6c67221 */ /* 0x000fe20000010000 */
[C---:B------:R-:W-:Y:S04]  /*14be0*/  HMMA.16816.F32.BF16 R16, R44.reuse, R54, R16 ;  /* 0x000000362c10723c */ /* 0x040fe80000041810 */
[----:B------:R-:W-:Y:S01]  /*14bf0*/  MUFU.EX2 R50, R50 ;  /* 0x0000003200327308 */ /* 0x000fe20000000800 */
[----:B------:R-:W-:Y:S01]  /*14c00*/  FADD.FTZ R198, R179, R198 ;  /* 0x000000c6b3c67221 */ /* 0x000fe20000010000 */
[-C--:B------:R-:W-:Y:S01]  /*14c10*/  FFMA.FTZ R51, R72, R38.reuse, -R77 ;  /* 0x0000002648337223 */ /* 0x080fe2000001084d */
[----:B------:R-:W-:Y:S02]  /*14c20*/  FADD.FTZ R177, R177, R204 ;  /* 0x000000ccb1b17221 */ /* 0x000fe40000010000 */
[----:B------:R-:W-:Y:S01]  /*14c30*/  FADD.FTZ R181, R181, R198 ;  /* 0x000000c6b5b57221 */ /* 0x000fe20000010000 */
[C---:B----4-:R-:W-:Y:S04]  /*14c40*/  HMMA.16816.F32.BF16 R20, R44.reuse, R56, R20 ;  /* 0x000000382c14723c */ /* 0x050fe80000041814 */
[----:B------:R-:W-:Y:S01]  /*14c50*/  MUFU.EX2 R51, R51 ;  /* 0x0000003300337308 */ /* 0x000fe20000000800 */
[----:B------:R-:W-:Y:S01]  /*14c60*/  FADD.FTZ R192, R192, R181 ;  /* 0x000000b5c0c07221 */ /* 0x000fe20000010000 */
[-CC-:B--2---:R-:W-:Y:S01]  /*14c70*/  FFMA.FTZ R49, R74, R38.reuse, -R77.reuse ;  /* 0x000000264a317223 */ /* 0x184fe2000001084d */
[----:B------:R-:W-:Y:S01]  /*14c80*/  FFMA.FTZ R77, R73, R38, -R77 ;  /* 0x00000026494d7223 */ /* 0x000fe2000001084d */
[----:B---3--:R-:W-:Y:S01]  /*14c90*/  F2FP.BF16.F32.PACK_AB R135, R48, R39 ;  /* 0x000000273087723e */ /* 0x008fe200000010ff */
[----:B------:R-:W-:Y:S01]  /*14ca0*/  FADD.FTZ R187, R187, R192 ;  /* 0x000000c0bbbb7221 */ /* 0x000fe20000010000 */
[C---:B------:R-:W-:Y:S04]  /*14cb0*/  HMMA.16816.F32.BF16 R24, R44.reuse, R58, R24 ;  /* 0x0000003a2c18723c */ /* 0x040fe80000041818 */
[----:B------:R-:W2:Y:S01]  /*14cc0*/  MUFU.EX2 R49, R49 ;  /* 0x0000003100317308 */ /* 0x000ea20000000800 */
[----:B------:R-:W-:Y:S01]  /*14cd0*/  FADD.FTZ R180, R180, R187 ;  /* 0x000000bbb4b47221 */ /* 0x000fe20000010000 */
[----:B------:R-:W-:Y:S03]  /*14ce0*/  FADD.FTZ R200, R200, R177 ;  /* 0x000000b1c8c87221 */ /* 0x000fe60000010000 */
[----:B------:R-:W-:Y:S01]  /*14cf0*/  FADD.FTZ R189, R189, R180 ;  /* 0x000000b4bdbd7221 */ /* 0x000fe20000010000 */
[----:B------:R-:W-:Y:S01]  /*14d00*/  FADD.FTZ R183, R183, R200 ;  /* 0x000000c8b7b77221 */ /* 0x000fe20000010000 */
[C---:B-1----:R-:W-:Y:S03]  /*14d10*/  HMMA.16816.F32.BF16 R28, R44.reuse, R40, R28 ;  /* 0x000000282c1c723c */ /* 0x042fe6000004181c */
[----:B------:R-:W1:Y:S01]  /*14d20*/  MUFU.EX2 R252, R77 ;  /* 0x0000004d00fc7308 */ /* 0x000e620000000800 */
[----:B------:R-:W-:Y:S01]  /*14d30*/  FADD.FTZ R189, R176, R189 ;  /* 0x000000bdb0bd7221 */ /* 0x000fe20000010000 */
[----:B------:R-:W-:Y:S03]  /*14d40*/  FADD.FTZ R188, R188, R183 ;  /* 0x000000b7bcbc7221 */ /* 0x000fe60000010000 */
[----:B------:R-:W-:Y:S01]  /*14d50*/  FADD.FTZ R130, R130, R189 ;  /* 0x000000bd82827221 */ /* 0x000fe20000010000 */
[----:B------:R-:W-:Y:S03]  /*14d60*/  HMMA.16816.F32.BF16 R32, R44, R42, R32 ;  /* 0x0000002a2c20723c */ /* 0x000fe60000041820 */
[----:B------:R-:W-:Y:S01]  /*14d70*/  FADD.FTZ R185, R185, R188 ;  /* 0x000000bcb9b97221 */ /* 0x000fe20000010000 */
[----:B--2---:R-:W-:Y:S01]  /*14d80*/  F2FP.BF16.F32.PACK_AB R132, R50, R49 ;  /* 0x000000313284723e */ /* 0x004fe200000010ff */
[----:B------:R-:W-:Y:S02]  /*14d90*/  FADD.FTZ R130, R195, R130 ;  /* 0x00000082c3827221 */ /* 0x000fe40000010000 */
[----:B------:R-:W-:Y:S02]  /*14da0*/  FADD.FTZ R185, R184, R185 ;  /* 0x000000b9b8b97221 */ /* 0x000fe40000010000 */
[----:B------:R-:W-:Y:S01]  /*14db0*/  FADD.FTZ R197, R197, R130 ;  /* 0x00000082c5c57221 */ /* 0x000fe20000010000 */
[----:B-1----:R-:W-:Y:S01]  /*14dc0*/  F2FP.BF16.F32.PACK_AB R134, R252, R51 ;  /* 0x00000033fc86723e */ /* 0x002fe200000010ff */
[----:B------:R-:W-:Y:S02]  /*14dd0*/  FADD.FTZ R174, R174, R185 ;  /* 0x000000b9aeae7221 */ /* 0x000fe40000010000 */
[----:B------:R-:W-:Y:S02]  /*14de0*/  FADD.FTZ R120, R120, R197 ;  /* 0x000000c578787221 */ /* 0x000fe40000010000 */
[----:B------:R-:W-:Y:S02]  /*14df0*/  FADD.FTZ R174, R191, R174 ;  /* 0x000000aebfae7221 */ /* 0x000fe40000010000 */
        /* <DEDUP_REMOVED lines=31> */
[----:B------:R-:W-:Y:S04]  /*14ff0*/  FADD.FTZ R82, R82, R9 ;  /* 0x0000000952527221 */ /* 0x000fe80000010000 */
[----:B------:R1:W-:Y:S01]  /*15000*/  STL [R1], R4 ;  /* 0x0000000401007387 */ /* 0x0003e20000100800 */
[----:B------:R-:W-:Y:S04]  /*15010*/  FADD.FTZ R89, R89, R82 ;  /* 0x0000005259597221 */ /* 0x000fe80000010000 */
[----:B------:R-:W-:Y:S04]  /*15020*/  FADD.FTZ R8, R78, R89 ;  /* 0x000000594e087221 */ /* 0x000fe80000010000 */
[----:B------:R-:W-:Y:S04]  /*15030*/  FADD.FTZ R8, R91, R8 ;  /* 0x000000085b087221 */ /* 0x000fe80000010000 */
[----:B------:R-:W-:Y:S04]  /*15040*/  FADD.FTZ R49, R49, R8 ;  /* 0x0000000831317221 */ /* 0x000fe80000010000 */
[----:B------:R-:W-:Y:S04]  /*15050*/  FADD.FTZ R50, R50, R49 ;  /* 0x0000003132327221 */ /* 0x000fe80000010000 */
[----:B------:R-:W-:Y:S04]  /*15060*/  FADD.FTZ R51, R51, R50 ;  /* 0x0000003233337221 */ /* 0x000fe80000010000 */
[----:B------:R-:W-:Y:S01]  /*15070*/  FADD.FTZ R252, R252, R51 ;  /* 0x00000033fcfc7221 */ /* 0x000fe20000010000 */
[----:B-1----:R-:W-:Y:S06]  /*15080*/  @P0 BRA `(.L_x_4044) ;  /* 0xffffff7c00d80947 */ /* 0x002fec000383ffff */
.L_x_4037:
[----:B------:R1:W5:Y:S04]  /*15090*/  LDL R12, [R1] ;  /* 0x00000000010c7983 */ /* 0x0003680000100800 */
[----:B------:R1:W5:Y:S01]  /*150a0*/  LD.E R7, desc[UR4][R2.64+0xd8] ;  /* 0x0000d80402077980 */ /* 0x000362000c101900 */
[----:B------:R-:W-:Y:S01]  /*150b0*/  UMOV UR6, 0xffffffff ;  /* 0xffffffff00067882 */ /* 0x000fe20000000000 */
[----:B------:R-:W-:Y:S02]  /*150c0*/  MOV R6, 0x20 ;  /* 0x0000002000067802 */ /* 0x000fe40000000f00 */
[----:B------:R-:W-:Y:S05]  /*150d0*/  BRA.DIV UR6, `(.L_x_4045) ;  /* 0x0000000e06847947 */ /* 0x000fea000b800000 */
[----:B------:R-:W2:Y:S04]  /*150e0*/  SHFL.BFLY PT, R9, R252, 0x2, 0x1f ;  /* 0x0c401f00fc097f89 */ /* 0x000ea800000e0000 */
[----:B-----5:R-:W3:Y:S01]  /*150f0*/  SHFL.BFLY PT, R11, R12, 0x2, 0x1f ;  /* 0x0c401f000c0b7f89 */ /* 0x020ee200000e0000 */
[----:B--2---:R-:W-:Y:S01]  /*15100*/  FADD.FTZ R9, R9, R252 ;  /* 0x000000fc09097221 */ /* 0x004fe20000010000 */
[----:B---3--:R-:W-:-:S04]  /*15110*/  FADD.FTZ R10, R11, R12 ;  /* 0x0000000c0b0a7221 */ /* 0x008fc80000010000 */
[----:B------:R-:W2:Y:S04]  /*15120*/  SHFL.BFLY PT, R8, R9, 0x1, 0x1f ;  /* 0x0c201f0009087f89 */ /* 0x000ea800000e0000 */
[----:B------:R3:W4:Y:S01]  /*15130*/  SHFL.BFLY PT, R11, R10, 0x1, 0x1f ;  /* 0x0c201f000a0b7f89 */ /* 0x00072200000e0000 */
[----:B--2---:R-:W-:-:S07]  /*15140*/  FADD.FTZ R8, R9, R8 ;  /* 0x0000000809087221 */ /* 0x004fce0000010000 */
.L_x_4058:
[----:B---34-:R-:W-:Y:S01]  /*15150*/  FADD.FTZ R10, R10, R11 ;  /* 0x0000000b0a0a7221 */ /* 0x018fe20000010000 */
[----:B------:R-:W2:Y:S01]  /*15160*/  MUFU.RCP R4, R8 ;  /* 0x0000000800047308 */ /* 0x000ea20000001000 */
        /* <DEDUP_REMOVED lines=9> */
[----:B------:R-:W-:Y:S02]  /*15200*/  LOP3.LUT R221, R221, R0, RZ, 0xfc, !PT ;  /* 0x00000000dddd7212 */ /* 0x000fe400078efcff */
[----:B--2---:R-:W-:Y:S02]  /*15210*/  FSEL R4, R4, 1, P1 ;  /* 0x3f80000004047808 */ /* 0x004fe40000800000 */
[----:B------:R-:W-:-:S02]  /*15220*/  MOV R0, 0x10 ;  /* 0x0000001000007802 */ /* 0x000fc40000000f00 */
[----:B------:R-:W-:Y:S01]  /*15230*/  LEA R221, R221, R222, 0x1 ;  /* 0x000000dedddd7211 */ /* 0x000fe200078e08ff */
[C---:B------:R-:W-:Y:S01]  /*15240*/  FMUL.FTZ R160, R4.reuse, R160 ;  /* 0x000000a004a07220 */ /* 0x040fe20000410000 */
[----:B---3--:R-:W-:Y:S01]  /*15250*/  FSEL R9, R9, 1, P0 ;  /* 0x3f80000009097808 */ /* 0x008fe20000000000 */
        /* <DEDUP_REMOVED lines=12> */
[----:B------:R-:W-:Y:S01]  /*15320*/  SEL R0, R0, 0xfffffff0, !P2 ;  /* 0xfffffff000007807 */ /* 0x000fe20005000000 */
[C---:B------:R-:W-:Y:S01]  /*15330*/  FMUL.FTZ R148, R4.reuse, R148 ;  /* 0x0000009404947220 */ /* 0x040fe20000410000 */
[----:B------:R-:W-:Y:S01]  /*15340*/  FMUL.FTZ R149, R4, R149 ;  /* 0x0000009504957220 */ /* 0x000fe20000410000 */
[C---:B------:R-:W-:Y:S01]  /*15350*/  FMUL.FTZ R150, R9.reuse, R150 ;  /* 0x0000009609967220 */ /* 0x040fe20000410000 */
[----:B------:R-:W-:Y:S01]  /*15360*/  FMUL.FTZ R151, R9, R151 ;  /* 0x0000009709977220 */ /* 0x000fe20000410000 */
[----:B------:R-:W-:-:S02]  /*15370*/  VIADD R13, R221, 0x40 ;  /* 0x00000040dd0d7836 */ /* 0x000fc40000000000 */
[C---:B------:R-:W-:Y:S01]  /*15380*/  FMUL.FTZ R144, R4.reuse, R144 ;  /* 0x0000009004907220 */ /* 0x040fe20000410000 */
[----:B------:R-:W-:Y:S01]  /*15390*/  FMUL.FTZ R145, R4, R145 ;  /* 0x0000009104917220 */ /* 0x000fe20000410000 */
[C---:B------:R-:W-:Y:S01]  /*153a0*/  FMUL.FTZ R146, R9.reuse, R146 ;  /* 0x0000009209927220 */ /* 0x040fe20000410000 */
[----:B------:R-:W-:Y:S01]  /*153b0*/  FMUL.FTZ R147, R9, R147 ;  /* 0x0000009309937220 */ /* 0x000fe20000410000 */
[----:B------:R-:W-:Y:S01]  /*153c0*/  IADD3 R11, PT, PT, R6, R221, RZ ;  /* 0x000000dd060b7210 */ /* 0x000fe20007ffe0ff */
[C---:B------:R-:W-:Y:S01]  /*153d0*/  FMUL.FTZ R140, R4.reuse, R140 ;  /* 0x0000008c048c7220 */ /* 0x040fe20000410000 */
[----:B------:R-:W-:Y:S01]  /*153e0*/  @P4 IADD3 R13, PT, PT, R221, -0x40, RZ ;  /* 0xffffffc0dd0d4810 */ /* 0x000fe20007ffe0ff */
[C---:B------:R-:W-:Y:S01]  /*153f0*/  FMUL.FTZ R141, R4.reuse, R141 ;  /* 0x0000008d048d7220 */ /* 0x040fe20000410000 */
[C---:B------:R-:W-:Y:S01]  /*15400*/  FMUL.FTZ R142, R9.reuse, R142 ;  /* 0x0000008e098e7220 */ /* 0x040fe20000410000 */
[----:B------:R-:W-:Y:S01]  /*15410*/  FMUL.FTZ R143, R9, R143 ;  /* 0x0000008f098f7220 */ /* 0x000fe20000410000 */
[----:B------:R-:W-:Y:S01]  /*15420*/  F2FP.BF16.F32.PACK_AB R160, R161, R160 ;  /* 0x000000a0a1a0723e */ /* 0x000fe200000010ff */
[C---:B------:R-:W-:Y:S01]  /*15430*/  FMUL.FTZ R136, R4.reuse, R136 ;  /* 0x0000008804887220 */ /* 0x040fe20000410000 */
[----:B------:R-:W-:Y:S01]  /*15440*/  F2FP.BF16.F32.PACK_AB R162, R163, R162 ;  /* 0x000000a2a3a2723e */ /* 0x000fe200000010ff */
[C---:B------:R-:W-:Y:S01]  /*15450*/  FMUL.FTZ R137, R4.reuse, R137 ;  /* 0x0000008904897220 */ /* 0x040fe20000410000 */
[C---:B------:R-:W-:Y:S01]  /*15460*/  FMUL.FTZ R138, R9.reuse, R138 ;  /* 0x0000008a098a7220 */ /* 0x040fe20000410000 */
[C---:B------:R-:W-:Y:S01]  /*15470*/  FMUL.FTZ R139, R9.reuse, R139 ;  /* 0x0000008b098b7220 */ /* 0x040fe20000410000 */
[----:B------:R-:W-:Y:S01]  /*15480*/  FMUL.FTZ R134, R9, R134 ;  /* 0x0000008609867220 */ /* 0x000fe20000410000 */
[----:B------:R-:W-:Y:S01]  /*15490*/  F2FP.BF16.F32.PACK_AB R156, R157, R156 ;  /* 0x0000009c9d9c723e */ /* 0x000fe200000010ff */
[C---:B------:R-:W-:Y:S01]  /*154a0*/  FMUL.FTZ R132, R4.reuse, R132 ;  /* 0x0000008404847220 */ /* 0x040fe20000410000 */
[----:B------:R-:W-:Y:S01]  /*154b0*/  F2FP.BF16.F32.PACK_AB R158, R159, R158 ;  /* 0x0000009e9f9e723e */ /* 0x000fe200000010ff */
[----:B------:R-:W-:Y:S01]  /*154c0*/  FMUL.FTZ R133, R4, R133 ;  /* 0x0000008504857220 */ /* 0x000fe20000410000 */
[C---:B------:R-:W-:Y:S01]  /*154d0*/  IADD3 R5, PT, PT, R0.reuse, R221, RZ ;  /* 0x000000dd00057210 */ /* 0x040fe20007ffe0ff */
[----:B------:R-:W-:Y:S01]  /*154e0*/  FMUL.FTZ R9, R9, R135 ;  /* 0x0000008709097220 */ /* 0x000fe20000410000 */
[----:B------:R-:W-:Y:S01]  /*154f0*/  F2FP.BF16.F32.PACK_AB R152, R153, R152 ;  /* 0x000000989998723e */ /* 0x000fe200000010ff */
[----:B------:R-:W-:Y:S01]  /*15500*/  STS [R221], R160 ;  /* 0x000000a0dd007388 */ /* 0x000fe20000000800 */
[----:B------:R-:W-:Y:S01]  /*15510*/  F2FP.BF16.F32.PACK_AB R154, R155, R154 ;  /* 0x0000009a9b9a723e */ /* 0x000fe200000010ff */
[----:B------:R-:W-:Y:S01]  /*15520*/  IMAD.IADD R19, R0, 0x1, R13 ;  /* 0x0000000100137824 */ /* 0x000fe200078e020d */
[----:B------:R-:W-:Y:S01]  /*15530*/  F2FP.BF16.F32.PACK_AB R148, R149, R148 ;  /* 0x000000949594723e */ /* 0x000fe200000010ff */
[----:B------:R-:W-:Y:S01]  /*15540*/  STS [R221+0x400], R162 ;  /* 0x000400a2dd007388 */ /* 0x000fe20000000800 */
[----:B------:R-:W-:-:S02]  /*15550*/  F2FP.BF16.F32.PACK_AB R150, R151, R150 ;  /* 0x000000969796723e */ /* 0x000fc400000010ff */
[----:B------:R-:W-:Y:S01]  /*15560*/  IADD3 R15, PT, PT, R0, R11, RZ ;  /* 0x0000000b000f7210 */ /* 0x000fe20007ffe0ff */
[----:B------:R-:W-:Y:S01]  /*15570*/  STS [R5], R156 ;  /* 0x0000009c05007388 */ /* 0x000fe20000000800 */
[----:B------:R-:W-:Y:S02]  /*15580*/  IADD3 R17, PT, PT, R6, R13, RZ ;  /* 0x0000000d06117210 */ /* 0x000fe40007ffe0ff */
[----:B------:R-:W-:Y:S01]  /*15590*/  F2FP.BF16.F32.PACK_AB R144, R145, R144 ;  /* 0x000000909190723e */ /* 0x000fe200000010ff */
[----:B------:R2:W-:Y:S01]  /*155a0*/  STS [R5+0x400], R158 ;  /* 0x0004009e05007388 */ /* 0x0005e20000000800 */
[----:B------:R-:W-:Y:S02]  /*155b0*/  F2FP.BF16.F32.PACK_AB R146, R147, R146 ;  /* 0x000000929392723e */ /* 0x000fe400000010ff */
        /* <DEDUP_REMOVED lines=10> */
[----:B------:R-:W-:Y:S04]  /*15660*/  STS [R15+0x400], R150 ;  /* 0x000400960f007388 */ /* 0x000fe80000000800 */
        /* <DEDUP_REMOVED lines=8> */
[----:B------:R-:W4:Y:S04]  /*156f0*/  LD.E.U8 R4, desc[UR4][R2.64+0x1c8] ;  /* 0x0001c80402047980 */ /* 0x000f28000c101100 */
[----:B------:R-:W5:Y:S01]  /*15700*/  LD.E.64 R28, desc[UR4][R2.64+0x88] ;  /* 0x00008804021c7980 */ /* 0x000f62000c101b00 */
[----:B----4-:R-:W-:-:S13]  /*15710*/  ISETP.NE.AND P3, PT, R4, RZ, PT ;  /* 0x000000ff0400720c */ /* 0x010fda0003f65270 */
[----:B------:R-:W4:Y:S04]  /*15720*/  @!P3 LD.E R4, desc[UR4][R2.64+0x60] ;  /* 0x000060040204b980 */ /* 0x000f28000c101900 */
[----:B------:R-:W4:Y:S01]  /*15730*/  @!P3 LD.E R23, desc[UR4][R2.64+0xb4] ;  /* 0x0000b4040217b980 */ /* 0x000f22000c101900 */
[----:B------:R-:W1:Y:S08]  /*15740*/  @P1 MUFU.LG2 R8, R8 ;  /* 0x0000000800081308 */ /* 0x000e700000000c00 */
[----:B------:R-:W5:Y:S01]  /*15750*/  @P0 MUFU.LG2 R10, R10 ;  /* 0x0000000a000a0308 */ /* 0x000f620000000c00 */
[----:B------:R-:W-:Y:S01]  /*15760*/  ISETP.NE.AND P2, PT, R246, -0x1, PT ;  /* 0xfffffffff600780c */ /* 0x000fe20003f45270 */
[----:B------:R-:W-:Y:S01]  /*15770*/  BSSY.RECONVERGENT B0, `(.L_x_4046) ;  /* 0x0000014000007945 */ /* 0x000fe20003800200 */
[----:B--2---:R-:W-:-:S02]  /*15780*/  LOP3.LUT R5, R220, 0x30, RZ, 0xc0, !PT ;  /* 0x00000030dc057812 */ /* 0x004fc400078ec0ff */
[----:B---3--:R-:W-:Y:S01]  /*15790*/  SHF.R.U32.HI R0, RZ, 0x2, R167 ;  /* 0x00000002ff007819 */ /* 0x008fe200000116a7 */
[----:B-1----:R-:W-:Y:S01]  /*157a0*/  @P1 FMUL.FTZ R6, R8, 0.69314718246459960938 ;  /* 0x3f31721808061820 */ /* 0x002fe20000410000 */
[----:B------:R-:W-:Y:S02]  /*157b0*/  MOV R21, 0x7f800000 ;  /* 0x7f80000000157802 */ /* 0x000fe40000000f00 */
[----:B------:R-:W-:Y:S01]  /*157c0*/  MOV R20, 0x7f800000 ;  /* 0x7f80000000147802 */ /* 0x000fe20000000f00 */
[----:B------:R-:W-:Y:S01]  /*157d0*/  @P1 FFMA.FTZ R21, R7, R37, R6 ;  /* 0x0000002507151223 */ /* 0x000fe20000010006 */
[----:B-----5:R-:W-:Y:S01]  /*157e0*/  @P0 FMUL.FTZ R9, R10, 0.69314718246459960938 ;  /* 0x3f3172180a090820 */ /* 0x020fe20000410000 */
[----:B------:R-:W-:Y:S02]  /*157f0*/  LOP3.LUT R0, R5, 0x7, R0, 0xf8, !PT ;  /* 0x0000000705007812 */ /* 0x000fe400078ef800 */
[----:B------:R-:W-:Y:S02]  /*15800*/  @P2 IMAD R22, R29, R246, RZ ;  /* 0x000000f61d162224 */ /* 0x000fe400078e02ff */
[----:B------:R-:W-:Y:S01]  /*15810*/  @P0 FFMA.FTZ R20, R7, R36, R9 ;  /* 0x0000002407140223 */ /* 0x000fe20000010009 */
[----:B------:R-:W-:-:S04]  /*15820*/  @P2 IMAD.WIDE.U32 R30, R28, R246, RZ ;  /* 0x000000f61c1e2225 */ /* 0x000fc800078e00ff */
[----:B----4-:R-:W-:-:S04]  /*15830*/  @!P3 IMAD R4, R4, R239, R240 ;  /* 0x000000ef0404b224 */ /* 0x010fc800078e02f0 */
[----:B------:R-:W-:Y:S01]  /*15840*/  @!P3 IMAD R23, R4, R23, RZ ;  /* 0x000000170417b224 */ /* 0x000fe200078e02ff */
[----:B------:R-:W-:Y:S06]  /*15850*/  @!P3 BRA `(.L_x_4047) ;  /* 0x000000000014b947 */ /* 0x000fec0003800000 */
[----:B------:R-:W2:Y:S04]  /*15860*/  @!P2 LD.E R4, desc[UR4][R2.64+0xb4] ;  /* 0x0000b4040204a980 */ /* 0x000ea8000c101900 */
[----:B------:R-:W3:Y:S01]  /*15870*/  LD.E R5, desc[UR4][R2.64+0xd4] ;  /* 0x0000d40402057980 */ /* 0x000ee2000c101900 */
[----:B--2---:R-:W-:Y:S02]  /*15880*/  @!P2 IMAD R246, R4, R239, RZ ;  /* 0x000000ef04f6a224 */ /* 0x004fe400078e02ff */
[----:B---3--:R-:W-:-:S05]  /*15890*/  IMAD R5, R5, R240, RZ ;  /* 0x000000f005057224 */ /* 0x008fca00078e02ff */
[----:B------:R-:W-:Y:S02]  /*158a0*/  IADD3 R23, PT, PT, R5, R246, RZ ;  /* 0x000000f605177210 */ /* 0x000fe40007ffe0ff */
.L_x_4047:
[----:B------:R-:W-:Y:S05]  /*158b0*/  BSYNC.RECONVERGENT B0 ;  /* 0x0000000000007941 */ /* 0x000fea0003800200 */
.L_x_4046:
        /* <DEDUP_REMOVED lines=17> */
[C---:B------:R-:W-:Y:S02]  /*159d0*/  IADD3 R25, P0, PT, R23.reuse, R0, RZ ;  /* 0x0000000017197210 */ /* 0x040fe40007f1e0ff */
[----:B------:R-:W-:Y:S02]  /*159e0*/  ISETP.GE.AND P1, PT, R26, R227, PT ;  /* 0x000000e31a00720c */ /* 0x000fe40003f26270 */
[----:B------:R-:W-:Y:S02]  /*159f0*/  LEA.HI.X.SX32 R0, R23, RZ, 0x1, P0 ;  /* 0x000000ff17007211 */ /* 0x000fe400000f0eff */
[----:B-----5:R-:W-:-:S04]  /*15a00*/  LEA R26, P0, R25, R38, 0x2 ;  /* 0x00000026191a7211 */ /* 0x020fc800078010ff */
[----:B------:R-:W-:-:S05]  /*15a10*/  LEA.HI.X R27, R25, R39, R0, 0x2, P0 ;  /* 0x00000027191b7211 */ /* 0x000fca00000f1400 */
[----:B------:R1:W-:Y:S04]  /*15a20*/  @!P3 ST.E desc[UR4][R26.64], R21 ;  /* 0x000000151a00b985 */ /* 0x0003e8000c101904 */
[----:B------:R1:W-:Y:S02]  /*15a30*/  @!P1 ST.E desc[UR4][R26.64+0x20], R20 ;  /* 0x000020141a009985 */ /* 0x0003e4000c101904 */
.L_x_4049:
[----:B------:R-:W-:Y:S05]  /*15a40*/  BSYNC.RECONVERGENT B0 ;  /* 0x0000000000007941 */ /* 0x000fea0003800200 */
.L_x_4048:
[----:B-1----:R1:W2:Y:S01]  /*15a50*/  LD.E R3, desc[UR4][R2.64+0xc0] ;  /* 0x0000c00402037980 */ /* 0x0022a2000c101900 */
[-C--:B-----5:R-:W-:Y:S01]  /*15a60*/  @!P2 IMAD R0, R37, R239.reuse, RZ ;  /* 0x000000ef2500a224 */ /* 0x0a0fe200078e02ff */
[----:B------:R-:W-:Y:S01]  /*15a70*/  MOV R26, R166 ;  /* 0x000000a6001a7202 */ /* 0x000fe20000000f00 */
[----:B------:R-:W-:Y:S01]  /*15a80*/  @!P2 IMAD.WIDE.U32 R20, R36, R239, RZ ;  /* 0x000000ef2414a225 */ /* 0x000fe200078e00ff */
[----:B------:R-:W-:Y:S01]  /*15a90*/  SHF.R.U32.HI R167, RZ, 0x3, R167 ;  /* 0x00000003ffa77819 */ /* 0x000fe200000116a7 */
[----:B------:R-:W-:Y:S01]  /*15aa0*/  BSSY.RECONVERGENT B0, `(.L_x_4050) ;  /* 0x0000027000007945 */ /* 0x000fe20003800200 */
[----:B------:R-:W-:Y:S01]  /*15ab0*/  @P2 MOV R20, R30 ;  /* 0x0000001e00142202 */ /* 0x000fe20000000f00 */
[----:B------:R-:W-:Y:S02]  /*15ac0*/  IMAD.MOV.U32 R27, RZ, RZ, RZ ;  /* 0x000000ffff1b7224 */ /* 0x000fe400078e00ff */
[----:B------:R-:W-:Y:S02]  /*15ad0*/  @!P2 IMAD.IADD R0, R21, 0x1, R0 ;  /* 0x000000011500a824 */ /* 0x000fe400078e0200 */
[----:B------:R-:W-:-:S04]  /*15ae0*/  IMAD.WIDE.U32 R26, R24, R28, R26 ;  /* 0x0000001c181a7225 */ /* 0x000fc800078e001a */
[----:B------:R-:W-:Y:S02]  /*15af0*/  IMAD R21, R35, R240, RZ ;  /* 0x000000f023157224 */ /* 0x000fe400078e02ff */
[----:B------:R-:W-:Y:S02]  /*15b00*/  IMAD R24, R29, R24, RZ ;  /* 0x000000181d187224 */ /* 0x000fe400078e02ff */
[----:B------:R-:W-:-:S04]  /*15b10*/  IMAD.WIDE.U32 R34, R34, R240, RZ ;  /* 0x000000f022227225 */ /* 0x000fc800078e00ff */
[----:B------:R-:W-:Y:S01]  /*15b20*/  @P2 IMAD.IADD R0, R31, 0x1, R22 ;  /* 0x000000011f002824 */ /* 0x000fe200078e0216 */
[----:B------:R-:W-:Y:S01]  /*15b30*/  IADD3 R26, P3, P2, R34, R26, R20 ;  /* 0x0000001a221a7210 */ /* 0x000fe20007a7e014 */
[----:B------:R-:W-:Y:S01]  /*15b40*/  IMAD.IADD R21, R35, 0x1, R21 ;  /* 0x0000000123157824 */ /* 0x000fe200078e0215 */
[C---:B------:R-:W-:Y:S01]  /*15b50*/  IADD3 R20, PT, PT, R167.reuse, 0x10, RZ ;  /* 0x00000010a7147810 */ /* 0x040fe20007ffe0ff */
[----:B-1----:R-:W-:Y:S01]  /*15b60*/  VIADD R2, R167, 0x20 ;  /* 0x00000020a7027836 */ /* 0x002fe20000000000 */
[----:B--2---:R-:W-:Y:S02]  /*15b70*/  ISETP.GE.AND P1, PT, R166, R3, PT ;  /* 0x00000003a600720c */ /* 0x004fe40003f26270 */
[----:B------:R-:W-:Y:S02]  /*15b80*/  IADD3 R3, PT, PT, R27, R24, RZ ;  /* 0x000000181b037210 */ /* 0x000fe40007ffe0ff */
[----:B------:R-:W-:Y:S02]  /*15b90*/  ISETP.GE.OR P0, PT, R167, R227, P1 ;  /* 0x000000e3a700720c */ /* 0x000fe40000f06670 */
[----:B------:R-:W-:-:S02]  /*15ba0*/  IADD3.X R27, PT, PT, R21, R3, R0, P3, P2 ;  /* 0x00000003151b7210 */ /* 0x000fc40001fe4400 */
[-C--:B------:R-:W-:Y:S02]  /*15bb0*/  ISETP.GE.OR P4, PT, R20, R227.reuse, P1 ;  /* 0x000000e31400720c */ /* 0x080fe40000f86670 */
[----:B------:R-:W-:Y:S02]  /*15bc0*/  IADD3 R0, PT, PT, R167, 0x30, RZ ;  /* 0x00000030a7007810 */ /* 0x000fe40007ffe0ff */
[-C--:B------:R-:W-:Y:S02]  /*15bd0*/  ISETP.GE.OR P3, PT, R2, R227.reuse, P1 ;  /* 0x000000e30200720c */ /* 0x080fe40000f66670 */
[----:B------:R-:W-:-:S03]  /*15be0*/  ISETP.GE.OR P1, PT, R0, R227, P1 ;  /* 0x000000e30000720c */ /* 0x000fc60000f26670 */
[----:B------:R-:W-:Y:S02]  /*15bf0*/  @!P0 IMAD R3, R29, R167, RZ ;  /* 0x000000a71d038224 */ /* 0x000fe400078e02ff */
        /* <DEDUP_REMOVED lines=16> */
[----:B---3--:R2:W-:Y:S02]  /*15d00*/  ST.E.128 desc[UR4][R2.64], R8 ;  /* 0x0000000802007985 */ /* 0x0085e4000c101d04 */
.L_x_4051:
[----:B------:R-:W-:Y:S05]  /*15d10*/  BSYNC.RECONVERGENT B0 ;  /* 0x0000000000007941 */ /* 0x000fea0003800200 */
.L_x_4050:
[----:B------:R-:W-:Y:S04]  /*15d20*/  BSSY.RECONVERGENT B0, `(.L_x_4052) ;  /* 0x000000d000007945 */ /* 0x000fe80003800200 */
[----:B------:R-:W-:Y:S05]  /*15d30*/  @P3 BRA `(.L_x_4053) ;  /* 0x00000000002c3947 */ /* 0x000fea0003800000 */
[----:B--23--:R-:W-:Y:S01]  /*15d40*/  IADD3 R9, P0, PT, R167, 0x20, RZ ;  /* 0x00000020a7097810 */ /* 0x00cfe20007f1e0ff */
        /* <DEDUP_REMOVED lines=9> */
[----:B----4-:R2:W-:Y:S02]  /*15de0*/  ST.E.128 desc[UR4][R2.64], R4 ;  /* 0x0000000402007985 */ /* 0x0105e4000c101d04 */
.L_x_4053:
[----:B------:R-:W-:Y:S05]  /*15df0*/  BSYNC.RECONVERGENT B0 ;  /* 0x0000000000007941 */ /* 0x000fea0003800200 */
.L_x_4052:
[----:B------:R-:W-:-:S04]  /*15e00*/  MOV R239, 0x0 ;  /* 0x0000000000ef7802 */ /* 0x000fc80000000f00 */
[----:B-1234-:R-:W-:Y:S05]  /*15e10*/  @P1 RET.REL.NODEC R238 `(_ZN5flash24flash_fwd_splitkv_kernelI23Flash_fwd_kernel_traitsILi64ELi64ELi256ELi4ELb0ELb0EN7cutlass10bfloat16_tE19Flash_kernel_traitsILi64ELi64ELi256ELi4ES3_EELb0ELb0ELb1ELb0ELb0ELb1ELb0ELb0EEEvNS_16Flash_fwd_paramsE) ;  /* 0xfffffea0ee781950 */ /* 0x01efea0003c3ffff */
        /* <DEDUP_REMOVED lines=12> */
[----:B-1----:R-:W-:Y:S05]  /*15ee0*/  RET.REL.NODEC R238 `(_ZN5flash24flash_fwd_splitkv_kernelI23Flash_fwd_kernel_traitsILi64ELi64ELi256ELi4ELb0ELb0EN7cutlass10bfloat16_tE19Flash_kernel_traitsILi64ELi64ELi256ELi4ES3_EELb0ELb0ELb1ELb0ELb0ELb1ELb0ELb0EEEvNS_16Flash_fwd_paramsE) ;  /* 0xfffffea0ee447950 */ /* 0x002fea0003c3ffff */
.L_x_4045:
[----:B------:R-:W-:Y:S01]  /*15ef0*/  MOV R5, 0x2 ;  /* 0x0000000200057802 */ /* 0x000fe20000000f00 */
[----:B------:R-:W-:Y:S01]  /*15f00*/  IMAD.MOV.U32 R0, RZ, RZ, 0x1f ;  /* 0x0000001fff007424 */ /* 0x000fe200078e00ff */
[----:B------:R-:W-:-:S07]  /*15f10*/  MOV R4, 0xffffffff ;  /* 0xffffffff00047802 */ /* 0x000fce0000000f00 */
[----:B-1---5:R-:W-:Y:S05]  /*15f20*/  WARPSYNC.COLLECTIVE R4, `(.L_x_4054) ;  /* 0x0000000004087348 */ /* 0x022fea0003c00000 */
[----:B------:R2:W3:Y:S02]  /*15f30*/  SHFL.BFLY P0, R11, R252, R5, R0 ;  /* 0x0c000005fc0b7389 */ /* 0x0004e40000000000 */
[----:B-123-5:R-:W-:Y:S05]  /*15f40*/  ENDCOLLECTIVE ;  /* 0x000000000000791b */ /* 0x02efea0003800000 */
.L_x_4054:
[----:B------:R-:W-:Y:S02]  /*15f50*/  IMAD.MOV.U32 R9, RZ, RZ, R11 ;  /* 0x000000ffff097224 */ /* 0x000fe400078e000b */
[----:B------:R-:W-:Y:S02]  /*15f60*/  IMAD.MOV.U32 R5, RZ, RZ, 0x1 ;  /* 0x00000001ff057424 */ /* 0x000fe400078e00ff */
[----:B------:R-:W-:-:S05]  /*15f70*/  FADD.FTZ R9, R9, R252 ;  /* 0x000000fc09097221 */ /* 0x000fca0000010000 */
[----:B------:R-:W-:-:S07]  /*15f80*/  MOV R252, R9 ;  /* 0x0000000900fc7202 */ /* 0x000fce0000000f00 */
[----:B------:R-:W-:Y:S05]  /*15f90*/  WARPSYNC.COLLECTIVE R4, `(.L_x_4055) ;  /* 0x0000000004087348 */ /* 0x000fea0003c00000 */
[----:B------:R1:W2:Y:S02]  /*15fa0*/  SHFL.BFLY P0, R11, R252, R5, R0 ;  /* 0x0c000005fc0b7389 */ /* 0x0002a40000000000 */
[----:B-12---:R-:W-:Y:S05]  /*15fb0*/  ENDCOLLECTIVE ;  /* 0x000000000000791b */ /* 0x006fea0003800000 */
.L_x_4055:
[----:B------:R-:W-:Y:S01]  /*15fc0*/  MOV R252, R12 ;  /* 0x0000000c00fc7202 */ /* 0x000fe20000000f00 */
[----:B------:R-:W-:Y:S01]  /*15fd0*/  IMAD.MOV.U32 R5, RZ, RZ, 0x2 ;  /* 0x00000002ff057424 */ /* 0x000fe200078e00ff */
[----:B------:R-:W-:-:S07]  /*15fe0*/  MOV R8, R11 ;  /* 0x0000000b00087202 */ /* 0x000fce0000000f00 */
[----:B------:R-:W-:Y:S05]  /*15ff0*/  WARPSYNC.COLLECTIVE R4, `(.L_x_4056) ;  /* 0x0000000004087348 */ /* 0x000fea0003c00000 */
[----:B------:R1:W2:Y:S02]  /*16000*/  SHFL.BFLY P0, R11, R252, R5, R0 ;  /* 0x0c000005fc0b7389 */ /* 0x0002a40000000000 */
[----:B-12---:R-:W-:Y:S05]  /*16010*/  ENDCOLLECTIVE ;  /* 0x000000000000791b */ /* 0x006fea0003800000 */
.L_x_4056:
[----:B------:R-:W-:Y:S01]  /*16020*/  FADD.FTZ R8, R9, R8 ;  /* 0x0000000809087221 */ /* 0x000fe20000010000 */
[----:B------:R-:W-:Y:S01]  /*16030*/  FADD.FTZ R10, R11, R12 ;  /* 0x0000000c0b0a7221 */ /* 0x000fe20000010000 */
[----:B------:R-:W-:-:S04]  /*16040*/  MOV R5, 0x1 ;  /* 0x0000000100057802 */ /* 0x000fc80000000f00 */
[----:B------:R-:W-:-:S07]  /*16050*/  MOV R252, R10 ;  /* 0x0000000a00fc7202 */ /* 0x000fce0000000f00 */
[----:B------:R-:W-:Y:S05]  /*16060*/  WARPSYNC.COLLECTIVE R4, `(.L_x_4057) ;  /* 0x0000000004087348 */ /* 0x000fea0003c00000 */
[----:B------:R1:W2:Y:S02]  /*16070*/  SHFL.BFLY P0, R11, R252, R5, R0 ;  /* 0x0c000005fc0b7389 */ /* 0x0002a40000000000 */
[----:B-12---:R-:W-:Y:S05]  /*16080*/  ENDCOLLECTIVE ;  /* 0x000000000000791b */ /* 0x006fea0003800000 */
.L_x_4057:
[----:B------:R-:W-:Y:S05]  /*16090*/  BRA `(.L_x_4058) ;  /* 0xfffffff0002c7947 */ /* 0x000fea000383ffff */
.L_x_4059:
        /* <DEDUP_REMOVED lines=14> */
.L_x_14743:


//--------------------- .text._ZN5flash24flash_fwd_splitkv_kernelI23Flash_fwd_kernel_traitsILi64ELi64ELi256ELi4ELb0ELb0EN7cutlass10bfloat16_tE19Flash_kernel_traitsILi64ELi64ELi256ELi4ES3_EELb0ELb0ELb0ELb0ELb1ELb0ELb0ELb1EEEvNS_16Flash_fwd_paramsE --------------------------
	.section	.text._ZN5flash24flash_fwd_splitkv_kernelI23Flash_fwd_kernel_traitsILi64ELi64ELi256ELi4ELb0ELb0EN7cutlass10bfloat16_tE19Flash_kernel_traitsILi64ELi64ELi256ELi4ES3_EELb0ELb0ELb0ELb0ELb1ELb0ELb0ELb1EEEvNS_16Flash_fwd_paramsE,"ax",@progbits
	.align	128
        .global         _ZN5flash24flash_fwd_splitkv_kernelI23Flash_fwd_kernel_traitsILi64ELi64ELi256ELi4ELb0ELb0EN7cutlass10bfloat16_tE19Flash_kernel_traitsILi64ELi64ELi256ELi4ES3_EELb0ELb0ELb0ELb0ELb1ELb0ELb0ELb1EEEvNS_16Flash_fwd_paramsE
        .type           _ZN5flash24flash_fwd_splitkv_kernelI23Flash_fwd_kernel_traitsILi64ELi64ELi256ELi4ELb0ELb0EN7cutlass10bfloat16_tE19Flash_kernel_traitsILi64ELi64ELi256ELi4ES3_EELb0ELb0ELb0ELb0ELb1ELb0ELb0ELb1EEEvNS_16Flash_fwd_paramsE,@function
        .size           _ZN5flash24flash_fwd_splitkv_kernelI23Flash_fwd_kernel_traitsILi64ELi64ELi256ELi4ELb0ELb0EN7cutlass10bfloat16_tE19Flash_kernel_traitsILi64ELi64ELi256ELi4ES3_EELb0ELb0ELb0ELb0ELb1ELb0ELb0ELb1EEEvNS_16Flash_fwd_paramsE,(.L_x_14744 - _ZN5flash24flash_fwd_splitkv_kernelI23Flash_fwd_kernel_traitsILi64ELi64ELi256ELi4ELb0ELb0EN7cutlass10bfloat16_tE19Flash_kernel_traitsILi64ELi64ELi256ELi4ES3_EELb0ELb0ELb0ELb0ELb1ELb0ELb0ELb1EEEvNS_16Flash_fwd_paramsE)
        .other          _ZN5flash24flash_fwd_splitkv_kernelI23Flash_fwd_kernel_traitsILi64ELi64ELi256ELi4ELb0ELb0EN7cutlass10bfloat16_tE19Flash_kernel_traitsILi64ELi64ELi256ELi4ES3_EELb0ELb0ELb0ELb0ELb1ELb0ELb0ELb1EEEvNS_16Flash_fwd_paramsE,@"STO_CUDA_ENTRY STV_DEFAULT"
_ZN5flash24flash_fwd_splitkv_kernelI23Flash_fwd_kernel_traitsILi64ELi64ELi256ELi4ELb0ELb0EN7cutlass10bfloat16_tE19Flash_kernel_traitsILi64ELi64ELi256ELi4ES3_EELb0ELb0ELb0ELb0ELb1ELb0ELb0ELb1EEEvNS_16Flash_fwd_paramsE:
.text._ZN5flash24flash_fwd_splitkv_kernelI23Flash_fwd_kernel_traitsILi64ELi64ELi256ELi4ELb0ELb0EN7cutlass10bfloat16_tE19Flash_kernel_traitsILi64ELi64ELi256ELi4ES3_EELb0ELb0ELb0ELb0ELb1ELb0ELb0ELb1EEEvNS_16Flash_fwd_paramsE:
[----:B------:R-:W1:Y:S08]  /*0000*/  LDC R1, c[0x0][0x37c] ;  /* 0x0000df00ff017b82 */ /* 0x000e700000000800 */
[----:B------:R-:W2:Y:S01]  /*0010*/  LDC.64 R168, c[0x0][0x348] ;  /* 0x0000d200ffa87b82 */ /* 0x000ea20000000a00 */
[----:B------:R-:W-:Y:S01]  /*0020*/  BSSY.RECONVERGENT B3, `(.L_x_4060) ;  /* 0x0000003000037945 */ /* 0x000fe20003800200 */
[----:B-1----:R-:W-:-:S06]  /*0030*/  IADD3 R1, PT, PT, R1, -0x8, RZ ;  /* 0xfffffff801017810 */ /* 0x002fcc0007ffe0ff */
[----:B--2---:R-:W-:Y:S05]  /*0040*/  CALL.REL.NOINC `($_ZN5flash24flash_fwd_splitkv_kernelI23Flash_fwd_kernel_traitsILi64ELi64ELi256ELi4ELb0ELb0EN7cutlass10bfloat16_tE19Flash_kernel_traitsILi64ELi64ELi256ELi4ES3_EELb0ELb0ELb0ELb0ELb1ELb0ELb0ELb1EEEvNS_16Flash_fwd_paramsE$_ZN5flash30compute_attn_1rowblock_splitkvI23Flash_fwd_kernel_traitsILi64ELi64ELi256ELi4ELb0ELb0EN7cutlass10bfloat16_tE19Flash_kernel_traitsILi64ELi64ELi256ELi4ES3_EELb0ELb0ELb0ELb0ELb1ELb0ELb0ELb1ENS_16Flash_fwd_paramsEEEvRKT8_iiiii) ;  /* 0x0000000000087944 */ /* 0x004fea0003c00000 */
[----:B------:R-:W-:Y:S05]  /*0050*/  BSYNC.RECONVERGENT B3 ;  /* 0x0000000000037941 */ /* 0x000fea0003800200 */
.L_x_4060:
[----:B------:R-:W-:Y:S05]  /*0060*/  EXIT ;  /* 0x000000000000794d */ /* 0x000fea0003800000 */
        .type           $_ZN5flash24flash_fwd_splitkv_kernelI23Flash_fwd_kernel_traitsILi64ELi64ELi256ELi4ELb0ELb0EN7cutlass10bfloat16_tE19Flash_kernel_traitsILi64ELi64ELi256ELi4ES3_EELb0ELb0ELb0ELb0ELb1ELb0ELb0ELb1EEEvNS_16Flash_fwd_paramsE$_ZN5flash30compute_attn_1rowblock_splitkvI23Flash_fwd_kernel_traitsILi64ELi64ELi256ELi4ELb0ELb0EN7cutlass10bfloat16_tE19Flash_kernel_traitsILi64ELi64ELi256ELi4ES3_EELb0ELb0ELb0ELb0ELb1ELb0ELb0ELb1ENS_16Flash_fwd_paramsEEEvRKT8_iiiii,@function
        .size           $_ZN5flash24flash_fwd_splitkv_kernelI23Flash_fwd_kernel_traitsILi64ELi64ELi256ELi4ELb0ELb0EN7cutlass10bfloat16_tE19Flash_kernel_traitsILi64ELi64ELi256ELi4ES3_EELb0ELb0ELb0ELb0ELb1ELb0ELb0ELb1EEEvNS_16Flash_fwd_paramsE$_ZN5flash30compute_attn_1rowblock_splitkvI23Flash_fwd_kernel_traitsILi64ELi64ELi256ELi4ELb0ELb0EN7cutlass10bfloat16_tE19Flash_kernel_traitsILi64ELi64ELi256ELi4ES3_EELb0ELb0ELb0ELb0ELb1ELb0ELb0ELb1ENS_16Flash_fwd_paramsEEEvRKT8_iiiii,(.L_x_14744 - $_ZN5flash24flash_fwd_splitkv_kernelI23Flash_fwd_kernel_traitsILi64ELi64ELi256ELi4ELb0ELb0EN7cutlass10bfloat16_tE19Flash_kernel_traitsILi64ELi64ELi256ELi4ES3_EELb0ELb0ELb0ELb0ELb1ELb0ELb0ELb1EEEvNS_16Flash_fwd_paramsE$_ZN5flash30compute_attn_1rowblock_splitkvI23Flash_fwd_kernel_traitsILi64ELi64ELi256ELi4ELb0ELb0EN7cutlass10bfloat16_tE19Flash_kernel_traitsILi64ELi64ELi256ELi4ES3_EELb0ELb0ELb0ELb0ELb1ELb0ELb0ELb1ENS_16Flash_fwd_paramsEEEvRKT8_iiiii)
$_ZN5flash24flash_fwd_splitkv_kernelI23Flash_fwd_kernel_traitsILi64ELi64ELi256ELi4ELb0ELb0EN7cutlass10bfloat16_tE19Flash_kernel_traitsILi64ELi64ELi256ELi4ES3_EELb0ELb0ELb0ELb0ELb1ELb0ELb0ELb1EEEvNS_16Flash_fwd_paramsE$_ZN5flash30compute_attn_1rowblock_splitkvI23Flash_fwd_kernel_traitsILi64ELi64ELi256ELi4ELb0ELb0EN7cutlass10bfloat16_tE19Flash_kernel_traitsILi64ELi64ELi256ELi4ES3_EELb0ELb0ELb0ELb0ELb1ELb0ELb0ELb1ENS_16Flash_fwd_paramsEEEvRKT8_iiiii:
        /* <DEDUP_REMOVED lines=14> */
[----:B----4-:R-:W-:Y:S02]  /*0150*/  ISETP.NE.U32.AND P5, PT, R6, RZ, PT ;  /* 0x000000ff0600720c */ /* 0x010fe40003fa5070 */
        /* <DEDUP_REMOVED lines=25> */
.L_x_4062:
[----:B------:R-:W-:Y:S05]  /*02f0*/  BSYNC.RECONVERGENT B0 ;  /* 0x0000000000007941 */ /* 0x000fea0003800200 */
.L_x_4061:
[----:B------:R-:W-:Y:S04]  /*0300*/  BSSY.RECONVERGENT B0, `(.L_x_4063) ;  /* 0x0000007000007945 */ /* 0x000fe80003800200 */
[----:B------:R-:W-:Y:S05]  /*0310*/  @!P4 BRA `(.L_x_4064) ;  /* 0x000000000014c947 */ /* 0x000fea0003800000 */
[----:B-----5:R-:W3:Y:S02]  /*0320*/  LD.E.U8 R0, desc[UR6][R168.64+0x1b2] ;  /* 0x0001b206a8007980 */ /* 0x020ee4000c101100 */
[----:B---3--:R-:W-:-:S13]  /*0330*/  ISETP.NE.AND P0, PT, R0, RZ, PT ;  /* 0x000000ff0000720c */ /* 0x008fda0003f05270 */
[----:B------:R-:W3:Y:S02]  /*0340*/  @P0 LD.E R0, desc[UR6][R2.64+0x4] ;  /* 0x0000040602000980 */ /* 0x000ee4000c101900 */
[----:B---3--:R-:W-:-:S06]  /*0350*/  @P0 IADD3 R0, PT, PT, R0, -R12, RZ ;  /* 0x8000000c00000210 */ /* 0x008fcc0007ffe0ff */
[----:B------:R3:W5:Y:S02]  /*0360*/  @!P0 LD.E R0, desc[UR6][R2.64] ;  /* 0x0000000602008980 */ /* 0x000764000c101900 */
.L_x_4064:
[----:B------:R-:W-:Y:S05]  /*0370*/  BSYNC.RECONVERGENT B0 ;  /* 0x0000000000007941 */ /* 0x000fea0003800200 */
.L_x_4063:
[----:B-1---5:R-:W-:Y:S01]  /*0380*/  @P3 IADD3 R14, PT, PT, -R252, R5, RZ ;  /* 0x00000005fc0e3210 */ /* 0x022fe20007ffe1ff */
        /* <DEDUP_REMOVED lines=9> */
.L_x_4066:
[----:B--23--:R-:W2:Y:S01]  /*0420*/  LD.E.64 R2, desc[UR6][R168.64+0x108] ;  /* 0x00010806a8027980 */ /* 0x00cea2000c101b00 */
[----:B------:R-:W-:Y:S01]  /*0430*/  BSSY.RECONVERGENT B0, `(.L_x_4068) ;  /* 0x0000006000007945 */ /* 0x000fe20003800200 */
[----:B------:R-:W-:Y:S01]  /*0440*/  IMAD.MOV.U32 R0, RZ, RZ, RZ ;  /* 0x000000ffff007224 */ /* 0x000fe200078e00ff */
[----:B--2---:R-:W-:-:S04]  /*0450*/  ISETP.NE.U32.AND P0, PT, R2, RZ, PT ;  /* 0x000000ff0200720c */ /* 0x004fc80003f05070 */
[----:B------:R-:W-:-:S13]  /*0460*/  ISETP.NE.AND.EX P0, PT, R3, RZ, PT, P0 ;  /* 0x000000ff0300720c */ /* 0x000fda0003f05300 */
[----:B------:R-:W-:Y:S05]  /*0470*/  @!P0 BRA `(.L_x_4069) ;  /* 0x0000000000048947 */ /* 0x000fea0003800000 */
[----:B------:R2:W5:Y:S02]  /*0480*/  LD.E R0, desc[UR6][R168.64+0xbc] ;  /* 0x0000bc06a8007980 */ /* 0x000564000c101900 */
.L_x_4069:
[----:B------:R-:W-:Y:S05]  /*0490*/  BSYNC.RECONVERGENT B0 ;  /* 0x0000000000007941 */ /* 0x000fea0003800200 */
.L_x_4068:
[----:B-----5:R-:W-:Y:S02]  /*04a0*/  IADD3 R86, PT, PT, R111, R0, RZ ;  /* 0x000000006f567210 */ /* 0x020fe40007ffe0ff */
.L_x_4067:
[----:B------:R-:W-:Y:S05]  /*04b0*/  BSYNC.RECONVERGENT B1 ;  /* 0x0000000000017941 */ /* 0x000fea0003800200 */
.L_x_4065:
[----:B------:R-:W3:Y:S01]  /*04c0*/  S2R R35, SR_CTAID.X ;  /* 0x0000000000237919 */ /* 0x000ee20000002500 */
[----:B------:R-:W-:Y:S01]  /*04d0*/  MOV R21, 0x50 ;  /* 0x0000005000157802 */ /* 0x000fe20000000f00 */
[----:B------:R-:W-:-:S03]  /*04e0*/  IMAD.MOV.U32 R3, RZ, RZ, 0x0 ;  /* 0x00000000ff037424 */ /* 0x000fc600078e00ff */
[----:B------:R-:W-:Y:S01]  /*04f0*/  MOV R2, R21 ;  /* 0x0000001500027202 */ /* 0x000fe20000000f00 */
[----:B---3--:R-:W-:-:S05]  /*0500*/  IMAD.SHL.U32 R159, R35, 0x40, RZ ;  /* 0x00000040239f7824 */ /* 0x008fca00078e00ff */
[----:B------:R-:W-:-:S13]  /*0510*/  ISETP.GT.AND P0, PT, R14, R159, PT ;  /* 0x0000009f0e00720c */ /* 0x000fda0003f04270 */
[----:B-12---:R-:W-:Y:S05]  /*0520*/  @!P0 RET.REL.NODEC R2 `(_ZN5flash24flash_fwd_splitkv_kernelI23Flash_fwd_kernel_traitsILi64ELi64ELi256ELi4ELb0ELb0EN7cutlass10bfloat16_tE19Flash_kernel_traitsILi64ELi64ELi256ELi4ES3_EELb0ELb0ELb0ELb0ELb1ELb0ELb0ELb1EEEvNS_16Flash_fwd_paramsE) ;  /* 0xfffffff802b48950 */ /* 0x006fea0003c3ffff */
        /* <DEDUP_REMOVED lines=24> */
[----:B------:R-:W-:-:S04]  /*06b0*/  IMAD.IADD R14, R14, 0x1, -R159 ;  /* 0x000000010e0e7824 */ /* 0x000fc800078e0a9f */
[----:B------:R-:W-:-:S05]  /*06c0*/  VIADD R17, R20, 0x10 ;  /* 0x0000001014117836 */ /* 0x000fca0000000000 */
[----:B------:R-:W-:Y:S01]  /*06d0*/  ISETP.GE.AND P2, PT, R17, R14, PT ;  /* 0x0000000e1100720c */ /* 0x000fe20003f46270 */
[----:B------:R-:W-:Y:S01]  /*06e0*/  BSSY.RECONVERGENT B0, `(.L_x_4071) ;  /* 0x0000038000007945 */ /* 0x000fe20003800200 */
        /* <DEDUP_REMOVED lines=15> */
[----:B------:R-:W-:-:S04]  /*07e0*/  IMAD.WIDE.U32 R6, R8, R18, R6 ;  /* 0x0000001208067225 */ /* 0x000fc800078e0006 */
[----:B------:R-:W-:-:S06]  /*07f0*/  IMAD.IADD R5, R7, 0x1, R4 ;  /* 0x0000000107057824 */ /* 0x000fcc00078e0204 */
[----:B------:R-:W-:Y:S01]  /*0800*/  @!P0 MOV R4, R6 ;  /* 0x0000000600048202 */ /* 0x000fe20000000f00 */
[----:B------:R-:W-:-:S04]  /*0810*/  @!P0 IMAD R0, R3, R20, RZ ;  /* 0x0000001403008224 */ /* 0x000fc800078e02ff */
[----:B------:R-:W-:-:S04]  /*0820*/  @!P0 IMAD.WIDE.U32 R8, R2, R20, R4 ;  /* 0x0000001402088225 */ /* 0x000fc800078e0004 */
[----:B------:R-:W-:Y:S01]  /*0830*/  @!P0 IMAD.IADD R0, R9, 0x1, R0 ;  /* 0x0000000109008824 */ /* 0x000fe200078e0200 */
[----:B----4-:R-:W-:Y:S01]  /*0840*/  @!P0 LEA R12, P1, R8, R10, 0x1 ;  /* 0x0000000a080c8211 */ /* 0x010fe200078208ff */
[----:B------:R-:W-:Y:S01]  /*0850*/  IMAD R9, R15, R34, R18 ;  /* 0x000000220f097224 */ /* 0x000fe200078e0212 */
[----:B------:R-:W-:Y:S02]  /*0860*/  IADD3 R15, PT, PT, R20, 0x20, RZ ;  /* 0x00000020140f7810 */ /* 0x000fe40007ffe0ff */
[----:B------:R-:W-:Y:S01]  /*0870*/  @!P0 LEA.HI.X R13, R8, R11, R0, 0x1, P1 ;  /* 0x0000000b080d8211 */ /* 0x000fe200008f0c00 */
[----:B------:R-:W-:Y:S01]  /*0880*/  IMAD R8, R16, R9, R159 ;  /* 0x0000000910087224 */ /* 0x000fe200078e029f */
[----:B------:R-:W-:Y:S02]  /*0890*/  LOP3.LUT P1, R0, R160, 0x7, RZ, 0xc0, !PT ;  /* 0x00000007a0007812 */ /* 0x000fe4000782c0ff */
[----:B------:R-:W-:Y:S01]  /*08a0*/  ISETP.GE.AND P3, PT, R15, R14, PT ;  /* 0x0000000e0f00720c */ /* 0x000fe20003f66270 */
[----:B------:R1:W-:Y:S01]  /*08b0*/  @!P0 ST.E.128 desc[UR6][R12.64], RZ ;  /* 0x000000ff0c008985 */ /* 0x0003e2000c101d06 */
[----:B------:R-:W-:-:S02]  /*08c0*/  IADD3 R9, P0, PT, R8, R20, RZ ;  /* 0x0000001408097210 */ /* 0x000fc40007f1e0ff */
[----:B------:R-:W-:Y:S02]  /*08d0*/  ISETP.GE.OR P6, PT, R20, R14, P1 ;  /* 0x0000000e1400720c */ /* 0x000fe40000fc6670 */
[C---:B------:R-:W-:Y:S02]  /*08e0*/  ISETP.NE.OR P5, PT, R0.reuse, RZ, P2 ;  /* 0x000000ff0000720c */ /* 0x040fe400017a5670 */
[----:B------:R-:W-:Y:S01]  /*08f0*/  ISETP.NE.OR P4, PT, R0, RZ, P3 ;  /* 0x000000ff0000720c */ /* 0x000fe20001f85670 */
[----:B-1----:R-:W-:Y:S01]  /*0900*/  VIADD R13, R20, 0x30 ;  /* 0x00000030140d7836 */ /* 0x002fe20000000000 */
[----:B------:R-:W-:Y:S02]  /*0910*/  LEA.HI.X.SX32 R12, R8, RZ, 0x1, P0 ;  /* 0x000000ff080c7211 */ /* 0x000fe400000f0eff */
[----:B------:R-:W-:Y:S02]  /*0920*/  LEA R8, P0, R9, R168, 0x2 ;  /* 0x000000a809087211 */ /* 0x000fe400078010ff */
[----:B------:R-:W-:-:S02]  /*0930*/  ISETP.GE.AND P1, PT, R13, R14, PT ;  /* 0x0000000e0d00720c */ /* 0x000fc40003f26270 */
[----:B------:R-:W-:Y:S02]  /*0940*/  LEA.HI.X R9, R9, R169, R12, 0x2, P0 ;  /* 0x000000a909097211 */ /* 0x000fe400000f140c */
[----:B------:R-:W-:Y:S01]  /*0950*/  ISETP.NE.OR P0, PT, R0, RZ, P1 ;  /* 0x000000ff0000720c */ /* 0x000fe20000f05670 */
[----:B------:R-:W-:Y:S01]  /*0960*/  @!P6 IMAD.MOV.U32 R18, RZ, RZ, 0x7f800000 ;  /* 0x7f800000ff12e424 */ /* 0x000fe200078e00ff */
[----:B------:R-:W-:Y:S01]  /*0970*/  @!P5 MOV R17, 0x7f800000 ;  /* 0x7f8000000011d802 */ /* 0x000fe20000000f00 */
[----:B------:R-:W-:Y:S01]  /*0980*/  @!P4 IMAD.MOV.U32 R16, RZ, RZ, 0x7f800000 ;  /* 0x7f800000ff10c424 */ /* 0x000fe200078e00ff */
[----:B------:R-:W-:Y:S01]  /*0990*/  P2R R19, PR, RZ, 0x1 ;  /* 0x00000001ff137803 */ /* 0x000fe20000000000 */
[----:B------:R-:W-:Y:S08]  /*09a0*/  @P2 BRA `(.L_x_4072) ;  /* 0x00000000002c2947 */ /* 0x000ff00003800000 */
        /* <DEDUP_REMOVED lines=11> */
.L_x_4072:
[----:B------:R-:W-:Y:S05]  /*0a60*/  BSYNC.RECONVERGENT B0 ;  /* 0x0000000000007941 */ /* 0x000fea0003800200 */
.L_x_4071:
        /* <DEDUP_REMOVED lines=13> */
.L_x_4074:
[----:B------:R-:W-:Y:S05]  /*0b40*/  BSYNC.RECONVERGENT B0 ;  /* 0x0000000000007941 */ /* 0x000fea0003800200 */
.L_x_4073:
        /* <DEDUP_REMOVED lines=12> */
.L_x_4076:
[----:B------:R-:W-:Y:S05]  /*0c10*/  BSYNC.RECONVERGENT B0 ;  /* 0x0000000000007941 */ /* 0x000fea0003800200 */
.L_x_4075:
[----:B------:R-:W-:Y:S01]  /*0c20*/  ISETP.NE.AND P0, PT, R19, RZ, PT ;  /* 0x000000ff1300720c */ /* 0x000fe20003f05270 */
[----:B---3--:R-:W-:Y:S01]  /*0c30*/  IMAD.MOV.U32 R2, RZ, RZ, R21 ;  /* 0x000000ffff027224 */ /* 0x008fe200078e0015 */
[----:B------:R-:W-:Y:S01]  /*0c40*/  MOV R3, 0x0 ;  /* 0x0000000000037802 */ /* 0x000fe20000000f00 */
[----:B------:R-:W-:Y:S04]  /*0c50*/  @!P6 ST.E desc[UR6][R8.64], R18 ;  /* 0x000000120800e985 */ /* 0x000fe8000c101906 */
[----:B------:R-:W-:Y:S04]  /*0c60*/  @!P5 ST.E desc[UR6][R8.64+0x40], R17 ;  /* 0x000040110800d985 */ /* 0x000fe8000c101906 */
[----:B------:R1:W-:Y:S02]  /*0c70*/  @!P4 ST.E desc[UR6][R8.64+0x80], R16 ;  /* 0x000080100800c985 */ /* 0x0003e4000c101906 */
[----:B-12---:R-:W-:Y:S05]  /*0c80*/  @P0 RET.REL.NODEC R2 `(_ZN5flash24flash_fwd_splitkv_kernelI23Flash_fwd_kernel_traitsILi64ELi64ELi256ELi4ELb0ELb0EN7cutlass10bfloat16_tE19Flash_kernel_traitsILi64ELi64ELi256ELi4ES3_EELb0ELb0ELb0ELb0ELb1ELb0ELb0ELb1EEEvNS_16Flash_fwd_paramsE) ;  /* 0xfffffff002dc0950 */ /* 0x006fea0003c3ffff */
[----:B------:R-:W-:Y:S02]  /*0c90*/  MOV R0, 0x7f800000 ;  /* 0x7f80000000007802 */ /* 0x000fe40000000f00 */
[----:B------:R-:W-:Y:S02]  /*0ca0*/  MOV R2, R21 ;  /* 0x0000001500027202 */ /* 0x000fe40000000f00 */
[----:B------:R-:W-:Y:S01]  /*0cb0*/  MOV R3, 0x0 ;  /* 0x0000000000037802 */ /* 0x000fe20000000f00 */
[----:B------:R1:W-:Y:S03]  /*0cc0*/  ST.E desc[UR6][R8.64+0xc0], R0 ;  /* 0x0000c00008007985 */ /* 0x0003e6000c101906 */
[----:B-1----:R-:W-:Y:S05]  /*0cd0*/  RET.REL.NODEC R2 `(_ZN5flash24flash_fwd_splitkv_kernelI23Flash_fwd_kernel_traitsILi64ELi64ELi256ELi4ELb0ELb0EN7cutlass10bfloat16_tE19Flash_kernel_traitsILi64ELi64ELi256ELi4ES3_EELb0ELb0ELb0ELb0ELb1ELb0ELb0ELb1EEEvNS_16Flash_fwd_paramsE) ;  /* 0xfffffff002c87950 */ /* 0x002fea0003c3ffff */
.L_x_4070:
        /* <DEDUP_REMOVED lines=111> */
.L_x_4078:
        /* <DEDUP_REMOVED lines=83> */
.L_x_4079:
[----:B------:R-:W-:Y:S05]  /*1900*/  BSYNC.RECONVERGENT B0 ;  /* 0x0000000000007941 */ /* 0x000fea0003800200 */
.L_x_4077:
[----:B------:R-:W-:Y:S01]  /*1910*/  ISETP.NE.AND P0, PT, R252, -0x1, PT ;  /* 0xfffffffffc00780c */ /* 0x000fe20003f05270 */
[----:B------:R-:W2:Y:S04]  /*1920*/  LD.E.64 R8, desc[UR6][R168.64+0x30] ;  /* 0x00003006a8087980 */ /* 0x000ea8000c101b00 */
[----:B------:R-:W3:Y:S04]  /*1930*/  LD.E.64 R20, desc[UR6][R168.64+0x48] ;  /* 0x00004806a8147980 */ /* 0x000ee8000c101b00 */
[----:B------:R-:W4:Y:S04]  /*1940*/  LD.E.64 R22, desc[UR6][R168.64+0x8] ;  /* 0x00000806a8167980 */ /* 0x000f28000c101b00 */
[----:B------:R-:W3:Y:S04]  /*1950*/  @!P0 LD.E.64 R10, desc[UR6][R168.64+0x18] ;  /* 0x00001806a80a8980 */ /* 0x000ee8000c101b00 */
[----:B------:R-:W4:Y:S04]  /*1960*/  LD.E.64 R26, desc[UR6][R168.64+0x10] ;  /* 0x00001006a81a7980 */ /* 0x000f28000c101b00 */
        /* <DEDUP_REMOVED lines=26> */
[----:B------:R-:W-:Y:S01]  /*1b10*/  LOP3.LUT R2, R2, 0x38, R160, 0xf8, !PT ;  /* 0x0000003802027812 */ /* 0x000fe200078ef8a0 */
[----:B------:R-:W-:Y:S01]  /*1b20*/  @P4 VIADD R5, R5, 0x1 ;  /* 0x0000000105054836 */ /* 0x000fe20000000000 */
[----:B------:R-:W-:Y:S02]  /*1b30*/  LOP3.LUT R14, R31, 0x38, RZ, 0xc0, !PT ;  /* 0x000000381f0e7812 */ /* 0x000fe400078ec0ff */
[----:B------:R-:W-:Y:S02]  /*1b40*/  LOP3.LUT R0, R2, 0x38, R31, 0x78, !PT ;  /* 0x0000003802007812 */ /* 0x000fe400078e781f */
[----:B------:R-:W-:Y:S02]  /*1b50*/  ISETP.GE.AND P3, PT, R3, RZ, PT ;  /* 0x000000ff0300720c */ /* 0x000fe40003f66270 */
[----:B------:R-:W-:Y:S02]  /*1b60*/  ISETP.NE.AND P1, PT, R16, RZ, PT ;  /* 0x000000ff1000720c */ /* 0x000fe40003f25270 */
[----:B------:R-:W-:-:S02]  /*1b70*/  IADD3 R2, P2, PT, R14, R6, RZ ;  /* 0x000000060e027210 */ /* 0x000fc40007f5e0ff */
[----:B------:R-:W-:Y:S01]  /*1b80*/  LOP3.LUT R31, R0, 0x1e00, R31, 0xf8, !PT ;  /* 0x00001e00001f7812 */ /* 0x000fe200078ef81f */
[----:B------:R-:W-:Y:S01]  /*1b90*/  IMAD R0, R7, R60, RZ ;  /* 0x0000003c07007224 */ /* 0x000fe200078e02ff */
[----:B------:R-:W-:Y:S02]  /*1ba0*/  MOV R18, R5 ;  /* 0x0000000500127202 */ /* 0x000fe40000000f00 */
[----:B------:R-:W-:Y:S01]  /*1bb0*/  IADD3.X R3, PT, PT, RZ, R12, RZ, P2, !PT ;  /* 0x0000000cff037210 */ /* 0x000fe200017fe4ff */
[C---:B------:R-:W-:Y:S02]  /*1bc0*/  IMAD R12, R17.reuse, R61, R0 ;  /* 0x0000003d110c7224 */ /* 0x040fe400078e0200 */
[----:B------:R-:W-:Y:S02]  /*1bd0*/  @!P3 IADD3 R18, PT, PT, -R18, RZ, RZ ;  /* 0x000000ff1212b210 */ /* 0x000fe40007ffe1ff */
[----:B------:R-:W-:Y:S01]  /*1be0*/  @!P1 LOP3.LUT R18, RZ, R16, RZ, 0x33, !PT ;  /* 0x00000010ff129212 */ /* 0x000fe200078e33ff */
[----:B------:R-:W-:Y:S01]  /*1bf0*/  IMAD.WIDE.U32 R2, R17, R60, R2 ;  /* 0x0000003c11027225 */ /* 0x000fe200078e0002 */
[----:B------:R-:W-:-:S02]  /*1c00*/  SHF.R.U32.HI R70, RZ, 0x3, R160 ;  /* 0x00000003ff467819 */ /* 0x000fc400000116a0 */
[----:B------:R-:W-:Y:S01]  /*1c10*/  SHF.R.S32.HI R32, RZ, 0x1f, R18 ;  /* 0x0000001fff207819 */ /* 0x000fe20000011412 */
[----:B------:R-:W-:Y:S02]  /*1c20*/  IMAD.IADD R3, R3, 0x1, R12 ;  /* 0x0000000103037824 */ /* 0x000fe400078e020c */
[----:B------:R-:W-:Y:S02]  /*1c30*/  IMAD.MOV.U32 R71, RZ, RZ, RZ ;  /* 0x000000ffff477224 */ /* 0x000fe400078e00ff */
[----:B------:R-:W-:Y:S01]  /*1c40*/  IMAD.WIDE.U32 R2, R18, R28, R2 ;  /* 0x0000001c12027225 */ /* 0x000fe200078e0002 */
[----:B------:R-:W1:Y:S03]  /*1c50*/  S2UR UR4, SR_CgaCtaId ;  /* 0x00000000000479c3 */ /* 0x000e660000008800 */
[----:B------:R-:W-:-:S05]  /*1c60*/  IMAD.SHL.U32 R12, R249, 0x100, RZ ;  /* 0x00000100f90c7824 */ /* 0x000fca00078e00ff */
[----:B------:R2:W-:Y:S01]  /*1c70*/  STL [R1+0x4], R12 ;  /* 0x0000040c01007387 */ /* 0x0005e20000100800 */
[----:B------:R-:W-:Y:S01]  /*1c80*/  UMOV UR5, 0x400 ;  /* 0x0000040000057882 */ /* 0x000fe20000000000 */
[----:B------:R-:W-:-:S04]  /*1c90*/  LOP3.LUT R241, R241, R240, RZ, 0x3c, !PT ;  /* 0x000000f0f1f17212 */ /* 0x000fc800078e3cff */
[----:B------:R-:W-:Y:S01]  /*1ca0*/  LOP3.LUT R240, R241, R240, RZ, 0x3c, !PT ;  /* 0x000000f0f1f07212 */ /* 0x000fe200078e3cff */
[----:B------:R-:W-:Y:S01]  /*1cb0*/  IMAD.SHL.U32 R104, R60, 0x10, RZ ;  /* 0x000000103c687824 */ /* 0x000fe200078e00ff */
[----:B-1----:R-:W-:Y:S01]  /*1cc0*/  ULEA UR4, UR4, UR5, 0x18 ;  /* 0x0000000504047291 */ /* 0x002fe2000f8ec0ff */
[C---:B------:R-:W-:Y:S02]  /*1cd0*/  SHF.L.U64.HI R87, R234.reuse, 0x4, R235 ;  /* 0x00000004ea577819 */ /* 0x040fe400000102eb */
[----:B------:R-:W-:-:S03]  /*1ce0*/  SHF.L.U32 R73, R234, 0x4, RZ ;  /* 0x00000004ea497819 */ /* 0x000fc600000006ff */
[----:B------:R-:W-:Y:S02]  /*1cf0*/  LEA R85, R31, UR4, 0x1 ;  /* 0x000000041f557c11 */ /* 0x000fe4000f8e08ff */
[----:B------:R-:W-:Y:S02]  /*1d00*/  SHF.L.U64.HI R110, R60, 0x4, R61 ;  /* 0x000000043c6e7819 */ /* 0x000fe4000001023d */
[----:B------:R-:W-:Y:S02]  /*1d10*/  IADD3 R112, PT, PT, R12, -0x100, RZ ;  /* 0xffffff000c707810 */ /* 0x000fe40007ffe0ff */
        /* <DEDUP_REMOVED lines=63> */
[C---:B------:R-:W-:Y:S01]  /*2110*/  IMAD R126, R24.reuse, 0x30, RZ ;  /* 0x00000030187e7824 */ /* 0x040fe200078e02ff */
        /* <DEDUP_REMOVED lines=21> */
[C---:B------:R-:W-:Y:S01]  /*2270*/  IMAD.SHL.U32 R115, R24.reuse, 0x20, RZ ;  /* 0x0000002018737824 */ /* 0x040fe200078e00ff */
        /* <DEDUP_REMOVED lines=29> */
[----:B------:R-:W-:-:S04]  /*2450*/  IMAD.WIDE.U32 R2, R34, R2, R14 ;  /* 0x0000000222027225 */ /* 0x000fc800078e000e */
[----:B------:R-:W-:Y:S02]  /*2460*/  IMAD.IADD R3, R3, 0x1, R4 ;  /* 0x0000000103037824 */ /* 0x000fe400078e0204 */
[----:B---3--:R-:W-:Y:S01]  /*2470*/  IMAD.WIDE.U32 R4, R34, R6, R14 ;  /* 0x0000000622047225 */ /* 0x008fe200078e000e */
[C---:B----4-:R-:W-:Y:S02]  /*2480*/  SHF.L.U64.HI R143, R52.reuse, 0x5, R53 ;  /* 0x00000005348f7819 */ /* 0x050fe40000010235 */
[----:B------:R-:W-:Y:S01]  /*2490*/  SHF.L.U32 R144, R52, 0x5, RZ ;  /* 0x0000000534907819 */ /* 0x000fe200000006ff */
[----:B------:R-:W-:Y:S02]  /*24a0*/  IMAD R6, R7, R34, RZ ;  /* 0x0000002207067224 */ /* 0x000fe400078e02ff */
[----:B------:R-:W-:Y:S02]  /*24b0*/  IMAD R7, R53, R112, RZ ;  /* 0x0000007035077224 */ /* 0x000fe400078e02ff */
[----:B------:R-:W-:Y:S01]  /*24c0*/  IMAD.WIDE.U32 R2, R112, R52, R2 ;  /* 0x0000003470027225 */ /* 0x000fe200078e0002 */
[----:B------:R-:W-:-:S02]  /*24d0*/  IADD3 R5, PT, PT, R5, R6, RZ ;  /* 0x0000000605057210 */ /* 0x000fc40007ffe0ff */
[C-C-:B------:R-:W-:Y:S01]  /*24e0*/  SHF.L.U64.HI R136, R48.reuse, 0x5, R49.reuse ;  /* 0x0000000530887819 */ /* 0x140fe20000010231 */
[----:B------:R-:W-:Y:S01]  /*24f0*/  IMAD R6, R9, R18, RZ ;  /* 0x0000001209067224 */ /* 0x000fe200078e02ff */
[C---:B------:R-:W-:Y:S01]  /*2500*/  SHF.L.U64.HI R138, R48.reuse, 0x6, R49 ;  /* 0x00000006308a7819 */ /* 0x040fe20000010231 */
[----:B------:R-:W-:Y:S01]  /*2510*/  IMAD.IADD R3, R3, 0x1, R7 ;  /* 0x0000000103037824 */ /* 0x000fe200078e0207 */
[C---:B------:R-:W-:Y:S01]  /*2520*/  SHF.L.U32 R139, R48.reuse, 0x6, RZ ;  /* 0x00000006308b7819 */ /* 0x040fe200000006ff */
[----:B------:R-:W-:Y:S01]  /*2530*/  IMAD R9, R49, R112, RZ ;  /* 0x0000007031097224 */ /* 0x000fe200078e02ff */
[----:B------:R-:W-:Y:S01]  /*2540*/  SHF.L.U64.HI R140, R48, 0x7, R49 ;  /* 0x00000007308c7819 */ /* 0x000fe20000010231 */
[----:B------:R-:W-:Y:S01]  /*2550*/  IMAD.WIDE.U32 R4, R112, R48, R4 ;  /* 0x0000003070047225 */ /* 0x000fe200078e0004 */
[C---:B------:R-:W-:Y:S02]  /*2560*/  SHF.L.U64.HI R142, R48.reuse, 0x4, R49 ;  /* 0x00000004308e7819 */ /* 0x040fe40000010231 */
[----:B------:R-:W-:Y:S01]  /*2570*/  SHF.L.U32 R127, R48, 0x4, RZ ;  /* 0x00000004307f7819 */ /* 0x000fe200000006ff */
[----:B------:R-:W-:-:S02]  /*2580*/  IMAD R26, R8, R32, R6 ;  /* 0x00000020081a7224 */ /* 0x000fc400078e0206 */
[----:B------:R-:W-:Y:S01]  /*2590*/  IMAD.WIDE.U32 R6, R18, R8, R2 ;  /* 0x0000000812067225 */ /* 0x000fe200078e0002 */
[----:B------:R-:W-:-:S03]  /*25a0*/  IADD3 R3, PT, PT, R5, R9, RZ ;  /* 0x0000000905037210 */ /* 0x000fc60007ffe0ff */
[----:B------:R-:W-:Y:S01]  /*25b0*/  IMAD R5, R11, R18, RZ ;  /* 0x000000120b057224 */ /* 0x000fe200078e02ff */
[----:B------:R-:W-:Y:S01]  /*25c0*/  SHF.L.U32 R11, R160, 0x2, RZ ;  /* 0x00000002a00b7819 */ /* 0x000fe200000006ff */
[----:B-----5:R-:W-:Y:S02]  /*25d0*/  IMAD.IADD R8, R112, 0x1, R33 ;  /* 0x0000000170087824 */ /* 0x020fe400078e0221 */
[----:B------:R-:W-:Y:S01]  /*25e0*/  IMAD.MOV.U32 R2, RZ, RZ, R4 ;  /* 0x000000ffff027224 */ /* 0x000fe200078e0004 */
[----:B------:R-:W-:Y:S01]  /*25f0*/  LOP3.LUT R11, R11, 0x1c, RZ, 0xc0, !PT ;  /* 0x0000001c0b0b7812 */ /* 0x000fe200078ec0ff */
[----:B------:R-:W-:Y:S02]  /*2600*/  IMAD R25, R10, R32, R5 ;  /* 0x000000200a197224 */ /* 0x000fe400078e0205 */
[-C--:B------:R-:W-:Y:S01]  /*2610*/  IMAD R5, R8, R24.reuse, RZ ;  /* 0x0000001808057224 */ /* 0x080fe200078e02ff */
[----:B------:R-:W-:Y:S01]  /*2620*/  IADD3.X R8, PT, PT, RZ, ~R19, RZ, P0, !PT ;  /* 0x80000013ff087210 */ /* 0x000fe200007fe4ff */
[----:B------:R-:W-:-:S02]  /*2630*/  IMAD R4, R70, R24, R14 ;  /* 0x0000001846047224 */ /* 0x000fc400078e020e */
[----:B------:R-:W-:Y:S02]  /*2640*/  IMAD R11, R70, R24, R11 ;  /* 0x00000018460b7224 */ /* 0x000fe400078e020b */
[----:B------:R-:W-:Y:S01]  /*2650*/  IMAD.WIDE.U32 R2, R18, R10, R2 ;  /* 0x0000000a12027225 */ /* 0x000fe200078e0002 */
[----:B------:R-:W-:Y:S02]  /*2660*/  SHF.R.S32.HI R18, RZ, 0x1f, R5 ;  /* 0x0000001fff127819 */ /* 0x000fe40000011405 */
[C---:B------:R-:W-:Y:S01]  /*2670*/  IADD3 R9, P1, PT, R5.reuse, R4, RZ ;  /* 0x0000000405097210 */ /* 0x040fe20007f3e0ff */
[----:B------:R-:W-:Y:S01]  /*2680*/  IMAD.WIDE.U32 R134, R48, 0x60, RZ ;  /* 0x0000006030867825 */ /* 0x000fe200078e00ff */
[----:B------:R-:W-:Y:S02]  /*2690*/  IADD3 R10, P0, PT, R5, R11, RZ ;  /* 0x0000000b050a7210 */ /* 0x000fe40007f1e0ff */
[----:B------:R-:W-:Y:S01]  /*26a0*/  IADD3 R3, PT, PT, R3, R25, RZ ;  /* 0x0000001903037210 */ /* 0x000fe20007ffe0ff */
[----:B------:R-:W-:Y:S01]  /*26b0*/  IMAD.IADD R5, R7, 0x1, R26 ;  /* 0x0000000107057824 */ /* 0x000fe200078e021a */
[----:B------:R-:W-:Y:S01]  /*26c0*/  LEA.HI.X.SX32 R19, R4, R18, 0x1, P1 ;  /* 0x0000001204137211 */ /* 0x000fe200008f0eff */
[C---:B------:R-:W-:Y:S01]  /*26d0*/  IMAD R26, R8.reuse, R48, RZ ;  /* 0x00000030081a7224 */ /* 0x040fe200078e02ff */
[----:B------:R-:W-:Y:S01]  /*26e0*/  LEA.HI.X.SX32 R11, R11, R18, 0x1, P0 ;  /* 0x000000120b0b7211 */ /* 0x000fe200000f0eff */
[----:B------:R-:W-:-:S02]  /*26f0*/  IMAD R7, R8, R52, RZ ;  /* 0x0000003408077224 */ /* 0x000fc400078e02ff */
[----:B------:R-:W-:Y:S02]  /*2700*/  IMAD.MOV.U32 R4, RZ, RZ, R6 ;  /* 0x000000ffff047224 */ /* 0x000fe400078e0006 */
[-C--:B------:R-:W-:Y:S02]  /*2710*/  IMAD R26, R49, R0.reuse, R26 ;  /* 0x00000000311a7224 */ /* 0x080fe400078e021a */
[----:B------:R-:W-:-:S04]  /*2720*/  IMAD.WIDE.U32 R2, R48, R0, R2 ;  /* 0x0000000030027225 */ /* 0x000fc800078e0002 */
[----:B------:R-:W-:Y:S01]  /*2730*/  IMAD R7, R53, R0, R7 ;  /* 0x0000000035077224 */ /* 0x000fe200078e0207 */
[----:B------:R-:W-:Y:S01]  /*2740*/  IADD3 R26, PT, PT, R3, R26, RZ ;  /* 0x0000001a031a7210 */ /* 0x000fe20007ffe0ff */
[----:B------:R-:W-:Y:S01]  /*2750*/  IMAD.WIDE.U32 R4, R52, R0, R4 ;  /* 0x0000000034047225 */ /* 0x000fe200078e0004 */
[----:B------:R-:W-:Y:S02]  /*2760*/  SHF.L.U64.HI R3, R10, 0x1, R11 ;  /* 0x000000010a037819 */ /* 0x000fe4000001020b */
[----:B------:R-:W-:Y:S01]  /*2770*/  SHF.L.U64.HI R0, R9, 0x1, R19 ;  /* 0x0000000109007819 */ /* 0x000fe20000010213 */
[----:B------:R-:W-:Y:S01]  /*2780*/  IMAD.IADD R5, R5, 0x1, R7 ;  /* 0x0000000105057824 */ /* 0x000fe200078e0207 */
[----:B------:R-:W-:Y:S01]  /*2790*/  LEA R76, P1, R4, R20, 0x1 ;  /* 0x00000014044c7211 */ /* 0x000fe200078208ff */
[----:B------:R-:W-:Y:S01]  /*27a0*/  IMAD.SHL.U32 R10, R10, 0x2, RZ ;  /* 0x000000020a0a7824 */ /* 0x000fe200078e00ff */
[----:B------:R-:W-:Y:S01]  /*27b0*/  LEA R27, P0, R2, R22, 0x1 ;  /* 0x00000016021b7211 */ /* 0x000fe200078008ff */
        /* <DEDUP_REMOVED lines=8> */
[-C--:B------:R-:W-:Y:S02]  /*2840*/  IADD3 R40, P1, PT, R12, R10.reuse, RZ ;  /* 0x0000000a0c287210 */ /* 0x080fe40007f3e0ff */
[----:B------:R-:W-:Y:S01]  /*2850*/  IADD3 R59, P2, PT, R16, R9, RZ ;  /* 0x00000009103b7210 */ /* 0x000fe20007f5e0ff */
[----:B------:R-:W-:Y:S01]  /*2860*/  IMAD.WIDE.U32 R132, R48, 0xa0, RZ ;  /* 0x000000a030847825 */ /* 0x000fe200078e00ff */
[----:B------:R-:W-:-:S02]  /*2870*/  IADD3 R28, P0, PT, R16, R10, RZ ;  /* 0x0000000a101c7210 */ /* 0x000fc40007f1e0ff */
[CC--:B------:R-:W-:Y:S01]  /*2880*/  IADD3.X R57, PT, PT, R13.reuse, R0.reuse, RZ, P3, !PT ;  /* 0x000000000d397210 */ /* 0x0c0fe20001ffe4ff */
[--C-:B------:R-:W-:Y:S01]  /*2890*/  IMAD.X R41, R13, 0x1, R3.reuse, P1 ;  /* 0x000000010d297824 */ /* 0x100fe200008e0603 */
[C---:B------:R-:W-:Y:S01]  /*28a0*/  IADD3.X R56, PT, PT, R17.reuse, R0, RZ, P2, !PT ;  /* 0x0000000011387210 */ /* 0x040fe200017fe4ff */
[----:B------:R-:W-:Y:S01]  /*28b0*/  IMAD.X R29, R17, 0x1, R3, P0 ;  /* 0x00000001111d7824 */ /* 0x000fe200000e0603 */
[----:B------:R-:W-:Y:S01]  /*28c0*/  IADD3 R84, PT, PT, R135, R4, RZ ;  /* 0x0000000487547210 */ /* 0x000fe20007ffe0ff */
[----:B------:R-:W-:Y:S01]  /*28d0*/  IMAD R0, R49, 0xe0, RZ ;  /* 0x000000e031007824 */ /* 0x000fe200078e02ff */
[----:B------:R-:W-:Y:S01]  /*28e0*/  IADD3 R82, PT, PT, R131, R2, RZ ;  /* 0x0000000283527210 */ /* 0x000fe20007ffe0ff */
[----:B------:R-:W-:Y:S02]  /*28f0*/  IMAD R3, R49, 0xa0, RZ ;  /* 0x000000a031037824 */ /* 0x000fe400078e02ff */
[C---:B------:R-:W-:Y:S01]  /*2900*/  IMAD.SHL.U32 R137, R48.reuse, 0x20, RZ ;  /* 0x0000002030897824 */ /* 0x040fe200078e00ff */
[----:B------:R-:W-:Y:S01]  /*2910*/  IADD3 R81, PT, PT, R129, R0, RZ ;  /* 0x0000000081517210 */ /* 0x000fe20007ffe0ff */
[----:B------:R-:W-:-:S02]  /*2920*/  IMAD.SHL.U32 R141, R48, 0x80, RZ ;  /* 0x00000080308d7824 */ /* 0x000fc400078e00ff */
[----:B------:R-:W-:-:S07]  /*2930*/  IMAD.IADD R83, R133, 0x1, R3 ;  /* 0x0000000185537824 */ /* 0x000fce00078e0203 */
.L_x_4151:
[----:B------:R-:W-:Y:S01]  /*2940*/  VIADD R54, R54, 0x100 ;  /* 0x0000010036367836 */ /* 0x000fe20000000000 */
[----:B------:R-:W-:Y:S01]  /*2950*/  UMOV UR4, URZ ;  /* 0x000000ff00047c82 */ /* 0x000fe20008000000 */
[----:B------:R-:W-:Y:S01]  /*2960*/  VIADD R55, R55, 0x100 ;  /* 0x0000010037377836 */ /* 0x000fe20000000000 */
[----:B------:R-:W-:Y:S01]  /*2970*/  BSSY.RECONVERGENT B1, `(.L_x_4081) ;  /* 0x0000af0000017945 */ /* 0x000fe20003800200 */
[----:B------:R-:W-:Y:S01]  /*2980*/  IMAD.MOV.U32 R78, RZ, RZ, R72 ;  /* 0x000000ffff4e7224 */ /* 0x000fe200078e0048 */
[-C--:B------:R-:W-:Y:S01]  /*2990*/  ISETP.GE.AND P0, PT, R70, R54.reuse, PT ;  /* 0x000000364600720c */ /* 0x080fe20003f06270 */
[----:B------:R-:W-:Y:S02]  /*29a0*/  VIADD R79, R79, 0xffffffff ;  /* 0xffffffff4f4f7836 */ /* 0x000fe40000000000 */
[----:B------:R-:W-:Y:S01]  /*29b0*/  VIADD R72, R72, 0xffffff00 ;  /* 0xffffff0048487836 */ /* 0x000fe20000000000 */
[-C--:B------:R-:W-:Y:S02]  /*29c0*/  ISETP.GE.AND P2, PT, R70, R55.reuse, !P0 ;  /* 0x000000374600720c */ /* 0x080fe40004746270 */
[C---:B------:R-:W-:Y:S04]  /*29d0*/  ISETP.GE.AND P0, PT, R90.reuse, R54, PT ;  /* 0x000000365a00720c */ /* 0x040fe80003f06270 */
[-C--:B------:R-:W-:Y:S02]  /*29e0*/  ISETP.GE.AND P3, PT, R90, R55.reuse, !P0 ;  /* 0x000000375a00720c */ /* 0x080fe40004766270 */
[----:B------:R-:W-:Y:S02]  /*29f0*/  IADD3 R4, P0, PT, R76, R144, RZ ;  /* 0x000000904c047210 */ /* 0x000fe40007f1e0ff */
[----:B----4-:R-:W-:Y:S03]  /*2a00*/  P2R R42, PR, RZ, 0x8 ;  /* 0x00000008ff2a7803 */ /* 0x010fe60000000000 */
[----:B------:R-:W-:Y:S02]  /*2a10*/  @P2 IMAD.MOV.U32 R2, RZ, RZ, R76 ;  /* 0x000000ffff022224 */ /* 0x000fe400078e004c */
[----:B------:R-:W-:Y:S02]  /*2a20*/  @P2 IMAD.MOV.U32 R3, RZ, RZ, R75 ;  /* 0x000000ffff032224 */ /* 0x000fe400078e004b */
[--C-:B------:R-:W-:Y:S01]  /*2a30*/  IMAD.X R5, R75, 0x1, R143.reuse, P0 ;  /* 0x000000014b057824 */ /* 0x100fe200000e068f */
[C---:B------:R-:W-:Y:S02]  /*2a40*/  ISETP.GE.AND P0, PT, R89.reuse, R54, PT ;  /* 0x000000365900720c */ /* 0x040fe40003f06270 */
[----:B------:R1:W2:Y:S02]  /*2a50*/  @P2 LD.E.128 R8, desc[UR6][R2.64] ;  /* 0x0000000602082980 */ /* 0x0002a4000c101d00 */
[----:B------:R-:W-:Y:S04]  /*2a60*/  ISETP.GE.AND P4, PT, R89, R55, !P0 ;  /* 0x000000375900720c */ /* 0x000fe80004786270 */
[----:B------:R-:W-:Y:S09]  /*2a70*/  P2R R43, PR, RZ, 0x10 ;  /* 0x00000010ff2b7803 */ /* 0x000ff20000000000 */
[----:B------:R-:W-:Y:S05]  /*2a80*/  @P4 IADD3 R6, P0, PT, R4, R144, RZ ;  /* 0x0000009004064210 */ /* 0x000fea0007f1e0ff */
[----:B------:R-:W-:Y:S01]  /*2a90*/  @P4 IMAD.X R7, R5, 0x1, R143, P0 ;  /* 0x0000000105074824 */ /* 0x000fe200000e068f */
[----:B------:R-:W-:Y:S01]  /*2aa0*/  ISETP.GE.AND P0, PT, R88, R54, PT ;  /* 0x000000365800720c */ /* 0x000fe20003f06270 */
[----:B-1----:R-:W-:Y:S02]  /*2ab0*/  @P2 IMAD.MOV.U32 R2, RZ, RZ, R66 ;  /* 0x000000ffff022224 */ /* 0x002fe400078e0042 */
[----:B------:R-:W-:Y:S05]  /*2ac0*/  @P2 IMAD.MOV.U32 R3, RZ, RZ, R65 ;  /* 0x000000ffff032224 */ /* 0x000fea00078e0041 */
[----:B--2---:R1:W-:Y:S04]  /*2ad0*/  @P2 ST.E.128 desc[UR6][R2.64], R8 ;  /* 0x0000000802002985 */ /* 0x0043e8000c101d06 */
[----:B-1----:R-:W2:Y:S01]  /*2ae0*/  @P3 LD.E.128 R8, desc[UR6][R4.64] ;  /* 0x0000000604083980 */ /* 0x002ea2000c101d00 */
[C---:B------:R-:W-:Y:S04]  /*2af0*/  LEA R2, P1, R104.reuse, R66, 0x1 ;  /* 0x0000004268027211 */ /* 0x040fe800078208ff */
[----:B------:R-:W-:Y:S05]  /*2b00*/  LEA.HI.X R3, R104, R65, R110, 0x1, P1 ;  /* 0x0000004168037211 */ /* 0x000fea00008f0c6e */
[----:B--2---:R1:W-:Y:S01]  /*2b10*/  @P3 ST.E.128 desc[UR6][R2.64], R8 ;  /* 0x0000000802003985 */ /* 0x0043e2000c101d06 */
[----:B------:R-:W-:Y:S03]  /*2b20*/  ISETP.GE.AND P3, PT, R88, R55, !P0 ;  /* 0x000000375800720c */ /* 0x000fe60004766270 */
[----:B------:R2:W3:Y:S01]  /*2b30*/  @P4 LD.E.128 R16, desc[UR6][R6.64] ;  /* 0x0000000606104980 */ /* 0x0004e2000c101d00 */
[----:B------:R-:W-:Y:S09]  /*2b40*/  P2R R44, PR, RZ, 0x8 ;  /* 0x00000008ff2c7803 */ /* 0x000ff20000000000 */
[----:B--2---:R-:W-:Y:S02]  /*2b50*/  @P3 LEA R6, P0, R52, R4, 0x6 ;  /* 0x0000000434063211 */ /* 0x004fe400078030ff */
[----:B-1----:R-:W-:Y:S02]  /*2b60*/  @P4 LEA R8, P1, R60, R2, 0x5 ;  /* 0x000000023c084211 */ /* 0x002fe400078228ff */
[----:B------:R-:W-:Y:S02]  /*2b70*/  @P3 LEA.HI.X R7, R52, R5, R53, 0x6, P0 ;  /* 0x0000000534073211 */ /* 0x000fe400000f3435 */
[--C-:B------:R-:W-:Y:S02]  /*2b80*/  @P4 LEA.HI.X R9, R60, R3, R61.reuse, 0x5, P1 ;  /* 0x000000033c094211 */ /* 0x100fe400008f2c3d */
[C---:B------:R-:W-:Y:S04]  /*2b90*/  ISETP.GE.AND P0, PT, R74.reuse, R54, PT ;  /* 0x000000364a00720c */ /* 0x040fe80003f06270 */
[----:B------:R-:W-:Y:S11]  /*2ba0*/  ISETP.LT.OR P0, PT, R74, R55, P0 ;  /* 0x000000374a00720c */ /* 0x000ff60000701670 */
[----:B------:R-:W-:Y:S02]  /*2bb0*/  @!UPT UIADD3 URZ, UPT, UPT, URZ, URZ, URZ ;  /* 0x000000fffffff290 */ /* 0x000fe4000fffe0ff */
[----:B------:R-:W-:Y:S01]  /*2bc0*/  @!P0 IMAD R0, R53, 0x60, RZ ;  /* 0x0000006035008824 */ /* 0x000fe200078e02ff */
[----:B---3--:R1:W-:Y:S04]  /*2bd0*/  @P4 ST.E.128 desc[UR6][R8.64], R16 ;  /* 0x0000001008004985 */ /* 0x0083e8000c101d06 */
[----:B-1----:R1:W2:Y:S01]  /*2be0*/  @P3 LD.E.128 R16, desc[UR6][R6.64] ;  /* 0x0000000606103980 */ /* 0x0022a2000c101d00 */
[C---:B------:R-:W-:Y:S04]  /*2bf0*/  @P3 LEA R8, P1, R60.reuse, R2, 0x6 ;  /* 0x000000023c083211 */ /* 0x040fe800078230ff */
[----:B------:R-:W-:Y:S02]  /*2c00*/  @P3 LEA.HI.X R9, R60, R3, R61, 0x6, P1 ;  /* 0x000000033c093211 */ /* 0x000fe400008f343d */
[C---:B------:R-:W-:Y:S04]  /*2c10*/  ISETP.GE.AND P1, PT, R102.reuse, R54, PT ;  /* 0x000000366600720c */ /* 0x040fe80003f26270 */
[----:B------:R-:W-:Y:S04]  /*2c20*/  ISETP.LT.OR P4, PT, R102, R55, P1 ;  /* 0x000000376600720c */ /* 0x000fe80000f81670 */
[----:B------:R-:W-:Y:S01]  /*2c30*/  P2R R45, PR, RZ, 0x10 ;  /* 0x00000010ff2d7803 */ /* 0x000fe20000000000 */
[C---:B-1----:R-:W-:Y:S05]  /*2c40*/  @!P0 IMAD.WIDE.U32 R6, R52.reuse, 0x60, R4 ;  /* 0x0000006034068825 */ /* 0x042fea00078e0004 */
[----:B------:R-:W-:Y:S01]  /*2c50*/  @!P0 IADD3 R7, PT, PT, R7, R0, RZ ;  /* 0x0000000007078210 */ /* 0x000fe20007ffe0ff */
[----:B------:R-:W-:Y:S01]  /*2c60*/  @!P0 IMAD R0, R61, 0x60, RZ ;  /* 0x000000603d008824 */ /* 0x000fe200078e02ff */
[----:B--2---:R1:W-:Y:S04]  /*2c70*/  @P3 ST.E.128 desc[UR6][R8.64], R16 ;  /* 0x0000001008003985 */ /* 0x0043e8000c101d06 */
[----:B-1----:R1:W2:Y:S01]  /*2c80*/  @!P0 LD.E.128 R16, desc[UR6][R6.64] ;  /* 0x0000000606108980 */ /* 0x0022a2000c101d00 */
[C---:B------:R-:W-:Y:S04]  /*2c90*/  @!P4 LEA R8, P1, R52.reuse, R4, 0x7 ;  /* 0x000000043408c211 */ /* 0x040fe800078238ff */
[----:B------:R-:W-:Y:S01]  /*2ca0*/  @!P4 LEA.HI.X R9, R52, R5, R53, 0x7, P1 ;  /* 0x000000053409c211 */ /* 0x000fe200008f3c35 */
[----:B-1----:R-:W-:Y:S04]  /*2cb0*/  @!P0 IMAD.WIDE.U32 R6, R60, 0x60, R2 ;  /* 0x000000603c068825 */ /* 0x002fe800078e0002 */
[----:B------:R-:W-:Y:S05]  /*2cc0*/  @!P0 IMAD.IADD R7, R7, 0x1, R0 ;  /* 0x0000000107078824 */ /* 0x000fea00078e0200 */
[----:B--2---:R1:W-:Y:S01]  /*2cd0*/  @!P0 ST.E.128 desc[UR6][R6.64], R16 ;  /* 0x0000001006008985 */ /* 0x0043e2000c101d06 */
[C---:B------:R-:W-:Y:S04]  /*2ce0*/  ISETP.GE.AND P0, PT, R98.reuse, R54, PT ;  /* 0x000000366200720c */ /* 0x040fe80003f06270 */
[----:B------:R-:W-:Y:S04]  /*2cf0*/  ISETP.LT.OR P1, PT, R98, R55, P0 ;  /* 0x000000376200720c */ /* 0x000fe80000721670 */
[----:B------:R-:W-:Y:S01]  /*2d00*/  P2R R46, PR, RZ, 0x2 ;  /* 0x00000002ff2e7803 */ /* 0x000fe20000000000 */
[----:B-1----:R1:W2:Y:S02]  /*2d10*/  @!P4 LD.E.128 R16, desc[UR6][R8.64] ;  /* 0x000000060810c980 */ /* 0x0022a4000c101d00 */
[C---:B-1----:R-:W-:Y:S04]  /*2d20*/  @!P4 LEA R8, P0, R60.reuse, R2, 0x7 ;  /* 0x000000023c08c211 */ /* 0x042fe800078038ff */
[----:B------:R-:W-:Y:S02]  /*2d30*/  @!P4 LEA.HI.X R9, R60, R3, R61, 0x7, P0 ;  /* 0x000000033c09c211 */ /* 0x000fe400000f3c3d */
[C---:B------:R-:W-:Y:S04]  /*2d40*/  @!P1 LEA R12, P0, R52.reuse, R4, 0x8 ;  /* 0x00000004340c9211 */ /* 0x040fe800078040ff */
[----:B------:R-:W-:Y:S02]  /*2d50*/  @!P1 LEA.HI.X R13, R52, R5, R53, 0x8, P0 ;  /* 0x00000005340d9211 */ /* 0x000fe400000f4435 */
[C---:B------:R-:W-:Y:S04]  /*2d60*/  @!P1 LEA R20, P0, R60.reuse, R2, 0x8 ;  /* 0x000000023c149211 */ /* 0x040fe800078040ff */
[----:B------:R-:W-:Y:S02]  /*2d70*/  @!P1 LEA.HI.X R21, R60, R3, R61, 0x8, P0 ;  /* 0x000000033c159211 */ /* 0x000fe400000f443d */
[CC--:B------:R-:W-:Y:S04]  /*2d80*/  ISETP.GE.AND P0, PT, R101.reuse, R54.reuse, PT ;  /* 0x000000366500720c */ /* 0x0c0fe80003f06270 */
[-C--:B------:R-:W-:Y:S02]  /*2d90*/  ISETP.LT.OR P3, PT, R101, R55.reuse, P0 ;  /* 0x000000376500720c */ /* 0x080fe40000761670 */
[-C--:B------:R-:W-:Y:S11]  /*2da0*/  ISETP.GE.AND P0, PT, R100, R54.reuse, PT ;  /* 0x000000366400720c */ /* 0x080ff60003f06270 */
[----:B------:R-:W-:Y:S02]  /*2db0*/  @!P3 IMAD R0, R53, 0xa0, RZ ;  /* 0x000000a03500b824 */ /* 0x000fe400078e02ff */
[----:B------:R-:W-:Y:S04]  /*2dc0*/  @!P3 IMAD.WIDE.U32 R6, R52, 0xa0, R4 ;  /* 0x000000a03406b825 */ /* 0x000fe800078e0004 */
[----:B------:R-:W-:Y:S02]  /*2dd0*/  @!P3 IMAD.IADD R7, R7, 0x1, R0 ;  /* 0x000000010707b824 */ /* 0x000fe400078e0200 */
[----:B------:R-:W-:Y:S01]  /*2de0*/  @!P3 IMAD R0, R61, 0xa0, RZ ;  /* 0x000000a03d00b824 */ /* 0x000fe200078e02ff */
[----:B--2---:R1:W-:Y:S01]  /*2df0*/  @!P4 ST.E.128 desc[UR6][R8.64], R16 ;  /* 0x000000100800c985 */ /* 0x0043e2000c101d06 */
[-C--:B------:R-:W-:Y:S02]  /*2e00*/  ISETP.LT.OR P4, PT, R100, R55.reuse, P0 ;  /* 0x000000376400720c */ /* 0x080fe40000781670 */
[CC--:B------:R-:W-:Y:S04]  /*2e10*/  ISETP.GE.AND P0, PT, R99.reuse, R54.reuse, PT ;  /* 0x000000366300720c */ /* 0x0c0fe80003f06270 */
[-C--:B------:R-:W-:Y:S02]  /*2e20*/  ISETP.LT.OR P5, PT, R99, R55.reuse, P0 ;  /* 0x000000376300720c */ /* 0x080fe400007a1670 */
[CC--:B------:R-:W-:Y:S04]  /*2e30*/  ISETP.GE.AND P0, PT, R97.reuse, R54.reuse, PT ;  /* 0x000000366100720c */ /* 0x0c0fe80003f06270 */
[-C--:B------:R-:W-:Y:S01]  /*2e40*/  ISETP.LT.OR P6, PT, R97, R55.reuse, P0 ;  /* 0x000000376100720c */ /* 0x080fe200007c1670 */
[----:B------:R-:W-:Y:S01]  /*2e50*/  @!P4 IMAD R10, R53, 0xc0, RZ ;  /* 0x000000c0350ac824 */ /* 0x000fe200078e02ff */
[----:B------:R-:W-:Y:S02]  /*2e60*/  ISETP.GE.AND P0, PT, R96, R54, PT ;  /* 0x000000366000720c */ /* 0x000fe40003f06270 */
[----:B------:R-:W-:Y:S01]  /*2e70*/  P2R R47, PR, RZ, 0x40 ;  /* 0x00000040ff2f7803 */ /* 0x000fe20000000000 */
        /* <DEDUP_REMOVED lines=13> */
[----:B------:R-:W-:Y:S01]  /*2f50*/  @!P5 IMAD.IADD R7, R7, 0x1, R10 ;  /* 0x000000010707d824 */ /* 0x000fe200078e020a */
[----:B--2---:R1:W-:Y:S04]  /*2f60*/  @!P4 ST.E.128 desc[UR6][R8.64], R16 ;  /* 0x000000100800c985 */ /* 0x0043e8000c101d06 */
[----:B-1----:R1:W2:Y:S02]  /*2f70*/  @!P5 LD.E.128 R8, desc[UR6][R6.64] ;  /* 0x000000060608d980 */ /* 0x0022a4000c101d00 */
[----:B-1----:R-:W-:Y:S05]  /*2f80*/  @!P5 IMAD.WIDE.U32 R6, R60, 0xe0, R2 ;  /* 0x000000e03c06d825 */ /* 0x002fea00078e0002 */
[----:B------:R-:W-:Y:S01]  /*2f90*/  @!P5 IADD3 R7, PT, PT, R7, R0, RZ ;  /* 0x000000000707d210 */ /* 0x000fe20007ffe0ff */
[----:B------:R-:W-:Y:S04]  /*2fa0*/  @!P6 IMAD R0, R53, 0x120, RZ ;  /* 0x000001203500e824 */ /* 0x000fe800078e02ff */
[----:B--2---:R1:W-:Y:S02]  /*2fb0*/  @!P5 ST.E.128 desc[UR6][R6.64], R8 ;  /* 0x000000080600d985 */ /* 0x0043e4000c101d06 */
[----:B-1----:R-:W-:Y:S02]  /*2fc0*/  @!P6 IMAD.WIDE.U32 R6, R52, 0x120, R4 ;  /* 0x000001203406e825 */ /* 0x002fe400078e0004 */
[----:B------:R-:W2:Y:S02]  /*2fd0*/  @!P1 LD.E.128 R8, desc[UR6][R12.64] ;  /* 0x000000060c089980 */ /* 0x000ea4000c101d00 */
[----:B------:R-:W-:Y:S02]  /*2fe0*/  @!P6 IMAD.IADD R7, R7, 0x1, R0 ;  /* 0x000000010707e824 */ /* 0x000fe400078e0200 */
[----:B------:R-:W-:Y:S01]  /*2ff0*/  @!P6 IMAD R0, R61, 0x120, RZ ;  /* 0x000001203d00e824 */ /* 0x000fe200078e02ff */
[----:B--2---:R1:W-:Y:S01]  /*3000*/  @!P1 ST.E.128 desc[UR6][R20.64], R8 ;  /* 0x0000000814009985 */ /* 0x0043e2000c101d06 */
[-C--:B------:R-:W-:Y:S02]  /*3010*/  ISETP.LT.OR P1, PT, R96, R55.reuse, P0 ;  /* 0x000000376000720c */ /* 0x080fe40000721670 */
[-C--:B------:R-:W-:Y:S01]  /*3020*/  ISETP.GE.AND P0, PT, R95, R54.reuse, PT ;  /* 0x000000365f00720c */ /* 0x080fe20003f06270 */
[----:B------:R2:W3:Y:S01]  /*3030*/  @!P6 LD.E.128 R16, desc[UR6][R6.64] ;  /* 0x000000060610e980 */ /* 0x0004e2000c101d00 */
[----:B------:R-:W-:Y:S01]  /*3040*/  P2R R64, PR, RZ, 0x2 ;  /* 0x00000002ff407803 */ /* 0x000fe20000000000 */
[----:B-1----:R-:W-:Y:S04]  /*3050*/  @!P6 IMAD.WIDE.U32 R8, R60, 0x120, R2 ;  /* 0x000001203c08e825 */ /* 0x002fe800078e0002 */
[----:B------:R-:W-:Y:S04]  /*3060*/  @!P6 IMAD.IADD R9, R9, 0x1, R0 ;  /* 0x000000010909e824 */ /* 0x000fe800078e0200 */
[----:B------:R-:W-:Y:S02]  /*3070*/  @!P1 IMAD R10, R53, 0x140, RZ ;  /* 0x00000140350a9824 */ /* 0x000fe400078e02ff */
[----:B--2---:R-:W-:Y:S04]  /*3080*/  @!P1 IMAD.WIDE.U32 R6, R52, 0x140, R4 ;  /* 0x0000014034069825 */ /* 0x004fe800078e0004 */
[----:B------:R-:W-:Y:S02]  /*3090*/  @!P1 IMAD.IADD R7, R7, 0x1, R10 ;  /* 0x0000000107079824 */ /* 0x000fe400078e020a */
[----:B------:R-:W-:Y:S01]  /*30a0*/  @!P1 IMAD R0, R61, 0x140, RZ ;  /* 0x000001403d009824 */ /* 0x000fe200078e02ff */
[----:B---3--:R1:W-:Y:S01]  /*30b0*/  @!P6 ST.E.128 desc[UR6][R8.64], R16 ;  /* 0x000000100800e985 */ /* 0x0083e2000c101d06 */
[-C--:B------:R-:W-:Y:S02]  /*30c0*/  ISETP.LT.OR P6, PT, R95, R55.reuse, P0 ;  /* 0x000000375f00720c */ /* 0x080fe400007c1670 */
[-C--:B------:R-:W-:Y:S02]  /*30d0*/  ISETP.GE.AND P0, PT, R94, R54.reuse, PT ;  /* 0x000000365e00720c */ /* 0x080fe40003f06270 */
[----:B------:R-:W-:Y:S09]  /*30e0*/  P2R R67, PR, RZ, 0x40 ;  /* 0x00000040ff437803 */ /* 0x000ff20000000000 */
[----:B------:R-:W-:Y:S02]  /*30f0*/  @!P6 IMAD R10, R53, 0x160, RZ ;  /* 0x00000160350ae824 */ /* 0x000fe400078e02ff */
[----:B-1----:R-:W-:Y:S01]  /*3100*/  @!P1 IMAD.WIDE.U32 R8, R60, 0x140, R2 ;  /* 0x000001403c089825 */ /* 0x002fe200078e0002 */
[----:B------:R1:W2:Y:S03]  /*3110*/  @!P1 LD.E.128 R16, desc[UR6][R6.64] ;  /* 0x0000000606109980 */ /* 0x0002a6000c101d00 */
[----:B------:R-:W-:Y:S02]  /*3120*/  @!P1 IMAD.IADD R9, R9, 0x1, R0 ;  /* 0x0000000109099824 */ /* 0x000fe400078e0200 */
[----:B------:R-:W-:Y:S02]  /*3130*/  @!P6 IMAD R0, R61, 0x160, RZ ;  /* 0x000001603d00e824 */ /* 0x000fe400078e02ff */
[----:B-1----:R-:W-:Y:S04]  /*3140*/  @!P6 IMAD.WIDE.U32 R6, R52, 0x160, R4 ;  /* 0x000001603406e825 */ /* 0x002fe800078e0004 */
[----:B------:R-:W-:Y:S01]  /*3150*/  @!P6 IMAD.IADD R7, R7, 0x1, R10 ;  /* 0x000000010707e824 */ /* 0x000fe200078e020a */
[----:B--2---:R1:W-:Y:S01]  /*3160*/  @!P1 ST.E.128 desc[UR6][R8.64], R16 ;  /* 0x0000001008009985 */ /* 0x0043e2000c101d06 */
[-C--:B------:R-:W-:Y:S02]  /*3170*/  ISETP.LT.OR P1, PT, R94, R55.reuse, P0 ;  /* 0x000000375e00720c */ /* 0x080fe40000721670 */
[----:B------:R-:W-:Y:S02]  /*3180*/  ISETP.GE.AND P0, PT, R93, R54, PT ;  /* 0x000000365d00720c */ /* 0x000fe40003f06270 */
[----:B------:R-:W-:Y:S09]  /*3190*/  P2R R68, PR, RZ, 0x2 ;  /* 0x00000002ff447803 */ /* 0x000ff20000000000 */
[----:B------:R-:W-:Y:S02]  /*31a0*/  @!P1 IMAD R10, R53, 0x180, RZ ;  /* 0x00000180350a9824 */ /* 0x000fe400078e02ff */
[----:B-1----:R-:W-:Y:S01]  /*31b0*/  @!P6 IMAD.WIDE.U32 R8, R60, 0x160, R2 ;  /* 0x000001603c08e825 */ /* 0x002fe200078e0002 */
[----:B------:R1:W2:Y:S03]  /*31c0*/  @!P6 LD.E.128 R16, desc[UR6][R6.64] ;  /* 0x000000060610e980 */ /* 0x0002a6000c101d00 */
[----:B------:R-:W-:Y:S02]  /*31d0*/  @!P6 IMAD.IADD R9, R9, 0x1, R0 ;  /* 0x000000010909e824 */ /* 0x000fe400078e0200 */
[----:B------:R-:W-:Y:S02]  /*31e0*/  @!P1 IMAD R0, R61, 0x180, RZ ;  /* 0x000001803d009824 */ /* 0x000fe400078e02ff */
[----:B-1----:R-:W-:Y:S05]  /*31f0*/  @!P1 IMAD.WIDE.U32 R6, R52, 0x180, R4 ;  /* 0x0000018034069825 */ /* 0x002fea00078e0004 */
[----:B------:R-:W-:Y:S01]  /*3200*/  @!P1 IADD3 R7, PT, PT, R7, R10, RZ ;  /* 0x0000000a07079210 */ /* 0x000fe20007ffe0ff */
[----:B--2---:R1:W-:Y:S01]  /*3210*/  @!P6 ST.E.128 desc[UR6][R8.64], R16 ;  /* 0x000000100800e985 */ /* 0x0043e2000c101d06 */
        /* <DEDUP_REMOVED lines=11> */
[-C--:B------:R-:W-:Y:S04]  /*32d0*/  ISETP.LT.OR P1, PT, R92, R55.reuse, P0 ;  /* 0x000000375c00720c */ /* 0x080fe80000721670 */
[----:B------:R-:W-:Y:S09]  /*32e0*/  P2R R77, PR, RZ, 0x2 ;  /* 0x00000002ff4d7803 */ /* 0x000ff20000000000 */
[----:B------:R-:W-:Y:S04]  /*32f0*/  @!P1 IMAD.WIDE.U32 R4, R52, 0x1c0, R4 ;  /* 0x000001c034049825 */ /* 0x000fe800078e0004 */
[----:B------:R-:W-:Y:S04]  /*3300*/  @!P1 IMAD R12, R53, 0x1c0, RZ ;  /* 0x000001c0350c9824 */ /* 0x000fe800078e02ff */
[----:B------:R-:W-:Y:S01]  /*3310*/  @!P1 IMAD.IADD R5, R5, 0x1, R12 ;  /* 0x0000000105059824 */ /* 0x000fe200078e020c */
[----:B-1----:R1:W2:Y:S02]  /*3320*/  @!P6 LD.E.128 R8, desc[UR6][R6.64] ;  /* 0x000000060608e980 */ /* 0x0022a4000c101d00 */
[C---:B-1----:R-:W-:Y:S04]  /*3330*/  @!P6 IMAD.WIDE.U32 R6, R60.reuse, 0x1a0, R2 ;  /* 0x000001a03c06e825 */ /* 0x042fe800078e0002 */
[----:B------:R-:W-:Y:S02]  /*3340*/  @!P6 IMAD.IADD R7, R7, 0x1, R0 ;  /* 0x000000010707e824 */ /* 0x000fe400078e0200 */
[----:B------:R-:W-:Y:S02]  /*3350*/  @!P1 IMAD R0, R61, 0x1c0, RZ ;  /* 0x000001c03d009824 */ /* 0x000fe400078e02ff */
[----:B------:R-:W-:Y:S04]  /*3360*/  @!P1 IMAD.WIDE.U32 R2, R60, 0x1c0, R2 ;  /* 0x000001c03c029825 */ /* 0x000fe800078e0002 */
[----:B------:R-:W-:Y:S01]  /*3370*/  @!P1 IMAD.IADD R3, R3, 0x1, R0 ;  /* 0x0000000103039824 */ /* 0x000fe200078e0200 */
[----:B--2---:R1:W-:Y:S01]  /*3380*/  @!P6 ST.E.128 desc[UR6][R6.64], R8 ;  /* 0x000000080600e985 */ /* 0x0043e2000c101d06 */
[C---:B------:R-:W-:Y:S04]  /*3390*/  ISETP.GE.AND P6, PT, R74.reuse, R54, PT ;  /* 0x000000364a00720c */ /* 0x040fe80003fc6270 */
[----:B------:R-:W-:Y:S01]  /*33a0*/  ISETP.GE.AND P6, PT, R74, R55, !P6 ;  /* 0x000000374a00720c */ /* 0x000fe200077c6270 */
[----:B-1----:R-:W2:Y:S04]  /*33b0*/  @!P1 LD.E.128 R4, desc[UR6][R4.64] ;  /* 0x0000000604049980 */ /* 0x002ea8000c101d00 */
[----:B--2---:R1:W-:Y:S04]  /*33c0*/  @!P1 ST.E.128 desc[UR6][R2.64], R4 ;  /* 0x0000000402009985 */ /* 0x0043e8000c101d06 */
[----:B------:R-:W2:Y:S04]  /*33d0*/  LD.E R0, desc[UR6][R168.64+0x130] ;  /* 0x00013006a8007980 */ /* 0x000ea8000c101900 */
[----:B------:R-:W3:Y:S01]  /*33e0*/  LD.E R17, desc[UR6][R168.64+0xd0] ;  /* 0x0000d006a8117980 */ /* 0x000ee2000c101900 */
[----:B-1----:R-:W-:Y:S02]  /*33f0*/  IADD3 R2, P0, PT, RZ, -UR4, RZ ;  /* 0x80000004ff027c10 */ /* 0x002fe4000ff1e0ff */
[----:B--2---:R-:W-:Y:S05]  /*3400*/  SHF.L.U32 R0, R0, 0x8, RZ ;  /* 0x0000000800007819 */ /* 0x004fea00000006ff */
[----:B------:R-:W-:Y:S05]  /*3410*/  IMAD.X R0, RZ, RZ, ~R0, P0 ;  /* 0x000000ffff007224 */ /* 0x000fea00000e0e00 */
[----:B------:R-:W-:Y:S04]  /*3420*/  SHF.R.S64 R2, R2, 0x1f, R0 ;  /* 0x0000001f02027819 */ /* 0x000fe80000001000 */
[----:B------:R-:W-:Y:S04]  /*3430*/  IADD3 R76, P0, PT, R76, R2, RZ ;  /* 0x000000024c4c7210 */ /* 0x000fe80007f1e0ff */
[----:B------:R-:W-:Y:S02]  /*3440*/  LEA.HI.X.SX32 R75, R0, R75, 0x1, P0 ;  /* 0x0000004b004b7211 */ /* 0x000fe400000f0eff */
[----:B---3--:R-:W-:Y:S11]  /*3450*/  ISETP.NE.AND P0, PT, R17, RZ, PT ;  /* 0x000000ff1100720c */ /* 0x008ff60003f05270 */
[----:B------:R-:W-:Y:S02]  /*3460*/  @!UPT UIADD3 URZ, UPT, UPT, URZ, URZ, URZ ;  /* 0x000000fffffff290 */ /* 0x000fe4000fffe0ff */
[----:B------:R-:W-:Y:S05]  /*3470*/  @P0 BRA `(.L_x_4082) ;  /* 0x0000000800080947 */ /* 0x000fea0003800000 */
[----:B------:R-:W-:Y:S01]  /*3480*/  @P2 IMAD.MOV.U32 R6, RZ, RZ, R27 ;  /* 0x000000ffff062224 */ /* 0x000fe200078e001b */
[C---:B------:R-:W-:Y:S01]  /*3490*/  LEA R2, P0, R127.reuse, R27, 0x1 ;  /* 0x0000001b7f027211 */ /* 0x040fe200078008ff */
[----:B------:R-:W-:Y:S01]  /*34a0*/  @P2 IMAD.MOV.U32 R7, RZ, RZ, R26 ;  /* 0x000000ffff072224 */ /* 0x000fe200078e001a */
[----:B------:R-:W-:Y:S02]  /*34b0*/  P2R R0, PR, RZ, 0x20 ;  /* 0x00000020ff007803 */ /* 0x000fe40000000000 */
[----:B------:R-:W-:Y:S02]  /*34c0*/  LEA.HI.X R3, R127, R26, R142, 0x1, P0 ;  /* 0x0000001a7f037211 */ /* 0x000fe400000f0c8e */
[----:B------:R1:W2:Y:S01]  /*34d0*/  @P2 LD.E.128 R8, desc[UR6][R6.64] ;  /* 0x0000000606082980 */ /* 0x0002a2000c101d00 */
[CC--:B------:R-:W-:Y:S02]  /*34e0*/  LEA R4, P0, R73.reuse, R63.reuse, 0x1 ;  /* 0x0000003f49047211 */ /* 0x0c0fe400078008ff */
[----:B------:R-:W-:Y:S02]  /*34f0*/  ISETP.NE.AND P5, PT, R44, RZ, PT ;  /* 0x000000ff2c00720c */ /* 0x000fe40003fa5270 */
[----:B------:R-:W-:Y:S02]  /*3500*/  LEA.HI.X R5, R73, R62, R87, 0x1, P0 ;  /* 0x0000003e49057211 */ /* 0x000fe400000f0c57 */
[----:B------:R-:W-:Y:S02]  /*3510*/  P2R R25, PR, RZ, 0x2 ;  /* 0x00000002ff197803 */ /* 0x000fe40000000000 */
[----:B------:R-:W-:Y:S02]  /*3520*/  ISETP.NE.AND P1, PT, R45, RZ, PT ;  /* 0x000000ff2d00720c */ /* 0x000fe40003f25270 */
[----:B-1----:R-:W-:Y:S01]  /*3530*/  @P2 MOV R6, R63 ;  /* 0x0000003f00062202 */ /* 0x002fe20000000f00 */
[----:B------:R-:W-:Y:S05]  /*3540*/  @P2 IMAD.MOV.U32 R7, RZ, RZ, R62 ;  /* 0x000000ffff072224 */ /* 0x000fea00078e003e */
[----:B--2---:R1:W-:Y:S01]  /*3550*/  @P2 ST.E.128 desc[UR6][R6.64], R8 ;  /* 0x0000000806002985 */ /* 0x0043e2000c101d06 */
[----:B------:R-:W-:Y:S11]  /*3560*/  ISETP.NE.AND P2, PT, R43, RZ, PT ;  /* 0x000000ff2b00720c */ /* 0x000ff60003f45270 */
[----:B------:R-:W-:Y:S02]  /*3570*/  @!UPT UIADD3 URZ, UPT, UPT, URZ, URZ, URZ ;  /* 0x000000fffffff290 */ /* 0x000fe4000fffe0ff */
[----:B-1----:R-:W-:Y:S05]  /*3580*/  @P2 IADD3 R8, P0, PT, R2, R137, RZ ;  /* 0x0000008902082210 */ /* 0x002fea0007f1e0ff */
[C---:B------:R-:W-:Y:S01]  /*3590*/  @P2 IMAD.X R9, R3.reuse, 0x1, R136, P0 ;  /* 0x0000000103092824 */ /* 0x040fe200000e0688 */
[C---:B------:R-:W-:Y:S04]  /*35a0*/  @P2 LEA R6, P0, R234.reuse, R4, 0x5 ;  /* 0x00000004ea062211 */ /* 0x040fe800078028ff */
[--C-:B------:R-:W-:Y:S02]  /*35b0*/  @P2 LEA.HI.X R7, R234, R5, R235.reuse, 0x5, P0 ;  /* 0x00000005ea072211 */ /* 0x100fe400000f2ceb */
[----:B------:R-:W-:Y:S11]  /*35c0*/  ISETP.NE.AND P0, PT, R42, RZ, PT ;  /* 0x000000ff2a00720c */ /* 0x000ff60003f05270 */
[----:B------:R-:W-:Y:S02]  /*35d0*/  @!UPT UIADD3 URZ, UPT, UPT, URZ, URZ, URZ ;  /* 0x000000fffffff290 */ /* 0x000fe4000fffe0ff */
[----:B------:R-:W2:Y:S04]  /*35e0*/  @P0 LD.E.128 R16, desc[UR6][R2.64] ;  /* 0x0000000602100980 */ /* 0x000ea8000c101d00 */
[----:B--2---:R1:W-:Y:S01]  /*35f0*/  @P0 ST.E.128 desc[UR6][R4.64], R16 ;  /* 0x0000001004000985 */ /* 0x0043e2000c101d06 */
[----:B------:R-:W-:Y:S04]  /*3600*/  @P5 IADD3 R12, P0, PT, R2, R139, RZ ;  /* 0x0000008b020c5210 */ /* 0x000fe80007f1e0ff */
[C---:B------:R-:W-:Y:S02]  /*3610*/  @P5 IADD3.X R13, PT, PT, R3.reuse, R138, RZ, P0, !PT ;  /* 0x0000008a030d5210 */ /* 0x040fe400007fe4ff */
[C---:B------:R-:W-:Y:S04]  /*3620*/  @P5 LEA R10, P0, R234.reuse, R4, 0x6 ;  /* 0x00000004ea0a5211 */ /* 0x040fe800078030ff */
[--C-:B------:R-:W-:Y:S01]  /*3630*/  @P5 LEA.HI.X R11, R234, R5, R235.reuse, 0x6, P0 ;  /* 0x00000005ea0b5211 */ /* 0x100fe200000f34eb */
[----:B-1----:R-:W2:Y:S04]  /*3640*/  @P2 LD.E.128 R16, desc[UR6][R8.64] ;  /* 0x0000000608102980 */ /* 0x002ea8000c101d00 */
[----:B--2---:R1:W-:Y:S01]  /*3650*/  @P2 ST.E.128 desc[UR6][R6.64], R16 ;  /* 0x0000001006002985 */ /* 0x0043e2000c101d06 */
[----:B------:R-:W-:Y:S03]  /*3660*/  ISETP.NE.AND P2, PT, R46, RZ, PT ;  /* 0x000000ff2e00720c */ /* 0x000fe60003f45270 */
[----:B------:R-:W2:Y:S01]  /*3670*/  @P5 LD.E.128 R20, desc[UR6][R12.64] ;  /* 0x000000060c145980 */ /* 0x000ea2000c101d00 */
[C---:B-1----:R-:W-:Y:S05]  /*3680*/  @P6 IADD3 R6, P0, PT, R2.reuse, R134, RZ ;  /* 0x0000008602066210 */ /* 0x042fea0007f1e0ff */
[C---:B------:R-:W-:Y:S01]  /*3690*/  @P6 IMAD.X R7, R3.reuse, 0x1, R84, P0 ;  /* 0x0000000103076824 */ /* 0x040fe200000e0654 */
[----:B------:R-:W-:Y:S05]  /*36a0*/  @!P1 IADD3 R16, P0, PT, R2, R141, RZ ;  /* 0x0000008d02109210 */ /* 0x000fea0007f1e0ff */
[----:B------:R-:W-:Y:S01]  /*36b0*/  @!P1 IMAD.X R17, R3, 0x1, R140, P0 ;  /* 0x0000000103119824 */ /* 0x000fe200000e068c */
[----:B--2---:R1:W-:Y:S01]  /*36c0*/  @P5 ST.E.128 desc[UR6][R10.64], R20 ;  /* 0x000000140a005985 */ /* 0x0043e2000c101d06 */
[----:B------:R-:W-:Y:S01]  /*36d0*/  ISETP.NE.AND P5, PT, R0, RZ, PT ;  /* 0x000000ff0000720c */ /* 0x000fe20003fa5270 */
[----:B------:R-:W-:Y:S02]  /*36e0*/  @P6 IMAD R0, R235, 0x60, RZ ;  /* 0x00000060eb006824 */ /* 0x000fe400078e02ff */
[----:B-1----:R1:W2:Y:S01]  /*36f0*/  @P6 LD.E.128 R20, desc[UR6][R6.64] ;  /* 0x0000000606146980 */ /* 0x0022a2000c101d00 */
[C---:B------:R-:W-:Y:S04]  /*3700*/  @!P1 LEA R10, P0, R234.reuse, R4, 0x7 ;  /* 0x00000004ea0a9211 */ /* 0x040fe800078038ff */
[C---:B------:R-:W-:Y:S01]  /*3710*/  @!P1 LEA.HI.X R11, R234.reuse, R5, R235, 0x7, P0 ;  /* 0x00000005ea0b9211 */ /* 0x040fe200000f3ceb */
[----:B-1----:R-:W-:Y:S05]  /*3720*/  @P6 IMAD.WIDE.U32 R6, R234, 0x60, R4 ;  /* 0x00000060ea066825 */ /* 0x002fea00078e0004 */
[----:B------:R-:W-:Y:S01]  /*3730*/  @P6 IADD3 R7, PT, PT, R7, R0, RZ ;  /* 0x0000000007076210 */ /* 0x000fe20007ffe0ff */
[----:B------:R-:W-:Y:S04]  /*3740*/  @!P3 IMAD R0, R235, 0xa0, RZ ;  /* 0x000000a0eb00b824 */ /* 0x000fe800078e02ff */
[----:B--2---:R1:W-:Y:S01]  /*3750*/  @P6 ST.E.128 desc[UR6][R6.64], R20 ;  /* 0x0000001406006985 */ /* 0x0043e2000c101d06 */
[----:B------:R-:W-:Y:S03]  /*3760*/  ISETP.NE.AND P6, PT, R68, RZ, PT ;  /* 0x000000ff4400720c */ /* 0x000fe60003fc5270 */
[----:B------:R-:W2:Y:S01]  /*3770*/  @!P1 LD.E.128 R16, desc[UR6][R16.64] ;  /* 0x0000000610109980 */ /* 0x000ea2000c101d00 */
[C---:B-1----:R-:W-:Y:S05]  /*3780*/  @!P3 IADD3 R6, P0, PT, R2.reuse, R132, RZ ;  /* 0x000000840206b210 */ /* 0x042fea0007f1e0ff */
[C---:B------:R-:W-:Y:S01]  /*3790*/  @!P3 IMAD.X R7, R3.reuse, 0x1, R83, P0 ;  /* 0x000000010307b824 */ /* 0x040fe200000e0653 */
[C---:B------:R-:W-:Y:S05]  /*37a0*/  @!P4 IADD3 R8, P0, PT, R2.reuse, R130, RZ ;  /* 0x000000820208c210 */ /* 0x040fea0007f1e0ff */
[C---:B------:R-:W-:Y:S01]  /*37b0*/  @!P4 IMAD.X R9, R3.reuse, 0x1, R82, P0 ;  /* 0x000000010309c824 */ /* 0x040fe200000e0652 */
[----:B------:R-:W-:Y:S04]  /*37c0*/  @!P5 IADD3 R12, P0, PT, R2, R128, RZ ;  /* 0x00000080020cd210 */ /* 0x000fe80007f1e0ff */
[----:B------:R-:W-:Y:S01]  /*37d0*/  @!P5 IADD3.X R13, PT, PT, R3, R81, RZ, P0, !PT ;  /* 0x00000051030dd210 */ /* 0x000fe200007fe4ff */
[----:B--2---:R1:W-:Y:S01]  /*37e0*/  @!P1 ST.E.128 desc[UR6][R10.64], R16 ;  /* 0x000000100a009985 */ /* 0x0043e2000c101d06 */
[----:B------:R-:W-:Y:S03]  /*37f0*/  ISETP.NE.AND P1, PT, R25, RZ, PT ;  /* 0x000000ff1900720c */ /* 0x000fe60003f25270 */
[----:B-1----:R1:W2:Y:S01]  /*3800*/  @!P3 LD.E.128 R16, desc[UR6][R6.64] ;  /* 0x000000060610b980 */ /* 0x0022a2000c101d00 */
[C---:B------:R-:W-:Y:S04]  /*3810*/  @!P2 LEA R10, P0, R48.reuse, R2, 0x8 ;  /* 0x00000002300aa211 */ /* 0x040fe800078040ff */
[----:B------:R-:W-:Y:S01]  /*3820*/  @!P2 LEA.HI.X R11, R48, R3, R49, 0x8, P0 ;  /* 0x00000003300ba211 */ /* 0x000fe200000f4431 */
[C---:B-1----:R-:W-:Y:S04]  /*3830*/  @!P3 IMAD.WIDE.U32 R6, R234.reuse, 0xa0, R4 ;  /* 0x000000a0ea06b825 */ /* 0x042fe800078e0004 */
[----:B------:R-:W-:Y:S02]  /*3840*/  @!P3 IMAD.IADD R7, R7, 0x1, R0 ;  /* 0x000000010707b824 */ /* 0x000fe400078e0200 */
[----:B------:R-:W-:Y:S03]  /*3850*/  @!P4 IMAD R0, R235, 0xc0, RZ ;  /* 0x000000c0eb00c824 */ /* 0x000fe600078e02ff */
        /* <DEDUP_REMOVED lines=12> */
[----:B------:R-:W2:Y:S03]  /*3920*/  @!P5 LD.E.128 R16, desc[UR6][R12.64] ;  /* 0x000000060c10d980 */ /* 0x000ea6000c101d00 */
[----:B------:R-:W-:Y:S05]  /*3930*/  @!P5 IADD3 R7, PT, PT, R7, R0, RZ ;  /* 0x000000000707d210 */ /* 0x000fea0007ffe0ff */
[----:B------:R-:W-:Y:S01]  /*3940*/  @!P0 IMAD R0, R49, 0x120, RZ ;  /* 0x0000012031008824 */ /* 0x000fe200078e02ff */
        /* <DEDUP_REMOVED lines=31> */
[----:B--2---:R1:W-:Y:S04]  /*3b40*/  @!P3 ST.E.128 desc[UR6][R8.64], R16 ;  /* 0x000000100800b985 */ /* 0x0043e8000c101d06 */
[----:B-1----:R1:W2:Y:S01]  /*3b50*/  @!P6 LD.E.128 R16, desc[UR6][R6.64] ;  /* 0x000000060610e980 */ /* 0x0022a2000c101d00 */
[----:B------:R-:W-:Y:S05]  /*3b60*/  @!P6 IMAD.WIDE.U32 R8, R234, 0x180, R4 ;  /* 0x00000180ea08e825 */ /* 0x000fea00078e0004 */
[----:B------:R-:W-:Y:S01]  /*3b70*/  @!P6 IADD3 R9, PT, PT, R9, R0, RZ ;  /* 0x000000000909e210 */ /* 0x000fe20007ffe0ff */
[----:B------:R-:W-:Y:S02]  /*3b80*/  @!P2 IMAD R0, R235, 0x1a0, RZ ;  /* 0x000001a0eb00a824 */ /* 0x000fe400078e02ff */
[----:B-1----:R-:W-:Y:S04]  /*3b90*/  @!P2 IMAD.WIDE.U32 R6, R48, 0x1a0, R2 ;  /* 0x000001a03006a825 */ /* 0x002fe800078e0002 */
[----:B------:R-:W-:Y:S01]  /*3ba0*/  @!P2 IMAD.IADD R7, R7, 0x1, R10 ;  /* 0x000000010707a824 */ /* 0x000fe200078e020a */
[----:B--2---:R1:W-:Y:S04]  /*3bb0*/  @!P6 ST.E.128 desc[UR6][R8.64], R16 ;  /* 0x000000100800e985 */ /* 0x0043e8000c101d06 */
[----:B-1----:R1:W2:Y:S02]  /*3bc0*/  @!P2 LD.E.128 R8, desc[UR6][R6.64] ;  /* 0x000000060608a980 */ /* 0x0022a4000c101d00 */
[----:B-1----:R-:W-:Y:S05]  /*3bd0*/  @!P2 IMAD.WIDE.U32 R6, R234, 0x1a0, R4 ;  /* 0x000001a0ea06a825 */ /* 0x002fea00078e0004 */
[----:B------:R-:W-:Y:S05]  /*3be0*/  @!P2 IADD3 R7, PT, PT, R7, R0, RZ ;  /* 0x000000000707a210 */ /* 0x000fea0007ffe0ff */
        /* <DEDUP_REMOVED lines=11> */
.L_x_4082:
[----:B------:R-:W2:Y:S02]  /*3ca0*/  LD.E.U8 R0, desc[UR6][R168.64+0x1b3] ;  /* 0x0001b306a8007980 */ /* 0x000ea4000c101100 */
[----:B--2---:R-:W-:Y:S11]  /*3cb0*/  ISETP.NE.AND P0, PT, R0, RZ, PT ;  /* 0x000000ff0000720c */ /* 0x004ff60003f05270 */
[----:B------:R-:W-:Y:S02]  /*3cc0*/  @!UPT UIADD3 URZ, UPT, UPT, URZ, URZ, URZ ;  /* 0x000000fffffff290 */ /* 0x000fe4000fffe0ff */
[----:B------:R-:W-:Y:S05]  /*3cd0*/  @!P0 BRA `(.L_x_4084) ;  /* 0x0000003800e88947 */ /* 0x000fea0003800000 */
[----:B------:R-:W-:Y:S01]  /*3ce0*/  LEA R36, P0, R127, R27, 0x1 ;  /* 0x0000001b7f247211 */ /* 0x000fe200078008ff */
[C---:B------:R-:W-:Y:S01]  /*3cf0*/  IMAD.SHL.U32 R22, R103.reuse, 0x2, RZ ;  /* 0x0000000267167824 */ /* 0x040fe200078e00ff */
[----:B------:R-:W-:Y:S01]  /*3d00*/  SHF.L.U64.HI R0, R103, 0x1, R105 ;  /* 0x0000000167007819 */ /* 0x000fe20000010269 */
[----:B------:R-:W-:Y:S01]  /*3d10*/  BSSY.RECONVERGENT B0, `(.L_x_4085) ;  /* 0x000003a000007945 */ /* 0x000fe20003800200 */
[----:B------:R-:W-:Y:S02]  /*3d20*/  LEA.HI.X R37, R127, R26, R142, 0x1, P0 ;  /* 0x0000001a7f257211 */ /* 0x000fe400000f0c8e */
[C---:B------:R-:W-:Y:S04]  /*3d30*/  LEA R38, P0, R73.reuse, R63, 0x1 ;  /* 0x0000003f49267211 */ /* 0x040fe800078008ff */
[----:B------:R-:W-:Y:S02]  /*3d40*/  LEA.HI.X R39, R73, R62, R87, 0x1, P0 ;  /* 0x0000003e49277211 */ /* 0x000fe400000f0c57 */
[-C--:B------:R-:W-:Y:S05]  /*3d50*/  IADD3 R12, P0, PT, R28, R22.reuse, RZ ;  /* 0x000000161c0c7210 */ /* 0x080fea0007f1e0ff */
[--C-:B------:R-:W-:Y:S01]  /*3d60*/  IMAD.X R13, R29, 0x1, R0.reuse, P0 ;  /* 0x000000011d0d7824 */ /* 0x100fe200000e0600 */
[----:B------:R-:W-:Y:S05]  /*3d70*/  IADD3 R22, P0, PT, R40, R22, RZ ;  /* 0x0000001628167210 */ /* 0x000fea0007f1e0ff */
[----:B------:R-:W-:Y:S01]  /*3d80*/  IMAD.X R23, R41, 0x1, R0, P0 ;  /* 0x0000000129177824 */ /* 0x000fe200000e0600 */
[----:B------:R-:W-:Y:S07]  /*3d90*/  @!P2 BRA `(.L_x_4086) ;  /* 0x0000000000c4a947 */ /* 0x000fee0003800000 */
        /* <DEDUP_REMOVED lines=27> */
[----:B------:R-:W-:Y:S01]  /*3f50*/  @!P0 FMUL.FTZ R25, R3, R19 ;  /* 0x0000001303198220 */ /* 0x000fe20000410000 */
[----:B------:R-:W-:Y:S01]  /*3f60*/  @!P0 FFMA.FTZ R31, R16, R5, -R21 ;  /* 0x00000005101f8223 */ /* 0x000fe20000010815 */
[----:B------:R-:W-:Y:S01]  /*3f70*/  @!P0 SHF.L.U32 R5, R10, 0x10, RZ ;  /* 0x000000100a058819 */ /* 0x000fe200000006ff */
[----:B------:R-:W-:Y:S01]  /*3f80*/  @!P0 FFMA.FTZ R2, R18, R16, R2 ;  /* 0x0000001012028223 */ /* 0x000fe20000010002 */
[----:B------:R-:W-:Y:S01]  /*3f90*/  @!P0 SHF.L.U32 R21, R11, 0x10, RZ ;  /* 0x000000100b158819 */ /* 0x000fe200000006ff */
[C---:B------:R-:W-:Y:S01]  /*3fa0*/  @!P0 FMUL.FTZ R30, R4.reuse, R20 ;  /* 0x00000014041e8220 */ /* 0x040fe20000410000 */
[----:B------:R-:W-:Y:S01]  /*3fb0*/  @!P0 FMUL.FTZ R3, R3, R7 ;  /* 0x0000000703038220 */ /* 0x000fe20000410000 */
[-C--:B------:R-:W-:Y:S01]  /*3fc0*/  @!P0 FMUL.FTZ R4, R4, R6.reuse ;  /* 0x0000000604048220 */ /* 0x080fe20000410000 */
[----:B------:R-:W-:Y:S01]  /*3fd0*/  @!P0 F2FP.BF16.F32.PACK_AB R2, R2, R31 ;  /* 0x0000001f0202823e */ /* 0x000fe200000010ff */
[----:B------:R-:W-:Y:S01]  /*3fe0*/  @!P0 FFMA.FTZ R25, R5, R7, -R25 ;  /* 0x0000000705198223 */ /* 0x000fe20000010819 */
[----:B------:R-:W-:Y:S01]  /*3ff0*/  @!P0 FFMA.FTZ R3, R19, R5, R3 ;  /* 0x0000000513038223 */ /* 0x000fe20000010003 */
[----:B------:R-:W-:Y:S01]  /*4000*/  @!P0 FFMA.FTZ R30, R21, R6, -R30 ;  /* 0x00000006151e8223 */ /* 0x000fe2000001081e */
[----:B------:R-:W-:Y:S01]  /*4010*/  @!P0 MOV R9, R2 ;  /* 0x0000000200098202 */ /* 0x000fe20000000f00 */
[----:B------:R-:W-:Y:S01]  /*4020*/  @!P0 FFMA.FTZ R4, R20, R21, R4 ;  /* 0x0000001514048223 */ /* 0x000fe20000010004 */
[----:B------:R-:W-:Y:S01]  /*4030*/  MOV R2, R63 ;  /* 0x0000003f00027202 */ /* 0x000fe20000000f00 */
[----:B------:R-:W-:Y:S01]  /*4040*/  @!P0 IMAD.MOV.U32 R8, RZ, RZ, R0 ;  /* 0x000000ffff088224 */ /* 0x000fe200078e0000 */
[----:B------:R-:W-:Y:S02]  /*4050*/  @!P0 F2FP.BF16.F32.PACK_AB R3, R3, R25 ;  /* 0x000000190303823e */ /* 0x000fe400000010ff */
[----:B------:R-:W-:Y:S02]  /*4060*/  @!P0 F2FP.BF16.F32.PACK_AB R4, R4, R30 ;  /* 0x0000001e0404823e */ /* 0x000fe400000010ff */
[----:B------:R-:W-:Y:S02]  /*4070*/  @!P0 MOV R10, R3 ;  /* 0x00000003000a8202 */ /* 0x000fe40000000f00 */
[----:B------:R-:W-:Y:S01]  /*4080*/  MOV R3, R62 ;  /* 0x0000003e00037202 */ /* 0x000fe20000000f00 */
[----:B------:R-:W-:Y:S05]  /*4090*/  @!P0 IMAD.MOV.U32 R11, RZ, RZ, R4 ;  /* 0x000000ffff0b8224 */ /* 0x000fea00078e0004 */
[----:B------:R1:W-:Y:S02]  /*40a0*/  ST.E.128 desc[UR6][R2.64], R8 ;  /* 0x0000000802007985 */ /* 0x0003e4000c101d06 */
.L_x_4086:
[----:B------:R-:W-:Y:S05]  /*40b0*/  BSYNC.RECONVERGENT B0 ;  /* 0x0000000000007941 */ /* 0x000fea0003800200 */
.L_x_4085:
[----:B------:R-:W-:Y:S01]  /*40c0*/  ISETP.NE.AND P0, PT, R42, RZ, PT ;  /* 0x000000ff2a00720c */ /* 0x000fe20003f05270 */
[----:B------:R-:W-:Y:S11]  /*40d0*/  BSSY.RECONVERGENT B0, `(.L_x_4087) ;  /* 0x0000031000007945 */ /* 0x000ff60003800200 */
[----:B------:R-:W-:Y:S01]  /*40e0*/  @!UPT UIADD3 URZ, UPT, UPT, URZ, URZ, URZ ;  /* 0x000000fffffff290 */ /* 0x000fe2000fffe0ff */
[----:B------:R-:W-:Y:S05]  /*40f0*/  @!P0 BRA `(.L_x_4088) ;  /* 0x0000000000b88947 */ /* 0x000fea0003800000 */
        /* <DEDUP_REMOVED lines=46> */
.L_x_4088:
[----:B------:R-:W-:Y:S05]  /*43e0*/  BSYNC.RECONVERGENT B0 ;  /* 0x0000000000007941 */ /* 0x000fea0003800200 */
.L_x_4087:
[----:B------:R-:W-:Y:S01]  /*43f0*/  ISETP.NE.AND P0, PT, R43, RZ, PT ;  /* 0x000000ff2b00720c */ /* 0x000fe20003f05270 */
[----:B------:R-:W-:Y:S11]  /*4400*/  BSSY.RECONVERGENT B0, `(.L_x_4089) ;  /* 0x0000037000007945 */ /* 0x000ff60003800200 */
[----:B------:R-:W-:Y:S01]  /*4410*/  @!UPT UIADD3 URZ, UPT, UPT, URZ, URZ, URZ ;  /* 0x000000fffffff290 */ /* 0x000fe2000fffe0ff */
[----:B------:R-:W-:Y:S05]  /*4420*/  @!P0 BRA `(.L_x_4090) ;  /* 0x0000000000d08947 */ /* 0x000fea0003800000 */
[----:B-12---:R-:W-:Y:S04]  /*4430*/  IADD3 R8, P0, PT, R36, R137, RZ ;  /* 0x0000008924087210 */ /* 0x006fe80007f1e0ff */
[----:B------:R-:W-:Y:S02]  /*4440*/  IADD3.X R9, PT, PT, R37, R136, RZ, P0, !PT ;  /* 0x0000008825097210 */ /* 0x000fe400007fe4ff */
[C---:B------:R-:W-:Y:S04]  /*4450*/  LEA R30, P0, R234.reuse, R38, 0x5 ;  /* 0x00000026ea1e7211 */ /* 0x040fe800078028ff */
[----:B------:R-:W-:Y:S01]  /*4460*/  LEA.HI.X R31, R234, R39, R235, 0x5, P0 ;  /* 0x00000027ea1f7211 */ /* 0x000fe200000f2ceb */
[----:B------:R-:W2:Y:S01]  /*4470*/  LD.E.128 R8, desc[UR6][R8.64] ;  /* 0x0000000608087980 */ /* 0x000ea2000c101d00 */
[----:B------:R-:W-:Y:S11]  /*4480*/  ISETP.GE.AND P0, PT, R14, R17, PT ;  /* 0x000000110e00720c */ /* 0x000ff60003f06270 */
[----:B------:R-:W-:Y:S02]  /*4490*/  @!UPT UIADD3 URZ, UPT, UPT, URZ, URZ, URZ ;  /* 0x000000fffffff290 */ /* 0x000fe4000fffe0ff */
[C---:B------:R-:W-:Y:S04]  /*44a0*/  @!P0 IMAD.WIDE R2, R24.reuse, 0x20, R12 ;  /* 0x0000002018028825 */ /* 0x040fe800078e020c */
[----:B------:R-:W-:Y:S02]  /*44b0*/  @!P0 IMAD.WIDE R4, R24, 0x20, R22 ;  /* 0x0000002018048825 */ /* 0x000fe400078e0216 */
        /* <DEDUP_REMOVED lines=43> */
.L_x_4090:
[----:B------:R-:W-:Y:S05]  /*4770*/  BSYNC.RECONVERGENT B0 ;  /* 0x0000000000007941 */ /* 0x000fea0003800200 */
.L_x_4089:
[----:B------:R-:W-:Y:S01]  /*4780*/  ISETP.NE.AND P0, PT, R44, RZ, PT ;  /* 0x000000ff2c00720c */ /* 0x000fe20003f05270 */
[----:B------:R-:W-:Y:S11]  /*4790*/  BSSY.RECONVERGENT B0, `(.L_x_4091) ;  /* 0x0000037000007945 */ /* 0x000ff60003800200 */
[----:B------:R-:W-:Y:S01]  /*47a0*/  @!UPT UIADD3 URZ, UPT, UPT, URZ, URZ, URZ ;  /* 0x000000fffffff290 */ /* 0x000fe2000fffe0ff */
[----:B------:R-:W-:Y:S05]  /*47b0*/  @!P0 BRA `(.L_x_4092) ;  /* 0x0000000000d08947 */ /* 0x000fea0003800000 */
[----:B-123--:R-:W-:Y:S04]  /*47c0*/  IADD3 R8, P0, PT, R36, R139, RZ ;  /* 0x0000008b24087210 */ /* 0x00efe80007f1e0ff */
        /* <DEDUP_REMOVED lines=51> */
.L_x_4092:
[----:B------:R-:W-:Y:S05]  /*4b00*/  BSYNC.RECONVERGENT B0 ;  /* 0x0000000000007941 */ /* 0x000fea0003800200 */
.L_x_4091:
[----:B------:R-:W-:Y:S04]  /*4b10*/  BSSY.RECONVERGENT B0, `(.L_x_4093) ;  /* 0x0000038000007945 */ /* 0x000fe80003800200 */
[----:B------:R-:W-:Y:S05]  /*4b20*/  @!P6 BRA `(.L_x_4094) ;  /* 0x0000000000d8e947 */ /* 0x000fea0003800000 */
[----:B-1234-:R-:W-:Y:S04]  /*4b30*/  IADD3 R8, P0, PT, R36, R134, RZ ;  /* 0x0000008624087210 */ /* 0x01efe80007f1e0ff */
[----:B------:R-:W-:Y:S02]  /*4b40*/  IADD3.X R9, PT, PT, R37, R84, RZ, P0, !PT ;  /* 0x0000005425097210 */ /* 0x000fe400007fe4ff */
[----:B------:R-:W-:Y:S04]  /*4b50*/  ISETP.GE.AND P0, PT, R14, R17, PT ;  /* 0x000000110e00720c */ /* 0x000fe80003f06270 */
[----:B------:R-:W2:Y:S09]  /*4b60*/  LD.E.128 R8, desc[UR6][R8.64] ;  /* 0x0000000608087980 */ /* 0x000eb2000c101d00 */
[C---:B------:R-:W-:Y:S04]  /*4b70*/  @!P0 IMAD.WIDE R2, R24.reuse, 0x60, R12 ;  /* 0x0000006018028825 */ /* 0x040fe800078e020c */
[----:B------:R-:W-:Y:S02]  /*4b80*/  @!P0 IMAD.WIDE R4, R24, 0x60, R22 ;  /* 0x0000006018048825 */ /* 0x000fe400078e0216 */
[----:B------:R-:W3:Y:S06]  /*4b90*/  @!P0 LD.E.64 R2, desc[UR6][R2.64] ;  /* 0x0000000602028980 */ /* 0x000eec000c101b00 */
[----:B------:R3:W4:Y:S01]  /*4ba0*/  @!P0 LD.E.64 R20, desc[UR6][R4.64] ;  /* 0x0000000604148980 */ /* 0x000722000c101b00 */
[----:B--2---:R-:W-:Y:S02]  /*4bb0*/  @!P0 LOP3.LUT R0, R8, 0xffff0000, RZ, 0xc0, !PT ;  /* 0xffff000008008812 */ /* 0x004fe400078ec0ff */
[----:B---3--:R-:W-:Y:S01]  /*4bc0*/  @!P0 SHF.L.U32 R4, R2, 0x10, RZ ;  /* 0x0000001002048819 */ /* 0x008fe200000006ff */
[C---:B------:R-:W-:Y:S01]  /*4bd0*/  @!P0 IMAD.U32 R7, R3.reuse, 0x10000, RZ ;  /* 0x0001000003078824 */ /* 0x040fe200078e00ff */
[----:B------:R-:W-:Y:S02]  /*4be0*/  @!P0 LOP3.LUT R6, R3, 0xffff0000, RZ, 0xc0, !PT ;  /* 0xffff000003068812 */ /* 0x000fe400078ec0ff */
[----:B------:R-:W-:Y:S02]  /*4bf0*/  @!P0 SHF.L.U32 R3, R8, 0x10, RZ ;  /* 0x0000001008038819 */ /* 0x000fe400000006ff */
[----:B----4-:R-:W-:Y:S01]  /*4c00*/  @!P0 SHF.L.U32 R16, R20, 0x10, RZ ;  /* 0x0000001014108819 */ /* 0x010fe200000006ff */
[----:B------:R-:W-:Y:S01]  /*4c10*/  @!P0 IMAD.U32 R19, R21, 0x10000, RZ ;  /* 0x0001000015138824 */ /* 0x000fe200078e00ff */
[----:B------:R-:W-:Y:S02]  /*4c20*/  @!P0 LOP3.LUT R5, R2, 0xffff0000, RZ, 0xc0, !PT ;  /* 0xffff000002058812 */ /* 0x000fe400078ec0ff */
        /* <DEDUP_REMOVED lines=18> */
[-C--:B------:R-:W-:Y:S01]  /*4d50*/  @!P0 FMUL.FTZ R3, R3, R7.reuse ;  /* 0x0000000703038220 */ /* 0x080fe20000410000 */
[----:B------:R-:W-:Y:S01]  /*4d60*/  @!P0 FFMA.FTZ R2, R18, R16, R2 ;  /* 0x0000001012028223 */ /* 0x000fe20000010002 */
[----:B------:R-:W-:Y:S02]  /*4d70*/  IMAD R0, R235, 0x60, RZ ;  /* 0x00000060eb007824 */ /* 0x000fe400078e02ff */
[----:B------:R-:W-:Y:S01]  /*4d80*/  @!P0 FFMA.FTZ R25, R5, R7, -R25 ;  /* 0x0000000705198223 */ /* 0x000fe20000010819 */
[----:B------:R-:W-:Y:S01]  /*4d90*/  @!P0 FFMA.FTZ R3, R19, R5, R3 ;  /* 0x0000000513038223 */ /* 0x000fe20000010003 */
[----:B------:R-:W-:Y:S01]  /*4da0*/  @!P0 FMUL.FTZ R30, R4, R20 ;  /* 0x00000014041e8220 */ /* 0x000fe20000410000 */
[----:B------:R-:W-:Y:S01]  /*4db0*/  @!P0 F2FP.BF16.F32.PACK_AB R2, R2, R31 ;  /* 0x0000001f0202823e */ /* 0x000fe200000010ff */
[-C--:B------:R-:W-:Y:S02]  /*4dc0*/  @!P0 FMUL.FTZ R4, R4, R6.reuse ;  /* 0x0000000604048220 */ /* 0x080fe40000410000 */
[----:B------:R-:W-:Y:S01]  /*4dd0*/  @!P0 F2FP.BF16.F32.PACK_AB R3, R3, R25 ;  /* 0x000000190303823e */ /* 0x000fe200000010ff */
[----:B------:R-:W-:Y:S01]  /*4de0*/  @!P0 FFMA.FTZ R30, R21, R6, -R30 ;  /* 0x00000006151e8223 */ /* 0x000fe2000001081e */
[----:B------:R-:W-:Y:S02]  /*4df0*/  @!P0 IMAD.MOV.U32 R9, RZ, RZ, R2 ;  /* 0x000000ffff098224 */ /* 0x000fe400078e0002 */
[----:B------:R-:W-:Y:S01]  /*4e00*/  @!P0 FFMA.FTZ R4, R20, R21, R4 ;  /* 0x0000001514048223 */ /* 0x000fe20000010004 */
[----:B------:R-:W-:Y:S01]  /*4e10*/  @!P0 MOV R10, R3 ;  /* 0x00000003000a8202 */ /* 0x000fe20000000f00 */
[----:B------:R-:W-:Y:S01]  /*4e20*/  IMAD.MOV.U32 R2, RZ, RZ, R38 ;  /* 0x000000ffff027224 */ /* 0x000fe200078e0026 */
[----:B------:R-:W-:Y:S02]  /*4e30*/  MOV R3, R39 ;  /* 0x0000002700037202 */ /* 0x000fe40000000f00 */
[----:B------:R-:W-:Y:S01]  /*4e40*/  @!P0 F2FP.BF16.F32.PACK_AB R4, R4, R30 ;  /* 0x0000001e0404823e */ /* 0x000fe200000010ff */
[----:B------:R-:W-:Y:S03]  /*4e50*/  IMAD.WIDE.U32 R2, R234, 0x60, R2 ;  /* 0x00000060ea027825 */ /* 0x000fe600078e0002 */
[----:B------:R-:W-:Y:S02]  /*4e60*/  @!P0 MOV R11, R4 ;  /* 0x00000004000b8202 */ /* 0x000fe40000000f00 */
[----:B------:R-:W-:Y:S05]  /*4e70*/  IADD3 R3, PT, PT, R0, R3, RZ ;  /* 0x0000000300037210 */ /* 0x000fea0007ffe0ff */
[----:B------:R1:W-:Y:S02]  /*4e80*/  ST.E.128 desc[UR6][R2.64], R8 ;  /* 0x0000000802007985 */ /* 0x0003e4000c101d06 */
.L_x_4094:
[----:B------:R-:W-:Y:S05]  /*4e90*/  BSYNC.RECONVERGENT B0 ;  /* 0x0000000000007941 */ /* 0x000fea0003800200 */
.L_x_4093:
[----:B------:R-:W-:Y:S01]  /*4ea0*/  ISETP.NE.AND P0, PT, R45, RZ, PT ;  /* 0x000000ff2d00720c */ /* 0x000fe20003f05270 */
[----:B------:R-:W-:Y:S11]  /*4eb0*/  BSSY.RECONVERGENT B0, `(.L_x_4095) ;  /* 0x0000037000007945 */ /* 0x000ff60003800200 */
[----:B------:R-:W-:Y:S01]  /*4ec0*/  @!UPT UIADD3 URZ, UPT, UPT, URZ, URZ, URZ ;  /* 0x000000fffffff290 */ /* 0x000fe2000fffe0ff */
[----:B------:R-:W-:Y:S05]  /*4ed0*/  @P0 BRA `(.L_x_4096) ;  /* 0x0000000000d00947 */ /* 0x000fea0003800000 */
[----:B-1234-:R-:W-:Y:S04]  /*4ee0*/  IADD3 R8, P0, PT, R36, R141, RZ ;  /* 0x0000008d24087210 */ /* 0x01efe80007f1e0ff */
        /* <DEDUP_REMOVED lines=51> */
.L_x_4096:
[----:B------:R-:W-:Y:S05]  /*5220*/  BSYNC.RECONVERGENT B0 ;  /* 0x0000000000007941 */ /* 0x000fea0003800200 */
.L_x_4095:
[----:B------:R-:W-:Y:S04]  /*5230*/  BSSY.RECONVERGENT B0, `(.L_x_4097) ;  /* 0x0000038000007945 */ /* 0x000fe80003800200 */
[----:B------:R-:W-:Y:S05]  /*5240*/  @P3 BRA `(.L_x_4098) ;  /* 0x0000000000d83947 */ /* 0x000fea0003800000 */
        /* <DEDUP_REMOVED lines=54> */
.L_x_4098:
[----:B------:R-:W-:Y:S05]  /*55b0*/  BSYNC.RECONVERGENT B0 ;  /* 0x0000000000007941 */ /* 0x000fea0003800200 */
.L_x_4097:
        /* <DEDUP_REMOVED lines=56> */
.L_x_4100:
[----:B------:R-:W-:Y:S05]  /*5940*/  BSYNC.RECONVERGENT B0 ;  /* 0x0000000000007941 */ /* 0x000fea0003800200 */
.L_x_4099:
        /* <DEDUP_REMOVED lines=56> */
.L_x_4102:
[----:B------:R-:W-:Y:S05]  /*5cd0*/  BSYNC.RECONVERGENT B0 ;  /* 0x0000000000007941 */ /* 0x000fea0003800200 */
.L_x_4101:
[----:B------:R-:W-:Y:S01]  /*5ce0*/  ISETP.NE.AND P0, PT, R46, RZ, PT ;  /* 0x000000ff2e00720c */ /* 0x000fe20003f05270 */
[----:B------:R-:W-:Y:S11]  /*5cf0*/  BSSY.RECONVERGENT B0, `(.L_x_4103) ;  /* 0x0000037000007945 */ /* 0x000ff60003800200 */
[----:B------:R-:W-:Y:S01]  /*5d00*/  @!UPT UIADD3 URZ, UPT, UPT, URZ, URZ, URZ ;  /* 0x000000fffffff290 */ /* 0x000fe2000fffe0ff */
[----:B------:R-:W-:Y:S05]  /*5d10*/  @P0 BRA `(.L_x_4104) ;  /* 0x0000000000d00947 */ /* 0x000fea0003800000 */
[C---:B-1234-:R-:W-:Y:S04]  /*5d20*/  LEA R8, P0, R48.reuse, R36, 0x8 ;  /* 0x0000002430087211 */ /* 0x05efe800078040ff */
[----:B------:R-:W-:Y:S02]  /*5d30*/  LEA.HI.X R9, R48, R37, R49, 0x8, P0 ;  /* 0x0000002530097211 */ /* 0x000fe400000f4431 */
        /* <DEDUP_REMOVED lines=33> */
[C---:B------:R-:W-:Y:S01]  /*5f50*/  @!P0 FMUL.FTZ R32, R4.reuse, R20 ;  /* 0x0000001404208220 */ /* 0x040fe20000410000 */
[----:B------:R-:W-:Y:S01]  /*5f60*/  @!P0 MOV R8, R0 ;  /* 0x0000000000088202 */ /* 0x000fe20000000f00 */
[----:B------:R-:W-:Y:S01]  /*5f70*/  @!P0 FMUL.FTZ R3, R3, R7 ;  /* 0x0000000703038220 */ /* 0x000fe20000410000 */
[----:B------:R-:W-:Y:S02]  /*5f80*/  @!P0 IMAD.U32 R21, R11, 0x10000, RZ ;  /* 0x000100000b158824 */ /* 0x000fe400078e00ff */
[----:B------:R-:W-:Y:S01]  /*5f90*/  @!P0 FMUL.FTZ R4, R4, R6 ;  /* 0x0000000604048220 */ /* 0x000fe20000410000 */
[----:B------:R-:W-:Y:S01]  /*5fa0*/  @!P0 FFMA.FTZ R2, R18, R16, R2 ;  /* 0x0000001012028223 */ /* 0x000fe20000010002 */
[----:B------:R-:W-:Y:S01]  /*5fb0*/  @!P0 FFMA.FTZ R3, R19, R5, R3 ;  /* 0x0000000513038223 */ /* 0x000fe20000010003 */
[----:B------:R-:W-:Y:S01]  /*5fc0*/  @!P0 FFMA.FTZ R25, R5, R7, -R25 ;  /* 0x0000000705198223 */ /* 0x000fe20000010819 */
        /* <DEDUP_REMOVED lines=9> */
.L_x_4104:
[----:B------:R-:W-:Y:S05]  /*6060*/  BSYNC.RECONVERGENT B0 ;  /* 0x0000000000007941 */ /* 0x000fea0003800200 */
.L_x_4103:
[----:B------:R-:W-:Y:S01]  /*6070*/  ISETP.NE.AND P0, PT, R47, RZ, PT ;  /* 0x000000ff2f00720c */ /* 0x000fe20003f05270 */
[----:B------:R-:W-:Y:S11]  /*6080*/  BSSY.RECONVERGENT B0, `(.L_x_4105) ;  /* 0x000003d000007945 */ /* 0x000ff60003800200 */
[----:B------:R-:W-:Y:S01]  /*6090*/  @!UPT UIADD3 URZ, UPT, UPT, URZ, URZ, URZ ;  /* 0x000000fffffff290 */ /* 0x000fe2000fffe0ff */
        /* <DEDUP_REMOVED lines=59> */
.L_x_4106:
[----:B------:R-:W-:Y:S05]  /*6450*/  BSYNC.RECONVERGENT B0 ;  /* 0x0000000000007941 */ /* 0x000fea0003800200 */
.L_x_4105:
        /* <DEDUP_REMOVED lines=62> */
.L_x_4108:
[----:B------:R-:W-:Y:S05]  /*6840*/  BSYNC.RECONVERGENT B0 ;  /* 0x0000000000007941 */ /* 0x000fea0003800200 */
.L_x_4107:
        /* <DEDUP_REMOVED lines=62> */
.L_x_4110:
[----:B------:R-:W-:Y:S05]  /*6c30*/  BSYNC.RECONVERGENT B0 ;  /* 0x0000000000007941 */ /* 0x000fea0003800200 */
.L_x_4109:
        /* <DEDUP_REMOVED lines=62> */
.L_x_4112:
[----:B------:R-:W-:Y:S05]  /*7020*/  BSYNC.RECONVERGENT B0 ;  /* 0x0000000000007941 */ /* 0x000fea0003800200 */
.L_x_4111:
        /* <DEDUP_REMOVED lines=62> */
.L_x_4114:
[----:B------:R-:W-:Y:S05]  /*7410*/  BSYNC.RECONVERGENT B0 ;  /* 0x0000000000007941 */ /* 0x000fea0003800200 */
.L_x_4113:
        /* <DEDUP_REMOVED lines=62> */
.L_x_4116:
[----:B------:R-:W-:Y:S05]  /*7800*/  BSYNC.RECONVERGENT B0 ;  /* 0x0000000000007941 */ /* 0x000fea0003800200 */
.L_x_4115:
[----:B------:R-:W5:Y:S02]  /*7810*/  LD.E R0, desc[UR6][R168.64+0xd0] ;  /* 0x0000d006a8007980 */ /* 0x000f64000c101900 */
[----:B-----5:R-:W-:Y:S05]  /*7820*/  IMAD.U32 R0, R0, -0x80, RZ ;  /* 0xffffff8000007824 */ /* 0x020fea00078e00ff */
[C---:B------:R-:W-:Y:S02]  /*7830*/  LEA R28, P1, R0.reuse, R28, 0x1 ;  /* 0x0000001c001c7211 */ /* 0x040fe400078208ff */
[C---:B------:R-:W-:Y:S02]  /*7840*/  LEA R40, P0, R0.reuse, R40, 0x1 ;  /* 0x0000002800287211 */ /* 0x040fe400078008ff */
[C---:B------:R-:W-:Y:S02]  /*7850*/  LEA.HI.X.SX32 R29, R0.reuse, R29, 0x1, P1 ;  /* 0x0000001d001d7211 */ /* 0x040fe400008f0eff */
[----:B------:R-:W-:Y:S01]  /*7860*/  LEA.HI.X.SX32 R41, R0, R41, 0x1, P0 ;  /* 0x0000002900297211 */ /* 0x000fe200000f0eff */
[----:B------:R-:W-:Y:S05]  /*7870*/  BRA `(.L_x_4083) ;  /* 0x0000005c00fc7947 */ /* 0x000fea0003800000 */
.L_x_4084:
[----:B------:R-:W-:Y:S01]  /*7880*/  LEA.HI R0, R17, R17, RZ, 0x1 ;  /* 0x0000001111007211 */ /* 0x000fe200078f08ff */
[----:B------:R-:W-:Y:S01]  /*7890*/  BSSY.RECONVERGENT B0, `(.L_x_4117) ;  /* 0x0000060000007945 */ /* 0x000fe20003800200 */
[C---:B------:R-:W-:Y:S02]  /*78a0*/  LEA R18, P0, R127.reuse, R27, 0x1 ;  /* 0x0000001b7f127211 */ /* 0x040fe400078008ff */
[----:B------:R-:W-:Y:S02]  /*78b0*/  SHF.R.S32.HI R0, RZ, 0x1, R0 ;  /* 0x00000001ff007819 */ /* 0x000fe40000011400 */
[----:B------:R-:W-:Y:S02]  /*78c0*/  LEA.HI.X R19, R127, R26, R142, 0x1, P0 ;  /* 0x0000001a7f137211 */ /* 0x000fe400000f0c8e */
[C---:B------:R-:W-:Y:S01]  /*78d0*/  LEA R50, P0, R73.reuse, R63, 0x1 ;  /* 0x0000003f49327211 */ /* 0x040fe200078008ff */
[----:B------:R-:W-:Y:S01]  /*78e0*/  IMAD.MOV R22, RZ, RZ, -R0 ;  /* 0x000000ffff167224 */ /* 0x000fe200078e0a00 */
[----:B------:R-:W-:Y:S02]  /*78f0*/  ISETP.GE.AND P1, PT, R14, R0, PT ;  /* 0x000000000e00720c */ /* 0x000fe40003f26270 */
[----:B------:R-:W-:Y:S02]  /*7900*/  LEA.HI.X R51, R73, R62, R87, 0x1, P0 ;  /* 0x0000003e49337211 */ /* 0x000fe400000f0c57 */
[----:B------:R-:W-:Y:S02]  /*7910*/  SEL R25, R0, R22, !P1 ;  /* 0x0000001600197207 */ /* 0x000fe40004800000 */
[----:B------:R-:W-:Y:S01]  /*7920*/  SHF.R.S32.HI R80, RZ, 0x1f, R22 ;  /* 0x0000001fff507819 */ /* 0x000fe20000011416 */
[----:B------:R-:W-:Y:S06]  /*7930*/  @!P2 BRA `(.L_x_4118) ;  /* 0x000000040054a947 */ /* 0x000fec0003800000 */
[----:B------:R-:W-:Y:S02]  /*7940*/  ISETP.GE.AND P0, PT, R14, R17, PT ;  /* 0x000000110e00720c */ /* 0x000fe40003f06270 */
[----:B------:R-:W-:Y:S11]  /*7950*/  MOV R3, R26 ;  /* 0x0000001a00037202 */ /* 0x000ff60000000f00 */
[----:B------:R-:W-:Y:S02]  /*7960*/  @!P0 SEL R0, R22, RZ, P1 ;  /* 0x000000ff16008207 */ /* 0x000fe40000800000 */
[----:B------:R-:W-:Y:S03]  /*7970*/  @!P0 SEL R2, R80, RZ, P1 ;  /* 0x000000ff50028207 */ /* 0x000fe60000800000 */
[C---:B------:R-:W-:Y:S01]  /*7980*/  @!P0 IMAD.SHL.U32 R20, R0.reuse, 0x2, RZ ;  /* 0x0000000200148824 */ /* 0x040fe200078e00ff */
[----:B------:R-:W-:Y:S01]  /*7990*/  @!P0 SHF.L.U64.HI R0, R0, 0x1, R2 ;  /* 0x0000000100008819 */ /* 0x000fe20000010202 */
[----:B------:R-:W-:Y:S03]  /*79a0*/  IMAD.MOV.U32 R2, RZ, RZ, R27 ;  /* 0x000000ffff027224 */ /* 0x000fe600078e001b */
[----:B------:R-:W-:Y:S02]  /*79b0*/  @!P0 IADD3 R4, P2, PT, R20, R58, RZ ;  /* 0x0000003a14048210 */ /* 0x000fe40007f5e0ff */
[----:B------:R1:W2:Y:S03]  /*79c0*/  LD.E.128 R32, desc[UR6][R2.64] ;  /* 0x0000000602207980 */ /* 0x0002a6000c101d00 */
[----:B------:R-:W-:Y:S01]  /*79d0*/  @!P0 IMAD.X R5, R0, 0x1, R57, P2 ;  /* 0x0000000100058824 */ /* 0x000fe200010e0639 */
[----:B------:R-:W-:Y:S04]  /*79e0*/  @!P0 IADD3 R20, P2, PT, R20, R59, RZ ;  /* 0x0000003b14148210 */ /* 0x000fe80007f5e0ff */
[----:B------:R-:W-:Y:S01]  /*79f0*/  @!P0 IADD3.X R21, PT, PT, R0, R56, RZ, P2, !PT ;  /* 0x0000003800158210 */ /* 0x000fe200017fe4ff */
[----:B------:R-:W3:Y:S01]  /*7a00*/  @!P0 LD.E.128 R4, desc[UR6][R4.64] ;  /* 0x0000000604048980 */ /* 0x000ee2000c101d00 */
[----:B------:R-:W-:Y:S02]  /*7a10*/  PLOP3.LUT P2, PT, PT, PT, PT, 0x80, 0x8 ;  /* 0x000000000008781c */ /* 0x000fe40003f4f070 */
[----:B------:R-:W-:Y:S05]  /*7a20*/  @!P0 PLOP3.LUT P2, PT, P1, PT, PT, 0x80, 0x8 ;  /* 0x000000000008881c */ /* 0x000fea0000f4f070 */
[----:B------:R-:W4:Y:S01]  /*7a30*/  @!P0 LD.E.128 R36, desc[UR6][R20.64] ;  /* 0x0000000614248980 */ /* 0x000f22000c101d00 */
[----:B---3--:R-:W-:Y:S01]  /*7a40*/  @!P0 LOP3.LUT R8, R4, 0xffff0000, RZ, 0xc0, !PT ;  /* 0xffff000004088812 */ /* 0x008fe200078ec0ff */
[----:B------:R-:W-:Y:S01]  /*7a50*/  @!P0 IMAD.U32 R11, R6, 0x10000, RZ ;  /* 0x00010000060b8824 */ /* 0x000fe200078e00ff */
[C---:B------:R-:W-:Y:S01]  /*7a60*/  @!P0 SHF.L.U32 R9, R5.reuse, 0x10, RZ ;  /* 0x0000001005098819 */ /* 0x040fe200000006ff */
[----:B------:R-:W-:Y:S01]  /*7a70*/  @!P0 IMAD.U32 R0, R4, 0x10000, RZ ;  /* 0x0001000004008824 */ /* 0x000fe200078e00ff */
[----:B------:R-:W-:Y:S01]  /*7a80*/  @!P0 LOP3.LUT R10, R5, 0xffff0000, RZ, 0xc0, !PT ;  /* 0xffff0000050a8812 */ /* 0x000fe200078ec0ff */
[----:B------:R-:W-:Y:S01]  /*7a90*/  @!P0 IMAD.WIDE R4, R25, 0x2, R2 ;  /* 0x0000000219048825 */ /* 0x000fe200078e0202 */
[----:B------:R-:W-:Y:S02]  /*7aa0*/  @!P0 LOP3.LUT R12, R6, 0xffff0000, RZ, 0xc0, !PT ;  /* 0xffff0000060c8812 */ /* 0x000fe400078ec0ff */
[----:B------:R-:W-:Y:S01]  /*7ab0*/  @!P0 SHF.L.U32 R13, R7, 0x10, RZ ;  /* 0x00000010070d8819 */ /* 0x000fe200000006ff */
[----:B------:R-:W-:Y:S01]  /*7ac0*/  @!P2 FADD.FTZ R9, -R9, -RZ ;  /* 0x800000ff0909a221 */ /* 0x000fe20000010100 */
[----:B------:R-:W-:Y:S01]  /*7ad0*/  @!P0 LOP3.LUT R16, R7, 0xffff0000, RZ, 0xc0, !PT ;  /* 0xffff000007108812 */ /* 0x000fe200078ec0ff */
[----:B------:R-:W-:Y:S01]  /*7ae0*/  @!P2 FADD.FTZ R0, -R0, -RZ ;  /* 0x800000ff0000a221 */ /* 0x000fe20000010100 */
[C---:B----4-:R-:W-:Y:S01]  /*7af0*/  @!P0 SHF.L.U32 R30, R39.reuse, 0x10, RZ ;  /* 0x00000010271e8819 */ /* 0x050fe200000006ff */
[----:B------:R-:W1:Y:S01]  /*7b00*/  @!P0 LD.E.128 R4, desc[UR6][R4.64] ;  /* 0x0000000604048980 */ /* 0x000e62000c101d00 */
[----:B------:R-:W-:Y:S01]  /*7b10*/  @!P0 LOP3.LUT R31, R39, 0xffff0000, RZ, 0xc0, !PT ;  /* 0xffff0000271f8812 */ /* 0x000fe200078ec0ff */
[----:B------:R-:W-:Y:S01]  /*7b20*/  @!P2 FADD.FTZ R11, -R11, -RZ ;  /* 0x800000ff0b0ba221 */ /* 0x000fe20000010100 */
[----:B------:R-:W-:Y:S01]  /*7b30*/  @!P2 FADD.FTZ R13, -R13, -RZ ;  /* 0x800000ff0d0da221 */ /* 0x000fe20000010100 */
[----:B------:R-:W-:Y:S01]  /*7b40*/  @!P2 FADD.FTZ R8, -R8, -RZ ;  /* 0x800000ff0808a221 */ /* 0x000fe20000010100 */
[----:B------:R-:W-:Y:S01]  /*7b50*/  @!P2 FADD.FTZ R10, -R10, -RZ ;  /* 0x800000ff0a0aa221 */ /* 0x000fe20000010100 */
[----:B------:R-:W-:Y:S01]  /*7b60*/  @!P2 FADD.FTZ R12, -R12, -RZ ;  /* 0x800000ff0c0ca221 */ /* 0x000fe20000010100 */
[----:B------:R-:W-:Y:S01]  /*7b70*/  @!P2 FADD.FTZ R16, -R16, -RZ ;  /* 0x800000ff1010a221 */ /* 0x000fe20000010100 */
[C---:B-1----:R-:W-:Y:S01]  /*7b80*/  @!P0 LOP3.LUT R3, R4.reuse, 0xffff0000, RZ, 0xc0, !PT ;  /* 0xffff000004038812 */ /* 0x042fe200078ec0ff */
[----:B------:R-:W-:Y:S01]  /*7b90*/  @!P0 IMAD.U32 R2, R4, 0x10000, RZ ;  /* 0x0001000004028824 */ /* 0x000fe200078e00ff */
[C---:B------:R-:W-:Y:S02]  /*7ba0*/  @!P0 SHF.L.U32 R20, R5.reuse, 0x10, RZ ;  /* 0x0000001005148819 */ /* 0x040fe400000006ff */
[----:B------:R-:W-:Y:S01]  /*7bb0*/  @!P0 LOP3.LUT R4, R5, 0xffff0000, RZ, 0xc0, !PT ;  /* 0xffff000005048812 */ /* 0x000fe200078ec0ff */
[C---:B------:R-:W-:Y:S01]  /*7bc0*/  @!P0 IMAD.U32 R5, R6.reuse, 0x10000, RZ ;  /* 0x0001000006058824 */ /* 0x040fe200078e00ff */
        /* <DEDUP_REMOVED lines=8> */
[C---:B--2---:R-:W-:Y:S02]  /*7c50*/  @!P0 IMAD.U32 R9, R32.reuse, 0x10000, RZ ;  /* 0x0001000020098824 */ /* 0x044fe400078e00ff */
[----:B------:R-:W-:Y:S01]  /*7c60*/  @!P0 FMUL.FTZ R5, R5, R11 ;  /* 0x0000000b05058220 */ /* 0x000fe20000410000 */
[----:B------:R-:W-:Y:S01]  /*7c70*/  @!P0 LOP3.LUT R11, R32, 0xffff0000, RZ, 0xc0, !PT ;  /* 0xffff0000200b8812 */ /* 0x000fe200078ec0ff */
[----:B------:R-:W-:Y:S02]  /*7c80*/  @!P0 IMAD.U32 R10, R36, 0x10000, RZ ;  /* 0x00010000240a8824 */ /* 0x000fe400078e00ff */
[----:B------:R-:W-:Y:S01]  /*7c90*/  @!P0 FMUL.FTZ R6, R6, R12 ;  /* 0x0000000c06068220 */ /* 0x000fe20000410000 */
[----:B------:R-:W-:Y:S01]  /*7ca0*/  @!P0 LOP3.LUT R12, R36, 0xffff0000, RZ, 0xc0, !PT ;  /* 0xffff0000240c8812 */ /* 0x000fe200078ec0ff */
[----:B------:R-:W-:Y:S01]  /*7cb0*/  @!P0 FMUL.FTZ R7, R23, R13 ;  /* 0x0000000d17078220 */ /* 0x000fe20000410000 */
[----:B------:R-:W-:Y:S01]  /*7cc0*/  @!P0 SHF.L.U32 R13, R33, 0x10, RZ ;  /* 0x00000010210d8819 */ /* 0x000fe200000006ff */
[----:B------:R-:W-:Y:S01]  /*7cd0*/  @!P0 FMUL.FTZ R8, R21, R16 ;  /* 0x0000001015088220 */ /* 0x000fe20000410000 */
[----:B------:R-:W-:Y:S01]  /*7ce0*/  @!P0 SHF.L.U32 R16, R37, 0x10, RZ ;  /* 0x0000001025108819 */ /* 0x000fe200000006ff */
[----:B------:R-:W-:Y:S01]  /*7cf0*/  @!P0 FFMA.FTZ R0, R9, R10, R0 ;  /* 0x0000000a09008223 */ /* 0x000fe20000010000 */
        /* <DEDUP_REMOVED lines=16> */
[----:B------:R-:W-:Y:S01]  /*7e00*/  @!P0 IMAD.MOV.U32 R32, RZ, RZ, R0 ;  /* 0x000000ffff208224 */ /* 0x000fe200078e0000 */
[----:B------:R-:W-:Y:S01]  /*7e10*/  @!P0 F2FP.BF16.F32.PACK_AB R5, R6, R5 ;  /* 0x000000050605823e */ /* 0x000fe200000010ff */
[----:B------:R-:W-:Y:S01]  /*7e20*/  IMAD.MOV.U32 R2, RZ, RZ, R63 ;  /* 0x000000ffff027224 */ /* 0x000fe200078e003f */
[----:B------:R-:W-:Y:S02]  /*7e30*/  @!P0 MOV R33, R3 ;  /* 0x0000000300218202 */ /* 0x000fe40000000f00 */
[----:B------:R-:W-:Y:S01]  /*7e40*/  @!P0 F2FP.BF16.F32.PACK_AB R7, R8, R7 ;  /* 0x000000070807823e */ /* 0x000fe200000010ff */
[----:B------:R-:W-:Y:S01]  /*7e50*/  @!P0 IMAD.MOV.U32 R34, RZ, RZ, R5 ;  /* 0x000000ffff228224 */ /* 0x000fe200078e0005 */
[----:B------:R-:W-:Y:S02]  /*7e60*/  MOV R3, R62 ;  /* 0x0000003e00037202 */ /* 0x000fe40000000f00 */
[----:B------:R-:W-:Y:S05]  /*7e70*/  @!P0 MOV R35, R7 ;  /* 0x0000000700238202 */ /* 0x000fea0000000f00 */
[----:B------:R1:W-:Y:S02]  /*7e80*/  ST.E.128 desc[UR6][R2.64], R32 ;  /* 0x0000002002007985 */ /* 0x0003e4000c101d06 */
.L_x_4118:
[----:B------:R-:W-:Y:S05]  /*7e90*/  BSYNC.RECONVERGENT B0 ;  /* 0x0000000000007941 */ /* 0x000fea0003800200 */
.L_x_4117:
[----:B------:R-:W-:Y:S01]  /*7ea0*/  ISETP.NE.AND P0, PT, R42, RZ, PT ;  /* 0x000000ff2a00720c */ /* 0x000fe20003f05270 */
[----:B------:R-:W-:Y:S11]  /*7eb0*/  BSSY.RECONVERGENT B0, `(.L_x_4119) ;  /* 0x0000057000007945 */ /* 0x000ff60003800200 */
[----:B------:R-:W-:Y:S01]  /*7ec0*/  @!UPT UIADD3 URZ, UPT, UPT, URZ, URZ, URZ ;  /* 0x000000fffffff290 */ /* 0x000fe2000fffe0ff */
[----:B------:R-:W-:Y:S05]  /*7ed0*/  @!P0 BRA `(.L_x_4120) ;  /* 0x0000000400508947 */ /* 0x000fea0003800000 */
[----:B------:R-:W-:Y:S01]  /*7ee0*/  ISETP.GE.AND P0, PT, R14, R17, PT ;  /* 0x000000110e00720c */ /* 0x000fe20003f06270 */
[----:B-1----:R-:W2:Y:S11]  /*7ef0*/  LD.E.128 R32, desc[UR6][R18.64] ;  /* 0x0000000612207980 */ /* 0x002eb6000c101d00 */
[----:B------:R-:W-:Y:S01]  /*7f00*/  @!UPT UIADD3 URZ, UPT, UPT, URZ, URZ, URZ ;  /* 0x000000fffffff290 */ /* 0x000fe2000fffe0ff */
[----:B------:R-:W-:Y:S02]  /*7f10*/  @!P0 SEL R0, R22, RZ, P1 ;  /* 0x000000ff16008207 */ /* 0x000fe40000800000 */
[----:B------:R-:W-:Y:S02]  /*7f20*/  @!P0 SEL R2, R80, RZ, P1 ;  /* 0x000000ff50028207 */ /* 0x000fe40000800000 */
[----:B------:R-:W-:Y:S05]  /*7f30*/  @!P0 IADD3 R0, P2, PT, R103, R0, RZ ;  /* 0x0000000067008210 */ /* 0x000fea0007f5e0ff */
[----:B------:R-:W-:Y:S02]  /*7f40*/  @!P0 IMAD.X R2, R105, 0x1, R2, P2 ;  /* 0x0000000169028824 */ /* 0x000fe400010e0602 */
[C---:B------:R-:W-:Y:S03]  /*7f50*/  @!P0 IMAD.SHL.U32 R20, R0.reuse, 0x2, RZ ;  /* 0x0000000200148824 */ /* 0x040fe600078e00ff */
[----:B------:R-:W-:Y:S02]  /*7f60*/  @!P0 SHF.L.U64.HI R0, R0, 0x1, R2 ;  /* 0x0000000100008819 */ /* 0x000fe40000010202 */
[----:B------:R-:W-:Y:S04]  /*7f70*/  @!P0 IADD3 R4, P2, PT, R20, R58, RZ ;  /* 0x0000003a14048210 */ /* 0x000fe80007f5e0ff */
[----:B------:R-:W-:Y:S02]  /*7f80*/  @!P0 IADD3.X R5, PT, PT, R0, R57, RZ, P2, !PT ;  /* 0x0000003900058210 */ /* 0x000fe400017fe4ff */
[----:B------:R-:W-:Y:S04]  /*7f90*/  @!P0 IADD3 R20, P2, PT, R20, R59, RZ ;  /* 0x0000003b14148210 */ /* 0x000fe80007f5e0ff */
[----:B------:R-:W3:Y:S01]  /*7fa0*/  @!P0 LD.E.128 R4, desc[UR6][R4.64] ;  /* 0x0000000604048980 */ /* 0x000ee2000c101d00 */
[----:B------:R-:W-:Y:S01]  /*7fb0*/  @!P0 IMAD.X R21, R0, 0x1, R56, P2 ;  /* 0x0000000100158824 */ /* 0x000fe200010e0638 */
[----:B------:R-:W-:Y:S02]  /*7fc0*/  PLOP3.LUT P2, PT, PT, PT, PT, 0x80, 0x8 ;  /* 0x000000000008781c */ /* 0x000fe40003f4f070 */
[----:B------:R-:W-:Y:S04]  /*7fd0*/  @!P0 PLOP3.LUT P2, PT, P1, PT, PT, 0x80, 0x8 ;  /* 0x000000000008881c */ /* 0x000fe80000f4f070 */
        /* <DEDUP_REMOVED lines=13> */
[----:B------:R-:W3:Y:S01]  /*80b0*/  @!P0 LD.E.128 R4, desc[UR6][R4.64] ;  /* 0x0000000604048980 */ /* 0x000ee2000c101d00 */
[----:B------:R-:W-:Y:S01]  /*80c0*/  @!P0 LOP3.LUT R31, R39, 0xffff0000, RZ, 0xc0, !PT ;  /* 0xffff0000271f8812 */ /* 0x000fe200078ec0ff */
[----:B------:R-:W-:Y:S01]  /*80d0*/  @!P2 FADD.FTZ R11, -R11, -RZ ;  /* 0x800000ff0b0ba221 */ /* 0x000fe20000010100 */
[----:B------:R-:W-:Y:S01]  /*80e0*/  @!P2 FADD.FTZ R0, -R0, -RZ ;  /* 0x800000ff0000a221 */ /* 0x000fe20000010100 */
[----:B------:R-:W-:Y:S01]  /*80f0*/  @!P2 FADD.FTZ R12, -R12, -RZ ;  /* 0x800000ff0c0ca221 */ /* 0x000fe20000010100 */
[----:B------:R-:W-:Y:S01]  /*8100*/  @!P2 FADD.FTZ R8, -R8, -RZ ;  /* 0x800000ff0808a221 */ /* 0x000fe20000010100 */
[----:B------:R-:W-:Y:S01]  /*8110*/  @!P2 FADD.FTZ R2, -R2, -RZ ;  /* 0x800000ff0202a221 */ /* 0x000fe20000010100 */
[----:B------:R-:W-:Y:S01]  /*8120*/  @!P2 FADD.FTZ R3, -R3, -RZ ;  /* 0x800000ff0303a221 */ /* 0x000fe20000010100 */
[C---:B---3--:R-:W-:Y:S01]  /*8130*/  @!P0 LOP3.LUT R16, R4.reuse, 0xffff0000, RZ, 0xc0, !PT ;  /* 0xffff000004108812 */ /* 0x048fe200078ec0ff */
        /* <DEDUP_REMOVED lines=10> */
[----:B--2---:R-:W-:Y:S01]  /*81e0*/  @!P0 SHF.L.U32 R13, R33, 0x10, RZ ;  /* 0x00000010210d8819 */ /* 0x004fe200000006ff */
[----:B------:R-:W-:Y:S01]  /*81f0*/  @!P0 FMUL.FTZ R6, R6, R10 ;  /* 0x0000000a06068220 */ /* 0x000fe20000410000 */
[C---:B------:R-:W-:Y:S02]  /*8200*/  @!P0 IMAD.U32 R9, R32.reuse, 0x10000, RZ ;  /* 0x0001000020098824 */ /* 0x040fe400078e00ff */
[----:B------:R-:W-:Y:S01]  /*8210*/  @!P0 FMUL.FTZ R7, R23, R11 ;  /* 0x0000000b17078220 */ /* 0x000fe20000410000 */
[----:B------:R-:W-:Y:S01]  /*8220*/  @!P0 LOP3.LUT R11, R32, 0xffff0000, RZ, 0xc0, !PT ;  /* 0xffff0000200b8812 */ /* 0x000fe200078ec0ff */
[----:B------:R-:W-:Y:S01]  /*8230*/  @!P0 IMAD.U32 R10, R36, 0x10000, RZ ;  /* 0x00010000240a8824 */ /* 0x000fe200078e00ff */
        /* <DEDUP_REMOVED lines=30> */
.L_x_4120:
[----:B------:R-:W-:Y:S05]  /*8420*/  BSYNC.RECONVERGENT B0 ;  /* 0x0000000000007941 */ /* 0x000fea0003800200 */
.L_x_4119:
[----:B------:R-:W-:Y:S01]  /*8430*/  ISETP.NE.AND P0, PT, R43, RZ, PT ;  /* 0x000000ff2b00720c */ /* 0x000fe20003f05270 */
[----:B------:R-:W-:Y:S11]  /*8440*/  BSSY.RECONVERGENT B0, `(.L_x_4121) ;  /* 0x000005b000007945 */ /* 0x000ff60003800200 */
[----:B------:R-:W-:Y:S01]  /*8450*/  @!UPT UIADD3 URZ, UPT, UPT, URZ, URZ, URZ ;  /* 0x000000fffffff290 */ /* 0x000fe2000fffe0ff */
[----:B------:R-:W-:Y:S05]  /*8460*/  @!P0 BRA `(.L_x_4122) ;  /* 0x0000000400608947 */ /* 0x000fea0003800000 */
[----:B-1----:R-:W-:Y:S05]  /*8470*/  IADD3 R2, P0, PT, R18, R137, RZ ;  /* 0x0000008912027210 */ /* 0x002fea0007f1e0ff */
[----:B------:R-:W-:Y:S01]  /*8480*/  IMAD.X R3, R19, 0x1, R136, P0 ;  /* 0x0000000113037824 */ /* 0x000fe200000e0688 */
[C---:B------:R-:W-:Y:S04]  /*8490*/  LEA R42, P0, R234.reuse, R50, 0x5 ;  /* 0x00000032ea2a7211 */ /* 0x040fe800078028ff */
[----:B------:R-:W-:Y:S01]  /*84a0*/  LEA.HI.X R43, R234, R51, R235, 0x5, P0 ;  /* 0x00000033ea2b7211 */ /* 0x000fe200000f2ceb */
[----:B--2---:R1:W2:Y:S01]  /*84b0*/  LD.E.128 R32, desc[UR6][R2.64] ;  /* 0x0000000602207980 */ /* 0x0042a2000c101d00 */
[----:B------:R-:W-:Y:S11]  /*84c0*/  ISETP.GE.AND P0, PT, R14, R17, PT ;  /* 0x000000110e00720c */ /* 0x000ff60003f06270 */
[----:B------:R-:W-:Y:S02]  /*84d0*/  @!UPT UIADD3 URZ, UPT, UPT, URZ, URZ, URZ ;  /* 0x000000fffffff290 */ /* 0x000fe4000fffe0ff */
[----:B------:R-:W-:Y:S02]  /*84e0*/  @!P0 SEL R0, R22, RZ, P1 ;  /* 0x000000ff16008207 */ /* 0x000fe40000800000 */
[----:B------:R-:W-:Y:S02]  /*84f0*/  @!P0 SEL R4, R80, RZ, P1 ;  /* 0x000000ff50048207 */ /* 0x000fe40000800000 */
[----:B------:R-:W-:Y:S04]  /*8500*/  @!P0 IADD3 R0, P2, PT, R115, R0, RZ ;  /* 0x0000000073008210 */ /* 0x000fe80007f5e0ff */
[----:B------:R-:W-:Y:S01]  /*8510*/  @!P0 SHF.L.U32 R20, R0, 0x1, RZ ;  /* 0x0000000100148819 */ /* 0x000fe200000006ff */
[----:B------:R-:W-:Y:S05]  /*8520*/  @!P0 IMAD.X R4, R158, 0x1, R4, P2 ;  /* 0x000000019e048824 */ /* 0x000fea00010e0604 */
[----:B------:R-:W-:Y:S02]  /*8530*/  @!P0 SHF.L.U64.HI R0, R0, 0x1, R4 ;  /* 0x0000000100008819 */ /* 0x000fe40000010204 */
[----:B------:R-:W-:Y:S05]  /*8540*/  @!P0 IADD3 R4, P2, PT, R20, R58, RZ ;  /* 0x0000003a14048210 */ /* 0x000fea0007f5e0ff */
[----:B------:R-:W-:Y:S01]  /*8550*/  @!P0 IMAD.X R5, R0, 0x1, R57, P2 ;  /* 0x0000000100058824 */ /* 0x000fe200010e0639 */
[----:B------:R-:W-:Y:S05]  /*8560*/  @!P0 IADD3 R20, P2, PT, R20, R59, RZ ;  /* 0x0000003b14148210 */ /* 0x000fea0007f5e0ff */
[----:B------:R-:W3:Y:S01]  /*8570*/  @!P0 LD.E.128 R4, desc[UR6][R4.64] ;  /* 0x0000000604048980 */ /* 0x000ee2000c101d00 */
[----:B------:R-:W-:Y:S01]  /*8580*/  @!P0 IMAD.X R21, R0, 0x1, R56, P2 ;  /* 0x0000000100158824 */ /* 0x000fe200010e0638 */
[----:B------:R-:W-:Y:S02]  /*8590*/  PLOP3.LUT P2, PT, PT, PT, PT, 0x80, 0x8 ;  /* 0x000000000008781c */ /* 0x000fe40003f4f070 */
[----:B------:R-:W-:Y:S04]  /*85a0*/  @!P0 PLOP3.LUT P2, PT, P1, PT, PT, 0x80, 0x8 ;  /* 0x000000000008881c */ /* 0x000fe80000f4f070 */
[----:B------:R-:W4:Y:S01]  /*85b0*/  @!P0 LD.E.128 R36, desc[UR6][R20.64] ;  /* 0x0000000614248980 */ /* 0x000f22000c101d00 */
[----:B---3--:R-:W-:Y:S01]  /*85c0*/  @!P0 SHF.L.U32 R0, R4, 0x10, RZ ;  /* 0x0000001004008819 */ /* 0x008fe200000006ff */
[----:B------:R-:W-:Y:S01]  /*85d0*/  @!P0 IMAD.U32 R11, R6, 0x10000, RZ ;  /* 0x00010000060b8824 */ /* 0x000fe200078e00ff */
[----:B------:R-:W-:Y:S01]  /*85e0*/  @!P0 LOP3.LUT R8, R4, 0xffff0000, RZ, 0xc0, !PT ;  /* 0xffff000004088812 */ /* 0x000fe200078ec0ff */
[C---:B------:R-:W-:Y:S01]  /*85f0*/  @!P0 IMAD.U32 R9, R5.reuse, 0x10000, RZ ;  /* 0x0001000005098824 */ /* 0x040fe200078e00ff */
        /* <DEDUP_REMOVED lines=57> */
[----:B------:R-:W-:Y:S02]  /*8990*/  @!P0 F2FP.BF16.F32.PACK_AB R5, R6, R5 ;  /* 0x000000050605823e */ /* 0x000fe400000010ff */
[----:B------:R-:W-:Y:S02]  /*89a0*/  @!P0 MOV R33, R3 ;  /* 0x0000000300218202 */ /* 0x000fe40000000f00 */
[----:B------:R-:W-:Y:S01]  /*89b0*/  @!P0 F2FP.BF16.F32.PACK_AB R7, R8, R7 ;  /* 0x000000070807823e */ /* 0x000fe200000010ff */
[----:B------:R-:W-:Y:S03]  /*89c0*/  @!P0 IMAD.MOV.U32 R34, RZ, RZ, R5 ;  /* 0x000000ffff228224 */ /* 0x000fe600078e0005 */
[----:B------:R-:W-:Y:S05]  /*89d0*/  @!P0 MOV R35, R7 ;  /* 0x0000000700238202 */ /* 0x000fea0000000f00 */
[----:B------:R3:W-:Y:S02]  /*89e0*/  ST.E.128 desc[UR6][R42.64], R32 ;  /* 0x000000202a007985 */ /* 0x0007e4000c101d06 */
.L_x_4122:
[----:B------:R-:W-:Y:S05]  /*89f0*/  BSYNC.RECONVERGENT B0 ;  /* 0x0000000000007941 */ /* 0x000fea0003800200 */
.L_x_4121:
[----:B------:R-:W-:Y:S01]  /*8a00*/  ISETP.NE.AND P0, PT, R44, RZ, PT ;  /* 0x000000ff2c00720c */ /* 0x000fe20003f05270 */
[----:B------:R-:W-:Y:S11]  /*8a10*/  BSSY.RECONVERGENT B0, `(.L_x_4123) ;  /* 0x000005b000007945 */ /* 0x000ff60003800200 */
[----:B------:R-:W-:Y:S01]  /*8a20*/  @!UPT UIADD3 URZ, UPT, UPT, URZ, URZ, URZ ;  /* 0x000000fffffff290 */ /* 0x000fe2000fffe0ff */
[----:B------:R-:W-:Y:S05]  /*8a30*/  @!P0 BRA `(.L_x_4124) ;  /* 0x0000000400608947 */ /* 0x000fea0003800000 */
[----:B-1----:R-:W-:Y:S05]  /*8a40*/  IADD3 R2, P0, PT, R18, R139, RZ ;  /* 0x0000008b12027210 */ /* 0x002fea0007f1e0ff */
[----:B------:R-:W-:Y:S01]  /*8a50*/  IMAD.X R3, R19, 0x1, R138, P0 ;  /* 0x0000000113037824 */ /* 0x000fe200000e068a */
[C---:B---3--:R-:W-:Y:S04]  /*8a60*/  LEA R42, P0, R234.reuse, R50, 0x6 ;  /* 0x00000032ea2a7211 */ /* 0x048fe800078030ff */
[----:B------:R-:W-:Y:S01]  /*8a70*/  LEA.HI.X R43, R234, R51, R235, 0x6, P0 ;  /* 0x00000033ea2b7211 */ /* 0x000fe200000f34eb */
[----:B--2---:R1:W2:Y:S01]  /*8a80*/  LD.E.128 R32, desc[UR6][R2.64] ;  /* 0x0000000602207980 */ /* 0x0042a2000c101d00 */
[----:B------:R-:W-:Y:S11]  /*8a90*/  ISETP.GE.AND P0, PT, R14, R17, PT ;  /* 0x000000110e00720c */ /* 0x000ff60003f06270 */
[----:B------:R-:W-:Y:S02]  /*8aa0*/  @!UPT UIADD3 URZ, UPT, UPT, URZ, URZ, URZ ;  /* 0x000000fffffff290 */ /* 0x000fe4000fffe0ff */
[----:B------:R-:W-:Y:S02]  /*8ab0*/  @!P0 SEL R0, R22, RZ, P1 ;  /* 0x000000ff16008207 */ /* 0x000fe40000800000 */
[----:B------:R-:W-:Y:S02]  /*8ac0*/  @!P0 SEL R4, R80, RZ, P1 ;  /* 0x000000ff50048207 */ /* 0x000fe40000800000 */
[----:B------:R-:W-:Y:S04]  /*8ad0*/  @!P0 IADD3 R0, P2, PT, R126, R0, RZ ;  /* 0x000000007e008210 */ /* 0x000fe80007f5e0ff */
[C---:B------:R-:W-:Y:S01]  /*8ae0*/  @!P0 SHF.L.U32 R20, R0.reuse, 0x1, RZ ;  /* 0x0000000100148819 */ /* 0x040fe200000006ff */
        /* <DEDUP_REMOVED lines=77> */
.L_x_4124:
[----:B------:R-:W-:Y:S05]  /*8fc0*/  BSYNC.RECONVERGENT B0 ;  /* 0x0000000000007941 */ /* 0x000fea0003800200 */
.L_x_4123:
[----:B------:R-:W-:Y:S04]  /*8fd0*/  BSSY.RECONVERGENT B0, `(.L_x_4125) ;  /* 0x000005c000007945 */ /* 0x000fe80003800200 */
[----:B------:R-:W-:Y:S05]  /*8fe0*/  @!P6 BRA `(.L_x_4126) ;  /* 0x000000040068e947 */ /* 0x000fea0003800000 */
[----:B-1----:R-:W-:Y:S05]  /*8ff0*/  IADD3 R2, P0, PT, R18, R134, RZ ;  /* 0x0000008612027210 */ /* 0x002fea0007f1e0ff */
[----:B------:R-:W-:Y:S01]  /*9000*/  IMAD.X R3, R19, 0x1, R84, P0 ;  /* 0x0000000113037824 */ /* 0x000fe200000e0654 */
[----:B------:R-:W-:Y:S04]  /*9010*/  ISETP.GE.AND P0, PT, R14, R17, PT ;  /* 0x000000110e00720c */ /* 0x000fe80003f06270 */
[----:B--234-:R1:W2:Y:S09]  /*9020*/  LD.E.128 R32, desc[UR6][R2.64] ;  /* 0x0000000602207980 */ /* 0x01c2b2000c101d00 */
        /* <DEDUP_REMOVED lines=45> */
[----:B--2---:R-:W-:Y:S01]  /*9300*/  @!P0 LOP3.LUT R11, R32, 0xffff0000, RZ, 0xc0, !PT ;  /* 0xffff0000200b8812 */ /* 0x004fe200078ec0ff */
[----:B------:R-:W-:Y:S01]  /*9310*/  @!P0 FMUL.FTZ R3, R20, R9 ;  /* 0x0000000914038220 */ /* 0x000fe20000410000 */
[----:B------:R-:W-:Y:S01]  /*9320*/  @!P0 LOP3.LUT R20, R37, 0xffff0000, RZ, 0xc0, !PT ;  /* 0xffff000025148812 */ /* 0x000fe200078ec0ff */
[----:B------:R-:W-:Y:S01]  /*9330*/  @!P0 FMUL.FTZ R4, R4, R10 ;  /* 0x0000000a04048220 */ /* 0x000fe20000410000 */
[----:B------:R-:W-:Y:S02]  /*9340*/  @!P0 IMAD.U32 R9, R32, 0x10000, RZ ;  /* 0x0001000020098824 */ /* 0x000fe400078e00ff */
[----:B------:R-:W-:Y:S01]  /*9350*/  @!P0 FMUL.FTZ R6, R6, R12 ;  /* 0x0000000c06068220 */ /* 0x000fe20000410000 */
[C---:B------:R-:W-:Y:S01]  /*9360*/  @!P0 LOP3.LUT R12, R36.reuse, 0xffff0000, RZ, 0xc0, !PT ;  /* 0xffff0000240c8812 */ /* 0x040fe200078ec0ff */
[----:B------:R-:W-:Y:S02]  /*9370*/  @!P0 IMAD.U32 R10, R36, 0x10000, RZ ;  /* 0x00010000240a8824 */ /* 0x000fe400078e00ff */
        /* <DEDUP_REMOVED lines=8> */
[----:B------:R-:W-:Y:S01]  /*9400*/  @!P0 FFMA.FTZ R3, R13, R16, R3 ;  /* 0x000000100d038223 */ /* 0x000fe20000010003 */
[----:B------:R-:W-:Y:S01]  /*9410*/  @!P0 LOP3.LUT R11, R34, 0xffff0000, RZ, 0xc0, !PT ;  /* 0xffff0000220b8812 */ /* 0x000fe200078ec0ff */
[----:B------:R-:W-:Y:S01]  /*9420*/  @!P0 FFMA.FTZ R4, R9, R20, R4 ;  /* 0x0000001409048223 */ /* 0x000fe20000010004 */
[C---:B------:R-:W-:Y:S01]  /*9430*/  @!P0 SHF.L.U32 R12, R35.reuse, 0x10, RZ ;  /* 0x00000010230c8819 */ /* 0x040fe200000006ff */
[----:B------:R-:W-:Y:S01]  /*9440*/  @!P0 IMAD.U32 R21, R38, 0x10000, RZ ;  /* 0x0001000026158824 */ /* 0x000fe200078e00ff */
[----:B------:R-:W-:Y:S01]  /*9450*/  @!P0 LOP3.LUT R13, R35, 0xffff0000, RZ, 0xc0, !PT ;  /* 0xffff0000230d8812 */ /* 0x000fe200078ec0ff */
[----:B------:R-:W-:Y:S01]  /*9460*/  @!P0 IMAD.U32 R10, R34, 0x10000, RZ ;  /* 0x00010000220a8824 */ /* 0x000fe200078e00ff */
[----:B------:R-:W-:Y:S02]  /*9470*/  @!P0 F2FP.BF16.F32.PACK_AB R3, R4, R3 ;  /* 0x000000030403823e */ /* 0x000fe400000010ff */
[----:B------:R-:W-:Y:S01]  /*9480*/  @!P0 F2FP.BF16.F32.PACK_AB R0, R2, R0 ;  /* 0x000000000200823e */ /* 0x000fe200000010ff */
[----:B------:R-:W-:Y:S02]  /*9490*/  IMAD.MOV.U32 R2, RZ, RZ, R50 ;  /* 0x000000ffff027224 */ /* 0x000fe400078e0032 */
[----:B------:R-:W-:Y:S01]  /*94a0*/  @!P0 FFMA.FTZ R5, R10, R21, R5 ;  /* 0x000000150a058223 */ /* 0x000fe20000010005 */
[----:B------:R-:W-:Y:S01]  /*94b0*/  @!P0 FFMA.FTZ R6, R11, R23, R6 ;  /* 0x000000170b068223 */ /* 0x000fe20000010006 */
[----:B------:R-:W-:Y:S01]  /*94c0*/  @!P0 MOV R33, R3 ;  /* 0x0000000300218202 */ /* 0x000fe20000000f00 */
[----:B------:R-:W-:Y:S02]  /*94d0*/  @!P0 IMAD.MOV.U32 R32, RZ, RZ, R0 ;  /* 0x000000ffff208224 */ /* 0x000fe400078e0000 */
[----:B------:R-:W-:Y:S01]  /*94e0*/  @!P0 FFMA.FTZ R7, R12, R30, R7 ;  /* 0x0000001e0c078223 */ /* 0x000fe20000010007 */
[----:B------:R-:W-:Y:S01]  /*94f0*/  IMAD R0, R235, 0x60, RZ ;  /* 0x00000060eb007824 */ /* 0x000fe200078e02ff */
[----:B------:R-:W-:Y:S01]  /*9500*/  MOV R3, R51 ;  /* 0x0000003300037202 */ /* 0x000fe20000000f00 */
[----:B------:R-:W-:Y:S01]  /*9510*/  @!P0 FFMA.FTZ R8, R13, R31, R8 ;  /* 0x0000001f0d088223 */ /* 0x000fe20000010008 */
[----:B------:R-:W-:Y:S01]  /*9520*/  @!P0 F2FP.BF16.F32.PACK_AB R5, R6, R5 ;  /* 0x000000050605823e */ /* 0x000fe200000010ff */
[----:B------:R-:W-:Y:S03]  /*9530*/  IMAD.WIDE.U32 R2, R234, 0x60, R2 ;  /* 0x00000060ea027825 */ /* 0x000fe600078e0002 */
[----:B------:R-:W-:Y:S01]  /*9540*/  @!P0 F2FP.BF16.F32.PACK_AB R7, R8, R7 ;  /* 0x000000070807823e */ /* 0x000fe200000010ff */
[----:B------:R-:W-:Y:S03]  /*9550*/  @!P0 IMAD.MOV.U32 R34, RZ, RZ, R5 ;  /* 0x000000ffff228224 */ /* 0x000fe600078e0005 */
[----:B------:R-:W-:Y:S01]  /*9560*/  @!P0 MOV R35, R7 ;  /* 0x0000000700238202 */ /* 0x000fe20000000f00 */
[----:B------:R-:W-:Y:S05]  /*9570*/  IMAD.IADD R3, R0, 0x1, R3 ;  /* 0x0000000100037824 */ /* 0x000fea00078e0203 */
[----:B------:R1:W-:Y:S02]  /*9580*/  ST.E.128 desc[UR6][R2.64], R32 ;  /* 0x0000002002007985 */ /* 0x0003e4000c101d06 */
.L_x_4126:
[----:B------:R-:W-:Y:S05]  /*9590*/  BSYNC.RECONVERGENT B0 ;  /* 0x0000000000007941 */ /* 0x000fea0003800200 */
.L_x_4125:
[----:B------:R-:W-:Y:S01]  /*95a0*/  ISETP.NE.AND P0, PT, R45, RZ, PT ;  /* 0x000000ff2d00720c */ /* 0x000fe20003f05270 */
[----:B------:R-:W-:Y:S11]  /*95b0*/  BSSY.RECONVERGENT B0, `(.L_x_4127) ;  /* 0x000005b000007945 */ /* 0x000ff60003800200 */
[----:B------:R-:W-:Y:S01]  /*95c0*/  @!UPT UIADD3 URZ, UPT, UPT, URZ, URZ, URZ ;  /* 0x000000fffffff290 */ /* 0x000fe2000fffe0ff */
[----:B------:R-:W-:Y:S05]  /*95d0*/  @P0 BRA `(.L_x_4128) ;  /* 0x0000000400600947 */ /* 0x000fea0003800000 */
[----:B-1----:R-:W-:Y:S05]  /*95e0*/  IADD3 R2, P0, PT, R18, R141, RZ ;  /* 0x0000008d12027210 */ /* 0x002fea0007f1e0ff */
[----:B------:R-:W-:Y:S01]  /*95f0*/  IMAD.X R3, R19, 0x1, R140, P0 ;  /* 0x0000000113037824 */ /* 0x000fe200000e068c */
[C---:B---34-:R-:W-:Y:S04]  /*9600*/  LEA R42, P0, R234.reuse, R50, 0x7 ;  /* 0x00000032ea2a7211 */ /* 0x058fe800078038ff */
        /* <DEDUP_REMOVED lines=85> */
.L_x_4128:
[----:B------:R-:W-:Y:S05]  /*9b60*/  BSYNC.RECONVERGENT B0 ;  /* 0x0000000000007941 */ /* 0x000fea0003800200 */
.L_x_4127:
[----:B------:R-:W-:Y:S04]  /*9b70*/  BSSY.RECONVERGENT B0, `(.L_x_4129) ;  /* 0x000005c000007945 */ /* 0x000fe80003800200 */
[----:B------:R-:W-:Y:S05]  /*9b80*/  @P3 BRA `(.L_x_4130) ;  /* 0x0000000400683947 */ /* 0x000fea0003800000 */
        /* <DEDUP_REMOVED lines=90> */
.L_x_4130:
[----:B------:R-:W-:Y:S05]  /*a130*/  BSYNC.RECONVERGENT B0 ;  /* 0x0000000000007941 */ /* 0x000fea0003800200 */
.L_x_4129:
        /* <DEDUP_REMOVED lines=92> */
.L_x_4132:
[----:B------:R-:W-:Y:S05]  /*a700*/  BSYNC.RECONVERGENT B0 ;  /* 0x0000000000007941 */ /* 0x000fea0003800200 */
.L_x_4131:
        /* <DEDUP_REMOVED lines=92> */
.L_x_4134:
[----:B------:R-:W-:Y:S05]  /*acd0*/  BSYNC.RECONVERGENT B0 ;  /* 0x0000000000007941 */ /* 0x000fea0003800200 */
.L_x_4133:
[----:B------:R-:W-:Y:S01]  /*ace0*/  ISETP.NE.AND P0, PT, R46, RZ, PT ;  /* 0x000000ff2e00720c */ /* 0x000fe20003f05270 */
[----:B------:R-:W-:Y:S11]  /*acf0*/  BSSY.RECONVERGENT B0, `(.L_x_4135) ;  /* 0x000005b000007945 */ /* 0x000ff60003800200 */
[----:B------:R-:W-:Y:S01]  /*ad00*/  @!UPT UIADD3 URZ, UPT, UPT, URZ, URZ, URZ ;  /* 0x000000fffffff290 */ /* 0x000fe2000fffe0ff */
[----:B------:R-:W-:Y:S05]  /*ad10*/  @P0 BRA `(.L_x_4136) ;  /* 0x0000000400600947 */ /* 0x000fea0003800000 */
[C---:B-1----:R-:W-:Y:S04]  /*ad20*/  LEA R2, P0, R48.reuse, R18, 0x8 ;  /* 0x0000001230027211 */ /* 0x042fe800078040ff */
[----:B------:R-:W-:Y:S02]  /*ad30*/  LEA.HI.X R3, R48, R19, R49, 0x8, P0 ;  /* 0x0000001330037211 */ /* 0x000fe400000f4431 */
[C---:B---34-:R-:W-:Y:S03]  /*ad40*/  LEA R42, P0, R234.reuse, R50, 0x8 ;  /* 0x00000032ea2a7211 */ /* 0x058fe600078040ff */
[----:B--2---:R1:W2:Y:S01]  /*ad50*/  LD.E.128 R32, desc[UR6][R2.64] ;  /* 0x0000000602207980 */ /* 0x0042a2000c101d00 */
[----:B------:R-:W-:Y:S02]  /*ad60*/  LEA.HI.X R43, R234, R51, R235, 0x8, P0 ;  /* 0x00000033ea2b7211 */ /* 0x000fe400000f44eb */
[----:B------:R-:W-:Y:S11]  /*ad70*/  ISETP.GE.AND P0, PT, R14, R17, PT ;  /* 0x000000110e00720c */ /* 0x000ff60003f06270 */
[----:B------:R-:W-:Y:S02]  /*ad80*/  @!UPT UIADD3 URZ, UPT, UPT, URZ, URZ, URZ ;  /* 0x000000fffffff290 */ /* 0x000fe4000fffe0ff */
        /* <DEDUP_REMOVED lines=16> */
[----:B------:R-:W-:Y:S01]  /*ae90*/  @!P0 SHF.L.U32 R9, R5, 0x10, RZ ;  /* 0x0000001005098819 */ /* 0x000fe200000006ff */
[----:B------:R-:W-:Y:S01]  /*aea0*/  @!P0 IMAD.U32 R13, R7, 0x10000, RZ ;  /* 0x00010000070d8824 */ /* 0x000fe200078e00ff */
[----:B------:R-:W-:Y:S01]  /*aeb0*/  @!P0 LOP3.LUT R10, R5, 0xffff0000, RZ, 0xc0, !PT ;  /* 0xffff0000050a8812 */ /* 0x000fe200078ec0ff */
[----:B------:R-:W-:Y:S01]  /*aec0*/  @!P0 IMAD.U32 R0, R4, 0x10000, RZ ;  /* 0x0001000004008824 */ /* 0x000fe200078e00ff */
[----:B------:R-:W-:Y:S01]  /*aed0*/  @!P0 LOP3.LUT R12, R6, 0xffff0000, RZ, 0xc0, !PT ;  /* 0xffff0000060c8812 */ /* 0x000fe200078ec0ff */
[----:B------:R-:W-:Y:S01]  /*aee0*/  @!P0 IMAD.WIDE R4, R25, 0x2, R2 ;  /* 0x0000000219048825 */ /* 0x000fe200078e0202 */
[----:B------:R-:W-:Y:S02]  /*aef0*/  @!P0 LOP3.LUT R16, R7, 0xffff0000, RZ, 0xc0, !PT ;  /* 0xffff000007108812 */ /* 0x000fe400078ec0ff */
[C---:B----4-:R-:W-:Y:S01]  /*af00*/  @!P0 SHF.L.U32 R30, R39.reuse, 0x10, RZ ;  /* 0x00000010271e8819 */ /* 0x050fe200000006ff */
[----:B------:R-:W-:Y:S01]  /*af10*/  @!P2 FADD.FTZ R0, -R0, -RZ ;  /* 0x800000ff0000a221 */ /* 0x000fe20000010100 */
[----:B------:R-:W-:Y:S01]  /*af20*/  @!P0 LOP3.LUT R31, R39, 0xffff0000, RZ, 0xc0, !PT ;  /* 0xffff0000271f8812 */ /* 0x000fe200078ec0ff */
[----:B------:R-:W1:Y:S01]  /*af30*/  @!P0 LD.E.128 R4, desc[UR6][R4.64] ;  /* 0x0000000604048980 */ /* 0x000e62000c101d00 */
[----:B------:R-:W-:Y:S01]  /*af40*/  @!P2 FADD.FTZ R9, -R9, -RZ ;  /* 0x800000ff0909a221 */ /* 0x000fe20000010100 */
[----:B------:R-:W-:Y:S01]  /*af50*/  @!P2 FADD.FTZ R11, -R11, -RZ ;  /* 0x800000ff0b0ba221 */ /* 0x000fe20000010100 */
[----:B------:R-:W-:Y:S01]  /*af60*/  @!P2 FADD.FTZ R13, -R13, -RZ ;  /* 0x800000ff0d0da221 */ /* 0x000fe20000010100 */
[----:B------:R-:W-:Y:S01]  /*af70*/  @!P2 FADD.FTZ R10, -R10, -RZ ;  /* 0x800000ff0a0aa221 */ /* 0x000fe20000010100 */
[----:B------:R-:W-:Y:S01]  /*af80*/  @!P2 FADD.FTZ R12, -R12, -RZ ;  /* 0x800000ff0c0ca221 */ /* 0x000fe20000010100 */
[----:B------:R-:W-:Y:S01]  /*af90*/  @!P2 FADD.FTZ R8, -R8, -RZ ;  /* 0x800000ff0808a221 */ /* 0x000fe20000010100 */
[----:B------:R-:W-:Y:S01]  /*afa0*/  @!P2 FADD.FTZ R16, -R16, -RZ ;  /* 0x800000ff1010a221 */ /* 0x000fe20000010100 */
[C---:B-1----:R-:W-:Y:S01]  /*afb0*/  @!P0 SHF.L.U32 R2, R4.reuse, 0x10, RZ ;  /* 0x0000001004028819 */ /* 0x042fe200000006ff */
[C---:B------:R-:W-:Y:S01]  /*afc0*/  @!P0 IMAD.U32 R20, R5.reuse, 0x10000, RZ ;  /* 0x0001000005148824 */ /* 0x040fe200078e00ff */
[----:B------:R-:W-:Y:S02]  /*afd0*/  @!P0 LOP3.LUT R3, R4, 0xffff0000, RZ, 0xc0, !PT ;  /* 0xffff000004038812 */ /* 0x000fe400078ec0ff */
        /* <DEDUP_REMOVED lines=10> */
[----:B------:R-:W-:Y:S01]  /*b080*/  @!P0 LOP3.LUT R20, R37, 0xffff0000, RZ, 0xc0, !PT ;  /* 0xffff000025148812 */ /* 0x000fe200078ec0ff */
[----:B------:R-:W-:Y:S01]  /*b090*/  @!P0 FMUL.FTZ R5, R5, R11 ;  /* 0x0000000b05058220 */ /* 0x000fe20000410000 */
[----:B------:R-:W-:Y:S01]  /*b0a0*/  @!P0 LOP3.LUT R11, R32, 0xffff0000, RZ, 0xc0, !PT ;  /* 0xffff0000200b8812 */ /* 0x000fe200078ec0ff */
[----:B------:R-:W-:Y:S02]  /*b0b0*/  @!P0 IMAD.U32 R10, R36, 0x10000, RZ ;  /* 0x00010000240a8824 */ /* 0x000fe400078e00ff */
[----:B------:R-:W-:Y:S01]  /*b0c0*/  @!P0 FMUL.FTZ R6, R6, R12 ;  /* 0x0000000c06068220 */ /* 0x000fe20000410000 */
[----:B------:R-:W-:Y:S01]  /*b0d0*/  @!P0 LOP3.LUT R12, R36, 0xffff0000, RZ, 0xc0, !PT ;  /* 0xffff0000240c8812 */ /* 0x000fe200078ec0ff */
[----:B------:R-:W-:Y:S01]  /*b0e0*/  @!P0 FMUL.FTZ R7, R23, R13 ;  /* 0x0000000d17078220 */ /* 0x000fe20000410000 */
[----:B------:R-:W-:Y:S01]  /*b0f0*/  @!P0 LOP3.LUT R23, R38, 0xffff0000, RZ, 0xc0, !PT ;  /* 0xffff000026178812 */ /* 0x000fe200078ec0ff */
[----:B------:R-:W-:Y:S01]  /*b100*/  @!P0 FMUL.FTZ R8, R21, R16 ;  /* 0x0000001015088220 */ /* 0x000fe20000410000 */
[----:B------:R-:W-:Y:S02]  /*b110*/  @!P0 IMAD.U32 R13, R33, 0x10000, RZ ;  /* 0x00010000210d8824 */ /* 0x000fe400078e00ff */
[----:B------:R-:W-:Y:S01]  /*b120*/  @!P0 FFMA.FTZ R0, R9, R10, R0 ;  /* 0x0000000a09008223 */ /* 0x000fe20000010000 */
[----:B------:R-:W-:Y:S01]  /*b130*/  @!P0 LOP3.LUT R9, R33, 0xffff0000, RZ, 0xc0, !PT ;  /* 0xffff000021098812 */ /* 0x000fe200078ec0ff */
        /* <DEDUP_REMOVED lines=22> */
.L_x_4136:
[----:B------:R-:W-:Y:S05]  /*b2a0*/  BSYNC.RECONVERGENT B0 ;  /* 0x0000000000007941 */ /* 0x000fea0003800200 */
.L_x_4135:
[----:B------:R-:W-:Y:S01]  /*b2b0*/  ISETP.NE.AND P0, PT, R47, RZ, PT ;  /* 0x000000ff2f00720c */ /* 0x000fe20003f05270 */
[----:B------:R-:W-:Y:S11]  /*b2c0*/  BSSY.RECONVERGENT B0, `(.L_x_4137) ;  /* 0x0000061000007945 */ /* 0x000ff60003800200 */
[----:B------:R-:W-:Y:S01]  /*b2d0*/  @!UPT UIADD3 URZ, UPT, UPT, URZ, URZ, URZ ;  /* 0x000000fffffff290 */ /* 0x000fe2000fffe0ff */
[----:B------:R-:W-:Y:S05]  /*b2e0*/  @P0 BRA `(.L_x_4138) ;  /* 0x0000000400780947 */ /* 0x000fea0003800000 */
[----:B------:R-:W-:Y:S02]  /*b2f0*/  ISETP.GE.AND P0, PT, R14, R17, PT ;  /* 0x000000110e00720c */ /* 0x000fe40003f06270 */
[----:B-1----:R-:W-:Y:S11]  /*b300*/  MOV R3, R19 ;  /* 0x0000001300037202 */ /* 0x002ff60000000f00 */
[----:B------:R-:W-:Y:S02]  /*b310*/  @!P0 SEL R0, R22, RZ, P1 ;  /* 0x000000ff16008207 */ /* 0x000fe40000800000 */
[----:B------:R-:W-:Y:S02]  /*b320*/  @!P0 SEL R2, R80, RZ, P1 ;  /* 0x000000ff50028207 */ /* 0x000fe40000800000 */
[----:B------:R-:W-:Y:S04]  /*b330*/  @!P0 IADD3 R0, P2, PT, R121, R0, RZ ;  /* 0x0000000079008210 */ /* 0x000fe80007f5e0ff */
[----:B------:R-:W-:Y:S02]  /*b340*/  @!P0 IADD3.X R2, PT, PT, R150, R2, RZ, P2, !PT ;  /* 0x0000000296028210 */ /* 0x000fe400017fe4ff */
[C---:B------:R-:W-:Y:S02]  /*b350*/  @!P0 SHF.L.U32 R20, R0.reuse, 0x1, RZ ;  /* 0x0000000100148819 */ /* 0x040fe400000006ff */
[----:B------:R-:W-:Y:S01]  /*b360*/  @!P0 SHF.L.U64.HI R0, R0, 0x1, R2 ;  /* 0x0000000100008819 */ /* 0x000fe20000010202 */
[----:B------:R-:W-:Y:S01]  /*b370*/  IMAD.MOV.U32 R2, RZ, RZ, R18 ;  /* 0x000000ffff027224 */ /* 0x000fe200078e0012 */
[----:B------:R-:W-:Y:S03]  /*b380*/  @!P0 IADD3 R4, P2, PT, R20, R58, RZ ;  /* 0x0000003a14048210 */ /* 0x000fe60007f5e0ff */
[----:B------:R-:W-:Y:S04]  /*b390*/  IMAD.WIDE.U32 R2, R48, 0x120, R2 ;  /* 0x0000012030027825 */ /* 0x000fe800078e0002 */
[----:B------:R-:W-:Y:S01]  /*b3a0*/  @!P0 IMAD.X R5, R0, 0x1, R57, P2 ;  /* 0x0000000100058824 */ /* 0x000fe200010e0639 */
[----:B------:R-:W-:Y:S04]  /*b3b0*/  @!P0 IADD3 R20, P2, PT, R20, R59, RZ ;  /* 0x0000003b14148210 */ /* 0x000fe80007f5e0ff */
[----:B------:R-:W-:Y:S01]  /*b3c0*/  @!P0 IADD3.X R21, PT, PT, R0, R56, RZ, P2, !PT ;  /* 0x0000003800158210 */ /* 0x000fe200017fe4ff */
[----:B------:R-:W5:Y:S01]  /*b3d0*/  @!P0 LD.E.128 R4, desc[UR6][R4.64] ;  /* 0x0000000604048980 */ /* 0x000f62000c101d00 */
[----:B------:R-:W-:Y:S02]  /*b3e0*/  PLOP3.LUT P2, PT, PT, PT, PT, 0x80, 0x8 ;  /* 0x000000000008781c */ /* 0x000fe40003f4f070 */
[----:B------:R-:W-:Y:S05]  /*b3f0*/  @!P0 PLOP3.LUT P2, PT, P1, PT, PT, 0x80, 0x8 ;  /* 0x000000000008881c */ /* 0x000fea0000f4f070 */
[----:B--234-:R-:W2:Y:S01]  /*b400*/  @!P0 LD.E.128 R32, desc[UR6][R20.64] ;  /* 0x0000000614208980 */ /* 0x01cea2000c101d00 */
[C---:B-----5:R-:W-:Y:S01]  /*b410*/  @!P0 LOP3.LUT R8, R4.reuse, 0xffff0000, RZ, 0xc0, !PT ;  /* 0xffff000004088812 */ /* 0x060fe200078ec0ff */
[----:B------:R-:W-:Y:S01]  /*b420*/  @!P0 IMAD.U32 R0, R4, 0x10000, RZ ;  /* 0x0001000004008824 */ /* 0x000fe200078e00ff */
[----:B------:R-:W-:Y:S01]  /*b430*/  @!P0 SHF.L.U32 R9, R5, 0x10, RZ ;  /* 0x0000001005098819 */ /* 0x000fe200000006ff */
[----:B------:R-:W-:Y:S01]  /*b440*/  IMAD R4, R49, 0x120, RZ ;  /* 0x0000012031047824 */ /* 0x000fe200078e02ff */
[----:B------:R-:W-:Y:S01]  /*b450*/  @!P0 LOP3.LUT R10, R5, 0xffff0000, RZ, 0xc0, !PT ;  /* 0xffff0000050a8812 */ /* 0x000fe200078ec0ff */
[C---:B------:R-:W-:Y:S01]  /*b460*/  @!P0 IMAD.U32 R11, R6.reuse, 0x10000, RZ ;  /* 0x00010000060b8824 */ /* 0x040fe200078e00ff */
[----:B------:R-:W-:Y:S01]  /*b470*/  @!P0 LOP3.LUT R12, R6, 0xffff0000, RZ, 0xc0, !PT ;  /* 0xffff0000060c8812 */ /* 0x000fe200078ec0ff */
[----:B------:R-:W-:Y:S01]  /*b480*/  IMAD.IADD R3, R4, 0x1, R3 ;  /* 0x0000000104037824 */ /* 0x000fe200078e0203 */
[----:B------:R-:W-:Y:S01]  /*b490*/  @!P0 SHF.L.U32 R13, R7, 0x10, RZ ;  /* 0x00000010070d8819 */ /* 0x000fe200000006ff */
[----:B------:R-:W-:Y:S01]  /*b4a0*/  @!P2 FADD.FTZ R9, -R9, -RZ ;  /* 0x800000ff0909a221 */ /* 0x000fe20000010100 */
[----:B------:R-:W-:Y:S01]  /*b4b0*/  @!P0 LOP3.LUT R16, R7, 0xffff0000, RZ, 0xc0, !PT ;  /* 0xffff000007108812 */ /* 0x000fe200078ec0ff */
[----:B------:R-:W-:Y:S01]  /*b4c0*/  @!P0 IMAD.WIDE R4, R25, 0x2, R2 ;  /* 0x0000000219048825 */ /* 0x000fe200078e0202 */
[----:B--2---:R-:W-:Y:S01]  /*b4d0*/  @!P0 LOP3.LUT R30, R34, 0xffff0000, RZ, 0xc0, !PT ;  /* 0xffff0000221e8812 */ /* 0x004fe200078ec0ff */
[----:B------:R1:W2:Y:S01]  /*b4e0*/  LD.E.128 R36, desc[UR6][R2.64] ;  /* 0x0000000602247980 */ /* 0x0002a2000c101d00 */
[----:B------:R-:W-:Y:S01]  /*b4f0*/  @!P0 SHF.L.U32 R31, R35, 0x10, RZ ;  /* 0x00000010231f8819 */ /* 0x000fe200000006ff */
[----:B------:R-:W-:Y:S01]  /*b500*/  @!P2 FADD.FTZ R0, -R0, -RZ ;  /* 0x800000ff0000a221 */ /* 0x000fe20000010100 */
[----:B------:R-:W-:Y:S01]  /*b510*/  @!P2 FADD.FTZ R8, -R8, -RZ ;  /* 0x800000ff0808a221 */ /* 0x000fe20000010100 */
[----:B------:R-:W-:Y:S01]  /*b520*/  @!P2 FADD.FTZ R10, -R10, -RZ ;  /* 0x800000ff0a0aa221 */ /* 0x000fe20000010100 */
[----:B------:R-:W-:Y:S01]  /*b530*/  @!P2 FADD.FTZ R11, -R11, -RZ ;  /* 0x800000ff0b0ba221 */ /* 0x000fe20000010100 */
[----:B------:R-:W-:Y:S01]  /*b540*/  @!P2 FADD.FTZ R12, -R12, -RZ ;  /* 0x800000ff0c0ca221 */ /* 0x000fe20000010100 */
[----:B------:R-:W-:Y:S01]  /*b550*/  @!P2 FADD.FTZ R13, -R13, -RZ ;  /* 0x800000ff0d0da221 */ /* 0x000fe20000010100 */
[----:B------:R-:W1:Y:S01]  /*b560*/  @!P0 LD.E.128 R4, desc[UR6][R4.64] ;  /* 0x0000000604048980 */ /* 0x000e62000c101d00 */
[----:B------:R-:W-:Y:S01]  /*b570*/  @!P2 FADD.FTZ R16, -R16, -RZ ;  /* 0x800000ff1010a221 */ /* 0x000fe20000010100 */
[C---:B-1----:R-:W-:Y:S01]  /*b580*/  @!P0 SHF.L.U32 R2, R4.reuse, 0x10, RZ ;  /* 0x0000001004028819 */ /* 0x042fe200000006ff */
[----:B------:R-:W-:Y:S01]  /*b590*/  @!P0 IMAD.U32 R20, R5, 0x10000, RZ ;  /* 0x0001000005148824 */ /* 0x000fe200078e00ff */
[----:B------:R-:W-:Y:S01]  /*b5a0*/  @!P0 LOP3.LUT R3, R4, 0xffff0000, RZ, 0xc0, !PT ;  /* 0xffff000004038812 */ /* 0x000fe200078ec0ff */
[----:B------:R-:W-:Y:S01]  /*b5b0*/  @!P0 IMAD.U32 R23, R7, 0x10000, RZ ;  /* 0x0001000007178824 */ /* 0x000fe200078e00ff */
[----:B------:R-:W-:Y:S01]  /*b5c0*/  @!P0 LOP3.LUT R4, R5, 0xffff0000, RZ, 0xc0, !PT ;  /* 0xffff000005048812 */ /* 0x000fe200078ec0ff */
[----:B------:R-:W-:Y:S01]  /*b5d0*/  @!P0 FMUL.FTZ R0, R2, R0 ;  /* 0x0000000002008220 */ /* 0x000fe20000410000 */
[C---:B------:R-:W-:Y:S01]  /*b5e0*/  @!P0 SHF.L.U32 R5, R6.reuse, 0x10, RZ ;  /* 0x0000001006058819 */ /* 0x040fe200000006ff */
[----:B------:R-:W-:Y:S01]  /*b5f0*/  @!P0 FMUL.FTZ R2, R3, R8 ;  /* 0x0000000803028220 */ /* 0x000fe20000410000 */
[----:B------:R-:W-:Y:S01]  /*b600*/  @!P0 LOP3.LUT R6, R6, 0xffff0000, RZ, 0xc0, !PT ;  /* 0xffff000006068812 */ /* 0x000fe200078ec0ff */
[----:B------:R-:W-:Y:S01]  /*b610*/  @!P0 FMUL.FTZ R3, R20, R9 ;  /* 0x0000000914038220 */ /* 0x000fe20000410000 */
[----:B--2---:R-:W-:Y:S01]  /*b620*/  @!P0 SHF.L.U32 R9, R36, 0x10, RZ ;  /* 0x0000001024098819 */ /* 0x004fe200000006ff */
[----:B------:R-:W-:Y:S01]  /*b630*/  @!P0 FMUL.FTZ R4, R4, R10 ;  /* 0x0000000a04048220 */ /* 0x000fe20000410000 */
[C---:B------:R-:W-:Y:S01]  /*b640*/  @!P0 SHF.L.U32 R10, R32.reuse, 0x10, RZ ;  /* 0x00000010200a8819 */ /* 0x040fe200000006ff */
[----:B------:R-:W-:Y:S01]  /*b650*/  @!P0 FMUL.FTZ R5, R5, R11 ;  /* 0x0000000b05058220 */ /* 0x000fe20000410000 */
[----:B------:R-:W-:Y:S01]  /*b660*/  @!P0 LOP3.LUT R21, R7, 0xffff0000, RZ, 0xc0, !PT ;  /* 0xffff000007158812 */ /* 0x000fe200078ec0ff */
[----:B------:R-:W-:Y:S01]  /*b670*/  @!P0 FMUL.FTZ R7, R23, R13 ;  /* 0x0000000d17078220 */ /* 0x000fe20000410000 */
[----:B------:R-:W-:Y:S01]  /*b680*/  @!P0 LOP3.LUT R11, R32, 0xffff0000, RZ, 0xc0, !PT ;  /* 0xffff0000200b8812 */ /* 0x000fe200078ec0ff */
[----:B------:R-:W-:Y:S01]  /*b690*/  @!P0 FFMA.FTZ R0, R9, R10, R0 ;  /* 0x0000000a09008223 */ /* 0x000fe20000010000 */
[----:B------:R-:W-:Y:S01]  /*b6a0*/  @!P0 LOP3.LUT R9, R36, 0xffff0000, RZ, 0xc0, !PT ;  /* 0xffff000024098812 */ /* 0x000fe200078ec0ff */
[----:B------:R-:W-:Y:S01]  /*b6b0*/  @!P0 FMUL.FTZ R6, R6, R12 ;  /* 0x0000000c06068220 */ /* 0x000fe20000410000 */
[C---:B------:R-:W-:Y:S01]  /*b6c0*/  @!P0 LOP3.LUT R13, R37.reuse, 0xffff0000, RZ, 0xc0, !PT ;  /* 0xffff0000250d8812 */ /* 0x040fe200078ec0ff */
[----:B------:R-:W-:Y:S01]  /*b6d0*/  @!P0 IMAD.U32 R10, R37, 0x10000, RZ ;  /* 0x00010000250a8824 */ /* 0x000fe200078e00ff */
[C---:B------:R-:W-:Y:S01]  /*b6e0*/  @!P0 SHF.L.U32 R20, R38.reuse, 0x10, RZ ;  /* 0x0000001026148819 */ /* 0x040fe200000006ff */
[----:B------:R-:W-:Y:S01]  /*b6f0*/  @!P0 IMAD.U32 R12, R33, 0x10000, RZ ;  /* 0x00010000210c8824 */ /* 0x000fe200078e00ff */
[----:B------:R-:W-:Y:S01]  /*b700*/  @!P0 LOP3.LUT R23, R38, 0xffff0000, RZ, 0xc0, !PT ;  /* 0xffff000026178812 */ /* 0x000fe200078ec0ff */
[----:B------:R-:W-:Y:S01]  /*b710*/  @!P0 FMUL.FTZ R8, R21, R16 ;  /* 0x0000001015088220 */ /* 0x000fe20000410000 */
[----:B------:R-:W-:Y:S01]  /*b720*/  @!P0 LOP3.LUT R16, R33, 0xffff0000, RZ, 0xc0, !PT ;  /* 0xffff000021108812 */ /* 0x000fe200078ec0ff */
[----:B------:R-:W-:Y:S01]  /*b730*/  @!P0 FFMA.FTZ R2, R9, R11, R2 ;  /* 0x0000000b09028223 */ /* 0x000fe20000010002 */
[----:B------:R-:W-:Y:S01]  /*b740*/  @!P0 LOP3.LUT R32, R35, 0xffff0000, RZ, 0xc0, !PT ;  /* 0xffff000023208812 */ /* 0x000fe200078ec0ff */
[----:B------:R-:W-:Y:S02]  /*b750*/  @!P0 IMAD.U32 R21, R34, 0x10000, RZ ;  /* 0x0001000022158824 */ /* 0x000fe400078e00ff */
        /* <DEDUP_REMOVED lines=23> */
.L_x_4138:
[----:B------:R-:W-:Y:S05]  /*b8d0*/  BSYNC.RECONVERGENT B0 ;  /* 0x0000000000007941 */ /* 0x000fea0003800200 */
.L_x_4137:
[----:B------:R-:W-:Y:S01]  /*b8e0*/  ISETP.NE.AND P0, PT, R64, RZ, PT ;  /* 0x000000ff4000720c */ /* 0x000fe20003f05270 */
[----:B------:R-:W-:Y:S11]  /*b8f0*/  BSSY.RECONVERGENT B0, `(.L_x_4139) ;  /* 0x0000061000007945 */ /* 0x000ff60003800200 */
[----:B------:R-:W-:Y:S01]  /*b900*/  @!UPT UIADD3 URZ, UPT, UPT, URZ, URZ, URZ ;  /* 0x000000fffffff290 */ /* 0x000fe2000fffe0ff */
        /* <DEDUP_REMOVED lines=13> */
[C---:B------:R-:W-:Y:S03]  /*b9e0*/  @!P0 IMAD.SHL.U32 R10, R0.reuse, 0x2, RZ ;  /* 0x00000002000a8824 */ /* 0x040fe600078e00ff */
[----:B------:R-:W-:Y:S02]  /*b9f0*/  @!P0 SHF.L.U64.HI R0, R0, 0x1, R6 ;  /* 0x0000000100008819 */ /* 0x000fe40000010206 */
[----:B------:R-:W-:Y:S01]  /*ba00*/  @!P0 IADD3 R8, P2, PT, R10, R58, RZ ;  /* 0x0000003a0a088210 */ /* 0x000fe20007f5e0ff */
[----:B------:R-:W5:Y:S03]  /*ba10*/  @!P0 LD.E.128 R4, desc[UR6][R4.64] ;  /* 0x0000000604048980 */ /* 0x000f66000c101d00 */
[----:B------:R-:W-:Y:S05]  /*ba20*/  @!P0 IADD3.X R9, PT, PT, R0, R57, RZ, P2, !PT ;  /* 0x0000003900098210 */ /* 0x000fea00017fe4ff */
[----:B------:R1:W5:Y:S02]  /*ba30*/  @!P0 LD.E.128 R44, desc[UR6][R8.64] ;  /* 0x00000006082c8980 */ /* 0x000364000c101d00 */
[----:B-1----:R-:W-:Y:S05]  /*ba40*/  @!P0 IADD3 R8, P2, PT, R10, R59, RZ ;  /* 0x0000003b0a088210 */ /* 0x002fea0007f5e0ff */
[----:B------:R-:W-:Y:S01]  /*ba50*/  @!P0 IMAD.X R9, R0, 0x1, R56, P2 ;  /* 0x0000000100098824 */ /* 0x000fe200010e0638 */
[----:B------:R-:W-:Y:S02]  /*ba60*/  PLOP3.LUT P2, PT, PT, PT, PT, 0x80, 0x8 ;  /* 0x000000000008781c */ /* 0x000fe40003f4f070 */
[----:B------:R-:W-:Y:S02]  /*ba70*/  @!P0 PLOP3.LUT P2, PT, P1, PT, PT, 0x80, 0x8 ;  /* 0x000000000008881c */ /* 0x000fe40000f4f070 */
[----:B--234-:R1:W2:Y:S01]  /*ba80*/  @!P0 LD.E.128 R32, desc[UR6][R8.64] ;  /* 0x0000000608208980 */ /* 0x01c2a2000c101d00 */
[----:B-----5:R-:W-:Y:S02]  /*ba90*/  @!P0 LOP3.LUT R23, R38, 0xffff0000, RZ, 0xc0, !PT ;  /* 0xffff000026178812 */ /* 0x020fe400078ec0ff */
[C---:B-1----:R-:W-:Y:S01]  /*baa0*/  @!P0 SHF.L.U32 R9, R4.reuse, 0x10, RZ ;  /* 0x0000001004098819 */ /* 0x042fe200000006ff */
[----:B------:R-:W-:Y:S01]  /*bab0*/  @!P0 IMAD.U32 R13, R5, 0x10000, RZ ;  /* 0x00010000050d8824 */ /* 0x000fe200078e00ff */
[----:B------:R-:W-:Y:S01]  /*bac0*/  @!P0 LOP3.LUT R11, R4, 0xffff0000, RZ, 0xc0, !PT ;  /* 0xffff0000040b8812 */ /* 0x000fe200078ec0ff */
[----:B------:R-:W-:Y:S01]  /*bad0*/  @!P0 IMAD.U32 R21, R7, 0x10000, RZ ;  /* 0x0001000007158824 */ /* 0x000fe200078e00ff */
[----:B------:R-:W-:Y:S02]  /*bae0*/  @!P0 LOP3.LUT R10, R5, 0xffff0000, RZ, 0xc0, !PT ;  /* 0xffff0000050a8812 */ /* 0x000fe400078ec0ff */
[----:B------:R-:W-:Y:S02]  /*baf0*/  @!P0 SHF.L.U32 R12, R6, 0x10, RZ ;  /* 0x00000010060c8819 */ /* 0x000fe400000006ff */
[C---:B------:R-:W-:Y:S01]  /*bb00*/  @!P0 SHF.L.U32 R0, R44.reuse, 0x10, RZ ;  /* 0x000000102c008819 */ /* 0x040fe200000006ff */
        /* <DEDUP_REMOVED lines=63> */
.L_x_4140:
[----:B------:R-:W-:Y:S05]  /*bf00*/  BSYNC.RECONVERGENT B0 ;  /* 0x0000000000007941 */ /* 0x000fea0003800200 */
.L_x_4139:
        /* <DEDUP_REMOVED lines=98> */
.L_x_4142:
[----:B------:R-:W-:Y:S05]  /*c530*/  BSYNC.RECONVERGENT B0 ;  /* 0x0000000000007941 */ /* 0x000fea0003800200 */
.L_x_4141:
        /* <DEDUP_REMOVED lines=98> */
.L_x_4144:
[----:B------:R-:W-:Y:S05]  /*cb60*/  BSYNC.RECONVERGENT B0 ;  /* 0x0000000000007941 */ /* 0x000fea0003800200 */
.L_x_4143:
        /* <DEDUP_REMOVED lines=98> */
.L_x_4146:
[----:B------:R-:W-:Y:S05]  /*d190*/  BSYNC.RECONVERGENT B0 ;  /* 0x0000000000007941 */ /* 0x000fea0003800200 */
.L_x_4145:
        /* <DEDUP_REMOVED lines=98> */
.L_x_4148:
[----:B------:R-:W-:Y:S05]  /*d7c0*/  BSYNC.RECONVERGENT B0 ;  /* 0x0000000000007941 */ /* 0x000fea0003800200 */
.L_x_4147:
        /* <DEDUP_REMOVED lines=10> */
.L_x_4083:
[----:B------:R-:W-:Y:S05]  /*d870*/  BSYNC.RECONVERGENT B1 ;  /* 0x0000000000017941 */ /* 0x000fea0003800200 */
.L_x_4081:
        /* <DEDUP_REMOVED lines=32> */
[----:B----4-:R-:W-:Y:S02]  /*da80*/  IABS R8, R2 ;  /* 0x0000000200087213 */ /* 0x010fe40000000000 */
        /* <DEDUP_REMOVED lines=68> */
.L_x_4150:
[----:B------:R-:W-:Y:S05]  /*ded0*/  BSYNC.RECONVERGENT B0 ;  /* 0x0000000000007941 */ /* 0x000fea0003800200 */
.L_x_4149:
[----:B------:R-:W-:Y:S11]  /*dee0*/  ISETP.GT.AND P0, PT, R79, R91, PT ;  /* 0x0000005b4f00720c */ /* 0x000ff60003f04270 */
[----:B------:R-:W-:Y:S02]  /*def0*/  @!UPT UIADD3 URZ, UPT, UPT, URZ, URZ, URZ ;  /* 0x000000fffffff290 */ /* 0x000fe4000fffe0ff */
[----:B------:R-:W-:Y:S05]  /*df00*/  @P0 BRA `(.L_x_4151) ;  /* 0xffffff48008c0947 */ /* 0x000fea000383ffff */
.L_x_4080:
[----:B------:R-:W-:Y:S05]  /*df10*/  WARPSYNC.ALL ;  /* 0x0000000000007948 */ /* 0x000fea0003800000 */
[----:B------:R-:W-:Y:S06]  /*df20*/  BAR.SYNC.DEFER_BLOCKING 0x0 ;  /* 0x0000000000007b1d */ /* 0x000fec0000010000 */
[----:B------:R-:W2:Y:S01]  /*df30*/  LD.E R38, desc[UR6][R168.64+0xd0] ;  /* 0x0000d006a8267980 */ /* 0x000ea2000c101900 */
[----:B------:R-:W-:Y:S01]  /*df40*/  BSSY.RECONVERGENT B2, `(.L_x_4152) ;  /* 0x00002a4000027945 */ /* 0x000fe20003800200 */
[C---:B------:R-:W-:Y:S01]  /*df50*/  SHF.L.U64.HI R37, R106.reuse, 0x4, R107 ;  /* 0x000000046a257819 */ /* 0x040fe2000001026b */
[----:B----4-:R-:W-:Y:S01]  /*df60*/  IMAD.SHL.U32 R30, R106, 0x10, RZ ;  /* 0x000000106a1e7824 */ /* 0x010fe200078e00ff */
[----:B--2---:R-:W-:-:S13]  /*df70*/  ISETP.NE.AND P0, PT, R38, RZ, PT ;  /* 0x000000ff2600720c */ /* 0x004fda0003f05270 */
[----:B------:R-:W-:Y:S05]  /*df80*/  @P0 BRA `(.L_x_4153) ;  /* 0x0000000000840947 */ /* 0x000fea0003800000 */
[----:B------:R-:W2:Y:S01]  /*df90*/  LDL R0, [R1] ;  /* 0x0000000001007983 */ /* 0x000ea20000100800 */
[----:B------:R-:W-:Y:S01]  /*dfa0*/  LEA R2, P0, R30, R108, 0x1 ;  /* 0x0000006c1e027211 */ /* 0x000fe200078008ff */
[C---:B------:R-:W-:Y:S01]  /*dfb0*/  VIADD R40, R70.reuse, 0x20 ;  /* 0x0000002046287836 */ /* 0x040fe20000000000 */
[----:B------:R-:W-:Y:S01]  /*dfc0*/  BSSY.RECONVERGENT B0, `(.L_x_4154) ;  /* 0x0000015000007945 */ /* 0x000fe20003800200 */
[----:B------:R-:W-:Y:S01]  /*dfd0*/  VIADD R46, R70, 0x10 ;  /* 0x00000010462e7836 */ /* 0x000fe20000000000 */
[----:B------:R-:W-:Y:S01]  /*dfe0*/  LEA.HI.X R3, R30, R109, R37, 0x1, P0 ;  /* 0x0000006d1e037211 */ /* 0x000fe200000f0c25 */
[----:B------:R-:W-:Y:S02]  /*dff0*/  VIADD R30, R70, 0x30 ;  /* 0x00000030461e7836 */ /* 0x000fe40000000000 */
[----:B--2---:R-:W-:-:S05]  /*e000*/  IMAD.IADD R0, R0, 0x1, -R159 ;  /* 0x0000000100007824 */ /* 0x004fca00078e0a9f */
[-C--:B------:R-:W-:Y:S02]  /*e010*/  ISETP.GE.AND P2, PT, R70, R0.reuse, PT ;  /* 0x000000004600720c */ /* 0x080fe40003f46270 */
[-C--:B------:R-:W-:Y:S02]  /*e020*/  ISETP.GE.AND P0, PT, R40, R0.reuse, PT ;  /* 0x000000002800720c */ /* 0x080fe40003f06270 */
[----:B------:R-:W-:-:S09]  /*e030*/  ISETP.GE.AND P1, PT, R46, R0, PT ;  /* 0x000000002e00720c */ /* 0x000fd20003f26270 */
[----:B------:R-:W-:Y:S01]  /*e040*/  @!PT LDS RZ, [RZ] ;  /* 0x00000000fffff984 */ /* 0x000fe20000000800 */
[----:B------:R-:W-:Y:S01]  /*e050*/  @!PT LDS RZ, [RZ] ;  /* 0x00000000fffff984 */ /* 0x000fe20000000800 */
[----:B------:R-:W-:Y:S01]  /*e060*/  @!PT LDS RZ, [RZ] ;  /* 0x00000000fffff984 */ /* 0x000fe20000000800 */
[----:B------:R1:W-:Y:S04]  /*e070*/  @!P2 LDGSTS.E.BYPASS.LTC128B.128 [R85], desc[UR6][R108.64] ;  /* 0x000000006c55afae */ /* 0x0003e8000b981a06 */
[----:B------:R1:W-:Y:S01]  /*e080*/  @!P1 LDGSTS.E.BYPASS.LTC128B.128 [R85+0x800], desc[UR6][R2.64] ;  /* 0x0080000002559fae */ /* 0x0003e2000b981a06 */
[----:B------:R-:W-:Y:S01]  /*e090*/  ISETP.GE.AND P1, PT, R30, R0, PT ;  /* 0x000000001e00720c */ /* 0x000fe20003f26270 */
[----:B------:R-:W-:-:S12]  /*e0a0*/  @P0 BRA `(.L_x_4155) ;  /* 0x0000000000180947 */ /* 0x000fd80003800000 */
[----:B------:R-:W-:-:S04]  /*e0b0*/  LEA R4, P0, R106, R2, 0x5 ;  /* 0x000000026a047211 */ /* 0x000fc800078028ff */
[----:B------:R-:W-:-:S05]  /*e0c0*/  LEA.HI.X R5, R106, R3, R107, 0x5, P0 ;  /* 0x000000036a057211 */ /* 0x000fca00000f2c6b */
[----:B------:R-:W-:Y:S01]  /*e0d0*/  @!PT LDS RZ, [RZ] ;  /* 0x00000000fffff984 */ /* 0x000fe20000000800 */
[----:B------:R-:W-:Y:S01]  /*e0e0*/  @!PT LDS RZ, [RZ] ;  /* 0x00000000fffff984 */ /* 0x000fe20000000800 */
[----:B------:R-:W-:Y:S01]  /*e0f0*/  @!PT LDS RZ, [RZ] ;  /* 0x00000000fffff984 */ /* 0x000fe20000000800 */
[----:B------:R2:W-:Y:S04]  /*e100*/  LDGSTS.E.BYPASS.LTC128B.128 [R85+0x1000], desc[UR6][R4.64] ;  /* 0x0100000004557fae */ /* 0x0005e8000b981a06 */
.L_x_4155:
[----:B------:R-:W-:Y:S05]  /*e110*/  BSYNC.RECONVERGENT B0 ;  /* 0x0000000000007941 */ /* 0x000fea0003800200 */
.L_x_4154:
        /* <DEDUP_REMOVED lines=8> */
.L_x_4153:
        /* <DEDUP_REMOVED lines=23> */
[----:B------:R-:W2:Y:S01]  /*e310*/  LDL R5, [R1] ;  /* 0x0000000001057983 */ /* 0x000ea20000100800 */
[C---:B------:R-:W-:Y:S01]  /*e320*/  IMAD.SHL.U32 R0, R2.reuse, 0x2, RZ ;  /* 0x0000000202007824 */ /* 0x040fe200078e00ff */
[----:B------:R-:W-:Y:S01]  /*e330*/  SHF.L.U64.HI R2, R2, 0x1, R3 ;  /* 0x0000000102027819 */ /* 0x000fe20000010203 */
[----:B------:R-:W-:Y:S03]  /*e340*/  BSSY.RECONVERGENT B1, `(.L_x_4158) ;  /* 0x000003c000017945 */ /* 0x000fe60003800200 */
[-C--:B-----5:R-:W-:Y:S02]  /*e350*/  IADD3 R22, P1, PT, R28, R0.reuse, RZ ;  /* 0x000000001c167210 */ /* 0x0a0fe40007f3e0ff */
[----:B------:R-:W-:-:S03]  /*e360*/  IADD3 R20, P0, PT, R26, R0, RZ ;  /* 0x000000001a147210 */ /* 0x000fc60007f1e0ff */
[--C-:B------:R-:W-:Y:S02]  /*e370*/  IMAD.X R23, R29, 0x1, R2.reuse, P1 ;  /* 0x000000011d177824 */ /* 0x100fe400008e0602 */
[----:B------:R-:W-:Y:S02]  /*e380*/  IMAD.X R21, R27, 0x1, R2, P0 ;  /* 0x000000011b157824 */ /* 0x000fe400000e0602 */
[----:B--2---:R-:W-:-:S05]  /*e390*/  IMAD.IADD R25, R5, 0x1, -R159 ;  /* 0x0000000105197824 */ /* 0x004fca00078e0a9f */
        /* <DEDUP_REMOVED lines=52> */
.L_x_4161:
[----:B------:R-:W-:Y:S05]  /*e6e0*/  BSYNC.RECONVERGENT B0 ;  /* 0x0000000000007941 */ /* 0x000fea0003800200 */
.L_x_4160:
[----:B-----5:R1:W-:Y:S02]  /*e6f0*/  STS.128 [R85], R4 ;  /* 0x0000000455007388 */ /* 0x0203e40000000c00 */
.L_x_4159:
[----:B------:R-:W-:Y:S05]  /*e700*/  BSYNC.RECONVERGENT B1 ;  /* 0x0000000000017941 */ /* 0x000fea0003800200 */
.L_x_4158:
[----:B------:R-:W-:Y:S01]  /*e710*/  VIADD R46, R70, 0x10 ;  /* 0x00000010462e7836 */ /* 0x000fe20000000000 */
[----:B------:R-:W-:Y:S01]  /*e720*/  LEA R12, P0, R30, R108, 0x1 ;  /* 0x0000006c1e0c7211 */ /* 0x000fe200078008ff */
[----:B------:R-:W-:Y:S03]  /*e730*/  BSSY.RECONVERGENT B1, `(.L_x_4162) ;  /* 0x0000036000017945 */ /* 0x000fe60003800200 */
[----:B------:R-:W-:Y:S02]  /*e740*/  ISETP.GE.AND P1, PT, R46, R25, PT ;  /* 0x000000192e00720c */ /* 0x000fe40003f26270 */
[----:B------:R-:W-:-:S11]  /*e750*/  LEA.HI.X R13, R30, R109, R37, 0x1, P0 ;  /* 0x0000006d1e0d7211 */ /* 0x000fd600000f0c25 */
[----:B------:R-:W-:Y:S05]  /*e760*/  @P1 BRA `(.L_x_4163) ;  /* 0x0000000000c81947 */ /* 0x000fea0003800000 */
[----:B-1----:R1:W5:Y:S01]  /*e770*/  LD.E.128 R4, desc[UR6][R12.64] ;  /* 0x000000060c047980 */ /* 0x002362000c101d00 */
        /* <DEDUP_REMOVED lines=47> */
.L_x_4165:
[----:B------:R-:W-:Y:S05]  /*ea70*/  BSYNC.RECONVERGENT B0 ;  /* 0x0000000000007941 */ /* 0x000fea0003800200 */
.L_x_4164:
[----:B-----5:R2:W-:Y:S02]  /*ea80*/  STS.128 [R85+0x800], R4 ;  /* 0x0008000455007388 */ /* 0x0205e40000000c00 */
.L_x_4163:
[----:B------:R-:W-:Y:S05]  /*ea90*/  BSYNC.RECONVERGENT B1 ;  /* 0x0000000000017941 */ /* 0x000fea0003800200 */
.L_x_4162:
[----:B------:R-:W-:Y:S01]  /*eaa0*/  IADD3 R40, PT, PT, R70, 0x20, RZ ;  /* 0x0000002046287810 */ /* 0x000fe20007ffe0ff */
[----:B------:R-:W-:Y:S03]  /*eab0*/  BSSY.RECONVERGENT B1, `(.L_x_4166) ;  /* 0x0000037000017945 */ /* 0x000fe60003800200 */
[----:B------:R-:W-:-:S13]  /*eac0*/  ISETP.GE.AND P0, PT, R40, R25, PT ;  /* 0x000000192800720c */ /* 0x000fda0003f06270 */
[----:B------:R-:W-:Y:S05]  /*ead0*/  @P0 BRA `(.L_x_4167) ;  /* 0x0000000000d00947 */ /* 0x000fea0003800000 */
[----:B-12---:R-:W-:-:S04]  /*eae0*/  LEA R4, P0, R106, R12, 0x5 ;  /* 0x0000000c6a047211 */ /* 0x006fc800078028ff */
[----:B------:R-:W-:-:S06]  /*eaf0*/  LEA.HI.X R5, R106, R13, R107, 0x5, P0 ;  /* 0x0000000d6a057211 */ /* 0x000fcc00000f2c6b */
        /* <DEDUP_REMOVED lines=48> */
.L_x_4169:
[----:B------:R-:W-:Y:S05]  /*ee00*/  BSYNC.RECONVERGENT B0 ;  /* 0x0000000000007941 */ /* 0x000fea0003800200 */
.L_x_4168:
[----:B-----5:R3:W-:Y:S02]  /*ee10*/  STS.128 [R85+0x1000], R4 ;  /* 0x0010000455007388 */ /* 0x0207e40000000c00 */
.L_x_4167:
[----:B------:R-:W-:Y:S05]  /*ee20*/  BSYNC.RECONVERGENT B1 ;  /* 0x0000000000017941 */ /* 0x000fea0003800200 */
.L_x_4166:
[----:B------:R-:W-:-:S04]  /*ee30*/  IADD3 R30, PT, PT, R70, 0x30, RZ ;  /* 0x00000030461e7810 */ /* 0x000fc80007ffe0ff */
[----:B------:R-:W-:-:S13]  /*ee40*/  ISETP.GE.AND P0, PT, R30, R25, PT ;  /* 0x000000191e00720c */ /* 0x000fda0003f06270 */
[----:B------:R-:W-:Y:S05]  /*ee50*/  @P0 BRA `(.L_x_4156) ;  /* 0x0000001800c80947 */ /* 0x000fea0003800000 */
[----:B-123--:R-:W-:-:S04]  /*ee60*/  LEA R4, P0, R106, R12, 0x6 ;  /* 0x0000000c6a047211 */ /* 0x00efc800078030ff */
        /* <DEDUP_REMOVED lines=49> */
.L_x_4171:
[----:B------:R-:W-:Y:S05]  /*f180*/  BSYNC.RECONVERGENT B0 ;  /* 0x0000000000007941 */ /* 0x000fea0003800200 */
.L_x_4170:
[----:B-----5:R4:W-:Y:S01]  /*f190*/  STS.128 [R85+0x1800], R4 ;  /* 0x0018000455007388 */ /* 0x0209e20000000c00 */
[----:B------:R-:W-:Y:S05]  /*f1a0*/  BRA `(.L_x_4156) ;  /* 0x0000001400f47947 */ /* 0x000fea0003800000 */
.L_x_4157:
[----:B------:R-:W2:Y:S01]  /*f1b0*/  LDL R2, [R1] ;  /* 0x0000000001027983 */ /* 0x000ea20000100800 */
[----:B------:R-:W-:Y:S01]  /*f1c0*/  IMAD.MOV R39, RZ, RZ, -R0 ;  /* 0x000000ffff277224 */ /* 0x000fe200078e0a00 */
[----:B------:R-:W-:Y:S01]  /*f1d0*/  ISETP.GE.AND P1, PT, R14, R0, PT ;  /* 0x000000000e00720c */ /* 0x000fe20003f26270 */
[----:B------:R-:W-:Y:S03]  /*f1e0*/  BSSY.RECONVERGENT B1, `(.L_x_4172) ;  /* 0x0000060000017945 */ /* 0x000fe60003800200 */
[----:B------:R-:W-:Y:S02]  /*f1f0*/  SEL R24, R0, R39, !P1 ;  /* 0x0000002700187207 */ /* 0x000fe40004800000 */
[----:B------:R-:W-:Y:S02]  /*f200*/  SHF.R.S32.HI R47, RZ, 0x1f, R39 ;  /* 0x0000001fff2f7819 */ /* 0x000fe40000011427 */
[----:B------:R-:W-:Y:S01]  /*f210*/  SHF.R.S32.HI R25, RZ, 0x1f, R24 ;  /* 0x0000001fff197819 */ /* 0x000fe20000011418 */
        /* <DEDUP_REMOVED lines=15> */
[----:B-----5:R-:W-:-:S05]  /*f310*/  IADD3 R8, P0, PT, R26, R16, RZ ;  /* 0x000000101a087210 */ /* 0x020fca0007f1e0ff */
        /* <DEDUP_REMOVED lines=8> */
[C---:B------:R-:W-:Y:S01]  /*f3a0*/  LOP3.LUT R35, R5.reuse, 0xffff0000, RZ, 0xc0, !PT ;  /* 0xffff000005237812 */ /* 0x040fe200078ec0ff */
        /* <DEDUP_REMOVED lines=65> */
.L_x_4175:
[----:B------:R-:W-:Y:S05]  /*f7c0*/  BSYNC.RECONVERGENT B0 ;  /* 0x0000000000007941 */ /* 0x000fea0003800200 */
.L_x_4174:
[----:B-----5:R1:W-:Y:S02]  /*f7d0*/  STS.128 [R85], R4 ;  /* 0x0000000455007388 */ /* 0x0203e40000000c00 */
.L_x_4173:
[----:B------:R-:W-:Y:S05]  /*f7e0*/  BSYNC.RECONVERGENT B1 ;  /* 0x0000000000017941 */ /* 0x000fea0003800200 */
.L_x_4172:
        /* <DEDUP_REMOVED lines=91> */
.L_x_4179:
[----:B------:R-:W-:Y:S05]  /*fda0*/  BSYNC.RECONVERGENT B0 ;  /* 0x0000000000007941 */ /* 0x000fea0003800200 */
.L_x_4178:
[----:B-----5:R2:W-:Y:S02]  /*fdb0*/  STS.128 [R85+0x800], R4 ;  /* 0x0008000455007388 */ /* 0x0205e40000000c00 */
.L_x_4177:
[----:B------:R-:W-:Y:S05]  /*fdc0*/  BSYNC.RECONVERGENT B1 ;  /* 0x0000000000017941 */ /* 0x000fea0003800200 */
.L_x_4176:
[----:B------:R-:W-:Y:S01]  /*fdd0*/  IADD3 R40, PT, PT, R70, 0x20, RZ ;  /* 0x0000002046287810 */ /* 0x000fe20007ffe0ff */
[----:B------:R-:W-:Y:S03]  /*fde0*/  BSSY.RECONVERGENT B1, `(.L_x_4180) ;  /* 0x000005c000017945 */ /* 0x000fe60003800200 */
[----:B------:R-:W-:-:S13]  /*fdf0*/  ISETP.GE.AND P0, PT, R40, R41, PT ;  /* 0x000000292800720c */ /* 0x000fda0003f06270 */
[----:B------:R-:W-:Y:S05]  /*fe00*/  @P0 BRA `(.L_x_4181) ;  /* 0x0000000400640947 */ /* 0x000fea0003800000 */
[----:B------:R-:W-:-:S04]  /*fe10*/  LEA R2, P0, R106, R12, 0x5 ;  /* 0x0000000c6a027211 */ /* 0x000fc800078028ff */
[----:B------:R-:W-:-:S05]  /*fe20*/  LEA.HI.X R3, R106, R13, R107, 0x5, P0 ;  /* 0x0000000d6a037211 */ /* 0x000fca00000f2c6b */
[----:B-12---:R1:W5:Y:S01]  /*fe30*/  LD.E.128 R4, desc[UR6][R2.64] ;  /* 0x0000000602047980 */ /* 0x006362000c101d00 */
        /* <DEDUP_REMOVED lines=13> */
[----:B------:R2:W3:Y:S05]  /*ff10*/  LD.E.128 R20, desc[UR6][R8.64] ;  /* 0x0000000608147980 */ /* 0x0004ea000c101d00 */
[----:B------:R-:W4:Y:S01]  /*ff20*/  LD.E.128 R16, desc[UR6][R16.64] ;  /* 0x0000000610107980 */ /* 0x000f22000c101d00 */
[----:B--2---:R-:W-:-:S04]  /*ff30*/  IADD3 R8, P0, PT, R28, R10, RZ ;  /* 0x0000000a1c087210 */ /* 0x004fc80007f1e0ff */
[----:B------:R-:W-:-:S06]  /*ff40*/  IADD3.X R9, PT, PT, R29, R0, RZ, P0, !PT ;  /* 0x000000001d097210 */ /* 0x000fcc00007fe4ff */
[----:B------:R-:W2:Y:S01]  /*ff50*/  LD.E.128 R8, desc[UR6][R8.64] ;  /* 0x0000000608087980 */ /* 0x000ea2000c101d00 */
        /* <DEDUP_REMOVED lines=8> */
[C---:B---3--:R-:W-:Y:S01]  /*ffe0*/  IMAD.U32 R6, R20.reuse, 0x10000, RZ ;  /* 0x0001000014067824 */ /* 0x048fe200078e00ff */
        /* <DEDUP_REMOVED lines=9> */
[C---:B----4-:R-:W-:Y:S01]  /*10080*/  IMAD.U32 R23, R17.reuse, 0x10000, RZ ;  /* 0x0001000011177824 */ /* 0x050fe200078e00ff */
        /* <DEDUP_REMOVED lines=21> */
[----:B--2---:R-:W-:Y:S01]  /*101e0*/  IMAD.U32 R7, R8, 0x10000, RZ ;  /* 0x0001000008077824 */ /* 0x004fe200078e00ff */
        /* <DEDUP_REMOVED lines=25> */
.L_x_4183:
[----:B------:R-:W-:Y:S05]  /*10380*/  BSYNC.RECONVERGENT B0 ;  /* 0x0000000000007941 */ /* 0x000fea0003800200 */
.L_x_4182:
[----:B-----5:R3:W-:Y:S02]  /*10390*/  STS.128 [R85+0x1000], R4 ;  /* 0x0010000455007388 */ /* 0x0207e40000000c00 */
.L_x_4181:
[----:B------:R-:W-:Y:S05]  /*103a0*/  BSYNC.RECONVERGENT B1 ;  /* 0x0000000000017941 */ /* 0x000fea0003800200 */
.L_x_4180:
[----:B------:R-:W-:-:S04]  /*103b0*/  IADD3 R30, PT, PT, R70, 0x30, RZ ;  /* 0x00000030461e7810 */ /* 0x000fc80007ffe0ff */
[----:B------:R-:W-:-:S13]  /*103c0*/  ISETP.GE.AND P0, PT, R30, R41, PT ;  /* 0x000000291e00720c */ /* 0x000fda0003f06270 */
[----:B------:R-:W-:Y:S05]  /*103d0*/  @P0 BRA `(.L_x_4156) ;  /* 0x0000000400680947 */ /* 0x000fea0003800000 */
[----:B-1----:R-:W-:-:S04]  /*103e0*/  LEA R2, P0, R106, R12, 0x6 ;  /* 0x0000000c6a027211 */ /* 0x002fc800078030ff */
[----:B------:R-:W-:-:S05]  /*103f0*/  LEA.HI.X R3, R106, R13, R107, 0x6, P0 ;  /* 0x0000000d6a037211 */ /* 0x000fca00000f346b */
[----:B------:R1:W5:Y:S01]  /*10400*/  LD.E.128 R8, desc[UR6][R2.64] ;  /* 0x0000000602087980 */ /* 0x000362000c101d00 */
[----:B------:R-:W-:Y:S01]  /*10410*/  ISETP.GE.AND P0, PT, R14, R38, PT ;  /* 0x000000260e00720c */ /* 0x000fe20003f06270 */
[----:B------:R-:W-:-:S12]  /*10420*/  BSSY.RECONVERGENT B0, `(.L_x_4184) ;  /* 0x0000054000007945 */ /* 0x000fd80003800200 */
[----:B------:R-:W-:Y:S05]  /*10430*/  @P0 BRA `(.L_x_4185) ;  /* 0x0000000400480947 */ /* 0x000fea0003800000 */
[----:B------:R-:W-:Y:S01]  /*10440*/  SEL R0, R39, RZ, P1 ;  /* 0x000000ff27007207 */ /* 0x000fe20000800000 */
[----:B--23--:R-:W-:Y:S01]  /*10450*/  IMAD R4, R107, 0x30, RZ ;  /* 0x000000306b047824 */ /* 0x00cfe200078e02ff */
[----:B------:R-:W-:Y:S01]  /*10460*/  SEL R5, R47, RZ, P1 ;  /* 0x000000ff2f057207 */ /* 0x000fe20000800000 */
[----:B-1----:R-:W-:Y:S01]  /*10470*/  IMAD.WIDE.U32 R2, R106, 0x30, R24 ;  /* 0x000000306a027825 */ /* 0x002fe200078e0018 */
[----:B------:R-:W-:-:S03]  /*10480*/  IADD3 R0, P0, PT, R0, R44, RZ ;  /* 0x0000002c00007210 */ /* 0x000fc60007f1e0ff */
[----:B------:R-:W-:Y:S01]  /*10490*/  IMAD.IADD R4, R3, 0x1, R4 ;  /* 0x0000000103047824 */ /* 0x000fe200078e0204 */
[----:B------:R-:W-:Y:S01]  /*104a0*/  LEA R12, P2, R2, R108, 0x1 ;  /* 0x0000006c020c7211 */ /* 0x000fe200078408ff */
[----:B------:R-:W-:Y:S01]  /*104b0*/  IMAD.X R3, R5, 0x1, R45, P0 ;  /* 0x0000000105037824 */ /* 0x000fe200000e062d */
[----:B------:R-:W-:Y:S02]  /*104c0*/  SHF.L.U32 R16, R0, 0x1, RZ ;  /* 0x0000000100107819 */ /* 0x000fe400000006ff */
[----:B------:R-:W-:Y:S02]  /*104d0*/  LEA.HI.X R13, R2, R109, R4, 0x1, P2 ;  /* 0x0000006d020d7211 */ /* 0x000fe400010f0c04 */
[----:B------:R-:W-:Y:S02]  /*104e0*/  SHF.L.U64.HI R3, R0, 0x1, R3 ;  /* 0x0000000100037819 */ /* 0x000fe40000010203 */
[-C--:B-----5:R-:W-:Y:S02]  /*104f0*/  IADD3 R4, P0, PT, R26, R16.reuse, RZ ;  /* 0x000000101a047210 */ /* 0x0a0fe40007f1e0ff */
[----:B------:R-:W2:Y:S03]  /*10500*/  LD.E.128 R12, desc[UR6][R12.64] ;  /* 0x000000060c0c7980 */ /* 0x000ea6000c101d00 */
[----:B------:R-:W-:Y:S01]  /*10510*/  IMAD.X R5, R27, 0x1, R3, P0 ;  /* 0x000000011b057824 */ /* 0x000fe200000e0603 */
[----:B------:R-:W-:-:S05]  /*10520*/  IADD3 R16, P0, PT, R28, R16, RZ ;  /* 0x000000101c107210 */ /* 0x000fca0007f1e0ff */
[----:B------:R-:W3:Y:S01]  /*10530*/  LD.E.128 R4, desc[UR6][R4.64] ;  /* 0x0000000604047980 */ /* 0x000ee2000c101d00 */
[----:B------:R-:W-:-:S06]  /*10540*/  IMAD.X R17, R29, 0x1, R3, P0 ;  /* 0x000000011d117824 */ /* 0x000fcc00000e0603 */
[----:B------:R-:W4:Y:S01]  /*10550*/  LD.E.128 R16, desc[UR6][R16.64] ;  /* 0x0000000610107980 */ /* 0x000f22000c101d00 */
[C---:B------:R-:W-:Y:S01]  /*10560*/  SHF.L.U32 R21, R8.reuse, 0x10, RZ ;  /* 0x0000001008157819 */ /* 0x040fe200000006ff */
[C---:B------:R-:W-:Y:S01]  /*10570*/  IMAD.U32 R20, R9.reuse, 0x10000, RZ ;  /* 0x0001000009147824 */ /* 0x040fe200078e00ff */
[----:B------:R-:W-:Y:S02]  /*10580*/  LOP3.LUT R22, R8, 0xffff0000, RZ, 0xc0, !PT ;  /* 0xffff000008167812 */ /* 0x000fe400078ec0ff */
[----:B------:R-:W-:Y:S02]  /*10590*/  LOP3.LUT R25, R9, 0xffff0000, RZ, 0xc0, !PT ;  /* 0xffff000009197812 */ /* 0x000fe400078ec0ff */
[C---:B------:R-:W-:Y:S02]  /*105a0*/  SHF.L.U32 R23, R10.reuse, 0x10, RZ ;  /* 0x000000100a177819 */ /* 0x040fe400000006ff */
[----:B------:R-:W-:Y:S02]  /*105b0*/  LOP3.LUT R24, R10, 0xffff0000, RZ, 0xc0, !PT ;  /* 0xffff00000a187812 */ /* 0x000fe400078ec0ff */
[C---:B------:R-:W-:Y:S01]  /*105c0*/  LOP3.LUT R26, R11.reuse, 0xffff0000, RZ, 0xc0, !PT ;  /* 0xffff00000b1a7812 */ /* 0x040fe200078ec0ff */
[----:B------:R-:W-:Y:S01]  /*105d0*/  IMAD.U32 R11, R11, 0x10000, RZ ;  /* 0x000100000b0b7824 */ /* 0x000fe200078e00ff */
[C---:B--2---:R-:W-:Y:S01]  /*105e0*/  SHF.L.U32 R27, R12.reuse, 0x10, RZ ;  /* 0x000000100c1b7819 */ /* 0x044fe200000006ff */
[----:B------:R-:W-:Y:S01]  /*105f0*/  IMAD.U32 R29, R13, 0x10000, RZ ;  /* 0x000100000d1d7824 */ /* 0x000fe200078e00ff */
[----:B------:R-:W-:Y:S01]  /*10600*/  LOP3.LUT R28, R12, 0xffff0000, RZ, 0xc0, !PT ;  /* 0xffff00000c1c7812 */ /* 0x000fe200078ec0ff */
[----:B------:R-:W-:Y:S01]  /*10610*/  IMAD.U32 R32, R15, 0x10000, RZ ;  /* 0x000100000f207824 */ /* 0x000fe200078e00ff */
[----:B------:R-:W-:-:S02]  /*10620*/  LOP3.LUT R12, R13, 0xffff0000, RZ, 0xc0, !PT ;  /* 0xffff00000d0c7812 */ /* 0x000fc400078ec0ff */
[C---:B------:R-:W-:Y:S02]  /*10630*/  SHF.L.U32 R13, R14.reuse, 0x10, RZ ;  /* 0x000000100e0d7819 */ /* 0x040fe400000006ff */
[----:B------:R-:W-:Y:S01]  /*10640*/  LOP3.LUT R31, R14, 0xffff0000, RZ, 0xc0, !PT ;  /* 0xffff00000e1f7812 */ /* 0x000fe200078ec0ff */
[C---:B---3--:R-:W-:Y:S01]  /*10650*/  IMAD.U32 R8, R5.reuse, 0x10000, RZ ;  /* 0x0001000005087824 */ /* 0x048fe200078e00ff */
[----:B------:R-:W-:Y:S01]  /*10660*/  LOP3.LUT R5, R5, 0xffff0000, RZ, 0xc0, !PT ;  /* 0xffff000005057812 */ /* 0x000fe200078ec0ff */
[C---:B------:R-:W-:Y:S01]  /*10670*/  IMAD.U32 R2, R7.reuse, 0x10000, RZ ;  /* 0x0001000007027824 */ /* 0x040fe200078e00ff */
[----:B------:R-:W-:Y:S01]  /*10680*/  LOP3.LUT R0, R7, 0xffff0000, RZ, 0xc0, !PT ;  /* 0xffff000007007812 */ /* 0x000fe200078ec0ff */
[----:B------:R-:W-:Y:S01]  /*10690*/  @!P1 FADD.FTZ R8, -R8, -RZ ;  /* 0x800000ff08089221 */ /* 0x000fe20000010100 */
[C---:B------:R-:W-:Y:S01]  /*106a0*/  SHF.L.U32 R10, R4.reuse, 0x10, RZ ;  /* 0x00000010040a7819 */ /* 0x040fe200000006ff */
        /* <DEDUP_REMOVED lines=9> */
[----:B------:R-:W-:Y:S01]  /*10740*/  FMUL.FTZ R5, R12, R5 ;  /* 0x000000050c057220 */ /* 0x000fe20000410000 */
[----:B------:R-:W-:Y:S01]  /*10750*/  @!P1 FADD.FTZ R3, -R3, -RZ ;  /* 0x800000ff03039221 */ /* 0x000fe20000010100 */
[----:B----4-:R-:W-:Y:S01]  /*10760*/  SHF.L.U32 R7, R16, 0x10, RZ ;  /* 0x0000001010077819 */ /* 0x010fe200000006ff */
[----:B------:R-:W-:Y:S01]  /*10770*/  FMUL.FTZ R0, R14, R0 ;  /* 0x000000000e007220 */ /* 0x000fe20000410000 */
[C---:B------:R-:W-:Y:S01]  /*10780*/  SHF.L.U32 R12, R18.reuse, 0x10, RZ ;  /* 0x00000010120c7819 */ /* 0x040fe200000006ff */
[----:B------:R-:W-:Y:S01]  /*10790*/  FMUL.FTZ R10, R27, R10 ;  /* 0x0000000a1b0a7220 */ /* 0x000fe20000410000 */
[----:B------:R-:W-:Y:S01]  /*107a0*/  LOP3.LUT R14, R18, 0xffff0000, RZ, 0xc0, !PT ;  /* 0xffff0000120e7812 */ /* 0x000fe200078ec0ff */
[----:B------:R-:W-:Y:S01]  /*107b0*/  FMUL.FTZ R4, R13, R4 ;  /* 0x000000040d047220 */ /* 0x000fe20000410000 */
[----:B------:R-:W-:Y:S01]  /*107c0*/  LOP3.LUT R18, R19, 0xffff0000, RZ, 0xc0, !PT ;  /* 0xffff000013127812 */ /* 0x000fe200078ec0ff */
[----:B------:R-:W-:Y:S01]  /*107d0*/  FMUL.FTZ R3, R31, R3 ;  /* 0x000000031f037220 */ /* 0x000fe20000410000 */
[----:B------:R-:W-:Y:S01]  /*107e0*/  FMUL.FTZ R2, R32, R2 ;  /* 0x0000000220027220 */ /* 0x000fe20000410000 */
[----:B------:R-:W-:-:S02]  /*107f0*/  IMAD.U32 R15, R19, 0x10000, RZ ;  /* 0x00010000130f7824 */ /* 0x000fc400078e00ff */
[----:B------:R-:W-:Y:S01]  /*10800*/  @!P1 FADD.FTZ R9, -R9, -RZ ;  /* 0x800000ff09099221 */ /* 0x000fe20000010100 */
[----:B------:R-:W-:Y:S01]  /*10810*/  FFMA.FTZ R7, R21, R7, R10 ;  /* 0x0000000715077223 */ /* 0x000fe2000001000a */
[----:B------:R-:W-:Y:S01]  /*10820*/  FFMA.FTZ R4, R23, R12, R4 ;  /* 0x0000000c17047223 */ /* 0x000fe20000010004 */
[----:B------:R-:W-:Y:S01]  /*10830*/  FFMA.FTZ R3, R24, R14, R3 ;  /* 0x0000000e18037223 */ /* 0x000fe20000010003 */
[----:B------:R-:W-:Y:S01]  /*10840*/  FFMA.FTZ R2, R11, R15, R2 ;  /* 0x0000000f0b027223 */ /* 0x000fe20000010002 */
[----:B------:R-:W-:Y:S01]  /*10850*/  FFMA.FTZ R10, R26, R18, R0 ;  /* 0x000000121a0a7223 */ /* 0x000fe20000010000 */
[----:B------:R-:W-:Y:S01]  /*10860*/  LOP3.LUT R6, R16, 0xffff0000, RZ, 0xc0, !PT ;  /* 0xffff000010067812 */ /* 0x000fe200078ec0ff */
[----:B------:R-:W-:Y:S01]  /*10870*/  FMUL.FTZ R9, R28, R9 ;  /* 0x000000091c097220 */ /* 0x000fe20000410000 */
[----:B------:R-:W-:Y:S01]  /*10880*/  LOP3.LUT R16, R17, 0xffff0000, RZ, 0xc0, !PT ;  /* 0xffff000011107812 */ /* 0x000fe200078ec0ff */
[----:B------:R-:W-:Y:S01]  /*10890*/  FMUL.FTZ R8, R29, R8 ;  /* 0x000000081d087220 */ /* 0x000fe20000410000 */
[----:B------:R-:W-:Y:S01]  /*108a0*/  IMAD.U32 R13, R17, 0x10000, RZ ;  /* 0x00010000110d7824 */ /* 0x000fe200078e00ff */
[----:B------:R-:W-:Y:S01]  /*108b0*/  F2FP.BF16.F32.PACK_AB R11, R3, R4 ;  /* 0x00000004030b723e */ /* 0x000fe200000010ff */
[----:B------:R-:W-:Y:S01]  /*108c0*/  FFMA.FTZ R9, R22, R6, R9 ;  /* 0x0000000616097223 */ /* 0x000fe20000010009 */
[----:B------:R-:W-:Y:S01]  /*108d0*/  F2FP.BF16.F32.PACK_AB R10, R10, R2 ;  /* 0x000000020a0a723e */ /* 0x000fe200000010ff */
[----:B------:R-:W-:Y:S01]  /*108e0*/  FFMA.FTZ R6, R20, R13, R8 ;  /* 0x0000000d14067223 */ /* 0x000fe20000010008 */
[----:B------:R-:W-:-:S02]  /*108f0*/  FFMA.FTZ R5, R25, R16, R5 ;  /* 0x0000001019057223 */ /* 0x000fc40000010005 */
[----:B------:R-:W-:Y:S02]  /*10900*/  LOP3.LUT R11, R11, R10, RZ, 0x3c, !PT ;  /* 0x0000000a0b0b7212 */ /* 0x000fe400078e3cff */
[----:B------:R-:W-:Y:S02]  /*10910*/  F2FP.BF16.F32.PACK_AB R8, R9, R7 ;  /* 0x000000070908723e */ /* 0x000fe400000010ff */
[----:B------:R-:W-:Y:S02]  /*10920*/  F2FP.BF16.F32.PACK_AB R0, R5, R6 ;  /* 0x000000060500723e */ /* 0x000fe400000010ff */
[C---:B------:R-:W-:Y:S02]  /*10930*/  LOP3.LUT R10, R11.reuse, R10, RZ, 0x3c, !PT ;  /* 0x0000000a0b0a7212 */ /* 0x040fe400078e3cff */
[----:B------:R-:W-:Y:S02]  /*10940*/  MOV R9, R0 ;  /* 0x0000000000097202 */ /* 0x000fe40000000f00 */
[----:B------:R-:W-:-:S02]  /*10950*/  LOP3.LUT R11, R11, R10, RZ, 0x3c, !PT ;  /* 0x0000000a0b0b7212 */ /* 0x000fc400078e3cff */
.L_x_4185:
[----:B------:R-:W-:Y:S05]  /*10960*/  BSYNC.RECONVERGENT B0 ;  /* 0x0000000000007941 */ /* 0x000fea0003800200 */
.L_x_4184:
[----:B-----5:R4:W-:Y:S02]  /*10970*/  STS.128 [R85+0x1800], R8 ;  /* 0x0018000855007388 */ /* 0x0209e40000000c00 */
.L_x_4156:
[----:B------:R-:W-:Y:S05]  /*10980*/  BSYNC.RECONVERGENT B2 ;  /* 0x0000000000027941 */ /* 0x000fea0003800200 */
.L_x_4152:
[----:B------:R-:W-:Y:S01]  /*10990*/  IMAD.IADD R20, R86, 0x1, -R112 ;  /* 0x0000000156147824 */ /* 0x000fe200078e0a70 */
[C---:B-1-3--:R-:W-:Y:S01]  /*109a0*/  LEA R2, P1, R73.reuse, R246, 0x1 ;  /* 0x000000f649027211 */ /* 0x04afe200078208ff */
[C---:B-----5:R-:W-:Y:S01]  /*109b0*/  VIADD R27, R70.reuse, 0x40 ;  /* 0x00000040461b7836 */ /* 0x060fe20000000000 */
[C---:B------:R-:W-:Y:S01]  /*109c0*/  LOP3.LUT R32, R70.reuse, 0x80, RZ, 0xfc, !PT ;  /* 0x0000008046207812 */ /* 0x040fe200078efcff */
[C---:B------:R-:W-:Y:S01]  /*109d0*/  VIADD R31, R70.reuse, 0x70 ;  /* 0x00000070461f7836 */ /* 0x040fe20000000000 */
[CC--:B------:R-:W-:Y:S01]  /*109e0*/  ISETP.GE.AND P4, PT, R70.reuse, R20.reuse, PT ;  /* 0x000000144600720c */ /* 0x0c0fe20003f86270 */
[----:B------:R-:W-:Y:S01]  /*109f0*/  VIADD R29, R70, 0x60 ;  /* 0x00000060461d7836 */ /* 0x000fe20000000000 */
[-C--:B------:R-:W-:Y:S01]  /*10a00*/  ISETP.GE.AND P0, PT, R40, R20.reuse, PT ;  /* 0x000000142800720c */ /* 0x080fe20003f06270 */
[C---:B------:R-:W-:Y:S01]  /*10a10*/  VIADD R28, R70.reuse, 0x50 ;  /* 0x00000050461c7836 */ /* 0x040fe20000000000 */
[----:B------:R-:W-:Y:S01]  /*10a20*/  P2R R15, PR, RZ, 0x10 ;  /* 0x00000010ff0f7803 */ /* 0x000fe20000000000 */
[----:B------:R-:W-:Y:S01]  /*10a30*/  VIADD R33, R70, 0x90 ;  /* 0x0000009046217836 */ /* 0x000fe20000000000 */
[-C--:B------:R-:W-:Y:S01]  /*10a40*/  ISETP.GE.AND P2, PT, R46, R20.reuse, PT ;  /* 0x000000142e00720c */ /* 0x080fe20003f46270 */
[C---:B------:R-:W-:Y:S01]  /*10a50*/  VIADD R24, R70.reuse, 0xa0 ;  /* 0x000000a046187836 */ /* 0x040fe20000000000 */
[----:B------:R-:W-:Y:S01]  /*10a60*/  LEA.HI.X R3, R73, R245, R87, 0x1, P1 ;  /* 0x000000f549037211 */ /* 0x000fe200008f0c57 */
[C---:B------:R-:W-:Y:S01]  /*10a70*/  VIADD R22, R70.reuse, 0xc0 ;  /* 0x000000c046167836 */ /* 0x040fe20000000000 */
[-C--:B------:R-:W-:Y:S01]  /*10a80*/  ISETP.GE.AND P3, PT, R27, R20.reuse, PT ;  /* 0x000000141b00720c */ /* 0x080fe20003f66270 */
[----:B------:R-:W-:Y:S01]  /*10a90*/  VIADD R25, R70, 0xd0 ;  /* 0x000000d046197836 */ /* 0x000fe20000000000 */
[----:B------:R-:W-:Y:S01]  /*10aa0*/  ISETP.GE.AND P6, PT, R33, R20, PT ;  /* 0x000000142100720c */ /* 0x000fe20003fc6270 */
[----:B--2-4-:R-:W-:Y:S01]  /*10ab0*/  @!P4 IMAD.MOV.U32 R6, RZ, RZ, R246 ;  /* 0x000000ffff06c224 */ /* 0x014fe200078e00f6 */
[----:B------:R-:W1:Y:S01]  /*10ac0*/  S2R R232, SR_TID.X ;  /* 0x0000000000e87919 */ /* 0x000e620000002100 */
[----:B------:R-:W-:Y:S01]  /*10ad0*/  @!P4 IMAD.MOV.U32 R7, RZ, RZ, R245 ;  /* 0x000000ffff07c224 */ /* 0x000fe200078e00f5 */
[----:B------:R-:W-:Y:S01]  /*10ae0*/  @!P0 LEA R4, P1, R234, R2, 0x5 ;  /* 0x00000002ea048211 */ /* 0x000fe200078228ff */
[C---:B------:R-:W-:Y:S01]  /*10af0*/  VIADD R23, R70.reuse, 0xb0 ;  /* 0x000000b046177836 */ /* 0x040fe20000000000 */
[----:B------:R-:W2:Y:S01]  /*10b00*/  S2UR UR8, SR_CgaCtaId ;  /* 0x00000000000879c3 */ /* 0x000ea20000008800 */
[----:B------:R-:W-:Y:S01]  /*10b10*/  VIADD R26, R70, 0xe0 ;  /* 0x000000e0461a7836 */ /* 0x000fe20000000000 */
[----:B------:R-:W-:Y:S01]  /*10b20*/  @!PT LDS RZ, [RZ] ;  /* 0x00000000fffff984 */ /* 0x000fe20000000800 */
[----:B------:R-:W-:Y:S01]  /*10b30*/  @!PT LDS RZ, [RZ] ;  /* 0x00000000fffff984 */ /* 0x000fe20000000800 */
[----:B------:R-:W-:Y:S01]  /*10b40*/  @!PT LDS RZ, [RZ] ;  /* 0x00000000fffff984 */ /* 0x000fe20000000800 */
[----:B------:R3:W-:Y:S01]  /*10b50*/  @!P4 LDGSTS.E.BYPASS.LTC128B.128 [R85+0x2000], desc[UR6][R6.64] ;  /* 0x020000000655cfae */ /* 0x0007e2000b981a06 */
[-C--:B------:R-:W-:Y:S01]  /*10b60*/  ISETP.GE.AND P4, PT, R30, R20.reuse, PT ;  /* 0x000000141e00720c */ /* 0x080fe20003f86270 */
[----:B------:R-:W-:Y:S01]  /*10b70*/  VIADD R70, R70, 0xf0 ;  /* 0x000000f046467836 */ /* 0x000fe20000000000 */
[----:B------:R-:W-:Y:S01]  /*10b80*/  @!P0 LEA.HI.X R5, R234, R3, R235, 0x5, P1 ;  /* 0x00000003ea058211 */ /* 0x000fe200008f2ceb */
[----:B------:R-:W-:Y:S01]  /*10b90*/  @!P2 LDGSTS.E.BYPASS.LTC128B.128 [R85+0x2800], desc[UR6][R2.64] ;  /* 0x028000000255afae */ /* 0x000fe2000b981a06 */
[-C--:B------:R-:W-:Y:S01]  /*10ba0*/  ISETP.GE.AND P1, PT, R31, R20.reuse, PT ;  /* 0x000000141f00720c */ /* 0x080fe20003f26270 */
[----:B------:R-:W-:Y:S01]  /*10bb0*/  @!P3 IMAD R0, R235, 0x60, RZ ;  /* 0x00000060eb00b824 */ /* 0x000fe200078e02ff */
[-C--:B------:R-:W-:Y:S01]  /*10bc0*/  ISETP.GE.AND P2, PT, R29, R20.reuse, PT ;  /* 0x000000141d00720c */ /* 0x080fe20003f46270 */
[----:B------:R4:W-:Y:S01]  /*10bd0*/  @!P0 LDGSTS.E.BYPASS.LTC128B.128 [R85+0x3000], desc[UR6][R4.64] ;  /* 0x0300000004558fae */ /* 0x0009e2000b981a06 */
[----:B------:R-:W-:Y:S01]  /*10be0*/  ISETP.GE.AND P0, PT, R32, R20, PT ;  /* 0x000000142000720c */ /* 0x000fe20003f06270 */
[----:B------:R-:W-:Y:S01]  /*10bf0*/  UMOV UR4, 0x400 ;  /* 0x0000040000047882 */ /* 0x000fe20000000000 */
[----:B------:R-:W-:Y:S01]  /*10c00*/  IMAD.MOV.U32 R62, RZ, RZ, 0x20 ;  /* 0x00000020ff3e7424 */ /* 0x000fe200078e00ff */
[----:B------:R-:W-:Y:S01]  /*10c10*/  BSSY.RECONVERGENT B1, `(.L_x_4186) ;  /* 0x000037c000017945 */ /* 0x000fe20003800200 */
[----:B------:R-:W-:-:S05]  /*10c20*/  IMAD.MOV.U32 R170, RZ, RZ, 0x40 ;  /* 0x00000040ffaa7424 */ /* 0x000fca00078e00ff */
[----:B------:R-:W-:Y:S02]  /*10c30*/  @!P1 IMAD R13, R235, 0xc0, RZ ;  /* 0x000000c0eb0d9824 */ /* 0x000fe400078e02ff */
[--C-:B------:R-:W-:Y:S02]  /*10c40*/  @!P2 IMAD.MOV.U32 R8, RZ, RZ, R2.reuse ;  /* 0x000000ffff08a224 */ /* 0x100fe400078e0002 */
[--C-:B------:R-:W-:Y:S01]  /*10c50*/  @!P2 IMAD.MOV.U32 R9, RZ, RZ, R3.reuse ;  /* 0x000000ffff09a224 */ /* 0x100fe200078e0003 */
[----:B--2---:R-:W-:Y:S01]  /*10c60*/  ULEA UR8, UR8, UR4, 0x18 ;  /* 0x0000000408087291 */ /* 0x004fe2000f8ec0ff */
[C---:B------:R-:W-:Y:S01]  /*10c70*/  @!P0 IMAD.WIDE.U32 R10, R234.reuse, 0xe0, R2 ;  /* 0x000000e0ea0a8825 */ /* 0x040fe200078e0002 */
[----:B-1----:R-:W-:Y:S02]  /*10c80*/  SHF.R.U32.HI R229, RZ, 0x1, R232 ;  /* 0x00000001ffe57819 */ /* 0x002fe400000116e8 */
[C---:B---3--:R-:W-:Y:S01]  /*10c90*/  @!P4 LEA R6, P5, R234.reuse, R2, 0x6 ;  /* 0x00000002ea06c211 */ /* 0x048fe200078a30ff */
[----:B------:R-:W-:-:S03]  /*10ca0*/  @!P2 IMAD.WIDE.U32 R8, R234, 0xa0, R8 ;  /* 0x000000a0ea08a825 */ /* 0x000fc600078e0008 */
[----:B------:R-:W-:Y:S01]  /*10cb0*/  @!P4 LEA.HI.X R7, R234, R3, R235, 0x6, P5 ;  /* 0x00000003ea07c211 */ /* 0x000fe200028f34eb */
[C---:B------:R-:W-:Y:S01]  /*10cc0*/  @!P0 IMAD R14, R235.reuse, 0xe0, RZ ;  /* 0x000000e0eb0e8824 */ /* 0x040fe200078e02ff */
[-C--:B------:R-:W-:Y:S01]  /*10cd0*/  ISETP.GE.AND P5, PT, R24, R20.reuse, PT ;  /* 0x000000141800720c */ /* 0x080fe20003fa6270 */
[----:B----4-:R-:W-:Y:S02]  /*10ce0*/  @!P3 IMAD.WIDE.U32 R4, R234, 0x60, R2 ;  /* 0x00000060ea04b825 */ /* 0x010fe400078e0002 */
[----:B------:R1:W-:Y:S01]  /*10cf0*/  @!P4 LDGSTS.E.BYPASS.LTC128B.128 [R85+0x3800], desc[UR6][R6.64] ;  /* 0x038000000655cfae */ /* 0x0003e2000b981a06 */
[----:B------:R-:W-:Y:S01]  /*10d00*/  ISETP.GE.AND P4, PT, R28, R20, PT ;  /* 0x000000141c00720c */ /* 0x000fe20003f86270 */
[----:B------:R-:W-:Y:S02]  /*10d10*/  @!P3 IMAD.IADD R5, R0, 0x1, R5 ;  /* 0x000000010005b824 */ /* 0x000fe400078e0205 */
[----:B------:R-:W-:Y:S02]  /*10d20*/  @!P2 IMAD R0, R235, 0xa0, RZ ;  /* 0x000000a0eb00a824 */ /* 0x000fe400078e02ff */
[----:B------:R-:W-:Y:S01]  /*10d30*/  IMAD.SHL.U32 R243, R232, 0x40, RZ ;  /* 0x00000040e8f37824 */ /* 0x000fe200078e00ff */
[----:B------:R2:W-:Y:S01]  /*10d40*/  @!P3 LDGSTS.E.BYPASS.LTC128B.128 [R85+0x4000], desc[UR6][R4.64] ;  /* 0x040000000455bfae */ /* 0x0005e2000b981a06 */
[----:B------:R-:W-:-:S02]  /*10d50*/  @!P2 IMAD.IADD R9, R0, 0x1, R9 ;  /* 0x000000010009a824 */ /* 0x000fc400078e0209 */
[----:B------:R-:W-:Y:S02]  /*10d60*/  @!P5 IMAD R16, R235, 0x120, RZ ;  /* 0x00000120eb10d824 */ /* 0x000fe400078e02ff */
[----:B------:R-:W-:Y:S02]  /*10d70*/  IMAD.SHL.U32 R242, R232, 0x8, RZ ;  /* 0x00000008e8f27824 */ /* 0x000fe400078e00ff */
[----:B------:R-:W-:Y:S01]  /*10d80*/  @!P4 LEA R12, P3, R234, R2, 0x7 ;  /* 0x00000002ea0cc211 */ /* 0x000fe200078638ff */
[----:B------:R-:W-:Y:S02]  /*10d90*/  IMAD.SHL.U32 R230, R232, 0x20, RZ ;  /* 0x00000020e8e67824 */ /* 0x000fe400078e00ff */
[----:B------:R-:W-:-:S03]  /*10da0*/  LOP3.LUT R228, R242, 0x38, RZ, 0xc0, !PT ;  /* 0x00000038f2e47812 */ /* 0x000fc600078ec0ff */
[----:B------:R-:W-:Y:S01]  /*10db0*/  LOP3.LUT R230, R230, 0x7c00, RZ, 0xc0, !PT ;  /* 0x00007c00e6e67812 */ /* 0x000fe200078ec0ff */
[----:B-1----:R-:W-:Y:S02]  /*10dc0*/  @!P1 IMAD.MOV.U32 R6, RZ, RZ, R2 ;  /* 0x000000ffff069224 */ /* 0x002fe400078e0002 */
[----:B------:R-:W-:Y:S02]  /*10dd0*/  @!P1 IMAD.MOV.U32 R7, RZ, RZ, R3 ;  /* 0x000000ffff079224 */ /* 0x000fe400078e0003 */
[----:B------:R-:W-:-:S04]  /*10de0*/  @!P1 IMAD.WIDE.U32 R6, R234, 0xc0, R6 ;  /* 0x000000c0ea069825 */ /* 0x000fc800078e0006 */
[----:B------:R-:W-:Y:S01]  /*10df0*/  @!P1 IMAD.IADD R7, R13, 0x1, R7 ;  /* 0x000000010d079824 */ /* 0x000fe200078e0207 */
[CC--:B------:R-:W-:Y:S01]  /*10e00*/  @!P4 LEA.HI.X R13, R234.reuse, R3.reuse, R235, 0x7, P3 ;  /* 0x00000003ea0dc211 */ /* 0x0c0fe200018f3ceb */
[----:B--2---:R-:W-:Y:S01]  /*10e10*/  @!P0 IMAD.MOV.U32 R4, RZ, RZ, R10 ;  /* 0x000000ffff048224 */ /* 0x004fe200078e000a */
[----:B------:R-:W-:Y:S01]  /*10e20*/  @!P6 LEA R10, P3, R234, R2, 0x8 ;  /* 0x00000002ea0ae211 */ /* 0x000fe200078640ff */
[----:B------:R-:W-:Y:S02]  /*10e30*/  @!P0 IMAD.IADD R5, R14, 0x1, R11 ;  /* 0x000000010e058824 */ /* 0x000fe400078e020b */
[----:B------:R1:W-:Y:S01]  /*10e40*/  @!P4 LDGSTS.E.BYPASS.LTC128B.128 [R85+0x4800], desc[UR6][R12.64] ;  /* 0x048000000c55cfae */ /* 0x0003e2000b981a06 */
[----:B------:R-:W-:Y:S02]  /*10e50*/  @!P6 LEA.HI.X R11, R234, R3, R235, 0x8, P3 ;  /* 0x00000003ea0be211 */ /* 0x000fe400018f44eb */
[-C--:B------:R-:W-:Y:S01]  /*10e60*/  ISETP.GE.AND P3, PT, R22, R20.reuse, PT ;  /* 0x000000141600720c */ /* 0x080fe20003f66270 */
[----:B------:R2:W-:Y:S01]  /*10e70*/  @!P2 LDGSTS.E.BYPASS.LTC128B.128 [R85+0x5000], desc[UR6][R8.64] ;  /* 0x050000000855afae */ /* 0x0005e2000b981a06 */
[----:B------:R-:W-:-:S02]  /*10e80*/  ISETP.GE.AND P2, PT, R25, R20, PT ;  /* 0x000000141900720c */ /* 0x000fc40003f46270 */
[-C--:B------:R-:W-:Y:S01]  /*10e90*/  ISETP.GE.AND P4, PT, R23, R20.reuse, PT ;  /* 0x000000141700720c */ /* 0x080fe20003f86270 */
[----:B------:R3:W-:Y:S01]  /*10ea0*/  @!P1 LDGSTS.E.BYPASS.LTC128B.128 [R85+0x5800], desc[UR6][R6.64] ;  /* 0x0580000006559fae */ /* 0x0007e2000b981a06 */
[----:B------:R-:W-:-:S03]  /*10eb0*/  ISETP.GE.AND P1, PT, R26, R20, PT ;  /* 0x000000141a00720c */ /* 0x000fc60003f26270 */
[----:B------:R4:W-:Y:S01]  /*10ec0*/  @!P0 LDGSTS.E.BYPASS.LTC128B.128 [R85+0x6000], desc[UR6][R4.64] ;  /* 0x0600000004558fae */ /* 0x0009e2000b981a06 */
[----:B------:R-:W-:-:S03]  /*10ed0*/  ISETP.GE.AND P0, PT, R70, R20, PT ;  /* 0x000000144600720c */ /* 0x000fc60003f06270 */
[----:B------:R4:W-:Y:S01]  /*10ee0*/  @!P6 LDGSTS.E.BYPASS.LTC128B.128 [R85+0x6800], desc[UR6][R10.64] ;  /* 0x068000000a55efae */ /* 0x0009e2000b981a06 */
[----:B------:R-:W-:Y:S01]  /*10ef0*/  ISETP.NE.AND P6, PT, R15, RZ, PT ;  /* 0x000000ff0f00720c */ /* 0x000fe20003fc5270 */
[C---:B------:R-:W-:Y:S02]  /*10f00*/  @!P3 IMAD R0, R235.reuse, 0x160, RZ ;  /* 0x00000160eb00b824 */ /* 0x040fe400078e02ff */
[C---:B------:R-:W-:Y:S02]  /*10f10*/  @!P2 IMAD R18, R235.reuse, 0x180, RZ ;  /* 0x00000180eb12a824 */ /* 0x040fe400078e02ff */
[----:B------:R-:W-:-:S04]  /*10f20*/  @!P1 IMAD R19, R235, 0x1a0, RZ ;  /* 0x000001a0eb139824 */ /* 0x000fc800078e02ff */
[--C-:B------:R-:W-:Y:S02]  /*10f30*/  @!P0 IMAD.MOV.U32 R14, RZ, RZ, R2.reuse ;  /* 0x000000ffff0e8224 */ /* 0x100fe400078e0002 */
[--C-:B-1----:R-:W-:Y:S02]  /*10f40*/  @!P1 IMAD.MOV.U32 R12, RZ, RZ, R2.reuse ;  /* 0x000000ffff0c9224 */ /* 0x102fe400078e0002 */
[--C-:B------:R-:W-:Y:S02]  /*10f50*/  @!P1 IMAD.MOV.U32 R13, RZ, RZ, R3.reuse ;  /* 0x000000ffff0d9224 */ /* 0x100fe400078e0003 */
[--C-:B--2---:R-:W-:Y:S02]  /*10f60*/  @!P2 IMAD.MOV.U32 R8, RZ, RZ, R2.reuse ;  /* 0x000000ffff08a224 */ /* 0x104fe400078e0002 */
[----:B------:R-:W-:Y:S02]  /*10f70*/  @!P2 IMAD.MOV.U32 R9, RZ, RZ, R3 ;  /* 0x000000ffff09a224 */ /* 0x000fe400078e0003 */
[----:B---3--:R-:W-:-:S02]  /*10f80*/  @!P3 IMAD.MOV.U32 R6, RZ, RZ, R2 ;  /* 0x000000ffff06b224 */ /* 0x008fc400078e0002 */
[--C-:B------:R-:W-:Y:S02]  /*10f90*/  @!P3 IMAD.MOV.U32 R7, RZ, RZ, R3.reuse ;  /* 0x000000ffff07b224 */ /* 0x100fe400078e0003 */
[----:B----4-:R-:W-:-:S04]  /*10fa0*/  @!P5 IMAD.WIDE.U32 R4, R234, 0x120, R2 ;  /* 0x00000120ea04d825 */ /* 0x010fc800078e0002 */
[----:B------:R-:W-:Y:S02]  /*10fb0*/  @!P5 IMAD.IADD R17, R16, 0x1, R5 ;  /* 0x000000011011d824 */ /* 0x000fe400078e0205 */
[----:B------:R-:W-:Y:S02]  /*10fc0*/  @!P5 IMAD.MOV.U32 R16, RZ, RZ, R4 ;  /* 0x000000ffff10d224 */ /* 0x000fe400078e0004 */
[----:B------:R-:W-:Y:S02]  /*10fd0*/  @!P4 IMAD R10, R235, 0x140, RZ ;  /* 0x00000140eb0ac824 */ /* 0x000fe400078e02ff */
[----:B------:R-:W-:Y:S01]  /*10fe0*/  @!P4 IMAD.WIDE.U32 R4, R234, 0x140, R2 ;  /* 0x00000140ea04c825 */ /* 0x000fe200078e0002 */
[----:B------:R1:W-:Y:S01]  /*10ff0*/  @!P5 LDGSTS.E.BYPASS.LTC128B.128 [R85+0x7000], desc[UR6][R16.64] ;  /* 0x070000001055dfae */ /* 0x0003e2000b981a06 */
[----:B------:R-:W-:Y:S02]  /*11000*/  ISETP.GE.AND P5, PT, R24, R20, PT ;  /* 0x000000141800720c */ /* 0x000fe40003fa6270 */
[----:B------:R-:W-:-:S02]  /*11010*/  @!P0 IMAD.MOV.U32 R15, RZ, RZ, R3 ;  /* 0x000000ffff0f8224 */ /* 0x000fc400078e0003 */
[----:B------:R-:W-:-:S04]  /*11020*/  @!P3 IMAD.WIDE.U32 R2, R234, 0x160, R6 ;  /* 0x00000160ea02b825 */ /* 0x000fc800078e0006 */
[----:B------:R-:W-:-:S04]  /*11030*/  @!P2 IMAD.WIDE.U32 R6, R234, 0x180, R8 ;  /* 0x00000180ea06a825 */ /* 0x000fc800078e0008 */
[----:B------:R-:W-:-:S04]  /*11040*/  @!P1 IMAD.WIDE.U32 R12, R234, 0x1a0, R12 ;  /* 0x000001a0ea0c9825 */ /* 0x000fc800078e000c */
[----:B------:R-:W-:Y:S02]  /*11050*/  @!P4 IMAD.IADD R11, R10, 0x1, R5 ;  /* 0x000000010a0bc824 */ /* 0x000fe400078e0205 */
[----:B------:R-:W-:Y:S02]  /*11060*/  @!P0 IMAD R21, R235, 0x1c0, RZ ;  /* 0x000001c0eb158824 */ /* 0x000fe400078e02ff */
[----:B------:R-:W-:-:S04]  /*11070*/  @!P0 IMAD.WIDE.U32 R14, R234, 0x1c0, R14 ;  /* 0x000001c0ea0e8825 */ /* 0x000fc800078e000e */
[----:B------:R-:W-:Y:S02]  /*11080*/  @!P4 IMAD.MOV.U32 R10, RZ, RZ, R4 ;  /* 0x000000ffff0ac224 */ /* 0x000fe400078e0004 */
[----:B------:R-:W-:Y:S02]  /*11090*/  @!P3 IMAD.IADD R9, R0, 0x1, R3 ;  /* 0x000000010009b824 */ /* 0x000fe400078e0203 */
[----:B------:R-:W-:Y:S01]  /*110a0*/  @!P3 IMAD.MOV.U32 R8, RZ, RZ, R2 ;  /* 0x000000ffff08b224 */ /* 0x000fe200078e0002 */
[----:B------:R-:W-:Y:S01]  /*110b0*/  @!P4 LDGSTS.E.BYPASS.LTC128B.128 [R85+0x7800], desc[UR6][R10.64] ;  /* 0x078000000a55cfae */ /* 0x000fe2000b981a06 */
[----:B------:R-:W-:Y:S02]  /*110c0*/  @!P2 IMAD.IADD R7, R18, 0x1, R7 ;  /* 0x000000011207a824 */ /* 0x000fe400078e0207 */
[----:B------:R-:W-:Y:S01]  /*110d0*/  @!P1 IMAD.IADD R5, R19, 0x1, R13 ;  /* 0x0000000113059824 */ /* 0x000fe200078e020d */
[----:B------:R-:W-:Y:S01]  /*110e0*/  @!P3 LDGSTS.E.BYPASS.LTC128B.128 [R85+0x8000], desc[UR6][R8.64] ;  /* 0x080000000855bfae */ /* 0x000fe2000b981a06 */
[----:B------:R-:W-:Y:S01]  /*110f0*/  @!P1 IMAD.MOV.U32 R4, RZ, RZ, R12 ;  /* 0x000000ffff049224 */ /* 0x000fe200078e000c */
[-C--:B------:R-:W-:Y:S01]  /*11100*/  ISETP.GE.AND P3, PT, R46, R20.reuse, PT ;  /* 0x000000142e00720c */ /* 0x080fe20003f66270 */
[----:B------:R-:W-:Y:S01]  /*11110*/  @!P0 IMAD.IADD R3, R21, 0x1, R15 ;  /* 0x0000000115038824 */ /* 0x000fe200078e020f */
[----:B------:R-:W-:Y:S01]  /*11120*/  @!P2 LDGSTS.E.BYPASS.LTC128B.128 [R85+0x8800], desc[UR6][R6.64] ;  /* 0x088000000655afae */ /* 0x000fe2000b981a06 */
[----:B------:R-:W-:Y:S01]  /*11130*/  @!P0 IMAD.MOV.U32 R2, RZ, RZ, R14 ;  /* 0x000000ffff028224 */ /* 0x000fe200078e000e */
[-C--:B------:R-:W-:Y:S01]  /*11140*/  ISETP.GE.AND P2, PT, R40, R20.reuse, PT ;  /* 0x000000142800720c */ /* 0x080fe20003f46270 */
[----:B-1----:R-:W-:Y:S01]  /*11150*/  @!P5 IMAD R16, R61, 0x120, RZ ;  /* 0x000001203d10d824 */ /* 0x002fe200078e02ff */
[----:B------:R1:W-:Y:S01]  /*11160*/  @!P1 LDGSTS.E.BYPASS.LTC128B.128 [R85+0x9000], desc[UR6][R4.64] ;  /* 0x0900000004559fae */ /* 0x0003e2000b981a06 */
[----:B------:R-:W-:-:S03]  /*11170*/  ISETP.GE.AND P1, PT, R30, R20, PT ;  /* 0x000000141e00720c */ /* 0x000fc60003f26270 */
[----:B------:R2:W-:Y:S04]  /*11180*/  @!P0 LDGSTS.E.BYPASS.LTC128B.128 [R85+0x9800], desc[UR6][R2.64] ;  /* 0x0980000002558fae */ /* 0x0005e8000b981a06 */
[----:B------:R-:W0:Y:S01]  /*11190*/  LDGDEPBAR ;  /* 0x00000000000079af */ /* 0x000e220000000000 */
[----:B-1----:R-:W-:Y:S02]  /*111a0*/  @!P6 IMAD.MOV.U32 R4, RZ, RZ, R248 ;  /* 0x000000ffff04e224 */ /* 0x002fe400078e00f8 */
[----:B------:R-:W-:Y:S01]  /*111b0*/  @!P6 IMAD.MOV.U32 R5, RZ, RZ, R247 ;  /* 0x000000ffff05e224 */ /* 0x000fe200078e00f7 */
[----:B--2---:R-:W-:Y:S01]  /*111c0*/  LEA R2, P0, R104, R248, 0x1 ;  /* 0x000000f868027211 */ /* 0x004fe200078008ff */
[----:B------:R-:W-:-:S04]  /*111d0*/  DEPBAR.LE SB0, 0x0 ;  /* 0x000080000000791a */ /* 0x000fc80000000000 */
[----:B------:R-:W-:Y:S01]  /*111e0*/  BAR.SYNC.DEFER_BLOCKING 0x0 ;  /* 0x0000000000007b1d */ /* 0x000fe20000010000 */
[----:B------:R-:W-:Y:S02]  /*111f0*/  LEA.HI.X R3, R104, R247, R110, 0x1, P0 ;  /* 0x000000f768037211 */ /* 0x000fe400000f0c6e */
[----:B------:R-:W-:Y:S02]  /*11200*/  ISETP.GE.AND P0, PT, R27, R20, PT ;  /* 0x000000141b00720c */ /* 0x000fe40003f06270 */
[----:B------:R-:W-:-:S04]  /*11210*/  @!P1 LEA R6, P4, R60, R2, 0x6 ;  /* 0x000000023c069211 */ /* 0x000fc800078830ff */
[----:B------:R-:W-:Y:S02]  /*11220*/  @!P1 LEA.HI.X R7, R60, R3, R61, 0x6, P4 ;  /* 0x000000033c079211 */ /* 0x000fe400020f343d */
[----:B------:R-:W-:-:S05]  /*11230*/  ISETP.GE.AND P4, PT, R23, R20, PT ;  /* 0x000000141700720c */ /* 0x000fca0003f86270 */
[----:B------:R-:W-:Y:S01]  /*11240*/  @!P0 IMAD R0, R61, 0x60, RZ ;  /* 0x000000603d008824 */ /* 0x000fe200078e02ff */
        /* <DEDUP_REMOVED lines=11> */
[----:B------:R-:W-:-:S03]  /*11300*/  @!P2 LEA R8, P3, R60, R2, 0x5 ;  /* 0x000000023c08a211 */ /* 0x000fc600078628ff */
[----:B------:R-:W-:Y:S01]  /*11310*/  @P2 STS.128 [R85+0xb000], RZ ;  /* 0x00b000ff55002388 */ /* 0x000fe20000000c00 */
[----:B------:R-:W-:Y:S02]  /*11320*/  @!P2 LEA.HI.X R9, R60, R3, R61, 0x5, P3 ;  /* 0x000000033c09a211 */ /* 0x000fe400018f2c3d */
[----:B------:R-:W-:-:S03]  /*11330*/  ISETP.GE.AND P3, PT, R28, R20, PT ;  /* 0x000000141c00720c */ /* 0x000fc60003f66270 */
[----:B------:R-:W-:Y:S01]  /*11340*/  @!PT LDS RZ, [RZ] ;  /* 0x00000000fffff984 */ /* 0x000fe20000000800 */
[----:B------:R-:W-:Y:S01]  /*11350*/  @!PT LDS RZ, [RZ] ;  /* 0x00000000fffff984 */ /* 0x000fe20000000800 */
[----:B------:R-:W-:Y:S01]  /*11360*/  @!PT LDS RZ, [RZ] ;  /* 0x00000000fffff984 */ /* 0x000fe20000000800 */
[----:B------:R2:W-:Y:S01]  /*11370*/  @!P2 LDGSTS.E.BYPASS.LTC128B.128 [R85+0xb000], desc[UR6][R8.64] ;  /* 0x0b0000000855afae */ /* 0x0005e2000b981a06 */
[----:B------:R-:W-:-:S03]  /*11380*/  ISETP.GE.AND P2, PT, R25, R20, PT ;  /* 0x000000141900720c */ /* 0x000fc60003f46270 */
[----:B------:R-:W-:Y:S01]  /*11390*/  @P1 STS.128 [R85+0xb800], RZ ;  /* 0x00b800ff55001388 */ /* 0x000fe20000000c00 */
[----:B-1----:R-:W-:-:S03]  /*113a0*/  @!P0 IMAD.WIDE.U32 R4, R60, 0x60, R2 ;  /* 0x000000603c048825 */ /* 0x002fc600078e0002 */
[----:B------:R-:W-:Y:S01]  /*113b0*/  @!PT LDS RZ, [RZ] ;  /* 0x00000000fffff984 */ /* 0x000fe20000000800 */
[----:B------:R-:W-:Y:S01]  /*113c0*/  @!PT LDS RZ, [RZ] ;  /* 0x00000000fffff984 */ /* 0x000fe20000000800 */
[----:B------:R-:W-:Y:S01]  /*113d0*/  @!PT LDS RZ, [RZ] ;  /* 0x00000000fffff984 */ /* 0x000fe20000000800 */
[----:B------:R1:W-:Y:S01]  /*113e0*/  @!P1 LDGSTS.E.BYPASS.LTC128B.128 [R85+0xb800], desc[UR6][R6.64] ;  /* 0x0b80000006559fae */ /* 0x0003e2000b981a06 */
[----:B------:R-:W-:Y:S02]  /*113f0*/  @!P0 IMAD.IADD R5, R0, 0x1, R5 ;  /* 0x0000000100058824 */ /* 0x000fe400078e0205 */
[C---:B------:R-:W-:Y:S01]  /*11400*/  @!P6 IMAD R0, R61.reuse, 0xa0, RZ ;  /* 0x000000a03d00e824 */ /* 0x040fe200078e02ff */
[----:B------:R-:W-:Y:S02]  /*11410*/  @P0 STS.128 [R85+0xc000], RZ ;  /* 0x00c000ff55000388 */ /* 0x000fe40000000c00 */
[----:B------:R-:W-:Y:S02]  /*11420*/  @!P2 IMAD R21, R61, 0x180, RZ ;  /* 0x000001803d15a824 */ /* 0x000fe400078e02ff */
[----:B------:R-:W-:Y:S01]  /*11430*/  @!PT LDS RZ, [RZ] ;  /* 0x00000000fffff984 */ /* 0x000fe20000000800 */
[----:B------:R-:W-:Y:S01]  /*11440*/  @!PT LDS RZ, [RZ] ;  /* 0x00000000fffff984 */ /* 0x000fe20000000800 */
[----:B------:R-:W-:Y:S01]  /*11450*/  @!PT LDS RZ, [RZ] ;  /* 0x00000000fffff984 */ /* 0x000fe20000000800 */
[----:B------:R3:W-:Y:S01]  /*11460*/  @!P0 LDGSTS.E.BYPASS.LTC128B.128 [R85+0xc000], desc[UR6][R4.64] ;  /* 0x0c00000004558fae */ /* 0x0007e2000b981a06 */
[----:B------:R-:W-:-:S03]  /*11470*/  ISETP.GE.AND P0, PT, R32, R20, PT ;  /* 0x000000142000720c */ /* 0x000fc60003f06270 */
[----:B------:R-:W-:Y:S10]  /*11480*/  @P3 STS.128 [R85+0xc800], RZ ;  /* 0x00c800ff55003388 */ /* 0x000ff40000000c00 */
[C---:B--2---:R-:W-:Y:S01]  /*11490*/  @!P0 IMAD.WIDE.U32 R8, R60.reuse, 0xe0, R2 ;  /* 0x000000e03c088825 */ /* 0x044fe200078e0002 */
[----:B-1----:R-:W-:-:S04]  /*114a0*/  @!P3 LEA R6, P1, R60, R2, 0x7 ;  /* 0x000000023c06b211 */ /* 0x002fc800078238ff */
[----:B------:R-:W-:Y:S02]  /*114b0*/  @!P3 LEA.HI.X R7, R60, R3, R61, 0x7, P1 ;  /* 0x000000033c07b211 */ /* 0x000fe400008f3c3d */
[-C--:B------:R-:W-:Y:S01]  /*114c0*/  ISETP.GE.AND P1, PT, R31, R20.reuse, PT ;  /* 0x000000141f00720c */ /* 0x080fe20003f26270 */
[----:B---3--:R-:W-:Y:S02]  /*114d0*/  @!P6 IMAD.MOV.U32 R4, RZ, RZ, R2 ;  /* 0x000000ffff04e224 */ /* 0x008fe400078e0002 */
[----:B------:R-:W-:Y:S01]  /*114e0*/  @!PT LDS RZ, [RZ] ;  /* 0x00000000fffff984 */ /* 0x000fe20000000800 */
[----:B------:R-:W-:Y:S01]  /*114f0*/  @!PT LDS RZ, [RZ] ;  /* 0x00000000fffff984 */ /* 0x000fe20000000800 */
[----:B------:R-:W-:Y:S01]  /*11500*/  @!PT LDS RZ, [RZ] ;  /* 0x00000000fffff984 */ /* 0x000fe20000000800 */
[----:B------:R1:W-:Y:S01]  /*11510*/  @!P3 LDGSTS.E.BYPASS.LTC128B.128 [R85+0xc800], desc[UR6][R6.64] ;  /* 0x0c8000000655bfae */ /* 0x0003e2000b981a06 */
[----:B------:R-:W-:Y:S01]  /*11520*/  @!P6 IMAD.MOV.U32 R5, RZ, RZ, R3 ;  /* 0x000000ffff05e224 */ /* 0x000fe200078e0003 */
[----:B------:R-:W-:Y:S02]  /*11530*/  ISETP.GE.AND P3, PT, R22, R20, PT ;  /* 0x000000141600720c */ /* 0x000fe40003f66270 */
[----:B------:R-:W-:Y:S01]  /*11540*/  @P6 STS.128 [R85+0xd000], RZ ;  /* 0x00d000ff55006388 */ /* 0x000fe20000000c00 */
[----:B------:R-:W-:-:S04]  /*11550*/  @!P6 IMAD.WIDE.U32 R4, R60, 0xa0, R4 ;  /* 0x000000a03c04e825 */ /* 0x000fc800078e0004 */
[----:B------:R-:W-:Y:S02]  /*11560*/  @!P6 IMAD.IADD R5, R0, 0x1, R5 ;  /* 0x000000010005e824 */ /* 0x000fe400078e0205 */
[C---:B------:R-:W-:Y:S02]  /*11570*/  @!P1 IMAD R10, R61.reuse, 0xc0, RZ ;  /* 0x000000c03d0a9824 */ /* 0x040fe400078e02ff */
[----:B------:R-:W-:Y:S01]  /*11580*/  @!P0 IMAD R0, R61, 0xe0, RZ ;  /* 0x000000e03d008824 */ /* 0x000fe200078e02ff */
[----:B------:R-:W-:Y:S01]  /*11590*/  @!PT LDS RZ, [RZ] ;  /* 0x00000000fffff984 */ /* 0x000fe20000000800 */
[----:B------:R-:W-:Y:S01]  /*115a0*/  @!PT LDS RZ, [RZ] ;  /* 0x00000000fffff984 */ /* 0x000fe20000000800 */
[----:B------:R-:W-:Y:S01]  /*115b0*/  @!PT LDS RZ, [RZ] ;  /* 0x00000000fffff984 */ /* 0x000fe20000000800 */
[----:B------:R2:W-:Y:S01]  /*115c0*/  @!P6 LDGSTS.E.BYPASS.LTC128B.128 [R85+0xd000], desc[UR6][R4.64] ;  /* 0x0d0000000455efae */ /* 0x0005e2000b981a06 */
[----:B------:R-:W-:-:S03]  /*115d0*/  ISETP.GE.AND P6, PT, R33, R20, PT ;  /* 0x000000142100720c */ /* 0x000fc60003fc6270 */
[----:B------:R-:W-:Y:S01]  /*115e0*/  @P1 STS.128 [R85+0xd800], RZ ;  /* 0x00d800ff55001388 */ /* 0x000fe20000000c00 */
[----:B-1----:R-:W-:-:S04]  /*115f0*/  @!P1 IMAD.WIDE.U32 R6, R60, 0xc0, R2 ;  /* 0x000000c03c069825 */ /* 0x002fc800078e0002 */
[----:B------:R-:W-:Y:S02]  /*11600*/  @!P1 IMAD.IADD R7, R10, 0x1, R7 ;  /* 0x000000010a079824 */ /* 0x000fe400078e0207 */
[----:B------:R-:W-:-:S03]  /*11610*/  @!P4 IMAD R10, R61, 0x140, RZ ;  /* 0x000001403d0ac824 */ /* 0x000fc600078e02ff */
[----:B------:R-:W-:Y:S01]  /*11620*/  @!PT LDS RZ, [RZ] ;  /* 0x00000000fffff984 */ /* 0x000fe20000000800 */
[----:B------:R-:W-:Y:S01]  /*11630*/  @!PT LDS RZ, [RZ] ;  /* 0x00000000fffff984 */ /* 0x000fe20000000800 */
[----:B------:R-:W-:Y:S01]  /*11640*/  @!PT LDS RZ, [RZ] ;  /* 0x00000000fffff984 */ /* 0x000fe20000000800 */
[----:B------:R1:W-:Y:S01]  /*11650*/  @!P1 LDGSTS.E.BYPASS.LTC128B.128 [R85+0xd800], desc[UR6][R6.64] ;  /* 0x0d80000006559fae */ /* 0x0003e2000b981a06 */
[----:B------:R-:W-:-:S03]  /*11660*/  ISETP.GE.AND P1, PT, R26, R20, PT ;  /* 0x000000141a00720c */ /* 0x000fc60003f26270 */
[----:B------:R-:W-:Y:S01]  /*11670*/  @P0 STS.128 [R85+0xe000], RZ ;  /* 0x00e000ff55000388 */ /* 0x000fe20000000c00 */
[----:B--2---:R-:W-:Y:S01]  /*11680*/  @!P0 IMAD.IADD R5, R0, 0x1, R9 ;  /* 0x0000000100058824 */ /* 0x004fe200078e0209 */
[----:B------:R-:W-:Y:S01]  /*11690*/  LOP3.LUT R0, R232, 0x8, RZ, 0xc0, !PT ;  /* 0x00000008e8007812 */ /* 0x000fe200078ec0ff */
[----:B------:R-:W-:Y:S02]  /*116a0*/  @!P0 IMAD.MOV.U32 R4, RZ, RZ, R8 ;  /* 0x000000ffff048224 */ /* 0x000fe400078e0008 */
[C---:B------:R-:W-:Y:S01]  /*116b0*/  @!P3 IMAD R8, R61.reuse, 0x160, RZ ;  /* 0x000001603d08b824 */ /* 0x040fe200078e02ff */
[----:B------:R-:W-:Y:S02]  /*116c0*/  LOP3.LUT R0, R0, 0x1c0, R243, 0xf8, !PT ;  /* 0x000001c000007812 */ /* 0x000fe400078ef8f3 */
[----:B------:R-:W-:Y:S01]  /*116d0*/  @!PT LDS RZ, [RZ] ;  /* 0x00000000fffff984 */ /* 0x000fe20000000800 */
[----:B------:R-:W-:Y:S01]  /*116e0*/  @!PT LDS RZ, [RZ] ;  /* 0x00000000fffff984 */ /* 0x000fe20000000800 */
[----:B------:R-:W-:Y:S01]  /*116f0*/  @!PT LDS RZ, [RZ] ;  /* 0x00000000fffff984 */ /* 0x000fe20000000800 */
[----:B------:R2:W-:Y:S01]  /*11700*/  @!P0 LDGSTS.E.BYPASS.LTC128B.128 [R85+0xe000], desc[UR6][R4.64] ;  /* 0x0e00000004558fae */ /* 0x0005e2000b981a06 */
[----:B------:R-:W-:Y:S01]  /*11710*/  @!P6 LEA R18, P0, R60, R2, 0x8 ;  /* 0x000000023c12e211 */ /* 0x000fe200078040ff */
[----:B------:R-:W-:Y:S01]  /*11720*/  @!P1 IMAD.MOV.U32 R12, RZ, RZ, R2 ;  /* 0x000000ffff0c9224 */ /* 0x000fe200078e0002 */
[----:B------:R-:W-:Y:S01]  /*11730*/  LOP3.LUT R0, R0, R228, RZ, 0x3c, !PT ;  /* 0x000000e400007212 */ /* 0x000fe200078e3cff */
[----:B------:R-:W-:Y:S01]  /*11740*/  @!P1 IMAD.MOV.U32 R13, RZ, RZ, R3 ;  /* 0x000000ffff0d9224 */ /* 0x000fe200078e0003 */
[----:B------:R-:W-:Y:S01]  /*11750*/  @!P6 LEA.HI.X R19, R60, R3, R61, 0x8, P0 ;  /* 0x000000033c13e211 */ /* 0x000fe200000f443d */
[----:B------:R-:W-:Y:S01]  /*11760*/  @P6 STS.128 [R85+0xe800], RZ ;  /* 0x00e800ff55006388 */ /* 0x000fe20000000c00 */
[----:B------:R-:W-:Y:S01]  /*11770*/  ISETP.GE.AND P0, PT, R70, R20, PT ;  /* 0x000000144600720c */ /* 0x000fe20003f06270 */
[----:B------:R-:W-:-:S02]  /*11780*/  @!P1 IMAD R20, R61, 0x1a0, RZ ;  /* 0x000001a03d149824 */ /* 0x000fc400078e02ff */
[----:B------:R-:W-:Y:S01]  /*11790*/  @!P1 IMAD.WIDE.U32 R12, R60, 0x1a0, R12 ;  /* 0x000001a03c0c9825 */ /* 0x000fe200078e000c */
[----:B------:R-:W-:Y:S01]  /*117a0*/  @!PT LDS RZ, [RZ] ;  /* 0x00000000fffff984 */ /* 0x000fe20000000800 */
[----:B------:R-:W-:Y:S01]  /*117b0*/  @!PT LDS RZ, [RZ] ;  /* 0x00000000fffff984 */ /* 0x000fe20000000800 */
[----:B------:R-:W-:Y:S01]  /*117c0*/  @!PT LDS RZ, [RZ] ;  /* 0x00000000fffff984 */ /* 0x000fe20000000800 */
[----:B------:R-:W-:Y:S01]  /*117d0*/  @!P6 LDGSTS.E.BYPASS.LTC128B.128 [R85+0xe800], desc[UR6][R18.64] ;  /* 0x0e8000001255efae */ /* 0x000fe2000b981a06 */
[----:B-1----:R-:W-:Y:S02]  /*117e0*/  LOP3.LUT R6, R243, 0x400, RZ, 0xc0, !PT ;  /* 0x00000400f3067812 */ /* 0x002fe400078ec0ff */
[----:B------:R-:W-:Y:S01]  /*117f0*/  @!P4 IMAD.MOV.U32 R7, RZ, RZ, R3 ;  /* 0x000000ffff07c224 */ /* 0x000fe200078e0003 */
[----:B------:R-:W-:Y:S02]  /*11800*/  @P5 STS.128 [R85+0xf000], RZ ;  /* 0x00f000ff55005388 */ /* 0x000fe40000000c00 */
[----:B------:R-:W-:Y:S02]  /*11810*/  IMAD R0, R0, 0x2, R6 ;  /* 0x0000000200007824 */ /* 0x000fe400078e0206 */
[--C-:B------:R-:W-:Y:S02]  /*11820*/  @!P4 IMAD.MOV.U32 R6, RZ, RZ, R2.reuse ;  /* 0x000000ffff06c224 */ /* 0x100fe400078e0002 */
[----:B------:R-:W-:-:S02]  /*11830*/  @!P0 IMAD.MOV.U32 R14, RZ, RZ, R2 ;  /* 0x000000ffff0e8224 */ /* 0x000fc400078e0002 */
[----:B------:R-:W-:-:S04]  /*11840*/  @!P4 IMAD.WIDE.U32 R6, R60, 0x140, R6 ;  /* 0x000001403c06c825 */ /* 0x000fc800078e0006 */
[----:B--2---:R-:W-:-:S04]  /*11850*/  @!P5 IMAD.WIDE.U32 R4, R60, 0x120, R2 ;  /* 0x000001203c04d825 */ /* 0x004fc800078e0002 */
[----:B------:R-:W-:Y:S02]  /*11860*/  @!P5 IMAD.IADD R17, R16, 0x1, R5 ;  /* 0x000000011011d824 */ /* 0x000fe400078e0205 */
[----:B------:R-:W-:Y:S02]  /*11870*/  @!P5 IMAD.MOV.U32 R16, RZ, RZ, R4 ;  /* 0x000000ffff10d224 */ /* 0x000fe400078e0004 */
[----:B------:R-:W-:Y:S02]  /*11880*/  @!P3 IMAD.MOV.U32 R4, RZ, RZ, R2 ;  /* 0x000000ffff04b224 */ /* 0x000fe400078e0002 */
[----:B------:R-:W-:Y:S01]  /*11890*/  @!P3 IMAD.MOV.U32 R5, RZ, RZ, R3 ;  /* 0x000000ffff05b224 */ /* 0x000fe200078e0003 */
[----:B------:R-:W-:Y:S01]  /*118a0*/  @!PT LDS RZ, [RZ] ;  /* 0x00000000fffff984 */ /* 0x000fe20000000800 */
[----:B------:R-:W-:Y:S01]  /*118b0*/  @!PT LDS RZ, [RZ] ;  /* 0x00000000fffff984 */ /* 0x000fe20000000800 */
[----:B------:R-:W-:Y:S01]  /*118c0*/  @!PT LDS RZ, [RZ] ;  /* 0x00000000fffff984 */ /* 0x000fe20000000800 */
[----:B------:R-:W-:Y:S01]  /*118d0*/  @!P5 LDGSTS.E.BYPASS.LTC128B.128 [R85+0xf000], desc[UR6][R16.64] ;  /* 0x0f0000001055dfae */ /* 0x000fe2000b981a06 */
[----:B------:R-:W-:Y:S02]  /*118e0*/  @!P4 IMAD.IADD R11, R10, 0x1, R7 ;  /* 0x000000010a0bc824 */ /* 0x000fe400078e0207 */
[----:B------:R-:W-:Y:S01]  /*118f0*/  @!P3 IMAD.WIDE.U32 R4, R60, 0x160, R4 ;  /* 0x000001603c04b825 */ /* 0x000fe200078e0004 */
[----:B------:R-:W-:Y:S03]  /*11900*/  @P4 STS.128 [R85+0xf800], RZ ;  /* 0x00f800ff55004388 */ /* 0x000fe60000000c00 */
[----:B------:R-:W-:-:S02]  /*11910*/  @!P3 IMAD.IADD R9, R8, 0x1, R5 ;  /* 0x000000010809b824 */ /* 0x000fc400078e0205 */
[----:B------:R-:W-:Y:S01]  /*11920*/  @!P1 IMAD.IADD R5, R20, 0x1, R13 ;  /* 0x0000000114059824 */ /* 0x000fe200078e020d */
[----:B------:R-:W-:Y:S01]  /*11930*/  LOP3.LUT R13, R229, 0x8, RZ, 0xc0, !PT ;  /* 0x00000008e50d7812 */ /* 0x000fe200078ec0ff */
[----:B------:R-:W-:Y:S02]  /*11940*/  @!P0 IMAD.MOV.U32 R15, RZ, RZ, R3 ;  /* 0x000000ffff0f8224 */ /* 0x000fe400078e0003 */
[----:B------:R-:W-:Y:S01]  /*11950*/  @!P4 IMAD.MOV.U32 R10, RZ, RZ, R6 ;  /* 0x000000ffff0ac224 */ /* 0x000fe200078e0006 */
[----:B------:R-:W-:Y:S01]  /*11960*/  LOP3.LUT R13, R13, 0x1c0, R243, 0xf8, !PT ;  /* 0x000001c00d0d7812 */ /* 0x000fe200078ef8f3 */
[----:B------:R-:W-:Y:S02]  /*11970*/  @!P3 IMAD.MOV.U32 R8, RZ, RZ, R4 ;  /* 0x000000ffff08b224 */ /* 0x000fe400078e0004 */
[----:B------:R-:W-:Y:S01]  /*11980*/  @!P2 IMAD.WIDE.U32 R2, R60, 0x180, R2 ;  /* 0x000001803c02a825 */ /* 0x000fe200078e0002 */
[----:B------:R-:W-:Y:S01]  /*11990*/  LOP3.LUT R233, R13, R228, RZ, 0x3c, !PT ;  /* 0x000000e40de97212 */ /* 0x000fe200078e3cff */
[----:B------:R-:W-:Y:S01]  /*119a0*/  @!PT LDS RZ, [RZ] ;  /* 0x00000000fffff984 */ /* 0x000fe20000000800 */
[----:B------:R-:W-:Y:S01]  /*119b0*/  @!PT LDS RZ, [RZ] ;  /* 0x00000000fffff984 */ /* 0x000fe20000000800 */
[----:B------:R-:W-:Y:S01]  /*119c0*/  @!PT LDS RZ, [RZ] ;  /* 0x00000000fffff984 */ /* 0x000fe20000000800 */
[----:B------:R1:W-:Y:S02]  /*119d0*/  @!P4 LDGSTS.E.BYPASS.LTC128B.128 [R85+0xf800], desc[UR6][R10.64] ;  /* 0x0f8000000a55cfae */ /* 0x0003e4000b981a06 */
[----:B------:R-:W-:Y:S01]  /*119e0*/  @!P1 IMAD.MOV.U32 R4, RZ, RZ, R12 ;  /* 0x000000ffff049224 */ /* 0x000fe200078e000c */
[----:B------:R-:W-:Y:S01]  /*119f0*/  LOP3.LUT R12, R230, 0x200, R243, 0xf8, !PT ;  /* 0x00000200e60c7812 */ /* 0x000fe200078ef8f3 */
[----:B------:R-:W-:Y:S01]  /*11a00*/  @!P0 IMAD R22, R61, 0x1c0, RZ ;  /* 0x000001c03d168824 */ /* 0x000fe200078e02ff */
[----:B------:R-:W-:Y:S01]  /*11a10*/  @P3 STS.128 [R85+0x10000], RZ ;  /* 0x010000ff55003388 */ /* 0x000fe20000000c00 */
[----:B------:R-:W-:Y:S01]  /*11a20*/  @!P0 IMAD.WIDE.U32 R14, R60, 0x1c0, R14 ;  /* 0x000001c03c0e8825 */ /* 0x000fe200078e000e */
[----:B------:R-:W-:-:S02]  /*11a30*/  LOP3.LUT R243, R243, 0x200, RZ, 0xc0, !PT ;  /* 0x00000200f3f37812 */ /* 0x000fc400078ec0ff */
[----:B------:R-:W-:Y:S01]  /*11a40*/  @!PT LDS RZ, [RZ] ;  /* 0x00000000fffff984 */ /* 0x000fe20000000800 */
[----:B------:R-:W-:Y:S01]  /*11a50*/  @!PT LDS RZ, [RZ] ;  /* 0x00000000fffff984 */ /* 0x000fe20000000800 */
[----:B------:R-:W-:Y:S01]  /*11a60*/  @!PT LDS RZ, [RZ] ;  /* 0x00000000fffff984 */ /* 0x000fe20000000800 */
[----:B------:R2:W-:Y:S01]  /*11a70*/  @!P3 LDGSTS.E.BYPASS.LTC128B.128 [R85+0x10000], desc[UR6][R8.64] ;  /* 0x100000000855bfae */ /* 0x0005e2000b981a06 */
[----:B------:R-:W-:Y:S02]  /*11a80*/  @!P2 IMAD.IADD R7, R21, 0x1, R3 ;  /* 0x000000011507a824 */ /* 0x000fe400078e0203 */
        /* <DEDUP_REMOVED lines=12> */
[----:B------:R3:W-:Y:S01]  /*11b50*/  @!P1 LDGSTS.E.BYPASS.LTC128B.128 [R85+0x11000], desc[UR6][R4.64] ;  /* 0x1100000004559fae */ /* 0x0007e2000b981a06 */
[----:B------:R-:W-:-:S02]  /*11b60*/  R2P PR, R232, 0x6 ;  /* 0x00000006e8007804 */ /* 0x000fc40000000000 */
[----:B-1----:R-:W-:Y:S01]  /*11b70*/  LOP3.LUT R10, R12, R233, RZ, 0xfc, !PT ;  /* 0x000000e90c0a7212 */ /* 0x002fe200078efcff */
[----:B------:R-:W-:Y:S02]  /*11b80*/  @P0 STS.128 [R85+0x11800], RZ ;  /* 0x011800ff55000388 */ /* 0x000fe40000000c00 */
[----:B------:R-:W-:Y:S02]  /*11b90*/  SEL R62, R62, 0xffffffe0, !P1 ;  /* 0xffffffe03e3e7807 */ /* 0x000fe40004800000 */
[----:B------:R-:W-:Y:S01]  /*11ba0*/  LEA R44, R10, UR8, 0x1 ;  /* 0x000000080a2c7c11 */ /* 0x000fe2000f8e08ff */
[----:B------:R-:W-:Y:S01]  /*11bb0*/  @!PT LDS RZ, [RZ] ;  /* 0x00000000fffff984 */ /* 0x000fe20000000800 */
[----:B------:R-:W-:Y:S01]  /*11bc0*/  @!PT LDS RZ, [RZ] ;  /* 0x00000000fffff984 */ /* 0x000fe20000000800 */
[----:B------:R-:W-:Y:S01]  /*11bd0*/  @!PT LDS RZ, [RZ] ;  /* 0x00000000fffff984 */ /* 0x000fe20000000800 */
[----:B------:R1:W-:Y:S01]  /*11be0*/  @!P0 LDGSTS.E.BYPASS.LTC128B.128 [R85+0x11800], desc[UR6][R2.64] ;  /* 0x1180000002558fae */ /* 0x0003e2000b981a06 */
[----:B------:R-:W-:Y:S02]  /*11bf0*/  SEL R170, R170, 0xffffffc0, !P2 ;  /* 0xffffffc0aaaa7807 */ /* 0x000fe40005000000 */
[----:B------:R-:W-:Y:S01]  /*11c00*/  P2R R231, PR, RZ, 0x4 ;  /* 0x00000004ffe77803 */ /* 0x000fe20000000000 */
[----:B--2---:R-:W-:Y:S04]  /*11c10*/  LDSM.16.M88.4 R8, [R0+UR8+0x2000] ;  /* 0x002000080008783b */ /* 0x004fe80008000200 */
[----:B------:R-:W-:Y:S04]  /*11c20*/  LDSM.16.M88.4 R36, [R0+UR8+0x3000] ;  /* 0x003000080024783b */ /* 0x000fe80008000200 */
[----:B------:R-:W-:Y:S04]  /*11c30*/  LDSM.16.M88.4 R16, [R0+UR8+0x2800] ;  /* 0x002800080010783b */ /* 0x000fe80008000200 */
[----:B------:R-:W-:Y:S04]  /*11c40*/  LDSM.16.M88.4 R32, [R0+UR8+0x3800] ;  /* 0x003800080020783b */ /* 0x000fe80008000200 */
[----:B---3--:R-:W2:Y:S04]  /*11c50*/  LDSM.16.M88.4 R4, [R44] ;  /* 0x000000002c04783b */ /* 0x008ea80000000200 */
[----:B------:R-:W3:Y:S01]  /*11c60*/  LDSM.16.M88.4 R24, [R0+UR8+0x4800] ;  /* 0x004800080018783b */ /* 0x000ee20008000200 */
[----:B-1----:R-:W-:-:S03]  /*11c70*/  IMAD.IADD R2, R44, 0x1, R62 ;  /* 0x000000012c027824 */ /* 0x002fc600078e023e */
[----:B------:R-:W1:Y:S01]  /*11c80*/  LDSM.16.M88.4 R20, [R0+UR8+0x5000] ;  /* 0x005000080014783b */ /* 0x000e620008000200 */
[----:B------:R-:W-:-:S03]  /*11c90*/  IMAD.IADD R3, R44, 0x1, R170 ;  /* 0x000000012c037824 */ /* 0x000fc600078e02aa */
[----:B------:R-:W-:Y:S04]  /*11ca0*/  LDSM.16.M88.4 R40, [R0+UR8+0x6800] ;  /* 0x006800080028783b */ /* 0x000fe80008000200 */
[----:B------:R-:W-:Y:S04]  /*11cb0*/  LDSM.16.M88.4 R28, [R0+UR8+0x4000] ;  /* 0x00400008001c783b */ /* 0x000fe80008000200 */
[----:B------:R-:W-:Y:S04]  /*11cc0*/  LDSM.16.M88.4 R12, [R0+UR8+0x5800] ;  /* 0x00580008000c783b */ /* 0x000fe80008000200 */
[----:B------:R-:W0:Y:S01]  /*11cd0*/  LDGDEPBAR ;  /* 0x00000000000079af */ /* 0x000e220000000000 */
[C---:B--2---:R-:W-:Y:S08]  /*11ce0*/  HMMA.16816.F32.BF16 R96, R4.reuse, R8, RZ ;  /* 0x000000080460723c */ /* 0x044ff000000418ff */
[C---:B------:R-:W-:Y:S01]  /*11cf0*/  HMMA.16816.F32.BF16 R72, R4.reuse, R10, RZ ;  /* 0x0000000a0448723c */ /* 0x040fe200000418ff */
[----:B------:R-:W2:Y:S07]  /*11d00*/  LDSM.16.M88.4 R8, [R0+UR8+0x6000] ;  /* 0x006000080008783b */ /* 0x000eae0008000200 */
[C---:B------:R-:W-:Y:S08]  /*11d10*/  HMMA.16816.F32.BF16 R88, R4.reuse, R36, RZ ;  /* 0x000000240458723c */ /* 0x040ff000000418ff */
[C---:B------:R-:W-:Y:S01]  /*11d20*/  HMMA.16816.F32.BF16 R128, R4.reuse, R38, RZ ;  /* 0x000000260480723c */ /* 0x040fe200000418ff */
[----:B------:R-:W4:Y:S07]  /*11d30*/  LDSM.16.M88.4 R36, [R0+UR8+0x7000] ;  /* 0x007000080024783b */ /* 0x000f2e0008000200 */
[C---:B------:R-:W-:Y:S08]  /*11d40*/  HMMA.16816.F32.BF16 R92, R4.reuse, R16, RZ ;  /* 0x00000010045c723c */ /* 0x040ff000000418ff */
[C---:B------:R-:W-:Y:S01]  /*11d50*/  HMMA.16816.F32.BF16 R108, R4.reuse, R18, RZ ;  /* 0x00000012046c723c */ /* 0x040fe200000418ff */
[----:B------:R-:W-:Y:S07]  /*11d60*/  LDSM.16.M88.4 R16, [R0+UR8+0x9000] ;  /* 0x009000080010783b */ /* 0x000fee0008000200 */
[C---:B------:R-:W-:Y:S08]  /*11d70*/  HMMA.16816.F32.BF16 R148, R4.reuse, R32, RZ ;  /* 0x000000200494723c */ /* 0x040ff000000418ff */
[C---:B------:R-:W-:Y:S01]  /*11d80*/  HMMA.16816.F32.BF16 R124, R4.reuse, R34, RZ ;  /* 0x00000022047c723c */ /* 0x040fe200000418ff */
[----:B------:R-:W4:Y:S07]  /*11d90*/  LDSM.16.M88.4 R32, [R0+UR8+0x7800] ;  /* 0x007800080020783b */ /* 0x000f2e0008000200 */
[C---:B---3--:R-:W-:Y:S08]  /*11da0*/  HMMA.16816.F32.BF16 R140, R4.reuse, R24, RZ ;  /* 0x00000018048c723c */ /* 0x048ff000000418ff */
[C---:B------:R-:W-:Y:S01]  /*11db0*/  HMMA.16816.F32.BF16 R152, R4.reuse, R26, RZ ;  /* 0x0000001a0498723c */ /* 0x040fe200000418ff */
[----:B------:R-:W3:Y:S07]  /*11dc0*/  LDSM.16.M88.4 R24, [R0+UR8+0x8000] ;  /* 0x008000080018783b */ /* 0x000eee0008000200 */
[C---:B-1----:R-:W-:Y:S08]  /*11dd0*/  HMMA.16816.F32.BF16 R136, R4.reuse, R20, RZ ;  /* 0x000000140488723c */ /* 0x042ff000000418ff */
[C---:B------:R-:W-:Y:S01]  /*11de0*/  HMMA.16816.F32.BF16 R116, R4.reuse, R22, RZ ;  /* 0x000000160474723c */ /* 0x040fe200000418ff */
[----:B------:R-:W1:Y:S07]  /*11df0*/  LDSM.16.M88.4 R20, [R0+UR8+0x8800] ;  /* 0x008800080014783b */ /* 0x000e6e0008000200 */
[C---:B--2---:R-:W-:Y:S08]  /*11e00*/  HMMA.16816.F32.BF16 R80, R4.reuse, R8, RZ ;  /* 0x000000080450723c */ /* 0x044ff000000418ff */
[C---:B------:R-:W-:Y:S01]  /*11e10*/  HMMA.16816.F32.BF16 R100, R4.reuse, R10, RZ ;  /* 0x0000000a0464723c */ /* 0x040fe200000418ff */
[----:B------:R2:W1:Y:S07]  /*11e20*/  LDSM.16.M88.4 R8, [R0+UR8+0x9800] ;  /* 0x009800080008783b */ /* 0x00046e0008000200 */
[----:B------:R-:W-:Y:S01]  /*11e30*/  HMMA.16816.F32.BF16 R76, R4, R40, RZ ;  /* 0x00000028044c723c */ /* 0x000fe200000418ff */
[----:B------:R-:W-:-:S07]  /*11e40*/  VIADD R40, R0, UR8 ;  /* 0x0000000800287c36 */ /* 0x000fce0008000000 */
[----:B------:R-:W-:Y:S01]  /*11e50*/  HMMA.16816.F32.BF16 R144, R4, R28, RZ ;  /* 0x0000001c0490723c */ /* 0x000fe200000418ff */
[----:B--2---:R-:W-:-:S07]  /*11e60*/  IMAD.IADD R0, R40, 0x1, R62 ;  /* 0x0000000128007824 */ /* 0x004fce00078e023e */
[C---:B------:R-:W-:Y:S01]  /*11e70*/  HMMA.16816.F32.BF16 R120, R4.reuse, R30, RZ ;  /* 0x0000001e0478723c */ /* 0x040fe200000418ff */
[----:B------:R-:W-:Y:S07]  /*11e80*/  LDSM.16.M88.4 R28, [R0+0x2000] ;  /* 0x00200000001c783b */ /* 0x000fee0000000200 */
[C---:B------:R-:W-:Y:S08]  /*11e90*/  HMMA.16816.F32.BF16 R112, R4.reuse, R12, RZ ;  /* 0x0000000c0470723c */ /* 0x040ff000000418ff */
[C---:B------:R-:W-:Y:S01]  /*11ea0*/  HMMA.16816.F32.BF16 R104, R4.reuse, R14, RZ ;  /* 0x0000000e0468723c */ /* 0x040fe200000418ff */
[----:B------:R-:W2:Y:S07]  /*11eb0*/  LDSM.16.M88.4 R12, [R2] ;  /* 0x00000000020c783b */ /* 0x000eae0000000200 */
[C---:B----4-:R-:W-:Y:S08]  /*11ec0*/  HMMA.16816.F32.BF16 R68, R4.reuse, R36, RZ ;  /* 0x000000240444723c */ /* 0x050ff000000418ff */
[C---:B------:R-:W-:Y:S01]  /*11ed0*/  HMMA.16816.F32.BF16 R52, R4.reuse, R38, RZ ;  /* 0x000000260434723c */ /* 0x040fe200000418ff */
[----:B------:R-:W4:Y:S07]  /*11ee0*/  LDSM.16.M88.4 R36, [R0+0x2800] ;  /* 0x002800000024783b */ /* 0x000f2e0000000200 */
[C---:B------:R-:W-:Y:S08]  /*11ef0*/  HMMA.16816.F32.BF16 R56, R4.reuse, R42, RZ ;  /* 0x0000002a0438723c */ /* 0x040ff000000418ff */
[C---:B------:R-:W-:Y:S08]  /*11f00*/  HMMA.16816.F32.BF16 R64, R4.reuse, R32, RZ ;  /* 0x000000200440723c */ /* 0x040ff000000418ff */
[C---:B------:R-:W-:Y:S01]  /*11f10*/  HMMA.16816.F32.BF16 R48, R4.reuse, R34, RZ ;  /* 0x000000220430723c */ /* 0x040fe200000418ff */
[----:B------:R-:W4:Y:S07]  /*11f20*/  LDSM.16.M88.4 R32, [R0+0x3000] ;  /* 0x003000000020783b */ /* 0x000f2e0000000200 */
[C---:B---3--:R-:W-:Y:S08]  /*11f30*/  HMMA.16816.F32.BF16 R132, R4.reuse, R24, RZ ;  /* 0x000000180484723c */ /* 0x048ff000000418ff */
[C---:B------:R-:W-:Y:S01]  /*11f40*/  HMMA.16816.F32.BF16 R156, R4.reuse, R26, RZ ;  /* 0x0000001a049c723c */ /* 0x040fe200000418ff */
[----:B------:R-:W-:Y:S07]  /*11f50*/  LDSM.16.M88.4 R24, [R0+0x5000] ;  /* 0x005000000018783b */ /* 0x000fee0000000200 */
[C---:B-1----:R-:W-:Y:S08]  /*11f60*/  HMMA.16816.F32.BF16 R160, R4.reuse, R20, RZ ;  /* 0x0000001404a0723c */ /* 0x042ff000000418ff */
[C---:B------:R-:W-:Y:S01]  /*11f70*/  HMMA.16816.F32.BF16 R164, R4.reuse, R22, RZ ;  /* 0x0000001604a4723c */ /* 0x040fe200000418ff */
[----:B------:R-:W-:Y:S07]  /*11f80*/  LDSM.16.M88.4 R20, [R0+0x5800] ;  /* 0x005800000014783b */ /* 0x000fee0000000200 */
[C---:B------:R-:W-:Y:S08]  /*11f90*/  HMMA.16816.F32.BF16 R172, R4.reuse, R16, RZ ;  /* 0x0000001004ac723c */ /* 0x040ff000000418ff */
[C---:B------:R-:W-:Y:S01]  /*11fa0*/  HMMA.16816.F32.BF16 R176, R4.reuse, R18, RZ ;  /* 0x0000001204b0723c */ /* 0x040fe200000418ff */
[----:B------:R-:W-:Y:S07]  /*11fb0*/  LDSM.16.M88.4 R16, [R0+0x4000] ;  /* 0x004000000010783b */ /* 0x000fee0000000200 */
[C---:B------:R-:W-:Y:S08]  /*11fc0*/  HMMA.16816.F32.BF16 R180, R4.reuse, R8, RZ ;  /* 0x0000000804b4723c */ /* 0x040ff000000418ff */
[----:B------:R-:W-:Y:S01]  /*11fd0*/  HMMA.16816.F32.BF16 R184, R4, R10, RZ ;  /* 0x0000000a04b8723c */ /* 0x000fe200000418ff */
[----:B------:R-:W1:Y:S04]  /*11fe0*/  LDSM.16.M88.4 R4, [R0+0x3800] ;  /* 0x003800000004783b */ /* 0x000e680000000200 */
[----:B------:R-:W3:Y:S03]  /*11ff0*/  LDSM.16.M88.4 R8, [R0+0x6800] ;  /* 0x006800000008783b */ /* 0x000ee60000000200 */
[C---:B--2---:R-:W-:Y:S08]  /*12000*/  HMMA.16816.F32.BF16 R200, R12.reuse, R28, R96 ;  /* 0x0000001c0cc8723c */ /* 0x044ff00000041860 */
[C---:B----4-:R-:W-:Y:S08]  /*12010*/  HMMA.16816.F32.BF16 R96, R12.reuse, R36, R92 ;  /* 0x000000240c60723c */ /* 0x050ff0000004185c */
[C---:B------:R-:W-:Y:S01]  /*12020*/  HMMA.16816.F32.BF16 R216, R12.reuse, R38, R108 ;  /* 0x000000260cd8723c */ /* 0x040fe2000004186c */
[----:B------:R-:W2:Y:S07]  /*12030*/  LDSM.16.M88.4 R36, [R0+0x6000] ;  /* 0x006000000024783b */ /* 0x000eae0000000200 */
[C---:B------:R-:W-:Y:S01]  /*12040*/  HMMA.16816.F32.BF16 R220, R12.reuse, R30, R72 ;  /* 0x0000001e0cdc723c */ /* 0x040fe20000041848 */
[----:B------:R-:W4:Y:S07]  /*12050*/  LDSM.16.M88.4 R28, [R0+0x4800] ;  /* 0x00480000001c783b */ /* 0x000f2e0000000200 */
[C---:B------:R-:W-:Y:S08]  /*12060*/  HMMA.16816.F32.BF16 R212, R12.reuse, R34, R128 ;  /* 0x000000220cd4723c */ /* 0x040ff00000041880 */
[C---:B-1----:R-:W-:Y:S08]  /*12070*/  HMMA.16816.F32.BF16 R192, R12.reuse, R4, R148 ;  /* 0x000000040cc0723c */ /* 0x042ff00000041894 */
[C---:B------:R-:W-:Y:S01]  /*12080*/  HMMA.16816.F32.BF16 R124, R12.reuse, R6, R124 ;  /* 0x000000060c7c723c */ /* 0x040fe2000004187c */
[----:B------:R-:W1:Y:S07]  /*12090*/  LDSM.16.M88.4 R4, [R0+0x7000] ;  /* 0x007000000004783b */ /* 0x000e6e0000000200 */
[C---:B------:R-:W-:Y:S08]  /*120a0*/  HMMA.16816.F32.BF16 R128, R12.reuse, R16, R144 ;  /* 0x000000100c80723c */ /* 0x040ff00000041890 */
[C---:B------:R-:W-:Y:S08]  /*120b0*/  HMMA.16816.F32.BF16 R148, R12.reuse, R18, R120 ;  /* 0x000000120c94723c */ /* 0x040ff00000041878 */
[C---:B---3--:R-:W-:Y:S08]  /*120c0*/  HMMA.16816.F32.BF16 R16, R12.reuse, R8, R76 ;  /* 0x000000080c10723c */ /* 0x048ff0000004184c */
[C---:B--2---:R-:W-:Y:S08]  /*120d0*/  HMMA.16816.F32.BF16 R224, R12.reuse, R36, R80 ;  /* 0x000000240ce0723c */ /* 0x044ff00000041850 */
[----:B------:R-:W-:Y:S03]  /*120e0*/  HMMA.16816.F32.BF16 R8, R12, R10, R56 ;  /* 0x0000000a0c08723c */ /* 0x000fe60000041838 */
[----:B------:R-:W-:-:S02]  /*120f0*/  IMAD.MOV.U32 R43, RZ, RZ, R16 ;  /* 0x000000ffff2b7224 */ /* 0x000fc400078e0010 */
[----:B------:R-:W-:-:S03]  /*12100*/  IMAD.MOV.U32 R42, RZ, RZ, R17 ;  /* 0x000000ffff2a7224 */ /* 0x000fc600078e0011 */
[C---:B------:R-:W-:Y:S01]  /*12110*/  HMMA.16816.F32.BF16 R236, R12.reuse, R38, R100 ;  /* 0x000000260cec723c */ /* 0x040fe20000041864 */
[----:B------:R-:W-:Y:S02]  /*12120*/  IMAD.MOV.U32 R39, RZ, RZ, R18 ;  /* 0x000000ffff277224 */ /* 0x000fe400078e0012 */
[----:B------:R-:W-:Y:S02]  /*12130*/  IMAD.MOV.U32 R38, RZ, RZ, R19 ;  /* 0x000000ffff267224 */ /* 0x000fe400078e0013 */
[----:B------:R-:W2:Y:S01]  /*12140*/  LDSM.16.M88.4 R16, [R0+0x9000] ;  /* 0x009000000010783b */ /* 0x000ea20000000200 */
[----:B------:R-:W-:Y:S02]  /*12150*/  IMAD.MOV.U32 R41, RZ, RZ, R224 ;  /* 0x000000ffff297224 */ /* 0x000fe400078e00e0 */
[----:B----4-:R-:W-:Y:S01]  /*12160*/  HMMA.16816.F32.BF16 R144, R12, R28, R140 ;  /* 0x0000001c0c90723c */ /* 0x010fe2000004188c */
[----:B------:R-:W-:Y:S02]  /*12170*/  IMAD.MOV.U32 R37, RZ, RZ, R225 ;  /* 0x000000ffff257224 */ /* 0x000fe400078e00e1 */
[----:B------:R-:W-:-:S02]  /*12180*/  IMAD.MOV.U32 R36, RZ, RZ, R226 ;  /* 0x000000ffff247224 */ /* 0x000fc400078e00e2 */
[----:B------:R-:W-:Y:S02]  /*12190*/  IMAD.MOV.U32 R2, RZ, RZ, R227 ;  /* 0x000000ffff027224 */ /* 0x000fe400078e00e3 */
[----:B------:R-:W-:Y:S01]  /*121a0*/  IMAD.MOV.U32 R56, RZ, RZ, R8 ;  /* 0x000000ffff387224 */ /* 0x000fe200078e0008 */
[----:B------:R-:W-:Y:S01]  /*121b0*/  HMMA.16816.F32.BF16 R140, R12, R30, R152 ;  /* 0x0000001e0c8c723c */ /* 0x000fe20000041898 */
[----:B------:R-:W-:Y:S02]  /*121c0*/  IMAD.MOV.U32 R47, RZ, RZ, R9 ;  /* 0x000000ffff2f7224 */ /* 0x000fe400078e0009 */
[----:B------:R-:W-:Y:S02]  /*121d0*/  IMAD.MOV.U32 R46, RZ, RZ, R10 ;  /* 0x000000ffff2e7224 */ /* 0x000fe400078e000a */
[----:B------:R-:W-:-:S03]  /*121e0*/  IMAD.MOV.U32 R45, RZ, RZ, R11 ;  /* 0x000000ffff2d7224 */ /* 0x000fc600078e000b */
        /* <DEDUP_REMOVED lines=10> */
[----:B------:R1:W4:Y:S07]  /*12290*/  LDSM.16.M88.4 R4, [R0+0x9800] ;  /* 0x009800000004783b */ /* 0x00032e0000000200 */
[----:B--2---:R-:W-:Y:S01]  /*122a0*/  HMMA.16816.F32.BF16 R72, R12, R16, R172 ;  /* 0x000000100c48723c */ /* 0x004fe200000418ac */
[----:B------:R-:W-:-:S02]  /*122b0*/  IMAD.MOV.U32 R172, RZ, RZ, R56 ;  /* 0x000000ffffac7224 */ /* 0x000fc400078e0038 */
[----:B------:R-:W-:Y:S02]  /*122c0*/  IMAD.MOV.U32 R63, RZ, RZ, R8 ;  /* 0x000000ffff3f7224 */ /* 0x000fe400078e0008 */
[----:B------:R-:W-:Y:S02]  /*122d0*/  IMAD.MOV.U32 R59, RZ, RZ, R9 ;  /* 0x000000ffff3b7224 */ /* 0x000fe400078e0009 */
[----:B------:R-:W-:Y:S01]  /*122e0*/  IMAD.MOV.U32 R58, RZ, RZ, R10 ;  /* 0x000000ffff3a7224 */ /* 0x000fe200078e000a */
[----:B------:R-:W-:Y:S01]  /*122f0*/  HMMA.16816.F32.BF16 R68, R12, R18, R176 ;  /* 0x000000120c44723c */ /* 0x000fe200000418b0 */
[----:B------:R-:W-:Y:S02]  /*12300*/  IMAD.MOV.U32 R57, RZ, RZ, R11 ;  /* 0x000000ffff397224 */ /* 0x000fe400078e000b */
[----:B------:R2:W-:Y:S01]  /*12310*/  LDSM.16.M88.4 R8, [R3] ;  /* 0x000000000308783b */ /* 0x0005e20000000200 */
[----:B------:R-:W-:Y:S02]  /*12320*/  IMAD.MOV.U32 R177, RZ, RZ, R59 ;  /* 0x000000ffffb17224 */ /* 0x000fe400078e003b */
[----:B------:R-:W-:-:S02]  /*12330*/  IMAD.MOV.U32 R178, RZ, RZ, R58 ;  /* 0x000000ffffb27224 */ /* 0x000fc400078e003a */
[----:B-1----:R-:W-:Y:S01]  /*12340*/  IMAD.IADD R0, R40, 0x1, R170 ;  /* 0x0000000128007824 */ /* 0x002fe200078e02aa */
[C---:B---3--:R-:W-:Y:S01]  /*12350*/  HMMA.16816.F32.BF16 R100, R12.reuse, R34, R48 ;  /* 0x000000220c64723c */ /* 0x048fe20000041830 */
[----:B------:R-:W-:Y:S02]  /*12360*/  IMAD.MOV.U32 R179, RZ, RZ, R57 ;  /* 0x000000ffffb37224 */ /* 0x000fe400078e0039 */
[----:B------:R-:W-:Y:S01]  /*12370*/  IMAD.MOV.U32 R173, RZ, RZ, R47 ;  /* 0x000000ffffad7224 */ /* 0x000fe200078e002f */
[----:B------:R-:W1:Y:S01]  /*12380*/  LDSM.16.M88.4 R28, [R0+0x2800] ;  /* 0x00280000001c783b */ /* 0x000e620000000200 */
[----:B------:R-:W-:Y:S02]  /*12390*/  IMAD.MOV.U32 R174, RZ, RZ, R46 ;  /* 0x000000ffffae7224 */ /* 0x000fe400078e002e */
[----:B------:R-:W-:Y:S01]  /*123a0*/  IMAD.MOV.U32 R175, RZ, RZ, R45 ;  /* 0x000000ffffaf7224 */ /* 0x000fe200078e002d */
[----:B------:R-:W3:Y:S01]  /*123b0*/  LDSM.16.M88.4 R16, [R0+0x4000] ;  /* 0x004000000010783b */ /* 0x000ee20000000200 */
[----:B----4-:R-:W-:Y:S01]  /*123c0*/  HMMA.16816.F32.BF16 R80, R12, R20, R160 ;  /* 0x000000140c50723c */ /* 0x010fe200000418a0 */
[----:B------:R-:W-:-:S02]  /*123d0*/  IMAD.MOV.U32 R160, RZ, RZ, R41 ;  /* 0x000000ffffa07224 */ /* 0x000fc400078e0029 */
[----:B------:R-:W-:Y:S01]  /*123e0*/  IMAD.MOV.U32 R163, RZ, RZ, R2 ;  /* 0x000000ffffa37224 */ /* 0x000fe200078e0002 */
[----:B------:R-:W-:Y:S01]  /*123f0*/  LDSM.16.M88.4 R44, [R0+0x6000] ;  /* 0x00600000002c783b */ /* 0x000fe20000000200 */
[C---:B------:R-:W-:Y:S02]  /*12400*/  IMAD.IADD R2, R62.reuse, 0x1, R0 ;  /* 0x000000013e027824 */ /* 0x040fe400078e0200 */
[----:B------:R-:W-:Y:S01]  /*12410*/  IMAD.MOV.U32 R161, RZ, RZ, R37 ;  /* 0x000000ffffa17224 */ /* 0x000fe200078e0025 */
[C---:B------:R-:W-:Y:S01]  /*12420*/  HMMA.16816.F32.BF16 R76, R12.reuse, R22, R164 ;  /* 0x000000160c4c723c */ /* 0x040fe200000418a4 */
[----:B------:R-:W4:Y:S01]  /*12430*/  LDSM.16.M88.4 R20, [R0+0x3800] ;  /* 0x003800000014783b */ /* 0x000f220000000200 */
[----:B------:R-:W-:Y:S02]  /*12440*/  IMAD.MOV.U32 R164, RZ, RZ, R43 ;  /* 0x000000ffffa47224 */ /* 0x000fe400078e002b */
[----:B------:R-:W-:Y:S02]  /*12450*/  IMAD.MOV.U32 R165, RZ, RZ, R42 ;  /* 0x000000ffffa57224 */ /* 0x000fe400078e002a */
[----:B------:R-:W-:Y:S01]  /*12460*/  LDSM.16.M88.4 R40, [R0+0x5800] ;  /* 0x005800000028783b */ /* 0x000fe20000000200 */
[----:B--2---:R-:W-:Y:S01]  /*12470*/  IMAD.IADD R3, R62, 0x1, R3 ;  /* 0x000000013e037824 */ /* 0x004fe200078e0203 */
[----:B------:R-:W-:Y:S01]  /*12480*/  HMMA.16816.F32.BF16 R108, R12, R32, R64 ;  /* 0x000000200c6c723c */ /* 0x000fe20000041840 */
[----:B------:R-:W-:Y:S01]  /*12490*/  IMAD.MOV.U32 R166, RZ, RZ, R39 ;  /* 0x000000ffffa67224 */ /* 0x000fe200078e0027 */
[----:B------:R-:W2:Y:S01]  /*124a0*/  LDSM.16.M88.4 R32, [R0+0x2000] ;  /* 0x002000000020783b */ /* 0x000ea20000000200 */
[----:B------:R-:W-:-:S02]  /*124b0*/  IMAD.MOV.U32 R167, RZ, RZ, R38 ;  /* 0x000000ffffa77224 */ /* 0x000fc400078e0026 */
[----:B------:R-:W-:Y:S02]  /*124c0*/  IMAD.MOV.U32 R162, RZ, RZ, R36 ;  /* 0x000000ffffa27224 */ /* 0x000fe400078e0024 */
[----:B------:R-:W-:Y:S01]  /*124d0*/  LDSM.16.M88.4 R36, [R0+0x6800] ;  /* 0x006800000024783b */ /* 0x000fe20000000200 */
[----:B------:R-:W-:Y:S01]  /*124e0*/  HMMA.16816.F32.BF16 R88, R12, R24, R132 ;  /* 0x000000180c58723c */ /* 0x000fe20000041884 */
[----:B------:R-:W-:-:S07]  /*124f0*/  IMAD.MOV.U32 R176, RZ, RZ, R63 ;  /* 0x000000ffffb07224 */ /* 0x000fce00078e003f */
[C---:B------:R-:W-:Y:S01]  /*12500*/  HMMA.16816.F32.BF16 R92, R12.reuse, R26, R156 ;  /* 0x0000001a0c5c723c */ /* 0x040fe2000004189c */
[----:B------:R-:W2:Y:S07]  /*12510*/  LDSM.16.M88.4 R24, [R0+0x3000] ;  /* 0x003000000018783b */ /* 0x000eae0000000200 */
[C---:B------:R-:W-:Y:S08]  /*12520*/  HMMA.16816.F32.BF16 R56, R12.reuse, R4, R180 ;  /* 0x000000040c38723c */ /* 0x040ff000000418b4 */
[----:B------:R-:W-:Y:S01]  /*12530*/  HMMA.16816.F32.BF16 R48, R12, R6, R184 ;  /* 0x000000060c30723c */ /* 0x000fe200000418b8 */
[----:B------:R-:W2:Y:S04]  /*12540*/  LDSM.16.M88.4 R12, [R0+0x4800] ;  /* 0x00480000000c783b */ /* 0x000ea80000000200 */
[----:B------:R-:W2:Y:S03]  /*12550*/  LDSM.16.M88.4 R4, [R0+0x5000] ;  /* 0x005000000004783b */ /* 0x000ea60000000200 */
[C---:B-1----:R-:W-:Y:S08]  /*12560*/  HMMA.16816.F32.BF16 R96, R8.reuse, R28, R96 ;  /* 0x0000001c0860723c */ /* 0x042ff00000041860 */
        /* <DEDUP_REMOVED lines=17> */
[C---:B------:R-:W-:Y:S08]  /*12680*/  HMMA.16816.F32.BF16 R144, R8.reuse, R4, R188 ;  /* 0x000000040890723c */ /* 0x040ff000000418bc */
[C---:B------:R-:W-:Y:S01]  /*12690*/  HMMA.16816.F32.BF16 R148, R8.reuse, R6, R208 ;  /* 0x000000060894723c */ /* 0x040fe200000418d0 */
[----:B------:R3:W-:Y:S07]  /*126a0*/  LDSM.16.M88.4 R4, [R3] ;  /* 0x000000000304783b */ /* 0x0007ee0000000200 */
[----:B------:R-:W-:Y:S01]  /*126b0*/  HMMA.16816.F32.BF16 R152, R8, R40, R152 ;  /* 0x000000280898723c */ /* 0x000fe20000041898 */
[----:B-1----:R-:W-:-:S05]  /*126c0*/  IMAD.SHL.U32 R0, R232, 0x2, RZ ;  /* 0x00000002e8007824 */ /* 0x002fca00078e00ff */
[----:B------:R-:W-:Y:S02]  /*126d0*/  LOP3.LUT R0, R0, 0x6, RZ, 0xc0, !PT ;  /* 0x0000000600007812 */ /* 0x000fe400078ec0ff */
[----:B------:R-:W-:Y:S01]  /*126e0*/  HMMA.16816.F32.BF16 R156, R8, R42, R204 ;  /* 0x0000002a089c723c */ /* 0x000fe200000418cc */
[----:B------:R-:W1:Y:S01]  /*126f0*/  LDSM.16.M88.4 R40, [R2+0x2000] ;  /* 0x002000000228783b */ /* 0x000e620000000200 */
[----:B------:R-:W-:-:S06]  /*12700*/  PRMT R0, R0, 0x6540, R249 ;  /* 0x0000654000007816 */ /* 0x000fcc00000000f9 */
[----:B------:R-:W-:Y:S01]  /*12710*/  HMMA.16816.F32.BF16 R108, R8, R28, R108 ;  /* 0x0000001c086c723c */ /* 0x000fe2000004186c */
[----:B---3--:R-:W-:-:S05]  /*12720*/  VIADD R3, R0, 0xffffff00 ;  /* 0xffffff0000037836 */ /* 0x008fca0000000000 */
[-C--:B------:R-:W-:Y:S01]  /*12730*/  ISETP.GE.AND P0, PT, R3, R86.reuse, PT ;  /* 0x000000560300720c */ /* 0x080fe20003f06270 */
[C---:B------:R-:W-:Y:S01]  /*12740*/  VIADD R3, R0.reuse, 0xffffff09 ;  /* 0xffffff0900037836 */ /* 0x040fe20000000000 */
[----:B------:R-:W-:Y:S01]  /*12750*/  HMMA.16816.F32.BF16 R100, R8, R30, R100 ;  /* 0x0000001e0864723c */ /* 0x000fe20000041864 */
[----:B------:R-:W3:Y:S03]  /*12760*/  LDSM.16.M88.4 R28, [R2+0x2800] ;  /* 0x00280000021c783b */ /* 0x000ee60000000200 */
[----:B------:R-:W-:Y:S01]  /*12770*/  ISETP.GE.AND P4, PT, R3, R86, PT ;  /* 0x000000560300720c */ /* 0x000fe20003f86270 */
[----:B------:R-:W-:-:S03]  /*12780*/  VIADD R3, R0, 0xffffff18 ;  /* 0xffffff1800037836 */ /* 0x000fc60000000000 */
[C---:B------:R-:W-:Y:S08]  /*12790*/  HMMA.16816.F32.BF16 R184, R8.reuse, R16, R72 ;  /* 0x0000001008b8723c */ /* 0x040ff00000041848 */
[C---:B------:R-:W-:Y:S01]  /*127a0*/  HMMA.16816.F32.BF16 R180, R8.reuse, R18, R68 ;  /* 0x0000001208b4723c */ /* 0x040fe20000041844 */
[----:B------:R-:W3:Y:S07]  /*127b0*/  LDSM.16.M88.4 R16, [R2+0x3000] ;  /* 0x003000000210783b */ /* 0x000eee0000000200 */
[C---:B------:R-:W-:Y:S08]  /*127c0*/  HMMA.16816.F32.BF16 R160, R8.reuse, R44, R160 ;  /* 0x0000002c08a0723c */ /* 0x040ff000000418a0 */
[----:B----4-:R-:W-:Y:S01]  /*127d0*/  HMMA.16816.F32.BF16 R192, R8, R20, R80 ;  /* 0x0000001408c0723c */ /* 0x010fe20000041850 */
[----:B------:R-:W-:-:S02]  /*127e0*/  VIADD R21, R0, 0xffffff01 ;  /* 0xffffff0100157836 */ /* 0x000fc40000000000 */
[----:B------:R-:W-:-:S03]  /*127f0*/  VIADD R20, R0, 0xffffff08 ;  /* 0xffffff0800147836 */ /* 0x000fc60000000000 */
[-C--:B------:R-:W-:Y:S02]  /*12800*/  ISETP.GE.AND P1, PT, R21, R86.reuse, PT ;  /* 0x000000561500720c */ /* 0x080fe40003f26270 */
[----:B------:R-:W-:Y:S01]  /*12810*/  HMMA.16816.F32.BF16 R44, R8, R46, R236 ;  /* 0x0000002e082c723c */ /* 0x000fe200000418ec */
[----:B------:R-:W-:-:S07]  /*12820*/  ISETP.GE.AND P3, PT, R20, R86, PT ;  /* 0x000000561400720c */ /* 0x000fce0003f66270 */
[C---:B------:R-:W-:Y:S08]  /*12830*/  HMMA.16816.F32.BF16 R164, R8.reuse, R36, R164 ;  /* 0x0000002408a4723c */ /* 0x040ff000000418a4 */
[C---:B------:R-:W-:Y:S01]  /*12840*/  HMMA.16816.F32.BF16 R172, R8.reuse, R38, R172 ;  /* 0x0000002608ac723c */ /* 0x040fe200000418ac */
[----:B------:R-:W-:Y:S07]  /*12850*/  LDSM.16.M88.4 R36, [R2+0x4000] ;  /* 0x004000000224783b */ /* 0x000fee0000000200 */
[C---:B--2---:R-:W-:Y:S08]  /*12860*/  HMMA.16816.F32.BF16 R176, R8.reuse, R32, R176 ;  /* 0x0000002008b0723c */ /* 0x044ff000000418b0 */
[C---:B------:R-:W-:Y:S01]  /*12870*/  HMMA.16816.F32.BF16 R224, R8.reuse, R34, R224 ;  /* 0x0000002208e0723c */ /* 0x040fe200000418e0 */
[----:B------:R-:W2:Y:S07]  /*12880*/  LDSM.16.M88.4 R32, [R2+0x3800] ;  /* 0x003800000220783b */ /* 0x000eae0000000200 */
[----:B------:R-:W-:Y:S01]  /*12890*/  HMMA.16816.F32.BF16 R88, R8, R24, R88 ;  /* 0x000000180858723c */ /* 0x000fe20000041858 */
[----:B------:R-:W-:-:S02]  /*128a0*/  VIADD R25, R0, 0xffffff10 ;  /* 0xffffff1000197836 */ /* 0x000fc40000000000 */
[----:B------:R-:W-:-:S03]  /*128b0*/  VIADD R24, R0, 0xffffff11 ;  /* 0xffffff1100187836 */ /* 0x000fc60000000000 */
[-C--:B------:R-:W-:Y:S02]  /*128c0*/  ISETP.GE.AND P5, PT, R25, R86.reuse, PT ;  /* 0x000000561900720c */ /* 0x080fe40003fa6270 */
[----:B------:R-:W-:Y:S01]  /*128d0*/  HMMA.16816.F32.BF16 R92, R8, R26, R92 ;  /* 0x0000001a085c723c */ /* 0x000fe2000004185c */
[----:B------:R-:W-:-:S07]  /*128e0*/  ISETP.GE.AND P2, PT, R24, R86, PT ;  /* 0x000000561800720c */ /* 0x000fce0003f46270 */
[C---:B------:R-:W-:Y:S08]  /*128f0*/  HMMA.16816.F32.BF16 R188, R8.reuse, R22, R76 ;  /* 0x0000001608bc723c */ /* 0x040ff0000004184c */
[C---:B------:R-:W-:Y:S08]  /*12900*/  HMMA.16816.F32.BF16 R80, R8.reuse, R12, R56 ;  /* 0x0000000c0850723c */ /* 0x040ff00000041838 */
[----:B------:R-:W-:Y:S08]  /*12910*/  HMMA.16816.F32.BF16 R72, R8, R14, R48 ;  /* 0x0000000e0848723c */ /* 0x000ff00000041830 */
[C---:B-1----:R-:W-:Y:S08]  /*12920*/  HMMA.16816.F32.BF16 R8, R4.reuse, R40, R52 ;  /* 0x000000280408723c */ /* 0x042ff00000041834 */
[C---:B------:R-:W-:Y:S01]  /*12930*/  HMMA.16816.F32.BF16 R12, R4.reuse, R42, R64 ;  /* 0x0000002a040c723c */ /* 0x040fe20000041840 */
[----:B------:R-:W-:Y:S07]  /*12940*/  LDSM.16.M88.4 R40, [R2+0x7000] ;  /* 0x007000000228783b */ /* 0x000fee0000000200 */
[----:B---3--:R-:W-:Y:S03]  /*12950*/  HMMA.16816.F32.BF16 R20, R4, R28, R96 ;  /* 0x0000001c0414723c */ /* 0x008fe60000041860 */
[----:B------:R-:W-:-:S02]  /*12960*/  FSEL R52, R10, -INF , !P0 ;  /* 0xff8000000a347808 */ /* 0x000fc40004000000 */
[----:B------:R-:W-:Y:S02]  /*12970*/  FSEL R57, R8, -INF , !P0 ;  /* 0xff80000008397808 */ /* 0x000fe40004000000 */
[-C--:B------:R-:W-:Y:S01]  /*12980*/  ISETP.GE.AND P0, PT, R3, R86.reuse, PT ;  /* 0x000000560300720c */ /* 0x080fe20003f06270 */
[C---:B------:R-:W-:Y:S01]  /*12990*/  VIADD R3, R0.reuse, 0xffffff19 ;  /* 0xffffff1900037836 */ /* 0x040fe20000000000 */
[----:B------:R-:W-:Y:S01]  /*129a0*/  FSEL R49, R11, -INF , !P1 ;  /* 0xff8000000b317808 */ /* 0x000fe20004800000 */
[----:B------:R-:W-:Y:S01]  /*129b0*/  HMMA.16816.F32.BF16 R24, R4, R30, R104 ;  /* 0x0000001e0418723c */ /* 0x000fe20000041868 */
[----:B------:R-:W-:Y:S01]  /*129c0*/  FSEL R53, R9, -INF , !P1 ;  /* 0xff80000009357808 */ /* 0x000fe20004800000 */
[----:B------:R-:W1:Y:S01]  /*129d0*/  LDSM.16.M88.4 R28, [R2+0x4800] ;  /* 0x00480000021c783b */ /* 0x000e620000000200 */
[----:B------:R-:W-:Y:S01]  /*129e0*/  ISETP.GE.AND P1, PT, R3, R86, PT ;  /* 0x000000560300720c */ /* 0x000fe20003f26270 */
[----:B------:R-:W-:Y:S01]  /*129f0*/  VIADD R3, R0, 0xffffff20 ;  /* 0xffffff2000037836 */ /* 0x000fe20000000000 */
[----:B------:R-:W-:-:S02]  /*12a00*/  FSEL R48, R14, -INF , !P3 ;  /* 0xff8000000e307808 */ /* 0x000fc40005800000 */
[----:B------:R-:W-:Y:S01]  /*12a10*/  FSEL R55, R12, -INF , !P3 ;  /* 0xff8000000c377808 */ /* 0x000fe20005800000 */
[----:B------:R-:W-:Y:S01]  /*12a20*/  HMMA.16816.F32.BF16 R8, R4, R16, R112 ;  /* 0x000000100408723c */ /* 0x000fe20000041870 */
[-C--:B------:R-:W-:Y:S01]  /*12a30*/  ISETP.GE.AND P3, PT, R3, R86.reuse, PT ;  /* 0x000000560300720c */ /* 0x080fe20003f66270 */
[C---:B------:R-:W-:Y:S01]  /*12a40*/  VIADD R3, R0.reuse, 0xffffff28 ;  /* 0xffffff2800037836 */ /* 0x040fe20000000000 */
[----:B------:R-:W-:Y:S01]  /*12a50*/  FSEL R54, R23, -INF , !P2 ;  /* 0xff80000017367808 */ /* 0x000fe20005000000 */
[C---:B------:R-:W-:Y:S01]  /*12a60*/  VIADD R12, R0.reuse, 0xffffff21 ;  /* 0xffffff21000c7836 */ /* 0x040fe20000000000 */
[----:B------:R-:W-:Y:S02]  /*12a70*/  FSEL R59, R21, -INF , !P2 ;  /* 0xff800000153b7808 */ /* 0x000fe40005000000 */
[----:B------:R-:W-:Y:S01]  /*12a80*/  ISETP.GE.AND P6, PT, R3, R86, PT ;  /* 0x000000560300720c */ /* 0x000fe20003fc6270 */
[----:B------:R-:W-:Y:S01]  /*12a90*/  VIADD R3, R0, 0xffffff29 ;  /* 0xffffff2900037836 */ /* 0x000fe20000000000 */
[----:B------:R-:W-:-:S02]  /*12aa0*/  FSEL R51, R15, -INF , !P4 ;  /* 0xff8000000f337808 */ /* 0x000fc40006000000 */
[----:B------:R-:W-:Y:S02]  /*12ab0*/  FSEL R58, R13, -INF , !P4 ;  /* 0xff8000000d3a7808 */ /* 0x000fe40006000000 */
[-C--:B------:R-:W-:Y:S01]  /*12ac0*/  ISETP.GE.AND P2, PT, R3, R86.reuse, PT ;  /* 0x000000560300720c */ /* 0x080fe20003f46270 */
[----:B------:R-:W-:Y:S01]  /*12ad0*/  VIADD R3, R0, 0xffffff30 ;  /* 0xffffff3000037836 */ /* 0x000fe20000000000 */
[-C--:B------:R-:W-:Y:S02]  /*12ae0*/  ISETP.GE.AND P4, PT, R12, R86.reuse, PT ;  /* 0x000000560c00720c */ /* 0x080fe40003f86270 */
[C---:B------:R-:W-:Y:S01]  /*12af0*/  HMMA.16816.F32.BF16 R12, R4.reuse, R18, R116 ;  /* 0x00000012040c723c */ /* 0x040fe20000041874 */
[----:B------:R-:W-:Y:S02]  /*12b00*/  FSEL R56, R26, -INF , !P0 ;  /* 0xff8000001a387808 */ /* 0x000fe40004000000 */
[----:B------:R-:W-:Y:S02]  /*12b10*/  FSEL R65, R24, -INF , !P0 ;  /* 0xff80000018417808 */ /* 0x000fe40004000000 */
[----:B------:R-:W-:Y:S01]  /*12b20*/  ISETP.GE.AND P0, PT, R3, R86, PT ;  /* 0x000000560300720c */ /* 0x000fe20003f06270 */
[----:B------:R-:W-:Y:S01]  /*12b30*/  VIADD R3, R0, 0xffffff38 ;  /* 0xffffff3800037836 */ /* 0x000fe20000000000 */
[----:B------:R-:W-:Y:S01]  /*12b40*/  FSEL R67, R10, -INF , !P3 ;  /* 0xff8000000a437808 */ /* 0x000fe20005800000 */
[----:B--2---:R-:W-:Y:S01]  /*12b50*/  HMMA.16816.F32.BF16 R16, R4, R32, R120 ;  /* 0x000000200410723c */ /* 0x004fe20000041878 */
[----:B------:R-:W-:-:S02]  /*12b60*/  FSEL R78, R8, -INF , !P3 ;  /* 0xff800000084e7808 */ /* 0x000fc40005800000 */
[-C--:B------:R-:W-:Y:S01]  /*12b70*/  ISETP.GE.AND P3, PT, R3, R86.reuse, PT ;  /* 0x000000560300720c */ /* 0x080fe20003f66270 */
[----:B------:R-:W-:Y:S01]  /*12b80*/  VIADD R3, R0, 0xffffff39 ;  /* 0xffffff3900037836 */ /* 0x000fe20000000000 */
[----:B------:R-:W-:Y:S02]  /*12b90*/  FSEL R50, R22, -INF , !P5 ;  /* 0xff80000016327808 */ /* 0x000fe40006800000 */
[----:B------:R-:W-:Y:S01]  /*12ba0*/  FSEL R64, R20, -INF , !P5 ;  /* 0xff80000014407808 */ /* 0x000fe20006800000 */
[C---:B------:R-:W-:Y:S01]  /*12bb0*/  VIADD R20, R0.reuse, 0xffffff31 ;  /* 0xffffff3100147836 */ /* 0x040fe20000000000 */
[-C--:B------:R-:W-:Y:S01]  /*12bc0*/  ISETP.GE.AND P5, PT, R3, R86.reuse, PT ;  /* 0x000000560300720c */ /* 0x080fe20003fa6270 */
[----:B------:R-:W-:Y:S01]  /*12bd0*/  VIADD R3, R0, 0xffffff40 ;  /* 0xffffff4000037836 */ /* 0x000fe20000000000 */
[----:B------:R-:W-:Y:S02]  /*12be0*/  FSEL R69, R14, -INF , !P6 ;  /* 0xff8000000e457808 */ /* 0x000fe40007000000 */
[----:B------:R-:W-:Y:S01]  /*12bf0*/  FSEL R79, R12, -INF , !P6 ;  /* 0xff8000000c4f7808 */ /* 0x000fe20007000000 */
[C---:B------:R-:W-:Y:S01]  /*12c00*/  VIADD R12, R0.reuse, 0xffffff41 ;  /* 0xffffff41000c7836 */ /* 0x040fe20000000000 */
[----:B------:R-:W-:Y:S01]  /*12c10*/  ISETP.GE.AND P6, PT, R3, R86, PT ;  /* 0x000000560300720c */ /* 0x000fe20003fc6270 */
[----:B------:R-:W-:Y:S01]  /*12c20*/  VIADD R3, R0, 0xffffff48 ;  /* 0xffffff4800037836 */ /* 0x000fe20000000000 */
[----:B------:R-:W-:-:S02]  /*12c30*/  FSEL R68, R11, -INF , !P4 ;  /* 0xff8000000b447808 */ /* 0x000fc40006000000 */
[----:B------:R-:W-:Y:S02]  /*12c40*/  FSEL R77, R9, -INF , !P4 ;  /* 0xff800000094d7808 */ /* 0x000fe40006000000 */
[----:B------:R-:W-:Y:S01]  /*12c50*/  FSEL R66, R27, -INF , !P1 ;  /* 0xff8000001b427808 */ /* 0x000fe20004800000 */
[C---:B------:R-:W-:Y:S01]  /*12c60*/  HMMA.16816.F32.BF16 R8, R4.reuse, R36, R128 ;  /* 0x000000240408723c */ /* 0x040fe20000041880 */
[----:B------:R-:W-:Y:S02]  /*12c70*/  FSEL R63, R25, -INF , !P1 ;  /* 0xff800000193f7808 */ /* 0x000fe40004800000 */
[----:B------:R-:W-:Y:S02]  /*12c80*/  FSEL R85, R18, -INF , !P0 ;  /* 0xff80000012557808 */ /* 0x000fe40004000000 */
[----:B------:R-:W-:Y:S01]  /*12c90*/  FSEL R99, R16, -INF , !P0 ;  /* 0xff80000010637808 */ /* 0x000fe20004000000 */
[----:B------:R-:W-:Y:S01]  /*12ca0*/  VIADD R16, R0, 0xffffff51 ;  /* 0xffffff5100107836 */ /* 0x000fe20000000000 */
[-C--:B------:R-:W-:Y:S01]  /*12cb0*/  ISETP.GE.AND P0, PT, R3, R86.reuse, PT ;  /* 0x000000560300720c */ /* 0x080fe20003f06270 */
[----:B------:R-:W-:Y:S01]  /*12cc0*/  HMMA.16816.F32.BF16 R24, R4, R34, R124 ;  /* 0x000000220418723c */ /* 0x000fe2000004187c */
[----:B------:R-:W2:Y:S01]  /*12cd0*/  LDSM.16.M88.4 R32, [R2+0x5000] ;  /* 0x005000000220783b */ /* 0x000ea20000000200 */
[----:B------:R-:W-:Y:S01]  /*12ce0*/  ISETP.GE.AND P1, PT, R20, R86, PT ;  /* 0x000000561400720c */ /* 0x000fe20003f26270 */
[----:B------:R-:W-:Y:S01]  /*12cf0*/  VIADD R3, R0, 0xffffff49 ;  /* 0xffffff4900037836 */ /* 0x000fe20000000000 */
[----:B------:R-:W-:-:S02]  /*12d00*/  FSEL R84, R15, -INF , !P2 ;  /* 0xff8000000f547808 */ /* 0x000fc40005000000 */
[----:B------:R-:W-:Y:S02]  /*12d10*/  FSEL R87, R19, -INF , !P1 ;  /* 0xff80000013577808 */ /* 0x000fe40004800000 */
[----:B------:R-:W-:Y:S01]  /*12d20*/  FSEL R98, R17, -INF , !P1 ;  /* 0xff80000011627808 */ /* 0x000fe20004800000 */
[C---:B-1----:R-:W-:Y:S01]  /*12d30*/  HMMA.16816.F32.BF16 R20, R4.reuse, R28, R136 ;  /* 0x0000001c0414723c */ /* 0x042fe20000041888 */
[-C--:B------:R-:W-:Y:S01]  /*12d40*/  ISETP.GE.AND P1, PT, R3, R86.reuse, PT ;  /* 0x000000560300720c */ /* 0x080fe20003f26270 */
[----:B------:R-:W-:Y:S01]  /*12d50*/  VIADD R3, R0, 0xffffff50 ;  /* 0xffffff5000037836 */ /* 0x000fe20000000000 */
[----:B------:R-:W-:Y:S02]  /*12d60*/  FSEL R76, R13, -INF , !P2 ;  /* 0xff8000000d4c7808 */ /* 0x000fe40005000000 */
[-C--:B------:R-:W-:Y:S02]  /*12d70*/  ISETP.GE.AND P2, PT, R12, R86.reuse, PT ;  /* 0x000000560c00720c */ /* 0x080fe40003f46270 */
[----:B------:R-:W-:Y:S01]  /*12d80*/  ISETP.GE.AND P4, PT, R3, R86, PT ;  /* 0x000000560300720c */ /* 0x000fe20003f86270 */
[----:B------:R-:W-:Y:S01]  /*12d90*/  HMMA.16816.F32.BF16 R12, R4, R38, R132 ;  /* 0x00000026040c723c */ /* 0x000fe20000041884 */
[----:B------:R-:W1:Y:S01]  /*12da0*/  LDSM.16.M88.4 R36, [R2+0x5800] ;  /* 0x005800000224783b */ /* 0x000e620000000200 */
[----:B------:R-:W-:Y:S01]  /*12db0*/  VIADD R3, R0, 0xffffff58 ;  /* 0xffffff5800037836 */ /* 0x000fe20000000000 */
[----:B------:R-:W-:-:S02]  /*12dc0*/  FSEL R106, R10, -INF , !P6 ;  /* 0xff8000000a6a7808 */ /* 0x000fc40007000000 */
[----:B------:R-:W-:Y:S02]  /*12dd0*/  FSEL R115, R8, -INF , !P6 ;  /* 0xff80000008737808 */ /* 0x000fe40007000000 */
[-C--:B------:R-:W-:Y:S01]  /*12de0*/  ISETP.GE.AND P6, PT, R3, R86.reuse, PT ;  /* 0x000000560300720c */ /* 0x080fe20003fc6270 */
[C---:B------:R-:W-:Y:S01]  /*12df0*/  VIADD R3, R0.reuse, 0xffffff59 ;  /* 0xffffff5900037836 */ /* 0x040fe20000000000 */
[----:B------:R-:W-:Y:S02]  /*12e00*/  FSEL R107, R11, -INF , !P2 ;  /* 0xff8000000b6b7808 */ /* 0x000fe40005000000 */
[----:B------:R-:W-:Y:S02]  /*12e10*/  FSEL R114, R9, -INF , !P2 ;  /* 0xff80000009727808 */ /* 0x000fe40005000000 */
[----:B------:R-:W-:Y:S01]  /*12e20*/  ISETP.GE.AND P2, PT, R3, R86, PT ;  /* 0x000000560300720c */ /* 0x000fe20003f46270 */
[----:B------:R-:W-:Y:S01]  /*12e30*/  VIADD R3, R0, 0xffffff60 ;  /* 0xffffff6000037836 */ /* 0x000fe20000000000 */
[----:B------:R-:W-:-:S02]  /*12e40*/  FSEL R96, R26, -INF , !P3 ;  /* 0xff8000001a607808 */ /* 0x000fc40005800000 */
[----:B------:R-:W-:Y:S02]  /*12e50*/  FSEL R104, R24, -INF , !P3 ;  /* 0xff80000018687808 */ /* 0x000fe40005800000 */
[----:B------:R-:W-:Y:S02]  /*12e60*/  FSEL R105, R27, -INF , !P5 ;  /* 0xff8000001b697808 */ /* 0x000fe40006800000 */
[----:B------:R-:W-:Y:S02]  /*12e70*/  FSEL R97, R25, -INF , !P5 ;  /* 0xff80000019617808 */ /* 0x000fe40006800000 */
[C---:B------:R-:W-:Y:S01]  /*12e80*/  HMMA.16816.F32.BF16 R24, R4.reuse, R30, R140 ;  /* 0x0000001e0418723c */ /* 0x040fe2000004188c */
[----:B------:R-:W-:Y:S01]  /*12e90*/  FSEL R112, R14, -INF , !P0 ;  /* 0xff8000000e707808 */ /* 0x000fe20004000000 */
[----:B------:R-:W3:Y:S01]  /*12ea0*/  LDSM.16.M88.4 R28, [R2+0x6000] ;  /* 0x00600000021c783b */ /* 0x000ee20000000200 */
[----:B------:R-:W-:Y:S01]  /*12eb0*/  FSEL R116, R12, -INF , !P0 ;  /* 0xff8000000c747808 */ /* 0x000fe20004000000 */
[C---:B------:R-:W-:Y:S01]  /*12ec0*/  VIADD R12, R0.reuse, 0xffffff61 ;  /* 0xffffff61000c7836 */ /* 0x040fe20000000000 */
[----:B------:R-:W-:Y:S01]  /*12ed0*/  ISETP.GE.AND P0, PT, R3, R86, PT ;  /* 0x000000560300720c */ /* 0x000fe20003f06270 */
[----:B------:R-:W-:Y:S01]  /*12ee0*/  VIADD R3, R0, 0xffffff68 ;  /* 0xffffff6800037836 */ /* 0x000fe20000000000 */
[----:B------:R-:W-:Y:S01]  /*12ef0*/  FSEL R118, R22, -INF , !P4 ;  /* 0xff80000016767808 */ /* 0x000fe20006000000 */
[----:B--2---:R-:W-:Y:S01]  /*12f00*/  HMMA.16816.F32.BF16 R8, R4, R32, R144 ;  /* 0x000000200408723c */ /* 0x004fe20000041890 */
[----:B------:R-:W-:-:S02]  /*12f10*/  FSEL R123, R20, -INF , !P4 ;  /* 0xff800000147b7808 */ /* 0x000fc40006000000 */
[-C--:B------:R-:W-:Y:S01]  /*12f20*/  ISETP.GE.AND P4, PT, R3, R86.reuse, PT ;  /* 0x000000560300720c */ /* 0x080fe20003f86270 */
[----:B------:R-:W-:Y:S01]  /*12f30*/  VIADD R3, R0, 0xffffff69 ;  /* 0xffffff6900037836 */ /* 0x000fe20000000000 */
[-C--:B------:R-:W-:Y:S02]  /*12f40*/  ISETP.GE.AND P5, PT, R16, R86.reuse, PT ;  /* 0x000000561000720c */ /* 0x080fe40003fa6270 */
[----:B------:R-:W-:Y:S01]  /*12f50*/  FSEL R117, R15, -INF , !P1 ;  /* 0xff8000000f757808 */ /* 0x000fe20004800000 */
[C---:B------:R-:W-:Y:S01]  /*12f60*/  HMMA.16816.F32.BF16 R16, R4.reuse, R34, R148 ;  /* 0x000000220410723c */ /* 0x040fe20000041894 */
[----:B------:R-:W-:Y:S01]  /*12f70*/  FSEL R119, R23, -INF , !P5 ;  /* 0xff80000017777808 */ /* 0x000fe20006800000 */
[----:B------:R-:W2:Y:S01]  /*12f80*/  LDSM.16.M88.4 R32, [R2+0x6800] ;  /* 0x006800000220783b */ /* 0x000ea20000000200 */
[----:B------:R-:W-:Y:S02]  /*12f90*/  FSEL R122, R21, -INF , !P5 ;  /* 0xff800000157a7808 */ /* 0x000fe40006800000 */
[----:B------:R-:W-:Y:S01]  /*12fa0*/  ISETP.GE.AND P5, PT, R3, R86, PT ;  /* 0x000000560300720c */ /* 0x000fe20003fa6270 */
[----:B------:R-:W-:Y:S01]  /*12fb0*/  VIADD R3, R0, 0xffffff70 ;  /* 0xffffff7000037836 */ /* 0x000fe20000000000 */
[----:B------:R-:W-:Y:S01]  /*12fc0*/  FSEL R120, R26, -INF , !P6 ;  /* 0xff8000001a787808 */ /* 0x000fe20007000000 */
[----:B-1----:R-:W-:Y:S01]  /*12fd0*/  HMMA.16816.F32.BF16 R20, R4, R36, R152 ;  /* 0x000000240414723c */ /* 0x002fe20000041898 */
[----:B------:R-:W-:-:S02]  /*12fe0*/  FSEL R124, R24, -INF , !P6 ;  /* 0xff800000187c7808 */ /* 0x000fc40007000000 */
[-C--:B------:R-:W-:Y:S01]  /*12ff0*/  ISETP.GE.AND P6, PT, R3, R86.reuse, PT ;  /* 0x000000560300720c */ /* 0x080fe20003fc6270 */
[----:B------:R-:W-:Y:S01]  /*13000*/  VIADD R3, R0, 0xffffff78 ;  /* 0xffffff7800037836 */ /* 0x000fe20000000000 */
[----:B------:R-:W-:Y:S02]  /*13010*/  FSEL R113, R13, -INF , !P1 ;  /* 0xff8000000d717808 */ /* 0x000fe40004800000 */
[----:B------:R-:W-:Y:S02]  /*13020*/  FSEL R126, R10, -INF , !P0 ;  /* 0xff8000000a7e7808 */ /* 0x000fe40004000000 */
[----:B------:R-:W-:Y:S01]  /*13030*/  ISETP.GE.AND P1, PT, R3, R86, PT ;  /* 0x000000560300720c */ /* 0x000fe20003f26270 */
[----:B------:R-:W-:Y:S01]  /*13040*/  VIADD R3, R0, 0xffffff79 ;  /* 0xffffff7900037836 */ /* 0x000fe20000000000 */
[----:B------:R-:W-:Y:S01]  /*13050*/  FSEL R131, R8, -INF , !P0 ;  /* 0xff80000008837808 */ /* 0x000fe20004000000 */
[----:B------:R-:W-:Y:S01]  /*13060*/  VIADD R8, R0, 0xffffff81 ;  /* 0xffffff8100087836 */ /* 0x000fe20000000000 */
[----:B------:R-:W-:-:S02]  /*13070*/  FSEL R128, R18, -INF , !P4 ;  /* 0xff80000012807808 */ /* 0x000fc40006000000 */
[-C--:B------:R-:W-:Y:S01]  /*13080*/  ISETP.GE.AND P0, PT, R3, R86.reuse, PT ;  /* 0x000000560300720c */ /* 0x080fe20003f06270 */
[----:B------:R-:W-:Y:S01]  /*13090*/  VIADD R3, R0, 0xffffff80 ;  /* 0xffffff8000037836 */ /* 0x000fe20000000000 */
[----:B------:R-:W-:Y:S01]  /*130a0*/  FSEL R132, R16, -INF , !P4 ;  /* 0xff80000010847808 */ /* 0x000fe20006000000 */
[----:B------:R-:W-:Y:S01]  /*130b0*/  VIADD R16, R0, 0xffffff91 ;  /* 0xffffff9100107836 */ /* 0x000fe20000000000 */
[-C--:B------:R-:W-:Y:S01]  /*130c0*/  ISETP.GE.AND P3, PT, R12, R86.reuse, PT ;  /* 0x000000560c00720c */ /* 0x080fe20003f66270 */
[C---:B------:R-:W-:Y:S01]  /*130d0*/  VIADD R12, R0.reuse, 0xffffff71 ;  /* 0xffffff71000c7836 */ /* 0x040fe20000000000 */
[----:B------:R-:W-:Y:S01]  /*130e0*/  ISETP.GE.AND P4, PT, R3, R86, PT ;  /* 0x000000560300720c */ /* 0x000fe20003f86270 */
[----:B------:R-:W-:Y:S01]  /*130f0*/  VIADD R3, R0, 0xffffff88 ;  /* 0xffffff8800037836 */ /* 0x000fe20000000000 */
[----:B------:R-:W-:Y:S02]  /*13100*/  FSEL R125, R27, -INF , !P2 ;  /* 0xff8000001b7d7808 */ /* 0x000fe40005000000 */
[----:B------:R-:W-:-:S02]  /*13110*/  FSEL R121, R25, -INF , !P2 ;  /* 0xff80000019797808 */ /* 0x000fc40005000000 */
[C---:B------:R-:W-:Y:S01]  /*13120*/  HMMA.16816.F32.BF16 R24, R4.reuse, R38, R156 ;  /* 0x000000260418723c */ /* 0x040fe2000004189c */
[----:B------:R-:W-:Y:S01]  /*13130*/  FSEL R134, R22, -INF , !P6 ;  /* 0xff80000016867808 */ /* 0x000fe20007000000 */
[----:B------:R-:W-:Y:S01]  /*13140*/  LDSM.16.M88.4 R36, [R2+0x8000] ;  /* 0x008000000224783b */ /* 0x000fe20000000200 */
[----:B------:R-:W-:Y:S02]  /*13150*/  FSEL R140, R20, -INF , !P6 ;  /* 0xff800000148c7808 */ /* 0x000fe40007000000 */
[-C--:B------:R-:W-:Y:S01]  /*13160*/  ISETP.GE.AND P6, PT, R3, R86.reuse, PT ;  /* 0x000000560300720c */ /* 0x080fe20003fc6270 */
[----:B------:R-:W-:Y:S01]  /*13170*/  VIADD R3, R0, 0xffffff89 ;  /* 0xffffff8900037836 */ /* 0x000fe20000000000 */
[----:B------:R-:W-:Y:S02]  /*13180*/  ISETP.GE.AND P2, PT, R12, R86, PT ;  /* 0x000000560c00720c */ /* 0x000fe40003f46270 */
[----:B---3--:R-:W-:Y:S01]  /*13190*/  HMMA.16816.F32.BF16 R12, R4, R28, R160 ;  /* 0x0000001c040c723c */ /* 0x008fe200000418a0 */
[----:B------:R-:W-:-:S02]  /*131a0*/  FSEL R133, R19, -INF , !P5 ;  /* 0xff80000013857808 */ /* 0x000fc40006800000 */
[----:B------:R-:W-:Y:S02]  /*131b0*/  FSEL R135, R23, -INF , !P2 ;  /* 0xff80000017877808 */ /* 0x000fe40005000000 */
[----:B------:R-:W-:Y:S02]  /*131c0*/  FSEL R139, R21, -INF , !P2 ;  /* 0xff800000158b7808 */ /* 0x000fe40005000000 */
[----:B------:R-:W-:Y:S01]  /*131d0*/  ISETP.GE.AND P2, PT, R3, R86, PT ;  /* 0x000000560300720c */ /* 0x000fe20003f46270 */
[----:B------:R-:W-:Y:S01]  /*131e0*/  VIADD R3, R0, 0xffffff90 ;  /* 0xffffff9000037836 */ /* 0x000fe20000000000 */
[----:B------:R-:W-:Y:S01]  /*131f0*/  FSEL R129, R17, -INF , !P5 ;  /* 0xff80000011817808 */ /* 0x000fe20006800000 */
[----:B--2---:R-:W-:Y:S01]  /*13200*/  HMMA.16816.F32.BF16 R20, R4, R32, R164 ;  /* 0x000000200414723c */ /* 0x004fe200000418a4 */
[----:B------:R-:W-:Y:S02]  /*13210*/  FSEL R127, R11, -INF , !P3 ;  /* 0xff8000000b7f7808 */ /* 0x000fe40005800000 */
[----:B------:R-:W-:-:S02]  /*13220*/  FSEL R130, R9, -INF , !P3 ;  /* 0xff80000009827808 */ /* 0x000fc40005800000 */
[-C--:B------:R-:W-:Y:S02]  /*13230*/  ISETP.GE.AND P5, PT, R8, R86.reuse, PT ;  /* 0x000000560800720c */ /* 0x080fe40003fa6270 */
[-C--:B------:R-:W-:Y:S01]  /*13240*/  ISETP.GE.AND P3, PT, R3, R86.reuse, PT ;  /* 0x000000560300720c */ /* 0x080fe20003f66270 */
[----:B------:R-:W-:Y:S01]  /*13250*/  HMMA.16816.F32.BF16 R8, R4, R30, R44 ;  /* 0x0000001e0408723c */ /* 0x000fe2000004182c */
[----:B------:R-:W1:Y:S01]  /*13260*/  LDSM.16.M88.4 R28, [R2+0x7800] ;  /* 0x00780000021c783b */ /* 0x000e620000000200 */
[C---:B------:R-:W-:Y:S01]  /*13270*/  VIADD R3, R0.reuse, 0xffffff98 ;  /* 0xffffff9800037836 */ /* 0x040fe20000000000 */
[----:B------:R-:W-:Y:S02]  /*13280*/  FSEL R142, R27, -INF , !P0 ;  /* 0xff8000001b8e7808 */ /* 0x000fe40004000000 */
[----:B------:R-:W-:Y:S02]  /*13290*/  FSEL R138, R25, -INF , !P0 ;  /* 0xff800000198a7808 */ /* 0x000fe40004000000 */
[----:B------:R-:W-:Y:S01]  /*132a0*/  ISETP.GE.AND P0, PT, R3, R86, PT ;  /* 0x000000560300720c */ /* 0x000fe20003f06270 */
[----:B------:R-:W-:Y:S01]  /*132b0*/  VIADD R3, R0, 0xffffff99 ;  /* 0xffffff9900037836 */ /* 0x000fe20000000000 */
[----:B------:R-:W-:-:S02]  /*132c0*/  FSEL R144, R15, -INF , !P5 ;  /* 0xff8000000f907808 */ /* 0x000fc40006800000 */
[----:B------:R-:W-:Y:S02]  /*132d0*/  FSEL R147, R13, -INF , !P5 ;  /* 0xff8000000d937808 */ /* 0x000fe40006800000 */
[-C--:B------:R-:W-:Y:S01]  /*132e0*/  ISETP.GE.AND P5, PT, R3, R86.reuse, PT ;  /* 0x000000560300720c */ /* 0x080fe20003fa6270 */
[----:B------:R-:W-:Y:S01]  /*132f0*/  VIADD R3, R0, 0xffffffa0 ;  /* 0xffffffa000037836 */ /* 0x000fe20000000000 */
[----:B------:R-:W-:Y:S02]  /*13300*/  FSEL R137, R26, -INF , !P1 ;  /* 0xff8000001a897808 */ /* 0x000fe40004800000 */
[----:B------:R-:W-:Y:S02]  /*13310*/  FSEL R141, R24, -INF , !P1 ;  /* 0xff800000188d7808 */ /* 0x000fe40004800000 */
[----:B------:R-:W-:Y:S01]  /*13320*/  FSEL R145, R10, -INF , !P6 ;  /* 0xff8000000a917808 */ /* 0x000fe20007000000 */
[C---:B------:R-:W-:Y:S01]  /*13330*/  HMMA.16816.F32.BF16 R24, R4.reuse, R34, R172 ;  /* 0x000000220418723c */ /* 0x040fe200000418ac */
[----:B------:R-:W-:Y:S01]  /*13340*/  FSEL R151, R8, -INF , !P6 ;  /* 0xff80000008977808 */ /* 0x000fe20007000000 */
[----:B------:R-:W-:Y:S01]  /*13350*/  LDSM.16.M88.4 R32, [R2+0x9000] ;  /* 0x009000000220783b */ /* 0x000fe20000000200 */
[-C--:B------:R-:W-:Y:S01]  /*13360*/  ISETP.GE.AND P6, PT, R3, R86.reuse, PT ;  /* 0x000000560300720c */ /* 0x080fe20003fc6270 */
[----:B------:R-:W-:Y:S01]  /*13370*/  VIADD R3, R0, 0xffffffa8 ;  /* 0xffffffa800037836 */ /* 0x000fe20000000000 */
[----:B------:R-:W-:Y:S01]  /*13380*/  ISETP.GE.AND P1, PT, R16, R86, PT ;  /* 0x000000561000720c */ /* 0x000fe20003f26270 */
[----:B------:R-:W-:Y:S01]  /*13390*/  VIADD R8, R0, 0xffffffa1 ;  /* 0xffffffa100087836 */ /* 0x000fe20000000000 */
[----:B------:R-:W-:Y:S01]  /*133a0*/  FSEL R143, R14, -INF , !P4 ;  /* 0xff8000000e8f7808 */ /* 0x000fe20006000000 */
[----:B------:R-:W-:Y:S01]  /*133b0*/  HMMA.16816.F32.BF16 R16, R4, R40, R176 ;  /* 0x000000280410723c */ /* 0x000fe200000418b0 */
[----:B------:R-:W-:-:S02]  /*133c0*/  FSEL R148, R12, -INF , !P4 ;  /* 0xff8000000c947808 */ /* 0x000fc40006000000 */
[-C--:B------:R-:W-:Y:S01]  /*133d0*/  ISETP.GE.AND P4, PT, R3, R86.reuse, PT ;  /* 0x000000560300720c */ /* 0x080fe20003f86270 */
[----:B------:R-:W-:Y:S01]  /*133e0*/  VIADD R3, R0, 0xffffffa9 ;  /* 0xffffffa900037836 */ /* 0x000fe20000000000 */
[----:B------:R-:W-:Y:S02]  /*133f0*/  FSEL R153, R22, -INF , !P3 ;  /* 0xff80000016997808 */ /* 0x000fe40005800000 */
[----:B------:R-:W-:Y:S01]  /*13400*/  FSEL R158, R20, -INF , !P3 ;  /* 0xff800000149e7808 */ /* 0x000fe20005800000 */
[----:B------:R-:W-:Y:S01]  /*13410*/  HMMA.16816.F32.BF16 R12, R4, R42, R224 ;  /* 0x0000002a040c723c */ /* 0x000fe200000418e0 */
[----:B------:R-:W2:Y:S01]  /*13420*/  LDSM.16.M88.4 R40, [R2+0x8800] ;  /* 0x008800000228783b */ /* 0x000ea20000000200 */
[----:B------:R-:W-:Y:S01]  /*13430*/  ISETP.GE.AND P3, PT, R3, R86, PT ;  /* 0x000000560300720c */ /* 0x000fe20003f66270 */
[C---:B------:R-:W-:Y:S01]  /*13440*/  VIADD R3, R0.reuse, 0xffffffb0 ;  /* 0xffffffb000037836 */ /* 0x040fe20000000000 */
[----:B------:R-:W-:Y:S01]  /*13450*/  FSEL R154, R23, -INF , !P1 ;  /* 0xff800000179a7808 */ /* 0x000fe20004800000 */
[----:B------:R-:W-:Y:S01]  /*13460*/  VIADD R20, R0, 0xffffffb1 ;  /* 0xffffffb100147836 */ /* 0x000fe20000000000 */
[----:B------:R-:W-:-:S02]  /*13470*/  FSEL R157, R21, -INF , !P1 ;  /* 0xff800000159d7808 */ /* 0x000fc40004800000 */
[-C--:B------:R-:W-:Y:S01]  /*13480*/  ISETP.GE.AND P1, PT, R3, R86.reuse, PT ;  /* 0x000000560300720c */ /* 0x080fe20003f26270 */
[----:B------:R-:W-:Y:S01]  /*13490*/  VIADD R3, R0, 0xffffffb8 ;  /* 0xffffffb800037836 */ /* 0x000fe20000000000 */
[----:B------:R-:W-:Y:S02]  /*134a0*/  FSEL R152, R11, -INF , !P2 ;  /* 0xff8000000b987808 */ /* 0x000fe40005000000 */
[----:B------:R-:W-:Y:S02]  /*134b0*/  FSEL R146, R9, -INF , !P2 ;  /* 0xff80000009927808 */ /* 0x000fe40005000000 */
[----:B------:R-:W-:Y:S02]  /*134c0*/  ISETP.GE.AND P2, PT, R8, R86, PT ;  /* 0x000000560800720c */ /* 0x000fe40003f46270 */
[----:B-1----:R-:W-:Y:S01]  /*134d0*/  HMMA.16816.F32.BF16 R8, R4, R28, R108 ;  /* 0x0000001c0408723c */ /* 0x002fe2000004186c */
[----:B------:R-:W-:Y:S02]  /*134e0*/  FSEL R110, R18, -INF , !P6 ;  /* 0xff800000126e7808 */ /* 0x000fe40007000000 */
[----:B------:R-:W-:-:S02]  /*134f0*/  FSEL R111, R16, -INF , !P6 ;  /* 0xff800000106f7808 */ /* 0x000fc40007000000 */
[----:B------:R-:W-:Y:S01]  /*13500*/  ISETP.GE.AND P6, PT, R3, R86, PT ;  /* 0x000000560300720c */ /* 0x000fe20003fc6270 */
[----:B------:R-:W-:Y:S01]  /*13510*/  VIADD R3, R0, 0xffffffb9 ;  /* 0xffffffb900037836 */ /* 0x000fe20000000000 */
[----:B------:R-:W-:Y:S02]  /*13520*/  FSEL R155, R26, -INF , !P0 ;  /* 0xff8000001a9b7808 */ /* 0x000fe40004000000 */
[----:B------:R-:W-:Y:S02]  /*13530*/  FSEL R159, R24, -INF , !P0 ;  /* 0xff800000189f7808 */ /* 0x000fe40004000000 */
[----:B------:R-:W-:Y:S02]  /*13540*/  FSEL R109, R27, -INF , !P5 ;  /* 0xff8000001b6d7808 */ /* 0x000fe40006800000 */
[----:B------:R-:W-:Y:S02]  /*13550*/  FSEL R108, R25, -INF , !P5 ;  /* 0xff800000196c7808 */ /* 0x000fe40006800000 */
[----:B------:R-:W-:Y:S01]  /*13560*/  HMMA.16816.F32.BF16 R24, R4, R30, R100 ;  /* 0x0000001e0418723c */ /* 0x000fe20000041864 */
[----:B------:R1:W3:Y:S01]  /*13570*/  LDSM.16.M88.4 R28, [R2+0x9800] ;  /* 0x00980000021c783b */ /* 0x0002e20000000200 */
[----:B------:R-:W-:Y:S01]  /*13580*/  FSEL R100, R19, -INF , !P2 ;  /* 0xff80000013647808 */ /* 0x000fe20005000000 */
[----:B------:R-:W-:-:S04]  /*13590*/  DEPBAR.LE SB0, 0x0 ;  /* 0x000080000000791a */ /* 0x000fc80000000000 */
[----:B------:R-:W-:Y:S01]  /*135a0*/  FSEL R102, R17, -INF , !P2 ;  /* 0xff80000011667808 */ /* 0x000fe20005000000 */
[----:B------:R-:W-:Y:S01]  /*135b0*/  BAR.SYNC.DEFER_BLOCKING 0x0 ;  /* 0x0000000000007b1d */ /* 0x000fe20000010000 */
[-C--:B------:R-:W-:Y:S01]  /*135c0*/  ISETP.GE.AND P2, PT, R3, R86.reuse, PT ;  /* 0x000000560300720c */ /* 0x080fe20003f46270 */
[----:B------:R-:W-:Y:S01]  /*135d0*/  VIADD R3, R0, 0xffffffc0 ;  /* 0xffffffc000037836 */ /* 0x000fe20000000000 */
[C---:B------:R-:W-:Y:S01]  /*135e0*/  HMMA.16816.F32.BF16 R16, R4.reuse, R38, R92 ;  /* 0x000000260410723c */ /* 0x040fe2000004185c */
[-C--:B------:R-:W-:Y:S02]  /*135f0*/  ISETP.GE.AND P0, PT, R20, R86.reuse, PT ;  /* 0x000000561400720c */ /* 0x080fe40003f06270 */
[----:B------:R-:W-:Y:S02]  /*13600*/  FSEL R161, R8, -INF , !P1 ;  /* 0xff80000008a17808 */ /* 0x000fe40004800000 */
[----:B------:R-:W-:Y:S01]  /*13610*/  ISETP.GE.AND P5, PT, R3, R86, PT ;  /* 0x000000560300720c */ /* 0x000fe20003fa6270 */
[----:B------:R-:W-:Y:S01]  /*13620*/  VIADD R3, R0, 0xffffffc8 ;  /* 0xffffffc800037836 */ /* 0x000fe20000000000 */
[----:B------:R-:W-:Y:S01]  /*13630*/  FSEL R94, R9, -INF , !P0 ;  /* 0xff800000095e7808 */ /* 0x000fe20004000000 */
[----:B------:R-:W-:Y:S01]  /*13640*/  HMMA.16816.F32.BF16 R20, R4, R36, R88 ;  /* 0x000000240414723c */ /* 0x000fe20000041858 */
[----:B------:R-:W-:-:S02]  /*13650*/  FSEL R89, R15, -INF , !P3 ;  /* 0xff8000000f597808 */ /* 0x000fc40005800000 */
[----:B------:R-:W-:Y:S02]  /*13660*/  FSEL R88, R13, -INF , !P3 ;  /* 0xff8000000d587808 */ /* 0x000fe40005800000 */
[-C--:B------:R-:W-:Y:S01]  /*13670*/  ISETP.GE.AND P3, PT, R3, R86.reuse, PT ;  /* 0x000000560300720c */ /* 0x080fe20003f66270 */
[----:B------:R-:W-:Y:S01]  /*13680*/  VIADD R3, R0, 0xffffffc9 ;  /* 0xffffffc900037836 */ /* 0x000fe20000000000 */
[----:B------:R-:W-:Y:S01]  /*13690*/  FSEL R90, R10, -INF , !P1 ;  /* 0xff8000000a5a7808 */ /* 0x000fe20004800000 */
[----:B-1----:R-:W-:Y:S01]  /*136a0*/  VIADD R2, R0, 0xffffffe8 ;  /* 0xffffffe800027836 */ /* 0x002fe20000000000 */
[----:B------:R-:W-:Y:S02]  /*136b0*/  FSEL R91, R11, -INF , !P0 ;  /* 0xff8000000b5b7808 */ /* 0x000fe40004000000 */
[----:B------:R-:W-:Y:S01]  /*136c0*/  ISETP.GE.AND P1, PT, R3, R86, PT ;  /* 0x000000560300720c */ /* 0x000fe20003f26270 */
[----:B--2---:R-:W-:Y:S01]  /*136d0*/  HMMA.16816.F32.BF16 R8, R4, R40, R192 ;  /* 0x000000280408723c */ /* 0x004fe200000418c0 */
[----:B------:R-:W-:Y:S01]  /*136e0*/  FSEL R103, R12, -INF , !P4 ;  /* 0xff8000000c677808 */ /* 0x000fe20006000000 */
[----:B------:R-:W-:Y:S01]  /*136f0*/  VIADD R12, R0, 0xffffffc1 ;  /* 0xffffffc1000c7836 */ /* 0x000fe20000000000 */
[----:B------:R-:W-:Y:S01]  /*13700*/  FSEL R165, R18, -INF , !P3 ;  /* 0xff80000012a57808 */ /* 0x000fe20005800000 */
[----:B------:R-:W-:Y:S01]  /*13710*/  VIADD R3, R0, 0xffffffd0 ;  /* 0xffffffd000037836 */ /* 0x000fe20000000000 */
[----:B------:R-:W-:-:S02]  /*13720*/  FSEL R172, R16, -INF , !P3 ;  /* 0xff80000010ac7808 */ /* 0x000fc40005800000 */
[----:B------:R-:W-:Y:S02]  /*13730*/  FSEL R173, R19, -INF , !P1 ;  /* 0xff80000013ad7808 */ /* 0x000fe40004800000 */
[----:B------:R-:W-:Y:S02]  /*13740*/  FSEL R171, R17, -INF , !P1 ;  /* 0xff80000011ab7808 */ /* 0x000fe40004800000 */
[C---:B------:R-:W-:Y:S01]  /*13750*/  HMMA.16816.F32.BF16 R16, R4.reuse, R34, R180 ;  /* 0x000000220410723c */ /* 0x040fe200000418b4 */
[----:B------:R-:W-:Y:S02]  /*13760*/  FSEL R101, R14, -INF , !P4 ;  /* 0xff8000000e657808 */ /* 0x000fe40006000000 */
[----:B------:R-:W-:Y:S02]  /*13770*/  ISETP.GE.AND P4, PT, R12, R86, PT ;  /* 0x000000560c00720c */ /* 0x000fe40003f86270 */
[----:B------:R-:W-:Y:S01]  /*13780*/  FSEL R95, R24, -INF , !P6 ;  /* 0xff800000185f7808 */ /* 0x000fe20007000000 */
[----:B------:R-:W-:Y:S01]  /*13790*/  VIADD R24, R0, 0xffffffd1 ;  /* 0xffffffd100187836 */ /* 0x000fe20000000000 */
[----:B------:R-:W-:Y:S01]  /*137a0*/  FSEL R163, R22, -INF , !P5 ;  /* 0xff80000016a37808 */ /* 0x000fe20006800000 */
[----:B------:R-:W-:Y:S01]  /*137b0*/  HMMA.16816.F32.BF16 R12, R4, R42, R188 ;  /* 0x0000002a040c723c */ /* 0x000fe200000418bc */
[----:B------:R-:W-:-:S02]  /*137c0*/  FSEL R167, R20, -INF , !P5 ;  /* 0xff80000014a77808 */ /* 0x000fc40006800000 */
[-C--:B------:R-:W-:Y:S01]  /*137d0*/  ISETP.GE.AND P0, PT, R3, R86.reuse, PT ;  /* 0x000000560300720c */ /* 0x080fe20003f06270 */
[----:B------:R-:W-:Y:S01]  /*137e0*/  VIADD R3, R0, 0xffffffe1 ;  /* 0xffffffe100037836 */ /* 0x000fe20000000000 */
[----:B------:R-:W-:Y:S02]  /*137f0*/  FSEL R164, R23, -INF , !P4 ;  /* 0xff80000017a47808 */ /* 0x000fe40006000000 */
[----:B------:R-:W-:Y:S02]  /*13800*/  FSEL R166, R21, -INF , !P4 ;  /* 0xff80000015a67808 */ /* 0x000fe40006000000 */
[----:B------:R-:W-:Y:S01]  /*13810*/  ISETP.GE.AND P5, PT, R24, R86, PT ;  /* 0x000000561800720c */ /* 0x000fe20003fa6270 */
[----:B------:R-:W-:Y:S01]  /*13820*/  HMMA.16816.F32.BF16 R20, R4, R32, R184 ;  /* 0x000000200414723c */ /* 0x000fe200000418b8 */
[----:B------:R-:W-:Y:S01]  /*13830*/  FSEL R162, R27, -INF , !P2 ;  /* 0xff8000001ba27808 */ /* 0x000fe20005000000 */
[----:B------:R-:W-:Y:S01]  /*13840*/  VIADD R27, R0, 0xffffffd8 ;  /* 0xffffffd8001b7836 */ /* 0x000fe20000000000 */
[----:B------:R-:W-:Y:S01]  /*13850*/  FSEL R92, R26, -INF , !P6 ;  /* 0xff8000001a5c7808 */ /* 0x000fe20007000000 */
[----:B------:R-:W-:Y:S01]  /*13860*/  VIADD R26, R0, 0xffffffe0 ;  /* 0xffffffe0001a7836 */ /* 0x000fe20000000000 */
[----:B------:R-:W-:-:S02]  /*13870*/  FSEL R174, R10, -INF , !P0 ;  /* 0xff8000000aae7808 */ /* 0x000fc40004000000 */
[----:B------:R-:W-:Y:S02]  /*13880*/  FSEL R178, R8, -INF , !P0 ;  /* 0xff80000008b27808 */ /* 0x000fe40004000000 */
[----:B------:R-:W-:Y:S02]  /*13890*/  FSEL R175, R11, -INF , !P5 ;  /* 0xff8000000baf7808 */ /* 0x000fe40006800000 */
[----:B------:R-:W-:Y:S02]  /*138a0*/  FSEL R177, R9, -INF , !P5 ;  /* 0xff80000009b17808 */ /* 0x000fe40006800000 */
[-C--:B------:R-:W-:Y:S01]  /*138b0*/  ISETP.GE.AND P6, PT, R2, R86.reuse, PT ;  /* 0x000000560200720c */ /* 0x080fe20003fc6270 */
[C---:B---3--:R-:W-:Y:S01]  /*138c0*/  HMMA.16816.F32.BF16 R8, R4.reuse, R28, R80 ;  /* 0x0000001c0408723c */ /* 0x048fe20000041850 */
[----:B------:R-:W-:Y:S01]  /*138d0*/  FSEL R93, R25, -INF , !P2 ;  /* 0xff800000195d7808 */ /* 0x000fe20005000000 */
[C---:B------:R-:W-:Y:S01]  /*138e0*/  VIADD R2, R0.reuse, 0xfffffff0 ;  /* 0xfffffff000027836 */ /* 0x040fe20000000000 */
[-C--:B------:R-:W-:Y:S01]  /*138f0*/  ISETP.GE.AND P2, PT, R3, R86.reuse, PT ;  /* 0x000000560300720c */ /* 0x080fe20003f46270 */
[C---:B------:R-:W-:Y:S01]  /*13900*/  VIADD R3, R0.reuse, 0xffffffe9 ;  /* 0xffffffe900037836 */ /* 0x040fe20000000000 */
[----:B------:R-:W-:Y:S01]  /*13910*/  ISETP.GE.AND P4, PT, R27, R86, PT ;  /* 0x000000561b00720c */ /* 0x000fe20003f86270 */
[----:B------:R-:W-:Y:S01]  /*13920*/  VIADD R25, R0, 0xffffffd9 ;  /* 0xffffffd900197836 */ /* 0x000fe20000000000 */
[----:B------:R-:W-:Y:S01]  /*13930*/  FSEL R183, R18, -INF , !P6 ;  /* 0xff80000012b77808 */ /* 0x000fe20007000000 */
[----:B------:R-:W-:Y:S01]  /*13940*/  HMMA.16816.F32.BF16 R4, R4, R30, R72 ;  /* 0x0000001e0404723c */ /* 0x000fe20000041848 */
[----:B------:R-:W-:-:S02]  /*13950*/  FSEL R186, R16, -INF , !P6 ;  /* 0xff80000010ba7808 */ /* 0x000fc40007000000 */
[----:B------:R-:W-:Y:S02]  /*13960*/  ISETP.NE.AND P6, PT, R249, 0x1, PT ;  /* 0x00000001f900780c */ /* 0x000fe40003fc5270 */
[----:B------:R-:W-:Y:S02]  /*13970*/  FSEL R176, R14, -INF , !P4 ;  /* 0xff8000000eb07808 */ /* 0x000fe40006000000 */
[----:B------:R-:W-:Y:S02]  /*13980*/  FSEL R179, R12, -INF , !P4 ;  /* 0xff8000000cb37808 */ /* 0x000fe40006000000 */
[-C--:B------:R-:W-:Y:S01]  /*13990*/  ISETP.GE.AND P5, PT, R3, R86.reuse, PT ;  /* 0x000000560300720c */ /* 0x080fe20003fa6270 */
[----:B------:R-:W-:Y:S01]  /*139a0*/  VIADD R3, R0, 0xfffffff1 ;  /* 0xfffffff100037836 */ /* 0x000fe20000000000 */
[-C--:B------:R-:W-:Y:S01]  /*139b0*/  ISETP.GE.AND P4, PT, R2, R86.reuse, PT ;  /* 0x000000560200720c */ /* 0x080fe20003f86270 */
[C---:B------:R-:W-:Y:S01]  /*139c0*/  VIADD R2, R0.reuse, 0xfffffff8 ;  /* 0xfffffff800027836 */ /* 0x040fe20000000000 */
[-C--:B------:R-:W-:Y:S01]  /*139d0*/  ISETP.GE.AND P3, PT, R25, R86.reuse, PT ;  /* 0x000000561900720c */ /* 0x080fe20003f66270 */
[----:B------:R-:W-:Y:S01]  /*139e0*/  VIADD R0, R0, 0xfffffff9 ;  /* 0xfffffff900007836 */ /* 0x000fe20000000000 */
[----:B------:R-:W-:-:S02]  /*139f0*/  ISETP.GE.AND P1, PT, R26, R86, PT ;  /* 0x000000561a00720c */ /* 0x000fc40003f26270 */
[----:B------:R-:W-:Y:S02]  /*13a00*/  FSEL R180, R15, -INF , !P3 ;  /* 0xff8000000fb47808 */ /* 0x000fe40005800000 */
[----:B------:R-:W-:Y:S02]  /*13a10*/  FSEL R80, R13, -INF , !P3 ;  /* 0xff8000000d507808 */ /* 0x000fe40005800000 */
[----:B------:R-:W-:Y:S02]  /*13a20*/  FSEL R181, R22, -INF , !P1 ;  /* 0xff80000016b57808 */ /* 0x000fe40004800000 */
[----:B------:R-:W-:Y:S02]  /*13a30*/  FSEL R185, R20, -INF , !P1 ;  /* 0xff80000014b97808 */ /* 0x000fe40004800000 */
[-C--:B------:R-:W-:Y:S02]  /*13a40*/  ISETP.GE.AND P3, PT, R3, R86.reuse, PT ;  /* 0x000000560300720c */ /* 0x080fe40003f66270 */
[----:B------:R-:W-:-:S02]  /*13a50*/  ISETP.GE.AND P1, PT, R2, R86, PT ;  /* 0x000000560200720c */ /* 0x000fc40003f26270 */
[----:B------:R-:W-:Y:S02]  /*13a60*/  ISETP.GE.AND P0, PT, R0, R86, PT ;  /* 0x000000560000720c */ /* 0x000fe40003f06270 */
[----:B------:R-:W-:Y:S02]  /*13a70*/  FSEL R182, R23, -INF , !P2 ;  /* 0xff80000017b67808 */ /* 0x000fe40005000000 */
[----:B------:R-:W-:Y:S02]  /*13a80*/  FSEL R184, R21, -INF , !P2 ;  /* 0xff80000015b87808 */ /* 0x000fe40005000000 */
[----:B------:R-:W-:Y:S02]  /*13a90*/  ISETP.NE.AND P2, PT, R231, RZ, PT ;  /* 0x000000ffe700720c */ /* 0x000fe40003f45270 */
        /* <DEDUP_REMOVED lines=24> */
.L_x_4189:
[----:B------:R-:W2:Y:S04]  /*13c20*/  LD.E R2, desc[UR6][R168.64+0x170] ;  /* 0x00017006a8027980 */ /* 0x000ea8000c101900 */
[----:B------:R-:W3:Y:S01]  /*13c30*/  LDL R6, [R1+0x4] ;  /* 0x0000040001067983 */ /* 0x000ee20000100800 */
[----:B--2---:R-:W-:-:S04]  /*13c40*/  IABS R0, R2 ;  /* 0x0000000200007213 */ /* 0x004fc80000000000 */
[----:B------:R-:W1:Y:S08]  /*13c50*/  I2F.RP R4, R0 ;  /* 0x0000000000047306 */ /* 0x000e700000209400 */
[----:B-1----:R-:W1:Y:S02]  /*13c60*/  MUFU.RCP R4, R4 ;  /* 0x0000000400047308 */ /* 0x002e640000001000 */
[----:B-1----:R-:W-:-:S06]  /*13c70*/  VIADD R4, R4, 0xffffffe ;  /* 0x0ffffffe04047836 */ /* 0x002fcc0000000000 */
[----:B------:R-:W1:Y:S01]  /*13c80*/  F2I.FTZ.U32.TRUNC.NTZ R5, R4 ;  /* 0x0000000400057305 */ /* 0x000e62000021f000 */
[C---:B---3--:R-:W-:Y:S01]  /*13c90*/  VIADD R9, R6.reuse, 0xfffffe00 ;  /* 0xfffffe0006097836 */ /* 0x048fe20000000000 */
[----:B------:R-:W-:-:S04]  /*13ca0*/  IADD3 R8, PT, PT, R6, -0x100, RZ ;  /* 0xffffff0006087810 */ /* 0x000fc80007ffe0ff */
[----:B------:R-:W-:Y:S01]  /*13cb0*/  IABS R6, R9 ;  /* 0x0000000900067213 */ /* 0x000fe20000000000 */
[----:B-1----:R-:W-:Y:S02]  /*13cc0*/  IMAD.MOV R3, RZ, RZ, -R5 ;  /* 0x000000ffff037224 */ /* 0x002fe400078e0a05 */
[----:B------:R-:W-:Y:S02]  /*13cd0*/  IMAD.MOV.U32 R4, RZ, RZ, RZ ;  /* 0x000000ffff047224 */ /* 0x000fe400078e00ff */
[----:B------:R-:W-:Y:S01]  /*13ce0*/  IMAD R3, R3, R0, RZ ;  /* 0x0000000003037224 */ /* 0x000fe200078e02ff */
[----:B------:R-:W-:-:S03]  /*13cf0*/  IABS R10, R2 ;  /* 0x00000002000a7213 */ /* 0x000fc60000000000 */
[----:B------:R-:W-:Y:S01]  /*13d00*/  IMAD.HI.U32 R4, R5, R3, R4 ;  /* 0x0000000305047227 */ /* 0x000fe200078e0004 */
[----:B------:R-:W-:Y:S02]  /*13d10*/  MOV R5, R6 ;  /* 0x0000000600057202 */ /* 0x000fe40000000f00 */
[----:B------:R-:W-:Y:S01]  /*13d20*/  IABS R7, R8 ;  /* 0x0000000800077213 */ /* 0x000fe20000000000 */
        /* <DEDUP_REMOVED lines=46> */
.L_x_4190:
[----:B------:R-:W-:Y:S05]  /*14010*/  BSYNC.RECONVERGENT B0 ;  /* 0x0000000000007941 */ /* 0x000fea0003800200 */
.L_x_4188:
[C---:B------:R-:W-:Y:S01]  /*14020*/  IMAD.SHL.U32 R23, R234.reuse, 0x20, RZ ;  /* 0x00000020ea177824 */ /* 0x040fe200078e00ff */
[----:B------:R-:W-:Y:S01]  /*14030*/  SHF.L.U64.HI R22, R234, 0x5, R235 ;  /* 0x00000005ea167819 */ /* 0x000fe200000102eb */
[----:B------:R-:W-:Y:S01]  /*14040*/  IMAD.MOV.U32 R10, RZ, RZ, R246 ;  /* 0x000000ffff0a7224 */ /* 0x000fe200078e00f6 */
[----:B------:R-:W-:Y:S01]  /*14050*/  LOP3.LUT R0, R242, 0x1c0, RZ, 0xc0, !PT ;  /* 0x000001c0f2007812 */ /* 0x000fe200078ec0ff */
[--C-:B------:R-:W-:Y:S01]  /*14060*/  IMAD.MOV.U32 R11, RZ, RZ, R245.reuse ;  /* 0x000000ffff0b7224 */ /* 0x100fe200078e00f5 */
[----:B------:R-:W-:Y:S02]  /*14070*/  IADD3 R8, P0, PT, R23, R246, RZ ;  /* 0x000000f617087210 */ /* 0x000fe40007f1e0ff */
[----:B------:R-:W-:Y:S02]  /*14080*/  LOP3.LUT R0, R0, 0x38, R232, 0xf8, !PT ;  /* 0x0000003800007812 */ /* 0x000fe400078ef8e8 */
[----:B------:R-:W-:Y:S01]  /*14090*/  IADD3 R6, P1, PT, R8, R23, RZ ;  /* 0x0000001708067210 */ /* 0x000fe20007f3e0ff */
[----:B------:R-:W-:Y:S01]  /*140a0*/  IMAD.X R9, R22, 0x1, R245, P0 ;  /* 0x0000000116097824 */ /* 0x000fe200000e06f5 */
[----:B------:R-:W-:-:S02]  /*140b0*/  LOP3.LUT R0, R0, R228, RZ, 0x3c, !PT ;  /* 0x000000e400007212 */ /* 0x000fc400078e3cff */
[-C--:B------:R-:W-:Y:S01]  /*140c0*/  IADD3 R4, P0, PT, R6, R23.reuse, RZ ;  /* 0x0000001706047210 */ /* 0x080fe20007f1e0ff */
[----:B------:R-:W-:Y:S01]  /*140d0*/  IMAD.X R7, R9, 0x1, R22, P1 ;  /* 0x0000000109077824 */ /* 0x000fe200008e0616 */
[----:B------:R-:W-:Y:S02]  /*140e0*/  LOP3.LUT R0, R0, 0x1e00, R242, 0xf8, !PT ;  /* 0x00001e0000007812 */ /* 0x000fe400078ef8f2 */
[-C--:B------:R-:W-:Y:S01]  /*140f0*/  IADD3 R2, P1, PT, R4, R23.reuse, RZ ;  /* 0x0000001704027210 */ /* 0x080fe20007f3e0ff */
[--C-:B------:R-:W-:Y:S01]  /*14100*/  IMAD.X R5, R7, 0x1, R22.reuse, P0 ;  /* 0x0000000107057824 */ /* 0x100fe200000e0616 */
[----:B------:R-:W-:Y:S02]  /*14110*/  LEA R0, R0, UR8, 0x1 ;  /* 0x0000000800007c11 */ /* 0x000fe4000f8e08ff */
[-C--:B------:R-:W-:Y:S01]  /*14120*/  IADD3 R12, P0, PT, R2, R23.reuse, RZ ;  /* 0x00000017020c7210 */ /* 0x080fe20007f1e0ff */
[--C-:B------:R-:W-:Y:S02]  /*14130*/  IMAD.X R3, R5, 0x1, R22.reuse, P1 ;  /* 0x0000000105037824 */ /* 0x100fe400008e0616 */
[----:B------:R-:W-:Y:S01]  /*14140*/  @!PT LDS RZ, [RZ] ;  /* 0x00000000fffff984 */ /* 0x000fe20000000800 */
[----:B------:R-:W-:Y:S01]  /*14150*/  @!PT LDS RZ, [RZ] ;  /* 0x00000000fffff984 */ /* 0x000fe20000000800 */
[----:B------:R-:W-:Y:S01]  /*14160*/  @!PT LDS RZ, [RZ] ;  /* 0x00000000fffff984 */ /* 0x000fe20000000800 */
[----:B------:R1:W-:Y:S01]  /*14170*/  LDGSTS.E.BYPASS.LTC128B.128 [R0+0x2000], desc[UR6][R10.64] ;  /* 0x020000000a007fae */ /* 0x0003e2000b981a06 */
[----:B------:R-:W-:Y:S01]  /*14180*/  IADD3 R20, P1, PT, R12, R23, RZ ;  /* 0x000000170c147210 */ /* 0x000fe20007f3e0ff */
[----:B------:R-:W-:-:S02]  /*14190*/  IMAD.X R13, R3, 0x1, R22, P0 ;  /* 0x00000001030d7824 */ /* 0x000fc400000e0616 */
[----:B------:R2:W-:Y:S01]  /*141a0*/  LDGSTS.E.BYPASS.LTC128B.128 [R0+0x2800], desc[UR6][R8.64] ;  /* 0x0280000008007fae */ /* 0x0005e2000b981a06 */
[-C--:B------:R-:W-:Y:S01]  /*141b0*/  IADD3 R18, P0, PT, R20, R23.reuse, RZ ;  /* 0x0000001714127210 */ /* 0x080fe20007f1e0ff */
[--C-:B------:R-:W-:Y:S02]  /*141c0*/  IMAD.X R21, R13, 0x1, R22.reuse, P1 ;  /* 0x000000010d157824 */ /* 0x100fe400008e0616 */
[----:B------:R3:W-:Y:S01]  /*141d0*/  LDGSTS.E.BYPASS.LTC128B.128 [R0+0x3000], desc[UR6][R6.64] ;  /* 0x0300000006007fae */ /* 0x0007e2000b981a06 */
[-C--:B------:R-:W-:Y:S01]  /*141e0*/  IADD3 R16, P1, PT, R18, R23.reuse, RZ ;  /* 0x0000001712107210 */ /* 0x080fe20007f3e0ff */
[--C-:B------:R-:W-:Y:S02]  /*141f0*/  IMAD.X R19, R21, 0x1, R22.reuse, P0 ;  /* 0x0000000115137824 */ /* 0x100fe400000e0616 */
[----:B------:R4:W-:Y:S01]  /*14200*/  LDGSTS.E.BYPASS.LTC128B.128 [R0+0x3800], desc[UR6][R4.64] ;  /* 0x0380000004007fae */ /* 0x0009e2000b981a06 */
[----:B------:R-:W-:Y:S01]  /*14210*/  IADD3 R14, P0, PT, R16, R23, RZ ;  /* 0x00000017100e7210 */ /* 0x000fe20007f1e0ff */
[----:B------:R-:W-:-:S02]  /*14220*/  IMAD.X R17, R19, 0x1, R22, P1 ;  /* 0x0000000113117824 */ /* 0x000fc400008e0616 */
[----:B------:R5:W-:Y:S02]  /*14230*/  LDGSTS.E.BYPASS.LTC128B.128 [R0+0x4000], desc[UR6][R2.64] ;  /* 0x0400000002007fae */ /* 0x000be4000b981a06 */
[----:B------:R-:W-:Y:S02]  /*14240*/  IMAD.X R15, R17, 0x1, R22, P0 ;  /* 0x00000001110f7824 */ /* 0x000fe400000e0616 */
[----:B------:R5:W-:Y:S04]  /*14250*/  LDGSTS.E.BYPASS.LTC128B.128 [R0+0x4800], desc[UR6][R12.64] ;  /* 0x048000000c007fae */ /* 0x000be8000b981a06 */
[----:B------:R5:W-:Y:S01]  /*14260*/  LDGSTS.E.BYPASS.LTC128B.128 [R0+0x5000], desc[UR6][R20.64] ;  /* 0x0500000014007fae */ /* 0x000be2000b981a06 */
[----:B-1----:R-:W-:-:S03]  /*14270*/  IADD3 R10, P1, PT, R14, R23, RZ ;  /* 0x000000170e0a7210 */ /* 0x002fc60007f3e0ff */
[----:B------:R1:W-:Y:S01]  /*14280*/  LDGSTS.E.BYPASS.LTC128B.128 [R0+0x5800], desc[UR6][R18.64] ;  /* 0x0580000012007fae */ /* 0x0003e2000b981a06 */
[-C--:B--2---:R-:W-:Y:S01]  /*14290*/  IADD3 R8, P0, PT, R10, R23.reuse, RZ ;  /* 0x000000170a087210 */ /* 0x084fe20007f1e0ff */
[--C-:B------:R-:W-:Y:S02]  /*142a0*/  IMAD.X R11, R15, 0x1, R22.reuse, P1 ;  /* 0x000000010f0b7824 */ /* 0x100fe400008e0616 */
[----:B------:R1:W-:Y:S01]  /*142b0*/  LDGSTS.E.BYPASS.LTC128B.128 [R0+0x6000], desc[UR6][R16.64] ;  /* 0x0600000010007fae */ /* 0x0003e2000b981a06 */
[-C--:B---3--:R-:W-:Y:S01]  /*142c0*/  IADD3 R6, P1, PT, R8, R23.reuse, RZ ;  /* 0x0000001708067210 */ /* 0x088fe20007f3e0ff */
[--C-:B------:R-:W-:Y:S02]  /*142d0*/  IMAD.X R9, R11, 0x1, R22.reuse, P0 ;  /* 0x000000010b097824 */ /* 0x100fe400000e0616 */
[----:B------:R1:W-:Y:S01]  /*142e0*/  LDGSTS.E.BYPASS.LTC128B.128 [R0+0x6800], desc[UR6][R14.64] ;  /* 0x068000000e007fae */ /* 0x0003e2000b981a06 */
[----:B----4-:R-:W-:Y:S01]  /*142f0*/  IADD3 R4, P0, PT, R6, R23, RZ ;  /* 0x0000001706047210 */ /* 0x010fe20007f1e0ff */
[----:B------:R-:W-:-:S02]  /*14300*/  IMAD.X R7, R9, 0x1, R22, P1 ;  /* 0x0000000109077824 */ /* 0x000fc400008e0616 */
[----:B------:R1:W-:Y:S01]  /*14310*/  LDGSTS.E.BYPASS.LTC128B.128 [R0+0x7000], desc[UR6][R10.64] ;  /* 0x070000000a007fae */ /* 0x0003e2000b981a06 */
[-C--:B-----5:R-:W-:Y:S01]  /*14320*/  IADD3 R2, P1, PT, R4, R23.reuse, RZ ;  /* 0x0000001704027210 */ /* 0x0a0fe20007f3e0ff */
[--C-:B------:R-:W-:Y:S02]  /*14330*/  IMAD.X R5, R7, 0x1, R22.reuse, P0 ;  /* 0x0000000107057824 */ /* 0x100fe400000e0616 */
[----:B------:R1:W-:Y:S01]  /*14340*/  LDGSTS.E.BYPASS.LTC128B.128 [R0+0x7800], desc[UR6][R8.64] ;  /* 0x0780000008007fae */ /* 0x0003e2000b981a06 */
[----:B------:R-:W-:Y:S01]  /*14350*/  IADD3 R12, P0, PT, R2, R23, RZ ;  /* 0x00000017020c7210 */ /* 0x000fe20007f1e0ff */
[--C-:B------:R-:W-:Y:S02]  /*14360*/  IMAD.X R3, R5, 0x1, R22.reuse, P1 ;  /* 0x0000000105037824 */ /* 0x100fe400008e0616 */
[----:B------:R1:W-:Y:S02]  /*14370*/  LDGSTS.E.BYPASS.LTC128B.128 [R0+0x8000], desc[UR6][R6.64] ;  /* 0x0800000006007fae */ /* 0x0003e4000b981a06 */
[----:B------:R-:W-:-:S02]  /*14380*/  IMAD.X R13, R3, 0x1, R22, P0 ;  /* 0x00000001030d7824 */ /* 0x000fc400000e0616 */
[----:B------:R1:W-:Y:S04]  /*14390*/  LDGSTS.E.BYPASS.LTC128B.128 [R0+0x8800], desc[UR6][R4.64] ;  /* 0x0880000004007fae */ /* 0x0003e8000b981a06 */
[----:B------:R1:W-:Y:S04]  /*143a0*/  LDGSTS.E.BYPASS.LTC128B.128 [R0+0x9000], desc[UR6][R2.64] ;  /* 0x0900000002007fae */ /* 0x0003e8000b981a06 */
[----:B------:R1:W-:Y:S04]  /*143b0*/  LDGSTS.E.BYPASS.LTC128B.128 [R0+0x9800], desc[UR6][R12.64] ;  /* 0x098000000c007fae */ /* 0x0003e8000b981a06 */
[----:B------:R-:W0:Y:S02]  /*143c0*/  LDGDEPBAR ;  /* 0x00000000000079af */ /* 0x000e240000000000 */
.L_x_4187:
[----:B------:R-:W-:Y:S05]  /*143d0*/  BSYNC.RECONVERGENT B1 ;  /* 0x0000000000017941 */ /* 0x000fea0003800200 */
.L_x_4186:
[----:B-1----:R-:W2:Y:S01]  /*143e0*/  LD.E R0, desc[UR6][R168.64+0xdc] ;  /* 0x0000dc06a8007980 */ /* 0x002ea2000c101900 */
        /* <DEDUP_REMOVED lines=114> */
[----:B----4-:R-:W-:Y:S01]  /*14b10*/  F2FP.BF16.F32.PACK_AB R10, R75, R7 ;  /* 0x000000074b0a723e */ /* 0x010fe200000010ff */
[----:B------:R-:W-:-:S04]  /*14b20*/  FFMA.FTZ R7, R80, R0, -R5 ;  /* 0x0000000050077223 */ /* 0x000fc80000010805 */
        /* <DEDUP_REMOVED lines=12> */
[C---:B---3--:R-:W-:Y:S08]  /*14bf0*/  HMMA.16816.F32.BF16 R48, R8.reuse, R16, RZ ;  /* 0x000000100830723c */ /* 0x048ff000000418ff */
[----:B------:R-:W-:Y:S01]  /*14c00*/  HMMA.16816.F32.BF16 R44, R8, R18, RZ ;  /* 0x00000012082c723c */ /* 0x000fe200000418ff */
[----:B------:R-:W-:Y:S01]  /*14c10*/  LDSM.16.MT88.4 R16, [R160+0xa800] ;  /* 0x00a80000a010783b */ /* 0x000fe20000004200 */
[----:B-1----:R-:W-:-:S06]  /*14c20*/  FFMA.FTZ R2, R59, R0, -R5 ;  /* 0x000000003b027223 */ /* 0x002fcc0000010805 */
[----:B------:R-:W-:Y:S01]  /*14c30*/  HMMA.16816.F32.BF16 R56, R8, R14, RZ ;  /* 0x0000000e0838723c */ /* 0x000fe200000418ff */
[----:B------:R-:W1:Y:S01]  /*14c40*/  LDSM.16.MT88.4 R12, [R62+0xa800] ;  /* 0x00a800003e0c783b */ /* 0x000e620000004200 */
[----:B------:R3:W5:Y:S01]  /*14c50*/  MUFU.EX2 R244, R2 ;  /* 0x0000000200f47308 */ /* 0x0007620000000800 */
[----:B----4-:R-:W-:Y:S01]  /*14c60*/  F2FP.BF16.F32.PACK_AB R9, R73, R74 ;  /* 0x0000004a4909723e */ /* 0x010fe200000010ff */
[----:B---3--:R-:W-:Y:S01]  /*14c70*/  FFMA.FTZ R2, R65, R0, -R5 ;  /* 0x0000000041027223 */ /* 0x008fe20000010805 */
[----:B-----5:R-:W-:-:S05]  /*14c80*/  F2FP.BF16.F32.PACK_AB R8, R244, R239 ;  /* 0x000000eff408723e */ /* 0x020fca00000010ff */
        /* <DEDUP_REMOVED lines=14> */
[----:B------:R-:W-:Y:S06]  /*14d70*/  LDSM.16.MT88.4 R24, [R136+0xb000] ;  /* 0x00b000008818783b */ /* 0x000fec0000004200 */
[C---:B-1----:R-:W-:Y:S08]  /*14d80*/  HMMA.16816.F32.BF16 R20, R8.reuse, R14, R44 ;  /* 0x0000000e0814723c */ /* 0x042ff0000004182c */
[----:B------:R-:W-:Y:S01]  /*14d90*/  HMMA.16816.F32.BF16 R52, R8, R16, R52 ;  /* 0x000000100834723c */ /* 0x000fe20000041834 */
[----:B--2---:R-:W-:-:S04]  /*14da0*/  FFMA.FTZ R2, R69, R0, -R3 ;  /* 0x0000000045027223 */ /* 0x004fc80000010803 */
[----:B------:R1:W-:Y:S03]  /*14db0*/  MUFU.EX2 R233, R2 ;  /* 0x0000000200e97308 */ /* 0x0003e60000000800 */
[C---:B------:R-:W-:Y:S01]  /*14dc0*/  HMMA.16816.F32.BF16 R68, R8.reuse, R30, R40 ;  /* 0x0000001e0844723c */ /* 0x040fe20000041828 */
[----:B------:R-:W2:Y:S07]  /*14dd0*/  LDSM.16.MT88.4 R28, [R156+0xb000] ;  /* 0x00b000009c1c783b */ /* 0x000eae0000004200 */
[----:B------:R-:W-:Y:S01]  /*14de0*/  HMMA.16816.F32.BF16 R40, R8, R12, R48 ;  /* 0x0000000c0828723c */ /* 0x000fe20000041830 */
[----:B------:R-:W4:Y:S01]  /*14df0*/  LDSM.16.MT88.4 R12, [R62+0xb000] ;  /* 0x00b000003e0c783b */ /* 0x000f220000004200 */
[----:B-1----:R-:W-:-:S06]  /*14e00*/  FFMA.FTZ R2, R78, R0, -R5 ;  /* 0x000000004e027223 */ /* 0x002fcc0000010805 */
[----:B------:R-:W-:Y:S01]  /*14e10*/  HMMA.16816.F32.BF16 R56, R8, R18, R56 ;  /* 0x000000120838723c */ /* 0x000fe20000041838 */
[----:B------:R-:W1:Y:S01]  /*14e20*/  LDSM.16.MT88.4 R16, [R160+0xb000] ;  /* 0x00b00000a010783b */ /* 0x000e620000004200 */
[----:B---3--:R-:W-:Y:S01]  /*14e30*/  F2FP.BF16.F32.PACK_AB R9, R238, R236 ;  /* 0x000000ecee09723e */ /* 0x008fe200000010ff */
[----:B------:R3:W-:Y:S02]  /*14e40*/  MUFU.EX2 R227, R2 ;  /* 0x0000000200e37308 */ /* 0x0007e40000000800 */
[----:B---3--:R-:W-:-:S06]  /*14e50*/  FFMA.FTZ R2, R77, R0, -R5 ;  /* 0x000000004d027223 */ /* 0x008fcc0000010805 */
[----:B------:R3:W5:Y:S02]  /*14e60*/  MUFU.EX2 R226, R2 ;  /* 0x0000000200e27308 */ /* 0x0007640000000800 */
[----:B---3--:R-:W-:Y:S01]  /*14e70*/  FFMA.FTZ R2, R79, R0, -R5 ;  /* 0x000000004f027223 */ /* 0x008fe20000010805 */
[----:B-----5:R-:W-:Y:S02]  /*14e80*/  F2FP.BF16.F32.PACK_AB R8, R226, R227 ;  /* 0x000000e3e208723e */ /* 0x020fe400000010ff */
[----:B------:R-:W-:-:S03]  /*14e90*/  MOV R79, R197 ;  /* 0x000000c5004f7202 */ /* 0x000fc60000000f00 */
[----:B------:R3:W-:Y:S02]  /*14ea0*/  MUFU.EX2 R78, R2 ;  /* 0x00000002004e7308 */ /* 0x0007e40000000800 */
[----:B---3--:R-:W-:-:S06]  /*14eb0*/  FFMA.FTZ R2, R76, R0, -R5 ;  /* 0x000000004c027223 */ /* 0x008fcc0000010805 */
[----:B------:R3:W5:Y:S02]  /*14ec0*/  MUFU.EX2 R231, R2 ;  /* 0x0000000200e77308 */ /* 0x0007640000000800 */
[----:B---3--:R-:W-:Y:S01]  /*14ed0*/  FFMA.FTZ R2, R84, R0, -R3 ;  /* 0x0000000054027223 */ /* 0x008fe20000010803 */
[----:B-----5:R-:W-:Y:S02]  /*14ee0*/  F2FP.BF16.F32.PACK_AB R10, R231, R78 ;  /* 0x0000004ee70a723e */ /* 0x020fe400000010ff */
[----:B------:R-:W-:-:S03]  /*14ef0*/  MOV R84, R75 ;  /* 0x0000004b00547202 */ /* 0x000fc60000000f00 */
[----:B------:R3:W5:Y:S02]  /*14f00*/  MUFU.EX2 R225, R2 ;  /* 0x0000000200e17308 */ /* 0x0007640000000800 */
[----:B---3--:R-:W-:Y:S01]  /*14f10*/  FFMA.FTZ R2, R85, R0, -R3 ;  /* 0x0000000055027223 */ /* 0x008fe20000010803 */
[----:B-----5:R-:W-:Y:S02]  /*14f20*/  F2FP.BF16.F32.PACK_AB R11, R225, R233 ;  /* 0x000000e9e10b723e */ /* 0x020fe400000010ff */
[----:B------:R-:W-:-:S03]  /*14f30*/  MOV R85, R74 ;  /* 0x0000004a00557202 */ /* 0x000fc60000000f00 */
[----:B------:R3:W-:Y:S02]  /*14f40*/  MUFU.EX2 R77, R2 ;  /* 0x00000002004d7308 */ /* 0x0007e40000000800 */
[----:B--2---:R-:W-:Y:S01]  /*14f50*/  HMMA.16816.F32.BF16 R48, R8, R28, R64 ;  /* 0x0000001c0830723c */ /* 0x004fe20000041840 */
[----:B------:R-:W-:-:S07]  /*14f60*/  MOV R67, R72 ;  /* 0x0000004800437202 */ /* 0x000fce0000000f00 */
[----:B------:R-:W-:Y:S01]  /*14f70*/  HMMA.16816.F32.BF16 R68, R8, R30, R68 ;  /* 0x0000001e0844723c */ /* 0x000fe20000041844 */
[----:B------:R-:W2:Y:S01]  /*14f80*/  LDSM.16.MT88.4 R28, [R156+0xb800] ;  /* 0x00b800009c1c783b */ /* 0x000ea20000004200 */
[----:B---3--:R-:W-:Y:S01]  /*14f90*/  FFMA.FTZ R2, R87, R0, -R3 ;  /* 0x0000000057027223 */ /* 0x008fe20000010803 */
[----:B------:R-:W-:-:S05]  /*14fa0*/  MOV R87, R73 ;  /* 0x0000004900577202 */ /* 0x000fca0000000f00 */
[C---:B------:R-:W-:Y:S01]  /*14fb0*/  HMMA.16816.F32.BF16 R36, R8.reuse, R24, R36 ;  /* 0x000000180824723c */ /* 0x040fe20000041824 */
[----:B------:R3:W5:Y:S07]  /*14fc0*/  MUFU.EX2 R224, R2 ;  /* 0x0000000200e07308 */ /* 0x00076e0000000800 */
[C---:B------:R-:W-:Y:S01]  /*14fd0*/  HMMA.16816.F32.BF16 R32, R8.reuse, R26, R32 ;  /* 0x0000001a0820723c */ /* 0x040fe20000041820 */
[----:B------:R-:W2:Y:S07]  /*14fe0*/  LDSM.16.MT88.4 R24, [R136+0xb800] ;  /* 0x00b800008818783b */ /* 0x000eae0000004200 */
[----:B----4-:R-:W-:Y:S01]  /*14ff0*/  HMMA.16816.F32.BF16 R44, R8, R12, R40 ;  /* 0x0000000c082c723c */ /* 0x010fe20000041828 */
[----:B---3--:R-:W-:-:S04]  /*15000*/  FFMA.FTZ R2, R96, R0, -R3 ;  /* 0x0000000060027223 */ /* 0x008fc80000010803 */
[----:B------:R3:W-:Y:S03]  /*15010*/  MUFU.EX2 R223, R2 ;  /* 0x0000000200df7308 */ /* 0x0007e60000000800 */
[C---:B------:R-:W-:Y:S01]  /*15020*/  HMMA.16816.F32.BF16 R20, R8.reuse, R14, R20 ;  /* 0x0000000e0814723c */ /* 0x040fe20000041814 */
[----:B------:R-:W4:Y:S07]  /*15030*/  LDSM.16.MT88.4 R12, [R62+0xb800] ;  /* 0x00b800003e0c783b */ /* 0x000f2e0000004200 */
[----:B-1----:R-:W-:Y:S01]  /*15040*/  HMMA.16816.F32.BF16 R52, R8, R16, R52 ;  /* 0x000000100834723c */ /* 0x002fe20000041834 */
[----:B---3--:R-:W-:-:S07]  /*15050*/  FFMA.FTZ R2, R99, R0, -R5 ;  /* 0x0000000063027223 */ /* 0x008fce0000010805 */
[----:B------:R-:W-:Y:S01]  /*15060*/  HMMA.16816.F32.BF16 R72, R8, R18, R56 ;  /* 0x000000120848723c */ /* 0x000fe20000041838 */
[----:B------:R-:W1:Y:S01]  /*15070*/  LDSM.16.MT88.4 R16, [R160+0xb800] ;  /* 0x00b80000a010783b */ /* 0x000e620000004200 */
[----:B-----5:R-:W-:Y:S01]  /*15080*/  F2FP.BF16.F32.PACK_AB R9, R224, R77 ;  /* 0x0000004de009723e */ /* 0x020fe200000010ff */
[----:B------:R3:W-:Y:S02]  /*15090*/  MUFU.EX2 R222, R2 ;  /* 0x0000000200de7308 */ /* 0x0007e40000000800 */
[----:B---3--:R-:W-:-:S06]  /*150a0*/  FFMA.FTZ R2, R98, R0, -R5 ;  /* 0x0000000062027223 */ /* 0x008fcc0000010805 */
        /* <DEDUP_REMOVED lines=12> */
[C---:B--2---:R-:W-:Y:S08]  /*15170*/  HMMA.16816.F32.BF16 R48, R8.reuse, R28, R48 ;  /* 0x0000001c0830723c */ /* 0x044ff00000041830 */
[----:B------:R-:W-:Y:S01]  /*15180*/  HMMA.16816.F32.BF16 R68, R8, R30, R68 ;  /* 0x0000001e0844723c */ /* 0x000fe20000041844 */
[----:B------:R-:W2:Y:S01]  /*15190*/  LDSM.16.MT88.4 R28, [R156+0xc000] ;  /* 0x00c000009c1c783b */ /* 0x000ea20000004200 */
[----:B---3--:R-:W-:-:S06]  /*151a0*/  FFMA.FTZ R2, R107, R0, -R3 ;  /* 0x000000006b027223 */ /* 0x008fcc0000010803 */
        /* <DEDUP_REMOVED lines=101> */
[----:B---3--:R-:W-:Y:S01]  /*15800*/  FFMA.FTZ R2, R137, R0, -R3 ;  /* 0x0000000089027223 */ /* 0x008fe20000010803 */
[----:B------:R-:W-:-:S03]  /*15810*/  MOV R137, R67 ;  /* 0x0000004300897202 */ /* 0x000fc60000000f00 */
        /* <DEDUP_REMOVED lines=8> */
[----:B------:R3:W-:Y:S01]  /*158a0*/  MUFU.EX2 R132, R2 ;  /* 0x0000000200847308 */ /* 0x0007e20000000800 */
[----:B------:R-:W-:Y:S01]  /*158b0*/  MOV R140, R87 ;  /* 0x00000057008c7202 */ /* 0x000fe20000000f00 */
[----:B---3--:R-:W-:Y:S01]  /*158c0*/  FFMA.FTZ R2, R139, R0, -R5 ;  /* 0x000000008b027223 */ /* 0x008fe20000010805 */
[----:B------:R-:W-:-:S05]  /*158d0*/  MOV R139, R85 ;  /* 0x00000055008b7202 */ /* 0x000fca0000000f00 */
[----:B------:R3:W5:Y:S02]  /*158e0*/  MUFU.EX2 R131, R2 ;  /* 0x0000000200837308 */ /* 0x0007640000000800 */
[----:B---3--:R-:W-:Y:S01]  /*158f0*/  FFMA.FTZ R2, R141, R0, -R5 ;  /* 0x000000008d027223 */ /* 0x008fe20000010805 */
[----:B-----5:R-:W-:Y:S02]  /*15900*/  F2FP.BF16.F32.PACK_AB R8, R131, R132 ;  /* 0x000000848308723e */ /* 0x020fe400000010ff */
[----:B------:R-:W-:-:S03]  /*15910*/  MOV R141, R84 ;  /* 0x00000054008d7202 */ /* 0x000fc60000000f00 */
[----:B------:R3:W-:Y:S02]  /*15920*/  MUFU.EX2 R130, R2 ;  /* 0x0000000200827308 */ /* 0x0007e40000000800 */
[----:B------:R-:W-:-:S04]  /*15930*/  FADD.FTZ R6, R141, R6 ;  /* 0x000000068d067221 */ /* 0x000fc80000010000 */
[----:B------:R-:W-:Y:S01]  /*15940*/  FADD.FTZ R6, R239, R6 ;  /* 0x00000006ef067221 */ /* 0x000fe20000010000 */
[----:B---3--:R-:W-:Y:S01]  /*15950*/  FFMA.FTZ R2, R138, R0, -R5 ;  /* 0x000000008a027223 */ /* 0x008fe20000010805 */
[----:B------:R-:W-:-:S03]  /*15960*/  MOV R138, R86 ;  /* 0x00000056008a7202 */ /* 0x000fc60000000f00 */
[----:B------:R3:W5:Y:S02]  /*15970*/  MUFU.EX2 R129, R2 ;  /* 0x0000000200817308 */ /* 0x0007640000000800 */
[----:B---3--:R-:W-:Y:S01]  /*15980*/  FFMA.FTZ R2, R142, R0, -R3 ;  /* 0x000000008e027223 */ /* 0x008fe20000010803 */
[----:B-----5:R-:W-:Y:S02]  /*15990*/  F2FP.BF16.F32.PACK_AB R10, R129, R130 ;  /* 0x00000082810a723e */ /* 0x020fe400000010ff */
[----:B------:R-:W-:-:S03]  /*159a0*/  MOV R142, R83 ;  /* 0x00000053008e7202 */ /* 0x000fc60000000f00 */
[----:B------:R3:W5:Y:S02]  /*159b0*/  MUFU.EX2 R128, R2 ;  /* 0x0000000200807308 */ /* 0x0007640000000800 */
[----:B------:R-:W-:-:S04]  /*159c0*/  FADD.FTZ R4, R142, R4 ;  /* 0x000000048e047221 */ /* 0x000fc80000010000 */
[----:B------:R-:W-:-:S04]  /*159d0*/  FADD.FTZ R4, R138, R4 ;  /* 0x000000048a047221 */ /* 0x000fc80000010000 */
[----:B------:R-:W-:Y:S01]  /*159e0*/  FADD.FTZ R4, R139, R4 ;  /* 0x000000048b047221 */ /* 0x000fe20000010000 */
[----:B---3--:R-:W-:Y:S01]  /*159f0*/  FFMA.FTZ R2, R143, R0, -R3 ;  /* 0x000000008f027223 */ /* 0x008fe20000010803 */
[----:B-----5:R-:W-:-:S03]  /*15a00*/  F2FP.BF16.F32.PACK_AB R11, R128, R133 ;  /* 0x00000085800b723e */ /* 0x020fc600000010ff */
[----:B------:R3:W-:Y:S04]  /*15a10*/  MUFU.EX2 R125, R2 ;  /* 0x00000002007d7308 */ /* 0x0007e80000000800 */
        /* <DEDUP_REMOVED lines=66> */
[----:B------:R-:W-:Y:S01]  /*15e40*/  LDSM.16.MT88.4 R44, [R136+0xf000] ;  /* 0x00f00000882c783b */ /* 0x000fe20000004200 */
[----:B---3--:R-:W-:-:S06]  /*15e50*/  FFMA.FTZ R2, R100, R0, -R3 ;  /* 0x0000000064027223 */ /* 0x008fcc0000010803 */
        /* <DEDUP_REMOVED lines=122> */
[----:B------:R-:W-:Y:S02]  /*16600*/  FADD.FTZ R4, R79, R4 ;  /* 0x000000044f047221 */ /* 0x000fe40000010000 */
[----:B------:R3:W4:Y:S01]  /*16610*/  MUFU.EX2 R79, R6 ;  /* 0x00000006004f7308 */ /* 0x0007220000000800 */
[----:B------:R-:W-:Y:S01]  /*16620*/  FADD.FTZ R2, R236, R2 ;  /* 0x00000002ec027221 */ /* 0x000fe20000010000 */
[----:B------:R-:W-:-:S03]  /*16630*/  FADD.FTZ R4, R227, R4 ;  /* 0x00000004e3047221 */ /* 0x000fc60000010000 */
[----:B---3--:R-:W-:Y:S01]  /*16640*/  FADD.FTZ R6, R238, R2 ;  /* 0x00000002ee067221 */ /* 0x008fe20000010000 */
[----:B------:R-:W-:Y:S01]  /*16650*/  FADD.FTZ R2, R226, R4 ;  /* 0x00000004e2027221 */ /* 0x000fe20000010000 */
[--C-:B------:R-:W-:Y:S01]  /*16660*/  FFMA.FTZ R4, R181, R0, -R3.reuse ;  /* 0x00000000b5047223 */ /* 0x100fe20000010803 */
        /* <DEDUP_REMOVED lines=34> */
[C---:B------:R-:W-:Y:S01]  /*16890*/  HMMA.16816.F32.BF16 R44, R8.reuse, R20, R68 ;  /* 0x00000014082c723c */ /* 0x040fe20000041844 */
[----:B------:R-:W-:Y:S01]  /*168a0*/  FADD.FTZ R4, R214, R4 ;  /* 0x00000004d6047221 */ /* 0x000fe20000010000 */
[----:B------:R-:W-:Y:S01]  /*168b0*/  FADD.FTZ R2, R209, R2 ;  /* 0x00000002d1027221 */ /* 0x000fe20000010000 */
[----:B------:R-:W3:Y:S01]  /*168c0*/  LDSM.16.MT88.4 R20, [R156+0x11000] ;  /* 0x011000009c14783b */ /* 0x000ee20000004200 */
[----:B-1----:R-:W-:Y:S01]  /*168d0*/  FFMA.FTZ R6, R185, R0, -R5 ;  /* 0x00000000b9067223 */ /* 0x002fe20000010805 */
        /* <DEDUP_REMOVED lines=65> */
[C---:B----4-:R-:W-:Y:S08]  /*16cf0*/  HMMA.16816.F32.BF16 R28, R8.reuse, R12, R28 ;  /* 0x0000000c081c723c */ /* 0x050ff0000004181c */
        /* <DEDUP_REMOVED lines=78> */
[----:B------:R-:W2:Y:S01]  /*171e0*/  LDL.LU R148, [R1+0x4] ;  /* 0x0000040001947983 */ /* 0x000ea20000300800 */
[----:B------:R-:W-:Y:S01]  /*171f0*/  ISETP.NE.U32.AND P0, PT, R250, RZ, PT ;  /* 0x000000fffa00720c */ /* 0x000fe20003f05070 */
[C---:B------:R-:W-:Y:S01]  /*17200*/  IMAD.SHL.U32 R236, R60.reuse, 0x20, RZ ;  /* 0x000000203cec7824 */ /* 0x040fe200078e00ff */
[----:B------:R-:W-:Y:S02]  /*17210*/  SHF.L.U64.HI R237, R60, 0x5, R61 ;  /* 0x000000053ced7819 */ /* 0x000fe4000001023d */
[----:B------:R-:W-:Y:S02]  /*17220*/  ISETP.NE.AND.EX P5, PT, R251, RZ, PT, P0 ;  /* 0x000000fffb00720c */ /* 0x000fe40003fa5300 */
[----:B------:R-:W-:Y:S02]  /*17230*/  IADD3 R239, PT, PT, R249, -0x2, RZ ;  /* 0xfffffffef9ef7810 */ /* 0x000fe40007ffe0ff */
[----:B------:R-:W-:Y:S01]  /*17240*/  MOV R151, R150 ;  /* 0x0000009600977202 */ /* 0x000fe20000000f00 */
[----:B--2---:R-:W-:-:S02]  /*17250*/  VIADD R238, R148, 0xffffff00 ;  /* 0xffffff0094ee7836 */ /* 0x004fc40000000000 */
[----:B------:R-:W-:-:S07]  /*17260*/  IMAD.MOV.U32 R148, RZ, RZ, R149 ;  /* 0x000000ffff947224 */ /* 0x000fce00078e0095 */
.L_x_4198:
[----:B------:R-:W1:Y:S01]  /*17270*/  LDC.64 R14, c[0x0][0x358] ;  /* 0x0000d600ff0e7b82 */ /* 0x000e620000000a00 */
[----:B------:R-:W-:Y:S04]  /*17280*/  DEPBAR.LE SB0, 0x0 ;  /* 0x000080000000791a */ /* 0x000fe80000000000 */
[----:B------:R-:W-:Y:S05]  /*17290*/  WARPSYNC.ALL ;  /* 0x0000000000007948 */ /* 0x000fea0003800000 */
[----:B------:R-:W-:Y:S01]  /*172a0*/  BAR.SYNC.DEFER_BLOCKING 0x0 ;  /* 0x0000000000007b1d */ /* 0x000fe20000010000 */
[----:B------:R-:W-:Y:S02]  /*172b0*/  @!P5 IMAD.MOV.U32 R0, RZ, RZ, RZ ;  /* 0x000000ffff00d224 */ /* 0x000fe400078e00ff */
[----:B------:R-:W-:Y:S02]  /*172c0*/  IMAD.MOV.U32 R12, RZ, RZ, R248 ;  /* 0x000000ffff0c7224 */ /* 0x000fe400078e00f8 */
[----:B------:R-:W-:Y:S01]  /*172d0*/  IMAD.MOV.U32 R11, RZ, RZ, R247 ;  /* 0x000000ffff0b7224 */ /* 0x000fe200078e00f7 */
[----:B------:R-:W-:Y:S02]  /*172e0*/  @!P5 IADD3 R3, P0, PT, RZ, -R0, RZ ;  /* 0x80000000ff03d210 */ /* 0x000fe40007f1e0ff */
[----:B-1----:R-:W-:Y:S02]  /*172f0*/  @!P5 R2UR UR4, R14 ;  /* 0x000000000e04d2ca */ /* 0x002fe400000e0000 */
[----:B------:R-:W-:Y:S11]  /*17300*/  @!P5 R2UR UR5, R15 ;  /* 0x000000000f05d2ca */ /* 0x000ff600000e0000 */
[----:B------:R-:W-:Y:S02]  /*17310*/  @!UPT UIADD3 URZ, UPT, UPT, URZ, URZ, URZ ;  /* 0x000000fffffff290 */ /* 0x000fe4000fffe0ff */
[----:B------:R-:W2:Y:S01]  /*17320*/  @!P5 LD.E R2, desc[UR4][R168.64+0x40] ;  /* 0x00004004a802d980 */ /* 0x000ea2000c101900 */
[----:B------:R-:W-:Y:S01]  /*17330*/  BSSY.RECONVERGENT B0, `(.L_x_4192) ;  /* 0x0000056000007945 */ /* 0x000fe20003800200 */
[----:B------:R-:W1:Y:S02]  /*17340*/  S2R R232, SR_TID.X ;  /* 0x0000000000e87919 */ /* 0x000e640000002100 */
[C---:B-1----:R-:W-:Y:S01]  /*17350*/  LOP3.LUT R13, R232.reuse, 0x38, RZ, 0xc0, !PT ;  /* 0x00000038e80d7812 */ /* 0x042fe200078ec0ff */
[C---:B------:R-:W-:Y:S01]  /*17360*/  IMAD.SHL.U32 R242, R232.reuse, 0x8, RZ ;  /* 0x00000008e8f27824 */ /* 0x040fe200078e00ff */
[C---:B------:R-:W-:Y:S01]  /*17370*/  LOP3.LUT R172, R232.reuse, 0x8, RZ, 0xc0, !PT ;  /* 0x00000008e8ac7812 */ /* 0x040fe200078ec0ff */
[----:B------:R-:W-:Y:S03]  /*17380*/  IMAD.SHL.U32 R231, R232, 0x40, RZ ;  /* 0x00000040e8e77824 */ /* 0x000fe600078e00ff */
[----:B------:R-:W-:Y:S02]  /*17390*/  LOP3.LUT R228, R242, 0x38, RZ, 0xc0, !PT ;  /* 0x00000038f2e47812 */ /* 0x000fe400078ec0ff */
[----:B------:R-:W-:Y:S01]  /*173a0*/  LOP3.LUT R172, R172, 0x1c0, R231, 0xf8, !PT ;  /* 0x000001c0acac7812 */ /* 0x000fe200078ef8e7 */
[----:B--2---:R-:W-:Y:S01]  /*173b0*/  @!P5 IMAD.SHL.U32 R0, R2, 0x100, RZ ;  /* 0x000001000200d824 */ /* 0x004fe200078e00ff */
[----:B------:R-:W-:Y:S03]  /*173c0*/  LOP3.LUT R2, R242, 0x1c0, RZ, 0xc0, !PT ;  /* 0x000001c0f2027812 */ /* 0x000fe600078ec0ff */
[----:B------:R-:W-:Y:S01]  /*173d0*/  @!P5 IMAD.X R0, RZ, RZ, ~R0, P0 ;  /* 0x000000ffff00d224 */ /* 0x000fe200000e0e00 */
[----:B------:R-:W-:Y:S04]  /*173e0*/  LOP3.LUT R13, R228, R2, R13, 0x1e, !PT ;  /* 0x00000002e40d7212 */ /* 0x000fe800078e1e0d */
        /* <DEDUP_REMOVED lines=74> */
.L_x_4193:
[----:B------:R-:W-:Y:S05]  /*17890*/  BSYNC.RECONVERGENT B0 ;  /* 0x0000000000007941 */ /* 0x000fea0003800200 */
.L_x_4192:
[----:B------:R-:W1:Y:S01]  /*178a0*/  S2UR UR9, SR_CgaCtaId ;  /* 0x00000000000979c3 */ /* 0x000e620000008800 */
[----:B------:R-:W-:Y:S01]  /*178b0*/  R2UR UR34, R14 ;  /* 0x000000000e2272ca */ /* 0x000fe200000e0000 */
[----:B------:R-:W-:Y:S01]  /*178c0*/  UMOV UR10, 0x400 ;  /* 0x00000400000a7882 */ /* 0x000fe20000000000 */
[----:B------:R-:W-:Y:S01]  /*178d0*/  R2UR UR35, R15 ;  /* 0x000000000f2372ca */ /* 0x000fe200000e0000 */
[----:B------:R-:W-:Y:S01]  /*178e0*/  IMAD.MOV.U32 R12, RZ, RZ, R248 ;  /* 0x000000ffff0c7224 */ /* 0x000fe200078e00f8 */
[----:B------:R-:W-:Y:S01]  /*178f0*/  LOP3.LUT R2, R242, 0x1e00, RZ, 0xc0, !PT ;  /* 0x00001e00f2027812 */ /* 0x000fe200078ec0ff */
[----:B------:R-:W-:Y:S01]  /*17900*/  IMAD.SHL.U32 R230, R232, 0x20, RZ ;  /* 0x00000020e8e67824 */ /* 0x000fe200078e00ff */
[----:B------:R-:W-:Y:S01]  /*17910*/  IADD3 R4, P0, PT, R236, R248, RZ ;  /* 0x000000f8ec047210 */ /* 0x000fe20007f1e0ff */
[----:B------:R-:W-:Y:S01]  /*17920*/  IMAD.MOV.U32 R170, RZ, RZ, 0x20 ;  /* 0x00000020ffaa7424 */ /* 0x000fe200078e00ff */
[----:B------:R-:W-:Y:S01]  /*17930*/  LOP3.LUT R8, R13, R2, RZ, 0xfc, !PT ;  /* 0x000000020d087212 */ /* 0x000fe200078efcff */
[--C-:B------:R-:W-:Y:S01]  /*17940*/  IMAD.MOV.U32 R13, RZ, RZ, R247.reuse ;  /* 0x000000ffff0d7224 */ /* 0x100fe200078e00f7 */
[----:B------:R-:W-:Y:S01]  /*17950*/  R2UR UR32, R14 ;  /* 0x000000000e2072ca */ /* 0x000fe200000e0000 */
[----:B------:R-:W-:Y:S01]  /*17960*/  IMAD.X R5, R237, 0x1, R247, P0 ;  /* 0x00000001ed057824 */ /* 0x000fe200000e06f7 */
[C---:B------:R-:W-:Y:S01]  /*17970*/  R2UR UR33, R15.reuse ;  /* 0x000000000f2172ca */ /* 0x040fe200000e0000 */
[----:B------:R-:W-:Y:S01]  /*17980*/  IMAD.MOV.U32 R224, RZ, RZ, 0x40 ;  /* 0x00000040ffe07424 */ /* 0x000fe200078e00ff */
[-C--:B------:R-:W-:Y:S01]  /*17990*/  IADD3 R2, P0, PT, R4, R236.reuse, RZ ;  /* 0x000000ec04027210 */ /* 0x080fe20007f1e0ff */
[----:B------:R-:W-:Y:S01]  /*179a0*/  BSSY.RECONVERGENT B1, `(.L_x_4194) ;  /* 0x00001b2000017945 */ /* 0x000fe20003800200 */
[----:B------:R-:W-:Y:S01]  /*179b0*/  R2UR UR30, R14 ;  /* 0x000000000e1e72ca */ /* 0x000fe200000e0000 */
[----:B------:R-:W2:Y:S01]  /*179c0*/  LDCU.64 UR4, c[0x0][0x358] ;  /* 0x00006b00ff0477ac */ /* 0x000ea20008000a00 */
[----:B------:R-:W-:Y:S01]  /*179d0*/  R2UR UR31, R15 ;  /* 0x000000000f1f72ca */ /* 0x000fe200000e0000 */
[--C-:B------:R-:W-:Y:S01]  /*179e0*/  IMAD.X R3, R5, 0x1, R237.reuse, P0 ;  /* 0x0000000105037824 */ /* 0x100fe200000e06ed */
[-C--:B------:R-:W-:Y:S02]  /*179f0*/  IADD3 R6, P0, PT, R2, R236.reuse, RZ ;  /* 0x000000ec02067210 */ /* 0x080fe40007f1e0ff */
[C---:B------:R-:W-:Y:S01]  /*17a00*/  R2UR UR28, R14.reuse ;  /* 0x000000000e1c72ca */ /* 0x040fe200000e0000 */
[----:B-1----:R-:W-:Y:S01]  /*17a10*/  ULEA UR8, UR9, UR10, 0x18 ;  /* 0x0000000a09087291 */ /* 0x002fe2000f8ec0ff */
[----:B------:R-:W-:Y:S01]  /*17a20*/  R2UR UR29, R15 ;  /* 0x000000000f1d72ca */ /* 0x000fe200000e0000 */
[--C-:B------:R-:W-:Y:S01]  /*17a30*/  IMAD.X R7, R3, 0x1, R237.reuse, P0 ;  /* 0x0000000103077824 */ /* 0x100fe200000e06ed */
[----:B------:R-:W-:Y:S02]  /*17a40*/  R2UR UR26, R14 ;  /* 0x000000000e1a72ca */ /* 0x000fe400000e0000 */
[C---:B------:R-:W-:Y:S02]  /*17a50*/  R2UR UR27, R15.reuse ;  /* 0x000000000f1b72ca */ /* 0x040fe400000e0000 */
[----:B------:R-:W-:Y:S02]  /*17a60*/  LEA R233, R8, UR8, 0x1 ;  /* 0x0000000808e97c11 */ /* 0x000fe4000f8e08ff */
[-C--:B------:R-:W-:Y:S02]  /*17a70*/  IADD3 R10, P0, PT, R6, R236.reuse, RZ ;  /* 0x000000ec060a7210 */ /* 0x080fe40007f1e0ff */
[----:B------:R-:W-:Y:S01]  /*17a80*/  R2UR UR24, R14 ;  /* 0x000000000e1872ca */ /* 0x000fe200000e0000 */
[----:B------:R-:W-:Y:S01]  /*17a90*/  @!PT LDS RZ, [RZ] ;  /* 0x00000000fffff984 */ /* 0x000fe20000000800 */
[----:B------:R-:W-:Y:S01]  /*17aa0*/  @!PT LDS RZ, [RZ] ;  /* 0x00000000fffff984 */ /* 0x000fe20000000800 */
[----:B------:R-:W-:Y:S01]  /*17ab0*/  @!PT LDS RZ, [RZ] ;  /* 0x00000000fffff984 */ /* 0x000fe20000000800 */
[----:B------:R1:W-:Y:S01]  /*17ac0*/  LDGSTS.E.BYPASS.LTC128B.128 [R233+0xa000], desc[UR34][R12.64] ;  /* 0x0a0000000ce97fae */ /* 0x0003e2000b981a22 */
[----:B------:R-:W-:Y:S01]  /*17ad0*/  R2UR UR25, R15 ;  /* 0x000000000f1972ca */ /* 0x000fe200000e0000 */
[--C-:B------:R-:W-:Y:S01]  /*17ae0*/  IMAD.X R11, R7, 0x1, R237.reuse, P0 ;  /* 0x00000001070b7824 */ /* 0x100fe200000e06ed */
[-C--:B------:R-:W-:Y:S02]  /*17af0*/  IADD3 R8, P0, PT, R10, R236.reuse, RZ ;  /* 0x000000ec0a087210 */ /* 0x080fe40007f1e0ff */
[----:B------:R3:W-:Y:S01]  /*17b00*/  LDGSTS.E.BYPASS.LTC128B.128 [R233+0xa800], desc[UR32][R4.64] ;  /* 0x0a80000004e97fae */ /* 0x0007e2000b981a20 */
[C---:B------:R-:W-:Y:S02]  /*17b10*/  R2UR UR22, R14.reuse ;  /* 0x000000000e1672ca */ /* 0x040fe400000e0000 */
[----:B------:R-:W-:Y:S02]  /*17b20*/  R2UR UR23, R15 ;  /* 0x000000000f1772ca */ /* 0x000fe400000e0000 */
[----:B------:R4:W-:Y:S01]  /*17b30*/  LDGSTS.E.BYPASS.LTC128B.128 [R233+0xb000], desc[UR30][R2.64] ;  /* 0x0b00000002e97fae */ /* 0x0009e2000b981a1e */
[--C-:B------:R-:W-:Y:S01]  /*17b40*/  IMAD.X R9, R11, 0x1, R237.reuse, P0 ;  /* 0x000000010b097824 */ /* 0x100fe200000e06ed */
[C---:B------:R-:W-:Y:S03]  /*17b50*/  R2UR UR20, R14.reuse ;  /* 0x000000000e1472ca */ /* 0x040fe600000e0000 */
[----:B------:R5:W-:Y:S01]  /*17b60*/  LDGSTS.E.BYPASS.LTC128B.128 [R233+0xb800], desc[UR28][R6.64] ;  /* 0x0b80000006e97fae */ /* 0x000be2000b981a1c */
[C---:B------:R-:W-:Y:S02]  /*17b70*/  R2UR UR21, R15.reuse ;  /* 0x000000000f1572ca */ /* 0x040fe400000e0000 */
[C---:B------:R-:W-:Y:S02]  /*17b80*/  R2UR UR18, R14.reuse ;  /* 0x000000000e1272ca */ /* 0x040fe400000e0000 */
[----:B------:R-:W-:Y:S01]  /*17b90*/  LDGSTS.E.BYPASS.LTC128B.128 [R233+0xc000], desc[UR26][R10.64] ;  /* 0x0c0000000ae97fae */ /* 0x000fe2000b981a1a */
[C---:B------:R-:W-:Y:S02]  /*17ba0*/  R2UR UR19, R15.reuse ;  /* 0x000000000f1372ca */ /* 0x040fe400000e0000 */
[C---:B------:R-:W-:Y:S02]  /*17bb0*/  R2UR UR16, R14.reuse ;  /* 0x000000000e1072ca */ /* 0x040fe400000e0000 */
[----:B------:R2:W-:Y:S01]  /*17bc0*/  LDGSTS.E.BYPASS.LTC128B.128 [R233+0xc800], desc[UR24][R8.64] ;  /* 0x0c80000008e97fae */ /* 0x0005e2000b981a18 */
[C---:B------:R-:W-:Y:S02]  /*17bd0*/  R2UR UR17, R15.reuse ;  /* 0x000000000f1172ca */ /* 0x040fe400000e0000 */
[----:B------:R-:W-:Y:S02]  /*17be0*/  R2UR UR14, R14 ;  /* 0x000000000e0e72ca */ /* 0x000fe400000e0000 */
[C---:B------:R-:W-:Y:S02]  /*17bf0*/  R2UR UR15, R15.reuse ;  /* 0x000000000f0f72ca */ /* 0x040fe400000e0000 */
[-C--:B-1----:R-:W-:Y:S02]  /*17c00*/  IADD3 R12, P0, PT, R8, R236.reuse, RZ ;  /* 0x000000ec080c7210 */ /* 0x082fe40007f1e0ff */
[----:B------:R-:W-:Y:S02]  /*17c10*/  R2UR UR12, R14 ;  /* 0x000000000e0c72ca */ /* 0x000fe400000e0000 */
[----:B------:R-:W-:Y:S01]  /*17c20*/  R2UR UR13, R15 ;  /* 0x000000000f0d72ca */ /* 0x000fe200000e0000 */
[--C-:B------:R-:W-:Y:S01]  /*17c30*/  IMAD.X R13, R9, 0x1, R237.reuse, P0 ;  /* 0x00000001090d7824 */ /* 0x100fe200000e06ed */
[-C--:B---3--:R-:W-:Y:S02]  /*17c40*/  IADD3 R4, P0, PT, R12, R236.reuse, RZ ;  /* 0x000000ec0c047210 */ /* 0x088fe40007f1e0ff */
[----:B------:R-:W-:Y:S02]  /*17c50*/  R2UR UR40, R14 ;  /* 0x000000000e2872ca */ /* 0x000fe400000e0000 */
[----:B------:R-:W-:Y:S01]  /*17c60*/  LDGSTS.E.BYPASS.LTC128B.128 [R233+0xd000], desc[UR22][R12.64] ;  /* 0x0d0000000ce97fae */ /* 0x000fe2000b981a16 */
[--C-:B------:R-:W-:Y:S01]  /*17c70*/  IMAD.X R5, R13, 0x1, R237.reuse, P0 ;  /* 0x000000010d057824 */ /* 0x100fe200000e06ed */
[-C--:B----4-:R-:W-:Y:S02]  /*17c80*/  IADD3 R2, P0, PT, R4, R236.reuse, RZ ;  /* 0x000000ec04027210 */ /* 0x090fe40007f1e0ff */
[----:B------:R-:W-:Y:S02]  /*17c90*/  R2UR UR41, R15 ;  /* 0x000000000f2972ca */ /* 0x000fe400000e0000 */
[----:B------:R-:W-:Y:S01]  /*17ca0*/  LDGSTS.E.BYPASS.LTC128B.128 [R233+0xd800], desc[UR20][R4.64] ;  /* 0x0d80000004e97fae */ /* 0x000fe2000b981a14 */
[--C-:B------:R-:W-:Y:S01]  /*17cb0*/  IMAD.X R3, R5, 0x1, R237.reuse, P0 ;  /* 0x0000000105037824 */ /* 0x100fe200000e06ed */
[-C--:B-----5:R-:W-:Y:S02]  /*17cc0*/  IADD3 R6, P0, PT, R2, R236.reuse, RZ ;  /* 0x000000ec02067210 */ /* 0x0a0fe40007f1e0ff */
[----:B------:R-:W-:Y:S02]  /*17cd0*/  R2UR UR38, R14 ;  /* 0x000000000e2672ca */ /* 0x000fe400000e0000 */
[----:B------:R1:W-:Y:S01]  /*17ce0*/  LDGSTS.E.BYPASS.LTC128B.128 [R233+0xe000], desc[UR18][R2.64] ;  /* 0x0e00000002e97fae */ /* 0x0003e2000b981a12 */
[--C-:B------:R-:W-:Y:S01]  /*17cf0*/  IMAD.X R7, R3, 0x1, R237.reuse, P0 ;  /* 0x0000000103077824 */ /* 0x100fe200000e06ed */
[----:B--2---:R-:W-:Y:S02]  /*17d00*/  IADD3 R8, P0, PT, R6, R236, RZ ;  /* 0x000000ec06087210 */ /* 0x004fe40007f1e0ff */
[----:B------:R-:W-:Y:S02]  /*17d10*/  R2UR UR39, R15 ;  /* 0x000000000f2772ca */ /* 0x000fe400000e0000 */
[----:B------:R2:W-:Y:S01]  /*17d20*/  LDGSTS.E.BYPASS.LTC128B.128 [R233+0xe800], desc[UR16][R6.64] ;  /* 0x0e80000006e97fae */ /* 0x0005e2000b981a10 */
[----:B------:R-:W-:Y:S01]  /*17d30*/  IMAD.X R9, R7, 0x1, R237, P0 ;  /* 0x0000000107097824 */ /* 0x000fe200000e06ed */
[C---:B------:R-:W-:Y:S02]  /*17d40*/  R2UR UR36, R14.reuse ;  /* 0x000000000e2472ca */ /* 0x040fe400000e0000 */
[C---:B------:R-:W-:Y:S02]  /*17d50*/  R2UR UR37, R15.reuse ;  /* 0x000000000f2572ca */ /* 0x040fe400000e0000 */
[----:B------:R3:W-:Y:S01]  /*17d60*/  LDGSTS.E.BYPASS.LTC128B.128 [R233+0xf000], desc[UR14][R8.64] ;  /* 0x0f00000008e97fae */ /* 0x0007e2000b981a0e */
[----:B------:R-:W-:Y:S02]  /*17d70*/  R2UR UR10, R14 ;  /* 0x000000000e0a72ca */ /* 0x000fe400000e0000 */
[----:B------:R-:W-:Y:S02]  /*17d80*/  R2UR UR11, R15 ;  /* 0x000000000f0b72ca */ /* 0x000fe400000e0000 */
[----:B------:R-:W-:Y:S02]  /*17d90*/  LOP3.LUT R0, R231, 0x400, RZ, 0xc0, !PT ;  /* 0x00000400e7007812 */ /* 0x000fe400078ec0ff */
[----:B------:R-:W-:Y:S02]  /*17da0*/  LOP3.LUT R172, R172, R228, RZ, 0x3c, !PT ;  /* 0x000000e4acac7212 */ /* 0x000fe400078e3cff */
[----:B------:R-:W-:Y:S02]  /*17db0*/  SHF.R.U32.HI R229, RZ, 0x1, R232 ;  /* 0x00000001ffe57819 */ /* 0x000fe400000116e8 */
[----:B------:R-:W-:Y:S01]  /*17dc0*/  LOP3.LUT R230, R230, 0x7c00, RZ, 0xc0, !PT ;  /* 0x00007c00e6e67812 */ /* 0x000fe200078ec0ff */
[----:B------:R-:W-:Y:S01]  /*17dd0*/  IMAD R172, R172, 0x2, R0 ;  /* 0x00000002acac7824 */ /* 0x000fe200078e0200 */
[----:B------:R-:W-:Y:S02]  /*17de0*/  LOP3.LUT R0, R229, 0x8, RZ, 0xc0, !PT ;  /* 0x00000008e5007812 */ /* 0x000fe400078ec0ff */
[-C--:B-1----:R-:W-:Y:S02]  /*17df0*/  IADD3 R2, P0, PT, R8, R236.reuse, RZ ;  /* 0x000000ec08027210 */ /* 0x082fe40007f1e0ff */
[----:B------:R-:W-:Y:S02]  /*17e00*/  LOP3.LUT R0, R0, 0x1c0, R231, 0xf8, !PT ;  /* 0x000001c000007812 */ /* 0x000fe400078ef8e7 */
[----:B------:R-:W-:Y:S01]  /*17e10*/  LOP3.LUT P2, RZ, R232, 0x4, RZ, 0xc0, !PT ;  /* 0x00000004e8ff7812 */ /* 0x000fe2000784c0ff */
[--C-:B------:R-:W-:Y:S01]  /*17e20*/  IMAD.X R3, R9, 0x1, R237.reuse, P0 ;  /* 0x0000000109037824 */ /* 0x100fe200000e06ed */
[----:B--2---:R-:W-:Y:S02]  /*17e30*/  IADD3 R6, P0, PT, R2, R236, RZ ;  /* 0x000000ec02067210 */ /* 0x004fe40007f1e0ff */
[----:B------:R-:W-:Y:S02]  /*17e40*/  LOP3.LUT R171, R0, R228, RZ, 0x3c, !PT ;  /* 0x000000e400ab7212 */ /* 0x000fe400078e3cff */
[----:B------:R1:W-:Y:S01]  /*17e50*/  LDGSTS.E.BYPASS.LTC128B.128 [R233+0xf800], desc[UR12][R2.64] ;  /* 0x0f80000002e97fae */ /* 0x0003e2000b981a0c */
[--C-:B------:R-:W-:Y:S01]  /*17e60*/  IMAD.X R7, R3, 0x1, R237.reuse, P0 ;  /* 0x0000000103077824 */ /* 0x100fe200000e06ed */
[-C--:B---3--:R-:W-:Y:S02]  /*17e70*/  IADD3 R8, P0, PT, R6, R236.reuse, RZ ;  /* 0x000000ec06087210 */ /* 0x088fe40007f1e0ff */
[----:B------:R-:W-:Y:S02]  /*17e80*/  SEL R224, R224, 0xffffffc0, !P2 ;  /* 0xffffffc0e0e07807 */ /* 0x000fe40005000000 */
[----:B------:R-:W-:Y:S01]  /*17e90*/  LDGSTS.E.BYPASS.LTC128B.128 [R233+0x10000], desc[UR40][R6.64] ;  /* 0x1000000006e97fae */ /* 0x000fe2000b981a28 */
[--C-:B------:R-:W-:Y:S01]  /*17ea0*/  IMAD.X R9, R7, 0x1, R237.reuse, P0 ;  /* 0x0000000107097824 */ /* 0x100fe200000e06ed */
[-C--:B------:R-:W-:Y:S04]  /*17eb0*/  IADD3 R4, P0, PT, R8, R236.reuse, RZ ;  /* 0x000000ec08047210 */ /* 0x080fe80007f1e0ff */
[----:B------:R-:W-:Y:S01]  /*17ec0*/  LDGSTS.E.BYPASS.LTC128B.128 [R233+0x10800], desc[UR38][R8.64] ;  /* 0x1080000008e97fae */ /* 0x000fe2000b981a26 */
[--C-:B------:R-:W-:Y:S01]  /*17ed0*/  IMAD.X R5, R9, 0x1, R237.reuse, P0 ;  /* 0x0000000109057824 */ /* 0x100fe200000e06ed */
[----:B------:R-:W-:Y:S04]  /*17ee0*/  IADD3 R10, P0, PT, R4, R236, RZ ;  /* 0x000000ec040a7210 */ /* 0x000fe80007f1e0ff */
[----:B------:R-:W-:Y:S01]  /*17ef0*/  LDGSTS.E.BYPASS.LTC128B.128 [R233+0x11000], desc[UR36][R4.64] ;  /* 0x1100000004e97fae */ /* 0x000fe2000b981a24 */
[----:B------:R-:W-:Y:S01]  /*17f00*/  IMAD.X R11, R5, 0x1, R237, P0 ;  /* 0x00000001050b7824 */ /* 0x000fe200000e06ed */
[----:B------:R-:W-:Y:S04]  /*17f10*/  LOP3.LUT P0, RZ, R232, 0x2, RZ, 0xc0, !PT ;  /* 0x00000002e8ff7812 */ /* 0x000fe8000780c0ff */
[----:B------:R2:W-:Y:S01]  /*17f20*/  LDGSTS.E.BYPASS.LTC128B.128 [R233+0x11800], desc[UR10][R10.64] ;  /* 0x118000000ae97fae */ /* 0x0005e2000b981a0a */
[----:B------:R-:W-:Y:S02]  /*17f30*/  SEL R170, R170, 0xffffffe0, !P0 ;  /* 0xffffffe0aaaa7807 */ /* 0x000fe40004000000 */
[----:B-1----:R-:W-:Y:S02]  /*17f40*/  LOP3.LUT R2, R230, 0x200, R231, 0xf8, !PT ;  /* 0x00000200e6027812 */ /* 0x002fe400078ef8e7 */
[----:B------:R-:W-:Y:S01]  /*17f50*/  LDSM.16.M88.4 R16, [R172+UR8+0x2800] ;  /* 0x00280008ac10783b */ /* 0x000fe20008000200 */
[----:B------:R-:W-:Y:S01]  /*17f60*/  VIADD R3, R172, UR8 ;  /* 0x00000008ac037c36 */ /* 0x000fe20008000000 */
[----:B------:R-:W-:Y:S02]  /*17f70*/  ISETP.NE.AND P0, PT, R239, RZ, PT ;  /* 0x000000ffef00720c */ /* 0x000fe40003f05270 */
[----:B------:R-:W-:Y:S01]  /*17f80*/  LOP3.LUT R0, R2, R171, RZ, 0xfc, !PT ;  /* 0x000000ab02007212 */ /* 0x000fe200078efcff */
[----:B------:R-:W-:Y:S03]  /*17f90*/  LDSM.16.M88.4 R24, [R172+UR8+0x3000] ;  /* 0x00300008ac18783b */ /* 0x000fe60008000200 */
[----:B------:R-:W-:Y:S01]  /*17fa0*/  LEA R2, R0, UR8, 0x1 ;  /* 0x0000000800027c11 */ /* 0x000fe2000f8e08ff */
[C-C-:B------:R-:W-:Y:S01]  /*17fb0*/  IMAD.IADD R0, R3.reuse, 0x1, R170.reuse ;  /* 0x0000000103007824 */ /* 0x140fe200078e02aa */
[----:B------:R-:W-:Y:S03]  /*17fc0*/  LDSM.16.M88.4 R32, [R172+UR8+0x3800] ;  /* 0x00380008ac20783b */ /* 0x000fe60008000200 */
[C---:B------:R-:W-:Y:S02]  /*17fd0*/  IMAD.IADD R176, R2.reuse, 0x1, R170 ;  /* 0x0000000102b07824 */ /* 0x040fe400078e02aa */
[----:B------:R1:W-:Y:S05]  /*17fe0*/  LDSM.16.M88.4 R128, [R2] ;  /* 0x000000000280783b */ /* 0x0003ea0000000200 */
[----:B------:R-:W0:Y:S05]  /*17ff0*/  LDGDEPBAR ;  /* 0x00000000000079af */ /* 0x000e2a0000000000 */
[----:B--2---:R-:W2:Y:S05]  /*18000*/  LDSM.16.M88.4 R8, [R172+UR8+0x2000] ;  /* 0x00200008ac08783b */ /* 0x004eaa0008000200 */
[----:B------:R-:W3:Y:S05]  /*18010*/  LDSM.16.M88.4 R40, [R172+UR8+0x4000] ;  /* 0x00400008ac28783b */ /* 0x000eea0008000200 */
[----:B------:R-:W4:Y:S01]  /*18020*/  LDSM.16.M88.4 R48, [R172+UR8+0x4800] ;  /* 0x00480008ac30783b */ /* 0x000f220008000200 */
[--C-:B-1----:R-:W-:Y:S04]  /*18030*/  IMAD.IADD R2, R2, 0x1, R224.reuse ;  /* 0x0000000102027824 */ /* 0x102fe800078e02e0 */
[----:B------:R-:W1:Y:S01]  /*18040*/  LDSM.16.M88.4 R56, [R172+UR8+0x5000] ;  /* 0x00500008ac38783b */ /* 0x000e620008000200 */
[----:B------:R-:W-:Y:S04]  /*18050*/  IMAD.IADD R224, R3, 0x1, R224 ;  /* 0x0000000103e07824 */ /* 0x000fe800078e02e0 */
[----:B------:R-:W5:Y:S05]  /*18060*/  LDSM.16.M88.4 R64, [R172+UR8+0x5800] ;  /* 0x00580008ac40783b */ /* 0x000f6a0008000200 */
[----:B------:R-:W5:Y:S05]  /*18070*/  LDSM.16.M88.4 R72, [R172+UR8+0x6000] ;  /* 0x00600008ac48783b */ /* 0x000f6a0008000200 */
[----:B------:R-:W5:Y:S05]  /*18080*/  LDSM.16.M88.4 R80, [R172+UR8+0x6800] ;  /* 0x00680008ac50783b */ /* 0x000f6a0008000200 */
[----:B------:R-:W5:Y:S01]  /*18090*/  LDSM.16.M88.4 R88, [R172+UR8+0x7000] ;  /* 0x00700008ac58783b */ /* 0x000f620008000200 */
[C---:B--2---:R-:W-:Y:S04]  /*180a0*/  HMMA.16816.F32.BF16 R4, R128.reuse, R8, RZ ;  /* 0x000000088004723c */ /* 0x044fe800000418ff */
[----:B------:R-:W2:Y:S05]  /*180b0*/  LDSM.16.M88.4 R96, [R172+UR8+0x7800] ;  /* 0x00780008ac60783b */ /* 0x000eaa0008000200 */
[----:B------:R-:W2:Y:S01]  /*180c0*/  LDSM.16.M88.4 R104, [R172+UR8+0x8000] ;  /* 0x00800008ac68783b */ /* 0x000ea20008000200 */
[C---:B------:R-:W-:Y:S04]  /*180d0*/  HMMA.16816.F32.BF16 R8, R128.reuse, R10, RZ ;  /* 0x0000000a8008723c */ /* 0x040fe800000418ff */
[----:B------:R-:W2:Y:S04]  /*180e0*/  LDSM.16.M88.4 R112, [R172+UR8+0x8800] ;  /* 0x00880008ac70783b */ /* 0x000ea80008000200 */
[C---:B------:R-:W-:Y:S01]  /*180f0*/  HMMA.16816.F32.BF16 R12, R128.reuse, R16, RZ ;  /* 0x00000010800c723c */ /* 0x040fe200000418ff */
[----:B------:R-:W2:Y:S05]  /*18100*/  LDSM.16.M88.4 R120, [R172+UR8+0x9000] ;  /* 0x00900008ac78783b */ /* 0x000eaa0008000200 */
[----:B------:R-:W2:Y:S02]  /*18110*/  LDSM.16.M88.4 R172, [R172+UR8+0x9800] ;  /* 0x00980008acac783b */ /* 0x000ea40008000200 */
[C---:B------:R-:W-:Y:S03]  /*18120*/  HMMA.16816.F32.BF16 R16, R128.reuse, R18, RZ ;  /* 0x000000128010723c */ /* 0x040fe600000418ff */
[----:B------:R-:W-:Y:S05]  /*18130*/  LDSM.16.M88.4 R176, [R176] ;  /* 0x00000000b0b0783b */ /* 0x000fea0000000200 */
        /* <DEDUP_REMOVED lines=9> */
[----:B------:R-:W2:Y:S05]  /*181d0*/  LDSM.16.M88.4 R200, [R0+0x4800] ;  /* 0x0048000000c8783b */ /* 0x000eaa0000000200 */
[C---:B---3--:R-:W-:Y:S01]  /*181e0*/  HMMA.16816.F32.BF16 R36, R128.reuse, R40, RZ ;  /* 0x000000288024723c */ /* 0x048fe200000418ff */
[----:B------:R-:W3:Y:S05]  /*181f0*/  LDSM.16.M88.4 R204, [R0+0x5000] ;  /* 0x0050000000cc783b */ /* 0x000eea0000000200 */
[----:B------:R-:W3:Y:S02]  /*18200*/  LDSM.16.M88.4 R208, [R0+0x5800] ;  /* 0x0058000000d0783b */ /* 0x000ee40000000200 */
[C---:B------:R-:W-:Y:S08]  /*18210*/  HMMA.16816.F32.BF16 R40, R128.reuse, R42, RZ ;  /* 0x0000002a8028723c */ /* 0x040ff000000418ff */
[C---:B----4-:R-:W-:Y:S08]  /*18220*/  HMMA.16816.F32.BF16 R44, R128.reuse, R48, RZ ;  /* 0x00000030802c723c */ /* 0x050ff000000418ff */
[C---:B------:R-:W-:Y:S08]  /*18230*/  HMMA.16816.F32.BF16 R48, R128.reuse, R50, RZ ;  /* 0x000000328030723c */ /* 0x040ff000000418ff */
[C---:B-1----:R-:W-:Y:S08]  /*18240*/  HMMA.16816.F32.BF16 R52, R128.reuse, R56, RZ ;  /* 0x000000388034723c */ /* 0x042ff000000418ff */
        /* <DEDUP_REMOVED lines=187> */
[----:B------:R-:W-:Y:S02]  /*18e00*/  LOP3.LUT R176, R176, R3, RZ, 0x3c, !PT ;  /* 0x00000003b0b07212 */ /* 0x000fe400078e3cff */
[----:B------:R-:W-:Y:S04]  /*18e10*/  ISETP.GE.AND P6, PT, R177, RZ, PT ;  /* 0x000000ffb100720c */ /* 0x000fe80003fc6270 */
        /* <DEDUP_REMOVED lines=14> */
[-C--:B------:R-:W-:Y:S01]  /*18f00*/  @!P0 IADD3 R172, PT, PT, R172, -R2.reuse, RZ ;  /* 0x80000002acac8210 */ /* 0x080fe20007ffe0ff */
[----:B------:R-:W-:Y:S01]  /*18f10*/  @!P0 VIADD R149, R149, 0x1 ;  /* 0x0000000195958836 */ /* 0x000fe20000000000 */
[----:B------:R-:W-:Y:S01]  /*18f20*/  ISETP.GE.AND P0, PT, R176, RZ, PT ;  /* 0x000000ffb000720c */ /* 0x000fe20003f06270 */
[----:B------:R-:W-:Y:S01]  /*18f30*/  @!P1 IMAD.IADD R173, R173, 0x1, -R2 ;  /* 0x00000001adad9824 */ /* 0x000fe200078e0a02 */
[-C--:B------:R-:W-:Y:S01]  /*18f40*/  ISETP.GE.U32.AND P3, PT, R172, R2.reuse, PT ;  /* 0x00000002ac00720c */ /* 0x080fe20003f66070 */
[----:B------:R-:W-:Y:S01]  /*18f50*/  @!P1 VIADD R150, R150, 0x1 ;  /* 0x0000000196969836 */ /* 0x000fe20000000000 */
[----:B------:R-:W-:Y:S02]  /*18f60*/  ISETP.NE.AND P1, PT, R3, RZ, PT ;  /* 0x000000ff0300720c */ /* 0x000fe40003f25270 */
[----:B------:R-:W-:Y:S02]  /*18f70*/  ISETP.GE.U32.AND P4, PT, R173, R2, PT ;  /* 0x00000002ad00720c */ /* 0x000fe40003f86070 */
[----:B------:R-:W-:Y:S01]  /*18f80*/  LOP3.LUT R2, RZ, R3, RZ, 0x33, !PT ;  /* 0x00000003ff027212 */ /* 0x000fe200078e33ff */
[----:B------:R-:W2:Y:S06]  /*18f90*/  LD.E.64 R172, desc[UR4][R168.64+0x38] ;  /* 0x00003804a8ac7980 */ /* 0x000eac000c101b00 */
[----:B------:R-:W-:Y:S04]  /*18fa0*/  @P3 IADD3 R149, PT, PT, R149, 0x1, RZ ;  /* 0x0000000195953810 */ /* 0x000fe80007ffe0ff */
        /* <DEDUP_REMOVED lines=27> */
.L_x_4197:
[----:B------:R-:W-:Y:S05]  /*19160*/  BSYNC.RECONVERGENT B0 ;  /* 0x0000000000007941 */ /* 0x000fea0003800200 */
.L_x_4196:
        /* <DEDUP_REMOVED lines=53> */
.L_x_4195:
[----:B------:R-:W-:Y:S05]  /*194c0*/  BSYNC.RECONVERGENT B1 ;  /* 0x0000000000017941 */ /* 0x000fea0003800200 */
.L_x_4194:
        /* <DEDUP_REMOVED lines=771> */
.L_x_4191:
        /* <DEDUP_REMOVED lines=14> */
.L_x_4212:
        /* <DEDUP_REMOVED lines=103> */
[----:B------:R-:W-:Y:S01]  /*1cc50*/  ISETP.NE.AND P0, PT, R252, -0x1, PT ;  /* 0xfffffffffc00780c */ /* 0x000fe20003f05270 */
[----:B------:R-:W2:Y:S01]  /*1cc60*/  S2R R25, SR_CTAID.Z ;  /* 0x0000000000197919 */ /* 0x000ea20000002700 */
[----:B------:R-:W2:Y:S11]  /*1cc70*/  S2R R26, SR_CTAID.Y ;  /* 0x00000000001a7919 */ /* 0x000eb60000002600 */
[----:B------:R-:W-:-:S02]  /*1cc80*/  @!P0 R2UR UR4, R40 ;  /* 0x00000000280482ca */ /* 0x000fc400000e0000 */
[----:B------:R-:W-:-:S13]  /*1cc90*/  @!P0 R2UR UR5, R41 ;  /* 0x00000000290582ca */ /* 0x000fda00000e0000 */
[----:B------:R1:W5:Y:S01]  /*1cca0*/  @!P0 LD.E.64 R2, desc[UR4][R168.64+0x80] ;  /* 0x00008004a8028980 */ /* 0x000362000c101b00 */
[----:B------:R-:W-:Y:S02]  /*1ccb0*/  R2UR UR4, R40 ;  /* 0x00000000280472ca */ /* 0x000fe400000e0000 */
[----:B------:R-:W-:Y:S01]  /*1ccc0*/  R2UR UR5, R41 ;  /* 0x00000000290572ca */ /* 0x000fe200000e0000 */
[----:B------:R-:W-:Y:S01]  /*1ccd0*/  BSSY.RECONVERGENT B0, `(.L_x_4200) ;  /* 0x0000010000007945 */ /* 0x000fe20003800200 */
[----:B---3--:R-:W-:-:S11]  /*1cce0*/  @P0 IMAD R14, R7, R252, RZ ;  /* 0x000000fc070e0224 */ /* 0x008fd600078e02ff */
[----:B------:R1:W5:Y:S01]  /*1ccf0*/  LD.E.64 R8, desc[UR4][R168.64+0x90] ;  /* 0x00009004a8087980 */ /* 0x000362000c101b00 */
[----:B--2---:R-:W-:-:S04]  /*1cd00*/  @!P1 IMAD R0, R0, R26, R25 ;  /* 0x0000001a00009224 */ /* 0x004fc800078e0219 */
[----:B----4-:R-:W-:Y:S02]  /*1cd10*/  @!P1 IMAD R32, R0, R4, RZ ;  /* 0x0000000400209224 */ /* 0x010fe400078e02ff */
[----:B------:R-:W-:Y:S01]  /*1cd20*/  @P0 IMAD.WIDE.U32 R4, R6, R252, RZ ;  /* 0x000000fc06040225 */ /* 0x000fe200078e00ff */
[----:B-1----:R-:W-:Y:S06]  /*1cd30*/  @!P1 BRA `(.L_x_4201) ;  /* 0x0000000000249947 */ /* 0x002fec0003800000 */
        /* <DEDUP_REMOVED lines=9> */
.L_x_4201:
[----:B------:R-:W-:Y:S05]  /*1cdd0*/  BSYNC.RECONVERGENT B0 ;  /* 0x0000000000007941 */ /* 0x000fea0003800200 */
.L_x_4200:
[----:B------:R-:W2:Y:S01]  /*1cde0*/  LDL R35, [R1] ;  /* 0x0000000001237983 */ /* 0x000ea20000100800 */
[----:B------:R-:W-:Y:S02]  /*1cdf0*/  R2UR UR4, R40 ;  /* 0x00000000280472ca */ /* 0x000fe400000e0000 */
[----:B------:R-:W-:Y:S01]  /*1ce00*/  R2UR UR5, R41 ;  /* 0x00000000290572ca */ /* 0x000fe200000e0000 */
[----:B------:R-:W1:Y:S01]  /*1ce10*/  S2R R15, SR_CTAID.X ;  /* 0x00000000000f7919 */ /* 0x000e620000002500 */
[-C--:B-----5:R-:W-:Y:S01]  /*1ce20*/  @!P0 IMAD R10, R3, R26.reuse, RZ ;  /* 0x0000001a030a8224 */ /* 0x0a0fe200078e02ff */
[----:B------:R-:W3:Y:S01]  /*1ce30*/  @P6 MUFU.LG2 R18, R22 ;  /* 0x0000001600126308 */ /* 0x000ee20000000c00 */
[----:B------:R-:W-:Y:S01]  /*1ce40*/  LOP3.LUT R0, R242, 0x1c0, RZ, 0xc0, !PT ;  /* 0x000001c0f2007812 */ /* 0x000fe200078ec0ff */
[----:B------:R-:W-:-:S08]  /*1ce50*/  @!P0 IMAD.WIDE.U32 R2, R2, R26, RZ ;  /* 0x0000001a02028225 */ /* 0x000fd000078e00ff */
[----:B------:R4:W5:Y:S04]  /*1ce60*/  LD.E.64 R12, desc[UR4][R168.64+0x70] ;  /* 0x00007004a80c7980 */ /* 0x000968000c101b00 */
[----:B------:R4:W5:Y:S01]  /*1ce70*/  LD.E.64 R16, desc[UR4][R168.64+0xa0] ;  /* 0x0000a004a8107980 */ /* 0x000962000c101b00 */
[----:B------:R-:W-:Y:S05]  /*1ce80*/  WARPSYNC.ALL ;  /* 0x0000000000007948 */ /* 0x000fea0003800000 */
[----:B------:R-:W-:Y:S01]  /*1ce90*/  LOP3.LUT R0, R0, 0x38, R232, 0xf8, !PT ;  /* 0x0000003800007812 */ /* 0x000fe200078ef8e8 */
[----:B------:R-:W-:Y:S01]  /*1cea0*/  @!P0 IMAD.IADD R11, R3, 0x1, R10 ;  /* 0x00000001030b8824 */ /* 0x000fe200078e020a */
[----:B------:R-:W-:Y:S01]  /*1ceb0*/  MOV R3, RZ ;  /* 0x000000ff00037202 */ /* 0x000fe20000000f00 */
[----:B------:R-:W-:Y:S01]  /*1cec0*/  @!P0 IMAD.MOV.U32 R10, RZ, RZ, R2 ;  /* 0x000000ffff0a8224 */ /* 0x000fe200078e0002 */
[----:B------:R-:W-:Y:S01]  /*1ced0*/  LOP3.LUT R0, R0, R228, RZ, 0x3c, !PT ;  /* 0x000000e400007212 */ /* 0x000fe200078e3cff */
[----:B------:R-:W-:Y:S01]  /*1cee0*/  IMAD.MOV.U32 R2, RZ, RZ, R228 ;  /* 0x000000ffff027224 */ /* 0x000fe200078e00e4 */
[----:B------:R-:W-:Y:S01]  /*1cef0*/  @P0 MOV R10, R4 ;  /* 0x00000004000a0202 */ /* 0x000fe20000000f00 */
[----:B------:R-:W-:Y:S01]  /*1cf00*/  @P0 IMAD.IADD R11, R5, 0x1, R14 ;  /* 0x00000001050b0824 */ /* 0x000fe200078e020e */
[----:B------:R-:W-:Y:S01]  /*1cf10*/  LOP3.LUT R0, R0, 0x1e00, R242, 0xf8, !PT ;  /* 0x00001e0000007812 */ /* 0x000fe200078ef8f2 */
[-C--:B------:R-:W-:Y:S01]  /*1cf20*/  IMAD.WIDE.U32 R4, R8, R25.reuse, RZ ;  /* 0x0000001908047225 */ /* 0x080fe200078e00ff */
[----:B-1----:R-:W-:Y:S01]  /*1cf30*/  SHF.L.U32 R34, R15, 0x6, RZ ;  /* 0x000000060f227819 */ /* 0x002fe200000006ff */
[----:B------:R-:W-:Y:S01]  /*1cf40*/  BSSY.RECONVERGENT B0, `(.L_x_4202) ;  /* 0x000002e000007945 */ /* 0x000fe20003800200 */
[----:B------:R-:W1:Y:S01]  /*1cf50*/  @P5 MUFU.LG2 R15, R23 ;  /* 0x00000017000f5308 */ /* 0x000e620000000c00 */
[----:B------:R-:W-:Y:S01]  /*1cf60*/  IMAD R9, R9, R25, RZ ;  /* 0x0000001909097224 */ /* 0x000fe200078e02ff */
[----:B------:R-:W-:Y:S01]  /*1cf70*/  LEA R0, R0, UR8, 0x1 ;  /* 0x0000000800007c11 */ /* 0x000fe2000f8e08ff */
[----:B------:R-:W-:Y:S01]  /*1cf80*/  BAR.SYNC.DEFER_BLOCKING 0x0 ;  /* 0x0000000000007b1d */ /* 0x000fe20000010000 */
[----:B------:R-:W-:Y:S01]  /*1cf90*/  IMAD.WIDE.U32 R2, R34, R6, R2 ;  /* 0x0000000622027225 */ /* 0x000fe200078e0002 */
[----:B------:R-:W-:-:S02]  /*1cfa0*/  MOV R14, 0x7f800000 ;  /* 0x7f800000000e7802 */ /* 0x000fc40000000f00 */
[----:B------:R-:W-:Y:S01]  /*1cfb0*/  SHF.R.U32.HI R33, RZ, 0x3, R232 ;  /* 0x00000003ff217819 */ /* 0x000fe200000116e8 */
[----:B------:R-:W-:Y:S01]  /*1cfc0*/  IMAD R19, R7, R34, RZ ;  /* 0x0000002207137224 */ /* 0x000fe200078e02ff */
[----:B------:R-:W-:Y:S01]  /*1cfd0*/  IADD3 R10, P2, P1, R4, R2, R10 ;  /* 0x00000002040a7210 */ /* 0x000fe2000795e00a */
[----:B------:R-:W-:Y:S01]  /*1cfe0*/  IMAD.IADD R5, R5, 0x1, R9 ;  /* 0x0000000105057824 */ /* 0x000fe200078e0209 */
[----:B------:R-:W-:Y:S01]  /*1cff0*/  LOP3.LUT P3, RZ, R232, 0x3, RZ, 0xc0, !PT ;  /* 0x00000003e8ff7812 */ /* 0x000fe2000786c0ff */
[----:B------:R-:W-:Y:S01]  /*1d000*/  IMAD.MOV.U32 R9, RZ, RZ, 0x7f800000 ;  /* 0x7f800000ff097424 */ /* 0x000fe200078e00ff */
[----:B------:R-:W-:Y:S01]  /*1d010*/  IADD3 R19, PT, PT, R3, R19, RZ ;  /* 0x0000001303137210 */ /* 0x000fe20007ffe0ff */
[----:B---3--:R-:W-:Y:S01]  /*1d020*/  @P6 FMUL.FTZ R3, R18, 0.69314718246459960938 ;  /* 0x3f31721812036820 */ /* 0x008fe20000410000 */
[----:B------:R-:W-:Y:S01]  /*1d030*/  LOP3.LUT R4, R229, 0x30, RZ, 0xc0, !PT ;  /* 0x00000030e5047812 */ /* 0x000fe200078ec0ff */
[----:B-1----:R-:W-:Y:S02]  /*1d040*/  @P5 FMUL.FTZ R2, R15, 0.69314718246459960938 ;  /* 0x3f3172180f025820 */ /* 0x002fe40000410000 */
[C---:B------:R-:W-:Y:S01]  /*1d050*/  @P6 FFMA.FTZ R14, R24.reuse, R150, R3 ;  /* 0x00000096180e6223 */ /* 0x040fe20000010003 */
[----:B------:R-:W-:Y:S01]  /*1d060*/  SHF.R.U32.HI R232, RZ, 0x2, R232 ;  /* 0x00000002ffe87819 */ /* 0x000fe200000116e8 */
[----:B------:R-:W-:Y:S01]  /*1d070*/  @P5 FFMA.FTZ R9, R24, R149, R2 ;  /* 0x0000009518095223 */ /* 0x000fe20000010002 */
[----:B------:R-:W-:-:S02]  /*1d080*/  IADD3.X R11, PT, PT, R5, R19, R11, P2, P1 ;  /* 0x00000013050b7210 */ /* 0x000fc400017e240b */
[----:B------:R-:W-:Y:S01]  /*1d090*/  LOP3.LUT R18, R4, 0x7, R232, 0xf8, !PT ;  /* 0x0000000704127812 */ /* 0x000fe200078ef8e8 */
[----:B------:R4:W1:Y:S04]  /*1d0a0*/  LDS.128 R20, [R0] ;  /* 0x0000000000147984 */ /* 0x0008680000000c00 */
[----:B------:R4:W3:Y:S04]  /*1d0b0*/  LDS.128 R24, [R0+0x800] ;  /* 0x0008000000187984 */ /* 0x0008e80000000c00 */
[----:B------:R4:W1:Y:S04]  /*1d0c0*/  LDS.128 R28, [R0+0x1000] ;  /* 0x00100000001c7984 */ /* 0x0008680000000c00 */
[----:B------:R4:W1:Y:S01]  /*1d0d0*/  LDS.128 R36, [R0+0x1800] ;  /* 0x0018000000247984 */ /* 0x0008620000000c00 */
[----:B--2---:R-:W-:-:S05]  /*1d0e0*/  IMAD.IADD R8, R35, 0x1, -R34 ;  /* 0x0000000123087824 */ /* 0x004fca00078e0a22 */
[----:B------:R-:W-:-:S13]  /*1d0f0*/  ISETP.GE.AND P0, PT, R33, R8, PT ;  /* 0x000000082100720c */ /* 0x000fda0003f06270 */
[----:B------:R-:W-:Y:S02]  /*1d100*/  @!P0 IMAD R15, R7, R33, RZ ;  /* 0x00000021070f8224 */ /* 0x000fe400078e02ff */
[----:B------:R-:W-:Y:S01]  /*1d110*/  @!P0 IMAD.WIDE.U32 R4, R33, R6, R10 ;  /* 0x0000000621048225 */ /* 0x000fe200078e000a */
[----:B-1-34-:R-:W-:Y:S06]  /*1d120*/  @P3 BRA `(.L_x_4203) ;  /* 0x00000000003c3947 */ /* 0x01afec0003800000 */
[----:B------:R-:W-:Y:S02]  /*1d130*/  IMAD.IADD R0, R35, 0x1, -R34 ;  /* 0x0000000123007824 */ /* 0x000fe400078e0a22 */
        /* <DEDUP_REMOVED lines=14> */
.L_x_4203:
[----:B------:R-:W-:Y:S05]  /*1d220*/  BSYNC.RECONVERGENT B0 ;  /* 0x0000000000007941 */ /* 0x000fea0003800200 */
.L_x_4202:
[C---:B-1----:R-:W-:Y:S01]  /*1d230*/  VIADD R14, R33.reuse, 0x10 ;  /* 0x00000010210e7836 */ /* 0x042fe20000000000 */
[----:B------:R-:W-:Y:S01]  /*1d240*/  @!P0 R2UR UR4, R40 ;  /* 0x00000000280482ca */ /* 0x000fe200000e0000 */
[----:B------:R-:W-:Y:S01]  /*1d250*/  VIADD R3, R33, 0x30 ;  /* 0x0000003021037836 */ /* 0x000fe20000000000 */
[----:B------:R-:W-:Y:S01]  /*1d260*/  @!P0 R2UR UR5, R41 ;  /* 0x00000000290582ca */ /* 0x000fe200000e0000 */
[----:B------:R-:W-:Y:S01]  /*1d270*/  @!P0 IMAD.IADD R0, R5, 0x1, R15 ;  /* 0x0000000105008824 */ /* 0x000fe200078e020f */
[----:B------:R-:W-:Y:S01]  /*1d280*/  ISETP.GE.AND P2, PT, R14, R8, PT ;  /* 0x000000080e00720c */ /* 0x000fe20003f46270 */
[----:B------:R-:W-:Y:S01]  /*1d290*/  VIADD R9, R33, 0x20 ;  /* 0x0000002021097836 */ /* 0x000fe20000000000 */
[C---:B-----5:R-:W-:Y:S01]  /*1d2a0*/  @!P0 LEA R2, P1, R4.reuse, R12, 0x1 ;  /* 0x0000000c04028211 */ /* 0x060fe200078208ff */
[----:B------:R-:W-:Y:S01]  /*1d2b0*/  BSSY.RECONVERGENT B0, `(.L_x_4204) ;  /* 0x0000013000007945 */ /* 0x000fe20003800200 */
[----:B------:R-:W-:Y:S02]  /*1d2c0*/  ISETP.GE.AND P4, PT, R3, R8, PT ;  /* 0x000000080300720c */ /* 0x000fe40003f86270 */
[----:B------:R-:W-:-:S02]  /*1d2d0*/  @!P0 LEA.HI.X R3, R4, R13, R0, 0x1, P1 ;  /* 0x0000000d04038211 */ /* 0x000fc400008f0c00 */
[----:B------:R-:W-:-:S03]  /*1d2e0*/  ISETP.GE.AND P3, PT, R9, R8, PT ;  /* 0x000000080900720c */ /* 0x000fc60003f66270 */
[----:B------:R1:W-:Y:S02]  /*1d2f0*/  @!P0 ST.E.128 desc[UR4][R2.64], R20 ;  /* 0x0000001402008985 */ /* 0x0003e4000c101d04 */
[----:B------:R-:W-:Y:S08]  /*1d300*/  @P2 BRA `(.L_x_4205) ;  /* 0x0000000000342947 */ /* 0x000ff00003800000 */
[----:B------:R-:W-:Y:S01]  /*1d310*/  IADD3 R4, P0, PT, R33, 0x10, RZ ;  /* 0x0000001021047810 */ /* 0x000fe20007f1e0ff */
[----:B-1----:R-:W-:Y:S01]  /*1d320*/  IMAD.MOV.U32 R2, RZ, RZ, R10 ;  /* 0x000000ffff027224 */ /* 0x002fe200078e000a */
        /* <DEDUP_REMOVED lines=10> */
[----:B------:R2:W-:Y:S02]  /*1d3d0*/  ST.E.128 desc[UR4][R4.64], R24 ;  /* 0x0000001804007985 */ /* 0x0005e4000c101d04 */
.L_x_4205:
[----:B------:R-:W-:Y:S05]  /*1d3e0*/  BSYNC.RECONVERGENT B0 ;  /* 0x0000000000007941 */ /* 0x000fea0003800200 */
.L_x_4204:
[----:B------:R-:W-:Y:S04]  /*1d3f0*/  BSSY.RECONVERGENT B0, `(.L_x_4206) ;  /* 0x000000f000007945 */ /* 0x000fe80003800200 */
[----:B------:R-:W-:Y:S05]  /*1d400*/  @P3 BRA `(.L_x_4207) ;  /* 0x0000000000343947 */ /* 0x000fea0003800000 */
[----:B--2---:R-:W-:Y:S01]  /*1d410*/  IADD3 R4, P0, PT, R33, 0x20, RZ ;  /* 0x0000002021047810 */ /* 0x004fe20007f1e0ff */
        /* <DEDUP_REMOVED lines=12> */
.L_x_4207:
[----:B------:R-:W-:Y:S05]  /*1d4e0*/  BSYNC.RECONVERGENT B0 ;  /* 0x0000000000007941 */ /* 0x000fea0003800200 */
.L_x_4206:
[----:B--23--:R-:W-:Y:S02]  /*1d4f0*/  MOV R5, 0x50 ;  /* 0x0000005000057802 */ /* 0x00cfe40000000f00 */
[----:B-1----:R-:W-:-:S03]  /*1d500*/  MOV R3, 0x0 ;  /* 0x0000000000037802 */ /* 0x002fc60000000f00 */
[----:B------:R-:W-:-:S04]  /*1d510*/  IMAD.MOV.U32 R2, RZ, RZ, R5 ;  /* 0x000000ffff027224 */ /* 0x000fc800078e0005 */
[----:B------:R-:W-:Y:S05]  /*1d520*/  @P4 RET.REL.NODEC R2 `(_ZN5flash24flash_fwd_splitkv_kernelI23Flash_fwd_kernel_traitsILi64ELi64ELi256ELi4ELb0ELb0EN7cutlass10bfloat16_tE19Flash_kernel_traitsILi64ELi64ELi256ELi4ES3_EELb0ELb0ELb0ELb0ELb1ELb0ELb0ELb1EEEvNS_16Flash_fwd_paramsE) ;  /* 0xfffffe2802b44950 */ /* 0x000fea0003c3ffff */
        /* <DEDUP_REMOVED lines=15> */
[----:B------:R-:W-:Y:S05]  /*1d620*/  RET.REL.NODEC R2 `(_ZN5flash24flash_fwd_splitkv_kernelI23Flash_fwd_kernel_traitsILi64ELi64ELi256ELi4ELb0ELb0EN7cutlass10bfloat16_tE19Flash_kernel_traitsILi64ELi64ELi256ELi4ES3_EELb0ELb0ELb0ELb0ELb1ELb0ELb0ELb1EEEvNS_16Flash_fwd_paramsE) ;  /* 0xfffffe2802747950 */ /* 0x000fea0003c3ffff */
.L_x_4199:
[----:B------:R-:W-:Y:S01]  /*1d630*/  IMAD.MOV.U32 R0, RZ, RZ, 0x2 ;  /* 0x00000002ff007424 */ /* 0x000fe200078e00ff */
[----:B------:R-:W-:Y:S01]  /*1d640*/  MOV R2, R243 ;  /* 0x000000f300027202 */ /* 0x000fe20000000f00 */
[----:B------:R-:W-:Y:S01]  /*1d650*/  IMAD.MOV.U32 R4, RZ, RZ, -0x1 ;  /* 0xffffffffff047424 */ /* 0x000fe200078e00ff */
[----:B------:R-:W-:-:S07]  /*1d660*/  MOV R3, 0x1f ;  /* 0x0000001f00037802 */ /* 0x000fce0000000f00 */
[----:B-1---5:R-:W-:Y:S05]  /*1d670*/  WARPSYNC.COLLECTIVE R4, `(.L_x_4208) ;  /* 0x0000000004087348 */ /* 0x022fea0003c00000 */
[----:B------:R2:W3:Y:S02]  /*1d680*/  SHFL.BFLY P0, R0, R2, R0, R3 ;  /* 0x0c00000002007389 */ /* 0x0004e40000000003 */
[----:B-123-5:R-:W-:Y:S05]  /*1d690*/  ENDCOLLECTIVE ;  /* 0x000000000000791b */ /* 0x02efea0003800000 */
.L_x_4208:
[----:B------:R-:W-:Y:S02]  /*1d6a0*/  MOV R5, R0 ;  /* 0x0000000000057202 */ /* 0x000fe40000000f00 */
[----:B------:R-:W-:-:S03]  /*1d6b0*/  MOV R0, 0x1 ;  /* 0x0000000100007802 */ /* 0x000fc60000000f00 */
[----:B------:R-:W-:-:S04]  /*1d6c0*/  FADD.FTZ R5, R5, R243 ;  /* 0x000000f305057221 */ /* 0x000fc80000010000 */
[----:B------:R-:W-:-:S07]  /*1d6d0*/  IMAD.MOV.U32 R2, RZ, RZ, R5 ;  /* 0x000000ffff027224 */ /* 0x000fce00078e0005 */
[----:B------:R-:W-:Y:S05]  /*1d6e0*/  WARPSYNC.COLLECTIVE R4, `(.L_x_4209) ;  /* 0x0000000004087348 */ /* 0x000fea0003c00000 */
[----:B------:R1:W2:Y:S02]  /*1d6f0*/  SHFL.BFLY P0, R0, R2, R0, R3 ;  /* 0x0c00000002007389 */ /* 0x0002a40000000003 */
[----:B-12---:R-:W-:Y:S05]  /*1d700*/  ENDCOLLECTIVE ;  /* 0x000000000000791b */ /* 0x006fea0003800000 */
.L_x_4209:
[----:B------:R-:W-:Y:S01]  /*1d710*/  IMAD.MOV.U32 R6, RZ, RZ, R0 ;  /* 0x000000ffff067224 */ /* 0x000fe200078e0000 */
[----:B------:R-:W-:Y:S02]  /*1d720*/  MOV R0, 0x2 ;  /* 0x0000000200007802 */ /* 0x000fe40000000f00 */
[----:B------:R-:W-:Y:S01]  /*1d730*/  MOV R2, R244 ;  /* 0x000000f400027202 */ /* 0x000fe20000000f00 */
[----:B------:R-:W-:-:S07]  /*1d740*/  FADD.FTZ R22, R5, R6 ;  /* 0x0000000605167221 */ /* 0x000fce0000010000 */
[----:B------:R-:W-:Y:S05]  /*1d750*/  WARPSYNC.COLLECTIVE R4, `(.L_x_4210) ;  /* 0x0000000004087348 */ /* 0x000fea0003c00000 */
[----:B------:R1:W2:Y:S02]  /*1d760*/  SHFL.BFLY P0, R0, R2, R0, R3 ;  /* 0x0c00000002007389 */ /* 0x0002a40000000003 */
[----:B-12---:R-:W-:Y:S05]  /*1d770*/  ENDCOLLECTIVE ;  /* 0x000000000000791b */ /* 0x006fea0003800000 */
.L_x_4210:
[----:B------:R-:W-:Y:S01]  /*1d780*/  IMAD.MOV.U32 R2, RZ, RZ, R0 ;  /* 0x000000ffff027224 */ /* 0x000fe200078e0000 */
[----:B------:R-:W-:-:S03]  /*1d790*/  MOV R0, 0x1 ;  /* 0x0000000100007802 */ /* 0x000fc60000000f00 */
[----:B------:R-:W-:-:S07]  /*1d7a0*/  FADD.FTZ R2, R2, R244 ;  /* 0x000000f402027221 */ /* 0x000fce0000010000 */
[----:B------:R-:W-:Y:S05]  /*1d7b0*/  WARPSYNC.COLLECTIVE R4, `(.L_x_4211) ;  /* 0x0000000004087348 */ /* 0x000fea0003c00000 */
[----:B------:R1:W2:Y:S02]  /*1d7c0*/  SHFL.BFLY P0, R0, R2, R0, R3 ;  /* 0x0c00000002007389 */ /* 0x0002a40000000003 */
[----:B-12---:R-:W-:Y:S05]  /*1d7d0*/  ENDCOLLECTIVE ;  /* 0x000000000000791b */ /* 0x006fea0003800000 */
.L_x_4211:
[----:B------:R-:W-:Y:S01]  /*1d7e0*/  MOV R3, R0 ;  /* 0x0000000000037202 */ /* 0x000fe20000000f00 */
[----:B------:R-:W-:Y:S06]  /*1d7f0*/  BRA `(.L_x_4212) ;  /* 0xffffffec00787947 */ /* 0x000fec000383ffff */
.L_x_4213:
        /* <DEDUP_REMOVED lines=16> */
.L_x_14744:


//--------------------- .text._ZN5flash24flash_fwd_splitkv_kernelI23Flash_fwd_kernel_traitsILi64ELi64ELi256ELi4ELb0ELb0EN7cutlass10bfloat16_tE19Flash_kernel_traitsILi64ELi64ELi256ELi4ES3_EELb0ELb0ELb0ELb0ELb1ELb1ELb0ELb1EEEvNS_16Flash_fwd_paramsE --------------------------
	.section	.text._ZN5flash24flash_fwd_splitkv_kernelI23Flash_fwd_kernel_traitsILi64ELi64ELi256ELi4ELb0ELb0EN7cutlass10bfloat16_tE19Flash_kernel_traitsILi64ELi64ELi256ELi4ES3_EELb0ELb0ELb0ELb0ELb1ELb1ELb0ELb1EEEvNS_16Flash_fwd_paramsE,"ax",@progbits
	.align	128
        .global         _ZN5flash24flash_fwd_splitkv_kernelI23Flash_fwd_kernel_traitsILi64ELi64ELi256ELi4ELb0ELb0EN7cutlass10bfloat16_tE19Flash_kernel_traitsILi64ELi64ELi256ELi4ES3_EELb0ELb0ELb0ELb0ELb1ELb1ELb0ELb1EEEvNS_16Flash_fwd_paramsE
        .type           _ZN5flash24flash_fwd_splitkv_kernelI23Flash_fwd_kernel_traitsILi64ELi64ELi256ELi4ELb0ELb0EN7cutlass10bfloat16_tE19Flash_kernel_traitsILi64ELi64ELi256ELi4ES3_EELb0ELb0ELb0ELb0ELb1ELb1ELb0ELb1EEEvNS_16Flash_fwd_paramsE,@function
        .size           _ZN5flash24flash_fwd_splitkv_kernelI23Flash_fwd_kernel_traitsILi64ELi64ELi256ELi4ELb0ELb0EN7cutlass10bfloat16_tE19Flash_kernel_traitsILi64ELi64ELi256ELi4ES3_EELb0ELb0ELb0ELb0ELb1ELb1ELb0ELb1EEEvNS_16Flash_fwd_paramsE,(.L_x_14745 - _ZN5flash24flash_fwd_splitkv_kernelI23Flash_fwd_kernel_traitsILi64ELi64ELi256ELi4ELb0ELb0EN7cutlass10bfloat16_tE19Flash_kernel_traitsILi64ELi64ELi256ELi4ES3_EELb0ELb0ELb0ELb0ELb1ELb1ELb0ELb1EEEvNS_16Flash_fwd_paramsE)
        .other          _ZN5flash24flash_fwd_splitkv_kernelI23Flash_fwd_kernel_traitsILi64ELi64ELi256ELi4ELb0ELb0EN7cutlass10bfloat16_tE19Flash_kernel_traitsILi64ELi64ELi256ELi4ES3_EELb0ELb0ELb0ELb0ELb1ELb1ELb0ELb1EEEvNS_16Flash_fwd_paramsE,@"STO_CUDA_ENTRY STV_DEFAULT"
_ZN5flash24flash_fwd_splitkv_kernelI23Flash_fwd_kernel_traitsILi64ELi64ELi256ELi4ELb0ELb0EN7cutlass10bfloat16_tE19Flash_kernel_traitsILi64ELi64ELi256ELi4ES3_EELb0ELb0ELb0ELb0ELb1ELb1ELb0ELb1EEEvNS_16Flash_fwd_paramsE:
.text._ZN5flash24flash_fwd_splitkv_kernelI23Flash_fwd_kernel_traitsILi64ELi64ELi256ELi4ELb0ELb0EN7cutlass10bfloat16_tE19Flash_kernel_traitsILi64ELi64ELi256ELi4ES3_EELb0ELb0ELb0ELb0ELb1ELb1ELb0ELb1EEEvNS_16Flash_fwd_paramsE:
[----:B------:R-:W1:Y:S08]  /*0000*/  LDC R1, c[0x0][0x37c] ;  /* 0x0000df00ff017b82 */ /* 0x000e700000000800 */
[----:B------:R-:W2:Y:S01]  /*0010*/  LDC.64 R134, c[0x0][0x348] ;  /* 0x0000d200ff867b82 */ /* 0x000ea20000000a00 */
[----:B------:R-:W-:Y:S01]  /*0020*/  BSSY.RECONVERGENT B3, `(.L_x_4214) ;  /* 0x0000003000037945 */ /* 0x000fe20003800200 */
[----:B-1----:R-:W-:-:S06]  /*0030*/  IADD3 R1, PT, PT, R1, -0x48, RZ ;  /* 0xffffffb801017810 */ /* 0x002fcc0007ffe0ff */
[----:B--2---:R-:W-:Y:S05]  /*0040*/  CALL.REL.NOINC `($_ZN5flash24flash_fwd_splitkv_kernelI23Flash_fwd_kernel_traitsILi64ELi64ELi256ELi4ELb0ELb0EN7cutlass10bfloat16_tE19Flash_kernel_traitsILi64ELi64ELi256ELi4ES3_EELb0ELb0ELb0ELb0ELb1ELb1ELb0ELb1EEEvNS_16Flash_fwd_paramsE$_ZN5flash30compute_attn_1rowblock_splitkvI23Flash_fwd_kernel_traitsILi64ELi64ELi256ELi4ELb0ELb0EN7cutlass10bfloat16_tE19Flash_kernel_traitsILi64ELi64ELi256ELi4ES3_EELb0ELb0ELb0ELb0ELb1ELb1ELb0ELb1ENS_16Flash_fwd_paramsEEEvRKT8_iiiii) ;  /* 0x0000000000087944 */ /* 0x004fea0003c00000 */
[----:B------:R-:W-:Y:S05]  /*0050*/  BSYNC.RECONVERGENT B3 ;  /* 0x0000000000037941 */ /* 0x000fea0003800200 */
.L_x_4214:
[----:B------:R-:W-:Y:S05]  /*0060*/  EXIT ;  /* 0x000000000000794d */ /* 0x000fea0003800000 */
        .type           $_ZN5flash24flash_fwd_splitkv_kernelI23Flash_fwd_kernel_traitsILi64ELi64ELi256ELi4ELb0ELb0EN7cutlass10bfloat16_tE19Flash_kernel_traitsILi64ELi64ELi256ELi4ES3_EELb0ELb0ELb0ELb0ELb1ELb1ELb0ELb1EEEvNS_16Flash_fwd_paramsE$_ZN5flash30compute_attn_1rowblock_splitkvI23Flash_fwd_kernel_traitsILi64ELi64ELi256ELi4ELb0ELb0EN7cutlass10bfloat16_tE19Flash_kernel_traitsILi64ELi64ELi256ELi4ES3_EELb0ELb0ELb0ELb0ELb1ELb1ELb0ELb1ENS_16Flash_fwd_paramsEEEvRKT8_iiiii,@function
        .size           $_ZN5flash24flash_fwd_splitkv_kernelI23Flash_fwd_kernel_traitsILi64ELi64ELi256ELi4ELb0ELb0EN7cutlass10bfloat16_tE19Flash_kernel_traitsILi64ELi64ELi256ELi4ES3_EELb0ELb0ELb0ELb0ELb1ELb1ELb0ELb1EEEvNS_16Flash_fwd_paramsE$_ZN5flash30compute_attn_1rowblock_splitkvI23Flash_fwd_kernel_traitsILi64ELi64ELi256ELi4ELb0ELb0EN7cutlass10bfloat16_tE19Flash_kernel_traitsILi64ELi64ELi256ELi4ES3_EELb0ELb0ELb0ELb0ELb1ELb1ELb0ELb1ENS_16Flash_fwd_paramsEEEvRKT8_iiiii,(.L_x_14745 - $_ZN5flash24flash_fwd_splitkv_kernelI23Flash_fwd_kernel_traitsILi64ELi64ELi256ELi4ELb0ELb0EN7cutlass10bfloat16_tE19Flash_kernel_traitsILi64ELi64ELi256ELi4ES3_EELb0ELb0ELb0ELb0ELb1ELb1ELb0ELb1EEEvNS_16Flash_fwd_paramsE$_ZN5flash30compute_attn_1rowblock_splitkvI23Flash_fwd_kernel_traitsILi64ELi64ELi256ELi4ELb0ELb0EN7cutlass10bfloat16_tE19Flash_kernel_traitsILi64ELi64ELi256ELi4ES3_EELb0ELb0ELb0ELb0ELb1ELb1ELb0ELb1ENS_16Flash_fwd_paramsEEEvRKT8_iiiii)
$_ZN5flash24flash_fwd_splitkv_kernelI23Flash_fwd_kernel_traitsILi64ELi64ELi256ELi4ELb0ELb0EN7cutlass10bfloat16_tE19Flash_kernel_traitsILi64ELi64ELi256ELi4ES3_EELb0ELb0ELb0ELb0ELb1ELb1ELb0ELb1EEEvNS_16Flash_fwd_paramsE$_ZN5flash30compute_attn_1rowblock_splitkvI23Flash_fwd_kernel_traitsILi64ELi64ELi256ELi4ELb0ELb0EN7cutlass10bfloat16_tE19Flash_kernel_traitsILi64ELi64ELi256ELi4ES3_EELb0ELb0ELb0ELb0ELb1ELb1ELb0ELb1ENS_16Flash_fwd_paramsEEEvRKT8_iiiii:
        /* <DEDUP_REMOVED lines=41> */
.L_x_4216:
[----:B------:R-:W-:Y:S05]  /*0300*/  BSYNC.RECONVERGENT B0 ;  /* 0x0000000000007941 */ /* 0x000fea0003800200 */
.L_x_4215:
[----:B------:R-:W-:Y:S04]  /*0310*/  BSSY.RECONVERGENT B0, `(.L_x_4217) ;  /* 0x0000007000007945 */ /* 0x000fe80003800200 */
[----:B------:R-:W-:Y:S05]  /*0320*/  @!P4 BRA `(.L_x_4218) ;  /* 0x000000000014c947 */ /* 0x000fea0003800000 */
[----:B-----5:R-:W3:Y:S02]  /*0330*/  LD.E.U8 R0, desc[UR6][R134.64+0x1b2] ;  /* 0x0001b20686007980 */ /* 0x020ee4000c101100 */
[----:B---3--:R-:W-:-:S13]  /*0340*/  ISETP.NE.AND P0, PT, R0, RZ, PT ;  /* 0x000000ff0000720c */ /* 0x008fda0003f05270 */
[----:B------:R-:W3:Y:S02]  /*0350*/  @P0 LD.E R0, desc[UR6][R2.64+0x4] ;  /* 0x0000040602000980 */ /* 0x000ee4000c101900 */
[----:B---3--:R-:W-:-:S06]  /*0360*/  @P0 IADD3 R0, PT, PT, R0, -R12, RZ ;  /* 0x8000000c00000210 */ /* 0x008fcc0007ffe0ff */
[----:B------:R3:W5:Y:S02]  /*0370*/  @!P0 LD.E R0, desc[UR6][R2.64] ;  /* 0x0000000602008980 */ /* 0x000764000c101900 */
.L_x_4218:
[----:B------:R-:W-:Y:S05]  /*0380*/  BSYNC.RECONVERGENT B0 ;  /* 0x0000000000007941 */ /* 0x000fea0003800200 */
.L_x_4217:
[----:B-1---5:R-:W-:Y:S01]  /*0390*/  @P3 IADD3 R14, PT, PT, -R38, R5, RZ ;  /* 0x00000005260e3210 */ /* 0x022fe20007ffe1ff */
        /* <DEDUP_REMOVED lines=9> */
.L_x_4220:
[----:B--23--:R-:W2:Y:S01]  /*0430*/  LD.E.64 R2, desc[UR6][R134.64+0x108] ;  /* 0x0001080686027980 */ /* 0x00cea2000c101b00 */
[----:B------:R-:W-:Y:S01]  /*0440*/  BSSY.RECONVERGENT B0, `(.L_x_4222) ;  /* 0x0000006000007945 */ /* 0x000fe20003800200 */
[----:B------:R-:W-:Y:S01]  /*0450*/  IMAD.MOV.U32 R0, RZ, RZ, RZ ;  /* 0x000000ffff007224 */ /* 0x000fe200078e00ff */
[----:B--2---:R-:W-:-:S04]  /*0460*/  ISETP.NE.U32.AND P0, PT, R2, RZ, PT ;  /* 0x000000ff0200720c */ /* 0x004fc80003f05070 */
[----:B------:R-:W-:-:S13]  /*0470*/  ISETP.NE.AND.EX P0, PT, R3, RZ, PT, P0 ;  /* 0x000000ff0300720c */ /* 0x000fda0003f05300 */
[----:B------:R-:W-:Y:S05]  /*0480*/  @!P0 BRA `(.L_x_4223) ;  /* 0x0000000000048947 */ /* 0x000fea0003800000 */
[----:B------:R2:W5:Y:S02]  /*0490*/  LD.E R0, desc[UR6][R134.64+0xbc] ;  /* 0x0000bc0686007980 */ /* 0x000564000c101900 */
.L_x_4223:
[----:B------:R-:W-:Y:S05]  /*04a0*/  BSYNC.RECONVERGENT B0 ;  /* 0x0000000000007941 */ /* 0x000fea0003800200 */
.L_x_4222:
[----:B-----5:R-:W-:Y:S02]  /*04b0*/  IADD3 R88, PT, PT, R111, R0, RZ ;  /* 0x000000006f587210 */ /* 0x020fe40007ffe0ff */
.L_x_4221:
[----:B------:R-:W-:Y:S05]  /*04c0*/  BSYNC.RECONVERGENT B1 ;  /* 0x0000000000017941 */ /* 0x000fea0003800200 */
.L_x_4219:
[----:B------:R-:W3:Y:S01]  /*04d0*/  S2R R30, SR_CTAID.X ;  /* 0x00000000001e7919 */ /* 0x000ee20000002500 */
[----:B------:R-:W-:Y:S01]  /*04e0*/  MOV R21, 0x50 ;  /* 0x0000005000157802 */ /* 0x000fe20000000f00 */
[----:B------:R-:W-:-:S03]  /*04f0*/  IMAD.MOV.U32 R3, RZ, RZ, 0x0 ;  /* 0x00000000ff037424 */ /* 0x000fc600078e00ff */
[----:B------:R-:W-:Y:S01]  /*0500*/  MOV R2, R21 ;  /* 0x0000001500027202 */ /* 0x000fe20000000f00 */
[----:B---3--:R-:W-:-:S05]  /*0510*/  IMAD.SHL.U32 R161, R30, 0x40, RZ ;  /* 0x000000401ea17824 */ /* 0x008fca00078e00ff */
[----:B------:R-:W-:-:S13]  /*0520*/  ISETP.GT.AND P0, PT, R14, R161, PT ;  /* 0x000000a10e00720c */ /* 0x000fda0003f04270 */
[----:B-12---:R-:W-:Y:S05]  /*0530*/  @!P0 RET.REL.NODEC R2 `(_ZN5flash24flash_fwd_splitkv_kernelI23Flash_fwd_kernel_traitsILi64ELi64ELi256ELi4ELb0ELb0EN7cutlass10bfloat16_tE19Flash_kernel_traitsILi64ELi64ELi256ELi4ES3_EELb0ELb0ELb0ELb0ELb1ELb1ELb0ELb1EEEvNS_16Flash_fwd_paramsE) ;  /* 0xfffffff802b08950 */ /* 0x006fea0003c3ffff */
        /* <DEDUP_REMOVED lines=83> */
.L_x_4226:
[----:B------:R-:W-:Y:S05]  /*0a70*/  BSYNC.RECONVERGENT B0 ;  /* 0x0000000000007941 */ /* 0x000fea0003800200 */
.L_x_4225:
        /* <DEDUP_REMOVED lines=13> */
.L_x_4228:
[----:B------:R-:W-:Y:S05]  /*0b50*/  BSYNC.RECONVERGENT B0 ;  /* 0x0000000000007941 */ /* 0x000fea0003800200 */
.L_x_4227:
        /* <DEDUP_REMOVED lines=12> */
.L_x_4230:
[----:B------:R-:W-:Y:S05]  /*0c20*/  BSYNC.RECONVERGENT B0 ;  /* 0x0000000000007941 */ /* 0x000fea0003800200 */
.L_x_4229:
[----:B------:R-:W-:Y:S01]  /*0c30*/  ISETP.NE.AND P0, PT, R19, RZ, PT ;  /* 0x000000ff1300720c */ /* 0x000fe20003f05270 */
[----:B---3--:R-:W-:Y:S01]  /*0c40*/  IMAD.MOV.U32 R2, RZ, RZ, R21 ;  /* 0x000000ffff027224 */ /* 0x008fe200078e0015 */
[----:B------:R-:W-:Y:S01]  /*0c50*/  MOV R3, 0x0 ;  /* 0x0000000000037802 */ /* 0x000fe20000000f00 */
[----:B------:R-:W-:Y:S04]  /*0c60*/  @!P6 ST.E desc[UR6][R8.64], R18 ;  /* 0x000000120800e985 */ /* 0x000fe8000c101906 */
[----:B------:R-:W-:Y:S04]  /*0c70*/  @!P5 ST.E desc[UR6][R8.64+0x40], R17 ;  /* 0x000040110800d985 */ /* 0x000fe8000c101906 */
[----:B------:R1:W-:Y:S02]  /*0c80*/  @!P4 ST.E desc[UR6][R8.64+0x80], R16 ;  /* 0x000080100800c985 */ /* 0x0003e4000c101906 */
[----:B-12---:R-:W-:Y:S05]  /*0c90*/  @P0 RET.REL.NODEC R2 `(_ZN5flash24flash_fwd_splitkv_kernelI23Flash_fwd_kernel_traitsILi64ELi64ELi256ELi4ELb0ELb0EN7cutlass10bfloat16_tE19Flash_kernel_traitsILi64ELi64ELi256ELi4ES3_EELb0ELb0ELb0ELb0ELb1ELb1ELb0ELb1EEEvNS_16Flash_fwd_paramsE) ;  /* 0xfffffff002d80950 */ /* 0x006fea0003c3ffff */
[----:B------:R-:W-:Y:S02]  /*0ca0*/  MOV R0, 0x7f800000 ;  /* 0x7f80000000007802 */ /* 0x000fe40000000f00 */
[----:B------:R-:W-:Y:S02]  /*0cb0*/  MOV R2, R21 ;  /* 0x0000001500027202 */ /* 0x000fe40000000f00 */
[----:B------:R-:W-:Y:S01]  /*0cc0*/  MOV R3, 0x0 ;  /* 0x0000000000037802 */ /* 0x000fe20000000f00 */
[----:B------:R1:W-:Y:S03]  /*0cd0*/  ST.E desc[UR6][R8.64+0xc0], R0 ;  /* 0x0000c00008007985 */ /* 0x0003e6000c101906 */
[----:B-1----:R-:W-:Y:S05]  /*0ce0*/  RET.REL.NODEC R2 `(_ZN5flash24flash_fwd_splitkv_kernelI23Flash_fwd_kernel_traitsILi64ELi64ELi256ELi4ELb0ELb0EN7cutlass10bfloat16_tE19Flash_kernel_traitsILi64ELi64ELi256ELi4ES3_EELb0ELb0ELb0ELb0ELb1ELb1ELb0ELb1EEEvNS_16Flash_fwd_paramsE) ;  /* 0xfffffff002c47950 */ /* 0x002fea0003c3ffff */
.L_x_4224:
        /* <DEDUP_REMOVED lines=112> */
.L_x_4232:
        /* <DEDUP_REMOVED lines=44> */
[----:B------:R-:W-:Y:S02]  /*16b0*/  @!P0 IADD3 R0, PT, PT, R5, R11, RZ ;  /* 0x0000000b05008210 */ /* 0x000fe40007ffe0ff */
[----:B------:R-:W-:Y:S01]  /*16c0*/  LOP3.LUT R5, R37, R16, RZ, 0x3c, !PT ;  /* 0x0000001025057212 */ /* 0x000fe200078e3cff */
[----:B------:R-:W-:Y:S01]  /*16d0*/  @P0 IMAD.IADD R0, R3, 0x1, R6 ;  /* 0x0000000103000824 */ /* 0x000fe200078e0206 */
[----:B------:R-:W-:Y:S02]  /*16e0*/  @P0 MOV R4, R2 ;  /* 0x0000000200040202 */ /* 0x000fe40000000f00 */
[----:B------:R-:W-:Y:S02]  /*16f0*/  @!P1 IADD3 R7, PT, PT, R7, 0x1, RZ ;  /* 0x0000000107079810 */ /* 0x000fe40007ffe0ff */
[----:B------:R-:W-:-:S02]  /*1700*/  ISETP.GE.AND P2, PT, R5, RZ, PT ;  /* 0x000000ff0500720c */ /* 0x000fc40003f46270 */
[----:B------:R-:W-:Y:S01]  /*1710*/  ISETP.NE.AND P1, PT, R16, RZ, PT ;  /* 0x000000ff1000720c */ /* 0x000fe20003f25270 */
[----:B------:R-:W-:Y:S01]  /*1720*/  @!P0 IMAD R6, R61, R10, RZ ;  /* 0x0000000a3d068224 */ /* 0x000fe200078e02ff */
[----:B------:R-:W-:Y:S01]  /*1730*/  @!P0 SHF.R.S32.HI R5, RZ, 0x1f, R10 ;  /* 0x0000001fff058819 */ /* 0x000fe2000001140a */
[----:B------:R-:W-:Y:S01]  /*1740*/  IMAD.MOV.U32 R2, RZ, RZ, R4 ;  /* 0x000000ffff027224 */ /* 0x000fe200078e0004 */
[----:B------:R-:W-:Y:S02]  /*1750*/  MOV R3, R0 ;  /* 0x0000000000037202 */ /* 0x000fe40000000f00 */
        /* <DEDUP_REMOVED lines=29> */
.L_x_4233:
[----:B------:R-:W-:Y:S05]  /*1930*/  BSYNC.RECONVERGENT B0 ;  /* 0x0000000000007941 */ /* 0x000fea0003800200 */
.L_x_4231:
        /* <DEDUP_REMOVED lines=42> */
[----:B------:R-:W-:Y:S01]  /*1be0*/  IMAD.MOV.U32 R36, RZ, RZ, RZ ;  /* 0x000000ffff247224 */ /* 0x000fe200078e00ff */
[----:B------:R-:W-:-:S02]  /*1bf0*/  @!P3 IADD3 R18, PT, PT, -R18, RZ, RZ ;  /* 0x000000ff1212b210 */ /* 0x000fc40007ffe1ff */
[----:B------:R-:W-:Y:S01]  /*1c00*/  @!P1 LOP3.LUT R18, RZ, R16, RZ, 0x33, !PT ;  /* 0x00000010ff129212 */ /* 0x000fe200078e33ff */
[----:B------:R-:W-:Y:S02]  /*1c10*/  IMAD.WIDE.U32 R2, R17, R60, R2 ;  /* 0x0000003c11027225 */ /* 0x000fe400078e0002 */
[----:B------:R1:W5:Y:S02]  /*1c20*/  @P6 LD.E R36, desc[UR6][R34.64] ;  /* 0x0000000622246980 */ /* 0x000364000c101900 */
[----:B------:R-:W-:Y:S01]  /*1c30*/  IMAD.IADD R3, R3, 0x1, R12 ;  /* 0x0000000103037824 */ /* 0x000fe200078e020c */
[----:B------:R-:W-:Y:S01]  /*1c40*/  SHF.R.U32.HI R70, RZ, 0x3, R162 ;  /* 0x00000003ff467819 */ /* 0x000fe200000116a2 */
[----:B------:R-:W-:Y:S02]  /*1c50*/  IMAD.MOV.U32 R71, RZ, RZ, RZ ;  /* 0x000000ffff477224 */ /* 0x000fe400078e00ff */
[----:B------:R-:W-:Y:S01]  /*1c60*/  IMAD.WIDE.U32 R2, R18, R28, R2 ;  /* 0x0000001c12027225 */ /* 0x000fe200078e0002 */
[----:B------:R-:W1:Y:S02]  /*1c70*/  S2UR UR4, SR_CgaCtaId ;  /* 0x00000000000479c3 */ /* 0x000e640000008800 */
[----:B-1----:R-:W-:Y:S01]  /*1c80*/  SHF.R.S32.HI R34, RZ, 0x1f, R18 ;  /* 0x0000001fff227819 */ /* 0x002fe20000011412 */
[----:B------:R-:W-:Y:S01]  /*1c90*/  IMAD.SHL.U32 R12, R209, 0x100, RZ ;  /* 0x00000100d10c7824 */ /* 0x000fe200078e00ff */
[----:B------:R-:W-:-:S02]  /*1ca0*/  UMOV UR5, 0x400 ;  /* 0x0000040000057882 */ /* 0x000fc40000000000 */
[----:B------:R-:W-:Y:S01]  /*1cb0*/  ULEA UR4, UR4, UR5, 0x18 ;  /* 0x0000000504047291 */ /* 0x000fe2000f8ec0ff */
[----:B------:R-:W-:Y:S01]  /*1cc0*/  SHF.L.U64.HI R86, R230, 0x4, R231 ;  /* 0x00000004e6567819 */ /* 0x000fe200000102e7 */
[----:B------:R-:W-:Y:S01]  /*1cd0*/  IMAD.SHL.U32 R104, R60, 0x10, RZ ;  /* 0x000000103c687824 */ /* 0x000fe200078e00ff */
[----:B------:R-:W-:-:S03]  /*1ce0*/  SHF.L.U32 R73, R230, 0x4, RZ ;  /* 0x00000004e6497819 */ /* 0x000fc600000006ff */
[----:B------:R-:W-:Y:S02]  /*1cf0*/  LEA R85, R33, UR4, 0x1 ;  /* 0x0000000421557c11 */ /* 0x000fe4000f8e08ff */
[----:B------:R-:W-:Y:S02]  /*1d00*/  SHF.L.U64.HI R110, R60, 0x4, R61 ;  /* 0x000000043c6e7819 */ /* 0x000fe4000001023d */
[----:B------:R-:W-:Y:S01]  /*1d10*/  IADD3 R112, PT, PT, R12, -0x100, RZ ;  /* 0xffffff000c707810 */ /* 0x000fe20007ffe0ff */
        /* <DEDUP_REMOVED lines=9> */
[----:B------:R-:W-:-:S03]  /*1db0*/  IMAD R0, R29, R18, RZ ;  /* 0x000000121d007224 */ /* 0x000fc600078e02ff */
        /* <DEDUP_REMOVED lines=24> */
[----:B------:R-:W-:Y:S02]  /*1f40*/  LEA.HI.X R38, R6, R23, R0, 0x1, P1 ;  /* 0x0000001706267211 */ /* 0x000fe400008f0c00 */
[----:B------:R-:W-:Y:S02]  /*1f50*/  SHF.R.S32.HI R8, RZ, 0x1f, R111 ;  /* 0x0000001fff087819 */ /* 0x000fe4000001146f */
[----:B------:R-:W-:Y:S01]  /*1f60*/  LEA.HI.X R35, R2, R27, R3, 0x1, P0 ;  /* 0x0000001b02237211 */ /* 0x000fe200000f0c03 */
[----:B------:R1:W-:Y:S01]  /*1f70*/  STL [R1+0x24], R39 ;  /* 0x0000242701007387 */ /* 0x0003e20000100800 */
[----:B------:R-:W-:Y:S01]  /*1f80*/  IMAD.MOV.U32 R2, RZ, RZ, R32 ;  /* 0x000000ffff027224 */ /* 0x000fe200078e0020 */
[----:B------:R-:W-:-:S02]  /*1f90*/  MOV R3, R31 ;  /* 0x0000001f00037202 */ /* 0x000fc40000000f00 */
        /* <DEDUP_REMOVED lines=161> */
.L_x_4305:
        /* <DEDUP_REMOVED lines=12> */
[----:B---34-:R-:W-:Y:S03]  /*2a70*/  P2R R42, PR, RZ, 0x8 ;  /* 0x00000008ff2a7803 */ /* 0x018fe60000000000 */
        /* <DEDUP_REMOVED lines=9> */
[C---:B------:R-:W-:Y:S01]  /*2b10*/  ISETP.GE.AND P0, PT, R87.reuse, R54, PT ;  /* 0x000000365700720c */ /* 0x040fe20003f06270 */
        /* <DEDUP_REMOVED lines=287> */
.L_x_4236:
        /* <DEDUP_REMOVED lines=65> */
.L_x_4240:
[----:B------:R-:W-:Y:S05]  /*4120*/  BSYNC.RECONVERGENT B0 ;  /* 0x0000000000007941 */ /* 0x000fea0003800200 */
.L_x_4239:
        /* <DEDUP_REMOVED lines=50> */
.L_x_4242:
[----:B------:R-:W-:Y:S05]  /*4450*/  BSYNC.RECONVERGENT B0 ;  /* 0x0000000000007941 */ /* 0x000fea0003800200 */
.L_x_4241:
        /* <DEDUP_REMOVED lines=56> */
.L_x_4244:
[----:B------:R-:W-:Y:S05]  /*47e0*/  BSYNC.RECONVERGENT B0 ;  /* 0x0000000000007941 */ /* 0x000fea0003800200 */
.L_x_4243:
        /* <DEDUP_REMOVED lines=56> */
.L_x_4246:
[----:B------:R-:W-:Y:S05]  /*4b70*/  BSYNC.RECONVERGENT B0 ;  /* 0x0000000000007941 */ /* 0x000fea0003800200 */
.L_x_4245:
        /* <DEDUP_REMOVED lines=56> */
.L_x_4248:
[----:B------:R-:W-:Y:S05]  /*4f00*/  BSYNC.RECONVERGENT B0 ;  /* 0x0000000000007941 */ /* 0x000fea0003800200 */
.L_x_4247:
        /* <DEDUP_REMOVED lines=56> */
.L_x_4250:
[----:B------:R-:W-:Y:S05]  /*5290*/  BSYNC.RECONVERGENT B0 ;  /* 0x0000000000007941 */ /* 0x000fea0003800200 */
.L_x_4249:
        /* <DEDUP_REMOVED lines=56> */
.L_x_4252:
[----:B------:R-:W-:Y:S05]  /*5620*/  BSYNC.RECONVERGENT B0 ;  /* 0x0000000000007941 */ /* 0x000fea0003800200 */
.L_x_4251:
        /* <DEDUP_REMOVED lines=56> */
.L_x_4254:
[----:B------:R-:W-:Y:S05]  /*59b0*/  BSYNC.RECONVERGENT B0 ;  /* 0x0000000000007941 */ /* 0x000fea0003800200 */
.L_x_4253:
        /* <DEDUP_REMOVED lines=56> */
.L_x_4256:
[----:B------:R-:W-:Y:S05]  /*5d40*/  BSYNC.RECONVERGENT B0 ;  /* 0x0000000000007941 */ /* 0x000fea0003800200 */
.L_x_4255:
        /* <DEDUP_REMOVED lines=56> */
.L_x_4258:
[----:B------:R-:W-:Y:S05]  /*60d0*/  BSYNC.RECONVERGENT B0 ;  /* 0x0000000000007941 */ /* 0x000fea0003800200 */
.L_x_4257:
        /* <DEDUP_REMOVED lines=62> */
.L_x_4260:
[----:B------:R-:W-:Y:S05]  /*64c0*/  BSYNC.RECONVERGENT B0 ;  /* 0x0000000000007941 */ /* 0x000fea0003800200 */
.L_x_4259:
        /* <DEDUP_REMOVED lines=62> */
.L_x_4262:
[----:B------:R-:W-:Y:S05]  /*68b0*/  BSYNC.RECONVERGENT B0 ;  /* 0x0000000000007941 */ /* 0x000fea0003800200 */
.L_x_4261:
        /* <DEDUP_REMOVED lines=62> */
.L_x_4264:
[----:B------:R-:W-:Y:S05]  /*6ca0*/  BSYNC.RECONVERGENT B0 ;  /* 0x0000000000007941 */ /* 0x000fea0003800200 */
.L_x_4263:
        /* <DEDUP_REMOVED lines=62> */
.L_x_4266:
[----:B------:R-:W-:Y:S05]  /*7090*/  BSYNC.RECONVERGENT B0 ;  /* 0x0000000000007941 */ /* 0x000fea0003800200 */
.L_x_4265:
        /* <DEDUP_REMOVED lines=62> */
.L_x_4268:
[----:B------:R-:W-:Y:S05]  /*7480*/  BSYNC.RECONVERGENT B0 ;  /* 0x0000000000007941 */ /* 0x000fea0003800200 */
.L_x_4267:
        /* <DEDUP_REMOVED lines=62> */
.L_x_4270:
[----:B------:R-:W-:Y:S05]  /*7870*/  BSYNC.RECONVERGENT B0 ;  /* 0x0000000000007941 */ /* 0x000fea0003800200 */
.L_x_4269:
[----:B------:R-:W5:Y:S02]  /*7880*/  LD.E R0, desc[UR6][R134.64+0xd0] ;  /* 0x0000d00686007980 */ /* 0x000f64000c101900 */
[----:B-----5:R-:W-:Y:S05]  /*7890*/  IMAD.U32 R0, R0, -0x80, RZ ;  /* 0xffffff8000007824 */ /* 0x020fea00078e00ff */
[C---:B------:R-:W-:Y:S02]  /*78a0*/  LEA R28, P1, R0.reuse, R28, 0x1 ;  /* 0x0000001c001c7211 */ /* 0x040fe400078208ff */
[C---:B------:R-:W-:Y:S02]  /*78b0*/  LEA R40, P0, R0.reuse, R40, 0x1 ;  /* 0x0000002800287211 */ /* 0x040fe400078008ff */
[C---:B------:R-:W-:Y:S02]  /*78c0*/  LEA.HI.X.SX32 R29, R0.reuse, R29, 0x1, P1 ;  /* 0x0000001d001d7211 */ /* 0x040fe400008f0eff */
[----:B------:R-:W-:Y:S01]  /*78d0*/  LEA.HI.X.SX32 R41, R0, R41, 0x1, P0 ;  /* 0x0000002900297211 */ /* 0x000fe200000f0eff */
[----:B------:R-:W-:Y:S05]  /*78e0*/  BRA `(.L_x_4237) ;  /* 0x0000005c00fc7947 */ /* 0x000fea0003800000 */
.L_x_4238:
        /* <DEDUP_REMOVED lines=97> */
.L_x_4272:
[----:B------:R-:W-:Y:S05]  /*7f00*/  BSYNC.RECONVERGENT B0 ;  /* 0x0000000000007941 */ /* 0x000fea0003800200 */
.L_x_4271:
        /* <DEDUP_REMOVED lines=88> */
.L_x_4274:
[----:B------:R-:W-:Y:S05]  /*8490*/  BSYNC.RECONVERGENT B0 ;  /* 0x0000000000007941 */ /* 0x000fea0003800200 */
.L_x_4273:
        /* <DEDUP_REMOVED lines=92> */
.L_x_4276:
[----:B------:R-:W-:Y:S05]  /*8a60*/  BSYNC.RECONVERGENT B0 ;  /* 0x0000000000007941 */ /* 0x000fea0003800200 */
.L_x_4275:
        /* <DEDUP_REMOVED lines=92> */
.L_x_4278:
[----:B------:R-:W-:Y:S05]  /*9030*/  BSYNC.RECONVERGENT B0 ;  /* 0x0000000000007941 */ /* 0x000fea0003800200 */
.L_x_4277:
        /* <DEDUP_REMOVED lines=92> */
.L_x_4280:
[----:B------:R-:W-:Y:S05]  /*9600*/  BSYNC.RECONVERGENT B0 ;  /* 0x0000000000007941 */ /* 0x000fea0003800200 */
.L_x_4279:
        /* <DEDUP_REMOVED lines=92> */
.L_x_4282:
[----:B------:R-:W-:Y:S05]  /*9bd0*/  BSYNC.RECONVERGENT B0 ;  /* 0x0000000000007941 */ /* 0x000fea0003800200 */
.L_x_4281:
        /* <DEDUP_REMOVED lines=92> */
.L_x_4284:
[----:B------:R-:W-:Y:S05]  /*a1a0*/  BSYNC.RECONVERGENT B0 ;  /* 0x0000000000007941 */ /* 0x000fea0003800200 */
.L_x_4283:
        /* <DEDUP_REMOVED lines=92> */
.L_x_4286:
[----:B------:R-:W-:Y:S05]  /*a770*/  BSYNC.RECONVERGENT B0 ;  /* 0x0000000000007941 */ /* 0x000fea0003800200 */
.L_x_4285:
        /* <DEDUP_REMOVED lines=92> */
.L_x_4288:
[----:B------:R-:W-:Y:S05]  /*ad40*/  BSYNC.RECONVERGENT B0 ;  /* 0x0000000000007941 */ /* 0x000fea0003800200 */
.L_x_4287:
        /* <DEDUP_REMOVED lines=92> */
.L_x_4290:
[----:B------:R-:W-:Y:S05]  /*b310*/  BSYNC.RECONVERGENT B0 ;  /* 0x0000000000007941 */ /* 0x000fea0003800200 */
.L_x_4289:
        /* <DEDUP_REMOVED lines=98> */
.L_x_4292:
[----:B------:R-:W-:Y:S05]  /*b940*/  BSYNC.RECONVERGENT B0 ;  /* 0x0000000000007941 */ /* 0x000fea0003800200 */
.L_x_4291:
        /* <DEDUP_REMOVED lines=98> */
.L_x_4294:
[----:B------:R-:W-:Y:S05]  /*bf70*/  BSYNC.RECONVERGENT B0 ;  /* 0x0000000000007941 */ /* 0x000fea0003800200 */
.L_x_4293:
        /* <DEDUP_REMOVED lines=98> */
.L_x_4296:
[----:B------:R-:W-:Y:S05]  /*c5a0*/  BSYNC.RECONVERGENT B0 ;  /* 0x0000000000007941 */ /* 0x000fea0003800200 */
.L_x_4295:
        /* <DEDUP_REMOVED lines=98> */
.L_x_4298:
[----:B------:R-:W-:Y:S05]  /*cbd0*/  BSYNC.RECONVERGENT B0 ;  /* 0x0000000000007941 */ /* 0x000fea0003800200 */
.L_x_4297:
        /* <DEDUP_REMOVED lines=98> */
.L_x_4300:
[----:B------:R-:W-:Y:S05]  /*d200*/  BSYNC.RECONVERGENT B0 ;  /* 0x0000000000007941 */ /* 0x000fea0003800200 */
.L_x_4299:
        /* <DEDUP_REMOVED lines=98> */
.L_x_4302:
[----:B------:R-:W-:Y:S05]  /*d830*/  BSYNC.RECONVERGENT B0 ;  /* 0x0000000000007941 */ /* 0x000fea0003800200 */
.L_x_4301:
        /* <DEDUP_REMOVED lines=10> */
.L_x_4237:
[----:B------:R-:W-:Y:S05]  /*d8e0*/  BSYNC.RECONVERGENT B1 ;  /* 0x0000000000017941 */ /* 0x000fea0003800200 */
.L_x_4235:
        /* <DEDUP_REMOVED lines=18> */
[C---:B------:R-:W-:Y:S02]  /*da10*/  @!P0 SHF.R.S64 R6, R0.reuse, 0x1f, R3 ;  /* 0x0000001f00068819 */ /* 0x040fe40000001003 */
        /* <DEDUP_REMOVED lines=12> */
[----:B------:R-:W5:Y:S01]  /*dae0*/  LDL.64 R12, [R1+0x8] ;  /* 0x00000800010c7983 */ /* 0x000f620000100a00 */
[-C--:B--2---:R-:W-:Y:S02]  /*daf0*/  IABS R4, R2.reuse ;  /* 0x0000000200047213 */ /* 0x084fe40000000000 */
[----:B---34-:R-:W-:Y:S02]  /*db00*/  IABS R8, R2 ;  /* 0x0000000200087213 */ /* 0x018fe40000000000 */
        /* <DEDUP_REMOVED lines=35> */
[-C--:B-----5:R-:W-:Y:S02]  /*dd40*/  LEA R10, P1, R4, R12.reuse, 0x2 ;  /* 0x0000000c040a7211 */ /* 0x0a0fe400078210ff */
        /* <DEDUP_REMOVED lines=33> */
.L_x_4304:
[----:B------:R-:W-:Y:S05]  /*df60*/  BSYNC.RECONVERGENT B0 ;  /* 0x0000000000007941 */ /* 0x000fea0003800200 */
.L_x_4303:
[----:B------:R-:W-:Y:S11]  /*df70*/  ISETP.GT.AND P0, PT, R79, R91, PT ;  /* 0x0000005b4f00720c */ /* 0x000ff60003f04270 */
[----:B------:R-:W-:Y:S02]  /*df80*/  @!UPT UIADD3 URZ, UPT, UPT, URZ, URZ, URZ ;  /* 0x000000fffffff290 */ /* 0x000fe4000fffe0ff */
[----:B------:R-:W-:Y:S05]  /*df90*/  @P0 BRA `(.L_x_4305) ;  /* 0xffffff4800840947 */ /* 0x000fea000383ffff */
.L_x_4234:
[----:B------:R-:W-:Y:S05]  /*dfa0*/  WARPSYNC.ALL ;  /* 0x0000000000007948 */ /* 0x000fea0003800000 */
[----:B------:R-:W-:Y:S06]  /*dfb0*/  BAR.SYNC.DEFER_BLOCKING 0x0 ;  /* 0x0000000000007b1d */ /* 0x000fec0000010000 */
[----:B-1----:R-:W2:Y:S01]  /*dfc0*/  LD.E R38, desc[UR6][R134.64+0xd0] ;  /* 0x0000d00686267980 */ /* 0x002ea2000c101900 */
[----:B------:R-:W-:Y:S01]  /*dfd0*/  BSSY.RECONVERGENT B2, `(.L_x_4306) ;  /* 0x00002a4000027945 */ /* 0x000fe20003800200 */
[C---:B------:R-:W-:Y:S01]  /*dfe0*/  SHF.L.U64.HI R37, R106.reuse, 0x4, R107 ;  /* 0x000000046a257819 */ /* 0x040fe2000001026b */
[----:B---34-:R-:W-:Y:S01]  /*dff0*/  IMAD.SHL.U32 R30, R106, 0x10, RZ ;  /* 0x000000106a1e7824 */ /* 0x018fe200078e00ff */
[----:B--2---:R-:W-:-:S13]  /*e000*/  ISETP.NE.AND P0, PT, R38, RZ, PT ;  /* 0x000000ff2600720c */ /* 0x004fda0003f05270 */
[----:B------:R-:W-:Y:S05]  /*e010*/  @P0 BRA `(.L_x_4307) ;  /* 0x0000000000840947 */ /* 0x000fea0003800000 */
[----:B------:R-:W2:Y:S01]  /*e020*/  LDL R0, [R1+0x40] ;  /* 0x0000400001007983 */ /* 0x000ea20000100800 */
        /* <DEDUP_REMOVED lines=23> */
.L_x_4309:
[----:B------:R-:W-:Y:S05]  /*e1a0*/  BSYNC.RECONVERGENT B0 ;  /* 0x0000000000007941 */ /* 0x000fea0003800200 */
.L_x_4308:
        /* <DEDUP_REMOVED lines=8> */
.L_x_4307:
        /* <DEDUP_REMOVED lines=23> */
[----:B------:R-:W2:Y:S01]  /*e3a0*/  LDL R5, [R1+0x40] ;  /* 0x0000400001057983 */ /* 0x000ea20000100800 */
        /* <DEDUP_REMOVED lines=60> */
.L_x_4315:
[----:B------:R-:W-:Y:S05]  /*e770*/  BSYNC.RECONVERGENT B0 ;  /* 0x0000000000007941 */ /* 0x000fea0003800200 */
.L_x_4314:
[----:B-----5:R1:W-:Y:S02]  /*e780*/  STS.128 [R85], R4 ;  /* 0x0000000455007388 */ /* 0x0203e40000000c00 */
.L_x_4313:
[----:B------:R-:W-:Y:S05]  /*e790*/  BSYNC.RECONVERGENT B1 ;  /* 0x0000000000017941 */ /* 0x000fea0003800200 */
.L_x_4312:
        /* <DEDUP_REMOVED lines=54> */
.L_x_4319:
[----:B------:R-:W-:Y:S05]  /*eb00*/  BSYNC.RECONVERGENT B0 ;  /* 0x0000000000007941 */ /* 0x000fea0003800200 */
.L_x_4318:
[----:B-----5:R2:W-:Y:S02]  /*eb10*/  STS.128 [R85+0x800], R4 ;  /* 0x0008000455007388 */ /* 0x0205e40000000c00 */
.L_x_4317:
[----:B------:R-:W-:Y:S05]  /*eb20*/  BSYNC.RECONVERGENT B1 ;  /* 0x0000000000017941 */ /* 0x000fea0003800200 */
.L_x_4316:
        /* <DEDUP_REMOVED lines=54> */
.L_x_4323:
[----:B------:R-:W-:Y:S05]  /*ee90*/  BSYNC.RECONVERGENT B0 ;  /* 0x0000000000007941 */ /* 0x000fea0003800200 */
.L_x_4322:
[----:B-----5:R3:W-:Y:S02]  /*eea0*/  STS.128 [R85+0x1000], R4 ;  /* 0x0010000455007388 */ /* 0x0207e40000000c00 */
.L_x_4321:
[----:B------:R-:W-:Y:S05]  /*eeb0*/  BSYNC.RECONVERGENT B1 ;  /* 0x0000000000017941 */ /* 0x000fea0003800200 */
.L_x_4320:
        /* <DEDUP_REMOVED lines=53> */
.L_x_4325:
[----:B------:R-:W-:Y:S05]  /*f210*/  BSYNC.RECONVERGENT B0 ;  /* 0x0000000000007941 */ /* 0x000fea0003800200 */
.L_x_4324:
[----:B-----5:R4:W-:Y:S01]  /*f220*/  STS.128 [R85+0x1800], R4 ;  /* 0x0018000455007388 */ /* 0x0209e20000000c00 */
[----:B------:R-:W-:Y:S05]  /*f230*/  BRA `(.L_x_4310) ;  /* 0x0000001400f47947 */ /* 0x000fea0003800000 */
.L_x_4311:
[----:B------:R-:W2:Y:S01]  /*f240*/  LDL R2, [R1+0x40] ;  /* 0x0000400001027983 */ /* 0x000ea20000100800 */
        /* <DEDUP_REMOVED lines=96> */
.L_x_4329:
[----:B------:R-:W-:Y:S05]  /*f850*/  BSYNC.RECONVERGENT B0 ;  /* 0x0000000000007941 */ /* 0x000fea0003800200 */
.L_x_4328:
[----:B-----5:R1:W-:Y:S02]  /*f860*/  STS.128 [R85], R4 ;  /* 0x0000000455007388 */ /* 0x0203e40000000c00 */
.L_x_4327:
[----:B------:R-:W-:Y:S05]  /*f870*/  BSYNC.RECONVERGENT B1 ;  /* 0x0000000000017941 */ /* 0x000fea0003800200 */
.L_x_4326:
        /* <DEDUP_REMOVED lines=91> */
.L_x_4333:
[----:B------:R-:W-:Y:S05]  /*fe30*/  BSYNC.RECONVERGENT B0 ;  /* 0x0000000000007941 */ /* 0x000fea0003800200 */
.L_x_4332:
[----:B-----5:R2:W-:Y:S02]  /*fe40*/  STS.128 [R85+0x800], R4 ;  /* 0x0008000455007388 */ /* 0x0205e40000000c00 */
.L_x_4331:
[----:B------:R-:W-:Y:S05]  /*fe50*/  BSYNC.RECONVERGENT B1 ;  /* 0x0000000000017941 */ /* 0x000fea0003800200 */
.L_x_4330:
        /* <DEDUP_REMOVED lines=91> */
.L_x_4337:
[----:B------:R-:W-:Y:S05]  /*10410*/  BSYNC.RECONVERGENT B0 ;  /* 0x0000000000007941 */ /* 0x000fea0003800200 */
.L_x_4336:
[----:B-----5:R3:W-:Y:S02]  /*10420*/  STS.128 [R85+0x1000], R4 ;  /* 0x0010000455007388 */ /* 0x0207e40000000c00 */
.L_x_4335:
[----:B------:R-:W-:Y:S05]  /*10430*/  BSYNC.RECONVERGENT B1 ;  /* 0x0000000000017941 */ /* 0x000fea0003800200 */
.L_x_4334:
        /* <DEDUP_REMOVED lines=91> */
.L_x_4339:
[----:B------:R-:W-:Y:S05]  /*109f0*/  BSYNC.RECONVERGENT B0 ;  /* 0x0000000000007941 */ /* 0x000fea0003800200 */
.L_x_4338:
[----:B-----5:R4:W-:Y:S02]  /*10a00*/  STS.128 [R85+0x1800], R8 ;  /* 0x0018000855007388 */ /* 0x0209e40000000c00 */
.L_x_4310:
[----:B------:R-:W-:Y:S05]  /*10a10*/  BSYNC.RECONVERGENT B2 ;  /* 0x0000000000027941 */ /* 0x000fea0003800200 */
.L_x_4306:
[----:B------:R-:W1:Y:S04]  /*10a20*/  LDL R212, [R1+0x20] ;  /* 0x0000200001d47983 */ /* 0x000e680000100800 */
[----:B------:R-:W2:Y:S04]  /*10a30*/  LDL R211, [R1+0x24] ;  /* 0x0000240001d37983 */ /* 0x000ea80000100800 */
[----:B------:R-:W2:Y:S04]  /*10a40*/  LDL R34, [R1+0x2c] ;  /* 0x00002c0001227983 */ /* 0x000ea80000100800 */
[----:B------:R-:W2:Y:S01]  /*10a50*/  LDL R35, [R1+0x28] ;  /* 0x0000280001237983 */ /* 0x000ea20000100800 */
[----:B------:R-:W-:-:S05]  /*10a60*/  IMAD.IADD R20, R88, 0x1, -R112 ;  /* 0x0000000158147824 */ /* 0x000fca00078e0a70 */
[-C--:B------:R-:W-:Y:S02]  /*10a70*/  ISETP.GE.AND P4, PT, R70, R20.reuse, PT ;  /* 0x000000144600720c */ /* 0x080fe40003f86270 */
[-C--:B------:R-:W-:Y:S02]  /*10a80*/  ISETP.GE.AND P0, PT, R40, R20.reuse, PT ;  /* 0x000000142800720c */ /* 0x080fe40003f06270 */
[----:B------:R-:W-:Y:S02]  /*10a90*/  P2R R15, PR, RZ, 0x10 ;  /* 0x00000010ff0f7803 */ /* 0x000fe40000000000 */
[----:B------:R-:W-:Y:S01]  /*10aa0*/  ISETP.GE.AND P2, PT, R46, R20, PT ;  /* 0x000000142e00720c */ /* 0x000fe20003f46270 */
[C---:B-----5:R-:W-:Y:S02]  /*10ab0*/  VIADD R27, R70.reuse, 0x40 ;  /* 0x00000040461b7836 */ /* 0x060fe40000000000 */
[----:B------:R-:W-:-:S03]  /*10ac0*/  VIADD R31, R70, 0x70 ;  /* 0x00000070461f7836 */ /* 0x000fc60000000000 */
[----:B------:R-:W-:Y:S01]  /*10ad0*/  ISETP.GE.AND P3, PT, R27, R20, PT ;  /* 0x000000141b00720c */ /* 0x000fe20003f66270 */
[C---:B------:R-:W-:Y:S01]  /*10ae0*/  VIADD R29, R70.reuse, 0x60 ;  /* 0x00000060461d7836 */ /* 0x040fe20000000000 */
[C---:B------:R-:W-:Y:S01]  /*10af0*/  LOP3.LUT R32, R70.reuse, 0x80, RZ, 0xfc, !PT ;  /* 0x0000008046207812 */ /* 0x040fe200078efcff */
[C---:B------:R-:W-:Y:S02]  /*10b00*/  VIADD R28, R70.reuse, 0x50 ;  /* 0x00000050461c7836 */ /* 0x040fe40000000000 */
[----:B------:R-:W-:-:S05]  /*10b10*/  VIADD R33, R70, 0x90 ;  /* 0x0000009046217836 */ /* 0x000fca0000000000 */
[----:B------:R-:W-:-:S03]  /*10b20*/  ISETP.GE.AND P6, PT, R33, R20, PT ;  /* 0x000000142100720c */ /* 0x000fc60003fc6270 */
[----:B------:R-:W-:Y:S02]  /*10b30*/  @!P3 IMAD R0, R231, 0x60, RZ ;  /* 0x00000060e700b824 */ /* 0x000fe400078e02ff */
[C---:B------:R-:W-:Y:S02]  /*10b40*/  VIADD R24, R70.reuse, 0xa0 ;  /* 0x000000a046187836 */ /* 0x040fe40000000000 */
[C---:B------:R-:W-:Y:S01]  /*10b50*/  VIADD R22, R70.reuse, 0xc0 ;  /* 0x000000c046167836 */ /* 0x040fe20000000000 */
[C---:B------:R-:W-:Y:S01]  /*10b60*/  IADD3 R25, PT, PT, R70.reuse, 0xd0, RZ ;  /* 0x000000d046197810 */ /* 0x040fe20007ffe0ff */
[C---:B------:R-:W-:Y:S02]  /*10b70*/  VIADD R23, R70.reuse, 0xb0 ;  /* 0x000000b046177836 */ /* 0x040fe40000000000 */
[C---:B------:R-:W-:Y:S02]  /*10b80*/  VIADD R26, R70.reuse, 0xe0 ;  /* 0x000000e0461a7836 */ /* 0x040fe40000000000 */
[----:B------:R-:W-:-:S02]  /*10b90*/  VIADD R70, R70, 0xf0 ;  /* 0x000000f046467836 */ /* 0x000fc40000000000 */
[----:B-1234-:R-:W-:Y:S02]  /*10ba0*/  @!P4 IMAD.MOV.U32 R7, RZ, RZ, R212 ;  /* 0x000000ffff07c224 */ /* 0x01efe400078e00d4 */
[----:B------:R-:W-:-:S05]  /*10bb0*/  @!P4 IMAD.MOV.U32 R6, RZ, RZ, R211 ;  /* 0x000000ffff06c224 */ /* 0x000fca00078e00d3 */
[----:B------:R-:W-:Y:S01]  /*10bc0*/  @!PT LDS RZ, [RZ] ;  /* 0x00000000fffff984 */ /* 0x000fe20000000800 */
[----:B------:R-:W-:Y:S01]  /*10bd0*/  @!PT LDS RZ, [RZ] ;  /* 0x00000000fffff984 */ /* 0x000fe20000000800 */
[----:B------:R-:W-:Y:S01]  /*10be0*/  @!PT LDS RZ, [RZ] ;  /* 0x00000000fffff984 */ /* 0x000fe20000000800 */
[----:B------:R1:W-:Y:S01]  /*10bf0*/  @!P4 LDGSTS.E.BYPASS.LTC128B.128 [R85+0x2000], desc[UR6][R6.64] ;  /* 0x020000000655cfae */ /* 0x0003e2000b981a06 */
[----:B------:R-:W-:Y:S02]  /*10c00*/  ISETP.GE.AND P4, PT, R30, R20, PT ;  /* 0x000000141e00720c */ /* 0x000fe40003f86270 */
[----:B------:R-:W-:-:S04]  /*10c10*/  LEA R2, P1, R73, R211, 0x1 ;  /* 0x000000d349027211 */ /* 0x000fc800078208ff */
[----:B------:R-:W-:Y:S02]  /*10c20*/  LEA.HI.X R3, R73, R212, R86, 0x1, P1 ;  /* 0x000000d449037211 */ /* 0x000fe400008f0c56 */
[----:B------:R-:W-:-:S03]  /*10c30*/  @!P0 LEA R4, P1, R230, R2, 0x5 ;  /* 0x00000002e6048211 */ /* 0x000fc600078228ff */
[----:B------:R-:W-:Y:S01]  /*10c40*/  @!P2 LDGSTS.E.BYPASS.LTC128B.128 [R85+0x2800], desc[UR6][R2.64] ;  /* 0x028000000255afae */ /* 0x000fe2000b981a06 */
[C---:B------:R-:W-:Y:S02]  /*10c50*/  @!P0 LEA.HI.X R5, R230.reuse, R3, R231, 0x5, P1 ;  /* 0x00000003e6058211 */ /* 0x040fe400008f2ce7 */
[-C--:B------:R-:W-:Y:S02]  /*10c60*/  ISETP.GE.AND P1, PT, R31, R20.reuse, PT ;  /* 0x000000141f00720c */ /* 0x080fe40003f26270 */
[----:B------:R-:W-:Y:S01]  /*10c70*/  ISETP.GE.AND P2, PT, R29, R20, PT ;  /* 0x000000141d00720c */ /* 0x000fe20003f46270 */
[----:B------:R2:W-:Y:S01]  /*10c80*/  @!P0 LDGSTS.E.BYPASS.LTC128B.128 [R85+0x3000], desc[UR6][R4.64] ;  /* 0x0300000004558fae */ /* 0x0005e2000b981a06 */
[----:B-1----:R-:W-:-:S04]  /*10c90*/  @!P4 LEA R6, P5, R230, R2, 0x6 ;  /* 0x00000002e606c211 */ /* 0x002fc800078a30ff */
[----:B------:R-:W-:Y:S02]  /*10ca0*/  @!P4 LEA.HI.X R7, R230, R3, R231, 0x6, P5 ;  /* 0x00000003e607c211 */ /* 0x000fe400028f34e7 */
[----:B------:R-:W-:-:S03]  /*10cb0*/  ISETP.GE.AND P0, PT, R32, R20, PT ;  /* 0x000000142000720c */ /* 0x000fc60003f06270 */
[----:B------:R1:W-:Y:S01]  /*10cc0*/  @!P4 LDGSTS.E.BYPASS.LTC128B.128 [R85+0x3800], desc[UR6][R6.64] ;  /* 0x038000000655cfae */ /* 0x0003e2000b981a06 */
[----:B------:R-:W-:Y:S01]  /*10cd0*/  ISETP.GE.AND P4, PT, R28, R20, PT ;  /* 0x000000141c00720c */ /* 0x000fe20003f86270 */
[--C-:B------:R-:W-:Y:S02]  /*10ce0*/  @!P2 IMAD.MOV.U32 R8, RZ, RZ, R2.reuse ;  /* 0x000000ffff08a224 */ /* 0x100fe400078e0002 */
[----:B--2---:R-:W-:-:S05]  /*10cf0*/  @!P3 IMAD.WIDE.U32 R4, R230, 0x60, R2 ;  /* 0x00000060e604b825 */ /* 0x004fca00078e0002 */
[----:B------:R-:W-:Y:S01]  /*10d00*/  @!P3 IADD3 R5, PT, PT, R0, R5, RZ ;  /* 0x000000050005b210 */ /* 0x000fe20007ffe0ff */
[----:B------:R-:W-:Y:S02]  /*10d10*/  @!P2 IMAD.MOV.U32 R9, RZ, RZ, R3 ;  /* 0x000000ffff09a224 */ /* 0x000fe400078e0003 */
[C---:B------:R-:W-:Y:S02]  /*10d20*/  @!P1 IMAD R13, R231.reuse, 0xc0, RZ ;  /* 0x000000c0e70d9824 */ /* 0x040fe400078e02ff */
[----:B------:R2:W-:Y:S01]  /*10d30*/  @!P3 LDGSTS.E.BYPASS.LTC128B.128 [R85+0x4000], desc[UR6][R4.64] ;  /* 0x040000000455bfae */ /* 0x0005e2000b981a06 */
[----:B------:R-:W-:Y:S01]  /*10d40*/  @!P2 IMAD R0, R231, 0xa0, RZ ;  /* 0x000000a0e700a824 */ /* 0x000fe200078e02ff */
[C---:B------:R-:W-:Y:S01]  /*10d50*/  @!P4 LEA R12, P3, R230.reuse, R2, 0x7 ;  /* 0x00000002e60cc211 */ /* 0x040fe200078638ff */
[----:B------:R-:W-:-:S04]  /*10d60*/  @!P2 IMAD.WIDE.U32 R8, R230, 0xa0, R8 ;  /* 0x000000a0e608a825 */ /* 0x000fc800078e0008 */
[--C-:B-1----:R-:W-:Y:S02]  /*10d70*/  @!P1 IMAD.MOV.U32 R6, RZ, RZ, R2.reuse ;  /* 0x000000ffff069224 */ /* 0x102fe400078e0002 */
[--C-:B------:R-:W-:Y:S02]  /*10d80*/  @!P1 IMAD.MOV.U32 R7, RZ, RZ, R3.reuse ;  /* 0x000000ffff079224 */ /* 0x100fe400078e0003 */
[----:B------:R-:W-:-:S04]  /*10d90*/  @!P0 IMAD.WIDE.U32 R10, R230, 0xe0, R2 ;  /* 0x000000e0e60a8825 */ /* 0x000fc800078e0002 */
[----:B------:R-:W-:Y:S01]  /*10da0*/  @!P1 IMAD.WIDE.U32 R6, R230, 0xc0, R6 ;  /* 0x000000c0e6069825 */ /* 0x000fe200078e0006 */
[----:B------:R-:W-:-:S03]  /*10db0*/  @!P2 IADD3 R9, PT, PT, R0, R9, RZ ;  /* 0x000000090009a210 */ /* 0x000fc60007ffe0ff */
[----:B------:R-:W-:Y:S02]  /*10dc0*/  @!P0 IMAD R14, R231, 0xe0, RZ ;  /* 0x000000e0e70e8824 */ /* 0x000fe400078e02ff */
[----:B------:R-:W-:Y:S01]  /*10dd0*/  @!P1 IMAD.IADD R7, R13, 0x1, R7 ;  /* 0x000000010d079824 */ /* 0x000fe200078e0207 */
[-C--:B------:R-:W-:Y:S02]  /*10de0*/  @!P4 LEA.HI.X R13, R230, R3.reuse, R231, 0x7, P3 ;  /* 0x00000003e60dc211 */ /* 0x080fe400018f3ce7 */
[----:B------:R-:W-:Y:S01]  /*10df0*/  ISETP.GE.AND P5, PT, R24, R20, PT ;  /* 0x000000141800720c */ /* 0x000fe20003fa6270 */
[----:B--2---:R-:W-:Y:S01]  /*10e00*/  @!P0 IMAD.MOV.U32 R4, RZ, RZ, R10 ;  /* 0x000000ffff048224 */ /* 0x004fe200078e000a */
[----:B------:R-:W-:Y:S01]  /*10e10*/  @!P6 LEA R10, P3, R230, R2, 0x8 ;  /* 0x00000002e60ae211 */ /* 0x000fe200078640ff */
[----:B------:R-:W-:Y:S01]  /*10e20*/  @!P0 IMAD.IADD R5, R14, 0x1, R11 ;  /* 0x000000010e058824 */ /* 0x000fe200078e020b */
[----:B------:R1:W-:Y:S02]  /*10e30*/  @!P4 LDGSTS.E.BYPASS.LTC128B.128 [R85+0x4800], desc[UR6][R12.64] ;  /* 0x048000000c55cfae */ /* 0x0003e4000b981a06 */
[----:B------:R-:W-:-:S02]  /*10e40*/  @!P6 LEA.HI.X R11, R230, R3, R231, 0x8, P3 ;  /* 0x00000003e60be211 */ /* 0x000fc400018f44e7 */
[----:B------:R2:W-:Y:S01]  /*10e50*/  @!P2 LDGSTS.E.BYPASS.LTC128B.128 [R85+0x5000], desc[UR6][R8.64] ;  /* 0x050000000855afae */ /* 0x0005e2000b981a06 */
[-C--:B------:R-:W-:Y:S02]  /*10e60*/  ISETP.GE.AND P3, PT, R22, R20.reuse, PT ;  /* 0x000000141600720c */ /* 0x080fe40003f66270 */
[-C--:B------:R-:W-:Y:S01]  /*10e70*/  ISETP.GE.AND P2, PT, R25, R20.reuse, PT ;  /* 0x000000141900720c */ /* 0x080fe20003f46270 */
[----:B------:R3:W-:Y:S01]  /*10e80*/  @!P1 LDGSTS.E.BYPASS.LTC128B.128 [R85+0x5800], desc[UR6][R6.64] ;  /* 0x0580000006559fae */ /* 0x0007e2000b981a06 */
[-C--:B------:R-:W-:Y:S02]  /*10e90*/  ISETP.GE.AND P4, PT, R23, R20.reuse, PT ;  /* 0x000000141700720c */ /* 0x080fe40003f86270 */
[-C--:B------:R-:W-:Y:S01]  /*10ea0*/  ISETP.GE.AND P1, PT, R26, R20.reuse, PT ;  /* 0x000000141a00720c */ /* 0x080fe20003f26270 */
[----:B------:R4:W-:Y:S01]  /*10eb0*/  @!P0 LDGSTS.E.BYPASS.LTC128B.128 [R85+0x6000], desc[UR6][R4.64] ;  /* 0x0600000004558fae */ /* 0x0009e2000b981a06 */
[----:B------:R-:W-:Y:S01]  /*10ec0*/  ISETP.GE.AND P0, PT, R70, R20, PT ;  /* 0x000000144600720c */ /* 0x000fe20003f06270 */
[----:B------:R-:W-:-:S02]  /*10ed0*/  @!P5 IMAD R16, R231, 0x120, RZ ;  /* 0x00000120e710d824 */ /* 0x000fc400078e02ff */
[----:B------:R4:W-:Y:S01]  /*10ee0*/  @!P6 LDGSTS.E.BYPASS.LTC128B.128 [R85+0x6800], desc[UR6][R10.64] ;  /* 0x068000000a55efae */ /* 0x0009e2000b981a06 */
[----:B------:R-:W-:Y:S01]  /*10ef0*/  ISETP.NE.AND P6, PT, R15, RZ, PT ;  /* 0x000000ff0f00720c */ /* 0x000fe20003fc5270 */
[C---:B------:R-:W-:Y:S02]  /*10f00*/  @!P3 IMAD R0, R231.reuse, 0x160, RZ ;  /* 0x00000160e700b824 */ /* 0x040fe400078e02ff */
[----:B------:R-:W-:-:S06]  /*10f10*/  @!P2 IMAD R18, R231, 0x180, RZ ;  /* 0x00000180e712a824 */ /* 0x000fcc00078e02ff */
[--C-:B------:R-:W-:Y:S02]  /*10f20*/  @!P0 IMAD.MOV.U32 R14, RZ, RZ, R2.reuse ;  /* 0x000000ffff0e8224 */ /* 0x100fe400078e0002 */
[--C-:B-1----:R-:W-:Y:S01]  /*10f30*/  @!P1 IMAD.MOV.U32 R12, RZ, RZ, R2.reuse ;  /* 0x000000ffff0c9224 */ /* 0x102fe200078e0002 */
[----:B--2---:R-:W-:Y:S01]  /*10f40*/  @!P2 MOV R8, R2 ;  /* 0x000000020008a202 */ /* 0x004fe20000000f00 */
[--C-:B------:R-:W-:Y:S02]  /*10f50*/  @!P2 IMAD.MOV.U32 R9, RZ, RZ, R3.reuse ;  /* 0x000000ffff09a224 */ /* 0x100fe400078e0003 */
[--C-:B---3--:R-:W-:Y:S02]  /*10f60*/  @!P3 IMAD.MOV.U32 R6, RZ, RZ, R2.reuse ;  /* 0x000000ffff06b224 */ /* 0x108fe400078e0002 */
[----:B----4-:R-:W-:-:S04]  /*10f70*/  @!P5 IMAD.WIDE.U32 R4, R230, 0x120, R2 ;  /* 0x00000120e604d825 */ /* 0x010fc800078e0002 */
[----:B------:R-:W-:Y:S02]  /*10f80*/  @!P5 IMAD.IADD R17, R16, 0x1, R5 ;  /* 0x000000011011d824 */ /* 0x000fe400078e0205 */
[--C-:B------:R-:W-:Y:S02]  /*10f90*/  @!P3 IMAD.MOV.U32 R7, RZ, RZ, R3.reuse ;  /* 0x000000ffff07b224 */ /* 0x100fe400078e0003 */
[----:B------:R-:W-:Y:S02]  /*10fa0*/  @!P5 IMAD.MOV.U32 R16, RZ, RZ, R4 ;  /* 0x000000ffff10d224 */ /* 0x000fe400078e0004 */
[----:B------:R-:W-:Y:S02]  /*10fb0*/  @!P4 IMAD R10, R231, 0x140, RZ ;  /* 0x00000140e70ac824 */ /* 0x000fe400078e02ff */
[----:B------:R-:W-:Y:S01]  /*10fc0*/  @!P4 IMAD.WIDE.U32 R4, R230, 0x140, R2 ;  /* 0x00000140e604c825 */ /* 0x000fe200078e0002 */
[----:B------:R-:W-:Y:S03]  /*10fd0*/  @!P5 LDGSTS.E.BYPASS.LTC128B.128 [R85+0x7000], desc[UR6][R16.64] ;  /* 0x070000001055dfae */ /* 0x000fe6000b981a06 */
[----:B------:R-:W-:-:S02]  /*10fe0*/  @!P1 IMAD.MOV.U32 R13, RZ, RZ, R3 ;  /* 0x000000ffff0d9224 */ /* 0x000fc400078e0003 */
[----:B------:R-:W-:Y:S02]  /*10ff0*/  @!P0 IMAD.MOV.U32 R15, RZ, RZ, R3 ;  /* 0x000000ffff0f8224 */ /* 0x000fe400078e0003 */
[----:B------:R-:W-:Y:S01]  /*11000*/  @!P3 IMAD.WIDE.U32 R2, R230, 0x160, R6 ;  /* 0x00000160e602b825 */ /* 0x000fe200078e0006 */
[----:B------:R-:W-:-:S03]  /*11010*/  @!P4 IADD3 R11, PT, PT, R10, R5, RZ ;  /* 0x000000050a0bc210 */ /* 0x000fc60007ffe0ff */
[----:B------:R-:W-:Y:S01]  /*11020*/  @!P2 IMAD.WIDE.U32 R6, R230, 0x180, R8 ;  /* 0x00000180e606a825 */ /* 0x000fe200078e0008 */
[----:B------:R-:W-:-:S03]  /*11030*/  @!P3 MOV R8, R2 ;  /* 0x000000020008b202 */ /* 0x000fc60000000f00 */
[----:B------:R-:W-:Y:S02]  /*11040*/  @!P1 IMAD R19, R231, 0x1a0, RZ ;  /* 0x000001a0e7139824 */ /* 0x000fe400078e02ff */
[----:B------:R-:W-:-:S04]  /*11050*/  @!P1 IMAD.WIDE.U32 R12, R230, 0x1a0, R12 ;  /* 0x000001a0e60c9825 */ /* 0x000fc800078e000c */
[----:B------:R-:W-:Y:S02]  /*11060*/  @!P0 IMAD R21, R231, 0x1c0, RZ ;  /* 0x000001c0e7158824 */ /* 0x000fe400078e02ff */
[----:B------:R-:W-:-:S04]  /*11070*/  @!P0 IMAD.WIDE.U32 R14, R230, 0x1c0, R14 ;  /* 0x000001c0e60e8825 */ /* 0x000fc800078e000e */
[----:B------:R-:W-:Y:S02]  /*11080*/  @!P4 IMAD.MOV.U32 R10, RZ, RZ, R4 ;  /* 0x000000ffff0ac224 */ /* 0x000fe400078e0004 */
[----:B------:R-:W-:Y:S02]  /*11090*/  @!P3 IMAD.IADD R9, R0, 0x1, R3 ;  /* 0x000000010009b824 */ /* 0x000fe400078e0203 */
[----:B------:R-:W-:Y:S01]  /*110a0*/  @!P2 IMAD.IADD R7, R18, 0x1, R7 ;  /* 0x000000011207a824 */ /* 0x000fe200078e0207 */
[----:B------:R-:W-:Y:S01]  /*110b0*/  @!P4 LDGSTS.E.BYPASS.LTC128B.128 [R85+0x7800], desc[UR6][R10.64] ;  /* 0x078000000a55cfae */ /* 0x000fe2000b981a06 */
[----:B------:R-:W-:Y:S02]  /*110c0*/  @!P1 IMAD.IADD R5, R19, 0x1, R13 ;  /* 0x0000000113059824 */ /* 0x000fe400078e020d */
[----:B------:R-:W-:Y:S01]  /*110d0*/  @!P1 IMAD.MOV.U32 R4, RZ, RZ, R12 ;  /* 0x000000ffff049224 */ /* 0x000fe200078e000c */
[----:B------:R-:W-:Y:S01]  /*110e0*/  @!P3 LDGSTS.E.BYPASS.LTC128B.128 [R85+0x8000], desc[UR6][R8.64] ;  /* 0x080000000855bfae */ /* 0x000fe2000b981a06 */
[----:B------:R-:W-:-:S02]  /*110f0*/  @!P0 IMAD.IADD R3, R21, 0x1, R15 ;  /* 0x0000000115038824 */ /* 0x000fc400078e020f */
[----:B------:R-:W-:Y:S01]  /*11100*/  @!P0 IMAD.MOV.U32 R2, RZ, RZ, R14 ;  /* 0x000000ffff028224 */ /* 0x000fe200078e000e */
[----:B------:R-:W-:Y:S04]  /*11110*/  @!P2 LDGSTS.E.BYPASS.LTC128B.128 [R85+0x8800], desc[UR6][R6.64] ;  /* 0x088000000655afae */ /* 0x000fe8000b981a06 */
[----:B------:R-:W-:Y:S04]  /*11120*/  @!P1 LDGSTS.E.BYPASS.LTC128B.128 [R85+0x9000], desc[UR6][R4.64] ;  /* 0x0900000004559fae */ /* 0x000fe8000b981a06 */
[----:B------:R1:W-:Y:S04]  /*11130*/  @!P0 LDGSTS.E.BYPASS.LTC128B.128 [R85+0x9800], desc[UR6][R2.64] ;  /* 0x0980000002558fae */ /* 0x0003e8000b981a06 */
[----:B------:R-:W0:Y:S01]  /*11140*/  LDGDEPBAR ;  /* 0x00000000000079af */ /* 0x000e220000000000 */
[----:B------:R-:W-:-:S02]  /*11150*/  ISETP.GE.AND P3, PT, R46, R20, PT ;  /* 0x000000142e00720c */ /* 0x000fc40003f66270 */
[----:B------:R-:W-:Y:S01]  /*11160*/  ISETP.GE.AND P2, PT, R40, R20, PT ;  /* 0x000000142800720c */ /* 0x000fe20003f46270 */
[----:B------:R-:W-:-:S04]  /*11170*/  DEPBAR.LE SB0, 0x0 ;  /* 0x000080000000791a */ /* 0x000fc80000000000 */
[C---:B-1----:R-:W-:Y:S01]  /*11180*/  LEA R2, P0, R104.reuse, R34, 0x1 ;  /* 0x0000002268027211 */ /* 0x042fe200078008ff */
[----:B------:R-:W-:Y:S02]  /*11190*/  @!P6 IMAD.MOV.U32 R4, RZ, RZ, R34 ;  /* 0x000000ffff04e224 */ /* 0x000fe400078e0022 */
[----:B------:R-:W-:Y:S01]  /*111a0*/  @!P6 IMAD.MOV.U32 R5, RZ, RZ, R35 ;  /* 0x000000ffff05e224 */ /* 0x000fe200078e0023 */
[----:B------:R-:W-:Y:S01]  /*111b0*/  BAR.SYNC.DEFER_BLOCKING 0x0 ;  /* 0x0000000000007b1d */ /* 0x000fe20000010000 */
[----:B------:R-:W-:Y:S02]  /*111c0*/  LEA.HI.X R3, R104, R35, R110, 0x1, P0 ;  /* 0x0000002368037211 */ /* 0x000fe400000f0c6e */
[-C--:B------:R-:W-:Y:S02]  /*111d0*/  ISETP.GE.AND P1, PT, R30, R20.reuse, PT ;  /* 0x000000141e00720c */ /* 0x080fe40003f26270 */
        /* <DEDUP_REMOVED lines=11> */
[----:B------:R-:W-:-:S04]  /*11290*/  @!P2 LEA R8, P3, R60, R2, 0x5 ;  /* 0x000000023c08a211 */ /* 0x000fc800078628ff */
[-CC-:B------:R-:W-:Y:S02]  /*112a0*/  @!P2 LEA.HI.X R9, R60, R3.reuse, R61.reuse, 0x5, P3 ;  /* 0x000000033c09a211 */ /* 0x180fe400018f2c3d */
[----:B------:R-:W-:Y:S02]  /*112b0*/  ISETP.GE.AND P3, PT, R28, R20, PT ;  /* 0x000000141c00720c */ /* 0x000fe40003f66270 */
[C---:B------:R-:W-:Y:S02]  /*112c0*/  @!P1 LEA R6, P4, R60.reuse, R2, 0x6 ;  /* 0x000000023c069211 */ /* 0x040fe400078830ff */
[----:B------:R-:W-:Y:S02]  /*112d0*/  ISETP.GE.AND P6, PT, R29, R20, PT ;  /* 0x000000141d00720c */ /* 0x000fe40003fc6270 */
[C---:B------:R-:W-:Y:S01]  /*112e0*/  @!P1 LEA.HI.X R7, R60.reuse, R3, R61, 0x6, P4 ;  /* 0x000000033c079211 */ /* 0x040fe200020f343d */
[----:B------:R-:W-:Y:S01]  /*112f0*/  @!P0 IMAD R0, R61, 0x60, RZ ;  /* 0x000000603d008824 */ /* 0x000fe200078e02ff */
[----:B------:R-:W-:Y:S01]  /*11300*/  @P2 STS.128 [R85+0xb000], RZ ;  /* 0x00b000ff55002388 */ /* 0x000fe20000000c00 */
[----:B-1----:R-:W-:-:S03]  /*11310*/  @!P0 IMAD.WIDE.U32 R4, R60, 0x60, R2 ;  /* 0x000000603c048825 */ /* 0x002fc600078e0002 */
        /* <DEDUP_REMOVED lines=9> */
[----:B------:R1:W-:Y:S01]  /*113b0*/  @!P1 LDGSTS.E.BYPASS.LTC128B.128 [R85+0xb800], desc[UR6][R6.64] ;  /* 0x0b80000006559fae */ /* 0x0003e2000b981a06 */
[----:B------:R-:W-:-:S03]  /*113c0*/  @!P6 IMAD R0, R61, 0xa0, RZ ;  /* 0x000000a03d00e824 */ /* 0x000fc600078e02ff */
[----:B------:R-:W-:Y:S04]  /*113d0*/  @P0 STS.128 [R85+0xc000], RZ ;  /* 0x00c000ff55000388 */ /* 0x000fe80000000c00 */
[----:B------:R-:W-:Y:S01]  /*113e0*/  @!PT LDS RZ, [RZ] ;  /* 0x00000000fffff984 */ /* 0x000fe20000000800 */
[----:B------:R-:W-:Y:S01]  /*113f0*/  @!PT LDS RZ, [RZ] ;  /* 0x00000000fffff984 */ /* 0x000fe20000000800 */
[----:B------:R-:W-:Y:S01]  /*11400*/  @!PT LDS RZ, [RZ] ;  /* 0x00000000fffff984 */ /* 0x000fe20000000800 */
[----:B------:R2:W-:Y:S01]  /*11410*/  @!P0 LDGSTS.E.BYPASS.LTC128B.128 [R85+0xc000], desc[UR6][R4.64] ;  /* 0x0c00000004558fae */ /* 0x0005e2000b981a06 */
[----:B------:R-:W-:-:S03]  /*11420*/  ISETP.GE.AND P0, PT, R32, R20, PT ;  /* 0x000000142000720c */ /* 0x000fc60003f06270 */
[----:B------:R-:W-:Y:S01]  /*11430*/  @P3 STS.128 [R85+0xc800], RZ ;  /* 0x00c800ff55003388 */ /* 0x000fe20000000c00 */
[----:B-1----:R-:W-:-:S04]  /*11440*/  @!P3 LEA R6, P1, R60, R2, 0x7 ;  /* 0x000000023c06b211 */ /* 0x002fc800078238ff */
[C---:B------:R-:W-:Y:S02]  /*11450*/  @!P3 LEA.HI.X R7, R60.reuse, R3, R61, 0x7, P1 ;  /* 0x000000033c07b211 */ /* 0x040fe400008f3c3d */
[-C--:B------:R-:W-:Y:S01]  /*11460*/  ISETP.GE.AND P1, PT, R31, R20.reuse, PT ;  /* 0x000000141f00720c */ /* 0x080fe20003f26270 */
[----:B--2---:R-:W-:Y:S02]  /*11470*/  @!P6 IMAD.WIDE.U32 R4, R60, 0xa0, R2 ;  /* 0x000000a03c04e825 */ /* 0x004fe400078e0002 */
[----:B------:R-:W-:Y:S01]  /*11480*/  @!PT LDS RZ, [RZ] ;  /* 0x00000000fffff984 */ /* 0x000fe20000000800 */
[----:B------:R-:W-:Y:S01]  /*11490*/  @!PT LDS RZ, [RZ] ;  /* 0x00000000fffff984 */ /* 0x000fe20000000800 */
[----:B------:R-:W-:Y:S01]  /*114a0*/  @!PT LDS RZ, [RZ] ;  /* 0x00000000fffff984 */ /* 0x000fe20000000800 */
[----:B------:R1:W-:Y:S03]  /*114b0*/  @!P3 LDGSTS.E.BYPASS.LTC128B.128 [R85+0xc800], desc[UR6][R6.64] ;  /* 0x0c8000000655bfae */ /* 0x0003e6000b981a06 */
[----:B------:R-:W-:Y:S01]  /*114c0*/  @!P6 IADD3 R5, PT, PT, R0, R5, RZ ;  /* 0x000000050005e210 */ /* 0x000fe20007ffe0ff */
[----:B------:R-:W-:Y:S04]  /*114d0*/  @P6 STS.128 [R85+0xd000], RZ ;  /* 0x00d000ff55006388 */ /* 0x000fe80000000c00 */
[----:B------:R-:W-:Y:S01]  /*114e0*/  @!PT LDS RZ, [RZ] ;  /* 0x00000000fffff984 */ /* 0x000fe20000000800 */
[----:B------:R-:W-:Y:S01]  /*114f0*/  @!PT LDS RZ, [RZ] ;  /* 0x00000000fffff984 */ /* 0x000fe20000000800 */
[----:B------:R-:W-:Y:S01]  /*11500*/  @!PT LDS RZ, [RZ] ;  /* 0x00000000fffff984 */ /* 0x000fe20000000800 */
[----:B------:R2:W-:Y:S01]  /*11510*/  @!P6 LDGSTS.E.BYPASS.LTC128B.128 [R85+0xd000], desc[UR6][R4.64] ;  /* 0x0d0000000455efae */ /* 0x0005e2000b981a06 */
[----:B------:R-:W-:Y:S01]  /*11520*/  ISETP.GE.AND P6, PT, R33, R20, PT ;  /* 0x000000142100720c */ /* 0x000fe20003fc6270 */
[----:B------:R-:W-:-:S02]  /*11530*/  @!P1 IMAD R10, R61, 0xc0, RZ ;  /* 0x000000c03d0a9824 */ /* 0x000fc400078e02ff */
[----:B------:R-:W-:Y:S02]  /*11540*/  @!P0 IMAD R0, R61, 0xe0, RZ ;  /* 0x000000e03d008824 */ /* 0x000fe400078e02ff */
[--C-:B------:R-:W-:Y:S01]  /*11550*/  @!P0 IMAD.WIDE.U32 R8, R60, 0xe0, R2.reuse ;  /* 0x000000e03c088825 */ /* 0x100fe200078e0002 */
[----:B------:R-:W-:Y:S01]  /*11560*/  @P1 STS.128 [R85+0xd800], RZ ;  /* 0x00d800ff55001388 */ /* 0x000fe20000000c00 */
[----:B------:R-:W-:Y:S02]  /*11570*/  ISETP.GE.AND P5, PT, R24, R20, PT ;  /* 0x000000141800720c */ /* 0x000fe40003fa6270 */
[----:B-1----:R-:W-:-:S04]  /*11580*/  @!P1 IMAD.WIDE.U32 R6, R60, 0xc0, R2 ;  /* 0x000000c03c069825 */ /* 0x002fc800078e0002 */
[----:B------:R-:W-:Y:S02]  /*11590*/  @!P1 IMAD.IADD R7, R10, 0x1, R7 ;  /* 0x000000010a079824 */ /* 0x000fe400078e0207 */
[----:B--2---:R-:W-:-:S03]  /*115a0*/  @!P0 IMAD.IADD R5, R0, 0x1, R9 ;  /* 0x0000000100058824 */ /* 0x004fc600078e0209 */
[----:B------:R-:W-:Y:S01]  /*115b0*/  @!PT LDS RZ, [RZ] ;  /* 0x00000000fffff984 */ /* 0x000fe20000000800 */
[----:B------:R-:W-:Y:S01]  /*115c0*/  @!PT LDS RZ, [RZ] ;  /* 0x00000000fffff984 */ /* 0x000fe20000000800 */
[----:B------:R-:W-:Y:S01]  /*115d0*/  @!PT LDS RZ, [RZ] ;  /* 0x00000000fffff984 */ /* 0x000fe20000000800 */
[----:B------:R1:W-:Y:S01]  /*115e0*/  @!P1 LDGSTS.E.BYPASS.LTC128B.128 [R85+0xd800], desc[UR6][R6.64] ;  /* 0x0d80000006559fae */ /* 0x0003e2000b981a06 */
[----:B------:R-:W-:-:S03]  /*115f0*/  @!P0 IMAD.MOV.U32 R4, RZ, RZ, R8 ;  /* 0x000000ffff048224 */ /* 0x000fc600078e0008 */
[----:B------:R-:W-:Y:S01]  /*11600*/  @P0 STS.128 [R85+0xe000], RZ ;  /* 0x00e000ff55000388 */ /* 0x000fe20000000c00 */
[----:B------:R-:W-:-:S03]  /*11610*/  ISETP.GE.AND P3, PT, R22, R20, PT ;  /* 0x000000141600720c */ /* 0x000fc60003f66270 */
[----:B------:R-:W-:Y:S01]  /*11620*/  @!PT LDS RZ, [RZ] ;  /* 0x00000000fffff984 */ /* 0x000fe20000000800 */
[----:B------:R-:W-:Y:S01]  /*11630*/  @!PT LDS RZ, [RZ] ;  /* 0x00000000fffff984 */ /* 0x000fe20000000800 */
[----:B------:R-:W-:Y:S01]  /*11640*/  @!PT LDS RZ, [RZ] ;  /* 0x00000000fffff984 */ /* 0x000fe20000000800 */
[----:B------:R2:W-:Y:S01]  /*11650*/  @!P0 LDGSTS.E.BYPASS.LTC128B.128 [R85+0xe000], desc[UR6][R4.64] ;  /* 0x0e00000004558fae */ /* 0x0005e2000b981a06 */
[C---:B------:R-:W-:Y:S02]  /*11660*/  @!P6 LEA R18, P0, R60.reuse, R2, 0x8 ;  /* 0x000000023c12e211 */ /* 0x040fe400078040ff */
[-C--:B------:R-:W-:Y:S02]  /*11670*/  ISETP.GE.AND P4, PT, R23, R20.reuse, PT ;  /* 0x000000141700720c */ /* 0x080fe40003f86270 */
[-C--:B------:R-:W-:Y:S02]  /*11680*/  ISETP.GE.AND P2, PT, R25, R20.reuse, PT ;  /* 0x000000141900720c */ /* 0x080fe40003f46270 */
[----:B------:R-:W-:Y:S02]  /*11690*/  @!P6 LEA.HI.X R19, R60, R3, R61, 0x8, P0 ;  /* 0x000000033c13e211 */ /* 0x000fe400000f443d */
[-C--:B------:R-:W-:Y:S02]  /*116a0*/  ISETP.GE.AND P1, PT, R26, R20.reuse, PT ;  /* 0x000000141a00720c */ /* 0x080fe40003f26270 */
[----:B------:R-:W-:Y:S01]  /*116b0*/  ISETP.GE.AND P0, PT, R70, R20, PT ;  /* 0x000000144600720c */ /* 0x000fe20003f06270 */
[----:B------:R-:W-:-:S04]  /*116c0*/  @!P5 IMAD R16, R61, 0x120, RZ ;  /* 0x000001203d10d824 */ /* 0x000fc800078e02ff */
[----:B------:R-:W-:Y:S01]  /*116d0*/  @!P4 IMAD R10, R61, 0x140, RZ ;  /* 0x000001403d0ac824 */ /* 0x000fe200078e02ff */
[----:B-1----:R-:W-:Y:S01]  /*116e0*/  @!P3 MOV R6, R2 ;  /* 0x000000020006b202 */ /* 0x002fe20000000f00 */
[--C-:B------:R-:W-:Y:S02]  /*116f0*/  @!P3 IMAD.MOV.U32 R7, RZ, RZ, R3.reuse ;  /* 0x000000ffff07b224 */ /* 0x100fe400078e0003 */
[----:B--2---:R-:W-:-:S04]  /*11700*/  @!P5 IMAD.WIDE.U32 R4, R60, 0x120, R2 ;  /* 0x000001203c04d825 */ /* 0x004fc800078e0002 */
[----:B------:R-:W-:Y:S02]  /*11710*/  @!P5 IMAD.IADD R17, R16, 0x1, R5 ;  /* 0x000000011011d824 */ /* 0x000fe400078e0205 */
[----:B------:R-:W-:Y:S02]  /*11720*/  @!P5 IMAD.MOV.U32 R16, RZ, RZ, R4 ;  /* 0x000000ffff10d224 */ /* 0x000fe400078e0004 */
[----:B------:R-:W-:Y:S01]  /*11730*/  @!P4 IMAD.WIDE.U32 R4, R60, 0x140, R2 ;  /* 0x000001403c04c825 */ /* 0x000fe200078e0002 */
[----:B------:R-:W-:-:S03]  /*11740*/  @!P0 MOV R14, R2 ;  /* 0x00000002000e8202 */ /* 0x000fc60000000f00 */
[--C-:B------:R-:W-:Y:S02]  /*11750*/  @!P2 IMAD.MOV.U32 R8, RZ, RZ, R2.reuse ;  /* 0x000000ffff08a224 */ /* 0x100fe400078e0002 */
[--C-:B------:R-:W-:Y:S02]  /*11760*/  @!P2 IMAD.MOV.U32 R9, RZ, RZ, R3.reuse ;  /* 0x000000ffff09a224 */ /* 0x100fe400078e0003 */
[----:B------:R-:W-:Y:S02]  /*11770*/  @!P1 IMAD.MOV.U32 R12, RZ, RZ, R2 ;  /* 0x000000ffff0c9224 */ /* 0x000fe400078e0002 */
[--C-:B------:R-:W-:Y:S02]  /*11780*/  @!P1 IMAD.MOV.U32 R13, RZ, RZ, R3.reuse ;  /* 0x000000ffff0d9224 */ /* 0x100fe400078e0003 */
[----:B------:R-:W-:Y:S02]  /*11790*/  @!P0 IMAD.MOV.U32 R15, RZ, RZ, R3 ;  /* 0x000000ffff0f8224 */ /* 0x000fe400078e0003 */
[----:B------:R-:W-:-:S02]  /*117a0*/  @!P3 IMAD R0, R61, 0x160, RZ ;  /* 0x000001603d00b824 */ /* 0x000fc400078e02ff */
[----:B------:R-:W-:Y:S01]  /*117b0*/  @!P3 IMAD.WIDE.U32 R2, R60, 0x160, R6 ;  /* 0x000001603c02b825 */ /* 0x000fe200078e0006 */
[----:B------:R-:W-:Y:S03]  /*117c0*/  @P6 STS.128 [R85+0xe800], RZ ;  /* 0x00e800ff55006388 */ /* 0x000fe60000000c00 */
[----:B------:R-:W-:Y:S01]  /*117d0*/  @!P4 IMAD.IADD R11, R10, 0x1, R5 ;  /* 0x000000010a0bc824 */ /* 0x000fe200078e0205 */
[----:B------:R-:W-:Y:S01]  /*117e0*/  @!PT LDS RZ, [RZ] ;  /* 0x00000000fffff984 */ /* 0x000fe20000000800 */
[----:B------:R-:W-:Y:S01]  /*117f0*/  @!PT LDS RZ, [RZ] ;  /* 0x00000000fffff984 */ /* 0x000fe20000000800 */
[----:B------:R-:W-:Y:S01]  /*11800*/  @!PT LDS RZ, [RZ] ;  /* 0x00000000fffff984 */ /* 0x000fe20000000800 */
[----:B------:R-:W-:Y:S01]  /*11810*/  @!P6 LDGSTS.E.BYPASS.LTC128B.128 [R85+0xe800], desc[UR6][R18.64] ;  /* 0x0e8000001255efae */ /* 0x000fe2000b981a06 */
[C---:B------:R-:W-:Y:S02]  /*11820*/  @!P2 IMAD R20, R61.reuse, 0x180, RZ ;  /* 0x000001803d14a824 */ /* 0x040fe400078e02ff */
[----:B------:R-:W-:Y:S01]  /*11830*/  @!P2 IMAD.WIDE.U32 R6, R60, 0x180, R8 ;  /* 0x000001803c06a825 */ /* 0x000fe200078e0008 */
[----:B------:R-:W-:Y:S03]  /*11840*/  @P5 STS.128 [R85+0xf000], RZ ;  /* 0x00f000ff55005388 */ /* 0x000fe60000000c00 */
[----:B------:R-:W-:Y:S01]  /*11850*/  @!P4 IMAD.MOV.U32 R10, RZ, RZ, R4 ;  /* 0x000000ffff0ac224 */ /* 0x000fe200078e0004 */
[----:B------:R-:W-:Y:S01]  /*11860*/  @!PT LDS RZ, [RZ] ;  /* 0x00000000fffff984 */ /* 0x000fe20000000800 */
[----:B------:R-:W-:Y:S01]  /*11870*/  @!PT LDS RZ, [RZ] ;  /* 0x00000000fffff984 */ /* 0x000fe20000000800 */
[----:B------:R-:W-:Y:S01]  /*11880*/  @!PT LDS RZ, [RZ] ;  /* 0x00000000fffff984 */ /* 0x000fe20000000800 */
[----:B------:R-:W-:Y:S01]  /*11890*/  @!P5 LDGSTS.E.BYPASS.LTC128B.128 [R85+0xf000], desc[UR6][R16.64] ;  /* 0x0f0000001055dfae */ /* 0x000fe2000b981a06 */
        /* <DEDUP_REMOVED lines=8> */
[----:B------:R-:W-:Y:S02]  /*11920*/  @!P3 IMAD.MOV.U32 R8, RZ, RZ, R2 ;  /* 0x000000ffff08b224 */ /* 0x000fe400078e0002 */
        /* <DEDUP_REMOVED lines=10> */
[----:B------:R-:W-:Y:S01]  /*119d0*/  @!P0 IADD3 R3, PT, PT, R22, R15, RZ ;  /* 0x0000000f16038210 */ /* 0x000fe20007ffe0ff */
[----:B------:R-:W-:Y:S01]  /*119e0*/  @!P0 IMAD.MOV.U32 R2, RZ, RZ, R14 ;  /* 0x000000ffff028224 */ /* 0x000fe200078e000e */
        /* <DEDUP_REMOVED lines=15> */
[----:B------:R-:W2:Y:S01]  /*11ae0*/  LD.E R0, desc[UR6][R134.64+0x18c] ;  /* 0x00018c0686007980 */ /* 0x000ea2000c101900 */
[----:B------:R-:W3:Y:S01]  /*11af0*/  S2R R226, SR_TID.X ;  /* 0x0000000000e27919 */ /* 0x000ee20000002100 */
[----:B------:R-:W4:Y:S01]  /*11b00*/  S2UR UR8, SR_CgaCtaId ;  /* 0x00000000000879c3 */ /* 0x000f220000008800 */
[----:B------:R-:W-:Y:S01]  /*11b10*/  UMOV UR4, 0x400 ;  /* 0x0000040000047882 */ /* 0x000fe20000000000 */
[----:B------:R-:W-:Y:S01]  /*11b20*/  IMAD.MOV.U32 R116, RZ, RZ, 0x20 ;  /* 0x00000020ff747424 */ /* 0x000fe200078e00ff */
[----:B------:R-:W0:Y:S01]  /*11b30*/  LDGDEPBAR ;  /* 0x00000000000079af */ /* 0x000e220000000000 */
[----:B---3--:R-:W-:Y:S01]  /*11b40*/  SHF.R.U32.HI R223, RZ, 0x1, R226 ;  /* 0x00000001ffdf7819 */ /* 0x008fe200000116e2 */
[C---:B------:R-:W-:Y:S01]  /*11b50*/  IMAD.SHL.U32 R224, R226.reuse, 0x20, RZ ;  /* 0x00000020e2e07824 */ /* 0x040fe200078e00ff */
[C---:B------:R-:W-:Y:S01]  /*11b60*/  SHF.L.U32 R198, R226.reuse, 0x6, RZ ;  /* 0x00000006e2c67819 */ /* 0x040fe200000006ff */
[----:B------:R-:W-:Y:S01]  /*11b70*/  IMAD.SHL.U32 R210, R226, 0x8, RZ ;  /* 0x00000008e2d27824 */ /* 0x000fe200078e00ff */
[----:B-1----:R-:W-:-:S02]  /*11b80*/  LOP3.LUT R2, R223, 0x8, RZ, 0xc0, !PT ;  /* 0x00000008df027812 */ /* 0x002fc400078ec0ff */
[----:B------:R-:W-:Y:S02]  /*11b90*/  LOP3.LUT R224, R224, 0x7c00, RZ, 0xc0, !PT ;  /* 0x00007c00e0e07812 */ /* 0x000fe400078ec0ff */
[----:B------:R-:W-:Y:S02]  /*11ba0*/  LOP3.LUT R222, R210, 0x38, RZ, 0xc0, !PT ;  /* 0x00000038d2de7812 */ /* 0x000fe400078ec0ff */
[--C-:B------:R-:W-:Y:S02]  /*11bb0*/  LOP3.LUT R2, R2, 0x1c0, R198.reuse, 0xf8, !PT ;  /* 0x000001c002027812 */ /* 0x100fe400078ef8c6 */
[----:B------:R-:W-:Y:S02]  /*11bc0*/  LOP3.LUT R4, R226, 0x8, RZ, 0xc0, !PT ;  /* 0x00000008e2047812 */ /* 0x000fe400078ec0ff */
[----:B------:R-:W-:Y:S02]  /*11bd0*/  LOP3.LUT R3, R224, 0x200, R198, 0xf8, !PT ;  /* 0x00000200e0037812 */ /* 0x000fe400078ef8c6 */
[----:B------:R-:W-:-:S02]  /*11be0*/  LOP3.LUT R208, R2, R222, RZ, 0x3c, !PT ;  /* 0x000000de02d07212 */ /* 0x000fc400078e3cff */
[----:B------:R-:W-:Y:S01]  /*11bf0*/  LOP3.LUT R4, R4, 0x1c0, R198, 0xf8, !PT ;  /* 0x000001c004047812 */ /* 0x000fe200078ef8c6 */
[----:B----4-:R-:W-:Y:S01]  /*11c00*/  ULEA UR8, UR8, UR4, 0x18 ;  /* 0x0000000408087291 */ /* 0x010fe2000f8ec0ff */
[----:B------:R-:W-:Y:S02]  /*11c10*/  LOP3.LUT R2, R3, R208, RZ, 0xfc, !PT ;  /* 0x000000d003027212 */ /* 0x000fe400078efcff */
[----:B------:R-:W-:Y:S02]  /*11c20*/  LOP3.LUT R62, R198, 0x400, RZ, 0xc0, !PT ;  /* 0x00000400c63e7812 */ /* 0x000fe400078ec0ff */
[----:B------:R-:W-:Y:S02]  /*11c30*/  LOP3.LUT R3, R4, R222, RZ, 0x3c, !PT ;  /* 0x000000de04037212 */ /* 0x000fe400078e3cff */
[----:B------:R-:W-:-:S03]  /*11c40*/  LEA R2, R2, UR8, 0x1 ;  /* 0x0000000802027c11 */ /* 0x000fc6000f8e08ff */
[----:B------:R-:W-:Y:S02]  /*11c50*/  IMAD R62, R3, 0x2, R62 ;  /* 0x00000002033e7824 */ /* 0x000fe400078e023e */
[----:B------:R1:W-:Y:S04]  /*11c60*/  LDSM.16.M88.4 R16, [R2] ;  /* 0x000000000210783b */ /* 0x0003e80000000200 */
[----:B------:R-:W3:Y:S01]  /*11c70*/  LDSM.16.M88.4 R8, [R62+UR8+0x2000] ;  /* 0x002000083e08783b */ /* 0x000ee20008000200 */
[----:B------:R-:W-:Y:S01]  /*11c80*/  R2P PR, R226, 0x6 ;  /* 0x00000006e2007804 */ /* 0x000fe20000000000 */
[----:B------:R-:W-:Y:S02]  /*11c90*/  VIADD R3, R62, UR8 ;  /* 0x000000083e037c36 */ /* 0x000fe40008000000 */
[----:B------:R-:W4:Y:S02]  /*11ca0*/  LDSM.16.M88.4 R36, [R62+UR8+0x2800] ;  /* 0x002800083e24783b */ /* 0x000f240008000200 */
[----:B------:R-:W-:Y:S01]  /*11cb0*/  SEL R116, R116, 0xffffffe0, !P1 ;  /* 0xffffffe074747807 */ /* 0x000fe20004800000 */
[----:B------:R-:W-:Y:S01]  /*11cc0*/  IMAD.MOV.U32 R181, RZ, RZ, 0x40 ;  /* 0x00000040ffb57424 */ /* 0x000fe200078e00ff */
[----:B------:R-:W-:Y:S02]  /*11cd0*/  LDSM.16.M88.4 R44, [R62+UR8+0x3000] ;  /* 0x003000083e2c783b */ /* 0x000fe40008000200 */
[----:B------:R-:W-:Y:S01]  /*11ce0*/  IADD3 R21, PT, PT, R3, R116, RZ ;  /* 0x0000007403157210 */ /* 0x000fe20007ffe0ff */
[----:B------:R-:W-:Y:S01]  /*11cf0*/  IMAD.IADD R4, R2, 0x1, R116 ;  /* 0x0000000102047824 */ /* 0x000fe200078e0274 */
[----:B------:R-:W-:Y:S04]  /*11d00*/  LDSM.16.M88.4 R56, [R62+UR8+0x3800] ;  /* 0x003800083e38783b */ /* 0x000fe80008000200 */
[----:B------:R4:W-:Y:S04]  /*11d10*/  LDSM.16.M88.4 R12, [R4] ;  /* 0x00000000040c783b */ /* 0x0009e80000000200 */
[----:B------:R-:W4:Y:S01]  /*11d20*/  LDSM.16.M88.4 R32, [R21+0x2000] ;  /* 0x002000001520783b */ /* 0x000f220000000200 */
[----:B------:R-:W-:-:S03]  /*11d30*/  SEL R181, R181, 0xffffffc0, !P2 ;  /* 0xffffffc0b5b57807 */ /* 0x000fc60005000000 */
[----:B------:R-:W4:Y:S02]  /*11d40*/  LDSM.16.M88.4 R52, [R21+0x2800] ;  /* 0x002800001534783b */ /* 0x000f240000000200 */
[--C-:B-1----:R-:W-:Y:S02]  /*11d50*/  IMAD.IADD R2, R2, 0x1, R181.reuse ;  /* 0x0000000102027824 */ /* 0x102fe400078e02b5 */
[----:B------:R-:W-:Y:S01]  /*11d60*/  IMAD.IADD R3, R3, 0x1, R181 ;  /* 0x0000000103037824 */ /* 0x000fe200078e02b5 */
[----:B------:R-:W-:Y:S04]  /*11d70*/  LDSM.16.M88.4 R48, [R21+0x3000] ;  /* 0x003000001530783b */ /* 0x000fe80000000200 */
[----:B------:R-:W-:Y:S04]  /*11d80*/  LDSM.16.M88.4 R80, [R3+0x2000] ;  /* 0x002000000350783b */ /* 0x000fe80000000200 */
[----:B------:R-:W-:Y:S01]  /*11d90*/  LDSM.16.M88.4 R72, [R21+0x3800] ;  /* 0x003800001548783b */ /* 0x000fe20000000200 */
[C---:B---3--:R-:W-:Y:S03]  /*11da0*/  HMMA.16816.F32.BF16 R24, R16.reuse, R8, RZ ;  /* 0x000000081018723c */ /* 0x048fe600000418ff */
[----:B------:R-:W-:Y:S05]  /*11db0*/  LDSM.16.M88.4 R64, [R62+UR8+0x4000] ;  /* 0x004000083e40783b */ /* 0x000fea0008000200 */
[----:B----4-:R-:W-:Y:S01]  /*11dc0*/  HMMA.16816.F32.BF16 R4, R16, R10, RZ ;  /* 0x0000000a1004723c */ /* 0x010fe200000418ff */
[----:B------:R1:W3:Y:S01]  /*11dd0*/  LDSM.16.M88.4 R8, [R2] ;  /* 0x000000000208783b */ /* 0x0002e20000000200 */
        /* <DEDUP_REMOVED lines=10> */
[----:B------:R-:W4:Y:S07]  /*11e80*/  LDSM.16.M88.4 R44, [R3+0x2800] ;  /* 0x00280000032c783b */ /* 0x000f2e0000000200 */
[----:B---3--:R-:W-:Y:S08]  /*11e90*/  HMMA.16816.F32.BF16 R40, R8, R80, R40 ;  /* 0x000000500828723c */ /* 0x008ff00000041828 */
[----:B------:R-:W-:Y:S08]  /*11ea0*/  HMMA.16816.F32.BF16 R24, R16, R56, RZ ;  /* 0x000000381018723c */ /* 0x000ff000000418ff */
[C---:B------:R-:W-:Y:S08]  /*11eb0*/  HMMA.16816.F32.BF16 R96, R12.reuse, R48, R32 ;  /* 0x000000300c60723c */ /* 0x040ff00000041820 */
[----:B------:R-:W-:Y:S01]  /*11ec0*/  HMMA.16816.F32.BF16 R100, R12, R50, R28 ;  /* 0x000000320c64723c */ /* 0x000fe2000004181c */
[----:B------:R-:W-:Y:S07]  /*11ed0*/  LDSM.16.M88.4 R48, [R20+0x2800] ;  /* 0x002800001430783b */ /* 0x000fee0000000200 */
[----:B------:R-:W-:Y:S01]  /*11ee0*/  HMMA.16816.F32.BF16 R28, R16, R58, RZ ;  /* 0x0000003a101c723c */ /* 0x000fe200000418ff */
[----:B------:R-:W-:Y:S07]  /*11ef0*/  LDSM.16.M88.4 R56, [R21+0x4800] ;  /* 0x004800001538783b */ /* 0x000fee0000000200 */
[----:B-1----:R-:W-:Y:S01]  /*11f00*/  HMMA.16816.F32.BF16 R32, R4, R76, R40 ;  /* 0x0000004c0420723c */ /* 0x002fe20000041828 */
[----:B------:R-:W1:Y:S07]  /*11f10*/  LDSM.16.M88.4 R40, [R21+0x4000] ;  /* 0x004000001528783b */ /* 0x000e6e0000000200 */
[----:B------:R-:W-:Y:S08]  /*11f20*/  HMMA.16816.F32.BF16 R36, R16, R38, RZ ;  /* 0x000000261024723c */ /* 0x000ff000000418ff */
[----:B------:R-:W-:Y:S08]  /*11f30*/  HMMA.16816.F32.BF16 R104, R12, R72, R24 ;  /* 0x000000480c68723c */ /* 0x000ff00000041818 */
[----:B------:R-:W-:Y:S08]  /*11f40*/  HMMA.16816.F32.BF16 R24, R8, R82, R68 ;  /* 0x000000520818723c */ /* 0x000ff00000041844 */
[----:B------:R-:W-:Y:S01]  /*11f50*/  HMMA.16816.F32.BF16 R108, R12, R74, R28 ;  /* 0x0000004a0c6c723c */ /* 0x000fe2000004181c */
[----:B------:R-:W-:Y:S07]  /*11f60*/  LDSM.16.M88.4 R72, [R62+UR8+0x5800] ;  /* 0x005800083e48783b */ /* 0x000fee0008000200 */
[----:B------:R-:W-:Y:S08]  /*11f70*/  HMMA.16816.F32.BF16 R28, R16, R64, RZ ;  /* 0x00000040101c723c */ /* 0x000ff000000418ff */
[----:B------:R-:W-:Y:S01]  /*11f80*/  HMMA.16816.F32.BF16 R92, R12, R54, R36 ;  /* 0x000000360c5c723c */ /* 0x000fe20000041824 */
[----:B------:R-:W3:Y:S07]  /*11f90*/  LDSM.16.M88.4 R52, [R62+UR8+0x4800] ;  /* 0x004800083e34783b */ /* 0x000eee0008000200 */
[----:B------:R-:W-:Y:S08]  /*11fa0*/  HMMA.16816.F32.BF16 R36, R4, R78, R24 ;  /* 0x0000004e0424723c */ /* 0x000ff00000041818 */
[----:B----4-:R-:W-:Y:S08]  /*11fb0*/  HMMA.16816.F32.BF16 R24, R8, R44, R84 ;  /* 0x0000002c0818723c */ /* 0x010ff00000041854 */
[----:B-1----:R-:W-:Y:S08]  /*11fc0*/  HMMA.16816.F32.BF16 R112, R12, R40, R28 ;  /* 0x000000280c70723c */ /* 0x002ff0000004181c */
[----:B------:R-:W-:Y:S01]  /*11fd0*/  HMMA.16816.F32.BF16 R28, R16, R66, RZ ;  /* 0x00000042101c723c */ /* 0x000fe200000418ff */
[----:B------:R-:W1:Y:S01]  /*11fe0*/  LDSM.16.M88.4 R64, [R3+0x3000] ;  /* 0x003000000340783b */ /* 0x000e620000000200 */
[----:B--2---:R-:W-:-:S04]  /*11ff0*/  FMUL.FTZ R2, R32, R0 ;  /* 0x0000000020027220 */ /* 0x004fc80000410000 */
[----:B------:R2:W-:Y:S02]  /*12000*/  MUFU.TANH R166, R2 ;  /* 0x0000000200a67308 */ /* 0x0005e40000002400 */
[----:B--2---:R-:W-:-:S06]  /*12010*/  FMUL.FTZ R2, R33, R0 ;  /* 0x0000000021027220 */ /* 0x004fcc0000410000 */
[----:B------:R2:W-:Y:S06]  /*12020*/  MUFU.TANH R168, R2 ;  /* 0x0000000200a87308 */ /* 0x0005ec0000002400 */
[----:B------:R-:W-:Y:S01]  /*12030*/  HMMA.16816.F32.BF16 R68, R12, R42, R28 ;  /* 0x0000002a0c44723c */ /* 0x000fe2000004181c */
[----:B------:R-:W-:Y:S07]  /*12040*/  LDSM.16.M88.4 R40, [R20+0x3000] ;  /* 0x003000001428783b */ /* 0x000fee0000000200 */
[----:B---3--:R-:W-:Y:S01]  /*12050*/  HMMA.16816.F32.BF16 R28, R16, R52, RZ ;  /* 0x00000034101c723c */ /* 0x008fe200000418ff */
[----:B--2---:R-:W-:-:S04]  /*12060*/  FMUL.FTZ R2, R34, R0 ;  /* 0x0000000022027220 */ /* 0x004fc80000410000 */
[----:B------:R2:W3:Y:S02]  /*12070*/  MUFU.TANH R89, R2 ;  /* 0x0000000200597308 */ /* 0x0004e40000002400 */
[-C--:B--2---:R-:W-:Y:S02]  /*12080*/  FMUL.FTZ R2, R35, R0.reuse ;  /* 0x0000000023027220 */ /* 0x084fe40000410000 */
[----:B------:R-:W-:Y:S04]  /*12090*/  HMMA.16816.F32.BF16 R32, R4, R48, R24 ;  /* 0x000000300420723c */ /* 0x000fe80000041818 */
[----:B------:R2:W4:Y:S04]  /*120a0*/  MUFU.TANH R90, R2 ;  /* 0x00000002005a7308 */ /* 0x0005280000002400 */
[----:B------:R-:W-:Y:S01]  /*120b0*/  HMMA.16816.F32.BF16 R24, R8, R46, R92 ;  /* 0x0000002e0818723c */ /* 0x000fe2000004185c */
[----:B------:R-:W3:Y:S01]  /*120c0*/  LDSM.16.M88.4 R44, [R62+UR8+0x5000] ;  /* 0x005000083e2c783b */ /* 0x000ee20008000200 */
[----:B--2---:R-:W-:-:S04]  /*120d0*/  FMUL.FTZ R2, R36, R0 ;  /* 0x0000000024027220 */ /* 0x004fc80000410000 */
[----:B------:R2:W-:Y:S02]  /*120e0*/  MUFU.TANH R163, R2 ;  /* 0x0000000200a37308 */ /* 0x0005e40000002400 */
[----:B------:R-:W-:Y:S01]  /*120f0*/  HMMA.16816.F32.BF16 R76, R12, R56, R28 ;  /* 0x000000380c4c723c */ /* 0x000fe2000004181c */
[----:B--2---:R-:W-:-:S05]  /*12100*/  FMUL.FTZ R2, R37, R0 ;  /* 0x0000000025027220 */ /* 0x004fca0000410000 */
        /* <DEDUP_REMOVED lines=9> */
[----:B-1----:R-:W-:Y:S01]  /*121a0*/  HMMA.16816.F32.BF16 R24, R8, R64, R96 ;  /* 0x000000400818723c */ /* 0x002fe20000041860 */
[----:B---3--:R-:W-:-:S04]  /*121b0*/  FMUL.FTZ R2, R32, R0 ;  /* 0x0000000020027220 */ /* 0x008fc80000410000 */
[----:B------:R1:W-:Y:S03]  /*121c0*/  MUFU.TANH R193, R2 ;  /* 0x0000000200c17308 */ /* 0x0003e60000002400 */
[----:B------:R-:W-:Y:S01]  /*121d0*/  HMMA.16816.F32.BF16 R80, R12, R58, R28 ;  /* 0x0000003a0c50723c */ /* 0x000fe2000004181c */
[----:B------:R-:W3:Y:S01]  /*121e0*/  LDSM.16.M88.4 R56, [R20+0x3800] ;  /* 0x003800001438783b */ /* 0x000ee20000000200 */
[----:B-1----:R-:W-:-:S04]  /*121f0*/  FMUL.FTZ R2, R33, R0 ;  /* 0x0000000021027220 */ /* 0x002fc80000410000 */
[----:B------:R1:W-:Y:S02]  /*12200*/  MUFU.TANH R194, R2 ;  /* 0x0000000200c27308 */ /* 0x0003e40000002400 */
[----:B------:R-:W-:Y:S01]  /*12210*/  HMMA.16816.F32.BF16 R28, R16, R44, RZ ;  /* 0x0000002c101c723c */ /* 0x000fe200000418ff */
[----:B-1----:R-:W-:-:S05]  /*12220*/  FMUL.FTZ R2, R34, R0 ;  /* 0x0000000022027220 */ /* 0x002fca0000410000 */
[----:B------:R1:W4:Y:S02]  /*12230*/  MUFU.TANH R91, R2 ;  /* 0x00000002005b7308 */ /* 0x0003240000002400 */
[-C--:B-1----:R-:W-:Y:S02]  /*12240*/  FMUL.FTZ R2, R35, R0.reuse ;  /* 0x0000000023027220 */ /* 0x082fe40000410000 */
[----:B------:R-:W-:Y:S04]  /*12250*/  HMMA.16816.F32.BF16 R32, R4, R40, R24 ;  /* 0x000000280420723c */ /* 0x000fe80000041818 */
[----:B------:R1:W4:Y:S04]  /*12260*/  MUFU.TANH R148, R2 ;  /* 0x0000000200947308 */ /* 0x0003280000002400 */
[----:B------:R-:W-:Y:S01]  /*12270*/  HMMA.16816.F32.BF16 R24, R8, R66, R100 ;  /* 0x000000420818723c */ /* 0x000fe20000041864 */
[----:B------:R-:W-:Y:S01]  /*12280*/  LDSM.16.M88.4 R64, [R21+0x5800] ;  /* 0x005800001540783b */ /* 0x000fe20000000200 */
[----:B-1----:R-:W-:-:S04]  /*12290*/  FMUL.FTZ R2, R36, R0 ;  /* 0x0000000024027220 */ /* 0x002fc80000410000 */
[----:B------:R1:W4:Y:S02]  /*122a0*/  MUFU.TANH R191, R2 ;  /* 0x0000000200bf7308 */ /* 0x0003240000002400 */
[----:B--2---:R-:W-:Y:S01]  /*122b0*/  HMMA.16816.F32.BF16 R96, R12, R48, R28 ;  /* 0x000000300c60723c */ /* 0x004fe2000004181c */
[----:B-1----:R-:W-:-:S05]  /*122c0*/  FMUL.FTZ R2, R37, R0 ;  /* 0x0000000025027220 */ /* 0x002fca0000410000 */
[----:B------:R1:W-:Y:S02]  /*122d0*/  MUFU.TANH R190, R2 ;  /* 0x0000000200be7308 */ /* 0x0003e40000002400 */
[----:B------:R-:W-:Y:S01]  /*122e0*/  HMMA.16816.F32.BF16 R28, R16, R46, RZ ;  /* 0x0000002e101c723c */ /* 0x000fe200000418ff */
[----:B------:R-:W2:Y:S01]  /*122f0*/  LDSM.16.M88.4 R44, [R3+0x4000] ;  /* 0x00400000032c783b */ /* 0x000ea20000000200 */
[----:B-1----:R-:W-:-:S04]  /*12300*/  FMUL.FTZ R2, R38, R0 ;  /* 0x0000000026027220 */ /* 0x002fc80000410000 */
[----:B------:R1:W-:Y:S02]  /*12310*/  MUFU.TANH R140, R2 ;  /* 0x00000002008c7308 */ /* 0x0003e40000002400 */
[-C--:B-1----:R-:W-:Y:S02]  /*12320*/  FMUL.FTZ R2, R39, R0.reuse ;  /* 0x0000000027027220 */ /* 0x082fe40000410000 */
[----:B------:R-:W-:Y:S04]  /*12330*/  HMMA.16816.F32.BF16 R36, R4, R42, R24 ;  /* 0x0000002a0424723c */ /* 0x000fe80000041818 */
[----:B------:R1:W4:Y:S04]  /*12340*/  MUFU.TANH R138, R2 ;  /* 0x00000002008a7308 */ /* 0x0003280000002400 */
[----:B------:R-:W-:Y:S01]  /*12350*/  HMMA.16816.F32.BF16 R24, R8, R52, R104 ;  /* 0x000000340818723c */ /* 0x000fe20000041868 */
[----:B-1----:R-:W-:-:S04]  /*12360*/  FMUL.FTZ R2, R32, R0 ;  /* 0x0000000020027220 */ /* 0x002fc80000410000 */
[----:B------:R1:W-:Y:S03]  /*12370*/  MUFU.TANH R189, R2 ;  /* 0x0000000200bd7308 */ /* 0x0003e60000002400 */
[----:B------:R-:W-:Y:S01]  /*12380*/  HMMA.16816.F32.BF16 R84, R12, R50, R28 ;  /* 0x000000320c54723c */ /* 0x000fe2000004181c */
[----:B------:R-:W4:Y:S01]  /*12390*/  LDSM.16.M88.4 R48, [R20+0x4000] ;  /* 0x004000001430783b */ /* 0x000f220000000200 */
[----:B-1----:R-:W-:-:S04]  /*123a0*/  FMUL.FTZ R2, R33, R0 ;  /* 0x0000000021027220 */ /* 0x002fc80000410000 */
[----:B------:R1:W-:Y:S02]  /*123b0*/  MUFU.TANH R188, R2 ;  /* 0x0000000200bc7308 */ /* 0x0003e40000002400 */
[----:B-1----:R-:W-:-:S06]  /*123c0*/  FMUL.FTZ R2, R34, R0 ;  /* 0x0000000022027220 */ /* 0x002fcc0000410000 */
[----:B------:R1:W4:Y:S02]  /*123d0*/  MUFU.TANH R127, R2 ;  /* 0x00000002007f7308 */ /* 0x0003240000002400 */
[-C--:B-1----:R-:W-:Y:S02]  /*123e0*/  FMUL.FTZ R2, R35, R0.reuse ;  /* 0x0000000023027220 */ /* 0x082fe40000410000 */
[----:B---3--:R-:W-:Y:S04]  /*123f0*/  HMMA.16816.F32.BF16 R32, R4, R56, R24 ;  /* 0x000000380420723c */ /* 0x008fe80000041818 */
[----:B------:R1:W-:Y:S04]  /*12400*/  MUFU.TANH R121, R2 ;  /* 0x0000000200797308 */ /* 0x0003e80000002400 */
[----:B------:R-:W-:Y:S01]  /*12410*/  HMMA.16816.F32.BF16 R24, R8, R54, R108 ;  /* 0x000000360818723c */ /* 0x000fe2000004186c */
[----:B------:R-:W3:Y:S01]  /*12420*/  LDSM.16.M88.4 R52, [R3+0x4800] ;  /* 0x004800000334783b */ /* 0x000ee20000000200 */
[----:B-1----:R-:W-:-:S04]  /*12430*/  FMUL.FTZ R2, R36, R0 ;  /* 0x0000000024027220 */ /* 0x002fc80000410000 */
[----:B------:R1:W-:Y:S02]  /*12440*/  MUFU.TANH R187, R2 ;  /* 0x0000000200bb7308 */ /* 0x0003e40000002400 */
[----:B-1----:R-:W-:-:S06]  /*12450*/  FMUL.FTZ R2, R37, R0 ;  /* 0x0000000025027220 */ /* 0x002fcc0000410000 */
[----:B------:R1:W-:Y:S06]  /*12460*/  MUFU.TANH R186, R2 ;  /* 0x0000000200ba7308 */ /* 0x0003ec0000002400 */
[----:B------:R-:W-:Y:S01]  /*12470*/  HMMA.16816.F32.BF16 R40, R4, R58, R24 ;  /* 0x0000003a0428723c */ /* 0x000fe20000041818 */
[----:B------:R-:W-:Y:S01]  /*12480*/  LDSM.16.M88.4 R56, [R21+0x6000] ;  /* 0x006000001538783b */ /* 0x000fe20000000200 */
[----:B-1----:R-:W-:-:S04]  /*12490*/  FMUL.FTZ R2, R38, R0 ;  /* 0x0000000026027220 */ /* 0x002fc80000410000 */
[----:B------:R1:W3:Y:S02]  /*124a0*/  MUFU.TANH R117, R2 ;  /* 0x0000000200757308 */ /* 0x0002e40000002400 */
[----:B--2---:R-:W-:Y:S01]  /*124b0*/  HMMA.16816.F32.BF16 R24, R8, R44, R112 ;  /* 0x0000002c0818723c */ /* 0x004fe20000041870 */
[----:B-1----:R-:W-:-:S07]  /*124c0*/  FMUL.FTZ R2, R39, R0 ;  /* 0x0000000027027220 */ /* 0x002fce0000410000 */
[----:B------:R-:W-:Y:S01]  /*124d0*/  HMMA.16816.F32.BF16 R28, R16, R72, RZ ;  /* 0x00000048101c723c */ /* 0x000fe200000418ff */
[----:B------:R-:W-:Y:S01]  /*124e0*/  LDSM.16.M88.4 R36, [R62+UR8+0x6000] ;  /* 0x006000083e24783b */ /* 0x000fe20008000200 */
[----:B------:R1:W2:Y:S02]  /*124f0*/  MUFU.TANH R109, R2 ;  /* 0x00000002006d7308 */ /* 0x0002a40000002400 */
[----:B-1----:R-:W-:-:S06]  /*12500*/  FMUL.FTZ R2, R32, R0 ;  /* 0x0000000020027220 */ /* 0x002fcc0000410000 */
[----:B------:R1:W2:Y:S01]  /*12510*/  MUFU.TANH R184, R2 ;  /* 0x0000000200b87308 */ /* 0x0002a20000002400 */
[----:B------:R-:W-:Y:S01]  /*12520*/  HMMA.16816.F32.BF16 R44, R8, R46, R68 ;  /* 0x0000002e082c723c */ /* 0x000fe20000041844 */
[----:B------:R-:W2:Y:S01]  /*12530*/  LDSM.16.M88.4 R68, [R20+0x4800] ;  /* 0x004800001444783b */ /* 0x000ea20000000200 */
[----:B-1----:R-:W-:-:S05]  /*12540*/  FMUL.FTZ R2, R33, R0 ;  /* 0x0000000021027220 */ /* 0x002fca0000410000 */
[----:B------:R1:W-:Y:S01]  /*12550*/  MUFU.TANH R185, R2 ;  /* 0x0000000200b97308 */ /* 0x0003e20000002400 */
[----:B----4-:R-:W-:Y:S01]  /*12560*/  HMMA.16816.F32.BF16 R24, R4, R48, R24 ;  /* 0x000000300418723c */ /* 0x010fe20000041818 */
[----:B-1----:R-:W-:-:S06]  /*12570*/  FMUL.FTZ R2, R34, R0 ;  /* 0x0000000022027220 */ /* 0x002fcc0000410000 */
[----:B------:R1:W4:Y:S02]  /*12580*/  MUFU.TANH R108, R2 ;  /* 0x00000002006c7308 */ /* 0x0003240000002400 */
[----:B-1----:R-:W-:-:S06]  /*12590*/  FMUL.FTZ R2, R35, R0 ;  /* 0x0000000023027220 */ /* 0x002fcc0000410000 */
[----:B------:R1:W4:Y:S02]  /*125a0*/  MUFU.TANH R110, R2 ;  /* 0x00000002006e7308 */ /* 0x0003240000002400 */
[----:B-1----:R-:W-:-:S06]  /*125b0*/  FMUL.FTZ R2, R40, R0 ;  /* 0x0000000028027220 */ /* 0x002fcc0000410000 */
[----:B------:R1:W-:Y:S01]  /*125c0*/  MUFU.TANH R183, R2 ;  /* 0x0000000200b77308 */ /* 0x0003e20000002400 */
[----:B------:R-:W-:Y:S01]  /*125d0*/  HMMA.16816.F32.BF16 R104, R12, R64, R28 ;  /* 0x000000400c68723c */ /* 0x000fe2000004181c */
[----:B-1----:R-:W-:-:S06]  /*125e0*/  FMUL.FTZ R2, R41, R0 ;  /* 0x0000000029027220 */ /* 0x002fcc0000410000 */
[----:B------:R1:W-:Y:S01]  /*125f0*/  MUFU.TANH R182, R2 ;  /* 0x0000000200b67308 */ /* 0x0003e20000002400 */
[----:B---3--:R-:W-:Y:S01]  /*12600*/  HMMA.16816.F32.BF16 R28, R8, R52, R76 ;  /* 0x00000034081c723c */ /* 0x008fe2000004184c */
[----:B-1----:R-:W-:-:S06]  /*12610*/  FMUL.FTZ R2, R42, R0 ;  /* 0x000000002a027220 */ /* 0x002fcc0000410000 */
[----:B------:R1:W-:Y:S01]  /*12620*/  MUFU.TANH R63, R2 ;  /* 0x00000002003f7308 */ /* 0x0003e20000002400 */
[----:B------:R-:W-:Y:S01]  /*12630*/  HMMA.16816.F32.BF16 R48, R4, R50, R44 ;  /* 0x000000320430723c */ /* 0x000fe2000004182c */
[-C--:B-1----:R-:W-:Y:S02]  /*12640*/  FMUL.FTZ R2, R43, R0.reuse ;  /* 0x000000002b027220 */ /* 0x082fe40000410000 */
[----:B------:R-:W1:Y:S04]  /*12650*/  LDSM.16.M88.4 R40, [R3+0x5000] ;  /* 0x005000000328783b */ /* 0x000e680000000200 */
[----:B------:R3:W4:Y:S01]  /*12660*/  MUFU.TANH R111, R2 ;  /* 0x00000002006f7308 */ /* 0x0007220000002400 */
[----:B------:R-:W-:Y:S01]  /*12670*/  HMMA.16816.F32.BF16 R32, R16, R74, RZ ;  /* 0x0000004a1020723c */ /* 0x000fe200000418ff */
[----:B------:R-:W-:Y:S01]  /*12680*/  LDSM.16.M88.4 R72, [R62+UR8+0x7000] ;  /* 0x007000083e48783b */ /* 0x000fe20008000200 */
[----:B---3--:R-:W-:-:S05]  /*12690*/  FMUL.FTZ R2, R24, R0 ;  /* 0x0000000018027220 */ /* 0x008fca0000410000 */
[----:B------:R3:W-:Y:S01]  /*126a0*/  MUFU.TANH R120, R2 ;  /* 0x0000000200787308 */ /* 0x0007e20000002400 */
[----:B--2---:R-:W-:Y:S01]  /*126b0*/  HMMA.16816.F32.BF16 R44, R4, R68, R28 ;  /* 0x00000044042c723c */ /* 0x004fe2000004181c */
[----:B---3--:R-:W-:-:S06]  /*126c0*/  FMUL.FTZ R2, R25, R0 ;  /* 0x0000000019027220 */ /* 0x008fcc0000410000 */
[----:B------:R2:W-:Y:S01]  /*126d0*/  MUFU.TANH R119, R2 ;  /* 0x0000000200777308 */ /* 0x0005e20000002400 */
[----:B------:R-:W-:Y:S01]  /*126e0*/  HMMA.16816.F32.BF16 R28, R16, R38, RZ ;  /* 0x00000026101c723c */ /* 0x000fe200000418ff */
[----:B--2---:R-:W-:-:S06]  /*126f0*/  FMUL.FTZ R2, R26, R0 ;  /* 0x000000001a027220 */ /* 0x004fcc0000410000 */
[----:B------:R2:W3:Y:S02]  /*12700*/  MUFU.TANH R112, R2 ;  /* 0x0000000200707308 */ /* 0x0004e40000002400 */
[-C--:B--2---:R-:W-:Y:S02]  /*12710*/  FMUL.FTZ R2, R27, R0.reuse ;  /* 0x000000001b027220 */ /* 0x084fe40000410000 */
[----:B------:R-:W-:Y:S01]  /*12720*/  HMMA.16816.F32.BF16 R24, R8, R54, R80 ;  /* 0x000000360818723c */ /* 0x000fe20000041850 */
[----:B------:R-:W2:Y:S03]  /*12730*/  LDSM.16.M88.4 R52, [R20+0x5000] ;  /* 0x005000001434783b */ /* 0x000ea60000000200 */
[----:B------:R4:W3:Y:S02]  /*12740*/  MUFU.TANH R113, R2 ;  /* 0x0000000200717308 */ /* 0x0008e40000002400 */
[----:B----4-:R-:W-:-:S06]  /*12750*/  FMUL.FTZ R2, R48, R0 ;  /* 0x0000000030027220 */ /* 0x010fcc0000410000 */
[----:B------:R4:W-:Y:S01]  /*12760*/  MUFU.TANH R123, R2 ;  /* 0x00000002007b7308 */ /* 0x0009e20000002400 */
[----:B------:R-:W-:Y:S01]  /*12770*/  HMMA.16816.F32.BF16 R92, R12, R66, R32 ;  /* 0x000000420c5c723c */ /* 0x000fe20000041820 */
[----:B------:R-:W3:Y:S01]  /*12780*/  LDSM.16.M88.4 R64, [R62+UR8+0x6800] ;  /* 0x006800083e40783b */ /* 0x000ee20008000200 */
[----:B----4-:R-:W-:-:S05]  /*12790*/  FMUL.FTZ R2, R49, R0 ;  /* 0x0000000031027220 */ /* 0x010fca0000410000 */
[----:B------:R4:W-:Y:S01]  /*127a0*/  MUFU.TANH R118, R2 ;  /* 0x0000000200767308 */ /* 0x0009e20000002400 */
[----:B------:R-:W-:Y:S01]  /*127b0*/  HMMA.16816.F32.BF16 R32, R16, R36, RZ ;  /* 0x000000241020723c */ /* 0x000fe200000418ff */
[----:B----4-:R-:W-:-:S06]  /*127c0*/  FMUL.FTZ R2, R50, R0 ;  /* 0x0000000032027220 */ /* 0x010fcc0000410000 */
[----:B------:R4:W3:Y:S01]  /*127d0*/  MUFU.TANH R114, R2 ;  /* 0x0000000200727308 */ /* 0x0008e20000002400 */
[----:B------:R-:W-:Y:S08]  /*127e0*/  HMMA.16816.F32.BF16 R80, R12, R58, R28 ;  /* 0x0000003a0c50723c */ /* 0x000ff0000004181c */
[----:B------:R-:W-:Y:S01]  /*127f0*/  HMMA.16816.F32.BF16 R24, R4, R70, R24 ;  /* 0x000000460418723c */ /* 0x000fe20000041818 */
[----:B------:R-:W3:Y:S01]  /*12800*/  LDSM.16.M88.4 R68, [R3+0x5800] ;  /* 0x005800000344783b */ /* 0x000ee20000000200 */
[----:B----4-:R-:W-:-:S06]  /*12810*/  FMUL.FTZ R2, R51, R0 ;  /* 0x0000000033027220 */ /* 0x010fcc0000410000 */
[----:B-1----:R-:W-:Y:S01]  /*12820*/  HMMA.16816.F32.BF16 R28, R8, R40, R96 ;  /* 0x00000028081c723c */ /* 0x002fe20000041860 */
[----:B------:R-:W-:Y:S01]  /*12830*/  LDSM.16.M88.4 R48, [R20+0x5800] ;  /* 0x005800001430783b */ /* 0x000fe20000000200 */
[----:B------:R1:W-:Y:S02]  /*12840*/  MUFU.TANH R122, R2 ;  /* 0x00000002007a7308 */ /* 0x0003e40000002400 */
[----:B-1----:R-:W-:-:S06]  /*12850*/  FMUL.FTZ R2, R44, R0 ;  /* 0x000000002c027220 */ /* 0x002fcc0000410000 */
[----:B------:R1:W-:Y:S01]  /*12860*/  MUFU.TANH R130, R2 ;  /* 0x0000000200827308 */ /* 0x0003e20000002400 */
[----:B------:R-:W-:Y:S01]  /*12870*/  HMMA.16816.F32.BF16 R76, R12, R56, R32 ;  /* 0x000000380c4c723c */ /* 0x000fe20000041820 */
[----:B------:R-:W4:Y:S01]  /*12880*/  LDSM.16.M88.4 R56, [R21+0x6800] ;  /* 0x006800001538783b */ /* 0x000f220000000200 */
[----:B-1----:R-:W-:-:S05]  /*12890*/  FMUL.FTZ R2, R45, R0 ;  /* 0x000000002d027220 */ /* 0x002fca0000410000 */
[----:B------:R1:W-:Y:S01]  /*128a0*/  MUFU.TANH R129, R2 ;  /* 0x0000000200817308 */ /* 0x0003e20000002400 */
[----:B------:R-:W-:Y:S01]  /*128b0*/  HMMA.16816.F32.BF16 R40, R8, R42, R84 ;  /* 0x0000002a0828723c */ /* 0x000fe20000041854 */
[----:B-1----:R-:W-:-:S06]  /*128c0*/  FMUL.FTZ R2, R46, R0 ;  /* 0x000000002e027220 */ /* 0x002fcc0000410000 */
[----:B------:R1:W4:Y:S01]  /*128d0*/  MUFU.TANH R124, R2 ;  /* 0x00000002007c7308 */ /* 0x0003220000002400 */
[----:B--2---:R-:W-:Y:S01]  /*128e0*/  HMMA.16816.F32.BF16 R36, R4, R52, R28 ;  /* 0x000000340424723c */ /* 0x004fe2000004181c */
[----:B-1----:R-:W-:-:S07]  /*128f0*/  FMUL.FTZ R2, R47, R0 ;  /* 0x000000002f027220 */ /* 0x002fce0000410000 */
[----:B---3--:R-:W-:Y:S01]  /*12900*/  HMMA.16816.F32.BF16 R28, R16, R66, RZ ;  /* 0x00000042101c723c */ /* 0x008fe200000418ff */
[----:B------:R-:W1:Y:S01]  /*12910*/  LDSM.16.M88.4 R44, [R3+0x6000] ;  /* 0x00600000032c783b */ /* 0x000e620000000200 */
[----:B------:R2:W3:Y:S02]  /*12920*/  MUFU.TANH R125, R2 ;  /* 0x00000002007d7308 */ /* 0x0004e40000002400 */
[----:B--2---:R-:W-:-:S06]  /*12930*/  FMUL.FTZ R2, R24, R0 ;  /* 0x0000000018027220 */ /* 0x004fcc0000410000 */
[----:B------:R2:W-:Y:S01]  /*12940*/  MUFU.TANH R131, R2 ;  /* 0x0000000200837308 */ /* 0x0005e20000002400 */
[----:B------:R-:W-:Y:S01]  /*12950*/  HMMA.16816.F32.BF16 R32, R16, R64, RZ ;  /* 0x000000401020723c */ /* 0x000fe200000418ff */
[----:B------:R-:W-:Y:S01]  /*12960*/  LDSM.16.M88.4 R64, [R62+UR8+0x7800] ;  /* 0x007800083e40783b */ /* 0x000fe20008000200 */
[----:B--2---:R-:W-:-:S05]  /*12970*/  FMUL.FTZ R2, R25, R0 ;  /* 0x0000000019027220 */ /* 0x004fca0000410000 */
[----:B------:R2:W-:Y:S01]  /*12980*/  MUFU.TANH R128, R2 ;  /* 0x0000000200807308 */ /* 0x0005e20000002400 */
[----:B------:R-:W-:Y:S01]  /*12990*/  HMMA.16816.F32.BF16 R40, R4, R54, R40 ;  /* 0x000000360428723c */ /* 0x000fe20000041828 */
[----:B------:R-:W3:Y:S01]  /*129a0*/  LDSM.16.M88.4 R52, [R21+0x7000] ;  /* 0x007000001534783b */ /* 0x000ee20000000200 */
[----:B--2---:R-:W-:-:S05]  /*129b0*/  FMUL.FTZ R2, R26, R0 ;  /* 0x000000001a027220 */ /* 0x004fca0000410000 */
[----:B------:R2:W3:Y:S02]  /*129c0*/  MUFU.TANH R126, R2 ;  /* 0x00000002007e7308 */ /* 0x0004e40000002400 */
[-C--:B--2---:R-:W-:Y:S02]  /*129d0*/  FMUL.FTZ R2, R27, R0.reuse ;  /* 0x000000001b027220 */ /* 0x084fe40000410000 */
[----:B------:R-:W-:Y:S04]  /*129e0*/  HMMA.16816.F32.BF16 R24, R8, R68, R104 ;  /* 0x000000440818723c */ /* 0x000fe80000041868 */
[----:B------:R2:W3:Y:S02]  /*129f0*/  MUFU.TANH R132, R2 ;  /* 0x0000000200847308 */ /* 0x0004e40000002400 */
[----:B--2---:R-:W-:-:S06]  /*12a00*/  FMUL.FTZ R2, R36, R0 ;  /* 0x0000000024027220 */ /* 0x004fcc0000410000 */
[----:B------:R2:W-:Y:S01]  /*12a10*/  MUFU.TANH R139, R2 ;  /* 0x00000002008b7308 */ /* 0x0005e20000002400 */
[----:B----4-:R-:W-:Y:S01]  /*12a20*/  HMMA.16816.F32.BF16 R84, R12, R58, R28 ;  /* 0x0000003a0c54723c */ /* 0x010fe2000004181c */
[----:B--2---:R-:W-:-:S06]  /*12a30*/  FMUL.FTZ R2, R37, R0 ;  /* 0x0000000025027220 */ /* 0x004fcc0000410000 */
[----:B------:R2:W-:Y:S01]  /*12a40*/  MUFU.TANH R141, R2 ;  /* 0x00000002008d7308 */ /* 0x0005e20000002400 */
[----:B------:R-:W-:Y:S01]  /*12a50*/  HMMA.16816.F32.BF16 R28, R8, R70, R92 ;  /* 0x00000046081c723c */ /* 0x000fe2000004185c */
[----:B------:R-:W-:Y:S01]  /*12a60*/  LDSM.16.M88.4 R68, [R21+0x7800] ;  /* 0x007800001544783b */ /* 0x000fe20000000200 */
[----:B--2---:R-:W-:-:S05]  /*12a70*/  FMUL.FTZ R2, R38, R0 ;  /* 0x0000000026027220 */ /* 0x004fca0000410000 */
[----:B------:R2:W4:Y:S01]  /*12a80*/  MUFU.TANH R133, R2 ;  /* 0x0000000200857308 */ /* 0x0005220000002400 */
[----:B------:R-:W-:Y:S01]  /*12a90*/  HMMA.16816.F32.BF16 R100, R12, R56, R32 ;  /* 0x000000380c64723c */ /* 0x000fe20000041820 */
[----:B------:R-:W4:Y:S07]  /*12aa0*/  LDSM.16.M88.4 R56, [R20+0x6000] ;  /* 0x006000001438783b */ /* 0x000f2e0000000200 */
[----:B------:R-:W-:Y:S01]  /*12ab0*/  HMMA.16816.F32.BF16 R24, R4, R48, R24 ;  /* 0x000000300418723c */ /* 0x000fe20000041818 */
[----:B--2---:R-:W-:-:S04]  /*12ac0*/  FMUL.FTZ R2, R39, R0 ;  /* 0x0000000027027220 */ /* 0x004fc80000410000 */
[----:B------:R2:W-:Y:S02]  /*12ad0*/  MUFU.TANH R136, R2 ;  /* 0x0000000200887308 */ /* 0x0005e40000002400 */
[----:B--2---:R-:W-:-:S06]  /*12ae0*/  FMUL.FTZ R2, R40, R0 ;  /* 0x0000000028027220 */ /* 0x004fcc0000410000 */
[----:B------:R2:W-:Y:S01]  /*12af0*/  MUFU.TANH R143, R2 ;  /* 0x00000002008f7308 */ /* 0x0005e20000002400 */
[----:B------:R-:W-:Y:S01]  /*12b00*/  HMMA.16816.F32.BF16 R32, R16, R72, RZ ;  /* 0x000000481020723c */ /* 0x000fe200000418ff */
[----:B--2---:R-:W-:-:S06]  /*12b10*/  FMUL.FTZ R2, R41, R0 ;  /* 0x0000000029027220 */ /* 0x004fcc0000410000 */
[----:B------:R2:W-:Y:S01]  /*12b20*/  MUFU.TANH R142, R2 ;  /* 0x00000002008e7308 */ /* 0x0005e20000002400 */
[----:B------:R-:W-:Y:S01]  /*12b30*/  HMMA.16816.F32.BF16 R36, R4, R50, R28 ;  /* 0x000000320424723c */ /* 0x000fe2000004181c */
[----:B------:R-:W4:Y:S01]  /*12b40*/  LDSM.16.M88.4 R48, [R3+0x6800] ;  /* 0x006800000330783b */ /* 0x000f220000000200 */
[----:B--2---:R-:W-:-:S05]  /*12b50*/  FMUL.FTZ R2, R42, R0 ;  /* 0x000000002a027220 */ /* 0x004fca0000410000 */
[----:B------:R2:W-:Y:S01]  /*12b60*/  MUFU.TANH R137, R2 ;  /* 0x0000000200897308 */ /* 0x0005e20000002400 */
[----:B------:R-:W-:Y:S01]  /*12b70*/  HMMA.16816.F32.BF16 R28, R16, R74, RZ ;  /* 0x0000004a101c723c */ /* 0x000fe200000418ff */
[----:B--2---:R-:W-:-:S07]  /*12b80*/  FMUL.FTZ R2, R43, R0 ;  /* 0x000000002b027220 */ /* 0x004fce0000410000 */
[----:B-1----:R-:W-:Y:S01]  /*12b90*/  HMMA.16816.F32.BF16 R40, R8, R44, R76 ;  /* 0x0000002c0828723c */ /* 0x002fe2000004184c */
[----:B------:R1:W-:Y:S02]  /*12ba0*/  MUFU.TANH R145, R2 ;  /* 0x0000000200917308 */ /* 0x0003e40000002400 */
[----:B-1----:R-:W-:-:S06]  /*12bb0*/  FMUL.FTZ R2, R24, R0 ;  /* 0x0000000018027220 */ /* 0x002fcc0000410000 */
[----:B------:R1:W-:Y:S01]  /*12bc0*/  MUFU.TANH R151, R2 ;  /* 0x0000000200977308 */ /* 0x0003e20000002400 */
[----:B---3--:R-:W-:Y:S01]  /*12bd0*/  HMMA.16816.F32.BF16 R92, R12, R52, R32 ;  /* 0x000000340c5c723c */ /* 0x008fe20000041820 */
[----:B-1----:R-:W-:-:S06]  /*12be0*/  FMUL.FTZ R2, R25, R0 ;  /* 0x0000000019027220 */ /* 0x002fcc0000410000 */
[----:B------:R1:W-:Y:S01]  /*12bf0*/  MUFU.TANH R150, R2 ;  /* 0x0000000200967308 */ /* 0x0003e20000002400 */
[----:B------:R-:W-:Y:S01]  /*12c00*/  HMMA.16816.F32.BF16 R32, R8, R46, R80 ;  /* 0x0000002e0820723c */ /* 0x000fe20000041850 */
[----:B------:R-:W-:Y:S01]  /*12c10*/  LDSM.16.M88.4 R44, [R62+UR8+0x8000] ;  /* 0x008000083e2c783b */ /* 0x000fe20008000200 */
[----:B-1----:R-:W-:-:S05]  /*12c20*/  FMUL.FTZ R2, R26, R0 ;  /* 0x000000001a027220 */ /* 0x002fca0000410000 */
[----:B------:R1:W-:Y:S01]  /*12c30*/  MUFU.TANH R144, R2 ;  /* 0x0000000200907308 */ /* 0x0003e20000002400 */
[----:B------:R-:W-:Y:S01]  /*12c40*/  HMMA.16816.F32.BF16 R80, R12, R54, R28 ;  /* 0x000000360c50723c */ /* 0x000fe2000004181c */
[----:B------:R-:W2:Y:S07]  /*12c50*/  LDSM.16.M88.4 R52, [R20+0x6800] ;  /* 0x006800001434783b */ /* 0x000eae0000000200 */
[----:B----4-:R-:W-:Y:S01]  /*12c60*/  HMMA.16816.F32.BF16 R40, R4, R56, R40 ;  /* 0x000000380428723c */ /* 0x010fe20000041828 */
[----:B-1----:R-:W-:-:S07]  /*12c70*/  FMUL.FTZ R2, R27, R0 ;  /* 0x000000001b027220 */ /* 0x002fce0000410000 */
[----:B------:R-:W-:Y:S01]  /*12c80*/  HMMA.16816.F32.BF16 R24, R16, R64, RZ ;  /* 0x000000401018723c */ /* 0x000fe200000418ff */
[----:B------:R1:W3:Y:S02]  /*12c90*/  MUFU.TANH R146, R2 ;  /* 0x0000000200927308 */ /* 0x0002e40000002400 */
[----:B-1----:R-:W-:-:S06]  /*12ca0*/  FMUL.FTZ R2, R36, R0 ;  /* 0x0000000024027220 */ /* 0x002fcc0000410000 */
[----:B------:R1:W-:Y:S11]  /*12cb0*/  MUFU.TANH R153, R2 ;  /* 0x0000000200997308 */ /* 0x0003f60000002400 */
[----:B------:R-:W-:Y:S01]  /*12cc0*/  HMMA.16816.F32.BF16 R96, R12, R68, R24 ;  /* 0x000000440c60723c */ /* 0x000fe20000041818 */
[----:B-1----:R-:W-:-:S04]  /*12cd0*/  FMUL.FTZ R2, R37, R0 ;  /* 0x0000000025027220 */ /* 0x002fc80000410000 */
[----:B------:R1:W-:Y:S03]  /*12ce0*/  MUFU.TANH R149, R2 ;  /* 0x0000000200957308 */ /* 0x0003e60000002400 */
[----:B------:R-:W-:Y:S01]  /*12cf0*/  HMMA.16816.F32.BF16 R28, R16, R66, RZ ;  /* 0x00000042101c723c */ /* 0x000fe200000418ff */
[----:B------:R-:W4:Y:S01]  /*12d00*/  LDSM.16.M88.4 R64, [R3+0x7000] ;  /* 0x007000000340783b */ /* 0x000f220000000200 */
[----:B-1----:R-:W-:-:S04]  /*12d10*/  FMUL.FTZ R2, R38, R0 ;  /* 0x0000000026027220 */ /* 0x002fc80000410000 */
[----:B------:R1:W-:Y:S02]  /*12d20*/  MUFU.TANH R147, R2 ;  /* 0x0000000200937308 */ /* 0x0003e40000002400 */
[----:B------:R-:W-:Y:S01]  /*12d30*/  HMMA.16816.F32.BF16 R32, R4, R58, R32 ;  /* 0x0000003a0420723c */ /* 0x000fe20000041820 */
[----:B------:R-:W-:Y:S07]  /*12d40*/  LDSM.16.M88.4 R56, [R20+0x7000] ;  /* 0x007000001438783b */ /* 0x000fee0000000200 */
[----:B------:R-:W-:Y:S01]  /*12d50*/  HMMA.16816.F32.BF16 R24, R8, R48, R100 ;  /* 0x000000300818723c */ /* 0x000fe20000041864 */
[----:B-1----:R-:W-:-:S04]  /*12d60*/  FMUL.FTZ R2, R39, R0 ;  /* 0x0000000027027220 */ /* 0x002fc80000410000 */
[----:B------:R1:W3:Y:S02]  /*12d70*/  MUFU.TANH R152, R2 ;  /* 0x0000000200987308 */ /* 0x0002e40000002400 */
[----:B-1----:R-:W-:-:S06]  /*12d80*/  FMUL.FTZ R2, R40, R0 ;  /* 0x0000000028027220 */ /* 0x002fcc0000410000 */
[----:B------:R1:W-:Y:S01]  /*12d90*/  MUFU.TANH R159, R2 ;  /* 0x00000002009f7308 */ /* 0x0003e20000002400 */
[----:B------:R-:W-:Y:S01]  /*12da0*/  HMMA.16816.F32.BF16 R36, R8, R50, R84 ;  /* 0x000000320824723c */ /* 0x000fe20000041854 */
[----:B------:R-:W3:Y:S01]  /*12db0*/  LDSM.16.M88.4 R48, [R21+0x8000] ;  /* 0x008000001530783b */ /* 0x000ee20000000200 */
[----:B-1----:R-:W-:-:S05]  /*12dc0*/  FMUL.FTZ R2, R41, R0 ;  /* 0x0000000029027220 */ /* 0x002fca0000410000 */
[----:B------:R1:W-:Y:S02]  /*12dd0*/  MUFU.TANH R158, R2 ;  /* 0x00000002009e7308 */ /* 0x0003e40000002400 */
[----:B-1----:R-:W-:-:S06]  /*12de0*/  FMUL.FTZ R2, R42, R0 ;  /* 0x000000002a027220 */ /* 0x002fcc0000410000 */
[----:B------:R1:W-:Y:S02]  /*12df0*/  MUFU.TANH R154, R2 ;  /* 0x00000002009a7308 */ /* 0x0003e40000002400 */
[-C--:B-1----:R-:W-:Y:S02]  /*12e00*/  FMUL.FTZ R2, R43, R0.reuse ;  /* 0x000000002b027220 */ /* 0x082fe40000410000 */
[----:B--2---:R-:W-:Y:S04]  /*12e10*/  HMMA.16816.F32.BF16 R40, R4, R52, R24 ;  /* 0x000000340428723c */ /* 0x004fe80000041818 */
[----:B------:R1:W-:Y:S02]  /*12e20*/  MUFU.TANH R157, R2 ;  /* 0x00000002009d7308 */ /* 0x0003e40000002400 */
[----:B-1----:R-:W-:-:S06]  /*12e30*/  FMUL.FTZ R2, R32, R0 ;  /* 0x0000000020027220 */ /* 0x002fcc0000410000 */
[----:B------:R1:W-:Y:S01]  /*12e40*/  MUFU.TANH R161, R2 ;  /* 0x0000000200a17308 */ /* 0x0003e20000002400 */
[----:B------:R-:W-:Y:S01]  /*12e50*/  HMMA.16816.F32.BF16 R76, R12, R70, R28 ;  /* 0x000000460c4c723c */ /* 0x000fe2000004181c */
[----:B------:R-:W-:Y:S01]  /*12e60*/  LDSM.16.M88.4 R68, [R62+UR8+0x8800] ;  /* 0x008800083e44783b */ /* 0x000fe20008000200 */
[----:B-1----:R-:W-:-:S05]  /*12e70*/  FMUL.FTZ R2, R33, R0 ;  /* 0x0000000021027220 */ /* 0x002fca0000410000 */
[----:B------:R1:W-:Y:S01]  /*12e80*/  MUFU.TANH R180, R2 ;  /* 0x0000000200b47308 */ /* 0x0003e20000002400 */
[----:B------:R-:W-:Y:S01]  /*12e90*/  HMMA.16816.F32.BF16 R28, R16, R44, RZ ;  /* 0x0000002c101c723c */ /* 0x000fe200000418ff */
[----:B-1----:R-:W-:-:S06]  /*12ea0*/  FMUL.FTZ R2, R34, R0 ;  /* 0x0000000022027220 */ /* 0x002fcc0000410000 */
[----:B------:R1:W-:Y:S01]  /*12eb0*/  MUFU.TANH R155, R2 ;  /* 0x00000002009b7308 */ /* 0x0003e20000002400 */
[----:B----4-:R-:W-:Y:S01]  /*12ec0*/  HMMA.16816.F32.BF16 R24, R8, R64, R92 ;  /* 0x000000400818723c */ /* 0x010fe2000004185c */
[----:B-1----:R-:W-:-:S07]  /*12ed0*/  FMUL.FTZ R2, R35, R0 ;  /* 0x0000000023027220 */ /* 0x002fce0000410000 */
[----:B------:R-:W-:Y:S01]  /*12ee0*/  HMMA.16816.F32.BF16 R32, R4, R54, R36 ;  /* 0x000000360420723c */ /* 0x000fe20000041824 */
[----:B------:R-:W-:Y:S01]  /*12ef0*/  LDSM.16.M88.4 R52, [R21+0x8800] ;  /* 0x008800001534783b */ /* 0x000fe20000000200 */
[----:B------:R1:W2:Y:S02]  /*12f00*/  MUFU.TANH R160, R2 ;  /* 0x0000000200a07308 */ /* 0x0002a40000002400 */
[----:B-1----:R-:W-:-:S06]  /*12f10*/  FMUL.FTZ R2, R40, R0 ;  /* 0x0000000028027220 */ /* 0x002fcc0000410000 */
[----:B------:R1:W-:Y:S01]  /*12f20*/  MUFU.TANH R169, R2 ;  /* 0x0000000200a97308 */ /* 0x0003e20000002400 */
[----:B---3--:R-:W-:Y:S01]  /*12f30*/  HMMA.16816.F32.BF16 R72, R12, R48, R28 ;  /* 0x000000300c48723c */ /* 0x008fe2000004181c */
[----:B-1----:R-:W-:-:S06]  /*12f40*/  FMUL.FTZ R2, R41, R0 ;  /* 0x0000000029027220 */ /* 0x002fcc0000410000 */
[----:B------:R1:W-:Y:S01]  /*12f50*/  MUFU.TANH R172, R2 ;  /* 0x0000000200ac7308 */ /* 0x0003e20000002400 */
[----:B------:R-:W-:Y:S01]  /*12f60*/  HMMA.16816.F32.BF16 R28, R16, R46, RZ ;  /* 0x0000002e101c723c */ /* 0x000fe200000418ff */
[----:B------:R-:W-:Y:S01]  /*12f70*/  LDSM.16.M88.4 R44, [R20+0x7800] ;  /* 0x00780000142c783b */ /* 0x000fe20000000200 */
[----:B-1----:R-:W-:-:S05]  /*12f80*/  FMUL.FTZ R2, R42, R0 ;  /* 0x000000002a027220 */ /* 0x002fca0000410000 */
[----:B------:R1:W3:Y:S01]  /*12f90*/  MUFU.TANH R162, R2 ;  /* 0x0000000200a27308 */ /* 0x0002e20000002400 */
[----:B------:R-:W-:Y:S08]  /*12fa0*/  HMMA.16816.F32.BF16 R36, R4, R56, R24 ;  /* 0x000000380424723c */ /* 0x000ff00000041818 */
[----:B------:R-:W-:Y:S01]  /*12fb0*/  HMMA.16816.F32.BF16 R24, R8, R66, R80 ;  /* 0x000000420818723c */ /* 0x000fe20000041850 */
[----:B------:R-:W-:Y:S01]  /*12fc0*/  LDSM.16.M88.4 R64, [R3+0x8000] ;  /* 0x008000000340783b */ /* 0x000fe20000000200 */
[----:B-1----:R-:W-:-:S03]  /*12fd0*/  FMUL.FTZ R2, R43, R0 ;  /* 0x000000002b027220 */ /* 0x002fc60000410000 */
[----:B------:R-:W1:Y:S01]  /*12fe0*/  LDSM.16.M88.4 R40, [R3+0x7800] ;  /* 0x007800000328783b */ /* 0x000e620000000200 */
[----:B------:R4:W3:Y:S02]  /*12ff0*/  MUFU.TANH R165, R2 ;  /* 0x0000000200a57308 */ /* 0x0008e40000002400 */
[----:B----4-:R-:W-:-:S06]  /*13000*/  FMUL.FTZ R2, R32, R0 ;  /* 0x0000000020027220 */ /* 0x010fcc0000410000 */
[----:B------:R4:W-:Y:S01]  /*13010*/  MUFU.TANH R171, R2 ;  /* 0x0000000200ab7308 */ /* 0x0009e20000002400 */
[----:B------:R-:W-:Y:S01]  /*13020*/  HMMA.16816.F32.BF16 R84, R12, R50, R28 ;  /* 0x000000320c54723c */ /* 0x000fe2000004181c */
[----:B------:R-:W-:Y:S01]  /*13030*/  SHF.L.U32 R22, R226, 0x1, RZ ;  /* 0x00000001e2167819 */ /* 0x000fe200000006ff */
[----:B------:R-:W-:Y:S01]  /*13040*/  LDSM.16.M88.4 R48, [R20+0x8000] ;  /* 0x008000001430783b */ /* 0x000fe20000000200 */
[----:B----4-:R-:W-:-:S04]  /*13050*/  FMUL.FTZ R2, R33, R0 ;  /* 0x0000000021027220 */ /* 0x010fc80000410000 */
[----:B------:R4:W-:Y:S01]  /*13060*/  MUFU.TANH R170, R2 ;  /* 0x0000000200aa7308 */ /* 0x0009e20000002400 */
[----:B------:R-:W-:Y:S01]  /*13070*/  HMMA.16816.F32.BF16 R28, R4, R58, R24 ;  /* 0x0000003a041c723c */ /* 0x000fe20000041818 */
[----:B----4-:R-:W-:-:S06]  /*13080*/  FMUL.FTZ R2, R34, R0 ;  /* 0x0000000022027220 */ /* 0x010fcc0000410000 */
[----:B------:R4:W3:Y:S02]  /*13090*/  MUFU.TANH R164, R2 ;  /* 0x0000000200a47308 */ /* 0x0008e40000002400 */
[----:B----4-:R-:W-:-:S06]  /*130a0*/  FMUL.FTZ R2, R35, R0 ;  /* 0x0000000023027220 */ /* 0x010fcc0000410000 */
[----:B------:R4:W-:Y:S01]  /*130b0*/  MUFU.TANH R174, R2 ;  /* 0x0000000200ae7308 */ /* 0x0009e20000002400 */
[----:B------:R-:W-:Y:S01]  /*130c0*/  LOP3.LUT R22, R22, 0x6, RZ, 0xc0, !PT ;  /* 0x0000000616167812 */ /* 0x000fe200078ec0ff */
[----:B----4-:R-:W-:-:S06]  /*130d0*/  FMUL.FTZ R2, R36, R0 ;  /* 0x0000000024027220 */ /* 0x010fcc0000410000 */
[----:B------:R4:W-:Y:S01]  /*130e0*/  MUFU.TANH R176, R2 ;  /* 0x0000000200b07308 */ /* 0x0009e20000002400 */
[----:B-1----:R-:W-:Y:S01]  /*130f0*/  HMMA.16816.F32.BF16 R24, R8, R40, R96 ;  /* 0x000000280818723c */ /* 0x002fe20000041860 */
[----:B----4-:R-:W-:-:S06]  /*13100*/  FMUL.FTZ R2, R37, R0 ;  /* 0x0000000025027220 */ /* 0x010fcc0000410000 */
[----:B------:R1:W-:Y:S01]  /*13110*/  MUFU.TANH R178, R2 ;  /* 0x0000000200b27308 */ /* 0x0003e20000002400 */
[----:B------:R-:W-:Y:S01]  /*13120*/  HMMA.16816.F32.BF16 R32, R16, R68, RZ ;  /* 0x000000441020723c */ /* 0x000fe200000418ff */
[----:B-1----:R-:W-:-:S06]  /*13130*/  FMUL.FTZ R2, R38, R0 ;  /* 0x0000000026027220 */ /* 0x002fcc0000410000 */
[----:B------:R1:W4:Y:S02]  /*13140*/  MUFU.TANH R173, R2 ;  /* 0x0000000200ad7308 */ /* 0x0003240000002400 */
[----:B-1----:R-:W-:-:S06]  /*13150*/  FMUL.FTZ R2, R39, R0 ;  /* 0x0000000027027220 */ /* 0x002fcc0000410000 */
[----:B------:R1:W4:Y:S01]  /*13160*/  MUFU.TANH R175, R2 ;  /* 0x0000000200af7308 */ /* 0x0003220000002400 */
[----:B------:R-:W-:Y:S01]  /*13170*/  HMMA.16816.F32.BF16 R36, R8, R64, R72 ;  /* 0x000000400824723c */ /* 0x000fe20000041848 */
[----:B------:R-:W-:Y:S01]  /*13180*/  P2R R197, PR, RZ, 0x4 ;  /* 0x00000004ffc57803 */ /* 0x000fe20000000000 */
[----:B------:R-:W2:Y:S01]  /*13190*/  LDSM.16.M88.4 R72, [R62+UR8+0x9000] ;  /* 0x009000083e48783b */ /* 0x000ea20008000200 */
[----:B-1----:R-:W-:Y:S01]  /*131a0*/  PRMT R2, R22, 0x6540, R209 ;  /* 0x0000654016027816 */ /* 0x002fe200000000d1 */
[----:B------:R-:W-:-:S04]  /*131b0*/  FMUL.FTZ R22, R28, R0 ;  /* 0x000000001c167220 */ /* 0x000fc80000410000 */
[----:B------:R1:W-:Y:S01]  /*131c0*/  MUFU.TANH R177, R22 ;  /* 0x0000001600b17308 */ /* 0x0003e20000002400 */
[C---:B------:R-:W-:Y:S02]  /*131d0*/  VIADD R28, R2.reuse, 0xffffff00 ;  /* 0xffffff00021c7836 */ /* 0x040fe40000000000 */
[----:B------:R-:W-:-:S03]  /*131e0*/  VIADD R23, R2, 0xffffff01 ;  /* 0xffffff0102177836 */ /* 0x000fc60000000000 */
[----:B------:R-:W-:Y:S01]  /*131f0*/  ISETP.GE.AND P0, PT, R28, R88, PT ;  /* 0x000000581c00720c */ /* 0x000fe20003f06270 */
[----:B-1----:R-:W-:-:S05]  /*13200*/  VIADD R22, R2, 0xffffff08 ;  /* 0xffffff0802167836 */ /* 0x002fca0000000000 */
[----:B------:R-:W-:Y:S02]  /*13210*/  ISETP.GE.AND P3, PT, R22, R88, PT ;  /* 0x000000581600720c */ /* 0x000fe40003f66270 */
[----:B------:R-:W-:-:S04]  /*13220*/  IADD3 R22, PT, PT, R2, -0xef, RZ ;  /* 0xffffff1102167810 */ /* 0x000fc80007ffe0ff */
[-C--:B------:R-:W-:Y:S01]  /*13230*/  ISETP.GE.AND P2, PT, R22, R88.reuse, PT ;  /* 0x000000581600720c */ /* 0x080fe20003f46270 */
[----:B------:R-:W-:Y:S01]  /*13240*/  VIADD R22, R2, 0xffffff18 ;  /* 0xffffff1802167836 */ /* 0x000fe20000000000 */
[----:B------:R-:W-:Y:S01]  /*13250*/  HMMA.16816.F32.BF16 R24, R4, R44, R24 ;  /* 0x0000002c0418723c */ /* 0x000fe20000041818 */
[----:B------:R-:W-:Y:S02]  /*13260*/  FSEL R89, R89, -INF , !P0 ;  /* 0xff80000059597808 */ /* 0x000fe40004000000 */
[----:B------:R-:W-:Y:S02]  /*13270*/  FSEL R92, R166, -INF , !P0 ;  /* 0xff800000a65c7808 */ /* 0x000fe40004000000 */
[----:B------:R-:W-:Y:S01]  /*13280*/  ISETP.GE.AND P1, PT, R23, R88, PT ;  /* 0x000000581700720c */ /* 0x000fe20003f26270 */
[----:B------:R-:W-:Y:S01]  /*13290*/  FMUL.FTZ R23, R29, R0 ;  /* 0x000000001d177220 */ /* 0x000fe20000410000 */
[----:B------:R-:W-:Y:S01]  /*132a0*/  ISETP.GE.AND P0, PT, R22, R88, PT ;  /* 0x000000581600720c */ /* 0x000fe20003f06270 */
[C---:B------:R-:W-:Y:S01]  /*132b0*/  VIADD R22, R2.reuse, 0xffffff19 ;  /* 0xffffff1902167836 */ /* 0x040fe20000000000 */
[----:B------:R-:W-:Y:S01]  /*132c0*/  HMMA.16816.F32.BF16 R80, R12, R52, R32 ;  /* 0x000000340c50723c */ /* 0x000fe20000041820 */
[----:B------:R1:W-:Y:S01]  /*132d0*/  MUFU.TANH R179, R23 ;  /* 0x0000001700b37308 */ /* 0x0003e20000002400 */
[----:B------:R-:W-:-:S06]  /*132e0*/  VIADD R28, R2, 0xffffff09 ;  /* 0xffffff09021c7836 */ /* 0x000fcc0000000000 */
[----:B------:R-:W-:Y:S01]  /*132f0*/  HMMA.16816.F32.BF16 R32, R8, R42, R76 ;  /* 0x0000002a0820723c */ /* 0x000fe2000004184c */
[----:B------:R-:W-:Y:S01]  /*13300*/  FSEL R77, R90, -INF , !P1 ;  /* 0xff8000005a4d7808 */ /* 0x000fe20004800000 */
[----:B------:R-:W-:Y:S01]  /*13310*/  FMUL.FTZ R30, R30, R0 ;  /* 0x000000001e1e7220 */ /* 0x000fe20000410000 */
[----:B------:R-:W-:Y:S01]  /*13320*/  FSEL R90, R168, -INF , !P1 ;  /* 0xff800000a85a7808 */ /* 0x000fe20004800000 */
[----:B------:R-:W-:Y:S01]  /*13330*/  LDSM.16.M88.4 R40, [R20+0x8800] ;  /* 0x008800001428783b */ /* 0x000fe20000000200 */
[----:B------:R-:W-:Y:S01]  /*13340*/  ISETP.GE.AND P1, PT, R22, R88, PT ;  /* 0x000000581600720c */ /* 0x000fe20003f26270 */
[C---:B------:R-:W-:Y:S02]  /*13350*/  VIADD R22, R2.reuse, 0xffffff20 ;  /* 0xffffff2002167836 */ /* 0x040fe40000000000 */
[----:B-1----:R-:W-:Y:S01]  /*13360*/  VIADD R23, R2, 0xffffff10 ;  /* 0xffffff1002177836 */ /* 0x002fe20000000000 */
[----:B------:R-:W-:Y:S02]  /*13370*/  FSEL R76, R156, -INF , !P3 ;  /* 0xff8000009c4c7808 */ /* 0x000fe40005800000 */
[----:B------:R-:W-:-:S02]  /*13380*/  FSEL R93, R163, -INF , !P3 ;  /* 0xff800000a35d7808 */ /* 0x000fc40005800000 */
[----:B------:R-:W-:Y:S01]  /*13390*/  ISETP.GE.AND P5, PT, R23, R88, PT ;  /* 0x000000581700720c */ /* 0x000fe20003fa6270 */
[----:B------:R-:W-:Y:S01]  /*133a0*/  FMUL.FTZ R23, R31, R0 ;  /* 0x000000001f177220 */ /* 0x000fe20000410000 */
[-C--:B------:R-:W-:Y:S01]  /*133b0*/  ISETP.GE.AND P3, PT, R22, R88.reuse, PT ;  /* 0x000000581600720c */ /* 0x080fe20003f66270 */
[----:B------:R-:W-:Y:S01]  /*133c0*/  VIADD R22, R2, 0xffffff21 ;  /* 0xffffff2102167836 */ /* 0x000fe20000000000 */
[----:B------:R-:W-:Y:S01]  /*133d0*/  ISETP.GE.AND P4, PT, R28, R88, PT ;  /* 0x000000581c00720c */ /* 0x000fe20003f86270 */
[----:B------:R1:W-:Y:S03]  /*133e0*/  MUFU.TANH R166, R23 ;  /* 0x0000001700a67308 */ /* 0x0003e60000002400 */
[----:B------:R-:W-:Y:S02]  /*133f0*/  FSEL R79, R192, -INF , !P4 ;  /* 0xff800000c04f7808 */ /* 0x000fe40006000000 */
[----:B------:R-:W-:-:S02]  /*13400*/  FSEL R94, R195, -INF , !P4 ;  /* 0xff800000c35e7808 */ /* 0x000fc40006000000 */
[----:B------:R-:W-:Y:S01]  /*13410*/  ISETP.GE.AND P4, PT, R22, R88, PT ;  /* 0x000000581600720c */ /* 0x000fe20003f86270 */
[----:B------:R-:W-:Y:S01]  /*13420*/  VIADD R22, R2, 0xffffff28 ;  /* 0xffffff2802167836 */ /* 0x000fe20000000000 */
[----:B------:R3:W4:Y:S01]  /*13430*/  MUFU.TANH R167, R30 ;  /* 0x0000001e00a77308 */ /* 0x0007220000002400 */
[----:B-1----:R-:W-:-:S03]  /*13440*/  FMUL.FTZ R23, R24, R0 ;  /* 0x0000000018177220 */ /* 0x002fc60000410000 */
[----:B------:R-:W-:-:S04]  /*13450*/  ISETP.GE.AND P6, PT, R22, R88, PT ;  /* 0x000000581600720c */ /* 0x000fc80003fc6270 */
[----:B------:R1:W-:Y:S01]  /*13460*/  MUFU.TANH R168, R23 ;  /* 0x0000001700a87308 */ /* 0x0003e20000002400 */
[----:B------:R-:W-:Y:S02]  /*13470*/  IADD3 R22, PT, PT, R2, -0xd7, RZ ;  /* 0xffffff2902167810 */ /* 0x000fe40007ffe0ff */
[----:B------:R-:W-:Y:S01]  /*13480*/  FSEL R78, R91, -INF , !P5 ;  /* 0xff8000005b4e7808 */ /* 0x000fe20006800000 */
[----:B---3--:R-:W-:Y:S01]  /*13490*/  HMMA.16816.F32.BF16 R28, R16, R70, RZ ;  /* 0x00000046101c723c */ /* 0x008fe200000418ff */
[----:B------:R-:W3:Y:S01]  /*134a0*/  LDSM.16.M88.4 R68, [R21+0x9000] ;  /* 0x009000001544783b */ /* 0x000ee20000000200 */
[----:B------:R-:W-:Y:S02]  /*134b0*/  FSEL R91, R148, -INF , !P2 ;  /* 0xff800000945b7808 */ /* 0x000fe40005000000 */
[----:B------:R-:W-:Y:S01]  /*134c0*/  FSEL R95, R194, -INF , !P2 ;  /* 0xff800000c25f7808 */ /* 0x000fe20005000000 */
[----:B-1----:R-:W-:Y:S01]  /*134d0*/  FMUL.FTZ R23, R25, R0 ;  /* 0x0000000019177220 */ /* 0x002fe20000410000 */
[----:B------:R-:W-:-:S03]  /*134e0*/  ISETP.GE.AND P2, PT, R22, R88, PT ;  /* 0x000000581600720c */ /* 0x000fc60003f46270 */
[----:B------:R1:W-:Y:S01]  /*134f0*/  MUFU.TANH R163, R23 ;  /* 0x0000001700a37308 */ /* 0x0003e20000002400 */
[----:B------:R-:W-:Y:S01]  /*13500*/  VIADD R22, R2, 0xffffff30 ;  /* 0xffffff3002167836 */ /* 0x000fe20000000000 */
[----:B------:R-:W-:Y:S01]  /*13510*/  HMMA.16816.F32.BF16 R32, R4, R46, R32 ;  /* 0x0000002e0420723c */ /* 0x000fe20000041820 */
[----:B------:R-:W4:Y:S01]  /*13520*/  LDSM.16.M88.4 R44, [R3+0x8800] ;  /* 0x00880000032c783b */ /* 0x000f220000000200 */
[----:B------:R-:W-:Y:S01]  /*13530*/  FSEL R96, R191, -INF , !P0 ;  /* 0xff800000bf607808 */ /* 0x000fe20004000000 */
[----:B-1----:R-:W-:-:S04]  /*13540*/  FMUL.FTZ R23, R26, R0 ;  /* 0x000000001a177220 */ /* 0x002fc80000410000 */
[----:B------:R1:W4:Y:S01]  /*13550*/  MUFU.TANH R156, R23 ;  /* 0x00000017009c7308 */ /* 0x0003220000002400 */
[----:B------:R-:W-:Y:S02]  /*13560*/  FSEL R99, R138, -INF , !P1 ;  /* 0xff8000008a637808 */ /* 0x000fe40004800000 */
[----:B------:R-:W-:Y:S01]  /*13570*/  FSEL R98, R190, -INF , !P1 ;  /* 0xff800000be627808 */ /* 0x000fe20004800000 */
[----:B-1----:R-:W-:Y:S02]  /*13580*/  FMUL.FTZ R23, R27, R0 ;  /* 0x000000001b177220 */ /* 0x002fe40000410000 */
[----:B--2---:R-:W-:Y:S01]  /*13590*/  HMMA.16816.F32.BF16 R24, R16, R72, RZ ;  /* 0x000000481018723c */ /* 0x004fe200000418ff */
[----:B------:R-:W-:Y:S02]  /*135a0*/  FSEL R73, R140, -INF , !P0 ;  /* 0xff8000008c497808 */ /* 0x000fe40004000000 */
[----:B------:R-:W-:Y:S01]  /*135b0*/  ISETP.GE.AND P0, PT, R22, R88, PT ;  /* 0x000000581600720c */ /* 0x000fe20003f06270 */
[----:B------:R-:W-:-:S05]  /*135c0*/  VIADD R22, R2, 0xffffff31 ;  /* 0xffffff3102167836 */ /* 0x000fca0000000000 */
[-C--:B------:R-:W-:Y:S01]  /*135d0*/  ISETP.GE.AND P1, PT, R22, R88.reuse, PT ;  /* 0x000000581600720c */ /* 0x080fe20003f26270 */
[----:B------:R-:W-:Y:S01]  /*135e0*/  VIADD R22, R2, 0xffffff38 ;  /* 0xffffff3802167836 */ /* 0x000fe20000000000 */
[----:B------:R-:W-:Y:S02]  /*135f0*/  FSEL R100, R127, -INF , !P3 ;  /* 0xff8000007f647808 */ /* 0x000fe40005800000 */
[----:B------:R-:W-:Y:S02]  /*13600*/  FSEL R103, R189, -INF , !P3 ;  /* 0xff800000bd677808 */ /* 0x000fe40005800000 */
[----:B------:R-:W-:Y:S01]  /*13610*/  ISETP.GE.AND P3, PT, R22, R88, PT ;  /* 0x000000581600720c */ /* 0x000fe20003f66270 */
[----:B------:R-:W-:Y:S01]  /*13620*/  VIADD R22, R2, 0xffffff39 ;  /* 0xffffff3902167836 */ /* 0x000fe20000000000 */
[----:B------:R-:W-:-:S04]  /*13630*/  FSEL R97, R193, -INF , !P5 ;  /* 0xff800000c1617808 */ /* 0x000fc80006800000 */
[-C--:B------:R-:W-:Y:S01]  /*13640*/  ISETP.GE.AND P5, PT, R22, R88.reuse, PT ;  /* 0x000000581600720c */ /* 0x080fe20003fa6270 */
[----:B------:R-:W-:Y:S01]  /*13650*/  VIADD R22, R2, 0xffffff40 ;  /* 0xffffff4002167836 */ /* 0x000fe20000000000 */
[----:B------:R-:W-:Y:S02]  /*13660*/  FSEL R101, R117, -INF , !P6 ;  /* 0xff80000075657808 */ /* 0x000fe40007000000 */
[----:B------:R-:W-:Y:S02]  /*13670*/  FSEL R106, R187, -INF , !P6 ;  /* 0xff800000bb6a7808 */ /* 0x000fe40007000000 */
[----:B------:R-:W-:Y:S02]  /*13680*/  ISETP.GE.AND P6, PT, R22, R88, PT ;  /* 0x000000581600720c */ /* 0x000fe40003fc6270 */
[----:B------:R-:W-:Y:S02]  /*13690*/  IADD3 R22, PT, PT, R2, -0xbf, RZ ;  /* 0xffffff4102167810 */ /* 0x000fe40007ffe0ff */
[----:B------:R-:W-:-:S02]  /*136a0*/  FSEL R107, R109, -INF , !P2 ;  /* 0xff8000006d6b7808 */ /* 0x000fc40005000000 */
[----:B------:R-:W-:Y:S02]  /*136b0*/  FSEL R104, R186, -INF , !P2 ;  /* 0xff800000ba687808 */ /* 0x000fe40005000000 */
[----:B------:R-:W-:Y:S01]  /*136c0*/  ISETP.GE.AND P2, PT, R22, R88, PT ;  /* 0x000000581600720c */ /* 0x000fe20003f46270 */
[----:B------:R-:W-:Y:S01]  /*136d0*/  VIADD R22, R2, 0xffffff48 ;  /* 0xffffff4802167836 */ /* 0x000fe20000000000 */
[----:B------:R-:W-:Y:S01]  /*136e0*/  HMMA.16816.F32.BF16 R56, R12, R54, R28 ;  /* 0x000000360c38723c */ /* 0x000fe2000004181c */
[----:B------:R-:W-:-:S07]  /*136f0*/  FSEL R109, R184, -INF , !P0 ;  /* 0xff800000b86d7808 */ /* 0x000fce0004000000 */
[----:B---3--:R-:W-:Y:S08]  /*13700*/  HMMA.16816.F32.BF16 R52, R12, R68, R24 ;  /* 0x000000440c34723c */ /* 0x008ff00000041818 */
[----:B------:R-:W-:Y:S01]  /*13710*/  HMMA.16816.F32.BF16 R24, R8, R66, R84 ;  /* 0x000000420818723c */ /* 0x000fe20000041854 */
[----:B------:R-:W-:Y:S02]  /*13720*/  FSEL R84, R108, -INF , !P0 ;  /* 0xff8000006c547808 */ /* 0x000fe40004000000 */
[----:B------:R-:W-:-:S02]  /*13730*/  FSEL R102, R121, -INF , !P4 ;  /* 0xff80000079667808 */ /* 0x000fc40006000000 */
[----:B------:R-:W-:Y:S01]  /*13740*/  FSEL R105, R188, -INF , !P4 ;  /* 0xff800000bc697808 */ /* 0x000fe20006000000 */
[----:B------:R1:W2:Y:S01]  /*13750*/  MUFU.TANH R148, R23 ;  /* 0x0000001700947308 */ /* 0x0002a20000002400 */
[-C--:B------:R-:W-:Y:S01]  /*13760*/  ISETP.GE.AND P0, PT, R22, R88.reuse, PT ;  /* 0x000000581600720c */ /* 0x080fe20003f06270 */
[----:B------:R-:W-:Y:S01]  /*13770*/  VIADD R22, R2, 0xffffff49 ;  /* 0xffffff4902167836 */ /* 0x000fe20000000000 */
[----:B----4-:R-:W-:Y:S01]  /*13780*/  HMMA.16816.F32.BF16 R28, R8, R44, R80 ;  /* 0x0000002c081c723c */ /* 0x010fe20000041850 */
[----:B------:R-:W-:Y:S01]  /*13790*/  FSEL R83, R110, -INF , !P1 ;  /* 0xff8000006e537808 */ /* 0x000fe20004800000 */
[----:B------:R-:W3:Y:S01]  /*137a0*/  LDSM.16.M88.4 R64, [R3+0x9000] ;  /* 0x009000000340783b */ /* 0x000ee20000000200 */
[----:B------:R-:W-:Y:S02]  /*137b0*/  FSEL R108, R185, -INF , !P1 ;  /* 0xff800000b96c7808 */ /* 0x000fe40004800000 */
[----:B------:R-:W-:Y:S01]  /*137c0*/  ISETP.GE.AND P1, PT, R22, R88, PT ;  /* 0x000000581600720c */ /* 0x000fe20003f26270 */
[----:B------:R-:W-:-:S05]  /*137d0*/  VIADD R22, R2, 0xffffff50 ;  /* 0xffffff5002167836 */ /* 0x000fca0000000000 */
[----:B------:R-:W-:Y:S01]  /*137e0*/  ISETP.GE.AND P4, PT, R22, R88, PT ;  /* 0x000000581600720c */ /* 0x000fe20003f86270 */
[----:B------:R-:W-:Y:S01]  /*137f0*/  VIADD R22, R2, 0xffffff51 ;  /* 0xffffff5102167836 */ /* 0x000fe20000000000 */
[----:B------:R-:W-:Y:S01]  /*13800*/  HMMA.16816.F32.BF16 R36, R4, R48, R36 ;  /* 0x000000300424723c */ /* 0x000fe20000041824 */
[----:B-1----:R-:W-:Y:S01]  /*13810*/  FMUL.FTZ R23, R32, R0 ;  /* 0x0000000020177220 */ /* 0x002fe20000410000 */
[----:B------:R-:W-:Y:S02]  /*13820*/  FSEL R111, R111, -INF , !P5 ;  /* 0xff8000006f6f7808 */ /* 0x000fe40006800000 */
[----:B------:R-:W-:Y:S02]  /*13830*/  FSEL R87, R182, -INF , !P5 ;  /* 0xff800000b6577808 */ /* 0x000fe40006800000 */
[----:B------:R-:W-:Y:S01]  /*13840*/  ISETP.GE.AND P5, PT, R22, R88, PT ;  /* 0x000000581600720c */ /* 0x000fe20003fa6270 */
[----:B------:R-:W-:Y:S01]  /*13850*/  VIADD R22, R2, 0xffffff58 ;  /* 0xffffff5802167836 */ /* 0x000fe20000000000 */
[----:B------:R1:W-:Y:S01]  /*13860*/  MUFU.TANH R140, R23 ;  /* 0x00000017008c7308 */ /* 0x0003e20000002400 */
[----:B------:R-:W-:-:S02]  /*13870*/  FSEL R112, R112, -INF , !P6 ;  /* 0xff80000070707808 */ /* 0x000fc40007000000 */
[----:B------:R-:W-:Y:S02]  /*13880*/  FSEL R120, R120, -INF , !P6 ;  /* 0xff80000078787808 */ /* 0x000fe40007000000 */
[----:B------:R-:W-:Y:S02]  /*13890*/  ISETP.GE.AND P6, PT, R22, R88, PT ;  /* 0x000000581600720c */ /* 0x000fe40003fc6270 */
[----:B------:R-:W-:Y:S02]  /*138a0*/  IADD3 R22, PT, PT, R2, -0xa7, RZ ;  /* 0xffffff5902167810 */ /* 0x000fe40007ffe0ff */
[----:B------:R-:W-:Y:S01]  /*138b0*/  FSEL R113, R113, -INF , !P2 ;  /* 0xff80000071717808 */ /* 0x000fe20005000000 */
[----:B-1----:R-:W-:Y:S01]  /*138c0*/  FMUL.FTZ R23, R33, R0 ;  /* 0x0000000021177220 */ /* 0x002fe20000410000 */
[----:B------:R-:W-:-:S03]  /*138d0*/  FSEL R119, R119, -INF , !P2 ;  /* 0xff80000077777808 */ /* 0x000fc60005000000 */
[----:B------:R1:W-:Y:S01]  /*138e0*/  MUFU.TANH R138, R23 ;  /* 0x00000017008a7308 */ /* 0x0003e20000002400 */
[-C--:B------:R-:W-:Y:S01]  /*138f0*/  ISETP.GE.AND P2, PT, R22, R88.reuse, PT ;  /* 0x000000581600720c */ /* 0x080fe20003f46270 */
[----:B------:R-:W-:Y:S01]  /*13900*/  VIADD R22, R2, 0xffffff60 ;  /* 0xffffff6002167836 */ /* 0x000fe20000000000 */
[----:B------:R-:W-:Y:S02]  /*13910*/  FSEL R114, R114, -INF , !P0 ;  /* 0xff80000072727808 */ /* 0x000fe40004000000 */
[----:B------:R-:W-:Y:S02]  /*13920*/  FSEL R123, R123, -INF , !P0 ;  /* 0xff8000007b7b7808 */ /* 0x000fe40004000000 */
[----:B------:R-:W-:Y:S01]  /*13930*/  ISETP.GE.AND P0, PT, R22, R88, PT ;  /* 0x000000581600720c */ /* 0x000fe20003f06270 */
[----:B-1----:R-:W-:-:S04]  /*13940*/  FMUL.FTZ R23, R34, R0 ;  /* 0x0000000022177220 */ /* 0x002fc80000410000 */
[----:B------:R1:W-:Y:S01]  /*13950*/  MUFU.TANH R127, R23 ;  /* 0x00000017007f7308 */ /* 0x0003e20000002400 */
[----:B------:R-:W-:Y:S01]  /*13960*/  VIADD R22, R2, 0xffffff61 ;  /* 0xffffff6102167836 */ /* 0x000fe20000000000 */
[----:B------:R-:W-:Y:S01]  /*13970*/  HMMA.16816.F32.BF16 R24, R4, R50, R24 ;  /* 0x000000320418723c */ /* 0x000fe20000041818 */
[----:B------:R-:W-:Y:S01]  /*13980*/  FSEL R85, R63, -INF , !P3 ;  /* 0xff8000003f557808 */ /* 0x000fe20005800000 */
[----:B------:R-:W4:Y:S01]  /*13990*/  LDSM.16.M88.4 R48, [R20+0x9000] ;  /* 0x009000001430783b */ /* 0x000f220000000200 */
[----:B------:R-:W-:Y:S02]  /*139a0*/  FSEL R110, R183, -INF , !P3 ;  /* 0xff800000b76e7808 */ /* 0x000fe40005800000 */
[----:B------:R-:W-:Y:S01]  /*139b0*/  ISETP.GE.AND P3, PT, R22, R88, PT ;  /* 0x000000581600720c */ /* 0x000fe20003f66270 */
[----:B-1----:R-:W-:Y:S01]  /*139c0*/  FMUL.FTZ R23, R35, R0 ;  /* 0x0000000023177220 */ /* 0x002fe20000410000 */
[----:B------:R-:W-:Y:S01]  /*139d0*/  VIADD R22, R2, 0xffffff68 ;  /* 0xffffff6802167836 */ /* 0x000fe20000000000 */
[----:B------:R-:W-:Y:S01]  /*139e0*/  FSEL R124, R124, -INF , !P4 ;  /* 0xff8000007c7c7808 */ /* 0x000fe20006000000 */
[----:B------:R-:W1:Y:S01]  /*139f0*/  LDSM.16.M88.4 R32, [R62+UR8+0x9800] ;  /* 0x009800083e20783b */ /* 0x000e620008000200 */
[----:B------:R2:W1:Y:S01]  /*13a00*/  MUFU.TANH R121, R23 ;  /* 0x0000001700797308 */ /* 0x0004620000002400 */
[----:B------:R-:W-:-:S02]  /*13a10*/  FSEL R130, R130, -INF , !P4 ;  /* 0xff80000082827808 */ /* 0x000fc40006000000 */
[----:B------:R-:W-:Y:S01]  /*13a20*/  ISETP.GE.AND P4, PT, R22, R88, PT ;  /* 0x000000581600720c */ /* 0x000fe20003f86270 */
[----:B------:R-:W-:Y:S02]  /*13a30*/  VIADD R22, R2, 0xffffff69 ;  /* 0xffffff6902167836 */ /* 0x000fe40000000000 */
[----:B--2---:R-:W-:-:S04]  /*13a40*/  FMUL.FTZ R23, R36, R0 ;  /* 0x0000000024177220 */ /* 0x004fc80000410000 */
[----:B------:R2:W-:Y:S01]  /*13a50*/  MUFU.TANH R117, R23 ;  /* 0x0000001700757308 */ /* 0x0005e20000002400 */
[----:B------:R-:W-:Y:S02]  /*13a60*/  FSEL R125, R125, -INF , !P5 ;  /* 0xff8000007d7d7808 */ /* 0x000fe40006800000 */
[----:B------:R-:W-:Y:S02]  /*13a70*/  FSEL R129, R129, -INF , !P5 ;  /* 0xff80000081817808 */ /* 0x000fe40006800000 */
[----:B------:R-:W-:Y:S01]  /*13a80*/  ISETP.GE.AND P5, PT, R22, R88, PT ;  /* 0x000000581600720c */ /* 0x000fe20003fa6270 */
[----:B--2---:R-:W-:-:S04]  /*13a90*/  FMUL.FTZ R23, R37, R0 ;  /* 0x0000000025177220 */ /* 0x004fc80000410000 */
[----:B------:R2:W-:Y:S01]  /*13aa0*/  MUFU.TANH R115, R23 ;  /* 0x0000001700737308 */ /* 0x0005e20000002400 */
[----:B------:R-:W-:Y:S01]  /*13ab0*/  VIADD R22, R2, 0xffffff70 ;  /* 0xffffff7002167836 */ /* 0x000fe20000000000 */
[----:B------:R-:W-:Y:S01]  /*13ac0*/  HMMA.16816.F32.BF16 R28, R4, R40, R28 ;  /* 0x00000028041c723c */ /* 0x000fe2000004181c */
[----:B------:R-:W-:Y:S02]  /*13ad0*/  FSEL R126, R126, -INF , !P6 ;  /* 0xff8000007e7e7808 */ /* 0x000fe40007000000 */
[----:B------:R-:W-:Y:S01]  /*13ae0*/  FSEL R131, R131, -INF , !P6 ;  /* 0xff80000083837808 */ /* 0x000fe20007000000 */
[----:B--2---:R-:W-:-:S04]  /*13af0*/  FMUL.FTZ R23, R38, R0 ;  /* 0x0000000026177220 */ /* 0x004fc80000410000 */
[----:B------:R2:W1:Y:S01]  /*13b00*/  MUFU.TANH R86, R23 ;  /* 0x0000001700567308 */ /* 0x0004620000002400 */
[----:B------:R-:W-:Y:S02]  /*13b10*/  ISETP.GE.AND P6, PT, R22, R88, PT ;  /* 0x000000581600720c */ /* 0x000fe40003fc6270 */
[----:B------:R-:W-:Y:S02]  /*13b20*/  IADD3 R22, PT, PT, R2, -0x8f, RZ ;  /* 0xffffff7102167810 */ /* 0x000fe40007ffe0ff */
[----:B------:R-:W-:Y:S01]  /*13b30*/  FSEL R132, R132, -INF , !P2 ;  /* 0xff80000084847808 */ /* 0x000fe20005000000 */
[----:B--2---:R-:W-:Y:S02]  /*13b40*/  FMUL.FTZ R23, R39, R0 ;  /* 0x0000000027177220 */ /* 0x004fe40000410000 */
[----:B------:R-:W-:Y:S01]  /*13b50*/  HMMA.16816.F32.BF16 R36, R8, R46, R56 ;  /* 0x0000002e0824723c */ /* 0x000fe20000041838 */
[----:B------:R-:W-:Y:S01]  /*13b60*/  FSEL R128, R128, -INF , !P2 ;  /* 0xff80000080807808 */ /* 0x000fe20005000000 */
[----:B------:R2:W-:Y:S01]  /*13b70*/  MUFU.TANH R82, R23 ;  /* 0x0000001700527308 */ /* 0x0005e20000002400 */
[----:B------:R-:W-:-:S05]  /*13b80*/  ISETP.GE.AND P2, PT, R22, R88, PT ;  /* 0x000000581600720c */ /* 0x000fca0003f46270 */
[----:B---3--:R-:W-:Y:S01]  /*13b90*/  HMMA.16816.F32.BF16 R44, R8, R64, R52 ;  /* 0x00000040082c723c */ /* 0x008fe20000041834 */
[----:B------:R-:W-:Y:S01]  /*13ba0*/  VIADD R22, R2, 0xffffff78 ;  /* 0xffffff7802167836 */ /* 0x000fe20000000000 */
[----:B------:R-:W-:Y:S02]  /*13bb0*/  FSEL R122, R122, -INF , !P1 ;  /* 0xff8000007a7a7808 */ /* 0x000fe40004800000 */
[----:B------:R-:W-:Y:S01]  /*13bc0*/  FSEL R118, R118, -INF , !P1 ;  /* 0xff80000076767808 */ /* 0x000fe20004800000 */
[-C--:B------:R-:W-:Y:S01]  /*13bd0*/  FMUL.FTZ R27, R27, R0.reuse ;  /* 0x000000001b1b7220 */ /* 0x080fe20000410000 */
[----:B--2---:R-:W-:Y:S01]  /*13be0*/  FMUL.FTZ R23, R24, R0 ;  /* 0x0000000018177220 */ /* 0x004fe20000410000 */
[----:B------:R-:W-:-:S05]  /*13bf0*/  ISETP.GE.AND P1, PT, R22, R88, PT ;  /* 0x000000581600720c */ /* 0x000fca0003f26270 */
[----:B------:R-:W-:Y:S01]  /*13c00*/  HMMA.16816.F32.BF16 R36, R4, R42, R36 ;  /* 0x0000002a0424723c */ /* 0x000fe20000041824 */
[----:B------:R2:W3:Y:S01]  /*13c10*/  LDSM.16.M88.4 R52, [R21+0x9800] ;  /* 0x009800001534783b */ /* 0x0004e20000000200 */
[----:B------:R4:W-:Y:S01]  /*13c20*/  MUFU.TANH R81, R23 ;  /* 0x0000001700517308 */ /* 0x0009e20000002400 */
[----:B------:R-:W-:Y:S02]  /*13c30*/  VIADD R22, R2, 0xffffff79 ;  /* 0xffffff7902167836 */ /* 0x000fe40000000000 */
[-C--:B------:R-:W-:Y:S01]  /*13c40*/  FMUL.FTZ R28, R28, R0.reuse ;  /* 0x000000001c1c7220 */ /* 0x080fe20000410000 */
[-C--:B------:R-:W-:Y:S01]  /*13c50*/  FMUL.FTZ R29, R29, R0.reuse ;  /* 0x000000001d1d7220 */ /* 0x080fe20000410000 */
[----:B------:R-:W-:Y:S01]  /*13c60*/  FSEL R133, R133, -INF , !P0 ;  /* 0xff80000085857808 */ /* 0x000fe20004000000 */
[----:B------:R-:W-:Y:S01]  /*13c70*/  FMUL.FTZ R30, R30, R0 ;  /* 0x000000001e1e7220 */ /* 0x000fe20000410000 */
[----:B------:R-:W-:Y:S01]  /*13c80*/  FSEL R139, R139, -INF , !P0 ;  /* 0xff8000008b8b7808 */ /* 0x000fe20004000000 */
[----:B------:R-:W-:Y:S01]  /*13c90*/  MUFU.TANH R69, R27 ;  /* 0x0000001b00457308 */ /* 0x000fe20000002400 */
[----:B------:R-:W-:Y:S01]  /*13ca0*/  ISETP.GE.AND P0, PT, R22, R88, PT ;  /* 0x000000581600720c */ /* 0x000fe20003f06270 */
[----:B----4-:R-:W-:-:S06]  /*13cb0*/  FMUL.FTZ R23, R25, R0 ;  /* 0x0000000019177220 */ /* 0x010fcc0000410000 */
[----:B------:R4:W-:Y:S01]  /*13cc0*/  MUFU.TANH R80, R23 ;  /* 0x0000001700507308 */ /* 0x0009e20000002400 */
[C---:B--2---:R-:W-:Y:S01]  /*13cd0*/  IADD3 R21, PT, PT, R2.reuse, -0x77, RZ ;  /* 0xffffff8902157810 */ /* 0x044fe20007ffe0ff */
[----:B------:R-:W-:Y:S01]  /*13ce0*/  VIADD R22, R2, 0xffffff80 ;  /* 0xffffff8002167836 */ /* 0x000fe20000000000 */
[----:B------:R-:W-:Y:S02]  /*13cf0*/  FSEL R146, R146, -INF , !P2 ;  /* 0xff80000092927808 */ /* 0x000fe40005000000 */
[----:B------:R-:W-:Y:S02]  /*13d00*/  FSEL R150, R150, -INF , !P2 ;  /* 0xff80000096967808 */ /* 0x000fe40005000000 */
[----:B------:R-:W-:Y:S01]  /*13d10*/  ISETP.GE.AND P2, PT, R21, R88, PT ;  /* 0x000000581500720c */ /* 0x000fe20003f46270 */
[----:B------:R-:W-:Y:S01]  /*13d20*/  MUFU.TANH R68, R28 ;  /* 0x0000001c00447308 */ /* 0x000fe20000002400 */
[----:B------:R-:W-:Y:S01]  /*13d30*/  VIADD R21, R2, 0xffffff90 ;  /* 0xffffff9002157836 */ /* 0x000fe20000000000 */
[----:B------:R-:W-:Y:S01]  /*13d40*/  FSEL R137, R137, -INF , !P4 ;  /* 0xff80000089897808 */ /* 0x000fe20006000000 */
[----:B----4-:R-:W-:-:S02]  /*13d50*/  FMUL.FTZ R23, R26, R0 ;  /* 0x000000001a177220 */ /* 0x010fc40000410000 */
[----:B------:R-:W-:Y:S03]  /*13d60*/  HMMA.16816.F32.BF16 R24, R16, R74, RZ ;  /* 0x0000004a1018723c */ /* 0x000fe600000418ff */
[----:B------:R-:W-:Y:S01]  /*13d70*/  MUFU.TANH R65, R29 ;  /* 0x0000001d00417308 */ /* 0x000fe20000002400 */
[----:B------:R-:W-:Y:S02]  /*13d80*/  FSEL R143, R143, -INF , !P4 ;  /* 0xff8000008f8f7808 */ /* 0x000fe40006000000 */
[----:B------:R-:W-:-:S05]  /*13d90*/  ISETP.GE.AND P4, PT, R22, R88, PT ;  /* 0x000000581600720c */ /* 0x000fca0003f86270 */
[----:B------:R2:W-:Y:S01]  /*13da0*/  MUFU.TANH R72, R23 ;  /* 0x0000001700487308 */ /* 0x0005e20000002400 */
[----:B------:R-:W-:Y:S01]  /*13db0*/  FSEL R136, R136, -INF , !P3 ;  /* 0xff80000088887808 */ /* 0x000fe20005800000 */
[----:B------:R-:W-:Y:S01]  /*13dc0*/  VIADD R22, R2, 0xffffff81 ;  /* 0xffffff8102167836 */ /* 0x000fe20000000000 */
[----:B------:R-:W-:-:S05]  /*13dd0*/  FSEL R141, R141, -INF , !P3 ;  /* 0xff8000008d8d7808 */ /* 0x000fca0005800000 */
[----:B------:R4:W-:Y:S01]  /*13de0*/  MUFU.TANH R64, R30 ;  /* 0x0000001e00407308 */ /* 0x0009e20000002400 */
[----:B------:R-:W-:Y:S01]  /*13df0*/  ISETP.GE.AND P3, PT, R21, R88, PT ;  /* 0x000000581500720c */ /* 0x000fe20003f66270 */
[----:B------:R-:W-:Y:S02]  /*13e00*/  VIADD R21, R2, 0xffffff91 ;  /* 0xffffff9102157836 */ /* 0x000fe40000000000 */
[----:B--2---:R-:W-:Y:S01]  /*13e10*/  FMUL.FTZ R23, R31, R0 ;  /* 0x000000001f177220 */ /* 0x004fe20000410000 */
[----:B------:R-:W-:Y:S01]  /*13e20*/  FSEL R152, R152, -INF , !P0 ;  /* 0xff80000098987808 */ /* 0x000fe20004000000 */
[----:B----4-:R-:W-:Y:S01]  /*13e30*/  HMMA.16816.F32.BF16 R28, R4, R48, R44 ;  /* 0x00000030041c723c */ /* 0x010fe2000004182c */
[----:B------:R2:W4:Y:S01]  /*13e40*/  LDSM.16.M88.4 R44, [R3+0x9800] ;  /* 0x00980000032c783b */ /* 0x0005220000000200 */
[----:B------:R-:W-:Y:S02]  /*13e50*/  FSEL R149, R149, -INF , !P0 ;  /* 0xff80000095957808 */ /* 0x000fe40004000000 */
[----:B------:R-:W-:-:S02]  /*13e60*/  FSEL R145, R145, -INF , !P5 ;  /* 0xff80000091917808 */ /* 0x000fc40006800000 */
[----:B------:R-:W-:Y:S02]  /*13e70*/  FSEL R142, R142, -INF , !P5 ;  /* 0xff8000008e8e7808 */ /* 0x000fe40006800000 */
[----:B-1----:R-:W-:Y:S01]  /*13e80*/  HMMA.16816.F32.BF16 R40, R16, R32, RZ ;  /* 0x000000201028723c */ /* 0x002fe200000418ff */
[----:B------:R-:W-:Y:S02]  /*13e90*/  ISETP.GE.AND P5, PT, R22, R88, PT ;  /* 0x000000581600720c */ /* 0x000fe40003fa6270 */
[----:B------:R-:W-:Y:S02]  /*13ea0*/  FSEL R147, R147, -INF , !P1 ;  /* 0xff80000093937808 */ /* 0x000fe40004800000 */
[----:B------:R-:W-:-:S03]  /*13eb0*/  FSEL R153, R153, -INF , !P1 ;  /* 0xff80000099997808 */ /* 0x000fc60004800000 */
[----:B------:R-:W-:Y:S01]  /*13ec0*/  HMMA.16816.F32.BF16 R56, R16, R34, RZ ;  /* 0x000000221038723c */ /* 0x000fe200000418ff */
[C---:B------:R-:W-:Y:S02]  /*13ed0*/  VIADD R16, R2.reuse, 0xffffff88 ;  /* 0xffffff8802107836 */ /* 0x040fe40000000000 */
[----:B--2---:R-:W-:Y:S01]  /*13ee0*/  VIADD R3, R2, 0xffffff98 ;  /* 0xffffff9802037836 */ /* 0x004fe20000000000 */
[----:B------:R-:W-:Y:S02]  /*13ef0*/  ISETP.GE.AND P1, PT, R21, R88, PT ;  /* 0x000000581500720c */ /* 0x000fe40003f26270 */
[----:B------:R-:W-:Y:S02]  /*13f00*/  FSEL R144, R144, -INF , !P6 ;  /* 0xff80000090907808 */ /* 0x000fe40007000000 */
[----:B------:R-:W-:Y:S02]  /*13f10*/  FSEL R151, R151, -INF , !P6 ;  /* 0xff80000097977808 */ /* 0x000fe40007000000 */
[----:B------:R-:W-:-:S02]  /*13f20*/  FSEL R160, R160, -INF , !P2 ;  /* 0xff800000a0a07808 */ /* 0x000fc40005000000 */
[----:B------:R-:W-:Y:S02]  /*13f30*/  FSEL R154, R154, -INF , !P4 ;  /* 0xff8000009a9a7808 */ /* 0x000fe40006000000 */
[----:B------:R-:W-:Y:S02]  /*13f40*/  FSEL R159, R159, -INF , !P4 ;  /* 0xff8000009f9f7808 */ /* 0x000fe40006000000 */
[----:B------:R-:W-:Y:S02]  /*13f50*/  FSEL R162, R162, -INF , !P3 ;  /* 0xff800000a2a27808 */ /* 0x000fe40005800000 */
[----:B------:R-:W-:Y:S01]  /*13f60*/  FSEL R169, R169, -INF , !P3 ;  /* 0xff800000a9a97808 */ /* 0x000fe20005800000 */
[----:B------:R-:W-:Y:S01]  /*13f70*/  FMUL.FTZ R22, R36, R0 ;  /* 0x0000000024167220 */ /* 0x000fe20000410000 */
[----:B------:R-:W-:Y:S01]  /*13f80*/  ISETP.GE.AND P0, PT, R3, R88, PT ;  /* 0x000000580300720c */ /* 0x000fe20003f06270 */
[----:B------:R-:W-:Y:S02]  /*13f90*/  VIADD R3, R2, 0xffffff99 ;  /* 0xffffff9902037836 */ /* 0x000fe40000000000 */
[----:B------:R-:W-:Y:S01]  /*13fa0*/  FMUL.FTZ R21, R39, R0 ;  /* 0x0000000027157220 */ /* 0x000fe20000410000 */
[----:B------:R-:W-:Y:S01]  /*13fb0*/  FSEL R39, R157, -INF , !P5 ;  /* 0xff8000009d277808 */ /* 0x000fe20006800000 */
[----:B------:R1:W2:Y:S01]  /*13fc0*/  LDSM.16.M88.4 R32, [R20+0x9800] ;  /* 0x009800001420783b */ /* 0x0002a20000000200 */
[----:B------:R-:W-:-:S02]  /*13fd0*/  FSEL R158, R158, -INF , !P5 ;  /* 0xff8000009e9e7808 */ /* 0x000fc40006800000 */
[-C--:B------:R-:W-:Y:S02]  /*13fe0*/  ISETP.GE.AND P6, PT, R16, R88.reuse, PT ;  /* 0x000000581000720c */ /* 0x080fe40003fc6270 */
[----:B------:R-:W-:Y:S02]  /*13ff0*/  FSEL R165, R165, -INF , !P1 ;  /* 0xff800000a5a57808 */ /* 0x000fe40004800000 */
[----:B------:R-:W-:Y:S01]  /*14000*/  FSEL R172, R172, -INF , !P1 ;  /* 0xff800000acac7808 */ /* 0x000fe20004800000 */
[----:B------:R4:W-:Y:S01]  /*14010*/  MUFU.TANH R62, R22 ;  /* 0x00000016003e7308 */ /* 0x0009e20000002400 */
[----:B------:R-:W-:Y:S01]  /*14020*/  ISETP.GE.AND P5, PT, R3, R88, PT ;  /* 0x000000580300720c */ /* 0x000fe20003fa6270 */
[----:B------:R-:W-:Y:S01]  /*14030*/  VIADD R3, R2, 0xffffffa0 ;  /* 0xffffffa002037836 */ /* 0x000fe20000000000 */
[----:B------:R-:W-:Y:S01]  /*14040*/  HMMA.16816.F32.BF16 R16, R12, R70, R24 ;  /* 0x000000460c10723c */ /* 0x000fe20000041818 */
[----:B------:R-:W-:-:S04]  /*14050*/  FSEL R155, R155, -INF , !P6 ;  /* 0xff8000009b9b7808 */ /* 0x000fc80007000000 */
[----:B------:R-:W2:Y:S01]  /*14060*/  MUFU.TANH R63, R23 ;  /* 0x00000017003f7308 */ /* 0x000ea20000002400 */
[----:B------:R-:W-:Y:S01]  /*14070*/  FSEL R161, R161, -INF , !P6 ;  /* 0xff800000a1a17808 */ /* 0x000fe20007000000 */
[----:B------:R-:W-:Y:S01]  /*14080*/  FMUL.FTZ R29, R29, R0 ;  /* 0x000000001d1d7220 */ /* 0x000fe20000410000 */
[----:B------:R-:W-:Y:S01]  /*14090*/  ISETP.GE.AND P6, PT, R3, R88, PT ;  /* 0x000000580300720c */ /* 0x000fe20003fc6270 */
[----:B------:R1:W-:Y:S01]  /*140a0*/  STL [R1+0x1c], R210 ;  /* 0x00001cd201007387 */ /* 0x0003e20000100800 */
[----:B------:R-:W-:Y:S02]  /*140b0*/  IADD3 R3, PT, PT, R2, -0x5f, RZ ;  /* 0xffffffa102037810 */ /* 0x000fe40007ffe0ff */
[----:B------:R-:W-:Y:S01]  /*140c0*/  FSEL R157, R180, -INF , !P2 ;  /* 0xff800000b49d7808 */ /* 0x000fe20005000000 */
[----:B------:R-:W-:-:S04]  /*140d0*/  DEPBAR.LE SB0, 0x0 ;  /* 0x000080000000791a */ /* 0x000fc80000000000 */
[----:B------:R-:W-:Y:S01]  /*140e0*/  ISETP.GE.AND P2, PT, R3, R88, PT ;  /* 0x000000580300720c */ /* 0x000fe20003f46270 */
[----:B------:R-:W-:-:S05]  /*140f0*/  VIADD R3, R2, 0xffffffa8 ;  /* 0xffffffa802037836 */ /* 0x000fca0000000000 */
[-C--:B------:R-:W-:Y:S01]  /*14100*/  ISETP.GE.AND P4, PT, R3, R88.reuse, PT ;  /* 0x000000580300720c */ /* 0x080fe20003f86270 */
[C---:B------:R-:W-:Y:S01]  /*14110*/  VIADD R3, R2.reuse, 0xffffffa9 ;  /* 0xffffffa902037836 */ /* 0x040fe20000000000 */
[----:B------:R-:W-:Y:S04]  /*14120*/  HMMA.16816.F32.BF16 R16, R8, R66, R16 ;  /* 0x000000420810723c */ /* 0x000fe80000041810 */
[----:B------:R-:W-:Y:S01]  /*14130*/  ISETP.GE.AND P3, PT, R3, R88, PT ;  /* 0x000000580300720c */ /* 0x000fe20003f66270 */
[----:B------:R-:W-:-:S03]  /*14140*/  VIADD R3, R2, 0xffffffb0 ;  /* 0xffffffb002037836 */ /* 0x000fc60000000000 */
[----:B---3--:R-:W-:Y:S02]  /*14150*/  HMMA.16816.F32.BF16 R24, R12, R52, R40 ;  /* 0x000000340c18723c */ /* 0x008fe40000041828 */
[----:B------:R-:W-:Y:S01]  /*14160*/  ISETP.GE.AND P1, PT, R3, R88, PT ;  /* 0x000000580300720c */ /* 0x000fe20003f26270 */
[----:B------:R-:W-:Y:S02]  /*14170*/  VIADD R3, R2, 0xffffffb1 ;  /* 0xffffffb102037836 */ /* 0x000fe40000000000 */
[----:B----4-:R-:W-:Y:S01]  /*14180*/  FMUL.FTZ R22, R37, R0 ;  /* 0x0000000025167220 */ /* 0x010fe20000410000 */
[----:B------:R-:W-:Y:S02]  /*14190*/  FSEL R164, R164, -INF , !P0 ;  /* 0xff800000a4a47808 */ /* 0x000fe40004000000 */
[----:B------:R-:W-:Y:S02]  /*141a0*/  FSEL R171, R171, -INF , !P0 ;  /* 0xff800000abab7808 */ /* 0x000fe40004000000 */
[----:B------:R-:W-:Y:S01]  /*141b0*/  ISETP.GE.AND P0, PT, R3, R88, PT ;  /* 0x000000580300720c */ /* 0x000fe20003f06270 */
[----:B------:R-:W-:Y:S01]  /*141c0*/  VIADD R3, R2, 0xffffffb8 ;  /* 0xffffffb802037836 */ /* 0x000fe20000000000 */
[----:B------:R3:W-:Y:S01]  /*141d0*/  MUFU.TANH R48, R22 ;  /* 0x0000001600307308 */ /* 0x0007e20000002400 */
[----:B------:R-:W-:-:S02]  /*141e0*/  FSEL R173, R173, -INF , !P6 ;  /* 0xff800000adad7808 */ /* 0x000fc40007000000 */
[----:B------:R-:W-:-:S05]  /*141f0*/  FSEL R176, R176, -INF , !P6 ;  /* 0xff800000b0b07808 */ /* 0x000fca0007000000 */
[----:B------:R4:W-:Y:S01]  /*14200*/  MUFU.TANH R37, R21 ;  /* 0x0000001500257308 */ /* 0x0009e20000002400 */
[----:B------:R-:W-:Y:S02]  /*14210*/  ISETP.GE.AND P6, PT, R3, R88, PT ;  /* 0x000000580300720c */ /* 0x000fe40003fc6270 */
[----:B------:R-:W-:Y:S01]  /*14220*/  IADD3 R3, PT, PT, R2, -0x47, RZ ;  /* 0xffffffb902037810 */ /* 0x000fe20007ffe0ff */
[----:B---3--:R-:W-:Y:S01]  /*14230*/  FMUL.FTZ R22, R38, R0 ;  /* 0x0000000026167220 */ /* 0x008fe20000410000 */
[----:B------:R-:W-:-:S03]  /*14240*/  FSEL R175, R175, -INF , !P2 ;  /* 0xff800000afaf7808 */ /* 0x000fc60005000000 */
[----:B------:R-:W-:Y:S01]  /*14250*/  MUFU.TANH R38, R22 ;  /* 0x0000001600267308 */ /* 0x000fe20000002400 */
[----:B----4-:R-:W-:Y:S01]  /*14260*/  FMUL.FTZ R21, R28, R0 ;  /* 0x000000001c157220 */ /* 0x010fe20000410000 */
[----:B------:R-:W-:-:S06]  /*14270*/  FSEL R178, R178, -INF , !P2 ;  /* 0xff800000b2b27808 */ /* 0x000fcc0005000000 */
[----:B------:R1:W-:Y:S01]  /*14280*/  MUFU.TANH R36, R21 ;  /* 0x0000001500247308 */ /* 0x0003e20000002400 */
[-C--:B------:R-:W-:Y:S01]  /*14290*/  ISETP.GE.AND P2, PT, R3, R88.reuse, PT ;  /* 0x000000580300720c */ /* 0x080fe20003f46270 */
[----:B------:R-:W-:Y:S01]  /*142a0*/  VIADD R3, R2, 0xffffffc0 ;  /* 0xffffffc002037836 */ /* 0x000fe20000000000 */
[----:B------:R-:W-:Y:S01]  /*142b0*/  FSEL R174, R174, -INF , !P5 ;  /* 0xff800000aeae7808 */ /* 0x000fe20006800000 */
[----:B------:R-:W-:Y:S01]  /*142c0*/  HMMA.16816.F32.BF16 R12, R12, R54, R56 ;  /* 0x000000360c0c723c */ /* 0x000fe20000041838 */
[----:B------:R-:W-:Y:S02]  /*142d0*/  FSEL R170, R170, -INF , !P5 ;  /* 0xff800000aaaa7808 */ /* 0x000fe40006800000 */
[----:B------:R-:W-:-:S05]  /*142e0*/  ISETP.GE.AND P5, PT, R3, R88, PT ;  /* 0x000000580300720c */ /* 0x000fca0003fa6270 */
[----:B-1----:R-:W-:Y:S01]  /*142f0*/  HMMA.16816.F32.BF16 R20, R4, R50, R16 ;  /* 0x000000320414723c */ /* 0x002fe20000041810 */
[----:B------:R-:W-:-:S04]  /*14300*/  FMUL.FTZ R16, R30, R0 ;  /* 0x000000001e107220 */ /* 0x000fc80000410000 */
[----:B------:R1:W-:Y:S01]  /*14310*/  MUFU.TANH R28, R16 ;  /* 0x00000010001c7308 */ /* 0x0003e20000002400 */
[C---:B------:R-:W-:Y:S01]  /*14320*/  VIADD R3, R2.reuse, 0xffffffc1 ;  /* 0xffffffc102037836 */ /* 0x040fe20000000000 */
[----:B------:R-:W-:Y:S02]  /*14330*/  FSEL R167, R167, -INF , !P4 ;  /* 0xff800000a7a77808 */ /* 0x000fe40006000000 */
[----:B------:R-:W-:Y:S02]  /*14340*/  FSEL R177, R177, -INF , !P4 ;  /* 0xff800000b1b17808 */ /* 0x000fe40006000000 */
[----:B------:R-:W-:Y:S01]  /*14350*/  ISETP.GE.AND P4, PT, R3, R88, PT ;  /* 0x000000580300720c */ /* 0x000fe20003f86270 */
[----:B------:R-:W-:Y:S01]  /*14360*/  VIADD R3, R2, 0xffffffc8 ;  /* 0xffffffc802037836 */ /* 0x000fe20000000000 */
[----:B-1----:R-:W-:Y:S01]  /*14370*/  HMMA.16816.F32.BF16 R16, R8, R44, R24 ;  /* 0x0000002c0810723c */ /* 0x002fe20000041818 */
[----:B------:R-:W-:Y:S02]  /*14380*/  FSEL R180, R166, -INF , !P3 ;  /* 0xff800000a6b47808 */ /* 0x000fe40005800000 */
[----:B------:R-:W-:-:S02]  /*14390*/  FSEL R166, R179, -INF , !P3 ;  /* 0xff800000b3a67808 */ /* 0x000fc40005800000 */
[-C--:B------:R-:W-:Y:S01]  /*143a0*/  ISETP.GE.AND P3, PT, R3, R88.reuse, PT ;  /* 0x000000580300720c */ /* 0x080fe20003f66270 */
[----:B------:R-:W-:Y:S01]  /*143b0*/  VIADD R3, R2, 0xffffffc9 ;  /* 0xffffffc902037836 */ /* 0x000fe20000000000 */
[----:B------:R-:W-:Y:S02]  /*143c0*/  FSEL R179, R156, -INF , !P1 ;  /* 0xff8000009cb37808 */ /* 0x000fe40004800000 */
[----:B------:R-:W-:Y:S01]  /*143d0*/  FSEL R182, R168, -INF , !P1 ;  /* 0xff800000a8b67808 */ /* 0x000fe20004800000 */
[----:B------:R-:W-:Y:S01]  /*143e0*/  HMMA.16816.F32.BF16 R8, R8, R46, R12 ;  /* 0x0000002e0808723c */ /* 0x000fe2000004180c */
[----:B------:R-:W-:Y:S01]  /*143f0*/  ISETP.GE.AND P1, PT, R3, R88, PT ;  /* 0x000000580300720c */ /* 0x000fe20003f26270 */
[----:B------:R-:W-:Y:S01]  /*14400*/  VIADD R3, R2, 0xffffffd0 ;  /* 0xffffffd002037836 */ /* 0x000fe20000000000 */
[----:B------:R-:W-:-:S07]  /*14410*/  FSEL R168, R148, -INF , !P0 ;  /* 0xff80000094a87808 */ /* 0x000fce0004000000 */
[----:B--2---:R-:W-:Y:S01]  /*14420*/  HMMA.16816.F32.BF16 R16, R4, R32, R16 ;  /* 0x000000200410723c */ /* 0x004fe20000041810 */
[----:B------:R-:W-:Y:S02]  /*14430*/  FSEL R163, R163, -INF , !P0 ;  /* 0xff800000a3a37808 */ /* 0x000fe40004000000 */
[-C--:B------:R-:W-:Y:S02]  /*14440*/  ISETP.GE.AND P0, PT, R3, R88.reuse, PT ;  /* 0x000000580300720c */ /* 0x080fe40003f06270 */
[----:B------:R-:W-:Y:S02]  /*14450*/  IADD3 R3, PT, PT, R2, -0x2f, RZ ;  /* 0xffffffd102037810 */ /* 0x000fe40007ffe0ff */
[----:B------:R-:W-:Y:S02]  /*14460*/  FSEL R121, R121, -INF , !P2 ;  /* 0xff80000079797808 */ /* 0x000fe40005000000 */
[----:B------:R-:W-:Y:S02]  /*14470*/  FSEL R138, R138, -INF , !P2 ;  /* 0xff8000008a8a7808 */ /* 0x000fe40005000000 */
[----:B------:R-:W-:Y:S01]  /*14480*/  ISETP.GE.AND P2, PT, R3, R88, PT ;  /* 0x000000580300720c */ /* 0x000fe20003f46270 */
[----:B------:R-:W-:-:S03]  /*14490*/  FMUL.FTZ R12, R23, R0 ;  /* 0x00000000170c7220 */ /* 0x000fc60000410000 */
[----:B------:R-:W-:Y:S01]  /*144a0*/  P2R R3, PR, RZ, 0x4 ;  /* 0x00000004ff037803 */ /* 0x000fe20000000000 */
[----:B------:R1:W-:Y:S01]  /*144b0*/  MUFU.TANH R14, R12 ;  /* 0x0000000c000e7308 */ /* 0x0003e20000002400 */
[-C--:B------:R-:W-:Y:S01]  /*144c0*/  FMUL.FTZ R24, R31, R0.reuse ;  /* 0x000000001f187220 */ /* 0x080fe20000410000 */
[----:B------:R-:W-:Y:S02]  /*144d0*/  FSEL R86, R86, -INF , !P5 ;  /* 0xff80000056567808 */ /* 0x000fe40006800000 */
[----:B------:R-:W-:Y:S01]  /*144e0*/  FSEL R117, R117, -INF , !P5 ;  /* 0xff80000075757808 */ /* 0x000fe20006800000 */
[-C--:B------:R-:W-:Y:S01]  /*144f0*/  FMUL.FTZ R20, R20, R0.reuse ;  /* 0x0000000014147220 */ /* 0x080fe20000410000 */
[----:B------:R-:W-:Y:S01]  /*14500*/  ISETP.NE.AND P5, PT, R3, RZ, PT ;  /* 0x000000ff0300720c */ /* 0x000fe20003fa5270 */
[-C--:B------:R-:W-:Y:S01]  /*14510*/  FMUL.FTZ R3, R17, R0.reuse ;  /* 0x0000000011037220 */ /* 0x080fe20000410000 */
[----:B------:R-:W-:Y:S01]  /*14520*/  HMMA.16816.F32.BF16 R4, R4, R34, R8 ;  /* 0x000000220404723c */ /* 0x000fe20000041808 */
[----:B------:R-:W2:Y:S01]  /*14530*/  MUFU.TANH R25, R24 ;  /* 0x0000001800197308 */ /* 0x000ea20000002400 */
[----:B-1----:R-:W-:-:S07]  /*14540*/  FMUL.FTZ R12, R16, R0 ;  /* 0x00000000100c7220 */ /* 0x002fce0000410000 */
[----:B------:R1:W-:Y:S08]  /*14550*/  MUFU.TANH R24, R20 ;  /* 0x0000001400187308 */ /* 0x0003f00000002400 */
[----:B------:R-:W-:Y:S08]  /*14560*/  MUFU.TANH R13, R12 ;  /* 0x0000000c000d7308 */ /* 0x000ff00000002400 */
[----:B------:R3:W-:Y:S01]  /*14570*/  MUFU.TANH R12, R3 ;  /* 0x00000003000c7308 */ /* 0x0007e20000002400 */
[----:B-1----:R-:W-:Y:S01]  /*14580*/  FMUL.FTZ R20, R22, R0 ;  /* 0x0000000016147220 */ /* 0x002fe20000410000 */
[----:B------:R-:W-:-:S06]  /*14590*/  FSEL R127, R127, -INF , !P6 ;  /* 0xff8000007f7f7808 */ /* 0x000fcc0007000000 */
[----:B------:R-:W1:Y:S01]  /*145a0*/  MUFU.TANH R29, R29 ;  /* 0x0000001d001d7308 */ /* 0x000e620000002400 */
[----:B---3--:R-:W-:-:S07]  /*145b0*/  VIADD R3, R2, 0xffffffe1 ;  /* 0xffffffe102037836 */ /* 0x008fce0000000000 */
[----:B------:R-:W3:Y:S01]  /*145c0*/  MUFU.TANH R20, R20 ;  /* 0x0000001400147308 */ /* 0x000ee20000002400 */
[----:B------:R-:W-:Y:S01]  /*145d0*/  ISETP.GE.AND P2, PT, R3, R88, PT ;  /* 0x000000580300720c */ /* 0x000fe20003f46270 */
[----:B------:R-:W-:Y:S01]  /*145e0*/  VIADD R3, R2, 0xffffffe8 ;  /* 0xffffffe802037836 */ /* 0x000fe20000000000 */
[----:B------:R-:W-:Y:S01]  /*145f0*/  FSEL R183, R140, -INF , !P6 ;  /* 0xff8000008cb77808 */ /* 0x000fe20007000000 */
[----:B------:R-:W-:-:S03]  /*14600*/  VIADD R9, R2, 0xffffffd8 ;  /* 0xffffffd802097836 */ /* 0x000fc60000000000 */
[----:B------:R-:W-:Y:S02]  /*14610*/  ISETP.GE.AND P6, PT, R3, R88, PT ;  /* 0x000000580300720c */ /* 0x000fe40003fc6270 */
[----:B------:R-:W-:Y:S01]  /*14620*/  IADD3 R3, PT, PT, R2, -0x17, RZ ;  /* 0xffffffe902037810 */ /* 0x000fe20007ffe0ff */
[-C--:B------:R-:W-:Y:S01]  /*14630*/  FMUL.FTZ R21, R21, R0.reuse ;  /* 0x0000000015157220 */ /* 0x080fe20000410000 */
[-C--:B------:R-:W-:Y:S01]  /*14640*/  FMUL.FTZ R18, R18, R0.reuse ;  /* 0x0000000012127220 */ /* 0x080fe20000410000 */
[-C--:B------:R-:W-:Y:S01]  /*14650*/  FMUL.FTZ R8, R19, R0.reuse ;  /* 0x0000000013087220 */ /* 0x080fe20000410000 */
[-C--:B------:R-:W-:Y:S01]  /*14660*/  FMUL.FTZ R4, R4, R0.reuse ;  /* 0x0000000004047220 */ /* 0x080fe20000410000 */
[----:B------:R-:W-:Y:S01]  /*14670*/  FSEL R63, R63, -INF , !P5 ;  /* 0xff8000003f3f7808 */ /* 0x000fe20006800000 */
[-C--:B------:R-:W-:Y:S01]  /*14680*/  FMUL.FTZ R6, R6, R0.reuse ;  /* 0x0000000006067220 */ /* 0x080fe20000410000 */
[----:B------:R-:W-:Y:S01]  /*14690*/  FSEL R189, R65, -INF , !P5 ;  /* 0xff80000041bd7808 */ /* 0x000fe20006800000 */
[-C--:B------:R-:W-:Y:S01]  /*146a0*/  FMUL.FTZ R7, R7, R0.reuse ;  /* 0x0000000007077220 */ /* 0x080fe20000410000 */
[----:B------:R-:W-:Y:S01]  /*146b0*/  FSEL R82, R82, -INF , !P4 ;  /* 0xff80000052527808 */ /* 0x000fe20006000000 */
[----:B------:R-:W-:Y:S01]  /*146c0*/  FMUL.FTZ R0, R5, R0 ;  /* 0x0000000005007220 */ /* 0x000fe20000410000 */
[----:B------:R-:W-:-:S02]  /*146d0*/  FSEL R184, R115, -INF , !P4 ;  /* 0xff80000073b87808 */ /* 0x000fc40006000000 */
[-C--:B------:R-:W-:Y:S01]  /*146e0*/  ISETP.GE.AND P5, PT, R3, R88.reuse, PT ;  /* 0x000000580300720c */ /* 0x080fe20003fa6270 */
[C---:B------:R-:W-:Y:S01]  /*146f0*/  VIADD R3, R2.reuse, 0xfffffff0 ;  /* 0xfffffff002037836 */ /* 0x040fe20000000000 */
[----:B------:R-:W-:Y:S01]  /*14700*/  ISETP.GE.AND P4, PT, R9, R88, PT ;  /* 0x000000580900720c */ /* 0x000fe20003f86270 */
[----:B------:R-:W-:Y:S01]  /*14710*/  VIADD R10, R2, 0xffffffd9 ;  /* 0xffffffd9020a7836 */ /* 0x000fe20000000000 */
[----:B--2---:R-:W-:Y:S01]  /*14720*/  FSEL R193, R25, -INF , !P2 ;  /* 0xff80000019c17808 */ /* 0x004fe20005000000 */
[----:B------:R-:W2:Y:S01]  /*14730*/  MUFU.TANH R21, R21 ;  /* 0x0000001500157308 */ /* 0x000ea20000002400 */
[----:B------:R-:W-:Y:S02]  /*14740*/  FSEL R187, R38, -INF , !P4 ;  /* 0xff80000026bb7808 */ /* 0x000fe40006000000 */
[----:B------:R-:W-:Y:S02]  /*14750*/  FSEL R62, R62, -INF , !P4 ;  /* 0xff8000003e3e7808 */ /* 0x000fe40006000000 */
[----:B-1----:R-:W-:-:S02]  /*14760*/  FSEL R196, R29, -INF , !P2 ;  /* 0xff8000001dc47808 */ /* 0x002fc40005000000 */
[----:B------:R-:W-:Y:S01]  /*14770*/  FSEL R115, R72, -INF , !P3 ;  /* 0xff80000048737808 */ /* 0x000fe20005800000 */
[----:B------:R-:W1:Y:S01]  /*14780*/  MUFU.TANH R18, R18 ;  /* 0x0000001200127308 */ /* 0x000e620000002400 */
[----:B------:R-:W-:Y:S02]  /*14790*/  FSEL R81, R81, -INF , !P3 ;  /* 0xff80000051517808 */ /* 0x000fe40005800000 */
[-C--:B------:R-:W-:Y:S01]  /*147a0*/  ISETP.GE.AND P4, PT, R3, R88.reuse, PT ;  /* 0x000000580300720c */ /* 0x080fe20003f86270 */
[----:B------:R-:W-:Y:S01]  /*147b0*/  VIADD R3, R2, 0xfffffff1 ;  /* 0xfffffff102037836 */ /* 0x000fe20000000000 */
[----:B------:R-:W-:Y:S02]  /*147c0*/  ISETP.NE.AND P2, PT, R197, RZ, PT ;  /* 0x000000ffc500720c */ /* 0x000fe40003f45270 */
[----:B------:R-:W-:Y:S01]  /*147d0*/  ISETP.GE.AND P3, PT, R10, R88, PT ;  /* 0x000000580a00720c */ /* 0x000fe20003f66270 */
[----:B------:R-:W4:Y:S01]  /*147e0*/  MUFU.TANH R8, R8 ;  /* 0x0000000800087308 */ /* 0x000f220000002400 */
[----:B---3--:R-:W-:-:S02]  /*147f0*/  FSEL R194, R20, -INF , !P6 ;  /* 0xff80000014c27808 */ /* 0x008fc40007000000 */
[----:B------:R-:W-:Y:S01]  /*14800*/  FSEL R197, R24, -INF , !P6 ;  /* 0xff80000018c57808 */ /* 0x000fe20007000000 */
[----:B------:R-:W-:Y:S01]  /*14810*/  VIADD R11, R2, 0xffffffe0 ;  /* 0xffffffe0020b7836 */ /* 0x000fe20000000000 */
[----:B------:R-:W-:-:S03]  /*14820*/  ISETP.NE.AND P6, PT, R209, 0x1, PT ;  /* 0x00000001d100780c */ /* 0x000fc60003fc5270 */
[----:B------:R-:W-:Y:S01]  /*14830*/  MUFU.TANH R4, R4 ;  /* 0x0000000400047308 */ /* 0x000fe20000002400 */
[----:B------:R-:W-:Y:S02]  /*14840*/  FSEL R191, R37, -INF , !P3 ;  /* 0xff80000025bf7808 */ /* 0x000fe40005800000 */
[----:B------:R-:W-:-:S05]  /*14850*/  FSEL R190, R48, -INF , !P3 ;  /* 0xff80000030be7808 */ /* 0x000fca0005800000 */
[----:B------:R-:W3:Y:S01]  /*14860*/  MUFU.TANH R6, R6 ;  /* 0x0000000600067308 */ /* 0x000ee20000002400 */
[----:B------:R-:W-:-:S07]  /*14870*/  ISETP.GE.AND P3, PT, R3, R88, PT ;  /* 0x000000580300720c */ /* 0x000fce0003f66270 */
[----:B------:R-:W3:Y:S01]  /*14880*/  MUFU.TANH R7, R7 ;  /* 0x0000000700077308 */ /* 0x000ee20000002400 */
[----:B------:R-:W-:-:S07]  /*14890*/  FSEL R185, R69, -INF , !P1 ;  /* 0xff80000045b97808 */ /* 0x000fce0004800000 */
[----:B------:R-:W3:Y:S01]  /*148a0*/  MUFU.TANH R0, R0 ;  /* 0x0000000000007308 */ /* 0x000ee20000002400 */
[----:B------:R-:W-:Y:S01]  /*148b0*/  FSEL R80, R80, -INF , !P1 ;  /* 0xff80000050507808 */ /* 0x000fe20004800000 */
[C---:B------:R-:W-:Y:S01]  /*148c0*/  VIADD R3, R2.reuse, 0xfffffff8 ;  /* 0xfffffff802037836 */ /* 0x040fe20000000000 */
[-C--:B------:R-:W-:Y:S01]  /*148d0*/  ISETP.GE.AND P1, PT, R11, R88.reuse, PT ;  /* 0x000000580b00720c */ /* 0x080fe20003f26270 */
[----:B------:R-:W-:Y:S01]  /*148e0*/  VIADD R2, R2, 0xfffffff9 ;  /* 0xfffffff902027836 */ /* 0x000fe20000000000 */
[----:B------:R-:W-:Y:S02]  /*148f0*/  FSEL R186, R64, -INF , !P0 ;  /* 0xff80000040ba7808 */ /* 0x000fe40004000000 */
[----:B------:R-:W-:Y:S02]  /*14900*/  FSEL R188, R68, -INF , !P0 ;  /* 0xff80000044bc7808 */ /* 0x000fe40004000000 */
[----:B------:R-:W-:Y:S02]  /*14910*/  FSEL R192, R28, -INF , !P1 ;  /* 0xff8000001cc07808 */ /* 0x000fe40004800000 */
[----:B------:R-:W-:Y:S01]  /*14920*/  FSEL R195, R36, -INF , !P1 ;  /* 0xff80000024c37808 */ /* 0x000fe20004800000 */
[----:B------:R-:W-:Y:S01]  /*14930*/  BSSY.RECONVERGENT B1, `(.L_x_4340) ;  /* 0x00000a4000017945 */ /* 0x000fe20003800200 */
[----:B------:R-:W-:-:S02]  /*14940*/  ISETP.GE.AND P1, PT, R3, R88, PT ;  /* 0x000000580300720c */ /* 0x000fc40003f26270 */
[----:B------:R-:W-:Y:S02]  /*14950*/  ISETP.GE.AND P0, PT, R2, R88, PT ;  /* 0x000000580200720c */ /* 0x000fe40003f06270 */
[----:B------:R-:W-:Y:S02]  /*14960*/  LOP3.LUT R24, R198, 0x200, RZ, 0xc0, !PT ;  /* 0x00000200c6187812 */ /* 0x000fe400078ec0ff */
[----:B------:R-:W-:Y:S02]  /*14970*/  FSEL R199, R14, -INF , !P5 ;  /* 0xff8000000ec77808 */ /* 0x000fe40006800000 */
[----:B--2---:R-:W-:Y:S02]  /*14980*/  FSEL R198, R21, -INF , !P5 ;  /* 0xff80000015c67808 */ /* 0x004fe40006800000 */
[----:B-1----:R-:W-:Y:S02]  /*14990*/  FSEL R200, R18, -INF , !P4 ;  /* 0xff80000012c87808 */ /* 0x002fe40006000000 */
[----:B------:R-:W-:-:S02]  /*149a0*/  FSEL R203, R13, -INF , !P4 ;  /* 0xff8000000dcb7808 */ /* 0x000fc40006000000 */
[----:B----4-:R-:W-:Y:S02]  /*149b0*/  FSEL R201, R8, -INF , !P3 ;  /* 0xff80000008c97808 */ /* 0x010fe40005800000 */
[----:B------:R-:W-:Y:S02]  /*149c0*/  FSEL R204, R12, -INF , !P3 ;  /* 0xff8000000ccc7808 */ /* 0x000fe40005800000 */
[----:B---3--:R-:W-:Y:S02]  /*149d0*/  FSEL R202, R6, -INF , !P1 ;  /* 0xff80000006ca7808 */ /* 0x008fe40004800000 */
[----:B------:R-:W-:Y:S02]  /*149e0*/  FSEL R205, R4, -INF , !P1 ;  /* 0xff80000004cd7808 */ /* 0x000fe40004800000 */
[----:B------:R-:W-:Y:S02]  /*149f0*/  FSEL R207, R7, -INF , !P0 ;  /* 0xff80000007cf7808 */ /* 0x000fe40004000000 */
[----:B------:R-:W-:Y:S01]  /*14a00*/  FSEL R206, R0, -INF , !P0 ;  /* 0xff80000000ce7808 */ /* 0x000fe20004000000 */
[----:B------:R-:W-:Y:S06]  /*14a10*/  BAR.SYNC.DEFER_BLOCKING 0x0 ;  /* 0x0000000000007b1d */ /* 0x000fec0000010000 */
[----:B------:R-:W-:Y:S05]  /*14a20*/  @!P6 BRA `(.L_x_4341) ;  /* 0x000000080050e947 */ /* 0x000fea0003800000 */
        /* <DEDUP_REMOVED lines=16> */
.L_x_4343:
[----:B------:R-:W2:Y:S04]  /*14b30*/  LDL.64 R2, [R1+0x8] ;  /* 0x0000080001027983 */ /* 0x000ea80000100a00 */
[----:B------:R-:W3:Y:S01]  /*14b40*/  LDL R9, [R1+0x10] ;  /* 0x0000100001097983 */ /* 0x000ee20000100800 */
[----:B--2---:R-:W-:-:S03]  /*14b50*/  IMAD.MOV.U32 R6, RZ, RZ, R2 ;  /* 0x000000ffff067224 */ /* 0x004fc600078e0002 */
[----:B------:R-:W2:Y:S01]  /*14b60*/  LD.E R2, desc[UR6][R134.64+0x170] ;  /* 0x0001700686027980 */ /* 0x000ea2000c101900 */
[----:B------:R-:W-:Y:S02]  /*14b70*/  IMAD.MOV.U32 R7, RZ, RZ, R3 ;  /* 0x000000ffff077224 */ /* 0x000fe400078e0003 */
[C---:B---3--:R-:W-:Y:S01]  /*14b80*/  VIADD R8, R9.reuse, 0xffffff00 ;  /* 0xffffff0009087836 */ /* 0x048fe20000000000 */
[----:B------:R-:W-:Y:S02]  /*14b90*/  IADD3 R9, PT, PT, R9, -0x200, RZ ;  /* 0xfffffe0009097810 */ /* 0x000fe40007ffe0ff */
[----:B------:R-:W-:Y:S02]  /*14ba0*/  MOV R14, R6 ;  /* 0x00000006000e7202 */ /* 0x000fe40000000f00 */
[----:B------:R-:W-:Y:S01]  /*14bb0*/  IABS R6, R9 ;  /* 0x0000000900067213 */ /* 0x000fe20000000000 */
[----:B------:R-:W-:Y:S01]  /*14bc0*/  IMAD.MOV.U32 R15, RZ, RZ, R7 ;  /* 0x000000ffff0f7224 */ /* 0x000fe200078e0007 */
[----:B------:R-:W-:-:S02]  /*14bd0*/  IABS R7, R8 ;  /* 0x0000000800077213 */ /* 0x000fc40000000000 */
        /* <DEDUP_REMOVED lines=45> */
[----:B------:R-:W-:Y:S02]  /*14eb0*/  IMAD.MOV.U32 R12, RZ, RZ, R211 ;  /* 0x000000ffff0c7224 */ /* 0x000fe400078e00d3 */
        /* <DEDUP_REMOVED lines=15> */
.L_x_4344:
[----:B------:R-:W-:Y:S05]  /*14fb0*/  BSYNC.RECONVERGENT B0 ;  /* 0x0000000000007941 */ /* 0x000fea0003800200 */
.L_x_4342:
[----:B------:R-:W3:Y:S04]  /*14fc0*/  LDL R10, [R1+0x24] ;  /* 0x00002400010a7983 */ /* 0x000ee80000100800 */
[----:B-1----:R-:W4:Y:S01]  /*14fd0*/  LDL R11, [R1+0x20] ;  /* 0x00002000010b7983 */ /* 0x002f220000100800 */
[C---:B------:R-:W-:Y:S01]  /*14fe0*/  IMAD.SHL.U32 R23, R230.reuse, 0x20, RZ ;  /* 0x00000020e6177824 */ /* 0x040fe200078e00ff */
[----:B------:R-:W-:Y:S02]  /*14ff0*/  SHF.L.U64.HI R22, R230, 0x5, R231 ;  /* 0x00000005e6167819 */ /* 0x000fe400000102e7 */
[----:B------:R-:W-:-:S04]  /*15000*/  LOP3.LUT R0, R210, 0x1c0, RZ, 0xc0, !PT ;  /* 0x000001c0d2007812 */ /* 0x000fc800078ec0ff */
[----:B------:R-:W-:-:S04]  /*15010*/  LOP3.LUT R0, R0, 0x38, R226, 0xf8, !PT ;  /* 0x0000003800007812 */ /* 0x000fc800078ef8e2 */
[----:B------:R-:W-:-:S04]  /*15020*/  LOP3.LUT R0, R0, R222, RZ, 0x3c, !PT ;  /* 0x000000de00007212 */ /* 0x000fc800078e3cff */
[----:B------:R-:W-:-:S04]  /*15030*/  LOP3.LUT R0, R0, 0x1e00, R210, 0xf8, !PT ;  /* 0x00001e0000007812 */ /* 0x000fc800078ef8d2 */
[----:B------:R-:W-:Y:S02]  /*15040*/  LEA R0, R0, UR8, 0x1 ;  /* 0x0000000800007c11 */ /* 0x000fe4000f8e08ff */
        /* <DEDUP_REMOVED lines=28> */
[-C--:B-1----:R-:W-:Y:S01]  /*15210*/  IADD3 R10, P1, PT, R14, R23.reuse, RZ ;  /* 0x000000170e0a7210 */ /* 0x082fe20007f3e0ff */
[--C-:B------:R-:W-:Y:S01]  /*15220*/  IMAD.X R15, R17, 0x1, R22.reuse, P0 ;  /* 0x00000001110f7824 */ /* 0x100fe200000e0616 */
[----:B------:R1:W-:Y:S02]  /*15230*/  LDGSTS.E.BYPASS.LTC128B.128 [R0+0x6000], desc[UR6][R16.64] ;  /* 0x0600000010007fae */ /* 0x0003e4000b981a06 */
[-C--:B---3--:R-:W-:Y:S01]  /*15240*/  IADD3 R8, P0, PT, R10, R23.reuse, RZ ;  /* 0x000000170a087210 */ /* 0x088fe20007f1e0ff */
[--C-:B------:R-:W-:Y:S01]  /*15250*/  IMAD.X R11, R15, 0x1, R22.reuse, P1 ;  /* 0x000000010f0b7824 */ /* 0x100fe200008e0616 */
[----:B------:R1:W-:Y:S02]  /*15260*/  LDGSTS.E.BYPASS.LTC128B.128 [R0+0x6800], desc[UR6][R14.64] ;  /* 0x068000000e007fae */ /* 0x0003e4000b981a06 */
[-C--:B----4-:R-:W-:Y:S01]  /*15270*/  IADD3 R6, P1, PT, R8, R23.reuse, RZ ;  /* 0x0000001708067210 */ /* 0x090fe20007f3e0ff */
[--C-:B------:R-:W-:Y:S01]  /*15280*/  IMAD.X R9, R11, 0x1, R22.reuse, P0 ;  /* 0x000000010b097824 */ /* 0x100fe200000e0616 */
[----:B------:R1:W-:Y:S02]  /*15290*/  LDGSTS.E.BYPASS.LTC128B.128 [R0+0x7000], desc[UR6][R10.64] ;  /* 0x070000000a007fae */ /* 0x0003e4000b981a06 */
[-C--:B-----5:R-:W-:Y:S01]  /*152a0*/  IADD3 R4, P0, PT, R6, R23.reuse, RZ ;  /* 0x0000001706047210 */ /* 0x0a0fe20007f1e0ff */
[--C-:B------:R-:W-:Y:S01]  /*152b0*/  IMAD.X R7, R9, 0x1, R22.reuse, P1 ;  /* 0x0000000109077824 */ /* 0x100fe200008e0616 */
[----:B------:R1:W-:Y:S02]  /*152c0*/  LDGSTS.E.BYPASS.LTC128B.128 [R0+0x7800], desc[UR6][R8.64] ;  /* 0x0780000008007fae */ /* 0x0003e4000b981a06 */
[-C--:B--2---:R-:W-:Y:S01]  /*152d0*/  IADD3 R2, P1, PT, R4, R23.reuse, RZ ;  /* 0x0000001704027210 */ /* 0x084fe20007f3e0ff */
[--C-:B------:R-:W-:Y:S01]  /*152e0*/  IMAD.X R5, R7, 0x1, R22.reuse, P0 ;  /* 0x0000000107057824 */ /* 0x100fe200000e0616 */
[----:B------:R1:W-:Y:S02]  /*152f0*/  LDGSTS.E.BYPASS.LTC128B.128 [R0+0x8000], desc[UR6][R6.64] ;  /* 0x0800000006007fae */ /* 0x0003e4000b981a06 */
[----:B------:R-:W-:Y:S01]  /*15300*/  IADD3 R12, P0, PT, R2, R23, RZ ;  /* 0x00000017020c7210 */ /* 0x000fe20007f1e0ff */
[--C-:B------:R-:W-:Y:S01]  /*15310*/  IMAD.X R3, R5, 0x1, R22.reuse, P1 ;  /* 0x0000000105037824 */ /* 0x100fe200008e0616 */
[----:B------:R1:W-:Y:S03]  /*15320*/  LDGSTS.E.BYPASS.LTC128B.128 [R0+0x8800], desc[UR6][R4.64] ;  /* 0x0880000004007fae */ /* 0x0003e6000b981a06 */
[----:B------:R-:W-:Y:S01]  /*15330*/  IMAD.X R13, R3, 0x1, R22, P0 ;  /* 0x00000001030d7824 */ /* 0x000fe200000e0616 */
[----:B------:R1:W-:Y:S04]  /*15340*/  LDGSTS.E.BYPASS.LTC128B.128 [R0+0x9000], desc[UR6][R2.64] ;  /* 0x0900000002007fae */ /* 0x0003e8000b981a06 */
[----:B------:R1:W-:Y:S04]  /*15350*/  LDGSTS.E.BYPASS.LTC128B.128 [R0+0x9800], desc[UR6][R12.64] ;  /* 0x098000000c007fae */ /* 0x0003e8000b981a06 */
[----:B------:R-:W0:Y:S02]  /*15360*/  LDGDEPBAR ;  /* 0x00000000000079af */ /* 0x000e240000000000 */
.L_x_4341:
[----:B------:R-:W-:Y:S05]  /*15370*/  BSYNC.RECONVERGENT B1 ;  /* 0x0000000000017941 */ /* 0x000fea0003800200 */
.L_x_4340:
        /* <DEDUP_REMOVED lines=90> */
[----:B------:R-:W-:Y:S01]  /*15920*/  LEA R140, R2, UR8, 0x1 ;  /* 0x00000008028c7c11 */ /* 0x000fe2000f8e08ff */
        /* <DEDUP_REMOVED lines=10> */
[----:B------:R4:W5:Y:S01]  /*159d0*/  MUFU.EX2 R92, R4 ;  /* 0x00000004005c7308 */ /* 0x0009620000000800 */
[----:B------:R-:W3:Y:S01]  /*159e0*/  LDSM.16.MT88.4 R16, [R36+0xa000] ;  /* 0x00a000002410783b */ /* 0x000ee20000004200 */
[----:B-1----:R-:W-:Y:S01]  /*159f0*/  FFMA.FTZ R2, R93, R0, -R5 ;  /* 0x000000005d027223 */ /* 0x002fe20000010805 */
[----:B------:R-:W-:-:S05]  /*15a00*/  MOV R93, R7 ;  /* 0x00000007005d7202 */ /* 0x000fca0000000f00 */
[----:B------:R1:W-:Y:S01]  /*15a10*/  MUFU.EX2 R7, R2 ;  /* 0x0000000200077308 */ /* 0x0003e20000000800 */
[----:B------:R-:W-:Y:S02]  /*15a20*/  F2FP.BF16.F32.PACK_AB R11, R93, R90 ;  /* 0x0000005a5d0b723e */ /* 0x000fe400000010ff */
[----:B----4-:R-:W-:-:S04]  /*15a30*/  MOV R4, R9 ;  /* 0x0000000900047202 */ /* 0x010fc80000000f00 */
[----:B------:R-:W-:Y:S01]  /*15a40*/  F2FP.BF16.F32.PACK_AB R9, R88, R4 ;  /* 0x000000045809723e */ /* 0x000fe200000010ff */
[----:B-1----:R-:W-:-:S04]  /*15a50*/  FFMA.FTZ R2, R94, R0, -R5 ;  /* 0x000000005e027223 */ /* 0x002fc80000010805 */
[----:B------:R1:W4:Y:S02]  /*15a60*/  MUFU.EX2 R94, R2 ;  /* 0x00000002005e7308 */ /* 0x0003240000000800 */
[----:B-1----:R-:W-:Y:S01]  /*15a70*/  FFMA.FTZ R2, R91, R0, -R3 ;  /* 0x000000005b027223 */ /* 0x002fe20000010803 */
[----:B------:R-:W-:Y:S02]  /*15a80*/  MOV R91, R8 ;  /* 0x00000008005b7202 */ /* 0x000fe40000000f00 */
[----:B-----5:R-:W-:-:S03]  /*15a90*/  F2FP.BF16.F32.PACK_AB R8, R6, R92 ;  /* 0x0000005c0608723e */ /* 0x020fc600000010ff */
[----:B------:R1:W5:Y:S01]  /*15aa0*/  MUFU.EX2 R28, R2 ;  /* 0x00000002001c7308 */ /* 0x0003620000000800 */
[----:B----4-:R-:W-:-:S07]  /*15ab0*/  F2FP.BF16.F32.PACK_AB R10, R94, R7 ;  /* 0x000000075e0a723e */ /* 0x010fce00000010ff */
[C---:B--2---:R-:W-:Y:S08]  /*15ac0*/  HMMA.16816.F32.BF16 R40, R8.reuse, R24, RZ ;  /* 0x000000180828723c */ /* 0x044ff000000418ff */
[----:B------:R-:W-:Y:S01]  /*15ad0*/  HMMA.16816.F32.BF16 R44, R8, R26, RZ ;  /* 0x0000001a082c723c */ /* 0x000fe200000418ff */
[----:B-1----:R-:W-:-:S04]  /*15ae0*/  FFMA.FTZ R2, R73, R0, -R3 ;  /* 0x0000000049027223 */ /* 0x002fc80000010803 */
[----:B------:R1:W2:Y:S03]  /*15af0*/  MUFU.EX2 R32, R2 ;  /* 0x0000000200207308 */ /* 0x0002a60000000800 */
[C---:B---3--:R-:W-:Y:S08]  /*15b00*/  HMMA.16816.F32.BF16 R56, R8.reuse, R12, RZ ;  /* 0x0000000c0838723c */ /* 0x048ff000000418ff */
[----:B------:R-:W-:Y:S01]  /*15b10*/  HMMA.16816.F32.BF16 R64, R8, R14, RZ ;  /* 0x0000000e0840723c */ /* 0x000fe200000418ff */
[----:B------:R-:W-:Y:S01]  /*15b20*/  LDSM.16.MT88.4 R12, [R36+0xa800] ;  /* 0x00a80000240c783b */ /* 0x000fe20000004200 */
[----:B-1----:R-:W-:Y:S01]  /*15b30*/  FFMA.FTZ R2, R97, R0, -R5 ;  /* 0x0000000061027223 */ /* 0x002fe20000010805 */
[----:B-----5:R-:W-:-:S05]  /*15b40*/  MOV R97, R28 ;  /* 0x0000001c00617202 */ /* 0x020fca0000000f00 */
[----:B------:R-:W-:Y:S01]  /*15b50*/  HMMA.16816.F32.BF16 R52, R8, R16, RZ ;  /* 0x000000100834723c */ /* 0x000fe200000418ff */
[----:B------:R-:W1:Y:S01]  /*15b60*/  LDSM.16.MT88.4 R28, [R140+0xa800] ;  /* 0x00a800008c1c783b */ /* 0x000e620000004200 */
[----:B------:R3:W-:Y:S02]  /*15b70*/  MUFU.EX2 R116, R2 ;  /* 0x0000000200747308 */ /* 0x0007e40000000800 */
[----:B---3--:R-:W-:-:S06]  /*15b80*/  FFMA.FTZ R2, R95, R0, -R5 ;  /* 0x000000005f027223 */ /* 0x008fcc0000010805 */
[----:B------:R3:W-:Y:S02]  /*15b90*/  MUFU.EX2 R95, R2 ;  /* 0x00000002005f7308 */ /* 0x0007e40000000800 */
[--C-:B---3--:R-:W-:Y:S01]  /*15ba0*/  FFMA.FTZ R2, R96, R0, -R5.reuse ;  /* 0x0000000060027223 */ /* 0x108fe20000010805 */
[----:B--2---:R-:W-:Y:S02]  /*15bb0*/  MOV R96, R32 ;  /* 0x0000002000607202 */ /* 0x004fe40000000f00 */
[----:B------:R-:W-:Y:S03]  /*15bc0*/  HMMA.16816.F32.BF16 R32, R8, R20, RZ ;  /* 0x000000140820723c */ /* 0x000fe600000418ff */
[----:B------:R2:W3:Y:S02]  /*15bd0*/  MUFU.EX2 R24, R2 ;  /* 0x0000000200187308 */ /* 0x0004e40000000800 */
[----:B--2---:R-:W-:Y:S01]  /*15be0*/  FFMA.FTZ R2, R98, R0, -R5 ;  /* 0x0000000062027223 */ /* 0x004fe20000010805 */
[----:B---3--:R-:W-:-:S02]  /*15bf0*/  MOV R98, R24 ;  /* 0x0000001800627202 */ /* 0x008fc40000000f00 */
[C---:B------:R-:W-:Y:S03]  /*15c00*/  HMMA.16816.F32.BF16 R24, R8.reuse, R22, RZ ;  /* 0x000000160818723c */ /* 0x040fe600000418ff */
[----:B------:R2:W3:Y:S01]  /*15c10*/  MUFU.EX2 R48, R2 ;  /* 0x0000000200307308 */ /* 0x0004e20000000800 */
[----:B------:R-:W4:Y:S01]  /*15c20*/  LDSM.16.MT88.4 R20, [R148+0xa800] ;  /* 0x00a800009414783b */ /* 0x000f220000004200 */
[----:B--2---:R-:W-:Y:S01]  /*15c30*/  FFMA.FTZ R2, R99, R0, -R3 ;  /* 0x0000000063027223 */ /* 0x004fe20000010803 */
[----:B---3--:R-:W-:Y:S02]  /*15c40*/  MOV R99, R48 ;  /* 0x0000003000637202 */ /* 0x008fe40000000f00 */
[----:B------:R-:W-:Y:S03]  /*15c50*/  HMMA.16816.F32.BF16 R48, R8, R18, RZ ;  /* 0x000000120830723c */ /* 0x000fe600000418ff */
[----:B------:R2:W3:Y:S01]  /*15c60*/  MUFU.EX2 R252, R2 ;  /* 0x0000000200fc7308 */ /* 0x0004e20000000800 */
[----:B------:R-:W5:Y:S01]  /*15c70*/  LDSM.16.MT88.4 R16, [R156+0xa800] ;  /* 0x00a800009c10783b */ /* 0x000f620000004200 */
[----:B------:R-:W-:-:S02]  /*15c80*/  F2FP.BF16.F32.PACK_AB R8, R95, R116 ;  /* 0x000000745f08723e */ /* 0x000fc400000010ff */
[----:B------:R-:W-:Y:S02]  /*15c90*/  F2FP.BF16.F32.PACK_AB R9, R97, R91 ;  /* 0x0000005b6109723e */ /* 0x000fe400000010ff */
[----:B------:R-:W-:Y:S01]  /*15ca0*/  F2FP.BF16.F32.PACK_AB R10, R99, R98 ;  /* 0x00000062630a723e */ /* 0x000fe200000010ff */
[----:B--2---:R-:W-:Y:S01]  /*15cb0*/  FFMA.FTZ R2, R100, R0, -R3 ;  /* 0x0000000064027223 */ /* 0x004fe20000010803 */
[----:B---3--:R-:W-:-:S03]  /*15cc0*/  F2FP.BF16.F32.PACK_AB R11, R252, R96 ;  /* 0x00000060fc0b723e */ /* 0x008fc600000010ff */
[----:B------:R2:W-:Y:S04]  /*15cd0*/  MUFU.EX2 R251, R2 ;  /* 0x0000000200fb7308 */ /* 0x0005e80000000800 */
[C---:B-1----:R-:W-:Y:S08]  /*15ce0*/  HMMA.16816.F32.BF16 R68, R8.reuse, R28, R40 ;  /* 0x0000001c0844723c */ /* 0x042ff00000041828 */
[----:B----4-:R-:W-:Y:S01]  /*15cf0*/  HMMA.16816.F32.BF16 R40, R8, R20, R32 ;  /* 0x000000140828723c */ /* 0x010fe20000041820 */
[----:B--2---:R-:W-:-:S07]  /*15d00*/  FFMA.FTZ R2, R102, R0, -R3 ;  /* 0x0000000066027223 */ /* 0x004fce0000010803 */
[C---:B------:R-:W-:Y:S01]  /*15d10*/  HMMA.16816.F32.BF16 R72, R8.reuse, R30, R44 ;  /* 0x0000001e0848723c */ /* 0x040fe2000004182c */
[----:B------:R1:W2:Y:S01]  /*15d20*/  MUFU.EX2 R89, R2 ;  /* 0x0000000200597308 */ /* 0x0002a20000000800 */
[----:B------:R-:W3:Y:S06]  /*15d30*/  LDSM.16.MT88.4 R28, [R140+0xb000] ;  /* 0x00b000008c1c783b */ /* 0x000eec0000004200 */
[C---:B------:R-:W-:Y:S01]  /*15d40*/  HMMA.16816.F32.BF16 R32, R8.reuse, R22, R24 ;  /* 0x000000160820723c */ /* 0x040fe20000041818 */
[----:B------:R-:W4:Y:S07]  /*15d50*/  LDSM.16.MT88.4 R24, [R148+0xb000] ;  /* 0x00b000009418783b */ /* 0x000f2e0000004200 */
[----:B------:R-:W-:Y:S01]  /*15d60*/  HMMA.16816.F32.BF16 R44, R8, R12, R52 ;  /* 0x0000000c082c723c */ /* 0x000fe20000041834 */
        /* <DEDUP_REMOVED lines=29> */
[C---:B----4-:R-:W-:Y:S01]  /*15f40*/  HMMA.16816.F32.BF16 R40, R8.reuse, R24, R40 ;  /* 0x000000180828723c */ /* 0x050fe20000041828 */
        /* <DEDUP_REMOVED lines=176> */
[----:B------:R-:W-:Y:S01]  /*16a50*/  HMMA.16816.F32.BF16 R20, R8, R14, R20 ;  /* 0x0000000e0814723c */ /* 0x000fe20000041814 */
[----:B------:R-:W5:Y:S01]  /*16a60*/  LDSM.16.MT88.4 R12, [R36+0xe000] ;  /* 0x00e00000240c783b */ /* 0x000f620000004200 */
        /* <DEDUP_REMOVED lines=9> */
[----:B----4-:R-:W-:Y:S01]  /*16b00*/  F2FP.BF16.F32.PACK_AB R9, R132, R130 ;  /* 0x000000828409723e */ /* 0x010fe200000010ff */
[----:B------:R2:W-:Y:S01]  /*16b10*/  MUFU.EX2 R39, R2 ;  /* 0x0000000200277308 */ /* 0x0005e20000000800 */
[----:B------:R-:W-:-:S05]  /*16b20*/  MOV R159, R88 ;  /* 0x00000058009f7202 */ /* 0x000fca0000000f00 */
[----:B------:R-:W-:-:S04]  /*16b30*/  FADD.FTZ R4, R4, R159 ;  /* 0x0000009f04047221 */ /* 0x000fc80000010000 */
[----:B------:R-:W-:-:S04]  /*16b40*/  FADD.FTZ R4, R85, R4 ;  /* 0x0000000455047221 */ /* 0x000fc80000010000 */
        /* <DEDUP_REMOVED lines=171> */
[----:B------:R3:W4:Y:S02]  /*17600*/  MUFU.EX2 R82, R6 ;  /* 0x0000000600527308 */ /* 0x0007240000000800 */
[----:B------:R-:W-:Y:S01]  /*17610*/  FADD.FTZ R2, R252, R2 ;  /* 0x00000002fc027221 */ /* 0x000fe20000010000 */
[----:B------:R-:W-:-:S03]  /*17620*/  FADD.FTZ R4, R147, R4 ;  /* 0x0000000493047221 */ /* 0x000fc60000010000 */
[----:B------:R-:W-:Y:S01]  /*17630*/  FADD.FTZ R2, R251, R2 ;  /* 0x00000002fb027221 */ /* 0x000fe20000010000 */
[----:B------:R-:W-:Y:S01]  /*17640*/  FADD.FTZ R4, R248, R4 ;  /* 0x00000004f8047221 */ /* 0x000fe20000010000 */
[----:B------:R5:W2:Y:S02]  /*17650*/  MUFU.EX2 R83, R7 ;  /* 0x0000000700537308 */ /* 0x000aa40000000800 */
[----:B---3--:R-:W-:Y:S01]  /*17660*/  FADD.FTZ R6, R146, R2 ;  /* 0x0000000292067221 */ /* 0x008fe20000010000 */
[----:B------:R-:W-:Y:S01]  /*17670*/  FADD.FTZ R2, R247, R4 ;  /* 0x00000004f7027221 */ /* 0x000fe20000010000 */
[-CC-:B------:R-:W-:Y:S01]  /*17680*/  FFMA.FTZ R4, R192, R0.reuse, -R3.reuse ;  /* 0x00000000c0047223 */ /* 0x180fe20000010803 */
[----:B----4-:R-:W-:Y:S01]  /*17690*/  F2FP.BF16.F32.PACK_AB R11, R82, R87 ;  /* 0x00000057520b723e */ /* 0x010fe200000010ff */
[----:B------:R-:W-:Y:S02]  /*176a0*/  FADD.FTZ R6, R250, R6 ;  /* 0x00000006fa067221 */ /* 0x000fe40000010000 */
[----:B------:R3:W-:Y:S01]  /*176b0*/  MUFU.EX2 R81, R4 ;  /* 0x0000000400517308 */ /* 0x0007e20000000800 */
[----:B-----5:R-:W-:Y:S01]  /*176c0*/  FADD.FTZ R7, R246, R2 ;  /* 0x00000002f6077221 */ /* 0x020fe20000010000 */
[----:B------:R-:W-:Y:S01]  /*176d0*/  FADD.FTZ R2, R245, R6 ;  /* 0x00000006f5027221 */ /* 0x000fe20000010000 */
[----:B------:R-:W-:Y:S01]  /*176e0*/  FFMA.FTZ R6, R193, R0, -R3 ;  /* 0x00000000c1067223 */ /* 0x000fe20000010803 */
[----:B--2---:R-:W-:-:S02]  /*176f0*/  F2FP.BF16.F32.PACK_AB R10, R83, R84 ;  /* 0x00000054530a723e */ /* 0x004fc400000010ff */
[----:B------:R-:W-:Y:S02]  /*17700*/  FADD.FTZ R2, R243, R2 ;  /* 0x00000002f3027221 */ /* 0x000fe40000010000 */
[----:B------:R2:W4:Y:S02]  /*17710*/  MUFU.EX2 R80, R6 ;  /* 0x0000000600507308 */ /* 0x0005240000000800 */
[----:B------:R-:W-:Y:S01]  /*17720*/  FADD.FTZ R2, R244, R2 ;  /* 0x00000002f4027221 */ /* 0x000fe20000010000 */
[----:B------:R-:W-:Y:S03]  /*17730*/  HMMA.16816.F32.BF16 R32, R8, R14, R64 ;  /* 0x0000000e0820723c */ /* 0x000fe60000041840 */
[----:B------:R-:W-:Y:S01]  /*17740*/  FADD.FTZ R2, R242, R2 ;  /* 0x00000002f2027221 */ /* 0x000fe20000010000 */
[----:B---3--:R-:W-:-:S03]  /*17750*/  FADD.FTZ R4, R249, R7 ;  /* 0x00000007f9047221 */ /* 0x008fc60000010000 */
[----:B------:R-:W-:Y:S01]  /*17760*/  FADD.FTZ R2, R237, R2 ;  /* 0x00000002ed027221 */ /* 0x000fe20000010000 */
[C---:B------:R-:W-:Y:S01]  /*17770*/  HMMA.16816.F32.BF16 R68, R8.reuse, R12, R68 ;  /* 0x0000000c0844723c */ /* 0x040fe20000041844 */
[----:B------:R-:W-:Y:S01]  /*17780*/  FADD.FTZ R4, R241, R4 ;  /* 0x00000004f1047221 */ /* 0x000fe20000010000 */
[----:B------:R-:W3:Y:S01]  /*17790*/  LDSM.16.MT88.4 R12, [R36+0x10800] ;  /* 0x01080000240c783b */ /* 0x000ee20000004200 */
[----:B------:R-:W-:Y:S02]  /*177a0*/  FADD.FTZ R2, R235, R2 ;  /* 0x00000002eb027221 */ /* 0x000fe40000010000 */
[----:B------:R-:W-:Y:S01]  /*177b0*/  FADD.FTZ R4, R240, R4 ;  /* 0x00000004f0047221 */ /* 0x000fe20000010000 */
[----:B--2---:R-:W-:Y:S01]  /*177c0*/  FFMA.FTZ R6, R194, R0, -R3 ;  /* 0x00000000c2067223 */ /* 0x004fe20000010803 */
[----:B------:R-:W-:Y:S01]  /*177d0*/  FADD.FTZ R2, R236, R2 ;  /* 0x00000002ec027221 */ /* 0x000fe20000010000 */
[----:B------:R-:W-:Y:S01]  /*177e0*/  HMMA.16816.F32.BF16 R40, R8, R22, R28 ;  /* 0x000000160828723c */ /* 0x000fe2000004181c */
[----:B------:R-:W-:Y:S01]  /*177f0*/  FADD.FTZ R4, R239, R4 ;  /* 0x00000004ef047221 */ /* 0x000fe20000010000 */
[----:B------:R2:W-:Y:S01]  /*17800*/  MUFU.EX2 R66, R6 ;  /* 0x0000000600427308 */ /* 0x0005e20000000800 */
[----:B------:R-:W-:-:S02]  /*17810*/  FADD.FTZ R2, R234, R2 ;  /* 0x00000002ea027221 */ /* 0x000fc40000010000 */
[----:B------:R-:W-:Y:S02]  /*17820*/  FADD.FTZ R4, R238, R4 ;  /* 0x00000004ee047221 */ /* 0x000fe40000010000 */
[----:B------:R-:W-:Y:S01]  /*17830*/  FADD.FTZ R2, R227, R2 ;  /* 0x00000002e3027221 */ /* 0x000fe20000010000 */
[C---:B-1----:R-:W-:Y:S01]  /*17840*/  HMMA.16816.F32.BF16 R28, R8.reuse, R16, R76 ;  /* 0x00000010081c723c */ /* 0x042fe2000004184c */
[----:B------:R-:W-:Y:S02]  /*17850*/  FADD.FTZ R4, R233, R4 ;  /* 0x00000004e9047221 */ /* 0x000fe40000010000 */
[----:B------:R-:W-:Y:S02]  /*17860*/  FADD.FTZ R2, R221, R2 ;  /* 0x00000002dd027221 */ /* 0x000fe40000010000 */
[----:B------:R-:W-:Y:S02]  /*17870*/  FADD.FTZ R4, R232, R4 ;  /* 0x00000004e8047221 */ /* 0x000fe40000010000 */
[----:B------:R-:W-:Y:S01]  /*17880*/  FADD.FTZ R2, R225, R2 ;  /* 0x00000002e1027221 */ /* 0x000fe20000010000 */
[C---:B------:R-:W-:Y:S01]  /*17890*/  HMMA.16816.F32.BF16 R44, R8.reuse, R18, R44 ;  /* 0x00000012082c723c */ /* 0x040fe2000004182c */
[----:B------:R-:W-:Y:S01]  /*178a0*/  FADD.FTZ R4, R229, R4 ;  /* 0x00000004e5047221 */ /* 0x000fe20000010000 */
[----:B------:R-:W1:Y:S01]  /*178b0*/  LDSM.16.MT88.4 R16, [R148+0x11000] ;  /* 0x011000009410783b */ /* 0x000e620000004200 */
[----:B------:R-:W-:Y:S01]  /*178c0*/  FADD.FTZ R2, R220, R2 ;  /* 0x00000002dc027221 */ /* 0x000fe20000010000 */
[----:B--2---:R-:W-:Y:S01]  /*178d0*/  FFMA.FTZ R6, R195, R0, -R5 ;  /* 0x00000000c3067223 */ /* 0x004fe20000010805 */
[----:B------:R-:W-:Y:S01]  /*178e0*/  FADD.FTZ R4, R228, R4 ;  /* 0x00000004e4047221 */ /* 0x000fe20000010000 */
[----:B------:R-:W-:Y:S01]  /*178f0*/  LDSM.16.MT88.4 R148, [R148+0x11800] ;  /* 0x011800009494783b */ /* 0x000fe20000004200 */
[----:B------:R-:W-:Y:S01]  /*17900*/  FADD.FTZ R2, R215, R2 ;  /* 0x00000002d7027221 */ /* 0x000fe20000010000 */
[----:B------:R2:W-:Y:S01]  /*17910*/  MUFU.EX2 R65, R6 ;  /* 0x0000000600417308 */ /* 0x0005e20000000800 */
[----:B------:R-:W-:Y:S01]  /*17920*/  FADD.FTZ R4, R219, R4 ;  /* 0x00000004db047221 */ /* 0x000fe20000010000 */
[----:B------:R-:W-:Y:S01]  /*17930*/  HMMA.16816.F32.BF16 R48, R8, R20, R72 ;  /* 0x000000140830723c */ /* 0x000fe20000041848 */
[----:B------:R-:W-:Y:S01]  /*17940*/  FADD.FTZ R2, R214, R2 ;  /* 0x00000002d6027221 */ /* 0x000fe20000010000 */
[----:B------:R-:W5:Y:S01]  /*17950*/  LDSM.16.MT88.4 R20, [R140+0x11000] ;  /* 0x011000008c14783b */ /* 0x000f620000004200 */
[----:B------:R-:W-:-:S02]  /*17960*/  FADD.FTZ R4, R218, R4 ;  /* 0x00000004da047221 */ /* 0x000fc40000010000 */
[----:B------:R-:W-:Y:S02]  /*17970*/  FADD.FTZ R2, R213, R2 ;  /* 0x00000002d5027221 */ /* 0x000fe40000010000 */
[----:B------:R-:W-:Y:S01]  /*17980*/  FADD.FTZ R4, R217, R4 ;  /* 0x00000004d9047221 */ /* 0x000fe20000010000 */
[C---:B---3--:R-:W-:Y:S01]  /*17990*/  HMMA.16816.F32.BF16 R56, R8.reuse, R12, R56 ;  /* 0x0000000c0838723c */ /* 0x048fe20000041838 */
[----:B------:R-:W-:Y:S02]  /*179a0*/  FADD.FTZ R2, R212, R2 ;  /* 0x00000002d4027221 */ /* 0x000fe40000010000 */
[----:B------:R-:W-:Y:S02]  /*179b0*/  FADD.FTZ R4, R216, R4 ;  /* 0x00000004d8047221 */ /* 0x000fe40000010000 */
[----:B------:R-:W-:Y:S02]  /*179c0*/  FADD.FTZ R2, R145, R2 ;  /* 0x0000000291027221 */ /* 0x000fe40000010000 */
[----:B------:R-:W-:Y:S01]  /*179d0*/  FADD.FTZ R4, R211, R4 ;  /* 0x00000004d3047221 */ /* 0x000fe20000010000 */
[----:B--2---:R-:W-:Y:S01]  /*179e0*/  FFMA.FTZ R6, R196, R0, -R5 ;  /* 0x00000000c4067223 */ /* 0x004fe20000010805 */
[----:B------:R-:W-:Y:S01]  /*179f0*/  FADD.FTZ R2, R143, R2 ;  /* 0x000000028f027221 */ /* 0x000fe20000010000 */
[----:B------:R-:W-:Y:S01]  /*17a00*/  HMMA.16816.F32.BF16 R24, R8, R14, R24 ;  /* 0x0000000e0818723c */ /* 0x000fe20000041818 */
[----:B------:R-:W-:Y:S01]  /*17a10*/  FADD.FTZ R4, R208, R4 ;  /* 0x00000004d0047221 */ /* 0x000fe20000010000 */
[----:B------:R2:W3:Y:S01]  /*17a20*/  MUFU.EX2 R63, R6 ;  /* 0x00000006003f7308 */ /* 0x0004e20000000800 */
[----:B------:R-:W-:Y:S01]  /*17a30*/  FADD.FTZ R2, R144, R2 ;  /* 0x0000000290027221 */ /* 0x000fe20000010000 */
[----:B----4-:R-:W-:Y:S01]  /*17a40*/  F2FP.BF16.F32.PACK_AB R9, R80, R81 ;  /* 0x000000515009723e */ /* 0x010fe200000010ff */
[----:B------:R-:W-:Y:S01]  /*17a50*/  FADD.FTZ R4, R181, R4 ;  /* 0x00000004b5047221 */ /* 0x000fe20000010000 */
[----:B------:R-:W4:Y:S01]  /*17a60*/  LDSM.16.MT88.4 R12, [R156+0x11000] ;  /* 0x011000009c0c783b */ /* 0x000f220000004200 */
[----:B------:R-:W-:-:S02]  /*17a70*/  FADD.FTZ R2, R142, R2 ;  /* 0x000000028e027221 */ /* 0x000fc40000010000 */
[----:B------:R-:W-:Y:S01]  /*17a80*/  FADD.FTZ R4, R210, R4 ;  /* 0x00000004d2047221 */ /* 0x000fe20000010000 */
[----:B------:R-:W-:Y:S01]  /*17a90*/  LDSM.16.MT88.4 R156, [R156+0x11800] ;  /* 0x011800009c9c783b */ /* 0x000fe20000004200 */
[----:B------:R-:W-:Y:S02]  /*17aa0*/  FADD.FTZ R2, R133, R2 ;  /* 0x0000000285027221 */ /* 0x000fe40000010000 */
[----:B------:R-:W-:Y:S02]  /*17ab0*/  FADD.FTZ R4, R141, R4 ;  /* 0x000000048d047221 */ /* 0x000fe40000010000 */
[----:B------:R-:W-:Y:S01]  /*17ac0*/  FADD.FTZ R2, R130, R2 ;  /* 0x0000000282027221 */ /* 0x000fe20000010000 */
[----:B------:R-:W-:Y:S01]  /*17ad0*/  LDSM.16.MT88.4 R140, [R140+0x11800] ;  /* 0x011800008c8c783b */ /* 0x000fe20000004200 */
[----:B------:R-:W-:Y:S01]  /*17ae0*/  FADD.FTZ R4, R139, R4 ;  /* 0x000000048b047221 */ /* 0x000fe20000010000 */
[----:B--2---:R-:W-:Y:S01]  /*17af0*/  FFMA.FTZ R6, R197, R0, -R5 ;  /* 0x00000000c5067223 */ /* 0x004fe20000010805 */
[----:B------:R-:W-:-:S02]  /*17b00*/  FADD.FTZ R2, R132, R2 ;  /* 0x0000000284027221 */ /* 0x000fc40000010000 */
[----:B------:R-:W-:Y:S01]  /*17b10*/  FADD.FTZ R4, R137, R4 ;  /* 0x0000000489047221 */ /* 0x000fe20000010000 */
[----:B---3--:R-:W-:Y:S01]  /*17b20*/  F2FP.BF16.F32.PACK_AB R8, R63, R65 ;  /* 0x000000413f08723e */ /* 0x008fe200000010ff */
        /* <DEDUP_REMOVED lines=9> */
[----:B--2---:R-:W-:-:S03]  /*17bc0*/  FFMA.FTZ R6, R198, R0, -R5 ;  /* 0x00000000c6067223 */ /* 0x004fc60000010805 */
[----:B------:R-:W-:Y:S01]  /*17bd0*/  FADD.FTZ R4, R126, R4 ;  /* 0x000000047e047221 */ /* 0x000fe20000010000 */
[----:B------:R-:W-:Y:S01]  /*17be0*/  FADD.FTZ R2, R123, R2 ;  /* 0x000000027b027221 */ /* 0x000fe20000010000 */
[----:B------:R2:W3:Y:S02]  /*17bf0*/  MUFU.EX2 R62, R6 ;  /* 0x00000006003e7308 */ /* 0x0004e40000000800 */
[----:B------:R-:W-:Y:S01]  /*17c00*/  FADD.FTZ R4, R120, R4 ;  /* 0x0000000478047221 */ /* 0x000fe20000010000 */
[----:B------:R-:W-:-:S03]  /*17c10*/  FADD.FTZ R2, R114, R2 ;  /* 0x0000000272027221 */ /* 0x000fc60000010000 */
[----:B------:R-:W-:Y:S01]  /*17c20*/  FADD.FTZ R4, R119, R4 ;  /* 0x0000000477047221 */ /* 0x000fe20000010000 */
[----:B------:R-:W-:-:S03]  /*17c30*/  FADD.FTZ R2, R111, R2 ;  /* 0x000000026f027221 */ /* 0x000fc60000010000 */
[----:B------:R-:W-:-:S04]  /*17c40*/  FADD.FTZ R4, R118, R4 ;  /* 0x0000000476047221 */ /* 0x000fc80000010000 */
[----:B------:R-:W-:Y:S01]  /*17c50*/  FADD.FTZ R4, R116, R4 ;  /* 0x0000000474047221 */ /* 0x000fe20000010000 */
[----:B--2---:R-:W-:Y:S01]  /*17c60*/  FFMA.FTZ R6, R199, R0, -R3 ;  /* 0x00000000c7067223 */ /* 0x004fe20000010803 */
[----:B---3--:R-:W-:-:S03]  /*17c70*/  F2FP.BF16.F32.PACK_AB R10, R62, R64 ;  /* 0x000000403e0a723e */ /* 0x008fc600000010ff */
[----:B------:R2:W3:Y:S02]  /*17c80*/  MUFU.EX2 R55, R6 ;  /* 0x0000000600377308 */ /* 0x0004e40000000800 */
[----:B--2---:R-:W-:Y:S01]  /*17c90*/  FFMA.FTZ R6, R200, R0, -R3 ;  /* 0x00000000c8067223 */ /* 0x004fe20000010803 */
[----:B---3--:R-:W-:-:S05]  /*17ca0*/  F2FP.BF16.F32.PACK_AB R11, R55, R66 ;  /* 0x00000042370b723e */ /* 0x008fca00000010ff */
[----:B------:R2:W-:Y:S02]  /*17cb0*/  MUFU.EX2 R54, R6 ;  /* 0x0000000600367308 */ /* 0x0005e40000000800 */
[C---:B-1----:R-:W-:Y:S08]  /*17cc0*/  HMMA.16816.F32.BF16 R40, R8.reuse, R18, R40 ;  /* 0x000000120828723c */ /* 0x042ff00000041828 */
[----:B-----5:R-:W-:Y:S01]  /*17cd0*/  HMMA.16816.F32.BF16 R68, R8, R20, R68 ;  /* 0x000000140844723c */ /* 0x020fe20000041844 */
[----:B--2---:R-:W-:-:S07]  /*17ce0*/  FFMA.FTZ R6, R201, R0, -R3 ;  /* 0x00000000c9067223 */ /* 0x004fce0000010803 */
        /* <DEDUP_REMOVED lines=83> */
[----:B------:R-:W2:Y:S04]  /*18220*/  LDL.64 R170, [R1+0x38] ;  /* 0x0000380001aa7983 */ /* 0x000ea80000100a00 */
[----:B------:R-:W3:Y:S01]  /*18230*/  LDL.LU R169, [R1+0x10] ;  /* 0x0000100001a97983 */ /* 0x000ee20000300800 */
[----:B-1----:R-:W-:Y:S01]  /*18240*/  IADD3 R0, PT, PT, R209, -0x2, RZ ;  /* 0xfffffffed1007810 */ /* 0x002fe20007ffe0ff */
[C---:B------:R-:W-:Y:S01]  /*18250*/  IMAD.SHL.U32 R229, R60.reuse, 0x20, RZ ;  /* 0x000000203ce57824 */ /* 0x040fe200078e00ff */
[----:B------:R-:W-:Y:S01]  /*18260*/  SHF.L.U64.HI R232, R60, 0x5, R61 ;  /* 0x000000053ce87819 */ /* 0x000fe2000001023d */
[----:B------:R-:W-:Y:S01]  /*18270*/  IMAD.MOV.U32 R132, RZ, RZ, R37 ;  /* 0x000000ffff847224 */ /* 0x000fe200078e0025 */
[----:B------:R-:W-:Y:S01]  /*18280*/  MOV R133, R38 ;  /* 0x0000002600857202 */ /* 0x000fe20000000f00 */
[----:B------:R1:W-:Y:S01]  /*18290*/  STL [R1], R0 ;  /* 0x0000000001007387 */ /* 0x0003e20000100800 */
[----:B--2---:R-:W-:-:S04]  /*182a0*/  ISETP.NE.U32.AND P0, PT, R170, RZ, PT ;  /* 0x000000ffaa00720c */ /* 0x004fc80003f05070 */
[----:B------:R-:W-:Y:S01]  /*182b0*/  ISETP.NE.AND.EX P5, PT, R171, RZ, PT, P0 ;  /* 0x000000ffab00720c */ /* 0x000fe20003fa5300 */
[----:B-1-3--:R-:W-:-:S12]  /*182c0*/  VIADD R248, R169, 0xffffff00 ;  /* 0xffffff00a9f87836 */ /* 0x00afd80000000000 */
.L_x_4352:
[----:B--2---:R-:W2:Y:S01]  /*182d0*/  LDL R5, [R1+0x2c] ;  /* 0x00002c0001057983 */ /* 0x004ea20000100800 */
[----:B------:R-:W1:Y:S01]  /*182e0*/  LDC.64 R14, c[0x0][0x358] ;  /* 0x0000d600ff0e7b82 */ /* 0x000e620000000a00 */
[----:B------:R-:W-:Y:S04]  /*182f0*/  DEPBAR.LE SB0, 0x0 ;  /* 0x000080000000791a */ /* 0x000fe80000000000 */
[----:B------:R-:W3:Y:S01]  /*18300*/  LDL R4, [R1+0x28] ;  /* 0x0000280001047983 */ /* 0x000ee20000100800 */
[----:B------:R-:W-:Y:S05]  /*18310*/  WARPSYNC.ALL ;  /* 0x0000000000007948 */ /* 0x000fea0003800000 */
[----:B------:R-:W-:Y:S01]  /*18320*/  BAR.SYNC.DEFER_BLOCKING 0x0 ;  /* 0x0000000000007b1d */ /* 0x000fe20000010000 */
[----:B------:R-:W-:Y:S05]  /*18330*/  @!P5 IMAD.MOV.U32 R0, RZ, RZ, RZ ;  /* 0x000000ffff00d224 */ /* 0x000fea00078e00ff */
[----:B------:R-:W-:Y:S02]  /*18340*/  @!P5 IADD3 R3, P0, PT, RZ, -R0, RZ ;  /* 0x80000000ff03d210 */ /* 0x000fe40007f1e0ff */
[----:B-1----:R-:W-:Y:S01]  /*18350*/  @!P5 R2UR UR4, R14 ;  /* 0x000000000e04d2ca */ /* 0x002fe200000e0000 */
[----:B------:R-:W1:Y:S01]  /*18360*/  S2R R226, SR_TID.X ;  /* 0x0000000000e27919 */ /* 0x000e620000002100 */
[----:B------:R-:W-:Y:S01]  /*18370*/  @!P5 R2UR UR5, R15 ;  /* 0x000000000f05d2ca */ /* 0x000fe200000e0000 */
[----:B------:R-:W-:Y:S11]  /*18380*/  BSSY.RECONVERGENT B0, `(.L_x_4346) ;  /* 0x0000060000007945 */ /* 0x000ff60003800200 */
[----:B------:R-:W-:Y:S01]  /*18390*/  @!UPT UIADD3 URZ, UPT, UPT, URZ, URZ, URZ ;  /* 0x000000fffffff290 */ /* 0x000fe2000fffe0ff */
[----:B------:R-:W4:Y:S01]  /*183a0*/  @!P5 LD.E R2, desc[UR4][R134.64+0x40] ;  /* 0x000040048602d980 */ /* 0x000f22000c101900 */
[C---:B-1----:R-:W-:Y:S01]  /*183b0*/  LOP3.LUT R13, R226.reuse, 0x38, RZ, 0xc0, !PT ;  /* 0x00000038e20d7812 */ /* 0x042fe200078ec0ff */
[C---:B------:R-:W-:Y:S01]  /*183c0*/  IMAD.SHL.U32 R17, R226.reuse, 0x8, RZ ;  /* 0x00000008e2117824 */ /* 0x040fe200078e00ff */
[C---:B------:R-:W-:Y:S01]  /*183d0*/  LOP3.LUT R168, R226.reuse, 0x8, RZ, 0xc0, !PT ;  /* 0x00000008e2a87812 */ /* 0x040fe200078ec0ff */
[----:B------:R-:W-:Y:S03]  /*183e0*/  IMAD.SHL.U32 R225, R226, 0x40, RZ ;  /* 0x00000040e2e17824 */ /* 0x000fe600078e00ff */
[C---:B------:R-:W-:Y:S01]  /*183f0*/  LOP3.LUT R222, R17.reuse, 0x38, RZ, 0xc0, !PT ;  /* 0x0000003811de7812 */ /* 0x040fe200078ec0ff */
[----:B------:R1:W-:Y:S01]  /*18400*/  STL [R1+0x1c], R17 ;  /* 0x00001c1101007387 */ /* 0x0003e20000100800 */
[----:B------:R-:W-:Y:S01]  /*18410*/  LOP3.LUT R168, R168, 0x1c0, R225, 0xf8, !PT ;  /* 0x000001c0a8a87812 */ /* 0x000fe200078ef8e1 */
[----:B--2---:R-:W-:Y:S02]  /*18420*/  IMAD.MOV.U32 R12, RZ, RZ, R5 ;  /* 0x000000ffff0c7224 */ /* 0x004fe400078e0005 */
[----:B---3--:R-:W-:Y:S02]  /*18430*/  IMAD.MOV.U32 R11, RZ, RZ, R4 ;  /* 0x000000ffff0b7224 */ /* 0x008fe400078e0004 */
[----:B----4-:R-:W-:Y:S01]  /*18440*/  @!P5 IMAD.SHL.U32 R0, R2, 0x100, RZ ;  /* 0x000001000200d824 */ /* 0x010fe200078e00ff */
[----:B------:R-:W-:Y:S03]  /*18450*/  LOP3.LUT R2, R17, 0x1c0, RZ, 0xc0, !PT ;  /* 0x000001c011027812 */ /* 0x000fe600078ec0ff */
[----:B------:R-:W-:Y:S01]  /*18460*/  @!P5 IMAD.X R0, RZ, RZ, ~R0, P0 ;  /* 0x000000ffff00d224 */ /* 0x000fe200000e0e00 */
[----:B------:R-:W-:Y:S04]  /*18470*/  LOP3.LUT R13, R222, R2, R13, 0x1e, !PT ;  /* 0x00000002de0d7212 */ /* 0x000fe800078e1e0d */
[----:B------:R-:W-:Y:S04]  /*18480*/  @!P5 SHF.R.S64 R3, R3, 0x1f, R0 ;  /* 0x0000001f0303d819 */ /* 0x000fe80000001000 */
[----:B------:R-:W-:Y:S04]  /*18490*/  @!P5 IADD3 R5, P0, PT, R5, R3, RZ ;  /* 0x000000030505d210 */ /* 0x000fe80007f1e0ff */
[----:B------:R-:W-:Y:S01]  /*184a0*/  @!P5 LEA.HI.X.SX32 R4, R0, R4, 0x1, P0 ;  /* 0x000000040004d211 */ /* 0x000fe200000f0eff */
[----:B------:R1:W-:Y:S01]  /*184b0*/  @!P5 STL [R1+0x2c], R5 ;  /* 0x00002c050100d387 */ /* 0x0003e20000100800 */
[----:B------:R-:W-:Y:S03]  /*184c0*/  IMAD.MOV.U32 R16, RZ, RZ, R5 ;  /* 0x000000ffff107224 */ /* 0x000fe600078e0005 */
[----:B------:R1:W-:Y:S01]  /*184d0*/  @!P5 STL [R1+0x28], R4 ;  /* 0x000028040100d387 */ /* 0x0003e20000100800 */
[----:B------:R-:W-:Y:S05]  /*184e0*/  @!P5 BRA `(.L_x_4347) ;  /* 0x000000040024d947 */ /* 0x000fea0003800000 */
[----:B------:R-:W-:Y:S01]  /*184f0*/  VIADD R9, R248, 0xffffff00 ;  /* 0xffffff00f8097836 */ /* 0x000fe20000000000 */
        /* <DEDUP_REMOVED lines=72> */
.L_x_4347:
[----:B------:R-:W-:Y:S05]  /*18980*/  BSYNC.RECONVERGENT B0 ;  /* 0x0000000000007941 */ /* 0x000fea0003800200 */
.L_x_4346:
[----:B------:R-:W3:Y:S01]  /*18990*/  LDL R12, [R1+0x28] ;  /* 0x00002800010c7983 */ /* 0x000ee20000100800 */
[----:B------:R-:W4:Y:S01]  /*189a0*/  S2UR UR9, SR_CgaCtaId ;  /* 0x00000000000979c3 */ /* 0x000f220000008800 */
[----:B------:R-:W-:Y:S01]  /*189b0*/  LOP3.LUT R2, R17, 0x1e00, RZ, 0xc0, !PT ;  /* 0x00001e0011027812 */ /* 0x000fe200078ec0ff */
[----:B------:R-:W-:Y:S01]  /*189c0*/  UMOV UR10, 0x400 ;  /* 0x00000400000a7882 */ /* 0x000fe20000000000 */
[C---:B------:R-:W-:Y:S01]  /*189d0*/  R2UR UR34, R14.reuse ;  /* 0x000000000e2272ca */ /* 0x040fe200000e0000 */
[----:B------:R-:W5:Y:S01]  /*189e0*/  LDCU.64 UR4, c[0x0][0x358] ;  /* 0x00006b00ff0477ac */ /* 0x000f620008000a00 */
[----:B------:R-:W-:Y:S01]  /*189f0*/  R2UR UR35, R15 ;  /* 0x000000000f2372ca */ /* 0x000fe200000e0000 */
[----:B------:R-:W-:Y:S01]  /*18a00*/  BSSY.RECONVERGENT B1, `(.L_x_4348) ;  /* 0x00002c6000017945 */ /* 0x000fe20003800200 */
[----:B-1----:R-:W-:Y:S02]  /*18a10*/  IADD3 R4, P0, PT, R229, R16, RZ ;  /* 0x00000010e5047210 */ /* 0x002fe40007f1e0ff */
[----:B------:R-:W-:Y:S02]  /*18a20*/  LOP3.LUT R8, R13, R2, RZ, 0xfc, !PT ;  /* 0x000000020d087212 */ /* 0x000fe400078efcff */
[C---:B------:R-:W-:Y:S02]  /*18a30*/  R2UR UR32, R14.reuse ;  /* 0x000000000e2072ca */ /* 0x040fe400000e0000 */
        /* <DEDUP_REMOVED lines=25> */
[----:B------:R-:W-:Y:S02]  /*18bd0*/  R2UR UR36, R14 ;  /* 0x000000000e2472ca */ /* 0x000fe400000e0000 */
[C---:B------:R-:W-:Y:S02]  /*18be0*/  R2UR UR37, R15.reuse ;  /* 0x000000000f2572ca */ /* 0x040fe400000e0000 */
[----:B------:R-:W-:Y:S02]  /*18bf0*/  R2UR UR11, R15 ;  /* 0x000000000f0b72ca */ /* 0x000fe400000e0000 */
[----:B--2---:R-:W-:Y:S02]  /*18c00*/  LOP3.LUT R0, R225, 0x400, RZ, 0xc0, !PT ;  /* 0x00000400e1007812 */ /* 0x004fe400078ec0ff */
[----:B------:R-:W-:Y:S02]  /*18c10*/  LOP3.LUT R168, R168, R222, RZ, 0x3c, !PT ;  /* 0x000000dea8a87212 */ /* 0x000fe400078e3cff */
[----:B------:R-:W-:Y:S02]  /*18c20*/  SHF.R.U32.HI R223, RZ, 0x1, R226 ;  /* 0x00000001ffdf7819 */ /* 0x000fe400000116e2 */
[----:B------:R-:W-:Y:S02]  /*18c30*/  LEA R168, R168, R0, 0x1 ;  /* 0x00000000a8a87211 */ /* 0x000fe400078e08ff */
[----:B------:R-:W-:Y:S02]  /*18c40*/  LOP3.LUT R0, R223, 0x8, RZ, 0xc0, !PT ;  /* 0x00000008df007812 */ /* 0x000fe400078ec0ff */
[----:B------:R-:W-:Y:S02]  /*18c50*/  SHF.L.U32 R224, R226, 0x5, RZ ;  /* 0x00000005e2e07819 */ /* 0x000fe400000006ff */
[--C-:B------:R-:W-:Y:S02]  /*18c60*/  LOP3.LUT R0, R0, 0x1c0, R225.reuse, 0xf8, !PT ;  /* 0x000001c000007812 */ /* 0x100fe400078ef8e1 */
[----:B------:R-:W-:Y:S02]  /*18c70*/  LOP3.LUT R224, R224, 0x7c00, RZ, 0xc0, !PT ;  /* 0x00007c00e0e07812 */ /* 0x000fe400078ec0ff */
[----:B------:R-:W-:Y:S02]  /*18c80*/  LOP3.LUT R221, R0, R222, RZ, 0x3c, !PT ;  /* 0x000000de00dd7212 */ /* 0x000fe400078e3cff */
[----:B------:R-:W-:Y:S02]  /*18c90*/  MOV R220, 0x20 ;  /* 0x0000002000dc7802 */ /* 0x000fe40000000f00 */
[----:B------:R-:W-:Y:S02]  /*18ca0*/  LOP3.LUT P2, RZ, R226, 0x4, RZ, 0xc0, !PT ;  /* 0x00000004e2ff7812 */ /* 0x000fe4000784c0ff */
[-C--:B---3--:R-:W-:Y:S01]  /*18cb0*/  IADD3.X R5, PT, PT, R232, R12.reuse, RZ, P0, !PT ;  /* 0x0000000ce8057210 */ /* 0x088fe200007fe4ff */
[----:B----4-:R-:W-:Y:S01]  /*18cc0*/  ULEA UR8, UR9, UR10, 0x18 ;  /* 0x0000000a09087291 */ /* 0x010fe2000f8ec0ff */
[----:B------:R-:W-:Y:S02]  /*18cd0*/  MOV R13, R12 ;  /* 0x0000000c000d7202 */ /* 0x000fe40000000f00 */
[----:B------:R-:W-:Y:S02]  /*18ce0*/  MOV R12, R16 ;  /* 0x00000010000c7202 */ /* 0x000fe40000000f00 */
[-C--:B------:R-:W-:Y:S02]  /*18cf0*/  IADD3 R2, P0, PT, R4, R229.reuse, RZ ;  /* 0x000000e504027210 */ /* 0x080fe40007f1e0ff */
[----:B------:R-:W-:Y:S02]  /*18d00*/  LEA R228, R8, UR8, 0x1 ;  /* 0x0000000808e47c11 */ /* 0x000fe4000f8e08ff */
[-C--:B------:R-:W-:Y:S02]  /*18d10*/  IADD3.X R3, PT, PT, R5, R232.reuse, RZ, P0, !PT ;  /* 0x000000e805037210 */ /* 0x080fe400007fe4ff */
[-C--:B------:R-:W-:Y:S01]  /*18d20*/  IADD3 R6, P0, PT, R2, R229.reuse, RZ ;  /* 0x000000e502067210 */ /* 0x080fe20007f1e0ff */
[----:B------:R-:W-:Y:S01]  /*18d30*/  @!PT LDS RZ, [RZ] ;  /* 0x00000000fffff984 */ /* 0x000fe20000000800 */
[----:B------:R-:W-:Y:S01]  /*18d40*/  @!PT LDS RZ, [RZ] ;  /* 0x00000000fffff984 */ /* 0x000fe20000000800 */
[----:B------:R-:W-:Y:S01]  /*18d50*/  @!PT LDS RZ, [RZ] ;  /* 0x00000000fffff984 */ /* 0x000fe20000000800 */
[----:B------:R1:W-:Y:S01]  /*18d60*/  LDGSTS.E.BYPASS.LTC128B.128 [R228+0xa000], desc[UR34][R12.64] ;  /* 0x0a0000000ce47fae */ /* 0x0003e2000b981a22 */
[----:B------:R-:W-:Y:S02]  /*18d70*/  R2UR UR10, R14 ;  /* 0x000000000e0a72ca */ /* 0x000fe400000e0000 */
[-C--:B------:R-:W-:Y:S02]  /*18d80*/  IADD3.X R7, PT, PT, R3, R232.reuse, RZ, P0, !PT ;  /* 0x000000e803077210 */ /* 0x080fe400007fe4ff */
[-C--:B------:R-:W-:Y:S02]  /*18d90*/  IADD3 R10, P0, PT, R6, R229.reuse, RZ ;  /* 0x000000e5060a7210 */ /* 0x080fe40007f1e0ff */
[----:B------:R-:W-:Y:S01]  /*18da0*/  IADD3 R212, PT, PT, R168, UR8, RZ ;  /* 0x00000008a8d47c10 */ /* 0x000fe2000fffe0ff */
[----:B------:R2:W-:Y:S01]  /*18db0*/  LDGSTS.E.BYPASS.LTC128B.128 [R228+0xa800], desc[UR32][R4.64] ;  /* 0x0a80000004e47fae */ /* 0x0005e2000b981a20 */
[-C--:B------:R-:W-:Y:S02]  /*18dc0*/  IADD3.X R11, PT, PT, R7, R232.reuse, RZ, P0, !PT ;  /* 0x000000e8070b7210 */ /* 0x080fe400007fe4ff */
[-C--:B------:R-:W-:Y:S04]  /*18dd0*/  IADD3 R8, P0, PT, R10, R229.reuse, RZ ;  /* 0x000000e50a087210 */ /* 0x080fe80007f1e0ff */
[-C--:B------:R-:W-:Y:S01]  /*18de0*/  IADD3.X R9, PT, PT, R11, R232.reuse, RZ, P0, !PT ;  /* 0x000000e80b097210 */ /* 0x080fe200007fe4ff */
[----:B------:R3:W-:Y:S08]  /*18df0*/  LDGSTS.E.BYPASS.LTC128B.128 [R228+0xb000], desc[UR30][R2.64] ;  /* 0x0b00000002e47fae */ /* 0x0007f0000b981a1e */
[----:B------:R4:W-:Y:S01]  /*18e00*/  LDGSTS.E.BYPASS.LTC128B.128 [R228+0xb800], desc[UR28][R6.64] ;  /* 0x0b80000006e47fae */ /* 0x0009e2000b981a1c */
[-C--:B-1----:R-:W-:Y:S04]  /*18e10*/  IADD3 R12, P0, PT, R8, R229.reuse, RZ ;  /* 0x000000e5080c7210 */ /* 0x082fe80007f1e0ff */
[-C--:B------:R-:W-:Y:S03]  /*18e20*/  IADD3.X R13, PT, PT, R9, R232.reuse, RZ, P0, !PT ;  /* 0x000000e8090d7210 */ /* 0x080fe600007fe4ff */
[----:B------:R-:W-:Y:S01]  /*18e30*/  LDGSTS.E.BYPASS.LTC128B.128 [R228+0xc000], desc[UR26][R10.64] ;  /* 0x0c0000000ae47fae */ /* 0x000fe2000b981a1a */
[-C--:B--2---:R-:W-:Y:S04]  /*18e40*/  IADD3 R4, P0, PT, R12, R229.reuse, RZ ;  /* 0x000000e50c047210 */ /* 0x084fe80007f1e0ff */
[-C--:B------:R-:W-:Y:S03]  /*18e50*/  IADD3.X R5, PT, PT, R13, R232.reuse, RZ, P0, !PT ;  /* 0x000000e80d057210 */ /* 0x080fe600007fe4ff */
[----:B------:R1:W-:Y:S01]  /*18e60*/  LDGSTS.E.BYPASS.LTC128B.128 [R228+0xc800], desc[UR24][R8.64] ;  /* 0x0c80000008e47fae */ /* 0x0003e2000b981a18 */
[-C--:B---3--:R-:W-:Y:S04]  /*18e70*/  IADD3 R2, P0, PT, R4, R229.reuse, RZ ;  /* 0x000000e504027210 */ /* 0x088fe80007f1e0ff */
[-C--:B------:R-:W-:Y:S03]  /*18e80*/  IADD3.X R3, PT, PT, R5, R232.reuse, RZ, P0, !PT ;  /* 0x000000e805037210 */ /* 0x080fe600007fe4ff */
[----:B------:R-:W-:Y:S01]  /*18e90*/  LDGSTS.E.BYPASS.LTC128B.128 [R228+0xd000], desc[UR22][R12.64] ;  /* 0x0d0000000ce47fae */ /* 0x000fe2000b981a16 */
[-C--:B----4-:R-:W-:Y:S04]  /*18ea0*/  IADD3 R6, P0, PT, R2, R229.reuse, RZ ;  /* 0x000000e502067210 */ /* 0x090fe80007f1e0ff */
[-C--:B------:R-:W-:Y:S03]  /*18eb0*/  IADD3.X R7, PT, PT, R3, R232.reuse, RZ, P0, !PT ;  /* 0x000000e803077210 */ /* 0x080fe600007fe4ff */
[----:B------:R-:W-:Y:S08]  /*18ec0*/  LDGSTS.E.BYPASS.LTC128B.128 [R228+0xd800], desc[UR20][R4.64] ;  /* 0x0d80000004e47fae */ /* 0x000ff0000b981a14 */
[----:B------:R2:W-:Y:S01]  /*18ed0*/  LDGSTS.E.BYPASS.LTC128B.128 [R228+0xe000], desc[UR18][R2.64] ;  /* 0x0e00000002e47fae */ /* 0x0005e2000b981a12 */
[-C--:B-1----:R-:W-:Y:S04]  /*18ee0*/  IADD3 R8, P0, PT, R6, R229.reuse, RZ ;  /* 0x000000e506087210 */ /* 0x082fe80007f1e0ff */
[-C--:B------:R-:W-:Y:S03]  /*18ef0*/  IADD3.X R9, PT, PT, R7, R232.reuse, RZ, P0, !PT ;  /* 0x000000e807097210 */ /* 0x080fe600007fe4ff */
[----:B------:R1:W-:Y:S08]  /*18f00*/  LDGSTS.E.BYPASS.LTC128B.128 [R228+0xe800], desc[UR16][R6.64] ;  /* 0x0e80000006e47fae */ /* 0x0003f0000b981a10 */
[----:B------:R3:W-:Y:S01]  /*18f10*/  LDGSTS.E.BYPASS.LTC128B.128 [R228+0xf000], desc[UR14][R8.64] ;  /* 0x0f00000008e47fae */ /* 0x0007e2000b981a0e */
[-C--:B--2---:R-:W-:Y:S04]  /*18f20*/  IADD3 R2, P0, PT, R8, R229.reuse, RZ ;  /* 0x000000e508027210 */ /* 0x084fe80007f1e0ff */
[-C--:B------:R-:W-:Y:S02]  /*18f30*/  IADD3.X R3, PT, PT, R9, R232.reuse, RZ, P0, !PT ;  /* 0x000000e809037210 */ /* 0x080fe400007fe4ff */
[-C--:B-1----:R-:W-:Y:S03]  /*18f40*/  IADD3 R6, P0, PT, R2, R229.reuse, RZ ;  /* 0x000000e502067210 */ /* 0x082fe60007f1e0ff */
[----:B------:R1:W-:Y:S01]  /*18f50*/  LDGSTS.E.BYPASS.LTC128B.128 [R228+0xf800], desc[UR12][R2.64] ;  /* 0x0f80000002e47fae */ /* 0x0003e2000b981a0c */
[-C--:B------:R-:W-:Y:S02]  /*18f60*/  IADD3.X R7, PT, PT, R3, R232.reuse, RZ, P0, !PT ;  /* 0x000000e803077210 */ /* 0x080fe400007fe4ff */
[-C--:B---3--:R-:W-:Y:S05]  /*18f70*/  IADD3 R8, P0, PT, R6, R229.reuse, RZ ;  /* 0x000000e506087210 */ /* 0x088fea0007f1e0ff */
[----:B------:R-:W-:Y:S01]  /*18f80*/  LDGSTS.E.BYPASS.LTC128B.128 [R228+0x10000], desc[UR40][R6.64] ;  /* 0x1000000006e47fae */ /* 0x000fe2000b981a28 */
[-C--:B------:R-:W-:Y:S02]  /*18f90*/  IADD3.X R9, PT, PT, R7, R232.reuse, RZ, P0, !PT ;  /* 0x000000e807097210 */ /* 0x080fe400007fe4ff */
[-C--:B------:R-:W-:Y:S05]  /*18fa0*/  IADD3 R4, P0, PT, R8, R229.reuse, RZ ;  /* 0x000000e508047210 */ /* 0x080fea0007f1e0ff */
[----:B------:R-:W-:Y:S01]  /*18fb0*/  LDGSTS.E.BYPASS.LTC128B.128 [R228+0x10800], desc[UR38][R8.64] ;  /* 0x1080000008e47fae */ /* 0x000fe2000b981a26 */
[-C--:B------:R-:W-:Y:S02]  /*18fc0*/  IADD3.X R5, PT, PT, R9, R232.reuse, RZ, P0, !PT ;  /* 0x000000e809057210 */ /* 0x080fe400007fe4ff */
[----:B------:R-:W-:Y:S04]  /*18fd0*/  IADD3 R10, P0, PT, R4, R229, RZ ;  /* 0x000000e5040a7210 */ /* 0x000fe80007f1e0ff */
[----:B------:R-:W-:Y:S01]  /*18fe0*/  IADD3.X R11, PT, PT, R5, R232, RZ, P0, !PT ;  /* 0x000000e8050b7210 */ /* 0x000fe200007fe4ff */
[----:B------:R-:W-:Y:S01]  /*18ff0*/  LDGSTS.E.BYPASS.LTC128B.128 [R228+0x11000], desc[UR36][R4.64] ;  /* 0x1100000004e47fae */ /* 0x000fe2000b981a24 */
[----:B------:R-:W-:Y:S02]  /*19000*/  LOP3.LUT P0, RZ, R226, 0x2, RZ, 0xc0, !PT ;  /* 0x00000002e2ff7812 */ /* 0x000fe4000780c0ff */
[----:B-1----:R-:W-:Y:S02]  /*19010*/  LOP3.LUT R2, R224, 0x200, R225, 0xf8, !PT ;  /* 0x00000200e0027812 */ /* 0x002fe400078ef8e1 */
[----:B------:R-:W-:Y:S02]  /*19020*/  SEL R220, R220, 0xffffffe0, !P0 ;  /* 0xffffffe0dcdc7807 */ /* 0x000fe40004000000 */
[----:B------:R-:W-:Y:S01]  /*19030*/  LOP3.LUT R0, R2, R221, RZ, 0xfc, !PT ;  /* 0x000000dd02007212 */ /* 0x000fe200078efcff */
[----:B------:R1:W-:Y:S01]  /*19040*/  LDGSTS.E.BYPASS.LTC128B.128 [R228+0x11800], desc[UR10][R10.64] ;  /* 0x118000000ae47fae */ /* 0x0003e2000b981a0a */
[----:B------:R-:W-:Y:S02]  /*19050*/  MOV R2, 0x40 ;  /* 0x0000004000027802 */ /* 0x000fe40000000f00 */
[----:B------:R-:W-:Y:S02]  /*19060*/  LEA R3, R0, UR8, 0x1 ;  /* 0x0000000800037c11 */ /* 0x000fe4000f8e08ff */
[-C--:B------:R-:W-:Y:S02]  /*19070*/  IADD3 R0, PT, PT, R212, R220.reuse, RZ ;  /* 0x000000dcd4007210 */ /* 0x080fe40007ffe0ff */
[C---:B------:R-:W-:Y:S01]  /*19080*/  IADD3 R172, PT, PT, R3.reuse, R220, RZ ;  /* 0x000000dc03ac7210 */ /* 0x040fe20007ffe0ff */
[----:B------:R2:W-:Y:S01]  /*19090*/  LDSM.16.M88.4 R128, [R3] ;  /* 0x000000000380783b */ /* 0x0005e20000000200 */
[----:B------:R-:W-:Y:S07]  /*190a0*/  SEL R2, R2, 0xffffffc0, !P2 ;  /* 0xffffffc002027807 */ /* 0x000fee0005000000 */
[----:B------:R-:W-:Y:S08]  /*190b0*/  LDSM.16.M88.4 R16, [R168+UR8+0x2800] ;  /* 0x00280008a810783b */ /* 0x000ff00008000200 */
[----:B------:R-:W-:Y:S01]  /*190c0*/  LDSM.16.M88.4 R24, [R168+UR8+0x3000] ;  /* 0x00300008a818783b */ /* 0x000fe20008000200 */
[-C--:B--2---:R-:W-:Y:S07]  /*190d0*/  IADD3 R3, PT, PT, R3, R2.reuse, RZ ;  /* 0x0000000203037210 */ /* 0x084fee0007ffe0ff */
[----:B-1----:R-:W1:Y:S01]  /*190e0*/  LDSM.16.M88.4 R8, [R168+UR8+0x2000] ;  /* 0x00200008a808783b */ /* 0x002e620008000200 */
[----:B------:R-:W-:Y:S07]  /*190f0*/  IADD3 R2, PT, PT, R212, R2, RZ ;  /* 0x00000002d4027210 */ /* 0x000fee0007ffe0ff */
[----:B------:R-:W2:Y:S08]  /*19100*/  LDSM.16.M88.4 R32, [R168+UR8+0x3800] ;  /* 0x00380008a820783b */ /* 0x000eb00008000200 */
[----:B------:R-:W3:Y:S08]  /*19110*/  LDSM.16.M88.4 R40, [R168+UR8+0x4000] ;  /* 0x00400008a828783b */ /* 0x000ef00008000200 */
[----:B------:R-:W4:Y:S08]  /*19120*/  LDSM.16.M88.4 R48, [R168+UR8+0x4800] ;  /* 0x00480008a830783b */ /* 0x000f300008000200 */
[----:B------:R-:W5:Y:S01]  /*19130*/  LDSM.16.M88.4 R56, [R168+UR8+0x5000] ;  /* 0x00500008a838783b */ /* 0x000f620008000200 */
        /* <DEDUP_REMOVED lines=12> */
[C---:B--2---:R-:W-:Y:S07]  /*19200*/  HMMA.16816.F32.BF16 R28, R128.reuse, R32, RZ ;  /* 0x00000020801c723c */ /* 0x044fee00000418ff */
[----:B------:R-:W2:Y:S01]  /*19210*/  LDSM.16.M88.4 R112, [R168+UR8+0x8800] ;  /* 0x00880008a870783b */ /* 0x000ea20008000200 */
[C---:B------:R-:W-:Y:S07]  /*19220*/  HMMA.16816.F32.BF16 R32, R128.reuse, R34, RZ ;  /* 0x000000228020723c */ /* 0x040fee00000418ff */
[----:B------:R-:W2:Y:S01]  /*19230*/  LDSM.16.M88.4 R120, [R168+UR8+0x9000] ;  /* 0x00900008a878783b */ /* 0x000ea20008000200 */
[C---:B---3--:R-:W-:Y:S07]  /*19240*/  HMMA.16816.F32.BF16 R36, R128.reuse, R40, RZ ;  /* 0x000000288024723c */ /* 0x048fee00000418ff */
[----:B------:R-:W3:Y:S01]  /*19250*/  LDSM.16.M88.4 R168, [R168+UR8+0x9800] ;  /* 0x00980008a8a8783b */ /* 0x000ee20008000200 */
[C---:B------:R-:W-:Y:S07]  /*19260*/  HMMA.16816.F32.BF16 R40, R128.reuse, R42, RZ ;  /* 0x0000002a8028723c */ /* 0x040fee00000418ff */
        /* <DEDUP_REMOVED lines=20> */
[----:B------:R-:W5:Y:S04]  /*193b0*/  LD.E R227, desc[UR4][R134.64+0x18c] ;  /* 0x00018c0486e37980 */ /* 0x000f68000c101900 */
[----:B------:R-:W0:Y:S01]  /*193c0*/  LDGDEPBAR ;  /* 0x00000000000079af */ /* 0x000e220000000000 */
[C---:B------:R-:W-:Y:S07]  /*193d0*/  HMMA.16816.F32.BF16 R84, R128.reuse, R88, RZ ;  /* 0x000000588054723c */ /* 0x040fee00000418ff */
[----:B------:R-:W-:Y:S01]  /*193e0*/  LDSM.16.M88.4 R212, [R2+0x3000] ;  /* 0x0030000002d4783b */ /* 0x000fe20000000200 */
[C---:B------:R-:W-:Y:S07]  /*193f0*/  HMMA.16816.F32.BF16 R88, R128.reuse, R90, RZ ;  /* 0x0000005a8058723c */ /* 0x040fee00000418ff */
[----:B------:R-:W-:Y:S01]  /*19400*/  LDSM.16.M88.4 R216, [R2+0x3800] ;  /* 0x0038000002d8783b */ /* 0x000fe20000000200 */
        /* <DEDUP_REMOVED lines=178> */
[----:B------:R-:W1:Y:S01]  /*19f30*/  MUFU.TANH R205, R42 ;  /* 0x0000002a00cd7308 */ /* 0x000e620000002400 */
[C---:B------:R-:W-:Y:S01]  /*19f40*/  HMMA.16816.F32.BF16 R48, R212.reuse, R10, R48 ;  /* 0x0000000ad430723c */ /* 0x040fe20000041830 */
[----:B------:R-:W5:Y:S08]  /*19f50*/  LDSM.16.M88.4 R8, [R0+0x5800] ;  /* 0x005800000008783b */ /* 0x000f700000000200 */
[----:B------:R2:W1:Y:S01]  /*19f60*/  MUFU.TANH R203, R40 ;  /* 0x0000002800cb7308 */ /* 0x0004620000002400 */
        /* <DEDUP_REMOVED lines=23> */
[C---:B-----5:R-:W-:Y:S07]  /*1a0e0*/  HMMA.16816.F32.BF16 R60, R212.reuse, R8, R60 ;  /* 0x00000008d43c723c */ /* 0x060fee000004183c */
[----:B------:R-:W1:Y:S01]  /*1a0f0*/  MUFU.TANH R191, R27 ;  /* 0x0000001b00bf7308 */ /* 0x000e620000002400 */
        /* <DEDUP_REMOVED lines=10> */
[----:B------:R-:W2:Y:S02]  /*1a1a0*/  LDSM.16.M88.4 R4, [R0+0x7000] ;  /* 0x007000000004783b */ /* 0x000ea40000000200 */
        /* <DEDUP_REMOVED lines=27> */
[----:B------:R-:W3:Y:S04]  /*1a360*/  LDSM.16.M88.4 R4, [R0+0x8000] ;  /* 0x008000000004783b */ /* 0x000ee80000000200 */
        /* <DEDUP_REMOVED lines=88> */
[----:B-----5:R-:W-:Y:S02]  /*1a8f0*/  FMUL.FTZ R0, R131, R227 ;  /* 0x000000e383007220 */ /* 0x020fe40000410000 */
[----:B------:R-:W5:Y:S07]  /*1a900*/  LDL R131, [R1] ;  /* 0x0000000001837983 */ /* 0x000f6e0000100800 */
        /* <DEDUP_REMOVED lines=36> */
[----:B------:R-:W1:Y:S01]  /*1ab50*/  MUFU.TANH R96, R96 ;  /* 0x0000006000607308 */ /* 0x000e620000002400 */
[----:B-----5:R-:W-:Y:S09]  /*1ab60*/  ISETP.NE.AND P0, PT, R131, RZ, PT ;  /* 0x000000ff8300720c */ /* 0x020ff20003f05270 */
        /* <DEDUP_REMOVED lines=50> */
[----:B------:R1:W-:Y:S04]  /*1ae90*/  @!P5 STL [R1+0x24], R12 ;  /* 0x0000240c0100d387 */ /* 0x0003e80000100800 */
[----:B------:R1:W-:Y:S01]  /*1aea0*/  @!P5 STL [R1+0x20], R3 ;  /* 0x000020030100d387 */ /* 0x0003e20000100800 */
[----:B------:R-:W-:Y:S05]  /*1aeb0*/  @!P5 BRA `(.L_x_4351) ;  /* 0x00000004000cd947 */ /* 0x000fea0003800000 */
[----:B------:R-:W-:Y:S01]  /*1aec0*/  IMAD.MOV.U32 R13, RZ, RZ, R3 ;  /* 0x000000ffff0d7224 */ /* 0x000fe200078e0003 */
[----:B------:R-:W2:Y:S01]  /*1aed0*/  LDL.64 R24, [R1+0x8] ;  /* 0x0000080001187983 */ /* 0x000ea20000100a00 */
[C---:B------:R-:W-:Y:S01]  /*1aee0*/  VIADD R9, R248.reuse, 0xffffff00 ;  /* 0xffffff00f8097836 */ /* 0x040fe20000000000 */
[----:B------:R-:W-:Y:S04]  /*1aef0*/  IADD3 R10, PT, PT, R248, -0x200, RZ ;  /* 0xfffffe00f80a7810 */ /* 0x000fe80007ffe0ff */
[----:B-1----:R-:W3:Y:S01]  /*1af00*/  LD.E R3, desc[UR4][R134.64+0x170] ;  /* 0x0001700486037980 */ /* 0x002ee2000c101900 */
[----:B------:R-:W-:Y:S02]  /*1af10*/  IABS R6, R10 ;  /* 0x0000000a00067213 */ /* 0x000fe40000000000 */
[----:B------:R-:W-:Y:S02]  /*1af20*/  IABS R7, R9 ;  /* 0x0000000900077213 */ /* 0x000fe40000000000 */
[-C--:B---3--:R-:W-:Y:S02]  /*1af30*/  IABS R2, R3.reuse ;  /* 0x0000000300027213 */ /* 0x088fe40000000000 */
        /* <DEDUP_REMOVED lines=27> */
[----:B------:R-:W-:Y:S07]  /*1b0f0*/  LOP3.LUT R2, RZ, R3, RZ, 0x33, !PT ;  /* 0x00000003ff027212 */ /* 0x000fee00078e33ff */
[----:B------:R-:W-:Y:S04]  /*1b100*/  @P3 IADD3 R4, PT, PT, R4, 0x1, RZ ;  /* 0x0000000104043810 */ /* 0x000fe80007ffe0ff */
[----:B------:R-:W-:Y:S02]  /*1b110*/  @P4 VIADD R5, R5, 0x1 ;  /* 0x0000000105054836 */ /* 0x000fe40000000000 */
[----:B------:R-:W-:Y:S03]  /*1b120*/  @!P6 IMAD.MOV R4, RZ, RZ, -R4 ;  /* 0x000000ffff04e224 */ /* 0x000fe600078e0a04 */
[----:B------:R-:W-:Y:S02]  /*1b130*/  @!P0 IADD3 R5, PT, PT, -R5, RZ, RZ ;  /* 0x000000ff05058210 */ /* 0x000fe40007ffe1ff */
[C---:B------:R-:W-:Y:S02]  /*1b140*/  SEL R8, R2.reuse, R4, !P1 ;  /* 0x0000000402087207 */ /* 0x040fe40004800000 */
[----:B------:R-:W-:Y:S02]  /*1b150*/  SEL R2, R2, R5, !P1 ;  /* 0x0000000502027207 */ /* 0x000fe40004800000 */
[----:B------:R-:W3:Y:S01]  /*1b160*/  LD.E.64 R4, desc[UR4][R134.64+0x38] ;  /* 0x0000380486047980 */ /* 0x000ee2000c101b00 */
[-C--:B--2---:R-:W-:Y:S02]  /*1b170*/  LEA R10, P1, R8, R24.reuse, 0x2 ;  /* 0x00000018080a7211 */ /* 0x084fe400078210ff */
[----:B------:R-:W-:Y:S02]  /*1b180*/  LEA R6, P0, R2, R24, 0x2 ;  /* 0x0000001802067211 */ /* 0x000fe400078010ff */
[-C--:B------:R-:W-:Y:S02]  /*1b190*/  LEA.HI.X.SX32 R11, R8, R25.reuse, 0x2, P1 ;  /* 0x00000019080b7211 */ /* 0x080fe400008f16ff */
[C---:B------:R-:W-:Y:S01]  /*1b1a0*/  LEA.HI.X.SX32 R7, R2.reuse, R25, 0x2, P0 ;  /* 0x0000001902077211 */ /* 0x040fe200000f16ff */
[----:B------:R-:W-:Y:S02]  /*1b1b0*/  IMAD.IADD R2, R2, 0x1, -R8 ;  /* 0x0000000102027824 */ /* 0x000fe400078e0a08 */
[----:B------:R-:W2:Y:S02]  /*1b1c0*/  LD.E R10, desc[UR4][R10.64] ;  /* 0x000000040a0a7980 */ /* 0x000ea4000c101900 */
[----:B------:R-:W-:Y:S02]  /*1b1d0*/  IMAD R3, R3, R2, -0x100 ;  /* 0xffffff0003037424 */ /* 0x000fe400078e0202 */
[----:B------:R-:W2:Y:S03]  /*1b1e0*/  LD.E R9, desc[UR4][R6.64] ;  /* 0x0000000406097980 */ /* 0x000ea6000c101900 */
[----:B------:R-:W-:Y:S01]  /*1b1f0*/  SHF.R.S32.HI R8, RZ, 0x1f, R3 ;  /* 0x0000001fff087819 */ /* 0x000fe20000011403 */
[----:B------:R-:W4:Y:S01]  /*1b200*/  LD.E.64 R6, desc[UR4][R134.64+0x20] ;  /* 0x0000200486067980 */ /* 0x000f22000c101b00 */
[-C--:B---3--:R-:W-:Y:S02]  /*1b210*/  IMAD R5, R5, R3.reuse, RZ ;  /* 0x0000000305057224 */ /* 0x088fe400078e02ff */
[C---:B------:R-:W-:Y:S04]  /*1b220*/  IMAD.WIDE.U32 R2, R4.reuse, R3, RZ ;  /* 0x0000000304027225 */ /* 0x040fe800078e00ff */
[----:B------:R-:W-:Y:S05]  /*1b230*/  IMAD R4, R4, R8, R5 ;  /* 0x0000000804047224 */ /* 0x000fea00078e0205 */
[----:B------:R-:W-:Y:S01]  /*1b240*/  IADD3 R3, PT, PT, R3, R4, RZ ;  /* 0x0000000403037210 */ /* 0x000fe20007ffe0ff */
        /* <DEDUP_REMOVED lines=10> */
.L_x_4351:
[----:B------:R-:W-:Y:S05]  /*1b2f0*/  BSYNC.RECONVERGENT B0 ;  /* 0x0000000000007941 */ /* 0x000fea0003800200 */
.L_x_4350:
[----:B------:R-:W3:Y:S01]  /*1b300*/  LDL R6, [R1+0x20] ;  /* 0x0000200001067983 */ /* 0x000ee20000100800 */
[----:B------:R-:W-:Y:S02]  /*1b310*/  IADD3 R4, P0, PT, R0, R12, RZ ;  /* 0x0000000c00047210 */ /* 0x000fe40007f1e0ff */
[----:B------:R-:W-:Y:S02]  /*1b320*/  SHF.L.U64.HI R14, R230, 0x5, R231 ;  /* 0x00000005e60e7819 */ /* 0x000fe400000102e7 */
[-C--:B------:R-:W-:Y:S03]  /*1b330*/  IADD3 R2, P1, PT, R4, R0.reuse, RZ ;  /* 0x0000000004027210 */ /* 0x080fe60007f3e0ff */
[--C-:B---3--:R-:W-:Y:S01]  /*1b340*/  IMAD.X R5, R14, 0x1, R6.reuse, P0 ;  /* 0x000000010e057824 */ /* 0x108fe200000e0606 */
[-C--:B------:R-:W-:Y:S01]  /*1b350*/  IADD3 R8, P0, PT, R2, R0.reuse, RZ ;  /* 0x0000000002087210 */ /* 0x080fe20007f1e0ff */
[----:B------:R-:W-:Y:S02]  /*1b360*/  IMAD.MOV.U32 R7, RZ, RZ, R6 ;  /* 0x000000ffff077224 */ /* 0x000fe400078e0006 */
[----:B------:R-:W-:Y:S02]  /*1b370*/  IMAD.MOV.U32 R6, RZ, RZ, R12 ;  /* 0x000000ffff067224 */ /* 0x000fe400078e000c */
[--C-:B-1----:R-:W-:Y:S01]  /*1b380*/  IMAD.X R3, R5, 0x1, R14.reuse, P1 ;  /* 0x0000000105037824 */ /* 0x102fe200008e060e */
[-C--:B------:R-:W-:Y:S02]  /*1b390*/  IADD3 R10, P1, PT, R8, R0.reuse, RZ ;  /* 0x00000000080a7210 */ /* 0x080fe40007f3e0ff */
[----:B------:R-:W-:Y:S01]  /*1b3a0*/  @!PT LDS RZ, [RZ] ;  /* 0x00000000fffff984 */ /* 0x000fe20000000800 */
[----:B------:R-:W-:Y:S01]  /*1b3b0*/  @!PT LDS RZ, [RZ] ;  /* 0x00000000fffff984 */ /* 0x000fe20000000800 */
[----:B------:R-:W-:Y:S01]  /*1b3c0*/  @!PT LDS RZ, [RZ] ;  /* 0x00000000fffff984 */ /* 0x000fe20000000800 */
[----:B------:R1:W-:Y:S01]  /*1b3d0*/  LDGSTS.E.BYPASS.LTC128B.128 [R228+0x2000], desc[UR4][R6.64] ;  /* 0x0200000006e47fae */ /* 0x0003e2000b981a04 */
[--C-:B------:R-:W-:Y:S01]  /*1b3e0*/  IMAD.X R9, R3, 0x1, R14.reuse, P0 ;  /* 0x0000000103097824 */ /* 0x100fe200000e060e */
[-C--:B--2---:R-:W-:Y:S02]  /*1b3f0*/  IADD3 R12, P0, PT, R10, R0.reuse, RZ ;  /* 0x000000000a0c7210 */ /* 0x084fe40007f1e0ff */
[----:B------:R2:W-:Y:S01]  /*1b400*/  LDGSTS.E.BYPASS.LTC128B.128 [R228+0x2800], desc[UR4][R4.64] ;  /* 0x0280000004e47fae */ /* 0x0005e2000b981a04 */
[--C-:B------:R-:W-:Y:S03]  /*1b410*/  IMAD.X R11, R9, 0x1, R14.reuse, P1 ;  /* 0x00000001090b7824 */ /* 0x100fe600008e060e */
[----:B------:R3:W-:Y:S01]  /*1b420*/  LDGSTS.E.BYPASS.LTC128B.128 [R228+0x3000], desc[UR4][R2.64] ;  /* 0x0300000002e47fae */ /* 0x0007e2000b981a04 */
[--C-:B------:R-:W-:Y:S03]  /*1b430*/  IMAD.X R13, R11, 0x1, R14.reuse, P0 ;  /* 0x000000010b0d7824 */ /* 0x100fe600000e060e */
[----:B------:R-:W-:Y:S04]  /*1b440*/  LDGSTS.E.BYPASS.LTC128B.128 [R228+0x3800], desc[UR4][R8.64] ;  /* 0x0380000008e47fae */ /* 0x000fe8000b981a04 */
[----:B------:R4:W-:Y:S04]  /*1b450*/  LDGSTS.E.BYPASS.LTC128B.128 [R228+0x4000], desc[UR4][R10.64] ;  /* 0x040000000ae47fae */ /* 0x0009e8000b981a04 */
[----:B------:R5:W-:Y:S01]  /*1b460*/  LDGSTS.E.BYPASS.LTC128B.128 [R228+0x4800], desc[UR4][R12.64] ;  /* 0x048000000ce47fae */ /* 0x000be2000b981a04 */
[-C--:B-1----:R-:W-:Y:S04]  /*1b470*/  IADD3 R6, P1, PT, R12, R0.reuse, RZ ;  /* 0x000000000c067210 */ /* 0x082fe80007f3e0ff */
[-C--:B--2---:R-:W-:Y:S01]  /*1b480*/  IADD3 R4, P0, PT, R6, R0.reuse, RZ ;  /* 0x0000000006047210 */ /* 0x084fe20007f1e0ff */
[--C-:B------:R-:W-:Y:S03]  /*1b490*/  IMAD.X R7, R13, 0x1, R14.reuse, P1 ;  /* 0x000000010d077824 */ /* 0x100fe600008e060e */
[----:B---3--:R-:W-:Y:S02]  /*1b4a0*/  IADD3 R2, P1, PT, R4, R0, RZ ;  /* 0x0000000004027210 */ /* 0x008fe40007f3e0ff */
        /* <DEDUP_REMOVED lines=27> */
.L_x_4349:
[----:B------:R-:W-:Y:S05]  /*1b660*/  BSYNC.RECONVERGENT B1 ;  /* 0x0000000000017941 */ /* 0x000fea0003800200 */
.L_x_4348:
        /* <DEDUP_REMOVED lines=137> */
[----:B------:R-:W-:Y:S03]  /*1bf00*/  MOV R168, R15 ;  /* 0x0000000f00a87202 */ /* 0x000fe60000000f00 */
        /* <DEDUP_REMOVED lines=11> */
[--C-:B--2---:R-:W-:Y:S01]  /*1bfc0*/  FFMA.FTZ R2, R176, R3, -R68.reuse ;  /* 0x00000003b0027223 */ /* 0x104fe20000010844 */
[----:B----4-:R-:W-:Y:S01]  /*1bfd0*/  F2FP.BF16.F32.PACK_AB R46, R109, R175 ;  /* 0x000000af6d2e723e */ /* 0x010fe200000010ff */
[----:B------:R-:W-:Y:S07]  /*1bfe0*/  LDSM.16.MT88.4 R56, [R43+0xa800] ;  /* 0x00a800002b38783b */ /* 0x000fee0000004200 */
[----:B------:R2:W-:Y:S01]  /*1bff0*/  MUFU.EX2 R173, R2 ;  /* 0x0000000200ad7308 */ /* 0x0005e20000000800 */
[C---:B-1----:R-:W-:Y:S01]  /*1c000*/  FMUL.FTZ R32, R0.reuse, R164 ;  /* 0x000000a400207220 */ /* 0x042fe20000410000 */
[----:B--2---:R-:W-:Y:S01]  /*1c010*/  FFMA.FTZ R2, R169, R3, -R68 ;  /* 0x00000003a9027223 */ /* 0x004fe20000010844 */
[----:B------:R-:W-:Y:S01]  /*1c020*/  MOV R169, R5 ;  /* 0x0000000500a97202 */ /* 0x000fe20000000f00 */
[----:B------:R-:W-:Y:S06]  /*1c030*/  FMUL.FTZ R5, R0, R137 ;  /* 0x0000008900057220 */ /* 0x000fec0000410000 */
[----:B------:R-:W1:Y:S01]  /*1c040*/  MUFU.EX2 R101, R2 ;  /* 0x0000000200657308 */ /* 0x000e620000000800 */
[----:B------:R-:W-:Y:S02]  /*1c050*/  F2FP.BF16.F32.PACK_AB R44, R169, R110 ;  /* 0x0000006ea92c723e */ /* 0x000fe400000010ff */
        /* <DEDUP_REMOVED lines=49> */
[----:B------:R-:W-:Y:S01]  /*1c370*/  ISETP.GT.AND P0, PT, R190, RZ, PT ;  /* 0x000000ffbe00720c */ /* 0x000fe20003f04270 */
[----:B------:R2:W-:Y:S03]  /*1c380*/  MUFU.EX2 R188, R56 ;  /* 0x0000003800bc7308 */ /* 0x0005e60000000800 */
[C---:B-1----:R-:W-:Y:S03]  /*1c390*/  HMMA.16816.F32.BF16 R20, R44.reuse, R48, R20 ;  /* 0x000000302c14723c */ /* 0x042fe60000041814 */
[-CC-:B------:R-:W-:Y:S01]  /*1c3a0*/  FFMA.FTZ R48, R191, R3.reuse, -R68.reuse ;  /* 0x00000003bf307223 */ /* 0x180fe20000010844 */
[----:B------:R-:W-:Y:S03]  /*1c3b0*/  MOV R191, R126 ;  /* 0x0000007e00bf7202 */ /* 0x000fe60000000f00 */
[----:B------:R1:W3:Y:S01]  /*1c3c0*/  MUFU.EX2 R212, R52 ;  /* 0x0000003400d47308 */ /* 0x0002e20000000800 */
[C---:B------:R-:W-:Y:S09]  /*1c3d0*/  HMMA.16816.F32.BF16 R24, R44.reuse, R50, R24 ;  /* 0x000000322c18723c */ /* 0x040ff20000041818 */
[----:B------:R4:W-:Y:S01]  /*1c3e0*/  MUFU.EX2 R186, R48 ;  /* 0x0000003000ba7308 */ /* 0x0009e20000000800 */
[-C--:B--2---:R-:W-:Y:S01]  /*1c3f0*/  FFMA.FTZ R56, R189, R3.reuse, -R68 ;  /* 0x00000003bd387223 */ /* 0x084fe20000010844 */
[----:B------:R-:W-:Y:S01]  /*1c400*/  MOV R189, R132 ;  /* 0x0000008400bd7202 */ /* 0x000fe20000000f00 */
[C---:B------:R-:W-:Y:S03]  /*1c410*/  HMMA.16816.F32.BF16 R28, R44.reuse, R60, R28 ;  /* 0x0000003c2c1c723c */ /* 0x040fe6000004181c */
[-CC-:B------:R-:W-:Y:S01]  /*1c420*/  FFMA.FTZ R60, R192, R3.reuse, -R66.reuse ;  /* 0x00000003c03c7223 */ /* 0x180fe20000010842 */
[----:B------:R-:W-:Y:S01]  /*1c430*/  MOV R192, R130 ;  /* 0x0000008200c07202 */ /* 0x000fe20000000f00 */
[--C-:B-1----:R-:W-:Y:S02]  /*1c440*/  FFMA.FTZ R52, R187, R3, -R66.reuse ;  /* 0x00000003bb347223 */ /* 0x102fe40000010842 */
[----:B------:R1:W-:Y:S01]  /*1c450*/  MUFU.EX2 R184, R60 ;  /* 0x0000003c00b87308 */ /* 0x0003e20000000800 */
[----:B------:R-:W-:Y:S03]  /*1c460*/  HMMA.16816.F32.BF16 R32, R44, R62, R32 ;  /* 0x0000003e2c20723c */ /* 0x000fe60000041820 */
[----:B------:R-:W-:Y:S02]  /*1c470*/  F2FP.BF16.F32.PACK_AB R44, R220, R215 ;  /* 0x000000d7dc2c723e */ /* 0x000fe400000010ff */
[----:B---3--:R-:W-:Y:S01]  /*1c480*/  F2FP.BF16.F32.PACK_AB R45, R212, R214 ;  /* 0x000000d6d42d723e */ /* 0x008fe200000010ff */
[----:B----4-:R-:W-:Y:S03]  /*1c490*/  LDSM.16.MT88.4 R48, [R2+0x1000] ;  /* 0x001000000230783b */ /* 0x010fe60000004200 */
[----:B------:R2:W3:Y:S10]  /*1c4a0*/  MUFU.EX2 R213, R52 ;  /* 0x0000003400d57308 */ /* 0x0004f40000000800 */
[----:B------:R-:W4:Y:S01]  /*1c4b0*/  MUFU.EX2 R187, R56 ;  /* 0x0000003800bb7308 */ /* 0x000f220000000800 */
[----:B-1----:R-:W-:Y:S01]  /*1c4c0*/  FFMA.FTZ R60, R193, R3, -R66 ;  /* 0x00000003c13c7223 */ /* 0x002fe20000010842 */
[----:B------:R-:W-:Y:S08]  /*1c4d0*/  MOV R193, R127 ;  /* 0x0000007f00c17202 */ /* 0x000ff00000000f00 */
[----:B------:R1:W5:Y:S01]  /*1c4e0*/  MUFU.EX2 R185, R60 ;  /* 0x0000003c00b97308 */ /* 0x0003620000000800 */
[----:B--2---:R-:W2:Y:S01]  /*1c4f0*/  LDSM.16.MT88.4 R52, [R65+0xb000] ;  /* 0x00b000004134783b */ /* 0x004ea20000004200 */
[----:B---3--:R-:W-:Y:S02]  /*1c500*/  F2FP.BF16.F32.PACK_AB R46, R188, R213 ;  /* 0x000000d5bc2e723e */ /* 0x008fe400000010ff */
[----:B----4-:R-:W-:Y:S05]  /*1c510*/  F2FP.BF16.F32.PACK_AB R47, R186, R187 ;  /* 0x000000bbba2f723e */ /* 0x010fea00000010ff */
[----:B------:R-:W3:Y:S08]  /*1c520*/  LDSM.16.MT88.4 R56, [R43+0xb000] ;  /* 0x00b000002b38783b */ /* 0x000ef00000004200 */
[----:B-1----:R-:W1:Y:S01]  /*1c530*/  LDSM.16.MT88.4 R60, [R64+0x1000] ;  /* 0x00100000403c783b */ /* 0x002e620000004200 */
[C---:B--2---:R-:W-:Y:S03]  /*1c540*/  HMMA.16816.F32.BF16 R4, R44.reuse, R52, R4 ;  /* 0x000000342c04723c */ /* 0x044fe60000041804 */
[-C--:B------:R-:W-:Y:S01]  /*1c550*/  FFMA.FTZ R52, R194, R3.reuse, -R68 ;  /* 0x00000003c2347223 */ /* 0x080fe20000010844 */
[----:B------:R-:W-:Y:S03]  /*1c560*/  MOV R194, R124 ;  /* 0x0000007c00c27202 */ /* 0x000fe60000000f00 */
[----:B------:R2:W-:Y:S01]  /*1c570*/  MUFU.EX2 R182, R52 ;  /* 0x0000003400b67308 */ /* 0x0005e20000000800 */
[C---:B------:R-:W-:Y:S08]  /*1c580*/  HMMA.16816.F32.BF16 R8, R44.reuse, R54, R8 ;  /* 0x000000362c08723c */ /* 0x040ff00000041808 */
[C---:B---3--:R-:W-:Y:S03]  /*1c590*/  HMMA.16816.F32.BF16 R12, R44.reuse, R56, R12 ;  /* 0x000000382c0c723c */ /* 0x048fe6000004180c */
[-C--:B------:R-:W-:Y:S01]  /*1c5a0*/  FFMA.FTZ R56, R198, R3.reuse, -R66 ;  /* 0x00000003c6387223 */ /* 0x080fe20000010842 */
[----:B------:R-:W-:Y:S03]  /*1c5b0*/  MOV R198, R122 ;  /* 0x0000007a00c67202 */ /* 0x000fe60000000f00 */
[----:B------:R3:W-:Y:S01]  /*1c5c0*/  MUFU.EX2 R180, R56 ;  /* 0x0000003800b47308 */ /* 0x0007e20000000800 */
[C---:B------:R-:W-:Y:S03]  /*1c5d0*/  HMMA.16816.F32.BF16 R16, R44.reuse, R58, R16 ;  /* 0x0000003a2c10723c */ /* 0x040fe60000041810 */
[-CC-:B--2---:R-:W-:Y:S01]  /*1c5e0*/  FFMA.FTZ R52, R196, R3.reuse, -R68.reuse ;  /* 0x00000003c4347223 */ /* 0x184fe20000010844 */
[----:B------:R-:W-:Y:S05]  /*1c5f0*/  MOV R196, R118 ;  /* 0x0000007600c47202 */ /* 0x000fea0000000f00 */
[----:B------:R2:W4:Y:S01]  /*1c600*/  MUFU.EX2 R181, R52 ;  /* 0x0000003400b57308 */ /* 0x0005220000000800 */
[C---:B------:R-:W-:Y:S03]  /*1c610*/  HMMA.16816.F32.BF16 R20, R44.reuse, R48, R20 ;  /* 0x000000302c14723c */ /* 0x040fe60000041814 */
[--C-:B------:R-:W-:Y:S01]  /*1c620*/  FFMA.FTZ R48, R199, R3, -R68.reuse ;  /* 0x00000003c7307223 */ /* 0x100fe20000010844 */
[----:B------:R-:W-:Y:S05]  /*1c630*/  MOV R199, R119 ;  /* 0x0000007700c77202 */ /* 0x000fea0000000f00 */
[----:B------:R5:W-:Y:S01]  /*1c640*/  MUFU.EX2 R176, R48 ;  /* 0x0000003000b07308 */ /* 0x000be20000000800 */
[C---:B------:R-:W-:Y:S03]  /*1c650*/  HMMA.16816.F32.BF16 R24, R44.reuse, R50, R24 ;  /* 0x000000322c18723c */ /* 0x040fe60000041818 */
[-C--:B---3--:R-:W-:Y:S01]  /*1c660*/  FFMA.FTZ R56, R197, R3.reuse, -R68 ;  /* 0x00000003c5387223 */ /* 0x088fe20000010844 */
[----:B------:R-:W-:Y:S05]  /*1c670*/  MOV R197, R120 ;  /* 0x0000007800c57202 */ /* 0x000fea0000000f00 */
[----:B------:R-:W3:Y:S01]  /*1c680*/  MUFU.EX2 R179, R56 ;  /* 0x0000003800b37308 */ /* 0x000ee20000000800 */
[C---:B-1----:R-:W-:Y:S03]  /*1c690*/  HMMA.16816.F32.BF16 R28, R44.reuse, R60, R28 ;  /* 0x0000003c2c1c723c */ /* 0x042fe6000004181c */
[-CC-:B--2---:R-:W-:Y:S01]  /*1c6a0*/  FFMA.FTZ R52, R195, R3.reuse, -R66.reuse ;  /* 0x00000003c3347223 */ /* 0x184fe20000010842 */
[--C-:B------:R-:W-:Y:S01]  /*1c6b0*/  FFMA.FTZ R60, R200, R3, -R66.reuse ;  /* 0x00000003c83c7223 */ /* 0x100fe20000010842 */
[----:B------:R-:W-:Y:S04]  /*1c6c0*/  MOV R200, R111 ;  /* 0x0000006f00c87202 */ /* 0x000fe80000000f00 */
[----:B------:R-:W1:Y:S01]  /*1c6d0*/  MUFU.EX2 R183, R52 ;  /* 0x0000003400b77308 */ /* 0x000e620000000800 */
[----:B------:R-:W-:Y:S01]  /*1c6e0*/  HMMA.16816.F32.BF16 R32, R44, R62, R32 ;  /* 0x0000003e2c20723c */ /* 0x000fe20000041820 */
[----:B-----5:R-:W-:Y:S02]  /*1c6f0*/  LDSM.16.MT88.4 R48, [R2+0x1800] ;  /* 0x001800000230783b */ /* 0x020fe40000004200 */
[----:B------:R-:W-:Y:S02]  /*1c700*/  F2FP.BF16.F32.PACK_AB R44, R185, R184 ;  /* 0x000000b8b92c723e */ /* 0x000fe400000010ff */
[----:B----4-:R-:W-:Y:S04]  /*1c710*/  F2FP.BF16.F32.PACK_AB R45, R181, R182 ;  /* 0x000000b6b52d723e */ /* 0x010fe800000010ff */
[----:B------:R2:W-:Y:S01]  /*1c720*/  MUFU.EX2 R177, R60 ;  /* 0x0000003c00b17308 */ /* 0x0005e20000000800 */
[----:B---3--:R-:W-:Y:S01]  /*1c730*/  F2FP.BF16.F32.PACK_AB R47, R176, R179 ;  /* 0x000000b3b02f723e */ /* 0x008fe200000010ff */
        /* <DEDUP_REMOVED lines=30> */
[--C-:B-1----:R-:W-:Y:S01]  /*1c920*/  FFMA.FTZ R52, R203, R3, -R66.reuse ;  /* 0x00000003cb347223 */ /* 0x102fe20000010842 */
        /* <DEDUP_REMOVED lines=102> */
[-CC-:B------:R-:W-:Y:S05]  /*1cf90*/  FFMA.FTZ R60, R249, R3.reuse, -R66.reuse ;  /* 0x00000003f93c7223 */ /* 0x180fea0000010842 */
        /* <DEDUP_REMOVED lines=284> */
[----:B------:R-:W-:Y:S04]  /*1e160*/  FADD.FTZ R36, R158, R36 ;  /* 0x000000249e247221 */ /* 0x000fe80000010000 */
[----:B------:R-:W-:Y:S01]  /*1e170*/  FADD.FTZ R53, R156, R36 ;  /* 0x000000249c357221 */ /* 0x000fe20000010000 */
[----:B------:R-:W-:Y:S01]  /*1e180*/  FADD.FTZ R36, R150, R52 ;  /* 0x0000003496247221 */ /* 0x000fe20000010000 */
[----:B-1----:R-:W-:Y:S01]  /*1e190*/  F2FP.BF16.F32.PACK_AB R46, R70, R71 ;  /* 0x00000047462e723e */ /* 0x002fe200000010ff */
[----:B------:R-:W-:Y:S01]  /*1e1a0*/  LDSM.16.MT88.4 R156, [R2+0x7800] ;  /* 0x00780000029c783b */ /* 0x000fe20000004200 */
[----:B------:R-:W-:Y:S01]  /*1e1b0*/  FADD.FTZ R60, R152, R53 ;  /* 0x00000035983c7221 */ /* 0x000fe20000010000 */
[----:B------:R-:W1:Y:S06]  /*1e1c0*/  MUFU.EX2 R68, R68 ;  /* 0x0000004400447308 */ /* 0x000e6c0000000800 */
        /* <DEDUP_REMOVED lines=21> */
[----:B-1----:R-:W-:Y:S01]  /*1e320*/  F2FP.BF16.F32.PACK_AB R165, R40, R61 ;  /* 0x0000003d28a5723e */ /* 0x002fe200000010ff */
[-CC-:B------:R-:W-:Y:S01]  /*1e330*/  FFMA.FTZ R39, R128, R3.reuse, -R66.reuse ;  /* 0x0000000380277223 */ /* 0x180fe20000010842 */
[----:B------:R-:W-:Y:S01]  /*1e340*/  FFMA.FTZ R66, R129, R3, -R66 ;  /* 0x0000000381427223 */ /* 0x000fe20000010842 */
[C---:B-----5:R-:W-:Y:S06]  /*1e350*/  HMMA.16816.F32.BF16 R12, R44.reuse, R52, R12 ;  /* 0x000000342c0c723c */ /* 0x060fec000004180c */
[----:B------:R-:W-:Y:S02]  /*1e360*/  MUFU.EX2 R39, R39 ;  /* 0x0000002700277308 */ /* 0x000fe40000000800 */
[C---:B------:R-:W-:Y:S03]  /*1e370*/  HMMA.16816.F32.BF16 R16, R44.reuse, R54, R16 ;  /* 0x000000362c10723c */ /* 0x040fe60000041810 */
[----:B--2---:R-:W-:Y:S05]  /*1e380*/  FADD.FTZ R36, R141, R60 ;  /* 0x0000003c8d247221 */ /* 0x004fea0000010000 */
[----:B------:R-:W1:Y:S01]  /*1e390*/  MUFU.EX2 R66, R66 ;  /* 0x0000004200427308 */ /* 0x000e620000000800 */
[----:B----4-:R-:W-:Y:S01]  /*1e3a0*/  F2FP.BF16.F32.PACK_AB R164, R62, R63 ;  /* 0x0000003f3ea4723e */ /* 0x010fe200000010ff */
[----:B------:R-:W-:Y:S01]  /*1e3b0*/  FADD.FTZ R60, R138, R36 ;  /* 0x000000248a3c7221 */ /* 0x000fe20000010000 */
[C---:B------:R-:W-:Y:S03]  /*1e3c0*/  HMMA.16816.F32.BF16 R20, R44.reuse, R48, R20 ;  /* 0x000000302c14723c */ /* 0x040fe60000041814 */
[----:B------:R-:W-:Y:S01]  /*1e3d0*/  FADD.FTZ R36, R140, R0 ;  /* 0x000000008c247221 */ /* 0x000fe20000010000 */
[----:B------:R-:W-:Y:S03]  /*1e3e0*/  FADD.FTZ R0, R139, R60 ;  /* 0x0000003c8b007221 */ /* 0x000fe60000010000 */
[----:B------:R-:W-:Y:S01]  /*1e3f0*/  FADD.FTZ R36, R142, R36 ;  /* 0x000000248e247221 */ /* 0x000fe20000010000 */
[C---:B------:R-:W-:Y:S01]  /*1e400*/  HMMA.16816.F32.BF16 R24, R44.reuse, R50, R24 ;  /* 0x000000322c18723c */ /* 0x040fe20000041818 */
[----:B------:R-:W2:Y:S02]  /*1e410*/  LDSM.16.MT88.4 R140, [R65+0x11800] ;  /* 0x01180000418c783b */ /* 0x000ea40000004200 */
[----:B------:R-:W-:Y:S01]  /*1e420*/  FADD.FTZ R0, R133, R0 ;  /* 0x0000000085007221 */ /* 0x000fe20000010000 */
[----:B------:R-:W-:Y:S01]  /*1e430*/  FADD.FTZ R36, R136, R36 ;  /* 0x0000002488247221 */ /* 0x000fe20000010000 */
[----:B-1----:R-:W-:Y:S02]  /*1e440*/  F2FP.BF16.F32.PACK_AB R166, R66, R39 ;  /* 0x0000002742a6723e */ /* 0x002fe400000010ff */
[----:B------:R-:W-:Y:S01]  /*1e450*/  FADD.FTZ R0, R132, R0 ;  /* 0x0000000084007221 */ /* 0x000fe20000010000 */
[C---:B---3--:R-:W-:Y:S03]  /*1e460*/  HMMA.16816.F32.BF16 R28, R44.reuse, R56, R28 ;  /* 0x000000382c1c723c */ /* 0x048fe6000004181c */
[----:B------:R-:W-:Y:S01]  /*1e470*/  FADD.FTZ R36, R137, R36 ;  /* 0x0000002489247221 */ /* 0x000fe20000010000 */
[----:B------:R-:W-:Y:S01]  /*1e480*/  FADD.FTZ R0, R127, R0 ;  /* 0x000000007f007221 */ /* 0x000fe20000010000 */
[----:B------:R-:W-:Y:S02]  /*1e490*/  MOV R132, R37 ;  /* 0x0000002500847202 */ /* 0x000fe40000000f00 */
        /* <DEDUP_REMOVED lines=65> */
[----:B------:R2:W-:Y:S01]  /*1e8b0*/  STL [R1], R0 ;  /* 0x0000000001007387 */ /* 0x0005e20000100800 */
[----:B------:R-:W-:Y:S05]  /*1e8c0*/  @P0 BRA `(.L_x_4352) ;  /* 0xffffff9800800947 */ /* 0x000fea000383ffff */
.L_x_4345:
        /* <DEDUP_REMOVED lines=16> */
.L_x_4366:
        /* <DEDUP_REMOVED lines=104> */
[----:B--2---:R-:W-:Y:S01]  /*1f050*/  ISETP.NE.AND P0, PT, R27, -0x1, PT ;  /* 0xffffffff1b00780c */ /* 0x004fe20003f05270 */
[----:B------:R-:W3:Y:S01]  /*1f060*/  S2R R25, SR_CTAID.Z ;  /* 0x0000000000197919 */ /* 0x000ee20000002700 */
[----:B------:R-:W3:Y:S11]  /*1f070*/  S2R R26, SR_CTAID.Y ;  /* 0x00000000001a7919 */ /* 0x000ef60000002600 */
[----:B------:R-:W-:-:S02]  /*1f080*/  @!P0 R2UR UR4, R40 ;  /* 0x00000000280482ca */ /* 0x000fc400000e0000 */
[----:B------:R-:W-:-:S13]  /*1f090*/  @!P0 R2UR UR5, R41 ;  /* 0x00000000290582ca */ /* 0x000fda00000e0000 */
[----:B------:R1:W5:Y:S01]  /*1f0a0*/  @!P0 LD.E.64 R2, desc[UR4][R134.64+0x80] ;  /* 0x0000800486028980 */ /* 0x000362000c101b00 */
[----:B------:R-:W-:Y:S02]  /*1f0b0*/  R2UR UR4, R40 ;  /* 0x00000000280472ca */ /* 0x000fe400000e0000 */
[----:B------:R-:W-:Y:S01]  /*1f0c0*/  R2UR UR5, R41 ;  /* 0x00000000290572ca */ /* 0x000fe200000e0000 */
[----:B------:R-:W-:Y:S01]  /*1f0d0*/  BSSY.RECONVERGENT B0, `(.L_x_4354) ;  /* 0x0000011000007945 */ /* 0x000fe20003800200 */
[----:B----4-:R-:W-:-:S11]  /*1f0e0*/  @P0 IMAD R14, R7, R27, RZ ;  /* 0x0000001b070e0224 */ /* 0x010fd600078e02ff */
[----:B------:R1:W5:Y:S01]  /*1f0f0*/  LD.E.64 R8, desc[UR4][R134.64+0x90] ;  /* 0x0000900486087980 */ /* 0x000362000c101b00 */
[----:B---3--:R-:W-:-:S04]  /*1f100*/  @!P1 IMAD R0, R0, R26, R25 ;  /* 0x0000001a00009224 */ /* 0x008fc800078e0219 */
[----:B------:R-:W-:Y:S02]  /*1f110*/  @!P1 IMAD R32, R0, R4, RZ ;  /* 0x0000000400209224 */ /* 0x000fe400078e02ff */
        /* <DEDUP_REMOVED lines=12> */
.L_x_4355:
[----:B------:R-:W-:Y:S05]  /*1f1e0*/  BSYNC.RECONVERGENT B0 ;  /* 0x0000000000007941 */ /* 0x000fea0003800200 */
.L_x_4354:
[----:B------:R-:W2:Y:S04]  /*1f1f0*/  LDL.LU R18, [R1+0x1c] ;  /* 0x00001c0001127983 */ /* 0x000ea80000300800 */
[----:B------:R-:W3:Y:S01]  /*1f200*/  LDL R35, [R1+0x40] ;  /* 0x0000400001237983 */ /* 0x000ee20000100800 */
[----:B------:R-:W-:Y:S02]  /*1f210*/  R2UR UR4, R40 ;  /* 0x00000000280472ca */ /* 0x000fe400000e0000 */
[----:B------:R-:W-:Y:S01]  /*1f220*/  R2UR UR5, R41 ;  /* 0x00000000290572ca */ /* 0x000fe200000e0000 */
[----:B------:R-:W4:Y:S01]  /*1f230*/  S2R R15, SR_CTAID.X ;  /* 0x00000000000f7919 */ /* 0x000f220000002500 */
[-C--:B-----5:R-:W-:Y:S02]  /*1f240*/  @!P0 IMAD R10, R3, R26.reuse, RZ ;  /* 0x0000001a030a8224 */ /* 0x0a0fe400078e02ff */
[----:B------:R-:W-:-:S09]  /*1f250*/  @!P0 IMAD.WIDE.U32 R2, R2, R26, RZ ;  /* 0x0000001a02028225 */ /* 0x000fd200078e00ff */
[----:B------:R1:W5:Y:S04]  /*1f260*/  LD.E.64 R12, desc[UR4][R134.64+0x70] ;  /* 0x00007004860c7980 */ /* 0x000368000c101b00 */
[----:B------:R1:W5:Y:S01]  /*1f270*/  LD.E.64 R16, desc[UR4][R134.64+0xa0] ;  /* 0x0000a00486107980 */ /* 0x000362000c101b00 */
[----:B------:R-:W-:Y:S05]  /*1f280*/  WARPSYNC.ALL ;  /* 0x0000000000007948 */ /* 0x000fea0003800000 */
[----:B------:R-:W-:Y:S01]  /*1f290*/  @!P0 IMAD.IADD R11, R3, 0x1, R10 ;  /* 0x00000001030b8824 */ /* 0x000fe200078e020a */
[----:B------:R-:W-:Y:S01]  /*1f2a0*/  MOV R3, RZ ;  /* 0x000000ff00037202 */ /* 0x000fe20000000f00 */
[----:B------:R-:W-:Y:S01]  /*1f2b0*/  @!P0 IMAD.MOV.U32 R10, RZ, RZ, R2 ;  /* 0x000000ffff0a8224 */ /* 0x000fe200078e0002 */
[----:B------:R-:W-:Y:S01]  /*1f2c0*/  @P0 MOV R10, R4 ;  /* 0x00000004000a0202 */ /* 0x000fe20000000f00 */
[----:B------:R-:W-:Y:S01]  /*1f2d0*/  IMAD.MOV.U32 R2, RZ, RZ, R222 ;  /* 0x000000ffff027224 */ /* 0x000fe200078e00de */
[----:B------:R-:W-:Y:S01]  /*1f2e0*/  SHF.R.U32.HI R33, RZ, 0x3, R226 ;  /* 0x00000003ff217819 */ /* 0x000fe200000116e2 */
[----:B------:R-:W-:Y:S01]  /*1f2f0*/  @P0 IMAD.IADD R11, R5, 0x1, R14 ;  /* 0x00000001050b0824 */ /* 0x000fe200078e020e */
[----:B------:R-:W-:Y:S01]  /*1f300*/  MOV R14, 0x7f800000 ;  /* 0x7f800000000e7802 */ /* 0x000fe20000000f00 */
[----:B------:R-:W-:Y:S01]  /*1f310*/  IMAD.WIDE.U32 R4, R8, R25, RZ ;  /* 0x0000001908047225 */ /* 0x000fe200078e00ff */
[----:B------:R-:W-:Y:S01]  /*1f320*/  BAR.SYNC.DEFER_BLOCKING 0x0 ;  /* 0x0000000000007b1d */ /* 0x000fe20000010000 */
[----:B----4-:R-:W-:-:S02]  /*1f330*/  SHF.L.U32 R34, R15, 0x6, RZ ;  /* 0x000000060f227819 */ /* 0x010fc400000006ff */
[----:B------:R-:W-:Y:S01]  /*1f340*/  IMAD R9, R9, R25, RZ ;  /* 0x0000001909097224 */ /* 0x000fe200078e02ff */
[----:B------:R-:W-:Y:S02]  /*1f350*/  LOP3.LUT P3, RZ, R226, 0x3, RZ, 0xc0, !PT ;  /* 0x00000003e2ff7812 */ /* 0x000fe4000786c0ff */
[----:B------:R-:W4:Y:S01]  /*1f360*/  @P5 MUFU.LG2 R15, R23 ;  /* 0x00000017000f5308 */ /* 0x000f220000000c00 */
[----:B------:R-:W-:Y:S01]  /*1f370*/  IMAD.WIDE.U32 R2, R34, R6, R2 ;  /* 0x0000000622027225 */ /* 0x000fe200078e0002 */
[----:B------:R-:W-:Y:S03]  /*1f380*/  BSSY.RECONVERGENT B0, `(.L_x_4356) ;  /* 0x000002c000007945 */ /* 0x000fe60003800200 */
[----:B------:R-:W-:Y:S01]  /*1f390*/  IMAD R19, R7, R34, RZ ;  /* 0x0000002207137224 */ /* 0x000fe200078e02ff */
[----:B------:R-:W-:Y:S01]  /*1f3a0*/  IADD3 R10, P2, P1, R4, R2, R10 ;  /* 0x00000002040a7210 */ /* 0x000fe2000795e00a */
[----:B------:R-:W-:Y:S01]  /*1f3b0*/  IMAD.IADD R5, R5, 0x1, R9 ;  /* 0x0000000105057824 */ /* 0x000fe200078e0209 */
[----:B------:R-:W-:Y:S01]  /*1f3c0*/  LOP3.LUT R4, R223, 0x30, RZ, 0xc0, !PT ;  /* 0x00000030df047812 */ /* 0x000fe200078ec0ff */
[----:B------:R-:W-:Y:S01]  /*1f3d0*/  IMAD.MOV.U32 R9, RZ, RZ, 0x7f800000 ;  /* 0x7f800000ff097424 */ /* 0x000fe200078e00ff */
[----:B------:R-:W-:-:S04]  /*1f3e0*/  IADD3 R19, PT, PT, R3, R19, RZ ;  /* 0x0000001303137210 */ /* 0x000fc80007ffe0ff */
[----:B------:R-:W-:Y:S01]  /*1f3f0*/  IADD3.X R11, PT, PT, R5, R19, R11, P2, P1 ;  /* 0x00000013050b7210 */ /* 0x000fe200017e240b */
[----:B----4-:R-:W-:-:S04]  /*1f400*/  @P5 FMUL.FTZ R2, R15, 0.69314718246459960938 ;  /* 0x3f3172180f025820 */ /* 0x010fc80000410000 */
[----:B------:R-:W-:Y:S01]  /*1f410*/  @P5 FFMA.FTZ R9, R24, R37, R2 ;  /* 0x0000002518095223 */ /* 0x000fe20000010002 */
[----:B--2---:R-:W-:-:S04]  /*1f420*/  LOP3.LUT R0, R18, 0x1c0, RZ, 0xc0, !PT ;  /* 0x000001c012007812 */ /* 0x004fc800078ec0ff */
[----:B------:R-:W-:Y:S01]  /*1f430*/  LOP3.LUT R0, R0, 0x38, R226, 0xf8, !PT ;  /* 0x0000003800007812 */ /* 0x000fe200078ef8e2 */
[----:B---3--:R-:W-:Y:S01]  /*1f440*/  IMAD.IADD R8, R35, 0x1, -R34 ;  /* 0x0000000123087824 */ /* 0x008fe200078e0a22 */
[----:B------:R-:W-:Y:S02]  /*1f450*/  SHF.R.U32.HI R226, RZ, 0x2, R226 ;  /* 0x00000002ffe27819 */ /* 0x000fe400000116e2 */
[----:B------:R-:W-:Y:S02]  /*1f460*/  LOP3.LUT R0, R0, R222, RZ, 0x3c, !PT ;  /* 0x000000de00007212 */ /* 0x000fe400078e3cff */
[----:B------:R-:W-:Y:S02]  /*1f470*/  ISETP.GE.AND P0, PT, R33, R8, PT ;  /* 0x000000082100720c */ /* 0x000fe40003f06270 */
[----:B------:R-:W-:Y:S02]  /*1f480*/  LOP3.LUT R0, R0, 0x1e00, R18, 0xf8, !PT ;  /* 0x00001e0000007812 */ /* 0x000fe400078ef812 */
[----:B------:R-:W2:Y:S02]  /*1f490*/  @P6 MUFU.LG2 R18, R22 ;  /* 0x0000001600126308 */ /* 0x000ea40000000c00 */
[----:B------:R-:W-:-:S05]  /*1f4a0*/  LEA R0, R0, UR8, 0x1 ;  /* 0x0000000800007c11 */ /* 0x000fca000f8e08ff */
[----:B------:R3:W4:Y:S02]  /*1f4b0*/  LDS.128 R28, [R0+0x1000] ;  /* 0x00100000001c7984 */ /* 0x0007240000000c00 */
[----:B------:R-:W-:Y:S02]  /*1f4c0*/  @!P0 IMAD R15, R7, R33, RZ ;  /* 0x00000021070f8224 */ /* 0x000fe400078e02ff */
[----:B--2---:R-:W-:Y:S01]  /*1f4d0*/  @P6 FMUL.FTZ R3, R18, 0.69314718246459960938 ;  /* 0x3f31721812036820 */ /* 0x004fe20000410000 */
[----:B------:R3:W2:Y:S01]  /*1f4e0*/  LDS.128 R20, [R0] ;  /* 0x0000000000147984 */ /* 0x0006a20000000c00 */
[----:B------:R-:W-:Y:S01]  /*1f4f0*/  LOP3.LUT R18, R4, 0x7, R226, 0xf8, !PT ;  /* 0x0000000704127812 */ /* 0x000fe200078ef8e2 */
[----:B------:R-:W-:-:S04]  /*1f500*/  @!P0 IMAD.WIDE.U32 R4, R33, R6, R10 ;  /* 0x0000000621048225 */ /* 0x000fc800078e000a */
[----:B------:R-:W-:Y:S02]  /*1f510*/  @P6 FFMA.FTZ R14, R24, R38, R3 ;  /* 0x00000026180e6223 */ /* 0x000fe40000010003 */
[----:B-1----:R3:W1:Y:S04]  /*1f520*/  LDS.128 R24, [R0+0x800] ;  /* 0x0008000000187984 */ /* 0x0026680000000c00 */
[----:B------:R3:W1:Y:S01]  /*1f530*/  LDS.128 R36, [R0+0x1800] ;  /* 0x0018000000247984 */ /* 0x0006620000000c00 */
[----:B------:R-:W-:Y:S05]  /*1f540*/  @P3 BRA `(.L_x_4357) ;  /* 0x00000000003c3947 */ /* 0x000fea0003800000 */
[----:B---3--:R-:W-:Y:S02]  /*1f550*/  IMAD.IADD R0, R35, 0x1, -R34 ;  /* 0x0000000123007824 */ /* 0x008fe400078e0a22 */
        /* <DEDUP_REMOVED lines=14> */
.L_x_4357:
[----:B------:R-:W-:Y:S05]  /*1f640*/  BSYNC.RECONVERGENT B0 ;  /* 0x0000000000007941 */ /* 0x000fea0003800200 */
.L_x_4356:
[C---:B---3--:R-:W-:Y:S01]  /*1f650*/  VIADD R14, R33.reuse, 0x10 ;  /* 0x00000010210e7836 */ /* 0x048fe20000000000 */
        /* <DEDUP_REMOVED lines=11> */
[----:B--2---:R2:W-:Y:S02]  /*1f710*/  @!P0 ST.E.128 desc[UR4][R2.64], R20 ;  /* 0x0000001402008985 */ /* 0x0045e4000c101d04 */
[----:B------:R-:W-:Y:S08]  /*1f720*/  @P2 BRA `(.L_x_4359) ;  /* 0x0000000000342947 */ /* 0x000ff00003800000 */
[----:B------:R-:W-:Y:S01]  /*1f730*/  IADD3 R4, P0, PT, R33, 0x10, RZ ;  /* 0x0000001021047810 */ /* 0x000fe20007f1e0ff */
[----:B--2---:R-:W-:Y:S01]  /*1f740*/  IMAD.MOV.U32 R2, RZ, RZ, R10 ;  /* 0x000000ffff027224 */ /* 0x004fe200078e000a */
        /* <DEDUP_REMOVED lines=11> */
.L_x_4359:
[----:B------:R-:W-:Y:S05]  /*1f800*/  BSYNC.RECONVERGENT B0 ;  /* 0x0000000000007941 */ /* 0x000fea0003800200 */
.L_x_4358:
[----:B------:R-:W-:Y:S04]  /*1f810*/  BSSY.RECONVERGENT B0, `(.L_x_4360) ;  /* 0x000000f000007945 */ /* 0x000fe80003800200 */
[----:B------:R-:W-:Y:S05]  /*1f820*/  @P3 BRA `(.L_x_4361) ;  /* 0x0000000000343947 */ /* 0x000fea0003800000 */
[----:B---3--:R-:W-:Y:S01]  /*1f830*/  IADD3 R4, P0, PT, R33, 0x20, RZ ;  /* 0x0000002021047810 */ /* 0x008fe20007f1e0ff */
        /* <DEDUP_REMOVED lines=12> */
.L_x_4361:
[----:B------:R-:W-:Y:S05]  /*1f900*/  BSYNC.RECONVERGENT B0 ;  /* 0x0000000000007941 */ /* 0x000fea0003800200 */
.L_x_4360:
[----:B--23--:R-:W-:Y:S02]  /*1f910*/  MOV R5, 0x50 ;  /* 0x0000005000057802 */ /* 0x00cfe40000000f00 */
[----:B------:R-:W-:-:S03]  /*1f920*/  MOV R3, 0x0 ;  /* 0x0000000000037802 */ /* 0x000fc60000000f00 */
[----:B------:R-:W-:-:S04]  /*1f930*/  IMAD.MOV.U32 R2, RZ, RZ, R5 ;  /* 0x000000ffff027224 */ /* 0x000fc800078e0005 */
[----:B-1--4-:R-:W-:Y:S05]  /*1f940*/  @P4 RET.REL.NODEC R2 `(_ZN5flash24flash_fwd_splitkv_kernelI23Flash_fwd_kernel_traitsILi64ELi64ELi256ELi4ELb0ELb0EN7cutlass10bfloat16_tE19Flash_kernel_traitsILi64ELi64ELi256ELi4ES3_EELb0ELb0ELb0ELb0ELb1ELb1ELb0ELb1EEEvNS_16Flash_fwd_paramsE) ;  /* 0xfffffe0402ac4950 */ /* 0x012fea0003c3ffff */
        /* <DEDUP_REMOVED lines=15> */
[----:B------:R-:W-:Y:S05]  /*1fa40*/  RET.REL.NODEC R2 `(_ZN5flash24flash_fwd_splitkv_kernelI23Flash_fwd_kernel_traitsILi64ELi64ELi256ELi4ELb0ELb0EN7cutlass10bfloat16_tE19Flash_kernel_traitsILi64ELi64ELi256ELi4ES3_EELb0ELb0ELb0ELb0ELb1ELb1ELb0ELb1EEEvNS_16Flash_fwd_paramsE) ;  /* 0xfffffe04026c7950 */ /* 0x000fea0003c3ffff */
.L_x_4353:
[----:B-12---:R-:W-:Y:S01]  /*1fa50*/  IMAD.MOV.U32 R0, RZ, RZ, 0x2 ;  /* 0x00000002ff007424 */ /* 0x006fe200078e00ff */
[----:B-----5:R-:W-:Y:S01]  /*1fa60*/  MOV R2, R9 ;  /* 0x0000000900027202 */ /* 0x020fe20000000f00 */
[----:B------:R-:W-:Y:S01]  /*1fa70*/  IMAD.MOV.U32 R4, RZ, RZ, -0x1 ;  /* 0xffffffffff047424 */ /* 0x000fe200078e00ff */
[----:B------:R-:W-:-:S07]  /*1fa80*/  MOV R3, 0x1f ;  /* 0x0000001f00037802 */ /* 0x000fce0000000f00 */
[----:B---3--:R-:W-:Y:S05]  /*1fa90*/  WARPSYNC.COLLECTIVE R4, `(.L_x_4362) ;  /* 0x0000000004087348 */ /* 0x008fea0003c00000 */
[----:B------:R1:W2:Y:S02]  /*1faa0*/  SHFL.BFLY P0, R0, R2, R0, R3 ;  /* 0x0c00000002007389 */ /* 0x0002a40000000003 */
[----:B-123--:R-:W-:Y:S05]  /*1fab0*/  ENDCOLLECTIVE ;  /* 0x000000000000791b */ /* 0x00efea0003800000 */
.L_x_4362:
[----:B------:R-:W-:Y:S02]  /*1fac0*/  MOV R5, R0 ;  /* 0x0000000000057202 */ /* 0x000fe40000000f00 */
[----:B------:R-:W-:-:S03]  /*1fad0*/  MOV R0, 0x1 ;  /* 0x0000000100007802 */ /* 0x000fc60000000f00 */
[----:B------:R-:W-:-:S04]  /*1fae0*/  FADD.FTZ R5, R5, R9 ;  /* 0x0000000905057221 */ /* 0x000fc80000010000 */
[----:B------:R-:W-:-:S07]  /*1faf0*/  IMAD.MOV.U32 R2, RZ, RZ, R5 ;  /* 0x000000ffff027224 */ /* 0x000fce00078e0005 */
[----:B------:R-:W-:Y:S05]  /*1fb00*/  WARPSYNC.COLLECTIVE R4, `(.L_x_4363) ;  /* 0x0000000004087348 */ /* 0x000fea0003c00000 */
[----:B------:R1:W2:Y:S02]  /*1fb10*/  SHFL.BFLY P0, R0, R2, R0, R3 ;  /* 0x0c00000002007389 */ /* 0x0002a40000000003 */
[----:B-12---:R-:W-:Y:S05]  /*1fb20*/  ENDCOLLECTIVE ;  /* 0x000000000000791b */ /* 0x006fea0003800000 */
.L_x_4363:
[----:B------:R-:W-:Y:S01]  /*1fb30*/  IMAD.MOV.U32 R6, RZ, RZ, R0 ;  /* 0x000000ffff067224 */ /* 0x000fe200078e0000 */
[----:B------:R-:W-:Y:S02]  /*1fb40*/  MOV R0, 0x2 ;  /* 0x0000000200007802 */ /* 0x000fe40000000f00 */
[----:B------:R-:W-:Y:S01]  /*1fb50*/  MOV R2, R8 ;  /* 0x0000000800027202 */ /* 0x000fe20000000f00 */
[----:B------:R-:W-:-:S07]  /*1fb60*/  FADD.FTZ R22, R5, R6 ;  /* 0x0000000605167221 */ /* 0x000fce0000010000 */
[----:B------:R-:W-:Y:S05]  /*1fb70*/  WARPSYNC.COLLECTIVE R4, `(.L_x_4364) ;  /* 0x0000000004087348 */ /* 0x000fea0003c00000 */
[----:B------:R1:W2:Y:S02]  /*1fb80*/  SHFL.BFLY P0, R0, R2, R0, R3 ;  /* 0x0c00000002007389 */ /* 0x0002a40000000003 */
[----:B-12---:R-:W-:Y:S05]  /*1fb90*/  ENDCOLLECTIVE ;  /* 0x000000000000791b */ /* 0x006fea0003800000 */
.L_x_4364:
[----:B------:R-:W-:Y:S01]  /*1fba0*/  IMAD.MOV.U32 R2, RZ, RZ, R0 ;  /* 0x000000ffff027224 */ /* 0x000fe200078e0000 */
[----:B------:R-:W-:-:S03]  /*1fbb0*/  MOV R0, 0x1 ;  /* 0x0000000100007802 */ /* 0x000fc60000000f00 */
[----:B------:R-:W-:-:S07]  /*1fbc0*/  FADD.FTZ R2, R2, R8 ;  /* 0x0000000802027221 */ /* 0x000fce0000010000 */
[----:B------:R-:W-:Y:S05]  /*1fbd0*/  WARPSYNC.COLLECTIVE R4, `(.L_x_4365) ;  /* 0x0000000004087348 */ /* 0x000fea0003c00000 */
[----:B------:R1:W2:Y:S02]  /*1fbe0*/  SHFL.BFLY P0, R0, R2, R0, R3 ;  /* 0x0c00000002007389 */ /* 0x0002a40000000003 */
[----:B-12---:R-:W-:Y:S05]  /*1fbf0*/  ENDCOLLECTIVE ;  /* 0x000000000000791b */ /* 0x006fea0003800000 */
.L_x_4365:
[----:B------:R-:W-:Y:S01]  /*1fc00*/  MOV R3, R0 ;  /* 0x0000000000037202 */ /* 0x000fe20000000f00 */
[----:B------:R-:W-:Y:S06]  /*1fc10*/  BRA `(.L_x_4366) ;  /* 0xffffffec006c7947 */ /* 0x000fec000383ffff */
.L_x_4367:
        /* <DEDUP_REMOVED lines=14> */
.L_x_14745:


//--------------------- .text._ZN5flash24flash_fwd_splitkv_kernelI23Flash_fwd_kernel_traitsILi64ELi64ELi256ELi4ELb0ELb0EN7cutlass10bfloat16_tE19Flash_kernel_traitsILi64ELi64ELi256ELi4ES3_EELb0ELb0ELb1ELb0ELb0ELb0ELb0ELb1EEEvNS_16Flash_fwd_paramsE --------------------------
	.section	.text._ZN5flash24flash_fwd_splitkv_kernelI23Flash_fwd_kernel_traitsILi64ELi64ELi256ELi4ELb0ELb0EN7cutlass10bfloat16_tE19Flash_kernel_traitsILi64ELi64ELi256ELi4ES3_EELb0ELb0ELb1ELb0ELb0ELb0ELb0ELb1EEEvNS_16Flash_fwd_paramsE,"ax",@progbits
	.align	128
        .global         _ZN5flash24flash_fwd_splitkv_kernelI23Flash_fwd_kernel_traitsILi64ELi64ELi256ELi4ELb0ELb0EN7cutlass10bfloat16_tE19Flash_kernel_traitsILi64ELi64ELi256ELi4ES3_EELb0ELb0ELb1ELb0ELb0ELb0ELb0ELb1EEEvNS_16Flash_fwd_paramsE
        .type           _ZN5flash24flash_fwd_splitkv_kernelI23Flash_fwd_kernel_traitsILi64ELi64ELi256ELi4ELb0ELb0EN7cutlass10bfloat16_tE19Flash_kernel_traitsILi64ELi64ELi256ELi4ES3_EELb0ELb0ELb1ELb0ELb0ELb0ELb0ELb1EEEvNS_16Flash_fwd_paramsE,@function
        .size           _ZN5flash24flash_fwd_splitkv_kernelI23Flash_fwd_kernel_traitsILi64ELi64ELi256ELi4ELb0ELb0EN7cutlass10bfloat16_tE19Flash_kernel_traitsILi64ELi64ELi256ELi4ES3_EELb0ELb0ELb1ELb0ELb0ELb0ELb0ELb1EEEvNS_16Flash_fwd_paramsE,(.L_x_14746 - _ZN5flash24flash_fwd_splitkv_kernelI23Flash_fwd_kernel_traitsILi64ELi64ELi256ELi4ELb0ELb0EN7cutlass10bfloat16_tE19Flash_kernel_traitsILi64ELi64ELi256ELi4ES3_EELb0ELb0ELb1ELb0ELb0ELb0ELb0ELb1EEEvNS_16Flash_fwd_paramsE)
        .other          _ZN5flash24flash_fwd_splitkv_kernelI23Flash_fwd_kernel_traitsILi64ELi64ELi256ELi4ELb0ELb0EN7cutlass10bfloat16_tE19Flash_kernel_traitsILi64ELi64ELi256ELi4ES3_EELb0ELb0ELb1ELb0ELb0ELb0ELb0ELb1EEEvNS_16Flash_fwd_paramsE,@"STO_CUDA_ENTRY STV_DEFAULT"
_ZN5flash24flash_fwd_splitkv_kernelI23Flash_fwd_kernel_traitsILi64ELi64ELi256ELi4ELb0ELb0EN7cutlass10bfloat16_tE19Flash_kernel_traitsILi64ELi64ELi256ELi4ES3_EELb0ELb0ELb1ELb0ELb0ELb0ELb0ELb1EEEvNS_16Flash_fwd_paramsE:
.text._ZN5flash24flash_fwd_splitkv_kernelI23Flash_fwd_kernel_traitsILi64ELi64ELi256ELi4ELb0ELb0EN7cutlass10bfloat16_tE19Flash_kernel_traitsILi64ELi64ELi256ELi4ES3_EELb0ELb0ELb1ELb0ELb0ELb0ELb0ELb1EEEvNS_16Flash_fwd_paramsE:
[----:B------:R-:W1:Y:S08]  /*0000*/  LDC R1, c[0x0][0x37c] ;  /* 0x0000df00ff017b82 */ /* 0x000e700000000800 */
[----:B------:R-:W2:Y:S01]  /*0010*/  LDC.64 R154, c[0x0][0x348] ;  /* 0x0000d200ff9a7b82 */ /* 0x000ea20000000a00 */
[----:B------:R-:W-:Y:S01]  /*0020*/  BSSY.RECONVERGENT B3, `(.L_x_4368) ;  /* 0x0000003000037945 */ /* 0x000fe20003800200 */
[----:B-1----:R-:W-:-:S06]  /*0030*/  IADD3 R1, PT, PT, R1, -0x100, RZ ;  /* 0xffffff0001017810 */ /* 0x002fcc0007ffe0ff */
[----:B--2---:R-:W-:Y:S05]  /*0040*/  CALL.REL.NOINC `($_ZN5flash24flash_fwd_splitkv_kernelI23Flash_fwd_kernel_traitsILi64ELi64ELi256ELi4ELb0ELb0EN7cutlass10bfloat16_tE19Flash_kernel_traitsILi64ELi64ELi256ELi4ES3_EELb0ELb0ELb1ELb0ELb0ELb0ELb0ELb1EEEvNS_16Flash_fwd_paramsE$_ZN5flash30compute_attn_1rowblock_splitkvI23Flash_fwd_kernel_traitsILi64ELi64ELi256ELi4ELb0ELb0EN7cutlass10bfloat16_tE19Flash_kernel_traitsILi64ELi64ELi256ELi4ES3_EELb0ELb0ELb1ELb0ELb0ELb0ELb0ELb1ENS_16Flash_fwd_paramsEEEvRKT8_iiiii) ;  /* 0x0000000000087944 */ /* 0x004fea0003c00000 */
[----:B------:R-:W-:Y:S05]  /*0050*/  BSYNC.RECONVERGENT B3 ;  /* 0x0000000000037941 */ /* 0x000fea0003800200 */
.L_x_4368:
[----:B------:R-:W-:Y:S05]  /*0060*/  EXIT ;  /* 0x000000000000794d */ /* 0x000fea0003800000 */
        .type           $_ZN5flash24flash_fwd_splitkv_kernelI23Flash_fwd_kernel_traitsILi64ELi64ELi256ELi4ELb0ELb0EN7cutlass10bfloat16_tE19Flash_kernel_traitsILi64ELi64ELi256ELi4ES3_EELb0ELb0ELb1ELb0ELb0ELb0ELb0ELb1EEEvNS_16Flash_fwd_paramsE$_ZN5flash30compute_attn_1rowblock_splitkvI23Flash_fwd_kernel_traitsILi64ELi64ELi256ELi4ELb0ELb0EN7cutlass10bfloat16_tE19Flash_kernel_traitsILi64ELi64ELi256ELi4ES3_EELb0ELb0ELb1ELb0ELb0ELb0ELb0ELb1ENS_16Flash_fwd_paramsEEEvRKT8_iiiii,@function
        .size           $_ZN5flash24flash_fwd_splitkv_kernelI23Flash_fwd_kernel_traitsILi64ELi64ELi256ELi4ELb0ELb0EN7cutlass10bfloat16_tE19Flash_kernel_traitsILi64ELi64ELi256ELi4ES3_EELb0ELb0ELb1ELb0ELb0ELb0ELb0ELb1EEEvNS_16Flash_fwd_paramsE$_ZN5flash30compute_attn_1rowblock_splitkvI23Flash_fwd_kernel_traitsILi64ELi64ELi256ELi4ELb0ELb0EN7cutlass10bfloat16_tE19Flash_kernel_traitsILi64ELi64ELi256ELi4ES3_EELb0ELb0ELb1ELb0ELb0ELb0ELb0ELb1ENS_16Flash_fwd_paramsEEEvRKT8_iiiii,(.L_x_14746 - $_ZN5flash24flash_fwd_splitkv_kernelI23Flash_fwd_kernel_traitsILi64ELi64ELi256ELi4ELb0ELb0EN7cutlass10bfloat16_tE19Flash_kernel_traitsILi64ELi64ELi256ELi4ES3_EELb0ELb0ELb1ELb0ELb0ELb0ELb0ELb1EEEvNS_16Flash_fwd_paramsE$_ZN5flash30compute_attn_1rowblock_splitkvI23Flash_fwd_kernel_traitsILi64ELi64ELi256ELi4ELb0ELb0EN7cutlass10bfloat16_tE19Flash_kernel_traitsILi64ELi64ELi256ELi4ES3_EELb0ELb0ELb1ELb0ELb0ELb0ELb0ELb1ENS_16Flash_fwd_paramsEEEvRKT8_iiiii)
$_ZN5flash24flash_fwd_splitkv_kernelI23Flash_fwd_kernel_traitsILi64ELi64ELi256ELi4ELb0ELb0EN7cutlass10bfloat16_tE19Flash_kernel_traitsILi64ELi64ELi256ELi4ES3_EELb0ELb0ELb1ELb0ELb0ELb0ELb0ELb1EEEvNS_16Flash_fwd_paramsE$_ZN5flash30compute_attn_1rowblock_splitkvI23Flash_fwd_kernel_traitsILi64ELi64ELi256ELi4ELb0ELb0EN7cutlass10bfloat16_tE19Flash_kernel_traitsILi64ELi64ELi256ELi4ES3_EELb0ELb0ELb1ELb0ELb0ELb0ELb0ELb1ENS_16Flash_fwd_paramsEEEvRKT8_iiiii:
        /* <DEDUP_REMOVED lines=41> */
.L_x_4370:
[----:B------:R-:W-:Y:S05]  /*0300*/  BSYNC.RECONVERGENT B0 ;  /* 0x0000000000007941 */ /* 0x000fea0003800200 */
.L_x_4369:
[----:B------:R-:W-:Y:S04]  /*0310*/  BSSY.RECONVERGENT B0, `(.L_x_4371) ;  /* 0x0000007000007945 */ /* 0x000fe80003800200 */
[----:B------:R-:W-:Y:S05]  /*0320*/  @!P4 BRA `(.L_x_4372) ;  /* 0x000000000014c947 */ /* 0x000fea0003800000 */
[----:B-----5:R-:W3:Y:S02]  /*0330*/  LD.E.U8 R0, desc[UR6][R154.64+0x1b2] ;  /* 0x0001b2069a007980 */ /* 0x020ee4000c101100 */
[----:B---3--:R-:W-:-:S13]  /*0340*/  ISETP.NE.AND P0, PT, R0, RZ, PT ;  /* 0x000000ff0000720c */ /* 0x008fda0003f05270 */
[----:B------:R-:W3:Y:S02]  /*0350*/  @P0 LD.E R0, desc[UR6][R2.64+0x4] ;  /* 0x0000040602000980 */ /* 0x000ee4000c101900 */
[----:B---3--:R-:W-:-:S06]  /*0360*/  @P0 IADD3 R0, PT, PT, R0, -R12, RZ ;  /* 0x8000000c00000210 */ /* 0x008fcc0007ffe0ff */
[----:B------:R3:W5:Y:S02]  /*0370*/  @!P0 LD.E R0, desc[UR6][R2.64] ;  /* 0x0000000602008980 */ /* 0x000764000c101900 */
.L_x_4372:
[----:B------:R-:W-:Y:S05]  /*0380*/  BSYNC.RECONVERGENT B0 ;  /* 0x0000000000007941 */ /* 0x000fea0003800200 */
.L_x_4371:
        /* <DEDUP_REMOVED lines=11> */
.L_x_4374:
[----:B--23--:R-:W2:Y:S01]  /*0440*/  LD.E.64 R2, desc[UR6][R154.64+0x108] ;  /* 0x000108069a027980 */ /* 0x00cea2000c101b00 */
[----:B------:R-:W-:Y:S01]  /*0450*/  BSSY.RECONVERGENT B0, `(.L_x_4376) ;  /* 0x0000006000007945 */ /* 0x000fe20003800200 */
[----:B------:R-:W-:Y:S01]  /*0460*/  IMAD.MOV.U32 R0, RZ, RZ, RZ ;  /* 0x000000ffff007224 */ /* 0x000fe200078e00ff */
[----:B--2---:R-:W-:-:S04]  /*0470*/  ISETP.NE.U32.AND P0, PT, R2, RZ, PT ;  /* 0x000000ff0200720c */ /* 0x004fc80003f05070 */
[----:B------:R-:W-:-:S13]  /*0480*/  ISETP.NE.AND.EX P0, PT, R3, RZ, PT, P0 ;  /* 0x000000ff0300720c */ /* 0x000fda0003f05300 */
[----:B------:R-:W-:Y:S05]  /*0490*/  @!P0 BRA `(.L_x_4377) ;  /* 0x0000000000048947 */ /* 0x000fea0003800000 */
[----:B------:R2:W5:Y:S02]  /*04a0*/  LD.E R0, desc[UR6][R154.64+0xbc] ;  /* 0x0000bc069a007980 */ /* 0x000564000c101900 */
.L_x_4377:
[----:B------:R-:W-:Y:S05]  /*04b0*/  BSYNC.RECONVERGENT B0 ;  /* 0x0000000000007941 */ /* 0x000fea0003800200 */
.L_x_4376:
[----:B-----5:R-:W-:Y:S02]  /*04c0*/  IADD3 R151, PT, PT, R102, R0, RZ ;  /* 0x0000000066977210 */ /* 0x020fe40007ffe0ff */
.L_x_4375:
[----:B------:R-:W-:Y:S05]  /*04d0*/  BSYNC.RECONVERGENT B1 ;  /* 0x0000000000017941 */ /* 0x000fea0003800200 */
.L_x_4373:
[----:B------:R-:W3:Y:S01]  /*04e0*/  S2R R36, SR_CTAID.X ;  /* 0x0000000000247919 */ /* 0x000ee20000002500 */
[----:B------:R-:W-:Y:S01]  /*04f0*/  MOV R21, 0x50 ;  /* 0x0000005000157802 */ /* 0x000fe20000000f00 */
[----:B------:R-:W-:-:S03]  /*0500*/  IMAD.MOV.U32 R3, RZ, RZ, 0x0 ;  /* 0x00000000ff037424 */ /* 0x000fc600078e00ff */
[----:B------:R-:W-:Y:S01]  /*0510*/  MOV R2, R21 ;  /* 0x0000001500027202 */ /* 0x000fe20000000f00 */
[----:B---3--:R-:W-:-:S05]  /*0520*/  IMAD.SHL.U32 R153, R36, 0x40, RZ ;  /* 0x0000004024997824 */ /* 0x008fca00078e00ff */
[----:B------:R-:W-:-:S13]  /*0530*/  ISETP.GT.AND P0, PT, R20, R153, PT ;  /* 0x000000991400720c */ /* 0x000fda0003f04270 */
[----:B-12-4-:R-:W-:Y:S05]  /*0540*/  @!P0 RET.REL.NODEC R2 `(_ZN5flash24flash_fwd_splitkv_kernelI23Flash_fwd_kernel_traitsILi64ELi64ELi256ELi4ELb0ELb0EN7cutlass10bfloat16_tE19Flash_kernel_traitsILi64ELi64ELi256ELi4ES3_EELb0ELb0ELb1ELb0ELb0ELb0ELb0ELb1EEEvNS_16Flash_fwd_paramsE) ;  /* 0xfffffff802ac8950 */ /* 0x016fea0003c3ffff */
        /* <DEDUP_REMOVED lines=11> */
[----:B------:R-:W-:Y:S01]  /*0600*/  ISETP.GT.AND P0, PT, R33, RZ, PT ;  /* 0x000000ff2100720c */ /* 0x000fe20003f04270 */
[----:B------:R2:W-:-:S12]  /*0610*/  STL [R1+0xf0], R33 ;  /* 0x0000f02101007387 */ /* 0x0005d80000100800 */
[----:B-1----:R-:W-:Y:S05]  /*0620*/  @P0 BRA `(.L_x_4378) ;  /* 0x0000000400c40947 */ /* 0x002fea0003800000 */
        /* <DEDUP_REMOVED lines=12> */
[----:B------:R-:W-:Y:S01]  /*06f0*/  LOP3.LUT R10, R10, 0x38, RZ, 0xc0, !PT ;  /* 0x000000380a0a7812 */ /* 0x000fe200078ec0ff */
[----:B------:R-:W-:Y:S01]  /*0700*/  BSSY.RECONVERGENT B0, `(.L_x_4379) ;  /* 0x000003c000007945 */ /* 0x000fe20003800200 */
[----:B---3--:R-:W-:-:S04]  /*0710*/  @P0 IMAD.WIDE.U32 R8, R2, R38, RZ ;  /* 0x0000002602080225 */ /* 0x008fc800078e00ff */
[----:B------:R-:W-:Y:S02]  /*0720*/  @P0 IMAD R16, R3, R38, RZ ;  /* 0x0000002603100224 */ /* 0x000fe400078e02ff */
[----:B--2---:R-:W-:-:S04]  /*0730*/  @!P0 IMAD.WIDE.U32 R14, R4, R35, RZ ;  /* 0x00000023040e8225 */ /* 0x004fc800078e00ff */
        /* <DEDUP_REMOVED lines=8> */
[----:B----4-:R-:W-:Y:S02]  /*07c0*/  ISETP.GE.AND P2, PT, R10, R17, PT ;  /* 0x000000110a00720c */ /* 0x010fe40003f46270 */
[----:B------:R-:W-:-:S02]  /*07d0*/  SHF.R.U32.HI R20, RZ, 0x3, R34 ;  /* 0x00000003ff147819 */ /* 0x000fc40000011622 */
[----:B------:R-:W-:Y:S02]  /*07e0*/  IADD3.X R9, PT, PT, R0, R5, R9, P0, !PT ;  /* 0x0000000500097210 */ /* 0x000fe400007fe409 */
[----:B------:R-:W-:Y:S01]  /*07f0*/  ISETP.GE.OR P0, PT, R20, R16, P2 ;  /* 0x000000101400720c */ /* 0x000fe20001706670 */
[-C--:B-----5:R-:W-:Y:S02]  /*0800*/  IMAD R4, R13, R22.reuse, RZ ;  /* 0x000000160d047224 */ /* 0x0a0fe400078e02ff */
        /* <DEDUP_REMOVED lines=43> */
.L_x_4380:
[----:B------:R-:W-:Y:S05]  /*0ac0*/  BSYNC.RECONVERGENT B0 ;  /* 0x0000000000007941 */ /* 0x000fea0003800200 */
.L_x_4379:
        /* <DEDUP_REMOVED lines=13> */
.L_x_4382:
[----:B------:R-:W-:Y:S05]  /*0ba0*/  BSYNC.RECONVERGENT B0 ;  /* 0x0000000000007941 */ /* 0x000fea0003800200 */
.L_x_4381:
        /* <DEDUP_REMOVED lines=12> */
.L_x_4384:
[----:B------:R-:W-:Y:S05]  /*0c70*/  BSYNC.RECONVERGENT B0 ;  /* 0x0000000000007941 */ /* 0x000fea0003800200 */
.L_x_4383:
[----:B------:R-:W-:Y:S01]  /*0c80*/  ISETP.NE.AND P0, PT, R17, RZ, PT ;  /* 0x000000ff1100720c */ /* 0x000fe20003f05270 */
[----:B---3--:R-:W-:Y:S01]  /*0c90*/  IMAD.MOV.U32 R2, RZ, RZ, R21 ;  /* 0x000000ffff027224 */ /* 0x008fe200078e0015 */
[----:B------:R-:W-:Y:S01]  /*0ca0*/  MOV R3, 0x0 ;  /* 0x0000000000037802 */ /* 0x000fe20000000f00 */
[----:B------:R-:W-:Y:S04]  /*0cb0*/  @!P6 ST.E desc[UR6][R10.64+0x40], R18 ;  /* 0x000040120a00e985 */ /* 0x000fe8000c101906 */
[----:B------:R-:W-:Y:S06]  /*0cc0*/  @!P5 ST.E desc[UR6][R10.64+0x80], R16 ;  /* 0x000080100a00d985 */ /* 0x000fec000c101906 */
[----:B------:R1:W-:Y:S02]  /*0cd0*/  @!P0 ST.E desc[UR6][R10.64], R19 ;  /* 0x000000130a008985 */ /* 0x0003e4000c101906 */
[----:B-12---:R-:W-:Y:S05]  /*0ce0*/  @P1 RET.REL.NODEC R2 `(_ZN5flash24flash_fwd_splitkv_kernelI23Flash_fwd_kernel_traitsILi64ELi64ELi256ELi4ELb0ELb0EN7cutlass10bfloat16_tE19Flash_kernel_traitsILi64ELi64ELi256ELi4ES3_EELb0ELb0ELb1ELb0ELb0ELb0ELb0ELb1EEEvNS_16Flash_fwd_paramsE) ;  /* 0xfffffff002c41950 */ /* 0x006fea0003c3ffff */
[----:B------:R-:W-:Y:S02]  /*0cf0*/  MOV R0, 0x7f800000 ;  /* 0x7f80000000007802 */ /* 0x000fe40000000f00 */
[----:B------:R-:W-:Y:S02]  /*0d00*/  MOV R2, R21 ;  /* 0x0000001500027202 */ /* 0x000fe40000000f00 */
[----:B------:R-:W-:Y:S01]  /*0d10*/  MOV R3, 0x0 ;  /* 0x0000000000037802 */ /* 0x000fe20000000f00 */
[----:B------:R1:W-:Y:S03]  /*0d20*/  ST.E desc[UR6][R10.64+0xc0], R0 ;  /* 0x0000c0000a007985 */ /* 0x0003e6000c101906 */
[----:B-1----:R-:W-:Y:S05]  /*0d30*/  RET.REL.NODEC R2 `(_ZN5flash24flash_fwd_splitkv_kernelI23Flash_fwd_kernel_traitsILi64ELi64ELi256ELi4ELb0ELb0EN7cutlass10bfloat16_tE19Flash_kernel_traitsILi64ELi64ELi256ELi4ES3_EELb0ELb0ELb1ELb0ELb0ELb0ELb0ELb1EEEvNS_16Flash_fwd_paramsE) ;  /* 0xfffffff002b07950 */ /* 0x002fea0003c3ffff */
.L_x_4378:
[----:B------:R-:W3:Y:S04]  /*0d40*/  LD.E.64 R2, desc[UR6][R154.64+0x158] ;  /* 0x000158069a027980 */ /* 0x000ee8000c101b00 */
[----:B------:R-:W4:Y:S01]  /*0d50*/  LD.E.64 R248, desc[UR6][R154.64+0x160] ;  /* 0x000160069af87980 */ /* 0x000f22000c101b00 */
[----:B------:R-:W-:Y:S01]  /*0d60*/  IMAD.MOV.U32 R9, RZ, RZ, R35 ;  /* 0x000000ffff097224 */ /* 0x000fe200078e0023 */
[----:B------:R-:W1:Y:S01]  /*0d70*/  S2R R37, SR_CTAID.Z ;  /* 0x0000000000257919 */ /* 0x000e620000002700 */
[----:B------:R-:W-:Y:S01]  /*0d80*/  BSSY.RECONVERGENT B0, `(.L_x_4385) ;  /* 0x00000bf000007945 */ /* 0x000fe20003800200 */
[----:B---3--:R-:W-:-:S04]  /*0d90*/  ISETP.NE.U32.AND P0, PT, R2, RZ, PT ;  /* 0x000000ff0200720c */ /* 0x008fc80003f05070 */
[----:B------:R-:W-:-:S13]  /*0da0*/  ISETP.NE.AND.EX P0, PT, R3, RZ, PT, P0 ;  /* 0x000000ff0300720c */ /* 0x000fda0003f05300 */
[----:B------:R-:W-:-:S05]  /*0db0*/  @P0 IADD3 R2, P1, PT, R2, R157, RZ ;  /* 0x0000009d02020210 */ /* 0x000fca0007f3e0ff */
[----:B------:R-:W-:-:S05]  /*0dc0*/  @P0 IMAD.X R3, R3, 0x1, R158, P1 ;  /* 0x0000000103030824 */ /* 0x000fca00008e069e */
[----:B------:R3:W5:Y:S01]  /*0dd0*/  @P0 LD.E R9, desc[UR6][R2.64] ;  /* 0x0000000602090980 */ /* 0x000762000c101900 */
[----:B----4-:R-:W-:-:S04]  /*0de0*/  ISETP.NE.U32.AND P0, PT, R248, RZ, PT ;  /* 0x000000fff800720c */ /* 0x010fc80003f05070 */
[----:B------:R-:W-:-:S13]  /*0df0*/  ISETP.NE.AND.EX P0, PT, R249, RZ, PT, P0 ;  /* 0x000000fff900720c */ /* 0x000fda0003f05300 */
[----:B-1----:R-:W-:Y:S05]  /*0e00*/  @!P0 BRA `(.L_x_4386) ;  /* 0x0000000400888947 */ /* 0x002fea0003800000 */
[----:B------:R-:W4:Y:S04]  /*0e10*/  LD.E R11, desc[UR6][R154.64+0x170] ;  /* 0x000170069a0b7980 */ /* 0x000f28000c101900 */
[----:B------:R-:W2:Y:S01]  /*0e20*/  LD.E.64 R6, desc[UR6][R154.64+0x168] ;  /* 0x000168069a067980 */ /* 0x000ea2000c101b00 */
[----:B------:R-:W-:Y:S02]  /*0e30*/  MOV R14, R154 ;  /* 0x0000009a000e7202 */ /* 0x000fe40000000f00 */
[----:B------:R-:W-:-:S05]  /*0e40*/  MOV R15, R155 ;  /* 0x0000009b000f7202 */ /* 0x000fca0000000f00 */
[----:B------:R-:W2:Y:S01]  /*0e50*/  LD.E R16, desc[UR6][R14.64+0x68] ;  /* 0x000068060e107980 */ /* 0x000ea2000c101900 */
[----:B------:R-:W-:-:S03]  /*0e60*/  LEA R18, R33, 0xffffff00, 0x8 ;  /* 0xffffff0021127811 */ /* 0x000fc600078e40ff */
[----:B------:R-:W2:Y:S01]  /*0e70*/  LD.E.64 R234, desc[UR6][R14.64+0x38] ;  /* 0x000038060eea7980 */ /* 0x000ea2000c101b00 */
[----:B------:R-:W-:-:S03]  /*0e80*/  IABS R4, R18 ;  /* 0x0000001200047213 */ /* 0x000fc60000000000 */
[----:B------:R-:W2:Y:S04]  /*0e90*/  LD.E.64 R12, desc[UR6][R14.64+0x28] ;  /* 0x000028060e0c7980 */ /* 0x000ea8000c101b00 */
[----:B------:R-:W5:Y:S04]  /*0ea0*/  LD.E.64 R28, desc[UR6][R14.64+0x58] ;  /* 0x000058060e1c7980 */ /* 0x000f68000c101b00 */
[----:B------:R-:W5:Y:S01]  /*0eb0*/  LD.E.64 R236, desc[UR6][R14.64+0x40] ;  /* 0x000040060eec7980 */ /* 0x000f62000c101b00 */
[----:B----4-:R-:W-:-:S04]  /*0ec0*/  IABS R5, R11 ;  /* 0x0000000b00057213 */ /* 0x010fc80000000000 */
[----:B---3--:R-:W1:Y:S08]  /*0ed0*/  I2F.RP R2, R5 ;  /* 0x0000000500027306 */ /* 0x008e700000209400 */
        /* <DEDUP_REMOVED lines=12> */
[----:B-----5:R-:W3:Y:S02]  /*0fa0*/  LD.E.64 R8, desc[UR6][R14.64+0x50] ;  /* 0x000050060e087980 */ /* 0x020ee4000c101b00 */
[----:B------:R-:W-:-:S05]  /*0fb0*/  IMAD R0, R4, R0, R2 ;  /* 0x0000000004007224 */ /* 0x000fca00078e0202 */
[----:B------:R-:W-:-:S13]  /*0fc0*/  ISETP.GT.U32.AND P0, PT, R5, R0, PT ;  /* 0x000000000500720c */ /* 0x000fda0003f04070 */
[----:B------:R-:W-:-:S04]  /*0fd0*/  @!P0 IADD3 R0, PT, PT, R0, -R5, RZ ;  /* 0x8000000500008210 */ /* 0x000fc80007ffe0ff */
[----:B------:R-:W-:Y:S02]  /*0fe0*/  ISETP.GE.U32.AND P1, PT, R0, R5, PT ;  /* 0x000000050000720c */ /* 0x000fe40003f26070 */
[----:B------:R-:W-:Y:S01]  /*0ff0*/  LOP3.LUT R0, R18, R11, RZ, 0x3c, !PT ;  /* 0x0000000b12007212 */ /* 0x000fe200078e3cff */
[----:B------:R-:W-:Y:S02]  /*1000*/  @!P0 VIADD R4, R4, 0x1 ;  /* 0x0000000104048836 */ /* 0x000fe40000000000 */
[----:B--2---:R-:W-:Y:S01]  /*1010*/  IMAD.WIDE.U32 R2, R6, R35, RZ ;  /* 0x0000002306027225 */ /* 0x004fe200078e00ff */
[----:B------:R-:W-:-:S03]  /*1020*/  ISETP.GE.AND P2, PT, R0, RZ, PT ;  /* 0x000000ff0000720c */ /* 0x000fc60003f46270 */
[----:B------:R-:W-:Y:S01]  /*1030*/  IMAD R0, R7, R35, RZ ;  /* 0x0000002307007224 */ /* 0x000fe200078e02ff */
[----:B------:R-:W-:Y:S01]  /*1040*/  LEA R239, P0, R2, R248, 0x2 ;  /* 0x000000f802ef7211 */ /* 0x000fe200078010ff */
[----:B------:R-:W2:Y:S02]  /*1050*/  LD.E.64 R6, desc[UR6][R14.64+0x20] ;  /* 0x000020060e067980 */ /* 0x000ea4000c101b00 */
        /* <DEDUP_REMOVED lines=42> */
[----:B----4-:R-:W-:Y:S01]  /*1300*/  SHF.R.S32.HI R19, RZ, 0x1f, R10 ;  /* 0x0000001fff137819 */ /* 0x010fe2000001140a */
[----:B--2---:R-:W-:-:S04]  /*1310*/  IMAD R3, R7, R10, RZ ;  /* 0x0000000a07037224 */ /* 0x004fc800078e02ff */
[C---:B------:R-:W-:Y:S02]  /*1320*/  IMAD R3, R6.reuse, R19, R3 ;  /* 0x0000001306037224 */ /* 0x040fe400078e0203 */
[----:B------:R-:W-:-:S04]  /*1330*/  IMAD.WIDE.U32 R6, R6, R10, RZ ;  /* 0x0000000a06067225 */ /* 0x000fc800078e00ff */
[----:B------:R-:W-:Y:S02]  /*1340*/  IMAD.IADD R3, R7, 0x1, R3 ;  /* 0x0000000107037824 */ /* 0x000fe400078e0203 */
[----:B------:R-:W-:-:S04]  /*1350*/  IMAD.MOV.U32 R2, RZ, RZ, R6 ;  /* 0x000000ffff027224 */ /* 0x000fc800078e0006 */
[----:B------:R-:W-:-:S04]  /*1360*/  IMAD.WIDE.U32 R2, R11, R234, R2 ;  /* 0x000000ea0b027225 */ /* 0x000fc800078e0002 */
[----:B------:R-:W-:Y:S02]  /*1370*/  IMAD.IADD R3, R3, 0x1, R4 ;  /* 0x0000000103037824 */ /* 0x000fe400078e0204 */
[----:B---3--:R-:W-:Y:S02]  /*1380*/  IMAD R4, R9, R0, RZ ;  /* 0x0000000009047224 */ /* 0x008fe400078e02ff */
        /* <DEDUP_REMOVED lines=10> */
.L_x_4386:
        /* <DEDUP_REMOVED lines=9> */
[----:B------:R-:W2:Y:S01]  /*14c0*/  LD.E.64 R20, desc[UR6][R14.64+0x50] ;  /* 0x000050060e147980 */ /* 0x000ea2000c101b00 */
[----:B------:R-:W-:-:S02]  /*14d0*/  IABS R7, R37 ;  /* 0x0000002500077213 */ /* 0x000fc40000000000 */
[----:B-----5:R-:W-:Y:S02]  /*14e0*/  @!P0 SHF.R.S32.HI R11, RZ, 0x1f, R9 ;  /* 0x0000001fff0b8819 */ /* 0x020fe40000011409 */
[----:B------:R-:W-:Y:S02]  /*14f0*/  CS2R R238, SRZ ;  /* 0x0000000000ee7805 */ /* 0x000fe4000001ff00 */
[----:B------:R-:W-:Y:S02]  /*1500*/  MOV R17, RZ ;  /* 0x000000ff00117202 */ /* 0x000fe40000000f00 */
[----:B----4-:R-:W-:-:S04]  /*1510*/  IABS R0, R16 ;  /* 0x0000001000007213 */ /* 0x010fc80000000000 */
[----:B------:R-:W-:-:S04]  /*1520*/  MOV R8, R0 ;  /* 0x0000000000087202 */ /* 0x000fc80000000f00 */
[----:B---3--:R-:W3:Y:S08]  /*1530*/  I2F.RP R2, R8 ;  /* 0x0000000800027306 */ /* 0x008ef00000209400 */
        /* <DEDUP_REMOVED lines=34> */
[----:B------:R-:W-:Y:S01]  /*1760*/  LEA R11, R33, 0xffffff00, 0x8 ;  /* 0xffffff00210b7811 */ /* 0x000fe200078e40ff */
[----:B------:R-:W-:Y:S01]  /*1770*/  @!P0 IMAD R6, R237, R10, RZ ;  /* 0x0000000aed068224 */ /* 0x000fe200078e02ff */
[----:B------:R-:W-:-:S02]  /*1780*/  @!P0 SHF.R.S32.HI R5, RZ, 0x1f, R10 ;  /* 0x0000001fff058819 */ /* 0x000fc4000001140a */
[----:B------:R-:W-:Y:S02]  /*1790*/  MOV R2, R4 ;  /* 0x0000000400027202 */ /* 0x000fe40000000f00 */
[----:B------:R-:W-:Y:S01]  /*17a0*/  MOV R3, R0 ;  /* 0x0000000000037202 */ /* 0x000fe20000000f00 */
[----:B------:R-:W-:Y:S01]  /*17b0*/  IMAD R8, R235, R11, RZ ;  /* 0x0000000beb087224 */ /* 0x000fe200078e02ff */
[----:B------:R-:W-:Y:S01]  /*17c0*/  MOV R0, R7 ;  /* 0x0000000700007202 */ /* 0x000fe20000000f00 */
[----:B------:R-:W-:Y:S02]  /*17d0*/  @!P0 IMAD R4, R5, R236, R6 ;  /* 0x000000ec05048224 */ /* 0x000fe400078e0206 */
[----:B------:R-:W-:-:S04]  /*17e0*/  IMAD.WIDE.U32 R2, R234, R11, R2 ;  /* 0x0000000bea027225 */ /* 0x000fc800078e0002 */
[----:B------:R-:W-:Y:S01]  /*17f0*/  @!P0 IMAD.WIDE.U32 R6, R236, R10, RZ ;  /* 0x0000000aec068225 */ /* 0x000fe200078e00ff */
[----:B------:R-:W-:-:S03]  /*1800*/  IADD3 R5, PT, PT, R3, R8, RZ ;  /* 0x0000000803057210 */ /* 0x000fc60007ffe0ff */
[----:B------:R-:W-:Y:S01]  /*1810*/  @!P2 IMAD.MOV R0, RZ, RZ, -R0 ;  /* 0x000000ffff00a224 */ /* 0x000fe200078e0a00 */
[----:B------:R-:W-:Y:S02]  /*1820*/  @!P1 LOP3.LUT R0, RZ, R16, RZ, 0x33, !PT ;  /* 0x00000010ff009212 */ /* 0x000fe400078e33ff */
[----:B------:R-:W-:Y:S01]  /*1830*/  @!P0 IADD3 R3, PT, PT, R7, R4, RZ ;  /* 0x0000000407038210 */ /* 0x000fe20007ffe0ff */
[----:B------:R-:W-:Y:S01]  /*1840*/  IMAD.MOV.U32 R4, RZ, RZ, R2 ;  /* 0x000000ffff047224 */ /* 0x000fe200078e0002 */
[----:B------:R-:W-:Y:S01]  /*1850*/  @!P0 SHF.R.S32.HI R7, RZ, 0x1f, R9 ;  /* 0x0000001fff078819 */ /* 0x000fe20000011409 */
[----:B------:R-:W-:Y:S01]  /*1860*/  @!P0 IMAD R8, R19, R9, RZ ;  /* 0x0000000913088224 */ /* 0x000fe200078e02ff */
        /* <DEDUP_REMOVED lines=8> */
[----:B------:R-:W-:Y:S01]  /*18f0*/  @P0 IMAD.WIDE.U32 R2, R236, R10, RZ ;  /* 0x0000000aec020225 */ /* 0x000fe200078e00ff */
[----:B------:R-:W-:-:S03]  /*1900*/  @!P0 IADD3 R12, PT, PT, R7, R8, RZ ;  /* 0x00000008070c8210 */ /* 0x000fc60007ffe0ff */
[----:B------:R-:W-:Y:S01]  /*1910*/  @P0 IMAD R0, R237, R10, RZ ;  /* 0x0000000aed000224 */ /* 0x000fe200078e02ff */
[----:B------:R-:W-:Y:S01]  /*1920*/  MOV R19, R4 ;  /* 0x0000000400137202 */ /* 0x000fe20000000f00 */
[----:B------:R-:W-:Y:S01]  /*1930*/  @!P0 IMAD.MOV.U32 R10, RZ, RZ, R6 ;  /* 0x000000ffff0a8224 */ /* 0x000fe200078e0006 */
[----:B------:R-:W-:Y:S01]  /*1940*/  IADD3 R13, PT, PT, R5, R13, RZ ;  /* 0x0000000d050d7210 */ /* 0x000fe20007ffe0ff */
[----:B------:R-:W-:Y:S01]  /*1950*/  @P0 IMAD.IADD R12, R3, 0x1, R0 ;  /* 0x00000001030c0824 */ /* 0x000fe200078e0200 */
[----:B-1----:R-:W-:Y:S02]  /*1960*/  @P0 MOV R10, R2 ;  /* 0x00000002000a0202 */ /* 0x002fe40000000f00 */
.L_x_4387:
[----:B------:R-:W-:Y:S05]  /*1970*/  BSYNC.RECONVERGENT B0 ;  /* 0x0000000000007941 */ /* 0x000fea0003800200 */
.L_x_4385:
        /* <DEDUP_REMOVED lines=23> */
[----:B------:R-:W-:Y:S01]  /*1af0*/  IMAD R0, R5, R0, R3 ;  /* 0x0000000005007224 */ /* 0x000fe200078e0203 */
[----:B------:R-:W1:Y:S04]  /*1b00*/  S2R R18, SR_CgaCtaId ;  /* 0x0000000000127919 */ /* 0x000e680000008800 */
[----:B------:R-:W-:Y:S01]  /*1b10*/  ISETP.GT.U32.AND P1, PT, R4, R0, PT ;  /* 0x000000000400720c */ /* 0x000fe20003f24070 */
[----:B------:R-:W-:-:S12]  /*1b20*/  IMAD.SHL.U32 R156, R34, 0x8, RZ ;  /* 0x00000008229c7824 */ /* 0x000fd800078e00ff */
[----:B------:R-:W-:Y:S01]  /*1b30*/  @!P1 IMAD.IADD R0, R0, 0x1, -R4 ;  /* 0x0000000100009824 */ /* 0x000fe200078e0a04 */
[----:B------:R-:W-:-:S04]  /*1b40*/  LOP3.LUT R14, R156, 0x38, RZ, 0xc0, !PT ;  /* 0x000000389c0e7812 */ /* 0x000fc800078ec0ff */
[----:B------:R-:W-:Y:S02]  /*1b50*/  ISETP.GE.U32.AND P4, PT, R0, R4, PT ;  /* 0x000000040000720c */ /* 0x000fe40003f86070 */
[----:B------:R-:W-:Y:S01]  /*1b60*/  LOP3.LUT R0, R37, R16, RZ, 0x3c, !PT ;  /* 0x0000001025007212 */ /* 0x000fe200078e3cff */
[----:B------:R-:W-:Y:S01]  /*1b70*/  @!P1 VIADD R5, R5, 0x1 ;  /* 0x0000000105059836 */ /* 0x000fe20000000000 */
[----:B------:R-:W-:Y:S02]  /*1b80*/  IADD3 R2, P2, PT, R14, R10, RZ ;  /* 0x0000000a0e027210 */ /* 0x000fe40007f5e0ff */
[----:B------:R-:W-:Y:S02]  /*1b90*/  ISETP.GE.AND P3, PT, R0, RZ, PT ;  /* 0x000000ff0000720c */ /* 0x000fe40003f66270 */
[----:B------:R-:W-:Y:S01]  /*1ba0*/  ISETP.NE.AND P1, PT, R16, RZ, PT ;  /* 0x000000ff1000720c */ /* 0x000fe20003f25270 */
[----:B------:R-:W-:Y:S01]  /*1bb0*/  IMAD R0, R17, R236, RZ ;  /* 0x000000ec11007224 */ /* 0x000fe200078e02ff */
[----:B------:R-:W-:-:S02]  /*1bc0*/  IADD3.X R3, PT, PT, RZ, R12, RZ, P2, !PT ;  /* 0x0000000cff037210 */ /* 0x000fc400017fe4ff */
[----:B------:R-:W-:Y:S01]  /*1bd0*/  MOV R4, 0x400 ;  /* 0x0000040000047802 */ /* 0x000fe20000000f00 */
[----:B------:R-:W-:Y:S02]  /*1be0*/  @P4 VIADD R5, R5, 0x1 ;  /* 0x0000000105054836 */ /* 0x000fe40000000000 */
[C---:B------:R-:W-:Y:S01]  /*1bf0*/  IMAD R0, R11.reuse, R237, R0 ;  /* 0x000000ed0b007224 */ /* 0x040fe200078e0200 */
[----:B-1----:R-:W-:Y:S01]  /*1c00*/  LEA R152, R18, R4, 0x18 ;  /* 0x0000000412987211 */ /* 0x002fe200078ec0ff */
[----:B------:R-:W-:Y:S01]  /*1c10*/  IMAD.WIDE.U32 R2, R11, R236, R2 ;  /* 0x000000ec0b027225 */ /* 0x000fe200078e0002 */
[----:B------:R-:W-:-:S03]  /*1c20*/  MOV R18, R5 ;  /* 0x0000000500127202 */ /* 0x000fc60000000f00 */
[----:B------:R-:W-:Y:S02]  /*1c30*/  IMAD.MOV.U32 R32, RZ, RZ, RZ ;  /* 0x000000ffff207224 */ /* 0x000fe400078e00ff */
[----:B------:R-:W-:Y:S02]  /*1c40*/  IMAD.IADD R3, R3, 0x1, R0 ;  /* 0x0000000103037824 */ /* 0x000fe400078e0200 */
[----:B------:R-:W-:Y:S01]  /*1c50*/  @!P3 IMAD.MOV R18, RZ, RZ, -R18 ;  /* 0x000000ffff12b224 */ /* 0x000fe200078e0a12 */
[----:B------:R-:W-:Y:S01]  /*1c60*/  @!P1 LOP3.LUT R18, RZ, R16, RZ, 0x33, !PT ;  /* 0x00000010ff129212 */ /* 0x000fe200078e33ff */
[----:B------:R1:W5:Y:S01]  /*1c70*/  @P6 LD.E R32, desc[UR6][R30.64] ;  /* 0x000000061e206980 */ /* 0x000362000c101900 */
[----:B------:R-:W-:Y:S01]  /*1c80*/  SHF.R.U32.HI R60, RZ, 0x3, R34 ;  /* 0x00000003ff3c7819 */ /* 0x000fe20000011622 */
[----:B------:R-:W-:Y:S02]  /*1c90*/  IMAD.MOV.U32 R61, RZ, RZ, RZ ;  /* 0x000000ffff3d7224 */ /* 0x000fe400078e00ff */
[----:B------:R-:W-:Y:S01]  /*1ca0*/  IMAD.WIDE.U32 R2, R18, R28, R2 ;  /* 0x0000001c12027225 */ /* 0x000fe200078e0002 */
[----:B-1----:R-:W-:-:S02]  /*1cb0*/  SHF.R.S32.HI R31, RZ, 0x1f, R18 ;  /* 0x0000001fff1f7819 */ /* 0x002fc40000011412 */
[----:B------:R-:W-:Y:S01]  /*1cc0*/  LOP3.LUT R239, R239, R238, RZ, 0x3c, !PT ;  /* 0x000000eeefef7212 */ /* 0x000fe200078e3cff */
[----:B------:R-:W-:-:S03]  /*1cd0*/  IMAD.SHL.U32 R150, R33, 0x100, RZ ;  /* 0x0000010021967824 */ /* 0x000fc600078e00ff */
[C---:B------:R-:W-:Y:S01]  /*1ce0*/  LOP3.LUT R238, R239.reuse, R238, RZ, 0x3c, !PT ;  /* 0x000000eeefee7212 */ /* 0x040fe200078e3cff */
[C---:B------:R-:W-:Y:S01]  /*1cf0*/  IMAD.SHL.U32 R81, R234.reuse, 0x10, RZ ;  /* 0x00000010ea517824 */ /* 0x040fe200078e00ff */
[----:B------:R-:W-:Y:S01]  /*1d00*/  SHF.L.U64.HI R92, R234, 0x4, R235 ;  /* 0x00000004ea5c7819 */ /* 0x000fe200000102eb */
[----:B------:R-:W-:Y:S01]  /*1d10*/  VIADD R103, R150, 0xffffff00 ;  /* 0xffffff0096677836 */ /* 0x000fe20000000000 */
[C---:B------:R-:W-:Y:S02]  /*1d20*/  SHF.L.U64.HI R101, R236.reuse, 0x4, R237 ;  /* 0x00000004ec657819 */ /* 0x040fe400000102ed */
[----:B------:R-:W-:Y:S02]  /*1d30*/  SHF.L.U32 R95, R236, 0x4, RZ ;  /* 0x00000004ec5f7819 */ /* 0x000fe400000006ff */
[----:B------:R-:W-:Y:S01]  /*1d40*/  LOP3.LUT R239, R239, R238, RZ, 0x3c, !PT ;  /* 0x000000eeefef7212 */ /* 0x000fe200078e3cff */
[----:B--2---:R-:W-:-:S04]  /*1d50*/  @P0 IMAD.WIDE.U32 R4, R8, R38, RZ ;  /* 0x0000002608040225 */ /* 0x004fc800078e00ff */
[----:B------:R-:W-:Y:S02]  /*1d60*/  @P0 IMAD R10, R9, R38, RZ ;  /* 0x00000026090a0224 */ /* 0x000fe400078e02ff */
[-C--:B---3--:R-:W-:Y:S02]  /*1d70*/  @!P0 IMAD R11, R7, R35.reuse, RZ ;  /* 0x00000023070b8224 */ /* 0x088fe400078e02ff */
[----:B------:R-:W-:-:S03]  /*1d80*/  @!P0 IMAD.WIDE.U32 R6, R6, R35, RZ ;  /* 0x0000002306068225 */ /* 0x000fc600078e00ff */
[----:B------:R-:W-:Y:S01]  /*1d90*/  @!P0 MOV R0, R6 ;  /* 0x0000000600008202 */ /* 0x000fe20000000f00 */
[----:B------:R-:W-:Y:S02]  /*1da0*/  @P0 IMAD.MOV.U32 R0, RZ, RZ, R4 ;  /* 0x000000ffff000224 */ /* 0x000fe400078e0004 */
[----:B------:R-:W-:Y:S01]  /*1db0*/  @!P0 IMAD.IADD R6, R7, 0x1, R11 ;  /* 0x0000000107068824 */ /* 0x000fe200078e020b */
[----:B------:R-:W-:Y:S01]  /*1dc0*/  @P0 IADD3 R6, PT, PT, R5, R10, RZ ;  /* 0x0000000a05060210 */ /* 0x000fe20007ffe0ff */
[----:B------:R-:W-:Y:S01]  /*1dd0*/  IMAD R5, R29, R18, RZ ;  /* 0x000000121d057224 */ /* 0x000fe200078e02ff */
[----:B------:R-:W-:Y:S01]  /*1de0*/  IADD3 R4, P1, PT, R14, R0, RZ ;  /* 0x000000000e047210 */ /* 0x000fe20007f3e0ff */
[--C-:B------:R-:W-:Y:S02]  /*1df0*/  @!P0 IMAD.MOV.U32 R96, RZ, RZ, R8.reuse ;  /* 0x000000ffff608224 */ /* 0x100fe400078e0008 */
[----:B------:R-:W-:Y:S02]  /*1e00*/  @!P0 IMAD.MOV.U32 R97, RZ, RZ, R9 ;  /* 0x000000ffff618224 */ /* 0x000fe400078e0009 */
[----:B------:R-:W-:Y:S01]  /*1e10*/  IMAD R10, R31, R28, R5 ;  /* 0x0000001c1f0a7224 */ /* 0x000fe200078e0205 */
[----:B------:R-:W-:Y:S01]  /*1e20*/  IADD3.X R5, PT, PT, RZ, R6, RZ, P1, !PT ;  /* 0x00000006ff057210 */ /* 0x000fe20000ffe4ff */
[----:B------:R-:W-:-:S02]  /*1e30*/  @P0 IMAD.MOV.U32 R96, RZ, RZ, R8 ;  /* 0x000000ffff600224 */ /* 0x000fc400078e0008 */
[----:B------:R-:W-:Y:S01]  /*1e40*/  @P0 IMAD.MOV.U32 R97, RZ, RZ, R9 ;  /* 0x000000ffff610224 */ /* 0x000fe200078e0009 */
[----:B------:R-:W-:Y:S01]  /*1e50*/  IADD3 R6, P0, PT, R14, R19, RZ ;  /* 0x000000130e067210 */ /* 0x000fe20007f1e0ff */
[----:B------:R-:W-:-:S03]  /*1e60*/  IMAD R0, R21, R37, RZ ;  /* 0x0000002515007224 */ /* 0x000fc600078e02ff */
[----:B------:R-:W-:Y:S01]  /*1e70*/  IADD3.X R7, PT, PT, RZ, R13, RZ, P0, !PT ;  /* 0x0000000dff077210 */ /* 0x000fe200007fe4ff */
[----:B------:R-:W-:-:S04]  /*1e80*/  IMAD.WIDE.U32 R4, R20, R37, R4 ;  /* 0x0000002514047225 */ /* 0x000fc800078e0004 */
[----:B------:R-:W-:Y:S01]  /*1e90*/  IMAD.WIDE.U32 R8, R36, 0x40, R60 ;  /* 0x0000004024087825 */ /* 0x000fe200078e003c */
[----:B------:R-:W-:-:S03]  /*1ea0*/  IADD3 R5, PT, PT, R5, R0, RZ ;  /* 0x0000000005057210 */ /* 0x000fc60007ffe0ff */
[----:B------:R-:W-:Y:S02]  /*1eb0*/  IMAD R11, R235, R60, RZ ;  /* 0x0000003ceb0b7224 */ /* 0x000fe400078e02ff */
[----:B------:R-:W-:-:S04]  /*1ec0*/  IMAD.WIDE.U32 R6, R60, R234, R6 ;  /* 0x000000ea3c067225 */ /* 0x000fc800078e0006 */
[----:B------:R-:W-:Y:S02]  /*1ed0*/  IMAD.IADD R3, R3, 0x1, R10 ;  /* 0x0000000103037824 */ /* 0x000fe400078e020a */
[----:B------:R-:W-:Y:S01]  /*1ee0*/  IMAD R0, R9, R96, RZ ;  /* 0x0000006009007224 */ /* 0x000fe200078e02ff */
[----:B----4-:R-:W-:Y:S01]  /*1ef0*/  LEA R245, P0, R6, R22, 0x1 ;  /* 0x0000001606f57211 */ /* 0x010fe200078008ff */
[----:B------:R-:W-:Y:S02]  /*1f00*/  IMAD.IADD R9, R7, 0x1, R11 ;  /* 0x0000000107097824 */ /* 0x000fe400078e020b */
[----:B------:R-:W-:Y:S02]  /*1f10*/  IMAD R10, R237, R60, RZ ;  /* 0x0000003ced0a7224 */ /* 0x000fe400078e02ff */
[----:B------:R-:W-:Y:S01]  /*1f20*/  IMAD.WIDE.U32 R2, R60, R236, R2 ;  /* 0x000000ec3c027225 */ /* 0x000fe200078e0002 */
[----:B------:R-:W-:-:S03]  /*1f30*/  LEA.HI.X R244, R6, R23, R9, 0x1, P0 ;  /* 0x0000001706f47211 */ /* 0x000fc600000f0c09 */
[----:B------:R-:W-:Y:S01]  /*1f40*/  IMAD R7, R8, R97, R0 ;  /* 0x0000006108077224 */ /* 0x000fe200078e0200 */
[----:B------:R-:W-:Y:S01]  /*1f50*/  LEA R247, P0, R2, R24, 0x1 ;  /* 0x0000001802f77211 */ /* 0x000fe200078008ff */
[----:B------:R-:W-:Y:S01]  /*1f60*/  IMAD.IADD R0, R3, 0x1, R10 ;  /* 0x0000000103007824 */ /* 0x000fe200078e020a */
[----:B------:R-:W-:Y:S01]  /*1f70*/  SHF.R.S32.HI R6, RZ, 0x1f, R102 ;  /* 0x0000001fff067819 */ /* 0x000fe20000011466 */
[----:B------:R-:W-:-:S03]  /*1f80*/  IMAD.WIDE.U32 R4, R8, R96, R4 ;  /* 0x0000006008047225 */ /* 0x000fc600078e0004 */
[----:B------:R-:W-:Y:S02]  /*1f90*/  LEA.HI.X R246, R2, R25, R0, 0x1, P0 ;  /* 0x0000001902f67211 */ /* 0x000fe400000f0c00 */
[----:B------:R-:W-:Y:S02]  /*1fa0*/  LEA.HI R2, R6, R102, RZ, 0x8 ;  /* 0x0000006606027211 */ /* 0x000fe400078f40ff */
[----:B------:R-:W-:Y:S02]  /*1fb0*/  IADD3 R3, PT, PT, R5, R7, RZ ;  /* 0x0000000705037210 */ /* 0x000fe40007ffe0ff */
[----:B------:R-:W-:Y:S02]  /*1fc0*/  SHF.R.S32.HI R30, RZ, 0x8, R2 ;  /* 0x00000008ff1e7819 */ /* 0x000fe40000011402 */
[----:B------:R-:W-:Y:S02]  /*1fd0*/  LOP3.LUT R5, R156, 0x1c0, RZ, 0xc0, !PT ;  /* 0x000001c09c057812 */ /* 0x000fe400078ec0ff */
[----:B------:R-:W-:-:S02]  /*1fe0*/  ISETP.GE.AND P0, PT, R30, R33, PT ;  /* 0x000000211e00720c */ /* 0x000fc40003f06270 */
[----:B------:R-:W-:-:S04]  /*1ff0*/  LOP3.LUT R0, R5, 0x38, R34, 0xf8, !PT ;  /* 0x0000003805007812 */ /* 0x000fc800078ef822 */
[--C-:B------:R-:W-:Y:S02]  /*2000*/  LOP3.LUT R0, R0, 0x38, R156.reuse, 0x78, !PT ;  /* 0x0000003800007812 */ /* 0x100fe400078e789c */
[----:B------:R-:W-:Y:S02]  /*2010*/  LEA R98, P1, R4, R26, 0x1 ;  /* 0x0000001a04627211 */ /* 0x000fe400078208ff */
[----:B------:R-:W-:Y:S02]  /*2020*/  LOP3.LUT R2, R0, 0x1e00, R156, 0xf8, !PT ;  /* 0x00001e0000027812 */ /* 0x000fe400078ef89c */
[----:B------:R-:W-:Y:S02]  /*2030*/  LEA.HI.X R99, R4, R27, R3, 0x1, P1 ;  /* 0x0000001b04637211 */ /* 0x000fe400008f0c03 */
[----:B------:R-:W-:Y:S02]  /*2040*/  LEA.HI R0, R15, R15, RZ, 0x1 ;  /* 0x0000000f0f007211 */ /* 0x000fe400078f08ff */
[----:B------:R-:W-:Y:S01]  /*2050*/  LEA R63, R2, R152, 0x1 ;  /* 0x00000098023f7211 */ /* 0x000fe200078e08ff */
[----:B------:R-:W-:Y:S06]  /*2060*/  @P0 BRA `(.L_x_4388) ;  /* 0x000000c000a00947 */ /* 0x000fec0003800000 */
        /* <DEDUP_REMOVED lines=83> */
[C---:B------:R-:W-:Y:S01]  /*25a0*/  SHF.L.U64.HI R131, R42.reuse, 0x7, R43 ;  /* 0x000000072a837819 */ /* 0x040fe2000001022b */
        /* <DEDUP_REMOVED lines=66> */
.L_x_4459:
[----:B------:R-:W-:Y:S01]  /*29d0*/  VIADD R50, R50, 0x100 ;  /* 0x0000010032327836 */ /* 0x000fe20000000000 */
[----:B------:R-:W-:Y:S01]  /*29e0*/  ISETP.NE.AND P0, PT, R90, RZ, PT ;  /* 0x000000ff5a00720c */ /* 0x000fe20003f05270 */
[----:B------:R-:W-:Y:S01]  /*29f0*/  VIADD R51, R51, 0x100 ;  /* 0x0000010033337836 */ /* 0x000fe20000000000 */
[----:B------:R-:W-:Y:S01]  /*2a00*/  ISETP.GE.AND P5, PT, R14, R250, PT ;  /* 0x000000fa0e00720c */ /* 0x000fe20003fa6270 */
[----:B------:R-:W-:Y:S01]  /*2a10*/  IMAD.MOV.U32 R84, RZ, RZ, R80 ;  /* 0x000000ffff547224 */ /* 0x000fe200078e0050 */
[-C--:B------:R-:W-:Y:S01]  /*2a20*/  ISETP.GE.OR P0, PT, R60, R50.reuse, P0 ;  /* 0x000000323c00720c */ /* 0x080fe20000706670 */
[----:B------:R-:W-:Y:S01]  /*2a30*/  VIADD R85, R85, 0xffffffff ;  /* 0xffffffff55557836 */ /* 0x000fe20000000000 */
[-C--:B------:R-:W-:Y:S01]  /*2a40*/  ISETP.GE.OR P2, PT, R74, R50.reuse, P5 ;  /* 0x000000324a00720c */ /* 0x080fe20002f46670 */
[----:B------:R-:W-:Y:S01]  /*2a50*/  VIADD R80, R80, 0xffffff00 ;  /* 0xffffff0050507836 */ /* 0x000fe20000000000 */
[-C--:B------:R-:W-:Y:S01]  /*2a60*/  ISETP.LT.OR P1, PT, R60, R51.reuse, P0 ;  /* 0x000000333c00720c */ /* 0x080fe20000721670 */
[----:B------:R-:W-:Y:S01]  /*2a70*/  UMOV UR4, URZ ;  /* 0x000000ff00047c82 */ /* 0x000fe20008000000 */
[-C--:B------:R-:W-:Y:S01]  /*2a80*/  ISETP.LT.OR P6, PT, R74, R51.reuse, P2 ;  /* 0x000000334a00720c */ /* 0x080fe200017c1670 */
[----:B------:R-:W-:Y:S01]  /*2a90*/  BSSY.RECONVERGENT B1, `(.L_x_4389) ;  /* 0x0000b1c000017945 */ /* 0x000fe20003800200 */
[----:B------:R-:W-:Y:S02]  /*2aa0*/  P2R R37, PR, RZ, 0x2 ;  /* 0x00000002ff257803 */ /* 0x000fe40000000000 */
[CC--:B------:R-:W-:Y:S02]  /*2ab0*/  ISETP.GE.OR P0, PT, R64.reuse, R50.reuse, P5 ;  /* 0x000000324000720c */ /* 0x0c0fe40002f06670 */
[----:B------:R-:W-:Y:S02]  /*2ac0*/  P2R R90, PR, RZ, 0x20 ;  /* 0x00000020ff5a7803 */ /* 0x000fe40000000000 */
[-C--:B------:R-:W-:Y:S02]  /*2ad0*/  ISETP.LT.OR P4, PT, R64, R51.reuse, P0 ;  /* 0x000000334000720c */ /* 0x080fe40000781670 */
[C---:B------:R-:W-:Y:S01]  /*2ae0*/  ISETP.GE.OR P0, PT, R62.reuse, R50, P5 ;  /* 0x000000323e00720c */ /* 0x040fe20002f06670 */
[----:B------:R-:W-:Y:S01]  /*2af0*/  @!P1 IMAD.MOV.U32 R2, RZ, RZ, R83 ;  /* 0x000000ffff029224 */ /* 0x000fe200078e0053 */
[----:B------:R-:W-:Y:S01]  /*2b00*/  P2R R36, PR, RZ, 0x10 ;  /* 0x00000010ff247803 */ /* 0x000fe20000000000 */
[----:B------:R-:W-:Y:S01]  /*2b10*/  @!P1 IMAD.MOV.U32 R3, RZ, RZ, R82 ;  /* 0x000000ffff039224 */ /* 0x000fe200078e0052 */
[----:B------:R-:W-:Y:S02]  /*2b20*/  ISETP.LT.OR P0, PT, R62, R51, P0 ;  /* 0x000000333e00720c */ /* 0x000fe40000701670 */
[----:B------:R-:W-:Y:S02]  /*2b30*/  P2R R39, PR, RZ, 0x40 ;  /* 0x00000040ff277803 */ /* 0x000fe40000000000 */
[----:B------:R1:W2:Y:S01]  /*2b40*/  @!P1 LD.E.128 R16, desc[UR6][R2.64] ;  /* 0x0000000602109980 */ /* 0x0002a2000c101d00 */
[-C--:B------:R-:W-:Y:S02]  /*2b50*/  IADD3 R4, P1, PT, R83, R135.reuse, RZ ;  /* 0x0000008753047210 */ /* 0x080fe40007f3e0ff */
[----:B------:R-:W-:Y:S02]  /*2b60*/  P2R R25, PR, RZ, 0x1 ;  /* 0x00000001ff197803 */ /* 0x000fe40000000000 */
[----:B------:R-:W-:Y:S01]  /*2b70*/  @!P4 IADD3 R10, P3, PT, R4, R135, RZ ;  /* 0x00000087040ac210 */ /* 0x000fe20007f7e0ff */
[--C-:B------:R-:W-:Y:S01]  /*2b80*/  IMAD.X R5, R82, 0x1, R134.reuse, P1 ;  /* 0x0000000152057824 */ /* 0x100fe200008e0686 */
[----:B------:R-:W-:Y:S03]  /*2b90*/  ISETP.NE.AND P2, PT, R25, RZ, PT ;  /* 0x000000ff1900720c */ /* 0x000fe60003f45270 */
[----:B------:R-:W-:Y:S01]  /*2ba0*/  @!P4 IMAD.X R11, R5, 0x1, R134, P3 ;  /* 0x00000001050bc824 */ /* 0x000fe200018e0686 */
[----:B------:R-:W-:Y:S02]  /*2bb0*/  ISETP.NE.AND P3, PT, R36, RZ, PT ;  /* 0x000000ff2400720c */ /* 0x000fe40003f65270 */
[C---:B-1----:R-:W-:Y:S04]  /*2bc0*/  LEA R2, P0, R95.reuse, R77, 0x1 ;  /* 0x0000004d5f027211 */ /* 0x042fe800078008ff */
[----:B------:R-:W-:Y:S02]  /*2bd0*/  LEA.HI.X R3, R95, R76, R101, 0x1, P0 ;  /* 0x0000004c5f037211 */ /* 0x000fe400000f0c65 */
[----:B------:R-:W-:Y:S02]  /*2be0*/  @!P4 LEA R8, P1, R236, R2, 0x5 ;  /* 0x00000002ec08c211 */ /* 0x000fe400078228ff */
[----:B------:R-:W-:Y:S03]  /*2bf0*/  @!P2 LEA R6, P0, R52, R4, 0x6 ;  /* 0x000000043406a211 */ /* 0x000fe600078030ff */
[----:B------:R-:W-:Y:S02]  /*2c00*/  @!P3 LEA.HI.X R9, R236, R3, R237, 0x5, P1 ;  /* 0x00000003ec09b211 */ /* 0x000fe400008f2ced */
[----:B------:R-:W-:Y:S02]  /*2c10*/  ISETP.GE.OR P1, PT, R70, R50, P5 ;  /* 0x000000324600720c */ /* 0x000fe40002f26670 */
[----:B------:R-:W-:Y:S02]  /*2c20*/  @!P2 LEA.HI.X R7, R52, R5, R53, 0x6, P0 ;  /* 0x000000053407a211 */ /* 0x000fe400000f3435 */
[----:B------:R-:W-:Y:S02]  /*2c30*/  @!P2 LEA R20, P0, R236, R2, 0x6 ;  /* 0x00000002ec14a211 */ /* 0x000fe400078030ff */
[----:B------:R-:W-:Y:S02]  /*2c40*/  ISETP.LT.OR P4, PT, R70, R51, P1 ;  /* 0x000000334600720c */ /* 0x000fe40000f81670 */
        /* <DEDUP_REMOVED lines=25> */
[----:B--2---:R1:W-:Y:S04]  /*2de0*/  @!P3 ST.E.128 desc[UR6][R8.64], R16 ;  /* 0x000000100800b985 */ /* 0x0043e8000c101d06 */
        /* <DEDUP_REMOVED lines=14> */
[----:B------:R-:W-:Y:S02]  /*2ed0*/  ISETP.NE.AND P0, PT, R90, RZ, PT ;  /* 0x000000ff5a00720c */ /* 0x000fe40003f05270 */
[----:B------:R-:W-:Y:S02]  /*2ee0*/  P2R R21, PR, RZ, 0x2 ;  /* 0x00000002ff157803 */ /* 0x000fe40000000000 */
[-C--:B------:R-:W-:Y:S02]  /*2ef0*/  ISETP.GE.OR P5, PT, R69, R50.reuse, P0 ;  /* 0x000000324500720c */ /* 0x080fe400007a6670 */
[-C--:B------:R-:W-:Y:S02]  /*2f00*/  ISETP.GE.OR P3, PT, R67, R50.reuse, P0 ;  /* 0x000000324300720c */ /* 0x080fe40000766670 */
[-C--:B------:R-:W-:Y:S02]  /*2f10*/  ISETP.LT.OR P5, PT, R69, R51.reuse, P5 ;  /* 0x000000334500720c */ /* 0x080fe40002fa1670 */
[-C--:B------:R-:W-:Y:S01]  /*2f20*/  ISETP.LT.OR P3, PT, R67, R51.reuse, P3 ;  /* 0x000000334300720c */ /* 0x080fe20001f61670 */
        /* <DEDUP_REMOVED lines=25> */
[C---:B------:R-:W-:Y:S04]  /*30c0*/  ISETP.GE.OR P1, PT, R78.reuse, R50, P0 ;  /* 0x000000324e00720c */ /* 0x040fe80000726670 */
[-C--:B------:R-:W-:Y:S01]  /*30d0*/  ISETP.LT.OR P1, PT, R78, R51.reuse, P1 ;  /* 0x000000334e00720c */ /* 0x080fe20000f21670 */
[----:B-1----:R1:W2:Y:S02]  /*30e0*/  @!P6 LD.E.128 R8, desc[UR6][R6.64] ;  /* 0x000000060608e980 */ /* 0x0022a4000c101d00 */
[----:B-1----:R-:W-:Y:S04]  /*30f0*/  @!P6 IMAD.WIDE.U32 R6, R236, 0xe0, R2 ;  /* 0x000000e0ec06e825 */ /* 0x002fe800078e0002 */
[----:B------:R-:W-:Y:S02]  /*3100*/  @!P6 IMAD.IADD R7, R7, 0x1, R0 ;  /* 0x000000010707e824 */ /* 0x000fe400078e0200 */
[----:B------:R-:W-:Y:S03]  /*3110*/  @!P5 IMAD R0, R53, 0x120, RZ ;  /* 0x000001203500d824 */ /* 0x000fe600078e02ff */
[----:B--2---:R1:W-:Y:S02]  /*3120*/  @!P6 ST.E.128 desc[UR6][R6.64], R8 ;  /* 0x000000080600e985 */ /* 0x0043e4000c101d06 */
[----:B-1----:R-:W-:Y:S02]  /*3130*/  @!P5 IMAD.WIDE.U32 R6, R52, 0x120, R4 ;  /* 0x000001203406d825 */ /* 0x002fe400078e0004 */
[----:B------:R-:W2:Y:S03]  /*3140*/  @!P4 LD.E.128 R8, desc[UR6][R32.64] ;  /* 0x000000062008c980 */ /* 0x000ea6000c101d00 */
[----:B------:R-:W-:Y:S01]  /*3150*/  @!P5 IADD3 R7, PT, PT, R7, R0, RZ ;  /* 0x000000000707d210 */ /* 0x000fe20007ffe0ff */
[----:B------:R-:W-:Y:S01]  /*3160*/  @!P5 IMAD R0, R237, 0x120, RZ ;  /* 0x00000120ed00d824 */ /* 0x000fe200078e02ff */
[----:B--2---:R1:W-:Y:S01]  /*3170*/  @!P4 ST.E.128 desc[UR6][R34.64], R8 ;  /* 0x000000082200c985 */ /* 0x0043e2000c101d06 */
[CC--:B------:R-:W-:Y:S02]  /*3180*/  ISETP.GE.OR P4, PT, R68.reuse, R50.reuse, P0 ;  /* 0x000000324400720c */ /* 0x0c0fe40000786670 */
[C---:B------:R-:W-:Y:S01]  /*3190*/  ISETP.GE.OR P0, PT, R79.reuse, R50, P0 ;  /* 0x000000324f00720c */ /* 0x040fe20000706670 */
[----:B------:R2:W3:Y:S01]  /*31a0*/  @!P5 LD.E.128 R16, desc[UR6][R6.64] ;  /* 0x000000060610d980 */ /* 0x0004e2000c101d00 */
[-C--:B------:R-:W-:Y:S02]  /*31b0*/  ISETP.LT.OR P4, PT, R68, R51.reuse, P4 ;  /* 0x000000334400720c */ /* 0x080fe40002781670 */
[----:B------:R-:W-:Y:S11]  /*31c0*/  ISETP.LT.OR P0, PT, R79, R51, P0 ;  /* 0x000000334f00720c */ /* 0x000ff60000701670 */
[----:B------:R-:W-:Y:S02]  /*31d0*/  @!UPT UIADD3 URZ, UPT, UPT, URZ, URZ, URZ ;  /* 0x000000fffffff290 */ /* 0x000fe4000fffe0ff */
[----:B------:R-:W-:Y:S02]  /*31e0*/  @!P0 IMAD R12, R53, 0x1c0, RZ ;  /* 0x000001c0350c8824 */ /* 0x000fe400078e02ff */
        /* <DEDUP_REMOVED lines=35> */
[C-C-:B-1----:R-:W-:Y:S04]  /*3420*/  @!P1 IMAD.WIDE.U32 R6, R236.reuse, 0x1a0, R2.reuse ;  /* 0x000001a0ec069825 */ /* 0x142fe800078e0002 */
[----:B------:R-:W-:Y:S01]  /*3430*/  @!P0 IMAD.WIDE.U32 R2, R236, 0x1c0, R2 ;  /* 0x000001c0ec028825 */ /* 0x000fe200078e0002 */
[----:B------:R-:W-:Y:S03]  /*3440*/  @!P1 IADD3 R7, PT, PT, R7, R0, RZ ;  /* 0x0000000007079210 */ /* 0x000fe60007ffe0ff */
[----:B------:R-:W-:Y:S04]  /*3450*/  @!P0 IMAD R0, R237, 0x1c0, RZ ;  /* 0x000001c0ed008824 */ /* 0x000fe800078e02ff */
        /* <DEDUP_REMOVED lines=152> */
.L_x_4390:
        /* <DEDUP_REMOVED lines=20> */
[-C--:B------:R-:W-:Y:S02]  /*3f20*/  ISETP.GE.OR P1, PT, R65, R50.reuse, P4 ;  /* 0x000000324100720c */ /* 0x080fe40002726670 */
[-C--:B------:R-:W-:Y:S02]  /*3f30*/  ISETP.GE.OR P2, PT, R64, R50.reuse, P4 ;  /* 0x000000324000720c */ /* 0x080fe40002746670 */
[----:B------:R-:W-:Y:S02]  /*3f40*/  ISETP.GE.OR P3, PT, R62, R50, P4 ;  /* 0x000000323e00720c */ /* 0x000fe40002766670 */
[----:B------:R-:W-:Y:S05]  /*3f50*/  P2R R38, PR, RZ, 0x20 ;  /* 0x00000020ff267803 */ /* 0x000fea0000000000 */
[----:B------:R-:W-:Y:S06]  /*3f60*/  @P0 BRA `(.L_x_4394) ;  /* 0x0000000000c40947 */ /* 0x000fec0003800000 */
        /* <DEDUP_REMOVED lines=49> */
.L_x_4394:
[----:B------:R-:W-:Y:S05]  /*4280*/  BSYNC.RECONVERGENT B0 ;  /* 0x0000000000007941 */ /* 0x000fea0003800200 */
.L_x_4393:
[-C--:B------:R-:W-:Y:S01]  /*4290*/  ISETP.LT.OR P0, PT, R65, R51.reuse, P1 ;  /* 0x000000334100720c */ /* 0x080fe20000f01670 */
[----:B------:R-:W-:Y:S01]  /*42a0*/  BSSY.RECONVERGENT B0, `(.L_x_4395) ;  /* 0x0000033000007945 */ /* 0x000fe20003800200 */
[-C--:B------:R-:W-:Y:S02]  /*42b0*/  ISETP.LT.OR P1, PT, R64, R51.reuse, P2 ;  /* 0x000000334000720c */ /* 0x080fe40001721670 */
[----:B------:R-:W-:Y:S02]  /*42c0*/  ISETP.GE.OR P6, PT, R74, R50, P4 ;  /* 0x000000324a00720c */ /* 0x000fe400027c6670 */
        /* <DEDUP_REMOVED lines=48> */
.L_x_4396:
[----:B------:R-:W-:Y:S05]  /*45d0*/  BSYNC.RECONVERGENT B0 ;  /* 0x0000000000007941 */ /* 0x000fea0003800200 */
.L_x_4395:
        /* <DEDUP_REMOVED lines=53> */
.L_x_4398:
[----:B------:R-:W-:Y:S05]  /*4930*/  BSYNC.RECONVERGENT B0 ;  /* 0x0000000000007941 */ /* 0x000fea0003800200 */
.L_x_4397:
[----:B------:R-:W-:Y:S01]  /*4940*/  ISETP.GE.OR P0, PT, R73, R50, P4 ;  /* 0x000000324900720c */ /* 0x000fe20002706670 */
[----:B------:R-:W-:Y:S03]  /*4950*/  BSSY.RECONVERGENT B0, `(.L_x_4399) ;  /* 0x0000036000007945 */ /* 0x000fe60003800200 */
[----:B------:R-:W-:Y:S01]  /*4960*/  P2R R33, PR, RZ, 0x1 ;  /* 0x00000001ff217803 */ /* 0x000fe20000000000 */
        /* <DEDUP_REMOVED lines=52> */
.L_x_4400:
[----:B------:R-:W-:Y:S05]  /*4cb0*/  BSYNC.RECONVERGENT B0 ;  /* 0x0000000000007941 */ /* 0x000fea0003800200 */
.L_x_4399:
[----:B------:R-:W-:Y:S01]  /*4cc0*/  ISETP.NE.AND P0, PT, R38, RZ, PT ;  /* 0x000000ff2600720c */ /* 0x000fe20003f05270 */
[----:B------:R-:W-:Y:S01]  /*4cd0*/  BSSY.RECONVERGENT B0, `(.L_x_4401) ;  /* 0x000003c000007945 */ /* 0x000fe20003800200 */
        /* <DEDUP_REMOVED lines=59> */
.L_x_4402:
[----:B------:R-:W-:Y:S05]  /*5090*/  BSYNC.RECONVERGENT B0 ;  /* 0x0000000000007941 */ /* 0x000fea0003800200 */
.L_x_4401:
        /* <DEDUP_REMOVED lines=54> */
.L_x_4404:
[----:B------:R-:W-:Y:S05]  /*5400*/  BSYNC.RECONVERGENT B0 ;  /* 0x0000000000007941 */ /* 0x000fea0003800200 */
.L_x_4403:
        /* <DEDUP_REMOVED lines=61> */
.L_x_4406:
[----:B------:R-:W-:Y:S05]  /*57e0*/  BSYNC.RECONVERGENT B0 ;  /* 0x0000000000007941 */ /* 0x000fea0003800200 */
.L_x_4405:
        /* <DEDUP_REMOVED lines=59> */
.L_x_4408:
[----:B------:R-:W-:Y:S05]  /*5ba0*/  BSYNC.RECONVERGENT B0 ;  /* 0x0000000000007941 */ /* 0x000fea0003800200 */
.L_x_4407:
[-C--:B------:R-:W-:Y:S01]  /*5bb0*/  ISETP.LT.OR P0, PT, R71, R51.reuse, P6 ;  /* 0x000000334700720c */ /* 0x080fe20003701670 */
[----:B------:R-:W-:Y:S01]  /*5bc0*/  BSSY.RECONVERGENT B0, `(.L_x_4409) ;  /* 0x000003c000007945 */ /* 0x000fe20003800200 */
[----:B------:R-:W-:Y:S02]  /*5bd0*/  ISETP.GE.OR P1, PT, R68, R50, P4 ;  /* 0x000000324400720c */ /* 0x000fe40002726670 */
[----:B------:R-:W-:Y:S02]  /*5be0*/  ISETP.LT.OR P2, PT, R70, R51, P3 ;  /* 0x000000334600720c */ /* 0x000fe40001f41670 */
[----:B------:R-:W-:Y:S07]  /*5bf0*/  P2R R33, PR, RZ, 0x2 ;  /* 0x00000002ff217803 */ /* 0x000fee0000000000 */
        /* <DEDUP_REMOVED lines=56> */
.L_x_4410:
[----:B------:R-:W-:Y:S05]  /*5f80*/  BSYNC.RECONVERGENT B0 ;  /* 0x0000000000007941 */ /* 0x000fea0003800200 */
.L_x_4409:
        /* <DEDUP_REMOVED lines=54> */
.L_x_4412:
[----:B------:R-:W-:Y:S05]  /*62f0*/  BSYNC.RECONVERGENT B0 ;  /* 0x0000000000007941 */ /* 0x000fea0003800200 */
.L_x_4411:
[----:B------:R-:W-:Y:S01]  /*6300*/  ISETP.NE.AND P3, PT, R38, RZ, PT ;  /* 0x000000ff2600720c */ /* 0x000fe20003f65270 */
[----:B------:R-:W-:Y:S01]  /*6310*/  BSSY.RECONVERGENT B0, `(.L_x_4413) ;  /* 0x0000047000007945 */ /* 0x000fe20003800200 */
[-C--:B------:R-:W-:Y:S02]  /*6320*/  ISETP.GE.OR P2, PT, R66, R50.reuse, P4 ;  /* 0x000000324200720c */ /* 0x080fe40002746670 */
[-C--:B------:R-:W-:Y:S02]  /*6330*/  ISETP.LT.OR P3, PT, R69, R51.reuse, P3 ;  /* 0x000000334500720c */ /* 0x080fe40001f61670 */
[-C--:B------:R-:W-:Y:S02]  /*6340*/  ISETP.GE.OR P1, PT, R78, R50.reuse, P4 ;  /* 0x000000324e00720c */ /* 0x080fe40002726670 */
[----:B------:R-:W-:Y:S02]  /*6350*/  ISETP.NE.AND P6, PT, R33, RZ, PT ;  /* 0x000000ff2100720c */ /* 0x000fe40003fc5270 */
        /* <DEDUP_REMOVED lines=66> */
.L_x_4414:
[----:B------:R-:W-:Y:S05]  /*6780*/  BSYNC.RECONVERGENT B0 ;  /* 0x0000000000007941 */ /* 0x000fea0003800200 */
.L_x_4413:
        /* <DEDUP_REMOVED lines=60> */
.L_x_4416:
[----:B------:R-:W-:Y:S05]  /*6b50*/  BSYNC.RECONVERGENT B0 ;  /* 0x0000000000007941 */ /* 0x000fea0003800200 */
.L_x_4415:
        /* <DEDUP_REMOVED lines=60> */
.L_x_4418:
[----:B------:R-:W-:Y:S05]  /*6f20*/  BSYNC.RECONVERGENT B0 ;  /* 0x0000000000007941 */ /* 0x000fea0003800200 */
.L_x_4417:
        /* <DEDUP_REMOVED lines=60> */
.L_x_4420:
[----:B------:R-:W-:Y:S05]  /*72f0*/  BSYNC.RECONVERGENT B0 ;  /* 0x0000000000007941 */ /* 0x000fea0003800200 */
.L_x_4419:
        /* <DEDUP_REMOVED lines=60> */
.L_x_4422:
[----:B------:R-:W-:Y:S05]  /*76c0*/  BSYNC.RECONVERGENT B0 ;  /* 0x0000000000007941 */ /* 0x000fea0003800200 */
.L_x_4421:
        /* <DEDUP_REMOVED lines=60> */
.L_x_4424:
[----:B------:R-:W-:Y:S05]  /*7a90*/  BSYNC.RECONVERGENT B0 ;  /* 0x0000000000007941 */ /* 0x000fea0003800200 */
.L_x_4423:
[----:B------:R-:W5:Y:S02]  /*7aa0*/  LD.E R0, desc[UR6][R154.64+0xd0] ;  /* 0x0000d0069a007980 */ /* 0x000f64000c101900 */
[----:B-----5:R-:W-:Y:S05]  /*7ab0*/  IMAD.U32 R0, R0, -0x80, RZ ;  /* 0xffffff8000007824 */ /* 0x020fea00078e00ff */
[C---:B------:R-:W-:Y:S02]  /*7ac0*/  LEA R28, P1, R0.reuse, R28, 0x1 ;  /* 0x0000001c001c7211 */ /* 0x040fe400078208ff */
[C---:B------:R-:W-:Y:S02]  /*7ad0*/  LEA R40, P0, R0.reuse, R40, 0x1 ;  /* 0x0000002800287211 */ /* 0x040fe400078008ff */
[C---:B------:R-:W-:Y:S02]  /*7ae0*/  LEA.HI.X.SX32 R29, R0.reuse, R29, 0x1, P1 ;  /* 0x0000001d001d7211 */ /* 0x040fe400008f0eff */
[----:B------:R-:W-:Y:S01]  /*7af0*/  LEA.HI.X.SX32 R41, R0, R41, 0x1, P0 ;  /* 0x0000002900297211 */ /* 0x000fe200000f0eff */
[----:B------:R-:W-:Y:S05]  /*7b00*/  BRA `(.L_x_4391) ;  /* 0x0000006000507947 */ /* 0x000fea0003800000 */
.L_x_4392:
        /* <DEDUP_REMOVED lines=97> */
.L_x_4426:
[----:B------:R-:W-:Y:S05]  /*8120*/  BSYNC.RECONVERGENT B0 ;  /* 0x0000000000007941 */ /* 0x000fea0003800200 */
.L_x_4425:
[C---:B------:R-:W-:Y:S01]  /*8130*/  ISETP.GE.OR P0, PT, R65.reuse, R50, P5 ;  /* 0x000000324100720c */ /* 0x040fe20002f06670 */
[----:B------:R-:W-:Y:S01]  /*8140*/  BSSY.RECONVERGENT B0, `(.L_x_4427) ;  /* 0x000005b000007945 */ /* 0x000fe20003800200 */
[C---:B------:R-:W-:Y:S02]  /*8150*/  LEA R16, P2, R126.reuse, R27, 0x1 ;  /* 0x0000001b7e107211 */ /* 0x040fe400078408ff */
        /* <DEDUP_REMOVED lines=89> */
.L_x_4428:
[----:B------:R-:W-:Y:S05]  /*86f0*/  BSYNC.RECONVERGENT B0 ;  /* 0x0000000000007941 */ /* 0x000fea0003800200 */
.L_x_4427:
        /* <DEDUP_REMOVED lines=96> */
.L_x_4430:
[----:B------:R-:W-:Y:S05]  /*8d00*/  BSYNC.RECONVERGENT B0 ;  /* 0x0000000000007941 */ /* 0x000fea0003800200 */
.L_x_4429:
        /* <DEDUP_REMOVED lines=90> */
.L_x_4432:
[----:B------:R-:W-:Y:S05]  /*92b0*/  BSYNC.RECONVERGENT B0 ;  /* 0x0000000000007941 */ /* 0x000fea0003800200 */
.L_x_4431:
        /* <DEDUP_REMOVED lines=93> */
.L_x_4434:
[----:B------:R-:W-:Y:S05]  /*9890*/  BSYNC.RECONVERGENT B0 ;  /* 0x0000000000007941 */ /* 0x000fea0003800200 */
.L_x_4433:
        /* <DEDUP_REMOVED lines=94> */
.L_x_4436:
[----:B------:R-:W-:Y:S05]  /*9e80*/  BSYNC.RECONVERGENT B0 ;  /* 0x0000000000007941 */ /* 0x000fea0003800200 */
.L_x_4435:
        /* <DEDUP_REMOVED lines=93> */
.L_x_4438:
[----:B------:R-:W-:Y:S05]  /*a460*/  BSYNC.RECONVERGENT B0 ;  /* 0x0000000000007941 */ /* 0x000fea0003800200 */
.L_x_4437:
        /* <DEDUP_REMOVED lines=96> */
.L_x_4440:
[----:B------:R-:W-:Y:S05]  /*aa70*/  BSYNC.RECONVERGENT B0 ;  /* 0x0000000000007941 */ /* 0x000fea0003800200 */
.L_x_4439:
        /* <DEDUP_REMOVED lines=96> */
.L_x_4442:
[----:B------:R-:W-:Y:S05]  /*b080*/  BSYNC.RECONVERGENT B0 ;  /* 0x0000000000007941 */ /* 0x000fea0003800200 */
.L_x_4441:
        /* <DEDUP_REMOVED lines=94> */
.L_x_4444:
[----:B------:R-:W-:Y:S05]  /*b670*/  BSYNC.RECONVERGENT B0 ;  /* 0x0000000000007941 */ /* 0x000fea0003800200 */
.L_x_4443:
        /* <DEDUP_REMOVED lines=96> */
.L_x_4446:
[----:B------:R-:W-:Y:S05]  /*bc80*/  BSYNC.RECONVERGENT B0 ;  /* 0x0000000000007941 */ /* 0x000fea0003800200 */
.L_x_4445:
        /* <DEDUP_REMOVED lines=99> */
.L_x_4448:
[----:B------:R-:W-:Y:S05]  /*c2c0*/  BSYNC.RECONVERGENT B0 ;  /* 0x0000000000007941 */ /* 0x000fea0003800200 */
.L_x_4447:
        /* <DEDUP_REMOVED lines=99> */
.L_x_4450:
[----:B------:R-:W-:Y:S05]  /*c900*/  BSYNC.RECONVERGENT B0 ;  /* 0x0000000000007941 */ /* 0x000fea0003800200 */
.L_x_4449:
        /* <DEDUP_REMOVED lines=99> */
.L_x_4452:
[----:B------:R-:W-:Y:S05]  /*cf40*/  BSYNC.RECONVERGENT B0 ;  /* 0x0000000000007941 */ /* 0x000fea0003800200 */
.L_x_4451:
[CC--:B------:R-:W-:Y:S01]  /*cf50*/  ISETP.GE.OR P0, PT, R78.reuse, R50.reuse, P5 ;  /* 0x000000324e00720c */ /* 0x0c0fe20002f06670 */
[----:B------:R-:W-:Y:S01]  /*cf60*/  BSSY.RECONVERGENT B0, `(.L_x_4453) ;  /* 0x0000063000007945 */ /* 0x000fe20003800200 */
[C---:B------:R-:W-:Y:S02]  /*cf70*/  ISETP.GE.OR P2, PT, R79.reuse, R50, P5 ;  /* 0x000000324f00720c */ /* 0x040fe40002f46670 */
        /* <DEDUP_REMOVED lines=97> */
.L_x_4454:
[----:B------:R-:W-:Y:S05]  /*d590*/  BSYNC.RECONVERGENT B0 ;  /* 0x0000000000007941 */ /* 0x000fea0003800200 */
.L_x_4453:
        /* <DEDUP_REMOVED lines=96> */
.L_x_4456:
[----:B------:R-:W-:Y:S05]  /*dba0*/  BSYNC.RECONVERGENT B0 ;  /* 0x0000000000007941 */ /* 0x000fea0003800200 */
.L_x_4455:
        /* <DEDUP_REMOVED lines=10> */
.L_x_4391:
[----:B------:R-:W-:Y:S05]  /*dc50*/  BSYNC.RECONVERGENT B1 ;  /* 0x0000000000017941 */ /* 0x000fea0003800200 */
.L_x_4389:
        /* <DEDUP_REMOVED lines=101> */
.L_x_4458:
[----:B------:R-:W-:Y:S05]  /*e2b0*/  BSYNC.RECONVERGENT B0 ;  /* 0x0000000000007941 */ /* 0x000fea0003800200 */
.L_x_4457:
[----:B------:R-:W-:Y:S11]  /*e2c0*/  ISETP.GT.AND P0, PT, R85, R93, PT ;  /* 0x0000005d5500720c */ /* 0x000ff60003f04270 */
[----:B------:R-:W-:Y:S02]  /*e2d0*/  @!UPT UIADD3 URZ, UPT, UPT, URZ, URZ, URZ ;  /* 0x000000fffffff290 */ /* 0x000fe4000fffe0ff */
[----:B------:R-:W-:Y:S05]  /*e2e0*/  @P0 BRA `(.L_x_4459) ;  /* 0xffffff4400b80947 */ /* 0x000fea000383ffff */
.L_x_4388:
[----:B------:R-:W-:Y:S05]  /*e2f0*/  WARPSYNC.ALL ;  /* 0x0000000000007948 */ /* 0x000fea0003800000 */
[----:B------:R-:W-:Y:S06]  /*e300*/  BAR.SYNC.DEFER_BLOCKING 0x0 ;  /* 0x0000000000007b1d */ /* 0x000fec0000010000 */
[----:B------:R1:W5:Y:S04]  /*e310*/  LDL R228, [R1+0xfc] ;  /* 0x0000fc0001e47983 */ /* 0x0003680000100800 */
[----:B------:R-:W2:Y:S01]  /*e320*/  LD.E R38, desc[UR6][R154.64+0xd0] ;  /* 0x0000d0069a267980 */ /* 0x000ea2000c101900 */
[----:B------:R-:W-:Y:S01]  /*e330*/  BSSY.RECONVERGENT B2, `(.L_x_4460) ;  /* 0x00002d5000027945 */ /* 0x000fe20003800200 */
[C---:B------:R-:W-:Y:S01]  /*e340*/  SHF.L.U64.HI R37, R96.reuse, 0x4, R97 ;  /* 0x0000000460257819 */ /* 0x040fe20000010261 */
[----:B------:R-:W-:Y:S01]  /*e350*/  IMAD.SHL.U32 R30, R96, 0x10, RZ ;  /* 0x00000010601e7824 */ /* 0x000fe200078e00ff */
[----:B------:R-:W3:Y:S01]  /*e360*/  S2R R159, SR_TID.X ;  /* 0x00000000009f7919 */ /* 0x000ee20000002100 */
[----:B--2---:R-:W-:-:S13]  /*e370*/  ISETP.NE.AND P0, PT, R38, RZ, PT ;  /* 0x000000ff2600720c */ /* 0x004fda0003f05270 */
[----:B-1-3--:R-:W-:Y:S05]  /*e380*/  @P0 BRA `(.L_x_4461) ;  /* 0x0000000000d80947 */ /* 0x00afea0003800000 */
[----:B-----5:R-:W-:Y:S01]  /*e390*/  IADD3 R0, PT, PT, -R153, R228, RZ ;  /* 0x000000e499007210 */ /* 0x020fe20007ffe1ff */
        /* <DEDUP_REMOVED lines=10> */
.L_x_4464:
[----:B------:R2:W-:Y:S02]  /*e440*/  STS.128 [R63], RZ ;  /* 0x000000ff3f007388 */ /* 0x0005e40000000c00 */
.L_x_4463:
[----:B------:R-:W-:Y:S05]  /*e450*/  BSYNC.RECONVERGENT B0 ;  /* 0x0000000000007941 */ /* 0x000fea0003800200 */
.L_x_4462:
        /* <DEDUP_REMOVED lines=17> */
.L_x_4466:
[----:B------:R-:W-:Y:S05]  /*e570*/  BSYNC.RECONVERGENT B0 ;  /* 0x0000000000007941 */ /* 0x000fea0003800200 */
.L_x_4465:
        /* <DEDUP_REMOVED lines=11> */
.L_x_4468:
[----:B------:R-:W-:Y:S05]  /*e630*/  BSYNC.RECONVERGENT B0 ;  /* 0x0000000000007941 */ /* 0x000fea0003800200 */
.L_x_4467:
        /* <DEDUP_REMOVED lines=11> */
.L_x_4461:
[----:B------:R-:W2:Y:S01]  /*e6f0*/  LD.E.64 R2, desc[UR6][R154.64+0xf0] ;  /* 0x0000f0069a027980 */ /* 0x000ea2000c101b00 */
[----:B------:R-:W-:-:S03]  /*e700*/  IMAD.MOV.U32 R0, RZ, RZ, RZ ;  /* 0x000000ffff007224 */ /* 0x000fc600078e00ff */
[----:B------:R-:W3:Y:S04]  /*e710*/  LD.E.U8 R4, desc[UR6][R154.64+0x1b3] ;  /* 0x0001b3069a047980 */ /* 0x000ee8000c101100 */
[----:B------:R-:W5:Y:S04]  /*e720*/  LD.E.64 R28, desc[UR6][R154.64+0x148] ;  /* 0x000148069a1c7980 */ /* 0x000f68000c101b00 */
[----:B------:R-:W5:Y:S01]  /*e730*/  LD.E.64 R26, desc[UR6][R154.64+0x150] ;  /* 0x000150069a1a7980 */ /* 0x000f62000c101b00 */
[----:B--2---:R-:W-:-:S04]  /*e740*/  ISETP.NE.U32.AND P0, PT, R2, RZ, PT ;  /* 0x000000ff0200720c */ /* 0x004fc80003f05070 */
[----:B------:R-:W-:-:S13]  /*e750*/  ISETP.NE.AND.EX P0, PT, R3, RZ, PT, P0 ;  /* 0x000000ff0300720c */ /* 0x000fda0003f05300 */
[----:B------:R-:W-:-:S05]  /*e760*/  @P0 IADD3 R2, P1, PT, R2, R157, RZ ;  /* 0x0000009d02020210 */ /* 0x000fca0007f3e0ff */
[----:B------:R-:W-:-:S05]  /*e770*/  @P0 IMAD.X R3, R3, 0x1, R158, P1 ;  /* 0x0000000103030824 */ /* 0x000fca00008e069e */
        /* <DEDUP_REMOVED lines=13> */
[----:B------:R1:W5:Y:S02]  /*e850*/  LD.E R19, desc[UR6][R154.64+0xc0] ;  /* 0x0000c0069a137980 */ /* 0x000364000c101900 */
[----:B-----5:R-:W-:Y:S01]  /*e860*/  IMAD.IADD R24, R228, 0x1, -R153 ;  /* 0x00000001e4187824 */ /* 0x020fe200078e0a99 */
[----:B------:R-:W-:Y:S01]  /*e870*/  BSSY.RECONVERGENT B1, `(.L_x_4471) ;  /* 0x0000041000017945 */ /* 0x000fe20003800200 */
[C---:B------:R-:W-:Y:S01]  /*e880*/  IMAD.SHL.U32 R0, R2.reuse, 0x2, RZ ;  /* 0x0000000202007824 */ /* 0x040fe200078e00ff */
[----:B------:R-:W-:Y:S02]  /*e890*/  SHF.L.U64.HI R2, R2, 0x1, R3 ;  /* 0x0000000102027819 */ /* 0x000fe40000010203 */
[----:B------:R-:W-:Y:S02]  /*e8a0*/  ISETP.GE.AND P2, PT, R60, R24, PT ;  /* 0x000000183c00720c */ /* 0x000fe40003f46270 */
[-C--:B------:R-:W-:Y:S02]  /*e8b0*/  IADD3 R22, P1, PT, R28, R0.reuse, RZ ;  /* 0x000000001c167210 */ /* 0x080fe40007f3e0ff */
[----:B------:R-:W-:-:S03]  /*e8c0*/  IADD3 R20, P0, PT, R26, R0, RZ ;  /* 0x000000001a147210 */ /* 0x000fc60007f1e0ff */
[--C-:B------:R-:W-:Y:S02]  /*e8d0*/  IMAD.X R23, R29, 0x1, R2.reuse, P1 ;  /* 0x000000011d177824 */ /* 0x100fe400008e0602 */
[----:B------:R-:W-:-:S04]  /*e8e0*/  IMAD.X R21, R27, 0x1, R2, P0 ;  /* 0x000000011b157824 */ /* 0x000fc800000e0602 */
[----:B------:R-:W-:Y:S05]  /*e8f0*/  @P2 BRA `(.L_x_4472) ;  /* 0x0000000000e02947 */ /* 0x000fea0003800000 */
        /* <DEDUP_REMOVED lines=52> */
.L_x_4475:
[----:B------:R-:W-:Y:S05]  /*ec40*/  BSYNC.RECONVERGENT B0 ;  /* 0x0000000000007941 */ /* 0x000fea0003800200 */
.L_x_4474:
[----:B-----5:R3:W-:Y:S01]  /*ec50*/  STS.128 [R63], R4 ;  /* 0x000000043f007388 */ /* 0x0207e20000000c00 */
[----:B------:R-:W-:Y:S05]  /*ec60*/  BRA `(.L_x_4472) ;  /* 0x0000000000047947 */ /* 0x000fea0003800000 */
.L_x_4473:
[----:B------:R2:W-:Y:S02]  /*ec70*/  STS.128 [R63], RZ ;  /* 0x000000ff3f007388 */ /* 0x0005e40000000c00 */
.L_x_4472:
[----:B------:R-:W-:Y:S05]  /*ec80*/  BSYNC.RECONVERGENT B1 ;  /* 0x0000000000017941 */ /* 0x000fea0003800200 */
.L_x_4471:
        /* <DEDUP_REMOVED lines=9> */
[----:B---3--:R3:W5:Y:S01]  /*ed20*/  LD.E.128 R4, desc[UR6][R16.64] ;  /* 0x0000000610047980 */ /* 0x008762000c101d00 */
        /* <DEDUP_REMOVED lines=47> */
.L_x_4479:
[----:B------:R-:W-:Y:S05]  /*f020*/  BSYNC.RECONVERGENT B0 ;  /* 0x0000000000007941 */ /* 0x000fea0003800200 */
.L_x_4478:
[----:B-----5:R1:W-:Y:S02]  /*f030*/  STS.128 [R63+0x800], R4 ;  /* 0x000800043f007388 */ /* 0x0203e40000000c00 */
.L_x_4477:
[----:B------:R-:W-:Y:S05]  /*f040*/  BSYNC.RECONVERGENT B1 ;  /* 0x0000000000017941 */ /* 0x000fea0003800200 */
.L_x_4476:
[----:B------:R-:W-:Y:S01]  /*f050*/  IADD3 R41, PT, PT, R60, 0x20, RZ ;  /* 0x000000203c297810 */ /* 0x000fe20007ffe0ff */
[----:B------:R-:W-:Y:S03]  /*f060*/  BSSY.RECONVERGENT B1, `(.L_x_4480) ;  /* 0x000003a000017945 */ /* 0x000fe60003800200 */
[----:B------:R-:W-:-:S13]  /*f070*/  ISETP.GE.AND P0, PT, R41, R24, PT ;  /* 0x000000182900720c */ /* 0x000fda0003f06270 */
[----:B------:R-:W-:Y:S05]  /*f080*/  @P0 BRA `(.L_x_4481) ;  /* 0x0000000000dc0947 */ /* 0x000fea0003800000 */
[----:B------:R-:W-:-:S13]  /*f090*/  ISETP.GE.AND P0, PT, R14, R19, PT ;  /* 0x000000130e00720c */ /* 0x000fda0003f06270 */
        /* <DEDUP_REMOVED lines=8> */
[----:B------:R-:W3:Y:S04]  /*f120*/  LD.E.64 R8, desc[UR6][R20.64] ;  /* 0x0000000614087980 */ /* 0x000ee8000c101b00 */
[----:B------:R-:W2:Y:S01]  /*f130*/  LD.E.64 R10, desc[UR6][R22.64] ;  /* 0x00000006160a7980 */ /* 0x000ea2000c101b00 */
        /* <DEDUP_REMOVED lines=8> */
[----:B---3--:R-:W-:Y:S02]  /*f1c0*/  LOP3.LUT R26, R8, 0xffff0000, RZ, 0xc0, !PT ;  /* 0xffff0000081a7812 */ /* 0x008fe400078ec0ff */
[----:B------:R-:W-:Y:S02]  /*f1d0*/  LOP3.LUT R28, R9, 0xffff0000, RZ, 0xc0, !PT ;  /* 0xffff0000091c7812 */ /* 0x000fe400078ec0ff */
[C---:B--2---:R-:W-:Y:S01]  /*f1e0*/  LOP3.LUT R25, R10.reuse, 0xffff0000, RZ, 0xc0, !PT ;  /* 0xffff00000a197812 */ /* 0x044fe200078ec0ff */
        /* <DEDUP_REMOVED lines=31> */
.L_x_4483:
[----:B------:R-:W-:Y:S05]  /*f3e0*/  BSYNC.RECONVERGENT B0 ;  /* 0x0000000000007941 */ /* 0x000fea0003800200 */
.L_x_4482:
[----:B-----5:R1:W-:Y:S02]  /*f3f0*/  STS.128 [R63+0x1000], R4 ;  /* 0x001000043f007388 */ /* 0x0203e40000000c00 */
.L_x_4481:
[----:B------:R-:W-:Y:S05]  /*f400*/  BSYNC.RECONVERGENT B1 ;  /* 0x0000000000017941 */ /* 0x000fea0003800200 */
.L_x_4480:
[----:B------:R-:W-:-:S04]  /*f410*/  IADD3 R31, PT, PT, R60, 0x30, RZ ;  /* 0x000000303c1f7810 */ /* 0x000fc80007ffe0ff */
        /* <DEDUP_REMOVED lines=55> */
.L_x_4485:
[----:B------:R-:W-:Y:S05]  /*f790*/  BSYNC.RECONVERGENT B0 ;  /* 0x0000000000007941 */ /* 0x000fea0003800200 */
.L_x_4484:
[----:B-----5:R1:W-:Y:S01]  /*f7a0*/  STS.128 [R63+0x1800], R4 ;  /* 0x001800043f007388 */ /* 0x0203e20000000c00 */
[----:B------:R-:W-:Y:S05]  /*f7b0*/  BRA `(.L_x_4469) ;  /* 0x0000001800307947 */ /* 0x000fea0003800000 */
.L_x_4470:
[----:B------:R1:W5:Y:S02]  /*f7c0*/  LD.E R40, desc[UR6][R154.64+0xc0] ;  /* 0x0000c0069a287980 */ /* 0x000364000c101900 */
[----:B-----5:R-:W-:Y:S01]  /*f7d0*/  IMAD.IADD R42, R228, 0x1, -R153 ;  /* 0x00000001e42a7824 */ /* 0x020fe200078e0a99 */
[----:B------:R-:W-:Y:S01]  /*f7e0*/  ISETP.GE.AND P1, PT, R14, R0, PT ;  /* 0x000000000e00720c */ /* 0x000fe20003f26270 */
[----:B------:R-:W-:Y:S01]  /*f7f0*/  IMAD.MOV R39, RZ, RZ, -R0 ;  /* 0x000000ffff277224 */ /* 0x000fe200078e0a00 */
[----:B------:R-:W-:Y:S02]  /*f800*/  BSSY.RECONVERGENT B1, `(.L_x_4486) ;  /* 0x0000063000017945 */ /* 0x000fe40003800200 */
[----:B------:R-:W-:Y:S02]  /*f810*/  ISETP.GE.AND P0, PT, R60, R42, PT ;  /* 0x0000002a3c00720c */ /* 0x000fe40003f06270 */
[----:B------:R-:W-:Y:S02]  /*f820*/  SEL R24, R0, R39, !P1 ;  /* 0x0000002700187207 */ /* 0x000fe40004800000 */
[----:B------:R-:W-:-:S02]  /*f830*/  SHF.R.S32.HI R48, RZ, 0x1f, R39 ;  /* 0x0000001fff307819 */ /* 0x000fc40000011427 */
[----:B------:R-:W-:-:S07]  /*f840*/  SHF.R.S32.HI R25, RZ, 0x1f, R24 ;  /* 0x0000001fff197819 */ /* 0x000fce0000011418 */
        /* <DEDUP_REMOVED lines=90> */
.L_x_4490:
[----:B------:R-:W-:Y:S05]  /*fdf0*/  BSYNC.RECONVERGENT B0 ;  /* 0x0000000000007941 */ /* 0x000fea0003800200 */
.L_x_4489:
[----:B-----5:R2:W-:Y:S01]  /*fe00*/  STS.128 [R63], R4 ;  /* 0x000000043f007388 */ /* 0x0205e20000000c00 */
[----:B------:R-:W-:Y:S05]  /*fe10*/  BRA `(.L_x_4487) ;  /* 0x0000000000047947 */ /* 0x000fea0003800000 */
.L_x_4488:
[----:B------:R3:W-:Y:S02]  /*fe20*/  STS.128 [R63], RZ ;  /* 0x000000ff3f007388 */ /* 0x0007e40000000c00 */
.L_x_4487:
[----:B------:R-:W-:Y:S05]  /*fe30*/  BSYNC.RECONVERGENT B1 ;  /* 0x0000000000017941 */ /* 0x000fea0003800200 */
.L_x_4486:
        /* <DEDUP_REMOVED lines=45> */
[----:B----4-:R-:W-:Y:S01]  /*10110*/  SHF.L.U32 R7, R20, 0x10, RZ ;  /* 0x0000001014077819 */ /* 0x010fe200000006ff */
        /* <DEDUP_REMOVED lines=17> */
[C---:B--2---:R-:W-:Y:S01]  /*10230*/  IMAD.U32 R9, R16.reuse, 0x10000, RZ ;  /* 0x0001000010097824 */ /* 0x044fe200078e00ff */
        /* <DEDUP_REMOVED lines=30> */
.L_x_4494:
[----:B------:R-:W-:Y:S05]  /*10420*/  BSYNC.RECONVERGENT B0 ;  /* 0x0000000000007941 */ /* 0x000fea0003800200 */
.L_x_4493:
[----:B-----5:R1:W-:Y:S02]  /*10430*/  STS.128 [R63+0x800], R4 ;  /* 0x000800043f007388 */ /* 0x0203e40000000c00 */
.L_x_4492:
[----:B------:R-:W-:Y:S05]  /*10440*/  BSYNC.RECONVERGENT B1 ;  /* 0x0000000000017941 */ /* 0x000fea0003800200 */
.L_x_4491:
[----:B------:R-:W-:Y:S01]  /*10450*/  IADD3 R41, PT, PT, R60, 0x20, RZ ;  /* 0x000000203c297810 */ /* 0x000fe20007ffe0ff */
[----:B------:R-:W-:Y:S03]  /*10460*/  BSSY.RECONVERGENT B1, `(.L_x_4495) ;  /* 0x000005f000017945 */ /* 0x000fe60003800200 */
[----:B------:R-:W-:-:S13]  /*10470*/  ISETP.GE.AND P0, PT, R41, R42, PT ;  /* 0x0000002a2900720c */ /* 0x000fda0003f06270 */
[----:B------:R-:W-:Y:S05]  /*10480*/  @P0 BRA `(.L_x_4496) ;  /* 0x0000000400700947 */ /* 0x000fea0003800000 */
[----:B------:R-:W-:-:S13]  /*10490*/  ISETP.GE.AND P0, PT, R14, R40, PT ;  /* 0x000000280e00720c */ /* 0x000fda0003f06270 */
        /* <DEDUP_REMOVED lines=89> */
.L_x_4498:
[----:B------:R-:W-:Y:S05]  /*10a30*/  BSYNC.RECONVERGENT B0 ;  /* 0x0000000000007941 */ /* 0x000fea0003800200 */
.L_x_4497:
[----:B-----5:R2:W-:Y:S02]  /*10a40*/  STS.128 [R63+0x1000], R4 ;  /* 0x001000043f007388 */ /* 0x0205e40000000c00 */
.L_x_4496:
[----:B------:R-:W-:Y:S05]  /*10a50*/  BSYNC.RECONVERGENT B1 ;  /* 0x0000000000017941 */ /* 0x000fea0003800200 */
.L_x_4495:
[----:B------:R-:W-:-:S04]  /*10a60*/  IADD3 R31, PT, PT, R60, 0x30, RZ ;  /* 0x000000303c1f7810 */ /* 0x000fc80007ffe0ff */
[----:B------:R-:W-:-:S13]  /*10a70*/  ISETP.GE.AND P0, PT, R31, R42, PT ;  /* 0x0000002a1f00720c */ /* 0x000fda0003f06270 */
[----:B------:R-:W-:Y:S05]  /*10a80*/  @P0 BRA `(.L_x_4469) ;  /* 0x00000004007c0947 */ /* 0x000fea0003800000 */
[----:B------:R-:W-:-:S13]  /*10a90*/  ISETP.GE.AND P0, PT, R14, R40, PT ;  /* 0x000000280e00720c */ /* 0x000fda0003f06270 */
[----:B------:R1:W-:Y:S01]  /*10aa0*/  @P0 STS.128 [R63+0x1800], RZ ;  /* 0x001800ff3f000388 */ /* 0x0003e20000000c00 */
[----:B------:R-:W-:Y:S05]  /*10ab0*/  @P0 BRA `(.L_x_4469) ;  /* 0x0000000400700947 */ /* 0x000fea0003800000 */
[----:B-12---:R-:W-:-:S04]  /*10ac0*/  LEA R4, P0, R96, R12, 0x6 ;  /* 0x0000000c60047211 */ /* 0x006fc800078030ff */
        /* <DEDUP_REMOVED lines=17> */
[----:B------:R-:W2:Y:S04]  /*10be0*/  LD.E.128 R20, desc[UR6][R8.64] ;  /* 0x0000000608147980 */ /* 0x000ea8000c101d00 */
[----:B------:R-:W-:Y:S01]  /*10bf0*/  IMAD.X R11, R27, 0x1, R3, P0 ;  /* 0x000000011b0b7824 */ /* 0x000fe200000e0603 */
[----:B------:R-:W-:-:S05]  /*10c00*/  IADD3 R16, P0, PT, R28, R16, RZ ;  /* 0x000000101c107210 */ /* 0x000fca0007f1e0ff */
[----:B------:R-:W-:-:S06]  /*10c10*/  IMAD.X R17, R29, 0x1, R3, P0 ;  /* 0x000000011d117824 */ /* 0x000fcc00000e0603 */
[----:B------:R-:W3:Y:S04]  /*10c20*/  LD.E.128 R16, desc[UR6][R16.64] ;  /* 0x0000000610107980 */ /* 0x000ee8000c101d00 */
[----:B------:R-:W4:Y:S01]  /*10c30*/  LD.E.128 R8, desc[UR6][R10.64] ;  /* 0x000000060a087980 */ /* 0x000f22000c101d00 */
        /* <DEDUP_REMOVED lines=8> */
[C---:B--2---:R-:W-:Y:S01]  /*10cc0*/  IMAD.U32 R7, R20.reuse, 0x10000, RZ ;  /* 0x0001000014077824 */ /* 0x044fe200078e00ff */
[----:B------:R-:W-:Y:S01]  /*10cd0*/  LOP3.LUT R30, R20, 0xffff0000, RZ, 0xc0, !PT ;  /* 0xffff0000141e7812 */ /* 0x000fe200078ec0ff */
[C---:B------:R-:W-:Y:S01]  /*10ce0*/  IMAD.U32 R32, R21.reuse, 0x10000, RZ ;  /* 0x0001000015207824 */ /* 0x040fe200078e00ff */
[----:B------:R-:W-:Y:S02]  /*10cf0*/  LOP3.LUT R20, R21, 0xffff0000, RZ, 0xc0, !PT ;  /* 0xffff000015147812 */ /* 0x000fe400078ec0ff */
[C---:B------:R-:W-:Y:S02]  /*10d00*/  SHF.L.U32 R21, R22.reuse, 0x10, RZ ;  /* 0x0000001016157819 */ /* 0x040fe400000006ff */
[----:B------:R-:W-:Y:S01]  /*10d10*/  LOP3.LUT R33, R22, 0xffff0000, RZ, 0xc0, !PT ;  /* 0xffff000016217812 */ /* 0x000fe200078ec0ff */
[C---:B------:R-:W-:Y:S01]  /*10d20*/  IMAD.U32 R34, R23.reuse, 0x10000, RZ ;  /* 0x0001000017227824 */ /* 0x040fe200078e00ff */
[----:B------:R-:W-:Y:S01]  /*10d30*/  LOP3.LUT R22, R23, 0xffff0000, RZ, 0xc0, !PT ;  /* 0xffff000017167812 */ /* 0x000fe200078ec0ff */
[C---:B----4-:R-:W-:Y:S01]  /*10d40*/  IMAD.U32 R6, R8.reuse, 0x10000, RZ ;  /* 0x0001000008067824 */ /* 0x050fe200078e00ff */
        /* <DEDUP_REMOVED lines=17> */
[C---:B---3--:R-:W-:Y:S01]  /*10e60*/  IMAD.U32 R9, R16.reuse, 0x10000, RZ ;  /* 0x0001000010097824 */ /* 0x048fe200078e00ff */
        /* <DEDUP_REMOVED lines=31> */
.L_x_4500:
[----:B------:R-:W-:Y:S05]  /*11060*/  BSYNC.RECONVERGENT B0 ;  /* 0x0000000000007941 */ /* 0x000fea0003800200 */
.L_x_4499:
[----:B-----5:R1:W-:Y:S02]  /*11070*/  STS.128 [R63+0x1800], R4 ;  /* 0x001800043f007388 */ /* 0x0203e40000000c00 */
.L_x_4469:
[----:B------:R-:W-:Y:S05]  /*11080*/  BSYNC.RECONVERGENT B2 ;  /* 0x0000000000027941 */ /* 0x000fea0003800200 */
.L_x_4460:
[----:B------:R-:W-:Y:S01]  /*11090*/  IADD3 R0, PT, PT, -R103, R151, RZ ;  /* 0x0000009767007210 */ /* 0x000fe20007ffe1ff */
[----:B------:R-:W-:Y:S03]  /*110a0*/  BSSY.RECONVERGENT B0, `(.L_x_4501) ;  /* 0x000000d000007945 */ /* 0x000fe60003800200 */
[----:B------:R-:W-:-:S13]  /*110b0*/  ISETP.GE.AND P2, PT, R60, R0, PT ;  /* 0x000000003c00720c */ /* 0x000fda0003f46270 */
[----:B------:R-:W-:Y:S05]  /*110c0*/  @P2 BRA `(.L_x_4502) ;  /* 0x0000000000282947 */ /* 0x000fea0003800000 */
[----:B------:R-:W-:-:S13]  /*110d0*/  ISETP.GE.AND P0, PT, R14, R250, PT ;  /* 0x000000fa0e00720c */ /* 0x000fda0003f06270 */
[----:B------:R-:W-:Y:S05]  /*110e0*/  @P0 BRA `(.L_x_4503) ;  /* 0x00000000001c0947 */ /* 0x000fea0003800000 */
[----:B-1--4-:R-:W-:Y:S02]  /*110f0*/  MOV R2, R245 ;  /* 0x000000f500027202 */ /* 0x012fe40000000f00 */
[----:B------:R-:W-:-:S05]  /*11100*/  MOV R3, R244 ;  /* 0x000000f400037202 */ /* 0x000fca0000000f00 */
[----:B------:R-:W-:Y:S01]  /*11110*/  @!PT LDS RZ, [RZ] ;  /* 0x00000000fffff984 */ /* 0x000fe20000000800 */
[----:B------:R-:W-:Y:S01]  /*11120*/  @!PT LDS RZ, [RZ] ;  /* 0x00000000fffff984 */ /* 0x000fe20000000800 */
[----:B------:R-:W-:Y:S01]  /*11130*/  @!PT LDS RZ, [RZ] ;  /* 0x00000000fffff984 */ /* 0x000fe20000000800 */
[----:B------:R1:W-:Y:S01]  /*11140*/  LDGSTS.E.BYPASS.LTC128B.128 [R63+0x2000], desc[UR6][R2.64] ;  /* 0x02000000023f7fae */ /* 0x0003e2000b981a06 */
[----:B------:R-:W-:Y:S05]  /*11150*/  BRA `(.L_x_4502) ;  /* 0x0000000000047947 */ /* 0x000fea0003800000 */
.L_x_4503:
[----:B------:R1:W-:Y:S02]  /*11160*/  STS.128 [R63+0x2000], RZ ;  /* 0x002000ff3f007388 */ /* 0x0003e40000000c00 */
.L_x_4502:
[----:B------:R-:W-:Y:S05]  /*11170*/  BSYNC.RECONVERGENT B0 ;  /* 0x0000000000007941 */ /* 0x000fea0003800200 */
.L_x_4501:
[----:B------:R-:W-:Y:S01]  /*11180*/  ISETP.GE.AND P1, PT, R47, R0, PT ;  /* 0x000000002f00720c */ /* 0x000fe20003f26270 */
[----:B------:R-:W-:Y:S01]  /*11190*/  BSSY.RECONVERGENT B0, `(.L_x_4504) ;  /* 0x000000c000007945 */ /* 0x000fe20003800200 */
[----:B-1--4-:R-:W-:-:S04]  /*111a0*/  LEA R2, P0, R81, R245, 0x1 ;  /* 0x000000f551027211 */ /* 0x012fc800078008ff */
[----:B------:R-:W-:-:S07]  /*111b0*/  LEA.HI.X R3, R81, R244, R92, 0x1, P0 ;  /* 0x000000f451037211 */ /* 0x000fce00000f0c5c */
        /* <DEDUP_REMOVED lines=8> */
.L_x_4506:
[----:B------:R4:W-:Y:S02]  /*11240*/  STS.128 [R63+0x2800], RZ ;  /* 0x002800ff3f007388 */ /* 0x0009e40000000c00 */
.L_x_4505:
[----:B------:R-:W-:Y:S05]  /*11250*/  BSYNC.RECONVERGENT B0 ;  /* 0x0000000000007941 */ /* 0x000fea0003800200 */
.L_x_4504:
[----:B------:R-:W-:Y:S01]  /*11260*/  ISETP.GE.AND P0, PT, R41, R0, PT ;  /* 0x000000002900720c */ /* 0x000fe20003f06270 */
[----:B------:R-:W-:-:S12]  /*11270*/  BSSY.RECONVERGENT B0, `(.L_x_4507) ;  /* 0x000000c000007945 */ /* 0x000fd80003800200 */
[----:B------:R-:W-:Y:S05]  /*11280*/  @P0 BRA `(.L_x_4508) ;  /* 0x0000000000280947 */ /* 0x000fea0003800000 */
[----:B------:R-:W-:-:S13]  /*11290*/  ISETP.GE.AND P0, PT, R14, R250, PT ;  /* 0x000000fa0e00720c */ /* 0x000fda0003f06270 */
[----:B------:R-:W-:Y:S05]  /*112a0*/  @P0 BRA `(.L_x_4509) ;  /* 0x00000000001c0947 */ /* 0x000fea0003800000 */
[----:B--23--:R-:W-:-:S04]  /*112b0*/  LEA R4, P0, R234, R2, 0x5 ;  /* 0x00000002ea047211 */ /* 0x00cfc800078028ff */
[----:B------:R-:W-:-:S05]  /*112c0*/  LEA.HI.X R5, R234, R3, R235, 0x5, P0 ;  /* 0x00000003ea057211 */ /* 0x000fca00000f2ceb */
[----:B------:R-:W-:Y:S01]  /*112d0*/  @!PT LDS RZ, [RZ] ;  /* 0x00000000fffff984 */ /* 0x000fe20000000800 */
[----:B------:R-:W-:Y:S01]  /*112e0*/  @!PT LDS RZ, [RZ] ;  /* 0x00000000fffff984 */ /* 0x000fe20000000800 */
[----:B------:R-:W-:Y:S01]  /*112f0*/  @!PT LDS RZ, [RZ] ;  /* 0x00000000fffff984 */ /* 0x000fe20000000800 */
[----:B------:R2:W-:Y:S01]  /*11300*/  LDGSTS.E.BYPASS.LTC128B.128 [R63+0x3000], desc[UR6][R4.64] ;  /* 0x03000000043f7fae */ /* 0x0005e2000b981a06 */
[----:B------:R-:W-:Y:S05]  /*11310*/  BRA `(.L_x_4508) ;  /* 0x0000000000047947 */ /* 0x000fea0003800000 */
.L_x_4509:
[----:B------:R1:W-:Y:S02]  /*11320*/  STS.128 [R63+0x3000], RZ ;  /* 0x003000ff3f007388 */ /* 0x0003e40000000c00 */
.L_x_4508:
[----:B------:R-:W-:Y:S05]  /*11330*/  BSYNC.RECONVERGENT B0 ;  /* 0x0000000000007941 */ /* 0x000fea0003800200 */
.L_x_4507:
        /* <DEDUP_REMOVED lines=12> */
.L_x_4512:
[----:B------:R1:W-:Y:S02]  /*11400*/  STS.128 [R63+0x3800], RZ ;  /* 0x003800ff3f007388 */ /* 0x0003e40000000c00 */
.L_x_4511:
[----:B------:R-:W-:Y:S05]  /*11410*/  BSYNC.RECONVERGENT B0 ;  /* 0x0000000000007941 */ /* 0x000fea0003800200 */
.L_x_4510:
[----:B------:R-:W-:Y:S01]  /*11420*/  IADD3 R20, PT, PT, R60, 0x40, RZ ;  /* 0x000000403c147810 */ /* 0x000fe20007ffe0ff */
[----:B------:R-:W-:Y:S03]  /*11430*/  BSSY.RECONVERGENT B0, `(.L_x_4513) ;  /* 0x0000010000007945 */ /* 0x000fe60003800200 */
[----:B------:R-:W-:-:S13]  /*11440*/  ISETP.GE.AND P0, PT, R20, R0, PT ;  /* 0x000000001400720c */ /* 0x000fda0003f06270 */
[----:B------:R-:W-:Y:S05]  /*11450*/  @P0 BRA `(.L_x_4514) ;  /* 0x0000000000340947 */ /* 0x000fea0003800000 */
[----:B------:R-:W-:-:S13]  /*11460*/  ISETP.GE.AND P0, PT, R14, R250, PT ;  /* 0x000000fa0e00720c */ /* 0x000fda0003f06270 */
[----:B------:R-:W-:Y:S05]  /*11470*/  @P0 BRA `(.L_x_4515) ;  /* 0x0000000000280947 */ /* 0x000fea0003800000 */
[----:B--23--:R-:W-:Y:S01]  /*11480*/  MOV R4, R2 ;  /* 0x0000000200047202 */ /* 0x00cfe20000000f00 */
        /* <DEDUP_REMOVED lines=9> */
.L_x_4515:
[----:B------:R1:W-:Y:S02]  /*11520*/  STS.128 [R63+0x4000], RZ ;  /* 0x004000ff3f007388 */ /* 0x0003e40000000c00 */
.L_x_4514:
[----:B------:R-:W-:Y:S05]  /*11530*/  BSYNC.RECONVERGENT B0 ;  /* 0x0000000000007941 */ /* 0x000fea0003800200 */
.L_x_4513:
[----:B------:R-:W-:Y:S01]  /*11540*/  IADD3 R19, PT, PT, R60, 0x50, RZ ;  /* 0x000000503c137810 */ /* 0x000fe20007ffe0ff */
[----:B------:R-:W-:Y:S03]  /*11550*/  BSSY.RECONVERGENT B0, `(.L_x_4516) ;  /* 0x000000d000007945 */ /* 0x000fe60003800200 */
[----:B------:R-:W-:-:S13]  /*11560*/  ISETP.GE.AND P0, PT, R19, R0, PT ;  /* 0x000000001300720c */ /* 0x000fda0003f06270 */
        /* <DEDUP_REMOVED lines=10> */
.L_x_4518:
[----:B------:R1:W-:Y:S02]  /*11610*/  STS.128 [R63+0x4800], RZ ;  /* 0x004800ff3f007388 */ /* 0x0003e40000000c00 */
.L_x_4517:
[----:B------:R-:W-:Y:S05]  /*11620*/  BSYNC.RECONVERGENT B0 ;  /* 0x0000000000007941 */ /* 0x000fea0003800200 */
.L_x_4516:
        /* <DEDUP_REMOVED lines=16> */
.L_x_4521:
[----:B------:R1:W-:Y:S02]  /*11730*/  STS.128 [R63+0x5000], RZ ;  /* 0x005000ff3f007388 */ /* 0x0003e40000000c00 */
.L_x_4520:
[----:B------:R-:W-:Y:S05]  /*11740*/  BSYNC.RECONVERGENT B0 ;  /* 0x0000000000007941 */ /* 0x000fea0003800200 */
.L_x_4519:
[----:B---3--:R-:W-:Y:S01]  /*11750*/  IADD3 R17, PT, PT, R60, 0x70, RZ ;  /* 0x000000703c117810 */ /* 0x008fe20007ffe0ff */
        /* <DEDUP_REMOVED lines=15> */
.L_x_4524:
[----:B------:R3:W-:Y:S02]  /*11850*/  STS.128 [R63+0x5800], RZ ;  /* 0x005800ff3f007388 */ /* 0x0007e40000000c00 */
.L_x_4523:
[----:B------:R-:W-:Y:S05]  /*11860*/  BSYNC.RECONVERGENT B0 ;  /* 0x0000000000007941 */ /* 0x000fea0003800200 */
.L_x_4522:
[----:B------:R-:W-:Y:S01]  /*11870*/  LOP3.LUT R16, R60, 0x80, RZ, 0xfc, !PT ;  /* 0x000000803c107812 */ /* 0x000fe200078efcff */
        /* <DEDUP_REMOVED lines=15> */
.L_x_4527:
[----:B------:R1:W-:Y:S02]  /*11970*/  STS.128 [R63+0x6000], RZ ;  /* 0x006000ff3f007388 */ /* 0x0003e40000000c00 */
.L_x_4526:
[----:B------:R-:W-:Y:S05]  /*11980*/  BSYNC.RECONVERGENT B0 ;  /* 0x0000000000007941 */ /* 0x000fea0003800200 */
.L_x_4525:
[----:B--2---:R-:W-:Y:S01]  /*11990*/  IADD3 R13, PT, PT, R60, 0x90, RZ ;  /* 0x000000903c0d7810 */ /* 0x004fe20007ffe0ff */
[----:B------:R-:W-:Y:S03]  /*119a0*/  BSSY.RECONVERGENT B0, `(.L_x_4528) ;  /* 0x000000d000007945 */ /* 0x000fe60003800200 */
[----:B------:R-:W-:-:S13]  /*119b0*/  ISETP.GE.AND P0, PT, R13, R0, PT ;  /* 0x000000000d00720c */ /* 0x000fda0003f06270 */
[----:B------:R-:W-:Y:S05]  /*119c0*/  @P0 BRA `(.L_x_4529) ;  /* 0x0000000000280947 */ /* 0x000fea0003800000 */
[----:B------:R-:W-:-:S13]  /*119d0*/  ISETP.GE.AND P0, PT, R14, R250, PT ;  /* 0x000000fa0e00720c */ /* 0x000fda0003f06270 */
[----:B------:R-:W-:Y:S05]  /*119e0*/  @P0 BRA `(.L_x_4530) ;  /* 0x00000000001c0947 */ /* 0x000fea0003800000 */
[----:B---3--:R-:W-:-:S04]  /*119f0*/  LEA R4, P0, R234, R2, 0x8 ;  /* 0x00000002ea047211 */ /* 0x008fc800078040ff */
[----:B------:R-:W-:-:S05]  /*11a00*/  LEA.HI.X R5, R234, R3, R235, 0x8, P0 ;  /* 0x00000003ea057211 */ /* 0x000fca00000f44eb */
[----:B------:R-:W-:Y:S01]  /*11a10*/  @!PT LDS RZ, [RZ] ;  /* 0x00000000fffff984 */ /* 0x000fe20000000800 */
[----:B------:R-:W-:Y:S01]  /*11a20*/  @!PT LDS RZ, [RZ] ;  /* 0x00000000fffff984 */ /* 0x000fe20000000800 */
[----:B------:R-:W-:Y:S01]  /*11a30*/  @!PT LDS RZ, [RZ] ;  /* 0x00000000fffff984 */ /* 0x000fe20000000800 */
[----:B------:R2:W-:Y:S01]  /*11a40*/  LDGSTS.E.BYPASS.LTC128B.128 [R63+0x6800], desc[UR6][R4.64] ;  /* 0x06800000043f7fae */ /* 0x0005e2000b981a06 */
[----:B------:R-:W-:Y:S05]  /*11a50*/  BRA `(.L_x_4529) ;  /* 0x0000000000047947 */ /* 0x000fea0003800000 */
.L_x_4530:
[----:B------:R2:W-:Y:S02]  /*11a60*/  STS.128 [R63+0x6800], RZ ;  /* 0x006800ff3f007388 */ /* 0x0005e40000000c00 */
.L_x_4529:
[----:B------:R-:W-:Y:S05]  /*11a70*/  BSYNC.RECONVERGENT B0 ;  /* 0x0000000000007941 */ /* 0x000fea0003800200 */
.L_x_4528:
        /* <DEDUP_REMOVED lines=16> */
.L_x_4533:
[----:B------:R1:W-:Y:S02]  /*11b80*/  STS.128 [R63+0x7000], RZ ;  /* 0x007000ff3f007388 */ /* 0x0003e40000000c00 */
.L_x_4532:
[----:B------:R-:W-:Y:S05]  /*11b90*/  BSYNC.RECONVERGENT B0 ;  /* 0x0000000000007941 */ /* 0x000fea0003800200 */
.L_x_4531:
        /* <DEDUP_REMOVED lines=16> */
.L_x_4536:
[----:B------:R1:W-:Y:S02]  /*11ca0*/  STS.128 [R63+0x7800], RZ ;  /* 0x007800ff3f007388 */ /* 0x0003e40000000c00 */
.L_x_4535:
[----:B------:R-:W-:Y:S05]  /*11cb0*/  BSYNC.RECONVERGENT B0 ;  /* 0x0000000000007941 */ /* 0x000fea0003800200 */
.L_x_4534:
        /* <DEDUP_REMOVED lines=16> */
.L_x_4539:
[----:B------:R1:W-:Y:S02]  /*11dc0*/  STS.128 [R63+0x8000], RZ ;  /* 0x008000ff3f007388 */ /* 0x0003e40000000c00 */
.L_x_4538:
[----:B------:R-:W-:Y:S05]  /*11dd0*/  BSYNC.RECONVERGENT B0 ;  /* 0x0000000000007941 */ /* 0x000fea0003800200 */
.L_x_4537:
        /* <DEDUP_REMOVED lines=16> */
.L_x_4542:
[----:B------:R1:W-:Y:S02]  /*11ee0*/  STS.128 [R63+0x8800], RZ ;  /* 0x008800ff3f007388 */ /* 0x0003e40000000c00 */
.L_x_4541:
[----:B------:R-:W-:Y:S05]  /*11ef0*/  BSYNC.RECONVERGENT B0 ;  /* 0x0000000000007941 */ /* 0x000fea0003800200 */
.L_x_4540:
        /* <DEDUP_REMOVED lines=16> */
.L_x_4545:
[----:B------:R1:W-:Y:S02]  /*12000*/  STS.128 [R63+0x9000], RZ ;  /* 0x009000ff3f007388 */ /* 0x0003e40000000c00 */
.L_x_4544:
[----:B------:R-:W-:Y:S05]  /*12010*/  BSYNC.RECONVERGENT B0 ;  /* 0x0000000000007941 */ /* 0x000fea0003800200 */
.L_x_4543:
[----:B------:R-:W-:Y:S01]  /*12020*/  IADD3 R60, PT, PT, R60, 0xf0, RZ ;  /* 0x000000f03c3c7810 */ /* 0x000fe20007ffe0ff */
[----:B------:R-:W-:Y:S03]  /*12030*/  BSSY.RECONVERGENT B0, `(.L_x_4546) ;  /* 0x000000e000007945 */ /* 0x000fe60003800200 */
[----:B------:R-:W-:-:S13]  /*12040*/  ISETP.GE.AND P0, PT, R60, R0, PT ;  /* 0x000000003c00720c */ /* 0x000fda0003f06270 */
[----:B------:R-:W-:Y:S05]  /*12050*/  @P0 BRA `(.L_x_4547) ;  /* 0x00000000002c0947 */ /* 0x000fea0003800000 */
[----:B------:R-:W-:-:S13]  /*12060*/  ISETP.GE.AND P0, PT, R14, R250, PT ;  /* 0x000000fa0e00720c */ /* 0x000fda0003f06270 */
[----:B------:R-:W-:Y:S05]  /*12070*/  @P0 BRA `(.L_x_4548) ;  /* 0x0000000000200947 */ /* 0x000fea0003800000 */
[----:B--23--:R-:W-:Y:S02]  /*12080*/  IMAD R4, R235, 0x1c0, RZ ;  /* 0x000001c0eb047824 */ /* 0x00cfe400078e02ff */
[----:B-1----:R-:W-:-:S05]  /*12090*/  IMAD.WIDE.U32 R2, R234, 0x1c0, R2 ;  /* 0x000001c0ea027825 */ /* 0x002fca00078e0002 */
[----:B------:R-:W-:-:S05]  /*120a0*/  IADD3 R3, PT, PT, R4, R3, RZ ;  /* 0x0000000304037210 */ /* 0x000fca0007ffe0ff */
[----:B------:R-:W-:Y:S01]  /*120b0*/  @!PT LDS RZ, [RZ] ;  /* 0x00000000fffff984 */ /* 0x000fe20000000800 */
[----:B------:R-:W-:Y:S01]  /*120c0*/  @!PT LDS RZ, [RZ] ;  /* 0x00000000fffff984 */ /* 0x000fe20000000800 */
[----:B------:R-:W-:Y:S01]  /*120d0*/  @!PT LDS RZ, [RZ] ;  /* 0x00000000fffff984 */ /* 0x000fe20000000800 */
[----:B------:R1:W-:Y:S01]  /*120e0*/  LDGSTS.E.BYPASS.LTC128B.128 [R63+0x9800], desc[UR6][R2.64] ;  /* 0x09800000023f7fae */ /* 0x0003e2000b981a06 */
[----:B------:R-:W-:Y:S05]  /*120f0*/  BRA `(.L_x_4547) ;  /* 0x0000000000047947 */ /* 0x000fea0003800000 */
.L_x_4548:
[----:B------:R1:W-:Y:S02]  /*12100*/  STS.128 [R63+0x9800], RZ ;  /* 0x009800ff3f007388 */ /* 0x0003e40000000c00 */
.L_x_4547:
[----:B------:R-:W-:Y:S05]  /*12110*/  BSYNC.RECONVERGENT B0 ;  /* 0x0000000000007941 */ /* 0x000fea0003800200 */
.L_x_4546:
[----:B--23--:R-:W2:Y:S04]  /*12120*/  LD.E.64 R4, desc[UR6][R154.64+0x1c0] ;  /* 0x0001c0069a047980 */ /* 0x00cea8000c101b00 */
[----:B------:R-:W3:Y:S01]  /*12130*/  LD.E.64 R6, desc[UR6][R154.64+0x1b8] ;  /* 0x0001b8069a067980 */ /* 0x000ee2000c101b00 */
[----:B-1----:R-:W2:Y:S01]  /*12140*/  S2R R2, SR_CTAID.Z ;  /* 0x0000000000027919 */ /* 0x002ea20000002700 */
[----:B------:R-:W2:Y:S01]  /*12150*/  S2R R21, SR_CTAID.Y ;  /* 0x0000000000157919 */ /* 0x000ea20000002600 */
[----:B------:R-:W-:Y:S01]  /*12160*/  MOV R3, RZ ;  /* 0x000000ff00037202 */ /* 0x000fe20000000f00 */
[----:B------:R-:W5:Y:S04]  /*12170*/  LD.E R148, desc[UR6][R154.64+0xd8] ;  /* 0x0000d8069a947980 */ /* 0x000f68000c101900 */
[----:B------:R-:W0:Y:S01]  /*12180*/  LDGDEPBAR ;  /* 0x00000000000079af */ /* 0x000e220000000000 */
[----:B--2---:R-:W-:-:S04]  /*12190*/  IMAD.WIDE.U32 R2, R21, R4, R2 ;  /* 0x0000000415027225 */ /* 0x004fc800078e0002 */
[----:B------:R-:W-:-:S05]  /*121a0*/  IMAD R4, R5, R21, RZ ;  /* 0x0000001505047224 */ /* 0x000fca00078e02ff */
[----:B------:R-:W-:Y:S02]  /*121b0*/  IADD3 R3, PT, PT, R3, R4, RZ ;  /* 0x0000000403037210 */ /* 0x000fe40007ffe0ff */
[----:B---3--:R-:W-:-:S04]  /*121c0*/  LEA R4, P0, R2, R6, 0x2 ;  /* 0x0000000602047211 */ /* 0x008fc800078010ff */
[----:B------:R-:W-:-:S05]  /*121d0*/  LEA.HI.X R5, R2, R7, R3, 0x2, P0 ;  /* 0x0000000702057211 */ /* 0x000fca00000f1403 */
[----:B------:R-:W2:Y:S01]  /*121e0*/  LD.E R4, desc[UR6][R4.64] ;  /* 0x0000000604047980 */ /* 0x000ea2000c101900 */
[----:B-----5:R-:W2:Y:S01]  /*121f0*/  MUFU.RCP R148, R148 ;  /* 0x0000009400947308 */ /* 0x020ea20000001000 */
[----:B------:R-:W-:-:S04]  /*12200*/  DEPBAR.LE SB0, 0x0 ;  /* 0x000080000000791a */ /* 0x000fc80000000000 */
[----:B------:R-:W-:Y:S01]  /*12210*/  BSSY.RECONVERGENT B0, `(.L_x_4549) ;  /* 0x0000010000007945 */ /* 0x000fe20003800200 */
[----:B------:R-:W-:Y:S01]  /*12220*/  BAR.SYNC.DEFER_BLOCKING 0x0 ;  /* 0x0000000000007b1d */ /* 0x000fe20000010000 */
[----:B--2---:R-:W-:-:S05]  /*12230*/  FMUL.FTZ R148, R4, R148 ;  /* 0x0000009404947220 */ /* 0x004fca0000410000 */
        /* <DEDUP_REMOVED lines=10> */
.L_x_4551:
[----:B------:R1:W-:Y:S01]  /*122e0*/  STS.128 [R63+0xa000], RZ ;  /* 0x00a000ff3f007388 */ /* 0x0003e20000000c00 */
[----:B------:R-:W-:Y:S05]  /*122f0*/  BRA `(.L_x_4552) ;  /* 0x0000000000047947 */ /* 0x000fea0003800000 */
.L_x_4550:
[----:B------:R3:W-:Y:S02]  /*12300*/  STS.128 [R63+0xa000], RZ ;  /* 0x00a000ff3f007388 */ /* 0x0007e40000000c00 */
.L_x_4552:
[----:B------:R-:W-:Y:S05]  /*12310*/  BSYNC.RECONVERGENT B0 ;  /* 0x0000000000007941 */ /* 0x000fea0003800200 */
.L_x_4549:
[----:B------:R-:W-:Y:S01]  /*12320*/  ISETP.GE.AND P0, PT, R47, R0, PT ;  /* 0x000000002f00720c */ /* 0x000fe20003f06270 */
[----:B------:R-:W-:Y:S01]  /*12330*/  BSSY.RECONVERGENT B0, `(.L_x_4553) ;  /* 0x000000d000007945 */ /* 0x000fe20003800200 */
[----:B--2---:R-:W-:-:S04]  /*12340*/  LEA R2, P1, R95, R247, 0x1 ;  /* 0x000000f75f027211 */ /* 0x004fc800078208ff */
        /* <DEDUP_REMOVED lines=10> */
.L_x_4555:
[----:B------:R1:W-:Y:S02]  /*123f0*/  STS.128 [R63+0xa800], RZ ;  /* 0x00a800ff3f007388 */ /* 0x0003e40000000c00 */
.L_x_4554:
[----:B------:R-:W-:Y:S05]  /*12400*/  BSYNC.RECONVERGENT B0 ;  /* 0x0000000000007941 */ /* 0x000fea0003800200 */
.L_x_4553:
        /* <DEDUP_REMOVED lines=13> */
.L_x_4558:
[----:B------:R1:W-:Y:S02]  /*124e0*/  STS.128 [R63+0xb000], RZ ;  /* 0x00b000ff3f007388 */ /* 0x0003e40000000c00 */
.L_x_4557:
[----:B------:R-:W-:Y:S05]  /*124f0*/  BSYNC.RECONVERGENT B0 ;  /* 0x0000000000007941 */ /* 0x000fea0003800200 */
.L_x_4556:
        /* <DEDUP_REMOVED lines=13> */
.L_x_4561:
[----:B------:R1:W-:Y:S02]  /*125d0*/  STS.128 [R63+0xb800], RZ ;  /* 0x00b800ff3f007388 */ /* 0x0003e40000000c00 */
.L_x_4560:
[----:B------:R-:W-:Y:S05]  /*125e0*/  BSYNC.RECONVERGENT B0 ;  /* 0x0000000000007941 */ /* 0x000fea0003800200 */
.L_x_4559:
        /* <DEDUP_REMOVED lines=16> */
.L_x_4564:
[----:B------:R1:W-:Y:S02]  /*126f0*/  STS.128 [R63+0xc000], RZ ;  /* 0x00c000ff3f007388 */ /* 0x0003e40000000c00 */
.L_x_4563:
[----:B------:R-:W-:Y:S05]  /*12700*/  BSYNC.RECONVERGENT B0 ;  /* 0x0000000000007941 */ /* 0x000fea0003800200 */
.L_x_4562:
        /* <DEDUP_REMOVED lines=13> */
.L_x_4567:
[----:B------:R1:W-:Y:S02]  /*127e0*/  STS.128 [R63+0xc800], RZ ;  /* 0x00c800ff3f007388 */ /* 0x0003e40000000c00 */
.L_x_4566:
[----:B------:R-:W-:Y:S05]  /*127f0*/  BSYNC.RECONVERGENT B0 ;  /* 0x0000000000007941 */ /* 0x000fea0003800200 */
.L_x_4565:
        /* <DEDUP_REMOVED lines=16> */
.L_x_4570:
[----:B------:R1:W-:Y:S02]  /*12900*/  STS.128 [R63+0xd000], RZ ;  /* 0x00d000ff3f007388 */ /* 0x0003e40000000c00 */
.L_x_4569:
[----:B------:R-:W-:Y:S05]  /*12910*/  BSYNC.RECONVERGENT B0 ;  /* 0x0000000000007941 */ /* 0x000fea0003800200 */
.L_x_4568:
        /* <DEDUP_REMOVED lines=16> */
.L_x_4573:
[----:B------:R1:W-:Y:S02]  /*12a20*/  STS.128 [R63+0xd800], RZ ;  /* 0x00d800ff3f007388 */ /* 0x0003e40000000c00 */
.L_x_4572:
[----:B------:R-:W-:Y:S05]  /*12a30*/  BSYNC.RECONVERGENT B0 ;  /* 0x0000000000007941 */ /* 0x000fea0003800200 */
.L_x_4571:
        /* <DEDUP_REMOVED lines=16> */
.L_x_4576:
[----:B------:R1:W-:Y:S02]  /*12b40*/  STS.128 [R63+0xe000], RZ ;  /* 0x00e000ff3f007388 */ /* 0x0003e40000000c00 */
.L_x_4575:
[----:B------:R-:W-:Y:S05]  /*12b50*/  BSYNC.RECONVERGENT B0 ;  /* 0x0000000000007941 */ /* 0x000fea0003800200 */
.L_x_4574:
        /* <DEDUP_REMOVED lines=13> */
.L_x_4579:
[----:B------:R1:W-:Y:S02]  /*12c30*/  STS.128 [R63+0xe800], RZ ;  /* 0x00e800ff3f007388 */ /* 0x0003e40000000c00 */
.L_x_4578:
[----:B------:R-:W-:Y:S05]  /*12c40*/  BSYNC.RECONVERGENT B0 ;  /* 0x0000000000007941 */ /* 0x000fea0003800200 */
.L_x_4577:
        /* <DEDUP_REMOVED lines=16> */
.L_x_4582:
[----:B------:R1:W-:Y:S02]  /*12d50*/  STS.128 [R63+0xf000], RZ ;  /* 0x00f000ff3f007388 */ /* 0x0003e40000000c00 */
.L_x_4581:
[----:B------:R-:W-:Y:S05]  /*12d60*/  BSYNC.RECONVERGENT B0 ;  /* 0x0000000000007941 */ /* 0x000fea0003800200 */
.L_x_4580:
        /* <DEDUP_REMOVED lines=16> */
.L_x_4585:
[----:B------:R1:W-:Y:S02]  /*12e70*/  STS.128 [R63+0xf800], RZ ;  /* 0x00f800ff3f007388 */ /* 0x0003e40000000c00 */
.L_x_4584:
[----:B------:R-:W-:Y:S05]  /*12e80*/  BSYNC.RECONVERGENT B0 ;  /* 0x0000000000007941 */ /* 0x000fea0003800200 */
.L_x_4583:
        /* <DEDUP_REMOVED lines=16> */
.L_x_4588:
[----:B------:R1:W-:Y:S02]  /*12f90*/  STS.128 [R63+0x10000], RZ ;  /* 0x010000ff3f007388 */ /* 0x0003e40000000c00 */
.L_x_4587:
[----:B------:R-:W-:Y:S05]  /*12fa0*/  BSYNC.RECONVERGENT B0 ;  /* 0x0000000000007941 */ /* 0x000fea0003800200 */
.L_x_4586:
        /* <DEDUP_REMOVED lines=16> */
.L_x_4591:
[----:B------:R1:W-:Y:S02]  /*130b0*/  STS.128 [R63+0x10800], RZ ;  /* 0x010800ff3f007388 */ /* 0x0003e40000000c00 */
.L_x_4590:
[----:B------:R-:W-:Y:S05]  /*130c0*/  BSYNC.RECONVERGENT B0 ;  /* 0x0000000000007941 */ /* 0x000fea0003800200 */
.L_x_4589:
        /* <DEDUP_REMOVED lines=16> */
.L_x_4594:
[----:B------:R1:W-:Y:S02]  /*131d0*/  STS.128 [R63+0x11000], RZ ;  /* 0x011000ff3f007388 */ /* 0x0003e40000000c00 */
.L_x_4593:
[----:B------:R-:W-:Y:S05]  /*131e0*/  BSYNC.RECONVERGENT B0 ;  /* 0x0000000000007941 */ /* 0x000fea0003800200 */
.L_x_4592:
        /* <DEDUP_REMOVED lines=14> */
.L_x_4597:
[----:B------:R1:W-:Y:S02]  /*132d0*/  STS.128 [R63+0x11800], RZ ;  /* 0x011800ff3f007388 */ /* 0x0003e40000000c00 */
.L_x_4596:
[----:B------:R-:W-:Y:S05]  /*132e0*/  BSYNC.RECONVERGENT B0 ;  /* 0x0000000000007941 */ /* 0x000fea0003800200 */
.L_x_4595:
[----:B------:R-:W-:Y:S01]  /*132f0*/  SHF.R.U32.HI R229, RZ, 0x1, R159 ;  /* 0x00000001ffe57819 */ /* 0x000fe2000001169f */
[C---:B-1----:R-:W-:Y:S01]  /*13300*/  IMAD.SHL.U32 R4, R159.reuse, 0x40, RZ ;  /* 0x000000409f047824 */ /* 0x042fe200078e00ff */
[C---:B------:R-:W-:Y:S01]  /*13310*/  R2P PR, R159.reuse, 0x6 ;  /* 0x000000069f007804 */ /* 0x040fe20000000000 */
[----:B------:R-:W-:Y:S01]  /*13320*/  IMAD.SHL.U32 R230, R159, 0x20, RZ ;  /* 0x000000209fe67824 */ /* 0x000fe200078e00ff */
[----:B------:R-:W-:Y:S01]  /*13330*/  LOP3.LUT R0, R229, 0x8, RZ, 0xc0, !PT ;  /* 0x00000008e5007812 */ /* 0x000fe200078ec0ff */
[----:B------:R-:W0:Y:S01]  /*13340*/  LDGDEPBAR ;  /* 0x00000000000079af */ /* 0x000e220000000000 */
[----:B------:R-:W-:Y:S02]  /*13350*/  LOP3.LUT R3, R4, 0x1c0, RZ, 0xc0, !PT ;  /* 0x000001c004037812 */ /* 0x000fe400078ec0ff */
[----:B------:R-:W-:Y:S02]  /*13360*/  LOP3.LUT R230, R230, 0x7c00, RZ, 0xc0, !PT ;  /* 0x00007c00e6e67812 */ /* 0x000fe400078ec0ff */
[----:B------:R-:W-:-:S02]  /*13370*/  LOP3.LUT R2, R0, 0x1c0, R4, 0xf8, !PT ;  /* 0x000001c000027812 */ /* 0x000fc400078ef804 */
[----:B------:R-:W-:Y:S02]  /*13380*/  LOP3.LUT R0, R3, 0x8, R159, 0xf8, !PT ;  /* 0x0000000803007812 */ /* 0x000fe400078ef89f */
[----:B------:R-:W-:Y:S02]  /*13390*/  LOP3.LUT R3, R230, 0x200, R4, 0xf8, !PT ;  /* 0x00000200e6037812 */ /* 0x000fe400078ef804 */
[--C-:B------:R-:W-:Y:S02]  /*133a0*/  LOP3.LUT R153, R2, 0x38, R156.reuse, 0x78, !PT ;  /* 0x0000003802997812 */ /* 0x100fe400078e789c */
[----:B------:R-:W-:Y:S02]  /*133b0*/  LOP3.LUT R0, R0, 0x38, R156, 0x78, !PT ;  /* 0x0000003800007812 */ /* 0x000fe400078e789c */
[----:B------:R-:W-:Y:S02]  /*133c0*/  LOP3.LUT R4, R4, 0x400, RZ, 0xc0, !PT ;  /* 0x0000040004047812 */ /* 0x000fe400078ec0ff */
[----:B------:R-:W-:-:S02]  /*133d0*/  LOP3.LUT R2, R3, R153, RZ, 0xfc, !PT ;  /* 0x0000009903027212 */ /* 0x000fc400078efcff */
[----:B------:R-:W-:-:S03]  /*133e0*/  LEA R0, R0, R4, 0x1 ;  /* 0x0000000400007211 */ /* 0x000fc600078e08ff */
[----:B------:R-:W-:Y:S02]  /*133f0*/  IMAD R12, R2, 0x2, R152 ;  /* 0x00000002020c7824 */ /* 0x000fe400078e0298 */
[----:B------:R-:W-:Y:S01]  /*13400*/  IMAD.IADD R0, R152, 0x1, R0 ;  /* 0x0000000198007824 */ /* 0x000fe200078e0200 */
[----:B------:R-:W-:Y:S02]  /*13410*/  MOV R152, 0x20 ;  /* 0x0000002000987802 */ /* 0x000fe40000000f00 */
[----:B------:R-:W-:Y:S02]  /*13420*/  LDSM.16.M88.4 R4, [R12] ;  /* 0x000000000c04783b */ /* 0x000fe40000000200 */
[----:B------:R-:W-:Y:S02]  /*13430*/  SEL R152, R152, 0xffffffe0, !P1 ;  /* 0xffffffe098987807 */ /* 0x000fe40004800000 */
[----:B------:R-:W1:Y:S03]  /*13440*/  LDSM.16.M88.4 R16, [R0+0x2800] ;  /* 0x002800000010783b */ /* 0x000e660000000200 */
[--C-:B------:R-:W-:Y:S01]  /*13450*/  IMAD.IADD R3, R12, 0x1, R152.reuse ;  /* 0x000000010c037824 */ /* 0x100fe200078e0298 */
[----:B------:R-:W5:Y:S01]  /*13460*/  LDSM.16.M88.4 R24, [R0+0x3800] ;  /* 0x003800000018783b */ /* 0x000f620000000200 */
[----:B------:R-:W-:-:S03]  /*13470*/  IMAD.IADD R2, R0, 0x1, R152 ;  /* 0x0000000100027824 */ /* 0x000fc600078e0298 */
[----:B------:R-:W2:Y:S04]  /*13480*/  LDSM.16.M88.4 R20, [R0+0x2000] ;  /* 0x002000000014783b */ /* 0x000ea80000000200 */
[----:B------:R-:W3:Y:S04]  /*13490*/  LDSM.16.M88.4 R28, [R0+0x4000] ;  /* 0x00400000001c783b */ /* 0x000ee80000000200 */
[----:B------:R-:W4:Y:S04]  /*134a0*/  LDSM.16.M88.4 R8, [R0+0x3000] ;  /* 0x003000000008783b */ /* 0x000f280000000200 */
[----:B------:R-:W4:Y:S04]  /*134b0*/  LDSM.16.M88.4 R36, [R0+0x6000] ;  /* 0x006000000024783b */ /* 0x000f280000000200 */
[----:B------:R-:W-:Y:S04]  /*134c0*/  LDSM.16.M88.4 R48, [R0+0x6800] ;  /* 0x006800000030783b */ /* 0x000fe80000000200 */
[----:B------:R-:W-:Y:S04]  /*134d0*/  LDSM.16.M88.4 R40, [R0+0x5800] ;  /* 0x005800000028783b */ /* 0x000fe80000000200 */
[----:B------:R-:W-:Y:S04]  /*134e0*/  LDSM.16.M88.4 R44, [R0+0x5000] ;  /* 0x00500000002c783b */ /* 0x000fe80000000200 */
[----:B------:R-:W-:Y:S01]  /*134f0*/  LDSM.16.M88.4 R32, [R0+0x4800] ;  /* 0x004800000020783b */ /* 0x000fe20000000200 */
[C---:B-1----:R-:W-:Y:S03]  /*13500*/  HMMA.16816.F32.BF16 R76, R4.reuse, R16, RZ ;  /* 0x00000010044c723c */ /* 0x042fe600000418ff */
[----:B------:R-:W-:Y:S05]  /*13510*/  LDSM.16.M88.4 R52, [R2+0x2000] ;  /* 0x002000000234783b */ /* 0x000fea0000000200 */
        /* <DEDUP_REMOVED lines=17> */
[C---:B-1----:R-:W-:Y:S08]  /*13630*/  HMMA.16816.F32.BF16 R120, R4.reuse, R16, RZ ;  /* 0x000000100478723c */ /* 0x042ff000000418ff */
[C---:B------:R-:W-:Y:S01]  /*13640*/  HMMA.16816.F32.BF16 R160, R4.reuse, R18, RZ ;  /* 0x0000001204a0723c */ /* 0x040fe200000418ff */
[----:B------:R1:W4:Y:S07]  /*13650*/  LDSM.16.M88.4 R16, [R3] ;  /* 0x000000000310783b */ /* 0x00032e0000000200 */
[C---:B------:R-:W-:Y:S08]  /*13660*/  HMMA.16816.F32.BF16 R96, R4.reuse, R48, RZ ;  /* 0x000000300460723c */ /* 0x040ff000000418ff */
[C---:B------:R-:W-:Y:S01]  /*13670*/  HMMA.16816.F32.BF16 R104, R4.reuse, R50, RZ ;  /* 0x000000320468723c */ /* 0x040fe200000418ff */
[----:B------:R-:W4:Y:S07]  /*13680*/  LDSM.16.M88.4 R48, [R2+0x2800] ;  /* 0x002800000230783b */ /* 0x000f2e0000000200 */
[----:B------:R-:W-:Y:S01]  /*13690*/  HMMA.16816.F32.BF16 R116, R4, R40, RZ ;  /* 0x000000280474723c */ /* 0x000fe200000418ff */
[----:B-1----:R-:W-:-:S05]  /*136a0*/  IMAD.MOV.U32 R3, RZ, RZ, 0x40 ;  /* 0x00000040ff037424 */ /* 0x002fca00078e00ff */
[----:B------:R-:W-:Y:S02]  /*136b0*/  SEL R3, R3, 0xffffffc0, !P2 ;  /* 0xffffffc003037807 */ /* 0x000fe40005000000 */
[----:B------:R-:W-:Y:S01]  /*136c0*/  HMMA.16816.F32.BF16 R112, R4, R42, RZ ;  /* 0x0000002a0470723c */ /* 0x000fe200000418ff */
[----:B------:R-:W1:Y:S01]  /*136d0*/  LDSM.16.M88.4 R40, [R2+0x3800] ;  /* 0x003800000228783b */ /* 0x000e620000000200 */
[----:B------:R-:W-:-:S06]  /*136e0*/  IADD3 R0, PT, PT, R0, R3, RZ ;  /* 0x0000000300007210 */ /* 0x000fcc0007ffe0ff */
[C---:B-----5:R-:W-:Y:S08]  /*136f0*/  HMMA.16816.F32.BF16 R180, R4.reuse, R24, RZ ;  /* 0x0000001804b4723c */ /* 0x060ff000000418ff */
[C---:B------:R-:W-:Y:S01]  /*13700*/  HMMA.16816.F32.BF16 R188, R4.reuse, R26, RZ ;  /* 0x0000001a04bc723c */ /* 0x040fe200000418ff */
[----:B------:R-:W5:Y:S07]  /*13710*/  LDSM.16.M88.4 R24, [R2+0x5000] ;  /* 0x005000000218783b */ /* 0x000f6e0000000200 */
[C---:B------:R-:W-:Y:S08]  /*13720*/  HMMA.16816.F32.BF16 R136, R4.reuse, R44, RZ ;  /* 0x0000002c0488723c */ /* 0x040ff000000418ff */
[C---:B--2---:R-:W-:Y:S08]  /*13730*/  HMMA.16816.F32.BF16 R168, R4.reuse, R20, RZ ;  /* 0x0000001404a8723c */ /* 0x044ff000000418ff */
[C---:B------:R-:W-:Y:S01]  /*13740*/  HMMA.16816.F32.BF16 R144, R4.reuse, R22, RZ ;  /* 0x000000160490723c */ /* 0x040fe200000418ff */
[----:B------:R-:W-:Y:S07]  /*13750*/  LDSM.16.M88.4 R20, [R2+0x5800] ;  /* 0x005800000214783b */ /* 0x000fee0000000200 */
[C---:B------:R-:W-:Y:S01]  /*13760*/  HMMA.16816.F32.BF16 R124, R4.reuse, R46, RZ ;  /* 0x0000002e047c723c */ /* 0x040fe200000418ff */
[----:B------:R-:W-:Y:S07]  /*13770*/  LDSM.16.M88.4 R44, [R2+0x3000] ;  /* 0x00300000022c783b */ /* 0x000fee0000000200 */
[C---:B---3--:R-:W-:Y:S08]  /*13780*/  HMMA.16816.F32.BF16 R164, R4.reuse, R28, RZ ;  /* 0x0000001c04a4723c */ /* 0x048ff000000418ff */
[C---:B------:R-:W-:Y:S01]  /*13790*/  HMMA.16816.F32.BF16 R176, R4.reuse, R30, RZ ;  /* 0x0000001e04b0723c */ /* 0x040fe200000418ff */
[----:B------:R-:W2:Y:S07]  /*137a0*/  LDSM.16.M88.4 R28, [R2+0x4800] ;  /* 0x00480000021c783b */ /* 0x000eae0000000200 */
[C---:B------:R-:W-:Y:S08]  /*137b0*/  HMMA.16816.F32.BF16 R140, R4.reuse, R32, RZ ;  /* 0x00000020048c723c */ /* 0x040ff000000418ff */
        /* <DEDUP_REMOVED lines=8> */
[----:B------:R-:W-:Y:S03]  /*13840*/  LDSM.16.M88.4 R36, [R2+0x8000] ;  /* 0x008000000224783b */ /* 0x000fe60000000200 */
[C---:B------:R-:W-:Y:S08]  /*13850*/  HMMA.16816.F32.BF16 R184, R16.reuse, R54, R56 ;  /* 0x0000003610b8723c */ /* 0x040ff00000041838 */
[C---:B------:R-:W-:Y:S08]  /*13860*/  HMMA.16816.F32.BF16 R196, R16.reuse, R52, R64 ;  /* 0x0000003410c4723c */ /* 0x040ff00000041840 */
[C---:B------:R-:W-:Y:S08]  /*13870*/  HMMA.16816.F32.BF16 R56, R16.reuse, R50, R68 ;  /* 0x000000321038723c */ /* 0x040ff00000041844 */
[C---:B------:R-:W-:Y:S01]  /*13880*/  HMMA.16816.F32.BF16 R76, R16.reuse, R48, R76 ;  /* 0x00000030104c723c */ /* 0x040fe2000004184c */
[----:B------:R-:W4:Y:S07]  /*13890*/  LDSM.16.M88.4 R48, [R2+0x7000] ;  /* 0x007000000230783b */ /* 0x000f2e0000000200 */
[C---:B-1----:R-:W-:Y:S08]  /*138a0*/  HMMA.16816.F32.BF16 R68, R16.reuse, R40, R84 ;  /* 0x000000281044723c */ /* 0x042ff00000041854 */
[C---:B------:R-:W-:Y:S01]  /*138b0*/  HMMA.16816.F32.BF16 R64, R16.reuse, R42, R88 ;  /* 0x0000002a1040723c */ /* 0x040fe20000041858 */
[----:B------:R-:W1:Y:S07]  /*138c0*/  LDSM.16.M88.4 R40, [R2+0x7800] ;  /* 0x007800000228783b */ /* 0x000e6e0000000200 */
[C---:B-----5:R-:W-:Y:S08]  /*138d0*/  HMMA.16816.F32.BF16 R136, R16.reuse, R24, R136 ;  /* 0x000000181088723c */ /* 0x060ff00000041888 */
[C---:B------:R-:W-:Y:S08]  /*138e0*/  HMMA.16816.F32.BF16 R24, R16.reuse, R26, R124 ;  /* 0x0000001a1018723c */ /* 0x040ff0000004187c */
[----:B--2---:R-:W-:Y:S03]  /*138f0*/  HMMA.16816.F32.BF16 R88, R16, R30, R128 ;  /* 0x0000001e1058723c */ /* 0x004fe60000041880 */
[----:B------:R-:W-:Y:S01]  /*13900*/  MOV R55, R136 ;  /* 0x0000008800377202 */ /* 0x000fe20000000f00 */
[----:B------:R-:W-:Y:S01]  /*13910*/  IMAD.MOV.U32 R54, RZ, RZ, R137 ;  /* 0x000000ffff367224 */ /* 0x000fe200078e0089 */
[----:B------:R-:W-:Y:S01]  /*13920*/  MOV R52, R139 ;  /* 0x0000008b00347202 */ /* 0x000fe20000000f00 */
[----:B------:R-:W-:-:S02]  /*13930*/  IMAD.MOV.U32 R53, RZ, RZ, R138 ;  /* 0x000000ffff357224 */ /* 0x000fc400078e008a */
[C---:B---3--:R-:W-:Y:S01]  /*13940*/  HMMA.16816.F32.BF16 R128, R16.reuse, R4, R96 ;  /* 0x000000041080723c */ /* 0x048fe20000041860 */
[----:B------:R-:W-:Y:S02]  /*13950*/  IMAD.IADD R4, R12, 0x1, R3 ;  /* 0x000000010c047824 */ /* 0x000fe400078e0203 */
[----:B------:R-:W-:Y:S01]  /*13960*/  IMAD.MOV.U32 R206, RZ, RZ, R24 ;  /* 0x000000ffffce7224 */ /* 0x000fe200078e0018 */
[----:B------:R-:W-:Y:S01]  /*13970*/  MOV R204, R26 ;  /* 0x0000001a00cc7202 */ /* 0x000fe20000000f00 */
[----:B------:R-:W-:Y:S02]  /*13980*/  IMAD.MOV.U32 R205, RZ, RZ, R25 ;  /* 0x000000ffffcd7224 */ /* 0x000fe400078e0019 */
[----:B------:R-:W-:Y:S01]  /*13990*/  IMAD.MOV.U32 R149, RZ, RZ, R27 ;  /* 0x000000ffff957224 */ /* 0x000fe200078e001b */
[----:B------:R-:W-:Y:S01]  /*139a0*/  HMMA.16816.F32.BF16 R84, R16, R32, R92 ;  /* 0x000000201054723c */ /* 0x000fe2000004185c */
[----:B------:R-:W-:-:S07]  /*139b0*/  IMAD.IADD R3, R152, 0x1, R4 ;  /* 0x0000000198037824 */ /* 0x000fce00078e0204 */
[C---:B------:R-:W-:Y:S08]  /*139c0*/  HMMA.16816.F32.BF16 R24, R16.reuse, R20, R116 ;  /* 0x000000141018723c */ /* 0x040ff00000041874 */
[C---:B------:R-:W-:Y:S08]  /*139d0*/  HMMA.16816.F32.BF16 R20, R16.reuse, R22, R112 ;  /* 0x000000161014723c */ /* 0x040ff00000041870 */
[----:B------:R-:W-:Y:S01]  /*139e0*/  HMMA.16816.F32.BF16 R92, R16, R34, R132 ;  /* 0x00000022105c723c */ /* 0x000fe20000041884 */
[----:B------:R-:W2:Y:S02]  /*139f0*/  LDSM.16.M88.4 R32, [R2+0x9000] ;  /* 0x009000000220783b */ /* 0x000ea40000000200 */
[----:B------:R-:W-:Y:S01]  /*13a00*/  IMAD.MOV.U32 R210, RZ, RZ, R24 ;  /* 0x000000ffffd27224 */ /* 0x000fe200078e0018 */
[----:B------:R-:W-:Y:S01]  /*13a10*/  MOV R209, R25 ;  /* 0x0000001900d17202 */ /* 0x000fe20000000f00 */
[----:B------:R-:W-:-:S02]  /*13a20*/  IMAD.MOV.U32 R208, RZ, RZ, R26 ;  /* 0x000000ffffd07224 */ /* 0x000fc400078e001a */
[----:B------:R-:W-:Y:S01]  /*13a30*/  IMAD.MOV.U32 R207, RZ, RZ, R27 ;  /* 0x000000ffffcf7224 */ /* 0x000fe200078e001b */
[C---:B------:R-:W-:Y:S01]  /*13a40*/  HMMA.16816.F32.BF16 R72, R16.reuse, R44, R72 ;  /* 0x0000002c1048723c */ /* 0x040fe20000041848 */
[----:B------:R-:W-:Y:S02]  /*13a50*/  LDSM.16.M88.4 R24, [R0+0x2000] ;  /* 0x002000000018783b */ /* 0x000fe40000000200 */
[----:B------:R-:W-:Y:S01]  /*13a60*/  MOV R62, R20 ;  /* 0x00000014003e7202 */ /* 0x000fe20000000f00 */
[----:B------:R-:W-:Y:S01]  /*13a70*/  IMAD.MOV.U32 R61, RZ, RZ, R21 ;  /* 0x000000ffff3d7224 */ /* 0x000fe200078e0015 */
[----:B------:R-:W-:Y:S01]  /*13a80*/  MOV R13, R23 ;  /* 0x00000017000d7202 */ /* 0x000fe20000000f00 */
[----:B------:R-:W-:Y:S02]  /*13a90*/  IMAD.MOV.U32 R60, RZ, RZ, R22 ;  /* 0x000000ffff3c7224 */ /* 0x000fe400078e0016 */
[C---:B------:R-:W-:Y:S01]  /*13aa0*/  HMMA.16816.F32.BF16 R80, R16.reuse, R46, R80 ;  /* 0x0000002e1050723c */ /* 0x040fe20000041850 */
[----:B------:R-:W3:Y:S04]  /*13ab0*/  LDSM.16.M88.4 R44, [R2+0x8800] ;  /* 0x00880000022c783b */ /* 0x000ee80000000200 */
[----:B------:R-:W-:Y:S03]  /*13ac0*/  LDSM.16.M88.4 R20, [R0+0x2800] ;  /* 0x002800000014783b */ /* 0x000fe60000000200 */
[C---:B------:R-:W-:Y:S01]  /*13ad0*/  HMMA.16816.F32.BF16 R140, R16.reuse, R28, R140 ;  /* 0x0000001c108c723c */ /* 0x040fe2000004188c */
[----:B------:R5:W3:Y:S07]  /*13ae0*/  LDSM.16.M88.4 R28, [R2+0x9800] ;  /* 0x00980000021c783b */ /* 0x000aee0000000200 */
[C---:B------:R-:W-:Y:S08]  /*13af0*/  HMMA.16816.F32.BF16 R132, R16.reuse, R10, R108 ;  /* 0x0000000a1084723c */ /* 0x040ff0000004186c */
[C---:B------:R-:W-:Y:S01]  /*13b00*/  HMMA.16816.F32.BF16 R136, R16.reuse, R8, R100 ;  /* 0x000000081088723c */ /* 0x040fe20000041864 */
[----:B------:R-:W-:Y:S07]  /*13b10*/  LDSM.16.M88.4 R8, [R4] ;  /* 0x000000000408783b */ /* 0x000fee0000000200 */
[C---:B------:R-:W-:Y:S01]  /*13b20*/  HMMA.16816.F32.BF16 R124, R16.reuse, R6, R104 ;  /* 0x00000006107c723c */ /* 0x040fe20000041868 */
[----:B-----5:R-:W-:Y:S01]  /*13b30*/  IADD3 R2, PT, PT, R152, R0, RZ ;  /* 0x0000000098027210 */ /* 0x020fe20007ffe0ff */
[----:B------:R-:W-:Y:S06]  /*13b40*/  LDSM.16.M88.4 R4, [R3] ;  /* 0x000000000304783b */ /* 0x000fec0000000200 */
[----:B----4-:R-:W-:Y:S01]  /*13b50*/  HMMA.16816.F32.BF16 R116, R16, R50, R160 ;  /* 0x000000321074723c */ /* 0x010fe200000418a0 */
[----:B------:R-:W-:Y:S01]  /*13b60*/  MOV R160, R55 ;  /* 0x0000003700a07202 */ /* 0x000fe20000000f00 */
[----:B------:R-:W-:Y:S01]  /*13b70*/  IMAD.MOV.U32 R161, RZ, RZ, R54 ;  /* 0x000000ffffa17224 */ /* 0x000fe200078e0036 */
[----:B------:R-:W-:Y:S01]  /*13b80*/  MOV R163, R52 ;  /* 0x0000003400a37202 */ /* 0x000fe20000000f00 */
[----:B------:R-:W-:-:S02]  /*13b90*/  IMAD.MOV.U32 R162, RZ, RZ, R53 ;  /* 0x000000ffffa27224 */ /* 0x000fc400078e0035 */
[----:B------:R-:W-:Y:S02]  /*13ba0*/  LDSM.16.M88.4 R52, [R0+0x4000] ;  /* 0x004000000034783b */ /* 0x000fe40000000200 */
[C---:B-1----:R-:W-:Y:S08]  /*13bb0*/  HMMA.16816.F32.BF16 R112, R16.reuse, R40, R172 ;  /* 0x000000281070723c */ /* 0x042ff000000418ac */
[----:B------:R-:W-:Y:S01]  /*13bc0*/  HMMA.16816.F32.BF16 R108, R16, R42, R156 ;  /* 0x0000002a106c723c */ /* 0x000fe2000004189c */
[----:B------:R-:W1:Y:S01]  /*13bd0*/  LDSM.16.M88.4 R40, [R0+0x3000] ;  /* 0x003000000028783b */ /* 0x000e620000000200 */
[----:B------:R-:W-:Y:S01]  /*13be0*/  IMAD.MOV.U32 R156, RZ, RZ, R206 ;  /* 0x000000ffff9c7224 */ /* 0x000fe200078e00ce */
[----:B------:R-:W-:Y:S01]  /*13bf0*/  MOV R157, R205 ;  /* 0x000000cd009d7202 */ /* 0x000fe20000000f00 */
[----:B------:R-:W-:-:S02]  /*13c00*/  IMAD.MOV.U32 R158, RZ, RZ, R204 ;  /* 0x000000ffff9e7224 */ /* 0x000fc400078e00cc */
[----:B------:R-:W-:Y:S02]  /*13c10*/  IMAD.MOV.U32 R159, RZ, RZ, R149 ;  /* 0x000000ffff9f7224 */ /* 0x000fe400078e0095 */
[C---:B------:R-:W-:Y:S08]  /*13c20*/  HMMA.16816.F32.BF16 R104, R16.reuse, R36, R168 ;  /* 0x000000241068723c */ /* 0x040ff000000418a8 */
[----:B------:R-:W-:Y:S01]  /*13c30*/  HMMA.16816.F32.BF16 R100, R16, R38, R144 ;  /* 0x000000261064723c */ /* 0x000fe20000041890 */
[----:B------:R-:W4:Y:S01]  /*13c40*/  LDSM.16.M88.4 R36, [R0+0x3800] ;  /* 0x003800000024783b */ /* 0x000f220000000200 */
[----:B------:R-:W-:Y:S01]  /*13c50*/  IMAD.MOV.U32 R144, RZ, RZ, R210 ;  /* 0x000000ffff907224 */ /* 0x000fe200078e00d2 */
[----:B------:R-:W-:Y:S01]  /*13c60*/  MOV R146, R208 ;  /* 0x000000d000927202 */ /* 0x000fe20000000f00 */
[----:B------:R-:W-:-:S02]  /*13c70*/  IMAD.MOV.U32 R145, RZ, RZ, R209 ;  /* 0x000000ffff917224 */ /* 0x000fc400078e00d1 */
[----:B------:R-:W-:Y:S02]  /*13c80*/  IMAD.MOV.U32 R147, RZ, RZ, R207 ;  /* 0x000000ffff937224 */ /* 0x000fe400078e00cf */
[C---:B--2---:R-:W-:Y:S08]  /*13c90*/  HMMA.16816.F32.BF16 R172, R16.reuse, R32, R180 ;  /* 0x0000002010ac723c */ /* 0x044ff000000418b4 */
[C---:B---3--:R-:W-:Y:S08]  /*13ca0*/  HMMA.16816.F32.BF16 R168, R16.reuse, R46, R176 ;  /* 0x0000002e10a8723c */ /* 0x048ff000000418b0 */
[C---:B------:R-:W-:Y:S01]  /*13cb0*/  HMMA.16816.F32.BF16 R180, R16.reuse, R34, R188 ;  /* 0x0000002210b4723c */ /* 0x040fe200000418bc */
[----:B------:R-:W-:Y:S07]  /*13cc0*/  LDSM.16.M88.4 R32, [R0+0x8000] ;  /* 0x008000000020783b */ /* 0x000fee0000000200 */
[C---:B------:R-:W-:Y:S01]  /*13cd0*/  HMMA.16816.F32.BF16 R120, R16.reuse, R48, R120 ;  /* 0x000000301078723c */ /* 0x040fe20000041878 */
[----:B------:R-:W-:Y:S07]  /*13ce0*/  LDSM.16.M88.4 R48, [R0+0x5800] ;  /* 0x005800000030783b */ /* 0x000fee0000000200 */
[C---:B------:R-:W-:Y:S01]  /*13cf0*/  HMMA.16816.F32.BF16 R96, R16.reuse, R44, R164 ;  /* 0x0000002c1060723c */ /* 0x040fe200000418a4 */
[----:B------:R-:W-:Y:S07]  /*13d00*/  LDSM.16.M88.4 R44, [R0+0x6000] ;  /* 0x00600000002c783b */ /* 0x000fee0000000200 */
[C---:B------:R-:W-:Y:S08]  /*13d10*/  HMMA.16816.F32.BF16 R188, R16.reuse, R28, R200 ;  /* 0x0000001c10bc723c */ /* 0x040ff000000418c8 */
[----:B------:R-:W-:Y:S01]  /*13d20*/  HMMA.16816.F32.BF16 R176, R16, R30, R192 ;  /* 0x0000001e10b0723c */ /* 0x000fe200000418c0 */
[----:B------:R-:W2:Y:S04]  /*13d30*/  LDSM.16.M88.4 R16, [R0+0x4800] ;  /* 0x004800000010783b */ /* 0x000ea80000000200 */
[----:B------:R-:W-:Y:S03]  /*13d40*/  LDSM.16.M88.4 R28, [R0+0x8800] ;  /* 0x00880000001c783b */ /* 0x000fe60000000200 */
[C---:B-1----:R-:W-:Y:S01]  /*13d50*/  HMMA.16816.F32.BF16 R208, R8.reuse, R40, R72 ;  /* 0x0000002808d0723c */ /* 0x042fe20000041848 */
[----:B------:R-:W-:Y:S07]  /*13d60*/  LDSM.16.M88.4 R72, [R2+0x2000] ;  /* 0x002000000248783b */ /* 0x000fee0000000200 */
[C---:B------:R-:W-:Y:S01]  /*13d70*/  HMMA.16816.F32.BF16 R240, R8.reuse, R42, R80 ;  /* 0x0000002a08f0723c */ /* 0x040fe20000041850 */
[----:B------:R-:W1:Y:S07]  /*13d80*/  LDSM.16.M88.4 R40, [R0+0x6800] ;  /* 0x006800000028783b */ /* 0x000e6e0000000200 */
[C---:B------:R-:W-:Y:S08]  /*13d90*/  HMMA.16816.F32.BF16 R196, R8.reuse, R24, R196 ;  /* 0x0000001808c4723c */ /* 0x040ff000000418c4 */
[C---:B------:R-:W-:Y:S01]  /*13da0*/  HMMA.16816.F32.BF16 R220, R8.reuse, R26, R184 ;  /* 0x0000001a08dc723c */ /* 0x040fe200000418b8 */
[----:B------:R-:W-:Y:S07]  /*13db0*/  LDSM.16.M88.4 R24, [R0+0x9000] ;  /* 0x009000000018783b */ /* 0x000fee0000000200 */
[----:B------:R-:W-:Y:S01]  /*13dc0*/  HMMA.16816.F32.BF16 R216, R8, R20, R76 ;  /* 0x0000001408d8723c */ /* 0x000fe2000004184c */
[----:B------:R-:W-:Y:S01]  /*13dd0*/  IMAD.MOV.U32 R76, RZ, RZ, R62 ;  /* 0x000000ffff4c7224 */ /* 0x000fe200078e003e */
[----:B------:R-:W-:Y:S01]  /*13de0*/  MOV R77, R61 ;  /* 0x0000003d004d7202 */ /* 0x000fe20000000f00 */
[----:B------:R-:W-:Y:S01]  /*13df0*/  IMAD.MOV.U32 R78, RZ, RZ, R60 ;  /* 0x000000ffff4e7224 */ /* 0x000fe200078e003c */
[----:B------:R-:W-:-:S04]  /*13e00*/  MOV R79, R13 ;  /* 0x0000000d004f7202 */ /* 0x000fc80000000f00 */
[C---:B------:R-:W-:Y:S01]  /*13e10*/  HMMA.16816.F32.BF16 R204, R8.reuse, R22, R56 ;  /* 0x0000001608cc723c */ /* 0x040fe20000041838 */
[----:B------:R-:W3:Y:S04]  /*13e20*/  LDSM.16.M88.4 R56, [R0+0x5000] ;  /* 0x005000000038783b */ /* 0x000ee80000000200 */
[----:B------:R-:W-:Y:S03]  /*13e30*/  LDSM.16.M88.4 R20, [R0+0x9800] ;  /* 0x009800000014783b */ /* 0x000fe60000000200 */
[C---:B----4-:R-:W-:Y:S01]  /*13e40*/  HMMA.16816.F32.BF16 R224, R8.reuse, R36, R68 ;  /* 0x0000002408e0723c */ /* 0x050fe20000041844 */
[----:B------:R-:W-:Y:S07]  /*13e50*/  LDSM.16.M88.4 R68, [R2+0x3800] ;  /* 0x003800000244783b */ /* 0x000fee0000000200 */
[C---:B------:R-:W-:Y:S01]  /*13e60*/  HMMA.16816.F32.BF16 R212, R8.reuse, R38, R64 ;  /* 0x0000002608d4723c */ /* 0x040fe20000041840 */
[----:B------:R-:W4:Y:S04]  /*13e70*/  LDSM.16.M88.4 R36, [R0+0x7000] ;  /* 0x007000000024783b */ /* 0x000f280000000200 */
[----:B------:R-:W-:Y:S03]  /*13e80*/  LDSM.16.M88.4 R64, [R2+0x4000] ;  /* 0x004000000240783b */ /* 0x000fe60000000200 */
[C---:B------:R-:W-:Y:S08]  /*13e90*/  HMMA.16816.F32.BF16 R200, R8.reuse, R52, R84 ;  /* 0x0000003408c8723c */ /* 0x040ff00000041854 */
[C---:B------:R-:W-:Y:S01]  /*13ea0*/  HMMA.16816.F32.BF16 R192, R8.reuse, R54, R92 ;  /* 0x0000003608c0723c */ /* 0x040fe2000004185c */
[----:B------:R-:W5:Y:S07]  /*13eb0*/  LDSM.16.M88.4 R52, [R0+0x7800] ;  /* 0x007800000034783b */ /* 0x000f6e0000000200 */
[C---:B--2---:R-:W-:Y:S08]  /*13ec0*/  HMMA.16816.F32.BF16 R184, R8.reuse, R16, R140 ;  /* 0x0000001008b8723c */ /* 0x044ff0000004188c */
[C---:B------:R-:W-:Y:S08]  /*13ed0*/  HMMA.16816.F32.BF16 R140, R8.reuse, R50, R76 ;  /* 0x00000032088c723c */ /* 0x040ff0000004184c */
[C---:B-1----:R-:W-:Y:S08]  /*13ee0*/  HMMA.16816.F32.BF16 R128, R8.reuse, R40, R128 ;  /* 0x000000280880723c */ /* 0x042ff00000041880 */
[C---:B------:R-:W-:Y:S08]  /*13ef0*/  HMMA.16816.F32.BF16 R124, R8.reuse, R42, R124 ;  /* 0x0000002a087c723c */ /* 0x040ff0000004187c */
[C---:B------:R-:W-:Y:S01]  /*13f00*/  HMMA.16816.F32.BF16 R164, R8.reuse, R18, R88 ;  /* 0x0000001208a4723c */ /* 0x040fe20000041858 */
[----:B------:R-:W1:Y:S04]  /*13f10*/  LDSM.16.M88.4 R16, [R2+0x2800] ;  /* 0x002800000210783b */ /* 0x000e680000000200 */
[----:B------:R-:W-:Y:S03]  /*13f20*/  LDSM.16.M88.4 R88, [R2+0x3000] ;  /* 0x003000000258783b */ /* 0x000fe60000000200 */
[C---:B---3--:R-:W-:Y:S08]  /*13f30*/  HMMA.16816.F32.BF16 R160, R8.reuse, R56, R160 ;  /* 0x0000003808a0723c */ /* 0x048ff000000418a0 */
[C---:B------:R-:W-:Y:S01]  /*13f40*/  HMMA.16816.F32.BF16 R156, R8.reuse, R58, R156 ;  /* 0x0000003a089c723c */ /* 0x040fe2000004189c */
[----:B------:R-:W-:Y:S07]  /*13f50*/  LDSM.16.M88.4 R56, [R2+0x4800] ;  /* 0x004800000238783b */ /* 0x000fee0000000200 */
[C---:B------:R-:W-:Y:S01]  /*13f60*/  HMMA.16816.F32.BF16 R144, R8.reuse, R48, R144 ;  /* 0x000000300890723c */ /* 0x040fe20000041890 */
[----:B------:R-:W-:Y:S07]  /*13f70*/  LDSM.16.M88.4 R48, [R2+0x5800] ;  /* 0x005800000230783b */ /* 0x000fee0000000200 */
[C---:B------:R-:W-:Y:S08]  /*13f80*/  HMMA.16816.F32.BF16 R136, R8.reuse, R44, R136 ;  /* 0x0000002c0888723c */ /* 0x040ff00000041888 */
[C---:B------:R-:W-:Y:S01]  /*13f90*/  HMMA.16816.F32.BF16 R132, R8.reuse, R46, R132 ;  /* 0x0000002e0884723c */ /* 0x040fe20000041884 */
[----:B------:R-:W-:Y:S07]  /*13fa0*/  LDSM.16.M88.4 R44, [R2+0x6000] ;  /* 0x00600000022c783b */ /* 0x000fee0000000200 */
[C---:B----4-:R-:W-:Y:S08]  /*13fb0*/  HMMA.16816.F32.BF16 R120, R8.reuse, R36, R120 ;  /* 0x000000240878723c */ /* 0x050ff00000041878 */
[C---:B------:R-:W-:Y:S01]  /*13fc0*/  HMMA.16816.F32.BF16 R116, R8.reuse, R38, R116 ;  /* 0x000000260874723c */ /* 0x040fe20000041874 */
[----:B------:R-:W2:Y:S07]  /*13fd0*/  LDSM.16.M88.4 R36, [R2+0x6800] ;  /* 0x006800000224783b */ /* 0x000eae0000000200 */
[C---:B-----5:R-:W-:Y:S08]  /*13fe0*/  HMMA.16816.F32.BF16 R112, R8.reuse, R52, R112 ;  /* 0x000000340870723c */ /* 0x060ff00000041870 */
        /* <DEDUP_REMOVED lines=13> */
[----:B------:R-:W5:Y:S07]  /*140c0*/  LDSM.16.M88.4 R20, [R2+0x8800] ;  /* 0x008800000214783b */ /* 0x000f6e0000000200 */
[----:B------:R-:W-:-:S15]  /*140d0*/  HMMA.16816.F32.BF16 R8, R4, R72, R196 ;  /* 0x000000480408723c */ /* 0x000fde00000418c4 */
[----:B------:R-:W-:-:S04]  /*140e0*/  NOP ;  /* 0x0000000000007918 */ /* 0x000fc80000000000 */
[----:B------:R-:W-:Y:S04]  /*140f0*/  STL.64 [R1+0xa0], R8 ;  /* 0x0000a00801007387 */ /* 0x000fe80000100a00 */
[----:B------:R2:W-:Y:S04]  /*14100*/  STL.64 [R1+0xa8], R10 ;  /* 0x0000a80a01007387 */ /* 0x0005e80000100a00 */
[----:B------:R-:W5:Y:S01]  /*14110*/  LDL R0, [R1+0xf0] ;  /* 0x0000f00001007983 */ /* 0x000f620000100800 */
[C---:B-1----:R-:W-:Y:S08]  /*14120*/  HMMA.16816.F32.BF16 R216, R4.reuse, R16, R216 ;  /* 0x0000001004d8723c */ /* 0x042ff000000418d8 */
[C---:B--2---:R-:W-:Y:S08]  /*14130*/  HMMA.16816.F32.BF16 R8, R4.reuse, R74, R220 ;  /* 0x0000004a0408723c */ /* 0x044ff000000418dc */
[C---:B------:R-:W-:Y:S08]  /*14140*/  HMMA.16816.F32.BF16 R220, R4.reuse, R36, R128 ;  /* 0x0000002404dc723c */ /* 0x040ff00000041880 */
[C---:B------:R-:W-:Y:S03]  /*14150*/  HMMA.16816.F32.BF16 R36, R4.reuse, R38, R124 ;  /* 0x000000260424723c */ /* 0x040fe6000004187c */
[----:B------:R-:W-:Y:S05]  /*14160*/  STL.64 [R1+0x70], R8 ;  /* 0x0000700801007387 */ /* 0x000fea0000100a00 */
[C---:B------:R-:W-:Y:S01]  /*14170*/  HMMA.16816.F32.BF16 R204, R4.reuse, R18, R204 ;  /* 0x0000001204cc723c */ /* 0x040fe200000418cc */
[----:B------:R-:W1:Y:S04]  /*14180*/  LDSM.16.M88.4 R16, [R2+0x9000] ;  /* 0x009000000210783b */ /* 0x000e680000000200 */
[----:B------:R-:W-:Y:S04]  /*14190*/  STL.64 [R1+0x78], R10 ;  /* 0x0000780a01007387 */ /* 0x000fe80000100a00 */
[----:B------:R-:W2:Y:S01]  /*141a0*/  LDSM.16.M88.4 R8, [R2+0x9800] ;  /* 0x009800000208783b */ /* 0x000ea20000000200 */
[----:B------:R-:W-:Y:S01]  /*141b0*/  HMMA.16816.F32.BF16 R172, R4, R48, R144 ;  /* 0x0000003004ac723c */ /* 0x000fe20000041890 */
[----:B------:R-:W-:-:S04]  /*141c0*/  DEPBAR.LE SB0, 0x0 ;  /* 0x000080000000791a */ /* 0x000fc80000000000 */
[----:B------:R-:W-:Y:S03]  /*141d0*/  STL.64 [R1], R36 ;  /* 0x0000002401007387 */ /* 0x000fe60000100a00 */
[C---:B------:R-:W-:Y:S01]  /*141e0*/  HMMA.16816.F32.BF16 R176, R4.reuse, R50, R140 ;  /* 0x0000003204b0723c */ /* 0x040fe2000004188c */
[----:B------:R4:W-:Y:S07]  /*141f0*/  STL.64 [R1+0x8], R38 ;  /* 0x0000082601007387 */ /* 0x0009ee0000100a00 */
[C---:B---3--:R-:W-:Y:S08]  /*14200*/  HMMA.16816.F32.BF16 R48, R4.reuse, R32, R120 ;  /* 0x000000200430723c */ /* 0x048ff00000041878 */
[C---:B------:R-:W-:Y:S08]  /*14210*/  HMMA.16816.F32.BF16 R188, R4.reuse, R44, R136 ;  /* 0x0000002c04bc723c */ /* 0x040ff00000041888 */
[C---:B------:R-:W-:Y:S08]  /*14220*/  HMMA.16816.F32.BF16 R196, R4.reuse, R46, R132 ;  /* 0x0000002e04c4723c */ /* 0x040ff00000041884 */
[C---:B------:R-:W-:Y:S08]  /*14230*/  HMMA.16816.F32.BF16 R44, R4.reuse, R34, R116 ;  /* 0x00000022042c723c */ /* 0x040ff00000041874 */
[C---:B----4-:R-:W-:Y:S08]  /*14240*/  HMMA.16816.F32.BF16 R36, R4.reuse, R28, R112 ;  /* 0x0000001c0424723c */ /* 0x050ff00000041870 */
[C---:B------:R-:W-:Y:S08]  /*14250*/  HMMA.16816.F32.BF16 R32, R4.reuse, R30, R108 ;  /* 0x0000001e0420723c */ /* 0x040ff0000004186c */
[C---:B-----5:R-:W-:Y:S08]  /*14260*/  HMMA.16816.F32.BF16 R28, R4.reuse, R24, R104 ;  /* 0x00000018041c723c */ /* 0x060ff00000041868 */
[C---:B------:R-:W-:Y:S01]  /*14270*/  HMMA.16816.F32.BF16 R24, R4.reuse, R26, R100 ;  /* 0x0000001a0418723c */ /* 0x040fe20000041864 */
[----:B------:R-:W-:Y:S04]  /*14280*/  STL.64 [R1+0x10], R48 ;  /* 0x0000103001007387 */ /* 0x000fe80000100a00 */
[----:B------:R-:W-:Y:S04]  /*14290*/  STL.64 [R1+0x18], R50 ;  /* 0x0000183201007387 */ /* 0x000fe80000100a00 */
[----:B------:R-:W-:Y:S04]  /*142a0*/  STL.64 [R1+0x20], R44 ;  /* 0x0000202c01007387 */ /* 0x000fe80000100a00 */
[----:B------:R-:W-:Y:S04]  /*142b0*/  STL.64 [R1+0x28], R46 ;  /* 0x0000282e01007387 */ /* 0x000fe80000100a00 */
[----:B------:R-:W-:Y:S04]  /*142c0*/  STL.64 [R1+0x30], R36 ;  /* 0x0000302401007387 */ /* 0x000fe80000100a00 */
[----:B------:R-:W-:Y:S04]  /*142d0*/  STL.64 [R1+0x38], R38 ;  /* 0x0000382601007387 */ /* 0x000fe80000100a00 */
[----:B------:R-:W-:Y:S04]  /*142e0*/  STL.64 [R1+0x40], R32 ;  /* 0x0000402001007387 */ /* 0x000fe80000100a00 */
[----:B------:R3:W-:Y:S04]  /*142f0*/  STL.64 [R1+0x48], R34 ;  /* 0x0000482201007387 */ /* 0x0007e80000100a00 */
[----:B------:R-:W-:Y:S04]  /*14300*/  STL.64 [R1+0x50], R28 ;  /* 0x0000501c01007387 */ /* 0x000fe80000100a00 */
[----:B------:R4:W-:Y:S04]  /*14310*/  STL.64 [R1+0x58], R30 ;  /* 0x0000581e01007387 */ /* 0x0009e80000100a00 */
[----:B------:R-:W-:Y:S04]  /*14320*/  STL.64 [R1+0x60], R24 ;  /* 0x0000601801007387 */ /* 0x000fe80000100a00 */
[----:B------:R1:W-:Y:S01]  /*14330*/  STL.64 [R1+0x68], R26 ;  /* 0x0000681a01007387 */ /* 0x0003e20000100a00 */
[C---:B------:R-:W-:Y:S08]  /*14340*/  HMMA.16816.F32.BF16 R208, R4.reuse, R88, R208 ;  /* 0x0000005804d0723c */ /* 0x040ff000000418d0 */
[C---:B---3--:R-:W-:Y:S08]  /*14350*/  HMMA.16816.F32.BF16 R32, R4.reuse, R20, R96 ;  /* 0x000000140420723c */ /* 0x048ff00000041860 */
[C---:B----4-:R-:W-:Y:S08]  /*14360*/  HMMA.16816.F32.BF16 R28, R4.reuse, R22, R92 ;  /* 0x00000016041c723c */ /* 0x050ff0000004185c */
[C---:B-1----:R-:W-:Y:S08]  /*14370*/  HMMA.16816.F32.BF16 R24, R4.reuse, R16, R84 ;  /* 0x000000100418723c */ /* 0x042ff00000041854 */
        /* <DEDUP_REMOVED lines=12> */
[----:B------:R1:W-:Y:S04]  /*14440*/  STL.64 [R1+0x80], R32 ;  /* 0x0000802001007387 */ /* 0x0003e80000100a00 */
        /* <DEDUP_REMOVED lines=10> */
[----:B------:R1:W-:Y:S01]  /*144f0*/  STL.64 [R1+0xe8], R6 ;  /* 0x0000e80601007387 */ /* 0x0003e20000100a00 */
[----:B------:R-:W-:Y:S01]  /*14500*/  BAR.SYNC.DEFER_BLOCKING 0x0 ;  /* 0x0000000000007b1d */ /* 0x000fe20000010000 */
[----:B------:R-:W-:-:S05]  /*14510*/  ISETP.NE.AND P0, PT, R0, 0x1, PT ;  /* 0x000000010000780c */ /* 0x000fca0003f05270 */
[----:B------:R-:W-:Y:S01]  /*14520*/  BSSY.RECONVERGENT B1, `(.L_x_4598) ;  /* 0x00000c5000017945 */ /* 0x000fe20003800200 */
[----:B------:R-:W-:-:S07]  /*14530*/  P2R R149, PR, RZ, 0x1 ;  /* 0x00000001ff957803 */ /* 0x000fce0000000000 */
        /* <DEDUP_REMOVED lines=14> */
.L_x_4601:
[----:B-1----:R-:W2:Y:S01]  /*14620*/  LD.E R4, desc[UR6][R154.64+0x170] ;  /* 0x000170069a047980 */ /* 0x002ea2000c101900 */
[C---:B------:R-:W-:Y:S01]  /*14630*/  VIADD R9, R150.reuse, 0xfffffe00 ;  /* 0xfffffe0096097836 */ /* 0x040fe20000000000 */
[----:B------:R-:W-:-:S04]  /*14640*/  IADD3 R8, PT, PT, R150, -0x100, RZ ;  /* 0xffffff0096087810 */ /* 0x000fc80007ffe0ff */
        /* <DEDUP_REMOVED lines=11> */
[----:B------:R-:W-:Y:S01]  /*14700*/  IMAD.HI.U32 R3, R3, R5, R2 ;  /* 0x0000000503037227 */ /* 0x000fe200078e0002 */
[----:B------:R-:W-:-:S03]  /*14710*/  MOV R5, R6 ;  /* 0x0000000600057202 */ /* 0x000fc60000000f00 */
        /* <DEDUP_REMOVED lines=15> */
[----:B------:R-:W-:-:S02]  /*14810*/  LOP3.LUT R0, R9, R4, RZ, 0x3c, !PT ;  /* 0x0000000409007212 */ /* 0x000fc400078e3cff */
[----:B------:R-:W-:Y:S02]  /*14820*/  ISETP.GE.AND P5, PT, R5, RZ, PT ;  /* 0x000000ff0500720c */ /* 0x000fe40003fa6270 */
[----:B------:R-:W-:Y:S02]  /*14830*/  ISETP.GE.AND P0, PT, R0, RZ, PT ;  /* 0x000000ff0000720c */ /* 0x000fe40003f06270 */
[----:B------:R-:W-:Y:S02]  /*14840*/  ISETP.NE.AND P1, PT, R4, RZ, PT ;  /* 0x000000ff0400720c */ /* 0x000fe40003f25270 */
[----:B------:R-:W-:Y:S02]  /*14850*/  @P3 IADD3 R2, PT, PT, R2, 0x1, RZ ;  /* 0x0000000102023810 */ /* 0x000fe40007ffe0ff */
[----:B------:R-:W-:Y:S01]  /*14860*/  LOP3.LUT R0, RZ, R4, RZ, 0x33, !PT ;  /* 0x00000004ff007212 */ /* 0x000fe200078e33ff */
[----:B------:R-:W-:-:S04]  /*14870*/  @P4 VIADD R3, R3, 0x1 ;  /* 0x0000000103034836 */ /* 0x000fc80000000000 */
        /* <DEDUP_REMOVED lines=26> */
.L_x_4602:
[----:B------:R-:W-:Y:S05]  /*14a20*/  BSYNC.RECONVERGENT B0 ;  /* 0x0000000000007941 */ /* 0x000fea0003800200 */
.L_x_4600:
[C---:B-1----:R-:W-:Y:S01]  /*14a30*/  IMAD.SHL.U32 R22, R234.reuse, 0x20, RZ ;  /* 0x00000020ea167824 */ /* 0x042fe200078e00ff */
        /* <DEDUP_REMOVED lines=16> */
[----:B------:R-:W-:Y:S01]  /*14b40*/  IADD3 R20, P1, PT, R18, R22, RZ ;  /* 0x0000001612147210 */ /* 0x000fe20007f3e0ff */
[----:B------:R-:W-:Y:S01]  /*14b50*/  @!PT LDS RZ, [RZ] ;  /* 0x00000000fffff984 */ /* 0x000fe20000000800 */
[----:B------:R-:W-:Y:S01]  /*14b60*/  @!PT LDS RZ, [RZ] ;  /* 0x00000000fffff984 */ /* 0x000fe20000000800 */
[----:B------:R-:W-:Y:S01]  /*14b70*/  @!PT LDS RZ, [RZ] ;  /* 0x00000000fffff984 */ /* 0x000fe20000000800 */
[----:B------:R1:W-:Y:S03]  /*14b80*/  @!P0 LDGSTS.E.BYPASS.LTC128B.128 [R63+0x2000], desc[UR6][R10.64] ;  /* 0x020000000a3f8fae */ /* 0x0003e6000b981a06 */
[----:B------:R-:W-:Y:S01]  /*14b90*/  IADD3.X R21, PT, PT, R19, R0, RZ, P1, !PT ;  /* 0x0000000013157210 */ /* 0x000fe20000ffe4ff */
[----:B------:R2:W-:Y:S01]  /*14ba0*/  @P0 STS.128 [R63+0x2000], RZ ;  /* 0x002000ff3f000388 */ /* 0x0005e20000000c00 */
[----:B------:R-:W-:-:S03]  /*14bb0*/  IADD3 R16, P1, PT, R20, R22, RZ ;  /* 0x0000001614107210 */ /* 0x000fc60007f3e0ff */
[----:B------:R-:W-:Y:S01]  /*14bc0*/  @!PT LDS RZ, [RZ] ;  /* 0x00000000fffff984 */ /* 0x000fe20000000800 */
[----:B------:R-:W-:Y:S01]  /*14bd0*/  @!PT LDS RZ, [RZ] ;  /* 0x00000000fffff984 */ /* 0x000fe20000000800 */
[----:B------:R-:W-:Y:S01]  /*14be0*/  @!PT LDS RZ, [RZ] ;  /* 0x00000000fffff984 */ /* 0x000fe20000000800 */
[----:B------:R3:W-:Y:S02]  /*14bf0*/  @!P0 LDGSTS.E.BYPASS.LTC128B.128 [R63+0x2800], desc[UR6][R8.64] ;  /* 0x02800000083f8fae */ /* 0x0007e4000b981a06 */
        /* <DEDUP_REMOVED lines=28> */
[----:B------:R2:W-:Y:S01]  /*14dc0*/  @P0 STS.128 [R63+0x4800], RZ ;  /* 0x004800ff3f000388 */ /* 0x0005e20000000c00 */
[----:B------:R-:W-:-:S03]  /*14dd0*/  IADD3.X R7, PT, PT, R9, R0, RZ, P1, !PT ;  /* 0x0000000009077210 */ /* 0x000fc60000ffe4ff */
        /* <DEDUP_REMOVED lines=17> */
[----:B------:R-:W-:Y:S01]  /*14ef0*/  IMAD.X R3, R5, 0x1, R0, P3 ;  /* 0x0000000105037824 */ /* 0x000fe200018e0600 */
[----:B---3--:R-:W-:-:S02]  /*14f00*/  @!P0 IADD3 R12, P1, PT, R2, R22, RZ ;  /* 0x00000016020c8210 */ /* 0x008fc40007f3e0ff */
        /* <DEDUP_REMOVED lines=38> */
.L_x_4599:
[----:B------:R-:W-:Y:S05]  /*15170*/  BSYNC.RECONVERGENT B1 ;  /* 0x0000000000017941 */ /* 0x000fea0003800200 */
.L_x_4598:
[----:B-12---:R-:W2:Y:S04]  /*15180*/  LDL.LU R6, [R1+0x28] ;  /* 0x0000280001067983 */ /* 0x006ea80000300800 */
[----:B------:R-:W3:Y:S04]  /*15190*/  LDL.LU R8, [R1+0x20] ;  /* 0x0000200001087983 */ /* 0x000ee80000300800 */
[----:B------:R-:W4:Y:S04]  /*151a0*/  LDL.LU R10, [R1+0x64] ;  /* 0x00006400010a7983 */ /* 0x000f280000300800 */
[----:B------:R-:W5:Y:S04]  /*151b0*/  LDL.LU R9, [R1+0x6c] ;  /* 0x00006c0001097983 */ /* 0x000f680000300800 */
[----:B------:R-:W2:Y:S04]  /*151c0*/  LDL.LU R11, [R1+0x60] ;  /* 0x00006000010b7983 */ /* 0x000ea80000300800 */
[----:B------:R-:W3:Y:S04]  /*151d0*/  LDL.LU R7, [R1+0x14] ;  /* 0x0000140001077983 */ /* 0x000ee80000300800 */
[----:B------:R-:W3:Y:S04]  /*151e0*/  LDL.LU R14, [R1+0xd8] ;  /* 0x0000d800010e7983 */ /* 0x000ee80000300800 */
        /* <DEDUP_REMOVED lines=17> */
[----:B------:R-:W5:Y:S04]  /*15300*/  LDL.LU R18, [R1+0xa4] ;  /* 0x0000a40001127983 */ /* 0x000f680000300800 */
[----:B------:R-:W2:Y:S04]  /*15310*/  LDL.LU R15, [R1+0x5c] ;  /* 0x00005c00010f7983 */ /* 0x000ea80000300800 */
[----:B------:R-:W3:Y:S04]  /*15320*/  LDL.LU R16, [R1+0x54] ;  /* 0x0000540001107983 */ /* 0x000ee80000300800 */
[----:B------:R-:W2:Y:S04]  /*15330*/  LDL.LU R12, [R1+0x44] ;  /* 0x00004400010c7983 */ /* 0x000ea80000300800 */
[----:B------:R-:W2:Y:S01]  /*15340*/  LDL.LU R13, [R1+0x48] ;  /* 0x00004800010d7983 */ /* 0x000ea20000300800 */
[----:B------:R-:W-:Y:S01]  /*15350*/  VIADD R34, R150, 0xffffff00 ;  /* 0xffffff0096227836 */ /* 0x000fe20000000000 */
[----:B------:R-:W1:Y:S04]  /*15360*/  S2R R157, SR_TID.X ;  /* 0x00000000009d7919 */ /* 0x000e680000002100 */
[----:B------:R5:W-:Y:S01]  /*15370*/  STL [R1+0xf8], R34 ;  /* 0x0000f82201007387 */ /* 0x000be20000100800 */
[----:B-1----:R-:W-:Y:S01]  /*15380*/  SHF.R.U32.HI R0, RZ, 0x2, R157 ;  /* 0x00000002ff007819 */ /* 0x002fe2000001169d */
[----:B------:R-:W-:-:S03]  /*15390*/  IMAD.SHL.U32 R2, R157, 0x2, RZ ;  /* 0x000000029d027824 */ /* 0x000fc600078e00ff */
[----:B------:R-:W-:Y:S02]  /*153a0*/  LOP3.LUT R3, R0, 0x7, RZ, 0xc0, !PT ;  /* 0x0000000700037812 */ /* 0x000fe400078ec0ff */
[----:B------:R-:W-:Y:S02]  /*153b0*/  LOP3.LUT R0, R2, 0x6, RZ, 0xc0, !PT ;  /* 0x0000000602007812 */ /* 0x000fe400078ec0ff */
[----:B------:R-:W-:Y:S02]  /*153c0*/  LOP3.LUT R3, R3, 0x1f0, R229, 0xf8, !PT ;  /* 0x000001f003037812 */ /* 0x000fe400078ef8e5 */
[----:B------:R-:W-:Y:S02]  /*153d0*/  IADD3 R2, PT, PT, R0, R34, RZ ;  /* 0x0000002200027210 */ /* 0x000fe40007ffe0ff */
[----:B------:R-:W1:Y:S02]  /*153e0*/  S2R R0, SR_CTAID.X ;  /* 0x0000000000007919 */ /* 0x000e640000002500 */
[----:B-1----:R-:W-:-:S05]  /*153f0*/  IMAD R3, R0, 0x40, R3 ;  /* 0x0000004000037824 */ /* 0x002fca00078e0203 */
[----:B------:R-:W-:Y:S01]  /*15400*/  IADD3 R3, PT, PT, R151, R3, -R228 ;  /* 0x0000000397037210 */ /* 0x000fe20007ffe8e4 */
[----:B----4-:R-:W-:-:S04]  /*15410*/  IMAD.MOV.U32 R33, RZ, RZ, R32 ;  /* 0x000000ffff217224 */ /* 0x010fc800078e0020 */
[----:B------:R-:W-:Y:S01]  /*15420*/  IMAD.MOV.U32 R39, RZ, RZ, R33 ;  /* 0x000000ffff277224 */ /* 0x000fe200078e0021 */
[----:B-----5:R-:W-:-:S05]  /*15430*/  MOV R32, R18 ;  /* 0x0000001200207202 */ /* 0x020fca0000000f00 */
[----:B------:R-:W-:Y:S02]  /*15440*/  IMAD.MOV.U32 R34, RZ, RZ, R32 ;  /* 0x000000ffff227224 */ /* 0x000fe400078e0020 */
[----:B---3--:R-:W-:Y:S02]  /*15450*/  IMAD.MOV.U32 R18, RZ, RZ, R16 ;  /* 0x000000ffff127224 */ /* 0x008fe400078e0010 */
[----:B--2---:R-:W-:Y:S02]  /*15460*/  IMAD.MOV.U32 R16, RZ, RZ, R15 ;  /* 0x000000ffff107224 */ /* 0x004fe400078e000f */
[----:B------:R-:W-:Y:S01]  /*15470*/  IMAD.MOV.U32 R15, RZ, RZ, R12 ;  /* 0x000000ffff0f7224 */ /* 0x000fe200078e000c */
[----:B------:R-:W-:Y:S01]  /*15480*/  MOV R12, R11 ;  /* 0x0000000b000c7202 */ /* 0x000fe20000000f00 */
[----:B------:R-:W-:Y:S01]  /*15490*/  IMAD.MOV.U32 R32, RZ, RZ, R16 ;  /* 0x000000ffff207224 */ /* 0x000fe200078e0010 */
[----:B------:R-:W-:Y:S01]  /*154a0*/  IADD3 R16, PT, PT, R2, 0x1, RZ ;  /* 0x0000000102107810 */ /* 0x000fe20007ffe0ff */
[----:B------:R-:W-:-:S02]  /*154b0*/  IMAD.MOV.U32 R40, RZ, RZ, R34 ;  /* 0x000000ffff287224 */ /* 0x000fc400078e0022 */
[----:B------:R-:W-:Y:S02]  /*154c0*/  IMAD.MOV.U32 R11, RZ, RZ, R10 ;  /* 0x000000ffff0b7224 */ /* 0x000fe400078e000a */
[----:B------:R-:W-:Y:S02]  /*154d0*/  IMAD.MOV.U32 R34, RZ, RZ, R12 ;  /* 0x000000ffff227224 */ /* 0x000fe400078e000c */
[----:B------:R-:W-:Y:S02]  /*154e0*/  IMAD.MOV.U32 R10, RZ, RZ, R9 ;  /* 0x000000ffff0a7224 */ /* 0x000fe400078e0009 */
[----:B------:R-:W-:Y:S02]  /*154f0*/  IMAD.MOV.U32 R12, RZ, RZ, R8 ;  /* 0x000000ffff0c7224 */ /* 0x000fe400078e0008 */
[----:B------:R-:W-:Y:S02]  /*15500*/  IMAD.MOV.U32 R9, RZ, RZ, R6 ;  /* 0x000000ffff097224 */ /* 0x000fe400078e0006 */
[----:B------:R-:W-:-:S02]  /*15510*/  IMAD.MOV.U32 R8, RZ, RZ, R4 ;  /* 0x000000ffff087224 */ /* 0x000fc400078e0004 */
[----:B------:R-:W-:Y:S01]  /*15520*/  IMAD.MOV.U32 R35, RZ, RZ, R13 ;  /* 0x000000ffff237224 */ /* 0x000fe200078e000d */
[----:B------:R-:W-:Y:S01]  /*15530*/  MOV R37, R18 ;  /* 0x0000001200257202 */ /* 0x000fe20000000f00 */
[----:B------:R-:W-:Y:S02]  /*15540*/  IMAD.IADD R4, R3, 0x1, -R16 ;  /* 0x0000000103047824 */ /* 0x000fe400078e0a10 */
[----:B------:R-:W-:Y:S02]  /*15550*/  IMAD.MOV.U32 R38, RZ, RZ, R32 ;  /* 0x000000ffff267224 */ /* 0x000fe400078e0020 */
[----:B------:R-:W-:Y:S01]  /*15560*/  IMAD.MOV.U32 R36, RZ, RZ, R15 ;  /* 0x000000ffff247224 */ /* 0x000fe200078e000f */
[----:B------:R-:W-:Y:S01]  /*15570*/  MOV R33, R11 ;  /* 0x0000000b00217202 */ /* 0x000fe20000000f00 */
[----:B------:R-:W-:Y:S01]  /*15580*/  IMAD.MOV.U32 R13, RZ, RZ, R9 ;  /* 0x000000ffff0d7224 */ /* 0x000fe200078e0009 */
[----:B------:R-:W2:Y:S01]  /*15590*/  LDL.LU R6, [R1+0x10] ;  /* 0x0000100001067983 */ /* 0x000ea20000300800 */
[----:B------:R-:W-:Y:S01]  /*155a0*/  IMAD.MOV.U32 R9, RZ, RZ, R5 ;  /* 0x000000ffff097224 */ /* 0x000fe200078e0005 */
[----:B------:R-:W-:Y:S01]  /*155b0*/  IABS R5, R4 ;  /* 0x0000000400057213 */ /* 0x000fe20000000000 */
[----:B------:R-:W-:Y:S01]  /*155c0*/  IMAD.MOV.U32 R32, RZ, RZ, R10 ;  /* 0x000000ffff207224 */ /* 0x000fe200078e000a */
[----:B------:R-:W-:-:S02]  /*155d0*/  MOV R11, R7 ;  /* 0x00000007000b7202 */ /* 0x000fc40000000f00 */
[----:B------:R-:W-:Y:S01]  /*155e0*/  I2FP.F32.S32 R5, R5 ;  /* 0x0000000500057245 */ /* 0x000fe20000201400 */
[----:B------:R-:W3:Y:S04]  /*155f0*/  LDL.LU R7, [R1] ;  /* 0x0000000001077983 */ /* 0x000ee80000300800 */
[----:B------:R-:W-:Y:S01]  /*15600*/  FFMA.FTZ R73, -R148, R5, R40 ;  /* 0x0000000594497223 */ /* 0x000fe20000010128 */
[----:B------:R-:W-:Y:S02]  /*15610*/  IMAD.MOV.U32 R40, RZ, RZ, R39 ;  /* 0x000000ffff287224 */ /* 0x000fe400078e0027 */
[----:B------:R-:W-:Y:S02]  /*15620*/  IMAD.MOV.U32 R39, RZ, RZ, R38 ;  /* 0x000000ffff277224 */ /* 0x000fe400078e0026 */
[----:B------:R-:W-:Y:S01]  /*15630*/  IMAD.MOV.U32 R38, RZ, RZ, R37 ;  /* 0x000000ffff267224 */ /* 0x000fe200078e0025 */
[----:B------:R-:W-:Y:S01]  /*15640*/  MOV R37, R36 ;  /* 0x0000002400257202 */ /* 0x000fe20000000f00 */
[----:B------:R-:W-:-:S02]  /*15650*/  IMAD.MOV.U32 R36, RZ, RZ, R35 ;  /* 0x000000ffff247224 */ /* 0x000fc400078e0023 */
[----:B------:R-:W-:Y:S02]  /*15660*/  IMAD.MOV.U32 R35, RZ, RZ, R34 ;  /* 0x000000ffff237224 */ /* 0x000fe400078e0022 */
[----:B------:R-:W-:Y:S01]  /*15670*/  IMAD.MOV.U32 R34, RZ, RZ, R33 ;  /* 0x000000ffff227224 */ /* 0x000fe200078e0021 */
[----:B------:R-:W-:Y:S01]  /*15680*/  MOV R33, R32 ;  /* 0x0000002000217202 */ /* 0x000fe20000000f00 */
        /* <DEDUP_REMOVED lines=14> */
[----:B------:R-:W4:Y:S04]  /*15770*/  LDL.LU R17, [R1+0xec] ;  /* 0x0000ec0001117983 */ /* 0x000f280000300800 */
[----:B------:R-:W5:Y:S01]  /*15780*/  LDL.LU R41, [R1+0x74] ;  /* 0x0000740001297983 */ /* 0x000f620000300800 */
[----:B------:R-:W-:-:S03]  /*15790*/  IMAD.MOV.U32 R122, RZ, RZ, R22 ;  /* 0x000000ffff7a7224 */ /* 0x000fc600078e0016 */
[----:B------:R-:W4:Y:S01]  /*157a0*/  LDL.LU R63, [R1+0xd0] ;  /* 0x0000d000013f7983 */ /* 0x000f220000300800 */
[----:B------:R-:W-:Y:S02]  /*157b0*/  IMAD.MOV.U32 R77, RZ, RZ, R36 ;  /* 0x000000ffff4d7224 */ /* 0x000fe400078e0024 */
[----:B------:R-:W-:Y:S01]  /*157c0*/  IMAD.MOV.U32 R95, RZ, RZ, R30 ;  /* 0x000000ffff5f7224 */ /* 0x000fe200078e001e */
[----:B------:R-:W4:Y:S01]  /*157d0*/  LDL.LU R104, [R1+0xd4] ;  /* 0x0000d40001687983 */ /* 0x000f220000300800 */
[----:B------:R-:W-:Y:S02]  /*157e0*/  IMAD.MOV.U32 R118, RZ, RZ, R25 ;  /* 0x000000ffff767224 */ /* 0x000fe400078e0019 */
[----:B------:R-:W-:Y:S01]  /*157f0*/  IMAD.MOV.U32 R60, RZ, RZ, R38 ;  /* 0x000000ffff3c7224 */ /* 0x000fe200078e0026 */
[----:B------:R-:W4:Y:S01]  /*15800*/  LDL.LU R97, [R1+0xdc] ;  /* 0x0000dc0001617983 */ /* 0x000f220000300800 */
[----:B------:R-:W-:-:S03]  /*15810*/  IMAD.MOV.U32 R105, RZ, RZ, R28 ;  /* 0x000000ffff697224 */ /* 0x000fc600078e001c */
[----:B------:R-:W4:Y:S01]  /*15820*/  LDL.LU R124, [R1+0x24] ;  /* 0x00002400017c7983 */ /* 0x000f220000300800 */
[----:B------:R-:W-:-:S03]  /*15830*/  IMAD.MOV.U32 R126, RZ, RZ, R122 ;  /* 0x000000ffff7e7224 */ /* 0x000fc600078e007a */
[----:B------:R-:W4:Y:S01]  /*15840*/  LDL.LU R123, [R1+0x2c] ;  /* 0x00002c00017b7983 */ /* 0x000f220000300800 */
[----:B------:R-:W-:Y:S02]  /*15850*/  IMAD.MOV.U32 R122, RZ, RZ, R118 ;  /* 0x000000ffff7a7224 */ /* 0x000fe400078e0076 */
[----:B------:R-:W-:Y:S01]  /*15860*/  IMAD.MOV.U32 R127, RZ, RZ, R95 ;  /* 0x000000ffff7f7224 */ /* 0x000fe200078e005f */
[----:B------:R-:W4:Y:S01]  /*15870*/  LDL.LU R59, [R1+0x8] ;  /* 0x00000800013b7983 */ /* 0x000f220000300800 */
[----:B------:R-:W-:Y:S01]  /*15880*/  IMAD.MOV.U32 R118, RZ, RZ, R105 ;  /* 0x000000ffff767224 */ /* 0x000fe200078e0069 */
[----:B------:R-:W-:Y:S01]  /*15890*/  MOV R105, R60 ;  /* 0x0000003c00697202 */ /* 0x000fe20000000f00 */
[----:B------:R-:W-:Y:S01]  /*158a0*/  IMAD.MOV.U32 R95, RZ, RZ, R77 ;  /* 0x000000ffff5f7224 */ /* 0x000fe200078e004d */
[----:B------:R-:W4:Y:S04]  /*158b0*/  LDL.LU R80, [R1+0x1c] ;  /* 0x00001c0001507983 */ /* 0x000f280000300800 */
[----:B------:R-:W4:Y:S04]  /*158c0*/  LDL.LU R77, [R1+0x34] ;  /* 0x00003400014d7983 */ /* 0x000f280000300800 */
[----:B------:R-:W4:Y:S01]  /*158d0*/  LDL.LU R60, [R1+0x3c] ;  /* 0x00003c00013c7983 */ /* 0x000f220000300800 */
[C---:B------:R-:W-:Y:S01]  /*158e0*/  IADD3 R15, PT, PT, R2.reuse, 0x9, RZ ;  /* 0x00000009020f7810 */ /* 0x040fe20007ffe0ff */
[----:B------:R-:W-:-:S04]  /*158f0*/  VIADD R18, R2, 0x10 ;  /* 0x0000001002127836 */ /* 0x000fc80000000000 */
[----:B------:R-:W-:-:S05]  /*15900*/  IMAD.IADD R0, R3, 0x1, -R15 ;  /* 0x0000000103007824 */ /* 0x000fca00078e0a0f */
[----:B------:R-:W-:Y:S01]  /*15910*/  IABS R4, R0 ;  /* 0x0000000000047213 */ /* 0x000fe20000000000 */
[----:B------:R-:W-:Y:S01]  /*15920*/  IMAD.MOV.U32 R99, RZ, RZ, R11 ;  /* 0x000000ffff637224 */ /* 0x000fe200078e000b */
[----:B------:R-:W-:Y:S02]  /*15930*/  MOV R109, R23 ;  /* 0x00000017006d7202 */ /* 0x000fe40000000f00 */
[----:B------:R-:W-:Y:S01]  /*15940*/  I2FP.F32.S32 R4, R4 ;  /* 0x0000000400047245 */ /* 0x000fe20000201400 */
[----:B------:R-:W-:Y:S01]  /*15950*/  IMAD.MOV.U32 R117, RZ, RZ, R24 ;  /* 0x000000ffff757224 */ /* 0x000fe200078e0018 */
[C---:B------:R-:W-:Y:S01]  /*15960*/  IADD3 R23, PT, PT, R2.reuse, 0x19, RZ ;  /* 0x0000001902177810 */ /* 0x040fe20007ffe0ff */
[C---:B------:R-:W-:Y:S02]  /*15970*/  VIADD R11, R2.reuse, 0x18 ;  /* 0x00000018020b7836 */ /* 0x040fe40000000000 */
[C---:B------:R-:W-:Y:S02]  /*15980*/  VIADD R24, R2.reuse, 0x20 ;  /* 0x0000002002187836 */ /* 0x040fe40000000000 */
[----:B------:R-:W-:-:S02]  /*15990*/  VIADD R25, R2, 0x21 ;  /* 0x0000002102197836 */ /* 0x000fc40000000000 */
[----:B------:R-:W-:Y:S02]  /*159a0*/  IMAD.MOV.U32 R62, RZ, RZ, R37 ;  /* 0x000000ffff3e7224 */ /* 0x000fe400078e0025 */
[----:B------:R-:W-:Y:S01]  /*159b0*/  IMAD.MOV.U32 R37, RZ, RZ, R9 ;  /* 0x000000ffff257224 */ /* 0x000fe200078e0009 */
[----:B------:R-:W-:Y:S01]  /*159c0*/  MOV R36, R8 ;  /* 0x0000000800247202 */ /* 0x000fe20000000f00 */
[----:B------:R-:W-:Y:S01]  /*159d0*/  IMAD.IADD R9, R3, 0x1, -R25 ;  /* 0x0000000103097824 */ /* 0x000fe200078e0a19 */
[----:B------:R-:W-:Y:S02]  /*159e0*/  MOV R125, R12 ;  /* 0x0000000c007d7202 */ /* 0x000fe40000000f00 */
[C---:B------:R-:W-:Y:S01]  /*159f0*/  IADD3 R12, PT, PT, R2.reuse, 0x28, RZ ;  /* 0x00000028020c7810 */ /* 0x040fe20007ffe0ff */
[C---:B------:R-:W-:Y:S01]  /*15a00*/  VIADD R28, R2.reuse, 0x30 ;  /* 0x00000030021c7836 */ /* 0x040fe20000000000 */
[----:B------:R-:W-:Y:S01]  /*15a10*/  IADD3 R30, PT, PT, R2, 0x38, RZ ;  /* 0x00000038021e7810 */ /* 0x000fe20007ffe0ff */
[----:B------:R-:W-:-:S02]  /*15a20*/  IMAD.MOV.U32 R52, RZ, RZ, R29 ;  /* 0x000000ffff347224 */ /* 0x000fc400078e001d */
[C---:B------:R-:W-:Y:S02]  /*15a30*/  VIADD R29, R2.reuse, 0x31 ;  /* 0x00000031021d7836 */ /* 0x040fe40000000000 */
[----:B------:R-:W-:Y:S02]  /*15a40*/  IMAD.MOV.U32 R91, RZ, RZ, R14 ;  /* 0x000000ffff5b7224 */ /* 0x000fe400078e000e */
[----:B------:R-:W-:Y:S02]  /*15a50*/  IMAD.MOV.U32 R46, RZ, RZ, R33 ;  /* 0x000000ffff2e7224 */ /* 0x000fe400078e0021 */
[C---:B------:R-:W-:Y:S02]  /*15a60*/  VIADD R14, R2.reuse, 0x39 ;  /* 0x00000039020e7836 */ /* 0x040fe40000000000 */
[----:B------:R-:W-:Y:S02]  /*15a70*/  IMAD.MOV.U32 R47, RZ, RZ, R34 ;  /* 0x000000ffff2f7224 */ /* 0x000fe400078e0022 */
[----:B------:R-:W-:-:S02]  /*15a80*/  VIADD R33, R2, 0x41 ;  /* 0x0000004102217836 */ /* 0x000fc40000000000 */
[----:B------:R-:W-:Y:S01]  /*15a90*/  VIADD R34, R2, 0x48 ;  /* 0x0000004802227836 */ /* 0x000fe20000000000 */
[----:B------:R-:W-:Y:S02]  /*15aa0*/  MOV R82, R31 ;  /* 0x0000001f00527202 */ /* 0x000fe40000000f00 */
[----:B------:R-:W-:Y:S01]  /*15ab0*/  MOV R128, R109 ;  /* 0x0000006d00807202 */ /* 0x000fe20000000f00 */
[----:B------:R-:W-:Y:S01]  /*15ac0*/  IMAD.MOV.U32 R109, RZ, RZ, R62 ;  /* 0x000000ffff6d7224 */ /* 0x000fe200078e003e */
[----:B------:R-:W-:Y:S01]  /*15ad0*/  MOV R42, R39 ;  /* 0x00000027002a7202 */ /* 0x000fe20000000f00 */
[----:B------:R-:W-:Y:S01]  /*15ae0*/  IMAD.MOV.U32 R112, RZ, RZ, R21 ;  /* 0x000000ffff707224 */ /* 0x000fe200078e0015 */
[----:B------:R-:W-:Y:S01]  /*15af0*/  MOV R115, R19 ;  /* 0x0000001300737202 */ /* 0x000fe20000000f00 */
[----:B------:R-:W-:Y:S02]  /*15b00*/  IMAD.MOV.U32 R110, RZ, RZ, R20 ;  /* 0x000000ffff6e7224 */ /* 0x000fe400078e0014 */
[----:B------:R-:W-:Y:S01]  /*15b10*/  IMAD.MOV.U32 R131, RZ, RZ, R109 ;  /* 0x000000ffff837224 */ /* 0x000fe200078e006d */
[----:B------:R-:W-:Y:S01]  /*15b20*/  MOV R135, R112 ;  /* 0x0000007000877202 */ /* 0x000fe20000000f00 */
[----:B------:R-:W-:-:S02]  /*15b30*/  IMAD.MOV.U32 R137, RZ, RZ, R115 ;  /* 0x000000ffff897224 */ /* 0x000fc400078e0073 */
[----:B--2---:R-:W-:Y:S01]  /*15b40*/  IMAD.MOV.U32 R10, RZ, RZ, R6 ;  /* 0x000000ffff0a7224 */ /* 0x004fe200078e0006 */
[----:B------:R-:W-:-:S04]  /*15b50*/  IADD3 R6, PT, PT, R3, -R18, RZ ;  /* 0x8000001203067210 */ /* 0x000fc80007ffe0ff */
[----:B------:R-:W-:Y:S01]  /*15b60*/  IABS R0, R6 ;  /* 0x0000000600007213 */ /* 0x000fe20000000000 */
[----:B------:R-:W-:Y:S02]  /*15b70*/  IMAD.MOV.U32 R100, RZ, RZ, R10 ;  /* 0x000000ffff647224 */ /* 0x000fe400078e000a */
[----:B------:R-:W-:Y:S01]  /*15b80*/  VIADD R10, R2, 0x11 ;  /* 0x00000011020a7836 */ /* 0x000fe20000000000 */
[----:B------:R-:W-:Y:S01]  /*15b90*/  I2FP.F32.S32 R0, R0 ;  /* 0x0000000000007245 */ /* 0x000fe20000201400 */
[----:B---3--:R-:W-:Y:S02]  /*15ba0*/  IMAD.MOV.U32 R55, RZ, RZ, R7 ;  /* 0x000000ffff377224 */ /* 0x008fe400078e0007 */
[C---:B------:R-:W-:Y:S02]  /*15bb0*/  IMAD.IADD R6, R3.reuse, 0x1, -R23 ;  /* 0x0000000103067824 */ /* 0x040fe400078e0a17 */
[----:B------:R-:W-:Y:S01]  /*15bc0*/  FFMA.FTZ R75, -R148, R0, R216 ;  /* 0x00000000944b7223 */ /* 0x000fe200000101d8 */
[C---:B------:R-:W-:Y:S01]  /*15bd0*/  IADD3 R0, PT, PT, R3.reuse, -R11, RZ ;  /* 0x8000000b03007210 */ /* 0x040fe20007ffe0ff */
[----:B------:R-:W-:-:S03]  /*15be0*/  IMAD.IADD R7, R3, 0x1, -R24 ;  /* 0x0000000103077824 */ /* 0x000fc600078e0a18 */
[----:B------:R-:W-:Y:S02]  /*15bf0*/  IABS R5, R0 ;  /* 0x0000000000057213 */ /* 0x000fe40000000000 */
[----:B------:R-:W-:Y:S02]  /*15c00*/  IABS R0, R7 ;  /* 0x0000000700007213 */ /* 0x000fe40000000000 */
[----:B------:R-:W-:Y:S01]  /*15c10*/  MOV R7, R5 ;  /* 0x0000000500077202 */ /* 0x000fe20000000f00 */
[----:B------:R-:W-:Y:S02]  /*15c20*/  IMAD.MOV.U32 R216, RZ, RZ, R13 ;  /* 0x000000ffffd87224 */ /* 0x000fe400078e000d */
[----:B------:R-:W-:Y:S01]  /*15c30*/  VIADD R13, R2, 0x29 ;  /* 0x00000029020d7836 */ /* 0x000fe20000000000 */
[----:B------:R-:W-:Y:S01]  /*15c40*/  I2FP.F32.S32 R7, R7 ;  /* 0x0000000700077245 */ /* 0x000fe20000201400 */
[----:B-----5:R-:W-:Y:S01]  /*15c50*/  FFMA.FTZ R74, -R148, R4, R41 ;  /* 0x00000004944a7223 */ /* 0x020fe20000010129 */
[----:B------:R-:W-:-:S05]  /*15c60*/  IMAD.IADD R4, R3, 0x1, -R10 ;  /* 0x0000000103047824 */ /* 0x000fca00078e0a0a */
[----:B------:R-:W-:Y:S02]  /*15c70*/  IABS R8, R4 ;  /* 0x0000000400087213 */ /* 0x000fe40000000000 */
[----:B------:R-:W-:Y:S02]  /*15c80*/  IABS R4, R6 ;  /* 0x0000000600047213 */ /* 0x000fe40000000000 */
[----:B------:R-:W-:-:S03]  /*15c90*/  IABS R6, R9 ;  /* 0x0000000900067213 */ /* 0x000fc60000000000 */
[----:B------:R-:W-:Y:S02]  /*15ca0*/  IMAD.MOV.U32 R5, RZ, RZ, R4 ;  /* 0x000000ffff057224 */ /* 0x000fe400078e0004 */
[----:B------:R-:W-:Y:S02]  /*15cb0*/  IMAD.MOV.U32 R4, RZ, RZ, R0 ;  /* 0x000000ffff047224 */ /* 0x000fe400078e0000 */
[----:B------:R-:W-:Y:S01]  /*15cc0*/  IMAD.MOV.U32 R0, RZ, RZ, R6 ;  /* 0x000000ffff007224 */ /* 0x000fe200078e0006 */
[----:B------:R-:W-:Y:S02]  /*15cd0*/  I2FP.F32.S32 R6, R8 ;  /* 0x0000000800067245 */ /* 0x000fe40000201400 */
[----:B------:R-:W-:Y:S02]  /*15ce0*/  I2FP.F32.S32 R4, R4 ;  /* 0x0000000400047245 */ /* 0x000fe40000201400 */
[----:B------:R-:W-:Y:S01]  /*15cf0*/  I2FP.F32.S32 R0, R0 ;  /* 0x0000000000007245 */ /* 0x000fe20000201400 */
[C---:B------:R-:W-:Y:S01]  /*15d00*/  FFMA.FTZ R68, -R148.reuse, R6, R217 ;  /* 0x0000000694447223 */ /* 0x040fe200000101d9 */
[----:B------:R-:W-:Y:S01]  /*15d10*/  I2FP.F32.S32 R5, R5 ;  /* 0x0000000500057245 */ /* 0x000fe20000201400 */
[----:B------:R-:W-:Y:S01]  /*15d20*/  FFMA.FTZ R84, -R148, R4, R208 ;  /* 0x0000000494547223 */ /* 0x000fe200000101d0 */
[----:B------:R-:W-:-:S02]  /*15d30*/  IMAD.IADD R4, R3, 0x1, -R12 ;  /* 0x0000000103047824 */ /* 0x000fc400078e0a0c */
[C---:B------:R-:W-:Y:S01]  /*15d40*/  FFMA.FTZ R83, -R148.reuse, R0, R209 ;  /* 0x0000000094537223 */ /* 0x040fe200000101d1 */
[C---:B------:R-:W-:Y:S02]  /*15d50*/  IMAD.IADD R0, R3.reuse, 0x1, -R13 ;  /* 0x0000000103007824 */ /* 0x040fe400078e0a0d */
[C---:B------:R-:W-:Y:S02]  /*15d60*/  IMAD.IADD R6, R3.reuse, 0x1, -R28 ;  /* 0x0000000103067824 */ /* 0x040fe400078e0a1c */
[C---:B------:R-:W-:Y:S01]  /*15d70*/  FFMA.FTZ R67, -R148.reuse, R7, R204 ;  /* 0x0000000794437223 */ /* 0x040fe200000101cc */
[C---:B------:R-:W-:Y:S02]  /*15d80*/  IMAD.IADD R9, R3.reuse, 0x1, -R30 ;  /* 0x0000000103097824 */ /* 0x040fe400078e0a1e */
[----:B------:R-:W-:Y:S01]  /*15d90*/  FFMA.FTZ R85, -R148, R5, R205 ;  /* 0x0000000594557223 */ /* 0x000fe200000101cd */
[----:B------:R-:W-:Y:S02]  /*15da0*/  IADD3 R7, PT, PT, R3, -R29, RZ ;  /* 0x8000001d03077210 */ /* 0x000fe40007ffe0ff */
[----:B------:R-:W-:-:S02]  /*15db0*/  IABS R8, R4 ;  /* 0x0000000400087213 */ /* 0x000fc40000000000 */
[----:B------:R-:W-:Y:S02]  /*15dc0*/  IABS R5, R0 ;  /* 0x0000000000057213 */ /* 0x000fe40000000000 */
[----:B------:R-:W-:Y:S02]  /*15dd0*/  IABS R4, R6 ;  /* 0x0000000600047213 */ /* 0x000fe40000000000 */
[----:B------:R-:W-:Y:S02]  /*15de0*/  IABS R0, R7 ;  /* 0x0000000700007213 */ /* 0x000fe40000000000 */
[----:B------:R-:W-:Y:S01]  /*15df0*/  IABS R6, R9 ;  /* 0x0000000900067213 */ /* 0x000fe20000000000 */
[----:B------:R-:W-:Y:S02]  /*15e00*/  IMAD.MOV.U32 R7, RZ, RZ, R5 ;  /* 0x000000ffff077224 */ /* 0x000fe400078e0005 */
[----:B------:R-:W-:Y:S01]  /*15e10*/  IMAD.MOV.U32 R5, RZ, RZ, R4 ;  /* 0x000000ffff057224 */ /* 0x000fe200078e0004 */
[----:B------:R-:W-:Y:S01]  /*15e20*/  MOV R4, R0 ;  /* 0x0000000000047202 */ /* 0x000fe20000000f00 */
[----:B------:R-:W-:Y:S01]  /*15e30*/  IMAD.MOV.U32 R0, RZ, RZ, R6 ;  /* 0x000000ffff007224 */ /* 0x000fe200078e0006 */
[----:B------:R-:W-:Y:S01]  /*15e40*/  I2FP.F32.S32 R6, R8 ;  /* 0x0000000800067245 */ /* 0x000fe20000201400 */
[----:B----4-:R-:W-:Y:S01]  /*15e50*/  IMAD.MOV.U32 R113, RZ, RZ, R17 ;  /* 0x000000ffff717224 */ /* 0x010fe200078e0011 */
[----:B------:R-:W-:-:S02]  /*15e60*/  I2FP.F32.S32 R4, R4 ;  /* 0x0000000400047245 */ /* 0x000fc40000201400 */
[----:B------:R-:W-:Y:S02]  /*15e70*/  I2FP.F32.S32 R0, R0 ;  /* 0x0000000000007245 */ /* 0x000fe40000201400 */
[----:B------:R-:W-:Y:S02]  /*15e80*/  I2FP.F32.S32 R7, R7 ;  /* 0x0000000700077245 */ /* 0x000fe40000201400 */
[----:B------:R-:W-:Y:S01]  /*15e90*/  IADD3 R17, PT, PT, R2, 0x40, RZ ;  /* 0x0000004002117810 */ /* 0x000fe20007ffe0ff */
[C---:B------:R-:W-:Y:S01]  /*15ea0*/  FFMA.FTZ R89, -R148.reuse, R4, R225 ;  /* 0x0000000494597223 */ /* 0x040fe200000101e1 */
[----:B------:R-:W-:Y:S01]  /*15eb0*/  I2FP.F32.S32 R5, R5 ;  /* 0x0000000500057245 */ /* 0x000fe20000201400 */
[C---:B------:R-:W-:Y:S01]  /*15ec0*/  FFMA.FTZ R88, -R148.reuse, R0, R212 ;  /* 0x0000000094587223 */ /* 0x040fe200000101d4 */
[C---:B------:R-:W-:Y:S02]  /*15ed0*/  IMAD.IADD R4, R3.reuse, 0x1, -R14 ;  /* 0x0000000103047824 */ /* 0x040fe400078e0a0e */
[C---:B------:R-:W-:Y:S01]  /*15ee0*/  FFMA.FTZ R70, -R148.reuse, R6, R240 ;  /* 0x0000000694467223 */ /* 0x040fe200000101f0 */
[----:B------:R-:W-:Y:S01]  /*15ef0*/  FFMA.FTZ R69, -R148, R7, R241 ;  /* 0x0000000794457223 */ /* 0x000fe200000101f1 */
[C---:B------:R-:W-:Y:S01]  /*15f00*/  IMAD.IADD R0, R3.reuse, 0x1, -R17 ;  /* 0x0000000103007824 */ /* 0x040fe200078e0a11 */
[C---:B------:R-:W-:Y:S01]  /*15f10*/  IADD3 R6, PT, PT, R3.reuse, -R33, RZ ;  /* 0x8000002103067210 */ /* 0x040fe20007ffe0ff */
[----:B------:R-:W-:-:S02]  /*15f20*/  IMAD.IADD R7, R3, 0x1, -R34 ;  /* 0x0000000103077824 */ /* 0x000fc400078e0a22 */
[----:B------:R-:W-:Y:S01]  /*15f30*/  FFMA.FTZ R90, -R148, R5, R224 ;  /* 0x00000005945a7223 */ /* 0x000fe200000101e0 */
[----:B------:R-:W-:Y:S02]  /*15f40*/  IABS R8, R4 ;  /* 0x0000000400087213 */ /* 0x000fe40000000000 */
[----:B------:R-:W-:Y:S02]  /*15f50*/  IABS R5, R0 ;  /* 0x0000000000057213 */ /* 0x000fe40000000000 */
[----:B------:R-:W-:Y:S02]  /*15f60*/  IABS R4, R6 ;  /* 0x0000000600047213 */ /* 0x000fe40000000000 */
[----:B------:R-:W-:Y:S02]  /*15f70*/  IABS R0, R7 ;  /* 0x0000000700007213 */ /* 0x000fe40000000000 */
[----:B------:R-:W-:Y:S01]  /*15f80*/  MOV R7, R5 ;  /* 0x0000000500077202 */ /* 0x000fe20000000f00 */
[----:B------:R-:W-:-:S02]  /*15f90*/  IMAD.MOV.U32 R5, RZ, RZ, R4 ;  /* 0x000000ffff057224 */ /* 0x000fc400078e0004 */
[----:B------:R-:W-:Y:S01]  /*15fa0*/  IMAD.MOV.U32 R4, RZ, RZ, R0 ;  /* 0x000000ffff047224 */ /* 0x000fe200078e0000 */
[----:B------:R-:W-:Y:S02]  /*15fb0*/  MOV R212, R123 ;  /* 0x0000007b00d47202 */ /* 0x000fe40000000f00 */
[----:B------:R-:W-:Y:S01]  /*15fc0*/  MOV R123, R82 ;  /* 0x00000052007b7202 */ /* 0x000fe20000000f00 */
[----:B------:R-:W-:Y:S01]  /*15fd0*/  IMAD.MOV.U32 R41, RZ, RZ, R40 ;  /* 0x000000ffff297224 */ /* 0x000fe200078e0028 */
[----:B------:R-:W-:Y:S02]  /*15fe0*/  I2FP.F32.S32 R4, R4 ;  /* 0x0000000400047245 */ /* 0x000fe40000201400 */
[----:B------:R-:W-:Y:S02]  /*15ff0*/  MOV R129, R123 ;  /* 0x0000007b00817202 */ /* 0x000fe40000000f00 */
[----:B------:R-:W-:Y:S01]  /*16000*/  MOV R132, R60 ;  /* 0x0000003c00847202 */ /* 0x000fe20000000f00 */
[----:B------:R-:W-:-:S02]  /*16010*/  IMAD.MOV.U32 R82, RZ, RZ, R42 ;  /* 0x000000ffff527224 */ /* 0x000fc400078e002a */
[----:B------:R-:W-:Y:S01]  /*16020*/  FFMA.FTZ R96, -R148, R4, R192 ;  /* 0x0000000494607223 */ /* 0x000fe200000101c0 */
[----:B------:R-:W-:Y:S01]  /*16030*/  IMAD.MOV.U32 R62, RZ, RZ, R41 ;  /* 0x000000ffff3e7224 */ /* 0x000fe200078e0029 */
[----:B------:R-:W2:Y:S01]  /*16040*/  LDL.LU R42, [R1+0x38] ;  /* 0x00003800012a7983 */ /* 0x000ea20000300800 */
[----:B------:R-:W-:Y:S01]  /*16050*/  MOV R192, R132 ;  /* 0x0000008400c07202 */ /* 0x000fe20000000f00 */
[----:B------:R-:W-:Y:S02]  /*16060*/  IMAD.MOV.U32 R136, RZ, RZ, R113 ;  /* 0x000000ffff887224 */ /* 0x000fe400078e0071 */
[----:B------:R-:W3:Y:S01]  /*16070*/  LDL.LU R41, [R1+0x30] ;  /* 0x0000300001297983 */ /* 0x000ee20000300800 */
[----:B------:R-:W-:Y:S02]  /*16080*/  IMAD.MOV.U32 R132, RZ, RZ, R131 ;  /* 0x000000ffff847224 */ /* 0x000fe400078e0083 */
[----:B------:R-:W-:Y:S01]  /*16090*/  IMAD.MOV.U32 R134, RZ, RZ, R129 ;  /* 0x000000ffff867224 */ /* 0x000fe200078e0081 */
[----:B------:R-:W4:Y:S01]  /*160a0*/  LDL.LU R113, [R1+0x80] ;  /* 0x0000800001717983 */ /* 0x000f220000300800 */
[----:B------:R-:W-:Y:S01]  /*160b0*/  IMAD.MOV.U32 R129, RZ, RZ, R122 ;  /* 0x000000ffff817224 */ /* 0x000fe200078e007a */
[----:B------:R-:W-:Y:S01]  /*160c0*/  MOV R122, R97 ;  /* 0x00000061007a7202 */ /* 0x000fe20000000f00 */
[----:B------:R-:W-:Y:S01]  /*160d0*/  IMAD.MOV.U32 R131, RZ, RZ, R110 ;  /* 0x000000ffff837224 */ /* 0x000fe200078e006e */
[----:B------:R-:W5:Y:S01]  /*160e0*/  LDL.LU R112, [R1+0x84] ;  /* 0x0000840001707983 */ /* 0x000f620000300800 */
[----:B------:R-:W-:-:S03]  /*160f0*/  IMAD.MOV.U32 R115, RZ, RZ, R63 ;  /* 0x000000ffff737224 */ /* 0x000fc600078e003f */
[----:B------:R-:W2:Y:S04]  /*16100*/  LDL.LU R110, [R1+0x8c] ;  /* 0x00008c00016e7983 */ /* 0x000ea80000300800 */
[----:B------:R-:W3:Y:S04]  /*16110*/  LDL.LU R97, [R1+0x88] ;  /* 0x0000880001617983 */ /* 0x000ee80000300800 */
[----:B------:R-:W3:Y:S01]  /*16120*/  LDL.LU R63, [R1+0xb8] ;  /* 0x0000b800013f7983 */ /* 0x000ee20000300800 */
[----:B------:R-:W-:Y:S01]  /*16130*/  MOV R138, R128 ;  /* 0x00000080008a7202 */ /* 0x000fe20000000f00 */
[----:B------:R-:W-:Y:S01]  /*16140*/  IMAD.MOV.U32 R133, RZ, RZ, R126 ;  /* 0x000000ffff857224 */ /* 0x000fe200078e007e */
[----:B------:R-:W-:Y:S01]  /*16150*/  MOV R128, R117 ;  /* 0x0000007500807202 */ /* 0x000fe20000000f00 */
[----:B------:R-:W-:-:S02]  /*16160*/  IMAD.MOV.U32 R117, RZ, RZ, R91 ;  /* 0x000000ffff757224 */ /* 0x000fc400078e005b */
[----:B------:R-:W-:Y:S01]  /*16170*/  IMAD.MOV.U32 R126, RZ, RZ, R104 ;  /* 0x000000ffff7e7224 */ /* 0x000fe200078e0068 */
[----:B------:R-:W3:Y:S01]  /*16180*/  LDL.LU R91, [R1+0x4c] ;  /* 0x00004c00015b7983 */ /* 0x000ee20000300800 */
[----:B------:R-:W-:Y:S01]  /*16190*/  IMAD.MOV.U32 R139, RZ, RZ, R135 ;  /* 0x000000ffff8b7224 */ /* 0x000fe200078e0087 */
[----:B------:R-:W-:Y:S01]  /*161a0*/  MOV R135, R117 ;  /* 0x0000007500877202 */ /* 0x000fe20000000f00 */
[----:B------:R-:W-:Y:S01]  /*161b0*/  IMAD.MOV.U32 R141, RZ, RZ, R126 ;  /* 0x000000ffff8d7224 */ /* 0x000fe200078e007e */
[----:B------:R-:W3:Y:S01]  /*161c0*/  LDL.LU R104, [R1+0x40] ;  /* 0x0000400001687983 */ /* 0x000ee20000300800 */
[----:B------:R-:W-:Y:S02]  /*161d0*/  IMAD.MOV.U32 R140, RZ, RZ, R136 ;  /* 0x000000ffff8c7224 */ /* 0x000fe400078e0088 */
[----:B------:R-:W-:Y:S02]  /*161e0*/  IMAD.MOV.U32 R126, RZ, RZ, R115 ;  /* 0x000000ffff7e7224 */ /* 0x000fe400078e0073 */
[----:B------:R-:W-:Y:S01]  /*161f0*/  IMAD.MOV.U32 R136, RZ, RZ, R122 ;  /* 0x000000ffff887224 */ /* 0x000fe200078e007a */
[----:B------:R-:W-:-:S02]  /*16200*/  MOV R142, R138 ;  /* 0x0000008a008e7202 */ /* 0x000fc40000000f00 */
[----:B------:R-:W-:Y:S01]  /*16210*/  MOV R138, R131 ;  /* 0x00000083008a7202 */ /* 0x000fe20000000f00 */
[----:B------:R-:W-:Y:S02]  /*16220*/  IMAD.MOV.U32 R143, RZ, RZ, R135 ;  /* 0x000000ffff8f7224 */ /* 0x000fe400078e0087 */
[----:B------:R-:W-:Y:S01]  /*16230*/  IMAD.MOV.U32 R145, RZ, RZ, R126 ;  /* 0x000000ffff917224 */ /* 0x000fe200078e007e */
[----:B------:R-:W-:Y:S02]  /*16240*/  MOV R61, R35 ;  /* 0x00000023003d7202 */ /* 0x000fe40000000f00 */
[----:B------:R-:W-:-:S05]  /*16250*/  IADD3 R35, PT, PT, R2, 0x49, RZ ;  /* 0x0000004902237810 */ /* 0x000fca0007ffe0ff */
[----:B------:R-:W-:-:S05]  /*16260*/  IMAD.IADD R9, R3, 0x1, -R35 ;  /* 0x0000000103097824 */ /* 0x000fca00078e0a23 */
[----:B------:R-:W-:-:S04]  /*16270*/  IABS R6, R9 ;  /* 0x0000000900067213 */ /* 0x000fc80000000000 */
[----:B------:R-:W-:Y:S01]  /*16280*/  MOV R0, R6 ;  /* 0x0000000600007202 */ /* 0x000fe20000000f00 */
[C---:B------:R-:W-:Y:S01]  /*16290*/  VIADD R20, R2.reuse, 0x51 ;  /* 0x0000005102147836 */ /* 0x040fe20000000000 */
[----:B------:R-:W-:Y:S02]  /*162a0*/  I2FP.F32.S32 R6, R8 ;  /* 0x0000000800067245 */ /* 0x000fe40000201400 */
[----:B------:R-:W-:Y:S01]  /*162b0*/  I2FP.F32.S32 R0, R0 ;  /* 0x0000000000007245 */ /* 0x000fe20000201400 */
[C---:B------:R-:W-:Y:S01]  /*162c0*/  VIADD R19, R2.reuse, 0x50 ;  /* 0x0000005002137836 */ /* 0x040fe20000000000 */
[----:B------:R-:W-:Y:S01]  /*162d0*/  I2FP.F32.S32 R7, R7 ;  /* 0x0000000700077245 */ /* 0x000fe20000201400 */
[C---:B------:R-:W-:Y:S01]  /*162e0*/  VIADD R39, R2.reuse, 0x59 ;  /* 0x0000005902277836 */ /* 0x040fe20000000000 */
[----:B------:R-:W-:Y:S01]  /*162f0*/  IADD3 R38, PT, PT, R2, 0x58, RZ ;  /* 0x0000005802267810 */ /* 0x000fe20007ffe0ff */
[----:B------:R-:W-:Y:S01]  /*16300*/  FFMA.FTZ R94, -R148, R0, R193 ;  /* 0x00000000945e7223 */ /* 0x000fe200000101c1 */
[----:B------:R-:W-:Y:S01]  /*16310*/  I2FP.F32.S32 R5, R5 ;  /* 0x0000000500057245 */ /* 0x000fe20000201400 */
[----:B------:R-:W-:-:S02]  /*16320*/  VIADD R40, R2, 0x60 ;  /* 0x0000006002287836 */ /* 0x000fc40000000000 */
[C---:B------:R-:W-:Y:S01]  /*16330*/  FFMA.FTZ R72, -R148.reuse, R6, R213 ;  /* 0x0000000694487223 */ /* 0x040fe200000101d5 */
[C---:B------:R-:W-:Y:S02]  /*16340*/  IMAD.IADD R0, R3.reuse, 0x1, -R20 ;  /* 0x0000000103007824 */ /* 0x040fe400078e0a14 */
[C---:B------:R-:W-:Y:S01]  /*16350*/  FFMA.FTZ R71, -R148.reuse, R7, R200 ;  /* 0x0000000794477223 */ /* 0x040fe200000101c8 */
[C---:B------:R-:W-:Y:S01]  /*16360*/  IADD3 R4, PT, PT, R3.reuse, -R19, RZ ;  /* 0x8000001303047210 */ /* 0x040fe20007ffe0ff */
[C---:B------:R-:W-:Y:S01]  /*16370*/  IMAD.IADD R6, R3.reuse, 0x1, -R38 ;  /* 0x0000000103067824 */ /* 0x040fe200078e0a26 */
[C---:B------:R-:W-:Y:S01]  /*16380*/  IADD3 R7, PT, PT, R3.reuse, -R39, RZ ;  /* 0x8000002703077210 */ /* 0x040fe20007ffe0ff */
[----:B------:R-:W-:Y:S02]  /*16390*/  IMAD.IADD R9, R3, 0x1, -R40 ;  /* 0x0000000103097824 */ /* 0x000fe400078e0a28 */
[----:B------:R-:W-:Y:S01]  /*163a0*/  FFMA.FTZ R98, -R148, R5, R201 ;  /* 0x0000000594627223 */ /* 0x000fe200000101c9 */
[----:B------:R-:W-:-:S02]  /*163b0*/  IABS R5, R0 ;  /* 0x0000000000057213 */ /* 0x000fc40000000000 */
[----:B------:R-:W-:Y:S02]  /*163c0*/  IABS R8, R4 ;  /* 0x0000000400087213 */ /* 0x000fe40000000000 */
[----:B------:R-:W-:Y:S02]  /*163d0*/  IABS R4, R6 ;  /* 0x0000000600047213 */ /* 0x000fe40000000000 */
[----:B------:R-:W-:Y:S02]  /*163e0*/  IABS R0, R7 ;  /* 0x0000000700007213 */ /* 0x000fe40000000000 */
[----:B------:R-:W-:Y:S01]  /*163f0*/  IABS R6, R9 ;  /* 0x0000000900067213 */ /* 0x000fe20000000000 */
[----:B------:R-:W-:Y:S01]  /*16400*/  IMAD.MOV.U32 R7, RZ, RZ, R5 ;  /* 0x000000ffff077224 */ /* 0x000fe200078e0005 */
[----:B------:R-:W-:Y:S01]  /*16410*/  MOV R5, R4 ;  /* 0x0000000400057202 */ /* 0x000fe20000000f00 */
[----:B------:R-:W-:Y:S02]  /*16420*/  IMAD.MOV.U32 R4, RZ, RZ, R0 ;  /* 0x000000ffff047224 */ /* 0x000fe400078e0000 */
[----:B------:R-:W-:Y:S01]  /*16430*/  IMAD.MOV.U32 R0, RZ, RZ, R6 ;  /* 0x000000ffff007224 */ /* 0x000fe200078e0006 */
[----:B------:R-:W-:-:S02]  /*16440*/  I2FP.F32.S32 R6, R8 ;  /* 0x0000000800067245 */ /* 0x000fc40000201400 */
[----:B------:R-:W-:Y:S01]  /*16450*/  I2FP.F32.S32 R4, R4 ;  /* 0x0000000400047245 */ /* 0x000fe20000201400 */
[C---:B------:R-:W-:Y:S01]  /*16460*/  VIADD R22, R2.reuse, 0x68 ;  /* 0x0000006802167836 */ /* 0x040fe20000000000 */
[----:B------:R-:W-:Y:S02]  /*16470*/  I2FP.F32.S32 R0, R0 ;  /* 0x0000000000007245 */ /* 0x000fe40000201400 */
[C---:B------:R-:W-:Y:S01]  /*16480*/  IADD3 R21, PT, PT, R2.reuse, 0x61, RZ ;  /* 0x0000006102157810 */ /* 0x040fe20007ffe0ff */
[----:B------:R-:W-:Y:S01]  /*16490*/  VIADD R43, R2, 0x69 ;  /* 0x00000069022b7836 */ /* 0x000fe20000000000 */
[----:B------:R-:W-:Y:S01]  /*164a0*/  I2FP.F32.S32 R7, R7 ;  /* 0x0000000700077245 */ /* 0x000fe20000201400 */
[----:B------:R-:W-:Y:S01]  /*164b0*/  FFMA.FTZ R102, -R148, R4, R165 ;  /* 0x0000000494667223 */ /* 0x000fe200000101a5 */
[C---:B------:R-:W-:Y:S01]  /*164c0*/  IADD3 R44, PT, PT, R2.reuse, 0x70, RZ ;  /* 0x00000070022c7810 */ /* 0x040fe20007ffe0ff */
[----:B------:R-:W-:Y:S01]  /*164d0*/  VIADD R45, R2, 0x71 ;  /* 0x00000071022d7836 */ /* 0x000fe20000000000 */
[----:B------:R-:W-:Y:S01]  /*164e0*/  I2FP.F32.S32 R5, R5 ;  /* 0x0000000500057245 */ /* 0x000fe20000201400 */
[C---:B------:R-:W-:Y:S01]  /*164f0*/  FFMA.FTZ R78, -R148.reuse, R6, R184 ;  /* 0x00000006944e7223 */ /* 0x040fe200000101b8 */
[----:B------:R-:W-:Y:S01]  /*16500*/  FFMA.FTZ R101, -R148, R0, R160 ;  /* 0x0000000094657223 */ /* 0x000fe200000101a0 */
[C---:B------:R-:W-:Y:S01]  /*16510*/  IMAD.IADD R4, R3.reuse, 0x1, -R21 ;  /* 0x0000000103047824 */ /* 0x040fe200078e0a15 */
[C---:B------:R-:W-:Y:S01]  /*16520*/  IADD3 R0, PT, PT, R3.reuse, -R22, RZ ;  /* 0x8000001603007210 */ /* 0x040fe20007ffe0ff */
[----:B------:R-:W-:-:S02]  /*16530*/  IMAD.IADD R6, R3, 0x1, -R43 ;  /* 0x0000000103067824 */ /* 0x000fc400078e0a2b */
[C---:B------:R-:W-:Y:S01]  /*16540*/  FFMA.FTZ R76, -R148.reuse, R7, R185 ;  /* 0x00000007944c7223 */ /* 0x040fe200000101b9 */
[C---:B------:R-:W-:Y:S02]  /*16550*/  IMAD.IADD R7, R3.reuse, 0x1, -R44 ;  /* 0x0000000103077824 */ /* 0x040fe400078e0a2c */
[----:B------:R-:W-:Y:S01]  /*16560*/  FFMA.FTZ R103, -R148, R5, R164 ;  /* 0x0000000594677223 */ /* 0x000fe200000101a4 */
[----:B------:R-:W-:Y:S02]  /*16570*/  IADD3 R9, PT, PT, R3, -R45, RZ ;  /* 0x8000002d03097210 */ /* 0x000fe40007ffe0ff */
[----:B------:R-:W-:Y:S02]  /*16580*/  IABS R8, R4 ;  /* 0x0000000400087213 */ /* 0x000fe40000000000 */
[----:B------:R-:W-:Y:S01]  /*16590*/  IABS R5, R0 ;  /* 0x0000000000057213 */ /* 0x000fe20000000000 */
[----:B----4-:R-:W-:Y:S01]  /*165a0*/  IMAD.MOV.U32 R122, RZ, RZ, R113 ;  /* 0x000000ffff7a7224 */ /* 0x010fe200078e0071 */
[----:B-----5:R-:W-:Y:S01]  /*165b0*/  MOV R117, R112 ;  /* 0x0000007000757202 */ /* 0x020fe20000000f00 */
[----:B--2---:R-:W-:-:S02]  /*165c0*/  IMAD.MOV.U32 R115, RZ, RZ, R110 ;  /* 0x000000ffff737224 */ /* 0x004fc400078e006e */
[----:B------:R-:W-:Y:S02]  /*165d0*/  IMAD.MOV.U32 R110, RZ, RZ, R62 ;  /* 0x000000ffff6e7224 */ /* 0x000fe400078e003e */
[----:B---3--:R-:W-:Y:S01]  /*165e0*/  IMAD.MOV.U32 R113, RZ, RZ, R97 ;  /* 0x000000ffff717224 */ /* 0x008fe200078e0061 */
[----:B------:R-:W-:Y:S02]  /*165f0*/  MOV R112, R63 ;  /* 0x0000003f00707202 */ /* 0x000fe40000000f00 */
[----:B------:R-:W2:Y:S04]  /*16600*/  LDL.LU R63, [R1+0x7c] ;  /* 0x00007c00013f7983 */ /* 0x000ea80000300800 */
[----:B------:R-:W3:Y:S04]  /*16610*/  LDL.LU R62, [R1+0x70] ;  /* 0x00007000013e7983 */ /* 0x000ee80000300800 */
[----:B------:R-:W4:Y:S04]  /*16620*/  LDL.LU R97, [R1+0x58] ;  /* 0x0000580001617983 */ /* 0x000f280000300800 */
[----:B------:R-:W5:Y:S01]  /*16630*/  LDL.LU R131, [R1+0x50] ;  /* 0x0000500001837983 */ /* 0x000f620000300800 */
[----:B------:R-:W-:-:S03]  /*16640*/  IMAD.MOV.U32 R135, RZ, RZ, R117 ;  /* 0x000000ffff877224 */ /* 0x000fc600078e0075 */
[----:B------:R-:W4:Y:S04]  /*16650*/  LDL.LU R117, [R1+0xa8] ;  /* 0x0000a80001757983 */ /* 0x000f280000300800 */
[----:B------:R-:W4:Y:S04]  /*16660*/  LDL.LU R158, [R1+0xac] ;  /* 0x0000ac00019e7983 */ /* 0x000f280000300800 */
[----:B------:R-:W4:Y:S01]  /*16670*/  LDL.LU R126, [R1+0xa0] ;  /* 0x0000a000017e7983 */ /* 0x000f220000300800 */
[----:B------:R-:W-:-:S03]  /*16680*/  MOV R156, R113 ;  /* 0x00000071009c7202 */ /* 0x000fc60000000f00 */
[----:B------:R-:W4:Y:S01]  /*16690*/  LDL.LU R113, [R1+0x68] ;  /* 0x0000680001717983 */ /* 0x000f220000300800 */
[----:B------:R-:W-:Y:S02]  /*166a0*/  IABS R4, R6 ;  /* 0x0000000600047213 */ /* 0x000fe40000000000 */
[----:B------:R-:W-:Y:S02]  /*166b0*/  IABS R0, R7 ;  /* 0x0000000700007213 */ /* 0x000fe40000000000 */
[----:B------:R-:W-:Y:S01]  /*166c0*/  IABS R6, R9 ;  /* 0x0000000900067213 */ /* 0x000fe20000000000 */
[----:B------:R-:W-:Y:S02]  /*166d0*/  IMAD.MOV.U32 R7, RZ, RZ, R5 ;  /* 0x000000ffff077224 */ /* 0x000fe400078e0005 */
[----:B------:R-:W-:Y:S01]  /*166e0*/  IMAD.MOV.U32 R5, RZ, RZ, R4 ;  /* 0x000000ffff057224 */ /* 0x000fe200078e0004 */
[----:B------:R-:W-:Y:S01]  /*166f0*/  MOV R4, R0 ;  /* 0x0000000000047202 */ /* 0x000fe20000000f00 */
[----:B------:R-:W-:Y:S01]  /*16700*/  IMAD.MOV.U32 R0, RZ, RZ, R6 ;  /* 0x000000ffff007224 */ /* 0x000fe200078e0006 */
[----:B------:R-:W-:Y:S01]  /*16710*/  MOV R65, R27 ;  /* 0x0000001b00417202 */ /* 0x000fe20000000f00 */
[----:B------:R-:W-:Y:S01]  /*16720*/  IMAD.MOV.U32 R64, RZ, RZ, R26 ;  /* 0x000000ffff407224 */ /* 0x000fe200078e001a */
[----:B------:R-:W-:Y:S01]  /*16730*/  I2FP.F32.S32 R4, R4 ;  /* 0x0000000400047245 */ /* 0x000fe20000201400 */
[C---:B------:R-:W-:Y:S01]  /*16740*/  VIADD R26, R2.reuse, 0x78 ;  /* 0x00000078021a7836 */ /* 0x040fe20000000000 */
[----:B------:R-:W-:Y:S01]  /*16750*/  I2FP.F32.S32 R0, R0 ;  /* 0x0000000000007245 */ /* 0x000fe20000201400 */
[----:B------:R-:W-:Y:S01]  /*16760*/  VIADD R48, R2, 0x80 ;  /* 0x0000008002307836 */ /* 0x000fe20000000000 */
[----:B------:R-:W-:-:S02]  /*16770*/  I2FP.F32.S32 R6, R8 ;  /* 0x0000000800067245 */ /* 0x000fc40000201400 */
[----:B------:R-:W-:Y:S02]  /*16780*/  I2FP.F32.S32 R7, R7 ;  /* 0x0000000700077245 */ /* 0x000fe40000201400 */
[C---:B------:R-:W-:Y:S01]  /*16790*/  IADD3 R27, PT, PT, R2.reuse, 0x79, RZ ;  /* 0x00000079021b7810 */ /* 0x040fe20007ffe0ff */
[----:B------:R-:W-:Y:S02]  /*167a0*/  VIADD R49, R2, 0x81 ;  /* 0x0000008102317836 */ /* 0x000fe40000000000 */
[----:B------:R-:W-:Y:S01]  /*167b0*/  FFMA.FTZ R107, -R148, R4, R172 ;  /* 0x00000004946b7223 */ /* 0x000fe200000101ac */
[----:B------:R-:W-:Y:S01]  /*167c0*/  IADD3 R50, PT, PT, R2, 0x88, RZ ;  /* 0x0000008802327810 */ /* 0x000fe20007ffe0ff */
[C---:B------:R-:W-:Y:S01]  /*167d0*/  FFMA.FTZ R106, -R148.reuse, R0, R173 ;  /* 0x00000000946a7223 */ /* 0x040fe200000101ad */
[----:B------:R-:W-:Y:S01]  /*167e0*/  I2FP.F32.S32 R5, R5 ;  /* 0x0000000500057245 */ /* 0x000fe20000201400 */
[C---:B------:R-:W-:Y:S02]  /*167f0*/  IMAD.IADD R4, R3.reuse, 0x1, -R26 ;  /* 0x0000000103047824 */ /* 0x040fe400078e0a1a */
[C---:B------:R-:W-:Y:S01]  /*16800*/  FFMA.FTZ R81, -R148.reuse, R6, R161 ;  /* 0x0000000694517223 */ /* 0x040fe200000101a1 */
[----:B------:R-:W-:Y:S01]  /*16810*/  FFMA.FTZ R79, -R148, R7, R168 ;  /* 0x00000007944f7223 */ /* 0x000fe200000101a8 */
[C---:B------:R-:W-:Y:S01]  /*16820*/  IMAD.IADD R0, R3.reuse, 0x1, -R27 ;  /* 0x0000000103007824 */ /* 0x040fe200078e0a1b */
[C---:B------:R-:W-:Y:S01]  /*16830*/  IADD3 R6, PT, PT, R3.reuse, -R48, RZ ;  /* 0x8000003003067210 */ /* 0x040fe20007ffe0ff */
[----:B------:R-:W-:-:S02]  /*16840*/  IMAD.IADD R7, R3, 0x1, -R49 ;  /* 0x0000000103077824 */ /* 0x000fc400078e0a31 */
[----:B------:R-:W-:Y:S01]  /*16850*/  FFMA.FTZ R108, -R148, R5, R169 ;  /* 0x00000005946c7223 */ /* 0x000fe200000101a9 */
[----:B------:R-:W-:Y:S01]  /*16860*/  IMAD.IADD R9, R3, 0x1, -R50 ;  /* 0x0000000103097824 */ /* 0x000fe200078e0a32 */
[----:B------:R-:W-:Y:S02]  /*16870*/  IABS R8, R4 ;  /* 0x0000000400087213 */ /* 0x000fe40000000000 */
[----:B------:R-:W-:Y:S02]  /*16880*/  IABS R5, R0 ;  /* 0x0000000000057213 */ /* 0x000fe40000000000 */
[----:B------:R-:W-:Y:S02]  /*16890*/  IABS R4, R6 ;  /* 0x0000000600047213 */ /* 0x000fe40000000000 */
[----:B------:R-:W-:Y:S02]  /*168a0*/  IABS R0, R7 ;  /* 0x0000000700007213 */ /* 0x000fe40000000000 */
[----:B------:R-:W-:-:S02]  /*168b0*/  IABS R6, R9 ;  /* 0x0000000900067213 */ /* 0x000fc40000000000 */
[----:B------:R-:W-:Y:S01]  /*168c0*/  MOV R7, R5 ;  /* 0x0000000500077202 */ /* 0x000fe20000000f00 */
[----:B------:R-:W-:Y:S02]  /*168d0*/  IMAD.MOV.U32 R5, RZ, RZ, R4 ;  /* 0x000000ffff057224 */ /* 0x000fe400078e0004 */
[----:B------:R-:W-:Y:S01]  /*168e0*/  IMAD.MOV.U32 R4, RZ, RZ, R0 ;  /* 0x000000ffff047224 */ /* 0x000fe200078e0000 */
[----:B------:R-:W-:Y:S01]  /*168f0*/  MOV R0, R6 ;  /* 0x0000000600007202 */ /* 0x000fe20000000f00 */
[----:B------:R-:W-:Y:S01]  /*16900*/  IMAD.MOV.U32 R66, RZ, RZ, R32 ;  /* 0x000000ffff427224 */ /* 0x000fe200078e0020 */
[----:B------:R-:W-:Y:S02]  /*16910*/  I2FP.F32.S32 R6, R8 ;  /* 0x0000000800067245 */ /* 0x000fe40000201400 */
[----:B------:R-:W-:Y:S01]  /*16920*/  I2FP.F32.S32 R0, R0 ;  /* 0x0000000000007245 */ /* 0x000fe20000201400 */
[C---:B------:R-:W-:Y:S01]  /*16930*/  VIADD R32, R2.reuse, 0x90 ;  /* 0x0000009002207836 */ /* 0x040fe20000000000 */
        /* <DEDUP_REMOVED lines=25> */
[----:B------:R-:W-:-:S03]  /*16ad0*/  IMAD.MOV.U32 R0, RZ, RZ, R6 ;  /* 0x000000ffff007224 */ /* 0x000fc600078e0006 */
[----:B------:R-:W-:Y:S02]  /*16ae0*/  I2FP.F32.S32 R4, R4 ;  /* 0x0000000400047245 */ /* 0x000fe40000201400 */
[----:B------:R-:W-:Y:S02]  /*16af0*/  I2FP.F32.S32 R0, R0 ;  /* 0x0000000000007245 */ /* 0x000fe40000201400 */
[----:B------:R-:W-:Y:S01]  /*16b00*/  I2FP.F32.S32 R6, R8 ;  /* 0x0000000800067245 */ /* 0x000fe20000201400 */
[C---:B------:R-:W-:Y:S01]  /*16b10*/  FFMA.FTZ R120, -R148.reuse, R4, R55 ;  /* 0x0000000494787223 */ /* 0x040fe20000010137 */
[----:B------:R-:W-:Y:S01]  /*16b20*/  MOV R58, R36 ;  /* 0x00000024003a7202 */ /* 0x000fe20000000f00 */
[----:B------:R-:W-:Y:S01]  /*16b30*/  FFMA.FTZ R119, -R148, R0, R37 ;  /* 0x0000000094777223 */ /* 0x000fe20000010125 */
[C---:B------:R-:W-:Y:S01]  /*16b40*/  VIADD R37, R2.reuse, 0xa1 ;  /* 0x000000a102257836 */ /* 0x040fe20000000000 */
[----:B------:R-:W-:Y:S01]  /*16b50*/  I2FP.F32.S32 R7, R7 ;  /* 0x0000000700077245 */ /* 0x000fe20000201400 */
[C---:B------:R-:W-:Y:S01]  /*16b60*/  VIADD R36, R2.reuse, 0xa0 ;  /* 0x000000a002247836 */ /* 0x040fe20000000000 */
[C---:B------:R-:W-:Y:S01]  /*16b70*/  IADD3 R55, PT, PT, R2.reuse, 0xa8, RZ ;  /* 0x000000a802377810 */ /* 0x040fe20007ffe0ff */
[C---:B------:R-:W-:Y:S01]  /*16b80*/  VIADD R56, R2.reuse, 0xa9 ;  /* 0x000000a902387836 */ /* 0x040fe20000000000 */
        /* <DEDUP_REMOVED lines=19> */
[----:B------:R-:W-:-:S04]  /*16cc0*/  MOV R109, R82 ;  /* 0x00000052006d7202 */ /* 0x000fc80000000f00 */
[----:B------:R-:W-:Y:S01]  /*16cd0*/  I2FP.F32.S32 R0, R0 ;  /* 0x0000000000007245 */ /* 0x000fe20000201400 */
[----:B------:R-:W-:Y:S01]  /*16ce0*/  IMAD.MOV.U32 R130, RZ, RZ, R105 ;  /* 0x000000ffff827224 */ /* 0x000fe200078e0069 */
[----:B------:R-:W-:Y:S01]  /*16cf0*/  MOV R213, R42 ;  /* 0x0000002a00d57202 */ /* 0x000fe20000000f00 */
[----:B------:R-:W-:Y:S01]  /*16d00*/  IMAD.MOV.U32 R82, RZ, RZ, R80 ;  /* 0x000000ffff527224 */ /* 0x000fe200078e0050 */
[----:B------:R-:W-:Y:S01]  /*16d10*/  I2FP.F32.S32 R6, R8 ;  /* 0x0000000800067245 */ /* 0x000fe20000201400 */
[----:B------:R-:W-:Y:S01]  /*16d20*/  IMAD.MOV.U32 R105, RZ, RZ, R77 ;  /* 0x000000ffff697224 */ /* 0x000fe200078e004d */
[----:B------:R-:W-:Y:S01]  /*16d30*/  I2FP.F32.S32 R4, R4 ;  /* 0x0000000400047245 */ /* 0x000fe20000201400 */
[----:B------:R-:W-:Y:S02]  /*16d40*/  IMAD.MOV.U32 R80, RZ, RZ, R58 ;  /* 0x000000ffff507224 */ /* 0x000fe400078e003a */
[----:B------:R-:W-:Y:S01]  /*16d50*/  FFMA.FTZ R123, -R148, R0, R41 ;  /* 0x00000000947b7223 */ /* 0x000fe20000010129 */
[C---:B------:R-:W-:Y:S01]  /*16d60*/  VIADD R42, R2.reuse, 0xb8 ;  /* 0x000000b8022a7836 */ /* 0x040fe20000000000 */
[----:B------:R-:W-:Y:S01]  /*16d70*/  I2FP.F32.S32 R7, R7 ;  /* 0x0000000700077245 */ /* 0x000fe20000201400 */
[----:B------:R-:W-:Y:S01]  /*16d80*/  IMAD.MOV.U32 R77, RZ, RZ, R59 ;  /* 0x000000ffff4d7224 */ /* 0x000fe200078e003b */
[C---:B------:R-:W-:Y:S01]  /*16d90*/  IADD3 R58, PT, PT, R2.reuse, 0xb9, RZ ;  /* 0x000000b9023a7810 */ /* 0x040fe20007ffe0ff */
[C---:B------:R-:W-:Y:S01]  /*16da0*/  VIADD R41, R2.reuse, 0xb1 ;  /* 0x000000b102297836 */ /* 0x040fe20000000000 */
[----:B------:R-:W-:Y:S01]  /*16db0*/  I2FP.F32.S32 R5, R5 ;  /* 0x0000000500057245 */ /* 0x000fe20000201400 */
[----:B------:R-:W-:-:S02]  /*16dc0*/  VIADD R59, R2, 0xc0 ;  /* 0x000000c0023b7836 */ /* 0x000fc40000000000 */
[----:B------:R-:W-:Y:S02]  /*16dd0*/  VIADD R60, R2, 0xc1 ;  /* 0x000000c1023c7836 */ /* 0x000fe40000000000 */
[C---:B------:R-:W-:Y:S01]  /*16de0*/  FFMA.FTZ R100, -R148.reuse, R6, R100 ;  /* 0x0000000694647223 */ /* 0x040fe20000010164 */
[C---:B------:R-:W-:Y:S02]  /*16df0*/  IMAD.IADD R0, R3.reuse, 0x1, -R42 ;  /* 0x0000000103007824 */ /* 0x040fe400078e0a2a */
[C---:B------:R-:W-:Y:S01]  /*16e00*/  FFMA.FTZ R124, -R148.reuse, R4, R124 ;  /* 0x00000004947c7223 */ /* 0x040fe2000001017c */
[----:B------:R-:W-:Y:S01]  /*16e10*/  FFMA.FTZ R99, -R148, R7, R99 ;  /* 0x0000000794637223 */ /* 0x000fe20000010163 */
[C---:B------:R-:W-:Y:S01]  /*16e20*/  IADD3 R4, PT, PT, R3.reuse, -R41, RZ ;  /* 0x8000002903047210 */ /* 0x040fe20007ffe0ff */
        /* <DEDUP_REMOVED lines=8> */
[----:B------:R-:W-:Y:S01]  /*16eb0*/  IABS R6, R9 ;  /* 0x0000000900067213 */ /* 0x000fe20000000000 */
[----:B------:R-:W-:Y:S01]  /*16ec0*/  IMAD.MOV.U32 R7, RZ, RZ, R5 ;  /* 0x000000ffff077224 */ /* 0x000fe200078e0005 */
[----:B------:R-:W-:Y:S01]  /*16ed0*/  MOV R5, R4 ;  /* 0x0000000400057202 */ /* 0x000fe20000000f00 */
[----:B------:R-:W-:-:S02]  /*16ee0*/  IMAD.MOV.U32 R4, RZ, RZ, R0 ;  /* 0x000000ffff047224 */ /* 0x000fc400078e0000 */
[----:B------:R-:W-:Y:S01]  /*16ef0*/  IMAD.MOV.U32 R0, RZ, RZ, R6 ;  /* 0x000000ffff007224 */ /* 0x000fe200078e0006 */
[----:B------:R-:W-:Y:S01]  /*16f00*/  MOV R146, R136 ;  /* 0x0000008800927202 */ /* 0x000fe20000000f00 */
[----:B------:R-:W-:Y:S01]  /*16f10*/  IMAD.MOV.U32 R144, RZ, RZ, R141 ;  /* 0x000000ffff907224 */ /* 0x000fe200078e008d */
[----:B------:R-:W-:Y:S01]  /*16f20*/  I2FP.F32.S32 R4, R4 ;  /* 0x0000000400047245 */ /* 0x000fe20000201400 */
        /* <DEDUP_REMOVED lines=9> */
[----:B------:R-:W-:Y:S01]  /*16fc0*/  I2FP.F32.S32 R7, R7 ;  /* 0x0000000700077245 */ /* 0x000fe20000201400 */
[C---:B------:R-:W-:Y:S01]  /*16fd0*/  VIADD R46, R2.reuse, 0xc8 ;  /* 0x000000c8022e7836 */ /* 0x040fe20000000000 */
[C---:B------:R-:W-:Y:S01]  /*16fe0*/  IADD3 R47, PT, PT, R2.reuse, 0xc9, RZ ;  /* 0x000000c9022f7810 */ /* 0x040fe20007ffe0ff */
[----:B------:R-:W-:Y:S01]  /*16ff0*/  VIADD R61, R2, 0xd0 ;  /* 0x000000d0023d7836 */ /* 0x000fe20000000000 */
[----:B------:R-:W-:Y:S01]  /*17000*/  I2FP.F32.S32 R5, R5 ;  /* 0x0000000500057245 */ /* 0x000fe20000201400 */
[C---:B------:R-:W-:Y:S01]  /*17010*/  FFMA.FTZ R130, -R148.reuse, R0, R130 ;  /* 0x0000000094827223 */ /* 0x040fe20000010182 */
[C---:B------:R-:W-:Y:S01]  /*17020*/  FFMA.FTZ R105, -R148.reuse, R6, R105 ;  /* 0x0000000694697223 */ /* 0x040fe20000010169 */
[C---:B------:R-:W-:Y:S01]  /*17030*/  FFMA.FTZ R104, -R148.reuse, R7, R104 ;  /* 0x0000000794687223 */ /* 0x040fe20000010168 */
[C---:B------:R-:W-:Y:S01]  /*17040*/  IMAD.IADD R0, R3.reuse, 0x1, -R47 ;  /* 0x0000000103007824 */ /* 0x040fe200078e0a2f */
[----:B------:R-:W-:Y:S01]  /*17050*/  IADD3 R6, PT, PT, R3, -R61, RZ ;  /* 0x8000003d03067210 */ /* 0x000fe20007ffe0ff */
[----:B------:R-:W-:-:S03]  /*17060*/  FFMA.FTZ R132, -R148, R5, R132 ;  /* 0x0000000594847223 */ /* 0x000fc60000010184 */
[----:B------:R-:W-:Y:S01]  /*17070*/  IABS R5, R0 ;  /* 0x0000000000057213 */ /* 0x000fe20000000000 */
[----:B------:R-:W-:Y:S01]  /*17080*/  IMAD.MOV.U32 R181, RZ, RZ, R156 ;  /* 0x000000ffffb57224 */ /* 0x000fe200078e009c */
[----:B------:R-:W-:Y:S01]  /*17090*/  MOV R156, R146 ;  /* 0x00000092009c7202 */ /* 0x000fe20000000f00 */
[----:B------:R-:W-:Y:S02]  /*170a0*/  IMAD.MOV.U32 R146, RZ, RZ, R142 ;  /* 0x000000ffff927224 */ /* 0x000fe400078e008e */
[----:B------:R-:W-:Y:S02]  /*170b0*/  IMAD.MOV.U32 R142, RZ, RZ, R127 ;  /* 0x000000ffff8e7224 */ /* 0x000fe400078e007f */
[----:B------:R-:W-:Y:S02]  /*170c0*/  IMAD.MOV.U32 R127, RZ, RZ, R66 ;  /* 0x000000ffff7f7224 */ /* 0x000fe400078e0042 */
[----:B------:R-:W-:Y:S01]  /*170d0*/  VIADD R66, R2, 0xe8 ;  /* 0x000000e802427836 */ /* 0x000fe20000000000 */
[----:B------:R-:W-:-:S02]  /*170e0*/  ISETP.GE.AND P4, PT, R10, R151, PT ;  /* 0x000000970a00720c */ /* 0x000fc40003f86270 */
[----:B--2---:R-:W-:Y:S02]  /*170f0*/  MOV R159, R63 ;  /* 0x0000003f009f7202 */ /* 0x004fe40000000f00 */
[C---:B------:R-:W-:Y:S01]  /*17100*/  IADD3 R63, PT, PT, R2.reuse, 0xd8, RZ ;  /* 0x000000d8023f7810 */ /* 0x040fe20007ffe0ff */
[----:B---3--:R-:W-:Y:S02]  /*17110*/  IMAD.MOV.U32 R180, RZ, RZ, R62 ;  /* 0x000000ffffb47224 */ /* 0x008fe400078e003e */
[----:B------:R-:W-:Y:S02]  /*17120*/  VIADD R62, R2, 0xd1 ;  /* 0x000000d1023e7836 */ /* 0x000fe40000000000 */
[----:B-----5:R-:W-:Y:S01]  /*17130*/  FFMA.FTZ R131, -R148, R4, R131 ;  /* 0x0000000494837223 */ /* 0x020fe20000010183 */
[C---:B------:R-:W-:Y:S02]  /*17140*/  IMAD.IADD R4, R3.reuse, 0x1, -R46 ;  /* 0x0000000103047824 */ /* 0x040fe400078e0a2e */
[----:B------:R-:W-:-:S02]  /*17150*/  IMAD.IADD R7, R3, 0x1, -R62 ;  /* 0x0000000103077824 */ /* 0x000fc400078e0a3e */
[----:B------:R-:W-:Y:S01]  /*17160*/  IMAD.IADD R9, R3, 0x1, -R63 ;  /* 0x0000000103097824 */ /* 0x000fe200078e0a3f */
[----:B------:R-:W-:Y:S02]  /*17170*/  IABS R8, R4 ;  /* 0x0000000400087213 */ /* 0x000fe40000000000 */
[----:B------:R-:W-:Y:S02]  /*17180*/  IABS R4, R6 ;  /* 0x0000000600047213 */ /* 0x000fe40000000000 */
[----:B------:R-:W-:Y:S02]  /*17190*/  IABS R0, R7 ;  /* 0x0000000700007213 */ /* 0x000fe40000000000 */
[----:B------:R-:W-:Y:S02]  /*171a0*/  IABS R6, R9 ;  /* 0x0000000900067213 */ /* 0x000fe40000000000 */
[----:B------:R-:W-:Y:S01]  /*171b0*/  MOV R7, R5 ;  /* 0x0000000500077202 */ /* 0x000fe20000000f00 */
[----:B------:R-:W-:-:S02]  /*171c0*/  IMAD.MOV.U32 R5, RZ, RZ, R4 ;  /* 0x000000ffff057224 */ /* 0x000fc400078e0004 */
[----:B------:R-:W-:Y:S01]  /*171d0*/  IMAD.MOV.U32 R4, RZ, RZ, R0 ;  /* 0x000000ffff047224 */ /* 0x000fe200078e0000 */
[----:B------:R-:W-:Y:S01]  /*171e0*/  MOV R0, R6 ;  /* 0x0000000600007202 */ /* 0x000fe20000000f00 */
[----:B------:R-:W-:-:S03]  /*171f0*/  IMAD.MOV.U32 R182, RZ, RZ, R180 ;  /* 0x000000ffffb67224 */ /* 0x000fc600078e00b4 */
[----:B------:R-:W-:Y:S01]  /*17200*/  I2FP.F32.S32 R0, R0 ;  /* 0x0000000000007245 */ /* 0x000fe20000201400 */
[----:B------:R-:W-:Y:S02]  /*17210*/  IMAD.MOV.U32 R180, RZ, RZ, R147 ;  /* 0x000000ffffb47224 */ /* 0x000fe400078e0093 */
[----:B------:R-:W-:Y:S01]  /*17220*/  IMAD.MOV.U32 R147, RZ, RZ, R143 ;  /* 0x000000ffff937224 */ /* 0x000fe200078e008f */
[----:B------:R-:W-:Y:S01]  /*17230*/  MOV R143, R134 ;  /* 0x00000086008f7202 */ /* 0x000fe20000000f00 */
[----:B------:R-:W-:Y:S01]  /*17240*/  IMAD.MOV.U32 R183, RZ, RZ, R159 ;  /* 0x000000ffffb77224 */ /* 0x000fe200078e009f */
[----:B------:R-:W-:Y:S01]  /*17250*/  I2FP.F32.S32 R4, R4 ;  /* 0x0000000400047245 */ /* 0x000fe20000201400 */
[----:B------:R-:W-:Y:S02]  /*17260*/  IMAD.MOV.U32 R159, RZ, RZ, R64 ;  /* 0x000000ffff9f7224 */ /* 0x000fe400078e0040 */
[----:B------:R-:W-:Y:S01]  /*17270*/  FFMA.FTZ R134, -R148, R0, R52 ;  /* 0x0000000094867223 */ /* 0x000fe20000010134 */
[----:B------:R-:W-:Y:S01]  /*17280*/  I2FP.F32.S32 R5, R5 ;  /* 0x0000000500057245 */ /* 0x000fe20000201400 */
[----:B------:R-:W-:Y:S01]  /*17290*/  VIADD R52, R2, 0xd9 ;  /* 0x000000d902347836 */ /* 0x000fe20000000000 */
[----:B----4-:R-:W-:-:S02]  /*172a0*/  MOV R228, R158 ;  /* 0x0000009e00e47202 */ /* 0x010fc40000000f00 */
[C---:B------:R-:W-:Y:S02]  /*172b0*/  IADD3 R64, PT, PT, R2.reuse, 0xe0, RZ ;  /* 0x000000e002407810 */ /* 0x040fe40007ffe0ff */
[----:B------:R-:W-:Y:S01]  /*172c0*/  MOV R158, R65 ;  /* 0x00000041009e7202 */ /* 0x000fe20000000f00 */
[----:B------:R-:W-:Y:S01]  /*172d0*/  VIADD R65, R2, 0xe1 ;  /* 0x000000e102417836 */ /* 0x000fe20000000000 */
[----:B------:R-:W-:Y:S01]  /*172e0*/  I2FP.F32.S32 R7, R7 ;  /* 0x0000000700077245 */ /* 0x000fe20000201400 */
[C---:B------:R-:W-:Y:S01]  /*172f0*/  FFMA.FTZ R135, -R148.reuse, R4, R135 ;  /* 0x0000000494877223 */ /* 0x040fe20000010187 */
[----:B------:R-:W-:Y:S01]  /*17300*/  I2FP.F32.S32 R6, R8 ;  /* 0x0000000800067245 */ /* 0x000fe20000201400 */
[C---:B------:R-:W-:Y:S01]  /*17310*/  FFMA.FTZ R136, -R148.reuse, R5, R136 ;  /* 0x0000000594887223 */ /* 0x040fe20000010188 */
[C---:B------:R-:W-:Y:S01]  /*17320*/  IADD3 R4, PT, PT, R3.reuse, -R52, RZ ;  /* 0x8000003403047210 */ /* 0x040fe20007ffe0ff */
[C---:B------:R-:W-:Y:S02]  /*17330*/  IMAD.IADD R0, R3.reuse, 0x1, -R64 ;  /* 0x0000000103007824 */ /* 0x040fe400078e0a40 */
[----:B------:R-:W-:Y:S01]  /*17340*/  FFMA.FTZ R110, -R148, R7, R110 ;  /* 0x00000007946e7223 */ /* 0x000fe2000001016e */
[----:B------:R-:W-:-:S02]  /*17350*/  IMAD.IADD R5, R3, 0x1, -R65 ;  /* 0x0000000103057824 */ /* 0x000fc400078e0a41 */
[----:B------:R-:W-:Y:S01]  /*17360*/  FFMA.FTZ R112, -R148, R6, R112 ;  /* 0x0000000694707223 */ /* 0x000fe20000010170 */
[C---:B------:R-:W-:Y:S01]  /*17370*/  IADD3 R7, PT, PT, R3.reuse, -R66, RZ ;  /* 0x8000004203077210 */ /* 0x040fe20007ffe0ff */
[----:B------:R-:W-:Y:S01]  /*17380*/  IMAD.IADD R8, R3, 0x1, -R2 ;  /* 0x0000000103087824 */ /* 0x000fe200078e0a02 */
        /* <DEDUP_REMOVED lines=8> */
[----:B------:R-:W-:-:S03]  /*17410*/  IMAD.MOV.U32 R0, RZ, RZ, R5 ;  /* 0x000000ffff007224 */ /* 0x000fc600078e0005 */
[----:B------:R-:W-:Y:S02]  /*17420*/  I2FP.F32.S32 R5, R4 ;  /* 0x0000000400057245 */ /* 0x000fe40000201400 */
[----:B------:R-:W-:Y:S02]  /*17430*/  I2FP.F32.S32 R4, R0 ;  /* 0x0000000000047245 */ /* 0x000fe40000201400 */
[----:B------:R-:W-:-:S03]  /*17440*/  I2FP.F32.S32 R0, R7 ;  /* 0x0000000700007245 */ /* 0x000fc60000201400 */
[C---:B------:R-:W-:Y:S01]  /*17450*/  FFMA.FTZ R146, -R148.reuse, R4, R146 ;  /* 0x0000000494927223 */ /* 0x040fe20000010192 */
[----:B------:R-:W-:Y:S02]  /*17460*/  IADD3 R4, PT, PT, R3, 0x8, RZ ;  /* 0x0000000803047810 */ /* 0x000fe40007ffe0ff */
[----:B------:R-:W-:Y:S01]  /*17470*/  I2FP.F32.S32 R8, R8 ;  /* 0x0000000800087245 */ /* 0x000fe20000201400 */
[C---:B------:R-:W-:Y:S01]  /*17480*/  FFMA.FTZ R142, -R148.reuse, R5, R142 ;  /* 0x00000005948e7223 */ /* 0x040fe2000001018e */
[----:B------:R-:W-:Y:S01]  /*17490*/  I2FP.F32.S32 R6, R6 ;  /* 0x0000000600067245 */ /* 0x000fe20000201400 */
[CC--:B------:R-:W-:Y:S01]  /*174a0*/  FFMA.FTZ R126, -R148.reuse, R0.reuse, R126 ;  /* 0x00000000947e7223 */ /* 0x0c0fe2000001017e */
[----:B------:R-:W-:Y:S01]  /*174b0*/  FFMA.FTZ R141, -R148, R0, R141 ;  /* 0x00000000948d7223 */ /* 0x000fe2000001018d */
[----:B------:R-:W-:Y:S02]  /*174c0*/  IMAD.IADD R5, R4, 0x1, -R16 ;  /* 0x0000000104057824 */ /* 0x000fe400078e0a10 */
[----:B------:R-:W-:Y:S01]  /*174d0*/  FFMA.FTZ R118, -R148, R8, R118 ;  /* 0x0000000894767223 */ /* 0x000fe20000010176 */
[----:B------:R-:W-:Y:S01]  /*174e0*/  IMAD.IADD R0, R4, 0x1, -R15 ;  /* 0x0000000104007824 */ /* 0x000fe200078e0a0f */
[----:B------:R-:W-:Y:S01]  /*174f0*/  IADD3 R7, PT, PT, -R18, R4, RZ ;  /* 0x0000000412077210 */ /* 0x000fe20007ffe1ff */
        /* <DEDUP_REMOVED lines=11> */
[----:B------:R-:W-:Y:S02]  /*175b0*/  MOV R0, R7 ;  /* 0x0000000700007202 */ /* 0x000fe40000000f00 */
[----:B------:R-:W-:Y:S02]  /*175c0*/  I2FP.F32.S32 R7, R8 ;  /* 0x0000000800077245 */ /* 0x000fe40000201400 */
[----:B------:R-:W-:Y:S02]  /*175d0*/  I2FP.F32.S32 R5, R5 ;  /* 0x0000000500057245 */ /* 0x000fe40000201400 */
[----:B------:R-:W-:-:S02]  /*175e0*/  I2FP.F32.S32 R0, R0 ;  /* 0x0000000000007245 */ /* 0x000fc40000201400 */
[----:B------:R-:W-:Y:S01]  /*175f0*/  I2FP.F32.S32 R9, R9 ;  /* 0x0000000900097245 */ /* 0x000fe20000201400 */
[C---:B------:R-:W-:Y:S01]  /*17600*/  FFMA.FTZ R5, -R148.reuse, R5, R219 ;  /* 0x0000000594057223 */ /* 0x040fe200000101db */
[----:B------:R-:W-:Y:S01]  /*17610*/  I2FP.F32.S32 R6, R6 ;  /* 0x0000000600067245 */ /* 0x000fe20000201400 */
[C---:B------:R-:W-:Y:S01]  /*17620*/  FFMA.FTZ R7, -R148.reuse, R7, R183 ;  /* 0x0000000794077223 */ /* 0x040fe200000101b7 */
[C---:B------:R-:W-:Y:S01]  /*17630*/  FFMA.FTZ R0, -R148.reuse, R0, R206 ;  /* 0x0000000094007223 */ /* 0x040fe200000101ce */
[----:B------:R-:W-:Y:S01]  /*17640*/  ISETP.GE.AND P1, PT, R15, R151, PT ;  /* 0x000000970f00720c */ /* 0x000fe20003f26270 */
[----:B------:R-:W-:Y:S01]  /*17650*/  FFMA.FTZ R8, -R148, R9, R228 ;  /* 0x0000000994087223 */ /* 0x000fe200000101e4 */
[-C--:B------:R-:W-:Y:S01]  /*17660*/  ISETP.GE.AND P5, PT, R11, R151.reuse, PT ;  /* 0x000000970b00720c */ /* 0x080fe20003fa6270 */
[----:B------:R-:W-:Y:S01]  /*17670*/  IMAD.MOV.U32 R217, RZ, RZ, R97 ;  /* 0x000000ffffd97224 */ /* 0x000fe200078e0061 */
[----:B------:R-:W-:Y:S01]  /*17680*/  ISETP.GE.AND P0, PT, R16, R151, PT ;  /* 0x000000971000720c */ /* 0x000fe20003f06270 */
[----:B------:R-:W-:Y:S01]  /*17690*/  FFMA.FTZ R6, -R148, R6, R218 ;  /* 0x0000000694067223 */ /* 0x000fe200000101da */
[----:B------:R-:W-:-:S02]  /*176a0*/  MOV R231, R95 ;  /* 0x0000005f00e77202 */ /* 0x000fc40000000f00 */
[----:B------:R-:W-:Y:S02]  /*176b0*/  MOV R161, R80 ;  /* 0x0000005000a17202 */ /* 0x000fe40000000f00 */
[----:B------:R-:W-:Y:S01]  /*176c0*/  FSEL R95, R5, -INF , !P4 ;  /* 0xff800000055f7808 */ /* 0x000fe20006000000 */
[----:B------:R-:W-:Y:S01]  /*176d0*/  IMAD.IADD R5, R4, 0x1, -R23 ;  /* 0x0000000104057824 */ /* 0x000fe200078e0a17 */
[----:B------:R-:W-:Y:S01]  /*176e0*/  ISETP.GE.AND P3, PT, R18, R151, PT ;  /* 0x000000971200720c */ /* 0x000fe20003f66270 */
[----:B------:R-:W-:Y:S01]  /*176f0*/  IMAD.MOV.U32 R172, RZ, RZ, R77 ;  /* 0x000000ffffac7224 */ /* 0x000fe200078e004d */
[----:B------:R-:W-:Y:S01]  /*17700*/  FSEL R80, R7, -INF , !P1 ;  /* 0xff80000007507808 */ /* 0x000fe20004800000 */
[----:B------:R-:W-:Y:S01]  /*17710*/  IMAD.IADD R7, R4, 0x1, -R25 ;  /* 0x0000000104077824 */ /* 0x000fe200078e0a19 */
[----:B------:R-:W-:Y:S02]  /*17720*/  FSEL R97, R0, -INF , !P5 ;  /* 0xff80000000617808 */ /* 0x000fe40006800000 */
[----:B------:R-:W-:Y:S01]  /*17730*/  IADD3 R0, PT, PT, -R24, R4, RZ ;  /* 0x0000000418007210 */ /* 0x000fe20007ffe1ff */
[----:B------:R-:W-:Y:S01]  /*17740*/  IMAD.MOV.U32 R228, RZ, RZ, R91 ;  /* 0x000000ffffe47224 */ /* 0x000fe200078e005b */
[----:B------:R-:W-:Y:S01]  /*17750*/  FSEL R77, R8, -INF , !P0 ;  /* 0xff800000084d7808 */ /* 0x000fe20004000000 */
[----:B------:R-:W-:Y:S01]  /*17760*/  IMAD.IADD R8, R4, 0x1, -R12 ;  /* 0x0000000104087824 */ /* 0x000fe200078e0a0c */
[----:B------:R-:W-:-:S02]  /*17770*/  FSEL R91, R6, -INF , !P3 ;  /* 0xff800000065b7808 */ /* 0x000fc40005800000 */
[----:B------:R-:W-:Y:S02]  /*17780*/  IADD3 R10, PT, PT, -R13, R4, RZ ;  /* 0x000000040d0a7210 */ /* 0x000fe40007ffe1ff */
[----:B------:R-:W-:Y:S02]  /*17790*/  IABS R9, R5 ;  /* 0x0000000500097213 */ /* 0x000fe40000000000 */
[----:B------:R-:W-:Y:S02]  /*177a0*/  IABS R6, R0 ;  /* 0x0000000000067213 */ /* 0x000fe40000000000 */
[----:B------:R-:W-:Y:S02]  /*177b0*/  IABS R5, R7 ;  /* 0x0000000700057213 */ /* 0x000fe40000000000 */
[----:B------:R-:W-:Y:S02]  /*177c0*/  IABS R0, R8 ;  /* 0x0000000800007213 */ /* 0x000fe40000000000 */
[----:B------:R-:W-:Y:S01]  /*177d0*/  IABS R7, R10 ;  /* 0x0000000a00077213 */ /* 0x000fe20000000000 */
[----:B------:R-:W-:-:S02]  /*177e0*/  IMAD.MOV.U32 R8, RZ, RZ, R6 ;  /* 0x000000ffff087224 */ /* 0x000fc400078e0006 */
[----:B------:R-:W-:Y:S01]  /*177f0*/  IMAD.MOV.U32 R6, RZ, RZ, R5 ;  /* 0x000000ffff067224 */ /* 0x000fe200078e0005 */
[----:B------:R-:W-:Y:S01]  /*17800*/  MOV R5, R0 ;  /* 0x0000000000057202 */ /* 0x000fe20000000f00 */
[----:B------:R-:W-:Y:S01]  /*17810*/  IMAD.MOV.U32 R0, RZ, RZ, R7 ;  /* 0x000000ffff007224 */ /* 0x000fe200078e0007 */
[----:B------:R-:W-:Y:S02]  /*17820*/  I2FP.F32.S32 R7, R8 ;  /* 0x0000000800077245 */ /* 0x000fe40000201400 */
[----:B------:R-:W-:Y:S02]  /*17830*/  I2FP.F32.S32 R5, R5 ;  /* 0x0000000500057245 */ /* 0x000fe40000201400 */
[----:B------:R-:W-:Y:S02]  /*17840*/  I2FP.F32.S32 R0, R0 ;  /* 0x0000000000007245 */ /* 0x000fe40000201400 */
[----:B------:R-:W-:Y:S01]  /*17850*/  I2FP.F32.S32 R9, R9 ;  /* 0x0000000900097245 */ /* 0x000fe20000201400 */
[----:B------:R-:W-:Y:S01]  /*17860*/  IMAD.MOV.U32 R160, RZ, RZ, R82 ;  /* 0x000000ffffa07224 */ /* 0x000fe200078e0052 */
[----:B------:R-:W-:Y:S01]  /*17870*/  FSEL R68, R68, -INF , !P4 ;  /* 0xff80000044447808 */ /* 0x000fe20006000000 */
[C---:B------:R-:W-:Y:S01]  /*17880*/  FFMA.FTZ R5, -R148.reuse, R5, R242 ;  /* 0x0000000594057223 */ /* 0x040fe200000101f2 */
[----:B------:R-:W-:Y:S01]  /*17890*/  I2FP.F32.S32 R6, R6 ;  /* 0x0000000600067245 */ /* 0x000fe20000201400 */
[----:B------:R-:W-:Y:S01]  /*178a0*/  FFMA.FTZ R7, -R148, R7, R210 ;  /* 0x0000000794077223 */ /* 0x000fe200000101d2 */
[----:B------:R-:W-:Y:S01]  /*178b0*/  FSEL R74, R74, -INF , !P1 ;  /* 0xff8000004a4a7808 */ /* 0x000fe20004800000 */
[----:B------:R-:W-:Y:S01]  /*178c0*/  FFMA.FTZ R0, -R148, R0, R243 ;  /* 0x0000000094007223 */ /* 0x000fe200000101f3 */
[----:B------:R-:W-:-:S02]  /*178d0*/  ISETP.GE.AND P4, PT, R12, R151, PT ;  /* 0x000000970c00720c */ /* 0x000fc40003f86270 */
[----:B------:R-:W-:Y:S01]  /*178e0*/  FSEL R82, R67, -INF , !P5 ;  /* 0xff80000043527808 */ /* 0x000fe20006800000 */
[----:B------:R-:W-:Y:S01]  /*178f0*/  FFMA.FTZ R8, -R148, R9, R207 ;  /* 0x0000000994087223 */ /* 0x000fe200000101cf */
[----:B------:R-:W-:Y:S02]  /*17900*/  FSEL R73, R73, -INF , !P0 ;  /* 0xff80000049497808 */ /* 0x000fe40004000000 */
[-C--:B------:R-:W-:Y:S02]  /*17910*/  ISETP.GE.AND P1, PT, R24, R151.reuse, PT ;  /* 0x000000971800720c */ /* 0x080fe40003f26270 */
[-C--:B------:R-:W-:Y:S02]  /*17920*/  ISETP.GE.AND P5, PT, R13, R151.reuse, PT ;  /* 0x000000970d00720c */ /* 0x080fe40003fa6270 */
[----:B------:R-:W-:Y:S01]  /*17930*/  ISETP.GE.AND P0, PT, R23, R151, PT ;  /* 0x000000971700720c */ /* 0x000fe20003f06270 */
[----:B------:R-:W-:Y:S01]  /*17940*/  IMAD.MOV.U32 R224, RZ, RZ, R109 ;  /* 0x000000ffffe07224 */ /* 0x000fe200078e006d */
[----:B------:R-:W-:Y:S01]  /*17950*/  MOV R183, R156 ;  /* 0x0000009c00b77202 */ /* 0x000fe20000000f00 */
[----:B------:R-:W-:Y:S01]  /*17960*/  IMAD.MOV.U32 R156, RZ, RZ, R117 ;  /* 0x000000ffff9c7224 */ /* 0x000fe200078e0075 */
[----:B------:R-:W-:Y:S01]  /*17970*/  MOV R165, R113 ;  /* 0x0000007100a57202 */ /* 0x000fe20000000f00 */
[----:B------:R-:W-:Y:S01]  /*17980*/  FFMA.FTZ R6, -R148, R6, R211 ;  /* 0x0000000694067223 */ /* 0x000fe200000101d3 */
[----:B------:R-:W-:-:S02]  /*17990*/  FSEL R75, R75, -INF , !P3 ;  /* 0xff8000004b4b7808 */ /* 0x000fc40005800000 */
[----:B------:R-:W-:Y:S01]  /*179a0*/  FSEL R113, R5, -INF , !P4 ;  /* 0xff80000005717808 */ /* 0x000fe20006000000 */
[C---:B------:R-:W-:Y:S01]  /*179b0*/  IMAD.IADD R5, R4.reuse, 0x1, -R28 ;  /* 0x0000000104057824 */ /* 0x040fe200078e0a1c */
[----:B------:R-:W-:Y:S02]  /*179c0*/  ISETP.GE.AND P3, PT, R25, R151, PT ;  /* 0x000000971900720c */ /* 0x000fe40003f66270 */
[----:B------:R-:W-:Y:S01]  /*179d0*/  FSEL R109, R7, -INF , !P1 ;  /* 0xff800000076d7808 */ /* 0x000fe20004800000 */
[----:B------:R-:W-:Y:S01]  /*179e0*/  IMAD.IADD R7, R4, 0x1, -R30 ;  /* 0x0000000104077824 */ /* 0x000fe200078e0a1e */
[----:B------:R-:W-:Y:S02]  /*179f0*/  FSEL R117, R0, -INF , !P5 ;  /* 0xff80000000757808 */ /* 0x000fe40006800000 */
        /* <DEDUP_REMOVED lines=20> */
[----:B------:R-:W-:Y:S01]  /*17b40*/  FFMA.FTZ R5, -R148, R5, R215 ;  /* 0x0000000594057223 */ /* 0x000fe200000101d7 */
[----:B------:R-:W-:Y:S01]  /*17b50*/  FSEL R70, R70, -INF , !P4 ;  /* 0xff80000046467808 */ /* 0x000fe20006000000 */
[C---:B------:R-:W-:Y:S01]  /*17b60*/  FFMA.FTZ R7, -R148.reuse, R7, R227 ;  /* 0x0000000794077223 */ /* 0x040fe200000101e3 */
[----:B------:R-:W-:Y:S01]  /*17b70*/  I2FP.F32.S32 R6, R6 ;  /* 0x0000000600067245 */ /* 0x000fe20000201400 */
[----:B------:R-:W-:Y:S01]  /*17b80*/  FFMA.FTZ R0, -R148, R0, R202 ;  /* 0x0000000094007223 */ /* 0x000fe200000101ca */
[----:B------:R-:W-:-:S02]  /*17b90*/  FSEL R84, R84, -INF , !P1 ;  /* 0xff80000054547808 */ /* 0x000fc40004800000 */
[----:B------:R-:W-:Y:S02]  /*17ba0*/  ISETP.GE.AND P4, PT, R14, R151, PT ;  /* 0x000000970e00720c */ /* 0x000fe40003f86270 */
[----:B------:R-:W-:Y:S01]  /*17bb0*/  FSEL R69, R69, -INF , !P5 ;  /* 0xff80000045457808 */ /* 0x000fe20006800000 */
[C---:B------:R-:W-:Y:S01]  /*17bc0*/  FFMA.FTZ R8, -R148.reuse, R9, R226 ;  /* 0x0000000994087223 */ /* 0x040fe200000101e2 */
[-C--:B------:R-:W-:Y:S02]  /*17bd0*/  ISETP.GE.AND P1, PT, R29, R151.reuse, PT ;  /* 0x000000971d00720c */ /* 0x080fe40003f26270 */
[----:B------:R-:W-:Y:S01]  /*17be0*/  ISETP.GE.AND P5, PT, R17, R151, PT ;  /* 0x000000971100720c */ /* 0x000fe20003fa6270 */
[----:B------:R-:W-:Y:S01]  /*17bf0*/  IMAD.MOV.U32 R225, RZ, RZ, R128 ;  /* 0x000000ffffe17224 */ /* 0x000fe200078e0080 */
[----:B------:R-:W-:Y:S01]  /*17c00*/  MOV R150, R129 ;  /* 0x0000008100967202 */ /* 0x000fe20000000f00 */
[----:B------:R-:W-:Y:S01]  /*17c10*/  FFMA.FTZ R6, -R148, R6, R214 ;  /* 0x0000000694067223 */ /* 0x000fe200000101d6 */
[----:B------:R-:W-:-:S02]  /*17c20*/  ISETP.GE.AND P0, PT, R28, R151, PT ;  /* 0x000000971c00720c */ /* 0x000fc40003f06270 */
[----:B------:R-:W-:Y:S02]  /*17c30*/  MOV R208, R144 ;  /* 0x0000009000d07202 */ /* 0x000fe40000000f00 */
[----:B------:R-:W-:Y:S02]  /*17c40*/  FSEL R83, R83, -INF , !P3 ;  /* 0xff80000053537808 */ /* 0x000fe40005800000 */
[----:B------:R-:W-:Y:S01]  /*17c50*/  FSEL R129, R5, -INF , !P4 ;  /* 0xff80000005817808 */ /* 0x000fe20006000000 */
[----:B------:R-:W-:Y:S01]  /*17c60*/  IMAD.IADD R5, R4, 0x1, -R33 ;  /* 0x0000000104057824 */ /* 0x000fe200078e0a21 */
[----:B------:R-:W-:Y:S02]  /*17c70*/  ISETP.GE.AND P3, PT, R30, R151, PT ;  /* 0x000000971e00720c */ /* 0x000fe40003f66270 */
[----:B------:R-:W-:Y:S01]  /*17c80*/  FSEL R128, R7, -INF , !P1 ;  /* 0xff80000007807808 */ /* 0x000fe20004800000 */
[----:B------:R-:W-:Y:S01]  /*17c90*/  IMAD.IADD R7, R4, 0x1, -R35 ;  /* 0x0000000104077824 */ /* 0x000fe200078e0a23 */
[----:B------:R-:W-:-:S02]  /*17ca0*/  FSEL R144, R0, -INF , !P5 ;  /* 0xff80000000907808 */ /* 0x000fc40006800000 */
[----:B------:R-:W-:Y:S02]  /*17cb0*/  MOV R184, R122 ;  /* 0x0000007a00b87202 */ /* 0x000fe40000000f00 */
[-C--:B------:R-:W-:Y:S01]  /*17cc0*/  IADD3 R0, PT, PT, -R34, R4.reuse, RZ ;  /* 0x0000000422007210 */ /* 0x080fe20007ffe1ff */
[----:B------:R-:W-:Y:S01]  /*17cd0*/  IMAD.MOV.U32 R193, RZ, RZ, R127 ;  /* 0x000000ffffc17224 */ /* 0x000fe200078e007f */
[----:B------:R-:W-:Y:S01]  /*17ce0*/  FSEL R122, R8, -INF , !P0 ;  /* 0xff800000087a7808 */ /* 0x000fe20004000000 */
[----:B------:R-:W-:Y:S01]  /*17cf0*/  IMAD.IADD R8, R4, 0x1, -R19 ;  /* 0x0000000104087824 */ /* 0x000fe200078e0a13 */
[----:B------:R-:W-:Y:S02]  /*17d00*/  FSEL R127, R6, -INF , !P3 ;  /* 0xff800000067f7808 */ /* 0x000fe40005800000 */
[----:B------:R-:W-:Y:S02]  /*17d10*/  IADD3 R10, PT, PT, -R20, R4, RZ ;  /* 0x00000004140a7210 */ /* 0x000fe40007ffe1ff */
        /* <DEDUP_REMOVED lines=9> */
[----:B------:R-:W-:-:S02]  /*17db0*/  I2FP.F32.S32 R7, R8 ;  /* 0x0000000800077245 */ /* 0x000fc40000201400 */
[----:B------:R-:W-:Y:S02]  /*17dc0*/  I2FP.F32.S32 R5, R5 ;  /* 0x0000000500057245 */ /* 0x000fe40000201400 */
[----:B------:R-:W-:Y:S02]  /*17dd0*/  I2FP.F32.S32 R0, R0 ;  /* 0x0000000000007245 */ /* 0x000fe40000201400 */
[----:B------:R-:W-:Y:S01]  /*17de0*/  I2FP.F32.S32 R9, R9 ;  /* 0x0000000900097245 */ /* 0x000fe20000201400 */
[----:B------:R-:W-:Y:S01]  /*17df0*/  IMAD.MOV.U32 R201, RZ, RZ, R133 ;  /* 0x000000ffffc97224 */ /* 0x000fe200078e0085 */
[----:B------:R-:W-:Y:S01]  /*17e00*/  FSEL R72, R72, -INF , !P4 ;  /* 0xff80000048487808 */ /* 0x000fe20006000000 */
[C---:B------:R-:W-:Y:S01]  /*17e10*/  FFMA.FTZ R5, -R148.reuse, R5, R186 ;  /* 0x0000000594057223 */ /* 0x040fe200000101ba */
[----:B------:R-:W-:Y:S01]  /*17e20*/  I2FP.F32.S32 R6, R6 ;  /* 0x0000000600067245 */ /* 0x000fe20000201400 */
[C---:B------:R-:W-:Y:S01]  /*17e30*/  FFMA.FTZ R7, -R148.reuse, R7, R194 ;  /* 0x0000000794077223 */ /* 0x040fe200000101c2 */
[----:B------:R-:W-:Y:S01]  /*17e40*/  FSEL R89, R89, -INF , !P1 ;  /* 0xff80000059597808 */ /* 0x000fe20004800000 */
[----:B------:R-:W-:Y:S01]  /*17e50*/  FFMA.FTZ R0, -R148, R0, R187 ;  /* 0x0000000094007223 */ /* 0x000fe200000101bb */
[----:B------:R-:W-:-:S02]  /*17e60*/  ISETP.GE.AND P4, PT, R19, R151, PT ;  /* 0x000000971300720c */ /* 0x000fc40003f86270 */
[----:B------:R-:W-:Y:S01]  /*17e70*/  FSEL R133, R71, -INF , !P5 ;  /* 0xff80000047857808 */ /* 0x000fe20006800000 */
[----:B------:R-:W-:Y:S01]  /*17e80*/  FFMA.FTZ R8, -R148, R9, R203 ;  /* 0x0000000994087223 */ /* 0x000fe200000101cb */
[-C--:B------:R-:W-:Y:S02]  /*17e90*/  ISETP.GE.AND P1, PT, R34, R151.reuse, PT ;  /* 0x000000972200720c */ /* 0x080fe40003f26270 */
[-C--:B------:R-:W-:Y:S01]  /*17ea0*/  ISETP.GE.AND P5, PT, R20, R151.reuse, PT ;  /* 0x000000971400720c */ /* 0x080fe20003fa6270 */
[----:B------:R-:W-:Y:S01]  /*17eb0*/  IMAD.MOV.U32 R251, RZ, RZ, R147 ;  /* 0x000000fffffb7224 */ /* 0x000fe200078e0093 */
[----:B------:R-:W-:Y:S01]  /*17ec0*/  FSEL R90, R90, -INF , !P0 ;  /* 0xff8000005a5a7808 */ /* 0x000fe20004000000 */
[----:B------:R-:W-:Y:S01]  /*17ed0*/  IMAD.MOV.U32 R240, RZ, RZ, R159 ;  /* 0x000000fffff07224 */ /* 0x000fe200078e009f */
[-C--:B------:R-:W-:Y:S01]  /*17ee0*/  ISETP.GE.AND P0, PT, R33, R151.reuse, PT ;  /* 0x000000972100720c */ /* 0x080fe20003f06270 */
[----:B------:R-:W-:Y:S01]  /*17ef0*/  IMAD.MOV.U32 R204, RZ, RZ, R137 ;  /* 0x000000ffffcc7224 */ /* 0x000fe200078e0089 */
[----:B------:R-:W-:Y:S01]  /*17f00*/  FSEL R88, R88, -INF , !P3 ;  /* 0xff80000058587808 */ /* 0x000fe20005800000 */
[----:B------:R-:W-:Y:S01]  /*17f10*/  FFMA.FTZ R6, -R148, R6, R195 ;  /* 0x0000000694067223 */ /* 0x000fe200000101c3 */
[----:B------:R-:W-:Y:S01]  /*17f20*/  FSEL R147, R5, -INF , !P4 ;  /* 0xff80000005937808 */ /* 0x000fe20006000000 */
[----:B------:R-:W-:Y:S01]  /*17f30*/  IMAD.IADD R5, R4, 0x1, -R38 ;  /* 0x0000000104057824 */ /* 0x000fe200078e0a26 */
[----:B------:R-:W-:-:S02]  /*17f40*/  ISETP.GE.AND P3, PT, R35, R151, PT ;  /* 0x000000972300720c */ /* 0x000fc40003f66270 */
[----:B------:R-:W-:Y:S01]  /*17f50*/  FSEL R137, R7, -INF , !P1 ;  /* 0xff80000007897808 */ /* 0x000fe20004800000 */
[----:B------:R-:W-:Y:S01]  /*17f60*/  IMAD.IADD R7, R4, 0x1, -R40 ;  /* 0x0000000104077824 */ /* 0x000fe200078e0a28 */
[----:B------:R-:W-:Y:S01]  /*17f70*/  FSEL R159, R0, -INF , !P5 ;  /* 0xff800000009f7808 */ /* 0x000fe20006800000 */
[----:B------:R-:W-:Y:S01]  /*17f80*/  IMAD.MOV.U32 R233, RZ, RZ, R181 ;  /* 0x000000ffffe97224 */ /* 0x000fe200078e00b5 */
[----:B------:R-:W-:Y:S02]  /*17f90*/  MOV R205, R138 ;  /* 0x0000008a00cd7202 */ /* 0x000fe40000000f00 */
        /* <DEDUP_REMOVED lines=17> */
[----:B------:R-:W-:Y:S01]  /*180b0*/  I2FP.F32.S32 R0, R0 ;  /* 0x0000000000007245 */ /* 0x000fe20000201400 */
[----:B------:R-:W-:Y:S01]  /*180c0*/  IMAD.MOV.U32 R241, RZ, RZ, R158 ;  /* 0x000000fffff17224 */ /* 0x000fe200078e009e */
[----:B------:R-:W-:Y:S01]  /*180d0*/  I2FP.F32.S32 R9, R9 ;  /* 0x0000000900097245 */ /* 0x000fe20000201400 */
[----:B------:R-:W-:Y:S01]  /*180e0*/  IMAD.MOV.U32 R158, RZ, RZ, R140 ;  /* 0x000000ffff9e7224 */ /* 0x000fe200078e008c */
[----:B------:R-:W-:Y:S01]  /*180f0*/  FSEL R96, R96, -INF , !P1 ;  /* 0xff80000060607808 */ /* 0x000fe20004800000 */
[----:B------:R-:W-:Y:S01]  /*18100*/  FFMA.FTZ R5, -R148, R5, R163 ;  /* 0x0000000594057223 */ /* 0x000fe200000101a3 */
[----:B------:R-:W-:Y:S01]  /*18110*/  FSEL R140, R78, -INF , !P4 ;  /* 0xff8000004e8c7808 */ /* 0x000fe20006000000 */
[C---:B------:R-:W-:Y:S01]  /*18120*/  FFMA.FTZ R7, -R148.reuse, R7, R167 ;  /* 0x0000000794077223 */ /* 0x040fe200000101a7 */
[----:B------:R-:W-:Y:S01]  /*18130*/  I2FP.F32.S32 R6, R6 ;  /* 0x0000000600067245 */ /* 0x000fe20000201400 */
[----:B------:R-:W-:Y:S01]  /*18140*/  FFMA.FTZ R0, -R148, R0, R170 ;  /* 0x0000000094007223 */ /* 0x000fe200000101aa */
[----:B------:R-:W-:-:S02]  /*18150*/  ISETP.GE.AND P1, PT, R39, R151, PT ;  /* 0x000000972700720c */ /* 0x000fc40003f26270 */
[----:B------:R-:W-:Y:S01]  /*18160*/  ISETP.GE.AND P4, PT, R21, R151, PT ;  /* 0x000000971500720c */ /* 0x000fe20003f86270 */
[----:B------:R-:W-:Y:S01]  /*18170*/  FFMA.FTZ R8, -R148, R9, R166 ;  /* 0x0000000994087223 */ /* 0x000fe200000101a6 */
[----:B------:R-:W-:Y:S02]  /*18180*/  FSEL R98, R98, -INF , !P0 ;  /* 0xff80000062627808 */ /* 0x000fe40004000000 */
[-C--:B------:R-:W-:Y:S02]  /*18190*/  ISETP.GE.AND P6, PT, R22, R151.reuse, PT ;  /* 0x000000971600720c */ /* 0x080fe40003fc6270 */
[----:B------:R-:W-:Y:S01]  /*181a0*/  ISETP.GE.AND P0, PT, R38, R151, PT ;  /* 0x000000972600720c */ /* 0x000fe20003f06270 */
[----:B------:R-:W-:Y:S01]  /*181b0*/  IMAD.MOV.U32 R209, RZ, RZ, R145 ;  /* 0x000000ffffd17224 */ /* 0x000fe200078e0091 */
[----:B------:R-:W-:Y:S01]  /*181c0*/  FSEL R94, R94, -INF , !P3 ;  /* 0xff8000005e5e7808 */ /* 0x000fe20005800000 */
[----:B------:R-:W-:Y:S01]  /*181d0*/  FFMA.FTZ R6, -R148, R6, R162 ;  /* 0x0000000694067223 */ /* 0x000fe200000101a2 */
[----:B------:R-:W-:-:S02]  /*181e0*/  FSEL R78, R102, -INF , !P1 ;  /* 0xff800000664e7808 */ /* 0x000fc40004800000 */
[----:B------:R-:W-:Y:S01]  /*181f0*/  FSEL R169, R5, -INF , !P4 ;  /* 0xff80000005a97808 */ /* 0x000fe20006000000 */
[----:B------:R-:W-:Y:S01]  /*18200*/  IMAD.IADD R5, R4, 0x1, -R43 ;  /* 0x0000000104057824 */ /* 0x000fe200078e0a2b */
[----:B------:R-:W-:Y:S02]  /*18210*/  ISETP.GE.AND P3, PT, R40, R151, PT ;  /* 0x000000972800720c */ /* 0x000fe40003f66270 */
[----:B------:R-:W-:Y:S02]  /*18220*/  FSEL R145, R76, -INF , !P5 ;  /* 0xff8000004c917808 */ /* 0x000fe40006800000 */
[----:B------:R-:W-:Y:S01]  /*18230*/  FSEL R102, R7, -INF , !P1 ;  /* 0xff80000007667808 */ /* 0x000fe20004800000 */
[----:B------:R-:W-:Y:S01]  /*18240*/  IMAD.IADD R7, R4, 0x1, -R45 ;  /* 0x0000000104077824 */ /* 0x000fe200078e0a2d */
[----:B------:R-:W-:Y:S02]  /*18250*/  FSEL R168, R0, -INF , !P6 ;  /* 0xff80000000a87808 */ /* 0x000fe40007000000 */
[----:B------:R-:W-:-:S02]  /*18260*/  FSEL R76, R103, -INF , !P0 ;  /* 0xff800000674c7808 */ /* 0x000fc40004000000 */
[-C--:B------:R-:W-:Y:S02]  /*18270*/  IADD3 R0, PT, PT, -R44, R4.reuse, RZ ;  /* 0x000000042c007210 */ /* 0x080fe40007ffe1ff */
[----:B------:R-:W-:Y:S01]  /*18280*/  FSEL R103, R8, -INF , !P0 ;  /* 0xff80000008677808 */ /* 0x000fe20004000000 */
[----:B------:R-:W-:Y:S01]  /*18290*/  IMAD.IADD R8, R4, 0x1, -R26 ;  /* 0x0000000104087824 */ /* 0x000fe200078e0a1a */
[----:B------:R-:W-:Y:S02]  /*182a0*/  FSEL R166, R6, -INF , !P3 ;  /* 0xff80000006a67808 */ /* 0x000fe40005800000 */
[----:B------:R-:W-:Y:S02]  /*182b0*/  IADD3 R10, PT, PT, -R27, R4, RZ ;  /* 0x000000041b0a7210 */ /* 0x000fe40007ffe1ff */
[----:B------:R-:W-:Y:S02]  /*182c0*/  IABS R9, R5 ;  /* 0x0000000500097213 */ /* 0x000fe40000000000 */
[----:B------:R-:W-:-:S02]  /*182d0*/  IABS R6, R0 ;  /* 0x0000000000067213 */ /* 0x000fc40000000000 */
        /* <DEDUP_REMOVED lines=11> */
[C---:B------:R-:W-:Y:S01]  /*18390*/  FFMA.FTZ R5, -R148.reuse, R5, R178 ;  /* 0x0000000594057223 */ /* 0x040fe200000101b2 */
[----:B------:R-:W-:Y:S01]  /*183a0*/  I2FP.F32.S32 R6, R6 ;  /* 0x0000000600067245 */ /* 0x000fe20000201400 */
[----:B------:R-:W-:Y:S01]  /*183b0*/  FFMA.FTZ R7, -R148, R7, R174 ;  /* 0x0000000794077223 */ /* 0x000fe200000101ae */
[----:B------:R-:W-:Y:S01]  /*183c0*/  ISETP.GE.AND P5, PT, R26, R151, PT ;  /* 0x000000971a00720c */ /* 0x000fe20003fa6270 */
[C---:B------:R-:W-:Y:S01]  /*183d0*/  FFMA.FTZ R0, -R148.reuse, R0, R179 ;  /* 0x0000000094007223 */ /* 0x040fe200000101b3 */
[----:B------:R-:W-:Y:S01]  /*183e0*/  FSEL R164, R79, -INF , !P6 ;  /* 0xff8000004fa47808 */ /* 0x000fe20007000000 */
[----:B------:R-:W-:Y:S01]  /*183f0*/  FFMA.FTZ R8, -R148, R9, R171 ;  /* 0x0000000994087223 */ /* 0x000fe200000101ab */
[----:B------:R-:W-:-:S02]  /*18400*/  ISETP.GE.AND P1, PT, R44, R151, PT ;  /* 0x000000972c00720c */ /* 0x000fc40003f26270 */
[-C--:B------:R-:W-:Y:S02]  /*18410*/  ISETP.GE.AND P6, PT, R27, R151.reuse, PT ;  /* 0x000000971b00720c */ /* 0x080fe40003fc6270 */
[-C--:B------:R-:W-:Y:S01]  /*18420*/  ISETP.GE.AND P0, PT, R43, R151.reuse, PT ;  /* 0x000000972b00720c */ /* 0x080fe20003f06270 */
[----:B------:R-:W-:Y:S01]  /*18430*/  IMAD.MOV.U32 R232, RZ, RZ, R182 ;  /* 0x000000ffffe87224 */ /* 0x000fe200078e00b6 */
[----:B------:R-:W-:Y:S01]  /*18440*/  FSEL R101, R101, -INF , !P3 ;  /* 0xff80000065657808 */ /* 0x000fe20005800000 */
[----:B------:R-:W-:Y:S01]  /*18450*/  FFMA.FTZ R6, -R148, R6, R175 ;  /* 0x0000000694067223 */ /* 0x000fe200000101af */
[----:B------:R-:W-:Y:S01]  /*18460*/  FSEL R179, R5, -INF , !P5 ;  /* 0xff80000005b37808 */ /* 0x000fe20006800000 */
[C---:B------:R-:W-:Y:S01]  /*18470*/  IMAD.IADD R5, R4.reuse, 0x1, -R48 ;  /* 0x0000000104057824 */ /* 0x040fe200078e0a30 */
[----:B------:R-:W-:Y:S02]  /*18480*/  ISETP.GE.AND P3, PT, R45, R151, PT ;  /* 0x000000972d00720c */ /* 0x000fe40003f66270 */
[----:B------:R-:W-:Y:S01]  /*18490*/  FSEL R178, R7, -INF , !P1 ;  /* 0xff80000007b27808 */ /* 0x000fe20004800000 */
[----:B------:R-:W-:Y:S01]  /*184a0*/  IMAD.IADD R7, R4, 0x1, -R50 ;  /* 0x0000000104077824 */ /* 0x000fe200078e0a32 */
[----:B------:R-:W-:-:S02]  /*184b0*/  FSEL R182, R0, -INF , !P6 ;  /* 0xff80000000b67808 */ /* 0x000fc40007000000 */
[----:B------:R-:W-:Y:S02]  /*184c0*/  FSEL R79, R108, -INF , !P0 ;  /* 0xff8000006c4f7808 */ /* 0x000fe40004000000 */
[----:B------:R-:W-:Y:S02]  /*184d0*/  IADD3 R0, PT, PT, -R49, R4, RZ ;  /* 0x0000000431007210 */ /* 0x000fe40007ffe1ff */
[----:B------:R-:W-:Y:S01]  /*184e0*/  FSEL R108, R8, -INF , !P0 ;  /* 0xff800000086c7808 */ /* 0x000fe20004000000 */
[----:B------:R-:W-:Y:S01]  /*184f0*/  IMAD.IADD R8, R4, 0x1, -R31 ;  /* 0x0000000104087824 */ /* 0x000fe200078e0a1f */
[----:B------:R-:W-:Y:S02]  /*18500*/  MOV R252, R180 ;  /* 0x000000b400fc7202 */ /* 0x000fe40000000f00 */
[----:B------:R-:W-:Y:S02]  /*18510*/  FSEL R180, R6, -INF , !P3 ;  /* 0xff80000006b47808 */ /* 0x000fe40005800000 */
[----:B------:R-:W-:-:S02]  /*18520*/  IADD3 R10, PT, PT, -R32, R4, RZ ;  /* 0x00000004200a7210 */ /* 0x000fc40007ffe1ff */
[----:B------:R-:W-:Y:S02]  /*18530*/  IABS R9, R5 ;  /* 0x0000000500097213 */ /* 0x000fe40000000000 */
        /* <DEDUP_REMOVED lines=13> */
[----:B------:R-:W-:Y:S01]  /*18610*/  FSEL R87, R87, -INF , !P5 ;  /* 0xff80000057577808 */ /* 0x000fe20006800000 */
[C---:B------:R-:W-:Y:S01]  /*18620*/  FFMA.FTZ R7, -R148.reuse, R7, R191 ;  /* 0x0000000794077223 */ /* 0x040fe200000101bf */
[----:B------:R-:W-:Y:S01]  /*18630*/  I2FP.F32.S32 R6, R6 ;  /* 0x0000000600067245 */ /* 0x000fe20000201400 */
[----:B------:R-:W-:Y:S01]  /*18640*/  FFMA.FTZ R0, -R148, R0, R222 ;  /* 0x0000000094007223 */ /* 0x000fe200000101de */
[----:B------:R-:W-:-:S02]  /*18650*/  FSEL R107, R107, -INF , !P1 ;  /* 0xff8000006b6b7808 */ /* 0x000fc40004800000 */
[-C--:B------:R-:W-:Y:S02]  /*18660*/  ISETP.GE.AND P5, PT, R31, R151.reuse, PT ;  /* 0x000000971f00720c */ /* 0x080fe40003fa6270 */
[----:B------:R-:W-:Y:S02]  /*18670*/  FSEL R86, R86, -INF , !P6 ;  /* 0xff80000056567808 */ /* 0x000fe40007000000 */
[-C--:B------:R-:W-:Y:S02]  /*18680*/  ISETP.GE.AND P1, PT, R49, R151.reuse, PT ;  /* 0x000000973100720c */ /* 0x080fe40003f26270 */
[----:B------:R-:W-:Y:S01]  /*18690*/  ISETP.GE.AND P6, PT, R32, R151, PT ;  /* 0x000000972000720c */ /* 0x000fe20003fc6270 */
[C---:B------:R-:W-:Y:S01]  /*186a0*/  FFMA.FTZ R8, -R148.reuse, R9, R190 ;  /* 0x0000000994087223 */ /* 0x040fe200000101be */
[----:B------:R-:W-:Y:S01]  /*186b0*/  FSEL R81, R81, -INF , !P4 ;  /* 0xff80000051517808 */ /* 0x000fe20006000000 */
[----:B------:R-:W-:Y:S01]  /*186c0*/  FFMA.FTZ R6, -R148, R6, R198 ;  /* 0x0000000694067223 */ /* 0x000fe200000101c6 */
[----:B------:R-:W-:-:S02]  /*186d0*/  ISETP.GE.AND P0, PT, R48, R151, PT ;  /* 0x000000973000720c */ /* 0x000fc40003f06270 */
[----:B------:R-:W-:Y:S01]  /*186e0*/  FSEL R191, R5, -INF , !P5 ;  /* 0xff80000005bf7808 */ /* 0x000fe20006800000 */
[----:B------:R-:W-:Y:S01]  /*186f0*/  IMAD.IADD R5, R4, 0x1, -R51 ;  /* 0x0000000104057824 */ /* 0x000fe200078e0a33 */
[----:B------:R-:W-:Y:S02]  /*18700*/  ISETP.GE.AND P4, PT, R50, R151, PT ;  /* 0x000000973200720c */ /* 0x000fe40003f86270 */
[----:B------:R-:W-:Y:S01]  /*18710*/  FSEL R190, R7, -INF , !P1 ;  /* 0xff80000007be7808 */ /* 0x000fe20004800000 */
[----:B------:R-:W-:Y:S01]  /*18720*/  IMAD.IADD R7, R4, 0x1, -R54 ;  /* 0x0000000104077824 */ /* 0x000fe200078e0a36 */
[----:B------:R-:W-:Y:S02]  /*18730*/  FSEL R214, R0, -INF , !P6 ;  /* 0xff80000000d67808 */ /* 0x000fe40007000000 */
[----:B------:R-:W-:Y:S02]  /*18740*/  IADD3 R0, PT, PT, -R53, R4, RZ ;  /* 0x0000000435007210 */ /* 0x000fe40007ffe1ff */
[----:B------:R-:W-:Y:S01]  /*18750*/  FSEL R188, R8, -INF , !P0 ;  /* 0xff80000008bc7808 */ /* 0x000fe20004000000 */
[----:B------:R-:W-:Y:S01]  /*18760*/  IMAD.IADD R8, R4, 0x1, -R36 ;  /* 0x0000000104087824 */ /* 0x000fe200078e0a24 */
[----:B------:R-:W-:-:S02]  /*18770*/  FSEL R189, R6, -INF , !P4 ;  /* 0xff80000006bd7808 */ /* 0x000fc40006000000 */
[----:B------:R-:W-:Y:S02]  /*18780*/  IADD3 R10, PT, PT, -R37, R4, RZ ;  /* 0x00000004250a7210 */ /* 0x000fe40007ffe1ff */
[----:B------:R-:W-:Y:S02]  /*18790*/  IABS R9, R5 ;  /* 0x0000000500097213 */ /* 0x000fe40000000000 */
[----:B------:R-:W-:Y:S02]  /*187a0*/  IABS R6, R0 ;  /* 0x0000000000067213 */ /* 0x000fe40000000000 */
[----:B------:R-:W-:Y:S02]  /*187b0*/  IABS R5, R7 ;  /* 0x0000000700057213 */ /* 0x000fe40000000000 */
[----:B------:R-:W-:Y:S01]  /*187c0*/  IABS R0, R8 ;  /* 0x0000000800007213 */ /* 0x000fe20000000000 */
[----:B------:R-:W-:Y:S01]  /*187d0*/  IMAD.MOV.U32 R8, RZ, RZ, R6 ;  /* 0x000000ffff087224 */ /* 0x000fe200078e0006 */
[----:B------:R-:W-:Y:S01]  /*187e0*/  IABS R7, R10 ;  /* 0x0000000a00077213 */ /* 0x000fe20000000000 */
[----:B------:R-:W-:Y:S01]  /*187f0*/  IMAD.MOV.U32 R6, RZ, RZ, R5 ;  /* 0x000000ffff067224 */ /* 0x000fe200078e0005 */
[----:B------:R-:W-:-:S03]  /*18800*/  MOV R5, R0 ;  /* 0x0000000000057202 */ /* 0x000fc60000000f00 */
[----:B------:R-:W-:Y:S01]  /*18810*/  IMAD.MOV.U32 R0, RZ, RZ, R7 ;  /* 0x000000ffff007224 */ /* 0x000fe200078e0007 */
[----:B------:R-:W-:Y:S02]  /*18820*/  I2FP.F32.S32 R7, R8 ;  /* 0x0000000800077245 */ /* 0x000fe40000201400 */
[----:B------:R-:W-:-:S03]  /*18830*/  I2FP.F32.S32 R6, R6 ;  /* 0x0000000600067245 */ /* 0x000fc60000201400 */
[C---:B------:R-:W-:Y:S02]  /*18840*/  FFMA.FTZ R8, -R148.reuse, R7, R172 ;  /* 0x0000000794087223 */ /* 0x040fe400000101ac */
[----:B------:R-:W-:Y:S02]  /*18850*/  FFMA.FTZ R7, -R148, R6, R161 ;  /* 0x0000000694077223 */ /* 0x000fe400000101a1 */
[----:B------:R-:W2:Y:S01]  /*18860*/  LDL.LU R161, [R1+0x18] ;  /* 0x0000180001a17983 */ /* 0x000ea20000300800 */
[----:B------:R-:W-:Y:S02]  /*18870*/  I2FP.F32.S32 R5, R5 ;  /* 0x0000000500057245 */ /* 0x000fe40000201400 */
[----:B------:R-:W-:Y:S02]  /*18880*/  I2FP.F32.S32 R0, R0 ;  /* 0x0000000000007245 */ /* 0x000fe40000201400 */
[----:B------:R-:W-:Y:S02]  /*18890*/  I2FP.F32.S32 R9, R9 ;  /* 0x0000000900097245 */ /* 0x000fe40000201400 */
[----:B------:R-:W-:-:S02]  /*188a0*/  FSEL R200, R92, -INF , !P6 ;  /* 0xff8000005cc87808 */ /* 0x000fc40007000000 */
[----:B------:R-:W-:Y:S01]  /*188b0*/  ISETP.GE.AND P6, PT, R37, R151, PT ;  /* 0x000000972500720c */ /* 0x000fe20003fc6270 */
[----:B------:R-:W-:Y:S01]  /*188c0*/  FFMA.FTZ R9, -R148, R9, R223 ;  /* 0x0000000994097223 */ /* 0x000fe200000101df */
[----:B------:R-:W-:Y:S02]  /*188d0*/  FSEL R173, R106, -INF , !P3 ;  /* 0xff8000006aad7808 */ /* 0x000fe40005800000 */
[----:B------:R-:W-:Y:S02]  /*188e0*/  FSEL R93, R93, -INF , !P5 ;  /* 0xff8000005d5d7808 */ /* 0x000fe40006800000 */
[----:B------:R-:W-:Y:S02]  /*188f0*/  FSEL R116, R116, -INF , !P0 ;  /* 0xff80000074747808 */ /* 0x000fe40004000000 */
[-C--:B------:R-:W-:Y:S02]  /*18900*/  ISETP.GE.AND P3, PT, R53, R151.reuse, PT ;  /* 0x000000973500720c */ /* 0x080fe40003f66270 */
[----:B------:R-:W-:-:S02]  /*18910*/  ISETP.GE.AND P5, PT, R36, R151, PT ;  /* 0x000000972400720c */ /* 0x000fc40003fa6270 */
[-C--:B------:R-:W-:Y:S02]  /*18920*/  ISETP.GE.AND P0, PT, R51, R151.reuse, PT ;  /* 0x000000973300720c */ /* 0x080fe40003f06270 */
[----:B------:R-:W-:Y:S01]  /*18930*/  FSEL R111, R111, -INF , !P4 ;  /* 0xff8000006f6f7808 */ /* 0x000fe20006000000 */
[----:B------:R-:W-:Y:S01]  /*18940*/  IMAD.MOV.U32 R172, RZ, RZ, R212 ;  /* 0x000000ffffac7224 */ /* 0x000fe200078e00d4 */
[----:B------:R-:W-:Y:S02]  /*18950*/  ISETP.GE.AND P4, PT, R54, R151, PT ;  /* 0x000000973600720c */ /* 0x000fe40003f86270 */
[----:B------:R-:W-:Y:S01]  /*18960*/  FSEL R211, R8, -INF , !P3 ;  /* 0xff80000008d37808 */ /* 0x000fe20005800000 */
[C---:B------:R-:W-:Y:S01]  /*18970*/  IMAD.IADD R8, R4.reuse, 0x1, -R57 ;  /* 0x0000000104087824 */ /* 0x040fe200078e0a39 */
[----:B------:R-:W-:Y:S01]  /*18980*/  FSEL R212, R9, -INF , !P0 ;  /* 0xff80000009d47808 */ /* 0x000fe20004000000 */
[----:B------:R-:W-:Y:S01]  /*18990*/  IMAD.IADD R11, R4, 0x1, -R42 ;  /* 0x00000001040b7824 */ /* 0x000fe200078e0a2a */
[----:B------:R-:W-:Y:S01]  /*189a0*/  IADD3 R9, PT, PT, -R41, R4, RZ ;  /* 0x0000000429097210 */ /* 0x000fe20007ffe1ff */
[----:B------:R-:W-:Y:S01]  /*189b0*/  IMAD.MOV.U32 R176, RZ, RZ, R216 ;  /* 0x000000ffffb07224 */ /* 0x000fe200078e00d8 */
[----:B------:R-:W-:-:S02]  /*189c0*/  FSEL R216, R99, -INF , !P6 ;  /* 0xff80000063d87808 */ /* 0x000fc40007000000 */
[----:B------:R-:W-:Y:S02]  /*189d0*/  FSEL R92, R121, -INF , !P0 ;  /* 0xff800000795c7808 */ /* 0x000fe40004000000 */
[----:B------:R-:W-:Y:S02]  /*189e0*/  FSEL R215, R100, -INF , !P5 ;  /* 0xff80000064d77808 */ /* 0x000fe40006800000 */
[----:B------:R-:W-:Y:S02]  /*189f0*/  FSEL R114, R114, -INF , !P1 ;  /* 0xff80000072727808 */ /* 0x000fe40004800000 */
[-C--:B------:R-:W-:Y:S02]  /*18a00*/  ISETP.GE.AND P0, PT, R56, R151.reuse, PT ;  /* 0x000000973800720c */ /* 0x080fe40003f06270 */
[----:B------:R-:W-:Y:S02]  /*18a10*/  ISETP.GE.AND P1, PT, R55, R151, PT ;  /* 0x000000973700720c */ /* 0x000fe40003f26270 */
[----:B------:R-:W-:Y:S01]  /*18a20*/  FSEL R199, R119, -INF , !P4 ;  /* 0xff80000077c77808 */ /* 0x000fe20006000000 */
[----:B------:R-:W-:Y:S01]  /*18a30*/  VIADD R14, R2, 0x8 ;  /* 0x00000008020e7836 */ /* 0x000fe20000000000 */
[----:B------:R-:W-:-:S02]  /*18a40*/  FSEL R100, R124, -INF , !P0 ;  /* 0xff8000007c647808 */ /* 0x000fc40004000000 */
[----:B------:R-:W-:Y:S01]  /*18a50*/  FSEL R99, R125, -INF , !P1 ;  /* 0xff8000007d637808 */ /* 0x000fe20004800000 */
[C---:B--2---:R-:W-:Y:S01]  /*18a60*/  FFMA.FTZ R6, -R148.reuse, R5, R161 ;  /* 0x0000000594067223 */ /* 0x044fe200000101a1 */
[----:B------:R-:W-:Y:S02]  /*18a70*/  FFMA.FTZ R5, -R148, R0, R160 ;  /* 0x0000000094057223 */ /* 0x000fe400000101a0 */
[----:B------:R-:W2:Y:S03]  /*18a80*/  LD.E R0, desc[UR6][R154.64+0xdc] ;  /* 0x0000dc069a007980 */ /* 0x000ea6000c101900 */
[----:B------:R-:W-:Y:S01]  /*18a90*/  FSEL R222, R5, -INF , !P6 ;  /* 0xff80000005de7808 */ /* 0x000fe20007000000 */
[----:B------:R-:W-:Y:S01]  /*18aa0*/  IMAD.IADD R5, R4, 0x1, -R56 ;  /* 0x0000000104057824 */ /* 0x000fe200078e0a38 */
[----:B------:R-:W-:Y:S02]  /*18ab0*/  FSEL R220, R6, -INF , !P5 ;  /* 0xff80000006dc7808 */ /* 0x000fe40006800000 */
[----:B------:R-:W-:-:S02]  /*18ac0*/  IADD3 R6, PT, PT, -R55, R4, RZ ;  /* 0x0000000437067210 */ /* 0x000fc40007ffe1ff */
[----:B------:R-:W-:Y:S02]  /*18ad0*/  MOV R161, R213 ;  /* 0x000000d500a17202 */ /* 0x000fe40000000f00 */
[----:B------:R-:W-:Y:S02]  /*18ae0*/  FSEL R213, R7, -INF , !P4 ;  /* 0xff80000007d57808 */ /* 0x000fe40006000000 */
[----:B------:R-:W-:Y:S02]  /*18af0*/  IABS R7, R5 ;  /* 0x0000000500077213 */ /* 0x000fe40000000000 */
[----:B------:R-:W-:Y:S02]  /*18b00*/  IABS R10, R6 ;  /* 0x00000006000a7213 */ /* 0x000fe40000000000 */
[----:B------:R-:W-:Y:S02]  /*18b10*/  IABS R6, R8 ;  /* 0x0000000800067213 */ /* 0x000fe40000000000 */
[----:B------:R-:W-:-:S02]  /*18b20*/  IABS R5, R9 ;  /* 0x0000000900057213 */ /* 0x000fc40000000000 */
[----:B------:R-:W-:Y:S01]  /*18b30*/  IABS R8, R11 ;  /* 0x0000000b00087213 */ /* 0x000fe20000000000 */
[----:B------:R-:W-:Y:S01]  /*18b40*/  IMAD.MOV.U32 R9, RZ, RZ, R7 ;  /* 0x000000ffff097224 */ /* 0x000fe200078e0007 */
[----:B------:R-:W-:Y:S01]  /*18b50*/  MOV R7, R6 ;  /* 0x0000000600077202 */ /* 0x000fe20000000f00 */
[----:B------:R-:W-:Y:S02]  /*18b60*/  IMAD.MOV.U32 R6, RZ, RZ, R5 ;  /* 0x000000ffff067224 */ /* 0x000fe400078e0005 */
[----:B------:R-:W-:Y:S01]  /*18b70*/  IMAD.MOV.U32 R5, RZ, RZ, R8 ;  /* 0x000000ffff057224 */ /* 0x000fe200078e0008 */
[----:B------:R-:W-:Y:S01]  /*18b80*/  I2FP.F32.S32 R8, R9 ;  /* 0x0000000900087245 */ /* 0x000fe20000201400 */
[----:B------:R-:W-:Y:S01]  /*18b90*/  IMAD.MOV.U32 R160, RZ, RZ, R192 ;  /* 0x000000ffffa07224 */ /* 0x000fe200078e00c0 */
[----:B------:R-:W-:Y:S02]  /*18ba0*/  I2FP.F32.S32 R6, R6 ;  /* 0x0000000600067245 */ /* 0x000fe40000201400 */
[----:B------:R-:W-:-:S02]  /*18bb0*/  I2FP.F32.S32 R5, R5 ;  /* 0x0000000500057245 */ /* 0x000fc40000201400 */
[----:B------:R-:W-:Y:S02]  /*18bc0*/  I2FP.F32.S32 R10, R10 ;  /* 0x0000000a000a7245 */ /* 0x000fe40000201400 */
[----:B------:R-:W-:Y:S01]  /*18bd0*/  I2FP.F32.S32 R7, R7 ;  /* 0x0000000700077245 */ /* 0x000fe20000201400 */
[----:B------:R-:W-:Y:S01]  /*18be0*/  FFMA.FTZ R5, -R148, R5, R231 ;  /* 0x0000000594057223 */ /* 0x000fe200000101e7 */
[-C--:B------:R-:W-:Y:S01]  /*18bf0*/  ISETP.GE.AND P6, PT, R42, R151.reuse, PT ;  /* 0x000000972a00720c */ /* 0x080fe20003fc6270 */
[C---:B------:R-:W-:Y:S01]  /*18c00*/  FFMA.FTZ R8, -R148.reuse, R8, R172 ;  /* 0x0000000894087223 */ /* 0x040fe200000101ac */
[C---:B------:R-:W-:Y:S01]  /*18c10*/  FFMA.FTZ R6, -R148.reuse, R6, R160 ;  /* 0x0000000694067223 */ /* 0x040fe200000101a0 */
[----:B------:R-:W-:Y:S01]  /*18c20*/  ISETP.GE.AND P5, PT, R41, R151, PT ;  /* 0x000000972900720c */ /* 0x000fe20003fa6270 */
[C---:B------:R-:W-:Y:S01]  /*18c30*/  FFMA.FTZ R9, -R148.reuse, R10, R176 ;  /* 0x0000000a94097223 */ /* 0x040fe200000101b0 */
[----:B------:R-:W-:Y:S02]  /*18c40*/  IMAD.MOV.U32 R172, RZ, RZ, R228 ;  /* 0x000000ffffac7224 */ /* 0x000fe400078e00e4 */
[----:B------:R-:W-:Y:S01]  /*18c50*/  FFMA.FTZ R7, -R148, R7, R161 ;  /* 0x0000000794077223 */ /* 0x000fe200000101a1 */
[----:B------:R-:W-:Y:S01]  /*18c60*/  FSEL R228, R5, -INF , !P6 ;  /* 0xff80000005e47808 */ /* 0x000fe20007000000 */
[----:B------:R-:W-:Y:S01]  /*18c70*/  IMAD.IADD R5, R4, 0x1, -R59 ;  /* 0x0000000104057824 */ /* 0x000fe200078e0a3b */
[----:B------:R-:W-:Y:S01]  /*18c80*/  ISETP.GE.AND P4, PT, R57, R151, PT ;  /* 0x000000973900720c */ /* 0x000fe20003f86270 */
[----:B------:R-:W-:Y:S01]  /*18c90*/  IMAD.MOV.U32 R161, RZ, RZ, R217 ;  /* 0x000000ffffa17224 */ /* 0x000fe200078e00d9 */
[----:B------:R-:W-:Y:S01]  /*18ca0*/  FSEL R218, R8, -INF , !P0 ;  /* 0xff80000008da7808 */ /* 0x000fe20004000000 */
[----:B------:R-:W-:Y:S01]  /*18cb0*/  IMAD.IADD R8, R4, 0x1, -R60 ;  /* 0x0000000104087824 */ /* 0x000fe200078e0a3c */
[----:B------:R-:W-:Y:S01]  /*18cc0*/  FSEL R231, R6, -INF , !P5 ;  /* 0xff80000006e77808 */ /* 0x000fe20006800000 */
[----:B------:R-:W-:Y:S01]  /*18cd0*/  IMAD.IADD R11, R4, 0x1, -R47 ;  /* 0x00000001040b7824 */ /* 0x000fe200078e0a2f */
[----:B------:R-:W-:-:S02]  /*18ce0*/  FSEL R217, R9, -INF , !P1 ;  /* 0xff80000009d97808 */ /* 0x000fc40004800000 */
[-C--:B------:R-:W-:Y:S02]  /*18cf0*/  IADD3 R6, PT, PT, -R58, R4.reuse, RZ ;  /* 0x000000043a067210 */ /* 0x080fe40007ffe1ff */
[----:B------:R-:W-:Y:S02]  /*18d00*/  IADD3 R9, PT, PT, -R46, R4, RZ ;  /* 0x000000042e097210 */ /* 0x000fe40007ffe1ff */
[----:B------:R-:W-:Y:S02]  /*18d10*/  FSEL R226, R7, -INF , !P4 ;  /* 0xff80000007e27808 */ /* 0x000fe40006000000 */
[----:B------:R-:W-:Y:S02]  /*18d20*/  IABS R7, R5 ;  /* 0x0000000500077213 */ /* 0x000fe40000000000 */
[----:B------:R-:W-:Y:S02]  /*18d30*/  IABS R10, R6 ;  /* 0x00000006000a7213 */ /* 0x000fe40000000000 */
[----:B------:R-:W-:-:S02]  /*18d40*/  IABS R6, R8 ;  /* 0x0000000800067213 */ /* 0x000fc40000000000 */
[----:B------:R-:W-:Y:S02]  /*18d50*/  IABS R5, R9 ;  /* 0x0000000900057213 */ /* 0x000fe40000000000 */
[----:B------:R-:W-:Y:S01]  /*18d60*/  IABS R8, R11 ;  /* 0x0000000b00087213 */ /* 0x000fe20000000000 */
[----:B------:R-:W-:Y:S01]  /*18d70*/  IMAD.MOV.U32 R9, RZ, RZ, R7 ;  /* 0x000000ffff097224 */ /* 0x000fe200078e0007 */
[----:B------:R-:W-:Y:S01]  /*18d80*/  MOV R7, R6 ;  /* 0x0000000600077202 */ /* 0x000fe20000000f00 */
[----:B------:R-:W-:Y:S02]  /*18d90*/  IMAD.MOV.U32 R6, RZ, RZ, R5 ;  /* 0x000000ffff067224 */ /* 0x000fe400078e0005 */
[----:B------:R-:W-:Y:S01]  /*18da0*/  IMAD.MOV.U32 R5, RZ, RZ, R8 ;  /* 0x000000ffff057224 */ /* 0x000fe200078e0008 */
[----:B------:R-:W-:Y:S02]  /*18db0*/  I2FP.F32.S32 R8, R9 ;  /* 0x0000000900087245 */ /* 0x000fe40000201400 */
[----:B------:R-:W-:-:S02]  /*18dc0*/  I2FP.F32.S32 R6, R6 ;  /* 0x0000000600067245 */ /* 0x000fc40000201400 */
[----:B------:R-:W-:Y:S02]  /*18dd0*/  I2FP.F32.S32 R5, R5 ;  /* 0x0000000500057245 */ /* 0x000fe40000201400 */
[----:B------:R-:W-:Y:S02]  /*18de0*/  I2FP.F32.S32 R10, R10 ;  /* 0x0000000a000a7245 */ /* 0x000fe40000201400 */
[----:B------:R-:W-:Y:S01]  /*18df0*/  MOV R160, R224 ;  /* 0x000000e000a07202 */ /* 0x000fe20000000f00 */
[----:B------:R-:W-:Y:S01]  /*18e00*/  FFMA.FTZ R5, -R148, R5, R185 ;  /* 0x0000000594057223 */ /* 0x000fe200000101b9 */
[----:B------:R-:W-:Y:S02]  /*18e10*/  FSEL R224, R104, -INF , !P6 ;  /* 0xff80000068e07808 */ /* 0x000fe40007000000 */
[----:B------:R-:W-:Y:S01]  /*18e20*/  I2FP.F32.S32 R7, R7 ;  /* 0x0000000700077245 */ /* 0x000fe20000201400 */
[C---:B------:R-:W-:Y:S01]  /*18e30*/  FFMA.FTZ R8, -R148.reuse, R8, R161 ;  /* 0x0000000894087223 */ /* 0x040fe200000101a1 */
[-C--:B------:R-:W-:Y:S01]  /*18e40*/  ISETP.GE.AND P6, PT, R47, R151.reuse, PT ;  /* 0x000000972f00720c */ /* 0x080fe20003fc6270 */
[C---:B------:R-:W-:Y:S01]  /*18e50*/  FFMA.FTZ R6, -R148.reuse, R6, R165 ;  /* 0x0000000694067223 */ /* 0x040fe200000101a5 */
[----:B------:R-:W-:Y:S01]  /*18e60*/  FSEL R221, R123, -INF , !P4 ;  /* 0xff8000007bdd7808 */ /* 0x000fe20006000000 */
[----:B------:R-:W-:Y:S01]  /*18e70*/  FFMA.FTZ R9, -R148, R10, R172 ;  /* 0x0000000a94097223 */ /* 0x000fe200000101ac */
[----:B------:R-:W-:Y:S01]  /*18e80*/  FSEL R192, R120, -INF , !P3 ;  /* 0xff80000078c07808 */ /* 0x000fe20005800000 */
[----:B------:R-:W-:Y:S01]  /*18e90*/  IMAD.MOV.U32 R161, RZ, RZ, R252 ;  /* 0x000000ffffa17224 */ /* 0x000fe200078e00fc */
[----:B------:R-:W-:-:S02]  /*18ea0*/  ISETP.GE.AND P0, PT, R59, R151, PT ;  /* 0x000000973b00720c */ /* 0x000fc40003f06270 */
[----:B------:R-:W-:Y:S01]  /*18eb0*/  ISETP.GE.AND P4, PT, R46, R151, PT ;  /* 0x000000972e00720c */ /* 0x000fe20003f86270 */
[----:B------:R-:W-:Y:S01]  /*18ec0*/  FFMA.FTZ R7, -R148, R7, R160 ;  /* 0x0000000794077223 */ /* 0x000fe200000101a0 */
[-C--:B------:R-:W-:Y:S02]  /*18ed0*/  ISETP.GE.AND P3, PT, R58, R151.reuse, PT ;  /* 0x000000973a00720c */ /* 0x080fe40003f66270 */
[----:B------:R-:W-:Y:S01]  /*18ee0*/  MOV R185, R184 ;  /* 0x000000b800b97202 */ /* 0x000fe20000000f00 */
[----:B------:R-:W-:Y:S01]  /*18ef0*/  IMAD.MOV.U32 R184, RZ, RZ, R193 ;  /* 0x000000ffffb87224 */ /* 0x000fe200078e00c1 */
[----:B------:R-:W-:Y:S01]  /*18f00*/  FSEL R252, R5, -INF , !P6 ;  /* 0xff80000005fc7808 */ /* 0x000fe20007000000 */
[----:B------:R-:W-:Y:S01]  /*18f10*/  IMAD.IADD R5, R4, 0x1, -R61 ;  /* 0x0000000104057824 */ /* 0x000fe200078e0a3d */
[----:B------:R-:W-:Y:S01]  /*18f20*/  ISETP.GE.AND P1, PT, R60, R151, PT ;  /* 0x000000973c00720c */ /* 0x000fe20003f26270 */
[----:B------:R-:W-:Y:S01]  /*18f30*/  IMAD.MOV.U32 R193, RZ, RZ, R225 ;  /* 0x000000ffffc17224 */ /* 0x000fe200078e00e1 */
[----:B------:R-:W-:-:S02]  /*18f40*/  MOV R165, R241 ;  /* 0x000000f100a57202 */ /* 0x000fc40000000f00 */
[----:B------:R-:W-:Y:S01]  /*18f50*/  FSEL R241, R8, -INF , !P0 ;  /* 0xff80000008f17808 */ /* 0x000fe20004000000 */
[----:B------:R-:W-:Y:S01]  /*18f60*/  IMAD.IADD R8, R4, 0x1, -R62 ;  /* 0x0000000104087824 */ /* 0x000fe200078e0a3e */
[----:B------:R-:W-:Y:S01]  /*18f70*/  FSEL R104, R6, -INF , !P4 ;  /* 0xff80000006687808 */ /* 0x000fe20006000000 */
[----:B------:R-:W-:Y:S01]  /*18f80*/  IMAD.IADD R11, R4, 0x1, -R52 ;  /* 0x00000001040b7824 */ /* 0x000fe200078e0a34 */
[----:B------:R-:W-:Y:S02]  /*18f90*/  FSEL R225, R9, -INF , !P3 ;  /* 0xff80000009e17808 */ /* 0x000fe40005800000 */
[----:B------:R-:W-:Y:S02]  /*18fa0*/  IADD3 R6, PT, PT, R3, -R14, RZ ;  /* 0x8000000e03067210 */ /* 0x000fe40007ffe0ff */
[----:B------:R-:W-:Y:S02]  /*18fb0*/  IADD3 R9, PT, PT, -R63, R4, RZ ;  /* 0x000000043f097210 */ /* 0x000fe40007ffe1ff */
[----:B------:R-:W-:-:S02]  /*18fc0*/  FSEL R243, R7, -INF , !P1 ;  /* 0xff80000007f37808 */ /* 0x000fc40004800000 */
        /* <DEDUP_REMOVED lines=11> */
[----:B------:R-:W-:Y:S02]  /*19080*/  I2FP.F32.S32 R6, R6 ;  /* 0x0000000600067245 */ /* 0x000fe40000201400 */
[----:B------:R-:W-:Y:S02]  /*19090*/  I2FP.F32.S32 R5, R5 ;  /* 0x0000000500057245 */ /* 0x000fe40000201400 */
[----:B------:R-:W-:Y:S02]  /*190a0*/  I2FP.F32.S32 R8, R9 ;  /* 0x0000000900087245 */ /* 0x000fe40000201400 */
[----:B------:R-:W-:Y:S01]  /*190b0*/  FSEL R219, R132, -INF , !P3 ;  /* 0xff80000084db7808 */ /* 0x000fe20005800000 */
[C---:B------:R-:W-:Y:S01]  /*190c0*/  FFMA.FTZ R5, -R148.reuse, R5, R165 ;  /* 0x0000000594057223 */ /* 0x040fe200000101a5 */
[----:B------:R-:W-:Y:S01]  /*190d0*/  ISETP.GE.AND P3, PT, R63, R151, PT ;  /* 0x000000973f00720c */ /* 0x000fe20003f66270 */
[----:B------:R-:W-:Y:S01]  /*190e0*/  FFMA.FTZ R6, -R148, R6, R160 ;  /* 0x0000000694067223 */ /* 0x000fe200000101a0 */
[----:B------:R-:W-:-:S02]  /*190f0*/  FSEL R233, R112, -INF , !P4 ;  /* 0xff80000070e97808 */ /* 0x000fc40006000000 */
[----:B------:R-:W-:Y:S02]  /*19100*/  I2FP.F32.S32 R7, R7 ;  /* 0x0000000700077245 */ /* 0x000fe40000201400 */
[----:B------:R-:W-:Y:S01]  /*19110*/  ISETP.GE.AND P4, PT, R52, R151, PT ;  /* 0x000000973400720c */ /* 0x000fe20003f86270 */
[----:B------:R-:W-:Y:S01]  /*19120*/  IMAD.MOV.U32 R176, RZ, RZ, R232 ;  /* 0x000000ffffb07224 */ /* 0x000fe200078e00e8 */
[----:B------:R-:W-:Y:S01]  /*19130*/  I2FP.F32.S32 R10, R10 ;  /* 0x0000000a000a7245 */ /* 0x000fe20000201400 */
[C---:B------:R-:W-:Y:S01]  /*19140*/  FFMA.FTZ R8, -R148.reuse, R8, R172 ;  /* 0x0000000894087223 */ /* 0x040fe200000101ac */
[----:B------:R-:W-:Y:S01]  /*19150*/  FSEL R223, R105, -INF , !P5 ;  /* 0xff80000069df7808 */ /* 0x000fe20006800000 */
[----:B------:R-:W-:Y:S01]  /*19160*/  FFMA.FTZ R7, -R148, R7, R161 ;  /* 0x0000000794077223 */ /* 0x000fe200000101a1 */
[----:B------:R-:W-:Y:S02]  /*19170*/  ISETP.GE.AND P5, PT, R61, R151, PT ;  /* 0x000000973d00720c */ /* 0x000fe40003fa6270 */
[----:B------:R-:W-:-:S02]  /*19180*/  FSEL R124, R134, -INF , !P3 ;  /* 0xff800000867c7808 */ /* 0x000fc40005800000 */
[----:B------:R-:W-:Y:S02]  /*19190*/  FSEL R227, R131, -INF , !P0 ;  /* 0xff80000083e37808 */ /* 0x000fe40004000000 */
[----:B------:R-:W-:Y:S02]  /*191a0*/  MOV R165, R156 ;  /* 0x0000009c00a57202 */ /* 0x000fe40000000f00 */
[----:B------:R-:W-:Y:S01]  /*191b0*/  FSEL R134, R5, -INF , !P4 ;  /* 0xff80000005867808 */ /* 0x000fe20006000000 */
[----:B------:R-:W-:Y:S01]  /*191c0*/  IMAD.IADD R5, R4, 0x1, -R64 ;  /* 0x0000000104057824 */ /* 0x000fe200078e0a40 */
[----:B------:R-:W-:Y:S01]  /*191d0*/  ISETP.GE.AND P0, PT, R62, R151, PT ;  /* 0x000000973e00720c */ /* 0x000fe20003f06270 */
[----:B------:R-:W-:Y:S01]  /*191e0*/  FFMA.FTZ R11, -R148, R10, R176 ;  /* 0x0000000a940b7223 */ /* 0x000fe200000101b0 */
[----:B------:R-:W-:Y:S01]  /*191f0*/  FSEL R156, R6, -INF , !P3 ;  /* 0xff800000069c7808 */ /* 0x000fe20005800000 */
[----:B------:R-:W-:Y:S01]  /*19200*/  IMAD.IADD R6, R4, 0x1, -R2 ;  /* 0x0000000104067824 */ /* 0x000fe200078e0a02 */
[----:B------:R-:W-:Y:S01]  /*19210*/  FSEL R132, R8, -INF , !P5 ;  /* 0xff80000008847808 */ /* 0x000fe20006800000 */
[----:B------:R-:W-:Y:S01]  /*19220*/  IMAD.IADD R10, R4, 0x1, -R66 ;  /* 0x00000001040a7824 */ /* 0x000fe200078e0a42 */
[----:B------:R-:W-:-:S02]  /*19230*/  FSEL R232, R130, -INF , !P1 ;  /* 0xff80000082e87808 */ /* 0x000fc40004800000 */
[----:B------:R-:W-:Y:S02]  /*19240*/  IADD3 R8, PT, PT, -R65, R4, RZ ;  /* 0x0000000441087210 */ /* 0x000fe40007ffe1ff */
[----:B------:R-:W-:Y:S02]  /*19250*/  FSEL R242, R136, -INF , !P5 ;  /* 0xff80000088f27808 */ /* 0x000fe40006800000 */
[----:B------:R-:W-:Y:S02]  /*19260*/  FSEL R130, R7, -INF , !P0 ;  /* 0xff80000007827808 */ /* 0x000fe40004000000 */
[----:B------:R-:W-:Y:S02]  /*19270*/  IABS R7, R5 ;  /* 0x0000000500077213 */ /* 0x000fe40000000000 */
[-C--:B------:R-:W-:Y:S02]  /*19280*/  ISETP.GE.AND P5, PT, R14, R151.reuse, PT ;  /* 0x000000970e00720c */ /* 0x080fe40003fa6270 */
[----:B------:R-:W-:-:S02]  /*19290*/  ISETP.GE.AND P3, PT, R2, R151, PT ;  /* 0x000000970200720c */ /* 0x000fc40003f66270 */
[----:B------:R-:W-:Y:S02]  /*192a0*/  IABS R9, R6 ;  /* 0x0000000600097213 */ /* 0x000fe40000000000 */
[----:B------:R-:W-:Y:S02]  /*192b0*/  IABS R6, R8 ;  /* 0x0000000800067213 */ /* 0x000fe40000000000 */
[----:B------:R-:W-:Y:S01]  /*192c0*/  IABS R5, R10 ;  /* 0x0000000a00057213 */ /* 0x000fe20000000000 */
[----:B------:R-:W-:Y:S01]  /*192d0*/  IMAD.MOV.U32 R8, RZ, RZ, R7 ;  /* 0x000000ffff087224 */ /* 0x000fe200078e0007 */
[----:B------:R-:W-:Y:S02]  /*192e0*/  FSEL R24, R11, -INF , !P5 ;  /* 0xff8000000b187808 */ /* 0x000fe40006800000 */
[----:B------:R-:W-:Y:S02]  /*192f0*/  FSEL R23, R126, -INF , !P3 ;  /* 0xff8000007e177808 */ /* 0x000fe40005800000 */
[----:B------:R-:W-:Y:S01]  /*19300*/  MOV R7, R6 ;  /* 0x0000000600077202 */ /* 0x000fe20000000f00 */
[----:B------:R-:W-:Y:S01]  /*19310*/  IMAD.MOV.U32 R6, RZ, RZ, R5 ;  /* 0x000000ffff067224 */ /* 0x000fe200078e0005 */
[----:B------:R-:W-:-:S02]  /*19320*/  FMNMX3.FTZ R5, R23, R73, R24, !PT ;  /* 0x0000004917057276 */ /* 0x000fc40007810018 */
[----:B------:R-:W-:Y:S02]  /*19330*/  I2FP.F32.S32 R9, R9 ;  /* 0x0000000900097245 */ /* 0x000fe40000201400 */
[----:B------:R-:W-:-:S04]  /*19340*/  FMNMX3.FTZ R5, R5, R74, R75, !PT ;  /* 0x0000004a05057276 */ /* 0x000fc8000781004b */
[----:B------:R-:W-:Y:S01]  /*19350*/  FMNMX3.FTZ R5, R5, R68, R82, !PT ;  /* 0x0000004405057276 */ /* 0x000fe20007810052 */
[----:B------:R-:W-:Y:S01]  /*19360*/  FFMA.FTZ R13, -R148, R9, R165 ;  /* 0x00000009940d7223 */ /* 0x000fe200000101a5 */
[----:B------:R-:W-:Y:S02]  /*19370*/  I2FP.F32.S32 R8, R8 ;  /* 0x0000000800087245 */ /* 0x000fe40000201400 */
[----:B------:R-:W-:Y:S02]  /*19380*/  FMNMX3.FTZ R9, R5, R67, R84, !PT ;  /* 0x0000004305097276 */ /* 0x000fe40007810054 */
[----:B------:R-:W-:Y:S01]  /*19390*/  ISETP.GE.AND P1, PT, R64, R151, PT ;  /* 0x000000974000720c */ /* 0x000fe20003f26270 */
[----:B------:R-:W-:Y:S01]  /*193a0*/  FFMA.FTZ R11, -R148, R8, R185 ;  /* 0x00000008940b7223 */ /* 0x000fe200000101b9 */
[----:B------:R-:W-:Y:S02]  /*193b0*/  FMNMX3.FTZ R9, R9, R83, R70, !PT ;  /* 0x0000005309097276 */ /* 0x000fe40007810046 */
[----:B------:R-:W-:-:S02]  /*193c0*/  I2FP.F32.S32 R7, R7 ;  /* 0x0000000700077245 */ /* 0x000fc40000201400 */
[----:B------:R-:W-:Y:S02]  /*193d0*/  FMNMX3.FTZ R9, R9, R69, R90, !PT ;  /* 0x0000004509097276 */ /* 0x000fe4000781005a */
[----:B------:R-:W-:Y:S01]  /*193e0*/  FSEL R125, R143, -INF , !P1 ;  /* 0xff8000008f7d7808 */ /* 0x000fe20004800000 */
[----:B------:R-:W-:Y:S01]  /*193f0*/  FFMA.FTZ R10, -R148, R7, R184 ;  /* 0x00000007940a7223 */ /* 0x000fe200000101b8 */
[----:B------:R-:W-:Y:S02]  /*19400*/  FSEL R119, R11, -INF , !P1 ;  /* 0xff8000000b777808 */ /* 0x000fe40004800000 */
[----:B------:R-:W-:Y:S02]  /*19410*/  FSEL R120, R135, -INF , !P0 ;  /* 0xff80000087787808 */ /* 0x000fe40004000000 */
[-C--:B------:R-:W-:Y:S02]  /*19420*/  ISETP.GE.AND P1, PT, R14, R151.reuse, PT ;  /* 0x000000970e00720c */ /* 0x080fe40003f26270 */
[----:B------:R-:W-:-:S02]  /*19430*/  ISETP.GE.AND P0, PT, R65, R151, PT ;  /* 0x000000974100720c */ /* 0x000fc40003f06270 */
[----:B------:R-:W-:Y:S02]  /*19440*/  FMNMX3.FTZ R9, R9, R89, R88, !PT ;  /* 0x0000005909097276 */ /* 0x000fe40007810058 */
[----:B------:R-:W-:Y:S02]  /*19450*/  FSEL R22, R141, -INF , !P1 ;  /* 0xff8000008d167808 */ /* 0x000fe40004800000 */
[----:B------:R-:W-:Y:S02]  /*19460*/  FSEL R21, R13, -INF , !P3 ;  /* 0xff8000000d157808 */ /* 0x000fe40005800000 */
[----:B------:R-:W-:Y:S02]  /*19470*/  FSEL R44, R10, -INF , !P0 ;  /* 0xff8000000a2c7808 */ /* 0x000fe40004000000 */
[----:B------:R-:W-:Y:S02]  /*19480*/  FMNMX3.FTZ R10, R9, R72, R133, !PT ;  /* 0x00000048090a7276 */ /* 0x000fe40007810085 */
[----:B------:R-:W-:-:S02]  /*19490*/  FMNMX3.FTZ R9, R21, R77, R22, !PT ;  /* 0x0000004d15097276 */ /* 0x000fc40007810016 */
[----:B------:R-:W-:Y:S02]  /*194a0*/  FMNMX3.FTZ R10, R10, R98, R96, !PT ;  /* 0x000000620a0a7276 */ /* 0x000fe40007810060 */
[----:B------:R-:W-:Y:S02]  /*194b0*/  I2FP.F32.S32 R6, R6 ;  /* 0x0000000600067245 */ /* 0x000fe40000201400 */
[----:B------:R-:W-:Y:S02]  /*194c0*/  FMNMX3.FTZ R9, R9, R80, R91, !PT ;  /* 0x0000005009097276 */ /* 0x000fe4000781005b */
[----:B------:R-:W-:Y:S01]  /*194d0*/  FMNMX3.FTZ R10, R10, R94, R140, !PT ;  /* 0x0000005e0a0a7276 */ /* 0x000fe2000781008c */
[----:B------:R-:W-:Y:S01]  /*194e0*/  FFMA.FTZ R12, -R148, R6, R193 ;  /* 0x00000006940c7223 */ /* 0x000fe200000101c1 */
[----:B------:R-:W-:Y:S01]  /*194f0*/  FMNMX3.FTZ R9, R9, R95, R97, !PT ;  /* 0x0000005f09097276 */ /* 0x000fe20007810061 */
[----:B------:R-:W-:Y:S01]  /*19500*/  VIADD R8, R2, 0xe9 ;  /* 0x000000e902087836 */ /* 0x000fe20000000000 */
[----:B------:R-:W-:Y:S01]  /*19510*/  FSEL R240, R110, -INF , !P6 ;  /* 0xff8000006ef07808 */ /* 0x000fe20007000000 */
[C---:B------:R-:W-:Y:S01]  /*19520*/  VIADD R6, R2.reuse, 0xf1 ;  /* 0x000000f102067836 */ /* 0x040fe20000000000 */
[C---:B------:R-:W-:Y:S01]  /*19530*/  IADD3 R7, PT, PT, R2.reuse, 0xf0, RZ ;  /* 0x000000f002077810 */ /* 0x040fe20007ffe0ff */
[----:B------:R-:W-:Y:S01]  /*19540*/  VIADD R5, R2, 0xf8 ;  /* 0x000000f802057836 */ /* 0x000fe20000000000 */
[----:B------:R-:W-:-:S02]  /*19550*/  ISETP.GE.AND P6, PT, R66, R151, PT ;  /* 0x000000974200720c */ /* 0x000fc40003fc6270 */
[----:B------:R-:W-:Y:S02]  /*19560*/  IADD3 R2, PT, PT, R2, 0xf9, RZ ;  /* 0x000000f902027810 */ /* 0x000fe40007ffe0ff */
[----:B------:R-:W-:Y:S02]  /*19570*/  FMNMX3.FTZ R10, R10, R145, R76, !PT ;  /* 0x000000910a0a7276 */ /* 0x000fe4000781004c */
[----:B------:R-:W-:Y:S01]  /*19580*/  FMNMX3.FTZ R9, R9, R85, R109, !PT ;  /* 0x0000005509097276 */ /* 0x000fe2000781006d */
[C---:B------:R-:W-:Y:S01]  /*19590*/  IMAD.IADD R11, R3.reuse, 0x1, -R8 ;  /* 0x00000001030b7824 */ /* 0x040fe200078e0a08 */
[----:B------:R-:W-:Y:S01]  /*195a0*/  FSEL R123, R12, -INF , !P6 ;  /* 0xff8000000c7b7808 */ /* 0x000fe20007000000 */
[C---:B------:R-:W-:Y:S01]  /*195b0*/  IMAD.IADD R12, R3.reuse, 0x1, -R7 ;  /* 0x00000001030c7824 */ /* 0x040fe200078e0a07 */
[----:B------:R-:W-:Y:S01]  /*195c0*/  FMNMX3.FTZ R10, R10, R78, R101, !PT ;  /* 0x0000004e0a0a7276 */ /* 0x000fe20007810065 */
[C---:B------:R-:W-:Y:S01]  /*195d0*/  IMAD.IADD R15, R3.reuse, 0x1, -R5 ;  /* 0x00000001030f7824 */ /* 0x040fe200078e0a05 */
[C---:B------:R-:W-:Y:S01]  /*195e0*/  IADD3 R13, PT, PT, R3.reuse, -R6, RZ ;  /* 0x80000006030d7210 */ /* 0x040fe20007ffe0ff */
[----:B------:R-:W-:Y:S01]  /*195f0*/  IMAD.IADD R16, R3, 0x1, -R2 ;  /* 0x0000000103107824 */ /* 0x000fe200078e0a02 */
[----:B------:R-:W-:-:S02]  /*19600*/  FMNMX3.FTZ R3, R9, R115, R113, !PT ;  /* 0x0000007309037276 */ /* 0x000fc40007810071 */
[----:B------:R-:W-:Y:S01]  /*19610*/  FMNMX3.FTZ R9, R10, R81, R164, !PT ;  /* 0x000000510a097276 */ /* 0x000fe200078100a4 */
[----:B------:R-:W-:Y:S01]  /*19620*/  IMAD.IADD R17, R4, 0x1, -R7 ;  /* 0x0000000104117824 */ /* 0x000fe200078e0a07 */
[----:B------:R-:W-:Y:S02]  /*19630*/  FSEL R135, R118, -INF , !P4 ;  /* 0xff80000076877808 */ /* 0x000fe40006000000 */
[----:B------:R-:W-:Y:S02]  /*19640*/  FMNMX3.FTZ R3, R3, R117, R122, !PT ;  /* 0x0000007503037276 */ /* 0x000fe4000781007a */
[----:B------:R-:W-:Y:S02]  /*19650*/  ISETP.GE.AND P4, PT, R7, R151, PT ;  /* 0x000000970700720c */ /* 0x000fe40003f86270 */
[----:B------:R-:W-:Y:S02]  /*19660*/  FMNMX3.FTZ R7, R9, R79, R107, !PT ;  /* 0x0000004f09077276 */ /* 0x000fe4000781006b */
[----:B------:R-:W-:-:S02]  /*19670*/  FMNMX3.FTZ R3, R3, R128, R127, !PT ;  /* 0x0000008003037276 */ /* 0x000fc4000781007f */
[C---:B------:R-:W-:Y:S02]  /*19680*/  ISETP.GE.AND P1, PT, R5.reuse, R151, PT ;  /* 0x000000970500720c */ /* 0x040fe40003f26270 */
[----:B------:R-:W-:Y:S01]  /*19690*/  IADD3 R20, PT, PT, -R5, R4, RZ ;  /* 0x0000000405147210 */ /* 0x000fe20007ffe1ff */
[----:B------:R-:W-:Y:S01]  /*196a0*/  IMAD.IADD R18, R4, 0x1, -R2 ;  /* 0x0000000104127824 */ /* 0x000fe200078e0a02 */
[----:B------:R-:W-:Y:S02]  /*196b0*/  FSEL R121, R142, -INF , !P0 ;  /* 0xff8000008e797808 */ /* 0x000fe40004000000 */
[----:B------:R-:W-:Y:S02]  /*196c0*/  FMNMX3.FTZ R5, R7, R173, R87, !PT ;  /* 0x000000ad07057276 */ /* 0x000fe40007810057 */
[----:B------:R-:W-:Y:S02]  /*196d0*/  ISETP.GE.AND P0, PT, R2, R151, PT ;  /* 0x000000970200720c */ /* 0x000fe40003f06270 */
        /* <DEDUP_REMOVED lines=10> */
[----:B------:R-:W-:Y:S02]  /*19780*/  ISETP.GE.AND P3, PT, R6, R151, PT ;  /* 0x000000970600720c */ /* 0x000fe40003f66270 */
[----:B------:R-:W-:Y:S02]  /*19790*/  FMNMX3.FTZ R3, R3, R199, R215, !PT ;  /* 0x000000c703037276 */ /* 0x000fe400078100d7 */
[----:B------:R-:W-:Y:S02]  /*197a0*/  IABS R6, R11 ;  /* 0x0000000b00067213 */ /* 0x000fe40000000000 */
[----:B------:R-:W-:-:S02]  /*197b0*/  IADD3 R14, PT, PT, -R8, R4, RZ ;  /* 0x00000004080e7210 */ /* 0x000fc40007ffe1ff */
[----:B------:R-:W-:Y:S02]  /*197c0*/  FMNMX3.FTZ R2, R2, R169, R168, !PT ;  /* 0x000000a902027276 */ /* 0x000fe400078100a8 */
[----:B------:R-:W-:Y:S02]  /*197d0*/  IABS R4, R12 ;  /* 0x0000000c00047213 */ /* 0x000fe40000000000 */
[----:B------:R-:W-:Y:S02]  /*197e0*/  IABS R7, R13 ;  /* 0x0000000d00077213 */ /* 0x000fe40000000000 */
[----:B------:R-:W-:Y:S01]  /*197f0*/  FMNMX3.FTZ R3, R3, R216, R99, !PT ;  /* 0x000000d803037276 */ /* 0x000fe20007810063 */
[----:B------:R-:W-:Y:S01]  /*19800*/  IMAD.MOV.U32 R5, RZ, RZ, R6 ;  /* 0x000000ffff057224 */ /* 0x000fe200078e0006 */
[----:B------:R-:W-:Y:S02]  /*19810*/  FMNMX3.FTZ R2, R2, R108, R178, !PT ;  /* 0x0000006c02027276 */ /* 0x000fe400078100b2 */
[----:B------:R-:W-:Y:S01]  /*19820*/  MOV R6, R4 ;  /* 0x0000000400067202 */ /* 0x000fe20000000f00 */
[----:B------:R-:W-:Y:S01]  /*19830*/  IMAD.MOV.U32 R4, RZ, RZ, R7 ;  /* 0x000000ffff047224 */ /* 0x000fe200078e0007 */
[----:B------:R-:W-:-:S02]  /*19840*/  FMNMX3.FTZ R3, R3, R100, R221, !PT ;  /* 0x0000006403037276 */ /* 0x000fc400078100dd */
[----:B------:R-:W-:Y:S02]  /*19850*/  FMNMX3.FTZ R2, R2, R180, R179, !PT ;  /* 0x000000b402027276 */ /* 0x000fe400078100b3 */
[----:B------:R-:W-:Y:S02]  /*19860*/  FMNMX3.FTZ R3, R3, R223, R224, !PT ;  /* 0x000000df03037276 */ /* 0x000fe400078100e0 */
[----:B------:R-:W-:Y:S02]  /*19870*/  I2FP.F32.S32 R4, R4 ;  /* 0x0000000400047245 */ /* 0x000fe40000201400 */
[----:B------:R-:W-:Y:S02]  /*19880*/  FMNMX3.FTZ R2, R2, R182, R188, !PT ;  /* 0x000000b602027276 */ /* 0x000fe400078100bc */
[----:B------:R-:W-:Y:S02]  /*19890*/  FMNMX3.FTZ R3, R3, R219, R227, !PT ;  /* 0x000000db03037276 */ /* 0x000fe400078100e3 */
[----:B------:R-:W-:Y:S01]  /*198a0*/  ISETP.GE.AND P5, PT, R8, R151, PT ;  /* 0x000000970800720c */ /* 0x000fe20003fa6270 */
[----:B------:R-:W-:Y:S01]  /*198b0*/  FFMA.FTZ R8, -R148, R4, R208 ;  /* 0x0000000494087223 */ /* 0x000fe200000101d0 */
[----:B------:R-:W-:-:S02]  /*198c0*/  I2FP.F32.S32 R7, R5 ;  /* 0x0000000500077245 */ /* 0x000fc40000201400 */
[----:B------:R-:W-:Y:S02]  /*198d0*/  I2FP.F32.S32 R5, R6 ;  /* 0x0000000600057245 */ /* 0x000fe40000201400 */
[----:B------:R-:W-:Y:S02]  /*198e0*/  FMNMX3.FTZ R2, R2, R190, R189, !PT ;  /* 0x000000be02027276 */ /* 0x000fe400078100bd */
[----:B------:R-:W-:Y:S02]  /*198f0*/  IABS R4, R16 ;  /* 0x0000001000047213 */ /* 0x000fe40000000000 */
[----:B------:R-:W-:Y:S01]  /*19900*/  FMNMX3.FTZ R3, R3, R232, R233, !PT ;  /* 0x000000e803037276 */ /* 0x000fe200078100e9 */
[----:B------:R-:W-:Y:S01]  /*19910*/  FFMA.FTZ R10, -R148, R7, R201 ;  /* 0x00000007940a7223 */ /* 0x000fe200000101c9 */
[----:B------:R-:W-:Y:S01]  /*19920*/  FMNMX3.FTZ R2, R2, R191, R214, !PT ;  /* 0x000000bf02027276 */ /* 0x000fe200078100d6 */
[----:B------:R-:W-:Y:S01]  /*19930*/  FFMA.FTZ R9, -R148, R5, R209 ;  /* 0x0000000594097223 */ /* 0x000fe200000101d1 */
[----:B------:R-:W-:Y:S01]  /*19940*/  IABS R7, R14 ;  /* 0x0000000e00077213 */ /* 0x000fe20000000000 */
[----:B------:R-:W-:Y:S01]  /*19950*/  IMAD.MOV.U32 R6, RZ, RZ, R4 ;  /* 0x000000ffff067224 */ /* 0x000fe200078e0004 */
[----:B------:R-:W-:-:S02]  /*19960*/  IABS R5, R15 ;  /* 0x0000000f00057213 */ /* 0x000fc40000000000 */
[----:B------:R-:W-:Y:S02]  /*19970*/  FMNMX3.FTZ R3, R3, R240, R242, !PT ;  /* 0x000000f003037276 */ /* 0x000fe400078100f2 */
[----:B------:R-:W-:Y:S02]  /*19980*/  FMNMX3.FTZ R2, R2, R212, R211, !PT ;  /* 0x000000d402027276 */ /* 0x000fe400078100d3 */
[----:B------:R-:W-:Y:S02]  /*19990*/  MOV R4, R7 ;  /* 0x0000000700047202 */ /* 0x000fe40000000f00 */
[----:B------:R-:W-:Y:S02]  /*199a0*/  I2FP.F32.S32 R7, R5 ;  /* 0x0000000500077245 */ /* 0x000fe40000201400 */
[----:B------:R-:W-:Y:S02]  /*199b0*/  FMNMX3.FTZ R3, R3, R120, R124, !PT ;  /* 0x0000007803037276 */ /* 0x000fe4000781007c */
[----:B------:R-:W-:-:S02]  /*199c0*/  I2FP.F32.S32 R5, R6 ;  /* 0x0000000600057245 */ /* 0x000fc40000201400 */
[----:B------:R-:W-:Y:S02]  /*199d0*/  FMNMX3.FTZ R2, R2, R213, R220, !PT ;  /* 0x000000d502027276 */ /* 0x000fe400078100dc */
[----:B------:R-:W-:Y:S02]  /*199e0*/  FSEL R71, R146, -INF , !P6 ;  /* 0xff80000092477808 */ /* 0x000fe40007000000 */
[----:B------:R-:W-:Y:S01]  /*199f0*/  FMNMX3.FTZ R3, R3, R135, R125, !PT ;  /* 0x0000008703037276 */ /* 0x000fe2000781007d */
[----:B------:R-:W-:Y:S01]  /*19a00*/  FFMA.FTZ R5, -R148, R5, R204 ;  /* 0x0000000594057223 */ /* 0x000fe200000101cc */
[----:B------:R-:W-:Y:S01]  /*19a10*/  FMNMX3.FTZ R2, R2, R222, R217, !PT ;  /* 0x000000de02027276 */ /* 0x000fe200078100d9 */
[----:B------:R-:W-:Y:S01]  /*19a20*/  FFMA.FTZ R6, -R148, R7, R205 ;  /* 0x0000000794067223 */ /* 0x000fe200000101cd */
[----:B------:R-:W-:Y:S01]  /*19a30*/  IMAD.MOV.U32 R204, RZ, RZ, R251 ;  /* 0x000000ffffcc7224 */ /* 0x000fe200078e00fb */
[----:B------:R-:W-:Y:S02]  /*19a40*/  FSEL R251, R10, -INF , !P5 ;  /* 0xff8000000afb7808 */ /* 0x000fe40006800000 */
[----:B------:R-:W-:-:S02]  /*19a50*/  FSEL R131, R9, -INF , !P4 ;  /* 0xff80000009837808 */ /* 0x000fc40006000000 */
[----:B------:R-:W-:Y:S02]  /*19a60*/  FMNMX3.FTZ R3, R3, R121, R71, !PT ;  /* 0x0000007903037276 */ /* 0x000fe40007810047 */
[----:B------:R-:W-:Y:S02]  /*19a70*/  FMNMX3.FTZ R2, R2, R218, R226, !PT ;  /* 0x000000da02027276 */ /* 0x000fe400078100e2 */
[----:B------:R-:W-:Y:S02]  /*19a80*/  FSEL R110, R8, -INF , !P3 ;  /* 0xff800000086e7808 */ /* 0x000fe40005800000 */
[----:B------:R-:W-:Y:S02]  /*19a90*/  FSEL R143, R6, -INF , !P1 ;  /* 0xff800000068f7808 */ /* 0x000fe40004800000 */
[----:B------:R-:W-:Y:S02]  /*19aa0*/  FMNMX3.FTZ R3, R3, R251, R131, !PT ;  /* 0x000000fb03037276 */ /* 0x000fe40007810083 */
[----:B------:R-:W-:-:S02]  /*19ab0*/  I2FP.F32.S32 R4, R4 ;  /* 0x0000000400047245 */ /* 0x000fc40000201400 */
[----:B------:R-:W-:Y:S02]  /*19ac0*/  FMNMX3.FTZ R2, R2, R231, R228, !PT ;  /* 0x000000e702027276 */ /* 0x000fe400078100e4 */
[----:B------:R-:W-:Y:S02]  /*19ad0*/  FSEL R142, R5, -INF , !P0 ;  /* 0xff800000058e7808 */ /* 0x000fe40004000000 */
[----:B------:R-:W-:Y:S01]  /*19ae0*/  FMNMX3.FTZ R3, R3, R110, R143, !PT ;  /* 0x0000006e03037276 */ /* 0x000fe2000781008f */
[----:B------:R-:W-:Y:S01]  /*19af0*/  FFMA.FTZ R11, -R148, R4, R150 ;  /* 0x00000004940b7223 */ /* 0x000fe20000010196 */
[----:B------:R-:W-:Y:S02]  /*19b00*/  IABS R7, R17 ;  /* 0x0000001100077213 */ /* 0x000fe40000000000 */
[----:B------:R-:W-:Y:S02]  /*19b10*/  FMNMX3.FTZ R2, R2, R225, R241, !PT ;  /* 0x000000e102027276 */ /* 0x000fe400078100f1 */
[----:B------:R-:W-:Y:S01]  /*19b20*/  FMNMX.FTZ R150, R142, R3, !PT ;  /* 0x000000038e967209 */ /* 0x000fe20007810000 */
[----:B------:R-:W-:Y:S01]  /*19b30*/  IMAD.MOV.U32 R3, RZ, RZ, R7 ;  /* 0x000000ffff037224 */ /* 0x000fe200078e0007 */
[----:B------:R-:W-:-:S02]  /*19b40*/  FMNMX3.FTZ R2, R2, R243, R104, !PT ;  /* 0x000000f302027276 */ /* 0x000fc40007810068 */
[----:B------:R-:W-:Y:S01]  /*19b50*/  IABS R4, R20 ;  /* 0x0000001400047213 */ /* 0x000fe20000000000 */
[----:B------:R-:W1:Y:S01]  /*19b60*/  SHFL.BFLY PT, R9, R150, 0x2, 0x1f ;  /* 0x0c401f0096097f89 */ /* 0x000e6200000e0000 */
[----:B------:R-:W-:Y:S02]  /*19b70*/  IABS R8, R18 ;  /* 0x0000001200087213 */ /* 0x000fe40000000000 */
[----:B------:R-:W-:Y:S02]  /*19b80*/  FMNMX3.FTZ R2, R2, R252, R132, !PT ;  /* 0x000000fc02027276 */ /* 0x000fe40007810084 */
[----:B------:R-:W-:Y:S02]  /*19b90*/  IABS R6, R19 ;  /* 0x0000001300067213 */ /* 0x000fe40000000000 */
[----:B------:R-:W-:Y:S02]  /*19ba0*/  MOV R5, R4 ;  /* 0x0000000400057202 */ /* 0x000fe40000000f00 */
[----:B------:R-:W-:Y:S01]  /*19bb0*/  I2FP.F32.S32 R7, R3 ;  /* 0x0000000300077245 */ /* 0x000fe20000201400 */
[----:B------:R-:W-:Y:S01]  /*19bc0*/  IMAD.MOV.U32 R3, RZ, RZ, R8 ;  /* 0x000000ffff037224 */ /* 0x000fe200078e0008 */
[----:B------:R-:W-:-:S02]  /*19bd0*/  FMNMX3.FTZ R2, R2, R130, R156, !PT ;  /* 0x0000008202027276 */ /* 0x000fc4000781009c */
[----:B------:R-:W-:Y:S01]  /*19be0*/  I2FP.F32.S32 R4, R6 ;  /* 0x0000000600047245 */ /* 0x000fe20000201400 */
[----:B------:R-:W-:Y:S01]  /*19bf0*/  FFMA.FTZ R6, -R148, R7, R204 ;  /* 0x0000000794067223 */ /* 0x000fe200000101cc */
[----:B------:R-:W-:Y:S02]  /*19c00*/  I2FP.F32.S32 R5, R5 ;  /* 0x0000000500057245 */ /* 0x000fe40000201400 */
[----:B------:R-:W-:Y:S01]  /*19c10*/  FMNMX3.FTZ R2, R2, R134, R119, !PT ;  /* 0x0000008602027276 */ /* 0x000fe20007810077 */
[C---:B------:R-:W-:Y:S01]  /*19c20*/  FFMA.FTZ R7, -R148.reuse, R4, R183 ;  /* 0x0000000494077223 */ /* 0x040fe200000101b7 */
[----:B------:R-:W-:Y:S01]  /*19c30*/  I2FP.F32.S32 R3, R3 ;  /* 0x0000000300037245 */ /* 0x000fe20000201400 */
[----:B------:R-:W-:Y:S01]  /*19c40*/  FFMA.FTZ R4, -R148, R5, R181 ;  /* 0x0000000594047223 */ /* 0x000fe200000101b5 */
[----:B------:R-:W-:Y:S02]  /*19c50*/  FSEL R112, R11, -INF , !P5 ;  /* 0xff8000000b707808 */ /* 0x000fe40006800000 */
[----:B------:R-:W-:-:S02]  /*19c60*/  FSEL R118, R6, -INF , !P4 ;  /* 0xff80000006767808 */ /* 0x000fc40006000000 */
[----:B------:R-:W-:Y:S01]  /*19c70*/  FMNMX3.FTZ R2, R2, R44, R123, !PT ;  /* 0x0000002c02027276 */ /* 0x000fe2000781007b */
[----:B------:R-:W-:Y:S01]  /*19c80*/  FFMA.FTZ R3, -R148, R3, R158 ;  /* 0x0000000394037223 */ /* 0x000fe2000001019e */
[----:B------:R-:W-:Y:S02]  /*19c90*/  FSEL R126, R7, -INF , !P3 ;  /* 0xff800000077e7808 */ /* 0x000fe40005800000 */
[----:B------:R-:W-:Y:S02]  /*19ca0*/  FSEL R105, R4, -INF , !P1 ;  /* 0xff80000004697808 */ /* 0x000fe40004800000 */
[----:B------:R-:W-:Y:S02]  /*19cb0*/  FMNMX3.FTZ R2, R2, R112, R118, !PT ;  /* 0x0000007002027276 */ /* 0x000fe40007810076 */
[----:B------:R-:W-:Y:S02]  /*19cc0*/  FSEL R141, R3, -INF , !P0 ;  /* 0xff800000038d7808 */ /* 0x000fe40004000000 */
[----:B------:R-:W-:-:S02]  /*19cd0*/  FMNMX3.FTZ R2, R2, R126, R105, !PT ;  /* 0x0000007e02027276 */ /* 0x000fc40007810069 */
[----:B------:R-:W-:Y:S02]  /*19ce0*/  ISETP.NE.AND P6, PT, R149, RZ, PT ;  /* 0x000000ff9500720c */ /* 0x000fe40003fc5270 */
[----:B-1----:R-:W-:Y:S02]  /*19cf0*/  FMNMX.FTZ R150, R150, R9, !PT ;  /* 0x0000000996967209 */ /* 0x002fe40007810000 */
[----:B------:R-:W-:-:S03]  /*19d00*/  FMNMX.FTZ R149, R141, R2, !PT ;  /* 0x000000028d957209 */ /* 0x000fc60007810000 */
[----:B------:R-:W1:Y:S04]  /*19d10*/  SHFL.BFLY PT, R2, R150, 0x1, 0x1f ;  /* 0x0c201f0096027f89 */ /* 0x000e6800000e0000 */
[----:B------:R-:W3:Y:S01]  /*19d20*/  SHFL.BFLY PT, R3, R149, 0x2, 0x1f ;  /* 0x0c401f0095037f89 */ /* 0x000ee200000e0000 */
[----:B------:R-:W4:Y:S01]  /*19d30*/  S2UR UR8, SR_CgaCtaId ;  /* 0x00000000000879c3 */ /* 0x000f220000008800 */
[----:B-1----:R-:W-:Y:S02]  /*19d40*/  FMNMX.FTZ R150, R150, R2, !PT ;  /* 0x0000000296967209 */ /* 0x002fe40007810000 */
[----:B---3--:R-:W-:-:S03]  /*19d50*/  FMNMX.FTZ R149, R149, R3, !PT ;  /* 0x0000000395957209 */ /* 0x008fc60007810000 */
[----:B--2---:R-:W-:Y:S01]  /*19d60*/  FMUL.FTZ R5, R0, R150 ;  /* 0x0000009600057220 */ /* 0x004fe20000410000 */
[----:B------:R-:W-:Y:S01]  /*19d70*/  FSETP.NEU.FTZ.AND P0, PT, R150, -INF , PT ;  /* 0xff8000009600780b */ /* 0x000fe20003f1d000 */
[----:B------:R-:W1:Y:S03]  /*19d80*/  SHFL.BFLY PT, R3, R149, 0x1, 0x1f ;  /* 0x0c201f0095037f89 */ /* 0x000e6600000e0000 */
[----:B------:R-:W-:-:S05]  /*19d90*/  FSEL R5, R5, RZ, P0 ;  /* 0x000000ff05057208 */ /* 0x000fca0000000000 */
[----:B------:R-:W-:-:S04]  /*19da0*/  FFMA.FTZ R2, R23, R0, -R5 ;  /* 0x0000000017027223 */ /* 0x000fc80000010805 */
[----:B------:R2:W-:Y:S01]  /*19db0*/  MUFU.EX2 R204, R2 ;  /* 0x0000000200cc7308 */ /* 0x0005e20000000800 */
[----:B------:R-:W-:Y:S02]  /*19dc0*/  IMAD.SHL.U32 R157, R157, 0x40, RZ ;  /* 0x000000409d9d7824 */ /* 0x000fe400078e00ff */
[----:B--2---:R-:W-:-:S05]  /*19dd0*/  FFMA.FTZ R2, R73, R0, -R5 ;  /* 0x0000000049027223 */ /* 0x004fca0000010805 */
[----:B------:R2:W3:Y:S01]  /*19de0*/  MUFU.EX2 R6, R2 ;  /* 0x0000000200067308 */ /* 0x0004e20000000800 */
[----:B-1----:R-:W-:Y:S01]  /*19df0*/  FMNMX.FTZ R149, R149, R3, !PT ;  /* 0x0000000395957209 */ /* 0x002fe20007810000 */
[----:B------:R-:W-:-:S03]  /*19e00*/  UMOV UR4, 0x400 ;  /* 0x0000040000047882 */ /* 0x000fc60000000000 */
[----:B------:R-:W-:Y:S01]  /*19e10*/  FSETP.NEU.FTZ.AND P0, PT, R149, -INF , PT ;  /* 0xff8000009500780b */ /* 0x000fe20003f1d000 */
[----:B------:R-:W-:Y:S01]  /*19e20*/  FMUL.FTZ R3, R0, R149 ;  /* 0x0000009500037220 */ /* 0x000fe20000410000 */
[----:B--2---:R-:W-:-:S04]  /*19e30*/  FFMA.FTZ R2, R24, R0, -R5 ;  /* 0x0000000018027223 */ /* 0x004fc80000010805 */
[----:B------:R1:W-:Y:S01]  /*19e40*/  MUFU.EX2 R207, R2 ;  /* 0x0000000200cf7308 */ /* 0x0003e20000000800 */
[----:B----4-:R-:W-:Y:S01]  /*19e50*/  ULEA UR8, UR8, UR4, 0x18 ;  /* 0x0000000408087291 */ /* 0x010fe2000f8ec0ff */
[----:B------:R-:W-:Y:S01]  /*19e60*/  FSEL R3, R3, RZ, P0 ;  /* 0x000000ff03037208 */ /* 0x000fe20000000000 */
[----:B-1----:R-:W-:-:S05]  /*19e70*/  FFMA.FTZ R2, R74, R0, -R5 ;  /* 0x000000004a027223 */ /* 0x002fca0000010805 */
[----:B------:R1:W2:Y:S02]  /*19e80*/  MUFU.EX2 R206, R2 ;  /* 0x0000000200ce7308 */ /* 0x0002a40000000800 */
[----:B-1----:R-:W-:-:S06]  /*19e90*/  FFMA.FTZ R2, R75, R0, -R5 ;  /* 0x000000004b027223 */ /* 0x002fcc0000010805 */
[----:B------:R1:W-:Y:S02]  /*19ea0*/  MUFU.EX2 R210, R2 ;  /* 0x0000000200d27308 */ /* 0x0003e40000000800 */
[----:B-1----:R-:W-:-:S04]  /*19eb0*/  LOP3.LUT R2, R153, 0x200, R157, 0xf8, !PT ;  /* 0x0000020099027812 */ /* 0x002fc800078ef89d */
[----:B------:R-:W-:Y:S01]  /*19ec0*/  LEA R160, R2, UR8, 0x1 ;  /* 0x0000000802a07c11 */ /* 0x000fe2000f8e08ff */
[----:B------:R-:W-:-:S04]  /*19ed0*/  FFMA.FTZ R2, R77, R0, -R3 ;  /* 0x000000004d027223 */ /* 0x000fc80000010803 */
[----:B------:R1:W-:Y:S01]  /*19ee0*/  MUFU.EX2 R194, R2 ;  /* 0x0000000200c27308 */ /* 0x0003e20000000800 */
[----:B------:R-:W-:Y:S01]  /*19ef0*/  IADD3 R136, PT, PT, R152, R160, RZ ;  /* 0x000000a098887210 */ /* 0x000fe20007ffe0ff */
[--C-:B------:R-:W-:Y:S01]  /*19f00*/  FFMA.FTZ R4, R21, R0, -R3.reuse ;  /* 0x0000000015047223 */ /* 0x100fe20000010803 */
[----:B------:R-:W4:Y:S01]  /*19f10*/  LDSM.16.MT88.4 R24, [R160+0xa000] ;  /* 0x00a00000a018783b */ /* 0x000f220000004200 */
[----:B---3--:R-:W-:Y:S02]  /*19f20*/  F2FP.BF16.F32.PACK_AB R8, R6, R204 ;  /* 0x000000cc0608723e */ /* 0x008fe400000010ff */
[----:B--2---:R-:W-:Y:S01]  /*19f30*/  F2FP.BF16.F32.PACK_AB R10, R206, R207 ;  /* 0x000000cfce0a723e */ /* 0x004fe200000010ff */
[----:B------:R-:W-:Y:S01]  /*19f40*/  LDSM.16.MT88.4 R28, [R160+0xa800] ;  /* 0x00a80000a01c783b */ /* 0x000fe20000004200 */
[----:B-1----:R-:W-:-:S03]  /*19f50*/  FFMA.FTZ R2, R22, R0, -R3 ;  /* 0x0000000016027223 */ /* 0x002fc60000010803 */
[----:B------:R-:W1:Y:S01]  /*19f60*/  LDSM.16.MT88.4 R20, [R136+0xa000] ;  /* 0x00a000008814783b */ /* 0x000e620000004200 */
[----:B------:R2:W-:Y:S02]  /*19f70*/  MUFU.EX2 R196, R2 ;  /* 0x0000000200c47308 */ /* 0x0005e40000000800 */
[----:B--2---:R-:W-:-:S06]  /*19f80*/  FFMA.FTZ R2, R80, R0, -R3 ;  /* 0x0000000050027223 */ /* 0x004fcc0000010803 */
[----:B------:R2:W-:Y:S02]  /*19f90*/  MUFU.EX2 R203, R2 ;  /* 0x0000000200cb7308 */ /* 0x0005e40000000800 */
[----:B--2---:R-:W-:-:S06]  /*19fa0*/  FFMA.FTZ R2, R68, R0, -R5 ;  /* 0x0000000044027223 */ /* 0x004fcc0000010805 */
[----:B------:R2:W-:Y:S01]  /*19fb0*/  MUFU.EX2 R205, R2 ;  /* 0x0000000200cd7308 */ /* 0x0005e20000000800 */
[----:B------:R-:W-:-:S07]  /*19fc0*/  VIADD R7, R160, 0xa040 ;  /* 0x0000a040a0077836 */ /* 0x000fce0000000000 */
[----:B------:R3:W5:Y:S01]  /*19fd0*/  MUFU.EX2 R197, R4 ;  /* 0x0000000400c57308 */ /* 0x0007620000000800 */
[----:B--2---:R-:W-:-:S07]  /*19fe0*/  FFMA.FTZ R2, R82, R0, -R5 ;  /* 0x0000000052027223 */ /* 0x004fce0000010805 */
[----:B------:R2:W-:Y:S01]  /*19ff0*/  MUFU.EX2 R209, R2 ;  /* 0x0000000200d17308 */ /* 0x0005e20000000800 */
[----:B---3--:R-:W-:Y:S02]  /*1a000*/  VIADD R4, R160, 0xa000 ;  /* 0x0000a000a0047836 */ /* 0x008fe40000000000 */
[----:B--2---:R-:W-:-:S05]  /*1a010*/  FFMA.FTZ R2, R67, R0, -R5 ;  /* 0x0000000043027223 */ /* 0x004fca0000010805 */
[----:B------:R2:W3:Y:S01]  /*1a020*/  MUFU.EX2 R208, R2 ;  /* 0x0000000200d07308 */ /* 0x0004e20000000800 */
[----:B------:R-:W-:-:S05]  /*1a030*/  @P2 IADD3 R7, PT, PT, R4, -0x40, RZ ;  /* 0xffffffc004072810 */ /* 0x000fca0007ffe0ff */
[----:B------:R-:W3:Y:S01]  /*1a040*/  LDSM.16.MT88.4 R12, [R7] ;  /* 0x00000000070c783b */ /* 0x000ee20000004200 */
[----:B--2---:R-:W-:-:S04]  /*1a050*/  FFMA.FTZ R2, R91, R0, -R3 ;  /* 0x000000005b027223 */ /* 0x004fc80000010803 */
[----:B------:R2:W-:Y:S01]  /*1a060*/  MUFU.EX2 R75, R2 ;  /* 0x00000002004b7308 */ /* 0x0005e20000000800 */
[----:B------:R-:W-:-:S05]  /*1a070*/  IMAD.IADD R106, R152, 0x1, R7 ;  /* 0x00000001986a7824 */ /* 0x000fca00078e0207 */
[----:B------:R-:W3:Y:S01]  /*1a080*/  LDSM.16.MT88.4 R16, [R106] ;  /* 0x000000006a10783b */ /* 0x000ee20000004200 */
[----:B--2---:R-:W-:-:S04]  /*1a090*/  FFMA.FTZ R2, R95, R0, -R3 ;  /* 0x000000005f027223 */ /* 0x004fc80000010803 */
[----:B------:R2:W3:Y:S02]  /*1a0a0*/  MUFU.EX2 R80, R2 ;  /* 0x0000000200507308 */ /* 0x0004e40000000800 */
[----:B--2---:R-:W-:-:S06]  /*1a0b0*/  FFMA.FTZ R2, R97, R0, -R3 ;  /* 0x0000000061027223 */ /* 0x004fcc0000010803 */
[----:B------:R2:W-:Y:S01]  /*1a0c0*/  MUFU.EX2 R195, R2 ;  /* 0x0000000200c37308 */ /* 0x0005e20000000800 */
[----:B-----5:R-:W-:Y:S02]  /*1a0d0*/  F2FP.BF16.F32.PACK_AB R9, R194, R197 ;  /* 0x000000c5c209723e */ /* 0x020fe400000010ff */
[----:B------:R-:W-:Y:S01]  /*1a0e0*/  F2FP.BF16.F32.PACK_AB R11, R203, R196 ;  /* 0x000000c4cb0b723e */ /* 0x000fe200000010ff */
[----:B--2---:R-:W-:-:S04]  /*1a0f0*/  FFMA.FTZ R2, R85, R0, -R3 ;  /* 0x0000000055027223 */ /* 0x004fc80000010803 */
[----:B------:R2:W5:Y:S02]  /*1a100*/  MUFU.EX2 R201, R2 ;  /* 0x0000000200c97308 */ /* 0x0005640000000800 */
[----:B----4-:R-:W-:Y:S01]  /*1a110*/  HMMA.16816.F32.BF16 R36, R8, R24, RZ ;  /* 0x000000180824723c */ /* 0x010fe200000418ff */
[----:B--2---:R-:W-:-:S05]  /*1a120*/  FFMA.FTZ R2, R84, R0, -R5 ;  /* 0x0000000054027223 */ /* 0x004fca0000010805 */
[----:B------:R2:W-:Y:S02]  /*1a130*/  MUFU.EX2 R74, R2 ;  /* 0x00000002004a7308 */ /* 0x0005e40000000800 */
[----:B------:R-:W-:Y:S01]  /*1a140*/  HMMA.16816.F32.BF16 R40, R8, R26, RZ ;  /* 0x0000001a0828723c */ /* 0x000fe200000418ff */
[----:B--2---:R-:W-:-:S05]  /*1a150*/  FFMA.FTZ R2, R83, R0, -R5 ;  /* 0x0000000053027223 */ /* 0x004fca0000010805 */
[----:B------:R2:W4:Y:S02]  /*1a160*/  MUFU.EX2 R198, R2 ;  /* 0x0000000200c67308 */ /* 0x0005240000000800 */
[C---:B-1----:R-:W-:Y:S08]  /*1a170*/  HMMA.16816.F32.BF16 R32, R8.reuse, R20, RZ ;  /* 0x000000140820723c */ /* 0x042ff000000418ff */
[----:B------:R-:W-:Y:S01]  /*1a180*/  HMMA.16816.F32.BF16 R24, R8, R22, RZ ;  /* 0x000000160818723c */ /* 0x000fe200000418ff */
[----:B------:R-:W1:Y:S01]  /*1a190*/  LDSM.16.MT88.4 R20, [R136+0xa800] ;  /* 0x00a800008814783b */ /* 0x000e620000004200 */
[----:B--2---:R-:W-:-:S04]  /*1a1a0*/  FFMA.FTZ R2, R70, R0, -R5 ;  /* 0x0000000046027223 */ /* 0x004fc80000010805 */
[----:B------:R2:W-:Y:S02]  /*1a1b0*/  MUFU.EX2 R193, R2 ;  /* 0x0000000200c17308 */ /* 0x0005e40000000800 */
[----:B---3--:R-:W-:Y:S01]  /*1a1c0*/  HMMA.16816.F32.BF16 R52, R8, R12, RZ ;  /* 0x0000000c0834723c */ /* 0x008fe200000418ff */
[----:B--2---:R-:W-:-:S05]  /*1a1d0*/  FFMA.FTZ R2, R69, R0, -R5 ;  /* 0x0000000045027223 */ /* 0x004fca0000010805 */
[----:B------:R2:W3:Y:S02]  /*1a1e0*/  MUFU.EX2 R202, R2 ;  /* 0x0000000200ca7308 */ /* 0x0004e40000000800 */
[----:B------:R-:W-:Y:S01]  /*1a1f0*/  HMMA.16816.F32.BF16 R56, R8, R14, RZ ;  /* 0x0000000e0838723c */ /* 0x000fe200000418ff */
[----:B------:R-:W4:Y:S01]  /*1a200*/  LDSM.16.MT88.4 R12, [R106+0x800] ;  /* 0x000800006a0c783b */ /* 0x000f220000004200 */
[----:B--2---:R-:W-:-:S04]  /*1a210*/  FFMA.FTZ R2, R109, R0, -R3 ;  /* 0x000000006d027223 */ /* 0x004fc80000010803 */
[----:B------:R2:W-:Y:S01]  /*1a220*/  MUFU.EX2 R73, R2 ;  /* 0x0000000200497308 */ /* 0x0005e20000000800 */
[----:B------:R-:W-:Y:S01]  /*1a230*/  IMAD.MOV.U32 R85, RZ, RZ, R44 ;  /* 0x000000ffff557224 */ /* 0x000fe200078e002c */
[----:B------:R-:W-:Y:S01]  /*1a240*/  HMMA.16816.F32.BF16 R48, R8, R16, RZ ;  /* 0x000000100830723c */ /* 0x000fe200000418ff */
[----:B--2---:R-:W-:-:S05]  /*1a250*/  FFMA.FTZ R2, R115, R0, -R3 ;  /* 0x0000000073027223 */ /* 0x004fca0000010803 */
[----:B------:R2:W3:Y:S02]  /*1a260*/  MUFU.EX2 R186, R2 ;  /* 0x0000000200ba7308 */ /* 0x0004e40000000800 */
[----:B------:R-:W-:Y:S01]  /*1a270*/  HMMA.16816.F32.BF16 R44, R8, R18, RZ ;  /* 0x00000012082c723c */ /* 0x000fe200000418ff */
[----:B------:R-:W3:Y:S01]  /*1a280*/  LDSM.16.MT88.4 R16, [R7+0x800] ;  /* 0x000800000710783b */ /* 0x000ee20000004200 */
[----:B--2---:R-:W-:-:S04]  /*1a290*/  FFMA.FTZ R2, R113, R0, -R3 ;  /* 0x0000000071027223 */ /* 0x004fc80000010803 */
[----:B------:R2:W-:Y:S01]  /*1a2a0*/  MUFU.EX2 R185, R2 ;  /* 0x0000000200b97308 */ /* 0x0005e20000000800 */
[----:B------:R-:W-:Y:S02]  /*1a2b0*/  F2FP.BF16.F32.PACK_AB R8, R205, R210 ;  /* 0x000000d2cd08723e */ /* 0x000fe400000010ff */
[----:B------:R-:W-:Y:S01]  /*1a2c0*/  F2FP.BF16.F32.PACK_AB R10, R208, R209 ;  /* 0x000000d1d00a723e */ /* 0x000fe200000010ff */
[----:B--2---:R-:W-:-:S04]  /*1a2d0*/  FFMA.FTZ R2, R117, R0, -R3 ;  /* 0x0000000075027223 */ /* 0x004fc80000010803 */
[----:B------:R2:W3:Y:S01]  /*1a2e0*/  MUFU.EX2 R187, R2 ;  /* 0x0000000200bb7308 */ /* 0x0004e20000000800 */
[----:B------:R-:W-:Y:S02]  /*1a2f0*/  F2FP.BF16.F32.PACK_AB R9, R80, R75 ;  /* 0x0000004b5009723e */ /* 0x000fe400000010ff */
[----:B-----5:R-:W-:Y:S01]  /*1a300*/  F2FP.BF16.F32.PACK_AB R11, R201, R195 ;  /* 0x000000c3c90b723e */ /* 0x020fe200000010ff */
[----:B--2---:R-:W-:-:S04]  /*1a310*/  FFMA.FTZ R2, R90, R0, -R5 ;  /* 0x000000005a027223 */ /* 0x004fc80000010805 */
[----:B------:R2:W-:Y:S02]  /*1a320*/  MUFU.EX2 R77, R2 ;  /* 0x00000002004d7308 */ /* 0x0005e40000000800 */
[----:B------:R-:W-:Y:S01]  /*1a330*/  HMMA.16816.F32.BF16 R60, R8, R28, R36 ;  /* 0x0000001c083c723c */ /* 0x000fe20000041824 */
[----:B--2---:R-:W-:-:S05]  /*1a340*/  FFMA.FTZ R2, R89, R0, -R5 ;  /* 0x0000000059027223 */ /* 0x004fca0000010805 */
[----:B------:R2:W5:Y:S02]  /*1a350*/  MUFU.EX2 R184, R2 ;  /* 0x0000000200b87308 */ /* 0x0005640000000800 */
[C---:B-1----:R-:W-:Y:S08]  /*1a360*/  HMMA.16816.F32.BF16 R36, R8.reuse, R20, R32 ;  /* 0x000000140824723c */ /* 0x042ff00000041820 */
[----:B------:R-:W-:Y:S01]  /*1a370*/  HMMA.16816.F32.BF16 R64, R8, R30, R40 ;  /* 0x0000001e0840723c */ /* 0x000fe20000041828 */
[----:B------:R-:W1:Y:S01]  /*1a380*/  LDSM.16.MT88.4 R28, [R160+0xb000] ;  /* 0x00b00000a01c783b */ /* 0x000e620000004200 */
[----:B--2---:R-:W-:-:S06]  /*1a390*/  FFMA.FTZ R2, R88, R0, -R5 ;  /* 0x0000000058027223 */ /* 0x004fcc0000010805 */
[----:B------:R-:W-:Y:S01]  /*1a3a0*/  HMMA.16816.F32.BF16 R32, R8, R22, R24 ;  /* 0x000000160820723c */ /* 0x000fe20000041818 */
[----:B------:R-:W2:Y:S01]  /*1a3b0*/  LDSM.16.MT88.4 R24, [R136+0xb000] ;  /* 0x00b000008818783b */ /* 0x000ea20000004200 */
[----:B------:R4:W-:Y:S02]  /*1a3c0*/  MUFU.EX2 R181, R2 ;  /* 0x0000000200b57308 */ /* 0x0009e40000000800 */
[----:B----4-:R-:W-:-:S06]  /*1a3d0*/  FFMA.FTZ R2, R72, R0, -R5 ;  /* 0x0000000048027223 */ /* 0x010fcc0000010805 */
[----:B------:R4:W5:Y:S01]  /*1a3e0*/  MUFU.EX2 R183, R2 ;  /* 0x0000000200b77308 */ /* 0x0009620000000800 */
[----:B------:R-:W-:Y:S01]  /*1a3f0*/  HMMA.16816.F32.BF16 R40, R8, R12, R48 ;  /* 0x0000000c0828723c */ /* 0x000fe20000041830 */
[----:B----4-:R-:W-:-:S06]  /*1a400*/  FFMA.FTZ R2, R122, R0, -R3 ;  /* 0x000000007a027223 */ /* 0x010fcc0000010803 */
[----:B------:R4:W-:Y:S01]  /*1a410*/  MUFU.EX2 R177, R2 ;  /* 0x0000000200b17308 */ /* 0x0009e20000000800 */
[----:B------:R-:W-:Y:S01]  /*1a420*/  HMMA.16816.F32.BF16 R20, R8, R14, R44 ;  /* 0x0000000e0814723c */ /* 0x000fe2000004182c */
[----:B------:R-:W5:Y:S01]  /*1a430*/  LDSM.16.MT88.4 R12, [R106+0x1000] ;  /* 0x001000006a0c783b */ /* 0x000f620000004200 */
[----:B----4-:R-:W-:-:S05]  /*1a440*/  FFMA.FTZ R2, R128, R0, -R3 ;  /* 0x0000000080027223 */ /* 0x010fca0000010803 */
[----:B------:R4:W5:Y:S01]  /*1a450*/  MUFU.EX2 R176, R2 ;  /* 0x0000000200b07308 */ /* 0x0009620000000800 */
[----:B---3--:R-:W-:Y:S01]  /*1a460*/  HMMA.16816.F32.BF16 R52, R8, R16, R52 ;  /* 0x000000100834723c */ /* 0x008fe20000041834 */
[----:B----4-:R-:W-:-:S06]  /*1a470*/  FFMA.FTZ R2, R127, R0, -R3 ;  /* 0x000000007f027223 */ /* 0x010fcc0000010803 */
[----:B------:R3:W-:Y:S01]  /*1a480*/  MUFU.EX2 R175, R2 ;  /* 0x0000000200af7308 */ /* 0x0007e20000000800 */
[----:B------:R-:W-:Y:S01]  /*1a490*/  HMMA.16816.F32.BF16 R56, R8, R18, R56 ;  /* 0x000000120838723c */ /* 0x000fe20000041838 */
[----:B------:R-:W4:Y:S01]  /*1a4a0*/  LDSM.16.MT88.4 R16, [R7+0x1000] ;  /* 0x001000000710783b */ /* 0x000f220000004200 */
[----:B---3--:R-:W-:-:S05]  /*1a4b0*/  FFMA.FTZ R2, R129, R0, -R3 ;  /* 0x0000000081027223 */ /* 0x008fca0000010803 */
[----:B------:R3:W4:Y:S01]  /*1a4c0*/  MUFU.EX2 R174, R2 ;  /* 0x0000000200ae7308 */ /* 0x0007220000000800 */
[----:B------:R-:W-:Y:S02]  /*1a4d0*/  F2FP.BF16.F32.PACK_AB R8, R198, R74 ;  /* 0x0000004ac608723e */ /* 0x000fe400000010ff */
[----:B------:R-:W-:Y:S02]  /*1a4e0*/  F2FP.BF16.F32.PACK_AB R10, R202, R193 ;  /* 0x000000c1ca0a723e */ /* 0x000fe400000010ff */
[----:B------:R-:W-:Y:S01]  /*1a4f0*/  F2FP.BF16.F32.PACK_AB R9, R186, R73 ;  /* 0x00000049ba09723e */ /* 0x000fe200000010ff */
[----:B---3--:R-:W-:-:S04]  /*1a500*/  FFMA.FTZ R2, R133, R0, -R5 ;  /* 0x0000000085027223 */ /* 0x008fc80000010805 */
[----:B------:R3:W-:Y:S01]  /*1a510*/  MUFU.EX2 R171, R2 ;  /* 0x0000000200ab7308 */ /* 0x0007e20000000800 */
[----:B------:R-:W-:Y:S01]  /*1a520*/  F2FP.BF16.F32.PACK_AB R11, R187, R185 ;  /* 0x000000b9bb0b723e */ /* 0x000fe200000010ff */
[----:B---3--:R-:W-:-:S06]  /*1a530*/  FFMA.FTZ R2, R98, R0, -R5 ;  /* 0x0000000062027223 */ /* 0x008fcc0000010805 */
[----:B------:R3:W4:Y:S01]  /*1a540*/  MUFU.EX2 R172, R2 ;  /* 0x0000000200ac7308 */ /* 0x0007220000000800 */
[C---:B-1----:R-:W-:Y:S08]  /*1a550*/  HMMA.16816.F32.BF16 R48, R8.reuse, R28, R60 ;  /* 0x0000001c0830723c */ /* 0x042ff0000004183c */
[----:B------:R-:W-:Y:S01]  /*1a560*/  HMMA.16816.F32.BF16 R64, R8, R30, R64 ;  /* 0x0000001e0840723c */ /* 0x000fe20000041840 */
[----:B------:R-:W1:Y:S01]  /*1a570*/  LDSM.16.MT88.4 R28, [R160+0xb800] ;  /* 0x00b80000a01c783b */ /* 0x000e620000004200 */
[----:B---3--:R-:W-:-:S04]  /*1a580*/  FFMA.FTZ R2, R96, R0, -R5 ;  /* 0x0000000060027223 */ /* 0x008fc80000010805 */
[----:B------:R3:W-:Y:S02]  /*1a590*/  MUFU.EX2 R170, R2 ;  /* 0x0000000200aa7308 */ /* 0x0007e40000000800 */
[C---:B--2---:R-:W-:Y:S08]  /*1a5a0*/  HMMA.16816.F32.BF16 R36, R8.reuse, R24, R36 ;  /* 0x000000180824723c */ /* 0x044ff00000041824 */
[----:B------:R-:W-:Y:S01]  /*1a5b0*/  HMMA.16816.F32.BF16 R32, R8, R26, R32 ;  /* 0x0000001a0820723c */ /* 0x000fe20000041820 */
[----:B------:R-:W2:Y:S01]  /*1a5c0*/  LDSM.16.MT88.4 R24, [R136+0xb800] ;  /* 0x00b800008818783b */ /* 0x000ea20000004200 */
[----:B---3--:R-:W-:-:S04]  /*1a5d0*/  FFMA.FTZ R2, R94, R0, -R5 ;  /* 0x000000005e027223 */ /* 0x008fc80000010805 */
[----:B------:R3:W2:Y:S02]  /*1a5e0*/  MUFU.EX2 R167, R2 ;  /* 0x0000000200a77308 */ /* 0x0006a40000000800 */
[----:B-----5:R-:W-:Y:S01]  /*1a5f0*/  HMMA.16816.F32.BF16 R44, R8, R12, R40 ;  /* 0x0000000c082c723c */ /* 0x020fe20000041828 */
[----:B---3--:R-:W-:-:S05]  /*1a600*/  FFMA.FTZ R2, R144, R0, -R3 ;  /* 0x0000000090027223 */ /* 0x008fca0000010803 */
[----:B------:R3:W-:Y:S02]  /*1a610*/  MUFU.EX2 R165, R2 ;  /* 0x0000000200a57308 */ /* 0x0007e40000000800 */
[----:B------:R-:W-:Y:S01]  /*1a620*/  HMMA.16816.F32.BF16 R20, R8, R14, R20 ;  /* 0x0000000e0814723c */ /* 0x000fe20000041814 */
[----:B------:R-:W5:Y:S01]  /*1a630*/  LDSM.16.MT88.4 R12, [R106+0x1800] ;  /* 0x001800006a0c783b */ /* 0x000f620000004200 */
[----:B------:R-:W-:Y:S02]  /*1a640*/  IMAD.MOV.U32 R91, RZ, RZ, R71 ;  /* 0x000000ffff5b7224 */ /* 0x000fe400078e0047 */
[----:B---3--:R-:W-:-:S04]  /*1a650*/  FFMA.FTZ R2, R138, R0, -R3 ;  /* 0x000000008a027223 */ /* 0x008fc80000010803 */
[----:B------:R3:W5:Y:S01]  /*1a660*/  MUFU.EX2 R163, R2 ;  /* 0x0000000200a37308 */ /* 0x0007620000000800 */
[----:B----4-:R-:W-:Y:S01]  /*1a670*/  HMMA.16816.F32.BF16 R52, R8, R16, R52 ;  /* 0x000000100834723c */ /* 0x010fe20000041834 */
[----:B---3--:R-:W-:-:S06]  /*1a680*/  FFMA.FTZ R2, R137, R0, -R3 ;  /* 0x0000000089027223 */ /* 0x008fcc0000010803 */
[----:B------:R3:W-:Y:S01]  /*1a690*/  MUFU.EX2 R162, R2 ;  /* 0x0000000200a27308 */ /* 0x0007e20000000800 */
[----:B------:R-:W-:Y:S01]  /*1a6a0*/  HMMA.16816.F32.BF16 R68, R8, R18, R56 ;  /* 0x000000120844723c */ /* 0x000fe20000041838 */
[----:B------:R-:W4:Y:S01]  /*1a6b0*/  LDSM.16.MT88.4 R16, [R7+0x1800] ;  /* 0x001800000710783b */ /* 0x000f220000004200 */
[----:B---3--:R-:W-:-:S05]  /*1a6c0*/  FFMA.FTZ R2, R139, R0, -R3 ;  /* 0x000000008b027223 */ /* 0x008fca0000010803 */
[----:B------:R3:W4:Y:S01]  /*1a6d0*/  MUFU.EX2 R161, R2 ;  /* 0x0000000200a17308 */ /* 0x0007220000000800 */
[----:B------:R-:W-:Y:S01]  /*1a6e0*/  F2FP.BF16.F32.PACK_AB R8, R184, R77 ;  /* 0x0000004db808723e */ /* 0x000fe200000010ff */
[----:B------:R-:W-:Y:S01]  /*1a6f0*/  IMAD.MOV.U32 R72, RZ, RZ, R156 ;  /* 0x000000ffff487224 */ /* 0x000fe200078e009c */
[----:B------:R-:W-:Y:S02]  /*1a700*/  F2FP.BF16.F32.PACK_AB R10, R183, R181 ;  /* 0x000000b5b70a723e */ /* 0x000fe400000010ff */
[----:B------:R-:W-:Y:S01]  /*1a710*/  F2FP.BF16.F32.PACK_AB R9, R176, R177 ;  /* 0x000000b1b009723e */ /* 0x000fe200000010ff */
[----:B---3--:R-:W-:-:S04]  /*1a720*/  FFMA.FTZ R2, R140, R0, -R5 ;  /* 0x000000008c027223 */ /* 0x008fc80000010805 */
[----:B------:R3:W-:Y:S01]  /*1a730*/  MUFU.EX2 R157, R2 ;  /* 0x00000002009d7308 */ /* 0x0007e20000000800 */
[----:B------:R-:W-:Y:S01]  /*1a740*/  F2FP.BF16.F32.PACK_AB R11, R174, R175 ;  /* 0x000000afae0b723e */ /* 0x000fe200000010ff */
[----:B---3--:R-:W-:-:S06]  /*1a750*/  FFMA.FTZ R2, R145, R0, -R5 ;  /* 0x0000000091027223 */ /* 0x008fcc0000010805 */
[----:B------:R3:W4:Y:S01]  /*1a760*/  MUFU.EX2 R158, R2 ;  /* 0x00000002009e7308 */ /* 0x0007220000000800 */
[----:B-1----:R-:W-:Y:S01]  /*1a770*/  HMMA.16816.F32.BF16 R48, R8, R28, R48 ;  /* 0x0000001c0830723c */ /* 0x002fe20000041830 */
[----:B---3--:R-:W-:-:S06]  /*1a780*/  FFMA.FTZ R2, R76, R0, -R5 ;  /* 0x000000004c027223 */ /* 0x008fcc0000010805 */
[----:B------:R1:W-:Y:S01]  /*1a790*/  MUFU.EX2 R156, R2 ;  /* 0x00000002009c7308 */ /* 0x0003e20000000800 */
[C---:B------:R-:W-:Y:S01]  /*1a7a0*/  HMMA.16816.F32.BF16 R64, R8.reuse, R30, R64 ;  /* 0x0000001e0840723c */ /* 0x040fe20000041840 */
[----:B------:R-:W3:Y:S07]  /*1a7b0*/  LDSM.16.MT88.4 R28, [R160+0xc000] ;  /* 0x00c00000a01c783b */ /* 0x000eee0000004200 */
[----:B--2---:R-:W-:Y:S01]  /*1a7c0*/  HMMA.16816.F32.BF16 R36, R8, R24, R36 ;  /* 0x000000180824723c */ /* 0x004fe20000041824 */
[----:B-1----:R-:W-:-:S07]  /*1a7d0*/  FFMA.FTZ R2, R78, R0, -R5 ;  /* 0x000000004e027223 */ /* 0x002fce0000010805 */
[----:B------:R-:W-:Y:S01]  /*1a7e0*/  HMMA.16816.F32.BF16 R32, R8, R26, R32 ;  /* 0x0000001a0820723c */ /* 0x000fe20000041820 */
[----:B------:R-:W1:Y:S01]  /*1a7f0*/  LDSM.16.MT88.4 R24, [R136+0xc000] ;  /* 0x00c000008818783b */ /* 0x000e620000004200 */
[----:B------:R2:W1:Y:S02]  /*1a800*/  MUFU.EX2 R153, R2 ;  /* 0x0000000200997308 */ /* 0x0004640000000800 */
[----:B--2---:R-:W-:-:S06]  /*1a810*/  FFMA.FTZ R2, R147, R0, -R3 ;  /* 0x0000000093027223 */ /* 0x004fcc0000010803 */
[----:B------:R2:W-:Y:S01]  /*1a820*/  MUFU.EX2 R152, R2 ;  /* 0x0000000200987308 */ /* 0x0005e20000000800 */
[C---:B-----5:R-:W-:Y:S08]  /*1a830*/  HMMA.16816.F32.BF16 R44, R8.reuse, R12, R44 ;  /* 0x0000000c082c723c */ /* 0x060ff0000004182c */
[----:B------:R-:W-:Y:S01]  /*1a840*/  HMMA.16816.F32.BF16 R20, R8, R14, R20 ;  /* 0x0000000e0814723c */ /* 0x000fe20000041814 */
[----:B------:R-:W5:Y:S01]  /*1a850*/  LDSM.16.MT88.4 R12, [R106+0x2000] ;  /* 0x002000006a0c783b */ /* 0x000f620000004200 */
[----:B--2---:R-:W-:-:S04]  /*1a860*/  FFMA.FTZ R2, R159, R0, -R3 ;  /* 0x000000009f027223 */ /* 0x004fc80000010803 */
[----:B------:R2:W5:Y:S02]  /*1a870*/  MUFU.EX2 R147, R2 ;  /* 0x0000000200937308 */ /* 0x0005640000000800 */
[----:B----4-:R-:W-:Y:S01]  /*1a880*/  HMMA.16816.F32.BF16 R56, R8, R16, R52 ;  /* 0x000000100838723c */ /* 0x010fe20000041834 */
[----:B------:R-:W-:Y:S02]  /*1a890*/  IMAD.MOV.U32 R4, RZ, RZ, R142 ;  /* 0x000000ffff047224 */ /* 0x000fe400078e008e */
[----:B--2---:R-:W-:-:S04]  /*1a8a0*/  FFMA.FTZ R2, R103, R0, -R3 ;  /* 0x0000000067027223 */ /* 0x004fc80000010803 */
[----:B------:R2:W-:Y:S01]  /*1a8b0*/  MUFU.EX2 R146, R2 ;  /* 0x0000000200927308 */ /* 0x0005e20000000800 */
[----:B------:R-:W-:Y:S01]  /*1a8c0*/  HMMA.16816.F32.BF16 R68, R8, R18, R68 ;  /* 0x000000120844723c */ /* 0x000fe20000041844 */
[----:B------:R-:W4:Y:S01]  /*1a8d0*/  LDSM.16.MT88.4 R16, [R7+0x2000] ;  /* 0x002000000710783b */ /* 0x000f220000004200 */
[----:B------:R-:W-:Y:S01]  /*1a8e0*/  MOV R88, R143 ;  /* 0x0000008f00587202 */ /* 0x000fe20000000f00 */
[----:B--2---:R-:W-:-:S04]  /*1a8f0*/  FFMA.FTZ R2, R102, R0, -R3 ;  /* 0x0000000066027223 */ /* 0x004fc80000010803 */
[----:B------:R2:W4:Y:S01]  /*1a900*/  MUFU.EX2 R145, R2 ;  /* 0x0000000200917308 */ /* 0x0005220000000800 */
[----:B------:R-:W-:Y:S02]  /*1a910*/  MOV R82, R141 ;  /* 0x0000008d00527202 */ /* 0x000fe40000000f00 */
[----:B------:R-:W-:Y:S01]  /*1a920*/  F2FP.BF16.F32.PACK_AB R8, R172, R171 ;  /* 0x000000abac08723e */ /* 0x000fe200000010ff */
[----:B--2---:R-:W-:-:S04]  /*1a930*/  FFMA.FTZ R2, R101, R0, -R5 ;  /* 0x0000000065027223 */ /* 0x004fc80000010805 */
[----:B------:R2:W-:Y:S01]  /*1a940*/  MUFU.EX2 R142, R2 ;  /* 0x00000002008e7308 */ /* 0x0005e20000000800 */
[----:B------:R-:W-:Y:S02]  /*1a950*/  F2FP.BF16.F32.PACK_AB R10, R167, R170 ;  /* 0x000000aaa70a723e */ /* 0x000fe400000010ff */
[----:B------:R-:W-:Y:S02]  /*1a960*/  F2FP.BF16.F32.PACK_AB R9, R163, R165 ;  /* 0x000000a5a309723e */ /* 0x000fe400000010ff */
[----:B------:R-:W-:Y:S01]  /*1a970*/  F2FP.BF16.F32.PACK_AB R11, R161, R162 ;  /* 0x000000a2a10b723e */ /* 0x000fe200000010ff */
[----:B--2---:R-:W-:-:S04]  /*1a980*/  FFMA.FTZ R2, R81, R0, -R5 ;  /* 0x0000000051027223 */ /* 0x004fc80000010805 */
[----:B------:R2:W4:Y:S02]  /*1a990*/  MUFU.EX2 R143, R2 ;  /* 0x00000002008f7308 */ /* 0x0005240000000800 */
[----:B---3--:R-:W-:Y:S01]  /*1a9a0*/  HMMA.16816.F32.BF16 R48, R8, R28, R48 ;  /* 0x0000001c0830723c */ /* 0x008fe20000041830 */
[----:B--2---:R-:W-:-:S05]  /*1a9b0*/  FFMA.FTZ R2, R164, R0, -R5 ;  /* 0x00000000a4027223 */ /* 0x004fca0000010805 */
[----:B------:R2:W-:Y:S02]  /*1a9c0*/  MUFU.EX2 R141, R2 ;  /* 0x00000002008d7308 */ /* 0x0005e40000000800 */
[C---:B------:R-:W-:Y:S01]  /*1a9d0*/  HMMA.16816.F32.BF16 R64, R8.reuse, R30, R64 ;  /* 0x0000001e0840723c */ /* 0x040fe20000041840 */
[----:B------:R-:W3:Y:S07]  /*1a9e0*/  LDSM.16.MT88.4 R28, [R160+0xc800] ;  /* 0x00c80000a01c783b */ /* 0x000eee0000004200 */
[----:B-1----:R-:W-:Y:S01]  /*1a9f0*/  HMMA.16816.F32.BF16 R36, R8, R24, R36 ;  /* 0x000000180824723c */ /* 0x002fe20000041824 */
[----:B--2---:R-:W-:-:S07]  /*1aa00*/  FFMA.FTZ R2, R79, R0, -R5 ;  /* 0x000000004f027223 */ /* 0x004fce0000010805 */
[----:B------:R-:W-:Y:S01]  /*1aa10*/  HMMA.16816.F32.BF16 R32, R8, R26, R32 ;  /* 0x0000001a0820723c */ /* 0x000fe20000041820 */
[----:B------:R-:W1:Y:S01]  /*1aa20*/  LDSM.16.MT88.4 R24, [R136+0xc800] ;  /* 0x00c800008818783b */ /* 0x000e620000004200 */
[----:B------:R2:W1:Y:S02]  /*1aa30*/  MUFU.EX2 R144, R2 ;  /* 0x0000000200907308 */ /* 0x0004640000000800 */
[----:B--2---:R-:W-:-:S06]  /*1aa40*/  FFMA.FTZ R2, R166, R0, -R3 ;  /* 0x00000000a6027223 */ /* 0x004fcc0000010803 */
[----:B------:R2:W-:Y:S01]  /*1aa50*/  MUFU.EX2 R140, R2 ;  /* 0x00000002008c7308 */ /* 0x0005e20000000800 */
[----:B-----5:R-:W-:Y:S01]  /*1aa60*/  HMMA.16816.F32.BF16 R44, R8, R12, R44 ;  /* 0x0000000c082c723c */ /* 0x020fe2000004182c */
[----:B--2---:R-:W-:-:S06]  /*1aa70*/  FFMA.FTZ R2, R169, R0, -R3 ;  /* 0x00000000a9027223 */ /* 0x004fcc0000010803 */
[----:B------:R2:W5:Y:S01]  /*1aa80*/  MUFU.EX2 R138, R2 ;  /* 0x00000002008a7308 */ /* 0x0005620000000800 */
[----:B------:R-:W-:Y:S01]  /*1aa90*/  HMMA.16816.F32.BF16 R20, R8, R14, R20 ;  /* 0x0000000e0814723c */ /* 0x000fe20000041814 */
[----:B------:R-:W5:Y:S01]  /*1aaa0*/  LDSM.16.MT88.4 R12, [R106+0x2800] ;  /* 0x002800006a0c783b */ /* 0x000f620000004200 */
[----:B------:R-:W-:Y:S02]  /*1aab0*/  IMAD.MOV.U32 R79, RZ, RZ, R132 ;  /* 0x000000ffff4f7224 */ /* 0x000fe400078e0084 */
[----:B--2---:R-:W-:-:S04]  /*1aac0*/  FFMA.FTZ R2, R168, R0, -R3 ;  /* 0x00000000a8027223 */ /* 0x004fc80000010803 */
[----:B------:R2:W-:Y:S01]  /*1aad0*/  MUFU.EX2 R137, R2 ;  /* 0x0000000200897308 */ /* 0x0005e20000000800 */
[----:B----4-:R-:W-:Y:S01]  /*1aae0*/  HMMA.16816.F32.BF16 R56, R8, R16, R56 ;  /* 0x000000100838723c */ /* 0x010fe20000041838 */
[----:B------:R-:W-:Y:S01]  /*1aaf0*/  IMAD.MOV.U32 R168, RZ, RZ, R4 ;  /* 0x000000ffffa87224 */ /* 0x000fe200078e0004 */
[----:B------:R-:W-:-:S06]  /*1ab00*/  MOV R4, R135 ;  /* 0x0000008700047202 */ /* 0x000fcc0000000f00 */
[----:B------:R-:W-:Y:S01]  /*1ab10*/  HMMA.16816.F32.BF16 R68, R8, R18, R68 ;  /* 0x000000120844723c */ /* 0x000fe20000041844 */
[----:B------:R-:W4:Y:S01]  /*1ab20*/  LDSM.16.MT88.4 R16, [R7+0x2800] ;  /* 0x002800000710783b */ /* 0x000f220000004200 */
[----:B--2---:R-:W-:-:S04]  /*1ab30*/  FFMA.FTZ R2, R108, R0, -R3 ;  /* 0x000000006c027223 */ /* 0x004fc80000010803 */
[----:B------:R2:W4:Y:S01]  /*1ab40*/  MUFU.EX2 R139, R2 ;  /* 0x00000002008b7308 */ /* 0x0005220000000800 */
[----:B------:R-:W-:Y:S02]  /*1ab50*/  F2FP.BF16.F32.PACK_AB R8, R158, R157 ;  /* 0x0000009d9e08723e */ /* 0x000fe400000010ff */
[----:B------:R-:W-:Y:S01]  /*1ab60*/  F2FP.BF16.F32.PACK_AB R10, R153, R156 ;  /* 0x0000009c990a723e */ /* 0x000fe200000010ff */
[----:B--2---:R-:W-:-:S04]  /*1ab70*/  FFMA.FTZ R2, R107, R0, -R5 ;  /* 0x000000006b027223 */ /* 0x004fc80000010805 */
[----:B------:R2:W-:Y:S01]  /*1ab80*/  MUFU.EX2 R132, R2 ;  /* 0x0000000200847308 */ /* 0x0005e20000000800 */
[----:B------:R-:W-:Y:S02]  /*1ab90*/  F2FP.BF16.F32.PACK_AB R9, R147, R152 ;  /* 0x000000989309723e */ /* 0x000fe400000010ff */
[----:B------:R-:W-:Y:S01]  /*1aba0*/  F2FP.BF16.F32.PACK_AB R11, R145, R146 ;  /* 0x00000092910b723e */ /* 0x000fe200000010ff */
[----:B--2---:R-:W-:-:S04]  /*1abb0*/  FFMA.FTZ R2, R173, R0, -R5 ;  /* 0x00000000ad027223 */ /* 0x004fc80000010805 */
[----:B------:R2:W4:Y:S02]  /*1abc0*/  MUFU.EX2 R135, R2 ;  /* 0x0000000200877308 */ /* 0x0005240000000800 */
[----:B---3--:R-:W-:Y:S01]  /*1abd0*/  HMMA.16816.F32.BF16 R48, R8, R28, R48 ;  /* 0x0000001c0830723c */ /* 0x008fe20000041830 */
[----:B------:R-:W-:Y:S02]  /*1abe0*/  IMAD.MOV.U32 R76, RZ, RZ, R131 ;  /* 0x000000ffff4c7224 */ /* 0x000fe400078e0083 */
[----:B--2---:R-:W-:Y:S01]  /*1abf0*/  FFMA.FTZ R2, R87, R0, -R5 ;  /* 0x0000000057027223 */ /* 0x004fe20000010805 */
[----:B------:R-:W-:-:S03]  /*1ac00*/  IMAD.MOV.U32 R87, RZ, RZ, R134 ;  /* 0x000000ffff577224 */ /* 0x000fc600078e0086 */
[----:B------:R2:W-:Y:S01]  /*1ac10*/  MUFU.EX2 R134, R2 ;  /* 0x0000000200867308 */ /* 0x0005e20000000800 */
[C---:B------:R-:W-:Y:S01]  /*1ac20*/  HMMA.16816.F32.BF16 R64, R8.reuse, R30, R64 ;  /* 0x0000001e0840723c */ /* 0x040fe20000041840 */
[----:B------:R-:W3:Y:S07]  /*1ac30*/  LDSM.16.MT88.4 R28, [R160+0xd000] ;  /* 0x00d00000a01c783b */ /* 0x000eee0000004200 */
[----:B-1----:R-:W-:Y:S01]  /*1ac40*/  HMMA.16816.F32.BF16 R36, R8, R24, R36 ;  /* 0x000000180824723c */ /* 0x002fe20000041824 */
[----:B--2---:R-:W-:-:S07]  /*1ac50*/  FFMA.FTZ R2, R86, R0, -R5 ;  /* 0x0000000056027223 */ /* 0x004fce0000010805 */
[----:B------:R-:W-:Y:S01]  /*1ac60*/  HMMA.16816.F32.BF16 R32, R8, R26, R32 ;  /* 0x0000001a0820723c */ /* 0x000fe20000041820 */
[----:B------:R-:W1:Y:S01]  /*1ac70*/  LDSM.16.MT88.4 R24, [R136+0xd000] ;  /* 0x00d000008818783b */ /* 0x000e620000004200 */
[----:B------:R2:W1:Y:S01]  /*1ac80*/  MUFU.EX2 R133, R2 ;  /* 0x0000000200857308 */ /* 0x0004620000000800 */
[----:B------:R-:W-:Y:S02]  /*1ac90*/  IMAD.MOV.U32 R84, RZ, RZ, R130 ;  /* 0x000000ffff547224 */ /* 0x000fe400078e0082 */
[----:B--2---:R-:W-:-:S05]  /*1aca0*/  FFMA.FTZ R2, R178, R0, -R3 ;  /* 0x00000000b2027223 */ /* 0x004fca0000010803 */
[----:B------:R2:W-:Y:S01]  /*1acb0*/  MUFU.EX2 R131, R2 ;  /* 0x0000000200837308 */ /* 0x0005e20000000800 */
[----:B-----5:R-:W-:Y:S01]  /*1acc0*/  HMMA.16816.F32.BF16 R44, R8, R12, R44 ;  /* 0x0000000c082c723c */ /* 0x020fe2000004182c */
[----:B--2---:R-:W-:-:S06]  /*1acd0*/  FFMA.FTZ R2, R180, R0, -R3 ;  /* 0x00000000b4027223 */ /* 0x004fcc0000010803 */
[----:B------:R2:W5:Y:S01]  /*1ace0*/  MUFU.EX2 R130, R2 ;  /* 0x0000000200827308 */ /* 0x0005620000000800 */
[----:B------:R-:W-:Y:S01]  /*1acf0*/  HMMA.16816.F32.BF16 R20, R8, R14, R20 ;  /* 0x0000000e0814723c */ /* 0x000fe20000041814 */
[----:B------:R-:W5:Y:S01]  /*1ad00*/  LDSM.16.MT88.4 R12, [R106+0x3000] ;  /* 0x003000006a0c783b */ /* 0x000f620000004200 */
[----:B------:R-:W-:Y:S01]  /*1ad10*/  MOV R78, R124 ;  /* 0x0000007c004e7202 */ /* 0x000fe20000000f00 */
[----:B--2---:R-:W-:-:S04]  /*1ad20*/  FFMA.FTZ R2, R179, R0, -R3 ;  /* 0x00000000b3027223 */ /* 0x004fc80000010803 */
[----:B------:R2:W-:Y:S01]  /*1ad30*/  MUFU.EX2 R129, R2 ;  /* 0x0000000200817308 */ /* 0x0005e20000000800 */
[C---:B----4-:R-:W-:Y:S08]  /*1ad40*/  HMMA.16816.F32.BF16 R56, R8.reuse, R16, R56 ;  /* 0x000000100838723c */ /* 0x050ff00000041838 */
[----:B------:R-:W-:Y:S01]  /*1ad50*/  HMMA.16816.F32.BF16 R68, R8, R18, R68 ;  /* 0x000000120844723c */ /* 0x000fe20000041844 */
[----:B------:R-:W4:Y:S01]  /*1ad60*/  LDSM.16.MT88.4 R16, [R7+0x3000] ;  /* 0x003000000710783b */ /* 0x000f220000004200 */
[----:B--2---:R-:W-:-:S04]  /*1ad70*/  FFMA.FTZ R2, R182, R0, -R3 ;  /* 0x00000000b6027223 */ /* 0x004fc80000010803 */
[----:B------:R2:W4:Y:S01]  /*1ad80*/  MUFU.EX2 R128, R2 ;  /* 0x0000000200807308 */ /* 0x0005220000000800 */
[----:B------:R-:W-:Y:S01]  /*1ad90*/  MOV R166, R126 ;  /* 0x0000007e00a67202 */ /* 0x000fe20000000f00 */
[----:B--2---:R-:W-:-:S06]  /*1ada0*/  FFMA.FTZ R2, R116, R0, -R5 ;  /* 0x0000000074027223 */ /* 0x004fcc0000010805 */
[----:B------:R2:W-:Y:S01]  /*1adb0*/  MUFU.EX2 R124, R2 ;  /* 0x00000002007c7308 */ /* 0x0005e20000000800 */
[----:B------:R-:W-:Y:S02]  /*1adc0*/  F2FP.BF16.F32.PACK_AB R8, R143, R142 ;  /* 0x0000008e8f08723e */ /* 0x000fe400000010ff */
[----:B------:R-:W-:Y:S02]  /*1add0*/  F2FP.BF16.F32.PACK_AB R10, R144, R141 ;  /* 0x0000008d900a723e */ /* 0x000fe400000010ff */
[----:B------:R-:W-:Y:S02]  /*1ade0*/  F2FP.BF16.F32.PACK_AB R9, R138, R140 ;  /* 0x0000008c8a09723e */ /* 0x000fe400000010ff */
[----:B------:R-:W-:Y:S01]  /*1adf0*/  F2FP.BF16.F32.PACK_AB R11, R139, R137 ;  /* 0x000000898b0b723e */ /* 0x000fe200000010ff */
[----:B--2---:R-:W-:-:S04]  /*1ae00*/  FFMA.FTZ R2, R114, R0, -R5 ;  /* 0x0000000072027223 */ /* 0x004fc80000010805 */
[----:B------:R2:W4:Y:S01]  /*1ae10*/  MUFU.EX2 R127, R2 ;  /* 0x00000002007f7308 */ /* 0x0005220000000800 */
[----:B------:R-:W-:Y:S01]  /*1ae20*/  IMAD.MOV.U32 R83, RZ, RZ, R125 ;  /* 0x000000ffff537224 */ /* 0x000fe200078e007d */
[----:B---3--:R-:W-:Y:S01]  /*1ae30*/  HMMA.16816.F32.BF16 R48, R8, R28, R48 ;  /* 0x0000001c0830723c */ /* 0x008fe20000041830 */
[----:B------:R-:W-:Y:S02]  /*1ae40*/  IMAD.MOV.U32 R86, RZ, RZ, R123 ;  /* 0x000000ffff567224 */ /* 0x000fe400078e007b */
[----:B--2---:R-:W-:-:S04]  /*1ae50*/  FFMA.FTZ R2, R111, R0, -R5 ;  /* 0x000000006f027223 */ /* 0x004fc80000010805 */
        /* <DEDUP_REMOVED lines=12> */
[----:B------:R-:W-:Y:S01]  /*1af20*/  MOV R81, R120 ;  /* 0x0000007800517202 */ /* 0x000fe20000000f00 */
[----:B--2---:R-:W-:-:S05]  /*1af30*/  FFMA.FTZ R2, R190, R0, -R3 ;  /* 0x00000000be027223 */ /* 0x004fca0000010803 */
[----:B------:R2:W5:Y:S01]  /*1af40*/  MUFU.EX2 R122, R2 ;  /* 0x00000002007a7308 */ /* 0x0005620000000800 */
[----:B------:R-:W-:Y:S01]  /*1af50*/  HMMA.16816.F32.BF16 R20, R8, R14, R20 ;  /* 0x0000000e0814723c */ /* 0x000fe20000041814 */
[----:B------:R-:W5:Y:S01]  /*1af60*/  LDSM.16.MT88.4 R12, [R106+0x3800] ;  /* 0x003800006a0c783b */ /* 0x000f620000004200 */
[----:B--2---:R-:W-:-:S05]  /*1af70*/  FFMA.FTZ R2, R189, R0, -R3 ;  /* 0x00000000bd027223 */ /* 0x004fca0000010803 */
[----:B------:R2:W-:Y:S01]  /*1af80*/  MUFU.EX2 R121, R2 ;  /* 0x0000000200797308 */ /* 0x0005e20000000800 */
[----:B----4-:R-:W-:Y:S01]  /*1af90*/  HMMA.16816.F32.BF16 R56, R8, R16, R56 ;  /* 0x000000100838723c */ /* 0x010fe20000041838 */
[----:B------:R-:W-:Y:S02]  /*1afa0*/  IMAD.MOV.U32 R179, RZ, RZ, R119 ;  /* 0x000000ffffb37224 */ /* 0x000fe400078e0077 */
[----:B--2---:R-:W-:-:S04]  /*1afb0*/  FFMA.FTZ R2, R191, R0, -R3 ;  /* 0x00000000bf027223 */ /* 0x004fc80000010803 */
[----:B------:R2:W4:Y:S01]  /*1afc0*/  MUFU.EX2 R120, R2 ;  /* 0x0000000200787308 */ /* 0x0005220000000800 */
[----:B------:R-:W-:Y:S01]  /*1afd0*/  HMMA.16816.F32.BF16 R68, R8, R18, R68 ;  /* 0x000000120844723c */ /* 0x000fe20000041844 */
[----:B------:R-:W4:Y:S01]  /*1afe0*/  LDSM.16.MT88.4 R16, [R7+0x3800] ;  /* 0x003800000710783b */ /* 0x000f220000004200 */
[----:B------:R-:W-:Y:S02]  /*1aff0*/  IMAD.MOV.U32 R169, RZ, RZ, R118 ;  /* 0x000000ffffa97224 */ /* 0x000fe400078e0076 */
[----:B--2---:R-:W-:-:S04]  /*1b000*/  FFMA.FTZ R2, R200, R0, -R5 ;  /* 0x00000000c8027223 */ /* 0x004fc80000010805 */
[----:B------:R2:W-:Y:S01]  /*1b010*/  MUFU.EX2 R116, R2 ;  /* 0x0000000200747308 */ /* 0x0005e20000000800 */
[----:B------:R-:W-:Y:S02]  /*1b020*/  F2FP.BF16.F32.PACK_AB R8, R135, R132 ;  /* 0x000000848708723e */ /* 0x000fe400000010ff */
[----:B------:R-:W-:Y:S02]  /*1b030*/  F2FP.BF16.F32.PACK_AB R10, R133, R134 ;  /* 0x00000086850a723e */ /* 0x000fe400000010ff */
[----:B------:R-:W-:Y:S01]  /*1b040*/  F2FP.BF16.F32.PACK_AB R9, R130, R131 ;  /* 0x000000838209723e */ /* 0x000fe200000010ff */
[----:B--2---:R-:W-:-:S04]  /*1b050*/  FFMA.FTZ R2, R92, R0, -R5 ;  /* 0x000000005c027223 */ /* 0x004fc80000010805 */
[----:B------:R2:W4:Y:S01]  /*1b060*/  MUFU.EX2 R119, R2 ;  /* 0x0000000200777308 */ /* 0x0005220000000800 */
[----:B------:R-:W-:Y:S01]  /*1b070*/  F2FP.BF16.F32.PACK_AB R11, R128, R129 ;  /* 0x00000081800b723e */ /* 0x000fe200000010ff */
[----:B--2---:R-:W-:-:S06]  /*1b080*/  FFMA.FTZ R2, R192, R0, -R5 ;  /* 0x00000000c0027223 */ /* 0x004fcc0000010805 */
[----:B------:R2:W-:Y:S01]  /*1b090*/  MUFU.EX2 R118, R2 ;  /* 0x0000000200767308 */ /* 0x0005e20000000800 */
[C---:B---3--:R-:W-:Y:S08]  /*1b0a0*/  HMMA.16816.F32.BF16 R48, R8.reuse, R28, R48 ;  /* 0x0000001c0830723c */ /* 0x048ff00000041830 */
[----:B------:R-:W-:Y:S01]  /*1b0b0*/  HMMA.16816.F32.BF16 R64, R8, R30, R64 ;  /* 0x0000001e0840723c */ /* 0x000fe20000041840 */
[----:B------:R-:W3:Y:S01]  /*1b0c0*/  LDSM.16.MT88.4 R28, [R160+0xe000] ;  /* 0x00e00000a01c783b */ /* 0x000ee20000004200 */
[----:B--2---:R-:W-:-:S04]  /*1b0d0*/  FFMA.FTZ R2, R199, R0, -R5 ;  /* 0x00000000c7027223 */ /* 0x004fc80000010805 */
[----:B------:R2:W3:Y:S02]  /*1b0e0*/  MUFU.EX2 R117, R2 ;  /* 0x0000000200757308 */ /* 0x0004e40000000800 */
[C---:B-1----:R-:W-:Y:S08]  /*1b0f0*/  HMMA.16816.F32.BF16 R40, R8.reuse, R24, R36 ;  /* 0x000000180828723c */ /* 0x042ff00000041824 */
[----:B------:R-:W-:Y:S01]  /*1b100*/  HMMA.16816.F32.BF16 R32, R8, R26, R32 ;  /* 0x0000001a0820723c */ /* 0x000fe20000041820 */
[----:B------:R-:W1:Y:S01]  /*1b110*/  LDSM.16.MT88.4 R24, [R136+0xe000] ;  /* 0x00e000008818783b */ /* 0x000e620000004200 */
[----:B--2---:R-:W-:-:S04]  /*1b120*/  FFMA.FTZ R2, R214, R0, -R3 ;  /* 0x00000000d6027223 */ /* 0x004fc80000010803 */
[----:B------:R2:W-:Y:S02]  /*1b130*/  MUFU.EX2 R115, R2 ;  /* 0x0000000200737308 */ /* 0x0005e40000000800 */
[----:B-----5:R-:W-:Y:S01]  /*1b140*/  HMMA.16816.F32.BF16 R36, R8, R12, R44 ;  /* 0x0000000c0824723c */ /* 0x020fe2000004182c */
[----:B------:R-:W-:Y:S01]  /*1b150*/  MOV R178, R112 ;  /* 0x0000007000b27202 */ /* 0x000fe20000000f00 */
[----:B--2---:R-:W-:-:S04]  /*1b160*/  FFMA.FTZ R2, R212, R0, -R3 ;  /* 0x00000000d4027223 */ /* 0x004fc80000010803 */
[----:B------:R2:W5:Y:S02]  /*1b170*/  MUFU.EX2 R114, R2 ;  /* 0x0000000200727308 */ /* 0x0005640000000800 */
[----:B------:R-:W-:Y:S01]  /*1b180*/  HMMA.16816.F32.BF16 R20, R8, R14, R20 ;  /* 0x0000000e0814723c */ /* 0x000fe20000041814 */
[----:B------:R-:W5:Y:S01]  /*1b190*/  LDSM.16.MT88.4 R12, [R106+0x4000] ;  /* 0x004000006a0c783b */ /* 0x000f620000004200 */
[----:B--2---:R-:W-:-:S04]  /*1b1a0*/  FFMA.FTZ R2, R211, R0, -R3 ;  /* 0x00000000d3027223 */ /* 0x004fc80000010803 */
[----:B------:R2:W-:Y:S02]  /*1b1b0*/  MUFU.EX2 R113, R2 ;  /* 0x0000000200717308 */ /* 0x0005e40000000800 */
[----:B----4-:R-:W-:Y:S01]  /*1b1c0*/  HMMA.16816.F32.BF16 R56, R8, R16, R56 ;  /* 0x000000100838723c */ /* 0x010fe20000041838 */
[----:B------:R-:W-:Y:S02]  /*1b1d0*/  IMAD.MOV.U32 R164, RZ, RZ, R110 ;  /* 0x000000ffffa47224 */ /* 0x000fe400078e006e */
[----:B--2---:R-:W-:-:S04]  /*1b1e0*/  FFMA.FTZ R2, R213, R0, -R3 ;  /* 0x00000000d5027223 */ /* 0x004fc80000010803 */
[----:B------:R2:W4:Y:S01]  /*1b1f0*/  MUFU.EX2 R112, R2 ;  /* 0x0000000200707308 */ /* 0x0005220000000800 */
[----:B------:R-:W-:Y:S01]  /*1b200*/  HMMA.16816.F32.BF16 R68, R8, R18, R68 ;  /* 0x000000120844723c */ /* 0x000fe20000041844 */
[----:B------:R-:W4:Y:S01]  /*1b210*/  LDSM.16.MT88.4 R16, [R7+0x4000] ;  /* 0x004000000710783b */ /* 0x000f220000004200 */
[----:B--2---:R-:W-:-:S05]  /*1b220*/  FFMA.FTZ R2, R215, R0, -R5 ;  /* 0x00000000d7027223 */ /* 0x004fca0000010805 */
[----:B------:R2:W-:Y:S01]  /*1b230*/  MUFU.EX2 R108, R2 ;  /* 0x00000002006c7308 */ /* 0x0005e20000000800 */
[----:B------:R-:W-:Y:S02]  /*1b240*/  F2FP.BF16.F32.PACK_AB R8, R127, R124 ;  /* 0x0000007c7f08723e */ /* 0x000fe400000010ff */
[----:B------:R-:W-:Y:S02]  /*1b250*/  F2FP.BF16.F32.PACK_AB R10, R125, R126 ;  /* 0x0000007e7d0a723e */ /* 0x000fe400000010ff */
[----:B------:R-:W-:Y:S01]  /*1b260*/  F2FP.BF16.F32.PACK_AB R9, R122, R123 ;  /* 0x0000007b7a09723e */ /* 0x000fe200000010ff */
[----:B--2---:R-:W-:-:S04]  /*1b270*/  FFMA.FTZ R2, R216, R0, -R5 ;  /* 0x00000000d8027223 */ /* 0x004fc80000010805 */
[----:B------:R2:W4:Y:S01]  /*1b280*/  MUFU.EX2 R110, R2 ;  /* 0x00000002006e7308 */ /* 0x0005220000000800 */
[----:B------:R-:W-:Y:S01]  /*1b290*/  F2FP.BF16.F32.PACK_AB R11, R120, R121 ;  /* 0x00000079780b723e */ /* 0x000fe200000010ff */
[----:B------:R-:W-:Y:S02]  /*1b2a0*/  IMAD.MOV.U32 R159, RZ, RZ, R82 ;  /* 0x000000ffff9f7224 */ /* 0x000fe400078e0052 */
[----:B------:R-:W-:Y:S02]  /*1b2b0*/  IMAD.MOV.U32 R82, RZ, RZ, R105 ;  /* 0x000000ffff527224 */ /* 0x000fe400078e0069 */
[----:B--2---:R-:W-:-:S04]  /*1b2c0*/  FFMA.FTZ R2, R99, R0, -R5 ;  /* 0x0000000063027223 */ /* 0x004fc80000010805 */
[----:B------:R2:W-:Y:S01]  /*1b2d0*/  MUFU.EX2 R111, R2 ;  /* 0x00000002006f7308 */ /* 0x0005e20000000800 */
[----:B---3--:R-:W-:Y:S01]  /*1b2e0*/  HMMA.16816.F32.BF16 R48, R8, R28, R48 ;  /* 0x0000001c0830723c */ /* 0x008fe20000041830 */
[----:B--2---:R-:W-:-:S06]  /*1b2f0*/  FFMA.FTZ R2, R100, R0, -R5 ;  /* 0x0000000064027223 */ /* 0x004fcc0000010805 */
[----:B------:R2:W3:Y:S01]  /*1b300*/  MUFU.EX2 R109, R2 ;  /* 0x00000002006d7308 */ /* 0x0004e20000000800 */
[C---:B------:R-:W-:Y:S01]  /*1b310*/  HMMA.16816.F32.BF16 R64, R8.reuse, R30, R64 ;  /* 0x0000001e0840723c */ /* 0x040fe20000041840 */
[----:B------:R-:W3:Y:S07]  /*1b320*/  LDSM.16.MT88.4 R28, [R160+0xe800] ;  /* 0x00e80000a01c783b */ /* 0x000eee0000004200 */
[----:B-1----:R-:W-:Y:S01]  /*1b330*/  HMMA.16816.F32.BF16 R44, R8, R24, R40 ;  /* 0x00000018082c723c */ /* 0x002fe20000041828 */
[----:B--2---:R-:W-:-:S07]  /*1b340*/  FFMA.FTZ R2, R220, R0, -R3 ;  /* 0x00000000dc027223 */ /* 0x004fce0000010803 */
[----:B------:R-:W-:Y:S01]  /*1b350*/  HMMA.16816.F32.BF16 R40, R8, R26, R32 ;  /* 0x0000001a0828723c */ /* 0x000fe20000041820 */
[----:B------:R-:W1:Y:S01]  /*1b360*/  LDSM.16.MT88.4 R24, [R136+0xe800] ;  /* 0x00e800008818783b */ /* 0x000e620000004200 */
[----:B------:R2:W-:Y:S01]  /*1b370*/  MUFU.EX2 R105, R2 ;  /* 0x0000000200697308 */ /* 0x0005e20000000800 */
[----:B------:R-:W-:Y:S01]  /*1b380*/  MOV R182, R104 ;  /* 0x0000006800b67202 */ /* 0x000fe20000000f00 */
[----:B--2---:R-:W-:-:S06]  /*1b390*/  FFMA.FTZ R2, R222, R0, -R3 ;  /* 0x00000000de027223 */ /* 0x004fcc0000010803 */
[----:B------:R2:W1:Y:S01]  /*1b3a0*/  MUFU.EX2 R107, R2 ;  /* 0x00000002006b7308 */ /* 0x0004620000000800 */
[C---:B-----5:R-:W-:Y:S08]  /*1b3b0*/  HMMA.16816.F32.BF16 R36, R8.reuse, R12, R36 ;  /* 0x0000000c0824723c */ /* 0x060ff00000041824 */
[----:B------:R-:W-:Y:S01]  /*1b3c0*/  HMMA.16816.F32.BF16 R20, R8, R14, R20 ;  /* 0x0000000e0814723c */ /* 0x000fe20000041814 */
[----:B------:R-:W5:Y:S01]  /*1b3d0*/  LDSM.16.MT88.4 R12, [R106+0x4800] ;  /* 0x004800006a0c783b */ /* 0x000f620000004200 */
[----:B--2---:R-:W-:-:S04]  /*1b3e0*/  FFMA.FTZ R2, R217, R0, -R3 ;  /* 0x00000000d9027223 */ /* 0x004fc80000010803 */
[----:B------:R2:W-:Y:S02]  /*1b3f0*/  MUFU.EX2 R104, R2 ;  /* 0x0000000200687308 */ /* 0x0005e40000000800 */
[----:B----4-:R-:W-:Y:S01]  /*1b400*/  HMMA.16816.F32.BF16 R56, R8, R16, R56 ;  /* 0x000000100838723c */ /* 0x010fe20000041838 */
[----:B--2---:R-:W-:-:S05]  /*1b410*/  FFMA.FTZ R2, R218, R0, -R3 ;  /* 0x00000000da027223 */ /* 0x004fca0000010803 */
[----:B------:R2:W4:Y:S02]  /*1b420*/  MUFU.EX2 R103, R2 ;  /* 0x0000000200677308 */ /* 0x0005240000000800 */
[----:B------:R-:W-:Y:S01]  /*1b430*/  HMMA.16816.F32.BF16 R68, R8, R18, R68 ;  /* 0x000000120844723c */ /* 0x000fe20000041844 */
[----:B------:R-:W4:Y:S01]  /*1b440*/  LDSM.16.MT88.4 R16, [R7+0x4800] ;  /* 0x004800000710783b */ /* 0x000f220000004200 */
[----:B--2---:R-:W-:-:S04]  /*1b450*/  FFMA.FTZ R2, R221, R0, -R5 ;  /* 0x00000000dd027223 */ /* 0x004fc80000010805 */
[----:B------:R2:W-:Y:S01]  /*1b460*/  MUFU.EX2 R99, R2 ;  /* 0x0000000200637308 */ /* 0x0005e20000000800 */
[----:B------:R-:W-:Y:S02]  /*1b470*/  F2FP.BF16.F32.PACK_AB R8, R119, R116 ;  /* 0x000000747708723e */ /* 0x000fe400000010ff */
[----:B------:R-:W-:Y:S01]  /*1b480*/  F2FP.BF16.F32.PACK_AB R10, R117, R118 ;  /* 0x00000076750a723e */ /* 0x000fe200000010ff */
[----:B--2---:R-:W-:-:S04]  /*1b490*/  FFMA.FTZ R2, R223, R0, -R5 ;  /* 0x00000000df027223 */ /* 0x004fc80000010805 */
[----:B------:R2:W4:Y:S01]  /*1b4a0*/  MUFU.EX2 R102, R2 ;  /* 0x0000000200667308 */ /* 0x0005220000000800 */
[----:B------:R-:W-:Y:S02]  /*1b4b0*/  F2FP.BF16.F32.PACK_AB R9, R114, R115 ;  /* 0x000000737209723e */ /* 0x000fe400000010ff */
[----:B------:R-:W-:Y:S01]  /*1b4c0*/  F2FP.BF16.F32.PACK_AB R11, R112, R113 ;  /* 0x00000071700b723e */ /* 0x000fe200000010ff */
[----:B--2---:R-:W-:-:S04]  /*1b4d0*/  FFMA.FTZ R2, R224, R0, -R5 ;  /* 0x00000000e0027223 */ /* 0x004fc80000010805 */
[----:B------:R2:W-:Y:S02]  /*1b4e0*/  MUFU.EX2 R101, R2 ;  /* 0x0000000200657308 */ /* 0x0005e40000000800 */
[----:B---3--:R-:W-:Y:S01]  /*1b4f0*/  HMMA.16816.F32.BF16 R32, R8, R28, R48 ;  /* 0x0000001c0820723c */ /* 0x008fe20000041830 */
[----:B--2---:R-:W-:-:S05]  /*1b500*/  FFMA.FTZ R2, R219, R0, -R5 ;  /* 0x00000000db027223 */ /* 0x004fca0000010805 */
[----:B------:R2:W3:Y:S02]  /*1b510*/  MUFU.EX2 R100, R2 ;  /* 0x0000000200647308 */ /* 0x0004e40000000800 */
[C---:B-1----:R-:W-:Y:S01]  /*1b520*/  HMMA.16816.F32.BF16 R52, R8.reuse, R24, R44 ;  /* 0x000000180834723c */ /* 0x042fe2000004182c */
[----:B------:R-:W-:Y:S07]  /*1b530*/  LDSM.16.MT88.4 R44, [R136+0xf000] ;  /* 0x00f00000882c783b */ /* 0x000fee0000004200 */
[----:B------:R-:W-:Y:S01]  /*1b540*/  HMMA.16816.F32.BF16 R48, R8, R26, R40 ;  /* 0x0000001a0830723c */ /* 0x000fe20000041828 */
[----:B------:R-:W1:Y:S01]  /*1b550*/  LDSM.16.MT88.4 R24, [R160+0xf000] ;  /* 0x00f00000a018783b */ /* 0x000e620000004200 */
[----:B--2---:R-:W-:-:S04]  /*1b560*/  FFMA.FTZ R2, R226, R0, -R3 ;  /* 0x00000000e2027223 */ /* 0x004fc80000010803 */
[----:B------:R2:W-:Y:S02]  /*1b570*/  MUFU.EX2 R98, R2 ;  /* 0x0000000200627308 */ /* 0x0005e40000000800 */
[----:B-----5:R-:W-:Y:S01]  /*1b580*/  HMMA.16816.F32.BF16 R60, R8, R12, R36 ;  /* 0x0000000c083c723c */ /* 0x020fe20000041824 */
[----:B------:R-:W-:Y:S01]  /*1b590*/  MOV R173, R91 ;  /* 0x0000005b00ad7202 */ /* 0x000fe20000000f00 */
[----:B------:R-:W-:Y:S02]  /*1b5a0*/  IMAD.MOV.U32 R190, RZ, RZ, R72 ;  /* 0x000000ffffbe7224 */ /* 0x000fe400078e0048 */
[----:B--2---:R-:W-:-:S04]  /*1b5b0*/  FFMA.FTZ R2, R231, R0, -R3 ;  /* 0x00000000e7027223 */ /* 0x004fc80000010803 */
[----:B------:R-:W-:Y:S01]  /*1b5c0*/  HMMA.16816.F32.BF16 R20, R8, R14, R20 ;  /* 0x0000000e0814723c */ /* 0x000fe20000041814 */
[----:B------:R-:W2:Y:S01]  /*1b5d0*/  LDSM.16.MT88.4 R12, [R106+0x5000] ;  /* 0x005000006a0c783b */ /* 0x000ea20000004200 */
[----:B------:R5:W3:Y:S01]  /*1b5e0*/  MUFU.EX2 R97, R2 ;  /* 0x0000000200617308 */ /* 0x000ae20000000800 */
[----:B------:R-:W-:Y:S02]  /*1b5f0*/  MOV R188, R87 ;  /* 0x0000005700bc7202 */ /* 0x000fe40000000f00 */
[----:B------:R-:W-:Y:S01]  /*1b600*/  LDSM.16.MT88.4 R36, [R136+0xf800] ;  /* 0x00f800008824783b */ /* 0x000fe20000004200 */
[----:B-----5:R-:W-:-:S04]  /*1b610*/  FFMA.FTZ R2, R228, R0, -R3 ;  /* 0x00000000e4027223 */ /* 0x020fc80000010803 */
[----:B------:R5:W-:Y:S01]  /*1b620*/  MUFU.EX2 R96, R2 ;  /* 0x0000000200607308 */ /* 0x000be20000000800 */
[----:B----4-:R-:W-:Y:S01]  /*1b630*/  HMMA.16816.F32.BF16 R56, R8, R16, R56 ;  /* 0x000000100838723c */ /* 0x010fe20000041838 */
[----:B-----5:R-:W-:-:S06]  /*1b640*/  FFMA.FTZ R2, R225, R0, -R3 ;  /* 0x00000000e1027223 */ /* 0x020fcc0000010803 */
[----:B------:R4:W5:Y:S01]  /*1b650*/  MUFU.EX2 R95, R2 ;  /* 0x00000002005f7308 */ /* 0x0009620000000800 */
[C---:B------:R-:W-:Y:S01]  /*1b660*/  HMMA.16816.F32.BF16 R68, R8.reuse, R18, R68 ;  /* 0x000000120844723c */ /* 0x040fe20000041844 */
[----:B------:R-:W3:Y:S07]  /*1b670*/  LDSM.16.MT88.4 R16, [R7+0x5000] ;  /* 0x005000000710783b */ /* 0x000eee0000004200 */
[----:B------:R-:W-:Y:S01]  /*1b680*/  HMMA.16816.F32.BF16 R64, R8, R30, R64 ;  /* 0x0000001e0840723c */ /* 0x000fe20000041840 */
[----:B----4-:R-:W-:-:S04]  /*1b690*/  FFMA.FTZ R2, R227, R0, -R5 ;  /* 0x00000000e3027223 */ /* 0x010fc80000010805 */
[----:B------:R4:W-:Y:S01]  /*1b6a0*/  MUFU.EX2 R93, R2 ;  /* 0x00000002005d7308 */ /* 0x0009e20000000800 */
[----:B------:R-:W-:Y:S01]  /*1b6b0*/  F2FP.BF16.F32.PACK_AB R8, R110, R108 ;  /* 0x0000006c6e08723e */ /* 0x000fe200000010ff */
[----:B----4-:R-:W-:-:S06]  /*1b6c0*/  FFMA.FTZ R2, R232, R0, -R5 ;  /* 0x00000000e8027223 */ /* 0x010fcc0000010805 */
[----:B------:R4:W5:Y:S01]  /*1b6d0*/  MUFU.EX2 R94, R2 ;  /* 0x00000002005e7308 */ /* 0x0009620000000800 */
[----:B------:R-:W-:Y:S02]  /*1b6e0*/  F2FP.BF16.F32.PACK_AB R10, R109, R111 ;  /* 0x0000006f6d0a723e */ /* 0x000fe400000010ff */
[----:B------:R-:W-:Y:S02]  /*1b6f0*/  F2FP.BF16.F32.PACK_AB R9, R107, R105 ;  /* 0x000000696b09723e */ /* 0x000fe400000010ff */
[----:B------:R-:W-:Y:S01]  /*1b700*/  F2FP.BF16.F32.PACK_AB R11, R103, R104 ;  /* 0x00000068670b723e */ /* 0x000fe200000010ff */
[----:B----4-:R-:W-:-:S04]  /*1b710*/  FFMA.FTZ R2, R233, R0, -R5 ;  /* 0x00000000e9027223 */ /* 0x010fc80000010805 */
[----:B------:R4:W-:Y:S02]  /*1b720*/  MUFU.EX2 R92, R2 ;  /* 0x00000002005c7308 */ /* 0x0009e40000000800 */
[----:B-1----:R-:W-:Y:S01]  /*1b730*/  HMMA.16816.F32.BF16 R28, R8, R24, R32 ;  /* 0x00000018081c723c */ /* 0x002fe20000041820 */
[----:B----4-:R-:W-:-:S05]  /*1b740*/  FFMA.FTZ R2, R240, R0, -R5 ;  /* 0x00000000f0027223 */ /* 0x010fca0000010805 */
[----:B------:R1:W4:Y:S02]  /*1b750*/  MUFU.EX2 R91, R2 ;  /* 0x00000002005b7308 */ /* 0x0003240000000800 */
[----:B------:R-:W-:Y:S01]  /*1b760*/  HMMA.16816.F32.BF16 R32, R8, R26, R64 ;  /* 0x0000001a0820723c */ /* 0x000fe20000041840 */
[----:B------:R-:W4:Y:S01]  /*1b770*/  LDSM.16.MT88.4 R24, [R160+0xf800] ;  /* 0x00f80000a018783b */ /* 0x000f220000004200 */
[----:B------:R-:W-:Y:S01]  /*1b780*/  MOV R72, R88 ;  /* 0x0000005800487202 */ /* 0x000fe20000000f00 */
[----:B-1----:R-:W-:-:S04]  /*1b790*/  FFMA.FTZ R2, R241, R0, -R3 ;  /* 0x00000000f1027223 */ /* 0x002fc80000010803 */
[----:B------:R1:W-:Y:S01]  /*1b7a0*/  MUFU.EX2 R90, R2 ;  /* 0x00000002005a7308 */ /* 0x0003e20000000800 */
[----:B------:R-:W-:Y:S01]  /*1b7b0*/  HMMA.16816.F32.BF16 R40, R8, R44, R52 ;  /* 0x0000002c0828723c */ /* 0x000fe20000041834 */
[----:B------:R-:W4:Y:S01]  /*1b7c0*/  LDSM.16.MT88.4 R52, [R7+0x5800] ;  /* 0x005800000734783b */ /* 0x000f220000004200 */
[----:B-1----:R-:W-:-:S05]  /*1b7d0*/  FFMA.FTZ R2, R243, R0, -R3 ;  /* 0x00000000f3027223 */ /* 0x002fca0000010803 */
[----:B------:R1:W4:Y:S01]  /*1b7e0*/  MUFU.EX2 R89, R2 ;  /* 0x0000000200597308 */ /* 0x0003220000000800 */
[----:B------:R-:W-:Y:S01]  /*1b7f0*/  HMMA.16816.F32.BF16 R44, R8, R46, R48 ;  /* 0x0000002e082c723c */ /* 0x000fe20000041830 */
[----:B------:R-:W-:Y:S02]  /*1b800*/  IMAD.MOV.U32 R189, RZ, RZ, R79 ;  /* 0x000000ffffbd7224 */ /* 0x000fe400078e004f */
[----:B------:R-:W-:Y:S02]  /*1b810*/  IMAD.MOV.U32 R79, RZ, RZ, R85 ;  /* 0x000000ffff4f7224 */ /* 0x000fe400078e0055 */
[----:B-1----:R-:W-:-:S04]  /*1b820*/  FFMA.FTZ R2, R182, R0, -R3 ;  /* 0x00000000b6027223 */ /* 0x002fc80000010803 */
[----:B------:R1:W-:Y:S01]  /*1b830*/  MUFU.EX2 R88, R2 ;  /* 0x0000000200587308 */ /* 0x0003e20000000800 */
[----:B--2---:R-:W-:Y:S01]  /*1b840*/  HMMA.16816.F32.BF16 R64, R8, R12, R60 ;  /* 0x0000000c0840723c */ /* 0x004fe2000004183c */
[----:B------:R-:W-:-:S07]  /*1b850*/  IMAD.MOV.U32 R182, RZ, RZ, R180 ;  /* 0x000000ffffb67224 */ /* 0x000fce00078e00b4 */
[----:B------:R-:W-:Y:S01]  /*1b860*/  HMMA.16816.F32.BF16 R48, R8, R14, R20 ;  /* 0x0000000e0830723c */ /* 0x000fe20000041814 */
[----:B------:R-:W2:Y:S01]  /*1b870*/  LDSM.16.MT88.4 R12, [R106+0x5800] ;  /* 0x005800006a0c783b */ /* 0x000ea20000004200 */
[----:B-1----:R-:W-:-:S04]  /*1b880*/  FFMA.FTZ R2, R252, R0, -R3 ;  /* 0x00000000fc027223 */ /* 0x002fc80000010803 */
[----:B------:R1:W2:Y:S02]  /*1b890*/  MUFU.EX2 R87, R2 ;  /* 0x0000000200577308 */ /* 0x0002a40000000800 */
[----:B---3--:R-:W-:Y:S01]  /*1b8a0*/  HMMA.16816.F32.BF16 R56, R8, R16, R56 ;  /* 0x000000100838723c */ /* 0x008fe20000041838 */
[----:B------:R-:W-:-:S07]  /*1b8b0*/  IMAD.MOV.U32 R180, RZ, RZ, R86 ;  /* 0x000000ffffb47224 */ /* 0x000fce00078e0056 */
[----:B------:R-:W-:Y:S01]  /*1b8c0*/  HMMA.16816.F32.BF16 R68, R8, R18, R68 ;  /* 0x000000120844723c */ /* 0x000fe20000041844 */
[----:B------:R-:W3:Y:S01]  /*1b8d0*/  LDSM.16.MT88.4 R16, [R160+0x10000] ;  /* 0x01000000a010783b */ /* 0x000ee20000004200 */
[----:B-1----:R-:W-:-:S04]  /*1b8e0*/  FFMA.FTZ R2, R242, R0, -R5 ;  /* 0x00000000f2027223 */ /* 0x002fc80000010805 */
[----:B------:R1:W-:Y:S02]  /*1b8f0*/  MUFU.EX2 R85, R2 ;  /* 0x0000000200557308 */ /* 0x0003e40000000800 */
[----:B-1----:R-:W-:-:S06]  /*1b900*/  FFMA.FTZ R2, R81, R0, -R5 ;  /* 0x0000000051027223 */ /* 0x002fcc0000010805 */
[----:B------:R1:W3:Y:S01]  /*1b910*/  MUFU.EX2 R86, R2 ;  /* 0x0000000200567308 */ /* 0x0002e20000000800 */
[----:B------:R-:W-:Y:S02]  /*1b920*/  MOV R81, R84 ;  /* 0x0000005400517202 */ /* 0x000fe40000000f00 */
[----:B------:R-:W-:Y:S02]  /*1b930*/  F2FP.BF16.F32.PACK_AB R8, R102, R99 ;  /* 0x000000636608723e */ /* 0x000fe400000010ff */
[----:B------:R-:W-:Y:S01]  /*1b940*/  F2FP.BF16.F32.PACK_AB R10, R100, R101 ;  /* 0x00000065640a723e */ /* 0x000fe200000010ff */
[----:B-1----:R-:W-:-:S04]  /*1b950*/  FFMA.FTZ R2, R78, R0, -R5 ;  /* 0x000000004e027223 */ /* 0x002fc80000010805 */
[----:B------:R1:W-:Y:S01]  /*1b960*/  MUFU.EX2 R84, R2 ;  /* 0x0000000200547308 */ /* 0x0003e20000000800 */
[----:B------:R-:W-:Y:S01]  /*1b970*/  IMAD.MOV.U32 R78, RZ, RZ, R83 ;  /* 0x000000ffff4e7224 */ /* 0x000fe200078e0053 */
[----:B------:R-:W-:Y:S02]  /*1b980*/  F2FP.BF16.F32.PACK_AB R9, R97, R98 ;  /* 0x000000626109723e */ /* 0x000fe400000010ff */
[----:B-----5:R-:W-:Y:S01]  /*1b990*/  F2FP.BF16.F32.PACK_AB R11, R95, R96 ;  /* 0x000000605f0b723e */ /* 0x020fe200000010ff */
[----:B-1----:R-:W-:Y:S01]  /*1b9a0*/  FFMA.FTZ R2, R4, R0, -R5 ;  /* 0x0000000004027223 */ /* 0x002fe20000010805 */
[----:B------:R-:W-:-:S03]  /*1b9b0*/  FADD.FTZ R4, R204, R6 ;  /* 0x00000006cc047221 */ /* 0x000fc60000010000 */
[----:B------:R1:W5:Y:S01]  /*1b9c0*/  MUFU.EX2 R83, R2 ;  /* 0x0000000200537308 */ /* 0x0003620000000800 */
[----:B------:R-:W-:Y:S01]  /*1b9d0*/  FADD.FTZ R4, R207, R4 ;  /* 0x00000004cf047221 */ /* 0x000fe20000010000 */
[----:B------:R-:W-:Y:S01]  /*1b9e0*/  FFMA.FTZ R6, R189, R0, -R3 ;  /* 0x00000000bd067223 */ /* 0x000fe20000010803 */
[----:B----4-:R-:W-:Y:S01]  /*1b9f0*/  HMMA.16816.F32.BF16 R60, R8, R24, R28 ;  /* 0x00000018083c723c */ /* 0x010fe2000004181c */
[----:B------:R-:W-:Y:S02]  /*1ba00*/  IMAD.MOV.U32 R189, RZ, RZ, R190 ;  /* 0x000000ffffbd7224 */ /* 0x000fe400078e00be */
[----:B------:R-:W-:Y:S01]  /*1ba10*/  FADD.FTZ R4, R206, R4 ;  /* 0x00000004ce047221 */ /* 0x000fe20000010000 */
[----:B------:R-:W-:Y:S02]  /*1ba20*/  IMAD.MOV.U32 R190, RZ, RZ, R188 ;  /* 0x000000ffffbe7224 */ /* 0x000fe400078e00bc */
[----:B-1----:R-:W-:-:S04]  /*1ba30*/  FADD.FTZ R2, R197, R194 ;  /* 0x000000c2c5027221 */ /* 0x002fc80000010000 */
[----:B------:R-:W-:Y:S01]  /*1ba40*/  FADD.FTZ R2, R196, R2 ;  /* 0x00000002c4027221 */ /* 0x000fe20000010000 */
[----:B------:R-:W-:Y:S01]  /*1ba50*/  HMMA.16816.F32.BF16 R20, R8, R26, R32 ;  /* 0x0000001a0814723c */ /* 0x000fe20000041820 */
[----:B------:R-:W-:Y:S02]  /*1ba60*/  MOV R188, R182 ;  /* 0x000000b600bc7202 */ /* 0x000fe40000000f00 */
[----:B------:R-:W-:Y:S01]  /*1ba70*/  FADD.FTZ R2, R203, R2 ;  /* 0x00000002cb027221 */ /* 0x000fe20000010000 */
[----:B------:R-:W-:Y:S02]  /*1ba80*/  IMAD.MOV.U32 R182, RZ, RZ, R179 ;  /* 0x000000ffffb67224 */ /* 0x000fe400078e00b3 */
[----:B------:R-:W-:Y:S01]  /*1ba90*/  FADD.FTZ R4, R210, R4 ;  /* 0x00000004d2047221 */ /* 0x000fe20000010000 */
[----:B------:R-:W-:Y:S02]  /*1baa0*/  IMAD.MOV.U32 R179, RZ, RZ, R178 ;  /* 0x000000ffffb37224 */ /* 0x000fe400078e00b2 */
[----:B------:R-:W-:Y:S01]  /*1bab0*/  FADD.FTZ R2, R75, R2 ;  /* 0x000000024b027221 */ /* 0x000fe20000010000 */
[----:B------:R-:W-:Y:S01]  /*1bac0*/  MOV R178, R164 ;  /* 0x000000a400b27202 */ /* 0x000fe20000000f00 */
[----:B------:R-:W-:-:S02]  /*1bad0*/  IMAD.MOV.U32 R164, RZ, RZ, R82 ;  /* 0x000000ffffa47224 */ /* 0x000fc400078e0052 */
[----:B------:R-:W-:Y:S01]  /*1bae0*/  FADD.FTZ R4, R205, R4 ;  /* 0x00000004cd047221 */ /* 0x000fe20000010000 */
[----:B------:R1:W-:Y:S01]  /*1baf0*/  MUFU.EX2 R82, R6 ;  /* 0x0000000600527308 */ /* 0x0003e20000000800 */
[----:B------:R-:W-:Y:S01]  /*1bb00*/  FADD.FTZ R2, R80, R2 ;  /* 0x0000000250027221 */ /* 0x000fe20000010000 */
[----:B------:R-:W-:Y:S01]  /*1bb10*/  HMMA.16816.F32.BF16 R28, R8, R36, R40 ;  /* 0x00000024081c723c */ /* 0x000fe20000041828 */
[----:B------:R-:W-:Y:S01]  /*1bb20*/  FADD.FTZ R4, R209, R4 ;  /* 0x00000004d1047221 */ /* 0x000fe20000010000 */
[----:B------:R-:W4:Y:S01]  /*1bb30*/  LDSM.16.MT88.4 R24, [R136+0x10000] ;  /* 0x010000008818783b */ /* 0x000f220000004200 */
[----:B------:R-:W-:-:S05]  /*1bb40*/  FADD.FTZ R2, R195, R2 ;  /* 0x00000002c3027221 */ /* 0x000fca0000010000 */
[----:B------:R-:W-:Y:S01]  /*1bb50*/  HMMA.16816.F32.BF16 R32, R8, R38, R44 ;  /* 0x000000260820723c */ /* 0x000fe2000004182c */
[----:B-1----:R-:W-:-:S07]  /*1bb60*/  FFMA.FTZ R6, R81, R0, -R3 ;  /* 0x0000000051067223 */ /* 0x002fce0000010803 */
[C---:B------:R-:W-:Y:S01]  /*1bb70*/  HMMA.16816.F32.BF16 R40, R8.reuse, R52, R56 ;  /* 0x000000340828723c */ /* 0x040fe20000041838 */
[----:B------:R-:W-:Y:S01]  /*1bb80*/  FADD.FTZ R4, R208, R4 ;  /* 0x00000004d0047221 */ /* 0x000fe20000010000 */
[----:B------:R-:W-:Y:S01]  /*1bb90*/  FADD.FTZ R2, R201, R2 ;  /* 0x00000002c9027221 */ /* 0x000fe20000010000 */
[----:B------:R1:W5:Y:S01]  /*1bba0*/  MUFU.EX2 R81, R6 ;  /* 0x0000000600517308 */ /* 0x0003620000000800 */
[----:B------:R-:W-:Y:S04]  /*1bbb0*/  LDSM.16.MT88.4 R36, [R7+0x6000] ;  /* 0x006000000724783b */ /* 0x000fe80000004200 */
[----:B------:R-:W-:Y:S01]  /*1bbc0*/  HMMA.16816.F32.BF16 R52, R8, R54, R68 ;  /* 0x000000360834723c */ /* 0x000fe20000041844 */
[----:B------:R-:W-:-:S07]  /*1bbd0*/  FADD.FTZ R4, R74, R4 ;  /* 0x000000044a047221 */ /* 0x000fce0000010000 */
[----:B--2---:R-:W-:Y:S01]  /*1bbe0*/  HMMA.16816.F32.BF16 R44, R8, R12, R64 ;  /* 0x0000000c082c723c */ /* 0x004fe20000041840 */
[----:B-1----:R-:W-:-:S07]  /*1bbf0*/  FFMA.FTZ R6, R189, R0, -R3 ;  /* 0x00000000bd067223 */ /* 0x002fce0000010803 */
[----:B------:R-:W-:Y:S01]  /*1bc00*/  HMMA.16816.F32.BF16 R48, R8, R14, R48 ;  /* 0x0000000e0830723c */ /* 0x000fe20000041830 */
[----:B------:R-:W-:Y:S01]  /*1bc10*/  F2FP.BF16.F32.PACK_AB R8, R94, R93 ;  /* 0x0000005d5e08723e */ /* 0x000fe200000010ff */
[----:B------:R1:W-:Y:S01]  /*1bc20*/  MUFU.EX2 R80, R6 ;  /* 0x0000000600507308 */ /* 0x0003e20000000800 */
[----:B------:R-:W-:Y:S01]  /*1bc30*/  F2FP.BF16.F32.PACK_AB R10, R91, R92 ;  /* 0x0000005c5b0a723e */ /* 0x000fe200000010ff */
[----:B------:R-:W-:Y:S01]  /*1bc40*/  FADD.FTZ R2, R73, R2 ;  /* 0x0000000249027221 */ /* 0x000fe20000010000 */
[----:B------:R-:W-:Y:S01]  /*1bc50*/  F2FP.BF16.F32.PACK_AB R9, R89, R90 ;  /* 0x0000005a5909723e */ /* 0x000fe200000010ff */
[----:B------:R-:W-:Y:S01]  /*1bc60*/  LDSM.16.MT88.4 R12, [R160+0x10800] ;  /* 0x01080000a00c783b */ /* 0x000fe20000004200 */
[----:B------:R-:W-:Y:S01]  /*1bc70*/  F2FP.BF16.F32.PACK_AB R11, R87, R88 ;  /* 0x00000058570b723e */ /* 0x000fe200000010ff */
[----:B------:R-:W-:-:S06]  /*1bc80*/  FADD.FTZ R2, R186, R2 ;  /* 0x00000002ba027221 */ /* 0x000fcc0000010000 */
[----:B---3--:R-:W-:Y:S01]  /*1bc90*/  HMMA.16816.F32.BF16 R60, R8, R16, R60 ;  /* 0x00000010083c723c */ /* 0x008fe2000004183c */
[----:B-1----:R-:W-:Y:S01]  /*1bca0*/  FFMA.FTZ R6, R190, R0, -R3 ;  /* 0x00000000be067223 */ /* 0x002fe20000010803 */
[----:B------:R-:W-:Y:S01]  /*1bcb0*/  MOV R190, R182 ;  /* 0x000000b600be7202 */ /* 0x000fe20000000f00 */
[----:B------:R-:W-:-:S05]  /*1bcc0*/  IMAD.MOV.U32 R182, RZ, RZ, R79 ;  /* 0x000000ffffb67224 */ /* 0x000fca00078e004f */
[----:B------:R-:W-:Y:S01]  /*1bcd0*/  HMMA.16816.F32.BF16 R56, R8, R18, R20 ;  /* 0x000000120838723c */ /* 0x000fe20000041814 */
[----:B------:R-:W1:Y:S01]  /*1bce0*/  LDSM.16.MT88.4 R16, [R106+0x6000] ;  /* 0x006000006a10783b */ /* 0x000e620000004200 */
[----:B------:R2:W3:Y:S01]  /*1bcf0*/  MUFU.EX2 R79, R6 ;  /* 0x00000006004f7308 */ /* 0x0004e20000000800 */
[----:B------:R-:W-:Y:S02]  /*1bd00*/  FADD.FTZ R2, R185, R2 ;  /* 0x00000002b9027221 */ /* 0x000fe40000010000 */
[----:B------:R-:W3:Y:S02]  /*1bd10*/  LDSM.16.MT88.4 R20, [R136+0x10800] ;  /* 0x010800008814783b */ /* 0x000ee40000004200 */
        /* <DEDUP_REMOVED lines=18> */
[----:B------:R-:W-:Y:S02]  /*1be40*/  IMAD.MOV.U32 R189, RZ, RZ, R188 ;  /* 0x000000ffffbd7224 */ /* 0x000fe400078e00bc */
[----:B------:R-:W-:Y:S01]  /*1be50*/  FADD.FTZ R2, R162, R2 ;  /* 0x00000002a2027221 */ /* 0x000fe20000010000 */
[----:B------:R-:W-:Y:S02]  /*1be60*/  IMAD.MOV.U32 R188, RZ, RZ, R173 ;  /* 0x000000ffffbc7224 */ /* 0x000fe400078e00ad */
[----:B------:R-:W-:Y:S01]  /*1be70*/  FADD.FTZ R4, R170, R4 ;  /* 0x00000004aa047221 */ /* 0x000fe20000010000 */
[----:B----4-:R-:W-:Y:S01]  /*1be80*/  HMMA.16816.F32.BF16 R64, R8, R24, R28 ;  /* 0x000000180840723c */ /* 0x010fe2000004181c */
[----:B------:R-:W-:Y:S01]  /*1be90*/  MOV R173, R72 ;  /* 0x0000004800ad7202 */ /* 0x000fe20000000f00 */
[----:B------:R-:W-:Y:S01]  /*1bea0*/  FADD.FTZ R2, R161, R2 ;  /* 0x00000002a1027221 */ /* 0x000fe20000010000 */
[----:B------:R-:W-:-:S05]  /*1beb0*/  FADD.FTZ R4, R167, R4 ;  /* 0x00000004a7047221 */ /* 0x000fca0000010000 */
        /* <DEDUP_REMOVED lines=8> */
[----:B------:R-:W-:Y:S01]  /*1bf40*/  HMMA.16816.F32.BF16 R32, R8, R26, R32 ;  /* 0x0000001a0820723c */ /* 0x000fe20000041820 */
[----:B------:R-:W-:Y:S01]  /*1bf50*/  FADD.FTZ R4, R156, R4 ;  /* 0x000000049c047221 */ /* 0x000fe20000010000 */
[----:B------:R-:W-:-:S06]  /*1bf60*/  FADD.FTZ R2, R146, R2 ;  /* 0x0000000292027221 */ /* 0x000fcc0000010000 */
[----:B------:R-:W-:Y:S01]  /*1bf70*/  HMMA.16816.F32.BF16 R68, R8, R36, R40 ;  /* 0x000000240844723c */ /* 0x000fe20000041828 */
[----:B------:R2:W4:Y:S01]  /*1bf80*/  MUFU.EX2 R77, R6 ;  /* 0x00000006004d7308 */ /* 0x0005220000000800 */
[----:B------:R-:W-:-:S06]  /*1bf90*/  FADD.FTZ R4, R153, R4 ;  /* 0x0000000499047221 */ /* 0x000fcc0000010000 */
[----:B------:R-:W-:Y:S01]  /*1bfa0*/  HMMA.16816.F32.BF16 R52, R8, R38, R52 ;  /* 0x000000260834723c */ /* 0x000fe20000041834 */
[----:B------:R-:W-:Y:S01]  /*1bfb0*/  F2FP.BF16.F32.PACK_AB R8, R86, R85 ;  /* 0x000000555608723e */ /* 0x000fe200000010ff */
[----:B------:R-:W-:Y:S01]  /*1bfc0*/  LDSM.16.MT88.4 R24, [R160+0x11000] ;  /* 0x01100000a018783b */ /* 0x000fe20000004200 */
[----:B-----5:R-:W-:Y:S02]  /*1bfd0*/  F2FP.BF16.F32.PACK_AB R10, R83, R84 ;  /* 0x00000054530a723e */ /* 0x020fe400000010ff */
[----:B------:R-:W-:Y:S01]  /*1bfe0*/  F2FP.BF16.F32.PACK_AB R9, R81, R82 ;  /* 0x000000525109723e */ /* 0x000fe200000010ff */
[----:B------:R-:W-:Y:S01]  /*1bff0*/  FADD.FTZ R2, R145, R2 ;  /* 0x0000000291027221 */ /* 0x000fe20000010000 */
[----:B---3--:R-:W-:Y:S01]  /*1c000*/  F2FP.BF16.F32.PACK_AB R11, R79, R80 ;  /* 0x000000504f0b723e */ /* 0x008fe200000010ff */
[----:B--2---:R-:W-:Y:S01]  /*1c010*/  FFMA.FTZ R6, R188, R0, -R5 ;  /* 0x00000000bc067223 */ /* 0x004fe20000010805 */
[----:B------:R-:W-:Y:S02]  /*1c020*/  IMAD.MOV.U32 R188, RZ, RZ, R182 ;  /* 0x000000ffffbc7224 */ /* 0x000fe400078e00b6 */
[----:B------:R-:W-:Y:S01]  /*1c030*/  FADD.FTZ R4, R142, R4 ;  /* 0x000000048e047221 */ /* 0x000fe20000010000 */
[----:B------:R-:W-:-:S02]  /*1c040*/  IMAD.MOV.U32 R182, RZ, RZ, R180 ;  /* 0x000000ffffb67224 */ /* 0x000fc400078e00b4 */
[C---:B------:R-:W-:Y:S01]  /*1c050*/  HMMA.16816.F32.BF16 R44, R8.reuse, R12, R60 ;  /* 0x0000000c082c723c */ /* 0x040fe2000004183c */
[----:B------:R-:W-:Y:S01]  /*1c060*/  MOV R180, R76 ;  /* 0x0000004c00b47202 */ /* 0x000fe20000000f00 */
[----:B------:R-:W-:Y:S01]  /*1c070*/  FADD.FTZ R2, R140, R2 ;  /* 0x000000028c027221 */ /* 0x000fe20000010000 */
[----:B------:R2:W-:Y:S01]  /*1c080*/  MUFU.EX2 R76, R6 ;  /* 0x00000006004c7308 */ /* 0x0005e20000000800 */
[----:B------:R-:W-:Y:S04]  /*1c090*/  LDSM.16.MT88.4 R160, [R160+0x11800] ;  /* 0x01180000a0a0783b */ /* 0x000fe80000004200 */
[----:B------:R-:W-:Y:S01]  /*1c0a0*/  HMMA.16816.F32.BF16 R36, R8, R14, R56 ;  /* 0x0000000e0824723c */ /* 0x000fe20000041838 */
[----:B------:R-:W3:Y:S01]  /*1c0b0*/  LDSM.16.MT88.4 R12, [R106+0x6800] ;  /* 0x006800006a0c783b */ /* 0x000ee20000004200 */
[----:B------:R-:W-:Y:S01]  /*1c0c0*/  FADD.FTZ R4, R143, R4 ;  /* 0x000000048f047221 */ /* 0x000fe20000010000 */
[----:B------:R-:W-:-:S05]  /*1c0d0*/  FADD.FTZ R2, R138, R2 ;  /* 0x000000028a027221 */ /* 0x000fca0000010000 */
[C---:B------:R-:W-:Y:S01]  /*1c0e0*/  HMMA.16816.F32.BF16 R48, R8.reuse, R20, R64 ;  /* 0x000000140830723c */ /* 0x040fe20000041840 */
[----:B--2---:R-:W-:Y:S01]  /*1c0f0*/  FFMA.FTZ R6, R251, R0, -R5 ;  /* 0x00000000fb067223 */ /* 0x004fe20000010805 */
[----:B------:R-:W-:Y:S01]  /*1c100*/  FADD.FTZ R4, R141, R4 ;  /* 0x000000048d047221 */ /* 0x000fe20000010000 */
[----:B------:R-:W-:Y:S02]  /*1c110*/  FADD.FTZ R2, R137, R2 ;  /* 0x0000000289027221 */ /* 0x000fe40000010000 */
[----:B------:R2:W5:Y:S03]  /*1c120*/  MUFU.EX2 R64, R6 ;  /* 0x0000000600407308 */ /* 0x0005660000000800 */
[----:B------:R-:W-:Y:S01]  /*1c130*/  HMMA.16816.F32.BF16 R40, R8, R22, R32 ;  /* 0x000000160828723c */ /* 0x000fe20000041820 */
[----:B------:R-:W5:Y:S01]  /*1c140*/  LDSM.16.MT88.4 R20, [R136+0x11000] ;  /* 0x011000008814783b */ /* 0x000f620000004200 */
[----:B------:R-:W-:Y:S01]  /*1c150*/  FADD.FTZ R4, R144, R4 ;  /* 0x0000000490047221 */ /* 0x000fe20000010000 */
[----:B------:R-:W-:-:S02]  /*1c160*/  FADD.FTZ R2, R139, R2 ;  /* 0x000000028b027221 */ /* 0x000fc40000010000 */
[----:B------:R-:W-:Y:S01]  /*1c170*/  LDSM.16.MT88.4 R136, [R136+0x11800] ;  /* 0x011800008888783b */ /* 0x000fe20000004200 */
[----:B------:R-:W-:Y:S01]  /*1c180*/  FADD.FTZ R4, R132, R4 ;  /* 0x0000000484047221 */ /* 0x000fe20000010000 */
[----:B------:R-:W-:Y:S01]  /*1c190*/  FADD.FTZ R2, R131, R2 ;  /* 0x0000000283027221 */ /* 0x000fe20000010000 */
[----:B--2---:R-:W-:-:S04]  /*1c1a0*/  FFMA.FTZ R6, R190, R0, -R3 ;  /* 0x00000000be067223 */ /* 0x004fc80000010803 */
[----:B------:R2:W-:Y:S01]  /*1c1b0*/  MUFU.EX2 R63, R6 ;  /* 0x00000006003f7308 */ /* 0x0005e20000000800 */
[----:B-1----:R-:W-:Y:S01]  /*1c1c0*/  HMMA.16816.F32.BF16 R32, R8, R16, R68 ;  /* 0x000000100820723c */ /* 0x002fe20000041844 */
[----:B------:R-:W-:Y:S01]  /*1c1d0*/  FADD.FTZ R4, R135, R4 ;  /* 0x0000000487047221 */ /* 0x000fe20000010000 */
[----:B------:R-:W-:-:S06]  /*1c1e0*/  FADD.FTZ R2, R130, R2 ;  /* 0x0000000282027221 */ /* 0x000fcc0000010000 */
[----:B------:R-:W-:Y:S01]  /*1c1f0*/  HMMA.16816.F32.BF16 R52, R8, R18, R52 ;  /* 0x000000120834723c */ /* 0x000fe20000041834 */
[----:B------:R-:W1:Y:S01]  /*1c200*/  LDSM.16.MT88.4 R16, [R7+0x7000] ;  /* 0x007000000710783b */ /* 0x000e620000004200 */
[----:B--2---:R-:W-:-:S04]  /*1c210*/  FFMA.FTZ R6, R188, R0, -R3 ;  /* 0x00000000bc067223 */ /* 0x004fc80000010803 */
[----:B------:R2:W5:Y:S01]  /*1c220*/  MUFU.EX2 R62, R6 ;  /* 0x00000006003e7308 */ /* 0x0005620000000800 */
        /* <DEDUP_REMOVED lines=11> */
[----:B------:R-:W-:Y:S01]  /*1c2e0*/  FADD.FTZ R2, R122, R2 ;  /* 0x000000027a027221 */ /* 0x000fe20000010000 */
[----:B---3--:R-:W-:Y:S02]  /*1c2f0*/  HMMA.16816.F32.BF16 R56, R8, R14, R28 ;  /* 0x0000000e0838723c */ /* 0x008fe4000004181c */
[----:B------:R-:W-:Y:S01]  /*1c300*/  FADD.FTZ R4, R126, R4 ;  /* 0x000000047e047221 */ /* 0x000fe20000010000 */
[----:B------:R-:W-:-:S03]  /*1c310*/  FADD.FTZ R2, R121, R2 ;  /* 0x0000000279027221 */ /* 0x000fc60000010000 */
[----:B------:R-:W-:Y:S02]  /*1c320*/  FADD.FTZ R4, R125, R4 ;  /* 0x000000047d047221 */ /* 0x000fe40000010000 */
[----:B------:R-:W-:Y:S01]  /*1c330*/  HMMA.16816.F32.BF16 R72, R8, R12, R72 ;  /* 0x0000000c0848723c */ /* 0x000fe20000041848 */
[--C-:B--2---:R-:W-:Y:S01]  /*1c340*/  FFMA.FTZ R6, R180, R0, -R5.reuse ;  /* 0x00000000b4067223 */ /* 0x104fe20000010805 */
[----:B----4-:R-:W-:Y:S01]  /*1c350*/  F2FP.BF16.F32.PACK_AB R8, R77, R78 ;  /* 0x0000004e4d08723e */ /* 0x010fe200000010ff */
[----:B------:R-:W-:Y:S01]  /*1c360*/  FADD.FTZ R2, R120, R2 ;  /* 0x0000000278027221 */ /* 0x000fe20000010000 */
[----:B-----5:R-:W-:Y:S01]  /*1c370*/  F2FP.BF16.F32.PACK_AB R10, R64, R76 ;  /* 0x0000004c400a723e */ /* 0x020fe200000010ff */
[----:B------:R2:W-:Y:S01]  /*1c380*/  MUFU.EX2 R30, R6 ;  /* 0x00000006001e7308 */ /* 0x0005e20000000800 */
[----:B------:R-:W-:Y:S02]  /*1c390*/  F2FP.BF16.F32.PACK_AB R9, R62, R63 ;  /* 0x0000003f3e09723e */ /* 0x000fe400000010ff */
[----:B-1----:R-:W-:Y:S01]  /*1c3a0*/  F2FP.BF16.F32.PACK_AB R11, R60, R61 ;  /* 0x0000003d3c0b723e */ /* 0x002fe200000010ff */
[----:B------:R-:W-:Y:S01]  /*1c3b0*/  FADD.FTZ R4, R116, R4 ;  /* 0x0000000474047221 */ /* 0x000fe20000010000 */
[----:B------:R-:W-:Y:S01]  /*1c3c0*/  FADD.FTZ R2, R115, R2 ;  /* 0x0000000273027221 */ /* 0x000fe20000010000 */
[----:B------:R-:W1:Y:S01]  /*1c3d0*/  LDSM.16.MT88.4 R12, [R106+0x7000] ;  /* 0x007000006a0c783b */ /* 0x000e620000004200 */
[----:B--2---:R-:W-:-:S04]  /*1c3e0*/  FFMA.FTZ R6, R178, R0, -R5 ;  /* 0x00000000b2067223 */ /* 0x004fc80000010805 */
[----:B------:R2:W3:Y:S01]  /*1c3f0*/  MUFU.EX2 R29, R6 ;  /* 0x00000006001d7308 */ /* 0x0004e20000000800 */
        /* <DEDUP_REMOVED lines=8> */
[----:B------:R-:W-:Y:S01]  /*1c480*/  HMMA.16816.F32.BF16 R32, R8, R16, R32 ;  /* 0x000000100820723c */ /* 0x000fe20000041820 */
[----:B------:R-:W-:Y:S01]  /*1c490*/  FADD.FTZ R4, R117, R4 ;  /* 0x0000000475047221 */ /* 0x000fe20000010000 */
[----:B------:R-:W-:Y:S01]  /*1c4a0*/  FADD.FTZ R2, R112, R2 ;  /* 0x0000000270027221 */ /* 0x000fe20000010000 */
[----:B--2---:R-:W-:-:S04]  /*1c4b0*/  FFMA.FTZ R5, R169, R0, -R3 ;  /* 0x00000000a9057223 */ /* 0x004fc80000010803 */
[----:B------:R2:W-:Y:S01]  /*1c4c0*/  MUFU.EX2 R20, R5 ;  /* 0x0000000500147308 */ /* 0x0005e20000000800 */
[----:B------:R-:W-:Y:S01]  /*1c4d0*/  FADD.FTZ R4, R108, R4 ;  /* 0x000000046c047221 */ /* 0x000fe20000010000 */
[----:B--2---:R-:W-:-:S06]  /*1c4e0*/  FFMA.FTZ R5, R166, R0, -R3 ;  /* 0x00000000a6057223 */ /* 0x004fcc0000010803 */
[----:B------:R2:W-:Y:S02]  /*1c4f0*/  MUFU.EX2 R17, R5 ;  /* 0x0000000500117308 */ /* 0x0005e40000000800 */
[-CC-:B--2---:R-:W-:Y:S01]  /*1c500*/  FFMA.FTZ R5, R164, R0.reuse, -R3.reuse ;  /* 0x00000000a4057223 */ /* 0x184fe20000010803 */
[----:B------:R-:W-:Y:S01]  /*1c510*/  FFMA.FTZ R3, R159, R0, -R3 ;  /* 0x000000009f037223 */ /* 0x000fe20000010803 */
[----:B------:R-:W-:Y:S01]  /*1c520*/  FADD.FTZ R0, R105, R2 ;  /* 0x0000000269007221 */ /* 0x000fe20000010000 */
[----:B------:R-:W-:-:S03]  /*1c530*/  FADD.FTZ R2, R110, R4 ;  /* 0x000000046e027221 */ /* 0x000fc60000010000 */
[----:B------:R-:W2:Y:S01]  /*1c540*/  MUFU.EX2 R28, R6 ;  /* 0x00000006001c7308 */ /* 0x000ea20000000800 */
        /* <DEDUP_REMOVED lines=22> */
[----:B------:R5:W-:Y:S01]  /*1c6b0*/  MUFU.EX2 R16, R5 ;  /* 0x0000000500107308 */ /* 0x000be20000000800 */
[----:B------:R-:W-:Y:S02]  /*1c6c0*/  FADD.FTZ R2, R85, R2 ;  /* 0x0000000255027221 */ /* 0x000fe40000010000 */
[----:B------:R-:W-:Y:S02]  /*1c6d0*/  FADD.FTZ R0, R82, R0 ;  /* 0x0000000052007221 */ /* 0x000fe40000010000 */
[----:B------:R-:W-:Y:S02]  /*1c6e0*/  FADD.FTZ R2, R86, R2 ;  /* 0x0000000256027221 */ /* 0x000fe40000010000 */
[----:B------:R-:W-:Y:S01]  /*1c6f0*/  FADD.FTZ R0, R81, R0 ;  /* 0x0000000051007221 */ /* 0x000fe20000010000 */
[----:B------:R-:W4:Y:S01]  /*1c700*/  S2R R180, SR_TID.X ;  /* 0x0000000000b47919 */ /* 0x000f220000002100 */
[----:B------:R-:W-:Y:S01]  /*1c710*/  FADD.FTZ R2, R84, R2 ;  /* 0x0000000254027221 */ /* 0x000fe20000010000 */
[----:B-----5:R-:W5:Y:S01]  /*1c720*/  LDSM.16.MT88.4 R4, [R106+0x7800] ;  /* 0x007800006a04783b */ /* 0x020f620000004200 */
[----:B------:R-:W-:-:S02]  /*1c730*/  FADD.FTZ R0, R80, R0 ;  /* 0x0000000050007221 */ /* 0x000fc40000010000 */
[----:B------:R-:W-:Y:S02]  /*1c740*/  FADD.FTZ R2, R83, R2 ;  /* 0x0000000253027221 */ /* 0x000fe40000010000 */
[----:B------:R-:W-:Y:S01]  /*1c750*/  FADD.FTZ R0, R79, R0 ;  /* 0x000000004f007221 */ /* 0x000fe20000010000 */
[----:B------:R-:W4:Y:S01]  /*1c760*/  MUFU.EX2 R3, R3 ;  /* 0x0000000300037308 */ /* 0x000f220000000800 */
[----:B------:R-:W-:Y:S02]  /*1c770*/  FADD.FTZ R2, R78, R2 ;  /* 0x000000024e027221 */ /* 0x000fe40000010000 */
[----:B------:R-:W-:Y:S01]  /*1c780*/  FADD.FTZ R0, R63, R0 ;  /* 0x000000003f007221 */ /* 0x000fe20000010000 */
[----:B------:R-:W-:Y:S01]  /*1c790*/  HMMA.16816.F32.BF16 R44, R8, R24, R44 ;  /* 0x00000018082c723c */ /* 0x000fe2000004182c */
[----:B------:R-:W-:Y:S02]  /*1c7a0*/  FADD.FTZ R2, R77, R2 ;  /* 0x000000024d027221 */ /* 0x000fe40000010000 */
[----:B------:R-:W-:-:S05]  /*1c7b0*/  FADD.FTZ R0, R62, R0 ;  /* 0x000000003e007221 */ /* 0x000fca0000010000 */
[----:B------:R-:W-:Y:S01]  /*1c7c0*/  HMMA.16816.F32.BF16 R36, R8, R26, R36 ;  /* 0x0000001a0824723c */ /* 0x000fe20000041824 */
[----:B------:R-:W-:Y:S01]  /*1c7d0*/  FADD.FTZ R2, R76, R2 ;  /* 0x000000024c027221 */ /* 0x000fe20000010000 */
[----:B------:R-:W-:-:S06]  /*1c7e0*/  FADD.FTZ R0, R61, R0 ;  /* 0x000000003d007221 */ /* 0x000fcc0000010000 */
[C---:B------:R-:W-:Y:S08]  /*1c7f0*/  HMMA.16816.F32.BF16 R40, R8.reuse, R22, R40 ;  /* 0x000000160828723c */ /* 0x040ff00000041828 */
[C---:B------:R-:W-:Y:S08]  /*1c800*/  HMMA.16816.F32.BF16 R24, R8.reuse, R18, R52 ;  /* 0x000000120818723c */ /* 0x040ff00000041834 */
[----:B-1----:R-:W-:Y:S01]  /*1c810*/  HMMA.16816.F32.BF16 R144, R8, R12, R72 ;  /* 0x0000000c0890723c */ /* 0x002fe20000041848 */
[----:B------:R-:W-:-:S07]  /*1c820*/  FADD.FTZ R2, R64, R2 ;  /* 0x0000000240027221 */ /* 0x000fce0000010000 */
[----:B------:R-:W-:Y:S01]  /*1c830*/  HMMA.16816.F32.BF16 R8, R8, R14, R56 ;  /* 0x0000000e0808723c */ /* 0x000fe20000041838 */
[----:B------:R-:W-:Y:S01]  /*1c840*/  FADD.FTZ R0, R60, R0 ;  /* 0x000000003c007221 */ /* 0x000fe20000010000 */
[----:B---3--:R-:W-:Y:S01]  /*1c850*/  F2FP.BF16.F32.PACK_AB R168, R29, R30 ;  /* 0x0000001e1da8723e */ /* 0x008fe200000010ff */
[----:B------:R-:W-:Y:S01]  /*1c860*/  FADD.FTZ R2, R30, R2 ;  /* 0x000000021e027221 */ /* 0x000fe20000010000 */
[----:B--2---:R-:W-:Y:S01]  /*1c870*/  F2FP.BF16.F32.PACK_AB R170, R21, R28 ;  /* 0x0000001c15aa723e */ /* 0x004fe200000010ff */
[----:B------:R-:W-:Y:S01]  /*1c880*/  FADD.FTZ R0, R20, R0 ;  /* 0x0000000014007221 */ /* 0x000fe20000010000 */
[----:B------:R-:W-:Y:S02]  /*1c890*/  F2FP.BF16.F32.PACK_AB R169, R17, R20 ;  /* 0x0000001411a9723e */ /* 0x000fe400000010ff */
[----:B----4-:R-:W-:Y:S01]  /*1c8a0*/  F2FP.BF16.F32.PACK_AB R171, R3, R16 ;  /* 0x0000001003ab723e */ /* 0x010fe200000010ff */
[----:B------:R-:W-:Y:S01]  /*1c8b0*/  FADD.FTZ R2, R29, R2 ;  /* 0x000000021d027221 */ /* 0x000fe20000010000 */
[----:B------:R-:W-:Y:S01]  /*1c8c0*/  FADD.FTZ R0, R17, R0 ;  /* 0x0000000011007221 */ /* 0x000fe20000010000 */
[----:B------:R-:W-:-:S02]  /*1c8d0*/  IMAD.SHL.U32 R240, R180, 0x8, RZ ;  /* 0x00000008b4f07824 */ /* 0x000fc400078e00ff */
[----:B------:R-:W-:Y:S01]  /*1c8e0*/  FADD.FTZ R2, R28, R2 ;  /* 0x000000021c027221 */ /* 0x000fe20000010000 */
[----:B------:R-:W-:Y:S01]  /*1c8f0*/  FADD.FTZ R0, R16, R0 ;  /* 0x0000000010007221 */ /* 0x000fe20000010000 */
[----:B------:R-:W-:Y:S01]  /*1c900*/  HMMA.16816.F32.BF16 R156, R168, R160, R44 ;  /* 0x000000a0a89c723c */ /* 0x000fe2000004182c */
[----:B------:R-:W-:Y:S01]  /*1c910*/  LOP3.LUT R228, R240, 0x38, RZ, 0xc0, !PT ;  /* 0x00000038f0e47812 */ /* 0x000fe200078ec0ff */
[----:B------:R-:W-:Y:S01]  /*1c920*/  FADD.FTZ R242, R21, R2 ;  /* 0x0000000215f27221 */ /* 0x000fe20000010000 */
[----:B------:R-:W-:-:S05]  /*1c930*/  FADD.FTZ R243, R3, R0 ;  /* 0x0000000003f37221 */ /* 0x000fca0000010000 */
[C---:B------:R-:W-:Y:S08]  /*1c940*/  HMMA.16816.F32.BF16 R132, R168.reuse, R136, R48 ;  /* 0x00000088a884723c */ /* 0x040ff00000041830 */
[C---:B------:R-:W-:Y:S08]  /*1c950*/  HMMA.16816.F32.BF16 R140, R168.reuse, R164, R32 ;  /* 0x000000a4a88c723c */ /* 0x040ff00000041820 */
[C---:B------:R-:W-:Y:S08]  /*1c960*/  HMMA.16816.F32.BF16 R160, R168.reuse, R162, R36 ;  /* 0x000000a2a8a0723c */ /* 0x040ff00000041824 */
[C---:B------:R-:W-:Y:S08]  /*1c970*/  HMMA.16816.F32.BF16 R136, R168.reuse, R138, R40 ;  /* 0x0000008aa888723c */ /* 0x040ff00000041828 */
[C---:B------:R-:W-:Y:S08]  /*1c980*/  HMMA.16816.F32.BF16 R164, R168.reuse, R166, R24 ;  /* 0x000000a6a8a4723c */ /* 0x040ff00000041818 */
[C---:B-----5:R-:W-:Y:S08]  /*1c990*/  HMMA.16816.F32.BF16 R144, R168.reuse, R4, R144 ;  /* 0x00000004a890723c */ /* 0x060ff00000041890 */
[----:B------:R-:W-:Y:S01]  /*1c9a0*/  HMMA.16816.F32.BF16 R168, R168, R6, R8 ;  /* 0x00000006a8a8723c */ /* 0x000fe20000041808 */
[----:B------:R-:W-:-:S04]  /*1c9b0*/  NOP ;  /* 0x0000000000007918 */ /* 0x000fc80000000000 */
[----:B------:R-:W-:-:S15]  /*1c9c0*/  @!P6 BRA `(.L_x_4603) ;  /* 0x00000074001ce947 */ /* 0x000fde0003800000 */
[----:B------:R-:W2:Y:S04]  /*1c9d0*/  LDL R179, [R1+0xfc] ;  /* 0x0000fc0001b37983 */ /* 0x000ea80000100800 */
[----:B------:R-:W3:Y:S04]  /*1c9e0*/  LDL.LU R178, [R1+0xf8] ;  /* 0x0000f80001b27983 */ /* 0x000ee80000300800 */
[----:B------:R-:W4:Y:S01]  /*1c9f0*/  LDL.LU R173, [R1+0xf0] ;  /* 0x0000f00001ad7983 */ /* 0x000f220000300800 */
[----:B------:R-:W-:Y:S01]  /*1ca00*/  SHF.R.U32.HI R182, RZ, 0x2, R180 ;  /* 0x00000002ffb67819 */ /* 0x000fe200000116b4 */
[----:B------:R-:W-:Y:S01]  /*1ca10*/  IMAD.SHL.U32 R180, R180, 0x2, RZ ;  /* 0x00000002b4b47824 */ /* 0x000fe200078e00ff */
[----:B------:R-:W-:Y:S01]  /*1ca20*/  LOP3.LUT R229, R229, 0x1f0, RZ, 0xc0, !PT ;  /* 0x000001f0e5e57812 */ /* 0x000fe200078ec0ff */
[----:B------:R-:W1:Y:S01]  /*1ca30*/  S2R R188, SR_CTAID.X ;  /* 0x0000000000bc7919 */ /* 0x000e620000002500 */
[----:B------:R-:W-:Y:S01]  /*1ca40*/  LOP3.LUT R182, R182, 0x7, RZ, 0xc0, !PT ;  /* 0x00000007b6b67812 */ /* 0x000fe200078ec0ff */
[----:B------:R-:W-:Y:S01]  /*1ca50*/  IMAD.MOV.U32 R152, RZ, RZ, R150 ;  /* 0x000000ffff987224 */ /* 0x000fe200078e0096 */
[----:B------:R-:W-:-:S02]  /*1ca60*/  LOP3.LUT R180, R180, 0x6, RZ, 0xc0, !PT ;  /* 0x00000006b4b47812 */ /* 0x000fc400078ec0ff */
[----:B------:R-:W-:-:S04]  /*1ca70*/  ISETP.NE.U32.AND P0, PT, R248, RZ, PT ;  /* 0x000000fff800720c */ /* 0x000fc80003f05070 */
[----:B------:R-:W-:Y:S01]  /*1ca80*/  ISETP.NE.AND.EX P5, PT, R249, RZ, PT, P0 ;  /* 0x000000fff900720c */ /* 0x000fe20003fa5300 */
[----:B-1----:R-:W-:Y:S02]  /*1ca90*/  IMAD R0, R188, 0x40, R151 ;  /* 0x00000040bc007824 */ /* 0x002fe400078e0297 */
[----:B------:R-:W-:-:S03]  /*1caa0*/  IMAD.MOV.U32 R151, RZ, RZ, R149 ;  /* 0x000000ffff977224 */ /* 0x000fc600078e0095 */
[----:B------:R-:W-:-:S04]  /*1cab0*/  IADD3 R0, PT, PT, R182, R0, R229 ;  /* 0x00000000b6007210 */ /* 0x000fc80007ffe0e5 */
[----:B--2---:R-:W-:Y:S01]  /*1cac0*/  IADD3 R0, PT, PT, -R180, R0, -R179 ;  /* 0x00000000b4007210 */ /* 0x004fe20007ffe9b3 */
[----:B---3--:R-:W-:-:S04]  /*1cad0*/  IMAD.MOV.U32 R233, RZ, RZ, R178 ;  /* 0x000000ffffe97224 */ /* 0x008fc800078e00b2 */
[C---:B----4-:R-:W-:Y:S02]  /*1cae0*/  IMAD R0, R173.reuse, -0x100, R0 ;  /* 0xffffff00ad007824 */ /* 0x050fe400078e0200 */
[----:B------:R-:W-:Y:S02]  /*1caf0*/  VIADD R241, R173, 0xfffffffe ;  /* 0xfffffffeadf17836 */ /* 0x000fe40000000000 */
[----:B------:R-:W-:-:S07]  /*1cb00*/  VIADD R232, R0, 0x208 ;  /* 0x0000020800e87836 */ /* 0x000fce0000000000 */
.L_x_4610:
        /* <DEDUP_REMOVED lines=11> */
[----:B-1----:R-:W-:Y:S05]  /*1cbc0*/  IMAD.SHL.U32 R240, R150, 0x8, RZ ;  /* 0x0000000896f07824 */ /* 0x002fea00078e00ff */
[C---:B------:R-:W-:Y:S01]  /*1cbd0*/  LOP3.LUT R15, R240.reuse, 0x1c0, RZ, 0xc0, !PT ;  /* 0x000001c0f00f7812 */ /* 0x040fe200078ec0ff */
[----:B------:R-:W-:Y:S01]  /*1cbe0*/  BSSY.RECONVERGENT B0, `(.L_x_4604) ;  /* 0x0000050000007945 */ /* 0x000fe20003800200 */
[----:B------:R-:W-:Y:S05]  /*1cbf0*/  LOP3.LUT R228, R240, 0x38, RZ, 0xc0, !PT ;  /* 0x00000038f0e47812 */ /* 0x000fea00078ec0ff */
        /* <DEDUP_REMOVED lines=78> */
.L_x_4605:
[----:B------:R-:W-:Y:S05]  /*1d0e0*/  BSYNC.RECONVERGENT B0 ;  /* 0x0000000000007941 */ /* 0x000fea0003800200 */
.L_x_4604:
[----:B------:R-:W1:Y:S01]  /*1d0f0*/  S2UR UR4, SR_CgaCtaId ;  /* 0x00000000000479c3 */ /* 0x000e620000008800 */
[----:B------:R-:W-:Y:S01]  /*1d100*/  ISETP.GE.AND P1, PT, R228, R250, PT ;  /* 0x000000fae400720c */ /* 0x000fe20003f26270 */
[----:B------:R-:W-:Y:S01]  /*1d110*/  UMOV UR5, 0x400 ;  /* 0x0000040000057882 */ /* 0x000fe20000000000 */
[----:B------:R-:W-:Y:S01]  /*1d120*/  LOP3.LUT R3, R15, 0x38, R150, 0xf8, !PT ;  /* 0x000000380f037812 */ /* 0x000fe200078ef896 */
[----:B------:R-:W-:Y:S01]  /*1d130*/  IMAD.SHL.U32 R12, R236, 0x20, RZ ;  /* 0x00000020ec0c7824 */ /* 0x000fe200078e00ff */
[----:B------:R-:W-:Y:S01]  /*1d140*/  LOP3.LUT R4, R240, 0x1e00, RZ, 0xc0, !PT ;  /* 0x00001e00f0047812 */ /* 0x000fe200078ec0ff */
[----:B------:R-:W-:Y:S01]  /*1d150*/  IMAD.SHL.U32 R230, R150, 0x20, RZ ;  /* 0x0000002096e67824 */ /* 0x000fe200078e00ff */
[----:B------:R-:W-:Y:S01]  /*1d160*/  LOP3.LUT R3, R3, R228, RZ, 0x3c, !PT ;  /* 0x000000e403037212 */ /* 0x000fe200078e3cff */
[----:B------:R-:W-:Y:S01]  /*1d170*/  IMAD.MOV.U32 R224, RZ, RZ, 0x40 ;  /* 0x00000040ffe07424 */ /* 0x000fe200078e00ff */
[----:B------:R-:W-:Y:S01]  /*1d180*/  LOP3.LUT R172, R2, 0x1c0, RZ, 0xc0, !PT ;  /* 0x000001c002ac7812 */ /* 0x000fe200078ec0ff */
[----:B------:R-:W-:Y:S01]  /*1d190*/  BSSY.RECONVERGENT B1, `(.L_x_4606) ;  /* 0x0000268000017945 */ /* 0x000fe20003800200 */
[----:B------:R-:W-:Y:S02]  /*1d1a0*/  LOP3.LUT R231, R3, R4, RZ, 0xfc, !PT ;  /* 0x0000000403e77212 */ /* 0x000fe400078efcff */
[----:B------:R-:W-:Y:S01]  /*1d1b0*/  IADD3 R4, P0, PT, R12, R247, RZ ;  /* 0x000000f70c047210 */ /* 0x000fe20007f1e0ff */
[----:B------:R-:W-:Y:S01]  /*1d1c0*/  @!P1 IMAD.MOV.U32 R6, RZ, RZ, R247 ;  /* 0x000000ffff069224 */ /* 0x000fe200078e00f7 */
[C---:B------:R-:W-:Y:S01]  /*1d1d0*/  @!P1 R2UR UR30, R16.reuse ;  /* 0x00000000101e92ca */ /* 0x040fe200000e0000 */
[--C-:B------:R-:W-:Y:S01]  /*1d1e0*/  @!P1 IMAD.MOV.U32 R7, RZ, RZ, R246.reuse ;  /* 0x000000ffff079224 */ /* 0x100fe200078e00f6 */
[C---:B------:R-:W-:Y:S02]  /*1d1f0*/  @!P1 R2UR UR31, R17.reuse ;  /* 0x00000000111f92ca */ /* 0x040fe400000e0000 */
[----:B------:R-:W-:Y:S02]  /*1d200*/  @!P1 R2UR UR28, R16 ;  /* 0x00000000101c92ca */ /* 0x000fe400000e0000 */
[C---:B------:R-:W-:Y:S02]  /*1d210*/  @!P1 R2UR UR29, R17.reuse ;  /* 0x00000000111d92ca */ /* 0x040fe400000e0000 */
[----:B------:R-:W-:Y:S01]  /*1d220*/  SHF.L.U64.HI R3, R236, 0x5, R237 ;  /* 0x00000005ec037819 */ /* 0x000fe200000102ed */
[----:B-1----:R-:W-:Y:S01]  /*1d230*/  ULEA UR8, UR4, UR5, 0x18 ;  /* 0x0000000504087291 */ /* 0x002fe2000f8ec0ff */
[----:B------:R-:W-:Y:S02]  /*1d240*/  @!P1 R2UR UR26, R16 ;  /* 0x00000000101a92ca */ /* 0x000fe400000e0000 */
[----:B------:R-:W-:Y:S01]  /*1d250*/  @!P1 R2UR UR27, R17 ;  /* 0x00000000111b92ca */ /* 0x000fe200000e0000 */
[----:B------:R-:W-:Y:S01]  /*1d260*/  IMAD.X R5, R3, 0x1, R246, P0 ;  /* 0x0000000103057824 */ /* 0x000fe200000e06f6 */
[-C--:B------:R-:W-:Y:S02]  /*1d270*/  IADD3 R8, P0, PT, R4, R12.reuse, RZ ;  /* 0x0000000c04087210 */ /* 0x080fe40007f1e0ff */
[----:B------:R-:W-:Y:S02]  /*1d280*/  LEA R231, R231, UR8, 0x1 ;  /* 0x00000008e7e77c11 */ /* 0x000fe4000f8e08ff */
[----:B------:R-:W-:Y:S01]  /*1d290*/  @!P1 R2UR UR24, R16 ;  /* 0x00000000101892ca */ /* 0x000fe200000e0000 */
[--C-:B------:R-:W-:Y:S01]  /*1d2a0*/  IMAD.X R9, R5, 0x1, R3.reuse, P0 ;  /* 0x0000000105097824 */ /* 0x100fe200000e0603 */
[C---:B------:R-:W-:Y:S01]  /*1d2b0*/  @!P1 R2UR UR25, R17.reuse ;  /* 0x00000000111992ca */ /* 0x040fe200000e0000 */
[----:B------:R-:W-:Y:S01]  /*1d2c0*/  @!PT LDS RZ, [RZ] ;  /* 0x00000000fffff984 */ /* 0x000fe20000000800 */
[----:B------:R-:W-:Y:S01]  /*1d2d0*/  @!PT LDS RZ, [RZ] ;  /* 0x00000000fffff984 */ /* 0x000fe20000000800 */
[----:B------:R-:W-:Y:S01]  /*1d2e0*/  @!PT LDS RZ, [RZ] ;  /* 0x00000000fffff984 */ /* 0x000fe20000000800 */
[----:B------:R1:W-:Y:S01]  /*1d2f0*/  @!P1 LDGSTS.E.BYPASS.LTC128B.128 [R231+0xa000], desc[UR30][R6.64] ;  /* 0x0a00000006e79fae */ /* 0x0003e2000b981a1e */
[-C--:B------:R-:W-:Y:S02]  /*1d300*/  IADD3 R10, P0, PT, R8, R12.reuse, RZ ;  /* 0x0000000c080a7210 */ /* 0x080fe40007f1e0ff */
[C---:B------:R-:W-:Y:S02]  /*1d310*/  @!P1 R2UR UR22, R16.reuse ;  /* 0x00000000101692ca */ /* 0x040fe400000e0000 */
[----:B------:R-:W-:Y:S01]  /*1d320*/  @P1 STS.128 [R231+0xa000], RZ ;  /* 0x00a000ffe7001388 */ /* 0x000fe20000000c00 */
[----:B------:R-:W-:Y:S01]  /*1d330*/  @!P1 R2UR UR23, R17 ;  /* 0x00000000111792ca */ /* 0x000fe200000e0000 */
[--C-:B------:R-:W-:Y:S01]  /*1d340*/  IMAD.X R11, R9, 0x1, R3.reuse, P0 ;  /* 0x00000001090b7824 */ /* 0x100fe200000e0603 */
        /* <DEDUP_REMOVED lines=18> */
[----:B------:R-:W-:Y:S02]  /*1d470*/  @!P1 R2UR UR12, R16 ;  /* 0x00000000100c92ca */ /* 0x000fe400000e0000 */
[----:B------:R-:W-:Y:S01]  /*1d480*/  @!PT LDS RZ, [RZ] ;  /* 0x00000000fffff984 */ /* 0x000fe20000000800 */
[----:B------:R-:W-:Y:S01]  /*1d490*/  @!PT LDS RZ, [RZ] ;  /* 0x00000000fffff984 */ /* 0x000fe20000000800 */
[----:B------:R-:W-:Y:S01]  /*1d4a0*/  @!PT LDS RZ, [RZ] ;  /* 0x00000000fffff984 */ /* 0x000fe20000000800 */
[----:B------:R3:W-:Y:S01]  /*1d4b0*/  @!P1 LDGSTS.E.BYPASS.LTC128B.128 [R231+0xb800], desc[UR24][R10.64] ;  /* 0x0b8000000ae79fae */ /* 0x0007e2000b981a18 */
[C---:B------:R-:W-:Y:S02]  /*1d4c0*/  @!P1 R2UR UR13, R17.reuse ;  /* 0x00000000110d92ca */ /* 0x040fe400000e0000 */
[-C--:B-1----:R-:W-:Y:S02]  /*1d4d0*/  IADD3 R6, P0, PT, R10, R12.reuse, RZ ;  /* 0x0000000c0a067210 */ /* 0x082fe40007f1e0ff */
[----:B------:R-:W-:Y:S01]  /*1d4e0*/  @P1 STS.128 [R231+0xb800], RZ ;  /* 0x00b800ffe7001388 */ /* 0x000fe20000000c00 */
[C---:B------:R-:W-:Y:S02]  /*1d4f0*/  @!P1 R2UR UR10, R16.reuse ;  /* 0x00000000100a92ca */ /* 0x040fe400000e0000 */
[----:B------:R-:W-:Y:S01]  /*1d500*/  @!P1 R2UR UR11, R17 ;  /* 0x00000000110b92ca */ /* 0x000fe200000e0000 */
[--C-:B------:R-:W-:Y:S01]  /*1d510*/  IMAD.X R7, R11, 0x1, R3.reuse, P0 ;  /* 0x000000010b077824 */ /* 0x100fe200000e0603 */
[----:B------:R-:W-:Y:S02]  /*1d520*/  @!P1 R2UR UR38, R16 ;  /* 0x00000000102692ca */ /* 0x000fe400000e0000 */
[-C--:B--2---:R-:W-:Y:S02]  /*1d530*/  IADD3 R4, P0, PT, R6, R12.reuse, RZ ;  /* 0x0000000c06047210 */ /* 0x084fe40007f1e0ff */
[----:B------:R-:W-:Y:S01]  /*1d540*/  @!PT LDS RZ, [RZ] ;  /* 0x00000000fffff984 */ /* 0x000fe20000000800 */
[----:B------:R-:W-:Y:S01]  /*1d550*/  @!PT LDS RZ, [RZ] ;  /* 0x00000000fffff984 */ /* 0x000fe20000000800 */
[----:B------:R-:W-:Y:S01]  /*1d560*/  @!PT LDS RZ, [RZ] ;  /* 0x00000000fffff984 */ /* 0x000fe20000000800 */
[----:B------:R1:W-:Y:S01]  /*1d570*/  @!P1 LDGSTS.E.BYPASS.LTC128B.128 [R231+0xc000], desc[UR22][R6.64] ;  /* 0x0c00000006e79fae */ /* 0x0003e2000b981a16 */
[----:B------:R-:W-:Y:S02]  /*1d580*/  @!P1 R2UR UR39, R17 ;  /* 0x00000000112792ca */ /* 0x000fe400000e0000 */
        /* <DEDUP_REMOVED lines=12> */
[-C--:B---3--:R-:W-:Y:S02]  /*1d650*/  IADD3 R10, P0, PT, R4, R12.reuse, RZ ;  /* 0x0000000c040a7210 */ /* 0x088fe40007f1e0ff */
        /* <DEDUP_REMOVED lines=12> */
[--C-:B------:R-:W-:Y:S01]  /*1d720*/  LOP3.LUT R172, R172, 0x8, R150.reuse, 0xf8, !PT ;  /* 0x00000008acac7812 */ /* 0x100fe200078ef896 */
[--C-:B------:R-:W-:Y:S03]  /*1d730*/  IMAD.X R7, R9, 0x1, R3.reuse, P0 ;  /* 0x0000000109077824 */ /* 0x100fe600000e0603 */
[----:B------:R-:W-:Y:S01]  /*1d740*/  @!PT LDS RZ, [RZ] ;  /* 0x00000000fffff984 */ /* 0x000fe20000000800 */
[----:B------:R-:W-:Y:S01]  /*1d750*/  @!PT LDS RZ, [RZ] ;  /* 0x00000000fffff984 */ /* 0x000fe20000000800 */
[----:B------:R-:W-:Y:S01]  /*1d760*/  @!PT LDS RZ, [RZ] ;  /* 0x00000000fffff984 */ /* 0x000fe20000000800 */
[----:B------:R1:W-:Y:S01]  /*1d770*/  @!P1 LDGSTS.E.BYPASS.LTC128B.128 [R231+0xd800], desc[UR16][R8.64] ;  /* 0x0d80000008e79fae */ /* 0x0003e2000b981a10 */
[----:B------:R-:W-:Y:S02]  /*1d780*/  LOP3.LUT R0, R2, 0x400, RZ, 0xc0, !PT ;  /* 0x0000040002007812 */ /* 0x000fe400078ec0ff */
[----:B--2---:R-:W-:Y:S02]  /*1d790*/  IADD3 R4, P0, PT, R6, R12, RZ ;  /* 0x0000000c06047210 */ /* 0x004fe40007f1e0ff */
[----:B------:R-:W-:Y:S01]  /*1d7a0*/  @P1 STS.128 [R231+0xd800], RZ ;  /* 0x00d800ffe7001388 */ /* 0x000fe20000000c00 */
[-C--:B------:R-:W-:Y:S02]  /*1d7b0*/  LOP3.LUT R172, R172, R228.reuse, RZ, 0x3c, !PT ;  /* 0x000000e4acac7212 */ /* 0x080fe400078e3cff */
[----:B------:R-:W-:Y:S02]  /*1d7c0*/  SHF.R.U32.HI R229, RZ, 0x1, R150 ;  /* 0x00000001ffe57819 */ /* 0x000fe40000011696 */
[----:B------:R-:W-:Y:S01]  /*1d7d0*/  @!PT LDS RZ, [RZ] ;  /* 0x00000000fffff984 */ /* 0x000fe20000000800 */
[----:B------:R-:W-:Y:S01]  /*1d7e0*/  @!PT LDS RZ, [RZ] ;  /* 0x00000000fffff984 */ /* 0x000fe20000000800 */
[----:B------:R-:W-:Y:S01]  /*1d7f0*/  @!PT LDS RZ, [RZ] ;  /* 0x00000000fffff984 */ /* 0x000fe20000000800 */
[----:B------:R2:W-:Y:S01]  /*1d800*/  @!P1 LDGSTS.E.BYPASS.LTC128B.128 [R231+0xe000], desc[UR14][R6.64] ;  /* 0x0e00000006e79fae */ /* 0x0005e2000b981a0e */
[--C-:B------:R-:W-:Y:S01]  /*1d810*/  IMAD.X R5, R7, 0x1, R3.reuse, P0 ;  /* 0x0000000107057824 */ /* 0x100fe200000e0603 */
[----:B------:R-:W-:Y:S01]  /*1d820*/  LOP3.LUT R230, R230, 0x7c00, RZ, 0xc0, !PT ;  /* 0x00007c00e6e67812 */ /* 0x000fe200078ec0ff */
[----:B------:R-:W-:Y:S02]  /*1d830*/  IMAD R172, R172, 0x2, R0 ;  /* 0x00000002acac7824 */ /* 0x000fe400078e0200 */
[----:B------:R-:W-:Y:S01]  /*1d840*/  @P1 STS.128 [R231+0xe000], RZ ;  /* 0x00e000ffe7001388 */ /* 0x000fe20000000c00 */
[----:B------:R-:W-:Y:S02]  /*1d850*/  LOP3.LUT R0, R229, 0x8, RZ, 0xc0, !PT ;  /* 0x00000008e5007812 */ /* 0x000fe400078ec0ff */
[----:B------:R-:W-:Y:S02]  /*1d860*/  LOP3.LUT P2, RZ, R150, 0x4, RZ, 0xc0, !PT ;  /* 0x0000000496ff7812 */ /* 0x000fe4000784c0ff */
[----:B------:R-:W-:Y:S01]  /*1d870*/  @!PT LDS RZ, [RZ] ;  /* 0x00000000fffff984 */ /* 0x000fe20000000800 */
[----:B------:R-:W-:Y:S01]  /*1d880*/  @!PT LDS RZ, [RZ] ;  /* 0x00000000fffff984 */ /* 0x000fe20000000800 */
[----:B------:R-:W-:Y:S01]  /*1d890*/  @!PT LDS RZ, [RZ] ;  /* 0x00000000fffff984 */ /* 0x000fe20000000800 */
[----:B------:R3:W-:Y:S01]  /*1d8a0*/  @!P1 LDGSTS.E.BYPASS.LTC128B.128 [R231+0xe800], desc[UR12][R4.64] ;  /* 0x0e80000004e79fae */ /* 0x0007e2000b981a0c */
[--C-:B------:R-:W-:Y:S02]  /*1d8b0*/  LOP3.LUT R0, R0, 0x1c0, R2.reuse, 0xf8, !PT ;  /* 0x000001c000007812 */ /* 0x100fe400078ef802 */
[----:B------:R-:W-:Y:S02]  /*1d8c0*/  LOP3.LUT R2, R230, 0x200, R2, 0xf8, !PT ;  /* 0x00000200e6027812 */ /* 0x000fe400078ef802 */
[----:B------:R-:W-:Y:S01]  /*1d8d0*/  @P1 STS.128 [R231+0xe800], RZ ;  /* 0x00e800ffe7001388 */ /* 0x000fe20000000c00 */
[----:B------:R-:W-:Y:S02]  /*1d8e0*/  LOP3.LUT R153, R0, R228, RZ, 0x3c, !PT ;  /* 0x000000e400997212 */ /* 0x000fe400078e3cff */
[----:B------:R-:W-:Y:S02]  /*1d8f0*/  SEL R224, R224, 0xffffffc0, !P2 ;  /* 0xffffffc0e0e07807 */ /* 0x000fe40005000000 */
[----:B------:R-:W-:Y:S01]  /*1d900*/  LOP3.LUT R0, R2, R153, RZ, 0xfc, !PT ;  /* 0x0000009902007212 */ /* 0x000fe200078efcff */
[----:B------:R-:W-:Y:S01]  /*1d910*/  IMAD.MOV.U32 R2, RZ, RZ, 0x20 ;  /* 0x00000020ff027424 */ /* 0x000fe200078e00ff */
[-C--:B-1----:R-:W-:Y:S02]  /*1d920*/  IADD3 R8, P0, PT, R4, R12.reuse, RZ ;  /* 0x0000000c04087210 */ /* 0x082fe40007f1e0ff */
[----:B------:R-:W-:Y:S03]  /*1d930*/  LEA R149, R0, UR8, 0x1 ;  /* 0x0000000800957c11 */ /* 0x000fe6000f8e08ff */
        /* <DEDUP_REMOVED lines=29> */
[----:B------:R-:W-:Y:S04]  /*1db10*/  @!P1 IADD3 R8, P0, PT, R4, R12, RZ ;  /* 0x0000000c04089210 */ /* 0x000fe80007f1e0ff */
[----:B------:R-:W-:Y:S01]  /*1db20*/  @!PT LDS RZ, [RZ] ;  /* 0x00000000fffff984 */ /* 0x000fe20000000800 */
[----:B------:R-:W-:Y:S01]  /*1db30*/  @!PT LDS RZ, [RZ] ;  /* 0x00000000fffff984 */ /* 0x000fe20000000800 */
[----:B------:R-:W-:Y:S01]  /*1db40*/  @!PT LDS RZ, [RZ] ;  /* 0x00000000fffff984 */ /* 0x000fe20000000800 */
[----:B------:R-:W-:Y:S01]  /*1db50*/  @!P1 LDGSTS.E.BYPASS.LTC128B.128 [R231+0x11000], desc[UR32][R4.64] ;  /* 0x1100000004e79fae */ /* 0x000fe2000b981a20 */
[----:B------:R-:W-:Y:S01]  /*1db60*/  @!P1 IMAD.X R9, R5, 0x1, R3, P0 ;  /* 0x0000000105099824 */ /* 0x000fe200000e0603 */
[----:B------:R-:W-:Y:S03]  /*1db70*/  LOP3.LUT P0, RZ, R150, 0x2, RZ, 0xc0, !PT ;  /* 0x0000000296ff7812 */ /* 0x000fe6000780c0ff */
[----:B------:R-:W-:Y:S01]  /*1db80*/  @P1 STS.128 [R231+0x11000], RZ ;  /* 0x011000ffe7001388 */ /* 0x000fe20000000c00 */
[----:B------:R-:W-:Y:S01]  /*1db90*/  VIADD R3, R172, UR8 ;  /* 0x00000008ac037c36 */ /* 0x000fe20008000000 */
[----:B------:R-:W-:Y:S03]  /*1dba0*/  SEL R2, R2, 0xffffffe0, !P0 ;  /* 0xffffffe002027807 */ /* 0x000fe60004000000 */
[----:B------:R-:W-:Y:S01]  /*1dbb0*/  @!PT LDS RZ, [RZ] ;  /* 0x00000000fffff984 */ /* 0x000fe20000000800 */
[----:B------:R-:W-:Y:S01]  /*1dbc0*/  @!PT LDS RZ, [RZ] ;  /* 0x00000000fffff984 */ /* 0x000fe20000000800 */
[----:B------:R-:W-:Y:S01]  /*1dbd0*/  @!PT LDS RZ, [RZ] ;  /* 0x00000000fffff984 */ /* 0x000fe20000000800 */
[----:B------:R1:W-:Y:S01]  /*1dbe0*/  @!P1 LDGSTS.E.BYPASS.LTC128B.128 [R231+0x11800], desc[UR4][R8.64] ;  /* 0x1180000008e79fae */ /* 0x0003e2000b981a04 */
[----:B------:R-:W-:Y:S04]  /*1dbf0*/  ISETP.NE.AND P0, PT, R241, RZ, PT ;  /* 0x000000fff100720c */ /* 0x000fe80003f05270 */
[----:B------:R-:W-:Y:S01]  /*1dc00*/  @P1 STS.128 [R231+0x11800], RZ ;  /* 0x011800ffe7001388 */ /* 0x000fe20000000c00 */
[--C-:B------:R-:W-:Y:S02]  /*1dc10*/  IMAD.IADD R176, R149, 0x1, R2.reuse ;  /* 0x0000000195b07824 */ /* 0x100fe400078e0202 */
[----:B------:R-:W-:Y:S02]  /*1dc20*/  IMAD.IADD R0, R3, 0x1, R2 ;  /* 0x0000000103007824 */ /* 0x000fe400078e0202 */
[----:B------:R2:W-:Y:S05]  /*1dc30*/  LDSM.16.M88.4 R128, [R149] ;  /* 0x000000009580783b */ /* 0x0005ea0000000200 */
[----:B------:R-:W-:Y:S05]  /*1dc40*/  LDSM.16.M88.4 R16, [R172+UR8+0x2800] ;  /* 0x00280008ac10783b */ /* 0x000fea0008000200 */
[----:B------:R-:W-:Y:S05]  /*1dc50*/  LDSM.16.M88.4 R24, [R172+UR8+0x3000] ;  /* 0x00300008ac18783b */ /* 0x000fea0008000200 */
[----:B------:R-:W-:Y:S05]  /*1dc60*/  LDSM.16.M88.4 R32, [R172+UR8+0x3800] ;  /* 0x00380008ac20783b */ /* 0x000fea0008000200 */
[----:B-1----:R-:W1:Y:S01]  /*1dc70*/  LDSM.16.M88.4 R8, [R172+UR8+0x2000] ;  /* 0x00200008ac08783b */ /* 0x002e620008000200 */
[--C-:B--2---:R-:W-:Y:S04]  /*1dc80*/  IMAD.IADD R149, R149, 0x1, R224.reuse ;  /* 0x0000000195957824 */ /* 0x104fe800078e02e0 */
[----:B------:R-:W0:Y:S01]  /*1dc90*/  LDGDEPBAR ;  /* 0x00000000000079af */ /* 0x000e220000000000 */
[----:B------:R-:W-:Y:S04]  /*1dca0*/  IMAD.IADD R224, R3, 0x1, R224 ;  /* 0x0000000103e07824 */ /* 0x000fe800078e02e0 */
[----:B------:R-:W2:Y:S05]  /*1dcb0*/  LDSM.16.M88.4 R40, [R172+UR8+0x4000] ;  /* 0x00400008ac28783b */ /* 0x000eaa0008000200 */
[----:B------:R-:W3:Y:S05]  /*1dcc0*/  LDSM.16.M88.4 R48, [R172+UR8+0x4800] ;  /* 0x00480008ac30783b */ /* 0x000eea0008000200 */
[----:B------:R-:W4:Y:S05]  /*1dcd0*/  LDSM.16.M88.4 R56, [R172+UR8+0x5000] ;  /* 0x00500008ac38783b */ /* 0x000f2a0008000200 */
[----:B------:R-:W5:Y:S05]  /*1dce0*/  LDSM.16.M88.4 R64, [R172+UR8+0x5800] ;  /* 0x00580008ac40783b */ /* 0x000f6a0008000200 */
[----:B------:R-:W5:Y:S05]  /*1dcf0*/  LDSM.16.M88.4 R72, [R172+UR8+0x6000] ;  /* 0x00600008ac48783b */ /* 0x000f6a0008000200 */
[----:B------:R-:W5:Y:S05]  /*1dd00*/  LDSM.16.M88.4 R80, [R172+UR8+0x6800] ;  /* 0x00680008ac50783b */ /* 0x000f6a0008000200 */
[----:B------:R-:W5:Y:S01]  /*1dd10*/  LDSM.16.M88.4 R88, [R172+UR8+0x7000] ;  /* 0x00700008ac58783b */ /* 0x000f620008000200 */
        /* <DEDUP_REMOVED lines=20> */
[C---:B--2---:R-:W-:Y:S03]  /*1de60*/  HMMA.16816.F32.BF16 R36, R128.reuse, R40, RZ ;  /* 0x000000288024723c */ /* 0x044fe600000418ff */
[----:B------:R-:W2:Y:S05]  /*1de70*/  LDSM.16.M88.4 R204, [R0+0x5000] ;  /* 0x0050000000cc783b */ /* 0x000eaa0000000200 */
[C---:B------:R-:W-:Y:S01]  /*1de80*/  HMMA.16816.F32.BF16 R40, R128.reuse, R42, RZ ;  /* 0x0000002a8028723c */ /* 0x040fe200000418ff */
[----:B------:R-:W2:Y:S07]  /*1de90*/  LDSM.16.M88.4 R208, [R0+0x5800] ;  /* 0x0058000000d0783b */ /* 0x000eae0000000200 */
        /* <DEDUP_REMOVED lines=168> */
[C---:B------:R-:W-:Y:S01]  /*1e920*/  SHF.L.U64.HI R179, R234.reuse, 0x4, R235 ;  /* 0x00000004eab37819 */ /* 0x040fe200000102eb */
[----:B------:R-:W-:Y:S01]  /*1e930*/  BSSY.RECONVERGENT B0, `(.L_x_4608) ;  /* 0x000005b000007945 */ /* 0x000fe20003800200 */
[----:B------:R-:W-:Y:S01]  /*1e940*/  ISETP.NE.AND.EX P5, PT, R249, RZ, PT, P0 ;  /* 0x000000fff900720c */ /* 0x000fe20003fa5300 */
[----:B------:R-:W-:Y:S11]  /*1e950*/  IMAD.SHL.U32 R178, R234, 0x10, RZ ;  /* 0x00000010eab27824 */ /* 0x000ff600078e00ff */
[----:B------:R-:W-:Y:S01]  /*1e960*/  @!UPT UIADD3 URZ, UPT, UPT, URZ, URZ, URZ ;  /* 0x000000fffffff290 */ /* 0x000fe2000fffe0ff */
        /* <DEDUP_REMOVED lines=14> */
[C---:B------:R-:W-:Y:S01]  /*1ea50*/  R2UR UR4, R180.reuse ;  /* 0x00000000b40472ca */ /* 0x040fe200000e0000 */
[----:B------:R-:W-:Y:S01]  /*1ea60*/  VIADD R176, R233, 0xffffff00 ;  /* 0xffffff00e9b07836 */ /* 0x000fe20000000000 */
        /* <DEDUP_REMOVED lines=36> */
[----:B------:R-:W-:Y:S01]  /*1ecb0*/  P2R R2, PR, RZ, 0x10 ;  /* 0x00000010ff027803 */ /* 0x000fe20000000000 */
[----:B------:R-:W2:Y:S01]  /*1ecc0*/  LD.E.64 R172, desc[UR4][R154.64+0x38] ;  /* 0x000038049aac7980 */ /* 0x000ea2000c101b00 */
[----:B------:R-:W-:Y:S02]  /*1ecd0*/  ISETP.GE.AND P4, PT, R177, RZ, PT ;  /* 0x000000ffb100720c */ /* 0x000fe40003f86270 */
[----:B------:R-:W-:Y:S02]  /*1ece0*/  ISETP.NE.AND P3, PT, R2, RZ, PT ;  /* 0x000000ff0200720c */ /* 0x000fe40003f65270 */
[----:B------:R-:W-:Y:S02]  /*1ecf0*/  ISETP.GE.AND P0, PT, R176, RZ, PT ;  /* 0x000000ffb000720c */ /* 0x000fe40003f06270 */
[----:B------:R-:W-:Y:S03]  /*1ed00*/  LOP3.LUT R2, RZ, R3, RZ, 0x33, !PT ;  /* 0x00000003ff027212 */ /* 0x000fe600078e33ff */
[----:B------:R-:W-:Y:S04]  /*1ed10*/  @P6 VIADD R149, R149, 0x1 ;  /* 0x0000000195956836 */ /* 0x000fe80000000000 */
[----:B------:R-:W-:Y:S02]  /*1ed20*/  @!P4 IMAD.MOV R149, RZ, RZ, -R149 ;  /* 0x000000ffff95c224 */ /* 0x000fe400078e0a95 */
[----:B------:R-:W-:Y:S01]  /*1ed30*/  @P3 VIADD R150, R150, 0x1 ;  /* 0x0000000196963836 */ /* 0x000fe20000000000 */
[----:B------:R-:W-:Y:S03]  /*1ed40*/  ISETP.NE.AND P3, PT, R3, RZ, PT ;  /* 0x000000ff0300720c */ /* 0x000fe60003f65270 */
[----:B------:R-:W-:Y:S01]  /*1ed50*/  @!P0 IMAD.MOV R150, RZ, RZ, -R150 ;  /* 0x000000ffff968224 */ /* 0x000fe200078e0a96 */
[C---:B------:R-:W-:Y:S04]  /*1ed60*/  SEL R149, R2.reuse, R149, !P3 ;  /* 0x0000009502957207 */ /* 0x040fe80005800000 */
        /* <DEDUP_REMOVED lines=23> */
.L_x_4609:
[----:B------:R-:W-:Y:S05]  /*1eee0*/  BSYNC.RECONVERGENT B0 ;  /* 0x0000000000007941 */ /* 0x000fea0003800200 */
.L_x_4608:
[C---:B------:R-:W-:Y:S01]  /*1eef0*/  @!P1 R2UR UR38, R180.reuse ;  /* 0x00000000b42692ca */ /* 0x040fe200000e0000 */
[----:B------:R-:W-:Y:S01]  /*1ef00*/  @!P1 IMAD.MOV.U32 R174, RZ, RZ, R245 ;  /* 0x000000ffffae9224 */ /* 0x000fe200078e00f5 */
[C---:B------:R-:W-:Y:S01]  /*1ef10*/  @!P1 R2UR UR39, R181.reuse ;  /* 0x00000000b52792ca */ /* 0x040fe200000e0000 */
[----:B------:R-:W-:Y:S01]  /*1ef20*/  @!P1 IMAD.MOV.U32 R175, RZ, RZ, R244 ;  /* 0x000000ffffaf9224 */ /* 0x000fe200078e00f4 */
[----:B------:R-:W-:Y:S02]  /*1ef30*/  @!P1 R2UR UR36, R180 ;  /* 0x00000000b42492ca */ /* 0x000fe400000e0000 */
[C---:B------:R-:W-:Y:S02]  /*1ef40*/  @!P1 R2UR UR37, R181.reuse ;  /* 0x00000000b52592ca */ /* 0x040fe400000e0000 */
[----:B------:R-:W-:Y:S02]  /*1ef50*/  LEA R172, P0, R178, R245, 0x1 ;  /* 0x000000f5b2ac7211 */ /* 0x000fe400078008ff */
[----:B------:R-:W-:Y:S02]  /*1ef60*/  @!P1 R2UR UR34, R180 ;  /* 0x00000000b42292ca */ /* 0x000fe400000e0000 */
[C---:B------:R-:W-:Y:S02]  /*1ef70*/  @!P1 R2UR UR35, R181.reuse ;  /* 0x00000000b52392ca */ /* 0x040fe400000e0000 */
[----:B------:R-:W-:Y:S01]  /*1ef80*/  LEA.HI.X R173, R178, R244, R179, 0x1, P0 ;  /* 0x000000f4b2ad7211 */ /* 0x000fe200000f0cb3 */
[----:B------:R-:W-:Y:S01]  /*1ef90*/  @!PT LDS RZ, [RZ] ;  /* 0x00000000fffff984 */ /* 0x000fe20000000800 */
[----:B------:R-:W-:Y:S01]  /*1efa0*/  @!PT LDS RZ, [RZ] ;  /* 0x00000000fffff984 */ /* 0x000fe20000000800 */
[----:B------:R-:W-:Y:S01]  /*1efb0*/  @!PT LDS RZ, [RZ] ;  /* 0x00000000fffff984 */ /* 0x000fe20000000800 */
[----:B------:R1:W-:Y:S01]  /*1efc0*/  @!P1 LDGSTS.E.BYPASS.LTC128B.128 [R231+0x2000], desc[UR38][R174.64] ;  /* 0x02000000aee79fae */ /* 0x0003e2000b981a26 */
[----:B------:R-:W-:Y:S02]  /*1efd0*/  IADD3 R2, P0, PT, R0, R172, RZ ;  /* 0x000000ac00027210 */ /* 0x000fe40007f1e0ff */
        /* <DEDUP_REMOVED lines=8> */
[-C--:B------:R-:W-:Y:S01]  /*1f060*/  IADD3 R178, P3, PT, R2, R0.reuse, RZ ;  /* 0x0000000002b27210 */ /* 0x080fe20007f7e0ff */
[----:B------:R-:W-:Y:S01]  /*1f070*/  IMAD.X R3, R149, 0x1, R173, P0 ;  /* 0x0000000195037824 */ /* 0x000fe200000e06ad */
[----:B------:R-:W-:Y:S01]  /*1f080*/  @!P1 R2UR UR30, R180 ;  /* 0x00000000b41e92ca */ /* 0x000fe200000e0000 */
[----:B------:R2:W-:Y:S01]  /*1f090*/  @P1 STS.128 [R231+0x2800], RZ ;  /* 0x002800ffe7001388 */ /* 0x0005e20000000c00 */
[----:B------:R-:W-:Y:S01]  /*1f0a0*/  @!P1 R2UR UR31, R181 ;  /* 0x00000000b51f92ca */ /* 0x000fe200000e0000 */
[--C-:B------:R-:W-:Y:S01]  /*1f0b0*/  IMAD.X R179, R3, 0x1, R149.reuse, P3 ;  /* 0x0000000103b37824 */ /* 0x100fe200018e0695 */
[-C--:B------:R-:W-:Y:S01]  /*1f0c0*/  IADD3 R176, P0, PT, R178, R0.reuse, RZ ;  /* 0x00000000b2b07210 */ /* 0x080fe20007f1e0ff */
        /* <DEDUP_REMOVED lines=12> */
[----:B------:R-:W-:Y:S01]  /*1f190*/  @!P1 LDGSTS.E.BYPASS.LTC128B.128 [R231+0x3800], desc[UR32][R178.64] ;  /* 0x03800000b2e79fae */ /* 0x000fe2000b981a20 */
[C---:B------:R-:W-:Y:S02]  /*1f1a0*/  @!P1 R2UR UR24, R180.reuse ;  /* 0x00000000b41892ca */ /* 0x040fe400000e0000 */
[C---:B------:R-:W-:Y:S01]  /*1f1b0*/  @!P1 R2UR UR22, R180.reuse ;  /* 0x00000000b41692ca */ /* 0x040fe200000e0000 */
[----:B------:R2:W-:Y:S01]  /*1f1c0*/  @P1 STS.128 [R231+0x3800], RZ ;  /* 0x003800ffe7001388 */ /* 0x0005e20000000c00 */
[C---:B------:R-:W-:Y:S02]  /*1f1d0*/  @!P1 R2UR UR20, R180.reuse ;  /* 0x00000000b41492ca */ /* 0x040fe400000e0000 */
[C---:B------:R-:W-:Y:S01]  /*1f1e0*/  @!P1 R2UR UR18, R180.reuse ;  /* 0x00000000b41292ca */ /* 0x040fe200000e0000 */
        /* <DEDUP_REMOVED lines=28> */
[-C--:B---3--:R-:W-:Y:S02]  /*1f3b0*/  IADD3 R172, P3, PT, R174, R0.reuse, RZ ;  /* 0x00000000aeac7210 */ /* 0x088fe40007f7e0ff */
[----:B------:R2:W-:Y:S02]  /*1f3c0*/  @P1 STS.128 [R231+0x4800], RZ ;  /* 0x004800ffe7001388 */ /* 0x0005e40000000c00 */
[-C--:B----4-:R-:W-:Y:S01]  /*1f3d0*/  IADD3 R2, P0, PT, R172, R0.reuse, RZ ;  /* 0x00000000ac027210 */ /* 0x090fe20007f1e0ff */
        /* <DEDUP_REMOVED lines=17> */
[----:B------:R2:W-:Y:S01]  /*1f4f0*/  @P1 STS.128 [R231+0x6000], RZ ;  /* 0x006000ffe7001388 */ /* 0x0005e20000000c00 */
[-C--:B------:R-:W-:Y:S01]  /*1f500*/  IADD3 R178, P0, PT, R180, R0.reuse, RZ ;  /* 0x00000000b4b27210 */ /* 0x080fe20007f1e0ff */
[--C-:B------:R-:W-:Y:S03]  /*1f510*/  IMAD.X R181, R3, 0x1, R149.reuse, P3 ;  /* 0x0000000103b57824 */ /* 0x100fe600018e0695 */
[-C--:B------:R-:W-:Y:S01]  /*1f520*/  IADD3 R176, P3, PT, R178, R0.reuse, RZ ;  /* 0x00000000b2b07210 */ /* 0x080fe20007f7e0ff */
[--C-:B------:R-:W-:Y:S01]  /*1f530*/  IMAD.X R179, R181, 0x1, R149.reuse, P0 ;  /* 0x00000001b5b37824 */ /* 0x100fe200000e0695 */
[----:B------:R-:W-:Y:S01]  /*1f540*/  @!PT LDS RZ, [RZ] ;  /* 0x00000000fffff984 */ /* 0x000fe20000000800 */
[----:B------:R-:W-:Y:S01]  /*1f550*/  @!PT LDS RZ, [RZ] ;  /* 0x00000000fffff984 */ /* 0x000fe20000000800 */
[----:B------:R-:W-:Y:S01]  /*1f560*/  @!PT LDS RZ, [RZ] ;  /* 0x00000000fffff984 */ /* 0x000fe20000000800 */
[----:B------:R-:W-:Y:S02]  /*1f570*/  @!P1 LDGSTS.E.BYPASS.LTC128B.128 [R231+0x6800], desc[UR20][R180.64] ;  /* 0x06800000b4e79fae */ /* 0x000fe4000b981a14 */
[-C--:B---3--:R-:W-:Y:S01]  /*1f580*/  IADD3 R174, P0, PT, R176, R0.reuse, RZ ;  /* 0x00000000b0ae7210 */ /* 0x088fe20007f1e0ff */
[--C-:B------:R-:W-:Y:S01]  /*1f590*/  IMAD.X R177, R179, 0x1, R149.reuse, P3 ;  /* 0x00000001b3b17824 */ /* 0x100fe200018e0695 */
[----:B------:R2:W-:Y:S02]  /*1f5a0*/  @P1 STS.128 [R231+0x6800], RZ ;  /* 0x006800ffe7001388 */ /* 0x0005e40000000c00 */
[-C--:B----4-:R-:W-:Y:S01]  /*1f5b0*/  IADD3 R172, P4, PT, R174, R0.reuse, RZ ;  /* 0x00000000aeac7210 */ /* 0x090fe20007f9e0ff */
[--C-:B------:R-:W-:Y:S01]  /*1f5c0*/  IMAD.X R175, R177, 0x1, R149.reuse, P0 ;  /* 0x00000001b1af7824 */ /* 0x100fe200000e0695 */
[----:B------:R-:W-:Y:S01]  /*1f5d0*/  @!PT LDS RZ, [RZ] ;  /* 0x00000000fffff984 */ /* 0x000fe20000000800 */
[----:B------:R-:W-:Y:S01]  /*1f5e0*/  @!PT LDS RZ, [RZ] ;  /* 0x00000000fffff984 */ /* 0x000fe20000000800 */
[----:B------:R-:W-:Y:S01]  /*1f5f0*/  @!PT LDS RZ, [RZ] ;  /* 0x00000000fffff984 */ /* 0x000fe20000000800 */
[----:B------:R-:W-:Y:S03]  /*1f600*/  @!P1 LDGSTS.E.BYPASS.LTC128B.128 [R231+0x7000], desc[UR18][R178.64] ;  /* 0x07000000b2e79fae */ /* 0x000fe6000b981a12 */
[--C-:B------:R-:W-:Y:S01]  /*1f610*/  IMAD.X R173, R175, 0x1, R149.reuse, P4 ;  /* 0x00000001afad7824 */ /* 0x100fe200020e0695 */
[----:B------:R2:W-:Y:S01]  /*1f620*/  @P1 STS.128 [R231+0x7000], RZ ;  /* 0x007000ffe7001388 */ /* 0x0005e20000000c00 */
[-C--:B-----5:R-:W-:Y:S03]  /*1f630*/  IADD3 R2, P3, PT, R172, R0.reuse, RZ ;  /* 0x00000000ac027210 */ /* 0x0a0fe60007f7e0ff */
        /* <DEDUP_REMOVED lines=21> */
[----:B------:R2:W-:Y:S02]  /*1f790*/  @P1 STS.128 [R231+0x9000], RZ ;  /* 0x009000ffe7001388 */ /* 0x0005e40000000c00 */
[----:B------:R-:W-:Y:S05]  /*1f7a0*/  @!P1 IMAD.X R177, R3, 0x1, R149, P0 ;  /* 0x0000000103b19824 */ /* 0x000fea00000e0695 */
[----:B------:R-:W-:Y:S01]  /*1f7b0*/  @!PT LDS RZ, [RZ] ;  /* 0x00000000fffff984 */ /* 0x000fe20000000800 */
[----:B------:R-:W-:Y:S01]  /*1f7c0*/  @!PT LDS RZ, [RZ] ;  /* 0x00000000fffff984 */ /* 0x000fe20000000800 */
[----:B------:R-:W-:Y:S01]  /*1f7d0*/  @!PT LDS RZ, [RZ] ;  /* 0x00000000fffff984 */ /* 0x000fe20000000800 */
[----:B------:R2:W-:Y:S04]  /*1f7e0*/  @!P1 LDGSTS.E.BYPASS.LTC128B.128 [R231+0x9800], desc[UR4][R176.64] ;  /* 0x09800000b0e79fae */ /* 0x0005e8000b981a04 */
[----:B------:R2:W-:Y:S04]  /*1f7f0*/  @P1 STS.128 [R231+0x9800], RZ ;  /* 0x009800ffe7001388 */ /* 0x0005e80000000c00 */
[----:B------:R-:W0:Y:S02]  /*1f800*/  LDGDEPBAR ;  /* 0x00000000000079af */ /* 0x000e240000000000 */
.L_x_4607:
[----:B------:R-:W-:Y:S05]  /*1f810*/  BSYNC.RECONVERGENT B1 ;  /* 0x0000000000017941 */ /* 0x000fea0003800200 */
.L_x_4606:
[C---:B------:R-:W-:Y:S01]  /*1f820*/  IADD3 R0, PT, PT, R232.reuse, -0x1, RZ ;  /* 0xffffffffe8007810 */ /* 0x040fe20007ffe0ff */
[----:B------:R-:W1:Y:S01]  /*1f830*/  LDCU.64 UR4, c[0x0][0x358] ;  /* 0x00006b00ff0477ac */ /* 0x000e620008000a00 */
[C---:B------:R-:W-:Y:S02]  /*1f840*/  IADD3 R149, PT, PT, R232.reuse, -0x8, RZ ;  /* 0xfffffff8e8957810 */ /* 0x040fe40007ffe0ff */
[C---:B--2---:R-:W-:Y:S02]  /*1f850*/  IADD3 R3, PT, PT, R232.reuse, -0x9, RZ ;  /* 0xfffffff7e8037810 */ /* 0x044fe40007ffe0ff */
[----:B------:R-:W-:Y:S02]  /*1f860*/  IABS R172, R0 ;  /* 0x0000000000ac7213 */ /* 0x000fe40000000000 */
[----:B------:R-:W-:Y:S02]  /*1f870*/  IADD3 R0, PT, PT, R232, -0x10, RZ ;  /* 0xfffffff0e8007810 */ /* 0x000fe40007ffe0ff */
[----:B------:R-:W-:Y:S02]  /*1f880*/  IABS R150, R149 ;  /* 0x0000009500967213 */ /* 0x000fe40000000000 */
[----:B------:R-:W-:Y:S02]  /*1f890*/  IABS R2, R232 ;  /* 0x000000e800027213 */ /* 0x000fe40000000000 */
[----:B------:R-:W-:Y:S02]  /*1f8a0*/  IABS R173, R3 ;  /* 0x0000000300ad7213 */ /* 0x000fe40000000000 */
[----:B------:R-:W-:Y:S02]  /*1f8b0*/  IABS R3, R0 ;  /* 0x0000000000037213 */ /* 0x000fe40000000000 */
[----:B------:R-:W-:Y:S02]  /*1f8c0*/  MOV R149, R172 ;  /* 0x000000ac00957202 */ /* 0x000fe40000000f00 */
[----:B------:R-:W-:Y:S02]  /*1f8d0*/  I2FP.F32.S32 R0, R150 ;  /* 0x0000009600007245 */ /* 0x000fe40000201400 */
[----:B------:R-:W-:Y:S02]  /*1f8e0*/  I2FP.F32.S32 R172, R2 ;  /* 0x0000000200ac7245 */ /* 0x000fe40000201400 */
[----:B------:R-:W-:Y:S01]  /*1f8f0*/  I2FP.F32.S32 R2, R149 ;  /* 0x0000009500027245 */ /* 0x000fe20000201400 */
[CC--:B------:R-:W-:Y:S01]  /*1f900*/  FFMA.FTZ R10, -R148.reuse, R0.reuse, R10 ;  /* 0x00000000940a7223 */ /* 0x0c0fe2000001010a */
[C---:B------:R-:W-:Y:S01]  /*1f910*/  FFMA.FTZ R4, -R148.reuse, R0, R4 ;  /* 0x0000000094047223 */ /* 0x040fe20000010104 */
[----:B------:R-:W-:Y:S01]  /*1f920*/  MOV R149, R173 ;  /* 0x000000ad00957202 */ /* 0x000fe20000000f00 */
[----:B------:R-:W-:Y:S01]  /*1f930*/  FFMA.FTZ R6, -R148, R172, R6 ;  /* 0x000000ac94067223 */ /* 0x000fe20000010106 */
[----:B------:R-:W-:Y:S01]  /*1f940*/  IADD3 R0, PT, PT, R232, -0x11, RZ ;  /* 0xffffffefe8007810 */ /* 0x000fe20007ffe0ff */
[C---:B------:R-:W-:Y:S01]  /*1f950*/  FFMA.FTZ R7, -R148.reuse, R2, R7 ;  /* 0x0000000294077223 */ /* 0x040fe20000010107 */
[----:B------:R-:W-:Y:S02]  /*1f960*/  I2FP.F32.S32 R3, R3 ;  /* 0x0000000300037245 */ /* 0x000fe40000201400 */
[----:B------:R-:W-:Y:S02]  /*1f970*/  I2FP.F32.S32 R2, R149 ;  /* 0x0000009500027245 */ /* 0x000fe40000201400 */
[----:B------:R-:W-:Y:S01]  /*1f980*/  IABS R149, R0 ;  /* 0x0000000000957213 */ /* 0x000fe20000000000 */
[CC--:B------:R-:W-:Y:S01]  /*1f990*/  FFMA.FTZ R14, -R148.reuse, R3.reuse, R14 ;  /* 0x00000003940e7223 */ /* 0x0c0fe2000001010e */
[----:B------:R-:W-:Y:S01]  /*1f9a0*/  FFMA.FTZ R8, -R148, R3, R8 ;  /* 0x0000000394087223 */ /* 0x000fe20000010108 */
[----:B------:R-:W-:Y:S01]  /*1f9b0*/  IADD3 R0, PT, PT, R232, -0x19, RZ ;  /* 0xffffffe7e8007810 */ /* 0x000fe20007ffe0ff */
[CC--:B------:R-:W-:Y:S01]  /*1f9c0*/  FFMA.FTZ R11, -R148.reuse, R2.reuse, R11 ;  /* 0x00000002940b7223 */ /* 0x0c0fe2000001010b */
[----:B------:R-:W-:Y:S01]  /*1f9d0*/  MOV R3, R149 ;  /* 0x0000009500037202 */ /* 0x000fe20000000f00 */
[----:B------:R-:W-:Y:S01]  /*1f9e0*/  FFMA.FTZ R5, -R148, R2, R5 ;  /* 0x0000000294057223 */ /* 0x000fe20000010105 */
[C---:B------:R-:W-:Y:S02]  /*1f9f0*/  IADD3 R2, PT, PT, R232.reuse, -0x18, RZ ;  /* 0xffffffe8e8027810 */ /* 0x040fe40007ffe0ff */
[----:B------:R-:W-:Y:S02]  /*1fa00*/  I2FP.F32.S32 R3, R3 ;  /* 0x0000000300037245 */ /* 0x000fe40000201400 */
[----:B------:R-:W-:Y:S02]  /*1fa10*/  IABS R150, R0 ;  /* 0x0000000000967213 */ /* 0x000fe40000000000 */
[----:B------:R-:W-:Y:S01]  /*1fa20*/  IADD3 R0, PT, PT, R232, -0x21, RZ ;  /* 0xffffffdfe8007810 */ /* 0x000fe20007ffe0ff */
[CC--:B------:R-:W-:Y:S01]  /*1fa30*/  FFMA.FTZ R15, -R148.reuse, R3.reuse, R15 ;  /* 0x00000003940f7223 */ /* 0x0c0fe2000001010f */
[----:B------:R-:W-:Y:S01]  /*1fa40*/  IABS R172, R2 ;  /* 0x0000000200ac7213 */ /* 0x000fe20000000000 */
[----:B------:R-:W-:Y:S01]  /*1fa50*/  FFMA.FTZ R9, -R148, R3, R9 ;  /* 0x0000000394097223 */ /* 0x000fe20000010109 */
[----:B------:R-:W-:Y:S02]  /*1fa60*/  IADD3 R2, PT, PT, R232, -0x20, RZ ;  /* 0xffffffe0e8027810 */ /* 0x000fe40007ffe0ff */
[----:B------:R-:W-:Y:S02]  /*1fa70*/  IABS R3, R0 ;  /* 0x0000000000037213 */ /* 0x000fe40000000000 */
[----:B------:R-:W-:Y:S02]  /*1fa80*/  I2FP.F32.S32 R0, R150 ;  /* 0x0000009600007245 */ /* 0x000fe40000201400 */
[----:B------:R-:W-:Y:S02]  /*1fa90*/  IABS R149, R2 ;  /* 0x0000000200957213 */ /* 0x000fe40000000000 */
[----:B------:R-:W-:Y:S01]  /*1faa0*/  I2FP.F32.S32 R2, R172 ;  /* 0x000000ac00027245 */ /* 0x000fe20000201400 */
[CC--:B------:R-:W-:Y:S01]  /*1fab0*/  FFMA.FTZ R19, -R148.reuse, R0.reuse, R19 ;  /* 0x0000000094137223 */ /* 0x0c0fe20000010113 */
[----:B------:R-:W-:Y:S01]  /*1fac0*/  FFMA.FTZ R13, -R148, R0, R13 ;  /* 0x00000000940d7223 */ /* 0x000fe2000001010d */
[----:B------:R-:W-:Y:S02]  /*1fad0*/  IADD3 R0, PT, PT, R232, -0x28, RZ ;  /* 0xffffffd8e8007810 */ /* 0x000fe40007ffe0ff */
[CC--:B------:R-:W-:Y:S01]  /*1fae0*/  FFMA.FTZ R18, -R148.reuse, R2.reuse, R18 ;  /* 0x0000000294127223 */ /* 0x0c0fe20000010112 */
        /* <DEDUP_REMOVED lines=26> */
[----:B------:R-:W-:Y:S01]  /*1fc90*/  I2FP.F32.S32 R3, R3 ;  /* 0x0000000300037245 */ /* 0x000fe20000201400 */
[C---:B------:R-:W-:Y:S01]  /*1fca0*/  FFMA.FTZ R21, -R148.reuse, R2, R21 ;  /* 0x0000000294157223 */ /* 0x040fe20000010115 */
        /* <DEDUP_REMOVED lines=29> */
[C---:B------:R-:W-:Y:S01]  /*1fe80*/  FFMA.FTZ R43, -R148.reuse, R3, R43 ;  /* 0x00000003942b7223 */ /* 0x040fe2000001012b */
[CC--:B------:R-:W-:Y:S01]  /*1fe90*/  FFMA.FTZ R36, -R148.reuse, R2.reuse, R36 ;  /* 0x0000000294247223 */ /* 0x0c0fe20000010124 */
[----:B------:R-:W-:Y:S01]  /*1fea0*/  FFMA.FTZ R42, -R148, R2, R42 ;  /* 0x00000002942a7223 */ /* 0x000fe2000001012a */
[----:B------:R-:W-:Y:S02]  /*1feb0*/  MOV R3, R149 ;  /* 0x0000009500037202 */ /* 0x000fe40000000f00 */
[C---:B------:R-:W-:Y:S02]  /*1fec0*/  IADD3 R0, PT, PT, R232.reuse, -0x58, RZ ;  /* 0xffffffa8e8007810 */ /* 0x040fe40007ffe0ff */
[----:B------:R-:W-:Y:S02]  /*1fed0*/  IADD3 R2, PT, PT, R232, -0x51, RZ ;  /* 0xffffffafe8027810 */ /* 0x000fe40007ffe0ff */
[----:B------:R-:W-:Y:S02]  /*1fee0*/  I2FP.F32.S32 R3, R3 ;  /* 0x0000000300037245 */ /* 0x000fe40000201400 */
[----:B------:R-:W-:Y:S02]  /*1fef0*/  IABS R150, R0 ;  /* 0x0000000000967213 */ /* 0x000fe40000000000 */
[----:B------:R-:W-:Y:S01]  /*1ff00*/  IABS R172, R2 ;  /* 0x0000000200ac7213 */ /* 0x000fe20000000000 */
[-C--:B------:R-:W-:Y:S01]  /*1ff10*/  FFMA.FTZ R46, -R148, R3.reuse, R46 ;  /* 0x00000003942e7223 */ /* 0x080fe2000001012e */
[----:B------:R-:W-:Y:S01]  /*1ff20*/  IADD3 R0, PT, PT, R232, -0x60, RZ ;  /* 0xffffffa0e8007810 */ /* 0x000fe20007ffe0ff */
[----:B------:R-:W-:Y:S01]  /*1ff30*/  FFMA.FTZ R40, -R148, R3, R40 ;  /* 0x0000000394287223 */ /* 0x000fe20000010128 */
[----:B------:R-:W-:Y:S02]  /*1ff40*/  IADD3 R2, PT, PT, R232, -0x59, RZ ;  /* 0xffffffa7e8027810 */ /* 0x000fe40007ffe0ff */
[----:B------:R-:W-:Y:S02]  /*1ff50*/  IABS R3, R0 ;  /* 0x0000000000037213 */ /* 0x000fe40000000000 */
[----:B------:R-:W-:Y:S02]  /*1ff60*/  IABS R149, R2 ;  /* 0x0000000200957213 */ /* 0x000fe40000000000 */
[----:B------:R-:W-:Y:S02]  /*1ff70*/  I2FP.F32.S32 R0, R150 ;  /* 0x0000009600007245 */ /* 0x000fe40000201400 */
[----:B------:R-:W-:Y:S02]  /*1ff80*/  I2FP.F32.S32 R2, R172 ;  /* 0x000000ac00027245 */ /* 0x000fe40000201400 */
[----:B------:R-:W-:Y:S01]  /*1ff90*/  I2FP.F32.S32 R3, R3 ;  /* 0x0000000300037245 */ /* 0x000fe20000201400 */
[CC--:B------:R-:W-:Y:S01]  /*1ffa0*/  FFMA.FTZ R50, -R148.reuse, R0.reuse, R50 ;  /* 0x0000000094327223 */ /* 0x0c0fe20000010132 */
[C---:B------:R-:W-:Y:S01]  /*1ffb0*/  FFMA.FTZ R44, -R148.reuse, R0, R44 ;  /* 0x00000000942c7223 */ /* 0x040fe2000001012c */
[CC--:B------:R-:W-:Y:S01]  /*1ffc0*/  FFMA.FTZ R47, -R148.reuse, R2.reuse, R47 ;  /* 0x00000002942f7223 */ /* 0x0c0fe2000001012f */
[C---:B------:R-:W-:Y:S01]  /*1ffd0*/  FFMA.FTZ R41, -R148.reuse, R2, R41 ;  /* 0x0000000294297223 */ /* 0x040fe20000010129 */
[----:B------:R-:W-:Y:S01]  /*1ffe0*/  I2FP.F32.S32 R2, R149 ;  /* 0x0000009500027245 */ /* 0x000fe20000201400 */
[-C--:B------:R-:W-:Y:S01]  /*1fff0*/  FFMA.FTZ R54, -R148, R3.reuse, R54 ;  /* 0x0000000394367223 */ /* 0x080fe20000010136 */
[----:B------:R-:W-:Y:S01]  /*20000*/  IADD3 R0, PT, PT, R232, -0x61, RZ ;  /* 0xffffff9fe8007810 */ /* 0x000fe20007ffe0ff */
[C---:B------:R-:W-:Y:S01]  /*20010*/  FFMA.FTZ R48, -R148.reuse, R3, R48 ;  /* 0x0000000394307223 */ /* 0x040fe20000010130 */
[----:B------:R-:W-:Y:S01]  /*20020*/  IADD3 R233, PT, PT, R233, -0x100, RZ ;  /* 0xffffff00e9e97810 */ /* 0x000fe20007ffe0ff */
[C---:B------:R-:W-:Y:S01]  /*20030*/  FFMA.FTZ R51, -R148.reuse, R2, R51 ;  /* 0x0000000294337223 */ /* 0x040fe20000010133 */
[----:B------:R-:W-:Y:S01]  /*20040*/  IABS R149, R0 ;  /* 0x0000000000957213 */ /* 0x000fe20000000000 */
[----:B------:R-:W-:Y:S01]  /*20050*/  FFMA.FTZ R45, -R148, R2, R45 ;  /* 0x00000002942d7223 */ /* 0x000fe2000001012d */
[C---:B------:R-:W-:Y:S02]  /*20060*/  IADD3 R2, PT, PT, R232.reuse, -0x68, RZ ;  /* 0xffffff98e8027810 */ /* 0x040fe40007ffe0ff */
[----:B------:R-:W-:Y:S02]  /*20070*/  MOV R3, R149 ;  /* 0x0000009500037202 */ /* 0x000fe40000000f00 */
[C---:B------:R-:W-:Y:S02]  /*20080*/  IADD3 R0, PT, PT, R232.reuse, -0x69, RZ ;  /* 0xffffff97e8007810 */ /* 0x040fe40007ffe0ff */
[----:B------:R-:W-:Y:S02]  /*20090*/  IABS R172, R2 ;  /* 0x0000000200ac7213 */ /* 0x000fe40000000000 */
[C---:B------:R-:W-:Y:S02]  /*200a0*/  IADD3 R2, PT, PT, R232.reuse, -0x70, RZ ;  /* 0xffffff90e8027810 */ /* 0x040fe40007ffe0ff */
[----:B------:R-:W-:Y:S02]  /*200b0*/  I2FP.F32.S32 R3, R3 ;  /* 0x0000000300037245 */ /* 0x000fe40000201400 */
[----:B------:R-:W-:Y:S02]  /*200c0*/  IABS R150, R0 ;  /* 0x0000000000967213 */ /* 0x000fe40000000000 */
[----:B------:R-:W-:Y:S01]  /*200d0*/  IADD3 R0, PT, PT, R232, -0x71, RZ ;  /* 0xffffff8fe8007810 */ /* 0x000fe20007ffe0ff */
[CC--:B------:R-:W-:Y:S01]  /*200e0*/  FFMA.FTZ R55, -R148.reuse, R3.reuse, R55 ;  /* 0x0000000394377223 */ /* 0x0c0fe20000010137 */
[----:B------:R-:W-:Y:S01]  /*200f0*/  IABS R149, R2 ;  /* 0x0000000200957213 */ /* 0x000fe20000000000 */
[C---:B------:R-:W-:Y:S01]  /*20100*/  FFMA.FTZ R49, -R148.reuse, R3, R49 ;  /* 0x0000000394317223 */ /* 0x040fe20000010131 */
[----:B------:R-:W-:Y:S02]  /*20110*/  I2FP.F32.S32 R2, R172 ;  /* 0x000000ac00027245 */ /* 0x000fe40000201400 */
[----:B------:R-:W-:Y:S02]  /*20120*/  IABS R3, R0 ;  /* 0x0000000000037213 */ /* 0x000fe40000000000 */
[----:B------:R-:W-:Y:S01]  /*20130*/  I2FP.F32.S32 R0, R150 ;  /* 0x0000009600007245 */ /* 0x000fe20000201400 */
[CC--:B------:R-:W-:Y:S01]  /*20140*/  FFMA.FTZ R58, -R148.reuse, R2.reuse, R58 ;  /* 0x00000002943a7223 */ /* 0x0c0fe2000001013a */
[C---:B------:R-:W-:Y:S01]  /*20150*/  FFMA.FTZ R52, -R148.reuse, R2, R52 ;  /* 0x0000000294347223 */ /* 0x040fe20000010134 */
[----:B------:R-:W-:Y:S02]  /*20160*/  I2FP.F32.S32 R2, R149 ;  /* 0x0000009500027245 */ /* 0x000fe40000201400 */
[CC--:B------:R-:W-:Y:S01]  /*20170*/  FFMA.FTZ R59, -R148.reuse, R0.reuse, R59 ;  /* 0x00000000943b7223 */ /* 0x0c0fe2000001013b */
[----:B------:R-:W-:Y:S01]  /*20180*/  FFMA.FTZ R53, -R148, R0, R53 ;  /* 0x0000000094357223 */ /* 0x000fe20000010135 */
[----:B------:R-:W-:Y:S01]  /*20190*/  IADD3 R0, PT, PT, R232, -0x78, RZ ;  /* 0xffffff88e8007810 */ /* 0x000fe20007ffe0ff */
[CC--:B------:R-:W-:Y:S01]  /*201a0*/  FFMA.FTZ R62, -R148.reuse, R2.reuse, R62 ;  /* 0x00000002943e7223 */ /* 0x0c0fe2000001013e */
[----:B------:R-:W-:Y:S01]  /*201b0*/  I2FP.F32.S32 R3, R3 ;  /* 0x0000000300037245 */ /* 0x000fe20000201400 */
[----:B------:R-:W-:Y:S01]  /*201c0*/  FFMA.FTZ R56, -R148, R2, R56 ;  /* 0x0000000294387223 */ /* 0x000fe20000010138 */
[----:B------:R-:W-:Y:S02]  /*201d0*/  IADD3 R2, PT, PT, R232, -0x79, RZ ;  /* 0xffffff87e8027810 */ /* 0x000fe40007ffe0ff */
[----:B------:R-:W-:Y:S01]  /*201e0*/  IABS R149, R0 ;  /* 0x0000000000957213 */ /* 0x000fe20000000000 */
[-C--:B------:R-:W-:Y:S01]  /*201f0*/  FFMA.FTZ R57, -R148, R3.reuse, R57 ;  /* 0x0000000394397223 */ /* 0x080fe20000010139 */
[----:B------:R-:W-:Y:S01]  /*20200*/  IADD3 R0, PT, PT, R232, -0x80, RZ ;  /* 0xffffff80e8007810 */ /* 0x000fe20007ffe0ff */
[----:B------:R-:W-:Y:S01]  /*20210*/  FFMA.FTZ R63, -R148, R3, R63 ;  /* 0x00000003943f7223 */ /* 0x000fe2000001013f */
[----:B------:R-:W-:Y:S02]  /*20220*/  IABS R3, R2 ;  /* 0x0000000200037213 */ /* 0x000fe40000000000 */
[C---:B------:R-:W-:Y:S02]  /*20230*/  IADD3 R2, PT, PT, R232.reuse, -0x81, RZ ;  /* 0xffffff7fe8027810 */ /* 0x040fe40007ffe0ff */
[----:B------:R-:W-:Y:S02]  /*20240*/  IABS R172, R0 ;  /* 0x0000000000ac7213 */ /* 0x000fe40000000000 */
[----:B------:R-:W-:Y:S02]  /*20250*/  I2FP.F32.S32 R149, R149 ;  /* 0x0000009500957245 */ /* 0x000fe40000201400 */
[----:B------:R-:W-:Y:S02]  /*20260*/  IABS R150, R2 ;  /* 0x0000000200967213 */ /* 0x000fe40000000000 */
[----:B------:R-:W-:Y:S01]  /*20270*/  IADD3 R0, PT, PT, R232, -0x88, RZ ;  /* 0xffffff78e8007810 */ /* 0x000fe20007ffe0ff */
[CC--:B------:R-:W-:Y:S01]  /*20280*/  FFMA.FTZ R66, -R148.reuse, R149.reuse, R66 ;  /* 0x0000009594427223 */ /* 0x0c0fe20000010142 */
[----:B------:R-:W-:Y:S01]  /*20290*/  MOV R2, R172 ;  /* 0x000000ac00027202 */ /* 0x000fe20000000f00 */
[C---:B------:R-:W-:Y:S01]  /*202a0*/  FFMA.FTZ R60, -R148.reuse, R149, R60 ;  /* 0x00000095943c7223 */ /* 0x040fe2000001013c */
[----:B------:R-:W-:Y:S02]  /*202b0*/  I2FP.F32.S32 R3, R3 ;  /* 0x0000000300037245 */ /* 0x000fe40000201400 */
[----:B------:R-:W-:Y:S02]  /*202c0*/  IABS R149, R0 ;  /* 0x0000000000957213 */ /* 0x000fe40000000000 */
[----:B------:R-:W-:Y:S01]  /*202d0*/  I2FP.F32.S32 R2, R2 ;  /* 0x0000000200027245 */ /* 0x000fe20000201400 */
[CC--:B------:R-:W-:Y:S01]  /*202e0*/  FFMA.FTZ R67, -R148.reuse, R3.reuse, R67 ;  /* 0x0000000394437223 */ /* 0x0c0fe20000010143 */
[C---:B------:R-:W-:Y:S01]  /*202f0*/  FFMA.FTZ R61, -R148.reuse, R3, R61 ;  /* 0x00000003943d7223 */ /* 0x040fe2000001013d */
[----:B------:R-:W-:Y:S02]  /*20300*/  MOV R3, R149 ;  /* 0x0000009500037202 */ /* 0x000fe40000000f00 */
[CC--:B------:R-:W-:Y:S01]  /*20310*/  FFMA.FTZ R70, -R148.reuse, R2.reuse, R70 ;  /* 0x0000000294467223 */ /* 0x0c0fe20000010146 */
[----:B------:R-:W-:Y:S01]  /*20320*/  FFMA.FTZ R64, -R148, R2, R64 ;  /* 0x0000000294407223 */ /* 0x000fe20000010140 */
[C---:B------:R-:W-:Y:S02]  /*20330*/  IADD3 R2, PT, PT, R232.reuse, -0x89, RZ ;  /* 0xffffff77e8027810 */ /* 0x040fe40007ffe0ff */
[----:B------:R-:W-:Y:S02]  /*20340*/  I2FP.F32.S32 R3, R3 ;  /* 0x0000000300037245 */ /* 0x000fe40000201400 */
[----:B------:R-:W-:Y:S02]  /*20350*/  IABS R149, R2 ;  /* 0x0000000200957213 */ /* 0x000fe40000000000 */
[----:B------:R-:W-:Y:S01]  /*20360*/  IADD3 R2, PT, PT, R232, -0x91, RZ ;  /* 0xffffff6fe8027810 */ /* 0x000fe20007ffe0ff */
[CC--:B------:R-:W-:Y:S01]  /*20370*/  FFMA.FTZ R74, -R148.reuse, R3.reuse, R74 ;  /* 0x00000003944a7223 */ /* 0x0c0fe2000001014a */
[C---:B------:R-:W-:Y:S01]  /*20380*/  FFMA.FTZ R68, -R148.reuse, R3, R68 ;  /* 0x0000000394447223 */ /* 0x040fe20000010144 */
[----:B------:R-:W-:Y:S02]  /*20390*/  MOV R3, R149 ;  /* 0x0000009500037202 */ /* 0x000fe40000000f00 */
[----:B------:R-:W-:Y:S02]  /*203a0*/  MOV R0, R150 ;  /* 0x0000009600007202 */ /* 0x000fe40000000f00 */
[----:B------:R-:W-:Y:S02]  /*203b0*/  IABS R150, R2 ;  /* 0x0000000200967213 */ /* 0x000fe40000000000 */
[----:B------:R-:W-:Y:S02]  /*203c0*/  I2FP.F32.S32 R2, R3 ;  /* 0x0000000300027245 */ /* 0x000fe40000201400 */
[----:B-1----:R-:W2:Y:S01]  /*203d0*/  LD.E R3, desc[UR4][R154.64+0xdc] ;  /* 0x0000dc049a037980 */ /* 0x002ea2000c101900 */
[----:B------:R-:W-:Y:S02]  /*203e0*/  I2FP.F32.S32 R0, R0 ;  /* 0x0000000000007245 */ /* 0x000fe40000201400 */
[CC--:B------:R-:W-:Y:S01]  /*203f0*/  FFMA.FTZ R75, -R148.reuse, R2.reuse, R75 ;  /* 0x00000002944b7223 */ /* 0x0c0fe2000001014b */
[C---:B------:R-:W-:Y:S01]  /*20400*/  FFMA.FTZ R69, -R148.reuse, R2, R69 ;  /* 0x0000000294457223 */ /* 0x040fe20000010145 */
[----:B------:R-:W-:Y:S01]  /*20410*/  I2FP.F32.S32 R2, R150 ;  /* 0x0000009600027245 */ /* 0x000fe20000201400 */
[CC--:B------:R-:W-:Y:S01]  /*20420*/  FFMA.FTZ R71, -R148.reuse, R0.reuse, R71 ;  /* 0x0000000094477223 */ /* 0x0c0fe20000010147 */
[----:B------:R-:W-:Y:S01]  /*20430*/  FFMA.FTZ R65, -R148, R0, R65 ;  /* 0x0000000094417223 */ /* 0x000fe20000010141 */
[----:B------:R-:W-:Y:S02]  /*20440*/  IADD3 R0, PT, PT, R232, -0x90, RZ ;  /* 0xffffff70e8007810 */ /* 0x000fe40007ffe0ff */
[CC--:B------:R-:W-:Y:S01]  /*20450*/  FFMA.FTZ R79, -R148.reuse, R2.reuse, R79 ;  /* 0x00000002944f7223 */ /* 0x0c0fe2000001014f */
[----:B------:R-:W-:Y:S01]  /*20460*/  FFMA.FTZ R73, -R148, R2, R73 ;  /* 0x0000000294497223 */ /* 0x000fe20000010149 */
[----:B------:R-:W-:Y:S02]  /*20470*/  IABS R172, R0 ;  /* 0x0000000000ac7213 */ /* 0x000fe40000000000 */
[C---:B------:R-:W-:Y:S02]  /*20480*/  IADD3 R0, PT, PT, R232.reuse, -0x98, RZ ;  /* 0xffffff68e8007810 */ /* 0x040fe40007ffe0ff */
[----:B------:R-:W-:Y:S02]  /*20490*/  IADD3 R2, PT, PT, R232, -0xa0, RZ ;  /* 0xffffff60e8027810 */ /* 0x000fe40007ffe0ff */
[----:B------:R-:W-:Y:S02]  /*204a0*/  IABS R149, R0 ;  /* 0x0000000000957213 */ /* 0x000fe40000000000 */
        /* <DEDUP_REMOVED lines=8> */
[C---:B------:R-:W-:Y:S02]  /*20530*/  IADD3 R2, PT, PT, R232.reuse, -0xa8, RZ ;  /* 0xffffff58e8027810 */ /* 0x040fe40007ffe0ff */
[----:B------:R-:W-:Y:S02]  /*20540*/  IABS R150, R0 ;  /* 0x0000000000967213 */ /* 0x000fe40000000000 */
[C---:B------:R-:W-:Y:S02]  /*20550*/  IADD3 R0, PT, PT, R232.reuse, -0xa1, RZ ;  /* 0xffffff5fe8007810 */ /* 0x040fe40007ffe0ff */
[----:B------:R-:W-:Y:S02]  /*20560*/  MOV R149, R150 ;  /* 0x0000009600957202 */ /* 0x000fe40000000f00 */
[----:B------:R-:W-:Y:S02]  /*20570*/  IABS R172, R0 ;  /* 0x0000000000ac7213 */ /* 0x000fe40000000000 */
[----:B------:R-:W-:Y:S02]  /*20580*/  I2FP.F32.S32 R149, R149 ;  /* 0x0000009500957245 */ /* 0x000fe40000201400 */
[----:B------:R-:W-:Y:S02]  /*20590*/  IADD3 R0, PT, PT, R232, -0xa9, RZ ;  /* 0xffffff57e8007810 */ /* 0x000fe40007ffe0ff */
[----:B------:R-:W-:Y:S01]  /*205a0*/  IABS R150, R2 ;  /* 0x0000000200967213 */ /* 0x000fe20000000000 */
[CC--:B------:R-:W-:Y:S01]  /*205b0*/  FFMA.FTZ R83, -R148.reuse, R149.reuse, R83 ;  /* 0x0000009594537223 */ /* 0x0c0fe20000010153 */
        /* <DEDUP_REMOVED lines=13> */
[----:B------:R-:W-:Y:S02]  /*20690*/  IABS R150, R0 ;  /* 0x0000000000967213 */ /* 0x000fe40000000000 */
[----:B------:R-:W-:Y:S01]  /*206a0*/  IADD3 R2, PT, PT, R232, -0xb1, RZ ;  /* 0xffffff4fe8027810 */ /* 0x000fe20007ffe0ff */
[CC--:B------:R-:W-:Y:S01]  /*206b0*/  FFMA.FTZ R91, -R148.reuse, R149.reuse, R91 ;  /* 0x00000095945b7223 */ /* 0x0c0fe2000001015b */
[----:B------:R-:W-:Y:S01]  /*206c0*/  FFMA.FTZ R85, -R148, R149, R85 ;  /* 0x0000009594557223 */ /* 0x000fe20000010155 */
[----:B------:R-:W-:Y:S02]  /*206d0*/  MOV R149, R150 ;  /* 0x0000009600957202 */ /* 0x000fe40000000f00 */
[----:B------:R-:W-:Y:S02]  /*206e0*/  IABS R173, R2 ;  /* 0x0000000200ad7213 */ /* 0x000fe40000000000 */
[C---:B------:R-:W-:Y:S02]  /*206f0*/  IADD3 R0, PT, PT, R232.reuse, -0xb8, RZ ;  /* 0xffffff48e8007810 */ /* 0x040fe40007ffe0ff */
        /* <DEDUP_REMOVED lines=14> */
[C---:B------:R-:W-:Y:S01]  /*207e0*/  FFMA.FTZ R92, -R148.reuse, R0, R92 ;  /* 0x00000000945c7223 */ /* 0x040fe2000001015c */
[----:B------:R-:W-:Y:S01]  /*207f0*/  I2FP.F32.S32 R149, R149 ;  /* 0x0000009500957245 */ /* 0x000fe20000201400 */
[-C--:B------:R-:W-:Y:S01]  /*20800*/  FFMA.FTZ R99, -R148, R2.reuse, R99 ;  /* 0x0000000294637223 */ /* 0x080fe20000010163 */
[----:B------:R-:W-:Y:S01]  /*20810*/  IADD3 R0, PT, PT, R232, -0xc1, RZ ;  /* 0xffffff3fe8007810 */ /* 0x000fe20007ffe0ff */
[----:B------:R-:W-:Y:S01]  /*20820*/  FFMA.FTZ R93, -R148, R2, R93 ;  /* 0x00000002945d7223 */ /* 0x000fe2000001015d */
[----:B------:R-:W-:Y:S01]  /*20830*/  IADD3 R2, PT, PT, R232, -0xc8, RZ ;  /* 0xffffff38e8027810 */ /* 0x000fe20007ffe0ff */
[CC--:B------:R-:W-:Y:S01]  /*20840*/  FFMA.FTZ R102, -R148.reuse, R149.reuse, R102 ;  /* 0x0000009594667223 */ /* 0x0c0fe20000010166 */
[----:B------:R-:W-:Y:S01]  /*20850*/  IABS R150, R0 ;  /* 0x0000000000967213 */ /* 0x000fe20000000000 */
[----:B------:R-:W-:Y:S01]  /*20860*/  FFMA.FTZ R96, -R148, R149, R96 ;  /* 0x0000009594607223 */ /* 0x000fe20000010160 */
[C---:B------:R-:W-:Y:S02]  /*20870*/  IADD3 R0, PT, PT, R232.reuse, -0xc9, RZ ;  /* 0xffffff37e8007810 */ /* 0x040fe40007ffe0ff */
[----:B------:R-:W-:Y:S02]  /*20880*/  IABS R149, R2 ;  /* 0x0000000200957213 */ /* 0x000fe40000000000 */
[C---:B------:R-:W-:Y:S02]  /*20890*/  IADD3 R2, PT, PT, R232.reuse, -0xd0, RZ ;  /* 0xffffff30e8027810 */ /* 0x040fe40007ffe0ff */
[----:B------:R-:W-:Y:S02]  /*208a0*/  I2FP.F32.S32 R150, R150 ;  /* 0x0000009600967245 */ /* 0x000fe40000201400 */
[----:B------:R-:W-:Y:S02]  /*208b0*/  IABS R173, R0 ;  /* 0x0000000000ad7213 */ /* 0x000fe40000000000 */
[----:B------:R-:W-:Y:S01]  /*208c0*/  IADD3 R0, PT, PT, R232, -0xd1, RZ ;  /* 0xffffff2fe8007810 */ /* 0x000fe20007ffe0ff */
[C---:B------:R-:W-:Y:S01]  /*208d0*/  FFMA.FTZ R103, -R148.reuse, R150, R103 ;  /* 0x0000009694677223 */ /* 0x040fe20000010167 */
[----:B------:R-:W-:Y:S01]  /*208e0*/  IABS R172, R2 ;  /* 0x0000000200ac7213 */ /* 0x000fe20000000000 */
[C---:B------:R-:W-:Y:S01]  /*208f0*/  FFMA.FTZ R97, -R148.reuse, R150, R97 ;  /* 0x0000009694617223 */ /* 0x040fe20000010161 */
[----:B------:R-:W-:Y:S02]  /*20900*/  MOV R2, R173 ;  /* 0x000000ad00027202 */ /* 0x000fe40000000f00 */
[----:B------:R-:W-:Y:S02]  /*20910*/  IABS R150, R0 ;  /* 0x0000000000967213 */ /* 0x000fe40000000000 */
[----:B------:R-:W-:Y:S02]  /*20920*/  I2FP.F32.S32 R149, R149 ;  /* 0x0000009500957245 */ /* 0x000fe40000201400 */
[----:B------:R-:W-:Y:S02]  /*20930*/  MOV R0, R172 ;  /* 0x000000ac00007202 */ /* 0x000fe40000000f00 */
[----:B------:R-:W-:Y:S01]  /*20940*/  I2FP.F32.S32 R2, R2 ;  /* 0x0000000200027245 */ /* 0x000fe20000201400 */
[CC--:B------:R-:W-:Y:S01]  /*20950*/  FFMA.FTZ R106, -R148.reuse, R149.reuse, R106 ;  /* 0x00000095946a7223 */ /* 0x0c0fe2000001016a */
[----:B------:R-:W-:Y:S01]  /*20960*/  I2FP.F32.S32 R0, R0 ;  /* 0x0000000000007245 */ /* 0x000fe20000201400 */
[C---:B------:R-:W-:Y:S01]  /*20970*/  FFMA.FTZ R100, -R148.reuse, R149, R100 ;  /* 0x0000009594647223 */ /* 0x040fe20000010164 */
[----:B------:R-:W-:Y:S01]  /*20980*/  MOV R149, R150 ;  /* 0x0000009600957202 */ /* 0x000fe20000000f00 */
[CC--:B------:R-:W-:Y:S01]  /*20990*/  FFMA.FTZ R107, -R148.reuse, R2.reuse, R107 ;  /* 0x00000002946b7223 */ /* 0x0c0fe2000001016b */
[----:B------:R-:W-:Y:S01]  /*209a0*/  FFMA.FTZ R101, -R148, R2, R101 ;  /* 0x0000000294657223 */ /* 0x000fe20000010165 */
[----:B------:R-:W-:Y:S01]  /*209b0*/  IADD3 R2, PT, PT, R232, -0xd8, RZ ;  /* 0xffffff28e8027810 */ /* 0x000fe20007ffe0ff */
[CC--:B------:R-:W-:Y:S01]  /*209c0*/  FFMA.FTZ R110, -R148.reuse, R0.reuse, R110 ;  /* 0x00000000946e7223 */ /* 0x0c0fe2000001016e */
        /* <DEDUP_REMOVED lines=8> */
[----:B------:R-:W-:Y:S02]  /*20a50*/  FMNMX3.FTZ R0, R151, R6, R7, !PT ;  /* 0x0000000697007276 */ /* 0x000fe40007810007 */
[----:B------:R-:W-:Y:S02]  /*20a60*/  MOV R149, R172 ;  /* 0x000000ac00957202 */ /* 0x000fe40000000f00 */
[----:B------:R-:W-:Y:S02]  /*20a70*/  IABS R172, R2 ;  /* 0x0000000200ac7213 */ /* 0x000fe40000000000 */
        /* <DEDUP_REMOVED lines=18> */
[----:B------:R-:W-:Y:S02]  /*20ba0*/  I2FP.F32.S32 R149, R149 ;  /* 0x0000009500957245 */ /* 0x000fe40000201400 */
[----:B------:R-:W-:Y:S02]  /*20bb0*/  FMNMX3.FTZ R2, R2, R40, R41, !PT ;  /* 0x0000002802027276 */ /* 0x000fe40007810029 */
[----:B------:R-:W-:Y:S01]  /*20bc0*/  FMNMX3.FTZ R0, R0, R46, R47, !PT ;  /* 0x0000002e00007276 */ /* 0x000fe2000781002f */
[CC--:B------:R-:W-:Y:S01]  /*20bd0*/  FFMA.FTZ R114, -R148.reuse, R149.reuse, R114 ;  /* 0x0000009594727223 */ /* 0x0c0fe20000010172 */
[----:B------:R-:W-:Y:S01]  /*20be0*/  FFMA.FTZ R108, -R148, R149, R108 ;  /* 0x00000095946c7223 */ /* 0x000fe2000001016c */
[----:B------:R-:W-:Y:S02]  /*20bf0*/  I2FP.F32.S32 R149, R172 ;  /* 0x000000ac00957245 */ /* 0x000fe40000201400 */
[----:B------:R-:W-:Y:S02]  /*20c00*/  FMNMX3.FTZ R2, R2, R44, R45, !PT ;  /* 0x0000002c02027276 */ /* 0x000fe4000781002d */
[----:B------:R-:W-:Y:S01]  /*20c10*/  FMNMX3.FTZ R0, R0, R50, R51, !PT ;  /* 0x0000003200007276 */ /* 0x000fe20007810033 */
[-C--:B------:R-:W-:Y:S01]  /*20c20*/  FFMA.FTZ R118, -R148, R149.reuse, R118 ;  /* 0x0000009594767223 */ /* 0x080fe20000010176 */
[----:B------:R-:W-:Y:S01]  /*20c30*/  IADD3 R172, PT, PT, R232, -0xe1, RZ ;  /* 0xffffff1fe8ac7810 */ /* 0x000fe20007ffe0ff */
[----:B------:R-:W-:Y:S01]  /*20c40*/  FFMA.FTZ R112, -R148, R149, R112 ;  /* 0x0000009594707223 */ /* 0x000fe20000010170 */
[----:B------:R-:W-:Y:S02]  /*20c50*/  FMNMX3.FTZ R2, R2, R48, R49, !PT ;  /* 0x0000003002027276 */ /* 0x000fe40007810031 */
[----:B------:R-:W-:Y:S02]  /*20c60*/  IADD3 R149, PT, PT, R232, -0xe9, RZ ;  /* 0xffffff17e8957810 */ /* 0x000fe40007ffe0ff */
[----:B------:R-:W-:Y:S02]  /*20c70*/  FMNMX3.FTZ R0, R0, R54, R55, !PT ;  /* 0x0000003600007276 */ /* 0x000fe40007810037 */
[----:B------:R-:W-:Y:S02]  /*20c80*/  IABS R173, R172 ;  /* 0x000000ac00ad7213 */ /* 0x000fe40000000000 */
[----:B------:R-:W-:Y:S02]  /*20c90*/  FMNMX3.FTZ R2, R2, R52, R53, !PT ;  /* 0x0000003402027276 */ /* 0x000fe40007810035 */
[----:B------:R-:W-:Y:S02]  /*20ca0*/  IABS R172, R149 ;  /* 0x0000009500ac7213 */ /* 0x000fe40000000000 */
[----:B------:R-:W-:Y:S02]  /*20cb0*/  FMNMX3.FTZ R0, R0, R58, R59, !PT ;  /* 0x0000003a00007276 */ /* 0x000fe4000781003b */
[----:B------:R-:W-:Y:S02]  /*20cc0*/  MOV R149, R173 ;  /* 0x000000ad00957202 */ /* 0x000fe40000000f00 */
        /* <DEDUP_REMOVED lines=15> */
[----:B------:R-:W-:Y:S02]  /*20dc0*/  IADD3 R149, PT, PT, R232, -0xf8, RZ ;  /* 0xffffff08e8957810 */ /* 0x000fe40007ffe0ff */
[----:B------:R-:W-:Y:S02]  /*20dd0*/  IABS R173, R172 ;  /* 0x000000ac00ad7213 */ /* 0x000fe40000000000 */
[----:B------:R-:W-:Y:S02]  /*20de0*/  FMNMX3.FTZ R2, R2, R72, R73, !PT ;  /* 0x0000004802027276 */ /* 0x000fe40007810049 */
[----:B------:R-:W-:Y:S02]  /*20df0*/  I2FP.F32.S32 R150, R150 ;  /* 0x0000009600967245 */ /* 0x000fe40000201400 */
[----:B------:R-:W-:Y:S02]  /*20e00*/  FMNMX3.FTZ R0, R0, R78, R79, !PT ;  /* 0x0000004e00007276 */ /* 0x000fe4000781004f */
[----:B------:R-:W-:Y:S01]  /*20e10*/  IABS R172, R149 ;  /* 0x0000009500ac7213 */ /* 0x000fe20000000000 */
[CC--:B------:R-:W-:Y:S01]  /*20e20*/  FFMA.FTZ R115, -R148.reuse, R150.reuse, R115 ;  /* 0x0000009694737223 */ /* 0x0c0fe20000010173 */
[----:B------:R-:W-:Y:S01]  /*20e30*/  MOV R149, R173 ;  /* 0x000000ad00957202 */ /* 0x000fe20000000f00 */
[----:B------:R-:W-:Y:S01]  /*20e40*/  FFMA.FTZ R109, -R148, R150, R109 ;  /* 0x00000096946d7223 */ /* 0x000fe2000001016d */
[----:B------:R-:W-:Y:S02]  /*20e50*/  FMNMX3.FTZ R2, R2, R76, R77, !PT ;  /* 0x0000004c02027276 */ /* 0x000fe4000781004d */
[----:B------:R-:W-:Y:S02]  /*20e60*/  FMNMX3.FTZ R0, R0, R82, R83, !PT ;  /* 0x0000005200007276 */ /* 0x000fe40007810053 */
[----:B------:R-:W-:Y:S02]  /*20e70*/  IADD3 R150, PT, PT, R232, -0xe8, RZ ;  /* 0xffffff18e8967810 */ /* 0x000fe40007ffe0ff */
[----:B------:R-:W-:Y:S02]  /*20e80*/  I2FP.F32.S32 R149, R149 ;  /* 0x0000009500957245 */ /* 0x000fe40000201400 */
[----:B------:R-:W-:Y:S02]  /*20e90*/  FMNMX3.FTZ R2, R2, R80, R81, !PT ;  /* 0x0000005002027276 */ /* 0x000fe40007810051 */
[----:B------:R-:W-:Y:S01]  /*20ea0*/  FMNMX3.FTZ R0, R0, R86, R87, !PT ;  /* 0x0000005600007276 */ /* 0x000fe20007810057 */
[CC--:B------:R-:W-:Y:S01]  /*20eb0*/  FFMA.FTZ R126, -R148.reuse, R149.reuse, R126 ;  /* 0x00000095947e7223 */ /* 0x0c0fe2000001017e */
[----:B------:R-:W-:Y:S01]  /*20ec0*/  IABS R150, R150 ;  /* 0x0000009600967213 */ /* 0x000fe20000000000 */
[----:B------:R-:W-:Y:S01]  /*20ed0*/  FFMA.FTZ R120, -R148, R149, R120 ;  /* 0x0000009594787223 */ /* 0x000fe20000010178 */
        /* <DEDUP_REMOVED lines=9> */
[----:B------:R-:W-:Y:S01]  /*20f70*/  IADD3 R150, PT, PT, R232, -0xf1, RZ ;  /* 0xffffff0fe8967810 */ /* 0x000fe20007ffe0ff */
[C---:B------:R-:W-:Y:S01]  /*20f80*/  FFMA.FTZ R130, -R148.reuse, R0, R130 ;  /* 0x0000000094827223 */ /* 0x040fe20000010182 */
[----:B------:R-:W-:Y:S01]  /*20f90*/  FMNMX3.FTZ R149, R149, R98, R99, !PT ;  /* 0x0000006295957276 */ /* 0x000fe20007810063 */
[----:B------:R-:W-:Y:S01]  /*20fa0*/  FFMA.FTZ R124, -R148, R0, R124 ;  /* 0x00000000947c7223 */ /* 0x000fe2000001017c */
        /* <DEDUP_REMOVED lines=10> */
[----:B------:R-:W-:Y:S02]  /*21050*/  FMNMX3.FTZ R0, R0, R110, R111, !PT ;  /* 0x0000006e00007276 */ /* 0x000fe4000781006f */
[----:B------:R-:W-:Y:S02]  /*21060*/  IADD3 R150, PT, PT, R232, -0xf9, RZ ;  /* 0xffffff07e8967810 */ /* 0x000fe40007ffe0ff */
[----:B------:R-:W-:Y:S02]  /*21070*/  IABS R173, R149 ;  /* 0x0000009500ad7213 */ /* 0x000fe40000000000 */
[----:B------:R-:W-:Y:S02]  /*21080*/  FMNMX3.FTZ R149, R2, R108, R109, !PT ;  /* 0x0000006c02957276 */ /* 0x000fe4000781006d */
[----:B------:R-:W-:Y:S02]  /*21090*/  FMNMX3.FTZ R0, R0, R114, R115, !PT ;  /* 0x0000007200007276 */ /* 0x000fe40007810073 */
[----:B------:R-:W-:Y:S02]  /*210a0*/  IADD3 R172, PT, PT, R232, -0x101, RZ ;  /* 0xfffffeffe8ac7810 */ /* 0x000fe40007ffe0ff */
[----:B------:R-:W-:Y:S02]  /*210b0*/  IABS R150, R150 ;  /* 0x0000009600967213 */ /* 0x000fe40000000000 */
[----:B------:R-:W-:Y:S02]  /*210c0*/  FMNMX3.FTZ R149, R149, R112, R113, !PT ;  /* 0x0000007095957276 */ /* 0x000fe40007810071 */
[----:B------:R-:W-:Y:S02]  /*210d0*/  FMNMX3.FTZ R0, R0, R118, R119, !PT ;  /* 0x0000007600007276 */ /* 0x000fe40007810077 */
[----:B------:R-:W-:Y:S02]  /*210e0*/  IABS R172, R172 ;  /* 0x000000ac00ac7213 */ /* 0x000fe40000000000 */
[----:B------:R-:W-:Y:S02]  /*210f0*/  I2FP.F32.S32 R2, R150 ;  /* 0x0000009600027245 */ /* 0x000fe40000201400 */
[----:B------:R-:W-:Y:S02]  /*21100*/  FMNMX3.FTZ R149, R149, R116, R117, !PT ;  /* 0x0000007495957276 */ /* 0x000fe40007810075 */
[----:B------:R-:W-:Y:S01]  /*21110*/  FMNMX3.FTZ R0, R0, R122, R123, !PT ;  /* 0x0000007a00007276 */ /* 0x000fe2000781007b */
[CC--:B------:R-:W-:Y:S01]  /*21120*/  FFMA.FTZ R125, -R148.reuse, R2.reuse, R125 ;  /* 0x00000002947d7223 */ /* 0x0c0fe2000001017d */
[----:B------:R-:W-:Y:S01]  /*21130*/  I2FP.F32.S32 R173, R173 ;  /* 0x000000ad00ad7245 */ /* 0x000fe20000201400 */
[C---:B------:R-:W-:Y:S01]  /*21140*/  FFMA.FTZ R131, -R148.reuse, R2, R131 ;  /* 0x0000000294837223 */ /* 0x040fe20000010183 */
        /* <DEDUP_REMOVED lines=8> */
[----:B------:R-:W-:Y:S01]  /*211d0*/  IADD3 R232, PT, PT, R232, 0x100, RZ ;  /* 0x00000100e8e87810 */ /* 0x000fe20007ffe0ff */
        /* <DEDUP_REMOVED lines=9> */
[C---:B--2---:R-:W-:Y:S01]  /*21270*/  FMUL.FTZ R184, R3.reuse, R149 ;  /* 0x0000009503b87220 */ /* 0x044fe20000410000 */
[----:B------:R-:W1:Y:S01]  /*21280*/  S2R R151, SR_TID.X ;  /* 0x0000000000977919 */ /* 0x000e620000002100 */
[C---:B------:R-:W-:Y:S01]  /*21290*/  FSETP.NEU.FTZ.AND P0, PT, R150.reuse, -INF , PT ;  /* 0xff8000009600780b */ /* 0x040fe20003f1d000 */
[C---:B------:R-:W-:Y:S01]  /*212a0*/  FMUL.FTZ R182, R3.reuse, R150 ;  /* 0x0000009603b67220 */ /* 0x040fe20000410000 */
[C---:B------:R-:W-:Y:S01]  /*212b0*/  FMUL.FTZ R2, R3.reuse, R0 ;  /* 0x0000000003027220 */ /* 0x040fe20000410000 */
[----:B------:R-:W-:Y:S03]  /*212c0*/  FADD.FTZ R0, -R150, R152 ;  /* 0x0000009896007221 */ /* 0x000fe60000010100 */
[----:B------:R-:W-:Y:S01]  /*212d0*/  FSEL R182, R182, RZ, P0 ;  /* 0x000000ffb6b67208 */ /* 0x000fe20000000000 */
[----:B------:R-:W-:Y:S01]  /*212e0*/  FMUL.FTZ R0, R3, R0 ;  /* 0x0000000003007220 */ /* 0x000fe20000410000 */
[----:B------:R-:W2:Y:S01]  /*212f0*/  MUFU.EX2 R2, R2 ;  /* 0x0000000200027308 */ /* 0x000ea20000000800 */
[----:B------:R-:W-:Y:S02]  /*21300*/  FSETP.NEU.FTZ.AND P0, PT, R149, -INF , PT ;  /* 0xff8000009500780b */ /* 0x000fe40003f1d000 */
[-CC-:B------:R-:W-:Y:S01]  /*21310*/  FFMA.FTZ R4, R4, R3.reuse, -R182.reuse ;  /* 0x0000000304047223 */ /* 0x180fe200000108b6 */
[-CC-:B------:R-:W-:Y:S01]  /*21320*/  FFMA.FTZ R24, R24, R3.reuse, -R182.reuse ;  /* 0x0000000318187223 */ /* 0x180fe200000108b6 */
[-CC-:B------:R-:W-:Y:S01]  /*21330*/  FFMA.FTZ R25, R25, R3.reuse, -R182.reuse ;  /* 0x0000000319197223 */ /* 0x180fe200000108b6 */
[-CC-:B------:R-:W-:Y:S01]  /*21340*/  FFMA.FTZ R28, R28, R3.reuse, -R182.reuse ;  /* 0x000000031c1c7223 */ /* 0x180fe200000108b6 */
[-CC-:B------:R-:W-:Y:S03]  /*21350*/  FFMA.FTZ R29, R29, R3.reuse, -R182.reuse ;  /* 0x000000031d1d7223 */ /* 0x180fe600000108b6 */
[----:B------:R3:W-:Y:S01]  /*21360*/  MUFU.EX2 R198, R4 ;  /* 0x0000000400c67308 */ /* 0x0007e20000000800 */
[----:B------:R-:W-:Y:S01]  /*21370*/  FSEL R184, R184, RZ, P0 ;  /* 0x000000ffb8b87208 */ /* 0x000fe20000000000 */
[-CC-:B------:R-:W-:Y:S01]  /*21380*/  FFMA.FTZ R8, R8, R3.reuse, -R182.reuse ;  /* 0x0000000308087223 */ /* 0x180fe200000108b6 */
[-CC-:B------:R-:W-:Y:S01]  /*21390*/  FFMA.FTZ R32, R32, R3.reuse, -R182.reuse ;  /* 0x0000000320207223 */ /* 0x180fe200000108b6 */
[-CC-:B------:R-:W-:Y:S01]  /*213a0*/  FFMA.FTZ R33, R33, R3.reuse, -R182.reuse ;  /* 0x0000000321217223 */ /* 0x180fe200000108b6 */
[-C--:B------:R-:W-:Y:S01]  /*213b0*/  FFMA.FTZ R36, R36, R3.reuse, -R182 ;  /* 0x0000000324247223 */ /* 0x080fe200000108b6 */
[-CC-:B------:R-:W-:Y:S01]  /*213c0*/  FFMA.FTZ R26, R26, R3.reuse, -R184.reuse ;  /* 0x000000031a1a7223 */ /* 0x180fe200000108b8 */
[-C--:B------:R-:W-:Y:S03]  /*213d0*/  FFMA.FTZ R27, R27, R3.reuse, -R184 ;  /* 0x000000031b1b7223 */ /* 0x080fe600000108b8 */
[----:B------:R4:W-:Y:S01]  /*213e0*/  MUFU.EX2 R201, R8 ;  /* 0x0000000800c97308 */ /* 0x0009e20000000800 */
[-C--:B------:R-:W-:Y:S01]  /*213f0*/  FFMA.FTZ R9, R9, R3.reuse, -R182 ;  /* 0x0000000309097223 */ /* 0x080fe200000108b6 */
[-CC-:B------:R-:W-:Y:S01]  /*21400*/  FFMA.FTZ R10, R10, R3.reuse, -R184.reuse ;  /* 0x000000030a0a7223 */ /* 0x180fe200000108b8 */
[-C--:B------:R-:W-:Y:S01]  /*21410*/  FFMA.FTZ R11, R11, R3.reuse, -R184 ;  /* 0x000000030b0b7223 */ /* 0x080fe200000108b8 */
[-C--:B------:R-:W-:Y:S01]  /*21420*/  FFMA.FTZ R5, R5, R3.reuse, -R182 ;  /* 0x0000000305057223 */ /* 0x080fe200000108b6 */
[-CC-:B------:R-:W-:Y:S01]  /*21430*/  FFMA.FTZ R6, R6, R3.reuse, -R184.reuse ;  /* 0x0000000306067223 */ /* 0x180fe200000108b8 */
[-C--:B------:R-:W-:Y:S01]  /*21440*/  FFMA.FTZ R7, R7, R3.reuse, -R184 ;  /* 0x0000000307077223 */ /* 0x080fe200000108b8 */
[C---:B-1----:R-:W-:Y:S03]  /*21450*/  LOP3.LUT P0, RZ, R151.reuse, 0x2, RZ, 0xc0, !PT ;  /* 0x0000000297ff7812 */ /* 0x042fe6000780c0ff */
[----:B------:R-:W1:Y:S01]  /*21460*/  MUFU.EX2 R0, R0 ;  /* 0x0000000000007308 */ /* 0x000e620000000800 */
[----:B---3--:R-:W-:Y:S01]  /*21470*/  SHF.L.U32 R4, R151, 0x6, RZ ;  /* 0x0000000697047819 */ /* 0x008fe200000006ff */
[-CC-:B------:R-:W-:Y:S01]  /*21480*/  FFMA.FTZ R12, R12, R3.reuse, -R182.reuse ;  /* 0x000000030c0c7223 */ /* 0x180fe200000108b6 */
[----:B------:R-:W-:Y:S01]  /*21490*/  MOV R151, 0x20 ;  /* 0x0000002000977802 */ /* 0x000fe20000000f00 */
[-C--:B------:R-:W-:Y:S01]  /*214a0*/  FFMA.FTZ R13, R13, R3.reuse, -R182 ;  /* 0x000000030d0d7223 */ /* 0x080fe200000108b6 */
[----:B------:R-:W-:Y:S01]  /*214b0*/  LOP3.LUT R4, R153, 0x200, R4, 0xf8, !PT ;  /* 0x0000020099047812 */ /* 0x000fe200078ef804 */
[-CC-:B------:R-:W-:Y:S01]  /*214c0*/  FFMA.FTZ R14, R14, R3.reuse, -R184.reuse ;  /* 0x000000030e0e7223 */ /* 0x180fe200000108b8 */
[----:B------:R-:W-:Y:S03]  /*214d0*/  SEL R151, R151, 0xffffffe0, !P0 ;  /* 0xffffffe097977807 */ /* 0x000fe60004000000 */
[----:B------:R3:W-:Y:S01]  /*214e0*/  MUFU.EX2 R202, R9 ;  /* 0x0000000900ca7308 */ /* 0x0007e20000000800 */
[----:B------:R-:W-:Y:S01]  /*214f0*/  LEA R180, R4, UR8, 0x1 ;  /* 0x0000000804b47c11 */ /* 0x000fe2000f8e08ff */
[--C-:B------:R-:W-:Y:S01]  /*21500*/  FFMA.FTZ R15, R15, R3, -R184.reuse ;  /* 0x000000030f0f7223 */ /* 0x100fe200000108b8 */
[C---:B--2---:R-:W-:Y:S01]  /*21510*/  FMUL.FTZ R134, R2.reuse, R134 ;  /* 0x0000008602867220 */ /* 0x044fe20000410000 */
[----:B------:R-:W-:Y:S01]  /*21520*/  FMUL.FTZ R135, R2, R135 ;  /* 0x0000008702877220 */ /* 0x000fe20000410000 */
[C---:B------:R-:W-:Y:S01]  /*21530*/  IADD3 R153, PT, PT, R151.reuse, R180, RZ ;  /* 0x000000b497997210 */ /* 0x040fe20007ffe0ff */
[----:B------:R-:W2:Y:S01]  /*21540*/  LDSM.16.MT88.4 R172, [R180+0xa000] ;  /* 0x00a00000b4ac783b */ /* 0x000ea20000004200 */
[C---:B----4-:R-:W-:Y:S03]  /*21550*/  IADD3 R8, PT, PT, R180.reuse, 0xa000, RZ ;  /* 0x0000a000b4087810 */ /* 0x050fe60007ffe0ff */
[----:B------:R4:W-:Y:S01]  /*21560*/  MUFU.EX2 R200, R10 ;  /* 0x0000000a00c87308 */ /* 0x0009e20000000800 */
[----:B------:R-:W-:Y:S01]  /*21570*/  IADD3 R152, PT, PT, R180, 0xa040, RZ ;  /* 0x0000a040b4987810 */ /* 0x000fe20007ffe0ff */
[----:B-1----:R-:W-:Y:S01]  /*21580*/  FMUL.FTZ R4, R0, R156 ;  /* 0x0000009c00047220 */ /* 0x002fe20000410000 */
[----:B------:R-:W-:Y:S01]  /*21590*/  @P2 IADD3 R152, PT, PT, R8, -0x40, RZ ;  /* 0xffffffc008982810 */ /* 0x000fe20007ffe0ff */
[C---:B------:R-:W-:Y:S01]  /*215a0*/  FMUL.FTZ R8, R0.reuse, R160 ;  /* 0x000000a000087220 */ /* 0x040fe20000410000 */
[C---:B------:R-:W-:Y:S01]  /*215b0*/  FMUL.FTZ R132, R0.reuse, R132 ;  /* 0x0000008400847220 */ /* 0x040fe20000410000 */
[----:B------:R-:W1:Y:S01]  /*215c0*/  LDSM.16.MT88.4 R176, [R153+0xa000] ;  /* 0x00a0000099b0783b */ /* 0x000e620000004200 */
[----:B------:R-:W-:Y:S03]  /*215d0*/  IADD3 R151, PT, PT, R151, R152, RZ ;  /* 0x0000009897977210 */ /* 0x000fe60007ffe0ff */
[----:B------:R5:W-:Y:S01]  /*215e0*/  MUFU.EX2 R199, R11 ;  /* 0x0000000b00c77308 */ /* 0x000be20000000800 */
[C---:B---3--:R-:W-:Y:S01]  /*215f0*/  FMUL.FTZ R9, R0.reuse, R161 ;  /* 0x000000a100097220 */ /* 0x048fe20000410000 */
[----:B------:R-:W-:Y:S01]  /*21600*/  FMUL.FTZ R133, R0, R133 ;  /* 0x0000008500857220 */ /* 0x000fe20000410000 */
[C---:B------:R-:W-:Y:S01]  /*21610*/  FMUL.FTZ R138, R2.reuse, R138 ;  /* 0x0000008a028a7220 */ /* 0x040fe20000410000 */
[----:B------:R-:W-:Y:S01]  /*21620*/  FMUL.FTZ R139, R2, R139 ;  /* 0x0000008b028b7220 */ /* 0x000fe20000410000 */
[C---:B------:R-:W-:Y:S01]  /*21630*/  FMUL.FTZ R136, R0.reuse, R136 ;  /* 0x0000008800887220 */ /* 0x040fe20000410000 */
[----:B------:R-:W-:Y:S01]  /*21640*/  FMUL.FTZ R137, R0, R137 ;  /* 0x0000008900897220 */ /* 0x000fe20000410000 */
[-CC-:B------:R-:W-:Y:S03]  /*21650*/  FFMA.FTZ R30, R30, R3.reuse, -R184.reuse ;  /* 0x000000031e1e7223 */ /* 0x180fe600000108b8 */
[----:B------:R3:W2:Y:S01]  /*21660*/  MUFU.EX2 R197, R5 ;  /* 0x0000000500c57308 */ /* 0x0006a20000000800 */
[----:B----4-:R-:W-:Y:S01]  /*21670*/  FMUL.FTZ R10, R2, R162 ;  /* 0x000000a2020a7220 */ /* 0x010fe20000410000 */
[-CC-:B------:R-:W-:Y:S01]  /*21680*/  FFMA.FTZ R31, R31, R3.reuse, -R184.reuse ;  /* 0x000000031f1f7223 */ /* 0x180fe200000108b8 */
[-CC-:B------:R-:W-:Y:S01]  /*21690*/  FFMA.FTZ R34, R34, R3.reuse, -R184.reuse ;  /* 0x0000000322227223 */ /* 0x180fe200000108b8 */
[-C--:B------:R-:W-:Y:S01]  /*216a0*/  FFMA.FTZ R35, R35, R3.reuse, -R184 ;  /* 0x0000000323237223 */ /* 0x080fe200000108b8 */
[-C--:B------:R-:W-:Y:S01]  /*216b0*/  FFMA.FTZ R37, R37, R3.reuse, -R182 ;  /* 0x0000000325257223 */ /* 0x080fe200000108b6 */
[-CC-:B------:R-:W-:Y:S01]  /*216c0*/  FFMA.FTZ R38, R38, R3.reuse, -R184.reuse ;  /* 0x0000000326267223 */ /* 0x180fe200000108b8 */
[----:B------:R-:W-:Y:S03]  /*216d0*/  FFMA.FTZ R39, R39, R3, -R184 ;  /* 0x0000000327277223 */ /* 0x000fe600000108b8 */
[----:B------:R4:W-:Y:S01]  /*216e0*/  MUFU.EX2 R196, R6 ;  /* 0x0000000600c47308 */ /* 0x0009e20000000800 */
[C---:B-----5:R-:W-:Y:S01]  /*216f0*/  FMUL.FTZ R11, R2.reuse, R163 ;  /* 0x000000a3020b7220 */ /* 0x060fe20000410000 */
[C---:B------:R-:W-:Y:S01]  /*21700*/  FMUL.FTZ R142, R2.reuse, R142 ;  /* 0x0000008e028e7220 */ /* 0x040fe20000410000 */
[----:B------:R-:W5:Y:S01]  /*21710*/  LDSM.16.MT88.4 R160, [R152] ;  /* 0x0000000098a0783b */ /* 0x000f620000004200 */
[----:B------:R-:W-:Y:S01]  /*21720*/  FMUL.FTZ R143, R2, R143 ;  /* 0x0000008f028f7220 */ /* 0x000fe20000410000 */
[C---:B------:R-:W-:Y:S01]  /*21730*/  FMUL.FTZ R140, R0.reuse, R140 ;  /* 0x0000008c008c7220 */ /* 0x040fe20000410000 */
[----:B------:R-:W-:Y:S01]  /*21740*/  FMUL.FTZ R141, R0, R141 ;  /* 0x0000008d008d7220 */ /* 0x000fe20000410000 */
[--C-:B------:R-:W-:Y:S03]  /*21750*/  FFMA.FTZ R16, R16, R3, -R182.reuse ;  /* 0x0000000310107223 */ /* 0x100fe600000108b6 */
[----:B------:R1:W1:Y:S01]  /*21760*/  MUFU.EX2 R195, R7 ;  /* 0x0000000700c37308 */ /* 0x0002620000000800 */
[----:B---3--:R-:W-:Y:S01]  /*21770*/  FMUL.FTZ R5, R0, R157 ;  /* 0x0000009d00057220 */ /* 0x008fe20000410000 */
[----:B--2---:R-:W-:Y:S01]  /*21780*/  F2FP.BF16.F32.PACK_AB R156, R197, R198 ;  /* 0x000000c6c59c723e */ /* 0x004fe200000010ff */
[-C--:B------:R-:W-:Y:S01]  /*21790*/  FFMA.FTZ R17, R17, R3.reuse, -R182 ;  /* 0x0000000311117223 */ /* 0x080fe200000108b6 */
[-CC-:B------:R-:W-:Y:S01]  /*217a0*/  FFMA.FTZ R18, R18, R3.reuse, -R184.reuse ;  /* 0x0000000312127223 */ /* 0x180fe200000108b8 */
[----:B------:R-:W-:Y:S01]  /*217b0*/  FFMA.FTZ R19, R19, R3, -R184 ;  /* 0x0000000313137223 */ /* 0x000fe200000108b8 */
[C---:B------:R-:W-:Y:S01]  /*217c0*/  FMUL.FTZ R146, R2.reuse, R146 ;  /* 0x0000009202927220 */ /* 0x040fe20000410000 */
[C---:B------:R-:W-:Y:S03]  /*217d0*/  FMUL.FTZ R147, R2.reuse, R147 ;  /* 0x0000009302937220 */ /* 0x040fe60000410000 */
[----:B------:R2:W-:Y:S01]  /*217e0*/  MUFU.EX2 R194, R12 ;  /* 0x0000000c00c27308 */ /* 0x0005e20000000800 */
[----:B----4-:R-:W-:Y:S01]  /*217f0*/  FMUL.FTZ R6, R2, R158 ;  /* 0x0000009e02067220 */ /* 0x010fe20000410000 */
[----:B------:R-:W-:Y:S01]  /*21800*/  F2FP.BF16.F32.PACK_AB R158, R202, R201 ;  /* 0x000000c9ca9e723e */ /* 0x000fe200000010ff */
[C---:B------:R-:W-:Y:S01]  /*21810*/  FMUL.FTZ R144, R0.reuse, R144 ;  /* 0x0000009000907220 */ /* 0x040fe20000410000 */
[----:B------:R-:W-:Y:S01]  /*21820*/  FMUL.FTZ R145, R0, R145 ;  /* 0x0000009100917220 */ /* 0x000fe20000410000 */
[-CC-:B------:R-:W-:Y:S01]  /*21830*/  FFMA.FTZ R20, R20, R3.reuse, -R182.reuse ;  /* 0x0000000314147223 */ /* 0x180fe200000108b6 */
[-C--:B------:R-:W-:Y:S01]  /*21840*/  FFMA.FTZ R21, R21, R3.reuse, -R182 ;  /* 0x0000000315157223 */ /* 0x080fe200000108b6 */
[--C-:B------:R-:W-:Y:S03]  /*21850*/  FFMA.FTZ R22, R22, R3, -R184.reuse ;  /* 0x0000000316167223 */ /* 0x100fe600000108b8 */
[----:B------:R3:W4:Y:S01]  /*21860*/  MUFU.EX2 R193, R13 ;  /* 0x0000000d00c17308 */ /* 0x0007220000000800 */
[----:B-1----:R-:W-:Y:S01]  /*21870*/  FMUL.FTZ R7, R2, R159 ;  /* 0x0000009f02077220 */ /* 0x002fe20000410000 */
[----:B------:R-:W-:Y:S01]  /*21880*/  F2FP.BF16.F32.PACK_AB R157, R195, R196 ;  /* 0x000000c4c39d723e */ /* 0x000fe200000010ff */
[-C--:B------:R-:W-:Y:S01]  /*21890*/  FFMA.FTZ R23, R23, R3.reuse, -R184 ;  /* 0x0000000317177223 */ /* 0x080fe200000108b8 */
[----:B------:R-:W-:Y:S01]  /*218a0*/  F2FP.BF16.F32.PACK_AB R159, R199, R200 ;  /* 0x000000c8c79f723e */ /* 0x000fe200000010ff */
[-CC-:B------:R-:W-:Y:S01]  /*218b0*/  FFMA.FTZ R57, R57, R3.reuse, -R182.reuse ;  /* 0x0000000339397223 */ /* 0x180fe200000108b6 */
[-CC-:B------:R-:W-:Y:S01]  /*218c0*/  FFMA.FTZ R60, R60, R3.reuse, -R182.reuse ;  /* 0x000000033c3c7223 */ /* 0x180fe200000108b6 */
[-CC-:B------:R-:W-:Y:S03]  /*218d0*/  FFMA.FTZ R40, R40, R3.reuse, -R182.reuse ;  /* 0x0000000328287223 */ /* 0x180fe600000108b6 */
[----:B------:R-:W-:Y:S01]  /*218e0*/  MUFU.EX2 R183, R24 ;  /* 0x0000001800b77308 */ /* 0x000fe20000000800 */
[C---:B--2---:R-:W-:Y:S01]  /*218f0*/  FMUL.FTZ R12, R0.reuse, R164 ;  /* 0x000000a4000c7220 */ /* 0x044fe20000410000 */
[----:B------:R-:W-:Y:S01]  /*21900*/  FFMA.FTZ R41, R41, R3, -R182 ;  /* 0x0000000329297223 */ /* 0x000fe200000108b6 */
[C---:B------:R-:W-:Y:S07]  /*21910*/  HMMA.16816.F32.BF16 R4, R156.reuse, R172, R4 ;  /* 0x000000ac9c04723c */ /* 0x040fee0000041804 */
[----:B------:R1:W-:Y:S01]  /*21920*/  MUFU.EX2 R190, R14 ;  /* 0x0000000e00be7308 */ /* 0x0003e20000000800 */
[----:B---3--:R-:W-:Y:S01]  /*21930*/  FMUL.FTZ R13, R0, R165 ;  /* 0x000000a5000d7220 */ /* 0x008fe20000410000 */
[-CC-:B------:R-:W-:Y:S01]  /*21940*/  FFMA.FTZ R42, R42, R3.reuse, -R184.reuse ;  /* 0x000000032a2a7223 */ /* 0x180fe200000108b8 */
[C---:B------:R-:W-:Y:S01]  /*21950*/  HMMA.16816.F32.BF16 R8, R156.reuse, R174, R8 ;  /* 0x000000ae9c08723c */ /* 0x040fe20000041808 */
[----:B------:R-:W2:Y:S02]  /*21960*/  LDSM.16.MT88.4 R172, [R151] ;  /* 0x0000000097ac783b */ /* 0x000ea40000004200 */
[-C--:B------:R-:W-:Y:S01]  /*21970*/  FFMA.FTZ R43, R43, R3.reuse, -R184 ;  /* 0x000000032b2b7223 */ /* 0x080fe200000108b8 */
[-CC-:B------:R-:W-:Y:S03]  /*21980*/  FFMA.FTZ R44, R44, R3.reuse, -R182.reuse ;  /* 0x000000032c2c7223 */ /* 0x180fe600000108b6 */
[----:B------:R3:W4:Y:S01]  /*21990*/  MUFU.EX2 R189, R15 ;  /* 0x0000000f00bd7308 */ /* 0x0007220000000800 */
        /* <DEDUP_REMOVED lines=12> */
[----:B---3--:R-:W-:Y:S01]  /*21a60*/  FMUL.FTZ R15, R2, R167 ;  /* 0x000000a7020f7220 */ /* 0x008fe20000410000 */
[-CC-:B------:R-:W-:Y:S01]  /*21a70*/  FFMA.FTZ R52, R52, R3.reuse, -R182.reuse ;  /* 0x0000000334347223 */ /* 0x180fe200000108b6 */
[C---:B-----5:R-:W-:Y:S01]  /*21a80*/  HMMA.16816.F32.BF16 R140, R156.reuse, R160, R140 ;  /* 0x000000a09c8c723c */ /* 0x060fe2000004188c */
[----:B------:R-:W1:Y:S02]  /*21a90*/  LDSM.16.MT88.4 R164, [R180+0xa800] ;  /* 0x00a80000b4a4783b */ /* 0x000e640000004200 */
[-C--:B------:R-:W-:Y:S01]  /*21aa0*/  FFMA.FTZ R53, R53, R3.reuse, -R182 ;  /* 0x0000000335357223 */ /* 0x080fe200000108b6 */
[-CC-:B------:R-:W-:Y:S03]  /*21ab0*/  FFMA.FTZ R54, R54, R3.reuse, -R184.reuse ;  /* 0x0000000336367223 */ /* 0x180fe600000108b8 */
[----:B------:R3:W-:Y:S01]  /*21ac0*/  MUFU.EX2 R191, R16 ;  /* 0x0000001000bf7308 */ /* 0x0007e20000000800 */
[-C--:B------:R-:W-:Y:S01]  /*21ad0*/  FFMA.FTZ R55, R55, R3.reuse, -R184 ;  /* 0x0000000337377223 */ /* 0x080fe200000108b8 */
[-C--:B------:R-:W-:Y:S01]  /*21ae0*/  FFMA.FTZ R56, R56, R3.reuse, -R182 ;  /* 0x0000000338387223 */ /* 0x080fe200000108b6 */
[C---:B------:R-:W-:Y:S01]  /*21af0*/  HMMA.16816.F32.BF16 R12, R156.reuse, R162, R12 ;  /* 0x000000a29c0c723c */ /* 0x040fe2000004180c */
[----:B------:R-:W5:Y:S02]  /*21b00*/  LDSM.16.MT88.4 R160, [R153+0xa800] ;  /* 0x00a8000099a0783b */ /* 0x000f640000004200 */
[-CC-:B------:R-:W-:Y:S01]  /*21b10*/  FFMA.FTZ R58, R58, R3.reuse, -R184.reuse ;  /* 0x000000033a3a7223 */ /* 0x180fe200000108b8 */
[-C--:B------:R-:W-:Y:S03]  /*21b20*/  FFMA.FTZ R59, R59, R3.reuse, -R184 ;  /* 0x000000033b3b7223 */ /* 0x080fe600000108b8 */
[----:B------:R4:W1:Y:S01]  /*21b30*/  MUFU.EX2 R192, R17 ;  /* 0x0000001100c07308 */ /* 0x0008620000000800 */
[-C--:B------:R-:W-:Y:S01]  /*21b40*/  FFMA.FTZ R61, R61, R3.reuse, -R182 ;  /* 0x000000033d3d7223 */ /* 0x080fe200000108b6 */
[-CC-:B------:R-:W-:Y:S01]  /*21b50*/  FFMA.FTZ R62, R62, R3.reuse, -R184.reuse ;  /* 0x000000033e3e7223 */ /* 0x180fe200000108b8 */
[-C--:B------:R-:W-:Y:S01]  /*21b60*/  FFMA.FTZ R63, R63, R3.reuse, -R184 ;  /* 0x000000033f3f7223 */ /* 0x080fe200000108b8 */
[C---:B--2---:R-:W-:Y:S03]  /*21b70*/  HMMA.16816.F32.BF16 R144, R156.reuse, R172, R144 ;  /* 0x000000ac9c90723c */ /* 0x044fe60000041890 */
[-CC-:B------:R-:W-:Y:S03]  /*21b80*/  FFMA.FTZ R64, R64, R3.reuse, -R182.reuse ;  /* 0x0000000340407223 */ /* 0x180fe600000108b6 */
[----:B------:R2:W-:Y:S01]  /*21b90*/  MUFU.EX2 R188, R18 ;  /* 0x0000001200bc7308 */ /* 0x0005e20000000800 */
[----:B---3--:R-:W-:Y:S01]  /*21ba0*/  FMUL.FTZ R16, R0, R168 ;  /* 0x000000a800107220 */ /* 0x008fe20000410000 */
[-C--:B------:R-:W-:Y:S01]  /*21bb0*/  FFMA.FTZ R65, R65, R3.reuse, -R182 ;  /* 0x0000000341417223 */ /* 0x080fe200000108b6 */
[-CC-:B------:R-:W-:Y:S01]  /*21bc0*/  FFMA.FTZ R66, R66, R3.reuse, -R184.reuse ;  /* 0x0000000342427223 */ /* 0x180fe200000108b8 */
[-C--:B------:R-:W-:Y:S01]  /*21bd0*/  FFMA.FTZ R67, R67, R3.reuse, -R184 ;  /* 0x0000000343437223 */ /* 0x080fe200000108b8 */
[-CC-:B------:R-:W-:Y:S01]  /*21be0*/  FFMA.FTZ R68, R68, R3.reuse, -R182.reuse ;  /* 0x0000000344447223 */ /* 0x180fe200000108b6 */
[-C--:B------:R-:W-:Y:S01]  /*21bf0*/  FFMA.FTZ R69, R69, R3.reuse, -R182 ;  /* 0x0000000345457223 */ /* 0x080fe200000108b6 */
[----:B------:R-:W-:Y:S03]  /*21c00*/  FFMA.FTZ R70, R70, R3, -R184 ;  /* 0x0000000346467223 */ /* 0x000fe600000108b8 */
[----:B------:R3:W5:Y:S01]  /*21c10*/  MUFU.EX2 R187, R19 ;  /* 0x0000001300bb7308 */ /* 0x0007620000000800 */
[C---:B----4-:R-:W-:Y:S01]  /*21c20*/  FMUL.FTZ R17, R0.reuse, R169 ;  /* 0x000000a900117220 */ /* 0x050fe20000410000 */
[----:B------:R-:W-:Y:S01]  /*21c30*/  FFMA.FTZ R0, R0, R242, R198 ;  /* 0x000000f200007223 */ /* 0x000fe200000100c6 */
[-C--:B------:R-:W-:Y:S01]  /*21c40*/  FFMA.FTZ R71, R71, R3.reuse, -R184 ;  /* 0x0000000347477223 */ /* 0x080fe200000108b8 */
        /* <DEDUP_REMOVED lines=11> */
[----:B------:R-:W-:Y:S03]  /*21d00*/  FFMA.FTZ R81, R81, R3, -R182 ;  /* 0x0000000351517223 */ /* 0x000fe600000108b6 */
[----:B------:R-:W-:Y:S01]  /*21d10*/  MUFU.EX2 R57, R57 ;  /* 0x0000003900397308 */ /* 0x000fe20000000800 */
[----:B---3--:R-:W-:Y:S01]  /*21d20*/  FMUL.FTZ R19, R2, R171 ;  /* 0x000000ab02137220 */ /* 0x008fe20000410000 */
[-CC-:B------:R-:W-:Y:S01]  /*21d30*/  FFMA.FTZ R82, R82, R3.reuse, -R184.reuse ;  /* 0x0000000352527223 */ /* 0x180fe200000108b8 */
[----:B------:R-:W2:Y:S01]  /*21d40*/  LDSM.16.MT88.4 R168, [R152+0x800] ;  /* 0x0008000098a8783b */ /* 0x000ea20000004200 */
[-C--:B------:R-:W-:Y:S01]  /*21d50*/  FFMA.FTZ R83, R83, R3.reuse, -R184 ;  /* 0x0000000353537223 */ /* 0x080fe200000108b8 */
[-CC-:B------:R-:W-:Y:S01]  /*21d60*/  FFMA.FTZ R84, R84, R3.reuse, -R182.reuse ;  /* 0x0000000354547223 */ /* 0x180fe200000108b6 */
[-C--:B------:R-:W-:Y:S01]  /*21d70*/  FFMA.FTZ R85, R85, R3.reuse, -R182 ;  /* 0x0000000355557223 */ /* 0x080fe200000108b6 */
[-CC-:B------:R-:W-:Y:S01]  /*21d80*/  FFMA.FTZ R86, R86, R3.reuse, -R184.reuse ;  /* 0x0000000356567223 */ /* 0x180fe200000108b8 */
[----:B------:R-:W-:Y:S02]  /*21d90*/  HMMA.16816.F32.BF16 R16, R156, R174, R16 ;  /* 0x000000ae9c10723c */ /* 0x000fe40000041810 */
[----:B------:R-:W-:Y:S01]  /*21da0*/  MUFU.EX2 R60, R60 ;  /* 0x0000003c003c7308 */ /* 0x000fe20000000800 */
[----:B------:R-:W-:Y:S01]  /*21db0*/  F2FP.BF16.F32.PACK_AB R156, R193, R194 ;  /* 0x000000c2c19c723e */ /* 0x000fe200000010ff */
[----:B------:R-:W3:Y:S01]  /*21dc0*/  LDSM.16.MT88.4 R172, [R151+0x800] ;  /* 0x0008000097ac783b */ /* 0x000ee20000004200 */
[----:B------:R-:W-:Y:S01]  /*21dd0*/  F2FP.BF16.F32.PACK_AB R157, R189, R190 ;  /* 0x000000bebd9d723e */ /* 0x000fe200000010ff */
[----:B------:R-:W-:Y:S01]  /*21de0*/  FFMA.FTZ R87, R87, R3, -R184 ;  /* 0x0000000357577223 */ /* 0x000fe200000108b8 */
[----:B-1----:R-:W-:Y:S01]  /*21df0*/  F2FP.BF16.F32.PACK_AB R158, R192, R191 ;  /* 0x000000bfc09e723e */ /* 0x002fe200000010ff */
[-CC-:B------:R-:W-:Y:S01]  /*21e00*/  FFMA.FTZ R88, R88, R3.reuse, -R182.reuse ;  /* 0x0000000358587223 */ /* 0x180fe200000108b6 */
[----:B-----5:R-:W-:Y:S03]  /*21e10*/  F2FP.BF16.F32.PACK_AB R159, R187, R188 ;  /* 0x000000bcbb9f723e */ /* 0x020fe600000010ff */
[----:B------:R-:W-:Y:S01]  /*21e20*/  MUFU.EX2 R185, R20 ;  /* 0x0000001400b97308 */ /* 0x000fe20000000800 */
[-C--:B------:R-:W-:Y:S01]  /*21e30*/  FFMA.FTZ R89, R89, R3.reuse, -R182 ;  /* 0x0000000359597223 */ /* 0x080fe200000108b6 */
[----:B----4-:R-:W-:Y:S01]  /*21e40*/  LDSM.16.MT88.4 R24, [R152+0x1000] ;  /* 0x001000009818783b */ /* 0x010fe20000004200 */
[-CC-:B------:R-:W-:Y:S01]  /*21e50*/  FFMA.FTZ R90, R90, R3.reuse, -R184.reuse ;  /* 0x000000035a5a7223 */ /* 0x180fe200000108b8 */
[-C--:B------:R-:W-:Y:S01]  /*21e60*/  FFMA.FTZ R91, R91, R3.reuse, -R184 ;  /* 0x000000035b5b7223 */ /* 0x080fe200000108b8 */
[-CC-:B------:R-:W-:Y:S01]  /*21e70*/  FFMA.FTZ R92, R92, R3.reuse, -R182.reuse ;  /* 0x000000035c5c7223 */ /* 0x180fe200000108b6 */
[C---:B------:R-:W-:Y:S04]  /*21e80*/  HMMA.16816.F32.BF16 R4, R156.reuse, R164, R4 ;  /* 0x000000a49c04723c */ /* 0x040fe80000041804 */
[----:B------:R-:W1:Y:S01]  /*21e90*/  MUFU.EX2 R186, R21 ;  /* 0x0000001500ba7308 */ /* 0x000e620000000800 */
[-C--:B------:R-:W-:Y:S01]  /*21ea0*/  FFMA.FTZ R93, R93, R3.reuse, -R182 ;  /* 0x000000035d5d7223 */ /* 0x080fe200000108b6 */
[-CC-:B------:R-:W-:Y:S01]  /*21eb0*/  FFMA.FTZ R94, R94, R3.reuse, -R184.reuse ;  /* 0x000000035e5e7223 */ /* 0x180fe200000108b8 */
[-C--:B------:R-:W-:Y:S01]  /*21ec0*/  FFMA.FTZ R95, R95, R3.reuse, -R184 ;  /* 0x000000035f5f7223 */ /* 0x080fe200000108b8 */
[-CC-:B------:R-:W-:Y:S01]  /*21ed0*/  FFMA.FTZ R96, R96, R3.reuse, -R182.reuse ;  /* 0x0000000360607223 */ /* 0x180fe200000108b6 */
[-C--:B------:R-:W-:Y:S01]  /*21ee0*/  FFMA.FTZ R97, R97, R3.reuse, -R182 ;  /* 0x0000000361617223 */ /* 0x080fe200000108b6 */
[C---:B------:R-:W-:Y:S01]  /*21ef0*/  HMMA.16816.F32.BF16 R8, R156.reuse, R166, R8 ;  /* 0x000000a69c08723c */ /* 0x040fe20000041808 */
[----:B------:R-:W-:Y:S03]  /*21f00*/  LDSM.16.MT88.4 R164, [R153+0xb000] ;  /* 0x00b0000099a4783b */ /* 0x000fe60000004200 */
[----:B------:R4:W-:Y:S01]  /*21f10*/  MUFU.EX2 R181, R22 ;  /* 0x0000001600b57308 */ /* 0x0009e20000000800 */
[-CC-:B------:R-:W-:Y:S01]  /*21f20*/  FFMA.FTZ R98, R98, R3.reuse, -R184.reuse ;  /* 0x0000000362627223 */ /* 0x180fe200000108b8 */
[-C--:B------:R-:W-:Y:S01]  /*21f30*/  FFMA.FTZ R99, R99, R3.reuse, -R184 ;  /* 0x0000000363637223 */ /* 0x080fe200000108b8 */
[-CC-:B------:R-:W-:Y:S01]  /*21f40*/  FFMA.FTZ R100, R100, R3.reuse, -R182.reuse ;  /* 0x0000000364647223 */ /* 0x180fe200000108b6 */
[-C--:B------:R-:W-:Y:S01]  /*21f50*/  FFMA.FTZ R101, R101, R3.reuse, -R182 ;  /* 0x0000000365657223 */ /* 0x080fe200000108b6 */
[--C-:B------:R-:W-:Y:S01]  /*21f60*/  FFMA.FTZ R102, R102, R3, -R184.reuse ;  /* 0x0000000366667223 */ /* 0x100fe200000108b8 */
[C---:B------:R-:W-:Y:S04]  /*21f70*/  HMMA.16816.F32.BF16 R132, R156.reuse, R160, R132 ;  /* 0x000000a09c84723c */ /* 0x040fe80000041884 */
[----:B------:R-:W5:Y:S01]  /*21f80*/  MUFU.EX2 R178, R23 ;  /* 0x0000001700b27308 */ /* 0x000f620000000800 */
[----:B-1----:R-:W-:Y:S01]  /*21f90*/  F2FP.BF16.F32.PACK_AB R20, R186, R185 ;  /* 0x000000b9ba14723e */ /* 0x002fe200000010ff */
[-C--:B------:R-:W-:Y:S01]  /*21fa0*/  FFMA.FTZ R103, R103, R3.reuse, -R184 ;  /* 0x0000000367677223 */ /* 0x080fe200000108b8 */
[-CC-:B------:R-:W-:Y:S01]  /*21fb0*/  FFMA.FTZ R104, R104, R3.reuse, -R182.reuse ;  /* 0x0000000368687223 */ /* 0x180fe200000108b6 */
[-C--:B------:R-:W-:Y:S01]  /*21fc0*/  FFMA.FTZ R105, R105, R3.reuse, -R182 ;  /* 0x0000000369697223 */ /* 0x080fe200000108b6 */
[--C-:B------:R-:W-:Y:S01]  /*21fd0*/  FFMA.FTZ R106, R106, R3, -R184.reuse ;  /* 0x000000036a6a7223 */ /* 0x100fe200000108b8 */
[C---:B------:R-:W-:Y:S01]  /*21fe0*/  HMMA.16816.F32.BF16 R136, R156.reuse, R162, R136 ;  /* 0x000000a29c88723c */ /* 0x040fe20000041888 */
[----:B------:R-:W1:Y:S03]  /*21ff0*/  LDSM.16.MT88.4 R160, [R180+0xb000] ;  /* 0x00b00000b4a0783b */ /* 0x000e660000004200 */
[----:B------:R-:W-:Y:S01]  /*22000*/  MUFU.EX2 R40, R40 ;  /* 0x0000002800287308 */ /* 0x000fe20000000800 */
[----:B----4-:R-:W-:Y:S01]  /*22010*/  F2FP.BF16.F32.PACK_AB R22, R179, R183 ;  /* 0x000000b7b316723e */ /* 0x010fe200000010ff */
[----:B------:R-:W-:Y:S01]  /*22020*/  FFMA.FTZ R107, R107, R3, -R184 ;  /* 0x000000036b6b7223 */ /* 0x000fe200000108b8 */
[----:B------:R-:W-:Y:S01]  /*22030*/  FFMA.FTZ R2, R2, R243, R196 ;  /* 0x000000f302027223 */ /* 0x000fe200000100c4 */
[-CC-:B------:R-:W-:Y:S01]  /*22040*/  FFMA.FTZ R108, R108, R3.reuse, -R182.reuse ;  /* 0x000000036c6c7223 */ /* 0x180fe200000108b6 */
[----:B------:R-:W-:Y:S01]  /*22050*/  FFMA.FTZ R109, R109, R3, -R182 ;  /* 0x000000036d6d7223 */ /* 0x000fe200000108b6 */
[C---:B--2---:R-:W-:Y:S04]  /*22060*/  HMMA.16816.F32.BF16 R140, R156.reuse, R168, R140 ;  /* 0x000000a89c8c723c */ /* 0x044fe8000004188c */
[----:B------:R-:W-:Y:S01]  /*22070*/  MUFU.EX2 R169, R30 ;  /* 0x0000001e00a97308 */ /* 0x000fe20000000800 */
[----:B-----5:R-:W-:Y:S01]  /*22080*/  F2FP.BF16.F32.PACK_AB R21, R178, R181 ;  /* 0x000000b5b215723e */ /* 0x020fe200000010ff */
[----:B------:R-:W-:Y:S01]  /*22090*/  FADD.FTZ R2, R195, R2 ;  /* 0x00000002c3027221 */ /* 0x000fe20000010000 */
[----:B------:R-:W-:Y:S01]  /*220a0*/  F2FP.BF16.F32.PACK_AB R23, R176, R177 ;  /* 0x000000b1b017723e */ /* 0x000fe200000010ff */
        /* <DEDUP_REMOVED lines=9> */
[C---:B---3--:R-:W-:Y:S04]  /*22140*/  HMMA.16816.F32.BF16 R144, R156.reuse, R172, R144 ;  /* 0x000000ac9c90723c */ /* 0x048fe80000041890 */
[----:B------:R-:W-:Y:S01]  /*22150*/  MUFU.EX2 R172, R29 ;  /* 0x0000001d00ac7308 */ /* 0x000fe20000000800 */
[-C--:B------:R-:W-:Y:S01]  /*22160*/  FFMA.FTZ R117, R117, R3.reuse, -R182 ;  /* 0x0000000375757223 */ /* 0x080fe200000108b6 */
[-CC-:B------:R-:W-:Y:S01]  /*22170*/  FFMA.FTZ R118, R118, R3.reuse, -R184.reuse ;  /* 0x0000000376767223 */ /* 0x180fe200000108b8 */
[-C--:B------:R-:W-:Y:S01]  /*22180*/  FFMA.FTZ R119, R119, R3.reuse, -R184 ;  /* 0x0000000377777223 */ /* 0x080fe200000108b8 */
[-CC-:B------:R-:W-:Y:S01]  /*22190*/  FFMA.FTZ R120, R120, R3.reuse, -R182.reuse ;  /* 0x0000000378787223 */ /* 0x180fe200000108b6 */
[-C--:B------:R-:W-:Y:S01]  /*221a0*/  FFMA.FTZ R121, R121, R3.reuse, -R182 ;  /* 0x0000000379797223 */ /* 0x080fe200000108b6 */
[----:B------:R-:W-:Y:S01]  /*221b0*/  HMMA.16816.F32.BF16 R16, R156, R174, R16 ;  /* 0x000000ae9c10723c */ /* 0x000fe20000041810 */
[----:B------:R-:W2:Y:S03]  /*221c0*/  LDSM.16.MT88.4 R156, [R151+0x1000] ;  /* 0x00100000979c783b */ /* 0x000ea60000004200 */
[----:B------:R3:W-:Y:S01]  /*221d0*/  MUFU.EX2 R168, R31 ;  /* 0x0000001f00a87308 */ /* 0x0007e20000000800 */
[-CC-:B------:R-:W-:Y:S01]  /*221e0*/  FFMA.FTZ R122, R122, R3.reuse, -R184.reuse ;  /* 0x000000037a7a7223 */ /* 0x180fe200000108b8 */
[-C--:B------:R-:W-:Y:S01]  /*221f0*/  FFMA.FTZ R123, R123, R3.reuse, -R184 ;  /* 0x000000037b7b7223 */ /* 0x080fe200000108b8 */
[-CC-:B------:R-:W-:Y:S01]  /*22200*/  FFMA.FTZ R124, R124, R3.reuse, -R182.reuse ;  /* 0x000000037c7c7223 */ /* 0x180fe200000108b6 */
[-C--:B------:R-:W-:Y:S01]  /*22210*/  FFMA.FTZ R125, R125, R3.reuse, -R182 ;  /* 0x000000037d7d7223 */ /* 0x080fe200000108b6 */
[-CC-:B------:R-:W-:Y:S01]  /*22220*/  FFMA.FTZ R126, R126, R3.reuse, -R184.reuse ;  /* 0x000000037e7e7223 */ /* 0x180fe200000108b8 */
[-C--:B------:R-:W-:Y:S01]  /*22230*/  FFMA.FTZ R127, R127, R3.reuse, -R184 ;  /* 0x000000037f7f7223 */ /* 0x080fe200000108b8 */
[C---:B-1----:R-:W-:Y:S03]  /*22240*/  HMMA.16816.F32.BF16 R4, R20.reuse, R160, R4 ;  /* 0x000000a01404723c */ /* 0x042fe60000041804 */
[----:B------:R-:W-:Y:S02]  /*22250*/  MUFU.EX2 R170, R32 ;  /* 0x0000002000aa7308 */ /* 0x000fe40000000800 */
[-C--:B------:R-:W-:Y:S01]  /*22260*/  FFMA.FTZ R128, R128, R3.reuse, -R182 ;  /* 0x0000000380807223 */ /* 0x080fe200000108b6 */
[-C--:B------:R-:W-:Y:S01]  /*22270*/  FFMA.FTZ R130, R130, R3.reuse, -R184 ;  /* 0x0000000382827223 */ /* 0x080fe200000108b8 */
[-C--:B------:R-:W-:Y:S01]  /*22280*/  FFMA.FTZ R182, R129, R3.reuse, -R182 ;  /* 0x0000000381b67223 */ /* 0x080fe200000108b6 */
[C---:B------:R-:W-:Y:S01]  /*22290*/  HMMA.16816.F32.BF16 R8, R20.reuse, R162, R8 ;  /* 0x000000a21408723c */ /* 0x040fe20000041808 */
[----:B------:R-:W-:Y:S04]  /*222a0*/  LDSM.16.MT88.4 R160, [R153+0xb800] ;  /* 0x00b8000099a0783b */ /* 0x000fe80000004200 */
[----:B------:R-:W-:Y:S01]  /*222b0*/  MUFU.EX2 R41, R41 ;  /* 0x0000002900297308 */ /* 0x000fe20000000800 */
[----:B------:R-:W-:Y:S01]  /*222c0*/  FFMA.FTZ R184, R131, R3, -R184 ;  /* 0x0000000383b87223 */ /* 0x000fe200000108b8 */
[----:B------:R-:W-:Y:S01]  /*222d0*/  ISETP.GT.AND P0, PT, R241, RZ, PT ;  /* 0x000000fff100720c */ /* 0x000fe20003f04270 */
[C---:B------:R-:W-:Y:S01]  /*222e0*/  HMMA.16816.F32.BF16 R132, R20.reuse, R164, R132 ;  /* 0x000000a41484723c */ /* 0x040fe20000041884 */
[----:B---3--:R-:W1:Y:S06]  /*222f0*/  LDSM.16.MT88.4 R28, [R180+0xb800] ;  /* 0x00b80000b41c783b */ /* 0x008e6c0000004200 */
[----:B------:R-:W-:Y:S01]  /*22300*/  MUFU.EX2 R164, R34 ;  /* 0x0000002200a47308 */ /* 0x000fe20000000800 */
[C---:B------:R-:W-:Y:S09]  /*22310*/  HMMA.16816.F32.BF16 R136, R20.reuse, R166, R136 ;  /* 0x000000a61488723c */ /* 0x040ff20000041888 */
[----:B------:R-:W3:Y:S01]  /*22320*/  MUFU.EX2 R166, R33 ;  /* 0x0000002100a67308 */ /* 0x000ee20000000800 */
[C---:B------:R-:W-:Y:S09]  /*22330*/  HMMA.16816.F32.BF16 R140, R20.reuse, R24, R140 ;  /* 0x00000018148c723c */ /* 0x040ff2000004188c */
[----:B------:R4:W5:Y:S01]  /*22340*/  MUFU.EX2 R165, R35 ;  /* 0x0000002300a57308 */ /* 0x0009620000000800 */
[C---:B------:R-:W-:Y:S01]  /*22350*/  HMMA.16816.F32.BF16 R12, R20.reuse, R26, R12 ;  /* 0x0000001a140c723c */ /* 0x040fe2000004180c */
[----:B------:R-:W1:Y:S08]  /*22360*/  LDSM.16.MT88.4 R24, [R152+0x1800] ;  /* 0x001800009818783b */ /* 0x000e700000004200 */
[----:B------:R-:W-:Y:S01]  /*22370*/  MUFU.EX2 R42, R42 ;  /* 0x0000002a002a7308 */ /* 0x000fe20000000800 */
[C---:B--2---:R-:W-:Y:S09]  /*22380*/  HMMA.16816.F32.BF16 R144, R20.reuse, R156, R144 ;  /* 0x0000009c1490723c */ /* 0x044ff20000041890 */
[----:B------:R-:W-:Y:S01]  /*22390*/  MUFU.EX2 R156, R38 ;  /* 0x00000026009c7308 */ /* 0x000fe20000000800 */
[----:B----4-:R-:W2:Y:S01]  /*223a0*/  LDSM.16.MT88.4 R32, [R151+0x1800] ;  /* 0x001800009720783b */ /* 0x010ea20000004200 */
[----:B------:R-:W-:Y:S08]  /*223b0*/  HMMA.16816.F32.BF16 R16, R20, R158, R16 ;  /* 0x0000009e1410723c */ /* 0x000ff00000041810 */
[----:B------:R-:W-:Y:S01]  /*223c0*/  MUFU.EX2 R158, R36 ;  /* 0x00000024009e7308 */ /* 0x000fe20000000800 */
[----:B---3--:R-:W-:Y:S02]  /*223d0*/  F2FP.BF16.F32.PACK_AB R22, R166, R170 ;  /* 0x000000aaa616723e */ /* 0x008fe400000010ff */
[----:B-----5:R-:W-:Y:S02]  /*223e0*/  F2FP.BF16.F32.PACK_AB R23, R165, R164 ;  /* 0x000000a4a517723e */ /* 0x020fe400000010ff */
[----:B------:R-:W-:Y:S02]  /*223f0*/  F2FP.BF16.F32.PACK_AB R20, R172, R171 ;  /* 0x000000abac14723e */ /* 0x000fe400000010ff */
[----:B------:R-:W-:Y:S03]  /*22400*/  F2FP.BF16.F32.PACK_AB R21, R168, R169 ;  /* 0x000000a9a815723e */ /* 0x000fe600000010ff */
[----:B------:R-:W3:Y:S04]  /*22410*/  MUFU.EX2 R159, R37 ;  /* 0x00000025009f7308 */ /* 0x000ee80000000800 */
[C---:B-1----:R-:W-:Y:S06]  /*22420*/  HMMA.16816.F32.BF16 R4, R20.reuse, R28, R4 ;  /* 0x0000001c1404723c */ /* 0x042fec0000041804 */
[----:B------:R1:W4:Y:S02]  /*22430*/  MUFU.EX2 R157, R39 ;  /* 0x00000027009d7308 */ /* 0x0003240000000800 */
[C---:B------:R-:W-:Y:S01]  /*22440*/  HMMA.16816.F32.BF16 R8, R20.reuse, R30, R8 ;  /* 0x0000001e1408723c */ /* 0x040fe20000041808 */
[----:B------:R-:W5:Y:S07]  /*22450*/  LDSM.16.MT88.4 R28, [R180+0xc000] ;  /* 0x00c00000b41c783b */ /* 0x000f6e0000004200 */
[----:B------:R-:W4:Y:S01]  /*22460*/  MUFU.EX2 R43, R43 ;  /* 0x0000002b002b7308 */ /* 0x000f220000000800 */
[C---:B------:R-:W-:Y:S09]  /*22470*/  HMMA.16816.F32.BF16 R132, R20.reuse, R160, R132 ;  /* 0x000000a01484723c */ /* 0x040ff20000041884 */
[----:B------:R-:W-:Y:S01]  /*22480*/  MUFU.EX2 R44, R44 ;  /* 0x0000002c002c7308 */ /* 0x000fe20000000800 */
[----:B-1----:R-:W1:Y:S01]  /*22490*/  LDSM.16.MT88.4 R36, [R153+0xc000] ;  /* 0x00c000009924783b */ /* 0x002e620000004200 */
[C---:B------:R-:W-:Y:S08]  /*224a0*/  HMMA.16816.F32.BF16 R136, R20.reuse, R162, R136 ;  /* 0x000000a21488723c */ /* 0x040ff00000041888 */
[----:B------:R-:W1:Y:S01]  /*224b0*/  MUFU.EX2 R45, R45 ;  /* 0x0000002d002d7308 */ /* 0x000e620000000800 */
[----:B------:R-:W-:Y:S01]  /*224c0*/  LDSM.16.MT88.4 R160, [R180+0x11800] ;  /* 0x01180000b4a0783b */ /* 0x000fe20000004200 */
[C---:B------:R-:W-:Y:S08]  /*224d0*/  HMMA.16816.F32.BF16 R140, R20.reuse, R24, R140 ;  /* 0x00000018148c723c */ /* 0x040ff0000004188c */
[----:B------:R-:W-:Y:S01]  /*224e0*/  MUFU.EX2 R46, R46 ;  /* 0x0000002e002e7308 */ /* 0x000fe20000000800 */
[C---:B------:R-:W-:Y:S01]  /*224f0*/  HMMA.16816.F32.BF16 R12, R20.reuse, R26, R12 ;  /* 0x0000001a140c723c */ /* 0x040fe2000004180c */
[----:B------:R-:W1:Y:S08]  /*22500*/  LDSM.16.MT88.4 R24, [R152+0x2000] ;  /* 0x002000009818783b */ /* 0x000e700000004200 */
[----:B------:R-:W1:Y:S01]  /*22510*/  MUFU.EX2 R47, R47 ;  /* 0x0000002f002f7308 */ /* 0x000e620000000800 */
[C---:B--2---:R-:W-:Y:S09]  /*22520*/  HMMA.16816.F32.BF16 R144, R20.reuse, R32, R144 ;  /* 0x000000201490723c */ /* 0x044ff20000041890 */
[----:B------:R-:W-:Y:S01]  /*22530*/  MUFU.EX2 R48, R48 ;  /* 0x0000003000307308 */ /* 0x000fe20000000800 */
[----:B------:R-:W-:Y:S01]  /*22540*/  HMMA.16816.F32.BF16 R16, R20, R34, R16 ;  /* 0x000000221410723c */ /* 0x000fe20000041810 */
[----:B------:R-:W2:Y:S08]  /*22550*/  LDSM.16.MT88.4 R32, [R151+0x2000] ;  /* 0x002000009720783b */ /* 0x000eb00000004200 */
[----:B------:R-:W2:Y:S01]  /*22560*/  MUFU.EX2 R49, R49 ;  /* 0x0000003100317308 */ /* 0x000ea20000000800 */
[----:B---3--:R-:W-:Y:S02]  /*22570*/  F2FP.BF16.F32.PACK_AB R20, R159, R158 ;  /* 0x0000009e9f14723e */ /* 0x008fe400000010ff */
[----:B----4-:R-:W-:Y:S02]  /*22580*/  F2FP.BF16.F32.PACK_AB R21, R157, R156 ;  /* 0x0000009c9d15723e */ /* 0x010fe400000010ff */
[----:B------:R-:W-:Y:S02]  /*22590*/  F2FP.BF16.F32.PACK_AB R22, R41, R40 ;  /* 0x000000282916723e */ /* 0x000fe400000010ff */
[----:B------:R-:W-:Y:S03]  /*225a0*/  F2FP.BF16.F32.PACK_AB R23, R43, R42 ;  /* 0x0000002a2b17723e */ /* 0x000fe600000010ff */
[----:B------:R-:W-:Y:S04]  /*225b0*/  MUFU.EX2 R50, R50 ;  /* 0x0000003200327308 */ /* 0x000fe80000000800 */
[C---:B-----5:R-:W-:Y:S06]  /*225c0*/  HMMA.16816.F32.BF16 R4, R20.reuse, R28, R4 ;  /* 0x0000001c1404723c */ /* 0x060fec0000041804 */
[----:B------:R-:W3:Y:S02]  /*225d0*/  MUFU.EX2 R51, R51 ;  /* 0x0000003300337308 */ /* 0x000ee40000000800 */
[C---:B------:R-:W-:Y:S01]  /*225e0*/  HMMA.16816.F32.BF16 R8, R20.reuse, R30, R8 ;  /* 0x0000001e1408723c */ /* 0x040fe20000041808 */
[----:B------:R-:W4:Y:S07]  /*225f0*/  LDSM.16.MT88.4 R28, [R180+0xc800] ;  /* 0x00c80000b41c783b */ /* 0x000f2e0000004200 */
[----:B------:R-:W-:Y:S01]  /*22600*/  MUFU.EX2 R52, R52 ;  /* 0x0000003400347308 */ /* 0x000fe20000000800 */
[C---:B-1----:R-:W-:Y:S09]  /*22610*/  HMMA.16816.F32.BF16 R132, R20.reuse, R36, R132 ;  /* 0x000000241484723c */ /* 0x042ff20000041884 */
[----:B------:R-:W1:Y:S01]  /*22620*/  MUFU.EX2 R53, R53 ;  /* 0x0000003500357308 */ /* 0x000e620000000800 */
[C---:B------:R-:W-:Y:S01]  /*22630*/  HMMA.16816.F32.BF16 R136, R20.reuse, R38, R136 ;  /* 0x000000261488723c */ /* 0x040fe20000041888 */
[----:B------:R-:W5:Y:S08]  /*22640*/  LDSM.16.MT88.4 R36, [R153+0xc800] ;  /* 0x00c800009924783b */ /* 0x000f700000004200 */
[----:B------:R-:W-:Y:S01]  /*22650*/  MUFU.EX2 R54, R54 ;  /* 0x0000003600367308 */ /* 0x000fe20000000800 */
[C---:B------:R-:W-:Y:S09]  /*22660*/  HMMA.16816.F32.BF16 R140, R20.reuse, R24, R140 ;  /* 0x00000018148c723c */ /* 0x040ff2000004188c */
[----:B------:R-:W1:Y:S01]  /*22670*/  MUFU.EX2 R55, R55 ;  /* 0x0000003700377308 */ /* 0x000e620000000800 */
        /* <DEDUP_REMOVED lines=8> */
[----:B------:R-:W-:Y:S02]  /*22700*/  F2FP.BF16.F32.PACK_AB R20, R45, R44 ;  /* 0x0000002c2d14723e */ /* 0x000fe400000010ff */
[----:B------:R-:W-:Y:S02]  /*22710*/  F2FP.BF16.F32.PACK_AB R21, R47, R46 ;  /* 0x0000002e2f15723e */ /* 0x000fe400000010ff */
[----:B------:R-:W-:Y:S02]  /*22720*/  F2FP.BF16.F32.PACK_AB R22, R49, R48 ;  /* 0x000000303116723e */ /* 0x000fe400000010ff */
[----:B---3--:R-:W-:Y:S03]  /*22730*/  F2FP.BF16.F32.PACK_AB R23, R51, R50 ;  /* 0x000000323317723e */ /* 0x008fe600000010ff */
[----:B------:R-:W3:Y:S04]  /*22740*/  MUFU.EX2 R61, R61 ;  /* 0x0000003d003d7308 */ /* 0x000ee80000000800 */
[C---:B----4-:R-:W-:Y:S06]  /*22750*/  HMMA.16816.F32.BF16 R4, R20.reuse, R28, R4 ;  /* 0x0000001c1404723c */ /* 0x050fec0000041804 */
[----:B------:R-:W-:Y:S02]  /*22760*/  MUFU.EX2 R62, R62 ;  /* 0x0000003e003e7308 */ /* 0x000fe40000000800 */
[C---:B------:R-:W-:Y:S01]  /*22770*/  HMMA.16816.F32.BF16 R8, R20.reuse, R30, R8 ;  /* 0x0000001e1408723c */ /* 0x040fe20000041808 */
[----:B------:R-:W4:Y:S07]  /*22780*/  LDSM.16.MT88.4 R28, [R180+0xd000] ;  /* 0x00d00000b41c783b */ /* 0x000f2e0000004200 */
[----:B------:R-:W3:Y:S01]  /*22790*/  MUFU.EX2 R63, R63 ;  /* 0x0000003f003f7308 */ /* 0x000ee20000000800 */
[C---:B-----5:R-:W-:Y:S09]  /*227a0*/  HMMA.16816.F32.BF16 R132, R20.reuse, R36, R132 ;  /* 0x000000241484723c */ /* 0x060ff20000041884 */
[----:B------:R-:W-:Y:S01]  /*227b0*/  MUFU.EX2 R64, R64 ;  /* 0x0000004000407308 */ /* 0x000fe20000000800 */
[C---:B------:R-:W-:Y:S01]  /*227c0*/  HMMA.16816.F32.BF16 R136, R20.reuse, R38, R136 ;  /* 0x000000261488723c */ /* 0x040fe20000041888 */
[----:B------:R-:W5:Y:S08]  /*227d0*/  LDSM.16.MT88.4 R36, [R153+0xd000] ;  /* 0x00d000009924783b */ /* 0x000f700000004200 */
[----:B------:R-:W3:Y:S01]  /*227e0*/  MUFU.EX2 R65, R65 ;  /* 0x0000004100417308 */ /* 0x000ee20000000800 */
[C---:B-1----:R-:W-:Y:S09]  /*227f0*/  HMMA.16816.F32.BF16 R140, R20.reuse, R24, R140 ;  /* 0x00000018148c723c */ /* 0x042ff2000004188c */
[----:B------:R-:W-:Y:S01]  /*22800*/  MUFU.EX2 R66, R66 ;  /* 0x0000004200427308 */ /* 0x000fe20000000800 */
[C---:B------:R-:W-:Y:S01]  /*22810*/  HMMA.16816.F32.BF16 R12, R20.reuse, R26, R12 ;  /* 0x0000001a140c723c */ /* 0x040fe2000004180c */
[----:B------:R-:W1:Y:S08]  /*22820*/  LDSM.16.MT88.4 R24, [R152+0x3000] ;  /* 0x003000009818783b */ /* 0x000e700000004200 */
[----:B------:R-:W3:Y:S01]  /*22830*/  MUFU.EX2 R67, R67 ;  /* 0x0000004300437308 */ /* 0x000ee20000000800 */
[C---:B--2---:R-:W-:Y:S09]  /*22840*/  HMMA.16816.F32.BF16 R144, R20.reuse, R32, R144 ;  /* 0x000000201490723c */ /* 0x044ff20000041890 */
[----:B------:R-:W-:Y:S01]  /*22850*/  MUFU.EX2 R68, R68 ;  /* 0x0000004400447308 */ /* 0x000fe20000000800 */
[----:B------:R-:W-:Y:S01]  /*22860*/  HMMA.16816.F32.BF16 R16, R20, R34, R16 ;  /* 0x000000221410723c */ /* 0x000fe20000041810 */
[----:B------:R-:W2:Y:S08]  /*22870*/  LDSM.16.MT88.4 R32, [R151+0x3000] ;  /* 0x003000009720783b */ /* 0x000eb00000004200 */
[----:B------:R-:W3:Y:S01]  /*22880*/  MUFU.EX2 R69, R69 ;  /* 0x0000004500457308 */ /* 0x000ee20000000800 */
[----:B------:R-:W-:Y:S02]  /*22890*/  F2FP.BF16.F32.PACK_AB R20, R53, R52 ;  /* 0x000000343514723e */ /* 0x000fe400000010ff */
[----:B------:R-:W-:Y:S02]  /*228a0*/  F2FP.BF16.F32.PACK_AB R21, R55, R54 ;  /* 0x000000363715723e */ /* 0x000fe400000010ff */
[----:B------:R-:W-:Y:S02]  /*228b0*/  F2FP.BF16.F32.PACK_AB R22, R57, R56 ;  /* 0x000000383916723e */ /* 0x000fe400000010ff */
[----:B------:R-:W-:Y:S03]  /*228c0*/  F2FP.BF16.F32.PACK_AB R23, R59, R58 ;  /* 0x0000003a3b17723e */ /* 0x000fe600000010ff */
[----:B------:R-:W-:Y:S04]  /*228d0*/  MUFU.EX2 R70, R70 ;  /* 0x0000004600467308 */ /* 0x000fe80000000800 */
[C---:B----4-:R-:W-:Y:S06]  /*228e0*/  HMMA.16816.F32.BF16 R4, R20.reuse, R28, R4 ;  /* 0x0000001c1404723c */ /* 0x050fec0000041804 */
[----:B------:R-:W4:Y:S02]  /*228f0*/  MUFU.EX2 R71, R71 ;  /* 0x0000004700477308 */ /* 0x000f240000000800 */
        /* <DEDUP_REMOVED lines=16> */
[----:B------:R-:W2:Y:S08]  /*22a00*/  LDSM.16.MT88.4 R32, [R151+0x3800] ;  /* 0x003800009720783b */ /* 0x000eb00000004200 */
[----:B------:R-:W-:Y:S01]  /*22a10*/  MUFU.EX2 R78, R78 ;  /* 0x0000004e004e7308 */ /* 0x000fe20000000800 */
[----:B---3--:R-:W-:Y:S02]  /*22a20*/  F2FP.BF16.F32.PACK_AB R20, R61, R60 ;  /* 0x0000003c3d14723e */ /* 0x008fe400000010ff */
[----:B------:R-:W-:Y:S02]  /*22a30*/  F2FP.BF16.F32.PACK_AB R21, R63, R62 ;  /* 0x0000003e3f15723e */ /* 0x000fe400000010ff */
[----:B------:R-:W-:Y:S02]  /*22a40*/  F2FP.BF16.F32.PACK_AB R22, R65, R64 ;  /* 0x000000404116723e */ /* 0x000fe400000010ff */
[----:B------:R-:W-:Y:S03]  /*22a50*/  F2FP.BF16.F32.PACK_AB R23, R67, R66 ;  /* 0x000000424317723e */ /* 0x000fe600000010ff */
        /* <DEDUP_REMOVED lines=46> */
[----:B------:R-:W-:Y:S02]  /*22d40*/  F2FP.BF16.F32.PACK_AB R20, R77, R76 ;  /* 0x0000004c4d14723e */ /* 0x000fe400000010ff */
[----:B---3--:R-:W-:Y:S02]  /*22d50*/  F2FP.BF16.F32.PACK_AB R21, R79, R78 ;  /* 0x0000004e4f15723e */ /* 0x008fe400000010ff */
        /* <DEDUP_REMOVED lines=34> */
[----:B------:R-:W-:Y:S01]  /*22f80*/  MUFU.EX2 R109, R109 ;  /* 0x0000006d006d7308 */ /* 0x000fe20000000800 */
[C---:B------:R-:W-:Y:S01]  /*22f90*/  HMMA.16816.F32.BF16 R136, R20.reuse, R38, R136 ;  /* 0x000000261488723c */ /* 0x040fe20000041888 */
[----:B------:R-:W5:Y:S08]  /*22fa0*/  LDSM.16.MT88.4 R36, [R153+0xf800] ;  /* 0x00f800009924783b */ /* 0x000f700000004200 */
        /* <DEDUP_REMOVED lines=9> */
[----:B------:R-:W2:Y:S08]  /*23040*/  LDSM.16.MT88.4 R32, [R151+0x5800] ;  /* 0x005800009720783b */ /* 0x000eb00000004200 */
[----:B------:R-:W-:Y:S01]  /*23050*/  MUFU.EX2 R114, R114 ;  /* 0x0000007200727308 */ /* 0x000fe20000000800 */
[----:B------:R-:W-:Y:S02]  /*23060*/  F2FP.BF16.F32.PACK_AB R20, R93, R92 ;  /* 0x0000005c5d14723e */ /* 0x000fe400000010ff */
[----:B------:R-:W-:Y:S02]  /*23070*/  F2FP.BF16.F32.PACK_AB R21, R95, R94 ;  /* 0x0000005e5f15723e */ /* 0x000fe400000010ff */
[----:B---3--:R-:W-:Y:S02]  /*23080*/  F2FP.BF16.F32.PACK_AB R22, R97, R96 ;  /* 0x000000606116723e */ /* 0x008fe400000010ff */
[----:B------:R-:W-:Y:S03]  /*23090*/  F2FP.BF16.F32.PACK_AB R23, R99, R98 ;  /* 0x000000626317723e */ /* 0x000fe600000010ff */
[----:B------:R-:W-:Y:S04]  /*230a0*/  MUFU.EX2 R115, R115 ;  /* 0x0000007300737308 */ /* 0x000fe80000000800 */
[C---:B----4-:R-:W-:Y:S06]  /*230b0*/  HMMA.16816.F32.BF16 R4, R20.reuse, R28, R4 ;  /* 0x0000001c1404723c */ /* 0x050fec0000041804 */
[----:B------:R-:W-:Y:S02]  /*230c0*/  MUFU.EX2 R116, R116 ;  /* 0x0000007400747308 */ /* 0x000fe40000000800 */
[C---:B------:R-:W-:Y:S01]  /*230d0*/  HMMA.16816.F32.BF16 R8, R20.reuse, R30, R8 ;  /* 0x0000001e1408723c */ /* 0x040fe20000041808 */
[----:B------:R-:W3:Y:S07]  /*230e0*/  LDSM.16.MT88.4 R28, [R180+0x10000] ;  /* 0x01000000b41c783b */ /* 0x000eee0000004200 */
[----:B------:R-:W-:Y:S01]  /*230f0*/  MUFU.EX2 R117, R117 ;  /* 0x0000007500757308 */ /* 0x000fe20000000800 */
[C---:B-----5:R-:W-:Y:S09]  /*23100*/  HMMA.16816.F32.BF16 R132, R20.reuse, R36, R132 ;  /* 0x000000241484723c */ /* 0x060ff20000041884 */
[----:B------:R-:W-:Y:S01]  /*23110*/  MUFU.EX2 R118, R118 ;  /* 0x0000007600767308 */ /* 0x000fe20000000800 */
[----:B------:R-:W-:Y:S01]  /*23120*/  FADD.FTZ R36, R197, R0 ;  /* 0x00000000c5247221 */ /* 0x000fe20000010000 */
[----:B------:R-:W-:Y:S03]  /*23130*/  FADD.FTZ R0, R200, R2 ;  /* 0x00000002c8007221 */ /* 0x000fe60000010000 */
[----:B------:R-:W-:Y:S01]  /*23140*/  FADD.FTZ R2, R201, R36 ;  /* 0x00000024c9027221 */ /* 0x000fe20000010000 */
[C---:B------:R-:W-:Y:S04]  /*23150*/  HMMA.16816.F32.BF16 R136, R20.reuse, R38, R136 ;  /* 0x000000261488723c */ /* 0x040fe80000041888 */
        /* <DEDUP_REMOVED lines=13> */
[----:B------:R-:W-:Y:S03]  /*23230*/  FADD.FTZ R0, R189, R0 ;  /* 0x00000000bd007221 */ /* 0x000fe60000010000 */
[----:B------:R-:W-:Y:S01]  /*23240*/  FADD.FTZ R2, R185, R2 ;  /* 0x00000002b9027221 */ /* 0x000fe20000010000 */
[C---:B--2---:R-:W-:Y:S04]  /*23250*/  HMMA.16816.F32.BF16 R144, R20.reuse, R32, R144 ;  /* 0x000000201490723c */ /* 0x044fe80000041890 */
[----:B------:R-:W-:Y:S01]  /*23260*/  MUFU.EX2 R122, R122 ;  /* 0x0000007a007a7308 */ /* 0x000fe20000000800 */
[----:B------:R-:W-:Y:S01]  /*23270*/  FADD.FTZ R2, R186, R2 ;  /* 0x00000002ba027221 */ /* 0x000fe20000010000 */
[----:B------:R-:W-:Y:S03]  /*23280*/  FADD.FTZ R0, R188, R0 ;  /* 0x00000000bc007221 */ /* 0x000fe60000010000 */
[----:B------:R-:W-:Y:S01]  /*23290*/  FADD.FTZ R2, R183, R2 ;  /* 0x00000002b7027221 */ /* 0x000fe20000010000 */
[----:B------:R-:W-:Y:S01]  /*232a0*/  HMMA.16816.F32.BF16 R16, R20, R34, R16 ;  /* 0x000000221410723c */ /* 0x000fe20000041810 */
[----:B------:R-:W2:Y:S03]  /*232b0*/  LDSM.16.MT88.4 R32, [R152+0x6000] ;  /* 0x006000009820783b */ /* 0x000ea60000004200 */
[----:B------:R-:W-:Y:S01]  /*232c0*/  MUFU.EX2 R123, R123 ;  /* 0x0000007b007b7308 */ /* 0x000fe20000000800 */
[----:B------:R-:W-:Y:S01]  /*232d0*/  F2FP.BF16.F32.PACK_AB R20, R101, R100 ;  /* 0x000000646514723e */ /* 0x000fe200000010ff */
[----:B------:R-:W-:Y:S01]  /*232e0*/  FADD.FTZ R0, R187, R0 ;  /* 0x00000000bb007221 */ /* 0x000fe20000010000 */
[----:B------:R-:W-:Y:S01]  /*232f0*/  F2FP.BF16.F32.PACK_AB R21, R103, R102 ;  /* 0x000000666715723e */ /* 0x000fe200000010ff */
[----:B------:R-:W-:Y:S01]  /*23300*/  FADD.FTZ R2, R179, R2 ;  /* 0x00000002b3027221 */ /* 0x000fe20000010000 */
[----:B------:R-:W-:Y:S01]  /*23310*/  F2FP.BF16.F32.PACK_AB R22, R105, R104 ;  /* 0x000000686916723e */ /* 0x000fe200000010ff */
[----:B------:R-:W-:Y:S01]  /*23320*/  FADD.FTZ R0, R181, R0 ;  /* 0x00000000b5007221 */ /* 0x000fe20000010000 */
[----:B------:R-:W-:Y:S03]  /*23330*/  F2FP.BF16.F32.PACK_AB R23, R107, R106 ;  /* 0x0000006a6b17723e */ /* 0x000fe600000010ff */
[----:B------:R-:W-:Y:S01]  /*23340*/  MUFU.EX2 R124, R124 ;  /* 0x0000007c007c7308 */ /* 0x000fe20000000800 */
[----:B------:R-:W-:Y:S03]  /*23350*/  FADD.FTZ R0, R178, R0 ;  /* 0x00000000b2007221 */ /* 0x000fe60000010000 */
[C---:B---3--:R-:W-:Y:S06]  /*23360*/  HMMA.16816.F32.BF16 R4, R20.reuse, R28, R4 ;  /* 0x0000001c1404723c */ /* 0x048fec0000041804 */
[----:B------:R-:W3:Y:S01]  /*23370*/  MUFU.EX2 R125, R125 ;  /* 0x0000007d007d7308 */ /* 0x000ee20000000800 */
[----:B------:R-:W-:Y:S04]  /*23380*/  FADD.FTZ R0, R177, R0 ;  /* 0x00000000b1007221 */ /* 0x000fe80000010000 */
[----:B------:R-:W-:Y:S01]  /*23390*/  FADD.FTZ R0, R176, R0 ;  /* 0x00000000b0007221 */ /* 0x000fe20000010000 */
[C---:B------:R-:W-:Y:S01]  /*233a0*/  HMMA.16816.F32.BF16 R8, R20.reuse, R30, R8 ;  /* 0x0000001e1408723c */ /* 0x040fe20000041808 */
[----:B------:R-:W4:Y:S03]  /*233b0*/  LDSM.16.MT88.4 R28, [R151+0x6000] ;  /* 0x00600000971c783b */ /* 0x000f260000004200 */
[----:B------:R-:W-:Y:S01]  /*233c0*/  MUFU.EX2 R126, R126 ;  /* 0x0000007e007e7308 */ /* 0x000fe20000000800 */
[----:B------:R-:W-:Y:S03]  /*233d0*/  FADD.FTZ R0, R169, R0 ;  /* 0x00000000a9007221 */ /* 0x000fe60000010000 */
[C---:B-1----:R-:W-:Y:S06]  /*233e0*/  HMMA.16816.F32.BF16 R132, R20.reuse, R24, R132 ;  /* 0x000000181484723c */ /* 0x042fec0000041884 */
[----:B------:R-:W1:Y:S02]  /*233f0*/  MUFU.EX2 R127, R127 ;  /* 0x0000007f007f7308 */ /* 0x000e640000000800 */
[C---:B------:R-:W-:Y:S01]  /*23400*/  HMMA.16816.F32.BF16 R136, R20.reuse, R26, R136 ;  /* 0x0000001a1488723c */ /* 0x040fe20000041888 */
[----:B------:R-:W5:Y:S07]  /*23410*/  LDSM.16.MT88.4 R24, [R180+0x10800] ;  /* 0x01080000b418783b */ /* 0x000f6e0000004200 */
[----:B------:R-:W-:Y:S01]  /*23420*/  MUFU.EX2 R128, R128 ;  /* 0x0000008000807308 */ /* 0x000fe20000000800 */
[C---:B--2---:R-:W-:Y:S09]  /*23430*/  HMMA.16816.F32.BF16 R140, R20.reuse, R32, R140 ;  /* 0x00000020148c723c */ /* 0x044ff2000004188c */
[----:B------:R-:W2:Y:S01]  /*23440*/  MUFU.EX2 R182, R182 ;  /* 0x000000b600b67308 */ /* 0x000ea20000000800 */
[----:B------:R-:W-:Y:S01]  /*23450*/  FADD.FTZ R32, R171, R2 ;  /* 0x00000002ab207221 */ /* 0x000fe20000010000 */
[----:B------:R-:W-:Y:S01]  /*23460*/  FADD.FTZ R2, R168, R0 ;  /* 0x00000000a8027221 */ /* 0x000fe20000010000 */
[----:B---3--:R-:W-:Y:S02]  /*23470*/  F2FP.BF16.F32.PACK_AB R168, R125, R124 ;  /* 0x0000007c7da8723e */ /* 0x008fe400000010ff */
[----:B------:R-:W-:Y:S01]  /*23480*/  FADD.FTZ R0, R172, R32 ;  /* 0x00000020ac007221 */ /* 0x000fe20000010000 */
[C---:B------:R-:W-:Y:S01]  /*23490*/  HMMA.16816.F32.BF16 R12, R20.reuse, R34, R12 ;  /* 0x00000022140c723c */ /* 0x040fe2000004180c */
[----:B------:R-:W3:Y:S03]  /*234a0*/  LDSM.16.MT88.4 R32, [R153+0x10800] ;  /* 0x010800009920783b */ /* 0x000ee60000004200 */
[----:B------:R-:W-:Y:S01]  /*234b0*/  MUFU.EX2 R130, R130 ;  /* 0x0000008200827308 */ /* 0x000fe20000000800 */
[----:B------:R-:W-:Y:S01]  /*234c0*/  FADD.FTZ R36, R164, R2 ;  /* 0x00000002a4247221 */ /* 0x000fe20000010000 */
[----:B------:R-:W-:Y:S01]  /*234d0*/  FADD.FTZ R2, R170, R0 ;  /* 0x00000000aa027221 */ /* 0x000fe20000010000 */
[----:B-1----:R-:W-:Y:S02]  /*234e0*/  F2FP.BF16.F32.PACK_AB R169, R127, R126 ;  /* 0x0000007e7fa9723e */ /* 0x002fe400000010ff */
[----:B------:R-:W-:Y:S01]  /*234f0*/  FADD.FTZ R0, R165, R36 ;  /* 0x00000024a5007221 */ /* 0x000fe20000010000 */
[----:B------:R-:W-:Y:S01]  /*23500*/  FADD.FTZ R2, R166, R2 ;  /* 0x00000002a6027221 */ /* 0x000fe20000010000 */
[C---:B----4-:R-:W-:Y:S01]  /*23510*/  HMMA.16816.F32.BF16 R144, R20.reuse, R28, R144 ;  /* 0x0000001c1490723c */ /* 0x050fe20000041890 */
[----:B------:R-:W-:Y:S02]  /*23520*/  LDSM.16.MT88.4 R164, [R152+0x7800] ;  /* 0x0078000098a4783b */ /* 0x000fe40000004200 */
[----:B------:R-:W1:Y:S01]  /*23530*/  MUFU.EX2 R184, R184 ;  /* 0x000000b800b87308 */ /* 0x000e620000000800 */
[----:B------:R-:W-:Y:S01]  /*23540*/  FADD.FTZ R0, R156, R0 ;  /* 0x000000009c007221 */ /* 0x000fe20000010000 */
[----:B------:R-:W-:Y:S01]  /*23550*/  FADD.FTZ R2, R158, R2 ;  /* 0x000000029e027221 */ /* 0x000fe20000010000 */
[----:B--2---:R-:W-:Y:S02]  /*23560*/  F2FP.BF16.F32.PACK_AB R170, R182, R128 ;  /* 0x00000080b6aa723e */ /* 0x004fe400000010ff */
        /* <DEDUP_REMOVED lines=11> */
[----:B-1----:R-:W-:Y:S01]  /*23620*/  F2FP.BF16.F32.PACK_AB R171, R184, R130 ;  /* 0x00000082b8ab723e */ /* 0x002fe200000010ff */
[----:B------:R-:W-:Y:S02]  /*23630*/  FADD.FTZ R2, R41, R2 ;  /* 0x0000000229027221 */ /* 0x000fe40000010000 */
[----:B------:R-:W-:Y:S02]  /*23640*/  FADD.FTZ R0, R46, R0 ;  /* 0x000000002e007221 */ /* 0x000fe40000010000 */
[C---:B-----5:R-:W-:Y:S03]  /*23650*/  HMMA.16816.F32.BF16 R4, R20.reuse, R24, R4 ;  /* 0x000000181404723c */ /* 0x060fe60000041804 */
        /* <DEDUP_REMOVED lines=23> */
[----:B------:R-:W-:Y:S02]  /*237d0*/  FADD.FTZ R0, R60, R28 ;  /* 0x0000001c3c007221 */ /* 0x000fe40000010000 */
[----:B------:R-:W2:Y:S01]  /*237e0*/  LDSM.16.MT88.4 R28, [R153+0x11000] ;  /* 0x01100000991c783b */ /* 0x000ea20000004200 */
[----:B------:R-:W-:Y:S01]  /*237f0*/  FADD.FTZ R36, R63, R2 ;  /* 0x000000023f247221 */ /* 0x000fe20000010000 */
[----:B------:R-:W-:Y:S01]  /*23800*/  FADD.FTZ R2, R61, R0 ;  /* 0x000000003d027221 */ /* 0x000fe20000010000 */
[C---:B-1----:R-:W-:Y:S03]  /*23810*/  HMMA.16816.F32.BF16 R144, R20.reuse, R24, R144 ;  /* 0x000000181490723c */ /* 0x042fe60000041890 */
[----:B------:R-:W-:Y:S01]  /*23820*/  FADD.FTZ R0, R66, R36 ;  /* 0x0000002442007221 */ /* 0x000fe20000010000 */
[----:B------:R-:W-:Y:S03]  /*23830*/  FADD.FTZ R2, R64, R2 ;  /* 0x0000000240027221 */ /* 0x000fe60000010000 */
[----:B------:R-:W-:Y:S01]  /*23840*/  FADD.FTZ R0, R67, R0 ;  /* 0x0000000043007221 */ /* 0x000fe20000010000 */
[----:B------:R-:W-:Y:S01]  /*23850*/  HMMA.16816.F32.BF16 R16, R20, R26, R16 ;  /* 0x0000001a1410723c */ /* 0x000fe20000041810 */
[----:B------:R1:W4:Y:S02]  /*23860*/  LDSM.16.MT88.4 R24, [R152+0x7000] ;  /* 0x007000009818783b */ /* 0x0003240000004200 */
        /* <DEDUP_REMOVED lines=15> */
[----:B------:R-:W3:Y:S02]  /*23960*/  LDSM.16.MT88.4 R32, [R151+0x7000] ;  /* 0x007000009720783b */ /* 0x000ee40000004200 */
[----:B-1----:R-:W-:Y:S01]  /*23970*/  MOV R152, R150 ;  /* 0x0000009600987202 */ /* 0x002fe20000000f00 */
[----:B------:R-:W-:Y:S01]  /*23980*/  FADD.FTZ R0, R78, R0 ;  /* 0x000000004e007221 */ /* 0x000fe20000010000 */
[----:B------:R-:W-:Y:S03]  /*23990*/  FADD.FTZ R2, R76, R2 ;  /* 0x000000024c027221 */ /* 0x000fe60000010000 */
        /* <DEDUP_REMOVED lines=27> */
[----:B------:R2:W3:Y:S04]  /*23b50*/  LDSM.16.MT88.4 R4, [R151+0x7800] ;  /* 0x007800009704783b */ /* 0x0004e80000004200 */
[----:B------:R-:W-:Y:S01]  /*23b60*/  FADD.FTZ R0, R99, R0 ;  /* 0x0000000063007221 */ /* 0x000fe20000010000 */
[----:B------:R-:W-:Y:S02]  /*23b70*/  FADD.FTZ R2, R96, R2 ;  /* 0x0000000260027221 */ /* 0x000fe40000010000 */
        /* <DEDUP_REMOVED lines=10> */
[----:B------:R-:W-:Y:S01]  /*23c20*/  FADD.FTZ R2, R104, R2 ;  /* 0x0000000268027221 */ /* 0x000fe20000010000 */
[----:B--2---:R-:W-:Y:S02]  /*23c30*/  MOV R151, R149 ;  /* 0x0000009500977202 */ /* 0x004fe40000000f00 */
        /* <DEDUP_REMOVED lines=27> */
[----:B------:R-:W-:Y:S01]  /*23df0*/  IADD3 R0, PT, PT, R241, -0x1, RZ ;  /* 0xfffffffff1007810 */ /* 0x000fe20007ffe0ff */
[----:B------:R-:W-:Y:S03]  /*23e00*/  FADD.FTZ R2, R128, R2 ;  /* 0x0000000280027221 */ /* 0x000fe60000010000 */
[----:B------:R-:W-:Y:S01]  /*23e10*/  MOV R241, R0 ;  /* 0x0000000000f17202 */ /* 0x000fe20000000f00 */
[----:B------:R-:W-:Y:S01]  /*23e20*/  FADD.FTZ R242, R182, R2 ;  /* 0x00000002b6f27221 */ /* 0x000fe20000010000 */
[----:B------:R-:W-:Y:S06]  /*23e30*/  @P0 BRA `(.L_x_4610) ;  /* 0xffffff8c00340947 */ /* 0x000fec000383ffff */
.L_x_4603:
        /* <DEDUP_REMOVED lines=14> */
.L_x_4624:
[----:B------:R-:W3:Y:S01]  /*23f20*/  MUFU.RCP R0, R21 ;  /* 0x0000001500007308 */ /* 0x000ee20000001000 */
[----:B------:R-:W2:Y:S01]  /*23f30*/  S2R R37, SR_TID.X ;  /* 0x0000000000257919 */ /* 0x000ea20000002100 */
[----:B------:R-:W-:Y:S01]  /*23f40*/  FSETP.NE.FTZ.AND P6, PT, R21, RZ, PT ;  /* 0x000000ff1500720b */ /* 0x000fe20003fd5000 */
[----:B----4-:R-:W-:Y:S01]  /*23f50*/  FADD.FTZ R22, R2, R3 ;  /* 0x0000000302167221 */ /* 0x010fe20000010000 */
[----:B------:R-:W4:Y:S01]  /*23f60*/  LDL R24, [R1+0xf4] ;  /* 0x0000f40001187983 */ /* 0x000f220000100800 */
[----:B------:R-:W-:-:S03]  /*23f70*/  MOV R14, 0x10 ;  /* 0x00000010000e7802 */ /* 0x000fc60000000f00 */
[----:B------:R-:W-:Y:S02]  /*23f80*/  FSETP.NE.FTZ.AND P5, PT, R22, RZ, PT ;  /* 0x000000ff1600720b */ /* 0x000fe40003fb5000 */
[----:B------:R-:W-:Y:S02]  /*23f90*/  SEL R14, R14, 0xfffffff0, !P2 ;  /* 0xfffffff00e0e7807 */ /* 0x000fe40005000000 */
[----:B------:R-:W-:Y:S02]  /*23fa0*/  R2UR UR4, R38 ;  /* 0x00000000260472ca */ /* 0x000fe400000e0000 */
[----:B------:R-:W-:Y:S02]  /*23fb0*/  R2UR UR5, R39 ;  /* 0x00000000270572ca */ /* 0x000fe400000e0000 */
[----:B---3--:R-:W-:Y:S02]  /*23fc0*/  FSEL R2, R0, 1, P6 ;  /* 0x3f80000000027808 */ /* 0x008fe40003000000 */
[----:B------:R-:W3:Y:S03]  /*23fd0*/  MUFU.RCP R0, R22 ;  /* 0x0000001600007308 */ /* 0x000ee60000001000 */
        /* <DEDUP_REMOVED lines=14> */
[----:B---3--:R-:W-:Y:S01]  /*240c0*/  FSEL R0, R0, 1, P5 ;  /* 0x3f80000000007808 */ /* 0x008fe20002800000 */
[C---:B------:R-:W-:Y:S01]  /*240d0*/  FMUL.FTZ R168, R2.reuse, R168 ;  /* 0x000000a802a87220 */ /* 0x040fe20000410000 */
[----:B------:R-:W-:Y:S01]  /*240e0*/  FMUL.FTZ R18, R2, R169 ;  /* 0x000000a902127220 */ /* 0x000fe20000410000 */
[C---:B--2---:R-:W-:Y:S01]  /*240f0*/  IMAD.SHL.U32 R2, R37.reuse, 0x2, RZ ;  /* 0x0000000225027824 */ /* 0x044fe200078e00ff */
[C---:B------:R-:W-:Y:S01]  /*24100*/  R2P PR, R37.reuse, 0x18 ;  /* 0x0000001825007804 */ /* 0x040fe20000000000 */
        /* <DEDUP_REMOVED lines=16> */
[----:B------:R-:W-:Y:S01]  /*24210*/  IMAD.SHL.U32 R0, R37, 0x10, RZ ;  /* 0x0000001025007824 */ /* 0x000fe200078e00ff */
[----:B------:R-:W-:-:S02]  /*24220*/  LOP3.LUT R230, R230, 0x6, R2, 0xf8, !PT ;  /* 0x00000006e6e67812 */ /* 0x000fc400078ef802 */
[----:B------:R-:W-:Y:S02]  /*24230*/  F2FP.BF16.F32.PACK_AB R3, R3, R156 ;  /* 0x0000009c0303723e */ /* 0x000fe400000010ff */
[----:B------:R-:W-:Y:S02]  /*24240*/  LOP3.LUT R0, R0, 0x1c0, RZ, 0xc0, !PT ;  /* 0x000001c000007812 */ /* 0x000fe400078ec0ff */
[----:B------:R-:W-:Y:S02]  /*24250*/  SEL R6, R6, 0xffffffe0, !P3 ;  /* 0xffffffe006067807 */ /* 0x000fe40005800000 */
[----:B------:R-:W-:Y:S02]  /*24260*/  LOP3.LUT R2, R0, 0x38, R2, 0xf8, !PT ;  /* 0x0000003800027812 */ /* 0x000fe400078ef802 */
[----:B------:R-:W-:Y:S02]  /*24270*/  F2FP.BF16.F32.PACK_AB R0, R159, R158 ;  /* 0x0000009e9f00723e */ /* 0x000fe400000010ff */
[----:B------:R-:W-:-:S02]  /*24280*/  LOP3.LUT R2, R230, R2, RZ, 0xfc, !PT ;  /* 0x00000002e6027212 */ /* 0x000fc400078efcff */
[----:B------:R-:W-:Y:S02]  /*24290*/  F2FP.BF16.F32.PACK_AB R4, R4, R160 ;  /* 0x000000a00404723e */ /* 0x000fe400000010ff */
[----:B------:R-:W-:Y:S02]  /*242a0*/  LEA R2, R2, UR8, 0x1 ;  /* 0x0000000802027c11 */ /* 0x000fe4000f8e08ff */
[----:B------:R-:W-:Y:S02]  /*242b0*/  F2FP.BF16.F32.PACK_AB R8, R8, R162 ;  /* 0x000000a20808723e */ /* 0x000fe400000010ff */
[----:B------:R-:W-:Y:S01]  /*242c0*/  F2FP.BF16.F32.PACK_AB R13, R13, R132 ;  /* 0x000000840d0d723e */ /* 0x000fe200000010ff */
[----:B------:R-:W-:Y:S01]  /*242d0*/  IMAD.IADD R5, R14, 0x1, R2 ;  /* 0x000000010e057824 */ /* 0x000fe200078e0202 */
[----:B------:R2:W-:Y:S01]  /*242e0*/  STS [R2], R3 ;  /* 0x0000000302007388 */ /* 0x0005e20000000800 */
[----:B------:R-:W-:Y:S02]  /*242f0*/  F2FP.BF16.F32.PACK_AB R7, R7, R134 ;  /* 0x000000860707723e */ /* 0x000fe400000010ff */
[----:B------:R-:W-:Y:S01]  /*24300*/  F2FP.BF16.F32.PACK_AB R12, R12, R136 ;  /* 0x000000880c0c723e */ /* 0x000fe200000010ff */
[----:B------:R3:W-:Y:S01]  /*24310*/  STS [R2+0x400], R0 ;  /* 0x0004000002007388 */ /* 0x0007e20000000800 */
[----:B------:R-:W-:-:S02]  /*24320*/  F2FP.BF16.F32.PACK_AB R16, R16, R138 ;  /* 0x0000008a1010723e */ /* 0x000fc400000010ff */
[----:B------:R-:W-:Y:S01]  /*24330*/  F2FP.BF16.F32.PACK_AB R17, R17, R140 ;  /* 0x0000008c1111723e */ /* 0x000fe200000010ff */
[----:B------:R1:W-:Y:S01]  /*24340*/  STS [R5], R4 ;  /* 0x0000000405007388 */ /* 0x0003e20000000800 */
[----:B------:R-:W-:Y:S02]  /*24350*/  F2FP.BF16.F32.PACK_AB R15, R15, R142 ;  /* 0x0000008e0f0f723e */ /* 0x000fe400000010ff */
[----:B------:R-:W-:Y:S01]  /*24360*/  F2FP.BF16.F32.PACK_AB R20, R20, R164 ;  /* 0x000000a41414723e */ /* 0x000fe200000010ff */
[----:B------:R-:W-:Y:S01]  /*24370*/  STS [R5+0x400], R8 ;  /* 0x0004000805007388 */ /* 0x000fe20000000800 */
[----:B------:R-:W-:Y:S02]  /*24380*/  F2FP.BF16.F32.PACK_AB R11, R11, R166 ;  /* 0x000000a60b0b723e */ /* 0x000fe400000010ff */
[----:B------:R-:W-:Y:S02]  /*24390*/  F2FP.BF16.F32.PACK_AB R19, R19, R144 ;  /* 0x000000901313723e */ /* 0x000fe400000010ff */
[----:B------:R-:W-:-:S02]  /*243a0*/  F2FP.BF16.F32.PACK_AB R10, R10, R146 ;  /* 0x000000920a0a723e */ /* 0x000fc400000010ff */
[----:B------:R-:W-:Y:S02]  /*243b0*/  F2FP.BF16.F32.PACK_AB R18, R18, R168 ;  /* 0x000000a81212723e */ /* 0x000fe400000010ff */
[----:B------:R-:W-:Y:S01]  /*243c0*/  F2FP.BF16.F32.PACK_AB R9, R9, R170 ;  /* 0x000000aa0909723e */ /* 0x000fe200000010ff */
[----:B--2---:R-:W-:Y:S01]  /*243d0*/  IMAD.IADD R3, R6, 0x1, R2 ;  /* 0x0000000106037824 */ /* 0x004fe200078e0202 */
[C---:B---3--:R-:W-:Y:S01]  /*243e0*/  IADD3 R0, PT, PT, R2.reuse, 0x40, RZ ;  /* 0x0000004002007810 */ /* 0x048fe20007ffe0ff */
[----:B------:R-:W-:-:S03]  /*243f0*/  @P4 VIADD R0, R2, 0xffffffc0 ;  /* 0xffffffc002004836 */ /* 0x000fc60000000000 */
[----:B------:R-:W-:Y:S01]  /*24400*/  STS [R3], R13 ;  /* 0x0000000d03007388 */ /* 0x000fe20000000800 */
[----:B-1----:R-:W-:Y:S01]  /*24410*/  IMAD.IADD R4, R14, 0x1, R3 ;  /* 0x000000010e047824 */ /* 0x002fe200078e0203 */
[----:B------:R-:W-:Y:S02]  /*24420*/  IADD3 R2, PT, PT, R6, R0, RZ ;  /* 0x0000000006027210 */ /* 0x000fe40007ffe0ff */
[----:B------:R1:W-:Y:S04]  /*24430*/  STS [R3+0x400], R7 ;  /* 0x0004000703007388 */ /* 0x0003e80000000800 */
[----:B------:R-:W-:Y:S04]  /*24440*/  STS [R4], R12 ;  /* 0x0000000c04007388 */ /* 0x000fe80000000800 */
[----:B------:R-:W-:Y:S04]  /*24450*/  STS [R4+0x400], R16 ;  /* 0x0004001004007388 */ /* 0x000fe80000000800 */
[----:B------:R-:W-:Y:S04]  /*24460*/  STS [R0], R17 ;  /* 0x0000001100007388 */ /* 0x000fe80000000800 */
[----:B------:R2:W-:Y:S01]  /*24470*/  STS [R0+0x400], R15 ;  /* 0x0004000f00007388 */ /* 0x0005e20000000800 */
[----:B-1----:R-:W-:-:S05]  /*24480*/  IMAD.IADD R3, R14, 0x1, R0 ;  /* 0x000000010e037824 */ /* 0x002fca00078e0200 */
[----:B------:R-:W-:Y:S04]  /*24490*/  STS [R3], R20 ;  /* 0x0000001403007388 */ /* 0x000fe80000000800 */
[----:B------:R-:W-:Y:S04]  /*244a0*/  STS [R3+0x400], R11 ;  /* 0x0004000b03007388 */ /* 0x000fe80000000800 */
[----:B------:R-:W-:Y:S01]  /*244b0*/  STS [R2], R19 ;  /* 0x0000001302007388 */ /* 0x000fe20000000800 */
[----:B--2---:R-:W-:-:S03]  /*244c0*/  IADD3 R0, PT, PT, R14, R2, RZ ;  /* 0x000000020e007210 */ /* 0x004fc60007ffe0ff */
[----:B------:R-:W-:Y:S04]  /*244d0*/  STS [R2+0x400], R10 ;  /* 0x0004000a02007388 */ /* 0x000fe80000000800 */
[----:B------:R-:W-:Y:S04]  /*244e0*/  STS [R0], R18 ;  /* 0x0000001200007388 */ /* 0x000fe80000000800 */
[----:B------:R1:W-:Y:S04]  /*244f0*/  STS [R0+0x400], R9 ;  /* 0x0004000900007388 */ /* 0x0003e80000000800 */
[----:B-1----:R-:W2:Y:S01]  /*24500*/  LD.E.U8 R0, desc[UR4][R154.64+0x1c8] ;  /* 0x0001c8049a007980 */ /* 0x002ea2000c101100 */
[----:B------:R-:W-:-:S02]  /*24510*/  R2UR UR12, R38 ;  /* 0x00000000260c72ca */ /* 0x000fc400000e0000 */
        /* <DEDUP_REMOVED lines=8> */
[----:B------:R-:W2:Y:S01]  /*245a0*/  @!P0 LD.E R4, desc[UR4][R154.64+0xb4] ;  /* 0x0000b4049a048980 */ /* 0x000ea2000c101900 */
[----:B------:R-:W2:Y:S01]  /*245b0*/  S2R R40, SR_CTAID.Z ;  /* 0x0000000000287919 */ /* 0x000ea20000002700 */
[----:B------:R-:W2:Y:S01]  /*245c0*/  S2R R42, SR_CTAID.Y ;  /* 0x00000000002a7919 */ /* 0x000ea20000002600 */
[----:B----4-:R-:W-:Y:S02]  /*245d0*/  ISETP.NE.AND P1, PT, R24, -0x1, PT ;  /* 0xffffffff1800780c */ /* 0x010fe40003f25270 */
[C---:B------:R-:W-:Y:S02]  /*245e0*/  R2UR UR4, R38.reuse ;  /* 0x00000000260472ca */ /* 0x040fe400000e0000 */
[----:B------:R-:W-:Y:S01]  /*245f0*/  R2UR UR5, R39 ;  /* 0x00000000270572ca */ /* 0x000fe200000e0000 */
[----:B------:R1:W4:Y:S08]  /*24600*/  @P6 MUFU.LG2 R5, R21 ;  /* 0x0000001500056308 */ /* 0x0003300000000c00 */
        /* <DEDUP_REMOVED lines=21> */
.L_x_4613:
[----:B------:R-:W-:Y:S05]  /*24760*/  BSYNC.RECONVERGENT B0 ;  /* 0x0000000000007941 */ /* 0x000fea0003800200 */
.L_x_4612:
[----:B------:R2:W5:Y:S01]  /*24770*/  LDL R41, [R1+0xfc] ;  /* 0x0000fc0001297983 */ /* 0x0005620000100800 */
[C---:B------:R-:W-:Y:S01]  /*24780*/  R2UR UR10, R38.reuse ;  /* 0x00000000260a72ca */ /* 0x040fe200000e0000 */
[----:B------:R-:W-:Y:S01]  /*24790*/  @P6 FMUL.FTZ R5, R5, 0.69314718246459960938 ;  /* 0x3f31721805056820 */ /* 0x000fe20000410000 */
[C---:B------:R-:W-:Y:S01]  /*247a0*/  R2UR UR11, R39.reuse ;  /* 0x00000000270b72ca */ /* 0x040fe200000e0000 */
[----:B------:R-:W3:Y:S01]  /*247b0*/  S2R R11, SR_CTAID.X ;  /* 0x00000000000b7919 */ /* 0x000ee20000002500 */
        /* <DEDUP_REMOVED lines=17> */
[----:B---3--:R-:W-:Y:S02]  /*248d0*/  IMAD.SHL.U32 R36, R11, 0x40, RZ ;  /* 0x000000400b247824 */ /* 0x008fe400078e00ff */
[----:B------:R2:W5:Y:S01]  /*248e0*/  LD.E.64 R10, desc[UR10][R154.64+0x70] ;  /* 0x0000700a9a0a7980 */ /* 0x000562000c101b00 */
[----:B------:R-:W-:Y:S05]  /*248f0*/  WARPSYNC.ALL ;  /* 0x0000000000007948 */ /* 0x000fea0003800000 */
[----:B------:R-:W-:Y:S06]  /*24900*/  BAR.SYNC.DEFER_BLOCKING 0x0 ;  /* 0x0000000000007b1d */ /* 0x000fec0000010000 */
[----:B------:R2:W3:Y:S04]  /*24910*/  LDS.128 R20, [R0] ;  /* 0x0000000000147984 */ /* 0x0004e80000000c00 */
[----:B-1----:R2:W1:Y:S04]  /*24920*/  LDS.128 R24, [R0+0x800] ;  /* 0x0008000000187984 */ /* 0x0024680000000c00 */
[----:B------:R2:W4:Y:S04]  /*24930*/  LDS.128 R28, [R0+0x1000] ;  /* 0x00100000001c7984 */ /* 0x0005280000000c00 */
[----:B------:R2:W1:Y:S01]  /*24940*/  LDS.128 R32, [R0+0x1800] ;  /* 0x0018000000207984 */ /* 0x0004620000000c00 */
[----:B------:R-:W-:Y:S04]  /*24950*/  BSSY.RECONVERGENT B0, `(.L_x_4614) ;  /* 0x0000011000007945 */ /* 0x000fe80003800200 */
[----:B------:R-:W-:Y:S05]  /*24960*/  @P0 BRA `(.L_x_4615) ;  /* 0x00000000003c0947 */ /* 0x000fea0003800000 */
[----:B--2---:R-:W-:Y:S02]  /*24970*/  IMAD.IADD R0, R41, 0x1, -R36 ;  /* 0x0000000129007824 */ /* 0x004fe400078e0a24 */
        /* <DEDUP_REMOVED lines=14> */
.L_x_4615:
[----:B------:R-:W-:Y:S05]  /*24a60*/  BSYNC.RECONVERGENT B0 ;  /* 0x0000000000007941 */ /* 0x000fea0003800200 */
.L_x_4614:
[----:B------:R-:W-:Y:S02]  /*24a70*/  R2UR UR4, R38 ;  /* 0x00000000260472ca */ /* 0x000fe400000e0000 */
[----:B------:R-:W-:-:S13]  /*24a80*/  R2UR UR5, R39 ;  /* 0x00000000270572ca */ /* 0x000fda00000e0000 */
[----:B------:R-:W3:Y:S01]  /*24a90*/  LD.E R6, desc[UR4][R154.64+0xc0] ;  /* 0x0000c0049a067980 */ /* 0x000ee2000c101900 */
[-C--:B--2---:R-:W-:Y:S01]  /*24aa0*/  @!P1 IMAD R0, R9, R42.reuse, RZ ;  /* 0x0000002a09009224 */ /* 0x084fe200078e02ff */
        /* <DEDUP_REMOVED lines=14> */
[----:B---3--:R-:W-:Y:S01]  /*24b90*/  ISETP.GE.AND P2, PT, R228, R6, PT ;  /* 0x00000006e400720c */ /* 0x008fe20003f46270 */
        /* <DEDUP_REMOVED lines=33> */
.L_x_4617:
[----:B------:R-:W-:Y:S05]  /*24db0*/  BSYNC.RECONVERGENT B0 ;  /* 0x0000000000007941 */ /* 0x000fea0003800200 */
.L_x_4616:
        /* <DEDUP_REMOVED lines=15> */
.L_x_4619:
[----:B------:R-:W-:Y:S05]  /*24eb0*/  BSYNC.RECONVERGENT B0 ;  /* 0x0000000000007941 */ /* 0x000fea0003800200 */
.L_x_4618:
[----:B--23--:R-:W-:Y:S02]  /*24ec0*/  MOV R8, 0x50 ;  /* 0x0000005000087802 */ /* 0x00cfe40000000f00 */
[----:B------:R-:W-:-:S03]  /*24ed0*/  MOV R5, 0x0 ;  /* 0x0000000000057802 */ /* 0x000fc60000000f00 */
[----:B------:R-:W-:-:S04]  /*24ee0*/  IMAD.MOV.U32 R4, RZ, RZ, R8 ;  /* 0x000000ffff047224 */ /* 0x000fc800078e0008 */
[----:B-1--4-:R-:W-:Y:S05]  /*24ef0*/  @P2 RET.REL.NODEC R4 `(_ZN5flash24flash_fwd_splitkv_kernelI23Flash_fwd_kernel_traitsILi64ELi64ELi256ELi4ELb0ELb0EN7cutlass10bfloat16_tE19Flash_kernel_traitsILi64ELi64ELi256ELi4ES3_EELb0ELb0ELb1ELb0ELb0ELb0ELb0ELb1EEEvNS_16Flash_fwd_paramsE) ;  /* 0xfffffdb004402950 */ /* 0x012fea0003c3ffff */
[----:B------:R-:W-:Y:S02]  /*24f00*/  IADD3 R4, P0, PT, R18, 0x30, RZ ;  /* 0x0000003012047810 */ /* 0x000fe40007f1e0ff */
[----:B------:R-:W-:Y:S02]  /*24f10*/  R2UR UR4, R38 ;  /* 0x00000000260472ca */ /* 0x000fe400000e0000 */
[----:B------:R-:W-:Y:S01]  /*24f20*/  R2UR UR5, R39 ;  /* 0x00000000270572ca */ /* 0x000fe200000e0000 */
        /* <DEDUP_REMOVED lines=10> */
[----:B------:R-:W-:Y:S05]  /*24fd0*/  RET.REL.NODEC R2 `(_ZN5flash24flash_fwd_splitkv_kernelI23Flash_fwd_kernel_traitsILi64ELi64ELi256ELi4ELb0ELb0EN7cutlass10bfloat16_tE19Flash_kernel_traitsILi64ELi64ELi256ELi4ES3_EELb0ELb0ELb1ELb0ELb0ELb0ELb0ELb1EEEvNS_16Flash_fwd_paramsE) ;  /* 0xfffffdb002087950 */ /* 0x000fea0003c3ffff */
.L_x_4611:
[----:B------:R-:W-:Y:S01]  /*24fe0*/  IMAD.MOV.U32 R0, RZ, RZ, 0x2 ;  /* 0x00000002ff007424 */ /* 0x000fe200078e00ff */
[----:B------:R-:W-:Y:S01]  /*24ff0*/  MOV R2, R242 ;  /* 0x000000f200027202 */ /* 0x000fe20000000f00 */
[----:B------:R-:W-:Y:S01]  /*25000*/  IMAD.MOV.U32 R4, RZ, RZ, -0x1 ;  /* 0xffffffffff047424 */ /* 0x000fe200078e00ff */
[----:B------:R-:W-:-:S07]  /*25010*/  MOV R3, 0x1f ;  /* 0x0000001f00037802 */ /* 0x000fce0000000f00 */
[----:B-1---5:R-:W-:Y:S05]  /*25020*/  WARPSYNC.COLLECTIVE R4, `(.L_x_4620) ;  /* 0x0000000004087348 */ /* 0x022fea0003c00000 */
[----:B------:R2:W3:Y:S02]  /*25030*/  SHFL.BFLY P0, R0, R2, R0, R3 ;  /* 0x0c00000002007389 */ /* 0x0004e40000000003 */
[----:B-123-5:R-:W-:Y:S05]  /*25040*/  ENDCOLLECTIVE ;  /* 0x000000000000791b */ /* 0x02efea0003800000 */
.L_x_4620:
[----:B------:R-:W-:Y:S02]  /*25050*/  MOV R5, R0 ;  /* 0x0000000000057202 */ /* 0x000fe40000000f00 */
[----:B------:R-:W-:-:S03]  /*25060*/  MOV R0, 0x1 ;  /* 0x0000000100007802 */ /* 0x000fc60000000f00 */
[----:B------:R-:W-:-:S04]  /*25070*/  FADD.FTZ R5, R5, R242 ;  /* 0x000000f205057221 */ /* 0x000fc80000010000 */
[----:B------:R-:W-:-:S07]  /*25080*/  IMAD.MOV.U32 R2, RZ, RZ, R5 ;  /* 0x000000ffff027224 */ /* 0x000fce00078e0005 */
[----:B------:R-:W-:Y:S05]  /*25090*/  WARPSYNC.COLLECTIVE R4, `(.L_x_4621) ;  /* 0x0000000004087348 */ /* 0x000fea0003c00000 */
[----:B------:R1:W2:Y:S02]  /*250a0*/  SHFL.BFLY P0, R0, R2, R0, R3 ;  /* 0x0c00000002007389 */ /* 0x0002a40000000003 */
[----:B-12---:R-:W-:Y:S05]  /*250b0*/  ENDCOLLECTIVE ;  /* 0x000000000000791b */ /* 0x006fea0003800000 */
.L_x_4621:
[----:B------:R-:W-:Y:S01]  /*250c0*/  IMAD.MOV.U32 R21, RZ, RZ, R0 ;  /* 0x000000ffff157224 */ /* 0x000fe200078e0000 */
[----:B------:R-:W-:Y:S02]  /*250d0*/  MOV R0, 0x2 ;  /* 0x0000000200007802 */ /* 0x000fe40000000f00 */
[----:B------:R-:W-:Y:S01]  /*250e0*/  MOV R2, R243 ;  /* 0x000000f300027202 */ /* 0x000fe20000000f00 */
[----:B------:R-:W-:-:S07]  /*250f0*/  FADD.FTZ R21, R5, R21 ;  /* 0x0000001505157221 */ /* 0x000fce0000010000 */
[----:B------:R-:W-:Y:S05]  /*25100*/  WARPSYNC.COLLECTIVE R4, `(.L_x_4622) ;  /* 0x0000000004087348 */ /* 0x000fea0003c00000 */
[----:B------:R1:W2:Y:S02]  /*25110*/  SHFL.BFLY P0, R0, R2, R0, R3 ;  /* 0x0c00000002007389 */ /* 0x0002a40000000003 */
[----:B-12---:R-:W-:Y:S05]  /*25120*/  ENDCOLLECTIVE ;  /* 0x000000000000791b */ /* 0x006fea0003800000 */
.L_x_4622:
[----:B------:R-:W-:Y:S01]  /*25130*/  IMAD.MOV.U32 R2, RZ, RZ, R0 ;  /* 0x000000ffff027224 */ /* 0x000fe200078e0000 */
[----:B------:R-:W-:-:S03]  /*25140*/  MOV R0, 0x1 ;  /* 0x0000000100007802 */ /* 0x000fc60000000f00 */
[----:B------:R-:W-:-:S07]  /*25150*/  FADD.FTZ R2, R2, R243 ;  /* 0x000000f302027221 */ /* 0x000fce0000010000 */
[----:B------:R-:W-:Y:S05]  /*25160*/  WARPSYNC.COLLECTIVE R4, `(.L_x_4623) ;  /* 0x0000000004087348 */ /* 0x000fea0003c00000 */
[----:B------:R1:W2:Y:S02]  /*25170*/  SHFL.BFLY P0, R0, R2, R0, R3 ;  /* 0x0c00000002007389 */ /* 0x0002a40000000003 */
[----:B-12---:R-:W-:Y:S05]  /*25180*/  ENDCOLLECTIVE ;  /* 0x000000000000791b */ /* 0x006fea0003800000 */
.L_x_4623:
[----:B------:R-:W-:Y:S01]  /*25190*/  MOV R3, R0 ;  /* 0x0000000000037202 */ /* 0x000fe20000000f00 */
[----:B------:R-:W-:Y:S06]  /*251a0*/  BRA `(.L_x_4624) ;  /* 0xffffffec005c7947 */ /* 0x000fec000383ffff */
.L_x_4625:
        /* <DEDUP_REMOVED lines=13> */
.L_x_14746:


//--------------------- .text._ZN5flash24flash_fwd_splitkv_kernelI23Flash_fwd_kernel_traitsILi64ELi64ELi256ELi4ELb0ELb0EN7cutlass10bfloat16_tE19Flash_kernel_traitsILi64ELi64ELi256ELi4ES3_EELb0ELb0ELb1ELb0ELb0ELb1ELb0ELb1EEEvNS_16Flash_fwd_paramsE --------------------------
	.section	.text._ZN5flash24flash_fwd_splitkv_kernelI23Flash_fwd_kernel_traitsILi64ELi64ELi256ELi4ELb0ELb0EN7cutlass10bfloat16_tE19Flash_kernel_traitsILi64ELi64ELi256ELi4ES3_EELb0ELb0ELb1ELb0ELb0ELb1ELb0ELb1EEEvNS_16Flash_fwd_paramsE,"ax",@progbits
	.align	128
        .global         _ZN5flash24flash_fwd_splitkv_kernelI23Flash_fwd_kernel_traitsILi64ELi64ELi256ELi4ELb0ELb0EN7cutlass10bfloat16_tE19Flash_kernel_traitsILi64ELi64ELi256ELi4ES3_EELb0ELb0ELb1ELb0ELb0ELb1ELb0ELb1EEEvNS_16Flash_fwd_paramsE
        .type           _ZN5flash24flash_fwd_splitkv_kernelI23Flash_fwd_kernel_traitsILi64ELi64ELi256ELi4ELb0ELb0EN7cutlass10bfloat16_tE19Flash_kernel_traitsILi64ELi64ELi256ELi4ES3_EELb0ELb0ELb1ELb0ELb0ELb1ELb0ELb1EEEvNS_16Flash_fwd_paramsE,@function
        .size           _ZN5flash24flash_fwd_splitkv_kernelI23Flash_fwd_kernel_traitsILi64ELi64ELi256ELi4ELb0ELb0EN7cutlass10bfloat16_tE19Flash_kernel_traitsILi64ELi64ELi256ELi4ES3_EELb0ELb0ELb1ELb0ELb0ELb1ELb0ELb1EEEvNS_16Flash_fwd_paramsE,(.L_x_14747 - _ZN5flash24flash_fwd_splitkv_kernelI23Flash_fwd_kernel_traitsILi64ELi64ELi256ELi4ELb0ELb0EN7cutlass10bfloat16_tE19Flash_kernel_traitsILi64ELi64ELi256ELi4ES3_EELb0ELb0ELb1ELb0ELb0ELb1ELb0ELb1EEEvNS_16Flash_fwd_paramsE)
        .other          _ZN5flash24flash_fwd_splitkv_kernelI23Flash_fwd_kernel_traitsILi64ELi64ELi256ELi4ELb0ELb0EN7cutlass10bfloat16_tE19Flash_kernel_traitsILi64ELi64ELi256ELi4ES3_EELb0ELb0ELb1ELb0ELb0ELb1ELb0ELb1EEEvNS_16Flash_fwd_paramsE,@"STO_CUDA_ENTRY STV_DEFAULT"
_ZN5flash24flash_fwd_splitkv_kernelI23Flash_fwd_kernel_traitsILi64ELi64ELi256ELi4ELb0ELb0EN7cutlass10bfloat16_tE19Flash_kernel_traitsILi64ELi64ELi256ELi4ES3_EELb0ELb0ELb1ELb0ELb0ELb1ELb0ELb1EEEvNS_16Flash_fwd_paramsE:
.text._ZN5flash24flash_fwd_splitkv_kernelI23Flash_fwd_kernel_traitsILi64ELi64ELi256ELi4ELb0ELb0EN7cutlass10bfloat16_tE19Flash_kernel_traitsILi64ELi64ELi256ELi4ES3_EELb0ELb0ELb1ELb0ELb0ELb1ELb0ELb1EEEvNS_16Flash_fwd_paramsE:
        /* <DEDUP_REMOVED lines=8> */
[----:B-1-34-:R-:W-:Y:S05]  /*0080*/  CALL.REL.NOINC `($_ZN5flash24flash_fwd_splitkv_kernelI23Flash_fwd_kernel_traitsILi64ELi64ELi256ELi4ELb0ELb0EN7cutlass10bfloat16_tE19Flash_kernel_traitsILi64ELi64ELi256ELi4ES3_EELb0ELb0ELb1ELb0ELb0ELb1ELb0ELb1EEEvNS_16Flash_fwd_paramsE$_ZN5flash30compute_attn_1rowblock_splitkvI23Flash_fwd_kernel_traitsILi64ELi64ELi256ELi4ELb0ELb0EN7cutlass10bfloat16_tE19Flash_kernel_traitsILi64ELi64ELi256ELi4ES3_EELb0ELb0ELb1ELb0ELb0ELb1ELb0ELb1ENS_16Flash_fwd_paramsEEEvRKT8_iiiii) ;  /* 0x0000000000087944 */ /* 0x01afea0003c00000 */
[----:B------:R-:W-:Y:S05]  /*0090*/  BSYNC.RECONVERGENT B3 ;  /* 0x0000000000037941 */ /* 0x000fea0003800200 */
.L_x_4626:
[----:B------:R-:W-:Y:S05]  /*00a0*/  EXIT ;  /* 0x000000000000794d */ /* 0x000fea0003800000 */
        .type           $_ZN5flash24flash_fwd_splitkv_kernelI23Flash_fwd_kernel_traitsILi64ELi64ELi256ELi4ELb0ELb0EN7cutlass10bfloat16_tE19Flash_kernel_traitsILi64ELi64ELi256ELi4ES3_EELb0ELb0ELb1ELb0ELb0ELb1ELb0ELb1EEEvNS_16Flash_fwd_paramsE$_ZN5flash30compute_attn_1rowblock_splitkvI23Flash_fwd_kernel_traitsILi64ELi64ELi256ELi4ELb0ELb0EN7cutlass10bfloat16_tE19Flash_kernel_traitsILi64ELi64ELi256ELi4ES3_EELb0ELb0ELb1ELb0ELb0ELb1ELb0ELb1ENS_16Flash_fwd_paramsEEEvRKT8_iiiii,@function
        .size           $_ZN5flash24flash_fwd_splitkv_kernelI23Flash_fwd_kernel_traitsILi64ELi64ELi256ELi4ELb0ELb0EN7cutlass10bfloat16_tE19Flash_kernel_traitsILi64ELi64ELi256ELi4ES3_EELb0ELb0ELb1ELb0ELb0ELb1ELb0ELb1EEEvNS_16Flash_fwd_paramsE$_ZN5flash30compute_attn_1rowblock_splitkvI23Flash_fwd_kernel_traitsILi64ELi64ELi256ELi4ELb0ELb0EN7cutlass10bfloat16_tE19Flash_kernel_traitsILi64ELi64ELi256ELi4ES3_EELb0ELb0ELb1ELb0ELb0ELb1ELb0ELb1ENS_16Flash_fwd_paramsEEEvRKT8_iiiii,(.L_x_14747 - $_ZN5flash24flash_fwd_splitkv_kernelI23Flash_fwd_kernel_traitsILi64ELi64ELi256ELi4ELb0ELb0EN7cutlass10bfloat16_tE19Flash_kernel_traitsILi64ELi64ELi256ELi4ES3_EELb0ELb0ELb1ELb0ELb0ELb1ELb0ELb1EEEvNS_16Flash_fwd_paramsE$_ZN5flash30compute_attn_1rowblock_splitkvI23Flash_fwd_kernel_traitsILi64ELi64ELi256ELi4ELb0ELb0EN7cutlass10bfloat16_tE19Flash_kernel_traitsILi64ELi64ELi256ELi4ES3_EELb0ELb0ELb1ELb0ELb0ELb1ELb0ELb1ENS_16Flash_fwd_paramsEEEvRKT8_iiiii)
$_ZN5flash24flash_fwd_splitkv_kernelI23Flash_fwd_kernel_traitsILi64ELi64ELi256ELi4ELb0ELb0EN7cutlass10bfloat16_tE19Flash_kernel_traitsILi64ELi64ELi256ELi4ES3_EELb0ELb0ELb1ELb0ELb0ELb1ELb0ELb1EEEvNS_16Flash_fwd_paramsE$_ZN5flash30compute_attn_1rowblock_splitkvI23Flash_fwd_kernel_traitsILi64ELi64ELi256ELi4ELb0ELb0EN7cutlass10bfloat16_tE19Flash_kernel_traitsILi64ELi64ELi256ELi4ES3_EELb0ELb0ELb1ELb0ELb0ELb1ELb0ELb1ENS_16Flash_fwd_paramsEEEvRKT8_iiiii:
        /* <DEDUP_REMOVED lines=16> */
[----:B------:R-:W-:Y:S01]  /*01b0*/  ISETP.NE.AND.EX P1, PT, R11, RZ, PT, P0 ;  /* 0x000000ff0b00720c */ /* 0x000fe20003f25300 */
[----:B------:R-:W-:Y:S01]  /*01c0*/  IMAD.WIDE.U32 R10, R235, 0x4, R10 ;  /* 0x00000004eb0a7825 */ /* 0x000fe200078e000a */
[----:B------:R-:W-:-:S03]  /*01d0*/  IADD3 R16, P0, PT, R2, R73, RZ ;  /* 0x0000004902107210 */ /* 0x000fc60007f1e0ff */
[----:B------:R1:W5:Y:S02]  /*01e0*/  @!P3 LD.E R238, desc[UR6][R164.64+0xb4] ;  /* 0x0000b406a4eeb980 */ /* 0x000364000c101900 */
[----:B------:R-:W-:Y:S02]  /*01f0*/  IMAD.X R17, R3, 0x1, R72, P0 ;  /* 0x0000000103117824 */ /* 0x000fe400000e0648 */
[----:B------:R1:W5:Y:S04]  /*0200*/  @P3 LD.E R5, desc[UR6][R10.64+0x4] ;  /* 0x000004060a053980 */ /* 0x000368000c101900 */
[----:B------:R1:W5:Y:S04]  /*0210*/  @!P4 LD.E R3, desc[UR6][R164.64+0xb8] ;  /* 0x0000b806a403c980 */ /* 0x000368000c101900 */
[----:B------:R1:W5:Y:S01]  /*0220*/  @P6 LD.E R12, desc[UR6][R16.64] ;  /* 0x00000006100c6980 */ /* 0x000362000c101900 */
[----:B------:R-:W-:-:S03]  /*0230*/  ISETP.NE.U32.AND P2, PT, R8, RZ, PT ;  /* 0x000000ff0800720c */ /* 0x000fc60003f45070 */
[----:B------:R1:W5:Y:S01]  /*0240*/  @P1 LD.E R240, desc[UR6][R10.64] ;  /* 0x000000060af01980 */ /* 0x000362000c101900 */
[C---:B------:R-:W-:Y:S02]  /*0250*/  ISETP.NE.AND.EX P2, PT, R9.reuse, RZ, PT, P2 ;  /* 0x000000ff0900720c */ /* 0x040fe40003f45320 */
[----:B------:R-:W-:Y:S01]  /*0260*/  IADD3 R8, P1, PT, R8, R73, RZ ;  /* 0x0000004908087210 */ /* 0x000fe20007f3e0ff */
[----:B------:R-:W-:Y:S01]  /*0270*/  BSSY.RECONVERGENT B0, `(.L_x_4627) ;  /* 0x000000a000007945 */ /* 0x000fe20003800200 */
[----:B------:R-:W-:Y:S01]  /*0280*/  ISETP.NE.U32.AND P0, PT, R6, RZ, PT ;  /* 0x000000ff0600720c */ /* 0x000fe20003f05070 */
[----:B------:R-:W-:Y:S02]  /*0290*/  IMAD.MOV.U32 R13, RZ, RZ, -0x1 ;  /* 0xffffffffff0d7424 */ /* 0x000fe400078e00ff */
[----:B------:R-:W-:Y:S01]  /*02a0*/  IMAD.X R9, R9, 0x1, R72, P1 ;  /* 0x0000000109097824 */ /* 0x000fe200008e0648 */
[----:B------:R-:W-:-:S05]  /*02b0*/  ISETP.NE.AND.EX P5, PT, R7, RZ, PT, P0 ;  /* 0x000000ff0700720c */ /* 0x000fca0003fa5300 */
[----:B------:R-:W-:Y:S08]  /*02c0*/  @!P2 BRA `(.L_x_4628) ;  /* 0x000000000010a947 */ /* 0x000ff00003800000 */
[----:B------:R-:W2:Y:S02]  /*02d0*/  LD.E.U8 R0, desc[UR6][R164.64+0x1b2] ;  /* 0x0001b206a4007980 */ /* 0x000ea4000c101100 */
[----:B--2---:R-:W-:-:S13]  /*02e0*/  ISETP.NE.AND P0, PT, R0, RZ, PT ;  /* 0x000000ff0000720c */ /* 0x004fda0003f05270 */
[----:B------:R-:W-:Y:S05]  /*02f0*/  @!P0 BRA `(.L_x_4628) ;  /* 0x0000000000048947 */ /* 0x000fea0003800000 */
[----:B------:R2:W5:Y:S02]  /*0300*/  LD.E R13, desc[UR6][R8.64] ;  /* 0x00000006080d7980 */ /* 0x000564000c101900 */
.L_x_4628:
[----:B------:R-:W-:Y:S05]  /*0310*/  BSYNC.RECONVERGENT B0 ;  /* 0x0000000000007941 */ /* 0x000fea0003800200 */
.L_x_4627:
[----:B------:R-:W-:Y:S04]  /*0320*/  BSSY.RECONVERGENT B0, `(.L_x_4629) ;  /* 0x0000007000007945 */ /* 0x000fe80003800200 */
[----:B------:R-:W-:Y:S05]  /*0330*/  @!P4 BRA `(.L_x_4630) ;  /* 0x000000000014c947 */ /* 0x000fea0003800000 */
[----:B------:R-:W3:Y:S02]  /*0340*/  LD.E.U8 R0, desc[UR6][R164.64+0x1b2] ;  /* 0x0001b206a4007980 */ /* 0x000ee4000c101100 */
[----:B---3--:R-:W-:-:S13]  /*0350*/  ISETP.NE.AND P0, PT, R0, RZ, PT ;  /* 0x000000ff0000720c */ /* 0x008fda0003f05270 */
[----:B------:R-:W3:Y:S02]  /*0360*/  @P0 LD.E R0, desc[UR6][R8.64+0x4] ;  /* 0x0000040608000980 */ /* 0x000ee4000c101900 */
[----:B---3-5:R-:W-:-:S06]  /*0370*/  @P0 IADD3 R3, PT, PT, R0, -R13, RZ ;  /* 0x8000000d00030210 */ /* 0x028fcc0007ffe0ff */
[----:B------:R3:W5:Y:S02]  /*0380*/  @!P0 LD.E R3, desc[UR6][R8.64] ;  /* 0x0000000608038980 */ /* 0x000764000c101900 */
.L_x_4630:
[----:B------:R-:W-:Y:S05]  /*0390*/  BSYNC.RECONVERGENT B0 ;  /* 0x0000000000007941 */ /* 0x000fea0003800200 */
.L_x_4629:
[----:B------:R-:W-:Y:S01]  /*03a0*/  BSSY.RECONVERGENT B1, `(.L_x_4631) ;  /* 0x0000012000017945 */ /* 0x000fe20003800200 */
[----:B-----5:R-:W-:Y:S02]  /*03b0*/  @P3 IADD3 R238, PT, PT, -R240, R5, RZ ;  /* 0x00000005f0ee3210 */ /* 0x020fe40007ffe1ff */
[----:B------:R-:W-:Y:S01]  /*03c0*/  IADD3 R70, PT, PT, R3, -R12, RZ ;  /* 0x8000000c03467210 */ /* 0x000fe20007ffe0ff */
[----:B------:R-:W-:Y:S06]  /*03d0*/  @!P5 BRA `(.L_x_4632) ;  /* 0x000000000014d947 */ /* 0x000fec0003800000 */
[----:B------:R-:W-:-:S05]  /*03e0*/  IADD3 R2, P0, PT, R6, R73, RZ ;  /* 0x0000004906027210 */ /* 0x000fca0007f1e0ff */
[----:B------:R-:W-:-:S06]  /*03f0*/  IMAD.X R3, R7, 0x1, R72, P0 ;  /* 0x0000000107037824 */ /* 0x000fcc00000e0648 */
[----:B------:R-:W4:Y:S02]  /*0400*/  LD.E R3, desc[UR6][R2.64] ;  /* 0x0000000602037980 */ /* 0x000f24000c101900 */
[----:B----4-:R-:W-:Y:S01]  /*0410*/  IADD3 R60, PT, PT, R3, -R12, RZ ;  /* 0x8000000c033c7210 */ /* 0x010fe20007ffe0ff */
[----:B------:R-:W-:Y:S05]  /*0420*/  BRA `(.L_x_4633) ;  /* 0x0000000000247947 */ /* 0x000fea0003800000 */
.L_x_4632:
[----:B------:R-:W4:Y:S01]  /*0430*/  LD.E.64 R2, desc[UR6][R164.64+0x108] ;  /* 0x00010806a4027980 */ /* 0x000f22000c101b00 */
[----:B------:R-:W-:Y:S01]  /*0440*/  BSSY.RECONVERGENT B0, `(.L_x_4634) ;  /* 0x0000006000007945 */ /* 0x000fe20003800200 */
[----:B----4-:R-:W-:-:S04]  /*0450*/  ISETP.NE.U32.AND P0, PT, R2, RZ, PT ;  /* 0x000000ff0200720c */ /* 0x010fc80003f05070 */
[----:B------:R-:W-:Y:S01]  /*0460*/  ISETP.NE.AND.EX P0, PT, R3, RZ, PT, P0 ;  /* 0x000000ff0300720c */ /* 0x000fe20003f05300 */
[----:B------:R-:W-:-:S12]  /*0470*/  IMAD.MOV.U32 R3, RZ, RZ, RZ ;  /* 0x000000ffff037224 */ /* 0x000fd800078e00ff */
[----:B------:R-:W-:Y:S05]  /*0480*/  @!P0 BRA `(.L_x_4635) ;  /* 0x0000000000048947 */ /* 0x000fea0003800000 */
[----:B------:R4:W5:Y:S02]  /*0490*/  LD.E R3, desc[UR6][R164.64+0xbc] ;  /* 0x0000bc06a4037980 */ /* 0x000964000c101900 */
.L_x_4635:
[----:B------:R-:W-:Y:S05]  /*04a0*/  BSYNC.RECONVERGENT B0 ;  /* 0x0000000000007941 */ /* 0x000fea0003800200 */
.L_x_4634:
[----:B-----5:R-:W-:Y:S02]  /*04b0*/  IADD3 R60, PT, PT, R70, R3, RZ ;  /* 0x00000003463c7210 */ /* 0x020fe40007ffe0ff */
.L_x_4633:
[----:B------:R-:W-:Y:S05]  /*04c0*/  BSYNC.RECONVERGENT B1 ;  /* 0x0000000000017941 */ /* 0x000fea0003800200 */
.L_x_4631:
[----:B------:R-:W-:Y:S01]  /*04d0*/  IMAD.SHL.U32 R75, R237, 0x40, RZ ;  /* 0x00000040ed4b7824 */ /* 0x000fe200078e00ff */
[----:B------:R-:W-:Y:S01]  /*04e0*/  MOV R2, R234 ;  /* 0x000000ea00027202 */ /* 0x000fe20000000f00 */
[----:B------:R-:W-:-:S03]  /*04f0*/  IMAD.MOV.U32 R3, RZ, RZ, 0x0 ;  /* 0x00000000ff037424 */ /* 0x000fc600078e00ff */
[----:B------:R-:W-:-:S13]  /*0500*/  ISETP.GT.AND P0, PT, R238, R75, PT ;  /* 0x0000004bee00720c */ /* 0x000fda0003f04270 */
[----:B-1234-:R-:W-:Y:S05]  /*0510*/  @!P0 RET.REL.NODEC R2 `(_ZN5flash24flash_fwd_splitkv_kernelI23Flash_fwd_kernel_traitsILi64ELi64ELi256ELi4ELb0ELb0EN7cutlass10bfloat16_tE19Flash_kernel_traitsILi64ELi64ELi256ELi4ES3_EELb0ELb0ELb1ELb0ELb0ELb1ELb0ELb1EEEvNS_16Flash_fwd_paramsE) ;  /* 0xfffffff802b88950 */ /* 0x01efea0003c3ffff */
        /* <DEDUP_REMOVED lines=24> */
[----:B------:R-:W-:Y:S02]  /*06a0*/  LOP3.LUT R14, R14, 0x38, RZ, 0xc0, !PT ;  /* 0x000000380e0e7812 */ /* 0x000fe400078ec0ff */
[----:B------:R-:W-:Y:S02]  /*06b0*/  IADD3 R238, PT, PT, -R75, R238, RZ ;  /* 0x000000ee4bee7210 */ /* 0x000fe40007ffe1ff */
[----:B------:R-:W-:Y:S01]  /*06c0*/  SHF.R.U32.HI R61, RZ, 0x3, R61 ;  /* 0x00000003ff3d7819 */ /* 0x000fe2000001163d */
[----:B------:R-:W-:Y:S04]  /*06d0*/  BSSY.RECONVERGENT B0, `(.L_x_4637) ;  /* 0x000003a000007945 */ /* 0x000fe80003800200 */
[----:B------:R-:W-:Y:S02]  /*06e0*/  VIADD R21, R61, 0x30 ;  /* 0x000000303d157836 */ /* 0x000fe40000000000 */
[----:B--2---:R-:W-:-:S04]  /*06f0*/  IMAD.WIDE.U32 R18, R75, R12, R14 ;  /* 0x0000000c4b127225 */ /* 0x004fc800078e000e */
[----:B-----5:R-:W-:-:S04]  /*0700*/  @!P0 IMAD.WIDE.U32 R8, R4, R235, RZ ;  /* 0x000000eb04088225 */ /* 0x020fc800078e00ff */
[-C--:B------:R-:W-:Y:S02]  /*0710*/  @P0 IMAD R4, R13, R240.reuse, RZ ;  /* 0x000000f00d040224 */ /* 0x080fe400078e02ff */
[----:B------:R-:W-:-:S04]  /*0720*/  @P0 IMAD.WIDE.U32 R240, R12, R240, RZ ;  /* 0x000000f00cf00225 */ /* 0x000fc800078e00ff */
[----:B------:R-:W-:Y:S02]  /*0730*/  @!P0 IMAD R5, R5, R235, RZ ;  /* 0x000000eb05058224 */ /* 0x000fe400078e02ff */
[----:B------:R-:W-:Y:S01]  /*0740*/  @P0 IMAD.MOV.U32 R8, RZ, RZ, R240 ;  /* 0x000000ffff080224 */ /* 0x000fe200078e00f0 */
        /* <DEDUP_REMOVED lines=16> */
[----:B------:R-:W-:Y:S01]  /*0850*/  @!P0 LEA.HI.X R19, R4, R7, R5, 0x1, P1 ;  /* 0x0000000704138211 */ /* 0x000fe200008f0c05 */
[----:B------:R-:W-:Y:S01]  /*0860*/  IMAD R0, R0, R3, R75 ;  /* 0x0000000300007224 */ /* 0x000fe200078e024b */
[----:B------:R-:W-:-:S03]  /*0870*/  ISETP.NE.AND P1, PT, R14, RZ, PT ;  /* 0x000000ff0e00720c */ /* 0x000fc60003f25270 */
[----:B------:R1:W-:Y:S01]  /*0880*/  @!P0 ST.E.128 desc[UR6][R18.64], RZ ;  /* 0x000000ff12008985 */ /* 0x0003e2000c101d06 */
[C---:B------:R-:W-:Y:S02]  /*0890*/  IADD3 R3, P0, PT, R0.reuse, R61, RZ ;  /* 0x0000003d00037210 */ /* 0x040fe40007f1e0ff */
[C---:B------:R-:W-:Y:S01]  /*08a0*/  ISETP.GE.OR P3, PT, R61.reuse, R238, P1 ;  /* 0x000000ee3d00720c */ /* 0x040fe20000f66670 */
[C---:B------:R-:W-:Y:S01]  /*08b0*/  VIADD R5, R61.reuse, 0x20 ;  /* 0x000000203d057836 */ /* 0x040fe20000000000 */
[----:B------:R-:W-:Y:S02]  /*08c0*/  IADD3 R15, PT, PT, R61, 0x10, RZ ;  /* 0x000000103d0f7810 */ /* 0x000fe40007ffe0ff */
[----:B------:R-:W-:Y:S02]  /*08d0*/  LEA.HI.X.SX32 R0, R0, RZ, 0x1, P0 ;  /* 0x000000ff00007211 */ /* 0x000fe400000f0eff */
[----:B------:R-:W-:Y:S02]  /*08e0*/  LEA R14, P0, R3, R16, 0x2 ;  /* 0x00000010030e7211 */ /* 0x000fe400078010ff */
[----:B------:R-:W-:-:S02]  /*08f0*/  P2R R2, PR, RZ, 0x8 ;  /* 0x00000008ff027803 */ /* 0x000fc40000000000 */
[CC--:B------:R-:W-:Y:S02]  /*0900*/  ISETP.GE.OR P6, PT, R15.reuse, R238.reuse, P1 ;  /* 0x000000ee0f00720c */ /* 0x0c0fe40000fc6670 */
[-C--:B------:R-:W-:Y:S02]  /*0910*/  ISETP.GE.OR P3, PT, R15, R238.reuse, P2 ;  /* 0x000000ee0f00720c */ /* 0x080fe40001766670 */
[----:B------:R-:W-:Y:S02]  /*0920*/  LEA.HI.X R15, R3, R17, R0, 0x2, P0 ;  /* 0x00000011030f7211 */ /* 0x000fe400000f1400 */
[CC--:B------:R-:W-:Y:S02]  /*0930*/  ISETP.GE.OR P5, PT, R5.reuse, R238.reuse, P1 ;  /* 0x000000ee0500720c */ /* 0x0c0fe40000fa6670 */
[----:B------:R-:W-:Y:S02]  /*0940*/  ISETP.NE.AND P0, PT, R2, RZ, PT ;  /* 0x000000ff0200720c */ /* 0x000fe40003f05270 */
[----:B------:R-:W-:-:S02]  /*0950*/  ISETP.GE.OR P4, PT, R5, R238, P2 ;  /* 0x000000ee0500720c */ /* 0x000fc40001786670 */
[CC--:B------:R-:W-:Y:S02]  /*0960*/  ISETP.GE.OR P1, PT, R21.reuse, R238.reuse, P1 ;  /* 0x000000ee1500720c */ /* 0x0c0fe40000f26670 */
[----:B------:R-:W-:Y:S02]  /*0970*/  ISETP.GE.OR P2, PT, R21, R238, P2 ;  /* 0x000000ee1500720c */ /* 0x000fe40001746670 */
[----:B------:R-:W-:-:S03]  /*0980*/  @!P6 MOV R5, 0x7f800000 ;  /* 0x7f8000000005e802 */ /* 0x000fc60000000f00 */
[----:B------:R-:W-:Y:S02]  /*0990*/  @!P5 IMAD.MOV.U32 R3, RZ, RZ, 0x7f800000 ;  /* 0x7f800000ff03d424 */ /* 0x000fe400078e00ff */
[----:B------:R-:W-:Y:S01]  /*09a0*/  @!P0 IMAD.MOV.U32 R17, RZ, RZ, 0x7f800000 ;  /* 0x7f800000ff118424 */ /* 0x000fe200078e00ff */
[----:B-1----:R-:W-:Y:S06]  /*09b0*/  @P3 BRA `(.L_x_4638) ;  /* 0x00000000002c3947 */ /* 0x002fec0003800000 */
        /* <DEDUP_REMOVED lines=11> */
.L_x_4638:
[----:B------:R-:W-:Y:S05]  /*0a70*/  BSYNC.RECONVERGENT B0 ;  /* 0x0000000000007941 */ /* 0x000fea0003800200 */
.L_x_4637:
        /* <DEDUP_REMOVED lines=13> */
.L_x_4640:
[----:B------:R-:W-:Y:S05]  /*0b50*/  BSYNC.RECONVERGENT B0 ;  /* 0x0000000000007941 */ /* 0x000fea0003800200 */
.L_x_4639:
        /* <DEDUP_REMOVED lines=12> */
.L_x_4642:
[----:B------:R-:W-:Y:S05]  /*0c20*/  BSYNC.RECONVERGENT B0 ;  /* 0x0000000000007941 */ /* 0x000fea0003800200 */
.L_x_4641:
[----:B------:R-:W-:Y:S01]  /*0c30*/  ISETP.NE.AND P0, PT, R2, RZ, PT ;  /* 0x000000ff0200720c */ /* 0x000fe20003f05270 */
[----:B------:R-:W-:Y:S01]  /*0c40*/  @!P6 ST.E desc[UR6][R14.64+0x40], R5 ;  /* 0x000040050e00e985 */ /* 0x000fe2000c101906 */
[----:B------:R-:W-:-:S03]  /*0c50*/  MOV R235, 0x0 ;  /* 0x0000000000eb7802 */ /* 0x000fc60000000f00 */
[----:B------:R-:W-:Y:S08]  /*0c60*/  @!P5 ST.E desc[UR6][R14.64+0x80], R3 ;  /* 0x000080030e00d985 */ /* 0x000ff0000c101906 */
[----:B------:R1:W-:Y:S02]  /*0c70*/  @!P0 ST.E desc[UR6][R14.64], R17 ;  /* 0x000000110e008985 */ /* 0x0003e4000c101906 */
[----:B-123--:R-:W-:Y:S05]  /*0c80*/  @P1 RET.REL.NODEC R234 `(_ZN5flash24flash_fwd_splitkv_kernelI23Flash_fwd_kernel_traitsILi64ELi64ELi256ELi4ELb0ELb0EN7cutlass10bfloat16_tE19Flash_kernel_traitsILi64ELi64ELi256ELi4ES3_EELb0ELb0ELb1ELb0ELb0ELb1ELb0ELb1EEEvNS_16Flash_fwd_paramsE) ;  /* 0xfffffff0eadc1950 */ /* 0x00efea0003c3ffff */
[----:B------:R-:W-:Y:S02]  /*0c90*/  MOV R3, 0x7f800000 ;  /* 0x7f80000000037802 */ /* 0x000fe40000000f00 */
[----:B------:R-:W-:-:S03]  /*0ca0*/  MOV R235, 0x0 ;  /* 0x0000000000eb7802 */ /* 0x000fc60000000f00 */
[----:B------:R1:W-:Y:S02]  /*0cb0*/  ST.E desc[UR6][R14.64+0xc0], R3 ;  /* 0x0000c0030e007985 */ /* 0x0003e4000c101906 */
[----:B-1----:R-:W-:Y:S05]  /*0cc0*/  RET.REL.NODEC R234 `(_ZN5flash24flash_fwd_splitkv_kernelI23Flash_fwd_kernel_traitsILi64ELi64ELi256ELi4ELb0ELb0EN7cutlass10bfloat16_tE19Flash_kernel_traitsILi64ELi64ELi256ELi4ES3_EELb0ELb0ELb1ELb0ELb0ELb1ELb0ELb1EEEvNS_16Flash_fwd_paramsE) ;  /* 0xfffffff0eacc7950 */ /* 0x002fea0003c3ffff */
.L_x_4636:
        /* <DEDUP_REMOVED lines=25> */
[----:B-----5:R-:W1:Y:S08]  /*0e60*/  I2F.RP R8, R4 ;  /* 0x0000000400087306 */ /* 0x020e700000209400 */
        /* <DEDUP_REMOVED lines=17> */
[-C--:B---3--:R-:W-:Y:S01]  /*0f80*/  IMAD R0, R15, R235.reuse, RZ ;  /* 0x000000eb0f007224 */ /* 0x088fe200078e02ff */
[----:B------:R-:W-:Y:S01]  /*0f90*/  @!P0 IADD3 R10, PT, PT, R10, 0x1, RZ ;  /* 0x000000010a0a8810 */ /* 0x000fe20007ffe0ff */
[----:B------:R-:W-:-:S05]  /*0fa0*/  IMAD.WIDE.U32 R14, R14, R235, RZ ;  /* 0x000000eb0e0e7225 */ /* 0x000fca00078e00ff */
[----:B------:R-:W-:Y:S02]  /*0fb0*/  IADD3 R243, PT, PT, R15, R0, RZ ;  /* 0x000000000ff37210 */ /* 0x000fe40007ffe0ff */
[----:B------:R-:W-:Y:S01]  /*0fc0*/  LEA R242, P0, R14, R244, 0x2 ;  /* 0x000000f40ef27211 */ /* 0x000fe200078010ff */
[----:B------:R-:W-:-:S03]  /*0fd0*/  @P1 VIADD R10, R10, 0x1 ;  /* 0x000000010a0a1836 */ /* 0x000fc60000000000 */
[----:B------:R-:W-:Y:S01]  /*0fe0*/  LEA.HI.X R243, R14, R245, R243, 0x2, P0 ;  /* 0x000000f50ef37211 */ /* 0x000fe200000f14f3 */
[----:B------:R-:W-:Y:S01]  /*0ff0*/  @!P2 IMAD.MOV R10, RZ, RZ, -R10 ;  /* 0x000000ffff0aa224 */ /* 0x000fe200078e0a0a */
[----:B------:R-:W-:Y:S01]  /*1000*/  @!P3 LOP3.LUT R10, RZ, R12, RZ, 0x33, !PT ;  /* 0x0000000cff0ab212 */ /* 0x000fe200078e33ff */
[----:B------:R-:W2:Y:S04]  /*1010*/  LD.E.64 R14, desc[UR6][R6.64+0x20] ;  /* 0x00002006060e7980 */ /* 0x000ea8000c101b00 */
[----:B------:R-:W-:-:S05]  /*1020*/  IMAD.WIDE R26, R10, 0x4, R242 ;  /* 0x000000040a1a7825 */ /* 0x000fca00078e02f2 */
[----:B------:R1:W3:Y:S01]  /*1030*/  LD.E R0, desc[UR6][R26.64] ;  /* 0x000000061a007980 */ /* 0x0002e2000c101900 */
[----:B----4-:R-:W-:-:S04]  /*1040*/  IABS R8, R5 ;  /* 0x0000000500087213 */ /* 0x010fc80000000000 */
[----:B------:R-:W4:Y:S08]  /*1050*/  I2F.RP R24, R8 ;  /* 0x0000000800187306 */ /* 0x000f300000209400 */
[----:B----4-:R-:W4:Y:S02]  /*1060*/  MUFU.RCP R13, R24 ;  /* 0x00000018000d7308 */ /* 0x010f240000001000 */
[----:B----4-:R-:W-:-:S06]  /*1070*/  IADD3 R13, PT, PT, R13, 0xffffffe, RZ ;  /* 0x0ffffffe0d0d7810 */ /* 0x010fcc0007ffe0ff */
[----:B-1----:R-:W1:Y:S01]  /*1080*/  F2I.FTZ.U32.TRUNC.NTZ R27, R13 ;  /* 0x0000000d001b7305 */ /* 0x002e62000021f000 */
        /* <DEDUP_REMOVED lines=9> */
[----:B------:R-:W-:-:S13]  /*1120*/  ISETP.GT.U32.AND P0, PT, R8, R9, PT ;  /* 0x000000090800720c */ /* 0x000fda0003f04070 */
[----:B------:R-:W-:-:S04]  /*1130*/  @!P0 IADD3 R9, PT, PT, R9, -R8, RZ ;  /* 0x8000000809098210 */ /* 0x000fc80007ffe0ff */
[----:B------:R-:W-:Y:S02]  /*1140*/  ISETP.GE.U32.AND P2, PT, R9, R8, PT ;  /* 0x000000080900720c */ /* 0x000fe40003f46070 */
[----:B------:R-:W-:Y:S02]  /*1150*/  LOP3.LUT R8, R236, R5, RZ, 0x3c, !PT ;  /* 0x00000005ec087212 */ /* 0x000fe400078e3cff */
[----:B------:R-:W-:Y:S02]  /*1160*/  @!P0 IADD3 R2, PT, PT, R2, 0x1, RZ ;  /* 0x0000000102028810 */ /* 0x000fe40007ffe0ff */
[----:B------:R-:W-:Y:S01]  /*1170*/  ISETP.GE.AND P1, PT, R8, RZ, PT ;  /* 0x000000ff0800720c */ /* 0x000fe20003f26270 */
[----:B------:R-:W-:Y:S01]  /*1180*/  IMAD.MOV R10, RZ, RZ, -R10 ;  /* 0x000000ffff0a7224 */ /* 0x000fe200078e0a0a */
[----:B------:R-:W-:-:S03]  /*1190*/  ISETP.NE.AND P0, PT, R5, RZ, PT ;  /* 0x000000ff0500720c */ /* 0x000fc60003f05270 */
[----:B------:R-:W-:Y:S02]  /*11a0*/  IMAD R3, R12, R10, R3 ;  /* 0x0000000a0c037224 */ /* 0x000fe400078e0203 */
[----:B------:R-:W-:-:S04]  /*11b0*/  @P2 VIADD R2, R2, 0x1 ;  /* 0x0000000102022836 */ /* 0x000fc80000000000 */
[----:B------:R-:W-:Y:S02]  /*11c0*/  IMAD.MOV.U32 R11, RZ, RZ, R2 ;  /* 0x000000ffff0b7224 */ /* 0x000fe400078e0002 */
[----:B------:R-:W-:-:S03]  /*11d0*/  IMAD R2, R227, R3, RZ ;  /* 0x00000003e3027224 */ /* 0x000fc600078e02ff */
[----:B------:R-:W-:Y:S02]  /*11e0*/  @!P1 IADD3 R11, PT, PT, -R11, RZ, RZ ;  /* 0x000000ff0b0b9210 */ /* 0x000fe40007ffe1ff */
[----:B------:R-:W-:-:S05]  /*11f0*/  @!P0 LOP3.LUT R11, RZ, R5, RZ, 0x33, !PT ;  /* 0x00000005ff0b8212 */ /* 0x000fca00078e33ff */
[----:B------:R-:W-:Y:S01]  /*1200*/  IMAD R13, R21, R11, RZ ;  /* 0x0000000b150d7224 */ /* 0x000fe200078e02ff */
[----:B---3--:R-:W-:Y:S01]  /*1210*/  SHF.R.S32.HI R9, RZ, 0x1f, R0 ;  /* 0x0000001fff097819 */ /* 0x008fe20000011400 */
[-C--:B--2---:R-:W-:Y:S02]  /*1220*/  IMAD R4, R15, R0.reuse, RZ ;  /* 0x000000000f047224 */ /* 0x084fe400078e02ff */
[----:B------:R-:W-:-:S04]  /*1230*/  IMAD.WIDE.U32 R24, R14, R0, RZ ;  /* 0x000000000e187225 */ /* 0x000fc800078e00ff */
[----:B------:R-:W-:Y:S01]  /*1240*/  IMAD R4, R14, R9, R4 ;  /* 0x000000090e047224 */ /* 0x000fe200078e0204 */
[----:B------:R-:W-:-:S04]  /*1250*/  SHF.R.S32.HI R15, RZ, 0x1f, R3 ;  /* 0x0000001fff0f7819 */ /* 0x000fc80000011403 */
[----:B------:R-:W-:Y:S01]  /*1260*/  IADD3 R25, PT, PT, R25, R4, RZ ;  /* 0x0000000419197210 */ /* 0x000fe20007ffe0ff */
[----:B------:R-:W-:Y:S01]  /*1270*/  IMAD R2, R226, R15, R2 ;  /* 0x0000000fe2027224 */ /* 0x000fe200078e0202 */
[----:B------:R-:W-:Y:S01]  /*1280*/  SHF.R.S32.HI R4, RZ, 0x1f, R11 ;  /* 0x0000001fff047819 */ /* 0x000fe2000001140b */
[----:B------:R-:W-:-:S04]  /*1290*/  IMAD.WIDE.U32 R24, R3, R226, R24 ;  /* 0x000000e203187225 */ /* 0x000fc800078e0018 */
[----:B------:R-:W-:Y:S02]  /*12a0*/  IMAD.IADD R25, R25, 0x1, R2 ;  /* 0x0000000119197824 */ /* 0x000fe400078e0202 */
        /* <DEDUP_REMOVED lines=10> */
.L_x_4644:
        /* <DEDUP_REMOVED lines=58> */
[----:B------:R-:W-:Y:S01]  /*16f0*/  @!P0 SHF.R.S32.HI R9, RZ, 0x1f, R8 ;  /* 0x0000001fff098819 */ /* 0x000fe20000011408 */
[----:B------:R-:W-:Y:S01]  /*1700*/  @!P0 IMAD.IADD R25, R11, 0x1, R0 ;  /* 0x000000010b198824 */ /* 0x000fe200078e0200 */
[----:B------:R-:W-:Y:S01]  /*1710*/  @!P0 MOV R24, R10 ;  /* 0x0000000a00188202 */ /* 0x000fe20000000f00 */
[----:B------:R-:W-:Y:S01]  /*1720*/  IMAD.IADD R21, R21, 0x1, R2 ;  /* 0x0000000115157824 */ /* 0x000fe200078e0202 */
[----:B------:R-:W-:Y:S01]  /*1730*/  SHF.R.S32.HI R2, RZ, 0x1f, R4 ;  /* 0x0000001fff027819 */ /* 0x000fe20000011404 */
[----:B------:R-:W-:Y:S01]  /*1740*/  @!P0 IMAD R0, R19, R8, RZ ;  /* 0x0000000813008224 */ /* 0x000fe200078e02ff */
[----:B------:R-:W-:Y:S01]  /*1750*/  @P0 IADD3 R12, PT, PT, R12, R13, RZ ;  /* 0x0000000d0c0c0210 */ /* 0x000fe20007ffe0ff */
[----:B------:R-:W-:Y:S02]  /*1760*/  IMAD R11, R15, R4, RZ ;  /* 0x000000040f0b7224 */ /* 0x000fe400078e02ff */
[----:B------:R-:W-:-:S02]  /*1770*/  @!P0 IMAD R0, R18, R9, R0 ;  /* 0x0000000912008224 */ /* 0x000fc400078e0200 */
[----:B------:R-:W-:-:S04]  /*1780*/  @!P0 IMAD.WIDE.U32 R18, R18, R8, R24 ;  /* 0x0000000812128225 */ /* 0x000fc800078e0018 */
[C---:B------:R-:W-:Y:S02]  /*1790*/  IMAD R2, R14.reuse, R2, R11 ;  /* 0x000000020e027224 */ /* 0x040fe400078e020b */
[----:B------:R-:W-:Y:S01]  /*17a0*/  IMAD.WIDE.U32 R20, R14, R4, R20 ;  /* 0x000000040e147225 */ /* 0x000fe200078e0014 */
[----:B------:R-:W-:-:S03]  /*17b0*/  @!P0 IADD3 R13, PT, PT, R19, R0, RZ ;  /* 0x00000000130d8210 */ /* 0x000fc60007ffe0ff */
[----:B------:R-:W-:-:S04]  /*17c0*/  @P0 IMAD.WIDE.U32 R10, R228, R12, RZ ;  /* 0x0000000ce40a0225 */ /* 0x000fc800078e00ff */
[----:B------:R-:W-:Y:S01]  /*17d0*/  @P0 IMAD R8, R229, R12, RZ ;  /* 0x0000000ce5080224 */ /* 0x000fe200078e02ff */
[----:B------:R-:W-:Y:S01]  /*17e0*/  MOV R4, R20 ;  /* 0x0000001400047202 */ /* 0x000fe20000000f00 */
[----:B------:R-:W-:Y:S01]  /*17f0*/  @!P0 IMAD.MOV.U32 R0, RZ, RZ, R18 ;  /* 0x000000ffff008224 */ /* 0x000fe200078e0012 */
[----:B------:R-:W-:Y:S01]  /*1800*/  IADD3 R2, PT, PT, R21, R2, RZ ;  /* 0x0000000215027210 */ /* 0x000fe20007ffe0ff */
[----:B------:R-:W-:Y:S01]  /*1810*/  @P0 IMAD.IADD R13, R11, 0x1, R8 ;  /* 0x000000010b0d0824 */ /* 0x000fe200078e0208 */
[----:B------:R-:W-:Y:S02]  /*1820*/  @P0 MOV R0, R10 ;  /* 0x0000000a00000202 */ /* 0x000fe40000000f00 */
[----:B------:R-:W-:Y:S02]  /*1830*/  MOV R15, RZ ;  /* 0x000000ff000f7202 */ /* 0x000fe40000000f00 */
.L_x_4645:
[----:B------:R-:W-:Y:S05]  /*1840*/  BSYNC.RECONVERGENT B0 ;  /* 0x0000000000007941 */ /* 0x000fea0003800200 */
.L_x_4643:
        /* <DEDUP_REMOVED lines=14> */
[----:B------:R-:W-:Y:S02]  /*1930*/  IMAD.MOV.U32 R10, RZ, RZ, RZ ;  /* 0x000000ffff0a7224 */ /* 0x000fe400078e00ff */
[----:B------:R-:W-:-:S04]  /*1940*/  IMAD.MOV.U32 R28, RZ, RZ, RZ ;  /* 0x000000ffff1c7224 */ /* 0x000fc800078e00ff */
[----:B------:R1:W5:Y:S02]  /*1950*/  @P6 LD.E R10, desc[UR6][R16.64] ;  /* 0x00000006100a6980 */ /* 0x000364000c101900 */
[----:B-1----:R-:W-:-:S05]  /*1960*/  IADD3 R14, PT, PT, RZ, -R29, RZ ;  /* 0x8000001dff0e7210 */ /* 0x002fca0007ffe0ff */
[----:B------:R-:W-:-:S04]  /*1970*/  IMAD R14, R14, R12, RZ ;  /* 0x0000000c0e0e7224 */ /* 0x000fc800078e02ff */
[----:B------:R-:W-:Y:S01]  /*1980*/  IMAD.HI.U32 R14, R29, R14, R28 ;  /* 0x0000000e1d0e7227 */ /* 0x000fe200078e001c */
[----:B------:R-:W-:Y:S02]  /*1990*/  IABS R17, R236 ;  /* 0x000000ec00117213 */ /* 0x000fe40000000000 */
[----:B------:R-:W-:-:S03]  /*19a0*/  IABS R16, R5 ;  /* 0x0000000500107213 */ /* 0x000fc60000000000 */
[----:B------:R-:W-:-:S04]  /*19b0*/  IMAD.HI.U32 R14, R14, R17, RZ ;  /* 0x000000110e0e7227 */ /* 0x000fc800078e00ff */
[----:B------:R-:W-:-:S04]  /*19c0*/  IMAD.MOV R16, RZ, RZ, -R16 ;  /* 0x000000ffff107224 */ /* 0x000fc800078e0a10 */
[----:B------:R-:W-:Y:S01]  /*19d0*/  IMAD R17, R14, R16, R17 ;  /* 0x000000100e117224 */ /* 0x000fe200078e0211 */
[----:B------:R-:W1:Y:S04]  /*19e0*/  S2R R65, SR_CgaCtaId ;  /* 0x0000000000417919 */ /* 0x000e680000008800 */
[----:B------:R-:W-:Y:S01]  /*19f0*/  ISETP.GT.U32.AND P1, PT, R12, R17, PT ;  /* 0x000000110c00720c */ /* 0x000fe20003f24070 */
[----:B------:R-:W-:Y:S01]  /*1a00*/  IMAD.SHL.U32 R62, R61, 0x8, RZ ;  /* 0x000000083d3e7824 */ /* 0x000fe200078e00ff */
[----:B------:R-:W-:-:S11]  /*1a10*/  LOP3.LUT R16, R236, R5, RZ, 0x3c, !PT ;  /* 0x00000005ec107212 */ /* 0x000fd600078e3cff */
[----:B------:R-:W-:-:S04]  /*1a20*/  @!P1 IADD3 R17, PT, PT, R17, -R12, RZ ;  /* 0x8000000c11119210 */ /* 0x000fc80007ffe0ff */
[----:B------:R-:W-:Y:S02]  /*1a30*/  ISETP.GE.U32.AND P4, PT, R17, R12, PT ;  /* 0x0000000c1100720c */ /* 0x000fe40003f86070 */
[----:B------:R-:W-:Y:S02]  /*1a40*/  LOP3.LUT R12, R62, 0x38, RZ, 0xc0, !PT ;  /* 0x000000383e0c7812 */ /* 0x000fe400078ec0ff */
[----:B------:R-:W-:Y:S02]  /*1a50*/  @!P1 IADD3 R14, PT, PT, R14, 0x1, RZ ;  /* 0x000000010e0e9810 */ /* 0x000fe40007ffe0ff */
[----:B------:R-:W-:Y:S02]  /*1a60*/  IADD3 R26, P2, PT, R12, R0, RZ ;  /* 0x000000000c1a7210 */ /* 0x000fe40007f5e0ff */
[----:B------:R-:W-:Y:S02]  /*1a70*/  ISETP.GE.AND P3, PT, R16, RZ, PT ;  /* 0x000000ff1000720c */ /* 0x000fe40003f66270 */
[----:B------:R-:W-:Y:S01]  /*1a80*/  ISETP.NE.AND P1, PT, R5, RZ, PT ;  /* 0x000000ff0500720c */ /* 0x000fe20003f25270 */
[----:B------:R-:W-:Y:S01]  /*1a90*/  IMAD R0, R15, R228, RZ ;  /* 0x000000e40f007224 */ /* 0x000fe200078e02ff */
[----:B------:R-:W-:Y:S01]  /*1aa0*/  MOV R16, 0x400 ;  /* 0x0000040000107802 */ /* 0x000fe20000000f00 */
[----:B------:R-:W-:-:S02]  /*1ab0*/  IMAD.X R27, RZ, RZ, R13, P2 ;  /* 0x000000ffff1b7224 */ /* 0x000fc400010e060d */
[----:B------:R-:W-:Y:S01]  /*1ac0*/  @P4 VIADD R14, R14, 0x1 ;  /* 0x000000010e0e4836 */ /* 0x000fe20000000000 */
[----:B-1----:R-:W-:Y:S01]  /*1ad0*/  LEA R65, R65, R16, 0x18 ;  /* 0x0000001041417211 */ /* 0x002fe200078ec0ff */
[C---:B------:R-:W-:Y:S02]  /*1ae0*/  IMAD R0, R3.reuse, R229, R0 ;  /* 0x000000e503007224 */ /* 0x040fe400078e0200 */
[----:B------:R-:W-:-:S04]  /*1af0*/  IMAD.WIDE.U32 R26, R3, R228, R26 ;  /* 0x000000e4031a7225 */ /* 0x000fc800078e001a */
[----:B------:R-:W-:-:S04]  /*1b00*/  IMAD.MOV.U32 R3, RZ, RZ, R14 ;  /* 0x000000ffff037224 */ /* 0x000fc800078e000e */
[----:B------:R-:W-:Y:S01]  /*1b10*/  @!P3 IMAD.MOV R3, RZ, RZ, -R3 ;  /* 0x000000ffff03b224 */ /* 0x000fe200078e0a03 */
[----:B------:R-:W-:-:S05]  /*1b20*/  @!P1 LOP3.LUT R3, RZ, R5, RZ, 0x33, !PT ;  /* 0x00000005ff039212 */ /* 0x000fca00078e33ff */
[----:B------:R-:W-:Y:S01]  /*1b30*/  IMAD R5, R23, R3, RZ ;  /* 0x0000000317057224 */ /* 0x000fe200078e02ff */
[----:B------:R-:W-:Y:S02]  /*1b40*/  SHF.R.U32.HI R168, RZ, 0x3, R61 ;  /* 0x00000003ffa87819 */ /* 0x000fe4000001163d */
[----:B------:R-:W-:-:S03]  /*1b50*/  MOV R169, RZ ;  /* 0x000000ff00a97202 */ /* 0x000fc60000000f00 */
[-C--:B------:R-:W-:Y:S02]  /*1b60*/  IMAD R231, R227, R168.reuse, RZ ;  /* 0x000000a8e3e77224 */ /* 0x080fe400078e02ff */
[----:B------:R-:W-:Y:S01]  /*1b70*/  IMAD R233, R229, R168, RZ ;  /* 0x000000a8e5e97224 */ /* 0x000fe200078e02ff */
[----:B------:R-:W-:Y:S01]  /*1b80*/  SHF.L.U32 R63, R49, 0x8, RZ ;  /* 0x00000008313f7819 */ /* 0x000fe200000006ff */
[C---:B------:R-:W-:Y:S01]  /*1b90*/  IMAD.SHL.U32 R68, R226.reuse, 0x10, RZ ;  /* 0x00000010e2447824 */ /* 0x040fe200078e00ff */
[----:B------:R-:W-:Y:S02]  /*1ba0*/  SHF.L.U64.HI R69, R226, 0x4, R227 ;  /* 0x00000004e2457819 */ /* 0x000fe400000102e3 */
[C---:B------:R-:W-:Y:S01]  /*1bb0*/  SHF.L.U64.HI R67, R228.reuse, 0x4, R229 ;  /* 0x00000004e4437819 */ /* 0x040fe200000102e5 */
[----:B------:R-:W-:Y:S01]  /*1bc0*/  VIADD R71, R63, 0xffffff00 ;  /* 0xffffff003f477836 */ /* 0x000fe20000000000 */
[----:B------:R-:W-:Y:S01]  /*1bd0*/  SHF.L.U32 R66, R228, 0x4, RZ ;  /* 0x00000004e4427819 */ /* 0x000fe200000006ff */
[----:B--2---:R-:W-:-:S04]  /*1be0*/  @P0 IMAD.WIDE.U32 R28, R174, R240, RZ ;  /* 0x000000f0ae1c0225 */ /* 0x004fc800078e00ff */
[----:B------:R-:W-:Y:S02]  /*1bf0*/  @P0 IMAD R16, R175, R240, RZ ;  /* 0x000000f0af100224 */ /* 0x000fe400078e02ff */
[----:B---3--:R-:W-:-:S04]  /*1c00*/  @!P0 IMAD.WIDE.U32 R30, R24, R235, RZ ;  /* 0x000000eb181e8225 */ /* 0x008fc800078e00ff */
[----:B------:R-:W-:Y:S02]  /*1c10*/  @!P0 IMAD R15, R25, R235, RZ ;  /* 0x000000eb190f8224 */ /* 0x000fe400078e02ff */
[----:B------:R-:W-:Y:S02]  /*1c20*/  @!P0 IMAD.MOV.U32 R14, RZ, RZ, R30 ;  /* 0x000000ffff0e8224 */ /* 0x000fe400078e001e */
[----:B------:R-:W-:Y:S01]  /*1c30*/  @P0 IMAD.MOV.U32 R14, RZ, RZ, R28 ;  /* 0x000000ffff0e0224 */ /* 0x000fe200078e001c */
[----:B------:R-:W-:Y:S02]  /*1c40*/  @!P0 IADD3 R15, PT, PT, R31, R15, RZ ;  /* 0x0000000f1f0f8210 */ /* 0x000fe40007ffe0ff */
[----:B------:R-:W-:Y:S02]  /*1c50*/  @P0 IADD3 R15, PT, PT, R29, R16, RZ ;  /* 0x000000101d0f0210 */ /* 0x000fe40007ffe0ff */
[C---:B------:R-:W-:Y:S02]  /*1c60*/  IADD3 R16, P1, PT, R12.reuse, R14, RZ ;  /* 0x0000000e0c107210 */ /* 0x040fe40007f3e0ff */
[----:B------:R-:W-:Y:S01]  /*1c70*/  IADD3 R25, PT, PT, R27, R0, RZ ;  /* 0x000000001b197210 */ /* 0x000fe20007ffe0ff */
[----:B------:R-:W-:Y:S01]  /*1c80*/  IMAD.MOV.U32 R24, RZ, RZ, R26 ;  /* 0x000000ffff187224 */ /* 0x000fe200078e001a */
[----:B------:R-:W-:Y:S01]  /*1c90*/  SHF.R.S32.HI R0, RZ, 0x1f, R3 ;  /* 0x0000001fff007819 */ /* 0x000fe20000011403 */
[----:B------:R-:W-:Y:S01]  /*1ca0*/  IMAD.X R17, RZ, RZ, R15, P1 ;  /* 0x000000ffff117224 */ /* 0x000fe200008e060f */
[----:B------:R-:W-:Y:S01]  /*1cb0*/  IADD3 R26, P0, PT, R12, R4, RZ ;  /* 0x000000040c1a7210 */ /* 0x000fe20007f1e0ff */
[----:B------:R-:W-:-:S04]  /*1cc0*/  IMAD.WIDE.U32 R24, R3, R22, R24 ;  /* 0x0000001603187225 */ /* 0x000fc800078e0018 */
[----:B------:R-:W-:Y:S02]  /*1cd0*/  IMAD R5, R0, R22, R5 ;  /* 0x0000001600057224 */ /* 0x000fe400078e0205 */
[-C--:B------:R-:W-:Y:S02]  /*1ce0*/  IMAD R14, R21, R236.reuse, RZ ;  /* 0x000000ec150e7224 */ /* 0x080fe400078e02ff */
[----:B------:R-:W-:-:S04]  /*1cf0*/  IMAD.WIDE.U32 R22, R20, R236, R16 ;  /* 0x000000ec14167225 */ /* 0x000fc800078e0010 */
[----:B------:R-:W-:Y:S02]  /*1d00*/  IMAD.X R27, RZ, RZ, R2, P0 ;  /* 0x000000ffff1b7224 */ /* 0x000fe400000e0602 */
[----:B------:R-:W-:Y:S02]  /*1d10*/  IMAD.IADD R23, R23, 0x1, R14 ;  /* 0x0000000117177824 */ /* 0x000fe400078e020e */
[----:B------:R-:W-:-:S04]  /*1d20*/  IMAD.WIDE.U32 R14, R168, R226, R26 ;  /* 0x000000e2a80e7225 */ /* 0x000fc800078e001a */
[----:B------:R-:W-:Y:S01]  /*1d30*/  IMAD.WIDE.U32 R16, R237, 0x40, R168 ;  /* 0x00000040ed107825 */ /* 0x000fe200078e00a8 */
[----:B------:R-:W-:-:S03]  /*1d40*/  IADD3 R231, PT, PT, R15, R231, RZ ;  /* 0x000000e70fe77210 */ /* 0x000fc60007ffe0ff */
[----:B------:R-:W-:Y:S01]  /*1d50*/  IMAD.IADD R25, R25, 0x1, R5 ;  /* 0x0000000119197824 */ /* 0x000fe200078e0205 */
[----:B------:R-:W-:Y:S01]  /*1d60*/  SHF.R.S32.HI R15, RZ, 0x1f, R70 ;  /* 0x0000001fff0f7819 */ /* 0x000fe20000011446 */
[----:B------:R-:W-:Y:S01]  /*1d70*/  IMAD R5, R17, R174, RZ ;  /* 0x000000ae11057224 */ /* 0x000fe200078e02ff */
[----:B----4-:R-:W-:Y:S01]  /*1d80*/  LEA R230, P0, R14, R18, 0x1 ;  /* 0x000000120ee67211 */ /* 0x010fe200078008ff */
[----:B------:R-:W-:Y:S01]  /*1d90*/  IMAD.WIDE.U32 R20, R168, R228, R24 ;  /* 0x000000e4a8147225 */ /* 0x000fe200078e0018 */
[----:B------:R-:W-:-:S03]  /*1da0*/  LEA.HI R15, R15, R70, RZ, 0x8 ;  /* 0x000000460f0f7211 */ /* 0x000fc600078f40ff */
[----:B------:R-:W-:Y:S01]  /*1db0*/  IMAD R5, R16, R175, R5 ;  /* 0x000000af10057224 */ /* 0x000fe200078e0205 */
[----:B------:R-:W-:Y:S01]  /*1dc0*/  LEA.HI.X R231, R14, R19, R231, 0x1, P0 ;  /* 0x000000130ee77211 */ /* 0x000fe200000f0ce7 */
[----:B------:R-:W-:Y:S01]  /*1dd0*/  IMAD.WIDE.U32 R16, R16, R174, R22 ;  /* 0x000000ae10107225 */ /* 0x000fe200078e0016 */
[----:B------:R-:W-:-:S03]  /*1de0*/  LEA R232, P0, R20, R8, 0x1 ;  /* 0x0000000814e87211 */ /* 0x000fc600078008ff */
[----:B------:R-:W-:Y:S01]  /*1df0*/  IMAD.IADD R233, R21, 0x1, R233 ;  /* 0x0000000115e97824 */ /* 0x000fe200078e02e9 */
[----:B------:R-:W-:Y:S01]  /*1e00*/  SHF.R.S32.HI R78, RZ, 0x8, R15 ;  /* 0x00000008ff4e7819 */ /* 0x000fe2000001140f */
[----:B------:R-:W-:Y:S01]  /*1e10*/  IMAD.IADD R5, R17, 0x1, R5 ;  /* 0x0000000111057824 */ /* 0x000fe200078e0205 */
[----:B------:R-:W-:Y:S02]  /*1e20*/  LEA R166, P1, R16, R6, 0x1 ;  /* 0x0000000610a67211 */ /* 0x000fe400078208ff */
[----:B------:R-:W-:Y:S02]  /*1e30*/  LOP3.LUT R2, R62, 0x1c0, RZ, 0xc0, !PT ;  /* 0x000001c03e027812 */ /* 0x000fe400078ec0ff */
[----:B------:R-:W-:Y:S02]  /*1e40*/  LEA.HI.X R233, R20, R9, R233, 0x1, P0 ;  /* 0x0000000914e97211 */ /* 0x000fe400000f0ce9 */
[----:B------:R-:W-:Y:S02]  /*1e50*/  ISETP.GE.AND P0, PT, R78, R49, PT ;  /* 0x000000314e00720c */ /* 0x000fe40003f06270 */
[----:B------:R-:W-:-:S02]  /*1e60*/  LEA.HI.X R167, R16, R7, R5, 0x1, P1 ;  /* 0x0000000710a77211 */ /* 0x000fc400008f0c05 */
[----:B------:R-:W-:-:S04]  /*1e70*/  LOP3.LUT R5, R2, 0x38, R61, 0xf8, !PT ;  /* 0x0000003802057812 */ /* 0x000fc800078ef83d */
[----:B------:R-:W-:-:S04]  /*1e80*/  LOP3.LUT R5, R5, 0x38, R62, 0x78, !PT ;  /* 0x0000003805057812 */ /* 0x000fc800078e783e */
[----:B------:R-:W-:Y:S02]  /*1e90*/  LOP3.LUT R64, R5, 0x1e00, R62, 0xf8, !PT ;  /* 0x00001e0005407812 */ /* 0x000fe400078ef83e */
        /* <DEDUP_REMOVED lines=15> */
[----:B-----5:R-:W-:Y:S01]  /*1f90*/  IADD3 R10, PT, PT, R71, R10, RZ ;  /* 0x0000000a470a7210 */ /* 0x020fe20007ffe0ff */
[C---:B------:R-:W-:Y:S01]  /*1fa0*/  VIADD R74, R168.reuse, 0x30 ;  /* 0x00000030a84a7836 */ /* 0x040fe20000000000 */
[----:B------:R-:W-:Y:S01]  /*1fb0*/  SHF.R.S32.HI R11, RZ, 0x1, R11 ;  /* 0x00000001ff0b7819 */ /* 0x000fe2000001140b */
[C---:B------:R-:W-:Y:S01]  /*1fc0*/  VIADD R156, R168.reuse, 0x50 ;  /* 0x00000050a89c7836 */ /* 0x040fe20000000000 */
[----:B------:R-:W-:Y:S01]  /*1fd0*/  VIMNMX R78, PT, PT, RZ, R78, !PT ;  /* 0x0000004eff4e7248 */ /* 0x000fe20007fe0100 */
[C---:B------:R-:W-:Y:S01]  /*1fe0*/  VIADD R152, R168.reuse, 0x70 ;  /* 0x00000070a8987836 */ /* 0x040fe20000000000 */
[C---:B------:R-:W-:Y:S01]  /*1ff0*/  SHF.L.U32 R124, R11.reuse, 0x5, RZ ;  /* 0x000000050b7c7819 */ /* 0x040fe200000006ff */
[C---:B------:R-:W-:Y:S01]  /*2000*/  IMAD.SHL.U32 R160, R11.reuse, 0x10, RZ ;  /* 0x000000100ba07824 */ /* 0x040fe200078e00ff */
[C---:B------:R-:W-:Y:S01]  /*2010*/  SHF.L.U32 R120, R11.reuse, 0x7, RZ ;  /* 0x000000070b787819 */ /* 0x040fe200000006ff */
        /* <DEDUP_REMOVED lines=20> */
[C---:B------:R-:W-:Y:S01]  /*2160*/  IMAD R125, R11.reuse, 0xf0, RZ ;  /* 0x000000f00b7d7824 */ /* 0x040fe200078e02ff */
        /* <DEDUP_REMOVED lines=26> */
[----:B------:R-:W-:-:S04]  /*2310*/  IMAD.WIDE.U32 R18, R235, R18, R12 ;  /* 0x00000012eb127225 */ /* 0x000fc800078e000c */
[----:B---3--:R-:W-:Y:S01]  /*2320*/  IMAD.WIDE.U32 R24, R235, R8, R12 ;  /* 0x00000008eb187225 */ /* 0x008fe200078e000c */
[----:B------:R-:W-:Y:S02]  /*2330*/  IADD3 R19, PT, PT, R19, R2, RZ ;  /* 0x0000000213137210 */ /* 0x000fe40007ffe0ff */
[----:B----4-:R-:W-:Y:S01]  /*2340*/  SHF.L.U64.HI R79, R170, 0x5, R171 ;  /* 0x00000005aa4f7819 */ /* 0x010fe200000102ab */
[----:B------:R-:W-:Y:S02]  /*2350*/  IMAD R2, R9, R235, RZ ;  /* 0x000000eb09027224 */ /* 0x000fe400078e02ff */
[----:B------:R-:W-:Y:S02]  /*2360*/  IMAD R8, R171, R71, RZ ;  /* 0x00000047ab087224 */ /* 0x000fe400078e02ff */
[----:B------:R-:W-:Y:S01]  /*2370*/  IMAD.WIDE.U32 R18, R71, R170, R18 ;  /* 0x000000aa47127225 */ /* 0x000fe200078e0012 */
[----:B------:R-:W-:-:S03]  /*2380*/  SHF.L.U64.HI R89, R172, 0x5, R173 ;  /* 0x00000005ac597819 */ /* 0x000fc600000102ad */
[----:B------:R-:W-:Y:S01]  /*2390*/  IMAD.IADD R25, R25, 0x1, R2 ;  /* 0x0000000119197824 */ /* 0x000fe200078e0202 */
[----:B------:R-:W-:Y:S01]  /*23a0*/  IADD3 R19, PT, PT, R19, R8, RZ ;  /* 0x0000000813137210 */ /* 0x000fe20007ffe0ff */
[----:B------:R-:W-:Y:S01]  /*23b0*/  IMAD R9, R23, R3, RZ ;  /* 0x0000000317097224 */ /* 0x000fe200078e02ff */
[C---:B------:R-:W-:Y:S01]  /*23c0*/  SHF.L.U32 R91, R172.reuse, 0x5, RZ ;  /* 0x00000005ac5b7819 */ /* 0x040fe200000006ff */
[----:B------:R-:W-:Y:S01]  /*23d0*/  IMAD R8, R173, R71, RZ ;  /* 0x00000047ad087224 */ /* 0x000fe200078e02ff */
[C---:B------:R-:W-:Y:S01]  /*23e0*/  SHF.L.U64.HI R93, R172.reuse, 0x6, R173 ;  /* 0x00000006ac5d7819 */ /* 0x040fe200000102ad */
[----:B------:R-:W-:Y:S01]  /*23f0*/  IMAD.WIDE.U32 R24, R71, R172, R24 ;  /* 0x000000ac47187225 */ /* 0x000fe200078e0018 */
[C---:B------:R-:W-:Y:S02]  /*2400*/  SHF.L.U64.HI R97, R172.reuse, 0x7, R173 ;  /* 0x00000007ac617819 */ /* 0x040fe400000102ad */
[----:B------:R-:W-:Y:S01]  /*2410*/  SHF.L.U32 R99, R172, 0x7, RZ ;  /* 0x00000007ac637819 */ /* 0x000fe200000006ff */
[----:B------:R-:W-:Y:S01]  /*2420*/  IMAD R2, R22, R0, R9 ;  /* 0x0000000016027224 */ /* 0x000fe200078e0209 */
[----:B------:R-:W-:Y:S01]  /*2430*/  SHF.L.U64.HI R84, R172, 0x4, R173 ;  /* 0x00000004ac547819 */ /* 0x000fe200000102ad */
[----:B------:R-:W-:-:S02]  /*2440*/  IMAD.IADD R25, R25, 0x1, R8 ;  /* 0x0000000119197824 */ /* 0x000fc400078e0208 */
[----:B------:R-:W-:Y:S01]  /*2450*/  IMAD R9, R15, R3, RZ ;  /* 0x000000030f097224 */ /* 0x000fe200078e02ff */
[----:B------:R-:W-:Y:S01]  /*2460*/  IADD3 R15, P0, PT, -R70, R168, RZ ;  /* 0x000000a8460f7210 */ /* 0x000fe20007f1e1ff */
[----:B------:R-:W-:Y:S02]  /*2470*/  IMAD.SHL.U32 R8, R61, 0x4, RZ ;  /* 0x000000043d087824 */ /* 0x000fe400078e00ff */
[----:B------:R-:W-:Y:S01]  /*2480*/  IMAD R0, R14, R0, R9 ;  /* 0x000000000e007224 */ /* 0x000fe200078e0209 */
[----:B------:R-:W-:Y:S01]  /*2490*/  SHF.R.S32.HI R9, RZ, 0x1f, R70 ;  /* 0x0000001fff097819 */ /* 0x000fe20000011446 */
[----:B------:R-:W-:Y:S01]  /*24a0*/  IMAD.WIDE.U32 R22, R3, R22, R18 ;  /* 0x0000001603167225 */ /* 0x000fe200078e0012 */
[----:B------:R-:W-:Y:S02]  /*24b0*/  LOP3.LUT R8, R8, 0x1c, RZ, 0xc0, !PT ;  /* 0x0000001c08087812 */ /* 0x000fe400078ec0ff */
[----:B------:R-:W-:Y:S01]  /*24c0*/  IADD3.X R9, PT, PT, RZ, ~R9, RZ, P0, !PT ;  /* 0x80000009ff097210 */ /* 0x000fe200007fe4ff */
[----:B------:R-:W-:-:S02]  /*24d0*/  IMAD R19, R10, R11, RZ ;  /* 0x0000000b0a137224 */ /* 0x000fc400078e02ff */
[CC--:B------:R-:W-:Y:S02]  /*24e0*/  IMAD R10, R168.reuse, R11.reuse, R12 ;  /* 0x0000000ba80a7224 */ /* 0x0c0fe400078e020c */
[----:B------:R-:W-:Y:S01]  /*24f0*/  IMAD.WIDE.U32 R24, R3, R14, R24 ;  /* 0x0000000e03187225 */ /* 0x000fe200078e0018 */
[----:B------:R-:W-:Y:S02]  /*2500*/  SHF.R.S32.HI R3, RZ, 0x1f, R19 ;  /* 0x0000001fff037819 */ /* 0x000fe40000011413 */
[----:B------:R-:W-:Y:S01]  /*2510*/  IADD3 R104, P1, PT, R19, R10, RZ ;  /* 0x0000000a13687210 */ /* 0x000fe20007f3e0ff */
[----:B------:R-:W-:Y:S01]  /*2520*/  IMAD R8, R168, R11, R8 ;  /* 0x0000000ba8087224 */ /* 0x000fe200078e0208 */
[----:B------:R-:W-:Y:S01]  /*2530*/  IADD3 R25, PT, PT, R25, R0, RZ ;  /* 0x0000000019197210 */ /* 0x000fe20007ffe0ff */
[----:B------:R-:W-:Y:S01]  /*2540*/  IMAD.IADD R23, R23, 0x1, R2 ;  /* 0x0000000117177824 */ /* 0x000fe200078e0202 */
[----:B------:R-:W-:Y:S01]  /*2550*/  LEA.HI.X.SX32 R105, R10, R3, 0x1, P1 ;  /* 0x000000030a697211 */ /* 0x000fe200008f0eff */
[----:B------:R-:W-:Y:S01]  /*2560*/  IMAD R82, R9, R170, RZ ;  /* 0x000000aa09527224 */ /* 0x000fe200078e02ff */
[----:B------:R-:W-:Y:S01]  /*2570*/  IADD3 R14, P0, PT, R19, R8, RZ ;  /* 0x00000008130e7210 */ /* 0x000fe20007f1e0ff */
[----:B------:R-:W-:Y:S01]  /*2580*/  IMAD R9, R9, R172, RZ ;  /* 0x000000ac09097224 */ /* 0x000fe200078e02ff */
[----:B------:R-:W-:Y:S01]  /*2590*/  SHF.L.U64.HI R105, R104, 0x1, R105 ;  /* 0x0000000168697819 */ /* 0x000fe20000010269 */
[----:B------:R-:W-:Y:S01]  /*25a0*/  IMAD R82, R171, R15, R82 ;  /* 0x0000000fab527224 */ /* 0x000fe200078e0252 */
[----:B------:R-:W-:Y:S01]  /*25b0*/  LEA.HI.X.SX32 R3, R8, R3, 0x1, P0 ;  /* 0x0000000308037211 */ /* 0x000fe200000f0eff */
[----:B------:R-:W-:-:S03]  /*25c0*/  IMAD.WIDE.U32 R18, R170, R15, R22 ;  /* 0x0000000faa127225 */ /* 0x000fc600078e0016 */
[----:B------:R-:W-:Y:S01]  /*25d0*/  SHF.L.U64.HI R0, R14, 0x1, R3 ;  /* 0x000000010e007819 */ /* 0x000fe20000010203 */
[-C--:B------:R-:W-:Y:S01]  /*25e0*/  IMAD R9, R173, R15.reuse, R9 ;  /* 0x0000000fad097224 */ /* 0x080fe200078e0209 */
[----:B------:R-:W-:Y:S01]  /*25f0*/  IADD3 R82, PT, PT, R19, R82, RZ ;  /* 0x0000005213527210 */ /* 0x000fe20007ffe0ff */
[----:B------:R-:W-:Y:S01]  /*2600*/  IMAD.WIDE.U32 R22, R172, R15, R24 ;  /* 0x0000000fac167225 */ /* 0x000fe200078e0018 */
[----:B------:R-:W-:Y:S02]  /*2610*/  LEA R101, P1, R18, R20, 0x1 ;  /* 0x0000001412657211 */ /* 0x000fe400078208ff */
[----:B------:R-:W-:Y:S01]  /*2620*/  SHF.L.U32 R14, R14, 0x1, RZ ;  /* 0x000000010e0e7819 */ /* 0x000fe200000006ff */
[----:B------:R-:W-:Y:S01]  /*2630*/  IMAD.IADD R9, R23, 0x1, R9 ;  /* 0x0000000117097824 */ /* 0x000fe200078e0209 */
[----:B------:R-:W-:Y:S01]  /*2640*/  LEA R10, P0, R22, R16, 0x1 ;  /* 0x00000010160a7211 */ /* 0x000fe200078008ff */
[----:B------:R-:W-:Y:S01]  /*2650*/  IMAD.SHL.U32 R104, R104, 0x2, RZ ;  /* 0x0000000268687824 */ /* 0x000fe200078e00ff */
[----:B------:R-:W-:Y:S01]  /*2660*/  LEA.HI.X R82, R18, R21, R82, 0x1, P1 ;  /* 0x0000001512527211 */ /* 0x000fe200008f0c52 */
[C---:B------:R-:W-:Y:S01]  /*2670*/  IMAD R81, R173.reuse, 0x60, RZ ;  /* 0x00000060ad517824 */ /* 0x040fe200078e02ff */
[----:B------:R-:W-:Y:S01]  /*2680*/  LEA.HI.X R9, R22, R17, R9, 0x1, P0 ;  /* 0x0000001116097211 */ /* 0x000fe200000f0c09 */
[----:B------:R-:W-:Y:S01]  /*2690*/  IMAD R85, R173, 0xc0, RZ ;  /* 0x000000c0ad557824 */ /* 0x000fe200078e02ff */
[-C--:B------:R-:W-:Y:S01]  /*26a0*/  IADD3 R50, P1, PT, R6, R14.reuse, RZ ;  /* 0x0000000e06327210 */ /* 0x080fe20007f3e0ff */
[----:B------:R-:W-:Y:S01]  /*26b0*/  IMAD.WIDE.U32 R182, R172, 0x60, RZ ;  /* 0x00000060acb67825 */ /* 0x000fe200078e00ff */
[----:B------:R-:W-:-:S02]  /*26c0*/  IADD3 R14, P0, PT, R4, R14, RZ ;  /* 0x0000000e040e7210 */ /* 0x000fc40007f1e0ff */
[-C--:B------:R-:W-:Y:S01]  /*26d0*/  IADD3 R102, P3, PT, R6, R104.reuse, RZ ;  /* 0x0000006806667210 */ /* 0x080fe20007f7e0ff */
[----:B------:R-:W-:Y:S01]  /*26e0*/  IMAD.WIDE.U32 R178, R172, 0xc0, RZ ;  /* 0x000000c0acb27825 */ /* 0x000fe200078e00ff */
[----:B------:R-:W-:Y:S02]  /*26f0*/  IADD3 R104, P2, PT, R4, R104, RZ ;  /* 0x0000006804687210 */ /* 0x000fe40007f5e0ff */
[-C--:B------:R-:W-:Y:S01]  /*2700*/  IADD3.X R15, PT, PT, R5, R0.reuse, RZ, P0, !PT ;  /* 0x00000000050f7210 */ /* 0x080fe200007fe4ff */
[C---:B------:R-:W-:Y:S01]  /*2710*/  IMAD R83, R173.reuse, 0xa0, RZ ;  /* 0x000000a0ad537824 */ /* 0x040fe200078e02ff */
[----:B------:R-:W-:Y:S01]  /*2720*/  ISETP.GE.AND P0, PT, R12, R239, PT ;  /* 0x000000ef0c00720c */ /* 0x000fe20003f06270 */
[----:B------:R-:W-:Y:S01]  /*2730*/  IMAD R87, R173, 0xe0, RZ ;  /* 0x000000e0ad577824 */ /* 0x000fe200078e02ff */
[----:B------:R-:W-:Y:S01]  /*2740*/  IADD3.X R51, PT, PT, R7, R0, RZ, P1, !PT ;  /* 0x0000000007337210 */ /* 0x000fe20000ffe4ff */
[----:B------:R-:W-:Y:S01]  /*2750*/  IMAD.WIDE.U32 R180, R172, 0xa0, RZ ;  /* 0x000000a0acb47825 */ /* 0x000fe200078e00ff */
[----:B------:R-:W-:-:S02]  /*2760*/  P2R R137, PR, RZ, 0x1 ;  /* 0x00000001ff897803 */ /* 0x000fc40000000000 */
[----:B------:R-:W-:Y:S01]  /*2770*/  IADD3 R81, PT, PT, R183, R81, RZ ;  /* 0x00000051b7517210 */ /* 0x000fe20007ffe0ff */
[----:B------:R-:W-:Y:S01]  /*2780*/  IMAD.WIDE.U32 R176, R172, 0xe0, RZ ;  /* 0x000000e0acb07825 */ /* 0x000fe200078e00ff */
[----:B------:R-:W-:-:S03]  /*2790*/  IADD3 R85, PT, PT, R179, R85, RZ ;  /* 0x00000055b3557210 */ /* 0x000fc60007ffe0ff */
[--C-:B------:R-:W-:Y:S02]  /*27a0*/  IMAD.X R103, R7, 0x1, R105.reuse, P3 ;  /* 0x0000000107677824 */ /* 0x100fe400018e0669 */
[----:B------:R-:W-:Y:S02]  /*27b0*/  IMAD.X R105, R5, 0x1, R105, P2 ;  /* 0x0000000105697824 */ /* 0x000fe400010e0669 */
[----:B------:R-:W-:Y:S02]  /*27c0*/  IMAD.SHL.U32 R80, R170, 0x20, RZ ;  /* 0x00000020aa507824 */ /* 0x000fe400078e00ff */
[C---:B------:R-:W-:Y:S02]  /*27d0*/  IMAD.SHL.U32 R95, R172.reuse, 0x40, RZ ;  /* 0x00000040ac5f7824 */ /* 0x040fe400078e00ff */
[----:B------:R-:W-:Y:S02]  /*27e0*/  IMAD.SHL.U32 R111, R172, 0x10, RZ ;  /* 0x00000010ac6f7824 */ /* 0x000fe400078e00ff */
[----:B------:R-:W-:-:S02]  /*27f0*/  IMAD.IADD R83, R181, 0x1, R83 ;  /* 0x00000001b5537824 */ /* 0x000fc400078e0253 */
[----:B------:R-:W-:-:S07]  /*2800*/  IMAD.IADD R87, R177, 0x1, R87 ;  /* 0x00000001b1577824 */ /* 0x000fce00078e0257 */
.L_x_4717:
[----:B------:R-:W-:Y:S01]  /*2810*/  VIADD R121, R121, 0x100 ;  /* 0x0000010079797836 */ /* 0x000fe20000000000 */
[----:B------:R-:W-:Y:S01]  /*2820*/  ISETP.NE.AND P0, PT, R137, RZ, PT ;  /* 0x000000ff8900720c */ /* 0x000fe20003f05270 */
[----:B------:R-:W-:Y:S01]  /*2830*/  VIADD R123, R123, 0x100 ;  /* 0x000001007b7b7836 */ /* 0x000fe20000000000 */
[----:B------:R-:W-:Y:S01]  /*2840*/  ISETP.GE.AND P5, PT, R12, R239, PT ;  /* 0x000000ef0c00720c */ /* 0x000fe20003fa6270 */
[----:B------:R-:W-:Y:S01]  /*2850*/  IMAD.MOV.U32 R162, RZ, RZ, R118 ;  /* 0x000000ffffa27224 */ /* 0x000fe200078e0076 */
[-C--:B------:R-:W-:Y:S01]  /*2860*/  ISETP.GE.OR P0, PT, R168, R121.reuse, P0 ;  /* 0x00000079a800720c */ /* 0x080fe20000706670 */
[----:B------:R-:W-:Y:S01]  /*2870*/  VIADD R119, R119, 0xffffffff ;  /* 0xffffffff77777836 */ /* 0x000fe20000000000 */
[----:B------:R-:W-:Y:S01]  /*2880*/  ISETP.GE.OR P2, PT, R156, R121, P5 ;  /* 0x000000799c00720c */ /* 0x000fe20002f46670 */
[----:B------:R-:W-:Y:S01]  /*2890*/  VIADD R118, R118, 0xffffff00 ;  /* 0xffffff0076767836 */ /* 0x000fe20000000000 */
[-C--:B------:R-:W-:Y:S01]  /*28a0*/  ISETP.LT.OR P1, PT, R168, R123.reuse, P0 ;  /* 0x0000007ba800720c */ /* 0x080fe20000721670 */
[----:B------:R-:W-:Y:S01]  /*28b0*/  UMOV UR4, URZ ;  /* 0x000000ff00047c82 */ /* 0x000fe20008000000 */
[----:B------:R-:W-:Y:S01]  /*28c0*/  ISETP.LT.OR P6, PT, R156, R123, P2 ;  /* 0x0000007b9c00720c */ /* 0x000fe200017c1670 */
[----:B------:R-:W-:Y:S01]  /*28d0*/  BSSY.RECONVERGENT B1, `(.L_x_4647) ;  /* 0x0000ab7000017945 */ /* 0x000fe20003800200 */
[----:B------:R-:W-:Y:S02]  /*28e0*/  P2R R2, PR, RZ, 0x2 ;  /* 0x00000002ff027803 */ /* 0x000fe40000000000 */
[C---:B------:R-:W-:Y:S02]  /*28f0*/  ISETP.GE.OR P0, PT, R76.reuse, R121, P5 ;  /* 0x000000794c00720c */ /* 0x040fe40002f06670 */
[----:B------:R-:W-:Y:S02]  /*2900*/  P2R R137, PR, RZ, 0x20 ;  /* 0x00000020ff897803 */ /* 0x000fe40000000000 */
[----:B------:R-:W-:Y:S02]  /*2910*/  ISETP.LT.OR P4, PT, R76, R123, P0 ;  /* 0x0000007b4c00720c */ /* 0x000fe40000781670 */
        /* <DEDUP_REMOVED lines=9> */
[----:B----4-:R-:W-:Y:S01]  /*29b0*/  @!P4 IADD3 R20, P3, PT, R34, R80, RZ ;  /* 0x000000502214c210 */ /* 0x010fe20007f7e0ff */
[--C-:B------:R-:W-:Y:S01]  /*29c0*/  IMAD.X R35, R82, 0x1, R79.reuse, P1 ;  /* 0x0000000152237824 */ /* 0x100fe200008e064f */
[----:B------:R-:W-:Y:S02]  /*29d0*/  ISETP.NE.AND P2, PT, R8, RZ, PT ;  /* 0x000000ff0800720c */ /* 0x000fe40003f45270 */
[----:B------:R-:W-:Y:S01]  /*29e0*/  LEA R32, P0, R66, R108, 0x1 ;  /* 0x0000006c42207211 */ /* 0x000fe200078008ff */
[----:B------:R-:W-:Y:S01]  /*29f0*/  @!P4 IMAD.X R21, R35, 0x1, R79, P3 ;  /* 0x000000012315c824 */ /* 0x000fe200018e064f */
[----:B------:R-:W-:Y:S02]  /*2a00*/  ISETP.NE.AND P3, PT, R16, RZ, PT ;  /* 0x000000ff1000720c */ /* 0x000fe40003f65270 */
[----:B------:R-:W-:Y:S02]  /*2a10*/  LEA.HI.X R33, R66, R109, R67, 0x1, P0 ;  /* 0x0000006d42217211 */ /* 0x000fe400000f0c43 */
[C---:B------:R-:W-:Y:S09]  /*2a20*/  @!P4 LEA R46, P1, R228.reuse, R32, 0x5 ;  /* 0x00000020e42ec211 */ /* 0x040ff200078228ff */
[----:B------:R-:W-:Y:S02]  /*2a30*/  @!P3 LEA.HI.X R47, R228, R33, R229, 0x5, P1 ;  /* 0x00000021e42fb211 */ /* 0x000fe400008f2ce5 */
[----:B-1----:R-:W-:Y:S02]  /*2a40*/  @!P2 LEA R4, P0, R170, R34, 0x6 ;  /* 0x00000022aa04a211 */ /* 0x002fe400078030ff */
        /* <DEDUP_REMOVED lines=14> */
[C---:B------:R-:W-:Y:S04]  /*2b30*/  ISETP.GE.OR P0, PT, R77.reuse, R121, P5 ;  /* 0x000000794d00720c */ /* 0x040fe80002f06670 */
[----:B------:R-:W-:Y:S02]  /*2b40*/  ISETP.LT.OR P1, PT, R77, R123, P0 ;  /* 0x0000007b4d00720c */ /* 0x000fe40000721670 */
[----:B------:R-:W-:Y:S11]  /*2b50*/  ISETP.NE.AND P0, PT, R2, RZ, PT ;  /* 0x000000ff0200720c */ /* 0x000ff60003f05270 */
[----:B------:R-:W-:Y:S02]  /*2b60*/  @!UPT UIADD3 URZ, UPT, UPT, URZ, URZ, URZ ;  /* 0x000000fffffff290 */ /* 0x000fe4000fffe0ff */
[----:B--2---:R1:W-:Y:S01]  /*2b70*/  @!P0 ST.E.128 desc[UR6][R108.64], R28 ;  /* 0x0000001c6c008985 */ /* 0x0043e2000c101d06 */
[C---:B------:R-:W-:Y:S03]  /*2b80*/  ISETP.GE.OR P0, PT, R158.reuse, R121, P5 ;  /* 0x000000799e00720c */ /* 0x040fe60002f06670 */
[----:B------:R-:W2:Y:S01]  /*2b90*/  @!P1 LD.E.128 R24, desc[UR6][R34.64] ;  /* 0x0000000622189980 */ /* 0x000ea2000c101d00 */
[----:B-1----:R-:W-:Y:S03]  /*2ba0*/  P2R R28, PR, RZ, 0x2 ;  /* 0x00000002ff1c7803 */ /* 0x002fe60000000000 */
[----:B--2---:R-:W-:Y:S01]  /*2bb0*/  @!P1 ST.E.128 desc[UR6][R32.64], R24 ;  /* 0x0000001820009985 */ /* 0x004fe2000c101d06 */
[----:B------:R-:W-:Y:S02]  /*2bc0*/  ISETP.LT.OR P1, PT, R158, R123, P0 ;  /* 0x0000007b9e00720c */ /* 0x000fe40000721670 */
[----:B------:R-:W-:Y:S01]  /*2bd0*/  ISETP.GE.OR P0, PT, R154, R121, P5 ;  /* 0x000000799a00720c */ /* 0x000fe20002f06670 */
[----:B------:R-:W2:Y:S01]  /*2be0*/  @!P3 LD.E.128 R20, desc[UR6][R20.64] ;  /* 0x000000061414b980 */ /* 0x000ea2000c101d00 */
[----:B------:R-:W-:Y:S09]  /*2bf0*/  P2R R18, PR, RZ, 0x2 ;  /* 0x00000002ff127803 */ /* 0x000ff20000000000 */
[----:B------:R-:W-:Y:S02]  /*2c00*/  @!P1 IMAD R19, R171, 0x60, RZ ;  /* 0x00000060ab139824 */ /* 0x000fe400078e02ff */
[----:B------:R-:W-:Y:S04]  /*2c10*/  @!P1 IMAD.WIDE.U32 R52, R170, 0x60, R34 ;  /* 0x00000060aa349825 */ /* 0x000fe800078e0022 */
[----:B------:R-:W-:Y:S02]  /*2c20*/  @!P1 IMAD.IADD R53, R53, 0x1, R19 ;  /* 0x0000000135359824 */ /* 0x000fe400078e0213 */
[----:B------:R-:W-:Y:S01]  /*2c30*/  @!P1 IMAD R19, R229, 0x60, RZ ;  /* 0x00000060e5139824 */ /* 0x000fe200078e02ff */
[----:B--2---:R1:W-:Y:S04]  /*2c40*/  @!P3 ST.E.128 desc[UR6][R46.64], R20 ;  /* 0x000000142e00b985 */ /* 0x0043e8000c101d06 */
[----:B------:R-:W2:Y:S01]  /*2c50*/  @!P2 LD.E.128 R4, desc[UR6][R4.64] ;  /* 0x000000060404a980 */ /* 0x000ea2000c101d00 */
[----:B-1----:R-:W-:Y:S04]  /*2c60*/  @!P1 IMAD.WIDE.U32 R20, R228, 0x60, R32 ;  /* 0x00000060e4149825 */ /* 0x002fe800078e0020 */
[----:B------:R-:W-:Y:S01]  /*2c70*/  @!P1 IMAD.IADD R21, R21, 0x1, R19 ;  /* 0x0000000115159824 */ /* 0x000fe200078e0213 */
[----:B--2---:R1:W-:Y:S01]  /*2c80*/  @!P2 ST.E.128 desc[UR6][R44.64], R4 ;  /* 0x000000042c00a985 */ /* 0x0043e2000c101d06 */
[----:B------:R-:W-:Y:S02]  /*2c90*/  ISETP.LT.OR P2, PT, R154, R123, P0 ;  /* 0x0000007b9a00720c */ /* 0x000fe40000741670 */
[----:B------:R-:W-:Y:S01]  /*2ca0*/  ISETP.GE.OR P0, PT, R152, R121, P5 ;  /* 0x000000799800720c */ /* 0x000fe20002f06670 */
[----:B------:R-:W2:Y:S01]  /*2cb0*/  @!P1 LD.E.128 R24, desc[UR6][R52.64] ;  /* 0x0000000634189980 */ /* 0x000ea2000c101d00 */
[----:B------:R-:W-:Y:S09]  /*2cc0*/  P2R R19, PR, RZ, 0x4 ;  /* 0x00000004ff137803 */ /* 0x000ff20000000000 */
[----:B-1----:R-:W-:Y:S02]  /*2cd0*/  @!P2 IMAD R4, R171, 0xa0, RZ ;  /* 0x000000a0ab04a824 */ /* 0x002fe400078e02ff */
[----:B------:R-:W-:Y:S04]  /*2ce0*/  @!P2 IMAD.WIDE.U32 R6, R170, 0xa0, R34 ;  /* 0x000000a0aa06a825 */ /* 0x000fe800078e0022 */
[----:B------:R-:W-:Y:S02]  /*2cf0*/  @!P2 IMAD.IADD R7, R7, 0x1, R4 ;  /* 0x000000010707a824 */ /* 0x000fe400078e0204 */
[----:B------:R-:W-:Y:S01]  /*2d00*/  @!P2 IMAD.WIDE.U32 R30, R228, 0xa0, R32 ;  /* 0x000000a0e41ea825 */ /* 0x000fe200078e0020 */
[----:B--2---:R1:W-:Y:S01]  /*2d10*/  @!P1 ST.E.128 desc[UR6][R20.64], R24 ;  /* 0x0000001814009985 */ /* 0x0043e2000c101d06 */
[----:B------:R-:W-:Y:S02]  /*2d20*/  ISETP.LT.OR P1, PT, R152, R123, P0 ;  /* 0x0000007b9800720c */ /* 0x000fe40000721670 */
[----:B------:R-:W-:Y:S02]  /*2d30*/  ISETP.NE.AND P0, PT, R137, RZ, PT ;  /* 0x000000ff8900720c */ /* 0x000fe40003f05270 */
[----:B------:R-:W-:Y:S02]  /*2d40*/  P2R R29, PR, RZ, 0x2 ;  /* 0x00000002ff1d7803 */ /* 0x000fe40000000000 */
[-C--:B------:R-:W-:Y:S02]  /*2d50*/  ISETP.GE.OR P5, PT, R146, R121.reuse, P0 ;  /* 0x000000799200720c */ /* 0x080fe400007a6670 */
[----:B------:R-:W-:Y:S02]  /*2d60*/  ISETP.GE.OR P3, PT, R142, R121, P0 ;  /* 0x000000798e00720c */ /* 0x000fe40000766670 */
[-C--:B------:R-:W-:Y:S02]  /*2d70*/  ISETP.LT.OR P5, PT, R146, R123.reuse, P5 ;  /* 0x0000007b9200720c */ /* 0x080fe40002fa1670 */
[----:B------:R-:W-:Y:S01]  /*2d80*/  ISETP.LT.OR P3, PT, R142, R123, P3 ;  /* 0x0000007b8e00720c */ /* 0x000fe20001f61670 */
[----:B-1----:R-:W-:Y:S01]  /*2d90*/  @!P2 IMAD R25, R229, 0xa0, RZ ;  /* 0x000000a0e519a824 */ /* 0x002fe200078e02ff */
[----:B------:R-:W2:Y:S01]  /*2da0*/  @!P6 LD.E.128 R20, desc[UR6][R42.64] ;  /* 0x000000062a14e980 */ /* 0x000ea2000c101d00 */
[----:B------:R-:W-:Y:S02]  /*2db0*/  @!P1 IMAD R24, R171, 0xc0, RZ ;  /* 0x000000c0ab189824 */ /* 0x000fe400078e02ff */
[----:B------:R-:W-:Y:S04]  /*2dc0*/  @!P1 IMAD.WIDE.U32 R26, R170, 0xc0, R34 ;  /* 0x000000c0aa1a9825 */ /* 0x000fe800078e0022 */
[----:B------:R-:W-:Y:S02]  /*2dd0*/  @!P2 IMAD.IADD R31, R31, 0x1, R25 ;  /* 0x000000011f1fa824 */ /* 0x000fe400078e0219 */
[----:B------:R-:W-:Y:S02]  /*2de0*/  @!P1 IMAD.IADD R27, R27, 0x1, R24 ;  /* 0x000000011b1b9824 */ /* 0x000fe400078e0218 */
[----:B------:R-:W-:Y:S01]  /*2df0*/  @!P1 IMAD R25, R229, 0xc0, RZ ;  /* 0x000000c0e5199824 */ /* 0x000fe200078e02ff */
[----:B--2---:R1:W-:Y:S01]  /*2e00*/  @!P6 ST.E.128 desc[UR6][R40.64], R20 ;  /* 0x000000142800e985 */ /* 0x0043e2000c101d06 */
[C---:B------:R-:W-:Y:S03]  /*2e10*/  ISETP.GE.OR P6, PT, R150.reuse, R121, P0 ;  /* 0x000000799600720c */ /* 0x040fe600007c6670 */
[----:B------:R-:W2:Y:S01]  /*2e20*/  @!P2 LD.E.128 R4, desc[UR6][R6.64] ;  /* 0x000000060604a980 */ /* 0x000ea2000c101d00 */
[----:B------:R-:W-:Y:S11]  /*2e30*/  ISETP.LT.OR P6, PT, R150, R123, P6 ;  /* 0x0000007b9600720c */ /* 0x000ff600037c1670 */
[----:B------:R-:W-:Y:S02]  /*2e40*/  @!UPT UIADD3 URZ, UPT, UPT, URZ, URZ, URZ ;  /* 0x000000fffffff290 */ /* 0x000fe4000fffe0ff */
[----:B------:R-:W-:Y:S01]  /*2e50*/  @!P6 IMAD R24, R171, 0xe0, RZ ;  /* 0x000000e0ab18e824 */ /* 0x000fe200078e02ff */
[----:B--2---:R2:W-:Y:S01]  /*2e60*/  @!P2 ST.E.128 desc[UR6][R30.64], R4 ;  /* 0x000000041e00a985 */ /* 0x0045e2000c101d06 */
[C---:B------:R-:W-:Y:S03]  /*2e70*/  ISETP.GE.OR P2, PT, R140.reuse, R121, P0 ;  /* 0x000000798c00720c */ /* 0x040fe60000746670 */
[----:B-1----:R1:W3:Y:S01]  /*2e80*/  @!P1 LD.E.128 R20, desc[UR6][R26.64] ;  /* 0x000000061a149980 */ /* 0x0022e2000c101d00 */
[----:B------:R-:W-:Y:S01]  /*2e90*/  ISETP.LT.OR P2, PT, R140, R123, P2 ;  /* 0x0000007b8c00720c */ /* 0x000fe20001741670 */
[----:B--2---:R-:W-:Y:S04]  /*2ea0*/  @!P1 IMAD.WIDE.U32 R30, R228, 0xc0, R32 ;  /* 0x000000c0e41e9825 */ /* 0x004fe800078e0020 */
[----:B-1----:R-:W-:Y:S04]  /*2eb0*/  @!P6 IMAD.WIDE.U32 R26, R170, 0xe0, R34 ;  /* 0x000000e0aa1ae825 */ /* 0x002fe800078e0022 */
[----:B------:R-:W-:Y:S02]  /*2ec0*/  @!P1 IMAD.IADD R31, R31, 0x1, R25 ;  /* 0x000000011f1f9824 */ /* 0x000fe400078e0219 */
[----:B------:R-:W-:Y:S02]  /*2ed0*/  @!P6 IMAD.IADD R27, R27, 0x1, R24 ;  /* 0x000000011b1be824 */ /* 0x000fe400078e0218 */
[----:B------:R-:W-:Y:S02]  /*2ee0*/  @!P6 IMAD R4, R229, 0xe0, RZ ;  /* 0x000000e0e504e824 */ /* 0x000fe400078e02ff */
[----:B------:R-:W-:Y:S04]  /*2ef0*/  @!P6 IMAD.WIDE.U32 R6, R228, 0xe0, R32 ;  /* 0x000000e0e406e825 */ /* 0x000fe800078e0020 */
[----:B------:R-:W-:Y:S01]  /*2f00*/  @!P6 IMAD.IADD R7, R7, 0x1, R4 ;  /* 0x000000010707e824 */ /* 0x000fe200078e0204 */
[----:B---3--:R1:W-:Y:S01]  /*2f10*/  @!P1 ST.E.128 desc[UR6][R30.64], R20 ;  /* 0x000000141e009985 */ /* 0x0083e2000c101d06 */
[C---:B------:R-:W-:Y:S03]  /*2f20*/  ISETP.GE.OR P1, PT, R138.reuse, R121, P0 ;  /* 0x000000798a00720c */ /* 0x040fe60000726670 */
[----:B------:R-:W2:Y:S01]  /*2f30*/  @!P6 LD.E.128 R24, desc[UR6][R26.64] ;  /* 0x000000061a18e980 */ /* 0x000ea2000c101d00 */
[----:B------:R-:W-:Y:S01]  /*2f40*/  ISETP.LT.OR P1, PT, R138, R123, P1 ;  /* 0x0000007b8a00720c */ /* 0x000fe20000f21670 */
[----:B-1----:R-:W-:Y:S02]  /*2f50*/  @!P5 IMAD R20, R171, 0x120, RZ ;  /* 0x00000120ab14d824 */ /* 0x002fe400078e02ff */
[----:B------:R-:W-:Y:S04]  /*2f60*/  @!P5 IMAD.WIDE.U32 R22, R170, 0x120, R34 ;  /* 0x00000120aa16d825 */ /* 0x000fe800078e0022 */
[----:B------:R-:W-:Y:S02]  /*2f70*/  @!P5 IMAD.IADD R23, R23, 0x1, R20 ;  /* 0x000000011717d824 */ /* 0x000fe400078e0214 */
[----:B------:R-:W-:Y:S01]  /*2f80*/  @!P5 IMAD.WIDE.U32 R30, R228, 0x120, R32 ;  /* 0x00000120e41ed825 */ /* 0x000fe200078e0020 */
[----:B--2---:R1:W-:Y:S03]  /*2f90*/  @!P6 ST.E.128 desc[UR6][R6.64], R24 ;  /* 0x000000180600e985 */ /* 0x0043e6000c101d06 */
[----:B-1----:R-:W-:Y:S01]  /*2fa0*/  @!P5 IMAD R25, R229, 0x120, RZ ;  /* 0x00000120e519d824 */ /* 0x002fe200078e02ff */
[----:B------:R-:W2:Y:S03]  /*2fb0*/  @!P4 LD.E.128 R4, desc[UR6][R38.64] ;  /* 0x000000062604c980 */ /* 0x000ea6000c101d00 */
[----:B------:R-:W-:Y:S01]  /*2fc0*/  @!P5 IMAD.IADD R31, R31, 0x1, R25 ;  /* 0x000000011f1fd824 */ /* 0x000fe200078e0219 */
[----:B--2---:R1:W-:Y:S01]  /*2fd0*/  @!P4 ST.E.128 desc[UR6][R36.64], R4 ;  /* 0x000000042400c985 */ /* 0x0043e2000c101d06 */
[-C--:B------:R-:W-:Y:S02]  /*2fe0*/  ISETP.GE.OR P4, PT, R144, R121.reuse, P0 ;  /* 0x000000799000720c */ /* 0x080fe40000786670 */
[----:B------:R-:W-:Y:S01]  /*2ff0*/  ISETP.GE.OR P0, PT, R136, R121, P0 ;  /* 0x000000798800720c */ /* 0x000fe20000706670 */
[----:B------:R-:W2:Y:S01]  /*3000*/  @!P5 LD.E.128 R20, desc[UR6][R22.64] ;  /* 0x000000061614d980 */ /* 0x000ea2000c101d00 */
[-C--:B------:R-:W-:Y:S02]  /*3010*/  ISETP.LT.OR P4, PT, R144, R123.reuse, P4 ;  /* 0x0000007b9000720c */ /* 0x080fe40002781670 */
[----:B------:R-:W-:Y:S11]  /*3020*/  ISETP.LT.OR P0, PT, R136, R123, P0 ;  /* 0x0000007b8800720c */ /* 0x000ff60000701670 */
[----:B------:R-:W-:Y:S02]  /*3030*/  @!P4 IMAD R24, R171, 0x140, RZ ;  /* 0x00000140ab18c824 */ /* 0x000fe400078e02ff */
[----:B------:R-:W-:Y:S04]  /*3040*/  @!P4 IMAD.WIDE.U32 R26, R170, 0x140, R34 ;  /* 0x00000140aa1ac825 */ /* 0x000fe800078e0022 */
[----:B------:R-:W-:Y:S02]  /*3050*/  @!P4 IMAD.IADD R27, R27, 0x1, R24 ;  /* 0x000000011b1bc824 */ /* 0x000fe400078e0218 */
[----:B------:R-:W-:Y:S02]  /*3060*/  @!P4 IMAD R25, R229, 0x140, RZ ;  /* 0x00000140e519c824 */ /* 0x000fe400078e02ff */
[----:B------:R-:W-:Y:S01]  /*3070*/  @!P3 IMAD R24, R171, 0x160, RZ ;  /* 0x00000160ab18b824 */ /* 0x000fe200078e02ff */
[----:B--2---:R2:W-:Y:S04]  /*3080*/  @!P5 ST.E.128 desc[UR6][R30.64], R20 ;  /* 0x000000141e00d985 */ /* 0x0045e8000c101d06 */
[----:B-1----:R1:W3:Y:S01]  /*3090*/  @!P4 LD.E.128 R4, desc[UR6][R26.64] ;  /* 0x000000061a04c980 */ /* 0x0022e2000c101d00 */
[----:B--2---:R-:W-:Y:S04]  /*30a0*/  @!P4 IMAD.WIDE.U32 R30, R228, 0x140, R32 ;  /* 0x00000140e41ec825 */ /* 0x004fe800078e0020 */
[----:B-1----:R-:W-:Y:S04]  /*30b0*/  @!P3 IMAD.WIDE.U32 R26, R170, 0x160, R34 ;  /* 0x00000160aa1ab825 */ /* 0x002fe800078e0022 */
[----:B------:R-:W-:Y:S02]  /*30c0*/  @!P4 IMAD.IADD R31, R31, 0x1, R25 ;  /* 0x000000011f1fc824 */ /* 0x000fe400078e0219 */
[----:B------:R-:W-:Y:S02]  /*30d0*/  @!P3 IMAD.IADD R27, R27, 0x1, R24 ;  /* 0x000000011b1bb824 */ /* 0x000fe400078e0218 */
[----:B------:R-:W-:Y:S02]  /*30e0*/  @!P3 IMAD R25, R229, 0x160, RZ ;  /* 0x00000160e519b824 */ /* 0x000fe400078e02ff */
[----:B------:R-:W-:Y:S01]  /*30f0*/  @!P2 IMAD R24, R171, 0x180, RZ ;  /* 0x00000180ab18a824 */ /* 0x000fe200078e02ff */
[----:B---3--:R1:W-:Y:S04]  /*3100*/  @!P4 ST.E.128 desc[UR6][R30.64], R4 ;  /* 0x000000041e00c985 */ /* 0x0083e8000c101d06 */
[----:B------:R2:W3:Y:S01]  /*3110*/  @!P3 LD.E.128 R20, desc[UR6][R26.64] ;  /* 0x000000061a14b980 */ /* 0x0004e2000c101d00 */
[----:B-1----:R-:W-:Y:S04]  /*3120*/  @!P3 IMAD.WIDE.U32 R30, R228, 0x160, R32 ;  /* 0x00000160e41eb825 */ /* 0x002fe800078e0020 */
[----:B--2---:R-:W-:Y:S04]  /*3130*/  @!P2 IMAD.WIDE.U32 R26, R170, 0x180, R34 ;  /* 0x00000180aa1aa825 */ /* 0x004fe800078e0022 */
[----:B------:R-:W-:Y:S02]  /*3140*/  @!P3 IMAD.IADD R31, R31, 0x1, R25 ;  /* 0x000000011f1fb824 */ /* 0x000fe400078e0219 */
[----:B------:R-:W-:Y:S02]  /*3150*/  @!P2 IMAD.IADD R27, R27, 0x1, R24 ;  /* 0x000000011b1ba824 */ /* 0x000fe400078e0218 */
[----:B------:R-:W-:Y:S02]  /*3160*/  @!P2 IMAD R25, R229, 0x180, RZ ;  /* 0x00000180e519a824 */ /* 0x000fe400078e02ff */
[----:B------:R-:W-:Y:S01]  /*3170*/  @!P1 IMAD R24, R171, 0x1a0, RZ ;  /* 0x000001a0ab189824 */ /* 0x000fe200078e02ff */
[----:B---3--:R1:W-:Y:S04]  /*3180*/  @!P3 ST.E.128 desc[UR6][R30.64], R20 ;  /* 0x000000141e00b985 */ /* 0x0083e8000c101d06 */
[----:B------:R2:W3:Y:S01]  /*3190*/  @!P2 LD.E.128 R4, desc[UR6][R26.64] ;  /* 0x000000061a04a980 */ /* 0x0004e2000c101d00 */
[----:B-1----:R-:W-:Y:S04]  /*31a0*/  @!P2 IMAD.WIDE.U32 R30, R228, 0x180, R32 ;  /* 0x00000180e41ea825 */ /* 0x002fe800078e0020 */
[C---:B--2---:R-:W-:Y:S04]  /*31b0*/  @!P1 IMAD.WIDE.U32 R26, R170.reuse, 0x1a0, R34 ;  /* 0x000001a0aa1a9825 */ /* 0x044fe800078e0022 */
[----:B------:R-:W-:Y:S02]  /*31c0*/  @!P2 IMAD.IADD R31, R31, 0x1, R25 ;  /* 0x000000011f1fa824 */ /* 0x000fe400078e0219 */
[----:B------:R-:W-:Y:S01]  /*31d0*/  @!P1 IMAD.IADD R27, R27, 0x1, R24 ;  /* 0x000000011b1b9824 */ /* 0x000fe200078e0218 */
[----:B------:R-:W-:Y:S01]  /*31e0*/  P2R R24, PR, RZ, 0x1 ;  /* 0x00000001ff187803 */ /* 0x000fe20000000000 */
[----:B------:R-:W-:Y:S04]  /*31f0*/  @!P0 IMAD.WIDE.U32 R34, R170, 0x1c0, R34 ;  /* 0x000001c0aa228825 */ /* 0x000fe800078e0022 */
[----:B------:R-:W-:Y:S04]  /*3200*/  @!P0 IMAD R25, R171, 0x1c0, RZ ;  /* 0x000001c0ab198824 */ /* 0x000fe800078e02ff */
[----:B------:R-:W-:Y:S02]  /*3210*/  @!P0 IMAD.IADD R35, R35, 0x1, R25 ;  /* 0x0000000123238824 */ /* 0x000fe400078e0219 */
[C---:B------:R-:W-:Y:S01]  /*3220*/  @!P0 IMAD R25, R229.reuse, 0x1c0, RZ ;  /* 0x000001c0e5198824 */ /* 0x040fe200078e02ff */
[----:B---3--:R1:W-:Y:S04]  /*3230*/  @!P2 ST.E.128 desc[UR6][R30.64], R4 ;  /* 0x000000041e00a985 */ /* 0x0083e8000c101d06 */
[----:B------:R2:W3:Y:S02]  /*3240*/  @!P1 LD.E.128 R20, desc[UR6][R26.64] ;  /* 0x000000061a149980 */ /* 0x0004e4000c101d00 */
[----:B--2---:R-:W-:Y:S02]  /*3250*/  @!P1 IMAD R26, R229, 0x1a0, RZ ;  /* 0x000001a0e51a9824 */ /* 0x004fe400078e02ff */
[C---:B-1----:R-:W-:Y:S04]  /*3260*/  @!P1 IMAD.WIDE.U32 R30, R228.reuse, 0x1a0, R32 ;  /* 0x000001a0e41e9825 */ /* 0x042fe800078e0020 */
[----:B------:R-:W-:Y:S02]  /*3270*/  @!P1 IMAD.IADD R31, R31, 0x1, R26 ;  /* 0x000000011f1f9824 */ /* 0x000fe400078e021a */
[----:B------:R-:W-:Y:S04]  /*3280*/  @!P0 IMAD.WIDE.U32 R32, R228, 0x1c0, R32 ;  /* 0x000001c0e4208825 */ /* 0x000fe800078e0020 */
[----:B------:R-:W-:Y:S01]  /*3290*/  @!P0 IMAD.IADD R33, R33, 0x1, R25 ;  /* 0x0000000121218824 */ /* 0x000fe200078e0219 */
[----:B---3--:R1:W-:Y:S04]  /*32a0*/  @!P1 ST.E.128 desc[UR6][R30.64], R20 ;  /* 0x000000141e009985 */ /* 0x0083e8000c101d06 */
[----:B------:R-:W2:Y:S04]  /*32b0*/  @!P0 LD.E.128 R4, desc[UR6][R34.64] ;  /* 0x0000000622048980 */ /* 0x000ea8000c101d00 */
[----:B--2---:R2:W-:Y:S01]  /*32c0*/  @!P0 ST.E.128 desc[UR6][R32.64], R4 ;  /* 0x0000000420008985 */ /* 0x0045e2000c101d06 */
[----:B-1----:R-:W-:Y:S03]  /*32d0*/  IADD3 R20, P0, PT, RZ, -UR4, RZ ;  /* 0x80000004ff147c10 */ /* 0x002fe6000ff1e0ff */
[----:B------:R-:W3:Y:S04]  /*32e0*/  LD.E R25, desc[UR6][R164.64+0x130] ;  /* 0x00013006a4197980 */ /* 0x000ee8000c101900 */
[----:B------:R-:W4:Y:S01]  /*32f0*/  LD.E R17, desc[UR6][R164.64+0xd0] ;  /* 0x0000d006a4117980 */ /* 0x000f22000c101900 */
[----:B---3--:R-:W-:Y:S04]  /*3300*/  IMAD.SHL.U32 R25, R25, 0x100, RZ ;  /* 0x0000010019197824 */ /* 0x008fe800078e00ff */
[----:B------:R-:W-:Y:S05]  /*3310*/  IMAD.X R21, RZ, RZ, ~R25, P0 ;  /* 0x000000ffff157224 */ /* 0x000fea00000e0e19 */
[----:B------:R-:W-:Y:S04]  /*3320*/  SHF.R.S64 R20, R20, 0x1f, R21 ;  /* 0x0000001f14147819 */ /* 0x000fe80000001015 */
[----:B------:R-:W-:Y:S04]  /*3330*/  IADD3 R101, P0, PT, R101, R20, RZ ;  /* 0x0000001465657210 */ /* 0x000fe80007f1e0ff */
[----:B------:R-:W-:Y:S02]  /*3340*/  LEA.HI.X.SX32 R82, R21, R82, 0x1, P0 ;  /* 0x0000005215527211 */ /* 0x000fe400000f0eff */
[----:B----4-:R-:W-:Y:S11]  /*3350*/  ISETP.NE.AND P0, PT, R17, RZ, PT ;  /* 0x000000ff1100720c */ /* 0x010ff60003f05270 */
[----:B------:R-:W-:Y:S02]  /*3360*/  @!UPT UIADD3 URZ, UPT, UPT, URZ, URZ, URZ ;  /* 0x000000fffffff290 */ /* 0x000fe4000fffe0ff */
[----:B--2---:R-:W-:Y:S05]  /*3370*/  @P0 BRA `(.L_x_4648) ;  /* 0x0000000800140947 */ /* 0x004fea0003800000 */
[----:B------:R-:W-:Y:S02]  /*3380*/  P2R R26, PR, RZ, 0x10 ;  /* 0x00000010ff1a7803 */ /* 0x000fe40000000000 */
[----:B------:R-:W-:Y:S02]  /*3390*/  ISETP.NE.AND P4, PT, R3, RZ, PT ;  /* 0x000000ff0300720c */ /* 0x000fe40003f85270 */
[----:B------:R-:W-:Y:S02]  /*33a0*/  P2R R3, PR, RZ, 0x4 ;  /* 0x00000004ff037803 */ /* 0x000fe40000000000 */
[----:B------:R-:W-:Y:S02]  /*33b0*/  ISETP.NE.AND P2, PT, R2, RZ, PT ;  /* 0x000000ff0200720c */ /* 0x000fe40003f45270 */
[----:B------:R-:W-:Y:S02]  /*33c0*/  P2R R20, PR, RZ, 0x40 ;  /* 0x00000040ff147803 */ /* 0x000fe40000000000 */
[----:B------:R-:W-:Y:S02]  /*33d0*/  ISETP.NE.AND P6, PT, R8, RZ, PT ;  /* 0x000000ff0800720c */ /* 0x000fe40003fc5270 */
[----:B------:R-:W-:Y:S02]  /*33e0*/  P2R R27, PR, RZ, 0x20 ;  /* 0x00000020ff1b7803 */ /* 0x000fe40000000000 */
[----:B------:R-:W-:Y:S02]  /*33f0*/  P2R R25, PR, RZ, 0x8 ;  /* 0x00000008ff197803 */ /* 0x000fe40000000000 */
[----:B------:R-:W-:Y:S02]  /*3400*/  P2R R2, PR, RZ, 0x2 ;  /* 0x00000002ff027803 */ /* 0x000fe40000000000 */
[----:B------:R-:W-:Y:S01]  /*3410*/  ISETP.NE.AND P5, PT, R18, RZ, PT ;  /* 0x000000ff1200720c */ /* 0x000fe20003fa5270 */
[----:B------:R-:W-:Y:S01]  /*3420*/  @!P2 IMAD.MOV.U32 R8, RZ, RZ, R10 ;  /* 0x000000ffff08a224 */ /* 0x000fe200078e000a */
[----:B------:R-:W-:Y:S02]  /*3430*/  ISETP.NE.AND P3, PT, R19, RZ, PT ;  /* 0x000000ff1300720c */ /* 0x000fe40003f65270 */
[----:B------:R-:W-:Y:S02]  /*3440*/  ISETP.NE.AND P1, PT, R16, RZ, PT ;  /* 0x000000ff1000720c */ /* 0x000fe40003f25270 */
[----:B------:R-:W2:Y:S01]  /*3450*/  @!P2 LD.E.128 R16, desc[UR6][R8.64] ;  /* 0x000000060810a980 */ /* 0x000ea2000c101d00 */
[C---:B------:R-:W-:Y:S04]  /*3460*/  LEA R32, P0, R111.reuse, R10, 0x1 ;  /* 0x0000000a6f207211 */ /* 0x040fe800078008ff */
[----:B------:R-:W-:Y:S02]  /*3470*/  LEA.HI.X R33, R111, R9, R84, 0x1, P0 ;  /* 0x000000096f217211 */ /* 0x000fe400000f0c54 */
[C---:B------:R-:W-:Y:S04]  /*3480*/  LEA R30, P0, R68.reuse, R106, 0x1 ;  /* 0x0000006a441e7211 */ /* 0x040fe800078008ff */
[----:B------:R-:W-:Y:S02]  /*3490*/  LEA.HI.X R31, R68, R107, R69, 0x1, P0 ;  /* 0x0000006b441f7211 */ /* 0x000fe400000f0c45 */
[----:B------:R-:W-:Y:S05]  /*34a0*/  @!P1 IADD3 R40, P0, PT, R32, R91, RZ ;  /* 0x0000005b20289210 */ /* 0x000fea0007f1e0ff */
[----:B------:R-:W-:Y:S01]  /*34b0*/  @!P1 IMAD.X R41, R33, 0x1, R89, P0 ;  /* 0x0000000121299824 */ /* 0x000fe200000e0659 */
[CC--:B------:R-:W-:Y:S04]  /*34c0*/  @!P1 LEA R34, P0, R226.reuse, R30.reuse, 0x5 ;  /* 0x0000001ee2229211 */ /* 0x0c0fe800078028ff */
[----:B------:R-:W-:Y:S02]  /*34d0*/  @!P1 LEA.HI.X R35, R226, R31, R227, 0x5, P0 ;  /* 0x0000001fe2239211 */ /* 0x000fe400000f2ce3 */
[----:B------:R-:W-:Y:S01]  /*34e0*/  ISETP.NE.AND P0, PT, R28, RZ, PT ;  /* 0x000000ff1c00720c */ /* 0x000fe20003f05270 */
[----:B--2---:R1:W-:Y:S01]  /*34f0*/  @!P2 ST.E.128 desc[UR6][R106.64], R16 ;  /* 0x000000106a00a985 */ /* 0x0043e2000c101d06 */
[----:B------:R-:W-:Y:S11]  /*3500*/  ISETP.NE.AND P2, PT, R29, RZ, PT ;  /* 0x000000ff1d00720c */ /* 0x000ff60003f45270 */
[----:B------:R-:W2:Y:S04]  /*3510*/  @!P0 LD.E.128 R4, desc[UR6][R32.64] ;  /* 0x0000000620048980 */ /* 0x000ea8000c101d00 */
[----:B--2---:R2:W-:Y:S01]  /*3520*/  @!P0 ST.E.128 desc[UR6][R30.64], R4 ;  /* 0x000000041e008985 */ /* 0x0045e2000c101d06 */
[----:B------:R-:W-:Y:S03]  /*3530*/  @!P6 IADD3 R38, P0, PT, R32, R95, RZ ;  /* 0x0000005f2026e210 */ /* 0x000fe60007f1e0ff */
[----:B-1----:R-:W3:Y:S02]  /*3540*/  @!P1 LD.E.128 R16, desc[UR6][R40.64] ;  /* 0x0000000628109980 */ /* 0x002ee4000c101d00 */
[C---:B------:R-:W-:Y:S01]  /*3550*/  @!P6 IMAD.X R39, R33.reuse, 0x1, R93, P0 ;  /* 0x000000012127e824 */ /* 0x040fe200000e065d */
[C---:B------:R-:W-:Y:S04]  /*3560*/  @!P6 LEA R28, P0, R226.reuse, R30, 0x6 ;  /* 0x0000001ee21ce211 */ /* 0x040fe800078030ff */
[----:B------:R-:W-:Y:S02]  /*3570*/  @!P6 LEA.HI.X R29, R226, R31, R227, 0x6, P0 ;  /* 0x0000001fe21de211 */ /* 0x000fe400000f34e3 */
[C---:B------:R-:W-:Y:S05]  /*3580*/  @!P5 IADD3 R22, P0, PT, R32.reuse, R182, RZ ;  /* 0x000000b62016d210 */ /* 0x040fea0007f1e0ff */
[C---:B------:R-:W-:Y:S01]  /*3590*/  @!P5 IMAD.X R23, R33.reuse, 0x1, R81, P0 ;  /* 0x000000012117d824 */ /* 0x040fe200000e0651 */
[----:B------:R-:W-:Y:S04]  /*35a0*/  @!P4 IADD3 R36, P0, PT, R32, R99, RZ ;  /* 0x000000632024c210 */ /* 0x000fe80007f1e0ff */
[----:B------:R-:W-:Y:S02]  /*35b0*/  @!P4 IADD3.X R37, PT, PT, R33, R97, RZ, P0, !PT ;  /* 0x000000612125c210 */ /* 0x000fe400007fe4ff */
[C---:B------:R-:W-:Y:S04]  /*35c0*/  @!P4 LEA R42, P0, R226.reuse, R30, 0x7 ;  /* 0x0000001ee22ac211 */ /* 0x040fe800078038ff */
[----:B------:R-:W-:Y:S01]  /*35d0*/  @!P4 LEA.HI.X R43, R226, R31, R227, 0x7, P0 ;  /* 0x0000001fe22bc211 */ /* 0x000fe200000f3ce3 */
[----:B---3--:R1:W-:Y:S01]  /*35e0*/  @!P1 ST.E.128 desc[UR6][R34.64], R16 ;  /* 0x0000001022009985 */ /* 0x0083e2000c101d06 */
[----:B------:R-:W-:Y:S01]  /*35f0*/  ISETP.NE.AND P1, PT, R0, RZ, PT ;  /* 0x000000ff0000720c */ /* 0x000fe20003f25270 */
[----:B------:R-:W-:Y:S02]  /*3600*/  @!P5 IMAD R0, R227, 0x60, RZ ;  /* 0x00000060e300d824 */ /* 0x000fe400078e02ff */
[----:B--2---:R-:W2:Y:S01]  /*3610*/  @!P6 LD.E.128 R4, desc[UR6][R38.64] ;  /* 0x000000062604e980 */ /* 0x004ea2000c101d00 */
[----:B-1----:R-:W-:Y:S04]  /*3620*/  @!P5 IMAD.WIDE.U32 R16, R226, 0x60, R30 ;  /* 0x00000060e210d825 */ /* 0x002fe800078e001e */
[----:B------:R-:W-:Y:S02]  /*3630*/  @!P5 IMAD.IADD R17, R17, 0x1, R0 ;  /* 0x000000011111d824 */ /* 0x000fe400078e0200 */
[----:B------:R-:W-:Y:S01]  /*3640*/  @!P3 IMAD R0, R227, 0xa0, RZ ;  /* 0x000000a0e300b824 */ /* 0x000fe200078e02ff */
[----:B--2---:R1:W-:Y:S01]  /*3650*/  @!P6 ST.E.128 desc[UR6][R28.64], R4 ;  /* 0x000000041c00e985 */ /* 0x0043e2000c101d06 */
[----:B------:R-:W-:Y:S03]  /*3660*/  ISETP.NE.AND P6, PT, R20, RZ, PT ;  /* 0x000000ff1400720c */ /* 0x000fe60003fc5270 */
[----:B------:R-:W2:Y:S04]  /*3670*/  @!P5 LD.E.128 R20, desc[UR6][R22.64] ;  /* 0x000000061614d980 */ /* 0x000ea8000c101d00 */
[----:B--2---:R2:W-:Y:S01]  /*3680*/  @!P5 ST.E.128 desc[UR6][R16.64], R20 ;  /* 0x000000141000d985 */ /* 0x0045e2000c101d06 */
[----:B------:R-:W-:Y:S03]  /*3690*/  ISETP.NE.AND P5, PT, R27, RZ, PT ;  /* 0x000000ff1b00720c */ /* 0x000fe60003fa5270 */
[----:B-1----:R-:W3:Y:S01]  /*36a0*/  @!P4 LD.E.128 R4, desc[UR6][R36.64] ;  /* 0x000000062404c980 */ /* 0x002ee2000c101d00 */
[----:B--2---:R-:W-:Y:S01]  /*36b0*/  @!P3 IMAD.WIDE.U32 R20, R226, 0xa0, R30 ;  /* 0x000000a0e214b825 */ /* 0x004fe200078e001e */
[C---:B------:R-:W-:Y:S03]  /*36c0*/  @!P3 IADD3 R16, P0, PT, R32.reuse, R180, RZ ;  /* 0x000000b42010b210 */ /* 0x040fe60007f1e0ff */
[----:B------:R-:W-:Y:S02]  /*36d0*/  @!P3 IMAD.IADD R21, R21, 0x1, R0 ;  /* 0x000000011515b824 */ /* 0x000fe400078e0200 */
[----:B------:R-:W-:Y:S01]  /*36e0*/  @!P3 IMAD.X R17, R33, 0x1, R83, P0 ;  /* 0x000000012111b824 */ /* 0x000fe200000e0653 */
[----:B------:R-:W-:Y:S01]  /*36f0*/  @!P2 IADD3 R28, P0, PT, R32, R178, RZ ;  /* 0x000000b2201ca210 */ /* 0x000fe20007f1e0ff */
[----:B------:R-:W-:Y:S02]  /*3700*/  @!P2 IMAD R0, R227, 0xc0, RZ ;  /* 0x000000c0e300a824 */ /* 0x000fe400078e02ff */
[----:B------:R-:W-:Y:S04]  /*3710*/  @!P2 IMAD.WIDE.U32 R22, R226, 0xc0, R30 ;  /* 0x000000c0e216a825 */ /* 0x000fe800078e001e */
[----:B------:R-:W-:Y:S02]  /*3720*/  @!P2 IMAD.X R29, R33, 0x1, R85, P0 ;  /* 0x00000001211da824 */ /* 0x000fe400000e0655 */
[----:B------:R-:W-:Y:S02]  /*3730*/  @!P2 IMAD.IADD R23, R23, 0x1, R0 ;  /* 0x000000011717a824 */ /* 0x000fe400078e0200 */
[----:B------:R-:W-:Y:S01]  /*3740*/  @!P6 IMAD R0, R227, 0xe0, RZ ;  /* 0x000000e0e300e824 */ /* 0x000fe200078e02ff */
[----:B---3--:R1:W-:Y:S01]  /*3750*/  @!P4 ST.E.128 desc[UR6][R42.64], R4 ;  /* 0x000000042a00c985 */ /* 0x0083e2000c101d06 */
[----:B------:R-:W-:Y:S02]  /*3760*/  ISETP.NE.AND P4, PT, R26, RZ, PT ;  /* 0x000000ff1a00720c */ /* 0x000fe40003f85270 */
[----:B------:R-:W-:Y:S01]  /*3770*/  @!P6 IADD3 R26, P0, PT, R32, R176, RZ ;  /* 0x000000b0201ae210 */ /* 0x000fe20007f1e0ff */
[----:B------:R-:W2:Y:S03]  /*3780*/  @!P3 LD.E.128 R16, desc[UR6][R16.64] ;  /* 0x000000061010b980 */ /* 0x000ea6000c101d00 */
[----:B------:R-:W-:Y:S02]  /*3790*/  @!P6 IADD3.X R27, PT, PT, R33, R87, RZ, P0, !PT ;  /* 0x00000057211be210 */ /* 0x000fe400007fe4ff */
[C---:B------:R-:W-:Y:S04]  /*37a0*/  @!P1 LEA R34, P0, R172.reuse, R32, 0x8 ;  /* 0x00000020ac229211 */ /* 0x040fe800078040ff */
[----:B------:R-:W-:Y:S02]  /*37b0*/  @!P1 LEA.HI.X R35, R172, R33, R173, 0x8, P0 ;  /* 0x00000021ac239211 */ /* 0x000fe400000f44ad */
[C---:B------:R-:W-:Y:S04]  /*37c0*/  @!P1 LEA R36, P0, R226.reuse, R30, 0x8 ;  /* 0x0000001ee2249211 */ /* 0x040fe800078040ff */
[----:B------:R-:W-:Y:S02]  /*37d0*/  @!P1 LEA.HI.X R37, R226, R31, R227, 0x8, P0 ;  /* 0x0000001fe2259211 */ /* 0x000fe400000f44e3 */
[----:B------:R-:W-:Y:S01]  /*37e0*/  ISETP.NE.AND P0, PT, R24, RZ, PT ;  /* 0x000000ff1800720c */ /* 0x000fe20003f05270 */
[----:B--2---:R-:W-:Y:S01]  /*37f0*/  @!P3 ST.E.128 desc[UR6][R20.64], R16 ;  /* 0x000000101400b985 */ /* 0x004fe2000c101d06 */
[----:B------:R-:W-:Y:S03]  /*3800*/  ISETP.NE.AND P3, PT, R25, RZ, PT ;  /* 0x000000ff1900720c */ /* 0x000fe60003f65270 */
[----:B-1----:R1:W2:Y:S02]  /*3810*/  @!P2 LD.E.128 R4, desc[UR6][R28.64] ;  /* 0x000000061c04a980 */ /* 0x0022a4000c101d00 */
[----:B-1----:R-:W-:Y:S04]  /*3820*/  @!P6 IMAD.WIDE.U32 R28, R226, 0xe0, R30 ;  /* 0x000000e0e21ce825 */ /* 0x002fe800078e001e */
[----:B------:R-:W-:Y:S02]  /*3830*/  @!P6 IMAD.IADD R29, R29, 0x1, R0 ;  /* 0x000000011d1de824 */ /* 0x000fe400078e0200 */
[----:B------:R-:W-:Y:S01]  /*3840*/  @!P5 IMAD R0, R173, 0x120, RZ ;  /* 0x00000120ad00d824 */ /* 0x000fe200078e02ff */
[----:B--2---:R1:W-:Y:S01]  /*3850*/  @!P2 ST.E.128 desc[UR6][R22.64], R4 ;  /* 0x000000041600a985 */ /* 0x0043e2000c101d06 */
[----:B------:R-:W-:Y:S03]  /*3860*/  ISETP.NE.AND P2, PT, R3, RZ, PT ;  /* 0x000000ff0300720c */ /* 0x000fe60003f45270 */
[----:B-1----:R-:W2:Y:S04]  /*3870*/  @!P6 LD.E.128 R20, desc[UR6][R26.64] ;  /* 0x000000061a14e980 */ /* 0x002ea8000c101d00 */
[----:B--2---:R1:W-:Y:S04]  /*3880*/  @!P6 ST.E.128 desc[UR6][R28.64], R20 ;  /* 0x000000141c00e985 */ /* 0x0043e8000c101d06 */
[----:B------:R-:W2:Y:S04]  /*3890*/  @!P1 LD.E.128 R16, desc[UR6][R34.64] ;  /* 0x0000000622109980 */ /* 0x000ea8000c101d00 */
[----:B--2---:R2:W-:Y:S01]  /*38a0*/  @!P1 ST.E.128 desc[UR6][R36.64], R16 ;  /* 0x0000001024009985 */ /* 0x0045e2000c101d06 */
[----:B------:R-:W-:Y:S01]  /*38b0*/  ISETP.NE.AND P1, PT, R2, RZ, PT ;  /* 0x000000ff0200720c */ /* 0x000fe20003f25270 */
[----:B------:R-:W-:Y:S04]  /*38c0*/  @!P5 IMAD.WIDE.U32 R2, R172, 0x120, R32 ;  /* 0x00000120ac02d825 */ /* 0x000fe800078e0020 */
[----:B-1----:R-:W-:Y:S01]  /*38d0*/  @!P5 IMAD.WIDE.U32 R20, R226, 0x120, R30 ;  /* 0x00000120e214d825 */ /* 0x002fe200078e001e */
[----:B------:R-:W-:Y:S03]  /*38e0*/  @!P5 IADD3 R3, PT, PT, R3, R0, RZ ;  /* 0x000000000303d210 */ /* 0x000fe60007ffe0ff */
[----:B------:R-:W-:Y:S02]  /*38f0*/  @!P4 IMAD R0, R173, 0x140, RZ ;  /* 0x00000140ad00c824 */ /* 0x000fe400078e02ff */
[----:B------:R1:W3:Y:S01]  /*3900*/  @!P5 LD.E.128 R4, desc[UR6][R2.64] ;  /* 0x000000060204d980 */ /* 0x0002e2000c101d00 */
[----:B--2---:R-:W-:Y:S04]  /*3910*/  @!P4 IMAD.WIDE.U32 R16, R172, 0x140, R32 ;  /* 0x00000140ac10c825 */ /* 0x004fe800078e0020 */
[----:B-1----:R-:W-:Y:S02]  /*3920*/  @!P5 IMAD R2, R227, 0x120, RZ ;  /* 0x00000120e302d824 */ /* 0x002fe400078e02ff */
[----:B------:R-:W-:Y:S02]  /*3930*/  @!P4 IMAD.IADD R17, R17, 0x1, R0 ;  /* 0x000000011111c824 */ /* 0x000fe400078e0200 */
[----:B------:R-:W-:Y:S02]  /*3940*/  @!P5 IMAD.IADD R21, R21, 0x1, R2 ;  /* 0x000000011515d824 */ /* 0x000fe400078e0202 */
[----:B------:R-:W-:Y:S04]  /*3950*/  @!P4 IMAD.WIDE.U32 R22, R226, 0x140, R30 ;  /* 0x00000140e216c825 */ /* 0x000fe800078e001e */
[----:B------:R-:W-:Y:S02]  /*3960*/  @!P4 IMAD R2, R227, 0x140, RZ ;  /* 0x00000140e302c824 */ /* 0x000fe400078e02ff */
[----:B------:R-:W-:Y:S02]  /*3970*/  @!P3 IMAD R0, R173, 0x160, RZ ;  /* 0x00000160ad00b824 */ /* 0x000fe400078e02ff */
[----:B------:R-:W-:Y:S02]  /*3980*/  @!P4 IMAD.IADD R23, R23, 0x1, R2 ;  /* 0x000000011717c824 */ /* 0x000fe400078e0202 */
[----:B------:R-:W-:Y:S01]  /*3990*/  @!P3 IMAD R2, R227, 0x160, RZ ;  /* 0x00000160e302b824 */ /* 0x000fe200078e02ff */
[----:B---3--:R1:W-:Y:S04]  /*39a0*/  @!P5 ST.E.128 desc[UR6][R20.64], R4 ;  /* 0x000000041400d985 */ /* 0x0083e8000c101d06 */
[----:B------:R-:W2:Y:S01]  /*39b0*/  @!P4 LD.E.128 R16, desc[UR6][R16.64] ;  /* 0x000000061010c980 */ /* 0x000ea2000c101d00 */
[----:B-1----:R-:W-:Y:S05]  /*39c0*/  @!P3 IMAD.WIDE.U32 R20, R172, 0x160, R32 ;  /* 0x00000160ac14b825 */ /* 0x002fea00078e0020 */
[----:B------:R-:W-:Y:S01]  /*39d0*/  @!P3 IADD3 R21, PT, PT, R21, R0, RZ ;  /* 0x000000001515b210 */ /* 0x000fe20007ffe0ff */
[----:B------:R-:W-:Y:S01]  /*39e0*/  @!P2 IMAD R0, R173, 0x180, RZ ;  /* 0x00000180ad00a824 */ /* 0x000fe200078e02ff */
[----:B--2---:R1:W-:Y:S04]  /*39f0*/  @!P4 ST.E.128 desc[UR6][R22.64], R16 ;  /* 0x000000101600c985 */ /* 0x0043e8000c101d06 */
        /* <DEDUP_REMOVED lines=11> */
[----:B------:R-:W-:Y:S01]  /*3ab0*/  @!P2 IMAD.IADD R23, R23, 0x1, R2 ;  /* 0x000000011717a824 */ /* 0x000fe200078e0202 */
[----:B------:R-:W-:Y:S01]  /*3ac0*/  @!P1 IADD3 R21, PT, PT, R21, R0, RZ ;  /* 0x0000000015159210 */ /* 0x000fe20007ffe0ff */
[----:B------:R-:W-:Y:S04]  /*3ad0*/  @!P1 IMAD.WIDE.U32 R2, R226, 0x1a0, R30 ;  /* 0x000001a0e2029825 */ /* 0x000fe800078e001e */
[----:B------:R-:W-:Y:S04]  /*3ae0*/  @!P1 IMAD R0, R227, 0x1a0, RZ ;  /* 0x000001a0e3009824 */ /* 0x000fe800078e02ff */
[----:B------:R-:W-:Y:S01]  /*3af0*/  @!P1 IMAD.IADD R3, R3, 0x1, R0 ;  /* 0x0000000103039824 */ /* 0x000fe200078e0200 */
[----:B---3--:R1:W-:Y:S04]  /*3b00*/  @!P2 ST.E.128 desc[UR6][R22.64], R16 ;  /* 0x000000101600a985 */ /* 0x0083e8000c101d06 */
[----:B------:R-:W2:Y:S04]  /*3b10*/  @!P1 LD.E.128 R4, desc[UR6][R20.64] ;  /* 0x0000000614049980 */ /* 0x000ea8000c101d00 */
[----:B--2---:R1:W-:Y:S01]  /*3b20*/  @!P1 ST.E.128 desc[UR6][R2.64], R4 ;  /* 0x0000000402009985 */ /* 0x0043e2000c101d06 */
[----:B------:R-:W-:Y:S05]  /*3b30*/  @P0 BRA `(.L_x_4649) ;  /* 0x0000009800400947 */ /* 0x000fea0003800000 */
[----:B-1----:R-:W-:Y:S02]  /*3b40*/  IMAD R3, R173, 0x1c0, RZ ;  /* 0x000001c0ad037824 */ /* 0x002fe400078e02ff */
[----:B------:R-:W-:Y:S04]  /*3b50*/  IMAD.WIDE.U32 R32, R172, 0x1c0, R32 ;  /* 0x000001c0ac207825 */ /* 0x000fe800078e0020 */
[----:B------:R-:W-:Y:S01]  /*3b60*/  IMAD.WIDE.U32 R30, R226, 0x1c0, R30 ;  /* 0x000001c0e21e7825 */ /* 0x000fe200078e001e */
[----:B------:R-:W-:Y:S03]  /*3b70*/  IADD3 R33, PT, PT, R33, R3, RZ ;  /* 0x0000000321217210 */ /* 0x000fe60007ffe0ff */
[----:B------:R-:W-:Y:S02]  /*3b80*/  IMAD R3, R227, 0x1c0, RZ ;  /* 0x000001c0e3037824 */ /* 0x000fe400078e02ff */
[----:B------:R-:W2:Y:S03]  /*3b90*/  LD.E.128 R4, desc[UR6][R32.64] ;  /* 0x0000000620047980 */ /* 0x000ea6000c101d00 */
[----:B------:R-:W-:Y:S05]  /*3ba0*/  IADD3 R31, PT, PT, R31, R3, RZ ;  /* 0x000000031f1f7210 */ /* 0x000fea0007ffe0ff */
[----:B--2---:R1:W-:Y:S01]  /*3bb0*/  ST.E.128 desc[UR6][R30.64], R4 ;  /* 0x000000041e007985 */ /* 0x0043e2000c101d06 */
[----:B------:R-:W-:Y:S05]  /*3bc0*/  BRA `(.L_x_4649) ;  /* 0x00000098001c7947 */ /* 0x000fea0003800000 */
.L_x_4648:
[----:B------:R-:W2:Y:S02]  /*3bd0*/  LD.E.U8 R0, desc[UR6][R164.64+0x1b3] ;  /* 0x0001b306a4007980 */ /* 0x000ea4000c101100 */
[----:B--2---:R-:W-:Y:S11]  /*3be0*/  ISETP.NE.AND P0, PT, R0, RZ, PT ;  /* 0x000000ff0000720c */ /* 0x004ff60003f05270 */
[----:B------:R-:W-:Y:S02]  /*3bf0*/  @!UPT UIADD3 URZ, UPT, UPT, URZ, URZ, URZ ;  /* 0x000000fffffff290 */ /* 0x000fe4000fffe0ff */
[----:B------:R-:W-:Y:S05]  /*3c00*/  @!P0 BRA `(.L_x_4650) ;  /* 0x0000003800888947 */ /* 0x000fea0003800000 */
[----:B------:R-:W-:Y:S01]  /*3c10*/  LEA R38, P0, R68, R106, 0x1 ;  /* 0x0000006a44267211 */ /* 0x000fe200078008ff */
[----:B------:R-:W2:Y:S01]  /*3c20*/  LD.E R3, desc[UR6][R164.64+0xc0] ;  /* 0x0000c006a4037980 */ /* 0x000ea2000c101900 */
[C---:B------:R-:W-:Y:S01]  /*3c30*/  LEA R40, P1, R111.reuse, R10, 0x1 ;  /* 0x0000000a6f287211 */ /* 0x040fe200078208ff */
        /* <DEDUP_REMOVED lines=8> */
[-C--:B------:R-:W-:Y:S02]  /*3cc0*/  ISETP.GE.OR P0, PT, R168, R121.reuse, P4 ;  /* 0x00000079a800720c */ /* 0x080fe40002706670 */
[----:B------:R-:W-:Y:S01]  /*3cd0*/  ISETP.GE.OR P5, PT, R158, R121, P4 ;  /* 0x000000799e00720c */ /* 0x000fe200027a6670 */
        /* <DEDUP_REMOVED lines=8> */
[----:B------:R-:W-:Y:S02]  /*3d60*/  ISETP.GE.AND P0, PT, R12, R17, PT ;  /* 0x000000110c00720c */ /* 0x000fe40003f06270 */
[----:B------:R-:W-:Y:S05]  /*3d70*/  MOV R8, R10 ;  /* 0x0000000a00087202 */ /* 0x000fea0000000f00 */
[----:B------:R-:W2:Y:S08]  /*3d80*/  LD.E.128 R20, desc[UR6][R8.64] ;  /* 0x0000000608147980 */ /* 0x000eb0000c101d00 */
[----:B------:R-:W3:Y:S06]  /*3d90*/  @!P0 LD.E.64 R32, desc[UR6][R50.64] ;  /* 0x0000000632208980 */ /* 0x000eec000c101b00 */
[----:B------:R-:W4:Y:S01]  /*3da0*/  @!P0 LD.E.64 R18, desc[UR6][R14.64] ;  /* 0x000000060e128980 */ /* 0x000f22000c101b00 */
[C---:B--2---:R-:W-:Y:S01]  /*3db0*/  @!P0 LOP3.LUT R25, R20.reuse, 0xffff0000, RZ, 0xc0, !PT ;  /* 0xffff000014198812 */ /* 0x044fe200078ec0ff */
[----:B------:R-:W-:Y:S01]  /*3dc0*/  @!P0 IMAD.U32 R29, R20, 0x10000, RZ ;  /* 0x00010000141d8824 */ /* 0x000fe200078e00ff */
[C---:B------:R-:W-:Y:S01]  /*3dd0*/  @!P0 LOP3.LUT R24, R22.reuse, 0xffff0000, RZ, 0xc0, !PT ;  /* 0xffff000016188812 */ /* 0x040fe200078ec0ff */
[----:B------:R-:W-:Y:S01]  /*3de0*/  @!P0 IMAD.U32 R28, R22, 0x10000, RZ ;  /* 0x00010000161c8824 */ /* 0x000fe200078e00ff */
[----:B------:R-:W-:Y:S02]  /*3df0*/  @!P0 SHF.L.U32 R30, R23, 0x10, RZ ;  /* 0x00000010171e8819 */ /* 0x000fe400000006ff */
[C---:B---3--:R-:W-:Y:S01]  /*3e00*/  @!P0 LOP3.LUT R31, R32.reuse, 0xffff0000, RZ, 0xc0, !PT ;  /* 0xffff0000201f8812 */ /* 0x048fe200078ec0ff */
[----:B------:R-:W-:Y:S01]  /*3e10*/  @!P0 IMAD.U32 R27, R32, 0x10000, RZ ;  /* 0x00010000201b8824 */ /* 0x000fe200078e00ff */
[C---:B------:R-:W-:Y:S02]  /*3e20*/  @!P0 SHF.L.U32 R26, R33.reuse, 0x10, RZ ;  /* 0x00000010211a8819 */ /* 0x040fe400000006ff */
[----:B------:R-:W-:Y:S01]  /*3e30*/  @!P0 LOP3.LUT R33, R33, 0xffff0000, RZ, 0xc0, !PT ;  /* 0xffff000021218812 */ /* 0x000fe200078ec0ff */
[----:B------:R-:W-:Y:S01]  /*3e40*/  @!P0 FMUL.FTZ R35, R25, R27 ;  /* 0x0000001b19238220 */ /* 0x000fe20000410000 */
[C---:B----4-:R-:W-:Y:S01]  /*3e50*/  @!P0 SHF.L.U32 R5, R19.reuse, 0x10, RZ ;  /* 0x0000001013058819 */ /* 0x050fe200000006ff */
[C---:B------:R-:W-:Y:S01]  /*3e60*/  @!P0 IMAD.U32 R16, R18.reuse, 0x10000, RZ ;  /* 0x0001000012108824 */ /* 0x040fe200078e00ff */
        /* <DEDUP_REMOVED lines=9> */
[CC--:B------:R-:W-:Y:S01]  /*3f00*/  @!P0 FMUL.FTZ R2, R25.reuse, R18.reuse ;  /* 0x0000001219028220 */ /* 0x0c0fe20000410000 */
[----:B------:R-:W-:Y:S01]  /*3f10*/  @!P0 FMUL.FTZ R43, R25, R31 ;  /* 0x0000001f192b8220 */ /* 0x000fe20000410000 */
[----:B------:R-:W-:Y:S01]  /*3f20*/  @!P0 FMUL.FTZ R3, R24, R5 ;  /* 0x0000000518038220 */ /* 0x000fe20000410000 */
[----:B------:R-:W-:Y:S01]  /*3f30*/  @!P0 F2FP.BF16.F32.PACK_AB R35, R0, R35 ;  /* 0x000000230023823e */ /* 0x000fe200000010ff */
[C---:B------:R-:W-:Y:S01]  /*3f40*/  @!P0 FMUL.FTZ R45, R16.reuse, R33 ;  /* 0x00000021102d8220 */ /* 0x040fe20000410000 */
[----:B------:R-:W-:Y:S01]  /*3f50*/  @!P0 FMUL.FTZ R4, R16, R19 ;  /* 0x0000001310048220 */ /* 0x000fe20000410000 */
[----:B------:R-:W-:Y:S01]  /*3f60*/  @!P0 FFMA.FTZ R2, R31, R27, R2 ;  /* 0x0000001b1f028223 */ /* 0x000fe20000010002 */
[----:B------:R-:W-:Y:S01]  /*3f70*/  @!P0 MOV R20, R35 ;  /* 0x0000002300148202 */ /* 0x000fe20000000f00 */
[----:B------:R-:W-:Y:S01]  /*3f80*/  @!P0 FFMA.FTZ R43, R27, R18, -R43 ;  /* 0x000000121b2b8223 */ /* 0x000fe2000001082b */
        /* <DEDUP_REMOVED lines=11> */
.L_x_4652:
[----:B------:R-:W-:Y:S05]  /*4040*/  BSYNC.RECONVERGENT B0 ;  /* 0x0000000000007941 */ /* 0x000fea0003800200 */
.L_x_4651:
[-C--:B------:R-:W-:Y:S01]  /*4050*/  ISETP.LT.OR P0, PT, R77, R123.reuse, P1 ;  /* 0x0000007b4d00720c */ /* 0x080fe20000f01670 */
[----:B------:R-:W-:Y:S01]  /*4060*/  BSSY.RECONVERGENT B0, `(.L_x_4653) ;  /* 0x0000033000007945 */ /* 0x000fe20003800200 */
[----:B------:R-:W-:Y:S02]  /*4070*/  ISETP.LT.OR P1, PT, R76, R123, P2 ;  /* 0x0000007b4c00720c */ /* 0x000fe40001721670 */
        /* <DEDUP_REMOVED lines=18> */
[----:B----4-:R-:W-:Y:S01]  /*41a0*/  @!P0 SHF.L.U32 R8, R18, 0x10, RZ ;  /* 0x0000001012088819 */ /* 0x010fe200000006ff */
[----:B------:R-:W-:Y:S01]  /*41b0*/  @!P0 FMUL.FTZ R30, R16, R24 ;  /* 0x00000018101e8220 */ /* 0x000fe20000410000 */
[----:B------:R-:W-:Y:S02]  /*41c0*/  @!P0 LOP3.LUT R18, R18, 0xffff0000, RZ, 0xc0, !PT ;  /* 0xffff000012128812 */ /* 0x000fe400078ec0ff */
[----:B------:R-:W-:Y:S01]  /*41d0*/  @!P0 SHF.L.U32 R5, R19, 0x10, RZ ;  /* 0x0000001013058819 */ /* 0x000fe200000006ff */
[-C--:B------:R-:W-:Y:S01]  /*41e0*/  @!P0 FMUL.FTZ R0, R25, R8.reuse ;  /* 0x0000000819008220 */ /* 0x080fe20000410000 */
[----:B------:R-:W-:Y:S01]  /*41f0*/  @!P0 LOP3.LUT R25, R21, 0xffff0000, RZ, 0xc0, !PT ;  /* 0xffff000015198812 */ /* 0x000fe200078ec0ff */
[----:B------:R-:W-:Y:S01]  /*4200*/  @!P0 FFMA.FTZ R35, R29, R8, -R35 ;  /* 0x000000081d238223 */ /* 0x000fe20000010823 */
[----:B------:R-:W-:Y:S01]  /*4210*/  @!P0 LOP3.LUT R19, R19, 0xffff0000, RZ, 0xc0, !PT ;  /* 0xffff000013138812 */ /* 0x000fe200078ec0ff */
[----:B------:R-:W-:Y:S01]  /*4220*/  @!P0 FFMA.FTZ R0, R27, R29, R0 ;  /* 0x0000001d1b008223 */ /* 0x000fe20000010000 */
[----:B------:R-:W-:Y:S01]  /*4230*/  @!P0 LOP3.LUT R8, R23, 0xffff0000, RZ, 0xc0, !PT ;  /* 0xffff000017088812 */ /* 0x000fe200078ec0ff */
[----:B------:R-:W-:Y:S01]  /*4240*/  @!P0 FFMA.FTZ R30, R26, R5, -R30 ;  /* 0x000000051a1e8223 */ /* 0x000fe2000001081e */
[----:B------:R-:W-:Y:S01]  /*4250*/  @!P0 SHF.L.U32 R27, R21, 0x10, RZ ;  /* 0x00000010151b8819 */ /* 0x000fe200000006ff */
[CC--:B------:R-:W-:Y:S01]  /*4260*/  @!P0 FMUL.FTZ R2, R25.reuse, R18.reuse ;  /* 0x0000001219028220 */ /* 0x0c0fe20000410000 */
[----:B------:R-:W-:Y:S01]  /*4270*/  @!P0 F2FP.BF16.F32.PACK_AB R35, R0, R35 ;  /* 0x000000230023823e */ /* 0x000fe200000010ff */
[----:B------:R-:W-:Y:S01]  /*4280*/  @!P0 FMUL.FTZ R43, R25, R31 ;  /* 0x0000001f192b8220 */ /* 0x000fe20000410000 */
[----:B------:R-:W-:Y:S01]  /*4290*/  @!P0 FMUL.FTZ R3, R16, R5 ;  /* 0x0000000510038220 */ /* 0x000fe20000410000 */
[C---:B------:R-:W-:Y:S01]  /*42a0*/  @!P0 FMUL.FTZ R45, R8.reuse, R33 ;  /* 0x00000021082d8220 */ /* 0x040fe20000410000 */
[----:B------:R-:W-:Y:S01]  /*42b0*/  @!P0 MOV R20, R35 ;  /* 0x0000002300148202 */ /* 0x000fe20000000f00 */
[----:B------:R-:W-:Y:S01]  /*42c0*/  @!P0 FMUL.FTZ R4, R8, R19 ;  /* 0x0000001308048220 */ /* 0x000fe20000410000 */
[----:B------:R-:W-:Y:S01]  /*42d0*/  @!P0 FFMA.FTZ R2, R31, R27, R2 ;  /* 0x0000001b1f028223 */ /* 0x000fe20000010002 */
[----:B------:R-:W-:Y:S01]  /*42e0*/  @!P0 FFMA.FTZ R43, R27, R18, -R43 ;  /* 0x000000121b2b8223 */ /* 0x000fe2000001082b */
        /* <DEDUP_REMOVED lines=10> */
.L_x_4654:
[----:B------:R-:W-:Y:S05]  /*4390*/  BSYNC.RECONVERGENT B0 ;  /* 0x0000000000007941 */ /* 0x000fea0003800200 */
.L_x_4653:
[----:B------:R-:W-:Y:S04]  /*43a0*/  BSSY.RECONVERGENT B0, `(.L_x_4655) ;  /* 0x0000035000007945 */ /* 0x000fe80003800200 */
[----:B------:R-:W-:Y:S05]  /*43b0*/  @P1 BRA `(.L_x_4656) ;  /* 0x0000000000cc1947 */ /* 0x000fea0003800000 */
[----:B------:R-:W-:Y:S02]  /*43c0*/  ISETP.GE.AND P0, PT, R12, R17, PT ;  /* 0x000000110c00720c */ /* 0x000fe40003f06270 */
[----:B------:R-:W-:Y:S04]  /*43d0*/  IADD3 R44, P1, PT, R40, R91, RZ ;  /* 0x0000005b282c7210 */ /* 0x000fe80007f3e0ff */
[----:B------:R-:W-:Y:S02]  /*43e0*/  IADD3.X R45, PT, PT, R41, R89, RZ, P1, !PT ;  /* 0x00000059292d7210 */ /* 0x000fe40000ffe4ff */
[C---:B------:R-:W-:Y:S03]  /*43f0*/  LEA R52, P1, R226.reuse, R38, 0x5 ;  /* 0x00000026e2347211 */ /* 0x040fe600078228ff */
[----:B-12---:R-:W2:Y:S01]  /*4400*/  LD.E.128 R20, desc[UR6][R44.64] ;  /* 0x000000062c147980 */ /* 0x006ea2000c101d00 */
[----:B------:R-:W-:Y:S01]  /*4410*/  LEA.HI.X R53, R226, R39, R227, 0x5, P1 ;  /* 0x00000027e2357211 */ /* 0x000fe200008f2ce3 */
[C---:B------:R-:W-:Y:S04]  /*4420*/  @!P0 IMAD.WIDE R34, R11.reuse, 0x20, R36 ;  /* 0x000000200b228825 */ /* 0x040fe800078e0224 */
[----:B------:R-:W-:Y:S02]  /*4430*/  @!P0 IMAD.WIDE R26, R11, 0x20, R6 ;  /* 0x000000200b1a8825 */ /* 0x000fe400078e0206 */
        /* <DEDUP_REMOVED lines=43> */
.L_x_4656:
[----:B------:R-:W-:Y:S05]  /*46f0*/  BSYNC.RECONVERGENT B0 ;  /* 0x0000000000007941 */ /* 0x000fea0003800200 */
.L_x_4655:
[----:B------:R-:W-:Y:S01]  /*4700*/  ISETP.GE.OR P0, PT, R154, R121, P4 ;  /* 0x000000799a00720c */ /* 0x000fe20002706670 */
[----:B------:R-:W-:Y:S03]  /*4710*/  BSSY.RECONVERGENT B0, `(.L_x_4657) ;  /* 0x0000036000007945 */ /* 0x000fe60003800200 */
[----:B------:R-:W-:Y:S01]  /*4720*/  P2R R32, PR, RZ, 0x1 ;  /* 0x00000001ff207803 */ /* 0x000fe20000000000 */
[----:B------:R-:W-:Y:S08]  /*4730*/  @P2 BRA `(.L_x_4658) ;  /* 0x0000000000cc2947 */ /* 0x000ff00003800000 */
[----:B------:R-:W-:Y:S02]  /*4740*/  ISETP.GE.AND P0, PT, R12, R17, PT ;  /* 0x000000110c00720c */ /* 0x000fe40003f06270 */
[----:B------:R-:W-:Y:S04]  /*4750*/  IADD3 R44, P1, PT, R40, R95, RZ ;  /* 0x0000005f282c7210 */ /* 0x000fe80007f3e0ff */
[----:B------:R-:W-:Y:S02]  /*4760*/  IADD3.X R45, PT, PT, R41, R93, RZ, P1, !PT ;  /* 0x0000005d292d7210 */ /* 0x000fe40000ffe4ff */
[C---:B---3--:R-:W-:Y:S03]  /*4770*/  LEA R52, P1, R226.reuse, R38, 0x6 ;  /* 0x00000026e2347211 */ /* 0x048fe600078230ff */
        /* <DEDUP_REMOVED lines=47> */
.L_x_4658:
[----:B------:R-:W-:Y:S05]  /*4a70*/  BSYNC.RECONVERGENT B0 ;  /* 0x0000000000007941 */ /* 0x000fea0003800200 */
.L_x_4657:
[----:B------:R-:W-:Y:S01]  /*4a80*/  ISETP.NE.AND P0, PT, R42, RZ, PT ;  /* 0x000000ff2a00720c */ /* 0x000fe20003f05270 */
[----:B------:R-:W-:Y:S01]  /*4a90*/  BSSY.RECONVERGENT B0, `(.L_x_4659) ;  /* 0x0000039000007945 */ /* 0x000fe20003800200 */
[----:B------:R-:W-:Y:S02]  /*4aa0*/  ISETP.GE.OR P5, PT, R152, R121, P4 ;  /* 0x000000799800720c */ /* 0x000fe400027a6670 */
[-C--:B------:R-:W-:Y:S02]  /*4ab0*/  ISETP.LT.OR P0, PT, R158, R123.reuse, P0 ;  /* 0x0000007b9e00720c */ /* 0x080fe40000701670 */
[----:B------:R-:W-:Y:S11]  /*4ac0*/  ISETP.LT.OR P2, PT, R156, R123, P6 ;  /* 0x0000007b9c00720c */ /* 0x000ff60003741670 */
[----:B------:R-:W-:Y:S05]  /*4ad0*/  @P0 BRA `(.L_x_4660) ;  /* 0x0000000000d00947 */ /* 0x000fea0003800000 */
[----:B------:R-:W-:Y:S01]  /*4ae0*/  ISETP.GE.AND P0, PT, R12, R17, PT ;  /* 0x000000110c00720c */ /* 0x000fe20003f06270 */
[----:B---34-:R-:W-:Y:S01]  /*4af0*/  IMAD.WIDE.U32 R52, R226, 0x60, R38 ;  /* 0x00000060e2347825 */ /* 0x018fe200078e0026 */
[----:B------:R-:W-:Y:S04]  /*4b00*/  IADD3 R44, P1, PT, R40, R182, RZ ;  /* 0x000000b6282c7210 */ /* 0x000fe80007f3e0ff */
[----:B------:R-:W-:Y:S05]  /*4b10*/  IADD3.X R45, PT, PT, R41, R81, RZ, P1, !PT ;  /* 0x00000051292d7210 */ /* 0x000fea0000ffe4ff */
[----:B-12---:R1:W2:Y:S02]  /*4b20*/  LD.E.128 R20, desc[UR6][R44.64] ;  /* 0x000000062c147980 */ /* 0x0062a4000c101d00 */
[C---:B------:R-:W-:Y:S04]  /*4b30*/  @!P0 IMAD.WIDE R34, R11.reuse, 0x60, R36 ;  /* 0x000000600b228825 */ /* 0x040fe800078e0224 */
[----:B------:R-:W-:Y:S02]  /*4b40*/  @!P0 IMAD.WIDE R26, R11, 0x60, R6 ;  /* 0x000000600b1a8825 */ /* 0x000fe400078e0206 */
[----:B------:R-:W3:Y:S06]  /*4b50*/  @!P0 LD.E.64 R34, desc[UR6][R34.64] ;  /* 0x0000000622228980 */ /* 0x000eec000c101b00 */
[----:B------:R-:W4:Y:S01]  /*4b60*/  @!P0 LD.E.64 R18, desc[UR6][R26.64] ;  /* 0x000000061a128980 */ /* 0x000f22000c101b00 */
[----:B-1----:R-:W-:Y:S05]  /*4b70*/  IMAD R44, R227, 0x60, RZ ;  /* 0x00000060e32c7824 */ /* 0x002fea00078e02ff */
[----:B------:R-:W-:Y:S02]  /*4b80*/  IADD3 R53, PT, PT, R44, R53, RZ ;  /* 0x000000352c357210 */ /* 0x000fe40007ffe0ff */
[C---:B--2---:R-:W-:Y:S01]  /*4b90*/  @!P0 LOP3.LUT R25, R20.reuse, 0xffff0000, RZ, 0xc0, !PT ;  /* 0xffff000014198812 */ /* 0x044fe200078ec0ff */
[----:B------:R-:W-:Y:S01]  /*4ba0*/  @!P0 IMAD.U32 R31, R20, 0x10000, RZ ;  /* 0x00010000141f8824 */ /* 0x000fe200078e00ff */
[C---:B------:R-:W-:Y:S01]  /*4bb0*/  @!P0 LOP3.LUT R16, R22.reuse, 0xffff0000, RZ, 0xc0, !PT ;  /* 0xffff000016108812 */ /* 0x040fe200078ec0ff */
[----:B------:R-:W-:Y:S01]  /*4bc0*/  @!P0 IMAD.U32 R30, R23, 0x10000, RZ ;  /* 0x00010000171e8824 */ /* 0x000fe200078e00ff */
[----:B------:R-:W-:Y:S02]  /*4bd0*/  @!P0 SHF.L.U32 R28, R22, 0x10, RZ ;  /* 0x00000010161c8819 */ /* 0x000fe400000006ff */
[C---:B---3--:R-:W-:Y:S02]  /*4be0*/  @!P0 SHF.L.U32 R29, R34.reuse, 0x10, RZ ;  /* 0x00000010221d8819 */ /* 0x048fe400000006ff */
[----:B------:R-:W-:Y:S02]  /*4bf0*/  @!P0 LOP3.LUT R33, R34, 0xffff0000, RZ, 0xc0, !PT ;  /* 0xffff000022218812 */ /* 0x000fe400078ec0ff */
[----:B------:R-:W-:Y:S01]  /*4c00*/  @!P0 SHF.L.U32 R24, R35, 0x10, RZ ;  /* 0x0000001023188819 */ /* 0x000fe200000006ff */
[----:B------:R-:W-:Y:S01]  /*4c10*/  @!P0 FMUL.FTZ R43, R25, R29 ;  /* 0x0000001d192b8220 */ /* 0x000fe20000410000 */
[C---:B----4-:R-:W-:Y:S01]  /*4c20*/  @!P0 SHF.L.U32 R8, R18.reuse, 0x10, RZ ;  /* 0x0000001012088819 */ /* 0x050fe200000006ff */
[C---:B------:R-:W-:Y:S01]  /*4c30*/  @!P0 IMAD.U32 R5, R19.reuse, 0x10000, RZ ;  /* 0x0001000013058824 */ /* 0x040fe200078e00ff */
[----:B------:R-:W-:Y:S01]  /*4c40*/  @!P0 LOP3.LUT R18, R18, 0xffff0000, RZ, 0xc0, !PT ;  /* 0xffff000012128812 */ /* 0x000fe200078ec0ff */
[----:B------:R-:W-:Y:S01]  /*4c50*/  @!P0 FMUL.FTZ R42, R16, R24 ;  /* 0x00000018102a8220 */ /* 0x000fe20000410000 */
[----:B------:R-:W-:Y:S01]  /*4c60*/  @!P0 LOP3.LUT R19, R19, 0xffff0000, RZ, 0xc0, !PT ;  /* 0xffff000013138812 */ /* 0x000fe200078ec0ff */
        /* <DEDUP_REMOVED lines=27> */
.L_x_4660:
[----:B------:R-:W-:Y:S05]  /*4e20*/  BSYNC.RECONVERGENT B0 ;  /* 0x0000000000007941 */ /* 0x000fea0003800200 */
.L_x_4659:
[----:B------:R-:W-:Y:S01]  /*4e30*/  ISETP.GE.OR P6, PT, R150, R121, P4 ;  /* 0x000000799600720c */ /* 0x000fe200027c6670 */
[----:B------:R-:W-:Y:S04]  /*4e40*/  BSSY.RECONVERGENT B0, `(.L_x_4661) ;  /* 0x0000035000007945 */ /* 0x000fe80003800200 */
[----:B------:R-:W-:Y:S08]  /*4e50*/  @P2 BRA `(.L_x_4662) ;  /* 0x0000000000cc2947 */ /* 0x000ff00003800000 */
[----:B------:R-:W-:Y:S02]  /*4e60*/  ISETP.GE.AND P0, PT, R12, R17, PT ;  /* 0x000000110c00720c */ /* 0x000fe40003f06270 */
[----:B------:R-:W-:Y:S04]  /*4e70*/  IADD3 R44, P1, PT, R40, R99, RZ ;  /* 0x00000063282c7210 */ /* 0x000fe80007f3e0ff */
[----:B------:R-:W-:Y:S02]  /*4e80*/  IADD3.X R45, PT, PT, R41, R97, RZ, P1, !PT ;  /* 0x00000061292d7210 */ /* 0x000fe40000ffe4ff */
[C---:B-1-34-:R-:W-:Y:S03]  /*4e90*/  LEA R52, P1, R226.reuse, R38, 0x7 ;  /* 0x00000026e2347211 */ /* 0x05afe600078238ff */
[----:B--2---:R-:W2:Y:S01]  /*4ea0*/  LD.E.128 R20, desc[UR6][R44.64] ;  /* 0x000000062c147980 */ /* 0x004ea2000c101d00 */
        /* <DEDUP_REMOVED lines=46> */
.L_x_4662:
[----:B------:R-:W-:Y:S05]  /*5190*/  BSYNC.RECONVERGENT B0 ;  /* 0x0000000000007941 */ /* 0x000fea0003800200 */
.L_x_4661:
[----:B------:R-:W-:Y:S01]  /*51a0*/  ISETP.NE.AND P0, PT, R32, RZ, PT ;  /* 0x000000ff2000720c */ /* 0x000fe20003f05270 */
[----:B------:R-:W-:Y:S01]  /*51b0*/  BSSY.RECONVERGENT B0, `(.L_x_4663) ;  /* 0x0000039000007945 */ /* 0x000fe20003800200 */
[----:B------:R-:W-:Y:S02]  /*51c0*/  ISETP.GE.OR P3, PT, R148, R121, P4 ;  /* 0x000000799400720c */ /* 0x000fe40002766670 */
[-C--:B------:R-:W-:Y:S02]  /*51d0*/  ISETP.LT.OR P0, PT, R154, R123.reuse, P0 ;  /* 0x0000007b9a00720c */ /* 0x080fe40000701670 */
[----:B------:R-:W-:Y:S11]  /*51e0*/  ISETP.LT.OR P2, PT, R152, R123, P5 ;  /* 0x0000007b9800720c */ /* 0x000ff60002f41670 */
[----:B------:R-:W-:Y:S05]  /*51f0*/  @P0 BRA `(.L_x_4664) ;  /* 0x0000000000d00947 */ /* 0x000fea0003800000 */
[----:B------:R-:W-:Y:S01]  /*5200*/  ISETP.GE.AND P0, PT, R12, R17, PT ;  /* 0x000000110c00720c */ /* 0x000fe20003f06270 */
[----:B-1-34-:R-:W-:Y:S01]  /*5210*/  IMAD.WIDE.U32 R52, R226, 0xa0, R38 ;  /* 0x000000a0e2347825 */ /* 0x01afe200078e0026 */
[----:B------:R-:W-:Y:S03]  /*5220*/  IADD3 R44, P1, PT, R40, R180, RZ ;  /* 0x000000b4282c7210 */ /* 0x000fe60007f3e0ff */
[----:B------:R-:W-:Y:S01]  /*5230*/  IMAD R42, R227, 0xa0, RZ ;  /* 0x000000a0e32a7824 */ /* 0x000fe200078e02ff */
[----:B------:R-:W-:Y:S04]  /*5240*/  IADD3.X R45, PT, PT, R41, R83, RZ, P1, !PT ;  /* 0x00000053292d7210 */ /* 0x000fe80000ffe4ff */
[----:B------:R-:W-:Y:S01]  /*5250*/  IADD3 R53, PT, PT, R42, R53, RZ ;  /* 0x000000352a357210 */ /* 0x000fe20007ffe0ff */
[----:B--2---:R-:W2:Y:S02]  /*5260*/  LD.E.128 R20, desc[UR6][R44.64] ;  /* 0x000000062c147980 */ /* 0x004ea4000c101d00 */
        /* <DEDUP_REMOVED lines=45> */
.L_x_4664:
[----:B------:R-:W-:Y:S05]  /*5540*/  BSYNC.RECONVERGENT B0 ;  /* 0x0000000000007941 */ /* 0x000fea0003800200 */
.L_x_4663:
[----:B------:R-:W-:Y:S01]  /*5550*/  ISETP.GE.OR P0, PT, R146, R121, P4 ;  /* 0x000000799200720c */ /* 0x000fe20002706670 */
[----:B------:R-:W-:Y:S03]  /*5560*/  BSSY.RECONVERGENT B0, `(.L_x_4665) ;  /* 0x0000037000007945 */ /* 0x000fe60003800200 */
[----:B------:R-:W-:Y:S01]  /*5570*/  P2R R32, PR, RZ, 0x1 ;  /* 0x00000001ff207803 */ /* 0x000fe20000000000 */
[----:B------:R-:W-:Y:S08]  /*5580*/  @P2 BRA `(.L_x_4666) ;  /* 0x0000000000d02947 */ /* 0x000ff00003800000 */
[----:B------:R-:W-:Y:S01]  /*5590*/  ISETP.GE.AND P0, PT, R12, R17, PT ;  /* 0x000000110c00720c */ /* 0x000fe20003f06270 */
[----:B-1-34-:R-:W-:Y:S01]  /*55a0*/  IMAD.WIDE.U32 R52, R226, 0xc0, R38 ;  /* 0x000000c0e2347825 */ /* 0x01afe200078e0026 */
[----:B------:R-:W-:Y:S04]  /*55b0*/  IADD3 R44, P1, PT, R40, R178, RZ ;  /* 0x000000b2282c7210 */ /* 0x000fe80007f3e0ff */
[----:B------:R-:W-:Y:S05]  /*55c0*/  IADD3.X R45, PT, PT, R41, R85, RZ, P1, !PT ;  /* 0x00000055292d7210 */ /* 0x000fea0000ffe4ff */
[----:B--2---:R1:W2:Y:S02]  /*55d0*/  LD.E.128 R20, desc[UR6][R44.64] ;  /* 0x000000062c147980 */ /* 0x0042a4000c101d00 */
        /* <DEDUP_REMOVED lines=47> */
.L_x_4666:
[----:B------:R-:W-:Y:S05]  /*58d0*/  BSYNC.RECONVERGENT B0 ;  /* 0x0000000000007941 */ /* 0x000fea0003800200 */
.L_x_4665:
[----:B------:R-:W-:Y:S01]  /*58e0*/  ISETP.LT.OR P0, PT, R150, R123, P6 ;  /* 0x0000007b9600720c */ /* 0x000fe20003701670 */
[----:B------:R-:W-:Y:S01]  /*58f0*/  BSSY.RECONVERGENT B0, `(.L_x_4667) ;  /* 0x0000039000007945 */ /* 0x000fe20003800200 */
[----:B------:R-:W-:Y:S02]  /*5900*/  ISETP.GE.OR P1, PT, R144, R121, P4 ;  /* 0x000000799000720c */ /* 0x000fe40002726670 */
[----:B------:R-:W-:Y:S02]  /*5910*/  ISETP.LT.OR P2, PT, R148, R123, P3 ;  /* 0x0000007b9400720c */ /* 0x000fe40001f41670 */
[----:B------:R-:W-:Y:S07]  /*5920*/  P2R R42, PR, RZ, 0x2 ;  /* 0x00000002ff2a7803 */ /* 0x000fee0000000000 */
        /* <DEDUP_REMOVED lines=53> */
.L_x_4668:
[----:B------:R-:W-:Y:S05]  /*5c80*/  BSYNC.RECONVERGENT B0 ;  /* 0x0000000000007941 */ /* 0x000fea0003800200 */
.L_x_4667:
[----:B------:R-:W-:Y:S01]  /*5c90*/  ISETP.GE.OR P5, PT, R142, R121, P4 ;  /* 0x000000798e00720c */ /* 0x000fe200027a6670 */
[----:B------:R-:W-:Y:S04]  /*5ca0*/  BSSY.RECONVERGENT B0, `(.L_x_4669) ;  /* 0x0000035000007945 */ /* 0x000fe80003800200 */
[----:B------:R-:W-:Y:S08]  /*5cb0*/  @P2 BRA `(.L_x_4670) ;  /* 0x0000000000cc2947 */ /* 0x000ff00003800000 */
[----:B------:R-:W-:Y:S02]  /*5cc0*/  ISETP.GE.AND P0, PT, R12, R17, PT ;  /* 0x000000110c00720c */ /* 0x000fe40003f06270 */
[C---:B------:R-:W-:Y:S04]  /*5cd0*/  LEA R44, P1, R172.reuse, R40, 0x8 ;  /* 0x00000028ac2c7211 */ /* 0x040fe800078240ff */
[----:B------:R-:W-:Y:S02]  /*5ce0*/  LEA.HI.X R45, R172, R41, R173, 0x8, P1 ;  /* 0x00000029ac2d7211 */ /* 0x000fe400008f44ad */
        /* <DEDUP_REMOVED lines=9> */
[----:B------:R-:W-:Y:S02]  /*5d80*/  @!P0 SHF.L.U32 R31, R20, 0x10, RZ ;  /* 0x00000010141f8819 */ /* 0x000fe400000006ff */
[C---:B------:R-:W-:Y:S02]  /*5d90*/  @!P0 LOP3.LUT R16, R22.reuse, 0xffff0000, RZ, 0xc0, !PT ;  /* 0xffff000016108812 */ /* 0x040fe400078ec0ff */
[----:B------:R-:W-:Y:S02]  /*5da0*/  @!P0 SHF.L.U32 R28, R22, 0x10, RZ ;  /* 0x00000010161c8819 */ /* 0x000fe400000006ff */
[C---:B---3--:R-:W-:Y:S01]  /*5db0*/  @!P0 SHF.L.U32 R29, R34.reuse, 0x10, RZ ;  /* 0x00000010221d8819 */ /* 0x048fe200000006ff */
[C---:B------:R-:W-:Y:S01]  /*5dc0*/  @!P0 IMAD.U32 R24, R35.reuse, 0x10000, RZ ;  /* 0x0001000023188824 */ /* 0x040fe200078e00ff */
[----:B------:R-:W-:Y:S02]  /*5dd0*/  @!P0 LOP3.LUT R33, R34, 0xffff0000, RZ, 0xc0, !PT ;  /* 0xffff000022218812 */ /* 0x000fe400078ec0ff */
        /* <DEDUP_REMOVED lines=12> */
[----:B------:R-:W-:Y:S02]  /*5ea0*/  @!P0 IMAD.U32 R29, R21, 0x10000, RZ ;  /* 0x00010000151d8824 */ /* 0x000fe400078e00ff */
        /* <DEDUP_REMOVED lines=20> */
.L_x_4670:
[----:B------:R-:W-:Y:S05]  /*5ff0*/  BSYNC.RECONVERGENT B0 ;  /* 0x0000000000007941 */ /* 0x000fea0003800200 */
.L_x_4669:
[----:B------:R-:W-:Y:S01]  /*6000*/  ISETP.NE.AND P3, PT, R32, RZ, PT ;  /* 0x000000ff2000720c */ /* 0x000fe20003f65270 */
[----:B------:R-:W-:Y:S01]  /*6010*/  BSSY.RECONVERGENT B0, `(.L_x_4671) ;  /* 0x0000042000007945 */ /* 0x000fe20003800200 */
[----:B------:R-:W-:Y:S02]  /*6020*/  ISETP.GE.OR P2, PT, R140, R121, P4 ;  /* 0x000000798c00720c */ /* 0x000fe40002746670 */
[----:B------:R-:W-:Y:S02]  /*6030*/  ISETP.LT.OR P3, PT, R146, R123, P3 ;  /* 0x0000007b9200720c */ /* 0x000fe40001f61670 */
        /* <DEDUP_REMOVED lines=12> */
[----:B------:R-:W-:Y:S02]  /*6100*/  IMAD R32, R173, 0x120, RZ ;  /* 0x00000120ad207824 */ /* 0x000fe400078e02ff */
[----:B-1-34-:R-:W-:Y:S03]  /*6110*/  IMAD.WIDE.U32 R52, R226, 0x120, R38 ;  /* 0x00000120e2347825 */ /* 0x01afe600078e0026 */
[----:B------:R-:W-:Y:S03]  /*6120*/  IADD3 R43, PT, PT, R32, R43, RZ ;  /* 0x0000002b202b7210 */ /* 0x000fe60007ffe0ff */
[C---:B------:R-:W-:Y:S02]  /*6130*/  @!P0 IMAD.WIDE R34, R11.reuse, 0x120, R36 ;  /* 0x000001200b228825 */ /* 0x040fe400078e0224 */
[----:B--2---:R1:W2:Y:S02]  /*6140*/  LD.E.128 R20, desc[UR6][R42.64] ;  /* 0x000000062a147980 */ /* 0x0042a4000c101d00 */
[----:B------:R-:W-:Y:S06]  /*6150*/  @!P0 IMAD.WIDE R26, R11, 0x120, R6 ;  /* 0x000001200b1a8825 */ /* 0x000fec00078e0206 */
[----:B------:R-:W3:Y:S06]  /*6160*/  @!P0 LD.E.64 R34, desc[UR6][R34.64] ;  /* 0x0000000622228980 */ /* 0x000eec000c101b00 */
[----:B------:R-:W4:Y:S01]  /*6170*/  @!P0 LD.E.64 R18, desc[UR6][R26.64] ;  /* 0x000000061a128980 */ /* 0x000f22000c101b00 */
[----:B-1----:R-:W-:Y:S05]  /*6180*/  IMAD R42, R227, 0x120, RZ ;  /* 0x00000120e32a7824 */ /* 0x002fea00078e02ff */
[----:B------:R-:W-:Y:S02]  /*6190*/  IADD3 R53, PT, PT, R42, R53, RZ ;  /* 0x000000352a357210 */ /* 0x000fe40007ffe0ff */
[C---:B--2---:R-:W-:Y:S02]  /*61a0*/  @!P0 LOP3.LUT R25, R20.reuse, 0xffff0000, RZ, 0xc0, !PT ;  /* 0xffff000014198812 */ /* 0x044fe400078ec0ff */
[----:B------:R-:W-:Y:S02]  /*61b0*/  @!P0 SHF.L.U32 R31, R20, 0x10, RZ ;  /* 0x00000010141f8819 */ /* 0x000fe400000006ff */
[C---:B------:R-:W-:Y:S02]  /*61c0*/  @!P0 LOP3.LUT R16, R22.reuse, 0xffff0000, RZ, 0xc0, !PT ;  /* 0xffff000016108812 */ /* 0x040fe400078ec0ff */
[----:B------:R-:W-:Y:S02]  /*61d0*/  @!P0 SHF.L.U32 R28, R22, 0x10, RZ ;  /* 0x00000010161c8819 */ /* 0x000fe400000006ff */
[C---:B---3--:R-:W-:Y:S02]  /*61e0*/  @!P0 SHF.L.U32 R29, R34.reuse, 0x10, RZ ;  /* 0x00000010221d8819 */ /* 0x048fe400000006ff */
[----:B------:R-:W-:Y:S02]  /*61f0*/  @!P0 SHF.L.U32 R24, R35, 0x10, RZ ;  /* 0x0000001023188819 */ /* 0x000fe400000006ff */
        /* <DEDUP_REMOVED lines=12> */
[----:B------:R-:W-:Y:S01]  /*62c0*/  @!P0 IMAD.U32 R29, R21, 0x10000, RZ ;  /* 0x00010000151d8824 */ /* 0x000fe200078e00ff */
[----:B------:R-:W-:Y:S01]  /*62d0*/  @!P0 LOP3.LUT R8, R23, 0xffff0000, RZ, 0xc0, !PT ;  /* 0xffff000017088812 */ /* 0x000fe200078ec0ff */
[----:B------:R-:W-:Y:S01]  /*62e0*/  @!P0 FMUL.FTZ R2, R25, R18 ;  /* 0x0000001219028220 */ /* 0x000fe20000410000 */
[----:B------:R-:W-:Y:S01]  /*62f0*/  @!P0 SHF.L.U32 R30, R23, 0x10, RZ ;  /* 0x00000010171e8819 */ /* 0x000fe200000006ff */
[----:B------:R-:W-:Y:S01]  /*6300*/  @!P0 FMUL.FTZ R3, R16, R5 ;  /* 0x0000000510038220 */ /* 0x000fe20000410000 */
[----:B------:R-:W-:Y:S01]  /*6310*/  @!P0 F2FP.BF16.F32.PACK_AB R43, R0, R43 ;  /* 0x0000002b002b823e */ /* 0x000fe200000010ff */
[----:B------:R-:W-:Y:S01]  /*6320*/  @!P0 FMUL.FTZ R45, R25, R33 ;  /* 0x00000021192d8220 */ /* 0x000fe20000410000 */
[C---:B------:R-:W-:Y:S01]  /*6330*/  @!P0 FMUL.FTZ R47, R8.reuse, R35 ;  /* 0x00000023082f8220 */ /* 0x040fe20000410000 */
[----:B------:R-:W-:Y:S01]  /*6340*/  @!P0 FMUL.FTZ R4, R8, R19 ;  /* 0x0000001308048220 */ /* 0x000fe20000410000 */
[----:B------:R-:W-:Y:S01]  /*6350*/  @!P0 FFMA.FTZ R2, R33, R29, R2 ;  /* 0x0000001d21028223 */ /* 0x000fe20000010002 */
[----:B------:R-:W-:Y:S01]  /*6360*/  @!P0 FFMA.FTZ R3, R24, R28, R3 ;  /* 0x0000001c18038223 */ /* 0x000fe20000010003 */
[----:B------:R-:W-:Y:S01]  /*6370*/  @!P0 FFMA.FTZ R45, R29, R18, -R45 ;  /* 0x000000121d2d8223 */ /* 0x000fe2000001082d */
[----:B------:R-:W-:Y:S01]  /*6380*/  @!P0 FFMA.FTZ R32, R28, R5, -R32 ;  /* 0x000000051c208223 */ /* 0x000fe20000010820 */
[----:B------:R-:W-:Y:S01]  /*6390*/  @!P0 FFMA.FTZ R47, R30, R19, -R47 ;  /* 0x000000131e2f8223 */ /* 0x000fe2000001082f */
[----:B------:R-:W-:Y:S01]  /*63a0*/  @!P0 FFMA.FTZ R4, R35, R30, R4 ;  /* 0x0000001e23048223 */ /* 0x000fe20000010004 */
[----:B------:R-:W-:Y:S01]  /*63b0*/  @!P0 IMAD.MOV.U32 R20, RZ, RZ, R43 ;  /* 0x000000ffff148224 */ /* 0x000fe200078e002b */
[----:B------:R-:W-:Y:S02]  /*63c0*/  @!P0 F2FP.BF16.F32.PACK_AB R44, R2, R45 ;  /* 0x0000002d022c823e */ /* 0x000fe400000010ff */
[----:B------:R-:W-:Y:S02]  /*63d0*/  @!P0 F2FP.BF16.F32.PACK_AB R32, R3, R32 ;  /* 0x000000200320823e */ /* 0x000fe400000010ff */
[----:B------:R-:W-:Y:S02]  /*63e0*/  @!P0 F2FP.BF16.F32.PACK_AB R47, R4, R47 ;  /* 0x0000002f042f823e */ /* 0x000fe400000010ff */
[----:B------:R-:W-:Y:S02]  /*63f0*/  @!P0 MOV R21, R44 ;  /* 0x0000002c00158202 */ /* 0x000fe40000000f00 */
[----:B------:R-:W-:Y:S02]  /*6400*/  @!P0 MOV R22, R32 ;  /* 0x0000002000168202 */ /* 0x000fe40000000f00 */
[----:B------:R-:W-:Y:S05]  /*6410*/  @!P0 MOV R23, R47 ;  /* 0x0000002f00178202 */ /* 0x000fea0000000f00 */
[----:B------:R1:W-:Y:S02]  /*6420*/  ST.E.128 desc[UR6][R52.64], R20 ;  /* 0x0000001434007985 */ /* 0x0003e4000c101d06 */
.L_x_4672:
[----:B------:R-:W-:Y:S05]  /*6430*/  BSYNC.RECONVERGENT B0 ;  /* 0x0000000000007941 */ /* 0x000fea0003800200 */
.L_x_4671:
[----:B------:R-:W-:Y:S04]  /*6440*/  BSSY.RECONVERGENT B0, `(.L_x_4673) ;  /* 0x0000037000007945 */ /* 0x000fe80003800200 */
[----:B------:R-:W-:Y:S05]  /*6450*/  @P6 BRA `(.L_x_4674) ;  /* 0x0000000000d46947 */ /* 0x000fea0003800000 */
        /* <DEDUP_REMOVED lines=53> */
.L_x_4674:
[----:B------:R-:W-:Y:S05]  /*67b0*/  BSYNC.RECONVERGENT B0 ;  /* 0x0000000000007941 */ /* 0x000fea0003800200 */
.L_x_4673:
        /* <DEDUP_REMOVED lines=55> */
.L_x_4676:
[----:B------:R-:W-:Y:S05]  /*6b30*/  BSYNC.RECONVERGENT B0 ;  /* 0x0000000000007941 */ /* 0x000fea0003800200 */
.L_x_4675:
        /* <DEDUP_REMOVED lines=55> */
.L_x_4678:
[----:B------:R-:W-:Y:S05]  /*6eb0*/  BSYNC.RECONVERGENT B0 ;  /* 0x0000000000007941 */ /* 0x000fea0003800200 */
.L_x_4677:
        /* <DEDUP_REMOVED lines=55> */
.L_x_4680:
[----:B------:R-:W-:Y:S05]  /*7230*/  BSYNC.RECONVERGENT B0 ;  /* 0x0000000000007941 */ /* 0x000fea0003800200 */
.L_x_4679:
        /* <DEDUP_REMOVED lines=8> */
[----:B------:R2:W1:Y:S02]  /*72c0*/  LD.E.128 R16, desc[UR6][R40.64] ;  /* 0x0000000628107980 */ /* 0x000464000c101d00 */
[----:B------:R-:W-:Y:S06]  /*72d0*/  @!P0 IMAD.WIDE R6, R11, 0x1c0, R6 ;  /* 0x000001c00b068825 */ /* 0x000fec00078e0206 */
[----:B------:R-:W5:Y:S06]  /*72e0*/  @!P0 LD.E.64 R36, desc[UR6][R36.64] ;  /* 0x0000000624248980 */ /* 0x000f6c000c101b00 */
[----:B------:R-:W5:Y:S01]  /*72f0*/  @!P0 LD.E.64 R6, desc[UR6][R6.64] ;  /* 0x0000000606068980 */ /* 0x000f62000c101b00 */
[----:B--2---:R-:W-:Y:S05]  /*7300*/  IMAD R41, R227, 0x1c0, RZ ;  /* 0x000001c0e3297824 */ /* 0x004fea00078e02ff */
[----:B------:R-:W-:Y:S02]  /*7310*/  IADD3 R39, PT, PT, R41, R39, RZ ;  /* 0x0000002729277210 */ /* 0x000fe40007ffe0ff */
[C---:B-1-34-:R-:W-:Y:S02]  /*7320*/  @!P0 LOP3.LUT R22, R16.reuse, 0xffff0000, RZ, 0xc0, !PT ;  /* 0xffff000010168812 */ /* 0x05afe400078ec0ff */
[----:B------:R-:W-:Y:S02]  /*7330*/  @!P0 SHF.L.U32 R24, R16, 0x10, RZ ;  /* 0x0000001010188819 */ /* 0x000fe400000006ff */
[----:B------:R-:W-:Y:S02]  /*7340*/  @!P0 SHF.L.U32 R27, R18, 0x10, RZ ;  /* 0x00000010121b8819 */ /* 0x000fe400000006ff */
[C---:B-----5:R-:W-:Y:S02]  /*7350*/  @!P0 SHF.L.U32 R23, R36.reuse, 0x10, RZ ;  /* 0x0000001024178819 */ /* 0x060fe400000006ff */
[----:B------:R-:W-:Y:S02]  /*7360*/  @!P0 LOP3.LUT R25, R36, 0xffff0000, RZ, 0xc0, !PT ;  /* 0xffff000024198812 */ /* 0x000fe400078ec0ff */
[----:B------:R-:W-:Y:S01]  /*7370*/  @!P0 SHF.L.U32 R26, R37, 0x10, RZ ;  /* 0x00000010251a8819 */ /* 0x000fe200000006ff */
[----:B------:R-:W-:Y:S01]  /*7380*/  @!P0 FMUL.FTZ R31, R22, R23 ;  /* 0x00000017161f8220 */ /* 0x000fe20000410000 */
[----:B------:R-:W-:Y:S02]  /*7390*/  @!P0 SHF.L.U32 R21, R6, 0x10, RZ ;  /* 0x0000001006158819 */ /* 0x000fe400000006ff */
[C---:B------:R-:W-:Y:S02]  /*73a0*/  @!P0 SHF.L.U32 R8, R7.reuse, 0x10, RZ ;  /* 0x0000001007088819 */ /* 0x040fe400000006ff */
[----:B------:R-:W-:Y:S01]  /*73b0*/  @!P0 LOP3.LUT R5, R7, 0xffff0000, RZ, 0xc0, !PT ;  /* 0xffff000007058812 */ /* 0x000fe200078ec0ff */
        /* <DEDUP_REMOVED lines=31> */
.L_x_4682:
[----:B------:R-:W-:Y:S05]  /*75b0*/  BSYNC.RECONVERGENT B0 ;  /* 0x0000000000007941 */ /* 0x000fea0003800200 */
.L_x_4681:
[----:B------:R-:W5:Y:S02]  /*75c0*/  LD.E R3, desc[UR6][R164.64+0xd0] ;  /* 0x0000d006a4037980 */ /* 0x000f64000c101900 */
[----:B-----5:R-:W-:Y:S05]  /*75d0*/  IMAD.U32 R3, R3, -0x80, RZ ;  /* 0xffffff8003037824 */ /* 0x020fea00078e00ff */
[C---:B------:R-:W-:Y:S02]  /*75e0*/  LEA R14, P1, R3.reuse, R14, 0x1 ;  /* 0x0000000e030e7211 */ /* 0x040fe400078208ff */
[C---:B------:R-:W-:Y:S02]  /*75f0*/  LEA R50, P0, R3.reuse, R50, 0x1 ;  /* 0x0000003203327211 */ /* 0x040fe400078008ff */
[C---:B------:R-:W-:Y:S02]  /*7600*/  LEA.HI.X.SX32 R15, R3.reuse, R15, 0x1, P1 ;  /* 0x0000000f030f7211 */ /* 0x040fe400008f0eff */
[----:B------:R-:W-:Y:S01]  /*7610*/  LEA.HI.X.SX32 R51, R3, R51, 0x1, P0 ;  /* 0x0000003303337211 */ /* 0x000fe200000f0eff */
[----:B------:R-:W-:Y:S05]  /*7620*/  BRA `(.L_x_4649) ;  /* 0x0000005c00847947 */ /* 0x000fea0003800000 */
.L_x_4650:
[----:B------:R-:W-:Y:S01]  /*7630*/  LEA.HI R19, R17, R17, RZ, 0x1 ;  /* 0x0000001111137211 */ /* 0x000fe200078f08ff */
[----:B------:R-:W2:Y:S01]  /*7640*/  LD.E R3, desc[UR6][R164.64+0xc0] ;  /* 0x0000c006a4037980 */ /* 0x000ea2000c101900 */
[----:B------:R-:W-:Y:S02]  /*7650*/  BSSY.RECONVERGENT B0, `(.L_x_4683) ;  /* 0x000005d000007945 */ /* 0x000fe40003800200 */
[----:B------:R-:W-:Y:S04]  /*7660*/  SHF.R.S32.HI R19, RZ, 0x1, R19 ;  /* 0x00000001ff137819 */ /* 0x000fe80000011413 */
[C---:B------:R-:W-:Y:S01]  /*7670*/  ISETP.GE.AND P1, PT, R12.reuse, R19, PT ;  /* 0x000000130c00720c */ /* 0x040fe20003f26270 */
        /* <DEDUP_REMOVED lines=10> */
[----:B------:R-:W2:Y:S07]  /*7720*/  LD.E.128 R52, desc[UR6][R8.64] ;  /* 0x0000000608347980 */ /* 0x000eae000c101d00 */
[----:B------:R-:W-:Y:S01]  /*7730*/  @!P0 SEL R57, R16, RZ, P1 ;  /* 0x000000ff10398207 */ /* 0x000fe20000800000 */
[----:B------:R-:W-:Y:S01]  /*7740*/  @!P0 IMAD.WIDE R20, R19, 0x2, R8 ;  /* 0x0000000213148825 */ /* 0x000fe200078e0208 */
[----:B------:R-:W-:Y:S03]  /*7750*/  @!P0 SEL R48, R139, RZ, P1 ;  /* 0x000000ff8b308207 */ /* 0x000fe60000800000 */
[C---:B------:R-:W-:Y:S01]  /*7760*/  @!P0 IMAD.SHL.U32 R141, R57.reuse, 0x2, RZ ;  /* 0x00000002398d8824 */ /* 0x040fe200078e00ff */
[----:B------:R-:W-:Y:S01]  /*7770*/  @!P0 SHF.L.U64.HI R48, R57, 0x1, R48 ;  /* 0x0000000139308819 */ /* 0x000fe20000010230 */
[----:B------:R-:W3:Y:S03]  /*7780*/  @!P0 LD.E.128 R20, desc[UR6][R20.64] ;  /* 0x0000000614148980 */ /* 0x000ee6000c101d00 */
[C---:B------:R-:W-:Y:S04]  /*7790*/  @!P0 IADD3 R58, P2, PT, R141.reuse, R102, RZ ;  /* 0x000000668d3a8210 */ /* 0x040fe80007f5e0ff */
[C---:B------:R-:W-:Y:S02]  /*77a0*/  @!P0 IADD3.X R59, PT, PT, R48.reuse, R103, RZ, P2, !PT ;  /* 0x00000067303b8210 */ /* 0x040fe400017fe4ff */
[----:B------:R-:W-:Y:S04]  /*77b0*/  @!P0 IADD3 R36, P2, PT, R141, R104, RZ ;  /* 0x000000688d248210 */ /* 0x000fe80007f5e0ff */
[----:B------:R-:W4:Y:S01]  /*77c0*/  @!P0 LD.E.128 R56, desc[UR6][R58.64] ;  /* 0x000000063a388980 */ /* 0x000f22000c101d00 */
[----:B------:R-:W-:Y:S01]  /*77d0*/  @!P0 IMAD.X R37, R48, 0x1, R105, P2 ;  /* 0x0000000130258824 */ /* 0x000fe200010e0669 */
[----:B------:R-:W-:Y:S02]  /*77e0*/  PLOP3.LUT P2, PT, PT, PT, PT, 0x80, 0x8 ;  /* 0x000000000008781c */ /* 0x000fe40003f4f070 */
[----:B------:R-:W-:Y:S04]  /*77f0*/  @!P0 PLOP3.LUT P2, PT, P1, PT, PT, 0x80, 0x8 ;  /* 0x000000000008881c */ /* 0x000fe80000f4f070 */
[----:B------:R2:W5:Y:S02]  /*7800*/  @!P0 LD.E.128 R44, desc[UR6][R36.64] ;  /* 0x00000006242c8980 */ /* 0x000564000c101d00 */
[C---:B--2---:R-:W-:Y:S01]  /*7810*/  @!P0 SHF.L.U32 R37, R52.reuse, 0x10, RZ ;  /* 0x0000001034258819 */ /* 0x044fe200000006ff */
[----:B------:R-:W-:Y:S01]  /*7820*/  @!P0 IMAD.U32 R38, R53, 0x10000, RZ ;  /* 0x0001000035268824 */ /* 0x000fe200078e00ff */
[----:B------:R-:W-:Y:S02]  /*7830*/  @!P0 LOP3.LUT R39, R52, 0xffff0000, RZ, 0xc0, !PT ;  /* 0xffff000034278812 */ /* 0x000fe400078ec0ff */
[C---:B---3--:R-:W-:Y:S01]  /*7840*/  @!P0 SHF.L.U32 R30, R20.reuse, 0x10, RZ ;  /* 0x00000010141e8819 */ /* 0x048fe200000006ff */
[----:B------:R-:W-:Y:S01]  /*7850*/  @!P0 IMAD.U32 R26, R21, 0x10000, RZ ;  /* 0x00010000151a8824 */ /* 0x000fe200078e00ff */
[----:B------:R-:W-:Y:S01]  /*7860*/  @!P0 LOP3.LUT R28, R20, 0xffff0000, RZ, 0xc0, !PT ;  /* 0xffff0000141c8812 */ /* 0x000fe200078ec0ff */
[----:B------:R-:W-:Y:S01]  /*7870*/  @!P0 IMAD.U32 R18, R23, 0x10000, RZ ;  /* 0x0001000017128824 */ /* 0x000fe200078e00ff */
[----:B------:R-:W-:Y:S02]  /*7880*/  @!P0 LOP3.LUT R27, R21, 0xffff0000, RZ, 0xc0, !PT ;  /* 0xffff0000151b8812 */ /* 0x000fe400078ec0ff */
[C---:B------:R-:W-:Y:S02]  /*7890*/  @!P0 SHF.L.U32 R24, R22.reuse, 0x10, RZ ;  /* 0x0000001016188819 */ /* 0x040fe400000006ff */
[----:B------:R-:W-:Y:S02]  /*78a0*/  @!P0 LOP3.LUT R21, R22, 0xffff0000, RZ, 0xc0, !PT ;  /* 0xffff000016158812 */ /* 0x000fe400078ec0ff */
[----:B------:R-:W-:Y:S02]  /*78b0*/  @!P0 LOP3.LUT R23, R23, 0xffff0000, RZ, 0xc0, !PT ;  /* 0xffff000017178812 */ /* 0x000fe400078ec0ff */
[C---:B----4-:R-:W-:Y:S01]  /*78c0*/  @!P0 SHF.L.U32 R35, R56.reuse, 0x10, RZ ;  /* 0x0000001038238819 */ /* 0x050fe200000006ff */
[----:B------:R-:W-:Y:S01]  /*78d0*/  @!P0 IMAD.U32 R31, R57, 0x10000, RZ ;  /* 0x00010000391f8824 */ /* 0x000fe200078e00ff */
[----:B------:R-:W-:Y:S01]  /*78e0*/  @!P0 LOP3.LUT R33, R56, 0xffff0000, RZ, 0xc0, !PT ;  /* 0xffff000038218812 */ /* 0x000fe200078ec0ff */
[----:B------:R-:W-:Y:S01]  /*78f0*/  @!P0 IMAD.U32 R25, R59, 0x10000, RZ ;  /* 0x000100003b198824 */ /* 0x000fe200078e00ff */
[----:B------:R-:W-:Y:S01]  /*7900*/  @!P0 LOP3.LUT R32, R57, 0xffff0000, RZ, 0xc0, !PT ;  /* 0xffff000039208812 */ /* 0x000fe200078ec0ff */
[----:B------:R-:W-:Y:S01]  /*7910*/  @!P2 FADD.FTZ R35, -R35, -RZ ;  /* 0x800000ff2323a221 */ /* 0x000fe20000010100 */
[C---:B------:R-:W-:Y:S01]  /*7920*/  @!P0 SHF.L.U32 R29, R58.reuse, 0x10, RZ ;  /* 0x000000103a1d8819 */ /* 0x040fe200000006ff */
[----:B------:R-:W-:Y:S01]  /*7930*/  @!P2 FADD.FTZ R33, -R33, -RZ ;  /* 0x800000ff2121a221 */ /* 0x000fe20000010100 */
[----:B------:R-:W-:Y:S01]  /*7940*/  @!P0 LOP3.LUT R22, R58, 0xffff0000, RZ, 0xc0, !PT ;  /* 0xffff00003a168812 */ /* 0x000fe200078ec0ff */
[----:B-----5:R-:W-:Y:S01]  /*7950*/  @!P0 IMAD.U32 R40, R45, 0x10000, RZ ;  /* 0x000100002d288824 */ /* 0x020fe200078e00ff */
[----:B------:R-:W-:Y:S01]  /*7960*/  @!P0 SHF.L.U32 R34, R44, 0x10, RZ ;  /* 0x000000102c228819 */ /* 0x000fe200000006ff */
[----:B------:R-:W-:Y:S01]  /*7970*/  @!P0 FMUL.FTZ R0, R30, R35 ;  /* 0x000000231e008220 */ /* 0x000fe20000410000 */
[----:B------:R-:W-:Y:S01]  /*7980*/  @!P0 LOP3.LUT R20, R59, 0xffff0000, RZ, 0xc0, !PT ;  /* 0xffff00003b148812 */ /* 0x000fe200078ec0ff */
[----:B------:R-:W-:Y:S01]  /*7990*/  @!P0 FMUL.FTZ R2, R28, R33 ;  /* 0x000000211c028220 */ /* 0x000fe20000410000 */
[----:B------:R-:W-:Y:S01]  /*79a0*/  @!P0 LOP3.LUT R36, R44, 0xffff0000, RZ, 0xc0, !PT ;  /* 0xffff00002c248812 */ /* 0x000fe200078ec0ff */
[----:B------:R-:W-:Y:S01]  /*79b0*/  @!P2 FADD.FTZ R31, -R31, -RZ ;  /* 0x800000ff1f1fa221 */ /* 0x000fe20000010100 */
[----:B------:R-:W-:Y:S01]  /*79c0*/  @!P0 LOP3.LUT R41, R45, 0xffff0000, RZ, 0xc0, !PT ;  /* 0xffff00002d298812 */ /* 0x000fe200078ec0ff */
[----:B------:R-:W-:Y:S01]  /*79d0*/  @!P2 FADD.FTZ R32, -R32, -RZ ;  /* 0x800000ff2020a221 */ /* 0x000fe20000010100 */
[C---:B------:R-:W-:Y:S01]  /*79e0*/  @!P0 SHF.L.U32 R42, R46.reuse, 0x10, RZ ;  /* 0x000000102e2a8819 */ /* 0x040fe200000006ff */
[----:B------:R-:W-:Y:S01]  /*79f0*/  @!P2 FADD.FTZ R29, -R29, -RZ ;  /* 0x800000ff1d1da221 */ /* 0x000fe20000010100 */
[----:B------:R-:W-:Y:S01]  /*7a00*/  @!P0 LOP3.LUT R43, R46, 0xffff0000, RZ, 0xc0, !PT ;  /* 0xffff00002e2b8812 */ /* 0x000fe200078ec0ff */
[----:B------:R-:W-:Y:S01]  /*7a10*/  @!P0 FFMA.FTZ R0, R37, R34, R0 ;  /* 0x0000002225008223 */ /* 0x000fe20000010000 */
[----:B------:R-:W-:Y:S01]  /*7a20*/  @!P0 LOP3.LUT R37, R53, 0xffff0000, RZ, 0xc0, !PT ;  /* 0xffff000035258812 */ /* 0x000fe200078ec0ff */
[----:B------:R-:W-:Y:S01]  /*7a30*/  @!P2 FADD.FTZ R22, -R22, -RZ ;  /* 0x800000ff1616a221 */ /* 0x000fe20000010100 */
[----:B------:R-:W-:Y:S01]  /*7a40*/  @!P0 SHF.L.U32 R34, R54, 0x10, RZ ;  /* 0x0000001036228819 */ /* 0x000fe200000006ff */
[----:B------:R-:W-:Y:S01]  /*7a50*/  @!P0 FMUL.FTZ R3, R26, R31 ;  /* 0x0000001f1a038220 */ /* 0x000fe20000410000 */
[----:B------:R-:W-:Y:S01]  /*7a60*/  @!P0 LOP3.LUT R46, R47, 0xffff0000, RZ, 0xc0, !PT ;  /* 0xffff00002f2e8812 */ /* 0x000fe200078ec0ff */
[----:B------:R-:W-:Y:S01]  /*7a70*/  @!P2 FADD.FTZ R25, -R25, -RZ ;  /* 0x800000ff1919a221 */ /* 0x000fe20000010100 */
[----:B------:R-:W-:Y:S01]  /*7a80*/  @!P0 LOP3.LUT R45, R55, 0xffff0000, RZ, 0xc0, !PT ;  /* 0xffff0000372d8812 */ /* 0x000fe200078ec0ff */
[----:B------:R-:W-:Y:S01]  /*7a90*/  @!P0 FFMA.FTZ R2, R39, R36, R2 ;  /* 0x0000002427028223 */ /* 0x000fe20000010002 */
[----:B------:R-:W-:Y:S01]  /*7aa0*/  @!P0 LOP3.LUT R39, R54, 0xffff0000, RZ, 0xc0, !PT ;  /* 0xffff000036278812 */ /* 0x000fe200078ec0ff */
[----:B------:R-:W-:Y:S02]  /*7ab0*/  @!P0 IMAD.U32 R36, R55, 0x10000, RZ ;  /* 0x0001000037248824 */ /* 0x000fe400078e00ff */
[----:B------:R-:W-:Y:S01]  /*7ac0*/  @!P0 FFMA.FTZ R3, R38, R40, R3 ;  /* 0x0000002826038223 */ /* 0x000fe20000010003 */
[----:B------:R-:W-:Y:S01]  /*7ad0*/  @!P0 FMUL.FTZ R4, R27, R32 ;  /* 0x000000201b048220 */ /* 0x000fe20000410000 */
[----:B------:R-:W-:Y:S01]  /*7ae0*/  @!P0 F2FP.BF16.F32.PACK_AB R48, R2, R0 ;  /* 0x000000000230823e */ /* 0x000fe200000010ff */
[----:B------:R-:W-:Y:S01]  /*7af0*/  @!P0 FMUL.FTZ R5, R24, R29 ;  /* 0x0000001d18058220 */ /* 0x000fe20000410000 */
[----:B------:R-:W-:Y:S01]  /*7b00*/  @!P2 FADD.FTZ R20, -R20, -RZ ;  /* 0x800000ff1414a221 */ /* 0x000fe20000010100 */
[----:B------:R-:W-:Y:S01]  /*7b10*/  @!P0 FMUL.FTZ R6, R21, R22 ;  /* 0x0000001615068220 */ /* 0x000fe20000410000 */
[----:B------:R-:W-:Y:S01]  /*7b20*/  @!P0 MOV R52, R48 ;  /* 0x0000003000348202 */ /* 0x000fe20000000f00 */
[----:B------:R-:W-:Y:S01]  /*7b30*/  @!P0 FMUL.FTZ R7, R18, R25 ;  /* 0x0000001912078220 */ /* 0x000fe20000410000 */
[----:B------:R-:W-:Y:S02]  /*7b40*/  @!P0 IMAD.U32 R44, R47, 0x10000, RZ ;  /* 0x000100002f2c8824 */ /* 0x000fe400078e00ff */
[----:B------:R-:W-:Y:S01]  /*7b50*/  @!P0 FFMA.FTZ R4, R37, R41, R4 ;  /* 0x0000002925048223 */ /* 0x000fe20000010004 */
[----:B------:R-:W-:Y:S01]  /*7b60*/  @!P0 FMUL.FTZ R8, R23, R20 ;  /* 0x0000001417088220 */ /* 0x000fe20000410000 */
[----:B------:R-:W-:Y:S01]  /*7b70*/  @!P0 FFMA.FTZ R5, R34, R42, R5 ;  /* 0x0000002a22058223 */ /* 0x000fe20000010005 */
[----:B------:R-:W-:Y:S01]  /*7b80*/  @!P0 FFMA.FTZ R6, R39, R43, R6 ;  /* 0x0000002b27068223 */ /* 0x000fe20000010006 */
[----:B------:R-:W-:Y:S01]  /*7b90*/  @!P0 FFMA.FTZ R7, R36, R44, R7 ;  /* 0x0000002c24078223 */ /* 0x000fe20000010007 */
[----:B------:R-:W-:Y:S01]  /*7ba0*/  @!P0 FFMA.FTZ R8, R45, R46, R8 ;  /* 0x0000002e2d088223 */ /* 0x000fe20000010008 */
[----:B------:R-:W-:Y:S02]  /*7bb0*/  @!P0 F2FP.BF16.F32.PACK_AB R57, R4, R3 ;  /* 0x000000030439823e */ /* 0x000fe400000010ff */
[----:B------:R-:W-:Y:S02]  /*7bc0*/  @!P0 F2FP.BF16.F32.PACK_AB R56, R6, R5 ;  /* 0x000000050638823e */ /* 0x000fe400000010ff */
[----:B------:R-:W-:Y:S01]  /*7bd0*/  @!P0 F2FP.BF16.F32.PACK_AB R59, R8, R7 ;  /* 0x00000007083b823e */ /* 0x000fe200000010ff */
[----:B------:R-:W-:Y:S01]  /*7be0*/  @!P0 IMAD.MOV.U32 R53, RZ, RZ, R57 ;  /* 0x000000ffff358224 */ /* 0x000fe200078e0039 */
[----:B------:R-:W-:Y:S03]  /*7bf0*/  @!P0 MOV R54, R56 ;  /* 0x0000003800368202 */ /* 0x000fe60000000f00 */
[----:B------:R-:W-:Y:S05]  /*7c00*/  @!P0 IMAD.MOV.U32 R55, RZ, RZ, R59 ;  /* 0x000000ffff378224 */ /* 0x000fea00078e003b */
[----:B------:R1:W-:Y:S02]  /*7c10*/  ST.E.128 desc[UR6][R106.64], R52 ;  /* 0x000000346a007985 */ /* 0x0003e4000c101d06 */
.L_x_4684:
[----:B------:R-:W-:Y:S05]  /*7c20*/  BSYNC.RECONVERGENT B0 ;  /* 0x0000000000007941 */ /* 0x000fea0003800200 */
.L_x_4683:
        /* <DEDUP_REMOVED lines=16> */
[----:B------:R-:W-:Y:S02]  /*7d30*/  @!P0 IMAD.SHL.U32 R141, R57, 0x2, RZ ;  /* 0x00000002398d8824 */ /* 0x000fe400078e00ff */
[----:B------:R-:W-:Y:S03]  /*7d40*/  @!P0 IMAD.X R186, R117, 0x1, R186, P2 ;  /* 0x0000000175ba8824 */ /* 0x000fe600010e06ba */
[----:B------:R-:W-:Y:S02]  /*7d50*/  @!P0 IADD3 R58, P2, PT, R141, R102, RZ ;  /* 0x000000668d3a8210 */ /* 0x000fe40007f5e0ff */
[----:B------:R-:W-:Y:S04]  /*7d60*/  @!P0 SHF.L.U64.HI R186, R57, 0x1, R186 ;  /* 0x0000000139ba8819 */ /* 0x000fe800000102ba */
[C---:B------:R-:W-:Y:S02]  /*7d70*/  @!P0 IADD3.X R59, PT, PT, R186.reuse, R103, RZ, P2, !PT ;  /* 0x00000067ba3b8210 */ /* 0x040fe400017fe4ff */
[----:B------:R-:W-:Y:S04]  /*7d80*/  @!P0 IADD3 R38, P2, PT, R141, R104, RZ ;  /* 0x000000688d268210 */ /* 0x000fe80007f5e0ff */
[----:B------:R-:W4:Y:S01]  /*7d90*/  @!P0 LD.E.128 R56, desc[UR6][R58.64] ;  /* 0x000000063a388980 */ /* 0x000f22000c101d00 */
[----:B------:R-:W-:Y:S01]  /*7da0*/  @!P0 IMAD.X R39, R186, 0x1, R105, P2 ;  /* 0x00000001ba278824 */ /* 0x000fe200010e0669 */
[----:B------:R-:W-:Y:S02]  /*7db0*/  PLOP3.LUT P2, PT, PT, PT, PT, 0x80, 0x8 ;  /* 0x000000000008781c */ /* 0x000fe40003f4f070 */
[----:B------:R-:W-:Y:S04]  /*7dc0*/  @!P0 PLOP3.LUT P2, PT, P1, PT, PT, 0x80, 0x8 ;  /* 0x000000000008881c */ /* 0x000fe80000f4f070 */
[----:B------:R1:W5:Y:S01]  /*7dd0*/  @!P0 LD.E.128 R44, desc[UR6][R38.64] ;  /* 0x00000006262c8980 */ /* 0x000362000c101d00 */
[C---:B--2---:R-:W-:Y:S01]  /*7de0*/  @!P0 LOP3.LUT R41, R52.reuse, 0xffff0000, RZ, 0xc0, !PT ;  /* 0xffff000034298812 */ /* 0x044fe200078ec0ff */
[----:B-1----:R-:W-:Y:S01]  /*7df0*/  @!P0 IMAD.U32 R39, R52, 0x10000, RZ ;  /* 0x0001000034278824 */ /* 0x002fe200078e00ff */
[----:B------:R-:W-:Y:S02]  /*7e00*/  @!P0 SHF.L.U32 R40, R53, 0x10, RZ ;  /* 0x0000001035288819 */ /* 0x000fe400000006ff */
[----:B---3--:R-:W-:Y:S01]  /*7e10*/  @!P0 LOP3.LUT R31, R24, 0xffff0000, RZ, 0xc0, !PT ;  /* 0xffff0000181f8812 */ /* 0x008fe200078ec0ff */
[----:B------:R-:W-:Y:S01]  /*7e20*/  @!P0 IMAD.U32 R28, R26, 0x10000, RZ ;  /* 0x000100001a1c8824 */ /* 0x000fe200078e00ff */
[C---:B------:R-:W-:Y:S01]  /*7e30*/  @!P0 SHF.L.U32 R18, R27.reuse, 0x10, RZ ;  /* 0x000000101b128819 */ /* 0x040fe200000006ff */
[----:B------:R-:W-:Y:S01]  /*7e40*/  @!P0 IMAD.U32 R32, R24, 0x10000, RZ ;  /* 0x0001000018208824 */ /* 0x000fe200078e00ff */
[----:B------:R-:W-:Y:S02]  /*7e50*/  @!P0 LOP3.LUT R24, R26, 0xffff0000, RZ, 0xc0, !PT ;  /* 0xffff00001a188812 */ /* 0x000fe400078ec0ff */
[----:B------:R-:W-:Y:S02]  /*7e60*/  @!P0 LOP3.LUT R23, R27, 0xffff0000, RZ, 0xc0, !PT ;  /* 0xffff00001b178812 */ /* 0x000fe400078ec0ff */
[C---:B------:R-:W-:Y:S02]  /*7e70*/  @!P0 SHF.L.U32 R29, R25.reuse, 0x10, RZ ;  /* 0x00000010191d8819 */ /* 0x040fe400000006ff */
[----:B------:R-:W-:Y:S02]  /*7e80*/  @!P0 LOP3.LUT R30, R25, 0xffff0000, RZ, 0xc0, !PT ;  /* 0xffff0000191e8812 */ /* 0x000fe400078ec0ff */
[C---:B----4-:R-:W-:Y:S01]  /*7e90*/  @!P0 LOP3.LUT R34, R56.reuse, 0xffff0000, RZ, 0xc0, !PT ;  /* 0xffff000038228812 */ /* 0x050fe200078ec0ff */
[----:B------:R-:W-:Y:S01]  /*7ea0*/  @!P0 IMAD.U32 R37, R56, 0x10000, RZ ;  /* 0x0001000038258824 */ /* 0x000fe200078e00ff */
[C---:B------:R-:W-:Y:S01]  /*7eb0*/  @!P0 SHF.L.U32 R26, R57.reuse, 0x10, RZ ;  /* 0x00000010391a8819 */ /* 0x040fe200000006ff */
[C---:B------:R-:W-:Y:S01]  /*7ec0*/  @!P0 IMAD.U32 R33, R58.reuse, 0x10000, RZ ;  /* 0x000100003a218824 */ /* 0x040fe200078e00ff */
[----:B------:R-:W-:Y:S01]  /*7ed0*/  @!P0 LOP3.LUT R35, R57, 0xffff0000, RZ, 0xc0, !PT ;  /* 0xffff000039238812 */ /* 0x000fe200078ec0ff */
[----:B------:R-:W-:Y:S01]  /*7ee0*/  @!P2 FADD.FTZ R37, -R37, -RZ ;  /* 0x800000ff2525a221 */ /* 0x000fe20000010100 */
[----:B------:R-:W-:Y:S01]  /*7ef0*/  @!P0 LOP3.LUT R27, R58, 0xffff0000, RZ, 0xc0, !PT ;  /* 0xffff00003a1b8812 */ /* 0x000fe200078ec0ff */
[----:B------:R-:W-:Y:S01]  /*7f00*/  @!P2 FADD.FTZ R34, -R34, -RZ ;  /* 0x800000ff2222a221 */ /* 0x000fe20000010100 */
[C---:B------:R-:W-:Y:S01]  /*7f10*/  @!P0 SHF.L.U32 R25, R59.reuse, 0x10, RZ ;  /* 0x000000103b198819 */ /* 0x040fe200000006ff */
[----:B-----5:R-:W-:Y:S01]  /*7f20*/  @!P0 IMAD.U32 R36, R44, 0x10000, RZ ;  /* 0x000100002c248824 */ /* 0x020fe200078e00ff */
[----:B------:R-:W-:Y:S01]  /*7f30*/  @!P0 LOP3.LUT R22, R59, 0xffff0000, RZ, 0xc0, !PT ;  /* 0xffff00003b168812 */ /* 0x000fe200078ec0ff */
[----:B------:R-:W-:Y:S01]  /*7f40*/  @!P0 FMUL.FTZ R0, R32, R37 ;  /* 0x0000002520008220 */ /* 0x000fe20000410000 */
[----:B------:R-:W-:Y:S01]  /*7f50*/  @!P0 LOP3.LUT R38, R44, 0xffff0000, RZ, 0xc0, !PT ;  /* 0xffff00002c268812 */ /* 0x000fe200078ec0ff */
[----:B------:R-:W-:Y:S01]  /*7f60*/  @!P2 FADD.FTZ R26, -R26, -RZ ;  /* 0x800000ff1a1aa221 */ /* 0x000fe20000010100 */
[----:B------:R-:W-:Y:S01]  /*7f70*/  @!P0 SHF.L.U32 R42, R45, 0x10, RZ ;  /* 0x000000102d2a8819 */ /* 0x000fe200000006ff */
[----:B------:R-:W-:Y:S01]  /*7f80*/  @!P0 FMUL.FTZ R2, R31, R34 ;  /* 0x000000221f028220 */ /* 0x000fe20000410000 */
[----:B------:R-:W-:Y:S01]  /*7f90*/  @!P0 LOP3.LUT R43, R45, 0xffff0000, RZ, 0xc0, !PT ;  /* 0xffff00002d2b8812 */ /* 0x000fe200078ec0ff */
[----:B------:R-:W-:Y:S01]  /*7fa0*/  @!P2 FADD.FTZ R35, -R35, -RZ ;  /* 0x800000ff2323a221 */ /* 0x000fe20000010100 */
[----:B------:R-:W-:Y:S01]  /*7fb0*/  @!P0 LOP3.LUT R45, R46, 0xffff0000, RZ, 0xc0, !PT ;  /* 0xffff00002e2d8812 */ /* 0x000fe200078ec0ff */
[----:B------:R-:W-:Y:S01]  /*7fc0*/  @!P2 FADD.FTZ R33, -R33, -RZ ;  /* 0x800000ff2121a221 */ /* 0x000fe20000010100 */
[----:B------:R-:W-:Y:S01]  /*7fd0*/  @!P0 LOP3.LUT R48, R47, 0xffff0000, RZ, 0xc0, !PT ;  /* 0xffff00002f308812 */ /* 0x000fe200078ec0ff */
[----:B------:R-:W-:Y:S01]  /*7fe0*/  @!P0 FFMA.FTZ R0, R39, R36, R0 ;  /* 0x0000002427008223 */ /* 0x000fe20000010000 */
[----:B------:R-:W-:Y:S01]  /*7ff0*/  @!P0 LOP3.LUT R39, R53, 0xffff0000, RZ, 0xc0, !PT ;  /* 0xffff000035278812 */ /* 0x000fe200078ec0ff */
[----:B------:R-:W-:Y:S01]  /*8000*/  @!P2 FADD.FTZ R27, -R27, -RZ ;  /* 0x800000ff1b1ba221 */ /* 0x000fe20000010100 */
[----:B------:R-:W-:Y:S01]  /*8010*/  @!P0 FMUL.FTZ R3, R29, R26 ;  /* 0x0000001a1d038220 */ /* 0x000fe20000410000 */
[----:B------:R-:W-:Y:S01]  /*8020*/  @!P2 FADD.FTZ R25, -R25, -RZ ;  /* 0x800000ff1919a221 */ /* 0x000fe20000010100 */
[----:B------:R-:W-:Y:S01]  /*8030*/  @!P0 FFMA.FTZ R2, R41, R38, R2 ;  /* 0x0000002629028223 */ /* 0x000fe20000010002 */
[----:B------:R-:W-:Y:S01]  /*8040*/  @!P0 LOP3.LUT R41, R54, 0xffff0000, RZ, 0xc0, !PT ;  /* 0xffff000036298812 */ /* 0x000fe200078ec0ff */
[----:B------:R-:W-:Y:S01]  /*8050*/  @!P0 FMUL.FTZ R4, R30, R35 ;  /* 0x000000231e048220 */ /* 0x000fe20000410000 */
[----:B------:R-:W-:Y:S01]  /*8060*/  @!P0 SHF.L.U32 R38, R55, 0x10, RZ ;  /* 0x0000001037268819 */ /* 0x000fe200000006ff */
[----:B------:R-:W-:Y:S01]  /*8070*/  @!P2 FADD.FTZ R22, -R22, -RZ ;  /* 0x800000ff1616a221 */ /* 0x000fe20000010100 */
[----:B------:R-:W-:Y:S01]  /*8080*/  @!P0 F2FP.BF16.F32.PACK_AB R56, R2, R0 ;  /* 0x000000000238823e */ /* 0x000fe200000010ff */
[----:B------:R-:W-:Y:S02]  /*8090*/  @!P0 IMAD.U32 R36, R54, 0x10000, RZ ;  /* 0x0001000036248824 */ /* 0x000fe400078e00ff */
[----:B------:R-:W-:Y:S01]  /*80a0*/  @!P0 FMUL.FTZ R5, R28, R33 ;  /* 0x000000211c058220 */ /* 0x000fe20000410000 */
[----:B------:R-:W-:Y:S01]  /*80b0*/  @!P0 IMAD.U32 R44, R46, 0x10000, RZ ;  /* 0x000100002e2c8824 */ /* 0x000fe200078e00ff */
[----:B------:R-:W-:Y:S01]  /*80c0*/  @!P0 SHF.L.U32 R46, R47, 0x10, RZ ;  /* 0x000000102f2e8819 */ /* 0x000fe200000006ff */
[----:B------:R-:W-:Y:S01]  /*80d0*/  @!P0 FMUL.FTZ R6, R24, R27 ;  /* 0x0000001b18068220 */ /* 0x000fe20000410000 */
[----:B------:R-:W-:Y:S01]  /*80e0*/  @!P0 LOP3.LUT R47, R55, 0xffff0000, RZ, 0xc0, !PT ;  /* 0xffff0000372f8812 */ /* 0x000fe200078ec0ff */
[----:B------:R-:W-:Y:S01]  /*80f0*/  @!P0 FFMA.FTZ R3, R40, R42, R3 ;  /* 0x0000002a28038223 */ /* 0x000fe20000010003 */
[----:B------:R-:W-:Y:S01]  /*8100*/  @!P0 FMUL.FTZ R7, R18, R25 ;  /* 0x0000001912078220 */ /* 0x000fe20000410000 */
[----:B------:R-:W-:Y:S01]  /*8110*/  @!P0 FFMA.FTZ R4, R39, R43, R4 ;  /* 0x0000002b27048223 */ /* 0x000fe20000010004 */
[----:B------:R-:W-:Y:S01]  /*8120*/  @!P0 FMUL.FTZ R8, R23, R22 ;  /* 0x0000001617088220 */ /* 0x000fe20000410000 */
        /* <DEDUP_REMOVED lines=12> */
.L_x_4686:
[----:B------:R-:W-:Y:S05]  /*81f0*/  BSYNC.RECONVERGENT B0 ;  /* 0x0000000000007941 */ /* 0x000fea0003800200 */
.L_x_4685:
[-C--:B------:R-:W-:Y:S01]  /*8200*/  ISETP.GE.OR P0, PT, R76, R121.reuse, P5 ;  /* 0x000000794c00720c */ /* 0x080fe20002f06670 */
[----:B------:R-:W-:Y:S01]  /*8210*/  BSSY.RECONVERGENT B0, `(.L_x_4687) ;  /* 0x000005f000007945 */ /* 0x000fe20003800200 */
[----:B------:R-:W-:Y:S02]  /*8220*/  ISETP.GE.OR P3, PT, R74, R121, P5 ;  /* 0x000000794a00720c */ /* 0x000fe40002f66670 */
[----:B------:R-:W-:Y:S02]  /*8230*/  ISETP.LT.OR P0, PT, R76, R123, P0 ;  /* 0x0000007b4c00720c */ /* 0x000fe40000701670 */
[----:B------:R-:W-:Y:S02]  /*8240*/  ISETP.GE.OR P2, PT, R158, R121, P5 ;  /* 0x000000799e00720c */ /* 0x000fe40002f46670 */
[-C--:B------:R-:W-:Y:S02]  /*8250*/  ISETP.LT.OR P3, PT, R74, R123.reuse, P3 ;  /* 0x0000007b4a00720c */ /* 0x080fe40001f61670 */
[----:B------:R-:W-:Y:S07]  /*8260*/  ISETP.LT.OR P4, PT, R158, R123, P2 ;  /* 0x0000007b9e00720c */ /* 0x000fee0001781670 */
[----:B------:R-:W-:Y:S06]  /*8270*/  @P0 BRA `(.L_x_4688) ;  /* 0x0000000400600947 */ /* 0x000fec0003800000 */
        /* <DEDUP_REMOVED lines=15> */
[----:B-12---:R-:W2:Y:S01]  /*8370*/  LD.E.128 R52, desc[UR6][R34.64] ;  /* 0x0000000622347980 */ /* 0x006ea2000c101d00 */
[----:B------:R-:W-:Y:S01]  /*8380*/  @!P0 IMAD.X R39, R186, 0x1, R105, P2 ;  /* 0x00000001ba278824 */ /* 0x000fe200010e0669 */
[----:B------:R-:W-:Y:S02]  /*8390*/  PLOP3.LUT P2, PT, PT, PT, PT, 0x80, 0x8 ;  /* 0x000000000008781c */ /* 0x000fe40003f4f070 */
[----:B------:R-:W-:Y:S04]  /*83a0*/  @!P0 PLOP3.LUT P2, PT, P1, PT, PT, 0x80, 0x8 ;  /* 0x000000000008881c */ /* 0x000fe80000f4f070 */
[----:B------:R1:W4:Y:S08]  /*83b0*/  @!P0 LD.E.128 R24, desc[UR6][R22.64] ;  /* 0x0000000616188980 */ /* 0x000330000c101d00 */
[----:B------:R2:W5:Y:S01]  /*83c0*/  @!P0 LD.E.128 R56, desc[UR6][R38.64] ;  /* 0x0000000626388980 */ /* 0x000562000c101d00 */
[----:B---3--:R-:W-:Y:S01]  /*83d0*/  @!P0 SHF.L.U32 R36, R188, 0x10, RZ ;  /* 0x00000010bc248819 */ /* 0x008fe200000006ff */
[----:B------:R-:W-:Y:S01]  /*83e0*/  @!P0 IMAD.U32 R28, R190, 0x10000, RZ ;  /* 0x00010000be1c8824 */ /* 0x000fe200078e00ff */
[----:B------:R-:W-:Y:S01]  /*83f0*/  @!P0 LOP3.LUT R32, R188, 0xffff0000, RZ, 0xc0, !PT ;  /* 0xffff0000bc208812 */ /* 0x000fe200078ec0ff */
[C---:B------:R-:W-:Y:S01]  /*8400*/  @!P0 IMAD.U32 R30, R189.reuse, 0x10000, RZ ;  /* 0x00010000bd1e8824 */ /* 0x040fe200078e00ff */
[----:B------:R-:W-:Y:S01]  /*8410*/  @!P0 LOP3.LUT R29, R189, 0xffff0000, RZ, 0xc0, !PT ;  /* 0xffff0000bd1d8812 */ /* 0x000fe200078ec0ff */
[----:B------:R-:W-:Y:S01]  /*8420*/  @!P2 FADD.FTZ R36, -R36, -RZ ;  /* 0x800000ff2424a221 */ /* 0x000fe20000010100 */
[----:B-1----:R-:W-:Y:S01]  /*8430*/  @!P0 LOP3.LUT R23, R190, 0xffff0000, RZ, 0xc0, !PT ;  /* 0xffff0000be178812 */ /* 0x002fe200078ec0ff */
[----:B------:R-:W-:Y:S01]  /*8440*/  @!P2 FADD.FTZ R32, -R32, -RZ ;  /* 0x800000ff2020a221 */ /* 0x000fe20000010100 */
[C---:B------:R-:W-:Y:S01]  /*8450*/  @!P0 SHF.L.U32 R22, R191.reuse, 0x10, RZ ;  /* 0x00000010bf168819 */ /* 0x040fe200000006ff */
[----:B--2---:R-:W-:Y:S01]  /*8460*/  @!P0 IMAD.U32 R39, R52, 0x10000, RZ ;  /* 0x0001000034278824 */ /* 0x004fe200078e00ff */
[----:B------:R-:W-:Y:S01]  /*8470*/  @!P0 LOP3.LUT R18, R191, 0xffff0000, RZ, 0xc0, !PT ;  /* 0xffff0000bf128812 */ /* 0x000fe200078ec0ff */
[----:B------:R-:W-:Y:S01]  /*8480*/  @!P2 FADD.FTZ R30, -R30, -RZ ;  /* 0x800000ff1e1ea221 */ /* 0x000fe20000010100 */
[----:B------:R-:W-:Y:S01]  /*8490*/  @!P0 LOP3.LUT R41, R52, 0xffff0000, RZ, 0xc0, !PT ;  /* 0xffff000034298812 */ /* 0x000fe200078ec0ff */
[----:B------:R-:W-:Y:S01]  /*84a0*/  @!P2 FADD.FTZ R29, -R29, -RZ ;  /* 0x800000ff1d1da221 */ /* 0x000fe20000010100 */
[----:B------:R-:W-:Y:S01]  /*84b0*/  @!P0 SHF.L.U32 R42, R53, 0x10, RZ ;  /* 0x00000010352a8819 */ /* 0x000fe200000006ff */
[----:B------:R-:W-:Y:S01]  /*84c0*/  @!P2 FADD.FTZ R28, -R28, -RZ ;  /* 0x800000ff1c1ca221 */ /* 0x000fe20000010100 */
[C---:B----4-:R-:W-:Y:S01]  /*84d0*/  @!P0 LOP3.LUT R35, R24.reuse, 0xffff0000, RZ, 0xc0, !PT ;  /* 0xffff000018238812 */ /* 0x050fe200078ec0ff */
[----:B------:R-:W-:Y:S01]  /*84e0*/  @!P0 IMAD.U32 R37, R24, 0x10000, RZ ;  /* 0x0001000018258824 */ /* 0x000fe200078e00ff */
[C---:B------:R-:W-:Y:S01]  /*84f0*/  @!P0 LOP3.LUT R34, R25.reuse, 0xffff0000, RZ, 0xc0, !PT ;  /* 0xffff000019228812 */ /* 0x040fe200078ec0ff */
[----:B------:R-:W-:Y:S01]  /*8500*/  @!P0 IMAD.U32 R33, R25, 0x10000, RZ ;  /* 0x0001000019218824 */ /* 0x000fe200078e00ff */
[C---:B------:R-:W-:Y:S01]  /*8510*/  @!P0 SHF.L.U32 R31, R26.reuse, 0x10, RZ ;  /* 0x000000101a1f8819 */ /* 0x040fe200000006ff */
[----:B------:R-:W-:Y:S01]  /*8520*/  @!P0 FMUL.FTZ R0, R37, R36 ;  /* 0x0000002425008220 */ /* 0x000fe20000410000 */
[----:B------:R-:W-:Y:S01]  /*8530*/  @!P0 LOP3.LUT R24, R26, 0xffff0000, RZ, 0xc0, !PT ;  /* 0xffff00001a188812 */ /* 0x000fe200078ec0ff */
[----:B------:R-:W-:Y:S01]  /*8540*/  @!P2 FADD.FTZ R23, -R23, -RZ ;  /* 0x800000ff1717a221 */ /* 0x000fe20000010100 */
[C---:B-----5:R-:W-:Y:S01]  /*8550*/  @!P0 LOP3.LUT R40, R56.reuse, 0xffff0000, RZ, 0xc0, !PT ;  /* 0xffff000038288812 */ /* 0x060fe200078ec0ff */
[----:B------:R-:W-:Y:S01]  /*8560*/  @!P0 IMAD.U32 R38, R56, 0x10000, RZ ;  /* 0x0001000038268824 */ /* 0x000fe200078e00ff */
[----:B------:R-:W-:Y:S01]  /*8570*/  @!P0 SHF.L.U32 R43, R57, 0x10, RZ ;  /* 0x00000010392b8819 */ /* 0x000fe200000006ff */
[----:B------:R-:W-:Y:S01]  /*8580*/  @!P0 FMUL.FTZ R2, R35, R32 ;  /* 0x0000002023028220 */ /* 0x000fe20000410000 */
[----:B------:R-:W-:Y:S01]  /*8590*/  @!P0 LOP3.LUT R44, R57, 0xffff0000, RZ, 0xc0, !PT ;  /* 0xffff0000392c8812 */ /* 0x000fe200078ec0ff */
[----:B------:R-:W-:Y:S01]  /*85a0*/  @!P0 FFMA.FTZ R0, R39, R38, R0 ;  /* 0x0000002627008223 */ /* 0x000fe20000010000 */
[----:B------:R-:W-:Y:S01]  /*85b0*/  @!P0 LOP3.LUT R39, R53, 0xffff0000, RZ, 0xc0, !PT ;  /* 0xffff000035278812 */ /* 0x000fe200078ec0ff */
[----:B------:R-:W-:Y:S01]  /*85c0*/  @!P0 FMUL.FTZ R3, R33, R30 ;  /* 0x0000001e21038220 */ /* 0x000fe20000410000 */
[----:B------:R-:W-:Y:S01]  /*85d0*/  @!P0 LOP3.LUT R46, R58, 0xffff0000, RZ, 0xc0, !PT ;  /* 0xffff00003a2e8812 */ /* 0x000fe200078ec0ff */
[----:B------:R-:W-:Y:S01]  /*85e0*/  @!P0 FMUL.FTZ R4, R34, R29 ;  /* 0x0000001d22048220 */ /* 0x000fe20000410000 */
[----:B------:R-:W-:Y:S01]  /*85f0*/  @!P0 SHF.L.U32 R47, R59, 0x10, RZ ;  /* 0x000000103b2f8819 */ /* 0x000fe200000006ff */
[C---:B------:R-:W-:Y:S01]  /*8600*/  @!P0 IMAD.U32 R25, R27.reuse, 0x10000, RZ ;  /* 0x000100001b198824 */ /* 0x040fe200078e00ff */
[----:B------:R-:W-:Y:S01]  /*8610*/  @!P0 LOP3.LUT R27, R27, 0xffff0000, RZ, 0xc0, !PT ;  /* 0xffff00001b1b8812 */ /* 0x000fe200078ec0ff */
[----:B------:R-:W-:Y:S01]  /*8620*/  @!P2 FADD.FTZ R22, -R22, -RZ ;  /* 0x800000ff1616a221 */ /* 0x000fe20000010100 */
[----:B------:R-:W-:Y:S01]  /*8630*/  @!P0 LOP3.LUT R48, R59, 0xffff0000, RZ, 0xc0, !PT ;  /* 0xffff00003b308812 */ /* 0x000fe200078ec0ff */
[----:B------:R-:W-:Y:S01]  /*8640*/  @!P2 FADD.FTZ R18, -R18, -RZ ;  /* 0x800000ff1212a221 */ /* 0x000fe20000010100 */
[----:B------:R-:W-:Y:S01]  /*8650*/  LEA R190, P2, R226, R184, 0x5 ;  /* 0x000000b8e2be7211 */ /* 0x000fe200078428ff */
[----:B------:R-:W-:Y:S01]  /*8660*/  @!P0 FFMA.FTZ R2, R41, R40, R2 ;  /* 0x0000002829028223 */ /* 0x000fe20000010002 */
[C---:B------:R-:W-:Y:S01]  /*8670*/  @!P0 LOP3.LUT R41, R54.reuse, 0xffff0000, RZ, 0xc0, !PT ;  /* 0xffff000036298812 */ /* 0x040fe200078ec0ff */
[----:B------:R-:W-:Y:S01]  /*8680*/  @!P0 IMAD.U32 R38, R54, 0x10000, RZ ;  /* 0x0001000036268824 */ /* 0x000fe200078e00ff */
[----:B------:R-:W-:Y:S01]  /*8690*/  @!P0 SHF.L.U32 R40, R55, 0x10, RZ ;  /* 0x0000001037288819 */ /* 0x000fe200000006ff */
[----:B------:R-:W-:Y:S01]  /*86a0*/  @!P0 FFMA.FTZ R3, R42, R43, R3 ;  /* 0x0000002b2a038223 */ /* 0x000fe20000010003 */
[----:B------:R-:W-:Y:S01]  /*86b0*/  @!P0 F2FP.BF16.F32.PACK_AB R141, R2, R0 ;  /* 0x00000000028d823e */ /* 0x000fe200000010ff */
[----:B------:R-:W-:Y:S01]  /*86c0*/  @!P0 FMUL.FTZ R5, R31, R28 ;  /* 0x0000001c1f058220 */ /* 0x000fe20000410000 */
[----:B------:R-:W-:Y:S01]  /*86d0*/  LEA.HI.X R191, R226, R185, R227, 0x5, P2 ;  /* 0x000000b9e2bf7211 */ /* 0x000fe200010f2ce3 */
[----:B------:R-:W-:Y:S02]  /*86e0*/  @!P0 IMAD.U32 R45, R58, 0x10000, RZ ;  /* 0x000100003a2d8824 */ /* 0x000fe400078e00ff */
[----:B------:R-:W-:Y:S01]  /*86f0*/  @!P0 FFMA.FTZ R4, R39, R44, R4 ;  /* 0x0000002c27048223 */ /* 0x000fe20000010004 */
[----:B------:R-:W-:Y:S01]  /*8700*/  @!P0 LOP3.LUT R39, R55, 0xffff0000, RZ, 0xc0, !PT ;  /* 0xffff000037278812 */ /* 0x000fe200078ec0ff */
[----:B------:R-:W-:Y:S01]  /*8710*/  @!P0 FMUL.FTZ R6, R24, R23 ;  /* 0x0000001718068220 */ /* 0x000fe20000410000 */
[----:B------:R-:W-:Y:S01]  /*8720*/  @!P0 FMUL.FTZ R7, R25, R22 ;  /* 0x0000001619078220 */ /* 0x000fe20000410000 */
[----:B------:R-:W-:Y:S01]  /*8730*/  @!P0 FMUL.FTZ R8, R27, R18 ;  /* 0x000000121b088220 */ /* 0x000fe20000410000 */
[----:B------:R-:W-:Y:S01]  /*8740*/  @!P0 F2FP.BF16.F32.PACK_AB R186, R4, R3 ;  /* 0x0000000304ba823e */ /* 0x000fe200000010ff */
[----:B------:R-:W-:Y:S01]  /*8750*/  @!P0 FFMA.FTZ R5, R38, R45, R5 ;  /* 0x0000002d26058223 */ /* 0x000fe20000010005 */
[----:B------:R-:W-:Y:S01]  /*8760*/  @!P0 FFMA.FTZ R6, R41, R46, R6 ;  /* 0x0000002e29068223 */ /* 0x000fe20000010006 */
[----:B------:R-:W-:Y:S01]  /*8770*/  @!P0 FFMA.FTZ R7, R40, R47, R7 ;  /* 0x0000002f28078223 */ /* 0x000fe20000010007 */
[----:B------:R-:W-:Y:S01]  /*8780*/  @!P0 FFMA.FTZ R8, R39, R48, R8 ;  /* 0x0000003027088223 */ /* 0x000fe20000010008 */
[----:B------:R-:W-:Y:S01]  /*8790*/  @!P0 IMAD.MOV.U32 R52, RZ, RZ, R141 ;  /* 0x000000ffff348224 */ /* 0x000fe200078e008d */
[----:B------:R-:W-:Y:S02]  /*87a0*/  @!P0 MOV R53, R186 ;  /* 0x000000ba00358202 */ /* 0x000fe40000000f00 */
[----:B------:R-:W-:Y:S02]  /*87b0*/  @!P0 F2FP.BF16.F32.PACK_AB R143, R6, R5 ;  /* 0x00000005068f823e */ /* 0x000fe400000010ff */
[----:B------:R-:W-:Y:S03]  /*87c0*/  @!P0 F2FP.BF16.F32.PACK_AB R188, R8, R7 ;  /* 0x0000000708bc823e */ /* 0x000fe600000010ff */
[----:B------:R-:W-:Y:S01]  /*87d0*/  @!P0 IMAD.MOV.U32 R54, RZ, RZ, R143 ;  /* 0x000000ffff368224 */ /* 0x000fe200078e008f */
[----:B------:R-:W-:Y:S05]  /*87e0*/  @!P0 MOV R55, R188 ;  /* 0x000000bc00378202 */ /* 0x000fea0000000f00 */
[----:B------:R3:W-:Y:S02]  /*87f0*/  ST.E.128 desc[UR6][R190.64], R52 ;  /* 0x00000034be007985 */ /* 0x0007e4000c101d06 */
.L_x_4688:
[----:B------:R-:W-:Y:S05]  /*8800*/  BSYNC.RECONVERGENT B0 ;  /* 0x0000000000007941 */ /* 0x000fea0003800200 */
.L_x_4687:
[----:B------:R-:W-:Y:S04]  /*8810*/  BSSY.RECONVERGENT B0, `(.L_x_4689) ;  /* 0x0000059000007945 */ /* 0x000fe80003800200 */
[----:B------:R-:W-:Y:S05]  /*8820*/  @P3 BRA `(.L_x_4690) ;  /* 0x00000004005c3947 */ /* 0x000fea0003800000 */
[----:B------:R-:W-:Y:S02]  /*8830*/  ISETP.GE.AND P0, PT, R12, R17, PT ;  /* 0x000000110c00720c */ /* 0x000fe40003f06270 */
[----:B------:R-:W-:Y:S05]  /*8840*/  IADD3 R34, P3, PT, R20, R95, RZ ;  /* 0x0000005f14227210 */ /* 0x000fea0007f7e0ff */
[----:B------:R-:W-:Y:S05]  /*8850*/  IMAD.X R35, R21, 0x1, R93, P3 ;  /* 0x0000000115237824 */ /* 0x000fea00018e065d */
[----:B-123--:R-:W2:Y:S01]  /*8860*/  LD.E.128 R52, desc[UR6][R34.64] ;  /* 0x0000000622347980 */ /* 0x00eea2000c101d00 */
        /* <DEDUP_REMOVED lines=8> */
[C---:B------:R-:W-:Y:S04]  /*88f0*/  @!P0 IADD3 R190, P2, PT, R141.reuse, R102, RZ ;  /* 0x000000668dbe8210 */ /* 0x040fe80007f5e0ff */
        /* <DEDUP_REMOVED lines=10> */
[C---:B---3--:R-:W-:Y:S01]  /*89a0*/  @!P0 LOP3.LUT R35, R24.reuse, 0xffff0000, RZ, 0xc0, !PT ;  /* 0xffff000018238812 */ /* 0x048fe200078ec0ff */
[----:B------:R-:W-:Y:S01]  /*89b0*/  @!P0 IMAD.U32 R37, R24, 0x10000, RZ ;  /* 0x0001000018258824 */ /* 0x000fe200078e00ff */
[C---:B------:R-:W-:Y:S01]  /*89c0*/  @!P0 LOP3.LUT R34, R25.reuse, 0xffff0000, RZ, 0xc0, !PT ;  /* 0xffff000019228812 */ /* 0x040fe200078ec0ff */
[----:B------:R-:W-:Y:S01]  /*89d0*/  @!P0 IMAD.U32 R33, R25, 0x10000, RZ ;  /* 0x0001000019218824 */ /* 0x000fe200078e00ff */
[C---:B------:R-:W-:Y:S01]  /*89e0*/  @!P0 SHF.L.U32 R31, R26.reuse, 0x10, RZ ;  /* 0x000000101a1f8819 */ /* 0x040fe200000006ff */
[C---:B------:R-:W-:Y:S01]  /*89f0*/  @!P0 IMAD.U32 R25, R27.reuse, 0x10000, RZ ;  /* 0x000100001b198824 */ /* 0x040fe200078e00ff */
[----:B------:R-:W-:Y:S02]  /*8a00*/  @!P0 LOP3.LUT R24, R26, 0xffff0000, RZ, 0xc0, !PT ;  /* 0xffff00001a188812 */ /* 0x000fe400078ec0ff */
[----:B------:R-:W-:Y:S02]  /*8a10*/  @!P0 LOP3.LUT R27, R27, 0xffff0000, RZ, 0xc0, !PT ;  /* 0xffff00001b1b8812 */ /* 0x000fe400078ec0ff */
[----:B----4-:R-:W-:Y:S01]  /*8a20*/  @!P0 SHF.L.U32 R36, R188, 0x10, RZ ;  /* 0x00000010bc248819 */ /* 0x010fe200000006ff */
[----:B------:R-:W-:Y:S01]  /*8a30*/  @!P0 IMAD.U32 R28, R190, 0x10000, RZ ;  /* 0x00010000be1c8824 */ /* 0x000fe200078e00ff */
[----:B------:R-:W-:Y:S01]  /*8a40*/  @!P0 LOP3.LUT R32, R188, 0xffff0000, RZ, 0xc0, !PT ;  /* 0xffff0000bc208812 */ /* 0x000fe200078ec0ff */
[C---:B------:R-:W-:Y:S01]  /*8a50*/  @!P0 IMAD.U32 R30, R189.reuse, 0x10000, RZ ;  /* 0x00010000bd1e8824 */ /* 0x040fe200078e00ff */
[----:B------:R-:W-:Y:S01]  /*8a60*/  @!P0 LOP3.LUT R29, R189, 0xffff0000, RZ, 0xc0, !PT ;  /* 0xffff0000bd1d8812 */ /* 0x000fe200078ec0ff */
[----:B------:R-:W-:Y:S01]  /*8a70*/  @!P2 FADD.FTZ R36, -R36, -RZ ;  /* 0x800000ff2424a221 */ /* 0x000fe20000010100 */
[----:B------:R-:W-:Y:S01]  /*8a80*/  @!P0 LOP3.LUT R23, R190, 0xffff0000, RZ, 0xc0, !PT ;  /* 0xffff0000be178812 */ /* 0x000fe200078ec0ff */
[----:B------:R-:W-:Y:S01]  /*8a90*/  @!P2 FADD.FTZ R32, -R32, -RZ ;  /* 0x800000ff2020a221 */ /* 0x000fe20000010100 */
[C---:B------:R-:W-:Y:S01]  /*8aa0*/  @!P0 SHF.L.U32 R22, R191.reuse, 0x10, RZ ;  /* 0x00000010bf168819 */ /* 0x040fe200000006ff */
[C---:B-----5:R-:W-:Y:S01]  /*8ab0*/  @!P0 IMAD.U32 R38, R56.reuse, 0x10000, RZ ;  /* 0x0001000038268824 */ /* 0x060fe200078e00ff */
[----:B------:R-:W-:Y:S01]  /*8ac0*/  @!P0 LOP3.LUT R18, R191, 0xffff0000, RZ, 0xc0, !PT ;  /* 0xffff0000bf128812 */ /* 0x000fe200078ec0ff */
[----:B------:R-:W-:Y:S01]  /*8ad0*/  @!P0 FMUL.FTZ R0, R37, R36 ;  /* 0x0000002425008220 */ /* 0x000fe20000410000 */
[----:B------:R-:W-:Y:S01]  /*8ae0*/  @!P0 LOP3.LUT R40, R56, 0xffff0000, RZ, 0xc0, !PT ;  /* 0xffff000038288812 */ /* 0x000fe200078ec0ff */
[----:B------:R-:W-:Y:S01]  /*8af0*/  @!P2 FADD.FTZ R30, -R30, -RZ ;  /* 0x800000ff1e1ea221 */ /* 0x000fe20000010100 */
[----:B------:R-:W-:Y:S01]  /*8b00*/  @!P0 SHF.L.U32 R43, R57, 0x10, RZ ;  /* 0x00000010392b8819 */ /* 0x000fe200000006ff */
[----:B------:R-:W-:Y:S01]  /*8b10*/  @!P2 FADD.FTZ R29, -R29, -RZ ;  /* 0x800000ff1d1da221 */ /* 0x000fe20000010100 */
[----:B------:R-:W-:Y:S01]  /*8b20*/  @!P0 LOP3.LUT R44, R57, 0xffff0000, RZ, 0xc0, !PT ;  /* 0xffff0000392c8812 */ /* 0x000fe200078ec0ff */
[----:B------:R-:W-:Y:S01]  /*8b30*/  @!P0 FFMA.FTZ R0, R39, R38, R0 ;  /* 0x0000002627008223 */ /* 0x000fe20000010000 */
        /* <DEDUP_REMOVED lines=8> */
[----:B------:R-:W-:Y:S01]  /*8bc0*/  @!P0 FMUL.FTZ R4, R34, R29 ;  /* 0x0000001d22048220 */ /* 0x000fe20000410000 */
[----:B------:R-:W-:Y:S01]  /*8bd0*/  @!P2 FADD.FTZ R22, -R22, -RZ ;  /* 0x800000ff1616a221 */ /* 0x000fe20000010100 */
        /* <DEDUP_REMOVED lines=28> */
.L_x_4690:
[----:B------:R-:W-:Y:S05]  /*8da0*/  BSYNC.RECONVERGENT B0 ;  /* 0x0000000000007941 */ /* 0x000fea0003800200 */
.L_x_4689:
[----:B------:R-:W-:Y:S04]  /*8db0*/  BSSY.RECONVERGENT B0, `(.L_x_4691) ;  /* 0x000005a000007945 */ /* 0x000fe80003800200 */
[----:B------:R-:W-:Y:S05]  /*8dc0*/  @P4 BRA `(.L_x_4692) ;  /* 0x0000000400604947 */ /* 0x000fea0003800000 */
[----:B------:R-:W-:Y:S02]  /*8dd0*/  ISETP.GE.AND P0, PT, R12, R17, PT ;  /* 0x000000110c00720c */ /* 0x000fe40003f06270 */
[----:B------:R-:W-:Y:S05]  /*8de0*/  IADD3 R34, P2, PT, R20, R182, RZ ;  /* 0x000000b614227210 */ /* 0x000fea0007f5e0ff */
[----:B------:R-:W-:Y:S05]  /*8df0*/  IMAD.X R35, R21, 0x1, R81, P2 ;  /* 0x0000000115237824 */ /* 0x000fea00010e0651 */
[----:B-1234-:R-:W2:Y:S01]  /*8e00*/  LD.E.128 R52, desc[UR6][R34.64] ;  /* 0x0000000622347980 */ /* 0x01eea2000c101d00 */
[----:B------:R-:W-:Y:S01]  /*8e10*/  @!P0 SEL R143, R16, RZ, P1 ;  /* 0x000000ff108f8207 */ /* 0x000fe20000800000 */
[----:B------:R-:W-:Y:S01]  /*8e20*/  @!P0 IMAD.WIDE R24, R19, 0x2, R34 ;  /* 0x0000000213188825 */ /* 0x000fe200078e0222 */
[----:B------:R-:W-:Y:S02]  /*8e30*/  @!P0 SEL R141, R139, RZ, P1 ;  /* 0x000000ff8b8d8207 */ /* 0x000fe40000800000 */
[----:B------:R-:W-:Y:S03]  /*8e40*/  @!P0 IADD3 R143, P2, PT, R122, R143, RZ ;  /* 0x0000008f7a8f8210 */ /* 0x000fe60007f5e0ff */
[----:B------:R-:W3:Y:S02]  /*8e50*/  @!P0 LD.E.128 R24, desc[UR6][R24.64] ;  /* 0x0000000618188980 */ /* 0x000ee4000c101d00 */
[----:B------:R-:W-:Y:S01]  /*8e60*/  @!P0 IMAD.X R186, R114, 0x1, R141, P2 ;  /* 0x0000000172ba8824 */ /* 0x000fe200010e068d */
[C---:B------:R-:W-:Y:S04]  /*8e70*/  @!P0 SHF.L.U32 R141, R143.reuse, 0x1, RZ ;  /* 0x000000018f8d8819 */ /* 0x040fe800000006ff */
[----:B------:R-:W-:Y:S02]  /*8e80*/  @!P0 SHF.L.U64.HI R186, R143, 0x1, R186 ;  /* 0x000000018fba8819 */ /* 0x000fe400000102ba */
[C---:B------:R-:W-:Y:S05]  /*8e90*/  @!P0 IADD3 R188, P2, PT, R141.reuse, R102, RZ ;  /* 0x000000668dbc8210 */ /* 0x040fea0007f5e0ff */
[C---:B------:R-:W-:Y:S01]  /*8ea0*/  @!P0 IMAD.X R189, R186.reuse, 0x1, R103, P2 ;  /* 0x00000001babd8824 */ /* 0x040fe200010e0667 */
[----:B------:R-:W-:Y:S01]  /*8eb0*/  @!P0 IADD3 R38, P2, PT, R141, R104, RZ ;  /* 0x000000688d268210 */ /* 0x000fe20007f5e0ff */
[----:B------:R-:W-:Y:S03]  /*8ec0*/  IMAD R141, R227, 0x60, RZ ;  /* 0x00000060e38d7824 */ /* 0x000fe600078e02ff */
[----:B------:R-:W-:Y:S01]  /*8ed0*/  @!P0 IADD3.X R39, PT, PT, R186, R105, RZ, P2, !PT ;  /* 0x00000069ba278210 */ /* 0x000fe200017fe4ff */
[----:B------:R-:W4:Y:S01]  /*8ee0*/  @!P0 LD.E.128 R188, desc[UR6][R188.64] ;  /* 0x00000006bcbc8980 */ /* 0x000f22000c101d00 */
[----:B------:R-:W-:Y:S02]  /*8ef0*/  PLOP3.LUT P2, PT, PT, PT, PT, 0x80, 0x8 ;  /* 0x000000000008781c */ /* 0x000fe40003f4f070 */
[----:B------:R-:W-:Y:S05]  /*8f00*/  @!P0 PLOP3.LUT P2, PT, P1, PT, PT, 0x80, 0x8 ;  /* 0x000000000008881c */ /* 0x000fea0000f4f070 */
[----:B------:R1:W5:Y:S01]  /*8f10*/  @!P0 LD.E.128 R56, desc[UR6][R38.64] ;  /* 0x0000000626388980 */ /* 0x000362000c101d00 */
[----:B--2---:R-:W-:Y:S01]  /*8f20*/  @!P0 LOP3.LUT R41, R53, 0xffff0000, RZ, 0xc0, !PT ;  /* 0xffff000035298812 */ /* 0x004fe200078ec0ff */
[----:B-1----:R-:W-:Y:S01]  /*8f30*/  @!P0 IMAD.U32 R39, R52, 0x10000, RZ ;  /* 0x0001000034278824 */ /* 0x002fe200078e00ff */
[C---:B------:R-:W-:Y:S01]  /*8f40*/  @!P0 LOP3.LUT R45, R54.reuse, 0xffff0000, RZ, 0xc0, !PT ;  /* 0xffff0000362d8812 */ /* 0x040fe200078ec0ff */
[----:B------:R-:W-:Y:S01]  /*8f50*/  @!P0 IMAD.U32 R44, R54, 0x10000, RZ ;  /* 0x00010000362c8824 */ /* 0x000fe200078e00ff */
[C---:B---3--:R-:W-:Y:S01]  /*8f60*/  @!P0 LOP3.LUT R31, R24.reuse, 0xffff0000, RZ, 0xc0, !PT ;  /* 0xffff0000181f8812 */ /* 0x048fe200078ec0ff */
[----:B------:R-:W-:Y:S01]  /*8f70*/  @!P0 IMAD.U32 R32, R24, 0x10000, RZ ;  /* 0x0001000018208824 */ /* 0x000fe200078e00ff */
[C---:B------:R-:W-:Y:S01]  /*8f80*/  @!P0 LOP3.LUT R24, R26.reuse, 0xffff0000, RZ, 0xc0, !PT ;  /* 0xffff00001a188812 */ /* 0x040fe200078ec0ff */
[----:B------:R-:W-:Y:S01]  /*8f90*/  @!P0 IMAD.U32 R28, R26, 0x10000, RZ ;  /* 0x000100001a1c8824 */ /* 0x000fe200078e00ff */
[----:B------:R-:W-:Y:S02]  /*8fa0*/  @!P0 SHF.L.U32 R29, R25, 0x10, RZ ;  /* 0x00000010191d8819 */ /* 0x000fe400000006ff */
[C---:B------:R-:W-:Y:S02]  /*8fb0*/  @!P0 SHF.L.U32 R18, R27.reuse, 0x10, RZ ;  /* 0x000000101b128819 */ /* 0x040fe400000006ff */
[----:B------:R-:W-:Y:S02]  /*8fc0*/  @!P0 LOP3.LUT R23, R27, 0xffff0000, RZ, 0xc0, !PT ;  /* 0xffff00001b178812 */ /* 0x000fe400078ec0ff */
        /* <DEDUP_REMOVED lines=16> */
[----:B------:R-:W-:Y:S01]  /*90d0*/  @!P0 FFMA.FTZ R0, R39, R36, R0 ;  /* 0x0000002427008223 */ /* 0x000fe20000010000 */
[----:B------:R-:W-:Y:S01]  /*90e0*/  @!P0 LOP3.LUT R39, R52, 0xffff0000, RZ, 0xc0, !PT ;  /* 0xffff000034278812 */ /* 0x000fe200078ec0ff */
[----:B------:R-:W-:Y:S01]  /*90f0*/  IMAD.WIDE.U32 R190, R226, 0x60, R184 ;  /* 0x00000060e2be7825 */ /* 0x000fe200078e00b8 */
[----:B------:R-:W-:Y:S02]  /*9100*/  @!P0 SHF.L.U32 R36, R53, 0x10, RZ ;  /* 0x0000001035248819 */ /* 0x000fe400000006ff */
[----:B------:R-:W-:Y:S01]  /*9110*/  @!P0 LOP3.LUT R42, R57, 0xffff0000, RZ, 0xc0, !PT ;  /* 0xffff0000392a8812 */ /* 0x000fe200078ec0ff */
[----:B------:R-:W-:Y:S01]  /*9120*/  @!P0 FMUL.FTZ R2, R31, R34 ;  /* 0x000000221f028220 */ /* 0x000fe20000410000 */
[C---:B------:R-:W-:Y:S01]  /*9130*/  @!P0 SHF.L.U32 R43, R58.reuse, 0x10, RZ ;  /* 0x000000103a2b8819 */ /* 0x040fe200000006ff */
[----:B------:R-:W-:Y:S01]  /*9140*/  @!P2 FADD.FTZ R35, -R35, -RZ ;  /* 0x800000ff2323a221 */ /* 0x000fe20000010100 */
[----:B------:R-:W-:Y:S01]  /*9150*/  @!P0 LOP3.LUT R46, R58, 0xffff0000, RZ, 0xc0, !PT ;  /* 0xffff00003a2e8812 */ /* 0x000fe200078ec0ff */
[----:B------:R-:W-:Y:S01]  /*9160*/  @!P0 FMUL.FTZ R3, R29, R26 ;  /* 0x0000001a1d038220 */ /* 0x000fe20000410000 */
[----:B------:R-:W-:Y:S01]  /*9170*/  @!P0 LOP3.LUT R48, R59, 0xffff0000, RZ, 0xc0, !PT ;  /* 0xffff00003b308812 */ /* 0x000fe200078ec0ff */
[----:B------:R-:W-:Y:S02]  /*9180*/  IMAD.IADD R191, R141, 0x1, R191 ;  /* 0x000000018dbf7824 */ /* 0x000fe400078e02bf */
[----:B------:R-:W-:Y:S01]  /*9190*/  @!P0 FFMA.FTZ R2, R39, R38, R2 ;  /* 0x0000002627028223 */ /* 0x000fe20000010002 */
[C---:B------:R-:W-:Y:S01]  /*91a0*/  @!P0 LOP3.LUT R39, R55.reuse, 0xffff0000, RZ, 0xc0, !PT ;  /* 0xffff000037278812 */ /* 0x040fe200078ec0ff */
[----:B------:R-:W-:Y:S01]  /*91b0*/  @!P0 FFMA.FTZ R3, R36, R40, R3 ;  /* 0x0000002824038223 */ /* 0x000fe20000010003 */
[----:B------:R-:W-:Y:S01]  /*91c0*/  @!P0 SHF.L.U32 R36, R55, 0x10, RZ ;  /* 0x0000001037248819 */ /* 0x000fe200000006ff */
[----:B------:R-:W-:Y:S01]  /*91d0*/  @!P0 FMUL.FTZ R4, R30, R35 ;  /* 0x000000231e048220 */ /* 0x000fe20000410000 */
[----:B------:R-:W-:Y:S01]  /*91e0*/  @!P0 F2FP.BF16.F32.PACK_AB R143, R2, R0 ;  /* 0x00000000028f823e */ /* 0x000fe200000010ff */
[----:B------:R-:W-:Y:S02]  /*91f0*/  @!P0 IMAD.U32 R47, R59, 0x10000, RZ ;  /* 0x000100003b2f8824 */ /* 0x000fe400078e00ff */
[----:B------:R-:W-:Y:S01]  /*9200*/  @!P2 FADD.FTZ R33, -R33, -RZ ;  /* 0x800000ff2121a221 */ /* 0x000fe20000010100 */
[----:B------:R-:W-:Y:S01]  /*9210*/  @!P0 FFMA.FTZ R4, R41, R42, R4 ;  /* 0x0000002a29048223 */ /* 0x000fe20000010004 */
[----:B------:R-:W-:Y:S01]  /*9220*/  @!P0 MOV R52, R143 ;  /* 0x0000008f00348202 */ /* 0x000fe20000000f00 */
[----:B------:R-:W-:Y:S01]  /*9230*/  @!P2 FADD.FTZ R27, -R27, -RZ ;  /* 0x800000ff1b1ba221 */ /* 0x000fe20000010100 */
[----:B------:R-:W-:Y:S01]  /*9240*/  @!P0 FMUL.FTZ R5, R28, R33 ;  /* 0x000000211c058220 */ /* 0x000fe20000410000 */
[----:B------:R-:W-:Y:S01]  /*9250*/  @!P2 FADD.FTZ R25, -R25, -RZ ;  /* 0x800000ff1919a221 */ /* 0x000fe20000010100 */
[----:B------:R-:W-:Y:S01]  /*9260*/  @!P0 F2FP.BF16.F32.PACK_AB R186, R4, R3 ;  /* 0x0000000304ba823e */ /* 0x000fe200000010ff */
[----:B------:R-:W-:Y:S01]  /*9270*/  @!P0 FMUL.FTZ R6, R24, R27 ;  /* 0x0000001b18068220 */ /* 0x000fe20000410000 */
[----:B------:R-:W-:Y:S01]  /*9280*/  @!P2 FADD.FTZ R22, -R22, -RZ ;  /* 0x800000ff1616a221 */ /* 0x000fe20000010100 */
[----:B------:R-:W-:Y:S01]  /*9290*/  @!P0 FMUL.FTZ R7, R18, R25 ;  /* 0x0000001912078220 */ /* 0x000fe20000410000 */
[----:B------:R-:W-:Y:S01]  /*92a0*/  @!P0 FFMA.FTZ R5, R44, R43, R5 ;  /* 0x0000002b2c058223 */ /* 0x000fe20000010005 */
[----:B------:R-:W-:Y:S01]  /*92b0*/  @!P0 FFMA.FTZ R6, R45, R46, R6 ;  /* 0x0000002e2d068223 */ /* 0x000fe20000010006 */
[----:B------:R-:W-:Y:S01]  /*92c0*/  @!P0 FMUL.FTZ R8, R23, R22 ;  /* 0x0000001617088220 */ /* 0x000fe20000410000 */
[----:B------:R-:W-:Y:S01]  /*92d0*/  @!P0 FFMA.FTZ R7, R36, R47, R7 ;  /* 0x0000002f24078223 */ /* 0x000fe20000010007 */
[----:B------:R-:W-:Y:S02]  /*92e0*/  @!P0 IMAD.MOV.U32 R53, RZ, RZ, R186 ;  /* 0x000000ffff358224 */ /* 0x000fe400078e00ba */
[----:B------:R-:W-:Y:S01]  /*92f0*/  @!P0 FFMA.FTZ R8, R39, R48, R8 ;  /* 0x0000003027088223 */ /* 0x000fe20000010008 */
[----:B------:R-:W-:Y:S04]  /*9300*/  @!P0 F2FP.BF16.F32.PACK_AB R141, R6, R5 ;  /* 0x00000005068d823e */ /* 0x000fe800000010ff */
[----:B------:R-:W-:Y:S02]  /*9310*/  @!P0 F2FP.BF16.F32.PACK_AB R188, R8, R7 ;  /* 0x0000000708bc823e */ /* 0x000fe400000010ff */
[----:B------:R-:W-:Y:S03]  /*9320*/  @!P0 MOV R54, R141 ;  /* 0x0000008d00368202 */ /* 0x000fe60000000f00 */
[----:B------:R-:W-:Y:S05]  /*9330*/  @!P0 IMAD.MOV.U32 R55, RZ, RZ, R188 ;  /* 0x000000ffff378224 */ /* 0x000fea00078e00bc */
[----:B------:R1:W-:Y:S02]  /*9340*/  ST.E.128 desc[UR6][R190.64], R52 ;  /* 0x00000034be007985 */ /* 0x0003e4000c101d06 */
.L_x_4692:
[----:B------:R-:W-:Y:S05]  /*9350*/  BSYNC.RECONVERGENT B0 ;  /* 0x0000000000007941 */ /* 0x000fea0003800200 */
.L_x_4691:
[-C--:B------:R-:W-:Y:S01]  /*9360*/  ISETP.GE.OR P0, PT, R156, R121.reuse, P5 ;  /* 0x000000799c00720c */ /* 0x080fe20002f06670 */
[----:B------:R-:W-:Y:S01]  /*9370*/  BSSY.RECONVERGENT B0, `(.L_x_4693) ;  /* 0x000005c000007945 */ /* 0x000fe20003800200 */
[----:B------:R-:W-:Y:S02]  /*9380*/  ISETP.GE.OR P2, PT, R154, R121, P5 ;  /* 0x000000799a00720c */ /* 0x000fe40002f46670 */
[-C--:B------:R-:W-:Y:S02]  /*9390*/  ISETP.LT.OR P0, PT, R156, R123.reuse, P0 ;  /* 0x0000007b9c00720c */ /* 0x080fe40000701670 */
[----:B------:R-:W-:Y:S11]  /*93a0*/  ISETP.LT.OR P4, PT, R154, R123, P2 ;  /* 0x0000007b9a00720c */ /* 0x000ff60001781670 */
        /* <DEDUP_REMOVED lines=88> */
.L_x_4694:
[----:B------:R-:W-:Y:S05]  /*9930*/  BSYNC.RECONVERGENT B0 ;  /* 0x0000000000007941 */ /* 0x000fea0003800200 */
.L_x_4693:
        /* <DEDUP_REMOVED lines=90> */
.L_x_4696:
[----:B------:R-:W-:Y:S05]  /*9ee0*/  BSYNC.RECONVERGENT B0 ;  /* 0x0000000000007941 */ /* 0x000fea0003800200 */
.L_x_4695:
[C---:B------:R-:W-:Y:S01]  /*9ef0*/  ISETP.GE.OR P0, PT, R152.reuse, R121, P5 ;  /* 0x000000799800720c */ /* 0x040fe20002f06670 */
[----:B------:R-:W-:Y:S03]  /*9f00*/  BSSY.RECONVERGENT B0, `(.L_x_4697) ;  /* 0x000005c000007945 */ /* 0x000fe60003800200 */
[----:B------:R-:W-:Y:S11]  /*9f10*/  ISETP.LT.OR P0, PT, R152, R123, P0 ;  /* 0x0000007b9800720c */ /* 0x000ff60000701670 */
[----:B------:R-:W-:Y:S02]  /*9f20*/  @!UPT UIADD3 URZ, UPT, UPT, URZ, URZ, URZ ;  /* 0x000000fffffff290 */ /* 0x000fe4000fffe0ff */
        /* <DEDUP_REMOVED lines=89> */
.L_x_4698:
[----:B------:R-:W-:Y:S05]  /*a4c0*/  BSYNC.RECONVERGENT B0 ;  /* 0x0000000000007941 */ /* 0x000fea0003800200 */
.L_x_4697:
        /* <DEDUP_REMOVED lines=93> */
.L_x_4700:
[----:B------:R-:W-:Y:S05]  /*aaa0*/  BSYNC.RECONVERGENT B0 ;  /* 0x0000000000007941 */ /* 0x000fea0003800200 */
.L_x_4699:
[-C--:B------:R-:W-:Y:S01]  /*aab0*/  ISETP.GE.OR P0, PT, R148, R121.reuse, P5 ;  /* 0x000000799400720c */ /* 0x080fe20002f06670 */
[----:B------:R-:W-:Y:S01]  /*aac0*/  BSSY.RECONVERGENT B0, `(.L_x_4701) ;  /* 0x000005c000007945 */ /* 0x000fe20003800200 */
[----:B------:R-:W-:Y:S02]  /*aad0*/  ISETP.GE.OR P2, PT, R146, R121, P5 ;  /* 0x000000799200720c */ /* 0x000fe40002f46670 */
[-C--:B------:R-:W-:Y:S02]  /*aae0*/  ISETP.LT.OR P0, PT, R148, R123.reuse, P0 ;  /* 0x0000007b9400720c */ /* 0x080fe40000701670 */
[----:B------:R-:W-:Y:S11]  /*aaf0*/  ISETP.LT.OR P4, PT, R146, R123, P2 ;  /* 0x0000007b9200720c */ /* 0x000ff60001781670 */
[----:B------:R-:W-:Y:S05]  /*ab00*/  @P0 BRA `(.L_x_4702) ;  /* 0x00000004005c0947 */ /* 0x000fea0003800000 */
[----:B------:R-:W-:Y:S02]  /*ab10*/  ISETP.GE.AND P0, PT, R12, R17, PT ;  /* 0x000000110c00720c */ /* 0x000fe40003f06270 */
[C---:B------:R-:W-:Y:S04]  /*ab20*/  LEA R34, P3, R172.reuse, R20, 0x8 ;  /* 0x00000014ac227211 */ /* 0x040fe800078640ff */
[----:B------:R-:W-:Y:S05]  /*ab30*/  LEA.HI.X R35, R172, R21, R173, 0x8, P3 ;  /* 0x00000015ac237211 */ /* 0x000fea00018f44ad */
[----:B-1234-:R-:W2:Y:S02]  /*ab40*/  LD.E.128 R52, desc[UR6][R34.64] ;  /* 0x0000000622347980 */ /* 0x01eea4000c101d00 */
[----:B------:R-:W-:Y:S01]  /*ab50*/  @!P0 SEL R186, R16, RZ, P1 ;  /* 0x000000ff10ba8207 */ /* 0x000fe20000800000 */
[----:B------:R-:W-:Y:S01]  /*ab60*/  @!P0 IMAD.WIDE R22, R19, 0x2, R34 ;  /* 0x0000000213168825 */ /* 0x000fe200078e0222 */
[----:B------:R-:W-:Y:S02]  /*ab70*/  @!P0 SEL R141, R139, RZ, P1 ;  /* 0x000000ff8b8d8207 */ /* 0x000fe40000800000 */
[----:B------:R-:W-:Y:S02]  /*ab80*/  @!P0 IADD3 R143, P2, PT, R131, R186, RZ ;  /* 0x000000ba838f8210 */ /* 0x000fe40007f5e0ff */
[----:B------:R-:W3:Y:S03]  /*ab90*/  @!P0 LD.E.128 R24, desc[UR6][R22.64] ;  /* 0x0000000616188980 */ /* 0x000ee6000c101d00 */
        /* <DEDUP_REMOVED lines=15> */
[C---:B------:R-:W-:Y:S01]  /*ac90*/  @!P0 IMAD.U32 R33, R25.reuse, 0x10000, RZ ;  /* 0x0001000019218824 */ /* 0x040fe200078e00ff */
[----:B------:R-:W-:Y:S01]  /*aca0*/  @!P0 LOP3.LUT R35, R24, 0xffff0000, RZ, 0xc0, !PT ;  /* 0xffff000018238812 */ /* 0x000fe200078ec0ff */
[C---:B------:R-:W-:Y:S01]  /*acb0*/  @!P0 IMAD.U32 R31, R26.reuse, 0x10000, RZ ;  /* 0x000100001a1f8824 */ /* 0x040fe200078e00ff */
[----:B------:R-:W-:Y:S02]  /*acc0*/  @!P0 LOP3.LUT R34, R25, 0xffff0000, RZ, 0xc0, !PT ;  /* 0xffff000019228812 */ /* 0x000fe400078ec0ff */
[----:B------:R-:W-:Y:S02]  /*acd0*/  @!P0 LOP3.LUT R24, R26, 0xffff0000, RZ, 0xc0, !PT ;  /* 0xffff00001a188812 */ /* 0x000fe400078ec0ff */
[C---:B------:R-:W-:Y:S02]  /*ace0*/  @!P0 SHF.L.U32 R25, R27.reuse, 0x10, RZ ;  /* 0x000000101b198819 */ /* 0x040fe400000006ff */
[----:B------:R-:W-:Y:S02]  /*acf0*/  @!P0 LOP3.LUT R27, R27, 0xffff0000, RZ, 0xc0, !PT ;  /* 0xffff00001b1b8812 */ /* 0x000fe400078ec0ff */
[C---:B----4-:R-:W-:Y:S01]  /*ad00*/  @!P0 LOP3.LUT R32, R188.reuse, 0xffff0000, RZ, 0xc0, !PT ;  /* 0xffff0000bc208812 */ /* 0x050fe200078ec0ff */
[----:B------:R-:W-:Y:S01]  /*ad10*/  @!P0 IMAD.U32 R36, R188, 0x10000, RZ ;  /* 0x00010000bc248824 */ /* 0x000fe200078e00ff */
[C---:B------:R-:W-:Y:S01]  /*ad20*/  @!P0 SHF.L.U32 R30, R189.reuse, 0x10, RZ ;  /* 0x00000010bd1e8819 */ /* 0x040fe200000006ff */
[----:B------:R-:W-:Y:S01]  /*ad30*/  @!P0 IMAD.U32 R28, R190, 0x10000, RZ ;  /* 0x00010000be1c8824 */ /* 0x000fe200078e00ff */
[----:B------:R-:W-:Y:S01]  /*ad40*/  @!P0 LOP3.LUT R29, R189, 0xffff0000, RZ, 0xc0, !PT ;  /* 0xffff0000bd1d8812 */ /* 0x000fe200078ec0ff */
[----:B------:R-:W-:Y:S01]  /*ad50*/  @!P2 FADD.FTZ R36, -R36, -RZ ;  /* 0x800000ff2424a221 */ /* 0x000fe20000010100 */
[----:B------:R-:W-:Y:S01]  /*ad60*/  @!P0 LOP3.LUT R23, R190, 0xffff0000, RZ, 0xc0, !PT ;  /* 0xffff0000be178812 */ /* 0x000fe200078ec0ff */
[----:B------:R-:W-:Y:S01]  /*ad70*/  @!P2 FADD.FTZ R32, -R32, -RZ ;  /* 0x800000ff2020a221 */ /* 0x000fe20000010100 */
[----:B------:R-:W-:Y:S01]  /*ad80*/  @!P0 LOP3.LUT R18, R191, 0xffff0000, RZ, 0xc0, !PT ;  /* 0xffff0000bf128812 */ /* 0x000fe200078ec0ff */
[C---:B-----5:R-:W-:Y:S01]  /*ad90*/  @!P0 IMAD.U32 R38, R56.reuse, 0x10000, RZ ;  /* 0x0001000038268824 */ /* 0x060fe200078e00ff */
[----:B------:R-:W-:Y:S01]  /*ada0*/  @!P0 LOP3.LUT R40, R56, 0xffff0000, RZ, 0xc0, !PT ;  /* 0xffff000038288812 */ /* 0x000fe200078ec0ff */
[----:B------:R-:W-:Y:S01]  /*adb0*/  @!P0 FMUL.FTZ R0, R37, R36 ;  /* 0x0000002425008220 */ /* 0x000fe20000410000 */
[----:B------:R-:W-:Y:S01]  /*adc0*/  @!P0 LOP3.LUT R44, R57, 0xffff0000, RZ, 0xc0, !PT ;  /* 0xffff0000392c8812 */ /* 0x000fe200078ec0ff */
[----:B------:R-:W-:Y:S01]  /*add0*/  @!P2 FADD.FTZ R30, -R30, -RZ ;  /* 0x800000ff1e1ea221 */ /* 0x000fe20000010100 */
[----:B------:R-:W-:Y:S01]  /*ade0*/  @!P0 LOP3.LUT R46, R58, 0xffff0000, RZ, 0xc0, !PT ;  /* 0xffff00003a2e8812 */ /* 0x000fe200078ec0ff */
[----:B------:R-:W-:Y:S01]  /*adf0*/  @!P2 FADD.FTZ R29, -R29, -RZ ;  /* 0x800000ff1d1da221 */ /* 0x000fe20000010100 */
[----:B------:R-:W-:Y:S01]  /*ae00*/  @!P0 SHF.L.U32 R47, R59, 0x10, RZ ;  /* 0x000000103b2f8819 */ /* 0x000fe200000006ff */
[----:B------:R-:W-:Y:S01]  /*ae10*/  @!P0 IMAD.U32 R22, R191, 0x10000, RZ ;  /* 0x00010000bf168824 */ /* 0x000fe200078e00ff */
[----:B------:R-:W-:Y:S01]  /*ae20*/  @!P0 LOP3.LUT R48, R59, 0xffff0000, RZ, 0xc0, !PT ;  /* 0xffff00003b308812 */ /* 0x000fe200078ec0ff */
[----:B------:R-:W-:Y:S01]  /*ae30*/  @!P0 FFMA.FTZ R0, R39, R38, R0 ;  /* 0x0000002627008223 */ /* 0x000fe20000010000 */
[----:B------:R-:W-:Y:S01]  /*ae40*/  @!P0 LOP3.LUT R39, R53, 0xffff0000, RZ, 0xc0, !PT ;  /* 0xffff000035278812 */ /* 0x000fe200078ec0ff */
[----:B------:R-:W-:Y:S01]  /*ae50*/  @!P0 FMUL.FTZ R2, R35, R32 ;  /* 0x0000002023028220 */ /* 0x000fe20000410000 */
[----:B------:R-:W-:Y:S01]  /*ae60*/  @!P2 FADD.FTZ R28, -R28, -RZ ;  /* 0x800000ff1c1ca221 */ /* 0x000fe20000010100 */
[----:B------:R-:W-:Y:S01]  /*ae70*/  @!P0 FMUL.FTZ R3, R33, R30 ;  /* 0x0000001e21038220 */ /* 0x000fe20000410000 */
[----:B------:R-:W-:Y:S02]  /*ae80*/  @!P0 IMAD.U32 R43, R57, 0x10000, RZ ;  /* 0x00010000392b8824 */ /* 0x000fe400078e00ff */
        /* <DEDUP_REMOVED lines=31> */
.L_x_4702:
[----:B------:R-:W-:Y:S05]  /*b080*/  BSYNC.RECONVERGENT B0 ;  /* 0x0000000000007941 */ /* 0x000fea0003800200 */
.L_x_4701:
[----:B------:R-:W-:Y:S04]  /*b090*/  BSSY.RECONVERGENT B0, `(.L_x_4703) ;  /* 0x000005b000007945 */ /* 0x000fe80003800200 */
[----:B------:R-:W-:Y:S05]  /*b0a0*/  @P4 BRA `(.L_x_4704) ;  /* 0x0000000400644947 */ /* 0x000fea0003800000 */
[----:B------:R-:W-:Y:S01]  /*b0b0*/  ISETP.GE.AND P0, PT, R12, R17, PT ;  /* 0x000000110c00720c */ /* 0x000fe20003f06270 */
[----:B------:R-:W-:Y:S04]  /*b0c0*/  IMAD.WIDE.U32 R34, R172, 0x120, R20 ;  /* 0x00000120ac227825 */ /* 0x000fe800078e0014 */
[----:B------:R-:W-:Y:S04]  /*b0d0*/  IMAD R141, R173, 0x120, RZ ;  /* 0x00000120ad8d7824 */ /* 0x000fe800078e02ff */
[----:B------:R-:W-:Y:S04]  /*b0e0*/  IMAD.IADD R35, R141, 0x1, R35 ;  /* 0x000000018d237824 */ /* 0x000fe800078e0223 */
[----:B------:R-:W-:Y:S01]  /*b0f0*/  @!P0 SEL R143, R16, RZ, P1 ;  /* 0x000000ff108f8207 */ /* 0x000fe20000800000 */
[----:B-1234-:R-:W2:Y:S01]  /*b100*/  LD.E.128 R52, desc[UR6][R34.64] ;  /* 0x0000000622347980 */ /* 0x01eea2000c101d00 */
[----:B------:R-:W-:Y:S01]  /*b110*/  @!P0 SEL R141, R139, RZ, P1 ;  /* 0x000000ff8b8d8207 */ /* 0x000fe20000800000 */
[----:B------:R-:W-:Y:S01]  /*b120*/  @!P0 IMAD.WIDE R24, R19, 0x2, R34 ;  /* 0x0000000213188825 */ /* 0x000fe200078e0222 */
[----:B------:R-:W-:Y:S05]  /*b130*/  @!P0 IADD3 R143, P2, PT, R130, R143, RZ ;  /* 0x0000008f828f8210 */ /* 0x000fea0007f5e0ff */
[----:B------:R-:W-:Y:S01]  /*b140*/  @!P0 IMAD.X R186, R96, 0x1, R141, P2 ;  /* 0x0000000160ba8824 */ /* 0x000fe200010e068d */
[C---:B------:R-:W-:Y:S01]  /*b150*/  @!P0 SHF.L.U32 R141, R143.reuse, 0x1, RZ ;  /* 0x000000018f8d8819 */ /* 0x040fe200000006ff */
[----:B------:R-:W3:Y:S03]  /*b160*/  @!P0 LD.E.128 R24, desc[UR6][R24.64] ;  /* 0x0000000618188980 */ /* 0x000ee6000c101d00 */
        /* <DEDUP_REMOVED lines=48> */
[----:B------:R-:W-:Y:S01]  /*b470*/  @!P2 FADD.FTZ R33, -R33, -RZ ;  /* 0x800000ff2121a221 */ /* 0x000fe20000010100 */
[----:B------:R-:W-:Y:S01]  /*b480*/  @!P2 FADD.FTZ R27, -R27, -RZ ;  /* 0x800000ff1b1ba221 */ /* 0x000fe20000010100 */
[----:B------:R-:W-:Y:S01]  /*b490*/  @!P2 FADD.FTZ R25, -R25, -RZ ;  /* 0x800000ff1919a221 */ /* 0x000fe20000010100 */
[----:B------:R-:W-:Y:S01]  /*b4a0*/  @!P0 FFMA.FTZ R2, R39, R38, R2 ;  /* 0x0000002627028223 */ /* 0x000fe20000010002 */
[C---:B------:R-:W-:Y:S01]  /*b4b0*/  @!P0 LOP3.LUT R39, R55.reuse, 0xffff0000, RZ, 0xc0, !PT ;  /* 0xffff000037278812 */ /* 0x040fe200078ec0ff */
[----:B------:R-:W-:Y:S01]  /*b4c0*/  @!P0 FMUL.FTZ R4, R30, R35 ;  /* 0x000000231e048220 */ /* 0x000fe20000410000 */
[----:B------:R-:W-:Y:S01]  /*b4d0*/  @!P2 FADD.FTZ R22, -R22, -RZ ;  /* 0x800000ff1616a221 */ /* 0x000fe20000010100 */
[----:B------:R-:W-:Y:S01]  /*b4e0*/  @!P0 FFMA.FTZ R3, R36, R40, R3 ;  /* 0x0000002824038223 */ /* 0x000fe20000010003 */
[----:B------:R-:W-:Y:S01]  /*b4f0*/  @!P0 SHF.L.U32 R36, R55, 0x10, RZ ;  /* 0x0000001037248819 */ /* 0x000fe200000006ff */
[----:B------:R-:W-:Y:S01]  /*b500*/  @!P0 FMUL.FTZ R5, R28, R33 ;  /* 0x000000211c058220 */ /* 0x000fe20000410000 */
[----:B------:R-:W-:Y:S01]  /*b510*/  @!P0 F2FP.BF16.F32.PACK_AB R143, R2, R0 ;  /* 0x00000000028f823e */ /* 0x000fe200000010ff */
[----:B------:R-:W-:Y:S01]  /*b520*/  @!P0 FMUL.FTZ R6, R24, R27 ;  /* 0x0000001b18068220 */ /* 0x000fe20000410000 */
[----:B------:R-:W-:Y:S01]  /*b530*/  @!P0 FMUL.FTZ R7, R18, R25 ;  /* 0x0000001912078220 */ /* 0x000fe20000410000 */
[----:B------:R-:W-:Y:S01]  /*b540*/  @!P0 IMAD.U32 R47, R59, 0x10000, RZ ;  /* 0x000100003b2f8824 */ /* 0x000fe200078e00ff */
[----:B------:R-:W-:Y:S01]  /*b550*/  @!P0 MOV R52, R143 ;  /* 0x0000008f00348202 */ /* 0x000fe20000000f00 */
[----:B------:R-:W-:Y:S01]  /*b560*/  @!P0 FFMA.FTZ R4, R41, R42, R4 ;  /* 0x0000002a29048223 */ /* 0x000fe20000010004 */
[----:B------:R-:W-:Y:S01]  /*b570*/  @!P0 FMUL.FTZ R8, R23, R22 ;  /* 0x0000001617088220 */ /* 0x000fe20000410000 */
[----:B------:R-:W-:Y:S01]  /*b580*/  @!P0 FFMA.FTZ R5, R44, R43, R5 ;  /* 0x0000002b2c058223 */ /* 0x000fe20000010005 */
[----:B------:R-:W-:Y:S01]  /*b590*/  @!P0 FFMA.FTZ R6, R45, R46, R6 ;  /* 0x0000002e2d068223 */ /* 0x000fe20000010006 */
[----:B------:R-:W-:Y:S01]  /*b5a0*/  @!P0 FFMA.FTZ R7, R36, R47, R7 ;  /* 0x0000002f24078223 */ /* 0x000fe20000010007 */
[----:B------:R-:W-:Y:S01]  /*b5b0*/  @!P0 F2FP.BF16.F32.PACK_AB R186, R4, R3 ;  /* 0x0000000304ba823e */ /* 0x000fe200000010ff */
[----:B------:R-:W-:Y:S01]  /*b5c0*/  @!P0 FFMA.FTZ R8, R39, R48, R8 ;  /* 0x0000003027088223 */ /* 0x000fe20000010008 */
[----:B------:R-:W-:Y:S01]  /*b5d0*/  IMAD.IADD R191, R141, 0x1, R191 ;  /* 0x000000018dbf7824 */ /* 0x000fe200078e02bf */
[----:B------:R-:W-:Y:S02]  /*b5e0*/  @!P0 F2FP.BF16.F32.PACK_AB R141, R6, R5 ;  /* 0x00000005068d823e */ /* 0x000fe400000010ff */
[----:B------:R-:W-:Y:S01]  /*b5f0*/  @!P0 IMAD.MOV.U32 R53, RZ, RZ, R186 ;  /* 0x000000ffff358224 */ /* 0x000fe200078e00ba */
[----:B------:R-:W-:Y:S02]  /*b600*/  @!P0 F2FP.BF16.F32.PACK_AB R188, R8, R7 ;  /* 0x0000000708bc823e */ /* 0x000fe400000010ff */
[----:B------:R-:W-:Y:S02]  /*b610*/  @!P0 MOV R54, R141 ;  /* 0x0000008d00368202 */ /* 0x000fe40000000f00 */
[----:B------:R-:W-:Y:S05]  /*b620*/  @!P0 MOV R55, R188 ;  /* 0x000000bc00378202 */ /* 0x000fea0000000f00 */
[----:B------:R1:W-:Y:S02]  /*b630*/  ST.E.128 desc[UR6][R190.64], R52 ;  /* 0x00000034be007985 */ /* 0x0003e4000c101d06 */
.L_x_4704:
[----:B------:R-:W-:Y:S05]  /*b640*/  BSYNC.RECONVERGENT B0 ;  /* 0x0000000000007941 */ /* 0x000fea0003800200 */
.L_x_4703:
[C---:B------:R-:W-:Y:S01]  /*b650*/  ISETP.GE.OR P0, PT, R144.reuse, R121, P5 ;  /* 0x000000799000720c */ /* 0x040fe20002f06670 */
[----:B------:R-:W-:Y:S03]  /*b660*/  BSSY.RECONVERGENT B0, `(.L_x_4705) ;  /* 0x000005d000007945 */ /* 0x000fe60003800200 */
[----:B------:R-:W-:Y:S11]  /*b670*/  ISETP.LT.OR P0, PT, R144, R123, P0 ;  /* 0x0000007b9000720c */ /* 0x000ff60000701670 */
[----:B------:R-:W-:Y:S02]  /*b680*/  @!UPT UIADD3 URZ, UPT, UPT, URZ, URZ, URZ ;  /* 0x000000fffffff290 */ /* 0x000fe4000fffe0ff */
        /* <DEDUP_REMOVED lines=16> */
[----:B------:R-:W-:Y:S04]  /*b790*/  @!P0 IADD3 R38, P2, PT, R3, R104, RZ ;  /* 0x0000006803268210 */ /* 0x000fe80007f5e0ff */
        /* <DEDUP_REMOVED lines=34> */
[----:B------:R-:W-:Y:S01]  /*b9c0*/  @!P2 FADD.FTZ R35, -R35, -RZ ;  /* 0x800000ff2323a221 */ /* 0x000fe20000010100 */
[----:B------:R-:W-:Y:S01]  /*b9d0*/  @!P0 SHF.L.U32 R36, R53, 0x10, RZ ;  /* 0x0000001035248819 */ /* 0x000fe200000006ff */
[----:B------:R-:W-:Y:S01]  /*b9e0*/  @!P0 FMUL.FTZ R2, R31, R34 ;  /* 0x000000221f028220 */ /* 0x000fe20000410000 */
[----:B------:R-:W-:Y:S01]  /*b9f0*/  @!P0 LOP3.LUT R42, R57, 0xffff0000, RZ, 0xc0, !PT ;  /* 0xffff0000392a8812 */ /* 0x000fe200078ec0ff */
[----:B------:R-:W-:Y:S01]  /*ba00*/  @!P0 FMUL.FTZ R3, R29, R26 ;  /* 0x0000001a1d038220 */ /* 0x000fe20000410000 */
[C---:B------:R-:W-:Y:S01]  /*ba10*/  @!P0 SHF.L.U32 R43, R58.reuse, 0x10, RZ ;  /* 0x000000103a2b8819 */ /* 0x040fe200000006ff */
[----:B------:R-:W-:Y:S01]  /*ba20*/  @!P2 FADD.FTZ R33, -R33, -RZ ;  /* 0x800000ff2121a221 */ /* 0x000fe20000010100 */
[----:B------:R-:W-:Y:S01]  /*ba30*/  @!P0 LOP3.LUT R46, R58, 0xffff0000, RZ, 0xc0, !PT ;  /* 0xffff00003a2e8812 */ /* 0x000fe200078ec0ff */
[----:B------:R-:W-:Y:S01]  /*ba40*/  @!P2 FADD.FTZ R27, -R27, -RZ ;  /* 0x800000ff1b1ba221 */ /* 0x000fe20000010100 */
[----:B------:R-:W-:Y:S01]  /*ba50*/  @!P0 LOP3.LUT R48, R59, 0xffff0000, RZ, 0xc0, !PT ;  /* 0xffff00003b308812 */ /* 0x000fe200078ec0ff */
[----:B------:R-:W-:Y:S01]  /*ba60*/  @!P2 FADD.FTZ R25, -R25, -RZ ;  /* 0x800000ff1919a221 */ /* 0x000fe20000010100 */
[----:B------:R-:W-:Y:S01]  /*ba70*/  @!P0 FMUL.FTZ R4, R30, R35 ;  /* 0x000000231e048220 */ /* 0x000fe20000410000 */
[----:B------:R-:W-:Y:S01]  /*ba80*/  @!P0 FFMA.FTZ R2, R39, R38, R2 ;  /* 0x0000002627028223 */ /* 0x000fe20000010002 */
[C---:B------:R-:W-:Y:S01]  /*ba90*/  @!P0 LOP3.LUT R39, R55.reuse, 0xffff0000, RZ, 0xc0, !PT ;  /* 0xffff000037278812 */ /* 0x040fe200078ec0ff */
[----:B------:R-:W-:Y:S01]  /*baa0*/  @!P2 FADD.FTZ R22, -R22, -RZ ;  /* 0x800000ff1616a221 */ /* 0x000fe20000010100 */
[----:B------:R-:W-:Y:S01]  /*bab0*/  @!P0 FMUL.FTZ R5, R28, R33 ;  /* 0x000000211c058220 */ /* 0x000fe20000410000 */
[----:B------:R-:W-:Y:S01]  /*bac0*/  @!P0 FFMA.FTZ R3, R36, R40, R3 ;  /* 0x0000002824038223 */ /* 0x000fe20000010003 */
[----:B------:R-:W-:Y:S01]  /*bad0*/  @!P0 SHF.L.U32 R36, R55, 0x10, RZ ;  /* 0x0000001037248819 */ /* 0x000fe200000006ff */
[----:B------:R-:W-:Y:S01]  /*bae0*/  @!P0 FMUL.FTZ R6, R24, R27 ;  /* 0x0000001b18068220 */ /* 0x000fe20000410000 */
[----:B------:R-:W-:Y:S01]  /*baf0*/  @!P0 F2FP.BF16.F32.PACK_AB R2, R2, R0 ;  /* 0x000000000202823e */ /* 0x000fe200000010ff */
[----:B------:R-:W-:Y:S01]  /*bb00*/  @!P0 FMUL.FTZ R7, R18, R25 ;  /* 0x0000001912078220 */ /* 0x000fe20000410000 */
[----:B------:R-:W-:Y:S02]  /*bb10*/  @!P0 IMAD.U32 R47, R59, 0x10000, RZ ;  /* 0x000100003b2f8824 */ /* 0x000fe400078e00ff */
[----:B------:R-:W-:Y:S01]  /*bb20*/  @!P0 FFMA.FTZ R4, R41, R42, R4 ;  /* 0x0000002a29048223 */ /* 0x000fe20000010004 */
[----:B------:R-:W-:Y:S01]  /*bb30*/  @!P0 MOV R52, R2 ;  /* 0x0000000200348202 */ /* 0x000fe20000000f00 */
[----:B------:R-:W-:Y:S01]  /*bb40*/  @!P0 FMUL.FTZ R8, R23, R22 ;  /* 0x0000001617088220 */ /* 0x000fe20000410000 */
[----:B------:R-:W-:Y:S01]  /*bb50*/  @!P0 FFMA.FTZ R5, R44, R43, R5 ;  /* 0x0000002b2c058223 */ /* 0x000fe20000010005 */
[----:B------:R-:W-:Y:S01]  /*bb60*/  @!P0 FFMA.FTZ R6, R45, R46, R6 ;  /* 0x0000002e2d068223 */ /* 0x000fe20000010006 */
[----:B------:R-:W-:Y:S01]  /*bb70*/  @!P0 F2FP.BF16.F32.PACK_AB R3, R4, R3 ;  /* 0x000000030403823e */ /* 0x000fe200000010ff */
[----:B------:R-:W-:Y:S02]  /*bb80*/  IMAD R40, R227, 0x140, RZ ;  /* 0x00000140e3287824 */ /* 0x000fe400078e02ff */
[----:B------:R-:W-:Y:S01]  /*bb90*/  @!P0 FFMA.FTZ R7, R36, R47, R7 ;  /* 0x0000002f24078223 */ /* 0x000fe20000010007 */
        /* <DEDUP_REMOVED lines=9> */
.L_x_4706:
[----:B------:R-:W-:Y:S05]  /*bc30*/  BSYNC.RECONVERGENT B0 ;  /* 0x0000000000007941 */ /* 0x000fea0003800200 */
.L_x_4705:
        /* <DEDUP_REMOVED lines=10> */
[----:B------:R-:W5:Y:S01]  /*bce0*/  LD.E.128 R36, desc[UR6][R24.64] ;  /* 0x0000000618247980 */ /* 0x000f62000c101d00 */
[----:B------:R-:W-:Y:S01]  /*bcf0*/  @!P0 SEL R3, R139, RZ, P1 ;  /* 0x000000ff8b038207 */ /* 0x000fe20000800000 */
[----:B------:R-:W-:Y:S01]  /*bd00*/  @!P0 IMAD.WIDE R6, R19, 0x2, R24 ;  /* 0x0000000213068825 */ /* 0x000fe200078e0218 */
[----:B------:R-:W-:Y:S05]  /*bd10*/  @!P0 IADD3 R5, P2, PT, R128, R5, RZ ;  /* 0x0000000580058210 */ /* 0x000fea0007f5e0ff */
[----:B------:R-:W-:Y:S01]  /*bd20*/  @!P0 IMAD.X R0, R92, 0x1, R3, P2 ;  /* 0x000000015c008824 */ /* 0x000fe200010e0603 */
[C---:B------:R-:W-:Y:S04]  /*bd30*/  @!P0 SHF.L.U32 R3, R5.reuse, 0x1, RZ ;  /* 0x0000000105038819 */ /* 0x040fe800000006ff */
[----:B------:R-:W-:Y:S02]  /*bd40*/  @!P0 SHF.L.U64.HI R0, R5, 0x1, R0 ;  /* 0x0000000105008819 */ /* 0x000fe40000010200 */
[C---:B------:R-:W-:Y:S01]  /*bd50*/  @!P0 IADD3 R40, P2, PT, R3.reuse, R102, RZ ;  /* 0x0000006603288210 */ /* 0x040fe20007f5e0ff */
[----:B------:R-:W2:Y:S04]  /*bd60*/  @!P0 LD.E.128 R4, desc[UR6][R6.64] ;  /* 0x0000000606048980 */ /* 0x000ea8000c101d00 */
[C---:B------:R-:W-:Y:S01]  /*bd70*/  @!P0 IMAD.X R41, R0.reuse, 0x1, R103, P2 ;  /* 0x0000000100298824 */ /* 0x040fe200010e0667 */
[----:B------:R-:W-:Y:S04]  /*bd80*/  @!P0 IADD3 R22, P2, PT, R3, R104, RZ ;  /* 0x0000006803168210 */ /* 0x000fe80007f5e0ff */
[----:B------:R-:W-:Y:S01]  /*bd90*/  @!P0 IADD3.X R23, PT, PT, R0, R105, RZ, P2, !PT ;  /* 0x0000006900178210 */ /* 0x000fe200017fe4ff */
[----:B-1----:R-:W3:Y:S01]  /*bda0*/  @!P0 LD.E.128 R40, desc[UR6][R40.64] ;  /* 0x0000000628288980 */ /* 0x002ee2000c101d00 */
[----:B------:R-:W-:Y:S02]  /*bdb0*/  PLOP3.LUT P2, PT, PT, PT, PT, 0x80, 0x8 ;  /* 0x000000000008781c */ /* 0x000fe40003f4f070 */
[----:B------:R-:W-:Y:S05]  /*bdc0*/  @!P0 PLOP3.LUT P2, PT, P1, PT, PT, 0x80, 0x8 ;  /* 0x000000000008881c */ /* 0x000fea0000f4f070 */
[----:B------:R1:W4:Y:S01]  /*bdd0*/  @!P0 LD.E.128 R32, desc[UR6][R22.64] ;  /* 0x0000000616208980 */ /* 0x000322000c101d00 */
[C---:B--2---:R-:W-:Y:S01]  /*bde0*/  @!P0 SHF.L.U32 R8, R7.reuse, 0x10, RZ ;  /* 0x0000001007088819 */ /* 0x044fe200000006ff */
[----:B-----5:R-:W-:Y:S01]  /*bdf0*/  @!P0 IMAD.U32 R28, R38, 0x10000, RZ ;  /* 0x00010000261c8824 */ /* 0x020fe200078e00ff */
[----:B-1----:R-:W-:Y:S01]  /*be00*/  @!P0 LOP3.LUT R23, R7, 0xffff0000, RZ, 0xc0, !PT ;  /* 0xffff000007178812 */ /* 0x002fe200078ec0ff */
[C---:B------:R-:W-:Y:S01]  /*be10*/  @!P0 IMAD.U32 R0, R4.reuse, 0x10000, RZ ;  /* 0x0001000004008824 */ /* 0x040fe200078e00ff */
[----:B------:R-:W-:Y:S02]  /*be20*/  @!P0 LOP3.LUT R2, R4, 0xffff0000, RZ, 0xc0, !PT ;  /* 0xffff000004028812 */ /* 0x000fe400078ec0ff */
[C---:B------:R-:W-:Y:S02]  /*be30*/  @!P0 SHF.L.U32 R3, R5.reuse, 0x10, RZ ;  /* 0x0000001005038819 */ /* 0x040fe400000006ff */
[----:B------:R-:W-:Y:S01]  /*be40*/  @!P0 LOP3.LUT R4, R5, 0xffff0000, RZ, 0xc0, !PT ;  /* 0xffff000005048812 */ /* 0x000fe200078ec0ff */
[----:B------:R-:W-:Y:S01]  /*be50*/  @!P0 IMAD.U32 R5, R6, 0x10000, RZ ;  /* 0x0001000006058824 */ /* 0x000fe200078e00ff */
[C---:B---3--:R-:W-:Y:S01]  /*be60*/  @!P0 SHF.L.U32 R7, R43.reuse, 0x10, RZ ;  /* 0x000000102b078819 */ /* 0x048fe200000006ff */
[----:B------:R-:W-:Y:S01]  /*be70*/  @!P0 IMAD.U32 R22, R42, 0x10000, RZ ;  /* 0x000100002a168824 */ /* 0x000fe200078e00ff */
[----:B------:R-:W-:Y:S01]  /*be80*/  @!P0 LOP3.LUT R18, R43, 0xffff0000, RZ, 0xc0, !PT ;  /* 0xffff00002b128812 */ /* 0x000fe200078ec0ff */
[C---:B------:R-:W-:Y:S01]  /*be90*/  @!P0 IMAD.U32 R31, R40.reuse, 0x10000, RZ ;  /* 0x00010000281f8824 */ /* 0x040fe200078e00ff */
[----:B------:R-:W-:Y:S01]  /*bea0*/  @!P0 SHF.L.U32 R24, R41, 0x10, RZ ;  /* 0x0000001029188819 */ /* 0x000fe200000006ff */
[----:B------:R-:W-:Y:S01]  /*beb0*/  @!P2 FADD.FTZ R7, -R7, -RZ ;  /* 0x800000ff0707a221 */ /* 0x000fe20000010100 */
[----:B------:R-:W-:Y:S01]  /*bec0*/  @!P0 LOP3.LUT R29, R40, 0xffff0000, RZ, 0xc0, !PT ;  /* 0xffff0000281d8812 */ /* 0x000fe200078ec0ff */
[----:B------:R-:W-:Y:S01]  /*bed0*/  @!P2 FADD.FTZ R18, -R18, -RZ ;  /* 0x800000ff1212a221 */ /* 0x000fe20000010100 */
[----:B------:R-:W-:Y:S01]  /*bee0*/  @!P0 LOP3.LUT R25, R42, 0xffff0000, RZ, 0xc0, !PT ;  /* 0xffff00002a198812 */ /* 0x000fe200078ec0ff */
[----:B------:R-:W-:Y:S01]  /*bef0*/  @!P2 FADD.FTZ R31, -R31, -RZ ;  /* 0x800000ff1f1fa221 */ /* 0x000fe20000010100 */
[----:B------:R-:W-:Y:S01]  /*bf00*/  @!P0 LOP3.LUT R27, R41, 0xffff0000, RZ, 0xc0, !PT ;  /* 0xffff0000291b8812 */ /* 0x000fe200078ec0ff */
[----:B------:R-:W-:Y:S01]  /*bf10*/  @!P0 FMUL.FTZ R7, R8, R7 ;  /* 0x0000000708078220 */ /* 0x000fe20000410000 */
[----:B------:R-:W-:Y:S01]  /*bf20*/  @!P0 LOP3.LUT R6, R6, 0xffff0000, RZ, 0xc0, !PT ;  /* 0xffff000006068812 */ /* 0x000fe200078ec0ff */
[----:B------:R-:W-:Y:S01]  /*bf30*/  @!P0 FMUL.FTZ R8, R23, R18 ;  /* 0x0000001217088220 */ /* 0x000fe20000410000 */
[----:B----4-:R-:W-:Y:S01]  /*bf40*/  @!P0 LOP3.LUT R26, R33, 0xffff0000, RZ, 0xc0, !PT ;  /* 0xffff0000211a8812 */ /* 0x010fe200078ec0ff */
[----:B------:R-:W-:Y:S01]  /*bf50*/  @!P0 IMAD.U32 R23, R36, 0x10000, RZ ;  /* 0x0001000024178824 */ /* 0x000fe200078e00ff */
[----:B------:R-:W-:Y:S01]  /*bf60*/  @!P0 LOP3.LUT R30, R34, 0xffff0000, RZ, 0xc0, !PT ;  /* 0xffff0000221e8812 */ /* 0x000fe200078ec0ff */
[----:B------:R-:W-:Y:S02]  /*bf70*/  @!P0 IMAD.U32 R18, R32, 0x10000, RZ ;  /* 0x0001000020128824 */ /* 0x000fe400078e00ff */
[----:B------:R-:W-:Y:S01]  /*bf80*/  @!P0 FMUL.FTZ R0, R0, R31 ;  /* 0x0000001f00008220 */ /* 0x000fe20000410000 */
        /* <DEDUP_REMOVED lines=10> */
[----:B------:R-:W-:Y:S01]  /*c030*/  @!P2 FADD.FTZ R27, -R27, -RZ ;  /* 0x800000ff1b1ba221 */ /* 0x000fe20000010100 */
[C---:B------:R-:W-:Y:S01]  /*c040*/  @!P0 SHF.L.U32 R18, R37.reuse, 0x10, RZ ;  /* 0x0000001025128819 */ /* 0x040fe200000006ff */
        /* <DEDUP_REMOVED lines=8> */
[----:B------:R-:W-:Y:S01]  /*c0d0*/  @!P0 FFMA.FTZ R3, R18, R24, R3 ;  /* 0x0000001812038223 */ /* 0x000fe20000010003 */
[----:B------:R-:W-:Y:S01]  /*c0e0*/  @!P0 SHF.L.U32 R18, R39, 0x10, RZ ;  /* 0x0000001027128819 */ /* 0x000fe200000006ff */
[----:B------:R-:W-:Y:S01]  /*c0f0*/  @!P0 FFMA.FTZ R4, R25, R26, R4 ;  /* 0x0000001a19048223 */ /* 0x000fe20000010004 */
[----:B------:R-:W-:Y:S01]  /*c100*/  @!P0 LOP3.LUT R23, R39, 0xffff0000, RZ, 0xc0, !PT ;  /* 0xffff000027178812 */ /* 0x000fe200078ec0ff */
[----:B------:R-:W-:Y:S01]  /*c110*/  @!P0 IMAD.U32 R31, R35, 0x10000, RZ ;  /* 0x00010000231f8824 */ /* 0x000fe200078e00ff */
[----:B------:R-:W-:Y:S01]  /*c120*/  @!P0 F2FP.BF16.F32.PACK_AB R0, R2, R0 ;  /* 0x000000000200823e */ /* 0x000fe200000010ff */
[----:B------:R-:W-:Y:S01]  /*c130*/  @!P0 FFMA.FTZ R5, R28, R27, R5 ;  /* 0x0000001b1c058223 */ /* 0x000fe20000010005 */
[----:B------:R-:W-:Y:S01]  /*c140*/  @!P0 F2FP.BF16.F32.PACK_AB R3, R4, R3 ;  /* 0x000000030403823e */ /* 0x000fe200000010ff */
[----:B------:R-:W-:Y:S01]  /*c150*/  @!P0 FFMA.FTZ R6, R29, R30, R6 ;  /* 0x0000001e1d068223 */ /* 0x000fe20000010006 */
[----:B------:R-:W-:Y:S01]  /*c160*/  @!P0 MOV R36, R0 ;  /* 0x0000000000248202 */ /* 0x000fe20000000f00 */
        /* <DEDUP_REMOVED lines=11> */
.L_x_4708:
[----:B------:R-:W-:Y:S05]  /*c220*/  BSYNC.RECONVERGENT B0 ;  /* 0x0000000000007941 */ /* 0x000fea0003800200 */
.L_x_4707:
        /* <DEDUP_REMOVED lines=22> */
[----:B------:R-:W3:Y:S01]  /*c390*/  @!P0 LD.E.128 R40, desc[UR6][R40.64] ;  /* 0x0000000628288980 */ /* 0x000ee2000c101d00 */
        /* <DEDUP_REMOVED lines=71> */
.L_x_4710:
[----:B------:R-:W-:Y:S05]  /*c810*/  BSYNC.RECONVERGENT B0 ;  /* 0x0000000000007941 */ /* 0x000fea0003800200 */
.L_x_4709:
[-C--:B------:R-:W-:Y:S01]  /*c820*/  ISETP.GE.OR P0, PT, R138, R121.reuse, P5 ;  /* 0x000000798a00720c */ /* 0x080fe20002f06670 */
[----:B------:R-:W-:Y:S01]  /*c830*/  BSSY.RECONVERGENT B0, `(.L_x_4711) ;  /* 0x000005e000007945 */ /* 0x000fe20003800200 */
[----:B------:R-:W-:Y:S02]  /*c840*/  ISETP.GE.OR P2, PT, R136, R121, P5 ;  /* 0x000000798800720c */ /* 0x000fe40002f46670 */
        /* <DEDUP_REMOVED lines=92> */
.L_x_4712:
[----:B------:R-:W-:Y:S05]  /*ce10*/  BSYNC.RECONVERGENT B0 ;  /* 0x0000000000007941 */ /* 0x000fea0003800200 */
.L_x_4711:
[----:B------:R-:W-:Y:S04]  /*ce20*/  BSSY.RECONVERGENT B0, `(.L_x_4713) ;  /* 0x000005b000007945 */ /* 0x000fe80003800200 */
[----:B------:R-:W-:Y:S05]  /*ce30*/  @P3 BRA `(.L_x_4714) ;  /* 0x0000000400643947 */ /* 0x000fea0003800000 */
[----:B------:R-:W-:Y:S01]  /*ce40*/  ISETP.GE.AND P0, PT, R12, R17, PT ;  /* 0x000000110c00720c */ /* 0x000fe20003f06270 */
[----:B------:R-:W-:Y:S04]  /*ce50*/  IMAD.WIDE.U32 R20, R172, 0x1c0, R20 ;  /* 0x000001c0ac147825 */ /* 0x000fe800078e0014 */
[----:B--2---:R-:W-:Y:S04]  /*ce60*/  IMAD.WIDE.U32 R184, R226, 0x1c0, R184 ;  /* 0x000001c0e2b87825 */ /* 0x004fe800078e00b8 */
[----:B------:R-:W-:Y:S04]  /*ce70*/  IMAD R3, R173, 0x1c0, RZ ;  /* 0x000001c0ad037824 */ /* 0x000fe800078e02ff */
[----:B------:R-:W-:Y:S01]  /*ce80*/  @!P0 SEL R16, R16, RZ, P1 ;  /* 0x000000ff10108207 */ /* 0x000fe20000800000 */
[----:B------:R-:W-:Y:S01]  /*ce90*/  IMAD.IADD R21, R3, 0x1, R21 ;  /* 0x0000000103157824 */ /* 0x000fe200078e0215 */
[----:B------:R-:W-:Y:S02]  /*cea0*/  @!P0 SEL R139, R139, RZ, P1 ;  /* 0x000000ff8b8b8207 */ /* 0x000fe40000800000 */
[----:B------:R-:W-:Y:S01]  /*ceb0*/  @!P0 IADD3 R5, P2, PT, R125, R16, RZ ;  /* 0x000000107d058210 */ /* 0x000fe20007f5e0ff */
[----:B------:R-:W-:Y:S01]  /*cec0*/  @!P0 IMAD.WIDE R6, R19, 0x2, R20 ;  /* 0x0000000213068825 */ /* 0x000fe200078e0214 */
[----:B------:R-:W2:Y:S02]  /*ced0*/  LD.E.128 R32, desc[UR6][R20.64] ;  /* 0x0000000614207980 */ /* 0x000ea4000c101d00 */
[----:B------:R-:W-:Y:S01]  /*cee0*/  @!P0 SHF.L.U32 R3, R5, 0x1, RZ ;  /* 0x0000000105038819 */ /* 0x000fe200000006ff */
[----:B------:R-:W-:Y:S03]  /*cef0*/  @!P0 IMAD.X R0, R86, 0x1, R139, P2 ;  /* 0x0000000156008824 */ /* 0x000fe600010e068b */
[----:B-1----:R-:W-:Y:S02]  /*cf00*/  @!P0 IADD3 R36, P2, PT, R3, R102, RZ ;  /* 0x0000006603248210 */ /* 0x002fe40007f5e0ff */
[----:B------:R-:W-:Y:S02]  /*cf10*/  @!P0 SHF.L.U64.HI R0, R5, 0x1, R0 ;  /* 0x0000000105008819 */ /* 0x000fe40000010200 */
[----:B------:R-:W5:Y:S03]  /*cf20*/  @!P0 LD.E.128 R4, desc[UR6][R6.64] ;  /* 0x0000000606048980 */ /* 0x000f66000c101d00 */
[C---:B------:R-:W-:Y:S01]  /*cf30*/  @!P0 IMAD.X R37, R0.reuse, 0x1, R103, P2 ;  /* 0x0000000100258824 */ /* 0x040fe200010e0667 */
[----:B------:R-:W-:Y:S04]  /*cf40*/  @!P0 IADD3 R22, P2, PT, R3, R104, RZ ;  /* 0x0000006803168210 */ /* 0x000fe80007f5e0ff */
[----:B------:R-:W-:Y:S01]  /*cf50*/  @!P0 IADD3.X R23, PT, PT, R0, R105, RZ, P2, !PT ;  /* 0x0000006900178210 */ /* 0x000fe200017fe4ff */
[----:B------:R-:W3:Y:S01]  /*cf60*/  @!P0 LD.E.128 R36, desc[UR6][R36.64] ;  /* 0x0000000624248980 */ /* 0x000ee2000c101d00 */
[----:B------:R-:W-:Y:S02]  /*cf70*/  PLOP3.LUT P2, PT, PT, PT, PT, 0x80, 0x8 ;  /* 0x000000000008781c */ /* 0x000fe40003f4f070 */
[----:B------:R-:W-:Y:S05]  /*cf80*/  @!P0 PLOP3.LUT P2, PT, P1, PT, PT, 0x80, 0x8 ;  /* 0x000000000008881c */ /* 0x000fea0000f4f070 */
[----:B------:R1:W4:Y:S01]  /*cf90*/  @!P0 LD.E.128 R28, desc[UR6][R22.64] ;  /* 0x00000006161c8980 */ /* 0x000322000c101d00 */
[----:B-----5:R-:W-:Y:S01]  /*cfa0*/  @!P0 LOP3.LUT R19, R6, 0xffff0000, RZ, 0xc0, !PT ;  /* 0xffff000006138812 */ /* 0x020fe200078ec0ff */
[----:B--2---:R-:W-:Y:S01]  /*cfb0*/  @!P0 IMAD.U32 R24, R34, 0x10000, RZ ;  /* 0x0001000022188824 */ /* 0x004fe200078e00ff */
[C---:B------:R-:W-:Y:S01]  /*cfc0*/  @!P0 SHF.L.U32 R16, R7.reuse, 0x10, RZ ;  /* 0x0000001007108819 */ /* 0x040fe200000006ff */
[----:B------:R-:W-:Y:S01]  /*cfd0*/  @!P0 IMAD.U32 R0, R4, 0x10000, RZ ;  /* 0x0001000004008824 */ /* 0x000fe200078e00ff */
[----:B------:R-:W-:Y:S01]  /*cfe0*/  @!P0 LOP3.LUT R17, R7, 0xffff0000, RZ, 0xc0, !PT ;  /* 0xffff000007118812 */ /* 0x000fe200078ec0ff */
[----:B------:R-:W-:Y:S01]  /*cff0*/  @!P0 IMAD.U32 R18, R6, 0x10000, RZ ;  /* 0x0001000006128824 */ /* 0x000fe200078e00ff */
[----:B------:R-:W-:Y:S02]  /*d000*/  @!P0 LOP3.LUT R2, R4, 0xffff0000, RZ, 0xc0, !PT ;  /* 0xffff000004028812 */ /* 0x000fe400078ec0ff */
[----:B------:R-:W-:Y:S01]  /*d010*/  @!P0 SHF.L.U32 R3, R5, 0x10, RZ ;  /* 0x0000001005038819 */ /* 0x000fe200000006ff */
[----:B---3--:R-:W-:Y:S01]  /*d020*/  @!P0 IMAD.U32 R25, R36, 0x10000, RZ ;  /* 0x0001000024198824 */ /* 0x008fe200078e00ff */
[----:B------:R-:W-:Y:S02]  /*d030*/  @!P0 LOP3.LUT R6, R38, 0xffff0000, RZ, 0xc0, !PT ;  /* 0xffff000026068812 */ /* 0x000fe400078ec0ff */
[----:B------:R-:W-:Y:S01]  /*d040*/  @!P0 SHF.L.U32 R7, R39, 0x10, RZ ;  /* 0x0000001027078819 */ /* 0x000fe200000006ff */
[----:B------:R-:W-:Y:S01]  /*d050*/  @!P2 FADD.FTZ R25, -R25, -RZ ;  /* 0x800000ff1919a221 */ /* 0x000fe20000010100 */
[----:B------:R-:W-:Y:S01]  /*d060*/  @!P0 LOP3.LUT R4, R5, 0xffff0000, RZ, 0xc0, !PT ;  /* 0xffff000005048812 */ /* 0x000fe200078ec0ff */
[----:B------:R-:W-:Y:S01]  /*d070*/  @!P2 FADD.FTZ R6, -R6, -RZ ;  /* 0x800000ff0606a221 */ /* 0x000fe20000010100 */
[----:B------:R-:W-:Y:S01]  /*d080*/  @!P0 SHF.L.U32 R20, R37, 0x10, RZ ;  /* 0x0000001025148819 */ /* 0x000fe200000006ff */
[----:B------:R-:W-:Y:S01]  /*d090*/  @!P2 FADD.FTZ R7, -R7, -RZ ;  /* 0x800000ff0707a221 */ /* 0x000fe20000010100 */
[----:B-1----:R-:W-:Y:S01]  /*d0a0*/  @!P0 LOP3.LUT R23, R36, 0xffff0000, RZ, 0xc0, !PT ;  /* 0xffff000024178812 */ /* 0x002fe200078ec0ff */
[----:B------:R-:W-:Y:S01]  /*d0b0*/  @!P0 IMAD.U32 R5, R38, 0x10000, RZ ;  /* 0x0001000026058824 */ /* 0x000fe200078e00ff */
[----:B------:R-:W-:Y:S01]  /*d0c0*/  @!P0 LOP3.LUT R21, R37, 0xffff0000, RZ, 0xc0, !PT ;  /* 0xffff000025158812 */ /* 0x000fe200078ec0ff */
[----:B------:R-:W-:Y:S01]  /*d0d0*/  @!P0 FMUL.FTZ R6, R19, R6 ;  /* 0x0000000613068220 */ /* 0x000fe20000410000 */
[----:B------:R-:W-:Y:S01]  /*d0e0*/  @!P0 LOP3.LUT R8, R39, 0xffff0000, RZ, 0xc0, !PT ;  /* 0xffff000027088812 */ /* 0x000fe200078ec0ff */
[----:B------:R-:W-:Y:S01]  /*d0f0*/  @!P0 FMUL.FTZ R7, R16, R7 ;  /* 0x0000000710078220 */ /* 0x000fe20000410000 */
[----:B----4-:R-:W-:Y:S01]  /*d100*/  @!P0 LOP3.LUT R22, R29, 0xffff0000, RZ, 0xc0, !PT ;  /* 0xffff00001d168812 */ /* 0x010fe200078ec0ff */
[----:B------:R-:W-:Y:S01]  /*d110*/  @!P0 IMAD.U32 R19, R32, 0x10000, RZ ;  /* 0x0001000020138824 */ /* 0x000fe200078e00ff */
[----:B------:R-:W-:Y:S01]  /*d120*/  @!P0 LOP3.LUT R26, R30, 0xffff0000, RZ, 0xc0, !PT ;  /* 0xffff00001e1a8812 */ /* 0x000fe200078ec0ff */
[----:B------:R-:W-:Y:S01]  /*d130*/  @!P0 FMUL.FTZ R0, R0, R25 ;  /* 0x0000001900008220 */ /* 0x000fe20000410000 */
[----:B------:R-:W-:Y:S01]  /*d140*/  @!P0 LOP3.LUT R25, R34, 0xffff0000, RZ, 0xc0, !PT ;  /* 0xffff000022198812 */ /* 0x000fe200078ec0ff */
[----:B------:R-:W-:Y:S02]  /*d150*/  @!P0 IMAD.U32 R16, R28, 0x10000, RZ ;  /* 0x000100001c108824 */ /* 0x000fe400078e00ff */
        /* <DEDUP_REMOVED lines=14> */
[----:B------:R-:W-:Y:S01]  /*d240*/  @!P0 IMAD.U32 R27, R31, 0x10000, RZ ;  /* 0x000100001f1b8824 */ /* 0x000fe200078e00ff */
[----:B------:R-:W-:Y:S01]  /*d250*/  @!P0 SHF.L.U32 R23, R30, 0x10, RZ ;  /* 0x000000101e178819 */ /* 0x000fe200000006ff */
[----:B------:R-:W-:Y:S01]  /*d260*/  @!P0 FFMA.FTZ R2, R19, R18, R2 ;  /* 0x0000001213028223 */ /* 0x000fe20000010002 */
[----:B------:R-:W-:Y:S01]  /*d270*/  @!P0 LOP3.LUT R28, R31, 0xffff0000, RZ, 0xc0, !PT ;  /* 0xffff00001f1c8812 */ /* 0x000fe200078ec0ff */
[----:B------:R-:W-:Y:S01]  /*d280*/  @!P2 FADD.FTZ R8, -R8, -RZ ;  /* 0x800000ff0808a221 */ /* 0x000fe20000010100 */
[C---:B------:R-:W-:Y:S01]  /*d290*/  @!P0 LOP3.LUT R19, R35.reuse, 0xffff0000, RZ, 0xc0, !PT ;  /* 0xffff000023138812 */ /* 0x040fe200078ec0ff */
[----:B------:R-:W-:Y:S01]  /*d2a0*/  @!P0 FFMA.FTZ R3, R16, R20, R3 ;  /* 0x0000001410038223 */ /* 0x000fe20000010003 */
[----:B------:R-:W-:Y:S01]  /*d2b0*/  @!P0 SHF.L.U32 R16, R35, 0x10, RZ ;  /* 0x0000001023108819 */ /* 0x000fe200000006ff */
[----:B------:R-:W-:Y:S01]  /*d2c0*/  @!P0 FFMA.FTZ R4, R21, R22, R4 ;  /* 0x0000001615048223 */ /* 0x000fe20000010004 */
[----:B------:R-:W-:Y:S01]  /*d2d0*/  @!P0 F2FP.BF16.F32.PACK_AB R0, R2, R0 ;  /* 0x000000000200823e */ /* 0x000fe200000010ff */
[----:B------:R-:W-:Y:S01]  /*d2e0*/  @!P0 FMUL.FTZ R8, R17, R8 ;  /* 0x0000000811088220 */ /* 0x000fe20000410000 */
[----:B------:R-:W-:Y:S01]  /*d2f0*/  @!P0 FFMA.FTZ R5, R24, R23, R5 ;  /* 0x0000001718058223 */ /* 0x000fe20000010005 */
[----:B------:R-:W-:Y:S01]  /*d300*/  @!P0 FFMA.FTZ R6, R25, R26, R6 ;  /* 0x0000001a19068223 */ /* 0x000fe20000010006 */
[----:B------:R-:W-:Y:S01]  /*d310*/  @!P0 F2FP.BF16.F32.PACK_AB R3, R4, R3 ;  /* 0x000000030403823e */ /* 0x000fe200000010ff */
[----:B------:R-:W-:Y:S01]  /*d320*/  @!P0 FFMA.FTZ R7, R16, R27, R7 ;  /* 0x0000001b10078223 */ /* 0x000fe20000010007 */
[----:B------:R-:W-:Y:S01]  /*d330*/  @!P0 MOV R32, R0 ;  /* 0x0000000000208202 */ /* 0x000fe20000000f00 */
[----:B------:R-:W-:Y:S01]  /*d340*/  @!P0 FFMA.FTZ R8, R19, R28, R8 ;  /* 0x0000001c13088223 */ /* 0x000fe20000010008 */
[----:B------:R-:W-:Y:S01]  /*d350*/  IMAD R21, R227, 0x1c0, RZ ;  /* 0x000001c0e3157824 */ /* 0x000fe200078e02ff */
[----:B------:R-:W-:Y:S01]  /*d360*/  @!P0 F2FP.BF16.F32.PACK_AB R5, R6, R5 ;  /* 0x000000050605823e */ /* 0x000fe200000010ff */
[----:B------:R-:W-:Y:S02]  /*d370*/  @!P0 IMAD.MOV.U32 R33, RZ, RZ, R3 ;  /* 0x000000ffff218224 */ /* 0x000fe400078e0003 */
[----:B------:R-:W-:Y:S01]  /*d380*/  @!P0 F2FP.BF16.F32.PACK_AB R8, R8, R7 ;  /* 0x000000070808823e */ /* 0x000fe200000010ff */
[----:B------:R-:W-:Y:S01]  /*d390*/  IMAD.IADD R185, R21, 0x1, R185 ;  /* 0x0000000115b97824 */ /* 0x000fe200078e02b9 */
[----:B------:R-:W-:Y:S02]  /*d3a0*/  @!P0 MOV R34, R5 ;  /* 0x0000000500228202 */ /* 0x000fe40000000f00 */
[----:B------:R-:W-:Y:S05]  /*d3b0*/  @!P0 MOV R35, R8 ;  /* 0x0000000800238202 */ /* 0x000fea0000000f00 */
[----:B------:R1:W-:Y:S02]  /*d3c0*/  ST.E.128 desc[UR6][R184.64], R32 ;  /* 0x00000020b8007985 */ /* 0x0003e4000c101d06 */
.L_x_4714:
[----:B------:R-:W-:Y:S05]  /*d3d0*/  BSYNC.RECONVERGENT B0 ;  /* 0x0000000000007941 */ /* 0x000fea0003800200 */
.L_x_4713:
[----:B------:R-:W5:Y:S02]  /*d3e0*/  LD.E R3, desc[UR6][R164.64+0xd0] ;  /* 0x0000d006a4037980 */ /* 0x000f64000c101900 */
[----:B-----5:R-:W-:Y:S05]  /*d3f0*/  IMAD.U32 R3, R3, -0x80, RZ ;  /* 0xffffff8003037824 */ /* 0x020fea00078e00ff */
[C---:B------:R-:W-:Y:S02]  /*d400*/  LEA R104, P1, R3.reuse, R104, 0x1 ;  /* 0x0000006803687211 */ /* 0x040fe400078208ff */
[C---:B------:R-:W-:Y:S02]  /*d410*/  LEA R102, P0, R3.reuse, R102, 0x1 ;  /* 0x0000006603667211 */ /* 0x040fe400078008ff */
[C---:B------:R-:W-:Y:S02]  /*d420*/  LEA.HI.X.SX32 R105, R3.reuse, R105, 0x1, P1 ;  /* 0x0000006903697211 */ /* 0x040fe400008f0eff */
[----:B------:R-:W-:Y:S09]  /*d430*/  LEA.HI.X.SX32 R103, R3, R103, 0x1, P0 ;  /* 0x0000006703677211 */ /* 0x000ff200000f0eff */
.L_x_4649:
[----:B------:R-:W-:Y:S05]  /*d440*/  BSYNC.RECONVERGENT B1 ;  /* 0x0000000000017941 */ /* 0x000fea0003800200 */
.L_x_4647:
        /* <DEDUP_REMOVED lines=30> */
[----:B----4-:R-:W3:Y:S06]  /*d630*/  LD.E.64 R22, desc[UR6][R164.64+0x40] ;  /* 0x00004006a4167980 */ /* 0x010eec000c101b00 */
[----:B------:R-:W4:Y:S01]  /*d640*/  LD.E.64 R20, desc[UR6][R164.64+0x20] ;  /* 0x00002006a4147980 */ /* 0x000f22000c101b00 */
[----:B--2---:R-:W-:Y:S04]  /*d650*/  IABS R17, R3 ;  /* 0x0000000300117213 */ /* 0x004fe80000000000 */
[----:B------:R-:W1:Y:S10]  /*d660*/  I2F.RP R7, R17 ;  /* 0x0000001100077306 */ /* 0x000e740000209400 */
[----:B-1----:R-:W1:Y:S02]  /*d670*/  MUFU.RCP R0, R7 ;  /* 0x0000000700007308 */ /* 0x002e640000001000 */
[----:B-1----:R-:W-:Y:S01]  /*d680*/  VIADD R6, R0, 0xffffffe ;  /* 0x0ffffffe00067836 */ /* 0x002fe20000000000 */
[----:B------:R-:W-:Y:S07]  /*d690*/  IABS R0, R118 ;  /* 0x0000007600007213 */ /* 0x000fee0000000000 */
[----:B------:R-:W1:Y:S02]  /*d6a0*/  F2I.FTZ.U32.TRUNC.NTZ R19, R6 ;  /* 0x0000000600137305 */ /* 0x000e64000021f000 */
[--C-:B-1----:R-:W-:Y:S04]  /*d6b0*/  IMAD.MOV R2, RZ, RZ, -R19.reuse ;  /* 0x000000ffff027224 */ /* 0x102fe800078e0a13 */
[----:B------:R-:W-:Y:S01]  /*d6c0*/  IMAD R5, R2, R17, RZ ;  /* 0x0000001102057224 */ /* 0x000fe200078e02ff */
[----:B------:R-:W-:Y:S03]  /*d6d0*/  IABS R2, R3 ;  /* 0x0000000300027213 */ /* 0x000fe60000000000 */
[----:B------:R-:W-:Y:S02]  /*d6e0*/  IMAD.HI.U32 R5, R19, R5, R18 ;  /* 0x0000000513057227 */ /* 0x000fe400078e0012 */
[----:B------:R-:W2:Y:S02]  /*d6f0*/  LD.E.64 R18, desc[UR6][R164.64+0x28] ;  /* 0x00002806a4127980 */ /* 0x000ea4000c101b00 */
[----:B------:R-:W-:Y:S02]  /*d700*/  IMAD.MOV R2, RZ, RZ, -R2 ;  /* 0x000000ffff027224 */ /* 0x000fe400078e0a02 */
[C---:B------:R-:W-:Y:S04]  /*d710*/  IMAD.HI.U32 R7, R5.reuse, R0, RZ ;  /* 0x0000000005077227 */ /* 0x040fe800078e00ff */
[----:B------:R-:W-:Y:S04]  /*d720*/  IMAD.HI.U32 R5, R5, R4, RZ ;  /* 0x0000000405057227 */ /* 0x000fe800078e00ff */
[-C--:B------:R-:W-:Y:S02]  /*d730*/  IMAD R0, R7, R2.reuse, R0 ;  /* 0x0000000207007224 */ /* 0x080fe400078e0200 */
[----:B------:R-:W-:Y:S01]  /*d740*/  IMAD R4, R5, R2, R4 ;  /* 0x0000000205047224 */ /* 0x000fe200078e0204 */
[-C--:B------:R-:W-:Y:S02]  /*d750*/  LOP3.LUT R2, R162, R3.reuse, RZ, 0x3c, !PT ;  /* 0x00000003a2027212 */ /* 0x080fe400078e3cff */
[C---:B------:R-:W-:Y:S02]  /*d760*/  ISETP.GT.U32.AND P0, PT, R17.reuse, R0, PT ;  /* 0x000000001100720c */ /* 0x040fe40003f04070 */
[----:B------:R-:W-:Y:S02]  /*d770*/  ISETP.GT.U32.AND P1, PT, R17, R4, PT ;  /* 0x000000041100720c */ /* 0x000fe40003f24070 */
[----:B------:R-:W-:Y:S02]  /*d780*/  ISETP.GE.AND P5, PT, R2, RZ, PT ;  /* 0x000000ff0200720c */ /* 0x000fe40003fa6270 */
[----:B------:R-:W-:Y:S07]  /*d790*/  LOP3.LUT R2, RZ, R3, RZ, 0x33, !PT ;  /* 0x00000003ff027212 */ /* 0x000fee00078e33ff */
[----:B------:R-:W-:Y:S02]  /*d7a0*/  @!P0 IMAD.IADD R0, R0, 0x1, -R17 ;  /* 0x0000000100008824 */ /* 0x000fe400078e0a11 */
[----:B------:R-:W-:Y:S01]  /*d7b0*/  @!P0 VIADD R7, R7, 0x1 ;  /* 0x0000000107078836 */ /* 0x000fe20000000000 */
[-C--:B------:R-:W-:Y:S01]  /*d7c0*/  @!P1 IADD3 R4, PT, PT, R4, -R17.reuse, RZ ;  /* 0x8000001104049210 */ /* 0x080fe20007ffe0ff */
[----:B------:R-:W-:Y:S01]  /*d7d0*/  @!P1 VIADD R5, R5, 0x1 ;  /* 0x0000000105059836 */ /* 0x000fe20000000000 */
[-C--:B------:R-:W-:Y:S02]  /*d7e0*/  ISETP.GE.U32.AND P2, PT, R0, R17.reuse, PT ;  /* 0x000000110000720c */ /* 0x080fe40003f46070 */
[----:B------:R-:W-:Y:S02]  /*d7f0*/  ISETP.GE.U32.AND P3, PT, R4, R17, PT ;  /* 0x000000110400720c */ /* 0x000fe40003f66070 */
[----:B------:R-:W-:Y:S01]  /*d800*/  LOP3.LUT R0, R118, R3, RZ, 0x3c, !PT ;  /* 0x0000000376007212 */ /* 0x000fe200078e3cff */
[----:B------:R-:W5:Y:S01]  /*d810*/  LD.E.64 R16, desc[UR6][R164.64+0x38] ;  /* 0x00003806a4107980 */ /* 0x000f62000c101b00 */
[----:B------:R-:W-:Y:S02]  /*d820*/  ISETP.NE.AND P0, PT, R3, RZ, PT ;  /* 0x000000ff0300720c */ /* 0x000fe40003f05270 */
[----:B------:R-:W-:Y:S05]  /*d830*/  ISETP.GE.AND P4, PT, R0, RZ, PT ;  /* 0x000000ff0000720c */ /* 0x000fea0003f86270 */
[----:B------:R-:W-:Y:S02]  /*d840*/  @P2 IADD3 R7, PT, PT, R7, 0x1, RZ ;  /* 0x0000000107072810 */ /* 0x000fe40007ffe0ff */
[----:B------:R-:W-:Y:S05]  /*d850*/  @P3 VIADD R5, R5, 0x1 ;  /* 0x0000000105053836 */ /* 0x000fea0000000000 */
[----:B------:R-:W-:Y:S01]  /*d860*/  @!P5 IADD3 R5, PT, PT, -R5, RZ, RZ ;  /* 0x000000ff0505d210 */ /* 0x000fe20007ffe1ff */
[----:B------:R-:W-:Y:S03]  /*d870*/  @!P4 IMAD.MOV R7, RZ, RZ, -R7 ;  /* 0x000000ffff07c224 */ /* 0x000fe600078e0a07 */
[C---:B------:R-:W-:Y:S02]  /*d880*/  SEL R5, R2.reuse, R5, !P0 ;  /* 0x0000000502057207 */ /* 0x040fe40004000000 */
[----:B------:R-:W-:Y:S02]  /*d890*/  SEL R0, R2, R7, !P0 ;  /* 0x0000000702007207 */ /* 0x000fe40004000000 */
[CC--:B------:R-:W-:Y:S02]  /*d8a0*/  LEA R24, P0, R5.reuse, R242.reuse, 0x2 ;  /* 0x000000f205187211 */ /* 0x0c0fe400078010ff */
[C---:B------:R-:W-:Y:S02]  /*d8b0*/  LEA R26, P1, R0.reuse, R242, 0x2 ;  /* 0x000000f2001a7211 */ /* 0x040fe400078210ff */
[CC--:B------:R-:W-:Y:S02]  /*d8c0*/  LEA.HI.X.SX32 R25, R5.reuse, R243.reuse, 0x2, P0 ;  /* 0x000000f305197211 */ /* 0x0c0fe400000f16ff */
[----:B------:R-:W-:Y:S01]  /*d8d0*/  LEA.HI.X.SX32 R27, R0, R243, 0x2, P1 ;  /* 0x000000f3001b7211 */ /* 0x000fe200008f16ff */
[----:B------:R-:W-:Y:S02]  /*d8e0*/  IMAD.IADD R0, R5, 0x1, -R0 ;  /* 0x0000000105007824 */ /* 0x000fe400078e0a00 */
[----:B------:R1:W4:Y:S02]  /*d8f0*/  LD.E R2, desc[UR6][R24.64] ;  /* 0x0000000618027980 */ /* 0x000324000c101900 */
[----:B------:R-:W-:Y:S02]  /*d900*/  IMAD R0, R0, R3, -0x100 ;  /* 0xffffff0000007424 */ /* 0x000fe400078e0203 */
[----:B------:R-:W4:Y:S02]  /*d910*/  LD.E R7, desc[UR6][R26.64] ;  /* 0x000000061a077980 */ /* 0x000f24000c101900 */
[----:B---3--:R-:W-:Y:S01]  /*d920*/  IMAD R5, R23, R0, RZ ;  /* 0x0000000017057224 */ /* 0x008fe200078e02ff */
[----:B------:R-:W-:Y:S05]  /*d930*/  SHF.R.S32.HI R4, RZ, 0x1f, R0 ;  /* 0x0000001fff047819 */ /* 0x000fea0000011400 */
[C---:B------:R-:W-:Y:S02]  /*d940*/  IMAD R5, R22.reuse, R4, R5 ;  /* 0x0000000416057224 */ /* 0x040fe400078e0205 */
[----:B-1----:R-:W-:Y:S04]  /*d950*/  IMAD.WIDE.U32 R24, R22, R0, RZ ;  /* 0x0000000016187225 */ /* 0x002fe800078e00ff */
[----:B----4-:R-:W-:Y:S04]  /*d960*/  IMAD.IADD R6, R7, 0x1, -R2 ;  /* 0x0000000107067824 */ /* 0x010fe800078e0a02 */
[-C--:B------:R-:W-:Y:S01]  /*d970*/  IMAD R2, R21, R6.reuse, RZ ;  /* 0x0000000615027224 */ /* 0x080fe200078e02ff */
[----:B------:R-:W-:Y:S01]  /*d980*/  SHF.R.S32.HI R7, RZ, 0x1f, R6 ;  /* 0x0000001fff077819 */ /* 0x000fe20000011406 */
[C---:B------:R-:W-:Y:S01]  /*d990*/  IMAD.WIDE.U32 R22, R20.reuse, R6, RZ ;  /* 0x0000000614167225 */ /* 0x040fe200078e00ff */
[----:B------:R-:W-:Y:S03]  /*d9a0*/  IADD3 R21, PT, PT, R25, R5, RZ ;  /* 0x0000000519157210 */ /* 0x000fe60007ffe0ff */
[-C--:B------:R-:W-:Y:S01]  /*d9b0*/  IMAD R2, R20, R7.reuse, R2 ;  /* 0x0000000714027224 */ /* 0x080fe200078e0202 */
[----:B------:R-:W-:Y:S01]  /*d9c0*/  MOV R20, R24 ;  /* 0x0000001800147202 */ /* 0x000fe20000000f00 */
[----:B-----5:R-:W-:Y:S02]  /*d9d0*/  IMAD R5, R17, R0, RZ ;  /* 0x0000000011057224 */ /* 0x020fe400078e02ff */
[----:B------:R-:W-:Y:S02]  /*d9e0*/  IMAD.IADD R23, R23, 0x1, R2 ;  /* 0x0000000117177824 */ /* 0x000fe400078e0202 */
[----:B--2---:R-:W-:Y:S04]  /*d9f0*/  IMAD.WIDE.U32 R20, R6, R18, R20 ;  /* 0x0000001206147225 */ /* 0x004fe800078e0014 */
[----:B------:R-:W-:Y:S01]  /*da00*/  IMAD R6, R19, R6, RZ ;  /* 0x0000000613067224 */ /* 0x000fe200078e02ff */
[----:B------:R-:W-:Y:S01]  /*da10*/  LEA R108, P1, R20, R108, 0x1 ;  /* 0x0000006c146c7211 */ /* 0x000fe200078208ff */
        /* <DEDUP_REMOVED lines=8> */
.L_x_4716:
[----:B------:R-:W-:Y:S05]  /*daa0*/  BSYNC.RECONVERGENT B0 ;  /* 0x0000000000007941 */ /* 0x000fea0003800200 */
.L_x_4715:
[----:B------:R-:W-:Y:S11]  /*dab0*/  ISETP.GT.AND P0, PT, R119, R78, PT ;  /* 0x0000004e7700720c */ /* 0x000ff60003f04270 */
[----:B------:R-:W-:Y:S02]  /*dac0*/  @!UPT UIADD3 URZ, UPT, UPT, URZ, URZ, URZ ;  /* 0x000000fffffff290 */ /* 0x000fe4000fffe0ff */
[----:B------:R-:W-:Y:S05]  /*dad0*/  @P0 BRA `(.L_x_4717) ;  /* 0xffffff4c004c0947 */ /* 0x000fea000383ffff */
.L_x_4646:
        /* <DEDUP_REMOVED lines=19> */
.L_x_4722:
[----:B------:R2:W-:Y:S02]  /*dc10*/  STS.128 [R64], RZ ;  /* 0x000000ff40007388 */ /* 0x0005e40000000c00 */
.L_x_4721:
[----:B------:R-:W-:Y:S05]  /*dc20*/  BSYNC.RECONVERGENT B0 ;  /* 0x0000000000007941 */ /* 0x000fea0003800200 */
.L_x_4720:
[C---:B------:R-:W-:Y:S01]  /*dc30*/  VIADD R26, R168.reuse, 0x10 ;  /* 0x00000010a81a7836 */ /* 0x040fe20000000000 */
[C---:B------:R-:W-:Y:S01]  /*dc40*/  LEA R2, P0, R27.reuse, R166, 0x1 ;  /* 0x000000a61b027211 */ /* 0x040fe200078008ff */
        /* <DEDUP_REMOVED lines=15> */
.L_x_4724:
[----:B------:R-:W-:Y:S05]  /*dd40*/  BSYNC.RECONVERGENT B0 ;  /* 0x0000000000007941 */ /* 0x000fea0003800200 */
.L_x_4723:
        /* <DEDUP_REMOVED lines=11> */
.L_x_4726:
[----:B------:R-:W-:Y:S05]  /*de00*/  BSYNC.RECONVERGENT B0 ;  /* 0x0000000000007941 */ /* 0x000fea0003800200 */
.L_x_4725:
[----:B------:R-:W-:Y:S05]  /*de10*/  @P3 BRA `(.L_x_4727) ;  /* 0x0000002400e03947 */ /* 0x000fea0003800000 */
[----:B-----5:R-:W-:-:S13]  /*de20*/  ISETP.GE.AND P0, PT, R12, R239, PT ;  /* 0x000000ef0c00720c */ /* 0x020fda0003f06270 */
        /* <DEDUP_REMOVED lines=9> */
.L_x_4719:
[----:B------:R-:W2:Y:S04]  /*dec0*/  LD.E.64 R4, desc[UR6][R164.64+0xf0] ;  /* 0x0000f006a4047980 */ /* 0x000ea8000c101b00 */
[----:B------:R-:W3:Y:S04]  /*ded0*/  LD.E.U8 R0, desc[UR6][R164.64+0x1b3] ;  /* 0x0001b306a4007980 */ /* 0x000ee8000c101100 */
[----:B------:R1:W5:Y:S04]  /*dee0*/  LD.E.64 R32, desc[UR6][R164.64+0x148] ;  /* 0x00014806a4207980 */ /* 0x000368000c101b00 */
[----:B------:R1:W5:Y:S01]  /*def0*/  LD.E.64 R30, desc[UR6][R164.64+0x150] ;  /* 0x00015006a41e7980 */ /* 0x000362000c101b00 */
[----:B--2---:R-:W-:-:S04]  /*df00*/  ISETP.NE.U32.AND P0, PT, R4, RZ, PT ;  /* 0x000000ff0400720c */ /* 0x004fc80003f05070 */
[----:B------:R-:W-:-:S13]  /*df10*/  ISETP.NE.AND.EX P0, PT, R5, RZ, PT, P0 ;  /* 0x000000ff0500720c */ /* 0x000fda0003f05300 */
[----:B------:R-:W-:-:S05]  /*df20*/  @P0 IADD3 R6, P1, PT, R4, R73, RZ ;  /* 0x0000004904060210 */ /* 0x000fca0007f3e0ff */
[----:B------:R-:W-:Y:S02]  /*df30*/  @P0 IMAD.X R7, R5, 0x1, R72, P1 ;  /* 0x0000000105070824 */ /* 0x000fe400008e0648 */
[----:B------:R-:W-:-:S06]  /*df40*/  IMAD.MOV.U32 R5, RZ, RZ, RZ ;  /* 0x000000ffff057224 */ /* 0x000fcc00078e00ff */
[----:B------:R-:W2:Y:S01]  /*df50*/  @P0 LD.E R5, desc[UR6][R6.64] ;  /* 0x0000000606050980 */ /* 0x000ea2000c101900 */
[----:B------:R-:W-:Y:S01]  /*df60*/  LEA.HI R35, R3, R3, RZ, 0x1 ;  /* 0x0000000303237211 */ /* 0x000fe200078f08ff */
[----:B------:R-:W-:-:S03]  /*df70*/  IMAD.SHL.U32 R2, R61, 0x4, RZ ;  /* 0x000000043d027824 */ /* 0x000fc600078e00ff */
[----:B------:R-:W-:Y:S02]  /*df80*/  SHF.R.S32.HI R35, RZ, 0x1, R35 ;  /* 0x00000001ff237819 */ /* 0x000fe40000011423 */
[----:B---3--:R-:W-:Y:S02]  /*df90*/  ISETP.NE.AND P2, PT, R0, RZ, PT ;  /* 0x000000ff0000720c */ /* 0x008fe40003f45270 */
[----:B------:R-:W-:Y:S01]  /*dfa0*/  LOP3.LUT R2, R2, 0x1c, RZ, 0xc0, !PT ;  /* 0x0000001c02027812 */ /* 0x000fe200078ec0ff */
[----:B--2---:R-:W-:-:S04]  /*dfb0*/  IMAD.IADD R4, R70, 0x1, R5 ;  /* 0x0000000146047824 */ /* 0x004fc800078e0205 */
[----:B------:R-:W-:-:S05]  /*dfc0*/  IMAD R4, R4, R35, RZ ;  /* 0x0000002304047224 */ /* 0x000fca00078e02ff */
[----:B------:R-:W-:-:S04]  /*dfd0*/  IADD3 R5, P1, PT, R2, R4, RZ ;  /* 0x0000000402057210 */ /* 0x000fc80007f3e0ff */
[----:B------:R-:W-:Y:S02]  /*dfe0*/  IADD3 R2, P0, PT, R2, R5, RZ ;  /* 0x0000000502027210 */ /* 0x000fe40007f1e0ff */
[----:B------:R-:W-:-:S05]  /*dff0*/  LEA.HI.X.SX32 R4, R4, RZ, 0x1, P1 ;  /* 0x000000ff04047211 */ /* 0x000fca00008f0eff */
[----:B------:R-:W-:Y:S01]  /*e000*/  IMAD.X R0, RZ, RZ, R4, P0 ;  /* 0x000000ffff007224 */ /* 0x000fe200000e0604 */
[----:B-1----:R-:W-:Y:S06]  /*e010*/  @!P2 BRA `(.L_x_4728) ;  /* 0x0000000c0080a947 */ /* 0x002fec0003800000 */
[----:B------:R1:W5:Y:S01]  /*e020*/  LD.E R15, desc[UR6][R164.64+0xc0] ;  /* 0x0000c006a40f7980 */ /* 0x000362000c101900 */
[----:B------:R-:W-:Y:S01]  /*e030*/  IMAD.IADD R75, R238, 0x1, -R75 ;  /* 0x00000001ee4b7824 */ /* 0x000fe200078e0a4b */
[----:B------:R-:W-:Y:S01]  /*e040*/  BSSY.RECONVERGENT B1, `(.L_x_4729) ;  /* 0x000003b000017945 */ /* 0x000fe20003800200 */
[C---:B------:R-:W-:Y:S01]  /*e050*/  IMAD.SHL.U32 R19, R5.reuse, 0x2, RZ ;  /* 0x0000000205137824 */ /* 0x040fe200078e00ff */
[----:B------:R-:W-:Y:S02]  /*e060*/  SHF.L.U64.HI R5, R5, 0x1, R4 ;  /* 0x0000000105057819 */ /* 0x000fe40000010204 */
[----:B------:R-:W-:Y:S02]  /*e070*/  ISETP.GE.AND P2, PT, R168, R75, PT ;  /* 0x0000004ba800720c */ /* 0x000fe40003f46270 */
[-C--:B-----5:R-:W-:Y:S02]  /*e080*/  IADD3 R16, P1, PT, R32, R19.reuse, RZ ;  /* 0x0000001320107210 */ /* 0x0a0fe40007f3e0ff */
        /* <DEDUP_REMOVED lines=15> */
[----:B----4-:R-:W-:Y:S01]  /*e180*/  IMAD.U32 R20, R10, 0x10000, RZ ;  /* 0x000100000a147824 */ /* 0x010fe200078e00ff */
[----:B------:R-:W-:Y:S02]  /*e190*/  SHF.L.U32 R2, R9, 0x10, RZ ;  /* 0x0000001009027819 */ /* 0x000fe400000006ff */
[C---:B------:R-:W-:Y:S02]  /*e1a0*/  SHF.L.U32 R9, R8.reuse, 0x10, RZ ;  /* 0x0000001008097819 */ /* 0x040fe400000006ff */
[----:B------:R-:W-:-:S02]  /*e1b0*/  LOP3.LUT R22, R8, 0xffff0000, RZ, 0xc0, !PT ;  /* 0xffff000008167812 */ /* 0x000fc400078ec0ff */
[C---:B------:R-:W-:Y:S02]  /*e1c0*/  SHF.L.U32 R31, R11.reuse, 0x10, RZ ;  /* 0x000000100b1f7819 */ /* 0x040fe400000006ff */
[----:B------:R-:W-:Y:S02]  /*e1d0*/  LOP3.LUT R25, R11, 0xffff0000, RZ, 0xc0, !PT ;  /* 0xffff00000b197812 */ /* 0x000fe400078ec0ff */
        /* <DEDUP_REMOVED lines=8> */
[-C--:B------:R-:W-:Y:S01]  /*e260*/  FMUL.FTZ R0, R0, R23.reuse ;  /* 0x0000001700007220 */ /* 0x080fe20000410000 */
[----:B------:R-:W-:Y:S01]  /*e270*/  FFMA.FTZ R11, R2, R23, -R11 ;  /* 0x00000017020b7223 */ /* 0x000fe2000001080b */
[----:B------:R-:W-:Y:S01]  /*e280*/  SHF.L.U32 R4, R4, 0x10, RZ ;  /* 0x0000001004047819 */ /* 0x000fe200000006ff */
[----:B------:R-:W-:-:S02]  /*e290*/  IMAD.U32 R6, R6, 0x10000, RZ ;  /* 0x0001000006067824 */ /* 0x000fc400078e00ff */
[----:B------:R-:W-:Y:S01]  /*e2a0*/  FFMA.FTZ R0, R2, R21, R0 ;  /* 0x0000001502007223 */ /* 0x000fe20000010000 */
[-C--:B------:R-:W-:Y:S01]  /*e2b0*/  FMUL.FTZ R2, R25, R14.reuse ;  /* 0x0000000e19027220 */ /* 0x080fe20000410000 */
[----:B------:R-:W-:Y:S01]  /*e2c0*/  SHF.L.U32 R7, R7, 0x10, RZ ;  /* 0x0000001007077819 */ /* 0x000fe200000006ff */
[C---:B------:R-:W-:Y:S01]  /*e2d0*/  FFMA.FTZ R10, R31.reuse, R14, -R10 ;  /* 0x0000000e1f0a7223 */ /* 0x040fe2000001080a */
[----:B------:R-:W-:Y:S01]  /*e2e0*/  FMUL.FTZ R21, R24, R5 ;  /* 0x0000000518157220 */ /* 0x000fe20000410000 */
[----:B------:R-:W-:Y:S01]  /*e2f0*/  FFMA.FTZ R31, R31, R8, R2 ;  /* 0x000000081f1f7223 */ /* 0x000fe20000010002 */
[C---:B------:R-:W-:Y:S01]  /*e300*/  FMUL.FTZ R2, R22.reuse, R4 ;  /* 0x0000000416027220 */ /* 0x040fe20000410000 */
[-C--:B------:R-:W-:Y:S01]  /*e310*/  FMUL.FTZ R23, R22, R6.reuse ;  /* 0x0000000616177220 */ /* 0x080fe20000410000 */
[-C--:B------:R-:W-:Y:S01]  /*e320*/  FMUL.FTZ R24, R24, R7.reuse ;  /* 0x0000000718187220 */ /* 0x080fe20000410000 */
[C---:B------:R-:W-:Y:S01]  /*e330*/  FFMA.FTZ R21, R20.reuse, R7, -R21 ;  /* 0x0000000714157223 */ /* 0x040fe20000010815 */
[C---:B------:R-:W-:Y:S01]  /*e340*/  FFMA.FTZ R2, R9.reuse, R6, -R2 ;  /* 0x0000000609027223 */ /* 0x040fe20000010802 */
[----:B------:R-:W-:Y:S01]  /*e350*/  FFMA.FTZ R23, R9, R4, R23 ;  /* 0x0000000409177223 */ /* 0x000fe20000010017 */
[----:B------:R-:W-:Y:S01]  /*e360*/  FFMA.FTZ R24, R20, R5, R24 ;  /* 0x0000000514187223 */ /* 0x000fe20000010018 */
[----:B------:R-:W-:-:S02]  /*e370*/  F2FP.BF16.F32.PACK_AB R9, R0, R11 ;  /* 0x0000000b0009723e */ /* 0x000fc400000010ff */
[----:B------:R-:W-:Y:S02]  /*e380*/  F2FP.BF16.F32.PACK_AB R11, R31, R10 ;  /* 0x0000000a1f0b723e */ /* 0x000fe400000010ff */
[----:B------:R-:W-:Y:S02]  /*e390*/  F2FP.BF16.F32.PACK_AB R8, R23, R2 ;  /* 0x000000021708723e */ /* 0x000fe400000010ff */
[----:B------:R-:W-:Y:S02]  /*e3a0*/  F2FP.BF16.F32.PACK_AB R10, R24, R21 ;  /* 0x00000015180a723e */ /* 0x000fe400000010ff */
.L_x_4733:
[----:B------:R-:W-:Y:S05]  /*e3b0*/  BSYNC.RECONVERGENT B0 ;  /* 0x0000000000007941 */ /* 0x000fea0003800200 */
.L_x_4732:
[----:B-----5:R3:W-:Y:S01]  /*e3c0*/  STS.128 [R64], R8 ;  /* 0x0000000840007388 */ /* 0x0207e20000000c00 */
[----:B------:R-:W-:Y:S05]  /*e3d0*/  BRA `(.L_x_4730) ;  /* 0x0000000000047947 */ /* 0x000fea0003800000 */
.L_x_4731:
[----:B------:R2:W-:Y:S02]  /*e3e0*/  STS.128 [R64], RZ ;  /* 0x000000ff40007388 */ /* 0x0005e40000000c00 */
.L_x_4730:
[----:B------:R-:W-:Y:S05]  /*e3f0*/  BSYNC.RECONVERGENT B1 ;  /* 0x0000000000017941 */ /* 0x000fea0003800200 */
.L_x_4729:
[----:B------:R-:W-:Y:S01]  /*e400*/  VIADD R26, R168, 0x10 ;  /* 0x00000010a81a7836 */ /* 0x000fe20000000000 */
[C---:B----4-:R-:W-:Y:S01]  /*e410*/  LEA R20, P0, R27.reuse, R166, 0x1 ;  /* 0x000000a61b147211 */ /* 0x050fe200078008ff */
        /* <DEDUP_REMOVED lines=49> */
.L_x_4737:
[----:B------:R-:W-:Y:S05]  /*e730*/  BSYNC.RECONVERGENT B0 ;  /* 0x0000000000007941 */ /* 0x000fea0003800200 */
.L_x_4736:
[----:B-----5:R1:W-:Y:S02]  /*e740*/  STS.128 [R64+0x800], R8 ;  /* 0x0008000840007388 */ /* 0x0203e40000000c00 */
.L_x_4735:
[----:B------:R-:W-:Y:S05]  /*e750*/  BSYNC.RECONVERGENT B1 ;  /* 0x0000000000017941 */ /* 0x000fea0003800200 */
.L_x_4734:
        /* <DEDUP_REMOVED lines=23> */
[----:B---3--:R-:W-:Y:S02]  /*e8d0*/  LOP3.LUT R23, R4, 0xffff0000, RZ, 0xc0, !PT ;  /* 0xffff000004177812 */ /* 0x008fe400078ec0ff */
[----:B------:R-:W-:Y:S02]  /*e8e0*/  LOP3.LUT R8, R5, 0xffff0000, RZ, 0xc0, !PT ;  /* 0xffff000005087812 */ /* 0x000fe400078ec0ff */
[----:B--2---:R-:W-:Y:S01]  /*e8f0*/  LOP3.LUT R25, R6, 0xffff0000, RZ, 0xc0, !PT ;  /* 0xffff000006197812 */ /* 0x004fe200078ec0ff */
        /* <DEDUP_REMOVED lines=25> */
.L_x_4741:
[----:B------:R-:W-:Y:S05]  /*ea90*/  BSYNC.RECONVERGENT B0 ;  /* 0x0000000000007941 */ /* 0x000fea0003800200 */
.L_x_4740:
[----:B-----5:R1:W-:Y:S02]  /*eaa0*/  STS.128 [R64+0x1000], R8 ;  /* 0x0010000840007388 */ /* 0x0203e40000000c00 */
.L_x_4739:
[----:B------:R-:W-:Y:S05]  /*eab0*/  BSYNC.RECONVERGENT B1 ;  /* 0x0000000000017941 */ /* 0x000fea0003800200 */
.L_x_4738:
        /* <DEDUP_REMOVED lines=13> */
[----:B------:R1:W2:Y:S01]  /*eb90*/  LD.E.64 R4, desc[UR6][R16.64] ;  /* 0x0000000610047980 */ /* 0x0002a2000c101b00 */
[C---:B-----5:R-:W-:Y:S01]  /*eba0*/  SHF.L.U32 R23, R11.reuse, 0x10, RZ ;  /* 0x000000100b177819 */ /* 0x060fe200000006ff */
[----:B------:R-:W-:Y:S01]  /*ebb0*/  IMAD.U32 R20, R10, 0x10000, RZ ;  /* 0x000100000a147824 */ /* 0x000fe200078e00ff */
[----:B------:R-:W-:Y:S02]  /*ebc0*/  LOP3.LUT R21, R11, 0xffff0000, RZ, 0xc0, !PT ;  /* 0xffff00000b157812 */ /* 0x000fe400078ec0ff */
[C---:B------:R-:W-:Y:S02]  /*ebd0*/  LOP3.LUT R0, R9.reuse, 0xffff0000, RZ, 0xc0, !PT ;  /* 0xffff000009007812 */ /* 0x040fe400078ec0ff */
[----:B------:R-:W-:-:S02]  /*ebe0*/  SHF.L.U32 R6, R9, 0x10, RZ ;  /* 0x0000001009067819 */ /* 0x000fc400000006ff */
[C---:B------:R-:W-:Y:S02]  /*ebf0*/  SHF.L.U32 R7, R8.reuse, 0x10, RZ ;  /* 0x0000001008077819 */ /* 0x040fe400000006ff */
[----:B------:R-:W-:Y:S02]  /*ec00*/  LOP3.LUT R22, R8, 0xffff0000, RZ, 0xc0, !PT ;  /* 0xffff000008167812 */ /* 0x000fe400078ec0ff */
[----:B-1----:R-:W-:Y:S02]  /*ec10*/  LOP3.LUT R16, R10, 0xffff0000, RZ, 0xc0, !PT ;  /* 0xffff00000a107812 */ /* 0x002fe400078ec0ff */
[----:B---3--:R-:W-:Y:S02]  /*ec20*/  LOP3.LUT R11, R2, 0xffff0000, RZ, 0xc0, !PT ;  /* 0xffff0000020b7812 */ /* 0x008fe400078ec0ff */
[C---:B------:R-:W-:Y:S01]  /*ec30*/  LOP3.LUT R8, R3.reuse, 0xffff0000, RZ, 0xc0, !PT ;  /* 0xffff000003087812 */ /* 0x040fe200078ec0ff */
[----:B------:R-:W-:Y:S01]  /*ec40*/  IMAD.U32 R3, R3, 0x10000, RZ ;  /* 0x0001000003037824 */ /* 0x000fe200078e00ff */
        /* <DEDUP_REMOVED lines=8> */
[-C--:B------:R-:W-:Y:S01]  /*ecd0*/  FFMA.FTZ R10, R23, R14.reuse, -R10 ;  /* 0x0000000e170a7223 */ /* 0x080fe2000001080a */
[----:B------:R-:W-:Y:S01]  /*ece0*/  FFMA.FTZ R0, R6, R11, R0 ;  /* 0x0000000b06007223 */ /* 0x000fe20000010000 */
[----:B------:R-:W-:Y:S01]  /*ecf0*/  FMUL.FTZ R6, R21, R14 ;  /* 0x0000000e15067220 */ /* 0x000fe20000410000 */
[----:B------:R-:W-:Y:S01]  /*ed00*/  SHF.L.U32 R4, R4, 0x10, RZ ;  /* 0x0000001004047819 */ /* 0x000fe200000006ff */
[C---:B------:R-:W-:Y:S01]  /*ed10*/  FMUL.FTZ R11, R16.reuse, R3 ;  /* 0x00000003100b7220 */ /* 0x040fe20000410000 */
[-C--:B------:R-:W-:Y:S01]  /*ed20*/  FMUL.FTZ R16, R16, R5.reuse ;  /* 0x0000000510107220 */ /* 0x080fe20000410000 */
        /* <DEDUP_REMOVED lines=11> */
[----:B------:R-:W-:Y:S02]  /*ede0*/  MOV R11, R23 ;  /* 0x00000017000b7202 */ /* 0x000fe40000000f00 */
.L_x_4743:
[----:B------:R-:W-:Y:S05]  /*edf0*/  BSYNC.RECONVERGENT B0 ;  /* 0x0000000000007941 */ /* 0x000fea0003800200 */
.L_x_4742:
[----:B-----5:R1:W-:Y:S01]  /*ee00*/  STS.128 [R64+0x1800], R8 ;  /* 0x0018000840007388 */ /* 0x0203e20000000c00 */
[----:B------:R-:W-:Y:S05]  /*ee10*/  BRA `(.L_x_4727) ;  /* 0x0000001400e07947 */ /* 0x000fea0003800000 */
.L_x_4728:
[----:B------:R1:W5:Y:S01]  /*ee20*/  LD.E R15, desc[UR6][R164.64+0xc0] ;  /* 0x0000c006a40f7980 */ /* 0x000362000c101900 */
[----:B------:R-:W-:Y:S01]  /*ee30*/  IMAD.IADD R25, R238, 0x1, -R75 ;  /* 0x00000001ee197824 */ /* 0x000fe200078e0a4b */
        /* <DEDUP_REMOVED lines=8> */
[----:B-----5:R-:W-:-:S13]  /*eec0*/  ISETP.GE.AND P0, PT, R12, R15, PT ;  /* 0x0000000f0c00720c */ /* 0x020fda0003f06270 */
[----:B------:R-:W-:Y:S05]  /*eed0*/  @P0 BRA `(.L_x_4746) ;  /* 0x0000000400540947 */ /* 0x000fea0003800000 */
[----:B----4-:R-:W-:Y:S01]  /*eee0*/  IMAD.MOV.U32 R20, RZ, RZ, R166 ;  /* 0x000000ffff147224 */ /* 0x010fe200078e00a6 */
        /* <DEDUP_REMOVED lines=20> */
[C---:B-----5:R-:W-:Y:S01]  /*f030*/  SHF.L.U32 R28, R20.reuse, 0x10, RZ ;  /* 0x00000010141c7819 */ /* 0x060fe200000006ff */
[----:B------:R-:W-:Y:S01]  /*f040*/  IMAD.U32 R37, R21, 0x10000, RZ ;  /* 0x0001000015257824 */ /* 0x000fe200078e00ff */
[----:B------:R-:W-:Y:S01]  /*f050*/  LOP3.LUT R26, R20, 0xffff0000, RZ, 0xc0, !PT ;  /* 0xffff0000141a7812 */ /* 0x000fe200078ec0ff */
[----:B------:R-:W-:Y:S01]  /*f060*/  IMAD.U32 R39, R23, 0x10000, RZ ;  /* 0x0001000017277824 */ /* 0x000fe200078e00ff */
[----:B------:R-:W-:Y:S02]  /*f070*/  LOP3.LUT R20, R21, 0xffff0000, RZ, 0xc0, !PT ;  /* 0xffff000015147812 */ /* 0x000fe400078ec0ff */
[----:B------:R-:W-:Y:S02]  /*f080*/  LOP3.LUT R21, R23, 0xffff0000, RZ, 0xc0, !PT ;  /* 0xffff000017157812 */ /* 0x000fe400078ec0ff */
[C---:B------:R-:W-:Y:S02]  /*f090*/  SHF.L.U32 R36, R22.reuse, 0x10, RZ ;  /* 0x0000001016247819 */ /* 0x040fe400000006ff */
[----:B------:R-:W-:-:S02]  /*f0a0*/  LOP3.LUT R22, R22, 0xffff0000, RZ, 0xc0, !PT ;  /* 0xffff000016167812 */ /* 0x000fc400078ec0ff */
[C---:B--2---:R-:W-:Y:S02]  /*f0b0*/  SHF.L.U32 R38, R4.reuse, 0x10, RZ ;  /* 0x0000001004267819 */ /* 0x044fe400000006ff */
[----:B------:R-:W-:Y:S01]  /*f0c0*/  LOP3.LUT R23, R4, 0xffff0000, RZ, 0xc0, !PT ;  /* 0xffff000004177812 */ /* 0x000fe200078ec0ff */
[C---:B------:R-:W-:Y:S01]  /*f0d0*/  IMAD.U32 R4, R5.reuse, 0x10000, RZ ;  /* 0x0001000005047824 */ /* 0x040fe200078e00ff */
[----:B------:R-:W-:Y:S01]  /*f0e0*/  LOP3.LUT R41, R5, 0xffff0000, RZ, 0xc0, !PT ;  /* 0xffff000005297812 */ /* 0x000fe200078ec0ff */
[----:B------:R-:W-:Y:S01]  /*f0f0*/  IMAD.U32 R5, R7, 0x10000, RZ ;  /* 0x0001000007057824 */ /* 0x000fe200078e00ff */
[C---:B------:R-:W-:Y:S01]  /*f100*/  SHF.L.U32 R40, R6.reuse, 0x10, RZ ;  /* 0x0000001006287819 */ /* 0x040fe200000006ff */
[----:B---3--:R-:W-:Y:S01]  /*f110*/  IMAD.U32 R43, R17, 0x10000, RZ ;  /* 0x00010000112b7824 */ /* 0x008fe200078e00ff */
[----:B------:R-:W-:Y:S01]  /*f120*/  LOP3.LUT R6, R6, 0xffff0000, RZ, 0xc0, !PT ;  /* 0xffff000006067812 */ /* 0x000fe200078ec0ff */
[----:B------:R-:W-:Y:S01]  /*f130*/  @!P1 FADD.FTZ R5, -R5, -RZ ;  /* 0x800000ff05059221 */ /* 0x000fe20000010100 */
[----:B------:R-:W-:Y:S01]  /*f140*/  LOP3.LUT R7, R7, 0xffff0000, RZ, 0xc0, !PT ;  /* 0xffff000007077812 */ /* 0x000fe200078ec0ff */
[----:B------:R-:W-:Y:S01]  /*f150*/  @!P1 FADD.FTZ R23, -R23, -RZ ;  /* 0x800000ff17179221 */ /* 0x000fe20000010100 */
[----:B------:R-:W-:Y:S01]  /*f160*/  LOP3.LUT R42, R17, 0xffff0000, RZ, 0xc0, !PT ;  /* 0xffff0000112a7812 */ /* 0x000fe200078ec0ff */
[----:B------:R-:W-:Y:S01]  /*f170*/  @!P1 FADD.FTZ R4, -R4, -RZ ;  /* 0x800000ff04049221 */ /* 0x000fe20000010100 */
[----:B------:R-:W-:Y:S01]  /*f180*/  SHF.L.U32 R45, R16, 0x10, RZ ;  /* 0x00000010102d7819 */ /* 0x000fe200000006ff */
[----:B------:R-:W-:Y:S01]  /*f190*/  @!P1 FADD.FTZ R41, -R41, -RZ ;  /* 0x800000ff29299221 */ /* 0x000fe20000010100 */
[----:B------:R-:W-:Y:S01]  /*f1a0*/  SHF.L.U32 R47, R18, 0x10, RZ ;  /* 0x00000010122f7819 */ /* 0x000fe200000006ff */
[----:B------:R-:W-:Y:S01]  /*f1b0*/  @!P1 FADD.FTZ R6, -R6, -RZ ;  /* 0x800000ff06069221 */ /* 0x000fe20000010100 */
[----:B------:R-:W-:Y:S01]  /*f1c0*/  LOP3.LUT R17, R18, 0xffff0000, RZ, 0xc0, !PT ;  /* 0xffff000012117812 */ /* 0x000fe200078ec0ff */
[----:B------:R-:W-:Y:S01]  /*f1d0*/  IMAD.U32 R18, R19, 0x10000, RZ ;  /* 0x0001000013127824 */ /* 0x000fe200078e00ff */
[----:B------:R-:W-:Y:S01]  /*f1e0*/  LOP3.LUT R16, R16, 0xffff0000, RZ, 0xc0, !PT ;  /* 0xffff000010107812 */ /* 0x000fe200078ec0ff */
[----:B------:R-:W-:Y:S01]  /*f1f0*/  @!P1 FADD.FTZ R7, -R7, -RZ ;  /* 0x800000ff07079221 */ /* 0x000fe20000010100 */
[----:B------:R-:W-:Y:S01]  /*f200*/  LOP3.LUT R44, R19, 0xffff0000, RZ, 0xc0, !PT ;  /* 0xffff0000132c7812 */ /* 0x000fe200078ec0ff */
[----:B------:R-:W-:Y:S01]  /*f210*/  FMUL.FTZ R18, R18, R5 ;  /* 0x0000000512127220 */ /* 0x000fe20000410000 */
[----:B----4-:R-:W-:Y:S01]  /*f220*/  LOP3.LUT R19, R9, 0xffff0000, RZ, 0xc0, !PT ;  /* 0xffff000009137812 */ /* 0x010fe200078ec0ff */
[----:B------:R-:W-:Y:S01]  /*f230*/  @!P1 FADD.FTZ R38, -R38, -RZ ;  /* 0x800000ff26269221 */ /* 0x000fe20000010100 */
[----:B------:R-:W-:Y:S01]  /*f240*/  FMUL.FTZ R23, R16, R23 ;  /* 0x0000001710177220 */ /* 0x000fe20000410000 */
[----:B------:R-:W-:Y:S01]  /*f250*/  FMUL.FTZ R4, R43, R4 ;  /* 0x000000042b047220 */ /* 0x000fe20000410000 */
[----:B------:R-:W-:Y:S01]  /*f260*/  FMUL.FTZ R41, R42, R41 ;  /* 0x000000292a297220 */ /* 0x000fe20000410000 */
[----:B------:R-:W-:Y:S01]  /*f270*/  @!P1 FADD.FTZ R40, -R40, -RZ ;  /* 0x800000ff28289221 */ /* 0x000fe20000010100 */
[----:B------:R-:W-:-:S02]  /*f280*/  IMAD.U32 R5, R9, 0x10000, RZ ;  /* 0x0001000009057824 */ /* 0x000fc400078e00ff */
[----:B------:R-:W-:Y:S01]  /*f290*/  FMUL.FTZ R17, R17, R6 ;  /* 0x0000000611117220 */ /* 0x000fe20000410000 */
[----:B------:R-:W-:Y:S01]  /*f2a0*/  FMUL.FTZ R44, R44, R7 ;  /* 0x000000072c2c7220 */ /* 0x000fe20000410000 */
[C---:B------:R-:W-:Y:S01]  /*f2b0*/  SHF.L.U32 R16, R10.reuse, 0x10, RZ ;  /* 0x000000100a107819 */ /* 0x040fe200000006ff */
[----:B------:R-:W-:Y:S01]  /*f2c0*/  FMUL.FTZ R45, R45, R38 ;  /* 0x000000262d2d7220 */ /* 0x000fe20000410000 */
[----:B------:R-:W-:Y:S01]  /*f2d0*/  LOP3.LUT R9, R10, 0xffff0000, RZ, 0xc0, !PT ;  /* 0xffff00000a097812 */ /* 0x000fe200078ec0ff */
[----:B------:R-:W-:Y:S01]  /*f2e0*/  FMUL.FTZ R47, R47, R40 ;  /* 0x000000282f2f7220 */ /* 0x000fe20000410000 */
[C---:B------:R-:W-:Y:S01]  /*f2f0*/  SHF.L.U32 R7, R8.reuse, 0x10, RZ ;  /* 0x0000001008077819 */ /* 0x040fe200000006ff */
[----:B------:R-:W-:Y:S01]  /*f300*/  FFMA.FTZ R4, R37, R5, R4 ;  /* 0x0000000525047223 */ /* 0x000fe20000010004 */
[----:B------:R-:W-:Y:S01]  /*f310*/  LOP3.LUT R6, R8, 0xffff0000, RZ, 0xc0, !PT ;  /* 0xffff000008067812 */ /* 0x000fe200078ec0ff */
[C---:B------:R-:W-:Y:S01]  /*f320*/  IMAD.U32 R8, R11.reuse, 0x10000, RZ ;  /* 0x000100000b087824 */ /* 0x040fe200078e00ff */
        /* <DEDUP_REMOVED lines=12> */
[----:B------:R-:W-:Y:S02]  /*f3f0*/  MOV R21, R19 ;  /* 0x0000001300157202 */ /* 0x000fe40000000f00 */
.L_x_4748:
[----:B------:R-:W-:Y:S05]  /*f400*/  BSYNC.RECONVERGENT B0 ;  /* 0x0000000000007941 */ /* 0x000fea0003800200 */
.L_x_4747:
[----:B-----5:R2:W-:Y:S01]  /*f410*/  STS.128 [R64], R20 ;  /* 0x0000001440007388 */ /* 0x0205e20000000c00 */
[----:B------:R-:W-:Y:S05]  /*f420*/  BRA `(.L_x_4745) ;  /* 0x0000000000047947 */ /* 0x000fea0003800000 */
.L_x_4746:
[----:B------:R3:W-:Y:S02]  /*f430*/  STS.128 [R64], RZ ;  /* 0x000000ff40007388 */ /* 0x0007e40000000c00 */
.L_x_4745:
[----:B------:R-:W-:Y:S05]  /*f440*/  BSYNC.RECONVERGENT B1 ;  /* 0x0000000000017941 */ /* 0x000fea0003800200 */
.L_x_4744:
        /* <DEDUP_REMOVED lines=9> */
[----:B--2-4-:R2:W5:Y:S01]  /*f4e0*/  LD.E.128 R20, desc[UR6][R50.64] ;  /* 0x0000000632147980 */ /* 0x014562000c101d00 */
        /* <DEDUP_REMOVED lines=13> */
[----:B------:R-:W4:Y:S01]  /*f5c0*/  LD.E.128 R4, desc[UR6][R4.64] ;  /* 0x0000000604047980 */ /* 0x000f22000c101d00 */
[----:B------:R-:W-:-:S04]  /*f5d0*/  IADD3 R8, P0, PT, R32, R9, RZ ;  /* 0x0000000920087210 */ /* 0x000fc80007f1e0ff */
[----:B------:R-:W3:Y:S01]  /*f5e0*/  LD.E.128 R16, desc[UR6][R16.64] ;  /* 0x0000000610107980 */ /* 0x000ee2000c101d00 */
[----:B------:R-:W-:-:S06]  /*f5f0*/  IMAD.X R9, R33, 0x1, R11, P0 ;  /* 0x0000000121097824 */ /* 0x000fcc00000e060b */
[----:B------:R-:W2:Y:S01]  /*f600*/  LD.E.128 R8, desc[UR6][R8.64] ;  /* 0x0000000608087980 */ /* 0x000ea2000c101d00 */
        /* <DEDUP_REMOVED lines=8> */
[C---:B----4-:R-:W-:Y:S01]  /*f690*/  IMAD.U32 R37, R4.reuse, 0x10000, RZ ;  /* 0x0001000004257824 */ /* 0x050fe200078e00ff */
[----:B------:R-:W-:Y:S01]  /*f6a0*/  LOP3.LUT R23, R4, 0xffff0000, RZ, 0xc0, !PT ;  /* 0xffff000004177812 */ /* 0x000fe200078ec0ff */
[----:B------:R-:W-:Y:S01]  /*f6b0*/  IMAD.U32 R39, R6, 0x10000, RZ ;  /* 0x0001000006277824 */ /* 0x000fe200078e00ff */
[----:B------:R-:W-:Y:S01]  /*f6c0*/  SHF.L.U32 R4, R5, 0x10, RZ ;  /* 0x0000001005047819 */ /* 0x000fe200000006ff */
[----:B------:R-:W-:Y:S01]  /*f6d0*/  @!P1 FADD.FTZ R37, -R37, -RZ ;  /* 0x800000ff25259221 */ /* 0x000fe20000010100 */
[----:B------:R-:W-:Y:S01]  /*f6e0*/  LOP3.LUT R40, R5, 0xffff0000, RZ, 0xc0, !PT ;  /* 0xffff000005287812 */ /* 0x000fe200078ec0ff */
[----:B---3--:R-:W-:Y:S01]  /*f6f0*/  IMAD.U32 R44, R18, 0x10000, RZ ;  /* 0x00010000122c7824 */ /* 0x008fe200078e00ff */
[C---:B------:R-:W-:Y:S01]  /*f700*/  SHF.L.U32 R5, R7.reuse, 0x10, RZ ;  /* 0x0000001007057819 */ /* 0x040fe200000006ff */
[----:B------:R-:W-:Y:S01]  /*f710*/  @!P1 FADD.FTZ R4, -R4, -RZ ;  /* 0x800000ff04049221 */ /* 0x000fe20000010100 */
[----:B------:R-:W-:Y:S01]  /*f720*/  LOP3.LUT R6, R6, 0xffff0000, RZ, 0xc0, !PT ;  /* 0xffff000006067812 */ /* 0x000fe200078ec0ff */
[----:B------:R-:W-:Y:S01]  /*f730*/  IMAD.U32 R42, R16, 0x10000, RZ ;  /* 0x00010000102a7824 */ /* 0x000fe200078e00ff */
[----:B------:R-:W-:Y:S01]  /*f740*/  LOP3.LUT R7, R7, 0xffff0000, RZ, 0xc0, !PT ;  /* 0xffff000007077812 */ /* 0x000fe200078ec0ff */
[----:B------:R-:W-:Y:S01]  /*f750*/  @!P1 FADD.FTZ R5, -R5, -RZ ;  /* 0x800000ff05059221 */ /* 0x000fe20000010100 */
[C---:B------:R-:W-:Y:S01]  /*f760*/  SHF.L.U32 R41, R17.reuse, 0x10, RZ ;  /* 0x0000001011297819 */ /* 0x040fe200000006ff */
        /* <DEDUP_REMOVED lines=9> */
[----:B------:R-:W-:Y:S01]  /*f800*/  LOP3.LUT R16, R16, 0xffff0000, RZ, 0xc0, !PT ;  /* 0xffff000010107812 */ /* 0x000fe200078ec0ff */
[----:B------:R-:W-:Y:S01]  /*f810*/  @!P1 FADD.FTZ R39, -R39, -RZ ;  /* 0x800000ff27279221 */ /* 0x000fe20000010100 */
[----:B------:R-:W-:Y:S01]  /*f820*/  FMUL.FTZ R17, R17, R6 ;  /* 0x0000000611117220 */ /* 0x000fe20000410000 */
[----:B------:R-:W-:Y:S01]  /*f830*/  FMUL.FTZ R5, R18, R5 ;  /* 0x0000000512057220 */ /* 0x000fe20000410000 */
[----:B------:R-:W-:Y:S01]  /*f840*/  FMUL.FTZ R46, R46, R7 ;  /* 0x000000072e2e7220 */ /* 0x000fe20000410000 */
[C---:B--2---:R-:W-:Y:S01]  /*f850*/  SHF.L.U32 R4, R9.reuse, 0x10, RZ ;  /* 0x0000001009047819 */ /* 0x044fe200000006ff */
[----:B------:R-:W-:Y:S01]  /*f860*/  IMAD.U32 R7, R8, 0x10000, RZ ;  /* 0x0001000008077824 */ /* 0x000fe200078e00ff */
[----:B------:R-:W-:Y:S01]  /*f870*/  LOP3.LUT R19, R9, 0xffff0000, RZ, 0xc0, !PT ;  /* 0xffff000009137812 */ /* 0x000fe200078ec0ff */
[----:B------:R-:W-:Y:S01]  /*f880*/  IMAD.U32 R18, R10, 0x10000, RZ ;  /* 0x000100000a127824 */ /* 0x000fe200078e00ff */
[----:B------:R-:W-:Y:S01]  /*f890*/  LOP3.LUT R6, R8, 0xffff0000, RZ, 0xc0, !PT ;  /* 0xffff000008067812 */ /* 0x000fe200078ec0ff */
[----:B------:R-:W-:Y:S01]  /*f8a0*/  FMUL.FTZ R37, R42, R37 ;  /* 0x000000252a257220 */ /* 0x000fe20000410000 */
[----:B------:R-:W-:Y:S01]  /*f8b0*/  LOP3.LUT R9, R10, 0xffff0000, RZ, 0xc0, !PT ;  /* 0xffff00000a097812 */ /* 0x000fe200078ec0ff */
[----:B------:R-:W-:Y:S01]  /*f8c0*/  FMUL.FTZ R16, R16, R23 ;  /* 0x0000001710107220 */ /* 0x000fe20000410000 */
[----:B------:R-:W-:Y:S01]  /*f8d0*/  SHF.L.U32 R8, R11, 0x10, RZ ;  /* 0x000000100b087819 */ /* 0x000fe200000006ff */
        /* <DEDUP_REMOVED lines=15> */
.L_x_4752:
[----:B------:R-:W-:Y:S05]  /*f9d0*/  BSYNC.RECONVERGENT B0 ;  /* 0x0000000000007941 */ /* 0x000fea0003800200 */
.L_x_4751:
[----:B-----5:R4:W-:Y:S02]  /*f9e0*/  STS.128 [R64+0x800], R20 ;  /* 0x0008001440007388 */ /* 0x0209e40000000c00 */
.L_x_4750:
[----:B------:R-:W-:Y:S05]  /*f9f0*/  BSYNC.RECONVERGENT B1 ;  /* 0x0000000000017941 */ /* 0x000fea0003800200 */
.L_x_4749:
        /* <DEDUP_REMOVED lines=21> */
[----:B--2---:R-:W-:-:S04]  /*fb50*/  LEA R16, P0, R34, R16, 0x1 ;  /* 0x0000001022107211 */ /* 0x004fc800078008ff */
[----:B------:R-:W-:Y:S01]  /*fb60*/  LEA.HI.X R17, R34, R17, R35, 0x1, P0 ;  /* 0x0000001122117211 */ /* 0x000fe200000f0c23 */
[----:B------:R-:W2:Y:S01]  /*fb70*/  LD.E.128 R4, desc[UR6][R4.64] ;  /* 0x0000000604047980 */ /* 0x000ea2000c101d00 */
[----:B------:R-:W-:-:S04]  /*fb80*/  IADD3 R8, P0, PT, R32, R9, RZ ;  /* 0x0000000920087210 */ /* 0x000fc80007f1e0ff */
[----:B------:R-:W4:Y:S01]  /*fb90*/  LD.E.128 R16, desc[UR6][R16.64] ;  /* 0x0000000610107980 */ /* 0x000f22000c101d00 */
[----:B------:R-:W-:-:S06]  /*fba0*/  IMAD.X R9, R33, 0x1, R11, P0 ;  /* 0x0000000121097824 */ /* 0x000fcc00000e060b */
[----:B------:R-:W3:Y:S01]  /*fbb0*/  LD.E.128 R8, desc[UR6][R8.64] ;  /* 0x0000000608087980 */ /* 0x000ee2000c101d00 */
        /* <DEDUP_REMOVED lines=14> */
[----:B----4-:R-:W-:Y:S01]  /*fca0*/  IMAD.U32 R45, R16, 0x10000, RZ ;  /* 0x00010000102d7824 */ /* 0x010fe200078e00ff */
[----:B------:R-:W-:Y:S01]  /*fcb0*/  SHF.L.U32 R5, R7, 0x10, RZ ;  /* 0x0000001007057819 */ /* 0x000fe200000006ff */
[----:B------:R-:W-:Y:S01]  /*fcc0*/  IMAD.U32 R47, R18, 0x10000, RZ ;  /* 0x00010000122f7824 */ /* 0x000fe200078e00ff */
[----:B------:R-:W-:Y:S01]  /*fcd0*/  LOP3.LUT R6, R6, 0xffff0000, RZ, 0xc0, !PT ;  /* 0xffff000006067812 */ /* 0x000fe200078ec0ff */
[----:B------:R-:W-:Y:S01]  /*fce0*/  @!P1 FADD.FTZ R23, -R23, -RZ ;  /* 0x800000ff17179221 */ /* 0x000fe20000010100 */
        /* <DEDUP_REMOVED lines=14> */
[C---:B---3--:R-:W-:Y:S01]  /*fdd0*/  LOP3.LUT R23, R9.reuse, 0xffff0000, RZ, 0xc0, !PT ;  /* 0xffff000009177812 */ /* 0x048fe200078ec0ff */
[----:B------:R-:W-:Y:S01]  /*fde0*/  FMUL.FTZ R18, R18, R5 ;  /* 0x0000000512127220 */ /* 0x000fe20000410000 */
[----:B------:R-:W-:Y:S01]  /*fdf0*/  SHF.L.U32 R5, R9, 0x10, RZ ;  /* 0x0000001009057819 */ /* 0x000fe200000006ff */
[----:B------:R-:W-:Y:S01]  /*fe00*/  FMUL.FTZ R44, R44, R7 ;  /* 0x000000072c2c7220 */ /* 0x000fe20000410000 */
[----:B------:R-:W-:Y:S01]  /*fe10*/  FMUL.FTZ R4, R43, R4 ;  /* 0x000000042b047220 */ /* 0x000fe20000410000 */
[----:B------:R-:W-:Y:S01]  /*fe20*/  FMUL.FTZ R41, R42, R41 ;  /* 0x000000292a297220 */ /* 0x000fe20000410000 */
[C---:B------:R-:W-:Y:S01]  /*fe30*/  IMAD.U32 R7, R8.reuse, 0x10000, RZ ;  /* 0x0001000008077824 */ /* 0x040fe200078e00ff */
[----:B------:R-:W-:Y:S01]  /*fe40*/  LOP3.LUT R6, R8, 0xffff0000, RZ, 0xc0, !PT ;  /* 0xffff000008067812 */ /* 0x000fe200078ec0ff */
[C---:B------:R-:W-:Y:S01]  /*fe50*/  IMAD.U32 R19, R10.reuse, 0x10000, RZ ;  /* 0x000100000a137824 */ /* 0x040fe200078e00ff */
[----:B------:R-:W-:Y:S01]  /*fe60*/  LOP3.LUT R9, R10, 0xffff0000, RZ, 0xc0, !PT ;  /* 0xffff00000a097812 */ /* 0x000fe200078ec0ff */
[----:B------:R-:W-:Y:S01]  /*fe70*/  @!P1 FADD.FTZ R40, -R40, -RZ ;  /* 0x800000ff28289221 */ /* 0x000fe20000010100 */
[----:B------:R-:W-:Y:S01]  /*fe80*/  SHF.L.U32 R8, R11, 0x10, RZ ;  /* 0x000000100b087819 */ /* 0x000fe200000006ff */
[----:B------:R-:W-:Y:S01]  /*fe90*/  FFMA.FTZ R4, R37, R5, R4 ;  /* 0x0000000525047223 */ /* 0x000fe20000010004 */
[----:B------:R-:W-:Y:S01]  /*fea0*/  LOP3.LUT R10, R11, 0xffff0000, RZ, 0xc0, !PT ;  /* 0xffff00000b0a7812 */ /* 0x000fe200078ec0ff */
[----:B------:R-:W-:Y:S01]  /*feb0*/  FFMA.FTZ R23, R20, R23, R41 ;  /* 0x0000001714177223 */ /* 0x000fe20000010029 */
[----:B------:R-:W-:Y:S01]  /*fec0*/  FMUL.FTZ R38, R45, R38 ;  /* 0x000000262d267220 */ /* 0x000fe20000410000 */
[----:B------:R-:W-:Y:S01]  /*fed0*/  FMUL.FTZ R47, R47, R40 ;  /* 0x000000282f2f7220 */ /* 0x000fe20000410000 */
[----:B------:R-:W-:Y:S01]  /*fee0*/  FFMA.FTZ R8, R39, R8, R18 ;  /* 0x0000000827087223 */ /* 0x000fe20000010012 */
[----:B------:R-:W-:Y:S01]  /*fef0*/  FFMA.FTZ R21, R21, R10, R44 ;  /* 0x0000000a15157223 */ /* 0x000fe2000001002c */
[----:B------:R-:W-:Y:S01]  /*ff00*/  F2FP.BF16.F32.PACK_AB R23, R23, R4 ;  /* 0x000000041717723e */ /* 0x000fe200000010ff */
[----:B------:R-:W-:Y:S01]  /*ff10*/  FFMA.FTZ R7, R29, R7, R38 ;  /* 0x000000071d077223 */ /* 0x000fe20000010026 */
[----:B------:R-:W-:Y:S01]  /*ff20*/  FFMA.FTZ R6, R27, R6, R16 ;  /* 0x000000061b067223 */ /* 0x000fe20000010010 */
[----:B------:R-:W-:Y:S01]  /*ff30*/  FFMA.FTZ R19, R36, R19, R47 ;  /* 0x0000001324137223 */ /* 0x000fe2000001002f */
[----:B------:R-:W-:Y:S01]  /*ff40*/  FFMA.FTZ R22, R22, R9, R17 ;  /* 0x0000000916167223 */ /* 0x000fe20000010011 */
[----:B------:R-:W-:Y:S01]  /*ff50*/  F2FP.BF16.F32.PACK_AB R5, R21, R8 ;  /* 0x000000081505723e */ /* 0x000fe200000010ff */
[----:B------:R-:W-:Y:S01]  /*ff60*/  IMAD.MOV.U32 R21, RZ, RZ, R23 ;  /* 0x000000ffff157224 */ /* 0x000fe200078e0017 */
[----:B------:R-:W-:-:S02]  /*ff70*/  F2FP.BF16.F32.PACK_AB R20, R6, R7 ;  /* 0x000000070614723e */ /* 0x000fc400000010ff */
[----:B------:R-:W-:Y:S02]  /*ff80*/  F2FP.BF16.F32.PACK_AB R22, R22, R19 ;  /* 0x000000131616723e */ /* 0x000fe400000010ff */
[----:B------:R-:W-:Y:S02]  /*ff90*/  MOV R23, R5 ;  /* 0x0000000500177202 */ /* 0x000fe40000000f00 */
.L_x_4756:
[----:B------:R-:W-:Y:S05]  /*ffa0*/  BSYNC.RECONVERGENT B0 ;  /* 0x0000000000007941 */ /* 0x000fea0003800200 */
.L_x_4755:
[----:B-----5:R4:W-:Y:S02]  /*ffb0*/  STS.128 [R64+0x1000], R20 ;  /* 0x0010001440007388 */ /* 0x0209e40000000c00 */
.L_x_4754:
[----:B------:R-:W-:Y:S05]  /*ffc0*/  BSYNC.RECONVERGENT B1 ;  /* 0x0000000000017941 */ /* 0x000fea0003800200 */
.L_x_4753:
        /* <DEDUP_REMOVED lines=12> */
[----:B------:R-:W-:Y:S01]  /*10090*/  SEL R3, R14, RZ, P1 ;  /* 0x000000ff0e037207 */ /* 0x000fe20000800000 */
[----:B------:R-:W-:Y:S02]  /*100a0*/  IMAD R8, R175, 0x30, RZ ;  /* 0x00000030af087824 */ /* 0x000fe400078e02ff */
[----:B------:R-:W-:Y:S01]  /*100b0*/  IMAD.WIDE.U32 R34, R174, 0x30, R34 ;  /* 0x00000030ae227825 */ /* 0x000fe200078e0022 */
[----:B------:R-:W-:Y:S02]  /*100c0*/  IADD3 R2, P0, PT, R3, R2, RZ ;  /* 0x0000000203027210 */ /* 0x000fe40007f1e0ff */
[----:B------:R-:W-:Y:S01]  /*100d0*/  SEL R3, R24, RZ, P1 ;  /* 0x000000ff18037207 */ /* 0x000fe20000800000 */
[----:B------:R-:W-:Y:S01]  /*100e0*/  IMAD.IADD R9, R35, 0x1, R8 ;  /* 0x0000000123097824 */ /* 0x000fe200078e0208 */
[----:B------:R-:W-:-:S03]  /*100f0*/  LEA R8, P2, R34, R166, 0x1 ;  /* 0x000000a622087211 */ /* 0x000fc600078408ff */
[----:B------:R-:W-:Y:S01]  /*10100*/  IMAD.X R15, R3, 0x1, R0, P0 ;  /* 0x00000001030f7824 */ /* 0x000fe200000e0600 */
[----:B------:R-:W-:Y:S02]  /*10110*/  SHF.L.U32 R3, R2, 0x1, RZ ;  /* 0x0000000102037819 */ /* 0x000fe400000006ff */
[----:B------:R-:W-:Y:S02]  /*10120*/  LEA.HI.X R9, R34, R167, R9, 0x1, P2 ;  /* 0x000000a722097211 */ /* 0x000fe400010f0c09 */
[----:B------:R-:W-:Y:S02]  /*10130*/  SHF.L.U64.HI R15, R2, 0x1, R15 ;  /* 0x00000001020f7819 */ /* 0x000fe4000001020f */
[-C--:B--2---:R-:W-:Y:S02]  /*10140*/  IADD3 R16, P0, PT, R30, R3.reuse, RZ ;  /* 0x000000031e107210 */ /* 0x084fe40007f1e0ff */
[----:B------:R-:W2:Y:S03]  /*10150*/  LD.E.128 R8, desc[UR6][R8.64] ;  /* 0x0000000608087980 */ /* 0x000ea6000c101d00 */
[----:B------:R-:W-:Y:S01]  /*10160*/  IMAD.X R17, R31, 0x1, R15, P0 ;  /* 0x000000011f117824 */ /* 0x000fe200000e060f */
[----:B----4-:R-:W-:-:S05]  /*10170*/  IADD3 R20, P0, PT, R32, R3, RZ ;  /* 0x0000000320147210 */ /* 0x010fca0007f1e0ff */
[----:B------:R-:W4:Y:S01]  /*10180*/  LD.E.128 R16, desc[UR6][R16.64] ;  /* 0x0000000610107980 */ /* 0x000f22000c101d00 */
[----:B------:R-:W-:-:S06]  /*10190*/  IADD3.X R21, PT, PT, R33, R15, RZ, P0, !PT ;  /* 0x0000000f21157210 */ /* 0x000fcc00007fe4ff */
[----:B------:R-:W3:Y:S01]  /*101a0*/  LD.E.128 R20, desc[UR6][R20.64] ;  /* 0x0000000614147980 */ /* 0x000ee2000c101d00 */
[C---:B-----5:R-:W-:Y:S01]  /*101b0*/  LOP3.LUT R0, R5.reuse, 0xffff0000, RZ, 0xc0, !PT ;  /* 0xffff000005007812 */ /* 0x060fe200078ec0ff */
[----:B------:R-:W-:Y:S01]  /*101c0*/  IMAD.U32 R14, R6, 0x10000, RZ ;  /* 0x00010000060e7824 */ /* 0x000fe200078e00ff */
[----:B------:R-:W-:Y:S01]  /*101d0*/  SHF.L.U32 R15, R5, 0x10, RZ ;  /* 0x00000010050f7819 */ /* 0x000fe200000006ff */
[----:B------:R-:W-:Y:S01]  /*101e0*/  IMAD.U32 R3, R4, 0x10000, RZ ;  /* 0x0001000004037824 */ /* 0x000fe200078e00ff */
[----:B------:R-:W-:Y:S02]  /*101f0*/  LOP3.LUT R5, R6, 0xffff0000, RZ, 0xc0, !PT ;  /* 0xffff000006057812 */ /* 0x000fe400078ec0ff */
[----:B------:R-:W-:Y:S02]  /*10200*/  LOP3.LUT R2, R4, 0xffff0000, RZ, 0xc0, !PT ;  /* 0xffff000004027812 */ /* 0x000fe400078ec0ff */
[C---:B------:R-:W-:Y:S02]  /*10210*/  LOP3.LUT R4, R7.reuse, 0xffff0000, RZ, 0xc0, !PT ;  /* 0xffff000007047812 */ /* 0x040fe400078ec0ff */
[----:B------:R-:W-:-:S02]  /*10220*/  SHF.L.U32 R25, R7, 0x10, RZ ;  /* 0x0000001007197819 */ /* 0x000fc400000006ff */
[C---:B--2---:R-:W-:Y:S01]  /*10230*/  SHF.L.U32 R6, R9.reuse, 0x10, RZ ;  /* 0x0000001009067819 */ /* 0x044fe200000006ff */
[----:B------:R-:W-:Y:S01]  /*10240*/  IMAD.U32 R27, R10, 0x10000, RZ ;  /* 0x000100000a1b7824 */ /* 0x000fe200078e00ff */
[----:B------:R-:W-:Y:S01]  /*10250*/  LOP3.LUT R29, R9, 0xffff0000, RZ, 0xc0, !PT ;  /* 0xffff0000091d7812 */ /* 0x000fe200078ec0ff */
[----:B------:R-:W-:Y:S01]  /*10260*/  IMAD.U32 R24, R8, 0x10000, RZ ;  /* 0x0001000008187824 */ /* 0x000fe200078e00ff */
[----:B------:R-:W-:Y:S02]  /*10270*/  LOP3.LUT R9, R10, 0xffff0000, RZ, 0xc0, !PT ;  /* 0xffff00000a097812 */ /* 0x000fe400078ec0ff */
[----:B------:R-:W-:Y:S02]  /*10280*/  LOP3.LUT R7, R8, 0xffff0000, RZ, 0xc0, !PT ;  /* 0xffff000008077812 */ /* 0x000fe400078ec0ff */
[----:B------:R-:W-:Y:S01]  /*10290*/  SHF.L.U32 R8, R11, 0x10, RZ ;  /* 0x000000100b087819 */ /* 0x000fe200000006ff */
[C---:B----4-:R-:W-:Y:S01]  /*102a0*/  IMAD.U32 R31, R16.reuse, 0x10000, RZ ;  /* 0x00010000101f7824 */ /* 0x050fe200078e00ff */
[----:B------:R-:W-:Y:S01]  /*102b0*/  LOP3.LUT R10, R16, 0xffff0000, RZ, 0xc0, !PT ;  /* 0xffff0000100a7812 */ /* 0x000fe200078ec0ff */
[C---:B------:R-:W-:Y:S01]  /*102c0*/  IMAD.U32 R32, R18.reuse, 0x10000, RZ ;  /* 0x0001000012207824 */ /* 0x040fe200078e00ff */
        /* <DEDUP_REMOVED lines=13> */
[----:B---3--:R-:W-:Y:S01]  /*103a0*/  SHF.L.U32 R9, R21, 0x10, RZ ;  /* 0x0000001015097819 */ /* 0x008fe200000006ff */
[----:B------:R-:W-:Y:S01]  /*103b0*/  @!P1 FADD.FTZ R17, -R17, -RZ ;  /* 0x800000ff11119221 */ /* 0x000fe20000010100 */
[----:B------:R-:W-:Y:S01]  /*103c0*/  LOP3.LUT R21, R21, 0xffff0000, RZ, 0xc0, !PT ;  /* 0xffff000015157812 */ /* 0x000fe200078ec0ff */
[----:B------:R-:W-:Y:S01]  /*103d0*/  FMUL.FTZ R6, R6, R11 ;  /* 0x0000000b06067220 */ /* 0x000fe20000410000 */
[----:B------:R-:W-:Y:S01]  /*103e0*/  FMUL.FTZ R29, R29, R34 ;  /* 0x000000221d1d7220 */ /* 0x000fe20000410000 */
[----:B------:R-:W-:Y:S01]  /*103f0*/  FMUL.FTZ R7, R7, R10 ;  /* 0x0000000a07077220 */ /* 0x000fe20000410000 */
[----:B------:R-:W-:Y:S01]  /*10400*/  @!P1 FADD.FTZ R19, -R19, -RZ ;  /* 0x800000ff13139221 */ /* 0x000fe20000010100 */
[C---:B------:R-:W-:Y:S01]  /*10410*/  IMAD.U32 R11, R20.reuse, 0x10000, RZ ;  /* 0x00010000140b7824 */ /* 0x040fe200078e00ff */
[----:B------:R-:W-:Y:S01]  /*10420*/  LOP3.LUT R10, R20, 0xffff0000, RZ, 0xc0, !PT ;  /* 0xffff0000140a7812 */ /* 0x000fe200078ec0ff */
[----:B------:R-:W-:Y:S01]  /*10430*/  FMUL.FTZ R8, R8, R17 ;  /* 0x0000001108087220 */ /* 0x000fe20000410000 */
[C---:B------:R-:W-:Y:S01]  /*10440*/  IMAD.U32 R20, R22.reuse, 0x10000, RZ ;  /* 0x0001000016147824 */ /* 0x040fe200078e00ff */
[----:B------:R-:W-:Y:S01]  /*10450*/  LOP3.LUT R18, R22, 0xffff0000, RZ, 0xc0, !PT ;  /* 0xffff000016127812 */ /* 0x000fe200078ec0ff */
[----:B------:R-:W-:Y:S01]  /*10460*/  FMUL.FTZ R27, R27, R32 ;  /* 0x000000201b1b7220 */ /* 0x000fe20000410000 */
        /* <DEDUP_REMOVED lines=16> */
[----:B------:R-:W-:Y:S02]  /*10570*/  F2FP.BF16.F32.PACK_AB R7, R19, R8 ;  /* 0x000000081307723e */ /* 0x000fe400000010ff */
.L_x_4758:
[----:B------:R-:W-:Y:S05]  /*10580*/  BSYNC.RECONVERGENT B0 ;  /* 0x0000000000007941 */ /* 0x000fea0003800200 */
.L_x_4757:
[----:B-----5:R1:W-:Y:S02]  /*10590*/  STS.128 [R64+0x1800], R4 ;  /* 0x0018000440007388 */ /* 0x0203e40000000c00 */
.L_x_4727:
[----:B------:R-:W-:Y:S05]  /*105a0*/  BSYNC.RECONVERGENT B2 ;  /* 0x0000000000027941 */ /* 0x000fea0003800200 */
.L_x_4718:
        /* <DEDUP_REMOVED lines=11> */
.L_x_4761:
[----:B------:R1:W-:Y:S02]  /*10660*/  STS.128 [R64+0x2000], RZ ;  /* 0x002000ff40007388 */ /* 0x0003e40000000c00 */
.L_x_4760:
[----:B------:R-:W-:Y:S05]  /*10670*/  BSYNC.RECONVERGENT B0 ;  /* 0x0000000000007941 */ /* 0x000fea0003800200 */
.L_x_4759:
[----:B------:R-:W-:Y:S01]  /*10680*/  ISETP.GE.AND P1, PT, R26, R71, PT ;  /* 0x000000471a00720c */ /* 0x000fe20003f26270 */
[----:B------:R-:W-:Y:S01]  /*10690*/  BSSY.RECONVERGENT B0, `(.L_x_4762) ;  /* 0x000000c000007945 */ /* 0x000fe20003800200 */
[----:B-----5:R-:W-:-:S04]  /*106a0*/  LEA R30, P0, R68, R230, 0x1 ;  /* 0x000000e6441e7211 */ /* 0x020fc800078008ff */
        /* <DEDUP_REMOVED lines=9> */
.L_x_4764:
[----:B------:R1:W-:Y:S02]  /*10740*/  STS.128 [R64+0x2800], RZ ;  /* 0x002800ff40007388 */ /* 0x0003e40000000c00 */
.L_x_4763:
[----:B------:R-:W-:Y:S05]  /*10750*/  BSYNC.RECONVERGENT B0 ;  /* 0x0000000000007941 */ /* 0x000fea0003800200 */
.L_x_4762:
[----:B------:R-:W-:Y:S01]  /*10760*/  ISETP.GE.AND P0, PT, R28, R71, PT ;  /* 0x000000471c00720c */ /* 0x000fe20003f06270 */
[----:B------:R-:W-:-:S12]  /*10770*/  BSSY.RECONVERGENT B0, `(.L_x_4765) ;  /* 0x000000c000007945 */ /* 0x000fd80003800200 */
        /* <DEDUP_REMOVED lines=10> */
.L_x_4767:
[----:B------:R1:W-:Y:S02]  /*10820*/  STS.128 [R64+0x3000], RZ ;  /* 0x003000ff40007388 */ /* 0x0003e40000000c00 */
.L_x_4766:
[----:B------:R-:W-:Y:S05]  /*10830*/  BSYNC.RECONVERGENT B0 ;  /* 0x0000000000007941 */ /* 0x000fea0003800200 */
.L_x_4765:
        /* <DEDUP_REMOVED lines=12> */
.L_x_4770:
[----:B------:R1:W-:Y:S02]  /*10900*/  STS.128 [R64+0x3800], RZ ;  /* 0x003800ff40007388 */ /* 0x0003e40000000c00 */
.L_x_4769:
[----:B------:R-:W-:Y:S05]  /*10910*/  BSYNC.RECONVERGENT B0 ;  /* 0x0000000000007941 */ /* 0x000fea0003800200 */
.L_x_4768:
        /* <DEDUP_REMOVED lines=16> */
.L_x_4773:
[----:B------:R1:W-:Y:S02]  /*10a20*/  STS.128 [R64+0x4000], RZ ;  /* 0x004000ff40007388 */ /* 0x0003e40000000c00 */
.L_x_4772:
[----:B------:R-:W-:Y:S05]  /*10a30*/  BSYNC.RECONVERGENT B0 ;  /* 0x0000000000007941 */ /* 0x000fea0003800200 */
.L_x_4771:
[----:B--2-4-:R-:W-:Y:S01]  /*10a40*/  IADD3 R22, PT, PT, R168, 0x50, RZ ;  /* 0x00000050a8167810 */ /* 0x014fe20007ffe0ff */
        /* <DEDUP_REMOVED lines=12> */
.L_x_4776:
[----:B------:R2:W-:Y:S02]  /*10b10*/  STS.128 [R64+0x4800], RZ ;  /* 0x004800ff40007388 */ /* 0x0005e40000000c00 */
.L_x_4775:
[----:B------:R-:W-:Y:S05]  /*10b20*/  BSYNC.RECONVERGENT B0 ;  /* 0x0000000000007941 */ /* 0x000fea0003800200 */
.L_x_4774:
[----:B---3--:R-:W-:Y:S01]  /*10b30*/  IADD3 R20, PT, PT, R168, 0x60, RZ ;  /* 0x00000060a8147810 */ /* 0x008fe20007ffe0ff */
        /* <DEDUP_REMOVED lines=15> */
.L_x_4779:
[----:B------:R3:W-:Y:S02]  /*10c30*/  STS.128 [R64+0x5000], RZ ;  /* 0x005000ff40007388 */ /* 0x0007e40000000c00 */
.L_x_4778:
[----:B------:R-:W-:Y:S05]  /*10c40*/  BSYNC.RECONVERGENT B0 ;  /* 0x0000000000007941 */ /* 0x000fea0003800200 */
.L_x_4777:
[----:B------:R-:W-:Y:S01]  /*10c50*/  IADD3 R18, PT, PT, R168, 0x70, RZ ;  /* 0x00000070a8127810 */ /* 0x000fe20007ffe0ff */
[----:B------:R-:W-:Y:S03]  /*10c60*/  BSSY.RECONVERGENT B0, `(.L_x_4780) ;  /* 0x0000010000007945 */ /* 0x000fe60003800200 */
[----:B------:R-:W-:-:S13]  /*10c70*/  ISETP.GE.AND P0, PT, R18, R71, PT ;  /* 0x000000471200720c */ /* 0x000fda0003f06270 */
[----:B------:R-:W-:Y:S05]  /*10c80*/  @P0 BRA `(.L_x_4781) ;  /* 0x0000000000340947 */ /* 0x000fea0003800000 */
[----:B------:R-:W-:-:S13]  /*10c90*/  ISETP.GE.AND P0, PT, R12, R239, PT ;  /* 0x000000ef0c00720c */ /* 0x000fda0003f06270 */
[----:B------:R-:W-:Y:S05]  /*10ca0*/  @P0 BRA `(.L_x_4782) ;  /* 0x0000000000280947 */ /* 0x000fea0003800000 */
[----:B-1-34-:R-:W-:Y:S01]  /*10cb0*/  MOV R2, R30 ;  /* 0x0000001e00027202 */ /* 0x01afe20000000f00 */
        /* <DEDUP_REMOVED lines=9> */
.L_x_4782:
[----:B------:R1:W-:Y:S02]  /*10d50*/  STS.128 [R64+0x5800], RZ ;  /* 0x005800ff40007388 */ /* 0x0003e40000000c00 */
.L_x_4781:
[----:B------:R-:W-:Y:S05]  /*10d60*/  BSYNC.RECONVERGENT B0 ;  /* 0x0000000000007941 */ /* 0x000fea0003800200 */
.L_x_4780:
[----:B------:R-:W-:Y:S01]  /*10d70*/  LOP3.LUT R16, R168, 0x80, RZ, 0xfc, !PT ;  /* 0x00000080a8107812 */ /* 0x000fe200078efcff */
        /* <DEDUP_REMOVED lines=15> */
.L_x_4785:
[----:B------:R1:W-:Y:S02]  /*10e70*/  STS.128 [R64+0x6000], RZ ;  /* 0x006000ff40007388 */ /* 0x0003e40000000c00 */
.L_x_4784:
[----:B------:R-:W-:Y:S05]  /*10e80*/  BSYNC.RECONVERGENT B0 ;  /* 0x0000000000007941 */ /* 0x000fea0003800200 */
.L_x_4783:
[----:B------:R-:W-:Y:S01]  /*10e90*/  IADD3 R14, PT, PT, R168, 0x90, RZ ;  /* 0x00000090a80e7810 */ /* 0x000fe20007ffe0ff */
[----:B------:R-:W-:Y:S03]  /*10ea0*/  BSSY.RECONVERGENT B0, `(.L_x_4786) ;  /* 0x000000d000007945 */ /* 0x000fe60003800200 */
[----:B------:R-:W-:-:S13]  /*10eb0*/  ISETP.GE.AND P0, PT, R14, R71, PT ;  /* 0x000000470e00720c */ /* 0x000fda0003f06270 */
[----:B------:R-:W-:Y:S05]  /*10ec0*/  @P0 BRA `(.L_x_4787) ;  /* 0x0000000000280947 */ /* 0x000fea0003800000 */
[----:B------:R-:W-:-:S13]  /*10ed0*/  ISETP.GE.AND P0, PT, R12, R239, PT ;  /* 0x000000ef0c00720c */ /* 0x000fda0003f06270 */
[----:B------:R-:W-:Y:S05]  /*10ee0*/  @P0 BRA `(.L_x_4788) ;  /* 0x00000000001c0947 */ /* 0x000fea0003800000 */
[----:B-1-34-:R-:W-:-:S04]  /*10ef0*/  LEA R2, P0, R226, R30, 0x8 ;  /* 0x0000001ee2027211 */ /* 0x01afc800078040ff */
[----:B------:R-:W-:-:S05]  /*10f00*/  LEA.HI.X R3, R226, R31, R227, 0x8, P0 ;  /* 0x0000001fe2037211 */ /* 0x000fca00000f44e3 */
[----:B------:R-:W-:Y:S01]  /*10f10*/  @!PT LDS RZ, [RZ] ;  /* 0x00000000fffff984 */ /* 0x000fe20000000800 */
[----:B------:R-:W-:Y:S01]  /*10f20*/  @!PT LDS RZ, [RZ] ;  /* 0x00000000fffff984 */ /* 0x000fe20000000800 */
[----:B------:R-:W-:Y:S01]  /*10f30*/  @!PT LDS RZ, [RZ] ;  /* 0x00000000fffff984 */ /* 0x000fe20000000800 */
[----:B------:R1:W-:Y:S01]  /*10f40*/  LDGSTS.E.BYPASS.LTC128B.128 [R64+0x6800], desc[UR6][R2.64] ;  /* 0x0680000002407fae */ /* 0x0003e2000b981a06 */
[----:B------:R-:W-:Y:S05]  /*10f50*/  BRA `(.L_x_4787) ;  /* 0x0000000000047947 */ /* 0x000fea0003800000 */
.L_x_4788:
[----:B------:R1:W-:Y:S02]  /*10f60*/  STS.128 [R64+0x6800], RZ ;  /* 0x006800ff40007388 */ /* 0x0003e40000000c00 */
.L_x_4787:
[----:B------:R-:W-:Y:S05]  /*10f70*/  BSYNC.RECONVERGENT B0 ;  /* 0x0000000000007941 */ /* 0x000fea0003800200 */
.L_x_4786:
[----:B-1----:R-:W-:Y:S01]  /*10f80*/  IADD3 R10, PT, PT, R168, 0xa0, RZ ;  /* 0x000000a0a80a7810 */ /* 0x002fe20007ffe0ff */
[----:B------:R-:W-:Y:S03]  /*10f90*/  BSSY.RECONVERGENT B0, `(.L_x_4789) ;  /* 0x0000010000007945 */ /* 0x000fe60003800200 */
[----:B------:R-:W-:-:S13]  /*10fa0*/  ISETP.GE.AND P0, PT, R10, R71, PT ;  /* 0x000000470a00720c */ /* 0x000fda0003f06270 */
[----:B------:R-:W-:Y:S05]  /*10fb0*/  @P0 BRA `(.L_x_4790) ;  /* 0x0000000000340947 */ /* 0x000fea0003800000 */
[----:B------:R-:W-:-:S13]  /*10fc0*/  ISETP.GE.AND P0, PT, R12, R239, PT ;  /* 0x000000ef0c00720c */ /* 0x000fda0003f06270 */
[----:B------:R-:W-:Y:S05]  /*10fd0*/  @P0 BRA `(.L_x_4791) ;  /* 0x0000000000280947 */ /* 0x000fea0003800000 */
[----:B---34-:R-:W-:Y:S01]  /*10fe0*/  MOV R2, R30 ;  /* 0x0000001e00027202 */ /* 0x018fe20000000f00 */
        /* <DEDUP_REMOVED lines=9> */
.L_x_4791:
[----:B------:R1:W-:Y:S02]  /*11080*/  STS.128 [R64+0x7000], RZ ;  /* 0x007000ff40007388 */ /* 0x0003e40000000c00 */
.L_x_4790:
[----:B------:R-:W-:Y:S05]  /*11090*/  BSYNC.RECONVERGENT B0 ;  /* 0x0000000000007941 */ /* 0x000fea0003800200 */
.L_x_4789:
        /* <DEDUP_REMOVED lines=16> */
.L_x_4794:
[----:B------:R1:W-:Y:S02]  /*111a0*/  STS.128 [R64+0x7800], RZ ;  /* 0x007800ff40007388 */ /* 0x0003e40000000c00 */
.L_x_4793:
[----:B------:R-:W-:Y:S05]  /*111b0*/  BSYNC.RECONVERGENT B0 ;  /* 0x0000000000007941 */ /* 0x000fea0003800200 */
.L_x_4792:
        /* <DEDUP_REMOVED lines=16> */
.L_x_4797:
[----:B------:R1:W-:Y:S02]  /*112c0*/  STS.128 [R64+0x8000], RZ ;  /* 0x008000ff40007388 */ /* 0x0003e40000000c00 */
.L_x_4796:
[----:B------:R-:W-:Y:S05]  /*112d0*/  BSYNC.RECONVERGENT B0 ;  /* 0x0000000000007941 */ /* 0x000fea0003800200 */
.L_x_4795:
        /* <DEDUP_REMOVED lines=16> */
.L_x_4800:
[----:B------:R1:W-:Y:S02]  /*113e0*/  STS.128 [R64+0x8800], RZ ;  /* 0x008800ff40007388 */ /* 0x0003e40000000c00 */
.L_x_4799:
[----:B------:R-:W-:Y:S05]  /*113f0*/  BSYNC.RECONVERGENT B0 ;  /* 0x0000000000007941 */ /* 0x000fea0003800200 */
.L_x_4798:
[----:B-1-34-:R-:W-:Y:S01]  /*11400*/  IADD3 R2, PT, PT, R168, 0xe0, RZ ;  /* 0x000000e0a8027810 */ /* 0x01afe20007ffe0ff */
        /* <DEDUP_REMOVED lines=15> */
.L_x_4803:
[----:B------:R3:W-:Y:S02]  /*11500*/  STS.128 [R64+0x9000], RZ ;  /* 0x009000ff40007388 */ /* 0x0007e40000000c00 */
.L_x_4802:
[----:B------:R-:W-:Y:S05]  /*11510*/  BSYNC.RECONVERGENT B0 ;  /* 0x0000000000007941 */ /* 0x000fea0003800200 */
.L_x_4801:
[----:B------:R-:W-:Y:S01]  /*11520*/  IADD3 R168, PT, PT, R168, 0xf0, RZ ;  /* 0x000000f0a8a87810 */ /* 0x000fe20007ffe0ff */
[----:B------:R-:W-:Y:S03]  /*11530*/  BSSY.RECONVERGENT B0, `(.L_x_4804) ;  /* 0x000000e000007945 */ /* 0x000fe60003800200 */
[----:B------:R-:W-:-:S13]  /*11540*/  ISETP.GE.AND P0, PT, R168, R71, PT ;  /* 0x00000047a800720c */ /* 0x000fda0003f06270 */
[----:B------:R-:W-:Y:S05]  /*11550*/  @P0 BRA `(.L_x_4805) ;  /* 0x00000000002c0947 */ /* 0x000fea0003800000 */
[----:B------:R-:W-:-:S13]  /*11560*/  ISETP.GE.AND P0, PT, R12, R239, PT ;  /* 0x000000ef0c00720c */ /* 0x000fda0003f06270 */
        /* <DEDUP_REMOVED lines=9> */
.L_x_4806:
[----:B------:R4:W-:Y:S02]  /*11600*/  STS.128 [R64+0x9800], RZ ;  /* 0x009800ff40007388 */ /* 0x0009e40000000c00 */
.L_x_4805:
[----:B------:R-:W-:Y:S05]  /*11610*/  BSYNC.RECONVERGENT B0 ;  /* 0x0000000000007941 */ /* 0x000fea0003800200 */
.L_x_4804:
[----:B------:R-:W5:Y:S04]  /*11620*/  LD.E.64 R34, desc[UR6][R164.64+0x1c0] ;  /* 0x0001c006a4227980 */ /* 0x000f68000c101b00 */
[----:B-1----:R-:W2:Y:S01]  /*11630*/  LD.E.64 R32, desc[UR6][R164.64+0x1b8] ;  /* 0x0001b806a4207980 */ /* 0x002ea2000c101b00 */
[----:B----4-:R-:W-:Y:S02]  /*11640*/  MOV R30, R236 ;  /* 0x000000ec001e7202 */ /* 0x010fe40000000f00 */
[----:B------:R-:W-:Y:S01]  /*11650*/  MOV R31, RZ ;  /* 0x000000ff001f7202 */ /* 0x000fe20000000f00 */
[----:B------:R-:W4:Y:S04]  /*11660*/  LD.E R3, desc[UR6][R164.64+0xd8] ;  /* 0x0000d806a4037980 */ /* 0x000f28000c101900 */
[----:B------:R-:W0:Y:S01]  /*11670*/  LDGDEPBAR ;  /* 0x00000000000079af */ /* 0x000e220000000000 */
[----:B-----5:R-:W-:-:S04]  /*11680*/  IMAD.WIDE.U32 R30, R235, R34, R30 ;  /* 0x00000022eb1e7225 */ /* 0x020fc800078e001e */
[----:B------:R-:W-:Y:S01]  /*11690*/  IMAD R0, R35, R235, RZ ;  /* 0x000000eb23007224 */ /* 0x000fe200078e02ff */
[----:B--2---:R-:W-:-:S04]  /*116a0*/  LEA R32, P0, R30, R32, 0x2 ;  /* 0x000000201e207211 */ /* 0x004fc800078010ff */
[----:B------:R-:W-:-:S04]  /*116b0*/  IADD3 R0, PT, PT, R31, R0, RZ ;  /* 0x000000001f007210 */ /* 0x000fc80007ffe0ff */
[----:B------:R-:W-:-:S05]  /*116c0*/  LEA.HI.X R33, R30, R33, R0, 0x2, P0 ;  /* 0x000000211e217211 */ /* 0x000fca00000f1400 */
[----:B------:R-:W2:Y:S01]  /*116d0*/  LD.E R0, desc[UR6][R32.64] ;  /* 0x0000000620007980 */ /* 0x000ea2000c101900 */
[----:B----4-:R-:W2:Y:S01]  /*116e0*/  MUFU.RCP R3, R3 ;  /* 0x0000000300037308 */ /* 0x010ea20000001000 */
[----:B------:R-:W-:-:S04]  /*116f0*/  DEPBAR.LE SB0, 0x0 ;  /* 0x000080000000791a */ /* 0x000fc80000000000 */
[----:B------:R-:W-:Y:S01]  /*11700*/  BSSY.RECONVERGENT B0, `(.L_x_4807) ;  /* 0x000000e000007945 */ /* 0x000fe20003800200 */
[----:B------:R-:W-:Y:S01]  /*11710*/  BAR.SYNC.DEFER_BLOCKING 0x0 ;  /* 0x0000000000007b1d */ /* 0x000fe20000010000 */
[----:B--2---:R-:W-:-:S05]  /*11720*/  FMUL.FTZ R0, R0, R3 ;  /* 0x0000000300007220 */ /* 0x004fca0000410000 */
        /* <DEDUP_REMOVED lines=8> */
.L_x_4809:
[----:B------:R1:W-:Y:S01]  /*117b0*/  STS.128 [R64+0xa000], RZ ;  /* 0x00a000ff40007388 */ /* 0x0003e20000000c00 */
[----:B------:R-:W-:Y:S05]  /*117c0*/  BRA `(.L_x_4810) ;  /* 0x0000000000047947 */ /* 0x000fea0003800000 */
.L_x_4808:
[----:B------:R4:W-:Y:S02]  /*117d0*/  STS.128 [R64+0xa000], RZ ;  /* 0x00a000ff40007388 */ /* 0x0009e40000000c00 */
.L_x_4810:
[----:B------:R-:W-:Y:S05]  /*117e0*/  BSYNC.RECONVERGENT B0 ;  /* 0x0000000000007941 */ /* 0x000fea0003800200 */
.L_x_4807:
[----:B------:R-:W-:Y:S01]  /*117f0*/  ISETP.GE.AND P0, PT, R26, R71, PT ;  /* 0x000000471a00720c */ /* 0x000fe20003f06270 */
[----:B------:R-:W-:Y:S01]  /*11800*/  BSSY.RECONVERGENT B0, `(.L_x_4811) ;  /* 0x000000d000007945 */ /* 0x000fe20003800200 */
[----:B------:R-:W-:-:S04]  /*11810*/  LEA R26, P1, R66, R232, 0x1 ;  /* 0x000000e8421a7211 */ /* 0x000fc800078208ff */
        /* <DEDUP_REMOVED lines=10> */
.L_x_4813:
[----:B------:R1:W-:Y:S02]  /*118c0*/  STS.128 [R64+0xa800], RZ ;  /* 0x00a800ff40007388 */ /* 0x0003e40000000c00 */
.L_x_4812:
[----:B------:R-:W-:Y:S05]  /*118d0*/  BSYNC.RECONVERGENT B0 ;  /* 0x0000000000007941 */ /* 0x000fea0003800200 */
.L_x_4811:
        /* <DEDUP_REMOVED lines=13> */
.L_x_4816:
[----:B------:R1:W-:Y:S02]  /*119b0*/  STS.128 [R64+0xb000], RZ ;  /* 0x00b000ff40007388 */ /* 0x0003e40000000c00 */
.L_x_4815:
[----:B------:R-:W-:Y:S05]  /*119c0*/  BSYNC.RECONVERGENT B0 ;  /* 0x0000000000007941 */ /* 0x000fea0003800200 */
.L_x_4814:
        /* <DEDUP_REMOVED lines=13> */
.L_x_4819:
[----:B------:R1:W-:Y:S02]  /*11aa0*/  STS.128 [R64+0xb800], RZ ;  /* 0x00b800ff40007388 */ /* 0x0003e40000000c00 */
.L_x_4818:
[----:B------:R-:W-:Y:S05]  /*11ab0*/  BSYNC.RECONVERGENT B0 ;  /* 0x0000000000007941 */ /* 0x000fea0003800200 */
.L_x_4817:
[----:B------:R-:W-:Y:S01]  /*11ac0*/  ISETP.GE.AND P0, PT, R24, R71, PT ;  /* 0x000000471800720c */ /* 0x000fe20003f06270 */
[----:B------:R-:W-:-:S12]  /*11ad0*/  BSSY.RECONVERGENT B0, `(.L_x_4820) ;  /* 0x0000010000007945 */ /* 0x000fd80003800200 */
[----:B------:R1:W-:Y:S01]  /*11ae0*/  @P0 STS.128 [R64+0xc000], RZ ;  /* 0x00c000ff40000388 */ /* 0x0003e20000000c00 */
        /* <DEDUP_REMOVED lines=13> */
.L_x_4822:
[----:B------:R1:W-:Y:S02]  /*11bc0*/  STS.128 [R64+0xc000], RZ ;  /* 0x00c000ff40007388 */ /* 0x0003e40000000c00 */
.L_x_4821:
[----:B------:R-:W-:Y:S05]  /*11bd0*/  BSYNC.RECONVERGENT B0 ;  /* 0x0000000000007941 */ /* 0x000fea0003800200 */
.L_x_4820:
        /* <DEDUP_REMOVED lines=13> */
.L_x_4825:
[----:B------:R1:W-:Y:S02]  /*11cb0*/  STS.128 [R64+0xc800], RZ ;  /* 0x00c800ff40007388 */ /* 0x0003e40000000c00 */
.L_x_4824:
[----:B------:R-:W-:Y:S05]  /*11cc0*/  BSYNC.RECONVERGENT B0 ;  /* 0x0000000000007941 */ /* 0x000fea0003800200 */
.L_x_4823:
        /* <DEDUP_REMOVED lines=16> */
.L_x_4828:
[----:B------:R1:W-:Y:S02]  /*11dd0*/  STS.128 [R64+0xd000], RZ ;  /* 0x00d000ff40007388 */ /* 0x0003e40000000c00 */
.L_x_4827:
[----:B------:R-:W-:Y:S05]  /*11de0*/  BSYNC.RECONVERGENT B0 ;  /* 0x0000000000007941 */ /* 0x000fea0003800200 */
.L_x_4826:
        /* <DEDUP_REMOVED lines=16> */
.L_x_4831:
[----:B------:R1:W-:Y:S02]  /*11ef0*/  STS.128 [R64+0xd800], RZ ;  /* 0x00d800ff40007388 */ /* 0x0003e40000000c00 */
.L_x_4830:
[----:B------:R-:W-:Y:S05]  /*11f00*/  BSYNC.RECONVERGENT B0 ;  /* 0x0000000000007941 */ /* 0x000fea0003800200 */
.L_x_4829:
        /* <DEDUP_REMOVED lines=16> */
.L_x_4834:
[----:B------:R1:W-:Y:S02]  /*12010*/  STS.128 [R64+0xe000], RZ ;  /* 0x00e000ff40007388 */ /* 0x0003e40000000c00 */
.L_x_4833:
[----:B------:R-:W-:Y:S05]  /*12020*/  BSYNC.RECONVERGENT B0 ;  /* 0x0000000000007941 */ /* 0x000fea0003800200 */
.L_x_4832:
        /* <DEDUP_REMOVED lines=13> */
.L_x_4837:
[----:B------:R1:W-:Y:S02]  /*12100*/  STS.128 [R64+0xe800], RZ ;  /* 0x00e800ff40007388 */ /* 0x0003e40000000c00 */
.L_x_4836:
[----:B------:R-:W-:Y:S05]  /*12110*/  BSYNC.RECONVERGENT B0 ;  /* 0x0000000000007941 */ /* 0x000fea0003800200 */
.L_x_4835:
        /* <DEDUP_REMOVED lines=16> */
.L_x_4840:
[----:B------:R1:W-:Y:S02]  /*12220*/  STS.128 [R64+0xf000], RZ ;  /* 0x00f000ff40007388 */ /* 0x0003e40000000c00 */
.L_x_4839:
[----:B------:R-:W-:Y:S05]  /*12230*/  BSYNC.RECONVERGENT B0 ;  /* 0x0000000000007941 */ /* 0x000fea0003800200 */
.L_x_4838:
        /* <DEDUP_REMOVED lines=16> */
.L_x_4843:
[----:B------:R1:W-:Y:S02]  /*12340*/  STS.128 [R64+0xf800], RZ ;  /* 0x00f800ff40007388 */ /* 0x0003e40000000c00 */
.L_x_4842:
[----:B------:R-:W-:Y:S05]  /*12350*/  BSYNC.RECONVERGENT B0 ;  /* 0x0000000000007941 */ /* 0x000fea0003800200 */
.L_x_4841:
        /* <DEDUP_REMOVED lines=16> */
.L_x_4846:
[----:B------:R1:W-:Y:S02]  /*12460*/  STS.128 [R64+0x10000], RZ ;  /* 0x010000ff40007388 */ /* 0x0003e40000000c00 */
.L_x_4845:
[----:B------:R-:W-:Y:S05]  /*12470*/  BSYNC.RECONVERGENT B0 ;  /* 0x0000000000007941 */ /* 0x000fea0003800200 */
.L_x_4844:
        /* <DEDUP_REMOVED lines=16> */
.L_x_4849:
[----:B------:R1:W-:Y:S02]  /*12580*/  STS.128 [R64+0x10800], RZ ;  /* 0x010800ff40007388 */ /* 0x0003e40000000c00 */
.L_x_4848:
[----:B------:R-:W-:Y:S05]  /*12590*/  BSYNC.RECONVERGENT B0 ;  /* 0x0000000000007941 */ /* 0x000fea0003800200 */
.L_x_4847:
        /* <DEDUP_REMOVED lines=16> */
.L_x_4852:
[----:B------:R1:W-:Y:S02]  /*126a0*/  STS.128 [R64+0x11000], RZ ;  /* 0x011000ff40007388 */ /* 0x0003e40000000c00 */
.L_x_4851:
[----:B------:R-:W-:Y:S05]  /*126b0*/  BSYNC.RECONVERGENT B0 ;  /* 0x0000000000007941 */ /* 0x000fea0003800200 */
.L_x_4850:
        /* <DEDUP_REMOVED lines=14> */
.L_x_4855:
[----:B------:R1:W-:Y:S02]  /*127a0*/  STS.128 [R64+0x11800], RZ ;  /* 0x011800ff40007388 */ /* 0x0003e40000000c00 */
.L_x_4854:
[----:B------:R-:W-:Y:S05]  /*127b0*/  BSYNC.RECONVERGENT B0 ;  /* 0x0000000000007941 */ /* 0x000fea0003800200 */
.L_x_4853:
[----:B------:R-:W5:Y:S01]  /*127c0*/  LD.E R2, desc[UR6][R164.64+0x18c] ;  /* 0x00018c06a4027980 */ /* 0x000f62000c101900 */
[----:B------:R-:W-:Y:S01]  /*127d0*/  SHF.R.U32.HI R220, RZ, 0x1, R61 ;  /* 0x00000001ffdc7819 */ /* 0x000fe2000001163d */
[----:B------:R-:W-:Y:S01]  /*127e0*/  BSSY.RECONVERGENT B1, `(.L_x_4856) ;  /* 0x00002a2000017945 */ /* 0x000fe20003800200 */
[----:B-1----:R-:W-:Y:S01]  /*127f0*/  SHF.L.U32 R15, R61, 0x6, RZ ;  /* 0x000000063d0f7819 */ /* 0x002fe200000006ff */
[----:B------:R-:W0:Y:S01]  /*12800*/  LDGDEPBAR ;  /* 0x00000000000079af */ /* 0x000e220000000000 */
[----:B------:R-:W-:Y:S02]  /*12810*/  LOP3.LUT R6, R220, 0x8, RZ, 0xc0, !PT ;  /* 0x00000008dc067812 */ /* 0x000fe400078ec0ff */
[----:B------:R-:W-:Y:S02]  /*12820*/  LOP3.LUT R4, R15, 0x1c0, RZ, 0xc0, !PT ;  /* 0x000001c00f047812 */ /* 0x000fe400078ec0ff */
[----:B------:R-:W-:Y:S02]  /*12830*/  SHF.L.U32 R221, R61, 0x5, RZ ;  /* 0x000000053ddd7819 */ /* 0x000fe400000006ff */
[----:B------:R-:W-:-:S02]  /*12840*/  LOP3.LUT R5, R6, 0x1c0, R15, 0xf8, !PT ;  /* 0x000001c006057812 */ /* 0x000fc400078ef80f */
[----:B------:R-:W-:Y:S02]  /*12850*/  LOP3.LUT R3, R4, 0x8, R61, 0xf8, !PT ;  /* 0x0000000804037812 */ /* 0x000fe400078ef83d */
[----:B------:R-:W-:Y:S02]  /*12860*/  LOP3.LUT R221, R221, 0x7c00, RZ, 0xc0, !PT ;  /* 0x00007c00dddd7812 */ /* 0x000fe400078ec0ff */
[--C-:B------:R-:W-:Y:S02]  /*12870*/  LOP3.LUT R14, R5, 0x38, R62.reuse, 0x78, !PT ;  /* 0x00000038050e7812 */ /* 0x100fe400078e783e */
[----:B------:R-:W-:Y:S02]  /*12880*/  LOP3.LUT R3, R3, 0x38, R62, 0x78, !PT ;  /* 0x0000003803037812 */ /* 0x000fe400078e783e */
[----:B------:R-:W-:Y:S02]  /*12890*/  LOP3.LUT R5, R221, 0x200, R15, 0xf8, !PT ;  /* 0x00000200dd057812 */ /* 0x000fe400078ef80f */
[----:B------:R-:W-:-:S02]  /*128a0*/  LOP3.LUT R62, R15, 0x400, RZ, 0xc0, !PT ;  /* 0x000004000f3e7812 */ /* 0x000fc400078ec0ff */
        /* <DEDUP_REMOVED lines=13> */
[C---:B------:R-:W-:Y:S01]  /*12980*/  IADD3 R51, PT, PT, R62.reuse, R65, RZ ;  /* 0x000000413e337210 */ /* 0x040fe20007ffe0ff */
[----:B------:R-:W-:Y:S01]  /*12990*/  LDSM.16.M88.4 R68, [R62+0x3000] ;  /* 0x003000003e44783b */ /* 0x000fe20000000200 */
[----:B------:R-:W-:-:S02]  /*129a0*/  IADD3 R50, PT, PT, R62, R3, RZ ;  /* 0x000000033e327210 */ /* 0x000fc40007ffe0ff */
[----:B------:R-:W-:Y:S01]  /*129b0*/  ISETP.NE.AND P0, PT, R49, 0x1, PT ;  /* 0x000000013100780c */ /* 0x000fe20003f05270 */
[----:B------:R-:W-:Y:S01]  /*129c0*/  LDSM.16.M88.4 R52, [R52] ;  /* 0x000000003434783b */ /* 0x000fe20000000200 */
[----:B------:R-:W-:-:S03]  /*129d0*/  IADD3 R48, PT, PT, R65, R50, RZ ;  /* 0x0000003241307210 */ /* 0x000fc60007ffe0ff */
        /* <DEDUP_REMOVED lines=10> */
[----:B------:R-:W-:Y:S01]  /*12a80*/  LDSM.16.M88.4 R72, [R50+0x3000] ;  /* 0x003000003248783b */ /* 0x000fe20000000200 */
[C---:B------:R-:W-:Y:S08]  /*12a90*/  HMMA.16816.F32.BF16 R20, R56.reuse, R22, RZ ;  /* 0x000000163814723c */ /* 0x040ff000000418ff */
        /* <DEDUP_REMOVED lines=11> */
[----:B------:R-:W-:Y:S08]  /*12b50*/  HMMA.16816.F32.BF16 R8, R56, R68, RZ ;  /* 0x000000443808723c */ /* 0x000ff000000418ff */
[----:B--2---:R-:W-:Y:S08]  /*12b60*/  HMMA.16816.F32.BF16 R4, R36, R76, R4 ;  /* 0x0000004c2404723c */ /* 0x004ff00000041804 */
        /* <DEDUP_REMOVED lines=326> */
[----:B------:R-:W-:-:S03]  /*13fd0*/  FMUL.FTZ R118, R21, R2 ;  /* 0x0000000215767220 */ /* 0x000fc60000410000 */
        /* <DEDUP_REMOVED lines=8> */
[-C--:B------:R-:W-:Y:S01]  /*14060*/  FMUL.FTZ R77, R22, R2.reuse ;  /* 0x00000002164d7220 */ /* 0x080fe20000410000 */
[----:B------:R-:W-:-:S05]  /*14070*/  FMUL.FTZ R76, R23, R2 ;  /* 0x00000002174c7220 */ /* 0x000fca0000410000 */
[----:B------:R-:W3:Y:S01]  /*14080*/  MUFU.TANH R96, R96 ;  /* 0x0000006000607308 */ /* 0x000ee20000002400 */
[C---:B-1----:R-:W-:Y:S03]  /*14090*/  HMMA.16816.F32.BF16 R24, R56.reuse, R32, RZ ;  /* 0x000000203818723c */ /* 0x042fe600000418ff */
[-C--:B------:R-:W-:Y:S01]  /*140a0*/  FMUL.FTZ R40, R40, R2.reuse ;  /* 0x0000000228287220 */ /* 0x080fe20000410000 */
[-C--:B------:R-:W-:Y:S01]  /*140b0*/  FMUL.FTZ R122, R41, R2.reuse ;  /* 0x00000002297a7220 */ /* 0x080fe20000410000 */
[-C--:B----4-:R-:W-:Y:S02]  /*140c0*/  FMUL.FTZ R62, R43, R2.reuse ;  /* 0x000000022b3e7220 */ /* 0x090fe40000410000 */
[----:B------:R1:W4:Y:S01]  /*140d0*/  MUFU.TANH R120, R40 ;  /* 0x0000002800787308 */ /* 0x0003220000002400 */
[----:B--2---:R-:W-:Y:S01]  /*140e0*/  HMMA.16816.F32.BF16 R20, R56, R34, RZ ;  /* 0x000000223814723c */ /* 0x004fe200000418ff */
[----:B------:R-:W2:Y:S06]  /*140f0*/  LDSM.16.M88.4 R32, [R50+0x9000] ;  /* 0x009000003220783b */ /* 0x000eac0000000200 */
[----:B------:R-:W1:Y:S01]  /*14100*/  MUFU.TANH R98, R98 ;  /* 0x0000006200627308 */ /* 0x000e620000002400 */
[----:B------:R-:W-:Y:S01]  /*14110*/  HMMA.16816.F32.BF16 R4, R36, R78, R4 ;  /* 0x0000004e2404723c */ /* 0x000fe20000041804 */
[----:B------:R-:W-:-:S06]  /*14120*/  FMUL.FTZ R79, R42, R2 ;  /* 0x000000022a4f7220 */ /* 0x000fcc0000410000 */
        /* <DEDUP_REMOVED lines=62> */
[----:B------:R1:W1:Y:S01]  /*14510*/  MUFU.TANH R75, R24 ;  /* 0x00000018004b7308 */ /* 0x0002620000002400 */
[----:B------:R-:W-:-:S07]  /*14520*/  P2R R2, PR, RZ, 0x1 ;  /* 0x00000001ff027803 */ /* 0x000fce0000000000 */
        /* <DEDUP_REMOVED lines=29> */
.L_x_4859:
[----:B------:R-:W2:Y:S01]  /*14700*/  LD.E R41, desc[UR6][R164.64+0x170] ;  /* 0x00017006a4297980 */ /* 0x000ea2000c101900 */
[C---:B-1----:R-:W-:Y:S01]  /*14710*/  VIADD R20, R63.reuse, 0xfffffe00 ;  /* 0xfffffe003f147836 */ /* 0x042fe20000000000 */
[----:B------:R-:W-:Y:S02]  /*14720*/  IADD3 R4, PT, PT, R63, -0x100, RZ ;  /* 0xffffff003f047810 */ /* 0x000fe40007ffe0ff */
[----:B------:R-:W3:Y:S02]  /*14730*/  LD.E.64 R54, desc[UR6][R164.64+0x20] ;  /* 0x00002006a4367980 */ /* 0x000ee4000c101b00 */
[----:B------:R-:W-:Y:S02]  /*14740*/  IABS R6, R20 ;  /* 0x0000001400067213 */ /* 0x000fe40000000000 */
[----:B------:R-:W-:Y:S02]  /*14750*/  IABS R10, R4 ;  /* 0x00000004000a7213 */ /* 0x000fe40000000000 */
[----:B--2---:R-:W-:-:S02]  /*14760*/  IABS R16, R41 ;  /* 0x0000002900107213 */ /* 0x004fc40000000000 */
[-C--:B------:R-:W-:Y:S02]  /*14770*/  IABS R39, R41.reuse ;  /* 0x0000002900277213 */ /* 0x080fe40000000000 */
[----:B------:R-:W1:Y:S01]  /*14780*/  I2F.RP R18, R16 ;  /* 0x0000001000127306 */ /* 0x000e620000209400 */
[----:B------:R-:W-:Y:S02]  /*14790*/  LOP3.LUT R20, R20, R41, RZ, 0x3c, !PT ;  /* 0x0000002914147212 */ /* 0x000fe400078e3cff */
[----:B------:R-:W-:Y:S02]  /*147a0*/  IADD3 R39, PT, PT, RZ, -R39, RZ ;  /* 0x80000027ff277210 */ /* 0x000fe40007ffe0ff */
        /* <DEDUP_REMOVED lines=8> */
[----:B------:R-:W-:Y:S02]  /*14830*/  IMAD.HI.U32 R43, R51, R43, R50 ;  /* 0x0000002b332b7227 */ /* 0x000fe400078e0032 */
[----:B------:R-:W2:Y:S04]  /*14840*/  LD.E.64 R50, desc[UR6][R164.64+0x38] ;  /* 0x00003806a4327980 */ /* 0x000ea8000c101b00 */
        /* <DEDUP_REMOVED lines=20> */
[----:B------:R-:W-:-:S03]  /*14990*/  SEL R43, R43, R22, !P1 ;  /* 0x000000162b2b7207 */ /* 0x000fc60004800000 */
[----:B------:R-:W-:-:S04]  /*149a0*/  IMAD.WIDE R58, R6, 0x4, R242 ;  /* 0x00000004063a7825 */ /* 0x000fc800078e02f2 */
[C---:B------:R-:W-:Y:S01]  /*149b0*/  IMAD.WIDE R56, R43.reuse, 0x4, R242 ;  /* 0x000000042b387825 */ /* 0x040fe200078e02f2 */
        /* <DEDUP_REMOVED lines=17> */
.L_x_4860:
[----:B------:R-:W-:Y:S05]  /*14ad0*/  BSYNC.RECONVERGENT B0 ;  /* 0x0000000000007941 */ /* 0x000fea0003800200 */
.L_x_4858:
        /* <DEDUP_REMOVED lines=12> */
[----:B------:R-:W-:Y:S01]  /*14ba0*/  @!PT LDS RZ, [RZ] ;  /* 0x00000000fffff984 */ /* 0x000fe20000000800 */
[----:B------:R-:W-:Y:S01]  /*14bb0*/  @!PT LDS RZ, [RZ] ;  /* 0x00000000fffff984 */ /* 0x000fe20000000800 */
[----:B------:R-:W-:Y:S01]  /*14bc0*/  @!PT LDS RZ, [RZ] ;  /* 0x00000000fffff984 */ /* 0x000fe20000000800 */
[----:B------:R-:W-:Y:S02]  /*14bd0*/  @!P0 LDGSTS.E.BYPASS.LTC128B.128 [R64+0x2000], desc[UR6][R230.64] ;  /* 0x02000000e6408fae */ /* 0x000fe4000b981a06 */
[--C-:B------:R-:W-:Y:S01]  /*14be0*/  IMAD.X R55, R57, 0x1, R4.reuse, P1 ;  /* 0x0000000139377824 */ /* 0x100fe200008e0604 */
[-C--:B------:R-:W-:Y:S01]  /*14bf0*/  IADD3 R50, P1, PT, R54, R13.reuse, RZ ;  /* 0x0000000d36327210 */ /* 0x080fe20007f3e0ff */
[----:B------:R2:W-:Y:S04]  /*14c00*/  @P0 STS.128 [R64+0x2000], RZ ;  /* 0x002000ff40000388 */ /* 0x0005e80000000c00 */
[--C-:B------:R-:W-:Y:S01]  /*14c10*/  IMAD.X R51, R55, 0x1, R4.reuse, P1 ;  /* 0x0000000137337824 */ /* 0x100fe200008e0604 */
        /* <DEDUP_REMOVED lines=58> */
[-C--:B------:R-:W-:Y:S01]  /*14fc0*/  IADD3 R12, P3, PT, R50, R13.reuse, RZ ;  /* 0x0000000d320c7210 */ /* 0x080fe20007f7e0ff */
[--C-:B------:R-:W-:Y:S02]  /*14fd0*/  IMAD.X R51, R55, 0x1, R4.reuse, P1 ;  /* 0x0000000137337824 */ /* 0x100fe400008e0604 */
[----:B------:R-:W-:Y:S01]  /*14fe0*/  @!PT LDS RZ, [RZ] ;  /* 0x00000000fffff984 */ /* 0x000fe20000000800 */
[----:B------:R-:W-:Y:S01]  /*14ff0*/  @!PT LDS RZ, [RZ] ;  /* 0x00000000fffff984 */ /* 0x000fe20000000800 */
[----:B------:R-:W-:Y:S01]  /*15000*/  @!PT LDS RZ, [RZ] ;  /* 0x00000000fffff984 */ /* 0x000fe20000000800 */
[----:B------:R2:W-:Y:S01]  /*15010*/  @!P0 LDGSTS.E.BYPASS.LTC128B.128 [R64+0x7000], desc[UR6][R38.64] ;  /* 0x0700000026408fae */ /* 0x0005e2000b981a06 */
[----:B----4-:R-:W-:Y:S01]  /*15020*/  @!P0 IADD3 R58, P1, PT, R12, R13, RZ ;  /* 0x0000000d0c3a8210 */ /* 0x010fe20007f3e0ff */
[--C-:B------:R-:W-:Y:S02]  /*15030*/  IMAD.X R13, R51, 0x1, R4.reuse, P3 ;  /* 0x00000001330d7824 */ /* 0x100fe400018e0604 */
[----:B------:R2:W-:Y:S02]  /*15040*/  @P0 STS.128 [R64+0x7000], RZ ;  /* 0x007000ff40000388 */ /* 0x0005e40000000c00 */
[----:B------:R-:W-:-:S02]  /*15050*/  @!P0 IMAD.X R59, R13, 0x1, R4, P1 ;  /* 0x000000010d3b8824 */ /* 0x000fc400008e0604 */
        /* <DEDUP_REMOVED lines=26> */
.L_x_4857:
[----:B------:R-:W-:Y:S05]  /*15200*/  BSYNC.RECONVERGENT B1 ;  /* 0x0000000000017941 */ /* 0x000fea0003800200 */
.L_x_4856:
[----:B--2---:R-:W-:Y:S01]  /*15210*/  SHF.R.U32.HI R51, RZ, 0x2, R61 ;  /* 0x00000002ff337819 */ /* 0x004fe2000001163d */
[----:B-1----:R-:W-:Y:S02]  /*15220*/  IMAD.SHL.U32 R4, R61, 0x2, RZ ;  /* 0x000000023d047824 */ /* 0x002fe400078e00ff */
[----:B------:R-:W-:Y:S01]  /*15230*/  VIADD R246, R63, 0xffffff00 ;  /* 0xffffff003ff67836 */ /* 0x000fe20000000000 */
[----:B------:R-:W-:Y:S02]  /*15240*/  LOP3.LUT R51, R51, 0x7, RZ, 0xc0, !PT ;  /* 0x0000000733337812 */ /* 0x000fe400078ec0ff */
[----:B------:R-:W-:Y:S02]  /*15250*/  LOP3.LUT R63, R4, 0x6, RZ, 0xc0, !PT ;  /* 0x00000006043f7812 */ /* 0x000fe400078ec0ff */
[----:B------:R-:W-:-:S03]  /*15260*/  LOP3.LUT R4, R51, 0x1f0, R220, 0xf8, !PT ;  /* 0x000001f033047812 */ /* 0x000fc600078ef8dc */
[----:B------:R-:W-:Y:S02]  /*15270*/  IMAD.IADD R13, R63, 0x1, R246 ;  /* 0x000000013f0d7824 */ /* 0x000fe400078e02f6 */
[----:B------:R-:W-:Y:S02]  /*15280*/  IMAD R39, R237, 0x40, R4 ;  /* 0x00000040ed277824 */ /* 0x000fe400078e0204 */
[C---:B------:R-:W-:Y:S02]  /*15290*/  VIADD R196, R13.reuse, 0x18 ;  /* 0x000000180dc47836 */ /* 0x040fe40000000000 */
[C---:B------:R-:W-:Y:S01]  /*152a0*/  VIADD R154, R13.reuse, 0x41 ;  /* 0x000000410d9a7836 */ /* 0x040fe20000000000 */
[----:B------:R-:W-:Y:S01]  /*152b0*/  IADD3 R4, PT, PT, R60, R39, -R238 ;  /* 0x000000273c047210 */ /* 0x000fe20007ffe8ee */
[C---:B------:R-:W-:Y:S01]  /*152c0*/  VIADD R166, R13.reuse, 0x51 ;  /* 0x000000510da67836 */ /* 0x040fe20000000000 */
[----:B------:R-:W-:Y:S01]  /*152d0*/  ISETP.GE.AND P5, PT, R196, R60, PT ;  /* 0x0000003cc400720c */ /* 0x000fe20003fa6270 */
[----:B------:R-:W-:-:S02]  /*152e0*/  VIADD R134, R13, 0x59 ;  /* 0x000000590d867836 */ /* 0x000fc40000000000 */
[C---:B------:R-:W-:Y:S02]  /*152f0*/  IMAD.IADD R20, R4.reuse, 0x1, -R196 ;  /* 0x0000000104147824 */ /* 0x040fe400078e0ac4 */
[C---:B------:R-:W-:Y:S02]  /*15300*/  IMAD.IADD R158, R4.reuse, 0x1, -R154 ;  /* 0x00000001049e7824 */ /* 0x040fe400078e0a9a */
[C---:B------:R-:W-:Y:S01]  /*15310*/  IMAD.IADD R142, R4.reuse, 0x1, -R166 ;  /* 0x00000001048e7824 */ /* 0x040fe200078e0aa6 */
[----:B------:R-:W-:Y:S01]  /*15320*/  IABS R20, R20 ;  /* 0x0000001400147213 */ /* 0x000fe20000000000 */
[C---:B------:R-:W-:Y:S01]  /*15330*/  VIADD R16, R13.reuse, 0x1 ;  /* 0x000000010d107836 */ /* 0x040fe20000000000 */
[----:B------:R-:W-:Y:S01]  /*15340*/  IABS R158, R158 ;  /* 0x0000009e009e7213 */ /* 0x000fe20000000000 */
[C---:B------:R-:W-:Y:S01]  /*15350*/  VIADD R172, R13.reuse, 0x31 ;  /* 0x000000310dac7836 */ /* 0x040fe20000000000 */
[----:B------:R-:W-:Y:S01]  /*15360*/  I2FP.F32.S32 R20, R20 ;  /* 0x0000001400147245 */ /* 0x000fe20000201400 */
[----:B------:R-:W-:Y:S01]  /*15370*/  IMAD.IADD R18, R4, 0x1, -R16 ;  /* 0x0000000104127824 */ /* 0x000fe200078e0a10 */
[----:B------:R-:W-:Y:S01]  /*15380*/  IABS R142, R142 ;  /* 0x0000008e008e7213 */ /* 0x000fe20000000000 */
[C---:B------:R-:W-:Y:S01]  /*15390*/  VIADD R38, R13.reuse, 0xa1 ;  /* 0x000000a10d267836 */ /* 0x040fe20000000000 */
[----:B------:R-:W-:Y:S01]  /*153a0*/  I2FP.F32.S32 R158, R158 ;  /* 0x0000009e009e7245 */ /* 0x000fe20000201400 */
[----:B------:R-:W-:Y:S01]  /*153b0*/  FFMA.FTZ R39, -R0, R20, R137 ;  /* 0x0000001400277223 */ /* 0x000fe20000010189 */
[----:B------:R-:W-:Y:S01]  /*153c0*/  IMAD.IADD R20, R4, 0x1, -R134 ;  /* 0x0000000104147824 */ /* 0x000fe200078e0a86 */
[----:B------:R-:W-:Y:S01]  /*153d0*/  I2FP.F32.S32 R142, R142 ;  /* 0x0000008e008e7245 */ /* 0x000fe20000201400 */
[----:B------:R-:W-:-:S02]  /*153e0*/  VIADD R146, R13, 0x68 ;  /* 0x000000680d927836 */ /* 0x000fc40000000000 */
[----:B------:R-:W-:Y:S01]  /*153f0*/  FFMA.FTZ R158, -R0, R158, R95 ;  /* 0x0000009e009e7223 */ /* 0x000fe2000001015f */
[C---:B------:R-:W-:Y:S01]  /*15400*/  IMAD.IADD R178, R4.reuse, 0x1, -R172 ;  /* 0x0000000104b27824 */ /* 0x040fe200078e0aac */
[----:B------:R-:W-:Y:S01]  /*15410*/  IABS R20, R20 ;  /* 0x0000001400147213 */ /* 0x000fe20000000000 */
[C---:B------:R-:W-:Y:S01]  /*15420*/  VIADD R64, R13.reuse, 0x71 ;  /* 0x000000710d407836 */ /* 0x040fe20000000000 */
        /* <DEDUP_REMOVED lines=8> */
[----:B------:R-:W-:Y:S01]  /*154b0*/  IMAD.IADD R20, R4, 0x1, -R64 ;  /* 0x0000000104147824 */ /* 0x000fe200078e0a40 */
[----:B------:R-:W-:Y:S01]  /*154c0*/  IABS R178, R178 ;  /* 0x000000b200b27213 */ /* 0x000fe20000000000 */
[----:B------:R-:W-:Y:S01]  /*154d0*/  FFMA.FTZ R18, -R0, R18, R155 ;  /* 0x0000001200127223 */ /* 0x000fe2000001019b */
[----:B------:R-:W-:Y:S01]  /*154e0*/  IABS R95, R95 ;  /* 0x0000005f005f7213 */ /* 0x000fe20000000000 */
[C---:B------:R-:W-:Y:S01]  /*154f0*/  VIADD R155, R13.reuse, 0xb8 ;  /* 0x000000b80d9b7836 */ /* 0x040fe20000000000 */
[----:B------:R-:W-:Y:S01]  /*15500*/  IABS R126, R126 ;  /* 0x0000007e007e7213 */ /* 0x000fe20000000000 */
[----:B------:R-:W-:Y:S01]  /*15510*/  IMAD.IADD R162, R4, 0x1, -R184 ;  /* 0x0000000104a27824 */ /* 0x000fe200078e0ab8 */
[----:B------:R-:W-:Y:S01]  /*15520*/  I2FP.F32.S32 R178, R178 ;  /* 0x000000b200b27245 */ /* 0x000fe20000201400 */
[C---:B------:R-:W-:Y:S01]  /*15530*/  VIADD R41, R13.reuse, 0x21 ;  /* 0x000000210d297836 */ /* 0x040fe20000000000 */
[----:B------:R-:W-:Y:S01]  /*15540*/  IABS R20, R20 ;  /* 0x0000001400147213 */ /* 0x000fe20000000000 */
[C---:B------:R-:W-:Y:S01]  /*15550*/  VIADD R70, R13.reuse, 0x38 ;  /* 0x000000380d467836 */ /* 0x040fe20000000000 */
[----:B------:R-:W-:Y:S01]  /*15560*/  I2FP.F32.S32 R95, R95 ;  /* 0x0000005f005f7245 */ /* 0x000fe20000201400 */
[C---:B------:R-:W-:Y:S01]  /*15570*/  FFMA.FTZ R178, -R0.reuse, R178, R111 ;  /* 0x000000b200b27223 */ /* 0x040fe2000001016f */
[----:B------:R-:W-:Y:S01]  /*15580*/  I2FP.F32.S32 R126, R126 ;  /* 0x0000007e007e7245 */ /* 0x000fe20000201400 */
[----:B------:R-:W-:Y:S01]  /*15590*/  VIADD R111, R13, 0xd1 ;  /* 0x000000d10d6f7836 */ /* 0x000fe20000000000 */
[----:B------:R-:W-:Y:S01]  /*155a0*/  I2FP.F32.S32 R20, R20 ;  /* 0x0000001400147245 */ /* 0x000fe20000201400 */
[----:B------:R-:W-:Y:S01]  /*155b0*/  FFMA.FTZ R94, -R0, R95, R94 ;  /* 0x0000005f005e7223 */ /* 0x000fe2000001015e */
[----:B------:R-:W-:Y:S01]  /*155c0*/  IMAD.IADD R95, R4, 0x1, -R155 ;  /* 0x00000001045f7824 */ /* 0x000fe200078e0a9b */
[----:B------:R-:W-:Y:S01]  /*155d0*/  IABS R162, R162 ;  /* 0x000000a200a27213 */ /* 0x000fe20000000000 */
[----:B------:R-:W-:Y:S01]  /*155e0*/  FFMA.FTZ R126, -R0, R126, R183 ;  /* 0x0000007e007e7223 */ /* 0x000fe200000101b7 */
[----:B------:R-:W-:-:S02]  /*155f0*/  IMAD.IADD R188, R4, 0x1, -R41 ;  /* 0x0000000104bc7824 */ /* 0x000fc400078e0a29 */
[----:B------:R-:W-:Y:S01]  /*15600*/  FFMA.FTZ R183, -R0, R20, R193 ;  /* 0x0000001400b77223 */ /* 0x000fe200000101c1 */
[C---:B------:R-:W-:Y:S01]  /*15610*/  VIADD R132, R13.reuse, 0x60 ;  /* 0x000000600d847836 */ /* 0x040fe20000000000 */
[----:B------:R-:W-:Y:S01]  /*15620*/  IABS R95, R95 ;  /* 0x0000005f005f7213 */ /* 0x000fe20000000000 */
[C---:B------:R-:W-:Y:S01]  /*15630*/  IMAD.IADD R176, R4.reuse, 0x1, -R70 ;  /* 0x0000000104b07824 */ /* 0x040fe200078e0a46 */
[----:B------:R-:W-:Y:S01]  /*15640*/  I2FP.F32.S32 R162, R162 ;  /* 0x000000a200a27245 */ /* 0x000fe20000201400 */
[C---:B------:R-:W-:Y:S01]  /*15650*/  VIADD R32, R13.reuse, 0x91 ;  /* 0x000000910d207836 */ /* 0x040fe20000000000 */
[----:B------:R-:W-:Y:S01]  /*15660*/  IABS R188, R188 ;  /* 0x000000bc00bc7213 */ /* 0x000fe20000000000 */
[----:B------:R-:W-:Y:S01]  /*15670*/  IMAD.IADD R20, R4, 0x1, -R111 ;  /* 0x0000000104147824 */ /* 0x000fe200078e0a6f */
[----:B------:R-:W-:Y:S01]  /*15680*/  IABS R176, R176 ;  /* 0x000000b000b07213 */ /* 0x000fe20000000000 */
[C---:B------:R-:W-:Y:S01]  /*15690*/  VIADD R174, R13.reuse, 0x30 ;  /* 0x000000300dae7836 */ /* 0x040fe20000000000 */
[----:B------:R-:W-:Y:S01]  /*156a0*/  I2FP.F32.S32 R95, R95 ;  /* 0x0000005f005f7245 */ /* 0x000fe20000201400 */
[C---:B------:R-:W-:Y:S01]  /*156b0*/  VIADD R44, R13.reuse, 0x81 ;  /* 0x000000810d2c7836 */ /* 0x040fe20000000000 */
[----:B------:R-:W-:Y:S01]  /*156c0*/  IABS R20, R20 ;  /* 0x0000001400147213 */ /* 0x000fe20000000000 */
[----:B------:R-:W-:-:S02]  /*156d0*/  VIADD R168, R13, 0x50 ;  /* 0x000000500da87836 */ /* 0x000fc40000000000 */
[----:B------:R-:W-:Y:S01]  /*156e0*/  FFMA.FTZ R162, -R0, R162, R97 ;  /* 0x000000a200a27223 */ /* 0x000fe20000010161 */
[C---:B------:R-:W-:Y:S01]  /*156f0*/  IMAD.IADD R138, R4.reuse, 0x1, -R132 ;  /* 0x00000001048a7824 */ /* 0x040fe200078e0a84 */
[----:B------:R-:W-:Y:S01]  /*15700*/  I2FP.F32.S32 R188, R188 ;  /* 0x000000bc00bc7245 */ /* 0x000fe20000201400 */
[C---:B------:R-:W-:Y:S01]  /*15710*/  IMAD.IADD R34, R4.reuse, 0x1, -R32 ;  /* 0x0000000104227824 */ /* 0x040fe200078e0a20 */
[----:B------:R-:W-:Y:S01]  /*15720*/  I2FP.F32.S32 R176, R176 ;  /* 0x000000b000b07245 */ /* 0x000fe20000201400 */
[C---:B------:R-:W-:Y:S01]  /*15730*/  VIADD R40, R13.reuse, 0xa0 ;  /* 0x000000a00d287836 */ /* 0x040fe20000000000 */
[----:B------:R-:W-:Y:S01]  /*15740*/  IABS R138, R138 ;  /* 0x0000008a008a7213 */ /* 0x000fe20000000000 */
[----:B------:R-:W-:Y:S01]  /*15750*/  VIADD R55, R13, 0x20 ;  /* 0x000000200d377836 */ /* 0x000fe20000000000 */
[----:B------:R-:W-:Y:S01]  /*15760*/  IABS R34, R34 ;  /* 0x0000002200227213 */ /* 0x000fe20000000000 */
[C---:B------:R-:W-:Y:S01]  /*15770*/  IMAD.IADD R180, R4.reuse, 0x1, -R174 ;  /* 0x0000000104b47824 */ /* 0x040fe200078e0aae */
[----:B------:R-:W-:Y:S01]  /*15780*/  I2FP.F32.S32 R20, R20 ;  /* 0x0000001400147245 */ /* 0x000fe20000201400 */
[----:B------:R-:W-:-:S02]  /*15790*/  IMAD.IADD R50, R4, 0x1, -R44 ;  /* 0x0000000104327824 */ /* 0x000fc400078e0a2c */
[----:B------:R-:W-:Y:S01]  /*157a0*/  FFMA.FTZ R112, -R0, R95, R112 ;  /* 0x0000005f00707223 */ /* 0x000fe20000010170 */
[C---:B------:R-:W-:Y:S01]  /*157b0*/  IMAD.IADD R152, R4.reuse, 0x1, -R168 ;  /* 0x0000000104987824 */ /* 0x040fe200078e0aa8 */
[----:B------:R-:W-:Y:S01]  /*157c0*/  IABS R180, R180 ;  /* 0x000000b400b47213 */ /* 0x000fe20000000000 */
[C---:B------:R-:W-:Y:S01]  /*157d0*/  IMAD.IADD R97, R4.reuse, 0x1, -R40 ;  /* 0x0000000104617824 */ /* 0x040fe200078e0a28 */
[----:B------:R-:W-:Y:S01]  /*157e0*/  IABS R50, R50 ;  /* 0x0000003200327213 */ /* 0x000fe20000000000 */
[----:B------:R-:W-:Y:S01]  /*157f0*/  IMAD.IADD R74, R4, 0x1, -R55 ;  /* 0x00000001044a7824 */ /* 0x000fe200078e0a37 */
[----:B------:R-:W-:Y:S01]  /*15800*/  IABS R152, R152 ;  /* 0x0000009800987213 */ /* 0x000fe20000000000 */
[C---:B------:R-:W-:Y:S01]  /*15810*/  VIADD R192, R13.reuse, 0x29 ;  /* 0x000000290dc07836 */ /* 0x040fe20000000000 */
[----:B------:R-:W-:Y:S01]  /*15820*/  I2FP.F32.S32 R138, R138 ;  /* 0x0000008a008a7245 */ /* 0x000fe20000201400 */
[C---:B------:R-:W-:Y:S02]  /*15830*/  VIADD R95, R13.reuse, 0xe1 ;  /* 0x000000e10d5f7836 */ /* 0x040fe40000000000 */
[----:B------:R-:W-:Y:S01]  /*15840*/  FFMA.FTZ R188, -R0, R188, R127 ;  /* 0x000000bc00bc7223 */ /* 0x000fe2000001017f */
[----:B------:R-:W-:Y:S01]  /*15850*/  I2FP.F32.S32 R34, R34 ;  /* 0x0000002200227245 */ /* 0x000fe20000201400 */
[C---:B------:R-:W-:Y:S01]  /*15860*/  VIADD R198, R13.reuse, 0x11 ;  /* 0x000000110dc67836 */ /* 0x040fe20000000000 */
[----:B------:R-:W-:Y:S01]  /*15870*/  IABS R97, R97 ;  /* 0x0000006100617213 */ /* 0x000fe20000000000 */
[----:B------:R-:W-:Y:S01]  /*15880*/  IMAD.IADD R182, R4, 0x1, -R192 ;  /* 0x0000000104b67824 */ /* 0x000fe200078e0ac0 */
[----:B------:R-:W-:Y:S01]  /*15890*/  IABS R74, R74 ;  /* 0x0000004a004a7213 */ /* 0x000fe20000000000 */
[C---:B------:R-:W-:Y:S01]  /*158a0*/  FFMA.FTZ R176, -R0.reuse, R176, R105 ;  /* 0x000000b000b07223 */ /* 0x040fe20000010169 */
[----:B------:R-:W-:Y:S01]  /*158b0*/  I2FP.F32.S32 R180, R180 ;  /* 0x000000b400b47245 */ /* 0x000fe20000201400 */
[----:B------:R-:W-:Y:S01]  /*158c0*/  FFMA.FTZ R127, -R0, R20, R69 ;  /* 0x00000014007f7223 */ /* 0x000fe20000010145 */
[----:B------:R-:W-:Y:S01]  /*158d0*/  I2FP.F32.S32 R50, R50 ;  /* 0x0000003200327245 */ /* 0x000fe20000201400 */
[----:B------:R-:W-:Y:S01]  /*158e0*/  VIADD R105, R13, 0x99 ;  /* 0x000000990d697836 */ /* 0x000fe20000000000 */
[----:B------:R-:W-:Y:S01]  /*158f0*/  I2FP.F32.S32 R152, R152 ;  /* 0x0000009800987245 */ /* 0x000fe20000201400 */
[----:B------:R-:W-:-:S02]  /*15900*/  IMAD.IADD R20, R4, 0x1, -R95 ;  /* 0x0000000104147824 */ /* 0x000fc400078e0a5f */
[----:B------:R-:W-:Y:S01]  /*15910*/  FFMA.FTZ R138, -R0, R138, R175 ;  /* 0x0000008a008a7223 */ /* 0x000fe200000101af */
[----:B------:R-:W-:Y:S01]  /*15920*/  I2FP.F32.S32 R97, R97 ;  /* 0x0000006100617245 */ /* 0x000fe20000201400 */
[----:B------:R-:W-:Y:S01]  /*15930*/  IMAD.IADD R43, R4, 0x1, -R198 ;  /* 0x00000001042b7824 */ /* 0x000fe200078e0ac6 */
[----:B------:R-:W-:Y:S01]  /*15940*/  I2FP.F32.S32 R74, R74 ;  /* 0x0000004a004a7245 */ /* 0x000fe20000201400 */
[C---:B------:R-:W-:Y:S02]  /*15950*/  VIADD R175, R13.reuse, 0x98 ;  /* 0x000000980daf7836 */ /* 0x040fe40000000000 */
[C---:B------:R-:W-:Y:S01]  /*15960*/  FFMA.FTZ R34, -R0.reuse, R34, R251 ;  /* 0x0000002200227223 */ /* 0x040fe200000101fb */
[----:B------:R-:W-:Y:S01]  /*15970*/  IABS R182, R182 ;  /* 0x000000b600b67213 */ /* 0x000fe20000000000 */
[C---:B------:R-:W-:Y:S01]  /*15980*/  FFMA.FTZ R180, -R0.reuse, R180, R113 ;  /* 0x000000b400b47223 */ /* 0x040fe20000010171 */
[----:B------:R-:W-:Y:S01]  /*15990*/  FFMA.FTZ R50, -R0, R50, R213 ;  /* 0x0000003200327223 */ /* 0x000fe200000101d5 */
[----:B------:R-:W-:Y:S01]  /*159a0*/  IMAD.IADD R169, R4, 0x1, -R105 ;  /* 0x0000000104a97824 */ /* 0x000fe200078e0a69 */
[----:B------:R-:W-:Y:S01]  /*159b0*/  IABS R20, R20 ;  /* 0x0000001400147213 */ /* 0x000fe20000000000 */
[----:B------:R-:W-:-:S02]  /*159c0*/  VIADD R251, R13, 0xb1 ;  /* 0x000000b10dfb7836 */ /* 0x000fc40000000000 */
[C---:B------:R-:W-:Y:S01]  /*159d0*/  FFMA.FTZ R152, -R0.reuse, R152, R81 ;  /* 0x0000009800987223 */ /* 0x040fe20000010151 */
[C---:B------:R-:W-:Y:S02]  /*159e0*/  VIADD R113, R13.reuse, 0xd0 ;  /* 0x000000d00d717836 */ /* 0x040fe40000000000 */
[----:B------:R-:W-:Y:S01]  /*159f0*/  FFMA.FTZ R92, -R0, R97, R92 ;  /* 0x00000061005c7223 */ /* 0x000fe2000001015c */
[C---:B------:R-:W-:Y:S01]  /*15a00*/  VIADD R213, R13.reuse, 0xd9 ;  /* 0x000000d90dd57836 */ /* 0x040fe20000000000 */
[----:B------:R-:W-:Y:S01]  /*15a10*/  IABS R43, R43 ;  /* 0x0000002b002b7213 */ /* 0x000fe20000000000 */
[----:B------:R-:W-:Y:S02]  /*15a20*/  IMAD.IADD R81, R4, 0x1, -R175 ;  /* 0x0000000104517824 */ /* 0x000fe400078e0aaf */
[----:B------:R-:W-:Y:S01]  /*15a30*/  FFMA.FTZ R74, -R0, R74, R129 ;  /* 0x0000004a004a7223 */ /* 0x000fe20000010181 */
[----:B------:R-:W-:Y:S01]  /*15a40*/  I2FP.F32.S32 R182, R182 ;  /* 0x000000b600b67245 */ /* 0x000fe20000201400 */
[C---:B------:R-:W-:Y:S01]  /*15a50*/  IMAD.IADD R97, R4.reuse, 0x1, -R251 ;  /* 0x0000000104617824 */ /* 0x040fe200078e0afb */
[----:B------:R-:W-:Y:S01]  /*15a60*/  IABS R169, R169 ;  /* 0x000000a900a97213 */ /* 0x000fe20000000000 */
[----:B------:R-:W-:Y:S01]  /*15a70*/  VIADD R59, R13, 0x10 ;  /* 0x000000100d3b7836 */ /* 0x000fe20000000000 */
[----:B------:R-:W-:Y:S01]  /*15a80*/  I2FP.F32.S32 R20, R20 ;  /* 0x0000001400147245 */ /* 0x000fe20000201400 */
[C---:B------:R-:W-:Y:S01]  /*15a90*/  IMAD.IADD R129, R4.reuse, 0x1, -R113 ;  /* 0x0000000104817824 */ /* 0x040fe200078e0a71 */
[----:B------:R-:W-:Y:S01]  /*15aa0*/  I2FP.F32.S32 R43, R43 ;  /* 0x0000002b002b7245 */ /* 0x000fe20000201400 */
[C---:B------:R-:W-:Y:S01]  /*15ab0*/  IMAD.IADD R69, R4.reuse, 0x1, -R213 ;  /* 0x0000000104457824 */ /* 0x040fe200078e0ad5 */
[----:B------:R-:W-:Y:S01]  /*15ac0*/  IABS R81, R81 ;  /* 0x0000005100517213 */ /* 0x000fe20000000000 */
[----:B------:R-:W-:-:S02]  /*15ad0*/  IMAD.IADD R10, R4, 0x1, -R59 ;  /* 0x00000001040a7824 */ /* 0x000fc400078e0a3b */
[C---:B------:R-:W-:Y:S01]  /*15ae0*/  FFMA.FTZ R182, -R0.reuse, R182, R119 ;  /* 0x000000b600b67223 */ /* 0x040fe20000010177 */
[C---:B------:R-:W-:Y:S01]  /*15af0*/  VIADD R144, R13.reuse, 0x49 ;  /* 0x000000490d907836 */ /* 0x040fe20000000000 */
[----:B------:R-:W-:Y:S01]  /*15b00*/  I2FP.F32.S32 R169, R169 ;  /* 0x000000a900a97245 */ /* 0x000fe20000201400 */
[C---:B------:R-:W-:Y:S01]  /*15b10*/  VIADD R12, R13.reuse, 0x9 ;  /* 0x000000090d0c7836 */ /* 0x040fe20000000000 */
[----:B------:R-:W-:Y:S01]  /*15b20*/  IABS R97, R97 ;  /* 0x0000006100617213 */ /* 0x000fe20000000000 */
[----:B------:R-:W-:Y:S01]  /*15b30*/  VIADD R57, R13, 0x19 ;  /* 0x000000190d397836 */ /* 0x000fe20000000000 */
[----:B------:R-:W-:Y:S01]  /*15b40*/  IABS R129, R129 ;  /* 0x0000008100817213 */ /* 0x000fe20000000000 */
[----:B------:R-:W-:Y:S01]  /*15b50*/  FFMA.FTZ R119, -R0, R20, R47 ;  /* 0x0000001400777223 */ /* 0x000fe2000001012f */
[----:B------:R-:W-:Y:S01]  /*15b60*/  IABS R69, R69 ;  /* 0x0000004500457213 */ /* 0x000fe20000000000 */
[----:B------:R-:W-:Y:S01]  /*15b70*/  VIADD R20, R4, 0x8 ;  /* 0x0000000804147836 */ /* 0x000fe20000000000 */
[----:B------:R-:W-:Y:S01]  /*15b80*/  I2FP.F32.S32 R81, R81 ;  /* 0x0000005100517245 */ /* 0x000fe20000201400 */
[----:B------:R-:W-:Y:S01]  /*15b90*/  FFMA.FTZ R43, -R0, R43, R143 ;  /* 0x0000002b002b7223 */ /* 0x000fe2000001018f */
[C---:B------:R-:W-:Y:S01]  /*15ba0*/  IMAD.IADD R156, R4.reuse, 0x1, -R144 ;  /* 0x00000001049c7824 */ /* 0x040fe200078e0a90 */
[----:B------:R-:W-:Y:S01]  /*15bb0*/  I2FP.F32.S32 R97, R97 ;  /* 0x0000006100617245 */ /* 0x000fe20000201400 */
[C---:B------:R-:W-:Y:S01]  /*15bc0*/  IMAD.IADD R6, R4.reuse, 0x1, -R12 ;  /* 0x0000000104067824 */ /* 0x040fe200078e0a0c */
[----:B------:R-:W-:Y:S01]  /*15bd0*/  IABS R10, R10 ;  /* 0x0000000a000a7213 */ /* 0x000fe20000000000 */
[----:B------:R-:W-:-:S02]  /*15be0*/  IMAD.IADD R190, R4, 0x1, -R57 ;  /* 0x0000000104be7824 */ /* 0x000fc400078e0a39 */
[----:B------:R-:W-:Y:S01]  /*15bf0*/  FFMA.FTZ R169, -R0, R169, R84 ;  /* 0x000000a900a97223 */ /* 0x000fe20000010154 */
[C---:B------:R-:W-:Y:S01]  /*15c00*/  VIADD R143, R13.reuse, 0xb0 ;  /* 0x000000b00d8f7836 */ /* 0x040fe20000000000 */
[----:B------:R-:W-:Y:S01]  /*15c10*/  I2FP.F32.S32 R129, R129 ;  /* 0x0000008100817245 */ /* 0x000fe20000201400 */
[----:B------:R-:W-:Y:S01]  /*15c20*/  IMAD.IADD R84, R20, 0x1, -R12 ;  /* 0x0000000114547824 */ /* 0x000fe200078e0a0c */
[----:B------:R-:W-:Y:S01]  /*15c30*/  I2FP.F32.S32 R69, R69 ;  /* 0x0000004500457245 */ /* 0x000fe20000201400 */
[----:B------:R-:W-:Y:S01]  /*15c40*/  FFMA.FTZ R80, -R0, R81, R80 ;  /* 0x0000005100507223 */ /* 0x000fe20000010150 */
[----:B------:R-:W-:Y:S01]  /*15c50*/  I2FP.F32.S32 R10, R10 ;  /* 0x0000000a000a7245 */ /* 0x000fe20000201400 */
[C---:B------:R-:W-:Y:S01]  /*15c60*/  VIADD R194, R13.reuse, 0x28 ;  /* 0x000000280dc27836 */ /* 0x040fe20000000000 */
[----:B------:R-:W-:Y:S01]  /*15c70*/  IABS R156, R156 ;  /* 0x0000009c009c7213 */ /* 0x000fe20000000000 */
[----:B------:R-:W-:Y:S02]  /*15c80*/  IMAD.IADD R81, R4, 0x1, -R143 ;  /* 0x0000000104517824 */ /* 0x000fe400078e0a8f */
[C---:B------:R-:W-:Y:S01]  /*15c90*/  FFMA.FTZ R110, -R0.reuse, R97, R110 ;  /* 0x00000061006e7223 */ /* 0x040fe2000001016e */
[----:B------:R-:W-:Y:S01]  /*15ca0*/  IABS R6, R6 ;  /* 0x0000000600067213 */ /* 0x000fe20000000000 */
[----:B------:R-:W-:Y:S01]  /*15cb0*/  FFMA.FTZ R129, -R0, R129, R68 ;  /* 0x0000008100817223 */ /* 0x000fe20000010144 */
[----:B------:R-:W-:Y:S01]  /*15cc0*/  IABS R190, R190 ;  /* 0x000000be00be7213 */ /* 0x000fe20000000000 */
[----:B------:R-:W-:-:S02]  /*15cd0*/  VIADD R97, R13, 0xe0 ;  /* 0x000000e00d617836 */ /* 0x000fc40000000000 */
[----:B------:R-:W-:Y:S01]  /*15ce0*/  FFMA.FTZ R28, -R0, R69, R8 ;  /* 0x00000045001c7223 */ /* 0x000fe20000010108 */
[----:B------:R-:W-:Y:S01]  /*15cf0*/  ISETP.GE.AND P0, PT, R16, R60, PT ;  /* 0x0000003c1000720c */ /* 0x000fe20003f06270 */
[C---:B------:R-:W-:Y:S01]  /*15d00*/  IMAD.IADD R47, R20.reuse, 0x1, -R16 ;  /* 0x00000001142f7824 */ /* 0x040fe200078e0a10 */
[----:B------:R-:W-:Y:S01]  /*15d10*/  IABS R84, R84 ;  /* 0x0000005400547213 */ /* 0x000fe20000000000 */
[C---:B------:R-:W-:Y:S01]  /*15d20*/  IMAD.IADD R68, R20.reuse, 0x1, -R59 ;  /* 0x0000000114447824 */ /* 0x040fe200078e0a3b */
[----:B------:R-:W-:Y:S01]  /*15d30*/  I2FP.F32.S32 R156, R156 ;  /* 0x0000009c009c7245 */ /* 0x000fe20000201400 */
[C---:B------:R-:W-:Y:S01]  /*15d40*/  IMAD.IADD R16, R20.reuse, 0x1, -R198 ;  /* 0x0000000114107824 */ /* 0x040fe200078e0ac6 */
[----:B------:R-:W-:Y:S01]  /*15d50*/  I2FP.F32.S32 R6, R6 ;  /* 0x0000000600067245 */ /* 0x000fe20000201400 */
[----:B------:R-:W-:Y:S02]  /*15d60*/  IMAD.IADD R8, R20, 0x1, -R196 ;  /* 0x0000000114087824 */ /* 0x000fe400078e0ac4 */
[----:B------:R-:W-:Y:S01]  /*15d70*/  FFMA.FTZ R10, -R0, R10, R145 ;  /* 0x0000000a000a7223 */ /* 0x000fe20000010191 */
[C---:B------:R-:W-:Y:S01]  /*15d80*/  IMAD.IADD R72, R4.reuse, 0x1, -R194 ;  /* 0x0000000104487824 */ /* 0x040fe200078e0ac2 */
[----:B------:R-:W-:Y:S01]  /*15d90*/  I2FP.F32.S32 R190, R190 ;  /* 0x000000be00be7245 */ /* 0x000fe20000201400 */
[----:B------:R-:W-:Y:S01]  /*15da0*/  IMAD.IADD R26, R4, 0x1, -R97 ;  /* 0x00000001041a7824 */ /* 0x000fe200078e0a61 */
[----:B------:R-:W-:Y:S01]  /*15db0*/  IABS R81, R81 ;  /* 0x0000005100517213 */ /* 0x000fe20000000000 */
[C---:B------:R-:W-:Y:S01]  /*15dc0*/  VIADD R145, R13.reuse, 0xa9 ;  /* 0x000000a90d917836 */ /* 0x040fe20000000000 */
[----:B------:R-:W-:Y:S01]  /*15dd0*/  I2FP.F32.S32 R84, R84 ;  /* 0x0000005400547245 */ /* 0x000fe20000201400 */
[C---:B------:R-:W-:Y:S01]  /*15de0*/  VIADD R58, R13.reuse, 0x89 ;  /* 0x000000890d3a7836 */ /* 0x040fe20000000000 */
[----:B------:R-:W-:Y:S01]  /*15df0*/  IABS R68, R68 ;  /* 0x0000004400447213 */ /* 0x000fe20000000000 */
[C---:B------:R-:W-:Y:S01]  /*15e00*/  VIADD R148, R13.reuse, 0x48 ;  /* 0x000000480d947836 */ /* 0x040fe20000000000 */
[----:B------:R-:W-:Y:S01]  /*15e10*/  IABS R16, R16 ;  /* 0x0000001000107213 */ /* 0x000fe20000000000 */
[C---:B------:R-:W-:Y:S01]  /*15e20*/  FFMA.FTZ R156, -R0.reuse, R156, R87 ;  /* 0x0000009c009c7223 */ /* 0x040fe20000010157 */
[----:B------:R-:W-:Y:S01]  /*15e30*/  IABS R8, R8 ;  /* 0x0000000800087213 */ /* 0x000fe20000000000 */
[C---:B------:R-:W-:Y:S01]  /*15e40*/  FFMA.FTZ R6, -R0.reuse, R6, R151 ;  /* 0x0000000600067223 */ /* 0x040fe20000010197 */
[----:B------:R-:W-:Y:S01]  /*15e50*/  IABS R72, R72 ;  /* 0x0000004800487213 */ /* 0x000fe20000000000 */
[----:B------:R-:W-:Y:S01]  /*15e60*/  FFMA.FTZ R190, -R0, R190, R135 ;  /* 0x000000be00be7223 */ /* 0x000fe20000010187 */
[----:B------:R-:W-:Y:S01]  /*15e70*/  I2FP.F32.S32 R81, R81 ;  /* 0x0000005100517245 */ /* 0x000fe20000201400 */
[C---:B------:R-:W-:Y:S01]  /*15e80*/  IMAD.IADD R87, R4.reuse, 0x1, -R145 ;  /* 0x0000000104577824 */ /* 0x040fe200078e0a91 */
[----:B------:R-:W-:Y:S01]  /*15e90*/  IABS R26, R26 ;  /* 0x0000001a001a7213 */ /* 0x000fe20000000000 */
[----:B------:R-:W-:Y:S01]  /*15ea0*/  IMAD.IADD R42, R4, 0x1, -R58 ;  /* 0x00000001042a7824 */ /* 0x000fe200078e0a3a */
[----:B------:R-:W-:Y:S01]  /*15eb0*/  ISETP.GE.AND P1, PT, R12, R60, PT ;  /* 0x0000003c0c00720c */ /* 0x000fe20003f26270 */
[C---:B------:R-:W-:Y:S01]  /*15ec0*/  VIADD R135, R13.reuse, 0xc1 ;  /* 0x000000c10d877836 */ /* 0x040fe20000000000 */
[----:B------:R-:W-:Y:S01]  /*15ed0*/  I2FP.F32.S32 R68, R68 ;  /* 0x0000004400447245 */ /* 0x000fe20000201400 */
[----:B------:R-:W-:Y:S01]  /*15ee0*/  FFMA.FTZ R147, -R0, R84, R147 ;  /* 0x0000005400937223 */ /* 0x000fe20000010193 */
[----:B------:R-:W-:Y:S01]  /*15ef0*/  I2FP.F32.S32 R16, R16 ;  /* 0x0000001000107245 */ /* 0x000fe20000201400 */
[----:B------:R-:W-:Y:S01]  /*15f00*/  VIADD R186, R13, 0x39 ;  /* 0x000000390dba7836 */ /* 0x000fe20000000000 */
[----:B------:R-:W-:Y:S01]  /*15f10*/  I2FP.F32.S32 R8, R8 ;  /* 0x0000000800087245 */ /* 0x000fe20000201400 */
[----:B------:R-:W-:Y:S01]  /*15f20*/  IMAD.IADD R160, R4, 0x1, -R148 ;  /* 0x0000000104a07824 */ /* 0x000fe200078e0a94 */
[----:B------:R-:W-:Y:S01]  /*15f30*/  I2FP.F32.S32 R72, R72 ;  /* 0x0000004800487245 */ /* 0x000fe20000201400 */
[----:B------:R-:W-:Y:S01]  /*15f40*/  FFMA.FTZ R108, -R0, R81, R108 ;  /* 0x00000051006c7223 */ /* 0x000fe2000001016c */
[----:B------:R-:W-:Y:S01]  /*15f50*/  I2FP.F32.S32 R26, R26 ;  /* 0x0000001a001a7245 */ /* 0x000fe20000201400 */
[C---:B------:R-:W-:Y:S01]  /*15f60*/  IMAD.IADD R81, R4.reuse, 0x1, -R135 ;  /* 0x0000000104517824 */ /* 0x040fe200078e0a87 */
[----:B------:R-:W-:Y:S01]  /*15f70*/  ISETP.GE.AND P3, PT, R59, R60, PT ;  /* 0x0000003c3b00720c */ /* 0x000fe20003f66270 */
[----:B------:R-:W-:Y:S01]  /*15f80*/  IMAD.IADD R170, R4, 0x1, -R186 ;  /* 0x0000000104aa7824 */ /* 0x000fe200078e0aba */
[----:B------:R-:W-:Y:S01]  /*15f90*/  IABS R87, R87 ;  /* 0x0000005700577213 */ /* 0x000fe20000000000 */
[----:B------:R-:W-:Y:S01]  /*15fa0*/  FFMA.FTZ R141, -R0, R68, R141 ;  /* 0x00000044008d7223 */ /* 0x000fe2000001018d */
[----:B------:R-:W-:Y:S01]  /*15fb0*/  FSEL R59, R6, -INF , !P1 ;  /* 0xff800000063b7808 */ /* 0x000fe20004800000 */
[C---:B------:R-:W-:Y:S01]  /*15fc0*/  FFMA.FTZ R16, -R0.reuse, R16, R139 ;  /* 0x0000001000107223 */ /* 0x040fe2000001018b */
[----:B------:R-:W-:Y:S01]  /*15fd0*/  IABS R42, R42 ;  /* 0x0000002a002a7213 */ /* 0x000fe20000000000 */
[----:B------:R-:W-:Y:S01]  /*15fe0*/  FFMA.FTZ R133, -R0, R8, R133 ;  /* 0x0000000800857223 */ /* 0x000fe20000010185 */
[----:B------:R-:W-:Y:S01]  /*15ff0*/  FSEL R6, R147, -INF , !P1 ;  /* 0xff80000093067808 */ /* 0x000fe20004800000 */
[C---:B------:R-:W-:Y:S01]  /*16000*/  VIADD R56, R13.reuse, 0x90 ;  /* 0x000000900d387836 */ /* 0x040fe20000000000 */
[----:B------:R-:W-:Y:S01]  /*16010*/  IABS R160, R160 ;  /* 0x000000a000a07213 */ /* 0x000fe20000000000 */
[----:B------:R-:W-:Y:S01]  /*16020*/  IMAD.IADD R8, R20, 0x1, -R57 ;  /* 0x0000000114087824 */ /* 0x000fe200078e0a39 */
[----:B------:R-:W-:Y:S01]  /*16030*/  ISETP.GE.AND P4, PT, R198, R60, PT ;  /* 0x0000003cc600720c */ /* 0x000fe20003f86270 */
[----:B------:R-:W-:Y:S01]  /*16040*/  FFMA.FTZ R72, -R0, R72, R121 ;  /* 0x0000004800487223 */ /* 0x000fe20000010179 */
[----:B------:R-:W-:Y:S01]  /*16050*/  IABS R12, R47 ;  /* 0x0000002f000c7213 */ /* 0x000fe20000000000 */
[----:B------:R-:W-:Y:S01]  /*16060*/  VIADD R193, R13, 0x88 ;  /* 0x000000880dc17836 */ /* 0x000fe20000000000 */
[----:B------:R-:W-:Y:S01]  /*16070*/  ISETP.GE.AND P1, PT, R55, R60, PT ;  /* 0x0000003c3700720c */ /* 0x000fe20003f26270 */
[----:B------:R-:W-:Y:S01]  /*16080*/  IMAD.IADD R55, R20, 0x1, -R55 ;  /* 0x0000000114377824 */ /* 0x000fe200078e0a37 */
[----:B------:R-:W-:Y:S01]  /*16090*/  I2FP.F32.S32 R87, R87 ;  /* 0x0000005700577245 */ /* 0x000fe20000201400 */
[----:B------:R-:W-:Y:S01]  /*160a0*/  FFMA.FTZ R121, -R0, R26, R75 ;  /* 0x0000001a00797223 */ /* 0x000fe2000001014b */
[----:B------:R-:W-:Y:S01]  /*160b0*/  I2FP.F32.S32 R42, R42 ;  /* 0x0000002a002a7245 */ /* 0x000fe20000201400 */
[----:B------:R-:W-:Y:S01]  /*160c0*/  IMAD.IADD R36, R4, 0x1, -R56 ;  /* 0x0000000104247824 */ /* 0x000fe200078e0a38 */
[----:B------:R-:W-:Y:S01]  /*160d0*/  IABS R81, R81 ;  /* 0x0000005100517213 */ /* 0x000fe20000000000 */
[C---:B------:R-:W-:Y:S01]  /*160e0*/  VIADD R137, R13.reuse, 0xc0 ;  /* 0x000000c00d897836 */ /* 0x040fe20000000000 */
[----:B------:R-:W-:Y:S01]  /*160f0*/  FSEL R75, R18, -INF , !P0 ;  /* 0xff800000124b7808 */ /* 0x000fe20004000000 */
[----:B------:R-:W-:Y:S01]  /*16100*/  IMAD.IADD R84, R20, 0x1, -R194 ;  /* 0x0000000114547824 */ /* 0x000fe200078e0ac2 */
[----:B------:R-:W-:Y:S01]  /*16110*/  IABS R170, R170 ;  /* 0x000000aa00aa7213 */ /* 0x000fe20000000000 */
[----:B------:R-:W-:Y:S01]  /*16120*/  IMAD.IADD R48, R4, 0x1, -R193 ;  /* 0x0000000104307824 */ /* 0x000fe200078e0ac1 */
[----:B------:R-:W-:Y:S01]  /*16130*/  I2FP.F32.S32 R160, R160 ;  /* 0x000000a000a07245 */ /* 0x000fe20000201400 */
[----:B------:R-:W-:Y:S01]  /*16140*/  VIADD R151, R13, 0xa8 ;  /* 0x000000a80d977836 */ /* 0x000fe20000000000 */
        /* <DEDUP_REMOVED lines=9> */
[----:B------:R-:W-:Y:S01]  /*161e0*/  FFMA.FTZ R160, -R0, R160, R89 ;  /* 0x000000a000a07223 */ /* 0x000fe20000010159 */
[-C--:B------:R-:W-:Y:S01]  /*161f0*/  ISETP.GE.AND P3, PT, R41, R60.reuse, PT ;  /* 0x0000003c2900720c */ /* 0x080fe20003f66270 */
[----:B------:R-:W-:Y:S01]  /*16200*/  IMAD.IADD R41, R20, 0x1, -R41 ;  /* 0x0000000114297824 */ /* 0x000fe200078e0a29 */
[----:B------:R-:W-:Y:S01]  /*16210*/  ISETP.GE.AND P4, PT, R194, R60, PT ;  /* 0x0000003cc200720c */ /* 0x000fe20003f86270 */
[C---:B------:R-:W-:Y:S01]  /*16220*/  VIADD R223, R13.reuse, 0xc9 ;  /* 0x000000c90ddf7836 */ /* 0x040fe20000000000 */
[----:B------:R-:W-:Y:S01]  /*16230*/  IABS R8, R8 ;  /* 0x0000000800087213 */ /* 0x000fe20000000000 */
[----:B------:R-:W-:Y:S01]  /*16240*/  FFMA.FTZ R12, -R0, R12, R153 ;  /* 0x0000000c000c7223 */ /* 0x000fe20000010199 */
[----:B------:R-:W-:Y:S01]  /*16250*/  IABS R194, R55 ;  /* 0x0000003700c27213 */ /* 0x000fe20000000000 */
[----:B------:R-:W-:Y:S01]  /*16260*/  IMAD.IADD R89, R4, 0x1, -R151 ;  /* 0x0000000104597824 */ /* 0x000fe200078e0a97 */
[----:B------:R-:W-:Y:S01]  /*16270*/  I2FP.F32.S32 R81, R81 ;  /* 0x0000005100517245 */ /* 0x000fe20000201400 */
[----:B------:R-:W-:Y:S01]  /*16280*/  VIADD R78, R13, 0x70 ;  /* 0x000000700d4e7836 */ /* 0x000fe20000000000 */
[----:B------:R-:W-:Y:S01]  /*16290*/  I2FP.F32.S32 R170, R170 ;  /* 0x000000aa00aa7245 */ /* 0x000fe20000201400 */
[----:B------:R-:W-:Y:S01]  /*162a0*/  IMAD.IADD R69, R20, 0x1, -R174 ;  /* 0x0000000114457824 */ /* 0x000fe200078e0aae */
[----:B------:R-:W-:Y:S01]  /*162b0*/  IABS R36, R36 ;  /* 0x0000002400247213 */ /* 0x000fe20000000000 */
[C---:B------:R-:W-:Y:S01]  /*162c0*/  FFMA.FTZ R118, -R0.reuse, R81, R118 ;  /* 0x0000005100767223 */ /* 0x040fe20000010176 */
[----:B------:R-:W-:Y:S01]  /*162d0*/  FSEL R39, R39, -INF , !P5 ;  /* 0xff80000027277808 */ /* 0x000fe20006800000 */
[----:B------:R-:W-:Y:S01]  /*162e0*/  FFMA.FTZ R170, -R0, R170, R103 ;  /* 0x000000aa00aa7223 */ /* 0x000fe20000010167 */
[----:B------:R-:W-:Y:S01]  /*162f0*/  FSEL R10, R133, -INF , !P5 ;  /* 0xff800000850a7808 */ /* 0x000fe20006800000 */
[----:B------:R-:W-:Y:S01]  /*16300*/  IMAD.IADD R81, R4, 0x1, -R223 ;  /* 0x0000000104517824 */ /* 0x000fe200078e0adf */
[----:B------:R-:W-:Y:S01]  /*16310*/  I2FP.F32.S32 R8, R8 ;  /* 0x0000000800087245 */ /* 0x000fe20000201400 */
[C---:B------:R-:W-:Y:S01]  /*16320*/  VIADD R103, R13.reuse, 0xd8 ;  /* 0x000000d80d677836 */ /* 0x040fe20000000000 */
[----:B------:R-:W-:Y:S01]  /*16330*/  ISETP.GE.AND P5, PT, R192, R60, PT ;  /* 0x0000003cc000720c */ /* 0x000fe20003fa6270 */
[----:B------:R-:W-:Y:S01]  /*16340*/  IMAD.IADD R22, R4, 0x1, -R78 ;  /* 0x0000000104167824 */ /* 0x000fe200078e0a4e */
[----:B------:R-:W-:Y:S01]  /*16350*/  I2FP.F32.S32 R194, R194 ;  /* 0x000000c200c27245 */ /* 0x000fe20000201400 */
[----:B------:R-:W-:Y:S01]  /*16360*/  FFMA.FTZ R8, -R0, R8, R131 ;  /* 0x0000000800087223 */ /* 0x000fe20000010183 */
[----:B------:R-:W-:Y:S01]  /*16370*/  IABS R48, R48 ;  /* 0x0000003000307213 */ /* 0x000fe20000000000 */
[----:B------:R-:W-:Y:S01]  /*16380*/  IMAD.IADD R30, R4, 0x1, -R103 ;  /* 0x00000001041e7824 */ /* 0x000fe200078e0a67 */
[----:B------:R-:W-:Y:S01]  /*16390*/  IABS R192, R41 ;  /* 0x0000002900c07213 */ /* 0x000fe20000000000 */
[----:B------:R-:W-:Y:S01]  /*163a0*/  FFMA.FTZ R125, -R0, R194, R125 ;  /* 0x000000c2007d7223 */ /* 0x000fe2000001017d */
[----:B------:R-:W-:Y:S01]  /*163b0*/  IABS R68, R68 ;  /* 0x0000004400447213 */ /* 0x000fe20000000000 */
[C---:B------:R-:W-:Y:S01]  /*163c0*/  VIADD R46, R13.reuse, 0x80 ;  /* 0x000000800d2e7836 */ /* 0x040fe20000000000 */
[----:B------:R-:W-:Y:S01]  /*163d0*/  I2FP.F32.S32 R36, R36 ;  /* 0x0000002400247245 */ /* 0x000fe20000201400 */
[C---:B------:R-:W-:Y:S01]  /*163e0*/  VIADD R128, R13.reuse, 0x79 ;  /* 0x000000790d807836 */ /* 0x040fe20000000000 */
[----:B------:R-:W-:Y:S01]  /*163f0*/  IABS R87, R87 ;  /* 0x0000005700577213 */ /* 0x000fe20000000000 */
[C---:B------:R-:W-:Y:S01]  /*16400*/  VIADD R136, R13.reuse, 0x58 ;  /* 0x000000580d887836 */ /* 0x040fe20000000000 */
[----:B------:R-:W-:Y:S01]  /*16410*/  FSEL R12, R12, -INF , !P0 ;  /* 0xff8000000c0c7808 */ /* 0x000fe20004000000 */
[----:B------:R-:W-:Y:S01]  /*16420*/  FFMA.FTZ R36, -R0, R36, R247 ;  /* 0x0000002400247223 */ /* 0x000fe200000101f7 */
[----:B------:R-:W-:Y:S01]  /*16430*/  I2FP.F32.S32 R48, R48 ;  /* 0x0000003000307245 */ /* 0x000fe20000201400 */
[----:B------:R-:W-:Y:S01]  /*16440*/  VIADD R247, R13, 0xc8 ;  /* 0x000000c80df77836 */ /* 0x000fe20000000000 */
[----:B------:R-:W-:Y:S01]  /*16450*/  IABS R89, R89 ;  /* 0x0000005900597213 */ /* 0x000fe20000000000 */
[----:B------:R-:W-:Y:S01]  /*16460*/  IMAD.IADD R52, R4, 0x1, -R46 ;  /* 0x0000000104347824 */ /* 0x000fe200078e0a2e */
[----:B------:R-:W-:Y:S01]  /*16470*/  ISETP.GE.AND P0, PT, R57, R60, PT ;  /* 0x0000003c3900720c */ /* 0x000fe20003f06270 */
[----:B------:R-:W-:Y:S01]  /*16480*/  FFMA.FTZ R48, -R0, R48, R217 ;  /* 0x0000003000307223 */ /* 0x000fe200000101d9 */
[----:B------:R-:W-:Y:S01]  /*16490*/  I2FP.F32.S32 R192, R192 ;  /* 0x000000c000c07245 */ /* 0x000fe20000201400 */
[----:B------:R-:W-:Y:S01]  /*164a0*/  VIADD R217, R13, 0xb9 ;  /* 0x000000b90dd97836 */ /* 0x000fe20000000000 */
[----:B------:R-:W-:Y:S01]  /*164b0*/  I2FP.F32.S32 R68, R68 ;  /* 0x0000004400447245 */ /* 0x000fe20000201400 */
[----:B------:R-:W-:Y:S01]  /*164c0*/  IMAD.IADD R54, R4, 0x1, -R128 ;  /* 0x0000000104367824 */ /* 0x000fe200078e0a80 */
[----:B------:R-:W-:Y:S01]  /*164d0*/  I2FP.F32.S32 R87, R87 ;  /* 0x0000005700577245 */ /* 0x000fe20000201400 */
[C---:B------:R-:W-:Y:S01]  /*164e0*/  FFMA.FTZ R123, -R0.reuse, R192, R123 ;  /* 0x000000c0007b7223 */ /* 0x040fe2000001017b */
[----:B------:R-:W-:Y:S01]  /*164f0*/  IABS R81, R81 ;  /* 0x0000005100517213 */ /* 0x000fe20000000000 */
[----:B------:R-:W-:Y:S01]  /*16500*/  FFMA.FTZ R115, -R0, R68, R115 ;  /* 0x0000004400737223 */ /* 0x000fe20000010173 */
[----:B------:R-:W-:Y:S01]  /*16510*/  I2FP.F32.S32 R89, R89 ;  /* 0x0000005900597245 */ /* 0x000fe20000201400 */
[----:B------:R-:W-:Y:S01]  /*16520*/  IMAD.IADD R68, R20, 0x1, -R70 ;  /* 0x0000000114447824 */ /* 0x000fe200078e0a46 */
        /* <DEDUP_REMOVED lines=12> */
[----:B------:R-:W-:Y:S01]  /*165f0*/  IABS R22, R22 ;  /* 0x0000001600167213 */ /* 0x000fe20000000000 */
[----:B------:R-:W-:Y:S01]  /*16600*/  IMAD.IADD R140, R4, 0x1, -R136 ;  /* 0x00000001048c7824 */ /* 0x000fe200078e0a88 */
[----:B------:R-:W-:Y:S01]  /*16610*/  I2FP.F32.S32 R81, R81 ;  /* 0x0000005100517245 */ /* 0x000fe20000201400 */
[C---:B------:R-:W-:Y:S01]  /*16620*/  VIADD R150, R13.reuse, 0x61 ;  /* 0x000000610d967836 */ /* 0x040fe20000000000 */
[----:B------:R-:W-:Y:S01]  /*16630*/  IABS R30, R30 ;  /* 0x0000001e001e7213 */ /* 0x000fe20000000000 */
[C---:B------:R-:W-:Y:S01]  /*16640*/  VIADD R124, R13.reuse, 0x69 ;  /* 0x000000690d7c7836 */ /* 0x040fe20000000000 */
[----:B------:R-:W-:Y:S01]  /*16650*/  IABS R84, R84 ;  /* 0x0000005400547213 */ /* 0x000fe20000000000 */
[----:B------:R-:W-:Y:S01]  /*16660*/  FFMA.FTZ R122, -R0, R81, R122 ;  /* 0x00000051007a7223 */ /* 0x000fe2000001017a */
[----:B------:R-:W-:Y:S01]  /*16670*/  FSEL R55, R188, -INF , !P3 ;  /* 0xff800000bc377808 */ /* 0x000fe20005800000 */
[----:B------:R-:W-:Y:S01]  /*16680*/  VIADD R81, R13, 0xe8 ;  /* 0x000000e80d517836 */ /* 0x000fe20000000000 */
[----:B------:R-:W-:Y:S01]  /*16690*/  FSEL R208, R123, -INF , !P3 ;  /* 0xff8000007bd07808 */ /* 0x000fe20005800000 */
[----:B------:R-:W-:Y:S01]  /*166a0*/  IMAD.IADD R188, R20, 0x1, -R193 ;  /* 0x0000000114bc7824 */ /* 0x000fe200078e0ac1 */
[----:B------:R-:W-:Y:S01]  /*166b0*/  I2FP.F32.S32 R22, R22 ;  /* 0x0000001600167245 */ /* 0x000fe20000201400 */
[----:B------:R-:W-:Y:S01]  /*166c0*/  IMAD.IADD R24, R4, 0x1, -R124 ;  /* 0x0000000104187824 */ /* 0x000fe200078e0a7c */
[----:B------:R-:W-:Y:S01]  /*166d0*/  ISETP.GE.AND P3, PT, R70, R60, PT ;  /* 0x0000003c4600720c */ /* 0x000fe20003f66270 */
[----:B------:R-:W-:Y:S01]  /*166e0*/  VIADD R130, R13, 0x78 ;  /* 0x000000780d827836 */ /* 0x000fe20000000000 */
[----:B------:R-:W-:Y:S01]  /*166f0*/  IABS R68, R68 ;  /* 0x0000004400447213 */ /* 0x000fe20000000000 */
[----:B------:R-:W-:Y:S01]  /*16700*/  FFMA.FTZ R191, -R0, R22, R191 ;  /* 0x0000001600bf7223 */ /* 0x000fe200000101bf */
[----:B------:R-:W-:Y:S01]  /*16710*/  I2FP.F32.S32 R30, R30 ;  /* 0x0000001e001e7245 */ /* 0x000fe20000201400 */
[----:B------:R-:W-:Y:S01]  /*16720*/  IMAD.IADD R22, R4, 0x1, -R81 ;  /* 0x0000000104167824 */ /* 0x000fe200078e0a51 */
[----:B------:R-:W-:Y:S01]  /*16730*/  IABS R70, R69 ;  /* 0x0000004500467213 */ /* 0x000fe20000000000 */
[----:B------:R-:W-:Y:S01]  /*16740*/  IMAD.IADD R192, R20, 0x1, -R46 ;  /* 0x0000000114c07824 */ /* 0x000fe200078e0a2e */
[----:B------:R-:W-:Y:S01]  /*16750*/  IABS R172, R172 ;  /* 0x000000ac00ac7213 */ /* 0x000fe20000000000 */
[----:B------:R-:W-:Y:S01]  /*16760*/  FFMA.FTZ R30, -R0, R30, R71 ;  /* 0x0000001e001e7223 */ /* 0x000fe20000010147 */
[----:B------:R-:W-:Y:S01]  /*16770*/  IABS R87, R87 ;  /* 0x0000005700577213 */ /* 0x000fe20000000000 */
[C---:B------:R-:W-:Y:S01]  /*16780*/  IMAD.IADD R198, R20.reuse, 0x1, -R130 ;  /* 0x0000000114c67824 */ /* 0x040fe200078e0a82 */
        /* <DEDUP_REMOVED lines=10> */
[----:B------:R-:W-:Y:S01]  /*16830*/  I2FP.F32.S32 R172, R172 ;  /* 0x000000ac00ac7245 */ /* 0x000fe20000201400 */
[----:B------:R-:W-:Y:S01]  /*16840*/  IMAD.IADD R190, R20, 0x1, -R44 ;  /* 0x0000000114be7824 */ /* 0x000fe200078e0a2c */
[----:B------:R-:W-:Y:S01]  /*16850*/  I2FP.F32.S32 R87, R87 ;  /* 0x0000005700577245 */ /* 0x000fe20000201400 */
[C---:B------:R-:W-:Y:S01]  /*16860*/  FFMA.FTZ R70, -R0.reuse, R70, R109 ;  /* 0x0000004600467223 */ /* 0x040fe2000001016d */
[----:B------:R-:W-:Y:S01]  /*16870*/  IABS R54, R54 ;  /* 0x0000003600367213 */ /* 0x000fe20000000000 */
[----:B------:R-:W-:Y:S01]  /*16880*/  FFMA.FTZ R93, -R0, R172, R93 ;  /* 0x000000ac005d7223 */ /* 0x000fe2000001015d */
[----:B------:R-:W-:Y:S01]  /*16890*/  FSEL R71, R182, -INF , !P5 ;  /* 0xff800000b6477808 */ /* 0x000fe20006800000 */
[----:B------:R-:W-:Y:S01]  /*168a0*/  FFMA.FTZ R120, -R0, R87, R120 ;  /* 0x0000005700787223 */ /* 0x000fe20000010178 */
[----:B------:R-:W-:Y:S01]  /*168b0*/  FSEL R206, R115, -INF , !P5 ;  /* 0xff80000073ce7808 */ /* 0x000fe20006800000 */
[C---:B------:R-:W-:Y:S01]  /*168c0*/  IMAD.IADD R182, R20.reuse, 0x1, -R58 ;  /* 0x0000000114b67824 */ /* 0x040fe200078e0a3a */
[----:B------:R-:W-:Y:S01]  /*168d0*/  IABS R140, R140 ;  /* 0x0000008c008c7213 */ /* 0x000fe20000000000 */
[----:B------:R-:W-:Y:S01]  /*168e0*/  IMAD.IADD R172, R20, 0x1, -R56 ;  /* 0x0000000114ac7824 */ /* 0x000fe200078e0a38 */
[----:B------:R-:W-:-:S02]  /*168f0*/  I2FP.F32.S32 R89, R89 ;  /* 0x0000005900597245 */ /* 0x000fc40000201400 */
[----:B------:R-:W-:Y:S01]  /*16900*/  ISETP.GE.AND P5, PT, R184, R60, PT ;  /* 0x0000003cb800720c */ /* 0x000fe20003fa6270 */
[----:B------:R-:W-:Y:S01]  /*16910*/  IMAD.IADD R184, R20, 0x1, -R146 ;  /* 0x0000000114b87824 */ /* 0x000fe200078e0a92 */
[----:B------:R-:W-:Y:S01]  /*16920*/  I2FP.F32.S32 R52, R52 ;  /* 0x0000003400347245 */ /* 0x000fe20000201400 */
[C---:B------:R-:W-:Y:S01]  /*16930*/  FFMA.FTZ R114, -R0.reuse, R89, R114 ;  /* 0x0000005900727223 */ /* 0x040fe20000010172 */
[----:B------:R-:W-:Y:S02]  /*16940*/  I2FP.F32.S32 R54, R54 ;  /* 0x0000003600367245 */ /* 0x000fe40000201400 */
[----:B------:R-:W-:Y:S01]  /*16950*/  IABS R22, R22 ;  /* 0x0000001600167213 */ /* 0x000fe20000000000 */
[C---:B------:R-:W-:Y:S01]  /*16960*/  FFMA.FTZ R52, -R0.reuse, R52, R209 ;  /* 0x0000003400347223 */ /* 0x040fe200000101d1 */
[----:B------:R-:W-:Y:S01]  /*16970*/  I2FP.F32.S32 R140, R140 ;  /* 0x0000008c008c7245 */ /* 0x000fe20000201400 */
[----:B------:R-:W-:Y:S01]  /*16980*/  FFMA.FTZ R54, -R0, R54, R201 ;  /* 0x0000003600367223 */ /* 0x000fe200000101c9 */
[----:B------:R-:W-:Y:S01]  /*16990*/  FSEL R87, R162, -INF , !P5 ;  /* 0xff800000a2577808 */ /* 0x000fe20006800000 */
[----:B------:R-:W-:Y:S01]  /*169a0*/  IMAD.IADD R162, R20, 0x1, -R168 ;  /* 0x0000000114a27824 */ /* 0x000fe200078e0aa8 */
[----:B------:R-:W-:Y:S01]  /*169b0*/  IABS R84, R84 ;  /* 0x0000005400547213 */ /* 0x000fe20000000000 */
[----:B------:R-:W-:Y:S01]  /*169c0*/  FFMA.FTZ R140, -R0, R140, R167 ;  /* 0x0000008c008c7223 */ /* 0x000fe200000101a7 */
[----:B------:R-:W-:Y:S01]  /*169d0*/  FSEL R89, R176, -INF , !P3 ;  /* 0xff800000b0597808 */ /* 0x000fe20005800000 */
[----:B------:R-:W-:Y:S01]  /*169e0*/  IMAD.IADD R167, R4, 0x1, -R150 ;  /* 0x0000000104a77824 */ /* 0x000fe200078e0a96 */
[----:B------:R-:W-:-:S02]  /*169f0*/  FSEL R68, R68, -INF , !P3 ;  /* 0xff80000044447808 */ /* 0x000fc40005800000 */
[----:B------:R-:W-:Y:S02]  /*16a00*/  I2FP.F32.S32 R22, R22 ;  /* 0x0000001600167245 */ /* 0x000fe40000201400 */
[----:B------:R-:W-:Y:S01]  /*16a10*/  FSEL R209, R180, -INF , !P0 ;  /* 0xff800000b4d17808 */ /* 0x000fe20004000000 */
[----:B------:R-:W-:Y:S01]  /*16a20*/  IMAD.IADD R180, R20, 0x1, -R124 ;  /* 0x0000000114b47824 */ /* 0x000fe200078e0a7c */
[----:B------:R-:W-:Y:S01]  /*16a30*/  FSEL R70, R70, -INF , !P0 ;  /* 0xff80000046467808 */ /* 0x000fe20004000000 */
[----:B------:R-:W-:Y:S01]  /*16a40*/  FFMA.FTZ R22, -R0, R22, R53 ;  /* 0x0000001600167223 */ /* 0x000fe20000010135 */
[-C--:B------:R-:W-:Y:S01]  /*16a50*/  ISETP.GE.AND P3, PT, R144, R60.reuse, PT ;  /* 0x0000003c9000720c */ /* 0x080fe20003f66270 */
[C---:B------:R-:W-:Y:S01]  /*16a60*/  IMAD.IADD R144, R20.reuse, 0x1, -R144 ;  /* 0x0000000114907824 */ /* 0x040fe200078e0a90 */
[----:B------:R-:W-:Y:S01]  /*16a70*/  FSEL R202, R93, -INF , !P5 ;  /* 0xff8000005dca7808 */ /* 0x000fe20006800000 */
[----:B------:R-:W-:Y:S01]  /*16a80*/  IMAD.IADD R93, R20, 0x1, -R154 ;  /* 0x00000001145d7824 */ /* 0x000fe200078e0a9a */
[----:B------:R-:W-:Y:S01]  /*16a90*/  ISETP.GE.AND P0, PT, R154, R60, PT ;  /* 0x0000003c9a00720c */ /* 0x000fe20003f06270 */
[----:B------:R-:W-:Y:S01]  /*16aa0*/  IMAD.IADD R154, R20, 0x1, -R166 ;  /* 0x00000001149a7824 */ /* 0x000fe200078e0aa6 */
[----:B------:R-:W-:-:S02]  /*16ab0*/  I2FP.F32.S32 R84, R84 ;  /* 0x0000005400547245 */ /* 0x000fc40000201400 */
[----:B------:R-:W-:Y:S01]  /*16ac0*/  FSEL R201, R178, -INF , !P1 ;  /* 0xff800000b2c97808 */ /* 0x000fe20004800000 */
[----:B------:R-:W-:Y:S01]  /*16ad0*/  IMAD.IADD R178, R20, 0x1, -R150 ;  /* 0x0000000114b27824 */ /* 0x000fe200078e0a96 */
[----:B------:R-:W-:Y:S01]  /*16ae0*/  IABS R162, R162 ;  /* 0x000000a200a27213 */ /* 0x000fe20000000000 */
[----:B------:R-:W-:Y:S01]  /*16af0*/  FFMA.FTZ R84, -R0, R84, R99 ;  /* 0x0000005400547223 */ /* 0x000fe20000010163 */
[----:B------:R-:W-:Y:S02]  /*16b00*/  FSEL R53, R72, -INF , !P4 ;  /* 0xff80000048357808 */ /* 0x000fe40006000000 */
[----:B------:R-:W-:Y:S02]  /*16b10*/  IABS R144, R144 ;  /* 0x0000009000907213 */ /* 0x000fe40000000000 */
[----:B------:R-:W-:Y:S02]  /*16b20*/  FSEL R72, R117, -INF , !P4 ;  /* 0xff80000075487808 */ /* 0x000fe40006000000 */
[----:B------:R-:W-:-:S02]  /*16b30*/  IABS R154, R154 ;  /* 0x0000009a009a7213 */ /* 0x000fc40000000000 */
[----:B------:R-:W-:Y:S02]  /*16b40*/  I2FP.F32.S32 R162, R162 ;  /* 0x000000a200a27245 */ /* 0x000fe40000201400 */
[----:B------:R-:W-:Y:S02]  /*16b50*/  IABS R167, R167 ;  /* 0x000000a700a77213 */ /* 0x000fe40000000000 */
[----:B------:R-:W-:Y:S01]  /*16b60*/  ISETP.GE.AND P4, PT, R186, R60, PT ;  /* 0x0000003cba00720c */ /* 0x000fe20003f86270 */
[----:B------:R-:W-:Y:S01]  /*16b70*/  FFMA.FTZ R161, -R0, R162, R161 ;  /* 0x000000a200a17223 */ /* 0x000fe200000101a1 */
[----:B------:R-:W-:Y:S01]  /*16b80*/  IABS R178, R178 ;  /* 0x000000b200b27213 */ /* 0x000fe20000000000 */
[C---:B------:R-:W-:Y:S01]  /*16b90*/  IMAD.IADD R162, R20.reuse, 0x1, -R136 ;  /* 0x0000000114a27824 */ /* 0x040fe200078e0a88 */
[----:B------:R-:W-:Y:S01]  /*16ba0*/  I2FP.F32.S32 R144, R144 ;  /* 0x0000009000907245 */ /* 0x000fe20000201400 */
[----:B------:R-:W-:Y:S01]  /*16bb0*/  IMAD.IADD R186, R20, 0x1, -R132 ;  /* 0x0000000114ba7824 */ /* 0x000fe200078e0a84 */
[----:B------:R-:W-:-:S02]  /*16bc0*/  I2FP.F32.S32 R154, R154 ;  /* 0x0000009a009a7245 */ /* 0x000fc40000201400 */
[----:B------:R-:W-:Y:S01]  /*16bd0*/  I2FP.F32.S32 R167, R167 ;  /* 0x000000a700a77245 */ /* 0x000fe20000201400 */
[----:B------:R-:W-:Y:S01]  /*16be0*/  FFMA.FTZ R144, -R0, R144, R83 ;  /* 0x0000009000907223 */ /* 0x000fe20000010153 */
[----:B------:R-:W-:Y:S01]  /*16bf0*/  FSEL R69, R170, -INF , !P4 ;  /* 0xff800000aa457808 */ /* 0x000fe20006000000 */
[----:B------:R-:W-:Y:S01]  /*16c00*/  FFMA.FTZ R83, -R0, R154, R163 ;  /* 0x0000009a00537223 */ /* 0x000fe200000101a3 */
[----:B------:R-:W-:Y:S01]  /*16c10*/  FSEL R84, R84, -INF , !P4 ;  /* 0xff80000054547808 */ /* 0x000fe20006000000 */
[----:B------:R-:W-:Y:S01]  /*16c20*/  FFMA.FTZ R167, -R0, R167, R177 ;  /* 0x000000a700a77223 */ /* 0x000fe200000101b1 */
[----:B------:R-:W-:Y:S01]  /*16c30*/  I2FP.F32.S32 R178, R178 ;  /* 0x000000b200b27245 */ /* 0x000fe20000201400 */
[----:B------:R-:W-:Y:S01]  /*16c40*/  IMAD.IADD R170, R20, 0x1, -R32 ;  /* 0x0000000114aa7824 */ /* 0x000fe200078e0a20 */
[----:B------:R-:W-:Y:S01]  /*16c50*/  ISETP.GE.AND P4, PT, R168, R60, PT ;  /* 0x0000003ca800720c */ /* 0x000fe20003f86270 */
[----:B------:R-:W-:Y:S01]  /*16c60*/  IMAD.IADD R168, R20, 0x1, -R175 ;  /* 0x0000000114a87824 */ /* 0x000fe200078e0aaf */
[----:B------:R-:W-:Y:S01]  /*16c70*/  IABS R188, R188 ;  /* 0x000000bc00bc7213 */ /* 0x000fe20000000000 */
[----:B------:R-:W-:Y:S01]  /*16c80*/  FFMA.FTZ R178, -R0, R178, R181 ;  /* 0x000000b200b27223 */ /* 0x000fe200000101b5 */
[----:B------:R-:W-:-:S02]  /*16c90*/  FSEL R163, R152, -INF , !P4 ;  /* 0xff80000098a37808 */ /* 0x000fc40006000000 */
[----:B------:R-:W-:Y:S02]  /*16ca0*/  FSEL R176, R161, -INF , !P4 ;  /* 0xff800000a1b07808 */ /* 0x000fe40006000000 */
[----:B------:R-:W-:Y:S02]  /*16cb0*/  I2FP.F32.S32 R188, R188 ;  /* 0x000000bc00bc7245 */ /* 0x000fe40000201400 */
[----:B------:R-:W-:Y:S02]  /*16cc0*/  IABS R93, R93 ;  /* 0x0000005d005d7213 */ /* 0x000fe40000000000 */
[----:B------:R-:W-:Y:S01]  /*16cd0*/  ISETP.GE.AND P4, PT, R150, R60, PT ;  /* 0x0000003c9600720c */ /* 0x000fe20003f86270 */
[----:B------:R-:W-:Y:S01]  /*16ce0*/  FFMA.FTZ R188, -R0, R188, R215 ;  /* 0x000000bc00bc7223 */ /* 0x000fe200000101d7 */
[----:B------:R-:W-:Y:S02]  /*16cf0*/  I2FP.F32.S32 R93, R93 ;  /* 0x0000005d005d7245 */ /* 0x000fe40000201400 */
[----:B------:R-:W-:-:S02]  /*16d00*/  FSEL R167, R167, -INF , !P4 ;  /* 0xff800000a7a77808 */ /* 0x000fc40006000000 */
[----:B------:R-:W-:Y:S01]  /*16d10*/  FSEL R178, R178, -INF , !P4 ;  /* 0xff800000b2b27808 */ /* 0x000fe20006000000 */
[----:B------:R-:W-:Y:S01]  /*16d20*/  FFMA.FTZ R91, -R0, R93, R91 ;  /* 0x0000005d005b7223 */ /* 0x000fe2000001015b */
[----:B------:R-:W-:Y:S01]  /*16d30*/  ISETP.GE.AND P4, PT, R193, R60, PT ;  /* 0x0000003cc100720c */ /* 0x000fe20003f86270 */
[----:B------:R-:W-:Y:S01]  /*16d40*/  IMAD.IADD R93, R20, 0x1, -R105 ;  /* 0x00000001145d7824 */ /* 0x000fe200078e0a69 */
[----:B------:R-:W-:Y:S02]  /*16d50*/  IABS R174, R174 ;  /* 0x000000ae00ae7213 */ /* 0x000fe40000000000 */
[----:B------:R-:W-:Y:S02]  /*16d60*/  FSEL R193, R48, -INF , !P4 ;  /* 0xff80000030c17808 */ /* 0x000fe40006000000 */
[----:B------:R-:W-:Y:S02]  /*16d70*/  FSEL R188, R188, -INF , !P4 ;  /* 0xff800000bcbc7808 */ /* 0x000fe40006000000 */
[----:B------:R-:W-:-:S02]  /*16d80*/  ISETP.GE.AND P4, PT, R105, R60, PT ;  /* 0x0000003c6900720c */ /* 0x000fc40003f86270 */
[----:B------:R-:W2:Y:S01]  /*16d90*/  LD.E R105, desc[UR6][R164.64+0xdc] ;  /* 0x0000dc06a4697980 */ /* 0x000ea2000c101900 */
[----:B------:R-:W-:Y:S02]  /*16da0*/  I2FP.F32.S32 R174, R174 ;  /* 0x000000ae00ae7245 */ /* 0x000fe40000201400 */
[----:B------:R-:W-:Y:S02]  /*16db0*/  IABS R24, R24 ;  /* 0x0000001800187213 */ /* 0x000fe40000000000 */
[----:B------:R-:W-:Y:S01]  /*16dc0*/  IABS R93, R93 ;  /* 0x0000005d005d7213 */ /* 0x000fe20000000000 */
[----:B------:R-:W-:Y:S01]  /*16dd0*/  FFMA.FTZ R107, -R0, R174, R107 ;  /* 0x000000ae006b7223 */ /* 0x000fe2000001016b */
[----:B------:R-:W-:Y:S02]  /*16de0*/  I2FP.F32.S32 R24, R24 ;  /* 0x0000001800187245 */ /* 0x000fe40000201400 */
[----:B------:R-:W-:Y:S02]  /*16df0*/  FSEL R131, R156, -INF , !P3 ;  /* 0xff8000009c837808 */ /* 0x000fe40005800000 */
        /* <DEDUP_REMOVED lines=8> */
[----:B------:R-:W-:-:S02]  /*16e80*/  IABS R148, R148 ;  /* 0x0000009400947213 */ /* 0x000fc40000000000 */
[----:B------:R-:W-:Y:S02]  /*16e90*/  IABS R185, R185 ;  /* 0x000000b900b97213 */ /* 0x000fe40000000000 */
[----:B------:R-:W-:Y:S02]  /*16ea0*/  I2FP.F32.S32 R148, R148 ;  /* 0x0000009400947245 */ /* 0x000fe40000201400 */
[----:B------:R-:W-:Y:S02]  /*16eb0*/  I2FP.F32.S32 R185, R185 ;  /* 0x000000b900b97245 */ /* 0x000fe40000201400 */
[----:B------:R-:W-:Y:S01]  /*16ec0*/  IABS R162, R162 ;  /* 0x000000a200a27213 */ /* 0x000fe20000000000 */
[----:B------:R-:W-:Y:S01]  /*16ed0*/  FFMA.FTZ R148, -R0, R148, R85 ;  /* 0x0000009400947223 */ /* 0x000fe20000010155 */
[----:B------:R-:W-:Y:S01]  /*16ee0*/  FSEL R85, R160, -INF , !P1 ;  /* 0xff800000a0557808 */ /* 0x000fe20004800000 */
[----:B------:R-:W-:Y:S01]  /*16ef0*/  FFMA.FTZ R185, -R0, R185, R199 ;  /* 0x000000b900b97223 */ /* 0x000fe200000101c7 */
[----:B------:R-:W-:-:S02]  /*16f00*/  I2FP.F32.S32 R93, R93 ;  /* 0x0000005d005d7245 */ /* 0x000fc40000201400 */
[----:B------:R-:W-:Y:S02]  /*16f10*/  FSEL R148, R148, -INF , !P1 ;  /* 0xff80000094947808 */ /* 0x000fe40004800000 */
[----:B------:R-:W-:Y:S01]  /*16f20*/  ISETP.GE.AND P1, PT, R134, R60, PT ;  /* 0x0000003c8600720c */ /* 0x000fe20003f26270 */
[----:B------:R-:W-:Y:S01]  /*16f30*/  IMAD.IADD R134, R20, 0x1, -R134 ;  /* 0x0000000114867824 */ /* 0x000fe200078e0a86 */
[----:B------:R-:W-:Y:S01]  /*16f40*/  FSEL R199, R158, -INF , !P0 ;  /* 0xff8000009ec77808 */ /* 0x000fe20004000000 */
[----:B------:R-:W-:Y:S01]  /*16f50*/  FFMA.FTZ R66, -R0, R93, R66 ;  /* 0x0000005d00427223 */ /* 0x000fe20000010142 */
[----:B------:R-:W-:Y:S02]  /*16f60*/  IABS R186, R186 ;  /* 0x000000ba00ba7213 */ /* 0x000fe40000000000 */
[----:B------:R-:W-:Y:S02]  /*16f70*/  IABS R132, R134 ;  /* 0x0000008600847213 */ /* 0x000fe40000000000 */
[----:B------:R-:W-:-:S02]  /*16f80*/  I2FP.F32.S32 R162, R162 ;  /* 0x000000a200a27245 */ /* 0x000fc40000201400 */
[----:B------:R-:W-:Y:S01]  /*16f90*/  I2FP.F32.S32 R132, R132 ;  /* 0x0000008400847245 */ /* 0x000fe20000201400 */
[C---:B------:R-:W-:Y:S01]  /*16fa0*/  IMAD.IADD R93, R20.reuse, 0x1, -R143 ;  /* 0x00000001145d7824 */ /* 0x040fe200078e0a8f */
[----:B------:R-:W-:Y:S01]  /*16fb0*/  FSEL R158, R91, -INF , !P0 ;  /* 0xff8000005b9e7808 */ /* 0x000fe20004000000 */
[----:B------:R-:W-:Y:S01]  /*16fc0*/  IMAD.IADD R91, R20, 0x1, -R40 ;  /* 0x00000001145b7824 */ /* 0x000fe200078e0a28 */
[----:B------:R-:W-:Y:S01]  /*16fd0*/  IABS R180, R180 ;  /* 0x000000b400b47213 */ /* 0x000fe20000000000 */
[C---:B------:R-:W-:Y:S01]  /*16fe0*/  FFMA.FTZ R173, -R0.reuse, R132, R173 ;  /* 0x0000008400ad7223 */ /* 0x040fe200000101ad */
[----:B------:R-:W-:Y:S01]  /*16ff0*/  I2FP.F32.S32 R186, R186 ;  /* 0x000000ba00ba7245 */ /* 0x000fe20000201400 */
[----:B------:R-:W-:Y:S01]  /*17000*/  FFMA.FTZ R162, -R0, R162, R171 ;  /* 0x000000a200a27223 */ /* 0x000fe200000101ab */
[----:B------:R-:W-:Y:S02]  /*17010*/  I2FP.F32.S32 R180, R180 ;  /* 0x000000b400b47245 */ /* 0x000fe40000201400 */
[----:B------:R-:W-:Y:S01]  /*17020*/  ISETP.GE.AND P0, PT, R136, R60, PT ;  /* 0x0000003c8800720c */ /* 0x000fe20003f06270 */
[C---:B------:R-:W-:Y:S01]  /*17030*/  FFMA.FTZ R186, -R0.reuse, R186, R179 ;  /* 0x000000ba00ba7223 */ /* 0x040fe200000101b3 */
[----:B------:R-:W-:Y:S01]  /*17040*/  IABS R192, R192 ;  /* 0x000000c000c07213 */ /* 0x000fe20000000000 */
[----:B------:R-:W-:Y:S01]  /*17050*/  FFMA.FTZ R180, -R0, R180, R189 ;  /* 0x000000b400b47223 */ /* 0x000fe200000101bd */
[----:B------:R-:W-:-:S02]  /*17060*/  IABS R198, R198 ;  /* 0x000000c600c67213 */ /* 0x000fc40000000000 */
[----:B------:R-:W-:Y:S02]  /*17070*/  IABS R91, R91 ;  /* 0x0000005b005b7213 */ /* 0x000fe40000000000 */
[----:B------:R-:W-:Y:S02]  /*17080*/  IABS R93, R93 ;  /* 0x0000005d005d7213 */ /* 0x000fe40000000000 */
[----:B------:R-:W-:Y:S02]  /*17090*/  IABS R184, R184 ;  /* 0x000000b800b87213 */ /* 0x000fe40000000000 */
[----:B------:R-:W-:Y:S02]  /*170a0*/  FSEL R159, R159, -INF , !P1 ;  /* 0xff8000009f9f7808 */ /* 0x000fe40004800000 */
[----:B------:R-:W-:Y:S02]  /*170b0*/  FSEL R174, R173, -INF , !P1 ;  /* 0xff800000adae7808 */ /* 0x000fe40004800000 */
[----:B------:R-:W-:-:S02]  /*170c0*/  FSEL R153, R140, -INF , !P0 ;  /* 0xff8000008c997808 */ /* 0x000fc40004000000 */
[----:B------:R-:W-:Y:S02]  /*170d0*/  FSEL R162, R162, -INF , !P0 ;  /* 0xff800000a2a27808 */ /* 0x000fe40004000000 */
[----:B------:R-:W-:Y:S01]  /*170e0*/  ISETP.GE.AND P1, PT, R78, R60, PT ;  /* 0x0000003c4e00720c */ /* 0x000fe20003f26270 */
[----:B------:R-:W-:Y:S01]  /*170f0*/  IMAD.IADD R78, R20, 0x1, -R78 ;  /* 0x00000001144e7824 */ /* 0x000fe200078e0a4e */
[----:B------:R-:W-:Y:S02]  /*17100*/  IABS R194, R194 ;  /* 0x000000c200c27213 */ /* 0x000fe40000000000 */
[----:B------:R-:W-:Y:S02]  /*17110*/  I2FP.F32.S32 R192, R192 ;  /* 0x000000c000c07245 */ /* 0x000fe40000201400 */
[----:B------:R-:W-:Y:S02]  /*17120*/  ISETP.GE.AND P0, PT, R124, R60, PT ;  /* 0x0000003c7c00720c */ /* 0x000fe40003f06270 */
[----:B------:R-:W-:Y:S01]  /*17130*/  I2FP.F32.S32 R198, R198 ;  /* 0x000000c600c67245 */ /* 0x000fe20000201400 */
[----:B------:R-:W-:Y:S01]  /*17140*/  FFMA.FTZ R192, -R0, R192, R207 ;  /* 0x000000c000c07223 */ /* 0x000fe200000101cf */
[----:B------:R-:W-:-:S02]  /*17150*/  I2FP.F32.S32 R91, R91 ;  /* 0x0000005b005b7245 */ /* 0x000fc40000201400 */
[----:B------:R-:W-:Y:S01]  /*17160*/  I2FP.F32.S32 R93, R93 ;  /* 0x0000005d005d7245 */ /* 0x000fe20000201400 */
[----:B------:R-:W-:Y:S01]  /*17170*/  FFMA.FTZ R198, -R0, R198, R203 ;  /* 0x000000c600c67223 */ /* 0x000fe200000101cb */
[----:B------:R-:W-:Y:S01]  /*17180*/  ISETP.GE.AND P5, PT, R166, R60, PT ;  /* 0x0000003ca600720c */ /* 0x000fe20003fa6270 */
[----:B------:R-:W-:Y:S01]  /*17190*/  FFMA.FTZ R82, -R0, R91, R82 ;  /* 0x0000005b00527223 */ /* 0x000fe20000010152 */
[----:B------:R-:W-:Y:S02]  /*171a0*/  IABS R182, R182 ;  /* 0x000000b600b67213 */ /* 0x000fe40000000000 */
[----:B------:R-:W-:Y:S02]  /*171b0*/  I2FP.F32.S32 R184, R184 ;  /* 0x000000b800b87245 */ /* 0x000fe40000201400 */
[----:B------:R-:W-:Y:S02]  /*171c0*/  FSEL R179, R138, -INF , !P3 ;  /* 0xff8000008ab37808 */ /* 0x000fe40005800000 */
[----:B------:R-:W-:-:S02]  /*171d0*/  FSEL R186, R186, -INF , !P3 ;  /* 0xff800000baba7808 */ /* 0x000fc40005800000 */
[----:B------:R-:W-:Y:S02]  /*171e0*/  IABS R196, R196 ;  /* 0x000000c400c47213 */ /* 0x000fe40000000000 */
[----:B------:R-:W-:Y:S01]  /*171f0*/  I2FP.F32.S32 R194, R194 ;  /* 0x000000c200c27245 */ /* 0x000fe20000201400 */
[----:B------:R-:W-:Y:S01]  /*17200*/  FFMA.FTZ R96, -R0, R93, R96 ;  /* 0x0000005d00607223 */ /* 0x000fe20000010160 */
[----:B------:R-:W-:Y:S02]  /*17210*/  ISETP.GE.AND P3, PT, R64, R60, PT ;  /* 0x0000003c4000720c */ /* 0x000fe40003f66270 */
[----:B------:R-:W-:Y:S02]  /*17220*/  FSEL R177, R177, -INF , !P0 ;  /* 0xff800000b1b17808 */ /* 0x000fe40004000000 */
[----:B------:R-:W-:Y:S01]  /*17230*/  FSEL R180, R180, -INF , !P0 ;  /* 0xff800000b4b47808 */ /* 0x000fe20004000000 */
[----:B------:R-:W-:Y:S01]  /*17240*/  IMAD.IADD R91, R20, 0x1, -R251 ;  /* 0x00000001145b7824 */ /* 0x000fe200078e0afb */
[----:B------:R-:W-:Y:S01]  /*17250*/  FSEL R147, R142, -INF , !P5 ;  /* 0xff8000008e937808 */ /* 0x000fe20006800000 */
[----:B------:R-:W-:Y:S01]  /*17260*/  IMAD.IADD R93, R20, 0x1, -R217 ;  /* 0x00000001145d7824 */ /* 0x000fe200078e0ad9 */
[----:B------:R-:W-:Y:S01]  /*17270*/  FSEL R160, R83, -INF , !P5 ;  /* 0xff80000053a07808 */ /* 0x000fe20006800000 */
[----:B------:R-:W-:Y:S01]  /*17280*/  FFMA.FTZ R184, -R0, R184, R187 ;  /* 0x000000b800b87223 */ /* 0x000fe200000101bb */
[----:B------:R-:W-:Y:S01]  /*17290*/  IABS R64, R78 ;  /* 0x0000004e00407213 */ /* 0x000fe20000000000 */
[----:B------:R-:W-:Y:S01]  /*172a0*/  IMAD.IADD R136, R20, 0x1, -R137 ;  /* 0x0000000114887824 */ /* 0x000fe200078e0a89 */
[----:B------:R-:W-:Y:S01]  /*172b0*/  ISETP.GE.AND P0, PT, R46, R60, PT ;  /* 0x0000003c2e00720c */ /* 0x000fe20003f06270 */
[----:B------:R-:W-:Y:S01]  /*172c0*/  FFMA.FTZ R194, -R0, R194, R197 ;  /* 0x000000c200c27223 */ /* 0x000fe200000101c5 */
[----:B------:R-:W-:Y:S01]  /*172d0*/  I2FP.F32.S32 R182, R182 ;  /* 0x000000b600b67245 */ /* 0x000fe20000201400 */
[----:B------:R-:W-:Y:S01]  /*172e0*/  IMAD.IADD R83, R20, 0x1, -R38 ;  /* 0x0000000114537824 */ /* 0x000fe200078e0a26 */
[----:B------:R-:W-:-:S02]  /*172f0*/  ISETP.GE.AND P5, PT, R130, R60, PT ;  /* 0x0000003c8200720c */ /* 0x000fc40003fa6270 */
[----:B------:R-:W-:Y:S01]  /*17300*/  IABS R168, R168 ;  /* 0x000000a800a87213 */ /* 0x000fe20000000000 */
[----:B------:R-:W-:Y:S01]  /*17310*/  FFMA.FTZ R182, -R0, R182, R219 ;  /* 0x000000b600b67223 */ /* 0x000fe200000101db */
[----:B------:R-:W-:Y:S02]  /*17320*/  I2FP.F32.S32 R196, R196 ;  /* 0x000000c400c47245 */ /* 0x000fe40000201400 */
[----:B------:R-:W-:Y:S02]  /*17330*/  ISETP.GE.AND P6, PT, R146, R60, PT ;  /* 0x0000003c9200720c */ /* 0x000fe40003fc6270 */
[----:B------:R-:W-:Y:S01]  /*17340*/  IABS R172, R172 ;  /* 0x000000ac00ac7213 */ /* 0x000fe20000000000 */
[----:B------:R-:W-:Y:S01]  /*17350*/  IMAD.IADD R101, R20, 0x1, -R151 ;  /* 0x0000000114657824 */ /* 0x000fe200078e0a97 */
[----:B------:R-:W-:Y:S01]  /*17360*/  I2FP.F32.S32 R64, R64 ;  /* 0x0000004000407245 */ /* 0x000fe20000201400 */
[----:B------:R-:W-:Y:S01]  /*17370*/  FFMA.FTZ R196, -R0, R196, R205 ;  /* 0x000000c400c47223 */ /* 0x000fe200000101cd */
[----:B------:R-:W-:-:S02]  /*17380*/  FSEL R197, R52, -INF , !P0 ;  /* 0xff80000034c57808 */ /* 0x000fc40004000000 */
[----:B------:R-:W-:Y:S01]  /*17390*/  FSEL R192, R192, -INF , !P0 ;  /* 0xff800000c0c07808 */ /* 0x000fe20004000000 */
[----:B------:R-:W-:Y:S01]  /*173a0*/  FFMA.FTZ R195, -R0, R64, R195 ;  /* 0x0000004000c37223 */ /* 0x000fe200000101c3 */
[----:B------:R-:W-:Y:S02]  /*173b0*/  IABS R170, R170 ;  /* 0x000000aa00aa7213 */ /* 0x000fe40000000000 */
[----:B------:R-:W-:Y:S02]  /*173c0*/  FSEL R185, R185, -INF , !P5 ;  /* 0xff800000b9b97808 */ /* 0x000fe40006800000 */
[----:B------:R-:W-:Y:S02]  /*173d0*/  FSEL R198, R198, -INF , !P5 ;  /* 0xff800000c6c67808 */ /* 0x000fe40006800000 */
[----:B------:R-:W-:Y:S02]  /*173e0*/  IABS R190, R190 ;  /* 0x000000be00be7213 */ /* 0x000fe40000000000 */
[----:B------:R-:W-:Y:S01]  /*173f0*/  ISETP.GE.AND P0, PT, R32, R60, PT ;  /* 0x0000003c2000720c */ /* 0x000fe20003f06270 */
[----:B------:R-:W-:Y:S01]  /*17400*/  IMAD.IADD R32, R20, 0x1, -R247 ;  /* 0x0000000114207824 */ /* 0x000fe200078e0af7 */
[----:B------:R-:W-:-:S02]  /*17410*/  I2FP.F32.S32 R168, R168 ;  /* 0x000000a800a87245 */ /* 0x000fc40000201400 */
[----:B------:R-:W-:Y:S02]  /*17420*/  ISETP.GE.AND P5, PT, R58, R60, PT ;  /* 0x0000003c3a00720c */ /* 0x000fe40003fa6270 */
[----:B------:R-:W-:Y:S01]  /*17430*/  IABS R91, R91 ;  /* 0x0000005b005b7213 */ /* 0x000fe20000000000 */
[----:B------:R-:W-:Y:S01]  /*17440*/  FFMA.FTZ R168, -R0, R168, R249 ;  /* 0x000000a800a87223 */ /* 0x000fe200000101f9 */
[----:B------:R-:W-:Y:S02]  /*17450*/  IABS R93, R93 ;  /* 0x0000005d005d7213 */ /* 0x000fe40000000000 */
[----:B------:R-:W-:Y:S02]  /*17460*/  FSEL R171, R126, -INF , !P6 ;  /* 0xff8000007eab7808 */ /* 0x000fe40007000000 */
[----:B------:R-:W-:Y:S02]  /*17470*/  FSEL R184, R184, -INF , !P6 ;  /* 0xff800000b8b87808 */ /* 0x000fe40007000000 */
[----:B------:R-:W-:-:S02]  /*17480*/  I2FP.F32.S32 R172, R172 ;  /* 0x000000ac00ac7245 */ /* 0x000fc40000201400 */
[----:B------:R-:W-:Y:S02]  /*17490*/  IABS R136, R136 ;  /* 0x0000008800887213 */ /* 0x000fe40000000000 */
[----:B------:R-:W-:Y:S01]  /*174a0*/  ISETP.GE.AND P6, PT, R128, R60, PT ;  /* 0x0000003c8000720c */ /* 0x000fe20003fc6270 */
[C---:B------:R-:W-:Y:S01]  /*174b0*/  FFMA.FTZ R172, -R0.reuse, R172, R241 ;  /* 0x000000ac00ac7223 */ /* 0x040fe200000101f1 */
[----:B------:R-:W-:Y:S02]  /*174c0*/  IABS R83, R83 ;  /* 0x0000005300537213 */ /* 0x000fe40000000000 */
[----:B------:R-:W-:Y:S02]  /*174d0*/  I2FP.F32.S32 R170, R170 ;  /* 0x000000aa00aa7245 */ /* 0x000fe40000201400 */
[----:B------:R-:W-:Y:S02]  /*174e0*/  I2FP.F32.S32 R190, R190 ;  /* 0x000000be00be7245 */ /* 0x000fe40000201400 */
[----:B------:R-:W-:Y:S01]  /*174f0*/  IABS R24, R24 ;  /* 0x0000001800187213 */ /* 0x000fe20000000000 */
[C---:B------:R-:W-:Y:S01]  /*17500*/  FFMA.FTZ R170, -R0.reuse, R170, R225 ;  /* 0x000000aa00aa7223 */ /* 0x040fe200000101e1 */
[----:B------:R-:W-:Y:S01]  /*17510*/  FSEL R183, R183, -INF , !P3 ;  /* 0xff800000b7b77808 */ /* 0x000fe20005800000 */
[----:B------:R-:W-:Y:S01]  /*17520*/  FFMA.FTZ R190, -R0, R190, R211 ;  /* 0x000000be00be7223 */ /* 0x000fe200000101d3 */
[----:B------:R-:W-:-:S02]  /*17530*/  FSEL R194, R194, -INF , !P3 ;  /* 0xff800000c2c27808 */ /* 0x000fc40005800000 */
[----:B------:R-:W-:Y:S02]  /*17540*/  FSEL R189, R42, -INF , !P5 ;  /* 0xff8000002abd7808 */ /* 0x000fe40006800000 */
[----:B------:R-:W-:Y:S02]  /*17550*/  FSEL R182, R182, -INF , !P5 ;  /* 0xff800000b6b67808 */ /* 0x000fe40006800000 */
[----:B------:R-:W-:Y:S02]  /*17560*/  IABS R101, R101 ;  /* 0x0000006500657213 */ /* 0x000fe40000000000 */
[----:B------:R-:W-:Y:S02]  /*17570*/  I2FP.F32.S32 R91, R91 ;  /* 0x0000005b005b7245 */ /* 0x000fe40000201400 */
[----:B------:R-:W-:Y:S02]  /*17580*/  I2FP.F32.S32 R93, R93 ;  /* 0x0000005d005d7245 */ /* 0x000fe40000201400 */
[----:B------:R-:W-:-:S02]  /*17590*/  ISETP.GE.AND P3, PT, R175, R60, PT ;  /* 0x0000003caf00720c */ /* 0x000fc40003f66270 */
[----:B------:R-:W-:Y:S02]  /*175a0*/  ISETP.GE.AND P5, PT, R40, R60, PT ;  /* 0x0000003c2800720c */ /* 0x000fe40003fa6270 */
[----:B------:R-:W-:Y:S02]  /*175b0*/  IABS R32, R32 ;  /* 0x0000002000207213 */ /* 0x000fe40000000000 */
[----:B------:R-:W-:Y:S02]  /*175c0*/  I2FP.F32.S32 R136, R136 ;  /* 0x0000008800887245 */ /* 0x000fe40000201400 */
[----:B------:R-:W-:Y:S02]  /*175d0*/  FSEL R187, R54, -INF , !P6 ;  /* 0xff80000036bb7808 */ /* 0x000fe40007000000 */
[----:B------:R-:W-:Y:S02]  /*175e0*/  FSEL R196, R196, -INF , !P6 ;  /* 0xff800000c4c47808 */ /* 0x000fe40007000000 */
[----:B------:R-:W-:Y:S01]  /*175f0*/  I2FP.F32.S32 R83, R83 ;  /* 0x0000005300537245 */ /* 0x000fe20000201400 */
[----:B------:R-:W-:Y:S01]  /*17600*/  IMAD.IADD R99, R20, 0x1, -R145 ;  /* 0x0000000114637824 */ /* 0x000fe200078e0a91 */
[----:B------:R-:W-:Y:S01]  /*17610*/  ISETP.GE.AND P6, PT, R56, R60, PT ;  /* 0x0000003c3800720c */ /* 0x000fe20003fc6270 */
[C---:B------:R-:W-:Y:S01]  /*17620*/  FFMA.FTZ R98, -R0.reuse, R91, R98 ;  /* 0x0000005b00627223 */ /* 0x040fe20000010162 */
[----:B------:R-:W-:Y:S01]  /*17630*/  I2FP.F32.S32 R24, R24 ;  /* 0x0000001800187245 */ /* 0x000fe20000201400 */
[----:B------:R-:W-:Y:S01]  /*17640*/  FFMA.FTZ R102, -R0, R93, R102 ;  /* 0x0000005d00667223 */ /* 0x000fe20000010166 */
[----:B------:R-:W-:-:S02]  /*17650*/  FSEL R191, R191, -INF , !P1 ;  /* 0xff800000bfbf7808 */ /* 0x000fc40004800000 */
[----:B------:R-:W-:Y:S02]  /*17660*/  FSEL R200, R195, -INF , !P1 ;  /* 0xff800000c3c87808 */ /* 0x000fe40004800000 */
[----:B------:R-:W-:Y:S01]  /*17670*/  I2FP.F32.S32 R101, R101 ;  /* 0x0000006500657245 */ /* 0x000fe20000201400 */
[----:B------:R-:W-:Y:S01]  /*17680*/  FFMA.FTZ R136, -R0, R136, R77 ;  /* 0x0000008800887223 */ /* 0x000fe2000001014d */
[----:B------:R-:W-:Y:S01]  /*17690*/  ISETP.GE.AND P1, PT, R44, R60, PT ;  /* 0x0000003c2c00720c */ /* 0x000fe20003f26270 */
[----:B------:R-:W-:Y:S01]  /*176a0*/  FFMA.FTZ R86, -R0, R83, R86 ;  /* 0x0000005300567223 */ /* 0x000fe20000010156 */
[----:B------:R-:W-:Y:S02]  /*176b0*/  FSEL R173, R80, -INF , !P3 ;  /* 0xff80000050ad7808 */ /* 0x000fe40005800000 */
[----:B------:R-:W-:Y:S02]  /*176c0*/  FSEL R168, R168, -INF , !P3 ;  /* 0xff800000a8a87808 */ /* 0x000fe40005800000 */
[----:B------:R-:W-:-:S02]  /*176d0*/  FSEL R161, R92, -INF , !P5 ;  /* 0xff8000005ca17808 */ /* 0x000fc40006800000 */
[----:B------:R-:W-:Y:S02]  /*176e0*/  FSEL R156, R82, -INF , !P5 ;  /* 0xff800000529c7808 */ /* 0x000fe40006800000 */
[----:B------:R-:W-:Y:S01]  /*176f0*/  I2FP.F32.S32 R32, R32 ;  /* 0x0000002000207245 */ /* 0x000fe20000201400 */
[----:B------:R-:W-:Y:S01]  /*17700*/  VIADD R77, R13, 0x8 ;  /* 0x000000080d4d7836 */ /* 0x000fe20000000000 */
[----:B------:R-:W-:Y:S01]  /*17710*/  FSEL R169, R169, -INF , !P4 ;  /* 0xff800000a9a97808 */ /* 0x000fe20006000000 */
[----:B------:R-:W-:Y:S01]  /*17720*/  FFMA.FTZ R26, -R0, R24, R157 ;  /* 0x00000018001a7223 */ /* 0x000fe2000001019d */
[----:B------:R-:W-:Y:S02]  /*17730*/  FSEL R166, R66, -INF , !P4 ;  /* 0xff80000042a67808 */ /* 0x000fe40006000000 */
[----:B------:R-:W-:Y:S02]  /*17740*/  FSEL R181, R36, -INF , !P6 ;  /* 0xff80000024b57808 */ /* 0x000fe40007000000 */
[----:B------:R-:W-:Y:S01]  /*17750*/  FSEL R172, R172, -INF , !P6 ;  /* 0xff800000acac7808 */ /* 0x000fe20007000000 */
[C---:B------:R-:W-:Y:S01]  /*17760*/  FFMA.FTZ R88, -R0.reuse, R101, R88 ;  /* 0x0000006500587223 */ /* 0x040fe20000010158 */
[----:B------:R-:W-:Y:S01]  /*17770*/  ISETP.GE.AND P5, PT, R251, R60, PT ;  /* 0x0000003cfb00720c */ /* 0x000fe20003fa6270 */
[----:B------:R-:W-:Y:S01]  /*17780*/  FFMA.FTZ R24, -R0, R24, R149 ;  /* 0x0000001800187223 */ /* 0x000fe20000010195 */
[----:B------:R-:W-:-:S02]  /*17790*/  ISETP.GE.AND P3, PT, R217, R60, PT ;  /* 0x0000003cd900720c */ /* 0x000fc40003f66270 */
[-C--:B------:R-:W-:Y:S02]  /*177a0*/  ISETP.GE.AND P4, PT, R143, R60.reuse, PT ;  /* 0x0000003c8f00720c */ /* 0x080fe40003f86270 */
[----:B------:R-:W-:Y:S02]  /*177b0*/  ISETP.GE.AND P6, PT, R38, R60, PT ;  /* 0x0000003c2600720c */ /* 0x000fe40003fc6270 */
[----:B------:R-:W-:Y:S02]  /*177c0*/  FSEL R175, R34, -INF , !P0 ;  /* 0xff80000022af7808 */ /* 0x000fe40004000000 */
[----:B------:R-:W-:Y:S01]  /*177d0*/  FSEL R170, R170, -INF , !P0 ;  /* 0xff800000aaaa7808 */ /* 0x000fe20004000000 */
[----:B------:R-:W-:Y:S01]  /*177e0*/  FFMA.FTZ R79, -R0, R32, R79 ;  /* 0x00000020004f7223 */ /* 0x000fe2000001014f */
[----:B------:R-:W-:Y:S02]  /*177f0*/  FSEL R195, R50, -INF , !P1 ;  /* 0xff80000032c37808 */ /* 0x000fe40004800000 */
[----:B------:R-:W-:-:S02]  /*17800*/  FSEL R190, R190, -INF , !P1 ;  /* 0xff800000bebe7808 */ /* 0x000fc40004800000 */
[-C--:B------:R-:W-:Y:S02]  /*17810*/  ISETP.GE.AND P0, PT, R145, R60.reuse, PT ;  /* 0x0000003c9100720c */ /* 0x080fe40003f06270 */
[----:B------:R-:W-:Y:S01]  /*17820*/  IABS R99, R99 ;  /* 0x0000006300637213 */ /* 0x000fe20000000000 */
[----:B------:R-:W-:Y:S01]  /*17830*/  IMAD.IADD R32, R4, 0x1, -R77 ;  /* 0x0000000104207824 */ /* 0x000fe200078e0a4d */
[----:B------:R-:W-:Y:S02]  /*17840*/  ISETP.GE.AND P1, PT, R151, R60, PT ;  /* 0x0000003c9700720c */ /* 0x000fe40003f26270 */
[----:B------:R-:W-:Y:S02]  /*17850*/  FSEL R145, R110, -INF , !P5 ;  /* 0xff8000006e917808 */ /* 0x000fe40006800000 */
[----:B------:R-:W-:Y:S02]  /*17860*/  FSEL R142, R98, -INF , !P5 ;  /* 0xff800000628e7808 */ /* 0x000fe40006800000 */
[----:B------:R-:W-:-:S02]  /*17870*/  FSEL R141, R114, -INF , !P3 ;  /* 0xff800000728d7808 */ /* 0x000fc40005800000 */
[----:B------:R-:W-:Y:S01]  /*17880*/  FSEL R138, R102, -INF , !P3 ;  /* 0xff800000668a7808 */ /* 0x000fe20005800000 */
[----:B------:R-:W-:Y:S01]  /*17890*/  IMAD.IADD R91, R20, 0x1, -R135 ;  /* 0x00000001145b7824 */ /* 0x000fe200078e0a87 */
[----:B------:R-:W-:Y:S02]  /*178a0*/  FSEL R149, R108, -INF , !P4 ;  /* 0xff8000006c957808 */ /* 0x000fe40006000000 */
[----:B------:R-:W-:Y:S02]  /*178b0*/  FSEL R146, R96, -INF , !P4 ;  /* 0xff80000060927808 */ /* 0x000fe40006000000 */
[-C--:B------:R-:W-:Y:S01]  /*178c0*/  ISETP.GE.AND P5, PT, R113, R60.reuse, PT ;  /* 0x0000003c7100720c */ /* 0x080fe20003fa6270 */
[C---:B------:R-:W-:Y:S01]  /*178d0*/  IMAD.IADD R113, R20.reuse, 0x1, -R113 ;  /* 0x0000000114717824 */ /* 0x040fe200078e0a71 */
[----:B------:R-:W-:Y:S01]  /*178e0*/  ISETP.GE.AND P3, PT, R103, R60, PT ;  /* 0x0000003c6700720c */ /* 0x000fe20003f66270 */
[----:B------:R-:W-:Y:S01]  /*178f0*/  IMAD.IADD R103, R20, 0x1, -R103 ;  /* 0x0000000114677824 */ /* 0x000fe200078e0a67 */
[----:B------:R-:W-:Y:S01]  /*17900*/  FSEL R157, R94, -INF , !P6 ;  /* 0xff8000005e9d7808 */ /* 0x000fe20007000000 */
[----:B------:R-:W-:Y:S01]  /*17910*/  IMAD.IADD R83, R20, 0x1, -R155 ;  /* 0x0000000114537824 */ /* 0x000fe200078e0a9b */
[----:B------:R-:W-:-:S02]  /*17920*/  FSEL R154, R86, -INF , !P6 ;  /* 0xff800000569a7808 */ /* 0x000fc40007000000 */
[-C--:B------:R-:W-:Y:S02]  /*17930*/  ISETP.GE.AND P4, PT, R247, R60.reuse, PT ;  /* 0x0000003cf700720c */ /* 0x080fe40003f86270 */
[-C--:B------:R-:W-:Y:S02]  /*17940*/  ISETP.GE.AND P6, PT, R155, R60.reuse, PT ;  /* 0x0000003c9b00720c */ /* 0x080fe40003fc6270 */
[----:B------:R-:W-:Y:S02]  /*17950*/  I2FP.F32.S32 R99, R99 ;  /* 0x0000006300637245 */ /* 0x000fe40000201400 */
[----:B------:R-:W-:Y:S02]  /*17960*/  FSEL R155, R100, -INF , !P1 ;  /* 0xff800000649b7808 */ /* 0x000fe40004800000 */
[----:B------:R-:W-:Y:S02]  /*17970*/  FSEL R152, R88, -INF , !P1 ;  /* 0xff80000058987808 */ /* 0x000fe40004800000 */
[----:B------:R-:W-:-:S02]  /*17980*/  ISETP.GE.AND P1, PT, R135, R60, PT ;  /* 0x0000003c8700720c */ /* 0x000fc40003f26270 */
[----:B------:R-:W-:Y:S01]  /*17990*/  FSEL R135, R120, -INF , !P4 ;  /* 0xff80000078877808 */ /* 0x000fe20006000000 */
[----:B------:R-:W-:Y:S01]  /*179a0*/  IMAD.IADD R120, R20, 0x1, -R97 ;  /* 0x0000000114787824 */ /* 0x000fe200078e0a61 */
[----:B------:R-:W-:Y:S02]  /*179b0*/  FSEL R132, R79, -INF , !P4 ;  /* 0xff8000004f847808 */ /* 0x000fe40006000000 */
[----:B------:R-:W-:Y:S01]  /*179c0*/  IABS R32, R32 ;  /* 0x0000002000207213 */ /* 0x000fe20000000000 */
[----:B------:R-:W-:Y:S01]  /*179d0*/  FFMA.FTZ R90, -R0, R99, R90 ;  /* 0x00000063005a7223 */ /* 0x000fe2000001015a */
[----:B------:R-:W-:Y:S02]  /*179e0*/  IABS R91, R91 ;  /* 0x0000005b005b7213 */ /* 0x000fe40000000000 */
[----:B------:R-:W-:Y:S02]  /*179f0*/  ISETP.GE.AND P4, PT, R213, R60, PT ;  /* 0x0000003cd500720c */ /* 0x000fe40003f86270 */
[----:B------:R-:W-:-:S02]  /*17a00*/  IABS R113, R113 ;  /* 0x0000007100717213 */ /* 0x000fc40000000000 */
[----:B------:R-:W-:Y:S02]  /*17a10*/  IABS R103, R103 ;  /* 0x0000006700677213 */ /* 0x000fe40000000000 */
[----:B------:R-:W-:Y:S02]  /*17a20*/  I2FP.F32.S32 R34, R32 ;  /* 0x0000002000227245 */ /* 0x000fe40000201400 */
[----:B------:R-:W-:Y:S02]  /*17a30*/  I2FP.F32.S32 R91, R91 ;  /* 0x0000005b005b7245 */ /* 0x000fe40000201400 */
[----:B------:R-:W-:Y:S02]  /*17a40*/  I2FP.F32.S32 R32, R113 ;  /* 0x0000007100207245 */ /* 0x000fe40000201400 */
[----:B------:R-:W-:Y:S02]  /*17a50*/  I2FP.F32.S32 R38, R103 ;  /* 0x0000006700267245 */ /* 0x000fe40000201400 */
[----:B------:R-:W-:Y:S01]  /*17a60*/  FSEL R123, R28, -INF , !P4 ;  /* 0xff8000001c7b7808 */ /* 0x000fe20006000000 */
[----:B------:R-:W-:Y:S01]  /*17a70*/  IMAD.IADD R28, R20, 0x1, -R13 ;  /* 0x00000001141c7824 */ /* 0x000fe200078e0a0d */
[----:B------:R-:W-:-:S02]  /*17a80*/  IABS R120, R120 ;  /* 0x0000007800787213 */ /* 0x000fc40000000000 */
[----:B------:R-:W-:Y:S02]  /*17a90*/  FSEL R151, R104, -INF , !P0 ;  /* 0xff80000068977808 */ /* 0x000fe40004000000 */
[----:B------:R-:W-:Y:S02]  /*17aa0*/  FSEL R150, R90, -INF , !P0 ;  /* 0xff8000005a967808 */ /* 0x000fe40004000000 */
[----:B------:R-:W-:Y:S01]  /*17ab0*/  ISETP.GE.AND P0, PT, R137, R60, PT ;  /* 0x0000003c8900720c */ /* 0x000fe20003f06270 */
[C---:B------:R-:W-:Y:S01]  /*17ac0*/  FFMA.FTZ R76, -R0.reuse, R91, R76 ;  /* 0x0000005b004c7223 */ /* 0x040fe2000001014c */
[C---:B------:R-:W-:Y:S01]  /*17ad0*/  FFMA.FTZ R32, -R0.reuse, R32, R73 ;  /* 0x0000002000207223 */ /* 0x040fe20000010149 */
[----:B------:R-:W-:Y:S01]  /*17ae0*/  FFMA.FTZ R5, -R0, R38, R5 ;  /* 0x0000002600057223 */ /* 0x000fe20000010105 */
[----:B------:R-:W-:Y:S02]  /*17af0*/  I2FP.F32.S32 R120, R120 ;  /* 0x0000007800787245 */ /* 0x000fe40000201400 */
[----:B------:R-:W-:-:S02]  /*17b00*/  IABS R28, R28 ;  /* 0x0000001c001c7213 */ /* 0x000fc40000000000 */
[----:B------:R-:W-:Y:S02]  /*17b10*/  FSEL R139, R116, -INF , !P0 ;  /* 0xff800000748b7808 */ /* 0x000fe40004000000 */
[----:B------:R-:W-:Y:S02]  /*17b20*/  FSEL R136, R136, -INF , !P0 ;  /* 0xff80000088887808 */ /* 0x000fe40004000000 */
[----:B------:R-:W-:Y:S02]  /*17b30*/  IABS R83, R83 ;  /* 0x0000005300537213 */ /* 0x000fe40000000000 */
[----:B------:R-:W-:Y:S01]  /*17b40*/  ISETP.GE.AND P0, PT, R111, R60, PT ;  /* 0x0000003c6f00720c */ /* 0x000fe20003f06270 */
[----:B------:R-:W-:Y:S01]  /*17b50*/  IMAD.IADD R111, R20, 0x1, -R111 ;  /* 0x00000001146f7824 */ /* 0x000fe200078e0a6f */
[----:B------:R-:W-:Y:S01]  /*17b60*/  FSEL R137, R118, -INF , !P1 ;  /* 0xff80000076897808 */ /* 0x000fe20004800000 */
[----:B------:R-:W-:Y:S01]  /*17b70*/  FFMA.FTZ R67, -R0, R34, R67 ;  /* 0x0000002200437223 */ /* 0x000fe20000010143 */
[----:B------:R-:W-:Y:S01]  /*17b80*/  FSEL R134, R76, -INF , !P1 ;  /* 0xff8000004c867808 */ /* 0x000fe20004800000 */
[----:B------:R-:W-:Y:S01]  /*17b90*/  FFMA.FTZ R120, -R0, R120, R9 ;  /* 0x0000007800787223 */ /* 0x000fe20000010109 */
[----:B------:R-:W-:-:S02]  /*17ba0*/  FSEL R129, R129, -INF , !P5 ;  /* 0xff80000081817808 */ /* 0x000fc40006800000 */
[----:B------:R-:W-:Y:S02]  /*17bb0*/  FSEL R128, R32, -INF , !P5 ;  /* 0xff80000020807808 */ /* 0x000fe40006800000 */
[----:B------:R-:W-:Y:S02]  /*17bc0*/  FSEL R125, R30, -INF , !P3 ;  /* 0xff8000001e7d7808 */ /* 0x000fe40005800000 */
[----:B------:R-:W-:Y:S02]  /*17bd0*/  FSEL R124, R5, -INF , !P3 ;  /* 0xff800000057c7808 */ /* 0x000fe40005800000 */
[----:B------:R-:W-:Y:S02]  /*17be0*/  I2FP.F32.S32 R28, R28 ;  /* 0x0000001c001c7245 */ /* 0x000fe40000201400 */
[-C--:B------:R-:W-:Y:S02]  /*17bf0*/  ISETP.GE.AND P1, PT, R97, R60.reuse, PT ;  /* 0x0000003c6100720c */ /* 0x080fe40003f26270 */
[----:B------:R-:W-:-:S02]  /*17c00*/  ISETP.GE.AND P5, PT, R77, R60, PT ;  /* 0x0000003c4d00720c */ /* 0x000fc40003fa6270 */
[----:B------:R-:W-:Y:S02]  /*17c10*/  ISETP.GE.AND P3, PT, R13, R60, PT ;  /* 0x0000003c0d00720c */ /* 0x000fe40003f66270 */
[----:B------:R-:W-:Y:S01]  /*17c20*/  I2FP.F32.S32 R83, R83 ;  /* 0x0000005300537245 */ /* 0x000fe20000201400 */
[----:B------:R-:W-:Y:S01]  /*17c30*/  FFMA.FTZ R28, -R0, R28, R3 ;  /* 0x0000001c001c7223 */ /* 0x000fe20000010103 */
[----:B------:R-:W-:Y:S01]  /*17c40*/  IABS R111, R111 ;  /* 0x0000006f006f7213 */ /* 0x000fe20000000000 */
[----:B------:R-:W-:Y:S01]  /*17c50*/  IMAD.IADD R30, R20, 0x1, -R81 ;  /* 0x00000001141e7824 */ /* 0x000fe200078e0a51 */
[----:B------:R-:W-:Y:S02]  /*17c60*/  FSEL R5, R67, -INF , !P5 ;  /* 0xff80000043057808 */ /* 0x000fe40006800000 */
[----:B------:R-:W-:Y:S02]  /*17c70*/  FSEL R26, R26, -INF , !P3 ;  /* 0xff8000001a1a7808 */ /* 0x000fe40005800000 */
[----:B------:R-:W-:-:S02]  /*17c80*/  FSEL R121, R121, -INF , !P1 ;  /* 0xff80000079797808 */ /* 0x000fc40004800000 */
[----:B------:R-:W-:Y:S01]  /*17c90*/  FSEL R120, R120, -INF , !P1 ;  /* 0xff80000078787808 */ /* 0x000fe20004800000 */
[----:B------:R-:W-:Y:S01]  /*17ca0*/  FFMA.FTZ R106, -R0, R83, R106 ;  /* 0x00000053006a7223 */ /* 0x000fe2000001016a */
[----:B------:R-:W-:Y:S01]  /*17cb0*/  ISETP.GE.AND P1, PT, R77, R60, PT ;  /* 0x0000003c4d00720c */ /* 0x000fe20003f26270 */
[----:B------:R-:W-:Y:S01]  /*17cc0*/  IMAD.IADD R83, R20, 0x1, -R223 ;  /* 0x0000000114537824 */ /* 0x000fe200078e0adf */
[----:B------:R-:W-:Y:S02]  /*17cd0*/  I2FP.F32.S32 R36, R111 ;  /* 0x0000006f00247245 */ /* 0x000fe40000201400 */
[----:B------:R-:W-:Y:S02]  /*17ce0*/  FMNMX3.FTZ R32, R26, R75, R5, !PT ;  /* 0x0000004b1a207276 */ /* 0x000fe40007810005 */
[----:B------:R-:W-:Y:S02]  /*17cf0*/  FSEL R24, R24, -INF , !P1 ;  /* 0xff80000018187808 */ /* 0x000fe40004800000 */
[----:B------:R-:W-:-:S02]  /*17d00*/  FSEL R28, R28, -INF , !P3 ;  /* 0xff8000001c1c7808 */ /* 0x000fc40005800000 */
[----:B------:R-:W-:Y:S01]  /*17d10*/  IABS R30, R30 ;  /* 0x0000001e001e7213 */ /* 0x000fe20000000000 */
[----:B------:R-:W-:Y:S01]  /*17d20*/  IMAD.IADD R213, R20, 0x1, -R213 ;  /* 0x0000000114d57824 */ /* 0x000fe200078e0ad5 */
[----:B------:R-:W-:Y:S01]  /*17d30*/  IABS R83, R83 ;  /* 0x0000005300537213 */ /* 0x000fe20000000000 */
[----:B------:R-:W-:Y:S01]  /*17d40*/  FFMA.FTZ R36, -R0, R36, R45 ;  /* 0x0000002400247223 */ /* 0x000fe2000001012d */
[----:B------:R-:W-:Y:S02]  /*17d50*/  FMNMX3.FTZ R32, R32, R59, R47, !PT ;  /* 0x0000003b20207276 */ /* 0x000fe4000781002f */
[----:B------:R-:W-:Y:S02]  /*17d60*/  FMNMX3.FTZ R45, R28, R12, R24, !PT ;  /* 0x0000000c1c2d7276 */ /* 0x000fe40007810018 */
[----:B------:R-:W-:Y:S02]  /*17d70*/  I2FP.F32.S32 R30, R30 ;  /* 0x0000001e001e7245 */ /* 0x000fe40000201400 */
[----:B------:R-:W-:-:S02]  /*17d80*/  I2FP.F32.S32 R83, R83 ;  /* 0x0000005300537245 */ /* 0x000fc40000201400 */
[----:B------:R-:W-:Y:S02]  /*17d90*/  FMNMX3.FTZ R32, R32, R43, R39, !PT ;  /* 0x0000002b20207276 */ /* 0x000fe40007810027 */
[----:B------:R-:W-:Y:S02]  /*17da0*/  IABS R213, R213 ;  /* 0x000000d500d57213 */ /* 0x000fe40000000000 */
[----:B------:R-:W-:Y:S01]  /*17db0*/  FMNMX3.FTZ R45, R45, R6, R18, !PT ;  /* 0x000000062d2d7276 */ /* 0x000fe20007810012 */
[----:B------:R-:W-:Y:S01]  /*17dc0*/  FFMA.FTZ R27, -R0, R30, R27 ;  /* 0x0000001e001b7223 */ /* 0x000fe2000001011b */
[----:B------:R-:W-:Y:S01]  /*17dd0*/  FMNMX3.FTZ R30, R32, R41, R57, !PT ;  /* 0x00000029201e7276 */ /* 0x000fe20007810039 */
[----:B------:R-:W-:Y:S01]  /*17de0*/  FFMA.FTZ R62, -R0, R83, R62 ;  /* 0x00000053003e7223 */ /* 0x000fe2000001013e */
[----:B------:R-:W-:Y:S02]  /*17df0*/  FSEL R143, R112, -INF , !P6 ;  /* 0xff800000708f7808 */ /* 0x000fe40007000000 */
[----:B------:R-:W-:-:S02]  /*17e00*/  FSEL R140, R106, -INF , !P6 ;  /* 0xff8000006a8c7808 */ /* 0x000fc40007000000 */
[----:B------:R-:W-:Y:S02]  /*17e10*/  I2FP.F32.S32 R40, R213 ;  /* 0x000000d500287245 */ /* 0x000fe40000201400 */
[----:B------:R-:W-:Y:S02]  /*17e20*/  FMNMX3.FTZ R45, R45, R16, R10, !PT ;  /* 0x000000102d2d7276 */ /* 0x000fe4000781000a */
[----:B------:R-:W-:Y:S02]  /*17e30*/  ISETP.GE.AND P6, PT, R223, R60, PT ;  /* 0x0000003cdf00720c */ /* 0x000fe40003fc6270 */
[----:B------:R-:W-:Y:S01]  /*17e40*/  FMNMX3.FTZ R30, R30, R55, R53, !PT ;  /* 0x000000371e1e7276 */ /* 0x000fe20007810035 */
[----:B------:R-:W-:Y:S01]  /*17e50*/  FFMA.FTZ R7, -R0, R40, R7 ;  /* 0x0000002800077223 */ /* 0x000fe20000010107 */
[----:B------:R-:W-:Y:S01]  /*17e60*/  FMNMX3.FTZ R45, R45, R8, R74, !PT ;  /* 0x000000082d2d7276 */ /* 0x000fe2000781004a */
[----:B------:R-:W-:Y:S01]  /*17e70*/  VIADD R9, R13, 0xf0 ;  /* 0x000000f00d097836 */ /* 0x000fe20000000000 */
[----:B------:R-:W-:-:S02]  /*17e80*/  FSEL R133, R122, -INF , !P6 ;  /* 0xff8000007a857808 */ /* 0x000fc40007000000 */
[----:B------:R-:W-:Y:S02]  /*17e90*/  FSEL R130, R62, -INF , !P6 ;  /* 0xff8000003e827808 */ /* 0x000fe40007000000 */
[----:B------:R-:W-:Y:S02]  /*17ea0*/  ISETP.GE.AND P6, PT, R81, R60, PT ;  /* 0x0000003c5100720c */ /* 0x000fe40003fc6270 */
[----:B------:R-:W-:Y:S02]  /*17eb0*/  FMNMX3.FTZ R30, R30, R71, R209, !PT ;  /* 0x000000471e1e7276 */ /* 0x000fe400078100d1 */
[----:B------:R-:W-:Y:S01]  /*17ec0*/  FMNMX3.FTZ R45, R45, R208, R72, !PT ;  /* 0x000000d02d2d7276 */ /* 0x000fe20007810048 */
[--C-:B------:R-:W-:Y:S01]  /*17ed0*/  IMAD.IADD R34, R20, 0x1, -R9.reuse ;  /* 0x0000000114227824 */ /* 0x100fe200078e0a09 */
[----:B------:R-:W-:Y:S02]  /*17ee0*/  FSEL R122, R7, -INF , !P4 ;  /* 0xff800000077a7808 */ /* 0x000fe40006000000 */
[----:B------:R-:W-:Y:S01]  /*17ef0*/  FSEL R116, R27, -INF , !P6 ;  /* 0xff8000001b747808 */ /* 0x000fe20007000000 */
[----:B------:R-:W-:Y:S01]  /*17f00*/  IMAD.IADD R27, R4, 0x1, -R9 ;  /* 0x00000001041b7824 */ /* 0x000fe200078e0a09 */
[----:B------:R-:W-:-:S02]  /*17f10*/  FMNMX3.FTZ R30, R30, R201, R89, !PT ;  /* 0x000000c91e1e7276 */ /* 0x000fc40007810059 */
[----:B------:R-:W-:Y:S02]  /*17f20*/  ISETP.GE.AND P4, PT, R9, R60, PT ;  /* 0x0000003c0900720c */ /* 0x000fe40003f86270 */
        /* <DEDUP_REMOVED lines=19> */
[----:B------:R-:W-:Y:S01]  /*18060*/  FMNMX3.FTZ R32, R32, R195, R193, !PT ;  /* 0x000000c320207276 */ /* 0x000fe200078100c1 */
[----:B------:R-:W-:Y:S01]  /*18070*/  IMAD.IADD R118, R20, 0x1, -R95 ;  /* 0x0000000114767824 */ /* 0x000fe200078e0a5f */
[----:B------:R-:W-:Y:S02]  /*18080*/  FMNMX3.FTZ R9, R9, R196, R192, !PT ;  /* 0x000000c409097276 */ /* 0x000fe400078100c0 */
[----:B------:R-:W-:Y:S02]  /*18090*/  FMNMX3.FTZ R32, R32, R189, R181, !PT ;  /* 0x000000bd20207276 */ /* 0x000fe400078100b5 */
[----:B------:R-:W-:-:S02]  /*180a0*/  FMNMX3.FTZ R9, R9, R190, R188, !PT ;  /* 0x000000be09097276 */ /* 0x000fc400078100bc */
        /* <DEDUP_REMOVED lines=8> */
[----:B------:R-:W-:Y:S01]  /*18130*/  VIADD R11, R13, 0xe9 ;  /* 0x000000e90d0b7836 */ /* 0x000fe20000000000 */
[----:B------:R-:W-:Y:S01]  /*18140*/  FMNMX3.FTZ R9, R9, R166, R156, !PT ;  /* 0x000000a609097276 */ /* 0x000fe2000781009c */
[----:B------:R-:W-:-:S02]  /*18150*/  VIADD R7, R13, 0xf1 ;  /* 0x000000f10d077836 */ /* 0x000fc40000000000 */
[C---:B------:R-:W-:Y:S01]  /*18160*/  VIADD R3, R13.reuse, 0xf8 ;  /* 0x000000f80d037836 */ /* 0x040fe20000000000 */
[----:B------:R-:W-:Y:S01]  /*18170*/  FSEL R117, R22, -INF , !P6 ;  /* 0xff80000016757808 */ /* 0x000fe20007000000 */
[----:B------:R-:W-:Y:S01]  /*18180*/  VIADD R13, R13, 0xf9 ;  /* 0x000000f90d0d7836 */ /* 0x000fe20000000000 */
[----:B------:R-:W-:Y:S01]  /*18190*/  ISETP.NE.AND P6, PT, R2, RZ, PT ;  /* 0x000000ff0200720c */ /* 0x000fe20003fc5270 */
[----:B------:R-:W-:Y:S01]  /*181a0*/  IMAD.IADD R30, R4, 0x1, -R11 ;  /* 0x00000001041e7824 */ /* 0x000fe200078e0a0b */
[----:B------:R-:W-:Y:S01]  /*181b0*/  FMNMX3.FTZ R32, R32, R151, R149, !PT ;  /* 0x0000009720207276 */ /* 0x000fe20007810095 */
[C---:B------:R-:W-:Y:S01]  /*181c0*/  IMAD.IADD R22, R4.reuse, 0x1, -R7 ;  /* 0x0000000104167824 */ /* 0x040fe200078e0a07 */
[----:B------:R-:W-:Y:S01]  /*181d0*/  FMNMX3.FTZ R9, R9, R154, R152, !PT ;  /* 0x0000009a09097276 */ /* 0x000fe20007810098 */
[C---:B------:R-:W-:Y:S02]  /*181e0*/  IMAD.IADD R2, R4.reuse, 0x1, -R3 ;  /* 0x0000000104027824 */ /* 0x040fe400078e0a03 */
[----:B------:R-:W-:Y:S01]  /*181f0*/  IMAD.IADD R4, R4, 0x1, -R13 ;  /* 0x0000000104047824 */ /* 0x000fe200078e0a0d */
[----:B------:R-:W-:-:S02]  /*18200*/  FMNMX3.FTZ R32, R32, R145, R143, !PT ;  /* 0x0000009120207276 */ /* 0x000fc4000781008f */
[----:B------:R-:W-:Y:S02]  /*18210*/  FMNMX3.FTZ R9, R9, R150, R146, !PT ;  /* 0x0000009609097276 */ /* 0x000fe40007810092 */
[----:B------:R-:W-:Y:S02]  /*18220*/  IABS R4, R4 ;  /* 0x0000000400047213 */ /* 0x000fe40000000000 */
[----:B------:R-:W-:Y:S02]  /*18230*/  FSEL R127, R127, -INF , !P0 ;  /* 0xff8000007f7f7808 */ /* 0x000fe40004000000 */
[----:B------:R-:W-:Y:S02]  /*18240*/  FSEL R126, R36, -INF , !P0 ;  /* 0xff800000247e7808 */ /* 0x000fe40004000000 */
[----:B------:R-:W-:Y:S02]  /*18250*/  FMNMX3.FTZ R32, R32, R141, R139, !PT ;  /* 0x0000008d20207276 */ /* 0x000fe4000781008b */
[----:B------:R-:W-:-:S02]  /*18260*/  ISETP.GE.AND P0, PT, R95, R60, PT ;  /* 0x0000003c5f00720c */ /* 0x000fc40003f06270 */
[----:B------:R-:W-:Y:S02]  /*18270*/  FMNMX3.FTZ R9, R9, R142, R140, !PT ;  /* 0x0000008e09097276 */ /* 0x000fe4000781008c */
[----:B------:R-:W-:Y:S01]  /*18280*/  ISETP.GE.AND P1, PT, R3, R60, PT ;  /* 0x0000003c0300720c */ /* 0x000fe20003f26270 */
[----:B------:R-:W-:Y:S01]  /*18290*/  IMAD.IADD R3, R20, 0x1, -R3 ;  /* 0x0000000114037824 */ /* 0x000fe200078e0a03 */
[----:B------:R-:W-:Y:S02]  /*182a0*/  I2FP.F32.S32 R4, R4 ;  /* 0x0000000400047245 */ /* 0x000fe40000201400 */
[----:B------:R-:W-:Y:S02]  /*182b0*/  IABS R27, R27 ;  /* 0x0000001b001b7213 */ /* 0x000fe40000000000 */
[----:B------:R-:W-:Y:S02]  /*182c0*/  FMNMX3.FTZ R32, R32, R137, R135, !PT ;  /* 0x0000008920207276 */ /* 0x000fe40007810087 */
[----:B------:R-:W-:Y:S01]  /*182d0*/  ISETP.GE.AND P5, PT, R11, R60, PT ;  /* 0x0000003c0b00720c */ /* 0x000fe20003fa6270 */
[----:B------:R-:W-:Y:S01]  /*182e0*/  IMAD.IADD R11, R20, 0x1, -R11 ;  /* 0x00000001140b7824 */ /* 0x000fe200078e0a0b */
[----:B------:R-:W-:-:S02]  /*182f0*/  FSEL R119, R119, -INF , !P0 ;  /* 0xff80000077777808 */ /* 0x000fc40004000000 */
[----:B------:R-:W-:Y:S02]  /*18300*/  FSEL R118, R118, -INF , !P0 ;  /* 0xff80000076767808 */ /* 0x000fe40004000000 */
[----:B------:R-:W-:Y:S02]  /*18310*/  IABS R30, R30 ;  /* 0x0000001e001e7213 */ /* 0x000fe40000000000 */
[----:B------:R-:W-:Y:S02]  /*18320*/  FMNMX3.FTZ R9, R9, R138, R136, !PT ;  /* 0x0000008a09097276 */ /* 0x000fe40007810088 */
[-C--:B------:R-:W-:Y:S01]  /*18330*/  ISETP.GE.AND P3, PT, R7, R60.reuse, PT ;  /* 0x0000003c0700720c */ /* 0x080fe20003f66270 */
[C---:B------:R-:W-:Y:S01]  /*18340*/  IMAD.IADD R7, R20.reuse, 0x1, -R7 ;  /* 0x0000000114077824 */ /* 0x040fe200078e0a07 */
[----:B------:R-:W-:Y:S01]  /*18350*/  ISETP.GE.AND P0, PT, R13, R60, PT ;  /* 0x0000003c0d00720c */ /* 0x000fe20003f06270 */
[----:B------:R-:W-:Y:S01]  /*18360*/  IMAD.IADD R13, R20, 0x1, -R13 ;  /* 0x00000001140d7824 */ /* 0x000fe200078e0a0d */
[----:B------:R-:W-:Y:S01]  /*18370*/  I2FP.F32.S32 R20, R27 ;  /* 0x0000001b00147245 */ /* 0x000fe20000201400 */
[----:B------:R-:W-:Y:S01]  /*18380*/  FFMA.FTZ R4, -R0, R4, R37 ;  /* 0x0000000400047223 */ /* 0x000fe20000010125 */
[----:B------:R-:W-:-:S02]  /*18390*/  FMNMX3.FTZ R32, R32, R133, R129, !PT ;  /* 0x0000008520207276 */ /* 0x000fc40007810081 */
[----:B------:R-:W-:Y:S02]  /*183a0*/  I2FP.F32.S32 R30, R30 ;  /* 0x0000001e001e7245 */ /* 0x000fe40000201400 */
[----:B------:R-:W-:Y:S02]  /*183b0*/  IABS R3, R3 ;  /* 0x0000000300037213 */ /* 0x000fe40000000000 */
[----:B------:R-:W-:Y:S02]  /*183c0*/  FMNMX3.FTZ R9, R9, R134, R132, !PT ;  /* 0x0000008609097276 */ /* 0x000fe40007810084 */
[----:B------:R-:W-:Y:S02]  /*183d0*/  IABS R22, R22 ;  /* 0x0000001600167213 */ /* 0x000fe40000000000 */
[----:B------:R-:W-:Y:S02]  /*183e0*/  IABS R2, R2 ;  /* 0x0000000200027213 */ /* 0x000fe40000000000 */
[----:B------:R-:W-:-:S02]  /*183f0*/  IABS R11, R11 ;  /* 0x0000000b000b7213 */ /* 0x000fc40000000000 */
[----:B------:R-:W-:Y:S01]  /*18400*/  IABS R34, R34 ;  /* 0x0000002200227213 */ /* 0x000fe20000000000 */
[----:B------:R-:W-:Y:S01]  /*18410*/  FFMA.FTZ R20, -R0, R20, R25 ;  /* 0x0000001400147223 */ /* 0x000fe20000010119 */
[----:B------:R-:W-:Y:S01]  /*18420*/  FMNMX3.FTZ R32, R32, R127, R125, !PT ;  /* 0x0000007f20207276 */ /* 0x000fe2000781007d */
[----:B------:R-:W-:Y:S01]  /*18430*/  FFMA.FTZ R21, -R0, R30, R21 ;  /* 0x0000001e00157223 */ /* 0x000fe20000010115 */
[----:B------:R-:W-:Y:S01]  /*18440*/  FSEL R107, R4, -INF , !P0 ;  /* 0xff800000046b7808 */ /* 0x000fe20004000000 */
[----:B------:R-:W-:Y:S01]  /*18450*/  IMAD.MOV.U32 R4, RZ, RZ, R3 ;  /* 0x000000ffff047224 */ /* 0x000fe200078e0003 */
[----:B------:R-:W-:Y:S02]  /*18460*/  FMNMX3.FTZ R9, R9, R130, R128, !PT ;  /* 0x0000008209097276 */ /* 0x000fe40007810080 */
[----:B------:R-:W-:Y:S02]  /*18470*/  I2FP.F32.S32 R22, R22 ;  /* 0x0000001600167245 */ /* 0x000fe40000201400 */
[----:B------:R-:W-:-:S02]  /*18480*/  I2FP.F32.S32 R2, R2 ;  /* 0x0000000200027245 */ /* 0x000fc40000201400 */
[----:B------:R-:W-:Y:S02]  /*18490*/  I2FP.F32.S32 R30, R11 ;  /* 0x0000000b001e7245 */ /* 0x000fe40000201400 */
[----:B------:R-:W-:Y:S02]  /*184a0*/  IABS R7, R7 ;  /* 0x0000000700077213 */ /* 0x000fe40000000000 */
[----:B------:R-:W-:Y:S02]  /*184b0*/  I2FP.F32.S32 R34, R34 ;  /* 0x0000002200227245 */ /* 0x000fe40000201400 */
[----:B------:R-:W-:Y:S02]  /*184c0*/  FMNMX3.FTZ R32, R32, R123, R121, !PT ;  /* 0x0000007b20207276 */ /* 0x000fe40007810079 */
[----:B------:R-:W-:Y:S01]  /*184d0*/  FMNMX3.FTZ R9, R9, R126, R124, !PT ;  /* 0x0000007e09097276 */ /* 0x000fe2000781007c */
[----:B------:R-:W-:Y:S01]  /*184e0*/  FFMA.FTZ R22, -R0, R22, R33 ;  /* 0x0000001600167223 */ /* 0x000fe20000010121 */
[----:B------:R-:W-:Y:S01]  /*184f0*/  FSEL R113, R20, -INF , !P4 ;  /* 0xff80000014717808 */ /* 0x000fe20006000000 */
[C---:B------:R-:W-:Y:S01]  /*18500*/  FFMA.FTZ R2, -R0.reuse, R2, R35 ;  /* 0x0000000200027223 */ /* 0x040fe20000010123 */
[----:B------:R-:W-:Y:S01]  /*18510*/  IABS R13, R13 ;  /* 0x0000000d000d7213 */ /* 0x000fe20000000000 */
[C---:B------:R-:W-:Y:S01]  /*18520*/  FFMA.FTZ R23, -R0.reuse, R30, R23 ;  /* 0x0000001e00177223 */ /* 0x040fe20000010117 */
[----:B------:R-:W-:Y:S01]  /*18530*/  I2FP.F32.S32 R20, R7 ;  /* 0x0000000700147245 */ /* 0x000fe20000201400 */
[----:B------:R-:W-:Y:S01]  /*18540*/  FFMA.FTZ R17, -R0, R34, R17 ;  /* 0x0000002200117223 */ /* 0x000fe20000010111 */
[----:B------:R-:W-:-:S02]  /*18550*/  I2FP.F32.S32 R4, R4 ;  /* 0x0000000400047245 */ /* 0x000fc40000201400 */
[----:B------:R-:W-:Y:S02]  /*18560*/  FSEL R115, R21, -INF , !P5 ;  /* 0xff80000015737808 */ /* 0x000fe40006800000 */
[----:B------:R-:W-:Y:S02]  /*18570*/  FMNMX3.FTZ R32, R32, R119, R117, !PT ;  /* 0x0000007720207276 */ /* 0x000fe40007810075 */
[----:B------:R-:W-:Y:S01]  /*18580*/  FMNMX3.FTZ R9, R9, R122, R120, !PT ;  /* 0x0000007a09097276 */ /* 0x000fe20007810078 */
[C---:B------:R-:W-:Y:S01]  /*18590*/  FFMA.FTZ R19, -R0.reuse, R20, R19 ;  /* 0x0000001400137223 */ /* 0x040fe20000010113 */
[----:B------:R-:W-:Y:S01]  /*185a0*/  I2FP.F32.S32 R13, R13 ;  /* 0x0000000d000d7245 */ /* 0x000fe20000201400 */
[----:B------:R-:W-:Y:S01]  /*185b0*/  FFMA.FTZ R4, -R0, R4, R31 ;  /* 0x0000000400047223 */ /* 0x000fe2000001011f */
[----:B------:R-:W-:Y:S02]  /*185c0*/  FSEL R111, R22, -INF , !P3 ;  /* 0xff800000166f7808 */ /* 0x000fe40005800000 */
[----:B------:R-:W-:-:S02]  /*185d0*/  FSEL R109, R2, -INF , !P1 ;  /* 0xff800000026d7808 */ /* 0x000fc40004800000 */
[----:B------:R-:W-:Y:S02]  /*185e0*/  FMNMX3.FTZ R32, R32, R115, R113, !PT ;  /* 0x0000007320207276 */ /* 0x000fe40007810071 */
[----:B------:R-:W-:Y:S02]  /*185f0*/  FSEL R114, R23, -INF , !P5 ;  /* 0xff80000017727808 */ /* 0x000fe40006800000 */
[----:B------:R-:W-:Y:S02]  /*18600*/  FSEL R112, R17, -INF , !P4 ;  /* 0xff80000011707808 */ /* 0x000fe40006000000 */
[----:B------:R-:W-:Y:S01]  /*18610*/  FMNMX3.FTZ R9, R9, R118, R116, !PT ;  /* 0x0000007609097276 */ /* 0x000fe20007810074 */
[----:B------:R-:W-:Y:S01]  /*18620*/  FFMA.FTZ R13, -R0, R13, R29 ;  /* 0x0000000d000d7223 */ /* 0x000fe2000001011d */
        /* <DEDUP_REMOVED lines=10> */
[----:B------:R-:W4:Y:S01]  /*186d0*/  S2UR UR8, SR_CgaCtaId ;  /* 0x00000000000879c3 */ /* 0x000f220000008800 */
[----:B-1----:R-:W-:-:S05]  /*186e0*/  FMNMX.FTZ R20, R2, R3, !PT ;  /* 0x0000000302147209 */ /* 0x002fca0007810000 */
[----:B------:R-:W1:Y:S01]  /*186f0*/  SHFL.BFLY PT, R3, R20, 0x1, 0x1f ;  /* 0x0c201f0014037f89 */ /* 0x000e6200000e0000 */
[----:B---3--:R-:W-:-:S05]  /*18700*/  FMNMX.FTZ R7, R4, R7, !PT ;  /* 0x0000000704077209 */ /* 0x008fca0007810000 */
[----:B------:R-:W3:Y:S01]  /*18710*/  SHFL.BFLY PT, R2, R7, 0x1, 0x1f ;  /* 0x0c201f0007027f89 */ /* 0x000ee200000e0000 */
[----:B------:R-:W-:Y:S02]  /*18720*/  UMOV UR4, 0x400 ;  /* 0x0000040000047882 */ /* 0x000fe40000000000 */
[----:B----4-:R-:W-:Y:S01]  /*18730*/  ULEA UR8, UR8, UR4, 0x18 ;  /* 0x0000000408087291 */ /* 0x010fe2000f8ec0ff */
[----:B------:R-:W-:Y:S02]  /*18740*/  LOP3.LUT R64, R14, 0x200, R15, 0xf8, !PT ;  /* 0x000002000e407812 */ /* 0x000fe400078ef80f */
[----:B-1----:R-:W-:-:S04]  /*18750*/  FMNMX.FTZ R3, R20, R3, !PT ;  /* 0x0000000314037209 */ /* 0x002fc80007810000 */
[----:B------:R-:W-:Y:S01]  /*18760*/  FSETP.NEU.FTZ.AND P0, PT, R3, -INF , PT ;  /* 0xff8000000300780b */ /* 0x000fe20003f1d000 */
[----:B--2---:R-:W-:Y:S01]  /*18770*/  FMUL.FTZ R104, R105, R3 ;  /* 0x0000000369687220 */ /* 0x004fe20000410000 */
[----:B---3--:R-:W-:-:S04]  /*18780*/  FMNMX.FTZ R2, R7, R2, !PT ;  /* 0x0000000207027209 */ /* 0x008fc80007810000 */
[----:B------:R-:W-:Y:S02]  /*18790*/  FSEL R104, R104, RZ, P0 ;  /* 0x000000ff68687208 */ /* 0x000fe40000000000 */
[----:B------:R-:W-:Y:S01]  /*187a0*/  FSETP.NEU.FTZ.AND P0, PT, R2, -INF , PT ;  /* 0xff8000000200780b */ /* 0x000fe20003f1d000 */
[----:B------:R-:W-:Y:S01]  /*187b0*/  FMUL.FTZ R83, R105, R2 ;  /* 0x0000000269537220 */ /* 0x000fe20000410000 */
[----:B------:R-:W-:-:S04]  /*187c0*/  LEA R64, R64, UR8, 0x1 ;  /* 0x0000000840407c11 */ /* 0x000fc8000f8e08ff */
[----:B------:R-:W-:Y:S01]  /*187d0*/  FSEL R83, R83, RZ, P0 ;  /* 0x000000ff53537208 */ /* 0x000fe20000000000 */
[----:B------:R-:W-:Y:S01]  /*187e0*/  IMAD.IADD R50, R65, 0x1, R64 ;  /* 0x0000000141327824 */ /* 0x000fe200078e0240 */
[----:B------:R-:W-:Y:S01]  /*187f0*/  LDSM.16.MT88.4 R20, [R64+0xa000] ;  /* 0x00a000004014783b */ /* 0x000fe20000004200 */
[----:B------:R-:W-:Y:S02]  /*18800*/  VIADD R4, R64, 0xa000 ;  /* 0x0000a00040047836 */ /* 0x000fe40000000000 */
[-C--:B------:R-:W-:Y:S01]  /*18810*/  FFMA.FTZ R81, R12, R105.reuse, -R83 ;  /* 0x000000690c517223 */ /* 0x080fe20000010853 */
[----:B------:R-:W-:Y:S01]  /*18820*/  FFMA.FTZ R101, R5, R105, -R104 ;  /* 0x0000006905657223 */ /* 0x000fe20000010868 */
[----:B------:R-:W1:Y:S01]  /*18830*/  LDSM.16.MT88.4 R12, [R50+0xa000] ;  /* 0x00a00000320c783b */ /* 0x000e620000004200 */
[----:B------:R-:W-:Y:S02]  /*18840*/  VIADD R62, R64, 0xa040 ;  /* 0x0000a040403e7836 */ /* 0x000fe40000000000 */
[----:B------:R-:W-:-:S02]  /*18850*/  @P2 VIADD R62, R4, 0xffffffc0 ;  /* 0xffffffc0043e2836 */ /* 0x000fc40000000000 */
[-CC-:B------:R-:W-:Y:S01]  /*18860*/  FFMA.FTZ R79, R6, R105.reuse, -R83.reuse ;  /* 0x00000069064f7223 */ /* 0x180fe20000010853 */
[-CC-:B------:R-:W-:Y:S01]  /*18870*/  FFMA.FTZ R103, R26, R105.reuse, -R104.reuse ;  /* 0x000000691a677223 */ /* 0x180fe20000010868 */
[-C--:B------:R-:W-:Y:S01]  /*18880*/  FFMA.FTZ R102, R75, R105.reuse, -R104 ;  /* 0x000000694b667223 */ /* 0x080fe20000010868 */
[----:B------:R-:W-:Y:S02]  /*18890*/  IMAD.IADD R48, R65, 0x1, R62 ;  /* 0x0000000141307824 */ /* 0x000fe400078e023e */
[-CC-:B------:R-:W-:Y:S01]  /*188a0*/  FFMA.FTZ R100, R59, R105.reuse, -R104.reuse ;  /* 0x000000693b647223 */ /* 0x180fe20000010868 */
[-CC-:B------:R-:W-:Y:S01]  /*188b0*/  FFMA.FTZ R82, R28, R105.reuse, -R83.reuse ;  /* 0x000000691c527223 */ /* 0x180fe20000010853 */
[-C--:B------:R-:W-:Y:S01]  /*188c0*/  FFMA.FTZ R80, R24, R105.reuse, -R83 ;  /* 0x0000006918507223 */ /* 0x080fe20000010853 */
[----:B------:R-:W2:Y:S01]  /*188d0*/  LDSM.16.MT88.4 R4, [R62] ;  /* 0x000000003e04783b */ /* 0x000ea20000004200 */
[----:B------:R-:W-:-:S03]  /*188e0*/  FFMA.FTZ R99, R47, R105, -R104 ;  /* 0x000000692f637223 */ /* 0x000fc60000010868 */
[----:B------:R-:W3:Y:S01]  /*188f0*/  LDSM.16.MT88.4 R44, [R48] ;  /* 0x00000000302c783b */ /* 0x000ee20000004200 */
[----:B------:R-:W-:Y:S03]  /*18900*/  MUFU.EX2 R103, R103 ;  /* 0x0000006700677308 */ /* 0x000fe60000000800 */
[----:B------:R-:W4:Y:S04]  /*18910*/  LDSM.16.MT88.4 R28, [R50+0xa800] ;  /* 0x00a80000321c783b */ /* 0x000f280000004200 */
[----:B------:R-:W5:Y:S01]  /*18920*/  LDSM.16.MT88.4 R32, [R64+0xa800] ;  /* 0x00a800004020783b */ /* 0x000f620000004200 */
[----:B------:R-:W1:Y:S08]  /*18930*/  MUFU.EX2 R102, R102 ;  /* 0x0000006600667308 */ /* 0x000e700000000800 */
[----:B------:R-:W-:Y:S08]  /*18940*/  MUFU.EX2 R101, R101 ;  /* 0x0000006500657308 */ /* 0x000ff00000000800 */
[----:B------:R-:W2:Y:S08]  /*18950*/  MUFU.EX2 R100, R100 ;  /* 0x0000006400647308 */ /* 0x000eb00000000800 */
[----:B------:R-:W-:Y:S08]  /*18960*/  MUFU.EX2 R82, R82 ;  /* 0x0000005200527308 */ /* 0x000ff00000000800 */
[----:B------:R-:W3:Y:S08]  /*18970*/  MUFU.EX2 R81, R81 ;  /* 0x0000005100517308 */ /* 0x000ef00000000800 */
[----:B------:R-:W-:Y:S08]  /*18980*/  MUFU.EX2 R80, R80 ;  /* 0x0000005000507308 */ /* 0x000ff00000000800 */
[----:B------:R-:W4:Y:S01]  /*18990*/  MUFU.EX2 R79, R79 ;  /* 0x0000004f004f7308 */ /* 0x000f220000000800 */
        /* <DEDUP_REMOVED lines=8> */
[----:B------:R-:W5:Y:S01]  /*18a20*/  LDSM.16.MT88.4 R56, [R62+0x800] ;  /* 0x000800003e38783b */ /* 0x000f620000004200 */
[----:B-1----:R-:W-:-:S02]  /*18a30*/  F2FP.BF16.F32.PACK_AB R36, R102, R103 ;  /* 0x000000676624723e */ /* 0x002fc400000010ff */
[----:B--2---:R-:W-:Y:S02]  /*18a40*/  F2FP.BF16.F32.PACK_AB R38, R100, R101 ;  /* 0x000000656426723e */ /* 0x004fe400000010ff */
[----:B---3--:R-:W-:Y:S02]  /*18a50*/  F2FP.BF16.F32.PACK_AB R37, R81, R82 ;  /* 0x000000525125723e */ /* 0x008fe400000010ff */
[----:B----4-:R-:W-:Y:S01]  /*18a60*/  F2FP.BF16.F32.PACK_AB R39, R79, R80 ;  /* 0x000000504f27723e */ /* 0x010fe200000010ff */
[-CC-:B------:R-:W-:Y:S01]  /*18a70*/  FFMA.FTZ R94, R55, R105.reuse, -R104.reuse ;  /* 0x00000069375e7223 */ /* 0x180fe20000010868 */
[----:B------:R-:W-:Y:S01]  /*18a80*/  FFMA.FTZ R93, R53, R105, -R104 ;  /* 0x00000069355d7223 */ /* 0x000fe20000010868 */
[----:B------:R-:W-:Y:S01]  /*18a90*/  MUFU.EX2 R99, R99 ;  /* 0x0000006300637308 */ /* 0x000fe20000000800 */
[----:B------:R-:W1:Y:S03]  /*18aa0*/  LDSM.16.MT88.4 R52, [R48+0x800] ;  /* 0x000800003034783b */ /* 0x000e660000004200 */
[C---:B------:R-:W-:Y:S04]  /*18ab0*/  HMMA.16816.F32.BF16 R16, R36.reuse, R12, RZ ;  /* 0x0000000c2410723c */ /* 0x040fe800000418ff */
[----:B------:R-:W2:Y:S04]  /*18ac0*/  MUFU.EX2 R98, R98 ;  /* 0x0000006200627308 */ /* 0x000ea80000000800 */
[C---:B------:R-:W-:Y:S04]  /*18ad0*/  HMMA.16816.F32.BF16 R24, R36.reuse, R20, RZ ;  /* 0x000000142418723c */ /* 0x040fe800000418ff */
[----:B------:R-:W-:Y:S04]  /*18ae0*/  MUFU.EX2 R97, R97 ;  /* 0x0000006100617308 */ /* 0x000fe80000000800 */
[C---:B------:R-:W-:Y:S04]  /*18af0*/  HMMA.16816.F32.BF16 R12, R36.reuse, R14, RZ ;  /* 0x0000000e240c723c */ /* 0x040fe800000418ff */
[----:B------:R-:W-:Y:S08]  /*18b00*/  MUFU.EX2 R96, R96 ;  /* 0x0000006000607308 */ /* 0x000ff00000000800 */
[----:B------:R-:W-:Y:S01]  /*18b10*/  MUFU.EX2 R78, R78 ;  /* 0x0000004e004e7308 */ /* 0x000fe20000000800 */
[C---:B------:R-:W-:Y:S07]  /*18b20*/  HMMA.16816.F32.BF16 R20, R36.reuse, R22, RZ ;  /* 0x000000162414723c */ /* 0x040fee00000418ff */
[----:B------:R-:W3:Y:S08]  /*18b30*/  MUFU.EX2 R77, R77 ;  /* 0x0000004d004d7308 */ /* 0x000ef00000000800 */
[----:B------:R-:W-:Y:S08]  /*18b40*/  MUFU.EX2 R76, R76 ;  /* 0x0000004c004c7308 */ /* 0x000ff00000000800 */
[----:B------:R-:W4:Y:S01]  /*18b50*/  MUFU.EX2 R75, R75 ;  /* 0x0000004b004b7308 */ /* 0x000f220000000800 */
[C---:B------:R-:W-:Y:S08]  /*18b60*/  HMMA.16816.F32.BF16 R8, R36.reuse, R4, RZ ;  /* 0x000000042408723c */ /* 0x040ff000000418ff */
[C---:B------:R-:W-:Y:S08]  /*18b70*/  HMMA.16816.F32.BF16 R4, R36.reuse, R6, RZ ;  /* 0x000000062404723c */ /* 0x040ff000000418ff */
[----:B------:R-:W-:Y:S01]  /*18b80*/  HMMA.16816.F32.BF16 R40, R36, R44, RZ ;  /* 0x0000002c2428723c */ /* 0x000fe200000418ff */
[----:B--2---:R-:W-:-:S02]  /*18b90*/  F2FP.BF16.F32.PACK_AB R44, R98, R99 ;  /* 0x00000063622c723e */ /* 0x004fc400000010ff */
[----:B---3--:R-:W-:-:S05]  /*18ba0*/  F2FP.BF16.F32.PACK_AB R45, R77, R78 ;  /* 0x0000004e4d2d723e */ /* 0x008fca00000010ff */
[----:B------:R-:W-:Y:S01]  /*18bb0*/  HMMA.16816.F32.BF16 R36, R36, R46, RZ ;  /* 0x0000002e2424723c */ /* 0x000fe200000418ff */
[----:B------:R-:W-:Y:S02]  /*18bc0*/  F2FP.BF16.F32.PACK_AB R46, R96, R97 ;  /* 0x00000061602e723e */ /* 0x000fe400000010ff */
[----:B----4-:R-:W-:-:S07]  /*18bd0*/  F2FP.BF16.F32.PACK_AB R47, R75, R76 ;  /* 0x0000004c4b2f723e */ /* 0x010fce00000010ff */
[C---:B------:R-:W-:Y:S08]  /*18be0*/  HMMA.16816.F32.BF16 R16, R44.reuse, R28, R16 ;  /* 0x0000001c2c10723c */ /* 0x040ff00000041810 */
[C---:B------:R-:W-:Y:S01]  /*18bf0*/  HMMA.16816.F32.BF16 R12, R44.reuse, R30, R12 ;  /* 0x0000001e2c0c723c */ /* 0x040fe2000004180c */
[----:B------:R-:W2:Y:S07]  /*18c00*/  LDSM.16.MT88.4 R28, [R50+0xb000] ;  /* 0x00b00000321c783b */ /* 0x000eae0000004200 */
[C---:B-----5:R-:W-:Y:S08]  /*18c10*/  HMMA.16816.F32.BF16 R24, R44.reuse, R32, R24 ;  /* 0x000000202c18723c */ /* 0x060ff00000041818 */
[----:B------:R-:W-:Y:S01]  /*18c20*/  HMMA.16816.F32.BF16 R20, R44, R34, R20 ;  /* 0x000000222c14723c */ /* 0x000fe20000041814 */
[----:B------:R-:W3:Y:S01]  /*18c30*/  LDSM.16.MT88.4 R32, [R64+0xb000] ;  /* 0x00b000004020783b */ /* 0x000ee20000004200 */
        /* <DEDUP_REMOVED lines=8> */
[----:B------:R-:W4:Y:S01]  /*18cc0*/  LDSM.16.MT88.4 R56, [R62+0x1000] ;  /* 0x001000003e38783b */ /* 0x000f220000004200 */
[----:B------:R-:W5:Y:S06]  /*18cd0*/  MUFU.EX2 R94, R94 ;  /* 0x0000005e005e7308 */ /* 0x000f6c0000000800 */
[C---:B-1----:R-:W-:Y:S02]  /*18ce0*/  HMMA.16816.F32.BF16 R40, R44.reuse, R52, R40 ;  /* 0x000000342c28723c */ /* 0x042fe40000041828 */
[----:B------:R-:W-:Y:S06]  /*18cf0*/  MUFU.EX2 R93, R93 ;  /* 0x0000005d005d7308 */ /* 0x000fec0000000800 */
[----:B------:R-:W-:Y:S01]  /*18d00*/  HMMA.16816.F32.BF16 R36, R44, R54, R36 ;  /* 0x000000362c24723c */ /* 0x000fe20000041824 */
[----:B------:R-:W1:Y:S01]  /*18d10*/  LDSM.16.MT88.4 R52, [R48+0x1000] ;  /* 0x001000003034783b */ /* 0x000e620000004200 */
[----:B------:R-:W2:Y:S08]  /*18d20*/  MUFU.EX2 R92, R92 ;  /* 0x0000005c005c7308 */ /* 0x000eb00000000800 */
[----:B------:R-:W-:Y:S08]  /*18d30*/  MUFU.EX2 R74, R74 ;  /* 0x0000004a004a7308 */ /* 0x000ff00000000800 */
[----:B------:R-:W3:Y:S08]  /*18d40*/  MUFU.EX2 R73, R73 ;  /* 0x0000004900497308 */ /* 0x000ef00000000800 */
[----:B------:R-:W-:Y:S08]  /*18d50*/  MUFU.EX2 R72, R72 ;  /* 0x0000004800487308 */ /* 0x000ff00000000800 */
[----:B------:R-:W4:Y:S01]  /*18d60*/  MUFU.EX2 R71, R71 ;  /* 0x0000004700477308 */ /* 0x000f220000000800 */
[----:B-----5:R-:W-:-:S02]  /*18d70*/  F2FP.BF16.F32.PACK_AB R44, R94, R95 ;  /* 0x0000005f5e2c723e */ /* 0x020fc400000010ff */
[----:B--2---:R-:W-:Y:S02]  /*18d80*/  F2FP.BF16.F32.PACK_AB R46, R92, R93 ;  /* 0x0000005d5c2e723e */ /* 0x004fe400000010ff */
[----:B---3--:R-:W-:Y:S02]  /*18d90*/  F2FP.BF16.F32.PACK_AB R45, R73, R74 ;  /* 0x0000004a492d723e */ /* 0x008fe400000010ff */
[----:B----4-:R-:W-:-:S07]  /*18da0*/  F2FP.BF16.F32.PACK_AB R47, R71, R72 ;  /* 0x00000048472f723e */ /* 0x010fce00000010ff */
        /* <DEDUP_REMOVED lines=16> */
[----:B------:R-:W4:Y:S01]  /*18eb0*/  LDSM.16.MT88.4 R56, [R62+0x1800] ;  /* 0x001800003e38783b */ /* 0x000f220000004200 */
[----:B------:R-:W-:Y:S06]  /*18ec0*/  MUFU.EX2 R91, R91 ;  /* 0x0000005b005b7308 */ /* 0x000fec0000000800 */
[C---:B-1----:R-:W-:Y:S02]  /*18ed0*/  HMMA.16816.F32.BF16 R40, R44.reuse, R52, R40 ;  /* 0x000000342c28723c */ /* 0x042fe40000041828 */
[----:B------:R-:W1:Y:S06]  /*18ee0*/  MUFU.EX2 R90, R90 ;  /* 0x0000005a005a7308 */ /* 0x000e6c0000000800 */
[----:B------:R-:W-:Y:S01]  /*18ef0*/  HMMA.16816.F32.BF16 R36, R44, R54, R36 ;  /* 0x000000362c24723c */ /* 0x000fe20000041824 */
[----:B------:R-:W5:Y:S01]  /*18f00*/  LDSM.16.MT88.4 R52, [R48+0x1800] ;  /* 0x001800003034783b */ /* 0x000f620000004200 */
        /* <DEDUP_REMOVED lines=8> */
[----:B---3--:R-:W-:Y:S02]  /*18f90*/  F2FP.BF16.F32.PACK_AB R45, R69, R70 ;  /* 0x00000046452d723e */ /* 0x008fe400000010ff */
[----:B----4-:R-:W-:-:S07]  /*18fa0*/  F2FP.BF16.F32.PACK_AB R47, R67, R68 ;  /* 0x00000044432f723e */ /* 0x010fce00000010ff */
        /* <DEDUP_REMOVED lines=17> */
[----:B------:R-:W-:Y:S06]  /*190c0*/  MUFU.EX2 R87, R87 ;  /* 0x0000005700577308 */ /* 0x000fec0000000800 */
[C---:B-----5:R-:W-:Y:S02]  /*190d0*/  HMMA.16816.F32.BF16 R40, R44.reuse, R52, R40 ;  /* 0x000000342c28723c */ /* 0x060fe40000041828 */
[----:B------:R-:W4:Y:S06]  /*190e0*/  MUFU.EX2 R86, R86 ;  /* 0x0000005600567308 */ /* 0x000f2c0000000800 */
[----:B------:R-:W-:Y:S01]  /*190f0*/  HMMA.16816.F32.BF16 R36, R44, R54, R36 ;  /* 0x000000362c24723c */ /* 0x000fe20000041824 */
[----:B------:R-:W5:Y:S01]  /*19100*/  LDSM.16.MT88.4 R52, [R48+0x2000] ;  /* 0x002000003034783b */ /* 0x000f620000004200 */
[----:B------:R-:W-:Y:S08]  /*19110*/  MUFU.EX2 R85, R85 ;  /* 0x0000005500557308 */ /* 0x000ff00000000800 */
[----:B------:R-:W1:Y:S08]  /*19120*/  MUFU.EX2 R84, R84 ;  /* 0x0000005400547308 */ /* 0x000e700000000800 */
[----:B------:R-:W-:Y:S08]  /*19130*/  MUFU.EX2 R66, R66 ;  /* 0x0000004200427308 */ /* 0x000ff00000000800 */
[----:B------:R-:W2:Y:S08]  /*19140*/  MUFU.EX2 R65, R65 ;  /* 0x0000004100417308 */ /* 0x000eb00000000800 */
[----:B------:R-:W-:Y:S08]  /*19150*/  MUFU.EX2 R131, R131 ;  /* 0x0000008300837308 */ /* 0x000ff00000000800 */
[----:B------:R-:W3:Y:S01]  /*19160*/  MUFU.EX2 R144, R144 ;  /* 0x0000009000907308 */ /* 0x000ee20000000800 */
[----:B----4-:R-:W-:-:S02]  /*19170*/  F2FP.BF16.F32.PACK_AB R44, R86, R87 ;  /* 0x00000057562c723e */ /* 0x010fc400000010ff */
[----:B-1----:R-:W-:Y:S02]  /*19180*/  F2FP.BF16.F32.PACK_AB R46, R84, R85 ;  /* 0x00000055542e723e */ /* 0x002fe400000010ff */
        /* <DEDUP_REMOVED lines=238> */
[C---:B------:R-:W-:Y:S01]  /*1a070*/  HMMA.16816.F32.BF16 R8, R52.reuse, R56, R8 ;  /* 0x000000383408723c */ /* 0x040fe20000041808 */
[-CC-:B------:R-:W-:Y:S01]  /*1a080*/  FFMA.FTZ R56, R132, R105.reuse, -R83.reuse ;  /* 0x0000006984387223 */ /* 0x180fe20000010853 */
[----:B------:R-:W-:Y:S01]  /*1a090*/  FFMA.FTZ R57, R130, R105, -R83 ;  /* 0x0000006982397223 */ /* 0x000fe20000010853 */
[----:B------:R-:W-:Y:S05]  /*1a0a0*/  MUFU.EX2 R138, R138 ;  /* 0x0000008a008a7308 */ /* 0x000fea0000000800 */
[C---:B-----5:R-:W-:Y:S03]  /*1a0b0*/  HMMA.16816.F32.BF16 R40, R52.reuse, R44, R40 ;  /* 0x0000002c3428723c */ /* 0x060fe60000041828 */
[----:B------:R-:W3:Y:S05]  /*1a0c0*/  MUFU.EX2 R137, R137 ;  /* 0x0000008900897308 */ /* 0x000eea0000000800 */
[C---:B------:R-:W-:Y:S01]  /*1a0d0*/  HMMA.16816.F32.BF16 R36, R52.reuse, R46, R36 ;  /* 0x0000002e3424723c */ /* 0x040fe20000041824 */
[----:B------:R-:W4:Y:S02]  /*1a0e0*/  LDSM.16.MT88.4 R44, [R62+0x6000] ;  /* 0x006000003e2c783b */ /* 0x000f240000004200 */
[----:B------:R-:W-:Y:S08]  /*1a0f0*/  MUFU.EX2 R139, R139 ;  /* 0x0000008b008b7308 */ /* 0x000ff00000000800 */
[----:B------:R-:W5:Y:S08]  /*1a100*/  MUFU.EX2 R146, R146 ;  /* 0x0000009200927308 */ /* 0x000f700000000800 */
[----:B------:R-:W-:Y:S08]  /*1a110*/  MUFU.EX2 R136, R136 ;  /* 0x0000008800887308 */ /* 0x000ff00000000800 */
[----:B------:R-:W1:Y:S08]  /*1a120*/  MUFU.EX2 R199, R199 ;  /* 0x000000c700c77308 */ /* 0x000e700000000800 */
[----:B------:R-:W-:Y:S08]  /*1a130*/  MUFU.EX2 R56, R56 ;  /* 0x0000003800387308 */ /* 0x000ff00000000800 */
[----:B------:R-:W2:Y:S01]  /*1a140*/  MUFU.EX2 R57, R57 ;  /* 0x0000003900397308 */ /* 0x000ea20000000800 */
[----:B------:R-:W-:Y:S01]  /*1a150*/  HMMA.16816.F32.BF16 R4, R52, R58, R4 ;  /* 0x0000003a3404723c */ /* 0x000fe20000041804 */
[----:B---3--:R-:W-:-:S02]  /*1a160*/  F2FP.BF16.F32.PACK_AB R52, R137, R138 ;  /* 0x0000008a8934723e */ /* 0x008fc400000010ff */
[----:B-----5:R-:W-:Y:S02]  /*1a170*/  F2FP.BF16.F32.PACK_AB R54, R146, R139 ;  /* 0x0000008b9236723e */ /* 0x020fe400000010ff */
[----:B-1----:R-:W-:Y:S02]  /*1a180*/  F2FP.BF16.F32.PACK_AB R53, R199, R136 ;  /* 0x00000088c735723e */ /* 0x002fe400000010ff */
[----:B--2---:R-:W-:-:S07]  /*1a190*/  F2FP.BF16.F32.PACK_AB R55, R57, R56 ;  /* 0x000000383937723e */ /* 0x004fce00000010ff */
[----:B------:R-:W-:Y:S01]  /*1a1a0*/  HMMA.16816.F32.BF16 R16, R52, R28, R16 ;  /* 0x0000001c3410723c */ /* 0x000fe20000041810 */
[----:B------:R-:W-:-:S07]  /*1a1b0*/  FADD.FTZ R29, R82, R81 ;  /* 0x00000051521d7221 */ /* 0x000fce0000010000 */
[----:B------:R-:W-:Y:S01]  /*1a1c0*/  HMMA.16816.F32.BF16 R24, R52, R32, R24 ;  /* 0x000000203418723c */ /* 0x000fe20000041818 */
[----:B------:R-:W-:-:S07]  /*1a1d0*/  FADD.FTZ R80, R80, R29 ;  /* 0x0000001d50507221 */ /* 0x000fce0000010000 */
[----:B------:R-:W-:Y:S01]  /*1a1e0*/  HMMA.16816.F32.BF16 R20, R52, R34, R20 ;  /* 0x000000223414723c */ /* 0x000fe20000041814 */
[----:B------:R-:W1:Y:S01]  /*1a1f0*/  LDSM.16.MT88.4 R32, [R48+0x6000] ;  /* 0x006000003020783b */ /* 0x000e620000004200 */
[----:B------:R-:W-:Y:S01]  /*1a200*/  FADD.FTZ R102, R103, R102 ;  /* 0x0000006667667221 */ /* 0x000fe20000010000 */
[----:B------:R-:W-:-:S03]  /*1a210*/  FADD.FTZ R79, R79, R80 ;  /* 0x000000504f4f7221 */ /* 0x000fc60000010000 */
[----:B------:R-:W-:Y:S01]  /*1a220*/  FADD.FTZ R101, R101, R102 ;  /* 0x0000006665657221 */ /* 0x000fe20000010000 */
[----:B------:R-:W-:Y:S01]  /*1a230*/  FADD.FTZ R78, R78, R79 ;  /* 0x0000004f4e4e7221 */ /* 0x000fe20000010000 */
[----:B------:R-:W-:Y:S01]  /*1a240*/  HMMA.16816.F32.BF16 R12, R52, R30, R12 ;  /* 0x0000001e340c723c */ /* 0x000fe2000004180c */
[----:B------:R-:W2:Y:S01]  /*1a250*/  LDSM.16.MT88.4 R28, [R64+0x10800] ;  /* 0x01080000401c783b */ /* 0x000ea20000004200 */
[----:B------:R-:W-:-:S06]  /*1a260*/  FADD.FTZ R100, R100, R101 ;  /* 0x0000006564647221 */ /* 0x000fcc0000010000 */
[----:B----4-:R-:W-:Y:S01]  /*1a270*/  HMMA.16816.F32.BF16 R8, R52, R44, R8 ;  /* 0x0000002c3408723c */ /* 0x010fe20000041808 */
[----:B------:R-:W-:Y:S01]  /*1a280*/  FADD.FTZ R45, R77, R78 ;  /* 0x0000004e4d2d7221 */ /* 0x000fe20000010000 */
[----:B------:R-:W-:-:S03]  /*1a290*/  FADD.FTZ R99, R99, R100 ;  /* 0x0000006463637221 */ /* 0x000fc60000010000 */
[----:B------:R-:W-:Y:S01]  /*1a2a0*/  FADD.FTZ R44, R76, R45 ;  /* 0x0000002d4c2c7221 */ /* 0x000fe20000010000 */
[----:B------:R-:W-:Y:S01]  /*1a2b0*/  FADD.FTZ R98, R98, R99 ;  /* 0x0000006362627221 */ /* 0x000fe20000010000 */
[-CC-:B------:R-:W-:Y:S01]  /*1a2c0*/  FFMA.FTZ R58, R129, R105.reuse, -R104.reuse ;  /* 0x00000069813a7223 */ /* 0x180fe20000010868 */
[-CC-:B------:R-:W-:Y:S01]  /*1a2d0*/  FFMA.FTZ R59, R127, R105.reuse, -R104.reuse ;  /* 0x000000697f3b7223 */ /* 0x180fe20000010868 */
[-CC-:B------:R-:W-:Y:S01]  /*1a2e0*/  FFMA.FTZ R125, R125, R105.reuse, -R104.reuse ;  /* 0x000000697d7d7223 */ /* 0x180fe20000010868 */
[-C--:B------:R-:W-:Y:S01]  /*1a2f0*/  FFMA.FTZ R130, R123, R105.reuse, -R104 ;  /* 0x000000697b827223 */ /* 0x080fe20000010868 */
[-CC-:B------:R-:W-:Y:S01]  /*1a300*/  FFMA.FTZ R76, R122, R105.reuse, -R83.reuse ;  /* 0x000000697a4c7223 */ /* 0x180fe20000010853 */
[----:B------:R-:W-:Y:S01]  /*1a310*/  HMMA.16816.F32.BF16 R4, R52, R46, R4 ;  /* 0x0000002e3404723c */ /* 0x000fe20000041804 */
[----:B------:R-:W-:Y:S01]  /*1a320*/  FADD.FTZ R75, R75, R44 ;  /* 0x0000002c4b4b7221 */ /* 0x000fe20000010000 */
[-CC-:B------:R-:W-:Y:S01]  /*1a330*/  FFMA.FTZ R128, R128, R105.reuse, -R83.reuse ;  /* 0x0000006980807223 */ /* 0x180fe20000010853 */
[-CC-:B------:R-:W-:Y:S01]  /*1a340*/  FFMA.FTZ R126, R126, R105.reuse, -R83.reuse ;  /* 0x000000697e7e7223 */ /* 0x180fe20000010853 */
[----:B------:R-:W-:Y:S01]  /*1a350*/  FFMA.FTZ R124, R124, R105, -R83 ;  /* 0x000000697c7c7223 */ /* 0x000fe20000010853 */
[----:B------:R-:W3:Y:S01]  /*1a360*/  LDSM.16.MT88.4 R44, [R50+0x10800] ;  /* 0x01080000322c783b */ /* 0x000ee20000004200 */
[----:B------:R-:W-:Y:S01]  /*1a370*/  FADD.FTZ R97, R97, R98 ;  /* 0x0000006261617221 */ /* 0x000fe20000010000 */
[----:B------:R-:W-:Y:S03]  /*1a380*/  MUFU.EX2 R58, R58 ;  /* 0x0000003a003a7308 */ /* 0x000fe60000000800 */
        /* <DEDUP_REMOVED lines=17> */
[----:B----4-:R-:W-:Y:S01]  /*1a4a0*/  F2FP.BF16.F32.PACK_AB R52, R59, R58 ;  /* 0x0000003a3b34723e */ /* 0x010fe200000010ff */
[----:B------:R-:W-:Y:S01]  /*1a4b0*/  FADD.FTZ R92, R92, R93 ;  /* 0x0000005d5c5c7221 */ /* 0x000fe20000010000 */
[----:B-----5:R-:W-:Y:S01]  /*1a4c0*/  F2FP.BF16.F32.PACK_AB R54, R130, R125 ;  /* 0x0000007d8236723e */ /* 0x020fe200000010ff */
[----:B------:R-:W-:Y:S01]  /*1a4d0*/  FADD.FTZ R73, R71, R74 ;  /* 0x0000004a47497221 */ /* 0x000fe20000010000 */
[----:B--2---:R-:W-:Y:S02]  /*1a4e0*/  F2FP.BF16.F32.PACK_AB R53, R80, R81 ;  /* 0x000000515035723e */ /* 0x004fe400000010ff */
[----:B---3--:R-:W-:Y:S01]  /*1a4f0*/  F2FP.BF16.F32.PACK_AB R55, R76, R77 ;  /* 0x0000004d4c37723e */ /* 0x008fe200000010ff */
[----:B------:R-:W-:Y:S01]  /*1a500*/  FADD.FTZ R91, R91, R92 ;  /* 0x0000005c5b5b7221 */ /* 0x000fe20000010000 */
[----:B------:R-:W-:-:S03]  /*1a510*/  FADD.FTZ R70, R70, R73 ;  /* 0x0000004946467221 */ /* 0x000fc60000010000 */
[----:B------:R-:W-:Y:S02]  /*1a520*/  FADD.FTZ R90, R90, R91 ;  /* 0x0000005b5a5a7221 */ /* 0x000fe40000010000 */
[----:B------:R-:W-:Y:S01]  /*1a530*/  HMMA.16816.F32.BF16 R24, R52, R28, R24 ;  /* 0x0000001c3418723c */ /* 0x000fe20000041818 */
[----:B------:R-:W-:Y:S01]  /*1a540*/  FADD.FTZ R29, R69, R70 ;  /* 0x00000046451d7221 */ /* 0x000fe20000010000 */
[----:B------:R-:W-:-:S03]  /*1a550*/  FADD.FTZ R89, R89, R90 ;  /* 0x0000005a59597221 */ /* 0x000fc60000010000 */
[----:B------:R-:W-:-:S03]  /*1a560*/  FADD.FTZ R70, R68, R29 ;  /* 0x0000001d44467221 */ /* 0x000fc60000010000 */
[----:B------:R-:W-:Y:S01]  /*1a570*/  HMMA.16816.F32.BF16 R20, R52, R30, R20 ;  /* 0x0000001e3414723c */ /* 0x000fe20000041814 */
[----:B------:R-:W2:Y:S01]  /*1a580*/  LDSM.16.MT88.4 R28, [R48+0x6800] ;  /* 0x00680000301c783b */ /* 0x000ea20000004200 */
        /* <DEDUP_REMOVED lines=11> */
[C---:B-1----:R-:W-:Y:S01]  /*1a640*/  HMMA.16816.F32.BF16 R8, R52.reuse, R32, R8 ;  /* 0x000000203408723c */ /* 0x042fe20000041808 */
[----:B------:R-:W-:Y:S02]  /*1a650*/  FADD.FTZ R32, R148, R65 ;  /* 0x0000004194207221 */ /* 0x000fe40000010000 */
[----:B------:R-:W-:Y:S02]  /*1a660*/  FADD.FTZ R33, R159, R144 ;  /* 0x000000909f217221 */ /* 0x000fe40000010000 */
[----:B------:R-:W-:Y:S02]  /*1a670*/  FADD.FTZ R32, R147, R32 ;  /* 0x0000002093207221 */ /* 0x000fe40000010000 */
[----:B------:R-:W-:Y:S01]  /*1a680*/  FADD.FTZ R33, R160, R33 ;  /* 0x00000021a0217221 */ /* 0x000fe20000010000 */
[----:B------:R-:W-:Y:S01]  /*1a690*/  HMMA.16816.F32.BF16 R4, R52, R34, R4 ;  /* 0x000000223404723c */ /* 0x000fe20000041804 */
[----:B------:R-:W-:-:S02]  /*1a6a0*/  FADD.FTZ R65, R153, R32 ;  /* 0x0000002099417221 */ /* 0x000fc40000010000 */
[----:B------:R-:W-:Y:S02]  /*1a6b0*/  FADD.FTZ R66, R162, R33 ;  /* 0x00000021a2427221 */ /* 0x000fe40000010000 */
[----:B------:R-:W1:Y:S01]  /*1a6c0*/  LDSM.16.MT88.4 R32, [R50+0x11000] ;  /* 0x011000003220783b */ /* 0x000e620000004200 */
[----:B------:R-:W-:Y:S01]  /*1a6d0*/  FADD.FTZ R65, R158, R65 ;  /* 0x000000419e417221 */ /* 0x000fe20000010000 */
[----:B------:R-:W-:Y:S01]  /*1a6e0*/  FADD.FTZ R66, R163, R66 ;  /* 0x00000042a3427221 */ /* 0x000fe20000010000 */
[----:B------:R-:W-:Y:S01]  /*1a6f0*/  HMMA.16816.F32.BF16 R12, R52, R46, R12 ;  /* 0x0000002e340c723c */ /* 0x000fe2000004180c */
[----:B------:R-:W3:Y:S01]  /*1a700*/  LDSM.16.MT88.4 R44, [R64+0x11000] ;  /* 0x01100000402c783b */ /* 0x000ee20000004200 */
[-C--:B------:R-:W-:Y:S01]  /*1a710*/  FFMA.FTZ R68, R115, R105.reuse, -R104 ;  /* 0x0000006973447223 */ /* 0x080fe20000010868 */
[----:B------:R-:W-:Y:S01]  /*1a720*/  FADD.FTZ R177, R177, R66 ;  /* 0x00000042b1b17221 */ /* 0x000fe20000010000 */
[-CC-:B------:R-:W-:Y:S01]  /*1a730*/  FFMA.FTZ R70, R120, R105.reuse, -R83.reuse ;  /* 0x0000006978467223 */ /* 0x180fe20000010853 */
[-CC-:B------:R-:W-:Y:S01]  /*1a740*/  FFMA.FTZ R73, R118, R105.reuse, -R83.reuse ;  /* 0x0000006976497223 */ /* 0x180fe20000010853 */
[----:B------:R-:W-:-:S02]  /*1a750*/  FFMA.FTZ R74, R116, R105, -R83 ;  /* 0x00000069744a7223 */ /* 0x000fc40000010853 */
[C---:B--2---:R-:W-:Y:S01]  /*1a760*/  HMMA.16816.F32.BF16 R40, R52.reuse, R28, R40 ;  /* 0x0000001c3428723c */ /* 0x044fe20000041828 */
[----:B------:R-:W-:Y:S01]  /*1a770*/  FADD.FTZ R28, R174, R65 ;  /* 0x00000041ae1c7221 */ /* 0x000fe20000010000 */
[-C--:B------:R-:W-:Y:S01]  /*1a780*/  FFMA.FTZ R75, R114, R105.reuse, -R83 ;  /* 0x00000069724b7223 */ /* 0x080fe20000010853 */
[-CC-:B------:R-:W-:Y:S01]  /*1a790*/  FFMA.FTZ R121, R121, R105.reuse, -R104.reuse ;  /* 0x0000006979797223 */ /* 0x180fe20000010868 */
[-CC-:B------:R-:W-:Y:S01]  /*1a7a0*/  FFMA.FTZ R119, R119, R105.reuse, -R104.reuse ;  /* 0x0000006977777223 */ /* 0x180fe20000010868 */
[----:B------:R-:W-:Y:S01]  /*1a7b0*/  FFMA.FTZ R117, R117, R105, -R104 ;  /* 0x0000006975757223 */ /* 0x000fe20000010868 */
[----:B------:R-:W-:Y:S01]  /*1a7c0*/  FADD.FTZ R28, R167, R28 ;  /* 0x0000001ca71c7221 */ /* 0x000fe20000010000 */
[----:B------:R-:W-:Y:S01]  /*1a7d0*/  FADD.FTZ R178, R178, R177 ;  /* 0x000000b1b2b27221 */ /* 0x000fe20000010000 */
[----:B------:R-:W-:Y:S01]  /*1a7e0*/  MUFU.EX2 R72, R121 ;  /* 0x0000007900487308 */ /* 0x000fe20000000800 */
[----:B------:R-:W-:Y:S01]  /*1a7f0*/  HMMA.16816.F32.BF16 R36, R52, R30, R36 ;  /* 0x0000001e3424723c */ /* 0x000fe20000041824 */
[----:B------:R-:W-:Y:S01]  /*1a800*/  FADD.FTZ R171, R171, R28 ;  /* 0x0000001cabab7221 */ /* 0x000fe20000010000 */
[----:B------:R-:W-:Y:S01]  /*1a810*/  FADD.FTZ R179, R179, R178 ;  /* 0x000000b2b3b37221 */ /* 0x000fe20000010000 */
[----:B------:R-:W2:Y:S04]  /*1a820*/  LDSM.16.MT88.4 R28, [R62+0x7000] ;  /* 0x007000003e1c783b */ /* 0x000ea80000004200 */
[----:B------:R-:W4:Y:S01]  /*1a830*/  MUFU.EX2 R71, R119 ;  /* 0x0000007700477308 */ /* 0x000f220000000800 */
[----:B------:R-:W-:Y:S01]  /*1a840*/  FADD.FTZ R171, R176, R171 ;  /* 0x000000abb0ab7221 */ /* 0x000fe20000010000 */
[----:B------:R-:W-:Y:S01]  /*1a850*/  FADD.FTZ R180, R180, R179 ;  /* 0x000000b3b4b47221 */ /* 0x000fe20000010000 */
[----:B------:R-:W-:Y:S05]  /*1a860*/  LDSM.16.MT88.4 R64, [R64+0x11800] ;  /* 0x011800004040783b */ /* 0x000fea0000004200 */
[----:B------:R-:W-:Y:S08]  /*1a870*/  MUFU.EX2 R69, R117 ;  /* 0x0000007500457308 */ /* 0x000ff00000000800 */
[----:B------:R-:W5:Y:S08]  /*1a880*/  MUFU.EX2 R68, R68 ;  /* 0x0000004400447308 */ /* 0x000f700000000800 */
[----:B------:R-:W-:Y:S08]  /*1a890*/  MUFU.EX2 R70, R70 ;  /* 0x0000004600467308 */ /* 0x000ff00000000800 */
[----:B------:R-:W1:Y:S08]  /*1a8a0*/  MUFU.EX2 R73, R73 ;  /* 0x0000004900497308 */ /* 0x000e700000000800 */
[----:B------:R-:W-:Y:S08]  /*1a8b0*/  MUFU.EX2 R74, R74 ;  /* 0x0000004a004a7308 */ /* 0x000ff00000000800 */
[----:B------:R-:W3:Y:S01]  /*1a8c0*/  MUFU.EX2 R75, R75 ;  /* 0x0000004b004b7308 */ /* 0x000ee20000000800 */
[----:B------:R-:W-:Y:S01]  /*1a8d0*/  FADD.FTZ R184, R184, R171 ;  /* 0x000000abb8b87221 */ /* 0x000fe20000010000 */
[----:B------:R-:W-:-:S03]  /*1a8e0*/  FADD.FTZ R187, R187, R180 ;  /* 0x000000b4bbbb7221 */ /* 0x000fc60000010000 */
[----:B------:R-:W-:Y:S01]  /*1a8f0*/  FADD.FTZ R184, R183, R184 ;  /* 0x000000b8b7b87221 */ /* 0x000fe20000010000 */
[----:B------:R-:W-:Y:S01]  /*1a900*/  FADD.FTZ R194, R194, R187 ;  /* 0x000000bbc2c27221 */ /* 0x000fe20000010000 */
[----:B----4-:R-:W-:Y:S02]  /*1a910*/  F2FP.BF16.F32.PACK_AB R52, R71, R72 ;  /* 0x000000484734723e */ /* 0x010fe400000010ff */
[----:B-----5:R-:W-:Y:S01]  /*1a920*/  F2FP.BF16.F32.PACK_AB R54, R68, R69 ;  /* 0x000000454436723e */ /* 0x020fe200000010ff */
[----:B------:R-:W-:Y:S01]  /*1a930*/  FADD.FTZ R185, R185, R184 ;  /* 0x000000b8b9b97221 */ /* 0x000fe20000010000 */
[----:B-1----:R-:W-:Y:S01]  /*1a940*/  F2FP.BF16.F32.PACK_AB R53, R73, R70 ;  /* 0x000000464935723e */ /* 0x002fe200000010ff */
[----:B------:R-:W-:Y:S01]  /*1a950*/  FADD.FTZ R191, R191, R194 ;  /* 0x000000c2bfbf7221 */ /* 0x000fe20000010000 */
[----:B---3--:R-:W-:Y:S01]  /*1a960*/  F2FP.BF16.F32.PACK_AB R55, R75, R74 ;  /* 0x0000004a4b37723e */ /* 0x008fe200000010ff */
[----:B------:R-:W-:Y:S02]  /*1a970*/  FADD.FTZ R186, R186, R185 ;  /* 0x000000b9baba7221 */ /* 0x000fe40000010000 */
[----:B------:R-:W-:-:S02]  /*1a980*/  FADD.FTZ R196, R196, R191 ;  /* 0x000000bfc4c47221 */ /* 0x000fc40000010000 */
        /* <DEDUP_REMOVED lines=16> */
[-CC-:B------:R-:W-:Y:S01]  /*1aa90*/  FFMA.FTZ R84, R112, R105.reuse, -R83.reuse ;  /* 0x0000006970547223 */ /* 0x180fe20000010853 */
[-CC-:B------:R-:W-:Y:S01]  /*1aaa0*/  FFMA.FTZ R85, R110, R105.reuse, -R83.reuse ;  /* 0x000000696e557223 */ /* 0x180fe20000010853 */
[----:B------:R-:W-:Y:S01]  /*1aab0*/  FADD.FTZ R173, R173, R182 ;  /* 0x000000b6adad7221 */ /* 0x000fe20000010000 */
[-C--:B------:R-:W-:Y:S01]  /*1aac0*/  FFMA.FTZ R86, R108, R105.reuse, -R83 ;  /* 0x000000696c567223 */ /* 0x080fe20000010853 */
[----:B------:R-:W-:Y:S01]  /*1aad0*/  FADD.FTZ R168, R168, R169 ;  /* 0x000000a9a8a87221 */ /* 0x000fe20000010000 */
[-CC-:B------:R-:W-:Y:S01]  /*1aae0*/  FFMA.FTZ R78, R113, R105.reuse, -R104.reuse ;  /* 0x00000069714e7223 */ /* 0x180fe20000010868 */
[-CC-:B------:R-:W-:Y:S01]  /*1aaf0*/  FFMA.FTZ R79, R111, R105.reuse, -R104.reuse ;  /* 0x000000696f4f7223 */ /* 0x180fe20000010868 */
[-CC-:B------:R-:W-:Y:S01]  /*1ab00*/  FFMA.FTZ R82, R109, R105.reuse, -R104.reuse ;  /* 0x000000696d527223 */ /* 0x180fe20000010868 */
[-C--:B------:R-:W-:Y:S01]  /*1ab10*/  FFMA.FTZ R249, R107, R105.reuse, -R104 ;  /* 0x000000696bf97223 */ /* 0x080fe20000010868 */
[----:B------:R-:W-:Y:S01]  /*1ab20*/  FFMA.FTZ R83, R106, R105, -R83 ;  /* 0x000000696a537223 */ /* 0x000fe20000010853 */
[----:B------:R-:W-:Y:S01]  /*1ab30*/  FADD.FTZ R192, R192, R173 ;  /* 0x000000adc0c07221 */ /* 0x000fe20000010000 */
[----:B------:R-:W-:Y:S01]  /*1ab40*/  FADD.FTZ R168, R175, R168 ;  /* 0x000000a8afa87221 */ /* 0x000fe20000010000 */
[----:B--2---:R-:W-:Y:S01]  /*1ab50*/  HMMA.16816.F32.BF16 R8, R52, R28, R8 ;  /* 0x0000001c3408723c */ /* 0x004fe20000041808 */
[----:B------:R-:W-:Y:S01]  /*1ab60*/  MUFU.EX2 R78, R78 ;  /* 0x0000004e004e7308 */ /* 0x000fe20000000800 */
[----:B------:R-:W-:Y:S01]  /*1ab70*/  FADD.FTZ R161, R161, R192 ;  /* 0x000000c0a1a17221 */ /* 0x000fe20000010000 */
[----:B------:R-:W-:-:S05]  /*1ab80*/  FADD.FTZ R151, R151, R168 ;  /* 0x000000a897977221 */ /* 0x000fca0000010000 */
[----:B------:R-:W-:Y:S01]  /*1ab90*/  HMMA.16816.F32.BF16 R4, R52, R30, R4 ;  /* 0x0000001e3404723c */ /* 0x000fe20000041804 */
[----:B------:R-:W2:Y:S01]  /*1aba0*/  MUFU.EX2 R79, R79 ;  /* 0x0000004f004f7308 */ /* 0x000ea20000000800 */
[----:B------:R-:W3:Y:S01]  /*1abb0*/  LDSM.16.MT88.4 R28, [R50+0x11800] ;  /* 0x01180000321c783b */ /* 0x000ee20000004200 */
[----:B------:R-:W-:Y:S01]  /*1abc0*/  FADD.FTZ R166, R166, R161 ;  /* 0x000000a1a6a67221 */ /* 0x000fe20000010000 */
[----:B------:R-:W-:-:S05]  /*1abd0*/  FADD.FTZ R151, R154, R151 ;  /* 0x000000979a977221 */ /* 0x000fca0000010000 */
[----:B------:R-:W-:Y:S08]  /*1abe0*/  MUFU.EX2 R82, R82 ;  /* 0x0000005200527308 */ /* 0x000ff00000000800 */
[----:B------:R-:W4:Y:S08]  /*1abf0*/  MUFU.EX2 R249, R249 ;  /* 0x000000f900f97308 */ /* 0x000f300000000800 */
[----:B------:R-:W-:Y:S08]  /*1ac00*/  MUFU.EX2 R84, R84 ;  /* 0x0000005400547308 */ /* 0x000ff00000000800 */
[----:B------:R-:W5:Y:S08]  /*1ac10*/  MUFU.EX2 R85, R85 ;  /* 0x0000005500557308 */ /* 0x000f700000000800 */
[----:B------:R-:W-:Y:S08]  /*1ac20*/  MUFU.EX2 R86, R86 ;  /* 0x0000005600567308 */ /* 0x000ff00000000800 */
[----:B------:R-:W3:Y:S01]  /*1ac30*/  MUFU.EX2 R83, R83 ;  /* 0x0000005300537308 */ /* 0x000ee20000000800 */
[----:B------:R-:W-:Y:S01]  /*1ac40*/  FADD.FTZ R155, R155, R166 ;  /* 0x000000a69b9b7221 */ /* 0x000fe20000010000 */
[----:B------:R-:W-:Y:S01]  /*1ac50*/  FADD.FTZ R152, R152, R151 ;  /* 0x0000009798987221 */ /* 0x000fe20000010000 */
[----:B------:R-:W-:Y:S01]  /*1ac60*/  HMMA.16816.F32.BF16 R12, R52, R34, R12 ;  /* 0x00000022340c723c */ /* 0x000fe2000004180c */
[----:B------:R-:W3:Y:S01]  /*1ac70*/  LDSM.16.MT88.4 R32, [R62+0x7800] ;  /* 0x007800003e20783b */ /* 0x000ee20000004200 */
[----:B------:R-:W-:Y:S01]  /*1ac80*/  FADD.FTZ R172, R172, R155 ;  /* 0x0000009bacac7221 */ /* 0x000fe20000010000 */
[----:B------:R-:W-:Y:S01]  /*1ac90*/  FADD.FTZ R152, R157, R152 ;  /* 0x000000989d987221 */ /* 0x000fe20000010000 */
[----:B--2---:R-:W-:-:S02]  /*1aca0*/  F2FP.BF16.F32.PACK_AB R132, R79, R78 ;  /* 0x0000004e4f84723e */ /* 0x004fc400000010ff */
[----:B------:R-:W-:Y:S01]  /*1acb0*/  FADD.FTZ R149, R149, R172 ;  /* 0x000000ac95957221 */ /* 0x000fe20000010000 */
[----:B----4-:R-:W-:Y:S01]  /*1acc0*/  F2FP.BF16.F32.PACK_AB R134, R249, R82 ;  /* 0x00000052f986723e */ /* 0x010fe200000010ff */
[----:B-1----:R-:W-:Y:S01]  /*1acd0*/  HMMA.16816.F32.BF16 R40, R52, R44, R40 ;  /* 0x0000002c3428723c */ /* 0x002fe20000041828 */
[----:B-----5:R-:W-:Y:S01]  /*1ace0*/  F2FP.BF16.F32.PACK_AB R133, R85, R84 ;  /* 0x000000545585723e */ /* 0x020fe200000010ff */
[----:B------:R-:W-:Y:S01]  /*1acf0*/  FADD.FTZ R45, R141, R152 ;  /* 0x000000988d2d7221 */ /* 0x000fe20000010000 */
[----:B---3--:R-:W-:Y:S01]  /*1ad00*/  F2FP.BF16.F32.PACK_AB R135, R83, R86 ;  /* 0x000000565387723e */ /* 0x008fe200000010ff */
[----:B------:R-:W-:Y:S02]  /*1ad10*/  FADD.FTZ R150, R150, R149 ;  /* 0x0000009596967221 */ /* 0x000fe40000010000 */
        /* <DEDUP_REMOVED lines=9> */
[----:B------:R-:W-:Y:S01]  /*1adb0*/  FADD.FTZ R24, R137, R24 ;  /* 0x0000001889187221 */ /* 0x000fe20000010000 */
[C---:B------:R-:W-:Y:S01]  /*1adc0*/  HMMA.16816.F32.BF16 R152, R132.reuse, R28, R16 ;  /* 0x0000001c8498723c */ /* 0x040fe20000041810 */
[----:B------:R-:W-:Y:S02]  /*1add0*/  FADD.FTZ R16, R56, R199 ;  /* 0x000000c738107221 */ /* 0x000fe40000010000 */
[----:B------:R-:W-:Y:S02]  /*1ade0*/  FADD.FTZ R17, R139, R24 ;  /* 0x000000188b117221 */ /* 0x000fe40000010000 */
[----:B------:R-:W-:Y:S02]  /*1adf0*/  FADD.FTZ R16, R57, R16 ;  /* 0x0000001039107221 */ /* 0x000fe40000010000 */
[----:B------:R-:W-:Y:S01]  /*1ae00*/  FADD.FTZ R17, R146, R17 ;  /* 0x0000001192117221 */ /* 0x000fe20000010000 */
[----:B------:R-:W-:Y:S01]  /*1ae10*/  HMMA.16816.F32.BF16 R156, R132, R66, R20 ;  /* 0x00000042849c723c */ /* 0x000fe20000041814 */
[----:B------:R-:W1:Y:S01]  /*1ae20*/  LDSM.16.MT88.4 R20, [R48+0x7800] ;  /* 0x007800003014783b */ /* 0x000e620000004200 */
[----:B------:R-:W-:-:S06]  /*1ae30*/  FADD.FTZ R81, R81, R16 ;  /* 0x0000001051517221 */ /* 0x000fcc0000010000 */
[----:B------:R-:W-:Y:S01]  /*1ae40*/  HMMA.16816.F32.BF16 R148, R132, R30, R12 ;  /* 0x0000001e8494723c */ /* 0x000fe2000004180c */
[----:B------:R-:W-:Y:S01]  /*1ae50*/  FADD.FTZ R12, R58, R17 ;  /* 0x000000113a0c7221 */ /* 0x000fe20000010000 */
[----:B------:R-:W-:-:S03]  /*1ae60*/  FADD.FTZ R80, R80, R81 ;  /* 0x0000005150507221 */ /* 0x000fc60000010000 */
[----:B------:R-:W-:-:S03]  /*1ae70*/  FADD.FTZ R12, R59, R12 ;  /* 0x0000000c3b0c7221 */ /* 0x000fc60000010000 */
        /* <DEDUP_REMOVED lines=19> */
[----:B------:R-:W-:Y:S01]  /*1afb0*/  IMAD.SHL.U32 R241, R61, 0x8, RZ ;  /* 0x000000083df17824 */ /* 0x000fe200078e00ff */
[----:B-1----:R-:W-:Y:S01]  /*1afc0*/  HMMA.16816.F32.BF16 R136, R132, R20, R40 ;  /* 0x000000148488723c */ /* 0x002fe20000041828 */
[----:B------:R-:W-:Y:S01]  /*1afd0*/  FADD.FTZ R82, R82, R79 ;  /* 0x0000004f52527221 */ /* 0x000fe20000010000 */
[----:B------:R-:W-:Y:S02]  /*1afe0*/  FADD.FTZ R86, R86, R85 ;  /* 0x0000005556567221 */ /* 0x000fe40000010000 */
[----:B------:R-:W-:Y:S01]  /*1aff0*/  LOP3.LUT R222, R241, 0x38, RZ, 0xc0, !PT ;  /* 0x00000038f1de7812 */ /* 0x000fe200078ec0ff */
[----:B------:R-:W-:-:S03]  /*1b000*/  FADD.FTZ R249, R249, R82 ;  /* 0x00000052f9f97221 */ /* 0x000fc60000010000 */
[----:B------:R-:W-:Y:S01]  /*1b010*/  HMMA.16816.F32.BF16 R132, R132, R22, R36 ;  /* 0x000000168484723c */ /* 0x000fe20000041824 */
[----:B------:R-:W-:Y:S01]  /*1b020*/  FADD.FTZ R250, R83, R86 ;  /* 0x0000005653fa7221 */ /* 0x000fe20000010000 */
[----:B------:R-:W-:-:S03]  /*1b030*/  NOP ;  /* 0x0000000000007918 */ /* 0x000fc60000000000 */
[----:B------:R-:W-:-:S15]  /*1b040*/  @!P6 BRA `(.L_x_4861) ;  /* 0x00000080004ce947 */ /* 0x000fde0003800000 */
        /* <DEDUP_REMOVED lines=11> */
.L_x_4868:
[----:B------:R-:W1:Y:S01]  /*1b100*/  S2R R208, SR_TID.X ;  /* 0x0000000000d07919 */ /* 0x000e620000002100 */
[----:B------:R-:W2:Y:S01]  /*1b110*/  LDC.64 R6, c[0x0][0x358] ;  /* 0x0000d600ff067b82 */ /* 0x000ea20000000a00 */
[----:B------:R-:W-:Y:S04]  /*1b120*/  DEPBAR.LE SB0, 0x0 ;  /* 0x000080000000791a */ /* 0x000fe80000000000 */
[----:B------:R-:W-:Y:S05]  /*1b130*/  WARPSYNC.ALL ;  /* 0x0000000000007948 */ /* 0x000fea0003800000 */
[----:B------:R-:W-:Y:S01]  /*1b140*/  BAR.SYNC.DEFER_BLOCKING 0x0 ;  /* 0x0000000000007b1d */ /* 0x000fe20000010000 */
[----:B------:R-:W-:Y:S02]  /*1b150*/  @!P5 IMAD.MOV.U32 R3, RZ, RZ, RZ ;  /* 0x000000ffff03d224 */ /* 0x000fe400078e00ff */
[----:B------:R-:W-:Y:S03]  /*1b160*/  IMAD.MOV.U32 R4, RZ, RZ, R232 ;  /* 0x000000ffff047224 */ /* 0x000fe600078e00e8 */
[----:B------:R-:W-:Y:S02]  /*1b170*/  @!P5 IADD3 R3, P0, PT, RZ, -R3, RZ ;  /* 0x80000003ff03d210 */ /* 0x000fe40007f1e0ff */
[----:B--2---:R-:W-:Y:S02]  /*1b180*/  @!P5 R2UR UR4, R6 ;  /* 0x000000000604d2ca */ /* 0x004fe400000e0000 */
[----:B------:R-:W-:Y:S01]  /*1b190*/  @!P5 R2UR UR5, R7 ;  /* 0x000000000705d2ca */ /* 0x000fe200000e0000 */
[C---:B-1----:R-:W-:Y:S02]  /*1b1a0*/  IMAD.SHL.U32 R241, R208.reuse, 0x8, RZ ;  /* 0x00000008d0f17824 */ /* 0x042fe400078e00ff */
[----:B------:R-:W-:Y:S01]  /*1b1b0*/  IMAD.SHL.U32 R2, R208, 0x40, RZ ;  /* 0x00000040d0027824 */ /* 0x000fe200078e00ff */
[----:B------:R-:W-:Y:S02]  /*1b1c0*/  BSSY.RECONVERGENT B0, `(.L_x_4862) ;  /* 0x0000052000007945 */ /* 0x000fe40003800200 */
[C---:B------:R-:W-:Y:S02]  /*1b1d0*/  LOP3.LUT R5, R241.reuse, 0x1c0, RZ, 0xc0, !PT ;  /* 0x000001c0f1057812 */ /* 0x040fe400078ec0ff */
[----:B------:R-:W-:Y:S05]  /*1b1e0*/  LOP3.LUT R222, R241, 0x38, RZ, 0xc0, !PT ;  /* 0x00000038f1de7812 */ /* 0x000fea00078ec0ff */
[----:B------:R-:W2:Y:S02]  /*1b1f0*/  @!P5 LD.E R8, desc[UR4][R164.64+0x40] ;  /* 0x00004004a408d980 */ /* 0x000ea4000c101900 */
[----:B--2---:R-:W-:Y:S04]  /*1b200*/  @!P5 IMAD.SHL.U32 R8, R8, 0x100, RZ ;  /* 0x000001000808d824 */ /* 0x004fe800078e00ff */
[----:B------:R-:W-:Y:S05]  /*1b210*/  @!P5 IMAD.X R8, RZ, RZ, ~R8, P0 ;  /* 0x000000ffff08d224 */ /* 0x000fea00000e0e08 */
[----:B------:R-:W-:Y:S04]  /*1b220*/  @!P5 SHF.R.S64 R3, R3, 0x1f, R8 ;  /* 0x0000001f0303d819 */ /* 0x000fe80000001008 */
[----:B------:R-:W-:Y:S01]  /*1b230*/  @!P5 IADD3 R232, P0, PT, R232, R3, RZ ;  /* 0x00000003e8e8d210 */ /* 0x000fe20007f1e0ff */
[----:B------:R-:W-:Y:S03]  /*1b240*/  IMAD.MOV.U32 R3, RZ, RZ, R233 ;  /* 0x000000ffff037224 */ /* 0x000fe600078e00e9 */
[----:B------:R-:W-:Y:S01]  /*1b250*/  @!P5 LEA.HI.X.SX32 R233, R8, R233, 0x1, P0 ;  /* 0x000000e908e9d211 */ /* 0x000fe200000f0eff */
[----:B------:R-:W-:Y:S08]  /*1b260*/  @!P5 BRA `(.L_x_4863) ;  /* 0x00000004001cd947 */ /* 0x000ff00003800000 */
[C---:B------:R-:W-:Y:S02]  /*1b270*/  R2UR UR4, R6.reuse ;  /* 0x00000000060472ca */ /* 0x040fe400000e0000 */
[C---:B------:R-:W-:Y:S02]  /*1b280*/  R2UR UR5, R7.reuse ;  /* 0x00000000070572ca */ /* 0x040fe400000e0000 */
[C---:B------:R-:W-:Y:S02]  /*1b290*/  R2UR UR14, R6.reuse ;  /* 0x00000000060e72ca */ /* 0x040fe400000e0000 */
[C---:B------:R-:W-:Y:S02]  /*1b2a0*/  R2UR UR15, R7.reuse ;  /* 0x00000000070f72ca */ /* 0x040fe400000e0000 */
[C---:B------:R-:W-:Y:S02]  /*1b2b0*/  R2UR UR12, R6.reuse ;  /* 0x00000000060c72ca */ /* 0x040fe400000e0000 */
[C---:B------:R-:W-:Y:S02]  /*1b2c0*/  R2UR UR13, R7.reuse ;  /* 0x00000000070d72ca */ /* 0x040fe400000e0000 */
[----:B------:R-:W-:Y:S02]  /*1b2d0*/  R2UR UR10, R6 ;  /* 0x00000000060a72ca */ /* 0x000fe400000e0000 */
[----:B------:R-:W-:Y:S01]  /*1b2e0*/  R2UR UR11, R7 ;  /* 0x00000000070b72ca */ /* 0x000fe200000e0000 */
[----:B------:R-:W2:Y:S11]  /*1b2f0*/  LD.E R15, desc[UR4][R164.64+0x170] ;  /* 0x00017004a40f7980 */ /* 0x000eb6000c101900 */
[----:B------:R-:W-:Y:S01]  /*1b300*/  @!UPT UIADD3 URZ, UPT, UPT, URZ, URZ, URZ ;  /* 0x000000fffffff290 */ /* 0x000fe2000fffe0ff */
[----:B------:R-:W3:Y:S01]  /*1b310*/  LD.E.64 R18, desc[UR10][R164.64+0x28] ;  /* 0x0000280aa4127980 */ /* 0x000ee2000c101b00 */
[-C--:B--2---:R-:W-:Y:S02]  /*1b320*/  IABS R12, R15.reuse ;  /* 0x0000000f000c7213 */ /* 0x084fe40000000000 */
[-C--:B------:R-:W-:Y:S02]  /*1b330*/  IABS R10, R15.reuse ;  /* 0x0000000f000a7213 */ /* 0x080fe40000000000 */
[----:B------:R-:W1:Y:S03]  /*1b340*/  I2F.RP R11, R12 ;  /* 0x0000000c000b7306 */ /* 0x000e660000209400 */
[----:B------:R-:W-:Y:S07]  /*1b350*/  IMAD.MOV R10, RZ, RZ, -R10 ;  /* 0x000000ffff0a7224 */ /* 0x000fee00078e0a0a */
[----:B-1----:R-:W1:Y:S02]  /*1b360*/  MUFU.RCP R8, R11 ;  /* 0x0000000b00087308 */ /* 0x002e640000001000 */
[----:B-1----:R-:W-:Y:S01]  /*1b370*/  VIADD R16, R8, 0xffffffe ;  /* 0x0ffffffe08107836 */ /* 0x002fe20000000000 */
[----:B------:R-:W-:Y:S01]  /*1b380*/  IABS R11, R246 ;  /* 0x000000f6000b7213 */ /* 0x000fe20000000000 */
        /* <DEDUP_REMOVED lines=28> */
[----:B------:R-:W-:Y:S02]  /*1b550*/  @!P6 IMAD.MOV R13, RZ, RZ, -R13 ;  /* 0x000000ffff0de224 */ /* 0x000fe400078e0a0d */
[----:B------:R-:W-:Y:S03]  /*1b560*/  @!P2 IMAD.MOV R14, RZ, RZ, -R14 ;  /* 0x000000ffff0ea224 */ /* 0x000fe600078e0a0e */
        /* <DEDUP_REMOVED lines=23> */
.L_x_4863:
[----:B------:R-:W-:Y:S05]  /*1b6e0*/  BSYNC.RECONVERGENT B0 ;  /* 0x0000000000007941 */ /* 0x000fea0003800200 */
.L_x_4862:
[----:B------:R-:W1:Y:S01]  /*1b6f0*/  S2UR UR9, SR_CgaCtaId ;  /* 0x00000000000979c3 */ /* 0x000e620000008800 */
[----:B------:R-:W-:Y:S01]  /*1b700*/  ISETP.GE.AND P1, PT, R222, R239, PT ;  /* 0x000000efde00720c */ /* 0x000fe20003f26270 */
[----:B------:R-:W-:Y:S01]  /*1b710*/  UMOV UR10, 0x400 ;  /* 0x00000400000a7882 */ /* 0x000fe20000000000 */
[--C-:B------:R-:W-:Y:S01]  /*1b720*/  LOP3.LUT R5, R5, 0x38, R208.reuse, 0xf8, !PT ;  /* 0x0000003805057812 */ /* 0x100fe200078ef8d0 */
[----:B------:R-:W2:Y:S01]  /*1b730*/  LDCU.64 UR4, c[0x0][0x358] ;  /* 0x00006b00ff0477ac */ /* 0x000ea20008000a00 */
[----:B------:R-:W-:Y:S01]  /*1b740*/  LOP3.LUT R251, R241, 0x1e00, RZ, 0xc0, !PT ;  /* 0x00001e00f1fb7812 */ /* 0x000fe200078ec0ff */
[----:B------:R-:W-:Y:S01]  /*1b750*/  BSSY.RECONVERGENT B1, `(.L_x_4864) ;  /* 0x0000344000017945 */ /* 0x000fe20003800200 */
[----:B------:R-:W-:Y:S02]  /*1b760*/  LOP3.LUT R4, R5, R222, RZ, 0x3c, !PT ;  /* 0x000000de05047212 */ /* 0x000fe400078e3cff */
[----:B------:R-:W-:Y:S02]  /*1b770*/  SHF.L.U32 R5, R228, 0x5, RZ ;  /* 0x00000005e4057819 */ /* 0x000fe400000006ff */
[----:B------:R-:W-:Y:S02]  /*1b780*/  LOP3.LUT R251, R4, R251, RZ, 0xfc, !PT ;  /* 0x000000fb04fb7212 */ /* 0x000fe400078efcff */
[----:B------:R-:W-:Y:S02]  /*1b790*/  IADD3 R8, P0, PT, R5, R232, RZ ;  /* 0x000000e805087210 */ /* 0x000fe40007f1e0ff */
[C---:B------:R-:W-:Y:S02]  /*1b7a0*/  @!P1 R2UR UR32, R6.reuse ;  /* 0x00000000062092ca */ /* 0x040fe400000e0000 */
[C---:B------:R-:W-:Y:S02]  /*1b7b0*/  @!P1 R2UR UR33, R7.reuse ;  /* 0x00000000072192ca */ /* 0x040fe400000e0000 */
[----:B------:R-:W-:Y:S02]  /*1b7c0*/  @!P1 R2UR UR30, R6 ;  /* 0x00000000061e92ca */ /* 0x000fe400000e0000 */
[C---:B------:R-:W-:Y:S02]  /*1b7d0*/  @!P1 R2UR UR31, R7.reuse ;  /* 0x00000000071f92ca */ /* 0x040fe400000e0000 */
[----:B------:R-:W-:Y:S01]  /*1b7e0*/  SHF.L.U64.HI R4, R228, 0x5, R229 ;  /* 0x00000005e4047819 */ /* 0x000fe200000102e5 */
[----:B-1----:R-:W-:Y:S01]  /*1b7f0*/  ULEA UR8, UR9, UR10, 0x18 ;  /* 0x0000000a09087291 */ /* 0x002fe2000f8ec0ff */
[----:B------:R-:W-:Y:S02]  /*1b800*/  @!P1 R2UR UR28, R6 ;  /* 0x00000000061c92ca */ /* 0x000fe400000e0000 */
[----:B------:R-:W-:Y:S02]  /*1b810*/  IADD3.X R9, PT, PT, R4, R233, RZ, P0, !PT ;  /* 0x000000e904097210 */ /* 0x000fe400007fe4ff */
[----:B------:R-:W-:Y:S02]  /*1b820*/  @!P1 R2UR UR29, R7 ;  /* 0x00000000071d92ca */ /* 0x000fe400000e0000 */
[----:B------:R-:W-:Y:S02]  /*1b830*/  LEA R251, R251, UR8, 0x1 ;  /* 0x00000008fbfb7c11 */ /* 0x000fe4000f8e08ff */
[-C--:B------:R-:W-:Y:S02]  /*1b840*/  IADD3 R14, P0, PT, R8, R5.reuse, RZ ;  /* 0x00000005080e7210 */ /* 0x080fe40007f1e0ff */
[C---:B------:R-:W-:Y:S01]  /*1b850*/  @!P1 R2UR UR26, R6.reuse ;  /* 0x00000000061a92ca */ /* 0x040fe200000e0000 */
[----:B------:R-:W-:Y:S01]  /*1b860*/  @!PT LDS RZ, [RZ] ;  /* 0x00000000fffff984 */ /* 0x000fe20000000800 */
[----:B------:R-:W-:Y:S01]  /*1b870*/  @!PT LDS RZ, [RZ] ;  /* 0x00000000fffff984 */ /* 0x000fe20000000800 */
[----:B------:R-:W-:Y:S01]  /*1b880*/  @!PT LDS RZ, [RZ] ;  /* 0x00000000fffff984 */ /* 0x000fe20000000800 */
[----:B------:R-:W-:Y:S01]  /*1b890*/  @!P1 LDGSTS.E.BYPASS.LTC128B.128 [R251+0xa000], desc[UR32][R232.64] ;  /* 0x0a000000e8fb9fae */ /* 0x000fe2000b981a20 */
[-C--:B------:R-:W-:Y:S02]  /*1b8a0*/  IADD3.X R15, PT, PT, R9, R4.reuse, RZ, P0, !PT ;  /* 0x00000004090f7210 */ /* 0x080fe400007fe4ff */
        /* <DEDUP_REMOVED lines=18> */
[----:B------:R-:W-:Y:S02]  /*1b9d0*/  @!P1 R2UR UR10, R6 ;  /* 0x00000000060a92ca */ /* 0x000fe400000e0000 */
[-C--:B------:R-:W-:Y:S02]  /*1b9e0*/  IADD3 R6, P0, PT, R14, R5.reuse, RZ ;  /* 0x000000050e067210 */ /* 0x080fe40007f1e0ff */
        /* <DEDUP_REMOVED lines=13> */
[C---:B------:R-:W-:Y:S02]  /*1bac0*/  @!P1 R2UR UR39, R7.reuse ;  /* 0x00000000072792ca */ /* 0x040fe400000e0000 */
[C---:B------:R-:W-:Y:S02]  /*1bad0*/  @!P1 R2UR UR37, R7.reuse ;  /* 0x00000000072592ca */ /* 0x040fe400000e0000 */
[C---:B------:R-:W-:Y:S02]  /*1bae0*/  @!P1 R2UR UR35, R7.reuse ;  /* 0x00000000072392ca */ /* 0x040fe400000e0000 */
[----:B------:R-:W-:Y:S02]  /*1baf0*/  @!P1 R2UR UR11, R7 ;  /* 0x00000000070b92ca */ /* 0x000fe400000e0000 */
[-C--:B------:R-:W-:Y:S02]  /*1bb00*/  IADD3.X R7, PT, PT, R15, R4.reuse, RZ, P0, !PT ;  /* 0x000000040f077210 */ /* 0x080fe400007fe4ff */
[-C--:B------:R-:W-:Y:S02]  /*1bb10*/  IADD3 R12, P0, PT, R6, R5.reuse, RZ ;  /* 0x00000005060c7210 */ /* 0x080fe40007f1e0ff */
[----:B------:R-:W-:Y:S01]  /*1bb20*/  SHF.R.U32.HI R220, RZ, 0x1, R208 ;  /* 0x00000001ffdc7819 */ /* 0x000fe200000116d0 */
[----:B------:R-:W-:Y:S01]  /*1bb30*/  @!PT LDS RZ, [RZ] ;  /* 0x00000000fffff984 */ /* 0x000fe20000000800 */
[----:B------:R-:W-:Y:S01]  /*1bb40*/  @!PT LDS RZ, [RZ] ;  /* 0x00000000fffff984 */ /* 0x000fe20000000800 */
[----:B------:R-:W-:Y:S01]  /*1bb50*/  @!PT LDS RZ, [RZ] ;  /* 0x00000000fffff984 */ /* 0x000fe20000000800 */
[----:B------:R4:W-:Y:S01]  /*1bb60*/  @!P1 LDGSTS.E.BYPASS.LTC128B.128 [R251+0xb800], desc[UR26][R6.64] ;  /* 0x0b80000006fb9fae */ /* 0x0009e2000b981a1a */
[-C--:B------:R-:W-:Y:S02]  /*1bb70*/  IADD3.X R13, PT, PT, R7, R4.reuse, RZ, P0, !PT ;  /* 0x00000004070d7210 */ /* 0x080fe400007fe4ff */
[-C--:B------:R-:W-:Y:S02]  /*1bb80*/  IADD3 R10, P0, PT, R12, R5.reuse, RZ ;  /* 0x000000050c0a7210 */ /* 0x080fe40007f1e0ff */
[----:B------:R-:W-:Y:S02]  /*1bb90*/  SHF.L.U32 R221, R208, 0x5, RZ ;  /* 0x00000005d0dd7819 */ /* 0x000fe400000006ff */
[-C--:B------:R-:W-:Y:S01]  /*1bba0*/  IADD3.X R11, PT, PT, R13, R4.reuse, RZ, P0, !PT ;  /* 0x000000040d0b7210 */ /* 0x080fe200007fe4ff */
[----:B------:R-:W-:Y:S01]  /*1bbb0*/  @P1 STS.128 [R251+0xb800], RZ ;  /* 0x00b800fffb001388 */ /* 0x000fe20000000c00 */
[-C--:B------:R-:W-:Y:S02]  /*1bbc0*/  IADD3 R16, P0, PT, R10, R5.reuse, RZ ;  /* 0x000000050a107210 */ /* 0x080fe40007f1e0ff */
[----:B------:R-:W-:Y:S02]  /*1bbd0*/  LOP3.LUT R223, R220, 0x8, RZ, 0xc0, !PT ;  /* 0x00000008dcdf7812 */ /* 0x000fe400078ec0ff */
[-C--:B------:R-:W-:Y:S02]  /*1bbe0*/  IADD3.X R17, PT, PT, R11, R4.reuse, RZ, P0, !PT ;  /* 0x000000040b117210 */ /* 0x080fe400007fe4ff */
[-C--:B-1----:R-:W-:Y:S01]  /*1bbf0*/  IADD3 R8, P0, PT, R16, R5.reuse, RZ ;  /* 0x0000000510087210 */ /* 0x082fe20007f1e0ff */
[----:B------:R-:W-:Y:S01]  /*1bc00*/  @!PT LDS RZ, [RZ] ;  /* 0x00000000fffff984 */ /* 0x000fe20000000800 */
[----:B------:R-:W-:Y:S01]  /*1bc10*/  @!PT LDS RZ, [RZ] ;  /* 0x00000000fffff984 */ /* 0x000fe20000000800 */
[----:B------:R-:W-:Y:S01]  /*1bc20*/  @!PT LDS RZ, [RZ] ;  /* 0x00000000fffff984 */ /* 0x000fe20000000800 */
[----:B------:R1:W-:Y:S01]  /*1bc30*/  @!P1 LDGSTS.E.BYPASS.LTC128B.128 [R251+0xc000], desc[UR24][R12.64] ;  /* 0x0c0000000cfb9fae */ /* 0x0003e2000b981a18 */
[----:B------:R-:W-:Y:S02]  /*1bc40*/  LOP3.LUT R3, R2, 0x1c0, RZ, 0xc0, !PT ;  /* 0x000001c002037812 */ /* 0x000fe400078ec0ff */
[-C--:B------:R-:W-:Y:S02]  /*1bc50*/  IADD3.X R9, PT, PT, R17, R4.reuse, RZ, P0, !PT ;  /* 0x0000000411097210 */ /* 0x080fe400007fe4ff */
[-C--:B---3--:R-:W-:Y:S02]  /*1bc60*/  IADD3 R14, P0, PT, R8, R5.reuse, RZ ;  /* 0x00000005080e7210 */ /* 0x088fe40007f1e0ff */
[----:B------:R-:W-:Y:S01]  /*1bc70*/  LOP3.LUT R221, R221, 0x7c00, RZ, 0xc0, !PT ;  /* 0x00007c00dddd7812 */ /* 0x000fe200078ec0ff */
[----:B------:R-:W-:Y:S01]  /*1bc80*/  @P1 STS.128 [R251+0xc000], RZ ;  /* 0x00c000fffb001388 */ /* 0x000fe20000000c00 */
[-C--:B------:R-:W-:Y:S02]  /*1bc90*/  IADD3.X R15, PT, PT, R9, R4.reuse, RZ, P0, !PT ;  /* 0x00000004090f7210 */ /* 0x080fe400007fe4ff */
[-C--:B----4-:R-:W-:Y:S02]  /*1bca0*/  IADD3 R6, P0, PT, R14, R5.reuse, RZ ;  /* 0x000000050e067210 */ /* 0x090fe40007f1e0ff */
[----:B------:R-:W-:Y:S02]  /*1bcb0*/  LOP3.LUT R223, R223, 0x1c0, R2, 0xf8, !PT ;  /* 0x000001c0dfdf7812 */ /* 0x000fe400078ef802 */
[----:B------:R-:W-:Y:S01]  /*1bcc0*/  IADD3.X R7, PT, PT, R15, R4, RZ, P0, !PT ;  /* 0x000000040f077210 */ /* 0x000fe200007fe4ff */
[----:B------:R-:W-:Y:S01]  /*1bcd0*/  @!PT LDS RZ, [RZ] ;  /* 0x00000000fffff984 */ /* 0x000fe20000000800 */
[----:B------:R-:W-:Y:S01]  /*1bce0*/  @!PT LDS RZ, [RZ] ;  /* 0x00000000fffff984 */ /* 0x000fe20000000800 */
[----:B------:R-:W-:Y:S01]  /*1bcf0*/  @!PT LDS RZ, [RZ] ;  /* 0x00000000fffff984 */ /* 0x000fe20000000800 */
[----:B------:R3:W-:Y:S01]  /*1bd00*/  @!P1 LDGSTS.E.BYPASS.LTC128B.128 [R251+0xc800], desc[UR22][R10.64] ;  /* 0x0c8000000afb9fae */ /* 0x0007e2000b981a16 */
[----:B------:R-:W-:Y:S02]  /*1bd10*/  LOP3.LUT R3, R3, 0x8, R208, 0xf8, !PT ;  /* 0x0000000803037812 */ /* 0x000fe400078ef8d0 */
[----:B------:R-:W-:Y:S02]  /*1bd20*/  LOP3.LUT R108, R2, 0x400, RZ, 0xc0, !PT ;  /* 0x00000400026c7812 */ /* 0x000fe400078ec0ff */
[----:B------:R-:W-:Y:S02]  /*1bd30*/  LOP3.LUT R2, R221, 0x200, R2, 0xf8, !PT ;  /* 0x00000200dd027812 */ /* 0x000fe400078ef802 */
[-C--:B------:R-:W-:Y:S01]  /*1bd40*/  LOP3.LUT R223, R223, R222.reuse, RZ, 0x3c, !PT ;  /* 0x000000dedfdf7212 */ /* 0x080fe200078e3cff */
[----:B------:R-:W-:Y:S01]  /*1bd50*/  @P1 STS.128 [R251+0xc800], RZ ;  /* 0x00c800fffb001388 */ /* 0x000fe20000000c00 */
[----:B------:R-:W-:Y:S02]  /*1bd60*/  LOP3.LUT R3, R3, R222, RZ, 0x3c, !PT ;  /* 0x000000de03037212 */ /* 0x000fe400078e3cff */
[----:B-1----:R-:W-:Y:S02]  /*1bd70*/  IADD3 R12, P0, PT, R6, R5, RZ ;  /* 0x00000005060c7210 */ /* 0x002fe40007f1e0ff */
[----:B------:R-:W-:Y:S02]  /*1bd80*/  LOP3.LUT R2, R2, R223, RZ, 0xfc, !PT ;  /* 0x000000df02027212 */ /* 0x000fe400078efcff */
[----:B------:R-:W-:Y:S01]  /*1bd90*/  IADD3.X R13, PT, PT, R7, R4, RZ, P0, !PT ;  /* 0x00000004070d7210 */ /* 0x000fe200007fe4ff */
[----:B------:R-:W-:Y:S01]  /*1bda0*/  @!PT LDS RZ, [RZ] ;  /* 0x00000000fffff984 */ /* 0x000fe20000000800 */
[----:B------:R-:W-:Y:S01]  /*1bdb0*/  @!PT LDS RZ, [RZ] ;  /* 0x00000000fffff984 */ /* 0x000fe20000000800 */
[----:B------:R-:W-:Y:S01]  /*1bdc0*/  @!PT LDS RZ, [RZ] ;  /* 0x00000000fffff984 */ /* 0x000fe20000000800 */
[----:B------:R-:W-:Y:S01]  /*1bdd0*/  @!P1 LDGSTS.E.BYPASS.LTC128B.128 [R251+0xd000], desc[UR20][R16.64] ;  /* 0x0d00000010fb9fae */ /* 0x000fe2000b981a14 */
[----:B------:R-:W-:Y:S02]  /*1bde0*/  LEA R108, R3, R108, 0x1 ;  /* 0x0000006c036c7211 */ /* 0x000fe400078e08ff */
[----:B------:R-:W-:Y:S02]  /*1bdf0*/  LEA R3, R2, UR8, 0x1 ;  /* 0x0000000802037c11 */ /* 0x000fe4000f8e08ff */
[----:B------:R-:W-:Y:S02]  /*1be00*/  MOV R2, 0x20 ;  /* 0x0000002000027802 */ /* 0x000fe40000000f00 */
[----:B------:R-:W-:Y:S01]  /*1be10*/  IADD3 R209, PT, PT, R108, UR8, RZ ;  /* 0x000000086cd17c10 */ /* 0x000fe2000fffe0ff */
[----:B------:R-:W-:Y:S01]  /*1be20*/  @P1 STS.128 [R251+0xd000], RZ ;  /* 0x00d000fffb001388 */ /* 0x000fe20000000c00 */
[----:B------:R-:W-:Y:S02]  /*1be30*/  LOP3.LUT P2, RZ, R208, 0x4, RZ, 0xc0, !PT ;  /* 0x00000004d0ff7812 */ /* 0x000fe4000784c0ff */
[-C--:B---3--:R-:W-:Y:S04]  /*1be40*/  IADD3 R10, P0, PT, R12, R5.reuse, RZ ;  /* 0x000000050c0a7210 */ /* 0x088fe80007f1e0ff */
[-C--:B------:R-:W-:Y:S01]  /*1be50*/  IADD3.X R11, PT, PT, R13, R4.reuse, RZ, P0, !PT ;  /* 0x000000040d0b7210 */ /* 0x080fe200007fe4ff */
        /* <DEDUP_REMOVED lines=10> */
[-C--:B-1----:R-:W-:Y:S04]  /*1bf00*/  IADD3 R8, P0, PT, R10, R5.reuse, RZ ;  /* 0x000000050a087210 */ /* 0x082fe80007f1e0ff */
        /* <DEDUP_REMOVED lines=16> */
[----:B------:R-:W-:Y:S08]  /*1c010*/  @!P1 LDGSTS.E.BYPASS.LTC128B.128 [R251+0xf800], desc[UR40][R10.64] ;  /* 0x0f8000000afb9fae */ /* 0x000ff0000b981a28 */
[----:B------:R-:W-:Y:S01]  /*1c020*/  @P1 STS.128 [R251+0xf800], RZ ;  /* 0x00f800fffb001388 */ /* 0x000fe20000000c00 */
[-C--:B---3--:R-:W-:Y:S04]  /*1c030*/  IADD3 R12, P0, PT, R6, R5.reuse, RZ ;  /* 0x00000005060c7210 */ /* 0x088fe80007f1e0ff */
[-C--:B------:R-:W-:Y:S03]  /*1c040*/  IADD3.X R13, PT, PT, R7, R4.reuse, RZ, P0, !PT ;  /* 0x00000004070d7210 */ /* 0x080fe600007fe4ff */
[----:B------:R-:W-:Y:S01]  /*1c050*/  @!PT LDS RZ, [RZ] ;  /* 0x00000000fffff984 */ /* 0x000fe20000000800 */
[----:B------:R-:W-:Y:S01]  /*1c060*/  @!PT LDS RZ, [RZ] ;  /* 0x00000000fffff984 */ /* 0x000fe20000000800 */
[----:B------:R-:W-:Y:S01]  /*1c070*/  @!PT LDS RZ, [RZ] ;  /* 0x00000000fffff984 */ /* 0x000fe20000000800 */
[----:B------:R1:W-:Y:S01]  /*1c080*/  @!P1 LDGSTS.E.BYPASS.LTC128B.128 [R251+0x10000], desc[UR38][R8.64] ;  /* 0x1000000008fb9fae */ /* 0x0003e2000b981a26 */
[----:B------:R-:W-:Y:S04]  /*1c090*/  @!P1 IADD3 R14, P0, PT, R12, R5, RZ ;  /* 0x000000050c0e9210 */ /* 0x000fe80007f1e0ff */
[----:B------:R-:W-:Y:S02]  /*1c0a0*/  @!P1 IADD3.X R15, PT, PT, R13, R4, RZ, P0, !PT ;  /* 0x000000040d0f9210 */ /* 0x000fe400007fe4ff */
[----:B------:R-:W-:Y:S01]  /*1c0b0*/  LOP3.LUT P0, RZ, R208, 0x2, RZ, 0xc0, !PT ;  /* 0x00000002d0ff7812 */ /* 0x000fe2000780c0ff */
[----:B------:R-:W-:Y:S03]  /*1c0c0*/  @P1 STS.128 [R251+0x10000], RZ ;  /* 0x010000fffb001388 */ /* 0x000fe60000000c00 */
[----:B------:R-:W-:Y:S02]  /*1c0d0*/  SEL R2, R2, 0xffffffe0, !P0 ;  /* 0xffffffe002027807 */ /* 0x000fe40004000000 */
[----:B------:R-:W-:Y:S02]  /*1c0e0*/  ISETP.NE.AND P0, PT, R248, RZ, PT ;  /* 0x000000fff800720c */ /* 0x000fe40003f05270 */
[-C--:B------:R-:W-:Y:S01]  /*1c0f0*/  IADD3 R172, PT, PT, R3, R2.reuse, RZ ;  /* 0x0000000203ac7210 */ /* 0x080fe20007ffe0ff */
[----:B------:R-:W-:Y:S01]  /*1c100*/  @!PT LDS RZ, [RZ] ;  /* 0x00000000fffff984 */ /* 0x000fe20000000800 */
[----:B------:R-:W-:Y:S01]  /*1c110*/  @!PT LDS RZ, [RZ] ;  /* 0x00000000fffff984 */ /* 0x000fe20000000800 */
[----:B------:R-:W-:Y:S01]  /*1c120*/  @!PT LDS RZ, [RZ] ;  /* 0x00000000fffff984 */ /* 0x000fe20000000800 */
[----:B------:R3:W-:Y:S01]  /*1c130*/  @!P1 LDGSTS.E.BYPASS.LTC128B.128 [R251+0x10800], desc[UR36][R6.64] ;  /* 0x1080000006fb9fae */ /* 0x0007e2000b981a24 */
[----:B------:R-:W-:Y:S07]  /*1c140*/  IADD3 R224, PT, PT, R209, R2, RZ ;  /* 0x00000002d1e07210 */ /* 0x000fee0007ffe0ff */
        /* <DEDUP_REMOVED lines=12> */
[----:B-1----:R-:W3:Y:S08]  /*1c210*/  LDSM.16.M88.4 R8, [R108+UR8+0x2000] ;  /* 0x002000086c08783b */ /* 0x002ef00008000200 */
[----:B------:R-:W4:Y:S08]  /*1c220*/  LDSM.16.M88.4 R16, [R108+UR8+0x2800] ;  /* 0x002800086c10783b */ /* 0x000f300008000200 */
[----:B------:R-:W1:Y:S08]  /*1c230*/  LDSM.16.M88.4 R24, [R108+UR8+0x3000] ;  /* 0x003000086c18783b */ /* 0x000e700008000200 */
[----:B------:R-:W5:Y:S08]  /*1c240*/  LDSM.16.M88.4 R32, [R108+UR8+0x3800] ;  /* 0x003800086c20783b */ /* 0x000f700008000200 */
        /* <DEDUP_REMOVED lines=12> */
[----:B------:R-:W1:Y:S01]  /*1c310*/  LDSM.16.M88.4 R88, [R108+UR8+0x7000] ;  /* 0x007000086c58783b */ /* 0x000e620008000200 */
[C---:B-----5:R-:W-:Y:S07]  /*1c320*/  HMMA.16816.F32.BF16 R28, R128.reuse, R32, RZ ;  /* 0x00000020801c723c */ /* 0x060fee00000418ff */
[----:B------:R-:W5:Y:S01]  /*1c330*/  LDSM.16.M88.4 R96, [R108+UR8+0x7800] ;  /* 0x007800086c60783b */ /* 0x000f620008000200 */
[C---:B------:R-:W-:Y:S07]  /*1c340*/  HMMA.16816.F32.BF16 R32, R128.reuse, R34, RZ ;  /* 0x000000228020723c */ /* 0x040fee00000418ff */
[----:B------:R-:W5:Y:S01]  /*1c350*/  LDSM.16.M88.4 R104, [R108+UR8+0x8000] ;  /* 0x008000086c68783b */ /* 0x000f620008000200 */
[C---:B--2---:R-:W-:Y:S07]  /*1c360*/  HMMA.16816.F32.BF16 R36, R128.reuse, R40, RZ ;  /* 0x000000288024723c */ /* 0x044fee00000418ff */
[----:B------:R-:W2:Y:S01]  /*1c370*/  LDSM.16.M88.4 R112, [R108+UR8+0x8800] ;  /* 0x008800086c70783b */ /* 0x000ea20008000200 */
[C---:B------:R-:W-:Y:S07]  /*1c380*/  HMMA.16816.F32.BF16 R40, R128.reuse, R42, RZ ;  /* 0x0000002a8028723c */ /* 0x040fee00000418ff */
[----:B------:R-:W2:Y:S01]  /*1c390*/  LDSM.16.M88.4 R120, [R108+UR8+0x9000] ;  /* 0x009000086c78783b */ /* 0x000ea20008000200 */
[C---:B---3--:R-:W-:Y:S07]  /*1c3a0*/  HMMA.16816.F32.BF16 R44, R128.reuse, R48, RZ ;  /* 0x00000030802c723c */ /* 0x048fee00000418ff */
[----:B------:R2:W3:Y:S01]  /*1c3b0*/  LDSM.16.M88.4 R168, [R108+UR8+0x9800] ;  /* 0x009800086ca8783b */ /* 0x0004e20008000200 */
        /* <DEDUP_REMOVED lines=14> */
[C---:B-1----:R-:W-:Y:S07]  /*1c4a0*/  HMMA.16816.F32.BF16 R76, R128.reuse, R80, RZ ;  /* 0x00000050804c723c */ /* 0x042fee00000418ff */
[----:B------:R-:W1:Y:S01]  /*1c4b0*/  LDSM.16.M88.4 R200, [R224+0x5000] ;  /* 0x00500000e0c8783b */ /* 0x000e620000000200 */
[C---:B------:R-:W-:Y:S07]  /*1c4c0*/  HMMA.16816.F32.BF16 R80, R128.reuse, R82, RZ ;  /* 0x000000528050723c */ /* 0x040fee00000418ff */
[----:B------:R-:W0:Y:S08]  /*1c4d0*/  LDGDEPBAR ;  /* 0x00000000000079af */ /* 0x000e300000000000 */
[----:B------:R-:W1:Y:S01]  /*1c4e0*/  LDSM.16.M88.4 R204, [R224+0x5800] ;  /* 0x00580000e0cc783b */ /* 0x000e620000000200 */
[C---:B------:R-:W-:Y:S07]  /*1c4f0*/  HMMA.16816.F32.BF16 R84, R128.reuse, R88, RZ ;  /* 0x000000588054723c */ /* 0x040fee00000418ff */
[----:B------:R-:W4:Y:S01]  /*1c500*/  LD.E R252, desc[UR4][R164.64+0x18c] ;  /* 0x00018c04a4fc7980 */ /* 0x000f22000c101900 */
[C---:B------:R-:W-:Y:S08]  /*1c510*/  HMMA.16816.F32.BF16 R88, R128.reuse, R90, RZ ;  /* 0x0000005a8058723c */ /* 0x040ff000000418ff */
[C---:B-----5:R-:W-:Y:S08]  /*1c520*/  HMMA.16816.F32.BF16 R92, R128.reuse, R96, RZ ;  /* 0x00000060805c723c */ /* 0x060ff000000418ff */
        /* <DEDUP_REMOVED lines=10> */
[C---:B------:R-:W-:Y:S08]  /*1c5d0*/  HMMA.16816.F32.BF16 R4, R172.reuse, R176, R4 ;  /* 0x000000b0ac04723c */ /* 0x040ff00000041804 */
[C---:B------:R-:W-:Y:S01]  /*1c5e0*/  HMMA.16816.F32.BF16 R8, R172.reuse, R178, R8 ;  /* 0x000000b2ac08723c */ /* 0x040fe20000041808 */
[----:B------:R-:W3:Y:S07]  /*1c5f0*/  LDSM.16.M88.4 R176, [R224+0x6800] ;  /* 0x00680000e0b0783b */ /* 0x000eee0000000200 */
[C---:B------:R-:W-:Y:S08]  /*1c600*/  HMMA.16816.F32.BF16 R12, R172.reuse, R180, R12 ;  /* 0x000000b4ac0c723c */ /* 0x040ff0000004180c */
[C---:B------:R-:W-:Y:S01]  /*1c610*/  HMMA.16816.F32.BF16 R16, R172.reuse, R182, R16 ;  /* 0x000000b6ac10723c */ /* 0x040fe20000041810 */
[----:B------:R-:W5:Y:S07]  /*1c620*/  LDSM.16.M88.4 R180, [R224+0x7000] ;  /* 0x00700000e0b4783b */ /* 0x000f6e0000000200 */
        /* <DEDUP_REMOVED lines=10> */
[C---:B------:R-:W-:Y:S08]  /*1c6d0*/  HMMA.16816.F32.BF16 R48, R172.reuse, R198, R48 ;  /* 0x000000c6ac30723c */ /* 0x040ff00000041830 */
[C---:B-1----:R-:W-:Y:S08]  /*1c6e0*/  HMMA.16816.F32.BF16 R52, R172.reuse, R200, R52 ;  /* 0x000000c8ac34723c */ /* 0x042ff00000041834 */
[C---:B------:R-:W-:Y:S08]  /*1c6f0*/  HMMA.16816.F32.BF16 R56, R172.reuse, R202, R56 ;  /* 0x000000caac38723c */ /* 0x040ff00000041838 */
[C---:B------:R-:W-:Y:S08]  /*1c700*/  HMMA.16816.F32.BF16 R60, R172.reuse, R204, R60 ;  /* 0x000000ccac3c723c */ /* 0x040ff0000004183c */
[C---:B------:R-:W-:Y:S08]  /*1c710*/  HMMA.16816.F32.BF16 R64, R172.reuse, R206, R64 ;  /* 0x000000ceac40723c */ /* 0x040ff00000041840 */
[C---:B--2---:R-:W-:Y:S01]  /*1c720*/  HMMA.16816.F32.BF16 R68, R172.reuse, R168, R68 ;  /* 0x000000a8ac44723c */ /* 0x044fe20000041844 */
[----:B------:R-:W-:Y:S07]  /*1c730*/  MOV R168, 0x40 ;  /* 0x0000004000a87802 */ /* 0x000fee0000000f00 */
[C---:B------:R-:W-:Y:S08]  /*1c740*/  HMMA.16816.F32.BF16 R72, R172.reuse, R170, R72 ;  /* 0x000000aaac48723c */ /* 0x040ff00000041848 */
[C---:B---3--:R-:W-:Y:S03]  /*1c750*/  HMMA.16816.F32.BF16 R76, R172.reuse, R176, R76 ;  /* 0x000000b0ac4c723c */ /* 0x048fe6000004184c */
[----:B------:R-:W-:Y:S02]  /*1c760*/  SEL R176, R168, 0xffffffc0, !P2 ;  /* 0xffffffc0a8b07807 */ /* 0x000fe40005000000 */
[----:B------:R-:W1:Y:S02]  /*1c770*/  LDSM.16.M88.4 R168, [R224+0x8000] ;  /* 0x00800000e0a8783b */ /* 0x000e640000000200 */
[-C--:B------:R-:W-:Y:S01]  /*1c780*/  IADD3 R225, PT, PT, R3, R176.reuse, RZ ;  /* 0x000000b003e17210 */ /* 0x080fe20007ffe0ff */
[C---:B------:R-:W-:Y:S03]  /*1c790*/  HMMA.16816.F32.BF16 R80, R172.reuse, R178, R80 ;  /* 0x000000b2ac50723c */ /* 0x040fe60000041850 */
[----:B------:R-:W-:Y:S02]  /*1c7a0*/  IADD3 R3, PT, PT, R209, R176, RZ ;  /* 0x000000b0d1037210 */ /* 0x000fe40007ffe0ff */
[----:B------:R-:W2:Y:S03]  /*1c7b0*/  LDSM.16.M88.4 R176, [R224+0x9800] ;  /* 0x00980000e0b0783b */ /* 0x000ea60000000200 */
[C---:B-----5:R-:W-:Y:S05]  /*1c7c0*/  HMMA.16816.F32.BF16 R84, R172.reuse, R180, R84 ;  /* 0x000000b4ac54723c */ /* 0x060fea0000041854 */
[----:B------:R-:W-:Y:S03]  /*1c7d0*/  LDSM.16.M88.4 R196, [R225] ;  /* 0x00000000e1c4783b */ /* 0x000fe60000000200 */
[C---:B------:R-:W-:Y:S05]  /*1c7e0*/  HMMA.16816.F32.BF16 R88, R172.reuse, R182, R88 ;  /* 0x000000b6ac58723c */ /* 0x040fea0000041858 */
[----:B------:R-:W3:Y:S03]  /*1c7f0*/  LDSM.16.M88.4 R200, [R3+0x2000] ;  /* 0x0020000003c8783b */ /* 0x000ee60000000200 */
[C---:B----4-:R-:W-:Y:S05]  /*1c800*/  HMMA.16816.F32.BF16 R92, R172.reuse, R184, R92 ;  /* 0x000000b8ac5c723c */ /* 0x050fea000004185c */
[----:B------:R-:W4:Y:S03]  /*1c810*/  LDSM.16.M88.4 R204, [R3+0x2800] ;  /* 0x0028000003cc783b */ /* 0x000f260000000200 */
[C---:B------:R-:W-:Y:S05]  /*1c820*/  HMMA.16816.F32.BF16 R96, R172.reuse, R186, R96 ;  /* 0x000000baac60723c */ /* 0x040fea0000041860 */
[----:B------:R-:W5:Y:S03]  /*1c830*/  LDSM.16.M88.4 R208, [R3+0x3000] ;  /* 0x0030000003d0783b */ /* 0x000f660000000200 */
[C---:B-1----:R-:W-:Y:S05]  /*1c840*/  HMMA.16816.F32.BF16 R100, R172.reuse, R168, R100 ;  /* 0x000000a8ac64723c */ /* 0x042fea0000041864 */
[----:B------:R-:W1:Y:S03]  /*1c850*/  LDSM.16.M88.4 R212, [R3+0x3800] ;  /* 0x0038000003d4783b */ /* 0x000e660000000200 */
[C---:B------:R-:W-:Y:S05]  /*1c860*/  HMMA.16816.F32.BF16 R104, R172.reuse, R170, R104 ;  /* 0x000000aaac68723c */ /* 0x040fea0000041868 */
[----:B------:R-:W1:Y:S03]  /*1c870*/  LDSM.16.M88.4 R216, [R3+0x4000] ;  /* 0x0040000003d8783b */ /* 0x000e660000000200 */
[C---:B------:R-:W-:Y:S05]  /*1c880*/  HMMA.16816.F32.BF16 R108, R172.reuse, R188, R108 ;  /* 0x000000bcac6c723c */ /* 0x040fea000004186c */
[----:B------:R-:W1:Y:S03]  /*1c890*/  LDSM.16.M88.4 R180, [R3+0x4800] ;  /* 0x0048000003b4783b */ /* 0x000e660000000200 */
[C---:B------:R-:W-:Y:S05]  /*1c8a0*/  HMMA.16816.F32.BF16 R112, R172.reuse, R190, R112 ;  /* 0x000000beac70723c */ /* 0x040fea0000041870 */
[----:B------:R-:W1:Y:S03]  /*1c8b0*/  LDSM.16.M88.4 R168, [R3+0x5000] ;  /* 0x0050000003a8783b */ /* 0x000e660000000200 */
[C---:B------:R-:W-:Y:S05]  /*1c8c0*/  HMMA.16816.F32.BF16 R116, R172.reuse, R192, R116 ;  /* 0x000000c0ac74723c */ /* 0x040fea0000041874 */
[----:B------:R-:W-:Y:S03]  /*1c8d0*/  LDSM.16.M88.4 R184, [R3+0x6800] ;  /* 0x0068000003b8783b */ /* 0x000fe60000000200 */
[C---:B------:R-:W-:Y:S05]  /*1c8e0*/  HMMA.16816.F32.BF16 R120, R172.reuse, R194, R120 ;  /* 0x000000c2ac78723c */ /* 0x040fea0000041878 */
[----:B------:R-:W-:Y:S03]  /*1c8f0*/  LDSM.16.M88.4 R188, [R3+0x7000] ;  /* 0x0070000003bc783b */ /* 0x000fe60000000200 */
[C---:B--2---:R-:W-:Y:S05]  /*1c900*/  HMMA.16816.F32.BF16 R124, R172.reuse, R176, R124 ;  /* 0x000000b0ac7c723c */ /* 0x044fea000004187c */
[----:B------:R-:W-:Y:S03]  /*1c910*/  LDSM.16.M88.4 R192, [R3+0x7800] ;  /* 0x0078000003c0783b */ /* 0x000fe60000000200 */
[----:B------:R-:W-:Y:S05]  /*1c920*/  HMMA.16816.F32.BF16 R128, R172, R178, R128 ;  /* 0x000000b2ac80723c */ /* 0x000fea0000041880 */
[----:B------:R-:W2:Y:S03]  /*1c930*/  LDSM.16.M88.4 R172, [R3+0x5800] ;  /* 0x0058000003ac783b */ /* 0x000ea60000000200 */
[C---:B---3--:R-:W-:Y:S05]  /*1c940*/  HMMA.16816.F32.BF16 R4, R196.reuse, R200, R4 ;  /* 0x000000c8c404723c */ /* 0x048fea0000041804 */
[----:B------:R-:W3:Y:S03]  /*1c950*/  LDSM.16.M88.4 R176, [R3+0x6000] ;  /* 0x0060000003b0783b */ /* 0x000ee60000000200 */
[C---:B------:R-:W-:Y:S05]  /*1c960*/  HMMA.16816.F32.BF16 R8, R196.reuse, R202, R8 ;  /* 0x000000cac408723c */ /* 0x040fea0000041808 */
[----:B------:R-:W3:Y:S03]  /*1c970*/  LDSM.16.M88.4 R200, [R3+0x8000] ;  /* 0x0080000003c8783b */ /* 0x000ee60000000200 */
[C---:B----4-:R-:W-:Y:S08]  /*1c980*/  HMMA.16816.F32.BF16 R12, R196.reuse, R204, R12 ;  /* 0x000000ccc40c723c */ /* 0x050ff0000004180c */
[C---:B------:R-:W-:Y:S01]  /*1c990*/  HMMA.16816.F32.BF16 R16, R196.reuse, R206, R16 ;  /* 0x000000cec410723c */ /* 0x040fe20000041810 */
[----:B------:R-:W4:Y:S07]  /*1c9a0*/  LDSM.16.M88.4 R204, [R3+0x8800] ;  /* 0x0088000003cc783b */ /* 0x000f2e0000000200 */
[C---:B-----5:R-:W-:Y:S08]  /*1c9b0*/  HMMA.16816.F32.BF16 R20, R196.reuse, R208, R20 ;  /* 0x000000d0c414723c */ /* 0x060ff00000041814 */
[C---:B------:R-:W-:Y:S01]  /*1c9c0*/  HMMA.16816.F32.BF16 R24, R196.reuse, R210, R24 ;  /* 0x000000d2c418723c */ /* 0x040fe20000041818 */
[----:B------:R-:W5:Y:S07]  /*1c9d0*/  LDSM.16.M88.4 R208, [R3+0x9000] ;  /* 0x0090000003d0783b */ /* 0x000f6e0000000200 */
[C---:B-1----:R-:W-:Y:S03]  /*1c9e0*/  HMMA.16816.F32.BF16 R28, R196.reuse, R212, R28 ;  /* 0x000000d4c41c723c */ /* 0x042fe6000004181c */
[C---:B------:R-:W-:Y:S02]  /*1c9f0*/  IADD3 R212, PT, PT, R2.reuse, R225, RZ ;  /* 0x000000e102d47210 */ /* 0x040fe40007ffe0ff */
[----:B------:R-:W-:Y:S03]  /*1ca00*/  IADD3 R2, PT, PT, R2, R3, RZ ;  /* 0x0000000302027210 */ /* 0x000fe60007ffe0ff */
        /* <DEDUP_REMOVED lines=8> */
[C---:B------:R-:W-:Y:S08]  /*1ca90*/  HMMA.16816.F32.BF16 R52, R196.reuse, R168, R52 ;  /* 0x000000a8c434723c */ /* 0x040ff00000041834 */
        /* <DEDUP_REMOVED lines=19> */
[----:B------:R-:W-:Y:S08]  /*1cbd0*/  HMMA.16816.F32.BF16 R128, R196, R182, R128 ;  /* 0x000000b6c480723c */ /* 0x000ff00000041880 */
[C---:B------:R-:W-:Y:S08]  /*1cbe0*/  HMMA.16816.F32.BF16 R4, R212.reuse, R216, R4 ;  /* 0x000000d8d404723c */ /* 0x040ff00000041804 */
[C---:B------:R-:W-:Y:S08]  /*1cbf0*/  HMMA.16816.F32.BF16 R8, R212.reuse, R218, R8 ;  /* 0x000000dad408723c */ /* 0x040ff00000041808 */
[C---:B------:R-:W-:Y:S03]  /*1cc00*/  HMMA.16816.F32.BF16 R12, R212.reuse, R168, R12 ;  /* 0x000000a8d40c723c */ /* 0x040fe6000004180c */
        /* <DEDUP_REMOVED lines=10> */
[----:B------:R-:W1:Y:S02]  /*1ccb0*/  MUFU.TANH R4, R176 ;  /* 0x000000b000047308 */ /* 0x000e640000002400 */
        /* <DEDUP_REMOVED lines=10> */
[----:B-1----:R1:W-:Y:S04]  /*1cd60*/  STL [R1], R4 ;  /* 0x0000000401007387 */ /* 0x0023e80000100800 */
[----:B------:R-:W-:Y:S05]  /*1cd70*/  STL [R1+0x4], R5 ;  /* 0x0000040501007387 */ /* 0x000fea0000100800 */
[----:B------:R-:W-:Y:S10]  /*1cd80*/  MUFU.TANH R3, R172 ;  /* 0x000000ac00037308 */ /* 0x000ff40000002400 */
        /* <DEDUP_REMOVED lines=51> */
[----:B------:R2:W-:Y:S01]  /*1d0c0*/  MUFU.TANH R217, R34 ;  /* 0x0000002200d97308 */ /* 0x0005e20000002400 */
[-C--:B------:R-:W-:Y:S01]  /*1d0d0*/  FMUL.FTZ R38, R38, R252.reuse ;  /* 0x000000fc26267220 */ /* 0x080fe20000410000 */
[-C--:B------:R-:W-:Y:S01]  /*1d0e0*/  FMUL.FTZ R35, R36, R252.reuse ;  /* 0x000000fc24237220 */ /* 0x080fe20000410000 */
[-C--:B------:R-:W-:Y:S01]  /*1d0f0*/  FMUL.FTZ R33, R37, R252.reuse ;  /* 0x000000fc25217220 */ /* 0x080fe20000410000 */
[-C--:B------:R-:W-:Y:S06]  /*1d100*/  FMUL.FTZ R36, R39, R252.reuse ;  /* 0x000000fc27247220 */ /* 0x080fec0000410000 */
[----:B------:R-:W3:Y:S01]  /*1d110*/  MUFU.TANH R4, R38 ;  /* 0x0000002600047308 */ /* 0x000ee20000002400 */
[-C--:B------:R-:W-:Y:S01]  /*1d120*/  FMUL.FTZ R211, R41, R252.reuse ;  /* 0x000000fc29d37220 */ /* 0x080fe20000410000 */
[-C--:B------:R-:W-:Y:S01]  /*1d130*/  FMUL.FTZ R209, R43, R252.reuse ;  /* 0x000000fc2bd17220 */ /* 0x080fe20000410000 */
[-C--:B------:R-:W-:Y:S07]  /*1d140*/  FMUL.FTZ R42, R42, R252.reuse ;  /* 0x000000fc2a2a7220 */ /* 0x080fee0000410000 */
[----:B------:R-:W4:Y:S01]  /*1d150*/  MUFU.TANH R28, R28 ;  /* 0x0000001c001c7308 */ /* 0x000f220000002400 */
[C---:B-1----:R-:W-:Y:S03]  /*1d160*/  HMMA.16816.F32.BF16 R44, R212.reuse, R8, R44 ;  /* 0x00000008d42c723c */ /* 0x042fe6000004182c */
[-C--:B--2---:R-:W-:Y:S06]  /*1d170*/  FMUL.FTZ R34, R40, R252.reuse ;  /* 0x000000fc28227220 */ /* 0x084fec0000410000 */
[----:B------:R-:W1:Y:S01]  /*1d180*/  MUFU.TANH R29, R29 ;  /* 0x0000001d001d7308 */ /* 0x000e620000002400 */
[----:B---3--:R-:W-:Y:S01]  /*1d190*/  STL [R1+0x1c], R4 ;  /* 0x00001c0401007387 */ /* 0x008fe20000100800 */
[C---:B------:R-:W-:Y:S03]  /*1d1a0*/  HMMA.16816.F32.BF16 R48, R212.reuse, R10, R48 ;  /* 0x0000000ad430723c */ /* 0x040fe60000041830 */
[----:B------:R-:W2:Y:S05]  /*1d1b0*/  LDSM.16.M88.4 R4, [R2+0x5000] ;  /* 0x005000000204783b */ /* 0x000eaa0000000200 */
[----:B------:R-:W3:Y:S01]  /*1d1c0*/  MUFU.TANH R30, R30 ;  /* 0x0000001e001e7308 */ /* 0x000ee20000002400 */
[-C--:B------:R-:W-:Y:S02]  /*1d1d0*/  FMUL.FTZ R44, R44, R252.reuse ;  /* 0x000000fc2c2c7220 */ /* 0x080fe40000410000 */
[----:B------:R-:W5:Y:S01]  /*1d1e0*/  LDSM.16.M88.4 R8, [R2+0x5800] ;  /* 0x005800000208783b */ /* 0x000f620000000200 */
[-C--:B------:R-:W-:Y:S01]  /*1d1f0*/  FMUL.FTZ R41, R45, R252.reuse ;  /* 0x000000fc2d297220 */ /* 0x080fe20000410000 */
[-C--:B------:R-:W-:Y:S05]  /*1d200*/  FMUL.FTZ R45, R47, R252.reuse ;  /* 0x000000fc2f2d7220 */ /* 0x080fea0000410000 */
[----:B------:R4:W1:Y:S01]  /*1d210*/  MUFU.TANH R207, R44 ;  /* 0x0000002c00cf7308 */ /* 0x0008620000002400 */
[-C--:B------:R-:W-:Y:S01]  /*1d220*/  FMUL.FTZ R46, R46, R252.reuse ;  /* 0x000000fc2e2e7220 */ /* 0x080fe20000410000 */
[-C--:B------:R-:W-:Y:S01]  /*1d230*/  FMUL.FTZ R203, R49, R252.reuse ;  /* 0x000000fc31cb7220 */ /* 0x080fe20000410000 */
[-C--:B------:R-:W-:Y:S01]  /*1d240*/  FMUL.FTZ R201, R51, R252.reuse ;  /* 0x000000fc33c97220 */ /* 0x080fe20000410000 */
[-C--:B------:R-:W-:Y:S06]  /*1d250*/  FMUL.FTZ R43, R48, R252.reuse ;  /* 0x000000fc302b7220 */ /* 0x080fec0000410000 */
[----:B------:R-:W1:Y:S10]  /*1d260*/  MUFU.TANH R31, R31 ;  /* 0x0000001f001f7308 */ /* 0x000e740000002400 */
[----:B------:R-:W1:Y:S01]  /*1d270*/  MUFU.TANH R219, R219 ;  /* 0x000000db00db7308 */ /* 0x000e620000002400 */
[-C--:B----4-:R-:W-:Y:S09]  /*1d280*/  FMUL.FTZ R44, R50, R252.reuse ;  /* 0x000000fc322c7220 */ /* 0x090ff20000410000 */
[----:B------:R-:W4:Y:S01]  /*1d290*/  MUFU.TANH R32, R32 ;  /* 0x0000002000207308 */ /* 0x000f220000002400 */
[C---:B--2---:R-:W-:Y:S09]  /*1d2a0*/  HMMA.16816.F32.BF16 R52, R212.reuse, R4, R52 ;  /* 0x00000004d434723c */ /* 0x044ff20000041834 */
[----:B------:R-:W2:Y:S01]  /*1d2b0*/  MUFU.TANH R35, R35 ;  /* 0x0000002300237308 */ /* 0x000ea20000002400 */
[C---:B------:R-:W-:Y:S01]  /*1d2c0*/  HMMA.16816.F32.BF16 R56, R212.reuse, R6, R56 ;  /* 0x00000006d438723c */ /* 0x040fe20000041838 */
[----:B------:R-:W3:Y:S08]  /*1d2d0*/  LDSM.16.M88.4 R4, [R2+0x6000] ;  /* 0x006000000204783b */ /* 0x000ef00000000200 */
        /* <DEDUP_REMOVED lines=23> */
[-C--:B------:R-:W-:Y:S01]  /*1d450*/  FMUL.FTZ R66, R66, R252.reuse ;  /* 0x000000fc42427220 */ /* 0x080fe20000410000 */
[C---:B---3--:R-:W-:Y:S05]  /*1d460*/  HMMA.16816.F32.BF16 R68, R212.reuse, R4, R68 ;  /* 0x00000004d444723c */ /* 0x048fea0000041844 */
[----:B------:R3:W1:Y:S03]  /*1d470*/  MUFU.TANH R179, R65 ;  /* 0x0000004100b37308 */ /* 0x0006660000002400 */
[C---:B------:R-:W-:Y:S01]  /*1d480*/  HMMA.16816.F32.BF16 R72, R212.reuse, R6, R72 ;  /* 0x00000006d448723c */ /* 0x040fe20000041848 */
[----:B------:R-:W2:Y:S06]  /*1d490*/  LDSM.16.M88.4 R4, [R2+0x7000] ;  /* 0x007000000204783b */ /* 0x000eac0000000200 */
[----:B------:R1:W1:Y:S01]  /*1d4a0*/  MUFU.TANH R175, R67 ;  /* 0x0000004300af7308 */ /* 0x0002620000002400 */
[C---:B-----5:R-:W-:Y:S09]  /*1d4b0*/  HMMA.16816.F32.BF16 R76, R212.reuse, R8, R76 ;  /* 0x00000008d44c723c */ /* 0x060ff2000004184c */
[----:B------:R-:W1:Y:S01]  /*1d4c0*/  MUFU.TANH R34, R34 ;  /* 0x0000002200227308 */ /* 0x000e620000002400 */
[-C--:B------:R-:W-:Y:S01]  /*1d4d0*/  FMUL.FTZ R68, R68, R252.reuse ;  /* 0x000000fc44447220 */ /* 0x080fe20000410000 */
[-C--:B------:R-:W-:Y:S01]  /*1d4e0*/  FMUL.FTZ R69, R69, R252.reuse ;  /* 0x000000fc45457220 */ /* 0x080fe20000410000 */
[-C--:B------:R-:W-:Y:S01]  /*1d4f0*/  FMUL.FTZ R70, R70, R252.reuse ;  /* 0x000000fc46467220 */ /* 0x080fe20000410000 */
[-C--:B----4-:R-:W-:Y:S01]  /*1d500*/  FMUL.FTZ R57, R71, R252.reuse ;  /* 0x000000fc47397220 */ /* 0x090fe20000410000 */
        /* <DEDUP_REMOVED lines=11> */
[-C--:B---3--:R-:W-:Y:S06]  /*1d5c0*/  FMUL.FTZ R65, R78, R252.reuse ;  /* 0x000000fc4e417220 */ /* 0x088fec0000410000 */
[----:B------:R-:W3:Y:S01]  /*1d5d0*/  MUFU.TANH R169, R70 ;  /* 0x0000004600a97308 */ /* 0x000ee20000002400 */
[-C--:B------:R-:W-:Y:S01]  /*1d5e0*/  FMUL.FTZ R81, R81, R252.reuse ;  /* 0x000000fc51517220 */ /* 0x080fe20000410000 */
[-C--:B------:R-:W-:Y:S01]  /*1d5f0*/  FMUL.FTZ R82, R82, R252.reuse ;  /* 0x000000fc52527220 */ /* 0x080fe20000410000 */
[-C--:B------:R-:W-:Y:S01]  /*1d600*/  FMUL.FTZ R208, R80, R252.reuse ;  /* 0x000000fc50d07220 */ /* 0x080fe20000410000 */
[-C--:B------:R-:W-:Y:S01]  /*1d610*/  FMUL.FTZ R83, R83, R252.reuse ;  /* 0x000000fc53537220 */ /* 0x080fe20000410000 */
[C---:B--2---:R-:W-:Y:S05]  /*1d620*/  HMMA.16816.F32.BF16 R84, R212.reuse, R4, R84 ;  /* 0x00000004d454723c */ /* 0x044fea0000041854 */
[----:B------:R-:W2:Y:S03]  /*1d630*/  MUFU.TANH R224, R74 ;  /* 0x0000004a00e07308 */ /* 0x000ea60000002400 */
[C---:B------:R-:W-:Y:S07]  /*1d640*/  HMMA.16816.F32.BF16 R88, R212.reuse, R6, R88 ;  /* 0x00000006d458723c */ /* 0x040fee0000041858 */
[----:B------:R5:W1:Y:S01]  /*1d650*/  MUFU.TANH R218, R75 ;  /* 0x0000004b00da7308 */ /* 0x000a620000002400 */
[----:B------:R-:W3:Y:S01]  /*1d660*/  LDSM.16.M88.4 R4, [R2+0x8000] ;  /* 0x008000000204783b */ /* 0x000ee20000000200 */
[C---:B----4-:R-:W-:Y:S08]  /*1d670*/  HMMA.16816.F32.BF16 R92, R212.reuse, R8, R92 ;  /* 0x00000008d45c723c */ /* 0x050ff0000004185c */
[----:B------:R-:W4:Y:S01]  /*1d680*/  MUFU.TANH R216, R76 ;  /* 0x0000004c00d87308 */ /* 0x000f220000002400 */
[-C--:B------:R-:W-:Y:S01]  /*1d690*/  FMUL.FTZ R84, R84, R252.reuse ;  /* 0x000000fc54547220 */ /* 0x080fe20000410000 */
[-C--:B------:R-:W-:Y:S01]  /*1d6a0*/  FMUL.FTZ R86, R86, R252.reuse ;  /* 0x000000fc56567220 */ /* 0x080fe20000410000 */
[-C--:B------:R-:W-:Y:S01]  /*1d6b0*/  FMUL.FTZ R85, R85, R252.reuse ;  /* 0x000000fc55557220 */ /* 0x080fe20000410000 */
[-C--:B------:R-:W-:Y:S01]  /*1d6c0*/  FMUL.FTZ R87, R87, R252.reuse ;  /* 0x000000fc57577220 */ /* 0x080fe20000410000 */
[C---:B------:R-:W-:Y:S05]  /*1d6d0*/  HMMA.16816.F32.BF16 R96, R212.reuse, R10, R96 ;  /* 0x0000000ad460723c */ /* 0x040fea0000041860 */
[----:B------:R-:W1:Y:S01]  /*1d6e0*/  MUFU.TANH R210, R79 ;  /* 0x0000004f00d27308 */ /* 0x000e620000002400 */
[----:B------:R-:W2:Y:S01]  /*1d6f0*/  LDSM.16.M88.4 R8, [R2+0x8800] ;  /* 0x008800000208783b */ /* 0x000ea20000000200 */
[-C--:B------:R-:W-:Y:S01]  /*1d700*/  FMUL.FTZ R90, R90, R252.reuse ;  /* 0x000000fc5a5a7220 */ /* 0x080fe20000410000 */
[-C--:B------:R-:W-:Y:S01]  /*1d710*/  FMUL.FTZ R192, R88, R252.reuse ;  /* 0x000000fc58c07220 */ /* 0x080fe20000410000 */
[-C--:B------:R-:W-:Y:S01]  /*1d720*/  FMUL.FTZ R89, R89, R252.reuse ;  /* 0x000000fc59597220 */ /* 0x080fe20000410000 */
[-C--:B------:R-:W-:Y:S05]  /*1d730*/  FMUL.FTZ R91, R91, R252.reuse ;  /* 0x000000fc5b5b7220 */ /* 0x080fea0000410000 */
[----:B------:R4:W1:Y:S01]  /*1d740*/  MUFU.TANH R206, R81 ;  /* 0x0000005100ce7308 */ /* 0x0008620000002400 */
        /* <DEDUP_REMOVED lines=10> */
[C---:B---3--:R-:W-:Y:S09]  /*1d7f0*/  HMMA.16816.F32.BF16 R100, R212.reuse, R4, R100 ;  /* 0x00000004d464723c */ /* 0x048ff20000041864 */
[----:B------:R-:W3:Y:S01]  /*1d800*/  MUFU.TANH R196, R86 ;  /* 0x0000005600c47308 */ /* 0x000ee20000002400 */
[C---:B------:R-:W-:Y:S01]  /*1d810*/  HMMA.16816.F32.BF16 R104, R212.reuse, R6, R104 ;  /* 0x00000006d468723c */ /* 0x040fe20000041868 */
[----:B------:R-:W3:Y:S08]  /*1d820*/  LDSM.16.M88.4 R4, [R2+0x9000] ;  /* 0x009000000204783b */ /* 0x000ef00000000200 */
[----:B------:R-:W3:Y:S01]  /*1d830*/  MUFU.TANH R188, R90 ;  /* 0x0000005a00bc7308 */ /* 0x000ee20000002400 */
[C---:B--2---:R-:W-:Y:S03]  /*1d840*/  HMMA.16816.F32.BF16 R108, R212.reuse, R8, R108 ;  /* 0x00000008d46c723c */ /* 0x044fe6000004186c */
[-C--:B------:R-:W-:Y:S01]  /*1d850*/  FMUL.FTZ R100, R100, R252.reuse ;  /* 0x000000fc64647220 */ /* 0x080fe20000410000 */
[-C--:B------:R-:W-:Y:S01]  /*1d860*/  FMUL.FTZ R77, R102, R252.reuse ;  /* 0x000000fc664d7220 */ /* 0x080fe20000410000 */
[-C--:B-1----:R-:W-:Y:S01]  /*1d870*/  FMUL.FTZ R67, R101, R252.reuse ;  /* 0x000000fc65437220 */ /* 0x082fe20000410000 */
[-C--:B-----5:R-:W-:Y:S03]  /*1d880*/  FMUL.FTZ R75, R103, R252.reuse ;  /* 0x000000fc674b7220 */ /* 0x0a0fe60000410000 */
[----:B------:R1:W2:Y:S01]  /*1d890*/  MUFU.TANH R184, R92 ;  /* 0x0000005c00b87308 */ /* 0x0002a20000002400 */
[C---:B------:R-:W-:Y:S01]  /*1d8a0*/  HMMA.16816.F32.BF16 R112, R212.reuse, R10, R112 ;  /* 0x0000000ad470723c */ /* 0x040fe20000041870 */
[----:B------:R-:W5:Y:S01]  /*1d8b0*/  LDSM.16.M88.4 R8, [R2+0x9800] ;  /* 0x009800000208783b */ /* 0x000f620000000200 */
[----:B------:R-:W-:Y:S04]  /*1d8c0*/  DEPBAR.LE SB0, 0x0 ;  /* 0x000080000000791a */ /* 0x000fe80000000000 */
[-C--:B------:R-:W-:Y:S03]  /*1d8d0*/  FMUL.FTZ R73, R104, R252.reuse ;  /* 0x000000fc68497220 */ /* 0x080fe60000410000 */
[----:B------:R2:W2:Y:S01]  /*1d8e0*/  MUFU.TANH R180, R94 ;  /* 0x0000005e00b47308 */ /* 0x0004a20000002400 */
[-C--:B------:R-:W-:Y:S01]  /*1d8f0*/  FMUL.FTZ R71, R105, R252.reuse ;  /* 0x000000fc69477220 */ /* 0x080fe20000410000 */
[----:B------:R-:W-:Y:S01]  /*1d900*/  BAR.SYNC.DEFER_BLOCKING 0x0 ;  /* 0x0000000000007b1d */ /* 0x000fe20000010000 */
[-C--:B----4-:R-:W-:Y:S01]  /*1d910*/  FMUL.FTZ R81, R106, R252.reuse ;  /* 0x000000fc6a517220 */ /* 0x090fe20000410000 */
[-C--:B------:R-:W-:Y:S01]  /*1d920*/  FMUL.FTZ R79, R107, R252.reuse ;  /* 0x000000fc6b4f7220 */ /* 0x080fe20000410000 */
[-C--:B------:R-:W-:Y:S01]  /*1d930*/  FMUL.FTZ R104, R108, R252.reuse ;  /* 0x000000fc6c687220 */ /* 0x080fe20000410000 */
[-C--:B------:R-:W-:Y:S04]  /*1d940*/  FMUL.FTZ R102, R109, R252.reuse ;  /* 0x000000fc6d667220 */ /* 0x080fe80000410000 */
[----:B------:R4:W4:Y:S01]  /*1d950*/  MUFU.TANH R172, R98 ;  /* 0x0000006200ac7308 */ /* 0x0009220000002400 */
[-C--:B------:R-:W-:Y:S01]  /*1d960*/  FMUL.FTZ R96, R112, R252.reuse ;  /* 0x000000fc70607220 */ /* 0x080fe20000410000 */
[-C--:B-1----:R-:W-:Y:S01]  /*1d970*/  FMUL.FTZ R92, R114, R252.reuse ;  /* 0x000000fc725c7220 */ /* 0x082fe20000410000 */
[-C--:B------:R-:W-:Y:S07]  /*1d980*/  FMUL.FTZ R90, R115, R252.reuse ;  /* 0x000000fc735a7220 */ /* 0x080fee0000410000 */
[----:B------:R1:W1:Y:S01]  /*1d990*/  MUFU.TANH R168, R100 ;  /* 0x0000006400a87308 */ /* 0x0002620000002400 */
[-C--:B--2---:R-:W-:Y:S01]  /*1d9a0*/  FMUL.FTZ R94, R113, R252.reuse ;  /* 0x000000fc715e7220 */ /* 0x084fe20000410000 */
[C---:B---3--:R-:W-:Y:S08]  /*1d9b0*/  HMMA.16816.F32.BF16 R116, R212.reuse, R4, R116 ;  /* 0x00000004d474723c */ /* 0x048ff00000041874 */
[----:B------:R-:W2:Y:S01]  /*1d9c0*/  MUFU.TANH R211, R211 ;  /* 0x000000d300d37308 */ /* 0x000ea20000002400 */
[-C--:B----4-:R-:W-:Y:S01]  /*1d9d0*/  FMUL.FTZ R98, R111, R252.reuse ;  /* 0x000000fc6f627220 */ /* 0x090fe20000410000 */
[C---:B------:R-:W-:Y:S08]  /*1d9e0*/  HMMA.16816.F32.BF16 R120, R212.reuse, R6, R120 ;  /* 0x00000006d478723c */ /* 0x040ff00000041878 */
[----:B------:R-:W3:Y:S01]  /*1d9f0*/  MUFU.TANH R42, R42 ;  /* 0x0000002a002a7308 */ /* 0x000ee20000002400 */
[-C--:B-1----:R-:W-:Y:S01]  /*1da00*/  FMUL.FTZ R100, R110, R252.reuse ;  /* 0x000000fc6e647220 */ /* 0x082fe20000410000 */
[C---:B-----5:R-:W-:Y:S03]  /*1da10*/  HMMA.16816.F32.BF16 R124, R212.reuse, R8, R124 ;  /* 0x00000008d47c723c */ /* 0x060fe6000004187c */
[-C--:B------:R-:W-:Y:S01]  /*1da20*/  FMUL.FTZ R88, R116, R252.reuse ;  /* 0x000000fc74587220 */ /* 0x080fe20000410000 */
[-C--:B------:R-:W-:Y:S01]  /*1da30*/  FMUL.FTZ R86, R117, R252.reuse ;  /* 0x000000fc75567220 */ /* 0x080fe20000410000 */
[-C--:B------:R-:W-:Y:S03]  /*1da40*/  FMUL.FTZ R84, R118, R252.reuse ;  /* 0x000000fc76547220 */ /* 0x080fe60000410000 */
[----:B------:R-:W1:Y:S01]  /*1da50*/  MUFU.TANH R209, R209 ;  /* 0x000000d100d17308 */ /* 0x000e620000002400 */
[-C--:B------:R-:W-:Y:S01]  /*1da60*/  FMUL.FTZ R82, R119, R252.reuse ;  /* 0x000000fc77527220 */ /* 0x080fe20000410000 */
[----:B------:R-:W-:Y:S03]  /*1da70*/  HMMA.16816.F32.BF16 R128, R212, R10, R128 ;  /* 0x0000000ad480723c */ /* 0x000fe60000041880 */
[-C--:B------:R-:W-:Y:S01]  /*1da80*/  FMUL.FTZ R80, R120, R252.reuse ;  /* 0x000000fc78507220 */ /* 0x080fe20000410000 */
[-C--:B------:R-:W-:Y:S01]  /*1da90*/  FMUL.FTZ R78, R121, R252.reuse ;  /* 0x000000fc794e7220 */ /* 0x080fe20000410000 */
[-C--:B------:R-:W-:Y:S03]  /*1daa0*/  FMUL.FTZ R76, R122, R252.reuse ;  /* 0x000000fc7a4c7220 */ /* 0x080fe60000410000 */
[----:B------:R-:W4:Y:S01]  /*1dab0*/  MUFU.TANH R41, R41 ;  /* 0x0000002900297308 */ /* 0x000f220000002400 */
        /* <DEDUP_REMOVED lines=10> */
[----:B------:R-:W-:Y:S09]  /*1db60*/  FMUL.FTZ R37, R131, R252 ;  /* 0x000000fc83257220 */ /* 0x000ff20000410000 */
        /* <DEDUP_REMOVED lines=25> */
[----:B------:R1:W1:Y:S10]  /*1dd00*/  MUFU.TANH R190, R89 ;  /* 0x0000005900be7308 */ /* 0x0002740000002400 */
[----:B------:R1:W1:Y:S10]  /*1dd10*/  MUFU.TANH R186, R91 ;  /* 0x0000005b00ba7308 */ /* 0x0002740000002400 */
[----:B------:R1:W1:Y:S10]  /*1dd20*/  MUFU.TANH R182, R93 ;  /* 0x0000005d00b67308 */ /* 0x0002740000002400 */
        /* <DEDUP_REMOVED lines=38> */
[C---:B------:R-:W-:Y:S02]  /*1df90*/  IMAD.SHL.U32 R4, R226.reuse, 0x10, RZ ;  /* 0x00000010e2047824 */ /* 0x040fe400078e00ff */
[----:B------:R-:W-:Y:S01]  /*1dfa0*/  ISETP.NE.AND.EX P5, PT, R245, RZ, PT, P0 ;  /* 0x000000fff500720c */ /* 0x000fe20003fa5300 */
[----:B------:R-:W-:Y:S11]  /*1dfb0*/  IMAD.SHL.U32 R2, R226, 0x20, RZ ;  /* 0x00000020e2027824 */ /* 0x000ff600078e00ff */
[----:B------:R-:W-:Y:S01]  /*1dfc0*/  @!UPT UIADD3 URZ, UPT, UPT, URZ, URZ, URZ ;  /* 0x000000fffffff290 */ /* 0x000fe2000fffe0ff */
        /* <DEDUP_REMOVED lines=10> */
[----:B------:R-:W2:Y:S04]  /*1e070*/  LD.E R48, desc[UR4][R164.64+0x170] ;  /* 0x00017004a4307980 */ /* 0x000ea8000c101900 */
[----:B------:R-:W-:Y:S02]  /*1e080*/  IABS R6, R11 ;  /* 0x0000000b00067213 */ /* 0x000fe40000000000 */
[-C--:B--2---:R-:W-:Y:S02]  /*1e090*/  IABS R9, R48.reuse ;  /* 0x0000003000097213 */ /* 0x084fe40000000000 */
[-C--:B------:R-:W-:Y:S02]  /*1e0a0*/  IABS R7, R48.reuse ;  /* 0x0000003000077213 */ /* 0x080fe40000000000 */
[----:B------:R-:W2:Y:S01]  /*1e0b0*/  I2F.RP R10, R9 ;  /* 0x00000009000a7306 */ /* 0x000ea20000209400 */
[-C--:B------:R-:W-:Y:S02]  /*1e0c0*/  LOP3.LUT R11, R11, R48.reuse, RZ, 0x3c, !PT ;  /* 0x000000300b0b7212 */ /* 0x080fe400078e3cff */
[----:B------:R-:W-:Y:S07]  /*1e0d0*/  IMAD.MOV R7, RZ, RZ, -R7 ;  /* 0x000000ffff077224 */ /* 0x000fee00078e0a07 */
[----:B--2---:R-:W1:Y:S02]  /*1e0e0*/  MUFU.RCP R5, R10 ;  /* 0x0000000a00057308 */ /* 0x004e640000001000 */
[----:B-1----:R-:W-:Y:S02]  /*1e0f0*/  VIADD R60, R5, 0xffffffe ;  /* 0x0ffffffe053c7836 */ /* 0x002fe40000000000 */
[----:B------:R-:W-:Y:S06]  /*1e100*/  VIADD R5, R246, 0xffffff00 ;  /* 0xffffff00f6057836 */ /* 0x000fec0000000000 */
[----:B------:R-:W1:Y:S02]  /*1e110*/  F2I.FTZ.U32.TRUNC.NTZ R61, R60 ;  /* 0x0000003c003d7305 */ /* 0x000e64000021f000 */
[--C-:B-1----:R-:W-:Y:S01]  /*1e120*/  IMAD.MOV R8, RZ, RZ, -R61.reuse ;  /* 0x000000ffff087224 */ /* 0x102fe200078e0a3d */
[----:B------:R-:W-:Y:S03]  /*1e130*/  MOV R60, RZ ;  /* 0x000000ff003c7202 */ /* 0x000fe60000000f00 */
[----:B------:R-:W-:Y:S01]  /*1e140*/  IMAD R63, R8, R9, RZ ;  /* 0x00000009083f7224 */ /* 0x000fe200078e02ff */
[----:B------:R-:W-:Y:S02]  /*1e150*/  IABS R8, R5 ;  /* 0x0000000500087213 */ /* 0x000fe40000000000 */
[----:B------:R-:W-:Y:S01]  /*1e160*/  LOP3.LUT R5, R5, R48, RZ, 0x3c, !PT ;  /* 0x0000003005057212 */ /* 0x000fe200078e3cff */
[----:B------:R-:W-:Y:S06]  /*1e170*/  IMAD.HI.U32 R61, R61, R63, R60 ;  /* 0x0000003f3d3d7227 */ /* 0x000fec00078e003c */
[C---:B------:R-:W-:Y:S04]  /*1e180*/  IMAD.HI.U32 R46, R61.reuse, R8, RZ ;  /* 0x000000083d2e7227 */ /* 0x040fe800078e00ff */
[----:B------:R-:W-:Y:S02]  /*1e190*/  IMAD.HI.U32 R10, R61, R6, RZ ;  /* 0x000000063d0a7227 */ /* 0x000fe400078e00ff */
[----:B------:R-:W2:Y:S02]  /*1e1a0*/  LD.E.64 R60, desc[UR4][R164.64+0x20] ;  /* 0x00002004a43c7980 */ /* 0x000ea4000c101b00 */
[-C--:B------:R-:W-:Y:S02]  /*1e1b0*/  IMAD R8, R46, R7.reuse, R8 ;  /* 0x000000072e087224 */ /* 0x080fe400078e0208 */
[----:B------:R-:W-:Y:S01]  /*1e1c0*/  IMAD R6, R10, R7, R6 ;  /* 0x000000070a067224 */ /* 0x000fe200078e0206 */
[----:B------:R-:W-:Y:S02]  /*1e1d0*/  LOP3.LUT R7, RZ, R48, RZ, 0x33, !PT ;  /* 0x00000030ff077212 */ /* 0x000fe400078e33ff */
        /* <DEDUP_REMOVED lines=11> */
[----:B------:R-:W-:Y:S07]  /*1e290*/  ISETP.NE.AND P3, PT, R6, RZ, PT ;  /* 0x000000ff0600720c */ /* 0x000fee0003f65270 */
[----:B------:R-:W-:Y:S05]  /*1e2a0*/  @P6 VIADD R10, R10, 0x1 ;  /* 0x000000010a0a6836 */ /* 0x000fea0000000000 */
[----:B------:R-:W-:Y:S01]  /*1e2b0*/  @!P4 IADD3 R10, PT, PT, -R10, RZ, RZ ;  /* 0x000000ff0a0ac210 */ /* 0x000fe20007ffe1ff */
[----:B------:R-:W-:Y:S01]  /*1e2c0*/  @P3 VIADD R46, R46, 0x1 ;  /* 0x000000012e2e3836 */ /* 0x000fe20000000000 */
[C---:B------:R-:W-:Y:S03]  /*1e2d0*/  ISETP.NE.AND P3, PT, R48.reuse, RZ, PT ;  /* 0x000000ff3000720c */ /* 0x040fe60003f65270 */
[----:B------:R-:W-:Y:S01]  /*1e2e0*/  @!P0 IMAD.MOV R46, RZ, RZ, -R46 ;  /* 0x000000ffff2e8224 */ /* 0x000fe200078e0a2e */
[C---:B------:R-:W-:Y:S02]  /*1e2f0*/  SEL R9, R7.reuse, R10, !P3 ;  /* 0x0000000a07097207 */ /* 0x040fe40005800000 */
[----:B------:R-:W3:Y:S02]  /*1e300*/  LD.E.64 R10, desc[UR4][R164.64+0x38] ;  /* 0x00003804a40a7980 */ /* 0x000ee4000c101b00 */
        /* <DEDUP_REMOVED lines=22> */
.L_x_4867:
[----:B------:R-:W-:Y:S05]  /*1e470*/  BSYNC.RECONVERGENT B0 ;  /* 0x0000000000007941 */ /* 0x000fea0003800200 */
.L_x_4866:
[----:B------:R-:W-:Y:S01]  /*1e480*/  @!PT LDS RZ, [RZ] ;  /* 0x00000000fffff984 */ /* 0x000fe20000000800 */
[----:B------:R-:W-:Y:S01]  /*1e490*/  @!PT LDS RZ, [RZ] ;  /* 0x00000000fffff984 */ /* 0x000fe20000000800 */
[----:B------:R-:W-:Y:S01]  /*1e4a0*/  @!PT LDS RZ, [RZ] ;  /* 0x00000000fffff984 */ /* 0x000fe20000000800 */
[----:B------:R-:W-:Y:S01]  /*1e4b0*/  @!P1 LDGSTS.E.BYPASS.LTC128B.128 [R251+0x2000], desc[UR4][R230.64] ;  /* 0x02000000e6fb9fae */ /* 0x000fe2000b981a04 */
[----:B-1----:R-:W-:Y:S02]  /*1e4c0*/  LEA R62, P0, R4, R230, 0x1 ;  /* 0x000000e6043e7211 */ /* 0x002fe400078008ff */
[--C-:B------:R-:W-:Y:S01]  /*1e4d0*/  SHF.L.U64.HI R6, R226, 0x4, R227.reuse ;  /* 0x00000004e2067819 */ /* 0x100fe200000102e3 */
[----:B------:R2:W-:Y:S01]  /*1e4e0*/  @P1 STS.128 [R251+0x2000], RZ ;  /* 0x002000fffb001388 */ /* 0x0005e20000000c00 */
[----:B------:R-:W-:Y:S02]  /*1e4f0*/  IADD3 R10, P3, PT, R2, R62, RZ ;  /* 0x0000003e020a7210 */ /* 0x000fe40007f7e0ff */
[----:B------:R-:W-:Y:S02]  /*1e500*/  LEA.HI.X R63, R4, R231, R6, 0x1, P0 ;  /* 0x000000e7043f7211 */ /* 0x000fe400000f0c06 */
[----:B------:R-:W-:Y:S02]  /*1e510*/  SHF.L.U64.HI R5, R226, 0x5, R227 ;  /* 0x00000005e2057819 */ /* 0x000fe400000102e3 */
[-C--:B------:R-:W-:Y:S01]  /*1e520*/  IADD3 R60, P0, PT, R10, R2.reuse, RZ ;  /* 0x000000020a3c7210 */ /* 0x080fe20007f1e0ff */
[----:B------:R-:W-:Y:S01]  /*1e530*/  @!PT LDS RZ, [RZ] ;  /* 0x00000000fffff984 */ /* 0x000fe20000000800 */
[----:B------:R-:W-:Y:S01]  /*1e540*/  @!PT LDS RZ, [RZ] ;  /* 0x00000000fffff984 */ /* 0x000fe20000000800 */
[----:B------:R-:W-:Y:S01]  /*1e550*/  @!PT LDS RZ, [RZ] ;  /* 0x00000000fffff984 */ /* 0x000fe20000000800 */
[----:B------:R1:W-:Y:S02]  /*1e560*/  @!P1 LDGSTS.E.BYPASS.LTC128B.128 [R251+0x2800], desc[UR4][R62.64] ;  /* 0x028000003efb9fae */ /* 0x0003e4000b981a04 */
[----:B------:R-:W-:Y:S01]  /*1e570*/  IMAD.X R11, R5, 0x1, R63, P3 ;  /* 0x00000001050b7824 */ /* 0x000fe200018e063f */
[-C--:B------:R-:W-:Y:S01]  /*1e580*/  IADD3 R8, P3, PT, R60, R2.reuse, RZ ;  /* 0x000000023c087210 */ /* 0x080fe20007f7e0ff */
[----:B------:R2:W-:Y:S02]  /*1e590*/  @P1 STS.128 [R251+0x2800], RZ ;  /* 0x002800fffb001388 */ /* 0x0005e40000000c00 */
[--C-:B------:R-:W-:Y:S01]  /*1e5a0*/  IMAD.X R61, R11, 0x1, R5.reuse, P0 ;  /* 0x000000010b3d7824 */ /* 0x100fe200000e0605 */
[-C--:B------:R-:W-:Y:S01]  /*1e5b0*/  IADD3 R6, P0, PT, R8, R2.reuse, RZ ;  /* 0x0000000208067210 */ /* 0x080fe20007f1e0ff */
[----:B------:R-:W-:Y:S01]  /*1e5c0*/  @!PT LDS RZ, [RZ] ;  /* 0x00000000fffff984 */ /* 0x000fe20000000800 */
[----:B------:R-:W-:Y:S01]  /*1e5d0*/  @!PT LDS RZ, [RZ] ;  /* 0x00000000fffff984 */ /* 0x000fe20000000800 */
[----:B------:R-:W-:Y:S01]  /*1e5e0*/  @!PT LDS RZ, [RZ] ;  /* 0x00000000fffff984 */ /* 0x000fe20000000800 */
[----:B------:R-:W-:Y:S02]  /*1e5f0*/  @!P1 LDGSTS.E.BYPASS.LTC128B.128 [R251+0x3000], desc[UR4][R10.64] ;  /* 0x030000000afb9fae */ /* 0x000fe4000b981a04 */
[--C-:B------:R-:W-:Y:S01]  /*1e600*/  IMAD.X R9, R61, 0x1, R5.reuse, P3 ;  /* 0x000000013d097824 */ /* 0x100fe200018e0605 */
[-C--:B------:R-:W-:Y:S01]  /*1e610*/  IADD3 R112, P3, PT, R6, R2.reuse, RZ ;  /* 0x0000000206707210 */ /* 0x080fe20007f7e0ff */
[----:B------:R2:W-:Y:S02]  /*1e620*/  @P1 STS.128 [R251+0x3000], RZ ;  /* 0x003000fffb001388 */ /* 0x0005e40000000c00 */
[--C-:B------:R-:W-:Y:S01]  /*1e630*/  IMAD.X R7, R9, 0x1, R5.reuse, P0 ;  /* 0x0000000109077824 */ /* 0x100fe200000e0605 */
[-C--:B------:R-:W-:Y:S01]  /*1e640*/  IADD3 R110, P0, PT, R112, R2.reuse, RZ ;  /* 0x00000002706e7210 */ /* 0x080fe20007f1e0ff */
[----:B------:R-:W-:Y:S01]  /*1e650*/  @!PT LDS RZ, [RZ] ;  /* 0x00000000fffff984 */ /* 0x000fe20000000800 */
[----:B------:R-:W-:Y:S01]  /*1e660*/  @!PT LDS RZ, [RZ] ;  /* 0x00000000fffff984 */ /* 0x000fe20000000800 */
[----:B------:R-:W-:Y:S01]  /*1e670*/  @!PT LDS RZ, [RZ] ;  /* 0x00000000fffff984 */ /* 0x000fe20000000800 */
[----:B------:R3:W-:Y:S02]  /*1e680*/  @!P1 LDGSTS.E.BYPASS.LTC128B.128 [R251+0x3800], desc[UR4][R60.64] ;  /* 0x038000003cfb9fae */ /* 0x0007e4000b981a04 */
        /* <DEDUP_REMOVED lines=10> */
[-C--:B-1----:R-:W-:Y:S01]  /*1e730*/  IADD3 R62, P3, PT, R106, R2.reuse, RZ ;  /* 0x000000026a3e7210 */ /* 0x082fe20007f7e0ff */
[----:B------:R2:W-:Y:S02]  /*1e740*/  @P1 STS.128 [R251+0x4000], RZ ;  /* 0x004000fffb001388 */ /* 0x0005e40000000c00 */
[--C-:B------:R-:W-:Y:S02]  /*1e750*/  IMAD.X R107, R109, 0x1, R5.reuse, P0 ;  /* 0x000000016d6b7824 */ /* 0x100fe400000e0605 */
        /* <DEDUP_REMOVED lines=9> */
[----:B------:R2:W-:Y:S01]  /*1e7f0*/  @!P1 LDGSTS.E.BYPASS.LTC128B.128 [R251+0x5000], desc[UR4][R112.64] ;  /* 0x0500000070fb9fae */ /* 0x0005e2000b981a04 */
[-C--:B---3--:R-:W-:Y:S03]  /*1e800*/  IADD3 R60, P0, PT, R62, R2.reuse, RZ ;  /* 0x000000023e3c7210 */ /* 0x088fe60007f1e0ff */
[----:B------:R2:W-:Y:S01]  /*1e810*/  @P1 STS.128 [R251+0x5000], RZ ;  /* 0x005000fffb001388 */ /* 0x0005e20000000c00 */
[-C--:B------:R-:W-:Y:S03]  /*1e820*/  IADD3 R10, P3, PT, R60, R2.reuse, RZ ;  /* 0x000000023c0a7210 */ /* 0x080fe60007f7e0ff */
[----:B------:R-:W-:Y:S01]  /*1e830*/  @!PT LDS RZ, [RZ] ;  /* 0x00000000fffff984 */ /* 0x000fe20000000800 */
[----:B------:R-:W-:Y:S01]  /*1e840*/  @!PT LDS RZ, [RZ] ;  /* 0x00000000fffff984 */ /* 0x000fe20000000800 */
[----:B------:R-:W-:Y:S01]  /*1e850*/  @!PT LDS RZ, [RZ] ;  /* 0x00000000fffff984 */ /* 0x000fe20000000800 */
[----:B------:R2:W-:Y:S01]  /*1e860*/  @!P1 LDGSTS.E.BYPASS.LTC128B.128 [R251+0x5800], desc[UR4][R110.64] ;  /* 0x058000006efb9fae */ /* 0x0005e2000b981a04 */
[--C-:B------:R-:W-:Y:S01]  /*1e870*/  IMAD.X R61, R63, 0x1, R5.reuse, P0 ;  /* 0x000000013f3d7824 */ /* 0x100fe200000e0605 */
[-C--:B----4-:R-:W-:Y:S02]  /*1e880*/  IADD3 R8, P0, PT, R10, R2.reuse, RZ ;  /* 0x000000020a087210 */ /* 0x090fe40007f1e0ff */
[----:B------:R2:W-:Y:S01]  /*1e890*/  @P1 STS.128 [R251+0x5800], RZ ;  /* 0x005800fffb001388 */ /* 0x0005e20000000c00 */
[--C-:B------:R-:W-:Y:S03]  /*1e8a0*/  IMAD.X R11, R61, 0x1, R5.reuse, P3 ;  /* 0x000000013d0b7824 */ /* 0x100fe600018e0605 */
[----:B------:R-:W-:Y:S01]  /*1e8b0*/  @!PT LDS RZ, [RZ] ;  /* 0x00000000fffff984 */ /* 0x000fe20000000800 */
[----:B------:R-:W-:Y:S01]  /*1e8c0*/  @!PT LDS RZ, [RZ] ;  /* 0x00000000fffff984 */ /* 0x000fe20000000800 */
[----:B------:R-:W-:Y:S01]  /*1e8d0*/  @!PT LDS RZ, [RZ] ;  /* 0x00000000fffff984 */ /* 0x000fe20000000800 */
[----:B------:R2:W-:Y:S01]  /*1e8e0*/  @!P1 LDGSTS.E.BYPASS.LTC128B.128 [R251+0x6000], desc[UR4][R108.64] ;  /* 0x060000006cfb9fae */ /* 0x0005e2000b981a04 */
[--C-:B------:R-:W-:Y:S01]  /*1e8f0*/  IMAD.X R9, R11, 0x1, R5.reuse, P0 ;  /* 0x000000010b097824 */ /* 0x100fe200000e0605 */
[-C--:B-1----:R-:W-:Y:S02]  /*1e900*/  IADD3 R6, P3, PT, R8, R2.reuse, RZ ;  /* 0x0000000208067210 */ /* 0x082fe40007f7e0ff */
[----:B------:R2:W-:Y:S02]  /*1e910*/  @P1 STS.128 [R251+0x6000], RZ ;  /* 0x006000fffb001388 */ /* 0x0005e40000000c00 */
[----:B------:R-:W-:Y:S02]  /*1e920*/  @!P1 IADD3 R4, P0, PT, R6, R2, RZ ;  /* 0x0000000206049210 */ /* 0x000fe40007f1e0ff */
[----:B------:R-:W-:Y:S01]  /*1e930*/  @!PT LDS RZ, [RZ] ;  /* 0x00000000fffff984 */ /* 0x000fe20000000800 */
[----:B------:R-:W-:Y:S01]  /*1e940*/  @!PT LDS RZ, [RZ] ;  /* 0x00000000fffff984 */ /* 0x000fe20000000800 */
[----:B------:R-:W-:Y:S01]  /*1e950*/  @!PT LDS RZ, [RZ] ;  /* 0x00000000fffff984 */ /* 0x000fe20000000800 */
[----:B------:R2:W-:Y:S01]  /*1e960*/  @!P1 LDGSTS.E.BYPASS.LTC128B.128 [R251+0x6800], desc[UR4][R106.64] ;  /* 0x068000006afb9fae */ /* 0x0005e2000b981a04 */
[--C-:B------:R-:W-:Y:S03]  /*1e970*/  IMAD.X R7, R9, 0x1, R5.reuse, P3 ;  /* 0x0000000109077824 */ /* 0x100fe600018e0605 */
[----:B------:R2:W-:Y:S01]  /*1e980*/  @P1 STS.128 [R251+0x6800], RZ ;  /* 0x006800fffb001388 */ /* 0x0005e20000000c00 */
[----:B------:R-:W-:Y:S03]  /*1e990*/  @!P1 IMAD.X R5, R7, 0x1, R5, P0 ;  /* 0x0000000107059824 */ /* 0x000fe600000e0605 */
        /* <DEDUP_REMOVED lines=31> */
.L_x_4865:
[----:B------:R-:W-:Y:S05]  /*1eb90*/  BSYNC.RECONVERGENT B1 ;  /* 0x0000000000017941 */ /* 0x000fea0003800200 */
.L_x_4864:
[----:B-1----:R-:W3:Y:S01]  /*1eba0*/  LDL.LU R46, [R1+0x4] ;  /* 0x00000400012e7983 */ /* 0x002ee20000300800 */
[C---:B--2---:R-:W-:Y:S02]  /*1ebb0*/  IADD3 R11, PT, PT, R247.reuse, -0x8, RZ ;  /* 0xfffffff8f70b7810 */ /* 0x044fe40007ffe0ff */
[C---:B------:R-:W-:Y:S01]  /*1ebc0*/  IADD3 R5, PT, PT, R247.reuse, -0x10, RZ ;  /* 0xfffffff0f7057810 */ /* 0x040fe20007ffe0ff */
[----:B------:R-:W2:Y:S01]  /*1ebd0*/  LDL.LU R6, [R1+0x8] ;  /* 0x0000080001067983 */ /* 0x000ea20000300800 */
[----:B------:R-:W-:Y:S02]  /*1ebe0*/  IABS R11, R11 ;  /* 0x0000000b000b7213 */ /* 0x000fe40000000000 */
[----:B------:R-:W-:Y:S01]  /*1ebf0*/  IABS R5, R5 ;  /* 0x0000000500057213 */ /* 0x000fe20000000000 */
[----:B------:R-:W4:Y:S01]  /*1ec00*/  LDL.LU R10, [R1+0x14] ;  /* 0x00001400010a7983 */ /* 0x000f220000300800 */
[----:B------:R-:W-:Y:S02]  /*1ec10*/  I2FP.F32.S32 R11, R11 ;  /* 0x0000000b000b7245 */ /* 0x000fe40000201400 */
[----:B------:R-:W-:Y:S01]  /*1ec20*/  I2FP.F32.S32 R5, R5 ;  /* 0x0000000500057245 */ /* 0x000fe20000201400 */
[----:B------:R-:W5:Y:S01]  /*1ec30*/  LDL.LU R8, [R1+0x18] ;  /* 0x0000180001087983 */ /* 0x000f620000300800 */
[C---:B------:R-:W-:Y:S02]  /*1ec40*/  IADD3 R7, PT, PT, R247.reuse, -0x1, RZ ;  /* 0xfffffffff7077810 */ /* 0x040fe40007ffe0ff */
[C---:B------:R-:W-:Y:S01]  /*1ec50*/  IADD3 R9, PT, PT, R247.reuse, -0x9, RZ ;  /* 0xfffffff7f7097810 */ /* 0x040fe20007ffe0ff */
[----:B------:R-:W5:Y:S01]  /*1ec60*/  LDL.LU R4, [R1] ;  /* 0x0000000001047983 */ /* 0x000f620000300800 */
[----:B------:R-:W-:Y:S01]  /*1ec70*/  IABS R7, R7 ;  /* 0x0000000700077213 */ /* 0x000fe20000000000 */
[C---:B------:R-:W-:Y:S01]  /*1ec80*/  FFMA.FTZ R128, -R0.reuse, R5, R14 ;  /* 0x0000000500807223 */ /* 0x040fe2000001010e */
[----:B------:R-:W-:Y:S01]  /*1ec90*/  IABS R9, R9 ;  /* 0x0000000900097213 */ /* 0x000fe20000000000 */
[----:B------:R-:W5:Y:S01]  /*1eca0*/  LDL.LU R48, [R1+0x1c] ;  /* 0x00001c0001307983 */ /* 0x000f620000300800 */
[----:B------:R-:W-:Y:S02]  /*1ecb0*/  I2FP.F32.S32 R7, R7 ;  /* 0x0000000700077245 */ /* 0x000fe40000201400 */
[----:B------:R-:W-:Y:S01]  /*1ecc0*/  I2FP.F32.S32 R9, R9 ;  /* 0x0000000900097245 */ /* 0x000fe20000201400 */
[----:B------:R-:W5:Y:S01]  /*1ecd0*/  LDL.LU R2, [R1+0xc] ;  /* 0x00000c0001027983 */ /* 0x000f620000300800 */
[----:B------:R-:W-:Y:S02]  /*1ece0*/  IABS R61, R247 ;  /* 0x000000f7003d7213 */ /* 0x000fe40000000000 */
[C---:B------:R-:W-:Y:S01]  /*1ecf0*/  IADD3 R62, PT, PT, R247.reuse, -0x29, RZ ;  /* 0xffffffd7f73e7810 */ /* 0x040fe20007ffe0ff */
[----:B------:R-:W5:Y:S01]  /*1ed00*/  LDL.LU R52, [R1+0x10] ;  /* 0x0000100001347983 */ /* 0x000f620000300800 */
[----:B------:R-:W-:Y:S02]  /*1ed10*/  I2FP.F32.S32 R61, R61 ;  /* 0x0000003d003d7245 */ /* 0x000fe40000201400 */
[----:B------:R-:W-:Y:S02]  /*1ed20*/  IABS R62, R62 ;  /* 0x0000003e003e7213 */ /* 0x000fe40000000000 */
[C---:B------:R-:W-:Y:S02]  /*1ed30*/  IADD3 R103, PT, PT, R247.reuse, -0x40, RZ ;  /* 0xffffffc0f7677810 */ /* 0x040fe40007ffe0ff */
[----:B------:R-:W-:Y:S02]  /*1ed40*/  I2FP.F32.S32 R62, R62 ;  /* 0x0000003e003e7245 */ /* 0x000fe40000201400 */
[----:B------:R-:W-:Y:S02]  /*1ed50*/  IABS R103, R103 ;  /* 0x0000006700677213 */ /* 0x000fe40000000000 */
[C---:B------:R-:W-:Y:S01]  /*1ed60*/  IADD3 R125, PT, PT, R247.reuse, -0x68, RZ ;  /* 0xffffff98f77d7810 */ /* 0x040fe20007ffe0ff */
[CC--:B------:R-:W-:Y:S01]  /*1ed70*/  FFMA.FTZ R27, -R0.reuse, R62.reuse, R27 ;  /* 0x0000003e001b7223 */ /* 0x0c0fe2000001011b */
[----:B------:R-:W-:Y:S01]  /*1ed80*/  FFMA.FTZ R62, -R0, R62, R21 ;  /* 0x0000003e003e7223 */ /* 0x000fe20000010115 */
[----:B------:R-:W-:Y:S02]  /*1ed90*/  I2FP.F32.S32 R103, R103 ;  /* 0x0000006700677245 */ /* 0x000fe40000201400 */
[----:B------:R-:W-:Y:S02]  /*1eda0*/  IABS R125, R125 ;  /* 0x0000007d007d7213 */ /* 0x000fe40000000000 */
[C---:B------:R-:W-:Y:S02]  /*1edb0*/  IADD3 R126, PT, PT, R247.reuse, -0xc9, RZ ;  /* 0xffffff37f77e7810 */ /* 0x040fe40007ffe0ff */
[----:B------:R-:W-:Y:S02]  /*1edc0*/  I2FP.F32.S32 R125, R125 ;  /* 0x0000007d007d7245 */ /* 0x000fe40000201400 */
[----:B------:R-:W-:Y:S02]  /*1edd0*/  IABS R126, R126 ;  /* 0x0000007e007e7213 */ /* 0x000fe40000000000 */
[----:B------:R-:W-:Y:S01]  /*1ede0*/  IADD3 R246, PT, PT, R246, -0x100, RZ ;  /* 0xffffff00f6f67810 */ /* 0x000fe20007ffe0ff */
[CC--:B------:R-:W-:Y:S01]  /*1edf0*/  FFMA.FTZ R193, -R0.reuse, R125.reuse, R193 ;  /* 0x0000007d00c17223 */ /* 0x0c0fe200000101c1 */
[C---:B------:R-:W-:Y:S01]  /*1ee00*/  FFMA.FTZ R125, -R0.reuse, R125, R49 ;  /* 0x0000007d007d7223 */ /* 0x040fe20000010131 */
[----:B------:R-:W-:Y:S05]  /*1ee10*/  I2FP.F32.S32 R126, R126 ;  /* 0x0000007e007e7245 */ /* 0x000fea0000201400 */
[CC--:B------:R-:W-:Y:S01]  /*1ee20*/  FFMA.FTZ R108, -R0.reuse, R126.reuse, R79 ;  /* 0x0000007e006c7223 */ /* 0x0c0fe2000001014f */
[C---:B------:R-:W-:Y:S01]  /*1ee30*/  FFMA.FTZ R126, -R0.reuse, R126, R67 ;  /* 0x0000007e007e7223 */ /* 0x040fe20000010143 */
[C---:B---3--:R-:W-:Y:S01]  /*1ee40*/  FFMA.FTZ R46, -R0.reuse, R61, R46 ;  /* 0x0000003d002e7223 */ /* 0x048fe2000001012e */
[C---:B--2---:R-:W-:Y:S01]  /*1ee50*/  FFMA.FTZ R6, -R0.reuse, R7, R6 ;  /* 0x0000000700067223 */ /* 0x044fe20000010106 */
[C---:B------:R-:W-:Y:S01]  /*1ee60*/  IADD3 R7, PT, PT, R247.reuse, -0x11, RZ ;  /* 0xffffffeff7077810 */ /* 0x040fe20007ffe0ff */
[CC--:B----4-:R-:W-:Y:S01]  /*1ee70*/  FFMA.FTZ R10, -R0.reuse, R11.reuse, R10 ;  /* 0x0000000b000a7223 */ /* 0x0d0fe2000001010a */
[C---:B------:R-:W-:Y:S01]  /*1ee80*/  FFMA.FTZ R11, -R0.reuse, R11, R3 ;  /* 0x0000000b000b7223 */ /* 0x040fe20000010103 */
[C---:B------:R-:W-:Y:S02]  /*1ee90*/  IADD3 R3, PT, PT, R247.reuse, -0x18, RZ ;  /* 0xffffffe8f7037810 */ /* 0x040fe40007ffe0ff */
[----:B------:R-:W-:Y:S01]  /*1eea0*/  IABS R7, R7 ;  /* 0x0000000700077213 */ /* 0x000fe20000000000 */
[C---:B-----5:R-:W-:Y:S01]  /*1eeb0*/  FFMA.FTZ R8, -R0.reuse, R9, R8 ;  /* 0x0000000900087223 */ /* 0x060fe20000010108 */
[----:B------:R-:W-:Y:S01]  /*1eec0*/  IABS R3, R3 ;  /* 0x0000000300037213 */ /* 0x000fe20000000000 */
[C---:B------:R-:W-:Y:S01]  /*1eed0*/  FFMA.FTZ R64, -R0.reuse, R9, R4 ;  /* 0x0000000900407223 */ /* 0x040fe20000010104 */
[C---:B------:R-:W-:Y:S02]  /*1eee0*/  IADD3 R4, PT, PT, R247.reuse, -0x21, RZ ;  /* 0xffffffdff7047810 */ /* 0x040fe40007ffe0ff */
[----:B------:R-:W-:Y:S02]  /*1eef0*/  I2FP.F32.S32 R3, R3 ;  /* 0x0000000300037245 */ /* 0x000fe40000201400 */
[----:B------:R-:W-:Y:S02]  /*1ef00*/  MOV R66, R48 ;  /* 0x0000003000427202 */ /* 0x000fe40000000f00 */
[----:B------:R-:W-:Y:S01]  /*1ef10*/  IABS R4, R4 ;  /* 0x0000000400047213 */ /* 0x000fe20000000000 */
[C---:B------:R-:W-:Y:S01]  /*1ef20*/  FFMA.FTZ R50, -R0.reuse, R5, R2 ;  /* 0x0000000500327223 */ /* 0x040fe20000010102 */
[C---:B------:R-:W-:Y:S01]  /*1ef30*/  IADD3 R2, PT, PT, R247.reuse, -0x19, RZ ;  /* 0xffffffe7f7027810 */ /* 0x040fe20007ffe0ff */
[CC--:B------:R-:W-:Y:S01]  /*1ef40*/  FFMA.FTZ R56, -R0.reuse, R3.reuse, R18 ;  /* 0x0000000300387223 */ /* 0x0c0fe20000010112 */
[C---:B------:R-:W-:Y:S01]  /*1ef50*/  FFMA.FTZ R48, -R0.reuse, R3, R12 ;  /* 0x0000000300307223 */ /* 0x040fe2000001010c */
[C---:B------:R-:W-:Y:S01]  /*1ef60*/  IADD3 R3, PT, PT, R247.reuse, -0x30, RZ ;  /* 0xffffffd0f7037810 */ /* 0x040fe20007ffe0ff */
[CC--:B------:R-:W-:Y:S01]  /*1ef70*/  FFMA.FTZ R213, -R0.reuse, R103.reuse, R66 ;  /* 0x0000006700d57223 */ /* 0x0c0fe20000010142 */
[----:B------:R-:W-:Y:S01]  /*1ef80*/  IABS R2, R2 ;  /* 0x0000000200027213 */ /* 0x000fe20000000000 */
[C---:B------:R-:W-:Y:S01]  /*1ef90*/  FFMA.FTZ R103, -R0.reuse, R103, R31 ;  /* 0x0000006700677223 */ /* 0x040fe2000001011f */
[----:B------:R-:W-:Y:S02]  /*1efa0*/  I2FP.F32.S32 R7, R7 ;  /* 0x0000000700077245 */ /* 0x000fe40000201400 */
[----:B------:R-:W-:Y:S02]  /*1efb0*/  I2FP.F32.S32 R2, R2 ;  /* 0x0000000200027245 */ /* 0x000fe40000201400 */
[----:B------:R-:W-:Y:S01]  /*1efc0*/  IABS R3, R3 ;  /* 0x0000000300037213 */ /* 0x000fe20000000000 */
[CC--:B------:R-:W-:Y:S01]  /*1efd0*/  FFMA.FTZ R14, -R0.reuse, R7.reuse, R52 ;  /* 0x00000007000e7223 */ /* 0x0c0fe20000010134 */
[----:B------:R-:W-:Y:S01]  /*1efe0*/  I2FP.F32.S32 R4, R4 ;  /* 0x0000000400047245 */ /* 0x000fe20000201400 */
[CC--:B------:R-:W-:Y:S01]  /*1eff0*/  FFMA.FTZ R63, -R0.reuse, R2.reuse, R19 ;  /* 0x00000002003f7223 */ /* 0x0c0fe20000010113 */
[C---:B------:R-:W-:Y:S01]  /*1f000*/  FFMA.FTZ R18, -R0.reuse, R2, R13 ;  /* 0x0000000200127223 */ /* 0x040fe2000001010d */
[C---:B------:R-:W-:Y:S01]  /*1f010*/  IADD3 R2, PT, PT, R247.reuse, -0x28, RZ ;  /* 0xffffffd8f7027810 */ /* 0x040fe20007ffe0ff */
[C---:B------:R-:W-:Y:S01]  /*1f020*/  FFMA.FTZ R54, -R0.reuse, R7, R15 ;  /* 0x0000000700367223 */ /* 0x040fe2000001010f */
[----:B------:R-:W-:Y:S01]  /*1f030*/  I2FP.F32.S32 R3, R3 ;  /* 0x0000000300037245 */ /* 0x000fe20000201400 */
[C---:B------:R-:W-:Y:S01]  /*1f040*/  FFMA.FTZ R95, -R0.reuse, R4, R23 ;  /* 0x00000004005f7223 */ /* 0x040fe20000010117 */
[----:B------:R-:W-:Y:S01]  /*1f050*/  IABS R2, R2 ;  /* 0x0000000200027213 */ /* 0x000fe20000000000 */
[C---:B------:R-:W-:Y:S01]  /*1f060*/  FFMA.FTZ R52, -R0.reuse, R4, R17 ;  /* 0x0000000400347223 */ /* 0x040fe20000010111 */
[C---:B------:R-:W-:Y:S01]  /*1f070*/  IADD3 R4, PT, PT, R247.reuse, -0x31, RZ ;  /* 0xffffffcff7047810 */ /* 0x040fe20007ffe0ff */
[CC--:B------:R-:W-:Y:S01]  /*1f080*/  FFMA.FTZ R101, -R0.reuse, R3.reuse, R30 ;  /* 0x0000000300657223 */ /* 0x0c0fe2000001011e */
[----:B------:R-:W-:Y:S01]  /*1f090*/  I2FP.F32.S32 R61, R2 ;  /* 0x00000002003d7245 */ /* 0x000fe20000201400 */
[C---:B------:R-:W-:Y:S01]  /*1f0a0*/  FFMA.FTZ R15, -R0.reuse, R3, R24 ;  /* 0x00000003000f7223 */ /* 0x040fe20000010118 */
[C---:B------:R-:W-:Y:S02]  /*1f0b0*/  IADD3 R2, PT, PT, R247.reuse, -0x38, RZ ;  /* 0xffffffc8f7027810 */ /* 0x040fe40007ffe0ff */
[C---:B------:R-:W-:Y:S01]  /*1f0c0*/  IADD3 R3, PT, PT, R247.reuse, -0x39, RZ ;  /* 0xffffffc7f7037810 */ /* 0x040fe20007ffe0ff */
[CC--:B------:R-:W-:Y:S01]  /*1f0d0*/  FFMA.FTZ R97, -R0.reuse, R61.reuse, R26 ;  /* 0x0000003d00617223 */ /* 0x0c0fe2000001011a */
[----:B------:R-:W-:Y:S01]  /*1f0e0*/  IABS R2, R2 ;  /* 0x0000000200027213 */ /* 0x000fe20000000000 */
[C---:B------:R-:W-:Y:S01]  /*1f0f0*/  FFMA.FTZ R61, -R0.reuse, R61, R20 ;  /* 0x0000003d003d7223 */ /* 0x040fe20000010114 */
[----:B------:R-:W-:Y:S02]  /*1f100*/  IABS R4, R4 ;  /* 0x0000000400047213 */ /* 0x000fe40000000000 */
[----:B------:R-:W-:Y:S02]  /*1f110*/  I2FP.F32.S32 R2, R2 ;  /* 0x0000000200027245 */ /* 0x000fe40000201400 */
[----:B------:R-:W-:Y:S02]  /*1f120*/  IABS R3, R3 ;  /* 0x0000000300037213 */ /* 0x000fe40000000000 */
[----:B------:R-:W-:Y:S01]  /*1f130*/  I2FP.F32.S32 R4, R4 ;  /* 0x0000000400047245 */ /* 0x000fe20000201400 */
[CC--:B------:R-:W-:Y:S01]  /*1f140*/  FFMA.FTZ R251, -R0.reuse, R2.reuse, R28 ;  /* 0x0000000200fb7223 */ /* 0x0c0fe2000001011c */
[C---:B------:R-:W-:Y:S01]  /*1f150*/  FFMA.FTZ R217, -R0.reuse, R2, R217 ;  /* 0x0000000200d97223 */ /* 0x040fe200000101d9 */
[C---:B------:R-:W-:Y:S02]  /*1f160*/  IADD3 R2, PT, PT, R247.reuse, -0x41, RZ ;  /* 0xffffffbff7027810 */ /* 0x040fe40007ffe0ff */
[----:B------:R-:W-:Y:S01]  /*1f170*/  MOV R99, R3 ;  /* 0x0000000300637202 */ /* 0x000fe20000000f00 */
[C---:B------:R-:W-:Y:S01]  /*1f180*/  FFMA.FTZ R25, -R0.reuse, R4, R25 ;  /* 0x0000000400197223 */ /* 0x040fe20000010119 */
[----:B------:R-:W-:Y:S01]  /*1f190*/  IABS R3, R2 ;  /* 0x0000000200037213 */ /* 0x000fe20000000000 */
[C---:B------:R-:W-:Y:S01]  /*1f1a0*/  FFMA.FTZ R225, -R0.reuse, R4, R225 ;  /* 0x0000000400e17223 */ /* 0x040fe200000101e1 */
[C---:B------:R-:W-:Y:S02]  /*1f1b0*/  IADD3 R2, PT, PT, R247.reuse, -0x49, RZ ;  /* 0xffffffb7f7027810 */ /* 0x040fe40007ffe0ff */
[C---:B------:R-:W-:Y:S02]  /*1f1c0*/  IADD3 R4, PT, PT, R247.reuse, -0x48, RZ ;  /* 0xffffffb8f7047810 */ /* 0x040fe40007ffe0ff */
[C---:B------:R-:W-:Y:S02]  /*1f1d0*/  IADD3 R5, PT, PT, R247.reuse, -0x20, RZ ;  /* 0xffffffe0f7057810 */ /* 0x040fe40007ffe0ff */
[----:B------:R-:W-:Y:S02]  /*1f1e0*/  IABS R2, R2 ;  /* 0x0000000200027213 */ /* 0x000fe40000000000 */
[----:B------:R-:W-:Y:S02]  /*1f1f0*/  IABS R4, R4 ;  /* 0x0000000400047213 */ /* 0x000fe40000000000 */
[----:B------:R-:W-:Y:S02]  /*1f200*/  IABS R5, R5 ;  /* 0x0000000500057213 */ /* 0x000fe40000000000 */
[----:B------:R-:W-:Y:S02]  /*1f210*/  I2FP.F32.S32 R3, R3 ;  /* 0x0000000300037245 */ /* 0x000fe40000201400 */
[----:B------:R-:W-:Y:S02]  /*1f220*/  I2FP.F32.S32 R2, R2 ;  /* 0x0000000200027245 */ /* 0x000fe40000201400 */
[----:B------:R-:W-:Y:S01]  /*1f230*/  I2FP.F32.S32 R215, R4 ;  /* 0x0000000400d77245 */ /* 0x000fe20000201400 */
[C---:B------:R-:W-:Y:S01]  /*1f240*/  FFMA.FTZ R109, -R0.reuse, R3, R36 ;  /* 0x00000003006d7223 */ /* 0x040fe20000010124 */
[----:B------:R-:W-:Y:S01]  /*1f250*/  I2FP.F32.S32 R5, R5 ;  /* 0x0000000500057245 */ /* 0x000fe20000201400 */
[CC--:B------:R-:W-:Y:S01]  /*1f260*/  FFMA.FTZ R209, -R0.reuse, R2.reuse, R209 ;  /* 0x0000000200d17223 */ /* 0x0c0fe200000101d1 */
[C---:B------:R-:W-:Y:S01]  /*1f270*/  IADD3 R4, PT, PT, R247.reuse, -0x51, RZ ;  /* 0xffffffaff7047810 */ /* 0x040fe20007ffe0ff */
[C---:B------:R-:W-:Y:S01]  /*1f280*/  FFMA.FTZ R107, -R0.reuse, R2, R33 ;  /* 0x00000002006b7223 */ /* 0x040fe20000010121 */
[C---:B------:R-:W-:Y:S01]  /*1f290*/  FFMA.FTZ R219, -R0.reuse, R3, R219 ;  /* 0x0000000300db7223 */ /* 0x040fe200000101db */
[C---:B------:R-:W-:Y:S01]  /*1f2a0*/  IADD3 R3, PT, PT, R247.reuse, -0x50, RZ ;  /* 0xffffffb0f7037810 */ /* 0x040fe20007ffe0ff */
[CC--:B------:R-:W-:Y:S01]  /*1f2b0*/  FFMA.FTZ R60, -R0.reuse, R5.reuse, R22 ;  /* 0x00000005003c7223 */ /* 0x0c0fe20000010116 */
[----:B------:R-:W-:Y:S01]  /*1f2c0*/  IABS R2, R4 ;  /* 0x0000000400027213 */ /* 0x000fe20000000000 */
[C---:B------:R-:W-:Y:S01]  /*1f2d0*/  FFMA.FTZ R58, -R0.reuse, R5, R16 ;  /* 0x00000005003a7223 */ /* 0x040fe20000010110 */
[C---:B------:R-:W-:Y:S01]  /*1f2e0*/  IADD3 R5, PT, PT, R247.reuse, -0x59, RZ ;  /* 0xffffffa7f7057810 */ /* 0x040fe20007ffe0ff */
[----:B------:R-:W2:Y:S01]  /*1f2f0*/  LD.E R36, desc[UR4][R164.64+0xdc] ;  /* 0x0000dc04a4247980 */ /* 0x000ea2000c101900 */
[----:B------:R-:W-:Y:S01]  /*1f300*/  I2FP.F32.S32 R2, R2 ;  /* 0x0000000200027245 */ /* 0x000fe20000201400 */
[C---:B------:R-:W-:Y:S01]  /*1f310*/  FFMA.FTZ R113, -R0.reuse, R215, R42 ;  /* 0x000000d700717223 */ /* 0x040fe2000001012a */
[----:B------:R-:W-:Y:S01]  /*1f320*/  IABS R3, R3 ;  /* 0x0000000300037213 */ /* 0x000fe20000000000 */
[C---:B------:R-:W-:Y:S01]  /*1f330*/  FFMA.FTZ R215, -R0.reuse, R215, R35 ;  /* 0x000000d700d77223 */ /* 0x040fe20000010123 */
[C---:B------:R-:W-:Y:S01]  /*1f340*/  IADD3 R7, PT, PT, R247.reuse, -0x58, RZ ;  /* 0xffffffa8f7077810 */ /* 0x040fe20007ffe0ff */
[CC--:B------:R-:W-:Y:S01]  /*1f350*/  FFMA.FTZ R117, -R0.reuse, R2.reuse, R45 ;  /* 0x0000000200757223 */ /* 0x0c0fe2000001012d */
[----:B------:R-:W-:Y:S01]  /*1f360*/  IABS R5, R5 ;  /* 0x0000000500057213 */ /* 0x000fe20000000000 */
[C---:B------:R-:W-:Y:S01]  /*1f370*/  FFMA.FTZ R211, -R0.reuse, R2, R211 ;  /* 0x0000000200d37223 */ /* 0x040fe200000101d3 */
[C---:B------:R-:W-:Y:S02]  /*1f380*/  IADD3 R4, PT, PT, R247.reuse, -0x60, RZ ;  /* 0xffffffa0f7047810 */ /* 0x040fe40007ffe0ff */
[----:B------:R-:W-:Y:S02]  /*1f390*/  MOV R111, R3 ;  /* 0x00000003006f7202 */ /* 0x000fe40000000f00 */
[----:B------:R-:W-:Y:S02]  /*1f3a0*/  IABS R3, R7 ;  /* 0x0000000700037213 */ /* 0x000fe40000000000 */
[----:B------:R-:W-:Y:S02]  /*1f3b0*/  I2FP.F32.S32 R2, R5 ;  /* 0x0000000500027245 */ /* 0x000fe40000201400 */
[----:B------:R-:W-:Y:S02]  /*1f3c0*/  IABS R4, R4 ;  /* 0x0000000400047213 */ /* 0x000fe40000000000 */
[----:B------:R-:W-:Y:S01]  /*1f3d0*/  I2FP.F32.S32 R3, R3 ;  /* 0x0000000300037245 */ /* 0x000fe20000201400 */
[C---:B------:R-:W-:Y:S01]  /*1f3e0*/  FFMA.FTZ R115, -R0.reuse, R2, R41 ;  /* 0x0000000200737223 */ /* 0x040fe20000010129 */
[----:B------:R-:W-:Y:S01]  /*1f3f0*/  I2FP.F32.S32 R4, R4 ;  /* 0x0000000400047245 */ /* 0x000fe20000201400 */
[C---:B------:R-:W-:Y:S01]  /*1f400*/  FFMA.FTZ R201, -R0.reuse, R2, R201 ;  /* 0x0000000200c97223 */ /* 0x040fe200000101c9 */
[C---:B------:R-:W-:Y:S01]  /*1f410*/  IADD3 R2, PT, PT, R247.reuse, -0x69, RZ ;  /* 0xffffff97f7027810 */ /* 0x040fe20007ffe0ff */
[CC--:B------:R-:W-:Y:S01]  /*1f420*/  FFMA.FTZ R121, -R0.reuse, R3.reuse, R44 ;  /* 0x0000000300797223 */ /* 0x0c0fe2000001012c */
[C---:B------:R-:W-:Y:S01]  /*1f430*/  FFMA.FTZ R207, -R0.reuse, R3, R207 ;  /* 0x0000000300cf7223 */ /* 0x040fe200000101cf */
[C---:B------:R-:W-:Y:S01]  /*1f440*/  IADD3 R3, PT, PT, R247.reuse, -0x61, RZ ;  /* 0xffffff9ff7037810 */ /* 0x040fe20007ffe0ff */
[CC--:B------:R-:W-:Y:S01]  /*1f450*/  FFMA.FTZ R131, -R0.reuse, R4.reuse, R51 ;  /* 0x0000000400837223 */ /* 0x0c0fe20000010133 */
[C---:B------:R-:W-:Y:S01]  /*1f460*/  FFMA.FTZ R119, -R0.reuse, R4, R43 ;  /* 0x0000000400777223 */ /* 0x040fe2000001012b */
[----:B------:R-:W-:Y:S02]  /*1f470*/  IABS R2, R2 ;  /* 0x0000000200027213 */ /* 0x000fe40000000000 */
[C---:B------:R-:W-:Y:S02]  /*1f480*/  IADD3 R4, PT, PT, R247.reuse, -0x70, RZ ;  /* 0xffffff90f7047810 */ /* 0x040fe40007ffe0ff */
[----:B------:R-:W-:Y:S02]  /*1f490*/  IABS R3, R3 ;  /* 0x0000000300037213 */ /* 0x000fe40000000000 */
[----:B------:R-:W-:Y:S02]  /*1f4a0*/  I2FP.F32.S32 R2, R2 ;  /* 0x0000000200027245 */ /* 0x000fe40000201400 */
[----:B------:R-:W-:Y:S02]  /*1f4b0*/  IABS R4, R4 ;  /* 0x0000000400047213 */ /* 0x000fe40000000000 */
[----:B------:R-:W-:Y:S01]  /*1f4c0*/  I2FP.F32.S32 R5, R3 ;  /* 0x0000000300057245 */ /* 0x000fe20000201400 */
[CC--:B------:R-:W-:Y:S01]  /*1f4d0*/  FFMA.FTZ R191, -R0.reuse, R2.reuse, R191 ;  /* 0x0000000200bf7223 */ /* 0x0c0fe200000101bf */
[C---:B------:R-:W-:Y:S01]  /*1f4e0*/  IADD3 R3, PT, PT, R247.reuse, -0x71, RZ ;  /* 0xffffff8ff7037810 */ /* 0x040fe20007ffe0ff */
[C---:B------:R-:W-:Y:S01]  /*1f4f0*/  FFMA.FTZ R123, -R0.reuse, R2, R47 ;  /* 0x00000002007b7223 */ /* 0x040fe2000001012f */
[----:B------:R-:W-:Y:S01]  /*1f500*/  I2FP.F32.S32 R4, R4 ;  /* 0x0000000400047245 */ /* 0x000fe20000201400 */
[CC--:B------:R-:W-:Y:S01]  /*1f510*/  FFMA.FTZ R199, -R0.reuse, R5.reuse, R199 ;  /* 0x0000000500c77223 */ /* 0x0c0fe200000101c7 */
[C---:B------:R-:W-:Y:S01]  /*1f520*/  IADD3 R2, PT, PT, R247.reuse, -0x78, RZ ;  /* 0xffffff88f7027810 */ /* 0x040fe20007ffe0ff */
[C---:B------:R-:W-:Y:S01]  /*1f530*/  FFMA.FTZ R203, -R0.reuse, R5, R203 ;  /* 0x0000000500cb7223 */ /* 0x040fe200000101cb */
[----:B------:R-:W-:Y:S01]  /*1f540*/  IABS R3, R3 ;  /* 0x0000000300037213 */ /* 0x000fe20000000000 */
[CC--:B------:R-:W-:Y:S01]  /*1f550*/  FFMA.FTZ R197, -R0.reuse, R4.reuse, R197 ;  /* 0x0000000400c57223 */ /* 0x0c0fe200000101c5 */
[C---:B------:R-:W-:Y:S01]  /*1f560*/  FFMA.FTZ R185, -R0.reuse, R4, R185 ;  /* 0x0000000400b97223 */ /* 0x040fe200000101b9 */
[----:B------:R-:W-:Y:S02]  /*1f570*/  IABS R2, R2 ;  /* 0x0000000200027213 */ /* 0x000fe40000000000 */
[C---:B------:R-:W-:Y:S02]  /*1f580*/  IADD3 R4, PT, PT, R247.reuse, -0x80, RZ ;  /* 0xffffff80f7047810 */ /* 0x040fe40007ffe0ff */
[----:B------:R-:W-:Y:S02]  /*1f590*/  I2FP.F32.S32 R12, R3 ;  /* 0x00000003000c7245 */ /* 0x000fe40000201400 */
[C---:B------:R-:W-:Y:S02]  /*1f5a0*/  IADD3 R3, PT, PT, R247.reuse, -0x79, RZ ;  /* 0xffffff87f7037810 */ /* 0x040fe40007ffe0ff */
[----:B------:R-:W-:Y:S01]  /*1f5b0*/  MOV R7, R2 ;  /* 0x0000000200077202 */ /* 0x000fe20000000f00 */
[C---:B------:R-:W-:Y:S01]  /*1f5c0*/  FFMA.FTZ R183, -R0.reuse, R12, R183 ;  /* 0x0000000c00b77223 */ /* 0x040fe200000101b7 */
[----:B------:R-:W-:Y:S01]  /*1f5d0*/  IABS R2, R4 ;  /* 0x0000000400027213 */ /* 0x000fe20000000000 */
[C---:B------:R-:W-:Y:S01]  /*1f5e0*/  FFMA.FTZ R195, -R0.reuse, R12, R195 ;  /* 0x0000000c00c37223 */ /* 0x040fe200000101c3 */
[----:B------:R-:W-:Y:S02]  /*1f5f0*/  IABS R3, R3 ;  /* 0x0000000300037213 */ /* 0x000fe40000000000 */
[----:B------:R-:W-:Y:S02]  /*1f600*/  I2FP.F32.S32 R2, R2 ;  /* 0x0000000200027245 */ /* 0x000fe40000201400 */
[C---:B------:R-:W-:Y:S02]  /*1f610*/  IADD3 R4, PT, PT, R247.reuse, -0x88, RZ ;  /* 0xffffff78f7047810 */ /* 0x040fe40007ffe0ff */
[C---:B------:R-:W-:Y:S01]  /*1f620*/  IADD3 R5, PT, PT, R247.reuse, -0x81, RZ ;  /* 0xffffff7ff7057810 */ /* 0x040fe20007ffe0ff */
[CC--:B------:R-:W-:Y:S01]  /*1f630*/  FFMA.FTZ R181, -R0.reuse, R2.reuse, R181 ;  /* 0x0000000200b57223 */ /* 0x0c0fe200000101b5 */
[----:B------:R-:W-:Y:S01]  /*1f640*/  I2FP.F32.S32 R3, R3 ;  /* 0x0000000300037245 */ /* 0x000fe20000201400 */
[C---:B------:R-:W-:Y:S01]  /*1f650*/  FFMA.FTZ R169, -R0.reuse, R2, R169 ;  /* 0x0000000200a97223 */ /* 0x040fe200000101a9 */
[----:B------:R-:W-:Y:S02]  /*1f660*/  IABS R4, R4 ;  /* 0x0000000400047213 */ /* 0x000fe40000000000 */
[----:B------:R-:W-:Y:S01]  /*1f670*/  IABS R5, R5 ;  /* 0x0000000500057213 */ /* 0x000fe20000000000 */
[CC--:B------:R-:W-:Y:S01]  /*1f680*/  FFMA.FTZ R175, -R0.reuse, R3.reuse, R175 ;  /* 0x0000000300af7223 */ /* 0x0c0fe200000101af */
[C---:B------:R-:W-:Y:S01]  /*1f690*/  IADD3 R2, PT, PT, R247.reuse, -0x89, RZ ;  /* 0xffffff77f7027810 */ /* 0x040fe20007ffe0ff */
[C---:B------:R-:W-:Y:S01]  /*1f6a0*/  FFMA.FTZ R187, -R0.reuse, R3, R187 ;  /* 0x0000000300bb7223 */ /* 0x040fe200000101bb */
[----:B------:R-:W-:Y:S02]  /*1f6b0*/  I2FP.F32.S32 R7, R7 ;  /* 0x0000000700077245 */ /* 0x000fe40000201400 */
[----:B------:R-:W-:Y:S02]  /*1f6c0*/  I2FP.F32.S32 R3, R4 ;  /* 0x0000000400037245 */ /* 0x000fe40000201400 */
[----:B------:R-:W-:Y:S01]  /*1f6d0*/  I2FP.F32.S32 R12, R5 ;  /* 0x00000005000c7245 */ /* 0x000fe20000201400 */
[CC--:B------:R-:W-:Y:S01]  /*1f6e0*/  FFMA.FTZ R189, -R0.reuse, R7.reuse, R189 ;  /* 0x0000000700bd7223 */ /* 0x0c0fe200000101bd */
[----:B------:R-:W-:Y:S01]  /*1f6f0*/  IABS R5, R2 ;  /* 0x0000000200057213 */ /* 0x000fe20000000000 */
[C---:B------:R-:W-:Y:S01]  /*1f700*/  FFMA.FTZ R177, -R0.reuse, R7, R177 ;  /* 0x0000000700b17223 */ /* 0x040fe200000101b1 */
[C---:B------:R-:W-:Y:S01]  /*1f710*/  IADD3 R9, PT, PT, R247.reuse, -0x91, RZ ;  /* 0xffffff6ff7097810 */ /* 0x040fe20007ffe0ff */
[CC--:B------:R-:W-:Y:S01]  /*1f720*/  FFMA.FTZ R224, -R0.reuse, R3.reuse, R224 ;  /* 0x0000000300e07223 */ /* 0x0c0fe200000101e0 */
[C---:B------:R-:W-:Y:S01]  /*1f730*/  FFMA.FTZ R173, -R0.reuse, R3, R173 ;  /* 0x0000000300ad7223 */ /* 0x040fe200000101ad */
[----:B------:R-:W-:Y:S01]  /*1f740*/  MOV R7, R5 ;  /* 0x0000000500077202 */ /* 0x000fe20000000f00 */
[CC--:B------:R-:W-:Y:S01]  /*1f750*/  FFMA.FTZ R129, -R0.reuse, R12.reuse, R57 ;  /* 0x0000000c00817223 */ /* 0x0c0fe20000010139 */
[C---:B------:R-:W-:Y:S01]  /*1f760*/  IADD3 R3, PT, PT, R247.reuse, -0x98, RZ ;  /* 0xffffff68f7037810 */ /* 0x040fe20007ffe0ff */
[C---:B------:R-:W-:Y:S01]  /*1f770*/  FFMA.FTZ R179, -R0.reuse, R12, R179 ;  /* 0x0000000c00b37223 */ /* 0x040fe200000101b3 */
[----:B------:R-:W-:Y:S02]  /*1f780*/  IABS R5, R9 ;  /* 0x0000000900057213 */ /* 0x000fe40000000000 */
[----:B------:R-:W-:Y:S02]  /*1f790*/  IABS R3, R3 ;  /* 0x0000000300037213 */ /* 0x000fe40000000000 */
[----:B------:R-:W-:Y:S02]  /*1f7a0*/  I2FP.F32.S32 R5, R5 ;  /* 0x0000000500057245 */ /* 0x000fe40000201400 */
[C---:B------:R-:W-:Y:S02]  /*1f7b0*/  IADD3 R4, PT, PT, R247.reuse, -0x90, RZ ;  /* 0xffffff70f7047810 */ /* 0x040fe40007ffe0ff */
[----:B------:R-:W-:Y:S01]  /*1f7c0*/  I2FP.F32.S32 R3, R3 ;  /* 0x0000000300037245 */ /* 0x000fe20000201400 */
[C---:B------:R-:W-:Y:S01]  /*1f7d0*/  FFMA.FTZ R252, -R0.reuse, R5, R53 ;  /* 0x0000000500fc7223 */ /* 0x040fe20000010135 */
[----:B------:R-:W-:Y:S01]  /*1f7e0*/  I2FP.F32.S32 R7, R7 ;  /* 0x0000000700077245 */ /* 0x000fe20000201400 */
[C---:B------:R-:W-:Y:S01]  /*1f7f0*/  FFMA.FTZ R210, -R0.reuse, R5, R210 ;  /* 0x0000000500d27223 */ /* 0x040fe200000101d2 */
[C---:B------:R-:W-:Y:S01]  /*1f800*/  IADD3 R5, PT, PT, R247.reuse, -0xa0, RZ ;  /* 0xffffff60f7057810 */ /* 0x040fe20007ffe0ff */
[CC--:B------:R-:W-:Y:S01]  /*1f810*/  FFMA.FTZ R204, -R0.reuse, R3.reuse, R204 ;  /* 0x0000000300cc7223 */ /* 0x0c0fe200000101cc */
[----:B------:R-:W-:Y:S01]  /*1f820*/  IABS R2, R4 ;  /* 0x0000000400027213 */ /* 0x000fe20000000000 */
[C---:B------:R-:W-:Y:S01]  /*1f830*/  FFMA.FTZ R216, -R0.reuse, R3, R216 ;  /* 0x0000000300d87223 */ /* 0x040fe200000101d8 */
[C---:B------:R-:W-:Y:S01]  /*1f840*/  IADD3 R3, PT, PT, R247.reuse, -0xa1, RZ ;  /* 0xffffff5ff7037810 */ /* 0x040fe20007ffe0ff */
[CC--:B------:R-:W-:Y:S01]  /*1f850*/  FFMA.FTZ R171, -R0.reuse, R7.reuse, R171 ;  /* 0x0000000700ab7223 */ /* 0x0c0fe200000101ab */
[C---:B------:R-:W-:Y:S01]  /*1f860*/  FFMA.FTZ R218, -R0.reuse, R7, R218 ;  /* 0x0000000700da7223 */ /* 0x040fe200000101da */
[----:B------:R-:W-:Y:S02]  /*1f870*/  IABS R5, R5 ;  /* 0x0000000500057213 */ /* 0x000fe40000000000 */
[----:B------:R-:W-:Y:S02]  /*1f880*/  I2FP.F32.S32 R2, R2 ;  /* 0x0000000200027245 */ /* 0x000fe40000201400 */
[C---:B------:R-:W-:Y:S02]  /*1f890*/  IADD3 R7, PT, PT, R247.reuse, -0x99, RZ ;  /* 0xffffff67f7077810 */ /* 0x040fe40007ffe0ff */
[C---:B------:R-:W-:Y:S01]  /*1f8a0*/  IADD3 R4, PT, PT, R247.reuse, -0xa8, RZ ;  /* 0xffffff58f7047810 */ /* 0x040fe20007ffe0ff */
[CC--:B------:R-:W-:Y:S01]  /*1f8b0*/  FFMA.FTZ R127, -R0.reuse, R2.reuse, R55 ;  /* 0x00000002007f7223 */ /* 0x0c0fe20000010137 */
[----:B------:R-:W-:Y:S01]  /*1f8c0*/  IABS R3, R3 ;  /* 0x0000000300037213 */ /* 0x000fe20000000000 */
[C---:B------:R-:W-:Y:S01]  /*1f8d0*/  FFMA.FTZ R212, -R0.reuse, R2, R65 ;  /* 0x0000000200d47223 */ /* 0x040fe20000010141 */
[----:B------:R-:W-:Y:S02]  /*1f8e0*/  I2FP.F32.S32 R5, R5 ;  /* 0x0000000500057245 */ /* 0x000fe40000201400 */
[----:B------:R-:W-:Y:S02]  /*1f8f0*/  IABS R7, R7 ;  /* 0x0000000700077213 */ /* 0x000fe40000000000 */
[----:B------:R-:W-:Y:S01]  /*1f900*/  IABS R4, R4 ;  /* 0x0000000400047213 */ /* 0x000fe20000000000 */
[C---:B------:R-:W-:Y:S01]  /*1f910*/  FFMA.FTZ R196, -R0.reuse, R5, R196 ;  /* 0x0000000500c47223 */ /* 0x040fe200000101c4 */
[----:B------:R-:W-:Y:S01]  /*1f920*/  I2FP.F32.S32 R3, R3 ;  /* 0x0000000300037245 */ /* 0x000fe20000201400 */
[C---:B------:R-:W-:Y:S01]  /*1f930*/  FFMA.FTZ R208, -R0.reuse, R5, R208 ;  /* 0x0000000500d07223 */ /* 0x040fe200000101d0 */
[C---:B------:R-:W-:Y:S02]  /*1f940*/  IADD3 R2, PT, PT, R247.reuse, -0xa9, RZ ;  /* 0xffffff57f7027810 */ /* 0x040fe40007ffe0ff */
[----:B------:R-:W-:Y:S01]  /*1f950*/  I2FP.F32.S32 R7, R7 ;  /* 0x0000000700077245 */ /* 0x000fe20000201400 */
[CC--:B------:R-:W-:Y:S01]  /*1f960*/  FFMA.FTZ R194, -R0.reuse, R3.reuse, R194 ;  /* 0x0000000300c27223 */ /* 0x0c0fe200000101c2 */
[----:B------:R-:W-:Y:S01]  /*1f970*/  I2FP.F32.S32 R5, R4 ;  /* 0x0000000400057245 */ /* 0x000fe20000201400 */
[C---:B------:R-:W-:Y:S01]  /*1f980*/  FFMA.FTZ R206, -R0.reuse, R3, R206 ;  /* 0x0000000300ce7223 */ /* 0x040fe200000101ce */
[----:B------:R-:W-:Y:S01]  /*1f990*/  IABS R2, R2 ;  /* 0x0000000200027213 */ /* 0x000fe20000000000 */
[CC--:B------:R-:W-:Y:S01]  /*1f9a0*/  FFMA.FTZ R214, -R0.reuse, R7.reuse, R59 ;  /* 0x0000000700d67223 */ /* 0x0c0fe2000001013b */
[C---:B------:R-:W-:Y:S01]  /*1f9b0*/  IADD3 R3, PT, PT, R247.reuse, -0xb0, RZ ;  /* 0xffffff50f7037810 */ /* 0x040fe20007ffe0ff */
[C---:B------:R-:W-:Y:S01]  /*1f9c0*/  FFMA.FTZ R202, -R0.reuse, R7, R202 ;  /* 0x0000000700ca7223 */ /* 0x040fe200000101ca */
[----:B------:R-:W-:Y:S01]  /*1f9d0*/  I2FP.F32.S32 R7, R2 ;  /* 0x0000000200077245 */ /* 0x000fe20000201400 */
[CC--:B------:R-:W-:Y:S01]  /*1f9e0*/  FFMA.FTZ R188, -R0.reuse, R5.reuse, R188 ;  /* 0x0000000500bc7223 */ /* 0x0c0fe200000101bc */
[C---:B------:R-:W-:Y:S01]  /*1f9f0*/  FFMA.FTZ R200, -R0.reuse, R5, R200 ;  /* 0x0000000500c87223 */ /* 0x040fe200000101c8 */
[C---:B------:R-:W-:Y:S02]  /*1fa00*/  IADD3 R5, PT, PT, R247.reuse, -0xb1, RZ ;  /* 0xffffff4ff7057810 */ /* 0x040fe40007ffe0ff */
[----:B------:R-:W-:Y:S01]  /*1fa10*/  IABS R3, R3 ;  /* 0x0000000300037213 */ /* 0x000fe20000000000 */
[CC--:B------:R-:W-:Y:S01]  /*1fa20*/  FFMA.FTZ R186, -R0.reuse, R7.reuse, R186 ;  /* 0x0000000700ba7223 */ /* 0x0c0fe200000101ba */
[C---:B------:R-:W-:Y:S01]  /*1fa30*/  IADD3 R2, PT, PT, R247.reuse, -0xb8, RZ ;  /* 0xffffff48f7027810 */ /* 0x040fe20007ffe0ff */
[C---:B------:R-:W-:Y:S01]  /*1fa40*/  FFMA.FTZ R198, -R0.reuse, R7, R198 ;  /* 0x0000000700c67223 */ /* 0x040fe200000101c6 */
[----:B------:R-:W-:Y:S02]  /*1fa50*/  IABS R5, R5 ;  /* 0x0000000500057213 */ /* 0x000fe40000000000 */
[----:B------:R-:W-:Y:S02]  /*1fa60*/  MOV R7, R3 ;  /* 0x0000000300077202 */ /* 0x000fe40000000f00 */
[----:B------:R-:W-:Y:S02]  /*1fa70*/  IABS R3, R2 ;  /* 0x0000000200037213 */ /* 0x000fe40000000000 */
[C---:B------:R-:W-:Y:S02]  /*1fa80*/  IADD3 R4, PT, PT, R247.reuse, -0xb9, RZ ;  /* 0xffffff47f7047810 */ /* 0x040fe40007ffe0ff */
[----:B------:R-:W-:Y:S02]  /*1fa90*/  I2FP.F32.S32 R5, R5 ;  /* 0x0000000500057245 */ /* 0x000fe40000201400 */
[C---:B------:R-:W-:Y:S02]  /*1faa0*/  IADD3 R2, PT, PT, R247.reuse, -0xc0, RZ ;  /* 0xffffff40f7027810 */ /* 0x040fe40007ffe0ff */
[----:B------:R-:W-:Y:S01]  /*1fab0*/  I2FP.F32.S32 R3, R3 ;  /* 0x0000000300037245 */ /* 0x000fe20000201400 */
[CC--:B------:R-:W-:Y:S01]  /*1fac0*/  FFMA.FTZ R178, -R0.reuse, R5.reuse, R178 ;  /* 0x0000000500b27223 */ /* 0x0c0fe200000101b2 */
[----:B------:R-:W-:Y:S01]  /*1fad0*/  IABS R4, R4 ;  /* 0x0000000400047213 */ /* 0x000fe20000000000 */
[C---:B------:R-:W-:Y:S01]  /*1fae0*/  FFMA.FTZ R190, -R0.reuse, R5, R190 ;  /* 0x0000000500be7223 */ /* 0x040fe200000101be */
[----:B------:R-:W-:Y:S01]  /*1faf0*/  IABS R2, R2 ;  /* 0x0000000200027213 */ /* 0x000fe20000000000 */
[CC--:B------:R-:W-:Y:S01]  /*1fb00*/  FFMA.FTZ R172, -R0.reuse, R3.reuse, R172 ;  /* 0x0000000300ac7223 */ /* 0x0c0fe200000101ac */
[----:B------:R-:W-:Y:S01]  /*1fb10*/  I2FP.F32.S32 R5, R4 ;  /* 0x0000000400057245 */ /* 0x000fe20000201400 */
[C---:B------:R-:W-:Y:S01]  /*1fb20*/  FFMA.FTZ R184, -R0.reuse, R3, R184 ;  /* 0x0000000300b87223 */ /* 0x040fe200000101b8 */
[----:B------:R-:W-:Y:S02]  /*1fb30*/  I2FP.F32.S32 R2, R2 ;  /* 0x0000000200027245 */ /* 0x000fe40000201400 */
[C---:B------:R-:W-:Y:S01]  /*1fb40*/  IADD3 R3, PT, PT, R247.reuse, -0xc1, RZ ;  /* 0xffffff3ff7037810 */ /* 0x040fe20007ffe0ff */
[CC--:B------:R-:W-:Y:S01]  /*1fb50*/  FFMA.FTZ R170, -R0.reuse, R5.reuse, R170 ;  /* 0x0000000500aa7223 */ /* 0x0c0fe200000101aa */
[C---:B------:R-:W-:Y:S01]  /*1fb60*/  FFMA.FTZ R182, -R0.reuse, R5, R182 ;  /* 0x0000000500b67223 */ /* 0x040fe200000101b6 */
[CC--:B------:R-:W-:Y:S01]  /*1fb70*/  FFMA.FTZ R124, -R0.reuse, R2.reuse, R77 ;  /* 0x00000002007c7223 */ /* 0x0c0fe2000001014d */
[----:B------:R-:W-:Y:S01]  /*1fb80*/  IABS R5, R3 ;  /* 0x0000000300057213 */ /* 0x000fe20000000000 */
[C---:B------:R-:W-:Y:S01]  /*1fb90*/  FFMA.FTZ R176, -R0.reuse, R2, R176 ;  /* 0x0000000200b07223 */ /* 0x040fe200000101b0 */
[C---:B------:R-:W-:Y:S02]  /*1fba0*/  IADD3 R2, PT, PT, R247.reuse, -0xd1, RZ ;  /* 0xffffff2ff7027810 */ /* 0x040fe40007ffe0ff */
[----:B------:R-:W-:Y:S02]  /*1fbb0*/  I2FP.F32.S32 R5, R5 ;  /* 0x0000000500057245 */ /* 0x000fe40000201400 */
[----:B------:R-:W-:Y:S02]  /*1fbc0*/  IABS R2, R2 ;  /* 0x0000000200027213 */ /* 0x000fe40000000000 */
[----:B------:R-:W-:Y:S01]  /*1fbd0*/  IADD3 R4, PT, PT, R247, -0xc8, RZ ;  /* 0xffffff38f7047810 */ /* 0x000fe20007ffe0ff */
[C---:B------:R-:W-:Y:S01]  /*1fbe0*/  FFMA.FTZ R120, -R0.reuse, R5, R75 ;  /* 0x0000000500787223 */ /* 0x040fe2000001014b */
[----:B------:R-:W-:Y:S01]  /*1fbf0*/  I2FP.F32.S32 R7, R7 ;  /* 0x0000000700077245 */ /* 0x000fe20000201400 */
[C---:B------:R-:W-:Y:S01]  /*1fc00*/  FFMA.FTZ R174, -R0.reuse, R5, R174 ;  /* 0x0000000500ae7223 */ /* 0x040fe200000101ae */
[----:B------:R-:W-:Y:S02]  /*1fc10*/  FMNMX3.FTZ R13, R167, R46, R6, !PT ;  /* 0x0000002ea70d7276 */ /* 0x000fe40007810006 */
[----:B------:R-:W-:Y:S01]  /*1fc20*/  I2FP.F32.S32 R5, R2 ;  /* 0x0000000200057245 */ /* 0x000fe20000201400 */
[CC--:B------:R-:W-:Y:S01]  /*1fc30*/  FFMA.FTZ R180, -R0.reuse, R7.reuse, R180 ;  /* 0x0000000700b47223 */ /* 0x0c0fe200000101b4 */
[----:B------:R-:W-:Y:S01]  /*1fc40*/  IABS R3, R4 ;  /* 0x0000000400037213 */ /* 0x000fe20000000000 */
[C---:B------:R-:W-:Y:S01]  /*1fc50*/  FFMA.FTZ R192, -R0.reuse, R7, R192 ;  /* 0x0000000700c07223 */ /* 0x040fe200000101c0 */
[C---:B------:R-:W-:Y:S01]  /*1fc60*/  IADD3 R2, PT, PT, R247.reuse, -0xd9, RZ ;  /* 0xffffff27f7027810 */ /* 0x040fe20007ffe0ff */
[CC--:B------:R-:W-:Y:S01]  /*1fc70*/  FFMA.FTZ R98, -R0.reuse, R5.reuse, R98 ;  /* 0x0000000500627223 */ /* 0x0c0fe20000010162 */
[----:B------:R-:W-:Y:S01]  /*1fc80*/  IADD3 R4, PT, PT, R247, -0xd0, RZ ;  /* 0xffffff30f7047810 */ /* 0x000fe20007ffe0ff */
[----:B------:R-:W-:Y:S01]  /*1fc90*/  FFMA.FTZ R116, -R0, R5, R71 ;  /* 0x0000000500747223 */ /* 0x000fe20000010147 */
        /* <DEDUP_REMOVED lines=14> */
[----:B------:R-:W-:Y:S01]  /*1fd80*/  FFMA.FTZ R100, -R0, R3, R100 ;  /* 0x0000000300647223 */ /* 0x000fe20000010164 */
[----:B------:R-:W-:Y:S02]  /*1fd90*/  FMNMX3.FTZ R2, R2, R60, R95, !PT ;  /* 0x0000003c02027276 */ /* 0x000fe4000781005f */
[----:B------:R-:W-:Y:S02]  /*1fda0*/  IABS R4, R4 ;  /* 0x0000000400047213 */ /* 0x000fe40000000000 */
[----:B------:R-:W-:Y:S02]  /*1fdb0*/  FMNMX3.FTZ R7, R7, R58, R52, !PT ;  /* 0x0000003a07077276 */ /* 0x000fe40007810034 */
[----:B------:R-:W-:Y:S02]  /*1fdc0*/  I2FP.F32.S32 R99, R99 ;  /* 0x0000006300637245 */ /* 0x000fe40000201400 */
[----:B------:R-:W-:Y:S02]  /*1fdd0*/  I2FP.F32.S32 R9, R4 ;  /* 0x0000000400097245 */ /* 0x000fe40000201400 */
[----:B------:R-:W-:Y:S01]  /*1fde0*/  FMNMX3.FTZ R2, R2, R97, R27, !PT ;  /* 0x0000006102027276 */ /* 0x000fe2000781001b */
[C---:B------:R-:W-:Y:S01]  /*1fdf0*/  FFMA.FTZ R105, -R0.reuse, R99, R32 ;  /* 0x0000006300697223 */ /* 0x040fe20000010120 */
[----:B------:R-:W-:Y:S01]  /*1fe00*/  FMNMX3.FTZ R4, R7, R61, R62, !PT ;  /* 0x0000003d07047276 */ /* 0x000fe2000781003e */
[----:B------:R-:W-:Y:S01]  /*1fe10*/  FFMA.FTZ R99, -R0, R99, R29 ;  /* 0x0000006300637223 */ /* 0x000fe2000001011d */
[----:B------:R-:W-:Y:S01]  /*1fe20*/  FMNMX3.FTZ R2, R2, R101, R225, !PT ;  /* 0x0000006502027276 */ /* 0x000fe200078100e1 */
[----:B------:R-:W-:Y:S01]  /*1fe30*/  FFMA.FTZ R92, -R0, R9, R92 ;  /* 0x00000009005c7223 */ /* 0x000fe2000001015c */
[----:B------:R-:W-:Y:S01]  /*1fe40*/  FMNMX3.FTZ R4, R4, R15, R25, !PT ;  /* 0x0000000f04047276 */ /* 0x000fe20007810019 */
        /* <DEDUP_REMOVED lines=16> */
[C---:B------:R-:W-:Y:S02]  /*1ff50*/  IADD3 R7, PT, PT, R247.reuse, -0xe1, RZ ;  /* 0xffffff1ff7077810 */ /* 0x040fe40007ffe0ff */
[----:B------:R-:W-:Y:S02]  /*1ff60*/  FMNMX3.FTZ R2, R2, R193, R191, !PT ;  /* 0x000000c102027276 */ /* 0x000fe400078100bf */
[----:B------:R-:W-:Y:S02]  /*1ff70*/  FMNMX3.FTZ R4, R4, R125, R123, !PT ;  /* 0x0000007d04047276 */ /* 0x000fe4000781007b */
        /* <DEDUP_REMOVED lines=9> */
[----:B------:R-:W-:Y:S01]  /*20010*/  FMNMX3.FTZ R7, R4, R169, R129, !PT ;  /* 0x000000a904077276 */ /* 0x000fe20007810081 */
[CC--:B------:R-:W-:Y:S01]  /*20020*/  FFMA.FTZ R90, -R0.reuse, R5.reuse, R90 ;  /* 0x00000005005a7223 */ /* 0x0c0fe2000001015a */
[----:B------:R-:W-:Y:S01]  /*20030*/  FFMA.FTZ R102, -R0, R5, R102 ;  /* 0x0000000500667223 */ /* 0x000fe20000010166 */
        /* <DEDUP_REMOVED lines=8> */
[----:B------:R-:W-:Y:S02]  /*200c0*/  I2FP.F32.S32 R5, R5 ;  /* 0x0000000500057245 */ /* 0x000fe40000201400 */
[----:B------:R-:W-:Y:S02]  /*200d0*/  I2FP.F32.S32 R3, R3 ;  /* 0x0000000300037245 */ /* 0x000fe40000201400 */
[----:B------:R-:W-:Y:S01]  /*200e0*/  FMNMX3.FTZ R9, R9, R127, R252, !PT ;  /* 0x0000007f09097276 */ /* 0x000fe200078100fc */
[C---:B------:R-:W-:Y:S01]  /*200f0*/  FFMA.FTZ R76, -R0.reuse, R5, R76 ;  /* 0x00000005004c7223 */ /* 0x040fe2000001014c */
[----:B------:R-:W-:Y:S01]  /*20100*/  FMNMX3.FTZ R7, R7, R204, R202, !PT ;  /* 0x000000cc07077276 */ /* 0x000fe200078100ca */
[CC--:B------:R-:W-:Y:S01]  /*20110*/  FFMA.FTZ R84, -R0.reuse, R3.reuse, R84 ;  /* 0x0000000300547223 */ /* 0x0c0fe20000010154 */
[----:B------:R-:W-:Y:S01]  /*20120*/  FMNMX3.FTZ R9, R9, R216, R214, !PT ;  /* 0x000000d809097276 */ /* 0x000fe200078100d6 */
[C---:B------:R-:W-:Y:S01]  /*20130*/  FFMA.FTZ R96, -R0.reuse, R3, R96 ;  /* 0x0000000300607223 */ /* 0x040fe20000010160 */
[C---:B------:R-:W-:Y:S01]  /*20140*/  FFMA.FTZ R88, -R0.reuse, R5, R88 ;  /* 0x0000000500587223 */ /* 0x040fe20000010158 */
        /* <DEDUP_REMOVED lines=11> */
[C---:B------:R-:W-:Y:S01]  /*20200*/  FFMA.FTZ R39, -R0.reuse, R5, R39 ;  /* 0x0000000500277223 */ /* 0x040fe20000010127 */
[----:B------:R-:W-:Y:S01]  /*20210*/  FMNMX3.FTZ R9, R9, R192, R190, !PT ;  /* 0x000000c009097276 */ /* 0x000fe200078100be */
[C---:B------:R-:W-:Y:S01]  /*20220*/  FFMA.FTZ R74, -R0.reuse, R3, R74 ;  /* 0x00000003004a7223 */ /* 0x040fe2000001014a */
[C---:B------:R-:W-:Y:S01]  /*20230*/  FFMA.FTZ R78, -R0.reuse, R5, R78 ;  /* 0x00000005004e7223 */ /* 0x040fe2000001014e */
[C---:B------:R-:W-:Y:S01]  /*20240*/  FFMA.FTZ R86, -R0.reuse, R3, R86 ;  /* 0x0000000300567223 */ /* 0x040fe20000010156 */
[----:B------:R-:W-:Y:S02]  /*20250*/  FMNMX3.FTZ R7, R7, R172, R170, !PT ;  /* 0x000000ac07077276 */ /* 0x000fe400078100aa */
[----:B------:R-:W-:Y:S02]  /*20260*/  FMNMX3.FTZ R5, R9, R184, R182, !PT ;  /* 0x000000b809057276 */ /* 0x000fe400078100b6 */
[----:B------:R-:W-:Y:S02]  /*20270*/  IADD3 R3, PT, PT, R247, -0xf8, RZ ;  /* 0xffffff08f7037810 */ /* 0x000fe40007ffe0ff */
[----:B------:R-:W-:Y:S02]  /*20280*/  FMNMX3.FTZ R9, R7, R124, R120, !PT ;  /* 0x0000007c07097276 */ /* 0x000fe40007810078 */
[----:B------:R-:W-:Y:S02]  /*20290*/  IABS R3, R3 ;  /* 0x0000000300037213 */ /* 0x000fe40000000000 */
[----:B------:R-:W-:Y:S02]  /*202a0*/  FMNMX3.FTZ R7, R5, R176, R174, !PT ;  /* 0x000000b005077276 */ /* 0x000fe400078100ae */
[----:B------:R-:W-:Y:S02]  /*202b0*/  I2FP.F32.S32 R3, R3 ;  /* 0x0000000300037245 */ /* 0x000fe40000201400 */
[----:B------:R-:W-:Y:S02]  /*202c0*/  FMNMX3.FTZ R7, R7, R168, R126, !PT ;  /* 0x000000a807077276 */ /* 0x000fe4000781007e */
[----:B------:R-:W-:Y:S01]  /*202d0*/  IADD3 R13, PT, PT, R247, -0xf0, RZ ;  /* 0xffffff10f70d7810 */ /* 0x000fe20007ffe0ff */
[CC--:B------:R-:W-:Y:S01]  /*202e0*/  FFMA.FTZ R72, -R0.reuse, R3.reuse, R72 ;  /* 0x0000000300487223 */ /* 0x0c0fe20000010148 */
[----:B------:R-:W-:Y:S01]  /*202f0*/  FMNMX3.FTZ R7, R7, R118, R116, !PT ;  /* 0x0000007607077276 */ /* 0x000fe20007810074 */
[C---:B------:R-:W-:Y:S01]  /*20300*/  FFMA.FTZ R38, -R0.reuse, R3, R38 ;  /* 0x0000000300267223 */ /* 0x040fe20000010126 */
[----:B------:R-:W-:Y:S02]  /*20310*/  IABS R13, R13 ;  /* 0x0000000d000d7213 */ /* 0x000fe40000000000 */
[----:B------:R-:W-:Y:S02]  /*20320*/  IADD3 R3, PT, PT, R247, -0xf9, RZ ;  /* 0xffffff07f7037810 */ /* 0x000fe40007ffe0ff */
[----:B------:R-:W-:Y:S02]  /*20330*/  FMNMX3.FTZ R7, R7, R104, R102, !PT ;  /* 0x0000006807077276 */ /* 0x000fe40007810066 */
[----:B------:R-:W-:Y:S02]  /*20340*/  FMNMX3.FTZ R9, R9, R112, R108, !PT ;  /* 0x0000007009097276 */ /* 0x000fe4000781006c */
[----:B------:R-:W-:Y:S02]  /*20350*/  I2FP.F32.S32 R13, R13 ;  /* 0x0000000d000d7245 */ /* 0x000fe40000201400 */
[----:B------:R-:W-:Y:S02]  /*20360*/  IABS R3, R3 ;  /* 0x0000000300037213 */ /* 0x000fe40000000000 */
[C---:B------:R-:W-:Y:S01]  /*20370*/  IADD3 R4, PT, PT, R247.reuse, -0x101, RZ ;  /* 0xfffffefff7047810 */ /* 0x040fe20007ffe0ff */
[CC--:B------:R-:W-:Y:S01]  /*20380*/  FFMA.FTZ R80, -R0.reuse, R13.reuse, R80 ;  /* 0x0000000d00507223 */ /* 0x0c0fe20000010150 */
        /* <DEDUP_REMOVED lines=9> */
[C---:B------:R-:W-:Y:S01]  /*20420*/  FFMA.FTZ R37, -R0.reuse, R3, R37 ;  /* 0x0000000300257223 */ /* 0x040fe20000010125 */
        /* <DEDUP_REMOVED lines=8> */
[----:B------:R-:W1:Y:S01]  /*204b0*/  S2R R4, SR_TID.X ;  /* 0x0000000000047919 */ /* 0x000e620000002100 */
[----:B------:R-:W-:Y:S02]  /*204c0*/  FMNMX3.FTZ R2, R9, R76, R74, !PT ;  /* 0x0000004c09027276 */ /* 0x000fe4000781004a */
[----:B------:R-:W-:Y:S02]  /*204d0*/  FMNMX3.FTZ R16, R3, R68, R69, !PT ;  /* 0x0000004403107276 */ /* 0x000fe40007810045 */
[----:B------:R-:W-:Y:S02]  /*204e0*/  FMNMX3.FTZ R2, R2, R40, R39, !PT ;  /* 0x0000002802027276 */ /* 0x000fe40007810027 */
[----:B------:R-:W-:Y:S01]  /*204f0*/  MOV R66, 0x20 ;  /* 0x0000002000427802 */ /* 0x000fe20000000f00 */
[----:B------:R-:W3:Y:S01]  /*20500*/  SHFL.BFLY PT, R3, R16, 0x2, 0x1f ;  /* 0x0c401f0010037f89 */ /* 0x000ee200000e0000 */
[----:B------:R-:W-:Y:S02]  /*20510*/  FMNMX3.FTZ R9, R2, R38, R37, !PT ;  /* 0x0000002602097276 */ /* 0x000fe40007810025 */
[----:B------:R-:W-:Y:S05]  /*20520*/  IADD3 R247, PT, PT, R247, 0x100, RZ ;  /* 0x00000100f7f77810 */ /* 0x000fea0007ffe0ff */
[----:B------:R-:W4:Y:S01]  /*20530*/  SHFL.BFLY PT, R2, R9, 0x2, 0x1f ;  /* 0x0c401f0009027f89 */ /* 0x000f2200000e0000 */
[----:B---3--:R-:W-:Y:S07]  /*20540*/  FMNMX.FTZ R12, R16, R3, !PT ;  /* 0x00000003100c7209 */ /* 0x008fee0007810000 */
[----:B------:R-:W3:Y:S01]  /*20550*/  SHFL.BFLY PT, R3, R12, 0x1, 0x1f ;  /* 0x0c201f000c037f89 */ /* 0x000ee200000e0000 */
[----:B----4-:R-:W-:Y:S07]  /*20560*/  FMNMX.FTZ R7, R9, R2, !PT ;  /* 0x0000000209077209 */ /* 0x010fee0007810000 */
[----:B------:R-:W4:Y:S01]  /*20570*/  SHFL.BFLY PT, R2, R7, 0x1, 0x1f ;  /* 0x0c201f0007027f89 */ /* 0x000f2200000e0000 */
[----:B---3--:R-:W-:Y:S04]  /*20580*/  FMNMX.FTZ R3, R12, R3, !PT ;  /* 0x000000030c037209 */ /* 0x008fe80007810000 */
[----:B------:R-:W-:Y:S01]  /*20590*/  FSETP.NEU.FTZ.AND P0, PT, R3, -INF , PT ;  /* 0xff8000000300780b */ /* 0x000fe20003f1d000 */
[C---:B--2---:R-:W-:Y:S01]  /*205a0*/  FMUL.FTZ R73, R36.reuse, R3 ;  /* 0x0000000324497220 */ /* 0x044fe20000410000 */
[----:B----4-:R-:W-:Y:S04]  /*205b0*/  FMNMX.FTZ R2, R7, R2, !PT ;  /* 0x0000000207027209 */ /* 0x010fe80007810000 */
[----:B------:R-:W-:Y:S01]  /*205c0*/  FSEL R73, R73, RZ, P0 ;  /* 0x000000ff49497208 */ /* 0x000fe20000000000 */
[----:B------:R-:W-:Y:S01]  /*205d0*/  FMUL.FTZ R71, R36, R2 ;  /* 0x0000000224477220 */ /* 0x000fe20000410000 */
[C---:B------:R-:W-:Y:S01]  /*205e0*/  FSETP.NEU.FTZ.AND P0, PT, R2.reuse, -INF , PT ;  /* 0xff8000000200780b */ /* 0x040fe20003f1d000 */
[----:B------:R-:W-:Y:S01]  /*205f0*/  FADD.FTZ R5, -R2, R167 ;  /* 0x000000a702057221 */ /* 0x000fe20000010100 */
[----:B------:R-:W-:Y:S01]  /*20600*/  MOV R167, R27 ;  /* 0x0000001b00a77202 */ /* 0x000fe20000000f00 */
[-CC-:B------:R-:W-:Y:S01]  /*20610*/  FFMA.FTZ R43, R14, R36.reuse, -R73.reuse ;  /* 0x000000240e2b7223 */ /* 0x180fe20000010849 */
[----:B------:R-:W-:Y:S01]  /*20620*/  FSEL R71, R71, RZ, P0 ;  /* 0x000000ff47477208 */ /* 0x000fe20000000000 */
[----:B------:R-:W-:Y:S01]  /*20630*/  FMUL.FTZ R41, R36, R5 ;  /* 0x0000000524297220 */ /* 0x000fe20000410000 */
[----:B-1----:R-:W-:Y:S01]  /*20640*/  LOP3.LUT P0, RZ, R4, 0x2, RZ, 0xc0, !PT ;  /* 0x0000000204ff7812 */ /* 0x002fe2000780c0ff */
[----:B------:R-:W-:Y:S01]  /*20650*/  FADD.FTZ R5, -R3, R166 ;  /* 0x000000a603057221 */ /* 0x000fe20000010100 */
[-C--:B------:R-:W-:Y:S01]  /*20660*/  FFMA.FTZ R106, R50, R36.reuse, -R73 ;  /* 0x00000024326a7223 */ /* 0x080fe20000010849 */
[----:B------:R-:W-:Y:S01]  /*20670*/  MUFU.EX2 R43, R43 ;  /* 0x0000002b002b7308 */ /* 0x000fe20000000800 */
[-CC-:B------:R-:W-:Y:S01]  /*20680*/  FFMA.FTZ R77, R6, R36.reuse, -R71.reuse ;  /* 0x00000024064d7223 */ /* 0x180fe20000010847 */
[----:B------:R-:W-:Y:S01]  /*20690*/  SHF.L.U32 R6, R4, 0x6, RZ ;  /* 0x0000000604067819 */ /* 0x000fe200000006ff */
[-C--:B------:R-:W-:Y:S01]  /*206a0*/  FFMA.FTZ R114, R46, R36.reuse, -R71 ;  /* 0x000000242e727223 */ /* 0x080fe20000010847 */
[----:B------:R-:W-:Y:S01]  /*206b0*/  SEL R66, R66, 0xffffffe0, !P0 ;  /* 0xffffffe042427807 */ /* 0x000fe20004000000 */
[----:B------:R-:W-:Y:S01]  /*206c0*/  FMUL.FTZ R42, R36, R5 ;  /* 0x00000005242a7220 */ /* 0x000fe20000410000 */
[----:B------:R-:W-:Y:S01]  /*206d0*/  LOP3.LUT R6, R223, 0x200, R6, 0xf8, !PT ;  /* 0x00000200df067812 */ /* 0x000fe200078ef806 */
[-CC-:B------:R-:W-:Y:S03]  /*206e0*/  FFMA.FTZ R81, R11, R36.reuse, -R73.reuse ;  /* 0x000000240b517223 */ /* 0x180fe60000010849 */
[----:B------:R-:W1:Y:S01]  /*206f0*/  MUFU.EX2 R41, R41 ;  /* 0x0000002900297308 */ /* 0x000e620000000800 */
[----:B------:R-:W-:Y:S01]  /*20700*/  MOV R223, R15 ;  /* 0x0000000f00df7202 */ /* 0x000fe20000000f00 */
[-C--:B------:R-:W-:Y:S01]  /*20710*/  FFMA.FTZ R79, R64, R36.reuse, -R73 ;  /* 0x00000024404f7223 */ /* 0x080fe20000010849 */
[----:B------:R-:W-:Y:S01]  /*20720*/  LEA R67, R6, UR8, 0x1 ;  /* 0x0000000806437c11 */ /* 0x000fe2000f8e08ff */
[-CC-:B------:R-:W-:Y:S01]  /*20730*/  FFMA.FTZ R75, R10, R36.reuse, -R71.reuse ;  /* 0x000000240a4b7223 */ /* 0x180fe20000010847 */
[-C--:B------:R-:W-:Y:S01]  /*20740*/  FFMA.FTZ R110, R8, R36.reuse, -R71 ;  /* 0x00000024086e7223 */ /* 0x080fe20000010847 */
[-CC-:B------:R-:W-:Y:S01]  /*20750*/  FFMA.FTZ R83, R48, R36.reuse, -R73.reuse ;  /* 0x0000002430537223 */ /* 0x180fe20000010849 */
[----:B------:R-:W-:Y:S03]  /*20760*/  IADD3 R65, PT, PT, R66, R67, RZ ;  /* 0x0000004342417210 */ /* 0x000fe60007ffe0ff */
[----:B------:R-:W2:Y:S01]  /*20770*/  MUFU.EX2 R42, R42 ;  /* 0x0000002a002a7308 */ /* 0x000ea20000000800 */
[----:B------:R-:W3:Y:S01]  /*20780*/  LDSM.16.MT88.4 R12, [R67+0xa000] ;  /* 0x00a00000430c783b */ /* 0x000ee20000004200 */
[C---:B------:R-:W-:Y:S01]  /*20790*/  IADD3 R8, PT, PT, R67.reuse, 0xa000, RZ ;  /* 0x0000a00043087810 */ /* 0x040fe20007ffe0ff */
[-CC-:B------:R-:W-:Y:S01]  /*207a0*/  FFMA.FTZ R122, R18, R36.reuse, -R73.reuse ;  /* 0x00000024127a7223 */ /* 0x180fe20000010849 */
[----:B------:R-:W-:Y:S01]  /*207b0*/  IADD3 R64, PT, PT, R67, 0xa040, RZ ;  /* 0x0000a04043407810 */ /* 0x000fe20007ffe0ff */
[-CC-:B------:R-:W-:Y:S01]  /*207c0*/  FFMA.FTZ R87, R52, R36.reuse, -R73.reuse ;  /* 0x0000002434577223 */ /* 0x180fe20000010849 */
[----:B------:R-:W-:Y:S01]  /*207d0*/  @P2 IADD3 R64, PT, PT, R8, -0x40, RZ ;  /* 0xffffffc008402810 */ /* 0x000fe20007ffe0ff */
[----:B------:R-:W-:Y:S03]  /*207e0*/  FFMA.FTZ R130, R58, R36, -R73 ;  /* 0x000000243a827223 */ /* 0x000fe60000010849 */
[----:B------:R-:W4:Y:S01]  /*207f0*/  MUFU.EX2 R106, R106 ;  /* 0x0000006a006a7308 */ /* 0x000f220000000800 */
[----:B------:R-:W5:Y:S01]  /*20800*/  LDSM.16.MT88.4 R20, [R65+0xa000] ;  /* 0x00a000004114783b */ /* 0x000f620000004200 */
[C---:B-1----:R-:W-:Y:S01]  /*20810*/  FMUL.FTZ R6, R41.reuse, R162 ;  /* 0x000000a229067220 */ /* 0x042fe20000410000 */
[C---:B------:R-:W-:Y:S01]  /*20820*/  FMUL.FTZ R7, R41.reuse, R163 ;  /* 0x000000a329077220 */ /* 0x040fe20000410000 */
[C---:B------:R-:W-:Y:S01]  /*20830*/  FMUL.FTZ R10, R41.reuse, R158 ;  /* 0x0000009e290a7220 */ /* 0x040fe20000410000 */
[C---:B------:R-:W-:Y:S01]  /*20840*/  FMUL.FTZ R11, R41.reuse, R159 ;  /* 0x0000009f290b7220 */ /* 0x040fe20000410000 */
[----:B------:R-:W-:Y:S01]  /*20850*/  IADD3 R66, PT, PT, R66, R64, RZ ;  /* 0x0000004042427210 */ /* 0x000fe20007ffe0ff */
[C---:B------:R-:W-:Y:S03]  /*20860*/  FMUL.FTZ R18, R41.reuse, R150 ;  /* 0x0000009629127220 */ /* 0x040fe60000410000 */
[----:B------:R-:W-:Y:S01]  /*20870*/  MUFU.EX2 R81, R81 ;  /* 0x0000005100517308 */ /* 0x000fe20000000800 */
[----:B------:R-:W1:Y:S01]  /*20880*/  LDSM.16.MT88.4 R28, [R64] ;  /* 0x00000000401c783b */ /* 0x000e620000004200 */
[C---:B--2---:R-:W-:Y:S01]  /*20890*/  FMUL.FTZ R4, R42.reuse, R160 ;  /* 0x000000a02a047220 */ /* 0x044fe20000410000 */
[C---:B------:R-:W-:Y:S01]  /*208a0*/  FMUL.FTZ R5, R42.reuse, R161 ;  /* 0x000000a12a057220 */ /* 0x040fe20000410000 */
[C---:B------:R-:W-:Y:S01]  /*208b0*/  FMUL.FTZ R8, R42.reuse, R156 ;  /* 0x0000009c2a087220 */ /* 0x040fe20000410000 */
[C---:B------:R-:W-:Y:S01]  /*208c0*/  FMUL.FTZ R9, R42.reuse, R157 ;  /* 0x0000009d2a097220 */ /* 0x040fe20000410000 */
[----:B------:R-:W-:Y:S01]  /*208d0*/  FMUL.FTZ R19, R41, R151 ;  /* 0x0000009729137220 */ /* 0x000fe20000410000 */
[C---:B------:R-:W-:Y:S03]  /*208e0*/  FMUL.FTZ R16, R42.reuse, R148 ;  /* 0x000000942a107220 */ /* 0x040fe60000410000 */
[----:B------:R-:W2:Y:S01]  /*208f0*/  MUFU.EX2 R79, R79 ;  /* 0x0000004f004f7308 */ /* 0x000ea20000000800 */
[----:B----4-:R-:W-:Y:S01]  /*20900*/  F2FP.BF16.F32.PACK_AB R46, R43, R106 ;  /* 0x0000006a2b2e723e */ /* 0x010fe200000010ff */
[----:B------:R-:W4:Y:S01]  /*20910*/  LDSM.16.MT88.4 R48, [R66] ;  /* 0x000000004230783b */ /* 0x000f220000004200 */
[----:B------:R-:W-:Y:S01]  /*20920*/  FMUL.FTZ R17, R42, R149 ;  /* 0x000000952a117220 */ /* 0x000fe20000410000 */
[-C--:B------:R-:W-:Y:S01]  /*20930*/  FFMA.FTZ R89, R56, R36.reuse, -R71 ;  /* 0x0000002438597223 */ /* 0x080fe20000010847 */
[-C--:B------:R-:W-:Y:S01]  /*20940*/  FFMA.FTZ R91, R62, R36.reuse, -R73 ;  /* 0x000000243e5b7223 */ /* 0x080fe20000010849 */
[-CC-:B------:R-:W-:Y:S01]  /*20950*/  FFMA.FTZ R93, R60, R36.reuse, -R71.reuse ;  /* 0x000000243c5d7223 */ /* 0x180fe20000010847 */
[-CC-:B------:R-:W-:Y:S03]  /*20960*/  FFMA.FTZ R85, R128, R36.reuse, -R71.reuse ;  /* 0x0000002480557223 */ /* 0x180fe60000010847 */
[----:B------:R-:W-:Y:S01]  /*20970*/  MUFU.EX2 R114, R114 ;  /* 0x0000007200727308 */ /* 0x000fe20000000800 */
[----:B------:R-:W-:Y:S01]  /*20980*/  FFMA.FTZ R128, R54, R36, -R71 ;  /* 0x0000002436807223 */ /* 0x000fe20000010847 */
[----:B------:R-:W-:Y:S01]  /*20990*/  LDSM.16.MT88.4 R56, [R65+0xa800] ;  /* 0x00a800004138783b */ /* 0x000fe20000004200 */
[C---:B------:R-:W-:Y:S01]  /*209a0*/  FMUL.FTZ R26, R41.reuse, R142 ;  /* 0x0000008e291a7220 */ /* 0x040fe20000410000 */
[C---:B------:R-:W-:Y:S01]  /*209b0*/  FMUL.FTZ R27, R41.reuse, R143 ;  /* 0x0000008f291b7220 */ /* 0x040fe20000410000 */
[C---:B------:R-:W-:Y:S01]  /*209c0*/  FMUL.FTZ R24, R42.reuse, R140 ;  /* 0x0000008c2a187220 */ /* 0x040fe20000410000 */
[C---:B------:R-:W-:Y:S01]  /*209d0*/  FMUL.FTZ R34, R41.reuse, R134 ;  /* 0x0000008629227220 */ /* 0x040fe20000410000 */
[----:B------:R-:W-:Y:S03]  /*209e0*/  FMUL.FTZ R35, R41, R135 ;  /* 0x0000008729237220 */ /* 0x000fe60000410000 */
[----:B------:R-:W3:Y:S01]  /*209f0*/  MUFU.EX2 R77, R77 ;  /* 0x0000004d004d7308 */ /* 0x000ee20000000800 */
[----:B--2---:R-:W-:Y:S01]  /*20a00*/  F2FP.BF16.F32.PACK_AB R44, R79, R81 ;  /* 0x000000514f2c723e */ /* 0x004fe200000010ff */
[----:B------:R-:W2:Y:S01]  /*20a10*/  LDSM.16.MT88.4 R52, [R67+0xa800] ;  /* 0x00a800004334783b */ /* 0x000ea20000004200 */
[C---:B------:R-:W-:Y:S01]  /*20a20*/  FMUL.FTZ R32, R42.reuse, R132 ;  /* 0x000000842a207220 */ /* 0x040fe20000410000 */
[-C--:B------:R-:W-:Y:S01]  /*20a30*/  FFMA.FTZ R132, R61, R36.reuse, -R73 ;  /* 0x000000243d847223 */ /* 0x080fe20000010849 */
[C---:B------:R-:W-:Y:S01]  /*20a40*/  FMUL.FTZ R33, R42.reuse, R133 ;  /* 0x000000852a217220 */ /* 0x040fe20000410000 */
[-C--:B------:R-:W-:Y:S01]  /*20a50*/  FFMA.FTZ R156, R209, R36.reuse, -R71 ;  /* 0x00000024d19c7223 */ /* 0x080fe20000010847 */
[-CC-:B------:R-:W-:Y:S03]  /*20a60*/  FFMA.FTZ R158, R207, R36.reuse, -R73.reuse ;  /* 0x00000024cf9e7223 */ /* 0x180fe60000010849 */
[----:B------:R-:W-:Y:S01]  /*20a70*/  MUFU.EX2 R75, R75 ;  /* 0x0000004b004b7308 */ /* 0x000fe20000000800 */
[-C--:B------:R-:W-:Y:S01]  /*20a80*/  FFMA.FTZ R143, R187, R36.reuse, -R73 ;  /* 0x00000024bb8f7223 */ /* 0x080fe20000010849 */
[-C--:B------:R-:W-:Y:S01]  /*20a90*/  FFMA.FTZ R151, R183, R36.reuse, -R71 ;  /* 0x00000024b7977223 */ /* 0x080fe20000010847 */
[-C--:B------:R-:W-:Y:S01]  /*20aa0*/  FFMA.FTZ R149, R181, R36.reuse, -R73 ;  /* 0x00000024b5957223 */ /* 0x080fe20000010849 */
[-C--:B------:R-:W-:Y:S01]  /*20ab0*/  FFMA.FTZ R157, R175, R36.reuse, -R71 ;  /* 0x00000024af9d7223 */ /* 0x080fe20000010847 */
[----:B------:R-:W-:Y:S01]  /*20ac0*/  FFMA.FTZ R159, R171, R36, -R73 ;  /* 0x00000024ab9f7223 */ /* 0x000fe20000010849 */
[C---:B------:R-:W-:Y:S01]  /*20ad0*/  FFMA.FTZ R81, R42.reuse, R249, R81 ;  /* 0x000000f92a517223 */ /* 0x040fe20000010051 */
[----:B------:R-:W-:Y:S03]  /*20ae0*/  MOV R166, R25 ;  /* 0x0000001900a67202 */ /* 0x000fe60000000f00 */
[----:B------:R-:W5:Y:S01]  /*20af0*/  MUFU.EX2 R110, R110 ;  /* 0x0000006e006e7308 */ /* 0x000f620000000800 */
[----:B---3--:R-:W-:Y:S01]  /*20b00*/  F2FP.BF16.F32.PACK_AB R45, R77, R114 ;  /* 0x000000724d2d723e */ /* 0x008fe200000010ff */
[----:B------:R-:W-:Y:S01]  /*20b10*/  FMUL.FTZ R25, R42, R141 ;  /* 0x0000008d2a197220 */ /* 0x000fe20000410000 */
[--C-:B------:R-:W-:Y:S01]  /*20b20*/  FFMA.FTZ R141, R191, R36, -R71.reuse ;  /* 0x00000024bf8d7223 */ /* 0x100fe20000010847 */
[----:B------:R-:W-:Y:S01]  /*20b30*/  FFMA.FTZ R114, R41, R250, R114 ;  /* 0x000000fa29727223 */ /* 0x000fe20000010072 */
[-C--:B------:R-:W-:Y:S01]  /*20b40*/  FFMA.FTZ R140, R167, R36.reuse, -R71 ;  /* 0x00000024a78c7223 */ /* 0x080fe20000010847 */
[-C--:B------:R-:W-:Y:S01]  /*20b50*/  FFMA.FTZ R99, R99, R36.reuse, -R73 ;  /* 0x0000002463637223 */ /* 0x080fe20000010849 */
[-C--:B------:R-:W-:Y:S03]  /*20b60*/  FFMA.FTZ R101, R101, R36.reuse, -R71 ;  /* 0x0000002465657223 */ /* 0x080fe60000010847 */
[----:B------:R-:W-:Y:S01]  /*20b70*/  MUFU.EX2 R156, R156 ;  /* 0x0000009c009c7308 */ /* 0x000fe20000000800 */
[-C--:B------:R-:W-:Y:S01]  /*20b80*/  FFMA.FTZ R103, R103, R36.reuse, -R73 ;  /* 0x0000002467677223 */ /* 0x080fe20000010849 */
[-CC-:B------:R-:W-:Y:S01]  /*20b90*/  FFMA.FTZ R148, R217, R36.reuse, -R71.reuse ;  /* 0x00000024d9947223 */ /* 0x180fe20000010847 */
[-C--:B------:R-:W-:Y:S01]  /*20ba0*/  FFMA.FTZ R105, R105, R36.reuse, -R71 ;  /* 0x0000002469697223 */ /* 0x080fe20000010847 */
[-CC-:B------:R-:W-:Y:S01]  /*20bb0*/  FFMA.FTZ R107, R107, R36.reuse, -R73.reuse ;  /* 0x000000246b6b7223 */ /* 0x180fe20000010849 */
[-C--:B------:R-:W-:Y:S01]  /*20bc0*/  FFMA.FTZ R111, R111, R36.reuse, -R73 ;  /* 0x000000246f6f7223 */ /* 0x080fe20000010849 */
[-C--:B------:R-:W-:Y:S01]  /*20bd0*/  FFMA.FTZ R113, R113, R36.reuse, -R71 ;  /* 0x0000002471717223 */ /* 0x080fe20000010847 */
[-C--:B------:R-:W-:Y:S03]  /*20be0*/  FFMA.FTZ R115, R115, R36.reuse, -R73 ;  /* 0x0000002473737223 */ /* 0x080fe60000010849 */
[----:B------:R-:W-:Y:S01]  /*20bf0*/  MUFU.EX2 R158, R158 ;  /* 0x0000009e009e7308 */ /* 0x000fe20000000800 */
[----:B-----5:R-:W-:Y:S01]  /*20c00*/  F2FP.BF16.F32.PACK_AB R47, R110, R75 ;  /* 0x0000004b6e2f723e */ /* 0x020fe200000010ff */
[-C--:B------:R-:W-:Y:S01]  /*20c10*/  FFMA.FTZ R163, R169, R36.reuse, -R71 ;  /* 0x00000024a9a37223 */ /* 0x080fe20000010847 */
[-C--:B------:R-:W-:Y:S01]  /*20c20*/  FFMA.FTZ R161, R173, R36.reuse, -R73 ;  /* 0x00000024ada17223 */ /* 0x080fe20000010849 */
[-CC-:B------:R-:W-:Y:S01]  /*20c30*/  FFMA.FTZ R129, R129, R36.reuse, -R71.reuse ;  /* 0x0000002481817223 */ /* 0x180fe20000010847 */
[-C--:B------:R-:W-:Y:S01]  /*20c40*/  FFMA.FTZ R169, R224, R36.reuse, -R71 ;  /* 0x00000024e0a97223 */ /* 0x080fe20000010847 */
[----:B------:R-:W-:Y:S01]  /*20c50*/  FADD.FTZ R81, R79, R81 ;  /* 0x000000514f517221 */ /* 0x000fe20000010000 */
[----:B------:R-:W-:Y:S01]  /*20c60*/  FFMA.FTZ R134, R95, R36, -R71 ;  /* 0x000000245f867223 */ /* 0x000fe20000010847 */
[C---:B------:R-:W-:Y:S02]  /*20c70*/  HMMA.16816.F32.BF16 R4, R44.reuse, R12, R4 ;  /* 0x0000000c2c04723c */ /* 0x040fe40000041804 */
[----:B------:R-:W-:Y:S03]  /*20c80*/  MUFU.EX2 R141, R141 ;  /* 0x0000008d008d7308 */ /* 0x000fe60000000800 */
[C---:B------:R-:W-:Y:S01]  /*20c90*/  FMUL.FTZ R12, R42.reuse, R152 ;  /* 0x000000982a0c7220 */ /* 0x040fe20000410000 */
[----:B------:R-:W-:Y:S01]  /*20ca0*/  FMUL.FTZ R13, R42, R153 ;  /* 0x000000992a0d7220 */ /* 0x000fe20000410000 */
[----:B------:R-:W-:Y:S01]  /*20cb0*/  FADD.FTZ R106, R106, R81 ;  /* 0x000000516a6a7221 */ /* 0x000fe20000010000 */
[C---:B------:R-:W-:Y:S04]  /*20cc0*/  HMMA.16816.F32.BF16 R8, R44.reuse, R14, R8 ;  /* 0x0000000e2c08723c */ /* 0x040fe80000041808 */
[----:B------:R-:W-:Y:S01]  /*20cd0*/  MUFU.EX2 R143, R143 ;  /* 0x0000008f008f7308 */ /* 0x000fe20000000800 */
[C---:B------:R-:W-:Y:S01]  /*20ce0*/  FMUL.FTZ R14, R41.reuse, R154 ;  /* 0x0000009a290e7220 */ /* 0x040fe20000410000 */
[----:B------:R-:W-:Y:S01]  /*20cf0*/  FMUL.FTZ R15, R41, R155 ;  /* 0x0000009b290f7220 */ /* 0x000fe20000410000 */
[----:B------:R-:W-:Y:S01]  /*20d00*/  FADD.FTZ R106, R43, R106 ;  /* 0x0000006a2b6a7221 */ /* 0x000fe20000010000 */
[-CC-:B------:R-:W-:Y:S01]  /*20d10*/  FFMA.FTZ R154, R211, R36.reuse, -R73.reuse ;  /* 0x00000024d39a7223 */ /* 0x180fe20000010849 */
[-C--:B------:R-:W-:Y:S01]  /*20d20*/  FFMA.FTZ R153, R179, R36.reuse, -R73 ;  /* 0x00000024b3997223 */ /* 0x080fe20000010849 */
[-C--:B------:R-:W-:Y:S04]  /*20d30*/  FFMA.FTZ R155, R177, R36.reuse, -R71 ;  /* 0x00000024b19b7223 */ /* 0x080fe80000010847 */
[----:B------:R-:W-:Y:S01]  /*20d40*/  MUFU.EX2 R151, R151 ;  /* 0x0000009700977308 */ /* 0x000fe20000000800 */
[--C-:B------:R-:W-:Y:S01]  /*20d50*/  FFMA.FTZ R95, R223, R36, -R73.reuse ;  /* 0x00000024df5f7223 */ /* 0x100fe20000010849 */
[C---:B------:R-:W-:Y:S03]  /*20d60*/  HMMA.16816.F32.BF16 R12, R44.reuse, R20, R12 ;  /* 0x000000142c0c723c */ /* 0x040fe6000004180c */
[C---:B------:R-:W-:Y:S01]  /*20d70*/  FMUL.FTZ R20, R42.reuse, R144 ;  /* 0x000000902a147220 */ /* 0x040fe20000410000 */
[C---:B------:R-:W-:Y:S01]  /*20d80*/  FMUL.FTZ R21, R42.reuse, R145 ;  /* 0x000000912a157220 */ /* 0x040fe20000410000 */
[-C--:B------:R-:W-:Y:S03]  /*20d90*/  FFMA.FTZ R145, R189, R36.reuse, -R73 ;  /* 0x00000024bd917223 */ /* 0x080fe60000010849 */
        /* <DEDUP_REMOVED lines=8> */
[-C--:B------:R-:W-:Y:S01]  /*20e20*/  FFMA.FTZ R144, R225, R36.reuse, -R71 ;  /* 0x00000024e1907223 */ /* 0x080fe20000010847 */
[-CC-:B------:R-:W-:Y:S01]  /*20e30*/  FFMA.FTZ R146, R219, R36.reuse, -R73.reuse ;  /* 0x00000024db927223 */ /* 0x180fe20000010849 */
[----:B------:R-:W-:Y:S01]  /*20e40*/  FFMA.FTZ R150, R215, R36, -R73 ;  /* 0x00000024d7967223 */ /* 0x000fe20000010849 */
[C---:B-1----:R-:W-:Y:S03]  /*20e50*/  HMMA.16816.F32.BF16 R20, R44.reuse, R28, R20 ;  /* 0x0000001c2c14723c */ /* 0x042fe60000041814 */
[C---:B------:R-:W-:Y:S01]  /*20e60*/  FMUL.FTZ R28, R42.reuse, R136 ;  /* 0x000000882a1c7220 */ /* 0x040fe20000410000 */
[--C-:B------:R-:W-:Y:S01]  /*20e70*/  FFMA.FTZ R136, R63, R36, -R71.reuse ;  /* 0x000000243f887223 */ /* 0x100fe20000010847 */
[----:B------:R-:W-:Y:S01]  /*20e80*/  MUFU.EX2 R159, R159 ;  /* 0x0000009f009f7308 */ /* 0x000fe20000000800 */
[----:B------:R-:W-:Y:S01]  /*20e90*/  LDSM.16.MT88.4 R60, [R66+0x800] ;  /* 0x00080000423c783b */ /* 0x000fe20000004200 */
[----:B------:R-:W-:Y:S01]  /*20ea0*/  FMUL.FTZ R29, R42, R137 ;  /* 0x000000892a1d7220 */ /* 0x000fe20000410000 */
[C---:B------:R-:W-:Y:S03]  /*20eb0*/  HMMA.16816.F32.BF16 R24, R44.reuse, R30, R24 ;  /* 0x0000001e2c18723c */ /* 0x040fe60000041818 */
[C---:B------:R-:W-:Y:S01]  /*20ec0*/  FMUL.FTZ R30, R41.reuse, R138 ;  /* 0x0000008a291e7220 */ /* 0x040fe20000410000 */
[----:B------:R-:W-:Y:S03]  /*20ed0*/  FMUL.FTZ R31, R41, R139 ;  /* 0x0000008b291f7220 */ /* 0x000fe60000410000 */
[----:B------:R-:W-:Y:S01]  /*20ee0*/  MUFU.EX2 R83, R83 ;  /* 0x0000005300537308 */ /* 0x000fe20000000800 */
[-C--:B------:R-:W-:Y:S01]  /*20ef0*/  FFMA.FTZ R139, R193, R36.reuse, -R71 ;  /* 0x00000024c18b7223 */ /* 0x080fe20000010847 */
[-C--:B------:R-:W-:Y:S01]  /*20f00*/  FFMA.FTZ R138, R166, R36.reuse, -R73 ;  /* 0x00000024a68a7223 */ /* 0x080fe20000010849 */
[-CC-:B------:R-:W-:Y:S01]  /*20f10*/  FFMA.FTZ R152, R213, R36.reuse, -R71.reuse ;  /* 0x00000024d5987223 */ /* 0x180fe20000010847 */
[-CC-:B------:R-:W-:Y:S01]  /*20f20*/  FFMA.FTZ R109, R109, R36.reuse, -R71.reuse ;  /* 0x000000246d6d7223 */ /* 0x180fe20000010847 */
[-CC-:B------:R-:W-:Y:S01]  /*20f30*/  FFMA.FTZ R160, R205, R36.reuse, -R71.reuse ;  /* 0x00000024cda07223 */ /* 0x180fe20000010847 */
[C---:B----4-:R-:W-:Y:S04]  /*20f40*/  HMMA.16816.F32.BF16 R28, R44.reuse, R48, R28 ;  /* 0x000000302c1c723c */ /* 0x050fe8000004181c */
[----:B------:R-:W1:Y:S01]  /*20f50*/  MUFU.EX2 R122, R122 ;  /* 0x0000007a007a7308 */ /* 0x000e620000000800 */
[-C--:B------:R-:W-:Y:S01]  /*20f60*/  FFMA.FTZ R117, R117, R36.reuse, -R71 ;  /* 0x0000002475757223 */ /* 0x080fe20000010847 */
[-CC-:B------:R-:W-:Y:S01]  /*20f70*/  FFMA.FTZ R119, R119, R36.reuse, -R73.reuse ;  /* 0x0000002477777223 */ /* 0x180fe20000010849 */
[-C--:B------:R-:W-:Y:S01]  /*20f80*/  FFMA.FTZ R162, R203, R36.reuse, -R73 ;  /* 0x00000024cba27223 */ /* 0x080fe20000010849 */
[-CC-:B------:R-:W-:Y:S01]  /*20f90*/  FFMA.FTZ R121, R121, R36.reuse, -R71.reuse ;  /* 0x0000002479797223 */ /* 0x180fe20000010847 */
[-C--:B------:R-:W-:Y:S01]  /*20fa0*/  FFMA.FTZ R166, R201, R36.reuse, -R71 ;  /* 0x00000024c9a67223 */ /* 0x080fe20000010847 */
[----:B------:R-:W-:Y:S01]  /*20fb0*/  HMMA.16816.F32.BF16 R32, R44, R50, R32 ;  /* 0x000000322c20723c */ /* 0x000fe20000041820 */
[----:B------:R-:W3:Y:S03]  /*20fc0*/  LDSM.16.MT88.4 R48, [R64+0x800] ;  /* 0x000800004030783b */ /* 0x000ee60000004200 */
[----:B------:R-:W-:Y:S01]  /*20fd0*/  MUFU.EX2 R85, R85 ;  /* 0x0000005500557308 */ /* 0x000fe20000000800 */
[-CC-:B------:R-:W-:Y:S01]  /*20fe0*/  FFMA.FTZ R125, R125, R36.reuse, -R73.reuse ;  /* 0x000000247d7d7223 */ /* 0x180fe20000010849 */
[-C--:B------:R-:W-:Y:S01]  /*20ff0*/  FFMA.FTZ R123, R123, R36.reuse, -R73 ;  /* 0x000000247b7b7223 */ /* 0x080fe20000010849 */
[-CC-:B------:R-:W-:Y:S01]  /*21000*/  FFMA.FTZ R131, R131, R36.reuse, -R71.reuse ;  /* 0x0000002483837223 */ /* 0x180fe20000010847 */
[-C--:B------:R-:W-:Y:S01]  /*21010*/  FFMA.FTZ R135, R199, R36.reuse, -R71 ;  /* 0x00000024c7877223 */ /* 0x080fe20000010847 */
[-CC-:B------:R-:W-:Y:S01]  /*21020*/  FFMA.FTZ R133, R197, R36.reuse, -R73.reuse ;  /* 0x00000024c5857223 */ /* 0x180fe20000010849 */
[-CC-:B------:R-:W-:Y:S01]  /*21030*/  FFMA.FTZ R137, R195, R36.reuse, -R73.reuse ;  /* 0x00000024c3897223 */ /* 0x180fe20000010849 */
[-CC-:B------:R-:W-:Y:S03]  /*21040*/  FFMA.FTZ R167, R127, R36.reuse, -R73.reuse ;  /* 0x000000247fa77223 */ /* 0x180fe60000010849 */
[----:B------:R-:W4:Y:S01]  /*21050*/  MUFU.EX2 R128, R128 ;  /* 0x0000008000807308 */ /* 0x000f220000000800 */
[----:B-1----:R-:W-:Y:S01]  /*21060*/  F2FP.BF16.F32.PACK_AB R44, R122, R83 ;  /* 0x000000537a2c723e */ /* 0x002fe200000010ff */
[-C--:B------:R-:W-:Y:S01]  /*21070*/  FFMA.FTZ R127, R252, R36.reuse, -R73 ;  /* 0x00000024fc7f7223 */ /* 0x080fe20000010849 */
[-C--:B------:R-:W-:Y:S01]  /*21080*/  FFMA.FTZ R218, R218, R36.reuse, -R71 ;  /* 0x00000024dada7223 */ /* 0x080fe20000010847 */
[-CC-:B------:R-:W-:Y:S01]  /*21090*/  FFMA.FTZ R216, R216, R36.reuse, -R73.reuse ;  /* 0x00000024d8d87223 */ /* 0x180fe20000010849 */
[-C--:B------:R-:W-:Y:S01]  /*210a0*/  FFMA.FTZ R171, R214, R36.reuse, -R73 ;  /* 0x00000024d6ab7223 */ /* 0x080fe20000010849 */
[-CC-:B------:R-:W-:Y:S01]  /*210b0*/  FFMA.FTZ R173, R212, R36.reuse, -R71.reuse ;  /* 0x00000024d4ad7223 */ /* 0x180fe20000010847 */
[-C--:B------:R-:W-:Y:S03]  /*210c0*/  FFMA.FTZ R210, R210, R36.reuse, -R71 ;  /* 0x00000024d2d27223 */ /* 0x080fe60000010847 */
[----:B------:R-:W-:Y:S01]  /*210d0*/  MUFU.EX2 R130, R130 ;  /* 0x0000008200827308 */ /* 0x000fe20000000800 */
[-CC-:B------:R-:W-:Y:S01]  /*210e0*/  FFMA.FTZ R175, R208, R36.reuse, -R73.reuse ;  /* 0x00000024d0af7223 */ /* 0x180fe20000010849 */
[-C--:B------:R-:W-:Y:S01]  /*210f0*/  FFMA.FTZ R206, R206, R36.reuse, -R73 ;  /* 0x00000024cece7223 */ /* 0x080fe20000010849 */
[-CC-:B------:R-:W-:Y:S01]  /*21100*/  FFMA.FTZ R177, R204, R36.reuse, -R71.reuse ;  /* 0x00000024ccb17223 */ /* 0x180fe20000010847 */
[-C--:B------:R-:W-:Y:S01]  /*21110*/  FFMA.FTZ R202, R202, R36.reuse, -R71 ;  /* 0x00000024caca7223 */ /* 0x080fe20000010847 */
[-CC-:B------:R-:W-:Y:S01]  /*21120*/  FFMA.FTZ R200, R200, R36.reuse, -R73.reuse ;  /* 0x00000024c8c87223 */ /* 0x180fe20000010849 */
[-C--:B------:R-:W-:Y:S01]  /*21130*/  FFMA.FTZ R179, R198, R36.reuse, -R73 ;  /* 0x00000024c6b37223 */ /* 0x080fe20000010849 */
[-CC-:B------:R-:W-:Y:S03]  /*21140*/  FFMA.FTZ R181, R196, R36.reuse, -R71.reuse ;  /* 0x00000024c4b57223 */ /* 0x180fe60000010847 */
[----:B------:R-:W1:Y:S01]  /*21150*/  MUFU.EX2 R87, R87 ;  /* 0x0000005700577308 */ /* 0x000e620000000800 */
[----:B----4-:R-:W-:Y:S01]  /*21160*/  F2FP.BF16.F32.PACK_AB R45, R128, R85 ;  /* 0x00000055802d723e */ /* 0x010fe200000010ff */
[-C--:B------:R-:W-:Y:S01]  /*21170*/  FFMA.FTZ R194, R194, R36.reuse, -R71 ;  /* 0x00000024c2c27223 */ /* 0x080fe20000010847 */
        /* <DEDUP_REMOVED lines=8> */
[-C--:B------:R-:W-:Y:S01]  /*21200*/  FFMA.FTZ R189, R178, R36.reuse, -R71 ;  /* 0x00000024b2bd7223 */ /* 0x080fe20000010847 */
[-CC-:B------:R-:W-:Y:S01]  /*21210*/  FFMA.FTZ R191, R176, R36.reuse, -R73.reuse ;  /* 0x00000024b0bf7223 */ /* 0x180fe20000010849 */
[-C--:B------:R-:W-:Y:S01]  /*21220*/  FFMA.FTZ R174, R174, R36.reuse, -R73 ;  /* 0x00000024aeae7223 */ /* 0x080fe20000010849 */
[-CC-:B------:R-:W-:Y:S01]  /*21230*/  FFMA.FTZ R193, R172, R36.reuse, -R71.reuse ;  /* 0x00000024acc17223 */ /* 0x180fe20000010847 */
[----:B------:R-:W-:Y:S03]  /*21240*/  FFMA.FTZ R170, R170, R36, -R71 ;  /* 0x00000024aaaa7223 */ /* 0x000fe60000010847 */
[----:B------:R-:W4:Y:S01]  /*21250*/  MUFU.EX2 R136, R136 ;  /* 0x0000008800887308 */ /* 0x000f220000000800 */
[----:B-1----:R-:W-:Y:S01]  /*21260*/  F2FP.BF16.F32.PACK_AB R46, R87, R130 ;  /* 0x00000082572e723e */ /* 0x002fe200000010ff */
[-CC-:B------:R-:W-:Y:S01]  /*21270*/  FFMA.FTZ R168, R168, R36.reuse, -R73.reuse ;  /* 0x00000024a8a87223 */ /* 0x180fe20000010849 */
        /* <DEDUP_REMOVED lines=8> */
[-C--:B------:R-:W-:Y:S01]  /*21300*/  FFMA.FTZ R94, R94, R36.reuse, -R73 ;  /* 0x000000245e5e7223 */ /* 0x080fe20000010849 */
[-C--:B------:R-:W-:Y:S01]  /*21310*/  FFMA.FTZ R90, R90, R36.reuse, -R71 ;  /* 0x000000245a5a7223 */ /* 0x080fe20000010847 */
[-CC-:B------:R-:W-:Y:S01]  /*21320*/  FFMA.FTZ R79, R88, R36.reuse, -R73.reuse ;  /* 0x00000024584f7223 */ /* 0x180fe20000010849 */
[-C--:B------:R-:W-:Y:S01]  /*21330*/  FFMA.FTZ R86, R86, R36.reuse, -R73 ;  /* 0x0000002456567223 */ /* 0x080fe20000010849 */
[-CC-:B------:R-:W-:Y:S03]  /*21340*/  FFMA.FTZ R81, R84, R36.reuse, -R71.reuse ;  /* 0x0000002454517223 */ /* 0x180fe60000010847 */
[----:B------:R-:W-:Y:S01]  /*21350*/  MUFU.EX2 R99, R99 ;  /* 0x0000006300637308 */ /* 0x000fe20000000800 */
[----:B----4-:R-:W-:Y:S01]  /*21360*/  F2FP.BF16.F32.PACK_AB R47, R136, R89 ;  /* 0x00000059882f723e */ /* 0x010fe200000010ff */
[-C--:B------:R-:W-:Y:S01]  /*21370*/  FFMA.FTZ R82, R82, R36.reuse, -R71 ;  /* 0x0000002452527223 */ /* 0x080fe20000010847 */
[-C--:B------:R-:W-:Y:S01]  /*21380*/  FFMA.FTZ R80, R80, R36.reuse, -R73 ;  /* 0x0000002450507223 */ /* 0x080fe20000010849 */
[-C--:B------:R-:W-:Y:S01]  /*21390*/  FFMA.FTZ R76, R76, R36.reuse, -R71 ;  /* 0x000000244c4c7223 */ /* 0x080fe20000010847 */
[-C--:B------:R-:W-:Y:S01]  /*213a0*/  FFMA.FTZ R72, R72, R36.reuse, -R73 ;  /* 0x0000002448487223 */ /* 0x080fe20000010849 */
[-CC-:B------:R-:W-:Y:S01]  /*213b0*/  FFMA.FTZ R39, R39, R36.reuse, -R71.reuse ;  /* 0x0000002427277223 */ /* 0x180fe20000010847 */
[-CC-:B------:R-:W-:Y:S01]  /*213c0*/  FFMA.FTZ R38, R38, R36.reuse, -R71.reuse ;  /* 0x0000002426267223 */ /* 0x180fe20000010847 */
[C---:B--2---:R-:W-:Y:S02]  /*213d0*/  HMMA.16816.F32.BF16 R4, R44.reuse, R52, R4 ;  /* 0x000000342c04723c */ /* 0x044fe40000041804 */
[----:B------:R-:W-:Y:S01]  /*213e0*/  MUFU.EX2 R101, R101 ;  /* 0x0000006500657308 */ /* 0x000fe20000000800 */
[----:B------:R-:W-:Y:S01]  /*213f0*/  FADD.FTZ R114, R77, R114 ;  /* 0x000000724d727221 */ /* 0x000fe20000010000 */
[-C--:B------:R-:W-:Y:S01]  /*21400*/  FFMA.FTZ R77, R92, R36.reuse, -R71 ;  /* 0x000000245c4d7223 */ /* 0x080fe20000010847 */
[----:B------:R-:W-:Y:S01]  /*21410*/  FADD.FTZ R83, R83, R106 ;  /* 0x0000006a53537221 */ /* 0x000fe20000010000 */
[----:B------:R-:W-:Y:S01]  /*21420*/  ISETP.GT.AND P0, PT, R248, RZ, PT ;  /* 0x000000fff800720c */ /* 0x000fe20003f04270 */
[----:B------:R-:W-:Y:S01]  /*21430*/  FADD.FTZ R75, R75, R114 ;  /* 0x000000724b4b7221 */ /* 0x000fe20000010000 */
[C---:B------:R-:W-:Y:S01]  /*21440*/  HMMA.16816.F32.BF16 R8, R44.reuse, R54, R8 ;  /* 0x000000362c08723c */ /* 0x040fe20000041808 */
[----:B------:R-:W1:Y:S03]  /*21450*/  LDSM.16.MT88.4 R52, [R67+0xb000] ;  /* 0x00b000004334783b */ /* 0x000e660000004200 */
[----:B------:R-:W-:Y:S01]  /*21460*/  MUFU.EX2 R103, R103 ;  /* 0x0000006700677308 */ /* 0x000fe20000000800 */
[----:B------:R-:W-:Y:S01]  /*21470*/  FADD.FTZ R110, R110, R75 ;  /* 0x0000004b6e6e7221 */ /* 0x000fe20000010000 */
[-C--:B------:R-:W-:Y:S01]  /*21480*/  FFMA.FTZ R75, R96, R36.reuse, -R73 ;  /* 0x00000024604b7223 */ /* 0x080fe20000010849 */
[----:B------:R-:W-:Y:S01]  /*21490*/  FADD.FTZ R83, R122, R83 ;  /* 0x000000537a537221 */ /* 0x000fe20000010000 */
[----:B------:R-:W-:Y:S01]  /*214a0*/  IADD3 R248, PT, PT, R248, -0x1, RZ ;  /* 0xfffffffff8f87810 */ /* 0x000fe20007ffe0ff */
[----:B------:R-:W-:Y:S01]  /*214b0*/  FADD.FTZ R85, R85, R110 ;  /* 0x0000006e55557221 */ /* 0x000fe20000010000 */
[C---:B------:R-:W-:Y:S04]  /*214c0*/  HMMA.16816.F32.BF16 R12, R44.reuse, R56, R12 ;  /* 0x000000382c0c723c */ /* 0x040fe8000004180c */
[----:B------:R-:W-:Y:S01]  /*214d0*/  MUFU.EX2 R148, R148 ;  /* 0x0000009400947308 */ /* 0x000fe20000000800 */
[----:B------:R-:W-:Y:S01]  /*214e0*/  FADD.FTZ R128, R128, R85 ;  /* 0x0000005580807221 */ /* 0x000fe20000010000 */
[-C--:B------:R-:W-:Y:S01]  /*214f0*/  FFMA.FTZ R85, R74, R36.reuse, -R71 ;  /* 0x000000244a557223 */ /* 0x080fe20000010847 */
[----:B------:R-:W-:Y:S01]  /*21500*/  FADD.FTZ R130, R130, R83 ;  /* 0x0000005382827221 */ /* 0x000fe20000010000 */
[----:B------:R-:W-:Y:S01]  /*21510*/  FFMA.FTZ R83, R78, R36, -R73 ;  /* 0x000000244e537223 */ /* 0x000fe20000010849 */
[----:B------:R-:W-:Y:S01]  /*21520*/  FADD.FTZ R89, R89, R128 ;  /* 0x0000008059597221 */ /* 0x000fe20000010000 */
[C---:B------:R-:W-:Y:S01]  /*21530*/  HMMA.16816.F32.BF16 R16, R44.reuse, R58, R16 ;  /* 0x0000003a2c10723c */ /* 0x040fe20000041810 */
[----:B------:R-:W2:Y:S03]  /*21540*/  LDSM.16.MT88.4 R56, [R65+0xb000] ;  /* 0x00b000004138783b */ /* 0x000ea60000004200 */
[----:B------:R-:W-:Y:S01]  /*21550*/  MUFU.EX2 R105, R105 ;  /* 0x0000006900697308 */ /* 0x000fe20000000800 */
[----:B------:R-:W-:Y:S01]  /*21560*/  FADD.FTZ R87, R87, R130 ;  /* 0x0000008257577221 */ /* 0x000fe20000010000 */
[----:B------:R-:W-:Y:S02]  /*21570*/  FADD.FTZ R136, R136, R89 ;  /* 0x0000005988887221 */ /* 0x000fe40000010000 */
[C---:B---3--:R-:W-:Y:S06]  /*21580*/  HMMA.16816.F32.BF16 R20, R44.reuse, R48, R20 ;  /* 0x000000302c14723c */ /* 0x048fec0000041814 */
[----:B------:R-:W-:Y:S02]  /*21590*/  MUFU.EX2 R107, R107 ;  /* 0x0000006b006b7308 */ /* 0x000fe40000000800 */
[C---:B------:R-:W-:Y:S01]  /*215a0*/  HMMA.16816.F32.BF16 R24, R44.reuse, R50, R24 ;  /* 0x000000322c18723c */ /* 0x040fe20000041818 */
[----:B------:R-:W3:Y:S07]  /*215b0*/  LDSM.16.MT88.4 R48, [R64+0x1000] ;  /* 0x001000004030783b */ /* 0x000eee0000004200 */
[----:B------:R-:W-:Y:S01]  /*215c0*/  MUFU.EX2 R132, R132 ;  /* 0x0000008400847308 */ /* 0x000fe20000000800 */
[C---:B------:R-:W-:Y:S09]  /*215d0*/  HMMA.16816.F32.BF16 R28, R44.reuse, R60, R28 ;  /* 0x0000003c2c1c723c */ /* 0x040ff2000004181c */
[----:B------:R-:W4:Y:S01]  /*215e0*/  MUFU.EX2 R91, R91 ;  /* 0x0000005b005b7308 */ /* 0x000f220000000800 */
[----:B------:R-:W-:Y:S01]  /*215f0*/  HMMA.16816.F32.BF16 R32, R44, R62, R32 ;  /* 0x0000003e2c20723c */ /* 0x000fe20000041820 */
[----:B------:R-:W5:Y:S08]  /*21600*/  LDSM.16.MT88.4 R60, [R66+0x1000] ;  /* 0x00100000423c783b */ /* 0x000f700000004200 */
[----:B------:R-:W-:Y:S10]  /*21610*/  MUFU.EX2 R93, R93 ;  /* 0x0000005d005d7308 */ /* 0x000ff40000000800 */
[----:B------:R-:W1:Y:S01]  /*21620*/  MUFU.EX2 R134, R134 ;  /* 0x0000008600867308 */ /* 0x000e620000000800 */
[C---:B----4-:R-:W-:Y:S01]  /*21630*/  F2FP.BF16.F32.PACK_AB R44, R91.reuse, R132 ;  /* 0x000000845b2c723e */ /* 0x050fe200000010ff */
[----:B------:R-:W-:Y:S01]  /*21640*/  FADD.FTZ R132, R132, R87 ;  /* 0x0000005784847221 */ /* 0x000fe20000010000 */
[----:B------:R-:W-:Y:S03]  /*21650*/  FFMA.FTZ R87, R70, R36, -R73 ;  /* 0x0000002446577223 */ /* 0x000fe60000010849 */
[----:B------:R-:W-:Y:S04]  /*21660*/  FADD.FTZ R132, R91, R132 ;  /* 0x000000845b847221 */ /* 0x000fe80000010000 */
[----:B------:R-:W-:Y:S10]  /*21670*/  MUFU.EX2 R95, R95 ;  /* 0x0000005f005f7308 */ /* 0x000ff40000000800 */
[----:B------:R-:W4:Y:S01]  /*21680*/  MUFU.EX2 R138, R138 ;  /* 0x0000008a008a7308 */ /* 0x000f220000000800 */
[C---:B-1----:R-:W-:Y:S01]  /*21690*/  F2FP.BF16.F32.PACK_AB R45, R134.reuse, R93 ;  /* 0x0000005d862d723e */ /* 0x042fe200000010ff */
[----:B------:R-:W-:Y:S04]  /*216a0*/  FADD.FTZ R93, R93, R136 ;  /* 0x000000885d5d7221 */ /* 0x000fe80000010000 */
[----:B------:R-:W-:Y:S04]  /*216b0*/  FADD.FTZ R134, R134, R93 ;  /* 0x0000005d86867221 */ /* 0x000fe80000010000 */
[----:B------:R-:W1:Y:S10]  /*216c0*/  MUFU.EX2 R97, R97 ;  /* 0x0000006100617308 */ /* 0x000e740000000800 */
[----:B------:R-:W-:Y:S01]  /*216d0*/  MUFU.EX2 R111, R111 ;  /* 0x0000006f006f7308 */ /* 0x000fe20000000800 */
[C---:B----4-:R-:W-:Y:S01]  /*216e0*/  F2FP.BF16.F32.PACK_AB R46, R138.reuse, R95 ;  /* 0x0000005f8a2e723e */ /* 0x050fe200000010ff */
[----:B------:R-:W-:Y:S04]  /*216f0*/  FADD.FTZ R95, R95, R132 ;  /* 0x000000845f5f7221 */ /* 0x000fe80000010000 */
[----:B------:R-:W-:Y:S04]  /*21700*/  FADD.FTZ R95, R138, R95 ;  /* 0x0000005f8a5f7221 */ /* 0x000fe80000010000 */
[----:B------:R-:W-:Y:S01]  /*21710*/  MUFU.EX2 R154, R154 ;  /* 0x0000009a009a7308 */ /* 0x000fe20000000800 */
[C---:B-1----:R-:W-:Y:S01]  /*21720*/  F2FP.BF16.F32.PACK_AB R47, R140.reuse, R97 ;  /* 0x000000618c2f723e */ /* 0x042fe200000010ff */
[----:B------:R-:W-:Y:S04]  /*21730*/  FADD.FTZ R97, R97, R134 ;  /* 0x0000008661617221 */ /* 0x000fe80000010000 */
[----:B------:R-:W-:Y:S02]  /*21740*/  FADD.FTZ R140, R140, R97 ;  /* 0x000000618c8c7221 */ /* 0x000fe40000010000 */
[C---:B------:R-:W-:Y:S02]  /*21750*/  HMMA.16816.F32.BF16 R4, R44.reuse, R52, R4 ;  /* 0x000000342c04723c */ /* 0x040fe40000041804 */
[----:B------:R-:W-:Y:S01]  /*21760*/  MUFU.EX2 R113, R113 ;  /* 0x0000007100717308 */ /* 0x000fe20000000800 */
[----:B------:R-:W-:Y:S05]  /*21770*/  FADD.FTZ R41, R101, R140 ;  /* 0x0000008c65297221 */ /* 0x000fea0000010000 */
        /* <DEDUP_REMOVED lines=18> */
[----:B----4-:R-:W-:Y:S01]  /*218a0*/  F2FP.BF16.F32.PACK_AB R44, R99, R142 ;  /* 0x0000008e632c723e */ /* 0x010fe200000010ff */
[----:B------:R-:W-:Y:S01]  /*218b0*/  FADD.FTZ R142, R142, R95 ;  /* 0x0000005f8e8e7221 */ /* 0x000fe20000010000 */
[----:B------:R-:W-:Y:S03]  /*218c0*/  F2FP.BF16.F32.PACK_AB R47, R105, R148 ;  /* 0x00000094692f723e */ /* 0x000fe600000010ff */
[----:B------:R-:W-:Y:S04]  /*218d0*/  FADD.FTZ R142, R99, R142 ;  /* 0x0000008e638e7221 */ /* 0x000fe80000010000 */
[----:B------:R-:W-:Y:S01]  /*218e0*/  MUFU.EX2 R153, R153 ;  /* 0x0000009900997308 */ /* 0x000fe20000000800 */
[C---:B-----5:R-:W-:Y:S01]  /*218f0*/  F2FP.BF16.F32.PACK_AB R45, R144.reuse, R101 ;  /* 0x00000065902d723e */ /* 0x060fe200000010ff */
[----:B------:R-:W-:Y:S04]  /*21900*/  FADD.FTZ R41, R144, R41 ;  /* 0x0000002990297221 */ /* 0x000fe80000010000 */
[----:B------:R-:W-:Y:S04]  /*21910*/  FADD.FTZ R148, R148, R41 ;  /* 0x0000002994947221 */ /* 0x000fe80000010000 */
[----:B------:R-:W-:Y:S01]  /*21920*/  MUFU.EX2 R155, R155 ;  /* 0x0000009b009b7308 */ /* 0x000fe20000000800 */
[C---:B-1----:R-:W-:Y:S01]  /*21930*/  F2FP.BF16.F32.PACK_AB R46, R146.reuse, R103 ;  /* 0x00000067922e723e */ /* 0x042fe200000010ff */
[----:B------:R-:W-:Y:S01]  /*21940*/  FADD.FTZ R103, R103, R142 ;  /* 0x0000008e67677221 */ /* 0x000fe20000010000 */
[----:B------:R-:W-:Y:S03]  /*21950*/  FADD.FTZ R105, R105, R148 ;  /* 0x0000009469697221 */ /* 0x000fe60000010000 */
[----:B------:R-:W-:Y:S02]  /*21960*/  FADD.FTZ R103, R146, R103 ;  /* 0x0000006792677221 */ /* 0x000fe40000010000 */
        /* <DEDUP_REMOVED lines=17> */
[----:B------:R-:W-:Y:S01]  /*21a80*/  HMMA.16816.F32.BF16 R32, R44, R62, R32 ;  /* 0x0000003e2c20723c */ /* 0x000fe20000041820 */
[----:B------:R-:W4:Y:S08]  /*21a90*/  LDSM.16.MT88.4 R60, [R66+0x2000] ;  /* 0x00200000423c783b */ /* 0x000f300000004200 */
[----:B------:R-:W-:Y:S01]  /*21aa0*/  MUFU.EX2 R160, R160 ;  /* 0x000000a000a07308 */ /* 0x000fe20000000800 */
[----:B------:R-:W-:Y:S02]  /*21ab0*/  F2FP.BF16.F32.PACK_AB R47, R156, R113 ;  /* 0x000000719c2f723e */ /* 0x000fe400000010ff */
[C---:B---3--:R-:W-:Y:S01]  /*21ac0*/  F2FP.BF16.F32.PACK_AB R44, R107.reuse, R150 ;  /* 0x000000966b2c723e */ /* 0x048fe200000010ff */
[----:B------:R-:W-:Y:S01]  /*21ad0*/  FADD.FTZ R150, R150, R103 ;  /* 0x0000006796967221 */ /* 0x000fe20000010000 */
[----:B------:R-:W-:Y:S03]  /*21ae0*/  F2FP.BF16.F32.PACK_AB R46, R154, R111 ;  /* 0x0000006f9a2e723e */ /* 0x000fe600000010ff */
[----:B------:R-:W-:Y:S01]  /*21af0*/  FADD.FTZ R150, R107, R150 ;  /* 0x000000966b967221 */ /* 0x000fe20000010000 */
[----:B-----5:R-:W-:Y:S01]  /*21b00*/  F2FP.BF16.F32.PACK_AB R45, R109, R152 ;  /* 0x000000986d2d723e */ /* 0x020fe200000010ff */
[----:B------:R-:W3:Y:S01]  /*21b10*/  MUFU.EX2 R117, R117 ;  /* 0x0000007500757308 */ /* 0x000ee20000000800 */
        /* <DEDUP_REMOVED lines=11> */
[----:B------:R-:W-:Y:S01]  /*21bd0*/  FADD.FTZ R113, R156, R113 ;  /* 0x000000719c717221 */ /* 0x000fe20000010000 */
[C---:B------:R-:W-:Y:S02]  /*21be0*/  FADD.FTZ R42, R115.reuse, R42 ;  /* 0x0000002a732a7221 */ /* 0x040fe40000010000 */
[C---:B--2---:R-:W-:Y:S06]  /*21bf0*/  HMMA.16816.F32.BF16 R12, R44.reuse, R56, R12 ;  /* 0x000000382c0c723c */ /* 0x044fec000004180c */
[----:B------:R-:W-:Y:S02]  /*21c00*/  MUFU.EX2 R121, R121 ;  /* 0x0000007900797308 */ /* 0x000fe40000000800 */
[C---:B------:R-:W-:Y:S01]  /*21c10*/  HMMA.16816.F32.BF16 R16, R44.reuse, R58, R16 ;  /* 0x0000003a2c10723c */ /* 0x040fe20000041810 */
[----:B------:R-:W2:Y:S07]  /*21c20*/  LDSM.16.MT88.4 R56, [R65+0xc800] ;  /* 0x00c800004138783b */ /* 0x000eae0000004200 */
[----:B------:R-:W1:Y:S01]  /*21c30*/  MUFU.EX2 R166, R166 ;  /* 0x000000a600a67308 */ /* 0x000e620000000800 */
[C---:B----4-:R-:W-:Y:S09]  /*21c40*/  HMMA.16816.F32.BF16 R20, R44.reuse, R48, R20 ;  /* 0x000000302c14723c */ /* 0x050ff20000041814 */
[----:B------:R-:W4:Y:S01]  /*21c50*/  MUFU.EX2 R125, R125 ;  /* 0x0000007d007d7308 */ /* 0x000f220000000800 */
[C---:B------:R-:W-:Y:S01]  /*21c60*/  HMMA.16816.F32.BF16 R24, R44.reuse, R50, R24 ;  /* 0x000000322c18723c */ /* 0x040fe20000041818 */
[----:B------:R-:W2:Y:S08]  /*21c70*/  LDSM.16.MT88.4 R48, [R64+0x2800] ;  /* 0x002800004030783b */ /* 0x000eb00000004200 */
[----:B------:R-:W-:Y:S01]  /*21c80*/  MUFU.EX2 R123, R123 ;  /* 0x0000007b007b7308 */ /* 0x000fe20000000800 */
        /* <DEDUP_REMOVED lines=8> */
[----:B-----5:R-:W-:Y:S01]  /*21d10*/  F2FP.BF16.F32.PACK_AB R46, R162, R119 ;  /* 0x00000077a22e723e */ /* 0x020fe200000010ff */
[----:B------:R-:W-:Y:S01]  /*21d20*/  FADD.FTZ R119, R119, R42 ;  /* 0x0000002a77777221 */ /* 0x000fe20000010000 */
[----:B-1----:R-:W-:Y:S01]  /*21d30*/  F2FP.BF16.F32.PACK_AB R47, R166, R121 ;  /* 0x00000079a62f723e */ /* 0x002fe200000010ff */
[----:B------:R-:W-:Y:S02]  /*21d40*/  FADD.FTZ R160, R117, R160 ;  /* 0x000000a075a07221 */ /* 0x000fe40000010000 */
[----:B------:R-:W1:Y:S01]  /*21d50*/  MUFU.EX2 R133, R133 ;  /* 0x0000008500857308 */ /* 0x000e620000000800 */
[----:B------:R-:W-:Y:S01]  /*21d60*/  FADD.FTZ R162, R162, R119 ;  /* 0x00000077a2a27221 */ /* 0x000fe20000010000 */
[----:B------:R-:W-:Y:S02]  /*21d70*/  FADD.FTZ R121, R121, R160 ;  /* 0x000000a079797221 */ /* 0x000fe40000010000 */
[C---:B------:R-:W-:Y:S03]  /*21d80*/  HMMA.16816.F32.BF16 R4, R44.reuse, R52, R4 ;  /* 0x000000342c04723c */ /* 0x040fe60000041804 */
[----:B----4-:R-:W-:Y:S03]  /*21d90*/  FADD.FTZ R162, R125, R162 ;  /* 0x000000a27da27221 */ /* 0x010fe60000010000 */
[----:B------:R-:W3:Y:S01]  /*21da0*/  MUFU.EX2 R137, R137 ;  /* 0x0000008900897308 */ /* 0x000ee20000000800 */
[----:B------:R-:W-:Y:S01]  /*21db0*/  FADD.FTZ R42, R166, R121 ;  /* 0x00000079a62a7221 */ /* 0x000fe20000010000 */
[----:B------:R-:W-:Y:S01]  /*21dc0*/  MOV R166, R3 ;  /* 0x0000000300a67202 */ /* 0x000fe20000000f00 */
[C---:B------:R-:W-:Y:S01]  /*21dd0*/  HMMA.16816.F32.BF16 R8, R44.reuse, R54, R8 ;  /* 0x000000362c08723c */ /* 0x040fe20000041808 */
[----:B------:R-:W4:Y:S02]  /*21de0*/  LDSM.16.MT88.4 R52, [R67+0xd000] ;  /* 0x00d000004334783b */ /* 0x000f240000004200 */
[----:B--2---:R-:W-:Y:S04]  /*21df0*/  FADD.FTZ R42, R131, R42 ;  /* 0x0000002a832a7221 */ /* 0x004fe80000010000 */
[----:B------:R-:W2:Y:S01]  /*21e00*/  MUFU.EX2 R167, R167 ;  /* 0x000000a700a77308 */ /* 0x000ea20000000800 */
[----:B------:R-:W-:Y:S01]  /*21e10*/  FADD.FTZ R78, R135, R42 ;  /* 0x0000002a874e7221 */ /* 0x000fe20000010000 */
[C---:B------:R-:W-:Y:S03]  /*21e20*/  HMMA.16816.F32.BF16 R12, R44.reuse, R56, R12 ;  /* 0x000000382c0c723c */ /* 0x040fe6000004180c */
[----:B------:R-:W-:Y:S01]  /*21e30*/  FADD.FTZ R42, R123, R162 ;  /* 0x000000a27b2a7221 */ /* 0x000fe20000010000 */
[----:B------:R-:W-:Y:S04]  /*21e40*/  FADD.FTZ R78, R139, R78 ;  /* 0x0000004e8b4e7221 */ /* 0x000fe80000010000 */
[----:B------:R-:W5:Y:S01]  /*21e50*/  MUFU.EX2 R127, R127 ;  /* 0x0000007f007f7308 */ /* 0x000f620000000800 */
[----:B-1----:R-:W-:Y:S01]  /*21e60*/  FADD.FTZ R42, R133, R42 ;  /* 0x0000002a852a7221 */ /* 0x002fe20000010000 */
[C---:B------:R-:W-:Y:S01]  /*21e70*/  HMMA.16816.F32.BF16 R16, R44.reuse, R58, R16 ;  /* 0x0000003a2c10723c */ /* 0x040fe20000041810 */
[----:B------:R-:W1:Y:S02]  /*21e80*/  LDSM.16.MT88.4 R56, [R65+0xd000] ;  /* 0x00d000004138783b */ /* 0x000e640000004200 */
[----:B---3--:R-:W-:Y:S05]  /*21e90*/  FADD.FTZ R42, R137, R42 ;  /* 0x0000002a892a7221 */ /* 0x008fea0000010000 */
[----:B------:R-:W3:Y:S01]  /*21ea0*/  MUFU.EX2 R218, R218 ;  /* 0x000000da00da7308 */ /* 0x000ee20000000800 */
[----:B------:R-:W-:Y:S01]  /*21eb0*/  FADD.FTZ R74, R145, R42 ;  /* 0x0000002a914a7221 */ /* 0x000fe20000010000 */
[C---:B------:R-:W-:Y:S03]  /*21ec0*/  HMMA.16816.F32.BF16 R20, R44.reuse, R48, R20 ;  /* 0x000000302c14723c */ /* 0x040fe60000041814 */
[----:B------:R-:W-:Y:S05]  /*21ed0*/  FADD.FTZ R74, R143, R74 ;  /* 0x0000004a8f4a7221 */ /* 0x000fea0000010000 */
[----:B------:R-:W-:Y:S01]  /*21ee0*/  MUFU.EX2 R216, R216 ;  /* 0x000000d800d87308 */ /* 0x000fe20000000800 */
[----:B------:R-:W-:Y:S01]  /*21ef0*/  FADD.FTZ R74, R149, R74 ;  /* 0x0000004a954a7221 */ /* 0x000fe20000010000 */
[C---:B------:R-:W-:Y:S01]  /*21f00*/  HMMA.16816.F32.BF16 R24, R44.reuse, R50, R24 ;  /* 0x000000322c18723c */ /* 0x040fe20000041818 */
[----:B------:R-:W5:Y:S02]  /*21f10*/  LDSM.16.MT88.4 R48, [R64+0x3000] ;  /* 0x003000004030783b */ /* 0x000f640000004200 */
[----:B------:R-:W-:Y:S05]  /*21f20*/  FADD.FTZ R74, R153, R74 ;  /* 0x0000004a994a7221 */ /* 0x000fea0000010000 */
[----:B------:R-:W3:Y:S01]  /*21f30*/  MUFU.EX2 R171, R171 ;  /* 0x000000ab00ab7308 */ /* 0x000ee20000000800 */
[----:B------:R-:W-:Y:S01]  /*21f40*/  FADD.FTZ R74, R161, R74 ;  /* 0x0000004aa14a7221 */ /* 0x000fe20000010000 */
[C---:B------:R-:W-:Y:S03]  /*21f50*/  HMMA.16816.F32.BF16 R28, R44.reuse, R60, R28 ;  /* 0x0000003c2c1c723c */ /* 0x040fe6000004181c */
[----:B------:R-:W-:Y:S05]  /*21f60*/  FADD.FTZ R70, R159, R74 ;  /* 0x0000004a9f467221 */ /* 0x000fea0000010000 */
[----:B------:R-:W-:Y:S01]  /*21f70*/  MUFU.EX2 R173, R173 ;  /* 0x000000ad00ad7308 */ /* 0x000fe20000000800 */
[----:B--2---:R-:W-:Y:S01]  /*21f80*/  FADD.FTZ R70, R167, R70 ;  /* 0x00000046a7467221 */ /* 0x004fe20000010000 */
[----:B------:R-:W-:Y:S01]  /*21f90*/  HMMA.16816.F32.BF16 R32, R44, R62, R32 ;  /* 0x0000003e2c20723c */ /* 0x000fe20000041820 */
[----:B------:R-:W2:Y:S02]  /*21fa0*/  LDSM.16.MT88.4 R60, [R66+0x3000] ;  /* 0x00300000423c783b */ /* 0x000ea40000004200 */
[----:B------:R-:W-:Y:S02]  /*21fb0*/  F2FP.BF16.F32.PACK_AB R47, R141, R139 ;  /* 0x0000008b8d2f723e */ /* 0x000fe400000010ff */
[----:B------:R-:W-:Y:S03]  /*21fc0*/  F2FP.BF16.F32.PACK_AB R44, R123, R125 ;  /* 0x0000007d7b2c723e */ /* 0x000fe600000010ff */
[----:B------:R-:W3:Y:S01]  /*21fd0*/  MUFU.EX2 R210, R210 ;  /* 0x000000d200d27308 */ /* 0x000ee20000000800 */
[----:B------:R-:W-:Y:S02]  /*21fe0*/  F2FP.BF16.F32.PACK_AB R45, R135, R131 ;  /* 0x00000083872d723e */ /* 0x000fe400000010ff */
[----:B------:R-:W-:Y:S07]  /*21ff0*/  F2FP.BF16.F32.PACK_AB R46, R137, R133 ;  /* 0x00000085892e723e */ /* 0x000fee00000010ff */
[----:B------:R-:W-:Y:S01]  /*22000*/  MUFU.EX2 R175, R175 ;  /* 0x000000af00af7308 */ /* 0x000fe20000000800 */
[C---:B----4-:R-:W-:Y:S09]  /*22010*/  HMMA.16816.F32.BF16 R4, R44.reuse, R52, R4 ;  /* 0x000000342c04723c */ /* 0x050ff20000041804 */
[----:B------:R-:W4:Y:S01]  /*22020*/  MUFU.EX2 R206, R206 ;  /* 0x000000ce00ce7308 */ /* 0x000f220000000800 */
[C---:B------:R-:W-:Y:S01]  /*22030*/  HMMA.16816.F32.BF16 R8, R44.reuse, R54, R8 ;  /* 0x000000362c08723c */ /* 0x040fe20000041808 */
[----:B------:R-:W3:Y:S08]  /*22040*/  LDSM.16.MT88.4 R52, [R67+0xd800] ;  /* 0x00d800004334783b */ /* 0x000ef00000004200 */
[----:B------:R-:W-:Y:S01]  /*22050*/  MUFU.EX2 R177, R177 ;  /* 0x000000b100b17308 */ /* 0x000fe20000000800 */
[C---:B-1----:R-:W-:Y:S09]  /*22060*/  HMMA.16816.F32.BF16 R12, R44.reuse, R56, R12 ;  /* 0x000000382c0c723c */ /* 0x042ff2000004180c */
[----:B------:R-:W1:Y:S01]  /*22070*/  MUFU.EX2 R202, R202 ;  /* 0x000000ca00ca7308 */ /* 0x000e620000000800 */
[C---:B------:R-:W-:Y:S01]  /*22080*/  HMMA.16816.F32.BF16 R16, R44.reuse, R58, R16 ;  /* 0x0000003a2c10723c */ /* 0x040fe20000041810 */
[----:B------:R-:W4:Y:S08]  /*22090*/  LDSM.16.MT88.4 R56, [R65+0xd800] ;  /* 0x00d800004138783b */ /* 0x000f300000004200 */
[----:B------:R-:W-:Y:S01]  /*220a0*/  MUFU.EX2 R200, R200 ;  /* 0x000000c800c87308 */ /* 0x000fe20000000800 */
[C---:B-----5:R-:W-:Y:S09]  /*220b0*/  HMMA.16816.F32.BF16 R20, R44.reuse, R48, R20 ;  /* 0x000000302c14723c */ /* 0x060ff20000041814 */
[----:B------:R-:W5:Y:S01]  /*220c0*/  MUFU.EX2 R179, R179 ;  /* 0x000000b300b37308 */ /* 0x000f620000000800 */
[C---:B------:R-:W-:Y:S01]  /*220d0*/  HMMA.16816.F32.BF16 R24, R44.reuse, R50, R24 ;  /* 0x000000322c18723c */ /* 0x040fe20000041818 */
[----:B------:R-:W1:Y:S08]  /*220e0*/  LDSM.16.MT88.4 R48, [R64+0x3800] ;  /* 0x003800004030783b */ /* 0x000e700000004200 */
[----:B------:R-:W-:Y:S01]  /*220f0*/  MUFU.EX2 R181, R181 ;  /* 0x000000b500b57308 */ /* 0x000fe20000000800 */
[C---:B--2---:R-:W-:Y:S09]  /*22100*/  HMMA.16816.F32.BF16 R28, R44.reuse, R60, R28 ;  /* 0x0000003c2c1c723c */ /* 0x044ff2000004181c */
[----:B------:R-:W2:Y:S01]  /*22110*/  MUFU.EX2 R194, R194 ;  /* 0x000000c200c27308 */ /* 0x000ea20000000800 */
[----:B------:R-:W-:Y:S01]  /*22120*/  HMMA.16816.F32.BF16 R32, R44, R62, R32 ;  /* 0x0000003e2c20723c */ /* 0x000fe20000041820 */
[----:B------:R-:W5:Y:S02]  /*22130*/  LDSM.16.MT88.4 R60, [R66+0x3800] ;  /* 0x00380000423c783b */ /* 0x000f640000004200 */
[----:B------:R-:W-:Y:S02]  /*22140*/  F2FP.BF16.F32.PACK_AB R44, R143, R145 ;  /* 0x000000918f2c723e */ /* 0x000fe400000010ff */
[----:B------:R-:W-:Y:S04]  /*22150*/  F2FP.BF16.F32.PACK_AB R45, R151, R147 ;  /* 0x00000093972d723e */ /* 0x000fe800000010ff */
[----:B------:R-:W-:Y:S01]  /*22160*/  MUFU.EX2 R183, R183 ;  /* 0x000000b700b77308 */ /* 0x000fe20000000800 */
[----:B------:R-:W-:Y:S02]  /*22170*/  F2FP.BF16.F32.PACK_AB R46, R153, R149 ;  /* 0x00000095992e723e */ /* 0x000fe400000010ff */
[----:B------:R-:W-:Y:S07]  /*22180*/  F2FP.BF16.F32.PACK_AB R47, R157, R155 ;  /* 0x0000009b9d2f723e */ /* 0x000fee00000010ff */
[----:B------:R-:W2:Y:S01]  /*22190*/  MUFU.EX2 R190, R190 ;  /* 0x000000be00be7308 */ /* 0x000ea20000000800 */
[C---:B---3--:R-:W-:Y:S09]  /*221a0*/  HMMA.16816.F32.BF16 R4, R44.reuse, R52, R4 ;  /* 0x000000342c04723c */ /* 0x048ff20000041804 */
[----:B------:R-:W-:Y:S01]  /*221b0*/  MUFU.EX2 R185, R185 ;  /* 0x000000b900b97308 */ /* 0x000fe20000000800 */
[C---:B------:R-:W-:Y:S01]  /*221c0*/  HMMA.16816.F32.BF16 R8, R44.reuse, R54, R8 ;  /* 0x000000362c08723c */ /* 0x040fe20000041808 */
[----:B------:R-:W3:Y:S08]  /*221d0*/  LDSM.16.MT88.4 R52, [R67+0xe000] ;  /* 0x00e000004334783b */ /* 0x000ef00000004200 */
[----:B------:R-:W2:Y:S01]  /*221e0*/  MUFU.EX2 R186, R186 ;  /* 0x000000ba00ba7308 */ /* 0x000ea20000000800 */
        /* <DEDUP_REMOVED lines=10> */
[C---:B-----5:R-:W-:Y:S09]  /*22290*/  HMMA.16816.F32.BF16 R28, R44.reuse, R60, R28 ;  /* 0x0000003c2c1c723c */ /* 0x060ff2000004181c */
[----:B------:R-:W-:Y:S01]  /*222a0*/  MUFU.EX2 R191, R191 ;  /* 0x000000bf00bf7308 */ /* 0x000fe20000000800 */
[----:B------:R-:W-:Y:S01]  /*222b0*/  HMMA.16816.F32.BF16 R32, R44, R62, R32 ;  /* 0x0000003e2c20723c */ /* 0x000fe20000041820 */
[----:B------:R-:W5:Y:S02]  /*222c0*/  LDSM.16.MT88.4 R60, [R66+0x4000] ;  /* 0x00400000423c783b */ /* 0x000f640000004200 */
[----:B------:R-:W-:Y:S02]  /*222d0*/  F2FP.BF16.F32.PACK_AB R44, R159, R161 ;  /* 0x000000a19f2c723e */ /* 0x000fe400000010ff */
[----:B------:R-:W-:Y:S04]  /*222e0*/  F2FP.BF16.F32.PACK_AB R45, R129, R163 ;  /* 0x000000a3812d723e */ /* 0x000fe800000010ff */
[----:B------:R-:W-:Y:S01]  /*222f0*/  MUFU.EX2 R174, R174 ;  /* 0x000000ae00ae7308 */ /* 0x000fe20000000800 */
[C---:B------:R-:W-:Y:S01]  /*22300*/  F2FP.BF16.F32.PACK_AB R46, R127.reuse, R167 ;  /* 0x000000a77f2e723e */ /* 0x040fe200000010ff */
[----:B------:R-:W-:Y:S01]  /*22310*/  FADD.FTZ R127, R127, R70 ;  /* 0x000000467f7f7221 */ /* 0x000fe20000010000 */
[----:B------:R-:W-:Y:S02]  /*22320*/  F2FP.BF16.F32.PACK_AB R47, R218, R169 ;  /* 0x000000a9da2f723e */ /* 0x000fe400000010ff */
[----:B------:R-:W-:Y:S05]  /*22330*/  MOV R167, R2 ;  /* 0x0000000200a77202 */ /* 0x000fea0000000f00 */
        /* <DEDUP_REMOVED lines=20> */
[C---:B------:R-:W-:Y:S01]  /*22480*/  F2FP.BF16.F32.PACK_AB R44, R171.reuse, R216 ;  /* 0x000000d8ab2c723e */ /* 0x040fe200000010ff */
[----:B------:R-:W-:Y:S01]  /*22490*/  FADD.FTZ R216, R216, R127 ;  /* 0x0000007fd8d87221 */ /* 0x000fe20000010000 */
[----:B------:R-:W-:Y:S04]  /*224a0*/  F2FP.BF16.F32.PACK_AB R45, R210, R173 ;  /* 0x000000add22d723e */ /* 0x000fe800000010ff */
[----:B------:R-:W-:Y:S01]  /*224b0*/  MUFU.EX2 R201, R201 ;  /* 0x000000c900c97308 */ /* 0x000fe20000000800 */
[----:B------:R-:W-:Y:S01]  /*224c0*/  F2FP.BF16.F32.PACK_AB R46, R206, R175 ;  /* 0x000000afce2e723e */ /* 0x000fe200000010ff */
[----:B------:R-:W-:Y:S01]  /*224d0*/  FADD.FTZ R216, R171, R216 ;  /* 0x000000d8abd87221 */ /* 0x000fe20000010000 */
[----:B------:R-:W-:Y:S03]  /*224e0*/  F2FP.BF16.F32.PACK_AB R47, R202, R177 ;  /* 0x000000b1ca2f723e */ /* 0x000fe600000010ff */
[----:B------:R-:W-:Y:S04]  /*224f0*/  FADD.FTZ R175, R175, R216 ;  /* 0x000000d8afaf7221 */ /* 0x000fe80000010000 */
[----:B------:R-:W-:Y:S01]  /*22500*/  MUFU.EX2 R108, R108 ;  /* 0x0000006c006c7308 */ /* 0x000fe20000000800 */
[C---:B---3--:R-:W-:Y:S03]  /*22510*/  HMMA.16816.F32.BF16 R4, R44.reuse, R52, R4 ;  /* 0x000000342c04723c */ /* 0x048fe60000041804 */
[----:B------:R-:W-:Y:S06]  /*22520*/  FADD.FTZ R175, R206, R175 ;  /* 0x000000afceaf7221 */ /* 0x000fec0000010000 */
        /* <DEDUP_REMOVED lines=20> */
[----:B--2---:R-:W-:Y:S04]  /*22670*/  F2FP.BF16.F32.PACK_AB R45, R194, R181 ;  /* 0x000000b5c22d723e */ /* 0x004fe800000010ff */
        /* <DEDUP_REMOVED lines=10> */
[----:B------:R-:W2:Y:S08]  /*22720*/  LDSM.16.MT88.4 R52, [R67+0xf800] ;  /* 0x00f800004334783b */ /* 0x000eb00000004200 */
[----:B------:R-:W-:Y:S01]  /*22730*/  MUFU.EX2 R76, R76 ;  /* 0x0000004c004c7308 */ /* 0x000fe20000000800 */
[C---:B----4-:R-:W-:Y:S09]  /*22740*/  HMMA.16816.F32.BF16 R12, R44.reuse, R56, R12 ;  /* 0x000000382c0c723c */ /* 0x050ff2000004180c */
        /* <DEDUP_REMOVED lines=10> */
[----:B------:R-:W-:Y:S01]  /*227f0*/  MUFU.EX2 R38, R38 ;  /* 0x0000002600267308 */ /* 0x000fe20000000800 */
[----:B-1----:R-:W-:Y:S01]  /*22800*/  F2FP.BF16.F32.PACK_AB R132, R87, R72 ;  /* 0x000000485784723e */ /* 0x002fe200000010ff */
[----:B------:R-:W-:Y:S01]  /*22810*/  HMMA.16816.F32.BF16 R32, R44, R62, R32 ;  /* 0x0000003e2c20723c */ /* 0x000fe20000041820 */
[----:B------:R-:W1:Y:S02]  /*22820*/  LDSM.16.MT88.4 R60, [R66+0x5800] ;  /* 0x00580000423c783b */ /* 0x000e640000004200 */
[----:B------:R-:W-:Y:S01]  /*22830*/  F2FP.BF16.F32.PACK_AB R44, R182, R187 ;  /* 0x000000bbb62c723e */ /* 0x000fe200000010ff */
[----:B------:R-:W-:Y:S01]  /*22840*/  FADD.FTZ R187, R187, R190 ;  /* 0x000000bebbbb7221 */ /* 0x000fe20000010000 */
[----:B------:R-:W-:Y:S02]  /*22850*/  F2FP.BF16.F32.PACK_AB R45, R189, R180 ;  /* 0x000000b4bd2d723e */ /* 0x000fe400000010ff */
[----:B------:R-:W-:Y:S01]  /*22860*/  F2FP.BF16.F32.PACK_AB R46, R174, R191 ;  /* 0x000000bfae2e723e */ /* 0x000fe200000010ff */
[----:B------:R-:W-:Y:S01]  /*22870*/  FADD.FTZ R182, R182, R187 ;  /* 0x000000bbb6b67221 */ /* 0x000fe20000010000 */
[----:B------:R-:W-:Y:S03]  /*22880*/  F2FP.BF16.F32.PACK_AB R47, R170, R193 ;  /* 0x000000c1aa2f723e */ /* 0x000fe600000010ff */
[----:B------:R-:W-:Y:S04]  /*22890*/  FADD.FTZ R191, R191, R182 ;  /* 0x000000b6bfbf7221 */ /* 0x000fe80000010000 */
[C---:B--2---:R-:W-:Y:S03]  /*228a0*/  HMMA.16816.F32.BF16 R4, R44.reuse, R52, R4 ;  /* 0x000000342c04723c */ /* 0x044fe60000041804 */
[----:B------:R-:W-:Y:S05]  /*228b0*/  FADD.FTZ R191, R174, R191 ;  /* 0x000000bfaebf7221 */ /* 0x000fea0000010000 */
[C---:B------:R-:W-:Y:S01]  /*228c0*/  HMMA.16816.F32.BF16 R8, R44.reuse, R54, R8 ;  /* 0x000000362c08723c */ /* 0x040fe20000041808 */
[----:B------:R-:W2:Y:S07]  /*228d0*/  LDSM.16.MT88.4 R52, [R67+0x10000] ;  /* 0x010000004334783b */ /* 0x000eae0000004200 */
[C---:B---3--:R-:W-:Y:S08]  /*228e0*/  HMMA.16816.F32.BF16 R12, R44.reuse, R56, R12 ;  /* 0x000000382c0c723c */ /* 0x048ff0000004180c */
[C---:B------:R-:W-:Y:S01]  /*228f0*/  HMMA.16816.F32.BF16 R16, R44.reuse, R58, R16 ;  /* 0x0000003a2c10723c */ /* 0x040fe20000041810 */
[----:B------:R-:W-:Y:S07]  /*22900*/  LDSM.16.MT88.4 R56, [R64+0x6000] ;  /* 0x006000004038783b */ /* 0x000fee0000004200 */
[C---:B----4-:R-:W-:Y:S08]  /*22910*/  HMMA.16816.F32.BF16 R20, R44.reuse, R48, R20 ;  /* 0x000000302c14723c */ /* 0x050ff00000041814 */
[C---:B------:R-:W-:Y:S01]  /*22920*/  HMMA.16816.F32.BF16 R24, R44.reuse, R50, R24 ;  /* 0x000000322c18723c */ /* 0x040fe20000041818 */
[----:B------:R-:W3:Y:S07]  /*22930*/  LDSM.16.MT88.4 R48, [R65+0x10000] ;  /* 0x010000004130783b */ /* 0x000eee0000004200 */
[C---:B-1----:R-:W-:Y:S03]  /*22940*/  HMMA.16816.F32.BF16 R28, R44.reuse, R60, R28 ;  /* 0x0000003c2c1c723c */ /* 0x042fe6000004181c */
[-CC-:B------:R-:W-:Y:S01]  /*22950*/  FFMA.FTZ R60, R104, R36.reuse, -R73.reuse ;  /* 0x00000024683c7223 */ /* 0x180fe20000010849 */
[----:B------:R-:W-:Y:S04]  /*22960*/  FFMA.FTZ R61, R102, R36, -R73 ;  /* 0x00000024663d7223 */ /* 0x000fe80000010849 */
[----:B------:R-:W-:Y:S01]  /*22970*/  HMMA.16816.F32.BF16 R32, R44, R62, R32 ;  /* 0x0000003e2c20723c */ /* 0x000fe20000041820 */
[----:B------:R-:W-:Y:S02]  /*22980*/  MUFU.EX2 R60, R60 ;  /* 0x0000003c003c7308 */ /* 0x000fe40000000800 */
[----:B------:R-:W-:Y:S01]  /*22990*/  F2FP.BF16.F32.PACK_AB R44, R195, R168 ;  /* 0x000000a8c32c723e */ /* 0x000fe200000010ff */
[--C-:B------:R-:W-:Y:S01]  /*229a0*/  FFMA.FTZ R62, R100, R36, -R71.reuse ;  /* 0x00000024643e7223 */ /* 0x100fe20000010847 */
[----:B------:R-:W-:Y:S01]  /*229b0*/  F2FP.BF16.F32.PACK_AB R45, R197, R124 ;  /* 0x0000007cc52d723e */ /* 0x000fe200000010ff */
[----:B------:R-:W-:Y:S01]  /*229c0*/  FFMA.FTZ R63, R98, R36, -R71 ;  /* 0x00000024623f7223 */ /* 0x000fe20000010847 */
[----:B------:R-:W-:Y:S01]  /*229d0*/  F2FP.BF16.F32.PACK_AB R46, R199, R118 ;  /* 0x00000076c72e723e */ /* 0x000fe200000010ff */
[----:B------:R-:W-:Y:S01]  /*229e0*/  FADD.FTZ R168, R168, R191 ;  /* 0x000000bfa8a87221 */ /* 0x000fe20000010000 */
[----:B------:R-:W-:Y:S02]  /*229f0*/  F2FP.BF16.F32.PACK_AB R47, R108, R201 ;  /* 0x000000c96c2f723e */ /* 0x000fe400000010ff */
[----:B------:R-:W1:Y:S01]  /*22a00*/  MUFU.EX2 R61, R61 ;  /* 0x0000003d003d7308 */ /* 0x000e620000000800 */
[----:B------:R-:W-:Y:S04]  /*22a10*/  FADD.FTZ R195, R195, R168 ;  /* 0x000000a8c3c37221 */ /* 0x000fe80000010000 */
[C---:B--2---:R-:W-:Y:S05]  /*22a20*/  HMMA.16816.F32.BF16 R4, R44.reuse, R52, R4 ;  /* 0x000000342c04723c */ /* 0x044fea0000041804 */
[----:B------:R-:W-:Y:S01]  /*22a30*/  MUFU.EX2 R62, R62 ;  /* 0x0000003e003e7308 */ /* 0x000fe20000000800 */
[----:B------:R-:W-:Y:S04]  /*22a40*/  FADD.FTZ R118, R118, R195 ;  /* 0x000000c376767221 */ /* 0x000fe80000010000 */
[----:B------:R-:W-:Y:S01]  /*22a50*/  FADD.FTZ R199, R199, R118 ;  /* 0x00000076c7c77221 */ /* 0x000fe20000010000 */
[C---:B------:R-:W-:Y:S01]  /*22a60*/  HMMA.16816.F32.BF16 R8, R44.reuse, R54, R8 ;  /* 0x000000362c08723c */ /* 0x040fe20000041808 */
[----:B------:R-:W2:Y:S03]  /*22a70*/  LDSM.16.MT88.4 R52, [R66+0x6000] ;  /* 0x006000004234783b */ /* 0x000ea60000004200 */
[----:B------:R-:W4:Y:S04]  /*22a80*/  MUFU.EX2 R63, R63 ;  /* 0x0000003f003f7308 */ /* 0x000f280000000800 */
[C---:B---3--:R-:W-:Y:S08]  /*22a90*/  HMMA.16816.F32.BF16 R12, R44.reuse, R48, R12 ;  /* 0x000000302c0c723c */ /* 0x048ff0000004180c */
[C---:B------:R-:W-:Y:S01]  /*22aa0*/  HMMA.16816.F32.BF16 R16, R44.reuse, R50, R16 ;  /* 0x000000322c10723c */ /* 0x040fe20000041810 */
[----:B------:R-:W3:Y:S07]  /*22ab0*/  LDSM.16.MT88.4 R48, [R67+0x10800] ;  /* 0x010800004330783b */ /* 0x000eee0000004200 */
[C---:B------:R-:W-:Y:S08]  /*22ac0*/  HMMA.16816.F32.BF16 R20, R44.reuse, R56, R20 ;  /* 0x000000382c14723c */ /* 0x040ff00000041814 */
[C---:B------:R-:W-:Y:S01]  /*22ad0*/  HMMA.16816.F32.BF16 R24, R44.reuse, R58, R24 ;  /* 0x0000003a2c18723c */ /* 0x040fe20000041818 */
[----:B------:R-:W5:Y:S07]  /*22ae0*/  LDSM.16.MT88.4 R56, [R65+0x10800] ;  /* 0x010800004138783b */ /* 0x000f6e0000004200 */
[C---:B--2---:R-:W-:Y:S08]  /*22af0*/  HMMA.16816.F32.BF16 R28, R44.reuse, R52, R28 ;  /* 0x000000342c1c723c */ /* 0x044ff0000004181c */
[----:B------:R-:W-:Y:S01]  /*22b00*/  HMMA.16816.F32.BF16 R32, R44, R54, R32 ;  /* 0x000000362c20723c */ /* 0x000fe20000041820 */
[----:B------:R-:W2:Y:S02]  /*22b10*/  LDSM.16.MT88.4 R52, [R64+0x6800] ;  /* 0x006800004034783b */ /* 0x000ea40000004200 */
[----:B-1----:R-:W-:Y:S02]  /*22b20*/  F2FP.BF16.F32.PACK_AB R44, R61, R60 ;  /* 0x0000003c3d2c723e */ /* 0x002fe400000010ff */
[----:B----4-:R-:W-:Y:S02]  /*22b30*/  F2FP.BF16.F32.PACK_AB R45, R63, R62 ;  /* 0x0000003e3f2d723e */ /* 0x010fe400000010ff */
[----:B------:R-:W-:Y:S02]  /*22b40*/  F2FP.BF16.F32.PACK_AB R46, R94, R75 ;  /* 0x0000004b5e2e723e */ /* 0x000fe400000010ff */
[----:B------:R-:W-:Y:S07]  /*22b50*/  F2FP.BF16.F32.PACK_AB R47, R90, R77 ;  /* 0x0000004d5a2f723e */ /* 0x000fee00000010ff */
[C---:B---3--:R-:W-:Y:S08]  /*22b60*/  HMMA.16816.F32.BF16 R4, R44.reuse, R48, R4 ;  /* 0x000000302c04723c */ /* 0x048ff00000041804 */
[C---:B------:R-:W-:Y:S01]  /*22b70*/  HMMA.16816.F32.BF16 R8, R44.reuse, R50, R8 ;  /* 0x000000322c08723c */ /* 0x040fe20000041808 */
[----:B------:R-:W1:Y:S07]  /*22b80*/  LDSM.16.MT88.4 R48, [R66+0x6800] ;  /* 0x006800004230783b */ /* 0x000e6e0000004200 */
[C---:B-----5:R-:W-:Y:S08]  /*22b90*/  HMMA.16816.F32.BF16 R12, R44.reuse, R56, R12 ;  /* 0x000000382c0c723c */ /* 0x060ff0000004180c */
[C---:B------:R-:W-:Y:S01]  /*22ba0*/  HMMA.16816.F32.BF16 R16, R44.reuse, R58, R16 ;  /* 0x0000003a2c10723c */ /* 0x040fe20000041810 */
[----:B------:R-:W3:Y:S07]  /*22bb0*/  LDSM.16.MT88.4 R56, [R67+0x11000] ;  /* 0x011000004338783b */ /* 0x000eee0000004200 */
[C---:B--2---:R-:W-:Y:S03]  /*22bc0*/  HMMA.16816.F32.BF16 R20, R44.reuse, R52, R20 ;  /* 0x000000342c14723c */ /* 0x044fe60000041814 */
[----:B------:R-:W-:Y:S02]  /*22bd0*/  FADD.FTZ R52, R141, R78 ;  /* 0x0000004e8d347221 */ /* 0x000fe40000010000 */
[----:B------:R-:W-:Y:S02]  /*22be0*/  LDSM.16.MT88.4 R140, [R64+0x7800] ;  /* 0x00780000408c783b */ /* 0x000fe40000004200 */
[----:B------:R-:W-:Y:S01]  /*22bf0*/  FADD.FTZ R52, R147, R52 ;  /* 0x0000003493347221 */ /* 0x000fe20000010000 */
[C---:B------:R-:W-:Y:S03]  /*22c00*/  HMMA.16816.F32.BF16 R24, R44.reuse, R54, R24 ;  /* 0x000000362c18723c */ /* 0x040fe60000041818 */
[----:B------:R-:W-:Y:S02]  /*22c10*/  FADD.FTZ R42, R151, R52 ;  /* 0x00000034972a7221 */ /* 0x000fe40000010000 */
[----:B------:R-:W2:Y:S02]  /*22c20*/  LDSM.16.MT88.4 R52, [R65+0x11000] ;  /* 0x011000004134783b */ /* 0x000ea40000004200 */
[----:B------:R-:W-:Y:S01]  /*22c30*/  FADD.FTZ R42, R155, R42 ;  /* 0x0000002a9b2a7221 */ /* 0x000fe20000010000 */
[C---:B-1----:R-:W-:Y:S03]  /*22c40*/  HMMA.16816.F32.BF16 R28, R44.reuse, R48, R28 ;  /* 0x000000302c1c723c */ /* 0x042fe6000004181c */
[----:B------:R-:W-:Y:S02]  /*22c50*/  FADD.FTZ R42, R157, R42 ;  /* 0x0000002a9d2a7221 */ /* 0x000fe40000010000 */
[----:B------:R-:W-:Y:S02]  /*22c60*/  LDSM.16.MT88.4 R148, [R65+0x11800] ;  /* 0x011800004194783b */ /* 0x000fe40000004200 */
[----:B------:R-:W-:Y:S01]  /*22c70*/  FADD.FTZ R42, R163, R42 ;  /* 0x0000002aa32a7221 */ /* 0x000fe20000010000 */
[----:B------:R-:W-:Y:S03]  /*22c80*/  HMMA.16816.F32.BF16 R32, R44, R50, R32 ;  /* 0x000000322c20723c */ /* 0x000fe60000041820 */
[----:B------:R-:W-:Y:S02]  /*22c90*/  F2FP.BF16.F32.PACK_AB R44, R86, R79 ;  /* 0x0000004f562c723e */ /* 0x000fe400000010ff */
[----:B------:R-:W1:Y:S01]  /*22ca0*/  LDSM.16.MT88.4 R48, [R64+0x7000] ;  /* 0x007000004030783b */ /* 0x000e620000004200 */
[----:B------:R-:W-:Y:S01]  /*22cb0*/  F2FP.BF16.F32.PACK_AB R45, R82, R81 ;  /* 0x00000051522d723e */ /* 0x000fe200000010ff */
[----:B------:R-:W-:Y:S01]  /*22cc0*/  FADD.FTZ R42, R129, R42 ;  /* 0x0000002a812a7221 */ /* 0x000fe20000010000 */
[----:B------:R-:W-:Y:S02]  /*22cd0*/  F2FP.BF16.F32.PACK_AB R46, R83, R80 ;  /* 0x00000050532e723e */ /* 0x000fe400000010ff */
[----:B------:R-:W-:Y:S01]  /*22ce0*/  F2FP.BF16.F32.PACK_AB R47, R85, R76 ;  /* 0x0000004c552f723e */ /* 0x000fe200000010ff */
[----:B------:R-:W-:Y:S02]  /*22cf0*/  FADD.FTZ R169, R169, R42 ;  /* 0x0000002aa9a97221 */ /* 0x000fe40000010000 */
[----:B------:R-:W-:Y:S02]  /*22d00*/  LDSM.16.MT88.4 R156, [R67+0x11800] ;  /* 0x01180000439c783b */ /* 0x000fe40000004200 */
[----:B------:R-:W-:Y:S02]  /*22d10*/  FADD.FTZ R218, R218, R169 ;  /* 0x000000a9dada7221 */ /* 0x000fe40000010000 */
[C---:B---3--:R-:W-:Y:S03]  /*22d20*/  HMMA.16816.F32.BF16 R4, R44.reuse, R56, R4 ;  /* 0x000000382c04723c */ /* 0x048fe60000041804 */
[-CC-:B------:R-:W-:Y:S01]  /*22d30*/  FFMA.FTZ R56, R40, R36.reuse, -R71.reuse ;  /* 0x0000002428387223 */ /* 0x180fe20000010847 */
[-C--:B------:R-:W-:Y:S01]  /*22d40*/  FFMA.FTZ R71, R37, R36.reuse, -R71 ;  /* 0x0000002425477223 */ /* 0x080fe20000010847 */
[----:B------:R-:W3:Y:S01]  /*22d50*/  LDSM.16.MT88.4 R40, [R66+0x7000] ;  /* 0x007000004228783b */ /* 0x000ee20000004200 */
[----:B------:R-:W-:Y:S02]  /*22d60*/  FADD.FTZ R173, R173, R218 ;  /* 0x000000daadad7221 */ /* 0x000fe40000010000 */
[C---:B------:R-:W-:Y:S01]  /*22d70*/  HMMA.16816.F32.BF16 R8, R44.reuse, R58, R8 ;  /* 0x0000003a2c08723c */ /* 0x040fe20000041808 */
[----:B------:R-:W4:Y:S02]  /*22d80*/  MUFU.EX2 R56, R56 ;  /* 0x0000003800387308 */ /* 0x000f240000000800 */
[----:B------:R-:W-:Y:S04]  /*22d90*/  FADD.FTZ R210, R210, R173 ;  /* 0x000000add2d27221 */ /* 0x000fe80000010000 */
[----:B------:R-:W-:Y:S01]  /*22da0*/  FADD.FTZ R177, R177, R210 ;  /* 0x000000d2b1b17221 */ /* 0x000fe20000010000 */
[C---:B--2---:R-:W-:Y:S03]  /*22db0*/  HMMA.16816.F32.BF16 R12, R44.reuse, R52, R12 ;  /* 0x000000342c0c723c */ /* 0x044fe6000004180c */
[----:B------:R-:W2:Y:S01]  /*22dc0*/  MUFU.EX2 R71, R71 ;  /* 0x0000004700477308 */ /* 0x000ea20000000800 */
[-CC-:B------:R-:W-:Y:S01]  /*22dd0*/  FFMA.FTZ R52, R68, R36.reuse, -R73.reuse ;  /* 0x0000002444347223 */ /* 0x180fe20000010849 */
[----:B------:R-:W-:Y:S01]  /*22de0*/  FFMA.FTZ R73, R69, R36, -R73 ;  /* 0x0000002445497223 */ /* 0x000fe20000010849 */
[----:B------:R-:W-:Y:S02]  /*22df0*/  FADD.FTZ R202, R202, R177 ;  /* 0x000000b1caca7221 */ /* 0x000fe40000010000 */
[C---:B------:R-:W-:Y:S05]  /*22e00*/  HMMA.16816.F32.BF16 R16, R44.reuse, R54, R16 ;  /* 0x000000362c10723c */ /* 0x040fea0000041810 */
[----:B------:R-:W-:Y:S01]  /*22e10*/  MUFU.EX2 R52, R52 ;  /* 0x0000003400347308 */ /* 0x000fe20000000800 */
[----:B----4-:R-:W-:Y:S01]  /*22e20*/  F2FP.BF16.F32.PACK_AB R133, R39, R56 ;  /* 0x000000382785723e */ /* 0x010fe200000010ff */
[----:B------:R-:W-:Y:S01]  /*22e30*/  FADD.FTZ R181, R181, R202 ;  /* 0x000000cab5b57221 */ /* 0x000fe20000010000 */
[C---:B-1----:R-:W-:Y:S07]  /*22e40*/  HMMA.16816.F32.BF16 R20, R44.reuse, R48, R20 ;  /* 0x000000302c14723c */ /* 0x042fee0000041814 */
[----:B------:R-:W1:Y:S01]  /*22e50*/  MUFU.EX2 R73, R73 ;  /* 0x0000004900497308 */ /* 0x000e620000000800 */
[----:B--2---:R-:W-:Y:S01]  /*22e60*/  F2FP.BF16.F32.PACK_AB R135, R71, R38 ;  /* 0x000000264787723e */ /* 0x004fe200000010ff */
[----:B------:R-:W-:Y:S01]  /*22e70*/  FADD.FTZ R194, R194, R181 ;  /* 0x000000b5c2c27221 */ /* 0x000fe20000010000 */
[C---:B------:R-:W-:Y:S03]  /*22e80*/  HMMA.16816.F32.BF16 R24, R44.reuse, R50, R24 ;  /* 0x000000322c18723c */ /* 0x040fe60000041818 */
[----:B------:R-:W-:Y:S04]  /*22e90*/  FADD.FTZ R185, R185, R194 ;  /* 0x000000c2b9b97221 */ /* 0x000fe80000010000 */
[----:B------:R-:W-:Y:S01]  /*22ea0*/  FADD.FTZ R37, R186, R185 ;  /* 0x000000b9ba257221 */ /* 0x000fe20000010000 */
[C---:B---3--:R-:W-:Y:S03]  /*22eb0*/  HMMA.16816.F32.BF16 R28, R44.reuse, R40, R28 ;  /* 0x000000282c1c723c */ /* 0x048fe6000004181c */
[----:B-1----:R-:W-:Y:S01]  /*22ec0*/  F2FP.BF16.F32.PACK_AB R134, R73, R52 ;  /* 0x000000344986723e */ /* 0x002fe200000010ff */
[----:B------:R-:W-:Y:S04]  /*22ed0*/  FADD.FTZ R180, R180, R37 ;  /* 0x00000025b4b47221 */ /* 0x000fe80000010000 */
[----:B------:R-:W-:Y:S03]  /*22ee0*/  HMMA.16816.F32.BF16 R32, R44, R42, R32 ;  /* 0x0000002a2c20723c */ /* 0x000fe60000041820 */
[----:B------:R-:W-:Y:S04]  /*22ef0*/  FADD.FTZ R180, R189, R180 ;  /* 0x000000b4bdb47221 */ /* 0x000fe80000010000 */
[----:B------:R-:W-:Y:S01]  /*22f00*/  FADD.FTZ R193, R193, R180 ;  /* 0x000000b4c1c17221 */ /* 0x000fe20000010000 */
[C---:B------:R-:W-:Y:S01]  /*22f10*/  HMMA.16816.F32.BF16 R160, R132.reuse, R156, R4 ;  /* 0x0000009c84a0723c */ /* 0x040fe20000041804 */
[----:B------:R-:W1:Y:S04]  /*22f20*/  LDSM.16.MT88.4 R4, [R66+0x7800] ;  /* 0x007800004204783b */ /* 0x000e680000004200 */
[----:B------:R-:W-:Y:S03]  /*22f30*/  FADD.FTZ R193, R170, R193 ;  /* 0x000000c1aac17221 */ /* 0x000fe60000010000 */
        /* <DEDUP_REMOVED lines=36> */
.L_x_4861:
        /* <DEDUP_REMOVED lines=14> */
.L_x_4882:
[----:B------:R-:W2:Y:S01]  /*23260*/  S2R R0, SR_TID.X ;  /* 0x0000000000007919 */ /* 0x000ea20000002100 */
[----:B------:R-:W1:Y:S01]  /*23270*/  MUFU.RCP R4, R8 ;  /* 0x0000000800047308 */ /* 0x000e620000001000 */
[----:B------:R-:W-:Y:S01]  /*23280*/  FSETP.NE.FTZ.AND P6, PT, R8, RZ, PT ;  /* 0x000000ff0800720b */ /* 0x000fe20003fd5000 */
[----:B---34-:R-:W-:Y:S01]  /*23290*/  FADD.FTZ R12, R12, R13 ;  /* 0x0000000d0c0c7221 */ /* 0x018fe20000010000 */
[----:B------:R-:W-:Y:S02]  /*232a0*/  R2UR UR4, R10 ;  /* 0x000000000a0472ca */ /* 0x000fe400000e0000 */
[----:B------:R-:W-:Y:S02]  /*232b0*/  R2UR UR5, R11 ;  /* 0x000000000b0572ca */ /* 0x000fe400000e0000 */
[----:B------:R-:W-:Y:S01]  /*232c0*/  FSETP.NE.FTZ.AND P5, PT, R12, RZ, PT ;  /* 0x000000ff0c00720b */ /* 0x000fe20003fb5000 */
[----:B------:R-:W3:Y:S01]  /*232d0*/  MUFU.RCP R5, R12 ;  /* 0x0000000c00057308 */ /* 0x000ee20000001000 */
[----:B-1----:R-:W-:-:S05]  /*232e0*/  FSEL R4, R4, 1, P6 ;  /* 0x3f80000004047808 */ /* 0x002fca0003000000 */
        /* <DEDUP_REMOVED lines=16> */
[C---:B--2---:R-:W-:Y:S01]  /*233f0*/  IMAD.SHL.U32 R4, R0.reuse, 0x10, RZ ;  /* 0x0000001000047824 */ /* 0x044fe200078e00ff */
[C---:B------:R-:W-:Y:S01]  /*23400*/  R2P PR, R0.reuse, 0x18 ;  /* 0x0000001800007804 */ /* 0x040fe20000000000 */
[----:B------:R-:W-:Y:S01]  /*23410*/  IMAD.SHL.U32 R14, R0, 0x2, RZ ;  /* 0x00000002000e7824 */ /* 0x000fe200078e00ff */
[----:B---3--:R-:W-:-:S02]  /*23420*/  FSEL R5, R5, 1, P5 ;  /* 0x3f80000005057808 */ /* 0x008fc40002800000 */
[----:B------:R-:W-:Y:S02]  /*23430*/  LOP3.LUT R9, R4, 0x1c0, RZ, 0xc0, !PT ;  /* 0x000001c004097812 */ /* 0x000fe400078ec0ff */
[--C-:B------:R-:W-:Y:S01]  /*23440*/  LOP3.LUT R221, R221, 0x6, R14.reuse, 0xf8, !PT ;  /* 0x00000006dddd7812 */ /* 0x100fe200078ef80e */
[----:B------:R-:W-:Y:S01]  /*23450*/  FMUL.FTZ R162, R5, R162 ;  /* 0x000000a205a27220 */ /* 0x000fe20000410000 */
[----:B------:R-:W-:Y:S01]  /*23460*/  LOP3.LUT R14, R9, 0x38, R14, 0xf8, !PT ;  /* 0x00000038090e7812 */ /* 0x000fe200078ef80e */
[C---:B------:R-:W-:Y:S01]  /*23470*/  FMUL.FTZ R163, R5.reuse, R163 ;  /* 0x000000a305a37220 */ /* 0x040fe20000410000 */
[----:B------:R-:W-:Y:S01]  /*23480*/  MOV R4, 0x10 ;  /* 0x0000001000047802 */ /* 0x000fe20000000f00 */
[----:B------:R-:W-:Y:S01]  /*23490*/  FMUL.FTZ R158, R5, R158 ;  /* 0x0000009e059e7220 */ /* 0x000fe20000410000 */
[----:B------:R-:W-:Y:S01]  /*234a0*/  LOP3.LUT R14, R221, R14, RZ, 0xfc, !PT ;  /* 0x0000000edd0e7212 */ /* 0x000fe200078efcff */
[C---:B------:R-:W-:Y:S01]  /*234b0*/  FMUL.FTZ R159, R5.reuse, R159 ;  /* 0x0000009f059f7220 */ /* 0x040fe20000410000 */
[C---:B------:R-:W-:Y:S01]  /*234c0*/  FMUL.FTZ R154, R5.reuse, R154 ;  /* 0x0000009a059a7220 */ /* 0x040fe20000410000 */
[C---:B------:R-:W-:Y:S01]  /*234d0*/  FMUL.FTZ R155, R5.reuse, R155 ;  /* 0x0000009b059b7220 */ /* 0x040fe20000410000 */
[----:B------:R-:W-:Y:S01]  /*234e0*/  LEA R9, R14, UR8, 0x1 ;  /* 0x000000080e097c11 */ /* 0x000fe2000f8e08ff */
        /* <DEDUP_REMOVED lines=9> */
[----:B------:R-:W-:Y:S01]  /*23580*/  SEL R6, R6, 0xffffffe0, !P3 ;  /* 0xffffffe006067807 */ /* 0x000fe20005800000 */
[----:B------:R-:W-:Y:S01]  /*23590*/  FMUL.FTZ R5, R5, R135 ;  /* 0x0000008705057220 */ /* 0x000fe20000410000 */
[----:B------:R-:W-:-:S02]  /*235a0*/  SEL R4, R4, 0xfffffff0, !P2 ;  /* 0xfffffff004047807 */ /* 0x000fc40005000000 */
[C---:B------:R-:W-:Y:S01]  /*235b0*/  IADD3 R15, PT, PT, R9.reuse, 0x40, RZ ;  /* 0x00000040090f7810 */ /* 0x040fe20007ffe0ff */
[----:B------:R-:W-:Y:S01]  /*235c0*/  @P4 VIADD R15, R9, 0xffffffc0 ;  /* 0xffffffc0090f4836 */ /* 0x000fe20000000000 */
[----:B------:R-:W-:Y:S01]  /*235d0*/  F2FP.BF16.F32.PACK_AB R160, R161, R160 ;  /* 0x000000a0a1a0723e */ /* 0x000fe200000010ff */
[--C-:B------:R-:W-:Y:S01]  /*235e0*/  IMAD.IADD R13, R6, 0x1, R9.reuse ;  /* 0x00000001060d7824 */ /* 0x100fe200078e0209 */
[----:B------:R-:W-:Y:S02]  /*235f0*/  F2FP.BF16.F32.PACK_AB R162, R163, R162 ;  /* 0x000000a2a3a2723e */ /* 0x000fe400000010ff */
[----:B------:R-:W-:Y:S01]  /*23600*/  F2FP.BF16.F32.PACK_AB R134, R5, R134 ;  /* 0x000000860586723e */ /* 0x000fe200000010ff */
[C---:B------:R-:W-:Y:S01]  /*23610*/  IMAD.IADD R5, R4.reuse, 0x1, R9 ;  /* 0x0000000104057824 */ /* 0x040fe200078e0209 */
[----:B------:R-:W-:Y:S01]  /*23620*/  F2FP.BF16.F32.PACK_AB R156, R157, R156 ;  /* 0x0000009c9d9c723e */ /* 0x000fe200000010ff */
[----:B------:R-:W-:Y:S01]  /*23630*/  IMAD.IADD R17, R4, 0x1, R13 ;  /* 0x0000000104117824 */ /* 0x000fe200078e020d */
[----:B------:R-:W-:Y:S01]  /*23640*/  F2FP.BF16.F32.PACK_AB R158, R159, R158 ;  /* 0x0000009e9f9e723e */ /* 0x000fe200000010ff */
[----:B------:R-:W-:Y:S01]  /*23650*/  STS [R9], R160 ;  /* 0x000000a009007388 */ /* 0x000fe20000000800 */
[----:B------:R-:W-:-:S02]  /*23660*/  F2FP.BF16.F32.PACK_AB R152, R153, R152 ;  /* 0x000000989998723e */ /* 0x000fc400000010ff */
[----:B------:R-:W-:Y:S01]  /*23670*/  F2FP.BF16.F32.PACK_AB R154, R155, R154 ;  /* 0x0000009a9b9a723e */ /* 0x000fe200000010ff */
[----:B------:R1:W-:Y:S01]  /*23680*/  STS [R9+0x400], R162 ;  /* 0x000400a209007388 */ /* 0x0003e20000000800 */
[----:B------:R-:W-:Y:S02]  /*23690*/  F2FP.BF16.F32.PACK_AB R148, R149, R148 ;  /* 0x000000949594723e */ /* 0x000fe400000010ff */
[----:B------:R-:W-:Y:S01]  /*236a0*/  F2FP.BF16.F32.PACK_AB R150, R151, R150 ;  /* 0x000000969796723e */ /* 0x000fe200000010ff */
[----:B------:R-:W-:Y:S01]  /*236b0*/  STS [R5], R156 ;  /* 0x0000009c05007388 */ /* 0x000fe20000000800 */
[----:B------:R-:W-:Y:S02]  /*236c0*/  IADD3 R19, PT, PT, R6, R15, RZ ;  /* 0x0000000f06137210 */ /* 0x000fe40007ffe0ff */
[----:B------:R-:W-:Y:S01]  /*236d0*/  F2FP.BF16.F32.PACK_AB R144, R145, R144 ;  /* 0x000000909190723e */ /* 0x000fe200000010ff */
[----:B------:R2:W-:Y:S01]  /*236e0*/  STS [R5+0x400], R158 ;  /* 0x0004009e05007388 */ /* 0x0005e20000000800 */
[----:B------:R-:W-:-:S02]  /*236f0*/  F2FP.BF16.F32.PACK_AB R146, R147, R146 ;  /* 0x000000929392723e */ /* 0x000fc400000010ff */
[----:B------:R-:W-:Y:S01]  /*23700*/  F2FP.BF16.F32.PACK_AB R140, R141, R140 ;  /* 0x0000008c8d8c723e */ /* 0x000fe200000010ff */
[----:B------:R-:W-:Y:S01]  /*23710*/  STS [R13], R152 ;  /* 0x000000980d007388 */ /* 0x000fe20000000800 */
[----:B------:R-:W-:Y:S02]  /*23720*/  F2FP.BF16.F32.PACK_AB R142, R143, R142 ;  /* 0x0000008e8f8e723e */ /* 0x000fe400000010ff */
[----:B------:R-:W-:Y:S01]  /*23730*/  F2FP.BF16.F32.PACK_AB R136, R137, R136 ;  /* 0x000000888988723e */ /* 0x000fe200000010ff */
[----:B------:R3:W-:Y:S01]  /*23740*/  STS [R13+0x400], R154 ;  /* 0x0004009a0d007388 */ /* 0x0007e20000000800 */
[----:B------:R-:W-:Y:S02]  /*23750*/  F2FP.BF16.F32.PACK_AB R138, R139, R138 ;  /* 0x0000008a8b8a723e */ /* 0x000fe400000010ff */
[----:B------:R-:W-:Y:S01]  /*23760*/  F2FP.BF16.F32.PACK_AB R132, R133, R132 ;  /* 0x000000848584723e */ /* 0x000fe200000010ff */
[----:B------:R-:W-:Y:S04]  /*23770*/  STS [R17], R148 ;  /* 0x0000009411007388 */ /* 0x000fe80000000800 */
[----:B------:R-:W-:Y:S01]  /*23780*/  STS [R17+0x400], R150 ;  /* 0x0004009611007388 */ /* 0x000fe20000000800 */
[----:B-1----:R-:W-:-:S03]  /*23790*/  IMAD.IADD R9, R4, 0x1, R15 ;  /* 0x0000000104097824 */ /* 0x002fc600078e020f */
[----:B------:R-:W-:Y:S04]  /*237a0*/  STS [R15], R144 ;  /* 0x000000900f007388 */ /* 0x000fe80000000800 */
[----:B------:R-:W-:Y:S01]  /*237b0*/  STS [R15+0x400], R146 ;  /* 0x000400920f007388 */ /* 0x000fe20000000800 */
[----:B--2---:R-:W-:-:S03]  /*237c0*/  IADD3 R5, PT, PT, R4, R19, RZ ;  /* 0x0000001304057210 */ /* 0x004fc60007ffe0ff */
[----:B------:R-:W-:Y:S04]  /*237d0*/  STS [R9], R140 ;  /* 0x0000008c09007388 */ /* 0x000fe80000000800 */
[----:B------:R-:W-:Y:S04]  /*237e0*/  STS [R9+0x400], R142 ;  /* 0x0004008e09007388 */ /* 0x000fe80000000800 */
[----:B------:R-:W-:Y:S04]  /*237f0*/  STS [R19], R136 ;  /* 0x0000008813007388 */ /* 0x000fe80000000800 */
[----:B------:R-:W-:Y:S04]  /*23800*/  STS [R19+0x400], R138 ;  /* 0x0004008a13007388 */ /* 0x000fe80000000800 */
[----:B------:R-:W-:Y:S04]  /*23810*/  STS [R5], R132 ;  /* 0x0000008405007388 */ /* 0x000fe80000000800 */
[----:B------:R1:W-:Y:S04]  /*23820*/  STS [R5+0x400], R134 ;  /* 0x0004008605007388 */ /* 0x0003e80000000800 */
[----:B------:R-:W2:Y:S01]  /*23830*/  LD.E.U8 R4, desc[UR4][R164.64+0x1c8] ;  /* 0x0001c804a4047980 */ /* 0x000ea2000c101100 */
        /* <DEDUP_REMOVED lines=8> */
[----:B---3--:R-:W2:Y:S04]  /*238c0*/  @!P0 LD.E R13, desc[UR10][R164.64+0x60] ;  /* 0x0000600aa40d8980 */ /* 0x008ea8000c101900 */
[----:B------:R-:W1:Y:S01]  /*238d0*/  @!P0 LD.E R4, desc[UR4][R164.64+0xb4] ;  /* 0x0000b404a4048980 */ /* 0x000e62000c101900 */
[----:B------:R-:W-:Y:S02]  /*238e0*/  ISETP.NE.AND P1, PT, R240, -0x1, PT ;  /* 0xfffffffff000780c */ /* 0x000fe40003f25270 */
[C---:B------:R-:W-:Y:S02]  /*238f0*/  R2UR UR4, R10.reuse ;  /* 0x000000000a0472ca */ /* 0x040fe400000e0000 */
[----:B------:R-:W-:Y:S01]  /*23900*/  R2UR UR5, R11 ;  /* 0x000000000b0572ca */ /* 0x000fe200000e0000 */
[----:B------:R3:W1:Y:S08]  /*23910*/  @P6 MUFU.LG2 R6, R8 ;  /* 0x0000000800066308 */ /* 0x0006700000000c00 */
[----:B------:R-:W-:-:S02]  /*23920*/  @!P1 R2UR UR10, R10 ;  /* 0x000000000a0a92ca */ /* 0x000fc400000e0000 */
[----:B------:R-:W-:Y:S01]  /*23930*/  @!P1 R2UR UR11, R11 ;  /* 0x000000000b0b92ca */ /* 0x000fe200000e0000 */
[----:B------:R-:W1:Y:S01]  /*23940*/  @P5 MUFU.LG2 R12, R12 ;  /* 0x0000000c000c5308 */ /* 0x000e620000000c00 */
[----:B------:R3:W5:Y:S01]  /*23950*/  LD.E.64 R32, desc[UR4][R164.64+0x90] ;  /* 0x00009004a4207980 */ /* 0x000762000c101b00 */
[----:B------:R-:W-:Y:S01]  /*23960*/  BSSY.RECONVERGENT B0, `(.L_x_4870) ;  /* 0x0000010000007945 */ /* 0x000fe20003800200 */
[----:B----4-:R-:W-:-:S09]  /*23970*/  @P1 IMAD.WIDE.U32 R30, R28, R240, RZ ;  /* 0x000000f01c1e1225 */ /* 0x010fd200078e00ff */
[----:B------:R3:W5:Y:S01]  /*23980*/  @!P1 LD.E.64 R34, desc[UR10][R164.64+0x80] ;  /* 0x0000800aa4229980 */ /* 0x000762000c101b00 */
[----:B--2---:R-:W-:-:S04]  /*23990*/  @!P0 IMAD R13, R13, R235, R236 ;  /* 0x000000eb0d0d8224 */ /* 0x004fc800078e02ec */
[----:B-1----:R-:W-:Y:S02]  /*239a0*/  @!P0 IMAD R5, R13, R4, RZ ;  /* 0x000000040d058224 */ /* 0x002fe400078e02ff */
[----:B------:R-:W-:Y:S01]  /*239b0*/  @P1 IMAD R4, R29, R240, RZ ;  /* 0x000000f01d041224 */ /* 0x000fe200078e02ff */
[----:B---3--:R-:W-:Y:S06]  /*239c0*/  @!P0 BRA `(.L_x_4871) ;  /* 0x0000000000248947 */ /* 0x008fec0003800000 */
        /* <DEDUP_REMOVED lines=9> */
.L_x_4871:
[----:B------:R-:W-:Y:S05]  /*23a60*/  BSYNC.RECONVERGENT B0 ;  /* 0x0000000000007941 */ /* 0x000fea0003800200 */
.L_x_4870:
[----:B------:R-:W-:Y:S01]  /*23a70*/  R2UR UR10, R10 ;  /* 0x000000000a0a72ca */ /* 0x000fe200000e0000 */
[----:B------:R-:W-:Y:S01]  /*23a80*/  IMAD.MOV.U32 R8, RZ, RZ, 0x7f800000 ;  /* 0x7f800000ff087424 */ /* 0x000fe200078e00ff */
[C---:B------:R-:W-:Y:S01]  /*23a90*/  R2UR UR11, R11.reuse ;  /* 0x000000000b0b72ca */ /* 0x040fe200000e0000 */
[----:B------:R-:W-:Y:S01]  /*23aa0*/  @P6 FMUL.FTZ R16, R6, 0.69314718246459960938 ;  /* 0x3f31721806106820 */ /* 0x000fe20000410000 */
[----:B------:R-:W-:Y:S01]  /*23ab0*/  R2UR UR4, R10 ;  /* 0x000000000a0472ca */ /* 0x000fe200000e0000 */
[----:B------:R-:W-:Y:S01]  /*23ac0*/  IMAD.MOV.U32 R9, RZ, RZ, 0x7f800000 ;  /* 0x7f800000ff097424 */ /* 0x000fe200078e00ff */
[----:B------:R-:W-:Y:S01]  /*23ad0*/  R2UR UR5, R11 ;  /* 0x000000000b0572ca */ /* 0x000fe200000e0000 */
[----:B-----5:R-:W-:Y:S01]  /*23ae0*/  @P6 FFMA.FTZ R9, R7, R3, R16 ;  /* 0x0000000307096223 */ /* 0x020fe20000010010 */
[----:B------:R-:W-:Y:S01]  /*23af0*/  LOP3.LUT R15, R241, 0x1c0, RZ, 0xc0, !PT ;  /* 0x000001c0f10f7812 */ /* 0x000fe200078ec0ff */
[----:B------:R-:W-:Y:S01]  /*23b00*/  IMAD.SHL.U32 R237, R237, 0x40, RZ ;  /* 0x00000040eded7824 */ /* 0x000fe200078e00ff */
[----:B------:R-:W-:-:S02]  /*23b10*/  SHF.R.U32.HI R13, RZ, 0x2, R0 ;  /* 0x00000002ff0d7819 */ /* 0x000fc40000011600 */
[----:B------:R-:W-:Y:S02]  /*23b20*/  LOP3.LUT R15, R15, 0x38, R0, 0xf8, !PT ;  /* 0x000000380f0f7812 */ /* 0x000fe400078ef800 */
[----:B------:R-:W-:Y:S01]  /*23b30*/  LOP3.LUT R220, R220, 0x30, RZ, 0xc0, !PT ;  /* 0x00000030dcdc7812 */ /* 0x000fe200078ec0ff */
[----:B------:R1:W5:Y:S01]  /*23b40*/  LD.E.64 R36, desc[UR10][R164.64+0x70] ;  /* 0x0000700aa4247980 */ /* 0x000362000c101b00 */
[----:B------:R-:W-:Y:S01]  /*23b50*/  LOP3.LUT R14, R15, R222, RZ, 0x3c, !PT ;  /* 0x000000de0f0e7212 */ /* 0x000fe200078e3cff */
[----:B------:R-:W-:Y:S01]  /*23b60*/  @P5 FMUL.FTZ R15, R12, 0.69314718246459960938 ;  /* 0x3f3172180c0f5820 */ /* 0x000fe20000410000 */
[----:B------:R-:W-:Y:S01]  /*23b70*/  LOP3.LUT R6, R220, 0x7, R13, 0xf8, !PT ;  /* 0x00000007dc067812 */ /* 0x000fe200078ef80d */
[----:B------:R1:W5:Y:S01]  /*23b80*/  LD.E.64 R38, desc[UR4][R164.64+0xa0] ;  /* 0x0000a004a4267980 */ /* 0x000362000c101b00 */
[----:B------:R-:W-:Y:S05]  /*23b90*/  WARPSYNC.ALL ;  /* 0x0000000000007948 */ /* 0x000fea0003800000 */
[----:B------:R-:W-:Y:S01]  /*23ba0*/  LOP3.LUT R14, R14, 0x1e00, R241, 0xf8, !PT ;  /* 0x00001e000e0e7812 */ /* 0x000fe200078ef8f1 */
[----:B------:R-:W-:Y:S01]  /*23bb0*/  @P5 FFMA.FTZ R8, R7, R2, R15 ;  /* 0x0000000207085223 */ /* 0x000fe2000001000f */
[----:B------:R-:W-:Y:S01]  /*23bc0*/  BAR.SYNC.DEFER_BLOCKING 0x0 ;  /* 0x0000000000007b1d */ /* 0x000fe20000010000 */
[----:B------:R-:W-:-:S02]  /*23bd0*/  LOP3.LUT P0, RZ, R0, 0x3, RZ, 0xc0, !PT ;  /* 0x0000000300ff7812 */ /* 0x000fc4000780c0ff */
[----:B------:R-:W-:-:S05]  /*23be0*/  LEA R2, R14, UR8, 0x1 ;  /* 0x000000080e027c11 */ /* 0x000fca000f8e08ff */
[----:B------:R1:W2:Y:S04]  /*23bf0*/  LDS.128 R24, [R2] ;  /* 0x0000000002187984 */ /* 0x0002a80000000c00 */
[----:B------:R1:W3:Y:S04]  /*23c00*/  LDS.128 R20, [R2+0x800] ;  /* 0x0008000002147984 */ /* 0x0002e80000000c00 */
[----:B------:R1:W4:Y:S04]  /*23c10*/  LDS.128 R16, [R2+0x1000] ;  /* 0x0010000002107984 */ /* 0x0003280000000c00 */
[----:B------:R1:W1:Y:S01]  /*23c20*/  LDS.128 R12, [R2+0x1800] ;  /* 0x00180000020c7984 */ /* 0x0002620000000c00 */
[----:B------:R-:W-:Y:S04]  /*23c30*/  BSSY.RECONVERGENT B0, `(.L_x_4872) ;  /* 0x0000011000007945 */ /* 0x000fe80003800200 */
[----:B------:R-:W-:Y:S05]  /*23c40*/  @P0 BRA `(.L_x_4873) ;  /* 0x00000000003c0947 */ /* 0x000fea0003800000 */
[----:B------:R-:W-:Y:S02]  /*23c50*/  IMAD.IADD R3, R238, 0x1, -R237 ;  /* 0x00000001ee037824 */ /* 0x000fe400078e0aed */
[C---:B-1----:R-:W-:Y:S02]  /*23c60*/  VIADD R2, R6.reuse, 0x8 ;  /* 0x0000000806027836 */ /* 0x042fe40000000000 */
[----:B------:R-:W-:Y:S01]  /*23c70*/  IMAD.IADD R5, R237, 0x1, R5 ;  /* 0x00000001ed057824 */ /* 0x000fe200078e0205 */
        /* <DEDUP_REMOVED lines=12> */
.L_x_4873:
[----:B------:R-:W-:Y:S05]  /*23d40*/  BSYNC.RECONVERGENT B0 ;  /* 0x0000000000007941 */ /* 0x000fea0003800200 */
.L_x_4872:
[----:B------:R-:W-:Y:S02]  /*23d50*/  R2UR UR4, R10 ;  /* 0x000000000a0472ca */ /* 0x000fe400000e0000 */
[----:B------:R-:W-:-:S13]  /*23d60*/  R2UR UR5, R11 ;  /* 0x000000000b0572ca */ /* 0x000fda00000e0000 */
[----:B-1----:R-:W2:Y:S01]  /*23d70*/  LD.E R165, desc[UR4][R164.64+0xc0] ;  /* 0x0000c004a4a57980 */ /* 0x002ea2000c101900 */
[----:B------:R-:W-:Y:S01]  /*23d80*/  IMAD.MOV.U32 R223, RZ, RZ, RZ ;  /* 0x000000ffffdf7224 */ /* 0x000fe200078e00ff */
[----:B------:R-:W-:Y:S01]  /*23d90*/  SHF.R.U32.HI R3, RZ, 0x3, R0 ;  /* 0x00000003ff037819 */ /* 0x000fe20000011600 */
[-C--:B------:R-:W-:Y:S01]  /*23da0*/  @!P1 IMAD.WIDE.U32 R6, R34, R235.reuse, RZ ;  /* 0x000000eb22069225 */ /* 0x080fe200078e00ff */
[----:B------:R-:W-:Y:S01]  /*23db0*/  IADD3 R238, PT, PT, -R237, R238, RZ ;  /* 0x000000eeedee7210 */ /* 0x000fe20007ffe1ff */
[----:B------:R-:W-:Y:S02]  /*23dc0*/  BSSY.RECONVERGENT B0, `(.L_x_4874) ;  /* 0x000002b000007945 */ /* 0x000fe40003800200 */
[----:B------:R-:W-:Y:S02]  /*23dd0*/  @!P1 IMAD R2, R35, R235, RZ ;  /* 0x000000eb23029224 */ /* 0x000fe400078e02ff */
[----:B------:R-:W-:-:S04]  /*23de0*/  IMAD.WIDE.U32 R8, R237, R28, R222 ;  /* 0x0000001ced087225 */ /* 0x000fc800078e00de */
[-C--:B------:R-:W-:Y:S02]  /*23df0*/  IMAD R0, R33, R236.reuse, RZ ;  /* 0x000000ec21007224 */ /* 0x080fe400078e02ff */
[----:B------:R-:W-:Y:S02]  /*23e00*/  IMAD R237, R29, R237, RZ ;  /* 0x000000ed1ded7224 */ /* 0x000fe400078e02ff */
[----:B------:R-:W-:-:S03]  /*23e10*/  IMAD.WIDE.U32 R32, R32, R236, RZ ;  /* 0x000000ec20207225 */ /* 0x000fc600078e00ff */
[----:B------:R-:W-:Y:S01]  /*23e20*/  IADD3 R237, PT, PT, R9, R237, RZ ;  /* 0x000000ed09ed7210 */ /* 0x000fe20007ffe0ff */
[----:B------:R-:W-:Y:S02]  /*23e30*/  @P1 IMAD.MOV.U32 R6, RZ, RZ, R30 ;  /* 0x000000ffff061224 */ /* 0x000fe400078e001e */
[----:B------:R-:W-:Y:S01]  /*23e40*/  @!P1 IMAD.IADD R2, R7, 0x1, R2 ;  /* 0x0000000107029824 */ /* 0x000fe200078e0202 */
[----:B------:R-:W-:Y:S01]  /*23e50*/  IADD3 R7, PT, PT, R3, 0x20, RZ ;  /* 0x0000002003077810 */ /* 0x000fe20007ffe0ff */
[----:B------:R-:W-:Y:S01]  /*23e60*/  @P1 IMAD.IADD R2, R31, 0x1, R4 ;  /* 0x000000011f021824 */ /* 0x000fe200078e0204 */
[----:B------:R-:W-:Y:S01]  /*23e70*/  IADD3 R32, P3, P1, R32, R8, R6 ;  /* 0x0000000820207210 */ /* 0x000fe2000797e006 */
[----:B------:R-:W-:Y:S02]  /*23e80*/  IMAD.IADD R0, R33, 0x1, R0 ;  /* 0x0000000121007824 */ /* 0x000fe400078e0200 */
[C---:B------:R-:W-:Y:S02]  /*23e90*/  VIADD R9, R3.reuse, 0x10 ;  /* 0x0000001003097836 */ /* 0x040fe40000000000 */
[----:B------:R-:W-:Y:S01]  /*23ea0*/  VIADD R5, R3, 0x30 ;  /* 0x0000003003057836 */ /* 0x000fe20000000000 */
[----:B------:R-:W-:-:S02]  /*23eb0*/  IADD3.X R33, PT, PT, R0, R237, R2, P3, P1 ;  /* 0x000000ed00217210 */ /* 0x000fc40001fe2402 */
[----:B--2---:R-:W-:-:S04]  /*23ec0*/  ISETP.GE.AND P2, PT, R222, R165, PT ;  /* 0x000000a5de00720c */ /* 0x004fc80003f46270 */
[-C--:B------:R-:W-:Y:S02]  /*23ed0*/  ISETP.GE.OR P0, PT, R3, R238.reuse, P2 ;  /* 0x000000ee0300720c */ /* 0x080fe40001706670 */
[-C--:B------:R-:W-:Y:S02]  /*23ee0*/  ISETP.GE.OR P3, PT, R9, R238.reuse, P2 ;  /* 0x000000ee0900720c */ /* 0x080fe40001766670 */
[-C--:B------:R-:W-:Y:S02]  /*23ef0*/  ISETP.GE.OR P4, PT, R7, R238.reuse, P2 ;  /* 0x000000ee0700720c */ /* 0x080fe40001786670 */
[----:B------:R-:W-:-:S07]  /*23f00*/  ISETP.GE.OR P2, PT, R5, R238, P2 ;  /* 0x000000ee0500720c */ /* 0x000fce0001746670 */
[----:B------:R-:W-:Y:S01]  /*23f10*/  @!P0 IMAD R0, R29, R3, RZ ;  /* 0x000000031d008224 */ /* 0x000fe200078e02ff */
[----:B------:R-:W-:Y:S01]  /*23f20*/  @!P0 R2UR UR4, R10 ;  /* 0x000000000a0482ca */ /* 0x000fe200000e0000 */
[----:B------:R-:W-:Y:S01]  /*23f30*/  @!P0 IMAD.WIDE.U32 R30, R3, R28, R32 ;  /* 0x0000001c031e8225 */ /* 0x000fe200078e0020 */
[----:B------:R-:W-:-:S04]  /*23f40*/  @!P0 R2UR UR5, R11 ;  /* 0x000000000b0582ca */ /* 0x000fc800000e0000 */
[----:B------:R-:W-:Y:S02]  /*23f50*/  @!P0 IADD3 R31, PT, PT, R31, R0, RZ ;  /* 0x000000001f1f8210 */ /* 0x000fe40007ffe0ff */
[----:B-----5:R-:W-:-:S04]  /*23f60*/  @!P0 LEA R4, P1, R30, R36, 0x1 ;  /* 0x000000241e048211 */ /* 0x020fc800078208ff */
[----:B------:R-:W-:-:S05]  /*23f70*/  @!P0 LEA.HI.X R5, R30, R37, R31, 0x1, P1 ;  /* 0x000000251e058211 */ /* 0x000fca00008f0c1f */
[----:B------:R1:W-:Y:S01]  /*23f80*/  @!P0 ST.E.128 desc[UR4][R4.64], R24 ;  /* 0x0000001804008985 */ /* 0x0003e2000c101d04 */
[----:B------:R-:W-:Y:S05]  /*23f90*/  @P3 BRA `(.L_x_4875) ;  /* 0x0000000000343947 */ /* 0x000fea0003800000 */
[----:B------:R-:W-:Y:S01]  /*23fa0*/  IADD3 R7, P0, PT, R3, 0x10, RZ ;  /* 0x0000001003077810 */ /* 0x000fe20007f1e0ff */
[----:B------:R-:W-:Y:S01]  /*23fb0*/  IMAD.MOV.U32 R8, RZ, RZ, R32 ;  /* 0x000000ffff087224 */ /* 0x000fe200078e0020 */
[----:B------:R-:W-:Y:S02]  /*23fc0*/  MOV R9, R33 ;  /* 0x0000002100097202 */ /* 0x000fe40000000f00 */
[----:B------:R-:W-:Y:S01]  /*23fd0*/  R2UR UR4, R10 ;  /* 0x000000000a0472ca */ /* 0x000fe200000e0000 */
[----:B-1----:R-:W-:Y:S01]  /*23fe0*/  IMAD.X R5, RZ, RZ, RZ, P0 ;  /* 0x000000ffff057224 */ /* 0x002fe200000e06ff */
[----:B------:R-:W-:Y:S01]  /*23ff0*/  R2UR UR5, R11 ;  /* 0x000000000b0572ca */ /* 0x000fe200000e0000 */
[----:B------:R-:W-:-:S04]  /*24000*/  IMAD.WIDE.U32 R8, R28, R7, R8 ;  /* 0x000000071c087225 */ /* 0x000fc800078e0008 */
[----:B------:R-:W-:Y:S01]  /*24010*/  IMAD R5, R5, R28, RZ ;  /* 0x0000001c05057224 */ /* 0x000fe200078e02ff */
[----:B------:R-:W-:-:S03]  /*24020*/  LEA R4, P0, R8, R36, 0x1 ;  /* 0x0000002408047211 */ /* 0x000fc600078008ff */
[----:B------:R-:W-:-:S04]  /*24030*/  IMAD R5, R29, R7, R5 ;  /* 0x000000071d057224 */ /* 0x000fc800078e0205 */
[----:B------:R-:W-:-:S05]  /*24040*/  IMAD.IADD R5, R9, 0x1, R5 ;  /* 0x0000000109057824 */ /* 0x000fca00078e0205 */
[----:B------:R-:W-:-:S05]  /*24050*/  LEA.HI.X R5, R8, R37, R5, 0x1, P0 ;  /* 0x0000002508057211 */ /* 0x000fca00000f0c05 */
[----:B---3--:R2:W-:Y:S02]  /*24060*/  ST.E.128 desc[UR4][R4.64], R20 ;  /* 0x0000001404007985 */ /* 0x0085e4000c101d04 */
.L_x_4875:
[----:B------:R-:W-:Y:S05]  /*24070*/  BSYNC.RECONVERGENT B0 ;  /* 0x0000000000007941 */ /* 0x000fea0003800200 */
.L_x_4874:
[----:B------:R-:W-:Y:S04]  /*24080*/  BSSY.RECONVERGENT B0, `(.L_x_4876) ;  /* 0x000000f000007945 */ /* 0x000fe80003800200 */
[----:B------:R-:W-:Y:S05]  /*24090*/  @P4 BRA `(.L_x_4877) ;  /* 0x0000000000344947 */ /* 0x000fea0003800000 */
[----:B------:R-:W-:Y:S01]  /*240a0*/  IADD3 R7, P0, PT, R3, 0x20, RZ ;  /* 0x0000002003077810 */ /* 0x000fe20007f1e0ff */
[----:B------:R-:W-:Y:S01]  /*240b0*/  IMAD.MOV.U32 R8, RZ, RZ, R32 ;  /* 0x000000ffff087224 */ /* 0x000fe200078e0020 */
[----:B------:R-:W-:Y:S02]  /*240c0*/  MOV R9, R33 ;  /* 0x0000002100097202 */ /* 0x000fe40000000f00 */
[----:B------:R-:W-:Y:S01]  /*240d0*/  R2UR UR4, R10 ;  /* 0x000000000a0472ca */ /* 0x000fe200000e0000 */
[----:B-12---:R-:W-:Y:S01]  /*240e0*/  IMAD.X R5, RZ, RZ, RZ, P0 ;  /* 0x000000ffff057224 */ /* 0x006fe200000e06ff */
[----:B------:R-:W-:Y:S01]  /*240f0*/  R2UR UR5, R11 ;  /* 0x000000000b0572ca */ /* 0x000fe200000e0000 */
[----:B------:R-:W-:-:S04]  /*24100*/  IMAD.WIDE.U32 R8, R28, R7, R8 ;  /* 0x000000071c087225 */ /* 0x000fc800078e0008 */
[----:B------:R-:W-:Y:S01]  /*24110*/  IMAD R5, R5, R28, RZ ;  /* 0x0000001c05057224 */ /* 0x000fe200078e02ff */
[----:B------:R-:W-:-:S03]  /*24120*/  LEA R4, P0, R8, R36, 0x1 ;  /* 0x0000002408047211 */ /* 0x000fc600078008ff */
[----:B------:R-:W-:-:S04]  /*24130*/  IMAD R5, R29, R7, R5 ;  /* 0x000000071d057224 */ /* 0x000fc800078e0205 */
[----:B------:R-:W-:-:S05]  /*24140*/  IMAD.IADD R5, R9, 0x1, R5 ;  /* 0x0000000109057824 */ /* 0x000fca00078e0205 */
[----:B------:R-:W-:-:S05]  /*24150*/  LEA.HI.X R5, R8, R37, R5, 0x1, P0 ;  /* 0x0000002508057211 */ /* 0x000fca00000f0c05 */
[----:B----4-:R1:W-:Y:S02]  /*24160*/  ST.E.128 desc[UR4][R4.64], R16 ;  /* 0x0000001004007985 */ /* 0x0103e4000c101d04 */
.L_x_4877:
[----:B------:R-:W-:Y:S05]  /*24170*/  BSYNC.RECONVERGENT B0 ;  /* 0x0000000000007941 */ /* 0x000fea0003800200 */
.L_x_4876:
[----:B------:R-:W-:-:S04]  /*24180*/  MOV R235, 0x0 ;  /* 0x0000000000eb7802 */ /* 0x000fc80000000f00 */
[----:B-1234-:R-:W-:Y:S05]  /*24190*/  @P2 RET.REL.NODEC R234 `(_ZN5flash24flash_fwd_splitkv_kernelI23Flash_fwd_kernel_traitsILi64ELi64ELi256ELi4ELb0ELb0EN7cutlass10bfloat16_tE19Flash_kernel_traitsILi64ELi64ELi256ELi4ES3_EELb0ELb0ELb1ELb0ELb0ELb1ELb0ELb1EEEvNS_16Flash_fwd_paramsE) ;  /* 0xfffffdbcea982950 */ /* 0x01efea0003c3ffff */
        /* <DEDUP_REMOVED lines=8> */
[----:B------:R-:W-:Y:S01]  /*24220*/  IMAD R3, R3, R28, RZ ;  /* 0x0000001c03037224 */ /* 0x000fe200078e02ff */
[----:B------:R-:W-:-:S03]  /*24230*/  LEA R2, P0, R6, R36, 0x1 ;  /* 0x0000002406027211 */ /* 0x000fc600078008ff */
[----:B------:R-:W-:-:S05]  /*24240*/  IMAD R3, R29, R5, R3 ;  /* 0x000000051d037224 */ /* 0x000fca00078e0203 */
[----:B------:R-:W-:-:S04]  /*24250*/  IADD3 R3, PT, PT, R7, R3, RZ ;  /* 0x0000000307037210 */ /* 0x000fc80007ffe0ff */
[----:B------:R-:W-:-:S05]  /*24260*/  LEA.HI.X R3, R6, R37, R3, 0x1, P0 ;  /* 0x0000002506037211 */ /* 0x000fca00000f0c03 */
[----:B------:R1:W-:Y:S02]  /*24270*/  ST.E.128 desc[UR4][R2.64], R12 ;  /* 0x0000000c02007985 */ /* 0x0003e4000c101d04 */
[----:B-1----:R-:W-:Y:S05]  /*24280*/  RET.REL.NODEC R234 `(_ZN5flash24flash_fwd_splitkv_kernelI23Flash_fwd_kernel_traitsILi64ELi64ELi256ELi4ELb0ELb0EN7cutlass10bfloat16_tE19Flash_kernel_traitsILi64ELi64ELi256ELi4ES3_EELb0ELb0ELb1ELb0ELb0ELb1ELb0ELb1EEEvNS_16Flash_fwd_paramsE) ;  /* 0xfffffdbcea5c7950 */ /* 0x002fea0003c3ffff */
.L_x_4869:
[----:B------:R-:W-:Y:S01]  /*24290*/  MOV R5, 0x2 ;  /* 0x0000000200057802 */ /* 0x000fe20000000f00 */
[----:B------:R-:W-:Y:S01]  /*242a0*/  IMAD.MOV.U32 R0, RZ, RZ, 0x1f ;  /* 0x0000001fff007424 */ /* 0x000fe200078e00ff */
[----:B------:R-:W-:-:S07]  /*242b0*/  MOV R4, 0xffffffff ;  /* 0xffffffff00047802 */ /* 0x000fce0000000f00 */
[----:B-1---5:R-:W-:Y:S05]  /*242c0*/  WARPSYNC.COLLECTIVE R4, `(.L_x_4878) ;  /* 0x0000000004087348 */ /* 0x022fea0003c00000 */
[----:B------:R2:W3:Y:S02]  /*242d0*/  SHFL.BFLY P0, R13, R249, R5, R0 ;  /* 0x0c000005f90d7389 */ /* 0x0004e40000000000 */
[----:B-123-5:R-:W-:Y:S05]  /*242e0*/  ENDCOLLECTIVE ;  /* 0x000000000000791b */ /* 0x02efea0003800000 */
.L_x_4878:
[----:B------:R-:W-:Y:S02]  /*242f0*/  IMAD.MOV.U32 R8, RZ, RZ, R13 ;  /* 0x000000ffff087224 */ /* 0x000fe400078e000d */
[----:B------:R-:W-:Y:S02]  /*24300*/  IMAD.MOV.U32 R5, RZ, RZ, 0x1 ;  /* 0x00000001ff057424 */ /* 0x000fe400078e00ff */
[----:B------:R-:W-:-:S05]  /*24310*/  FADD.FTZ R9, R8, R249 ;  /* 0x000000f908097221 */ /* 0x000fca0000010000 */
[----:B------:R-:W-:-:S07]  /*24320*/  MOV R249, R9 ;  /* 0x0000000900f97202 */ /* 0x000fce0000000f00 */
[----:B------:R-:W-:Y:S05]  /*24330*/  WARPSYNC.COLLECTIVE R4, `(.L_x_4879) ;  /* 0x0000000004087348 */ /* 0x000fea0003c00000 */
[----:B------:R1:W2:Y:S02]  /*24340*/  SHFL.BFLY P0, R13, R249, R5, R0 ;  /* 0x0c000005f90d7389 */ /* 0x0002a40000000000 */
[----:B-12---:R-:W-:Y:S05]  /*24350*/  ENDCOLLECTIVE ;  /* 0x000000000000791b */ /* 0x006fea0003800000 */
.L_x_4879:
[----:B------:R-:W-:Y:S01]  /*24360*/  MOV R249, R250 ;  /* 0x000000fa00f97202 */ /* 0x000fe20000000f00 */
[----:B------:R-:W-:Y:S01]  /*24370*/  IMAD.MOV.U32 R5, RZ, RZ, 0x2 ;  /* 0x00000002ff057424 */ /* 0x000fe200078e00ff */
[----:B------:R-:W-:-:S07]  /*24380*/  MOV R8, R13 ;  /* 0x0000000d00087202 */ /* 0x000fce0000000f00 */
[----:B------:R-:W-:Y:S05]  /*24390*/  WARPSYNC.COLLECTIVE R4, `(.L_x_4880) ;  /* 0x0000000004087348 */ /* 0x000fea0003c00000 */
[----:B------:R1:W2:Y:S02]  /*243a0*/  SHFL.BFLY P0, R13, R249, R5, R0 ;  /* 0x0c000005f90d7389 */ /* 0x0002a40000000000 */
[----:B-12---:R-:W-:Y:S05]  /*243b0*/  ENDCOLLECTIVE ;  /* 0x000000000000791b */ /* 0x006fea0003800000 */
.L_x_4880:
[----:B------:R-:W-:Y:S01]  /*243c0*/  FADD.FTZ R8, R9, R8 ;  /* 0x0000000809087221 */ /* 0x000fe20000010000 */
[----:B------:R-:W-:Y:S01]  /*243d0*/  FADD.FTZ R12, R13, R250 ;  /* 0x000000fa0d0c7221 */ /* 0x000fe20000010000 */
[----:B------:R-:W-:-:S04]  /*243e0*/  MOV R5, 0x1 ;  /* 0x0000000100057802 */ /* 0x000fc80000000f00 */
[----:B------:R-:W-:-:S07]  /*243f0*/  MOV R249, R12 ;  /* 0x0000000c00f97202 */ /* 0x000fce0000000f00 */
[----:B------:R-:W-:Y:S05]  /*24400*/  WARPSYNC.COLLECTIVE R4, `(.L_x_4881) ;  /* 0x0000000004087348 */ /* 0x000fea0003c00000 */
[----:B------:R1:W2:Y:S02]  /*24410*/  SHFL.BFLY P0, R13, R249, R5, R0 ;  /* 0x0c000005f90d7389 */ /* 0x0002a40000000000 */
[----:B-12---:R-:W-:Y:S05]  /*24420*/  ENDCOLLECTIVE ;  /* 0x000000000000791b */ /* 0x006fea0003800000 */
.L_x_4881:
[----:B------:R-:W-:Y:S05]  /*24430*/  BRA `(.L_x_4882) ;  /* 0xffffffec00887947 */ /* 0x000fea000383ffff */
.L_x_4883:
        /* <DEDUP_REMOVED lines=12> */
.L_x_14747:


//--------------------- .text._ZN5flash24flash_fwd_splitkv_kernelI23Flash_fwd_kernel_traitsILi64ELi64ELi256ELi4ELb0ELb0EN7cutlass10bfloat16_tE19Flash_kernel_traitsILi64ELi64ELi256ELi4ES3_EELb0ELb0ELb0ELb1ELb1ELb0ELb1ELb0EEEvNS_16Flash_fwd_paramsE --------------------------
	.section	.text._ZN5flash24flash_fwd_splitkv_kernelI23Flash_fwd_kernel_traitsILi64ELi64ELi256ELi4ELb0ELb0EN7cutlass10bfloat16_tE19Flash_kernel_traitsILi64ELi64ELi256ELi4ES3_EELb0ELb0ELb0ELb1ELb1ELb0ELb1ELb0EEEvNS_16Flash_fwd_paramsE,"ax",@progbits
	.align	128
        .global         _ZN5flash24flash_fwd_splitkv_kernelI23Flash_fwd_kernel_traitsILi64ELi64ELi256ELi4ELb0ELb0EN7cutlass10bfloat16_tE19Flash_kernel_traitsILi64ELi64ELi256ELi4ES3_EELb0ELb0ELb0ELb1ELb1ELb0ELb1ELb0EEEvNS_16Flash_fwd_paramsE
        .type           _ZN5flash24flash_fwd_splitkv_kernelI23Flash_fwd_kernel_traitsILi64ELi64ELi256ELi4ELb0ELb0EN7cutlass10bfloat16_tE19Flash_kernel_traitsILi64ELi64ELi256ELi4ES3_EELb0ELb0ELb0ELb1ELb1ELb0ELb1ELb0EEEvNS_16Flash_fwd_paramsE,@function
        .size           _ZN5flash24flash_fwd_splitkv_kernelI23Flash_fwd_kernel_traitsILi64ELi64ELi256ELi4ELb0ELb0EN7cutlass10bfloat16_tE19Flash_kernel_traitsILi64ELi64ELi256ELi4ES3_EELb0ELb0ELb0ELb1ELb1ELb0ELb1ELb0EEEvNS_16Flash_fwd_paramsE,(.L_x_14748 - _ZN5flash24flash_fwd_splitkv_kernelI23Flash_fwd_kernel_traitsILi64ELi64ELi256ELi4ELb0ELb0EN7cutlass10bfloat16_tE19Flash_kernel_traitsILi64ELi64ELi256ELi4ES3_EELb0ELb0ELb0ELb1ELb1ELb0ELb1ELb0EEEvNS_16Flash_fwd_paramsE)
        .other          _ZN5flash24flash_fwd_splitkv_kernelI23Flash_fwd_kernel_traitsILi64ELi64ELi256ELi4ELb0ELb0EN7cutlass10bfloat16_tE19Flash_kernel_traitsILi64ELi64ELi256ELi4ES3_EELb0ELb0ELb0ELb1ELb1ELb0ELb1ELb0EEEvNS_16Flash_fwd_paramsE,@"STO_CUDA_ENTRY STV_DEFAULT"
_ZN5flash24flash_fwd_splitkv_kernelI23Flash_fwd_kernel_traitsILi64ELi64ELi256ELi4ELb0ELb0EN7cutlass10bfloat16_tE19Flash_kernel_traitsILi64ELi64ELi256ELi4ES3_EELb0ELb0ELb0ELb1ELb1ELb0ELb1ELb0EEEvNS_16Flash_fwd_paramsE:
.text._ZN5flash24flash_fwd_splitkv_kernelI23Flash_fwd_kernel_traitsILi64ELi64ELi256ELi4ELb0ELb0EN7cutlass10bfloat16_tE19Flash_kernel_traitsILi64ELi64ELi256ELi4ES3_EELb0ELb0ELb0ELb1ELb1ELb0ELb1ELb0EEEvNS_16Flash_fwd_paramsE:
        /* <DEDUP_REMOVED lines=29> */
[----:B-1----:R-:W-:Y:S05]  /*01d0*/  CALL.REL.NOINC `($_ZN5flash24flash_fwd_splitkv_kernelI23Flash_fwd_kernel_traitsILi64ELi64ELi256ELi4ELb0ELb0EN7cutlass10bfloat16_tE19Flash_kernel_traitsILi64ELi64ELi256ELi4ES3_EELb0ELb0ELb0ELb1ELb1ELb0ELb1ELb0EEEvNS_16Flash_fwd_paramsE$_ZN5flash30compute_attn_1rowblock_splitkvI23Flash_fwd_kernel_traitsILi64ELi64ELi256ELi4ELb0ELb0EN7cutlass10bfloat16_tE19Flash_kernel_traitsILi64ELi64ELi256ELi4ES3_EELb0ELb0ELb0ELb1ELb1ELb0ELb1ELb0ENS_16Flash_fwd_paramsEEEvRKT8_iiiii) ;  /* 0x0000000000087944 */ /* 0x002fea0003c00000 */
[----:B------:R-:W-:Y:S05]  /*01e0*/  BSYNC.RECONVERGENT B2 ;  /* 0x0000000000027941 */ /* 0x000fea0003800200 */
.L_x_4884:
[----:B------:R-:W-:Y:S05]  /*01f0*/  EXIT ;  /* 0x000000000000794d */ /* 0x000fea0003800000 */
        .type           $_ZN5flash24flash_fwd_splitkv_kernelI23Flash_fwd_kernel_traitsILi64ELi64ELi256ELi4ELb0ELb0EN7cutlass10bfloat16_tE19Flash_kernel_traitsILi64ELi64ELi256ELi4ES3_EELb0ELb0ELb0ELb1ELb1ELb0ELb1ELb0EEEvNS_16Flash_fwd_paramsE$_ZN5flash30compute_attn_1rowblock_splitkvI23Flash_fwd_kernel_traitsILi64ELi64ELi256ELi4ELb0ELb0EN7cutlass10bfloat16_tE19Flash_kernel_traitsILi64ELi64ELi256ELi4ES3_EELb0ELb0ELb0ELb1ELb1ELb0ELb1ELb0ENS_16Flash_fwd_paramsEEEvRKT8_iiiii,@function
        .size           $_ZN5flash24flash_fwd_splitkv_kernelI23Flash_fwd_kernel_traitsILi64ELi64ELi256ELi4ELb0ELb0EN7cutlass10bfloat16_tE19Flash_kernel_traitsILi64ELi64ELi256ELi4ES3_EELb0ELb0ELb0ELb1ELb1ELb0ELb1ELb0EEEvNS_16Flash_fwd_paramsE$_ZN5flash30compute_attn_1rowblock_splitkvI23Flash_fwd_kernel_traitsILi64ELi64ELi256ELi4ELb0ELb0EN7cutlass10bfloat16_tE19Flash_kernel_traitsILi64ELi64ELi256ELi4ES3_EELb0ELb0ELb0ELb1ELb1ELb0ELb1ELb0ENS_16Flash_fwd_paramsEEEvRKT8_iiiii,(.L_x_14748 - $_ZN5flash24flash_fwd_splitkv_kernelI23Flash_fwd_kernel_traitsILi64ELi64ELi256ELi4ELb0ELb0EN7cutlass10bfloat16_tE19Flash_kernel_traitsILi64ELi64ELi256ELi4ES3_EELb0ELb0ELb0ELb1ELb1ELb0ELb1ELb0EEEvNS_16Flash_fwd_paramsE$_ZN5flash30compute_attn_1rowblock_splitkvI23Flash_fwd_kernel_traitsILi64ELi64ELi256ELi4ELb0ELb0EN7cutlass10bfloat16_tE19Flash_kernel_traitsILi64ELi64ELi256ELi4ES3_EELb0ELb0ELb0ELb1ELb1ELb0ELb1ELb0ENS_16Flash_fwd_paramsEEEvRKT8_iiiii)
$_ZN5flash24flash_fwd_splitkv_kernelI23Flash_fwd_kernel_traitsILi64ELi64ELi256ELi4ELb0ELb0EN7cutlass10bfloat16_tE19Flash_kernel_traitsILi64ELi64ELi256ELi4ES3_EELb0ELb0ELb0ELb1ELb1ELb0ELb1ELb0EEEvNS_16Flash_fwd_paramsE$_ZN5flash30compute_attn_1rowblock_splitkvI23Flash_fwd_kernel_traitsILi64ELi64ELi256ELi4ELb0ELb0EN7cutlass10bfloat16_tE19Flash_kernel_traitsILi64ELi64ELi256ELi4ES3_EELb0ELb0ELb0ELb1ELb1ELb0ELb1ELb0ENS_16Flash_fwd_paramsEEEvRKT8_iiiii:
[----:B------:R-:W1:Y:S02]  /*0200*/  LDCU.64 UR4, c[0x0][0x358] ;  /* 0x00006b00ff0477ac */ /* 0x000e640008000a00 */
[----:B-1----:R-:W2:Y:S04]  /*0210*/  LD.E.64 R2, desc[UR4][R168.64+0xf8] ;  /* 0x0000f804a8027980 */ /* 0x002ea8000c101b00 */
[----:B------:R-:W3:Y:S04]  /*0220*/  LD.E.64 R4, desc[UR4][R168.64+0xf0] ;  /* 0x0000f004a8047980 */ /* 0x000ee8000c101b00 */
[----:B------:R-:W4:Y:S01]  /*0230*/  LD.E R13, desc[UR4][R168.64+0xb4] ;  /* 0x0000b404a80d7980 */ /* 0x000f22000c101900 */
[----:B------:R-:W-:Y:S01]  /*0240*/  IMAD.MOV.U32 R11, RZ, RZ, RZ ;  /* 0x000000ffff0b7224 */ /* 0x000fe200078e00ff */
[----:B--2---:R-:W-:-:S02]  /*0250*/  ISETP.NE.U32.AND P0, PT, R2, RZ, PT ;  /* 0x000000ff0200720c */ /* 0x004fc40003f05070 */
[----:B---3--:R-:W-:Y:S02]  /*0260*/  ISETP.NE.U32.AND P1, PT, R4, RZ, PT ;  /* 0x000000ff0400720c */ /* 0x008fe40003f25070 */
[----:B------:R-:W-:Y:S02]  /*0270*/  ISETP.NE.AND.EX P0, PT, R3, RZ, PT, P0 ;  /* 0x000000ff0300720c */ /* 0x000fe40003f05300 */
[----:B------:R-:W-:-:S11]  /*0280*/  ISETP.NE.AND.EX P1, PT, R5, RZ, PT, P1 ;  /* 0x000000ff0500720c */ /* 0x000fd60003f25310 */
[----:B------:R-:W-:-:S04]  /*0290*/  @P0 IMAD.WIDE.U32 R2, R252, 0x4, R2 ;  /* 0x00000004fc020825 */ /* 0x000fc800078e0002 */
        /* <DEDUP_REMOVED lines=15> */
.L_x_4888:
[----:B------:R-:W-:Y:S05]  /*0390*/  BSYNC.RECONVERGENT B0 ;  /* 0x0000000000007941 */ /* 0x000fea0003800200 */
.L_x_4887:
[----:B-----5:R-:W-:Y:S02]  /*03a0*/  IADD3 R8, PT, PT, R0, R5, -R11 ;  /* 0x0000000500087210 */ /* 0x020fe40007ffe80b */
.L_x_4886:
[----:B------:R-:W-:Y:S05]  /*03b0*/  BSYNC.RECONVERGENT B1 ;  /* 0x0000000000017941 */ /* 0x000fea0003800200 */
.L_x_4885:
[----:B------:R-:W2:Y:S01]  /*03c0*/  S2R R25, SR_CTAID.X ;  /* 0x0000000000197919 */ /* 0x000ea20000002500 */
[----:B------:R-:W-:Y:S01]  /*03d0*/  MOV R12, 0x1e0 ;  /* 0x000001e0000c7802 */ /* 0x000fe20000000f00 */
[----:B------:R-:W-:-:S03]  /*03e0*/  IMAD.MOV.U32 R3, RZ, RZ, 0x0 ;  /* 0x00000000ff037424 */ /* 0x000fc600078e00ff */
[----:B------:R-:W-:Y:S01]  /*03f0*/  MOV R2, R12 ;  /* 0x0000000c00027202 */ /* 0x000fe20000000f00 */
[----:B--2---:R-:W-:-:S05]  /*0400*/  IMAD.SHL.U32 R10, R25, 0x40, RZ ;  /* 0x00000040190a7824 */ /* 0x004fca00078e00ff */
[----:B------:R-:W-:-:S13]  /*0410*/  ISETP.GT.AND P0, PT, R13, R10, PT ;  /* 0x0000000a0d00720c */ /* 0x000fda0003f04270 */
[----:B-1---5:R-:W-:Y:S05]  /*0420*/  @!P0 RET.REL.NODEC R2 `(_ZN5flash24flash_fwd_splitkv_kernelI23Flash_fwd_kernel_traitsILi64ELi64ELi256ELi4ELb0ELb0EN7cutlass10bfloat16_tE19Flash_kernel_traitsILi64ELi64ELi256ELi4ES3_EELb0ELb0ELb0ELb1ELb1ELb0ELb1ELb0EEEvNS_16Flash_fwd_paramsE) ;  /* 0xfffffff802f48950 */ /* 0x022fea0003c3ffff */
[-C--:B------:R-:W-:Y:S01]  /*0430*/  IABS R4, R6.reuse ;  /* 0x0000000600047213 */ /* 0x080fe20000000000 */
[----:B------:R-:W-:Y:S01]  /*0440*/  VIADD R5, R5, 0xff ;  /* 0x000000ff05057836 */ /* 0x000fe20000000000 */
[----:B------:R-:W-:Y:S01]  /*0450*/  IABS R7, R6 ;  /* 0x0000000600077213 */ /* 0x000fe20000000000 */
[----:B------:R-:W1:Y:S01]  /*0460*/  S2R R228, SR_TID.X ;  /* 0x0000000000e47919 */ /* 0x000e620000002100 */
[----:B------:R-:W2:Y:S02]  /*0470*/  I2F.RP R2, R4 ;  /* 0x0000000400027306 */ /* 0x000ea40000209400 */
[----:B------:R-:W-:Y:S01]  /*0480*/  SHF.R.S32.HI R0, RZ, 0x1f, R5 ;  /* 0x0000001fff007819 */ /* 0x000fe20000011405 */
[----:B------:R-:W-:-:S03]  /*0490*/  IMAD.MOV R7, RZ, RZ, -R7 ;  /* 0x000000ffff077224 */ /* 0x000fc600078e0a07 */
[----:B------:R-:W-:-:S04]  /*04a0*/  LEA.HI R5, R0, R5, RZ, 0x8 ;  /* 0x0000000500057211 */ /* 0x000fc800078f40ff */
[----:B------:R-:W-:Y:S01]  /*04b0*/  LEA.HI.SX32 R5, R5, R6, 0x18 ;  /* 0x0000000605057211 */ /* 0x000fe200078fc2ff */
[----:B--2---:R-:W2:Y:S04]  /*04c0*/  MUFU.RCP R2, R2 ;  /* 0x0000000200027308 */ /* 0x004ea80000001000 */
[----:B------:R-:W-:-:S05]  /*04d0*/  VIADD R5, R5, 0xffffffff ;  /* 0xffffffff05057836 */ /* 0x000fca0000000000 */
[----:B------:R-:W-:Y:S01]  /*04e0*/  IABS R9, R5 ;  /* 0x0000000500097213 */ /* 0x000fe20000000000 */
[----:B--2---:R-:W-:-:S04]  /*04f0*/  VIADD R2, R2, 0xffffffe ;  /* 0x0ffffffe02027836 */ /* 0x004fc80000000000 */
[----:B------:R-:W2:Y:S02]  /*0500*/  F2I.FTZ.U32.TRUNC.NTZ R3, R2 ;  /* 0x0000000200037305 */ /* 0x000ea4000021f000 */
[----:B--2---:R-:W-:Y:S02]  /*0510*/  IMAD.MOV R0, RZ, RZ, -R3 ;  /* 0x000000ffff007224 */ /* 0x004fe400078e0a03 */
[----:B------:R-:W-:Y:S02]  /*0520*/  IMAD.MOV.U32 R2, RZ, RZ, RZ ;  /* 0x000000ffff027224 */ /* 0x000fe400078e00ff */
[----:B------:R-:W-:-:S04]  /*0530*/  IMAD R0, R0, R4, RZ ;  /* 0x0000000400007224 */ /* 0x000fc800078e02ff */
[----:B------:R-:W-:Y:S01]  /*0540*/  IMAD.HI.U32 R0, R3, R0, R2 ;  /* 0x0000000003007227 */ /* 0x000fe200078e0002 */
[----:B------:R-:W-:-:S03]  /*0550*/  MOV R2, R9 ;  /* 0x0000000900027202 */ /* 0x000fc60000000f00 */
[----:B------:R-:W-:Y:S02]  /*0560*/  IMAD.MOV.U32 R3, RZ, RZ, R7 ;  /* 0x000000ffff037224 */ /* 0x000fe400078e0007 */
        /* <DEDUP_REMOVED lines=20> */
[----:B------:R-:W2:Y:S04]  /*06b0*/  LD.E R0, desc[UR4][R168.64+0xb0] ;  /* 0x0000b004a8007980 */ /* 0x000ea8000c101900 */
[----:B------:R-:W3:Y:S04]  /*06c0*/  LDL.LU R14, [R1] ;  /* 0x00000000010e7983 */ /* 0x000ee80000300800 */
[----:B------:R-:W3:Y:S04]  /*06d0*/  LD.E R4, desc[UR4][R168.64+0x60] ;  /* 0x00006004a8047980 */ /* 0x000ee8000c101900 */
[----:B------:R-:W4:Y:S04]  /*06e0*/  LD.E R5, desc[UR4][R168.64+0xcc] ;  /* 0x0000cc04a8057980 */ /* 0x000f28000c101900 */
[----:B------:R-:W5:Y:S04]  /*06f0*/  LD.E.64 R2, desc[UR4][R168.64+0x78] ;  /* 0x00007804a8027980 */ /* 0x000f68000c101b00 */
[----:B------:R-:W5:Y:S01]  /*0700*/  LD.E.64 R168, desc[UR4][R168.64+0xa8] ;  /* 0x0000a804a8a87980 */ /* 0x000f62000c101b00 */
[----:B------:R-:W-:Y:S01]  /*0710*/  SHF.R.U32.HI R9, RZ, 0x4, R228 ;  /* 0x00000004ff097819 */ /* 0x000fe200000116e4 */
[----:B------:R-:W-:-:S04]  /*0720*/  IMAD.IADD R8, R13, 0x1, -R10 ;  /* 0x000000010d087824 */ /* 0x000fc800078e0a0a */
[----:B------:R-:W-:-:S05]  /*0730*/  VIADD R7, R9, 0x18 ;  /* 0x0000001809077836 */ /* 0x000fca0000000000 */
[----:B------:R-:W-:Y:S01]  /*0740*/  ISETP.GE.AND P3, PT, R7, R8, PT ;  /* 0x000000080700720c */ /* 0x000fe20003f66270 */
[----:B------:R-:W-:Y:S02]  /*0750*/  VIADD R7, R9, 0x30 ;  /* 0x0000003009077836 */ /* 0x000fe40000000000 */
[----:B--2---:R-:W-:-:S04]  /*0760*/  IMAD R0, R0, UR8, R252 ;  /* 0x0000000800007c24 */ /* 0x004fc8000f8e02fc */
[----:B---3--:R-:W-:-:S04]  /*0770*/  IMAD R0, R0, R4, R14 ;  /* 0x0000000400007224 */ /* 0x008fc800078e020e */
[----:B------:R-:W-:Y:S02]  /*0780*/  IMAD R6, R13, R0, R10 ;  /* 0x000000000d067224 */ /* 0x000fe400078e020a */
[----:B------:R-:W-:Y:S02]  /*0790*/  VIADD R0, R9, 0x8 ;  /* 0x0000000809007836 */ /* 0x000fe40000000000 */
[----:B----4-:R-:W-:-:S03]  /*07a0*/  IMAD R4, R6, R5, RZ ;  /* 0x0000000506047224 */ /* 0x010fc600078e02ff */
[----:B------:R-:W-:Y:S02]  /*07b0*/  ISETP.GE.AND P5, PT, R0, R8, PT ;  /* 0x000000080000720c */ /* 0x000fe40003fa6270 */
[----:B------:R-:W-:-:S04]  /*07c0*/  LEA R0, P0, R228, R4, 0x2 ;  /* 0x00000004e4007211 */ /* 0x000fc800078010ff */
[----:B------:R-:W-:Y:S02]  /*07d0*/  LEA.HI.X.SX32 R5, R4, RZ, 0x1, P0 ;  /* 0x000000ff04057211 */ /* 0x000fe400000f0eff */
[----:B-----5:R-:W-:-:S04]  /*07e0*/  LEA R4, P0, R0, R2, 0x2 ;  /* 0x0000000200047211 */ /* 0x020fc800078010ff */
[----:B------:R-:W-:Y:S02]  /*07f0*/  LEA.HI.X R5, R0, R3, R5, 0x2, P0 ;  /* 0x0000000300057211 */ /* 0x000fe400000f1405 */
[----:B------:R-:W-:Y:S01]  /*0800*/  IADD3 R0, P0, PT, R6, R9, RZ ;  /* 0x0000000906007210 */ /* 0x000fe20007f1e0ff */
[----:B------:R-:W-:Y:S01]  /*0810*/  VIADD R3, R9, 0x28 ;  /* 0x0000002809037836 */ /* 0x000fe20000000000 */
[----:B------:R-:W-:Y:S02]  /*0820*/  LOP3.LUT P6, R228, R228, 0xf, RZ, 0xc0, !PT ;  /* 0x0000000fe4e47812 */ /* 0x000fe400078cc0ff */
[----:B------:R-:W-:Y:S02]  /*0830*/  LEA.HI.X.SX32 R6, R6, RZ, 0x1, P0 ;  /* 0x000000ff06067211 */ /* 0x000fe400000f0eff */
[----:B------:R-:W-:Y:S02]  /*0840*/  LEA R2, P0, R0, R168, 0x2 ;  /* 0x000000a800027211 */ /* 0x000fe400078010ff */
[----:B------:R-:W-:-:S02]  /*0850*/  ISETP.NE.OR P5, PT, R228, RZ, P5 ;  /* 0x000000ffe400720c */ /* 0x000fc40002fa5670 */
[-C--:B------:R-:W-:Y:S02]  /*0860*/  ISETP.GE.AND P1, PT, R3, R8.reuse, PT ;  /* 0x000000080300720c */ /* 0x080fe40003f26270 */
[----:B------:R-:W-:Y:S02]  /*0870*/  LEA.HI.X R3, R0, R169, R6, 0x2, P0 ;  /* 0x000000a900037211 */ /* 0x000fe400000f1406 */
[----:B------:R-:W-:Y:S01]  /*0880*/  ISETP.GE.AND P0, PT, R7, R8, PT ;  /* 0x000000080700720c */ /* 0x000fe20003f06270 */
[----:B------:R-:W-:-:S03]  /*0890*/  VIADD R10, R9, 0x10 ;  /* 0x00000010090a7836 */ /* 0x000fc60000000000 */
[----:B------:R-:W-:Y:S02]  /*08a0*/  ISETP.NE.OR P0, PT, R228, RZ, P0 ;  /* 0x000000ffe400720c */ /* 0x000fe40000705670 */
[-C--:B------:R-:W-:Y:S01]  /*08b0*/  ISETP.GE.AND P4, PT, R10, R8.reuse, PT ;  /* 0x000000080a00720c */ /* 0x080fe20003f86270 */
[C---:B------:R-:W-:Y:S02]  /*08c0*/  VIADD R10, R9.reuse, 0x20 ;  /* 0x00000020090a7836 */ /* 0x040fe40000000000 */
[----:B------:R-:W-:Y:S01]  /*08d0*/  @!P5 IMAD.MOV.U32 R0, RZ, RZ, -0x800000 ;  /* 0xff800000ff00d424 */ /* 0x000fe200078e00ff */
[-C--:B------:R-:W-:Y:S02]  /*08e0*/  ISETP.GE.OR P6, PT, R9, R8.reuse, P6 ;  /* 0x000000080900720c */ /* 0x080fe400037c6670 */
[----:B------:R-:W-:Y:S01]  /*08f0*/  ISETP.GE.AND P2, PT, R10, R8, PT ;  /* 0x000000080a00720c */ /* 0x000fe20003f46270 */
[----:B------:R-:W-:Y:S01]  /*0900*/  ST.E.128 desc[UR4][R4.64], RZ ;  /* 0x000000ff04007985 */ /* 0x000fe2000c101d04 */
[----:B------:R-:W-:-:S03]  /*0910*/  ISETP.NE.OR P1, PT, R228, RZ, P1 ;  /* 0x000000ffe400720c */ /* 0x000fc60000f25670 */
[----:B------:R-:W-:Y:S01]  /*0920*/  ST.E.128 desc[UR4][R4.64+0x800], RZ ;  /* 0x000800ff04007985 */ /* 0x000fe2000c101d04 */
[----:B------:R-:W-:-:S03]  /*0930*/  ISETP.NE.OR P2, PT, R228, RZ, P2 ;  /* 0x000000ffe400720c */ /* 0x000fc60001745670 */
[----:B------:R-:W-:Y:S01]  /*0940*/  ST.E.128 desc[UR4][R4.64+0x1000], RZ ;  /* 0x001000ff04007985 */ /* 0x000fe2000c101d04 */
[----:B------:R-:W-:-:S03]  /*0950*/  VIADD R9, R9, 0x38 ;  /* 0x0000003809097836 */ /* 0x000fc60000000000 */
[----:B------:R-:W-:Y:S04]  /*0960*/  ST.E.128 desc[UR4][R4.64+0x1800], RZ ;  /* 0x001800ff04007985 */ /* 0x000fe8000c101d04 */
[----:B------:R-:W-:Y:S04]  /*0970*/  ST.E.128 desc[UR4][R4.64+0x2000], RZ ;  /* 0x002000ff04007985 */ /* 0x000fe8000c101d04 */
[----:B------:R-:W-:Y:S04]  /*0980*/  ST.E.128 desc[UR4][R4.64+0x2800], RZ ;  /* 0x002800ff04007985 */ /* 0x000fe8000c101d04 */
[----:B------:R-:W-:Y:S04]  /*0990*/  ST.E.128 desc[UR4][R4.64+0x3000], RZ ;  /* 0x003000ff04007985 */ /* 0x000fe8000c101d04 */
[----:B------:R-:W-:Y:S04]  /*09a0*/  ST.E.128 desc[UR4][R4.64+0x3800], RZ ;  /* 0x003800ff04007985 */ /* 0x000fe8000c101d04 */
[----:B------:R1:W-:Y:S01]  /*09b0*/  @!P5 ST.E desc[UR4][R2.64+0x20], R0 ;  /* 0x000020000200d985 */ /* 0x0003e2000c101904 */
[----:B------:R-:W-:-:S02]  /*09c0*/  ISETP.NE.OR P4, PT, R228, RZ, P4 ;  /* 0x000000ffe400720c */ /* 0x000fc40002785670 */
[----:B------:R-:W-:Y:S01]  /*09d0*/  ISETP.NE.OR P3, PT, R228, RZ, P3 ;  /* 0x000000ffe400720c */ /* 0x000fe20001f65670 */
[----:B------:R-:W-:-:S05]  /*09e0*/  @!P6 IMAD.MOV.U32 R6, RZ, RZ, -0x800000 ;  /* 0xff800000ff06e424 */ /* 0x000fca00078e00ff */
[----:B------:R2:W-:Y:S01]  /*09f0*/  @!P6 ST.E desc[UR4][R2.64], R6 ;  /* 0x000000060200e985 */ /* 0x0005e2000c101904 */
[----:B-1----:R-:W-:-:S05]  /*0a00*/  @!P0 IMAD.MOV.U32 R0, RZ, RZ, -0x800000 ;  /* 0xff800000ff008424 */ /* 0x002fca00078e00ff */
[----:B------:R-:W-:Y:S01]  /*0a10*/  @!P0 ST.E desc[UR4][R2.64+0xc0], R0 ;  /* 0x0000c00002008985 */ /* 0x000fe2000c101904 */
[----:B------:R-:W-:Y:S01]  /*0a20*/  ISETP.GE.AND P0, PT, R9, R8, PT ;  /* 0x000000080900720c */ /* 0x000fe20003f06270 */
[----:B------:R-:W-:-:S03]  /*0a30*/  @!P2 IMAD.MOV.U32 R5, RZ, RZ, -0x800000 ;  /* 0xff800000ff05a424 */ /* 0x000fc600078e00ff */
[----:B------:R-:W-:Y:S01]  /*0a40*/  ISETP.NE.OR P0, PT, R228, RZ, P0 ;  /* 0x000000ffe400720c */ /* 0x000fe20000705670 */
[----:B------:R-:W-:Y:S01]  /*0a50*/  @!P1 IMAD.MOV.U32 R4, RZ, RZ, -0x800000 ;  /* 0xff800000ff049424 */ /* 0x000fe200078e00ff */
[----:B------:R1:W-:Y:S01]  /*0a60*/  @!P2 ST.E desc[UR4][R2.64+0x80], R5 ;  /* 0x000080050200a985 */ /* 0x0003e2000c101904 */
[----:B------:R-:W-:Y:S02]  /*0a70*/  @!P4 IMAD.MOV.U32 R7, RZ, RZ, -0x800000 ;  /* 0xff800000ff07c424 */ /* 0x000fe400078e00ff */
[----:B--2---:R-:W-:Y:S01]  /*0a80*/  @!P3 IMAD.MOV.U32 R6, RZ, RZ, -0x800000 ;  /* 0xff800000ff06b424 */ /* 0x004fe200078e00ff */
[----:B------:R2:W-:Y:S04]  /*0a90*/  @!P1 ST.E desc[UR4][R2.64+0xa0], R4 ;  /* 0x0000a00402009985 */ /* 0x0005e8000c101904 */
[----:B------:R-:W-:Y:S04]  /*0aa0*/  @!P4 ST.E desc[UR4][R2.64+0x40], R7 ;  /* 0x000040070200c985 */ /* 0x000fe8000c101904 */
[----:B------:R3:W-:Y:S01]  /*0ab0*/  @!P3 ST.E desc[UR4][R2.64+0x60], R6 ;  /* 0x000060060200b985 */ /* 0x0007e2000c101904 */
[----:B-1----:R-:W-:-:S02]  /*0ac0*/  IMAD.MOV.U32 R5, RZ, RZ, 0x0 ;  /* 0x00000000ff057424 */ /* 0x002fc400078e00ff */
[----:B--2---:R-:W-:-:S04]  /*0ad0*/  IMAD.MOV.U32 R4, RZ, RZ, R12 ;  /* 0x000000ffff047224 */ /* 0x004fc800078e000c */
[----:B---3--:R-:W-:Y:S05]  /*0ae0*/  @P0 RET.REL.NODEC R4 `(_ZN5flash24flash_fwd_splitkv_kernelI23Flash_fwd_kernel_traitsILi64ELi64ELi256ELi4ELb0ELb0EN7cutlass10bfloat16_tE19Flash_kernel_traitsILi64ELi64ELi256ELi4ES3_EELb0ELb0ELb0ELb1ELb1ELb0ELb1ELb0EEEvNS_16Flash_fwd_paramsE) ;  /* 0xfffffff404440950 */ /* 0x008fea0003c3ffff */
[----:B------:R-:W-:-:S05]  /*0af0*/  MOV R0, 0xff800000 ;  /* 0xff80000000007802 */ /* 0x000fca0000000f00 */
[----:B------:R1:W-:Y:S02]  /*0b00*/  ST.E desc[UR4][R2.64+0xe0], R0 ;  /* 0x0000e00002007985 */ /* 0x0003e4000c101904 */
[----:B-1----:R-:W-:Y:S02]  /*0b10*/  MOV R2, R12 ;  /* 0x0000000c00027202 */ /* 0x002fe40000000f00 */
[----:B------:R-:W-:-:S04]  /*0b20*/  MOV R3, 0x0 ;  /* 0x0000000000037802 */ /* 0x000fc80000000f00 */
[----:B------:R-:W-:Y:S05]  /*0b30*/  RET.REL.NODEC R2 `(_ZN5flash24flash_fwd_splitkv_kernelI23Flash_fwd_kernel_traitsILi64ELi64ELi256ELi4ELb0ELb0EN7cutlass10bfloat16_tE19Flash_kernel_traitsILi64ELi64ELi256ELi4ES3_EELb0ELb0ELb0ELb1ELb1ELb0ELb1ELb0EEEvNS_16Flash_fwd_paramsE) ;  /* 0xfffffff402307950 */ /* 0x000fea0003c3ffff */
.L_x_4889:
[----:B------:R-:W2:Y:S04]  /*0b40*/  LD.E.64 R2, desc[UR4][R168.64+0x158] ;  /* 0x00015804a8027980 */ /* 0x000ea8000c101b00 */
[----:B------:R-:W3:Y:S04]  /*0b50*/  LD.E.64 R244, desc[UR4][R168.64+0x160] ;  /* 0x00016004a8f47980 */ /* 0x000ee8000c101b00 */
[----:B------:R1:W5:Y:S01]  /*0b60*/  LDL R26, [R1] ;  /* 0x00000000011a7983 */ /* 0x0003620000100800 */
[----:B------:R-:W-:Y:S01]  /*0b70*/  IMAD.MOV.U32 R10, RZ, RZ, R252 ;  /* 0x000000ffff0a7224 */ /* 0x000fe200078e00fc */
[----:B------:R-:W-:Y:S01]  /*0b80*/  BSSY.RECONVERGENT B0, `(.L_x_4890) ;  /* 0x00000b2000007945 */ /* 0x000fe20003800200 */
[----:B--2---:R-:W-:-:S04]  /*0b90*/  ISETP.NE.U32.AND P0, PT, R2, RZ, PT ;  /* 0x000000ff0200720c */ /* 0x004fc80003f05070 */
[----:B------:R-:W-:-:S13]  /*0ba0*/  ISETP.NE.AND.EX P0, PT, R3, RZ, PT, P0 ;  /* 0x000000ff0300720c */ /* 0x000fda0003f05300 */
[----:B------:R-:W-:-:S05]  /*0bb0*/  @P0 IMAD.WIDE.U32 R2, R252, 0x4, R2 ;  /* 0x00000004fc020825 */ /* 0x000fca00078e0002 */
        /* <DEDUP_REMOVED lines=10> */
[----:B------:R-:W4:Y:S04]  /*0c60*/  LD.E.64 R50, desc[UR4][R28.64+0x38] ;  /* 0x000038041c327980 */ /* 0x000f28000c101b00 */
[----:B-----5:R-:W4:Y:S04]  /*0c70*/  LD.E.64 R10, desc[UR4][R28.64+0x50] ;  /* 0x000050041c0a7980 */ /* 0x020f28000c101b00 */
        /* <DEDUP_REMOVED lines=91> */
.L_x_4891:
[----:B------:R-:W2:Y:S04]  /*1230*/  LD.E R15, desc[UR4][R168.64+0x68] ;  /* 0x00006804a80f7980 */ /* 0x000ea8000c101900 */
[----:B------:R-:W3:Y:S04]  /*1240*/  LD.E.64 R50, desc[UR4][R168.64+0x38] ;  /* 0x00003804a8327980 */ /* 0x000ee8000c101b00 */
[----:B------:R-:W4:Y:S01]  /*1250*/  LD.E.64 R8, desc[UR4][R168.64+0x20] ;  /* 0x00002004a8087980 */ /* 0x000f22000c101b00 */
[----:B------:R-:W-:Y:S02]  /*1260*/  MOV R28, R168 ;  /* 0x000000a8001c7202 */ /* 0x000fe40000000f00 */
[----:B------:R-:W-:-:S05]  /*1270*/  MOV R29, R169 ;  /* 0x000000a9001d7202 */ /* 0x000fca0000000f00 */
[----:B------:R-:W4:Y:S04]  /*1280*/  LD.E.64 R48, desc[UR4][R28.64+0x40] ;  /* 0x000040041c307980 */ /* 0x000f28000c101b00 */
[----:B------:R-:W4:Y:S04]  /*1290*/  LD.E.64 R16, desc[UR4][R28.64+0x28] ;  /* 0x000028041c107980 */ /* 0x000f28000c101b00 */
[----:B------:R-:W4:Y:S04]  /*12a0*/  LD.E.64 R12, desc[UR4][R28.64+0x50] ;  /* 0x000050041c0c7980 */ /* 0x000f28000c101b00 */
[----:B------:R1:W5:Y:S01]  /*12b0*/  LD.E.64 R32, desc[UR4][R28.64+0x58] ;  /* 0x000058041c207980 */ /* 0x000362000c101b00 */
[----:B------:R-:W-:-:S02]  /*12c0*/  SHF.R.S32.HI R7, RZ, 0x1f, R11 ;  /* 0x0000001fff077819 */ /* 0x000fc4000001140b */
[----:B-----5:R-:W-:Y:S02]  /*12d0*/  SHF.R.S32.HI R14, RZ, 0x1f, R10 ;  /* 0x0000001fff0e7819 */ /* 0x020fe4000001140a */
[----:B------:R-:W-:-:S04]  /*12e0*/  LEA R171, R247, 0xffffff00, 0x8 ;  /* 0xffffff00f7ab7811 */ /* 0x000fc800078e40ff */
[----:B------:R-:W-:Y:S01]  /*12f0*/  SHF.R.S32.HI R20, RZ, 0x1f, R171 ;  /* 0x0000001fff147819 */ /* 0x000fe200000114ab */
[----:B------:R-:W-:Y:S01]  /*1300*/  IMAD.MOV.U32 R234, RZ, RZ, RZ ;  /* 0x000000ffffea7224 */ /* 0x000fe200078e00ff */
[----:B------:R-:W-:Y:S02]  /*1310*/  MOV R227, RZ ;  /* 0x000000ff00e37202 */ /* 0x000fe40000000f00 */
[----:B--2---:R-:W-:-:S05]  /*1320*/  IABS R0, R15 ;  /* 0x0000000f00007213 */ /* 0x004fca0000000000 */
[----:B------:R-:W-:-:S04]  /*1330*/  IMAD.MOV.U32 R5, RZ, RZ, R0 ;  /* 0x000000ffff057224 */ /* 0x000fc800078e0000 */
        /* <DEDUP_REMOVED lines=10> */
[----:B------:R-:W-:-:S05]  /*13e0*/  IADD3 R2, PT, PT, RZ, -R6, RZ ;  /* 0x80000006ff027210 */ /* 0x000fca0007ffe0ff */
[----:B------:R-:W-:-:S04]  /*13f0*/  IMAD.HI.U32 R4, R4, R0, RZ ;  /* 0x0000000004047227 */ /* 0x000fc800078e00ff */
[----:B------:R-:W-:-:S05]  /*1400*/  IMAD R0, R4, R2, R0 ;  /* 0x0000000204007224 */ /* 0x000fca00078e0200 */
[----:B------:R-:W-:Y:S01]  /*1410*/  ISETP.GT.U32.AND P1, PT, R5, R0, PT ;  /* 0x000000000500720c */ /* 0x000fe20003f24070 */
[-C--:B---3--:R-:W-:Y:S02]  /*1420*/  IMAD R6, R51, R11.reuse, RZ ;  /* 0x0000000b33067224 */ /* 0x088fe400078e02ff */
[----:B------:R-:W-:-:S10]  /*1430*/  IMAD.WIDE.U32 R2, R50, R11, RZ ;  /* 0x0000000b32027225 */ /* 0x000fd400078e00ff */
[----:B------:R-:W-:Y:S02]  /*1440*/  @!P1 IMAD.IADD R0, R0, 0x1, -R5 ;  /* 0x0000000100009824 */ /* 0x000fe400078e0a05 */
[----:B------:R-:W-:-:S03]  /*1450*/  IMAD R6, R50, R7, R6 ;  /* 0x0000000732067224 */ /* 0x000fc600078e0206 */
[----:B------:R-:W-:Y:S01]  /*1460*/  ISETP.GE.U32.AND P2, PT, R0, R5, PT ;  /* 0x000000050000720c */ /* 0x000fe20003f46070 */
[----:B----4-:R-:W-:Y:S01]  /*1470*/  IMAD R0, R9, R10, RZ ;  /* 0x0000000a09007224 */ /* 0x010fe200078e02ff */
[----:B------:R-:W-:Y:S02]  /*1480*/  IADD3 R3, PT, PT, R3, R6, RZ ;  /* 0x0000000603037210 */ /* 0x000fe40007ffe0ff */
[----:B------:R-:W-:Y:S02]  /*1490*/  LOP3.LUT R5, R26, R15, RZ, 0x3c, !PT ;  /* 0x0000000f1a057212 */ /* 0x000fe400078e3cff */
[----:B------:R-:W-:Y:S01]  /*14a0*/  @!P1 IADD3 R4, PT, PT, R4, 0x1, RZ ;  /* 0x0000000104049810 */ /* 0x000fe20007ffe0ff */
[C---:B------:R-:W-:Y:S01]  /*14b0*/  IMAD R0, R8.reuse, R14, R0 ;  /* 0x0000000e08007224 */ /* 0x040fe200078e0200 */
[----:B------:R-:W-:Y:S01]  /*14c0*/  ISETP.GE.AND P0, PT, R5, RZ, PT ;  /* 0x000000ff0500720c */ /* 0x000fe20003f06270 */
[----:B------:R-:W-:Y:S01]  /*14d0*/  IMAD.WIDE.U32 R2, R8, R10, R2 ;  /* 0x0000000a08027225 */ /* 0x000fe200078e0002 */
[----:B------:R-:W-:-:S03]  /*14e0*/  ISETP.NE.AND P1, PT, R15, RZ, PT ;  /* 0x000000ff0f00720c */ /* 0x000fc60003f25270 */
[----:B------:R-:W-:Y:S01]  /*14f0*/  @P2 IADD3 R4, PT, PT, R4, 0x1, RZ ;  /* 0x0000000104042810 */ /* 0x000fe20007ffe0ff */
[----:B------:R-:W-:Y:S02]  /*1500*/  IMAD.IADD R3, R3, 0x1, R0 ;  /* 0x0000000103037824 */ /* 0x000fe400078e0200 */
[----:B------:R-:W-:Y:S01]  /*1510*/  IMAD R5, R51, R171, RZ ;  /* 0x000000ab33057224 */ /* 0x000fe200078e02ff */
[----:B------:R-:W-:Y:S01]  /*1520*/  MOV R0, R4 ;  /* 0x0000000400007202 */ /* 0x000fe20000000f00 */
[----:B------:R-:W-:Y:S02]  /*1530*/  IMAD R4, R49, R11, RZ ;  /* 0x0000000b31047224 */ /* 0x000fe400078e02ff */
[C---:B------:R-:W-:Y:S02]  /*1540*/  IMAD R5, R50.reuse, R20, R5 ;  /* 0x0000001432057224 */ /* 0x040fe400078e0205 */
[----:B------:R-:W-:-:S04]  /*1550*/  IMAD.WIDE.U32 R2, R50, R171, R2 ;  /* 0x000000ab32027225 */ /* 0x000fc800078e0002 */
[C---:B------:R-:W-:Y:S02]  /*1560*/  IMAD R4, R48.reuse, R7, R4 ;  /* 0x0000000730047224 */ /* 0x040fe400078e0204 */
[----:B------:R-:W-:Y:S01]  /*1570*/  IMAD.WIDE.U32 R6, R48, R11, RZ ;  /* 0x0000000b30067225 */ /* 0x000fe200078e00ff */
[----:B------:R-:W-:-:S03]  /*1580*/  IADD3 R5, PT, PT, R3, R5, RZ ;  /* 0x0000000503057210 */ /* 0x000fc60007ffe0ff */
[----:B------:R-:W-:Y:S01]  /*1590*/  @!P0 IMAD.MOV R0, RZ, RZ, -R0 ;  /* 0x000000ffff008224 */ /* 0x000fe200078e0a00 */
[----:B------:R-:W-:Y:S02]  /*15a0*/  @!P1 LOP3.LUT R0, RZ, R15, RZ, 0x33, !PT ;  /* 0x0000000fff009212 */ /* 0x000fe400078e33ff */
[----:B------:R-:W-:Y:S01]  /*15b0*/  IADD3 R3, PT, PT, R7, R4, RZ ;  /* 0x0000000407037210 */ /* 0x000fe20007ffe0ff */
[----:B------:R-:W-:Y:S01]  /*15c0*/  IMAD.MOV.U32 R4, RZ, RZ, R2 ;  /* 0x000000ffff047224 */ /* 0x000fe200078e0002 */
[----:B------:R-:W-:Y:S01]  /*15d0*/  MOV R2, R6 ;  /* 0x0000000600027202 */ /* 0x000fe20000000f00 */
[----:B------:R-:W-:Y:S01]  /*15e0*/  IMAD R7, R17, R10, RZ ;  /* 0x0000000a11077224 */ /* 0x000fe200078e02ff */
[----:B------:R-:W-:Y:S01]  /*15f0*/  SHF.R.S32.HI R9, RZ, 0x1f, R0 ;  /* 0x0000001fff097819 */ /* 0x000fe20000011400 */
[-C--:B------:R-:W-:Y:S02]  /*1600*/  IMAD R8, R13, R0.reuse, RZ ;  /* 0x000000000d087224 */ /* 0x080fe400078e02ff */
[----:B------:R-:W-:-:S04]  /*1610*/  IMAD.WIDE.U32 R4, R12, R0, R4 ;  /* 0x000000000c047225 */ /* 0x000fc800078e0004 */
[C---:B------:R-:W-:Y:S02]  /*1620*/  IMAD R0, R16.reuse, R14, R7 ;  /* 0x0000000e10007224 */ /* 0x040fe400078e0207 */
[----:B------:R-:W-:-:S04]  /*1630*/  IMAD.WIDE.U32 R2, R16, R10, R2 ;  /* 0x0000000a10027225 */ /* 0x000fc800078e0002 */
[----:B------:R-:W-:Y:S01]  /*1640*/  IMAD R8, R12, R9, R8 ;  /* 0x000000090c087224 */ /* 0x000fe200078e0208 */
[----:B------:R-:W-:Y:S02]  /*1650*/  MOV R21, R4 ;  /* 0x0000000400157202 */ /* 0x000fe40000000f00 */
[----:B------:R-:W-:Y:S01]  /*1660*/  IADD3 R16, PT, PT, R3, R0, RZ ;  /* 0x0000000003107210 */ /* 0x000fe20007ffe0ff */
[----:B------:R-:W-:Y:S01]  /*1670*/  IMAD.IADD R24, R5, 0x1, R8 ;  /* 0x0000000105187824 */ /* 0x000fe200078e0208 */
[----:B------:R-:W-:Y:S02]  /*1680*/  MOV R9, R2 ;  /* 0x0000000200097202 */ /* 0x000fe40000000f00 */
[----:B------:R-:W-:Y:S02]  /*1690*/  MOV R14, R171 ;  /* 0x000000ab000e7202 */ /* 0x000fe40000000f00 */
.L_x_4892:
[----:B------:R-:W-:Y:S05]  /*16a0*/  BSYNC.RECONVERGENT B0 ;  /* 0x0000000000007941 */ /* 0x000fea0003800200 */
.L_x_4890:
[----:B------:R-:W2:Y:S04]  /*16b0*/  LD.E.64 R10, desc[UR4][R28.64+0x18] ;  /* 0x000018041c0a7980 */ /* 0x000ea8000c101b00 */
[----:B------:R-:W3:Y:S04]  /*16c0*/  LD.E.64 R18, desc[UR4][R28.64+0x48] ;  /* 0x000048041c127980 */ /* 0x000ee8000c101b00 */
[----:B------:R-:W4:Y:S04]  /*16d0*/  LD.E.64 R2, desc[UR4][R28.64+0x30] ;  /* 0x000030041c027980 */ /* 0x000f28000c101b00 */
[----:B------:R-:W4:Y:S04]  /*16e0*/  LD.E.64 R22, desc[UR4][R28.64+0x8] ;  /* 0x000008041c167980 */ /* 0x000f28000c101b00 */
[----:B------:R-:W4:Y:S04]  /*16f0*/  LD.E.64 R12, desc[UR4][R28.64] ;  /* 0x000000041c0c7980 */ /* 0x000f28000c101b00 */
[----:B------:R-:W4:Y:S01]  /*1700*/  LD.E.64 R34, desc[UR4][R28.64+0x10] ;  /* 0x000010041c227980 */ /* 0x000f22000c101b00 */
[-C--:B------:R-:W-:Y:S01]  /*1710*/  IABS R6, R15.reuse ;  /* 0x0000000f00067213 */ /* 0x080fe20000000000 */
[----:B------:R-:W-:Y:S01]  /*1720*/  IMAD.SHL.U32 R233, R228, 0x8, RZ ;  /* 0x00000008e4e97824 */ /* 0x000fe200078e00ff */
[----:B------:R-:W-:Y:S01]  /*1730*/  IABS R8, R15 ;  /* 0x0000000f00087213 */ /* 0x000fe20000000000 */
[----:B------:R-:W1:Y:S01]  /*1740*/  S2UR UR6, SR_CgaCtaId ;  /* 0x00000000000679c3 */ /* 0x000e620000008800 */
[----:B------:R-:W1:Y:S01]  /*1750*/  I2F.RP R4, R6 ;  /* 0x0000000600047306 */ /* 0x000e620000209400 */
[C---:B------:R-:W-:Y:S01]  /*1760*/  IMAD.SHL.U32 R229, R50.reuse, 0x20, RZ ;  /* 0x0000002032e57824 */ /* 0x040fe200078e00ff */
[----:B------:R-:W-:Y:S01]  /*1770*/  SHF.L.U64.HI R230, R50, 0x5, R51 ;  /* 0x0000000532e67819 */ /* 0x000fe20000010233 */
[----:B------:R-:W-:Y:S01]  /*1780*/  UMOV UR7, 0x400 ;  /* 0x0000040000077882 */ /* 0x000fe20000000000 */
[C---:B-----5:R-:W-:Y:S01]  /*1790*/  IMAD.SHL.U32 R232, R48.reuse, 0x20, RZ ;  /* 0x0000002030e87824 */ /* 0x060fe200078e00ff */
[----:B------:R-:W-:Y:S01]  /*17a0*/  SHF.L.U64.HI R231, R48, 0x5, R49 ;  /* 0x0000000530e77819 */ /* 0x000fe20000010231 */
[C---:B------:R-:W-:Y:S01]  /*17b0*/  IMAD.SHL.U32 R31, R228.reuse, 0x40, RZ ;  /* 0x00000040e41f7824 */ /* 0x040fe200078e00ff */
[----:B------:R-:W-:Y:S01]  /*17c0*/  SHF.R.U32.HI R225, RZ, 0x1, R228 ;  /* 0x00000001ffe17819 */ /* 0x000fe200000116e4 */
[----:B------:R-:W-:-:S02]  /*17d0*/  IMAD.SHL.U32 R226, R228, 0x20, RZ ;  /* 0x00000020e4e27824 */ /* 0x000fc400078e00ff */
[----:B------:R-:W-:-:S03]  /*17e0*/  IMAD.MOV.U32 R170, RZ, RZ, 0x40 ;  /* 0x00000040ffaa7424 */ /* 0x000fc600078e00ff */
[----:B------:R-:W-:Y:S01]  /*17f0*/  LOP3.LUT R226, R226, 0x7c00, RZ, 0xc0, !PT ;  /* 0x00007c00e2e27812 */ /* 0x000fe200078ec0ff */
[----:B-1----:R-:W1:Y:S01]  /*1800*/  MUFU.RCP R4, R4 ;  /* 0x0000000400047308 */ /* 0x002e620000001000 */
[----:B------:R-:W-:-:S06]  /*1810*/  ULEA UR6, UR6, UR7, 0x18 ;  /* 0x0000000706067291 */ /* 0x000fcc000f8ec0ff */
[----:B------:R-:W-:Y:S02]  /*1820*/  IMAD.U32 R224, RZ, RZ, UR6 ;  /* 0x00000006ffe07e24 */ /* 0x000fe4000f8e00ff */
[----:B-1----:R-:W-:-:S04]  /*1830*/  VIADD R4, R4, 0xffffffe ;  /* 0x0ffffffe04047836 */ /* 0x002fc80000000000 */
[----:B------:R-:W1:Y:S02]  /*1840*/  F2I.FTZ.U32.TRUNC.NTZ R5, R4 ;  /* 0x0000000400057305 */ /* 0x000e64000021f000 */
[----:B-1----:R-:W-:Y:S02]  /*1850*/  IMAD.MOV R0, RZ, RZ, -R5 ;  /* 0x000000ffff007224 */ /* 0x002fe400078e0a05 */
[----:B------:R-:W-:Y:S02]  /*1860*/  IMAD.MOV.U32 R4, RZ, RZ, RZ ;  /* 0x000000ffff047224 */ /* 0x000fe400078e00ff */
[----:B------:R-:W-:Y:S01]  /*1870*/  IMAD R7, R0, R6, RZ ;  /* 0x0000000600077224 */ /* 0x000fe200078e02ff */
[----:B------:R-:W-:-:S03]  /*1880*/  IABS R0, R26 ;  /* 0x0000001a00007213 */ /* 0x000fc60000000000 */
[----:B------:R-:W-:-:S04]  /*1890*/  IMAD.HI.U32 R7, R5, R7, R4 ;  /* 0x0000000705077227 */ /* 0x000fc800078e0004 */
[----:B------:R-:W-:Y:S01]  /*18a0*/  IMAD.MOV.U32 R5, RZ, RZ, R0 ;  /* 0x000000ffff057224 */ /* 0x000fe200078e0000 */
[----:B------:R-:W-:-:S05]  /*18b0*/  IADD3 R0, PT, PT, RZ, -R8, RZ ;  /* 0x80000008ff007210 */ /* 0x000fca0007ffe0ff */
[----:B------:R-:W-:Y:S02]  /*18c0*/  IMAD.MOV.U32 R4, RZ, RZ, R0 ;  /* 0x000000ffff047224 */ /* 0x000fe400078e0000 */
[----:B------:R-:W-:-:S04]  /*18d0*/  IMAD.HI.U32 R0, R7, R5, RZ ;  /* 0x0000000507007227 */ /* 0x000fc800078e00ff */
[----:B------:R-:W-:Y:S01]  /*18e0*/  IMAD R5, R0, R4, R5 ;  /* 0x0000000400057224 */ /* 0x000fe200078e0205 */
[----:B------:R-:W-:-:S04]  /*18f0*/  LOP3.LUT R4, R233, 0x38, RZ, 0xc0, !PT ;  /* 0x00000038e9047812 */ /* 0x000fc800078ec0ff */
[----:B------:R-:W-:Y:S02]  /*1900*/  ISETP.GT.U32.AND P1, PT, R6, R5, PT ;  /* 0x000000050600720c */ /* 0x000fe40003f24070 */
[----:B------:R-:W-:-:S05]  /*1910*/  IADD3 R8, P0, PT, R4, R9, RZ ;  /* 0x0000000904087210 */ /* 0x000fca0007f1e0ff */
[----:B------:R-:W-:Y:S02]  /*1920*/  IMAD.X R9, RZ, RZ, R16, P0 ;  /* 0x000000ffff097224 */ /* 0x000fe400000e0610 */
[----:B------:R-:W-:-:S04]  /*1930*/  IMAD.WIDE.U32 R8, R14, R48, R8 ;  /* 0x000000300e087225 */ /* 0x000fc800078e0008 */
[----:B------:R-:W-:Y:S01]  /*1940*/  @!P1 IADD3 R0, PT, PT, R0, 0x1, RZ ;  /* 0x0000000100009810 */ /* 0x000fe20007ffe0ff */
[----:B------:R-:W-:Y:S01]  /*1950*/  @!P1 IMAD.IADD R5, R5, 0x1, -R6 ;  /* 0x0000000105059824 */ /* 0x000fe200078e0a06 */
[----:B------:R-:W-:-:S04]  /*1960*/  ISETP.NE.AND P1, PT, R15, RZ, PT ;  /* 0x000000ff0f00720c */ /* 0x000fc80003f25270 */
[----:B------:R-:W-:Y:S01]  /*1970*/  ISETP.GE.U32.AND P2, PT, R5, R6, PT ;  /* 0x000000060500720c */ /* 0x000fe20003f46070 */
[----:B------:R-:W-:Y:S01]  /*1980*/  IMAD R5, R20, R48, RZ ;  /* 0x0000003014057224 */ /* 0x000fe200078e02ff */
[----:B------:R-:W-:-:S03]  /*1990*/  LOP3.LUT R6, R26, R15, RZ, 0x3c, !PT ;  /* 0x0000000f1a067212 */ /* 0x000fc600078e3cff */
[----:B------:R-:W-:Y:S01]  /*19a0*/  IMAD R16, R14, R49, R5 ;  /* 0x000000310e107224 */ /* 0x000fe200078e0205 */
[----:B------:R-:W-:Y:S01]  /*19b0*/  ISETP.GE.AND P0, PT, R6, RZ, PT ;  /* 0x000000ff0600720c */ /* 0x000fe20003f06270 */
[----:B------:R-:W-:Y:S01]  /*19c0*/  IMAD.MOV.U32 R5, RZ, RZ, RZ ;  /* 0x000000ffff057224 */ /* 0x000fe200078e00ff */
[----:B------:R-:W-:Y:S01]  /*19d0*/  SHF.R.U32.HI R14, RZ, 0x3, R228 ;  /* 0x00000003ff0e7819 */ /* 0x000fe200000116e4 */
[----:B------:R-:W-:Y:S02]  /*19e0*/  IMAD.IADD R17, R9, 0x1, R16 ;  /* 0x0000000109117824 */ /* 0x000fe400078e0210 */
[----:B------:R-:W-:Y:S01]  /*19f0*/  IMAD.MOV.U32 R16, RZ, RZ, R8 ;  /* 0x000000ffff107224 */ /* 0x000fe200078e0008 */
[----:B------:R-:W-:Y:S01]  /*1a00*/  SHF.R.S32.HI R8, RZ, 0x1f, R26 ;  /* 0x0000001fff087819 */ /* 0x000fe2000001141a */
[----:B------:R-:W-:Y:S01]  /*1a10*/  @P2 VIADD R0, R0, 0x1 ;  /* 0x0000000100002836 */ /* 0x000fe20000000000 */
[----:B------:R-:W-:-:S04]  /*1a20*/  IADD3 R20, P2, PT, R4, R21, RZ ;  /* 0x0000001504147210 */ /* 0x000fc80007f5e0ff */
[----:B------:R-:W-:Y:S02]  /*1a30*/  IADD3.X R21, PT, PT, RZ, R24, RZ, P2, !PT ;  /* 0x00000018ff157210 */ /* 0x000fe400017fe4ff */
[----:B------:R-:W-:Y:S02]  /*1a40*/  @!P0 IADD3 R0, PT, PT, -R0, RZ, RZ ;  /* 0x000000ff00008210 */ /* 0x000fe40007ffe1ff */
[----:B------:R-:W-:Y:S01]  /*1a50*/  @!P1 LOP3.LUT R0, RZ, R15, RZ, 0x33, !PT ;  /* 0x0000000fff009212 */ /* 0x000fe200078e33ff */
[----:B------:R-:W-:Y:S02]  /*1a60*/  IMAD.MOV.U32 R15, RZ, RZ, RZ ;  /* 0x000000ffff0f7224 */ /* 0x000fe400078e00ff */
[----:B------:R-:W-:-:S04]  /*1a70*/  IMAD.WIDE.U32 R24, R25, 0x40, R14 ;  /* 0x0000004019187825 */ /* 0x000fc800078e000e */
[----:B------:R-:W-:Y:S02]  /*1a80*/  IMAD R15, R51, R14, RZ ;  /* 0x0000000e330f7224 */ /* 0x000fe400078e02ff */
[-C--:B--2---:R-:W-:Y:S02]  /*1a90*/  IMAD R11, R11, R252.reuse, RZ ;  /* 0x000000fc0b0b7224 */ /* 0x084fe400078e02ff */
[----:B------:R-:W-:-:S04]  /*1aa0*/  IMAD.WIDE.U32 R6, R10, R252, R4 ;  /* 0x000000fc0a067225 */ /* 0x000fc800078e0004 */
[----:B------:R-:W-:Y:S02]  /*1ab0*/  IMAD.IADD R5, R7, 0x1, R11 ;  /* 0x0000000107057824 */ /* 0x000fe400078e020b */
[----:B---3--:R-:W-:Y:S01]  /*1ac0*/  IMAD R7, R19, R26, RZ ;  /* 0x0000001a13077224 */ /* 0x008fe200078e02ff */
[----:B----4-:R-:W-:Y:S01]  /*1ad0*/  SHF.L.U64.HI R11, R2, 0x5, R3 ;  /* 0x00000005020b7819 */ /* 0x010fe20000010203 */
[----:B------:R-:W-:Y:S02]  /*1ae0*/  IMAD.MOV.U32 R4, RZ, RZ, R6 ;  /* 0x000000ffff047224 */ /* 0x000fe400078e0006 */
[----:B------:R-:W-:Y:S01]  /*1af0*/  IMAD R30, R18, R8, R7 ;  /* 0x00000008121e7224 */ /* 0x000fe200078e0207 */
[----:B------:R-:W-:Y:S01]  /*1b00*/  SHF.L.U64.HI R7, R2, 0x4, R3 ;  /* 0x0000000402077819 */ /* 0x000fe20000010203 */
[----:B------:R-:W-:-:S04]  /*1b10*/  IMAD.WIDE.U32 R8, R26, R18, R4 ;  /* 0x000000121a087225 */ /* 0x000fc800078e0004 */
[----:B------:R-:W-:-:S04]  /*1b20*/  IMAD.WIDE.U32 R4, R14, R50, R20 ;  /* 0x000000320e047225 */ /* 0x000fc800078e0014 */
[----:B------:R-:W-:Y:S01]  /*1b30*/  IMAD.SHL.U32 R10, R2, 0x20, RZ ;  /* 0x00000020020a7824 */ /* 0x000fe200078e00ff */
[----:B------:R-:W-:Y:S01]  /*1b40*/  LEA R237, P0, R4, R22, 0x1 ;  /* 0x0000001604ed7211 */ /* 0x000fe200078008ff */
[----:B------:R-:W-:Y:S02]  /*1b50*/  IMAD R21, R25, R2, RZ ;  /* 0x0000000219157224 */ /* 0x000fe400078e02ff */
[----:B------:R-:W-:Y:S02]  /*1b60*/  IMAD.SHL.U32 R6, R2, 0x10, RZ ;  /* 0x0000001002067824 */ /* 0x000fe400078e00ff */
[----:B------:R-:W-:Y:S01]  /*1b70*/  IMAD.IADD R20, R5, 0x1, R15 ;  /* 0x0000000105147824 */ /* 0x000fe200078e020f */
[----:B------:R-:W-:Y:S01]  /*1b80*/  SHF.R.S32.HI R5, RZ, 0x1f, R0 ;  /* 0x0000001fff057819 */ /* 0x000fe20000011400 */
[----:B------:R-:W-:-:S03]  /*1b90*/  IMAD.WIDE.U32 R26, R0, R32, R16 ;  /* 0x00000020001a7225 */ /* 0x000fc600078e0010 */
[----:B------:R-:W-:Y:S01]  /*1ba0*/  LEA.HI.X R236, R4, R23, R20, 0x1, P0 ;  /* 0x0000001704ec7211 */ /* 0x000fe200000f0c14 */
[----:B------:R-:W-:Y:S01]  /*1bb0*/  IMAD R0, R33, R0, RZ ;  /* 0x0000000021007224 */ /* 0x000fe200078e02ff */
[----:B------:R-:W-:Y:S01]  /*1bc0*/  MOV R4, R8 ;  /* 0x0000000800047202 */ /* 0x000fe20000000f00 */
[----:B------:R-:W-:-:S04]  /*1bd0*/  IMAD.WIDE.U32 R10, R2, R24, R10 ;  /* 0x00000018020a7225 */ /* 0x000fc800078e000a */
[----:B------:R-:W-:Y:S01]  /*1be0*/  IMAD R15, R3, R24, R21 ;  /* 0x00000018030f7224 */ /* 0x000fe200078e0215 */
[--C-:B------:R-:W-:Y:S01]  /*1bf0*/  IADD3 R21, P1, P0, R8, R10, R6.reuse ;  /* 0x0000000a08157210 */ /* 0x100fe2000783e006 */
[----:B------:R-:W-:Y:S01]  /*1c00*/  IMAD.WIDE.U32 R18, R2, R24, R6 ;  /* 0x0000001802127225 */ /* 0x000fe200078e0006 */
[----:B------:R-:W-:-:S03]  /*1c10*/  IADD3 R6, P2, PT, R8, R10, RZ ;  /* 0x0000000a08067210 */ /* 0x000fc60007f5e0ff */
[----:B------:R-:W-:Y:S02]  /*1c20*/  IMAD R32, R5, R32, R0 ;  /* 0x0000002005207224 */ /* 0x000fe400078e0200 */
[----:B------:R-:W-:Y:S01]  /*1c30*/  IMAD.IADD R5, R9, 0x1, R30 ;  /* 0x0000000109057824 */ /* 0x000fe200078e021e */
[----:B------:R-:W-:Y:S01]  /*1c40*/  IADD3 R9, P3, PT, R8, R18, RZ ;  /* 0x0000001208097210 */ /* 0x000fe20007f7e0ff */
[----:B------:R-:W-:Y:S02]  /*1c50*/  IMAD.IADD R0, R15, 0x1, R11 ;  /* 0x000000010f007824 */ /* 0x000fe400078e020b */
[----:B------:R-:W-:Y:S01]  /*1c60*/  IMAD.WIDE.U32 R2, R2, R24, R4 ;  /* 0x0000001802027225 */ /* 0x000fe200078e0004 */
[C---:B------:R-:W-:Y:S02]  /*1c70*/  IADD3.X R18, PT, PT, R5.reuse, R15, R19, P3, !PT ;  /* 0x0000000f05127210 */ /* 0x040fe40001ffe413 */
[----:B------:R-:W-:Y:S01]  /*1c80*/  IADD3.X R25, PT, PT, R5, R0, R7, P1, P0 ;  /* 0x0000000005197210 */ /* 0x000fe20000fe0407 */
[----:B------:R-:W-:Y:S01]  /*1c90*/  IMAD.X R7, R0, 0x1, R5, P2 ;  /* 0x0000000100077824 */ /* 0x000fe200010e0605 */
[----:B------:R-:W-:Y:S01]  /*1ca0*/  IADD3 R10, P0, PT, R229, R237, RZ ;  /* 0x000000ede50a7210 */ /* 0x000fe20007f1e0ff */
[----:B------:R-:W-:Y:S01]  /*1cb0*/  IMAD.IADD R15, R3, 0x1, R15 ;  /* 0x00000001030f7824 */ /* 0x000fe200078e020f */
[----:B------:R-:W-:-:S02]  /*1cc0*/  LEA R22, P3, R9, R12, 0x1 ;  /* 0x0000000c09167211 */ /* 0x000fc400078608ff */
[----:B------:R-:W-:Y:S01]  /*1cd0*/  LOP3.LUT R0, R233, 0x1c0, RZ, 0xc0, !PT ;  /* 0x000001c0e9007812 */ /* 0x000fe200078ec0ff */
[----:B------:R-:W-:Y:S01]  /*1ce0*/  IMAD.X R11, R230, 0x1, R236, P0 ;  /* 0x00000001e60b7824 */ /* 0x000fe200000e06ec */
[----:B------:R-:W-:Y:S02]  /*1cf0*/  LEA.HI.X R23, R9, R13, R18, 0x1, P3 ;  /* 0x0000000d09177211 */ /* 0x000fe400018f0c12 */
[----:B------:R-:W-:Y:S02]  /*1d00*/  LEA R18, P1, R6, R12, 0x1 ;  /* 0x0000000c06127211 */ /* 0x000fe400078208ff */
[----:B------:R-:W-:Y:S02]  /*1d10*/  IADD3 R8, P0, PT, R10, R229, RZ ;  /* 0x000000e50a087210 */ /* 0x000fe40007f1e0ff */
[----:B------:R-:W-:Y:S02]  /*1d20*/  LEA.HI.X R19, R6, R13, R7, 0x1, P1 ;  /* 0x0000000d06137211 */ /* 0x000fe400008f0c07 */
[----:B------:R-:W-:-:S02]  /*1d30*/  IADD3.X R9, PT, PT, R11, R230, RZ, P0, !PT ;  /* 0x000000e60b097210 */ /* 0x000fc400007fe4ff */
[-C--:B------:R-:W-:Y:S02]  /*1d40*/  IADD3 R6, P0, PT, R8, R229.reuse, RZ ;  /* 0x000000e508067210 */ /* 0x080fe40007f1e0ff */
[----:B------:R-:W-:Y:S02]  /*1d50*/  LOP3.LUT R0, R0, 0x38, R228, 0xf8, !PT ;  /* 0x0000003800007812 */ /* 0x000fe400078ef8e4 */
[----:B------:R-:W-:Y:S01]  /*1d60*/  LEA R16, P2, R2, R12, 0x1 ;  /* 0x0000000c02107211 */ /* 0x000fe200078408ff */
[----:B------:R-:W-:Y:S01]  /*1d70*/  IMAD.X R7, R9, 0x1, R230, P0 ;  /* 0x0000000109077824 */ /* 0x000fe200000e06e6 */
[--C-:B------:R-:W-:Y:S02]  /*1d80*/  LOP3.LUT R0, R0, 0x38, R233.reuse, 0x78, !PT ;  /* 0x0000003800007812 */ /* 0x100fe400078e78e9 */
[----:B------:R-:W-:Y:S02]  /*1d90*/  IADD3 R4, P0, PT, R6, R229, RZ ;  /* 0x000000e506047210 */ /* 0x000fe40007f1e0ff */
[----:B------:R-:W-:-:S02]  /*1da0*/  LOP3.LUT R0, R0, 0x1e00, R233, 0xf8, !PT ;  /* 0x00001e0000007812 */ /* 0x000fc400078ef8e9 */
[----:B------:R-:W-:Y:S02]  /*1db0*/  LEA.HI.X R17, R2, R13, R15, 0x1, P2 ;  /* 0x0000000d02117211 */ /* 0x000fe400010f0c0f */
[----:B------:R-:W-:Y:S01]  /*1dc0*/  IADD3.X R5, PT, PT, R7, R230, RZ, P0, !PT ;  /* 0x000000e607057210 */ /* 0x000fe200007fe4ff */
[----:B------:R-:W-:Y:S01]  /*1dd0*/  IMAD R0, R0, 0x2, R224 ;  /* 0x0000000200007824 */ /* 0x000fe200078e02e0 */
[-C--:B------:R-:W-:Y:S02]  /*1de0*/  IADD3 R2, P0, PT, R4, R229.reuse, RZ ;  /* 0x000000e504027210 */ /* 0x080fe40007f1e0ff */
[----:B------:R-:W-:Y:S02]  /*1df0*/  LEA R20, P1, R21, R12, 0x1 ;  /* 0x0000000c15147211 */ /* 0x000fe400078208ff */
[----:B------:R-:W-:Y:S01]  /*1e00*/  @!PT LDS RZ, [RZ] ;  /* 0x00000000fffff984 */ /* 0x000fe20000000800 */
[----:B------:R-:W-:Y:S01]  /*1e10*/  @!PT LDS RZ, [RZ] ;  /* 0x00000000fffff984 */ /* 0x000fe20000000800 */
[----:B------:R-:W-:Y:S01]  /*1e20*/  @!PT LDS RZ, [RZ] ;  /* 0x00000000fffff984 */ /* 0x000fe20000000800 */
[----:B------:R1:W-:Y:S01]  /*1e30*/  LDGSTS.E.BYPASS.LTC128B.128 [R0], desc[UR4][R16.64] ;  /* 0x0000000010007fae */ /* 0x0003e2000b981a04 */
[----:B------:R-:W-:Y:S01]  /*1e40*/  IMAD.X R3, R5, 0x1, R230, P0 ;  /* 0x0000000105037824 */ /* 0x000fe200000e06e6 */
[----:B------:R-:W-:-:S02]  /*1e50*/  IADD3 R12, P0, PT, R2, R229, RZ ;  /* 0x000000e5020c7210 */ /* 0x000fc40007f1e0ff */
[----:B------:R-:W-:Y:S01]  /*1e60*/  LEA.HI.X R21, R21, R13, R25, 0x1, P1 ;  /* 0x0000000d15157211 */ /* 0x000fe200008f0c19 */
[----:B------:R2:W-:Y:S02]  /*1e70*/  LDGSTS.E.BYPASS.LTC128B.128 [R0+0x800], desc[UR4][R22.64] ;  /* 0x0080000016007fae */ /* 0x0005e4000b981a04 */
[----:B------:R-:W-:Y:S02]  /*1e80*/  IMAD.X R13, R3, 0x1, R230, P0 ;  /* 0x00000001030d7824 */ /* 0x000fe400000e06e6 */
[----:B------:R3:W-:Y:S04]  /*1e90*/  LDGSTS.E.BYPASS.LTC128B.128 [R0+0x1000], desc[UR4][R18.64] ;  /* 0x0100000012007fae */ /* 0x0007e8000b981a04 */
[----:B------:R4:W-:Y:S01]  /*1ea0*/  LDGSTS.E.BYPASS.LTC128B.128 [R0+0x1800], desc[UR4][R20.64] ;  /* 0x0180000014007fae */ /* 0x0009e2000b981a04 */
[----:B-1----:R-:W-:Y:S01]  /*1eb0*/  IMAD.MOV.U32 R16, RZ, RZ, R237 ;  /* 0x000000ffff107224 */ /* 0x002fe200078e00ed */
[----:B------:R-:W-:Y:S01]  /*1ec0*/  MOV R17, R236 ;  /* 0x000000ec00117202 */ /* 0x000fe20000000f00 */
[----:B--2---:R-:W-:-:S04]  /*1ed0*/  IMAD.IADD R23, R27, 0x1, R32 ;  /* 0x000000011b177824 */ /* 0x004fc800078e0220 */
[----:B------:R1:W-:Y:S01]  /*1ee0*/  LDGSTS.E.BYPASS.LTC128B.128 [R0+0x2000], desc[UR4][R16.64] ;  /* 0x0200000010007fae */ /* 0x0003e2000b981a04 */
[----:B------:R-:W-:Y:S01]  /*1ef0*/  IMAD.MOV.U32 R22, RZ, RZ, R26 ;  /* 0x000000ffff167224 */ /* 0x000fe200078e001a */
[-C--:B---3--:R-:W-:Y:S02]  /*1f00*/  IADD3 R18, P0, PT, R12, R229.reuse, RZ ;  /* 0x000000e50c127210 */ /* 0x088fe40007f1e0ff */
[----:B------:R2:W-:Y:S03]  /*1f10*/  LDGSTS.E.BYPASS.LTC128B.128 [R0+0x2800], desc[UR4][R10.64] ;  /* 0x028000000a007fae */ /* 0x0005e6000b981a04 */
[--C-:B------:R-:W-:Y:S01]  /*1f20*/  IMAD.X R19, R13, 0x1, R230.reuse, P0 ;  /* 0x000000010d137824 */ /* 0x100fe200000e06e6 */
[-C--:B----4-:R-:W-:Y:S01]  /*1f30*/  IADD3 R20, P0, PT, R18, R229.reuse, RZ ;  /* 0x000000e512147210 */ /* 0x090fe20007f1e0ff */
[----:B------:R3:W-:Y:S04]  /*1f40*/  LDGSTS.E.BYPASS.LTC128B.128 [R0+0x3000], desc[UR4][R8.64] ;  /* 0x0300000008007fae */ /* 0x0007e8000b981a04 */
[----:B------:R-:W-:Y:S01]  /*1f50*/  IMAD.X R21, R19, 0x1, R230, P0 ;  /* 0x0000000113157824 */ /* 0x000fe200000e06e6 */
        /* <DEDUP_REMOVED lines=8> */
[----:B------:R-:W-:Y:S02]  /*1fe0*/  LDGSTS.E.BYPASS.LTC128B.128 [R0+0x6000], desc[UR4][R20.64] ;  /* 0x0600000014007fae */ /* 0x000fe4000b981a04 */
[--C-:B------:R-:W-:Y:S01]  /*1ff0*/  IMAD.X R11, R17, 0x1, R230.reuse, P0 ;  /* 0x00000001110b7824 */ /* 0x100fe200000e06e6 */
[-C--:B---3--:R-:W-:Y:S01]  /*2000*/  IADD3 R8, P0, PT, R10, R229.reuse, RZ ;  /* 0x000000e50a087210 */ /* 0x088fe20007f1e0ff */
[----:B------:R1:W-:Y:S04]  /*2010*/  LDGSTS.E.BYPASS.LTC128B.128 [R0+0x6800], desc[UR4][R16.64] ;  /* 0x0680000010007fae */ /* 0x0003e8000b981a04 */
[----:B------:R-:W-:Y:S01]  /*2020*/  IMAD.X R9, R11, 0x1, R230, P0 ;  /* 0x000000010b097824 */ /* 0x000fe200000e06e6 */
[----:B----4-:R-:W-:Y:S01]  /*2030*/  IADD3 R6, P0, PT, R8, R229, RZ ;  /* 0x000000e508067210 */ /* 0x010fe20007f1e0ff */
[----:B------:R2:W-:Y:S01]  /*2040*/  LDGSTS.E.BYPASS.LTC128B.128 [R0+0x7000], desc[UR4][R10.64] ;  /* 0x070000000a007fae */ /* 0x0005e2000b981a04 */
[----:B------:R-:W-:-:S03]  /*2050*/  IMAD.WIDE.U32 R2, R14, R48, R22 ;  /* 0x000000300e027225 */ /* 0x000fc600078e0016 */
[----:B------:R3:W-:Y:S01]  /*2060*/  LDGSTS.E.BYPASS.LTC128B.128 [R0+0x7800], desc[UR4][R8.64] ;  /* 0x0780000008007fae */ /* 0x0007e2000b981a04 */
[----:B------:R-:W-:Y:S01]  /*2070*/  IMAD R14, R49, R14, RZ ;  /* 0x0000000e310e7224 */ /* 0x000fe200078e02ff */
[----:B------:R-:W-:Y:S01]  /*2080*/  LEA R239, P1, R2, R34, 0x1 ;  /* 0x0000002202ef7211 */ /* 0x000fe200078208ff */
[--C-:B------:R-:W-:Y:S01]  /*2090*/  IMAD.X R7, R9, 0x1, R230.reuse, P0 ;  /* 0x0000000109077824 */ /* 0x100fe200000e06e6 */
[----:B------:R-:W-:Y:S02]  /*20a0*/  IADD3 R4, P0, PT, R6, R229, RZ ;  /* 0x000000e506047210 */ /* 0x000fe40007f1e0ff */
[----:B------:R-:W-:Y:S02]  /*20b0*/  IADD3 R3, PT, PT, R3, R14, RZ ;  /* 0x0000000e03037210 */ /* 0x000fe40007ffe0ff */
[----:B------:R4:W-:Y:S01]  /*20c0*/  LDGSTS.E.BYPASS.LTC128B.128 [R0+0x8000], desc[UR4][R6.64] ;  /* 0x0800000006007fae */ /* 0x0009e2000b981a04 */
[----:B------:R-:W-:Y:S01]  /*20d0*/  IMAD.X R5, R7, 0x1, R230, P0 ;  /* 0x0000000107057824 */ /* 0x000fe200000e06e6 */
[----:B------:R-:W-:-:S02]  /*20e0*/  LEA.HI.X R238, R2, R35, R3, 0x1, P1 ;  /* 0x0000002302ee7211 */ /* 0x000fc400008f0c03 */
[----:B------:R-:W-:Y:S02]  /*20f0*/  IADD3 R2, P0, PT, R4, R229, RZ ;  /* 0x000000e504027210 */ /* 0x000fe40007f1e0ff */
[----:B------:R4:W-:Y:S01]  /*2100*/  LDGSTS.E.BYPASS.LTC128B.128 [R0+0x8800], desc[UR4][R4.64] ;  /* 0x0880000004007fae */ /* 0x0009e2000b981a04 */
[----:B-1----:R-:W-:Y:S02]  /*2110*/  LOP3.LUT R16, R31, 0x400, RZ, 0xc0, !PT ;  /* 0x000004001f107812 */ /* 0x002fe400078ec0ff */
[----:B------:R-:W-:Y:S01]  /*2120*/  IMAD.X R3, R5, 0x1, R230, P0 ;  /* 0x0000000105037824 */ /* 0x000fe200000e06e6 */
[----:B--2---:R-:W-:-:S04]  /*2130*/  MOV R11, R238 ;  /* 0x000000ee000b7202 */ /* 0x004fc80000000f00 */
[----:B------:R1:W-:Y:S01]  /*2140*/  LDGSTS.E.BYPASS.LTC128B.128 [R0+0x9000], desc[UR4][R2.64] ;  /* 0x0900000002007fae */ /* 0x0003e2000b981a04 */
[----:B---3--:R-:W-:-:S04]  /*2150*/  IADD3 R8, P0, PT, R2, R229, RZ ;  /* 0x000000e502087210 */ /* 0x008fc80007f1e0ff */
[----:B------:R-:W-:-:S05]  /*2160*/  IADD3.X R9, PT, PT, R3, R230, RZ, P0, !PT ;  /* 0x000000e603097210 */ /* 0x000fca00007fe4ff */
[----:B------:R2:W-:Y:S01]  /*2170*/  LDGSTS.E.BYPASS.LTC128B.128 [R0+0x9800], desc[UR4][R8.64] ;  /* 0x0980000008007fae */ /* 0x0005e2000b981a04 */
[----:B----4-:R-:W-:-:S03]  /*2180*/  IADD3 R6, P0, PT, R232, R239, RZ ;  /* 0x000000efe8067210 */ /* 0x010fc60007f1e0ff */
[----:B------:R-:W0:Y:S02]  /*2190*/  LDGDEPBAR ;  /* 0x00000000000079af */ /* 0x000e240000000000 */
[----:B------:R-:W-:Y:S01]  /*21a0*/  IMAD.X R7, R231, 0x1, R238, P0 ;  /* 0x00000001e7077824 */ /* 0x000fe200000e06ee */
[----:B------:R-:W-:-:S04]  /*21b0*/  IADD3 R4, P0, PT, R6, R232, RZ ;  /* 0x000000e806047210 */ /* 0x000fc80007f1e0ff */
[----:B------:R-:W-:Y:S02]  /*21c0*/  IADD3.X R5, PT, PT, R7, R231, RZ, P0, !PT ;  /* 0x000000e707057210 */ /* 0x000fe400007fe4ff */
[----:B-1----:R-:W-:Y:S02]  /*21d0*/  LOP3.LUT R3, R31, 0x1c0, RZ, 0xc0, !PT ;  /* 0x000001c01f037812 */ /* 0x002fe400078ec0ff */
[----:B------:R-:W-:Y:S02]  /*21e0*/  IADD3 R2, P0, PT, R4, R232, RZ ;  /* 0x000000e804027210 */ /* 0x000fe40007f1e0ff */
[----:B------:R-:W-:Y:S02]  /*21f0*/  LOP3.LUT R3, R3, 0x8, R228, 0xf8, !PT ;  /* 0x0000000803037812 */ /* 0x000fe400078ef8e4 */
[----:B--2---:R-:W-:Y:S01]  /*2200*/  LOP3.LUT R8, R225, 0x8, RZ, 0xc0, !PT ;  /* 0x00000008e1087812 */ /* 0x004fe200078ec0ff */
[----:B------:R-:W-:-:S08]  /*2210*/  DEPBAR.LE SB0, 0x0 ;  /* 0x000080000000791a */ /* 0x000fd00000000000 */
[----:B------:R-:W-:Y:S05]  /*2220*/  WARPSYNC.ALL ;  /* 0x0000000000007948 */ /* 0x000fea0003800000 */
[----:B------:R-:W-:Y:S01]  /*2230*/  LOP3.LUT R9, R3, 0x38, R233, 0x78, !PT ;  /* 0x0000003803097812 */ /* 0x000fe200078e78e9 */
[----:B------:R-:W-:Y:S01]  /*2240*/  IMAD.X R3, R5, 0x1, R231, P0 ;  /* 0x0000000105037824 */ /* 0x000fe200000e06e7 */
[----:B------:R-:W-:Y:S01]  /*2250*/  LOP3.LUT R10, R8, 0x1c0, R31, 0xf8, !PT ;  /* 0x000001c0080a7812 */ /* 0x000fe200078ef81f */
[----:B------:R-:W-:Y:S01]  /*2260*/  BSSY.RECONVERGENT B1, `(.L_x_4893) ;  /* 0x00001aa000017945 */ /* 0x000fe20003800200 */
[----:B------:R-:W-:Y:S01]  /*2270*/  BAR.SYNC.DEFER_BLOCKING 0x0 ;  /* 0x0000000000007b1d */ /* 0x000fe20000010000 */
[----:B------:R-:W-:Y:S01]  /*2280*/  IADD3 R8, P0, PT, R2, R232, RZ ;  /* 0x000000e802087210 */ /* 0x000fe20007f1e0ff */
[----:B------:R-:W-:Y:S01]  /*2290*/  IMAD R16, R9, 0x2, R16 ;  /* 0x0000000209107824 */ /* 0x000fe200078e0210 */
[----:B------:R-:W-:Y:S01]  /*22a0*/  LOP3.LUT R233, R10, 0x38, R233, 0x78, !PT ;  /* 0x000000380ae97812 */ /* 0x000fe200078e78e9 */
[----:B------:R-:W-:-:S02]  /*22b0*/  IMAD.MOV.U32 R10, RZ, RZ, R239 ;  /* 0x000000ffff0a7224 */ /* 0x000fc400078e00ef */
[----:B------:R-:W-:Y:S01]  /*22c0*/  IMAD.X R9, R3, 0x1, R231, P0 ;  /* 0x0000000103097824 */ /* 0x000fe200000e06e7 */
[----:B------:R-:W-:-:S05]  /*22d0*/  IADD3 R14, P0, PT, R8, R232, RZ ;  /* 0x000000e8080e7210 */ /* 0x000fca0007f1e0ff */
[----:B------:R-:W-:Y:S01]  /*22e0*/  IMAD.X R15, R9, 0x1, R231, P0 ;  /* 0x00000001090f7824 */ /* 0x000fe200000e06e7 */
[----:B------:R-:W-:-:S05]  /*22f0*/  IADD3 R12, P0, PT, R14, R232, RZ ;  /* 0x000000e80e0c7210 */ /* 0x000fca0007f1e0ff */
[----:B------:R-:W-:Y:S01]  /*2300*/  IMAD.X R13, R15, 0x1, R231, P0 ;  /* 0x000000010f0d7824 */ /* 0x000fe200000e06e7 */
[----:B------:R-:W-:Y:S01]  /*2310*/  @!PT LDS RZ, [RZ] ;  /* 0x00000000fffff984 */ /* 0x000fe20000000800 */
[----:B------:R-:W-:Y:S01]  /*2320*/  @!PT LDS RZ, [RZ] ;  /* 0x00000000fffff984 */ /* 0x000fe20000000800 */
[----:B------:R-:W-:Y:S01]  /*2330*/  @!PT LDS RZ, [RZ] ;  /* 0x00000000fffff984 */ /* 0x000fe20000000800 */
[----:B------:R1:W-:Y:S04]  /*2340*/  LDGSTS.E.BYPASS.LTC128B.128 [R0+0xa000], desc[UR4][R10.64] ;  /* 0x0a0000000a007fae */ /* 0x0003e8000b981a04 */
[----:B------:R2:W-:Y:S04]  /*2350*/  LDGSTS.E.BYPASS.LTC128B.128 [R0+0xa800], desc[UR4][R6.64] ;  /* 0x0a80000006007fae */ /* 0x0005e8000b981a04 */
[----:B------:R3:W-:Y:S04]  /*2360*/  LDGSTS.E.BYPASS.LTC128B.128 [R0+0xb000], desc[UR4][R4.64] ;  /* 0x0b00000004007fae */ /* 0x0007e8000b981a04 */
[----:B------:R4:W-:Y:S04]  /*2370*/  LDGSTS.E.BYPASS.LTC128B.128 [R0+0xb800], desc[UR4][R2.64] ;  /* 0x0b80000002007fae */ /* 0x0009e8000b981a04 */
[----:B------:R5:W-:Y:S04]  /*2380*/  LDGSTS.E.BYPASS.LTC128B.128 [R0+0xc000], desc[UR4][R8.64] ;  /* 0x0c00000008007fae */ /* 0x000be8000b981a04 */
[----:B------:R-:W-:Y:S04]  /*2390*/  LDGSTS.E.BYPASS.LTC128B.128 [R0+0xc800], desc[UR4][R14.64] ;  /* 0x0c8000000e007fae */ /* 0x000fe8000b981a04 */
[----:B------:R-:W-:Y:S01]  /*23a0*/  LDGSTS.E.BYPASS.LTC128B.128 [R0+0xd000], desc[UR4][R12.64] ;  /* 0x0d0000000c007fae */ /* 0x000fe2000b981a04 */
[----:B-1----:R-:W-:-:S04]  /*23b0*/  IADD3 R10, P0, PT, R12, R232, RZ ;  /* 0x000000e80c0a7210 */ /* 0x002fc80007f1e0ff */
[----:B------:R-:W-:Y:S02]  /*23c0*/  IADD3.X R11, PT, PT, R13, R231, RZ, P0, !PT ;  /* 0x000000e70d0b7210 */ /* 0x000fe400007fe4ff */
[----:B--2---:R-:W-:-:S03]  /*23d0*/  IADD3 R6, P0, PT, R10, R232, RZ ;  /* 0x000000e80a067210 */ /* 0x004fc60007f1e0ff */
[----:B------:R-:W-:Y:S02]  /*23e0*/  LDGSTS.E.BYPASS.LTC128B.128 [R0+0xd800], desc[UR4][R10.64] ;  /* 0x0d8000000a007fae */ /* 0x000fe4000b981a04 */
[----:B------:R-:W-:Y:S01]  /*23f0*/  IMAD.X R7, R11, 0x1, R231, P0 ;  /* 0x000000010b077824 */ /* 0x000fe200000e06e7 */
[----:B---3--:R-:W-:-:S04]  /*2400*/  IADD3 R4, P0, PT, R6, R232, RZ ;  /* 0x000000e806047210 */ /* 0x008fc80007f1e0ff */
[----:B------:R1:W-:Y:S01]  /*2410*/  LDGSTS.E.BYPASS.LTC128B.128 [R0+0xe000], desc[UR4][R6.64] ;  /* 0x0e00000006007fae */ /* 0x0003e2000b981a04 */
[----:B------:R-:W-:Y:S01]  /*2420*/  IMAD.X R5, R7, 0x1, R231, P0 ;  /* 0x0000000107057824 */ /* 0x000fe200000e06e7 */
[----:B----4-:R-:W-:-:S04]  /*2430*/  IADD3 R2, P0, PT, R4, R232, RZ ;  /* 0x000000e804027210 */ /* 0x010fc80007f1e0ff */
[----:B------:R-:W-:Y:S01]  /*2440*/  LDGSTS.E.BYPASS.LTC128B.128 [R0+0xe800], desc[UR4][R4.64] ;  /* 0x0e80000004007fae */ /* 0x000fe2000b981a04 */
[----:B------:R-:W-:Y:S01]  /*2450*/  IMAD.X R3, R5, 0x1, R231, P0 ;  /* 0x0000000105037824 */ /* 0x000fe200000e06e7 */
[----:B-----5:R-:W-:-:S04]  /*2460*/  IADD3 R8, P0, PT, R2, R232, RZ ;  /* 0x000000e802087210 */ /* 0x020fc80007f1e0ff */
[----:B------:R-:W-:Y:S01]  /*2470*/  IADD3.X R9, PT, PT, R3, R231, RZ, P0, !PT ;  /* 0x000000e703097210 */ /* 0x000fe200007fe4ff */
[----:B------:R2:W-:Y:S04]  /*2480*/  LDGSTS.E.BYPASS.LTC128B.128 [R0+0xf000], desc[UR4][R2.64] ;  /* 0x0f00000002007fae */ /* 0x0005e8000b981a04 */
[----:B------:R3:W-:Y:S01]  /*2490*/  LDGSTS.E.BYPASS.LTC128B.128 [R0+0xf800], desc[UR4][R8.64] ;  /* 0x0f80000008007fae */ /* 0x0007e2000b981a04 */
[----:B-1----:R-:W-:-:S05]  /*24a0*/  IADD3 R6, P0, PT, R8, R232, RZ ;  /* 0x000000e808067210 */ /* 0x002fca0007f1e0ff */
[----:B------:R-:W-:-:S05]  /*24b0*/  IMAD.X R7, R9, 0x1, R231, P0 ;  /* 0x0000000109077824 */ /* 0x000fca00000e06e7 */
[----:B------:R1:W-:Y:S01]  /*24c0*/  LDGSTS.E.BYPASS.LTC128B.128 [R0+0x10000], desc[UR4][R6.64] ;  /* 0x1000000006007fae */ /* 0x0003e2000b981a04 */
[----:B--2---:R-:W-:Y:S02]  /*24d0*/  IADD3 R2, P0, PT, R6, R232, RZ ;  /* 0x000000e806027210 */ /* 0x004fe40007f1e0ff */
[----:B---3--:R-:W-:-:S03]  /*24e0*/  LOP3.LUT R8, R226, 0x200, R31, 0xf8, !PT ;  /* 0x00000200e2087812 */ /* 0x008fc600078ef81f */
[----:B------:R-:W-:Y:S01]  /*24f0*/  IMAD.X R3, R7, 0x1, R231, P0 ;  /* 0x0000000107037824 */ /* 0x000fe200000e06e7 */
[-C--:B------:R-:W-:Y:S02]  /*2500*/  IADD3 R4, P0, PT, R2, R232.reuse, RZ ;  /* 0x000000e802047210 */ /* 0x080fe40007f1e0ff */
[----:B------:R-:W-:Y:S02]  /*2510*/  LOP3.LUT R8, R8, R233, RZ, 0xfc, !PT ;  /* 0x000000e908087212 */ /* 0x000fe400078efcff */
[----:B------:R-:W-:Y:S01]  /*2520*/  IADD3.X R5, PT, PT, R3, R231, RZ, P0, !PT ;  /* 0x000000e703057210 */ /* 0x000fe200007fe4ff */
[----:B------:R2:W-:Y:S01]  /*2530*/  LDGSTS.E.BYPASS.LTC128B.128 [R0+0x10800], desc[UR4][R2.64] ;  /* 0x1080000002007fae */ /* 0x0005e2000b981a04 */
[----:B------:R-:W-:Y:S01]  /*2540*/  MOV R31, 0x20 ;  /* 0x00000020001f7802 */ /* 0x000fe20000000f00 */
[----:B------:R-:W-:Y:S02]  /*2550*/  IMAD R30, R8, 0x2, R224 ;  /* 0x00000002081e7824 */ /* 0x000fe400078e02e0 */
[----:B------:R-:W-:Y:S01]  /*2560*/  LDGSTS.E.BYPASS.LTC128B.128 [R0+0x11000], desc[UR4][R4.64] ;  /* 0x1100000004007fae */ /* 0x000fe2000b981a04 */
[----:B-1----:R-:W-:-:S04]  /*2570*/  IADD3 R6, P0, PT, R4, R232, RZ ;  /* 0x000000e804067210 */ /* 0x002fc80007f1e0ff */
[----:B------:R-:W-:Y:S01]  /*2580*/  R2P PR, R228, 0x6 ;  /* 0x00000006e4007804 */ /* 0x000fe20000000000 */
[----:B------:R-:W-:-:S04]  /*2590*/  IMAD.X R7, R5, 0x1, R231, P0 ;  /* 0x0000000105077824 */ /* 0x000fc800000e06e7 */
[----:B------:R-:W-:Y:S01]  /*25a0*/  SEL R31, R31, 0xffffffe0, !P1 ;  /* 0xffffffe01f1f7807 */ /* 0x000fe20004800000 */
[----:B------:R1:W-:Y:S01]  /*25b0*/  LDGSTS.E.BYPASS.LTC128B.128 [R0+0x11800], desc[UR4][R6.64] ;  /* 0x1180000006007fae */ /* 0x0003e2000b981a04 */
[----:B------:R-:W-:Y:S01]  /*25c0*/  SEL R170, R170, 0xffffffc0, !P2 ;  /* 0xffffffc0aaaa7807 */ /* 0x000fe20005000000 */
[----:B--2---:R-:W-:Y:S02]  /*25d0*/  IMAD.IADD R2, R224, 0x1, R16 ;  /* 0x00000001e0027824 */ /* 0x004fe400078e0210 */
[----:B------:R-:W0:Y:S02]  /*25e0*/  LDGDEPBAR ;  /* 0x00000000000079af */ /* 0x000e240000000000 */
[C---:B------:R-:W-:Y:S02]  /*25f0*/  IMAD.IADD R3, R31.reuse, 0x1, R2 ;  /* 0x000000011f037824 */ /* 0x040fe400078e0202 */
[----:B------:R-:W-:Y:S04]  /*2600*/  LDSM.16.M88.4 R36, [R2+0x2000] ;  /* 0x002000000224783b */ /* 0x000fe80000000200 */
[----:B------:R-:W-:Y:S04]  /*2610*/  LDSM.16.M88.4 R24, [R2+0x3000] ;  /* 0x003000000218783b */ /* 0x000fe80000000200 */
[----:B------:R-:W-:Y:S04]  /*2620*/  LDSM.16.M88.4 R16, [R2+0x4000] ;  /* 0x004000000210783b */ /* 0x000fe80000000200 */
[----:B------:R-:W-:Y:S04]  /*2630*/  LDSM.16.M88.4 R20, [R2+0x3800] ;  /* 0x003800000214783b */ /* 0x000fe80000000200 */
[----:B------:R-:W-:Y:S04]  /*2640*/  LDSM.16.M88.4 R8, [R2+0x5000] ;  /* 0x005000000208783b */ /* 0x000fe80000000200 */
[----:B-1----:R-:W1:Y:S04]  /*2650*/  LDSM.16.M88.4 R4, [R30] ;  /* 0x000000001e04783b */ /* 0x002e680000000200 */
[----:B------:R-:W2:Y:S04]  /*2660*/  LDSM.16.M88.4 R12, [R2+0x4800] ;  /* 0x00480000020c783b */ /* 0x000ea80000000200 */
[----:B------:R-:W3:Y:S04]  /*2670*/  LDSM.16.M88.4 R56, [R2+0x7000] ;  /* 0x007000000238783b */ /* 0x000ee80000000200 */
[----:B------:R-:W4:Y:S04]  /*2680*/  LDSM.16.M88.4 R52, [R2+0x6000] ;  /* 0x006000000234783b */ /* 0x000f280000000200 */
[----:B------:R-:W-:Y:S04]  /*2690*/  LDSM.16.M88.4 R32, [R2+0x2800] ;  /* 0x002800000220783b */ /* 0x000fe80000000200 */
[----:B------:R-:W-:Y:S04]  /*26a0*/  LDSM.16.M88.4 R40, [R2+0x5800] ;  /* 0x005800000228783b */ /* 0x000fe80000000200 */
[----:B------:R-:W-:Y:S01]  /*26b0*/  LDSM.16.M88.4 R44, [R2+0x6800] ;  /* 0x00680000022c783b */ /* 0x000fe20000000200 */
[C---:B-1----:R-:W-:Y:S08]  /*26c0*/  HMMA.16816.F32.BF16 R140, R4.reuse, R36, RZ ;  /* 0x00000024048c723c */ /* 0x042ff000000418ff */
[C---:B------:R-:W-:Y:S01]  /*26d0*/  HMMA.16816.F32.BF16 R132, R4.reuse, R38, RZ ;  /* 0x000000260484723c */ /* 0x040fe200000418ff */
[----:B------:R-:W1:Y:S07]  /*26e0*/  LDSM.16.M88.4 R36, [R2+0x7800] ;  /* 0x007800000224783b */ /* 0x000e6e0000000200 */
[C---:B------:R-:W-:Y:S08]  /*26f0*/  HMMA.16816.F32.BF16 R124, R4.reuse, R24, RZ ;  /* 0x00000018047c723c */ /* 0x040ff000000418ff */
[C---:B------:R-:W-:Y:S01]  /*2700*/  HMMA.16816.F32.BF16 R120, R4.reuse, R26, RZ ;  /* 0x0000001a0478723c */ /* 0x040fe200000418ff */
[----:B------:R-:W5:Y:S07]  /*2710*/  LDSM.16.M88.4 R24, [R2+0x8000] ;  /* 0x008000000218783b */ /* 0x000f6e0000000200 */
[C---:B------:R-:W-:Y:S08]  /*2720*/  HMMA.16816.F32.BF16 R112, R4.reuse, R16, RZ ;  /* 0x000000100470723c */ /* 0x040ff000000418ff */
[C---:B------:R-:W-:Y:S01]  /*2730*/  HMMA.16816.F32.BF16 R104, R4.reuse, R18, RZ ;  /* 0x000000120468723c */ /* 0x040fe200000418ff */
[----:B------:R-:W5:Y:S07]  /*2740*/  LDSM.16.M88.4 R16, [R2+0x9000] ;  /* 0x009000000210783b */ /* 0x000f6e0000000200 */
[C---:B------:R-:W-:Y:S08]  /*2750*/  HMMA.16816.F32.BF16 R116, R4.reuse, R20, RZ ;  /* 0x000000140474723c */ /* 0x040ff000000418ff */
[C---:B------:R-:W-:Y:S01]  /*2760*/  HMMA.16816.F32.BF16 R108, R4.reuse, R22, RZ ;  /* 0x00000016046c723c */ /* 0x040fe200000418ff */
[----:B------:R-:W5:Y:S07]  /*2770*/  LDSM.16.M88.4 R20, [R2+0x8800] ;  /* 0x008800000214783b */ /* 0x000f6e0000000200 */
[----:B------:R-:W-:Y:S01]  /*2780*/  HMMA.16816.F32.BF16 R92, R4, R8, RZ ;  /* 0x00000008045c723c */ /* 0x000fe200000418ff */
[----:B------:R-:W-:-:S07]  /*2790*/  IMAD.IADD R8, R31, 0x1, R30 ;  /* 0x000000011f087824 */ /* 0x000fce00078e021e */
[C---:B--2---:R-:W-:Y:S08]  /*27a0*/  HMMA.16816.F32.BF16 R100, R4.reuse, R12, RZ ;  /* 0x0000000c0464723c */ /* 0x044ff000000418ff */
[C---:B------:R-:W-:Y:S01]  /*27b0*/  HMMA.16816.F32.BF16 R96, R4.reuse, R14, RZ ;  /* 0x0000000e0460723c */ /* 0x040fe200000418ff */
[----:B------:R-:W-:Y:S07]  /*27c0*/  LDSM.16.M88.4 R12, [R8] ;  /* 0x00000000080c783b */ /* 0x000fee0000000200 */
[C---:B---3--:R-:W-:Y:S08]  /*27d0*/  HMMA.16816.F32.BF16 R80, R4.reuse, R56, RZ ;  /* 0x000000380450723c */ /* 0x048ff000000418ff */
[C---:B------:R-:W-:Y:S01]  /*27e0*/  HMMA.16816.F32.BF16 R144, R4.reuse, R58, RZ ;  /* 0x0000003a0490723c */ /* 0x040fe200000418ff */
[----:B------:R-:W2:Y:S07]  /*27f0*/  LDSM.16.M88.4 R56, [R3+0x2000] ;  /* 0x002000000338783b */ /* 0x000eae0000000200 */
[C---:B----4-:R-:W-:Y:S08]  /*2800*/  HMMA.16816.F32.BF16 R64, R4.reuse, R52, RZ ;  /* 0x000000340440723c */ /* 0x050ff000000418ff */
[C---:B------:R-:W-:Y:S01]  /*2810*/  HMMA.16816.F32.BF16 R72, R4.reuse, R54, RZ ;  /* 0x000000360448723c */ /* 0x040fe200000418ff */
[----:B------:R-:W3:Y:S07]  /*2820*/  LDSM.16.M88.4 R52, [R3+0x2800] ;  /* 0x002800000334783b */ /* 0x000eee0000000200 */
[C---:B-1----:R-:W-:Y:S08]  /*2830*/  HMMA.16816.F32.BF16 R156, R4.reuse, R36, RZ ;  /* 0x00000024049c723c */ /* 0x042ff000000418ff */
[C---:B------:R-:W-:Y:S01]  /*2840*/  HMMA.16816.F32.BF16 R160, R4.reuse, R38, RZ ;  /* 0x0000002604a0723c */ /* 0x040fe200000418ff */
[----:B------:R-:W1:Y:S07]  /*2850*/  LDSM.16.M88.4 R36, [R3+0x4000] ;  /* 0x004000000324783b */ /* 0x000e6e0000000200 */
[C---:B-----5:R-:W-:Y:S08]  /*2860*/  HMMA.16816.F32.BF16 R176, R4.reuse, R24, RZ ;  /* 0x0000001804b0723c */ /* 0x060ff000000418ff */
[C---:B------:R-:W-:Y:S01]  /*2870*/  HMMA.16816.F32.BF16 R184, R4.reuse, R26, RZ ;  /* 0x0000001a04b8723c */ /* 0x040fe200000418ff */
[----:B------:R-:W4:Y:S07]  /*2880*/  LDSM.16.M88.4 R24, [R3+0x4800] ;  /* 0x004800000318783b */ /* 0x000f2e0000000200 */
[C---:B------:R-:W-:Y:S08]  /*2890*/  HMMA.16816.F32.BF16 R208, R4.reuse, R16, RZ ;  /* 0x0000001004d0723c */ /* 0x040ff000000418ff */
[C---:B------:R-:W-:Y:S01]  /*28a0*/  HMMA.16816.F32.BF16 R216, R4.reuse, R18, RZ ;  /* 0x0000001204d8723c */ /* 0x040fe200000418ff */
[----:B------:R-:W5:Y:S07]  /*28b0*/  LDSM.16.M88.4 R16, [R3+0x5800] ;  /* 0x005800000310783b */ /* 0x000f6e0000000200 */
[C---:B------:R-:W-:Y:S08]  /*28c0*/  HMMA.16816.F32.BF16 R136, R4.reuse, R32, RZ ;  /* 0x000000200488723c */ /* 0x040ff000000418ff */
[C---:B------:R-:W-:Y:S01]  /*28d0*/  HMMA.16816.F32.BF16 R128, R4.reuse, R34, RZ ;  /* 0x000000220480723c */ /* 0x040fe200000418ff */
[----:B------:R2:W5:Y:S07]  /*28e0*/  LDSM.16.M88.4 R32, [R2+0x9800] ;  /* 0x009800000220783b */ /* 0x00056e0000000200 */
[C---:B------:R-:W-:Y:S08]  /*28f0*/  HMMA.16816.F32.BF16 R84, R4.reuse, R40, RZ ;  /* 0x000000280454723c */ /* 0x040ff000000418ff */
[C---:B------:R-:W-:Y:S01]  /*2900*/  HMMA.16816.F32.BF16 R76, R4.reuse, R42, RZ ;  /* 0x0000002a044c723c */ /* 0x040fe200000418ff */
[----:B------:R-:W5:Y:S07]  /*2910*/  LDSM.16.M88.4 R40, [R3+0x3800] ;  /* 0x003800000328783b */ /* 0x000f6e0000000200 */
[----:B------:R-:W-:Y:S01]  /*2920*/  HMMA.16816.F32.BF16 R60, R4, R44, RZ ;  /* 0x0000002c043c723c */ /* 0x000fe200000418ff */
[----:B--2---:R-:W-:-:S07]  /*2930*/  IADD3 R2, PT, PT, R170, R2, RZ ;  /* 0x00000002aa027210 */ /* 0x004fce0007ffe0ff */
[C---:B------:R-:W-:Y:S01]  /*2940*/  HMMA.16816.F32.BF16 R68, R4.reuse, R46, RZ ;  /* 0x0000002e0444723c */ /* 0x040fe200000418ff */
[----:B------:R-:W2:Y:S07]  /*2950*/  LDSM.16.M88.4 R44, [R3+0x3000] ;  /* 0x00300000032c783b */ /* 0x000eae0000000200 */
[C---:B------:R-:W-:Y:S08]  /*2960*/  HMMA.16816.F32.BF16 R192, R4.reuse, R20, RZ ;  /* 0x0000001404c0723c */ /* 0x040ff000000418ff */
[----:B------:R-:W-:Y:S01]  /*2970*/  HMMA.16816.F32.BF16 R200, R4, R22, RZ ;  /* 0x0000001604c8723c */ /* 0x000fe200000418ff */
[----:B------:R-:W2:Y:S07]  /*2980*/  LDSM.16.M88.4 R20, [R3+0x5000] ;  /* 0x005000000314783b */ /* 0x000eae0000000200 */
[C---:B------:R-:W-:Y:S08]  /*2990*/  HMMA.16816.F32.BF16 R204, R12.reuse, R56, R140 ;  /* 0x000000380ccc723c */ /* 0x040ff0000004188c */
[C---:B---3--:R-:W-:Y:S08]  /*29a0*/  HMMA.16816.F32.BF16 R188, R12.reuse, R52, R136 ;  /* 0x000000340cbc723c */ /* 0x048ff00000041888 */
[C---:B-1----:R-:W-:Y:S08]  /*29b0*/  HMMA.16816.F32.BF16 R140, R12.reuse, R36, R112 ;  /* 0x000000240c8c723c */ /* 0x042ff00000041870 */
[C---:B----4-:R-:W-:Y:S08]  /*29c0*/  HMMA.16816.F32.BF16 R136, R12.reuse, R24, R100 ;  /* 0x000000180c88723c */ /* 0x050ff00000041864 */
[C---:B------:R-:W-:Y:S08]  /*29d0*/  HMMA.16816.F32.BF16 R112, R12.reuse, R26, R96 ;  /* 0x0000001a0c70723c */ /* 0x040ff00000041860 */
[----:B-----5:R-:W-:Y:S08]  /*29e0*/  HMMA.16816.F32.BF16 R24, R12, R16, R84 ;  /* 0x000000100c18723c */ /* 0x020ff00000041854 */
[C---:B------:R-:W-:Y:S01]  /*29f0*/  HMMA.16816.F32.BF16 R88, R4.reuse, R10, RZ ;  /* 0x0000000a0458723c */ /* 0x040fe200000418ff */
[----:B------:R-:W-:Y:S07]  /*2a00*/  LDSM.16.M88.4 R8, [R3+0x6000] ;  /* 0x006000000308783b */ /* 0x000fee0000000200 */
[----:B------:R-:W-:Y:S03]  /*2a10*/  HMMA.16816.F32.BF16 R220, R4, R32, RZ ;  /* 0x0000002004dc723c */ /* 0x000fe600000418ff */
[----:B------:R-:W-:-:S02]  /*2a20*/  IMAD.MOV.U32 R57, RZ, RZ, R26 ;  /* 0x000000ffff397224 */ /* 0x000fc400078e001a */
[----:B------:R-:W-:-:S03]  /*2a30*/  IMAD.MOV.U32 R56, RZ, RZ, R27 ;  /* 0x000000ffff387224 */ /* 0x000fc600078e001b */
[----:B------:R-:W-:Y:S01]  /*2a40*/  HMMA.16816.F32.BF16 R212, R4, R34, RZ ;  /* 0x0000002204d4723c */ /* 0x000fe200000418ff */
[----:B------:R-:W1:Y:S04]  /*2a50*/  LDSM.16.M88.4 R4, [R3+0x6800] ;  /* 0x006800000304783b */ /* 0x000e680000000200 */
[----:B------:R-:W-:Y:S03]  /*2a60*/  LDSM.16.M88.4 R32, [R3+0x8000] ;  /* 0x008000000320783b */ /* 0x000fe60000000200 */
[C---:B------:R-:W-:Y:S08]  /*2a70*/  HMMA.16816.F32.BF16 R152, R12.reuse, R40, R116 ;  /* 0x000000280c98723c */ /* 0x040ff00000041874 */
[C---:B------:R-:W-:Y:S01]  /*2a80*/  HMMA.16816.F32.BF16 R116, R12.reuse, R42, R108 ;  /* 0x0000002a0c74723c */ /* 0x040fe2000004186c */
[----:B------:R-:W3:Y:S07]  /*2a90*/  LDSM.16.M88.4 R40, [R3+0x7800] ;  /* 0x007800000328783b */ /* 0x000eee0000000200 */
[----:B------:R-:W-:Y:S01]  /*2aa0*/  HMMA.16816.F32.BF16 R196, R12, R58, R132 ;  /* 0x0000003a0cc4723c */ /* 0x000fe20000041884 */
[----:B------:R-:W-:Y:S01]  /*2ab0*/  IMAD.MOV.U32 R59, RZ, RZ, R24 ;  /* 0x000000ffff3b7224 */ /* 0x000fe200078e0018 */
[----:B------:R-:W-:-:S02]  /*2ac0*/  MOV R58, R25 ;  /* 0x00000019003a7202 */ /* 0x000fc40000000f00 */
[----:B------:R-:W-:Y:S04]  /*2ad0*/  LDSM.16.M88.4 R24, [R3+0x9800] ;  /* 0x009800000318783b */ /* 0x000fe80000000200 */
[C---:B------:R-:W-:Y:S01]  /*2ae0*/  HMMA.16816.F32.BF16 R180, R12.reuse, R54, R128 ;  /* 0x000000360cb4723c */ /* 0x040fe20000041880 */
[----:B------:R-:W4:Y:S07]  /*2af0*/  LDSM.16.M88.4 R52, [R3+0x7000] ;  /* 0x007000000334783b */ /* 0x000f2e0000000200 */
[C---:B--2---:R-:W-:Y:S08]  /*2b00*/  HMMA.16816.F32.BF16 R172, R12.reuse, R44, R124 ;  /* 0x0000002c0cac723c */ /* 0x044ff0000004187c */
[C---:B------:R-:W-:Y:S01]  /*2b10*/  HMMA.16816.F32.BF16 R164, R12.reuse, R46, R120 ;  /* 0x0000002e0ca4723c */ /* 0x040fe20000041878 */
[----:B------:R-:W2:Y:S07]  /*2b20*/  LDSM.16.M88.4 R44, [R3+0x8800] ;  /* 0x00880000032c783b */ /* 0x000eae0000000200 */
[C---:B------:R-:W-:Y:S01]  /*2b30*/  HMMA.16816.F32.BF16 R148, R12.reuse, R38, R104 ;  /* 0x000000260c94723c */ /* 0x040fe20000041868 */
[----:B------:R5:W2:Y:S07]  /*2b40*/  LDSM.16.M88.4 R36, [R3+0x9000] ;  /* 0x009000000324783b */ /* 0x000aae0000000200 */
[C---:B------:R-:W-:Y:S08]  /*2b50*/  HMMA.16816.F32.BF16 R16, R12.reuse, R18, R76 ;  /* 0x000000120c10723c */ /* 0x040ff0000004184c */
[C---:B------:R-:W-:Y:S08]  /*2b60*/  HMMA.16816.F32.BF16 R240, R12.reuse, R22, R88 ;  /* 0x000000160cf0723c */ /* 0x040ff00000041858 */
[----:B------:R-:W-:Y:S01]  /*2b70*/  HMMA.16816.F32.BF16 R248, R12, R20, R92 ;  /* 0x000000140cf8723c */ /* 0x000fe2000004185c */
[----:B-----5:R-:W-:-:S02]  /*2b80*/  IMAD.IADD R3, R31, 0x1, R2 ;  /* 0x000000011f037824 */ /* 0x020fc400078e0202 */
[----:B------:R-:W-:Y:S01]  /*2b90*/  MOV R78, R17 ;  /* 0x00000011004e7202 */ /* 0x000fe20000000f00 */
[----:B------:R-:W-:Y:S02]  /*2ba0*/  IMAD.MOV.U32 R76, RZ, RZ, R19 ;  /* 0x000000ffff4c7224 */ /* 0x000fe400078e0013 */
[----:B------:R-:W-:Y:S02]  /*2bb0*/  IMAD.MOV.U32 R79, RZ, RZ, R16 ;  /* 0x000000ffff4f7224 */ /* 0x000fe400078e0010 */
[----:B------:R-:W-:Y:S01]  /*2bc0*/  IMAD.MOV.U32 R77, RZ, RZ, R18 ;  /* 0x000000ffff4d7224 */ /* 0x000fe200078e0012 */
[----:B-1----:R-:W-:Y:S01]  /*2bd0*/  HMMA.16816.F32.BF16 R88, R12, R4, R60 ;  /* 0x000000040c58723c */ /* 0x002fe2000004183c */
[----:B------:R-:W-:Y:S01]  /*2be0*/  IMAD.IADD R4, R170, 0x1, R30 ;  /* 0x00000001aa047824 */ /* 0x000fe200078e021e */
[----:B------:R-:W-:Y:S01]  /*2bf0*/  MOV R21, R242 ;  /* 0x000000f200157202 */ /* 0x000fe20000000f00 */
[----:B------:R-:W-:Y:S01]  /*2c00*/  IMAD.MOV.U32 R22, RZ, RZ, R241 ;  /* 0x000000ffff167224 */ /* 0x000fe200078e00f1 */
[----:B------:R-:W-:Y:S01]  /*2c10*/  LDSM.16.M88.4 R16, [R2+0x2800] ;  /* 0x002800000210783b */ /* 0x000fe20000000200 */
[----:B------:R-:W-:-:S02]  /*2c20*/  IMAD.MOV.U32 R20, RZ, RZ, R240 ;  /* 0x000000ffff147224 */ /* 0x000fc400078e00f0 */
[----:B------:R-:W-:Y:S01]  /*2c30*/  IMAD.MOV.U32 R235, RZ, RZ, R243 ;  /* 0x000000ffffeb7224 */ /* 0x000fe200078e00f3 */
[C---:B------:R-:W-:Y:S01]  /*2c40*/  HMMA.16816.F32.BF16 R84, R12.reuse, R6, R68 ;  /* 0x000000060c54723c */ /* 0x040fe20000041844 */
[----:B------:R-:W-:Y:S07]  /*2c50*/  LDSM.16.M88.4 R60, [R2+0x5000] ;  /* 0x00500000023c783b */ /* 0x000fee0000000200 */
[----:B---3--:R-:W-:Y:S01]  /*2c60*/  HMMA.16816.F32.BF16 R68, R12, R40, R156 ;  /* 0x000000280c44723c */ /* 0x008fe2000004189c */
[----:B------:R-:W-:Y:S01]  /*2c70*/  IMAD.MOV.U32 R156, RZ, RZ, R79 ;  /* 0x000000ffff9c7224 */ /* 0x000fe200078e004f */
[----:B------:R-:W-:Y:S01]  /*2c80*/  MOV R159, R76 ;  /* 0x0000004c009f7202 */ /* 0x000fe20000000f00 */
[----:B------:R-:W-:-:S02]  /*2c90*/  IMAD.MOV.U32 R157, RZ, RZ, R78 ;  /* 0x000000ffff9d7224 */ /* 0x000fc400078e004e */
[----:B------:R-:W-:-:S03]  /*2ca0*/  IMAD.MOV.U32 R158, RZ, RZ, R77 ;  /* 0x000000ffff9e7224 */ /* 0x000fc600078e004d */
[C---:B------:R-:W-:Y:S01]  /*2cb0*/  HMMA.16816.F32.BF16 R108, R12.reuse, R10, R72 ;  /* 0x0000000a0c6c723c */ /* 0x040fe20000041848 */
[----:B------:R-:W-:Y:S01]  /*2cc0*/  IMAD.MOV.U32 R74, RZ, RZ, R22 ;  /* 0x000000ffff4a7224 */ /* 0x000fe200078e0016 */
[----:B------:R-:W-:Y:S01]  /*2cd0*/  MOV R75, R21 ;  /* 0x00000015004b7202 */ /* 0x000fe20000000f00 */
[----:B------:R-:W-:Y:S02]  /*2ce0*/  IMAD.MOV.U32 R73, RZ, RZ, R20 ;  /* 0x000000ffff497224 */ /* 0x000fe400078e0014 */
[----:B------:R-:W-:Y:S03]  /*2cf0*/  LDSM.16.M88.4 R20, [R2+0x2000] ;  /* 0x002000000214783b */ /* 0x000fe60000000200 */
[C---:B------:R-:W-:Y:S01]  /*2d00*/  HMMA.16816.F32.BF16 R240, R12.reuse, R8, R64 ;  /* 0x000000080cf0723c */ /* 0x040fe20000041840 */
[----:B------:R1:W3:Y:S07]  /*2d10*/  LDSM.16.M88.4 R8, [R4] ;  /* 0x000000000408783b */ /* 0x0002ee0000000200 */
[----:B------:R-:W-:Y:S01]  /*2d20*/  HMMA.16816.F32.BF16 R76, R12, R42, R160 ;  /* 0x0000002a0c4c723c */ /* 0x000fe200000418a0 */
[----:B------:R-:W-:Y:S01]  /*2d30*/  IMAD.MOV.U32 R160, RZ, RZ, R59 ;  /* 0x000000ffffa07224 */ /* 0x000fe200078e003b */
[----:B------:R-:W-:Y:S01]  /*2d40*/  MOV R163, R56 ;  /* 0x0000003800a37202 */ /* 0x000fe20000000f00 */
[----:B------:R-:W-:Y:S01]  /*2d50*/  IMAD.MOV.U32 R161, RZ, RZ, R58 ;  /* 0x000000ffffa17224 */ /* 0x000fe200078e003a */
[----:B------:R-:W5:Y:S01]  /*2d60*/  LDSM.16.M88.4 R40, [R2+0x3000] ;  /* 0x003000000228783b */ /* 0x000f620000000200 */
[----:B------:R-:W-:-:S03]  /*2d70*/  IMAD.MOV.U32 R162, RZ, RZ, R57 ;  /* 0x000000ffffa27224 */ /* 0x000fc600078e0039 */
[----:B------:R-:W5:Y:S01]  /*2d80*/  LDSM.16.M88.4 R56, [R2+0x4000] ;  /* 0x004000000238783b */ /* 0x000f620000000200 */
[----:B----4-:R-:W-:Y:S01]  /*2d90*/  HMMA.16816.F32.BF16 R80, R12, R52, R80 ;  /* 0x000000340c50723c */ /* 0x010fe20000041850 */
[----:B-1----:R-:W-:-:S07]  /*2da0*/  IMAD.IADD R4, R31, 0x1, R4 ;  /* 0x000000011f047824 */ /* 0x002fce00078e0204 */
[C---:B------:R-:W-:Y:S01]  /*2db0*/  HMMA.16816.F32.BF16 R64, R12.reuse, R54, R144 ;  /* 0x000000360c40723c */ /* 0x040fe20000041890 */
[----:B------:R-:W-:Y:S04]  /*2dc0*/  LDSM.16.M88.4 R52, [R2+0x5800] ;  /* 0x005800000234783b */ /* 0x000fe80000000200 */
[----:B------:R-:W-:Y:S03]  /*2dd0*/  LDSM.16.M88.4 R4, [R4] ;  /* 0x000000000404783b */ /* 0x000fe60000000200 */
[C---:B------:R-:W-:Y:S08]  /*2de0*/  HMMA.16816.F32.BF16 R104, R12.reuse, R32, R176 ;  /* 0x000000200c68723c */ /* 0x040ff000000418b0 */
        /* <DEDUP_REMOVED lines=10> */
[----:B------:R-:W2:Y:S04]  /*2e90*/  LDSM.16.M88.4 R12, [R2+0x4800] ;  /* 0x00480000020c783b */ /* 0x000ea80000000200 */
[----:B------:R-:W-:Y:S03]  /*2ea0*/  LDSM.16.M88.4 R24, [R2+0x8800] ;  /* 0x008800000218783b */ /* 0x000fe60000000200 */
[C---:B---3--:R-:W-:Y:S08]  /*2eb0*/  HMMA.16816.F32.BF16 R144, R8.reuse, R20, R204 ;  /* 0x000000140890723c */ /* 0x048ff000000418cc */
[C---:B------:R-:W-:Y:S08]  /*2ec0*/  HMMA.16816.F32.BF16 R192, R8.reuse, R16, R188 ;  /* 0x0000001008c0723c */ /* 0x040ff000000418bc */
[----:B-----5:R-:W-:Y:S01]  /*2ed0*/  HMMA.16816.F32.BF16 R200, R8, R40, R172 ;  /* 0x0000002808c8723c */ /* 0x020fe200000418ac */
[----:B------:R-:W-:Y:S01]  /*2ee0*/  IMAD.MOV.U32 R172, RZ, RZ, R73 ;  /* 0x000000ffffac7224 */ /* 0x000fe200078e0049 */
[----:B------:R-:W-:Y:S01]  /*2ef0*/  MOV R175, R235 ;  /* 0x000000eb00af7202 */ /* 0x000fe20000000f00 */
[----:B------:R-:W-:-:S02]  /*2f00*/  IMAD.MOV.U32 R173, RZ, RZ, R74 ;  /* 0x000000ffffad7224 */ /* 0x000fc400078e004a */
[----:B------:R-:W-:Y:S02]  /*2f10*/  IMAD.MOV.U32 R174, RZ, RZ, R75 ;  /* 0x000000ffffae7224 */ /* 0x000fe400078e004b */
[----:B------:R-:W-:Y:S01]  /*2f20*/  LDSM.16.M88.4 R72, [R3+0x2000] ;  /* 0x002000000348783b */ /* 0x000fe20000000200 */
[C---:B------:R-:W-:Y:S01]  /*2f30*/  HMMA.16816.F32.BF16 R216, R8.reuse, R42, R164 ;  /* 0x0000002a08d8723c */ /* 0x040fe200000418a4 */
[----:B------:R-:W-:Y:S02]  /*2f40*/  IMAD.MOV.U32 R235, RZ, RZ, R227 ;  /* 0x000000ffffeb7224 */ /* 0x000fe400078e00e3 */
[----:B------:R-:W3:Y:S05]  /*2f50*/  LDSM.16.M88.4 R40, [R2+0x6800] ;  /* 0x006800000228783b */ /* 0x000eea0000000200 */
[C---:B------:R-:W-:Y:S08]  /*2f60*/  HMMA.16816.F32.BF16 R208, R8.reuse, R56, R140 ;  /* 0x0000003808d0723c */ /* 0x040ff0000004188c */
[C---:B------:R-:W-:Y:S01]  /*2f70*/  HMMA.16816.F32.BF16 R204, R8.reuse, R58, R148 ;  /* 0x0000003a08cc723c */ /* 0x040fe20000041894 */
[----:B------:R-:W4:Y:S07]  /*2f80*/  LDSM.16.M88.4 R56, [R2+0x7800] ;  /* 0x007800000238783b */ /* 0x000f2e0000000200 */
[C---:B------:R-:W-:Y:S01]  /*2f90*/  HMMA.16816.F32.BF16 R196, R8.reuse, R22, R196 ;  /* 0x0000001608c4723c */ /* 0x040fe200000418c4 */
[----:B------:R-:W5:Y:S07]  /*2fa0*/  LDSM.16.M88.4 R20, [R2+0x9000] ;  /* 0x009000000214783b */ /* 0x000f6e0000000200 */
        /* <DEDUP_REMOVED lines=10> */
[C---:B---3--:R-:W-:Y:S01]  /*3050*/  HMMA.16816.F32.BF16 R148, R8.reuse, R40, R88 ;  /* 0x000000280894723c */ /* 0x048fe20000041858 */
[----:B------:R-:W3:Y:S07]  /*3060*/  LDSM.16.M88.4 R88, [R3+0x3000] ;  /* 0x003000000358783b */ /* 0x000eee0000000200 */
[C---:B------:R-:W-:Y:S08]  /*3070*/  HMMA.16816.F32.BF16 R140, R8.reuse, R42, R84 ;  /* 0x0000002a088c723c */ /* 0x040ff00000041854 */
[C---:B------:R-:W-:Y:S08]  /*3080*/  HMMA.16816.F32.BF16 R136, R8.reuse, R36, R80 ;  /* 0x000000240888723c */ /* 0x040ff00000041850 */
[C---:B----4-:R-:W-:Y:S01]  /*3090*/  HMMA.16816.F32.BF16 R112, R8.reuse, R56, R68 ;  /* 0x000000380870723c */ /* 0x050fe20000041844 */
[----:B------:R-:W4:Y:S07]  /*30a0*/  LDSM.16.M88.4 R68, [R3+0x3800] ;  /* 0x003800000344783b */ /* 0x000f2e0000000200 */
[C---:B------:R-:W-:Y:S01]  /*30b0*/  HMMA.16816.F32.BF16 R160, R8.reuse, R54, R156 ;  /* 0x0000003608a0723c */ /* 0x040fe2000004189c */
[----:B------:R-:W-:Y:S07]  /*30c0*/  LDSM.16.M88.4 R52, [R3+0x5800] ;  /* 0x005800000334783b */ /* 0x000fee0000000200 */
[C---:B------:R-:W-:Y:S01]  /*30d0*/  HMMA.16816.F32.BF16 R108, R8.reuse, R58, R76 ;  /* 0x0000003a086c723c */ /* 0x040fe2000004184c */
[----:B------:R-:W-:Y:S07]  /*30e0*/  LDSM.16.M88.4 R56, [R3+0x5000] ;  /* 0x005000000338783b */ /* 0x000fee0000000200 */
[C---:B-----5:R-:W-:Y:S08]  /*30f0*/  HMMA.16816.F32.BF16 R80, R8.reuse, R22, R128 ;  /* 0x000000160850723c */ /* 0x060ff00000041880 */
[C---:B------:R-:W-:Y:S08]  /*3100*/  HMMA.16816.F32.BF16 R40, R8.reuse, R18, R124 ;  /* 0x000000120828723c */ /* 0x040ff0000004187c */
[----:B------:R-:W-:Y:S01]  /*3110*/  HMMA.16816.F32.BF16 R176, R8, R60, R248 ;  /* 0x0000003c08b0723c */ /* 0x000fe200000418f8 */
[----:B------:R-:W-:-:S02]  /*3120*/  SHF.L.U64.HI R250, R48, 0x4, R49 ;  /* 0x0000000430fa7819 */ /* 0x000fc40000010231 */
[----:B------:R-:W-:-:S05]  /*3130*/  SHF.L.U64.HI R249, R50, 0x4, R51 ;  /* 0x0000000432f97819 */ /* 0x000fca0000010233 */
[C---:B------:R-:W-:Y:S01]  /*3140*/  HMMA.16816.F32.BF16 R172, R8.reuse, R62, R172 ;  /* 0x0000003e08ac723c */ /* 0x040fe200000418ac */
[----:B------:R-:W-:Y:S07]  /*3150*/  LDSM.16.M88.4 R60, [R3+0x4800] ;  /* 0x00480000033c783b */ /* 0x000fee0000000200 */
[----:B------:R-:W-:Y:S01]  /*3160*/  HMMA.16816.F32.BF16 R156, R8, R44, R240 ;  /* 0x0000002c089c723c */ /* 0x000fe200000418f0 */
[----:B------:R-:W-:Y:S01]  /*3170*/  LDSM.16.M88.4 R44, [R3+0x6000] ;  /* 0x00600000032c783b */ /* 0x000fe20000000200 */
[----:B------:R-:W-:-:S02]  /*3180*/  VIADD R240, R247, 0xffffffff ;  /* 0xfffffffff7f07836 */ /* 0x000fc40000000000 */
[----:B------:R-:W-:-:S03]  /*3190*/  IMAD.SHL.U32 R243, R50, 0x10, RZ ;  /* 0x0000001032f37824 */ /* 0x000fc600078e00ff */
[----:B------:R-:W-:Y:S01]  /*31a0*/  ISETP.GT.AND P0, PT, R240, R246, PT ;  /* 0x000000f6f000720c */ /* 0x000fe20003f04270 */
[C---:B------:R-:W-:Y:S01]  /*31b0*/  HMMA.16816.F32.BF16 R116, R8.reuse, R38, R64 ;  /* 0x000000260874723c */ /* 0x040fe20000041840 */
[----:B------:R-:W5:Y:S04]  /*31c0*/  LDSM.16.M88.4 R64, [R3+0x4000] ;  /* 0x004000000340783b */ /* 0x000f680000000200 */
[----:B------:R-:W5:Y:S03]  /*31d0*/  LDSM.16.M88.4 R36, [R3+0x6800] ;  /* 0x006800000324783b */ /* 0x000f660000000200 */
[C---:B-1----:R-:W-:Y:S08]  /*31e0*/  HMMA.16816.F32.BF16 R104, R8.reuse, R32, R104 ;  /* 0x000000200868723c */ /* 0x042ff00000041868 */
[C---:B------:R-:W-:Y:S01]  /*31f0*/  HMMA.16816.F32.BF16 R100, R8.reuse, R34, R100 ;  /* 0x000000220864723c */ /* 0x040fe20000041864 */
[----:B------:R-:W1:Y:S07]  /*3200*/  LDSM.16.M88.4 R32, [R3+0x7000] ;  /* 0x007000000320783b */ /* 0x000e6e0000000200 */
[C---:B------:R-:W-:Y:S08]  /*3210*/  HMMA.16816.F32.BF16 R96, R8.reuse, R24, R96 ;  /* 0x000000180860723c */ /* 0x040ff00000041860 */
[C---:B------:R-:W-:Y:S01]  /*3220*/  HMMA.16816.F32.BF16 R92, R8.reuse, R26, R92 ;  /* 0x0000001a085c723c */ /* 0x040fe2000004185c */
[----:B------:R-:W1:Y:S07]  /*3230*/  LDSM.16.M88.4 R24, [R3+0x7800] ;  /* 0x007800000318783b */ /* 0x000e6e0000000200 */
[C---:B------:R-:W-:Y:S01]  /*3240*/  HMMA.16816.F32.BF16 R84, R8.reuse, R20, R120 ;  /* 0x000000140854723c */ /* 0x040fe20000041878 */
[----:B------:R-:W1:Y:S07]  /*3250*/  LDSM.16.M88.4 R20, [R3+0x8000] ;  /* 0x008000000314783b */ /* 0x000e6e0000000200 */
[----:B------:R-:W-:Y:S01]  /*3260*/  HMMA.16816.F32.BF16 R76, R8, R16, R132 ;  /* 0x00000010084c723c */ /* 0x000fe20000041884 */
[----:B------:R-:W1:Y:S04]  /*3270*/  LDSM.16.M88.4 R16, [R3+0x8800] ;  /* 0x008800000310783b */ /* 0x000e680000000200 */
[----:B------:R-:W-:Y:S03]  /*3280*/  LDSM.16.M88.4 R8, [R3+0x9800] ;  /* 0x009800000308783b */ /* 0x000fe60000000200 */
[C---:B--2---:R-:W-:Y:S08]  /*3290*/  HMMA.16816.F32.BF16 R124, R4.reuse, R12, R192 ;  /* 0x0000000c047c723c */ /* 0x044ff000000418c0 */
[----:B------:R-:W-:Y:S01]  /*32a0*/  HMMA.16816.F32.BF16 R128, R4, R14, R188 ;  /* 0x0000000e0480723c */ /* 0x000fe200000418bc */
[----:B------:R-:W2:Y:S01]  /*32b0*/  LDSM.16.M88.4 R12, [R3+0x9000] ;  /* 0x00900000030c783b */ /* 0x000ea20000000200 */
[----:B------:R-:W-:-:S06]  /*32c0*/  DEPBAR.LE SB0, 0x0 ;  /* 0x000080000000791a */ /* 0x000fcc0000000000 */
[C---:B------:R-:W-:Y:S08]  /*32d0*/  HMMA.16816.F32.BF16 R120, R4.reuse, R72, R144 ;  /* 0x000000480478723c */ /* 0x040ff00000041890 */
[C---:B---3--:R-:W-:Y:S08]  /*32e0*/  HMMA.16816.F32.BF16 R132, R4.reuse, R88, R200 ;  /* 0x000000580484723c */ /* 0x048ff000000418c8 */
[C---:B----4-:R-:W-:Y:S08]  /*32f0*/  HMMA.16816.F32.BF16 R144, R4.reuse, R68, R220 ;  /* 0x000000440490723c */ /* 0x050ff000000418dc */
[C---:B------:R-:W-:Y:S08]  /*3300*/  HMMA.16816.F32.BF16 R72, R4.reuse, R74, R196 ;  /* 0x0000004a0448723c */ /* 0x040ff000000418c4 */
[C---:B------:R-:W-:Y:S08]  /*3310*/  HMMA.16816.F32.BF16 R88, R4.reuse, R90, R216 ;  /* 0x0000005a0458723c */ /* 0x040ff000000418d8 */
        /* <DEDUP_REMOVED lines=12> */
[----:B------:R-:W-:-:S07]  /*33e0*/  SHF.L.U32 R148, R48, 0x4, RZ ;  /* 0x0000000430947819 */ /* 0x000fce00000006ff */
        /* <DEDUP_REMOVED lines=28> */
.L_x_4896:
[----:B------:R-:W2:Y:S01]  /*35b0*/  LD.E R3, desc[UR4][R168.64+0x170] ;  /* 0x00017004a8037980 */ /* 0x000ea2000c101900 */
[----:B------:R-:W-:-:S04]  /*35c0*/  SHF.L.U32 R9, R240, 0x8, RZ ;  /* 0x00000008f0097819 */ /* 0x000fc800000006ff */
[----:B------:R-:W-:Y:S01]  /*35d0*/  IABS R11, R9 ;  /* 0x00000009000b7213 */ /* 0x000fe20000000000 */
[----:B------:R-:W-:-:S05]  /*35e0*/  VIADD R10, R9, 0xffffff00 ;  /* 0xffffff00090a7836 */ /* 0x000fca0000000000 */
[----:B------:R-:W-:Y:S02]  /*35f0*/  IABS R8, R10 ;  /* 0x0000000a00087213 */ /* 0x000fe40000000000 */
[-C--:B--2---:R-:W-:Y:S02]  /*3600*/  IABS R2, R3.reuse ;  /* 0x0000000300027213 */ /* 0x084fe40000000000 */
[----:B------:R-:W-:Y:S02]  /*3610*/  IABS R7, R3 ;  /* 0x0000000300077213 */ /* 0x000fe40000000000 */
[----:B------:R-:W1:Y:S02]  /*3620*/  I2F.RP R4, R2 ;  /* 0x0000000200047306 */ /* 0x000e640000209400 */
[----:B------:R-:W-:-:S06]  /*3630*/  IADD3 R7, PT, PT, RZ, -R7, RZ ;  /* 0x80000007ff077210 */ /* 0x000fcc0007ffe0ff */
[----:B-1----:R-:W1:Y:S02]  /*3640*/  MUFU.RCP R4, R4 ;  /* 0x0000000400047308 */ /* 0x002e640000001000 */
[----:B-1----:R-:W-:-:S06]  /*3650*/  VIADD R4, R4, 0xffffffe ;  /* 0x0ffffffe04047836 */ /* 0x002fcc0000000000 */
[----:B------:R-:W1:Y:S02]  /*3660*/  F2I.FTZ.U32.TRUNC.NTZ R5, R4 ;  /* 0x0000000400057305 */ /* 0x000e64000021f000 */
[----:B-1----:R-:W-:-:S04]  /*3670*/  IMAD.MOV R4, RZ, RZ, -R5 ;  /* 0x000000ffff047224 */ /* 0x002fc800078e0a05 */
[----:B------:R-:W-:Y:S02]  /*3680*/  IMAD R6, R4, R2, RZ ;  /* 0x0000000204067224 */ /* 0x000fe400078e02ff */
[----:B------:R-:W-:-:S04]  /*3690*/  IMAD.MOV.U32 R4, RZ, RZ, RZ ;  /* 0x000000ffff047224 */ /* 0x000fc800078e00ff */
[----:B------:R-:W-:-:S04]  /*36a0*/  IMAD.HI.U32 R5, R5, R6, R4 ;  /* 0x0000000605057227 */ /* 0x000fc800078e0004 */
[----:B------:R-:W-:Y:S02]  /*36b0*/  IMAD.MOV.U32 R6, RZ, RZ, R8 ;  /* 0x000000ffff067224 */ /* 0x000fe400078e0008 */
        /* <DEDUP_REMOVED lines=17> */
[----:B------:R-:W-:Y:S02]  /*37d0*/  ISETP.NE.AND P1, PT, R3, RZ, PT ;  /* 0x000000ff0300720c */ /* 0x000fe40003f25270 */
[----:B------:R-:W-:Y:S01]  /*37e0*/  @P5 IADD3 R4, PT, PT, R4, 0x1, RZ ;  /* 0x0000000104045810 */ /* 0x000fe20007ffe0ff */
[----:B------:R-:W-:-:S05]  /*37f0*/  @P6 VIADD R5, R5, 0x1 ;  /* 0x0000000105056836 */ /* 0x000fca0000000000 */
[----:B------:R-:W-:Y:S01]  /*3800*/  MOV R2, R5 ;  /* 0x0000000500027202 */ /* 0x000fe20000000f00 */
[----:B------:R-:W-:Y:S01]  /*3810*/  @!P0 IMAD.MOV R4, RZ, RZ, -R4 ;  /* 0x000000ffff048224 */ /* 0x000fe200078e0a04 */
[----:B------:R-:W-:Y:S02]  /*3820*/  LOP3.LUT R5, RZ, R3, RZ, 0x33, !PT ;  /* 0x00000003ff057212 */ /* 0x000fe400078e33ff */
[----:B------:R-:W-:Y:S02]  /*3830*/  @!P3 IADD3 R2, PT, PT, -R2, RZ, RZ ;  /* 0x000000ff0202b210 */ /* 0x000fe40007ffe1ff */
        /* <DEDUP_REMOVED lines=23> */
.L_x_4897:
[----:B------:R-:W-:Y:S05]  /*39b0*/  BSYNC.RECONVERGENT B0 ;  /* 0x0000000000007941 */ /* 0x000fea0003800200 */
.L_x_4895:
        /* <DEDUP_REMOVED lines=26> */
[----:B------:R-:W-:Y:S04]  /*3b60*/  LDGSTS.E.BYPASS.LTC128B.128 [R0+0x5000], desc[UR4][R12.64] ;  /* 0x050000000c007fae */ /* 0x000fe8000b981a04 */
[--C-:B------:R-:W-:Y:S01]  /*3b70*/  IMAD.X R21, R19, 0x1, R230.reuse, P0 ;  /* 0x0000000113157824 */ /* 0x100fe200000e06e6 */
[-C--:B------:R-:W-:Y:S01]  /*3b80*/  IADD3 R16, P0, PT, R20, R229.reuse, RZ ;  /* 0x000000e514107210 */ /* 0x080fe20007f1e0ff */
[----:B------:R-:W-:Y:S04]  /*3b90*/  LDGSTS.E.BYPASS.LTC128B.128 [R0+0x5800], desc[UR4][R18.64] ;  /* 0x0580000012007fae */ /* 0x000fe8000b981a04 */
[--C-:B------:R-:W-:Y:S01]  /*3ba0*/  IMAD.X R17, R21, 0x1, R230.reuse, P0 ;  /* 0x0000000115117824 */ /* 0x100fe200000e06e6 */
[-C--:B-1----:R-:W-:Y:S01]  /*3bb0*/  IADD3 R10, P0, PT, R16, R229.reuse, RZ ;  /* 0x000000e5100a7210 */ /* 0x082fe20007f1e0ff */
[----:B------:R-:W-:Y:S04]  /*3bc0*/  LDGSTS.E.BYPASS.LTC128B.128 [R0+0x6000], desc[UR4][R20.64] ;  /* 0x0600000014007fae */ /* 0x000fe8000b981a04 */
[--C-:B------:R-:W-:Y:S01]  /*3bd0*/  IMAD.X R11, R17, 0x1, R230.reuse, P0 ;  /* 0x00000001110b7824 */ /* 0x100fe200000e06e6 */
[-C--:B--2---:R-:W-:Y:S01]  /*3be0*/  IADD3 R8, P0, PT, R10, R229.reuse, RZ ;  /* 0x000000e50a087210 */ /* 0x084fe20007f1e0ff */
[----:B------:R-:W-:Y:S04]  /*3bf0*/  LDGSTS.E.BYPASS.LTC128B.128 [R0+0x6800], desc[UR4][R16.64] ;  /* 0x0680000010007fae */ /* 0x000fe8000b981a04 */
[--C-:B------:R-:W-:Y:S01]  /*3c00*/  IMAD.X R9, R11, 0x1, R230.reuse, P0 ;  /* 0x000000010b097824 */ /* 0x100fe200000e06e6 */
[-C--:B---3--:R-:W-:Y:S01]  /*3c10*/  IADD3 R6, P0, PT, R8, R229.reuse, RZ ;  /* 0x000000e508067210 */ /* 0x088fe20007f1e0ff */
[----:B------:R1:W-:Y:S04]  /*3c20*/  LDGSTS.E.BYPASS.LTC128B.128 [R0+0x7000], desc[UR4][R10.64] ;  /* 0x070000000a007fae */ /* 0x0003e8000b981a04 */
[--C-:B------:R-:W-:Y:S01]  /*3c30*/  IMAD.X R7, R9, 0x1, R230.reuse, P0 ;  /* 0x0000000109077824 */ /* 0x100fe200000e06e6 */
[-C--:B----4-:R-:W-:Y:S01]  /*3c40*/  IADD3 R4, P0, PT, R6, R229.reuse, RZ ;  /* 0x000000e506047210 */ /* 0x090fe20007f1e0ff */
[----:B------:R2:W-:Y:S04]  /*3c50*/  LDGSTS.E.BYPASS.LTC128B.128 [R0+0x7800], desc[UR4][R8.64] ;  /* 0x0780000008007fae */ /* 0x0005e8000b981a04 */
[--C-:B------:R-:W-:Y:S01]  /*3c60*/  IMAD.X R5, R7, 0x1, R230.reuse, P0 ;  /* 0x0000000107057824 */ /* 0x100fe200000e06e6 */
[-C--:B-----5:R-:W-:Y:S01]  /*3c70*/  IADD3 R2, P0, PT, R4, R229.reuse, RZ ;  /* 0x000000e504027210 */ /* 0x0a0fe20007f1e0ff */
[----:B------:R2:W-:Y:S04]  /*3c80*/  LDGSTS.E.BYPASS.LTC128B.128 [R0+0x8000], desc[UR4][R6.64] ;  /* 0x0800000006007fae */ /* 0x0005e8000b981a04 */
[----:B------:R-:W-:Y:S01]  /*3c90*/  IMAD.X R3, R5, 0x1, R230, P0 ;  /* 0x0000000105037824 */ /* 0x000fe200000e06e6 */
[----:B------:R2:W-:Y:S04]  /*3ca0*/  LDGSTS.E.BYPASS.LTC128B.128 [R0+0x8800], desc[UR4][R4.64] ;  /* 0x0880000004007fae */ /* 0x0005e8000b981a04 */
[----:B------:R2:W-:Y:S01]  /*3cb0*/  LDGSTS.E.BYPASS.LTC128B.128 [R0+0x9000], desc[UR4][R2.64] ;  /* 0x0900000002007fae */ /* 0x0005e2000b981a04 */
[----:B-1----:R-:W-:-:S05]  /*3cc0*/  IADD3 R10, P0, PT, R2, R229, RZ ;  /* 0x000000e5020a7210 */ /* 0x002fca0007f1e0ff */
[----:B------:R-:W-:-:S05]  /*3cd0*/  IMAD.X R11, R3, 0x1, R230, P0 ;  /* 0x00000001030b7824 */ /* 0x000fca00000e06e6 */
[----:B------:R2:W-:Y:S04]  /*3ce0*/  LDGSTS.E.BYPASS.LTC128B.128 [R0+0x9800], desc[UR4][R10.64] ;  /* 0x098000000a007fae */ /* 0x0005e8000b981a04 */
[----:B------:R-:W0:Y:S02]  /*3cf0*/  LDGDEPBAR ;  /* 0x00000000000079af */ /* 0x000e240000000000 */
.L_x_4894:
[----:B------:R-:W-:Y:S05]  /*3d00*/  BSYNC.RECONVERGENT B1 ;  /* 0x0000000000017941 */ /* 0x000fea0003800200 */
.L_x_4893:
        /* <DEDUP_REMOVED lines=65> */
[----:B------:R-:W-:Y:S01]  /*4120*/  SHF.L.U32 R7, R228, 0x6, RZ ;  /* 0x00000006e4077819 */ /* 0x000fe200000006ff */
[----:B------:R-:W1:Y:S02]  /*4130*/  SHFL.BFLY PT, R4, R2, 0x2, 0x1f ;  /* 0x0c401f0002047f89 */ /* 0x000e6400000e0000 */
[----:B-1----:R-:W-:-:S02]  /*4140*/  FMNMX.FTZ R2, R2, R4, !PT ;  /* 0x0000000402027209 */ /* 0x002fc40007810000 */
[----:B------:R-:W1:Y:S04]  /*4150*/  SHFL.BFLY PT, R4, R3, 0x2, 0x1f ;  /* 0x0c401f0003047f89 */ /* 0x000e6800000e0000 */
[----:B------:R-:W3:Y:S01]  /*4160*/  SHFL.BFLY PT, R5, R2, 0x1, 0x1f ;  /* 0x0c201f0002057f89 */ /* 0x000ee200000e0000 */
[----:B-1----:R-:W-:Y:S02]  /*4170*/  FMNMX.FTZ R4, R3, R4, !PT ;  /* 0x0000000403047209 */ /* 0x002fe40007810000 */
[----:B---3--:R-:W-:-:S03]  /*4180*/  FMNMX.FTZ R149, R2, R5, !PT ;  /* 0x0000000502957209 */ /* 0x008fc60007810000 */
[----:B------:R-:W1:Y:S01]  /*4190*/  SHFL.BFLY PT, R5, R4, 0x1, 0x1f ;  /* 0x0c201f0004057f89 */ /* 0x000e6200000e0000 */
[----:B------:R-:W-:Y:S02]  /*41a0*/  FSETP.NEU.FTZ.AND P0, PT, R149, -INF , PT ;  /* 0xff8000009500780b */ /* 0x000fe40003f1d000 */
[----:B-1----:R-:W-:Y:S01]  /*41b0*/  FMNMX.FTZ R150, R4, R5, !PT ;  /* 0x0000000504967209 */ /* 0x002fe20007810000 */
[----:B--2---:R-:W-:-:S05]  /*41c0*/  FMUL.FTZ R3, R0, R149 ;  /* 0x0000009500037220 */ /* 0x004fca0000410000 */
[----:B------:R-:W-:Y:S02]  /*41d0*/  FSEL R3, R3, RZ, P0 ;  /* 0x000000ff03037208 */ /* 0x000fe40000000000 */
[----:B------:R-:W-:-:S03]  /*41e0*/  FSETP.NEU.FTZ.AND P0, PT, R150, -INF , PT ;  /* 0xff8000009600780b */ /* 0x000fc60003f1d000 */
[-CC-:B------:R-:W-:Y:S01]  /*41f0*/  FFMA.FTZ R2, R122, R0.reuse, -R3.reuse ;  /* 0x000000007a027223 */ /* 0x180fe20000010803 */
[----:B------:R-:W-:-:S03]  /*4200*/  FFMA.FTZ R4, R126, R0, -R3 ;  /* 0x000000007e047223 */ /* 0x000fc60000010803 */
[----:B------:R1:W-:Y:S08]  /*4210*/  MUFU.EX2 R6, R2 ;  /* 0x0000000200067308 */ /* 0x0003f00000000800 */
[----:B------:R-:W-:Y:S01]  /*4220*/  MUFU.EX2 R95, R4 ;  /* 0x00000004005f7308 */ /* 0x000fe20000000800 */
[----:B-1----:R-:W-:-:S07]  /*4230*/  FFMA.FTZ R2, R123, R0, -R3 ;  /* 0x000000007b027223 */ /* 0x002fce0000010803 */
[----:B------:R1:W-:Y:S02]  /*4240*/  MUFU.EX2 R82, R2 ;  /* 0x0000000200527308 */ /* 0x0003e40000000800 */
[----:B-1----:R-:W-:-:S06]  /*4250*/  FFMA.FTZ R2, R74, R0, -R3 ;  /* 0x000000004a027223 */ /* 0x002fcc0000010803 */
[----:B------:R1:W-:Y:S02]  /*4260*/  MUFU.EX2 R92, R2 ;  /* 0x00000002005c7308 */ /* 0x0003e40000000800 */
[----:B-1----:R-:W-:-:S06]  /*4270*/  FFMA.FTZ R2, R75, R0, -R3 ;  /* 0x000000004b027223 */ /* 0x002fcc0000010803 */
[----:B------:R1:W2:Y:S02]  /*4280*/  MUFU.EX2 R94, R2 ;  /* 0x00000002005e7308 */ /* 0x0002a40000000800 */
[----:B-1----:R-:W-:Y:S01]  /*4290*/  FMUL.FTZ R2, R0, R150 ;  /* 0x0000009600027220 */ /* 0x002fe20000410000 */
[----:B--2---:R-:W-:-:S04]  /*42a0*/  F2FP.BF16.F32.PACK_AB R11, R94, R92 ;  /* 0x0000005c5e0b723e */ /* 0x004fc800000010ff */
[----:B------:R-:W-:Y:S02]  /*42b0*/  FSEL R5, R2, RZ, P0 ;  /* 0x000000ff02057208 */ /* 0x000fe40000000000 */
[----:B------:R-:W-:-:S03]  /*42c0*/  LOP3.LUT R2, R233, 0x200, R7, 0xf8, !PT ;  /* 0x00000200e9027812 */ /* 0x000fc600078ef807 */
[--C-:B------:R-:W-:Y:S01]  /*42d0*/  FFMA.FTZ R4, R120, R0, -R5.reuse ;  /* 0x0000000078047223 */ /* 0x100fe20000010805 */
[----:B------:R-:W-:Y:S01]  /*42e0*/  LEA R75, R2, R224, 0x1 ;  /* 0x000000e0024b7211 */ /* 0x000fe200078e08ff */
[----:B------:R-:W-:Y:S02]  /*42f0*/  FFMA.FTZ R2, R121, R0, -R5 ;  /* 0x0000000079027223 */ /* 0x000fe40000010805 */
[----:B------:R1:W-:Y:S01]  /*4300*/  MUFU.EX2 R80, R4 ;  /* 0x0000000400507308 */ /* 0x0003e20000000800 */
[----:B------:R-:W-:Y:S01]  /*4310*/  IADD3 R74, PT, PT, R31, R75, RZ ;  /* 0x0000004b1f4a7210 */ /* 0x000fe20007ffe0ff */
[----:B------:R-:W2:Y:S04]  /*4320*/  LDSM.16.MT88.4 R24, [R75+0xa000] ;  /* 0x00a000004b18783b */ /* 0x000ea80000004200 */
[----:B------:R-:W3:Y:S01]  /*4330*/  LDSM.16.MT88.4 R20, [R74+0xa000] ;  /* 0x00a000004a14783b */ /* 0x000ee20000004200 */
[----:B-1----:R-:W-:-:S02]  /*4340*/  MOV R4, R6 ;  /* 0x0000000600047202 */ /* 0x002fc40000000f00 */
[----:B------:R1:W4:Y:S02]  /*4350*/  MUFU.EX2 R6, R2 ;  /* 0x0000000200067308 */ /* 0x0003240000000800 */
[----:B------:R-:W-:Y:S01]  /*4360*/  F2FP.BF16.F32.PACK_AB R9, R82, R4 ;  /* 0x000000045209723e */ /* 0x000fe200000010ff */
[----:B------:R-:W-:Y:S01]  /*4370*/  FADD.FTZ R4, R4, R82 ;  /* 0x0000005204047221 */ /* 0x000fe20000010000 */
[--C-:B-1----:R-:W-:Y:S01]  /*4380*/  FFMA.FTZ R2, R72, R0, -R5.reuse ;  /* 0x0000000048027223 */ /* 0x102fe20000010805 */
[----:B----4-:R-:W-:Y:S01]  /*4390*/  F2FP.BF16.F32.PACK_AB R8, R6, R80 ;  /* 0x000000500608723e */ /* 0x010fe200000010ff */
[----:B------:R-:W-:Y:S02]  /*43a0*/  FADD.FTZ R6, R80, R6 ;  /* 0x0000000650067221 */ /* 0x000fe40000010000 */
[----:B------:R1:W4:Y:S02]  /*43b0*/  MUFU.EX2 R7, R2 ;  /* 0x0000000200077308 */ /* 0x0003240000000800 */
[----:B-1----:R-:W-:Y:S01]  /*43c0*/  FFMA.FTZ R2, R73, R0, -R5 ;  /* 0x0000000049027223 */ /* 0x002fe20000010805 */
[----:B------:R-:W-:Y:S01]  /*43d0*/  IADD3 R73, PT, PT, R170, R75, RZ ;  /* 0x0000004baa497210 */ /* 0x000fe20007ffe0ff */
[----:B----4-:R-:W-:-:S04]  /*43e0*/  FADD.FTZ R6, R7, R6 ;  /* 0x0000000607067221 */ /* 0x010fc80000010000 */
[----:B------:R1:W4:Y:S01]  /*43f0*/  MUFU.EX2 R81, R2 ;  /* 0x0000000200517308 */ /* 0x0003220000000800 */
[----:B------:R-:W-:Y:S01]  /*4400*/  IADD3 R72, PT, PT, R31, R73, RZ ;  /* 0x000000491f487210 */ /* 0x000fe20007ffe0ff */
[----:B------:R-:W5:Y:S04]  /*4410*/  LDSM.16.MT88.4 R12, [R73+0xa000] ;  /* 0x00a00000490c783b */ /* 0x000f680000004200 */
[----:B------:R-:W5:Y:S04]  /*4420*/  LDSM.16.MT88.4 R16, [R72+0xa000] ;  /* 0x00a000004810783b */ /* 0x000f680000004200 */
[----:B------:R-:W5:Y:S01]  /*4430*/  LDSM.16.MT88.4 R28, [R75+0xa800] ;  /* 0x00a800004b1c783b */ /* 0x000f620000004200 */
[-C--:B-1----:R-:W-:Y:S01]  /*4440*/  FFMA.FTZ R2, R127, R0.reuse, -R3 ;  /* 0x000000007f027223 */ /* 0x082fe20000010803 */
[C---:B----4-:R-:W-:Y:S01]  /*4450*/  F2FP.BF16.F32.PACK_AB R10, R81.reuse, R7 ;  /* 0x00000007510a723e */ /* 0x050fe200000010ff */
[----:B------:R-:W-:Y:S01]  /*4460*/  FADD.FTZ R6, R81, R6 ;  /* 0x0000000651067221 */ /* 0x000fe20000010000 */
[-C--:B------:R-:W-:Y:S01]  /*4470*/  FFMA.FTZ R7, R193, R0.reuse, -R5 ;  /* 0x00000000c1077223 */ /* 0x080fe20000010805 */
[----:B------:R1:W4:Y:S04]  /*4480*/  MUFU.EX2 R123, R2 ;  /* 0x00000002007b7308 */ /* 0x0003280000000800 */
[C---:B--2---:R-:W-:Y:S04]  /*4490*/  HMMA.16816.F32.BF16 R36, R8.reuse, R24, RZ ;  /* 0x000000180824723c */ /* 0x044fe800000418ff */
[----:B------:R-:W-:Y:S04]  /*44a0*/  MUFU.EX2 R80, R7 ;  /* 0x0000000700507308 */ /* 0x000fe80000000800 */
[----:B------:R-:W-:Y:S01]  /*44b0*/  HMMA.16816.F32.BF16 R40, R8, R26, RZ ;  /* 0x0000001a0828723c */ /* 0x000fe200000418ff */
[----:B-1----:R-:W-:-:S07]  /*44c0*/  FFMA.FTZ R2, R130, R0, -R3 ;  /* 0x0000000082027223 */ /* 0x002fce0000010803 */
[C---:B---3--:R-:W-:Y:S01]  /*44d0*/  HMMA.16816.F32.BF16 R32, R8.reuse, R20, RZ ;  /* 0x000000140820723c */ /* 0x048fe200000418ff */
[----:B------:R1:W-:Y:S07]  /*44e0*/  MUFU.EX2 R121, R2 ;  /* 0x0000000200797308 */ /* 0x0003ee0000000800 */
[C---:B------:R-:W-:Y:S01]  /*44f0*/  HMMA.16816.F32.BF16 R24, R8.reuse, R22, RZ ;  /* 0x000000160818723c */ /* 0x040fe200000418ff */
[----:B------:R-:W2:Y:S07]  /*4500*/  LDSM.16.MT88.4 R20, [R74+0xa800] ;  /* 0x00a800004a14783b */ /* 0x000eae0000004200 */
[----:B-----5:R-:W-:Y:S01]  /*4510*/  HMMA.16816.F32.BF16 R52, R8, R12, RZ ;  /* 0x0000000c0834723c */ /* 0x020fe200000418ff */
        /* <DEDUP_REMOVED lines=58> */
[----:B------:R2:W-:Y:S07]  /*48c0*/  MUFU.EX2 R248, R2 ;  /* 0x0000000200f87308 */ /* 0x0005ee0000000800 */
        /* <DEDUP_REMOVED lines=8> */
[----:B--2---:R-:W-:-:S04]  /*4950*/  FFMA.FTZ R2, R144, R0, -R5 ;  /* 0x0000000090027223 */ /* 0x004fc80000010805 */
[----:B------:R1:W-:Y:S02]  /*4960*/  MUFU.EX2 R241, R2 ;  /* 0x0000000200f17308 */ /* 0x0003e40000000800 */
[----:B-1----:R-:W-:-:S06]  /*4970*/  FFMA.FTZ R2, R145, R0, -R5 ;  /* 0x0000000091027223 */ /* 0x002fcc0000010805 */
[----:B------:R1:W2:Y:S02]  /*4980*/  MUFU.EX2 R76, R2 ;  /* 0x00000002004c7308 */ /* 0x0002a40000000800 */
[----:B-1----:R-:W-:-:S06]  /*4990*/  FFMA.FTZ R2, R68, R0, -R5 ;  /* 0x0000000044027223 */ /* 0x002fcc0000010805 */
[----:B------:R1:W-:Y:S02]  /*49a0*/  MUFU.EX2 R233, R2 ;  /* 0x0000000200e97308 */ /* 0x0003e40000000800 */
[----:B-1----:R-:W-:-:S06]  /*49b0*/  FFMA.FTZ R2, R69, R0, -R5 ;  /* 0x0000000045027223 */ /* 0x002fcc0000010805 */
[----:B------:R1:W4:Y:S02]  /*49c0*/  MUFU.EX2 R227, R2 ;  /* 0x0000000200e37308 */ /* 0x0003240000000800 */
[----:B-1----:R-:W-:Y:S02]  /*49d0*/  FFMA.FTZ R2, R71, R0, -R3 ;  /* 0x0000000047027223 */ /* 0x002fe40000010803 */
[----:B------:R-:W-:Y:S01]  /*49e0*/  HMMA.16816.F32.BF16 R68, R8, R18, R56 ;  /* 0x000000120844723c */ /* 0x000fe20000041838 */
[----:B------:R-:W1:Y:S03]  /*49f0*/  LDSM.16.MT88.4 R16, [R73+0xb800] ;  /* 0x00b800004910783b */ /* 0x000e660000004200 */
[----:B------:R5:W3:Y:S01]  /*4a00*/  MUFU.EX2 R223, R2 ;  /* 0x0000000200df7308 */ /* 0x000ae20000000800 */
[----:B--2---:R-:W-:Y:S02]  /*4a10*/  F2FP.BF16.F32.PACK_AB R8, R76, R241 ;  /* 0x000000f14c08723e */ /* 0x004fe400000010ff */
[----:B------:R-:W-:-:S02]  /*4a20*/  F2FP.BF16.F32.PACK_AB R9, R248, R77 ;  /* 0x0000004df809723e */ /* 0x000fc400000010ff */
[----:B----4-:R-:W-:Y:S01]  /*4a30*/  F2FP.BF16.F32.PACK_AB R10, R227, R233 ;  /* 0x000000e9e30a723e */ /* 0x010fe200000010ff */
[----:B-----5:R-:W-:Y:S01]  /*4a40*/  FFMA.FTZ R2, R210, R0, -R3 ;  /* 0x00000000d2027223 */ /* 0x020fe20000010803 */
[----:B---3--:R-:W-:-:S03]  /*4a50*/  F2FP.BF16.F32.PACK_AB R11, R223, R242 ;  /* 0x000000f2df0b723e */ /* 0x008fc600000010ff */
[----:B------:R2:W-:Y:S04]  /*4a60*/  MUFU.EX2 R221, R2 ;  /* 0x0000000200dd7308 */ /* 0x0005e80000000800 */
[C---:B------:R-:W-:Y:S08]  /*4a70*/  HMMA.16816.F32.BF16 R48, R8.reuse, R28, R48 ;  /* 0x0000001c0830723c */ /* 0x040ff00000041830 */
        /* <DEDUP_REMOVED lines=117> */
[----:B------:R-:W-:-:S05]  /*51d0*/  MOV R165, R84 ;  /* 0x0000005400a57202 */ /* 0x000fca0000000f00 */
        /* <DEDUP_REMOVED lines=38> */
[----:B------:R-:W-:Y:S02]  /*5440*/  MOV R152, R127 ;  /* 0x0000007f00987202 */ /* 0x000fe40000000f00 */
[----:B----4-:R-:W-:-:S03]  /*5450*/  F2FP.BF16.F32.PACK_AB R8, R146, R147 ;  /* 0x000000939208723e */ /* 0x010fc600000010ff */
        /* <DEDUP_REMOVED lines=17> */
[----:B-----5:R-:W-:Y:S01]  /*5570*/  HMMA.16816.F32.BF16 R44, R8, R24, R40 ;  /* 0x00000018082c723c */ /* 0x020fe20000041828 */
[----:B------:R2:W4:Y:S01]  /*5580*/  MUFU.EX2 R134, R2 ;  /* 0x0000000200867308 */ /* 0x0005220000000800 */
[----:B------:R-:W-:-:S06]  /*5590*/  FADD.FTZ R6, R191, R6 ;  /* 0x00000006bf067221 */ /* 0x000fcc0000010000 */
        /* <DEDUP_REMOVED lines=52> */
[-CC-:B--2---:R-:W-:Y:S02]  /*58e0*/  FFMA.FTZ R2, R137, R0.reuse, -R5.reuse ;  /* 0x0000000089027223 */ /* 0x184fe40000010805 */
[----:B------:R-:W-:Y:S04]  /*58f0*/  LDSM.16.MT88.4 R136, [R74+0x11800] ;  /* 0x011800004a88783b */ /* 0x000fe80000004200 */
        /* <DEDUP_REMOVED lines=303> */
.L_x_4905:
        /* <DEDUP_REMOVED lines=78> */
.L_x_4900:
[----:B------:R-:W-:Y:S05]  /*70d0*/  BSYNC.RECONVERGENT B0 ;  /* 0x0000000000007941 */ /* 0x000fea0003800200 */
.L_x_4899:
[----:B------:R-:W1:Y:S01]  /*70e0*/  S2UR UR6, SR_CgaCtaId ;  /* 0x00000000000679c3 */ /* 0x000e620000008800 */
[C---:B------:R-:W-:Y:S01]  /*70f0*/  IMAD.SHL.U32 R3, R228.reuse, 0x8, RZ ;  /* 0x00000008e4037824 */ /* 0x040fe200078e00ff */
[C---:B------:R-:W-:Y:S01]  /*7100*/  LOP3.LUT R4, R228.reuse, 0x38, RZ, 0xc0, !PT ;  /* 0x00000038e4047812 */ /* 0x040fe200078ec0ff */
[----:B------:R-:W-:Y:S01]  /*7110*/  UMOV UR7, 0x400 ;  /* 0x0000040000077882 */ /* 0x000fe20000000000 */
[----:B------:R-:W-:Y:S01]  /*7120*/  IMAD.MOV.U32 R5, RZ, RZ, R238 ;  /* 0x000000ffff057224 */ /* 0x000fe200078e00ee */
[----:B------:R-:W-:Y:S01]  /*7130*/  IADD3 R10, P0, PT, R247, R239, RZ ;  /* 0x000000eff70a7210 */ /* 0x000fe20007f1e0ff */
[----:B------:R-:W-:Y:S01]  /*7140*/  IMAD.SHL.U32 R227, R228, 0x40, RZ ;  /* 0x00000040e4e37824 */ /* 0x000fe200078e00ff */
[--C-:B------:R-:W-:Y:S01]  /*7150*/  LOP3.LUT R4, R4, 0x1c0, R3.reuse, 0xf8, !PT ;  /* 0x000001c004047812 */ /* 0x100fe200078ef803 */
[----:B------:R-:W-:Y:S01]  /*7160*/  IMAD.SHL.U32 R226, R228, 0x20, RZ ;  /* 0x00000020e4e27824 */ /* 0x000fe200078e00ff */
[----:B------:R-:W-:Y:S01]  /*7170*/  SHF.R.U32.HI R225, RZ, 0x1, R228 ;  /* 0x00000001ffe17819 */ /* 0x000fe200000116e4 */
[----:B------:R-:W-:Y:S01]  /*7180*/  IMAD.X R11, R248, 0x1, R238, P0 ;  /* 0x00000001f80b7824 */ /* 0x000fe200000e06ee */
[--C-:B------:R-:W-:Y:S01]  /*7190*/  LOP3.LUT R4, R4, 0x38, R3.reuse, 0x78, !PT ;  /* 0x0000003804047812 */ /* 0x100fe200078e7803 */
[----:B------:R-:W-:Y:S01]  /*71a0*/  IMAD.MOV.U32 R170, RZ, RZ, 0x20 ;  /* 0x00000020ffaa7424 */ /* 0x000fe200078e00ff */
[-C--:B------:R-:W-:Y:S01]  /*71b0*/  IADD3 R14, P0, PT, R10, R232.reuse, RZ ;  /* 0x000000e80a0e7210 */ /* 0x080fe20007f1e0ff */
[----:B------:R-:W-:Y:S01]  /*71c0*/  VIADD R240, R240, 0xffffffff ;  /* 0xfffffffff0f07836 */ /* 0x000fe20000000000 */
[----:B------:R-:W-:Y:S01]  /*71d0*/  LOP3.LUT R4, R4, 0x1e00, R3, 0xf8, !PT ;  /* 0x00001e0004047812 */ /* 0x000fe200078ef803 */
[----:B------:R-:W-:Y:S01]  /*71e0*/  BSSY.RECONVERGENT B1, `(.L_x_4901) ;  /* 0x0000197000017945 */ /* 0x000fe20003800200 */
[----:B------:R-:W-:Y:S01]  /*71f0*/  LOP3.LUT R0, R225, 0x8, RZ, 0xc0, !PT ;  /* 0x00000008e1007812 */ /* 0x000fe200078ec0ff */
[----:B------:R-:W-:Y:S01]  /*7200*/  IMAD.X R15, R11, 0x1, R231, P0 ;  /* 0x000000010b0f7824 */ /* 0x000fe200000e06e7 */
[-C--:B------:R-:W-:Y:S02]  /*7210*/  IADD3 R8, P0, PT, R14, R232.reuse, RZ ;  /* 0x000000e80e087210 */ /* 0x080fe40007f1e0ff */
[----:B------:R-:W-:Y:S02]  /*7220*/  LOP3.LUT R2, R228, 0x8, RZ, 0xc0, !PT ;  /* 0x00000008e4027812 */ /* 0x000fe400078ec0ff */
[----:B------:R-:W-:Y:S01]  /*7230*/  LOP3.LUT R0, R0, 0x1c0, R227, 0xf8, !PT ;  /* 0x000001c000007812 */ /* 0x000fe200078ef8e3 */
[----:B-1----:R-:W-:Y:S01]  /*7240*/  ULEA UR6, UR6, UR7, 0x18 ;  /* 0x0000000706067291 */ /* 0x002fe2000f8ec0ff */
[----:B------:R-:W-:Y:S01]  /*7250*/  IMAD.X R9, R15, 0x1, R231, P0 ;  /* 0x000000010f097824 */ /* 0x000fe200000e06e7 */
[-C--:B------:R-:W-:Y:S02]  /*7260*/  IADD3 R6, P0, PT, R8, R232.reuse, RZ ;  /* 0x000000e808067210 */ /* 0x080fe40007f1e0ff */
[----:B------:R-:W-:Y:S02]  /*7270*/  LOP3.LUT R2, R2, 0x1c0, R227, 0xf8, !PT ;  /* 0x000001c002027812 */ /* 0x000fe400078ef8e3 */
[----:B------:R-:W-:Y:S01]  /*7280*/  IMAD.U32 R224, RZ, RZ, UR6 ;  /* 0x00000006ffe07e24 */ /* 0x000fe2000f8e00ff */
[----:B------:R-:W-:Y:S01]  /*7290*/  LOP3.LUT R171, R0, 0x38, R3, 0x78, !PT ;  /* 0x0000003800ab7812 */ /* 0x000fe200078e7803 */
[----:B------:R-:W-:Y:S01]  /*72a0*/  IMAD.X R7, R9, 0x1, R231, P0 ;  /* 0x0000000109077824 */ /* 0x000fe200000e06e7 */
[-C--:B------:R-:W-:Y:S01]  /*72b0*/  IADD3 R12, P0, PT, R6, R232.reuse, RZ ;  /* 0x000000e8060c7210 */ /* 0x080fe20007f1e0ff */
[----:B------:R-:W-:Y:S01]  /*72c0*/  IMAD R150, R4, 0x2, R224 ;  /* 0x0000000204967824 */ /* 0x000fe200078e02e0 */
[----:B------:R-:W-:Y:S01]  /*72d0*/  LOP3.LUT R2, R2, 0x38, R3, 0x78, !PT ;  /* 0x0000003802027812 */ /* 0x000fe200078e7803 */
[----:B------:R-:W-:Y:S01]  /*72e0*/  IMAD.MOV.U32 R4, RZ, RZ, R239 ;  /* 0x000000ffff047224 */ /* 0x000fe200078e00ef */
[----:B------:R-:W-:Y:S01]  /*72f0*/  LOP3.LUT R0, R227, 0x400, RZ, 0xc0, !PT ;  /* 0x00000400e3007812 */ /* 0x000fe200078ec0ff */
[----:B------:R-:W-:Y:S01]  /*7300*/  IMAD.X R13, R7, 0x1, R231, P0 ;  /* 0x00000001070d7824 */ /* 0x000fe200000e06e7 */
[----:B------:R-:W-:Y:S01]  /*7310*/  LOP3.LUT R226, R226, 0x7c00, RZ, 0xc0, !PT ;  /* 0x00007c00e2e27812 */ /* 0x000fe200078ec0ff */
[----:B------:R-:W-:Y:S01]  /*7320*/  IMAD.MOV.U32 R3, RZ, RZ, 0x40 ;  /* 0x00000040ff037424 */ /* 0x000fe200078e00ff */
[----:B------:R-:W-:Y:S01]  /*7330*/  @!PT LDS RZ, [RZ] ;  /* 0x00000000fffff984 */ /* 0x000fe20000000800 */
[----:B------:R-:W-:Y:S01]  /*7340*/  @!PT LDS RZ, [RZ] ;  /* 0x00000000fffff984 */ /* 0x000fe20000000800 */
[----:B------:R-:W-:Y:S01]  /*7350*/  @!PT LDS RZ, [RZ] ;  /* 0x00000000fffff984 */ /* 0x000fe20000000800 */
[----:B------:R1:W-:Y:S01]  /*7360*/  LDGSTS.E.BYPASS.LTC128B.128 [R150+0xa000], desc[UR4][R4.64] ;  /* 0x0a00000004967fae */ /* 0x0003e2000b981a04 */
[----:B------:R-:W-:Y:S01]  /*7370*/  IMAD R2, R2, 0x2, R0 ;  /* 0x0000000202027824 */ /* 0x000fe200078e0200 */
[----:B------:R-:W-:Y:S03]  /*7380*/  LOP3.LUT R0, R226, 0x200, R227, 0xf8, !PT ;  /* 0x00000200e2007812 */ /* 0x000fe600078ef8e3 */
[----:B------:R2:W-:Y:S01]  /*7390*/  LDGSTS.E.BYPASS.LTC128B.128 [R150+0xa800], desc[UR4][R10.64] ;  /* 0x0a8000000a967fae */ /* 0x0005e2000b981a04 */
[----:B------:R-:W-:Y:S01]  /*73a0*/  IMAD.IADD R2, R224, 0x1, R2 ;  /* 0x00000001e0027824 */ /* 0x000fe200078e0202 */
[----:B------:R-:W-:Y:S03]  /*73b0*/  LOP3.LUT R0, R0, R171, RZ, 0xfc, !PT ;  /* 0x000000ab00007212 */ /* 0x000fe600078efcff */
[----:B------:R-:W-:Y:S01]  /*73c0*/  LDGSTS.E.BYPASS.LTC128B.128 [R150+0xb000], desc[UR4][R14.64] ;  /* 0x0b0000000e967fae */ /* 0x000fe2000b981a04 */
[----:B------:R-:W-:Y:S01]  /*73d0*/  LOP3.LUT P2, RZ, R228, 0x4, RZ, 0xc0, !PT ;  /* 0x00000004e4ff7812 */ /* 0x000fe2000784c0ff */
[----:B------:R-:W-:Y:S03]  /*73e0*/  IMAD R149, R0, 0x2, R224 ;  /* 0x0000000200957824 */ /* 0x000fe600078e02e0 */
[----:B------:R3:W-:Y:S01]  /*73f0*/  LDGSTS.E.BYPASS.LTC128B.128 [R150+0xb800], desc[UR4][R8.64] ;  /* 0x0b80000008967fae */ /* 0x0007e2000b981a04 */
[----:B------:R-:W-:Y:S04]  /*7400*/  SEL R3, R3, 0xffffffc0, !P2 ;  /* 0xffffffc003037807 */ /* 0x000fe80005000000 */
[----:B------:R4:W-:Y:S05]  /*7410*/  LDGSTS.E.BYPASS.LTC128B.128 [R150+0xc000], desc[UR4][R6.64] ;  /* 0x0c00000006967fae */ /* 0x0009ea000b981a04 */
[----:B------:R-:W-:Y:S01]  /*7420*/  LDGSTS.E.BYPASS.LTC128B.128 [R150+0xc800], desc[UR4][R12.64] ;  /* 0x0c8000000c967fae */ /* 0x000fe2000b981a04 */
[-C--:B-1----:R-:W-:Y:S05]  /*7430*/  IADD3 R4, P0, PT, R12, R232.reuse, RZ ;  /* 0x000000e80c047210 */ /* 0x082fea0007f1e0ff */
[--C-:B------:R-:W-:Y:S01]  /*7440*/  IMAD.X R5, R13, 0x1, R231.reuse, P0 ;  /* 0x000000010d057824 */ /* 0x100fe200000e06e7 */
[-C--:B--2---:R-:W-:Y:S04]  /*7450*/  IADD3 R10, P0, PT, R4, R232.reuse, RZ ;  /* 0x000000e8040a7210 */ /* 0x084fe80007f1e0ff */
[----:B------:R1:W-:Y:S01]  /*7460*/  LDGSTS.E.BYPASS.LTC128B.128 [R150+0xd000], desc[UR4][R4.64] ;  /* 0x0d00000004967fae */ /* 0x0003e2000b981a04 */
[--C-:B------:R-:W-:Y:S01]  /*7470*/  IMAD.X R11, R5, 0x1, R231.reuse, P0 ;  /* 0x00000001050b7824 */ /* 0x100fe200000e06e7 */
[-C--:B---3--:R-:W-:Y:S04]  /*7480*/  IADD3 R8, P0, PT, R10, R232.reuse, RZ ;  /* 0x000000e80a087210 */ /* 0x088fe80007f1e0ff */
[----:B------:R2:W-:Y:S01]  /*7490*/  LDGSTS.E.BYPASS.LTC128B.128 [R150+0xd800], desc[UR4][R10.64] ;  /* 0x0d8000000a967fae */ /* 0x0005e2000b981a04 */
[--C-:B------:R-:W-:Y:S01]  /*74a0*/  IMAD.X R9, R11, 0x1, R231.reuse, P0 ;  /* 0x000000010b097824 */ /* 0x100fe200000e06e7 */
[-C--:B----4-:R-:W-:Y:S04]  /*74b0*/  IADD3 R6, P0, PT, R8, R232.reuse, RZ ;  /* 0x000000e808067210 */ /* 0x090fe80007f1e0ff */
[----:B------:R-:W-:Y:S01]  /*74c0*/  LDGSTS.E.BYPASS.LTC128B.128 [R150+0xe000], desc[UR4][R8.64] ;  /* 0x0e00000008967fae */ /* 0x000fe2000b981a04 */
[--C-:B------:R-:W-:Y:S05]  /*74d0*/  IMAD.X R7, R9, 0x1, R231.reuse, P0 ;  /* 0x0000000109077824 */ /* 0x100fea00000e06e7 */
[----:B------:R3:W-:Y:S01]  /*74e0*/  LDGSTS.E.BYPASS.LTC128B.128 [R150+0xe800], desc[UR4][R6.64] ;  /* 0x0e80000006967fae */ /* 0x0007e2000b981a04 */
[-C--:B-1----:R-:W-:Y:S05]  /*74f0*/  IADD3 R4, P0, PT, R6, R232.reuse, RZ ;  /* 0x000000e806047210 */ /* 0x082fea0007f1e0ff */
[--C-:B------:R-:W-:Y:S01]  /*7500*/  IMAD.X R5, R7, 0x1, R231.reuse, P0 ;  /* 0x0000000107057824 */ /* 0x100fe200000e06e7 */
[-C--:B--2---:R-:W-:Y:S04]  /*7510*/  IADD3 R10, P0, PT, R4, R232.reuse, RZ ;  /* 0x000000e8040a7210 */ /* 0x084fe80007f1e0ff */
[----:B------:R1:W-:Y:S01]  /*7520*/  LDGSTS.E.BYPASS.LTC128B.128 [R150+0xf000], desc[UR4][R4.64] ;  /* 0x0f00000004967fae */ /* 0x0003e2000b981a04 */
[--C-:B------:R-:W-:Y:S05]  /*7530*/  IMAD.X R11, R5, 0x1, R231.reuse, P0 ;  /* 0x00000001050b7824 */ /* 0x100fea00000e06e7 */
[----:B------:R-:W-:Y:S01]  /*7540*/  LDGSTS.E.BYPASS.LTC128B.128 [R150+0xf800], desc[UR4][R10.64] ;  /* 0x0f8000000a967fae */ /* 0x000fe2000b981a04 */
[-C--:B---3--:R-:W-:Y:S05]  /*7550*/  IADD3 R6, P0, PT, R10, R232.reuse, RZ ;  /* 0x000000e80a067210 */ /* 0x088fea0007f1e0ff */
[--C-:B------:R-:W-:Y:S05]  /*7560*/  IMAD.X R7, R11, 0x1, R231.reuse, P0 ;  /* 0x000000010b077824 */ /* 0x100fea00000e06e7 */
[----:B------:R2:W-:Y:S01]  /*7570*/  LDGSTS.E.BYPASS.LTC128B.128 [R150+0x10000], desc[UR4][R6.64] ;  /* 0x1000000006967fae */ /* 0x0005e2000b981a04 */
[-C--:B-1----:R-:W-:Y:S05]  /*7580*/  IADD3 R4, P0, PT, R6, R232.reuse, RZ ;  /* 0x000000e806047210 */ /* 0x082fea0007f1e0ff */
[--C-:B------:R-:W-:Y:S01]  /*7590*/  IMAD.X R5, R7, 0x1, R231.reuse, P0 ;  /* 0x0000000107057824 */ /* 0x100fe200000e06e7 */
[-C--:B------:R-:W-:Y:S04]  /*75a0*/  IADD3 R8, P0, PT, R4, R232.reuse, RZ ;  /* 0x000000e804087210 */ /* 0x080fe80007f1e0ff */
[----:B------:R-:W-:Y:S01]  /*75b0*/  LDGSTS.E.BYPASS.LTC128B.128 [R150+0x10800], desc[UR4][R4.64] ;  /* 0x1080000004967fae */ /* 0x000fe2000b981a04 */
[--C-:B------:R-:W-:Y:S05]  /*75c0*/  IMAD.X R9, R5, 0x1, R231.reuse, P0 ;  /* 0x0000000105097824 */ /* 0x100fea00000e06e7 */
[----:B------:R1:W-:Y:S01]  /*75d0*/  LDGSTS.E.BYPASS.LTC128B.128 [R150+0x11000], desc[UR4][R8.64] ;  /* 0x1100000008967fae */ /* 0x0003e2000b981a04 */
[----:B--2---:R-:W-:Y:S05]  /*75e0*/  IADD3 R6, P0, PT, R8, R232, RZ ;  /* 0x000000e808067210 */ /* 0x004fea0007f1e0ff */
[----:B------:R-:W-:Y:S01]  /*75f0*/  IMAD.X R7, R9, 0x1, R231, P0 ;  /* 0x0000000109077824 */ /* 0x000fe200000e06e7 */
[----:B------:R-:W-:Y:S04]  /*7600*/  LOP3.LUT P0, RZ, R228, 0x2, RZ, 0xc0, !PT ;  /* 0x00000002e4ff7812 */ /* 0x000fe8000780c0ff */
[----:B------:R2:W-:Y:S01]  /*7610*/  LDGSTS.E.BYPASS.LTC128B.128 [R150+0x11800], desc[UR4][R6.64] ;  /* 0x1180000006967fae */ /* 0x0005e2000b981a04 */
[----:B------:R-:W-:Y:S02]  /*7620*/  SEL R170, R170, 0xffffffe0, !P0 ;  /* 0xffffffe0aaaa7807 */ /* 0x000fe40004000000 */
[----:B------:R-:W-:Y:S02]  /*7630*/  ISETP.GT.AND P0, PT, R240, R246, PT ;  /* 0x000000f6f000720c */ /* 0x000fe40003f04270 */
[----:B------:R3:W-:Y:S01]  /*7640*/  LDSM.16.M88.4 R128, [R149] ;  /* 0x000000009580783b */ /* 0x0007e20000000200 */
[C-C-:B------:R-:W-:Y:S02]  /*7650*/  IMAD.IADD R176, R170.reuse, 0x1, R149.reuse ;  /* 0x00000001aab07824 */ /* 0x140fe400078e0295 */
[C-C-:B------:R-:W-:Y:S02]  /*7660*/  IMAD.IADD R0, R170.reuse, 0x1, R2.reuse ;  /* 0x00000001aa007824 */ /* 0x140fe400078e0202 */
[----:B------:R-:W-:Y:S05]  /*7670*/  LDSM.16.M88.4 R16, [R2+0x2800] ;  /* 0x002800000210783b */ /* 0x000fea0000000200 */
[----:B------:R-:W-:Y:S05]  /*7680*/  LDSM.16.M88.4 R24, [R2+0x3000] ;  /* 0x003000000218783b */ /* 0x000fea0000000200 */
[----:B-1----:R-:W2:Y:S05]  /*7690*/  LDSM.16.M88.4 R8, [R2+0x2000] ;  /* 0x002000000208783b */ /* 0x002eaa0000000200 */
[----:B------:R-:W0:Y:S01]  /*76a0*/  LDGDEPBAR ;  /* 0x00000000000079af */ /* 0x000e220000000000 */
[C---:B---3--:R-:W-:Y:S04]  /*76b0*/  IMAD.IADD R149, R3.reuse, 0x1, R149 ;  /* 0x0000000103957824 */ /* 0x048fe800078e0295 */
[----:B------:R-:W1:Y:S01]  /*76c0*/  LDSM.16.M88.4 R32, [R2+0x3800] ;  /* 0x003800000220783b */ /* 0x000e620000000200 */
[C---:B------:R-:W-:Y:S04]  /*76d0*/  IMAD.IADD R212, R170.reuse, 0x1, R149 ;  /* 0x00000001aad47824 */ /* 0x040fe800078e0295 */
        /* <DEDUP_REMOVED lines=15> */
[----:B------:R3:W2:Y:S02]  /*77d0*/  LDSM.16.M88.4 R172, [R2+0x9800] ;  /* 0x0098000002ac783b */ /* 0x0006a40000000200 */
[C---:B------:R-:W-:Y:S03]  /*77e0*/  HMMA.16816.F32.BF16 R20, R128.reuse, R24, RZ ;  /* 0x000000188014723c */ /* 0x040fe600000418ff */
[----:B------:R-:W-:Y:S05]  /*77f0*/  LDSM.16.M88.4 R176, [R176] ;  /* 0x00000000b0b0783b */ /* 0x000fea0000000200 */
[C---:B------:R-:W-:Y:S01]  /*7800*/  HMMA.16816.F32.BF16 R24, R128.reuse, R26, RZ ;  /* 0x0000001a8018723c */ /* 0x040fe200000418ff */
[----:B------:R-:W2:Y:S05]  /*7810*/  LDSM.16.M88.4 R180, [R0+0x2000] ;  /* 0x0020000000b4783b */ /* 0x000eaa0000000200 */
[----:B------:R-:W2:Y:S02]  /*7820*/  LDSM.16.M88.4 R184, [R0+0x2800] ;  /* 0x0028000000b8783b */ /* 0x000ea40000000200 */
[C---:B-1----:R-:W-:Y:S03]  /*7830*/  HMMA.16816.F32.BF16 R28, R128.reuse, R32, RZ ;  /* 0x00000020801c723c */ /* 0x042fe600000418ff */
[----:B------:R-:W1:Y:S01]  /*7840*/  LDSM.16.M88.4 R188, [R0+0x3000] ;  /* 0x0030000000bc783b */ /* 0x000e620000000200 */
[----:B---3--:R-:W-:Y:S04]  /*7850*/  IMAD.IADD R2, R3, 0x1, R2 ;  /* 0x0000000103027824 */ /* 0x008fe800078e0202 */
        /* <DEDUP_REMOVED lines=9> */
[----:B------:R-:W-:Y:S05]  /*78f0*/  LDSM.16.M88.4 R212, [R212] ;  /* 0x00000000d4d4783b */ /* 0x000fea0000000200 */
        /* <DEDUP_REMOVED lines=31> */
[C---:B---3--:R-:W-:Y:S08]  /*7af0*/  HMMA.16816.F32.BF16 R28, R176.reuse, R192, R28 ;  /* 0x000000c0b01c723c */ /* 0x048ff0000004181c */
[C---:B------:R-:W-:Y:S01]  /*7b00*/  HMMA.16816.F32.BF16 R32, R176.reuse, R194, R32 ;  /* 0x000000c2b020723c */ /* 0x040fe20000041820 */
[----:B------:R-:W3:Y:S07]  /*7b10*/  LDSM.16.M88.4 R192, [R0+0x8000] ;  /* 0x0080000000c0783b */ /* 0x000eee0000000200 */
        /* <DEDUP_REMOVED lines=14> */
[----:B------:R2:W3:Y:S07]  /*7c00*/  LDSM.16.M88.4 R172, [R0+0x8800] ;  /* 0x0088000000ac783b */ /* 0x0004ee0000000200 */
[C---:B----4-:R-:W-:Y:S08]  /*7c10*/  HMMA.16816.F32.BF16 R76, R176.reuse, R180, R76 ;  /* 0x000000b4b04c723c */ /* 0x050ff0000004184c */
[C---:B------:R-:W-:Y:S01]  /*7c20*/  HMMA.16816.F32.BF16 R80, R176.reuse, R182, R80 ;  /* 0x000000b6b050723c */ /* 0x040fe20000041850 */
[----:B------:R-:W4:Y:S07]  /*7c30*/  LDSM.16.M88.4 R180, [R149] ;  /* 0x0000000095b4783b */ /* 0x000f2e0000000200 */
        /* <DEDUP_REMOVED lines=14> */
[----:B------:R-:W3:Y:S07]  /*7d20*/  LDSM.16.M88.4 R172, [R2+0x4000] ;  /* 0x0040000002ac783b */ /* 0x000eee0000000200 */
[C---:B------:R-:W-:Y:S08]  /*7d30*/  HMMA.16816.F32.BF16 R116, R176.reuse, R196, R116 ;  /* 0x000000c4b074723c */ /* 0x040ff00000041874 */
[C---:B------:R-:W-:Y:S01]  /*7d40*/  HMMA.16816.F32.BF16 R120, R176.reuse, R198, R120 ;  /* 0x000000c6b078723c */ /* 0x040fe20000041878 */
[----:B------:R-:W-:Y:S07]  /*7d50*/  LDSM.16.M88.4 R196, [R2+0x6800] ;  /* 0x0068000002c4783b */ /* 0x000fee0000000200 */
[C---:B------:R-:W-:Y:S08]  /*7d60*/  HMMA.16816.F32.BF16 R124, R176.reuse, R200, R124 ;  /* 0x000000c8b07c723c */ /* 0x040ff0000004187c */
[----:B------:R-:W-:Y:S01]  /*7d70*/  HMMA.16816.F32.BF16 R128, R176, R202, R128 ;  /* 0x000000cab080723c */ /* 0x000fe20000041880 */
[----:B------:R-:W5:Y:S05]  /*7d80*/  LDSM.16.M88.4 R176, [R2+0x4800] ;  /* 0x0048000002b0783b */ /* 0x000f6a0000000200 */
[----:B------:R-:W-:Y:S02]  /*7d90*/  LDSM.16.M88.4 R200, [R2+0x7000] ;  /* 0x0070000002c8783b */ /* 0x000fe40000000200 */
[C---:B----4-:R-:W-:Y:S08]  /*7da0*/  HMMA.16816.F32.BF16 R4, R180.reuse, R204, R4 ;  /* 0x000000ccb404723c */ /* 0x050ff00000041804 */
[C---:B------:R-:W-:Y:S01]  /*7db0*/  HMMA.16816.F32.BF16 R8, R180.reuse, R206, R8 ;  /* 0x000000ceb408723c */ /* 0x040fe20000041808 */
[----:B------:R-:W-:Y:S07]  /*7dc0*/  LDSM.16.M88.4 R204, [R2+0x7800] ;  /* 0x0078000002cc783b */ /* 0x000fee0000000200 */
        /* <DEDUP_REMOVED lines=55> */
[C---:B-1----:R-:W-:Y:S08]  /*8140*/  HMMA.16816.F32.BF16 R28, R212.reuse, R188, R28 ;  /* 0x000000bcd41c723c */ /* 0x042ff0000004181c */
[C---:B------:R-:W-:Y:S01]  /*8150*/  HMMA.16816.F32.BF16 R32, R212.reuse, R190, R32 ;  /* 0x000000bed420723c */ /* 0x040fe20000041820 */
[----:B------:R-:W1:Y:S01]  /*8160*/  LDSM.16.M88.4 R188, [R0+0x9800] ;  /* 0x0098000000bc783b */ /* 0x000e620000000200 */
        /* <DEDUP_REMOVED lines=105> */
.L_x_4904:
[----:B------:R-:W-:Y:S05]  /*8800*/  BSYNC.RECONVERGENT B0 ;  /* 0x0000000000007941 */ /* 0x000fea0003800200 */
.L_x_4903:
        /* <DEDUP_REMOVED lines=32> */
[-C--:B-1----:R-:W-:Y:S04]  /*8a10*/  IADD3 R178, P0, PT, R184, R229.reuse, RZ ;  /* 0x000000e5b8b27210 */ /* 0x082fe80007f1e0ff */
[----:B------:R-:W-:Y:S01]  /*8a20*/  LDGSTS.E.BYPASS.LTC128B.128 [R150+0x6800], desc[UR4][R184.64] ;  /* 0x06800000b8967fae */ /* 0x000fe2000b981a04 */
        /* <DEDUP_REMOVED lines=12> */
[--C-:B------:R-:W-:Y:S05]  /*8af0*/  IMAD.X R3, R173, 0x1, R230.reuse, P0 ;  /* 0x00000001ad037824 */ /* 0x100fea00000e06e6 */
[----:B------:R2:W-:Y:S01]  /*8b00*/  LDGSTS.E.BYPASS.LTC128B.128 [R150+0x9000], desc[UR4][R2.64] ;  /* 0x0900000002967fae */ /* 0x0005e2000b981a04 */
[----:B-1----:R-:W-:Y:S05]  /*8b10*/  IADD3 R178, P0, PT, R2, R229, RZ ;  /* 0x000000e502b27210 */ /* 0x002fea0007f1e0ff */
[----:B------:R-:W-:Y:S05]  /*8b20*/  IMAD.X R179, R3, 0x1, R230, P0 ;  /* 0x0000000103b37824 */ /* 0x000fea00000e06e6 */
[----:B------:R2:W-:Y:S04]  /*8b30*/  LDGSTS.E.BYPASS.LTC128B.128 [R150+0x9800], desc[UR4][R178.64] ;  /* 0x09800000b2967fae */ /* 0x0005e8000b981a04 */
[----:B------:R-:W0:Y:S02]  /*8b40*/  LDGDEPBAR ;  /* 0x00000000000079af */ /* 0x000e240000000000 */
.L_x_4902:
[----:B------:R-:W-:Y:S05]  /*8b50*/  BSYNC.RECONVERGENT B1 ;  /* 0x0000000000017941 */ /* 0x000fea0003800200 */
.L_x_4901:
        /* <DEDUP_REMOVED lines=769> */
.L_x_4898:
        /* <DEDUP_REMOVED lines=12> */
.L_x_4913:
[----:B------:R-:W-:Y:S01]  /*bc30*/  FSETP.NE.FTZ.AND P1, PT, R0, RZ, PT ;  /* 0x000000ff0000720b */ /* 0x000fe20003f35000 */
[----:B----4-:R-:W-:Y:S01]  /*bc40*/  FADD.FTZ R3, R2, R3 ;  /* 0x0000000302037221 */ /* 0x010fe20000010000 */
[----:B------:R-:W3:Y:S01]  /*bc50*/  MUFU.RCP R4, R0 ;  /* 0x0000000000047308 */ /* 0x000ee20000001000 */
[C---:B------:R-:W-:Y:S01]  /*bc60*/  SHF.L.U32 R12, R228.reuse, 0x4, RZ ;  /* 0x00000004e40c7819 */ /* 0x040fe200000006ff */
        /* <DEDUP_REMOVED lines=52> */
[----:B------:R-:W-:Y:S01]  /*bfb0*/  IMAD R2, R2, 0x4, R224 ;  /* 0x0000000402027824 */ /* 0x000fe200078e02e0 */
[----:B------:R-:W-:Y:S02]  /*bfc0*/  SEL R6, R9, 0xffffffe0, !P2 ;  /* 0xffffffe009067807 */ /* 0x000fe40005000000 */
[----:B------:R-:W-:-:S03]  /*bfd0*/  SEL R5, R10, 0xffffffc0, !P3 ;  /* 0xffffffc00a057807 */ /* 0x000fc60005800000 */
[--C-:B------:R-:W-:Y:S01]  /*bfe0*/  IMAD.IADD R4, R6, 0x1, R2.reuse ;  /* 0x0000000106047824 */ /* 0x100fe200078e0202 */
[----:B------:R-:W2:Y:S01]  /*bff0*/  LDL.LU R47, [R1] ;  /* 0x00000000012f7983 */ /* 0x000ea20000300800 */
[C---:B------:R-:W-:Y:S02]  /*c000*/  VIADD R0, R2.reuse, 0x80 ;  /* 0x0000008002007836 */ /* 0x040fe40000000000 */
[C---:B------:R-:W-:Y:S02]  /*c010*/  IMAD.IADD R3, R5.reuse, 0x1, R2 ;  /* 0x0000000105037824 */ /* 0x040fe400078e0202 */
[----:B------:R-:W-:Y:S01]  /*c020*/  @P4 VIADD R0, R2, 0xffffff80 ;  /* 0xffffff8002004836 */ /* 0x000fe20000000000 */
[----:B------:R-:W-:Y:S04]  /*c030*/  STS.64 [R2], R152 ;  /* 0x0000009802007388 */ /* 0x000fe80000000a00 */
[----:B------:R3:W-:Y:S04]  /*c040*/  STS.64 [R2+0x800], R154 ;  /* 0x0008009a02007388 */ /* 0x0007e80000000a00 */
[----:B------:R-:W-:Y:S04]  /*c050*/  STS.64 [R4], R156 ;  /* 0x0000009c04007388 */ /* 0x000fe80000000a00 */
[----:B------:R4:W-:Y:S04]  /*c060*/  STS.64 [R4+0x800], R158 ;  /* 0x0008009e04007388 */ /* 0x0009e80000000a00 */
[----:B------:R-:W-:Y:S04]  /*c070*/  STS.64 [R3], R132 ;  /* 0x0000008403007388 */ /* 0x000fe80000000a00 */
[----:B------:R1:W-:Y:S01]  /*c080*/  STS.64 [R3+0x800], R134 ;  /* 0x0008008603007388 */ /* 0x0003e20000000a00 */
[----:B---3--:R-:W-:Y:S01]  /*c090*/  IADD3 R2, PT, PT, R5, R0, RZ ;  /* 0x0000000005027210 */ /* 0x008fe20007ffe0ff */
[----:B----4-:R-:W-:-:S05]  /*c0a0*/  IMAD.IADD R4, R6, 0x1, R3 ;  /* 0x0000000106047824 */ /* 0x010fca00078e0203 */
[----:B------:R-:W-:Y:S01]  /*c0b0*/  STS.64 [R4], R136 ;  /* 0x0000008804007388 */ /* 0x000fe20000000a00 */
[----:B-1----:R-:W-:-:S03]  /*c0c0*/  IMAD.IADD R3, R6, 0x1, R0 ;  /* 0x0000000106037824 */ /* 0x002fc600078e0200 */
[----:B------:R-:W-:Y:S04]  /*c0d0*/  STS.64 [R4+0x800], R138 ;  /* 0x0008008a04007388 */ /* 0x000fe80000000a00 */
[----:B------:R-:W-:Y:S04]  /*c0e0*/  STS.64 [R0], R140 ;  /* 0x0000008c00007388 */ /* 0x000fe80000000a00 */
[----:B------:R1:W-:Y:S04]  /*c0f0*/  STS.64 [R0+0x800], R142 ;  /* 0x0008008e00007388 */ /* 0x0003e80000000a00 */
[----:B------:R-:W-:Y:S04]  /*c100*/  STS.64 [R3], R160 ;  /* 0x000000a003007388 */ /* 0x000fe80000000a00 */
[----:B------:R3:W-:Y:S04]  /*c110*/  STS.64 [R3+0x800], R162 ;  /* 0x000800a203007388 */ /* 0x0007e80000000a00 */
[----:B------:R-:W-:Y:S04]  /*c120*/  STS.64 [R2], R144 ;  /* 0x0000009002007388 */ /* 0x000fe80000000a00 */
[----:B------:R4:W-:Y:S01]  /*c130*/  STS.64 [R2+0x800], R146 ;  /* 0x0008009202007388 */ /* 0x0009e20000000a00 */
[----:B-1----:R-:W-:-:S05]  /*c140*/  IMAD.IADD R0, R6, 0x1, R2 ;  /* 0x0000000106007824 */ /* 0x002fca00078e0202 */
[----:B------:R-:W-:Y:S04]  /*c150*/  STS.64 [R0], R164 ;  /* 0x000000a400007388 */ /* 0x000fe80000000a00 */
[----:B------:R1:W-:Y:S04]  /*c160*/  STS.64 [R0+0x800], R166 ;  /* 0x000800a600007388 */ /* 0x0003e80000000a00 */
[----:B------:R-:W2:Y:S04]  /*c170*/  LD.E.64 R4, desc[UR4][R168.64+0xb0] ;  /* 0x0000b004a8047980 */ /* 0x000ea8000c101b00 */
[----:B---3--:R-:W3:Y:S04]  /*c180*/  LD.E R3, desc[UR4][R168.64+0x60] ;  /* 0x00006004a8037980 */ /* 0x008ee8000c101900 */
[----:B------:R-:W3:Y:S04]  /*c190*/  LD.E R10, desc[UR4][R168.64+0xcc] ;  /* 0x0000cc04a80a7980 */ /* 0x000ee8000c101900 */
[----:B------:R-:W3:Y:S01]  /*c1a0*/  LD.E.64 R6, desc[UR4][R168.64+0x78] ;  /* 0x00007804a8067980 */ /* 0x000ee2000c101b00 */
[----:B------:R-:W1:Y:S01]  /*c1b0*/  S2R R45, SR_CTAID.X ;  /* 0x00000000002d7919 */ /* 0x000e620000002500 */
[----:B------:R-:W-:-:S02]  /*c1c0*/  IMAD.SHL.U32 R46, R228, 0x4, RZ ;  /* 0x00000004e42e7824 */ /* 0x000fc400078e00ff */
[----:B------:R2:W5:Y:S01]  /*c1d0*/  LD.E.64 R8, desc[UR4][R168.64+0xa8] ;  /* 0x0000a804a8087980 */ /* 0x000562000c101b00 */
[----:B----4-:R-:W-:Y:S01]  /*c1e0*/  LOP3.LUT R2, R12, 0x10, RZ, 0xc0, !PT ;  /* 0x000000100c027812 */ /* 0x010fe200078ec0ff */
[----:B------:R-:W-:Y:S01]  /*c1f0*/  BSSY.RECONVERGENT B0, `(.L_x_4907) ;  /* 0x0000028000007945 */ /* 0x000fe20003800200 */
[----:B-1----:R-:W-:Y:S01]  /*c200*/  LOP3.LUT R0, R46, 0x1f8, RZ, 0xc0, !PT ;  /* 0x000001f82e007812 */ /* 0x002fe200078ec0ff */
[----:B------:R-:W-:Y:S01]  /*c210*/  BAR.SYNC.DEFER_BLOCKING 0x0 ;  /* 0x0000000000007b1d */ /* 0x000fe20000010000 */
[----:B------:R-:W-:Y:S02]  /*c220*/  LOP3.LUT P1, RZ, R228, 0x3, RZ, 0xc0, !PT ;  /* 0x00000003e4ff7812 */ /* 0x000fe4000782c0ff */
[----:B------:R-:W-:Y:S02]  /*c230*/  LOP3.LUT R0, R0, 0x38, R225, 0x78, !PT ;  /* 0x0000003800007812 */ /* 0x000fe400078e78e1 */
[----:B------:R-:W-:Y:S02]  /*c240*/  SHF.R.U32.HI R228, RZ, 0x2, R228 ;  /* 0x00000002ffe47819 */ /* 0x000fe400000116e4 */
[----:B------:R-:W-:-:S05]  /*c250*/  LEA R0, R0, R2, 0x2 ;  /* 0x0000000200007211 */ /* 0x000fca00078e10ff */
[----:B------:R-:W-:-:S05]  /*c260*/  IMAD.IADD R0, R224, 0x1, R0 ;  /* 0x00000001e0007824 */ /* 0x000fca00078e0200 */
[----:B------:R-:W1:Y:S01]  /*c270*/  LDS.128 R40, [R0] ;  /* 0x0000000000287984 */ /* 0x000e620000000c00 */
[----:B------:R-:W-:-:S03]  /*c280*/  IMAD.SHL.U32 R45, R45, 0x40, RZ ;  /* 0x000000402d2d7824 */ /* 0x000fc600078e00ff */
[----:B------:R-:W4:Y:S04]  /*c290*/  LDS.128 R36, [R0+0x800] ;  /* 0x0008000000247984 */ /* 0x000f280000000c00 */
[----:B------:R-:W1:Y:S04]  /*c2a0*/  LDS.128 R32, [R0+0x1000] ;  /* 0x0010000000207984 */ /* 0x000e680000000c00 */
[----:B------:R-:W1:Y:S04]  /*c2b0*/  LDS.128 R28, [R0+0x1800] ;  /* 0x00180000001c7984 */ /* 0x000e680000000c00 */
[----:B------:R-:W1:Y:S04]  /*c2c0*/  LDS.128 R24, [R0+0x2000] ;  /* 0x0020000000187984 */ /* 0x000e680000000c00 */
[----:B------:R-:W1:Y:S04]  /*c2d0*/  LDS.128 R20, [R0+0x2800] ;  /* 0x0028000000147984 */ /* 0x000e680000000c00 */
[----:B------:R-:W1:Y:S04]  /*c2e0*/  LDS.128 R16, [R0+0x3000] ;  /* 0x0030000000107984 */ /* 0x000e680000000c00 */
[----:B------:R3:W1:Y:S01]  /*c2f0*/  LDS.128 R12, [R0+0x3800] ;  /* 0x00380000000c7984 */ /* 0x0006620000000c00 */
[----:B--2---:R-:W-:Y:S01]  /*c300*/  IMAD R2, R4, UR8, R252 ;  /* 0x0000000804027c24 */ /* 0x004fe2000f8e02fc */
[----:B------:R-:W-:-:S03]  /*c310*/  LOP3.LUT R4, R225, 0x30, RZ, 0xc0, !PT ;  /* 0x00000030e1047812 */ /* 0x000fc600078ec0ff */
[----:B---3--:R-:W-:Y:S01]  /*c320*/  IMAD R0, R2, R3, R47 ;  /* 0x0000000302007224 */ /* 0x008fe200078e022f */
[----:B------:R-:W-:Y:S02]  /*c330*/  LOP3.LUT R3, R46, 0xffc, RZ, 0xc0, !PT ;  /* 0x00000ffc2e037812 */ /* 0x000fe400078ec0ff */
[----:B------:R-:W-:Y:S01]  /*c340*/  LOP3.LUT R4, R4, 0x7, R228, 0xf8, !PT ;  /* 0x0000000704047812 */ /* 0x000fe200078ef8e4 */
[----:B------:R-:W-:-:S04]  /*c350*/  IMAD R5, R5, R0, R45 ;  /* 0x0000000005057224 */ /* 0x000fc800078e022d */
[----:B------:R-:W-:-:S05]  /*c360*/  IMAD R0, R5, R10, RZ ;  /* 0x0000000a05007224 */ /* 0x000fca00078e02ff */
[----:B------:R-:W-:-:S04]  /*c370*/  IADD3 R3, P0, PT, R0, R3, RZ ;  /* 0x0000000300037210 */ /* 0x000fc80007f1e0ff */
[----:B------:R-:W-:Y:S02]  /*c380*/  LEA.HI.X.SX32 R0, R0, RZ, 0x1, P0 ;  /* 0x000000ff00007211 */ /* 0x000fe400000f0eff */
[----:B------:R-:W-:-:S04]  /*c390*/  LEA R2, P0, R3, R6, 0x2 ;  /* 0x0000000603027211 */ /* 0x000fc800078010ff */
[----:B------:R-:W-:Y:S01]  /*c3a0*/  LEA.HI.X R3, R3, R7, R0, 0x2, P0 ;  /* 0x0000000703037211 */ /* 0x000fe200000f1400 */
[----:B-1--4-:R-:W-:Y:S08]  /*c3b0*/  @P1 BRA `(.L_x_4908) ;  /* 0x00000000002c1947 */ /* 0x012ff00003800000 */
[----:B------:R-:W2:Y:S01]  /*c3c0*/  LDL.LU R47, [R1+0x4] ;  /* 0x00000400012f7983 */ /* 0x000ea20000300800 */
[----:B------:R-:W-:Y:S01]  /*c3d0*/  VIADD R6, R4, 0x8 ;  /* 0x0000000804067836 */ /* 0x000fe20000000000 */
        /* <DEDUP_REMOVED lines=9> */
.L_x_4908:
[----:B------:R-:W-:Y:S05]  /*c470*/  BSYNC.RECONVERGENT B0 ;  /* 0x0000000000007941 */ /* 0x000fea0003800200 */
.L_x_4907:
[----:B------:R-:W-:Y:S01]  /*c480*/  MOV R0, 0x1e0 ;  /* 0x000001e000007802 */ /* 0x000fe20000000f00 */
[----:B------:R-:W-:Y:S01]  /*c490*/  ST.E.128 desc[UR4][R2.64], R40 ;  /* 0x0000002802007985 */ /* 0x000fe2000c101d04 */
[----:B-1----:R-:W-:-:S03]  /*c4a0*/  MOV R5, 0x0 ;  /* 0x0000000000057802 */ /* 0x002fc60000000f00 */
[----:B------:R-:W-:Y:S01]  /*c4b0*/  IMAD.MOV.U32 R4, RZ, RZ, R0 ;  /* 0x000000ffff047224 */ /* 0x000fe200078e0000 */
[----:B------:R-:W-:Y:S04]  /*c4c0*/  ST.E.128 desc[UR4][R2.64+0x800], R36 ;  /* 0x0008002402007985 */ /* 0x000fe8000c101d04 */
[----:B------:R-:W-:Y:S04]  /*c4d0*/  ST.E.128 desc[UR4][R2.64+0x1000], R32 ;  /* 0x0010002002007985 */ /* 0x000fe8000c101d04 */
[----:B------:R-:W-:Y:S04]  /*c4e0*/  ST.E.128 desc[UR4][R2.64+0x1800], R28 ;  /* 0x0018001c02007985 */ /* 0x000fe8000c101d04 */
[----:B------:R-:W-:Y:S04]  /*c4f0*/  ST.E.128 desc[UR4][R2.64+0x2000], R24 ;  /* 0x0020001802007985 */ /* 0x000fe8000c101d04 */
[----:B------:R-:W-:Y:S04]  /*c500*/  ST.E.128 desc[UR4][R2.64+0x2800], R20 ;  /* 0x0028001402007985 */ /* 0x000fe8000c101d04 */
[----:B------:R-:W-:Y:S04]  /*c510*/  ST.E.128 desc[UR4][R2.64+0x3000], R16 ;  /* 0x0030001002007985 */ /* 0x000fe8000c101d04 */
[----:B------:R1:W-:Y:S02]  /*c520*/  ST.E.128 desc[UR4][R2.64+0x3800], R12 ;  /* 0x0038000c02007985 */ /* 0x0003e4000c101d04 */
[----:B-1---5:R-:W-:Y:S05]  /*c530*/  RET.REL.NODEC R4 `(_ZN5flash24flash_fwd_splitkv_kernelI23Flash_fwd_kernel_traitsILi64ELi64ELi256ELi4ELb0ELb0EN7cutlass10bfloat16_tE19Flash_kernel_traitsILi64ELi64ELi256ELi4ES3_EELb0ELb0ELb0ELb1ELb1ELb0ELb1ELb0EEEvNS_16Flash_fwd_paramsE) ;  /* 0xffffff3804b07950 */ /* 0x022fea0003c3ffff */
.L_x_4906:
[----:B------:R-:W-:Y:S01]  /*c540*/  IMAD.MOV.U32 R0, RZ, RZ, 0x2 ;  /* 0x00000002ff007424 */ /* 0x000fe200078e00ff */
[----:B------:R-:W-:Y:S01]  /*c550*/  MOV R2, R241 ;  /* 0x000000f100027202 */ /* 0x000fe20000000f00 */
[----:B------:R-:W-:Y:S01]  /*c560*/  IMAD.MOV.U32 R4, RZ, RZ, -0x1 ;  /* 0xffffffffff047424 */ /* 0x000fe200078e00ff */
[----:B------:R-:W-:-:S07]  /*c570*/  MOV R3, 0x1f ;  /* 0x0000001f00037802 */ /* 0x000fce0000000f00 */
[----:B-1---5:R-:W-:Y:S05]  /*c580*/  WARPSYNC.COLLECTIVE R4, `(.L_x_4909) ;  /* 0x0000000004087348 */ /* 0x022fea0003c00000 */
[----:B------:R2:W3:Y:S02]  /*c590*/  SHFL.BFLY P0, R0, R2, R0, R3 ;  /* 0x0c00000002007389 */ /* 0x0004e40000000003 */
[----:B-123-5:R-:W-:Y:S05]  /*c5a0*/  ENDCOLLECTIVE ;  /* 0x000000000000791b */ /* 0x02efea0003800000 */
.L_x_4909:
[----:B------:R-:W-:Y:S02]  /*c5b0*/  MOV R5, R0 ;  /* 0x0000000000057202 */ /* 0x000fe40000000f00 */
[----:B------:R-:W-:-:S03]  /*c5c0*/  MOV R0, 0x1 ;  /* 0x0000000100007802 */ /* 0x000fc60000000f00 */
[----:B------:R-:W-:-:S04]  /*c5d0*/  FADD.FTZ R5, R5, R241 ;  /* 0x000000f105057221 */ /* 0x000fc80000010000 */
[----:B------:R-:W-:-:S07]  /*c5e0*/  IMAD.MOV.U32 R2, RZ, RZ, R5 ;  /* 0x000000ffff027224 */ /* 0x000fce00078e0005 */
[----:B------:R-:W-:Y:S05]  /*c5f0*/  WARPSYNC.COLLECTIVE R4, `(.L_x_4910) ;  /* 0x0000000004087348 */ /* 0x000fea0003c00000 */
[----:B------:R1:W2:Y:S02]  /*c600*/  SHFL.BFLY P0, R0, R2, R0, R3 ;  /* 0x0c00000002007389 */ /* 0x0002a40000000003 */
[----:B-12---:R-:W-:Y:S05]  /*c610*/  ENDCOLLECTIVE ;  /* 0x000000000000791b */ /* 0x006fea0003800000 */
.L_x_4910:
[----:B------:R-:W-:Y:S01]  /*c620*/  IMAD.MOV.U32 R6, RZ, RZ, R0 ;  /* 0x000000ffff067224 */ /* 0x000fe200078e0000 */
[----:B------:R-:W-:Y:S02]  /*c630*/  MOV R0, 0x2 ;  /* 0x0000000200007802 */ /* 0x000fe40000000f00 */
[----:B------:R-:W-:-:S07]  /*c640*/  MOV R2, R242 ;  /* 0x000000f200027202 */ /* 0x000fce0000000f00 */
[----:B------:R-:W-:Y:S05]  /*c650*/  WARPSYNC.COLLECTIVE R4, `(.L_x_4911) ;  /* 0x0000000004087348 */ /* 0x000fea0003c00000 */
[----:B------:R1:W2:Y:S02]  /*c660*/  SHFL.BFLY P0, R0, R2, R0, R3 ;  /* 0x0c00000002007389 */ /* 0x0002a40000000003 */
[----:B-12---:R-:W-:Y:S05]  /*c670*/  ENDCOLLECTIVE ;  /* 0x000000000000791b */ /* 0x006fea0003800000 */
.L_x_4911:
[----:B------:R-:W-:Y:S01]  /*c680*/  IMAD.MOV.U32 R2, RZ, RZ, R0 ;  /* 0x000000ffff027224 */ /* 0x000fe200078e0000 */
[----:B------:R-:W-:-:S03]  /*c690*/  MOV R0, 0x1 ;  /* 0x0000000100007802 */ /* 0x000fc60000000f00 */
[----:B------:R-:W-:-:S07]  /*c6a0*/  FADD.FTZ R2, R2, R242 ;  /* 0x000000f202027221 */ /* 0x000fce0000010000 */
[----:B------:R-:W-:Y:S05]  /*c6b0*/  WARPSYNC.COLLECTIVE R4, `(.L_x_4912) ;  /* 0x0000000004087348 */ /* 0x000fea0003c00000 */
[----:B------:R1:W2:Y:S02]  /*c6c0*/  SHFL.BFLY P0, R0, R2, R0, R3 ;  /* 0x0c00000002007389 */ /* 0x0002a40000000003 */
[----:B-12---:R-:W-:Y:S05]  /*c6d0*/  ENDCOLLECTIVE ;  /* 0x000000000000791b */ /* 0x006fea0003800000 */
.L_x_4912:
[----:B------:R-:W-:Y:S01]  /*c6e0*/  MOV R3, R0 ;  /* 0x0000000000037202 */ /* 0x000fe20000000f00 */
[----:B------:R-:W-:Y:S01]  /*c6f0*/  FADD.FTZ R0, R5, R6 ;  /* 0x0000000605007221 */ /* 0x000fe20000010000 */
[----:B------:R-:W-:Y:S06]  /*c700*/  BRA `(.L_x_4913) ;  /* 0xfffffff400487947 */ /* 0x000fec000383ffff */
.L_x_4914:
        /* <DEDUP_REMOVED lines=15> */
.L_x_14748:


//--------------------- .text._ZN5flash24flash_fwd_splitkv_kernelI23Flash_fwd_kernel_traitsILi64ELi64ELi256ELi4ELb0ELb0EN7cutlass10bfloat16_tE19Flash_kernel_traitsILi64ELi64ELi256ELi4ES3_EELb0ELb0ELb0ELb1ELb1ELb1ELb1ELb0EEEvNS_16Flash_fwd_paramsE --------------------------
	.section	.text._ZN5flash24flash_fwd_splitkv_kernelI23Flash_fwd_kernel_traitsILi64ELi64ELi256ELi4ELb0ELb0EN7cutlass10bfloat16_tE19Flash_kernel_traitsILi64ELi64ELi256ELi4ES3_EELb0ELb0ELb0ELb1ELb1ELb1ELb1ELb0EEEvNS_16Flash_fwd_paramsE,"ax",@progbits
	.align	128
        .global         _ZN5flash24flash_fwd_splitkv_kernelI23Flash_fwd_kernel_traitsILi64ELi64ELi256ELi4ELb0ELb0EN7cutlass10bfloat16_tE19Flash_kernel_traitsILi64ELi64ELi256ELi4ES3_EELb0ELb0ELb0ELb1ELb1ELb1ELb1ELb0EEEvNS_16Flash_fwd_paramsE
        .type           _ZN5flash24flash_fwd_splitkv_kernelI23Flash_fwd_kernel_traitsILi64ELi64ELi256ELi4ELb0ELb0EN7cutlass10bfloat16_tE19Flash_kernel_traitsILi64ELi64ELi256ELi4ES3_EELb0ELb0ELb0ELb1ELb1ELb1ELb1ELb0EEEvNS_16Flash_fwd_paramsE,@function
        .size           _ZN5flash24flash_fwd_splitkv_kernelI23Flash_fwd_kernel_traitsILi64ELi64ELi256ELi4ELb0ELb0EN7cutlass10bfloat16_tE19Flash_kernel_traitsILi64ELi64ELi256ELi4ES3_EELb0ELb0ELb0ELb1ELb1ELb1ELb1ELb0EEEvNS_16Flash_fwd_paramsE,(.L_x_14749 - _ZN5flash24flash_fwd_splitkv_kernelI23Flash_fwd_kernel_traitsILi64ELi64ELi256ELi4ELb0ELb0EN7cutlass10bfloat16_tE19Flash_kernel_traitsILi64ELi64ELi256ELi4ES3_EELb0ELb0ELb0ELb1ELb1ELb1ELb1ELb0EEEvNS_16Flash_fwd_paramsE)
        .other          _ZN5flash24flash_fwd_splitkv_kernelI23Flash_fwd_kernel_traitsILi64ELi64ELi256ELi4ELb0ELb0EN7cutlass10bfloat16_tE19Flash_kernel_traitsILi64ELi64ELi256ELi4ES3_EELb0ELb0ELb0ELb1ELb1ELb1ELb1ELb0EEEvNS_16Flash_fwd_paramsE,@"STO_CUDA_ENTRY STV_DEFAULT"
_ZN5flash24flash_fwd_splitkv_kernelI23Flash_fwd_kernel_traitsILi64ELi64ELi256ELi4ELb0ELb0EN7cutlass10bfloat16_tE19Flash_kernel_traitsILi64ELi64ELi256ELi4ES3_EELb0ELb0ELb0ELb1ELb1ELb1ELb1ELb0EEEvNS_16Flash_fwd_paramsE:
.text._ZN5flash24flash_fwd_splitkv_kernelI23Flash_fwd_kernel_traitsILi64ELi64ELi256ELi4ELb0ELb0EN7cutlass10bfloat16_tE19Flash_kernel_traitsILi64ELi64ELi256ELi4ES3_EELb0ELb0ELb0ELb1ELb1ELb1ELb1ELb0EEEvNS_16Flash_fwd_paramsE:
        /* <DEDUP_REMOVED lines=30> */
[----:B-1----:R-:W-:Y:S05]  /*01e0*/  CALL.REL.NOINC `($_ZN5flash24flash_fwd_splitkv_kernelI23Flash_fwd_kernel_traitsILi64ELi64ELi256ELi4ELb0ELb0EN7cutlass10bfloat16_tE19Flash_kernel_traitsILi64ELi64ELi256ELi4ES3_EELb0ELb0ELb0ELb1ELb1ELb1ELb1ELb0EEEvNS_16Flash_fwd_paramsE$_ZN5flash30compute_attn_1rowblock_splitkvI23Flash_fwd_kernel_traitsILi64ELi64ELi256ELi4ELb0ELb0EN7cutlass10bfloat16_tE19Flash_kernel_traitsILi64ELi64ELi256ELi4ES3_EELb0ELb0ELb0ELb1ELb1ELb1ELb1ELb0ENS_16Flash_fwd_paramsEEEvRKT8_iiiii) ;  /* 0x0000000000087944 */ /* 0x002fea0003c00000 */
[----:B------:R-:W-:Y:S05]  /*01f0*/  BSYNC.RECONVERGENT B2 ;  /* 0x0000000000027941 */ /* 0x000fea0003800200 */
.L_x_4915:
[----:B------:R-:W-:Y:S05]  /*0200*/  EXIT ;  /* 0x000000000000794d */ /* 0x000fea0003800000 */
        .type           $_ZN5flash24flash_fwd_splitkv_kernelI23Flash_fwd_kernel_traitsILi64ELi64ELi256ELi4ELb0ELb0EN7cutlass10bfloat16_tE19Flash_kernel_traitsILi64ELi64ELi256ELi4ES3_EELb0ELb0ELb0ELb1ELb1ELb1ELb1ELb0EEEvNS_16Flash_fwd_paramsE$_ZN5flash30compute_attn_1rowblock_splitkvI23Flash_fwd_kernel_traitsILi64ELi64ELi256ELi4ELb0ELb0EN7cutlass10bfloat16_tE19Flash_kernel_traitsILi64ELi64ELi256ELi4ES3_EELb0ELb0ELb0ELb1ELb1ELb1ELb1ELb0ENS_16Flash_fwd_paramsEEEvRKT8_iiiii,@function
        .size           $_ZN5flash24flash_fwd_splitkv_kernelI23Flash_fwd_kernel_traitsILi64ELi64ELi256ELi4ELb0ELb0EN7cutlass10bfloat16_tE19Flash_kernel_traitsILi64ELi64ELi256ELi4ES3_EELb0ELb0ELb0ELb1ELb1ELb1ELb1ELb0EEEvNS_16Flash_fwd_paramsE$_ZN5flash30compute_attn_1rowblock_splitkvI23Flash_fwd_kernel_traitsILi64ELi64ELi256ELi4ELb0ELb0EN7cutlass10bfloat16_tE19Flash_kernel_traitsILi64ELi64ELi256ELi4ES3_EELb0ELb0ELb0ELb1ELb1ELb1ELb1ELb0ENS_16Flash_fwd_paramsEEEvRKT8_iiiii,(.L_x_14749 - $_ZN5flash24flash_fwd_splitkv_kernelI23Flash_fwd_kernel_traitsILi64ELi64ELi256ELi4ELb0ELb0EN7cutlass10bfloat16_tE19Flash_kernel_traitsILi64ELi64ELi256ELi4ES3_EELb0ELb0ELb0ELb1ELb1ELb1ELb1ELb0EEEvNS_16Flash_fwd_paramsE$_ZN5flash30compute_attn_1rowblock_splitkvI23Flash_fwd_kernel_traitsILi64ELi64ELi256ELi4ELb0ELb0EN7cutlass10bfloat16_tE19Flash_kernel_traitsILi64ELi64ELi256ELi4ES3_EELb0ELb0ELb0ELb1ELb1ELb1ELb1ELb0ENS_16Flash_fwd_paramsEEEvRKT8_iiiii)
$_ZN5flash24flash_fwd_splitkv_kernelI23Flash_fwd_kernel_traitsILi64ELi64ELi256ELi4ELb0ELb0EN7cutlass10bfloat16_tE19Flash_kernel_traitsILi64ELi64ELi256ELi4ES3_EELb0ELb0ELb0ELb1ELb1ELb1ELb1ELb0EEEvNS_16Flash_fwd_paramsE$_ZN5flash30compute_attn_1rowblock_splitkvI23Flash_fwd_kernel_traitsILi64ELi64ELi256ELi4ELb0ELb0EN7cutlass10bfloat16_tE19Flash_kernel_traitsILi64ELi64ELi256ELi4ES3_EELb0ELb0ELb0ELb1ELb1ELb1ELb1ELb0ENS_16Flash_fwd_paramsEEEvRKT8_iiiii:
[----:B------:R-:W1:Y:S01]  /*0210*/  LDCU.64 UR4, c[0x0][0x358] ;  /* 0x00006b00ff0477ac */ /* 0x000e620008000a00 */
[----:B------:R-:W2:Y:S04]  /*0220*/  LDL R26, [R1+0x3c] ;  /* 0x00003c00011a7983 */ /* 0x000ea80000100800 */
[----:B-1----:R-:W3:Y:S04]  /*0230*/  LD.E.64 R2, desc[UR4][R134.64+0xf8] ;  /* 0x0000f80486027980 */ /* 0x002ee8000c101b00 */
[----:B------:R-:W4:Y:S04]  /*0240*/  LD.E.64 R4, desc[UR4][R134.64+0xf0] ;  /* 0x0000f00486047980 */ /* 0x000f28000c101b00 */
[----:B------:R-:W2:Y:S01]  /*0250*/  LD.E R13, desc[UR4][R134.64+0xb4] ;  /* 0x0000b404860d7980 */ /* 0x000ea2000c101900 */
[----:B------:R-:W-:Y:S01]  /*0260*/  IMAD.MOV.U32 R11, RZ, RZ, RZ ;  /* 0x000000ffff0b7224 */ /* 0x000fe200078e00ff */
[----:B---3--:R-:W-:-:S02]  /*0270*/  ISETP.NE.U32.AND P0, PT, R2, RZ, PT ;  /* 0x000000ff0200720c */ /* 0x008fc40003f05070 */
[----:B----4-:R-:W-:Y:S02]  /*0280*/  ISETP.NE.U32.AND P1, PT, R4, RZ, PT ;  /* 0x000000ff0400720c */ /* 0x010fe40003f25070 */
[----:B------:R-:W-:Y:S02]  /*0290*/  ISETP.NE.AND.EX P0, PT, R3, RZ, PT, P0 ;  /* 0x000000ff0300720c */ /* 0x000fe40003f05300 */
[----:B------:R-:W-:-:S11]  /*02a0*/  ISETP.NE.AND.EX P1, PT, R5, RZ, PT, P1 ;  /* 0x000000ff0500720c */ /* 0x000fd60003f25310 */
[----:B--2---:R-:W-:-:S04]  /*02b0*/  @P0 IMAD.WIDE.U32 R2, R26, 0x4, R2 ;  /* 0x000000041a020825 */ /* 0x004fc800078e0002 */
[----:B------:R-:W-:Y:S02]  /*02c0*/  @P1 IMAD.WIDE.U32 R4, R26, 0x4, R4 ;  /* 0x000000041a041825 */ /* 0x000fe400078e0004 */
[----:B------:R-:W2:Y:S04]  /*02d0*/  @P0 LD.E R2, desc[UR4][R2.64] ;  /* 0x0000000402020980 */ /* 0x000ea8000c101900 */
[----:B------:R-:W2:Y:S04]  /*02e0*/  @P1 LD.E R11, desc[UR4][R4.64] ;  /* 0x00000004040b1980 */ /* 0x000ea8000c101900 */
[----:B------:R1:W5:Y:S04]  /*02f0*/  LD.E R5, desc[UR4][R134.64+0xb8] ;  /* 0x0000b80486057980 */ /* 0x000368000c101900 */
[----:B------:R1:W-:Y:S01]  /*0300*/  STL [R1+0x44], R13 ;  /* 0x0000440d01007387 */ /* 0x0003e20000100800 */
        /* <DEDUP_REMOVED lines=10> */
.L_x_4919:
[----:B------:R-:W-:Y:S05]  /*03b0*/  BSYNC.RECONVERGENT B0 ;  /* 0x0000000000007941 */ /* 0x000fea0003800200 */
.L_x_4918:
[----:B-----5:R-:W-:Y:S02]  /*03c0*/  IADD3 R8, PT, PT, R0, R5, -R11 ;  /* 0x0000000500087210 */ /* 0x020fe40007ffe80b */
.L_x_4917:
[----:B------:R-:W-:Y:S05]  /*03d0*/  BSYNC.RECONVERGENT B1 ;  /* 0x0000000000017941 */ /* 0x000fea0003800200 */
.L_x_4916:
[----:B------:R-:W2:Y:S01]  /*03e0*/  S2R R23, SR_CTAID.X ;  /* 0x0000000000177919 */ /* 0x000ea20000002500 */
[----:B------:R-:W-:Y:S01]  /*03f0*/  MOV R12, 0x1f0 ;  /* 0x000001f0000c7802 */ /* 0x000fe20000000f00 */
[----:B------:R-:W-:-:S03]  /*0400*/  IMAD.MOV.U32 R3, RZ, RZ, 0x0 ;  /* 0x00000000ff037424 */ /* 0x000fc600078e00ff */
[----:B------:R-:W-:Y:S01]  /*0410*/  MOV R2, R12 ;  /* 0x0000000c00027202 */ /* 0x000fe20000000f00 */
[----:B--2---:R-:W-:-:S05]  /*0420*/  IMAD.SHL.U32 R10, R23, 0x40, RZ ;  /* 0x00000040170a7824 */ /* 0x004fca00078e00ff */
[----:B------:R-:W-:-:S13]  /*0430*/  ISETP.GT.AND P0, PT, R13, R10, PT ;  /* 0x0000000a0d00720c */ /* 0x000fda0003f04270 */
[----:B-1---5:R-:W-:Y:S05]  /*0440*/  @!P0 RET.REL.NODEC R2 `(_ZN5flash24flash_fwd_splitkv_kernelI23Flash_fwd_kernel_traitsILi64ELi64ELi256ELi4ELb0ELb0EN7cutlass10bfloat16_tE19Flash_kernel_traitsILi64ELi64ELi256ELi4ES3_EELb0ELb0ELb0ELb1ELb1ELb1ELb1ELb0EEEvNS_16Flash_fwd_paramsE) ;  /* 0xfffffff802ec8950 */ /* 0x022fea0003c3ffff */
        /* <DEDUP_REMOVED lines=41> */
[----:B------:R-:W3:Y:S04]  /*06e0*/  LD.E R0, desc[UR4][R134.64+0xb0] ;  /* 0x0000b00486007980 */ /* 0x000ee8000c101900 */
[----:B------:R-:W4:Y:S04]  /*06f0*/  LDL.LU R14, [R1+0x40] ;  /* 0x00004000010e7983 */ /* 0x000f280000300800 */
[----:B------:R-:W4:Y:S04]  /*0700*/  LD.E R4, desc[UR4][R134.64+0x60] ;  /* 0x0000600486047980 */ /* 0x000f28000c101900 */
[----:B------:R-:W5:Y:S04]  /*0710*/  LD.E R5, desc[UR4][R134.64+0xcc] ;  /* 0x0000cc0486057980 */ /* 0x000f68000c101900 */
[----:B------:R-:W2:Y:S04]  /*0720*/  LD.E.64 R2, desc[UR4][R134.64+0x78] ;  /* 0x0000780486027980 */ /* 0x000ea8000c101b00 */
[----:B------:R-:W2:Y:S01]  /*0730*/  LD.E.64 R134, desc[UR4][R134.64+0xa8] ;  /* 0x0000a80486867980 */ /* 0x000ea2000c101b00 */
[----:B------:R-:W-:Y:S01]  /*0740*/  SHF.R.U32.HI R9, RZ, 0x4, R226 ;  /* 0x00000004ff097819 */ /* 0x000fe200000116e2 */
[----:B------:R-:W-:-:S04]  /*0750*/  IMAD.IADD R8, R13, 0x1, -R10 ;  /* 0x000000010d087824 */ /* 0x000fc800078e0a0a */
[----:B------:R-:W-:-:S05]  /*0760*/  VIADD R7, R9, 0x18 ;  /* 0x0000001809077836 */ /* 0x000fca0000000000 */
[----:B------:R-:W-:Y:S01]  /*0770*/  ISETP.GE.AND P3, PT, R7, R8, PT ;  /* 0x000000080700720c */ /* 0x000fe20003f66270 */
[----:B------:R-:W-:Y:S02]  /*0780*/  VIADD R7, R9, 0x30 ;  /* 0x0000003009077836 */ /* 0x000fe40000000000 */
[----:B---3--:R-:W-:-:S04]  /*0790*/  IMAD R0, R0, UR8, R26 ;  /* 0x0000000800007c24 */ /* 0x008fc8000f8e021a */
[----:B----4-:R-:W-:-:S04]  /*07a0*/  IMAD R0, R0, R4, R14 ;  /* 0x0000000400007224 */ /* 0x010fc800078e020e */
[----:B------:R-:W-:Y:S02]  /*07b0*/  IMAD R6, R13, R0, R10 ;  /* 0x000000000d067224 */ /* 0x000fe400078e020a */
[----:B------:R-:W-:Y:S02]  /*07c0*/  VIADD R0, R9, 0x8 ;  /* 0x0000000809007836 */ /* 0x000fe40000000000 */
[----:B-----5:R-:W-:-:S03]  /*07d0*/  IMAD R4, R6, R5, RZ ;  /* 0x0000000506047224 */ /* 0x020fc600078e02ff */
[----:B------:R-:W-:Y:S02]  /*07e0*/  ISETP.GE.AND P5, PT, R0, R8, PT ;  /* 0x000000080000720c */ /* 0x000fe40003fa6270 */
[----:B------:R-:W-:-:S04]  /*07f0*/  LEA R0, P0, R226, R4, 0x2 ;  /* 0x00000004e2007211 */ /* 0x000fc800078010ff */
[----:B------:R-:W-:Y:S02]  /*0800*/  LEA.HI.X.SX32 R5, R4, RZ, 0x1, P0 ;  /* 0x000000ff04057211 */ /* 0x000fe400000f0eff */
[----:B--2---:R-:W-:-:S04]  /*0810*/  LEA R4, P0, R0, R2, 0x2 ;  /* 0x0000000200047211 */ /* 0x004fc800078010ff */
        /* <DEDUP_REMOVED lines=47> */
[----:B---3--:R-:W-:Y:S05]  /*0b10*/  @P0 RET.REL.NODEC R4 `(_ZN5flash24flash_fwd_splitkv_kernelI23Flash_fwd_kernel_traitsILi64ELi64ELi256ELi4ELb0ELb0EN7cutlass10bfloat16_tE19Flash_kernel_traitsILi64ELi64ELi256ELi4ES3_EELb0ELb0ELb0ELb1ELb1ELb1ELb1ELb0EEEvNS_16Flash_fwd_paramsE) ;  /* 0xfffffff404380950 */ /* 0x008fea0003c3ffff */
[----:B------:R-:W-:-:S05]  /*0b20*/  MOV R0, 0xff800000 ;  /* 0xff80000000007802 */ /* 0x000fca0000000f00 */
[----:B------:R1:W-:Y:S02]  /*0b30*/  ST.E desc[UR4][R2.64+0xe0], R0 ;  /* 0x0000e00002007985 */ /* 0x0003e4000c101904 */
[----:B-1----:R-:W-:Y:S02]  /*0b40*/  MOV R2, R12 ;  /* 0x0000000c00027202 */ /* 0x002fe40000000f00 */
[----:B------:R-:W-:-:S04]  /*0b50*/  MOV R3, 0x0 ;  /* 0x0000000000037802 */ /* 0x000fc80000000f00 */
[----:B------:R-:W-:Y:S05]  /*0b60*/  RET.REL.NODEC R2 `(_ZN5flash24flash_fwd_splitkv_kernelI23Flash_fwd_kernel_traitsILi64ELi64ELi256ELi4ELb0ELb0EN7cutlass10bfloat16_tE19Flash_kernel_traitsILi64ELi64ELi256ELi4ES3_EELb0ELb0ELb0ELb1ELb1ELb1ELb1ELb0EEEvNS_16Flash_fwd_paramsE) ;  /* 0xfffffff402247950 */ /* 0x000fea0003c3ffff */
.L_x_4920:
        /* <DEDUP_REMOVED lines=8> */
[----:B------:R-:W-:-:S05]  /*0bf0*/  @P0 IMAD.WIDE.U32 R2, R26, 0x4, R2 ;  /* 0x000000041a020825 */ /* 0x000fca00078e0002 */
        /* <DEDUP_REMOVED lines=11> */
[----:B-----5:R-:W2:Y:S04]  /*0cb0*/  LD.E.64 R10, desc[UR4][R52.64+0x50] ;  /* 0x00005004340a7980 */ /* 0x020ea8000c101b00 */
        /* <DEDUP_REMOVED lines=91> */
.L_x_4922:
[----:B------:R-:W3:Y:S04]  /*1270*/  LD.E R16, desc[UR4][R134.64+0x68] ;  /* 0x0000680486107980 */ /* 0x000ee8000c101900 */
[----:B------:R-:W4:Y:S04]  /*1280*/  LD.E.64 R88, desc[UR4][R134.64+0x38] ;  /* 0x0000380486587980 */ /* 0x000f28000c101b00 */
[----:B------:R-:W2:Y:S01]  /*1290*/  LD.E.64 R8, desc[UR4][R134.64+0x20] ;  /* 0x0000200486087980 */ /* 0x000ea2000c101b00 */
[----:B------:R-:W-:Y:S01]  /*12a0*/  MOV R52, R134 ;  /* 0x0000008600347202 */ /* 0x000fe20000000f00 */
[----:B------:R-:W-:-:S05]  /*12b0*/  IMAD.MOV.U32 R53, RZ, RZ, R135 ;  /* 0x000000ffff357224 */ /* 0x000fca00078e0087 */
[----:B------:R-:W2:Y:S04]  /*12c0*/  LD.E.64 R54, desc[UR4][R52.64+0x40] ;  /* 0x0000400434367980 */ /* 0x000ea8000c101b00 */
[----:B------:R-:W2:Y:S04]  /*12d0*/  LD.E.64 R12, desc[UR4][R52.64+0x50] ;  /* 0x00005004340c7980 */ /* 0x000ea8000c101b00 */
[----:B------:R-:W2:Y:S04]  /*12e0*/  LD.E.64 R14, desc[UR4][R52.64+0x28] ;  /* 0x00002804340e7980 */ /* 0x000ea8000c101b00 */
[----:B------:R1:W5:Y:S01]  /*12f0*/  LD.E.64 R28, desc[UR4][R52.64+0x58] ;  /* 0x00005804341c7980 */ /* 0x000362000c101b00 */
[----:B------:R-:W-:-:S02]  /*1300*/  SHF.R.S32.HI R7, RZ, 0x1f, R11 ;  /* 0x0000001fff077819 */ /* 0x000fc4000001140b */
[----:B------:R-:W-:Y:S02]  /*1310*/  CS2R R250, SRZ ;  /* 0x0000000000fa7805 */ /* 0x000fe4000001ff00 */
[----:B-----5:R-:W-:Y:S02]  /*1320*/  SHF.R.S32.HI R17, RZ, 0x1f, R10 ;  /* 0x0000001fff117819 */ /* 0x020fe4000001140a */
[----:B------:R-:W-:-:S04]  /*1330*/  LEA R248, R208, 0xffffff00, 0x8 ;  /* 0xffffff00d0f87811 */ /* 0x000fc800078e40ff */
[----:B------:R-:W-:Y:S02]  /*1340*/  SHF.R.S32.HI R20, RZ, 0x1f, R248 ;  /* 0x0000001fff147819 */ /* 0x000fe400000114f8 */
[-C--:B---3--:R-:W-:Y:S02]  /*1350*/  IABS R0, R16.reuse ;  /* 0x0000001000007213 */ /* 0x088fe40000000000 */
[----:B------:R-:W-:Y:S02]  /*1360*/  IABS R6, R16 ;  /* 0x0000001000067213 */ /* 0x000fe40000000000 */
[----:B------:R-:W-:-:S04]  /*1370*/  MOV R5, R0 ;  /* 0x0000000000057202 */ /* 0x000fc80000000f00 */
[----:B-1----:R-:W1:Y:S08]  /*1380*/  I2F.RP R2, R5 ;  /* 0x0000000500027306 */ /* 0x002e700000209400 */
[----:B-1----:R-:W1:Y:S02]  /*1390*/  MUFU.RCP R2, R2 ;  /* 0x0000000200027308 */ /* 0x002e640000001000 */
[----:B-1----:R-:W-:-:S06]  /*13a0*/  VIADD R2, R2, 0xffffffe ;  /* 0x0ffffffe02027836 */ /* 0x002fcc0000000000 */
[----:B------:R-:W1:Y:S02]  /*13b0*/  F2I.FTZ.U32.TRUNC.NTZ R3, R2 ;  /* 0x0000000200037305 */ /* 0x000e64000021f000 */
[----:B-1----:R-:W-:Y:S01]  /*13c0*/  IADD3 R0, PT, PT, RZ, -R3, RZ ;  /* 0x80000003ff007210 */ /* 0x002fe20007ffe0ff */
[----:B------:R-:W-:-:S04]  /*13d0*/  IMAD.MOV.U32 R2, RZ, RZ, RZ ;  /* 0x000000ffff027224 */ /* 0x000fc800078e00ff */
[----:B------:R-:W-:Y:S01]  /*13e0*/  IMAD R4, R0, R5, RZ ;  /* 0x0000000500047224 */ /* 0x000fe200078e02ff */
[----:B------:R-:W-:-:S03]  /*13f0*/  IABS R0, R27 ;  /* 0x0000001b00007213 */ /* 0x000fc60000000000 */
[----:B------:R-:W-:Y:S01]  /*1400*/  IMAD.HI.U32 R4, R3, R4, R2 ;  /* 0x0000000403047227 */ /* 0x000fe200078e0002 */
[----:B------:R-:W-:-:S03]  /*1410*/  IADD3 R2, PT, PT, RZ, -R6, RZ ;  /* 0x80000006ff027210 */ /* 0x000fc60007ffe0ff */
[----:B----4-:R-:W-:Y:S02]  /*1420*/  IMAD R6, R89, R11, RZ ;  /* 0x0000000b59067224 */ /* 0x010fe400078e02ff */
[----:B------:R-:W-:-:S04]  /*1430*/  IMAD.HI.U32 R4, R4, R0, RZ ;  /* 0x0000000004047227 */ /* 0x000fc800078e00ff */
[----:B------:R-:W-:Y:S02]  /*1440*/  IMAD R0, R4, R2, R0 ;  /* 0x0000000204007224 */ /* 0x000fe400078e0200 */
[----:B------:R-:W-:-:S03]  /*1450*/  IMAD.WIDE.U32 R2, R88, R11, RZ ;  /* 0x0000000b58027225 */ /* 0x000fc600078e00ff */
[----:B------:R-:W-:Y:S01]  /*1460*/  ISETP.GT.U32.AND P1, PT, R5, R0, PT ;  /* 0x000000000500720c */ /* 0x000fe20003f24070 */
[----:B------:R-:W-:-:S04]  /*1470*/  IMAD R6, R88, R7, R6 ;  /* 0x0000000758067224 */ /* 0x000fc800078e0206 */
[----:B------:R-:W-:Y:S02]  /*1480*/  IMAD.IADD R3, R3, 0x1, R6 ;  /* 0x0000000103037824 */ /* 0x000fe400078e0206 */
[----:B--2---:R-:W-:-:S06]  /*1490*/  IMAD.WIDE.U32 R2, R8, R10, R2 ;  /* 0x0000000a08027225 */ /* 0x004fcc00078e0002 */
[-C--:B------:R-:W-:Y:S02]  /*14a0*/  @!P1 IADD3 R0, PT, PT, R0, -R5.reuse, RZ ;  /* 0x8000000500009210 */ /* 0x080fe40007ffe0ff */
[----:B------:R-:W-:Y:S02]  /*14b0*/  @!P1 IADD3 R4, PT, PT, R4, 0x1, RZ ;  /* 0x0000000104049810 */ /* 0x000fe40007ffe0ff */
[----:B------:R-:W-:Y:S01]  /*14c0*/  ISETP.GE.U32.AND P2, PT, R0, R5, PT ;  /* 0x000000050000720c */ /* 0x000fe20003f46070 */
[----:B------:R-:W-:Y:S01]  /*14d0*/  IMAD R0, R9, R10, RZ ;  /* 0x0000000a09007224 */ /* 0x000fe200078e02ff */
[----:B------:R-:W-:Y:S02]  /*14e0*/  LOP3.LUT R5, R27, R16, RZ, 0x3c, !PT ;  /* 0x000000101b057212 */ /* 0x000fe400078e3cff */
[----:B------:R-:W-:Y:S01]  /*14f0*/  ISETP.NE.AND P1, PT, R16, RZ, PT ;  /* 0x000000ff1000720c */ /* 0x000fe20003f25270 */
[----:B------:R-:W-:Y:S01]  /*1500*/  IMAD R0, R8, R17, R0 ;  /* 0x0000001108007224 */ /* 0x000fe200078e0200 */
[----:B------:R-:W-:Y:S01]  /*1510*/  ISETP.GE.AND P0, PT, R5, RZ, PT ;  /* 0x000000ff0500720c */ /* 0x000fe20003f06270 */
[----:B------:R-:W-:-:S03]  /*1520*/  IMAD R5, R89, R248, RZ ;  /* 0x000000f859057224 */ /* 0x000fc600078e02ff */
[----:B------:R-:W-:Y:S01]  /*1530*/  IADD3 R3, PT, PT, R3, R0, RZ ;  /* 0x0000000003037210 */ /* 0x000fe20007ffe0ff */
[----:B------:R-:W-:Y:S02]  /*1540*/  IMAD R5, R88, R20, R5 ;  /* 0x0000001458057224 */ /* 0x000fe400078e0205 */
[----:B------:R-:W-:Y:S02]  /*1550*/  @P2 VIADD R4, R4, 0x1 ;  /* 0x0000000104042836 */ /* 0x000fe40000000000 */
[----:B------:R-:W-:-:S03]  /*1560*/  IMAD.WIDE.U32 R2, R88, R248, R2 ;  /* 0x000000f858027225 */ /* 0x000fc600078e0002 */
[----:B------:R-:W-:Y:S01]  /*1570*/  MOV R0, R4 ;  /* 0x0000000400007202 */ /* 0x000fe20000000f00 */
[----:B------:R-:W-:Y:S02]  /*1580*/  IMAD R4, R55, R11, RZ ;  /* 0x0000000b37047224 */ /* 0x000fe400078e02ff */
[----:B------:R-:W-:Y:S01]  /*1590*/  IMAD.IADD R5, R3, 0x1, R5 ;  /* 0x0000000103057824 */ /* 0x000fe200078e0205 */
[----:B------:R-:W-:Y:S01]  /*15a0*/  @!P0 IADD3 R0, PT, PT, -R0, RZ, RZ ;  /* 0x000000ff00008210 */ /* 0x000fe20007ffe1ff */
[C---:B------:R-:W-:Y:S01]  /*15b0*/  IMAD R4, R54.reuse, R7, R4 ;  /* 0x0000000736047224 */ /* 0x040fe200078e0204 */
[----:B------:R-:W-:Y:S01]  /*15c0*/  @!P1 LOP3.LUT R0, RZ, R16, RZ, 0x33, !PT ;  /* 0x00000010ff009212 */ /* 0x000fe200078e33ff */
[----:B------:R-:W-:-:S03]  /*15d0*/  IMAD.WIDE.U32 R6, R54, R11, RZ ;  /* 0x0000000b36067225 */ /* 0x000fc600078e00ff */
[----:B------:R-:W-:Y:S01]  /*15e0*/  SHF.R.S32.HI R9, RZ, 0x1f, R0 ;  /* 0x0000001fff097819 */ /* 0x000fe20000011400 */
[----:B------:R-:W-:Y:S01]  /*15f0*/  IMAD R8, R13, R0, RZ ;  /* 0x000000000d087224 */ /* 0x000fe200078e02ff */
[----:B------:R-:W-:Y:S01]  /*1600*/  IADD3 R3, PT, PT, R7, R4, RZ ;  /* 0x0000000407037210 */ /* 0x000fe20007ffe0ff */
[----:B------:R-:W-:Y:S01]  /*1610*/  IMAD R7, R15, R10, RZ ;  /* 0x0000000a0f077224 */ /* 0x000fe200078e02ff */
[----:B------:R-:W-:Y:S01]  /*1620*/  MOV R4, R2 ;  /* 0x0000000200047202 */ /* 0x000fe20000000f00 */
[----:B------:R-:W-:Y:S02]  /*1630*/  IMAD.MOV.U32 R2, RZ, RZ, R6 ;  /* 0x000000ffff027224 */ /* 0x000fe400078e0006 */
[C---:B------:R-:W-:Y:S02]  /*1640*/  IMAD R8, R12.reuse, R9, R8 ;  /* 0x000000090c087224 */ /* 0x040fe400078e0208 */
[----:B------:R-:W-:-:S04]  /*1650*/  IMAD.WIDE.U32 R4, R12, R0, R4 ;  /* 0x000000000c047225 */ /* 0x000fc800078e0004 */
[C---:B------:R-:W-:Y:S01]  /*1660*/  IMAD.WIDE.U32 R2, R14.reuse, R10, R2 ;  /* 0x0000000a0e027225 */ /* 0x040fe200078e0002 */
[----:B------:R-:W-:Y:S02]  /*1670*/  MOV R21, R4 ;  /* 0x0000000400157202 */ /* 0x000fe40000000f00 */
[----:B------:R-:W-:Y:S01]  /*1680*/  IADD3 R22, PT, PT, R5, R8, RZ ;  /* 0x0000000805167210 */ /* 0x000fe20007ffe0ff */
[----:B------:R-:W-:Y:S01]  /*1690*/  IMAD R0, R14, R17, R7 ;  /* 0x000000110e007224 */ /* 0x000fe200078e0207 */
[----:B------:R-:W-:Y:S02]  /*16a0*/  MOV R11, R2 ;  /* 0x00000002000b7202 */ /* 0x000fe40000000f00 */
[----:B------:R-:W-:Y:S01]  /*16b0*/  MOV R14, R248 ;  /* 0x000000f8000e7202 */ /* 0x000fe20000000f00 */
[----:B------:R-:W-:Y:S02]  /*16c0*/  IMAD.IADD R15, R3, 0x1, R0 ;  /* 0x00000001030f7824 */ /* 0x000fe400078e0200 */
.L_x_4923:
[----:B------:R-:W-:Y:S05]  /*16d0*/  BSYNC.RECONVERGENT B0 ;  /* 0x0000000000007941 */ /* 0x000fea0003800200 */
.L_x_4921:
        /* <DEDUP_REMOVED lines=9> */
[----:B------:R-:W-:Y:S01]  /*1770*/  IMAD.SHL.U32 R229, R88, 0x20, RZ ;  /* 0x0000002058e57824 */ /* 0x000fe200078e00ff */
[----:B------:R-:W1:Y:S01]  /*1780*/  I2F.RP R4, R6 ;  /* 0x0000000600047306 */ /* 0x000e620000209400 */
[----:B------:R-:W-:Y:S01]  /*1790*/  SHF.L.U32 R32, R226, 0x3, RZ ;  /* 0x00000003e2207819 */ /* 0x000fe200000006ff */
[----:B------:R-:W-:Y:S01]  /*17a0*/  UMOV UR7, 0x400 ;  /* 0x0000040000077882 */ /* 0x000fe20000000000 */
[----:B------:R-:W-:-:S02]  /*17b0*/  MOV R17, RZ ;  /* 0x000000ff00117202 */ /* 0x000fc40000000f00 */
[----:B------:R-:W-:Y:S02]  /*17c0*/  SHF.L.U64.HI R230, R88, 0x5, R89 ;  /* 0x0000000558e67819 */ /* 0x000fe40000010259 */
[C---:B-----5:R-:W-:Y:S02]  /*17d0*/  SHF.L.U32 R232, R54.reuse, 0x5, RZ ;  /* 0x0000000536e87819 */ /* 0x060fe400000006ff */
[----:B------:R-:W-:Y:S01]  /*17e0*/  SHF.L.U64.HI R231, R54, 0x5, R55 ;  /* 0x0000000536e77819 */ /* 0x000fe20000010237 */
[----:B-1----:R-:W1:Y:S01]  /*17f0*/  MUFU.RCP R4, R4 ;  /* 0x0000000400047308 */ /* 0x002e620000001000 */
[----:B------:R-:W-:-:S06]  /*1800*/  ULEA UR6, UR6, UR7, 0x18 ;  /* 0x0000000706067291 */ /* 0x000fcc000f8ec0ff */
[----:B------:R-:W-:Y:S02]  /*1810*/  MOV R222, UR6 ;  /* 0x0000000600de7c02 */ /* 0x000fe40008000f00 */
[----:B-1----:R-:W-:-:S04]  /*1820*/  IADD3 R4, PT, PT, R4, 0xffffffe, RZ ;  /* 0x0ffffffe04047810 */ /* 0x002fc80007ffe0ff */
[----:B------:R-:W1:Y:S02]  /*1830*/  F2I.FTZ.U32.TRUNC.NTZ R5, R4 ;  /* 0x0000000400057305 */ /* 0x000e64000021f000 */
[----:B-1----:R-:W-:Y:S02]  /*1840*/  IADD3 R0, PT, PT, RZ, -R5, RZ ;  /* 0x80000005ff007210 */ /* 0x002fe40007ffe0ff */
[----:B------:R-:W-:-:S03]  /*1850*/  MOV R4, RZ ;  /* 0x000000ff00047202 */ /* 0x000fc60000000f00 */
[----:B------:R-:W-:Y:S01]  /*1860*/  IMAD R7, R0, R6, RZ ;  /* 0x0000000600077224 */ /* 0x000fe200078e02ff */
[----:B------:R-:W-:-:S03]  /*1870*/  IABS R0, R27 ;  /* 0x0000001b00007213 */ /* 0x000fc60000000000 */
[----:B------:R-:W-:Y:S01]  /*1880*/  IMAD.HI.U32 R7, R5, R7, R4 ;  /* 0x0000000705077227 */ /* 0x000fe200078e0004 */
[----:B------:R-:W-:Y:S02]  /*1890*/  MOV R5, R0 ;  /* 0x0000000000057202 */ /* 0x000fe40000000f00 */
[----:B------:R-:W-:-:S04]  /*18a0*/  IADD3 R0, PT, PT, RZ, -R10, RZ ;  /* 0x8000000aff007210 */ /* 0x000fc80007ffe0ff */
[----:B------:R-:W-:Y:S01]  /*18b0*/  MOV R4, R0 ;  /* 0x0000000000047202 */ /* 0x000fe20000000f00 */
[----:B------:R-:W-:-:S04]  /*18c0*/  IMAD.HI.U32 R0, R7, R5, RZ ;  /* 0x0000000507007227 */ /* 0x000fc800078e00ff */
[----:B------:R-:W-:Y:S01]  /*18d0*/  IMAD R5, R0, R4, R5 ;  /* 0x0000000400057224 */ /* 0x000fe200078e0205 */
[----:B------:R-:W-:-:S04]  /*18e0*/  LOP3.LUT R4, R32, 0x38, RZ, 0xc0, !PT ;  /* 0x0000003820047812 */ /* 0x000fc800078ec0ff */
[----:B------:R-:W-:Y:S02]  /*18f0*/  ISETP.GT.U32.AND P1, PT, R6, R5, PT ;  /* 0x000000050600720c */ /* 0x000fe40003f24070 */
[----:B------:R-:W-:-:S04]  /*1900*/  IADD3 R10, P0, PT, R4, R11, RZ ;  /* 0x0000000b040a7210 */ /* 0x000fc80007f1e0ff */
[----:B------:R-:W-:-:S03]  /*1910*/  IADD3.X R11, PT, PT, RZ, R15, RZ, P0, !PT ;  /* 0x0000000fff0b7210 */ /* 0x000fc600007fe4ff */
        /* <DEDUP_REMOVED lines=8> */
[----:B------:R-:W-:Y:S02]  /*19a0*/  ISETP.GE.AND P0, PT, R6, RZ, PT ;  /* 0x000000ff0600720c */ /* 0x000fe40003f06270 */
[----:B------:R-:W-:Y:S02]  /*19b0*/  MOV R5, RZ ;  /* 0x000000ff00057202 */ /* 0x000fe40000000f00 */
[----:B------:R-:W-:Y:S02]  /*19c0*/  MOV R14, R10 ;  /* 0x0000000a000e7202 */ /* 0x000fe40000000f00 */
[----:B------:R-:W-:Y:S02]  /*19d0*/  SHF.R.S32.HI R10, RZ, 0x1f, R27 ;  /* 0x0000001fff0a7819 */ /* 0x000fe4000001141b */
[----:B------:R-:W-:Y:S02]  /*19e0*/  @P2 IADD3 R0, PT, PT, R0, 0x1, RZ ;  /* 0x0000000100002810 */ /* 0x000fe40007ffe0ff */
[----:B------:R-:W-:-:S02]  /*19f0*/  IADD3 R20, P2, PT, R4, R21, RZ ;  /* 0x0000001504147210 */ /* 0x000fc40007f5e0ff */
[----:B------:R-:W-:Y:S01]  /*1a00*/  IADD3 R15, PT, PT, R11, R15, RZ ;  /* 0x0000000f0b0f7210 */ /* 0x000fe20007ffe0ff */
[----:B------:R-:W-:Y:S01]  /*1a10*/  @!P0 IMAD.MOV R0, RZ, RZ, -R0 ;  /* 0x000000ffff008224 */ /* 0x000fe200078e0a00 */
[----:B------:R-:W-:Y:S02]  /*1a20*/  @!P1 LOP3.LUT R0, RZ, R16, RZ, 0x33, !PT ;  /* 0x00000010ff009212 */ /* 0x000fe400078e33ff */
[----:B------:R-:W-:Y:S02]  /*1a30*/  SHF.R.U32.HI R16, RZ, 0x3, R226 ;  /* 0x00000003ff107819 */ /* 0x000fe400000116e2 */
[----:B------:R-:W-:-:S03]  /*1a40*/  IADD3.X R21, PT, PT, RZ, R22, RZ, P2, !PT ;  /* 0x00000016ff157210 */ /* 0x000fc600017fe4ff */
[----:B------:R-:W-:-:S04]  /*1a50*/  IMAD.WIDE.U32 R22, R23, 0x40, R16 ;  /* 0x0000004017167825 */ /* 0x000fc800078e0010 */
[----:B------:R-:W-:Y:S02]  /*1a60*/  IMAD R17, R89, R16, RZ ;  /* 0x0000001059117224 */ /* 0x000fe400078e02ff */
[-C--:B--2---:R-:W-:Y:S02]  /*1a70*/  IMAD R13, R13, R26.reuse, RZ ;  /* 0x0000001a0d0d7224 */ /* 0x084fe400078e02ff */
[----:B------:R-:W-:-:S05]  /*1a80*/  IMAD.WIDE.U32 R6, R12, R26, R4 ;  /* 0x0000001a0c067225 */ /* 0x000fca00078e0004 */
[----:B------:R-:W-:Y:S01]  /*1a90*/  IADD3 R5, PT, PT, R7, R13, RZ ;  /* 0x0000000d07057210 */ /* 0x000fe20007ffe0ff */
[----:B---3--:R-:W-:Y:S01]  /*1aa0*/  IMAD R7, R19, R27, RZ ;  /* 0x0000001b13077224 */ /* 0x008fe200078e02ff */
[----:B------:R-:W-:Y:S02]  /*1ab0*/  MOV R4, R6 ;  /* 0x0000000600047202 */ /* 0x000fe40000000f00 */
[----:B----4-:R-:W-:Y:S01]  /*1ac0*/  SHF.L.U64.HI R13, R2, 0x5, R3 ;  /* 0x00000005020d7819 */ /* 0x010fe20000010203 */
[----:B------:R-:W-:Y:S01]  /*1ad0*/  IMAD R26, R18, R10, R7 ;  /* 0x0000000a121a7224 */ /* 0x000fe200078e0207 */
[C---:B------:R-:W-:Y:S01]  /*1ae0*/  SHF.L.U32 R12, R2.reuse, 0x5, RZ ;  /* 0x00000005020c7819 */ /* 0x040fe200000006ff */
[----:B------:R-:W-:Y:S01]  /*1af0*/  IMAD.WIDE.U32 R10, R27, R18, R4 ;  /* 0x000000121b0a7225 */ /* 0x000fe200078e0004 */
[C---:B------:R-:W-:Y:S02]  /*1b00*/  SHF.L.U64.HI R7, R2.reuse, 0x4, R3 ;  /* 0x0000000402077819 */ /* 0x040fe40000010203 */
[----:B------:R-:W-:Y:S01]  /*1b10*/  SHF.L.U32 R6, R2, 0x4, RZ ;  /* 0x0000000402067819 */ /* 0x000fe200000006ff */
[----:B------:R-:W-:-:S04]  /*1b20*/  IMAD.WIDE.U32 R4, R16, R88, R20 ;  /* 0x0000005810047225 */ /* 0x000fc800078e0014 */
[----:B------:R-:W-:Y:S01]  /*1b30*/  IMAD R27, R23, R2, RZ ;  /* 0x00000002171b7224 */ /* 0x000fe200078e02ff */
[----:B------:R-:W-:Y:S01]  /*1b40*/  LEA R33, P0, R4, R24, 0x1 ;  /* 0x0000001804217211 */ /* 0x000fe200078008ff */
[----:B------:R-:W-:Y:S01]  /*1b50*/  IMAD.IADD R23, R5, 0x1, R17 ;  /* 0x0000000105177824 */ /* 0x000fe200078e0211 */
[----:B------:R-:W-:Y:S01]  /*1b60*/  SHF.R.S32.HI R5, RZ, 0x1f, R0 ;  /* 0x0000001fff057819 */ /* 0x000fe20000011400 */
[----:B------:R-:W-:Y:S01]  /*1b70*/  IMAD.WIDE.U32 R20, R0, R28, R14 ;  /* 0x0000001c00147225 */ /* 0x000fe200078e000e */
[----:B------:R-:W-:Y:S01]  /*1b80*/  MOV R216, R33 ;  /* 0x0000002100d87202 */ /* 0x000fe20000000f00 */
[----:B------:R-:W-:Y:S01]  /*1b90*/  STL [R1+0x4], R33 ;  /* 0x0000042101007387 */ /* 0x000fe20000100800 */
[----:B------:R-:W-:Y:S01]  /*1ba0*/  LEA.HI.X R14, R4, R25, R23, 0x1, P0 ;  /* 0x00000019040e7211 */ /* 0x000fe200000f0c17 */
[----:B------:R-:W-:Y:S01]  /*1bb0*/  IMAD R0, R29, R0, RZ ;  /* 0x000000001d007224 */ /* 0x000fe200078e02ff */
[----:B------:R-:W-:Y:S01]  /*1bc0*/  MOV R4, R10 ;  /* 0x0000000a00047202 */ /* 0x000fe20000000f00 */
[----:B------:R-:W-:Y:S01]  /*1bd0*/  IMAD.WIDE.U32 R12, R2, R22, R12 ;  /* 0x00000016020c7225 */ /* 0x000fe200078e000c */
[----:B------:R-:W-:Y:S01]  /*1be0*/  MOV R217, R14 ;  /* 0x0000000e00d97202 */ /* 0x000fe20000000f00 */
[----:B------:R1:W-:Y:S02]  /*1bf0*/  STL [R1], R14 ;  /* 0x0000000e01007387 */ /* 0x0003e40000100800 */
[----:B------:R-:W-:-:S02]  /*1c00*/  IMAD R17, R3, R22, R27 ;  /* 0x0000001603117224 */ /* 0x000fc400078e021b */
[----:B------:R-:W-:Y:S01]  /*1c10*/  IMAD.WIDE.U32 R18, R2, R22, R6 ;  /* 0x0000001602127225 */ /* 0x000fe200078e0006 */
[CC--:B------:R-:W-:Y:S02]  /*1c20*/  IADD3 R6, P1, P0, R10.reuse, R12.reuse, R6 ;  /* 0x0000000c0a067210 */ /* 0x0c0fe4000783e006 */
[C---:B------:R-:W-:Y:S01]  /*1c30*/  IADD3 R12, P2, PT, R10.reuse, R12, RZ ;  /* 0x0000000c0a0c7210 */ /* 0x040fe20007f5e0ff */
[----:B------:R-:W-:Y:S01]  /*1c40*/  IMAD R28, R5, R28, R0 ;  /* 0x0000001c051c7224 */ /* 0x000fe200078e0200 */
[----:B------:R-:W-:Y:S02]  /*1c50*/  IADD3 R5, PT, PT, R11, R26, RZ ;  /* 0x0000001a0b057210 */ /* 0x000fe40007ffe0ff */
[----:B------:R-:W-:Y:S02]  /*1c60*/  IADD3 R0, PT, PT, R17, R13, RZ ;  /* 0x0000000d11007210 */ /* 0x000fe40007ffe0ff */
[----:B------:R-:W-:Y:S01]  /*1c70*/  IADD3 R11, P3, PT, R10, R18, RZ ;  /* 0x000000120a0b7210 */ /* 0x000fe20007f7e0ff */
[----:B------:R-:W-:Y:S01]  /*1c80*/  IMAD.WIDE.U32 R2, R2, R22, R4 ;  /* 0x0000001602027225 */ /* 0x000fe200078e0004 */
[----:B------:R-:W-:-:S02]  /*1c90*/  IADD3.X R7, PT, PT, R5, R0, R7, P1, P0 ;  /* 0x0000000005077210 */ /* 0x000fc40000fe0407 */
[----:B------:R-:W-:Y:S02]  /*1ca0*/  IADD3.X R0, PT, PT, R0, R5, RZ, P2, !PT ;  /* 0x0000000500007210 */ /* 0x000fe400017fe4ff */
[----:B------:R-:W-:Y:S02]  /*1cb0*/  LOP3.LUT R4, R32, 0x1c0, RZ, 0xc0, !PT ;  /* 0x000001c020047812 */ /* 0x000fe400078ec0ff */
[----:B------:R-:W-:Y:S02]  /*1cc0*/  IADD3.X R19, PT, PT, R5, R17, R19, P3, !PT ;  /* 0x0000001105137210 */ /* 0x000fe40001ffe413 */
[CC--:B------:R-:W-:Y:S02]  /*1cd0*/  LEA R18, P1, R11.reuse, R8.reuse, 0x1 ;  /* 0x000000080b127211 */ /* 0x0c0fe400078208ff */
[----:B-1----:R-:W-:Y:S02]  /*1ce0*/  LEA R14, P0, R12, R8, 0x1 ;  /* 0x000000080c0e7211 */ /* 0x002fe400078008ff */
[----:B------:R-:W-:-:S02]  /*1cf0*/  LEA.HI.X R19, R11, R9, R19, 0x1, P1 ;  /* 0x000000090b137211 */ /* 0x000fc400008f0c13 */
[----:B------:R-:W-:Y:S02]  /*1d00*/  LEA.HI.X R15, R12, R9, R0, 0x1, P0 ;  /* 0x000000090c0f7211 */ /* 0x000fe400000f0c00 */
[----:B------:R-:W-:Y:S02]  /*1d10*/  LOP3.LUT R0, R4, 0x38, R226, 0xf8, !PT ;  /* 0x0000003804007812 */ /* 0x000fe400078ef8e2 */
[----:B------:R-:W-:Y:S02]  /*1d20*/  IADD3 R17, PT, PT, R3, R17, RZ ;  /* 0x0000001103117210 */ /* 0x000fe40007ffe0ff */
[----:B------:R-:W-:Y:S02]  /*1d30*/  LEA R4, P1, R2, R8, 0x1 ;  /* 0x0000000802047211 */ /* 0x000fe400078208ff */
[----:B------:R-:W-:Y:S02]  /*1d40*/  IADD3 R10, P0, PT, R229, R216, RZ ;  /* 0x000000d8e50a7210 */ /* 0x000fe40007f1e0ff */
[----:B------:R-:W-:-:S02]  /*1d50*/  LOP3.LUT R0, R0, 0x38, R32, 0x78, !PT ;  /* 0x0000003800007812 */ /* 0x000fc400078e7820 */
[----:B------:R-:W-:Y:S02]  /*1d60*/  LEA.HI.X R5, R2, R9, R17, 0x1, P1 ;  /* 0x0000000902057211 */ /* 0x000fe400008f0c11 */
[----:B------:R-:W-:Y:S02]  /*1d70*/  LEA R12, P1, R6, R8, 0x1 ;  /* 0x00000008060c7211 */ /* 0x000fe400078208ff */
[----:B------:R-:W-:Y:S02]  /*1d80*/  IADD3.X R11, PT, PT, R230, R217, RZ, P0, !PT ;  /* 0x000000d9e60b7210 */ /* 0x000fe400007fe4ff */
[----:B------:R-:W-:Y:S02]  /*1d90*/  LOP3.LUT R0, R0, 0x1e00, R32, 0xf8, !PT ;  /* 0x00001e0000007812 */ /* 0x000fe400078ef820 */
[----:B------:R-:W-:Y:S02]  /*1da0*/  IADD3 R8, P0, PT, R10, R229, RZ ;  /* 0x000000e50a087210 */ /* 0x000fe40007f1e0ff */
[----:B------:R-:W-:-:S02]  /*1db0*/  LEA.HI.X R13, R6, R9, R7, 0x1, P1 ;  /* 0x00000009060d7211 */ /* 0x000fc400008f0c07 */
[----:B------:R-:W-:Y:S01]  /*1dc0*/  LEA R2, R0, R222, 0x1 ;  /* 0x000000de00027211 */ /* 0x000fe200078e08ff */
[----:B------:R-:W-:Y:S01]  /*1dd0*/  IMAD R0, R55, R16, RZ ;  /* 0x0000001037007224 */ /* 0x000fe200078e02ff */
[-C--:B------:R-:W-:Y:S02]  /*1de0*/  IADD3.X R9, PT, PT, R11, R230.reuse, RZ, P0, !PT ;  /* 0x000000e60b097210 */ /* 0x080fe400007fe4ff */
[-C--:B------:R-:W-:Y:S01]  /*1df0*/  IADD3 R6, P0, PT, R8, R229.reuse, RZ ;  /* 0x000000e508067210 */ /* 0x080fe20007f1e0ff */
[----:B------:R-:W-:Y:S01]  /*1e00*/  @!PT LDS RZ, [RZ] ;  /* 0x00000000fffff984 */ /* 0x000fe20000000800 */
[----:B------:R-:W-:Y:S01]  /*1e10*/  @!PT LDS RZ, [RZ] ;  /* 0x00000000fffff984 */ /* 0x000fe20000000800 */
[----:B------:R-:W-:Y:S01]  /*1e20*/  @!PT LDS RZ, [RZ] ;  /* 0x00000000fffff984 */ /* 0x000fe20000000800 */
[----:B------:R1:W-:Y:S03]  /*1e30*/  LDGSTS.E.BYPASS.LTC128B.128 [R2], desc[UR4][R4.64] ;  /* 0x0000000004027fae */ /* 0x0003e6000b981a04 */
[----:B------:R-:W-:Y:S01]  /*1e40*/  IADD3.X R7, PT, PT, R9, R230, RZ, P0, !PT ;  /* 0x000000e609077210 */ /* 0x000fe200007fe4ff */
[----:B------:R-:W-:Y:S04]  /*1e50*/  LDGSTS.E.BYPASS.LTC128B.128 [R2+0x800], desc[UR4][R18.64] ;  /* 0x0080000012027fae */ /* 0x000fe8000b981a04 */
[----:B------:R2:W-:Y:S04]  /*1e60*/  LDGSTS.E.BYPASS.LTC128B.128 [R2+0x1000], desc[UR4][R14.64] ;  /* 0x010000000e027fae */ /* 0x0005e8000b981a04 */
[----:B------:R3:W-:Y:S01]  /*1e70*/  LDGSTS.E.BYPASS.LTC128B.128 [R2+0x1800], desc[UR4][R12.64] ;  /* 0x018000000c027fae */ /* 0x0007e2000b981a04 */
[----:B-1----:R-:W-:-:S04]  /*1e80*/  IADD3 R4, P0, PT, R6, R229, RZ ;  /* 0x000000e506047210 */ /* 0x002fc80007f1e0ff */
[----:B------:R-:W-:Y:S02]  /*1e90*/  IADD3.X R5, PT, PT, R7, R230, RZ, P0, !PT ;  /* 0x000000e607057210 */ /* 0x000fe400007fe4ff */
[----:B--2---:R-:W-:Y:S02]  /*1ea0*/  IADD3 R14, P0, PT, R4, R229, RZ ;  /* 0x000000e5040e7210 */ /* 0x004fe40007f1e0ff */
[----:B---3--:R-:W-:Y:S01]  /*1eb0*/  MOV R12, R216 ;  /* 0x000000d8000c7202 */ /* 0x008fe20000000f00 */
[----:B------:R-:W-:Y:S01]  /*1ec0*/  IMAD.MOV.U32 R13, RZ, RZ, R217 ;  /* 0x000000ffff0d7224 */ /* 0x000fe200078e00d9 */
[----:B------:R-:W-:-:S04]  /*1ed0*/  IADD3.X R15, PT, PT, R5, R230, RZ, P0, !PT ;  /* 0x000000e6050f7210 */ /* 0x000fc800007fe4ff */
        /* <DEDUP_REMOVED lines=8> */
[-C--:B--2---:R-:W-:Y:S02]  /*1f60*/  IADD3 R10, P0, PT, R12, R229.reuse, RZ ;  /* 0x000000e50c0a7210 */ /* 0x084fe40007f1e0ff */
[----:B---3--:R-:W-:Y:S01]  /*1f70*/  IADD3 R9, PT, PT, R21, R28, RZ ;  /* 0x0000001c15097210 */ /* 0x008fe20007ffe0ff */
[----:B------:R-:W-:Y:S01]  /*1f80*/  LDGSTS.E.BYPASS.LTC128B.128 [R2+0x5000], desc[UR4][R12.64] ;  /* 0x050000000c027fae */ /* 0x000fe2000b981a04 */
[----:B------:R-:W-:Y:S02]  /*1f90*/  MOV R8, R20 ;  /* 0x0000001400087202 */ /* 0x000fe40000000f00 */
[----:B------:R-:W-:Y:S02]  /*1fa0*/  IADD3.X R11, PT, PT, R13, R230, RZ, P0, !PT ;  /* 0x000000e60d0b7210 */ /* 0x000fe400007fe4ff */
[----:B----4-:R-:W-:Y:S01]  /*1fb0*/  IADD3 R6, P0, PT, R10, R229, RZ ;  /* 0x000000e50a067210 */ /* 0x010fe20007f1e0ff */
[----:B------:R-:W-:-:S02]  /*1fc0*/  IMAD.WIDE.U32 R4, R16, R54, R8 ;  /* 0x0000003610047225 */ /* 0x000fc400078e0008 */
[----:B------:R1:W-:Y:S01]  /*1fd0*/  LDGSTS.E.BYPASS.LTC128B.128 [R2+0x5800], desc[UR4][R10.64] ;  /* 0x058000000a027fae */ /* 0x0003e2000b981a04 */
[----:B------:R-:W-:Y:S01]  /*1fe0*/  IADD3.X R7, PT, PT, R11, R230, RZ, P0, !PT ;  /* 0x000000e60b077210 */ /* 0x000fe200007fe4ff */
[----:B------:R-:W-:Y:S01]  /*1ff0*/  IMAD.IADD R0, R5, 0x1, R0 ;  /* 0x0000000105007824 */ /* 0x000fe200078e0200 */
[----:B------:R-:W-:Y:S02]  /*2000*/  IADD3 R8, P0, PT, R6, R229, RZ ;  /* 0x000000e506087210 */ /* 0x000fe40007f1e0ff */
[C---:B------:R-:W-:Y:S01]  /*2010*/  LEA R24, P1, R4.reuse, R30, 0x1 ;  /* 0x0000001e04187211 */ /* 0x040fe200078208ff */
[----:B------:R-:W-:Y:S01]  /*2020*/  LDGSTS.E.BYPASS.LTC128B.128 [R2+0x6000], desc[UR4][R6.64] ;  /* 0x0600000006027fae */ /* 0x000fe2000b981a04 */
[-C--:B------:R-:W-:Y:S02]  /*2030*/  IADD3.X R9, PT, PT, R7, R230.reuse, RZ, P0, !PT ;  /* 0x000000e607097210 */ /* 0x080fe400007fe4ff */
[----:B------:R-:W-:Y:S01]  /*2040*/  LEA.HI.X R25, R4, R31, R0, 0x1, P1 ;  /* 0x0000001f04197211 */ /* 0x000fe200008f0c00 */
[----:B------:R-:W-:Y:S01]  /*2050*/  IMAD.SHL.U32 R148, R226, 0x40, RZ ;  /* 0x00000040e2947824 */ /* 0x000fe200078e00ff */
[----:B------:R-:W-:Y:S01]  /*2060*/  IADD3 R4, P0, PT, R8, R229, RZ ;  /* 0x000000e508047210 */ /* 0x000fe20007f1e0ff */
[----:B------:R2:W-:Y:S03]  /*2070*/  LDGSTS.E.BYPASS.LTC128B.128 [R2+0x6800], desc[UR4][R8.64] ;  /* 0x0680000008027fae */ /* 0x0005e6000b981a04 */
[----:B------:R-:W-:-:S02]  /*2080*/  IADD3.X R5, PT, PT, R9, R230, RZ, P0, !PT ;  /* 0x000000e609057210 */ /* 0x000fc400007fe4ff */
[----:B------:R-:W-:Y:S02]  /*2090*/  SHF.R.U32.HI R223, RZ, 0x1, R226 ;  /* 0x00000001ffdf7819 */ /* 0x000fe400000116e2 */
[----:B------:R-:W-:Y:S01]  /*20a0*/  SHF.L.U32 R224, R226, 0x5, RZ ;  /* 0x00000005e2e07819 */ /* 0x000fe200000006ff */
[----:B------:R3:W-:Y:S01]  /*20b0*/  LDGSTS.E.BYPASS.LTC128B.128 [R2+0x7000], desc[UR4][R4.64] ;  /* 0x0700000004027fae */ /* 0x0007e2000b981a04 */
[----:B------:R-:W-:Y:S01]  /*20c0*/  MOV R90, 0x20 ;  /* 0x00000020005a7802 */ /* 0x000fe20000000f00 */
[----:B------:R-:W-:Y:S02]  /*20d0*/  IMAD.MOV.U32 R156, RZ, RZ, 0x40 ;  /* 0x00000040ff9c7424 */ /* 0x000fe400078e00ff */
[----:B------:R4:W-:Y:S01]  /*20e0*/  STL [R1+0xc], R24 ;  /* 0x00000c1801007387 */ /* 0x0009e20000100800 */
[----:B-1----:R-:W-:Y:S02]  /*20f0*/  IADD3 R10, P0, PT, R4, R229, RZ ;  /* 0x000000e5040a7210 */ /* 0x002fe40007f1e0ff */
[----:B------:R-:W-:Y:S01]  /*2100*/  LOP3.LUT R3, R223, 0x8, RZ, 0xc0, !PT ;  /* 0x00000008df037812 */ /* 0x000fe200078ec0ff */
[----:B------:R4:W-:Y:S01]  /*2110*/  STL [R1+0x8], R25 ;  /* 0x0000081901007387 */ /* 0x0009e20000100800 */
[----:B------:R-:W-:-:S02]  /*2120*/  IADD3.X R11, PT, PT, R5, R230, RZ, P0, !PT ;  /* 0x000000e6050b7210 */ /* 0x000fc400007fe4ff */
[----:B------:R-:W-:-:S03]  /*2130*/  IADD3 R16, P0, PT, R232, R24, RZ ;  /* 0x00000018e8107210 */ /* 0x000fc60007f1e0ff */
[----:B------:R1:W-:Y:S01]  /*2140*/  LDGSTS.E.BYPASS.LTC128B.128 [R2+0x7800], desc[UR4][R10.64] ;  /* 0x078000000a027fae */ /* 0x0003e2000b981a04 */
[----:B------:R-:W-:Y:S02]  /*2150*/  IADD3.X R17, PT, PT, R231, R25, RZ, P0, !PT ;  /* 0x00000019e7117210 */ /* 0x000fe400007fe4ff */
[----:B------:R-:W-:Y:S02]  /*2160*/  IADD3 R22, P0, PT, R16, R232, RZ ;  /* 0x000000e810167210 */ /* 0x000fe40007f1e0ff */
[----:B--2---:R-:W-:-:S03]  /*2170*/  IADD3 R8, P1, PT, R10, R229, RZ ;  /* 0x000000e50a087210 */ /* 0x004fc60007f3e0ff */
[----:B------:R-:W-:Y:S01]  /*2180*/  IMAD.X R23, R17, 0x1, R231, P0 ;  /* 0x0000000111177824 */ /* 0x000fe200000e06e7 */
[----:B------:R-:W-:Y:S02]  /*2190*/  IADD3.X R9, PT, PT, R11, R230, RZ, P1, !PT ;  /* 0x000000e60b097210 */ /* 0x000fe40000ffe4ff */
[----:B------:R-:W-:-:S03]  /*21a0*/  IADD3 R6, P1, PT, R8, R229, RZ ;  /* 0x000000e508067210 */ /* 0x000fc60007f3e0ff */
[----:B------:R2:W-:Y:S01]  /*21b0*/  LDGSTS.E.BYPASS.LTC128B.128 [R2+0x8000], desc[UR4][R8.64] ;  /* 0x0800000008027fae */ /* 0x0005e2000b981a04 */
[----:B------:R-:W-:Y:S02]  /*21c0*/  IADD3.X R7, PT, PT, R9, R230, RZ, P1, !PT ;  /* 0x000000e609077210 */ /* 0x000fe40000ffe4ff */
[----:B---3--:R-:W-:-:S03]  /*21d0*/  IADD3 R4, P1, PT, R6, R229, RZ ;  /* 0x000000e506047210 */ /* 0x008fc60007f3e0ff */
[----:B------:R3:W-:Y:S01]  /*21e0*/  LDGSTS.E.BYPASS.LTC128B.128 [R2+0x8800], desc[UR4][R6.64] ;  /* 0x0880000006027fae */ /* 0x0007e2000b981a04 */
[----:B------:R-:W-:Y:S02]  /*21f0*/  IADD3.X R5, PT, PT, R7, R230, RZ, P1, !PT ;  /* 0x000000e607057210 */ /* 0x000fe40000ffe4ff */
[----:B------:R-:W-:-:S03]  /*2200*/  IADD3 R12, P1, PT, R4, R229, RZ ;  /* 0x000000e5040c7210 */ /* 0x000fc60007f3e0ff */
[----:B------:R4:W-:Y:S01]  /*2210*/  LDGSTS.E.BYPASS.LTC128B.128 [R2+0x9000], desc[UR4][R4.64] ;  /* 0x0900000004027fae */ /* 0x0009e2000b981a04 */
[----:B------:R-:W-:Y:S02]  /*2220*/  IADD3.X R13, PT, PT, R5, R230, RZ, P1, !PT ;  /* 0x000000e6050d7210 */ /* 0x000fe40000ffe4ff */
        /* <DEDUP_REMOVED lines=8> */
[----:B---3--:R-:W-:-:S04]  /*22b0*/  IADD3 R6, P0, PT, R8, R232, RZ ;  /* 0x000000e808067210 */ /* 0x008fc80007f1e0ff */
[----:B------:R-:W-:Y:S02]  /*22c0*/  IADD3.X R7, PT, PT, R9, R231, RZ, P0, !PT ;  /* 0x000000e709077210 */ /* 0x000fe400007fe4ff */
[----:B----4-:R-:W-:-:S04]  /*22d0*/  IADD3 R4, P0, PT, R6, R232, RZ ;  /* 0x000000e806047210 */ /* 0x010fc80007f1e0ff */
[----:B------:R-:W-:Y:S02]  /*22e0*/  IADD3.X R5, PT, PT, R7, R231, RZ, P0, !PT ;  /* 0x000000e707057210 */ /* 0x000fe400007fe4ff */
[----:B------:R-:W-:Y:S01]  /*22f0*/  IADD3 R14, P0, PT, R4, R232, RZ ;  /* 0x000000e8040e7210 */ /* 0x000fe20007f1e0ff */
[----:B-1----:R-:W-:-:S12]  /*2300*/  DEPBAR.LE SB0, 0x0 ;  /* 0x000080000000791a */ /* 0x002fd80000000000 */
[----:B------:R-:W-:Y:S05]  /*2310*/  WARPSYNC.ALL ;  /* 0x0000000000007948 */ /* 0x000fea0003800000 */
[----:B------:R-:W-:Y:S01]  /*2320*/  BAR.SYNC.DEFER_BLOCKING 0x0 ;  /* 0x0000000000007b1d */ /* 0x000fe20000010000 */
[----:B------:R-:W-:Y:S01]  /*2330*/  IMAD.X R15, R5, 0x1, R231, P0 ;  /* 0x00000001050f7824 */ /* 0x000fe200000e06e7 */
        /* <DEDUP_REMOVED lines=30> */
[----:B------:R1:W-:Y:S01]  /*2520*/  LDGSTS.E.BYPASS.LTC128B.128 [R2+0x11000], desc[UR4][R4.64] ;  /* 0x1100000004027fae */ /* 0x0003e2000b981a04 */
[----:B------:R-:W-:-:S05]  /*2530*/  IADD3.X R7, PT, PT, R5, R231, RZ, P0, !PT ;  /* 0x000000e705077210 */ /* 0x000fca00007fe4ff */
[----:B------:R2:W-:Y:S04]  /*2540*/  LDGSTS.E.BYPASS.LTC128B.128 [R2+0x11800], desc[UR4][R6.64] ;  /* 0x1180000006027fae */ /* 0x0005e8000b981a04 */
[----:B------:R-:W3:Y:S01]  /*2550*/  LD.E R0, desc[UR4][R52.64+0x18c] ;  /* 0x00018c0434007980 */ /* 0x000ee2000c101900 */
[----:B------:R-:W-:Y:S01]  /*2560*/  LOP3.LUT R20, R148, 0x1c0, RZ, 0xc0, !PT ;  /* 0x000001c094147812 */ /* 0x000fe200078ec0ff */
[----:B------:R-:W-:Y:S01]  /*2570*/  BSSY.RECONVERGENT B1, `(.L_x_4924) ;  /* 0x0000273000017945 */ /* 0x000fe20003800200 */
[----:B------:R-:W-:Y:S01]  /*2580*/  LOP3.LUT R3, R3, 0x1c0, R148, 0xf8, !PT ;  /* 0x000001c003037812 */ /* 0x000fe200078ef894 */
[----:B------:R-:W0:Y:S01]  /*2590*/  LDGDEPBAR ;  /* 0x00000000000079af */ /* 0x000e220000000000 */
[----:B------:R-:W-:Y:S02]  /*25a0*/  LOP3.LUT R20, R20, 0x8, R226, 0xf8, !PT ;  /* 0x0000000814147812 */ /* 0x000fe400078ef8e2 */
[----:B------:R-:W-:-:S02]  /*25b0*/  LOP3.LUT R224, R224, 0x7c00, RZ, 0xc0, !PT ;  /* 0x00007c00e0e07812 */ /* 0x000fc400078ec0ff */
[--C-:B------:R-:W-:Y:S02]  /*25c0*/  LOP3.LUT R140, R3, 0x38, R32.reuse, 0x78, !PT ;  /* 0x00000038038c7812 */ /* 0x100fe400078e7820 */
[----:B------:R-:W-:Y:S02]  /*25d0*/  LOP3.LUT R20, R20, 0x38, R32, 0x78, !PT ;  /* 0x0000003814147812 */ /* 0x000fe400078e7820 */
[----:B------:R-:W-:Y:S02]  /*25e0*/  LOP3.LUT R3, R224, 0x200, R148, 0xf8, !PT ;  /* 0x00000200e0037812 */ /* 0x000fe400078ef894 */
[----:B------:R-:W-:Y:S02]  /*25f0*/  R2P PR, R226, 0x6 ;  /* 0x00000006e2007804 */ /* 0x000fe40000000000 */
[----:B-1----:R-:W-:Y:S02]  /*2600*/  LOP3.LUT R4, R148, 0x400, RZ, 0xc0, !PT ;  /* 0x0000040094047812 */ /* 0x002fe400078ec0ff */
[----:B------:R-:W-:-:S02]  /*2610*/  LOP3.LUT R3, R3, R140, RZ, 0xfc, !PT ;  /* 0x0000008c03037212 */ /* 0x000fc400078efcff */
[----:B------:R-:W-:Y:S02]  /*2620*/  LEA R20, R20, R4, 0x1 ;  /* 0x0000000414147211 */ /* 0x000fe400078e08ff */
[----:B------:R-:W-:Y:S02]  /*2630*/  LEA R3, R3, R222, 0x1 ;  /* 0x000000de03037211 */ /* 0x000fe400078e08ff */
[----:B------:R-:W-:Y:S02]  /*2640*/  IADD3 R20, PT, PT, R222, R20, RZ ;  /* 0x00000014de147210 */ /* 0x000fe40007ffe0ff */
[----:B------:R-:W-:Y:S01]  /*2650*/  SEL R90, R90, 0xffffffe0, !P1 ;  /* 0xffffffe05a5a7807 */ /* 0x000fe20004800000 */
[----:B------:R-:W-:Y:S01]  /*2660*/  LDSM.16.M88.4 R16, [R3] ;  /* 0x000000000310783b */ /* 0x000fe20000000200 */
[----:B------:R-:W-:Y:S02]  /*2670*/  SEL R156, R156, 0xffffffc0, !P2 ;  /* 0xffffffc09c9c7807 */ /* 0x000fe40005000000 */
[C---:B------:R-:W-:Y:S01]  /*2680*/  IADD3 R4, PT, PT, R90.reuse, R3, RZ ;  /* 0x000000035a047210 */ /* 0x040fe20007ffe0ff */
[----:B------:R-:W1:Y:S01]  /*2690*/  LDSM.16.M88.4 R28, [R20+0x2000] ;  /* 0x00200000141c783b */ /* 0x000e620000000200 */
[----:B------:R-:W-:-:S02]  /*26a0*/  IADD3 R22, PT, PT, R90, R20, RZ ;  /* 0x000000145a167210 */ /* 0x000fc40007ffe0ff */
[----:B------:R-:W-:Y:S01]  /*26b0*/  IADD3 R218, PT, PT, R208, -0x1, RZ ;  /* 0xffffffffd0da7810 */ /* 0x000fe20007ffe0ff */
[----:B------:R4:W-:Y:S01]  /*26c0*/  LDSM.16.M88.4 R12, [R4] ;  /* 0x00000000040c783b */ /* 0x0009e20000000200 */
[----:B------:R-:W-:Y:S02]  /*26d0*/  SHF.L.U64.HI R89, R88, 0x4, R89 ;  /* 0x0000000458597819 */ /* 0x000fe40000010259 */
[----:B------:R-:W-:Y:S01]  /*26e0*/  ISETP.GT.AND P0, PT, R218, R215, PT ;  /* 0x000000d7da00720c */ /* 0x000fe20003f04270 */
[----:B------:R-:W-:Y:S01]  /*26f0*/  LDSM.16.M88.4 R32, [R22+0x2000] ;  /* 0x002000001620783b */ /* 0x000fe20000000200 */
[-C--:B------:R-:W-:Y:S02]  /*2700*/  LOP3.LUT R251, R251, R250.reuse, RZ, 0x3c, !PT ;  /* 0x000000fafbfb7212 */ /* 0x080fe400078e3cff */
[----:B------:R-:W-:Y:S01]  /*2710*/  SHF.L.U64.HI R242, R54, 0x4, R55 ;  /* 0x0000000436f27819 */ /* 0x000fe20000010237 */
[----:B------:R-:W5:Y:S01]  /*2720*/  LDSM.16.M88.4 R40, [R20+0x2800] ;  /* 0x002800001428783b */ /* 0x000f620000000200 */
[----:B------:R-:W-:-:S02]  /*2730*/  LOP3.LUT R250, R251, R250, RZ, 0x3c, !PT ;  /* 0x000000fafbfa7212 */ /* 0x000fc400078e3cff */
[----:B------:R-:W-:Y:S01]  /*2740*/  SHF.L.U32 R214, R54, 0x4, RZ ;  /* 0x0000000436d67819 */ /* 0x000fe200000006ff */
[----:B------:R-:W2:Y:S01]  /*2750*/  LDSM.16.M88.4 R56, [R22+0x2800] ;  /* 0x002800001638783b */ /* 0x000ea20000000200 */
[----:B------:R-:W-:-:S03]  /*2760*/  LOP3.LUT R251, R251, R250, RZ, 0x3c, !PT ;  /* 0x000000fafbfb7212 */ /* 0x000fc600078e3cff */
[----:B------:R-:W-:Y:S04]  /*2770*/  LDSM.16.M88.4 R76, [R20+0x3000] ;  /* 0x00300000144c783b */ /* 0x000fe80000000200 */
[----:B------:R-:W-:Y:S01]  /*2780*/  LDSM.16.M88.4 R60, [R22+0x3000] ;  /* 0x00300000163c783b */ /* 0x000fe20000000200 */
[----:B----4-:R-:W-:-:S03]  /*2790*/  IADD3 R4, PT, PT, R156, R3, RZ ;  /* 0x000000039c047210 */ /* 0x010fc60007ffe0ff */
[----:B------:R-:W-:Y:S01]  /*27a0*/  LDSM.16.M88.4 R72, [R20+0x3800] ;  /* 0x003800001448783b */ /* 0x000fe20000000200 */
[----:B------:R-:W-:-:S03]  /*27b0*/  IADD3 R3, PT, PT, R156, R20, RZ ;  /* 0x000000149c037210 */ /* 0x000fc60007ffe0ff */
[----:B------:R4:W-:Y:S01]  /*27c0*/  LDSM.16.M88.4 R8, [R4] ;  /* 0x000000000408783b */ /* 0x0009e20000000200 */
[----:B------:R-:W-:-:S03]  /*27d0*/  IADD3 R21, PT, PT, R90, R3, RZ ;  /* 0x000000035a157210 */ /* 0x000fc60007ffe0ff */
[----:B------:R-:W2:Y:S01]  /*27e0*/  LDSM.16.M88.4 R48, [R3+0x2000] ;  /* 0x002000000330783b */ /* 0x000ea20000000200 */
[C---:B-1----:R-:W-:Y:S03]  /*27f0*/  HMMA.16816.F32.BF16 R24, R16.reuse, R28, RZ ;  /* 0x0000001c1018723c */ /* 0x042fe600000418ff */
[----:B------:R-:W-:Y:S04]  /*2800*/  LDSM.16.M88.4 R64, [R21+0x2000] ;  /* 0x002000001540783b */ /* 0x000fe80000000200 */
[----:B------:R-:W-:Y:S01]  /*2810*/  LDSM.16.M88.4 R68, [R3+0x2800] ;  /* 0x002800000344783b */ /* 0x000fe20000000200 */
[C---:B------:R-:W-:Y:S03]  /*2820*/  HMMA.16816.F32.BF16 R28, R16.reuse, R30, RZ ;  /* 0x0000001e101c723c */ /* 0x040fe600000418ff */
[----:B------:R-:W-:Y:S04]  /*2830*/  LDSM.16.M88.4 R80, [R3+0x3000] ;  /* 0x003000000350783b */ /* 0x000fe80000000200 */
[----:B------:R-:W-:Y:S01]  /*2840*/  LDSM.16.M88.4 R84, [R3+0x7000] ;  /* 0x007000000354783b */ /* 0x000fe20000000200 */
[----:B----4-:R-:W-:Y:S01]  /*2850*/  IADD3 R4, PT, PT, R90, R4, RZ ;  /* 0x000000045a047210 */ /* 0x010fe20007ffe0ff */
[----:B-----5:R-:W-:Y:S02]  /*2860*/  HMMA.16816.F32.BF16 R36, R16, R40, RZ ;  /* 0x000000281024723c */ /* 0x020fe400000418ff */
[----:B------:R-:W-:Y:S04]  /*2870*/  STL [R1+0x10], R218 ;  /* 0x000010da01007387 */ /* 0x000fe80000100800 */
[----:B--2---:R-:W1:Y:S02]  /*2880*/  LDSM.16.M88.4 R4, [R4] ;  /* 0x000000000404783b */ /* 0x004e640000000200 */
[C---:B------:R-:W-:Y:S08]  /*2890*/  HMMA.16816.F32.BF16 R24, R12.reuse, R32, R24 ;  /* 0x000000200c18723c */ /* 0x040ff00000041818 */
[C---:B------:R-:W-:Y:S08]  /*28a0*/  HMMA.16816.F32.BF16 R28, R12.reuse, R34, R28 ;  /* 0x000000220c1c723c */ /* 0x040ff0000004181c */
[----:B------:R-:W-:Y:S08]  /*28b0*/  HMMA.16816.F32.BF16 R44, R12, R56, R36 ;  /* 0x000000380c2c723c */ /* 0x000ff00000041824 */
[----:B------:R-:W-:Y:S08]  /*28c0*/  HMMA.16816.F32.BF16 R24, R8, R48, R24 ;  /* 0x000000300818723c */ /* 0x000ff00000041818 */
[----:B------:R-:W-:-:S12]  /*28d0*/  HMMA.16816.F32.BF16 R32, R16, R42, RZ ;  /* 0x0000002a1020723c */ /* 0x000fd800000418ff */
[----:B-1----:R-:W-:Y:S08]  /*28e0*/  HMMA.16816.F32.BF16 R36, R4, R64, R24 ;  /* 0x000000400424723c */ /* 0x002ff00000041818 */
        /* <DEDUP_REMOVED lines=180> */
[----:B------:R-:W5:Y:S06]  /*3430*/  LDSM.16.M88.4 R56, [R21+0x6000] ;  /* 0x006000001538783b */ /* 0x000f6c0000000200 */
        /* <DEDUP_REMOVED lines=12> */
[----:B--2---:R-:W-:Y:S07]  /*3500*/  HMMA.16816.F32.BF16 R36, R4, R48, R24 ;  /* 0x000000300424723c */ /* 0x004fee0000041818 */
[----:B------:R-:W2:Y:S01]  /*3510*/  MUFU.TANH R104, R34 ;  /* 0x0000002200687308 */ /* 0x000ea20000002400 */
[----:B------:R-:W-:Y:S01]  /*3520*/  HMMA.16816.F32.BF16 R24, R8, R74, R40 ;  /* 0x0000004a0818723c */ /* 0x000fe20000041828 */
[----:B------:R-:W2:Y:S06]  /*3530*/  LDSM.16.M88.4 R72, [R3+0x6800] ;  /* 0x006800000348783b */ /* 0x000eac0000000200 */
[----:B------:R3:W2:Y:S01]  /*3540*/  MUFU.TANH R136, R35 ;  /* 0x0000002300887308 */ /* 0x0006a20000002400 */
[----:B------:R-:W-:Y:S01]  /*3550*/  HMMA.16816.F32.BF16 R40, R12, R62, R28 ;  /* 0x0000003e0c28723c */ /* 0x000fe2000004181c */
[----:B------:R-:W2:Y:S02]  /*3560*/  LDSM.16.M88.4 R60, [R22+0x7000] ;  /* 0x00700000163c783b */ /* 0x000ea40000000200 */
[-C--:B------:R-:W-:Y:S01]  /*3570*/  FMUL.FTZ R36, R36, R0.reuse ;  /* 0x0000000024247220 */ /* 0x080fe20000410000 */
[-C--:B------:R-:W-:Y:S01]  /*3580*/  FMUL.FTZ R37, R37, R0.reuse ;  /* 0x0000000025257220 */ /* 0x080fe20000410000 */
[-C--:B------:R-:W-:Y:S01]  /*3590*/  FMUL.FTZ R38, R38, R0.reuse ;  /* 0x0000000026267220 */ /* 0x080fe20000410000 */
[-C--:B------:R-:W-:Y:S01]  /*35a0*/  FMUL.FTZ R23, R39, R0.reuse ;  /* 0x0000000027177220 */ /* 0x080fe20000410000 */
[----:B------:R-:W2:Y:S01]  /*35b0*/  MUFU.TANH R181, R36 ;  /* 0x0000002400b57308 */ /* 0x000ea20000002400 */
[----:B-1----:R-:W-:Y:S07]  /*35c0*/  HMMA.16816.F32.BF16 R28, R16, R68, RZ ;  /* 0x00000044101c723c */ /* 0x002fee00000418ff */
[----:B------:R-:W1:Y:S01]  /*35d0*/  MUFU.TANH R179, R37 ;  /* 0x0000002500b37308 */ /* 0x000e620000002400 */
[----:B---3--:R-:W-:Y:S01]  /*35e0*/  HMMA.16816.F32.BF16 R32, R4, R50, R24 ;  /* 0x000000320420723c */ /* 0x008fe20000041818 */
[----:B------:R-:W3:Y:S06]  /*35f0*/  LDSM.16.M88.4 R48, [R21+0x6800] ;  /* 0x006800001530783b */ /* 0x000eec0000000200 */
        /* <DEDUP_REMOVED lines=29> */
[----:B--2---:R-:W-:Y:S07]  /*37d0*/  HMMA.16816.F32.BF16 R24, R8, R72, R44 ;  /* 0x000000480818723c */ /* 0x004fee000004182c */
[----:B------:R3:W2:Y:S01]  /*37e0*/  MUFU.TANH R131, R39 ;  /* 0x0000002700837308 */ /* 0x0006a20000002400 */
        /* <DEDUP_REMOVED lines=12> */
[----:B------:R-:W-:Y:S06]  /*38b0*/  LDSM.16.M88.4 R72, [R20+0x8800] ;  /* 0x008800001448783b */ /* 0x000fec0000000200 */
[----:B------:R2:W2:Y:S01]  /*38c0*/  MUFU.TANH R150, R35 ;  /* 0x0000002300967308 */ /* 0x0004a20000002400 */
[----:B------:R-:W-:Y:S01]  /*38d0*/  HMMA.16816.F32.BF16 R40, R12, R62, R28 ;  /* 0x0000003e0c28723c */ /* 0x000fe2000004181c */
[----:B------:R-:W-:Y:S02]  /*38e0*/  LDSM.16.M88.4 R60, [R21+0x7800] ;  /* 0x00780000153c783b */ /* 0x000fe40000000200 */
[-C--:B------:R-:W-:Y:S01]  /*38f0*/  FMUL.FTZ R36, R36, R0.reuse ;  /* 0x0000000024247220 */ /* 0x080fe20000410000 */
[-C--:B------:R-:W-:Y:S01]  /*3900*/  FMUL.FTZ R37, R37, R0.reuse ;  /* 0x0000000025257220 */ /* 0x080fe20000410000 */
[-C--:B------:R-:W-:Y:S01]  /*3910*/  FMUL.FTZ R38, R38, R0.reuse ;  /* 0x0000000026267220 */ /* 0x080fe20000410000 */
[-C--:B------:R-:W-:Y:S01]  /*3920*/  FMUL.FTZ R23, R39, R0.reuse ;  /* 0x0000000027177220 */ /* 0x080fe20000410000 */
[----:B------:R-:W3:Y:S01]  /*3930*/  MUFU.TANH R186, R36 ;  /* 0x0000002400ba7308 */ /* 0x000ee20000002400 */
[----:B-1----:R-:W-:Y:S07]  /*3940*/  HMMA.16816.F32.BF16 R28, R16, R64, RZ ;  /* 0x00000040101c723c */ /* 0x002fee00000418ff */
[----:B------:R-:W1:Y:S01]  /*3950*/  MUFU.TANH R185, R37 ;  /* 0x0000002500b97308 */ /* 0x000e620000002400 */
[----:B--2---:R-:W-:Y:S07]  /*3960*/  HMMA.16816.F32.BF16 R32, R4, R50, R24 ;  /* 0x000000320420723c */ /* 0x004fee0000041818 */
[----:B------:R5:W2:Y:S01]  /*3970*/  MUFU.TANH R129, R38 ;  /* 0x0000002600817308 */ /* 0x000aa20000002400 */
        /* <DEDUP_REMOVED lines=9> */
[----:B------:R-:W3:Y:S06]  /*3a10*/  LDSM.16.M88.4 R64, [R22+0x8000] ;  /* 0x008000001640783b */ /* 0x000eec0000000200 */
[----:B------:R-:W1:Y:S01]  /*3a20*/  MUFU.TANH R167, R33 ;  /* 0x0000002100a77308 */ /* 0x000e620000002400 */
[----:B-----5:R-:W-:Y:S07]  /*3a30*/  HMMA.16816.F32.BF16 R36, R4, R56, R24 ;  /* 0x000000380424723c */ /* 0x020fee0000041818 */
[----:B------:R-:W1:Y:S01]  /*3a40*/  MUFU.TANH R84, R34 ;  /* 0x0000002200547308 */ /* 0x000e620000002400 */
[----:B------:R-:W-:Y:S07]  /*3a50*/  HMMA.16816.F32.BF16 R24, R8, R86, R40 ;  /* 0x000000560818723c */ /* 0x000fee0000041828 */
        /* <DEDUP_REMOVED lines=12> */
[----:B------:R-:W1:Y:S01]  /*3b20*/  MUFU.TANH R87, R38 ;  /* 0x0000002600577308 */ /* 0x000e620000002400 */
[----:B----4-:R-:W-:Y:S07]  /*3b30*/  HMMA.16816.F32.BF16 R24, R8, R76, R48 ;  /* 0x0000004c0818723c */ /* 0x010fee0000041830 */
[----:B------:R4:W1:Y:S01]  /*3b40*/  MUFU.TANH R146, R39 ;  /* 0x0000002700927308 */ /* 0x0008620000002400 */
[----:B---3--:R-:W-:Y:S03]  /*3b50*/  HMMA.16816.F32.BF16 R48, R12, R64, R28 ;  /* 0x000000400c30723c */ /* 0x008fe6000004181c */
[-C--:B------:R-:W-:Y:S01]  /*3b60*/  FMUL.FTZ R32, R32, R0.reuse ;  /* 0x0000000020207220 */ /* 0x080fe20000410000 */
[-C--:B------:R-:W-:Y:S01]  /*3b70*/  FMUL.FTZ R33, R33, R0.reuse ;  /* 0x0000000021217220 */ /* 0x080fe20000410000 */
[-C--:B------:R-:W-:Y:S01]  /*3b80*/  FMUL.FTZ R34, R34, R0.reuse ;  /* 0x0000000022227220 */ /* 0x080fe20000410000 */
[-C--:B------:R-:W-:Y:S01]  /*3b90*/  FMUL.FTZ R35, R35, R0.reuse ;  /* 0x0000000023237220 */ /* 0x080fe20000410000 */
[----:B------:R-:W3:Y:S01]  /*3ba0*/  MUFU.TANH R180, R32 ;  /* 0x0000002000b47308 */ /* 0x000ee20000002400 */
[----:B------:R-:W-:Y:S01]  /*3bb0*/  HMMA.16816.F32.BF16 R28, R16, R82, RZ ;  /* 0x00000052101c723c */ /* 0x000fe200000418ff */
[----:B------:R-:W5:Y:S06]  /*3bc0*/  LDSM.16.M88.4 R80, [R3+0x8000] ;  /* 0x008000000350783b */ /* 0x000f6c0000000200 */
[----:B------:R-:W1:Y:S01]  /*3bd0*/  MUFU.TANH R172, R33 ;  /* 0x0000002100ac7308 */ /* 0x000e620000002400 */
[----:B------:R-:W-:Y:S07]  /*3be0*/  HMMA.16816.F32.BF16 R40, R4, R60, R24 ;  /* 0x0000003c0428723c */ /* 0x000fee0000041818 */
[----:B------:R-:W1:Y:S01]  /*3bf0*/  MUFU.TANH R85, R34 ;  /* 0x0000002200557308 */ /* 0x000e620000002400 */
[----:B------:R-:W-:Y:S01]  /*3c00*/  HMMA.16816.F32.BF16 R24, R8, R78, R44 ;  /* 0x0000004e0818723c */ /* 0x000fe2000004182c */
[----:B------:R-:W2:Y:S06]  /*3c10*/  LDSM.16.M88.4 R76, [R20+0x9000] ;  /* 0x00900000144c783b */ /* 0x000eac0000000200 */
        /* <DEDUP_REMOVED lines=24> */
[----:B---3--:R-:W-:Y:S07]  /*3da0*/  HMMA.16816.F32.BF16 R32, R4, R56, R24 ;  /* 0x000000380420723c */ /* 0x008fee0000041818 */
[----:B------:R-:W3:Y:S01]  /*3db0*/  MUFU.TANH R86, R38 ;  /* 0x0000002600567308 */ /* 0x000ee20000002400 */
[----:B------:R-:W-:Y:S01]  /*3dc0*/  HMMA.16816.F32.BF16 R24, R8, R82, R44 ;  /* 0x000000520818723c */ /* 0x000fe2000004182c */
[----:B------:R1:W3:Y:S06]  /*3dd0*/  LDSM.16.M88.4 R80, [R20+0x9800] ;  /* 0x009800001450783b */ /* 0x0002ec0000000200 */
[----:B------:R-:W1:Y:S01]  /*3de0*/  MUFU.TANH R170, R39 ;  /* 0x0000002700aa7308 */ /* 0x000e620000002400 */
[----:B------:R-:W-:Y:S01]  /*3df0*/  HMMA.16816.F32.BF16 R44, R12, R70, R28 ;  /* 0x000000460c2c723c */ /* 0x000fe2000004181c */
[----:B------:R-:W3:Y:S02]  /*3e00*/  LDSM.16.M88.4 R68, [R22+0x9800] ;  /* 0x009800001644783b */ /* 0x000ee40000000200 */
[-C--:B------:R-:W-:Y:S01]  /*3e10*/  FMUL.FTZ R32, R32, R0.reuse ;  /* 0x0000000020207220 */ /* 0x080fe20000410000 */
[----:B------:R-:W-:-:S03]  /*3e20*/  FMUL.FTZ R33, R33, R0 ;  /* 0x0000000021217220 */ /* 0x000fc60000410000 */
[----:B------:R-:W3:Y:S01]  /*3e30*/  MUFU.TANH R197, R32 ;  /* 0x0000002000c57308 */ /* 0x000ee20000002400 */
[----:B--2---:R-:W-:Y:S07]  /*3e40*/  HMMA.16816.F32.BF16 R28, R16, R76, RZ ;  /* 0x0000004c101c723c */ /* 0x004fee00000418ff */
[----:B------:R-:W2:Y:S01]  /*3e50*/  MUFU.TANH R195, R33 ;  /* 0x0000002100c37308 */ /* 0x000ea20000002400 */
[----:B----4-:R-:W-:Y:S01]  /*3e60*/  HMMA.16816.F32.BF16 R40, R4, R58, R24 ;  /* 0x0000003a0428723c */ /* 0x010fe20000041818 */
[-C--:B-1----:R-:W-:Y:S01]  /*3e70*/  FMUL.FTZ R20, R34, R0.reuse ;  /* 0x0000000022147220 */ /* 0x082fe20000410000 */
[----:B------:R-:W1:Y:S05]  /*3e80*/  LDSM.16.M88.4 R56, [R3+0x9000] ;  /* 0x009000000338783b */ /* 0x000e6a0000000200 */
[----:B------:R4:W1:Y:S01]  /*3e90*/  MUFU.TANH R159, R20 ;  /* 0x00000014009f7308 */ /* 0x0008620000002400 */
[----:B-----5:R-:W-:Y:S08]  /*3ea0*/  HMMA.16816.F32.BF16 R24, R8, R72, R48 ;  /* 0x000000480818723c */ /* 0x020ff00000041830 */
[----:B------:R-:W-:Y:S08]  /*3eb0*/  HMMA.16816.F32.BF16 R48, R12, R60, R28 ;  /* 0x0000003c0c30723c */ /* 0x000ff0000004181c */
[----:B------:R-:W-:Y:S01]  /*3ec0*/  HMMA.16816.F32.BF16 R28, R16, R78, RZ ;  /* 0x0000004e101c723c */ /* 0x000fe200000418ff */
[----:B----4-:R-:W-:-:S04]  /*3ed0*/  FMUL.FTZ R20, R35, R0 ;  /* 0x0000000023147220 */ /* 0x010fc80000410000 */
[----:B------:R4:W1:Y:S03]  /*3ee0*/  MUFU.TANH R162, R20 ;  /* 0x0000001400a27308 */ /* 0x0008660000002400 */
[----:B------:R-:W-:Y:S08]  /*3ef0*/  HMMA.16816.F32.BF16 R32, R4, R64, R24 ;  /* 0x000000400420723c */ /* 0x000ff00000041818 */
[----:B------:R-:W-:Y:S01]  /*3f00*/  HMMA.16816.F32.BF16 R24, R8, R74, R44 ;  /* 0x0000004a0818723c */ /* 0x000fe2000004182c */
[----:B------:R-:W-:Y:S01]  /*3f10*/  LDSM.16.M88.4 R44, [R21+0x9800] ;  /* 0x00980000152c783b */ /* 0x000fe20000000200 */
[----:B----4-:R-:W-:-:S06]  /*3f20*/  FMUL.FTZ R20, R40, R0 ;  /* 0x0000000028147220 */ /* 0x010fcc0000410000 */
[----:B------:R-:W-:Y:S01]  /*3f30*/  HMMA.16816.F32.BF16 R36, R12, R62, R28 ;  /* 0x0000003e0c24723c */ /* 0x000fe2000004181c */
[----:B------:R-:W-:Y:S01]  /*3f40*/  LDSM.16.M88.4 R60, [R21+0x9000] ;  /* 0x00900000153c783b */ /* 0x000fe20000000200 */
[----:B------:R4:W1:Y:S06]  /*3f50*/  MUFU.TANH R192, R20 ;  /* 0x0000001400c07308 */ /* 0x00086c0000002400 */
[C---:B---3--:R-:W-:Y:S08]  /*3f60*/  HMMA.16816.F32.BF16 R28, R16.reuse, R80, RZ ;  /* 0x00000050101c723c */ /* 0x048ff000000418ff */
[----:B------:R-:W-:Y:S01]  /*3f70*/  HMMA.16816.F32.BF16 R16, R16, R82, RZ ;  /* 0x000000521010723c */ /* 0x000fe200000418ff */
[----:B----4-:R-:W-:-:S04]  /*3f80*/  FMUL.FTZ R20, R41, R0 ;  /* 0x0000000029147220 */ /* 0x010fc80000410000 */
[----:B------:R3:W4:Y:S07]  /*3f90*/  MUFU.TANH R188, R20 ;  /* 0x0000001400bc7308 */ /* 0x00072e0000002400 */
[C---:B------:R-:W-:Y:S08]  /*3fa0*/  HMMA.16816.F32.BF16 R28, R12.reuse, R68, R28 ;  /* 0x000000440c1c723c */ /* 0x040ff0000004181c */
[----:B------:R-:W-:Y:S01]  /*3fb0*/  HMMA.16816.F32.BF16 R12, R12, R70, R16 ;  /* 0x000000460c0c723c */ /* 0x000fe20000041810 */
[----:B---3--:R-:W-:-:S04]  /*3fc0*/  FMUL.FTZ R20, R42, R0 ;  /* 0x000000002a147220 */ /* 0x008fc80000410000 */
[----:B------:R3:W1:Y:S02]  /*3fd0*/  MUFU.TANH R76, R20 ;  /* 0x00000014004c7308 */ /* 0x0006640000002400 */
[----:B---3--:R-:W-:Y:S02]  /*3fe0*/  FMUL.FTZ R20, R43, R0 ;  /* 0x000000002b147220 */ /* 0x008fe40000410000 */
[----:B------:R-:W-:Y:S01]  /*3ff0*/  HMMA.16816.F32.BF16 R40, R4, R66, R24 ;  /* 0x000000420428723c */ /* 0x000fe20000041818 */
[----:B------:R3:W5:Y:S03]  /*4000*/  LDSM.16.M88.4 R64, [R3+0x9800] ;  /* 0x009800000340783b */ /* 0x0007660000000200 */
[----:B------:R2:W2:Y:S01]  /*4010*/  MUFU.TANH R177, R20 ;  /* 0x0000001400b17308 */ /* 0x0004a20000002400 */
[----:B------:R-:W-:-:S04]  /*4020*/  DEPBAR.LE SB0, 0x0 ;  /* 0x000080000000791a */ /* 0x000fc80000000000 */
[----:B-1----:R-:W-:Y:S01]  /*4030*/  HMMA.16816.F32.BF16 R24, R8, R56, R48 ;  /* 0x000000380818723c */ /* 0x002fe20000041830 */
[----:B--2---:R-:W-:-:S09]  /*4040*/  FMUL.FTZ R20, R32, R0 ;  /* 0x0000000020147220 */ /* 0x004fd20000410000 */
[-C--:B------:R-:W-:Y:S01]  /*4050*/  FMUL.FTZ R43, R43, R0.reuse ;  /* 0x000000002b2b7220 */ /* 0x080fe20000410000 */
[----:B------:R5:W1:Y:S01]  /*4060*/  MUFU.TANH R199, R20 ;  /* 0x0000001400c77308 */ /* 0x000a620000002400 */
[----:B---3--:R-:W-:-:S07]  /*4070*/  FMUL.FTZ R3, R33, R0 ;  /* 0x0000000021037220 */ /* 0x008fce0000410000 */
[----:B------:R2:W3:Y:S08]  /*4080*/  MUFU.TANH R81, R3 ;  /* 0x0000000300517308 */ /* 0x0004f00000002400 */
[----:B------:R-:W1:Y:S01]  /*4090*/  MUFU.TANH R194, R43 ;  /* 0x0000002b00c27308 */ /* 0x000e620000002400 */
[----:B-----5:R-:W-:Y:S01]  /*40a0*/  HMMA.16816.F32.BF16 R20, R8, R64, R28 ;  /* 0x000000400814723c */ /* 0x020fe2000004181c */
[----:B--2---:R-:W-:-:S06]  /*40b0*/  FMUL.FTZ R3, R34, R0 ;  /* 0x0000000022037220 */ /* 0x004fcc0000410000 */
[----:B------:R2:W1:-:S13]  /*40c0*/  MUFU.TANH R78, R3 ;  /* 0x00000003004e7308 */ /* 0x00045a0000002400 */
[----:B------:R-:W-:Y:S01]  /*40d0*/  HMMA.16816.F32.BF16 R16, R4, R44, R20 ;  /* 0x0000002c0410723c */ /* 0x000fe20000041814 */
[----:B--2---:R-:W-:-:S07]  /*40e0*/  FMUL.FTZ R3, R35, R0 ;  /* 0x0000000023037220 */ /* 0x004fce0000410000 */
[----:B------:R-:W-:Y:S01]  /*40f0*/  HMMA.16816.F32.BF16 R32, R8, R58, R36 ;  /* 0x0000003a0820723c */ /* 0x000fe20000041824 */
[----:B------:R2:W1:Y:S07]  /*4100*/  MUFU.TANH R79, R3 ;  /* 0x00000003004f7308 */ /* 0x00046e0000002400 */
[----:B------:R-:W-:Y:S03]  /*4110*/  HMMA.16816.F32.BF16 R36, R4, R60, R24 ;  /* 0x0000003c0424723c */ /* 0x000fe60000041818 */
[----:B------:R-:W-:-:S04]  /*4120*/  FMUL.FTZ R16, R16, R0 ;  /* 0x0000000010107220 */ /* 0x000fc80000410000 */
[----:B------:R-:W1:Y:S01]  /*4130*/  MUFU.TANH R210, R16 ;  /* 0x0000001000d27308 */ /* 0x000e620000002400 */
[----:B------:R-:W-:Y:S01]  /*4140*/  HMMA.16816.F32.BF16 R8, R8, R66, R12 ;  /* 0x000000420808723c */ /* 0x000fe2000004180c */
[----:B------:R-:W-:Y:S01]  /*4150*/  SHF.L.U32 R13, R88, 0x4, RZ ;  /* 0x00000004580d7819 */ /* 0x000fe200000006ff */
[----:B--2---:R-:W-:-:S04]  /*4160*/  FMUL.FTZ R3, R40, R0 ;  /* 0x0000000028037220 */ /* 0x004fc80000410000 */
[----:B------:R2:W-:Y:S01]  /*4170*/  STL [R1+0x1c], R13 ;  /* 0x00001c0d01007387 */ /* 0x0005e20000100800 */
[----:B------:R5:W1:Y:S01]  /*4180*/  MUFU.TANH R80, R3 ;  /* 0x0000000300507308 */ /* 0x000a620000002400 */
[----:B------:R-:W-:Y:S02]  /*4190*/  HMMA.16816.F32.BF16 R24, R4, R62, R32 ;  /* 0x0000003e0418723c */ /* 0x000fe40000041820 */
[----:B------:R2:W-:Y:S01]  /*41a0*/  STL [R1+0x38], R89 ;  /* 0x0000385901007387 */ /* 0x0005e20000100800 */
[-C--:B------:R-:W-:Y:S01]  /*41b0*/  FMUL.FTZ R36, R36, R0.reuse ;  /* 0x0000000024247220 */ /* 0x080fe20000410000 */
[----:B------:R-:W-:-:S03]  /*41c0*/  FMUL.FTZ R37, R37, R0 ;  /* 0x0000000025257220 */ /* 0x000fc60000410000 */
[----:B------:R-:W1:Y:S05]  /*41d0*/  MUFU.TANH R203, R36 ;  /* 0x0000002400cb7308 */ /* 0x000e6a0000002400 */
[----:B------:R-:W-:Y:S03]  /*41e0*/  HMMA.16816.F32.BF16 R4, R4, R46, R8 ;  /* 0x0000002e0404723c */ /* 0x000fe60000041808 */
[----:B------:R-:W1:Y:S01]  /*41f0*/  MUFU.TANH R202, R37 ;  /* 0x0000002500ca7308 */ /* 0x000e620000002400 */
[----:B-----5:R-:W-:-:S03]  /*4200*/  FMUL.FTZ R3, R41, R0 ;  /* 0x0000000029037220 */ /* 0x020fc60000410000 */
[----:B------:R-:W-:-:S04]  /*4210*/  FMUL.FTZ R24, R24, R0 ;  /* 0x0000000018187220 */ /* 0x000fc80000410000 */
[----:B------:R5:W1:Y:S08]  /*4220*/  MUFU.TANH R196, R3 ;  /* 0x0000000300c47308 */ /* 0x000a700000002400 */
[-C--:B------:R-:W-:Y:S01]  /*4230*/  FMUL.FTZ R4, R4, R0.reuse ;  /* 0x0000000004047220 */ /* 0x080fe20000410000 */
[-C--:B------:R-:W-:Y:S01]  /*4240*/  FMUL.FTZ R5, R5, R0.reuse ;  /* 0x0000000005057220 */ /* 0x080fe20000410000 */
[-C--:B------:R-:W-:Y:S01]  /*4250*/  FMUL.FTZ R6, R6, R0.reuse ;  /* 0x0000000006067220 */ /* 0x080fe20000410000 */
[-C--:B------:R-:W-:Y:S01]  /*4260*/  FMUL.FTZ R7, R7, R0.reuse ;  /* 0x0000000007077220 */ /* 0x080fe20000410000 */
[----:B------:R-:W1:Y:S01]  /*4270*/  MUFU.TANH R200, R24 ;  /* 0x0000001800c87308 */ /* 0x000e620000002400 */
[----:B-----5:R-:W-:-:S07]  /*4280*/  FMUL.FTZ R3, R42, R0 ;  /* 0x000000002a037220 */ /* 0x020fce0000410000 */
[----:B------:R-:W1:Y:S08]  /*4290*/  MUFU.TANH R211, R4 ;  /* 0x0000000400d37308 */ /* 0x000e700000002400 */
[----:B------:R5:W1:Y:S08]  /*42a0*/  MUFU.TANH R77, R3 ;  /* 0x00000003004d7308 */ /* 0x000a700000002400 */
[----:B------:R-:W1:Y:S08]  /*42b0*/  MUFU.TANH R212, R5 ;  /* 0x0000000500d47308 */ /* 0x000e700000002400 */
[----:B------:R-:W1:Y:S01]  /*42c0*/  MUFU.TANH R207, R6 ;  /* 0x0000000600cf7308 */ /* 0x000e620000002400 */
[----:B-----5:R-:W-:-:S07]  /*42d0*/  FMUL.FTZ R3, R38, R0 ;  /* 0x0000000026037220 */ /* 0x020fce0000410000 */
[----:B------:R5:W1:Y:S08]  /*42e0*/  MUFU.TANH R190, R3 ;  /* 0x0000000300be7308 */ /* 0x000a700000002400 */
[----:B------:R-:W1:Y:S01]  /*42f0*/  MUFU.TANH R213, R7 ;  /* 0x0000000700d57308 */ /* 0x000e620000002400 */
[----:B-----5:R-:W-:-:S07]  /*4300*/  FMUL.FTZ R3, R39, R0 ;  /* 0x0000000027037220 */ /* 0x020fce0000410000 */
[----:B------:R5:W1:Y:S02]  /*4310*/  MUFU.TANH R198, R3 ;  /* 0x0000000300c67308 */ /* 0x000a640000002400 */
[----:B-----5:R-:W-:-:S06]  /*4320*/  FMUL.FTZ R3, R25, R0 ;  /* 0x0000000019037220 */ /* 0x020fcc0000410000 */
        /* <DEDUP_REMOVED lines=10> */
[----:B------:R2:W1:Y:S01]  /*43d0*/  MUFU.TANH R206, R3 ;  /* 0x0000000300ce7308 */ /* 0x0004620000002400 */
[----:B------:R-:W-:Y:S06]  /*43e0*/  BAR.SYNC.DEFER_BLOCKING 0x0 ;  /* 0x0000000000007b1d */ /* 0x000fec0000010000 */
[----:B---34-:R-:W-:Y:S05]  /*43f0*/  @!P0 BRA `(.L_x_4925) ;  /* 0x0000000800288947 */ /* 0x018fea0003800000 */
[----:B------:R-:W-:Y:S01]  /*4400*/  ISETP.NE.U32.AND P0, PT, R220, RZ, PT ;  /* 0x000000ffdc00720c */ /* 0x000fe20003f05070 */
[----:B------:R-:W-:Y:S03]  /*4410*/  BSSY.RECONVERGENT B0, `(.L_x_4926) ;  /* 0x0000052000007945 */ /* 0x000fe60003800200 */
[----:B------:R-:W-:-:S13]  /*4420*/  ISETP.NE.AND.EX P0, PT, R221, RZ, PT, P0 ;  /* 0x000000ffdd00720c */ /* 0x000fda0003f05300 */
[----:B------:R-:W-:Y:S05]  /*4430*/  @P0 BRA `(.L_x_4927) ;  /* 0x00000000002c0947 */ /* 0x000fea0003800000 */
[----:B------:R-:W3:Y:S01]  /*4440*/  LD.E R0, desc[UR4][R134.64+0x38] ;  /* 0x0000380486007980 */ /* 0x000ee2000c101900 */
[----:B------:R-:W-:Y:S02]  /*4450*/  UMOV UR6, URZ ;  /* 0x000000ff00067c82 */ /* 0x000fe40008000000 */
[----:B--2---:R-:W-:Y:S01]  /*4460*/  IADD3 R3, P0, PT, RZ, -UR6, RZ ;  /* 0x80000006ff037c10 */ /* 0x004fe2000ff1e0ff */
[----:B---3--:R-:W-:-:S04]  /*4470*/  IMAD.SHL.U32 R0, R0, 0x100, RZ ;  /* 0x0000010000007824 */ /* 0x008fc800078e00ff */
[----:B------:R-:W-:-:S05]  /*4480*/  IMAD.X R0, RZ, RZ, ~R0, P0 ;  /* 0x000000ffff007224 */ /* 0x000fca00000e0e00 */
[----:B------:R-:W-:-:S04]  /*4490*/  SHF.R.S64 R3, R3, 0x1f, R0 ;  /* 0x0000001f03037819 */ /* 0x000fc80000001000 */
[----:B------:R-:W-:-:S04]  /*44a0*/  IADD3 R216, P0, PT, R3, R216, RZ ;  /* 0x000000d803d87210 */ /* 0x000fc80007f1e0ff */
[----:B------:R-:W-:Y:S01]  /*44b0*/  LEA.HI.X.SX32 R217, R0, R217, 0x1, P0 ;  /* 0x000000d900d97211 */ /* 0x000fe200000f0eff */
[----:B------:R3:W-:Y:S04]  /*44c0*/  STL [R1+0x4], R216 ;  /* 0x000004d801007387 */ /* 0x0007e80000100800 */
[----:B------:R3:W-:Y:S01]  /*44d0*/  STL [R1], R217 ;  /* 0x000000d901007387 */ /* 0x0007e20000100800 */
[----:B------:R-:W-:Y:S05]  /*44e0*/  BRA `(.L_x_4928) ;  /* 0x0000000400107947 */ /* 0x000fea0003800000 */
.L_x_4927:
[----:B--2---:R-:W2:Y:S01]  /*44f0*/  LD.E R3, desc[UR4][R134.64+0x170] ;  /* 0x0001700486037980 */ /* 0x004ea2000c101900 */
[----:B------:R-:W-:Y:S01]  /*4500*/  SHF.L.U32 R9, R218, 0x8, RZ ;  /* 0x00000008da097819 */ /* 0x000fe200000006ff */
[----:B------:R-:W-:Y:S02]  /*4510*/  IMAD.MOV.U32 R15, RZ, RZ, R216 ;  /* 0x000000ffff0f7224 */ /* 0x000fe400078e00d8 */
[----:B------:R-:W-:Y:S01]  /*4520*/  IMAD.MOV.U32 R14, RZ, RZ, R217 ;  /* 0x000000ffff0e7224 */ /* 0x000fe200078e00d9 */
[----:B------:R-:W-:Y:S02]  /*4530*/  IADD3 R10, PT, PT, R9, -0x100, RZ ;  /* 0xffffff00090a7810 */ /* 0x000fe40007ffe0ff */
[----:B------:R-:W-:Y:S02]  /*4540*/  IABS R11, R9 ;  /* 0x00000009000b7213 */ /* 0x000fe40000000000 */
[----:B------:R-:W-:Y:S02]  /*4550*/  IABS R8, R10 ;  /* 0x0000000a00087213 */ /* 0x000fe40000000000 */
[----:B--2---:R-:W-:-:S02]  /*4560*/  IABS R0, R3 ;  /* 0x0000000300007213 */ /* 0x004fc40000000000 */
[----:B------:R-:W-:Y:S02]  /*4570*/  IABS R7, R3 ;  /* 0x0000000300077213 */ /* 0x000fe40000000000 */
[----:B------:R-:W2:Y:S03]  /*4580*/  I2F.RP R4, R0 ;  /* 0x0000000000047306 */ /* 0x000ea60000209400 */
[----:B------:R-:W-:-:S05]  /*4590*/  IMAD.MOV R7, RZ, RZ, -R7 ;  /* 0x000000ffff077224 */ /* 0x000fca00078e0a07 */
[----:B--2---:R-:W2:Y:S02]  /*45a0*/  MUFU.RCP R4, R4 ;  /* 0x0000000400047308 */ /* 0x004ea40000001000 */
[----:B--2---:R-:W-:-:S06]  /*45b0*/  VIADD R4, R4, 0xffffffe ;  /* 0x0ffffffe04047836 */ /* 0x004fcc0000000000 */
[----:B------:R-:W2:Y:S02]  /*45c0*/  F2I.FTZ.U32.TRUNC.NTZ R5, R4 ;  /* 0x0000000400057305 */ /* 0x000ea4000021f000 */
[----:B--2---:R-:W-:-:S04]  /*45d0*/  IMAD.MOV R4, RZ, RZ, -R5 ;  /* 0x000000ffff047224 */ /* 0x004fc800078e0a05 */
[----:B------:R-:W-:Y:S02]  /*45e0*/  IMAD R6, R4, R0, RZ ;  /* 0x0000000004067224 */ /* 0x000fe400078e02ff */
[----:B------:R-:W-:-:S04]  /*45f0*/  IMAD.MOV.U32 R4, RZ, RZ, RZ ;  /* 0x000000ffff047224 */ /* 0x000fc800078e00ff */
[----:B------:R-:W-:Y:S01]  /*4600*/  IMAD.HI.U32 R5, R5, R6, R4 ;  /* 0x0000000605057227 */ /* 0x000fe200078e0004 */
[----:B------:R-:W-:-:S03]  /*4610*/  MOV R6, R8 ;  /* 0x0000000800067202 */ /* 0x000fc60000000f00 */
        /* <DEDUP_REMOVED lines=19> */
[----:B------:R-:W-:Y:S01]  /*4750*/  @P6 VIADD R5, R5, 0x1 ;  /* 0x0000000105056836 */ /* 0x000fe20000000000 */
[----:B------:R-:W-:-:S05]  /*4760*/  LOP3.LUT R0, RZ, R3, RZ, 0x33, !PT ;  /* 0x00000003ff007212 */ /* 0x000fca00078e33ff */
        /* <DEDUP_REMOVED lines=9> */
[----:B------:R-:W5:Y:S01]  /*4800*/  LD.E.64 R8, desc[UR4][R52.64+0x20] ;  /* 0x0000200434087980 */ /* 0x000f62000c101b00 */
[----:B------:R-:W-:-:S05]  /*4810*/  IADD3 R0, PT, PT, R0, -R10, RZ ;  /* 0x8000000a00007210 */ /* 0x000fca0007ffe0ff */
[----:B------:R-:W-:-:S05]  /*4820*/  IMAD R3, R3, R0, -0x100 ;  /* 0xffffff0003037424 */ /* 0x000fca00078e0200 */
[----:B------:R-:W-:Y:S01]  /*4830*/  SHF.R.S32.HI R10, RZ, 0x1f, R3 ;  /* 0x0000001fff0a7819 */ /* 0x000fe20000011403 */
[-C--:B--2---:R-:W-:Y:S02]  /*4840*/  IMAD R0, R5, R3.reuse, RZ ;  /* 0x0000000305007224 */ /* 0x084fe400078e02ff */
[----:B----4-:R-:W-:-:S04]  /*4850*/  IMAD.WIDE.U32 R6, R4, R3, RZ ;  /* 0x0000000304067225 */ /* 0x010fc800078e00ff */
[----:B------:R-:W-:Y:S02]  /*4860*/  IMAD R4, R4, R10, R0 ;  /* 0x0000000a04047224 */ /* 0x000fe400078e0200 */
[----:B---3--:R-:W-:-:S03]  /*4870*/  IMAD.IADD R0, R12, 0x1, -R11 ;  /* 0x000000010c007824 */ /* 0x008fc600078e0a0b */
[----:B------:R-:W-:Y:S01]  /*4880*/  IADD3 R5, PT, PT, R7, R4, RZ ;  /* 0x0000000407057210 */ /* 0x000fe20007ffe0ff */
[----:B------:R-:W-:Y:S01]  /*4890*/  IMAD.MOV.U32 R4, RZ, RZ, R6 ;  /* 0x000000ffff047224 */ /* 0x000fe200078e0006 */
[----:B------:R-:W-:Y:S01]  /*48a0*/  SHF.R.S32.HI R7, RZ, 0x1f, R0 ;  /* 0x0000001fff077819 */ /* 0x000fe20000011400 */
[----:B-----5:R-:W-:Y:S02]  /*48b0*/  IMAD R3, R9, R0, RZ ;  /* 0x0000000009037224 */ /* 0x020fe400078e02ff */
[----:B------:R-:W-:-:S04]  /*48c0*/  IMAD.WIDE.U32 R4, R0, R8, R4 ;  /* 0x0000000800047225 */ /* 0x000fc800078e0004 */
[----:B------:R-:W-:Y:S01]  /*48d0*/  IMAD R0, R8, R7, R3 ;  /* 0x0000000708007224 */ /* 0x000fe200078e0203 */
[----:B------:R-:W-:-:S04]  /*48e0*/  LEA R15, P0, R4, R15, 0x1 ;  /* 0x0000000f040f7211 */ /* 0x000fc800078008ff */
[----:B------:R-:W-:-:S04]  /*48f0*/  IADD3 R0, PT, PT, R5, R0, RZ ;  /* 0x0000000005007210 */ /* 0x000fc80007ffe0ff */
[----:B------:R-:W-:-:S05]  /*4900*/  LEA.HI.X R14, R4, R14, R0, 0x1, P0 ;  /* 0x0000000e040e7211 */ /* 0x000fca00000f0c00 */
[----:B------:R2:W-:Y:S04]  /*4910*/  STL [R1], R14 ;  /* 0x0000000e01007387 */ /* 0x0005e80000100800 */
[----:B------:R2:W-:Y:S02]  /*4920*/  STL [R1+0x4], R15 ;  /* 0x0000040f01007387 */ /* 0x0005e40000100800 */
.L_x_4928:
[----:B------:R-:W-:Y:S05]  /*4930*/  BSYNC.RECONVERGENT B0 ;  /* 0x0000000000007941 */ /* 0x000fea0003800200 */
.L_x_4926:
[----:B------:R-:W4:Y:S04]  /*4940*/  LDL R0, [R1+0x4] ;  /* 0x0000040001007983 */ /* 0x000f280000100800 */
[----:B------:R-:W5:Y:S01]  /*4950*/  LDL R3, [R1] ;  /* 0x0000000001037983 */ /* 0x000f620000100800 */
        /* <DEDUP_REMOVED lines=15> */
[----:B------:R-:W-:Y:S02]  /*4a50*/  IMAD.MOV.U32 R12, RZ, RZ, R0 ;  /* 0x000000ffff0c7224 */ /* 0x000fe400078e0000 */
        /* <DEDUP_REMOVED lines=14> */
[----:B--2---:R-:W-:-:S03]  /*4b40*/  IADD3 R12, P0, PT, R18, R229, RZ ;  /* 0x000000e5120c7210 */ /* 0x004fc60007f1e0ff */
[----:B------:R-:W-:Y:S02]  /*4b50*/  LDGSTS.E.BYPASS.LTC128B.128 [R2+0x5800], desc[UR4][R20.64] ;  /* 0x0580000014027fae */ /* 0x000fe4000b981a04 */
[--C-:B------:R-:W-:Y:S01]  /*4b60*/  IMAD.X R13, R19, 0x1, R230.reuse, P0 ;  /* 0x00000001130d7824 */ /* 0x100fe200000e06e6 */
[-C--:B----4-:R-:W-:Y:S01]  /*4b70*/  IADD3 R10, P0, PT, R12, R229.reuse, RZ ;  /* 0x000000e50c0a7210 */ /* 0x090fe20007f1e0ff */
[----:B------:R-:W-:Y:S04]  /*4b80*/  LDGSTS.E.BYPASS.LTC128B.128 [R2+0x6000], desc[UR4][R22.64] ;  /* 0x0600000016027fae */ /* 0x000fe8000b981a04 */
[--C-:B------:R-:W-:Y:S01]  /*4b90*/  IMAD.X R11, R13, 0x1, R230.reuse, P0 ;  /* 0x000000010d0b7824 */ /* 0x100fe200000e06e6 */
[-C--:B-----5:R-:W-:Y:S01]  /*4ba0*/  IADD3 R8, P0, PT, R10, R229.reuse, RZ ;  /* 0x000000e50a087210 */ /* 0x0a0fe20007f1e0ff */
[----:B------:R-:W-:Y:S04]  /*4bb0*/  LDGSTS.E.BYPASS.LTC128B.128 [R2+0x6800], desc[UR4][R18.64] ;  /* 0x0680000012027fae */ /* 0x000fe8000b981a04 */
[--C-:B------:R-:W-:Y:S01]  /*4bc0*/  IMAD.X R9, R11, 0x1, R230.reuse, P0 ;  /* 0x000000010b097824 */ /* 0x100fe200000e06e6 */
[-C--:B-1----:R-:W-:Y:S01]  /*4bd0*/  IADD3 R6, P0, PT, R8, R229.reuse, RZ ;  /* 0x000000e508067210 */ /* 0x082fe20007f1e0ff */
        /* <DEDUP_REMOVED lines=12> */
.L_x_4925:
[----:B------:R-:W-:Y:S05]  /*4ca0*/  BSYNC.RECONVERGENT B1 ;  /* 0x0000000000017941 */ /* 0x000fea0003800200 */
.L_x_4924:
[----:B------:R-:W4:Y:S01]  /*4cb0*/  LD.E R0, desc[UR4][R134.64+0xdc] ;  /* 0x0000dc0486007980 */ /* 0x000f22000c101900 */
[----:B---3--:R-:W-:Y:S02]  /*4cc0*/  FMNMX3.FTZ R2, R107, R101, R93, !PT ;  /* 0x000000656b027276 */ /* 0x008fe4000781005d */
        /* <DEDUP_REMOVED lines=49> */
[----:B-1----:R-:W-:Y:S02]  /*4fe0*/  FMNMX3.FTZ R2, R2, R177, R78, !PT ;  /* 0x000000b102027276 */ /* 0x002fe4000781004e */
[----:B------:R-:W-:Y:S02]  /*4ff0*/  MOV R88, R215 ;  /* 0x000000d700587202 */ /* 0x000fe40000000f00 */
        /* <DEDUP_REMOVED lines=29> */
[----:B------:R1:W-:Y:S02]  /*51d0*/  MUFU.EX2 R6, R4 ;  /* 0x0000000400067308 */ /* 0x0003e40000000800 */
[----:B-1----:R-:W-:-:S06]  /*51e0*/  FFMA.FTZ R4, R101, R0, -R3 ;  /* 0x0000000065047223 */ /* 0x002fcc0000010803 */
[----:B------:R1:W-:Y:S08]  /*51f0*/  MUFU.EX2 R101, R2 ;  /* 0x0000000200657308 */ /* 0x0003f00000000800 */
[----:B------:R2:W-:Y:S01]  /*5200*/  MUFU.EX2 R83, R4 ;  /* 0x0000000400537308 */ /* 0x0005e20000000800 */
[-CC-:B-1----:R-:W-:Y:S01]  /*5210*/  FFMA.FTZ R2, R92, R0.reuse, -R3.reuse ;  /* 0x000000005c027223 */ /* 0x182fe20000010803 */
[----:B--2---:R-:W-:-:S06]  /*5220*/  FFMA.FTZ R4, R93, R0, -R3 ;  /* 0x000000005d047223 */ /* 0x004fcc0000010803 */
[----:B------:R1:W-:Y:S08]  /*5230*/  MUFU.EX2 R93, R2 ;  /* 0x00000002005d7308 */ /* 0x0003f00000000800 */
[----:B------:R2:W3:Y:S01]  /*5240*/  MUFU.EX2 R107, R4 ;  /* 0x00000004006b7308 */ /* 0x0004e20000000800 */
[----:B-1----:R-:W-:-:S04]  /*5250*/  LOP3.LUT R2, R140, 0x200, R148, 0xf8, !PT ;  /* 0x000002008c027812 */ /* 0x002fc800078ef894 */
[----:B------:R-:W-:Y:S01]  /*5260*/  LEA R140, R2, R222, 0x1 ;  /* 0x000000de028c7211 */ /* 0x000fe200078e08ff */
[-CC-:B------:R-:W-:Y:S01]  /*5270*/  FFMA.FTZ R2, R127, R0.reuse, -R5.reuse ;  /* 0x000000007f027223 */ /* 0x180fe20000010805 */
[----:B--2---:R-:W-:Y:S02]  /*5280*/  FFMA.FTZ R4, R138, R0, -R5 ;  /* 0x000000008a047223 */ /* 0x004fe40000010805 */
[-C--:B------:R-:W-:Y:S01]  /*5290*/  IADD3 R148, PT, PT, R90, R140.reuse, RZ ;  /* 0x0000008c5a947210 */ /* 0x080fe20007ffe0ff */
[----:B------:R-:W1:Y:S01]  /*52a0*/  LDSM.16.MT88.4 R24, [R140+0xa000] ;  /* 0x00a000008c18783b */ /* 0x000e620000004200 */
[----:B------:R-:W-:Y:S01]  /*52b0*/  IADD3 R156, PT, PT, R156, R140, RZ ;  /* 0x0000008c9c9c7210 */ /* 0x000fe20007ffe0ff */
[----:B------:R2:W-:Y:S01]  /*52c0*/  MUFU.EX2 R82, R4 ;  /* 0x0000000400527308 */ /* 0x0005e20000000800 */
[----:B---3--:R-:W-:Y:S01]  /*52d0*/  F2FP.BF16.F32.PACK_AB R11, R101, R107 ;  /* 0x0000006b650b723e */ /* 0x008fe200000010ff */
[----:B------:R-:W3:Y:S01]  /*52e0*/  LDSM.16.MT88.4 R20, [R148+0xa000] ;  /* 0x00a000009414783b */ /* 0x000ee20000004200 */
[----:B------:R-:W-:-:S03]  /*52f0*/  IADD3 R36, PT, PT, R90, R156, RZ ;  /* 0x0000009c5a247210 */ /* 0x000fc60007ffe0ff */
[----:B------:R-:W4:Y:S04]  /*5300*/  LDSM.16.MT88.4 R12, [R156+0xa000] ;  /* 0x00a000009c0c783b */ /* 0x000f280000004200 */
[----:B------:R-:W5:Y:S04]  /*5310*/  LDSM.16.MT88.4 R16, [R36+0xa000] ;  /* 0x00a000002410783b */ /* 0x000f680000004200 */
[----:B------:R-:W5:Y:S01]  /*5320*/  LDSM.16.MT88.4 R28, [R140+0xa800] ;  /* 0x00a800008c1c783b */ /* 0x000f620000004200 */
[----:B--2---:R-:W-:Y:S02]  /*5330*/  MOV R4, R6 ;  /* 0x0000000600047202 */ /* 0x004fe40000000f00 */
[----:B------:R2:W2:Y:S02]  /*5340*/  MUFU.EX2 R6, R2 ;  /* 0x0000000200067308 */ /* 0x0004a40000000800 */
[----:B------:R-:W-:Y:S01]  /*5350*/  F2FP.BF16.F32.PACK_AB R9, R83, R4 ;  /* 0x000000045309723e */ /* 0x000fe200000010ff */
[----:B--2---:R-:W-:Y:S01]  /*5360*/  FFMA.FTZ R2, R112, R0, -R5 ;  /* 0x0000000070027223 */ /* 0x004fe20000010805 */
[----:B------:R-:W-:Y:S01]  /*5370*/  F2FP.BF16.F32.PACK_AB R8, R6, R82 ;  /* 0x000000520608723e */ /* 0x000fe200000010ff */
[----:B------:R-:W-:-:S03]  /*5380*/  FADD.FTZ R6, R82, R6 ;  /* 0x0000000652067221 */ /* 0x000fc60000010000 */
[----:B------:R2:W1:Y:S02]  /*5390*/  MUFU.EX2 R7, R2 ;  /* 0x0000000200077308 */ /* 0x0004640000000800 */
[----:B--2---:R-:W-:Y:S01]  /*53a0*/  FFMA.FTZ R2, R143, R0, -R5 ;  /* 0x000000008f027223 */ /* 0x004fe20000010805 */
[----:B-1----:R-:W-:-:S05]  /*53b0*/  FADD.FTZ R6, R7, R6 ;  /* 0x0000000607067221 */ /* 0x002fca0000010000 */
[----:B------:R1:W2:Y:S02]  /*53c0*/  MUFU.EX2 R92, R2 ;  /* 0x00000002005c7308 */ /* 0x0002a40000000800 */
[-C--:B-1----:R-:W-:Y:S01]  /*53d0*/  FFMA.FTZ R2, R95, R0.reuse, -R3 ;  /* 0x000000005f027223 */ /* 0x082fe20000010803 */
[----:B--2---:R-:W-:Y:S01]  /*53e0*/  F2FP.BF16.F32.PACK_AB R10, R92, R7 ;  /* 0x000000075c0a723e */ /* 0x004fe200000010ff */
[----:B------:R-:W-:-:S04]  /*53f0*/  FFMA.FTZ R7, R196, R0, -R5 ;  /* 0x00000000c4077223 */ /* 0x000fc80000010805 */
[----:B------:R1:W2:Y:S02]  /*5400*/  MUFU.EX2 R127, R2 ;  /* 0x00000002007f7308 */ /* 0x0002a40000000800 */
[C---:B------:R-:W-:Y:S08]  /*5410*/  HMMA.16816.F32.BF16 R40, R8.reuse, R24, RZ ;  /* 0x000000180828723c */ /* 0x040ff000000418ff */
[----:B------:R-:W-:Y:S01]  /*5420*/  HMMA.16816.F32.BF16 R44, R8, R26, RZ ;  /* 0x0000001a082c723c */ /* 0x000fe200000418ff */
[----:B-1----:R-:W-:-:S07]  /*5430*/  FFMA.FTZ R2, R91, R0, -R3 ;  /* 0x000000005b027223 */ /* 0x002fce0000010803 */
[C---:B---3--:R-:W-:Y:S01]  /*5440*/  HMMA.16816.F32.BF16 R32, R8.reuse, R20, RZ ;  /* 0x000000140820723c */ /* 0x048fe200000418ff */
[----:B------:R1:W-:Y:S07]  /*5450*/  MUFU.EX2 R95, R2 ;  /* 0x00000002005f7308 */ /* 0x0003ee0000000800 */
[C---:B------:R-:W-:Y:S01]  /*5460*/  HMMA.16816.F32.BF16 R24, R8.reuse, R22, RZ ;  /* 0x000000160818723c */ /* 0x040fe200000418ff */
[----:B------:R-:W3:Y:S07]  /*5470*/  LDSM.16.MT88.4 R20, [R148+0xa800] ;  /* 0x00a800009414783b */ /* 0x000eee0000004200 */
[----:B----4-:R-:W-:Y:S01]  /*5480*/  HMMA.16816.F32.BF16 R56, R8, R12, RZ ;  /* 0x0000000c0838723c */ /* 0x010fe200000418ff */
[----:B-1----:R-:W-:-:S04]  /*5490*/  FFMA.FTZ R2, R137, R0, -R5 ;  /* 0x0000000089027223 */ /* 0x002fc80000010805 */
[----:B------:R1:W-:Y:S03]  /*54a0*/  MUFU.EX2 R99, R2 ;  /* 0x0000000200637308 */ /* 0x0003e60000000800 */
[C---:B------:R-:W-:Y:S01]  /*54b0*/  HMMA.16816.F32.BF16 R60, R8.reuse, R14, RZ ;  /* 0x0000000e083c723c */ /* 0x040fe200000418ff */
[----:B------:R-:W4:Y:S07]  /*54c0*/  LDSM.16.MT88.4 R12, [R36+0xa800] ;  /* 0x00a80000240c783b */ /* 0x000f2e0000004200 */
[----:B-----5:R-:W-:Y:S01]  /*54d0*/  HMMA.16816.F32.BF16 R52, R8, R16, RZ ;  /* 0x000000100834723c */ /* 0x020fe200000418ff */
[----:B-1----:R-:W-:-:S07]  /*54e0*/  FFMA.FTZ R2, R130, R0, -R5 ;  /* 0x0000000082027223 */ /* 0x002fce0000010805 */
[----:B------:R-:W-:Y:S01]  /*54f0*/  HMMA.16816.F32.BF16 R48, R8, R18, RZ ;  /* 0x000000120830723c */ /* 0x000fe200000418ff */
[----:B------:R-:W1:Y:S01]  /*5500*/  LDSM.16.MT88.4 R16, [R156+0xa800] ;  /* 0x00a800009c10783b */ /* 0x000e620000004200 */
[----:B--2---:R-:W-:Y:S01]  /*5510*/  F2FP.BF16.F32.PACK_AB R9, R127, R93 ;  /* 0x0000005d7f09723e */ /* 0x004fe200000010ff */
        /* <DEDUP_REMOVED lines=12> */
[C---:B------:R-:W-:Y:S08]  /*55e0*/  HMMA.16816.F32.BF16 R64, R8.reuse, R28, R40 ;  /* 0x0000001c0840723c */ /* 0x040ff00000041828 */
[----:B---3--:R-:W-:Y:S01]  /*55f0*/  HMMA.16816.F32.BF16 R40, R8, R20, R32 ;  /* 0x000000140828723c */ /* 0x008fe20000041820 */
[----:B--2---:R-:W-:-:S07]  /*5600*/  FFMA.FTZ R2, R103, R0, -R3 ;  /* 0x0000000067027223 */ /* 0x004fce0000010803 */
[C---:B------:R-:W-:Y:S01]  /*5610*/  HMMA.16816.F32.BF16 R68, R8.reuse, R30, R44 ;  /* 0x0000001e0844723c */ /* 0x040fe2000004182c */
[----:B------:R2:W3:Y:S01]  /*5620*/  MUFU.EX2 R89, R2 ;  /* 0x0000000200597308 */ /* 0x0004e20000000800 */
[----:B------:R-:W5:Y:S06]  /*5630*/  LDSM.16.MT88.4 R28, [R140+0xb000] ;  /* 0x00b000008c1c783b */ /* 0x000f6c0000004200 */
[C---:B------:R-:W-:Y:S01]  /*5640*/  HMMA.16816.F32.BF16 R32, R8.reuse, R22, R24 ;  /* 0x000000160820723c */ /* 0x040fe20000041818 */
[----:B------:R-:W5:Y:S07]  /*5650*/  LDSM.16.MT88.4 R24, [R148+0xb000] ;  /* 0x00b000009418783b */ /* 0x000f6e0000004200 */
        /* <DEDUP_REMOVED lines=386> */
[----:B------:R-:W-:Y:S08]  /*6e80*/  MUFU.EX2 R80, R7 ;  /* 0x0000000700507308 */ /* 0x000ff00000000800 */
        /* <DEDUP_REMOVED lines=36> */
[C---:B-1----:R-:W-:Y:S01]  /*70d0*/  HMMA.16816.F32.BF16 R28, R8.reuse, R16, R72 ;  /* 0x00000010081c723c */ /* 0x042fe20000041848 */
        /* <DEDUP_REMOVED lines=40> */
[----:B------:R-:W-:-:S02]  /*7360*/  FADD.FTZ R2, R136, R2 ;  /* 0x0000000288027221 */ /* 0x000fc40000010000 */
[----:B------:R-:W-:Y:S01]  /*7370*/  LDSM.16.MT88.4 R140, [R140+0x11800] ;  /* 0x011800008c8c783b */ /* 0x000fe20000004200 */
        /* <DEDUP_REMOVED lines=129> */
[----:B--2---:R-:W-:-:S04]  /*7b90*/  ISETP.NE.U32.AND P1, PT, R184, RZ, PT ;  /* 0x000000ffb800720c */ /* 0x004fc80003f25070 */
[----:B-1----:R-:W-:-:S13]  /*7ba0*/  ISETP.NE.AND.EX P1, PT, R185, RZ, PT, P1 ;  /* 0x000000ffb900720c */ /* 0x002fda0003f25310 */
.L_x_4936:
        /* <DEDUP_REMOVED lines=85> */
.L_x_4931:
[----:B------:R-:W-:Y:S05]  /*8100*/  BSYNC.RECONVERGENT B0 ;  /* 0x0000000000007941 */ /* 0x000fea0003800200 */
.L_x_4930:
[----:B------:R-:W3:Y:S01]  /*8110*/  LDL R2, [R1+0x8] ;  /* 0x0000080001027983 */ /* 0x000ee20000100800 */
[----:B------:R-:W4:Y:S01]  /*8120*/  S2UR UR6, SR_CgaCtaId ;  /* 0x00000000000679c3 */ /* 0x000f220000008800 */
[C---:B------:R-:W-:Y:S01]  /*8130*/  SHF.L.U32 R3, R226.reuse, 0x3, RZ ;  /* 0x00000003e2037819 */ /* 0x040fe200000006ff */
[----:B------:R-:W-:Y:S01]  /*8140*/  UMOV UR7, 0x400 ;  /* 0x0000040000077882 */ /* 0x000fe20000000000 */
[----:B-1----:R-:W5:Y:S01]  /*8150*/  LDL R0, [R1+0x30] ;  /* 0x0000300001007983 */ /* 0x002f620000100800 */
[----:B--2---:R-:W-:Y:S01]  /*8160*/  LOP3.LUT R4, R226, 0x38, RZ, 0xc0, !PT ;  /* 0x00000038e2047812 */ /* 0x004fe200078ec0ff */
[----:B------:R-:W-:Y:S01]  /*8170*/  BSSY.RECONVERGENT B1, `(.L_x_4932) ;  /* 0x00002b1000017945 */ /* 0x000fe20003800200 */
[----:B------:R-:W-:Y:S01]  /*8180*/  SHF.R.U32.HI R223, RZ, 0x1, R226 ;  /* 0x00000001ffdf7819 */ /* 0x000fe200000116e2 */
[----:B------:R-:W2:Y:S01]  /*8190*/  LDL R6, [R1+0x34] ;  /* 0x0000340001067983 */ /* 0x000ea20000100800 */
[--C-:B------:R-:W-:Y:S02]  /*81a0*/  LOP3.LUT R4, R4, 0x1c0, R3.reuse, 0xf8, !PT ;  /* 0x000001c004047812 */ /* 0x100fe400078ef803 */
[----:B------:R-:W-:Y:S02]  /*81b0*/  SHF.L.U32 R225, R226, 0x6, RZ ;  /* 0x00000006e2e17819 */ /* 0x000fe400000006ff */
[--C-:B------:R-:W-:Y:S02]  /*81c0*/  LOP3.LUT R4, R4, 0x38, R3.reuse, 0x78, !PT ;  /* 0x0000003804047812 */ /* 0x100fe400078e7803 */
[----:B------:R-:W-:Y:S02]  /*81d0*/  SHF.L.U32 R224, R226, 0x5, RZ ;  /* 0x00000005e2e07819 */ /* 0x000fe400000006ff */
[----:B------:R-:W-:Y:S02]  /*81e0*/  LOP3.LUT R4, R4, 0x1e00, R3, 0xf8, !PT ;  /* 0x00001e0004047812 */ /* 0x000fe400078ef803 */
[----:B------:R-:W-:Y:S02]  /*81f0*/  LOP3.LUT R224, R224, 0x7c00, RZ, 0xc0, !PT ;  /* 0x00007c00e0e07812 */ /* 0x000fe400078ec0ff */
[----:B------:R-:W-:Y:S02]  /*8200*/  MOV R220, 0x20 ;  /* 0x0000002000dc7802 */ /* 0x000fe40000000f00 */
[----:B------:R-:W-:Y:S01]  /*8210*/  LOP3.LUT P2, RZ, R226, 0x4, RZ, 0xc0, !PT ;  /* 0x00000004e2ff7812 */ /* 0x000fe2000784c0ff */
[----:B----4-:R-:W-:Y:S06]  /*8220*/  ULEA UR6, UR6, UR7, 0x18 ;  /* 0x0000000706067291 */ /* 0x010fec000f8ec0ff */
[----:B------:R-:W-:Y:S04]  /*8230*/  MOV R222, UR6 ;  /* 0x0000000600de7c02 */ /* 0x000fe80008000f00 */
[----:B------:R-:W-:Y:S02]  /*8240*/  LEA R228, R4, R222, 0x1 ;  /* 0x000000de04e47211 */ /* 0x000fe400078e08ff */
[----:B------:R-:W-:Y:S02]  /*8250*/  MOV R4, R16 ;  /* 0x0000001000047202 */ /* 0x000fe40000000f00 */
[----:B---3--:R-:W-:Y:S02]  /*8260*/  MOV R5, R2 ;  /* 0x0000000200057202 */ /* 0x008fe40000000f00 */
[----:B------:R-:W-:Y:S02]  /*8270*/  LOP3.LUT R2, R226, 0x8, RZ, 0xc0, !PT ;  /* 0x00000008e2027812 */ /* 0x000fe400078ec0ff */
[----:B-----5:R-:W-:Y:S01]  /*8280*/  IADD3 R10, P0, PT, R0, R16, RZ ;  /* 0x00000010000a7210 */ /* 0x020fe20007f1e0ff */
[----:B------:R-:W-:Y:S01]  /*8290*/  @!PT LDS RZ, [RZ] ;  /* 0x00000000fffff984 */ /* 0x000fe20000000800 */
[----:B------:R-:W-:Y:S01]  /*82a0*/  @!PT LDS RZ, [RZ] ;  /* 0x00000000fffff984 */ /* 0x000fe20000000800 */
[----:B------:R-:W-:Y:S01]  /*82b0*/  @!PT LDS RZ, [RZ] ;  /* 0x00000000fffff984 */ /* 0x000fe20000000800 */
[----:B------:R1:W-:Y:S01]  /*82c0*/  LDGSTS.E.BYPASS.LTC128B.128 [R228+0xa000], desc[UR4][R4.64] ;  /* 0x0a00000004e47fae */ /* 0x0003e2000b981a04 */
[----:B------:R-:W-:Y:S02]  /*82d0*/  LOP3.LUT R0, R223, 0x8, RZ, 0xc0, !PT ;  /* 0x00000008df007812 */ /* 0x000fe400078ec0ff */
[----:B--2---:R-:W-:Y:S02]  /*82e0*/  IADD3.X R11, PT, PT, R6, R5, RZ, P0, !PT ;  /* 0x00000005060b7210 */ /* 0x004fe400007fe4ff */
[-C--:B------:R-:W-:Y:S02]  /*82f0*/  IADD3 R14, P0, PT, R10, R232.reuse, RZ ;  /* 0x000000e80a0e7210 */ /* 0x080fe40007f1e0ff */
[--C-:B------:R-:W-:Y:S01]  /*8300*/  LOP3.LUT R0, R0, 0x1c0, R225.reuse, 0xf8, !PT ;  /* 0x000001c000007812 */ /* 0x100fe200078ef8e1 */
[----:B------:R2:W-:Y:S01]  /*8310*/  LDGSTS.E.BYPASS.LTC128B.128 [R228+0xa800], desc[UR4][R10.64] ;  /* 0x0a8000000ae47fae */ /* 0x0005e2000b981a04 */
[-C--:B------:R-:W-:Y:S02]  /*8320*/  IADD3.X R15, PT, PT, R11, R231.reuse, RZ, P0, !PT ;  /* 0x000000e70b0f7210 */ /* 0x080fe400007fe4ff */
[-C--:B------:R-:W-:Y:S02]  /*8330*/  IADD3 R8, P0, PT, R14, R232.reuse, RZ ;  /* 0x000000e80e087210 */ /* 0x080fe40007f1e0ff */
[----:B------:R-:W-:Y:S02]  /*8340*/  LOP3.LUT R2, R2, 0x1c0, R225, 0xf8, !PT ;  /* 0x000001c002027812 */ /* 0x000fe400078ef8e1 */
[-C--:B------:R-:W-:Y:S01]  /*8350*/  IADD3.X R9, PT, PT, R15, R231.reuse, RZ, P0, !PT ;  /* 0x000000e70f097210 */ /* 0x080fe200007fe4ff */
[----:B------:R-:W-:Y:S01]  /*8360*/  LDGSTS.E.BYPASS.LTC128B.128 [R228+0xb000], desc[UR4][R14.64] ;  /* 0x0b0000000ee47fae */ /* 0x000fe2000b981a04 */
[-C--:B------:R-:W-:Y:S02]  /*8370*/  IADD3 R6, P0, PT, R8, R232.reuse, RZ ;  /* 0x000000e808067210 */ /* 0x080fe40007f1e0ff */
[--C-:B------:R-:W-:Y:S02]  /*8380*/  LOP3.LUT R221, R0, 0x38, R3.reuse, 0x78, !PT ;  /* 0x0000003800dd7812 */ /* 0x100fe400078e7803 */
[-C--:B------:R-:W-:Y:S02]  /*8390*/  IADD3.X R7, PT, PT, R9, R231.reuse, RZ, P0, !PT ;  /* 0x000000e709077210 */ /* 0x080fe400007fe4ff */
[-C--:B------:R-:W-:Y:S01]  /*83a0*/  IADD3 R12, P0, PT, R6, R232.reuse, RZ ;  /* 0x000000e8060c7210 */ /* 0x080fe20007f1e0ff */
[----:B------:R3:W-:Y:S01]  /*83b0*/  LDGSTS.E.BYPASS.LTC128B.128 [R228+0xb800], desc[UR4][R8.64] ;  /* 0x0b80000008e47fae */ /* 0x0007e2000b981a04 */
[----:B------:R-:W-:Y:S02]  /*83c0*/  LOP3.LUT R2, R2, 0x38, R3, 0x78, !PT ;  /* 0x0000003802027812 */ /* 0x000fe400078e7803 */
[-C--:B------:R-:W-:Y:S02]  /*83d0*/  IADD3.X R13, PT, PT, R7, R231.reuse, RZ, P0, !PT ;  /* 0x000000e7070d7210 */ /* 0x080fe400007fe4ff */
[-C--:B-1----:R-:W-:Y:S02]  /*83e0*/  IADD3 R4, P0, PT, R12, R232.reuse, RZ ;  /* 0x000000e80c047210 */ /* 0x082fe40007f1e0ff */
[----:B------:R-:W-:Y:S01]  /*83f0*/  LOP3.LUT R0, R225, 0x400, RZ, 0xc0, !PT ;  /* 0x00000400e1007812 */ /* 0x000fe200078ec0ff */
[----:B------:R1:W-:Y:S01]  /*8400*/  LDGSTS.E.BYPASS.LTC128B.128 [R228+0xc000], desc[UR4][R6.64] ;  /* 0x0c00000006e47fae */ /* 0x0003e2000b981a04 */
[-C--:B------:R-:W-:Y:S02]  /*8410*/  IADD3.X R5, PT, PT, R13, R231.reuse, RZ, P0, !PT ;  /* 0x000000e70d057210 */ /* 0x080fe400007fe4ff */
[----:B--2---:R-:W-:Y:S02]  /*8420*/  IADD3 R10, P0, PT, R4, R232, RZ ;  /* 0x000000e8040a7210 */ /* 0x004fe40007f1e0ff */
[----:B------:R-:W-:Y:S02]  /*8430*/  LEA R2, R2, R0, 0x1 ;  /* 0x0000000002027211 */ /* 0x000fe400078e08ff */
[----:B------:R-:W-:Y:S01]  /*8440*/  IADD3.X R11, PT, PT, R5, R231, RZ, P0, !PT ;  /* 0x000000e7050b7210 */ /* 0x000fe200007fe4ff */
[----:B------:R-:W-:Y:S01]  /*8450*/  LDGSTS.E.BYPASS.LTC128B.128 [R228+0xc800], desc[UR4][R12.64] ;  /* 0x0c8000000ce47fae */ /* 0x000fe2000b981a04 */
[----:B------:R-:W-:Y:S02]  /*8460*/  LOP3.LUT R0, R224, 0x200, R225, 0xf8, !PT ;  /* 0x00000200e0007812 */ /* 0x000fe400078ef8e1 */
[----:B------:R-:W-:Y:S02]  /*8470*/  MOV R3, 0x40 ;  /* 0x0000004000037802 */ /* 0x000fe40000000f00 */
[----:B------:R-:W-:Y:S02]  /*8480*/  LOP3.LUT R0, R0, R221, RZ, 0xfc, !PT ;  /* 0x000000dd00007212 */ /* 0x000fe400078efcff */
[----:B------:R-:W-:Y:S01]  /*8490*/  SEL R3, R3, 0xffffffc0, !P2 ;  /* 0xffffffc003037807 */ /* 0x000fe20005000000 */
[----:B------:R2:W-:Y:S01]  /*84a0*/  LDGSTS.E.BYPASS.LTC128B.128 [R228+0xd000], desc[UR4][R4.64] ;  /* 0x0d00000004e47fae */ /* 0x0005e2000b981a04 */
[----:B------:R-:W-:Y:S02]  /*84b0*/  LEA R216, R0, R222, 0x1 ;  /* 0x000000de00d87211 */ /* 0x000fe400078e08ff */
[----:B---3--:R-:W-:Y:S02]  /*84c0*/  IADD3 R8, P0, PT, R10, R232, RZ ;  /* 0x000000e80a087210 */ /* 0x008fe40007f1e0ff */
[----:B------:R-:W-:Y:S02]  /*84d0*/  IADD3 R0, PT, PT, R222, R2, RZ ;  /* 0x00000002de007210 */ /* 0x000fe40007ffe0ff */
[-C--:B------:R-:W-:Y:S01]  /*84e0*/  IADD3.X R9, PT, PT, R11, R231.reuse, RZ, P0, !PT ;  /* 0x000000e70b097210 */ /* 0x080fe200007fe4ff */
[----:B------:R3:W-:Y:S01]  /*84f0*/  LDGSTS.E.BYPASS.LTC128B.128 [R228+0xd800], desc[UR4][R10.64] ;  /* 0x0d8000000ae47fae */ /* 0x0007e2000b981a04 */
[-C--:B-1----:R-:W-:Y:S04]  /*8500*/  IADD3 R6, P0, PT, R8, R232.reuse, RZ ;  /* 0x000000e808067210 */ /* 0x082fe80007f1e0ff */
[-C--:B------:R-:W-:Y:S03]  /*8510*/  IADD3.X R7, PT, PT, R9, R231.reuse, RZ, P0, !PT ;  /* 0x000000e709077210 */ /* 0x080fe600007fe4ff */
[----:B------:R-:W-:Y:S08]  /*8520*/  LDGSTS.E.BYPASS.LTC128B.128 [R228+0xe000], desc[UR4][R8.64] ;  /* 0x0e00000008e47fae */ /* 0x000ff0000b981a04 */
[----:B------:R1:W-:Y:S01]  /*8530*/  LDGSTS.E.BYPASS.LTC128B.128 [R228+0xe800], desc[UR4][R6.64] ;  /* 0x0e80000006e47fae */ /* 0x0003e2000b981a04 */
[-C--:B--2---:R-:W-:Y:S04]  /*8540*/  IADD3 R4, P0, PT, R6, R232.reuse, RZ ;  /* 0x000000e806047210 */ /* 0x084fe80007f1e0ff */
[-C--:B------:R-:W-:Y:S02]  /*8550*/  IADD3.X R5, PT, PT, R7, R231.reuse, RZ, P0, !PT ;  /* 0x000000e707057210 */ /* 0x080fe400007fe4ff */
[-C--:B---3--:R-:W-:Y:S03]  /*8560*/  IADD3 R10, P0, PT, R4, R232.reuse, RZ ;  /* 0x000000e8040a7210 */ /* 0x088fe60007f1e0ff */
[----:B------:R2:W-:Y:S01]  /*8570*/  LDGSTS.E.BYPASS.LTC128B.128 [R228+0xf000], desc[UR4][R4.64] ;  /* 0x0f00000004e47fae */ /* 0x0005e2000b981a04 */
[-C--:B------:R-:W-:Y:S07]  /*8580*/  IADD3.X R11, PT, PT, R5, R231.reuse, RZ, P0, !PT ;  /* 0x000000e7050b7210 */ /* 0x080fee00007fe4ff */
[----:B------:R-:W-:Y:S01]  /*8590*/  LDGSTS.E.BYPASS.LTC128B.128 [R228+0xf800], desc[UR4][R10.64] ;  /* 0x0f8000000ae47fae */ /* 0x000fe2000b981a04 */
[-C--:B-1----:R-:W-:Y:S04]  /*85a0*/  IADD3 R6, P0, PT, R10, R232.reuse, RZ ;  /* 0x000000e80a067210 */ /* 0x082fe80007f1e0ff */
[-C--:B------:R-:W-:Y:S05]  /*85b0*/  IADD3.X R7, PT, PT, R11, R231.reuse, RZ, P0, !PT ;  /* 0x000000e70b077210 */ /* 0x080fea00007fe4ff */
[----:B------:R1:W-:Y:S01]  /*85c0*/  LDGSTS.E.BYPASS.LTC128B.128 [R228+0x10000], desc[UR4][R6.64] ;  /* 0x1000000006e47fae */ /* 0x0003e2000b981a04 */
[-C--:B--2---:R-:W-:Y:S04]  /*85d0*/  IADD3 R4, P0, PT, R6, R232.reuse, RZ ;  /* 0x000000e806047210 */ /* 0x084fe80007f1e0ff */
[-C--:B------:R-:W-:Y:S02]  /*85e0*/  IADD3.X R5, PT, PT, R7, R231.reuse, RZ, P0, !PT ;  /* 0x000000e707057210 */ /* 0x080fe400007fe4ff */
[-C--:B------:R-:W-:Y:S03]  /*85f0*/  IADD3 R8, P0, PT, R4, R232.reuse, RZ ;  /* 0x000000e804087210 */ /* 0x080fe60007f1e0ff */
[----:B------:R-:W-:Y:S01]  /*8600*/  LDGSTS.E.BYPASS.LTC128B.128 [R228+0x10800], desc[UR4][R4.64] ;  /* 0x1080000004e47fae */ /* 0x000fe2000b981a04 */
[-C--:B------:R-:W-:Y:S07]  /*8610*/  IADD3.X R9, PT, PT, R5, R231.reuse, RZ, P0, !PT ;  /* 0x000000e705097210 */ /* 0x080fee00007fe4ff */
[----:B------:R2:W-:Y:S01]  /*8620*/  LDGSTS.E.BYPASS.LTC128B.128 [R228+0x11000], desc[UR4][R8.64] ;  /* 0x1100000008e47fae */ /* 0x0005e2000b981a04 */
[----:B-1----:R-:W-:Y:S04]  /*8630*/  IADD3 R6, P0, PT, R8, R232, RZ ;  /* 0x000000e808067210 */ /* 0x002fe80007f1e0ff */
[----:B------:R-:W-:Y:S02]  /*8640*/  IADD3.X R7, PT, PT, R9, R231, RZ, P0, !PT ;  /* 0x000000e709077210 */ /* 0x000fe400007fe4ff */
[----:B------:R-:W-:Y:S03]  /*8650*/  LOP3.LUT P0, RZ, R226, 0x2, RZ, 0xc0, !PT ;  /* 0x00000002e2ff7812 */ /* 0x000fe6000780c0ff */
[----:B------:R1:W-:Y:S01]  /*8660*/  LDGSTS.E.BYPASS.LTC128B.128 [R228+0x11800], desc[UR4][R6.64] ;  /* 0x1180000006e47fae */ /* 0x0003e2000b981a04 */
[----:B------:R-:W-:Y:S04]  /*8670*/  SEL R220, R220, 0xffffffe0, !P0 ;  /* 0xffffffe0dcdc7807 */ /* 0x000fe80004000000 */
[C---:B------:R-:W-:Y:S02]  /*8680*/  IADD3 R172, PT, PT, R220.reuse, R216, RZ ;  /* 0x000000d8dcac7210 */ /* 0x040fe40007ffe0ff */
[C---:B------:R-:W-:Y:S01]  /*8690*/  IADD3 R2, PT, PT, R220.reuse, R0, RZ ;  /* 0x00000000dc027210 */ /* 0x040fe20007ffe0ff */
[----:B------:R3:W-:Y:S08]  /*86a0*/  LDSM.16.M88.4 R128, [R216] ;  /* 0x00000000d880783b */ /* 0x0007f00000000200 */
[----:B--2---:R-:W1:Y:S08]  /*86b0*/  LDSM.16.M88.4 R8, [R0+0x2000] ;  /* 0x002000000008783b */ /* 0x004e700000000200 */
[----:B------:R-:W2:Y:S01]  /*86c0*/  LDSM.16.M88.4 R16, [R0+0x2800] ;  /* 0x002800000010783b */ /* 0x000ea20000000200 */
[C---:B---3--:R-:W-:Y:S07]  /*86d0*/  IADD3 R216, PT, PT, R3.reuse, R216, RZ ;  /* 0x000000d803d87210 */ /* 0x048fee0007ffe0ff */
        /* <DEDUP_REMOVED lines=30> */
[C---:B------:R-:W-:Y:S01]  /*88c0*/  HMMA.16816.F32.BF16 R56, R128.reuse, R58, RZ ;  /* 0x0000003a8038723c */ /* 0x040fe200000418ff */
[----:B-1----:R-:W-:Y:S06]  /*88d0*/  IADD3 R0, PT, PT, R3, R0, RZ ;  /* 0x0000000003007210 */ /* 0x002fec0007ffe0ff */
[----:B------:R-:W1:Y:S01]  /*88e0*/  LDSM.16.M88.4 R180, [R2+0x2800] ;  /* 0x0028000002b4783b */ /* 0x000e620000000200 */
[C---:B--2---:R-:W-:Y:S07]  /*88f0*/  HMMA.16816.F32.BF16 R60, R128.reuse, R64, RZ ;  /* 0x00000040803c723c */ /* 0x044fee00000418ff */
[----:B------:R-:W2:Y:S01]  /*8900*/  LDSM.16.M88.4 R184, [R2+0x3000] ;  /* 0x0030000002b8783b */ /* 0x000ea20000000200 */
[C---:B------:R-:W-:Y:S07]  /*8910*/  HMMA.16816.F32.BF16 R64, R128.reuse, R66, RZ ;  /* 0x000000428040723c */ /* 0x040fee00000418ff */
[----:B------:R-:W2:Y:S01]  /*8920*/  LDSM.16.M88.4 R188, [R2+0x3800] ;  /* 0x0038000002bc783b */ /* 0x000ea20000000200 */
[C---:B------:R-:W-:Y:S07]  /*8930*/  HMMA.16816.F32.BF16 R68, R128.reuse, R72, RZ ;  /* 0x000000488044723c */ /* 0x040fee00000418ff */
[----:B------:R-:W2:Y:S01]  /*8940*/  LDSM.16.M88.4 R192, [R2+0x4000] ;  /* 0x0040000002c0783b */ /* 0x000ea20000000200 */
[C---:B------:R-:W-:Y:S07]  /*8950*/  HMMA.16816.F32.BF16 R72, R128.reuse, R74, RZ ;  /* 0x0000004a8048723c */ /* 0x040fee00000418ff */
[----:B------:R-:W2:Y:S01]  /*8960*/  LDSM.16.M88.4 R196, [R2+0x4800] ;  /* 0x0048000002c4783b */ /* 0x000ea20000000200 */
        /* <DEDUP_REMOVED lines=52> */
[----:B------:R2:W3:Y:S07]  /*8cb0*/  LDSM.16.M88.4 R168, [R2+0x8800] ;  /* 0x0088000002a8783b */ /* 0x0004ee0000000200 */
[C---:B------:R-:W-:Y:S08]  /*8cc0*/  HMMA.16816.F32.BF16 R92, R172.reuse, R176, R92 ;  /* 0x000000b0ac5c723c */ /* 0x040ff0000004185c */
[C---:B------:R-:W-:Y:S01]  /*8cd0*/  HMMA.16816.F32.BF16 R96, R172.reuse, R178, R96 ;  /* 0x000000b2ac60723c */ /* 0x040fe20000041860 */
[----:B------:R-:W5:Y:S07]  /*8ce0*/  LDSM.16.M88.4 R176, [R0+0x4800] ;  /* 0x0048000000b0783b */ /* 0x000f6e0000000200 */
[C---:B-1----:R-:W-:Y:S03]  /*8cf0*/  HMMA.16816.F32.BF16 R100, R172.reuse, R180, R100 ;  /* 0x000000b4ac64723c */ /* 0x042fe60000041864 */
[C---:B--2---:R-:W-:Y:S05]  /*8d00*/  IADD3 R2, PT, PT, R220.reuse, R0, RZ ;  /* 0x00000000dc027210 */ /* 0x044fea0007ffe0ff */
        /* <DEDUP_REMOVED lines=9> */
[----:B------:R-:W-:Y:S01]  /*8da0*/  HMMA.16816.F32.BF16 R128, R172, R190, R128 ;  /* 0x000000beac80723c */ /* 0x000fe20000041880 */
[----:B------:R-:W3:Y:S07]  /*8db0*/  LDSM.16.M88.4 R172, [R0+0x6000] ;  /* 0x0060000000ac783b */ /* 0x000eee0000000200 */
        /* <DEDUP_REMOVED lines=18> */
[C---:B-----5:R-:W-:Y:S08]  /*8ee0*/  HMMA.16816.F32.BF16 R44, R192.reuse, R176, R44 ;  /* 0x000000b0c02c723c */ /* 0x060ff0000004182c */
[C---:B------:R-:W-:Y:S01]  /*8ef0*/  HMMA.16816.F32.BF16 R48, R192.reuse, R178, R48 ;  /* 0x000000b2c030723c */ /* 0x040fe20000041830 */
[----:B------:R-:W5:Y:S07]  /*8f00*/  LDSM.16.M88.4 R176, [R0+0x7800] ;  /* 0x0078000000b0783b */ /* 0x000f6e0000000200 */
[C---:B-1----:R-:W-:Y:S08]  /*8f10*/  HMMA.16816.F32.BF16 R52, R192.reuse, R180, R52 ;  /* 0x000000b4c034723c */ /* 0x042ff00000041834 */
[C---:B------:R-:W-:Y:S08]  /*8f20*/  HMMA.16816.F32.BF16 R56, R192.reuse, R182, R56 ;  /* 0x000000b6c038723c */ /* 0x040ff00000041838 */
[C---:B--2---:R-:W-:Y:S08]  /*8f30*/  HMMA.16816.F32.BF16 R60, R192.reuse, R168, R60 ;  /* 0x000000a8c03c723c */ /* 0x044ff0000004183c */
[C---:B------:R-:W-:Y:S01]  /*8f40*/  HMMA.16816.F32.BF16 R64, R192.reuse, R170, R64 ;  /* 0x000000aac040723c */ /* 0x040fe20000041840 */
[----:B------:R-:W1:Y:S07]  /*8f50*/  LDSM.16.M88.4 R168, [R2+0x2800] ;  /* 0x0028000002a8783b */ /* 0x000e6e0000000200 */
        /* <DEDUP_REMOVED lines=64> */
[C---:B-----5:R-:W-:Y:S09]  /*9360*/  HMMA.16816.F32.BF16 R28, R212.reuse, R8, R28 ;  /* 0x00000008d41c723c */ /* 0x060ff2000004181c */
[----:B------:R5:W1:Y:S01]  /*9370*/  MUFU.TANH R189, R26 ;  /* 0x0000001a00bd7308 */ /* 0x000a620000002400 */
[C---:B------:R-:W-:Y:S01]  /*9380*/  HMMA.16816.F32.BF16 R32, R212.reuse, R10, R32 ;  /* 0x0000000ad420723c */ /* 0x040fe20000041820 */
[----:B------:R-:W4:Y:S08]  /*9390*/  LDSM.16.M88.4 R8, [R2+0x4800] ;  /* 0x004800000208783b */ /* 0x000f300000000200 */
[----:B------:R-:W1:Y:S01]  /*93a0*/  MUFU.TANH R188, R23 ;  /* 0x0000001700bc7308 */ /* 0x000e620000002400 */
[----:B---3--:R-:W3:Y:S01]  /*93b0*/  LDL R25, [R1+0x20] ;  /* 0x0000200001197983 */ /* 0x008ee20000100800 */
[C---:B--2---:R-:W-:Y:S03]  /*93c0*/  HMMA.16816.F32.BF16 R36, R212.reuse, R4, R36 ;  /* 0x00000004d424723c */ /* 0x044fe60000041824 */
[-C--:B------:R-:W-:Y:S01]  /*93d0*/  FMUL.FTZ R28, R28, R227.reuse ;  /* 0x000000e31c1c7220 */ /* 0x080fe20000410000 */
[-C--:B------:R-:W-:Y:S04]  /*93e0*/  FMUL.FTZ R29, R29, R227.reuse ;  /* 0x000000e31d1d7220 */ /* 0x080fe80000410000 */
[----:B------:R-:W2:Y:S01]  /*93f0*/  MUFU.TANH R187, R24 ;  /* 0x0000001800bb7308 */ /* 0x000ea20000002400 */
[----:B-----5:R-:W5:Y:S01]  /*9400*/  LDL.LU R26, [R1+0x10] ;  /* 0x00001000011a7983 */ /* 0x020f620000300800 */
[-C--:B------:R-:W-:Y:S01]  /*9410*/  FMUL.FTZ R30, R30, R227.reuse ;  /* 0x000000e31e1e7220 */ /* 0x080fe20000410000 */
[C---:B------:R-:W-:Y:S02]  /*9420*/  HMMA.16816.F32.BF16 R40, R212.reuse, R6, R40 ;  /* 0x00000006d428723c */ /* 0x040fe40000041828 */
[----:B------:R-:W1:Y:S01]  /*9430*/  LDSM.16.M88.4 R4, [R2+0x5000] ;  /* 0x005000000204783b */ /* 0x000e620000000200 */
        /* <DEDUP_REMOVED lines=17> */
[----:B------:R4:W2:Y:S01]  /*9550*/  MUFU.TANH R203, R40 ;  /* 0x0000002800cb7308 */ /* 0x0008a20000002400 */
[C---:B------:R-:W-:Y:S01]  /*9560*/  HMMA.16816.F32.BF16 R48, R212.reuse, R10, R48 ;  /* 0x0000000ad430723c */ /* 0x040fe20000041830 */
[----:B------:R-:W2:Y:S08]  /*9570*/  LDSM.16.M88.4 R8, [R2+0x5800] ;  /* 0x005800000208783b */ /* 0x000eb00000000200 */
[----:B------:R-:W2:Y:S01]  /*9580*/  MUFU.TANH R205, R42 ;  /* 0x0000002a00cd7308 */ /* 0x000ea20000002400 */
[C---:B-1----:R-:W-:Y:S09]  /*9590*/  HMMA.16816.F32.BF16 R52, R212.reuse, R4, R52 ;  /* 0x00000004d434723c */ /* 0x042ff20000041834 */
        /* <DEDUP_REMOVED lines=20> */
[C---:B--2---:R-:W-:Y:S03]  /*96e0*/  HMMA.16816.F32.BF16 R60, R212.reuse, R8, R60 ;  /* 0x00000008d43c723c */ /* 0x044fe6000004183c */
[-C--:B------:R-:W-:Y:S01]  /*96f0*/  FMUL.FTZ R58, R58, R227.reuse ;  /* 0x000000e33a3a7220 */ /* 0x080fe20000410000 */
[-C--:B------:R-:W-:Y:S03]  /*9700*/  FMUL.FTZ R59, R59, R227.reuse ;  /* 0x000000e33b3b7220 */ /* 0x080fe60000410000 */
[----:B------:R-:W2:Y:S01]  /*9710*/  MUFU.TANH R206, R41 ;  /* 0x0000002900ce7308 */ /* 0x000ea20000002400 */
[C---:B------:R-:W-:Y:S01]  /*9720*/  HMMA.16816.F32.BF16 R64, R212.reuse, R10, R64 ;  /* 0x0000000ad440723c */ /* 0x040fe20000041840 */
[----:B------:R-:W1:Y:S08]  /*9730*/  LDSM.16.M88.4 R8, [R2+0x6800] ;  /* 0x006800000208783b */ /* 0x000e700000000200 */
[----:B------:R-:W1:Y:S01]  /*9740*/  MUFU.TANH R180, R17 ;  /* 0x0000001100b47308 */ /* 0x000e620000002400 */
[C---:B----4-:R-:W-:Y:S09]  /*9750*/  HMMA.16816.F32.BF16 R68, R212.reuse, R4, R68 ;  /* 0x00000004d444723c */ /* 0x050ff20000041844 */
[----:B------:R-:W4:Y:S01]  /*9760*/  MUFU.TANH R182, R18 ;  /* 0x0000001200b67308 */ /* 0x000f220000002400 */
        /* <DEDUP_REMOVED lines=20> */
[C---:B-1----:R-:W-:Y:S03]  /*98b0*/  HMMA.16816.F32.BF16 R76, R212.reuse, R8, R76 ;  /* 0x00000008d44c723c */ /* 0x042fe6000004184c */
[-C--:B------:R-:W-:Y:S03]  /*98c0*/  FMUL.FTZ R75, R75, R227.reuse ;  /* 0x000000e34b4b7220 */ /* 0x080fe60000410000 */
[----:B------:R-:W1:Y:S02]  /*98d0*/  MUFU.TANH R198, R33 ;  /* 0x0000002100c67308 */ /* 0x000e640000002400 */
[C---:B------:R-:W-:Y:S01]  /*98e0*/  HMMA.16816.F32.BF16 R80, R212.reuse, R10, R80 ;  /* 0x0000000ad450723c */ /* 0x040fe20000041850 */
[----:B------:R-:W4:Y:S07]  /*98f0*/  LDSM.16.M88.4 R8, [R2+0x7800] ;  /* 0x007800000208783b */ /* 0x000f2e0000000200 */
[----:B------:R-:W1:Y:S01]  /*9900*/  MUFU.TANH R197, R34 ;  /* 0x0000002200c57308 */ /* 0x000e620000002400 */
[C---:B--2---:R-:W-:Y:S09]  /*9910*/  HMMA.16816.F32.BF16 R84, R212.reuse, R4, R84 ;  /* 0x00000004d454723c */ /* 0x044ff20000041854 */
[----:B------:R-:W2:Y:S01]  /*9920*/  MUFU.TANH R199, R35 ;  /* 0x0000002300c77308 */ /* 0x000ea20000002400 */
        /* <DEDUP_REMOVED lines=20> */
[C---:B----4-:R-:W-:Y:S06]  /*9a70*/  HMMA.16816.F32.BF16 R92, R212.reuse, R8, R92 ;  /* 0x00000008d45c723c */ /* 0x050fec000004185c */
[----:B------:R-:W4:Y:S01]  /*9a80*/  MUFU.TANH R207, R43 ;  /* 0x0000002b00cf7308 */ /* 0x000f220000002400 */
[-C--:B------:R-:W-:Y:S01]  /*9a90*/  FMUL.FTZ R91, R91, R227.reuse ;  /* 0x000000e35b5b7220 */ /* 0x080fe20000410000 */
[C---:B------:R-:W-:Y:S01]  /*9aa0*/  HMMA.16816.F32.BF16 R96, R212.reuse, R10, R96 ;  /* 0x0000000ad460723c */ /* 0x040fe20000041860 */
[----:B------:R-:W1:Y:S07]  /*9ab0*/  LDSM.16.M88.4 R8, [R2+0x8800] ;  /* 0x008800000208783b */ /* 0x000e6e0000000200 */
[----:B------:R-:W1:Y:S10]  /*9ac0*/  MUFU.TANH R208, R44 ;  /* 0x0000002c00d07308 */ /* 0x000e740000002400 */
[----:B------:R-:W1:Y:S01]  /*9ad0*/  MUFU.TANH R209, R45 ;  /* 0x0000002d00d17308 */ /* 0x000e620000002400 */
[C---:B--2---:R-:W-:Y:S03]  /*9ae0*/  HMMA.16816.F32.BF16 R100, R212.reuse, R4, R100 ;  /* 0x00000004d464723c */ /* 0x044fe60000041864 */
[-C--:B------:R-:W-:Y:S01]  /*9af0*/  FMUL.FTZ R92, R92, R227.reuse ;  /* 0x000000e35c5c7220 */ /* 0x080fe20000410000 */
[-C--:B------:R-:W-:Y:S01]  /*9b00*/  FMUL.FTZ R93, R93, R227.reuse ;  /* 0x000000e35d5d7220 */ /* 0x080fe20000410000 */
[-C--:B------:R-:W-:Y:S01]  /*9b10*/  FMUL.FTZ R94, R94, R227.reuse ;  /* 0x000000e35e5e7220 */ /* 0x080fe20000410000 */
[-C--:B------:R-:W-:Y:S03]  /*9b20*/  FMUL.FTZ R95, R95, R227.reuse ;  /* 0x000000e35f5f7220 */ /* 0x080fe60000410000 */
[----:B------:R-:W2:Y:S01]  /*9b30*/  MUFU.TANH R210, R46 ;  /* 0x0000002e00d27308 */ /* 0x000ea20000002400 */
[C---:B------:R-:W-:Y:S01]  /*9b40*/  HMMA.16816.F32.BF16 R104, R212.reuse, R6, R104 ;  /* 0x00000006d468723c */ /* 0x040fe20000041868 */
[----:B------:R-:W4:Y:S02]  /*9b50*/  LDSM.16.M88.4 R4, [R2+0x9000] ;  /* 0x009000000204783b */ /* 0x000f240000000200 */
[-C--:B------:R-:W-:Y:S01]  /*9b60*/  FMUL.FTZ R96, R96, R227.reuse ;  /* 0x000000e360607220 */ /* 0x080fe20000410000 */
[-C--:B------:R-:W-:Y:S01]  /*9b70*/  FMUL.FTZ R97, R97, R227.reuse ;  /* 0x000000e361617220 */ /* 0x080fe20000410000 */
[-C--:B------:R-:W-:Y:S01]  /*9b80*/  FMUL.FTZ R98, R98, R227.reuse ;  /* 0x000000e362627220 */ /* 0x080fe20000410000 */
[-C--:B------:R-:W-:Y:S03]  /*9b90*/  FMUL.FTZ R99, R99, R227.reuse ;  /* 0x000000e363637220 */ /* 0x080fe60000410000 */
        /* <DEDUP_REMOVED lines=8> */
[C---:B-1----:R-:W-:Y:S07]  /*9c20*/  HMMA.16816.F32.BF16 R108, R212.reuse, R8, R108 ;  /* 0x00000008d46c723c */ /* 0x042fee000004186c */
[----:B------:R-:W1:Y:S01]  /*9c30*/  MUFU.TANH R218, R49 ;  /* 0x0000003100da7308 */ /* 0x000e620000002400 */
[-C--:B------:R-:W-:Y:S01]  /*9c40*/  FMUL.FTZ R106, R106, R227.reuse ;  /* 0x000000e36a6a7220 */ /* 0x080fe20000410000 */
[-C--:B------:R-:W-:Y:S01]  /*9c50*/  FMUL.FTZ R107, R107, R227.reuse ;  /* 0x000000e36b6b7220 */ /* 0x080fe20000410000 */
        /* <DEDUP_REMOVED lines=39> */
[----:B------:R-:W-:Y:S01]  /*9ed0*/  FMUL.FTZ R129, R129, R227 ;  /* 0x000000e381817220 */ /* 0x000fe20000410000 */
[----:B-----5:R-:W-:Y:S06]  /*9ee0*/  IADD3 R26, PT, PT, R26, -0x1, RZ ;  /* 0xffffffff1a1a7810 */ /* 0x020fec0007ffe0ff */
[----:B------:R5:W1:Y:S01]  /*9ef0*/  MUFU.TANH R42, R0 ;  /* 0x00000000002a7308 */ /* 0x000a620000002400 */
[----:B---3--:R-:W-:Y:S01]  /*9f00*/  ISETP.GT.AND P0, PT, R26, R25, PT ;  /* 0x000000191a00720c */ /* 0x008fe20003f04270 */
[----:B------:R3:W-:Y:S08]  /*9f10*/  STL [R1+0x10], R26 ;  /* 0x0000101a01007387 */ /* 0x0007f00000100800 */
        /* <DEDUP_REMOVED lines=73> */
[----:B--2-4-:R-:W-:Y:S05]  /*a3b0*/  @!P0 BRA `(.L_x_4933) ;  /* 0x0000000800308947 */ /* 0x014fea0003800000 */
[----:B------:R-:W2:Y:S01]  /*a3c0*/  LDL.64 R14, [R1+0x28] ;  /* 0x00002800010e7983 */ /* 0x000ea20000100a00 */
[----:B------:R-:W-:Y:S03]  /*a3d0*/  BSSY.RECONVERGENT B0, `(.L_x_4934) ;  /* 0x0000053000007945 */ /* 0x000fe60003800200 */
[----:B------:R-:W4:Y:S04]  /*a3e0*/  LDL R13, [R1+0x4] ;  /* 0x00000400010d7983 */ /* 0x000f280000100800 */
[----:B------:R-:W5:Y:S01]  /*a3f0*/  LDL R12, [R1] ;  /* 0x00000000010c7983 */ /* 0x000f620000100800 */
[----:B--2---:R-:W-:Y:S04]  /*a400*/  ISETP.NE.U32.AND P1, PT, R14, RZ, PT ;  /* 0x000000ff0e00720c */ /* 0x004fe80003f25070 */
[----:B------:R-:W-:Y:S11]  /*a410*/  ISETP.NE.AND.EX P1, PT, R15, RZ, PT, P1 ;  /* 0x000000ff0f00720c */ /* 0x000ff60003f25310 */
[----:B------:R-:W-:Y:S02]  /*a420*/  @!UPT UIADD3 URZ, UPT, UPT, URZ, URZ, URZ ;  /* 0x000000fffffff290 */ /* 0x000fe4000fffe0ff */
[----:B------:R-:W2:Y:S01]  /*a430*/  @!P1 LD.E R2, desc[UR4][R134.64+0x38] ;  /* 0x0000380486029980 */ /* 0x000ea2000c101900 */
[----:B---3--:R-:W-:Y:S05]  /*a440*/  @!P1 IMAD.MOV.U32 R0, RZ, RZ, RZ ;  /* 0x000000ffff009224 */ /* 0x008fea00078e00ff */
[----:B------:R-:W-:Y:S01]  /*a450*/  @!P1 IADD3 R3, P0, PT, RZ, -R0, RZ ;  /* 0x80000000ff039210 */ /* 0x000fe20007f1e0ff */
[----:B--2---:R-:W-:Y:S04]  /*a460*/  @!P1 IMAD.SHL.U32 R0, R2, 0x100, RZ ;  /* 0x0000010002009824 */ /* 0x004fe800078e00ff */
        /* <DEDUP_REMOVED lines=10> */
[----:B------:R-:W-:Y:S03]  /*a510*/  IADD3 R9, PT, PT, R248, -0x100, RZ ;  /* 0xffffff00f8097810 */ /* 0x000fe60007ffe0ff */
[----:B------:R-:W-:Y:S02]  /*a520*/  IABS R7, R10 ;  /* 0x0000000a00077213 */ /* 0x000fe40000000000 */
[----:B------:R-:W-:Y:S02]  /*a530*/  IABS R6, R9 ;  /* 0x0000000900067213 */ /* 0x000fe40000000000 */
[-C--:B---3--:R-:W-:Y:S02]  /*a540*/  IABS R0, R2.reuse ;  /* 0x0000000200007213 */ /* 0x088fe40000000000 */
[-C--:B------:R-:W-:Y:S02]  /*a550*/  IABS R8, R2.reuse ;  /* 0x0000000200087213 */ /* 0x080fe40000000000 */
[----:B------:R-:W3:Y:S01]  /*a560*/  I2F.RP R4, R0 ;  /* 0x0000000000047306 */ /* 0x000ee20000209400 */
[-C--:B------:R-:W-:Y:S02]  /*a570*/  LOP3.LUT R10, R10, R2.reuse, RZ, 0x3c, !PT ;  /* 0x000000020a0a7212 */ /* 0x080fe400078e3cff */
[----:B------:R-:W-:Y:S01]  /*a580*/  IMAD.MOV R8, RZ, RZ, -R8 ;  /* 0x000000ffff087224 */ /* 0x000fe200078e0a08 */
[----:B------:R-:W-:Y:S02]  /*a590*/  LOP3.LUT R9, R9, R2, RZ, 0x3c, !PT ;  /* 0x0000000209097212 */ /* 0x000fe400078e3cff */
[----:B------:R-:W-:Y:S04]  /*a5a0*/  ISETP.GE.AND P0, PT, R10, RZ, PT ;  /* 0x000000ff0a00720c */ /* 0x000fe80003f06270 */
[----:B---3--:R-:W3:Y:S02]  /*a5b0*/  MUFU.RCP R4, R4 ;  /* 0x0000000400047308 */ /* 0x008ee40000001000 */
[----:B---3--:R-:W-:Y:S08]  /*a5c0*/  VIADD R4, R4, 0xffffffe ;  /* 0x0ffffffe04047836 */ /* 0x008ff00000000000 */
[----:B------:R-:W3:Y:S02]  /*a5d0*/  F2I.FTZ.U32.TRUNC.NTZ R5, R4 ;  /* 0x0000000400057305 */ /* 0x000ee4000021f000 */
[--C-:B---3--:R-:W-:Y:S02]  /*a5e0*/  IMAD.MOV R3, RZ, RZ, -R5.reuse ;  /* 0x000000ffff037224 */ /* 0x108fe400078e0a05 */
        /* <DEDUP_REMOVED lines=24> */
[----:B------:R-:W3:Y:S01]  /*a770*/  LD.E.64 R4, desc[UR4][R134.64+0x38] ;  /* 0x0000380486047980 */ /* 0x000ee2000c101b00 */
[CC--:B------:R-:W-:Y:S02]  /*a780*/  LEA R8, P3, R3.reuse, R250.reuse, 0x2 ;  /* 0x000000fa03087211 */ /* 0x0c0fe400078610ff */
[C---:B------:R-:W-:Y:S02]  /*a790*/  LEA R6, P0, R0.reuse, R250, 0x2 ;  /* 0x000000fa00067211 */ /* 0x040fe400078010ff */
[-C--:B------:R-:W-:Y:S02]  /*a7a0*/  LEA.HI.X.SX32 R9, R3, R251.reuse, 0x2, P3 ;  /* 0x000000fb03097211 */ /* 0x080fe400018f16ff */
[C---:B------:R-:W-:Y:S01]  /*a7b0*/  LEA.HI.X.SX32 R7, R0.reuse, R251, 0x2, P0 ;  /* 0x000000fb00077211 */ /* 0x040fe200000f16ff */
[----:B------:R-:W-:Y:S02]  /*a7c0*/  IMAD.IADD R0, R0, 0x1, -R3 ;  /* 0x0000000100007824 */ /* 0x000fe400078e0a03 */
[----:B------:R4:W5:Y:S02]  /*a7d0*/  LD.E R10, desc[UR4][R8.64] ;  /* 0x00000004080a7980 */ /* 0x000964000c101900 */
[----:B------:R-:W-:Y:S02]  /*a7e0*/  IMAD R2, R2, R0, -0x100 ;  /* 0xffffff0002027424 */ /* 0x000fe400078e0200 */
[----:B------:R-:W5:Y:S03]  /*a7f0*/  LD.E R9, desc[UR4][R6.64] ;  /* 0x0000000406097980 */ /* 0x000f66000c101900 */
        /* <DEDUP_REMOVED lines=16> */
.L_x_4935:
[----:B------:R-:W-:Y:S05]  /*a900*/  BSYNC.RECONVERGENT B0 ;  /* 0x0000000000007941 */ /* 0x000fea0003800200 */
.L_x_4934:
[----:B------:R-:W4:Y:S01]  /*a910*/  LDL R2, [R1+0x1c] ;  /* 0x00001c0001027983 */ /* 0x000f220000100800 */
[----:B------:R-:W-:Y:S03]  /*a920*/  IMAD.MOV.U32 R10, RZ, RZ, R11 ;  /* 0x000000ffff0a7224 */ /* 0x000fe600078e000b */
[----:B------:R-:W3:Y:S04]  /*a930*/  LDL R0, [R1] ;  /* 0x0000000001007983 */ /* 0x000ee80000100800 */
[----:B------:R-:W5:Y:S01]  /*a940*/  LDL R3, [R1+0x38] ;  /* 0x0000380001037983 */ /* 0x000f620000100800 */
[C---:B----4-:R-:W-:Y:S01]  /*a950*/  LEA R8, P0, R2.reuse, R11, 0x1 ;  /* 0x0000000b02087211 */ /* 0x050fe200078008ff */
[----:B---3--:R-:W-:Y:S03]  /*a960*/  IMAD.MOV.U32 R11, RZ, RZ, R0 ;  /* 0x000000ffff0b7224 */ /* 0x008fe600078e0000 */
[----:B-----5:R-:W-:Y:S02]  /*a970*/  LEA.HI.X R9, R2, R0, R3, 0x1, P0 ;  /* 0x0000000002097211 */ /* 0x020fe400000f0c03 */
        /* <DEDUP_REMOVED lines=16> */
[-C--:B--2---:R-:W-:Y:S04]  /*aa80*/  IADD3 R12, P0, PT, R14, R229.reuse, RZ ;  /* 0x000000e50e0c7210 */ /* 0x084fe80007f1e0ff */
        /* <DEDUP_REMOVED lines=22> */
[--C-:B------:R-:W-:Y:S01]  /*abf0*/  IMAD.X R5, R7, 0x1, R230.reuse, P0 ;  /* 0x0000000107057824 */ /* 0x100fe200000e06e6 */
[-C--:B------:R-:W-:Y:S04]  /*ac00*/  IADD3 R2, P0, PT, R4, R229.reuse, RZ ;  /* 0x000000e504027210 */ /* 0x080fe80007f1e0ff */
[----:B------:R4:W-:Y:S01]  /*ac10*/  LDGSTS.E.BYPASS.LTC128B.128 [R228+0x8800], desc[UR4][R4.64] ;  /* 0x0880000004e47fae */ /* 0x0009e2000b981a04 */
[--C-:B------:R-:W-:Y:S05]  /*ac20*/  IMAD.X R3, R5, 0x1, R230.reuse, P0 ;  /* 0x0000000105037824 */ /* 0x100fea00000e06e6 */
[----:B------:R4:W-:Y:S01]  /*ac30*/  LDGSTS.E.BYPASS.LTC128B.128 [R228+0x9000], desc[UR4][R2.64] ;  /* 0x0900000002e47fae */ /* 0x0009e2000b981a04 */
[----:B--2---:R-:W-:Y:S05]  /*ac40*/  IADD3 R10, P0, PT, R2, R229, RZ ;  /* 0x000000e5020a7210 */ /* 0x004fea0007f1e0ff */
[----:B------:R-:W-:Y:S05]  /*ac50*/  IMAD.X R11, R3, 0x1, R230, P0 ;  /* 0x00000001030b7824 */ /* 0x000fea00000e06e6 */
[----:B------:R4:W-:Y:S04]  /*ac60*/  LDGSTS.E.BYPASS.LTC128B.128 [R228+0x9800], desc[UR4][R10.64] ;  /* 0x098000000ae47fae */ /* 0x0009e8000b981a04 */
[----:B------:R-:W0:Y:S02]  /*ac70*/  LDGDEPBAR ;  /* 0x00000000000079af */ /* 0x000e240000000000 */
.L_x_4933:
[----:B------:R-:W-:Y:S05]  /*ac80*/  BSYNC.RECONVERGENT B1 ;  /* 0x0000000000017941 */ /* 0x000fea0003800200 */
.L_x_4932:
[----:B----4-:R-:W2:Y:S01]  /*ac90*/  LD.E R3, desc[UR4][R134.64+0xdc] ;  /* 0x0000dc0486037980 */ /* 0x010ea2000c101900 */
[----:B---3--:R-:W-:Y:S02]  /*aca0*/  FMNMX3.FTZ R0, R132, R173, R172, !PT ;  /* 0x000000ad84007276 */ /* 0x008fe400078100ac */
        /* <DEDUP_REMOVED lines=89> */
[----:B------:R-:W-:Y:S01]  /*b240*/  MOV R177, R22 ;  /* 0x0000001600b17202 */ /* 0x000fe20000000f00 */
[----:B------:R-:W-:Y:S01]  /*b250*/  MUFU.EX2 R113, R8 ;  /* 0x0000000800717308 */ /* 0x000fe20000000800 */
[-C--:B------:R-:W-:Y:S01]  /*b260*/  FFMA.FTZ R60, R184, R3.reuse, -R66 ;  /* 0x00000003b83c7223 */ /* 0x080fe20000010842 */
[-CC-:B------:R-:W-:Y:S01]  /*b270*/  FFMA.FTZ R4, R172, R3.reuse, -R68.reuse ;  /* 0x00000003ac047223 */ /* 0x180fe20000010844 */
[----:B------:R-:W-:Y:S01]  /*b280*/  MOV R172, R24 ;  /* 0x0000001800ac7202 */ /* 0x000fe20000000f00 */
        /* <DEDUP_REMOVED lines=11> */
[----:B------:R-:W-:Y:S03]  /*b340*/  MOV R175, R27 ;  /* 0x0000001b00af7202 */ /* 0x000fe60000000f00 */
[----:B------:R1:W-:Y:S01]  /*b350*/  MUFU.EX2 R118, R2 ;  /* 0x0000000200767308 */ /* 0x0003e20000000800 */
[C---:B------:R-:W-:Y:S01]  /*b360*/  FMUL.FTZ R27, R36.reuse, R159 ;  /* 0x0000009f241b7220 */ /* 0x040fe20000410000 */
[C---:B------:R-:W-:Y:S01]  /*b370*/  FMUL.FTZ R34, R36.reuse, R166 ;  /* 0x000000a624227220 */ /* 0x040fe20000410000 */
[----:B------:R-:W-:Y:S01]  /*b380*/  FMUL.FTZ R35, R36, R167 ;  /* 0x000000a724237220 */ /* 0x000fe20000410000 */
[-CC-:B------:R-:W-:Y:S01]  /*b390*/  FFMA.FTZ R39, R39, R3.reuse, -R68.reuse ;  /* 0x0000000327277223 */ /* 0x180fe20000010844 */
[-CC-:B------:R-:W-:Y:S01]  /*b3a0*/  FFMA.FTZ R40, R40, R3.reuse, -R68.reuse ;  /* 0x0000000328287223 */ /* 0x180fe20000010844 */
[-C--:B------:R-:W-:Y:S04]  /*b3b0*/  FFMA.FTZ R42, R42, R3.reuse, -R68 ;  /* 0x000000032a2a7223 */ /* 0x080fe80000010844 */
[----:B------:R-:W2:Y:S10]  /*b3c0*/  MUFU.EX2 R0, R0 ;  /* 0x0000000000007308 */ /* 0x000eb40000000800 */
[----:B------:R3:W-:Y:S01]  /*b3d0*/  MUFU.EX2 R125, R16 ;  /* 0x00000010007d7308 */ /* 0x0007e20000000800 */
[----:B-1----:R-:W-:Y:S01]  /*b3e0*/  FFMA.FTZ R2, R174, R3, -R66 ;  /* 0x00000003ae027223 */ /* 0x002fe20000010842 */
[----:B------:R-:W-:Y:S01]  /*b3f0*/  MOV R174, R26 ;  /* 0x0000001a00ae7202 */ /* 0x000fe20000000f00 */
[----:B------:R-:W-:Y:S07]  /*b400*/  FMUL.FTZ R26, R36, R158 ;  /* 0x0000009e241a7220 */ /* 0x000fee0000410000 */
        /* <DEDUP_REMOVED lines=9> */
[----:B-1----:R-:W-:Y:S01]  /*b4a0*/  FFMA.FTZ R2, R173, R3, -R68 ;  /* 0x00000003ad027223 */ /* 0x002fe20000010844 */
[----:B----4-:R-:W-:Y:S02]  /*b4b0*/  F2FP.BF16.F32.PACK_AB R44, R130, R118 ;  /* 0x00000076822c723e */ /* 0x010fe400000010ff */
[----:B------:R-:W-:Y:S01]  /*b4c0*/  MOV R173, R25 ;  /* 0x0000001900ad7202 */ /* 0x000fe20000000f00 */
[----:B------:R-:W-:Y:S05]  /*b4d0*/  FMUL.FTZ R25, R0, R157 ;  /* 0x0000009d00197220 */ /* 0x000fea0000410000 */
[----:B------:R1:W4:Y:S01]  /*b4e0*/  MUFU.EX2 R100, R2 ;  /* 0x0000000200647308 */ /* 0x0003220000000800 */
[-CC-:B--2---:R-:W-:Y:S09]  /*b4f0*/  FFMA.FTZ R24, R178, R3.reuse, -R66.reuse ;  /* 0x00000003b2187223 */ /* 0x184ff20000010842 */
[----:B------:R2:W-:Y:S01]  /*b500*/  MUFU.EX2 R119, R24 ;  /* 0x0000001800777308 */ /* 0x0005e20000000800 */
[-CC-:B---3--:R-:W-:Y:S09]  /*b510*/  FFMA.FTZ R60, R185, R3.reuse, -R66.reuse ;  /* 0x00000003b93c7223 */ /* 0x188ff20000010842 */
[----:B------:R-:W-:Y:S01]  /*b520*/  MUFU.EX2 R40, R40 ;  /* 0x0000002800287308 */ /* 0x000fe20000000800 */
[----:B-1----:R-:W-:Y:S02]  /*b530*/  LOP3.LUT R2, R221, 0x200, R225, 0xf8, !PT ;  /* 0x00000200dd027812 */ /* 0x002fe400078ef8e1 */
[----:B----4-:R-:W-:Y:S02]  /*b540*/  F2FP.BF16.F32.PACK_AB R45, R127, R100 ;  /* 0x000000647f2d723e */ /* 0x010fe400000010ff */
[----:B------:R-:W-:Y:S01]  /*b550*/  LEA R65, R2, R222, 0x1 ;  /* 0x000000de02417211 */ /* 0x000fe200078e08ff */
        /* <DEDUP_REMOVED lines=183> */
[-C--:B------:R-:W-:Y:S02]  /*c0d0*/  FFMA.FTZ R56, R218, R3.reuse, -R66 ;  /* 0x00000003da387223 */ /* 0x080fe40000010842 */
[----:B------:R-:W5:Y:S02]  /*c0e0*/  LDL.LU R218, [R1+0x18] ;  /* 0x0000180001da7983 */ /* 0x000f640000300800 */
[----:B------:R3:W-:Y:S01]  /*c0f0*/  MUFU.EX2 R165, R56 ;  /* 0x0000003800a57308 */ /* 0x0007e20000000800 */
[C---:B------:R-:W-:Y:S03]  /*c100*/  HMMA.16816.F32.BF16 R16, R44.reuse, R58, R16 ;  /* 0x0000003a2c10723c */ /* 0x040fe60000041810 */
[-CC-:B-1----:R-:W-:Y:S01]  /*c110*/  FFMA.FTZ R52, R216, R3.reuse, -R68.reuse ;  /* 0x00000003d8347223 */ /* 0x182fe20000010844 */
[----:B------:R-:W-:Y:S05]  /*c120*/  MOV R216, R118 ;  /* 0x0000007600d87202 */ /* 0x000fea0000000f00 */
[----:B------:R1:W1:Y:S01]  /*c130*/  MUFU.EX2 R164, R52 ;  /* 0x0000003400a47308 */ /* 0x0002620000000800 */
[C---:B------:R-:W-:Y:S03]  /*c140*/  HMMA.16816.F32.BF16 R20, R44.reuse, R48, R20 ;  /* 0x000000302c14723c */ /* 0x040fe60000041814 */
[-CC-:B------:R-:W-:Y:S06]  /*c150*/  FFMA.FTZ R48, R219, R3.reuse, -R68.reuse ;  /* 0x00000003db307223 */ /* 0x180fec0000010844 */
[----:B------:R1:W-:Y:S01]  /*c160*/  MUFU.EX2 R161, R48 ;  /* 0x0000003000a17308 */ /* 0x0003e20000000800 */
[C---:B------:R-:W-:Y:S03]  /*c170*/  HMMA.16816.F32.BF16 R24, R44.reuse, R50, R24 ;  /* 0x000000322c18723c */ /* 0x040fe60000041818 */
[-C--:B---3--:R-:W-:Y:S01]  /*c180*/  FFMA.FTZ R56, R217, R3.reuse, -R68 ;  /* 0x00000003d9387223 */ /* 0x088fe20000010844 */
[----:B------:R-:W-:Y:S05]  /*c190*/  MOV R217, R100 ;  /* 0x0000006400d97202 */ /* 0x000fea0000000f00 */
[----:B------:R-:W3:Y:S01]  /*c1a0*/  MUFU.EX2 R163, R56 ;  /* 0x0000003800a37308 */ /* 0x000ee20000000800 */
[C---:B--2---:R-:W-:Y:S03]  /*c1b0*/  HMMA.16816.F32.BF16 R28, R44.reuse, R60, R28 ;  /* 0x0000003c2c1c723c */ /* 0x044fe6000004181c */
[-CC-:B-1----:R-:W-:Y:S01]  /*c1c0*/  FFMA.FTZ R52, R211, R3.reuse, -R66.reuse ;  /* 0x00000003d3347223 */ /* 0x182fe20000010842 */
[--C-:B------:R-:W-:Y:S01]  /*c1d0*/  FFMA.FTZ R60, R233, R3, -R66.reuse ;  /* 0x00000003e93c7223 */ /* 0x100fe20000010842 */
[----:B------:R-:W-:Y:S04]  /*c1e0*/  MOV R211, R109 ;  /* 0x0000006d00d37202 */ /* 0x000fe80000000f00 */
[----:B------:R-:W1:Y:S01]  /*c1f0*/  MUFU.EX2 R166, R52 ;  /* 0x0000003400a67308 */ /* 0x000e620000000800 */
[----:B------:R-:W-:Y:S01]  /*c200*/  HMMA.16816.F32.BF16 R32, R44, R62, R32 ;  /* 0x0000003e2c20723c */ /* 0x000fe20000041820 */
[----:B------:R-:W-:Y:S02]  /*c210*/  LDSM.16.MT88.4 R48, [R2+0x2800] ;  /* 0x002800000230783b */ /* 0x000fe40000004200 */
        /* <DEDUP_REMOVED lines=99> */
[----:B---3--:R-:W-:Y:S01]  /*c850*/  F2FP.BF16.F32.PACK_AB R47, R139, R138 ;  /* 0x0000008a8b2f723e */ /* 0x008fe200000010ff */
        /* <DEDUP_REMOVED lines=118> */
[-C--:B-1----:R-:W-:Y:S01]  /*cfc0*/  FFMA.FTZ R52, R104, R3.reuse, -R66 ;  /* 0x0000000368347223 */ /* 0x082fe20000010842 */
        /* <DEDUP_REMOVED lines=167> */
[----:B------:R-:W3:Y:S02]  /*da40*/  LDSM.16.MT88.4 R140, [R65+0x11800] ;  /* 0x01180000418c783b */ /* 0x000ee40000004200 */
        /* <DEDUP_REMOVED lines=73> */
[----:B------:R2:W-:Y:S01]  /*dee0*/  STL [R1+0x14], R0 ;  /* 0x0000140001007387 */ /* 0x0005e20000100800 */
[----:B------:R-:W-:Y:S05]  /*def0*/  @P0 BRA `(.L_x_4936) ;  /* 0xffffff9c002c0947 */ /* 0x000fea000383ffff */
.L_x_4929:
        /* <DEDUP_REMOVED lines=14> */
.L_x_4944:
[----:B------:R-:W-:Y:S01]  /*dfe0*/  FSETP.NE.FTZ.AND P1, PT, R0, RZ, PT ;  /* 0x000000ff0000720b */ /* 0x000fe20003f35000 */
[----:B----4-:R-:W-:Y:S01]  /*dff0*/  FADD.FTZ R3, R2, R3 ;  /* 0x0000000302037221 */ /* 0x010fe20000010000 */
[----:B------:R-:W1:Y:S01]  /*e000*/  MUFU.RCP R4, R0 ;  /* 0x0000000000047308 */ /* 0x000e620000001000 */
        /* <DEDUP_REMOVED lines=57> */
[----:B------:R-:W2:Y:S01]  /*e3a0*/  LDL.LU R13, [R1+0x3c] ;  /* 0x00003c00010d7983 */ /* 0x000ea20000300800 */
[C---:B------:R-:W-:Y:S02]  /*e3b0*/  VIADD R0, R2.reuse, 0x80 ;  /* 0x0000008002007836 */ /* 0x040fe40000000000 */
[----:B------:R-:W-:Y:S01]  /*e3c0*/  IMAD.IADD R3, R5, 0x1, R2 ;  /* 0x0000000105037824 */ /* 0x000fe200078e0202 */
[----:B------:R-:W4:Y:S01]  /*e3d0*/  LDL.LU R47, [R1+0x40] ;  /* 0x00004000012f7983 */ /* 0x000f220000300800 */
[----:B------:R-:W-:-:S03]  /*e3e0*/  @P4 VIADD R0, R2, 0xffffff80 ;  /* 0xffffff8002004836 */ /* 0x000fc60000000000 */
[----:B------:R-:W-:Y:S04]  /*e3f0*/  STS.64 [R2], R136 ;  /* 0x0000008802007388 */ /* 0x000fe80000000a00 */
[----:B------:R1:W-:Y:S04]  /*e400*/  STS.64 [R2+0x800], R138 ;  /* 0x0008008a02007388 */ /* 0x0003e80000000a00 */
[----:B------:R-:W-:Y:S04]  /*e410*/  STS.64 [R4], R140 ;  /* 0x0000008c04007388 */ /* 0x000fe80000000a00 */
[----:B------:R3:W-:Y:S04]  /*e420*/  STS.64 [R4+0x800], R142 ;  /* 0x0008008e04007388 */ /* 0x0007e80000000a00 */
[----:B------:R-:W-:Y:S04]  /*e430*/  STS.64 [R3], R144 ;  /* 0x0000009003007388 */ /* 0x000fe80000000a00 */
[----:B------:R3:W-:Y:S01]  /*e440*/  STS.64 [R3+0x800], R146 ;  /* 0x0008009203007388 */ /* 0x0007e20000000a00 */
[----:B-1----:R-:W-:Y:S01]  /*e450*/  IADD3 R2, PT, PT, R5, R0, RZ ;  /* 0x0000000005027210 */ /* 0x002fe20007ffe0ff */
[----:B---3--:R-:W-:-:S05]  /*e460*/  IMAD.IADD R4, R6, 0x1, R3 ;  /* 0x0000000106047824 */ /* 0x008fca00078e0203 */
[----:B------:R-:W-:Y:S01]  /*e470*/  STS.64 [R4], R148 ;  /* 0x0000009404007388 */ /* 0x000fe20000000a00 */
[----:B------:R-:W-:-:S03]  /*e480*/  IMAD.IADD R3, R6, 0x1, R0 ;  /* 0x0000000106037824 */ /* 0x000fc600078e0200 */
        /* <DEDUP_REMOVED lines=11> */
[----:B---3--:R-:W4:Y:S04]  /*e540*/  LD.E R3, desc[UR4][R134.64+0x60] ;  /* 0x0000600486037980 */ /* 0x008f28000c101900 */
[----:B------:R-:W3:Y:S04]  /*e550*/  LD.E R10, desc[UR4][R134.64+0xcc] ;  /* 0x0000cc04860a7980 */ /* 0x000ee8000c101900 */
[----:B------:R-:W3:Y:S01]  /*e560*/  LD.E.64 R6, desc[UR4][R134.64+0x78] ;  /* 0x0000780486067980 */ /* 0x000ee2000c101b00 */
[----:B------:R-:W1:Y:S01]  /*e570*/  S2R R45, SR_CTAID.X ;  /* 0x00000000002d7919 */ /* 0x000e620000002500 */
[----:B------:R-:W-:-:S02]  /*e580*/  IMAD.SHL.U32 R46, R226, 0x4, RZ ;  /* 0x00000004e22e7824 */ /* 0x000fc400078e00ff */
[----:B------:R2:W5:Y:S01]  /*e590*/  LD.E.64 R8, desc[UR4][R134.64+0xa8] ;  /* 0x0000a80486087980 */ /* 0x000562000c101b00 */
[----:B------:R-:W-:Y:S01]  /*e5a0*/  LOP3.LUT R2, R12, 0x10, RZ, 0xc0, !PT ;  /* 0x000000100c027812 */ /* 0x000fe200078ec0ff */
        /* <DEDUP_REMOVED lines=10> */
[----:B------:R-:W1:Y:S04]  /*e650*/  LDS.128 R36, [R0+0x800] ;  /* 0x0008000000247984 */ /* 0x000e680000000c00 */
[----:B------:R-:W1:Y:S04]  /*e660*/  LDS.128 R32, [R0+0x1000] ;  /* 0x0010000000207984 */ /* 0x000e680000000c00 */
[----:B------:R-:W1:Y:S04]  /*e670*/  LDS.128 R28, [R0+0x1800] ;  /* 0x00180000001c7984 */ /* 0x000e680000000c00 */
[----:B------:R-:W1:Y:S04]  /*e680*/  LDS.128 R24, [R0+0x2000] ;  /* 0x0020000000187984 */ /* 0x000e680000000c00 */
[----:B------:R-:W1:Y:S04]  /*e690*/  LDS.128 R20, [R0+0x2800] ;  /* 0x0028000000147984 */ /* 0x000e680000000c00 */
[----:B------:R-:W1:Y:S01]  /*e6a0*/  LDS.128 R16, [R0+0x3000] ;  /* 0x0030000000107984 */ /* 0x000e620000000c00 */
[----:B--2---:R-:W-:Y:S01]  /*e6b0*/  IMAD R2, R4, UR8, R13 ;  /* 0x0000000804027c24 */ /* 0x004fe2000f8e020d */
[----:B------:R-:W-:-:S02]  /*e6c0*/  LOP3.LUT R4, R223, 0x30, RZ, 0xc0, !PT ;  /* 0x00000030df047812 */ /* 0x000fc400078ec0ff */
[----:B------:R4:W2:Y:S02]  /*e6d0*/  LDS.128 R12, [R0+0x3800] ;  /* 0x00380000000c7984 */ /* 0x0008a40000000c00 */
[----:B------:R-:W-:Y:S01]  /*e6e0*/  LOP3.LUT R4, R4, 0x7, R226, 0xf8, !PT ;  /* 0x0000000704047812 */ /* 0x000fe200078ef8e2 */
[----:B----4-:R-:W-:Y:S01]  /*e6f0*/  IMAD R0, R2, R3, R47 ;  /* 0x0000000302007224 */ /* 0x010fe200078e022f */
[----:B------:R-:W-:-:S03]  /*e700*/  LOP3.LUT R3, R46, 0xffc, RZ, 0xc0, !PT ;  /* 0x00000ffc2e037812 */ /* 0x000fc600078ec0ff */
[----:B------:R-:W-:-:S04]  /*e710*/  IMAD R5, R5, R0, R45 ;  /* 0x0000000005057224 */ /* 0x000fc800078e022d */
[----:B---3--:R-:W-:-:S05]  /*e720*/  IMAD R0, R5, R10, RZ ;  /* 0x0000000a05007224 */ /* 0x008fca00078e02ff */
[----:B------:R-:W-:-:S04]  /*e730*/  IADD3 R3, P0, PT, R0, R3, RZ ;  /* 0x0000000300037210 */ /* 0x000fc80007f1e0ff */
[----:B------:R-:W-:Y:S02]  /*e740*/  LEA.HI.X.SX32 R0, R0, RZ, 0x1, P0 ;  /* 0x000000ff00007211 */ /* 0x000fe400000f0eff */
[----:B------:R-:W-:-:S04]  /*e750*/  LEA R2, P0, R3, R6, 0x2 ;  /* 0x0000000603027211 */ /* 0x000fc800078010ff */
[----:B------:R-:W-:Y:S01]  /*e760*/  LEA.HI.X R3, R3, R7, R0, 0x2, P0 ;  /* 0x0000000703037211 */ /* 0x000fe200000f1400 */
[----:B-12---:R-:W-:Y:S08]  /*e770*/  @P1 BRA `(.L_x_4939) ;  /* 0x00000000002c1947 */ /* 0x006ff00003800000 */
        /* <DEDUP_REMOVED lines=11> */
.L_x_4939:
[----:B------:R-:W-:Y:S05]  /*e830*/  BSYNC.RECONVERGENT B0 ;  /* 0x0000000000007941 */ /* 0x000fea0003800200 */
.L_x_4938:
        /* <DEDUP_REMOVED lines=11> */
[----:B-1---5:R-:W-:Y:S05]  /*e8f0*/  RET.REL.NODEC R4 `(_ZN5flash24flash_fwd_splitkv_kernelI23Flash_fwd_kernel_traitsILi64ELi64ELi256ELi4ELb0ELb0EN7cutlass10bfloat16_tE19Flash_kernel_traitsILi64ELi64ELi256ELi4ES3_EELb0ELb0ELb0ELb1ELb1ELb1ELb1ELb0EEEvNS_16Flash_fwd_paramsE) ;  /* 0xffffff1404c07950 */ /* 0x022fea0003c3ffff */
.L_x_4937:
[----:B-12---:R-:W-:Y:S01]  /*e900*/  IMAD.MOV.U32 R0, RZ, RZ, 0x2 ;  /* 0x00000002ff007424 */ /* 0x006fe200078e00ff */
[----:B-----5:R-:W-:Y:S01]  /*e910*/  MOV R2, R11 ;  /* 0x0000000b00027202 */ /* 0x020fe20000000f00 */
[----:B------:R-:W-:Y:S01]  /*e920*/  IMAD.MOV.U32 R4, RZ, RZ, -0x1 ;  /* 0xffffffffff047424 */ /* 0x000fe200078e00ff */
[----:B------:R-:W-:-:S07]  /*e930*/  MOV R3, 0x1f ;  /* 0x0000001f00037802 */ /* 0x000fce0000000f00 */
[----:B---3--:R-:W-:Y:S05]  /*e940*/  WARPSYNC.COLLECTIVE R4, `(.L_x_4940) ;  /* 0x0000000004087348 */ /* 0x008fea0003c00000 */
[----:B------:R1:W2:Y:S02]  /*e950*/  SHFL.BFLY P0, R0, R2, R0, R3 ;  /* 0x0c00000002007389 */ /* 0x0002a40000000003 */
[----:B-123--:R-:W-:Y:S05]  /*e960*/  ENDCOLLECTIVE ;  /* 0x000000000000791b */ /* 0x00efea0003800000 */
.L_x_4940:
[----:B------:R-:W-:Y:S02]  /*e970*/  MOV R5, R0 ;  /* 0x0000000000057202 */ /* 0x000fe40000000f00 */
[----:B------:R-:W-:-:S03]  /*e980*/  MOV R0, 0x1 ;  /* 0x0000000100007802 */ /* 0x000fc60000000f00 */
[----:B------:R-:W-:-:S04]  /*e990*/  FADD.FTZ R5, R5, R11 ;  /* 0x0000000b05057221 */ /* 0x000fc80000010000 */
[----:B------:R-:W-:-:S07]  /*e9a0*/  IMAD.MOV.U32 R2, RZ, RZ, R5 ;  /* 0x000000ffff027224 */ /* 0x000fce00078e0005 */
[----:B------:R-:W-:Y:S05]  /*e9b0*/  WARPSYNC.COLLECTIVE R4, `(.L_x_4941) ;  /* 0x0000000004087348 */ /* 0x000fea0003c00000 */
[----:B------:R1:W2:Y:S02]  /*e9c0*/  SHFL.BFLY P0, R0, R2, R0, R3 ;  /* 0x0c00000002007389 */ /* 0x0002a40000000003 */
[----:B-12---:R-:W-:Y:S05]  /*e9d0*/  ENDCOLLECTIVE ;  /* 0x000000000000791b */ /* 0x006fea0003800000 */
.L_x_4941:
[----:B------:R-:W-:Y:S01]  /*e9e0*/  IMAD.MOV.U32 R6, RZ, RZ, R0 ;  /* 0x000000ffff067224 */ /* 0x000fe200078e0000 */
[----:B------:R-:W-:Y:S02]  /*e9f0*/  MOV R0, 0x2 ;  /* 0x0000000200007802 */ /* 0x000fe40000000f00 */
[----:B------:R-:W-:-:S07]  /*ea00*/  MOV R2, R8 ;  /* 0x0000000800027202 */ /* 0x000fce0000000f00 */
[----:B------:R-:W-:Y:S05]  /*ea10*/  WARPSYNC.COLLECTIVE R4, `(.L_x_4942) ;  /* 0x0000000004087348 */ /* 0x000fea0003c00000 */
[----:B------:R1:W2:Y:S02]  /*ea20*/  SHFL.BFLY P0, R0, R2, R0, R3 ;  /* 0x0c00000002007389 */ /* 0x0002a40000000003 */
[----:B-12---:R-:W-:Y:S05]  /*ea30*/  ENDCOLLECTIVE ;  /* 0x000000000000791b */ /* 0x006fea0003800000 */
.L_x_4942:
[----:B------:R-:W-:Y:S01]  /*ea40*/  IMAD.MOV.U32 R2, RZ, RZ, R0 ;  /* 0x000000ffff027224 */ /* 0x000fe200078e0000 */
[----:B------:R-:W-:-:S03]  /*ea50*/  MOV R0, 0x1 ;  /* 0x0000000100007802 */ /* 0x000fc60000000f00 */
[----:B------:R-:W-:-:S07]  /*ea60*/  FADD.FTZ R2, R2, R8 ;  /* 0x0000000802027221 */ /* 0x000fce0000010000 */
[----:B------:R-:W-:Y:S05]  /*ea70*/  WARPSYNC.COLLECTIVE R4, `(.L_x_4943) ;  /* 0x0000000004087348 */ /* 0x000fea0003c00000 */
[----:B------:R1:W2:Y:S02]  /*ea80*/  SHFL.BFLY P0, R0, R2, R0, R3 ;  /* 0x0c00000002007389 */ /* 0x0002a40000000003 */
[----:B-12---:R-:W-:Y:S05]  /*ea90*/  ENDCOLLECTIVE ;  /* 0x000000000000791b */ /* 0x006fea0003800000 */
.L_x_4943:
[----:B------:R-:W-:Y:S01]  /*eaa0*/  MOV R3, R0 ;  /* 0x0000000000037202 */ /* 0x000fe20000000f00 */
[----:B------:R-:W-:Y:S01]  /*eab0*/  FADD.FTZ R0, R5, R6 ;  /* 0x0000000605007221 */ /* 0x000fe20000010000 */
[----:B------:R-:W-:Y:S06]  /*eac0*/  BRA `(.L_x_4944) ;  /* 0xfffffff400447947 */ /* 0x000fec000383ffff */
.L_x_4945:
        /* <DEDUP_REMOVED lines=11> */
.L_x_14749:


//--------------------- .text._ZN5flash24flash_fwd_splitkv_kernelI23Flash_fwd_kernel_traitsILi64ELi64ELi256ELi4ELb0ELb0EN7cutlass10bfloat16_tE19Flash_kernel_traitsILi64ELi64ELi256ELi4ES3_EELb0ELb0ELb1ELb0ELb0ELb0ELb1ELb0EEEvNS_16Flash_fwd_paramsE --------------------------
	.section	.text._ZN5flash24flash_fwd_splitkv_kernelI23Flash_fwd_kernel_traitsILi64ELi64ELi256ELi4ELb0ELb0EN7cutlass10bfloat16_tE19Flash_kernel_traitsILi64ELi64ELi256ELi4ES3_EELb0ELb0ELb1ELb0ELb0ELb0ELb1ELb0EEEvNS_16Flash_fwd_paramsE,"ax",@progbits
	.align	128
        .global         _ZN5flash24flash_fwd_splitkv_kernelI23Flash_fwd_kernel_traitsILi64ELi64ELi256ELi4ELb0ELb0EN7cutlass10bfloat16_tE19Flash_kernel_traitsILi64ELi64ELi256ELi4ES3_EELb0ELb0ELb1ELb0ELb0ELb0ELb1ELb0EEEvNS_16Flash_fwd_paramsE
        .type           _ZN5flash24flash_fwd_splitkv_kernelI23Flash_fwd_kernel_traitsILi64ELi64ELi256ELi4ELb0ELb0EN7cutlass10bfloat16_tE19Flash_kernel_traitsILi64ELi64ELi256ELi4ES3_EELb0ELb0ELb1ELb0ELb0ELb0ELb1ELb0EEEvNS_16Flash_fwd_paramsE,@function
        .size           _ZN5flash24flash_fwd_splitkv_kernelI23Flash_fwd_kernel_traitsILi64ELi64ELi256ELi4ELb0ELb0EN7cutlass10bfloat16_tE19Flash_kernel_traitsILi64ELi64ELi256ELi4ES3_EELb0ELb0ELb1ELb0ELb0ELb0ELb1ELb0EEEvNS_16Flash_fwd_paramsE,(.L_x_14750 - _ZN5flash24flash_fwd_splitkv_kernelI23Flash_fwd_kernel_traitsILi64ELi64ELi256ELi4ELb0ELb0EN7cutlass10bfloat16_tE19Flash_kernel_traitsILi64ELi64ELi256ELi4ES3_EELb0ELb0ELb1ELb0ELb0ELb0ELb1ELb0EEEvNS_16Flash_fwd_paramsE)
        .other          _ZN5flash24flash_fwd_splitkv_kernelI23Flash_fwd_kernel_traitsILi64ELi64ELi256ELi4ELb0ELb0EN7cutlass10bfloat16_tE19Flash_kernel_traitsILi64ELi64ELi256ELi4ES3_EELb0ELb0ELb1ELb0ELb0ELb0ELb1ELb0EEEvNS_16Flash_fwd_paramsE,@"STO_CUDA_ENTRY STV_DEFAULT"
_ZN5flash24flash_fwd_splitkv_kernelI23Flash_fwd_kernel_traitsILi64ELi64ELi256ELi4ELb0ELb0EN7cutlass10bfloat16_tE19Flash_kernel_traitsILi64ELi64ELi256ELi4ES3_EELb0ELb0ELb1ELb0ELb0ELb0ELb1ELb0EEEvNS_16Flash_fwd_paramsE:
.text._ZN5flash24flash_fwd_splitkv_kernelI23Flash_fwd_kernel_traitsILi64ELi64ELi256ELi4ELb0ELb0EN7cutlass10bfloat16_tE19Flash_kernel_traitsILi64ELi64ELi256ELi4ES3_EELb0ELb0ELb1ELb0ELb0ELb0ELb1ELb0EEEvNS_16Flash_fwd_paramsE:
        /* <DEDUP_REMOVED lines=14> */
[----:B--2---:R-:W-:Y:S01]  /*00e0*/  IMAD.MOV R0, RZ, RZ, -R3 ;  /* 0x000000ffff007224 */ /* 0x004fe200078e0a03 */
[----:B------:R-:W-:-:S03]  /*00f0*/  MOV R2, RZ ;  /* 0x000000ff00027202 */ /* 0x000fc60000000f00 */
[----:B------:R-:W-:-:S04]  /*0100*/  IMAD R7, R0, R5, RZ ;  /* 0x0000000500077224 */ /* 0x000fc800078e02ff */
[----:B------:R-:W-:Y:S02]  /*0110*/  IMAD.HI.U32 R7, R3, R7, R2 ;  /* 0x0000000703077227 */ /* 0x000fe400078e0002 */
[----:B------:R-:W2:Y:S04]  /*0120*/  LDC.64 R2, c[0x0][0x348] ;  /* 0x0000d200ff027b82 */ /* 0x000ea80000000a00 */
        /* <DEDUP_REMOVED lines=10> */
[----:B--234-:R-:W-:Y:S02]  /*01d0*/  IMAD R248, R5, R248, UR4 ;  /* 0x0000000405f87e24 */ /* 0x01cfe4000f8e02f8 */
[----:B------:R-:W-:Y:S05]  /*01e0*/  CALL.REL.NOINC `($_ZN5flash24flash_fwd_splitkv_kernelI23Flash_fwd_kernel_traitsILi64ELi64ELi256ELi4ELb0ELb0EN7cutlass10bfloat16_tE19Flash_kernel_traitsILi64ELi64ELi256ELi4ES3_EELb0ELb0ELb1ELb0ELb0ELb0ELb1ELb0EEEvNS_16Flash_fwd_paramsE$_ZN5flash30compute_attn_1rowblock_splitkvI23Flash_fwd_kernel_traitsILi64ELi64ELi256ELi4ELb0ELb0EN7cutlass10bfloat16_tE19Flash_kernel_traitsILi64ELi64ELi256ELi4ES3_EELb0ELb0ELb1ELb0ELb0ELb0ELb1ELb0ENS_16Flash_fwd_paramsEEEvRKT8_iiiii) ;  /* 0x0000000000087944 */ /* 0x000fea0003c00000 */
[----:B------:R-:W-:Y:S05]  /*01f0*/  BSYNC.RECONVERGENT B2 ;  /* 0x0000000000027941 */ /* 0x000fea0003800200 */
.L_x_4946:
[----:B------:R-:W-:Y:S05]  /*0200*/  EXIT ;  /* 0x000000000000794d */ /* 0x000fea0003800000 */
        .type           $_ZN5flash24flash_fwd_splitkv_kernelI23Flash_fwd_kernel_traitsILi64ELi64ELi256ELi4ELb0ELb0EN7cutlass10bfloat16_tE19Flash_kernel_traitsILi64ELi64ELi256ELi4ES3_EELb0ELb0ELb1ELb0ELb0ELb0ELb1ELb0EEEvNS_16Flash_fwd_paramsE$_ZN5flash30compute_attn_1rowblock_splitkvI23Flash_fwd_kernel_traitsILi64ELi64ELi256ELi4ELb0ELb0EN7cutlass10bfloat16_tE19Flash_kernel_traitsILi64ELi64ELi256ELi4ES3_EELb0ELb0ELb1ELb0ELb0ELb0ELb1ELb0ENS_16Flash_fwd_paramsEEEvRKT8_iiiii,@function
        .size           $_ZN5flash24flash_fwd_splitkv_kernelI23Flash_fwd_kernel_traitsILi64ELi64ELi256ELi4ELb0ELb0EN7cutlass10bfloat16_tE19Flash_kernel_traitsILi64ELi64ELi256ELi4ES3_EELb0ELb0ELb1ELb0ELb0ELb0ELb1ELb0EEEvNS_16Flash_fwd_paramsE$_ZN5flash30compute_attn_1rowblock_splitkvI23Flash_fwd_kernel_traitsILi64ELi64ELi256ELi4ELb0ELb0EN7cutlass10bfloat16_tE19Flash_kernel_traitsILi64ELi64ELi256ELi4ES3_EELb0ELb0ELb1ELb0ELb0ELb0ELb1ELb0ENS_16Flash_fwd_paramsEEEvRKT8_iiiii,(.L_x_14750 - $_ZN5flash24flash_fwd_splitkv_kernelI23Flash_fwd_kernel_traitsILi64ELi64ELi256ELi4ELb0ELb0EN7cutlass10bfloat16_tE19Flash_kernel_traitsILi64ELi64ELi256ELi4ES3_EELb0ELb0ELb1ELb0ELb0ELb0ELb1ELb0EEEvNS_16Flash_fwd_paramsE$_ZN5flash30compute_attn_1rowblock_splitkvI23Flash_fwd_kernel_traitsILi64ELi64ELi256ELi4ELb0ELb0EN7cutlass10bfloat16_tE19Flash_kernel_traitsILi64ELi64ELi256ELi4ES3_EELb0ELb0ELb1ELb0ELb0ELb0ELb1ELb0ENS_16Flash_fwd_paramsEEEvRKT8_iiiii)
$_ZN5flash24flash_fwd_splitkv_kernelI23Flash_fwd_kernel_traitsILi64ELi64ELi256ELi4ELb0ELb0EN7cutlass10bfloat16_tE19Flash_kernel_traitsILi64ELi64ELi256ELi4ES3_EELb0ELb0ELb1ELb0ELb0ELb0ELb1ELb0EEEvNS_16Flash_fwd_paramsE$_ZN5flash30compute_attn_1rowblock_splitkvI23Flash_fwd_kernel_traitsILi64ELi64ELi256ELi4ELb0ELb0EN7cutlass10bfloat16_tE19Flash_kernel_traitsILi64ELi64ELi256ELi4ES3_EELb0ELb0ELb1ELb0ELb0ELb0ELb1ELb0ENS_16Flash_fwd_paramsEEEvRKT8_iiiii:
        /* <DEDUP_REMOVED lines=13> */
[----:B------:R1:W5:Y:S04]  /*02e0*/  @!P4 LD.E R191, desc[UR4][R2.64+0xb4] ;  /* 0x0000b40402bfc980 */ /* 0x000368000c101900 */
[----:B------:R1:W5:Y:S04]  /*02f0*/  @P4 LD.E R0, desc[UR4][R20.64+0x4] ;  /* 0x0000040414004980 */ /* 0x000368000c101900 */
[----:B------:R1:W5:Y:S01]  /*0300*/  @!P3 LD.E R188, desc[UR4][R2.64+0xb8] ;  /* 0x0000b80402bcb980 */ /* 0x000362000c101900 */
[----:B----4-:R-:W-:Y:S01]  /*0310*/  ISETP.NE.U32.AND P1, PT, R12, RZ, PT ;  /* 0x000000ff0c00720c */ /* 0x010fe20003f25070 */
[----:B------:R-:W-:-:S02]  /*0320*/  IMAD.SHL.U32 R6, R249, 0x4, RZ ;  /* 0x00000004f9067824 */ /* 0x000fc400078e00ff */
[----:B------:R1:W5:Y:S01]  /*0330*/  @P2 LD.E R5, desc[UR4][R20.64] ;  /* 0x0000000414052980 */ /* 0x000362000c101900 */
[----:B------:R-:W-:Y:S02]  /*0340*/  ISETP.NE.AND.EX P1, PT, R13, RZ, PT, P1 ;  /* 0x000000ff0d00720c */ /* 0x000fe40003f25310 */
[----:B------:R-:W-:Y:S02]  /*0350*/  ISETP.NE.U32.AND P2, PT, R14, RZ, PT ;  /* 0x000000ff0e00720c */ /* 0x000fe40003f45070 */
[----:B------:R-:W-:Y:S02]  /*0360*/  SHF.R.U32.HI R4, RZ, 0x1e, R249 ;  /* 0x0000001eff047819 */ /* 0x000fe400000116f9 */
[----:B------:R-:W-:-:S07]  /*0370*/  ISETP.NE.AND.EX P2, PT, R15, RZ, PT, P2 ;  /* 0x000000ff0f00720c */ /* 0x000fce0003f45320 */
[----:B------:R-:W-:-:S05]  /*0380*/  @P1 IADD3 R18, P0, PT, R12, R6, RZ ;  /* 0x000000060c121210 */ /* 0x000fca0007f1e0ff */
[----:B------:R-:W-:Y:S02]  /*0390*/  @P1 IMAD.X R19, R13, 0x1, R4, P0 ;  /* 0x000000010d131824 */ /* 0x000fe400000e0604 */
[----:B------:R-:W-:Y:S01]  /*03a0*/  IMAD.MOV.U32 R13, RZ, RZ, RZ ;  /* 0x000000ffff0d7224 */ /* 0x000fe200078e00ff */
[----:B------:R-:W-:Y:S01]  /*03b0*/  ISETP.NE.U32.AND P0, PT, R8, RZ, PT ;  /* 0x000000ff0800720c */ /* 0x000fe20003f05070 */
[----:B------:R-:W-:Y:S04]  /*03c0*/  BSSY.RECONVERGENT B0, `(.L_x_4947) ;  /* 0x000000b000007945 */ /* 0x000fe80003800200 */
        /* <DEDUP_REMOVED lines=10> */
.L_x_4948:
[----:B------:R-:W-:Y:S05]  /*0470*/  BSYNC.RECONVERGENT B0 ;  /* 0x0000000000007941 */ /* 0x000fea0003800200 */
.L_x_4947:
[----:B------:R-:W-:Y:S04]  /*0480*/  BSSY.RECONVERGENT B0, `(.L_x_4949) ;  /* 0x0000007000007945 */ /* 0x000fe80003800200 */
[----:B------:R-:W-:Y:S05]  /*0490*/  @!P3 BRA `(.L_x_4950) ;  /* 0x000000000014b947 */ /* 0x000fea0003800000 */
[----:B------:R-:W3:Y:S02]  /*04a0*/  LD.E.U8 R7, desc[UR4][R2.64+0x1b2] ;  /* 0x0001b20402077980 */ /* 0x000ee4000c101100 */
[----:B---3--:R-:W-:-:S13]  /*04b0*/  ISETP.NE.AND P1, PT, R7, RZ, PT ;  /* 0x000000ff0700720c */ /* 0x008fda0003f25270 */
[----:B------:R-:W3:Y:S02]  /*04c0*/  @P1 LD.E R7, desc[UR4][R16.64+0x4] ;  /* 0x0000040410071980 */ /* 0x000ee4000c101900 */
[----:B---3-5:R-:W-:-:S06]  /*04d0*/  @P1 IADD3 R188, PT, PT, R7, -R14, RZ ;  /* 0x8000000e07bc1210 */ /* 0x028fcc0007ffe0ff */
[----:B------:R3:W5:Y:S02]  /*04e0*/  @!P1 LD.E R188, desc[UR4][R16.64] ;  /* 0x0000000410bc9980 */ /* 0x000764000c101900 */
.L_x_4950:
[----:B------:R-:W-:Y:S05]  /*04f0*/  BSYNC.RECONVERGENT B0 ;  /* 0x0000000000007941 */ /* 0x000fea0003800200 */
.L_x_4949:
[----:B------:R-:W-:Y:S01]  /*0500*/  BSSY.RECONVERGENT B1, `(.L_x_4951) ;  /* 0x0000011000017945 */ /* 0x000fe20003800200 */
[----:B-----5:R-:W-:-:S03]  /*0510*/  @P4 IADD3 R191, PT, PT, R0, -R5, RZ ;  /* 0x8000000500bf4210 */ /* 0x020fc60007ffe0ff */
[----:B------:R-:W-:Y:S05]  /*0520*/  @!P0 BRA `(.L_x_4952) ;  /* 0x0000000000148947 */ /* 0x000fea0003800000 */
[----:B------:R-:W-:-:S05]  /*0530*/  IADD3 R8, P0, PT, R8, R6, RZ ;  /* 0x0000000608087210 */ /* 0x000fca0007f1e0ff */
[----:B------:R-:W-:-:S05]  /*0540*/  IMAD.X R9, R9, 0x1, R4, P0 ;  /* 0x0000000109097824 */ /* 0x000fca00000e0604 */
[----:B------:R-:W4:Y:S02]  /*0550*/  LD.E R188, desc[UR4][R8.64] ;  /* 0x0000000408bc7980 */ /* 0x000f24000c101900 */
[----:B----4-:R-:W-:Y:S01]  /*0560*/  IADD3 R188, PT, PT, R188, -R13, RZ ;  /* 0x8000000dbcbc7210 */ /* 0x010fe20007ffe0ff */
[----:B------:R-:W-:Y:S05]  /*0570*/  BRA `(.L_x_4953) ;  /* 0x0000000000247947 */ /* 0x000fea0003800000 */
.L_x_4952:
[----:B------:R-:W4:Y:S01]  /*0580*/  LD.E.64 R8, desc[UR4][R2.64+0x108] ;  /* 0x0001080402087980 */ /* 0x000f22000c101b00 */
[----:B------:R-:W-:Y:S01]  /*0590*/  BSSY.RECONVERGENT B0, `(.L_x_4954) ;  /* 0x0000006000007945 */ /* 0x000fe20003800200 */
[----:B------:R-:W-:Y:S01]  /*05a0*/  IMAD.MOV.U32 R0, RZ, RZ, RZ ;  /* 0x000000ffff007224 */ /* 0x000fe200078e00ff */
[----:B----4-:R-:W-:-:S04]  /*05b0*/  ISETP.NE.U32.AND P0, PT, R8, RZ, PT ;  /* 0x000000ff0800720c */ /* 0x010fc80003f05070 */
[----:B------:R-:W-:-:S13]  /*05c0*/  ISETP.NE.AND.EX P0, PT, R9, RZ, PT, P0 ;  /* 0x000000ff0900720c */ /* 0x000fda0003f05300 */
[----:B------:R-:W-:Y:S05]  /*05d0*/  @!P0 BRA `(.L_x_4955) ;  /* 0x0000000000048947 */ /* 0x000fea0003800000 */
[----:B------:R4:W5:Y:S02]  /*05e0*/  LD.E R0, desc[UR4][R2.64+0xbc] ;  /* 0x0000bc0402007980 */ /* 0x000964000c101900 */
.L_x_4955:
[----:B------:R-:W-:Y:S05]  /*05f0*/  BSYNC.RECONVERGENT B0 ;  /* 0x0000000000007941 */ /* 0x000fea0003800200 */
.L_x_4954:
[----:B-----5:R-:W-:Y:S02]  /*0600*/  IADD3 R188, PT, PT, R0, R188, -R13 ;  /* 0x000000bc00bc7210 */ /* 0x020fe40007ffe80d */
.L_x_4953:
[----:B------:R-:W-:Y:S05]  /*0610*/  BSYNC.RECONVERGENT B1 ;  /* 0x0000000000017941 */ /* 0x000fea0003800200 */
.L_x_4951:
[----:B------:R-:W-:Y:S01]  /*0620*/  IMAD.SHL.U32 R0, R243, 0x40, RZ ;  /* 0x00000040f3007824 */ /* 0x000fe200078e00ff */
[----:B------:R-:W-:Y:S01]  /*0630*/  MOV R8, R242 ;  /* 0x000000f200087202 */ /* 0x000fe20000000f00 */
[----:B------:R-:W-:-:S03]  /*0640*/  IMAD.MOV.U32 R9, RZ, RZ, 0x0 ;  /* 0x00000000ff097424 */ /* 0x000fc600078e00ff */
[----:B------:R-:W-:-:S13]  /*0650*/  ISETP.GT.AND P0, PT, R191, R0, PT ;  /* 0x00000000bf00720c */ /* 0x000fda0003f04270 */
[----:B-1234-:R-:W-:Y:S05]  /*0660*/  @!P0 RET.REL.NODEC R8 `(_ZN5flash24flash_fwd_splitkv_kernelI23Flash_fwd_kernel_traitsILi64ELi64ELi256ELi4ELb0ELb0EN7cutlass10bfloat16_tE19Flash_kernel_traitsILi64ELi64ELi256ELi4ES3_EELb0ELb0ELb1ELb0ELb0ELb0ELb1ELb0EEEvNS_16Flash_fwd_paramsE) ;  /* 0xfffffff808648950 */ /* 0x01efea0003c3ffff */
        /* <DEDUP_REMOVED lines=44> */
[----:B------:R1:W5:Y:S01]  /*0930*/  LD.E.64 R12, desc[UR4][R2.64+0xa8] ;  /* 0x0000a804020c7980 */ /* 0x000362000c101b00 */
[----:B------:R-:W-:-:S02]  /*0940*/  IMAD.MOV.U32 R243, RZ, RZ, 0x0 ;  /* 0x00000000fff37424 */ /* 0x000fc400078e00ff */
[----:B--2---:R-:W-:-:S04]  /*0950*/  IMAD R4, R4, UR8, R249 ;  /* 0x0000000804047c24 */ /* 0x004fc8000f8e02f9 */
[----:B---3--:R-:W-:-:S04]  /*0960*/  IMAD R4, R4, R9, R248 ;  /* 0x0000000904047224 */ /* 0x008fc800078e02f8 */
[--C-:B------:R-:W-:Y:S02]  /*0970*/  IMAD R4, R5, R4, R0.reuse ;  /* 0x0000000405047224 */ /* 0x100fe400078e0200 */
[----:B------:R-:W-:Y:S02]  /*0980*/  IMAD.SHL.U32 R5, R224, 0x4, RZ ;  /* 0x00000004e0057824 */ /* 0x000fe400078e00ff */
[----:B----4-:R-:W-:Y:S02]  /*0990*/  IMAD R8, R4, R7, RZ ;  /* 0x0000000704087224 */ /* 0x010fe400078e02ff */
[----:B------:R-:W-:Y:S01]  /*09a0*/  IMAD.IADD R0, R191, 0x1, -R0 ;  /* 0x00000001bf007824 */ /* 0x000fe200078e0a00 */
[C---:B------:R-:W-:Y:S02]  /*09b0*/  LOP3.LUT R9, R5.reuse, 0xffc, RZ, 0xc0, !PT ;  /* 0x00000ffc05097812 */ /* 0x040fe400078ec0ff */
[----:B------:R-:W-:Y:S02]  /*09c0*/  LOP3.LUT R7, R5, 0x3c, RZ, 0xc0, !PT ;  /* 0x0000003c05077812 */ /* 0x000fe400078ec0ff */
[----:B------:R-:W-:-:S02]  /*09d0*/  SHF.R.U32.HI R5, RZ, 0x4, R224 ;  /* 0x00000004ff057819 */ /* 0x000fc400000116e0 */
[C---:B------:R-:W-:Y:S02]  /*09e0*/  IADD3 R9, P0, PT, R8.reuse, R9, RZ ;  /* 0x0000000908097210 */ /* 0x040fe40007f1e0ff */
[----:B-----5:R-:W-:Y:S01]  /*09f0*/  ISETP.GE.AND P1, PT, R7, R6, PT ;  /* 0x000000060700720c */ /* 0x020fe20003f26270 */
[----:B-1----:R-:W-:Y:S01]  /*0a00*/  VIADD R3, R5, 0x10 ;  /* 0x0000001005037836 */ /* 0x002fe20000000000 */
[----:B------:R-:W-:Y:S01]  /*0a10*/  ISETP.NE.AND P6, PT, R7, RZ, PT ;  /* 0x000000ff0700720c */ /* 0x000fe20003fc5270 */
[C---:B------:R-:W-:Y:S01]  /*0a20*/  VIADD R7, R5.reuse, 0x8 ;  /* 0x0000000805077836 */ /* 0x040fe20000000000 */
[----:B------:R-:W-:Y:S01]  /*0a30*/  LEA.HI.X.SX32 R8, R8, RZ, 0x1, P0 ;  /* 0x000000ff08087211 */ /* 0x000fe200000f0eff */
[----:B------:R-:W-:Y:S01]  /*0a40*/  VIADD R19, R5, 0x18 ;  /* 0x0000001805137836 */ /* 0x000fe20000000000 */
[----:B------:R-:W-:Y:S01]  /*0a50*/  LEA R20, P0, R9, R10, 0x2 ;  /* 0x0000000a09147211 */ /* 0x000fe200078010ff */
[----:B------:R-:W-:Y:S01]  /*0a60*/  VIADD R17, R5, 0x20 ;  /* 0x0000002005117836 */ /* 0x000fe20000000000 */
[-C--:B------:R-:W-:Y:S01]  /*0a70*/  ISETP.GE.OR P5, PT, R3, R0.reuse, P1 ;  /* 0x000000000300720c */ /* 0x080fe20000fa6670 */
[----:B------:R-:W-:Y:S01]  /*0a80*/  VIADD R15, R5, 0x28 ;  /* 0x00000028050f7836 */ /* 0x000fe20000000000 */
[----:B------:R-:W-:Y:S01]  /*0a90*/  LEA.HI.X R21, R9, R11, R8, 0x2, P0 ;  /* 0x0000000b09157211 */ /* 0x000fe200000f1408 */
[C---:B------:R-:W-:Y:S01]  /*0aa0*/  VIADD R11, R5.reuse, 0x30 ;  /* 0x00000030050b7836 */ /* 0x040fe20000000000 */
[CC--:B------:R-:W-:Y:S01]  /*0ab0*/  ISETP.GE.OR P3, PT, R5.reuse, R0.reuse, P1 ;  /* 0x000000000500720c */ /* 0x0c0fe20000f66670 */
[----:B------:R-:W-:Y:S01]  /*0ac0*/  VIADD R9, R5, 0x38 ;  /* 0x0000003805097836 */ /* 0x000fe20000000000 */
[----:B------:R-:W-:-:S02]  /*0ad0*/  ISETP.GE.OR P2, PT, R7, R0, P1 ;  /* 0x000000000700720c */ /* 0x000fc40000f46670 */
[-C--:B------:R-:W-:Y:S02]  /*0ae0*/  ISETP.GE.OR P0, PT, R19, R0.reuse, P1 ;  /* 0x000000001300720c */ /* 0x080fe40000f06670 */
[----:B------:R-:W-:-:S03]  /*0af0*/  ISETP.GE.OR P4, PT, R17, R0, P1 ;  /* 0x000000001100720c */ /* 0x000fc60000f86670 */
[----:B------:R-:W-:Y:S01]  /*0b00*/  @!P5 ST.E.128 desc[UR4][R20.64+0x1000], RZ ;  /* 0x001000ff1400d985 */ /* 0x000fe2000c101d04 */
[----:B------:R-:W-:-:S03]  /*0b10*/  ISETP.GE.OR P5, PT, R7, R0, P6 ;  /* 0x000000000700720c */ /* 0x000fc600037a6670 */
        /* <DEDUP_REMOVED lines=8> */
[----:B------:R-:W-:Y:S02]  /*0ba0*/  LEA.HI.X.SX32 R4, R4, RZ, 0x1, P0 ;  /* 0x000000ff04047211 */ /* 0x000fe400000f0eff */
[----:B------:R-:W-:Y:S01]  /*0bb0*/  LEA R2, P0, R7, R12, 0x2 ;  /* 0x0000000c07027211 */ /* 0x000fe200078010ff */
[----:B------:R-:W-:Y:S01]  /*0bc0*/  @!P3 ST.E.128 desc[UR4][R20.64+0x2800], RZ ;  /* 0x002800ff1400b985 */ /* 0x000fe2000c101d04 */
[-C--:B------:R-:W-:Y:S02]  /*0bd0*/  ISETP.GE.OR P4, PT, R3, R0.reuse, P6 ;  /* 0x000000000300720c */ /* 0x080fe40003786670 */
[----:B------:R-:W-:Y:S01]  /*0be0*/  LEA.HI.X R3, R7, R13, R4, 0x2, P0 ;  /* 0x0000000d07037211 */ /* 0x000fe200000f1404 */
[----:B------:R-:W-:Y:S01]  /*0bf0*/  @!P5 IMAD.MOV.U32 R7, RZ, RZ, -0x800000 ;  /* 0xff800000ff07d424 */ /* 0x000fe200078e00ff */
[----:B------:R-:W-:Y:S01]  /*0c00*/  @!P2 ST.E.128 desc[UR4][R20.64+0x3000], RZ ;  /* 0x003000ff1400a985 */ /* 0x000fe2000c101d04 */
[----:B------:R-:W-:-:S02]  /*0c10*/  ISETP.GE.OR P3, PT, R19, R0, P6 ;  /* 0x000000001300720c */ /* 0x000fc40003766670 */
[-C--:B------:R-:W-:Y:S01]  /*0c20*/  ISETP.GE.OR P2, PT, R17, R0.reuse, P6 ;  /* 0x000000001100720c */ /* 0x080fe20003746670 */
[----:B------:R-:W-:Y:S01]  /*0c30*/  @!P1 ST.E.128 desc[UR4][R20.64+0x3800], RZ ;  /* 0x003800ff14009985 */ /* 0x000fe2000c101d04 */
[-C--:B------:R-:W-:Y:S02]  /*0c40*/  ISETP.GE.OR P1, PT, R15, R0.reuse, P6 ;  /* 0x000000000f00720c */ /* 0x080fe40003726670 */
[-C--:B------:R-:W-:Y:S01]  /*0c50*/  ISETP.GE.OR P0, PT, R11, R0.reuse, P6 ;  /* 0x000000000b00720c */ /* 0x080fe20003706670 */
[----:B------:R-:W-:Y:S01]  /*0c60*/  @!P5 ST.E desc[UR4][R2.64+0x20], R7 ;  /* 0x000020070200d985 */ /* 0x000fe2000c101904 */
[-C--:B------:R-:W-:Y:S01]  /*0c70*/  ISETP.GE.OR P5, PT, R5, R0.reuse, P6 ;  /* 0x000000000500720c */ /* 0x080fe200037a6670 */
[----:B------:R-:W-:Y:S01]  /*0c80*/  @!P4 IMAD.MOV.U32 R19, RZ, RZ, -0x800000 ;  /* 0xff800000ff13c424 */ /* 0x000fe200078e00ff */
[----:B------:R-:W-:-:S03]  /*0c90*/  ISETP.GE.OR P6, PT, R9, R0, P6 ;  /* 0x000000000900720c */ /* 0x000fc600037c6670 */
[----:B------:R-:W-:Y:S01]  /*0ca0*/  @!P3 IMAD.MOV.U32 R15, RZ, RZ, -0x800000 ;  /* 0xff800000ff0fb424 */ /* 0x000fe200078e00ff */
[----:B------:R-:W-:Y:S01]  /*0cb0*/  @!P4 ST.E desc[UR4][R2.64+0x40], R19 ;  /* 0x000040130200c985 */ /* 0x000fe2000c101904 */
[----:B------:R-:W-:Y:S02]  /*0cc0*/  @!P2 IMAD.MOV.U32 R13, RZ, RZ, -0x800000 ;  /* 0xff800000ff0da424 */ /* 0x000fe400078e00ff */
[----:B------:R-:W-:Y:S01]  /*0cd0*/  @!P1 IMAD.MOV.U32 R11, RZ, RZ, -0x800000 ;  /* 0xff800000ff0b9424 */ /* 0x000fe200078e00ff */
[----:B------:R-:W-:Y:S01]  /*0ce0*/  @!P3 ST.E desc[UR4][R2.64+0x60], R15 ;  /* 0x0000600f0200b985 */ /* 0x000fe2000c101904 */
[----:B------:R-:W-:Y:S02]  /*0cf0*/  @!P0 IMAD.MOV.U32 R5, RZ, RZ, -0x800000 ;  /* 0xff800000ff058424 */ /* 0x000fe400078e00ff */
[----:B------:R-:W-:Y:S01]  /*0d00*/  @!P5 IMAD.MOV.U32 R17, RZ, RZ, -0x800000 ;  /* 0xff800000ff11d424 */ /* 0x000fe200078e00ff */
[----:B------:R-:W-:Y:S04]  /*0d10*/  @!P2 ST.E desc[UR4][R2.64+0x80], R13 ;  /* 0x0000800d0200a985 */ /* 0x000fe8000c101904 */
[----:B------:R-:W-:Y:S04]  /*0d20*/  @!P1 ST.E desc[UR4][R2.64+0xa0], R11 ;  /* 0x0000a00b02009985 */ /* 0x000fe8000c101904 */
[----:B------:R-:W-:Y:S04]  /*0d30*/  @!P0 ST.E desc[UR4][R2.64+0xc0], R5 ;  /* 0x0000c00502008985 */ /* 0x000fe8000c101904 */
[----:B------:R1:W-:Y:S02]  /*0d40*/  @!P5 ST.E desc[UR4][R2.64], R17 ;  /* 0x000000110200d985 */ /* 0x0003e4000c101904 */
[----:B-1----:R-:W-:Y:S05]  /*0d50*/  @P6 RET.REL.NODEC R242 `(_ZN5flash24flash_fwd_splitkv_kernelI23Flash_fwd_kernel_traitsILi64ELi64ELi256ELi4ELb0ELb0EN7cutlass10bfloat16_tE19Flash_kernel_traitsILi64ELi64ELi256ELi4ES3_EELb0ELb0ELb1ELb0ELb0ELb0ELb1ELb0EEEvNS_16Flash_fwd_paramsE) ;  /* 0xfffffff0f2a86950 */ /* 0x002fea0003c3ffff */
[----:B------:R-:W-:Y:S02]  /*0d60*/  MOV R5, 0xff800000 ;  /* 0xff80000000057802 */ /* 0x000fe40000000f00 */
[----:B------:R-:W-:-:S03]  /*0d70*/  MOV R243, 0x0 ;  /* 0x0000000000f37802 */ /* 0x000fc60000000f00 */
[----:B------:R1:W-:Y:S02]  /*0d80*/  ST.E desc[UR4][R2.64+0xe0], R5 ;  /* 0x0000e00502007985 */ /* 0x0003e4000c101904 */
[----:B-1----:R-:W-:Y:S05]  /*0d90*/  RET.REL.NODEC R242 `(_ZN5flash24flash_fwd_splitkv_kernelI23Flash_fwd_kernel_traitsILi64ELi64ELi256ELi4ELb0ELb0EN7cutlass10bfloat16_tE19Flash_kernel_traitsILi64ELi64ELi256ELi4ES3_EELb0ELb0ELb1ELb0ELb0ELb0ELb1ELb0EEEvNS_16Flash_fwd_paramsE) ;  /* 0xfffffff0f2987950 */ /* 0x002fea0003c3ffff */
.L_x_4956:
        /* <DEDUP_REMOVED lines=9> */
[----:B------:R1:W-:Y:S01]  /*0e30*/  STL.64 [R1], R200 ;  /* 0x000000c801007387 */ /* 0x0003e20000100a00 */
        /* <DEDUP_REMOVED lines=42> */
[----:B------:R-:W-:Y:S01]  /*10e0*/  @!P2 LOP3.LUT R11, RZ, R12, RZ, 0x33, !PT ;  /* 0x0000000cff0ba212 */ /* 0x000fe200078e33ff */
[----:B------:R-:W3:Y:S04]  /*10f0*/  LD.E.64 R14, desc[UR4][R198.64+0x28] ;  /* 0x00002804c60e7980 */ /* 0x000ee8000c101b00 */
        /* <DEDUP_REMOVED lines=29> */
[----:B------:R-:W-:-:S05]  /*12d0*/  @!P1 LOP3.LUT R11, RZ, R21, RZ, 0x33, !PT ;  /* 0x00000015ff0b9212 */ /* 0x000fca00078e33ff */
[----:B--2---:R-:W-:Y:S01]  /*12e0*/  IMAD R13, R17, R11, RZ ;  /* 0x0000000b110d7224 */ /* 0x004fe200078e02ff */
[----:B---3--:R-:W-:Y:S01]  /*12f0*/  SHF.R.S32.HI R7, RZ, 0x1f, R4 ;  /* 0x0000001fff077819 */ /* 0x008fe20000011404 */
[-C--:B------:R-:W-:Y:S02]  /*1300*/  IMAD R8, R19, R4.reuse, RZ ;  /* 0x0000000413087224 */ /* 0x080fe400078e02ff */
[----:B------:R-:W-:Y:S01]  /*1310*/  IMAD.WIDE.U32 R22, R18, R4, RZ ;  /* 0x0000000412167225 */ /* 0x000fe200078e00ff */
[----:B------:R-:W-:-:S03]  /*1320*/  SHF.R.S32.HI R19, RZ, 0x1f, R9 ;  /* 0x0000001fff137819 */ /* 0x000fc60000011409 */
[----:B------:R-:W-:-:S04]  /*1330*/  IMAD R8, R18, R7, R8 ;  /* 0x0000000712087224 */ /* 0x000fc800078e0208 */
[----:B------:R-:W-:Y:S02]  /*1340*/  IMAD.IADD R23, R23, 0x1, R8 ;  /* 0x0000000117177824 */ /* 0x000fe400078e0208 */
[----:B------:R-:W-:Y:S02]  /*1350*/  IMAD R6, R232, R19, R6 ;  /* 0x00000013e8067224 */ /* 0x000fe400078e0206 */
[----:B------:R-:W-:Y:S01]  /*1360*/  IMAD.WIDE.U32 R22, R9, R232, R22 ;  /* 0x000000e809167225 */ /* 0x000fe200078e0016 */
[----:B------:R-:W-:-:S04]  /*1370*/  SHF.R.S32.HI R8, RZ, 0x1f, R11 ;  /* 0x0000001fff087819 */ /* 0x000fc8000001140b */
[----:B------:R-:W-:Y:S01]  /*1380*/  IADD3 R23, PT, PT, R23, R6, RZ ;  /* 0x0000000617177210 */ /* 0x000fe20007ffe0ff */
[----:B------:R-:W-:Y:S02]  /*1390*/  IMAD R6, R15, R4, RZ ;  /* 0x000000040f067224 */ /* 0x000fe400078e02ff */
[----:B------:R-:W-:Y:S02]  /*13a0*/  IMAD R8, R16, R8, R13 ;  /* 0x0000000810087224 */ /* 0x000fe400078e020d */
[----:B------:R-:W-:-:S04]  /*13b0*/  IMAD.WIDE.U32 R22, R11, R16, R22 ;  /* 0x000000100b167225 */ /* 0x000fc800078e0016 */
[----:B------:R-:W-:-:S04]  /*13c0*/  IMAD.WIDE.U32 R16, R14, R4, RZ ;  /* 0x000000040e107225 */ /* 0x000fc800078e00ff */
[----:B------:R-:W-:Y:S02]  /*13d0*/  IMAD R6, R14, R7, R6 ;  /* 0x000000070e067224 */ /* 0x000fe400078e0206 */
[----:B------:R-:W-:Y:S01]  /*13e0*/  IMAD.IADD R4, R23, 0x1, R8 ;  /* 0x0000000117047824 */ /* 0x000fe200078e0208 */
[----:B------:R-:W-:Y:S02]  /*13f0*/  MOV R8, R22 ;  /* 0x0000001600087202 */ /* 0x000fe40000000f00 */
[----:B------:R-:W-:Y:S01]  /*1400*/  IADD3 R7, PT, PT, R17, R6, RZ ;  /* 0x0000000611077210 */ /* 0x000fe20007ffe0ff */
[----:B------:R-:W-:Y:S05]  /*1410*/  BRA `(.L_x_4959) ;  /* 0x0000000400407947 */ /* 0x000fea0003800000 */
.L_x_4958:
[----:B------:R-:W1:Y:S01]  /*1420*/  LD.E R21, desc[UR4][R2.64+0x68] ;  /* 0x0000680402157980 */ /* 0x000e62000c101900 */
[----:B------:R-:W-:-:S03]  /*1430*/  ISETP.NE.AND P2, PT, R14, -0x1, PT ;  /* 0xffffffff0e00780c */ /* 0x000fc60003f45270 */
[----:B------:R-:W2:Y:S01]  /*1440*/  LD.E.64 R232, desc[UR4][R2.64+0x38] ;  /* 0x0000380402e87980 */ /* 0x000ea2000c101b00 */
[----:B------:R-:W-:Y:S01]  /*1450*/  MOV R198, R2 ;  /* 0x0000000200c67202 */ /* 0x000fe20000000f00 */
[----:B------:R-:W-:Y:S02]  /*1460*/  IMAD.MOV.U32 R199, RZ, RZ, R3 ;  /* 0x000000ffffc77224 */ /* 0x000fe400078e0003 */
[----:B------:R3:W5:Y:S04]  /*1470*/  LD.E.64 R28, desc[UR4][R2.64+0x58] ;  /* 0x00005804021c7980 */ /* 0x000768000c101b00 */
[----:B------:R-:W4:Y:S04]  /*1480*/  LD.E.64 R234, desc[UR4][R198.64+0x40] ;  /* 0x00004004c6ea7980 */ /* 0x000f28000c101b00 */
[----:B------:R-:W3:Y:S04]  /*1490*/  @!P2 LD.E.64 R18, desc[UR4][R2.64+0x20] ;  /* 0x000020040212a980 */ /* 0x000ee8000c101b00 */
[----:B------:R-:W4:Y:S04]  /*14a0*/  @!P2 LD.E.64 R22, desc[UR4][R2.64+0x28] ;  /* 0x000028040216a980 */ /* 0x000f28000c101b00 */
[----:B------:R-:W4:Y:S01]  /*14b0*/  LD.E.64 R16, desc[UR4][R198.64+0x50] ;  /* 0x00005004c6107980 */ /* 0x000f22000c101b00 */
[----:B------:R-:W-:-:S02]  /*14c0*/  MOV R24, RZ ;  /* 0x000000ff00187202 */ /* 0x000fc40000000f00 */
[----:B------:R-:W-:Y:S02]  /*14d0*/  IABS R10, R248 ;  /* 0x000000f8000a7213 */ /* 0x000fe40000000000 */
        /* <DEDUP_REMOVED lines=14> */
[-C--:B--2---:R-:W-:Y:S01]  /*15c0*/  @!P2 IMAD R9, R233, R13.reuse, RZ ;  /* 0x0000000de909a224 */ /* 0x084fe200078e02ff */
[----:B------:R-:W-:Y:S01]  /*15d0*/  @!P2 SHF.R.S32.HI R4, RZ, 0x1f, R13 ;  /* 0x0000001fff04a819 */ /* 0x000fe2000001140d */
[----:B------:R-:W-:-:S04]  /*15e0*/  @!P2 IMAD.WIDE.U32 R24, R232, R13, RZ ;  /* 0x0000000de818a225 */ /* 0x000fc800078e00ff */
[----:B------:R-:W-:-:S06]  /*15f0*/  @!P2 IMAD R4, R4, R232, R9 ;  /* 0x000000e80404a224 */ /* 0x000fcc00078e0209 */
[----:B------:R-:W-:Y:S01]  /*1600*/  @!P1 IMAD.IADD R7, R7, 0x1, -R6 ;  /* 0x0000000107079824 */ /* 0x000fe200078e0a06 */
[----:B------:R-:W-:Y:S01]  /*1610*/  @!P2 IADD3 R25, PT, PT, R25, R4, RZ ;  /* 0x000000041919a210 */ /* 0x000fe20007ffe0ff */
[----:B---3-5:R-:W-:Y:S01]  /*1620*/  @!P2 IMAD R11, R19, R12, RZ ;  /* 0x0000000c130ba224 */ /* 0x028fe200078e02ff */
[----:B------:R-:W-:Y:S02]  /*1630*/  @!P2 SHF.R.S32.HI R4, RZ, 0x1f, R12 ;  /* 0x0000001fff04a819 */ /* 0x000fe4000001140c */
[----:B------:R-:W-:Y:S02]  /*1640*/  ISETP.GE.U32.AND P4, PT, R7, R6, PT ;  /* 0x000000060700720c */ /* 0x000fe40003f86070 */
[----:B------:R-:W-:Y:S02]  /*1650*/  LOP3.LUT R6, R248, R21, RZ, 0x3c, !PT ;  /* 0x00000015f8067212 */ /* 0x000fe400078e3cff */
[----:B------:R-:W-:Y:S01]  /*1660*/  @P2 IADD3 R9, PT, PT, R13, R14, RZ ;  /* 0x0000000e0d092210 */ /* 0x000fe20007ffe0ff */
[----:B------:R-:W-:Y:S01]  /*1670*/  @!P2 IMAD R11, R18, R4, R11 ;  /* 0x00000004120ba224 */ /* 0x000fe200078e020b */
[----:B------:R-:W-:Y:S01]  /*1680*/  ISETP.GE.AND P0, PT, R6, RZ, PT ;  /* 0x000000ff0600720c */ /* 0x000fe20003f06270 */
[----:B------:R-:W-:Y:S01]  /*1690*/  @!P2 IMAD.WIDE.U32 R24, R18, R12, R24 ;  /* 0x0000000c1218a225 */ /* 0x000fe200078e0018 */
[----:B------:R-:W-:-:S02]  /*16a0*/  ISETP.NE.AND P3, PT, R21, RZ, PT ;  /* 0x000000ff1500720c */ /* 0x000fc40003f65270 */
[----:B------:R-:W-:Y:S01]  /*16b0*/  @!P1 IADD3 R8, PT, PT, R8, 0x1, RZ ;  /* 0x0000000108089810 */ /* 0x000fe20007ffe0ff */
[-C--:B------:R-:W-:Y:S02]  /*16c0*/  @P2 IMAD R4, R233, R9.reuse, RZ ;  /* 0x00000009e9042224 */ /* 0x080fe400078e02ff */
[----:B------:R-:W-:Y:S01]  /*16d0*/  @P2 IMAD.WIDE.U32 R18, R232, R9, RZ ;  /* 0x00000009e8122225 */ /* 0x000fe200078e00ff */
[----:B------:R-:W-:Y:S02]  /*16e0*/  LEA R9, R189, 0xffffff00, 0x8 ;  /* 0xffffff00bd097811 */ /* 0x000fe400078e40ff */
[----:B------:R-:W-:Y:S01]  /*16f0*/  @!P2 IADD3 R11, PT, PT, R25, R11, RZ ;  /* 0x0000000b190ba210 */ /* 0x000fe20007ffe0ff */
[----:B------:R-:W-:Y:S01]  /*1700*/  @P2 IMAD.IADD R11, R19, 0x1, R4 ;  /* 0x00000001130b2824 */ /* 0x000fe200078e0204 */
[----:B------:R-:W-:Y:S01]  /*1710*/  @!P2 MOV R10, R24 ;  /* 0x00000018000aa202 */ /* 0x000fe20000000f00 */
[----:B------:R-:W-:Y:S01]  /*1720*/  IMAD R6, R233, R9, RZ ;  /* 0x00000009e9067224 */ /* 0x000fe200078e02ff */
[----:B------:R-:W-:Y:S01]  /*1730*/  @P2 MOV R10, R18 ;  /* 0x00000012000a2202 */ /* 0x000fe20000000f00 */
[----:B------:R-:W-:Y:S01]  /*1740*/  @P4 VIADD R8, R8, 0x1 ;  /* 0x0000000108084836 */ /* 0x000fe20000000000 */
[----:B------:R-:W-:Y:S01]  /*1750*/  SHF.R.S32.HI R19, RZ, 0x1f, R9 ;  /* 0x0000001fff137819 */ /* 0x000fe20000011409 */
[----:B----4-:R-:W-:Y:S01]  /*1760*/  @!P2 IMAD R4, R235, R13, RZ ;  /* 0x0000000deb04a224 */ /* 0x010fe200078e02ff */
[----:B------:R-:W-:Y:S01]  /*1770*/  @!P2 SHF.R.S32.HI R7, RZ, 0x1f, R13 ;  /* 0x0000001fff07a819 */ /* 0x000fe2000001140d */
[----:B------:R-:W-:Y:S01]  /*1780*/  IMAD.WIDE.U32 R10, R232, R9, R10 ;  /* 0x00000009e80a7225 */ /* 0x000fe200078e000a */
[----:B------:R-:W-:-:S03]  /*1790*/  @!P0 IADD3 R8, PT, PT, -R8, RZ, RZ ;  /* 0x000000ff08088210 */ /* 0x000fc60007ffe1ff */
[----:B------:R-:W-:Y:S01]  /*17a0*/  IMAD R6, R19, R232, R6 ;  /* 0x000000e813067224 */ /* 0x000fe200078e0206 */
[----:B------:R-:W-:Y:S01]  /*17b0*/  @!P3 LOP3.LUT R8, RZ, R21, RZ, 0x33, !PT ;  /* 0x00000015ff08b212 */ /* 0x000fe200078e33ff */
[----:B------:R-:W-:Y:S02]  /*17c0*/  @!P2 IMAD R4, R7, R234, R4 ;  /* 0x000000ea0704a224 */ /* 0x000fe400078e0204 */
[----:B------:R-:W-:Y:S01]  /*17d0*/  @!P2 IMAD.WIDE.U32 R24, R234, R13, RZ ;  /* 0x0000000dea18a225 */ /* 0x000fe200078e00ff */
[----:B------:R-:W-:Y:S02]  /*17e0*/  IADD3 R15, PT, PT, R11, R6, RZ ;  /* 0x000000060b0f7210 */ /* 0x000fe40007ffe0ff */
[----:B------:R-:W-:Y:S01]  /*17f0*/  @!P2 SHF.R.S32.HI R7, RZ, 0x1f, R12 ;  /* 0x0000001fff07a819 */ /* 0x000fe2000001140c */
[----:B------:R-:W-:Y:S01]  /*1800*/  @P2 IMAD.IADD R13, R13, 0x1, R14 ;  /* 0x000000010d0d2824 */ /* 0x000fe200078e020e */
[----:B------:R-:W-:Y:S01]  /*1810*/  @!P2 IADD3 R25, PT, PT, R25, R4, RZ ;  /* 0x000000041919a210 */ /* 0x000fe20007ffe0ff */
[----:B------:R-:W-:Y:S01]  /*1820*/  @!P2 IMAD R4, R23, R12, RZ ;  /* 0x0000000c1704a224 */ /* 0x000fe200078e02ff */
[----:B------:R-:W-:Y:S01]  /*1830*/  SHF.R.S32.HI R6, RZ, 0x1f, R8 ;  /* 0x0000001fff067819 */ /* 0x000fe20000011408 */
[----:B------:R-:W-:Y:S01]  /*1840*/  IMAD R11, R17, R8, RZ ;  /* 0x00000008110b7224 */ /* 0x000fe200078e02ff */
[----:B------:R-:W-:Y:S01]  /*1850*/  MOV R14, R10 ;  /* 0x0000000a000e7202 */ /* 0x000fe20000000f00 */
[----:B------:R-:W-:-:S02]  /*1860*/  @!P2 IMAD R7, R22, R7, R4 ;  /* 0x000000071607a224 */ /* 0x000fc400078e0204 */
[----:B------:R-:W-:Y:S02]  /*1870*/  IMAD R11, R16, R6, R11 ;  /* 0x00000006100b7224 */ /* 0x000fe400078e020b */
[----:B------:R-:W-:-:S04]  /*1880*/  @!P2 IMAD.WIDE.U32 R22, R22, R12, R24 ;  /* 0x0000000c1616a225 */ /* 0x000fc800078e0018 */
[----:B------:R-:W-:Y:S02]  /*1890*/  @P2 IMAD R6, R235, R13, RZ ;  /* 0x0000000deb062224 */ /* 0x000fe400078e02ff */
[----:B------:R-:W-:-:S04]  /*18a0*/  IMAD.WIDE.U32 R14, R16, R8, R14 ;  /* 0x00000008100e7225 */ /* 0x000fc800078e000e */
[----:B------:R-:W-:Y:S01]  /*18b0*/  @P2 IMAD.WIDE.U32 R12, R234, R13, RZ ;  /* 0x0000000dea0c2225 */ /* 0x000fe200078e00ff */
[----:B------:R-:W-:Y:S02]  /*18c0*/  @!P2 MOV R16, R22 ;  /* 0x000000160010a202 */ /* 0x000fe40000000f00 */
[----:B------:R-:W-:Y:S01]  /*18d0*/  MOV R8, R14 ;  /* 0x0000000e00087202 */ /* 0x000fe20000000f00 */
[----:B------:R-:W-:Y:S01]  /*18e0*/  @!P2 IMAD.IADD R7, R23, 0x1, R7 ;  /* 0x000000011707a824 */ /* 0x000fe200078e0207 */
[----:B------:R-:W-:Y:S01]  /*18f0*/  @P2 IADD3 R7, PT, PT, R13, R6, RZ ;  /* 0x000000060d072210 */ /* 0x000fe20007ffe0ff */
[----:B------:R-:W-:Y:S01]  /*1900*/  IMAD.IADD R4, R15, 0x1, R11 ;  /* 0x000000010f047824 */ /* 0x000fe200078e020b */
[----:B------:R-:W-:Y:S02]  /*1910*/  @P2 MOV R16, R12 ;  /* 0x0000000c00102202 */ /* 0x000fe40000000f00 */
.L_x_4959:
[----:B------:R-:W-:Y:S05]  /*1920*/  BSYNC.RECONVERGENT B0 ;  /* 0x0000000000007941 */ /* 0x000fea0003800200 */
.L_x_4957:
        /* <DEDUP_REMOVED lines=27> */
[----:B------:R-:W-:Y:S02]  /*1ae0*/  @!P2 IADD3 R20, PT, PT, R20, 0x1, RZ ;  /* 0x000000011414a810 */ /* 0x000fe40007ffe0ff */
[----:B------:R-:W-:Y:S01]  /*1af0*/  ISETP.NE.AND P2, PT, R21, RZ, PT ;  /* 0x000000ff1500720c */ /* 0x000fe20003f45270 */
[----:B-----5:R-:W-:Y:S01]  /*1b00*/  IMAD R18, R19, R234, RZ ;  /* 0x000000ea13127224 */ /* 0x020fe200078e02ff */
[----:B------:R-:W-:-:S07]  /*1b10*/  SHF.L.U32 R6, R224, 0x3, RZ ;  /* 0x00000003e0067819 */ /* 0x000fce00000006ff */
[----:B------:R-:W-:-:S04]  /*1b20*/  @P3 VIADD R20, R20, 0x1 ;  /* 0x0000000114143836 */ /* 0x000fc80000000000 */
[----:B------:R-:W-:Y:S01]  /*1b30*/  @!P1 IMAD.MOV R20, RZ, RZ, -R20 ;  /* 0x000000ffff149224 */ /* 0x000fe200078e0a14 */
[----:B------:R-:W-:Y:S01]  /*1b40*/  @!P2 LOP3.LUT R20, RZ, R21, RZ, 0x33, !PT ;  /* 0x00000015ff14a212 */ /* 0x000fe200078e33ff */
[C---:B------:R-:W-:Y:S01]  /*1b50*/  IMAD R17, R9.reuse, R235, R18 ;  /* 0x000000eb09117224 */ /* 0x040fe200078e0212 */
        /* <DEDUP_REMOVED lines=11> */
[----:B------:R-:W-:-:S04]  /*1c10*/  SHF.R.U32.HI R38, RZ, 0x3, R224 ;  /* 0x00000003ff267819 */ /* 0x000fc800000116e0 */
[----:B------:R-:W-:Y:S02]  /*1c20*/  IADD3.X R19, PT, PT, R7, R16, RZ, P1, !PT ;  /* 0x0000001007137210 */ /* 0x000fe40000ffe4ff */
[----:B------:R-:W-:Y:S01]  /*1c30*/  IADD3 R20, P1, PT, R195, R8, RZ ;  /* 0x00000008c3147210 */ /* 0x000fe20007f3e0ff */
[----:B------:R-:W1:Y:S04]  /*1c40*/  S2UR UR6, SR_CgaCtaId ;  /* 0x00000000000679c3 */ /* 0x000e680000008800 */
[----:B------:R-:W-:Y:S02]  /*1c50*/  IMAD.X R21, RZ, RZ, R4, P1 ;  /* 0x000000ffff157224 */ /* 0x000fe400008e0604 */
[-C--:B------:R-:W-:Y:S02]  /*1c60*/  IMAD R9, R235, R38.reuse, RZ ;  /* 0x00000026eb097224 */ /* 0x080fe400078e02ff */
[----:B------:R-:W-:Y:S01]  /*1c70*/  IMAD R8, R233, R38, RZ ;  /* 0x00000026e9087224 */ /* 0x000fe200078e02ff */
[----:B------:R-:W-:Y:S01]  /*1c80*/  IADD3 R231, PT, PT, -R0, R191, RZ ;  /* 0x000000bf00e77210 */ /* 0x000fe20007ffe1ff */
[----:B------:R-:W-:Y:S01]  /*1c90*/  UMOV UR7, 0x400 ;  /* 0x0000040000077882 */ /* 0x000fe20000000000 */
[----:B------:R-:W-:-:S02]  /*1ca0*/  SHF.R.S32.HI R35, RZ, 0x1f, R248 ;  /* 0x0000001fff237819 */ /* 0x000fc400000114f8 */
[----:B------:R-:W-:Y:S01]  /*1cb0*/  MOV R39, RZ ;  /* 0x000000ff00277202 */ /* 0x000fe20000000f00 */
[----:B------:R-:W-:Y:S01]  /*1cc0*/  BSSY.RECONVERGENT B0, `(.L_x_4960) ;  /* 0x000002f000007945 */ /* 0x000fe20003800200 */
[----:B-1----:R-:W-:-:S06]  /*1cd0*/  ULEA UR6, UR6, UR7, 0x18 ;  /* 0x0000000706067291 */ /* 0x002fcc000f8ec0ff */
[----:B------:R-:W-:Y:S02]  /*1ce0*/  IMAD.U32 R227, RZ, RZ, UR6 ;  /* 0x00000006ffe37e24 */ /* 0x000fe4000f8e00ff */
[----:B--2---:R-:W-:Y:S02]  /*1cf0*/  @P0 IMAD R7, R13, R5, RZ ;  /* 0x000000050d070224 */ /* 0x004fe400078e02ff */
[-C--:B---3--:R-:W-:Y:S02]  /*1d00*/  @!P0 IMAD R4, R27, R249.reuse, RZ ;  /* 0x000000f91b048224 */ /* 0x088fe400078e02ff */
[----:B------:R-:W-:-:S04]  /*1d10*/  @!P0 IMAD.WIDE.U32 R16, R26, R249, RZ ;  /* 0x000000f91a108225 */ /* 0x000fc800078e00ff */
[----:B------:R-:W-:-:S04]  /*1d20*/  IMAD.WIDE.U32 R26, R38, R234, R18 ;  /* 0x000000ea261a7225 */ /* 0x000fc800078e0012 */
[----:B------:R-:W-:-:S04]  /*1d30*/  IMAD.WIDE.U32 R18, R38, R232, R20 ;  /* 0x000000e826127225 */ /* 0x000fc800078e0014 */
[----:B------:R-:W-:Y:S01]  /*1d40*/  @P0 IMAD.WIDE.U32 R20, R12, R5, RZ ;  /* 0x000000050c140225 */ /* 0x000fe200078e00ff */
[----:B------:R-:W-:Y:S02]  /*1d50*/  IADD3 R9, PT, PT, R27, R9, RZ ;  /* 0x000000091b097210 */ /* 0x000fe40007ffe0ff */
[C---:B------:R-:W-:Y:S01]  /*1d60*/  LEA R240, P1, R26.reuse, R24, 0x1 ;  /* 0x000000181af07211 */ /* 0x040fe200078208ff */
[----:B------:R-:W-:Y:S01]  /*1d70*/  @P0 IMAD.MOV.U32 R16, RZ, RZ, R20 ;  /* 0x000000ffff100224 */ /* 0x000fe200078e0014 */
[----:B------:R-:W-:Y:S01]  /*1d80*/  @!P0 IADD3 R4, PT, PT, R17, R4, RZ ;  /* 0x0000000411048210 */ /* 0x000fe20007ffe0ff */
[----:B------:R-:W-:Y:S01]  /*1d90*/  IMAD.IADD R237, R19, 0x1, R8 ;  /* 0x0000000113ed7824 */ /* 0x000fe200078e0208 */
[----:B------:R-:W-:Y:S02]  /*1da0*/  LEA.HI.X R241, R26, R25, R9, 0x1, P1 ;  /* 0x000000191af17211 */ /* 0x000fe400008f0c09 */
[----:B------:R-:W-:Y:S02]  /*1db0*/  @P0 IADD3 R4, PT, PT, R21, R7, RZ ;  /* 0x0000000715040210 */ /* 0x000fe40007ffe0ff */
[----:B------:R-:W-:-:S02]  /*1dc0*/  IADD3 R8, P1, PT, R195, R16, RZ ;  /* 0x00000010c3087210 */ /* 0x000fc40007f3e0ff */
[----:B------:R-:W-:-:S03]  /*1dd0*/  LOP3.LUT R5, R6, 0x1c0, RZ, 0xc0, !PT ;  /* 0x000001c006057812 */ /* 0x000fc600078ec0ff */
[----:B------:R-:W-:Y:S01]  /*1de0*/  IMAD.X R9, RZ, RZ, R4, P1 ;  /* 0x000000ffff097224 */ /* 0x000fe200008e0604 */
[----:B------:R-:W-:Y:S02]  /*1df0*/  ISETP.GE.AND P1, PT, R38, R231, PT ;  /* 0x000000e72600720c */ /* 0x000fe40003f26270 */
[----:B------:R-:W-:Y:S01]  /*1e00*/  LOP3.LUT R5, R5, 0x38, R224, 0xf8, !PT ;  /* 0x0000003805057812 */ /* 0x000fe200078ef8e0 */
[----:B----4-:R-:W-:-:S03]  /*1e10*/  IMAD R11, R11, R248, RZ ;  /* 0x000000f80b0b7224 */ /* 0x010fc600078e02ff */
[----:B------:R-:W-:Y:S01]  /*1e20*/  LOP3.LUT R5, R5, 0x38, R6, 0x78, !PT ;  /* 0x0000003805057812 */ /* 0x000fe200078e7806 */
[----:B------:R-:W-:Y:S01]  /*1e30*/  IMAD R11, R10, R35, R11 ;  /* 0x000000230a0b7224 */ /* 0x000fe200078e020b */
[----:B------:R-:W-:Y:S01]  /*1e40*/  LEA R238, P2, R18, R22, 0x1 ;  /* 0x0000001612ee7211 */ /* 0x000fe200078408ff */
[----:B------:R-:W-:Y:S01]  /*1e50*/  IMAD.WIDE.U32 R8, R248, R10, R8 ;  /* 0x0000000af8087225 */ /* 0x000fe200078e0008 */
[----:B------:R-:W-:Y:S02]  /*1e60*/  LOP3.LUT R0, R5, 0x1e00, R6, 0xf8, !PT ;  /* 0x00001e0005007812 */ /* 0x000fe400078ef806 */
[----:B------:R-:W-:Y:S01]  /*1e70*/  LEA.HI.X R237, R18, R23, R237, 0x1, P2 ;  /* 0x0000001712ed7211 */ /* 0x000fe200010f0ced */
        /* <DEDUP_REMOVED lines=18> */
.L_x_4962:
[----:B------:R2:W-:Y:S02]  /*1fa0*/  STS.128 [R193], RZ ;  /* 0x000000ffc1007388 */ /* 0x0005e40000000c00 */
.L_x_4961:
[----:B------:R-:W-:Y:S05]  /*1fb0*/  BSYNC.RECONVERGENT B0 ;  /* 0x0000000000007941 */ /* 0x000fea0003800200 */
.L_x_4960:
[C---:B------:R-:W-:Y:S01]  /*1fc0*/  VIADD R33, R38.reuse, 0x10 ;  /* 0x0000001026217836 */ /* 0x040fe20000000000 */
[C---:B------:R-:W-:Y:S01]  /*1fd0*/  IADD3 R29, PT, PT, R38.reuse, 0x30, RZ ;  /* 0x00000030261d7810 */ /* 0x040fe20007ffe0ff */
[----:B-1----:R-:W-:Y:S01]  /*1fe0*/  IMAD R4, R189, -0x100, R188 ;  /* 0xffffff00bd047824 */ /* 0x002fe200078e02bc */
        /* <DEDUP_REMOVED lines=25> */
.L_x_4964:
[----:B------:R-:W-:Y:S05]  /*2180*/  BSYNC.RECONVERGENT B0 ;  /* 0x0000000000007941 */ /* 0x000fea0003800200 */
.L_x_4963:
        /* <DEDUP_REMOVED lines=19> */
.L_x_4966:
[----:B------:R-:W-:Y:S05]  /*22c0*/  BSYNC.RECONVERGENT B0 ;  /* 0x0000000000007941 */ /* 0x000fea0003800200 */
.L_x_4965:
        /* <DEDUP_REMOVED lines=18> */
.L_x_4968:
[----:B------:R-:W-:Y:S05]  /*23f0*/  BSYNC.RECONVERGENT B0 ;  /* 0x0000000000007941 */ /* 0x000fea0003800200 */
.L_x_4967:
        /* <DEDUP_REMOVED lines=12> */
.L_x_4971:
[----:B------:R1:W-:Y:S02]  /*24c0*/  STS.128 [R193+0x2000], RZ ;  /* 0x002000ffc1007388 */ /* 0x0003e40000000c00 */
.L_x_4970:
[----:B------:R-:W-:Y:S05]  /*24d0*/  BSYNC.RECONVERGENT B0 ;  /* 0x0000000000007941 */ /* 0x000fea0003800200 */
.L_x_4969:
[----:B------:R-:W-:Y:S01]  /*24e0*/  ISETP.GE.AND P3, PT, R33, R4, PT ;  /* 0x000000042100720c */ /* 0x000fe20003f66270 */
[----:B------:R-:W-:Y:S01]  /*24f0*/  VIADD R27, R38, 0x40 ;  /* 0x00000040261b7836 */ /* 0x000fe20000000000 */
[----:B------:R-:W-:Y:S01]  /*2500*/  LEA R36, P0, R0, R238, 0x1 ;  /* 0x000000ee00247211 */ /* 0x000fe200078008ff */
[C---:B------:R-:W-:Y:S01]  /*2510*/  VIADD R25, R38.reuse, 0x50 ;  /* 0x0000005026197836 */ /* 0x040fe20000000000 */
[----:B------:R-:W-:Y:S01]  /*2520*/  BSSY.RECONVERGENT B0, `(.L_x_4972) ;  /* 0x0000011000007945 */ /* 0x000fe20003800200 */
[----:B------:R-:W-:Y:S01]  /*2530*/  VIADD R23, R38, 0x60 ;  /* 0x0000006026177836 */ /* 0x000fe20000000000 */
[----:B------:R-:W-:Y:S01]  /*2540*/  LEA.HI.X R37, R0, R237, R5, 0x1, P0 ;  /* 0x000000ed00257211 */ /* 0x000fe200000f0c05 */
[----:B---3--:R-:W-:Y:S01]  /*2550*/  VIADD R21, R38, 0x70 ;  /* 0x0000007026157836 */ /* 0x008fe20000000000 */
        /* <DEDUP_REMOVED lines=13> */
.L_x_4973:
[----:B------:R-:W-:Y:S05]  /*2630*/  BSYNC.RECONVERGENT B0 ;  /* 0x0000000000007941 */ /* 0x000fea0003800200 */
.L_x_4972:
        /* <DEDUP_REMOVED lines=13> */
.L_x_4975:
[----:B------:R-:W-:Y:S05]  /*2710*/  BSYNC.RECONVERGENT B0 ;  /* 0x0000000000007941 */ /* 0x000fea0003800200 */
.L_x_4974:
        /* <DEDUP_REMOVED lines=13> */
.L_x_4977:
[----:B------:R-:W-:Y:S05]  /*27f0*/  BSYNC.RECONVERGENT B0 ;  /* 0x0000000000007941 */ /* 0x000fea0003800200 */
.L_x_4976:
        /* <DEDUP_REMOVED lines=16> */
.L_x_4979:
[----:B------:R-:W-:Y:S05]  /*2900*/  BSYNC.RECONVERGENT B0 ;  /* 0x0000000000007941 */ /* 0x000fea0003800200 */
.L_x_4978:
        /* <DEDUP_REMOVED lines=13> */
.L_x_4981:
[----:B------:R-:W-:Y:S05]  /*29e0*/  BSYNC.RECONVERGENT B0 ;  /* 0x0000000000007941 */ /* 0x000fea0003800200 */
.L_x_4980:
        /* <DEDUP_REMOVED lines=16> */
.L_x_4983:
[----:B------:R-:W-:Y:S05]  /*2af0*/  BSYNC.RECONVERGENT B0 ;  /* 0x0000000000007941 */ /* 0x000fea0003800200 */
.L_x_4982:
        /* <DEDUP_REMOVED lines=16> */
.L_x_4985:
[----:B------:R-:W-:Y:S05]  /*2c00*/  BSYNC.RECONVERGENT B0 ;  /* 0x0000000000007941 */ /* 0x000fea0003800200 */
.L_x_4984:
        /* <DEDUP_REMOVED lines=16> */
.L_x_4987:
[----:B------:R-:W-:Y:S05]  /*2d10*/  BSYNC.RECONVERGENT B0 ;  /* 0x0000000000007941 */ /* 0x000fea0003800200 */
.L_x_4986:
        /* <DEDUP_REMOVED lines=13> */
.L_x_4989:
[----:B------:R-:W-:Y:S05]  /*2df0*/  BSYNC.RECONVERGENT B0 ;  /* 0x0000000000007941 */ /* 0x000fea0003800200 */
.L_x_4988:
        /* <DEDUP_REMOVED lines=15> */
.L_x_4991:
[----:B------:R-:W-:Y:S05]  /*2ef0*/  BSYNC.RECONVERGENT B0 ;  /* 0x0000000000007941 */ /* 0x000fea0003800200 */
.L_x_4990:
        /* <DEDUP_REMOVED lines=14> */
.L_x_4993:
[----:B------:R-:W-:Y:S05]  /*2fe0*/  BSYNC.RECONVERGENT B0 ;  /* 0x0000000000007941 */ /* 0x000fea0003800200 */
.L_x_4992:
        /* <DEDUP_REMOVED lines=14> */
.L_x_4995:
[----:B------:R-:W-:Y:S05]  /*30d0*/  BSYNC.RECONVERGENT B0 ;  /* 0x0000000000007941 */ /* 0x000fea0003800200 */
.L_x_4994:
        /* <DEDUP_REMOVED lines=14> */
.L_x_4997:
[----:B------:R-:W-:Y:S05]  /*31c0*/  BSYNC.RECONVERGENT B0 ;  /* 0x0000000000007941 */ /* 0x000fea0003800200 */
.L_x_4996:
        /* <DEDUP_REMOVED lines=14> */
.L_x_4999:
[----:B------:R-:W-:Y:S05]  /*32b0*/  BSYNC.RECONVERGENT B0 ;  /* 0x0000000000007941 */ /* 0x000fea0003800200 */
.L_x_4998:
        /* <DEDUP_REMOVED lines=12> */
.L_x_5001:
[----:B------:R-:W-:Y:S05]  /*3380*/  BSYNC.RECONVERGENT B0 ;  /* 0x0000000000007941 */ /* 0x000fea0003800200 */
.L_x_5000:
[----:B-1----:R-:W2:Y:S04]  /*3390*/  LD.E.64 R38, desc[UR4][R2.64+0x1c0] ;  /* 0x0001c00402267980 */ /* 0x002ea8000c101b00 */
[----:B------:R-:W3:Y:S01]  /*33a0*/  LD.E.64 R36, desc[UR4][R2.64+0x1b8] ;  /* 0x0001b80402247980 */ /* 0x000ee2000c101b00 */
[----:B------:R-:W-:-:S03]  /*33b0*/  MOV R34, R248 ;  /* 0x000000f800227202 */ /* 0x000fc60000000f00 */
        /* <DEDUP_REMOVED lines=12> */
[C---:B------:R-:W-:Y:S02]  /*3480*/  SHF.L.U64.HI R10, R234.reuse, 0x4, R235 ;  /* 0x00000004ea0a7819 */ /* 0x040fe400000102eb */
[----:B------:R-:W-:Y:S01]  /*3490*/  SHF.L.U32 R8, R234, 0x4, RZ ;  /* 0x00000004ea087819 */ /* 0x000fe200000006ff */
[----:B------:R-:W-:Y:S01]  /*34a0*/  BAR.SYNC.DEFER_BLOCKING 0x0 ;  /* 0x0000000000007b1d */ /* 0x000fe20000010000 */
[----:B--2--5:R-:W-:-:S05]  /*34b0*/  FMUL.FTZ R0, R0, R35 ;  /* 0x0000002300007220 */ /* 0x024fca0000410000 */
        /* <DEDUP_REMOVED lines=8> */
.L_x_5004:
[----:B------:R3:W-:Y:S01]  /*3540*/  STS.128 [R193+0xa000], RZ ;  /* 0x00a000ffc1007388 */ /* 0x0007e20000000c00 */
[----:B------:R-:W-:Y:S05]  /*3550*/  BRA `(.L_x_5005) ;  /* 0x0000000000047947 */ /* 0x000fea0003800000 */
.L_x_5003:
[----:B------:R2:W-:Y:S02]  /*3560*/  STS.128 [R193+0xa000], RZ ;  /* 0x00a000ffc1007388 */ /* 0x0005e40000000c00 */
.L_x_5005:
[----:B------:R-:W-:Y:S05]  /*3570*/  BSYNC.RECONVERGENT B0 ;  /* 0x0000000000007941 */ /* 0x000fea0003800200 */
.L_x_5002:
        /* <DEDUP_REMOVED lines=19> */
.L_x_5007:
[----:B------:R-:W-:Y:S05]  /*36b0*/  BSYNC.RECONVERGENT B0 ;  /* 0x0000000000007941 */ /* 0x000fea0003800200 */
.L_x_5006:
        /* <DEDUP_REMOVED lines=13> */
.L_x_5009:
[----:B------:R-:W-:Y:S05]  /*3790*/  BSYNC.RECONVERGENT B0 ;  /* 0x0000000000007941 */ /* 0x000fea0003800200 */
.L_x_5008:
        /* <DEDUP_REMOVED lines=13> */
.L_x_5011:
[----:B------:R-:W-:Y:S05]  /*3870*/  BSYNC.RECONVERGENT B0 ;  /* 0x0000000000007941 */ /* 0x000fea0003800200 */
.L_x_5010:
        /* <DEDUP_REMOVED lines=16> */
.L_x_5013:
[----:B------:R-:W-:Y:S05]  /*3980*/  BSYNC.RECONVERGENT B0 ;  /* 0x0000000000007941 */ /* 0x000fea0003800200 */
.L_x_5012:
        /* <DEDUP_REMOVED lines=13> */
.L_x_5015:
[----:B------:R-:W-:Y:S05]  /*3a60*/  BSYNC.RECONVERGENT B0 ;  /* 0x0000000000007941 */ /* 0x000fea0003800200 */
.L_x_5014:
        /* <DEDUP_REMOVED lines=16> */
.L_x_5017:
[----:B------:R-:W-:Y:S05]  /*3b70*/  BSYNC.RECONVERGENT B0 ;  /* 0x0000000000007941 */ /* 0x000fea0003800200 */
.L_x_5016:
[----:B------:R2:W-:Y:S01]  /*3b80*/  @P2 STS.128 [R193+0xd800], RZ ;  /* 0x00d800ffc1002388 */ /* 0x0005e20000000c00 */
[----:B------:R-:W-:Y:S01]  /*3b90*/  IMAD.SHL.U32 R197, R224, 0x40, RZ ;  /* 0x00000040e0c57824 */ /* 0x000fe200078e00ff */
[----:B------:R-:W-:Y:S01]  /*3ba0*/  SHF.R.U32.HI R225, RZ, 0x1, R224 ;  /* 0x00000001ffe17819 */ /* 0x000fe200000116e0 */
[----:B------:R-:W-:Y:S01]  /*3bb0*/  BSSY.RECONVERGENT B0, `(.L_x_5018) ;  /* 0x0000011000007945 */ /* 0x000fe20003800200 */
[----:B------:R-:W-:Y:S02]  /*3bc0*/  ISETP.GE.AND P3, PT, R9, R4, PT ;  /* 0x000000040900720c */ /* 0x000fe40003f66270 */
[----:B------:R-:W-:Y:S02]  /*3bd0*/  LOP3.LUT R8, R225, 0x8, RZ, 0xc0, !PT ;  /* 0x00000008e1087812 */ /* 0x000fe400078ec0ff */
[----:B-1----:R-:W-:Y:S01]  /*3be0*/  LOP3.LUT R11, R197, 0x1c0, RZ, 0xc0, !PT ;  /* 0x000001c0c50b7812 */ /* 0x002fe200078ec0ff */
        /* <DEDUP_REMOVED lines=13> */
.L_x_5019:
[----:B------:R-:W-:Y:S05]  /*3cc0*/  BSYNC.RECONVERGENT B0 ;  /* 0x0000000000007941 */ /* 0x000fea0003800200 */
.L_x_5018:
[----:B------:R1:W-:Y:S01]  /*3cd0*/  @P1 STS.128 [R193+0xe000], RZ ;  /* 0x00e000ffc1001388 */ /* 0x0003e20000000c00 */
[----:B------:R-:W-:Y:S01]  /*3ce0*/  IMAD.SHL.U32 R226, R224, 0x20, RZ ;  /* 0x00000020e0e27824 */ /* 0x000fe200078e00ff */
[----:B------:R-:W-:Y:S01]  /*3cf0*/  ISETP.GE.AND P2, PT, R7, R4, PT ;  /* 0x000000040700720c */ /* 0x000fe20003f46270 */
[----:B------:R-:W-:Y:S01]  /*3d00*/  BSSY.RECONVERGENT B0, `(.L_x_5020) ;  /* 0x0000015000007945 */ /* 0x000fe20003800200 */
[----:B------:R-:W-:Y:S02]  /*3d10*/  LOP3.LUT R9, R8, 0x1c0, R197, 0xf8, !PT ;  /* 0x000001c008097812 */ /* 0x000fe400078ef8c5 */
[----:B------:R-:W-:Y:S02]  /*3d20*/  LOP3.LUT R7, R11, 0x8, R224, 0xf8, !PT ;  /* 0x000000080b077812 */ /* 0x000fe400078ef8e0 */
[----:B------:R-:W-:Y:S02]  /*3d30*/  LOP3.LUT R226, R226, 0x7c00, RZ, 0xc0, !PT ;  /* 0x00007c00e2e27812 */ /* 0x000fe400078ec0ff */
        /* <DEDUP_REMOVED lines=17> */
.L_x_5021:
[----:B------:R-:W-:Y:S05]  /*3e50*/  BSYNC.RECONVERGENT B0 ;  /* 0x0000000000007941 */ /* 0x000fea0003800200 */
.L_x_5020:
[----:B------:R1:W-:Y:S01]  /*3e60*/  @P0 STS.128 [R193+0xe800], RZ ;  /* 0x00e800ffc1000388 */ /* 0x0003e20000000c00 */
[----:B------:R-:W-:Y:S01]  /*3e70*/  ISETP.GE.AND P1, PT, R5, R4, PT ;  /* 0x000000040500720c */ /* 0x000fe20003f26270 */
[----:B------:R-:W-:Y:S01]  /*3e80*/  IMAD R8, R8, 0x2, R7 ;  /* 0x0000000208087824 */ /* 0x000fe200078e0207 */
[----:B------:R-:W-:Y:S01]  /*3e90*/  LOP3.LUT R4, R9, R192, RZ, 0xfc, !PT ;  /* 0x000000c009047212 */ /* 0x000fe200078efcff */
[----:B------:R-:W-:Y:S02]  /*3ea0*/  BSSY.RECONVERGENT B0, `(.L_x_5022) ;  /* 0x000000d000007945 */ /* 0x000fe40003800200 */
[----:B------:R-:W-:Y:S01]  /*3eb0*/  IMAD.IADD R173, R227, 0x1, R8 ;  /* 0x00000001e3ad7824 */ /* 0x000fe200078e0208 */
[----:B------:R-:W-:Y:S01]  /*3ec0*/  LEA R175, R4, R227, 0x1 ;  /* 0x000000e304af7211 */ /* 0x000fe200078e08ff */
        /* <DEDUP_REMOVED lines=10> */
.L_x_5023:
[----:B------:R-:W-:Y:S05]  /*3f70*/  BSYNC.RECONVERGENT B0 ;  /* 0x0000000000007941 */ /* 0x000fea0003800200 */
.L_x_5022:
        /* <DEDUP_REMOVED lines=10> */
[----:B------:R-:W-:-:S05]  /*4020*/  IADD3 R7, PT, PT, R7, R4, RZ ;  /* 0x0000000407077210 */ /* 0x000fca0007ffe0ff */
[----:B------:R-:W-:Y:S01]  /*4030*/  @!PT LDS RZ, [RZ] ;  /* 0x00000000fffff984 */ /* 0x000fe20000000800 */
[----:B------:R-:W-:Y:S01]  /*4040*/  @!PT LDS RZ, [RZ] ;  /* 0x00000000fffff984 */ /* 0x000fe20000000800 */
[----:B------:R-:W-:Y:S01]  /*4050*/  @!PT LDS RZ, [RZ] ;  /* 0x00000000fffff984 */ /* 0x000fe20000000800 */
[----:B------:R1:W-:Y:S02]  /*4060*/  LDGSTS.E.BYPASS.LTC128B.128 [R193+0xf000], desc[UR4][R6.64] ;  /* 0x0f00000006c17fae */ /* 0x0003e4000b981a04 */
.L_x_5025:
[----:B------:R-:W-:Y:S05]  /*4070*/  BSYNC.RECONVERGENT B0 ;  /* 0x0000000000007941 */ /* 0x000fea0003800200 */
.L_x_5024:
        /* <DEDUP_REMOVED lines=15> */
.L_x_5027:
[----:B------:R-:W-:Y:S05]  /*4170*/  BSYNC.RECONVERGENT B0 ;  /* 0x0000000000007941 */ /* 0x000fea0003800200 */
.L_x_5026:
        /* <DEDUP_REMOVED lines=15> */
.L_x_5029:
[----:B------:R-:W-:Y:S05]  /*4270*/  BSYNC.RECONVERGENT B0 ;  /* 0x0000000000007941 */ /* 0x000fea0003800200 */
.L_x_5028:
        /* <DEDUP_REMOVED lines=15> */
.L_x_5031:
[----:B------:R-:W-:Y:S05]  /*4370*/  BSYNC.RECONVERGENT B0 ;  /* 0x0000000000007941 */ /* 0x000fea0003800200 */
.L_x_5030:
        /* <DEDUP_REMOVED lines=15> */
.L_x_5033:
[----:B------:R-:W-:Y:S05]  /*4470*/  BSYNC.RECONVERGENT B0 ;  /* 0x0000000000007941 */ /* 0x000fea0003800200 */
.L_x_5032:
        /* <DEDUP_REMOVED lines=13> */
.L_x_5035:
[----:B------:R-:W-:Y:S05]  /*4550*/  BSYNC.RECONVERGENT B0 ;  /* 0x0000000000007941 */ /* 0x000fea0003800200 */
.L_x_5034:
[----:B------:R-:W-:Y:S01]  /*4560*/  LDSM.16.M88.4 R28, [R175] ;  /* 0x00000000af1c783b */ /* 0x000fe20000000200 */
[----:B------:R-:W-:Y:S01]  /*4570*/  R2P PR, R224, 0x6 ;  /* 0x00000006e0007804 */ /* 0x000fe20000000000 */
[----:B------:R-:W-:Y:S01]  /*4580*/  IMAD.MOV.U32 R190, RZ, RZ, 0x20 ;  /* 0x00000020ffbe7424 */ /* 0x000fe200078e00ff */
[----:B------:R-:W-:Y:S01]  /*4590*/  BSSY.RECONVERGENT B1, `(.L_x_5036) ;  /* 0x00001b5000017945 */ /* 0x000fe20003800200 */
[----:B-1----:R-:W1:Y:S01]  /*45a0*/  LDSM.16.M88.4 R20, [R173+0x2000] ;  /* 0x00200000ad14783b */ /* 0x002e620000000200 */
[----:B------:R-:W-:Y:S01]  /*45b0*/  IMAD.MOV.U32 R194, RZ, RZ, 0x40 ;  /* 0x00000040ffc27424 */ /* 0x000fe200078e00ff */
[----:B------:R-:W-:Y:S01]  /*45c0*/  LOP3.LUT R197, R197, 0x200, RZ, 0xc0, !PT ;  /* 0x00000200c5c57812 */ /* 0x000fe200078ec0ff */
[----:B------:R-:W-:Y:S01]  /*45d0*/  VIADD R247, R189, 0xffffffff ;  /* 0xffffffffbdf77836 */ /* 0x000fe20000000000 */
[----:B------:R-:W5:Y:S01]  /*45e0*/  LDSM.16.M88.4 R12, [R173+0x2800] ;  /* 0x00280000ad0c783b */ /* 0x000f620000000200 */
[----:B------:R-:W-:Y:S02]  /*45f0*/  SEL R190, R190, 0xffffffe0, !P1 ;  /* 0xffffffe0bebe7807 */ /* 0x000fe40004800000 */
[----:B------:R-:W-:Y:S01]  /*4600*/  SEL R194, R194, 0xffffffc0, !P2 ;  /* 0xffffffc0c2c27807 */ /* 0x000fe20005000000 */
[----:B------:R-:W2:Y:S01]  /*4610*/  LDSM.16.M88.4 R4, [R173+0x3000] ;  /* 0x00300000ad04783b */ /* 0x000ea20000000200 */
[----:B------:R-:W-:Y:S01]  /*4620*/  IADD3 R172, PT, PT, R173, R190, RZ ;  /* 0x000000beadac7210 */ /* 0x000fe20007ffe0ff */
[----:B------:R-:W-:Y:S01]  /*4630*/  IMAD.IADD R156, R175, 0x1, R190 ;  /* 0x00000001af9c7824 */ /* 0x000fe200078e02be */
[----:B------:R-:W-:Y:S01]  /*4640*/  IADD3 R181, PT, PT, R173, R194, RZ ;  /* 0x000000c2adb57210 */ /* 0x000fe20007ffe0ff */
[----:B------:R-:W3:Y:S01]  /*4650*/  LDSM.16.M88.4 R124, [R173+0x3800] ;  /* 0x00380000ad7c783b */ /* 0x000ee20000000200 */
[----:B------:R-:W-:Y:S01]  /*4660*/  IMAD.IADD R183, R175, 0x1, R194 ;  /* 0x00000001afb77824 */ /* 0x000fe200078e02c2 */
[----:B------:R-:W-:-:S02]  /*4670*/  ISETP.GT.AND P0, PT, R247, R236, PT ;  /* 0x000000ecf700720c */ /* 0x000fc40003f04270 */
[----:B------:R-:W4:Y:S01]  /*4680*/  LDSM.16.M88.4 R116, [R173+0x4000] ;  /* 0x00400000ad74783b */ /* 0x000f220000000200 */
[C---:B------:R-:W-:Y:S01]  /*4690*/  IMAD.IADD R184, R190.reuse, 0x1, R183 ;  /* 0x00000001beb87824 */ /* 0x040fe200078e02b7 */
[----:B------:R-:W-:Y:S02]  /*46a0*/  IADD3 R196, PT, PT, R190, R181, RZ ;  /* 0x000000b5bec47210 */ /* 0x000fe40007ffe0ff */
[----:B------:R-:W4:Y:S01]  /*46b0*/  LDSM.16.M88.4 R108, [R173+0x4800] ;  /* 0x00480000ad6c783b */ /* 0x000f220000000200 */
[----:B------:R-:W-:-:S03]  /*46c0*/  SHF.L.U32 R244, R247, 0x8, RZ ;  /* 0x00000008f7f47819 */ /* 0x000fc600000006ff */
        /* <DEDUP_REMOVED lines=8> */
[C---:B-----5:R-:W-:Y:S03]  /*4750*/  HMMA.16816.F32.BF16 R16, R28.reuse, R12, RZ ;  /* 0x0000000c1c10723c */ /* 0x060fe600000418ff */
[----:B------:R-:W5:Y:S04]  /*4760*/  LDSM.16.M88.4 R44, [R173+0x8800] ;  /* 0x00880000ad2c783b */ /* 0x000f680000000200 */
[----:B------:R-:W5:Y:S01]  /*4770*/  LDSM.16.M88.4 R36, [R173+0x9000] ;  /* 0x00900000ad24783b */ /* 0x000f620000000200 */
        /* <DEDUP_REMOVED lines=195> */
.L_x_5039:
[----:B------:R-:W2:Y:S01]  /*53b0*/  LD.E R139, desc[UR4][R2.64+0x170] ;  /* 0x00017004028b7980 */ /* 0x000ea2000c101900 */
[----:B------:R-:W-:Y:S02]  /*53c0*/  IADD3 R137, PT, PT, R244, -0x100, RZ ;  /* 0xffffff00f4897810 */ /* 0x000fe40007ffe0ff */
[----:B------:R-:W-:Y:S02]  /*53d0*/  IABS R134, R244 ;  /* 0x000000f400867213 */ /* 0x000fe40000000000 */
[-C--:B--2---:R-:W-:Y:S02]  /*53e0*/  IABS R135, R139.reuse ;  /* 0x0000008b00877213 */ /* 0x084fe40000000000 */
[----:B------:R-:W-:Y:S02]  /*53f0*/  IABS R133, R139 ;  /* 0x0000008b00857213 */ /* 0x000fe40000000000 */
[----:B------:R-:W1:Y:S03]  /*5400*/  I2F.RP R136, R135 ;  /* 0x0000008700887306 */ /* 0x000e660000209400 */
[----:B------:R-:W-:-:S05]  /*5410*/  IMAD.MOV R133, RZ, RZ, -R133 ;  /* 0x000000ffff857224 */ /* 0x000fca00078e0a85 */
        /* <DEDUP_REMOVED lines=8> */
[----:B------:R-:W-:-:S03]  /*54a0*/  IMAD.HI.U32 R141, R143, R141, R142 ;  /* 0x0000008d8f8d7227 */ /* 0x000fc600078e008e */
[----:B------:R-:W-:-:S03]  /*54b0*/  ISETP.GE.AND P0, PT, R137, RZ, PT ;  /* 0x000000ff8900720c */ /* 0x000fc60003f06270 */
[----:B------:R-:W-:-:S04]  /*54c0*/  IMAD.HI.U32 R136, R141, R132, RZ ;  /* 0x000000848d887227 */ /* 0x000fc800078e00ff */
[----:B------:R-:W-:Y:S02]  /*54d0*/  IMAD.HI.U32 R138, R141, R134, RZ ;  /* 0x000000868d8a7227 */ /* 0x000fe400078e00ff */
[----:B------:R-:W2:Y:S02]  /*54e0*/  LD.E.64 R140, desc[UR4][R198.64+0x20] ;  /* 0x00002004c68c7980 */ /* 0x000ea4000c101b00 */
        /* <DEDUP_REMOVED lines=13> */
[----:B------:R-:W-:-:S05]  /*55c0*/  ISETP.NE.AND P1, PT, R139, RZ, PT ;  /* 0x000000ff8b00720c */ /* 0x000fca0003f25270 */
[----:B------:R-:W-:-:S04]  /*55d0*/  @P5 VIADD R136, R136, 0x1 ;  /* 0x0000000188885836 */ /* 0x000fc80000000000 */
[----:B------:R-:W-:Y:S01]  /*55e0*/  @P6 IADD3 R138, PT, PT, R138, 0x1, RZ ;  /* 0x000000018a8a6810 */ /* 0x000fe20007ffe0ff */
[----:B------:R-:W-:-:S03]  /*55f0*/  @!P0 IMAD.MOV R136, RZ, RZ, -R136 ;  /* 0x000000ffff888224 */ /* 0x000fc600078e0a88 */
[----:B------:R-:W-:Y:S02]  /*5600*/  @!P3 IADD3 R138, PT, PT, -R138, RZ, RZ ;  /* 0x000000ff8a8ab210 */ /* 0x000fe40007ffe1ff */
        /* <DEDUP_REMOVED lines=22> */
.L_x_5040:
[----:B------:R-:W-:Y:S05]  /*5770*/  BSYNC.RECONVERGENT B0 ;  /* 0x0000000000007941 */ /* 0x000fea0003800200 */
.L_x_5038:
[CC--:B------:R-:W-:Y:S01]  /*5780*/  ISETP.GE.AND P0, PT, R195.reuse, R246.reuse, PT ;  /* 0x000000f6c300720c */ /* 0x0c0fe20003f06270 */
[----:B------:R-:W-:Y:S01]  /*5790*/  BSSY.RECONVERGENT B0, `(.L_x_5041) ;  /* 0x0000093000007945 */ /* 0x000fe20003800200 */
[C---:B------:R-:W-:Y:S02]  /*57a0*/  SHF.L.U32 R133, R232.reuse, 0x5, RZ ;  /* 0x00000005e8857819 */ /* 0x040fe400000006ff */
[----:B------:R-:W-:Y:S02]  /*57b0*/  ISETP.GE.AND P1, PT, R195, R246, PT ;  /* 0x000000f6c300720c */ /* 0x000fe40003f26270 */
[----:B------:R-:W-:Y:S02]  /*57c0*/  IADD3 R136, P4, PT, R133, R238, RZ ;  /* 0x000000ee85887210 */ /* 0x000fe40007f9e0ff */
[----:B------:R-:W-:-:S04]  /*57d0*/  SHF.L.U64.HI R132, R232, 0x5, R233 ;  /* 0x00000005e8847819 */ /* 0x000fc800000102e9 */
[----:B------:R-:W-:Y:S01]  /*57e0*/  IADD3.X R137, PT, PT, R132, R237, RZ, P4, !PT ;  /* 0x000000ed84897210 */ /* 0x000fe200027fe4ff */
[C---:B------:R-:W-:Y:S01]  /*57f0*/  @!P0 IMAD R150, R233.reuse, 0x60, RZ ;  /* 0x00000060e9968824 */ /* 0x040fe200078e02ff */
[----:B------:R-:W-:Y:S01]  /*5800*/  @!P0 IADD3 R134, P3, PT, R136, R133, RZ ;  /* 0x0000008588868210 */ /* 0x000fe20007f7e0ff */
[----:B------:R-:W-:Y:S01]  /*5810*/  @!P0 IMAD R142, R233, 0x120, RZ ;  /* 0x00000120e98e8824 */ /* 0x000fe200078e02ff */
[-C--:B------:R-:W-:Y:S01]  /*5820*/  @!P0 MOV R152, R136.reuse ;  /* 0x0000008800988202 */ /* 0x080fe20000000f00 */
[----:B------:R-:W-:Y:S01]  /*5830*/  @!P0 IMAD.MOV.U32 R153, RZ, RZ, R137 ;  /* 0x000000ffff998224 */ /* 0x000fe200078e0089 */
[-C--:B------:R-:W-:Y:S01]  /*5840*/  @!P0 MOV R138, R136.reuse ;  /* 0x00000088008a8202 */ /* 0x080fe20000000f00 */
[----:B------:R-:W-:Y:S01]  /*5850*/  @!P1 IMAD.MOV.U32 R239, RZ, RZ, R237 ;  /* 0x000000ffffef9224 */ /* 0x000fe200078e00ed */
[-C--:B------:R-:W-:Y:S01]  /*5860*/  @!P0 MOV R140, R136.reuse ;  /* 0x00000088008c8202 */ /* 0x080fe20000000f00 */
[----:B------:R-:W-:Y:S01]  /*5870*/  @!P0 IMAD.X R135, R137, 0x1, R132, P3 ;  /* 0x0000000189878824 */ /* 0x000fe200018e0684 */
[-C--:B------:R-:W-:Y:S01]  /*5880*/  @!P0 MOV R132, R136.reuse ;  /* 0x0000008800848202 */ /* 0x080fe20000000f00 */
[C---:B------:R-:W-:Y:S01]  /*5890*/  @!P0 IMAD.WIDE.U32 R152, R232.reuse, 0x60, R152 ;  /* 0x00000060e8988825 */ /* 0x040fe200078e0098 */
[----:B------:R-:W-:Y:S01]  /*58a0*/  @!PT LDS RZ, [RZ] ;  /* 0x00000000fffff984 */ /* 0x000fe20000000800 */
[----:B------:R-:W-:Y:S01]  /*58b0*/  @!PT LDS RZ, [RZ] ;  /* 0x00000000fffff984 */ /* 0x000fe20000000800 */
[----:B------:R-:W-:Y:S01]  /*58c0*/  @!PT LDS RZ, [RZ] ;  /* 0x00000000fffff984 */ /* 0x000fe20000000800 */
[----:B------:R-:W-:Y:S01]  /*58d0*/  @!P1 LDGSTS.E.BYPASS.LTC128B.128 [R193+0x2000], desc[UR4][R238.64] ;  /* 0x02000000eec19fae */ /* 0x000fe2000b981a04 */
[----:B------:R-:W-:-:S02]  /*58e0*/  @!P0 LEA R156, P3, R232, R136, 0x6 ;  /* 0x00000088e89c8211 */ /* 0x000fc400078630ff */
[--C-:B------:R-:W-:Y:S01]  /*58f0*/  @!P0 IMAD.MOV.U32 R133, RZ, RZ, R137.reuse ;  /* 0x000000ffff858224 */ /* 0x100fe200078e0089 */
[----:B------:R1:W-:Y:S01]  /*5900*/  @P1 STS.128 [R193+0x2000], RZ ;  /* 0x002000ffc1001388 */ /* 0x0003e20000000c00 */
[----:B------:R-:W-:Y:S01]  /*5910*/  @!P0 IADD3 R151, PT, PT, R150, R153, RZ ;  /* 0x0000009996978210 */ /* 0x000fe20007ffe0ff */
[----:B------:R-:W-:Y:S01]  /*5920*/  @!P0 IMAD.MOV.U32 R139, RZ, RZ, R137 ;  /* 0x000000ffff8b8224 */ /* 0x000fe200078e0089 */
[-C--:B------:R-:W-:Y:S01]  /*5930*/  @!P0 MOV R153, R137.reuse ;  /* 0x0000008900998202 */ /* 0x080fe20000000f00 */
[----:B------:R1:W-:Y:S01]  /*5940*/  @P0 STS.128 [R193+0x2800], RZ ;  /* 0x002800ffc1000388 */ /* 0x0003e20000000c00 */
[C---:B------:R-:W-:Y:S01]  /*5950*/  @!P0 IMAD.WIDE.U32 R132, R232.reuse, 0x120, R132 ;  /* 0x00000120e8848825 */ /* 0x040fe200078e0084 */
[----:B------:R-:W-:Y:S02]  /*5960*/  @!P0 LEA.HI.X R157, R232, R137, R233, 0x6, P3 ;  /* 0x00000089e89d8211 */ /* 0x000fe400018f34e9 */
        /* <DEDUP_REMOVED lines=8> */
[----:B------:R-:W-:Y:S01]  /*59f0*/  @!P0 IMAD R146, R233, 0xc0, RZ ;  /* 0x000000c0e9928824 */ /* 0x000fe200078e02ff */
[----:B------:R-:W-:Y:S01]  /*5a00*/  @!P0 IADD3 R143, PT, PT, R142, R133, RZ ;  /* 0x000000858e8f8210 */ /* 0x000fe20007ffe0ff */
[----:B------:R-:W-:Y:S01]  /*5a10*/  @!P0 IMAD.WIDE.U32 R138, R232, 0xc0, R138 ;  /* 0x000000c0e88a8825 */ /* 0x000fe200078e008a */
[----:B------:R-:W-:Y:S01]  /*5a20*/  @!PT LDS RZ, [RZ] ;  /* 0x00000000fffff984 */ /* 0x000fe20000000800 */
[----:B------:R-:W-:Y:S01]  /*5a30*/  @!PT LDS RZ, [RZ] ;  /* 0x00000000fffff984 */ /* 0x000fe20000000800 */
[----:B------:R-:W-:Y:S01]  /*5a40*/  @!PT LDS RZ, [RZ] ;  /* 0x00000000fffff984 */ /* 0x000fe20000000800 */
[----:B------:R2:W-:Y:S01]  /*5a50*/  @!P0 LDGSTS.E.BYPASS.LTC128B.128 [R193+0x3000], desc[UR4][R134.64] ;  /* 0x0300000086c18fae */ /* 0x0005e2000b981a04 */
[----:B------:R-:W-:-:S02]  /*5a60*/  @!P0 MOV R142, R132 ;  /* 0x00000084008e8202 */ /* 0x000fc40000000f00 */
[----:B------:R-:W-:Y:S01]  /*5a70*/  @!P0 IMAD R132, R233, 0x1a0, RZ ;  /* 0x000001a0e9848824 */ /* 0x000fe200078e02ff */
[----:B------:R1:W-:Y:S01]  /*5a80*/  @P0 STS.128 [R193+0x3800], RZ ;  /* 0x003800ffc1000388 */ /* 0x0003e20000000c00 */
[----:B------:R-:W-:-:S03]  /*5a90*/  @!P0 IMAD.WIDE.U32 R152, R232, 0x1a0, R152 ;  /* 0x000001a0e8988825 */ /* 0x000fc600078e0098 */
[----:B------:R-:W-:Y:S01]  /*5aa0*/  @!PT LDS RZ, [RZ] ;  /* 0x00000000fffff984 */ /* 0x000fe20000000800 */
[----:B------:R-:W-:Y:S01]  /*5ab0*/  @!PT LDS RZ, [RZ] ;  /* 0x00000000fffff984 */ /* 0x000fe20000000800 */
[----:B------:R-:W-:Y:S01]  /*5ac0*/  @!PT LDS RZ, [RZ] ;  /* 0x00000000fffff984 */ /* 0x000fe20000000800 */
[----:B------:R1:W-:Y:S01]  /*5ad0*/  @!P0 LDGSTS.E.BYPASS.LTC128B.128 [R193+0x3800], desc[UR4][R156.64] ;  /* 0x038000009cc18fae */ /* 0x0003e2000b981a04 */
[C---:B------:R-:W-:Y:S01]  /*5ae0*/  @!P0 IMAD R148, R233.reuse, 0xa0, RZ ;  /* 0x000000a0e9948824 */ /* 0x040fe200078e02ff */
[----:B------:R-:W-:Y:S01]  /*5af0*/  @!P0 IADD3 R153, PT, PT, R132, R153, RZ ;  /* 0x0000009984998210 */ /* 0x000fe20007ffe0ff */
[C---:B------:R-:W-:Y:S01]  /*5b00*/  @!P0 IMAD.WIDE.U32 R140, R232.reuse, 0xa0, R140 ;  /* 0x000000a0e88c8825 */ /* 0x040fe200078e008c */
[----:B------:R-:W-:Y:S01]  /*5b10*/  @!P0 LEA R132, P1, R232, R136, 0x7 ;  /* 0x00000088e8848211 */ /* 0x000fe200078238ff */
[----:B------:R1:W-:Y:S02]  /*5b20*/  @P0 STS.128 [R193+0x4000], RZ ;  /* 0x004000ffc1000388 */ /* 0x0003e40000000c00 */
[C---:B------:R-:W-:Y:S01]  /*5b30*/  @!P0 IMAD R144, R233.reuse, 0xe0, RZ ;  /* 0x000000e0e9908824 */ /* 0x040fe200078e02ff */
[----:B------:R-:W-:Y:S01]  /*5b40*/  @!P0 IADD3 R149, PT, PT, R148, R141, RZ ;  /* 0x0000008d94958210 */ /* 0x000fe20007ffe0ff */
[----:B------:R-:W-:Y:S01]  /*5b50*/  @!P0 IMAD.IADD R147, R146, 0x1, R139 ;  /* 0x0000000192938824 */ /* 0x000fe200078e028b */
[----:B------:R-:W-:Y:S01]  /*5b60*/  @!P0 MOV R146, R138 ;  /* 0x0000008a00928202 */ /* 0x000fe20000000f00 */
[----:B------:R-:W-:Y:S01]  /*5b70*/  @!P0 IMAD R133, R233, 0x180, RZ ;  /* 0x00000180e9858824 */ /* 0x000fe200078e02ff */
[----:B------:R-:W-:Y:S01]  /*5b80*/  @!P0 MOV R138, R136 ;  /* 0x00000088008a8202 */ /* 0x000fe20000000f00 */
[C---:B------:R-:W-:Y:S01]  /*5b90*/  @!P0 IMAD.WIDE.U32 R154, R232.reuse, 0x180, R136 ;  /* 0x00000180e89a8825 */ /* 0x040fe200078e0088 */
[----:B------:R-:W-:Y:S01]  /*5ba0*/  @!P0 MOV R139, R137 ;  /* 0x00000089008b8202 */ /* 0x000fe20000000f00 */
[----:B------:R-:W-:Y:S01]  /*5bb0*/  @!PT LDS RZ, [RZ] ;  /* 0x00000000fffff984 */ /* 0x000fe20000000800 */
[----:B------:R-:W-:Y:S01]  /*5bc0*/  @!PT LDS RZ, [RZ] ;  /* 0x00000000fffff984 */ /* 0x000fe20000000800 */
[----:B------:R-:W-:Y:S01]  /*5bd0*/  @!PT LDS RZ, [RZ] ;  /* 0x00000000fffff984 */ /* 0x000fe20000000800 */
[----:B------:R1:W-:Y:S01]  /*5be0*/  @!P0 LDGSTS.E.BYPASS.LTC128B.128 [R193+0x4000], desc[UR4][R150.64] ;  /* 0x0400000096c18fae */ /* 0x0003e2000b981a04 */
[----:B------:R-:W-:Y:S01]  /*5bf0*/  @!P0 MOV R148, R140 ;  /* 0x0000008c00948202 */ /* 0x000fe20000000f00 */
[--C-:B------:R-:W-:Y:S01]  /*5c00*/  @!P0 IMAD.MOV.U32 R141, RZ, RZ, R137.reuse ;  /* 0x000000ffff8d8224 */ /* 0x100fe200078e0089 */
[-C--:B------:R-:W-:Y:S01]  /*5c10*/  @!P0 MOV R140, R136.reuse ;  /* 0x00000088008c8202 */ /* 0x080fe20000000f00 */
[----:B--2---:R-:W-:Y:S01]  /*5c20*/  @!P0 IMAD.MOV.U32 R135, RZ, RZ, R137 ;  /* 0x000000ffff878224 */ /* 0x004fe200078e0089 */
[----:B------:R-:W-:Y:S01]  /*5c30*/  @!P0 MOV R134, R136 ;  /* 0x0000008800868202 */ /* 0x000fe20000000f00 */
[C---:B------:R-:W-:Y:S01]  /*5c40*/  @!P0 IMAD.WIDE.U32 R138, R232.reuse, 0x160, R138 ;  /* 0x00000160e88a8825 */ /* 0x040fe200078e008a */
[----:B------:R-:W-:Y:S01]  /*5c50*/  @!P0 IADD3 R155, PT, PT, R133, R155, RZ ;  /* 0x0000009b859b8210 */ /* 0x000fe20007ffe0ff */
[----:B------:R1:W-:Y:S01]  /*5c60*/  @P0 STS.128 [R193+0x4800], RZ ;  /* 0x004800ffc1000388 */ /* 0x0003e20000000c00 */
[C---:B------:R-:W-:Y:S01]  /*5c70*/  @!P0 LEA.HI.X R133, R232.reuse, R137, R233, 0x7, P1 ;  /* 0x00000089e8858211 */ /* 0x040fe200008f3ce9 */
[----:B------:R-:W-:-:S04]  /*5c80*/  @!P0 IMAD.WIDE.U32 R134, R232, 0xe0, R134 ;  /* 0x000000e0e8868825 */ /* 0x000fc800078e0086 */
        /* <DEDUP_REMOVED lines=9> */
[----:B------:R-:W-:Y:S02]  /*5d20*/  @!P0 IMAD R135, R233, 0x140, RZ ;  /* 0x00000140e9878824 */ /* 0x000fe400078e02ff */
[----:B------:R-:W-:Y:S01]  /*5d30*/  @!P0 IMAD.IADD R139, R134, 0x1, R139 ;  /* 0x00000001868b8824 */ /* 0x000fe200078e028b */
[C---:B------:R-:W-:Y:S01]  /*5d40*/  @!P0 LEA R134, P1, R232.reuse, R136, 0x8 ;  /* 0x00000088e8868211 */ /* 0x040fe200078240ff */
[----:B------:R-:W-:Y:S01]  /*5d50*/  @!P0 IMAD.IADD R141, R135, 0x1, R141 ;  /* 0x00000001878d8824 */ /* 0x000fe200078e028d */
[----:B------:R-:W-:Y:S01]  /*5d60*/  @!PT LDS RZ, [RZ] ;  /* 0x00000000fffff984 */ /* 0x000fe20000000800 */
[----:B------:R-:W-:Y:S01]  /*5d70*/  @!PT LDS RZ, [RZ] ;  /* 0x00000000fffff984 */ /* 0x000fe20000000800 */
[----:B------:R-:W-:Y:S01]  /*5d80*/  @!PT LDS RZ, [RZ] ;  /* 0x00000000fffff984 */ /* 0x000fe20000000800 */
[----:B------:R1:W-:Y:S02]  /*5d90*/  @!P0 LDGSTS.E.BYPASS.LTC128B.128 [R193+0x5000], desc[UR4][R148.64] ;  /* 0x0500000094c18fae */ /* 0x0003e4000b981a04 */
[----:B------:R-:W-:-:S02]  /*5da0*/  @!P0 LEA.HI.X R135, R232, R137, R233, 0x8, P1 ;  /* 0x00000089e8878211 */ /* 0x000fc400008f44e9 */
        /* <DEDUP_REMOVED lines=49> */
.L_x_5042:
[----:B------:R-:W-:Y:S05]  /*60c0*/  BSYNC.RECONVERGENT B0 ;  /* 0x0000000000007941 */ /* 0x000fea0003800200 */
.L_x_5041:
[----:B------:R-:W0:Y:S02]  /*60d0*/  LDGDEPBAR ;  /* 0x00000000000079af */ /* 0x000e240000000000 */
.L_x_5037:
[----:B------:R-:W-:Y:S05]  /*60e0*/  BSYNC.RECONVERGENT B1 ;  /* 0x0000000000017941 */ /* 0x000fea0003800200 */
.L_x_5036:
[----:B------:R-:W-:Y:S01]  /*60f0*/  SHF.R.U32.HI R166, RZ, 0x2, R224 ;  /* 0x00000002ffa67819 */ /* 0x000fe200000116e0 */
[----:B------:R-:W-:-:S03]  /*6100*/  IMAD.SHL.U32 R167, R224, 0x2, RZ ;  /* 0x00000002e0a77824 */ /* 0x000fc600078e00ff */
[----:B------:R-:W-:Y:S02]  /*6110*/  LOP3.LUT R166, R166, 0x7, RZ, 0xc0, !PT ;  /* 0x00000007a6a67812 */ /* 0x000fe400078ec0ff */
[----:B------:R-:W-:Y:S02]  /*6120*/  LOP3.LUT R167, R167, 0x6, RZ, 0xc0, !PT ;  /* 0x00000006a7a77812 */ /* 0x000fe400078ec0ff */
[----:B------:R-:W-:-:S03]  /*6130*/  LOP3.LUT R164, R166, 0x1f0, R225, 0xf8, !PT ;  /* 0x000001f0a6a47812 */ /* 0x000fc600078ef8e1 */
[----:B------:R-:W-:Y:S02]  /*6140*/  IMAD.IADD R165, R244, 0x1, R167 ;  /* 0x00000001f4a57824 */ /* 0x000fe400078e02a7 */
[----:B------:R-:W-:Y:S02]  /*6150*/  IMAD R164, R243, 0x40, R164 ;  /* 0x00000040f3a47824 */ /* 0x000fe400078e02a4 */
[C---:B------:R-:W-:Y:S02]  /*6160*/  VIADD R239, R165.reuse, 0x18 ;  /* 0x00000018a5ef7836 */ /* 0x040fe40000000000 */
[C---:B-1----:R-:W-:Y:S01]  /*6170*/  VIADD R148, R165.reuse, 0x10 ;  /* 0x00000010a5947836 */ /* 0x042fe20000000000 */
[----:B------:R-:W-:Y:S01]  /*6180*/  IADD3 R164, PT, PT, R188, R164, -R191 ;  /* 0x000000a4bca47210 */ /* 0x000fe20007ffe8bf */
[----:B------:R-:W-:Y:S01]  /*6190*/  VIADD R245, R165, 0x11 ;  /* 0x00000011a5f57836 */ /* 0x000fe20000000000 */
[-C--:B------:R-:W-:Y:S01]  /*61a0*/  ISETP.GE.AND P4, PT, R239, R188.reuse, PT ;  /* 0x000000bcef00720c */ /* 0x080fe20003f86270 */
[----:B------:R-:W-:Y:S01]  /*61b0*/  VIADD R143, R165, 0x38 ;  /* 0x00000038a58f7836 */ /* 0x000fe20000000000 */
[-C--:B------:R-:W-:Y:S01]  /*61c0*/  ISETP.GE.AND P6, PT, R148, R188.reuse, PT ;  /* 0x000000bc9400720c */ /* 0x080fe20003fc6270 */
[C---:B------:R-:W-:Y:S01]  /*61d0*/  IMAD.IADD R133, R164.reuse, 0x1, -R239 ;  /* 0x00000001a4857824 */ /* 0x040fe200078e0aef */
[----:B------:R-:W-:Y:S01]  /*61e0*/  ISETP.GE.AND P5, PT, R245, R188, PT ;  /* 0x000000bcf500720c */ /* 0x000fe20003fa6270 */
[----:B------:R-:W-:-:S02]  /*61f0*/  IMAD.IADD R135, R164, 0x1, -R148 ;  /* 0x00000001a4877824 */ /* 0x000fc400078e0a94 */
[C---:B------:R-:W-:Y:S01]  /*6200*/  IMAD.IADD R132, R164.reuse, 0x1, -R245 ;  /* 0x00000001a4847824 */ /* 0x040fe200078e0af5 */
[----:B------:R-:W-:Y:S01]  /*6210*/  IABS R133, R133 ;  /* 0x0000008500857213 */ /* 0x000fe20000000000 */
[C---:B------:R-:W-:Y:S01]  /*6220*/  VIADD R159, R165.reuse, 0x48 ;  /* 0x00000048a59f7836 */ /* 0x040fe20000000000 */
[----:B------:R-:W-:Y:S01]  /*6230*/  IABS R135, R135 ;  /* 0x0000008700877213 */ /* 0x000fe20000000000 */
[C---:B------:R-:W-:Y:S01]  /*6240*/  VIADD R221, R165.reuse, 0x21 ;  /* 0x00000021a5dd7836 */ /* 0x040fe20000000000 */
[----:B------:R-:W-:Y:S01]  /*6250*/  IABS R132, R132 ;  /* 0x0000008400847213 */ /* 0x000fe20000000000 */
[C---:B------:R-:W-:Y:S01]  /*6260*/  VIADD R211, R165.reuse, 0x60 ;  /* 0x00000060a5d37836 */ /* 0x040fe20000000000 */
[----:B------:R-:W-:Y:S01]  /*6270*/  I2FP.F32.S32 R133, R133 ;  /* 0x0000008500857245 */ /* 0x000fe20000201400 */
[----:B--2---:R-:W-:Y:S01]  /*6280*/  IMAD.IADD R136, R164, 0x1, -R221 ;  /* 0x00000001a4887824 */ /* 0x004fe200078e0add */
[----:B------:R-:W-:Y:S01]  /*6290*/  I2FP.F32.S32 R135, R135 ;  /* 0x0000008700877245 */ /* 0x000fe20000201400 */
[C---:B------:R-:W-:Y:S01]  /*62a0*/  VIADD R205, R165.reuse, 0x70 ;  /* 0x00000070a5cd7836 */ /* 0x040fe20000000000 */
[----:B------:R-:W-:Y:S01]  /*62b0*/  I2FP.F32.S32 R132, R132 ;  /* 0x0000008400847245 */ /* 0x000fe20000201400 */
[----:B------:R-:W-:Y:S01]  /*62c0*/  FFMA.FTZ R146, -R0, R133, R12 ;  /* 0x0000008500927223 */ /* 0x000fe2000001010c */
[----:B------:R-:W-:-:S02]  /*62d0*/  VIADD R133, R165, 0x29 ;  /* 0x00000029a5857836 */ /* 0x000fc40000000000 */
[C---:B------:R-:W-:Y:S01]  /*62e0*/  FFMA.FTZ R154, -R0.reuse, R135, R16 ;  /* 0x00000087009a7223 */ /* 0x040fe20000010110 */
[----:B------:R-:W-:Y:S01]  /*62f0*/  IABS R136, R136 ;  /* 0x0000008800887213 */ /* 0x000fe20000000000 */
[----:B------:R-:W-:Y:S01]  /*6300*/  FFMA.FTZ R16, -R0, R132, R17 ;  /* 0x0000008400107223 */ /* 0x000fe20000010111 */
[----:B------:R-:W-:Y:S02]  /*6310*/  IMAD.IADD R132, R164, 0x1, -R133 ;  /* 0x00000001a4847824 */ /* 0x000fe400078e0a85 */
[----:B------:R-:W-:Y:S01]  /*6320*/  I2FP.F32.S32 R136, R136 ;  /* 0x0000008800887245 */ /* 0x000fe20000201400 */
[C---:B------:R-:W-:Y:S01]  /*6330*/  VIADD R149, R165.reuse, 0x28 ;  /* 0x00000028a5957836 */ /* 0x040fe20000000000 */
[----:B------:R-:W-:Y:S01]  /*6340*/  FSEL R16, R16, -INF , !P5 ;  /* 0xff80000010107808 */ /* 0x000fe20006800000 */
[----:B------:R-:W-:Y:S01]  /*6350*/  VIADD R201, R165, 0x78 ;  /* 0x00000078a5c97836 */ /* 0x000fe20000000000 */
[----:B------:R-:W-:Y:S01]  /*6360*/  IABS R132, R132 ;  /* 0x0000008400847213 */ /* 0x000fe20000000000 */
[----:B------:R-:W-:Y:S01]  /*6370*/  FFMA.FTZ R136, -R0, R136, R9 ;  /* 0x0000008800887223 */ /* 0x000fe20000010109 */
[----:B------:R-:W-:-:S02]  /*6380*/  IMAD.IADD R9, R164, 0x1, -R205 ;  /* 0x00000001a4097824 */ /* 0x000fc400078e0acd */
[----:B------:R-:W-:Y:S01]  /*6390*/  I2FP.F32.S32 R132, R132 ;  /* 0x0000008400847245 */ /* 0x000fe20000201400 */
[----:B------:R-:W-:Y:S02]  /*63a0*/  IMAD.IADD R135, R164, 0x1, -R149 ;  /* 0x00000001a4877824 */ /* 0x000fe400078e0a95 */
[----:B------:R-:W-:Y:S01]  /*63b0*/  IABS R9, R9 ;  /* 0x0000000900097213 */ /* 0x000fe20000000000 */
[C---:B------:R-:W-:Y:S02]  /*63c0*/  VIADD R177, R165.reuse, 0x99 ;  /* 0x00000099a5b17836 */ /* 0x040fe40000000000 */
[----:B------:R-:W-:Y:S01]  /*63d0*/  FFMA.FTZ R171, -R0, R132, R5 ;  /* 0x0000008400ab7223 */ /* 0x000fe20000010105 */
[C---:B------:R-:W-:Y:S01]  /*63e0*/  IMAD.IADD R5, R164.reuse, 0x1, -R143 ;  /* 0x00000001a4057824 */ /* 0x040fe200078e0a8f */
[----:B------:R-:W-:Y:S01]  /*63f0*/  IABS R135, R135 ;  /* 0x0000008700877213 */ /* 0x000fe20000000000 */
[C---:B------:R-:W-:Y:S01]  /*6400*/  VIADD R187, R165.reuse, 0x88 ;  /* 0x00000088a5bb7836 */ /* 0x040fe20000000000 */
[----:B------:R-:W-:Y:S01]  /*6410*/  I2FP.F32.S32 R9, R9 ;  /* 0x0000000900097245 */ /* 0x000fe20000201400 */
[C---:B------:R-:W-:Y:S01]  /*6420*/  VIADD R141, R165.reuse, 0x39 ;  /* 0x00000039a58d7836 */ /* 0x040fe20000000000 */
[----:B------:R-:W-:Y:S01]  /*6430*/  IABS R5, R5 ;  /* 0x0000000500057213 */ /* 0x000fe20000000000 */
[----:B------:R-:W-:Y:S01]  /*6440*/  VIADD R183, R165, 0x90 ;  /* 0x00000090a5b77836 */ /* 0x000fe20000000000 */
[----:B------:R-:W-:Y:S01]  /*6450*/  I2FP.F32.S32 R135, R135 ;  /* 0x0000008700877245 */ /* 0x000fe20000201400 */
[----:B------:R-:W-:Y:S01]  /*6460*/  IMAD.IADD R162, R164, 0x1, -R177 ;  /* 0x00000001a4a27824 */ /* 0x000fe200078e0ab1 */
[----:B------:R-:W-:Y:S01]  /*6470*/  I2FP.F32.S32 R5, R5 ;  /* 0x0000000500057245 */ /* 0x000fe20000201400 */
[----:B------:R-:W-:Y:S01]  /*6480*/  FFMA.FTZ R204, -R0, R9, R96 ;  /* 0x0000000900cc7223 */ /* 0x000fe20000010160 */
[----:B------:R-:W-:-:S02]  /*6490*/  IMAD.IADD R9, R164, 0x1, -R187 ;  /* 0x00000001a4097824 */ /* 0x000fc400078e0abb */
[----:B------:R-:W-:Y:S01]  /*64a0*/  FFMA.FTZ R135, -R0, R135, R4 ;  /* 0x0000008700877223 */ /* 0x000fe20000010104 */
[----:B------:R-:W-:Y:S02]  /*64b0*/  IMAD.IADD R4, R164, 0x1, -R141 ;  /* 0x00000001a4047824 */ /* 0x000fe400078e0a8d */
[----:B------:R-:W-:Y:S01]  /*64c0*/  FFMA.FTZ R134, -R0, R5, R124 ;  /* 0x0000000500867223 */ /* 0x000fe2000001017c */
[C---:B------:R-:W-:Y:S01]  /*64d0*/  IMAD.IADD R5, R164.reuse, 0x1, -R159 ;  /* 0x00000001a4057824 */ /* 0x040fe200078e0a9f */
[----:B------:R-:W-:Y:S01]  /*64e0*/  IABS R162, R162 ;  /* 0x000000a200a27213 */ /* 0x000fe20000000000 */
[C---:B------:R-:W-:Y:S01]  /*64f0*/  VIADD R219, R165.reuse, 0x41 ;  /* 0x00000041a5db7836 */ /* 0x040fe20000000000 */
[----:B------:R-:W-:Y:S01]  /*6500*/  IABS R9, R9 ;  /* 0x0000000900097213 */ /* 0x000fe20000000000 */
[C---:B------:R-:W-:Y:S01]  /*6510*/  VIADD R151, R165.reuse, 0x50 ;  /* 0x00000050a5977836 */ /* 0x040fe20000000000 */
[----:B------:R-:W-:Y:S01]  /*6520*/  IABS R5, R5 ;  /* 0x0000000500057213 */ /* 0x000fe20000000000 */
[C---:B------:R-:W-:Y:S01]  /*6530*/  VIADD R215, R165.reuse, 0x69 ;  /* 0x00000069a5d77836 */ /* 0x040fe20000000000 */
[----:B------:R-:W-:Y:S01]  /*6540*/  IABS R4, R4 ;  /* 0x0000000400047213 */ /* 0x000fe20000000000 */
[C---:B------:R-:W-:Y:S01]  /*6550*/  VIADD R179, R165.reuse, 0x98 ;  /* 0x00000098a5b37836 */ /* 0x040fe20000000000 */
[----:B------:R-:W-:Y:S01]  /*6560*/  I2FP.F32.S32 R5, R5 ;  /* 0x0000000500057245 */ /* 0x000fe20000201400 */
[----:B------:R-:W-:Y:S01]  /*6570*/  VIADD R157, R165, 0x49 ;  /* 0x00000049a59d7836 */ /* 0x000fe20000000000 */
[----:B------:R-:W-:Y:S01]  /*6580*/  I2FP.F32.S32 R162, R162 ;  /* 0x000000a200a27245 */ /* 0x000fe20000201400 */
[----:B------:R-:W-:Y:S01]  /*6590*/  IMAD.IADD R140, R164, 0x1, -R219 ;  /* 0x00000001a48c7824 */ /* 0x000fe200078e0adb */
[----:B------:R-:W-:Y:S01]  /*65a0*/  I2FP.F32.S32 R9, R9 ;  /* 0x0000000900097245 */ /* 0x000fe20000201400 */
[----:B------:R-:W-:Y:S01]  /*65b0*/  FFMA.FTZ R142, -R0, R5, R116 ;  /* 0x00000005008e7223 */ /* 0x000fe20000010174 */
[----:B------:R-:W-:Y:S01]  /*65c0*/  IMAD.IADD R5, R164, 0x1, -R211 ;  /* 0x00000001a4057824 */ /* 0x000fe200078e0ad3 */
[----:B------:R-:W-:Y:S01]  /*65d0*/  I2FP.F32.S32 R4, R4 ;  /* 0x0000000400047245 */ /* 0x000fe20000201400 */
[----:B------:R-:W-:Y:S01]  /*65e0*/  FFMA.FTZ R162, -R0, R162, R77 ;  /* 0x000000a200a27223 */ /* 0x000fe2000001014d */
[----:B------:R-:W-:-:S02]  /*65f0*/  IMAD.IADD R153, R164, 0x1, -R151 ;  /* 0x00000001a4997824 */ /* 0x000fc400078e0a97 */
[C---:B------:R-:W-:Y:S01]  /*6600*/  FFMA.FTZ R198, -R0.reuse, R9, R84 ;  /* 0x0000000900c67223 */ /* 0x040fe20000010154 */
[----:B------:R-:W-:Y:S01]  /*6610*/  IABS R5, R5 ;  /* 0x0000000500057213 */ /* 0x000fe20000000000 */
[C---:B------:R-:W-:Y:S02]  /*6620*/  VIADD R175, R165.reuse, 0xa0 ;  /* 0x000000a0a5af7836 */ /* 0x040fe40000000000 */
[----:B------:R-:W-:Y:S01]  /*6630*/  FFMA.FTZ R124, -R0, R4, R125 ;  /* 0x00000004007c7223 */ /* 0x000fe2000001017d */
[C---:B------:R-:W-:Y:S01]  /*6640*/  VIADD R77, R165.reuse, 0xc9 ;  /* 0x000000c9a54d7836 */ /* 0x040fe20000000000 */
[----:B------:R-:W-:Y:S01]  /*6650*/  I2FP.F32.S32 R5, R5 ;  /* 0x0000000500057245 */ /* 0x000fe20000201400 */
[C---:B------:R-:W-:Y:S01]  /*6660*/  IMAD.IADD R252, R164.reuse, 0x1, -R215 ;  /* 0x00000001a4fc7824 */ /* 0x040fe200078e0ad7 */
[----:B------:R-:W-:Y:S01]  /*6670*/  IABS R140, R140 ;  /* 0x0000008c008c7213 */ /* 0x000fe20000000000 */
[----:B------:R-:W-:Y:S01]  /*6680*/  IMAD.IADD R9, R164, 0x1, -R179 ;  /* 0x00000001a4097824 */ /* 0x000fe200078e0ab3 */
[----:B------:R-:W-:Y:S01]  /*6690*/  IABS R153, R153 ;  /* 0x0000009900997213 */ /* 0x000fe20000000000 */
[----:B------:R-:W-:Y:S01]  /*66a0*/  FFMA.FTZ R180, -R0, R5, R104 ;  /* 0x0000000500b47223 */ /* 0x000fe20000010168 */
[C---:B------:R-:W-:Y:S01]  /*66b0*/  IMAD.IADD R5, R164.reuse, 0x1, -R201 ;  /* 0x00000001a4057824 */ /* 0x040fe200078e0ac9 */
[----:B------:R-:W-:Y:S01]  /*66c0*/  IABS R252, R252 ;  /* 0x000000fc00fc7213 */ /* 0x000fe20000000000 */
[C---:B------:R-:W-:Y:S01]  /*66d0*/  IMAD.IADD R4, R164.reuse, 0x1, -R157 ;  /* 0x00000001a4047824 */ /* 0x040fe200078e0a9d */
[----:B------:R-:W-:Y:S01]  /*66e0*/  IABS R9, R9 ;  /* 0x0000000900097213 */ /* 0x000fe20000000000 */
[C---:B------:R-:W-:Y:S01]  /*66f0*/  VIADD R223, R165.reuse, 0x20 ;  /* 0x00000020a5df7836 */ /* 0x040fe20000000000 */
[----:B------:R-:W-:Y:S01]  /*6700*/  IABS R5, R5 ;  /* 0x0000000500057213 */ /* 0x000fe20000000000 */
[C---:B------:R-:W-:Y:S01]  /*6710*/  IMAD.IADD R84, R164.reuse, 0x1, -R77 ;  /* 0x00000001a4547824 */ /* 0x040fe200078e0a4d */
[----:B------:R-:W-:Y:S01]  /*6720*/  IABS R4, R4 ;  /* 0x0000000400047213 */ /* 0x000fe20000000000 */
[----:B------:R-:W-:Y:S01]  /*6730*/  IMAD.IADD R17, R164, 0x1, -R223 ;  /* 0x00000001a4117824 */ /* 0x000fe200078e0adf */
[----:B------:R-:W-:Y:S01]  /*6740*/  I2FP.F32.S32 R5, R5 ;  /* 0x0000000500057245 */ /* 0x000fe20000201400 */
[C---:B------:R-:W-:Y:S01]  /*6750*/  VIADD R209, R165.reuse, 0x61 ;  /* 0x00000061a5d17836 */ /* 0x040fe20000000000 */
[----:B------:R-:W-:Y:S01]  /*6760*/  I2FP.F32.S32 R140, R140 ;  /* 0x0000008c008c7245 */ /* 0x000fe20000201400 */
[C---:B------:R-:W-:Y:S01]  /*6770*/  VIADD R181, R165.reuse, 0xa8 ;  /* 0x000000a8a5b57836 */ /* 0x040fe20000000000 */
[----:B------:R-:W-:Y:S01]  /*6780*/  I2FP.F32.S32 R153, R153 ;  /* 0x0000009900997245 */ /* 0x000fe20000201400 */
[----:B------:R-:W-:Y:S01]  /*6790*/  FFMA.FTZ R216, -R0, R5, R92 ;  /* 0x0000000500d87223 */ /* 0x000fe2000001015c */
[----:B------:R-:W-:Y:S01]  /*67a0*/  IMAD.IADD R5, R164, 0x1, -R183 ;  /* 0x00000001a4057824 */ /* 0x000fe200078e0ab7 */
[----:B------:R-:W-:Y:S01]  /*67b0*/  IABS R84, R84 ;  /* 0x0000005400547213 */ /* 0x000fe20000000000 */
[C---:B------:R-:W-:Y:S01]  /*67c0*/  FFMA.FTZ R140, -R0.reuse, R140, R121 ;  /* 0x0000008c008c7223 */ /* 0x040fe20000010179 */
[----:B------:R-:W-:Y:S01]  /*67d0*/  I2FP.F32.S32 R252, R252 ;  /* 0x000000fc00fc7245 */ /* 0x000fe20000201400 */
[----:B------:R-:W-:Y:S01]  /*67e0*/  FFMA.FTZ R153, -R0, R153, R112 ;  /* 0x0000009900997223 */ /* 0x000fe20000010170 */
[----:B------:R-:W-:Y:S01]  /*67f0*/  IABS R5, R5 ;  /* 0x0000000500057213 */ /* 0x000fe20000000000 */
[C---:B------:R-:W-:Y:S01]  /*6800*/  VIADD R125, R165.reuse, 0xa9 ;  /* 0x000000a9a57d7836 */ /* 0x040fe20000000000 */
[----:B------:R-:W-:Y:S01]  /*6810*/  I2FP.F32.S32 R9, R9 ;  /* 0x0000000900097245 */ /* 0x000fe20000201400 */
[C---:B------:R-:W-:Y:S01]  /*6820*/  VIADD R172, R165.reuse, 0x19 ;  /* 0x00000019a5ac7836 */ /* 0x040fe20000000000 */
[----:B------:R-:W-:Y:S01]  /*6830*/  I2FP.F32.S32 R5, R5 ;  /* 0x0000000500057245 */ /* 0x000fe20000201400 */
[----:B------:R-:W-:Y:S01]  /*6840*/  IMAD.IADD R112, R164, 0x1, -R209 ;  /* 0x00000001a4707824 */ /* 0x000fe200078e0ad1 */
[----:B------:R-:W-:Y:S01]  /*6850*/  I2FP.F32.S32 R4, R4 ;  /* 0x0000000400047245 */ /* 0x000fe20000201400 */
[C---:B------:R-:W-:Y:S01]  /*6860*/  VIADD R193, R165.reuse, 0x81 ;  /* 0x00000081a5c17836 */ /* 0x040fe20000000000 */
[----:B------:R-:W-:Y:S01]  /*6870*/  IABS R17, R17 ;  /* 0x0000001100117213 */ /* 0x000fe20000000000 */
[----:B------:R-:W-:Y:S01]  /*6880*/  FFMA.FTZ R174, -R0, R5, R80 ;  /* 0x0000000500ae7223 */ /* 0x000fe20000010150 */
[----:B------:R-:W-:Y:S01]  /*6890*/  IMAD.IADD R5, R164, 0x1, -R175 ;  /* 0x00000001a4057824 */ /* 0x000fe200078e0aaf */
[----:B------:R-:W-:Y:S01]  /*68a0*/  I2FP.F32.S32 R84, R84 ;  /* 0x0000005400547245 */ /* 0x000fe20000201400 */
[----:B------:R-:W-:-:S02]  /*68b0*/  VIADD R121, R165, 0xb0 ;  /* 0x000000b0a5797836 */ /* 0x000fc40000000000 */
[C---:B------:R-:W-:Y:S01]  /*68c0*/  FFMA.FTZ R252, -R0.reuse, R252, R101 ;  /* 0x000000fc00fc7223 */ /* 0x040fe20000010165 */
[C---:B------:R-:W-:Y:S01]  /*68d0*/  VIADD R152, R165.reuse, 0x9 ;  /* 0x00000009a5987836 */ /* 0x040fe20000000000 */
[----:B------:R-:W-:Y:S01]  /*68e0*/  IABS R5, R5 ;  /* 0x0000000500057213 */ /* 0x000fe20000000000 */
[C---:B------:R-:W-:Y:S01]  /*68f0*/  FFMA.FTZ R170, -R0.reuse, R9, R76 ;  /* 0x0000000900aa7223 */ /* 0x040fe2000001014c */
[----:B------:R-:W-:Y:S01]  /*6900*/  I2FP.F32.S32 R17, R17 ;  /* 0x0000001100117245 */ /* 0x000fe20000201400 */
[----:B------:R-:W-:Y:S01]  /*6910*/  FFMA.FTZ R116, -R0, R4, R117 ;  /* 0x0000000400747223 */ /* 0x000fe20000010175 */
[----:B------:R-:W-:Y:S01]  /*6920*/  I2FP.F32.S32 R5, R5 ;  /* 0x0000000500057245 */ /* 0x000fe20000201400 */
[----:B------:R-:W-:Y:S02]  /*6930*/  IMAD.IADD R9, R164, 0x1, -R181 ;  /* 0x00000001a4097824 */ /* 0x000fe400078e0ab5 */
[C---:B------:R-:W-:Y:S01]  /*6940*/  FFMA.FTZ R84, -R0.reuse, R84, R53 ;  /* 0x0000005400547223 */ /* 0x040fe20000010135 */
[----:B------:R-:W-:Y:S01]  /*6950*/  VIADD R101, R165, 0xc1 ;  /* 0x000000c1a5657836 */ /* 0x000fe20000000000 */
[----:B------:R-:W-:Y:S01]  /*6960*/  IABS R112, R112 ;  /* 0x0000007000707213 */ /* 0x000fe20000000000 */
[----:B------:R-:W-:Y:S01]  /*6970*/  FFMA.FTZ R144, -R0, R5, R72 ;  /* 0x0000000500907223 */ /* 0x000fe20000010148 */
[----:B------:R-:W-:-:S02]  /*6980*/  IMAD.IADD R4, R164, 0x1, -R125 ;  /* 0x00000001a4047824 */ /* 0x000fc400078e0a7d */
[----:B------:R-:W-:Y:S01]  /*6990*/  FFMA.FTZ R138, -R0, R17, R8 ;  /* 0x00000011008a7223 */ /* 0x000fe20000010108 */
[C---:B------:R-:W-:Y:S01]  /*69a0*/  IMAD.IADD R12, R164.reuse, 0x1, -R172 ;  /* 0x00000001a40c7824 */ /* 0x040fe200078e0aac */
[----:B------:R-:W-:Y:S01]  /*69b0*/  IABS R9, R9 ;  /* 0x0000000900097213 */ /* 0x000fe20000000000 */
[C---:B------:R-:W-:Y:S01]  /*69c0*/  IMAD.IADD R200, R164.reuse, 0x1, -R193 ;  /* 0x00000001a4c87824 */ /* 0x040fe200078e0ac1 */
[----:B------:R-:W-:Y:S01]  /*69d0*/  IABS R4, R4 ;  /* 0x0000000400047213 */ /* 0x000fe20000000000 */
[C---:B------:R-:W-:Y:S01]  /*69e0*/  IMAD.IADD R5, R164.reuse, 0x1, -R121 ;  /* 0x00000001a4057824 */ /* 0x040fe200078e0a79 */
[----:B------:R-:W-:Y:S01]  /*69f0*/  IABS R12, R12 ;  /* 0x0000000c000c7213 */ /* 0x000fe20000000000 */
[C---:B------:R-:W-:Y:S01]  /*6a00*/  VIADD R53, R165.reuse, 0xd1 ;  /* 0x000000d1a5357836 */ /* 0x040fe20000000000 */
[----:B------:R-:W-:Y:S01]  /*6a10*/  I2FP.F32.S32 R112, R112 ;  /* 0x0000007000707245 */ /* 0x000fe20000201400 */
        /* <DEDUP_REMOVED lines=8> */
[----:B------:R-:W-:Y:S01]  /*6aa0*/  FFMA.FTZ R112, -R0, R112, R105 ;  /* 0x0000007000707223 */ /* 0x000fe20000010169 */
[----:B------:R-:W-:Y:S01]  /*6ab0*/  IABS R76, R76 ;  /* 0x0000004c004c7213 */ /* 0x000fe20000000000 */
[----:B------:R-:W-:Y:S01]  /*6ac0*/  IMAD.IADD R160, R164, 0x1, -R213 ;  /* 0x00000001a4a07824 */ /* 0x000fe200078e0ad5 */
[----:B------:R-:W-:Y:S01]  /*6ad0*/  I2FP.F32.S32 R4, R4 ;  /* 0x0000000400047245 */ /* 0x000fe20000201400 */
[C---:B------:R-:W-:Y:S01]  /*6ae0*/  VIADD R207, R165.reuse, 0x80 ;  /* 0x00000080a5cf7836 */ /* 0x040fe20000000000 */
[----:B------:R-:W-:Y:S01]  /*6af0*/  I2FP.F32.S32 R12, R12 ;  /* 0x0000000c000c7245 */ /* 0x000fe20000201400 */
[----:B------:R-:W-:Y:S01]  /*6b00*/  VIADD R105, R165, 0xc0 ;  /* 0x000000c0a5697836 */ /* 0x000fe20000000000 */
[----:B------:R-:W-:Y:S01]  /*6b10*/  I2FP.F32.S32 R200, R200 ;  /* 0x000000c800c87245 */ /* 0x000fe20000201400 */
[C---:B------:R-:W-:Y:S01]  /*6b20*/  FFMA.FTZ R104, -R0.reuse, R9, R68 ;  /* 0x0000000900687223 */ /* 0x040fe20000010144 */
        /* <DEDUP_REMOVED lines=8> */
[----:B------:R-:W-:Y:S01]  /*6bb0*/  I2FP.F32.S32 R8, R8 ;  /* 0x0000000800087245 */ /* 0x000fe20000201400 */
[----:B------:R-:W-:Y:S01]  /*6bc0*/  FFMA.FTZ R156, -R0, R156, R21 ;  /* 0x0000009c009c7223 */ /* 0x000fe20000010115 */
[C---:B------:R-:W-:Y:S01]  /*6bd0*/  IMAD.IADD R13, R164.reuse, 0x1, -R207 ;  /* 0x00000001a40d7824 */ /* 0x040fe200078e0acf */
[----:B------:R-:W-:Y:S01]  /*6be0*/  IABS R160, R160 ;  /* 0x000000a000a07213 */ /* 0x000fe20000000000 */
[----:B------:R-:W-:-:S02]  /*6bf0*/  IMAD.IADD R5, R164, 0x1, -R105 ;  /* 0x00000001a4057824 */ /* 0x000fc400078e0a69 */
[C---:B------:R-:W-:Y:S01]  /*6c00*/  FFMA.FTZ R76, -R0.reuse, R76, R57 ;  /* 0x0000004c004c7223 */ /* 0x040fe20000010139 */
[C---:B------:R-:W-:Y:S02]  /*6c10*/  VIADD R89, R165.reuse, 0xe1 ;  /* 0x000000e1a5597836 */ /* 0x040fe40000000000 */
[----:B------:R-:W-:Y:S01]  /*6c20*/  FFMA.FTZ R49, -R0, R8, R49 ;  /* 0x0000000800317223 */ /* 0x000fe20000010131 */
[C---:B------:R-:W-:Y:S01]  /*6c30*/  VIADD R21, R165.reuse, 0xd9 ;  /* 0x000000d9a5157836 */ /* 0x040fe20000000000 */
[----:B------:R-:W-:Y:S01]  /*6c40*/  I2FP.F32.S32 R160, R160 ;  /* 0x000000a000a07245 */ /* 0x000fe20000201400 */
[----:B------:R-:W-:Y:S01]  /*6c50*/  VIADD R57, R165, 0x8 ;  /* 0x00000008a5397836 */ /* 0x000fe20000000000 */
[----:B------:R-:W-:Y:S01]  /*6c60*/  IABS R13, R13 ;  /* 0x0000000d000d7213 */ /* 0x000fe20000000000 */
[C---:B------:R-:W-:Y:S01]  /*6c70*/  IMAD.IADD R8, R164.reuse, 0x1, -R89 ;  /* 0x00000001a4087824 */ /* 0x040fe200078e0a59 */
[----:B------:R-:W-:Y:S01]  /*6c80*/  IABS R5, R5 ;  /* 0x0000000500057213 */ /* 0x000fe20000000000 */
[C---:B------:R-:W-:Y:S01]  /*6c90*/  IMAD.IADD R4, R164.reuse, 0x1, -R21 ;  /* 0x00000001a4047824 */ /* 0x040fe200078e0a15 */
[----:B------:R-:W-:Y:S01]  /*6ca0*/  ISETP.GE.AND P1, PT, R57, R188, PT ;  /* 0x000000bc3900720c */ /* 0x000fe20003f26270 */
[----:B------:R-:W-:Y:S01]  /*6cb0*/  IMAD.IADD R57, R164, 0x1, -R57 ;  /* 0x00000001a4397824 */ /* 0x000fe200078e0a39 */
[----:B------:R-:W-:Y:S01]  /*6cc0*/  I2FP.F32.S32 R13, R13 ;  /* 0x0000000d000d7245 */ /* 0x000fe20000201400 */
[C---:B------:R-:W-:Y:S01]  /*6cd0*/  FFMA.FTZ R160, -R0.reuse, R160, R109 ;  /* 0x000000a000a07223 */ /* 0x040fe2000001016d */
[----:B------:R-:W-:Y:S01]  /*6ce0*/  I2FP.F32.S32 R5, R5 ;  /* 0x0000000500057245 */ /* 0x000fe20000201400 */
[C---:B------:R-:W-:Y:S01]  /*6cf0*/  VIADD R109, R165.reuse, 0xd0 ;  /* 0x000000d0a56d7836 */ /* 0x040fe20000000000 */
[----:B------:R-:W-:Y:S01]  /*6d00*/  IABS R8, R8 ;  /* 0x0000000800087213 */ /* 0x000fe20000000000 */
[C---:B------:R-:W-:Y:S01]  /*6d10*/  FFMA.FTZ R202, -R0.reuse, R13, R88 ;  /* 0x0000000d00ca7223 */ /* 0x040fe20000010158 */
[----:B------:R-:W-:Y:S01]  /*6d20*/  IABS R4, R4 ;  /* 0x0000000400047213 */ /* 0x000fe20000000000 */
[----:B------:R-:W-:Y:S01]  /*6d30*/  FFMA.FTZ R72, -R0, R5, R56 ;  /* 0x0000000500487223 */ /* 0x000fe20000010138 */
[----:B------:R-:W-:Y:S01]  /*6d40*/  IABS R57, R57 ;  /* 0x0000003900397213 */ /* 0x000fe20000000000 */
[C---:B------:R-:W-:Y:S01]  /*6d50*/  IMAD.IADD R5, R164.reuse, 0x1, -R109 ;  /* 0x00000001a4057824 */ /* 0x040fe200078e0a6d */
[----:B------:R-:W-:Y:S01]  /*6d60*/  I2FP.F32.S32 R8, R8 ;  /* 0x0000000800087245 */ /* 0x000fe20000201400 */
[----:B------:R-:W-:Y:S01]  /*6d70*/  VIADD R88, R164, 0x8 ;  /* 0x00000008a4587836 */ /* 0x000fe20000000000 */
[----:B------:R-:W-:Y:S01]  /*6d80*/  I2FP.F32.S32 R4, R4 ;  /* 0x0000000400047245 */ /* 0x000fe20000201400 */
[----:B------:R-:W-:Y:S01]  /*6d90*/  VIADD R176, R165, 0x1 ;  /* 0x00000001a5b07836 */ /* 0x000fe20000000000 */
[----:B------:R-:W-:Y:S01]  /*6da0*/  I2FP.F32.S32 R57, R57 ;  /* 0x0000003900397245 */ /* 0x000fe20000201400 */
[----:B------:R-:W-:Y:S01]  /*6db0*/  FFMA.FTZ R41, -R0, R8, R41 ;  /* 0x0000000800297223 */ /* 0x000fe20000010129 */
[----:B------:R-:W-:-:S02]  /*6dc0*/  IMAD.IADD R8, R88, 0x1, -R245 ;  /* 0x0000000158087824 */ /* 0x000fc400078e0af5 */
[----:B------:R-:W-:Y:S01]  /*6dd0*/  FFMA.FTZ R45, -R0, R4, R45 ;  /* 0x00000004002d7223 */ /* 0x000fe2000001012d */
[----:B------:R-:W-:Y:S01]  /*6de0*/  IABS R5, R5 ;  /* 0x0000000500057213 */ /* 0x000fe20000000000 */
[----:B------:R-:W-:Y:S02]  /*6df0*/  IMAD.IADD R4, R88, 0x1, -R176 ;  /* 0x0000000158047824 */ /* 0x000fe400078e0ab0 */
[----:B------:R-:W-:Y:S01]  /*6e00*/  FFMA.FTZ R92, -R0, R57, R20 ;  /* 0x00000039005c7223 */ /* 0x000fe20000010114 */
[C---:B------:R-:W-:Y:S01]  /*6e10*/  VIADD R17, R165.reuse, 0xe0 ;  /* 0x000000e0a5117836 */ /* 0x040fe20000000000 */
[----:B------:R-:W-:Y:S01]  /*6e20*/  I2FP.F32.S32 R5, R5 ;  /* 0x0000000500057245 */ /* 0x000fe20000201400 */
[----:B------:R-:W-:Y:S01]  /*6e30*/  IMAD.IADD R20, R88, 0x1, -R152 ;  /* 0x0000000158147824 */ /* 0x000fe200078e0a98 */
[----:B------:R-:W-:Y:S01]  /*6e40*/  IABS R8, R8 ;  /* 0x0000000800087213 */ /* 0x000fe20000000000 */
[C---:B------:R-:W-:Y:S01]  /*6e50*/  VIADD R185, R165.reuse, 0x89 ;  /* 0x00000089a5b97836 */ /* 0x040fe20000000000 */
[----:B------:R-:W-:Y:S01]  /*6e60*/  IABS R4, R4 ;  /* 0x0000000400047213 */ /* 0x000fe20000000000 */
[C---:B------:R-:W-:Y:S01]  /*6e70*/  IMAD.IADD R9, R164.reuse, 0x1, -R17 ;  /* 0x00000001a4097824 */ /* 0x040fe200078e0a11 */
[----:B------:R-:W-:Y:S01]  /*6e80*/  IABS R20, R20 ;  /* 0x0000001400147213 */ /* 0x000fe20000000000 */
[----:B------:R-:W-:Y:S01]  /*6e90*/  IMAD.IADD R196, R164, 0x1, -R185 ;  /* 0x00000001a4c47824 */ /* 0x000fe200078e0ab9 */
[----:B------:R-:W-:Y:S01]  /*6ea0*/  I2FP.F32.S32 R8, R8 ;  /* 0x0000000800087245 */ /* 0x000fe20000201400 */
[----:B------:R-:W-:Y:S01]  /*6eb0*/  FFMA.FTZ R80, -R0, R5, R48 ;  /* 0x0000000500507223 */ /* 0x000fe20000010130 */
[----:B------:R-:W-:Y:S01]  /*6ec0*/  I2FP.F32.S32 R4, R4 ;  /* 0x0000000400047245 */ /* 0x000fe20000201400 */
[----:B------:R-:W-:Y:S01]  /*6ed0*/  IMAD.IADD R5, R164, 0x1, -R165 ;  /* 0x00000001a4057824 */ /* 0x000fe200078e0aa5 */
[----:B------:R-:W-:Y:S01]  /*6ee0*/  IABS R9, R9 ;  /* 0x0000000900097213 */ /* 0x000fe20000000000 */
[C---:B------:R-:W-:Y:S01]  /*6ef0*/  VIADD R203, R165.reuse, 0x71 ;  /* 0x00000071a5cb7836 */ /* 0x040fe20000000000 */
[----:B------:R-:W-:Y:S01]  /*6f00*/  I2FP.F32.S32 R20, R20 ;  /* 0x0000001400147245 */ /* 0x000fe20000201400 */
[C---:B------:R-:W-:Y:S01]  /*6f10*/  FFMA.FTZ R19, -R0.reuse, R8, R19 ;  /* 0x0000000800137223 */ /* 0x040fe20000010113 */
[----:B------:R-:W-:Y:S01]  /*6f20*/  IABS R196, R196 ;  /* 0x000000c400c47213 */ /* 0x000fe20000000000 */
[----:B------:R-:W-:Y:S01]  /*6f30*/  FFMA.FTZ R4, -R0, R4, R27 ;  /* 0x0000000400047223 */ /* 0x000fe2000001011b */
[----:B------:R-:W-:Y:S01]  /*6f40*/  I2FP.F32.S32 R9, R9 ;  /* 0x0000000900097245 */ /* 0x000fe20000201400 */
[----:B------:R-:W-:Y:S01]  /*6f50*/  IMAD.IADD R218, R164, 0x1, -R203 ;  /* 0x00000001a4da7824 */ /* 0x000fe200078e0acb */
[----:B------:R-:W-:Y:S01]  /*6f60*/  IABS R5, R5 ;  /* 0x0000000500057213 */ /* 0x000fe20000000000 */
[----:B------:R-:W-:-:S02]  /*6f70*/  VIADD R195, R165, 0x91 ;  /* 0x00000091a5c37836 */ /* 0x000fc40000000000 */
[----:B------:R-:W-:Y:S01]  /*6f80*/  FFMA.FTZ R23, -R0, R20, R23 ;  /* 0x0000001400177223 */ /* 0x000fe20000010117 */
[----:B------:R-:W-:Y:S01]  /*6f90*/  IMAD.IADD R27, R88, 0x1, -R239 ;  /* 0x00000001581b7824 */ /* 0x000fe200078e0aef */
[----:B------:R-:W-:Y:S01]  /*6fa0*/  I2FP.F32.S32 R196, R196 ;  /* 0x000000c400c47245 */ /* 0x000fe20000201400 */
[----:B------:R-:W-:Y:S01]  /*6fb0*/  VIADD R229, R165, 0x30 ;  /* 0x00000030a5e57836 */ /* 0x000fe20000000000 */
[----:B------:R-:W-:Y:S01]  /*6fc0*/  FSEL R20, R19, -INF , !P5 ;  /* 0xff80000013147808 */ /* 0x000fe20006800000 */
[----:B------:R-:W-:Y:S02]  /*6fd0*/  IMAD.IADD R168, R164, 0x1, -R195 ;  /* 0x00000001a4a87824 */ /* 0x000fe400078e0ac3 */
[----:B------:R-:W-:Y:S01]  /*6fe0*/  FFMA.FTZ R9, -R0, R9, R40 ;  /* 0x0000000900097223 */ /* 0x000fe20000010128 */
[----:B------:R-:W-:Y:S01]  /*6ff0*/  I2FP.F32.S32 R5, R5 ;  /* 0x0000000500057245 */ /* 0x000fe20000201400 */
[C---:B------:R-:W-:Y:S01]  /*7000*/  IMAD.IADD R57, R88.reuse, 0x1, -R148 ;  /* 0x0000000158397824 */ /* 0x040fe200078e0a94 */
[----:B------:R-:W-:Y:S01]  /*7010*/  IABS R218, R218 ;  /* 0x000000da00da7213 */ /* 0x000fe20000000000 */
[----:B------:R-:W-:Y:S01]  /*7020*/  IMAD.IADD R19, R88, 0x1, -R149 ;  /* 0x0000000158137824 */ /* 0x000fe200078e0a95 */
[----:B------:R-:W-:Y:S01]  /*7030*/  IABS R27, R27 ;  /* 0x0000001b001b7213 */ /* 0x000fe20000000000 */
[----:B------:R-:W-:Y:S01]  /*7040*/  IMAD.IADD R158, R164, 0x1, -R176 ;  /* 0x00000001a49e7824 */ /* 0x000fe200078e0ab0 */
[----:B------:R-:W-:Y:S01]  /*7050*/  ISETP.GE.AND P3, PT, R176, R188, PT ;  /* 0x000000bcb000720c */ /* 0x000fe20003f66270 */
[----:B------:R-:W-:-:S02]  /*7060*/  IMAD.IADD R40, R88, 0x1, -R133 ;  /* 0x0000000158287824 */ /* 0x000fc400078e0a85 */
[----:B------:R-:W-:Y:S01]  /*7070*/  FFMA.FTZ R196, -R0, R196, R85 ;  /* 0x000000c400c47223 */ /* 0x000fe20000010155 */
[----:B------:R-:W-:Y:S01]  /*7080*/  IMAD.IADD R137, R164, 0x1, -R229 ;  /* 0x00000001a4897824 */ /* 0x000fe200078e0ae5 */
[----:B------:R-:W-:Y:S01]  /*7090*/  I2FP.F32.S32 R218, R218 ;  /* 0x000000da00da7245 */ /* 0x000fe20000201400 */
[----:B------:R-:W-:Y:S01]  /*70a0*/  IMAD.IADD R13, R88, 0x1, -R165 ;  /* 0x00000001580d7824 */ /* 0x000fe200078e0aa5 */
[----:B------:R-:W-:Y:S01]  /*70b0*/  IABS R168, R168 ;  /* 0x000000a800a87213 */ /* 0x000fe20000000000 */
[C---:B------:R-:W-:Y:S01]  /*70c0*/  FFMA.FTZ R85, -R0.reuse, R5, R24 ;  /* 0x0000000500557223 */ /* 0x040fe20000010118 */
[----:B------:R-:W-:Y:S01]  /*70d0*/  IABS R57, R57 ;  /* 0x0000003900397213 */ /* 0x000fe20000000000 */
[C---:B------:R-:W-:Y:S01]  /*70e0*/  FFMA.FTZ R218, -R0.reuse, R218, R97 ;  /* 0x000000da00da7223 */ /* 0x040fe20000010161 */
[----:B------:R-:W-:Y:S01]  /*70f0*/  I2FP.F32.S32 R27, R27 ;  /* 0x0000001b001b7245 */ /* 0x000fe20000201400 */
[C---:B------:R-:W-:Y:S01]  /*7100*/  VIADD R97, R165.reuse, 0xc8 ;  /* 0x000000c8a5617836 */ /* 0x040fe20000000000 */
[----:B------:R-:W-:Y:S01]  /*7110*/  IABS R19, R19 ;  /* 0x0000001300137213 */ /* 0x000fe20000000000 */
[C---:B------:R-:W-:Y:S01]  /*7120*/  FFMA.FTZ R5, -R0.reuse, R5, R22 ;  /* 0x0000000500057223 */ /* 0x040fe20000010116 */
[----:B------:R-:W-:Y:S01]  /*7130*/  IABS R158, R158 ;  /* 0x0000009e009e7213 */ /* 0x000fe20000000000 */
[----:B------:R-:W-:Y:S01]  /*7140*/  FFMA.FTZ R14, -R0, R27, R14 ;  /* 0x0000001b000e7223 */ /* 0x000fe2000001010e */
[----:B------:R-:W-:Y:S01]  /*7150*/  FSEL R24, R4, -INF , !P3 ;  /* 0xff80000004187808 */ /* 0x000fe20005800000 */
[----:B------:R-:W-:Y:S01]  /*7160*/  IMAD.IADD R4, R88, 0x1, -R172 ;  /* 0x0000000158047824 */ /* 0x000fe200078e0aac */
[----:B------:R-:W-:Y:S01]  /*7170*/  IABS R40, R40 ;  /* 0x0000002800287213 */ /* 0x000fe20000000000 */
[C---:B------:R-:W-:Y:S01]  /*7180*/  VIADD R139, R165.reuse, 0x40 ;  /* 0x00000040a58b7836 */ /* 0x040fe20000000000 */
[----:B------:R-:W-:Y:S01]  /*7190*/  IABS R137, R137 ;  /* 0x0000008900897213 */ /* 0x000fe20000000000 */
[C---:B------:R-:W-:Y:S01]  /*71a0*/  VIADD R199, R165.reuse, 0x79 ;  /* 0x00000079a5c77836 */ /* 0x040fe20000000000 */
[----:B------:R-:W-:Y:S01]  /*71b0*/  I2FP.F32.S32 R168, R168 ;  /* 0x000000a800a87245 */ /* 0x000fe20000201400 */
[C---:B------:R-:W-:Y:S01]  /*71c0*/  VIADD R147, R165.reuse, 0x51 ;  /* 0x00000051a5937836 */ /* 0x040fe20000000000 */
        /* <DEDUP_REMOVED lines=8> */
[----:B------:R-:W-:Y:S01]  /*7250*/  I2FP.F32.S32 R40, R40 ;  /* 0x0000002800287245 */ /* 0x000fe20000201400 */
[----:B------:R-:W-:Y:S01]  /*7260*/  FFMA.FTZ R158, -R0, R158, R25 ;  /* 0x0000009e009e7223 */ /* 0x000fe20000010119 */
[----:B------:R-:W-:Y:S01]  /*7270*/  ISETP.GE.AND P0, PT, R152, R188, PT ;  /* 0x000000bc9800720c */ /* 0x000fe20003f06270 */
[----:B------:R-:W-:Y:S01]  /*7280*/  IMAD.IADD R81, R164, 0x1, -R97 ;  /* 0x00000001a4517824 */ /* 0x000fe200078e0a61 */
[----:B------:R-:W-:Y:S01]  /*7290*/  IABS R4, R4 ;  /* 0x0000000400047213 */ /* 0x000fe20000000000 */
[----:B------:R-:W-:Y:S01]  /*72a0*/  FFMA.FTZ R7, -R0, R40, R7 ;  /* 0x0000002800077223 */ /* 0x000fe20000010107 */
[----:B------:R-:W-:Y:S01]  /*72b0*/  I2FP.F32.S32 R137, R137 ;  /* 0x0000008900897245 */ /* 0x000fe20000201400 */
[C---:B------:R-:W-:Y:S01]  /*72c0*/  VIADD R169, R165.reuse, 0x58 ;  /* 0x00000058a5a97836 */ /* 0x040fe20000000000 */
[----:B------:R-:W-:Y:S01]  /*72d0*/  I2FP.F32.S32 R13, R13 ;  /* 0x0000000d000d7245 */ /* 0x000fe20000201400 */
[----:B------:R-:W-:Y:S01]  /*72e0*/  VIADD R25, R165, 0xd8 ;  /* 0x000000d8a5197836 */ /* 0x000fe20000000000 */
[----:B------:R-:W-:Y:S01]  /*72f0*/  FSEL R18, R23, -INF , !P0 ;  /* 0xff80000017127808 */ /* 0x000fe20004000000 */
[----:B------:R-:W-:Y:S01]  /*7300*/  IMAD.IADD R23, R88, 0x1, -R223 ;  /* 0x0000000158177824 */ /* 0x000fe200078e0adf */
[----:B------:R-:W-:Y:S01]  /*7310*/  ISETP.GE.AND P5, PT, R149, R188, PT ;  /* 0x000000bc9500720c */ /* 0x000fe20003fa6270 */
[----:B------:R-:W-:Y:S01]  /*7320*/  FFMA.FTZ R137, -R0, R137, R128 ;  /* 0x0000008900897223 */ /* 0x000fe20000010180 */
[----:B------:R-:W-:Y:S01]  /*7330*/  FSEL R8, R146, -INF , !P4 ;  /* 0xff80000092087808 */ /* 0x000fe20006000000 */
[----:B------:R-:W-:Y:S01]  /*7340*/  FFMA.FTZ R13, -R0, R13, R26 ;  /* 0x0000000d000d7223 */ /* 0x000fe2000001011a */
[----:B------:R-:W-:Y:S01]  /*7350*/  FSEL R14, R14, -INF , !P4 ;  /* 0xff8000000e0e7808 */ /* 0x000fe20006000000 */
[----:B------:R-:W-:Y:S01]  /*7360*/  VIADD R217, R165, 0x31 ;  /* 0x00000031a5d97836 */ /* 0x000fe20000000000 */
[----:B------:R-:W-:Y:S01]  /*7370*/  I2FP.F32.S32 R4, R4 ;  /* 0x0000000400047245 */ /* 0x000fe20000201400 */
[----:B------:R-:W-:Y:S01]  /*7380*/  IMAD.IADD R48, R88, 0x1, -R221 ;  /* 0x0000000158307824 */ /* 0x000fe200078e0add */
[----:B------:R-:W-:Y:S01]  /*7390*/  ISETP.GE.AND P4, PT, R133, R188, PT ;  /* 0x000000bc8500720c */ /* 0x000fe20003f86270 */
[----:B------:R-:W-:Y:S01]  /*73a0*/  VIADD R161, R165, 0x68 ;  /* 0x00000068a5a17836 */ /* 0x000fe20000000000 */
[----:B------:R-:W-:Y:S01]  /*73b0*/  FSEL R40, R135, -INF , !P5 ;  /* 0xff80000087287808 */ /* 0x000fe20006800000 */
[----:B------:R-:W-:Y:S01]  /*73c0*/  FFMA.FTZ R15, -R0, R4, R15 ;  /* 0x00000004000f7223 */ /* 0x000fe2000001010f */
[----:B------:R-:W-:Y:S01]  /*73d0*/  FSEL R128, R6, -INF , !P5 ;  /* 0xff80000006807808 */ /* 0x000fe20006800000 */
[----:B------:R-:W-:Y:S01]  /*73e0*/  IMAD.IADD R6, R88, 0x1, -R219 ;  /* 0x0000000158067824 */ /* 0x000fe200078e0adb */
[----:B------:R-:W-:Y:S01]  /*73f0*/  IABS R81, R81 ;  /* 0x0000005100517213 */ /* 0x000fe20000000000 */
[----:B------:R-:W2:Y:S01]  /*7400*/  LD.E R56, desc[UR4][R2.64+0xdc] ;  /* 0x0000dc0402387980 */ /* 0x000ea2000c101900 */
[----:B------:R-:W-:Y:S01]  /*7410*/  FSEL R26, R158, -INF , !P3 ;  /* 0xff8000009e1a7808 */ /* 0x000fe20005800000 */
[----:B------:R-:W-:Y:S01]  /*7420*/  IMAD.IADD R132, R164, 0x1, -R217 ;  /* 0x00000001a4847824 */ /* 0x000fe200078e0ad9 */
[----:B------:R-:W-:Y:S01]  /*7430*/  FSEL R135, R7, -INF , !P4 ;  /* 0xff80000007877808 */ /* 0x000fe20006000000 */
[----:B------:R-:W-:Y:S01]  /*7440*/  IMAD.IADD R7, R88, 0x1, -R139 ;  /* 0x0000000158077824 */ /* 0x000fe200078e0a8b */
[----:B------:R-:W-:Y:S01]  /*7450*/  ISETP.GE.AND P3, PT, R172, R188, PT ;  /* 0x000000bcac00720c */ /* 0x000fe20003f66270 */
[C---:B------:R-:W-:Y:S01]  /*7460*/  IMAD.IADD R155, R164.reuse, 0x1, -R169 ;  /* 0x00000001a49b7824 */ /* 0x040fe200078e0aa9 */
[----:B------:R-:W-:Y:S01]  /*7470*/  IABS R23, R23 ;  /* 0x0000001700177213 */ /* 0x000fe20000000000 */
[C---:B------:R-:W-:Y:S01]  /*7480*/  IMAD.IADD R145, R164.reuse, 0x1, -R139 ;  /* 0x00000001a4917824 */ /* 0x040fe200078e0a8b */
[----:B------:R-:W-:Y:S01]  /*7490*/  I2FP.F32.S32 R81, R81 ;  /* 0x0000005100517245 */ /* 0x000fe20000201400 */
[----:B------:R-:W-:Y:S01]  /*74a0*/  IMAD.IADD R150, R164, 0x1, -R147 ;  /* 0x00000001a4967824 */ /* 0x000fe200078e0a93 */
[----:B------:R-:W-:Y:S01]  /*74b0*/  FSEL R4, R12, -INF , !P3 ;  /* 0xff8000000c047808 */ /* 0x000fe20005800000 */
[C---:B------:R-:W-:Y:S01]  /*74c0*/  VIADD R173, R165.reuse, 0xa1 ;  /* 0x000000a1a5ad7836 */ /* 0x040fe20000000000 */
[----:B------:R-:W-:Y:S01]  /*74d0*/  I2FP.F32.S32 R23, R23 ;  /* 0x0000001700177245 */ /* 0x000fe20000201400 */
[----:B------:R-:W-:Y:S01]  /*74e0*/  FFMA.FTZ R81, -R0, R81, R52 ;  /* 0x0000005100517223 */ /* 0x000fe20000010134 */
[----:B------:R-:W-:Y:S01]  /*74f0*/  IABS R6, R6 ;  /* 0x0000000600067213 */ /* 0x000fe20000000000 */
[----:B------:R-:W-:Y:S01]  /*7500*/  VIADD R117, R165, 0xb1 ;  /* 0x000000b1a5757836 */ /* 0x000fe20000000000 */
[----:B------:R-:W-:Y:S01]  /*7510*/  FSEL R12, R15, -INF , !P3 ;  /* 0xff8000000f0c7808 */ /* 0x000fe20005800000 */
[----:B------:R-:W-:Y:S01]  /*7520*/  IMAD.IADD R15, R88, 0x1, -R229 ;  /* 0x00000001580f7824 */ /* 0x000fe200078e0ae5 */
[----:B------:R-:W-:Y:S01]  /*7530*/  IABS R7, R7 ;  /* 0x0000000700077213 */ /* 0x000fe20000000000 */
[----:B------:R-:W-:Y:S01]  /*7540*/  FFMA.FTZ R10, -R0, R23, R10 ;  /* 0x00000017000a7223 */ /* 0x000fe2000001010a */
[----:B------:R-:W-:Y:S01]  /*7550*/  IABS R206, R206 ;  /* 0x000000ce00ce7213 */ /* 0x000fe20000000000 */
[----:B------:R-:W-:Y:S01]  /*7560*/  IMAD.IADD R163, R164, 0x1, -R161 ;  /* 0x00000001a4a37824 */ /* 0x000fe200078e0aa1 */
[----:B------:R-:W-:Y:S01]  /*7570*/  I2FP.F32.S32 R6, R6 ;  /* 0x0000000600067245 */ /* 0x000fe20000201400 */
[----:B------:R-:W-:Y:S01]  /*7580*/  IMAD.IADD R64, R88, 0x1, -R125 ;  /* 0x0000000158407824 */ /* 0x000fe200078e0a7d */
[----:B------:R-:W-:Y:S01]  /*7590*/  FSEL R52, R156, -INF , !P0 ;  /* 0xff8000009c347808 */ /* 0x000fe20004000000 */
[----:B------:R-:W-:Y:S01]  /*75a0*/  IMAD.IADD R57, R88, 0x1, -R181 ;  /* 0x0000000158397824 */ /* 0x000fe200078e0ab5 */
[----:B------:R-:W-:Y:S01]  /*75b0*/  I2FP.F32.S32 R7, R7 ;  /* 0x0000000700077245 */ /* 0x000fe20000201400 */
[----:B------:R-:W-:Y:S01]  /*75c0*/  FFMA.FTZ R123, -R0, R6, R123 ;  /* 0x00000006007b7223 */ /* 0x000fe2000001017b */
[----:B------:R-:W-:Y:S01]  /*75d0*/  ISETP.GE.AND P0, PT, R223, R188, PT ;  /* 0x000000bcdf00720c */ /* 0x000fe20003f06270 */
[----:B------:R-:W-:Y:S01]  /*75e0*/  IMAD.IADD R6, R88, 0x1, -R147 ;  /* 0x0000000158067824 */ /* 0x000fe200078e0a93 */
[----:B------:R-:W-:Y:S01]  /*75f0*/  I2FP.F32.S32 R206, R206 ;  /* 0x000000ce00ce7245 */ /* 0x000fe20000201400 */
[----:B------:R-:W-:Y:S01]  /*7600*/  FFMA.FTZ R122, -R0, R7, R122 ;  /* 0x00000007007a7223 */ /* 0x000fe2000001017a */
[----:B------:R-:W-:Y:S01]  /*7610*/  IABS R15, R15 ;  /* 0x0000000f000f7213 */ /* 0x000fe20000000000 */
[----:B------:R-:W-:Y:S01]  /*7620*/  IMAD.IADD R7, R88, 0x1, -R169 ;  /* 0x0000000158077824 */ /* 0x000fe200078e0aa9 */
[----:B------:R-:W-:Y:S01]  /*7630*/  FSEL R149, R10, -INF , !P0 ;  /* 0xff8000000a957808 */ /* 0x000fe20004000000 */
[----:B------:R-:W-:Y:S01]  /*7640*/  IMAD.IADD R10, R88, 0x1, -R141 ;  /* 0x00000001580a7824 */ /* 0x000fe200078e0a8d */
[----:B------:R-:W-:Y:S01]  /*7650*/  I2FP.F32.S32 R15, R15 ;  /* 0x0000000f000f7245 */ /* 0x000fe20000201400 */
[----:B------:R-:W-:Y:S01]  /*7660*/  FFMA.FTZ R206, -R0, R206, R93 ;  /* 0x000000ce00ce7223 */ /* 0x000fe2000001015d */
[----:B------:R-:W-:Y:S01]  /*7670*/  IMAD.IADD R93, R164, 0x1, -R25 ;  /* 0x00000001a45d7824 */ /* 0x000fe200078e0a19 */
[----:B------:R-:W-:-:S02]  /*7680*/  IABS R6, R6 ;  /* 0x0000000600067213 */ /* 0x000fc40000000000 */
[----:B------:R-:W-:Y:S01]  /*7690*/  FFMA.FTZ R130, -R0, R15, R130 ;  /* 0x0000000f00827223 */ /* 0x000fe20000010182 */
[----:B------:R-:W-:Y:S01]  /*76a0*/  IABS R10, R10 ;  /* 0x0000000a000a7213 */ /* 0x000fe20000000000 */
[----:B------:R-:W-:Y:S01]  /*76b0*/  IMAD.IADD R15, R88, 0x1, -R217 ;  /* 0x00000001580f7824 */ /* 0x000fe200078e0ad9 */
[----:B------:R-:W-:Y:S02]  /*76c0*/  IABS R7, R7 ;  /* 0x0000000700077213 */ /* 0x000fe40000000000 */
[----:B------:R-:W-:Y:S02]  /*76d0*/  IABS R93, R93 ;  /* 0x0000005d005d7213 */ /* 0x000fe40000000000 */
[----:B------:R-:W-:Y:S02]  /*76e0*/  IABS R48, R48 ;  /* 0x0000003000307213 */ /* 0x000fe40000000000 */
[----:B------:R-:W-:Y:S02]  /*76f0*/  I2FP.F32.S32 R6, R6 ;  /* 0x0000000600067245 */ /* 0x000fe40000201400 */
[----:B------:R-:W-:-:S02]  /*7700*/  I2FP.F32.S32 R10, R10 ;  /* 0x0000000a000a7245 */ /* 0x000fc40000201400 */
[----:B------:R-:W-:Y:S01]  /*7710*/  I2FP.F32.S32 R7, R7 ;  /* 0x0000000700077245 */ /* 0x000fe20000201400 */
[C---:B------:R-:W-:Y:S01]  /*7720*/  FFMA.FTZ R115, -R0.reuse, R6, R115 ;  /* 0x0000000600737223 */ /* 0x040fe20000010173 */
[----:B------:R-:W-:Y:S01]  /*7730*/  I2FP.F32.S32 R93, R93 ;  /* 0x0000005d005d7245 */ /* 0x000fe20000201400 */
[C---:B------:R-:W-:Y:S01]  /*7740*/  FFMA.FTZ R127, -R0.reuse, R10, R127 ;  /* 0x0000000a007f7223 */ /* 0x040fe2000001017f */
[----:B------:R-:W-:Y:S01]  /*7750*/  IABS R15, R15 ;  /* 0x0000000f000f7213 */ /* 0x000fe20000000000 */
[----:B------:R-:W-:Y:S01]  /*7760*/  FFMA.FTZ R110, -R0, R7, R110 ;  /* 0x00000007006e7223 */ /* 0x000fe2000001016e */
[----:B------:R-:W-:Y:S01]  /*7770*/  I2FP.F32.S32 R48, R48 ;  /* 0x0000003000307245 */ /* 0x000fe20000201400 */
[C---:B------:R-:W-:Y:S01]  /*7780*/  IMAD.IADD R6, R88.reuse, 0x1, -R215 ;  /* 0x0000000158067824 */ /* 0x040fe200078e0ad7 */
[----:B------:R-:W-:Y:S01]  /*7790*/  I2FP.F32.S32 R15, R15 ;  /* 0x0000000f000f7245 */ /* 0x000fe20000201400 */
[----:B------:R-:W-:Y:S02]  /*77a0*/  IMAD.IADD R10, R88, 0x1, -R157 ;  /* 0x00000001580a7824 */ /* 0x000fe400078e0a9d */
[----:B------:R-:W-:Y:S01]  /*77b0*/  FFMA.FTZ R93, -R0, R93, R44 ;  /* 0x0000005d005d7223 */ /* 0x000fe2000001012c */
[----:B------:R-:W-:Y:S01]  /*77c0*/  IMAD.IADD R7, R88, 0x1, -R161 ;  /* 0x0000000158077824 */ /* 0x000fe200078e0aa1 */
[----:B------:R-:W-:Y:S01]  /*77d0*/  FSEL R44, R154, -INF , !P6 ;  /* 0xff8000009a2c7808 */ /* 0x000fe20007000000 */
[----:B------:R-:W-:Y:S01]  /*77e0*/  FFMA.FTZ R11, -R0, R48, R11 ;  /* 0x00000030000b7223 */ /* 0x000fe2000001010b */
[----:B------:R-:W-:Y:S01]  /*77f0*/  FSEL R22, R22, -INF , !P6 ;  /* 0xff80000016167808 */ /* 0x000fe20007000000 */
[----:B------:R-:W-:Y:S01]  /*7800*/  FFMA.FTZ R131, -R0, R15, R131 ;  /* 0x0000000f00837223 */ /* 0x000fe20000010183 */
[----:B------:R-:W-:Y:S01]  /*7810*/  ISETP.GE.AND P6, PT, R221, R188, PT ;  /* 0x000000bcdd00720c */ /* 0x000fe20003fc6270 */
[----:B------:R-:W-:Y:S01]  /*7820*/  IMAD.IADD R15, R88, 0x1, -R159 ;  /* 0x00000001580f7824 */ /* 0x000fe200078e0a9f */
[----:B------:R-:W-:-:S02]  /*7830*/  IABS R6, R6 ;  /* 0x0000000600067213 */ /* 0x000fc40000000000 */
[----:B------:R-:W-:Y:S02]  /*7840*/  IABS R10, R10 ;  /* 0x0000000a000a7213 */ /* 0x000fe40000000000 */
[----:B------:R-:W-:Y:S02]  /*7850*/  IABS R7, R7 ;  /* 0x0000000700077213 */ /* 0x000fe40000000000 */
[----:B------:R-:W-:Y:S01]  /*7860*/  FSEL R133, R11, -INF , !P6 ;  /* 0xff8000000b857808 */ /* 0x000fe20007000000 */
[----:B------:R-:W-:Y:S01]  /*7870*/  IMAD.IADD R11, R88, 0x1, -R143 ;  /* 0x00000001580b7824 */ /* 0x000fe200078e0a8f */
[----:B------:R-:W-:Y:S02]  /*7880*/  I2FP.F32.S32 R6, R6 ;  /* 0x0000000600067245 */ /* 0x000fe40000201400 */
[----:B------:R-:W-:Y:S02]  /*7890*/  I2FP.F32.S32 R10, R10 ;  /* 0x0000000a000a7245 */ /* 0x000fe40000201400 */
[----:B------:R-:W-:Y:S01]  /*78a0*/  I2FP.F32.S32 R7, R7 ;  /* 0x0000000700077245 */ /* 0x000fe20000201400 */
[C---:B------:R-:W-:Y:S01]  /*78b0*/  FFMA.FTZ R103, -R0.reuse, R6, R103 ;  /* 0x0000000600677223 */ /* 0x040fe20000010167 */
[----:B------:R-:W-:Y:S01]  /*78c0*/  IABS R15, R15 ;  /* 0x0000000f000f7213 */ /* 0x000fe20000000000 */
[C---:B------:R-:W-:Y:S01]  /*78d0*/  FFMA.FTZ R119, -R0.reuse, R10, R119 ;  /* 0x0000000a00777223 */ /* 0x040fe20000010177 */
[----:B------:R-:W-:Y:S01]  /*78e0*/  IABS R11, R11 ;  /* 0x0000000b000b7213 */ /* 0x000fe20000000000 */
[----:B------:R-:W-:Y:S01]  /*78f0*/  FFMA.FTZ R102, -R0, R7, R102 ;  /* 0x0000000700667223 */ /* 0x000fe20000010166 */
[C---:B------:R-:W-:Y:S01]  /*7900*/  IMAD.IADD R6, R88.reuse, 0x1, -R199 ;  /* 0x0000000158067824 */ /* 0x040fe200078e0ac7 */
[----:B------:R-:W-:Y:S01]  /*7910*/  I2FP.F32.S32 R15, R15 ;  /* 0x0000000f000f7245 */ /* 0x000fe20000201400 */
[C---:B------:R-:W-:Y:S01]  /*7920*/  IMAD.IADD R10, R88.reuse, 0x1, -R209 ;  /* 0x00000001580a7824 */ /* 0x040fe200078e0ad1 */
[----:B------:R-:W-:Y:S01]  /*7930*/  I2FP.F32.S32 R11, R11 ;  /* 0x0000000b000b7245 */ /* 0x000fe20000201400 */
[----:B------:R-:W-:Y:S01]  /*7940*/  IMAD.IADD R7, R88, 0x1, -R207 ;  /* 0x0000000158077824 */ /* 0x000fe200078e0acf */
[----:B------:R-:W-:Y:S01]  /*7950*/  IABS R6, R6 ;  /* 0x0000000600067213 */ /* 0x000fe20000000000 */
[----:B------:R-:W-:Y:S01]  /*7960*/  FFMA.FTZ R118, -R0, R15, R118 ;  /* 0x0000000f00767223 */ /* 0x000fe20000010176 */
[----:B------:R-:W-:Y:S01]  /*7970*/  IABS R10, R10 ;  /* 0x0000000a000a7213 */ /* 0x000fe20000000000 */
[----:B------:R-:W-:Y:S01]  /*7980*/  IMAD.IADD R15, R88, 0x1, -R213 ;  /* 0x00000001580f7824 */ /* 0x000fe200078e0ad5 */
[----:B------:R-:W-:Y:S01]  /*7990*/  IABS R7, R7 ;  /* 0x0000000700077213 */ /* 0x000fe20000000000 */
[----:B------:R-:W-:Y:S01]  /*79a0*/  FFMA.FTZ R126, -R0, R11, R126 ;  /* 0x0000000b007e7223 */ /* 0x000fe2000001017e */
[----:B------:R-:W-:Y:S01]  /*79b0*/  IMAD.IADD R11, R88, 0x1, -R151 ;  /* 0x00000001580b7824 */ /* 0x000fe200078e0a97 */
[----:B------:R-:W-:-:S02]  /*79c0*/  I2FP.F32.S32 R6, R6 ;  /* 0x0000000600067245 */ /* 0x000fc40000201400 */
        /* <DEDUP_REMOVED lines=18> */
[----:B------:R-:W-:Y:S01]  /*7af0*/  IABS R7, R7 ;  /* 0x0000000700077213 */ /* 0x000fe20000000000 */
[----:B------:R-:W-:Y:S01]  /*7b00*/  IMAD.IADD R11, R88, 0x1, -R211 ;  /* 0x00000001580b7824 */ /* 0x000fe200078e0ad3 */
[----:B------:R-:W-:-:S02]  /*7b10*/  I2FP.F32.S32 R132, R132 ;  /* 0x0000008400847245 */ /* 0x000fc40000201400 */
[----:B------:R-:W-:Y:S02]  /*7b20*/  IABS R155, R155 ;  /* 0x0000009b009b7213 */ /* 0x000fe40000000000 */
[----:B------:R-:W-:Y:S01]  /*7b30*/  I2FP.F32.S32 R6, R6 ;  /* 0x0000000600067245 */ /* 0x000fe20000201400 */
[C---:B------:R-:W-:Y:S01]  /*7b40*/  FFMA.FTZ R132, -R0.reuse, R132, R129 ;  /* 0x0000008400847223 */ /* 0x040fe20000010181 */
[----:B------:R-:W-:Y:S01]  /*7b50*/  I2FP.F32.S32 R10, R10 ;  /* 0x0000000a000a7245 */ /* 0x000fe20000201400 */
[----:B------:R-:W-:Y:S01]  /*7b60*/  VIADD R129, R165, 0xb9 ;  /* 0x000000b9a5817836 */ /* 0x000fe20000000000 */
[----:B------:R-:W-:Y:S01]  /*7b70*/  I2FP.F32.S32 R7, R7 ;  /* 0x0000000700077245 */ /* 0x000fe20000201400 */
[C---:B------:R-:W-:Y:S01]  /*7b80*/  FFMA.FTZ R83, -R0.reuse, R6, R83 ;  /* 0x0000000600537223 */ /* 0x040fe20000010153 */
[----:B------:R-:W-:Y:S01]  /*7b90*/  IABS R15, R15 ;  /* 0x0000000f000f7213 */ /* 0x000fe20000000000 */
[C---:B------:R-:W-:Y:S01]  /*7ba0*/  FFMA.FTZ R99, -R0.reuse, R10, R99 ;  /* 0x0000000a00637223 */ /* 0x040fe20000010163 */
[----:B------:R-:W-:Y:S01]  /*7bb0*/  I2FP.F32.S32 R155, R155 ;  /* 0x0000009b009b7245 */ /* 0x000fe20000201400 */
        /* <DEDUP_REMOVED lines=8> */
[----:B------:R-:W-:Y:S01]  /*7c40*/  FFMA.FTZ R155, -R0, R155, R108 ;  /* 0x0000009b009b7223 */ /* 0x000fe2000001016c */
[----:B------:R-:W-:Y:S01]  /*7c50*/  I2FP.F32.S32 R11, R11 ;  /* 0x0000000b000b7245 */ /* 0x000fe20000201400 */
[C---:B------:R-:W-:Y:S01]  /*7c60*/  IMAD.IADD R108, R164.reuse, 0x1, -R173 ;  /* 0x00000001a46c7824 */ /* 0x040fe200078e0aad */
[----:B------:R-:W-:Y:S01]  /*7c70*/  I2FP.F32.S32 R145, R145 ;  /* 0x0000009100917245 */ /* 0x000fe20000201400 */
[----:B------:R-:W-:Y:S01]  /*7c80*/  IMAD.IADD R96, R164, 0x1, -R129 ;  /* 0x00000001a4607824 */ /* 0x000fe200078e0a81 */
[----:B------:R-:W-:Y:S01]  /*7c90*/  IABS R6, R6 ;  /* 0x0000000600067213 */ /* 0x000fe20000000000 */
[----:B------:R-:W-:Y:S01]  /*7ca0*/  FFMA.FTZ R98, -R0, R15, R98 ;  /* 0x0000000f00627223 */ /* 0x000fe20000010162 */
[----:B------:R-:W-:Y:S01]  /*7cb0*/  I2FP.F32.S32 R150, R150 ;  /* 0x0000009600967245 */ /* 0x000fe20000201400 */
[----:B------:R-:W-:Y:S01]  /*7cc0*/  IMAD.IADD R15, R88, 0x1, -R193 ;  /* 0x00000001580f7824 */ /* 0x000fe200078e0ac1 */
[----:B------:R-:W-:Y:S01]  /*7cd0*/  IABS R10, R10 ;  /* 0x0000000a000a7213 */ /* 0x000fe20000000000 */
[----:B------:R-:W-:Y:S01]  /*7ce0*/  FFMA.FTZ R106, -R0, R11, R106 ;  /* 0x0000000b006a7223 */ /* 0x000fe2000001016a */
[----:B------:R-:W-:Y:S01]  /*7cf0*/  IABS R7, R7 ;  /* 0x0000000700077213 */ /* 0x000fe20000000000 */
[----:B------:R-:W-:Y:S01]  /*7d00*/  IMAD.IADD R11, R88, 0x1, -R201 ;  /* 0x00000001580b7824 */ /* 0x000fe200078e0ac9 */
[----:B------:R-:W-:Y:S01]  /*7d10*/  IABS R108, R108 ;  /* 0x0000006c006c7213 */ /* 0x000fe20000000000 */
[C---:B------:R-:W-:Y:S01]  /*7d20*/  FFMA.FTZ R145, -R0.reuse, R145, R120 ;  /* 0x0000009100917223 */ /* 0x040fe20000010178 */
[----:B------:R-:W-:Y:S01]  /*7d30*/  IABS R96, R96 ;  /* 0x0000006000607213 */ /* 0x000fe20000000000 */
[----:B------:R-:W-:Y:S01]  /*7d40*/  FFMA.FTZ R150, -R0, R150, R113 ;  /* 0x0000009600967223 */ /* 0x000fe20000010171 */
[-C--:B------:R-:W-:Y:S01]  /*7d50*/  ISETP.GE.AND P3, PT, R229, R188.reuse, PT ;  /* 0x000000bce500720c */ /* 0x080fe20003f66270 */
[----:B------:R-:W-:Y:S01]  /*7d60*/  VIADD R113, R165, 0xb8 ;  /* 0x000000b8a5717836 */ /* 0x000fe20000000000 */
[----:B------:R-:W-:-:S02]  /*7d70*/  ISETP.GE.AND P5, PT, R141, R188, PT ;  /* 0x000000bc8d00720c */ /* 0x000fc40003fa6270 */
[----:B------:R-:W-:Y:S02]  /*7d80*/  I2FP.F32.S32 R6, R6 ;  /* 0x0000000600067245 */ /* 0x000fe40000201400 */
[----:B------:R-:W-:Y:S02]  /*7d90*/  FSEL R48, R138, -INF , !P0 ;  /* 0xff8000008a307808 */ /* 0x000fe40004000000 */
[----:B------:R-:W-:Y:S01]  /*7da0*/  I2FP.F32.S32 R10, R10 ;  /* 0x0000000a000a7245 */ /* 0x000fe20000201400 */
[C---:B------:R-:W-:Y:S01]  /*7db0*/  FFMA.FTZ R79, -R0.reuse, R6, R79 ;  /* 0x00000006004f7223 */ /* 0x040fe2000001014f */
[----:B------:R-:W-:Y:S02]  /*7dc0*/  I2FP.F32.S32 R7, R7 ;  /* 0x0000000700077245 */ /* 0x000fe40000201400 */
[----:B------:R-:W-:Y:S01]  /*7dd0*/  ISETP.GE.AND P0, PT, R217, R188, PT ;  /* 0x000000bcd900720c */ /* 0x000fe20003f06270 */
[----:B------:R-:W-:Y:S01]  /*7de0*/  FFMA.FTZ R87, -R0, R10, R87 ;  /* 0x0000000a00577223 */ /* 0x000fe20000010157 */
[----:B------:R-:W-:Y:S01]  /*7df0*/  FSEL R120, R136, -INF , !P6 ;  /* 0xff80000088787808 */ /* 0x000fe20007000000 */
[----:B------:R-:W-:Y:S01]  /*7e00*/  FFMA.FTZ R78, -R0, R7, R78 ;  /* 0x00000007004e7223 */ /* 0x000fe2000001014e */
[----:B------:R-:W-:-:S02]  /*7e10*/  FSEL R171, R171, -INF , !P4 ;  /* 0xff800000abab7808 */ /* 0x000fc40006000000 */
[-C--:B------:R-:W-:Y:S02]  /*7e20*/  ISETP.GE.AND P6, PT, R143, R188.reuse, PT ;  /* 0x000000bc8f00720c */ /* 0x080fe40003fc6270 */
[----:B------:R-:W-:Y:S02]  /*7e30*/  ISETP.GE.AND P4, PT, R139, R188, PT ;  /* 0x000000bc8b00720c */ /* 0x000fe40003f86270 */
[----:B------:R-:W-:Y:S02]  /*7e40*/  IABS R15, R15 ;  /* 0x0000000f000f7213 */ /* 0x000fe40000000000 */
[----:B------:R-:W-:Y:S02]  /*7e50*/  I2FP.F32.S32 R108, R108 ;  /* 0x0000006c006c7245 */ /* 0x000fe40000201400 */
[----:B------:R-:W-:Y:S02]  /*7e60*/  I2FP.F32.S32 R96, R96 ;  /* 0x0000006000607245 */ /* 0x000fe40000201400 */
[----:B------:R-:W-:-:S02]  /*7e70*/  FSEL R137, R137, -INF , !P3 ;  /* 0xff80000089897808 */ /* 0x000fc40005800000 */
[----:B------:R-:W-:Y:S01]  /*7e80*/  FSEL R136, R130, -INF , !P3 ;  /* 0xff80000082887808 */ /* 0x000fe20005800000 */
[----:B------:R-:W-:Y:S01]  /*7e90*/  IMAD.IADD R6, R88, 0x1, -R117 ;  /* 0x0000000158067824 */ /* 0x000fe200078e0a75 */
[----:B------:R-:W-:Y:S02]  /*7ea0*/  FSEL R139, R124, -INF , !P5 ;  /* 0xff8000007c8b7808 */ /* 0x000fe40006800000 */
[----:B------:R-:W-:Y:S01]  /*7eb0*/  IABS R11, R11 ;  /* 0x0000000b000b7213 */ /* 0x000fe20000000000 */
[C---:B------:R-:W-:Y:S01]  /*7ec0*/  IMAD.IADD R7, R88.reuse, 0x1, -R113 ;  /* 0x0000000158077824 */ /* 0x040fe200078e0a71 */
[----:B------:R-:W-:Y:S01]  /*7ed0*/  FSEL R143, R127, -INF , !P5 ;  /* 0xff8000007f8f7808 */ /* 0x000fe20006800000 */
[----:B------:R-:W-:Y:S01]  /*7ee0*/  IMAD.IADD R10, R88, 0x1, -R129 ;  /* 0x00000001580a7824 */ /* 0x000fe200078e0a81 */
[----:B------:R-:W-:Y:S01]  /*7ef0*/  ISETP.GE.AND P3, PT, R219, R188, PT ;  /* 0x000000bcdb00720c */ /* 0x000fe20003f66270 */
[C---:B------:R-:W-:Y:S01]  /*7f00*/  FFMA.FTZ R108, -R0.reuse, R108, R73 ;  /* 0x0000006c006c7223 */ /* 0x040fe20000010149 */
[----:B------:R-:W-:Y:S01]  /*7f10*/  ISETP.GE.AND P5, PT, R151, R188, PT ;  /* 0x000000bc9700720c */ /* 0x000fe20003fa6270 */
[----:B------:R-:W-:Y:S01]  /*7f20*/  FFMA.FTZ R96, -R0, R96, R61 ;  /* 0x0000006000607223 */ /* 0x000fe2000001013d */
[----:B------:R-:W-:Y:S01]  /*7f30*/  FSEL R132, R132, -INF , !P0 ;  /* 0xff80000084847808 */ /* 0x000fe20004000000 */
[----:B------:R-:W-:Y:S01]  /*7f40*/  IMAD.IADD R73, R164, 0x1, -R113 ;  /* 0x00000001a4497824 */ /* 0x000fe200078e0a71 */
[----:B------:R-:W-:Y:S01]  /*7f50*/  FSEL R141, R131, -INF , !P0 ;  /* 0xff800000838d7808 */ /* 0x000fe20004000000 */
[----:B------:R-:W-:Y:S01]  /*7f60*/  IMAD.IADD R61, R88, 0x1, -R175 ;  /* 0x00000001583d7824 */ /* 0x000fe200078e0aaf */
[----:B------:R-:W-:-:S02]  /*7f70*/  ISETP.GE.AND P0, PT, R159, R188, PT ;  /* 0x000000bc9f00720c */ /* 0x000fc40003f06270 */
[----:B------:R-:W-:Y:S02]  /*7f80*/  FSEL R134, R134, -INF , !P6 ;  /* 0xff80000086867808 */ /* 0x000fe40007000000 */
[----:B------:R-:W-:Y:S02]  /*7f90*/  FSEL R138, R126, -INF , !P6 ;  /* 0xff8000007e8a7808 */ /* 0x000fe40007000000 */
[----:B------:R-:W-:Y:S02]  /*7fa0*/  FSEL R145, R145, -INF , !P4 ;  /* 0xff80000091917808 */ /* 0x000fe40006000000 */
[----:B------:R-:W-:Y:S02]  /*7fb0*/  FSEL R146, R122, -INF , !P4 ;  /* 0xff8000007a927808 */ /* 0x000fe40006000000 */
[----:B------:R-:W-:Y:S02]  /*7fc0*/  I2FP.F32.S32 R15, R15 ;  /* 0x0000000f000f7245 */ /* 0x000fe40000201400 */
[----:B------:R-:W-:-:S02]  /*7fd0*/  ISETP.GE.AND P6, PT, R157, R188, PT ;  /* 0x000000bc9d00720c */ /* 0x000fc40003fc6270 */
[----:B------:R-:W-:Y:S01]  /*7fe0*/  ISETP.GE.AND P4, PT, R147, R188, PT ;  /* 0x000000bc9300720c */ /* 0x000fe20003f86270 */
[----:B------:R-:W-:Y:S01]  /*7ff0*/  FFMA.FTZ R91, -R0, R15, R91 ;  /* 0x0000000f005b7223 */ /* 0x000fe2000001015b */
[----:B------:R-:W-:Y:S02]  /*8000*/  FSEL R140, R140, -INF , !P3 ;  /* 0xff8000008c8c7808 */ /* 0x000fe40005800000 */
[----:B------:R-:W-:Y:S02]  /*8010*/  FSEL R148, R123, -INF , !P3 ;  /* 0xff8000007b947808 */ /* 0x000fe40005800000 */
[----:B------:R-:W-:Y:S02]  /*8020*/  FSEL R153, R153, -INF , !P5 ;  /* 0xff80000099997808 */ /* 0x000fe40006800000 */
[----:B------:R-:W-:Y:S02]  /*8030*/  FSEL R157, R114, -INF , !P5 ;  /* 0xff800000729d7808 */ /* 0x000fe40006800000 */
[----:B------:R-:W-:-:S02]  /*8040*/  I2FP.F32.S32 R11, R11 ;  /* 0x0000000b000b7245 */ /* 0x000fc40000201400 */
[-C--:B------:R-:W-:Y:S02]  /*8050*/  ISETP.GE.AND P3, PT, R169, R188.reuse, PT ;  /* 0x000000bca900720c */ /* 0x080fe40003f66270 */
[----:B------:R-:W-:Y:S02]  /*8060*/  ISETP.GE.AND P5, PT, R209, R188, PT ;  /* 0x000000bcd100720c */ /* 0x000fe40003fa6270 */
[----:B------:R-:W-:Y:S02]  /*8070*/  FSEL R142, R142, -INF , !P0 ;  /* 0xff8000008e8e7808 */ /* 0x000fe40004000000 */
[----:B------:R-:W-:Y:S01]  /*8080*/  IABS R6, R6 ;  /* 0x0000000600067213 */ /* 0x000fe20000000000 */
[----:B------:R-:W-:Y:S01]  /*8090*/  IMAD.IADD R15, R88, 0x1, -R105 ;  /* 0x00000001580f7824 */ /* 0x000fe200078e0a69 */
[----:B------:R-:W-:Y:S01]  /*80a0*/  FSEL R169, R118, -INF , !P0 ;  /* 0xff80000076a97808 */ /* 0x000fe20004000000 */
[----:B------:R-:W-:Y:S01]  /*80b0*/  FFMA.FTZ R94, -R0, R11, R94 ;  /* 0x0000000b005e7223 */ /* 0x000fe2000001015e */
[----:B------:R-:W-:Y:S01]  /*80c0*/  ISETP.GE.AND P0, PT, R213, R188, PT ;  /* 0x000000bcd500720c */ /* 0x000fe20003f06270 */
[----:B------:R-:W-:Y:S01]  /*80d0*/  IMAD.IADD R11, R88, 0x1, -R187 ;  /* 0x00000001580b7824 */ /* 0x000fe200078e0abb */
[----:B------:R-:W-:-:S02]  /*80e0*/  FSEL R150, R150, -INF , !P4 ;  /* 0xff80000096967808 */ /* 0x000fc40006000000 */
[----:B------:R-:W-:Y:S02]  /*80f0*/  FSEL R172, R115, -INF , !P4 ;  /* 0xff80000073ac7808 */ /* 0x000fe40006000000 */
[----:B------:R-:W-:Y:S02]  /*8100*/  IABS R7, R7 ;  /* 0x0000000700077213 */ /* 0x000fe40000000000 */
[----:B------:R-:W-:Y:S02]  /*8110*/  IABS R10, R10 ;  /* 0x0000000a000a7213 */ /* 0x000fe40000000000 */
[----:B------:R-:W-:Y:S02]  /*8120*/  ISETP.GE.AND P4, PT, R161, R188, PT ;  /* 0x000000bca100720c */ /* 0x000fe40003f86270 */
[----:B------:R-:W-:Y:S02]  /*8130*/  FSEL R161, R112, -INF , !P5 ;  /* 0xff80000070a17808 */ /* 0x000fe40006800000 */
[----:B------:R-:W-:-:S02]  /*8140*/  FSEL R228, R107, -INF , !P5 ;  /* 0xff8000006be47808 */ /* 0x000fc40006800000 */
[----:B------:R-:W-:Y:S02]  /*8150*/  IABS R163, R163 ;  /* 0x000000a300a37213 */ /* 0x000fe40000000000 */
[----:B------:R-:W-:Y:S02]  /*8160*/  IABS R73, R73 ;  /* 0x0000004900497213 */ /* 0x000fe40000000000 */
[----:B------:R-:W-:Y:S02]  /*8170*/  ISETP.GE.AND P5, PT, R201, R188, PT ;  /* 0x000000bcc900720c */ /* 0x000fe40003fa6270 */
[----:B------:R-:W-:Y:S02]  /*8180*/  IABS R61, R61 ;  /* 0x0000003d003d7213 */ /* 0x000fe40000000000 */
[----:B------:R-:W-:Y:S02]  /*8190*/  I2FP.F32.S32 R6, R6 ;  /* 0x0000000600067245 */ /* 0x000fe40000201400 */
[----:B------:R-:W-:-:S02]  /*81a0*/  FSEL R160, R160, -INF , !P0 ;  /* 0xff800000a0a07808 */ /* 0x000fc40004000000 */
[----:B------:R-:W-:Y:S02]  /*81b0*/  FSEL R176, R111, -INF , !P0 ;  /* 0xff8000006fb07808 */ /* 0x000fe40004000000 */
[----:B------:R-:W-:Y:S02]  /*81c0*/  I2FP.F32.S32 R7, R7 ;  /* 0x0000000700077245 */ /* 0x000fe40000201400 */
[----:B------:R-:W-:Y:S02]  /*81d0*/  I2FP.F32.S32 R10, R10 ;  /* 0x0000000a000a7245 */ /* 0x000fe40000201400 */
[----:B------:R-:W-:Y:S02]  /*81e0*/  ISETP.GE.AND P0, PT, R205, R188, PT ;  /* 0x000000bccd00720c */ /* 0x000fe40003f06270 */
[----:B------:R-:W-:Y:S01]  /*81f0*/  IABS R15, R15 ;  /* 0x0000000f000f7213 */ /* 0x000fe20000000000 */
[----:B------:R-:W-:Y:S01]  /*8200*/  FFMA.FTZ R6, -R0, R6, R67 ;  /* 0x0000000600067223 */ /* 0x000fe20000010143 */
[----:B------:R-:W-:-:S02]  /*8210*/  I2FP.F32.S32 R163, R163 ;  /* 0x000000a300a37245 */ /* 0x000fc40000201400 */
[----:B------:R-:W-:Y:S02]  /*8220*/  I2FP.F32.S32 R73, R73 ;  /* 0x0000004900497245 */ /* 0x000fe40000201400 */
[----:B------:R-:W-:Y:S02]  /*8230*/  FSEL R216, R216, -INF , !P5 ;  /* 0xff800000d8d87808 */ /* 0x000fe40006800000 */
[----:B------:R-:W-:Y:S02]  /*8240*/  FSEL R210, R94, -INF , !P5 ;  /* 0xff8000005ed27808 */ /* 0x000fe40006800000 */
[----:B------:R-:W-:Y:S01]  /*8250*/  I2FP.F32.S32 R61, R61 ;  /* 0x0000003d003d7245 */ /* 0x000fe20000201400 */
[C---:B------:R-:W-:Y:S01]  /*8260*/  FFMA.FTZ R67, -R0.reuse, R7, R62 ;  /* 0x0000000700437223 */ /* 0x040fe2000001013e */
[----:B------:R-:W-:Y:S01]  /*8270*/  ISETP.GE.AND P5, PT, R185, R188, PT ;  /* 0x000000bcb900720c */ /* 0x000fe20003fa6270 */
[----:B------:R-:W-:Y:S01]  /*8280*/  FFMA.FTZ R63, -R0, R10, R63 ;  /* 0x0000000a003f7223 */ /* 0x000fe2000001013f */
[----:B------:R-:W-:Y:S01]  /*8290*/  FSEL R204, R204, -INF , !P0 ;  /* 0xff800000cccc7808 */ /* 0x000fe20004000000 */
[----:B------:R-:W-:Y:S01]  /*82a0*/  IMAD.IADD R10, R88, 0x1, -R101 ;  /* 0x00000001580a7824 */ /* 0x000fe200078e0a65 */
[----:B------:R-:W-:Y:S01]  /*82b0*/  FSEL R214, R98, -INF , !P0 ;  /* 0xff80000062d67808 */ /* 0x000fe20004000000 */
[----:B------:R-:W-:Y:S01]  /*82c0*/  IMAD.IADD R7, R88, 0x1, -R109 ;  /* 0x0000000158077824 */ /* 0x000fe200078e0a6d */
[----:B------:R-:W-:Y:S01]  /*82d0*/  ISETP.GE.AND P0, PT, R193, R188, PT ;  /* 0x000000bcc100720c */ /* 0x000fe20003f06270 */
[C---:B------:R-:W-:Y:S01]  /*82e0*/  FFMA.FTZ R163, -R0.reuse, R163, R100 ;  /* 0x000000a300a37223 */ /* 0x040fe20000010164 */
[----:B------:R-:W-:Y:S01]  /*82f0*/  IABS R64, R64 ;  /* 0x0000004000407213 */ /* 0x000fe20000000000 */
[C---:B------:R-:W-:Y:S01]  /*8300*/  FFMA.FTZ R73, -R0.reuse, R73, R60 ;  /* 0x0000004900497223 */ /* 0x040fe2000001013c */
[----:B------:R-:W-:Y:S01]  /*8310*/  I2FP.F32.S32 R15, R15 ;  /* 0x0000000f000f7245 */ /* 0x000fe20000201400 */
[----:B------:R-:W-:Y:S01]  /*8320*/  FFMA.FTZ R61, -R0, R61, R74 ;  /* 0x0000003d003d7223 */ /* 0x000fe2000001014a */
[----:B------:R-:W-:Y:S01]  /*8330*/  FSEL R196, R196, -INF , !P5 ;  /* 0xff800000c4c47808 */ /* 0x000fe20006800000 */
[----:B------:R-:W-:Y:S01]  /*8340*/  IMAD.IADD R60, R88, 0x1, -R173 ;  /* 0x00000001583c7824 */ /* 0x000fe200078e0aad */
[----:B------:R-:W-:Y:S01]  /*8350*/  FSEL R178, R87, -INF , !P5 ;  /* 0xff80000057b27808 */ /* 0x000fe20006800000 */
[----:B------:R-:W-:Y:S01]  /*8360*/  IMAD.IADD R100, R164, 0x1, -R117 ;  /* 0x00000001a4647824 */ /* 0x000fe200078e0a75 */
[----:B------:R-:W-:Y:S01]  /*8370*/  ISETP.GE.AND P5, PT, R175, R188, PT ;  /* 0x000000bcaf00720c */ /* 0x000fe20003fa6270 */
[----:B------:R-:W-:Y:S01]  /*8380*/  FFMA.FTZ R58, -R0, R15, R58 ;  /* 0x0000000f003a7223 */ /* 0x000fe2000001013a */
[----:B------:R-:W-:-:S02]  /*8390*/  FSEL R200, R200, -INF , !P0 ;  /* 0xff800000c8c87808 */ /* 0x000fc40004000000 */
[----:B------:R-:W-:Y:S02]  /*83a0*/  FSEL R184, R91, -INF , !P0 ;  /* 0xff8000005bb87808 */ /* 0x000fe40004000000 */
[----:B------:R-:W-:Y:S01]  /*83b0*/  I2FP.F32.S32 R64, R64 ;  /* 0x0000004000407245 */ /* 0x000fe20000201400 */
[----:B------:R-:W-:Y:S01]  /*83c0*/  IMAD.IADD R15, R88, 0x1, -R53 ;  /* 0x00000001580f7824 */ /* 0x000fe200078e0a35 */
[----:B------:R-:W-:Y:S02]  /*83d0*/  ISETP.GE.AND P0, PT, R179, R188, PT ;  /* 0x000000bcb300720c */ /* 0x000fe40003f06270 */
[----:B------:R-:W-:Y:S02]  /*83e0*/  IABS R10, R10 ;  /* 0x0000000a000a7213 */ /* 0x000fe40000000000 */
[----:B------:R-:W-:Y:S02]  /*83f0*/  IABS R7, R7 ;  /* 0x0000000700077213 */ /* 0x000fe40000000000 */
[----:B------:R-:W-:-:S02]  /*8400*/  FSEL R163, R163, -INF , !P4 ;  /* 0xff800000a3a37808 */ /* 0x000fc40006000000 */
[----:B------:R-:W-:Y:S02]  /*8410*/  FSEL R222, R102, -INF , !P4 ;  /* 0xff80000066de7808 */ /* 0x000fe40006000000 */
[----:B------:R-:W-:Y:S02]  /*8420*/  FSEL R144, R144, -INF , !P5 ;  /* 0xff80000090907808 */ /* 0x000fe40006800000 */
[----:B------:R-:W-:Y:S01]  /*8430*/  FSEL R61, R61, -INF , !P5 ;  /* 0xff8000003d3d7808 */ /* 0x000fe20006800000 */
[----:B------:R-:W-:Y:S01]  /*8440*/  FFMA.FTZ R64, -R0, R64, R71 ;  /* 0x0000004000407223 */ /* 0x000fe20000010147 */
[----:B------:R-:W-:Y:S02]  /*8450*/  ISETP.GE.AND P4, PT, R199, R188, PT ;  /* 0x000000bcc700720c */ /* 0x000fe40003f86270 */
[----:B------:R-:W-:Y:S02]  /*8460*/  IABS R60, R60 ;  /* 0x0000003c003c7213 */ /* 0x000fe40000000000 */
[----:B------:R-:W-:-:S02]  /*8470*/  ISETP.GE.AND P5, PT, R117, R188, PT ;  /* 0x000000bc7500720c */ /* 0x000fc40003fa6270 */
[----:B------:R-:W-:Y:S02]  /*8480*/  FSEL R147, R116, -INF , !P6 ;  /* 0xff80000074937808 */ /* 0x000fe40007000000 */
[----:B------:R-:W-:Y:S02]  /*8490*/  FSEL R151, R119, -INF , !P6 ;  /* 0xff80000077977808 */ /* 0x000fe40007000000 */
[----:B------:R-:W-:Y:S02]  /*84a0*/  FSEL R170, R170, -INF , !P0 ;  /* 0xff800000aaaa7808 */ /* 0x000fe40004000000 */
[----:B------:R-:W-:Y:S02]  /*84b0*/  FSEL R156, R78, -INF , !P0 ;  /* 0xff8000004e9c7808 */ /* 0x000fe40004000000 */
[----:B------:R-:W-:Y:S02]  /*84c0*/  I2FP.F32.S32 R10, R10 ;  /* 0x0000000a000a7245 */ /* 0x000fe40000201400 */
[----:B------:R-:W-:-:S02]  /*84d0*/  I2FP.F32.S32 R7, R7 ;  /* 0x0000000700077245 */ /* 0x000fc40000201400 */
[-C--:B------:R-:W-:Y:S02]  /*84e0*/  ISETP.GE.AND P6, PT, R211, R188.reuse, PT ;  /* 0x000000bcd300720c */ /* 0x080fe40003fc6270 */
[----:B------:R-:W-:Y:S02]  /*84f0*/  IABS R11, R11 ;  /* 0x0000000b000b7213 */ /* 0x000fe40000000000 */
[----:B------:R-:W-:Y:S02]  /*8500*/  ISETP.GE.AND P0, PT, R125, R188, PT ;  /* 0x000000bc7d00720c */ /* 0x000fe40003f06270 */
[----:B------:R-:W-:Y:S02]  /*8510*/  IABS R15, R15 ;  /* 0x0000000f000f7213 */ /* 0x000fe40000000000 */
[----:B------:R-:W-:Y:S02]  /*8520*/  FSEL R206, R206, -INF , !P4 ;  /* 0xff800000cece7808 */ /* 0x000fe40006000000 */
[----:B------:R-:W-:-:S02]  /*8530*/  FSEL R208, R95, -INF , !P4 ;  /* 0xff8000005fd07808 */ /* 0x000fc40006000000 */
[----:B------:R-:W-:Y:S02]  /*8540*/  I2FP.F32.S32 R60, R60 ;  /* 0x0000003c003c7245 */ /* 0x000fe40000201400 */
[----:B------:R-:W-:Y:S01]  /*8550*/  FSEL R62, R6, -INF , !P5 ;  /* 0xff800000063e7808 */ /* 0x000fe20006800000 */
[----:B------:R-:W-:Y:S01]  /*8560*/  IMAD.IADD R6, R88, 0x1, -R77 ;  /* 0x0000000158067824 */ /* 0x000fe200078e0a4d */
[----:B------:R-:W-:Y:S01]  /*8570*/  ISETP.GE.AND P4, PT, R183, R188, PT ;  /* 0x000000bcb700720c */ /* 0x000fe20003f86270 */
[----:B------:R-:W-:Y:S01]  /*8580*/  FFMA.FTZ R59, -R0, R10, R59 ;  /* 0x0000000a003b7223 */ /* 0x000fe2000001013b */
[----:B------:R-:W-:Y:S01]  /*8590*/  FSEL R180, R180, -INF , !P6 ;  /* 0xff800000b4b47808 */ /* 0x000fe20007000000 */
[----:B------:R-:W-:Y:S01]  /*85a0*/  FFMA.FTZ R50, -R0, R7, R50 ;  /* 0x0000000700327223 */ /* 0x000fe20000010132 */
[----:B------:R-:W-:Y:S01]  /*85b0*/  FSEL R230, R106, -INF , !P6 ;  /* 0xff8000006ae67808 */ /* 0x000fe20007000000 */
[C---:B------:R-:W-:Y:S01]  /*85c0*/  IMAD.IADD R10, R88.reuse, 0x1, -R21 ;  /* 0x00000001580a7824 */ /* 0x040fe200078e0a15 */
[----:B------:R-:W-:Y:S01]  /*85d0*/  I2FP.F32.S32 R11, R11 ;  /* 0x0000000b000b7245 */ /* 0x000fe20000201400 */
[----:B------:R-:W-:Y:S01]  /*85e0*/  IMAD.IADD R7, R88, 0x1, -R17 ;  /* 0x0000000158077824 */ /* 0x000fe200078e0a11 */
[----:B------:R-:W-:Y:S01]  /*85f0*/  FSEL R68, R68, -INF , !P0 ;  /* 0xff80000044447808 */ /* 0x000fe20004000000 */
[----:B------:R-:W-:Y:S01]  /*8600*/  FFMA.FTZ R60, -R0, R60, R75 ;  /* 0x0000003c003c7223 */ /* 0x000fe2000001014b */
[----:B------:R-:W-:Y:S01]  /*8610*/  FSEL R64, R64, -INF , !P0 ;  /* 0xff80000040407808 */ /* 0x000fe20004000000 */
[----:B------:R-:W-:Y:S01]  /*8620*/  FFMA.FTZ R86, -R0, R11, R86 ;  /* 0x0000000b00567223 */ /* 0x000fe20000010156 */
[----:B------:R-:W-:-:S02]  /*8630*/  ISETP.GE.AND P6, PT, R203, R188, PT ;  /* 0x000000bccb00720c */ /* 0x000fc40003fc6270 */
[----:B------:R-:W-:Y:S02]  /*8640*/  ISETP.GE.AND P0, PT, R105, R188, PT ;  /* 0x000000bc6900720c */ /* 0x000fe40003f06270 */
[----:B------:R-:W-:Y:S02]  /*8650*/  I2FP.F32.S32 R15, R15 ;  /* 0x0000000f000f7245 */ /* 0x000fe40000201400 */
[----:B------:R-:W-:Y:S02]  /*8660*/  FSEL R174, R174, -INF , !P4 ;  /* 0xff800000aeae7808 */ /* 0x000fe40006000000 */
[----:B------:R-:W-:Y:S02]  /*8670*/  FSEL R158, R82, -INF , !P4 ;  /* 0xff800000529e7808 */ /* 0x000fe40006000000 */
[----:B------:R-:W-:Y:S02]  /*8680*/  FSEL R155, R155, -INF , !P3 ;  /* 0xff8000009b9b7808 */ /* 0x000fe40005800000 */
[----:B------:R-:W-:-:S02]  /*8690*/  FSEL R159, R110, -INF , !P3 ;  /* 0xff8000006e9f7808 */ /* 0x000fc40005800000 */
[----:B------:R-:W-:Y:S02]  /*86a0*/  ISETP.GE.AND P4, PT, R173, R188, PT ;  /* 0x000000bcad00720c */ /* 0x000fe40003f86270 */
[----:B------:R-:W-:Y:S01]  /*86b0*/  IABS R6, R6 ;  /* 0x0000000600067213 */ /* 0x000fe20000000000 */
[----:B------:R-:W-:Y:S01]  /*86c0*/  FFMA.FTZ R51, -R0, R15, R51 ;  /* 0x0000000f00337223 */ /* 0x000fe20000010133 */
[----:B------:R-:W-:Y:S02]  /*86d0*/  ISETP.GE.AND P3, PT, R215, R188, PT ;  /* 0x000000bcd700720c */ /* 0x000fe40003f66270 */
[----:B------:R-:W-:Y:S02]  /*86e0*/  FSEL R218, R218, -INF , !P6 ;  /* 0xff800000dada7808 */ /* 0x000fe40007000000 */
[----:B------:R-:W-:Y:S02]  /*86f0*/  FSEL R212, R99, -INF , !P6 ;  /* 0xff80000063d47808 */ /* 0x000fe40007000000 */
[----:B------:R-:W-:-:S02]  /*8700*/  FSEL R78, R72, -INF , !P0 ;  /* 0xff800000484e7808 */ /* 0x000fc40004000000 */
[----:B------:R-:W-:Y:S02]  /*8710*/  ISETP.GE.AND P6, PT, R187, R188, PT ;  /* 0x000000bcbb00720c */ /* 0x000fe40003fc6270 */
[----:B------:R-:W-:Y:S02]  /*8720*/  FSEL R72, R58, -INF , !P0 ;  /* 0xff8000003a487808 */ /* 0x000fe40004000000 */
[----:B------:R-:W-:Y:S02]  /*8730*/  IABS R10, R10 ;  /* 0x0000000a000a7213 */ /* 0x000fe40000000000 */
[----:B------:R-:W-:Y:S02]  /*8740*/  IABS R7, R7 ;  /* 0x0000000700077213 */ /* 0x000fe40000000000 */
[----:B------:R-:W-:Y:S01]  /*8750*/  ISETP.GE.AND P0, PT, R53, R188, PT ;  /* 0x000000bc3500720c */ /* 0x000fe20003f06270 */
[----:B------:R-:W-:Y:S01]  /*8760*/  IMAD.IADD R11, R88, 0x1, -R121 ;  /* 0x00000001580b7824 */ /* 0x000fe200078e0a79 */
[----:B------:R-:W-:-:S02]  /*8770*/  FSEL R130, R108, -INF , !P4 ;  /* 0xff8000006c827808 */ /* 0x000fc40006000000 */
[----:B------:R-:W-:Y:S02]  /*8780*/  FSEL R60, R60, -INF , !P4 ;  /* 0xff8000003c3c7808 */ /* 0x000fe40006000000 */
[----:B------:R-:W-:Y:S02]  /*8790*/  I2FP.F32.S32 R6, R6 ;  /* 0x0000000600067245 */ /* 0x000fe40000201400 */
[----:B------:R-:W-:Y:S02]  /*87a0*/  FSEL R252, R252, -INF , !P3 ;  /* 0xff800000fcfc7808 */ /* 0x000fe40005800000 */
[----:B------:R-:W-:Y:S02]  /*87b0*/  FSEL R220, R103, -INF , !P3 ;  /* 0xff80000067dc7808 */ /* 0x000fe40005800000 */
[-C--:B------:R-:W-:Y:S02]  /*87c0*/  ISETP.GE.AND P4, PT, R113, R188.reuse, PT ;  /* 0x000000bc7100720c */ /* 0x080fe40003f86270 */
[----:B------:R-:W-:-:S02]  /*87d0*/  ISETP.GE.AND P3, PT, R207, R188, PT ;  /* 0x000000bccf00720c */ /* 0x000fc40003f66270 */
[----:B------:R-:W-:Y:S02]  /*87e0*/  FSEL R182, R86, -INF , !P6 ;  /* 0xff80000056b67808 */ /* 0x000fe40007000000 */
[----:B------:R-:W-:Y:S02]  /*87f0*/  IABS R57, R57 ;  /* 0x0000003900397213 */ /* 0x000fe40000000000 */
[----:B------:R-:W-:Y:S02]  /*8800*/  I2FP.F32.S32 R10, R10 ;  /* 0x0000000a000a7245 */ /* 0x000fe40000201400 */
[----:B------:R-:W-:Y:S02]  /*8810*/  I2FP.F32.S32 R7, R7 ;  /* 0x0000000700077245 */ /* 0x000fe40000201400 */
[----:B------:R-:W-:Y:S02]  /*8820*/  FSEL R86, R49, -INF , !P0 ;  /* 0xff80000031567808 */ /* 0x000fe40004000000 */
[----:B------:R-:W-:Y:S01]  /*8830*/  FSEL R82, R51, -INF , !P0 ;  /* 0xff80000033527808 */ /* 0x000fe20004000000 */
[----:B------:R-:W-:Y:S01]  /*8840*/  FFMA.FTZ R55, -R0, R6, R55 ;  /* 0x0000000600377223 */ /* 0x000fe20000010137 */
[----:B------:R-:W-:-:S02]  /*8850*/  ISETP.GE.AND P0, PT, R165, R188, PT ;  /* 0x000000bca500720c */ /* 0x000fc40003f06270 */
[----:B------:R-:W-:Y:S02]  /*8860*/  FSEL R73, R73, -INF , !P4 ;  /* 0xff80000049497808 */ /* 0x000fe40006000000 */
[----:B------:R-:W-:Y:S01]  /*8870*/  FSEL R67, R67, -INF , !P4 ;  /* 0xff80000043437808 */ /* 0x000fe20006000000 */
[C---:B------:R-:W-:Y:S01]  /*8880*/  FFMA.FTZ R47, -R0.reuse, R10, R47 ;  /* 0x0000000a002f7223 */ /* 0x040fe2000001012f */
[----:B------:R-:W-:Y:S01]  /*8890*/  IABS R100, R100 ;  /* 0x0000006400647213 */ /* 0x000fe20000000000 */
[----:B------:R-:W-:Y:S01]  /*88a0*/  FFMA.FTZ R42, -R0, R7, R42 ;  /* 0x00000007002a7223 */ /* 0x000fe2000001012a */
[----:B------:R-:W-:Y:S02]  /*88b0*/  FSEL R202, R202, -INF , !P3 ;  /* 0xff800000caca7808 */ /* 0x000fe40005800000 */
[----:B------:R-:W-:Y:S02]  /*88c0*/  FSEL R186, R90, -INF , !P3 ;  /* 0xff8000005aba7808 */ /* 0x000fe40005800000 */
[----:B------:R-:W-:-:S02]  /*88d0*/  I2FP.F32.S32 R57, R57 ;  /* 0x0000003900397245 */ /* 0x000fc40000201400 */
[----:B------:R-:W-:Y:S02]  /*88e0*/  IABS R11, R11 ;  /* 0x0000000b000b7213 */ /* 0x000fe40000000000 */
[-C--:B------:R-:W-:Y:S01]  /*88f0*/  ISETP.GE.AND P4, PT, R77, R188.reuse, PT ;  /* 0x000000bc4d00720c */ /* 0x080fe20003f86270 */
[----:B------:R-:W-:Y:S01]  /*8900*/  IMAD.IADD R6, R88, 0x1, -R89 ;  /* 0x0000000158067824 */ /* 0x000fe200078e0a59 */
[----:B------:R-:W-:Y:S01]  /*8910*/  ISETP.GE.AND P3, PT, R195, R188, PT ;  /* 0x000000bcc300720c */ /* 0x000fe20003f66270 */
[----:B------:R-:W-:Y:S01]  /*8920*/  FFMA.FTZ R57, -R0, R57, R70 ;  /* 0x0000003900397223 */ /* 0x000fe20000010146 */
[----:B------:R-:W-:Y:S02]  /*8930*/  FSEL R10, R92, -INF , !P1 ;  /* 0xff8000005c0a7808 */ /* 0x000fe40004800000 */
[----:B------:R-:W-:Y:S02]  /*8940*/  FSEL R7, R85, -INF , !P0 ;  /* 0xff80000055077808 */ /* 0x000fe40004000000 */
[----:B------:R-:W-:-:S02]  /*8950*/  FSEL R198, R198, -INF , !P6 ;  /* 0xff800000c6c67808 */ /* 0x000fc40007000000 */
[----:B------:R-:W-:Y:S02]  /*8960*/  I2FP.F32.S32 R100, R100 ;  /* 0x0000006400647245 */ /* 0x000fe40000201400 */
[----:B------:R-:W-:Y:S02]  /*8970*/  ISETP.GE.AND P6, PT, R177, R188, PT ;  /* 0x000000bcb100720c */ /* 0x000fe40003fc6270 */
[----:B------:R-:W-:Y:S01]  /*8980*/  I2FP.F32.S32 R11, R11 ;  /* 0x0000000b000b7245 */ /* 0x000fe20000201400 */
[----:B------:R-:W-:Y:S01]  /*8990*/  FFMA.FTZ R100, -R0, R100, R65 ;  /* 0x0000006400647223 */ /* 0x000fe20000010141 */
[----:B------:R-:W-:Y:S02]  /*89a0*/  FSEL R74, R84, -INF , !P4 ;  /* 0xff800000544a7808 */ /* 0x000fe40006000000 */
[----:B------:R-:W-:Y:S02]  /*89b0*/  FSEL R58, R55, -INF , !P4 ;  /* 0xff800000373a7808 */ /* 0x000fe40006000000 */
[----:B------:R-:W-:-:S02]  /*89c0*/  FSEL R168, R168, -INF , !P3 ;  /* 0xff800000a8a87808 */ /* 0x000fc40005800000 */
[----:B------:R-:W-:Y:S02]  /*89d0*/  FSEL R154, R83, -INF , !P3 ;  /* 0xff800000539a7808 */ /* 0x000fe40005800000 */
[-C--:B------:R-:W-:Y:S02]  /*89e0*/  ISETP.GE.AND P4, PT, R17, R188.reuse, PT ;  /* 0x000000bc1100720c */ /* 0x080fe40003f86270 */
[----:B------:R-:W-:Y:S02]  /*89f0*/  ISETP.GE.AND P3, PT, R181, R188, PT ;  /* 0x000000bcb500720c */ /* 0x000fe40003f66270 */
[----:B------:R-:W-:Y:S02]  /*8a00*/  FMNMX3.FTZ R23, R7, R26, R10, !PT ;  /* 0x0000001a07177276 */ /* 0x000fe4000781000a */
[----:B------:R-:W-:Y:S01]  /*8a10*/  IABS R6, R6 ;  /* 0x0000000600067213 */ /* 0x000fe20000000000 */
[----:B------:R-:W-:Y:S01]  /*8a20*/  FFMA.FTZ R66, -R0, R11, R66 ;  /* 0x0000000b00427223 */ /* 0x000fe20000010142 */
[----:B------:R-:W-:-:S02]  /*8a30*/  FSEL R162, R162, -INF , !P6 ;  /* 0xff800000a2a27808 */ /* 0x000fc40007000000 */
[----:B------:R-:W-:Y:S02]  /*8a40*/  FSEL R152, R79, -INF , !P6 ;  /* 0xff8000004f987808 */ /* 0x000fe40007000000 */
[----:B------:R-:W-:Y:S02]  /*8a50*/  ISETP.GE.AND P6, PT, R121, R188, PT ;  /* 0x000000bc7900720c */ /* 0x000fe40003fc6270 */
[----:B------:R-:W-:Y:S02]  /*8a60*/  FSEL R91, R9, -INF , !P4 ;  /* 0xff800000095b7808 */ /* 0x000fe40006000000 */
[----:B------:R-:W-:Y:S02]  /*8a70*/  FSEL R65, R104, -INF , !P3 ;  /* 0xff80000068417808 */ /* 0x000fe40005800000 */
[----:B------:R-:W-:Y:S02]  /*8a80*/  FSEL R57, R57, -INF , !P3 ;  /* 0xff80000039397808 */ /* 0x000fe40005800000 */
[----:B------:R-:W-:-:S02]  /*8a90*/  FMNMX3.FTZ R9, R23, R52, R44, !PT ;  /* 0x0000003417097276 */ /* 0x000fc4000781002c */
[----:B------:R-:W-:Y:S02]  /*8aa0*/  ISETP.GE.AND P3, PT, R129, R188, PT ;  /* 0x000000bc8100720c */ /* 0x000fe40003f66270 */
[----:B------:R-:W-:Y:S02]  /*8ab0*/  I2FP.F32.S32 R6, R6 ;  /* 0x0000000600067245 */ /* 0x000fe40000201400 */
[----:B------:R-:W-:Y:S02]  /*8ac0*/  FSEL R75, R69, -INF , !P6 ;  /* 0xff800000454b7808 */ /* 0x000fe40007000000 */
[----:B------:R-:W-:Y:S02]  /*8ad0*/  FSEL R69, R66, -INF , !P6 ;  /* 0xff80000042457808 */ /* 0x000fe40007000000 */
[----:B------:R-:W-:Y:S01]  /*8ae0*/  FMNMX3.FTZ R9, R9, R16, R8, !PT ;  /* 0x0000001009097276 */ /* 0x000fe20007810008 */
[----:B------:R-:W-:Y:S01]  /*8af0*/  FFMA.FTZ R43, -R0, R6, R43 ;  /* 0x00000006002b7223 */ /* 0x000fe2000001012b */
[----:B------:R-:W-:-:S02]  /*8b00*/  ISETP.GE.AND P6, PT, R101, R188, PT ;  /* 0x000000bc6500720c */ /* 0x000fc40003fc6270 */
[----:B------:R-:W-:Y:S02]  /*8b10*/  FSEL R71, R96, -INF , !P3 ;  /* 0xff80000060477808 */ /* 0x000fe40005800000 */
[----:B------:R-:W-:Y:S02]  /*8b20*/  FSEL R63, R63, -INF , !P3 ;  /* 0xff8000003f3f7808 */ /* 0x000fe40005800000 */
[----:B------:R-:W-:Y:S02]  /*8b30*/  ISETP.GE.AND P3, PT, R109, R188, PT ;  /* 0x000000bc6d00720c */ /* 0x000fe40003f66270 */
[----:B------:R-:W-:Y:S02]  /*8b40*/  FSEL R6, R5, -INF , !P1 ;  /* 0xff80000005067808 */ /* 0x000fe40004800000 */
[----:B------:R-:W-:Y:S02]  /*8b50*/  FMNMX3.FTZ R5, R9, R4, R48, !PT ;  /* 0x0000000409057276 */ /* 0x000fe40007810030 */
[----:B------:R-:W-:-:S02]  /*8b60*/  FSEL R70, R59, -INF , !P6 ;  /* 0xff8000003b467808 */ /* 0x000fc40007000000 */
[----:B------:R-:W-:Y:S02]  /*8b70*/  FSEL R79, R80, -INF , !P3 ;  /* 0xff800000504f7808 */ /* 0x000fe40005800000 */
[----:B------:R-:W-:Y:S02]  /*8b80*/  FSEL R59, R50, -INF , !P3 ;  /* 0xff800000323b7808 */ /* 0x000fe40005800000 */
[----:B------:R-:W-:Y:S02]  /*8b90*/  ISETP.GE.AND P3, PT, R89, R188, PT ;  /* 0x000000bc5900720c */ /* 0x000fe40003f66270 */
[----:B------:R-:W-:Y:S02]  /*8ba0*/  FSEL R85, R42, -INF , !P4 ;  /* 0xff8000002a557808 */ /* 0x000fe40006000000 */
[----:B------:R-:W-:Y:S02]  /*8bb0*/  FMNMX3.FTZ R42, R5, R120, R40, !PT ;  /* 0x00000078052a7276 */ /* 0x000fe40007810028 */
[----:B------:R-:W-:-:S02]  /*8bc0*/  FSEL R89, R41, -INF , !P3 ;  /* 0xff80000029597808 */ /* 0x000fc40005800000 */
[----:B------:R-:W-:Y:S02]  /*8bd0*/  FMNMX3.FTZ R41, R42, R171, R137, !PT ;  /* 0x000000ab2a297276 */ /* 0x000fe40007810089 */
[----:B------:R-:W-:Y:S02]  /*8be0*/  FSEL R13, R13, -INF , !P0 ;  /* 0xff8000000d0d7808 */ /* 0x000fe40004000000 */
[----:B------:R-:W-:Y:S02]  /*8bf0*/  FMNMX3.FTZ R42, R41, R132, R134, !PT ;  /* 0x00000084292a7276 */ /* 0x000fe40007810086 */
[----:B------:R-:W-:-:S04]  /*8c00*/  FMNMX3.FTZ R41, R13, R24, R6, !PT ;  /* 0x000000180d297276 */ /* 0x000fc80007810006 */
[----:B------:R-:W-:-:S04]  /*8c10*/  FMNMX3.FTZ R41, R41, R18, R22, !PT ;  /* 0x0000001229297276 */ /* 0x000fc80007810016 */
[----:B------:R-:W-:Y:S01]  /*8c20*/  FMNMX3.FTZ R41, R41, R20, R14, !PT ;  /* 0x0000001429297276 */ /* 0x000fe2000781000e */
[----:B------:R-:W-:-:S03]  /*8c30*/  VIADD R17, R165, 0xf0 ;  /* 0x000000f0a5117836 */ /* 0x000fc60000000000 */
[----:B------:R-:W-:Y:S01]  /*8c40*/  FMNMX3.FTZ R41, R41, R12, R149, !PT ;  /* 0x0000000c29297276 */ /* 0x000fe20007810095 */
[----:B------:R-:W-:Y:S01]  /*8c50*/  IMAD.IADD R11, R88, 0x1, -R97 ;  /* 0x00000001580b7824 */ /* 0x000fe200078e0a61 */
[----:B------:R-:W-:Y:S01]  /*8c60*/  FSEL R83, R43, -INF , !P3 ;  /* 0xff8000002b537808 */ /* 0x000fe20005800000 */
[----:B------:R-:W-:Y:S01]  /*8c70*/  IMAD.IADD R23, R164, 0x1, -R17 ;  /* 0x00000001a4177824 */ /* 0x000fe200078e0a11 */
[----:B------:R-:W-:Y:S02]  /*8c80*/  FMNMX3.FTZ R41, R41, R133, R128, !PT ;  /* 0x0000008529297276 */ /* 0x000fe40007810080 */
[----:B------:R-:W-:Y:S02]  /*8c90*/  FMNMX3.FTZ R43, R42, R139, R145, !PT ;  /* 0x0000008b2a2b7276 */ /* 0x000fe40007810091 */
[----:B------:R-:W-:Y:S02]  /*8ca0*/  IABS R11, R11 ;  /* 0x0000000b000b7213 */ /* 0x000fe40000000000 */
[----:B------:R-:W-:-:S02]  /*8cb0*/  FMNMX3.FTZ R41, R41, R135, R136, !PT ;  /* 0x0000008729297276 */ /* 0x000fc40007810088 */
[----:B------:R-:W-:Y:S02]  /*8cc0*/  FMNMX3.FTZ R42, R43, R140, R142, !PT ;  /* 0x0000008c2b2a7276 */ /* 0x000fe4000781008e */
[----:B------:R-:W-:Y:S02]  /*8cd0*/  IABS R23, R23 ;  /* 0x0000001700177213 */ /* 0x000fe40000000000 */
[----:B------:R-:W-:Y:S02]  /*8ce0*/  I2FP.F32.S32 R11, R11 ;  /* 0x0000000b000b7245 */ /* 0x000fe40000201400 */
[----:B------:R-:W-:Y:S01]  /*8cf0*/  FMNMX3.FTZ R41, R41, R141, R138, !PT ;  /* 0x0000008d29297276 */ /* 0x000fe2000781008a */
[----:B------:R-:W-:Y:S01]  /*8d00*/  VIADD R19, R165, 0xe9 ;  /* 0x000000e9a5137836 */ /* 0x000fe20000000000 */
[----:B------:R-:W-:Y:S02]  /*8d10*/  FMNMX3.FTZ R42, R42, R147, R153, !PT ;  /* 0x000000932a2a7276 */ /* 0x000fe40007810099 */
[----:B------:R-:W-:Y:S01]  /*8d20*/  I2FP.F32.S32 R23, R23 ;  /* 0x0000001700177245 */ /* 0x000fe20000201400 */
[----:B------:R-:W-:Y:S01]  /*8d30*/  FFMA.FTZ R54, -R0, R11, R54 ;  /* 0x0000000b00367223 */ /* 0x000fe20000010136 */
[----:B------:R-:W-:Y:S01]  /*8d40*/  FSEL R76, R76, -INF , !P6 ;  /* 0xff8000004c4c7808 */ /* 0x000fe20007000000 */
[----:B------:R-:W-:Y:S01]  /*8d50*/  IMAD.IADD R11, R88, 0x1, -R25 ;  /* 0x00000001580b7824 */ /* 0x000fe200078e0a19 */
[----:B------:R-:W-:-:S02]  /*8d60*/  FMNMX3.FTZ R41, R41, R143, R146, !PT ;  /* 0x0000008f29297276 */ /* 0x000fc40007810092 */
[----:B------:R-:W-:Y:S01]  /*8d70*/  ISETP.GE.AND P6, PT, R25, R188, PT ;  /* 0x000000bc1900720c */ /* 0x000fe20003fc6270 */
[----:B------:R-:W-:Y:S01]  /*8d80*/  IMAD.IADD R25, R164, 0x1, -R19 ;  /* 0x00000001a4197824 */ /* 0x000fe200078e0a13 */
[----:B------:R-:W-:Y:S01]  /*8d90*/  FMNMX3.FTZ R43, R42, R150, R155, !PT ;  /* 0x000000962a2b7276 */ /* 0x000fe2000781009b */
[----:B------:R-:W-:Y:S01]  /*8da0*/  FFMA.FTZ R23, -R0, R23, R32 ;  /* 0x0000001700177223 */ /* 0x000fe20000010120 */
[----:B------:R-:W-:Y:S02]  /*8db0*/  FMNMX3.FTZ R32, R41, R148, R169, !PT ;  /* 0x0000009429207276 */ /* 0x000fe400078100a9 */
[----:B------:R-:W-:Y:S02]  /*8dc0*/  FMNMX3.FTZ R42, R43, R160, R180, !PT ;  /* 0x000000a02b2a7276 */ /* 0x000fe400078100b4 */
[----:B------:R-:W-:Y:S02]  /*8dd0*/  IABS R25, R25 ;  /* 0x0000001900197213 */ /* 0x000fe40000000000 */
[----:B------:R-:W-:-:S02]  /*8de0*/  FMNMX3.FTZ R32, R32, R151, R157, !PT ;  /* 0x0000009720207276 */ /* 0x000fc4000781009d */
[----:B------:R-:W-:Y:S02]  /*8df0*/  FMNMX3.FTZ R43, R42, R161, R163, !PT ;  /* 0x000000a12a2b7276 */ /* 0x000fe400078100a3 */
[----:B------:R-:W-:Y:S02]  /*8e00*/  I2FP.F32.S32 R42, R25 ;  /* 0x00000019002a7245 */ /* 0x000fe40000201400 */
        /* <DEDUP_REMOVED lines=17> */
[----:B------:R-:W-:Y:S02]  /*8f20*/  IABS R11, R11 ;  /* 0x0000000b000b7213 */ /* 0x000fe40000000000 */
[----:B------:R-:W-:-:S02]  /*8f30*/  ISETP.GE.AND P5, PT, R97, R188, PT ;  /* 0x000000bc6100720c */ /* 0x000fc40003fa6270 */
[----:B------:R-:W-:Y:S02]  /*8f40*/  FMNMX3.FTZ R43, R43, R130, R65, !PT ;  /* 0x000000822b2b7276 */ /* 0x000fe40007810041 */
[----:B------:R-:W-:Y:S02]  /*8f50*/  FMNMX3.FTZ R25, R25, R152, R61, !PT ;  /* 0x0000009819197276 */ /* 0x000fe4000781003d */
[----:B------:R-:W-:Y:S02]  /*8f60*/  I2FP.F32.S32 R11, R11 ;  /* 0x0000000b000b7245 */ /* 0x000fe40000201400 */
[----:B------:R-:W-:Y:S02]  /*8f70*/  FSEL R81, R81, -INF , !P5 ;  /* 0xff80000051517808 */ /* 0x000fe40006800000 */
[----:B------:R-:W-:Y:S02]  /*8f80*/  FSEL R77, R54, -INF , !P5 ;  /* 0xff800000364d7808 */ /* 0x000fe40006800000 */
[----:B------:R-:W-:Y:S01]  /*8f90*/  ISETP.GE.AND P5, PT, R21, R188, PT ;  /* 0x000000bc1500720c */ /* 0x000fe20003fa6270 */
[----:B------:R-:W-:Y:S01]  /*8fa0*/  VIADD R21, R165, 0xe8 ;  /* 0x000000e8a5157836 */ /* 0x000fe20000000000 */
[----:B------:R-:W-:-:S02]  /*8fb0*/  FMNMX3.FTZ R43, R43, R68, R75, !PT ;  /* 0x000000442b2b7276 */ /* 0x000fc4000781004b */
[----:B------:R-:W-:Y:S01]  /*8fc0*/  FMNMX3.FTZ R25, R25, R60, R57, !PT ;  /* 0x0000003c19197276 */ /* 0x000fe20007810039 */
[----:B------:R-:W-:Y:S01]  /*8fd0*/  FFMA.FTZ R46, -R0, R11, R46 ;  /* 0x0000000b002e7223 */ /* 0x000fe2000001012e */
[----:B------:R-:W-:Y:S01]  /*8fe0*/  VIADD R11, R165, 0xf8 ;  /* 0x000000f8a50b7836 */ /* 0x000fe20000000000 */
[----:B------:R-:W-:Y:S01]  /*8ff0*/  FMNMX3.FTZ R43, R43, R66, R73, !PT ;  /* 0x000000422b2b7276 */ /* 0x000fe20007810049 */
[C---:B------:R-:W-:Y:S01]  /*9000*/  IMAD.IADD R27, R164.reuse, 0x1, -R21 ;  /* 0x00000001a41b7824 */ /* 0x040fe200078e0a15 */
[----:B------:R-:W-:Y:S01]  /*9010*/  FMNMX3.FTZ R25, R25, R64, R69, !PT ;  /* 0x0000004019197276 */ /* 0x000fe20007810045 */
[----:B------:R-:W-:Y:S01]  /*9020*/  IMAD.IADD R5, R164, 0x1, -R11 ;  /* 0x00000001a4057824 */ /* 0x000fe200078e0a0b */
[----:B------:R-:W-:Y:S01]  /*9030*/  FSEL R93, R93, -INF , !P6 ;  /* 0xff8000005d5d7808 */ /* 0x000fe20007000000 */
[----:B------:R-:W-:Y:S01]  /*9040*/  VIADD R15, R165, 0xf1 ;  /* 0x000000f1a50f7836 */ /* 0x000fe20000000000 */
[----:B------:R-:W-:Y:S02]  /*9050*/  FSEL R87, R46, -INF , !P6 ;  /* 0xff8000002e577808 */ /* 0x000fe40007000000 */
[----:B------:R-:W-:-:S02]  /*9060*/  FMNMX3.FTZ R43, R43, R71, R78, !PT ;  /* 0x000000472b2b7276 */ /* 0x000fc4000781004e */
[----:B------:R-:W-:Y:S01]  /*9070*/  ISETP.GE.AND P6, PT, R21, R188, PT ;  /* 0x000000bc1500720c */ /* 0x000fe20003fc6270 */
[----:B------:R-:W-:Y:S01]  /*9080*/  IMAD.IADD R21, R88, 0x1, -R21 ;  /* 0x0000000158157824 */ /* 0x000fe200078e0a15 */
[----:B------:R-:W-:Y:S02]  /*9090*/  FMNMX3.FTZ R25, R25, R62, R67, !PT ;  /* 0x0000003e19197276 */ /* 0x000fe40007810043 */
[----:B------:R-:W-:Y:S01]  /*90a0*/  IABS R27, R27 ;  /* 0x0000001b001b7213 */ /* 0x000fe20000000000 */
[----:B------:R-:W-:Y:S01]  /*90b0*/  VIADD R165, R165, 0xf9 ;  /* 0x000000f9a5a57836 */ /* 0x000fe20000000000 */
[----:B------:R-:W-:Y:S01]  /*90c0*/  FSEL R84, R45, -INF , !P5 ;  /* 0xff8000002d547808 */ /* 0x000fe20006800000 */
[----:B------:R-:W-:Y:S01]  /*90d0*/  IMAD.IADD R9, R164, 0x1, -R15 ;  /* 0x00000001a4097824 */ /* 0x000fe200078e0a0f */
[----:B------:R-:W-:Y:S02]  /*90e0*/  FSEL R80, R47, -INF , !P5 ;  /* 0xff8000002f507808 */ /* 0x000fe40006800000 */
[----:B------:R-:W-:-:S02]  /*90f0*/  FMNMX3.FTZ R43, R43, R76, R81, !PT ;  /* 0x0000004c2b2b7276 */ /* 0x000fc40007810051 */
[-C--:B------:R-:W-:Y:S01]  /*9100*/  ISETP.GE.AND P5, PT, R19, R188.reuse, PT ;  /* 0x000000bc1300720c */ /* 0x080fe20003fa6270 */
[C---:B------:R-:W-:Y:S01]  /*9110*/  IMAD.IADD R19, R88.reuse, 0x1, -R19 ;  /* 0x0000000158137824 */ /* 0x040fe200078e0a13 */
[----:B------:R-:W-:Y:S01]  /*9120*/  ISETP.GE.AND P4, PT, R17, R188, PT ;  /* 0x000000bc1100720c */ /* 0x000fe20003f86270 */
[----:B------:R-:W-:Y:S01]  /*9130*/  IMAD.IADD R17, R88, 0x1, -R17 ;  /* 0x0000000158117824 */ /* 0x000fe200078e0a11 */
[----:B------:R-:W-:Y:S02]  /*9140*/  IABS R5, R5 ;  /* 0x0000000500057213 */ /* 0x000fe40000000000 */
[----:B------:R-:W-:Y:S02]  /*9150*/  FMNMX3.FTZ R25, R25, R63, R72, !PT ;  /* 0x0000003f19197276 */ /* 0x000fe40007810048 */
[----:B------:R-:W-:Y:S02]  /*9160*/  I2FP.F32.S32 R27, R27 ;  /* 0x0000001b001b7245 */ /* 0x000fe40000201400 */
[----:B------:R-:W-:Y:S01]  /*9170*/  IABS R21, R21 ;  /* 0x0000001500157213 */ /* 0x000fe20000000000 */
[----:B------:R-:W-:Y:S01]  /*9180*/  IMAD.IADD R164, R164, 0x1, -R165 ;  /* 0x00000001a4a47824 */ /* 0x000fe200078e0aa5 */
[----:B------:R-:W-:-:S02]  /*9190*/  FMNMX3.FTZ R43, R43, R74, R79, !PT ;  /* 0x0000004a2b2b7276 */ /* 0x000fc4000781004f */
[-C--:B------:R-:W-:Y:S01]  /*91a0*/  ISETP.GE.AND P3, PT, R15, R188.reuse, PT ;  /* 0x000000bc0f00720c */ /* 0x080fe20003f66270 */
[C---:B------:R-:W-:Y:S01]  /*91b0*/  IMAD.IADD R15, R88.reuse, 0x1, -R15 ;  /* 0x00000001580f7824 */ /* 0x040fe200078e0a0f */
[----:B------:R-:W-:Y:S01]  /*91c0*/  ISETP.GE.AND P1, PT, R11, R188, PT ;  /* 0x000000bc0b00720c */ /* 0x000fe20003f26270 */
[----:B------:R-:W-:Y:S01]  /*91d0*/  IMAD.IADD R11, R88, 0x1, -R11 ;  /* 0x00000001580b7824 */ /* 0x000fe200078e0a0b */
[----:B------:R-:W-:Y:S02]  /*91e0*/  I2FP.F32.S32 R5, R5 ;  /* 0x0000000500057245 */ /* 0x000fe40000201400 */
[----:B------:R-:W-:Y:S01]  /*91f0*/  FMNMX3.FTZ R25, R25, R70, R77, !PT ;  /* 0x0000004619197276 */ /* 0x000fe2000781004d */
[----:B------:R-:W-:Y:S01]  /*9200*/  FFMA.FTZ R27, -R0, R27, R36 ;  /* 0x0000001b001b7223 */ /* 0x000fe20000010124 */
[----:B------:R-:W-:Y:S02]  /*9210*/  IABS R9, R9 ;  /* 0x0000000900097213 */ /* 0x000fe40000000000 */
[----:B------:R-:W-:-:S02]  /*9220*/  IABS R19, R19 ;  /* 0x0000001300137213 */ /* 0x000fc40000000000 */
[----:B------:R-:W-:Y:S02]  /*9230*/  IABS R17, R17 ;  /* 0x0000001100117213 */ /* 0x000fe40000000000 */
[----:B------:R-:W-:Y:S02]  /*9240*/  I2FP.F32.S32 R21, R21 ;  /* 0x0000001500157245 */ /* 0x000fe40000201400 */
[----:B------:R-:W-:Y:S01]  /*9250*/  FMNMX3.FTZ R43, R43, R86, R93, !PT ;  /* 0x000000562b2b7276 */ /* 0x000fe2000781005d */
[----:B------:R-:W-:Y:S01]  /*9260*/  IMAD.IADD R88, R88, 0x1, -R165 ;  /* 0x0000000158587824 */ /* 0x000fe200078e0aa5 */
[----:B------:R-:W-:Y:S01]  /*9270*/  FMNMX3.FTZ R25, R25, R58, R59, !PT ;  /* 0x0000003a19197276 */ /* 0x000fe2000781003b */
[C---:B------:R-:W-:Y:S01]  /*9280*/  FFMA.FTZ R5, -R0.reuse, R5, R28 ;  /* 0x0000000500057223 */ /* 0x040fe2000001011c */
[----:B------:R-:W-:Y:S01]  /*9290*/  IABS R164, R164 ;  /* 0x000000a400a47213 */ /* 0x000fe20000000000 */
[C---:B------:R-:W-:Y:S01]  /*92a0*/  FFMA.FTZ R37, -R0.reuse, R42, R37 ;  /* 0x0000002a00257223 */ /* 0x040fe20000010125 */
[----:B------:R-:W-:Y:S01]  /*92b0*/  I2FP.F32.S32 R9, R9 ;  /* 0x0000000900097245 */ /* 0x000fe20000201400 */
[----:B------:R-:W-:Y:S01]  /*92c0*/  FFMA.FTZ R38, -R0, R21, R38 ;  /* 0x0000001500267223 */ /* 0x000fe20000010126 */
[----:B------:R-:W-:-:S02]  /*92d0*/  I2FP.F32.S32 R28, R19 ;  /* 0x00000013001c7245 */ /* 0x000fc40000201400 */
[----:B------:R-:W-:Y:S02]  /*92e0*/  I2FP.F32.S32 R17, R17 ;  /* 0x0000001100117245 */ /* 0x000fe40000201400 */
[----:B------:R-:W-:Y:S02]  /*92f0*/  IABS R15, R15 ;  /* 0x0000000f000f7213 */ /* 0x000fe40000000000 */
[----:B------:R-:W-:Y:S02]  /*9300*/  IABS R11, R11 ;  /* 0x0000000b000b7213 */ /* 0x000fe40000000000 */
[----:B------:R-:W-:Y:S02]  /*9310*/  FSEL R94, R27, -INF , !P6 ;  /* 0xff8000001b5e7808 */ /* 0x000fe40007000000 */
[----:B------:R-:W-:Y:S02]  /*9320*/  FMNMX3.FTZ R43, R43, R84, R91, !PT ;  /* 0x000000542b2b7276 */ /* 0x000fe4000781005b */
[----:B------:R-:W-:Y:S01]  /*9330*/  FMNMX3.FTZ R25, R25, R82, R87, !PT ;  /* 0x0000005219197276 */ /* 0x000fe20007810057 */
[C---:B------:R-:W-:Y:S01]  /*9340*/  FFMA.FTZ R9, -R0.reuse, R9, R33 ;  /* 0x0000000900097223 */ /* 0x040fe20000010121 */
[----:B------:R-:W-:Y:S01]  /*9350*/  I2FP.F32.S32 R164, R164 ;  /* 0x000000a400a47245 */ /* 0x000fe20000201400 */
        /* <DEDUP_REMOVED lines=15> */
[----:B------:R-:W-:-:S02]  /*9450*/  FSEL R90, R9, -INF , !P3 ;  /* 0xff800000095a7808 */ /* 0x000fc40005800000 */
[----:B------:R-:W-:Y:S02]  /*9460*/  FSEL R97, R5, -INF , !P1 ;  /* 0xff80000005617808 */ /* 0x000fe40004800000 */
[----:B------:R-:W-:Y:S02]  /*9470*/  FMNMX3.FTZ R43, R43, R92, R99, !PT ;  /* 0x0000005c2b2b7276 */ /* 0x000fe40007810063 */
[----:B------:R-:W-:Y:S02]  /*9480*/  FSEL R98, R39, -INF , !P5 ;  /* 0xff80000027627808 */ /* 0x000fe40006800000 */
[----:B------:R-:W-:Y:S02]  /*9490*/  FSEL R101, R34, -INF , !P4 ;  /* 0xff80000022657808 */ /* 0x000fe40006000000 */
[----:B------:R-:W-:Y:S01]  /*94a0*/  FMNMX3.FTZ R25, R25, R83, R96, !PT ;  /* 0x0000005319197276 */ /* 0x000fe20007810060 */
[----:B------:R-:W-:Y:S01]  /*94b0*/  FFMA.FTZ R31, -R0, R88, R31 ;  /* 0x00000058001f7223 */ /* 0x000fe2000001011f */
[----:B------:R-:W-:-:S02]  /*94c0*/  FSEL R95, R29, -INF , !P0 ;  /* 0xff8000001d5f7808 */ /* 0x000fc40004000000 */
[----:B------:R-:W-:Y:S02]  /*94d0*/  FMNMX3.FTZ R28, R43, R90, R97, !PT ;  /* 0x0000005a2b1c7276 */ /* 0x000fe40007810061 */
[----:B------:R-:W-:Y:S02]  /*94e0*/  FSEL R110, R15, -INF , !P3 ;  /* 0xff8000000f6e7808 */ /* 0x000fe40005800000 */
[----:B------:R-:W-:Y:S02]  /*94f0*/  FSEL R108, R11, -INF , !P1 ;  /* 0xff8000000b6c7808 */ /* 0x000fe40004800000 */
[----:B------:R-:W-:Y:S02]  /*9500*/  FMNMX3.FTZ R25, R25, R98, R101, !PT ;  /* 0x0000006219197276 */ /* 0x000fe40007810065 */
[----:B------:R-:W-:Y:S02]  /*9510*/  FMNMX.FTZ R5, R95, R28, !PT ;  /* 0x0000001c5f057209 */ /* 0x000fe40007810000 */
[----:B------:R-:W-:-:S02]  /*9520*/  FSEL R106, R31, -INF , !P0 ;  /* 0xff8000001f6a7808 */ /* 0x000fc40004000000 */
        /* <DEDUP_REMOVED lines=8> */
[----:B------:R-:W-:Y:S01]  /*95b0*/  IMAD.IADD R192, R197, 0x1, R192 ;  /* 0x00000001c5c07824 */ /* 0x000fe200078e02c0 */
[----:B-1----:R-:W-:-:S04]  /*95c0*/  FMNMX.FTZ R165, R28, R165, !PT ;  /* 0x000000a51ca57209 */ /* 0x002fc80007810000 */
[----:B------:R-:W-:Y:S01]  /*95d0*/  FSETP.NEU.FTZ.AND P0, PT, R165, -INF , PT ;  /* 0xff800000a500780b */ /* 0x000fe20003f1d000 */
[----:B--2---:R-:W-:Y:S01]  /*95e0*/  FMUL.FTZ R109, R56, R165 ;  /* 0x000000a5386d7220 */ /* 0x004fe20000410000 */
[----:B---3--:R-:W-:-:S04]  /*95f0*/  FMNMX.FTZ R164, R5, R164, !PT ;  /* 0x000000a405a47209 */ /* 0x008fc80007810000 */
[----:B------:R-:W-:Y:S01]  /*9600*/  FSEL R109, R109, RZ, P0 ;  /* 0x000000ff6d6d7208 */ /* 0x000fe20000000000 */
[----:B------:R-:W-:Y:S01]  /*9610*/  IMAD R113, R192, 0x2, R227 ;  /* 0x00000002c0717824 */ /* 0x000fe200078e02e3 */
[----:B------:R-:W-:Y:S01]  /*9620*/  FSETP.NEU.FTZ.AND P0, PT, R164, -INF , PT ;  /* 0xff800000a400780b */ /* 0x000fe20003f1d000 */
[----:B------:R-:W-:Y:S02]  /*9630*/  FMUL.FTZ R103, R56, R164 ;  /* 0x000000a438677220 */ /* 0x000fe40000410000 */
[----:B------:R-:W-:Y:S02]  /*9640*/  IMAD.IADD R111, R190, 0x1, R113 ;  /* 0x00000001be6f7824 */ /* 0x000fe400078e0271 */
[-C--:B------:R-:W-:Y:S01]  /*9650*/  FFMA.FTZ R104, R26, R56.reuse, -R109 ;  /* 0x000000381a687223 */ /* 0x080fe2000001086d */
[----:B------:R-:W-:Y:S01]  /*9660*/  IMAD.IADD R119, R194, 0x1, R113 ;  /* 0x00000001c2777824 */ /* 0x000fe200078e0271 */
[----:B------:R-:W-:Y:S01]  /*9670*/  FSEL R103, R103, RZ, P0 ;  /* 0x000000ff67677208 */ /* 0x000fe20000000000 */
[----:B------:R-:W-:Y:S04]  /*9680*/  LDSM.16.MT88.4 R32, [R113+0xa000] ;  /* 0x00a000007120783b */ /* 0x000fe80000004200 */
[----:B------:R-:W-:-:S02]  /*9690*/  FFMA.FTZ R114, R24, R56, -R103 ;  /* 0x0000003818727223 */ /* 0x000fc40000010867 */
[----:B------:R-:W1:Y:S01]  /*96a0*/  LDSM.16.MT88.4 R24, [R111+0xa000] ;  /* 0x00a000006f18783b */ /* 0x000e620000004200 */
[----:B------:R-:W-:Y:S02]  /*96b0*/  IMAD.IADD R88, R190, 0x1, R119 ;  /* 0x00000001be587824 */ /* 0x000fe400078e0277 */
[-CC-:B------:R-:W-:Y:S01]  /*96c0*/  FFMA.FTZ R107, R7, R56.reuse, -R109.reuse ;  /* 0x00000038076b7223 */ /* 0x180fe2000001086d */
[-CC-:B------:R-:W-:Y:S01]  /*96d0*/  FFMA.FTZ R105, R10, R56.reuse, -R109.reuse ;  /* 0x000000380a697223 */ /* 0x180fe2000001086d */
[-C--:B------:R-:W-:Y:S01]  /*96e0*/  FFMA.FTZ R102, R52, R56.reuse, -R109 ;  /* 0x0000003834667223 */ /* 0x080fe2000001086d */
[-CC-:B------:R-:W-:Y:S01]  /*96f0*/  FFMA.FTZ R117, R13, R56.reuse, -R103.reuse ;  /* 0x000000380d757223 */ /* 0x180fe20000010867 */
[-CC-:B------:R-:W-:Y:S01]  /*9700*/  FFMA.FTZ R115, R6, R56.reuse, -R103.reuse ;  /* 0x0000003806737223 */ /* 0x180fe20000010867 */
[-C--:B------:R-:W-:Y:S01]  /*9710*/  FFMA.FTZ R112, R18, R56.reuse, -R103 ;  /* 0x0000003812707223 */ /* 0x080fe20000010867 */
[-CC-:B------:R-:W-:Y:S01]  /*9720*/  FFMA.FTZ R121, R16, R56.reuse, -R109.reuse ;  /* 0x0000003810797223 */ /* 0x180fe2000001086d */
[----:B------:R-:W-:Y:S04]  /*9730*/  LDSM.16.MT88.4 R36, [R88+0xa000] ;  /* 0x00a000005824783b */ /* 0x000fe80000004200 */
[----:B------:R-:W2:Y:S01]  /*9740*/  LDSM.16.MT88.4 R16, [R119+0xa000] ;  /* 0x00a000007710783b */ /* 0x000ea20000004200 */
[----:B------:R-:W-:Y:S01]  /*9750*/  MUFU.EX2 R107, R107 ;  /* 0x0000006b006b7308 */ /* 0x000fe20000000800 */
[----:B------:R-:W-:-:S02]  /*9760*/  FFMA.FTZ R100, R44, R56, -R109 ;  /* 0x000000382c647223 */ /* 0x000fc4000001086d */
[----:B------:R-:W3:Y:S05]  /*9770*/  LDSM.16.MT88.4 R44, [R111+0xa800] ;  /* 0x00a800006f2c783b */ /* 0x000eea0000004200 */
[----:B------:R-:W4:Y:S01]  /*9780*/  MUFU.EX2 R104, R104 ;  /* 0x0000006800687308 */ /* 0x000f220000000800 */
[----:B------:R-:W5:Y:S07]  /*9790*/  LDSM.16.MT88.4 R52, [R113+0xa800] ;  /* 0x00a800007134783b */ /* 0x000f6e0000004200 */
[----:B------:R-:W-:Y:S08]  /*97a0*/  MUFU.EX2 R105, R105 ;  /* 0x0000006900697308 */ /* 0x000ff00000000800 */
[----:B------:R-:W1:Y:S08]  /*97b0*/  MUFU.EX2 R102, R102 ;  /* 0x0000006600667308 */ /* 0x000e700000000800 */
[----:B------:R-:W-:Y:S08]  /*97c0*/  MUFU.EX2 R117, R117 ;  /* 0x0000007500757308 */ /* 0x000ff00000000800 */
[----:B------:R-:W2:Y:S08]  /*97d0*/  MUFU.EX2 R114, R114 ;  /* 0x0000007200727308 */ /* 0x000eb00000000800 */
[----:B------:R-:W-:Y:S08]  /*97e0*/  MUFU.EX2 R115, R115 ;  /* 0x0000007300737308 */ /* 0x000ff00000000800 */
[----:B------:R-:W3:Y:S01]  /*97f0*/  MUFU.EX2 R112, R112 ;  /* 0x0000007000707308 */ /* 0x000ee20000000800 */
[-CC-:B------:R-:W-:Y:S01]  /*9800*/  FFMA.FTZ R129, R8, R56.reuse, -R109.reuse ;  /* 0x0000003808817223 */ /* 0x180fe2000001086d */
[-C--:B------:R-:W-:Y:S01]  /*9810*/  FFMA.FTZ R122, R4, R56.reuse, -R109 ;  /* 0x00000038047a7223 */ /* 0x080fe2000001086d */
[-CC-:B------:R-:W-:Y:S01]  /*9820*/  FFMA.FTZ R125, R22, R56.reuse, -R103.reuse ;  /* 0x00000038167d7223 */ /* 0x180fe20000010867 */
[-CC-:B------:R-:W-:Y:S01]  /*9830*/  FFMA.FTZ R118, R20, R56.reuse, -R103.reuse ;  /* 0x0000003814767223 */ /* 0x180fe20000010867 */
[-CC-:B------:R-:W-:Y:S01]  /*9840*/  FFMA.FTZ R123, R14, R56.reuse, -R103.reuse ;  /* 0x000000380e7b7223 */ /* 0x180fe20000010867 */
[----:B------:R-:W-:Y:S01]  /*9850*/  FFMA.FTZ R116, R12, R56, -R103 ;  /* 0x000000380c747223 */ /* 0x000fe20000010867 */
[----:B----4-:R-:W-:-:S02]  /*9860*/  F2FP.BF16.F32.PACK_AB R8, R104, R107 ;  /* 0x0000006b6808723e */ /* 0x010fc400000010ff */
[----:B-1----:R-:W-:Y:S02]  /*9870*/  F2FP.BF16.F32.PACK_AB R10, R102, R105 ;  /* 0x00000069660a723e */ /* 0x002fe400000010ff */
[----:B--2---:R-:W-:Y:S01]  /*9880*/  F2FP.BF16.F32.PACK_AB R9, R114, R117 ;  /* 0x000000757209723e */ /* 0x004fe200000010ff */
[----:B------:R-:W-:Y:S01]  /*9890*/  MUFU.EX2 R100, R100 ;  /* 0x0000006400647308 */ /* 0x000fe20000000800 */
[-CC-:B------:R-:W-:Y:S01]  /*98a0*/  FFMA.FTZ R127, R48, R56.reuse, -R109.reuse ;  /* 0x00000038307f7223 */ /* 0x180fe2000001086d */
[----:B------:R-:W-:Y:S01]  /*98b0*/  FFMA.FTZ R124, R40, R56, -R109 ;  /* 0x00000038287c7223 */ /* 0x000fe2000001086d */
[----:B------:R-:W1:Y:S01]  /*98c0*/  LDSM.16.MT88.4 R48, [R119+0xa800] ;  /* 0x00a800007730783b */ /* 0x000e620000004200 */
[----:B---3--:R-:W-:-:S03]  /*98d0*/  F2FP.BF16.F32.PACK_AB R11, R112, R115 ;  /* 0x00000073700b723e */ /* 0x008fc600000010ff */
[----:B------:R-:W2:Y:S01]  /*98e0*/  LDSM.16.MT88.4 R40, [R88+0xa800] ;  /* 0x00a800005828783b */ /* 0x000ea20000004200 */
[----:B------:R-:W3:Y:S03]  /*98f0*/  MUFU.EX2 R121, R121 ;  /* 0x0000007900797308 */ /* 0x000ee60000000800 */
[C---:B------:R-:W-:Y:S05]  /*9900*/  HMMA.16816.F32.BF16 R28, R8.reuse, R24, RZ ;  /* 0x00000018081c723c */ /* 0x040fea00000418ff */
[----:B------:R-:W-:Y:S03]  /*9910*/  MUFU.EX2 R129, R129 ;  /* 0x0000008100817308 */ /* 0x000fe60000000800 */
[C---:B------:R-:W-:Y:S05]  /*9920*/  HMMA.16816.F32.BF16 R24, R8.reuse, R26, RZ ;  /* 0x0000001a0818723c */ /* 0x040fea00000418ff */
[----:B------:R-:W-:Y:S08]  /*9930*/  MUFU.EX2 R122, R122 ;  /* 0x0000007a007a7308 */ /* 0x000ff00000000800 */
[----:B------:R-:W-:Y:S08]  /*9940*/  MUFU.EX2 R125, R125 ;  /* 0x0000007d007d7308 */ /* 0x000ff00000000800 */
[----:B------:R-:W4:Y:S08]  /*9950*/  MUFU.EX2 R118, R118 ;  /* 0x0000007600767308 */ /* 0x000f300000000800 */
[----:B------:R-:W-:Y:S08]  /*9960*/  MUFU.EX2 R123, R123 ;  /* 0x0000007b007b7308 */ /* 0x000ff00000000800 */
[----:B------:R-:W5:Y:S01]  /*9970*/  MUFU.EX2 R116, R116 ;  /* 0x0000007400747308 */ /* 0x000f620000000800 */
[C---:B------:R-:W-:Y:S08]  /*9980*/  HMMA.16816.F32.BF16 R4, R8.reuse, R32, RZ ;  /* 0x000000200804723c */ /* 0x040ff000000418ff */
[C---:B------:R-:W-:Y:S08]  /*9990*/  HMMA.16816.F32.BF16 R32, R8.reuse, R34, RZ ;  /* 0x000000220820723c */ /* 0x040ff000000418ff */
[C---:B------:R-:W-:Y:S08]  /*99a0*/  HMMA.16816.F32.BF16 R20, R8.reuse, R16, RZ ;  /* 0x000000100814723c */ /* 0x040ff000000418ff */
[C---:B------:R-:W-:Y:S08]  /*99b0*/  HMMA.16816.F32.BF16 R16, R8.reuse, R18, RZ ;  /* 0x000000120810723c */ /* 0x040ff000000418ff */
[----:B------:R-:W-:Y:S01]  /*99c0*/  HMMA.16816.F32.BF16 R12, R8, R36, RZ ;  /* 0x00000024080c723c */ /* 0x000fe200000418ff */
[----:B---3--:R-:W-:-:S02]  /*99d0*/  F2FP.BF16.F32.PACK_AB R36, R121, R100 ;  /* 0x000000647924723e */ /* 0x008fc400000010ff */
[----:B----4-:R-:W-:-:S05]  /*99e0*/  F2FP.BF16.F32.PACK_AB R37, R118, R125 ;  /* 0x0000007d7625723e */ /* 0x010fca00000010ff */
[----:B------:R-:W-:Y:S01]  /*99f0*/  HMMA.16816.F32.BF16 R8, R8, R38, RZ ;  /* 0x000000260808723c */ /* 0x000fe200000418ff */
[----:B------:R-:W-:Y:S02]  /*9a00*/  F2FP.BF16.F32.PACK_AB R38, R122, R129 ;  /* 0x000000817a26723e */ /* 0x000fe400000010ff */
[----:B-----5:R-:W-:-:S07]  /*9a10*/  F2FP.BF16.F32.PACK_AB R39, R116, R123 ;  /* 0x0000007b7427723e */ /* 0x020fce00000010ff */
[C---:B------:R-:W-:Y:S08]  /*9a20*/  HMMA.16816.F32.BF16 R28, R36.reuse, R44, R28 ;  /* 0x0000002c241c723c */ /* 0x040ff0000004181c */
[----:B------:R-:W-:Y:S01]  /*9a30*/  HMMA.16816.F32.BF16 R24, R36, R46, R24 ;  /* 0x0000002e2418723c */ /* 0x000fe20000041818 */
[----:B------:R-:W3:Y:S01]  /*9a40*/  LDSM.16.MT88.4 R44, [R111+0xb000] ;  /* 0x00b000006f2c783b */ /* 0x000ee20000004200 */
[-CC-:B------:R-:W-:Y:S01]  /*9a50*/  FFMA.FTZ R120, R120, R56.reuse, -R109.reuse ;  /* 0x0000003878787223 */ /* 0x180fe2000001086d */
[-C--:B------:R-:W-:Y:S01]  /*9a60*/  FFMA.FTZ R131, R171, R56.reuse, -R109 ;  /* 0x00000038ab837223 */ /* 0x080fe2000001086d */
[----:B------:R-:W-:-:S04]  /*9a70*/  FFMA.FTZ R126, R149, R56, -R103 ;  /* 0x00000038957e7223 */ /* 0x000fc80000010867 */
[----:B------:R-:W-:Y:S01]  /*9a80*/  HMMA.16816.F32.BF16 R4, R36, R52, R4 ;  /* 0x000000342404723c */ /* 0x000fe20000041804 */
[-CC-:B------:R-:W-:Y:S01]  /*9a90*/  FFMA.FTZ R133, R133, R56.reuse, -R103.reuse ;  /* 0x0000003885857223 */ /* 0x180fe20000010867 */
[-CC-:B------:R-:W-:Y:S01]  /*9aa0*/  FFMA.FTZ R128, R128, R56.reuse, -R103.reuse ;  /* 0x0000003880807223 */ /* 0x180fe20000010867 */
[----:B------:R-:W-:-:S05]  /*9ab0*/  FFMA.FTZ R135, R135, R56, -R103 ;  /* 0x0000003887877223 */ /* 0x000fca0000010867 */
[C---:B------:R-:W-:Y:S01]  /*9ac0*/  HMMA.16816.F32.BF16 R32, R36.reuse, R54, R32 ;  /* 0x000000362420723c */ /* 0x040fe20000041820 */
[----:B------:R-:W4:Y:S01]  /*9ad0*/  LDSM.16.MT88.4 R52, [R113+0xb000] ;  /* 0x00b000007134783b */ /* 0x000f220000004200 */
[----:B------:R-:W-:Y:S06]  /*9ae0*/  MUFU.EX2 R127, R127 ;  /* 0x0000007f007f7308 */ /* 0x000fec0000000800 */
[C---:B-1----:R-:W-:Y:S02]  /*9af0*/  HMMA.16816.F32.BF16 R20, R36.reuse, R48, R20 ;  /* 0x000000302414723c */ /* 0x042fe40000041814 */
[----:B------:R-:W1:Y:S06]  /*9b00*/  MUFU.EX2 R120, R120 ;  /* 0x0000007800787308 */ /* 0x000e6c0000000800 */
[C---:B------:R-:W-:Y:S01]  /*9b10*/  HMMA.16816.F32.BF16 R16, R36.reuse, R50, R16 ;  /* 0x000000322410723c */ /* 0x040fe20000041810 */
[----:B------:R-:W5:Y:S01]  /*9b20*/  LDSM.16.MT88.4 R48, [R119+0xb000] ;  /* 0x00b000007730783b */ /* 0x000f620000004200 */
[----:B------:R-:W-:Y:S06]  /*9b30*/  MUFU.EX2 R124, R124 ;  /* 0x0000007c007c7308 */ /* 0x000fec0000000800 */
[C---:B--2---:R-:W-:Y:S02]  /*9b40*/  HMMA.16816.F32.BF16 R12, R36.reuse, R40, R12 ;  /* 0x00000028240c723c */ /* 0x044fe4000004180c */
[----:B------:R-:W2:Y:S06]  /*9b50*/  MUFU.EX2 R131, R131 ;  /* 0x0000008300837308 */ /* 0x000eac0000000800 */
[----:B------:R-:W-:Y:S01]  /*9b60*/  HMMA.16816.F32.BF16 R8, R36, R42, R8 ;  /* 0x0000002a2408723c */ /* 0x000fe20000041808 */
[----:B------:R-:W5:Y:S01]  /*9b70*/  LDSM.16.MT88.4 R40, [R88+0xb000] ;  /* 0x00b000005828783b */ /* 0x000f620000004200 */
        /* <DEDUP_REMOVED lines=9> */
[----:B------:R-:W-:Y:S01]  /*9c10*/  HMMA.16816.F32.BF16 R24, R36, R46, R24 ;  /* 0x0000002e2418723c */ /* 0x000fe20000041818 */
[----:B------:R-:W1:Y:S01]  /*9c20*/  LDSM.16.MT88.4 R44, [R111+0xb800] ;  /* 0x00b800006f2c783b */ /* 0x000e620000004200 */
[-CC-:B------:R-:W-:Y:S01]  /*9c30*/  FFMA.FTZ R137, R137, R56.reuse, -R109.reuse ;  /* 0x0000003889897223 */ /* 0x180fe2000001086d */
[-CC-:B------:R-:W-:Y:S01]  /*9c40*/  FFMA.FTZ R132, R132, R56.reuse, -R109.reuse ;  /* 0x0000003884847223 */ /* 0x180fe2000001086d */
[----:B------:R-:W-:-:S04]  /*9c50*/  FFMA.FTZ R134, R134, R56, -R109 ;  /* 0x0000003886867223 */ /* 0x000fc8000001086d */
[----:B------:R-:W-:Y:S01]  /*9c60*/  HMMA.16816.F32.BF16 R4, R36, R52, R4 ;  /* 0x000000342404723c */ /* 0x000fe20000041804 */
[-C--:B------:R-:W-:Y:S01]  /*9c70*/  FFMA.FTZ R139, R139, R56.reuse, -R109 ;  /* 0x000000388b8b7223 */ /* 0x080fe2000001086d */
[-CC-:B------:R-:W-:Y:S01]  /*9c80*/  FFMA.FTZ R136, R136, R56.reuse, -R103.reuse ;  /* 0x0000003888887223 */ /* 0x180fe20000010867 */
[-CC-:B------:R-:W-:Y:S01]  /*9c90*/  FFMA.FTZ R141, R141, R56.reuse, -R103.reuse ;  /* 0x000000388d8d7223 */ /* 0x180fe20000010867 */
[----:B------:R-:W-:-:S04]  /*9ca0*/  FFMA.FTZ R138, R138, R56, -R103 ;  /* 0x000000388a8a7223 */ /* 0x000fc80000010867 */
[C---:B------:R-:W-:Y:S01]  /*9cb0*/  HMMA.16816.F32.BF16 R32, R36.reuse, R54, R32 ;  /* 0x000000362420723c */ /* 0x040fe20000041820 */
[----:B------:R-:W2:Y:S01]  /*9cc0*/  LDSM.16.MT88.4 R52, [R113+0xb800] ;  /* 0x00b800007134783b */ /* 0x000ea20000004200 */
[----:B------:R-:W-:Y:S01]  /*9cd0*/  FFMA.FTZ R143, R143, R56, -R103 ;  /* 0x000000388f8f7223 */ /* 0x000fe20000010867 */
[----:B------:R-:W-:Y:S05]  /*9ce0*/  MUFU.EX2 R137, R137 ;  /* 0x0000008900897308 */ /* 0x000fea0000000800 */
[C---:B-----5:R-:W-:Y:S03]  /*9cf0*/  HMMA.16816.F32.BF16 R20, R36.reuse, R48, R20 ;  /* 0x000000302414723c */ /* 0x060fe60000041814 */
[----:B------:R-:W3:Y:S05]  /*9d00*/  MUFU.EX2 R132, R132 ;  /* 0x0000008400847308 */ /* 0x000eea0000000800 */
[C---:B------:R-:W-:Y:S01]  /*9d10*/  HMMA.16816.F32.BF16 R16, R36.reuse, R50, R16 ;  /* 0x000000322410723c */ /* 0x040fe20000041810 */
[----:B------:R-:W4:Y:S02]  /*9d20*/  LDSM.16.MT88.4 R48, [R119+0xb800] ;  /* 0x00b800007730783b */ /* 0x000f240000004200 */
[----:B------:R-:W-:Y:S05]  /*9d30*/  MUFU.EX2 R134, R134 ;  /* 0x0000008600867308 */ /* 0x000fea0000000800 */
[C---:B------:R-:W-:Y:S03]  /*9d40*/  HMMA.16816.F32.BF16 R12, R36.reuse, R40, R12 ;  /* 0x00000028240c723c */ /* 0x040fe6000004180c */
[----:B------:R-:W5:Y:S05]  /*9d50*/  MUFU.EX2 R139, R139 ;  /* 0x0000008b008b7308 */ /* 0x000f6a0000000800 */
[----:B------:R-:W-:Y:S01]  /*9d60*/  HMMA.16816.F32.BF16 R8, R36, R42, R8 ;  /* 0x0000002a2408723c */ /* 0x000fe20000041808 */
[----:B------:R-:W4:Y:S02]  /*9d70*/  LDSM.16.MT88.4 R40, [R88+0xb800] ;  /* 0x00b800005828783b */ /* 0x000f240000004200 */
[----:B------:R-:W-:Y:S08]  /*9d80*/  MUFU.EX2 R136, R136 ;  /* 0x0000008800887308 */ /* 0x000ff00000000800 */
[----:B------:R-:W1:Y:S08]  /*9d90*/  MUFU.EX2 R141, R141 ;  /* 0x0000008d008d7308 */ /* 0x000e700000000800 */
[----:B------:R-:W-:Y:S08]  /*9da0*/  MUFU.EX2 R138, R138 ;  /* 0x0000008a008a7308 */ /* 0x000ff00000000800 */
[----:B------:R-:W2:Y:S01]  /*9db0*/  MUFU.EX2 R143, R143 ;  /* 0x0000008f008f7308 */ /* 0x000ea20000000800 */
[----:B---3--:R-:W-:-:S02]  /*9dc0*/  F2FP.BF16.F32.PACK_AB R36, R132, R137 ;  /* 0x000000898424723e */ /* 0x008fc400000010ff */
[----:B-----5:R-:W-:Y:S02]  /*9dd0*/  F2FP.BF16.F32.PACK_AB R38, R139, R134 ;  /* 0x000000868b26723e */ /* 0x020fe400000010ff */
[----:B-1----:R-:W-:Y:S02]  /*9de0*/  F2FP.BF16.F32.PACK_AB R37, R141, R136 ;  /* 0x000000888d25723e */ /* 0x002fe400000010ff */
[----:B--2---:R-:W-:-:S07]  /*9df0*/  F2FP.BF16.F32.PACK_AB R39, R143, R138 ;  /* 0x0000008a8f27723e */ /* 0x004fce00000010ff */
[C---:B------:R-:W-:Y:S08]  /*9e00*/  HMMA.16816.F32.BF16 R28, R36.reuse, R44, R28 ;  /* 0x0000002c241c723c */ /* 0x040ff0000004181c */
[----:B------:R-:W-:Y:S01]  /*9e10*/  HMMA.16816.F32.BF16 R24, R36, R46, R24 ;  /* 0x0000002e2418723c */ /* 0x000fe20000041818 */
[----:B------:R-:W1:Y:S01]  /*9e20*/  LDSM.16.MT88.4 R44, [R111+0xc000] ;  /* 0x00c000006f2c783b */ /* 0x000e620000004200 */
[-C--:B------:R-:W-:Y:S01]  /*9e30*/  FFMA.FTZ R149, R148, R56.reuse, -R103 ;  /* 0x0000003894957223 */ /* 0x080fe20000010867 */
[-CC-:B------:R-:W-:Y:S01]  /*9e40*/  FFMA.FTZ R145, R145, R56.reuse, -R109.reuse ;  /* 0x0000003891917223 */ /* 0x180fe2000001086d */
[----:B------:R-:W-:-:S04]  /*9e50*/  FFMA.FTZ R140, R140, R56, -R109 ;  /* 0x000000388c8c7223 */ /* 0x000fc8000001086d */
[----:B------:R-:W-:Y:S01]  /*9e60*/  HMMA.16816.F32.BF16 R4, R36, R52, R4 ;  /* 0x000000342404723c */ /* 0x000fe20000041804 */
[-CC-:B------:R-:W-:Y:S01]  /*9e70*/  FFMA.FTZ R142, R142, R56.reuse, -R109.reuse ;  /* 0x000000388e8e7223 */ /* 0x180fe2000001086d */
[-C--:B------:R-:W-:Y:S01]  /*9e80*/  FFMA.FTZ R147, R147, R56.reuse, -R109 ;  /* 0x0000003893937223 */ /* 0x080fe2000001086d */
[-CC-:B------:R-:W-:Y:S01]  /*9e90*/  FFMA.FTZ R146, R146, R56.reuse, -R103.reuse ;  /* 0x0000003892927223 */ /* 0x180fe20000010867 */
[----:B------:R-:W-:-:S04]  /*9ea0*/  FFMA.FTZ R148, R169, R56, -R103 ;  /* 0x00000038a9947223 */ /* 0x000fc80000010867 */
[C---:B------:R-:W-:Y:S01]  /*9eb0*/  HMMA.16816.F32.BF16 R32, R36.reuse, R54, R32 ;  /* 0x000000362420723c */ /* 0x040fe20000041820 */
[----:B------:R-:W2:Y:S01]  /*9ec0*/  LDSM.16.MT88.4 R52, [R113+0xc000] ;  /* 0x00c000007134783b */ /* 0x000ea20000004200 */
[----:B------:R-:W-:Y:S01]  /*9ed0*/  FFMA.FTZ R151, R151, R56, -R103 ;  /* 0x0000003897977223 */ /* 0x000fe20000010867 */
[----:B------:R-:W-:Y:S05]  /*9ee0*/  MUFU.EX2 R145, R145 ;  /* 0x0000009100917308 */ /* 0x000fea0000000800 */
[C---:B----4-:R-:W-:Y:S03]  /*9ef0*/  HMMA.16816.F32.BF16 R20, R36.reuse, R48, R20 ;  /* 0x000000302414723c */ /* 0x050fe60000041814 */
        /* <DEDUP_REMOVED lines=148> */
[-C--:B------:R-:W-:Y:S01]  /*a840*/  FFMA.FTZ R197, R154, R56.reuse, -R103 ;  /* 0x000000389ac57223 */ /* 0x080fe20000010867 */
        /* <DEDUP_REMOVED lines=12> */
[C---:B------:R-:W-:Y:S03]  /*a910*/  HMMA.16816.F32.BF16 R16, R36.reuse, R50, R16 ;  /* 0x000000322410723c */ /* 0x040fe60000041810 */
[----:B------:R-:W-:Y:S05]  /*a920*/  MUFU.EX2 R168, R168 ;  /* 0x000000a800a87308 */ /* 0x000fea0000000800 */
[C---:B------:R-:W-:Y:S03]  /*a930*/  HMMA.16816.F32.BF16 R12, R36.reuse, R40, R12 ;  /* 0x00000028240c723c */ /* 0x040fe6000004180c */
[----:B------:R-:W4:Y:S05]  /*a940*/  MUFU.EX2 R195, R195 ;  /* 0x000000c300c37308 */ /* 0x000f2a0000000800 */
[----:B------:R-:W-:Y:S01]  /*a950*/  HMMA.16816.F32.BF16 R8, R36, R42, R8 ;  /* 0x0000002a2408723c */ /* 0x000fe20000041808 */
[----:B------:R-:W5:Y:S02]  /*a960*/  LDSM.16.MT88.4 R36, [R88+0xe800] ;  /* 0x00e800005824783b */ /* 0x000f640000004200 */
[----:B------:R-:W-:Y:S08]  /*a970*/  MUFU.EX2 R158, R158 ;  /* 0x0000009e009e7308 */ /* 0x000ff00000000800 */
[----:B------:R-:W1:Y:S01]  /*a980*/  MUFU.EX2 R197, R197 ;  /* 0x000000c500c57308 */ /* 0x000e620000000800 */
[----:B------:R-:W5:Y:S07]  /*a990*/  LDSM.16.MT88.4 R40, [R119+0xe800] ;  /* 0x00e800007728783b */ /* 0x000f6e0000004200 */
[----:B------:R-:W-:Y:S08]  /*a9a0*/  MUFU.EX2 R154, R154 ;  /* 0x0000009a009a7308 */ /* 0x000ff00000000800 */
[----:B------:R-:W2:Y:S01]  /*a9b0*/  MUFU.EX2 R199, R199 ;  /* 0x000000c700c77308 */ /* 0x000ea20000000800 */
[----:B---3--:R-:W-:-:S02]  /*a9c0*/  F2FP.BF16.F32.PACK_AB R48, R193, R174 ;  /* 0x000000aec130723e */ /* 0x008fc400000010ff */
[----:B----4-:R-:W-:Y:S02]  /*a9d0*/  F2FP.BF16.F32.PACK_AB R50, R195, R168 ;  /* 0x000000a8c332723e */ /* 0x010fe400000010ff */
        /* <DEDUP_REMOVED lines=21> */
[----:B------:R-:W-:Y:S08]  /*ab30*/  MUFU.EX2 R65, R65 ;  /* 0x0000004100417308 */ /* 0x000ff00000000800 */
[----:B------:R-:W-:Y:S08]  /*ab40*/  MUFU.EX2 R68, R68 ;  /* 0x0000004400447308 */ /* 0x000ff00000000800 */
[----:B------:R-:W-:Y:S08]  /*ab50*/  MUFU.EX2 R61, R61 ;  /* 0x0000003d003d7308 */ /* 0x000ff00000000800 */
[----:B------:R-:W5:Y:S08]  /*ab60*/  MUFU.EX2 R60, R60 ;  /* 0x0000003c003c7308 */ /* 0x000f700000000800 */
[----:B------:R-:W-:Y:S08]  /*ab70*/  MUFU.EX2 R57, R57 ;  /* 0x0000003900397308 */ /* 0x000ff00000000800 */
[----:B------:R-:W1:Y:S01]  /*ab80*/  MUFU.EX2 R64, R64 ;  /* 0x0000004000407308 */ /* 0x000e620000000800 */
[----:B------:R-:W-:Y:S01]  /*ab90*/  HMMA.16816.F32.BF16 R20, R48, R40, R20 ;  /* 0x000000283014723c */ /* 0x000fe20000041814 */
[----:B---3--:R-:W-:-:S02]  /*aba0*/  F2FP.BF16.F32.PACK_AB R40, R201, R144 ;  /* 0x00000090c928723e */ /* 0x008fc400000010ff */
[----:B-----5:R-:W-:-:S05]  /*abb0*/  F2FP.BF16.F32.PACK_AB R41, R60, R61 ;  /* 0x0000003d3c29723e */ /* 0x020fca00000010ff */
[----:B------:R-:W-:Y:S01]  /*abc0*/  HMMA.16816.F32.BF16 R16, R48, R42, R16 ;  /* 0x0000002a3010723c */ /* 0x000fe20000041810 */
[----:B------:R-:W-:Y:S01]  /*abd0*/  F2FP.BF16.F32.PACK_AB R42, R68, R65 ;  /* 0x00000041442a723e */ /* 0x000fe200000010ff */
[----:B------:R-:W3:Y:S01]  /*abe0*/  LDSM.16.MT88.4 R48, [R88+0xf000] ;  /* 0x00f000005830783b */ /* 0x000ee20000004200 */
[----:B-1----:R-:W-:-:S07]  /*abf0*/  F2FP.BF16.F32.PACK_AB R43, R64, R57 ;  /* 0x00000039402b723e */ /* 0x002fce00000010ff */
[C---:B------:R-:W-:Y:S08]  /*ac00*/  HMMA.16816.F32.BF16 R4, R40.reuse, R44, R4 ;  /* 0x0000002c2804723c */ /* 0x040ff00000041804 */
[----:B------:R-:W-:Y:S01]  /*ac10*/  HMMA.16816.F32.BF16 R32, R40, R46, R32 ;  /* 0x0000002e2820723c */ /* 0x000fe20000041820 */
[----:B------:R-:W1:Y:S01]  /*ac20*/  LDSM.16.MT88.4 R44, [R113+0xf800] ;  /* 0x00f80000712c783b */ /* 0x000e620000004200 */
[-CC-:B------:R-:W-:Y:S01]  /*ac30*/  FFMA.FTZ R75, R75, R56.reuse, -R109.reuse ;  /* 0x000000384b4b7223 */ /* 0x180fe2000001086d */
[-CC-:B------:R-:W-:Y:S01]  /*ac40*/  FFMA.FTZ R66, R66, R56.reuse, -R109.reuse ;  /* 0x0000003842427223 */ /* 0x180fe2000001086d */
[----:B------:R-:W-:-:S04]  /*ac50*/  FFMA.FTZ R73, R73, R56, -R109 ;  /* 0x0000003849497223 */ /* 0x000fc8000001086d */
[----:B--2---:R-:W-:Y:S01]  /*ac60*/  HMMA.16816.F32.BF16 R28, R40, R52, R28 ;  /* 0x00000034281c723c */ /* 0x004fe2000004181c */
        /* <DEDUP_REMOVED lines=9> */
[----:B------:R-:W4:Y:S05]  /*ad00*/  MUFU.EX2 R66, R66 ;  /* 0x0000004200427308 */ /* 0x000f2a0000000800 */
[C---:B------:R-:W-:Y:S01]  /*ad10*/  HMMA.16816.F32.BF16 R16, R40.reuse, R38, R16 ;  /* 0x000000262810723c */ /* 0x040fe20000041810 */
[----:B------:R-:W5:Y:S02]  /*ad20*/  LDSM.16.MT88.4 R36, [R119+0xf800] ;  /* 0x00f800007724783b */ /* 0x000f640000004200 */
[----:B------:R-:W-:Y:S08]  /*ad30*/  MUFU.EX2 R73, R73 ;  /* 0x0000004900497308 */ /* 0x000ff00000000800 */
[----:B------:R-:W1:Y:S08]  /*ad40*/  MUFU.EX2 R130, R130 ;  /* 0x0000008200827308 */ /* 0x000e700000000800 */
[----:B------:R-:W-:Y:S08]  /*ad50*/  MUFU.EX2 R69, R69 ;  /* 0x0000004500457308 */ /* 0x000ff00000000800 */
[----:B------:R-:W2:Y:S08]  /*ad60*/  MUFU.EX2 R62, R62 ;  /* 0x0000003e003e7308 */ /* 0x000eb00000000800 */
[----:B------:R-:W-:Y:S08]  /*ad70*/  MUFU.EX2 R67, R67 ;  /* 0x0000004300437308 */ /* 0x000ff00000000800 */
[----:B------:R-:W5:Y:S01]  /*ad80*/  MUFU.EX2 R152, R152 ;  /* 0x0000009800987308 */ /* 0x000f620000000800 */
[C---:B---3--:R-:W-:Y:S08]  /*ad90*/  HMMA.16816.F32.BF16 R12, R40.reuse, R48, R12 ;  /* 0x00000030280c723c */ /* 0x048ff0000004180c */
[----:B------:R-:W-:Y:S01]  /*ada0*/  HMMA.16816.F32.BF16 R8, R40, R50, R8 ;  /* 0x000000322808723c */ /* 0x000fe20000041808 */
[----:B----4-:R-:W-:Y:S01]  /*adb0*/  F2FP.BF16.F32.PACK_AB R40, R66, R75 ;  /* 0x0000004b4228723e */ /* 0x010fe200000010ff */
[----:B------:R-:W3:Y:S01]  /*adc0*/  LDSM.16.MT88.4 R48, [R88+0xf800] ;  /* 0x00f800005830783b */ /* 0x000ee20000004200 */
[----:B-1----:R-:W-:-:S02]  /*add0*/  F2FP.BF16.F32.PACK_AB R42, R130, R73 ;  /* 0x00000049822a723e */ /* 0x002fc400000010ff */
[----:B--2---:R-:W-:Y:S02]  /*ade0*/  F2FP.BF16.F32.PACK_AB R41, R62, R69 ;  /* 0x000000453e29723e */ /* 0x004fe400000010ff */
[----:B-----5:R-:W-:-:S07]  /*adf0*/  F2FP.BF16.F32.PACK_AB R43, R152, R67 ;  /* 0x00000043982b723e */ /* 0x020fce00000010ff */
        /* <DEDUP_REMOVED lines=8> */
[-CC-:B------:R-:W-:Y:S01]  /*ae80*/  FFMA.FTZ R76, R76, R56.reuse, -R109.reuse ;  /* 0x000000384c4c7223 */ /* 0x180fe2000001086d */
[-C--:B------:R-:W-:Y:S01]  /*ae90*/  FFMA.FTZ R74, R74, R56.reuse, -R109 ;  /* 0x000000384a4a7223 */ /* 0x080fe2000001086d */
[----:B------:R-:W-:-:S04]  /*aea0*/  FFMA.FTZ R72, R72, R56, -R103 ;  /* 0x0000003848487223 */ /* 0x000fc80000010867 */
[C---:B------:R-:W-:Y:S01]  /*aeb0*/  HMMA.16816.F32.BF16 R24, R40.reuse, R54, R24 ;  /* 0x000000362818723c */ /* 0x040fe20000041818 */
[----:B------:R-:W2:Y:S01]  /*aec0*/  LDSM.16.MT88.4 R52, [R111+0x10000] ;  /* 0x010000006f34783b */ /* 0x000ea20000004200 */
[----:B------:R-:W-:Y:S01]  /*aed0*/  FFMA.FTZ R77, R58, R56, -R103 ;  /* 0x000000383a4d7223 */ /* 0x000fe20000010867 */
[----:B------:R-:W-:Y:S05]  /*aee0*/  MUFU.EX2 R63, R63 ;  /* 0x0000003f003f7308 */ /* 0x000fea0000000800 */
[C---:B------:R-:W-:Y:S03]  /*aef0*/  HMMA.16816.F32.BF16 R20, R40.reuse, R36, R20 ;  /* 0x000000242814723c */ /* 0x040fe60000041814 */
        /* <DEDUP_REMOVED lines=9> */
[----:B---3--:R-:W-:Y:S01]  /*af90*/  HMMA.16816.F32.BF16 R12, R40, R48, R12 ;  /* 0x00000030280c723c */ /* 0x008fe2000004180c */
[----:B------:R-:W-:-:S07]  /*afa0*/  FADD.FTZ R104, R107, R104 ;  /* 0x000000686b687221 */ /* 0x000fce0000010000 */
[----:B------:R-:W-:Y:S01]  /*afb0*/  HMMA.16816.F32.BF16 R8, R40, R50, R8 ;  /* 0x000000322808723c */ /* 0x000fe20000041808 */
[----:B----4-:R-:W-:Y:S02]  /*afc0*/  F2FP.BF16.F32.PACK_AB R40, R76, R63 ;  /* 0x0000003f4c28723e */ /* 0x010fe400000010ff */
[----:B-1----:R-:W-:Y:S02]  /*afd0*/  F2FP.BF16.F32.PACK_AB R42, R74, R71 ;  /* 0x000000474a2a723e */ /* 0x002fe400000010ff */
[----:B--2---:R-:W-:Y:S02]  /*afe0*/  F2FP.BF16.F32.PACK_AB R41, R81, R72 ;  /* 0x000000485129723e */ /* 0x004fe400000010ff */
[----:B-----5:R-:W-:Y:S01]  /*aff0*/  F2FP.BF16.F32.PACK_AB R43, R77, R70 ;  /* 0x000000464d2b723e */ /* 0x020fe200000010ff */
[----:B------:R-:W-:Y:S01]  /*b000*/  FADD.FTZ R49, R105, R104 ;  /* 0x0000006869317221 */ /* 0x000fe20000010000 */
[----:B------:R-:W-:-:S05]  /*b010*/  FADD.FTZ R114, R117, R114 ;  /* 0x0000007275727221 */ /* 0x000fca0000010000 */
[----:B------:R-:W-:Y:S01]  /*b020*/  HMMA.16816.F32.BF16 R4, R40, R44, R4 ;  /* 0x0000002c2804723c */ /* 0x000fe20000041804 */
[----:B------:R-:W-:-:S07]  /*b030*/  FADD.FTZ R49, R102, R49 ;  /* 0x0000003166317221 */ /* 0x000fce0000010000 */
[----:B------:R-:W-:Y:S01]  /*b040*/  HMMA.16816.F32.BF16 R32, R40, R46, R32 ;  /* 0x0000002e2820723c */ /* 0x000fe20000041820 */
[----:B------:R-:W1:Y:S01]  /*b050*/  LDSM.16.MT88.4 R44, [R88+0x10000] ;  /* 0x01000000582c783b */ /* 0x000e620000004200 */
[----:B------:R-:W-:-:S06]  /*b060*/  FADD.FTZ R115, R115, R114 ;  /* 0x0000007273737221 */ /* 0x000fcc0000010000 */
[C---:B------:R-:W-:Y:S01]  /*b070*/  HMMA.16816.F32.BF16 R24, R40.reuse, R54, R24 ;  /* 0x000000362818723c */ /* 0x040fe20000041818 */
[----:B------:R-:W-:Y:S02]  /*b080*/  FADD.FTZ R54, R100, R49 ;  /* 0x0000003164367221 */ /* 0x000fe40000010000 */
[----:B------:R-:W2:Y:S01]  /*b090*/  LDSM.16.MT88.4 R48, [R113+0x10800] ;  /* 0x010800007130783b */ /* 0x000ea20000004200 */
[----:B------:R-:W-:Y:S01]  /*b0a0*/  FADD.FTZ R112, R112, R115 ;  /* 0x0000007370707221 */ /* 0x000fe20000010000 */
[----:B------:R-:W-:Y:S01]  /*b0b0*/  FADD.FTZ R54, R121, R54 ;  /* 0x0000003679367221 */ /* 0x000fe20000010000 */
[-CC-:B------:R-:W-:Y:S02]  /*b0c0*/  FFMA.FTZ R58, R79, R56.reuse, -R109.reuse ;  /* 0x000000384f3a7223 */ /* 0x180fe4000001086d */
[----:B------:R-:W-:Y:S01]  /*b0d0*/  FADD.FTZ R125, R125, R112 ;  /* 0x000000707d7d7221 */ /* 0x000fe20000010000 */
[----:B------:R-:W-:Y:S01]  /*b0e0*/  HMMA.16816.F32.BF16 R20, R40, R36, R20 ;  /* 0x000000242814723c */ /* 0x000fe20000041814 */
[-CC-:B------:R-:W-:Y:S01]  /*b0f0*/  FFMA.FTZ R78, R93, R56.reuse, -R109.reuse ;  /* 0x000000385d4e7223 */ /* 0x180fe2000001086d */
[-CC-:B------:R-:W-:Y:S01]  /*b100*/  FFMA.FTZ R79, R86, R56.reuse, -R109.reuse ;  /* 0x00000038564f7223 */ /* 0x180fe2000001086d */
[-C--:B------:R-:W-:Y:S01]  /*b110*/  FFMA.FTZ R93, R84, R56.reuse, -R109 ;  /* 0x00000038545d7223 */ /* 0x080fe2000001086d */
[----:B------:R-:W-:Y:S01]  /*b120*/  FADD.FTZ R129, R129, R54 ;  /* 0x0000003681817221 */ /* 0x000fe20000010000 */
[----:B------:R-:W-:-:S03]  /*b130*/  FFMA.FTZ R55, R80, R56, -R103 ;  /* 0x0000003850377223 */ /* 0x000fc60000010867 */
[----:B------:R-:W-:Y:S01]  /*b140*/  HMMA.16816.F32.BF16 R16, R40, R38, R16 ;  /* 0x000000262810723c */ /* 0x000fe20000041810 */
[----:B------:R-:W3:Y:S01]  /*b150*/  LDSM.16.MT88.4 R36, [R111+0x10800] ;  /* 0x010800006f24783b */ /* 0x000ee20000004200 */
[----:B------:R-:W-:Y:S01]  /*b160*/  FADD.FTZ R118, R118, R125 ;  /* 0x0000007d76767221 */ /* 0x000fe20000010000 */
[----:B------:R-:W-:-:S05]  /*b170*/  FFMA.FTZ R87, R87, R56, -R103 ;  /* 0x0000003857577223 */ /* 0x000fca0000010867 */
        /* <DEDUP_REMOVED lines=12> */
[----:B------:R-:W-:Y:S08]  /*b240*/  MUFU.EX2 R93, R93 ;  /* 0x0000005d005d7308 */ /* 0x000ff00000000800 */
[----:B------:R-:W-:Y:S08]  /*b250*/  MUFU.EX2 R52, R52 ;  /* 0x0000003400347308 */ /* 0x000ff00000000800 */
[----:B------:R-:W5:Y:S08]  /*b260*/  MUFU.EX2 R53, R53 ;  /* 0x0000003500357308 */ /* 0x000f700000000800 */
[----:B------:R-:W-:Y:S08]  /*b270*/  MUFU.EX2 R54, R87 ;  /* 0x0000005700367308 */ /* 0x000ff00000000800 */
[----:B------:R-:W2:Y:S01]  /*b280*/  MUFU.EX2 R55, R55 ;  /* 0x0000003700377308 */ /* 0x000ea20000000800 */
[----:B------:R-:W-:Y:S01]  /*b290*/  FADD.FTZ R124, R124, R127 ;  /* 0x0000007f7c7c7221 */ /* 0x000fe20000010000 */
[----:B------:R-:W-:Y:S01]  /*b2a0*/  FADD.FTZ R133, R133, R126 ;  /* 0x0000007e85857221 */ /* 0x000fe20000010000 */
[----:B-1----:R-:W-:Y:S02]  /*b2b0*/  HMMA.16816.F32.BF16 R12, R40, R44, R12 ;  /* 0x0000002c280c723c */ /* 0x002fe4000004180c */
[----:B------:R-:W-:Y:S01]  /*b2c0*/  FADD.FTZ R124, R131, R124 ;  /* 0x0000007c837c7221 */ /* 0x000fe20000010000 */
[----:B------:R-:W-:Y:S01]  /*b2d0*/  FADD.FTZ R128, R128, R133 ;  /* 0x0000008580807221 */ /* 0x000fe20000010000 */
[----:B----4-:R-:W-:-:S02]  /*b2e0*/  F2FP.BF16.F32.PACK_AB R44, R79, R58 ;  /* 0x0000003a4f2c723e */ /* 0x010fc400000010ff */
[----:B-----5:R-:W-:Y:S02]  /*b2f0*/  F2FP.BF16.F32.PACK_AB R45, R53, R52 ;  /* 0x00000034352d723e */ /* 0x020fe400000010ff */
[----:B------:R-:W-:Y:S01]  /*b300*/  HMMA.16816.F32.BF16 R8, R40, R46, R8 ;  /* 0x0000002e2808723c */ /* 0x000fe20000041808 */
[----:B------:R-:W-:Y:S01]  /*b310*/  F2FP.BF16.F32.PACK_AB R46, R93, R78 ;  /* 0x0000004e5d2e723e */ /* 0x000fe200000010ff */
[----:B------:R-:W-:Y:S01]  /*b320*/  FADD.FTZ R137, R137, R124 ;  /* 0x0000007c89897221 */ /* 0x000fe20000010000 */
[----:B------:R-:W-:Y:S01]  /*b330*/  FADD.FTZ R135, R135, R128 ;  /* 0x0000008087877221 */ /* 0x000fe20000010000 */
[----:B------:R-:W1:Y:S01]  /*b340*/  LDSM.16.MT88.4 R40, [R119+0x10800] ;  /* 0x010800007728783b */ /* 0x000e620000004200 */
        /* <DEDUP_REMOVED lines=9> */
[----:B------:R-:W-:-:S04]  /*b3e0*/  FADD.FTZ R138, R138, R141 ;  /* 0x0000008d8a8a7221 */ /* 0x000fc80000010000 */
[----:B------:R-:W-:Y:S02]  /*b3f0*/  FADD.FTZ R143, R143, R138 ;  /* 0x0000008a8f8f7221 */ /* 0x000fe40000010000 */
[C---:B---3--:R-:W-:Y:S01]  /*b400*/  HMMA.16816.F32.BF16 R28, R44.reuse, R36, R28 ;  /* 0x000000242c1c723c */ /* 0x048fe2000004181c */
[----:B------:R-:W-:Y:S01]  /*b410*/  FADD.FTZ R37, R145, R134 ;  /* 0x0000008691257221 */ /* 0x000fe20000010000 */
[----:B------:R-:W-:Y:S01]  /*b420*/  FADD.FTZ R146, R146, R143 ;  /* 0x0000008f92927221 */ /* 0x000fe20000010000 */
[-CC-:B------:R-:W-:Y:S01]  /*b430*/  FFMA.FTZ R87, R92, R56.reuse, -R109.reuse ;  /* 0x000000385c577223 */ /* 0x180fe2000001086d */
[-C--:B------:R-:W-:Y:S01]  /*b440*/  FFMA.FTZ R80, R89, R56.reuse, -R109 ;  /* 0x0000003859507223 */ /* 0x080fe2000001086d */
[----:B------:R-:W-:Y:S01]  /*b450*/  FADD.FTZ R37, R140, R37 ;  /* 0x000000258c257221 */ /* 0x000fe20000010000 */
[----:B------:R-:W-:Y:S01]  /*b460*/  FADD.FTZ R149, R149, R146 ;  /* 0x0000009295957221 */ /* 0x000fe20000010000 */
[-C--:B------:R-:W-:Y:S01]  /*b470*/  FFMA.FTZ R84, R85, R56.reuse, -R103 ;  /* 0x0000003855547223 */ /* 0x080fe20000010867 */
[C---:B-1----:R-:W-:Y:S01]  /*b480*/  HMMA.16816.F32.BF16 R20, R44.reuse, R40, R20 ;  /* 0x000000282c14723c */ /* 0x042fe20000041814 */
[----:B------:R-:W-:Y:S01]  /*b490*/  FADD.FTZ R86, R142, R37 ;  /* 0x000000258e567221 */ /* 0x000fe20000010000 */
[----:B------:R-:W-:Y:S01]  /*b4a0*/  FADD.FTZ R92, R148, R149 ;  /* 0x00000095945c7221 */ /* 0x000fe20000010000 */
[-CC-:B------:R-:W-:Y:S01]  /*b4b0*/  FFMA.FTZ R59, R91, R56.reuse, -R109.reuse ;  /* 0x000000385b3b7223 */ /* 0x180fe2000001086d */
[-C--:B------:R-:W-:Y:S01]  /*b4c0*/  FFMA.FTZ R82, R94, R56.reuse, -R109 ;  /* 0x000000385e527223 */ /* 0x080fe2000001086d */
[----:B------:R-:W-:Y:S01]  /*b4d0*/  FADD.FTZ R86, R147, R86 ;  /* 0x0000005693567221 */ /* 0x000fe20000010000 */
[----:B------:R-:W-:Y:S01]  /*b4e0*/  FADD.FTZ R92, R151, R92 ;  /* 0x0000005c975c7221 */ /* 0x000fe20000010000 */
[----:B------:R-:W-:Y:S01]  /*b4f0*/  FFMA.FTZ R83, R83, R56, -R103 ;  /* 0x0000003853537223 */ /* 0x000fe20000010867 */
[----:B------:R-:W-:Y:S01]  /*b500*/  HMMA.16816.F32.BF16 R16, R44, R42, R16 ;  /* 0x0000002a2c10723c */ /* 0x000fe20000041810 */
[----:B------:R-:W-:Y:S01]  /*b510*/  FADD.FTZ R153, R153, R86 ;  /* 0x0000005699997221 */ /* 0x000fe20000010000 */
[----:B------:R-:W-:Y:S01]  /*b520*/  FADD.FTZ R157, R157, R92 ;  /* 0x0000005c9d9d7221 */ /* 0x000fe20000010000 */
[----:B------:R-:W1:Y:S02]  /*b530*/  LDSM.16.MT88.4 R40, [R111+0x11000] ;  /* 0x011000006f28783b */ /* 0x000e640000004200 */
[----:B------:R-:W-:Y:S01]  /*b540*/  FADD.FTZ R150, R150, R153 ;  /* 0x0000009996967221 */ /* 0x000fe20000010000 */
[----:B------:R-:W-:Y:S01]  /*b550*/  FADD.FTZ R172, R172, R157 ;  /* 0x0000009dacac7221 */ /* 0x000fe20000010000 */
[----:B------:R-:W-:Y:S02]  /*b560*/  LDSM.16.MT88.4 R136, [R111+0x11800] ;  /* 0x011800006f88783b */ /* 0x000fe40000004200 */
[----:B------:R-:W-:Y:S01]  /*b570*/  FADD.FTZ R89, R155, R150 ;  /* 0x000000969b597221 */ /* 0x000fe20000010000 */
[----:B------:R-:W-:-:S03]  /*b580*/  FADD.FTZ R159, R159, R172 ;  /* 0x000000ac9f9f7221 */ /* 0x000fc60000010000 */
[----:B------:R-:W-:Y:S01]  /*b590*/  FADD.FTZ R89, R160, R89 ;  /* 0x00000059a0597221 */ /* 0x000fe20000010000 */
[----:B--2---:R-:W-:Y:S01]  /*b5a0*/  HMMA.16816.F32.BF16 R12, R44, R48, R12 ;  /* 0x000000302c0c723c */ /* 0x004fe2000004180c */
        /* <DEDUP_REMOVED lines=10> */
[----:B------:R-:W-:Y:S01]  /*b650*/  HMMA.16816.F32.BF16 R24, R44, R38, R24 ;  /* 0x000000262c18723c */ /* 0x000fe20000041818 */
[----:B------:R-:W-:Y:S01]  /*b660*/  FADD.FTZ R177, R177, R194 ;  /* 0x000000c2b1b17221 */ /* 0x000fe20000010000 */
[-CC-:B------:R-:W-:Y:S01]  /*b670*/  FFMA.FTZ R85, R96, R56.reuse, -R103.reuse ;  /* 0x0000003860557223 */ /* 0x180fe20000010867 */
[----:B------:R-:W-:Y:S01]  /*b680*/  FADD.FTZ R204, R173, R204 ;  /* 0x000000ccadcc7221 */ /* 0x000fe20000010000 */
[----:B------:R-:W-:Y:S01]  /*b690*/  FFMA.FTZ R86, R98, R56, -R103 ;  /* 0x0000003862567223 */ /* 0x000fe20000010867 */
[----:B------:R-:W-:-:S03]  /*b6a0*/  FADD.FTZ R212, R212, R177 ;  /* 0x000000b1d4d47221 */ /* 0x000fc60000010000 */
[----:B------:R-:W-:Y:S01]  /*b6b0*/  HMMA.16816.F32.BF16 R8, R44, R50, R8 ;  /* 0x000000322c08723c */ /* 0x000fe20000041808 */
[----:B------:R-:W2:Y:S01]  /*b6c0*/  LDSM.16.MT88.4 R44, [R119+0x11000] ;  /* 0x01100000772c783b */ /* 0x000ea20000004200 */
[----:B------:R-:W-:Y:S01]  /*b6d0*/  FADD.FTZ R175, R175, R204 ;  /* 0x000000ccafaf7221 */ /* 0x000fe20000010000 */
[----:B------:R-:W-:Y:S01]  /*b6e0*/  MUFU.EX2 R59, R59 ;  /* 0x0000003b003b7308 */ /* 0x000fe20000000800 */
[----:B------:R-:W-:Y:S01]  /*b6f0*/  FADD.FTZ R179, R179, R212 ;  /* 0x000000d4b3b37221 */ /* 0x000fe20000010000 */
[----:B------:R-:W3:Y:S01]  /*b700*/  LDSM.16.MT88.4 R36, [R113+0x11000] ;  /* 0x011000007124783b */ /* 0x000ee20000004200 */
[----:B------:R-:W-:-:S05]  /*b710*/  FADD.FTZ R206, R206, R175 ;  /* 0x000000afcece7221 */ /* 0x000fca0000010000 */
[----:B------:R-:W4:Y:S01]  /*b720*/  MUFU.EX2 R80, R80 ;  /* 0x0000005000507308 */ /* 0x000f220000000800 */
[----:B------:R-:W-:Y:S01]  /*b730*/  FADD.FTZ R181, R181, R206 ;  /* 0x000000ceb5b57221 */ /* 0x000fe20000010000 */
[----:B------:R-:W-:-:S06]  /*b740*/  FADD.FTZ R208, R208, R179 ;  /* 0x000000b3d0d07221 */ /* 0x000fcc0000010000 */
[----:B------:R-:W-:Y:S08]  /*b750*/  MUFU.EX2 R82, R82 ;  /* 0x0000005200527308 */ /* 0x000ff00000000800 */
[----:B------:R-:W5:Y:S08]  /*b760*/  MUFU.EX2 R87, R87 ;  /* 0x0000005700577308 */ /* 0x000f700000000800 */
        /* <DEDUP_REMOVED lines=8> */
[----:B----4-:R-:W-:Y:S02]  /*b7f0*/  F2FP.BF16.F32.PACK_AB R48, R80, R59 ;  /* 0x0000003b5030723e */ /* 0x010fe400000010ff */
[----:B------:R-:W-:Y:S01]  /*b800*/  FADD.FTZ R183, R196, R183 ;  /* 0x000000b7c4b77221 */ /* 0x000fe20000010000 */
[----:B-----5:R-:W-:Y:S01]  /*b810*/  F2FP.BF16.F32.PACK_AB R50, R87, R82 ;  /* 0x000000525732723e */ /* 0x020fe200000010ff */
[----:B------:R-:W-:Y:S01]  /*b820*/  FADD.FTZ R182, R182, R89 ;  /* 0x00000059b6b67221 */ /* 0x000fe20000010000 */
[----:B-1----:R-:W-:Y:S01]  /*b830*/  F2FP.BF16.F32.PACK_AB R49, R83, R84 ;  /* 0x000000545331723e */ /* 0x002fe200000010ff */
[----:B------:R-:W-:Y:S01]  /*b840*/  FADD.FTZ R174, R174, R183 ;  /* 0x000000b7aeae7221 */ /* 0x000fe20000010000 */
[----:B--2---:R-:W-:Y:S01]  /*b850*/  F2FP.BF16.F32.PACK_AB R51, R86, R85 ;  /* 0x000000555633723e */ /* 0x004fe200000010ff */
[----:B------:R-:W-:-:S02]  /*b860*/  FADD.FTZ R187, R187, R182 ;  /* 0x000000b6bbbb7221 */ /* 0x000fc40000010000 */
[----:B------:R-:W-:-:S04]  /*b870*/  FADD.FTZ R193, R193, R174 ;  /* 0x000000aec1c17221 */ /* 0x000fc80000010000 */
[----:B------:R-:W-:Y:S01]  /*b880*/  HMMA.16816.F32.BF16 R24, R48, R42, R24 ;  /* 0x0000002a3018723c */ /* 0x000fe20000041818 */
[----:B------:R-:W-:Y:S02]  /*b890*/  FADD.FTZ R42, R158, R187 ;  /* 0x000000bb9e2a7221 */ /* 0x000fe40000010000 */
[----:B------:R-:W1:Y:S01]  /*b8a0*/  LDSM.16.MT88.4 R156, [R113+0x11800] ;  /* 0x01180000719c783b */ /* 0x000e620000004200 */
[----:B------:R-:W-:Y:S01]  /*b8b0*/  FADD.FTZ R168, R168, R193 ;  /* 0x000000c1a8a87221 */ /* 0x000fe20000010000 */
[----:B------:R-:W-:-:S03]  /*b8c0*/  FADD.FTZ R197, R197, R42 ;  /* 0x0000002ac5c57221 */ /* 0x000fc60000010000 */
[----:B------:R-:W-:Y:S01]  /*b8d0*/  FADD.FTZ R195, R195, R168 ;  /* 0x000000a8c3c37221 */ /* 0x000fe20000010000 */
[-C--:B------:R-:W-:Y:S01]  /*b8e0*/  FFMA.FTZ R92, R99, R56.reuse, -R109 ;  /* 0x00000038635c7223 */ /* 0x080fe2000001086d */
[C---:B------:R-:W-:Y:S01]  /*b8f0*/  HMMA.16816.F32.BF16 R28, R48.reuse, R40, R28 ;  /* 0x00000028301c723c */ /* 0x040fe2000004181c */
[----:B------:R-:W-:Y:S01]  /*b900*/  FADD.FTZ R154, R154, R197 ;  /* 0x000000c59a9a7221 */ /* 0x000fe20000010000 */
[-CC-:B------:R-:W-:Y:S01]  /*b910*/  FFMA.FTZ R99, R90, R56.reuse, -R109.reuse ;  /* 0x000000385a637223 */ /* 0x180fe2000001086d */
[-CC-:B------:R-:W-:Y:S01]  /*b920*/  FFMA.FTZ R94, R97, R56.reuse, -R109.reuse ;  /* 0x00000038615e7223 */ /* 0x180fe2000001086d */
[-C--:B------:R-:W-:Y:S01]  /*b930*/  FFMA.FTZ R41, R95, R56.reuse, -R109 ;  /* 0x000000385f297223 */ /* 0x080fe2000001086d */
[-CC-:B------:R-:W-:Y:S01]  /*b940*/  FFMA.FTZ R40, R101, R56.reuse, -R103.reuse ;  /* 0x0000003865287223 */ /* 0x180fe20000010867 */
[-CC-:B------:R-:W-:Y:S01]  /*b950*/  FFMA.FTZ R43, R110, R56.reuse, -R103.reuse ;  /* 0x000000386e2b7223 */ /* 0x180fe20000010867 */
[-C--:B------:R-:W-:Y:S01]  /*b960*/  FFMA.FTZ R42, R108, R56.reuse, -R103 ;  /* 0x000000386c2a7223 */ /* 0x080fe20000010867 */
[----:B------:R-:W-:Y:S01]  /*b970*/  HMMA.16816.F32.BF16 R20, R48, R44, R20 ;  /* 0x0000002c3014723c */ /* 0x000fe20000041814 */
[----:B------:R-:W-:Y:S01]  /*b980*/  FADD.FTZ R44, R144, R195 ;  /* 0x000000c3902c7221 */ /* 0x000fe20000010000 */
[----:B------:R-:W-:Y:S01]  /*b990*/  FFMA.FTZ R45, R106, R56, -R103 ;  /* 0x000000386a2d7223 */ /* 0x000fe20000010867 */
[----:B------:R-:W-:Y:S01]  /*b9a0*/  FADD.FTZ R154, R199, R154 ;  /* 0x0000009ac79a7221 */ /* 0x000fe20000010000 */
[----:B------:R-:W-:Y:S01]  /*b9b0*/  MUFU.EX2 R92, R92 ;  /* 0x0000005c005c7308 */ /* 0x000fe20000000800 */
[----:B------:R-:W-:Y:S01]  /*b9c0*/  FADD.FTZ R44, R201, R44 ;  /* 0x0000002cc92c7221 */ /* 0x000fe20000010000 */
[----:B------:R-:W-:Y:S01]  /*b9d0*/  LDSM.16.MT88.4 R144, [R119+0x11800] ;  /* 0x011800007790783b */ /* 0x000fe20000004200 */
[----:B------:R-:W-:-:S02]  /*b9e0*/  FADD.FTZ R61, R61, R154 ;  /* 0x0000009a3d3d7221 */ /* 0x000fc40000010000 */
[----:B------:R-:W-:-:S03]  /*b9f0*/  FADD.FTZ R65, R65, R44 ;  /* 0x0000002c41417221 */ /* 0x000fc60000010000 */
[----:B------:R-:W2:Y:S01]  /*ba00*/  MUFU.EX2 R99, R99 ;  /* 0x0000006300637308 */ /* 0x000ea20000000800 */
[----:B---3--:R-:W-:Y:S01]  /*ba10*/  HMMA.16816.F32.BF16 R4, R48, R36, R4 ;  /* 0x000000243004723c */ /* 0x008fe20000041804 */
[----:B------:R-:W-:-:S06]  /*ba20*/  FADD.FTZ R60, R60, R61 ;  /* 0x0000003d3c3c7221 */ /* 0x000fcc0000010000 */
[----:B------:R-:W-:Y:S01]  /*ba30*/  MUFU.EX2 R94, R94 ;  /* 0x0000005e005e7308 */ /* 0x000fe20000000800 */
[----:B------:R-:W-:-:S07]  /*ba40*/  FADD.FTZ R68, R68, R65 ;  /* 0x0000004144447221 */ /* 0x000fce0000010000 */
        /* <DEDUP_REMOVED lines=14> */
[----:B-----5:R-:W-:Y:S01]  /*bb30*/  F2FP.BF16.F32.PACK_AB R151, R45, R42 ;  /* 0x0000002a2d97723e */ /* 0x020fe200000010ff */
[----:B------:R-:W-:Y:S02]  /*bb40*/  FADD.FTZ R62, R62, R69 ;  /* 0x000000453e3e7221 */ /* 0x000fe40000010000 */
[----:B------:R-:W-:-:S04]  /*bb50*/  FADD.FTZ R130, R130, R73 ;  /* 0x0000004982827221 */ /* 0x000fc80000010000 */
[----:B-1----:R-:W-:Y:S01]  /*bb60*/  HMMA.16816.F32.BF16 R160, R148, R156, R4 ;  /* 0x0000009c94a0723c */ /* 0x002fe20000041804 */
[----:B------:R-:W-:Y:S01]  /*bb70*/  FADD.FTZ R5, R67, R62 ;  /* 0x0000003e43057221 */ /* 0x000fe20000010000 */
[----:B------:R-:W-:-:S03]  /*bb80*/  FADD.FTZ R63, R63, R130 ;  /* 0x000000823f3f7221 */ /* 0x000fc60000010000 */
[----:B------:R-:W-:Y:S01]  /*bb90*/  FADD.FTZ R5, R152, R5 ;  /* 0x0000000598057221 */ /* 0x000fe20000010000 */
[----:B------:R-:W-:-:S03]  /*bba0*/  FADD.FTZ R76, R76, R63 ;  /* 0x0000003f4c4c7221 */ /* 0x000fc60000010000 */
[----:B------:R-:W-:Y:S01]  /*bbb0*/  FADD.FTZ R72, R72, R5 ;  /* 0x0000000548487221 */ /* 0x000fe20000010000 */
[----:B------:R-:W-:-:S04]  /*bbc0*/  FADD.FTZ R5, R71, R76 ;  /* 0x0000004c47057221 */ /* 0x000fc80000010000 */
[----:B------:R-:W-:-:S04]  /*bbd0*/  FADD.FTZ R5, R74, R5 ;  /* 0x000000054a057221 */ /* 0x000fc80000010000 */
[----:B------:R-:W-:Y:S01]  /*bbe0*/  FADD.FTZ R58, R58, R5 ;  /* 0x000000053a3a7221 */ /* 0x000fe20000010000 */
[----:B------:R-:W-:Y:S01]  /*bbf0*/  HMMA.16816.F32.BF16 R32, R48, R38, R32 ;  /* 0x000000263020723c */ /* 0x000fe20000041820 */
[----:B------:R-:W-:Y:S01]  /*bc00*/  FADD.FTZ R81, R81, R72 ;  /* 0x0000004851517221 */ /* 0x000fe20000010000 */
[----:B------:R-:W1:Y:S01]  /*bc10*/  LDSM.16.MT88.4 R36, [R88+0x11000] ;  /* 0x011000005824783b */ /* 0x000e620000004200 */
[----:B------:R-:W-:Y:S02]  /*bc20*/  FADD.FTZ R79, R79, R58 ;  /* 0x0000003a4f4f7221 */ /* 0x000fe40000010000 */
[----:B------:R-:W-:Y:S01]  /*bc30*/  FADD.FTZ R70, R70, R81 ;  /* 0x0000005146467221 */ /* 0x000fe20000010000 */
[----:B------:R-:W2:Y:S01]  /*bc40*/  LDSM.16.MT88.4 R88, [R88+0x11800] ;  /* 0x011800005858783b */ /* 0x000ea20000004200 */
        /* <DEDUP_REMOVED lines=16> */
[----:B------:R-:W-:Y:S01]  /*bd50*/  FADD.FTZ R94, R94, R99 ;  /* 0x000000635e5e7221 */ /* 0x000fe20000010000 */
[----:B------:R-:W-:Y:S01]  /*bd60*/  HMMA.16816.F32.BF16 R16, R48, R46, R16 ;  /* 0x0000002e3010723c */ /* 0x000fe20000041810 */
[----:B------:R-:W-:Y:S02]  /*bd70*/  FADD.FTZ R5, R86, R5 ;  /* 0x0000000556057221 */ /* 0x000fe40000010000 */
[----:B------:R-:W-:Y:S02]  /*bd80*/  FADD.FTZ R4, R41, R94 ;  /* 0x0000005e29047221 */ /* 0x000fe40000010000 */
[----:B------:R-:W-:-:S03]  /*bd90*/  FADD.FTZ R40, R40, R5 ;  /* 0x0000000528287221 */ /* 0x000fc60000010000 */
[C---:B-1----:R-:W-:Y:S01]  /*bda0*/  HMMA.16816.F32.BF16 R12, R48.reuse, R36, R12 ;  /* 0x00000024300c723c */ /* 0x042fe2000004180c */
[----:B------:R-:W-:Y:S01]  /*bdb0*/  VIADD R5, R189, 0xfffffffe ;  /* 0xfffffffebd057836 */ /* 0x000fe20000000000 */
[----:B------:R1:W-:Y:S06]  /*bdc0*/  STL [R1+0x8], R4 ;  /* 0x0000080401007387 */ /* 0x0003ec0000100800 */
[----:B------:R-:W-:Y:S01]  /*bdd0*/  HMMA.16816.F32.BF16 R8, R48, R38, R8 ;  /* 0x000000263008723c */ /* 0x000fe20000041808 */
[----:B------:R-:W-:Y:S01]  /*bde0*/  ISETP.GE.AND P0, PT, R5, R236, PT ;  /* 0x000000ec0500720c */ /* 0x000fe20003f06270 */
[----:B------:R-:W-:-:S04]  /*bdf0*/  FADD.FTZ R43, R43, R40 ;  /* 0x000000282b2b7221 */ /* 0x000fc80000010000 */
[----:B------:R-:W-:Y:S02]  /*be00*/  FADD.FTZ R42, R42, R43 ;  /* 0x0000002b2a2a7221 */ /* 0x000fe40000010000 */
[----:B------:R-:W-:Y:S02]  /*be10*/  HMMA.16816.F32.BF16 R132, R148, R136, R28 ;  /* 0x000000889484723c */ /* 0x000fe4000004181c */
[----:B------:R-:W-:-:S06]  /*be20*/  FADD.FTZ R252, R45, R42 ;  /* 0x0000002a2dfc7221 */ /* 0x000fcc0000010000 */
        /* <DEDUP_REMOVED lines=8> */
[----:B------:R-:W2:Y:S01]  /*beb0*/  LDL.64 R228, [R1] ;  /* 0x0000000001e47983 */ /* 0x000ea20000100a00 */
[----:B------:R-:W-:Y:S01]  /*bec0*/  IMAD R188, R243, 0x40, R188 ;  /* 0x00000040f3bc7824 */ /* 0x000fe200078e02bc */
[----:B------:R-:W-:Y:S01]  /*bed0*/  LOP3.LUT R225, R225, 0x1f0, RZ, 0xc0, !PT ;  /* 0x000001f0e1e17812 */ /* 0x000fe200078ec0ff */
[----:B------:R-:W-:-:S03]  /*bee0*/  IMAD.MOV.U32 R168, RZ, RZ, R165 ;  /* 0x000000ffffa87224 */ /* 0x000fc600078e00a5 */
[----:B------:R-:W-:-:S04]  /*bef0*/  IADD3 R188, PT, PT, R166, R188, R225 ;  /* 0x000000bca6bc7210 */ /* 0x000fc80007ffe0e1 */
[----:B------:R-:W-:Y:S01]  /*bf00*/  IADD3 R188, PT, PT, -R167, R188, -R191 ;  /* 0x000000bca7bc7210 */ /* 0x000fe20007ffe9bf */
[----:B------:R-:W-:-:S04]  /*bf10*/  IMAD.MOV.U32 R167, RZ, RZ, R164 ;  /* 0x000000ffffa77224 */ /* 0x000fc800078e00a4 */
[----:B------:R-:W-:-:S04]  /*bf20*/  IMAD R189, R189, -0x100, R188 ;  /* 0xffffff00bdbd7824 */ /* 0x000fc800078e02bc */
[----:B------:R-:W-:Y:S01]  /*bf30*/  VIADD R245, R189, 0x208 ;  /* 0x00000208bdf57836 */ /* 0x000fe20000000000 */
[----:B--2---:R-:W-:-:S04]  /*bf40*/  ISETP.NE.U32.AND P4, PT, R228, RZ, PT ;  /* 0x000000ffe400720c */ /* 0x004fc80003f85070 */
[----:B------:R-:W-:-:S13]  /*bf50*/  ISETP.NE.AND.EX P4, PT, R229, RZ, PT, P4 ;  /* 0x000000ffe500720c */ /* 0x000fda0003f85340 */
.L_x_5050:
        /* <DEDUP_REMOVED lines=78> */
.L_x_5045:
[----:B------:R-:W-:Y:S05]  /*c440*/  BSYNC.RECONVERGENT B0 ;  /* 0x0000000000007941 */ /* 0x000fea0003800200 */
.L_x_5044:
[----:B------:R-:W1:Y:S01]  /*c450*/  S2UR UR6, SR_CgaCtaId ;  /* 0x00000000000679c3 */ /* 0x000e620000008800 */
[C---:B------:R-:W-:Y:S01]  /*c460*/  IMAD.SHL.U32 R166, R224.reuse, 0x8, RZ ;  /* 0x00000008e0a67824 */ /* 0x040fe200078e00ff */
[----:B------:R-:W-:Y:S01]  /*c470*/  LOP3.LUT R49, R224, 0x38, RZ, 0xc0, !PT ;  /* 0x00000038e0317812 */ /* 0x000fe200078ec0ff */
[----:B------:R-:W-:Y:S01]  /*c480*/  UMOV UR7, 0x400 ;  /* 0x0000040000077882 */ /* 0x000fe20000000000 */
[----:B------:R-:W-:Y:S01]  /*c490*/  IMAD.SHL.U32 R69, R234, 0x20, RZ ;  /* 0x00000020ea457824 */ /* 0x000fe200078e00ff */
[----:B------:R-:W-:Y:S01]  /*c4a0*/  SHF.R.U32.HI R225, RZ, 0x1, R224 ;  /* 0x00000001ffe17819 */ /* 0x000fe200000116e0 */
[----:B------:R-:W-:Y:S01]  /*c4b0*/  IMAD.SHL.U32 R230, R224, 0x40, RZ ;  /* 0x00000040e0e67824 */ /* 0x000fe200078e00ff */
[--C-:B------:R-:W-:Y:S01]  /*c4c0*/  LOP3.LUT R49, R49, 0x1c0, R166.reuse, 0xf8, !PT ;  /* 0x000001c031317812 */ /* 0x100fe200078ef8a6 */
[----:B------:R-:W-:Y:S01]  /*c4d0*/  BSSY.RECONVERGENT B1, `(.L_x_5046) ;  /* 0x000024d000017945 */ /* 0x000fe20003800200 */
[----:B------:R-:W-:Y:S02]  /*c4e0*/  LOP3.LUT R51, R166, 0x38, RZ, 0xc0, !PT ;  /* 0x00000038a6337812 */ /* 0x000fe400078ec0ff */
[--C-:B------:R-:W-:Y:S02]  /*c4f0*/  LOP3.LUT R49, R49, 0x38, R166.reuse, 0x78, !PT ;  /* 0x0000003831317812 */ /* 0x100fe400078e78a6 */
[----:B------:R-:W-:Y:S02]  /*c500*/  ISETP.GE.AND P1, PT, R51, R246, PT ;  /* 0x000000f63300720c */ /* 0x000fe40003f26270 */
[----:B------:R-:W-:Y:S02]  /*c510*/  LOP3.LUT R48, R49, 0x1e00, R166, 0xf8, !PT ;  /* 0x00001e0031307812 */ /* 0x000fe400078ef8a6 */
[----:B------:R-:W-:Y:S02]  /*c520*/  IADD3 R68, P0, PT, R69, R240, RZ ;  /* 0x000000f045447210 */ /* 0x000fe40007f1e0ff */
[----:B------:R-:W-:Y:S02]  /*c530*/  ISETP.GE.AND P3, PT, R51, R246, PT ;  /* 0x000000f63300720c */ /* 0x000fe40003f66270 */
[----:B------:R-:W-:Y:S02]  /*c540*/  LOP3.LUT R165, R230, 0x1c0, RZ, 0xc0, !PT ;  /* 0x000001c0e6a57812 */ /* 0x000fe400078ec0ff */
[----:B------:R-:W-:Y:S01]  /*c550*/  LOP3.LUT R229, R225, 0x8, RZ, 0xc0, !PT ;  /* 0x00000008e1e57812 */ /* 0x000fe200078ec0ff */
[----:B-1----:R-:W-:Y:S01]  /*c560*/  ULEA UR6, UR6, UR7, 0x18 ;  /* 0x0000000706067291 */ /* 0x002fe2000f8ec0ff */
[----:B------:R-:W-:Y:S01]  /*c570*/  LOP3.LUT R165, R165, 0x8, R224, 0xf8, !PT ;  /* 0x00000008a5a57812 */ /* 0x000fe200078ef8e0 */
[C---:B------:R-:W-:Y:S01]  /*c580*/  @!P1 IMAD R49, R235.reuse, 0x120, RZ ;  /* 0x00000120eb319824 */ /* 0x040fe200078e02ff */
[-C--:B------:R-:W-:Y:S01]  /*c590*/  @!P1 MOV R64, R68.reuse ;  /* 0x0000004400409202 */ /* 0x080fe20000000f00 */
[--C-:B------:R-:W-:Y:S01]  /*c5a0*/  @!P1 IMAD.MOV.U32 R72, RZ, RZ, R68.reuse ;  /* 0x000000ffff489224 */ /* 0x100fe200078e0044 */
[-C--:B------:R-:W-:Y:S01]  /*c5b0*/  @!P1 LEA R62, P2, R234, R68.reuse, 0x6 ;  /* 0x00000044ea3e9211 */ /* 0x080fe200078430ff */
[C---:B------:R-:W-:Y:S01]  /*c5c0*/  @!P1 IMAD R51, R235.reuse, 0xe0, RZ ;  /* 0x000000e0eb339824 */ /* 0x040fe200078e02ff */
[----:B------:R-:W-:Y:S01]  /*c5d0*/  MOV R227, UR6 ;  /* 0x0000000600e37c02 */ /* 0x000fe20008000f00 */
[----:B------:R-:W-:Y:S01]  /*c5e0*/  @!P1 IMAD R55, R235, 0xa0, RZ ;  /* 0x000000a0eb379824 */ /* 0x000fe200078e02ff */
[-C--:B------:R-:W-:Y:S01]  /*c5f0*/  @!P1 MOV R56, R68.reuse ;  /* 0x0000004400389202 */ /* 0x080fe20000000f00 */
[----:B------:R-:W-:Y:S01]  /*c600*/  @!P1 IMAD.MOV.U32 R54, RZ, RZ, R68 ;  /* 0x000000ffff369224 */ /* 0x000fe200078e0044 */
[----:B------:R-:W-:Y:S01]  /*c610*/  LOP3.LUT R229, R229, 0x1c0, R230, 0xf8, !PT ;  /* 0x000001c0e5e57812 */ /* 0x000fe200078ef8e6 */
[----:B------:R-:W-:Y:S01]  /*c620*/  IMAD R171, R48, 0x2, R227 ;  /* 0x0000000230ab7824 */ /* 0x000fe200078e02e3 */
[----:B------:R-:W-:Y:S01]  /*c630*/  SHF.L.U64.HI R48, R234, 0x5, R235 ;  /* 0x00000005ea307819 */ /* 0x000fe200000102eb */
[----:B------:R-:W-:Y:S01]  /*c640*/  @!P1 IMAD R63, R235, 0x180, RZ ;  /* 0x00000180eb3f9824 */ /* 0x000fe200078e02ff */
[----:B------:R-:W-:Y:S01]  /*c650*/  LOP3.LUT R165, R165, 0x38, R166, 0x78, !PT ;  /* 0x00000038a5a57812 */ /* 0x000fe200078e78a6 */
[----:B------:R-:W-:Y:S01]  /*c660*/  @!P1 IMAD.MOV.U32 R74, RZ, RZ, R68 ;  /* 0x000000ffff4a9224 */ /* 0x000fe200078e0044 */
[----:B------:R-:W-:Y:S01]  /*c670*/  @!PT LDS RZ, [RZ] ;  /* 0x00000000fffff984 */ /* 0x000fe20000000800 */
[----:B------:R-:W-:Y:S01]  /*c680*/  @!PT LDS RZ, [RZ] ;  /* 0x00000000fffff984 */ /* 0x000fe20000000800 */
[----:B------:R-:W-:Y:S01]  /*c690*/  @!PT LDS RZ, [RZ] ;  /* 0x00000000fffff984 */ /* 0x000fe20000000800 */
[----:B------:R-:W-:Y:S01]  /*c6a0*/  @!P3 LDGSTS.E.BYPASS.LTC128B.128 [R171+0xa000], desc[UR4][R240.64] ;  /* 0x0a000000f0abbfae */ /* 0x000fe2000b981a04 */
[----:B------:R-:W-:Y:S01]  /*c6b0*/  IMAD.X R69, R48, 0x1, R241, P0 ;  /* 0x0000000130457824 */ /* 0x000fe200000e06f1 */
[-C--:B------:R-:W-:Y:S01]  /*c6c0*/  @!P1 MOV R48, R68.reuse ;  /* 0x0000004400309202 */ /* 0x080fe20000000f00 */
[----:B------:R-:W-:Y:S02]  /*c6d0*/  @!P1 IMAD R53, R235, 0xc0, RZ ;  /* 0x000000c0eb359824 */ /* 0x000fe400078e02ff */
[----:B------:R-:W-:Y:S01]  /*c6e0*/  @P3 STS.128 [R171+0xa000], RZ ;  /* 0x00a000ffab003388 */ /* 0x000fe20000000c00 */
[--C-:B------:R-:W-:Y:S01]  /*c6f0*/  @!P1 IMAD.MOV.U32 R65, RZ, RZ, R69.reuse ;  /* 0x000000ffff419224 */ /* 0x100fe200078e0045 */
[C---:B------:R-:W-:Y:S01]  /*c700*/  @!P1 LEA R50, P0, R234.reuse, R68, 0x5 ;  /* 0x00000044ea329211 */ /* 0x040fe200078028ff */
[----:B------:R-:W-:Y:S02]  /*c710*/  @!P1 IMAD.MOV.U32 R73, RZ, RZ, R69 ;  /* 0x000000ffff499224 */ /* 0x000fe400078e0045 */
[----:B------:R-:W-:Y:S01]  /*c720*/  @P1 STS.128 [R171+0xa800], RZ ;  /* 0x00a800ffab001388 */ /* 0x000fe20000000c00 */
[C---:B------:R-:W-:Y:S01]  /*c730*/  @!P1 IMAD.WIDE.U32 R64, R234.reuse, 0x120, R64 ;  /* 0x00000120ea409825 */ /* 0x040fe200078e0040 */
[----:B------:R-:W-:Y:S03]  /*c740*/  @!P1 MOV R75, R69 ;  /* 0x00000045004b9202 */ /* 0x000fe60000000f00 */
[----:B------:R-:W-:Y:S01]  /*c750*/  @!PT LDS RZ, [RZ] ;  /* 0x00000000fffff984 */ /* 0x000fe20000000800 */
[----:B------:R-:W-:Y:S01]  /*c760*/  @!PT LDS RZ, [RZ] ;  /* 0x00000000fffff984 */ /* 0x000fe20000000800 */
[----:B------:R-:W-:Y:S01]  /*c770*/  @!PT LDS RZ, [RZ] ;  /* 0x00000000fffff984 */ /* 0x000fe20000000800 */
[----:B------:R-:W-:Y:S01]  /*c780*/  @!P1 LDGSTS.E.BYPASS.LTC128B.128 [R171+0xa800], desc[UR4][R68.64] ;  /* 0x0a80000044ab9fae */ /* 0x000fe2000b981a04 */
[----:B------:R-:W-:Y:S01]  /*c790*/  @!P1 IMAD.WIDE.U32 R72, R234, 0xe0, R72 ;  /* 0x000000e0ea489825 */ /* 0x000fe200078e0048 */
[----:B------:R-:W-:Y:S03]  /*c7a0*/  @!P1 IADD3 R65, PT, PT, R49, R65, RZ ;  /* 0x0000004131419210 */ /* 0x000fe60007ffe0ff */
[----:B------:R-:W-:Y:S01]  /*c7b0*/  @P1 STS.128 [R171+0xb000], RZ ;  /* 0x00b000ffab001388 */ /* 0x000fe20000000c00 */
[--C-:B------:R-:W-:Y:S01]  /*c7c0*/  @!P1 IMAD.MOV.U32 R49, RZ, RZ, R69.reuse ;  /* 0x000000ffff319224 */ /* 0x100fe200078e0045 */
[----:B------:R-:W-:Y:S01]  /*c7d0*/  LOP3.LUT R164, R230, 0x400, RZ, 0xc0, !PT ;  /* 0x00000400e6a47812 */ /* 0x000fe200078ec0ff */
[C---:B------:R-:W-:Y:S01]  /*c7e0*/  @!P1 IMAD.WIDE.U32 R76, R234.reuse, 0xa0, R68 ;  /* 0x000000a0ea4c9825 */ /* 0x040fe200078e0044 */
[----:B------:R-:W-:Y:S02]  /*c7f0*/  LOP3.LUT R229, R229, 0x38, R166, 0x78, !PT ;  /* 0x00000038e5e57812 */ /* 0x000fe400078e78a6 */
[----:B------:R-:W-:Y:S01]  /*c800*/  LEA R164, R165, R164, 0x1 ;  /* 0x000000a4a5a47211 */ /* 0x000fe200078e08ff */
[----:B------:R-:W-:Y:S01]  /*c810*/  @!P1 IMAD.IADD R73, R51, 0x1, R73 ;  /* 0x0000000133499824 */ /* 0x000fe200078e0249 */
[----:B------:R-:W-:Y:S01]  /*c820*/  @!P1 IADD3 R77, PT, PT, R55, R77, RZ ;  /* 0x0000004d374d9210 */ /* 0x000fe20007ffe0ff */
[C---:B------:R-:W-:Y:S01]  /*c830*/  @!P1 IMAD.WIDE.U32 R48, R234.reuse, 0x1c0, R48 ;  /* 0x000001c0ea309825 */ /* 0x040fe200078e0030 */
[----:B------:R-:W-:Y:S02]  /*c840*/  @!P1 MOV R55, R69 ;  /* 0x0000004500379202 */ /* 0x000fe40000000f00 */
[----:B------:R-:W-:Y:S01]  /*c850*/  MOV R228, 0x20 ;  /* 0x0000002000e47802 */ /* 0x000fe20000000f00 */
[----:B------:R-:W-:Y:S01]  /*c860*/  @!P1 IMAD R51, R235, 0x1c0, RZ ;  /* 0x000001c0eb339824 */ /* 0x000fe200078e02ff */
[----:B------:R-:W-:Y:S01]  /*c870*/  IADD3 R247, PT, PT, R247, -0x1, RZ ;  /* 0xfffffffff7f77810 */ /* 0x000fe20007ffe0ff */
[C---:B------:R-:W-:Y:S03]  /*c880*/  @!P1 IMAD.WIDE.U32 R54, R234.reuse, 0x180, R54 ;  /* 0x00000180ea369825 */ /* 0x040fe600078e0036 */
[----:B------:R-:W-:Y:S01]  /*c890*/  @!P1 IADD3 R49, PT, PT, R51, R49, RZ ;  /* 0x0000003133319210 */ /* 0x000fe20007ffe0ff */
[----:B------:R-:W-:Y:S01]  /*c8a0*/  @!P1 IMAD.IADD R55, R63, 0x1, R55 ;  /* 0x000000013f379824 */ /* 0x000fe200078e0237 */
[CC--:B------:R-:W-:Y:S01]  /*c8b0*/  @!P1 LEA.HI.X R51, R234.reuse, R69.reuse, R235, 0x5, P0 ;  /* 0x00000045ea339211 */ /* 0x0c0fe200000f2ceb */
[C---:B------:R-:W-:Y:S01]  /*c8c0*/  @!P1 IMAD.WIDE.U32 R74, R234.reuse, 0xc0, R74 ;  /* 0x000000c0ea4a9825 */ /* 0x040fe200078e004a */
[CC--:B------:R-:W-:Y:S02]  /*c8d0*/  @!P1 LEA.HI.X R63, R234.reuse, R69.reuse, R235, 0x6, P2 ;  /* 0x00000045ea3f9211 */ /* 0x0c0fe400010f34eb */
[CC--:B------:R-:W-:Y:S01]  /*c8e0*/  @!P1 LEA R58, P0, R234.reuse, R68.reuse, 0x7 ;  /* 0x00000044ea3a9211 */ /* 0x0c0fe200078038ff */
[----:B------:R-:W-:Y:S01]  /*c8f0*/  @!PT LDS RZ, [RZ] ;  /* 0x00000000fffff984 */ /* 0x000fe20000000800 */
[----:B------:R-:W-:Y:S01]  /*c900*/  @!PT LDS RZ, [RZ] ;  /* 0x00000000fffff984 */ /* 0x000fe20000000800 */
[----:B------:R-:W-:Y:S01]  /*c910*/  @!PT LDS RZ, [RZ] ;  /* 0x00000000fffff984 */ /* 0x000fe20000000800 */
[----:B------:R1:W-:Y:S01]  /*c920*/  @!P1 LDGSTS.E.BYPASS.LTC128B.128 [R171+0xb000], desc[UR4][R50.64] ;  /* 0x0b00000032ab9fae */ /* 0x0003e2000b981a04 */
[----:B------:R-:W-:Y:S01]  /*c930*/  @!P1 IMAD.WIDE.U32 R78, R234, 0x60, R68 ;  /* 0x00000060ea4e9825 */ /* 0x000fe200078e0044 */
[----:B------:R-:W-:Y:S03]  /*c940*/  LOP3.LUT P2, RZ, R224, 0x4, RZ, 0xc0, !PT ;  /* 0x00000004e0ff7812 */ /* 0x000fe6000784c0ff */
[----:B------:R-:W-:Y:S01]  /*c950*/  @P1 STS.128 [R171+0xb800], RZ ;  /* 0x00b800ffab001388 */ /* 0x000fe20000000c00 */
[----:B------:R-:W-:Y:S02]  /*c960*/  @!P1 IMAD R57, R235, 0x60, RZ ;  /* 0x00000060eb399824 */ /* 0x000fe400078e02ff */
[----:B------:R-:W-:Y:S02]  /*c970*/  @!P1 IMAD.IADD R75, R53, 0x1, R75 ;  /* 0x00000001354b9824 */ /* 0x000fe400078e024b */
        /* <DEDUP_REMOVED lines=8> */
[C---:B------:R-:W-:Y:S03]  /*ca00*/  @!P1 IMAD.WIDE.U32 R52, R234.reuse, 0x1a0, R52 ;  /* 0x000001a0ea349825 */ /* 0x040fe600078e0034 */
[----:B------:R-:W-:Y:S01]  /*ca10*/  @!PT LDS RZ, [RZ] ;  /* 0x00000000fffff984 */ /* 0x000fe20000000800 */
[----:B------:R-:W-:Y:S01]  /*ca20*/  @!PT LDS RZ, [RZ] ;  /* 0x00000000fffff984 */ /* 0x000fe20000000800 */
[----:B------:R-:W-:Y:S01]  /*ca30*/  @!PT LDS RZ, [RZ] ;  /* 0x00000000fffff984 */ /* 0x000fe20000000800 */
[----:B------:R-:W-:Y:S01]  /*ca40*/  @!P1 LDGSTS.E.BYPASS.LTC128B.128 [R171+0xc000], desc[UR4][R78.64] ;  /* 0x0c0000004eab9fae */ /* 0x000fe2000b981a04 */
[----:B------:R-:W-:Y:S02]  /*ca50*/  @!P1 IMAD R59, R235, 0x1a0, RZ ;  /* 0x000001a0eb3b9824 */ /* 0x000fe400078e02ff */
[----:B------:R-:W-:Y:S02]  /*ca60*/  @!P1 IMAD.MOV.U32 R57, RZ, RZ, R69 ;  /* 0x000000ffff399224 */ /* 0x000fe400078e0045 */
[----:B------:R-:W-:Y:S01]  /*ca70*/  @P1 STS.128 [R171+0xc800], RZ ;  /* 0x00c800ffab001388 */ /* 0x000fe20000000c00 */
[----:B------:R-:W-:Y:S01]  /*ca80*/  @!P1 IMAD.IADD R53, R59, 0x1, R53 ;  /* 0x000000013b359824 */ /* 0x000fe200078e0235 */
[C---:B------:R-:W-:Y:S01]  /*ca90*/  @!P1 LEA.HI.X R59, R234.reuse, R69, R235, 0x7, P0 ;  /* 0x00000045ea3b9211 */ /* 0x040fe200000f3ceb */
[C---:B------:R-:W-:Y:S01]  /*caa0*/  @!P1 IMAD.WIDE.U32 R56, R234.reuse, 0x160, R56 ;  /* 0x00000160ea389825 */ /* 0x040fe200078e0038 */
[C---:B------:R-:W-:Y:S03]  /*cab0*/  @!P1 LEA R66, P0, R234.reuse, R68, 0x8 ;  /* 0x00000044ea429211 */ /* 0x040fe600078040ff */
[----:B------:R-:W-:Y:S01]  /*cac0*/  @!PT LDS RZ, [RZ] ;  /* 0x00000000fffff984 */ /* 0x000fe20000000800 */
[----:B------:R-:W-:Y:S01]  /*cad0*/  @!PT LDS RZ, [RZ] ;  /* 0x00000000fffff984 */ /* 0x000fe20000000800 */
[----:B------:R-:W-:Y:S01]  /*cae0*/  @!PT LDS RZ, [RZ] ;  /* 0x00000000fffff984 */ /* 0x000fe20000000800 */
[----:B------:R-:W-:Y:S01]  /*caf0*/  @!P1 LDGSTS.E.BYPASS.LTC128B.128 [R171+0xc800], desc[UR4][R58.64] ;  /* 0x0c8000003aab9fae */ /* 0x000fe2000b981a04 */
[----:B------:R-:W-:Y:S02]  /*cb00*/  @!P1 IMAD R67, R235, 0x160, RZ ;  /* 0x00000160eb439824 */ /* 0x000fe400078e02ff */
[----:B------:R-:W-:Y:S02]  /*cb10*/  @!P1 IMAD.MOV.U32 R60, RZ, RZ, R68 ;  /* 0x000000ffff3c9224 */ /* 0x000fe400078e0044 */
[----:B------:R-:W-:Y:S01]  /*cb20*/  @P1 STS.128 [R171+0xd000], RZ ;  /* 0x00d000ffab001388 */ /* 0x000fe20000000c00 */
[----:B------:R-:W-:Y:S01]  /*cb30*/  @!P1 IMAD.MOV.U32 R61, RZ, RZ, R69 ;  /* 0x000000ffff3d9224 */ /* 0x000fe200078e0045 */
[----:B------:R-:W-:Y:S01]  /*cb40*/  @!P1 IADD3 R57, PT, PT, R67, R57, RZ ;  /* 0x0000003943399210 */ /* 0x000fe20007ffe0ff */
[----:B------:R-:W-:Y:S02]  /*cb50*/  @!P1 IMAD R71, R235, 0x140, RZ ;  /* 0x00000140eb479824 */ /* 0x000fe400078e02ff */
[----:B------:R-:W-:Y:S01]  /*cb60*/  @!PT LDS RZ, [RZ] ;  /* 0x00000000fffff984 */ /* 0x000fe20000000800 */
[----:B------:R-:W-:Y:S01]  /*cb70*/  @!PT LDS RZ, [RZ] ;  /* 0x00000000fffff984 */ /* 0x000fe20000000800 */
[----:B------:R-:W-:Y:S01]  /*cb80*/  @!PT LDS RZ, [RZ] ;  /* 0x00000000fffff984 */ /* 0x000fe20000000800 */
[----:B------:R-:W-:Y:S01]  /*cb90*/  @!P1 LDGSTS.E.BYPASS.LTC128B.128 [R171+0xd000], desc[UR4][R76.64] ;  /* 0x0d0000004cab9fae */ /* 0x000fe2000b981a04 */
[C---:B------:R-:W-:Y:S01]  /*cba0*/  @!P1 LEA.HI.X R67, R234.reuse, R69, R235, 0x8, P0 ;  /* 0x00000045ea439211 */ /* 0x040fe200000f44eb */
[----:B------:R-:W-:Y:S01]  /*cbb0*/  @!P1 IMAD.WIDE.U32 R60, R234, 0x140, R60 ;  /* 0x00000140ea3c9825 */ /* 0x000fe200078e003c */
[----:B------:R-:W-:Y:S02]  /*cbc0*/  LOP3.LUT P0, RZ, R224, 0x2, RZ, 0xc0, !PT ;  /* 0x00000002e0ff7812 */ /* 0x000fe4000780c0ff */
[----:B------:R-:W-:Y:S01]  /*cbd0*/  @P1 STS.128 [R171+0xd800], RZ ;  /* 0x00d800ffab001388 */ /* 0x000fe20000000c00 */
[----:B------:R-:W-:Y:S01]  /*cbe0*/  @!P1 IMAD.IADD R61, R71, 0x1, R61 ;  /* 0x00000001473d9824 */ /* 0x000fe200078e023d */
[----:B------:R-:W-:Y:S03]  /*cbf0*/  SEL R228, R228, 0xffffffe0, !P0 ;  /* 0xffffffe0e4e47807 */ /* 0x000fe60004000000 */
[----:B------:R-:W-:Y:S01]  /*cc00*/  @!PT LDS RZ, [RZ] ;  /* 0x00000000fffff984 */ /* 0x000fe20000000800 */
[----:B------:R-:W-:Y:S01]  /*cc10*/  @!PT LDS RZ, [RZ] ;  /* 0x00000000fffff984 */ /* 0x000fe20000000800 */
[----:B------:R-:W-:Y:S01]  /*cc20*/  @!PT LDS RZ, [RZ] ;  /* 0x00000000fffff984 */ /* 0x000fe20000000800 */
[----:B------:R-:W-:Y:S01]  /*cc30*/  @!P1 LDGSTS.E.BYPASS.LTC128B.128 [R171+0xd800], desc[UR4][R74.64] ;  /* 0x0d8000004aab9fae */ /* 0x000fe2000b981a04 */
[----:B-1----:R-:W-:Y:S01]  /*cc40*/  IMAD.SHL.U32 R50, R224, 0x20, RZ ;  /* 0x00000020e0327824 */ /* 0x002fe200078e00ff */
[----:B------:R-:W-:Y:S01]  /*cc50*/  ISETP.GT.AND P0, PT, R247, R236, PT ;  /* 0x000000ecf700720c */ /* 0x000fe20003f04270 */
[----:B------:R-:W-:Y:S02]  /*cc60*/  IMAD.IADD R169, R227, 0x1, R164 ;  /* 0x00000001e3a97824 */ /* 0x000fe400078e02a4 */
[----:B------:R-:W-:Y:S01]  /*cc70*/  @P1 STS.128 [R171+0xe000], RZ ;  /* 0x00e000ffab001388 */ /* 0x000fe20000000c00 */
[----:B------:R-:W-:Y:S04]  /*cc80*/  LOP3.LUT R226, R50, 0x7c00, RZ, 0xc0, !PT ;  /* 0x00007c0032e27812 */ /* 0x000fe800078ec0ff */
[----:B------:R-:W-:Y:S01]  /*cc90*/  @!PT LDS RZ, [RZ] ;  /* 0x00000000fffff984 */ /* 0x000fe20000000800 */
[----:B------:R-:W-:Y:S01]  /*cca0*/  @!PT LDS RZ, [RZ] ;  /* 0x00000000fffff984 */ /* 0x000fe20000000800 */
[----:B------:R-:W-:Y:S01]  /*ccb0*/  @!PT LDS RZ, [RZ] ;  /* 0x00000000fffff984 */ /* 0x000fe20000000800 */
[----:B------:R1:W-:Y:S01]  /*ccc0*/  @!P1 LDGSTS.E.BYPASS.LTC128B.128 [R171+0xe000], desc[UR4][R72.64] ;  /* 0x0e00000048ab9fae */ /* 0x0003e2000b981a04 */
[----:B------:R-:W-:Y:S02]  /*ccd0*/  IADD3 R164, PT, PT, R169, R228, RZ ;  /* 0x000000e4a9a47210 */ /* 0x000fe40007ffe0ff */
[----:B------:R-:W-:Y:S02]  /*cce0*/  LOP3.LUT R166, R226, 0x200, R230, 0xf8, !PT ;  /* 0x00000200e2a67812 */ /* 0x000fe400078ef8e6 */
[----:B------:R-:W-:Y:S02]  /*ccf0*/  @P1 STS.128 [R171+0xe800], RZ ;  /* 0x00e800ffab001388 */ /* 0x000fe40000000c00 */
[----:B------:R-:W-:Y:S03]  /*cd00*/  LOP3.LUT R166, R166, R229, RZ, 0xfc, !PT ;  /* 0x000000e5a6a67212 */ /* 0x000fe600078efcff */
[----:B------:R-:W-:Y:S01]  /*cd10*/  @!PT LDS RZ, [RZ] ;  /* 0x00000000fffff984 */ /* 0x000fe20000000800 */
[----:B------:R-:W-:Y:S01]  /*cd20*/  @!PT LDS RZ, [RZ] ;  /* 0x00000000fffff984 */ /* 0x000fe20000000800 */
[----:B------:R-:W-:Y:S01]  /*cd30*/  @!PT LDS RZ, [RZ] ;  /* 0x00000000fffff984 */ /* 0x000fe20000000800 */
[----:B------:R-:W-:Y:S01]  /*cd40*/  @!P1 LDGSTS.E.BYPASS.LTC128B.128 [R171+0xe800], desc[UR4][R66.64] ;  /* 0x0e80000042ab9fae */ /* 0x000fe2000b981a04 */
[----:B------:R-:W-:Y:S04]  /*cd50*/  LEA R165, R166, R227, 0x1 ;  /* 0x000000e3a6a57211 */ /* 0x000fe800078e08ff */
[----:B------:R-:W-:Y:S01]  /*cd60*/  @P1 STS.128 [R171+0xf000], RZ ;  /* 0x00f000ffab001388 */ /* 0x000fe20000000c00 */
[----:B------:R-:W-:Y:S04]  /*cd70*/  IMAD.MOV.U32 R166, RZ, RZ, 0x40 ;  /* 0x00000040ffa67424 */ /* 0x000fe800078e00ff */
[----:B------:R-:W-:Y:S01]  /*cd80*/  @!PT LDS RZ, [RZ] ;  /* 0x00000000fffff984 */ /* 0x000fe20000000800 */
[----:B------:R-:W-:Y:S01]  /*cd90*/  @!PT LDS RZ, [RZ] ;  /* 0x00000000fffff984 */ /* 0x000fe20000000800 */
[----:B------:R-:W-:Y:S01]  /*cda0*/  @!PT LDS RZ, [RZ] ;  /* 0x00000000fffff984 */ /* 0x000fe20000000800 */
[----:B------:R-:W-:Y:S01]  /*cdb0*/  @!P1 LDGSTS.E.BYPASS.LTC128B.128 [R171+0xf000], desc[UR4][R64.64] ;  /* 0x0f00000040ab9fae */ /* 0x000fe2000b981a04 */
[----:B------:R-:W-:Y:S04]  /*cdc0*/  SEL R166, R166, 0xffffffc0, !P2 ;  /* 0xffffffc0a6a67807 */ /* 0x000fe80005000000 */
        /* <DEDUP_REMOVED lines=26> */
[----:B------:R-:W3:Y:S05]  /*cf70*/  LDSM.16.M88.4 R176, [R169+0x2000] ;  /* 0x00200000a9b0783b */ /* 0x000eea0000000200 */
[----:B------:R-:W4:Y:S05]  /*cf80*/  LDSM.16.M88.4 R180, [R169+0x2800] ;  /* 0x00280000a9b4783b */ /* 0x000f2a0000000200 */
[----:B------:R-:W5:Y:S05]  /*cf90*/  LDSM.16.M88.4 R184, [R169+0x3000] ;  /* 0x00300000a9b8783b */ /* 0x000f6a0000000200 */
[----:B------:R-:W0:Y:S05]  /*cfa0*/  LDGDEPBAR ;  /* 0x00000000000079af */ /* 0x000e2a0000000000 */
[----:B------:R-:W2:Y:S05]  /*cfb0*/  LDSM.16.M88.4 R188, [R169+0x3800] ;  /* 0x00380000a9bc783b */ /* 0x000eaa0000000200 */
[----:B------:R-:W2:Y:S05]  /*cfc0*/  LDSM.16.M88.4 R192, [R169+0x4000] ;  /* 0x00400000a9c0783b */ /* 0x000eaa0000000200 */
[----:B------:R-:W2:Y:S05]  /*cfd0*/  LDSM.16.M88.4 R196, [R169+0x4800] ;  /* 0x00480000a9c4783b */ /* 0x000eaa0000000200 */
[----:B------:R-:W2:Y:S05]  /*cfe0*/  LDSM.16.M88.4 R200, [R169+0x5000] ;  /* 0x00500000a9c8783b */ /* 0x000eaa0000000200 */
[----:B-1----:R-:W-:Y:S01]  /*cff0*/  LDSM.16.M88.4 R72, [R169+0x6000] ;  /* 0x00600000a948783b */ /* 0x002fe20000000200 */
[C---:B---3--:R-:W-:Y:S04]  /*d000*/  HMMA.16816.F32.BF16 R4, R172.reuse, R176, RZ ;  /* 0x000000b0ac04723c */ /* 0x048fe800000418ff */
[----:B------:R-:W-:Y:S04]  /*d010*/  LDSM.16.M88.4 R80, [R169+0x6800] ;  /* 0x00680000a950783b */ /* 0x000fe80000000200 */
[C---:B------:R-:W-:Y:S01]  /*d020*/  HMMA.16816.F32.BF16 R8, R172.reuse, R178, RZ ;  /* 0x000000b2ac08723c */ /* 0x040fe200000418ff */
[----:B------:R-:W1:Y:S05]  /*d030*/  LDSM.16.M88.4 R176, [R169+0x5800] ;  /* 0x00580000a9b0783b */ /* 0x000e6a0000000200 */
[----:B------:R-:W3:Y:S02]  /*d040*/  LDSM.16.M88.4 R88, [R169+0x7000] ;  /* 0x00700000a958783b */ /* 0x000ee40000000200 */
[C---:B----4-:R-:W-:Y:S01]  /*d050*/  HMMA.16816.F32.BF16 R12, R172.reuse, R180, RZ ;  /* 0x000000b4ac0c723c */ /* 0x050fe200000418ff */
[C---:B------:R-:W-:Y:S01]  /*d060*/  IMAD.IADD R180, R165.reuse, 0x1, R228 ;  /* 0x00000001a5b47824 */ /* 0x040fe200078e02e4 */
[----:B------:R-:W-:Y:S01]  /*d070*/  IADD3 R165, PT, PT, R165, R166, RZ ;  /* 0x000000a6a5a57210 */ /* 0x000fe20007ffe0ff */
[----:B------:R-:W4:Y:S05]  /*d080*/  LDSM.16.M88.4 R96, [R169+0x7800] ;  /* 0x00780000a960783b */ /* 0x000f2a0000000200 */
[C---:B------:R-:W-:Y:S01]  /*d090*/  HMMA.16816.F32.BF16 R16, R172.reuse, R182, RZ ;  /* 0x000000b6ac10723c */ /* 0x040fe200000418ff */
[----:B------:R-:W4:Y:S05]  /*d0a0*/  LDSM.16.M88.4 R104, [R169+0x8000] ;  /* 0x00800000a968783b */ /* 0x000f2a0000000200 */
[----:B------:R-:W4:Y:S02]  /*d0b0*/  LDSM.16.M88.4 R112, [R169+0x8800] ;  /* 0x00880000a970783b */ /* 0x000f240000000200 */
[C---:B-----5:R-:W-:Y:S03]  /*d0c0*/  HMMA.16816.F32.BF16 R20, R172.reuse, R184, RZ ;  /* 0x000000b8ac14723c */ /* 0x060fe600000418ff */
[----:B------:R-:W5:Y:S05]  /*d0d0*/  LDSM.16.M88.4 R120, [R169+0x9000] ;  /* 0x00900000a978783b */ /* 0x000f6a0000000200 */
[C---:B------:R-:W-:Y:S01]  /*d0e0*/  HMMA.16816.F32.BF16 R24, R172.reuse, R186, RZ ;  /* 0x000000baac18723c */ /* 0x040fe200000418ff */
[----:B------:R1:W5:Y:S05]  /*d0f0*/  LDSM.16.M88.4 R128, [R169+0x9800] ;  /* 0x00980000a980783b */ /* 0x00036a0000000200 */
[----:B------:R-:W-:Y:S02]  /*d100*/  LDSM.16.M88.4 R180, [R180] ;  /* 0x00000000b4b4783b */ /* 0x000fe40000000200 */
[C---:B--2---:R-:W-:Y:S03]  /*d110*/  HMMA.16816.F32.BF16 R28, R172.reuse, R188, RZ ;  /* 0x000000bcac1c723c */ /* 0x044fe600000418ff */
[----:B------:R-:W-:Y:S05]  /*d120*/  LDSM.16.M88.4 R184, [R164+0x2800] ;  /* 0x00280000a4b8783b */ /* 0x000fea0000000200 */
[C---:B------:R-:W-:Y:S01]  /*d130*/  HMMA.16816.F32.BF16 R32, R172.reuse, R190, RZ ;  /* 0x000000beac20723c */ /* 0x040fe200000418ff */
[----:B------:R-:W-:Y:S05]  /*d140*/  LDSM.16.M88.4 R188, [R164+0x3000] ;  /* 0x00300000a4bc783b */ /* 0x000fea0000000200 */
[----:B------:R-:W-:Y:S02]  /*d150*/  LDSM.16.M88.4 R204, [R164+0x5800] ;  /* 0x00580000a4cc783b */ /* 0x000fe40000000200 */
[C---:B------:R-:W-:Y:S01]  /*d160*/  HMMA.16816.F32.BF16 R36, R172.reuse, R192, RZ ;  /* 0x000000c0ac24723c */ /* 0x040fe200000418ff */
[----:B-1----:R-:W-:Y:S02]  /*d170*/  IMAD.IADD R169, R169, 0x1, R166 ;  /* 0x00000001a9a97824 */ /* 0x002fe400078e02a6 */
        /* <DEDUP_REMOVED lines=9> */
[C---:B------:R-:W-:Y:S01]  /*d210*/  HMMA.16816.F32.BF16 R56, R172.reuse, R202, RZ ;  /* 0x000000caac38723c */ /* 0x040fe200000418ff */
[----:B------:R-:W-:Y:S07]  /*d220*/  LDSM.16.M88.4 R200, [R164+0x5000] ;  /* 0x00500000a4c8783b */ /* 0x000fee0000000200 */
[C---:B------:R-:W-:Y:S08]  /*d230*/  HMMA.16816.F32.BF16 R60, R172.reuse, R176, RZ ;  /* 0x000000b0ac3c723c */ /* 0x040ff000000418ff */
[C---:B------:R-:W-:Y:S01]  /*d240*/  HMMA.16816.F32.BF16 R64, R172.reuse, R178, RZ ;  /* 0x000000b2ac40723c */ /* 0x040fe200000418ff */
[----:B------:R-:W1:Y:S07]  /*d250*/  LDSM.16.M88.4 R176, [R164+0x2000] ;  /* 0x00200000a4b0783b */ /* 0x000e6e0000000200 */
[C---:B------:R-:W-:Y:S08]  /*d260*/  HMMA.16816.F32.BF16 R68, R172.reuse, R72, RZ ;  /* 0x00000048ac44723c */ /* 0x040ff000000418ff */
[C---:B------:R-:W-:Y:S08]  /*d270*/  HMMA.16816.F32.BF16 R72, R172.reuse, R74, RZ ;  /* 0x0000004aac48723c */ /* 0x040ff000000418ff */
[C---:B------:R-:W-:Y:S08]  /*d280*/  HMMA.16816.F32.BF16 R76, R172.reuse, R80, RZ ;  /* 0x00000050ac4c723c */ /* 0x040ff000000418ff */
[C---:B------:R-:W-:Y:S08]  /*d290*/  HMMA.16816.F32.BF16 R80, R172.reuse, R82, RZ ;  /* 0x00000052ac50723c */ /* 0x040ff000000418ff */
[C---:B---3--:R-:W-:Y:S08]  /*d2a0*/  HMMA.16816.F32.BF16 R84, R172.reuse, R88, RZ ;  /* 0x00000058ac54723c */ /* 0x048ff000000418ff */
[C---:B------:R-:W-:Y:S08]  /*d2b0*/  HMMA.16816.F32.BF16 R88, R172.reuse, R90, RZ ;  /* 0x0000005aac58723c */ /* 0x040ff000000418ff */
[C---:B----4-:R-:W-:Y:S08]  /*d2c0*/  HMMA.16816.F32.BF16 R92, R172.reuse, R96, RZ ;  /* 0x00000060ac5c723c */ /* 0x050ff000000418ff */
[C---:B------:R-:W-:Y:S08]  /*d2d0*/  HMMA.16816.F32.BF16 R96, R172.reuse, R98, RZ ;  /* 0x00000062ac60723c */ /* 0x040ff000000418ff */
[C---:B------:R-:W-:Y:S08]  /*d2e0*/  HMMA.16816.F32.BF16 R100, R172.reuse, R104, RZ ;  /* 0x00000068ac64723c */ /* 0x040ff000000418ff */
[C---:B------:R-:W-:Y:S08]  /*d2f0*/  HMMA.16816.F32.BF16 R104, R172.reuse, R106, RZ ;  /* 0x0000006aac68723c */ /* 0x040ff000000418ff */
[C---:B------:R-:W-:Y:S08]  /*d300*/  HMMA.16816.F32.BF16 R108, R172.reuse, R112, RZ ;  /* 0x00000070ac6c723c */ /* 0x040ff000000418ff */
[C---:B------:R-:W-:Y:S08]  /*d310*/  HMMA.16816.F32.BF16 R112, R172.reuse, R114, RZ ;  /* 0x00000072ac70723c */ /* 0x040ff000000418ff */
[C---:B-----5:R-:W-:Y:S08]  /*d320*/  HMMA.16816.F32.BF16 R116, R172.reuse, R120, RZ ;  /* 0x00000078ac74723c */ /* 0x060ff000000418ff */
        /* <DEDUP_REMOVED lines=33> */
[----:B------:R1:W4:Y:S07]  /*d540*/  LDSM.16.M88.4 R176, [R164+0x8800] ;  /* 0x00880000a4b0783b */ /* 0x00032e0000000200 */
[C---:B------:R-:W-:Y:S08]  /*d550*/  HMMA.16816.F32.BF16 R84, R180.reuse, R212, R84 ;  /* 0x000000d4b454723c */ /* 0x040ff00000041854 */
[C---:B------:R-:W-:Y:S01]  /*d560*/  HMMA.16816.F32.BF16 R88, R180.reuse, R214, R88 ;  /* 0x000000d6b458723c */ /* 0x040fe20000041858 */
[----:B------:R-:W-:Y:S07]  /*d570*/  LDSM.16.M88.4 R212, [R169+0x4800] ;  /* 0x00480000a9d4783b */ /* 0x000fee0000000200 */
[C---:B---3--:R-:W-:Y:S03]  /*d580*/  HMMA.16816.F32.BF16 R92, R180.reuse, R184, R92 ;  /* 0x000000b8b45c723c */ /* 0x048fe6000004185c */
[C---:B-1----:R-:W-:Y:S05]  /*d590*/  IMAD.IADD R164, R228.reuse, 0x1, R169 ;  /* 0x00000001e4a47824 */ /* 0x042fea00078e02a9 */
[C---:B------:R-:W-:Y:S01]  /*d5a0*/  HMMA.16816.F32.BF16 R96, R180.reuse, R186, R96 ;  /* 0x000000bab460723c */ /* 0x040fe20000041860 */
[----:B------:R-:W1:Y:S05]  /*d5b0*/  LDSM.16.M88.4 R184, [R169+0x3800] ;  /* 0x00380000a9b8783b */ /* 0x000e6a0000000200 */
[----:B------:R-:W-:Y:S02]  /*d5c0*/  LDSM.16.M88.4 R220, [R164+0x2000] ;  /* 0x00200000a4dc783b */ /* 0x000fe40000000200 */
[C---:B--2---:R-:W-:Y:S08]  /*d5d0*/  HMMA.16816.F32.BF16 R100, R180.reuse, R172, R100 ;  /* 0x000000acb464723c */ /* 0x044ff00000041864 */
[C---:B------:R-:W-:Y:S01]  /*d5e0*/  HMMA.16816.F32.BF16 R104, R180.reuse, R174, R104 ;  /* 0x000000aeb468723c */ /* 0x040fe20000041868 */
[----:B------:R-:W2:Y:S07]  /*d5f0*/  LDSM.16.M88.4 R172, [R169+0x4000] ;  /* 0x00400000a9ac783b */ /* 0x000eae0000000200 */
[C---:B----4-:R-:W-:Y:S08]  /*d600*/  HMMA.16816.F32.BF16 R108, R180.reuse, R176, R108 ;  /* 0x000000b0b46c723c */ /* 0x050ff0000004186c */
[C---:B------:R-:W-:Y:S01]  /*d610*/  HMMA.16816.F32.BF16 R112, R180.reuse, R178, R112 ;  /* 0x000000b2b470723c */ /* 0x040fe20000041870 */
[----:B------:R-:W3:Y:S07]  /*d620*/  LDSM.16.M88.4 R176, [R169+0x5800] ;  /* 0x00580000a9b0783b */ /* 0x000eee0000000200 */
[C---:B------:R-:W-:Y:S08]  /*d630*/  HMMA.16816.F32.BF16 R116, R180.reuse, R188, R116 ;  /* 0x000000bcb474723c */ /* 0x040ff00000041874 */
[C---:B------:R-:W-:Y:S01]  /*d640*/  HMMA.16816.F32.BF16 R120, R180.reuse, R190, R120 ;  /* 0x000000beb478723c */ /* 0x040fe20000041878 */
[----:B------:R-:W-:Y:S07]  /*d650*/  LDSM.16.M88.4 R188, [R169+0x6800] ;  /* 0x00680000a9bc783b */ /* 0x000fee0000000200 */
[C---:B------:R-:W-:Y:S08]  /*d660*/  HMMA.16816.F32.BF16 R124, R180.reuse, R192, R124 ;  /* 0x000000c0b47c723c */ /* 0x040ff0000004187c */
[----:B------:R-:W-:Y:S01]  /*d670*/  HMMA.16816.F32.BF16 R128, R180, R194, R128 ;  /* 0x000000c2b480723c */ /* 0x000fe20000041880 */
[----:B------:R-:W4:Y:S05]  /*d680*/  LDSM.16.M88.4 R180, [R169+0x6000] ;  /* 0x00600000a9b4783b */ /* 0x000f2a0000000200 */
[----:B------:R-:W5:Y:S02]  /*d690*/  LDSM.16.M88.4 R192, [R169+0x7000] ;  /* 0x00700000a9c0783b */ /* 0x000f640000000200 */
        /* <DEDUP_REMOVED lines=14> */
[----:B------:R-:W1:Y:S07]  /*d780*/  LDSM.16.M88.4 R172, [R169+0x8000] ;  /* 0x00800000a9ac783b */ /* 0x000e6e0000000200 */
[C---:B------:R-:W-:Y:S03]  /*d790*/  HMMA.16816.F32.BF16 R44, R196.reuse, R212, R44 ;  /* 0x000000d4c42c723c */ /* 0x040fe6000004182c */
[----:B------:R-:W-:Y:S05]  /*d7a0*/  IADD3 R212, PT, PT, R228, R165, RZ ;  /* 0x000000a5e4d47210 */ /* 0x000fea0007ffe0ff */
[C---:B------:R-:W-:Y:S01]  /*d7b0*/  HMMA.16816.F32.BF16 R48, R196.reuse, R214, R48 ;  /* 0x000000d6c430723c */ /* 0x040fe20000041830 */
[----:B------:R-:W2:Y:S07]  /*d7c0*/  LDSM.16.M88.4 R212, [R212] ;  /* 0x00000000d4d4783b */ /* 0x000eae0000000200 */
        /* <DEDUP_REMOVED lines=26> */
[----:B------:R-:W-:Y:S07]  /*d970*/  LDSM.16.M88.4 R204, [R164+0x7800] ;  /* 0x00780000a4cc783b */ /* 0x000fee0000000200 */
[C---:B------:R-:W-:Y:S08]  /*d980*/  HMMA.16816.F32.BF16 R124, R196.reuse, R208, R124 ;  /* 0x000000d0c47c723c */ /* 0x040ff0000004187c */
[----:B------:R-:W-:Y:S01]  /*d990*/  HMMA.16816.F32.BF16 R128, R196, R210, R128 ;  /* 0x000000d2c480723c */ /* 0x000fe20000041880 */
[----:B------:R-:W5:Y:S05]  /*d9a0*/  LDSM.16.M88.4 R196, [R164+0x6000] ;  /* 0x00600000a4c4783b */ /* 0x000f6a0000000200 */
[----:B------:R-:W-:Y:S02]  /*d9b0*/  LDSM.16.M88.4 R208, [R164+0x8000] ;  /* 0x00800000a4d0783b */ /* 0x000fe40000000200 */
[C---:B--2---:R-:W-:Y:S08]  /*d9c0*/  HMMA.16816.F32.BF16 R4, R212.reuse, R220, R4 ;  /* 0x000000dcd404723c */ /* 0x044ff00000041804 */
        /* <DEDUP_REMOVED lines=8> */
[C---:B----4-:R-:W-:Y:S08]  /*da50*/  HMMA.16816.F32.BF16 R28, R212.reuse, R180, R28 ;  /* 0x000000b4d41c723c */ /* 0x050ff0000004181c */
[C---:B------:R-:W-:Y:S01]  /*da60*/  HMMA.16816.F32.BF16 R32, R212.reuse, R182, R32 ;  /* 0x000000b6d420723c */ /* 0x040fe20000041820 */
[----:B------:R-:W3:Y:S01]  /*da70*/  LDSM.16.M88.4 R180, [R164+0x9800] ;  /* 0x00980000a4b4783b */ /* 0x000ee20000000200 */
[----:B------:R-:W-:Y:S04]  /*da80*/  DEPBAR.LE SB0, 0x0 ;  /* 0x000080000000791a */ /* 0x000fe80000000000 */
[----:B------:R-:W-:Y:S02]  /*da90*/  BAR.SYNC.DEFER_BLOCKING 0x0 ;  /* 0x0000000000007b1d */ /* 0x000fe40000010000 */
[C---:B-1----:R-:W-:Y:S08]  /*daa0*/  HMMA.16816.F32.BF16 R36, R212.reuse, R172, R36 ;  /* 0x000000acd424723c */ /* 0x042ff00000041824 */
        /* <DEDUP_REMOVED lines=44> */
[----:B------:R-:W3:Y:S01]  /*dd70*/  LD.E.64 R180, desc[UR4][R2.64+0x20] ;  /* 0x0000200402b47980 */ /* 0x000ee2000c101b00 */
[-C--:B--2---:R-:W-:Y:S02]  /*dd80*/  IABS R172, R177.reuse ;  /* 0x000000b100ac7213 */ /* 0x084fe40000000000 */
[-C--:B------:R-:W-:Y:S02]  /*dd90*/  IABS R170, R177.reuse ;  /* 0x000000b100aa7213 */ /* 0x080fe40000000000 */
[----:B------:R-:W1:Y:S01]  /*dda0*/  I2F.RP R164, R172 ;  /* 0x000000ac00a47306 */ /* 0x000e620000209400 */
[-C--:B------:R-:W-:Y:S02]  /*ddb0*/  LOP3.LUT R174, R174, R177.reuse, RZ, 0x3c, !PT ;  /* 0x000000b1aeae7212 */ /* 0x080fe400078e3cff */
        /* <DEDUP_REMOVED lines=54> */
.L_x_5049:
[----:B------:R-:W-:Y:S05]  /*e120*/  BSYNC.RECONVERGENT B0 ;  /* 0x0000000000007941 */ /* 0x000fea0003800200 */
.L_x_5048:
[----:B------:R-:W-:Y:S01]  /*e130*/  @!P3 MOV R239, R237 ;  /* 0x000000ed00efb202 */ /* 0x000fe20000000f00 */
[----:B------:R-:W-:Y:S01]  /*e140*/  @!P1 IMAD R189, R233, 0xa0, RZ ;  /* 0x000000a0e9bd9824 */ /* 0x000fe200078e02ff */
        /* <DEDUP_REMOVED lines=60> */
[-C--:B--2---:R-:W-:Y:S01]  /*e510*/  @!P1 MOV R174, R172.reuse ;  /* 0x000000ac00ae9202 */ /* 0x084fe20000000f00 */
        /* <DEDUP_REMOVED lines=13> */
[----:B------:R-:W-:Y:S02]  /*e5f0*/  @!P1 IMAD.IADD R175, R169, 0x1, R175 ;  /* 0x00000001a9af9824 */ /* 0x000fe400078e02af */
[----:B------:R-:W-:Y:S01]  /*e600*/  @!PT LDS RZ, [RZ] ;  /* 0x00000000fffff984 */ /* 0x000fe20000000800 */
[----:B------:R-:W-:Y:S01]  /*e610*/  @!PT LDS RZ, [RZ] ;  /* 0x00000000fffff984 */ /* 0x000fe20000000800 */
[----:B------:R-:W-:Y:S01]  /*e620*/  @!PT LDS RZ, [RZ] ;  /* 0x00000000fffff984 */ /* 0x000fe20000000800 */
[----:B------:R1:W-:Y:S01]  /*e630*/  @!P1 LDGSTS.E.BYPASS.LTC128B.128 [R171+0x5000], desc[UR4][R178.64] ;  /* 0x05000000b2ab9fae */ /* 0x0003e2000b981a04 */
[C-C-:B------:R-:W-:Y:S03]  /*e640*/  @!P1 IMAD.WIDE.U32 R184, R232.reuse, 0x160, R172.reuse ;  /* 0x00000160e8b89825 */ /* 0x140fe600078e00ac */
[----:B------:R1:W-:Y:S01]  /*e650*/  @P1 STS.128 [R171+0x5800], RZ ;  /* 0x005800ffab001388 */ /* 0x0003e20000000c00 */
[C---:B------:R-:W-:Y:S01]  /*e660*/  @!P1 IMAD.WIDE.U32 R192, R232.reuse, 0x180, R172 ;  /* 0x00000180e8c09825 */ /* 0x040fe200078e00ac */
[C---:B------:R-:W-:Y:S02]  /*e670*/  @!P1 LEA R172, P0, R232.reuse, R172, 0x8 ;  /* 0x000000ace8ac9211 */ /* 0x040fe400078040ff */
[----:B------:R-:W-:Y:S01]  /*e680*/  @!PT LDS RZ, [RZ] ;  /* 0x00000000fffff984 */ /* 0x000fe20000000800 */
[----:B------:R-:W-:Y:S01]  /*e690*/  @!PT LDS RZ, [RZ] ;  /* 0x00000000fffff984 */ /* 0x000fe20000000800 */
[----:B------:R-:W-:Y:S01]  /*e6a0*/  @!PT LDS RZ, [RZ] ;  /* 0x00000000fffff984 */ /* 0x000fe20000000800 */
[----:B------:R1:W-:Y:S01]  /*e6b0*/  @!P1 LDGSTS.E.BYPASS.LTC128B.128 [R171+0x5800], desc[UR4][R176.64] ;  /* 0x05800000b0ab9fae */ /* 0x0003e2000b981a04 */
[C---:B------:R-:W-:Y:S01]  /*e6c0*/  @!P1 IMAD R169, R233.reuse, 0x160, RZ ;  /* 0x00000160e9a99824 */ /* 0x040fe200078e02ff */
[----:B------:R-:W-:Y:S01]  /*e6d0*/  @!P1 LEA.HI.X R173, R232, R173, R233, 0x8, P0 ;  /* 0x000000ade8ad9211 */ /* 0x000fe200000f44e9 */
[----:B------:R-:W-:Y:S01]  /*e6e0*/  @!P1 IMAD R166, R233, 0x180, RZ ;  /* 0x00000180e9a69824 */ /* 0x000fe200078e02ff */
[----:B------:R1:W-:Y:S02]  /*e6f0*/  @P1 STS.128 [R171+0x6000], RZ ;  /* 0x006000ffab001388 */ /* 0x0003e40000000c00 */
[----:B------:R-:W-:Y:S02]  /*e700*/  @!P1 IADD3 R185, PT, PT, R169, R185, RZ ;  /* 0x000000b9a9b99210 */ /* 0x000fe40007ffe0ff */
        /* <DEDUP_REMOVED lines=41> */
.L_x_5047:
[----:B------:R-:W-:Y:S05]  /*e9a0*/  BSYNC.RECONVERGENT B1 ;  /* 0x0000000000017941 */ /* 0x000fea0003800200 */
.L_x_5046:
[C---:B------:R-:W-:Y:S01]  /*e9b0*/  IADD3 R166, PT, PT, R245.reuse, -0x1, RZ ;  /* 0xfffffffff5a67810 */ /* 0x040fe20007ffe0ff */
[----:B------:R-:W2:Y:S01]  /*e9c0*/  LDL.LU R200, [R1+0x8] ;  /* 0x0000080001c87983 */ /* 0x000ea20000300800 */
[----:B------:R-:W-:Y:S02]  /*e9d0*/  IABS R169, R245 ;  /* 0x000000f500a97213 */ /* 0x000fe40000000000 */
[C---:B-1----:R-:W-:Y:S02]  /*e9e0*/  IADD3 R164, PT, PT, R245.reuse, -0x9, RZ ;  /* 0xfffffff7f5a47810 */ /* 0x042fe40007ffe0ff */
[----:B------:R-:W-:Y:S02]  /*e9f0*/  IABS R166, R166 ;  /* 0x000000a600a67213 */ /* 0x000fe40000000000 */
[----:B------:R-:W-:Y:S02]  /*ea00*/  IABS R164, R164 ;  /* 0x000000a400a47213 */ /* 0x000fe40000000000 */
[----:B------:R-:W-:Y:S02]  /*ea10*/  I2FP.F32.S32 R169, R169 ;  /* 0x000000a900a97245 */ /* 0x000fe40000201400 */
[----:B------:R-:W-:Y:S02]  /*ea20*/  I2FP.F32.S32 R166, R166 ;  /* 0x000000a600a67245 */ /* 0x000fe40000201400 */
[C---:B------:R-:W-:Y:S01]  /*ea30*/  IADD3 R170, PT, PT, R245.reuse, -0x11, RZ ;  /* 0xffffffeff5aa7810 */ /* 0x040fe20007ffe0ff */
[C---:B------:R-:W-:Y:S01]  /*ea40*/  FFMA.FTZ R6, -R0.reuse, R169, R6 ;  /* 0x000000a900067223 */ /* 0x040fe20000010106 */
[----:B------:R-:W-:Y:S01]  /*ea50*/  I2FP.F32.S32 R164, R164 ;  /* 0x000000a400a47245 */ /* 0x000fe20000201400 */
[C---:B------:R-:W-:Y:S01]  /*ea60*/  FFMA.FTZ R7, -R0.reuse, R166, R7 ;  /* 0x000000a600077223 */ /* 0x040fe20000010107 */
[----:B------:R-:W-:Y:S02]  /*ea70*/  IABS R170, R170 ;  /* 0x000000aa00aa7213 */ /* 0x000fe40000000000 */
[C---:B------:R-:W-:Y:S01]  /*ea80*/  IADD3 R169, PT, PT, R245.reuse, -0x10, RZ ;  /* 0xfffffff0f5a97810 */ /* 0x040fe20007ffe0ff */
[CC--:B------:R-:W-:Y:S01]  /*ea90*/  FFMA.FTZ R11, -R0.reuse, R164.reuse, R11 ;  /* 0x000000a4000b7223 */ /* 0x0c0fe2000001010b */
[C---:B------:R-:W-:Y:S01]  /*eaa0*/  IADD3 R166, PT, PT, R245.reuse, -0x19, RZ ;  /* 0xffffffe7f5a67810 */ /* 0x040fe20007ffe0ff */
[C---:B------:R-:W-:Y:S01]  /*eab0*/  FFMA.FTZ R5, -R0.reuse, R164, R5 ;  /* 0x000000a400057223 */ /* 0x040fe20000010105 */
[----:B------:R-:W-:Y:S02]  /*eac0*/  I2FP.F32.S32 R164, R170 ;  /* 0x000000aa00a47245 */ /* 0x000fe40000201400 */
[----:B------:R-:W-:Y:S02]  /*ead0*/  IABS R169, R169 ;  /* 0x000000a900a97213 */ /* 0x000fe40000000000 */
[----:B------:R-:W-:Y:S01]  /*eae0*/  IABS R166, R166 ;  /* 0x000000a600a67213 */ /* 0x000fe20000000000 */
[CC--:B------:R-:W-:Y:S01]  /*eaf0*/  FFMA.FTZ R9, -R0.reuse, R164.reuse, R9 ;  /* 0x000000a400097223 */ /* 0x0c0fe20000010109 */
[C---:B------:R-:W-:Y:S01]  /*eb00*/  IADD3 R170, PT, PT, R245.reuse, -0x21, RZ ;  /* 0xffffffdff5aa7810 */ /* 0x040fe20007ffe0ff */
[C---:B------:R-:W-:Y:S01]  /*eb10*/  FFMA.FTZ R15, -R0.reuse, R164, R15 ;  /* 0x000000a4000f7223 */ /* 0x040fe2000001010f */
[----:B------:R-:W-:Y:S02]  /*eb20*/  I2FP.F32.S32 R169, R169 ;  /* 0x000000a900a97245 */ /* 0x000fe40000201400 */
[----:B------:R-:W-:Y:S02]  /*eb30*/  I2FP.F32.S32 R166, R166 ;  /* 0x000000a600a67245 */ /* 0x000fe40000201400 */
[C---:B------:R-:W-:Y:S01]  /*eb40*/  IADD3 R165, PT, PT, R245.reuse, -0x8, RZ ;  /* 0xfffffff8f5a57810 */ /* 0x040fe20007ffe0ff */
[CC--:B------:R-:W-:Y:S01]  /*eb50*/  FFMA.FTZ R14, -R0.reuse, R169.reuse, R14 ;  /* 0x000000a9000e7223 */ /* 0x0c0fe2000001010e */
[C---:B------:R-:W-:Y:S01]  /*eb60*/  IADD3 R164, PT, PT, R245.reuse, -0x20, RZ ;  /* 0xffffffe0f5a47810 */ /* 0x040fe20007ffe0ff */
[C---:B------:R-:W-:Y:S01]  /*eb70*/  FFMA.FTZ R13, -R0.reuse, R166, R13 ;  /* 0x000000a6000d7223 */ /* 0x040fe2000001010d */
[----:B------:R-:W-:Y:S01]  /*eb80*/  IABS R170, R170 ;  /* 0x000000aa00aa7213 */ /* 0x000fe20000000000 */
[C---:B------:R-:W-:Y:S01]  /*eb90*/  FFMA.FTZ R8, -R0.reuse, R169, R8 ;  /* 0x000000a900087223 */ /* 0x040fe20000010108 */
[C---:B------:R-:W-:Y:S01]  /*eba0*/  FFMA.FTZ R19, -R0.reuse, R166, R19 ;  /* 0x000000a600137223 */ /* 0x040fe20000010113 */
[----:B------:R-:W-:Y:S02]  /*ebb0*/  IABS R165, R165 ;  /* 0x000000a500a57213 */ /* 0x000fe40000000000 */
[----:B------:R-:W-:Y:S02]  /*ebc0*/  IABS R169, R164 ;  /* 0x000000a400a97213 */ /* 0x000fe40000000000 */
[----:B------:R-:W-:Y:S02]  /*ebd0*/  I2FP.F32.S32 R166, R170 ;  /* 0x000000aa00a67245 */ /* 0x000fe40000201400 */
[C---:B------:R-:W-:Y:S02]  /*ebe0*/  IADD3 R164, PT, PT, R245.reuse, -0x29, RZ ;  /* 0xffffffd7f5a47810 */ /* 0x040fe40007ffe0ff */
[----:B------:R-:W-:Y:S01]  /*ebf0*/  I2FP.F32.S32 R165, R165 ;  /* 0x000000a500a57245 */ /* 0x000fe20000201400 */
[CC--:B------:R-:W-:Y:S01]  /*ec00*/  FFMA.FTZ R17, -R0.reuse, R166.reuse, R17 ;  /* 0x000000a600117223 */ /* 0x0c0fe20000010111 */
[----:B------:R-:W-:Y:S01]  /*ec10*/  I2FP.F32.S32 R169, R169 ;  /* 0x000000a900a97245 */ /* 0x000fe20000201400 */
[C---:B------:R-:W-:Y:S01]  /*ec20*/  FFMA.FTZ R23, -R0.reuse, R166, R23 ;  /* 0x000000a600177223 */ /* 0x040fe20000010117 */
[----:B------:R-:W-:Y:S01]  /*ec30*/  IABS R164, R164 ;  /* 0x000000a400a47213 */ /* 0x000fe20000000000 */
[C---:B------:R-:W-:Y:S01]  /*ec40*/  FFMA.FTZ R10, -R0.reuse, R165, R10 ;  /* 0x000000a5000a7223 */ /* 0x040fe2000001010a */
[C---:B------:R-:W-:Y:S01]  /*ec50*/  IADD3 R166, PT, PT, R245.reuse, -0x30, RZ ;  /* 0xffffffd0f5a67810 */ /* 0x040fe20007ffe0ff */
[C---:B------:R-:W-:Y:S01]  /*ec60*/  FFMA.FTZ R22, -R0.reuse, R169, R22 ;  /* 0x000000a900167223 */ /* 0x040fe20000010116 */
[C---:B------:R-:W-:Y:S01]  /*ec70*/  IADD3 R170, PT, PT, R245.reuse, -0x31, RZ ;  /* 0xffffffcff5aa7810 */ /* 0x040fe20007ffe0ff */
[C---:B------:R-:W-:Y:S01]  /*ec80*/  FFMA.FTZ R4, -R0.reuse, R165, R4 ;  /* 0x000000a500047223 */ /* 0x040fe20000010104 */
[----:B------:R-:W-:Y:S01]  /*ec90*/  I2FP.F32.S32 R164, R164 ;  /* 0x000000a400a47245 */ /* 0x000fe20000201400 */
[C---:B------:R-:W-:Y:S01]  /*eca0*/  FFMA.FTZ R16, -R0.reuse, R169, R16 ;  /* 0x000000a900107223 */ /* 0x040fe20000010110 */
[----:B------:R-:W-:Y:S02]  /*ecb0*/  IABS R169, R166 ;  /* 0x000000a600a97213 */ /* 0x000fe40000000000 */
[C---:B------:R-:W-:Y:S01]  /*ecc0*/  IADD3 R165, PT, PT, R245.reuse, -0x18, RZ ;  /* 0xffffffe8f5a57810 */ /* 0x040fe20007ffe0ff */
[C---:B------:R-:W-:Y:S01]  /*ecd0*/  FFMA.FTZ R27, -R0.reuse, R164, R27 ;  /* 0x000000a4001b7223 */ /* 0x040fe2000001011b */
[----:B------:R-:W-:Y:S01]  /*ece0*/  IABS R170, R170 ;  /* 0x000000aa00aa7213 */ /* 0x000fe20000000000 */
[C---:B------:R-:W-:Y:S01]  /*ecf0*/  FFMA.FTZ R21, -R0.reuse, R164, R21 ;  /* 0x000000a400157223 */ /* 0x040fe20000010115 */
[C---:B------:R-:W-:Y:S02]  /*ed00*/  IADD3 R166, PT, PT, R245.reuse, -0x39, RZ ;  /* 0xffffffc7f5a67810 */ /* 0x040fe40007ffe0ff */
[----:B------:R-:W-:Y:S02]  /*ed10*/  IABS R165, R165 ;  /* 0x000000a500a57213 */ /* 0x000fe40000000000 */
[----:B------:R-:W-:Y:S02]  /*ed20*/  I2FP.F32.S32 R164, R170 ;  /* 0x000000aa00a47245 */ /* 0x000fe40000201400 */
[----:B------:R-:W-:Y:S02]  /*ed30*/  IABS R166, R166 ;  /* 0x000000a600a67213 */ /* 0x000fe40000000000 */
[C---:B------:R-:W-:Y:S01]  /*ed40*/  IADD3 R170, PT, PT, R245.reuse, -0x41, RZ ;  /* 0xffffffbff5aa7810 */ /* 0x040fe20007ffe0ff */
[CC--:B------:R-:W-:Y:S01]  /*ed50*/  FFMA.FTZ R25, -R0.reuse, R164.reuse, R25 ;  /* 0x000000a400197223 */ /* 0x0c0fe20000010119 */
[----:B------:R-:W-:Y:S01]  /*ed60*/  I2FP.F32.S32 R165, R165 ;  /* 0x000000a500a57245 */ /* 0x000fe20000201400 */
[C---:B------:R-:W-:Y:S01]  /*ed70*/  FFMA.FTZ R31, -R0.reuse, R164, R31 ;  /* 0x000000a4001f7223 */ /* 0x040fe2000001011f */
        /* <DEDUP_REMOVED lines=8> */
[CC--:B------:R-:W-:Y:S01]  /*ee00*/  FFMA.FTZ R29, -R0.reuse, R166.reuse, R29 ;  /* 0x000000a6001d7223 */ /* 0x0c0fe2000001011d */
[C---:B------:R-:W-:Y:S01]  /*ee10*/  FFMA.FTZ R35, -R0.reuse, R166, R35 ;  /* 0x000000a600237223 */ /* 0x040fe20000010123 */
[C---:B------:R-:W-:Y:S02]  /*ee20*/  IADD3 R165, PT, PT, R245.reuse, -0x28, RZ ;  /* 0xffffffd8f5a57810 */ /* 0x040fe40007ffe0ff */
[----:B------:R-:W-:Y:S02]  /*ee30*/  I2FP.F32.S32 R166, R170 ;  /* 0x000000aa00a67245 */ /* 0x000fe40000201400 */
[----:B------:R-:W-:Y:S02]  /*ee40*/  IABS R169, R164 ;  /* 0x000000a400a97213 */ /* 0x000fe40000000000 */
[C---:B------:R-:W-:Y:S01]  /*ee50*/  IADD3 R164, PT, PT, R245.reuse, -0x49, RZ ;  /* 0xffffffb7f5a47810 */ /* 0x040fe20007ffe0ff */
[CC--:B------:R-:W-:Y:S01]  /*ee60*/  FFMA.FTZ R33, -R0.reuse, R166.reuse, R33 ;  /* 0x000000a600217223 */ /* 0x0c0fe20000010121 */
[----:B------:R-:W-:Y:S01]  /*ee70*/  IABS R165, R165 ;  /* 0x000000a500a57213 */ /* 0x000fe20000000000 */
[C---:B------:R-:W-:Y:S01]  /*ee80*/  FFMA.FTZ R39, -R0.reuse, R166, R39 ;  /* 0x000000a600277223 */ /* 0x040fe20000010127 */
[----:B------:R-:W-:Y:S02]  /*ee90*/  I2FP.F32.S32 R169, R169 ;  /* 0x000000a900a97245 */ /* 0x000fe40000201400 */
[----:B------:R-:W-:Y:S02]  /*eea0*/  IABS R164, R164 ;  /* 0x000000a400a47213 */ /* 0x000fe40000000000 */
[C---:B------:R-:W-:Y:S01]  /*eeb0*/  IADD3 R166, PT, PT, R245.reuse, -0x50, RZ ;  /* 0xffffffb0f5a67810 */ /* 0x040fe20007ffe0ff */
[C---:B------:R-:W-:Y:S01]  /*eec0*/  FFMA.FTZ R32, -R0.reuse, R169, R32 ;  /* 0x000000a900207223 */ /* 0x040fe20000010120 */
[----:B------:R-:W-:Y:S01]  /*eed0*/  I2FP.F32.S32 R165, R165 ;  /* 0x000000a500a57245 */ /* 0x000fe20000201400 */
[C---:B------:R-:W-:Y:S01]  /*eee0*/  FFMA.FTZ R38, -R0.reuse, R169, R38 ;  /* 0x000000a900267223 */ /* 0x040fe20000010126 */
[C---:B------:R-:W-:Y:S02]  /*eef0*/  IADD3 R170, PT, PT, R245.reuse, -0x51, RZ ;  /* 0xffffffaff5aa7810 */ /* 0x040fe40007ffe0ff */
[----:B------:R-:W-:Y:S01]  /*ef00*/  I2FP.F32.S32 R164, R164 ;  /* 0x000000a400a47245 */ /* 0x000fe20000201400 */
[CC--:B------:R-:W-:Y:S01]  /*ef10*/  FFMA.FTZ R26, -R0.reuse, R165.reuse, R26 ;  /* 0x000000a5001a7223 */ /* 0x0c0fe2000001011a */
[----:B------:R-:W-:Y:S01]  /*ef20*/  IABS R169, R166 ;  /* 0x000000a600a97213 */ /* 0x000fe20000000000 */
[C---:B------:R-:W-:Y:S01]  /*ef30*/  FFMA.FTZ R20, -R0.reuse, R165, R20 ;  /* 0x000000a500147223 */ /* 0x040fe20000010114 */
[----:B------:R-:W-:Y:S01]  /*ef40*/  IABS R170, R170 ;  /* 0x000000aa00aa7213 */ /* 0x000fe20000000000 */
[CC--:B------:R-:W-:Y:S01]  /*ef50*/  FFMA.FTZ R37, -R0.reuse, R164.reuse, R37 ;  /* 0x000000a400257223 */ /* 0x0c0fe20000010125 */
[C---:B------:R-:W-:Y:S01]  /*ef60*/  IADD3 R166, PT, PT, R245.reuse, -0x59, RZ ;  /* 0xffffffa7f5a67810 */ /* 0x040fe20007ffe0ff */
[C---:B------:R-:W-:Y:S01]  /*ef70*/  FFMA.FTZ R43, -R0.reuse, R164, R43 ;  /* 0x000000a4002b7223 */ /* 0x040fe2000001012b */
[C---:B------:R-:W-:Y:S02]  /*ef80*/  IADD3 R165, PT, PT, R245.reuse, -0x38, RZ ;  /* 0xffffffc8f5a57810 */ /* 0x040fe40007ffe0ff */
        /* <DEDUP_REMOVED lines=11> */
[CC--:B------:R-:W-:Y:S01]  /*f040*/  FFMA.FTZ R51, -R0.reuse, R166.reuse, R51 ;  /* 0x000000a600337223 */ /* 0x0c0fe20000010133 */
[C---:B------:R-:W-:Y:S01]  /*f050*/  IADD3 R164, PT, PT, R245.reuse, -0x60, RZ ;  /* 0xffffffa0f5a47810 */ /* 0x040fe20007ffe0ff */
[C---:B------:R-:W-:Y:S01]  /*f060*/  FFMA.FTZ R46, -R0.reuse, R169, R46 ;  /* 0x000000a9002e7223 */ /* 0x040fe2000001012e */
[C---:B------:R-:W-:Y:S01]  /*f070*/  FFMA.FTZ R45, -R0.reuse, R166, R45 ;  /* 0x000000a6002d7223 */ /* 0x040fe2000001012d */
[----:B------:R-:W-:Y:S01]  /*f080*/  I2FP.F32.S32 R166, R170 ;  /* 0x000000aa00a67245 */ /* 0x000fe20000201400 */
[CC--:B------:R-:W-:Y:S01]  /*f090*/  FFMA.FTZ R28, -R0.reuse, R165.reuse, R28 ;  /* 0x000000a5001c7223 */ /* 0x0c0fe2000001011c */
[----:B------:R-:W-:Y:S01]  /*f0a0*/  IABS R169, R164 ;  /* 0x000000a400a97213 */ /* 0x000fe20000000000 */
[C---:B------:R-:W-:Y:S01]  /*f0b0*/  FFMA.FTZ R34, -R0.reuse, R165, R34 ;  /* 0x000000a500227223 */ /* 0x040fe20000010122 */
[C---:B------:R-:W-:Y:S01]  /*f0c0*/  IADD3 R165, PT, PT, R245.reuse, -0x48, RZ ;  /* 0xffffffb8f5a57810 */ /* 0x040fe20007ffe0ff */
[CC--:B------:R-:W-:Y:S01]  /*f0d0*/  FFMA.FTZ R55, -R0.reuse, R166.reuse, R55 ;  /* 0x000000a600377223 */ /* 0x0c0fe20000010137 */
[C---:B------:R-:W-:Y:S01]  /*f0e0*/  IADD3 R164, PT, PT, R245.reuse, -0x69, RZ ;  /* 0xffffff97f5a47810 */ /* 0x040fe20007ffe0ff */
[C---:B------:R-:W-:Y:S01]  /*f0f0*/  FFMA.FTZ R49, -R0.reuse, R166, R49 ;  /* 0x000000a600317223 */ /* 0x040fe20000010131 */
[----:B------:R-:W-:Y:S02]  /*f100*/  I2FP.F32.S32 R169, R169 ;  /* 0x000000a900a97245 */ /* 0x000fe40000201400 */
[----:B------:R-:W-:Y:S02]  /*f110*/  IABS R165, R165 ;  /* 0x000000a500a57213 */ /* 0x000fe40000000000 */
[C---:B------:R-:W-:Y:S01]  /*f120*/  IADD3 R166, PT, PT, R245.reuse, -0x70, RZ ;  /* 0xffffff90f5a67810 */ /* 0x040fe20007ffe0ff */
[CC--:B------:R-:W-:Y:S01]  /*f130*/  FFMA.FTZ R54, -R0.reuse, R169.reuse, R54 ;  /* 0x000000a900367223 */ /* 0x0c0fe20000010136 */
[----:B------:R-:W-:Y:S01]  /*f140*/  IABS R164, R164 ;  /* 0x000000a400a47213 */ /* 0x000fe20000000000 */
[C---:B------:R-:W-:Y:S01]  /*f150*/  FFMA.FTZ R48, -R0.reuse, R169, R48 ;  /* 0x000000a900307223 */ /* 0x040fe20000010130 */
[C---:B------:R-:W-:Y:S02]  /*f160*/  IADD3 R170, PT, PT, R245.reuse, -0x71, RZ ;  /* 0xffffff8ff5aa7810 */ /* 0x040fe40007ffe0ff */
[----:B------:R-:W-:Y:S02]  /*f170*/  I2FP.F32.S32 R165, R165 ;  /* 0x000000a500a57245 */ /* 0x000fe40000201400 */
[----:B------:R-:W-:Y:S02]  /*f180*/  I2FP.F32.S32 R164, R164 ;  /* 0x000000a400a47245 */ /* 0x000fe40000201400 */
[----:B------:R-:W-:Y:S01]  /*f190*/  IABS R169, R166 ;  /* 0x000000a600a97213 */ /* 0x000fe20000000000 */
[CC--:B------:R-:W-:Y:S01]  /*f1a0*/  FFMA.FTZ R36, -R0.reuse, R165.reuse, R36 ;  /* 0x000000a500247223 */ /* 0x0c0fe20000010124 */
[C---:B------:R-:W-:Y:S01]  /*f1b0*/  IADD3 R166, PT, PT, R245.reuse, -0x79, RZ ;  /* 0xffffff87f5a67810 */ /* 0x040fe20007ffe0ff */
[C---:B------:R-:W-:Y:S01]  /*f1c0*/  FFMA.FTZ R59, -R0.reuse, R164, R59 ;  /* 0x000000a4003b7223 */ /* 0x040fe2000001013b */
[----:B------:R-:W-:Y:S01]  /*f1d0*/  IABS R170, R170 ;  /* 0x000000aa00aa7213 */ /* 0x000fe20000000000 */
[C---:B------:R-:W-:Y:S01]  /*f1e0*/  FFMA.FTZ R42, -R0.reuse, R165, R42 ;  /* 0x000000a5002a7223 */ /* 0x040fe2000001012a */
[----:B------:R-:W-:Y:S01]  /*f1f0*/  IABS R166, R166 ;  /* 0x000000a600a67213 */ /* 0x000fe20000000000 */
[C---:B------:R-:W-:Y:S01]  /*f200*/  FFMA.FTZ R53, -R0.reuse, R164, R53 ;  /* 0x000000a400357223 */ /* 0x040fe20000010135 */
[----:B------:R-:W-:Y:S02]  /*f210*/  I2FP.F32.S32 R164, R170 ;  /* 0x000000aa00a47245 */ /* 0x000fe40000201400 */
[C---:B------:R-:W-:Y:S02]  /*f220*/  IADD3 R165, PT, PT, R245.reuse, -0x58, RZ ;  /* 0xffffffa8f5a57810 */ /* 0x040fe40007ffe0ff */
[C---:B------:R-:W-:Y:S01]  /*f230*/  IADD3 R170, PT, PT, R245.reuse, -0x81, RZ ;  /* 0xffffff7ff5aa7810 */ /* 0x040fe20007ffe0ff */
[C---:B------:R-:W-:Y:S01]  /*f240*/  FFMA.FTZ R57, -R0.reuse, R164, R57 ;  /* 0x000000a400397223 */ /* 0x040fe20000010139 */
[----:B------:R-:W-:Y:S01]  /*f250*/  I2FP.F32.S32 R166, R166 ;  /* 0x000000a600a67245 */ /* 0x000fe20000201400 */
[C---:B------:R-:W-:Y:S01]  /*f260*/  FFMA.FTZ R63, -R0.reuse, R164, R63 ;  /* 0x000000a4003f7223 */ /* 0x040fe2000001013f */
[----:B------:R-:W-:Y:S02]  /*f270*/  IABS R165, R165 ;  /* 0x000000a500a57213 */ /* 0x000fe40000000000 */
[----:B------:R-:W-:Y:S01]  /*f280*/  IABS R170, R170 ;  /* 0x000000aa00aa7213 */ /* 0x000fe20000000000 */
[CC--:B------:R-:W-:Y:S01]  /*f290*/  FFMA.FTZ R61, -R0.reuse, R166.reuse, R61 ;  /* 0x000000a6003d7223 */ /* 0x0c0fe2000001013d */
[C---:B------:R-:W-:Y:S01]  /*f2a0*/  FFMA.FTZ R67, -R0.reuse, R166, R67 ;  /* 0x000000a600437223 */ /* 0x040fe20000010143 */
[----:B------:R-:W-:Y:S02]  /*f2b0*/  I2FP.F32.S32 R165, R165 ;  /* 0x000000a500a57245 */ /* 0x000fe40000201400 */
[----:B------:R-:W-:Y:S02]  /*f2c0*/  I2FP.F32.S32 R166, R170 ;  /* 0x000000aa00a67245 */ /* 0x000fe40000201400 */
[----:B------:R-:W-:Y:S01]  /*f2d0*/  I2FP.F32.S32 R169, R169 ;  /* 0x000000a900a97245 */ /* 0x000fe20000201400 */
[CC--:B------:R-:W-:Y:S01]  /*f2e0*/  FFMA.FTZ R50, -R0.reuse, R165.reuse, R50 ;  /* 0x000000a500327223 */ /* 0x0c0fe20000010132 */
[C---:B------:R-:W-:Y:S01]  /*f2f0*/  FFMA.FTZ R44, -R0.reuse, R165, R44 ;  /* 0x000000a5002c7223 */ /* 0x040fe2000001012c */
[CC--:B------:R-:W-:Y:S01]  /*f300*/  FFMA.FTZ R65, -R0.reuse, R166.reuse, R65 ;  /* 0x000000a600417223 */ /* 0x0c0fe20000010141 */
[C---:B------:R-:W-:Y:S01]  /*f310*/  FFMA.FTZ R71, -R0.reuse, R166, R71 ;  /* 0x000000a600477223 */ /* 0x040fe20000010147 */
[C---:B------:R-:W-:Y:S01]  /*f320*/  IADD3 R165, PT, PT, R245.reuse, -0x68, RZ ;  /* 0xffffff98f5a57810 */ /* 0x040fe20007ffe0ff */
[----:B------:R-:W3:Y:S01]  /*f330*/  LD.E R166, desc[UR4][R2.64+0xdc] ;  /* 0x0000dc0402a67980 */ /* 0x000ee2000c101900 */
[C---:B------:R-:W-:Y:S01]  /*f340*/  IADD3 R164, PT, PT, R245.reuse, -0x80, RZ ;  /* 0xffffff80f5a47810 */ /* 0x040fe20007ffe0ff */
        /* <DEDUP_REMOVED lines=8> */
[C---:B------:R-:W-:Y:S01]  /*f3d0*/  FFMA.FTZ R58, -R0.reuse, R165, R58 ;  /* 0x000000a5003a7223 */ /* 0x040fe2000001013a */
[C---:B------:R-:W-:Y:S02]  /*f3e0*/  IADD3 R165, PT, PT, R245.reuse, -0x78, RZ ;  /* 0xffffff88f5a57810 */ /* 0x040fe40007ffe0ff */
[----:B------:R-:W-:Y:S02]  /*f3f0*/  IABS R164, R164 ;  /* 0x000000a400a47213 */ /* 0x000fe40000000000 */
[----:B------:R-:W-:Y:S02]  /*f400*/  IABS R165, R165 ;  /* 0x000000a500a57213 */ /* 0x000fe40000000000 */
[----:B------:R-:W-:Y:S02]  /*f410*/  I2FP.F32.S32 R164, R164 ;  /* 0x000000a400a47245 */ /* 0x000fe40000201400 */
[----:B------:R-:W-:Y:S02]  /*f420*/  I2FP.F32.S32 R165, R165 ;  /* 0x000000a500a57245 */ /* 0x000fe40000201400 */
[----:B------:R-:W-:Y:S01]  /*f430*/  I2FP.F32.S32 R169, R169 ;  /* 0x000000a900a97245 */ /* 0x000fe20000201400 */
[C---:B------:R-:W-:Y:S01]  /*f440*/  FFMA.FTZ R69, -R0.reuse, R164, R69 ;  /* 0x000000a400457223 */ /* 0x040fe20000010145 */
[----:B------:R-:W-:Y:S01]  /*f450*/  IABS R170, R170 ;  /* 0x000000aa00aa7213 */ /* 0x000fe20000000000 */
[CC--:B------:R-:W-:Y:S01]  /*f460*/  FFMA.FTZ R60, -R0.reuse, R165.reuse, R60 ;  /* 0x000000a5003c7223 */ /* 0x0c0fe2000001013c */
[C---:B------:R-:W-:Y:S01]  /*f470*/  FFMA.FTZ R66, -R0.reuse, R165, R66 ;  /* 0x000000a500427223 */ /* 0x040fe20000010142 */
[C---:B------:R-:W-:Y:S01]  /*f480*/  IADD3 R165, PT, PT, R245.reuse, -0x88, RZ ;  /* 0xffffff78f5a57810 */ /* 0x040fe20007ffe0ff */
[C---:B------:R-:W-:Y:S01]  /*f490*/  FFMA.FTZ R75, -R0.reuse, R164, R75 ;  /* 0x000000a4004b7223 */ /* 0x040fe2000001014b */
[C---:B------:R-:W-:Y:S01]  /*f4a0*/  IADD3 R171, PT, PT, R245.reuse, -0x90, RZ ;  /* 0xffffff70f5ab7810 */ /* 0x040fe20007ffe0ff */
[C---:B------:R-:W-:Y:S01]  /*f4b0*/  FFMA.FTZ R64, -R0.reuse, R169, R64 ;  /* 0x000000a900407223 */ /* 0x040fe20000010140 */
[----:B------:R-:W-:Y:S01]  /*f4c0*/  IABS R165, R165 ;  /* 0x000000a500a57213 */ /* 0x000fe20000000000 */
[C---:B------:R-:W-:Y:S01]  /*f4d0*/  FFMA.FTZ R70, -R0.reuse, R169, R70 ;  /* 0x000000a900467223 */ /* 0x040fe20000010146 */
[----:B------:R-:W-:Y:S02]  /*f4e0*/  I2FP.F32.S32 R164, R170 ;  /* 0x000000aa00a47245 */ /* 0x000fe40000201400 */
[----:B------:R-:W-:Y:S02]  /*f4f0*/  I2FP.F32.S32 R165, R165 ;  /* 0x000000a500a57245 */ /* 0x000fe40000201400 */
[----:B------:R-:W-:Y:S01]  /*f500*/  IABS R171, R171 ;  /* 0x000000ab00ab7213 */ /* 0x000fe20000000000 */
[CC--:B------:R-:W-:Y:S01]  /*f510*/  FFMA.FTZ R73, -R0.reuse, R164.reuse, R73 ;  /* 0x000000a400497223 */ /* 0x0c0fe20000010149 */
[C---:B------:R-:W-:Y:S01]  /*f520*/  IADD3 R169, PT, PT, R245.reuse, -0x98, RZ ;  /* 0xffffff68f5a97810 */ /* 0x040fe20007ffe0ff */
[CC--:B------:R-:W-:Y:S01]  /*f530*/  FFMA.FTZ R68, -R0.reuse, R165.reuse, R68 ;  /* 0x000000a500447223 */ /* 0x0c0fe20000010144 */
[C---:B------:R-:W-:Y:S01]  /*f540*/  FFMA.FTZ R74, -R0.reuse, R165, R74 ;  /* 0x000000a5004a7223 */ /* 0x040fe2000001014a */
[C---:B------:R-:W-:Y:S01]  /*f550*/  IADD3 R165, PT, PT, R245.reuse, -0x99, RZ ;  /* 0xffffff67f5a57810 */ /* 0x040fe20007ffe0ff */
        /* <DEDUP_REMOVED lines=18> */
[C---:B------:R-:W-:Y:S02]  /*f680*/  IADD3 R169, PT, PT, R245.reuse, -0xa8, RZ ;  /* 0xffffff58f5a97810 */ /* 0x040fe40007ffe0ff */
[----:B------:R-:W-:Y:S01]  /*f690*/  IABS R165, R165 ;  /* 0x000000a500a57213 */ /* 0x000fe20000000000 */
[CC--:B------:R-:W-:Y:S01]  /*f6a0*/  FFMA.FTZ R81, -R0.reuse, R164.reuse, R81 ;  /* 0x000000a400517223 */ /* 0x0c0fe20000010151 */
[----:B------:R-:W-:Y:S01]  /*f6b0*/  I2FP.F32.S32 R171, R171 ;  /* 0x000000ab00ab7245 */ /* 0x000fe20000201400 */
[C---:B------:R-:W-:Y:S01]  /*f6c0*/  FFMA.FTZ R87, -R0.reuse, R164, R87 ;  /* 0x000000a400577223 */ /* 0x040fe20000010157 */
[----:B------:R-:W-:Y:S02]  /*f6d0*/  IABS R169, R169 ;  /* 0x000000a900a97213 */ /* 0x000fe40000000000 */
[----:B------:R-:W-:Y:S01]  /*f6e0*/  I2FP.F32.S32 R170, R165 ;  /* 0x000000a500aa7245 */ /* 0x000fe20000201400 */
[CC--:B------:R-:W-:Y:S01]  /*f6f0*/  FFMA.FTZ R80, -R0.reuse, R171.reuse, R80 ;  /* 0x000000ab00507223 */ /* 0x0c0fe20000010150 */
[C---:B------:R-:W-:Y:S01]  /*f700*/  IADD3 R164, PT, PT, R245.reuse, -0xb0, RZ ;  /* 0xffffff50f5a47810 */ /* 0x040fe20007ffe0ff */
[C---:B------:R-:W-:Y:S01]  /*f710*/  FFMA.FTZ R86, -R0.reuse, R171, R86 ;  /* 0x000000ab00567223 */ /* 0x040fe20000010156 */
[C---:B------:R-:W-:Y:S01]  /*f720*/  IADD3 R165, PT, PT, R245.reuse, -0xb1, RZ ;  /* 0xffffff4ff5a57810 */ /* 0x040fe20007ffe0ff */
[CC--:B------:R-:W-:Y:S01]  /*f730*/  FFMA.FTZ R85, -R0.reuse, R170.reuse, R85 ;  /* 0x000000aa00557223 */ /* 0x0c0fe20000010155 */
[----:B------:R-:W-:Y:S01]  /*f740*/  I2FP.F32.S32 R169, R169 ;  /* 0x000000a900a97245 */ /* 0x000fe20000201400 */
[C---:B------:R-:W-:Y:S01]  /*f750*/  FFMA.FTZ R91, -R0.reuse, R170, R91 ;  /* 0x000000aa005b7223 */ /* 0x040fe2000001015b */
[----:B------:R-:W-:Y:S02]  /*f760*/  IABS R171, R164 ;  /* 0x000000a400ab7213 */ /* 0x000fe40000000000 */
[----:B------:R-:W-:Y:S01]  /*f770*/  IABS R164, R165 ;  /* 0x000000a500a47213 */ /* 0x000fe20000000000 */
[CC--:B------:R-:W-:Y:S01]  /*f780*/  FFMA.FTZ R84, -R0.reuse, R169.reuse, R84 ;  /* 0x000000a900547223 */ /* 0x0c0fe20000010154 */
[C---:B------:R-:W-:Y:S01]  /*f790*/  FFMA.FTZ R90, -R0.reuse, R169, R90 ;  /* 0x000000a9005a7223 */ /* 0x040fe2000001015a */
[C---:B------:R-:W-:Y:S02]  /*f7a0*/  IADD3 R165, PT, PT, R245.reuse, -0xb9, RZ ;  /* 0xffffff47f5a57810 */ /* 0x040fe40007ffe0ff */
[C---:B------:R-:W-:Y:S02]  /*f7b0*/  IADD3 R169, PT, PT, R245.reuse, -0xb8, RZ ;  /* 0xffffff48f5a97810 */ /* 0x040fe40007ffe0ff */
[----:B------:R-:W-:Y:S02]  /*f7c0*/  I2FP.F32.S32 R164, R164 ;  /* 0x000000a400a47245 */ /* 0x000fe40000201400 */
[----:B------:R-:W-:Y:S02]  /*f7d0*/  IABS R165, R165 ;  /* 0x000000a500a57213 */ /* 0x000fe40000000000 */
[----:B------:R-:W-:Y:S01]  /*f7e0*/  IABS R169, R169 ;  /* 0x000000a900a97213 */ /* 0x000fe20000000000 */
[CC--:B------:R-:W-:Y:S01]  /*f7f0*/  FFMA.FTZ R89, -R0.reuse, R164.reuse, R89 ;  /* 0x000000a400597223 */ /* 0x0c0fe20000010159 */
[----:B------:R-:W-:Y:S01]  /*f800*/  I2FP.F32.S32 R171, R171 ;  /* 0x000000ab00ab7245 */ /* 0x000fe20000201400 */
[C---:B------:R-:W-:Y:S01]  /*f810*/  FFMA.FTZ R95, -R0.reuse, R164, R95 ;  /* 0x000000a4005f7223 */ /* 0x040fe2000001015f */
[----:B------:R-:W-:Y:S02]  /*f820*/  I2FP.F32.S32 R170, R165 ;  /* 0x000000a500aa7245 */ /* 0x000fe40000201400 */
[C---:B------:R-:W-:Y:S01]  /*f830*/  IADD3 R164, PT, PT, R245.reuse, -0xc0, RZ ;  /* 0xffffff40f5a47810 */ /* 0x040fe20007ffe0ff */
[C---:B------:R-:W-:Y:S01]  /*f840*/  FFMA.FTZ R88, -R0.reuse, R171, R88 ;  /* 0x000000ab00587223 */ /* 0x040fe20000010158 */
[----:B------:R-:W-:Y:S01]  /*f850*/  I2FP.F32.S32 R169, R169 ;  /* 0x000000a900a97245 */ /* 0x000fe20000201400 */
[C---:B------:R-:W-:Y:S01]  /*f860*/  FFMA.FTZ R94, -R0.reuse, R171, R94 ;  /* 0x000000ab005e7223 */ /* 0x040fe2000001015e */
[C---:B------:R-:W-:Y:S01]  /*f870*/  IADD3 R165, PT, PT, R245.reuse, -0xc1, RZ ;  /* 0xffffff3ff5a57810 */ /* 0x040fe20007ffe0ff */
[C---:B------:R-:W-:Y:S01]  /*f880*/  FFMA.FTZ R93, -R0.reuse, R170, R93 ;  /* 0x000000aa005d7223 */ /* 0x040fe2000001015d */
[----:B------:R-:W-:Y:S01]  /*f890*/  IABS R171, R164 ;  /* 0x000000a400ab7213 */ /* 0x000fe20000000000 */
[C---:B------:R-:W-:Y:S01]  /*f8a0*/  FFMA.FTZ R92, -R0.reuse, R169, R92 ;  /* 0x000000a9005c7223 */ /* 0x040fe2000001015c */
[----:B------:R-:W-:Y:S01]  /*f8b0*/  IABS R164, R165 ;  /* 0x000000a500a47213 */ /* 0x000fe20000000000 */
[C---:B------:R-:W-:Y:S01]  /*f8c0*/  FFMA.FTZ R98, -R0.reuse, R169, R98 ;  /* 0x000000a900627223 */ /* 0x040fe20000010162 */
[C---:B------:R-:W-:Y:S01]  /*f8d0*/  IADD3 R169, PT, PT, R245.reuse, -0xc8, RZ ;  /* 0xffffff38f5a97810 */ /* 0x040fe20007ffe0ff */
[C---:B------:R-:W-:Y:S01]  /*f8e0*/  FFMA.FTZ R99, -R0.reuse, R170, R99 ;  /* 0x000000aa00637223 */ /* 0x040fe20000010163 */
        /* <DEDUP_REMOVED lines=8> */
[----:B------:R-:W-:Y:S01]  /*f970*/  I2FP.F32.S32 R170, R165 ;  /* 0x000000a500aa7245 */ /* 0x000fe20000201400 */
[CC--:B------:R-:W-:Y:S01]  /*f980*/  FFMA.FTZ R96, -R0.reuse, R171.reuse, R96 ;  /* 0x000000ab00607223 */ /* 0x0c0fe20000010160 */
[C---:B------:R-:W-:Y:S01]  /*f990*/  IADD3 R164, PT, PT, R245.reuse, -0xd0, RZ ;  /* 0xffffff30f5a47810 */ /* 0x040fe20007ffe0ff */
[C---:B------:R-:W-:Y:S01]  /*f9a0*/  FFMA.FTZ R102, -R0.reuse, R171, R102 ;  /* 0x000000ab00667223 */ /* 0x040fe20000010166 */
[C---:B------:R-:W-:Y:S01]  /*f9b0*/  IADD3 R165, PT, PT, R245.reuse, -0xd1, RZ ;  /* 0xffffff2ff5a57810 */ /* 0x040fe20007ffe0ff */
[CC--:B------:R-:W-:Y:S01]  /*f9c0*/  FFMA.FTZ R100, -R0.reuse, R169.reuse, R100 ;  /* 0x000000a900647223 */ /* 0x0c0fe20000010164 */
[----:B------:R-:W-:Y:S01]  /*f9d0*/  IABS R171, R164 ;  /* 0x000000a400ab7213 */ /* 0x000fe20000000000 */
[C---:B------:R-:W-:Y:S01]  /*f9e0*/  FFMA.FTZ R106, -R0.reuse, R169, R106 ;  /* 0x000000a9006a7223 */ /* 0x040fe2000001016a */
[----:B------:R-:W-:Y:S01]  /*f9f0*/  IABS R164, R165 ;  /* 0x000000a500a47213 */ /* 0x000fe20000000000 */
[CC--:B------:R-:W-:Y:S01]  /*fa00*/  FFMA.FTZ R101, -R0.reuse, R170.reuse, R101 ;  /* 0x000000aa00657223 */ /* 0x0c0fe20000010165 */
[C---:B------:R-:W-:Y:S01]  /*fa10*/  IADD3 R169, PT, PT, R245.reuse, -0xd8, RZ ;  /* 0xffffff28f5a97810 */ /* 0x040fe20007ffe0ff */
[C---:B------:R-:W-:Y:S01]  /*fa20*/  FFMA.FTZ R107, -R0.reuse, R170, R107 ;  /* 0x000000aa006b7223 */ /* 0x040fe2000001016b */
[----:B------:R-:W-:Y:S02]  /*fa30*/  IADD3 R165, PT, PT, R245, -0xd9, RZ ;  /* 0xffffff27f5a57810 */ /* 0x000fe40007ffe0ff */
[----:B------:R-:W-:Y:S02]  /*fa40*/  I2FP.F32.S32 R164, R164 ;  /* 0x000000a400a47245 */ /* 0x000fe40000201400 */
[----:B------:R-:W-:Y:S02]  /*fa50*/  IABS R169, R169 ;  /* 0x000000a900a97213 */ /* 0x000fe40000000000 */
[----:B------:R-:W-:Y:S01]  /*fa60*/  IABS R165, R165 ;  /* 0x000000a500a57213 */ /* 0x000fe20000000000 */
[CC--:B------:R-:W-:Y:S01]  /*fa70*/  FFMA.FTZ R105, -R0.reuse, R164.reuse, R105 ;  /* 0x000000a400697223 */ /* 0x0c0fe20000010169 */
[----:B------:R-:W-:Y:S01]  /*fa80*/  I2FP.F32.S32 R169, R169 ;  /* 0x000000a900a97245 */ /* 0x000fe20000201400 */
[C---:B------:R-:W-:Y:S01]  /*fa90*/  FFMA.FTZ R111, -R0.reuse, R164, R111 ;  /* 0x000000a4006f7223 */ /* 0x040fe2000001016f */
[----:B------:R-:W-:Y:S02]  /*faa0*/  I2FP.F32.S32 R164, R165 ;  /* 0x000000a500a47245 */ /* 0x000fe40000201400 */
[----:B------:R-:W-:Y:S01]  /*fab0*/  FMNMX3.FTZ R165, R167, R6, R7, !PT ;  /* 0x00000006a7a57276 */ /* 0x000fe20007810007 */
[CC--:B------:R-:W-:Y:S01]  /*fac0*/  FFMA.FTZ R108, -R0.reuse, R169.reuse, R108 ;  /* 0x000000a9006c7223 */ /* 0x0c0fe2000001016c */
[----:B------:R-:W-:Y:S01]  /*fad0*/  FFMA.FTZ R114, -R0, R169, R114 ;  /* 0x000000a900727223 */ /* 0x000fe20000010172 */
[----:B------:R-:W-:Y:S01]  /*fae0*/  FMNMX3.FTZ R170, R168, R4, R5, !PT ;  /* 0x00000004a8aa7276 */ /* 0x000fe20007810005 */
[C---:B------:R-:W-:Y:S01]  /*faf0*/  FFMA.FTZ R109, -R0.reuse, R164, R109 ;  /* 0x000000a4006d7223 */ /* 0x040fe2000001016d */
        /* <DEDUP_REMOVED lines=26> */
[----:B------:R-:W-:Y:S01]  /*fca0*/  FMNMX3.FTZ R169, R169, R58, R59, !PT ;  /* 0x0000003aa9a97276 */ /* 0x000fe2000781003b */
[----:B------:R-:W-:Y:S01]  /*fcb0*/  FFMA.FTZ R110, -R0, R171, R110 ;  /* 0x000000ab006e7223 */ /* 0x000fe2000001016e */
[----:B------:R-:W-:Y:S02]  /*fcc0*/  FMNMX3.FTZ R170, R170, R52, R53, !PT ;  /* 0x00000034aaaa7276 */ /* 0x000fe40007810035 */
[----:B------:R-:W-:Y:S02]  /*fcd0*/  FMNMX3.FTZ R169, R169, R62, R63, !PT ;  /* 0x0000003ea9a97276 */ /* 0x000fe4000781003f */
[----:B------:R-:W-:Y:S02]  /*fce0*/  IADD3 R171, PT, PT, R245, -0xe1, RZ ;  /* 0xffffff1ff5ab7810 */ /* 0x000fe40007ffe0ff */
[----:B------:R-:W-:Y:S02]  /*fcf0*/  FMNMX3.FTZ R169, R169, R66, R67, !PT ;  /* 0x00000042a9a97276 */ /* 0x000fe40007810043 */
[----:B------:R-:W-:Y:S02]  /*fd00*/  IADD3 R165, PT, PT, R245, -0xe0, RZ ;  /* 0xffffff20f5a57810 */ /* 0x000fe40007ffe0ff */
[----:B------:R-:W-:Y:S02]  /*fd10*/  FMNMX3.FTZ R169, R169, R70, R71, !PT ;  /* 0x00000046a9a97276 */ /* 0x000fe40007810047 */
[----:B------:R-:W-:Y:S02]  /*fd20*/  FMNMX3.FTZ R170, R170, R56, R57, !PT ;  /* 0x00000038aaaa7276 */ /* 0x000fe40007810039 */
[----:B------:R-:W-:Y:S02]  /*fd30*/  IABS R171, R171 ;  /* 0x000000ab00ab7213 */ /* 0x000fe40000000000 */
[----:B------:R-:W-:Y:S02]  /*fd40*/  FMNMX3.FTZ R169, R169, R74, R75, !PT ;  /* 0x0000004aa9a97276 */ /* 0x000fe4000781004b */
[----:B------:R-:W-:Y:S02]  /*fd50*/  IABS R165, R165 ;  /* 0x000000a500a57213 */ /* 0x000fe40000000000 */
[----:B------:R-:W-:Y:S02]  /*fd60*/  FMNMX3.FTZ R170, R170, R60, R61, !PT ;  /* 0x0000003caaaa7276 */ /* 0x000fe4000781003d */
[----:B------:R-:W-:Y:S02]  /*fd70*/  I2FP.F32.S32 R164, R171 ;  /* 0x000000ab00a47245 */ /* 0x000fe40000201400 */
[----:B------:R-:W-:Y:S02]  /*fd80*/  I2FP.F32.S32 R165, R165 ;  /* 0x000000a500a57245 */ /* 0x000fe40000201400 */
[----:B------:R-:W-:Y:S01]  /*fd90*/  FMNMX3.FTZ R169, R169, R78, R79, !PT ;  /* 0x0000004ea9a97276 */ /* 0x000fe2000781004f */
[C---:B------:R-:W-:Y:S01]  /*fda0*/  FFMA.FTZ R113, -R0.reuse, R164, R113 ;  /* 0x000000a400717223 */ /* 0x040fe20000010171 */
[----:B------:R-:W-:Y:S01]  /*fdb0*/  IADD3 R171, PT, PT, R245, -0xe9, RZ ;  /* 0xffffff17f5ab7810 */ /* 0x000fe20007ffe0ff */
[-C--:B------:R-:W-:Y:S01]  /*fdc0*/  FFMA.FTZ R118, -R0, R165.reuse, R118 ;  /* 0x000000a500767223 */ /* 0x080fe20000010176 */
[----:B------:R-:W-:Y:S01]  /*fdd0*/  FMNMX3.FTZ R170, R170, R64, R65, !PT ;  /* 0x00000040aaaa7276 */ /* 0x000fe20007810041 */
[C---:B------:R-:W-:Y:S01]  /*fde0*/  FFMA.FTZ R112, -R0.reuse, R165, R112 ;  /* 0x000000a500707223 */ /* 0x040fe20000010170 */
[----:B------:R-:W-:Y:S01]  /*fdf0*/  FMNMX3.FTZ R169, R169, R82, R83, !PT ;  /* 0x00000052a9a97276 */ /* 0x000fe20007810053 */
[----:B------:R-:W-:Y:S01]  /*fe00*/  FFMA.FTZ R119, -R0, R164, R119 ;  /* 0x000000a400777223 */ /* 0x000fe20000010177 */
[----:B------:R-:W-:Y:S02]  /*fe10*/  IABS R171, R171 ;  /* 0x000000ab00ab7213 */ /* 0x000fe40000000000 */
[----:B------:R-:W-:Y:S02]  /*fe20*/  FMNMX3.FTZ R170, R170, R68, R69, !PT ;  /* 0x00000044aaaa7276 */ /* 0x000fe40007810045 */
[----:B------:R-:W-:Y:S02]  /*fe30*/  IADD3 R165, PT, PT, R245, -0xe8, RZ ;  /* 0xffffff18f5a57810 */ /* 0x000fe40007ffe0ff */
        /* <DEDUP_REMOVED lines=17> */
[CC--:B------:R-:W-:Y:S01]  /*ff50*/  FFMA.FTZ R127, -R0.reuse, R164.reuse, R127 ;  /* 0x000000a4007f7223 */ /* 0x0c0fe2000001017f */
[----:B------:R-:W-:Y:S01]  /*ff60*/  IADD3 R165, PT, PT, R245, -0xf0, RZ ;  /* 0xffffff10f5a57810 */ /* 0x000fe20007ffe0ff */
[----:B------:R-:W-:Y:S01]  /*ff70*/  FFMA.FTZ R121, -R0, R164, R121 ;  /* 0x000000a400797223 */ /* 0x000fe20000010179 */
[----:B------:R-:W-:Y:S02]  /*ff80*/  FMNMX3.FTZ R171, R171, R84, R85, !PT ;  /* 0x00000054abab7276 */ /* 0x000fe40007810055 */
        /* <DEDUP_REMOVED lines=24> */
[----:B------:R-:W-:Y:S01]  /*10110*/  FFMA.FTZ R124, -R0, R165, R124 ;  /* 0x000000a5007c7223 */ /* 0x000fe2000001017c */
[----:B------:R-:W-:Y:S01]  /*10120*/  FMNMX3.FTZ R164, R164, R126, R127, !PT ;  /* 0x0000007ea4a47276 */ /* 0x000fe2000781007f */
[----:B------:R-:W-:Y:S01]  /*10130*/  FFMA.FTZ R125, -R0, R170, R125 ;  /* 0x000000aa007d7223 */ /* 0x000fe2000001017d */
[C---:B------:R-:W-:Y:S02]  /*10140*/  IADD3 R172, PT, PT, R245.reuse, -0x101, RZ ;  /* 0xfffffefff5ac7810 */ /* 0x040fe40007ffe0ff */
[----:B------:R-:W-:Y:S02]  /*10150*/  IADD3 R165, PT, PT, R245, -0x100, RZ ;  /* 0xffffff00f5a57810 */ /* 0x000fe40007ffe0ff */
[----:B------:R-:W-:Y:S02]  /*10160*/  FMNMX3.FTZ R169, R169, R112, R113, !PT ;  /* 0x00000070a9a97276 */ /* 0x000fe40007810071 */
[----:B------:R-:W-:Y:S02]  /*10170*/  FMNMX3.FTZ R173, R164, R130, R131, !PT ;  /* 0x00000082a4ad7276 */ /* 0x000fe40007810083 */
[----:B------:R-:W-:Y:S02]  /*10180*/  IABS R172, R172 ;  /* 0x000000ac00ac7213 */ /* 0x000fe40000000000 */
[----:B------:R-:W-:Y:S01]  /*10190*/  IABS R165, R165 ;  /* 0x000000a500a57213 */ /* 0x000fe20000000000 */
[----:B------:R-:W-:Y:S01]  /*101a0*/  SHFL.BFLY PT, R164, R173, 0x2, 0x1f ;  /* 0x0c401f00ada47f89 */ /* 0x000fe200000e0000 */
[----:B------:R-:W-:Y:S02]  /*101b0*/  FMNMX3.FTZ R169, R169, R116, R117, !PT ;  /* 0x00000074a9a97276 */ /* 0x000fe40007810075 */
[----:B------:R-:W-:Y:S02]  /*101c0*/  I2FP.F32.S32 R172, R172 ;  /* 0x000000ac00ac7245 */ /* 0x000fe40000201400 */
[----:B------:R-:W-:Y:S02]  /*101d0*/  I2FP.F32.S32 R165, R165 ;  /* 0x000000a500a57245 */ /* 0x000fe40000201400 */
[----:B------:R-:W-:Y:S01]  /*101e0*/  FMNMX3.FTZ R169, R169, R120, R121, !PT ;  /* 0x00000078a9a97276 */ /* 0x000fe20007810079 */
[C---:B------:R-:W-:Y:S01]  /*101f0*/  FFMA.FTZ R129, -R0.reuse, R172, R129 ;  /* 0x000000ac00817223 */ /* 0x040fe20000010181 */
[----:B------:R-:W-:Y:S01]  /*10200*/  LOP3.LUT R230, R229, 0x200, R230, 0xf8, !PT ;  /* 0x00000200e5e67812 */ /* 0x000fe200078ef8e6 */
[----:B------:R-:W-:Y:S01]  /*10210*/  FFMA.FTZ R128, -R0, R165, R128 ;  /* 0x000000a500807223 */ /* 0x000fe20000010180 */
[----:B------:R-:W-:Y:S02]  /*10220*/  FMNMX3.FTZ R169, R169, R124, R125, !PT ;  /* 0x0000007ca9a97276 */ /* 0x000fe4000781007d */
[----:B------:R-:W-:Y:S02]  /*10230*/  IADD3 R244, PT, PT, R244, -0x100, RZ ;  /* 0xffffff00f4f47810 */ /* 0x000fe40007ffe0ff */
[----:B------:R-:W-:Y:S02]  /*10240*/  FMNMX3.FTZ R174, R169, R128, R129, !PT ;  /* 0x00000080a9ae7276 */ /* 0x000fe40007810081 */
[----:B------:R-:W-:Y:S03]  /*10250*/  IADD3 R245, PT, PT, R245, 0x100, RZ ;  /* 0x00000100f5f57810 */ /* 0x000fe60007ffe0ff */
[----:B------:R-:W1:Y:S02]  /*10260*/  SHFL.BFLY PT, R165, R174, 0x2, 0x1f ;  /* 0x0c401f00aea57f89 */ /* 0x000e6400000e0000 */
[----:B-1----:R-:W-:Y:S02]  /*10270*/  FMNMX.FTZ R172, R174, R165, !PT ;  /* 0x000000a5aeac7209 */ /* 0x002fe40007810000 */
[----:B------:R-:W-:Y:S04]  /*10280*/  FMNMX.FTZ R171, R173, R164, !PT ;  /* 0x000000a4adab7209 */ /* 0x000fe80007810000 */
[----:B------:R-:W1:Y:S08]  /*10290*/  SHFL.BFLY PT, R165, R172, 0x1, 0x1f ;  /* 0x0c201f00aca57f89 */ /* 0x000e7000000e0000 */
[----:B------:R-:W4:Y:S01]  /*102a0*/  SHFL.BFLY PT, R164, R171, 0x1, 0x1f ;  /* 0x0c201f00aba47f89 */ /* 0x000f2200000e0000 */
[----:B-1----:R-:W-:Y:S02]  /*102b0*/  FMNMX.FTZ R165, R172, R165, !PT ;  /* 0x000000a5aca57209 */ /* 0x002fe40007810000 */
[----:B----4-:R-:W-:Y:S03]  /*102c0*/  FMNMX.FTZ R164, R171, R164, !PT ;  /* 0x000000a4aba47209 */ /* 0x010fe60007810000 */
[----:B---3--:R-:W-:Y:S01]  /*102d0*/  FMUL.FTZ R181, R166, R165 ;  /* 0x000000a5a6b57220 */ /* 0x008fe20000410000 */
[----:B------:R-:W-:Y:S01]  /*102e0*/  LEA R171, R230, R227, 0x1 ;  /* 0x000000e3e6ab7211 */ /* 0x000fe200078e08ff */
[----:B------:R-:W-:Y:S01]  /*102f0*/  FADD.FTZ R169, -R165, R168 ;  /* 0x000000a8a5a97221 */ /* 0x000fe20000010100 */
[C---:B------:R-:W-:Y:S01]  /*10300*/  FSETP.NEU.FTZ.AND P0, PT, R164.reuse, -INF , PT ;  /* 0xff800000a400780b */ /* 0x040fe20003f1d000 */
[----:B------:R-:W-:Y:S01]  /*10310*/  FADD.FTZ R167, -R164, R167 ;  /* 0x000000a7a4a77221 */ /* 0x000fe20000010100 */
[C---:B------:R-:W-:Y:S01]  /*10320*/  FMUL.FTZ R183, R166.reuse, R164 ;  /* 0x000000a4a6b77220 */ /* 0x040fe20000410000 */
[----:B------:R-:W1:Y:S01]  /*10330*/  LDSM.16.MT88.4 R172, [R171+0xa000] ;  /* 0x00a00000abac783b */ /* 0x000e620000004200 */
[C---:B------:R-:W-:Y:S01]  /*10340*/  FMUL.FTZ R168, R166.reuse, R169 ;  /* 0x000000a9a6a87220 */ /* 0x040fe20000410000 */
[----:B------:R-:W-:Y:S01]  /*10350*/  FMUL.FTZ R170, R166, R167 ;  /* 0x000000a7a6aa7220 */ /* 0x000fe20000410000 */
[----:B------:R-:W-:Y:S02]  /*10360*/  IADD3 R169, PT, PT, R171, 0xa040, RZ ;  /* 0x0000a040aba97810 */ /* 0x000fe40007ffe0ff */
[----:B------:R-:W-:Y:S01]  /*10370*/  FSEL R183, R183, RZ, P0 ;  /* 0x000000ffb7b77208 */ /* 0x000fe20000000000 */
[----:B------:R3:W4:Y:S01]  /*10380*/  MUFU.EX2 R167, R170 ;  /* 0x000000aa00a77308 */ /* 0x0007220000000800 */
[----:B------:R-:W-:Y:S03]  /*10390*/  FSETP.NEU.FTZ.AND P0, PT, R165, -INF , PT ;  /* 0xff800000a500780b */ /* 0x000fe60003f1d000 */
[-CC-:B------:R-:W-:Y:S01]  /*103a0*/  FFMA.FTZ R180, R10, R166.reuse, -R183.reuse ;  /* 0x000000a60ab47223 */ /* 0x180fe200000108b7 */
[----:B------:R-:W-:Y:S01]  /*103b0*/  FSEL R181, R181, RZ, P0 ;  /* 0x000000ffb5b57208 */ /* 0x000fe20000000000 */
[-CC-:B------:R-:W-:Y:S01]  /*103c0*/  FFMA.FTZ R185, R11, R166.reuse, -R183.reuse ;  /* 0x000000a60bb97223 */ /* 0x180fe200000108b7 */
[-CC-:B------:R-:W-:Y:S03]  /*103d0*/  FFMA.FTZ R186, R6, R166.reuse, -R183.reuse ;  /* 0x000000a606ba7223 */ /* 0x180fe600000108b7 */
[----:B------:R-:W5:Y:S01]  /*103e0*/  MUFU.EX2 R168, R168 ;  /* 0x000000a800a87308 */ /* 0x000f620000000800 */
[-C--:B------:R-:W-:Y:S01]  /*103f0*/  FFMA.FTZ R184, R7, R166.reuse, -R183 ;  /* 0x000000a607b87223 */ /* 0x080fe200000108b7 */
[-CC-:B------:R-:W-:Y:S01]  /*10400*/  FFMA.FTZ R182, R9, R166.reuse, -R181.reuse ;  /* 0x000000a609b67223 */ /* 0x180fe200000108b5 */
[-CC-:B------:R-:W-:Y:S01]  /*10410*/  FFMA.FTZ R189, R4, R166.reuse, -R181.reuse ;  /* 0x000000a604bd7223 */ /* 0x180fe200000108b5 */
[-CC-:B------:R-:W-:Y:S01]  /*10420*/  FFMA.FTZ R188, R5, R166.reuse, -R181.reuse ;  /* 0x000000a605bc7223 */ /* 0x180fe200000108b5 */
[-C--:B------:R-:W-:Y:S01]  /*10430*/  FFMA.FTZ R187, R8, R166.reuse, -R181 ;  /* 0x000000a608bb7223 */ /* 0x080fe200000108b5 */
[----:B------:R-:W-:Y:S01]  /*10440*/  IADD3 R8, PT, PT, R171, 0xa000, RZ ;  /* 0x0000a000ab087810 */ /* 0x000fe20007ffe0ff */
[--C-:B------:R-:W-:Y:S03]  /*10450*/  FFMA.FTZ R190, R14, R166, -R183.reuse ;  /* 0x000000a60ebe7223 */ /* 0x100fe600000108b7 */
[----:B------:R-:W-:Y:S01]  /*10460*/  MUFU.EX2 R186, R186 ;  /* 0x000000ba00ba7308 */ /* 0x000fe20000000800 */
[----:B---3--:R-:W-:Y:S01]  /*10470*/  IADD3 R170, PT, PT, R228, R171, RZ ;  /* 0x000000abe4aa7210 */ /* 0x008fe20007ffe0ff */
[C---:B----4-:R-:W-:Y:S01]  /*10480*/  FMUL.FTZ R10, R167.reuse, R158 ;  /* 0x0000009ea70a7220 */ /* 0x050fe20000410000 */
[----:B------:R-:W-:Y:S01]  /*10490*/  @P2 IADD3 R169, PT, PT, R8, -0x40, RZ ;  /* 0xffffffc008a92810 */ /* 0x000fe20007ffe0ff */
[C---:B------:R-:W-:Y:S01]  /*104a0*/  FMUL.FTZ R11, R167.reuse, R159 ;  /* 0x0000009fa70b7220 */ /* 0x040fe20000410000 */
[C---:B------:R-:W-:Y:S01]  /*104b0*/  FMUL.FTZ R6, R167.reuse, R162 ;  /* 0x000000a2a7067220 */ /* 0x040fe20000410000 */
[----:B------:R-:W3:Y:S01]  /*104c0*/  LDSM.16.MT88.4 R176, [R170+0xa000] ;  /* 0x00a00000aab0783b */ /* 0x000ee20000004200 */
[C---:B------:R-:W-:Y:S03]  /*104d0*/  FMUL.FTZ R7, R167.reuse, R163 ;  /* 0x000000a3a7077220 */ /* 0x040fe60000410000 */
[----:B------:R-:W4:Y:S01]  /*104e0*/  MUFU.EX2 R184, R184 ;  /* 0x000000b800b87308 */ /* 0x000f220000000800 */
[C---:B-----5:R-:W-:Y:S01]  /*104f0*/  FMUL.FTZ R8, R168.reuse, R156 ;  /* 0x0000009ca8087220 */ /* 0x060fe20000410000 */
[C---:B------:R-:W-:Y:S01]  /*10500*/  FMUL.FTZ R9, R168.reuse, R157 ;  /* 0x0000009da8097220 */ /* 0x040fe20000410000 */
[C---:B------:R-:W-:Y:S01]  /*10510*/  FMUL.FTZ R4, R168.reuse, R160 ;  /* 0x000000a0a8047220 */ /* 0x040fe20000410000 */
[----:B------:R-:W-:Y:S01]  /*10520*/  FMUL.FTZ R5, R168, R161 ;  /* 0x000000a1a8057220 */ /* 0x000fe20000410000 */
[----:B------:R-:W-:Y:S01]  /*10530*/  IADD3 R228, PT, PT, R228, R169, RZ ;  /* 0x000000a9e4e47210 */ /* 0x000fe20007ffe0ff */
[----:B------:R-:W5:Y:S01]  /*10540*/  LDSM.16.MT88.4 R156, [R169] ;  /* 0x00000000a99c783b */ /* 0x000f620000004200 */
        /* <DEDUP_REMOVED lines=10> */
[----:B----4-:R-:W-:Y:S01]  /*105f0*/  F2FP.BF16.F32.PACK_AB R161, R184, R186 ;  /* 0x000000bab8a1723e */ /* 0x010fe200000010ff */
        /* <DEDUP_REMOVED lines=9> */
[-C--:B------:R-:W-:Y:S01]  /*10690*/  FFMA.FTZ R193, R15, R166.reuse, -R183 ;  /* 0x000000a60fc17223 */ /* 0x080fe200000108b7 */
[-CC-:B------:R-:W-:Y:S01]  /*106a0*/  FFMA.FTZ R195, R12, R166.reuse, -R181.reuse ;  /* 0x000000a60cc37223 */ /* 0x180fe200000108b5 */
[-C--:B------:R-:W-:Y:S01]  /*106b0*/  FFMA.FTZ R194, R13, R166.reuse, -R181 ;  /* 0x000000a60dc27223 */ /* 0x080fe200000108b5 */
[-CC-:B------:R-:W-:Y:S01]  /*106c0*/  FFMA.FTZ R191, R18, R166.reuse, -R183.reuse ;  /* 0x000000a612bf7223 */ /* 0x180fe200000108b7 */
[----:B------:R-:W-:Y:S03]  /*106d0*/  FFMA.FTZ R192, R19, R166, -R183 ;  /* 0x000000a613c07223 */ /* 0x000fe600000108b7 */
[----:B------:R-:W4:Y:S01]  /*106e0*/  MUFU.EX2 R188, R188 ;  /* 0x000000bc00bc7308 */ /* 0x000f220000000800 */
[----:B--2---:R-:W-:Y:S01]  /*106f0*/  F2FP.BF16.F32.PACK_AB R163, R185, R180 ;  /* 0x000000b4b9a3723e */ /* 0x004fe200000010ff */
[-CC-:B------:R-:W-:Y:S01]  /*10700*/  FFMA.FTZ R196, R16, R166.reuse, -R181.reuse ;  /* 0x000000a610c47223 */ /* 0x180fe200000108b5 */
[----:B------:R-:W-:Y:S01]  /*10710*/  FFMA.FTZ R197, R17, R166, -R181 ;  /* 0x000000a611c57223 */ /* 0x000fe200000108b5 */
[C---:B------:R-:W-:Y:S01]  /*10720*/  FMUL.FTZ R14, R167.reuse, R154 ;  /* 0x0000009aa70e7220 */ /* 0x040fe20000410000 */
[C---:B------:R-:W-:Y:S01]  /*10730*/  FMUL.FTZ R15, R167.reuse, R155 ;  /* 0x0000009ba70f7220 */ /* 0x040fe20000410000 */
[C---:B------:R-:W-:Y:S01]  /*10740*/  FMUL.FTZ R12, R168.reuse, R152 ;  /* 0x00000098a80c7220 */ /* 0x040fe20000410000 */
[C---:B------:R-:W-:Y:S03]  /*10750*/  FMUL.FTZ R13, R168.reuse, R153 ;  /* 0x00000099a80d7220 */ /* 0x040fe60000410000 */
[----:B------:R-:W-:Y:S01]  /*10760*/  MUFU.EX2 R187, R187 ;  /* 0x000000bb00bb7308 */ /* 0x000fe20000000800 */
[----:B------:R-:W-:Y:S01]  /*10770*/  LDSM.16.MT88.4 R152, [R170+0xa800] ;  /* 0x00a80000aa98783b */ /* 0x000fe20000004200 */
[C---:B------:R-:W-:Y:S01]  /*10780*/  FMUL.FTZ R18, R167.reuse, R150 ;  /* 0x00000096a7127220 */ /* 0x040fe20000410000 */
[C---:B------:R-:W-:Y:S01]  /*10790*/  FMUL.FTZ R19, R167.reuse, R151 ;  /* 0x00000097a7137220 */ /* 0x040fe20000410000 */
[C---:B------:R-:W-:Y:S01]  /*107a0*/  FMUL.FTZ R16, R168.reuse, R148 ;  /* 0x00000094a8107220 */ /* 0x040fe20000410000 */
[----:B------:R-:W-:Y:S01]  /*107b0*/  FMUL.FTZ R17, R168, R149 ;  /* 0x00000095a8117220 */ /* 0x000fe20000410000 */
[--C-:B------:R-:W-:Y:S01]  /*107c0*/  FFMA.FTZ R199, R22, R166, -R183.reuse ;  /* 0x000000a616c77223 */ /* 0x100fe200000108b7 */
[----:B------:R-:W-:Y:S03]  /*107d0*/  FFMA.FTZ R186, R167, R252, R186 ;  /* 0x000000fca7ba7223 */ /* 0x000fe600000100ba */
[----:B------:R-:W2:Y:S01]  /*107e0*/  MUFU.EX2 R182, R182 ;  /* 0x000000b600b67308 */ /* 0x000ea20000000800 */
[----:B----4-:R-:W-:Y:S01]  /*107f0*/  F2FP.BF16.F32.PACK_AB R160, R188, R189 ;  /* 0x000000bdbca0723e */ /* 0x010fe200000010ff */
[-C--:B------:R-:W-:Y:S01]  /*10800*/  FFMA.FTZ R198, R23, R166.reuse, -R183 ;  /* 0x000000a617c67223 */ /* 0x080fe200000108b7 */
[-CC-:B------:R-:W-:Y:S01]  /*10810*/  FFMA.FTZ R40, R40, R166.reuse, -R181.reuse ;  /* 0x000000a628287223 */ /* 0x180fe200000108b5 */
[-CC-:B------:R-:W-:Y:S01]  /*10820*/  FFMA.FTZ R41, R41, R166.reuse, -R181.reuse ;  /* 0x000000a629297223 */ /* 0x180fe200000108b5 */
[-C--:B------:R-:W-:Y:S01]  /*10830*/  FFMA.FTZ R57, R57, R166.reuse, -R181 ;  /* 0x000000a639397223 */ /* 0x080fe200000108b5 */
[-CC-:B------:R-:W-:Y:S01]  /*10840*/  FFMA.FTZ R122, R122, R166.reuse, -R183.reuse ;  /* 0x000000a67a7a7223 */ /* 0x180fe200000108b7 */
[-CC-:B------:R-:W-:Y:S03]  /*10850*/  FFMA.FTZ R123, R123, R166.reuse, -R183.reuse ;  /* 0x000000a67b7b7223 */ /* 0x180fe600000108b7 */
[----:B------:R-:W-:Y:S01]  /*10860*/  MUFU.EX2 R190, R190 ;  /* 0x000000be00be7308 */ /* 0x000fe20000000800 */
[-CC-:B------:R-:W-:Y:S01]  /*10870*/  FFMA.FTZ R42, R42, R166.reuse, -R183.reuse ;  /* 0x000000a62a2a7223 */ /* 0x180fe200000108b7 */
[-C--:B------:R-:W-:Y:S01]  /*10880*/  FFMA.FTZ R43, R43, R166.reuse, -R183 ;  /* 0x000000a62b2b7223 */ /* 0x080fe200000108b7 */
[-CC-:B------:R-:W-:Y:S01]  /*10890*/  FFMA.FTZ R44, R44, R166.reuse, -R181.reuse ;  /* 0x000000a62c2c7223 */ /* 0x180fe200000108b5 */
[-CC-:B------:R-:W-:Y:S01]  /*108a0*/  FFMA.FTZ R45, R45, R166.reuse, -R181.reuse ;  /* 0x000000a62d2d7223 */ /* 0x180fe200000108b5 */
[-CC-:B------:R-:W-:Y:S01]  /*108b0*/  FFMA.FTZ R48, R48, R166.reuse, -R181.reuse ;  /* 0x000000a630307223 */ /* 0x180fe200000108b5 */
[-CC-:B------:R-:W-:Y:S01]  /*108c0*/  FFMA.FTZ R49, R49, R166.reuse, -R181.reuse ;  /* 0x000000a631317223 */ /* 0x180fe200000108b5 */
[-CC-:B------:R-:W-:Y:S03]  /*108d0*/  FFMA.FTZ R52, R52, R166.reuse, -R181.reuse ;  /* 0x000000a634347223 */ /* 0x180fe600000108b5 */
[----:B------:R-:W4:Y:S01]  /*108e0*/  MUFU.EX2 R193, R193 ;  /* 0x000000c100c17308 */ /* 0x000f220000000800 */
[----:B--2---:R-:W-:Y:S01]  /*108f0*/  F2FP.BF16.F32.PACK_AB R162, R182, R187 ;  /* 0x000000bbb6a2723e */ /* 0x004fe200000010ff */
[-CC-:B------:R-:W-:Y:S01]  /*10900*/  FFMA.FTZ R53, R53, R166.reuse, -R181.reuse ;  /* 0x000000a635357223 */ /* 0x180fe200000108b5 */
[-CC-:B------:R-:W-:Y:S01]  /*10910*/  FFMA.FTZ R56, R56, R166.reuse, -R181.reuse ;  /* 0x000000a638387223 */ /* 0x180fe200000108b5 */
[-CC-:B------:R-:W-:Y:S01]  /*10920*/  FFMA.FTZ R64, R64, R166.reuse, -R181.reuse ;  /* 0x000000a640407223 */ /* 0x180fe200000108b5 */
[-CC-:B------:R-:W-:Y:S01]  /*10930*/  FFMA.FTZ R68, R68, R166.reuse, -R181.reuse ;  /* 0x000000a644447223 */ /* 0x180fe200000108b5 */
[-CC-:B------:R-:W-:Y:S01]  /*10940*/  FFMA.FTZ R69, R69, R166.reuse, -R181.reuse ;  /* 0x000000a645457223 */ /* 0x180fe200000108b5 */
[-CC-:B------:R-:W-:Y:S01]  /*10950*/  FFMA.FTZ R72, R72, R166.reuse, -R181.reuse ;  /* 0x000000a648487223 */ /* 0x180fe200000108b5 */
[C---:B-1----:R-:W-:Y:S02]  /*10960*/  HMMA.16816.F32.BF16 R4, R160.reuse, R172, R4 ;  /* 0x000000aca004723c */ /* 0x042fe40000041804 */
[----:B------:R-:W-:Y:S03]  /*10970*/  MUFU.EX2 R191, R191 ;  /* 0x000000bf00bf7308 */ /* 0x000fe60000000800 */
[-CC-:B------:R-:W-:Y:S01]  /*10980*/  FFMA.FTZ R76, R76, R166.reuse, -R181.reuse ;  /* 0x000000a64c4c7223 */ /* 0x180fe200000108b5 */
[-CC-:B------:R-:W-:Y:S01]  /*10990*/  FFMA.FTZ R77, R77, R166.reuse, -R181.reuse ;  /* 0x000000a64d4d7223 */ /* 0x180fe200000108b5 */
[--C-:B------:R-:W-:Y:S01]  /*109a0*/  FFMA.FTZ R84, R84, R166, -R181.reuse ;  /* 0x000000a654547223 */ /* 0x100fe200000108b5 */
[C---:B------:R-:W-:Y:S01]  /*109b0*/  HMMA.16816.F32.BF16 R8, R160.reuse, R174, R8 ;  /* 0x000000aea008723c */ /* 0x040fe20000041808 */
[----:B------:R-:W1:Y:S03]  /*109c0*/  LDSM.16.MT88.4 R172, [R228] ;  /* 0x00000000e4ac783b */ /* 0x000e660000004200 */
[----:B------:R-:W2:Y:S01]  /*109d0*/  MUFU.EX2 R192, R192 ;  /* 0x000000c000c07308 */ /* 0x000ea20000000800 */
[----:B----4-:R-:W-:Y:S01]  /*109e0*/  F2FP.BF16.F32.PACK_AB R149, R193, R190 ;  /* 0x000000bec195723e */ /* 0x010fe200000010ff */
[-CC-:B------:R-:W-:Y:S01]  /*109f0*/  FFMA.FTZ R85, R85, R166.reuse, -R181.reuse ;  /* 0x000000a655557223 */ /* 0x180fe200000108b5 */
[-C--:B------:R-:W-:Y:S01]  /*10a00*/  FFMA.FTZ R88, R88, R166.reuse, -R181 ;  /* 0x000000a658587223 */ /* 0x080fe200000108b5 */
[-C--:B------:R-:W-:Y:S01]  /*10a10*/  FFMA.FTZ R94, R94, R166.reuse, -R183 ;  /* 0x000000a65e5e7223 */ /* 0x080fe200000108b7 */
[-CC-:B------:R-:W-:Y:S01]  /*10a20*/  FFMA.FTZ R92, R92, R166.reuse, -R181.reuse ;  /* 0x000000a65c5c7223 */ /* 0x180fe200000108b5 */
[C---:B---3--:R-:W-:Y:S04]  /*10a30*/  HMMA.16816.F32.BF16 R132, R160.reuse, R176, R132 ;  /* 0x000000b0a084723c */ /* 0x048fe80000041884 */
[----:B------:R-:W-:Y:S01]  /*10a40*/  MUFU.EX2 R195, R195 ;  /* 0x000000c300c37308 */ /* 0x000fe20000000800 */
[-CC-:B------:R-:W-:Y:S01]  /*10a50*/  FFMA.FTZ R100, R100, R166.reuse, -R181.reuse ;  /* 0x000000a664647223 */ /* 0x180fe200000108b5 */
[-CC-:B------:R-:W-:Y:S01]  /*10a60*/  FFMA.FTZ R108, R108, R166.reuse, -R181.reuse ;  /* 0x000000a66c6c7223 */ /* 0x180fe200000108b5 */
[----:B------:R-:W-:Y:S01]  /*10a70*/  FFMA.FTZ R109, R109, R166, -R181 ;  /* 0x000000a66d6d7223 */ /* 0x000fe200000108b5 */
[----:B------:R-:W-:Y:S01]  /*10a80*/  FFMA.FTZ R189, R168, R200, R189 ;  /* 0x000000c8a8bd7223 */ /* 0x000fe200000100bd */
[----:B------:R-:W-:Y:S01]  /*10a90*/  ISETP.GT.AND P0, PT, R247, R236, PT ;  /* 0x000000ecf700720c */ /* 0x000fe20003f04270 */
[C---:B------:R-:W-:Y:S01]  /*10aa0*/  HMMA.16816.F32.BF16 R136, R160.reuse, R178, R136 ;  /* 0x000000b2a088723c */ /* 0x040fe20000041888 */
[----:B------:R-:W3:Y:S03]  /*10ab0*/  LDSM.16.MT88.4 R176, [R171+0xa800] ;  /* 0x00a80000abb0783b */ /* 0x000ee60000004200 */
[----:B------:R-:W4:Y:S01]  /*10ac0*/  MUFU.EX2 R194, R194 ;  /* 0x000000c200c27308 */ /* 0x000f220000000800 */
[----:B--2---:R-:W-:Y:S01]  /*10ad0*/  F2FP.BF16.F32.PACK_AB R151, R192, R191 ;  /* 0x000000bfc097723e */ /* 0x004fe200000010ff */
[----:B------:R-:W-:Y:S01]  /*10ae0*/  FADD.FTZ R188, R188, R189 ;  /* 0x000000bdbcbc7221 */ /* 0x000fe20000010000 */
[----:B------:R-:W-:Y:S02]  /*10af0*/  MOV R167, R164 ;  /* 0x000000a400a77202 */ /* 0x000fe40000000f00 */
[----:B------:R-:W-:Y:S01]  /*10b00*/  MOV R168, R165 ;  /* 0x000000a500a87202 */ /* 0x000fe20000000f00 */
[C---:B-----5:R-:W-:Y:S04]  /*10b10*/  HMMA.16816.F32.BF16 R140, R160.reuse, R156, R140 ;  /* 0x0000009ca08c723c */ /* 0x060fe8000004188c */
[----:B------:R-:W-:Y:S01]  /*10b20*/  MUFU.EX2 R196, R196 ;  /* 0x000000c400c47308 */ /* 0x000fe20000000800 */
[----:B------:R-:W-:Y:S04]  /*10b30*/  FADD.FTZ R187, R187, R188 ;  /* 0x000000bcbbbb7221 */ /* 0x000fe80000010000 */
[----:B------:R-:W-:Y:S01]  /*10b40*/  FADD.FTZ R182, R182, R187 ;  /* 0x000000bbb6b67221 */ /* 0x000fe20000010000 */
[C---:B------:R-:W-:Y:S01]  /*10b50*/  HMMA.16816.F32.BF16 R144, R160.reuse, R158, R144 ;  /* 0x0000009ea090723c */ /* 0x040fe20000041890 */
[----:B------:R-:W2:Y:S03]  /*10b60*/  LDSM.16.MT88.4 R156, [R169+0x800] ;  /* 0x00080000a99c783b */ /* 0x000ea60000004200 */
[----:B------:R-:W5:Y:S01]  /*10b70*/  MUFU.EX2 R197, R197 ;  /* 0x000000c500c57308 */ /* 0x000f620000000800 */
[C---:B----4-:R-:W-:Y:S01]  /*10b80*/  F2FP.BF16.F32.PACK_AB R148, R194.reuse, R195 ;  /* 0x000000c3c294723e */ /* 0x050fe200000010ff */
[----:B------:R-:W-:Y:S04]  /*10b90*/  FADD.FTZ R195, R195, R182 ;  /* 0x000000b6c3c37221 */ /* 0x000fe80000010000 */
[----:B------:R-:W-:Y:S01]  /*10ba0*/  FADD.FTZ R195, R194, R195 ;  /* 0x000000c3c2c37221 */ /* 0x000fe20000010000 */
[C---:B-1----:R-:W-:Y:S03]  /*10bb0*/  HMMA.16816.F32.BF16 R12, R160.reuse, R172, R12 ;  /* 0x000000aca00c723c */ /* 0x042fe6000004180c */
[----:B------:R-:W-:Y:S05]  /*10bc0*/  MUFU.EX2 R198, R198 ;  /* 0x000000c600c67308 */ /* 0x000fea0000000800 */
[----:B------:R-:W-:Y:S01]  /*10bd0*/  HMMA.16816.F32.BF16 R16, R160, R174, R16 ;  /* 0x000000aea010723c */ /* 0x000fe20000041810 */
[----:B------:R-:W1:Y:S04]  /*10be0*/  LDSM.16.MT88.4 R160, [R228+0x800] ;  /* 0x00080000e4a0783b */ /* 0x000e680000004200 */
[----:B------:R-:W-:Y:S01]  /*10bf0*/  MUFU.EX2 R40, R40 ;  /* 0x0000002800287308 */ /* 0x000fe20000000800 */
[C---:B-----5:R-:W-:Y:S01]  /*10c00*/  F2FP.BF16.F32.PACK_AB R150, R197.reuse, R196 ;  /* 0x000000c4c596723e */ /* 0x060fe200000010ff */
[----:B------:R-:W-:Y:S04]  /*10c10*/  FADD.FTZ R196, R196, R195 ;  /* 0x000000c3c4c47221 */ /* 0x000fe80000010000 */
[----:B------:R-:W-:Y:S01]  /*10c20*/  FADD.FTZ R197, R197, R196 ;  /* 0x000000c4c5c57221 */ /* 0x000fe20000010000 */
[----:B------:R-:W-:Y:S01]  /*10c30*/  LDSM.16.MT88.4 R172, [R170+0xb000] ;  /* 0x00b00000aaac783b */ /* 0x000fe20000004200 */
[C---:B---3--:R-:W-:Y:S02]  /*10c40*/  HMMA.16816.F32.BF16 R4, R148.reuse, R176, R4 ;  /* 0x000000b09404723c */ /* 0x048fe40000041804 */
[----:B------:R-:W-:Y:S03]  /*10c50*/  MUFU.EX2 R41, R41 ;  /* 0x0000002900297308 */ /* 0x000fe60000000800 */
[-CC-:B------:R-:W-:Y:S01]  /*10c60*/  FFMA.FTZ R176, R26, R166.reuse, -R183.reuse ;  /* 0x000000a61ab07223 */ /* 0x180fe200000108b7 */
[-C--:B------:R-:W-:Y:S02]  /*10c70*/  FFMA.FTZ R177, R27, R166.reuse, -R183 ;  /* 0x000000a61bb17223 */ /* 0x080fe400000108b7 */
[C---:B------:R-:W-:Y:S04]  /*10c80*/  HMMA.16816.F32.BF16 R8, R148.reuse, R178, R8 ;  /* 0x000000b29408723c */ /* 0x040fe80000041808 */
[----:B------:R-:W-:Y:S01]  /*10c90*/  MUFU.EX2 R57, R57 ;  /* 0x0000003900397308 */ /* 0x000fe20000000800 */
[-CC-:B------:R-:W-:Y:S01]  /*10ca0*/  FFMA.FTZ R178, R20, R166.reuse, -R181.reuse ;  /* 0x000000a614b27223 */ /* 0x180fe200000108b5 */
[-CC-:B------:R-:W-:Y:S01]  /*10cb0*/  FFMA.FTZ R20, R24, R166.reuse, -R181.reuse ;  /* 0x000000a618147223 */ /* 0x180fe200000108b5 */
[-CC-:B------:R-:W-:Y:S01]  /*10cc0*/  FFMA.FTZ R179, R21, R166.reuse, -R181.reuse ;  /* 0x000000a615b37223 */ /* 0x180fe200000108b5 */
[C---:B------:R-:W-:Y:S06]  /*10cd0*/  HMMA.16816.F32.BF16 R132, R148.reuse, R152, R132 ;  /* 0x000000989484723c */ /* 0x040fec0000041884 */
[----:B------:R-:W-:Y:S02]  /*10ce0*/  MUFU.EX2 R176, R176 ;  /* 0x000000b000b07308 */ /* 0x000fe40000000800 */
[C---:B------:R-:W-:Y:S01]  /*10cf0*/  HMMA.16816.F32.BF16 R136, R148.reuse, R154, R136 ;  /* 0x0000009a9488723c */ /* 0x040fe20000041888 */
[----:B------:R-:W3:Y:S07]  /*10d00*/  LDSM.16.MT88.4 R152, [R171+0xb000] ;  /* 0x00b00000ab98783b */ /* 0x000eee0000004200 */
[----:B------:R-:W4:Y:S01]  /*10d10*/  MUFU.EX2 R199, R199 ;  /* 0x000000c700c77308 */ /* 0x000f220000000800 */
[C---:B--2---:R-:W-:Y:S09]  /*10d20*/  HMMA.16816.F32.BF16 R140, R148.reuse, R156, R140 ;  /* 0x0000009c948c723c */ /* 0x044ff2000004188c */
[----:B------:R-:W-:Y:S01]  /*10d30*/  MUFU.EX2 R156, R20 ;  /* 0x00000014009c7308 */ /* 0x000fe20000000800 */
[-C--:B------:R-:W-:Y:S02]  /*10d40*/  FFMA.FTZ R157, R25, R166.reuse, -R181 ;  /* 0x000000a6199d7223 */ /* 0x080fe400000108b5 */
[----:B------:R-:W2:Y:S01]  /*10d50*/  LDSM.16.MT88.4 R24, [R169+0x1000] ;  /* 0x00100000a918783b */ /* 0x000ea20000004200 */
[C---:B------:R-:W-:Y:S06]  /*10d60*/  HMMA.16816.F32.BF16 R144, R148.reuse, R158, R144 ;  /* 0x0000009e9490723c */ /* 0x040fec0000041890 */
[----:B------:R-:W5:Y:S01]  /*10d70*/  MUFU.EX2 R157, R157 ;  /* 0x0000009d009d7308 */ /* 0x000f620000000800 */
[-CC-:B------:R-:W-:Y:S01]  /*10d80*/  FFMA.FTZ R159, R31, R166.reuse, -R183.reuse ;  /* 0x000000a61f9f7223 */ /* 0x180fe200000108b7 */
[-CC-:B------:R-:W-:Y:S01]  /*10d90*/  FFMA.FTZ R158, R35, R166.reuse, -R183.reuse ;  /* 0x000000a6239e7223 */ /* 0x180fe200000108b7 */
[----:B----4-:R-:W-:Y:S01]  /*10da0*/  F2FP.BF16.F32.PACK_AB R21, R198, R199 ;  /* 0x000000c7c615723e */ /* 0x010fe200000010ff */
[C---:B-1----:R-:W-:Y:S06]  /*10db0*/  HMMA.16816.F32.BF16 R12, R148.reuse, R160, R12 ;  /* 0x000000a0940c723c */ /* 0x042fec000004180c */
[----:B------:R-:W1:Y:S01]  /*10dc0*/  MUFU.EX2 R177, R177 ;  /* 0x000000b100b17308 */ /* 0x000e620000000800 */
[-CC-:B------:R-:W-:Y:S01]  /*10dd0*/  FFMA.FTZ R160, R30, R166.reuse, -R183.reuse ;  /* 0x000000a61ea07223 */ /* 0x180fe200000108b7 */
[----:B------:R-:W-:Y:S01]  /*10de0*/  FFMA.FTZ R161, R34, R166, -R183 ;  /* 0x000000a622a17223 */ /* 0x000fe200000108b7 */
[----:B------:R-:W-:Y:S01]  /*10df0*/  HMMA.16816.F32.BF16 R16, R148, R162, R16 ;  /* 0x000000a29410723c */ /* 0x000fe20000041810 */
[----:B------:R-:W4:Y:S06]  /*10e00*/  LDSM.16.MT88.4 R148, [R228+0x1000] ;  /* 0x00100000e494783b */ /* 0x000f2c0000004200 */
[----:B------:R-:W-:Y:S01]  /*10e10*/  MUFU.EX2 R178, R178 ;  /* 0x000000b200b27308 */ /* 0x000fe20000000800 */
[----:B-----5:R-:W-:Y:S01]  /*10e20*/  F2FP.BF16.F32.PACK_AB R22, R157, R156 ;  /* 0x0000009c9d16723e */ /* 0x020fe200000010ff */
[-CC-:B------:R-:W-:Y:S01]  /*10e30*/  FFMA.FTZ R163, R28, R166.reuse, -R181.reuse ;  /* 0x000000a61ca37223 */ /* 0x180fe200000108b5 */
[----:B------:R-:W-:Y:S07]  /*10e40*/  FFMA.FTZ R162, R32, R166, -R181 ;  /* 0x000000a620a27223 */ /* 0x000fee00000108b5 */
[----:B------:R-:W5:Y:S01]  /*10e50*/  MUFU.EX2 R179, R179 ;  /* 0x000000b300b37308 */ /* 0x000f620000000800 */
[----:B-1----:R-:W-:Y:S09]  /*10e60*/  F2FP.BF16.F32.PACK_AB R23, R177, R176 ;  /* 0x000000b0b117723e */ /* 0x002ff200000010ff */
[----:B------:R-:W-:Y:S10]  /*10e70*/  MUFU.EX2 R159, R159 ;  /* 0x0000009f009f7308 */ /* 0x000ff40000000800 */
        /* <DEDUP_REMOVED lines=9> */
[----:B------:R-:W5:Y:S01]  /*10f10*/  MUFU.EX2 R158, R158 ;  /* 0x0000009e009e7308 */ /* 0x000f620000000800 */
[----:B------:R-:W-:Y:S03]  /*10f20*/  FADD.FTZ R156, R157, R156 ;  /* 0x0000009c9d9c7221 */ /* 0x000fe60000010000 */
[C---:B------:R-:W-:Y:S06]  /*10f30*/  HMMA.16816.F32.BF16 R132, R20.reuse, R172, R132 ;  /* 0x000000ac1484723c */ /* 0x040fec0000041884 */
[----:B------:R-:W-:Y:S01]  /*10f40*/  MUFU.EX2 R163, R163 ;  /* 0x000000a300a37308 */ /* 0x000fe20000000800 */
[-CC-:B------:R-:W-:Y:S01]  /*10f50*/  FFMA.FTZ R172, R29, R166.reuse, -R181.reuse ;  /* 0x000000a61dac7223 */ /* 0x180fe200000108b5 */
[-C--:B------:R-:W-:Y:S01]  /*10f60*/  FFMA.FTZ R173, R33, R166.reuse, -R181 ;  /* 0x000000a621ad7223 */ /* 0x080fe200000108b5 */
[----:B------:R-:W3:Y:S01]  /*10f70*/  LDSM.16.MT88.4 R28, [R170+0xb800] ;  /* 0x00b80000aa1c783b */ /* 0x000ee20000004200 */
[C---:B------:R-:W-:Y:S06]  /*10f80*/  HMMA.16816.F32.BF16 R136, R20.reuse, R174, R136 ;  /* 0x000000ae1488723c */ /* 0x040fec0000041888 */
[----:B------:R-:W5:Y:S01]  /*10f90*/  MUFU.EX2 R172, R172 ;  /* 0x000000ac00ac7308 */ /* 0x000f620000000800 */
[----:B------:R-:W-:Y:S01]  /*10fa0*/  LDSM.16.MT88.4 R32, [R228+0x1800] ;  /* 0x00180000e420783b */ /* 0x000fe20000004200 */
[C---:B--2---:R-:W-:Y:S08]  /*10fb0*/  HMMA.16816.F32.BF16 R140, R20.reuse, R24, R140 ;  /* 0x00000018148c723c */ /* 0x044ff0000004188c */
[----:B------:R-:W-:Y:S01]  /*10fc0*/  MUFU.EX2 R162, R162 ;  /* 0x000000a200a27308 */ /* 0x000fe20000000800 */
[C---:B------:R-:W-:Y:S01]  /*10fd0*/  HMMA.16816.F32.BF16 R144, R20.reuse, R26, R144 ;  /* 0x0000001a1490723c */ /* 0x040fe20000041890 */
[----:B------:R-:W2:Y:S08]  /*10fe0*/  LDSM.16.MT88.4 R24, [R169+0x1800] ;  /* 0x00180000a918783b */ /* 0x000eb00000004200 */
[----:B------:R-:W3:Y:S01]  /*10ff0*/  MUFU.EX2 R173, R173 ;  /* 0x000000ad00ad7308 */ /* 0x000ee20000000800 */
[C---:B----4-:R-:W-:Y:S09]  /*11000*/  HMMA.16816.F32.BF16 R12, R20.reuse, R148, R12 ;  /* 0x00000094140c723c */ /* 0x050ff2000004180c */
[----:B------:R-:W-:Y:S01]  /*11010*/  MUFU.EX2 R42, R42 ;  /* 0x0000002a002a7308 */ /* 0x000fe20000000800 */
[-CC-:B------:R-:W-:Y:S01]  /*11020*/  FFMA.FTZ R149, R38, R166.reuse, -R183.reuse ;  /* 0x000000a626957223 */ /* 0x180fe200000108b7 */
[----:B------:R-:W-:Y:S01]  /*11030*/  FFMA.FTZ R148, R39, R166, -R183 ;  /* 0x000000a627947223 */ /* 0x000fe200000108b7 */
[----:B------:R-:W-:Y:S07]  /*11040*/  HMMA.16816.F32.BF16 R16, R20, R150, R16 ;  /* 0x000000961410723c */ /* 0x000fee0000041810 */
[----:B------:R-:W-:Y:S01]  /*11050*/  MUFU.EX2 R149, R149 ;  /* 0x0000009500957308 */ /* 0x000fe20000000800 */
[----:B-1----:R-:W-:Y:S01]  /*11060*/  F2FP.BF16.F32.PACK_AB R21, R159, R160 ;  /* 0x000000a09f15723e */ /* 0x002fe200000010ff */
[-CC-:B------:R-:W-:Y:S01]  /*11070*/  FFMA.FTZ R150, R36, R166.reuse, -R181.reuse ;  /* 0x000000a624967223 */ /* 0x180fe200000108b5 */
[----:B-----5:R-:W-:Y:S01]  /*11080*/  F2FP.BF16.F32.PACK_AB R23, R158, R161 ;  /* 0x000000a19e17723e */ /* 0x020fe200000010ff */
[----:B------:R-:W-:Y:S01]  /*11090*/  FFMA.FTZ R151, R37, R166, -R181 ;  /* 0x000000a625977223 */ /* 0x000fe200000108b5 */
[----:B------:R-:W-:Y:S01]  /*110a0*/  F2FP.BF16.F32.PACK_AB R20, R172, R163 ;  /* 0x000000a3ac14723e */ /* 0x000fe200000010ff */
[----:B------:R-:W-:Y:S01]  /*110b0*/  LDSM.16.MT88.4 R36, [R170+0xc000] ;  /* 0x00c00000aa24783b */ /* 0x000fe20000004200 */
[----:B---3--:R-:W-:Y:S03]  /*110c0*/  F2FP.BF16.F32.PACK_AB R22, R173, R162 ;  /* 0x000000a2ad16723e */ /* 0x008fe600000010ff */
[----:B------:R-:W1:Y:S04]  /*110d0*/  MUFU.EX2 R148, R148 ;  /* 0x0000009400947308 */ /* 0x000e680000000800 */
[C---:B------:R-:W-:Y:S06]  /*110e0*/  HMMA.16816.F32.BF16 R4, R20.reuse, R152, R4 ;  /* 0x000000981404723c */ /* 0x040fec0000041804 */
[----:B------:R-:W3:Y:S01]  /*110f0*/  MUFU.EX2 R43, R43 ;  /* 0x0000002b002b7308 */ /* 0x000ee20000000800 */
        /* <DEDUP_REMOVED lines=18> */
[-C--:B------:R-:W-:Y:S01]  /*11220*/  FFMA.FTZ R61, R65, R166.reuse, -R181 ;  /* 0x000000a6413d7223 */ /* 0x080fe200000108b5 */
[C---:B------:R-:W-:Y:S01]  /*11230*/  HMMA.16816.F32.BF16 R136, R20.reuse, R30, R136 ;  /* 0x0000001e1488723c */ /* 0x040fe20000041888 */
[----:B------:R-:W4:Y:S03]  /*11240*/  LDSM.16.MT88.4 R28, [R171+0xc000] ;  /* 0x00c00000ab1c783b */ /* 0x000f260000004200 */
[----:B------:R-:W-:Y:S01]  /*11250*/  MUFU.EX2 R55, R55 ;  /* 0x0000003700377308 */ /* 0x000fe20000000800 */
[-CC-:B------:R-:W-:Y:S01]  /*11260*/  FFMA.FTZ R66, R70, R166.reuse, -R183.reuse ;  /* 0x000000a646427223 */ /* 0x180fe200000108b7 */
[-CC-:B------:R-:W-:Y:S01]  /*11270*/  FFMA.FTZ R65, R71, R166.reuse, -R183.reuse ;  /* 0x000000a647417223 */ /* 0x180fe200000108b7 */
[-CC-:B------:R-:W-:Y:S01]  /*11280*/  FFMA.FTZ R70, R74, R166.reuse, -R183.reuse ;  /* 0x000000a64a467223 */ /* 0x180fe200000108b7 */
[-C--:B------:R-:W-:Y:S01]  /*11290*/  FFMA.FTZ R67, R75, R166.reuse, -R183 ;  /* 0x000000a64b437223 */ /* 0x080fe200000108b7 */
[-C--:B------:R-:W-:Y:S01]  /*112a0*/  FFMA.FTZ R71, R73, R166.reuse, -R181 ;  /* 0x000000a649477223 */ /* 0x080fe200000108b5 */
[C---:B--2---:R-:W-:Y:S04]  /*112b0*/  HMMA.16816.F32.BF16 R140, R20.reuse, R24, R140 ;  /* 0x00000018148c723c */ /* 0x044fe8000004188c */
[----:B------:R-:W-:Y:S01]  /*112c0*/  MUFU.EX2 R155, R155 ;  /* 0x0000009b009b7308 */ /* 0x000fe20000000800 */
[-CC-:B------:R-:W-:Y:S01]  /*112d0*/  FFMA.FTZ R73, R79, R166.reuse, -R183.reuse ;  /* 0x000000a64f497223 */ /* 0x180fe200000108b7 */
[-C--:B------:R-:W-:Y:S01]  /*112e0*/  FFMA.FTZ R74, R78, R166.reuse, -R183 ;  /* 0x000000a64e4a7223 */ /* 0x080fe200000108b7 */
[-C--:B------:R-:W-:Y:S01]  /*112f0*/  FFMA.FTZ R79, R80, R166.reuse, -R181 ;  /* 0x000000a6504f7223 */ /* 0x080fe200000108b5 */
[-CC-:B------:R-:W-:Y:S01]  /*11300*/  FFMA.FTZ R75, R82, R166.reuse, -R183.reuse ;  /* 0x000000a6524b7223 */ /* 0x180fe200000108b7 */
[-C--:B------:R-:W-:Y:S01]  /*11310*/  FFMA.FTZ R78, R83, R166.reuse, -R183 ;  /* 0x000000a6534e7223 */ /* 0x080fe200000108b7 */
[C---:B------:R-:W-:Y:S01]  /*11320*/  HMMA.16816.F32.BF16 R144, R20.reuse, R26, R144 ;  /* 0x0000001a1490723c */ /* 0x040fe20000041890 */
[----:B------:R-:W2:Y:S03]  /*11330*/  LDSM.16.MT88.4 R24, [R169+0x2000] ;  /* 0x00200000a918783b */ /* 0x000ea60000004200 */
[----:B------:R-:W-:Y:S01]  /*11340*/  MUFU.EX2 R150, R150 ;  /* 0x0000009600967308 */ /* 0x000fe20000000800 */
[-C--:B------:R-:W-:Y:S01]  /*11350*/  FFMA.FTZ R80, R81, R166.reuse, -R181 ;  /* 0x000000a651507223 */ /* 0x080fe200000108b5 */
[-CC-:B------:R-:W-:Y:S01]  /*11360*/  FFMA.FTZ R82, R86, R166.reuse, -R183.reuse ;  /* 0x000000a656527223 */ /* 0x180fe200000108b7 */
[-CC-:B------:R-:W-:Y:S01]  /*11370*/  FFMA.FTZ R81, R87, R166.reuse, -R183.reuse ;  /* 0x000000a657517223 */ /* 0x180fe200000108b7 */
[-CC-:B------:R-:W-:Y:S01]  /*11380*/  FFMA.FTZ R83, R90, R166.reuse, -R183.reuse ;  /* 0x000000a65a537223 */ /* 0x180fe200000108b7 */
[-C--:B------:R-:W-:Y:S01]  /*11390*/  FFMA.FTZ R86, R91, R166.reuse, -R183 ;  /* 0x000000a65b567223 */ /* 0x080fe200000108b7 */
[C---:B------:R-:W-:Y:S04]  /*113a0*/  HMMA.16816.F32.BF16 R12, R20.reuse, R32, R12 ;  /* 0x00000020140c723c */ /* 0x040fe8000004180c */
[----:B------:R-:W5:Y:S01]  /*113b0*/  MUFU.EX2 R151, R151 ;  /* 0x0000009700977308 */ /* 0x000f620000000800 */
[-C--:B------:R-:W-:Y:S01]  /*113c0*/  FFMA.FTZ R87, R89, R166.reuse, -R181 ;  /* 0x000000a659577223 */ /* 0x080fe200000108b5 */
[-C--:B------:R-:W-:Y:S01]  /*113d0*/  FFMA.FTZ R89, R95, R166.reuse, -R183 ;  /* 0x000000a65f597223 */ /* 0x080fe200000108b7 */
[-CC-:B------:R-:W-:Y:S01]  /*113e0*/  FFMA.FTZ R95, R93, R166.reuse, -R181.reuse ;  /* 0x000000a65d5f7223 */ /* 0x180fe200000108b5 */
[-C--:B------:R-:W-:Y:S01]  /*113f0*/  FFMA.FTZ R93, R96, R166.reuse, -R181 ;  /* 0x000000a6605d7223 */ /* 0x080fe200000108b5 */
[-CC-:B------:R-:W-:Y:S01]  /*11400*/  FFMA.FTZ R91, R98, R166.reuse, -R183.reuse ;  /* 0x000000a6625b7223 */ /* 0x180fe200000108b7 */
[----:B------:R-:W-:Y:S01]  /*11410*/  HMMA.16816.F32.BF16 R16, R20, R34, R16 ;  /* 0x000000221410723c */ /* 0x000fe20000041810 */
[----:B------:R-:W2:Y:S03]  /*11420*/  LDSM.16.MT88.4 R32, [R228+0x2000] ;  /* 0x00200000e420783b */ /* 0x000ea60000004200 */
[----:B------:R-:W-:Y:S01]  /*11430*/  MUFU.EX2 R63, R63 ;  /* 0x0000003f003f7308 */ /* 0x000fe20000000800 */
[----:B-1----:R-:W-:Y:S01]  /*11440*/  F2FP.BF16.F32.PACK_AB R21, R148, R149 ;  /* 0x000000959415723e */ /* 0x002fe200000010ff */
[----:B------:R-:W-:Y:S01]  /*11450*/  FFMA.FTZ R90, R99, R166, -R183 ;  /* 0x000000a6635a7223 */ /* 0x000fe200000108b7 */
[----:B---3--:R-:W-:Y:S01]  /*11460*/  F2FP.BF16.F32.PACK_AB R23, R43, R42 ;  /* 0x0000002a2b17723e */ /* 0x008fe200000010ff */
[----:B------:R-:W-:Y:S01]  /*11470*/  FFMA.FTZ R96, R97, R166, -R181 ;  /* 0x000000a661607223 */ /* 0x000fe200000108b5 */
[----:B------:R-:W-:Y:S01]  /*11480*/  F2FP.BF16.F32.PACK_AB R22, R41, R40 ;  /* 0x000000282916723e */ /* 0x000fe200000010ff */
[-C--:B------:R-:W-:Y:S01]  /*11490*/  FFMA.FTZ R99, R103, R166.reuse, -R183 ;  /* 0x000000a667637223 */ /* 0x080fe200000108b7 */
[----:B------:R-:W-:Y:S03]  /*114a0*/  FFMA.FTZ R103, R101, R166, -R181 ;  /* 0x000000a665677223 */ /* 0x000fe600000108b5 */
[----:B------:R-:W-:Y:S01]  /*114b0*/  MUFU.EX2 R153, R153 ;  /* 0x0000009900997308 */ /* 0x000fe20000000800 */
[----:B-----5:R-:W-:Y:S01]  /*114c0*/  F2FP.BF16.F32.PACK_AB R20, R151, R150 ;  /* 0x000000969714723e */ /* 0x020fe200000010ff */
[-C--:B------:R-:W-:Y:S01]  /*114d0*/  FFMA.FTZ R98, R102, R166.reuse, -R183 ;  /* 0x000000a666627223 */ /* 0x080fe200000108b7 */
[-C--:B------:R-:W-:Y:S01]  /*114e0*/  FFMA.FTZ R101, R104, R166.reuse, -R181 ;  /* 0x000000a668657223 */ /* 0x080fe200000108b5 */
[-CC-:B------:R-:W-:Y:S01]  /*114f0*/  FFMA.FTZ R97, R106, R166.reuse, -R183.reuse ;  /* 0x000000a66a617223 */ /* 0x180fe200000108b7 */
[-C--:B------:R-:W-:Y:S01]  /*11500*/  FFMA.FTZ R102, R107, R166.reuse, -R183 ;  /* 0x000000a66b667223 */ /* 0x080fe200000108b7 */
[-C--:B------:R-:W-:Y:S01]  /*11510*/  FFMA.FTZ R104, R105, R166.reuse, -R181 ;  /* 0x000000a669687223 */ /* 0x080fe200000108b5 */
[-CC-:B------:R-:W-:Y:S01]  /*11520*/  FFMA.FTZ R106, R111, R166.reuse, -R183.reuse ;  /* 0x000000a66f6a7223 */ /* 0x180fe200000108b7 */
[C---:B----4-:R-:W-:Y:S02]  /*11530*/  HMMA.16816.F32.BF16 R4, R20.reuse, R28, R4 ;  /* 0x0000001c1404723c */ /* 0x050fe40000041804 */
[----:B------:R-:W1:Y:S01]  /*11540*/  MUFU.EX2 R46, R46 ;  /* 0x0000002e002e7308 */ /* 0x000e620000000800 */
[-C--:B------:R-:W-:Y:S01]  /*11550*/  FFMA.FTZ R105, R110, R166.reuse, -R183 ;  /* 0x000000a66e697223 */ /* 0x080fe200000108b7 */
[-C--:B------:R-:W-:Y:S01]  /*11560*/  FFMA.FTZ R111, R112, R166.reuse, -R181 ;  /* 0x000000a6706f7223 */ /* 0x080fe200000108b5 */
[-CC-:B------:R-:W-:Y:S01]  /*11570*/  FFMA.FTZ R107, R114, R166.reuse, -R183.reuse ;  /* 0x000000a6726b7223 */ /* 0x180fe200000108b7 */
[-CC-:B------:R-:W-:Y:S01]  /*11580*/  FFMA.FTZ R114, R119, R166.reuse, -R183.reuse ;  /* 0x000000a677727223 */ /* 0x180fe200000108b7 */
[-C--:B------:R-:W-:Y:S01]  /*11590*/  FFMA.FTZ R110, R115, R166.reuse, -R183 ;  /* 0x000000a6736e7223 */ /* 0x080fe200000108b7 */
[C---:B------:R-:W-:Y:S01]  /*115a0*/  HMMA.16816.F32.BF16 R8, R20.reuse, R30, R8 ;  /* 0x0000001e1408723c */ /* 0x040fe20000041808 */
[----:B------:R-:W3:Y:S03]  /*115b0*/  LDSM.16.MT88.4 R28, [R171+0xc800] ;  /* 0x00c80000ab1c783b */ /* 0x000ee60000004200 */
[----:B------:R-:W4:Y:S01]  /*115c0*/  MUFU.EX2 R47, R47 ;  /* 0x0000002f002f7308 */ /* 0x000f220000000800 */
[-C--:B------:R-:W-:Y:S01]  /*115d0*/  FFMA.FTZ R112, R113, R166.reuse, -R181 ;  /* 0x000000a671707223 */ /* 0x080fe200000108b5 */
[----:B------:R-:W-:Y:S02]  /*115e0*/  FFMA.FTZ R113, R118, R166, -R183 ;  /* 0x000000a676717223 */ /* 0x000fe400000108b7 */
[C---:B------:R-:W-:Y:S06]  /*115f0*/  HMMA.16816.F32.BF16 R132, R20.reuse, R36, R132 ;  /* 0x000000241484723c */ /* 0x040fec0000041884 */
[----:B------:R-:W-:Y:S02]  /*11600*/  MUFU.EX2 R113, R113 ;  /* 0x0000007100717308 */ /* 0x000fe40000000800 */
[C---:B------:R-:W-:Y:S01]  /*11610*/  HMMA.16816.F32.BF16 R136, R20.reuse, R38, R136 ;  /* 0x000000261488723c */ /* 0x040fe20000041888 */
[----:B------:R-:W5:Y:S07]  /*11620*/  LDSM.16.MT88.4 R36, [R170+0xc800] ;  /* 0x00c80000aa24783b */ /* 0x000f6e0000004200 */
[----:B------:R-:W-:Y:S01]  /*11630*/  MUFU.EX2 R114, R114 ;  /* 0x0000007200727308 */ /* 0x000fe20000000800 */
[C---:B--2---:R-:W-:Y:S09]  /*11640*/  HMMA.16816.F32.BF16 R140, R20.reuse, R24, R140 ;  /* 0x00000018148c723c */ /* 0x044ff2000004188c */
[----:B------:R-:W-:Y:S01]  /*11650*/  MUFU.EX2 R44, R44 ;  /* 0x0000002c002c7308 */ /* 0x000fe20000000800 */
[C---:B------:R-:W-:Y:S01]  /*11660*/  HMMA.16816.F32.BF16 R144, R20.reuse, R26, R144 ;  /* 0x0000001a1490723c */ /* 0x040fe20000041890 */
[----:B------:R-:W2:Y:S08]  /*11670*/  LDSM.16.MT88.4 R24, [R169+0x2800] ;  /* 0x00280000a918783b */ /* 0x000eb00000004200 */
[----:B------:R-:W3:Y:S01]  /*11680*/  MUFU.EX2 R45, R45 ;  /* 0x0000002d002d7308 */ /* 0x000ee20000000800 */
[C---:B------:R-:W-:Y:S09]  /*11690*/  HMMA.16816.F32.BF16 R12, R20.reuse, R32, R12 ;  /* 0x00000020140c723c */ /* 0x040ff2000004180c */
[----:B------:R-:W-:Y:S01]  /*116a0*/  MUFU.EX2 R48, R48 ;  /* 0x0000003000307308 */ /* 0x000fe20000000800 */
[----:B------:R-:W-:Y:S01]  /*116b0*/  HMMA.16816.F32.BF16 R16, R20, R34, R16 ;  /* 0x000000221410723c */ /* 0x000fe20000041810 */
[----:B------:R-:W2:Y:S08]  /*116c0*/  LDSM.16.MT88.4 R32, [R228+0x2800] ;  /* 0x00280000e420783b */ /* 0x000eb00000004200 */
[----:B------:R-:W5:Y:S01]  /*116d0*/  MUFU.EX2 R49, R49 ;  /* 0x0000003100317308 */ /* 0x000f620000000800 */
[----:B-1----:R-:W-:Y:S02]  /*116e0*/  F2FP.BF16.F32.PACK_AB R21, R46, R153 ;  /* 0x000000992e15723e */ /* 0x002fe400000010ff */
[----:B----4-:R-:W-:Y:S02]  /*116f0*/  F2FP.BF16.F32.PACK_AB R23, R50, R47 ;  /* 0x0000002f3217723e */ /* 0x010fe400000010ff */
[----:B---3--:R-:W-:Y:S05]  /*11700*/  F2FP.BF16.F32.PACK_AB R20, R45, R44 ;  /* 0x0000002c2d14723e */ /* 0x008fea00000010ff */
[----:B------:R-:W1:Y:S10]  /*11710*/  MUFU.EX2 R51, R51 ;  /* 0x0000003300337308 */ /* 0x000e740000000800 */
[----:B------:R-:W3:Y:S01]  /*11720*/  MUFU.EX2 R54, R54 ;  /* 0x0000003600367308 */ /* 0x000ee20000000800 */
[----:B-----5:R-:W-:Y:S07]  /*11730*/  F2FP.BF16.F32.PACK_AB R22, R49, R48 ;  /* 0x000000303116723e */ /* 0x020fee00000010ff */
[C---:B------:R-:W-:Y:S02]  /*11740*/  HMMA.16816.F32.BF16 R4, R20.reuse, R28, R4 ;  /* 0x0000001c1404723c */ /* 0x040fe40000041804 */
[----:B------:R-:W-:Y:S06]  /*11750*/  MUFU.EX2 R52, R52 ;  /* 0x0000003400347308 */ /* 0x000fec0000000800 */
[C---:B------:R-:W-:Y:S01]  /*11760*/  HMMA.16816.F32.BF16 R8, R20.reuse, R30, R8 ;  /* 0x0000001e1408723c */ /* 0x040fe20000041808 */
[----:B------:R-:W4:Y:S03]  /*11770*/  LDSM.16.MT88.4 R28, [R171+0xd000] ;  /* 0x00d00000ab1c783b */ /* 0x000f260000004200 */
[----:B------:R-:W5:Y:S04]  /*11780*/  MUFU.EX2 R53, R53 ;  /* 0x0000003500357308 */ /* 0x000f680000000800 */
[C---:B------:R-:W-:Y:S06]  /*11790*/  HMMA.16816.F32.BF16 R132, R20.reuse, R36, R132 ;  /* 0x000000241484723c */ /* 0x040fec0000041884 */
[----:B------:R-:W5:Y:S02]  /*117a0*/  MUFU.EX2 R56, R56 ;  /* 0x0000003800387308 */ /* 0x000f640000000800 */
[C---:B------:R-:W-:Y:S01]  /*117b0*/  HMMA.16816.F32.BF16 R136, R20.reuse, R38, R136 ;  /* 0x000000261488723c */ /* 0x040fe20000041888 */
[----:B------:R-:W4:Y:S07]  /*117c0*/  LDSM.16.MT88.4 R36, [R170+0xd000] ;  /* 0x00d00000aa24783b */ /* 0x000f2e0000004200 */
[----:B------:R-:W4:Y:S01]  /*117d0*/  MUFU.EX2 R58, R58 ;  /* 0x0000003a003a7308 */ /* 0x000f220000000800 */
[C---:B--2---:R-:W-:Y:S09]  /*117e0*/  HMMA.16816.F32.BF16 R140, R20.reuse, R24, R140 ;  /* 0x00000018148c723c */ /* 0x044ff2000004188c */
[----:B------:R-:W-:Y:S01]  /*117f0*/  MUFU.EX2 R62, R62 ;  /* 0x0000003e003e7308 */ /* 0x000fe20000000800 */
[C---:B------:R-:W-:Y:S01]  /*11800*/  HMMA.16816.F32.BF16 R144, R20.reuse, R26, R144 ;  /* 0x0000001a1490723c */ /* 0x040fe20000041890 */
[----:B------:R-:W2:Y:S08]  /*11810*/  LDSM.16.MT88.4 R24, [R169+0x3000] ;  /* 0x00300000a918783b */ /* 0x000eb00000004200 */
[----:B------:R-:W2:Y:S01]  /*11820*/  MUFU.EX2 R59, R59 ;  /* 0x0000003b003b7308 */ /* 0x000ea20000000800 */
[C---:B------:R-:W-:Y:S09]  /*11830*/  HMMA.16816.F32.BF16 R12, R20.reuse, R32, R12 ;  /* 0x00000020140c723c */ /* 0x040ff2000004180c */
[----:B------:R-:W2:Y:S01]  /*11840*/  MUFU.EX2 R60, R60 ;  /* 0x0000003c003c7308 */ /* 0x000ea20000000800 */
[----:B------:R-:W-:Y:S01]  /*11850*/  HMMA.16816.F32.BF16 R16, R20, R34, R16 ;  /* 0x000000221410723c */ /* 0x000fe20000041810 */
[----:B------:R-:W2:Y:S08]  /*11860*/  LDSM.16.MT88.4 R32, [R228+0x3000] ;  /* 0x00300000e420783b */ /* 0x000eb00000004200 */
[----:B------:R-:W-:Y:S01]  /*11870*/  MUFU.EX2 R64, R64 ;  /* 0x0000004000407308 */ /* 0x000fe20000000800 */
[----:B-1----:R-:W-:Y:S02]  /*11880*/  F2FP.BF16.F32.PACK_AB R21, R51, R152 ;  /* 0x000000983315723e */ /* 0x002fe400000010ff */
[----:B---3--:R-:W-:Y:S02]  /*11890*/  F2FP.BF16.F32.PACK_AB R23, R55, R54 ;  /* 0x000000363717723e */ /* 0x008fe400000010ff */
[----:B-----5:R-:W-:Y:S02]  /*118a0*/  F2FP.BF16.F32.PACK_AB R20, R53, R52 ;  /* 0x000000343514723e */ /* 0x020fe400000010ff */
[----:B------:R-:W-:Y:S03]  /*118b0*/  F2FP.BF16.F32.PACK_AB R22, R57, R56 ;  /* 0x000000383916723e */ /* 0x000fe600000010ff */
[----:B------:R-:W1:Y:S04]  /*118c0*/  MUFU.EX2 R61, R61 ;  /* 0x0000003d003d7308 */ /* 0x000e680000000800 */
[C---:B----4-:R-:W-:Y:S06]  /*118d0*/  HMMA.16816.F32.BF16 R4, R20.reuse, R28, R4 ;  /* 0x0000001c1404723c */ /* 0x050fec0000041804 */
[----:B------:R-:W-:Y:S02]  /*118e0*/  MUFU.EX2 R66, R66 ;  /* 0x0000004200427308 */ /* 0x000fe40000000800 */
[C---:B------:R-:W-:Y:S01]  /*118f0*/  HMMA.16816.F32.BF16 R8, R20.reuse, R30, R8 ;  /* 0x0000001e1408723c */ /* 0x040fe20000041808 */
[----:B------:R-:W3:Y:S07]  /*11900*/  LDSM.16.MT88.4 R28, [R171+0xd800] ;  /* 0x00d80000ab1c783b */ /* 0x000eee0000004200 */
[----:B------:R-:W4:Y:S01]  /*11910*/  MUFU.EX2 R65, R65 ;  /* 0x0000004100417308 */ /* 0x000f220000000800 */
[C---:B------:R-:W-:Y:S09]  /*11920*/  HMMA.16816.F32.BF16 R132, R20.reuse, R36, R132 ;  /* 0x000000241484723c */ /* 0x040ff20000041884 */
[----:B------:R-:W-:Y:S01]  /*11930*/  MUFU.EX2 R70, R70 ;  /* 0x0000004600467308 */ /* 0x000fe20000000800 */
[C---:B------:R-:W-:Y:S01]  /*11940*/  HMMA.16816.F32.BF16 R136, R20.reuse, R38, R136 ;  /* 0x000000261488723c */ /* 0x040fe20000041888 */
[----:B------:R-:W5:Y:S08]  /*11950*/  LDSM.16.MT88.4 R36, [R170+0xd800] ;  /* 0x00d80000aa24783b */ /* 0x000f700000004200 */
[----:B------:R-:W4:Y:S01]  /*11960*/  MUFU.EX2 R67, R67 ;  /* 0x0000004300437308 */ /* 0x000f220000000800 */
[C---:B--2---:R-:W-:Y:S09]  /*11970*/  HMMA.16816.F32.BF16 R140, R20.reuse, R24, R140 ;  /* 0x00000018148c723c */ /* 0x044ff2000004188c */
[----:B------:R-:W-:Y:S01]  /*11980*/  MUFU.EX2 R68, R68 ;  /* 0x0000004400447308 */ /* 0x000fe20000000800 */
[C---:B------:R-:W-:Y:S01]  /*11990*/  HMMA.16816.F32.BF16 R144, R20.reuse, R26, R144 ;  /* 0x0000001a1490723c */ /* 0x040fe20000041890 */
[----:B------:R-:W2:Y:S08]  /*119a0*/  LDSM.16.MT88.4 R24, [R169+0x3800] ;  /* 0x00380000a918783b */ /* 0x000eb00000004200 */
[----:B------:R-:W4:Y:S01]  /*119b0*/  MUFU.EX2 R69, R69 ;  /* 0x0000004500457308 */ /* 0x000f220000000800 */
[C---:B------:R-:W-:Y:S09]  /*119c0*/  HMMA.16816.F32.BF16 R12, R20.reuse, R32, R12 ;  /* 0x00000020140c723c */ /* 0x040ff2000004180c */
[----:B------:R-:W-:Y:S01]  /*119d0*/  MUFU.EX2 R72, R72 ;  /* 0x0000004800487308 */ /* 0x000fe20000000800 */
[----:B------:R-:W-:Y:S01]  /*119e0*/  HMMA.16816.F32.BF16 R16, R20, R34, R16 ;  /* 0x000000221410723c */ /* 0x000fe20000041810 */
[----:B------:R-:W4:Y:S08]  /*119f0*/  LDSM.16.MT88.4 R32, [R228+0x3800] ;  /* 0x00380000e420783b */ /* 0x000f300000004200 */
[----:B------:R-:W4:Y:S01]  /*11a00*/  MUFU.EX2 R71, R71 ;  /* 0x0000004700477308 */ /* 0x000f220000000800 */
[----:B------:R-:W-:Y:S02]  /*11a10*/  F2FP.BF16.F32.PACK_AB R21, R58, R155 ;  /* 0x0000009b3a15723e */ /* 0x000fe400000010ff */
[----:B------:R-:W-:Y:S02]  /*11a20*/  F2FP.BF16.F32.PACK_AB R23, R59, R62 ;  /* 0x0000003e3b17723e */ /* 0x000fe400000010ff */
[----:B------:R-:W-:Y:S02]  /*11a30*/  F2FP.BF16.F32.PACK_AB R20, R60, R63 ;  /* 0x0000003f3c14723e */ /* 0x000fe400000010ff */
[----:B-1----:R-:W-:Y:S03]  /*11a40*/  F2FP.BF16.F32.PACK_AB R22, R61, R64 ;  /* 0x000000403d16723e */ /* 0x002fe600000010ff */
[----:B------:R-:W-:Y:S04]  /*11a50*/  MUFU.EX2 R74, R74 ;  /* 0x0000004a004a7308 */ /* 0x000fe80000000800 */
[C---:B---3--:R-:W-:Y:S06]  /*11a60*/  HMMA.16816.F32.BF16 R4, R20.reuse, R28, R4 ;  /* 0x0000001c1404723c */ /* 0x048fec0000041804 */
[----:B------:R-:W1:Y:S02]  /*11a70*/  MUFU.EX2 R73, R73 ;  /* 0x0000004900497308 */ /* 0x000e640000000800 */
[C---:B------:R-:W-:Y:S01]  /*11a80*/  HMMA.16816.F32.BF16 R8, R20.reuse, R30, R8 ;  /* 0x0000001e1408723c */ /* 0x040fe20000041808 */
[----:B------:R-:W3:Y:S07]  /*11a90*/  LDSM.16.MT88.4 R28, [R171+0xe000] ;  /* 0x00e00000ab1c783b */ /* 0x000eee0000004200 */
        /* <DEDUP_REMOVED lines=8> */
[C---:B------:R-:W-:Y:S01]  /*11b20*/  HMMA.16816.F32.BF16 R144, R20.reuse, R26, R144 ;  /* 0x0000001a1490723c */ /* 0x040fe20000041890 */
[----:B------:R-:W5:Y:S08]  /*11b30*/  LDSM.16.MT88.4 R24, [R169+0x4000] ;  /* 0x00400000a918783b */ /* 0x000f700000004200 */
[----:B------:R-:W-:Y:S01]  /*11b40*/  MUFU.EX2 R79, R79 ;  /* 0x0000004f004f7308 */ /* 0x000fe20000000800 */
[C---:B----4-:R-:W-:Y:S09]  /*11b50*/  HMMA.16816.F32.BF16 R12, R20.reuse, R32, R12 ;  /* 0x00000020140c723c */ /* 0x050ff2000004180c */
[----:B------:R-:W4:Y:S01]  /*11b60*/  MUFU.EX2 R80, R80 ;  /* 0x0000005000507308 */ /* 0x000f220000000800 */
[----:B------:R-:W-:Y:S01]  /*11b70*/  HMMA.16816.F32.BF16 R16, R20, R34, R16 ;  /* 0x000000221410723c */ /* 0x000fe20000041810 */
[----:B------:R-:W2:Y:S08]  /*11b80*/  LDSM.16.MT88.4 R32, [R228+0x4000] ;  /* 0x00400000e420783b */ /* 0x000eb00000004200 */
[----:B------:R-:W-:Y:S01]  /*11b90*/  MUFU.EX2 R82, R82 ;  /* 0x0000005200527308 */ /* 0x000fe20000000800 */
[----:B------:R-:W-:Y:S02]  /*11ba0*/  F2FP.BF16.F32.PACK_AB R21, R65, R66 ;  /* 0x000000424115723e */ /* 0x000fe400000010ff */
[----:B------:R-:W-:Y:S02]  /*11bb0*/  F2FP.BF16.F32.PACK_AB R23, R67, R70 ;  /* 0x000000464317723e */ /* 0x000fe400000010ff */
[----:B------:R-:W-:Y:S02]  /*11bc0*/  F2FP.BF16.F32.PACK_AB R20, R69, R68 ;  /* 0x000000444514723e */ /* 0x000fe400000010ff */
[----:B------:R-:W-:Y:S03]  /*11bd0*/  F2FP.BF16.F32.PACK_AB R22, R71, R72 ;  /* 0x000000484716723e */ /* 0x000fe600000010ff */
[----:B------:R-:W4:Y:S04]  /*11be0*/  MUFU.EX2 R81, R81 ;  /* 0x0000005100517308 */ /* 0x000f280000000800 */
[C---:B---3--:R-:W-:Y:S06]  /*11bf0*/  HMMA.16816.F32.BF16 R4, R20.reuse, R28, R4 ;  /* 0x0000001c1404723c */ /* 0x048fec0000041804 */
[----:B------:R-:W-:Y:S02]  /*11c00*/  MUFU.EX2 R83, R83 ;  /* 0x0000005300537308 */ /* 0x000fe40000000800 */
[C---:B------:R-:W-:Y:S01]  /*11c10*/  HMMA.16816.F32.BF16 R8, R20.reuse, R30, R8 ;  /* 0x0000001e1408723c */ /* 0x040fe20000041808 */
[----:B------:R-:W3:Y:S07]  /*11c20*/  LDSM.16.MT88.4 R28, [R171+0xe800] ;  /* 0x00e80000ab1c783b */ /* 0x000eee0000004200 */
[----:B------:R-:W3:Y:S01]  /*11c30*/  MUFU.EX2 R86, R86 ;  /* 0x0000005600567308 */ /* 0x000ee20000000800 */
[C---:B-1----:R-:W-:Y:S09]  /*11c40*/  HMMA.16816.F32.BF16 R132, R20.reuse, R36, R132 ;  /* 0x000000241484723c */ /* 0x042ff20000041884 */
[----:B------:R-:W-:Y:S01]  /*11c50*/  MUFU.EX2 R84, R84 ;  /* 0x0000005400547308 */ /* 0x000fe20000000800 */
[C---:B------:R-:W-:Y:S01]  /*11c60*/  HMMA.16816.F32.BF16 R136, R20.reuse, R38, R136 ;  /* 0x000000261488723c */ /* 0x040fe20000041888 */
[----:B------:R-:W1:Y:S08]  /*11c70*/  LDSM.16.MT88.4 R36, [R170+0xe800] ;  /* 0x00e80000aa24783b */ /* 0x000e700000004200 */
[----:B------:R-:W1:Y:S01]  /*11c80*/  MUFU.EX2 R85, R85 ;  /* 0x0000005500557308 */ /* 0x000e620000000800 */
[C---:B-----5:R-:W-:Y:S09]  /*11c90*/  HMMA.16816.F32.BF16 R140, R20.reuse, R24, R140 ;  /* 0x00000018148c723c */ /* 0x060ff2000004188c */
[----:B------:R-:W-:Y:S01]  /*11ca0*/  MUFU.EX2 R88, R88 ;  /* 0x0000005800587308 */ /* 0x000fe20000000800 */
[C---:B------:R-:W-:Y:S01]  /*11cb0*/  HMMA.16816.F32.BF16 R144, R20.reuse, R26, R144 ;  /* 0x0000001a1490723c */ /* 0x040fe20000041890 */
[----:B------:R-:W5:Y:S08]  /*11cc0*/  LDSM.16.MT88.4 R24, [R169+0x4800] ;  /* 0x00480000a918783b */ /* 0x000f700000004200 */
[----:B------:R-:W5:Y:S01]  /*11cd0*/  MUFU.EX2 R87, R87 ;  /* 0x0000005700577308 */ /* 0x000f620000000800 */
        /* <DEDUP_REMOVED lines=8> */
[----:B----4-:R-:W-:Y:S03]  /*11d60*/  F2FP.BF16.F32.PACK_AB R22, R80, R79 ;  /* 0x0000004f5016723e */ /* 0x010fe600000010ff */
[----:B------:R-:W-:Y:S04]  /*11d70*/  MUFU.EX2 R91, R91 ;  /* 0x0000005b005b7308 */ /* 0x000fe80000000800 */
[C---:B---3--:R-:W-:Y:S06]  /*11d80*/  HMMA.16816.F32.BF16 R4, R20.reuse, R28, R4 ;  /* 0x0000001c1404723c */ /* 0x048fec0000041804 */
[----:B------:R-:W3:Y:S02]  /*11d90*/  MUFU.EX2 R90, R90 ;  /* 0x0000005a005a7308 */ /* 0x000ee40000000800 */
[C---:B------:R-:W-:Y:S01]  /*11da0*/  HMMA.16816.F32.BF16 R8, R20.reuse, R30, R8 ;  /* 0x0000001e1408723c */ /* 0x040fe20000041808 */
[----:B------:R-:W4:Y:S07]  /*11db0*/  LDSM.16.MT88.4 R28, [R171+0xf000] ;  /* 0x00f00000ab1c783b */ /* 0x000f2e0000004200 */
[----:B------:R-:W-:Y:S01]  /*11dc0*/  MUFU.EX2 R92, R92 ;  /* 0x0000005c005c7308 */ /* 0x000fe20000000800 */
[C---:B-1----:R-:W-:Y:S09]  /*11dd0*/  HMMA.16816.F32.BF16 R132, R20.reuse, R36, R132 ;  /* 0x000000241484723c */ /* 0x042ff20000041884 */
[----:B------:R-:W1:Y:S01]  /*11de0*/  MUFU.EX2 R95, R95 ;  /* 0x0000005f005f7308 */ /* 0x000e620000000800 */
[C---:B------:R-:W-:Y:S01]  /*11df0*/  HMMA.16816.F32.BF16 R136, R20.reuse, R38, R136 ;  /* 0x000000261488723c */ /* 0x040fe20000041888 */
[----:B------:R-:W3:Y:S08]  /*11e00*/  LDSM.16.MT88.4 R36, [R170+0xf000] ;  /* 0x00f00000aa24783b */ /* 0x000ef00000004200 */
        /* <DEDUP_REMOVED lines=9> */
[----:B------:R-:W5:Y:S08]  /*11ea0*/  LDSM.16.MT88.4 R32, [R228+0x5000] ;  /* 0x00500000e420783b */ /* 0x000f700000004200 */
[----:B------:R-:W-:Y:S01]  /*11eb0*/  MUFU.EX2 R97, R97 ;  /* 0x0000006100617308 */ /* 0x000fe20000000800 */
[----:B------:R-:W-:Y:S02]  /*11ec0*/  F2FP.BF16.F32.PACK_AB R21, R81, R82 ;  /* 0x000000525115723e */ /* 0x000fe400000010ff */
[----:B------:R-:W-:Y:S02]  /*11ed0*/  F2FP.BF16.F32.PACK_AB R23, R86, R83 ;  /* 0x000000535617723e */ /* 0x000fe400000010ff */
[----:B------:R-:W-:Y:S02]  /*11ee0*/  F2FP.BF16.F32.PACK_AB R20, R85, R84 ;  /* 0x000000545514723e */ /* 0x000fe400000010ff */
[----:B------:R-:W-:Y:S03]  /*11ef0*/  F2FP.BF16.F32.PACK_AB R22, R87, R88 ;  /* 0x000000585716723e */ /* 0x000fe600000010ff */
[----:B------:R-:W2:Y:S04]  /*11f00*/  MUFU.EX2 R102, R102 ;  /* 0x0000006600667308 */ /* 0x000ea80000000800 */
[C---:B----4-:R-:W-:Y:S06]  /*11f10*/  HMMA.16816.F32.BF16 R4, R20.reuse, R28, R4 ;  /* 0x0000001c1404723c */ /* 0x050fec0000041804 */
[----:B------:R-:W-:Y:S02]  /*11f20*/  MUFU.EX2 R100, R100 ;  /* 0x0000006400647308 */ /* 0x000fe40000000800 */
[C---:B------:R-:W-:Y:S01]  /*11f30*/  HMMA.16816.F32.BF16 R8, R20.reuse, R30, R8 ;  /* 0x0000001e1408723c */ /* 0x040fe20000041808 */
[----:B------:R-:W4:Y:S07]  /*11f40*/  LDSM.16.MT88.4 R28, [R171+0xf800] ;  /* 0x00f80000ab1c783b */ /* 0x000f2e0000004200 */
[----:B------:R-:W2:Y:S01]  /*11f50*/  MUFU.EX2 R103, R103 ;  /* 0x0000006700677308 */ /* 0x000ea20000000800 */
[C---:B---3--:R-:W-:Y:S09]  /*11f60*/  HMMA.16816.F32.BF16 R132, R20.reuse, R36, R132 ;  /* 0x000000241484723c */ /* 0x048ff20000041884 */
[----:B------:R-:W-:Y:S01]  /*11f70*/  MUFU.EX2 R101, R101 ;  /* 0x0000006500657308 */ /* 0x000fe20000000800 */
[C---:B------:R-:W-:Y:S01]  /*11f80*/  HMMA.16816.F32.BF16 R136, R20.reuse, R38, R136 ;  /* 0x000000261488723c */ /* 0x040fe20000041888 */
[----:B------:R-:W-:Y:S08]  /*11f90*/  LDSM.16.MT88.4 R36, [R228+0x5800] ;  /* 0x00580000e424783b */ /* 0x000ff00000004200 */
[----:B------:R-:W3:Y:S01]  /*11fa0*/  MUFU.EX2 R104, R104 ;  /* 0x0000006800687308 */ /* 0x000ee20000000800 */
[C---:B-1----:R-:W-:Y:S09]  /*11fb0*/  HMMA.16816.F32.BF16 R140, R20.reuse, R24, R140 ;  /* 0x00000018148c723c */ /* 0x042ff2000004188c */
[----:B------:R-:W-:Y:S01]  /*11fc0*/  MUFU.EX2 R105, R105 ;  /* 0x0000006900697308 */ /* 0x000fe20000000800 */
[C---:B------:R-:W-:Y:S01]  /*11fd0*/  HMMA.16816.F32.BF16 R144, R20.reuse, R26, R144 ;  /* 0x0000001a1490723c */ /* 0x040fe20000041890 */
[----:B------:R-:W1:Y:S08]  /*11fe0*/  LDSM.16.MT88.4 R24, [R170+0xf800] ;  /* 0x00f80000aa18783b */ /* 0x000e700000004200 */
[----:B------:R-:W3:Y:S01]  /*11ff0*/  MUFU.EX2 R106, R106 ;  /* 0x0000006a006a7308 */ /* 0x000ee20000000800 */
[C---:B-----5:R-:W-:Y:S09]  /*12000*/  HMMA.16816.F32.BF16 R12, R20.reuse, R32, R12 ;  /* 0x00000020140c723c */ /* 0x060ff2000004180c */
[----:B------:R-:W-:Y:S01]  /*12010*/  MUFU.EX2 R107, R107 ;  /* 0x0000006b006b7308 */ /* 0x000fe20000000800 */
[----:B------:R-:W-:Y:S01]  /*12020*/  HMMA.16816.F32.BF16 R16, R20, R34, R16 ;  /* 0x000000221410723c */ /* 0x000fe20000041810 */
[----:B------:R-:W5:Y:S08]  /*12030*/  LDSM.16.MT88.4 R32, [R169+0x5800] ;  /* 0x00580000a920783b */ /* 0x000f700000004200 */
        /* <DEDUP_REMOVED lines=9> */
[----:B------:R-:W-:Y:S07]  /*120d0*/  LDSM.16.MT88.4 R28, [R170+0x10000] ;  /* 0x01000000aa1c783b */ /* 0x000fee0000004200 */
[----:B------:R-:W-:Y:S01]  /*120e0*/  MUFU.EX2 R111, R111 ;  /* 0x0000006f006f7308 */ /* 0x000fe20000000800 */
[C---:B-1----:R-:W-:Y:S09]  /*120f0*/  HMMA.16816.F32.BF16 R132, R20.reuse, R24, R132 ;  /* 0x000000181484723c */ /* 0x042ff20000041884 */
[----:B------:R-:W1:Y:S01]  /*12100*/  MUFU.EX2 R112, R112 ;  /* 0x0000007000707308 */ /* 0x000e620000000800 */
[C---:B------:R-:W-:Y:S01]  /*12110*/  HMMA.16816.F32.BF16 R136, R20.reuse, R26, R136 ;  /* 0x0000001a1488723c */ /* 0x040fe20000041888 */
[----:B------:R-:W4:Y:S07]  /*12120*/  LDSM.16.MT88.4 R24, [R171+0x10000] ;  /* 0x01000000ab18783b */ /* 0x000f2e0000004200 */
[C---:B-----5:R-:W-:Y:S08]  /*12130*/  HMMA.16816.F32.BF16 R140, R20.reuse, R32, R140 ;  /* 0x00000020148c723c */ /* 0x060ff0000004188c */
[C---:B------:R-:W-:Y:S01]  /*12140*/  HMMA.16816.F32.BF16 R144, R20.reuse, R34, R144 ;  /* 0x000000221490723c */ /* 0x040fe20000041890 */
[----:B------:R-:W5:Y:S07]  /*12150*/  LDSM.16.MT88.4 R32, [R169+0x6000] ;  /* 0x00600000a920783b */ /* 0x000f6e0000004200 */
[C---:B------:R-:W-:Y:S03]  /*12160*/  HMMA.16816.F32.BF16 R12, R20.reuse, R36, R12 ;  /* 0x00000024140c723c */ /* 0x040fe6000004180c */
[----:B------:R-:W-:Y:S04]  /*12170*/  FADD.FTZ R37, R184, R186 ;  /* 0x000000bab8257221 */ /* 0x000fe80000010000 */
[----:B------:R-:W-:Y:S01]  /*12180*/  FADD.FTZ R180, R180, R37 ;  /* 0x00000025b4b47221 */ /* 0x000fe20000010000 */
[----:B------:R-:W-:Y:S01]  /*12190*/  HMMA.16816.F32.BF16 R16, R20, R38, R16 ;  /* 0x000000261410723c */ /* 0x000fe20000041810 */
[----:B------:R-:W1:Y:S02]  /*121a0*/  LDSM.16.MT88.4 R36, [R228+0x6000] ;  /* 0x00600000e424783b */ /* 0x000e640000004200 */
[----:B--2---:R-:W-:Y:S01]  /*121b0*/  F2FP.BF16.F32.PACK_AB R21, R99, R98 ;  /* 0x000000626315723e */ /* 0x004fe200000010ff */
[----:B------:R-:W-:Y:S01]  /*121c0*/  FADD.FTZ R185, R185, R180 ;  /* 0x000000b4b9b97221 */ /* 0x000fe20000010000 */
[----:B------:R-:W-:Y:S02]  /*121d0*/  F2FP.BF16.F32.PACK_AB R23, R102, R97 ;  /* 0x000000616617723e */ /* 0x000fe400000010ff */
[----:B------:R-:W-:Y:S02]  /*121e0*/  F2FP.BF16.F32.PACK_AB R20, R103, R100 ;  /* 0x000000646714723e */ /* 0x000fe400000010ff */
[----:B---3--:R-:W-:Y:S07]  /*121f0*/  F2FP.BF16.F32.PACK_AB R22, R104, R101 ;  /* 0x000000656816723e */ /* 0x008fee00000010ff */
[C---:B----4-:R-:W-:Y:S03]  /*12200*/  HMMA.16816.F32.BF16 R4, R20.reuse, R24, R4 ;  /* 0x000000181404723c */ /* 0x050fe60000041804 */
[----:B------:R-:W-:Y:S04]  /*12210*/  FADD.FTZ R24, R190, R185 ;  /* 0x000000b9be187221 */ /* 0x000fe80000010000 */
[----:B------:R-:W-:Y:S01]  /*12220*/  FADD.FTZ R24, R193, R24 ;  /* 0x00000018c1187221 */ /* 0x000fe20000010000 */
[C---:B------:R-:W-:Y:S03]  /*12230*/  HMMA.16816.F32.BF16 R8, R20.reuse, R26, R8 ;  /* 0x0000001a1408723c */ /* 0x040fe60000041808 */
[----:B------:R-:W-:Y:S04]  /*12240*/  FADD.FTZ R191, R191, R24 ;  /* 0x00000018bfbf7221 */ /* 0x000fe80000010000 */
[----:B------:R-:W-:Y:S01]  /*12250*/  FADD.FTZ R192, R192, R191 ;  /* 0x000000bfc0c07221 */ /* 0x000fe20000010000 */
[C---:B------:R-:W-:Y:S03]  /*12260*/  HMMA.16816.F32.BF16 R132, R20.reuse, R28, R132 ;  /* 0x0000001c1484723c */ /* 0x040fe60000041884 */
[----:B------:R-:W-:Y:S04]  /*12270*/  FADD.FTZ R25, R199, R192 ;  /* 0x000000c0c7197221 */ /* 0x000fe80000010000 */
[----:B------:R-:W-:Y:S01]  /*12280*/  FADD.FTZ R25, R198, R25 ;  /* 0x00000019c6197221 */ /* 0x000fe20000010000 */
[C---:B------:R-:W-:Y:S03]  /*12290*/  HMMA.16816.F32.BF16 R136, R20.reuse, R30, R136 ;  /* 0x0000001e1488723c */ /* 0x040fe60000041888 */
[----:B------:R-:W-:Y:S02]  /*122a0*/  FADD.FTZ R176, R176, R25 ;  /* 0x00000019b0b07221 */ /* 0x000fe40000010000 */
[----:B------:R-:W2:Y:S02]  /*122b0*/  LDSM.16.MT88.4 R24, [R171+0x10800] ;  /* 0x01080000ab18783b */ /* 0x000ea40000004200 */
        /* <DEDUP_REMOVED lines=23> */
[----:B------:R-:W4:Y:S01]  /*12430*/  LDSM.16.MT88.4 R36, [R228+0x6800] ;  /* 0x00680000e424783b */ /* 0x000f220000004200 */
[----:B------:R-:W-:Y:S04]  /*12440*/  FADD.FTZ R42, R42, R149 ;  /* 0x000000952a2a7221 */ /* 0x000fe80000010000 */
[----:B------:R-:W-:Y:S01]  /*12450*/  FADD.FTZ R42, R43, R42 ;  /* 0x0000002a2b2a7221 */ /* 0x000fe20000010000 */
[C---:B--2---:R-:W-:Y:S02]  /*12460*/  HMMA.16816.F32.BF16 R4, R20.reuse, R24, R4 ;  /* 0x000000181404723c */ /* 0x044fe40000041804 */
[----:B------:R-:W-:Y:S01]  /*12470*/  LDSM.16.MT88.4 R156, [R171+0x11800] ;  /* 0x01180000ab9c783b */ /* 0x000fe20000004200 */
[----:B------:R-:W-:Y:S01]  /*12480*/  FADD.FTZ R24, R40, R151 ;  /* 0x0000009728187221 */ /* 0x000fe20000010000 */
[----:B------:R-:W-:Y:S01]  /*12490*/  FADD.FTZ R153, R153, R42 ;  /* 0x0000002a99997221 */ /* 0x000fe20000010000 */
[----:B------:R-:W-:Y:S01]  /*124a0*/  MUFU.EX2 R40, R122 ;  /* 0x0000007a00287308 */ /* 0x000fe20000000800 */
[-C--:B------:R-:W-:Y:S01]  /*124b0*/  FFMA.FTZ R42, R116, R166.reuse, -R181 ;  /* 0x000000a6742a7223 */ /* 0x080fe200000108b5 */
[----:B------:R-:W-:Y:S01]  /*124c0*/  FADD.FTZ R41, R41, R24 ;  /* 0x0000001829297221 */ /* 0x000fe20000010000 */
[C---:B------:R-:W-:Y:S03]  /*124d0*/  HMMA.16816.F32.BF16 R8, R20.reuse, R26, R8 ;  /* 0x0000001a1408723c */ /* 0x040fe60000041808 */
[----:B------:R-:W-:Y:S01]  /*124e0*/  FADD.FTZ R44, R44, R41 ;  /* 0x000000292c2c7221 */ /* 0x000fe20000010000 */
[----:B------:R-:W-:Y:S03]  /*124f0*/  FADD.FTZ R46, R46, R153 ;  /* 0x000000992e2e7221 */ /* 0x000fe60000010000 */
[----:B------:R-:W2:Y:S01]  /*12500*/  MUFU.EX2 R41, R123 ;  /* 0x0000007b00297308 */ /* 0x000ea20000000800 */
[-C--:B------:R-:W-:Y:S01]  /*12510*/  FFMA.FTZ R43, R117, R166.reuse, -R181 ;  /* 0x000000a6752b7223 */ /* 0x080fe200000108b5 */
[----:B------:R-:W-:Y:S01]  /*12520*/  FADD.FTZ R45, R45, R44 ;  /* 0x0000002c2d2d7221 */ /* 0x000fe20000010000 */
[C---:B---3--:R-:W-:Y:S03]  /*12530*/  HMMA.16816.F32.BF16 R132, R20.reuse, R28, R132 ;  /* 0x0000001c1484723c */ /* 0x048fe60000041884 */
[----:B------:R-:W-:Y:S01]  /*12540*/  FADD.FTZ R25, R47, R46 ;  /* 0x0000002e2f197221 */ /* 0x000fe20000010000 */
[----:B------:R-:W-:Y:S03]  /*12550*/  FADD.FTZ R48, R48, R45 ;  /* 0x0000002d30307221 */ /* 0x000fe60000010000 */
[----:B------:R-:W-:Y:S01]  /*12560*/  MUFU.EX2 R42, R42 ;  /* 0x0000002a002a7308 */ /* 0x000fe20000000800 */
[-C--:B------:R-:W-:Y:S01]  /*12570*/  FFMA.FTZ R44, R120, R166.reuse, -R181 ;  /* 0x000000a6782c7223 */ /* 0x080fe200000108b5 */
[----:B------:R-:W-:Y:S01]  /*12580*/  FADD.FTZ R25, R50, R25 ;  /* 0x0000001932197221 */ /* 0x000fe20000010000 */
[C---:B------:R-:W-:Y:S03]  /*12590*/  HMMA.16816.F32.BF16 R136, R20.reuse, R30, R136 ;  /* 0x0000001e1488723c */ /* 0x040fe60000041888 */
[----:B------:R-:W-:Y:S01]  /*125a0*/  FADD.FTZ R49, R49, R48 ;  /* 0x0000003031317221 */ /* 0x000fe20000010000 */
[----:B------:R-:W-:Y:S03]  /*125b0*/  FADD.FTZ R152, R152, R25 ;  /* 0x0000001998987221 */ /* 0x000fe60000010000 */
[----:B------:R-:W3:Y:S01]  /*125c0*/  MUFU.EX2 R43, R43 ;  /* 0x0000002b002b7308 */ /* 0x000ee20000000800 */
[----:B------:R-:W5:Y:S01]  /*125d0*/  LDSM.16.MT88.4 R24, [R171+0x11000] ;  /* 0x01100000ab18783b */ /* 0x000f620000004200 */
[----:B------:R-:W-:Y:S01]  /*125e0*/  FADD.FTZ R52, R52, R49 ;  /* 0x0000003134347221 */ /* 0x000fe20000010000 */
[C---:B-1----:R-:W-:Y:S03]  /*125f0*/  HMMA.16816.F32.BF16 R140, R20.reuse, R32, R140 ;  /* 0x00000020148c723c */ /* 0x042fe6000004188c */
[----:B------:R-:W-:Y:S01]  /*12600*/  FADD.FTZ R51, R51, R152 ;  /* 0x0000009833337221 */ /* 0x000fe20000010000 */
[----:B------:R-:W-:Y:S01]  /*12610*/  FADD.FTZ R53, R53, R52 ;  /* 0x0000003435357221 */ /* 0x000fe20000010000 */
[-C--:B------:R-:W-:Y:S02]  /*12620*/  FFMA.FTZ R45, R121, R166.reuse, -R181 ;  /* 0x000000a6792d7223 */ /* 0x080fe400000108b5 */
[----:B------:R-:W-:Y:S01]  /*12630*/  MUFU.EX2 R44, R44 ;  /* 0x0000002c002c7308 */ /* 0x000fe20000000800 */
[----:B------:R-:W-:Y:S01]  /*12640*/  FADD.FTZ R28, R54, R51 ;  /* 0x00000033361c7221 */ /* 0x000fe20000010000 */
[C---:B------:R-:W-:Y:S01]  /*12650*/  HMMA.16816.F32.BF16 R144, R20.reuse, R34, R144 ;  /* 0x000000221490723c */ /* 0x040fe20000041890 */
[----:B------:R-:W-:Y:S02]  /*12660*/  LDSM.16.MT88.4 R32, [R169+0x7000] ;  /* 0x00700000a920783b */ /* 0x000fe40000004200 */
[----:B------:R-:W-:Y:S01]  /*12670*/  FADD.FTZ R30, R56, R53 ;  /* 0x00000035381e7221 */ /* 0x000fe20000010000 */
[----:B------:R-:W-:Y:S01]  /*12680*/  FADD.FTZ R28, R55, R28 ;  /* 0x0000001c371c7221 */ /* 0x000fe20000010000 */
[-C--:B------:R-:W-:Y:S03]  /*12690*/  FFMA.FTZ R46, R125, R166.reuse, -R181 ;  /* 0x000000a67d2e7223 */ /* 0x080fe600000108b5 */
[----:B------:R-:W1:Y:S01]  /*126a0*/  MUFU.EX2 R45, R45 ;  /* 0x0000002d002d7308 */ /* 0x000e620000000800 */
[----:B------:R-:W-:Y:S01]  /*126b0*/  FADD.FTZ R30, R57, R30 ;  /* 0x0000001e391e7221 */ /* 0x000fe20000010000 */
[C---:B----4-:R-:W-:Y:S03]  /*126c0*/  HMMA.16816.F32.BF16 R12, R20.reuse, R36, R12 ;  /* 0x00000024140c723c */ /* 0x050fe6000004180c */
[----:B------:R-:W-:Y:S01]  /*126d0*/  FADD.FTZ R155, R155, R28 ;  /* 0x0000001c9b9b7221 */ /* 0x000fe20000010000 */
[----:B------:R-:W-:Y:S01]  /*126e0*/  FADD.FTZ R63, R63, R30 ;  /* 0x0000001e3f3f7221 */ /* 0x000fe20000010000 */
[----:B------:R-:W-:Y:S01]  /*126f0*/  FFMA.FTZ R36, R126, R166, -R183 ;  /* 0x000000a67e247223 */ /* 0x000fe200000108b7 */
[----:B------:R-:W4:Y:S02]  /*12700*/  LDSM.16.MT88.4 R28, [R170+0x11000] ;  /* 0x01100000aa1c783b */ /* 0x000f240000004200 */
[----:B------:R-:W-:Y:S01]  /*12710*/  MUFU.EX2 R46, R46 ;  /* 0x0000002e002e7308 */ /* 0x000fe20000000800 */
[----:B------:R-:W-:Y:S03]  /*12720*/  HMMA.16816.F32.BF16 R16, R20, R38, R16 ;  /* 0x000000261410723c */ /* 0x000fe60000041810 */
[----:B------:R-:W-:Y:S01]  /*12730*/  FADD.FTZ R63, R60, R63 ;  /* 0x0000003f3c3f7221 */ /* 0x000fe20000010000 */
[----:B------:R-:W-:Y:S01]  /*12740*/  F2FP.BF16.F32.PACK_AB R21, R114, R113 ;  /* 0x000000717215723e */ /* 0x000fe200000010ff */
[----:B------:R-:W-:Y:S01]  /*12750*/  FADD.FTZ R155, R58, R155 ;  /* 0x0000009b3a9b7221 */ /* 0x000fe20000010000 */
[----:B--2---:R-:W-:Y:S01]  /*12760*/  F2FP.BF16.F32.PACK_AB R23, R41, R40 ;  /* 0x000000282917723e */ /* 0x004fe200000010ff */
[----:B------:R-:W-:Y:S01]  /*12770*/  FADD.FTZ R64, R64, R63 ;  /* 0x0000003f40407221 */ /* 0x000fe20000010000 */
[----:B---3--:R-:W-:Y:S01]  /*12780*/  F2FP.BF16.F32.PACK_AB R20, R43, R42 ;  /* 0x0000002a2b14723e */ /* 0x008fe200000010ff */
[----:B------:R-:W-:Y:S01]  /*12790*/  FADD.FTZ R62, R62, R155 ;  /* 0x0000009b3e3e7221 */ /* 0x000fe20000010000 */
[----:B-1----:R-:W-:Y:S01]  /*127a0*/  F2FP.BF16.F32.PACK_AB R22, R45, R44 ;  /* 0x0000002c2d16723e */ /* 0x002fe200000010ff */
[----:B------:R-:W-:Y:S01]  /*127b0*/  FADD.FTZ R61, R61, R64 ;  /* 0x000000403d3d7221 */ /* 0x000fe20000010000 */
[----:B------:R-:W-:Y:S01]  /*127c0*/  MUFU.EX2 R36, R36 ;  /* 0x0000002400247308 */ /* 0x000fe20000000800 */
[-CC-:B------:R-:W-:Y:S01]  /*127d0*/  FFMA.FTZ R37, R127, R166.reuse, -R183.reuse ;  /* 0x000000a67f257223 */ /* 0x180fe200000108b7 */
[-C--:B------:R-:W-:Y:S01]  /*127e0*/  FFMA.FTZ R38, R130, R166.reuse, -R183 ;  /* 0x000000a682267223 */ /* 0x080fe200000108b7 */
[-C--:B------:R-:W-:Y:S01]  /*127f0*/  FFMA.FTZ R39, R124, R166.reuse, -R181 ;  /* 0x000000a67c277223 */ /* 0x080fe200000108b5 */
[----:B------:R-:W-:Y:S01]  /*12800*/  FFMA.FTZ R183, R131, R166, -R183 ;  /* 0x000000a683b77223 */ /* 0x000fe200000108b7 */
[C---:B-----5:R-:W-:Y:S03]  /*12810*/  HMMA.16816.F32.BF16 R4, R20.reuse, R24, R4 ;  /* 0x000000181404723c */ /* 0x060fe60000041804 */
[----:B------:R-:W-:Y:S02]  /*12820*/  FADD.FTZ R68, R68, R61 ;  /* 0x0000003d44447221 */ /* 0x000fe40000010000 */
[----:B------:R-:W1:Y:S01]  /*12830*/  MUFU.EX2 R37, R37 ;  /* 0x0000002500257308 */ /* 0x000e620000000800 */
[----:B------:R-:W-:Y:S01]  /*12840*/  FADD.FTZ R59, R59, R62 ;  /* 0x0000003e3b3b7221 */ /* 0x000fe20000010000 */
[----:B------:R-:W-:Y:S01]  /*12850*/  FADD.FTZ R69, R69, R68 ;  /* 0x0000004445457221 */ /* 0x000fe20000010000 */
[C---:B------:R-:W-:Y:S01]  /*12860*/  HMMA.16816.F32.BF16 R8, R20.reuse, R26, R8 ;  /* 0x0000001a1408723c */ /* 0x040fe20000041808 */
[----:B------:R-:W2:Y:S02]  /*12870*/  LDSM.16.MT88.4 R24, [R228+0x7000] ;  /* 0x00700000e418783b */ /* 0x000ea40000004200 */
[----:B------:R-:W-:Y:S04]  /*12880*/  FADD.FTZ R72, R72, R69 ;  /* 0x0000004548487221 */ /* 0x000fe80000010000 */
[----:B------:R-:W-:Y:S01]  /*12890*/  MUFU.EX2 R38, R38 ;  /* 0x0000002600267308 */ /* 0x000fe20000000800 */
[----:B------:R-:W-:Y:S01]  /*128a0*/  FADD.FTZ R66, R66, R59 ;  /* 0x0000003b42427221 */ /* 0x000fe20000010000 */
[----:B------:R-:W-:Y:S03]  /*128b0*/  FADD.FTZ R71, R71, R72 ;  /* 0x0000004847477221 */ /* 0x000fe60000010000 */
[----:B------:R-:W-:Y:S01]  /*128c0*/  FADD.FTZ R65, R65, R66 ;  /* 0x0000004241417221 */ /* 0x000fe20000010000 */
[----:B------:R-:W-:Y:S04]  /*128d0*/  FADD.FTZ R76, R76, R71 ;  /* 0x000000474c4c7221 */ /* 0x000fe80000010000 */
[----:B------:R-:W3:Y:S01]  /*128e0*/  MUFU.EX2 R183, R183 ;  /* 0x000000b700b77308 */ /* 0x000ee20000000800 */
[C---:B----4-:R-:W-:Y:S03]  /*128f0*/  HMMA.16816.F32.BF16 R132, R20.reuse, R28, R132 ;  /* 0x0000001c1484723c */ /* 0x050fe60000041884 */
[----:B------:R-:W-:Y:S01]  /*12900*/  FADD.FTZ R76, R77, R76 ;  /* 0x0000004c4d4c7221 */ /* 0x000fe20000010000 */
[----:B-1----:R-:W-:Y:S01]  /*12910*/  F2FP.BF16.F32.PACK_AB R149, R37, R36 ;  /* 0x000000242595723e */ /* 0x002fe200000010ff */
[----:B------:R-:W-:Y:S04]  /*12920*/  FADD.FTZ R70, R70, R65 ;  /* 0x0000004146467221 */ /* 0x000fe80000010000 */
[----:B------:R-:W1:Y:S01]  /*12930*/  MUFU.EX2 R39, R39 ;  /* 0x0000002700277308 */ /* 0x000e620000000800 */
[C---:B------:R-:W-:Y:S01]  /*12940*/  HMMA.16816.F32.BF16 R136, R20.reuse, R30, R136 ;  /* 0x0000001e1488723c */ /* 0x040fe20000041888 */
[----:B------:R-:W4:Y:S02]  /*12950*/  LDSM.16.MT88.4 R28, [R170+0x11800] ;  /* 0x01180000aa1c783b */ /* 0x000f240000004200 */
[----:B------:R-:W-:Y:S01]  /*12960*/  FADD.FTZ R79, R79, R76 ;  /* 0x0000004c4f4f7221 */ /* 0x000fe20000010000 */
[----:B------:R-:W-:Y:S03]  /*12970*/  FADD.FTZ R67, R67, R70 ;  /* 0x0000004643437221 */ /* 0x000fe60000010000 */
[----:B------:R-:W-:Y:S01]  /*12980*/  FADD.FTZ R79, R80, R79 ;  /* 0x0000004f504f7221 */ /* 0x000fe20000010000 */
[C---:B------:R-:W-:Y:S03]  /*12990*/  HMMA.16816.F32.BF16 R140, R20.reuse, R32, R140 ;  /* 0x00000020148c723c */ /* 0x040fe6000004188c */
[-C--:B------:R-:W-:Y:S01]  /*129a0*/  FFMA.FTZ R32, R128, R166.reuse, -R181 ;  /* 0x000000a680207223 */ /* 0x080fe200000108b5 */
[----:B------:R-:W-:Y:S01]  /*129b0*/  FADD.FTZ R84, R84, R79 ;  /* 0x0000004f54547221 */ /* 0x000fe20000010000 */
[----:B------:R-:W-:Y:S01]  /*129c0*/  FFMA.FTZ R181, R129, R166, -R181 ;  /* 0x000000a681b57223 */ /* 0x000fe200000108b5 */
[----:B---3--:R-:W-:Y:S01]  /*129d0*/  F2FP.BF16.F32.PACK_AB R151, R183, R38 ;  /* 0x00000026b797723e */ /* 0x008fe200000010ff */
[----:B------:R-:W-:Y:S01]  /*129e0*/  FADD.FTZ R74, R74, R67 ;  /* 0x000000434a4a7221 */ /* 0x000fe20000010000 */
[C---:B------:R-:W-:Y:S01]  /*129f0*/  HMMA.16816.F32.BF16 R144, R20.reuse, R34, R144 ;  /* 0x000000221490723c */ /* 0x040fe20000041890 */
[----:B------:R-:W-:Y:S02]  /*12a00*/  MUFU.EX2 R32, R32 ;  /* 0x0000002000207308 */ /* 0x000fe40000000800 */
[----:B------:R-:W-:Y:S01]  /*12a10*/  FADD.FTZ R85, R85, R84 ;  /* 0x0000005455557221 */ /* 0x000fe20000010000 */
[----:B------:R-:W-:Y:S01]  /*12a20*/  FADD.FTZ R74, R73, R74 ;  /* 0x0000004a494a7221 */ /* 0x000fe20000010000 */
[----:B-1----:R-:W-:Y:S02]  /*12a30*/  F2FP.BF16.F32.PACK_AB R148, R46, R39 ;  /* 0x000000272e94723e */ /* 0x002fe400000010ff */
[----:B------:R-:W-:Y:S01]  /*12a40*/  FADD.FTZ R88, R88, R85 ;  /* 0x0000005558587221 */ /* 0x000fe20000010000 */
[C---:B--2---:R-:W-:Y:S03]  /*12a50*/  HMMA.16816.F32.BF16 R12, R20.reuse, R24, R12 ;  /* 0x00000018140c723c */ /* 0x044fe6000004180c */
[----:B------:R-:W1:Y:S01]  /*12a60*/  MUFU.EX2 R181, R181 ;  /* 0x000000b500b57308 */ /* 0x000e620000000800 */
[----:B------:R-:W-:Y:S01]  /*12a70*/  FADD.FTZ R87, R87, R88 ;  /* 0x0000005857577221 */ /* 0x000fe20000010000 */
[----:B------:R-:W-:Y:S03]  /*12a80*/  FADD.FTZ R75, R75, R74 ;  /* 0x0000004a4b4b7221 */ /* 0x000fe60000010000 */
[----:B------:R-:W-:Y:S01]  /*12a90*/  FADD.FTZ R24, R92, R87 ;  /* 0x000000575c187221 */ /* 0x000fe20000010000 */
[----:B------:R-:W-:Y:S01]  /*12aa0*/  HMMA.16816.F32.BF16 R16, R20, R26, R16 ;  /* 0x0000001a1410723c */ /* 0x000fe20000041810 */
[----:B------:R-:W2:Y:S02]  /*12ab0*/  LDSM.16.MT88.4 R20, [R169+0x7800] ;  /* 0x00780000a914783b */ /* 0x000ea40000004200 */
        /* <DEDUP_REMOVED lines=44> */
[----:B------:R-:W-:Y:S04]  /*12d80*/  FADD.FTZ R107, R107, R106 ;  /* 0x0000006a6b6b7221 */ /* 0x000fe80000010000 */
[----:B------:R1:W-:Y:S01]  /*12d90*/  STL [R1+0x8], R4 ;  /* 0x0000080401007387 */ /* 0x0003e20000100800 */
[----:B------:R-:W-:Y:S04]  /*12da0*/  FADD.FTZ R110, R110, R107 ;  /* 0x0000006b6e6e7221 */ /* 0x000fe80000010000 */
[----:B------:R-:W-:Y:S04]  /*12db0*/  FADD.FTZ R113, R113, R110 ;  /* 0x0000006e71717221 */ /* 0x000fe80000010000 */
        /* <DEDUP_REMOVED lines=8> */
.L_x_5043:
[----:B------:R1:W5:Y:S04]  /*12e40*/  LDL R14, [R1+0x8] ;  /* 0x00000800010e7983 */ /* 0x0003680000100800 */
[----:B------:R1:W5:Y:S01]  /*12e50*/  LD.E R5, desc[UR4][R2.64+0xd8] ;  /* 0x0000d80402057980 */ /* 0x000362000c101900 */
[----:B------:R-:W-:Y:S01]  /*12e60*/  UMOV UR6, 0xffffffff ;  /* 0xffffffff00067882 */ /* 0x000fe20000000000 */
[----:B------:R-:W-:Y:S02]  /*12e70*/  MOV R4, 0x40 ;  /* 0x0000004000047802 */ /* 0x000fe40000000f00 */
[----:B------:R-:W-:Y:S01]  /*12e80*/  MOV R0, 0x20 ;  /* 0x0000002000007802 */ /* 0x000fe20000000f00 */
[----:B------:R-:W-:Y:S05]  /*12e90*/  BRA.DIV UR6, `(.L_x_5051) ;  /* 0x0000000a06a07947 */ /* 0x000fea000b800000 */
[----:B-----5:R-:W2:Y:S04]  /*12ea0*/  SHFL.BFLY PT, R12, R14, 0x2, 0x1f ;  /* 0x0c401f000e0c7f89 */ /* 0x020ea800000e0000 */
[----:B------:R-:W3:Y:S01]  /*12eb0*/  SHFL.BFLY PT, R13, R252, 0x2, 0x1f ;  /* 0x0c401f00fc0d7f89 */ /* 0x000ee200000e0000 */
[----:B--2---:R-:W-:Y:S01]  /*12ec0*/  FADD.FTZ R12, R12, R14 ;  /* 0x0000000e0c0c7221 */ /* 0x004fe20000010000 */
[----:B---3--:R-:W-:-:S04]  /*12ed0*/  FADD.FTZ R10, R13, R252 ;  /* 0x000000fc0d0a7221 */ /* 0x008fc80000010000 */
[----:B------:R-:W2:Y:S04]  /*12ee0*/  SHFL.BFLY PT, R7, R12, 0x1, 0x1f ;  /* 0x0c201f000c077f89 */ /* 0x000ea800000e0000 */
[----:B------:R3:W4:Y:S01]  /*12ef0*/  SHFL.BFLY PT, R13, R10, 0x1, 0x1f ;  /* 0x0c201f000a0d7f89 */ /* 0x00072200000e0000 */
[----:B--2---:R-:W-:-:S07]  /*12f00*/  FADD.FTZ R7, R12, R7 ;  /* 0x000000070c077221 */ /* 0x004fce0000010000 */
.L_x_5058:
[----:B----4-:R-:W-:Y:S01]  /*12f10*/  FADD.FTZ R6, R10, R13 ;  /* 0x0000000d0a067221 */ /* 0x010fe20000010000 */
[----:B------:R-:W2:Y:S01]  /*12f20*/  MUFU.RCP R11, R7 ;  /* 0x00000007000b7308 */ /* 0x000ea20000001000 */
[C---:B------:R-:W-:Y:S01]  /*12f30*/  SHF.L.U32 R8, R224.reuse, 0x4, RZ ;  /* 0x00000004e0087819 */ /* 0x040fe200000006ff */
[----:B------:R-:W-:Y:S05]  /*12f40*/  WARPSYNC.ALL ;  /* 0x0000000000007948 */ /* 0x000fea0003800000 */
[----:B------:R-:W-:Y:S01]  /*12f50*/  BAR.SYNC.DEFER_BLOCKING 0x0 ;  /* 0x0000000000007b1d */ /* 0x000fe20000010000 */
[----:B------:R-:W-:Y:S02]  /*12f60*/  FSETP.NE.FTZ.AND P1, PT, R7, RZ, PT ;  /* 0x000000ff0700720b */ /* 0x000fe40003f35000 */
[----:B------:R-:W-:-:S02]  /*12f70*/  SHF.L.U32 R15, R224, 0x1, RZ ;  /* 0x00000001e00f7819 */ /* 0x000fc400000006ff */
[----:B---3--:R-:W-:Y:S01]  /*12f80*/  LOP3.LUT R10, R8, 0x1c0, RZ, 0xc0, !PT ;  /* 0x000001c0080a7812 */ /* 0x008fe200078ec0ff */
[----:B------:R-:W3:Y:S01]  /*12f90*/  MUFU.RCP R9, R6 ;  /* 0x0000000600097308 */ /* 0x000ee20000001000 */
[----:B------:R-:W-:Y:S02]  /*12fa0*/  FSETP.NE.FTZ.AND P0, PT, R6, RZ, PT ;  /* 0x000000ff0600720b */ /* 0x000fe40003f15000 */
[--C-:B------:R-:W-:Y:S02]  /*12fb0*/  LOP3.LUT R13, R226, 0x6, R15.reuse, 0xf8, !PT ;  /* 0x00000006e20d7812 */ /* 0x100fe400078ef80f */
[----:B------:R-:W-:Y:S02]  /*12fc0*/  LOP3.LUT R10, R10, 0x38, R15, 0xf8, !PT ;  /* 0x000000380a0a7812 */ /* 0x000fe400078ef80f */
[----:B------:R-:W-:Y:S02]  /*12fd0*/  R2P PR, R224, 0x18 ;  /* 0x00000018e0007804 */ /* 0x000fe40000000000 */
[----:B------:R-:W-:-:S02]  /*12fe0*/  LOP3.LUT R10, R13, R10, RZ, 0xfc, !PT ;  /* 0x0000000a0d0a7212 */ /* 0x000fc400078efcff */
[----:B--2---:R-:W-:Y:S02]  /*12ff0*/  FSEL R11, R11, 1, P1 ;  /* 0x3f8000000b0b7808 */ /* 0x004fe40000800000 */
[----:B------:R-:W-:-:S03]  /*13000*/  SEL R0, R0, 0xffffffe0, !P2 ;  /* 0xffffffe000007807 */ /* 0x000fc60005000000 */
[----:B------:R-:W-:Y:S01]  /*13010*/  FMUL.FTZ R160, R11, R160 ;  /* 0x000000a00ba07220 */ /* 0x000fe20000410000 */
[----:B---3--:R-:W-:Y:S01]  /*13020*/  FSEL R9, R9, 1, P0 ;  /* 0x3f80000009097808 */ /* 0x008fe20000000000 */
        /* <DEDUP_REMOVED lines=36> */
[----:B------:R-:W-:Y:S01]  /*13270*/  @P4 IADD3 R13, PT, PT, R9, -0x80, RZ ;  /* 0xffffff80090d4810 */ /* 0x000fe20007ffe0ff */
[----:B------:R2:W-:Y:S01]  /*13280*/  STS.64 [R9+0x800], R162 ;  /* 0x000800a209007388 */ /* 0x0005e20000000a00 */
[C---:B------:R-:W-:Y:S02]  /*13290*/  IADD3 R4, PT, PT, R0.reuse, R9, RZ ;  /* 0x0000000900047210 */ /* 0x040fe40007ffe0ff */
[----:B------:R-:W-:Y:S02]  /*132a0*/  IADD3 R12, PT, PT, R0, R11, RZ ;  /* 0x0000000b000c7210 */ /* 0x000fe40007ffe0ff */
[-C--:B------:R-:W-:Y:S01]  /*132b0*/  IADD3 R15, PT, PT, R10, R13.reuse, RZ ;  /* 0x0000000d0a0f7210 */ /* 0x080fe20007ffe0ff */
[----:B------:R-:W-:Y:S01]  /*132c0*/  STS.64 [R4], R156 ;  /* 0x0000009c04007388 */ /* 0x000fe20000000a00 */
[----:B------:R-:W-:-:S03]  /*132d0*/  IADD3 R14, PT, PT, R0, R13, RZ ;  /* 0x0000000d000e7210 */ /* 0x000fc60007ffe0ff */
[----:B------:R-:W-:Y:S04]  /*132e0*/  STS.64 [R4+0x800], R158 ;  /* 0x0008009e04007388 */ /* 0x000fe80000000a00 */
[----:B------:R-:W-:Y:S04]  /*132f0*/  STS.64 [R11], R132 ;  /* 0x000000840b007388 */ /* 0x000fe80000000a00 */
[----:B------:R3:W-:Y:S04]  /*13300*/  STS.64 [R11+0x800], R134 ;  /* 0x000800860b007388 */ /* 0x0007e80000000a00 */
[----:B------:R-:W-:Y:S04]  /*13310*/  STS.64 [R12], R136 ;  /* 0x000000880c007388 */ /* 0x000fe80000000a00 */
[----:B------:R-:W-:Y:S01]  /*13320*/  STS.64 [R12+0x800], R138 ;  /* 0x0008008a0c007388 */ /* 0x000fe20000000a00 */
[----:B--2---:R-:W-:-:S03]  /*13330*/  IADD3 R9, PT, PT, R0, R15, RZ ;  /* 0x0000000f00097210 */ /* 0x004fc60007ffe0ff */
[----:B------:R-:W-:Y:S04]  /*13340*/  STS.64 [R13], R140 ;  /* 0x0000008c0d007388 */ /* 0x000fe80000000a00 */
[----:B------:R2:W-:Y:S04]  /*13350*/  STS.64 [R13+0x800], R142 ;  /* 0x0008008e0d007388 */ /* 0x0005e80000000a00 */
[----:B------:R4:W-:Y:S04]  /*13360*/  STS.64 [R14], R144 ;  /* 0x000000900e007388 */ /* 0x0009e80000000a00 */
[----:B------:R4:W-:Y:S04]  /*13370*/  STS.64 [R14+0x800], R146 ;  /* 0x000800920e007388 */ /* 0x0009e80000000a00 */
[----:B------:R4:W-:Y:S04]  /*13380*/  STS.64 [R15], R152 ;  /* 0x000000980f007388 */ /* 0x0009e80000000a00 */
[----:B------:R4:W-:Y:S04]  /*13390*/  STS.64 [R15+0x800], R154 ;  /* 0x0008009a0f007388 */ /* 0x0009e80000000a00 */
[----:B------:R4:W-:Y:S04]  /*133a0*/  STS.64 [R9], R148 ;  /* 0x0000009409007388 */ /* 0x0009e80000000a00 */
[----:B------:R4:W-:Y:S04]  /*133b0*/  STS.64 [R9+0x800], R150 ;  /* 0x0008009609007388 */ /* 0x0009e80000000a00 */
[----:B---3--:R-:W3:Y:S04]  /*133c0*/  LD.E.64 R10, desc[UR4][R2.64+0xb0] ;  /* 0x0000b004020a7980 */ /* 0x008ee8000c101b00 */
[----:B------:R-:W4:Y:S01]  /*133d0*/  LD.E R17, desc[UR4][R2.64+0x60] ;  /* 0x0000600402117980 */ /* 0x000f22000c101900 */
[----:B------:R-:W1:Y:S01]  /*133e0*/  @P1 MUFU.LG2 R7, R7 ;  /* 0x0000000700071308 */ /* 0x000e620000000c00 */
[----:B------:R-:W-:-:S02]  /*133f0*/  SHF.L.U32 R0, R224, 0x2, RZ ;  /* 0x00000002e0007819 */ /* 0x000fc400000006ff */
[----:B------:R3:W5:Y:S01]  /*13400*/  LD.E R41, desc[UR4][R2.64+0xcc] ;  /* 0x0000cc0402297980 */ /* 0x000762000c101900 */
[----:B--2---:R-:W-:Y:S02]  /*13410*/  LOP3.LUT R13, R8, 0x10, RZ, 0xc0, !PT ;  /* 0x00000010080d7812 */ /* 0x004fe400078ec0ff */
[----:B------:R-:W-:Y:S01]  /*13420*/  LOP3.LUT R4, R0, 0x1f8, RZ, 0xc0, !PT ;  /* 0x000001f800047812 */ /* 0x000fe200078ec0ff */
[----:B------:R2:W5:Y:S01]  /*13430*/  LD.E.64 R46, desc[UR4][R2.64+0x78] ;  /* 0x00007804022e7980 */ /* 0x000562000c101b00 */
[----:B------:R-:W2:Y:S01]  /*13440*/  @P0 MUFU.LG2 R6, R6 ;  /* 0x0000000600060308 */ /* 0x000ea20000000c00 */
[----:B------:R-:W-:Y:S02]  /*13450*/  SHF.L.U32 R42, R243, 0x6, RZ ;  /* 0x00000006f32a7819 */ /* 0x000fe400000006ff */
[----:B------:R3:W5:Y:S01]  /*13460*/  LD.E.64 R44, desc[UR4][R2.64+0xa8] ;  /* 0x0000a804022c7980 */ /* 0x000762000c101b00 */
[----:B------:R-:W-:Y:S02]  /*13470*/  LOP3.LUT R4, R4, 0x38, R225, 0x78, !PT ;  /* 0x0000003804047812 */ /* 0x000fe400078e78e1 */
[----:B------:R-:W-:-:S02]  /*13480*/  MOV R38, 0xff800000 ;  /* 0xff80000000267802 */ /* 0x000fc40000000f00 */
[----:B------:R-:W-:Y:S01]  /*13490*/  LEA R4, R4, R13, 0x2 ;  /* 0x0000000d04047211 */ /* 0x000fe200078e10ff */
[----:B-1----:R-:W-:Y:S01]  /*134a0*/  @P1 FMUL.FTZ R8, R7, 0.69314718246459960938 ;  /* 0x3f31721807081820 */ /* 0x002fe20000410000 */
[----:B------:R-:W-:Y:S02]  /*134b0*/  MOV R37, 0xff800000 ;  /* 0xff80000000257802 */ /* 0x000fe40000000f00 */
[----:B------:R-:W-:Y:S01]  /*134c0*/  IADD3 R227, PT, PT, R227, R4, RZ ;  /* 0x00000004e3e37210 */ /* 0x000fe20007ffe0ff */
[----:B------:R-:W-:Y:S01]  /*134d0*/  BAR.SYNC.DEFER_BLOCKING 0x0 ;  /* 0x0000000000007b1d */ /* 0x000fe20000010000 */
[----:B------:R-:W-:Y:S01]  /*134e0*/  @P1 FFMA.FTZ R38, R5, R165, R8 ;  /* 0x000000a505261223 */ /* 0x000fe20000010008 */
[----:B------:R-:W-:Y:S01]  /*134f0*/  LOP3.LUT R225, R225, 0x30, RZ, 0xc0, !PT ;  /* 0x00000030e1e17812 */ /* 0x000fe200078ec0ff */
[----:B--2---:R-:W-:Y:S01]  /*13500*/  @P0 FMUL.FTZ R7, R6, 0.69314718246459960938 ;  /* 0x3f31721806070820 */ /* 0x004fe20000410000 */
[----:B------:R-:W-:-:S03]  /*13510*/  SHF.R.U32.HI R36, RZ, 0x2, R224 ;  /* 0x00000002ff247819 */ /* 0x000fc600000116e0 */
[----:B------:R-:W-:Y:S01]  /*13520*/  @P0 FFMA.FTZ R37, R5, R164, R7 ;  /* 0x000000a405250223 */ /* 0x000fe20000010007 */
[----:B------:R-:W-:Y:S01]  /*13530*/  LOP3.LUT P0, RZ, R224, 0x3, RZ, 0xc0, !PT ;  /* 0x00000003e0ff7812 */ /* 0x000fe2000780c0ff */
[----:B------:R-:W-:Y:S01]  /*13540*/  BSSY.RECONVERGENT B0, `(.L_x_5052) ;  /* 0x0000017000007945 */ /* 0x000fe20003800200 */
[----:B------:R-:W-:Y:S01]  /*13550*/  LOP3.LUT R36, R225, 0x7, R36, 0xf8, !PT ;  /* 0x00000007e1247812 */ /* 0x000fe200078ef824 */
[----:B------:R1:W2:Y:S04]  /*13560*/  LDS.128 R32, [R227] ;  /* 0x00000000e3207984 */ /* 0x0002a80000000c00 */
[----:B------:R1:W1:Y:S04]  /*13570*/  LDS.128 R28, [R227+0x800] ;  /* 0x00080000e31c7984 */ /* 0x0002680000000c00 */
[----:B------:R1:W1:Y:S04]  /*13580*/  LDS.128 R24, [R227+0x1000] ;  /* 0x00100000e3187984 */ /* 0x0002680000000c00 */
[----:B------:R1:W1:Y:S04]  /*13590*/  LDS.128 R20, [R227+0x1800] ;  /* 0x00180000e3147984 */ /* 0x0002680000000c00 */
[----:B------:R1:W1:Y:S04]  /*135a0*/  LDS.128 R12, [R227+0x2800] ;  /* 0x00280000e30c7984 */ /* 0x0002680000000c00 */
[----:B------:R1:W1:Y:S01]  /*135b0*/  LDS.128 R4, [R227+0x3800] ;  /* 0x00380000e3047984 */ /* 0x0002620000000c00 */
[----:B---3--:R-:W-:-:S04]  /*135c0*/  IMAD R10, R10, UR8, R249 ;  /* 0x000000080a0a7c24 */ /* 0x008fc8000f8e02f9 */
[----:B----4-:R-:W-:Y:S02]  /*135d0*/  IMAD R10, R10, R17, R248 ;  /* 0x000000110a0a7224 */ /* 0x010fe400078e02f8 */
[----:B------:R3:W4:Y:S02]  /*135e0*/  LDS.128 R16, [R227+0x2000] ;  /* 0x00200000e3107984 */ /* 0x0007240000000c00 */
[----:B------:R-:W-:Y:S02]  /*135f0*/  IMAD R42, R11, R10, R42 ;  /* 0x0000000a0b2a7224 */ /* 0x000fe400078e022a */
[----:B------:R3:W1:Y:S01]  /*13600*/  LDS.128 R8, [R227+0x3000] ;  /* 0x00300000e3087984 */ /* 0x0006620000000c00 */
[----:B--2---:R-:W-:Y:S05]  /*13610*/  @P0 BRA `(.L_x_5053) ;  /* 0x0000000000240947 */ /* 0x004fea0003800000 */
        /* <DEDUP_REMOVED lines=9> */
.L_x_5053:
[----:B------:R-:W-:Y:S05]  /*136b0*/  BSYNC.RECONVERGENT B0 ;  /* 0x0000000000007941 */ /* 0x000fea0003800200 */
.L_x_5052:
[----:B------:R-:W3:Y:S01]  /*136c0*/  LD.E R2, desc[UR4][R2.64+0xc0] ;  /* 0x0000c00402027980 */ /* 0x000ee2000c101900 */
[----:B--2---:R-:W-:Y:S01]  /*136d0*/  LOP3.LUT R37, R0, 0xfc0, RZ, 0xc0, !PT ;  /* 0x00000fc000257812 */ /* 0x004fe200078ec0ff */
[----:B-----5:R-:W-:Y:S01]  /*136e0*/  IMAD R41, R42, R41, RZ ;  /* 0x000000292a297224 */ /* 0x020fe200078e02ff */
[----:B------:R-:W-:Y:S01]  /*136f0*/  LOP3.LUT R39, R0, 0x3c, RZ, 0xc0, !PT ;  /* 0x0000003c00277812 */ /* 0x000fe200078ec0ff */
[----:B------:R-:W-:Y:S01]  /*13700*/  IMAD.MOV.U32 R243, RZ, RZ, 0x0 ;  /* 0x00000000fff37424 */ /* 0x000fe200078e00ff */
[----:B------:R-:W-:Y:S02]  /*13710*/  LOP3.LUT R36, R37, 0x3c, R0, 0xf8, !PT ;  /* 0x0000003c25247812 */ /* 0x000fe400078ef800 */
[----:B------:R-:W-:Y:S02]  /*13720*/  SHF.R.U32.HI R224, RZ, 0x4, R224 ;  /* 0x00000004ffe07819 */ /* 0x000fe400000116e0 */
[----:B------:R-:W-:-:S03]  /*13730*/  IADD3 R37, P0, PT, R41, R36, RZ ;  /* 0x0000002429257210 */ /* 0x000fc60007f1e0ff */
[C---:B------:R-:W-:Y:S01]  /*13740*/  VIADD R0, R224.reuse, 0x8 ;  /* 0x00000008e0007836 */ /* 0x040fe20000000000 */
[----:B------:R-:W-:Y:S01]  /*13750*/  LEA.HI.X.SX32 R41, R41, RZ, 0x1, P0 ;  /* 0x000000ff29297211 */ /* 0x000fe200000f0eff */
[----:B------:R-:W-:Y:S01]  /*13760*/  VIADD R38, R224, 0x18 ;  /* 0x00000018e0267836 */ /* 0x000fe20000000000 */
[----:B------:R-:W-:-:S04]  /*13770*/  LEA R36, P2, R37, R46, 0x2 ;  /* 0x0000002e25247211 */ /* 0x000fc800078410ff */
[----:B------:R-:W-:Y:S02]  /*13780*/  LEA.HI.X R37, R37, R47, R41, 0x2, P2 ;  /* 0x0000002f25257211 */ /* 0x000fe400010f1429 */
[----:B---3--:R-:W-:Y:S01]  /*13790*/  ISETP.GE.AND P0, PT, R39, R2, PT ;  /* 0x000000022700720c */ /* 0x008fe20003f06270 */
[----:B------:R-:W-:-:S03]  /*137a0*/  VIADD R2, R224, 0x10 ;  /* 0x00000010e0027836 */ /* 0x000fc60000000000 */
[-C--:B------:R-:W-:Y:S02]  /*137b0*/  ISETP.GE.OR P1, PT, R224, R231.reuse, P0 ;  /* 0x000000e7e000720c */ /* 0x080fe40000726670 */
[-C--:B------:R-:W-:Y:S01]  /*137c0*/  ISETP.GE.OR P6, PT, R0, R231.reuse, P0 ;  /* 0x000000e70000720c */ /* 0x080fe200007c6670 */
[----:B------:R-:W-:Y:S01]  /*137d0*/  VIADD R0, R224, 0x20 ;  /* 0x00000020e0007836 */ /* 0x000fe20000000000 */
[-C--:B------:R-:W-:Y:S01]  /*137e0*/  ISETP.GE.OR P5, PT, R2, R231.reuse, P0 ;  /* 0x000000e70200720c */ /* 0x080fe200007a6670 */
[----:B------:R-:W-:Y:S01]  /*137f0*/  VIADD R2, R224, 0x28 ;  /* 0x00000028e0027836 */ /* 0x000fe20000000000 */
[-C--:B------:R-:W-:Y:S02]  /*13800*/  ISETP.GE.OR P4, PT, R38, R231.reuse, P0 ;  /* 0x000000e72600720c */ /* 0x080fe40000786670 */
[-C--:B------:R-:W-:Y:S01]  /*13810*/  ISETP.GE.OR P3, PT, R0, R231.reuse, P0 ;  /* 0x000000e70000720c */ /* 0x080fe20000766670 */
[----:B------:R-:W-:Y:S01]  /*13820*/  VIADD R0, R224, 0x30 ;  /* 0x00000030e0007836 */ /* 0x000fe20000000000 */
[----:B------:R-:W-:Y:S01]  /*13830*/  ISETP.GE.OR P2, PT, R2, R231, P0 ;  /* 0x000000e70200720c */ /* 0x000fe20000746670 */
[----:B------:R-:W-:-:S02]  /*13840*/  VIADD R224, R224, 0x38 ;  /* 0x00000038e0e07836 */ /* 0x000fc40000000000 */
[----:B------:R-:W-:Y:S01]  /*13850*/  @!P1 ST.E.128 desc[UR4][R36.64], R32 ;  /* 0x0000002024009985 */ /* 0x000fe2000c101d04 */
[-C--:B------:R-:W-:Y:S02]  /*13860*/  ISETP.GE.OR P1, PT, R0, R231.reuse, P0 ;  /* 0x000000e70000720c */ /* 0x080fe40000726670 */
[----:B------:R-:W-:Y:S01]  /*13870*/  ISETP.GE.OR P0, PT, R224, R231, P0 ;  /* 0x000000e7e000720c */ /* 0x000fe20000706670 */
[----:B-1----:R-:W-:Y:S04]  /*13880*/  @!P6 ST.E.128 desc[UR4][R36.64+0x800], R28 ;  /* 0x0008001c2400e985 */ /* 0x002fe8000c101d04 */
[----:B------:R-:W-:Y:S04]  /*13890*/  @!P5 ST.E.128 desc[UR4][R36.64+0x1000], R24 ;  /* 0x001000182400d985 */ /* 0x000fe8000c101d04 */
[----:B------:R-:W-:Y:S04]  /*138a0*/  @!P4 ST.E.128 desc[UR4][R36.64+0x1800], R20 ;  /* 0x001800142400c985 */ /* 0x000fe8000c101d04 */
[----:B----4-:R-:W-:Y:S04]  /*138b0*/  @!P3 ST.E.128 desc[UR4][R36.64+0x2000], R16 ;  /* 0x002000102400b985 */ /* 0x010fe8000c101d04 */
[----:B------:R-:W-:Y:S04]  /*138c0*/  @!P2 ST.E.128 desc[UR4][R36.64+0x2800], R12 ;  /* 0x0028000c2400a985 */ /* 0x000fe8000c101d04 */
[----:B------:R1:W-:Y:S02]  /*138d0*/  @!P1 ST.E.128 desc[UR4][R36.64+0x3000], R8 ;  /* 0x0030000824009985 */ /* 0x0003e4000c101d04 */
[----:B-1----:R-:W-:Y:S05]  /*138e0*/  @P0 RET.REL.NODEC R242 `(_ZN5flash24flash_fwd_splitkv_kernelI23Flash_fwd_kernel_traitsILi64ELi64ELi256ELi4ELb0ELb0EN7cutlass10bfloat16_tE19Flash_kernel_traitsILi64ELi64ELi256ELi4ES3_EELb0ELb0ELb1ELb0ELb0ELb0ELb1ELb0EEEvNS_16Flash_fwd_paramsE) ;  /* 0xfffffec4f2c40950 */ /* 0x002fea0003c3ffff */
[----:B------:R-:W-:Y:S01]  /*138f0*/  MOV R243, 0x0 ;  /* 0x0000000000f37802 */ /* 0x000fe20000000f00 */
[----:B------:R1:W-:Y:S03]  /*13900*/  ST.E.128 desc[UR4][R36.64+0x3800], R4 ;  /* 0x0038000424007985 */ /* 0x0003e6000c101d04 */
[----:B-1----:R-:W-:Y:S05]  /*13910*/  RET.REL.NODEC R242 `(_ZN5flash24flash_fwd_splitkv_kernelI23Flash_fwd_kernel_traitsILi64ELi64ELi256ELi4ELb0ELb0EN7cutlass10bfloat16_tE19Flash_kernel_traitsILi64ELi64ELi256ELi4ES3_EELb0ELb0ELb1ELb0ELb0ELb0ELb1ELb0EEEvNS_16Flash_fwd_paramsE) ;  /* 0xfffffec4f2b87950 */ /* 0x002fea0003c3ffff */
.L_x_5051:
[----:B-----5:R-:W-:Y:S01]  /*13920*/  MOV R11, R14 ;  /* 0x0000000e000b7202 */ /* 0x020fe20000000f00 */
[----:B------:R-:W-:Y:S01]  /*13930*/  IMAD.MOV.U32 R6, RZ, RZ, 0x1f ;  /* 0x0000001fff067424 */ /* 0x000fe200078e00ff */
[----:B------:R-:W-:Y:S02]  /*13940*/  MOV R9, 0x2 ;  /* 0x0000000200097802 */ /* 0x000fe40000000f00 */
[----:B------:R-:W-:-:S07]  /*13950*/  MOV R8, 0xffffffff ;  /* 0xffffffff00087802 */ /* 0x000fce0000000f00 */
[----:B-1----:R-:W-:Y:S05]  /*13960*/  WARPSYNC.COLLECTIVE R8, `(.L_x_5054) ;  /* 0x0000000008087348 */ /* 0x002fea0003c00000 */
[----:B------:R2:W3:Y:S02]  /*13970*/  SHFL.BFLY P0, R13, R11, R9, R6 ;  /* 0x0c0000090b0d7389 */ /* 0x0004e40000000006 */
[----:B-123--:R-:W-:Y:S05]  /*13980*/  ENDCOLLECTIVE ;  /* 0x000000000000791b */ /* 0x00efea0003800000 */
.L_x_5054:
[----:B------:R-:W-:Y:S02]  /*13990*/  IMAD.MOV.U32 R12, RZ, RZ, R13 ;  /* 0x000000ffff0c7224 */ /* 0x000fe400078e000d */
[----:B------:R-:W-:Y:S02]  /*139a0*/  IMAD.MOV.U32 R9, RZ, RZ, 0x1 ;  /* 0x00000001ff097424 */ /* 0x000fe400078e00ff */
[----:B------:R-:W-:-:S05]  /*139b0*/  FADD.FTZ R12, R12, R14 ;  /* 0x0000000e0c0c7221 */ /* 0x000fca0000010000 */
[----:B------:R-:W-:-:S07]  /*139c0*/  MOV R11, R12 ;  /* 0x0000000c000b7202 */ /* 0x000fce0000000f00 */
[----:B------:R-:W-:Y:S05]  /*139d0*/  WARPSYNC.COLLECTIVE R8, `(.L_x_5055) ;  /* 0x0000000008087348 */ /* 0x000fea0003c00000 */
[----:B------:R1:W2:Y:S02]  /*139e0*/  SHFL.BFLY P0, R13, R11, R9, R6 ;  /* 0x0c0000090b0d7389 */ /* 0x0002a40000000006 */
[----:B-12---:R-:W-:Y:S05]  /*139f0*/  ENDCOLLECTIVE ;  /* 0x000000000000791b */ /* 0x006fea0003800000 */
.L_x_5055:
[----:B------:R-:W-:Y:S01]  /*13a00*/  MOV R11, R252 ;  /* 0x000000fc000b7202 */ /* 0x000fe20000000f00 */
[----:B------:R-:W-:Y:S01]  /*13a10*/  IMAD.MOV.U32 R9, RZ, RZ, 0x2 ;  /* 0x00000002ff097424 */ /* 0x000fe200078e00ff */
[----:B------:R-:W-:-:S07]  /*13a20*/  MOV R7, R13 ;  /* 0x0000000d00077202 */ /* 0x000fce0000000f00 */
[----:B------:R-:W-:Y:S05]  /*13a30*/  WARPSYNC.COLLECTIVE R8, `(.L_x_5056) ;  /* 0x0000000008087348 */ /* 0x000fea0003c00000 */
[----:B------:R1:W2:Y:S02]  /*13a40*/  SHFL.BFLY P0, R13, R11, R9, R6 ;  /* 0x0c0000090b0d7389 */ /* 0x0002a40000000006 */
[----:B-12---:R-:W-:Y:S05]  /*13a50*/  ENDCOLLECTIVE ;  /* 0x000000000000791b */ /* 0x006fea0003800000 */
.L_x_5056:
[----:B------:R-:W-:Y:S01]  /*13a60*/  FADD.FTZ R7, R12, R7 ;  /* 0x000000070c077221 */ /* 0x000fe20000010000 */
[----:B------:R-:W-:Y:S01]  /*13a70*/  FADD.FTZ R10, R13, R252 ;  /* 0x000000fc0d0a7221 */ /* 0x000fe20000010000 */
[----:B------:R-:W-:-:S04]  /*13a80*/  MOV R9, 0x1 ;  /* 0x0000000100097802 */ /* 0x000fc80000000f00 */
[----:B------:R-:W-:-:S07]  /*13a90*/  MOV R11, R10 ;  /* 0x0000000a000b7202 */ /* 0x000fce0000000f00 */
[----:B------:R-:W-:Y:S05]  /*13aa0*/  WARPSYNC.COLLECTIVE R8, `(.L_x_5057) ;  /* 0x0000000008087348 */ /* 0x000fea0003c00000 */
[----:B------:R1:W2:Y:S02]  /*13ab0*/  SHFL.BFLY P0, R13, R11, R9, R6 ;  /* 0x0c0000090b0d7389 */ /* 0x0002a40000000006 */
[----:B-12---:R-:W-:Y:S05]  /*13ac0*/  ENDCOLLECTIVE ;  /* 0x000000000000791b */ /* 0x006fea0003800000 */
.L_x_5057:
[----:B------:R-:W-:Y:S05]  /*13ad0*/  BRA `(.L_x_5058) ;  /* 0xfffffff4000c7947 */ /* 0x000fea000383ffff */
.L_x_5059:
        /* <DEDUP_REMOVED lines=10> */
.L_x_14750:


//--------------------- .text._ZN5flash24flash_fwd_splitkv_kernelI23Flash_fwd_kernel_traitsILi64ELi64ELi256ELi4ELb0ELb0EN7cutlass10bfloat16_tE19Flash_kernel_traitsILi64ELi64ELi256ELi4ES3_EELb0ELb0ELb1ELb0ELb0ELb1ELb1ELb0EEEvNS_16Flash_fwd_paramsE --------------------------
	.section	.text._ZN5flash24flash_fwd_splitkv_kernelI23Flash_fwd_kernel_traitsILi64ELi64ELi256ELi4ELb0ELb0EN7cutlass10bfloat16_tE19Flash_kernel_traitsILi64ELi64ELi256ELi4ES3_EELb0ELb0ELb1ELb0ELb0ELb1ELb1ELb0EEEvNS_16Flash_fwd_paramsE,"ax",@progbits
	.align	128
        .global         _ZN5flash24flash_fwd_splitkv_kernelI23Flash_fwd_kernel_traitsILi64ELi64ELi256ELi4ELb0ELb0EN7cutlass10bfloat16_tE19Flash_kernel_traitsILi64ELi64ELi256ELi4ES3_EELb0ELb0ELb1ELb0ELb0ELb1ELb1ELb0EEEvNS_16Flash_fwd_paramsE
        .type           _ZN5flash24flash_fwd_splitkv_kernelI23Flash_fwd_kernel_traitsILi64ELi64ELi256ELi4ELb0ELb0EN7cutlass10bfloat16_tE19Flash_kernel_traitsILi64ELi64ELi256ELi4ES3_EELb0ELb0ELb1ELb0ELb0ELb1ELb1ELb0EEEvNS_16Flash_fwd_paramsE,@function
        .size           _ZN5flash24flash_fwd_splitkv_kernelI23Flash_fwd_kernel_traitsILi64ELi64ELi256ELi4ELb0ELb0EN7cutlass10bfloat16_tE19Flash_kernel_traitsILi64ELi64ELi256ELi4ES3_EELb0ELb0ELb1ELb0ELb0ELb1ELb1ELb0EEEvNS_16Flash_fwd_paramsE,(.L_x_14751 - _ZN5flash24flash_fwd_splitkv_kernelI23Flash_fwd_kernel_traitsILi64ELi64ELi256ELi4ELb0ELb0EN7cutlass10bfloat16_tE19Flash_kernel_traitsILi64ELi64ELi256ELi4ES3_EELb0ELb0ELb1ELb0ELb0ELb1ELb1ELb0EEEvNS_16Flash_fwd_paramsE)
        .other          _ZN5flash24flash_fwd_splitkv_kernelI23Flash_fwd_kernel_traitsILi64ELi64ELi256ELi4ELb0ELb0EN7cutlass10bfloat16_tE19Flash_kernel_traitsILi64ELi64ELi256ELi4ES3_EELb0ELb0ELb1ELb0ELb0ELb1ELb1ELb0EEEvNS_16Flash_fwd_paramsE,@"STO_CUDA_ENTRY STV_DEFAULT"
_ZN5flash24flash_fwd_splitkv_kernelI23Flash_fwd_kernel_traitsILi64ELi64ELi256ELi4ELb0ELb0EN7cutlass10bfloat16_tE19Flash_kernel_traitsILi64ELi64ELi256ELi4ES3_EELb0ELb0ELb1ELb0ELb0ELb1ELb1ELb0EEEvNS_16Flash_fwd_paramsE:
.text._ZN5flash24flash_fwd_splitkv_kernelI23Flash_fwd_kernel_traitsILi64ELi64ELi256ELi4ELb0ELb0EN7cutlass10bfloat16_tE19Flash_kernel_traitsILi64ELi64ELi256ELi4ES3_EELb0ELb0ELb1ELb0ELb0ELb1ELb1ELb0EEEvNS_16Flash_fwd_paramsE:
        /* <DEDUP_REMOVED lines=30> */
[----:B-1----:R-:W-:Y:S05]  /*01e0*/  CALL.REL.NOINC `($_ZN5flash24flash_fwd_splitkv_kernelI23Flash_fwd_kernel_traitsILi64ELi64ELi256ELi4ELb0ELb0EN7cutlass10bfloat16_tE19Flash_kernel_traitsILi64ELi64ELi256ELi4ES3_EELb0ELb0ELb1ELb0ELb0ELb1ELb1ELb0EEEvNS_16Flash_fwd_paramsE$_ZN5flash30compute_attn_1rowblock_splitkvI23Flash_fwd_kernel_traitsILi64ELi64ELi256ELi4ELb0ELb0EN7cutlass10bfloat16_tE19Flash_kernel_traitsILi64ELi64ELi256ELi4ES3_EELb0ELb0ELb1ELb0ELb0ELb1ELb1ELb0ENS_16Flash_fwd_paramsEEEvRKT8_iiiii) ;  /* 0x0000000000087944 */ /* 0x002fea0003c00000 */
[----:B------:R-:W-:Y:S05]  /*01f0*/  BSYNC.RECONVERGENT B2 ;  /* 0x0000000000027941 */ /* 0x000fea0003800200 */
.L_x_5060:
[----:B------:R-:W-:Y:S05]  /*0200*/  EXIT ;  /* 0x000000000000794d */ /* 0x000fea0003800000 */
        .type           $_ZN5flash24flash_fwd_splitkv_kernelI23Flash_fwd_kernel_traitsILi64ELi64ELi256ELi4ELb0ELb0EN7cutlass10bfloat16_tE19Flash_kernel_traitsILi64ELi64ELi256ELi4ES3_EELb0ELb0ELb1ELb0ELb0ELb1ELb1ELb0EEEvNS_16Flash_fwd_paramsE$_ZN5flash30compute_attn_1rowblock_splitkvI23Flash_fwd_kernel_traitsILi64ELi64ELi256ELi4ELb0ELb0EN7cutlass10bfloat16_tE19Flash_kernel_traitsILi64ELi64ELi256ELi4ES3_EELb0ELb0ELb1ELb0ELb0ELb1ELb1ELb0ENS_16Flash_fwd_paramsEEEvRKT8_iiiii,@function
        .size           $_ZN5flash24flash_fwd_splitkv_kernelI23Flash_fwd_kernel_traitsILi64ELi64ELi256ELi4ELb0ELb0EN7cutlass10bfloat16_tE19Flash_kernel_traitsILi64ELi64ELi256ELi4ES3_EELb0ELb0ELb1ELb0ELb0ELb1ELb1ELb0EEEvNS_16Flash_fwd_paramsE$_ZN5flash30compute_attn_1rowblock_splitkvI23Flash_fwd_kernel_traitsILi64ELi64ELi256ELi4ELb0ELb0EN7cutlass10bfloat16_tE19Flash_kernel_traitsILi64ELi64ELi256ELi4ES3_EELb0ELb0ELb1ELb0ELb0ELb1ELb1ELb0ENS_16Flash_fwd_paramsEEEvRKT8_iiiii,(.L_x_14751 - $_ZN5flash24flash_fwd_splitkv_kernelI23Flash_fwd_kernel_traitsILi64ELi64ELi256ELi4ELb0ELb0EN7cutlass10bfloat16_tE19Flash_kernel_traitsILi64ELi64ELi256ELi4ES3_EELb0ELb0ELb1ELb0ELb0ELb1ELb1ELb0EEEvNS_16Flash_fwd_paramsE$_ZN5flash30compute_attn_1rowblock_splitkvI23Flash_fwd_kernel_traitsILi64ELi64ELi256ELi4ELb0ELb0EN7cutlass10bfloat16_tE19Flash_kernel_traitsILi64ELi64ELi256ELi4ES3_EELb0ELb0ELb1ELb0ELb0ELb1ELb1ELb0ENS_16Flash_fwd_paramsEEEvRKT8_iiiii)
$_ZN5flash24flash_fwd_splitkv_kernelI23Flash_fwd_kernel_traitsILi64ELi64ELi256ELi4ELb0ELb0EN7cutlass10bfloat16_tE19Flash_kernel_traitsILi64ELi64ELi256ELi4ES3_EELb0ELb0ELb1ELb0ELb0ELb1ELb1ELb0EEEvNS_16Flash_fwd_paramsE$_ZN5flash30compute_attn_1rowblock_splitkvI23Flash_fwd_kernel_traitsILi64ELi64ELi256ELi4ELb0ELb0EN7cutlass10bfloat16_tE19Flash_kernel_traitsILi64ELi64ELi256ELi4ES3_EELb0ELb0ELb1ELb0ELb0ELb1ELb1ELb0ENS_16Flash_fwd_paramsEEEvRKT8_iiiii:
[----:B------:R-:W1:Y:S02]  /*0210*/  LDCU.64 UR4, c[0x0][0x358] ;  /* 0x00006b00ff0477ac */ /* 0x000e640008000a00 */
[----:B-1----:R-:W2:Y:S04]  /*0220*/  LD.E.64 R16, desc[UR4][R2.64+0xe0] ;  /* 0x0000e00402107980 */ /* 0x002ea8000c101b00 */
[----:B------:R-:W3:Y:S04]  /*0230*/  LD.E.64 R6, desc[UR4][R2.64+0xe8] ;  /* 0x0000e80402067980 */ /* 0x000ee8000c101b00 */
[----:B------:R-:W4:Y:S04]  /*0240*/  LD.E.64 R8, desc[UR4][R2.64+0xf0] ;  /* 0x0000f00402087980 */ /* 0x000f28000c101b00 */
[----:B------:R-:W4:Y:S01]  /*0250*/  LD.E.64 R14, desc[UR4][R2.64+0xf8] ;  /* 0x0000f804020e7980 */ /* 0x000f22000c101b00 */
[----:B------:R-:W-:Y:S01]  /*0260*/  IMAD.SHL.U32 R4, R245, 0x4, RZ ;  /* 0x00000004f5047824 */ /* 0x000fe200078e00ff */
[----:B--2---:R-:W-:-:S02]  /*0270*/  ISETP.NE.U32.AND P4, PT, R16, RZ, PT ;  /* 0x000000ff1000720c */ /* 0x004fc40003f85070 */
[----:B---3--:R-:W-:Y:S02]  /*0280*/  ISETP.NE.U32.AND P3, PT, R6, RZ, PT ;  /* 0x000000ff0600720c */ /* 0x008fe40003f65070 */
[----:B------:R-:W-:Y:S02]  /*0290*/  ISETP.NE.AND.EX P4, PT, R17, RZ, PT, P4 ;  /* 0x000000ff1100720c */ /* 0x000fe40003f85340 */
[----:B------:R-:W-:-:S11]  /*02a0*/  ISETP.NE.AND.EX P3, PT, R7, RZ, PT, P3 ;  /* 0x000000ff0700720c */ /* 0x000fd60003f65330 */
[----:B------:R-:W5:Y:S04]  /*02b0*/  @!P4 LD.E R63, desc[UR4][R2.64+0xb4] ;  /* 0x0000b404023fc980 */ /* 0x000f68000c101900 */
[----:B------:R-:W5:Y:S01]  /*02c0*/  @!P3 LD.E R62, desc[UR4][R2.64+0xb8] ;  /* 0x0000b804023eb980 */ /* 0x000f62000c101900 */
[----:B----4-:R-:W-:-:S04]  /*02d0*/  ISETP.NE.U32.AND P1, PT, R8, RZ, PT ;  /* 0x000000ff0800720c */ /* 0x010fc80003f25070 */
[----:B------:R-:W-:Y:S02]  /*02e0*/  ISETP.NE.AND.EX P1, PT, R9, RZ, PT, P1 ;  /* 0x000000ff0900720c */ /* 0x000fe40003f25310 */
[----:B------:R-:W-:-:S04]  /*02f0*/  ISETP.NE.U32.AND P2, PT, R16, RZ, PT ;  /* 0x000000ff1000720c */ /* 0x000fc80003f45070 */
[----:B------:R-:W-:Y:S01]  /*0300*/  ISETP.NE.AND.EX P2, PT, R17, RZ, PT, P2 ;  /* 0x000000ff1100720c */ /* 0x000fe20003f45320 */
[----:B------:R-:W-:Y:S01]  /*0310*/  IMAD.WIDE.U32 R16, R245, 0x4, R16 ;  /* 0x00000004f5107825 */ /* 0x000fe200078e0010 */
[----:B------:R-:W-:-:S03]  /*0320*/  SHF.R.U32.HI R0, RZ, 0x1e, R245 ;  /* 0x0000001eff007819 */ /* 0x000fc600000116f5 */
[----:B------:R-:W-:Y:S01]  /*0330*/  IMAD.MOV.U32 R11, RZ, RZ, RZ ;  /* 0x000000ffff0b7224 */ /* 0x000fe200078e00ff */
[----:B------:R-:W5:Y:S01]  /*0340*/  @P4 LD.E R5, desc[UR4][R16.64+0x4] ;  /* 0x0000040410054980 */ /* 0x000f62000c101900 */
[----:B------:R-:W-:Y:S01]  /*0350*/  @P1 IADD3 R12, P0, PT, R8, R4, RZ ;  /* 0x00000004080c1210 */ /* 0x000fe20007f1e0ff */
[----:B------:R-:W-:-:S06]  /*0360*/  IMAD.MOV.U32 R8, RZ, RZ, -0x1 ;  /* 0xffffffffff087424 */ /* 0x000fcc00078e00ff */
[----:B------:R1:W5:Y:S01]  /*0370*/  @P2 LD.E R8, desc[UR4][R16.64] ;  /* 0x0000000410082980 */ /* 0x000362000c101900 */
[----:B------:R-:W-:-:S04]  /*0380*/  ISETP.NE.U32.AND P2, PT, R6, RZ, PT ;  /* 0x000000ff0600720c */ /* 0x000fc80003f45070 */
[----:B------:R-:W-:Y:S01]  /*0390*/  ISETP.NE.AND.EX P2, PT, R7, RZ, PT, P2 ;  /* 0x000000ff0700720c */ /* 0x000fe20003f45320 */
[----:B------:R-:W-:Y:S01]  /*03a0*/  @P1 IMAD.X R13, R9, 0x1, R0, P0 ;  /* 0x00000001090d1824 */ /* 0x000fe200000e0600 */
[----:B------:R-:W-:Y:S01]  /*03b0*/  ISETP.NE.U32.AND P0, PT, R14, RZ, PT ;  /* 0x000000ff0e00720c */ /* 0x000fe20003f05070 */
[----:B------:R-:W-:Y:S03]  /*03c0*/  BSSY.RECONVERGENT B0, `(.L_x_5061) ;  /* 0x000000b000007945 */ /* 0x000fe60003800200 */
        /* <DEDUP_REMOVED lines=10> */
.L_x_5062:
[----:B------:R-:W-:Y:S05]  /*0470*/  BSYNC.RECONVERGENT B0 ;  /* 0x0000000000007941 */ /* 0x000fea0003800200 */
.L_x_5061:
[----:B------:R-:W-:Y:S04]  /*0480*/  BSSY.RECONVERGENT B0, `(.L_x_5063) ;  /* 0x0000007000007945 */ /* 0x000fe80003800200 */
[----:B------:R-:W-:Y:S05]  /*0490*/  @!P3 BRA `(.L_x_5064) ;  /* 0x000000000014b947 */ /* 0x000fea0003800000 */
[----:B------:R-:W2:Y:S02]  /*04a0*/  LD.E.U8 R6, desc[UR4][R2.64+0x1b2] ;  /* 0x0001b20402067980 */ /* 0x000ea4000c101100 */
[----:B--2---:R-:W-:-:S13]  /*04b0*/  ISETP.NE.AND P1, PT, R6, RZ, PT ;  /* 0x000000ff0600720c */ /* 0x004fda0003f25270 */
[----:B-----5:R-:W2:Y:S02]  /*04c0*/  @P1 LD.E R62, desc[UR4][R16.64+0x4] ;  /* 0x00000404103e1980 */ /* 0x020ea4000c101900 */
[----:B--2---:R-:W-:-:S06]  /*04d0*/  @P1 IADD3 R62, PT, PT, R62, -R12, RZ ;  /* 0x8000000c3e3e1210 */ /* 0x004fcc0007ffe0ff */
[----:B------:R2:W5:Y:S02]  /*04e0*/  @!P1 LD.E R62, desc[UR4][R16.64] ;  /* 0x00000004103e9980 */ /* 0x000564000c101900 */
.L_x_5064:
[----:B------:R-:W-:Y:S05]  /*04f0*/  BSYNC.RECONVERGENT B0 ;  /* 0x0000000000007941 */ /* 0x000fea0003800200 */
.L_x_5063:
        /* <DEDUP_REMOVED lines=8> */
.L_x_5066:
[----:B------:R-:W3:Y:S01]  /*0580*/  LD.E.64 R6, desc[UR4][R2.64+0x108] ;  /* 0x0001080402067980 */ /* 0x000ee2000c101b00 */
[----:B------:R-:W-:Y:S01]  /*0590*/  BSSY.RECONVERGENT B0, `(.L_x_5068) ;  /* 0x0000006000007945 */ /* 0x000fe20003800200 */
[----:B------:R-:W-:Y:S01]  /*05a0*/  IMAD.MOV.U32 R5, RZ, RZ, RZ ;  /* 0x000000ffff057224 */ /* 0x000fe200078e00ff */
[----:B---3--:R-:W-:-:S04]  /*05b0*/  ISETP.NE.U32.AND P0, PT, R6, RZ, PT ;  /* 0x000000ff0600720c */ /* 0x008fc80003f05070 */
[----:B------:R-:W-:-:S13]  /*05c0*/  ISETP.NE.AND.EX P0, PT, R7, RZ, PT, P0 ;  /* 0x000000ff0700720c */ /* 0x000fda0003f05300 */
[----:B------:R-:W-:Y:S05]  /*05d0*/  @!P0 BRA `(.L_x_5069) ;  /* 0x0000000000048947 */ /* 0x000fea0003800000 */
[----:B------:R3:W5:Y:S02]  /*05e0*/  LD.E R5, desc[UR4][R2.64+0xbc] ;  /* 0x0000bc0402057980 */ /* 0x000764000c101900 */
.L_x_5069:
[----:B------:R-:W-:Y:S05]  /*05f0*/  BSYNC.RECONVERGENT B0 ;  /* 0x0000000000007941 */ /* 0x000fea0003800200 */
.L_x_5068:
[----:B-----5:R-:W-:Y:S02]  /*0600*/  IADD3 R62, PT, PT, R5, R62, -R11 ;  /* 0x0000003e053e7210 */ /* 0x020fe40007ffe80b */
.L_x_5067:
[----:B------:R-:W-:Y:S05]  /*0610*/  BSYNC.RECONVERGENT B1 ;  /* 0x0000000000017941 */ /* 0x000fea0003800200 */
.L_x_5065:
[----:B------:R-:W-:Y:S01]  /*0620*/  IMAD.SHL.U32 R227, R239, 0x40, RZ ;  /* 0x00000040efe37824 */ /* 0x000fe200078e00ff */
[----:B------:R-:W-:Y:S01]  /*0630*/  MOV R6, R238 ;  /* 0x000000ee00067202 */ /* 0x000fe20000000f00 */
[----:B------:R-:W-:-:S03]  /*0640*/  IMAD.MOV.U32 R7, RZ, RZ, 0x0 ;  /* 0x00000000ff077424 */ /* 0x000fc600078e00ff */
[----:B------:R-:W-:-:S13]  /*0650*/  ISETP.GT.AND P0, PT, R63, R227, PT ;  /* 0x000000e33f00720c */ /* 0x000fda0003f04270 */
[----:B-123--:R-:W-:Y:S05]  /*0660*/  @!P0 RET.REL.NODEC R6 `(_ZN5flash24flash_fwd_splitkv_kernelI23Flash_fwd_kernel_traitsILi64ELi64ELi256ELi4ELb0ELb0EN7cutlass10bfloat16_tE19Flash_kernel_traitsILi64ELi64ELi256ELi4ES3_EELb0ELb0ELb1ELb0ELb0ELb1ELb1ELb0EEEvNS_16Flash_fwd_paramsE) ;  /* 0xfffffff806648950 */ /* 0x00efea0003c3ffff */
        /* <DEDUP_REMOVED lines=65> */
[----:B------:R-:W-:Y:S02]  /*0a80*/  ISETP.GE.OR P5, PT, R0, R63, P1 ;  /* 0x0000003f0000720c */ /* 0x000fe40000fa6670 */
        /* <DEDUP_REMOVED lines=45> */
[----:B-1----:R-:W-:Y:S05]  /*0d60*/  @P6 RET.REL.NODEC R4 `(_ZN5flash24flash_fwd_splitkv_kernelI23Flash_fwd_kernel_traitsILi64ELi64ELi256ELi4ELb0ELb0EN7cutlass10bfloat16_tE19Flash_kernel_traitsILi64ELi64ELi256ELi4ES3_EELb0ELb0ELb1ELb0ELb0ELb1ELb1ELb0EEEvNS_16Flash_fwd_paramsE) ;  /* 0xfffffff004a46950 */ /* 0x002fea0003c3ffff */
[----:B------:R-:W-:Y:S02]  /*0d70*/  MOV R0, 0xff800000 ;  /* 0xff80000000007802 */ /* 0x000fe40000000f00 */
[----:B------:R-:W-:-:S03]  /*0d80*/  MOV R239, 0x0 ;  /* 0x0000000000ef7802 */ /* 0x000fc60000000f00 */
[----:B------:R1:W-:Y:S02]  /*0d90*/  ST.E desc[UR4][R2.64+0xe0], R0 ;  /* 0x0000e00002007985 */ /* 0x0003e4000c101904 */
[----:B-1----:R-:W-:Y:S05]  /*0da0*/  RET.REL.NODEC R238 `(_ZN5flash24flash_fwd_splitkv_kernelI23Flash_fwd_kernel_traitsILi64ELi64ELi256ELi4ELb0ELb0EN7cutlass10bfloat16_tE19Flash_kernel_traitsILi64ELi64ELi256ELi4ES3_EELb0ELb0ELb1ELb0ELb0ELb1ELb1ELb0EEEvNS_16Flash_fwd_paramsE) ;  /* 0xfffffff0ee947950 */ /* 0x002fea0003c3ffff */
.L_x_5070:
        /* <DEDUP_REMOVED lines=79> */
[----:B------:R-:W-:-:S04]  /*12a0*/  @P2 VIADD R4, R4, 0x1 ;  /* 0x0000000104042836 */ /* 0x000fc80000000000 */
[----:B------:R-:W-:Y:S02]  /*12b0*/  IMAD.MOV.U32 R7, RZ, RZ, R4 ;  /* 0x000000ffff077224 */ /* 0x000fe400078e0004 */
[----:B------:R-:W-:-:S03]  /*12c0*/  IMAD R4, R229, R13, RZ ;  /* 0x0000000de5047224 */ /* 0x000fc600078e02ff */
[----:B------:R-:W-:Y:S02]  /*12d0*/  @!P0 IADD3 R7, PT, PT, -R7, RZ, RZ ;  /* 0x000000ff07078210 */ /* 0x000fe40007ffe1ff */
[----:B------:R-:W-:Y:S02]  /*12e0*/  @!P1 LOP3.LUT R7, RZ, R20, RZ, 0x33, !PT ;  /* 0x00000014ff079212 */ /* 0x000fe400078e33ff */
[----:B--2---:R-:W-:Y:S01]  /*12f0*/  SHF.R.S32.HI R5, RZ, 0x1f, R0 ;  /* 0x0000001fff057819 */ /* 0x004fe20000011400 */
[-C--:B------:R-:W-:Y:S02]  /*1300*/  IMAD R6, R19, R0.reuse, RZ ;  /* 0x0000000013067224 */ /* 0x080fe400078e02ff */
[----:B------:R-:W-:-:S04]  /*1310*/  IMAD.WIDE.U32 R10, R18, R0, RZ ;  /* 0x00000000120a7225 */ /* 0x000fc800078e00ff */
[----:B------:R-:W-:Y:S01]  /*1320*/  IMAD R6, R18, R5, R6 ;  /* 0x0000000512067224 */ /* 0x000fe200078e0206 */
[----:B------:R-:W-:-:S04]  /*1330*/  SHF.R.S32.HI R18, RZ, 0x1f, R13 ;  /* 0x0000001fff127819 */ /* 0x000fc8000001140d */
[----:B------:R-:W-:Y:S01]  /*1340*/  IADD3 R11, PT, PT, R11, R6, RZ ;  /* 0x000000060b0b7210 */ /* 0x000fe20007ffe0ff */
[----:B------:R-:W-:Y:S02]  /*1350*/  IMAD R4, R228, R18, R4 ;  /* 0x00000012e4047224 */ /* 0x000fe400078e0204 */
        /* <DEDUP_REMOVED lines=14> */
.L_x_5072:
        /* <DEDUP_REMOVED lines=37> */
[----:B------:R-:W-:-:S03]  /*1690*/  @!P2 MOV R7, R22 ;  /* 0x000000160007a202 */ /* 0x000fc60000000f00 */
[----:B------:R-:W-:Y:S01]  /*16a0*/  @!P2 IMAD.IADD R6, R23, 0x1, R6 ;  /* 0x000000011706a824 */ /* 0x000fe200078e0206 */
[----:B------:R-:W-:Y:S01]  /*16b0*/  @!P1 IADD3 R5, PT, PT, R5, -R4, RZ ;  /* 0x8000000405059210 */ /* 0x000fe20007ffe0ff */
[----:B------:R-:W-:Y:S01]  /*16c0*/  @P2 IMAD.IADD R6, R19, 0x1, R0 ;  /* 0x0000000113062824 */ /* 0x000fe200078e0200 */
[----:B------:R-:W-:Y:S02]  /*16d0*/  @P2 MOV R7, R18 ;  /* 0x0000001200072202 */ /* 0x000fe40000000f00 */
[----:B------:R-:W-:Y:S02]  /*16e0*/  ISETP.GE.U32.AND P4, PT, R5, R4, PT ;  /* 0x000000040500720c */ /* 0x000fe40003f86070 */
[----:B------:R-:W-:Y:S02]  /*16f0*/  LOP3.LUT R7, R7, R6, RZ, 0x3c, !PT ;  /* 0x0000000607077212 */ /* 0x000fe400078e3cff */
[----:B------:R-:W-:Y:S02]  /*1700*/  LOP3.LUT R4, R244, R20, RZ, 0x3c, !PT ;  /* 0x00000014f4047212 */ /* 0x000fe400078e3cff */
[----:B------:R-:W-:-:S02]  /*1710*/  LOP3.LUT R6, R7, R6, RZ, 0x3c, !PT ;  /* 0x0000000607067212 */ /* 0x000fc400078e3cff */
[----:B------:R-:W-:Y:S02]  /*1720*/  ISETP.GE.AND P0, PT, R4, RZ, PT ;  /* 0x000000ff0400720c */ /* 0x000fe40003f06270 */
[----:B------:R-:W-:Y:S02]  /*1730*/  ISETP.NE.AND P3, PT, R20, RZ, PT ;  /* 0x000000ff1400720c */ /* 0x000fe40003f65270 */
[----:B------:R-:W-:Y:S02]  /*1740*/  @!P1 IADD3 R9, PT, PT, R9, 0x1, RZ ;  /* 0x0000000109099810 */ /* 0x000fe40007ffe0ff */
[----:B------:R-:W-:Y:S01]  /*1750*/  LOP3.LUT R7, R7, R6, RZ, 0x3c, !PT ;  /* 0x0000000607077212 */ /* 0x000fe200078e3cff */
[----:B------:R-:W-:Y:S01]  /*1760*/  @!P2 IMAD R4, R231, R11, RZ ;  /* 0x0000000be704a224 */ /* 0x000fe200078e02ff */
[----:B------:R-:W-:Y:S01]  /*1770*/  @!P2 SHF.R.S32.HI R0, RZ, 0x1f, R11 ;  /* 0x0000001fff00a819 */ /* 0x000fe2000001140b */
[----:B------:R-:W-:Y:S01]  /*1780*/  IMAD R5, R229, R13, RZ ;  /* 0x0000000de5057224 */ /* 0x000fe200078e02ff */
[----:B------:R-:W-:Y:S01]  /*1790*/  SHF.R.S32.HI R18, RZ, 0x1f, R13 ;  /* 0x0000001fff127819 */ /* 0x000fe2000001140d */
[----:B------:R-:W-:-:S02]  /*17a0*/  @P4 VIADD R9, R9, 0x1 ;  /* 0x0000000109094836 */ /* 0x000fc40000000000 */
[----:B------:R-:W-:-:S04]  /*17b0*/  IMAD.WIDE.U32 R22, R228, R13, R6 ;  /* 0x0000000de4167225 */ /* 0x000fc800078e0006 */
[----:B------:R-:W-:Y:S02]  /*17c0*/  @!P2 IMAD R0, R0, R230, R4 ;  /* 0x000000e60000a224 */ /* 0x000fe400078e0204 */
[----:B------:R-:W-:Y:S01]  /*17d0*/  @!P2 IMAD.WIDE.U32 R6, R230, R11, RZ ;  /* 0x0000000be606a225 */ /* 0x000fe200078e00ff */
[----:B------:R-:W-:-:S03]  /*17e0*/  @!P0 IADD3 R9, PT, PT, -R9, RZ, RZ ;  /* 0x000000ff09098210 */ /* 0x000fc60007ffe1ff */
[----:B------:R-:W-:Y:S01]  /*17f0*/  IMAD R5, R18, R228, R5 ;  /* 0x000000e412057224 */ /* 0x000fe200078e0205 */
[----:B------:R-:W-:Y:S02]  /*1800*/  @!P2 IADD3 R25, PT, PT, R7, R0, RZ ;  /* 0x000000000719a210 */ /* 0x000fe40007ffe0ff */
[----:B------:R-:W-:Y:S01]  /*1810*/  @!P3 LOP3.LUT R9, RZ, R20, RZ, 0x33, !PT ;  /* 0x00000014ff09b212 */ /* 0x000fe200078e33ff */
[----:B----4-:R-:W-:Y:S01]  /*1820*/  @!P2 IMAD R4, R17, R10, RZ ;  /* 0x0000000a1104a224 */ /* 0x010fe200078e02ff */
[----:B------:R-:W-:Y:S01]  /*1830*/  @!P2 SHF.R.S32.HI R0, RZ, 0x1f, R10 ;  /* 0x0000001fff00a819 */ /* 0x000fe2000001140a */
[----:B------:R-:W-:Y:S01]  /*1840*/  @P2 IMAD.IADD R11, R11, 0x1, R12 ;  /* 0x000000010b0b2824 */ /* 0x000fe200078e020c */
[----:B------:R-:W-:Y:S02]  /*1850*/  @!P2 MOV R24, R6 ;  /* 0x000000060018a202 */ /* 0x000fe40000000f00 */
[----:B------:R-:W-:Y:S01]  /*1860*/  IADD3 R23, PT, PT, R23, R5, RZ ;  /* 0x0000000517177210 */ /* 0x000fe20007ffe0ff */
[----:B------:R-:W-:Y:S01]  /*1870*/  IMAD R5, R15, R9, RZ ;  /* 0x000000090f057224 */ /* 0x000fe200078e02ff */
[----:B------:R-:W-:Y:S01]  /*1880*/  SHF.R.S32.HI R6, RZ, 0x1f, R9 ;  /* 0x0000001fff067819 */ /* 0x000fe20000011409 */
[----:B------:R-:W-:-:S02]  /*1890*/  @!P2 IMAD R0, R16, R0, R4 ;  /* 0x000000001000a224 */ /* 0x000fc400078e0204 */
[----:B------:R-:W-:-:S04]  /*18a0*/  @!P2 IMAD.WIDE.U32 R16, R16, R10, R24 ;  /* 0x0000000a1010a225 */ /* 0x000fc800078e0018 */
[----:B------:R-:W-:Y:S02]  /*18b0*/  @P2 IMAD R4, R231, R11, RZ ;  /* 0x0000000be7042224 */ /* 0x000fe400078e02ff */
[----:B------:R-:W-:-:S04]  /*18c0*/  IMAD.WIDE.U32 R22, R14, R9, R22 ;  /* 0x000000090e167225 */ /* 0x000fc800078e0016 */
        /* <DEDUP_REMOVED lines=8> */
.L_x_5073:
[----:B------:R-:W-:Y:S05]  /*1950*/  BSYNC.RECONVERGENT B0 ;  /* 0x0000000000007941 */ /* 0x000fea0003800200 */
.L_x_5071:
[----:B------:R-:W-:Y:S01]  /*1960*/  ISETP.NE.AND P0, PT, R8, -0x1, PT ;  /* 0xffffffff0800780c */ /* 0x000fe20003f05270 */
[----:B------:R-:W2:Y:S04]  /*1970*/  LD.E.64 R6, desc[UR4][R2.64+0x30] ;  /* 0x0000300402067980 */ /* 0x000ea8000c101b00 */
[----:B------:R-:W3:Y:S04]  /*1980*/  LD.E.64 R24, desc[UR4][R2.64+0x10] ;  /* 0x0000100402187980 */ /* 0x000ee8000c101b00 */
[----:B------:R-:W4:Y:S04]  /*1990*/  LD.E.64 R22, desc[UR4][R2.64+0x8] ;  /* 0x0000080402167980 */ /* 0x000f28000c101b00 */
[----:B------:R-:W4:Y:S04]  /*19a0*/  @!P0 LD.E.64 R28, desc[UR4][R2.64+0x18] ;  /* 0x00001804021c8980 */ /* 0x000f28000c101b00 */
        /* <DEDUP_REMOVED lines=29> */
[C---:B------:R-:W-:Y:S01]  /*1b80*/  IMAD R16, R13.reuse, R231, R16 ;  /* 0x000000e70d107224 */ /* 0x040fe200078e0210 */
[----:B------:R-:W-:Y:S01]  /*1b90*/  LOP3.LUT R61, R4, 0x38, RZ, 0xc0, !PT ;  /* 0x00000038043d7812 */ /* 0x000fe200078ec0ff */
[----:B------:R-:W-:Y:S01]  /*1ba0*/  IMAD.WIDE.U32 R20, R13, R230, RZ ;  /* 0x000000e60d147225 */ /* 0x000fe200078e00ff */
[----:B------:R-:W-:-:S03]  /*1bb0*/  SHF.R.S32.HI R17, RZ, 0x1f, R19 ;  /* 0x0000001fff117819 */ /* 0x000fc60000011413 */
[-C--:B------:R-:W-:Y:S01]  /*1bc0*/  IMAD R13, R27, R19.reuse, RZ ;  /* 0x000000131b0d7224 */ /* 0x080fe200078e02ff */
        /* <DEDUP_REMOVED lines=10> */
[----:B------:R-:W1:Y:S01]  /*1c70*/  S2UR UR6, SR_CgaCtaId ;  /* 0x00000000000679c3 */ /* 0x000e620000008800 */
[----:B------:R-:W-:Y:S02]  /*1c80*/  IMAD R12, R231, R26, RZ ;  /* 0x0000001ae70c7224 */ /* 0x000fe400078e02ff */
[----:B------:R-:W-:-:S04]  /*1c90*/  IMAD.WIDE.U32 R236, R26, R230, R236 ;  /* 0x000000e61aec7225 */ /* 0x000fc800078e00ec */
[----:B------:R-:W-:Y:S01]  /*1ca0*/  IMAD.X R17, RZ, RZ, R0, P1 ;  /* 0x000000ffff117224 */ /* 0x000fe200008e0600 */
[----:B------:R-:W-:Y:S01]  /*1cb0*/  IADD3 R12, PT, PT, R237, R12, RZ ;  /* 0x0000000ced0c7210 */ /* 0x000fe20007ffe0ff */
[----:B------:R-:W-:Y:S02]  /*1cc0*/  IMAD R9, R229, R26, RZ ;  /* 0x0000001ae5097224 */ /* 0x000fe400078e02ff */
[----:B------:R-:W-:Y:S01]  /*1cd0*/  IMAD.WIDE.U32 R16, R26, R228, R16 ;  /* 0x000000e41a107225 */ /* 0x000fe200078e0010 */
[----:B------:R-:W-:-:S03]  /*1ce0*/  IADD3 R227, PT, PT, -R227, R63, RZ ;  /* 0x0000003fe3e37210 */ /* 0x000fc60007ffe1ff */
[----:B------:R-:W-:Y:S01]  /*1cf0*/  IMAD.IADD R9, R17, 0x1, R9 ;  /* 0x0000000111097824 */ /* 0x000fe200078e0209 */
[----:B------:R-:W-:Y:S01]  /*1d00*/  LOP3.LUT R60, R4, 0x1c0, RZ, 0xc0, !PT ;  /* 0x000001c0043c7812 */ /* 0x000fe200078ec0ff */
[----:B------:R-:W-:-:S03]  /*1d10*/  UMOV UR7, 0x400 ;  /* 0x0000040000077882 */ /* 0x000fc60000000000 */
[----:B------:R-:W-:Y:S02]  /*1d20*/  LOP3.LUT R60, R60, 0x38, R166, 0xf8, !PT ;  /* 0x000000383c3c7812 */ /* 0x000fe400078ef8a6 */
[-C--:B------:R-:W-:Y:S01]  /*1d30*/  LOP3.LUT R247, R247, R246.reuse, RZ, 0x3c, !PT ;  /* 0x000000f6f7f77212 */ /* 0x080fe200078e3cff */
[----:B-1----:R-:W-:Y:S01]  /*1d40*/  ULEA UR6, UR6, UR7, 0x18 ;  /* 0x0000000706067291 */ /* 0x002fe2000f8ec0ff */
[--C-:B------:R-:W-:Y:S02]  /*1d50*/  LOP3.LUT R60, R60, 0x38, R4.reuse, 0x78, !PT ;  /* 0x000000383c3c7812 */ /* 0x100fe400078e7804 */
[----:B------:R-:W-:Y:S02]  /*1d60*/  MOV R27, RZ ;  /* 0x000000ff001b7202 */ /* 0x000fe40000000f00 */
[----:B------:R-:W-:Y:S01]  /*1d70*/  LOP3.LUT R60, R60, 0x1e00, R4, 0xf8, !PT ;  /* 0x00001e003c3c7812 */ /* 0x000fe200078ef804 */
[----:B------:R-:W-:Y:S01]  /*1d80*/  IMAD.U32 R221, RZ, RZ, UR6 ;  /* 0x00000006ffdd7e24 */ /* 0x000fe2000f8e00ff */
[C---:B------:R-:W-:Y:S01]  /*1d90*/  LOP3.LUT R246, R247.reuse, R246, RZ, 0x3c, !PT ;  /* 0x000000f6f7f67212 */ /* 0x040fe200078e3cff */
[----:B------:R-:W-:Y:S02]  /*1da0*/  BSSY.RECONVERGENT B0, `(.L_x_5074) ;  /* 0x000002c000007945 */ /* 0x000fe40003800200 */
[----:B------:R-:W-:Y:S01]  /*1db0*/  IMAD R60, R60, 0x2, R221 ;  /* 0x000000023c3c7824 */ /* 0x000fe200078e02dd */
[----:B------:R-:W-:Y:S01]  /*1dc0*/  LOP3.LUT R247, R247, R246, RZ, 0x3c, !PT ;  /* 0x000000f6f7f77212 */ /* 0x000fe200078e3cff */
[----:B--2---:R-:W-:-:S04]  /*1dd0*/  @P0 IMAD.WIDE.U32 R18, R6, R8, RZ ;  /* 0x0000000806120225 */ /* 0x004fc800078e00ff */
[----:B------:R-:W-:Y:S01]  /*1de0*/  @P0 IMAD R5, R7, R8, RZ ;  /* 0x0000000807050224 */ /* 0x000fe200078e02ff */
[----:B---3--:R-:W-:Y:S01]  /*1df0*/  LEA R237, P1, R236, R24, 0x1 ;  /* 0x00000018eced7211 */ /* 0x008fe200078208ff */
[-C--:B----4-:R-:W-:Y:S02]  /*1e00*/  @!P0 IMAD R0, R29, R245.reuse, RZ ;  /* 0x000000f51d008224 */ /* 0x090fe400078e02ff */
[----:B------:R-:W-:-:S04]  /*1e10*/  @!P0 IMAD.WIDE.U32 R28, R28, R245, RZ ;  /* 0x000000f51c1c8225 */ /* 0x000fc800078e00ff */
[----:B------:R-:W-:Y:S01]  /*1e20*/  @!P0 IMAD.MOV.U32 R8, RZ, RZ, R28 ;  /* 0x000000ffff088224 */ /* 0x000fe200078e001c */
[----:B------:R-:W-:Y:S01]  /*1e30*/  @P0 MOV R8, R18 ;  /* 0x0000001200080202 */ /* 0x000fe20000000f00 */
[----:B------:R-:W-:Y:S01]  /*1e40*/  @!P0 IMAD.IADD R0, R29, 0x1, R0 ;  /* 0x000000011d008824 */ /* 0x000fe200078e0200 */
[----:B------:R-:W-:Y:S01]  /*1e50*/  LEA.HI.X R236, R236, R25, R12, 0x1, P1 ;  /* 0x00000019ecec7211 */ /* 0x000fe200008f0c0c */
[----:B------:R-:W-:Y:S01]  /*1e60*/  @P0 IMAD.IADD R0, R19, 0x1, R5 ;  /* 0x0000000113000824 */ /* 0x000fe200078e0205 */
[C---:B------:R-:W-:Y:S02]  /*1e70*/  LEA R234, P2, R16.reuse, R22, 0x1 ;  /* 0x0000001610ea7211 */ /* 0x040fe400078408ff */
[----:B------:R-:W-:Y:S02]  /*1e80*/  IADD3 R8, P1, PT, R61, R8, RZ ;  /* 0x000000083d087210 */ /* 0x000fe40007f3e0ff */
[----:B------:R-:W-:-:S03]  /*1e90*/  LEA.HI.X R233, R16, R23, R9, 0x1, P2 ;  /* 0x0000001710e97211 */ /* 0x000fc600010f0c09 */
[----:B------:R-:W-:Y:S01]  /*1ea0*/  IMAD.X R9, RZ, RZ, R0, P1 ;  /* 0x000000ffff097224 */ /* 0x000fe200008e0600 */
[----:B------:R-:W-:Y:S01]  /*1eb0*/  ISETP.GE.AND P1, PT, R26, R227, PT ;  /* 0x000000e31a00720c */ /* 0x000fe20003f26270 */
[----:B------:R-:W-:Y:S01]  /*1ec0*/  IMAD R11, R11, R244, RZ ;  /* 0x000000f40b0b7224 */ /* 0x000fe200078e02ff */
[----:B------:R-:W-:Y:S01]  /*1ed0*/  SHF.R.S32.HI R23, RZ, 0x1f, R244 ;  /* 0x0000001fff177819 */ /* 0x000fe200000114f4 */
[----:B------:R-:W-:-:S04]  /*1ee0*/  IMAD.WIDE.U32 R8, R244, R10, R8 ;  /* 0x0000000af4087225 */ /* 0x000fc800078e0008 */
[----:B------:R-:W-:Y:S01]  /*1ef0*/  IMAD R11, R10, R23, R11 ;  /* 0x000000170a0b7224 */ /* 0x000fe200078e020b */
[----:B------:R-:W-:Y:S01]  /*1f00*/  @!P0 MOV R13, R7 ;  /* 0x00000007000d8202 */ /* 0x000fe20000000f00 */
[----:B------:R-:W-:Y:S01]  /*1f10*/  @!P0 IMAD.MOV.U32 R12, RZ, RZ, R6 ;  /* 0x000000ffff0c8224 */ /* 0x000fe200078e0006 */
[----:B------:R-:W-:Y:S01]  /*1f20*/  @P0 MOV R12, R6 ;  /* 0x00000006000c0202 */ /* 0x000fe20000000f00 */
[----:B------:R-:W-:Y:S01]  /*1f30*/  @P0 IMAD.MOV.U32 R13, RZ, RZ, R7 ;  /* 0x000000ffff0d0224 */ /* 0x000fe200078e0007 */
[----:B------:R-:W-:Y:S01]  /*1f40*/  IADD3 R11, PT, PT, R9, R11, RZ ;  /* 0x0000000b090b7210 */ /* 0x000fe20007ffe0ff */
[----:B------:R-:W-:Y:S01]  /*1f50*/  IMAD.WIDE.U32 R16, R239, 0x40, R26 ;  /* 0x00000040ef107825 */ /* 0x000fe200078e001a */
        /* <DEDUP_REMOVED lines=15> */
.L_x_5076:
[----:B------:R2:W-:Y:S02]  /*2050*/  STS.128 [R60], RZ ;  /* 0x000000ff3c007388 */ /* 0x0005e40000000c00 */
.L_x_5075:
[----:B------:R-:W-:Y:S05]  /*2060*/  BSYNC.RECONVERGENT B0 ;  /* 0x0000000000007941 */ /* 0x000fea0003800200 */
.L_x_5074:
[C---:B------:R-:W-:Y:S01]  /*2070*/  VIADD R20, R26.reuse, 0x10 ;  /* 0x000000101a147836 */ /* 0x040fe20000000000 */
[C---:B-1----:R-:W-:Y:S01]  /*2080*/  IADD3 R18, PT, PT, R26.reuse, 0x30, RZ ;  /* 0x000000301a127810 */ /* 0x042fe20007ffe0ff */
        /* <DEDUP_REMOVED lines=17> */
[----:B------:R-:W-:-:S04]  /*21a0*/  IMAD R0, R0, R12, RZ ;  /* 0x0000000c00007224 */ /* 0x000fc800078e02ff */
        /* <DEDUP_REMOVED lines=8> */
.L_x_5078:
[----:B------:R-:W-:Y:S05]  /*2230*/  BSYNC.RECONVERGENT B0 ;  /* 0x0000000000007941 */ /* 0x000fea0003800200 */
.L_x_5077:
        /* <DEDUP_REMOVED lines=19> */
.L_x_5080:
[----:B------:R-:W-:Y:S05]  /*2370*/  BSYNC.RECONVERGENT B0 ;  /* 0x0000000000007941 */ /* 0x000fea0003800200 */
.L_x_5079:
        /* <DEDUP_REMOVED lines=18> */
.L_x_5082:
[----:B------:R-:W-:Y:S05]  /*24a0*/  BSYNC.RECONVERGENT B0 ;  /* 0x0000000000007941 */ /* 0x000fea0003800200 */
.L_x_5081:
[----:B------:R-:W-:Y:S01]  /*24b0*/  BSSY.RECONVERGENT B0, `(.L_x_5083) ;  /* 0x000000e000007945 */ /* 0x000fe20003800200 */
[C---:B---3--:R-:W-:Y:S02]  /*24c0*/  SHF.L.U64.HI R6, R228.reuse, 0x4, R229 ;  /* 0x00000004e4067819 */ /* 0x048fe400000102e5 */
[----:B------:R-:W-:Y:S01]  /*24d0*/  SHF.L.U32 R0, R228, 0x4, RZ ;  /* 0x00000004e4007819 */ /* 0x000fe200000006ff */
        /* <DEDUP_REMOVED lines=10> */
.L_x_5085:
[----:B------:R3:W-:Y:S02]  /*2580*/  STS.128 [R60+0x2000], RZ ;  /* 0x002000ff3c007388 */ /* 0x0007e40000000c00 */
.L_x_5084:
[----:B------:R-:W-:Y:S05]  /*2590*/  BSYNC.RECONVERGENT B0 ;  /* 0x0000000000007941 */ /* 0x000fea0003800200 */
.L_x_5083:
[----:B------:R-:W-:Y:S01]  /*25a0*/  ISETP.GE.AND P3, PT, R20, R5, PT ;  /* 0x000000051400720c */ /* 0x000fe20003f66270 */
[----:B------:R-:W-:Y:S01]  /*25b0*/  VIADD R17, R26, 0x40 ;  /* 0x000000401a117836 */ /* 0x000fe20000000000 */
[----:B------:R-:W-:Y:S01]  /*25c0*/  LEA R24, P0, R0, R234, 0x1 ;  /* 0x000000ea00187211 */ /* 0x000fe200078008ff */
        /* <DEDUP_REMOVED lines=18> */
.L_x_5087:
[----:B------:R-:W-:Y:S05]  /*26f0*/  BSYNC.RECONVERGENT B0 ;  /* 0x0000000000007941 */ /* 0x000fea0003800200 */
.L_x_5086:
        /* <DEDUP_REMOVED lines=13> */
.L_x_5089:
[----:B------:R-:W-:Y:S05]  /*27d0*/  BSYNC.RECONVERGENT B0 ;  /* 0x0000000000007941 */ /* 0x000fea0003800200 */
.L_x_5088:
        /* <DEDUP_REMOVED lines=13> */
.L_x_5091:
[----:B------:R-:W-:Y:S05]  /*28b0*/  BSYNC.RECONVERGENT B0 ;  /* 0x0000000000007941 */ /* 0x000fea0003800200 */
.L_x_5090:
        /* <DEDUP_REMOVED lines=16> */
.L_x_5093:
[----:B------:R-:W-:Y:S05]  /*29c0*/  BSYNC.RECONVERGENT B0 ;  /* 0x0000000000007941 */ /* 0x000fea0003800200 */
.L_x_5092:
        /* <DEDUP_REMOVED lines=13> */
.L_x_5095:
[----:B------:R-:W-:Y:S05]  /*2aa0*/  BSYNC.RECONVERGENT B0 ;  /* 0x0000000000007941 */ /* 0x000fea0003800200 */
.L_x_5094:
        /* <DEDUP_REMOVED lines=16> */
.L_x_5097:
[----:B------:R-:W-:Y:S05]  /*2bb0*/  BSYNC.RECONVERGENT B0 ;  /* 0x0000000000007941 */ /* 0x000fea0003800200 */
.L_x_5096:
        /* <DEDUP_REMOVED lines=16> */
.L_x_5099:
[----:B------:R-:W-:Y:S05]  /*2cc0*/  BSYNC.RECONVERGENT B0 ;  /* 0x0000000000007941 */ /* 0x000fea0003800200 */
.L_x_5098:
        /* <DEDUP_REMOVED lines=16> */
.L_x_5101:
[----:B------:R-:W-:Y:S05]  /*2dd0*/  BSYNC.RECONVERGENT B0 ;  /* 0x0000000000007941 */ /* 0x000fea0003800200 */
.L_x_5100:
        /* <DEDUP_REMOVED lines=13> */
.L_x_5103:
[----:B------:R-:W-:Y:S05]  /*2eb0*/  BSYNC.RECONVERGENT B0 ;  /* 0x0000000000007941 */ /* 0x000fea0003800200 */
.L_x_5102:
        /* <DEDUP_REMOVED lines=15> */
.L_x_5105:
[----:B------:R-:W-:Y:S05]  /*2fb0*/  BSYNC.RECONVERGENT B0 ;  /* 0x0000000000007941 */ /* 0x000fea0003800200 */
.L_x_5104:
        /* <DEDUP_REMOVED lines=14> */
.L_x_5107:
[----:B------:R-:W-:Y:S05]  /*30a0*/  BSYNC.RECONVERGENT B0 ;  /* 0x0000000000007941 */ /* 0x000fea0003800200 */
.L_x_5106:
        /* <DEDUP_REMOVED lines=14> */
.L_x_5109:
[----:B------:R-:W-:Y:S05]  /*3190*/  BSYNC.RECONVERGENT B0 ;  /* 0x0000000000007941 */ /* 0x000fea0003800200 */
.L_x_5108:
        /* <DEDUP_REMOVED lines=14> */
.L_x_5111:
[----:B------:R-:W-:Y:S05]  /*3280*/  BSYNC.RECONVERGENT B0 ;  /* 0x0000000000007941 */ /* 0x000fea0003800200 */
.L_x_5110:
        /* <DEDUP_REMOVED lines=14> */
.L_x_5113:
[----:B------:R-:W-:Y:S05]  /*3370*/  BSYNC.RECONVERGENT B0 ;  /* 0x0000000000007941 */ /* 0x000fea0003800200 */
.L_x_5112:
        /* <DEDUP_REMOVED lines=12> */
.L_x_5115:
[----:B------:R-:W-:Y:S05]  /*3440*/  BSYNC.RECONVERGENT B0 ;  /* 0x0000000000007941 */ /* 0x000fea0003800200 */
.L_x_5114:
        /* <DEDUP_REMOVED lines=29> */
.L_x_5118:
[----:B------:R3:W-:Y:S01]  /*3620*/  STS.128 [R60+0xa000], RZ ;  /* 0x00a000ff3c007388 */ /* 0x0007e20000000c00 */
[----:B------:R-:W-:Y:S05]  /*3630*/  BRA `(.L_x_5119) ;  /* 0x0000000000047947 */ /* 0x000fea0003800000 */
.L_x_5117:
[----:B------:R2:W-:Y:S02]  /*3640*/  STS.128 [R60+0xa000], RZ ;  /* 0x00a000ff3c007388 */ /* 0x0005e40000000c00 */
.L_x_5119:
[----:B------:R-:W-:Y:S05]  /*3650*/  BSYNC.RECONVERGENT B0 ;  /* 0x0000000000007941 */ /* 0x000fea0003800200 */
.L_x_5116:
[-C--:B------:R-:W-:Y:S01]  /*3660*/  ISETP.GE.AND P1, PT, R20, R5.reuse, PT ;  /* 0x000000051400720c */ /* 0x080fe20003f26270 */
[----:B------:R-:W-:Y:S01]  /*3670*/  BSSY.RECONVERGENT B0, `(.L_x_5120) ;  /* 0x0000012000007945 */ /* 0x000fe20003800200 */
[----:B------:R-:W-:Y:S02]  /*3680*/  ISETP.GE.AND P6, PT, R18, R5, PT ;  /* 0x000000051200720c */ /* 0x000fe40003fc6270 */
[----:B------:R-:W-:Y:S02]  /*3690*/  LEA R18, P2, R21, R237, 0x1 ;  /* 0x000000ed15127211 */ /* 0x000fe400078408ff */
[-C--:B------:R-:W-:Y:S02]  /*36a0*/  ISETP.GE.AND P0, PT, R19, R5.reuse, PT ;  /* 0x000000051300720c */ /* 0x080fe40003f06270 */
        /* <DEDUP_REMOVED lines=14> */
.L_x_5121:
[----:B------:R-:W-:Y:S05]  /*3790*/  BSYNC.RECONVERGENT B0 ;  /* 0x0000000000007941 */ /* 0x000fea0003800200 */
.L_x_5120:
        /* <DEDUP_REMOVED lines=13> */
.L_x_5123:
[----:B------:R-:W-:Y:S05]  /*3870*/  BSYNC.RECONVERGENT B0 ;  /* 0x0000000000007941 */ /* 0x000fea0003800200 */
.L_x_5122:
        /* <DEDUP_REMOVED lines=13> */
.L_x_5125:
[----:B------:R-:W-:Y:S05]  /*3950*/  BSYNC.RECONVERGENT B0 ;  /* 0x0000000000007941 */ /* 0x000fea0003800200 */
.L_x_5124:
        /* <DEDUP_REMOVED lines=16> */
.L_x_5127:
[----:B------:R-:W-:Y:S05]  /*3a60*/  BSYNC.RECONVERGENT B0 ;  /* 0x0000000000007941 */ /* 0x000fea0003800200 */
.L_x_5126:
        /* <DEDUP_REMOVED lines=13> */
.L_x_5129:
[----:B------:R-:W-:Y:S05]  /*3b40*/  BSYNC.RECONVERGENT B0 ;  /* 0x0000000000007941 */ /* 0x000fea0003800200 */
.L_x_5128:
        /* <DEDUP_REMOVED lines=16> */
.L_x_5131:
[----:B------:R-:W-:Y:S05]  /*3c50*/  BSYNC.RECONVERGENT B0 ;  /* 0x0000000000007941 */ /* 0x000fea0003800200 */
.L_x_5130:
        /* <DEDUP_REMOVED lines=17> */
.L_x_5133:
[----:B------:R-:W-:Y:S05]  /*3d70*/  BSYNC.RECONVERGENT B0 ;  /* 0x0000000000007941 */ /* 0x000fea0003800200 */
.L_x_5132:
        /* <DEDUP_REMOVED lines=16> */
.L_x_5135:
[----:B------:R-:W-:Y:S05]  /*3e80*/  BSYNC.RECONVERGENT B0 ;  /* 0x0000000000007941 */ /* 0x000fea0003800200 */
.L_x_5134:
        /* <DEDUP_REMOVED lines=13> */
.L_x_5137:
[----:B------:R-:W-:Y:S05]  /*3f60*/  BSYNC.RECONVERGENT B0 ;  /* 0x0000000000007941 */ /* 0x000fea0003800200 */
.L_x_5136:
        /* <DEDUP_REMOVED lines=15> */
.L_x_5139:
[----:B------:R-:W-:Y:S05]  /*4060*/  BSYNC.RECONVERGENT B0 ;  /* 0x0000000000007941 */ /* 0x000fea0003800200 */
.L_x_5138:
        /* <DEDUP_REMOVED lines=15> */
.L_x_5141:
[----:B------:R-:W-:Y:S05]  /*4160*/  BSYNC.RECONVERGENT B0 ;  /* 0x0000000000007941 */ /* 0x000fea0003800200 */
.L_x_5140:
        /* <DEDUP_REMOVED lines=15> */
.L_x_5143:
[----:B------:R-:W-:Y:S05]  /*4260*/  BSYNC.RECONVERGENT B0 ;  /* 0x0000000000007941 */ /* 0x000fea0003800200 */
.L_x_5142:
        /* <DEDUP_REMOVED lines=15> */
.L_x_5145:
[----:B------:R-:W-:Y:S05]  /*4360*/  BSYNC.RECONVERGENT B0 ;  /* 0x0000000000007941 */ /* 0x000fea0003800200 */
.L_x_5144:
        /* <DEDUP_REMOVED lines=15> */
.L_x_5147:
[----:B------:R-:W-:Y:S05]  /*4460*/  BSYNC.RECONVERGENT B0 ;  /* 0x0000000000007941 */ /* 0x000fea0003800200 */
.L_x_5146:
        /* <DEDUP_REMOVED lines=13> */
.L_x_5149:
[----:B------:R-:W-:Y:S05]  /*4540*/  BSYNC.RECONVERGENT B0 ;  /* 0x0000000000007941 */ /* 0x000fea0003800200 */
.L_x_5148:
[----:B------:R-:W5:Y:S01]  /*4550*/  LD.E R114, desc[UR4][R2.64+0x18c] ;  /* 0x00018c0402727980 */ /* 0x000f62000c101900 */
[----:B------:R-:W-:Y:S01]  /*4560*/  SHF.R.U32.HI R167, RZ, 0x1, R166 ;  /* 0x00000001ffa77819 */ /* 0x000fe200000116a6 */
[----:B------:R-:W-:Y:S01]  /*4570*/  BSSY.RECONVERGENT B1, `(.L_x_5150) ;  /* 0x00002ca000017945 */ /* 0x000fe20003800200 */
[C---:B------:R-:W-:Y:S01]  /*4580*/  SHF.L.U32 R115, R166.reuse, 0x6, RZ ;  /* 0x00000006a6737819 */ /* 0x040fe200000006ff */
        /* <DEDUP_REMOVED lines=9> */
[----:B-1----:R-:W-:Y:S02]  /*4620*/  LOP3.LUT R12, R220, 0x200, R115, 0xf8, !PT ;  /* 0x00000200dc0c7812 */ /* 0x002fe400078ef873 */
        /* <DEDUP_REMOVED lines=9> */
[----:B------:R-:W4:Y:S01]  /*46c0*/  LDSM.16.M88.4 R16, [R126+0x2000] ;  /* 0x002000007e10783b */ /* 0x000f220000000200 */
[----:B------:R-:W-:Y:S02]  /*46d0*/  SEL R72, R72, 0xffffffe0, !P1 ;  /* 0xffffffe048487807 */ /* 0x000fe40004800000 */
[----:B------:R-:W-:Y:S01]  /*46e0*/  SEL R73, R73, 0xffffffc0, !P2 ;  /* 0xffffffc049497807 */ /* 0x000fe20005000000 */
[----:B------:R-:W2:Y:S01]  /*46f0*/  LDSM.16.M88.4 R20, [R126+0x2800] ;  /* 0x002800007e14783b */ /* 0x000ea20000000200 */
[-C--:B------:R-:W-:Y:S02]  /*4700*/  IADD3 R48, PT, PT, R12, R72.reuse, RZ ;  /* 0x000000480c307210 */ /* 0x080fe40007ffe0ff */
[C---:B------:R-:W-:Y:S01]  /*4710*/  IADD3 R119, PT, PT, R126.reuse, R72, RZ ;  /* 0x000000487e777210 */ /* 0x040fe20007ffe0ff */
[----:B------:R-:W-:Y:S01]  /*4720*/  LDSM.16.M88.4 R56, [R126+0x3000] ;  /* 0x003000007e38783b */ /* 0x000fe20000000200 */
[----:B------:R-:W-:-:S02]  /*4730*/  IADD3 R117, PT, PT, R126, R73, RZ ;  /* 0x000000497e757210 */ /* 0x000fc40007ffe0ff */
[----:B------:R-:W-:Y:S01]  /*4740*/  IADD3 R242, PT, PT, R39, -0x1, RZ ;  /* 0xffffffff27f27810 */ /* 0x000fe20007ffe0ff */
[----:B------:R-:W-:Y:S01]  /*4750*/  LDSM.16.M88.4 R48, [R48] ;  /* 0x000000003030783b */ /* 0x000fe20000000200 */
[----:B------:R-:W-:Y:S02]  /*4760*/  IADD3 R38, PT, PT, R72, R117, RZ ;  /* 0x0000007548267210 */ /* 0x000fe40007ffe0ff */
[----:B------:R-:W-:Y:S01]  /*4770*/  ISETP.GT.AND P0, PT, R242, R232, PT ;  /* 0x000000e8f200720c */ /* 0x000fe20003f04270 */
[----:B------:R-:W3:Y:S01]  /*4780*/  LDSM.16.M88.4 R28, [R119+0x2000] ;  /* 0x00200000771c783b */ /* 0x000ee20000000200 */
[----:B-1----:R-:W-:-:S03]  /*4790*/  IADD3 R12, PT, PT, R12, R73, RZ ;  /* 0x000000490c0c7210 */ /* 0x002fc60007ffe0ff */
[----:B------:R-:W-:Y:S04]  /*47a0*/  LDSM.16.M88.4 R40, [R117+0x2000] ;  /* 0x002000007528783b */ /* 0x000fe80000000200 */
[----:B------:R1:W3:Y:S04]  /*47b0*/  LDSM.16.M88.4 R32, [R12] ;  /* 0x000000000c20783b */ /* 0x0002e80000000200 */
[----:B------:R-:W-:Y:S04]  /*47c0*/  LDSM.16.M88.4 R44, [R38+0x2000] ;  /* 0x00200000262c783b */ /* 0x000fe80000000200 */
[----:B------:R-:W3:Y:S04]  /*47d0*/  LDSM.16.M88.4 R8, [R119+0x2800] ;  /* 0x002800007708783b */ /* 0x000ee80000000200 */
[----:B------:R-:W-:Y:S01]  /*47e0*/  LDSM.16.M88.4 R68, [R117+0x2800] ;  /* 0x002800007544783b */ /* 0x000fe20000000200 */
[----:B----4-:R-:W-:Y:S03]  /*47f0*/  HMMA.16816.F32.BF16 R24, R52, R16, RZ ;  /* 0x000000103418723c */ /* 0x010fe600000418ff */
[----:B------:R-:W-:Y:S01]  /*4800*/  LDSM.16.M88.4 R64, [R117+0x3000] ;  /* 0x003000007540783b */ /* 0x000fe20000000200 */
[----:B-1----:R-:W-:-:S04]  /*4810*/  IADD3 R12, PT, PT, R72, R12, RZ ;  /* 0x0000000c480c7210 */ /* 0x002fc80007ffe0ff */
[C---:B------:R-:W-:Y:S02]  /*4820*/  HMMA.16816.F32.BF16 R16, R52.reuse, R18, RZ ;  /* 0x000000123410723c */ /* 0x040fe400000418ff */
[----:B------:R-:W1:Y:S06]  /*4830*/  LDSM.16.M88.4 R12, [R12] ;  /* 0x000000000c0c783b */ /* 0x000e6c0000000200 */
[----:B--2---:R-:W-:Y:S08]  /*4840*/  HMMA.16816.F32.BF16 R4, R52, R20, RZ ;  /* 0x000000143404723c */ /* 0x004ff000000418ff */
[C---:B---3--:R-:W-:Y:S08]  /*4850*/  HMMA.16816.F32.BF16 R24, R48.reuse, R28, R24 ;  /* 0x0000001c3018723c */ /* 0x048ff00000041818 */
[----:B------:R-:W-:Y:S01]  /*4860*/  HMMA.16816.F32.BF16 R16, R48, R30, R16 ;  /* 0x0000001e3010723c */ /* 0x000fe20000041810 */
[----:B------:R-:W2:Y:S07]  /*4870*/  LDSM.16.M88.4 R28, [R119+0x3000] ;  /* 0x00300000771c783b */ /* 0x000eae0000000200 */
[----:B------:R-:W-:Y:S08]  /*4880*/  HMMA.16816.F32.BF16 R20, R52, R22, RZ ;  /* 0x000000163414723c */ /* 0x000ff000000418ff */
[----:B------:R-:W-:Y:S08]  /*4890*/  HMMA.16816.F32.BF16 R24, R32, R40, R24 ;  /* 0x000000282018723c */ /* 0x000ff00000041818 */
[----:B------:R-:W-:Y:S08]  /*48a0*/  HMMA.16816.F32.BF16 R4, R48, R8, R4 ;  /* 0x000000083004723c */ /* 0x000ff00000041804 */
[----:B------:R-:W-:Y:S01]  /*48b0*/  HMMA.16816.F32.BF16 R16, R32, R42, R16 ;  /* 0x0000002a2010723c */ /* 0x000fe20000041810 */
[----:B------:R-:W3:Y:S07]  /*48c0*/  LDSM.16.M88.4 R40, [R38+0x2800] ;  /* 0x002800002628783b */ /* 0x000eee0000000200 */
        /* <DEDUP_REMOVED lines=9> */
[----:B---3--:R-:W-:Y:S08]  /*4960*/  HMMA.16816.F32.BF16 R4, R12, R40, R4 ;  /* 0x000000280c04723c */ /* 0x008ff00000041804 */
[----:B------:R-:W-:Y:S08]  /*4970*/  HMMA.16816.F32.BF16 R8, R32, R64, R8 ;  /* 0x000000402008723c */ /* 0x000ff00000041808 */
[----:B------:R-:W-:Y:S01]  /*4980*/  HMMA.16816.F32.BF16 R20, R12, R42, R20 ;  /* 0x0000002a0c14723c */ /* 0x000fe20000041814 */
[----:B------:R-:W-:Y:S01]  /*4990*/  LDSM.16.M88.4 R40, [R126+0x4000] ;  /* 0x004000007e28783b */ /* 0x000fe20000000200 */
[-C--:B-----5:R-:W-:Y:S01]  /*49a0*/  FMUL.FTZ R24, R24, R114.reuse ;  /* 0x0000007218187220 */ /* 0x0a0fe20000410000 */
        /* <DEDUP_REMOVED lines=68> */
[----:B----4-:R-:W-:Y:S07]  /*4df0*/  HMMA.16816.F32.BF16 R16, R12, R56, R16 ;  /* 0x000000380c10723c */ /* 0x010fee0000041810 */
[----:B------:R4:W1:Y:S01]  /*4e00*/  MUFU.TANH R90, R27 ;  /* 0x0000001b005a7308 */ /* 0x0008620000002400 */
        /* <DEDUP_REMOVED lines=18> */
[----:B------:R1:W1:Y:S01]  /*4f30*/  MUFU.TANH R86, R19 ;  /* 0x0000001300567308 */ /* 0x0002620000002400 */
[----:B------:R-:W-:Y:S01]  /*4f40*/  HMMA.16816.F32.BF16 R8, R32, R66, R8 ;  /* 0x000000422008723c */ /* 0x000fe20000041808 */
[----:B------:R-:W-:Y:S06]  /*4f50*/  LDSM.16.M88.4 R64, [R117+0x5000] ;  /* 0x005000007540783b */ /* 0x000fec0000000200 */
[----:B------:R-:W3:Y:S01]  /*4f60*/  MUFU.TANH R85, R4 ;  /* 0x0000000400557308 */ /* 0x000ee20000002400 */
[----:B-----5:R-:W-:Y:S07]  /*4f70*/  HMMA.16816.F32.BF16 R24, R48, R40, R24 ;  /* 0x000000283018723c */ /* 0x020fee0000041818 */
[----:B------:R-:W3:Y:S01]  /*4f80*/  MUFU.TANH R84, R5 ;  /* 0x0000000500547308 */ /* 0x000ee20000002400 */
[----:B--2---:R-:W-:Y:S01]  /*4f90*/  HMMA.16816.F32.BF16 R20, R12, R44, R20 ;  /* 0x0000002c0c14723c */ /* 0x004fe20000041814 */
[----:B-1----:R-:W-:Y:S06]  /*4fa0*/  LDSM.16.M88.4 R16, [R119+0x5000] ;  /* 0x005000007710783b */ /* 0x002fec0000000200 */
[----:B------:R-:W1:Y:S01]  /*4fb0*/  MUFU.TANH R83, R6 ;  /* 0x0000000600537308 */ /* 0x000e620000002400 */
[----:B------:R-:W-:Y:S01]  /*4fc0*/  HMMA.16816.F32.BF16 R28, R48, R42, R28 ;  /* 0x0000002a301c723c */ /* 0x000fe2000004181c */
[----:B------:R-:W2:Y:S06]  /*4fd0*/  LDSM.16.M88.4 R40, [R38+0x4800] ;  /* 0x004800002628783b */ /* 0x000eac0000000200 */
        /* <DEDUP_REMOVED lines=8> */
[----:B------:R-:W5:Y:S06]  /*5060*/  LDSM.16.M88.4 R44, [R126+0x5800] ;  /* 0x005800007e2c783b */ /* 0x000f6c0000000200 */
        /* <DEDUP_REMOVED lines=9> */
[----:B------:R4:W1:Y:S01]  /*5100*/  MUFU.TANH R78, R23 ;  /* 0x00000017004e7308 */ /* 0x0008620000002400 */
[----:B--2---:R-:W-:Y:S07]  /*5110*/  HMMA.16816.F32.BF16 R24, R12, R40, R24 ;  /* 0x000000280c18723c */ /* 0x004fee0000041818 */
[----:B------:R-:W2:Y:S01]  /*5120*/  MUFU.TANH R77, R8 ;  /* 0x00000008004d7308 */ /* 0x000ea20000002400 */
[----:B------:R-:W-:Y:S07]  /*5130*/  HMMA.16816.F32.BF16 R4, R48, R16, R4 ;  /* 0x000000103004723c */ /* 0x000fee0000041804 */
[----:B------:R-:W1:Y:S01]  /*5140*/  MUFU.TANH R76, R9 ;  /* 0x00000009004c7308 */ /* 0x000e620000002400 */
[----:B----4-:R-:W-:Y:S01]  /*5150*/  HMMA.16816.F32.BF16 R20, R52, R58, RZ ;  /* 0x0000003a3414723c */ /* 0x010fe200000418ff */
[----:B------:R-:W4:Y:S02]  /*5160*/  LDSM.16.M88.4 R56, [R119+0x5800] ;  /* 0x005800007738783b */ /* 0x000f240000000200 */
[-C--:B------:R-:W-:Y:S01]  /*5170*/  FMUL.FTZ R24, R24, R114.reuse ;  /* 0x0000007218187220 */ /* 0x080fe20000410000 */
[-C--:B------:R-:W-:Y:S01]  /*5180*/  FMUL.FTZ R25, R25, R114.reuse ;  /* 0x0000007219197220 */ /* 0x080fe20000410000 */
[-C--:B------:R-:W-:Y:S01]  /*5190*/  FMUL.FTZ R26, R26, R114.reuse ;  /* 0x000000721a1a7220 */ /* 0x080fe20000410000 */
[-C--:B------:R-:W-:Y:S01]  /*51a0*/  FMUL.FTZ R27, R27, R114.reuse ;  /* 0x000000721b1b7220 */ /* 0x080fe20000410000 */
[----:B------:R-:W1:Y:S01]  /*51b0*/  MUFU.TANH R75, R10 ;  /* 0x0000000a004b7308 */ /* 0x000e620000002400 */
[----:B------:R-:W-:Y:S01]  /*51c0*/  HMMA.16816.F32.BF16 R28, R12, R42, R28 ;  /* 0x0000002a0c1c723c */ /* 0x000fe2000004181c */
[----:B------:R-:W-:Y:S06]  /*51d0*/  LDSM.16.M88.4 R40, [R126+0x6000] ;  /* 0x006000007e28783b */ /* 0x000fec0000000200 */
[----:B------:R5:W1:Y:S01]  /*51e0*/  MUFU.TANH R37, R11 ;  /* 0x0000000b00257308 */ /* 0x000a620000002400 */
[----:B------:R-:W-:Y:S07]  /*51f0*/  HMMA.16816.F32.BF16 R4, R32, R64, R4 ;  /* 0x000000402004723c */ /* 0x000fee0000041804 */
[----:B------:R-:W1:Y:S01]  /*5200*/  MUFU.TANH R36, R24 ;  /* 0x0000001800247308 */ /* 0x000e620000002400 */
[----:B------:R-:W-:Y:S01]  /*5210*/  HMMA.16816.F32.BF16 R20, R48, R18, R20 ;  /* 0x000000123014723c */ /* 0x000fe20000041814 */
[----:B------:R-:W3:Y:S02]  /*5220*/  LDSM.16.M88.4 R16, [R38+0x5000] ;  /* 0x005000002610783b */ /* 0x000ee40000000200 */
[-C--:B------:R-:W-:Y:S01]  /*5230*/  FMUL.FTZ R28, R28, R114.reuse ;  /* 0x000000721c1c7220 */ /* 0x080fe20000410000 */
[-C--:B------:R-:W-:Y:S01]  /*5240*/  FMUL.FTZ R29, R29, R114.reuse ;  /* 0x000000721d1d7220 */ /* 0x080fe20000410000 */
[-C--:B------:R-:W-:Y:S01]  /*5250*/  FMUL.FTZ R30, R30, R114.reuse ;  /* 0x000000721e1e7220 */ /* 0x080fe20000410000 */
[-C--:B------:R-:W-:Y:S01]  /*5260*/  FMUL.FTZ R31, R31, R114.reuse ;  /* 0x000000721f1f7220 */ /* 0x080fe20000410000 */
[----:B------:R-:W1:Y:S01]  /*5270*/  MUFU.TANH R116, R25 ;  /* 0x0000001900747308 */ /* 0x000e620000002400 */
[----:B-----5:R-:W-:Y:S07]  /*5280*/  HMMA.16816.F32.BF16 R8, R52, R44, RZ ;  /* 0x0000002c3408723c */ /* 0x020fee00000418ff */
[----:B------:R-:W1:Y:S05]  /*5290*/  MUFU.TANH R118, R26 ;  /* 0x0000001a00767308 */ /* 0x000e6a0000002400 */
[----:B------:R-:W-:Y:S01]  /*52a0*/  HMMA.16816.F32.BF16 R20, R32, R66, R20 ;  /* 0x000000422014723c */ /* 0x000fe20000041814 */
[----:B------:R-:W-:Y:S02]  /*52b0*/  LDSM.16.M88.4 R64, [R117+0x6000] ;  /* 0x006000007540783b */ /* 0x000fe40000000200 */
[----:B------:R5:W1:Y:S05]  /*52c0*/  MUFU.TANH R120, R27 ;  /* 0x0000001b00787308 */ /* 0x000a6a0000002400 */
[----:B----4-:R-:W-:Y:S03]  /*52d0*/  HMMA.16816.F32.BF16 R8, R48, R56, R8 ;  /* 0x000000383008723c */ /* 0x010fe60000041808 */
[----:B------:R-:W4:Y:S08]  /*52e0*/  MUFU.TANH R121, R28 ;  /* 0x0000001c00797308 */ /* 0x000f300000002400 */
[----:B------:R-:W1:Y:S01]  /*52f0*/  MUFU.TANH R122, R29 ;  /* 0x0000001d007a7308 */ /* 0x000e620000002400 */
        /* <DEDUP_REMOVED lines=27> */
[----:B--2---:R-:W-:Y:S07]  /*54b0*/  HMMA.16816.F32.BF16 R8, R12, R56, R8 ;  /* 0x000000380c08723c */ /* 0x004fee0000041808 */
[----:B------:R-:W2:Y:S01]  /*54c0*/  MUFU.TANH R131, R21 ;  /* 0x0000001500837308 */ /* 0x000ea20000002400 */
        /* <DEDUP_REMOVED lines=53> */
[----:B------:R-:W-:Y:S07]  /*5820*/  HMMA.16816.F32.BF16 R56, R52, R58, RZ ;  /* 0x0000003a3438723c */ /* 0x000fee00000418ff */
        /* <DEDUP_REMOVED lines=8> */
[----:B-----5:R-:W-:Y:S01]  /*58b0*/  LDSM.16.M88.4 R28, [R119+0x7800] ;  /* 0x00780000771c783b */ /* 0x020fe20000000200 */
[C---:B------:R-:W-:Y:S06]  /*58c0*/  HMMA.16816.F32.BF16 R24, R48.reuse, R8, R24 ;  /* 0x000000083018723c */ /* 0x040fec0000041818 */
[----:B------:R-:W1:Y:S02]  /*58d0*/  MUFU.TANH R146, R6 ;  /* 0x0000000600927308 */ /* 0x000e640000002400 */
[----:B------:R-:W-:Y:S01]  /*58e0*/  HMMA.16816.F32.BF16 R56, R48, R10, R56 ;  /* 0x0000000a3038723c */ /* 0x000fe20000041838 */
[----:B------:R-:W5:Y:S01]  /*58f0*/  LDSM.16.M88.4 R8, [R38+0x7000] ;  /* 0x007000002608783b */ /* 0x000f620000000200 */
[-C--:B------:R-:W-:Y:S01]  /*5900*/  FMUL.FTZ R16, R16, R114.reuse ;  /* 0x0000007210107220 */ /* 0x080fe20000410000 */
[-C--:B------:R-:W-:Y:S01]  /*5910*/  FMUL.FTZ R17, R17, R114.reuse ;  /* 0x0000007211117220 */ /* 0x080fe20000410000 */
[-C--:B------:R-:W-:Y:S01]  /*5920*/  FMUL.FTZ R18, R18, R114.reuse ;  /* 0x0000007212127220 */ /* 0x080fe20000410000 */
[-C--:B------:R-:W-:Y:S01]  /*5930*/  FMUL.FTZ R19, R19, R114.reuse ;  /* 0x0000007213137220 */ /* 0x080fe20000410000 */
[----:B------:R2:W1:Y:S06]  /*5940*/  MUFU.TANH R148, R7 ;  /* 0x0000000700947308 */ /* 0x00046c0000002400 */
[C---:B------:R-:W-:Y:S02]  /*5950*/  HMMA.16816.F32.BF16 R24, R32.reuse, R64, R24 ;  /* 0x000000402018723c */ /* 0x040fe40000041818 */
[----:B------:R-:W1:Y:S06]  /*5960*/  MUFU.TANH R152, R20 ;  /* 0x0000001400987308 */ /* 0x000e6c0000002400 */
[----:B------:R-:W-:Y:S01]  /*5970*/  HMMA.16816.F32.BF16 R56, R32, R66, R56 ;  /* 0x000000422038723c */ /* 0x000fe20000041838 */
[----:B------:R-:W-:Y:S01]  /*5980*/  LDSM.16.M88.4 R64, [R117+0x8000] ;  /* 0x008000007540783b */ /* 0x000fe20000000200 */
[----:B------:R-:W1:Y:S06]  /*5990*/  MUFU.TANH R154, R21 ;  /* 0x00000015009a7308 */ /* 0x000e6c0000002400 */
[----:B--2---:R-:W-:Y:S02]  /*59a0*/  HMMA.16816.F32.BF16 R4, R52, R44, RZ ;  /* 0x0000002c3404723c */ /* 0x004fe400000418ff */
[----:B------:R-:W2:Y:S08]  /*59b0*/  MUFU.TANH R150, R22 ;  /* 0x0000001600967308 */ /* 0x000eb00000002400 */
[----:B------:R4:W1:Y:S01]  /*59c0*/  MUFU.TANH R151, R23 ;  /* 0x0000001700977308 */ /* 0x0008620000002400 */
[----:B-----5:R-:W-:Y:S07]  /*59d0*/  HMMA.16816.F32.BF16 R24, R12, R8, R24 ;  /* 0x000000080c18723c */ /* 0x020fee0000041818 */
[----:B------:R-:W1:Y:S02]  /*59e0*/  MUFU.TANH R155, R16 ;  /* 0x00000010009b7308 */ /* 0x000e640000002400 */
[----:B------:R-:W-:Y:S06]  /*59f0*/  HMMA.16816.F32.BF16 R4, R48, R28, R4 ;  /* 0x0000001c3004723c */ /* 0x000fec0000041804 */
[----:B------:R-:W1:Y:S02]  /*5a00*/  MUFU.TANH R158, R17 ;  /* 0x00000011009e7308 */ /* 0x000e640000002400 */
[----:B----4-:R-:W-:Y:S01]  /*5a10*/  HMMA.16816.F32.BF16 R20, R52, R46, RZ ;  /* 0x0000002e3414723c */ /* 0x010fe200000418ff */
[----:B------:R-:W4:Y:S01]  /*5a20*/  LDSM.16.M88.4 R44, [R119+0x8000] ;  /* 0x00800000772c783b */ /* 0x000f220000000200 */
[-C--:B------:R-:W-:Y:S01]  /*5a30*/  FMUL.FTZ R24, R24, R114.reuse ;  /* 0x0000007218187220 */ /* 0x080fe20000410000 */
[----:B------:R-:W-:-:S03]  /*5a40*/  FMUL.FTZ R25, R25, R114 ;  /* 0x0000007219197220 */ /* 0x000fc60000410000 */
[----:B------:R-:W1:Y:S01]  /*5a50*/  MUFU.TANH R153, R18 ;  /* 0x0000001200997308 */ /* 0x000e620000002400 */
[-C--:B------:R-:W-:Y:S01]  /*5a60*/  FMUL.FTZ R26, R26, R114.reuse ;  /* 0x000000721a1a7220 */ /* 0x080fe20000410000 */
[-C--:B------:R-:W-:Y:S01]  /*5a70*/  FMUL.FTZ R27, R27, R114.reuse ;  /* 0x000000721b1b7220 */ /* 0x080fe20000410000 */
[----:B------:R-:W-:Y:S01]  /*5a80*/  HMMA.16816.F32.BF16 R56, R12, R10, R56 ;  /* 0x0000000a0c38723c */ /* 0x000fe20000041838 */
[----:B------:R-:W-:Y:S04]  /*5a90*/  LDSM.16.M88.4 R8, [R126+0x8800] ;  /* 0x008800007e08783b */ /* 0x000fe80000000200 */
[----:B------:R5:W1:Y:S03]  /*5aa0*/  MUFU.TANH R156, R19 ;  /* 0x00000013009c7308 */ /* 0x000a660000002400 */
[----:B------:R-:W-:Y:S05]  /*5ab0*/  HMMA.16816.F32.BF16 R4, R32, R68, R4 ;  /* 0x000000442004723c */ /* 0x000fea0000041804 */
[----:B------:R-:W1:Y:S03]  /*5ac0*/  MUFU.TANH R159, R24 ;  /* 0x00000018009f7308 */ /* 0x000e660000002400 */
[----:B------:R-:W-:Y:S01]  /*5ad0*/  HMMA.16816.F32.BF16 R20, R48, R30, R20 ;  /* 0x0000001e3014723c */ /* 0x000fe20000041814 */
[----:B------:R-:W3:Y:S02]  /*5ae0*/  LDSM.16.M88.4 R28, [R38+0x7800] ;  /* 0x00780000261c783b */ /* 0x000ee40000000200 */
[-C--:B------:R-:W-:Y:S01]  /*5af0*/  FMUL.FTZ R56, R56, R114.reuse ;  /* 0x0000007238387220 */ /* 0x080fe20000410000 */
[-C--:B------:R-:W-:Y:S01]  /*5b00*/  FMUL.FTZ R57, R57, R114.reuse ;  /* 0x0000007239397220 */ /* 0x080fe20000410000 */
[----:B------:R-:W1:Y:S01]  /*5b10*/  MUFU.TANH R162, R25 ;  /* 0x0000001900a27308 */ /* 0x000e620000002400 */
[-C--:B------:R-:W-:Y:S01]  /*5b20*/  FMUL.FTZ R58, R58, R114.reuse ;  /* 0x000000723a3a7220 */ /* 0x080fe20000410000 */
[-C--:B------:R-:W-:Y:S01]  /*5b30*/  FMUL.FTZ R59, R59, R114.reuse ;  /* 0x000000723b3b7220 */ /* 0x080fe20000410000 */
[C---:B-----5:R-:W-:Y:S05]  /*5b40*/  HMMA.16816.F32.BF16 R16, R52.reuse, R40, RZ ;  /* 0x000000283410723c */ /* 0x060fea00000418ff */
[----:B------:R-:W1:Y:S03]  /*5b50*/  MUFU.TANH R157, R26 ;  /* 0x0000001a009d7308 */ /* 0x000e660000002400 */
[----:B------:R-:W-:Y:S05]  /*5b60*/  HMMA.16816.F32.BF16 R40, R52, R42, RZ ;  /* 0x0000002a3428723c */ /* 0x000fea00000418ff */
[----:B------:R5:W1:Y:S03]  /*5b70*/  MUFU.TANH R160, R27 ;  /* 0x0000001b00a07308 */ /* 0x000a660000002400 */
[----:B------:R-:W-:Y:S01]  /*5b80*/  HMMA.16816.F32.BF16 R20, R32, R70, R20 ;  /* 0x000000462014723c */ /* 0x000fe20000041814 */
[----:B------:R-:W-:Y:S04]  /*5b90*/  LDSM.16.M88.4 R68, [R117+0x8800] ;  /* 0x008800007544783b */ /* 0x000fe80000000200 */
[----:B------:R-:W1:Y:S03]  /*5ba0*/  MUFU.TANH R163, R56 ;  /* 0x0000003800a37308 */ /* 0x000e660000002400 */
[C---:B----4-:R-:W-:Y:S05]  /*5bb0*/  HMMA.16816.F32.BF16 R16, R48.reuse, R44, R16 ;  /* 0x0000002c3010723c */ /* 0x050fea0000041810 */
[----:B------:R-:W4:Y:S01]  /*5bc0*/  MUFU.TANH R164, R57 ;  /* 0x0000003900a47308 */ /* 0x000f220000002400 */
[----:B-----5:R-:W-:Y:S02]  /*5bd0*/  LDSM.16.M88.4 R24, [R119+0x8800] ;  /* 0x008800007718783b */ /* 0x020fe40000000200 */
[----:B------:R-:W-:Y:S02]  /*5be0*/  HMMA.16816.F32.BF16 R40, R48, R46, R40 ;  /* 0x0000002e3028723c */ /* 0x000fe40000041828 */
[----:B------:R-:W5:Y:S03]  /*5bf0*/  LDSM.16.M88.4 R44, [R38+0x8000] ;  /* 0x00800000262c783b */ /* 0x000f660000000200 */
[----:B------:R-:W1:Y:S03]  /*5c00*/  MUFU.TANH R161, R58 ;  /* 0x0000003a00a17308 */ /* 0x000e660000002400 */
[----:B---3--:R-:W-:Y:S05]  /*5c10*/  HMMA.16816.F32.BF16 R4, R12, R28, R4 ;  /* 0x0000001c0c04723c */ /* 0x008fea0000041804 */
[----:B------:R3:W1:Y:S03]  /*5c20*/  MUFU.TANH R205, R59 ;  /* 0x0000003b00cd7308 */ /* 0x0006660000002400 */
        /* <DEDUP_REMOVED lines=11> */
[----:B------:R4:W-:Y:S02]  /*5ce0*/  LDSM.16.M88.4 R64, [R126+0x9800] ;  /* 0x009800007e40783b */ /* 0x0009e40000000200 */
        /* <DEDUP_REMOVED lines=27> */
[----:B------:R-:W1:Y:S08]  /*5ea0*/  MUFU.TANH R171, R16 ;  /* 0x0000001000ab7308 */ /* 0x000e700000002400 */
[----:B------:R-:W1:Y:S01]  /*5eb0*/  MUFU.TANH R172, R17 ;  /* 0x0000001100ac7308 */ /* 0x000e620000002400 */
[----:B--2---:R-:W-:Y:S07]  /*5ec0*/  HMMA.16816.F32.BF16 R20, R52, R28, RZ ;  /* 0x0000001c3414723c */ /* 0x004fee00000418ff */
[----:B----4-:R-:W2:Y:S01]  /*5ed0*/  MUFU.TANH R126, R18 ;  /* 0x00000012007e7308 */ /* 0x010ea20000002400 */
[----:B------:R-:W-:Y:S07]  /*5ee0*/  HMMA.16816.F32.BF16 R4, R32, R70, R4 ;  /* 0x000000462004723c */ /* 0x000fee0000041804 */
        /* <DEDUP_REMOVED lines=15> */
[----:B------:R-:W2:Y:S06]  /*5fe0*/  LDSM.16.M88.4 R8, [R38+0x9000] ;  /* 0x009000002608783b */ /* 0x000eac0000000200 */
[-C--:B------:R-:W-:Y:S01]  /*5ff0*/  FMUL.FTZ R4, R4, R114.reuse ;  /* 0x0000007204047220 */ /* 0x080fe20000410000 */
[C---:B-----5:R-:W-:Y:S01]  /*6000*/  HMMA.16816.F32.BF16 R40, R52.reuse, R64, RZ ;  /* 0x000000403428723c */ /* 0x060fe200000418ff */
[-C--:B------:R-:W-:Y:S01]  /*6010*/  FMUL.FTZ R5, R5, R114.reuse ;  /* 0x0000007205057220 */ /* 0x080fe20000410000 */
[----:B------:R5:W1:Y:S06]  /*6020*/  MUFU.TANH R64, R56 ;  /* 0x0000003800407308 */ /* 0x000a6c0000002400 */
[----:B------:R-:W-:Y:S08]  /*6030*/  HMMA.16816.F32.BF16 R52, R52, R66, RZ ;  /* 0x000000423434723c */ /* 0x000ff000000418ff */
[----:B----4-:R-:W-:Y:S01]  /*6040*/  HMMA.16816.F32.BF16 R20, R32, R28, R20 ;  /* 0x0000001c2014723c */ /* 0x010fe20000041814 */
[----:B-----5:R-:W-:-:S02]  /*6050*/  FMUL.FTZ R56, R58, R114 ;  /* 0x000000723a387220 */ /* 0x020fc40000410000 */
[----:B------:R4:W1:Y:S05]  /*6060*/  MUFU.TANH R58, R5 ;  /* 0x00000005003a7308 */ /* 0x00086a0000002400 */
[----:B------:R-:W-:Y:S01]  /*6070*/  HMMA.16816.F32.BF16 R16, R32, R30, R16 ;  /* 0x0000001e2010723c */ /* 0x000fe20000041810 */
[----:B------:R5:W3:Y:S01]  /*6080*/  LDSM.16.M88.4 R28, [R38+0x9800] ;  /* 0x00980000261c783b */ /* 0x000ae20000000200 */
[----:B------:R-:W-:-:S04]  /*6090*/  DEPBAR.LE SB0, 0x0 ;  /* 0x000080000000791a */ /* 0x000fc80000000000 */
[----:B------:R-:W1:Y:S02]  /*60a0*/  MUFU.TANH R56, R56 ;  /* 0x0000003800387308 */ /* 0x000e640000002400 */
[----:B------:R-:W-:Y:S01]  /*60b0*/  HMMA.16816.F32.BF16 R40, R48, R44, R40 ;  /* 0x0000002c3028723c */ /* 0x000fe20000041828 */
[----:B------:R-:W-:-:S05]  /*60c0*/  FMUL.FTZ R44, R59, R114 ;  /* 0x000000723b2c7220 */ /* 0x000fca0000410000 */
[----:B------:R1:W1:Y:S01]  /*60d0*/  MUFU.TANH R45, R4 ;  /* 0x00000004002d7308 */ /* 0x0002620000002400 */
[----:B----4-:R-:W-:Y:S01]  /*60e0*/  FMUL.FTZ R5, R7, R114 ;  /* 0x0000007207057220 */ /* 0x010fe20000410000 */
[----:B------:R-:W-:Y:S06]  /*60f0*/  HMMA.16816.F32.BF16 R52, R48, R46, R52 ;  /* 0x0000002e3034723c */ /* 0x000fec0000041834 */
[----:B------:R-:W4:Y:S02]  /*6100*/  MUFU.TANH R44, R44 ;  /* 0x0000002c002c7308 */ /* 0x000f240000002400 */
[----:B--2---:R-:W-:Y:S01]  /*6110*/  HMMA.16816.F32.BF16 R20, R12, R8, R20 ;  /* 0x000000080c14723c */ /* 0x004fe20000041814 */
[----:B-----5:R-:W-:-:S05]  /*6120*/  SHF.L.U32 R38, R242, 0x8, RZ ;  /* 0x00000008f2267819 */ /* 0x020fca00000006ff */
[----:B------:R-:W2:Y:S01]  /*6130*/  MUFU.TANH R5, R5 ;  /* 0x0000000500057308 */ /* 0x000ea20000002400 */
[-C--:B-1----:R-:W-:Y:S01]  /*6140*/  FMUL.FTZ R4, R6, R114.reuse ;  /* 0x0000007206047220 */ /* 0x082fe20000410000 */
[C---:B------:R-:W-:Y:S06]  /*6150*/  HMMA.16816.F32.BF16 R40, R32.reuse, R24, R40 ;  /* 0x000000182028723c */ /* 0x040fec0000041828 */
[----:B------:R-:W1:Y:S02]  /*6160*/  MUFU.TANH R4, R4 ;  /* 0x0000000400047308 */ /* 0x000e640000002400 */
[----:B------:R-:W-:Y:S03]  /*6170*/  HMMA.16816.F32.BF16 R52, R32, R26, R52 ;  /* 0x0000001a2034723c */ /* 0x000fe60000041834 */
[-C--:B------:R-:W-:Y:S01]  /*6180*/  FMUL.FTZ R20, R20, R114.reuse ;  /* 0x0000007214147220 */ /* 0x080fe20000410000 */
[-C--:B------:R-:W-:Y:S01]  /*6190*/  FMUL.FTZ R21, R21, R114.reuse ;  /* 0x0000007215157220 */ /* 0x080fe20000410000 */
[-C--:B------:R-:W-:Y:S01]  /*61a0*/  FMUL.FTZ R7, R22, R114.reuse ;  /* 0x0000007216077220 */ /* 0x080fe20000410000 */
[----:B------:R-:W-:Y:S01]  /*61b0*/  FMUL.FTZ R8, R23, R114 ;  /* 0x0000007217087220 */ /* 0x000fe20000410000 */
[----:B------:R5:W1:Y:S01]  /*61c0*/  MUFU.TANH R24, R20 ;  /* 0x0000001400187308 */ /* 0x000a620000002400 */
[----:B------:R-:W-:Y:S01]  /*61d0*/  HMMA.16816.F32.BF16 R16, R12, R10, R16 ;  /* 0x0000000a0c10723c */ /* 0x000fe20000041810 */
[----:B------:R-:W-:-:S06]  /*61e0*/  LOP3.LUT R11, R115, 0x200, RZ, 0xc0, !PT ;  /* 0x00000200730b7812 */ /* 0x000fcc00078ec0ff */
        /* <DEDUP_REMOVED lines=13> */
[----:B------:R-:W1:Y:S04]  /*62c0*/  MUFU.TANH R6, R6 ;  /* 0x0000000600067308 */ /* 0x000e680000002400 */
[-C--:B-----5:R-:W-:Y:S01]  /*62d0*/  FMUL.FTZ R20, R52, R114.reuse ;  /* 0x0000007234147220 */ /* 0x0a0fe20000410000 */
[-C--:B----4-:R-:W-:Y:S01]  /*62e0*/  FMUL.FTZ R21, R53, R114.reuse ;  /* 0x0000007235157220 */ /* 0x090fe20000410000 */
[-C--:B------:R-:W-:Y:S01]  /*62f0*/  FMUL.FTZ R14, R54, R114.reuse ;  /* 0x00000072360e7220 */ /* 0x080fe20000410000 */
[----:B------:R-:W-:Y:S01]  /*6300*/  FMUL.FTZ R13, R55, R114 ;  /* 0x00000072370d7220 */ /* 0x000fe20000410000 */
[----:B------:R-:W4:Y:S08]  /*6310*/  MUFU.TANH R9, R9 ;  /* 0x0000000900097308 */ /* 0x000f300000002400 */
        /* <DEDUP_REMOVED lines=25> */
.L_x_5153:
[----:B------:R-:W2:Y:S01]  /*64b0*/  LD.E R30, desc[UR4][R2.64+0x170] ;  /* 0x00017004021e7980 */ /* 0x000ea2000c101900 */
[----:B------:R-:W-:Y:S02]  /*64c0*/  IADD3 R28, PT, PT, R38, -0x100, RZ ;  /* 0xffffff00261c7810 */ /* 0x000fe40007ffe0ff */
[----:B------:R-:W-:Y:S02]  /*64d0*/  IABS R23, R38 ;  /* 0x0000002600177213 */ /* 0x000fe40000000000 */
[----:B------:R-:W-:Y:S02]  /*64e0*/  IABS R18, R28 ;  /* 0x0000001c00127213 */ /* 0x000fe40000000000 */
[-C--:B--2---:R-:W-:Y:S02]  /*64f0*/  IABS R26, R30.reuse ;  /* 0x0000001e001a7213 */ /* 0x084fe40000000000 */
[-C--:B------:R-:W-:Y:S02]  /*6500*/  IABS R22, R30.reuse ;  /* 0x0000001e00167213 */ /* 0x080fe40000000000 */
[----:B------:R-:W2:Y:S01]  /*6510*/  I2F.RP R32, R26 ;  /* 0x0000001a00207306 */ /* 0x000ea20000209400 */
[----:B------:R-:W-:-:S02]  /*6520*/  LOP3.LUT R28, R28, R30, RZ, 0x3c, !PT ;  /* 0x0000001e1c1c7212 */ /* 0x000fc400078e3cff */
[----:B------:R-:W-:Y:S02]  /*6530*/  IMAD.MOV R22, RZ, RZ, -R22 ;  /* 0x000000ffff167224 */ /* 0x000fe400078e0a16 */
[----:B------:R-:W-:-:S03]  /*6540*/  ISETP.GE.AND P0, PT, R28, RZ, PT ;  /* 0x000000ff1c00720c */ /* 0x000fc60003f06270 */
[----:B--2---:R-:W2:Y:S02]  /*6550*/  MUFU.RCP R32, R32 ;  /* 0x0000002000207308 */ /* 0x004ea40000001000 */
[----:B--2---:R-:W-:-:S06]  /*6560*/  VIADD R32, R32, 0xffffffe ;  /* 0x0ffffffe20207836 */ /* 0x004fcc0000000000 */
[----:B------:R-:W2:Y:S02]  /*6570*/  F2I.FTZ.U32.TRUNC.NTZ R33, R32 ;  /* 0x0000002000217305 */ /* 0x000ea4000021f000 */
[----:B--2---:R-:W-:Y:S02]  /*6580*/  IMAD.MOV R29, RZ, RZ, -R33 ;  /* 0x000000ffff1d7224 */ /* 0x004fe400078e0a21 */
        /* <DEDUP_REMOVED lines=20> */
[----:B------:R-:W-:Y:S01]  /*66d0*/  IMAD.MOV.U32 R26, RZ, RZ, R27 ;  /* 0x000000ffff1a7224 */ /* 0x000fe200078e001b */
[----:B------:R-:W-:-:S04]  /*66e0*/  @P6 IADD3 R29, PT, PT, R29, 0x1, RZ ;  /* 0x000000011d1d6810 */ /* 0x000fc80007ffe0ff */
        /* <DEDUP_REMOVED lines=26> */
.L_x_5154:
[----:B------:R-:W-:Y:S05]  /*6890*/  BSYNC.RECONVERGENT B0 ;  /* 0x0000000000007941 */ /* 0x000fea0003800200 */
.L_x_5152:
[CC--:B------:R-:W-:Y:S01]  /*68a0*/  ISETP.GE.AND P1, PT, R61.reuse, R243.reuse, PT ;  /* 0x000000f33d00720c */ /* 0x0c0fe20003f26270 */
[----:B------:R-:W-:Y:S01]  /*68b0*/  BSSY.RECONVERGENT B0, `(.L_x_5155) ;  /* 0x0000094000007945 */ /* 0x000fe20003800200 */
[----:B------:R-:W-:Y:S02]  /*68c0*/  ISETP.GE.AND P0, PT, R61, R243, PT ;  /* 0x000000f33d00720c */ /* 0x000fe40003f06270 */
[C---:B------:R-:W-:Y:S02]  /*68d0*/  SHF.L.U32 R22, R228.reuse, 0x5, RZ ;  /* 0x00000005e4167819 */ /* 0x040fe400000006ff */
[----:B------:R-:W-:Y:S02]  /*68e0*/  SHF.L.U64.HI R18, R228, 0x5, R229 ;  /* 0x00000005e4127819 */ /* 0x000fe400000102e5 */
[----:B------:R-:W-:-:S05]  /*68f0*/  IADD3 R28, P4, PT, R22, R234, RZ ;  /* 0x000000ea161c7210 */ /* 0x000fca0007f9e0ff */
[----:B------:R-:W-:Y:S01]  /*6900*/  IMAD.X R29, R18, 0x1, R233, P4 ;  /* 0x00000001121d7824 */ /* 0x000fe200020e06e9 */
[----:B------:R-:W-:Y:S01]  /*6910*/  @!P1 MOV R27, R233 ;  /* 0x000000e9001b9202 */ /* 0x000fe20000000f00 */
[----:B------:R-:W-:Y:S01]  /*6920*/  @!P1 IMAD.MOV.U32 R26, RZ, RZ, R234 ;  /* 0x000000ffff1a9224 */ /* 0x000fe200078e00ea */
[----:B------:R-:W-:Y:S01]  /*6930*/  @!P0 IADD3 R22, P3, PT, R28, R22, RZ ;  /* 0x000000161c168210 */ /* 0x000fe20007f7e0ff */
[--C-:B------:R-:W-:Y:S01]  /*6940*/  @!P0 IMAD.MOV.U32 R50, RZ, RZ, R28.reuse ;  /* 0x000000ffff328224 */ /* 0x100fe200078e001c */
[-C--:B------:R-:W-:Y:S01]  /*6950*/  @!P0 MOV R51, R29.reuse ;  /* 0x0000001d00338202 */ /* 0x080fe20000000f00 */
[----:B------:R-:W-:Y:S01]  /*6960*/  @!P0 IMAD.MOV.U32 R30, RZ, RZ, R28 ;  /* 0x000000ffff1e8224 */ /* 0x000fe200078e001c */
[----:B------:R-:W-:Y:S01]  /*6970*/  @!P0 IADD3.X R23, PT, PT, R29, R18, RZ, P3, !PT ;  /* 0x000000121d178210 */ /* 0x000fe20001ffe4ff */
[----:B------:R-:W-:Y:S01]  /*6980*/  @!PT LDS RZ, [RZ] ;  /* 0x00000000fffff984 */ /* 0x000fe20000000800 */
[----:B------:R-:W-:Y:S01]  /*6990*/  @!PT LDS RZ, [RZ] ;  /* 0x00000000fffff984 */ /* 0x000fe20000000800 */
[----:B------:R-:W-:Y:S01]  /*69a0*/  @!PT LDS RZ, [RZ] ;  /* 0x00000000fffff984 */ /* 0x000fe20000000800 */
[----:B------:R2:W-:Y:S01]  /*69b0*/  @!P1 LDGSTS.E.BYPASS.LTC128B.128 [R60+0x2000], desc[UR4][R26.64] ;  /* 0x020000001a3c9fae */ /* 0x0005e2000b981a04 */
[-C--:B------:R-:W-:Y:S01]  /*69c0*/  @!P0 MOV R31, R29.reuse ;  /* 0x0000001d001f8202 */ /* 0x080fe20000000f00 */
[C---:B------:R-:W-:Y:S01]  /*69d0*/  @!P0 IMAD R34, R229.reuse, 0x120, RZ ;  /* 0x00000120e5228824 */ /* 0x040fe200078e02ff */
[-C--:B------:R-:W-:Y:S01]  /*69e0*/  @!P0 MOV R33, R29.reuse ;  /* 0x0000001d00218202 */ /* 0x080fe20000000f00 */
[----:B------:R3:W-:Y:S01]  /*69f0*/  @P1 STS.128 [R60+0x2000], RZ ;  /* 0x002000ff3c001388 */ /* 0x0007e20000000c00 */
[C---:B------:R-:W-:Y:S01]  /*6a00*/  @!P0 IMAD R48, R229.reuse, 0x60, RZ ;  /* 0x00000060e5308824 */ /* 0x040fe200078e02ff */
[C---:B------:R-:W-:Y:S01]  /*6a10*/  @!P0 LEA R52, P3, R228.reuse, R28, 0x6 ;  /* 0x0000001ce4348211 */ /* 0x040fe200078630ff */
[----:B------:R-:W-:Y:S01]  /*6a20*/  @!P0 IMAD R42, R229, 0xc0, RZ ;  /* 0x000000c0e52a8824 */ /* 0x000fe200078e02ff */
[----:B------:R3:W-:Y:S01]  /*6a30*/  @P0 STS.128 [R60+0x2800], RZ ;  /* 0x002800ff3c000388 */ /* 0x0007e20000000c00 */
[C---:B------:R-:W-:Y:S01]  /*6a40*/  @!P0 IMAD.WIDE.U32 R50, R228.reuse, 0x60, R50 ;  /* 0x00000060e4328825 */ /* 0x040fe200078e0032 */
[----:B------:R-:W-:-:S02]  /*6a50*/  @!P0 LEA.HI.X R53, R228, R29, R229, 0x6, P3 ;  /* 0x0000001de4358211 */ /* 0x000fc400018f34e5 */
[----:B------:R-:W-:Y:S01]  /*6a60*/  @!PT LDS RZ, [RZ] ;  /* 0x00000000fffff984 */ /* 0x000fe20000000800 */
[----:B------:R-:W-:Y:S01]  /*6a70*/  @!PT LDS RZ, [RZ] ;  /* 0x00000000fffff984 */ /* 0x000fe20000000800 */
[----:B------:R-:W-:Y:S01]  /*6a80*/  @!PT LDS RZ, [RZ] ;  /* 0x00000000fffff984 */ /* 0x000fe20000000800 */
[----:B------:R-:W-:Y:S01]  /*6a90*/  @!P0 LDGSTS.E.BYPASS.LTC128B.128 [R60+0x2800], desc[UR4][R28.64] ;  /* 0x028000001c3c8fae */ /* 0x000fe2000b981a04 */
[----:B------:R-:W-:-:S03]  /*6aa0*/  @!P0 IMAD.WIDE.U32 R30, R228, 0xc0, R30 ;  /* 0x000000c0e41e8825 */ /* 0x000fc600078e001e */
[----:B------:R3:W-:Y:S01]  /*6ab0*/  @P0 STS.128 [R60+0x3000], RZ ;  /* 0x003000ff3c000388 */ /* 0x0007e20000000c00 */
[----:B------:R-:W-:Y:S02]  /*6ac0*/  @!P0 IMAD.MOV.U32 R32, RZ, RZ, R28 ;  /* 0x000000ffff208224 */ /* 0x000fe400078e001c */
[----:B------:R-:W-:Y:S01]  /*6ad0*/  @!P0 IMAD.IADD R49, R48, 0x1, R51 ;  /* 0x0000000130318824 */ /* 0x000fe200078e0233 */
[----:B------:R-:W-:Y:S01]  /*6ae0*/  @!PT LDS RZ, [RZ] ;  /* 0x00000000fffff984 */ /* 0x000fe20000000800 */
[----:B------:R-:W-:Y:S01]  /*6af0*/  @!PT LDS RZ, [RZ] ;  /* 0x00000000fffff984 */ /* 0x000fe20000000800 */
[----:B------:R-:W-:Y:S01]  /*6b00*/  @!PT LDS RZ, [RZ] ;  /* 0x00000000fffff984 */ /* 0x000fe20000000800 */
[----:B------:R4:W-:Y:S01]  /*6b10*/  @!P0 LDGSTS.E.BYPASS.LTC128B.128 [R60+0x3000], desc[UR4][R22.64] ;  /* 0x03000000163c8fae */ /* 0x0009e2000b981a04 */
[----:B------:R-:W-:Y:S01]  /*6b20*/  @!P0 IMAD.IADD R43, R42, 0x1, R31 ;  /* 0x000000012a2b8824 */ /* 0x000fe200078e021f */
[----:B------:R-:W-:Y:S01]  /*6b30*/  @!P0 MOV R42, R30 ;  /* 0x0000001e002a8202 */ /* 0x000fe20000000f00 */
[----:B------:R-:W-:Y:S01]  /*6b40*/  @!P0 IMAD.MOV.U32 R48, RZ, RZ, R50 ;  /* 0x000000ffff308224 */ /* 0x000fe200078e0032 */
[----:B------:R-:W-:Y:S01]  /*6b50*/  @!P0 MOV R30, R28 ;  /* 0x0000001c001e8202 */ /* 0x000fe20000000f00 */
[----:B------:R-:W-:Y:S01]  /*6b60*/  @!P0 IMAD.WIDE.U32 R50, R228, 0x180, R28 ;  /* 0x00000180e4328825 */ /* 0x000fe200078e001c */
[-C--:B------:R-:W-:Y:S01]  /*6b70*/  @!P0 MOV R31, R29.reuse ;  /* 0x0000001d001f8202 */ /* 0x080fe20000000f00 */
[----:B------:R3:W-:Y:S01]  /*6b80*/  @P0 STS.128 [R60+0x3800], RZ ;  /* 0x003800ff3c000388 */ /* 0x0007e20000000c00 */
[----:B--2---:R-:W-:Y:S01]  /*6b90*/  @!P0 MOV R27, R29 ;  /* 0x0000001d001b8202 */ /* 0x004fe20000000f00 */
[----:B------:R-:W-:-:S02]  /*6ba0*/  @!P0 IMAD R46, R229, 0xa0, RZ ;  /* 0x000000a0e52e8824 */ /* 0x000fc400078e02ff */
[----:B------:R-:W-:Y:S01]  /*6bb0*/  @!P0 IMAD.WIDE.U32 R32, R228, 0xa0, R32 ;  /* 0x000000a0e4208825 */ /* 0x000fe200078e0020 */
[----:B------:R-:W-:Y:S01]  /*6bc0*/  @!PT LDS RZ, [RZ] ;  /* 0x00000000fffff984 */ /* 0x000fe20000000800 */
[----:B------:R-:W-:Y:S01]  /*6bd0*/  @!PT LDS RZ, [RZ] ;  /* 0x00000000fffff984 */ /* 0x000fe20000000800 */
[----:B------:R-:W-:Y:S01]  /*6be0*/  @!PT LDS RZ, [RZ] ;  /* 0x00000000fffff984 */ /* 0x000fe20000000800 */
[----:B------:R-:W-:Y:S03]  /*6bf0*/  @!P0 LDGSTS.E.BYPASS.LTC128B.128 [R60+0x3800], desc[UR4][R52.64] ;  /* 0x03800000343c8fae */ /* 0x000fe6000b981a04 */
[----:B------:R-:W-:Y:S01]  /*6c00*/  @!P0 IMAD.MOV.U32 R26, RZ, RZ, R28 ;  /* 0x000000ffff1a8224 */ /* 0x000fe200078e001c */
[----:B------:R-:W-:Y:S01]  /*6c10*/  @!P0 IADD3 R47, PT, PT, R46, R33, RZ ;  /* 0x000000212e2f8210 */ /* 0x000fe20007ffe0ff */
[----:B------:R-:W-:Y:S01]  /*6c20*/  @!P0 IMAD.WIDE.U32 R30, R228, 0x160, R30 ;  /* 0x00000160e41e8825 */ /* 0x000fe200078e001e */
[----:B------:R-:W-:Y:S01]  /*6c30*/  @!P0 MOV R46, R32 ;  /* 0x00000020002e8202 */ /* 0x000fe20000000f00 */
[----:B------:R3:W-:Y:S01]  /*6c40*/  @P0 STS.128 [R60+0x4000], RZ ;  /* 0x004000ff3c000388 */ /* 0x0007e20000000c00 */
[----:B------:R-:W-:Y:S01]  /*6c50*/  @!P0 MOV R32, R28 ;  /* 0x0000001c00208202 */ /* 0x000fe20000000f00 */
[----:B------:R-:W-:-:S02]  /*6c60*/  @!P0 IMAD R40, R229, 0xe0, RZ ;  /* 0x000000e0e5288824 */ /* 0x000fc400078e02ff */
[----:B------:R-:W-:Y:S01]  /*6c70*/  @!P0 IMAD.WIDE.U32 R26, R228, 0xe0, R26 ;  /* 0x000000e0e41a8825 */ /* 0x000fe200078e001a */
[----:B------:R-:W-:Y:S01]  /*6c80*/  @!PT LDS RZ, [RZ] ;  /* 0x00000000fffff984 */ /* 0x000fe20000000800 */
[----:B------:R-:W-:Y:S01]  /*6c90*/  @!PT LDS RZ, [RZ] ;  /* 0x00000000fffff984 */ /* 0x000fe20000000800 */
[----:B------:R-:W-:Y:S01]  /*6ca0*/  @!PT LDS RZ, [RZ] ;  /* 0x00000000fffff984 */ /* 0x000fe20000000800 */
[----:B------:R2:W-:Y:S01]  /*6cb0*/  @!P0 LDGSTS.E.BYPASS.LTC128B.128 [R60+0x4000], desc[UR4][R48.64] ;  /* 0x04000000303c8fae */ /* 0x0005e2000b981a04 */
[----:B----4-:R-:W-:Y:S02]  /*6cc0*/  @!P0 MOV R23, R29 ;  /* 0x0000001d00178202 */ /* 0x010fe40000000f00 */
[----:B------:R-:W-:Y:S01]  /*6cd0*/  @!P0 IMAD.MOV.U32 R22, RZ, RZ, R28 ;  /* 0x000000ffff168224 */ /* 0x000fe200078e001c */
[----:B------:R-:W-:Y:S01]  /*6ce0*/  @!P0 IADD3 R41, PT, PT, R40, R27, RZ ;  /* 0x0000001b28298210 */ /* 0x000fe20007ffe0ff */
[----:B------:R-:W-:Y:S01]  /*6cf0*/  @!P0 IMAD.MOV.U32 R33, RZ, RZ, R29 ;  /* 0x000000ffff218224 */ /* 0x000fe200078e001d */
[----:B------:R3:W-:Y:S01]  /*6d00*/  @P0 STS.128 [R60+0x4800], RZ ;  /* 0x004800ff3c000388 */ /* 0x0007e20000000c00 */
[----:B------:R-:W-:Y:S01]  /*6d10*/  @!P0 IMAD.WIDE.U32 R22, R228, 0x120, R22 ;  /* 0x00000120e4168825 */ /* 0x000fe200078e0016 */
[----:B------:R-:W-:-:S03]  /*6d20*/  @!P0 MOV R27, R29 ;  /* 0x0000001d001b8202 */ /* 0x000fc60000000f00 */
[----:B------:R-:W-:Y:S01]  /*6d30*/  @!P0 IMAD.MOV.U32 R40, RZ, RZ, R26 ;  /* 0x000000ffff288224 */ /* 0x000fe200078e001a */
[----:B------:R-:W-:Y:S01]  /*6d40*/  @!P0 IADD3 R35, PT, PT, R34, R23, RZ ;  /* 0x0000001722238210 */ /* 0x000fe20007ffe0ff */
[C---:B------:R-:W-:Y:S01]  /*6d50*/  @!P0 IMAD R23, R229.reuse, 0x160, RZ ;  /* 0x00000160e5178824 */ /* 0x040fe200078e02ff */
[----:B------:R-:W-:Y:S01]  /*6d60*/  @!P0 MOV R34, R22 ;  /* 0x0000001600228202 */ /* 0x000fe20000000f00 */
[----:B------:R-:W-:Y:S02]  /*6d70*/  @!P0 IMAD R22, R229, 0x180, RZ ;  /* 0x00000180e5168824 */ /* 0x000fe400078e02ff */
[----:B------:R-:W-:Y:S02]  /*6d80*/  @!P0 IMAD.IADD R31, R23, 0x1, R31 ;  /* 0x00000001171f8824 */ /* 0x000fe400078e021f */
[----:B------:R-:W-:Y:S01]  /*6d90*/  @!P0 IMAD R26, R229, 0x140, RZ ;  /* 0x00000140e51a8824 */ /* 0x000fe200078e02ff */
[----:B------:R-:W-:Y:S01]  /*6da0*/  @!P0 IADD3 R51, PT, PT, R22, R51, RZ ;  /* 0x0000003316338210 */ /* 0x000fe20007ffe0ff */
[C---:B------:R-:W-:Y:S01]  /*6db0*/  @!P0 IMAD.WIDE.U32 R32, R228.reuse, 0x140, R32 ;  /* 0x00000140e4208825 */ /* 0x040fe200078e0020 */
[----:B------:R-:W-:-:S03]  /*6dc0*/  @!P0 LEA R22, P1, R228, R28, 0x7 ;  /* 0x0000001ce4168211 */ /* 0x000fc600078238ff */
[----:B------:R-:W-:Y:S01]  /*6dd0*/  @!P0 IMAD.IADD R33, R26, 0x1, R33 ;  /* 0x000000011a218824 */ /* 0x000fe200078e0221 */
[CCC-:B------:R-:W-:Y:S01]  /*6de0*/  @!P0 LEA.HI.X R23, R228.reuse, R29.reuse, R229.reuse, 0x7, P1 ;  /* 0x0000001de4178211 */ /* 0x1c0fe200008f3ce5 */
[----:B------:R-:W-:Y:S01]  /*6df0*/  @!P0 IMAD R18, R229, 0x1a0, RZ ;  /* 0x000001a0e5128824 */ /* 0x000fe200078e02ff */
[CC--:B--2---:R-:W-:Y:S02]  /*6e00*/  @!P0 LEA R48, P1, R228.reuse, R28.reuse, 0x8 ;  /* 0x0000001ce4308211 */ /* 0x0c4fe400078240ff */
[----:B------:R-:W-:Y:S01]  /*6e10*/  @!P0 MOV R26, R28 ;  /* 0x0000001c001a8202 */ /* 0x000fe20000000f00 */
[----:B------:R-:W-:Y:S01]  /*6e20*/  @!PT LDS RZ, [RZ] ;  /* 0x00000000fffff984 */ /* 0x000fe20000000800 */
[----:B------:R-:W-:Y:S01]  /*6e30*/  @!PT LDS RZ, [RZ] ;  /* 0x00000000fffff984 */ /* 0x000fe20000000800 */
[----:B------:R-:W-:Y:S01]  /*6e40*/  @!PT LDS RZ, [RZ] ;  /* 0x00000000fffff984 */ /* 0x000fe20000000800 */
[----:B------:R3:W-:Y:S01]  /*6e50*/  @!P0 LDGSTS.E.BYPASS.LTC128B.128 [R60+0x4800], desc[UR4][R22.64] ;  /* 0x04800000163c8fae */ /* 0x0007e2000b981a04 */
[----:B------:R-:W-:-:S03]  /*6e60*/  @!P0 LEA.HI.X R49, R228, R29, R229, 0x8, P1 ;  /* 0x0000001de4318211 */ /* 0x000fc600008f44e5 */
[----:B------:R3:W-:Y:S01]  /*6e70*/  @P0 STS.128 [R60+0x5000], RZ ;  /* 0x005000ff3c000388 */ /* 0x0007e20000000c00 */
[----:B------:R-:W-:-:S03]  /*6e80*/  @!P0 IMAD.WIDE.U32 R26, R228, 0x1a0, R26 ;  /* 0x000001a0e41a8825 */ /* 0x000fc600078e001a */
        /* <DEDUP_REMOVED lines=54> */
.L_x_5156:
[----:B------:R-:W-:Y:S05]  /*71f0*/  BSYNC.RECONVERGENT B0 ;  /* 0x0000000000007941 */ /* 0x000fea0003800200 */
.L_x_5155:
[----:B------:R-:W0:Y:S02]  /*7200*/  LDGDEPBAR ;  /* 0x00000000000079af */ /* 0x000e240000000000 */
.L_x_5151:
[----:B------:R-:W-:Y:S05]  /*7210*/  BSYNC.RECONVERGENT B1 ;  /* 0x0000000000017941 */ /* 0x000fea0003800200 */
.L_x_5150:
[----:B--23--:R-:W-:Y:S01]  /*7220*/  SHF.R.U32.HI R60, RZ, 0x2, R166 ;  /* 0x00000002ff3c7819 */ /* 0x00cfe200000116a6 */
[----:B------:R-:W-:-:S03]  /*7230*/  IMAD.SHL.U32 R61, R166, 0x2, RZ ;  /* 0x00000002a63d7824 */ /* 0x000fc600078e00ff */
        /* <DEDUP_REMOVED lines=8> */
[C---:B------:R-:W-:Y:S02]  /*72c0*/  VIADD R28, R23.reuse, 0x1 ;  /* 0x00000001171c7836 */ /* 0x040fe40000000000 */
[----:B------:R-:W-:-:S02]  /*72d0*/  VIADD R193, R23, 0x50 ;  /* 0x0000005017c17836 */ /* 0x000fc40000000000 */
[----:B------:R-:W-:Y:S01]  /*72e0*/  IMAD.IADD R186, R22, 0x1, -R182 ;  /* 0x0000000116ba7824 */ /* 0x000fe200078e0ab6 */
[----:B------:R-:W-:Y:S01]  /*72f0*/  ISETP.GE.AND P3, PT, R28, R62, PT ;  /* 0x0000003e1c00720c */ /* 0x000fe20003f66270 */
[C---:B------:R-:W-:Y:S02]  /*7300*/  IMAD.IADD R35, R22.reuse, 0x1, -R217 ;  /* 0x0000000116237824 */ /* 0x040fe400078e0ad9 */
[C---:B------:R-:W-:Y:S01]  /*7310*/  IMAD.IADD R29, R22.reuse, 0x1, -R28 ;  /* 0x00000001161d7824 */ /* 0x040fe200078e0a1c */
[----:B------:R-:W-:Y:S01]  /*7320*/  IABS R186, R186 ;  /* 0x000000ba00ba7213 */ /* 0x000fe20000000000 */
[----:B------:R-:W-:Y:S01]  /*7330*/  IMAD.IADD R201, R22, 0x1, -R193 ;  /* 0x0000000116c97824 */ /* 0x000fe200078e0ac1 */
[----:B------:R-:W-:Y:S01]  /*7340*/  IABS R35, R35 ;  /* 0x0000002300237213 */ /* 0x000fe20000000000 */
[C---:B------:R-:W-:Y:S01]  /*7350*/  VIADD R117, R23.reuse, 0x91 ;  /* 0x0000009117757836 */ /* 0x040fe20000000000 */
[----:B------:R-:W-:Y:S01]  /*7360*/  I2FP.F32.S32 R186, R186 ;  /* 0x000000ba00ba7245 */ /* 0x000fe20000201400 */
[C---:B------:R-:W-:Y:S01]  /*7370*/  VIADD R179, R23.reuse, 0x60 ;  /* 0x0000006017b37836 */ /* 0x040fe20000000000 */
[----:B------:R-:W-:Y:S01]  /*7380*/  I2FP.F32.S32 R35, R35 ;  /* 0x0000002300237245 */ /* 0x000fe20000201400 */
[C---:B------:R-:W-:Y:S01]  /*7390*/  VIADD R174, R23.reuse, 0x61 ;  /* 0x0000006117ae7836 */ /* 0x040fe20000000000 */
[----:B------:R-:W-:Y:S01]  /*73a0*/  IABS R29, R29 ;  /* 0x0000001d001d7213 */ /* 0x000fe20000000000 */
[----:B------:R-:W-:Y:S01]  /*73b0*/  FFMA.FTZ R186, -R0, R186, R122 ;  /* 0x000000ba00ba7223 */ /* 0x000fe2000001017a */
[----:B------:R-:W-:-:S02]  /*73c0*/  VIADD R122, R23, 0x78 ;  /* 0x00000078177a7836 */ /* 0x000fc40000000000 */
[----:B------:R-:W-:Y:S01]  /*73d0*/  FFMA.FTZ R84, -R0, R35, R84 ;  /* 0x0000002300547223 */ /* 0x000fe20000010154 */
[----:B------:R-:W-:Y:S01]  /*73e0*/  I2FP.F32.S32 R29, R29 ;  /* 0x0000001d001d7245 */ /* 0x000fe20000201400 */
[C---:B------:R-:W-:Y:S01]  /*73f0*/  IMAD.IADD R183, R22.reuse, 0x1, -R179 ;  /* 0x0000000116b77824 */ /* 0x040fe200078e0ab3 */
[----:B------:R-:W-:Y:S01]  /*7400*/  IABS R201, R201 ;  /* 0x000000c900c97213 */ /* 0x000fe20000000000 */
[----:B------:R-:W-:Y:S02]  /*7410*/  IMAD.IADD R35, R22, 0x1, -R122 ;  /* 0x0000000116237824 */ /* 0x000fe400078e0a7a */
[----:B------:R-:W-:Y:S01]  /*7420*/  FFMA.FTZ R29, -R0, R29, R112 ;  /* 0x0000001d001d7223 */ /* 0x000fe20000010170 */
[C---:B------:R-:W-:Y:S01]  /*7430*/  VIADD R112, R23.reuse, 0x90 ;  /* 0x0000009017707836 */ /* 0x040fe20000000000 */
[----:B------:R-:W-:Y:S01]  /*7440*/  I2FP.F32.S32 R201, R201 ;  /* 0x000000c900c97245 */ /* 0x000fe20000201400 */
[C---:B------:R-:W-:Y:S01]  /*7450*/  VIADD R181, R23.reuse, 0x71 ;  /* 0x0000007117b57836 */ /* 0x040fe20000000000 */
[----:B------:R-:W-:Y:S01]  /*7460*/  IABS R35, R35 ;  /* 0x0000002300237213 */ /* 0x000fe20000000000 */
[----:B------:R-:W-:Y:S01]  /*7470*/  IMAD.IADD R180, R22, 0x1, -R174 ;  /* 0x0000000116b47824 */ /* 0x000fe200078e0aae */
[----:B------:R-:W-:Y:S01]  /*7480*/  IABS R183, R183 ;  /* 0x000000b700b77213 */ /* 0x000fe20000000000 */
[----:B------:R-:W-:Y:S01]  /*7490*/  FFMA.FTZ R201, -R0, R201, R36 ;  /* 0x000000c900c97223 */ /* 0x000fe20000010124 */
[----:B------:R-:W-:Y:S01]  /*74a0*/  I2FP.F32.S32 R35, R35 ;  /* 0x0000002300237245 */ /* 0x000fe20000201400 */
[----:B------:R-:W-:Y:S01]  /*74b0*/  IMAD.IADD R36, R22, 0x1, -R181 ;  /* 0x0000000116247824 */ /* 0x000fe200078e0ab5 */
[----:B------:R-:W-:Y:S01]  /*74c0*/  IABS R180, R180 ;  /* 0x000000b400b47213 */ /* 0x000fe20000000000 */
[C---:B------:R-:W-:Y:S01]  /*74d0*/  VIADD R42, R23.reuse, 0xd9 ;  /* 0x000000d9172a7836 */ /* 0x040fe20000000000 */
[----:B------:R-:W-:Y:S01]  /*74e0*/  I2FP.F32.S32 R183, R183 ;  /* 0x000000b700b77245 */ /* 0x000fe20000201400 */
[----:B------:R-:W-:Y:S01]  /*74f0*/  FFMA.FTZ R138, -R0, R35, R138 ;  /* 0x00000023008a7223 */ /* 0x000fe2000001018a */
[----:B------:R-:W-:Y:S01]  /*7500*/  IMAD.IADD R35, R22, 0x1, -R112 ;  /* 0x0000000116237824 */ /* 0x000fe200078e0a70 */
[----:B------:R-:W-:Y:S01]  /*7510*/  IABS R36, R36 ;  /* 0x0000002400247213 */ /* 0x000fe20000000000 */
[C---:B------:R-:W-:Y:S01]  /*7520*/  VIADD R41, R23.reuse, 0xe0 ;  /* 0x000000e017297836 */ /* 0x040fe20000000000 */
[----:B------:R-:W-:Y:S01]  /*7530*/  I2FP.F32.S32 R180, R180 ;  /* 0x000000b400b47245 */ /* 0x000fe20000201400 */
[----:B------:R-:W-:Y:S01]  /*7540*/  FFMA.FTZ R183, -R0, R183, R125 ;  /* 0x000000b700b77223 */ /* 0x000fe2000001017d */
[----:B------:R-:W-:Y:S01]  /*7550*/  IABS R35, R35 ;  /* 0x0000002300237213 */ /* 0x000fe20000000000 */
[C---:B------:R-:W-:Y:S01]  /*7560*/  VIADD R48, R23.reuse, 0xd1 ;  /* 0x000000d117307836 */ /* 0x040fe20000000000 */
[----:B------:R-:W-:Y:S01]  /*7570*/  I2FP.F32.S32 R36, R36 ;  /* 0x0000002400247245 */ /* 0x000fe20000201400 */
[----:B------:R-:W-:Y:S01]  /*7580*/  VIADD R43, R23, 0xd8 ;  /* 0x000000d8172b7836 */ /* 0x000fe20000000000 */
[----:B------:R-:W-:Y:S01]  /*7590*/  I2FP.F32.S32 R35, R35 ;  /* 0x0000002300237245 */ /* 0x000fe20000201400 */
[----:B------:R-:W-:-:S02]  /*75a0*/  IMAD.IADD R125, R22, 0x1, -R41 ;  /* 0x00000001167d7824 */ /* 0x000fc400078e0a29 */
[C---:B------:R-:W-:Y:S01]  /*75b0*/  FFMA.FTZ R180, -R0.reuse, R180, R127 ;  /* 0x000000b400b47223 */ /* 0x040fe2000001017f */
[----:B------:R-:W-:Y:S01]  /*75c0*/  FFMA.FTZ R135, -R0, R36, R135 ;  /* 0x0000002400877223 */ /* 0x000fe20000010187 */
[----:B------:R-:W-:Y:S02]  /*75d0*/  IMAD.IADD R36, R22, 0x1, -R48 ;  /* 0x0000000116247824 */ /* 0x000fe400078e0a30 */
[----:B------:R-:W-:Y:S01]  /*75e0*/  FFMA.FTZ R152, -R0, R35, R152 ;  /* 0x0000002300987223 */ /* 0x000fe20000010198 */
[C---:B------:R-:W-:Y:S01]  /*75f0*/  IMAD.IADD R35, R22.reuse, 0x1, -R117 ;  /* 0x0000000116237824 */ /* 0x040fe200078e0a75 */
[----:B------:R-:W-:Y:S01]  /*7600*/  IABS R125, R125 ;  /* 0x0000007d007d7213 */ /* 0x000fe20000000000 */
[C---:B------:R-:W-:Y:S01]  /*7610*/  IMAD.IADD R127, R22.reuse, 0x1, -R43 ;  /* 0x00000001167f7824 */ /* 0x040fe200078e0a2b */
[----:B------:R-:W-:Y:S01]  /*7620*/  IABS R36, R36 ;  /* 0x0000002400247213 */ /* 0x000fe20000000000 */
[C---:B------:R-:W-:Y:S01]  /*7630*/  VIADD R50, R23.reuse, 0xe1 ;  /* 0x000000e117327836 */ /* 0x040fe20000000000 */
[----:B------:R-:W-:Y:S01]  /*7640*/  IABS R35, R35 ;  /* 0x0000002300237213 */ /* 0x000fe20000000000 */
[C---:B------:R-:W-:Y:S01]  /*7650*/  VIADD R191, R23.reuse, 0x69 ;  /* 0x0000006917bf7836 */ /* 0x040fe20000000000 */
[----:B------:R-:W-:Y:S01]  /*7660*/  IABS R127, R127 ;  /* 0x0000007f007f7213 */ /* 0x000fe20000000000 */
[C---:B------:R-:W-:Y:S01]  /*7670*/  IMAD.IADD R49, R22.reuse, 0x1, -R23 ;  /* 0x0000000116317824 */ /* 0x040fe200078e0a17 */
[----:B------:R-:W-:Y:S01]  /*7680*/  I2FP.F32.S32 R35, R35 ;  /* 0x0000002300237245 */ /* 0x000fe20000201400 */
[----:B------:R-:W-:Y:S01]  /*7690*/  IMAD.IADD R177, R22, 0x1, -R191 ;  /* 0x0000000116b17824 */ /* 0x000fe200078e0abf */
[----:B------:R-:W-:Y:S01]  /*76a0*/  I2FP.F32.S32 R125, R125 ;  /* 0x0000007d007d7245 */ /* 0x000fe20000201400 */
[C---:B------:R-:W-:Y:S01]  /*76b0*/  VIADD R31, R23.reuse, 0x9 ;  /* 0x00000009171f7836 */ /* 0x040fe20000000000 */
[----:B------:R-:W-:Y:S01]  /*76c0*/  I2FP.F32.S32 R36, R36 ;  /* 0x0000002400247245 */ /* 0x000fe20000201400 */
[----:B------:R-:W-:Y:S01]  /*76d0*/  FFMA.FTZ R154, -R0, R35, R154 ;  /* 0x00000023009a7223 */ /* 0x000fe2000001019a */
[----:B------:R-:W-:Y:S01]  /*76e0*/  IMAD.IADD R35, R22, 0x1, -R42 ;  /* 0x0000000116237824 */ /* 0x000fe200078e0a2a */
[----:B------:R-:W-:Y:S01]  /*76f0*/  I2FP.F32.S32 R127, R127 ;  /* 0x0000007f007f7245 */ /* 0x000fe20000201400 */
[C---:B-1----:R-:W-:Y:S01]  /*7700*/  FFMA.FTZ R125, -R0.reuse, R125, R24 ;  /* 0x0000007d007d7223 */ /* 0x042fe20000010118 */
[----:B------:R-:W-:Y:S01]  /*7710*/  FFMA.FTZ R57, -R0, R36, R57 ;  /* 0x0000002400397223 */ /* 0x000fe20000010139 */
[----:B------:R-:W-:Y:S01]  /*7720*/  IMAD.IADD R36, R22, 0x1, -R50 ;  /* 0x0000000116247824 */ /* 0x000fe200078e0a32 */
[----:B------:R-:W-:Y:S01]  /*7730*/  IABS R35, R35 ;  /* 0x0000002300237213 */ /* 0x000fe20000000000 */
[----:B------:R-:W-:Y:S01]  /*7740*/  FFMA.FTZ R127, -R0, R127, R45 ;  /* 0x0000007f007f7223 */ /* 0x000fe2000001012d */
[C---:B------:R-:W-:Y:S01]  /*7750*/  VIADD R45, R23.reuse, 0x8 ;  /* 0x00000008172d7836 */ /* 0x040fe20000000000 */
[----:B------:R-:W-:Y:S01]  /*7760*/  IABS R177, R177 ;  /* 0x000000b100b17213 */ /* 0x000fe20000000000 */
[C---:B------:R-:W-:Y:S01]  /*7770*/  VIADD R18, R23.reuse, 0x18 ;  /* 0x0000001817127836 */ /* 0x040fe20000000000 */
[----:B------:R-:W-:Y:S01]  /*7780*/  I2FP.F32.S32 R35, R35 ;  /* 0x0000002300237245 */ /* 0x000fe20000201400 */
[----:B------:R-:W-:Y:S01]  /*7790*/  VIADD R173, R23, 0x68 ;  /* 0x0000006817ad7836 */ /* 0x000fe20000000000 */
[----:B------:R-:W-:Y:S01]  /*77a0*/  ISETP.GE.AND P1, PT, R45, R62, PT ;  /* 0x0000003e2d00720c */ /* 0x000fe20003f26270 */
[----:B------:R-:W-:Y:S01]  /*77b0*/  IMAD.IADD R45, R22, 0x1, -R45 ;  /* 0x00000001162d7824 */ /* 0x000fe200078e0a2d */
[----:B------:R-:W-:Y:S01]  /*77c0*/  IABS R36, R36 ;  /* 0x0000002400247213 */ /* 0x000fe20000000000 */
[----:B------:R-:W-:Y:S01]  /*77d0*/  FFMA.FTZ R58, -R0, R35, R58 ;  /* 0x00000023003a7223 */ /* 0x000fe2000001013a */
[----:B------:R-:W-:Y:S01]  /*77e0*/  VIADD R35, R22, 0x8 ;  /* 0x0000000816237836 */ /* 0x000fe20000000000 */
[----:B------:R-:W-:Y:S01]  /*77f0*/  I2FP.F32.S32 R177, R177 ;  /* 0x000000b100b17245 */ /* 0x000fe20000201400 */
[----:B------:R-:W-:Y:S01]  /*7800*/  VIADD R52, R23, 0xc8 ;  /* 0x000000c817347836 */ /* 0x000fe20000000000 */
[----:B------:R-:W-:Y:S01]  /*7810*/  I2FP.F32.S32 R36, R36 ;  /* 0x0000002400247245 */ /* 0x000fe20000201400 */
[----:B------:R-:W-:Y:S01]  /*7820*/  IMAD.IADD R24, R35, 0x1, -R28 ;  /* 0x0000000123187824 */ /* 0x000fe200078e0a1c */
[----:B------:R-:W-:Y:S01]  /*7830*/  IABS R28, R49 ;  /* 0x00000031001c7213 */ /* 0x000fe20000000000 */
[C---:B------:R-:W-:Y:S01]  /*7840*/  VIADD R30, R23.reuse, 0x10 ;  /* 0x00000010171e7836 */ /* 0x040fe20000000000 */
[----:B------:R-:W-:Y:S01]  /*7850*/  IABS R45, R45 ;  /* 0x0000002d002d7213 */ /* 0x000fe20000000000 */
[----:B------:R-:W-:Y:S01]  /*7860*/  FFMA.FTZ R36, -R0, R36, R25 ;  /* 0x0000002400247223 */ /* 0x000fe20000010119 */
[----:B------:R-:W-:Y:S01]  /*7870*/  IABS R24, R24 ;  /* 0x0000001800187213 */ /* 0x000fe20000000000 */
[----:B------:R-:W-:Y:S01]  /*7880*/  VIADD R219, R23, 0x31 ;  /* 0x0000003117db7836 */ /* 0x000fe20000000000 */
[----:B------:R-:W-:Y:S01]  /*7890*/  I2FP.F32.S32 R28, R28 ;  /* 0x0000001c001c7245 */ /* 0x000fe20000201400 */
[C---:B------:R-:W-:Y:S01]  /*78a0*/  IMAD.IADD R32, R22.reuse, 0x1, -R18 ;  /* 0x0000000116207824 */ /* 0x040fe200078e0a12 */
[----:B------:R-:W-:Y:S01]  /*78b0*/  I2FP.F32.S32 R24, R24 ;  /* 0x0000001800187245 */ /* 0x000fe20000201400 */
[----:B------:R-:W-:Y:S01]  /*78c0*/  IMAD.IADD R176, R22, 0x1, -R173 ;  /* 0x0000000116b07824 */ /* 0x000fe200078e0aad */
[----:B------:R-:W-:Y:S01]  /*78d0*/  I2FP.F32.S32 R25, R45 ;  /* 0x0000002d00197245 */ /* 0x000fe20000201400 */
[CC--:B------:R-:W-:Y:S01]  /*78e0*/  FFMA.FTZ R49, -R0.reuse, R28.reuse, R113 ;  /* 0x0000001c00317223 */ /* 0x0c0fe20000010171 */
[C---:B------:R-:W-:Y:S01]  /*78f0*/  FFMA.FTZ R107, -R0.reuse, R28, R107 ;  /* 0x0000001c006b7223 */ /* 0x040fe2000001016b */
[C---:B------:R-:W-:Y:S01]  /*7900*/  FFMA.FTZ R24, -R0.reuse, R24, R110 ;  /* 0x0000001800187223 */ /* 0x040fe2000001016e */
[----:B------:R-:W-:Y:S01]  /*7910*/  FFMA.FTZ R177, -R0, R177, R131 ;  /* 0x000000b100b17223 */ /* 0x000fe20000010183 */
[--C-:B------:R-:W-:Y:S01]  /*7920*/  IMAD.IADD R45, R35, 0x1, -R31.reuse ;  /* 0x00000001232d7824 */ /* 0x100fe200078e0a1f */
[-C--:B------:R-:W-:Y:S01]  /*7930*/  ISETP.GE.AND P0, PT, R31, R62.reuse, PT ;  /* 0x0000003e1f00720c */ /* 0x080fe20003f06270 */
[----:B------:R-:W-:Y:S01]  /*7940*/  VIADD R46, R23, 0x29 ;  /* 0x00000029172e7836 */ /* 0x000fe20000000000 */
[----:B------:R-:W-:Y:S01]  /*7950*/  FSEL R28, R24, -INF , !P3 ;  /* 0xff800000181c7808 */ /* 0x000fe20005800000 */
[C---:B------:R-:W-:Y:S01]  /*7960*/  IMAD.IADD R24, R35.reuse, 0x1, -R18 ;  /* 0x0000000123187824 */ /* 0x040fe200078e0a12 */
[----:B------:R-:W-:Y:S01]  /*7970*/  ISETP.GE.AND P6, PT, R30, R62, PT ;  /* 0x0000003e1e00720c */ /* 0x000fe20003fc6270 */
[C---:B------:R-:W-:Y:S01]  /*7980*/  IMAD.IADD R131, R22.reuse, 0x1, -R52 ;  /* 0x0000000116837824 */ /* 0x040fe200078e0a34 */
[----:B------:R-:W-:Y:S01]  /*7990*/  IABS R32, R32 ;  /* 0x0000002000207213 */ /* 0x000fe20000000000 */
[C---:B------:R-:W-:Y:S01]  /*79a0*/  IMAD.IADD R34, R22.reuse, 0x1, -R31 ;  /* 0x0000000116227824 */ /* 0x040fe200078e0a1f */
[----:B------:R-:W-:Y:S01]  /*79b0*/  IABS R176, R176 ;  /* 0x000000b000b07213 */ /* 0x000fe20000000000 */
[C---:B------:R-:W-:Y:S01]  /*79c0*/  IMAD.IADD R222, R22.reuse, 0x1, -R219 ;  /* 0x0000000116de7824 */ /* 0x040fe200078e0adb */
[----:B------:R-:W-:Y:S01]  /*79d0*/  IABS R24, R24 ;  /* 0x0000001800187213 */ /* 0x000fe20000000000 */
[C-C-:B------:R-:W-:Y:S01]  /*79e0*/  IMAD.IADD R235, R22.reuse, 0x1, -R30.reuse ;  /* 0x0000000116eb7824 */ /* 0x140fe200078e0a1e */
[----:B------:R-:W-:Y:S01]  /*79f0*/  IABS R131, R131 ;  /* 0x0000008300837213 */ /* 0x000fe20000000000 */
[----:B------:R-:W-:Y:S01]  /*7a00*/  IMAD.IADD R31, R35, 0x1, -R30 ;  /* 0x00000001231f7824 */ /* 0x000fe200078e0a1e */
[----:B------:R-:W-:Y:S01]  /*7a10*/  IABS R30, R45 ;  /* 0x0000002d001e7213 */ /* 0x000fe20000000000 */
[C-C-:B------:R-:W-:Y:S01]  /*7a20*/  IMAD.IADD R213, R22.reuse, 0x1, -R46.reuse ;  /* 0x0000000116d57824 */ /* 0x140fe200078e0a2e */
[----:B------:R-:W-:Y:S01]  /*7a30*/  IABS R222, R222 ;  /* 0x000000de00de7213 */ /* 0x000fe20000000000 */
[----:B------:R-:W-:Y:S01]  /*7a40*/  VIADD R240, R23, 0x19 ;  /* 0x0000001917f07836 */ /* 0x000fe20000000000 */
[----:B------:R-:W-:Y:S01]  /*7a50*/  I2FP.F32.S32 R32, R32 ;  /* 0x0000002000207245 */ /* 0x000fe20000201400 */
[C---:B------:R-:W-:Y:S01]  /*7a60*/  IMAD.IADD R45, R35.reuse, 0x1, -R46 ;  /* 0x00000001232d7824 */ /* 0x040fe200078e0a2e */
[----:B------:R-:W-:Y:S01]  /*7a70*/  I2FP.F32.S32 R176, R176 ;  /* 0x000000b000b07245 */ /* 0x000fe20000201400 */
[--C-:B------:R-:W-:Y:S01]  /*7a80*/  IMAD.IADD R27, R22, 0x1, -R240.reuse ;  /* 0x00000001161b7824 */ /* 0x100fe200078e0af0 */
[----:B------:R-:W-:Y:S01]  /*7a90*/  ISETP.GE.AND P4, PT, R18, R62, PT ;  /* 0x0000003e1200720c */ /* 0x000fe20003f86270 */
[----:B------:R-:W-:Y:S01]  /*7aa0*/  IMAD.IADD R18, R35, 0x1, -R240 ;  /* 0x0000000123127824 */ /* 0x000fe200078e0af0 */
[----:B------:R-:W-:Y:S01]  /*7ab0*/  I2FP.F32.S32 R24, R24 ;  /* 0x0000001800187245 */ /* 0x000fe20000201400 */
[C---:B------:R-:W-:Y:S01]  /*7ac0*/  VIADD R226, R23.reuse, 0x30 ;  /* 0x0000003017e27836 */ /* 0x040fe20000000000 */
[----:B------:R-:W-:Y:S01]  /*7ad0*/  IABS R213, R213 ;  /* 0x000000d500d57213 */ /* 0x000fe20000000000 */
[C---:B------:R-:W-:Y:S01]  /*7ae0*/  VIADD R51, R23.reuse, 0xc9 ;  /* 0x000000c917337836 */ /* 0x040fe20000000000 */
[----:B------:R-:W-:Y:S01]  /*7af0*/  I2FP.F32.S32 R131, R131 ;  /* 0x0000008300837245 */ /* 0x000fe20000201400 */
[C---:B------:R-:W-:Y:S01]  /*7b00*/  VIADD R26, R23.reuse, 0x11 ;  /* 0x00000011171a7836 */ /* 0x040fe20000000000 */
[----:B------:R-:W-:Y:S01]  /*7b10*/  IABS R45, R45 ;  /* 0x0000002d002d7213 */ /* 0x000fe20000000000 */
[C---:B------:R-:W-:Y:S01]  /*7b20*/  FFMA.FTZ R32, -R0.reuse, R32, R101 ;  /* 0x0000002000207223 */ /* 0x040fe20000010165 */
[----:B------:R-:W-:Y:S01]  /*7b30*/  I2FP.F32.S32 R222, R222 ;  /* 0x000000de00de7245 */ /* 0x000fe20000201400 */
[----:B------:R-:W-:Y:S01]  /*7b40*/  VIADD R47, R23, 0x28 ;  /* 0x00000028172f7836 */ /* 0x000fe20000000000 */
[----:B------:R-:W-:Y:S01]  /*7b50*/  I2FP.F32.S32 R213, R213 ;  /* 0x000000d500d57245 */ /* 0x000fe20000201400 */
[C---:B------:R-:W-:Y:S01]  /*7b60*/  FFMA.FTZ R176, -R0.reuse, R176, R130 ;  /* 0x000000b000b07223 */ /* 0x040fe20000010182 */
[----:B------:R-:W-:Y:S01]  /*7b70*/  FFMA.FTZ R24, -R0, R24, R99 ;  /* 0x0000001800187223 */ /* 0x000fe20000010163 */
[----:B------:R-:W-:Y:S01]  /*7b80*/  IABS R27, R27 ;  /* 0x0000001b001b7213 */ /* 0x000fe20000000000 */
[----:B------:R-:W-:-:S02]  /*7b90*/  IMAD.IADD R70, R22, 0x1, -R226 ;  /* 0x0000000116467824 */ /* 0x000fc400078e0ae2 */
[----:B------:R-:W-:Y:S01]  /*7ba0*/  FFMA.FTZ R131, -R0, R131, R68 ;  /* 0x0000008300837223 */ /* 0x000fe20000010144 */
[----:B------:R-:W-:Y:S01]  /*7bb0*/  IMAD.IADD R130, R22, 0x1, -R51 ;  /* 0x0000000116827824 */ /* 0x000fe200078e0a33 */
[----:B------:R-:W-:Y:S01]  /*7bc0*/  IABS R18, R18 ;  /* 0x0000001200127213 */ /* 0x000fe20000000000 */
[C---:B------:R-:W-:Y:S01]  /*7bd0*/  IMAD.IADD R68, R35.reuse, 0x1, -R226 ;  /* 0x0000000123447824 */ /* 0x040fe200078e0ae2 */
[----:B------:R-:W-:Y:S01]  /*7be0*/  I2FP.F32.S32 R45, R45 ;  /* 0x0000002d002d7245 */ /* 0x000fe20000201400 */
[C---:B------:R-:W-:Y:S01]  /*7bf0*/  FFMA.FTZ R222, -R0.reuse, R222, R88 ;  /* 0x000000de00de7223 */ /* 0x040fe20000010158 */
[----:B------:R-:W-:Y:S01]  /*7c00*/  FFMA.FTZ R109, -R0, R25, R109 ;  /* 0x00000019006d7223 */ /* 0x000fe2000001016d */
[--C-:B------:R-:W-:Y:S01]  /*7c10*/  IMAD.IADD R33, R22, 0x1, -R26.reuse ;  /* 0x0000000116217824 */ /* 0x100fe200078e0a1a */
[----:B------:R-:W-:Y:S01]  /*7c20*/  ISETP.GE.AND P5, PT, R26, R62, PT ;  /* 0x0000003e1a00720c */ /* 0x000fe20003fa6270 */
[C---:B------:R-:W-:Y:S01]  /*7c30*/  IMAD.IADD R25, R35.reuse, 0x1, -R26 ;  /* 0x0000000123197824 */ /* 0x040fe200078e0a1a */
[----:B------:R-:W-:Y:S01]  /*7c40*/  IABS R235, R235 ;  /* 0x000000eb00eb7213 */ /* 0x000fe20000000000 */
[----:B------:R-:W-:Y:S01]  /*7c50*/  IMAD.IADD R88, R35, 0x1, -R47 ;  /* 0x0000000123587824 */ /* 0x000fe200078e0a2f */
[----:B------:R-:W-:Y:S01]  /*7c60*/  I2FP.F32.S32 R27, R27 ;  /* 0x0000001b001b7245 */ /* 0x000fe20000201400 */
[C---:B------:R-:W-:Y:S01]  /*7c70*/  FFMA.FTZ R213, -R0.reuse, R213, R92 ;  /* 0x000000d500d57223 */ /* 0x040fe2000001015c */
[----:B------:R-:W-:Y:S01]  /*7c80*/  IABS R26, R31 ;  /* 0x0000001f001a7213 */ /* 0x000fe20000000000 */
[----:B------:R-:W-:Y:S01]  /*7c90*/  FFMA.FTZ R90, -R0, R45, R90 ;  /* 0x0000002d005a7223 */ /* 0x000fe2000001015a */
[----:B------:R-:W-:Y:S01]  /*7ca0*/  I2FP.F32.S32 R18, R18 ;  /* 0x0000001200127245 */ /* 0x000fe20000201400 */
[C---:B------:R-:W-:Y:S01]  /*7cb0*/  VIADD R223, R23.reuse, 0x41 ;  /* 0x0000004117df7836 */ /* 0x040fe20000000000 */
[----:B------:R-:W-:Y:S01]  /*7cc0*/  FSEL R32, R32, -INF , !P4 ;  /* 0xff80000020207808 */ /* 0x000fe20006000000 */
[----:B------:R-:W-:Y:S01]  /*7cd0*/  FFMA.FTZ R27, -R0, R27, R100 ;  /* 0x0000001b001b7223 */ /* 0x000fe20000010164 */
[----:B------:R-:W-:Y:S01]  /*7ce0*/  FSEL R24, R24, -INF , !P4 ;  /* 0xff80000018187808 */ /* 0x000fe20006000000 */
[----:B------:R-:W-:Y:S01]  /*7cf0*/  FFMA.FTZ R18, -R0, R18, R98 ;  /* 0x0000001200127223 */ /* 0x000fe20000010162 */
[----:B------:R-:W-:Y:S01]  /*7d00*/  IABS R70, R70 ;  /* 0x0000004600467213 */ /* 0x000fe20000000000 */
[C---:B------:R-:W-:Y:S01]  /*7d10*/  VIADD R216, R23.reuse, 0x20 ;  /* 0x0000002017d87836 */ /* 0x040fe20000000000 */
[----:B------:R-:W-:Y:S01]  /*7d20*/  IABS R130, R130 ;  /* 0x0000008200827213 */ /* 0x000fe20000000000 */
[C---:B------:R-:W-:Y:S01]  /*7d30*/  VIADD R115, R23.reuse, 0x88 ;  /* 0x0000008817737836 */ /* 0x040fe20000000000 */
[----:B------:R-:W-:Y:S01]  /*7d40*/  ISETP.GE.AND P4, PT, R46, R62, PT ;  /* 0x0000003e2e00720c */ /* 0x000fe20003f86270 */
[C---:B------:R-:W-:Y:S01]  /*7d50*/  VIADD R215, R23.reuse, 0x21 ;  /* 0x0000002117d77836 */ /* 0x040fe20000000000 */
[----:B------:R-:W-:Y:S01]  /*7d60*/  IABS R68, R68 ;  /* 0x0000004400447213 */ /* 0x000fe20000000000 */
[C---:B------:R-:W-:Y:S01]  /*7d70*/  IMAD.IADD R197, R22.reuse, 0x1, -R115 ;  /* 0x0000000116c57824 */ /* 0x040fe200078e0a73 */
[----:B------:R-:W-:Y:S01]  /*7d80*/  I2FP.F32.S32 R235, R235 ;  /* 0x000000eb00eb7245 */ /* 0x000fe20000201400 */
[----:B------:R-:W-:Y:S01]  /*7d90*/  VIADD R218, R23, 0x38 ;  /* 0x0000003817da7836 */ /* 0x000fe20000000000 */
[----:B------:R-:W-:Y:S01]  /*7da0*/  I2FP.F32.S32 R26, R26 ;  /* 0x0000001a001a7245 */ /* 0x000fe20000201400 */
[----:B------:R-:W-:Y:S01]  /*7db0*/  IMAD.IADD R214, R22, 0x1, -R47 ;  /* 0x0000000116d67824 */ /* 0x000fe200078e0a2f */
[----:B------:R-:W-:Y:S01]  /*7dc0*/  IABS R46, R88 ;  /* 0x00000058002e7213 */ /* 0x000fe20000000000 */
[C---:B------:R-:W-:Y:S01]  /*7dd0*/  FFMA.FTZ R235, -R0.reuse, R235, R105 ;  /* 0x000000eb00eb7223 */ /* 0x040fe20000010169 */
[----:B------:R-:W-:Y:S01]  /*7de0*/  IABS R33, R33 ;  /* 0x0000002100217213 */ /* 0x000fe20000000000 */
[----:B------:R-:W-:Y:S01]  /*7df0*/  FFMA.FTZ R26, -R0, R26, R103 ;  /* 0x0000001a001a7223 */ /* 0x000fe20000010167 */
[----:B------:R-:W-:Y:S01]  /*7e00*/  I2FP.F32.S32 R70, R70 ;  /* 0x0000004600467245 */ /* 0x000fe20000201400 */
[C---:B------:R-:W-:Y:S01]  /*7e10*/  IMAD.IADD R224, R22.reuse, 0x1, -R215 ;  /* 0x0000000116e07824 */ /* 0x040fe200078e0ad7 */
[----:B------:R-:W-:Y:S01]  /*7e20*/  I2FP.F32.S32 R130, R130 ;  /* 0x0000008200827245 */ /* 0x000fe20000201400 */
[--C-:B------:R-:W-:Y:S01]  /*7e30*/  IMAD.IADD R225, R22, 0x1, -R216.reuse ;  /* 0x0000000116e17824 */ /* 0x100fe200078e0ad8 */
[----:B------:R-:W-:Y:S01]  /*7e40*/  FSEL R29, R29, -INF , !P3 ;  /* 0xff8000001d1d7808 */ /* 0x000fe20005800000 */
[C---:B------:R-:W-:Y:S01]  /*7e50*/  FFMA.FTZ R70, -R0.reuse, R70, R89 ;  /* 0x0000004600467223 */ /* 0x040fe20000010159 */
[----:B------:R-:W-:Y:S01]  /*7e60*/  IABS R25, R25 ;  /* 0x0000001900197213 */ /* 0x000fe20000000000 */
[----:B------:R-:W-:Y:S01]  /*7e70*/  FFMA.FTZ R130, -R0, R130, R69 ;  /* 0x0000008200827223 */ /* 0x000fe20000010145 */
[----:B------:R-:W-:Y:S01]  /*7e80*/  FSEL R88, R213, -INF , !P4 ;  /* 0xff800000d5587808 */ /* 0x000fe20006000000 */
[----:B------:R-:W-:Y:S01]  /*7e90*/  IMAD.IADD R69, R35, 0x1, -R216 ;  /* 0x0000000123457824 */ /* 0x000fe200078e0ad8 */
[----:B------:R-:W-:Y:S01]  /*7ea0*/  ISETP.GE.AND P3, PT, R240, R62, PT ;  /* 0x0000003ef000720c */ /* 0x000fe20003f66270 */
[----:B------:R-:W-:Y:S01]  /*7eb0*/  VIADD R203, R23, 0x58 ;  /* 0x0000005817cb7836 */ /* 0x000fe20000000000 */
[----:B------:R-:W-:Y:S01]  /*7ec0*/  I2FP.F32.S32 R68, R68 ;  /* 0x0000004400447245 */ /* 0x000fe20000201400 */
[----:B------:R-:W-:Y:S01]  /*7ed0*/  IMAD.IADD R40, R22, 0x1, -R218 ;  /* 0x0000000116287824 */ /* 0x000fe200078e0ada */
[----:B------:R-:W-:Y:S01]  /*7ee0*/  FSEL R213, R90, -INF , !P4 ;  /* 0xff8000005ad57808 */ /* 0x000fe20006000000 */
[----:B------:R-:W-:Y:S01]  /*7ef0*/  IMAD.IADD R90, R35, 0x1, -R223 ;  /* 0x00000001235a7824 */ /* 0x000fe200078e0adf */
[----:B------:R-:W-:Y:S01]  /*7f00*/  I2FP.F32.S32 R30, R30 ;  /* 0x0000001e001e7245 */ /* 0x000fe20000201400 */
[C---:B------:R-:W-:Y:S01]  /*7f10*/  FFMA.FTZ R68, -R0.reuse, R68, R87 ;  /* 0x0000004400447223 */ /* 0x040fe20000010157 */
[----:B------:R-:W-:Y:S01]  /*7f20*/  I2FP.F32.S32 R33, R33 ;  /* 0x0000002100217245 */ /* 0x000fe20000201400 */
[----:B------:R-:W-:Y:S01]  /*7f30*/  VIADD R196, R23, 0x48 ;  /* 0x0000004817c47836 */ /* 0x000fe20000000000 */
[----:B------:R-:W-:Y:S01]  /*7f40*/  I2FP.F32.S32 R25, R25 ;  /* 0x0000001900197245 */ /* 0x000fe20000201400 */
[C---:B------:R-:W-:Y:S01]  /*7f50*/  FFMA.FTZ R106, -R0.reuse, R30, R106 ;  /* 0x0000001e006a7223 */ /* 0x040fe2000001016a */
[----:B------:R-:W-:Y:S01]  /*7f60*/  FSEL R27, R27, -INF , !P3 ;  /* 0xff8000001b1b7808 */ /* 0x000fe20005800000 */
[----:B------:R-:W-:Y:S01]  /*7f70*/  FFMA.FTZ R33, -R0, R33, R104 ;  /* 0x0000002100217223 */ /* 0x000fe20000010168 */
[----:B------:R-:W-:Y:S01]  /*7f80*/  FSEL R18, R18, -INF , !P3 ;  /* 0xff80000012127808 */ /* 0x000fe20005800000 */
[----:B------:R-:W-:Y:S01]  /*7f90*/  FFMA.FTZ R25, -R0, R25, R102 ;  /* 0x0000001900197223 */ /* 0x000fe20000010166 */
[----:B------:R-:W-:Y:S01]  /*7fa0*/  ISETP.GE.AND P3, PT, R226, R62, PT ;  /* 0x0000003ee200720c */ /* 0x000fe20003f66270 */
[C---:B------:R-:W-:Y:S01]  /*7fb0*/  VIADD R194, R23.reuse, 0x49 ;  /* 0x0000004917c27836 */ /* 0x040fe20000000000 */
[----:B------:R-:W-:Y:S01]  /*7fc0*/  IABS R90, R90 ;  /* 0x0000005a005a7213 */ /* 0x000fe20000000000 */
[----:B------:R-:W-:Y:S01]  /*7fd0*/  VIADD R204, R23, 0x40 ;  /* 0x0000004017cc7836 */ /* 0x000fe20000000000 */
[----:B------:R-:W-:Y:S01]  /*7fe0*/  FSEL R30, R235, -INF , !P6 ;  /* 0xff800000eb1e7808 */ /* 0x000fe20007000000 */
[----:B------:R-:W-:Y:S01]  /*7ff0*/  IMAD.IADD R202, R22, 0x1, -R196 ;  /* 0x0000000116ca7824 */ /* 0x000fe200078e0ac4 */
[----:B------:R-:W-:Y:S01]  /*8000*/  FSEL R26, R26, -INF , !P6 ;  /* 0xff8000001a1a7808 */ /* 0x000fe20007000000 */
[----:B------:R-:W-:Y:S01]  /*8010*/  VIADD R185, R23, 0x80 ;  /* 0x0000008017b97836 */ /* 0x000fe20000000000 */
[----:B------:R-:W-:Y:S01]  /*8020*/  ISETP.GE.AND P6, PT, R215, R62, PT ;  /* 0x0000003ed700720c */ /* 0x000fe20003fc6270 */
[----:B------:R-:W-:Y:S01]  /*8030*/  IMAD.IADD R215, R35, 0x1, -R215 ;  /* 0x0000000123d77824 */ /* 0x000fe200078e0ad7 */
[----:B------:R-:W-:Y:S01]  /*8040*/  FSEL R87, R70, -INF , !P3 ;  /* 0xff80000046577808 */ /* 0x000fe20005800000 */
[----:B------:R-:W-:Y:S01]  /*8050*/  IMAD.IADD R200, R22, 0x1, -R185 ;  /* 0x0000000116c87824 */ /* 0x000fe200078e0ab9 */
[----:B------:R-:W-:Y:S01]  /*8060*/  IABS R197, R197 ;  /* 0x000000c500c57213 */ /* 0x000fe20000000000 */
[C---:B------:R-:W-:Y:S01]  /*8070*/  VIADD R184, R23.reuse, 0x70 ;  /* 0x0000007017b87836 */ /* 0x040fe20000000000 */
        /* <DEDUP_REMOVED lines=9> */
[----:B------:R-:W-:Y:S01]  /*8110*/  FFMA.FTZ R78, -R0, R90, R78 ;  /* 0x0000005a004e7223 */ /* 0x000fe2000001014e */
[----:B------:R-:W-:Y:S01]  /*8120*/  FSEL R25, R25, -INF , !P5 ;  /* 0xff80000019197808 */ /* 0x000fe20006800000 */
[C---:B------:R-:W-:Y:S01]  /*8130*/  IMAD.IADD R209, R22.reuse, 0x1, -R204 ;  /* 0x0000000116d17824 */ /* 0x040fe200078e0acc */
[----:B------:R-:W-:Y:S01]  /*8140*/  IABS R34, R34 ;  /* 0x0000002200227213 */ /* 0x000fe20000000000 */
[C---:B------:R-:W-:Y:S01]  /*8150*/  IMAD.IADD R198, R22.reuse, 0x1, -R194 ;  /* 0x0000000116c67824 */ /* 0x040fe200078e0ac2 */
[----:B------:R-:W-:Y:S01]  /*8160*/  I2FP.F32.S32 R197, R197 ;  /* 0x000000c500c57245 */ /* 0x000fe20000201400 */
[----:B------:R-:W-:Y:S01]  /*8170*/  IMAD.IADD R207, R22, 0x1, -R223 ;  /* 0x0000000116cf7824 */ /* 0x000fe200078e0adf */
[-C--:B------:R-:W-:Y:S01]  /*8180*/  ISETP.GE.AND P5, PT, R47, R62.reuse, PT ;  /* 0x0000003e2f00720c */ /* 0x080fe20003fa6270 */
[----:B------:R-:W-:Y:S01]  /*8190*/  VIADD R100, R23, 0xa1 ;  /* 0x000000a117647836 */ /* 0x000fe20000000000 */
[----:B------:R-:W-:Y:S01]  /*81a0*/  I2FP.F32.S32 R69, R69 ;  /* 0x0000004500457245 */ /* 0x000fe20000201400 */
[----:B------:R-:W-:Y:S01]  /*81b0*/  FFMA.FTZ R197, -R0, R197, R147 ;  /* 0x000000c500c57223 */ /* 0x000fe20000010193 */
[----:B------:R-:W-:Y:S01]  /*81c0*/  IABS R47, R215 ;  /* 0x000000d7002f7213 */ /* 0x000fe20000000000 */
[----:B------:R-:W-:Y:S01]  /*81d0*/  IMAD.IADD R188, R22, 0x1, -R203 ;  /* 0x0000000116bc7824 */ /* 0x000fe200078e0acb */
[----:B------:R-:W-:Y:S01]  /*81e0*/  ISETP.GE.AND P3, PT, R223, R62, PT ;  /* 0x0000003edf00720c */ /* 0x000fe20003f66270 */
[C---:B------:R-:W-:Y:S01]  /*81f0*/  FFMA.FTZ R95, -R0.reuse, R69, R95 ;  /* 0x00000045005f7223 */ /* 0x040fe2000001015f */
        /* <DEDUP_REMOVED lines=14> */
[----:B------:R-:W-:Y:S01]  /*82e0*/  FSEL R147, R78, -INF , !P3 ;  /* 0xff8000004e937808 */ /* 0x000fe20005800000 */
[C---:B------:R-:W-:Y:S01]  /*82f0*/  IMAD.IADD R78, R35.reuse, 0x1, -R203 ;  /* 0x00000001234e7824 */ /* 0x040fe200078e0acb */
[----:B------:R-:W-:Y:S01]  /*8300*/  IABS R224, R224 ;  /* 0x000000e000e07213 */ /* 0x000fe20000000000 */
[C---:B------:R-:W-:Y:S01]  /*8310*/  FFMA.FTZ R68, -R0.reuse, R68, R83 ;  /* 0x0000004400447223 */ /* 0x040fe20000010153 */
[----:B------:R-:W-:Y:S01]  /*8320*/  I2FP.F32.S32 R225, R225 ;  /* 0x000000e100e17245 */ /* 0x000fe20000201400 */
[C---:B------:R-:W-:Y:S01]  /*8330*/  IMAD.IADD R83, R35.reuse, 0x1, -R194 ;  /* 0x0000000123537824 */ /* 0x040fe200078e0ac2 */
        /* <DEDUP_REMOVED lines=8> */
[----:B------:R-:W-:Y:S01]  /*83c0*/  FSEL R45, R214, -INF , !P5 ;  /* 0xff800000d62d7808 */ /* 0x000fe20006800000 */
[----:B------:R-:W-:Y:S01]  /*83d0*/  IMAD.IADD R175, R22, 0x1, -R104 ;  /* 0x0000000116af7824 */ /* 0x000fe200078e0a68 */
[----:B------:R-:W-:Y:S01]  /*83e0*/  FSEL R31, R34, -INF , !P0 ;  /* 0xff800000221f7808 */ /* 0x000fe20004000000 */
[----:B------:R-:W-:Y:S01]  /*83f0*/  IMAD.IADD R178, R22, 0x1, -R105 ;  /* 0x0000000116b27824 */ /* 0x000fe200078e0a69 */
[----:B------:R-:W-:Y:S01]  /*8400*/  FSEL R214, R91, -INF , !P5 ;  /* 0xff8000005bd67808 */ /* 0x000fe20006800000 */
[----:B------:R-:W-:Y:S01]  /*8410*/  IMAD.IADD R91, R35, 0x1, -R204 ;  /* 0x00000001235b7824 */ /* 0x000fe200078e0acc */
[----:B------:R-:W-:Y:S01]  /*8420*/  FSEL R34, R106, -INF , !P0 ;  /* 0xff8000006a227808 */ /* 0x000fe20004000000 */
[----:B------:R-:W-:Y:S01]  /*8430*/  VIADD R114, R23, 0x89 ;  /* 0x0000008917727836 */ /* 0x000fe20000000000 */
[----:B------:R-:W-:Y:S01]  /*8440*/  FSEL R215, R94, -INF , !P6 ;  /* 0xff8000005ed77808 */ /* 0x000fe20007000000 */
[----:B------:R-:W-:Y:S01]  /*8450*/  IMAD.IADD R94, R35, 0x1, -R217 ;  /* 0x00000001235e7824 */ /* 0x000fe200078e0ad9 */
[----:B------:R-:W-:Y:S01]  /*8460*/  I2FP.F32.S32 R69, R69 ;  /* 0x0000004500457245 */ /* 0x000fe20000201400 */
[----:B------:R-:W-:Y:S01]  /*8470*/  IMAD.IADD R195, R22, 0x1, -R114 ;  /* 0x0000000116c37824 */ /* 0x000fe200078e0a72 */
[----:B------:R-:W-:Y:S01]  /*8480*/  I2FP.F32.S32 R40, R40 ;  /* 0x0000002800287245 */ /* 0x000fe20000201400 */
[C---:B------:R-:W-:Y:S01]  /*8490*/  VIADD R101, R23.reuse, 0xa0 ;  /* 0x000000a017657836 */ /* 0x040fe20000000000 */
[----:B------:R-:W-:Y:S01]  /*84a0*/  IABS R202, R202 ;  /* 0x000000ca00ca7213 */ /* 0x000fe20000000000 */
[----:B------:R-:W-:Y:S01]  /*84b0*/  FFMA.FTZ R69, -R0, R69, R86 ;  /* 0x0000004500457223 */ /* 0x000fe20000010156 */
[----:B------:R-:W-:Y:S01]  /*84c0*/  ISETP.GE.AND P0, PT, R216, R62, PT ;  /* 0x0000003ed800720c */ /* 0x000fe20003f06270 */
[----:B------:R-:W-:Y:S01]  /*84d0*/  FFMA.FTZ R85, -R0, R40, R85 ;  /* 0x0000002800557223 */ /* 0x000fe20000010155 */
[----:B------:R-:W-:Y:S01]  /*84e0*/  I2FP.F32.S32 R78, R78 ;  /* 0x0000004e004e7245 */ /* 0x000fe20000201400 */
[----:B------:R-:W-:Y:S01]  /*84f0*/  IMAD.IADD R97, R22, 0x1, -R101 ;  /* 0x0000000116617824 */ /* 0x000fe200078e0a65 */
[----:B------:R-:W-:Y:S01]  /*8500*/  IABS R83, R83 ;  /* 0x0000005300537213 */ /* 0x000fe20000000000 */
[----:B------:R-:W-:Y:S01]  /*8510*/  VIADD R67, R23, 0xb8 ;  /* 0x000000b817437836 */ /* 0x000fe20000000000 */
[----:B------:R-:W-:Y:S01]  /*8520*/  I2FP.F32.S32 R202, R202 ;  /* 0x000000ca00ca7245 */ /* 0x000fe20000201400 */
[C---:B------:R-:W-:Y:S01]  /*8530*/  FFMA.FTZ R123, -R0.reuse, R78, R123 ;  /* 0x0000004e007b7223 */ /* 0x040fe2000001017b */
[----:B------:R-:W-:Y:S01]  /*8540*/  IABS R200, R200 ;  /* 0x000000c800c87213 */ /* 0x000fe20000000000 */
[----:B------:R-:W-:Y:S01]  /*8550*/  IMAD.IADD R78, R35, 0x1, -R174 ;  /* 0x00000001234e7824 */ /* 0x000fe200078e0aae */
[----:B------:R-:W-:Y:S01]  /*8560*/  FSEL R47, R225, -INF , !P0 ;  /* 0xff800000e12f7808 */ /* 0x000fe20004000000 */
[----:B------:R-:W-:Y:S01]  /*8570*/  FFMA.FTZ R202, -R0, R202, R77 ;  /* 0x000000ca00ca7223 */ /* 0x000fe2000001014d */
[----:B------:R-:W-:Y:S01]  /*8580*/  FSEL R216, R95, -INF , !P0 ;  /* 0xff8000005fd87808 */ /* 0x000fe20004000000 */
[C---:B------:R-:W-:Y:S01]  /*8590*/  VIADD R77, R23.reuse, 0xb1 ;  /* 0x000000b1174d7836 */ /* 0x040fe20000000000 */
[----:B------:R-:W-:Y:S01]  /*85a0*/  IABS R91, R91 ;  /* 0x0000005b005b7213 */ /* 0x000fe20000000000 */
[----:B------:R-:W-:Y:S01]  /*85b0*/  VIADD R53, R23, 0xc1 ;  /* 0x000000c117357836 */ /* 0x000fe20000000000 */
[----:B------:R-:W-:Y:S01]  /*85c0*/  ISETP.GE.AND P0, PT, R219, R62, PT ;  /* 0x0000003edb00720c */ /* 0x000fe20003f06270 */
[----:B------:R-:W-:Y:S01]  /*85d0*/  IMAD.IADD R65, R22, 0x1, -R67 ;  /* 0x0000000116417824 */ /* 0x000fe200078e0a43 */
[----:B------:R-:W-:Y:S01]  /*85e0*/  FSEL R46, R224, -INF , !P6 ;  /* 0xff800000e02e7808 */ /* 0x000fe20007000000 */
[C---:B------:R-:W-:Y:S01]  /*85f0*/  VIADD R54, R23.reuse, 0xc0 ;  /* 0x000000c017367836 */ /* 0x040fe20000000000 */
[----:B------:R-:W-:Y:S01]  /*8600*/  IABS R94, R94 ;  /* 0x0000005e005e7213 */ /* 0x000fe20000000000 */
[C---:B------:R-:W-:Y:S01]  /*8610*/  IMAD.IADD R55, R22.reuse, 0x1, -R53 ;  /* 0x0000000116377824 */ /* 0x040fe200078e0a35 */
[----:B------:R-:W-:Y:S01]  /*8620*/  I2FP.F32.S32 R83, R83 ;  /* 0x0000005300537245 */ /* 0x000fe20000201400 */
[----:B------:R-:W-:Y:S01]  /*8630*/  IMAD.IADD R59, R22, 0x1, -R54 ;  /* 0x00000001163b7824 */ /* 0x000fe200078e0a36 */
[----:B------:R-:W-:Y:S01]  /*8640*/  ISETP.GE.AND P6, PT, R218, R62, PT ;  /* 0x0000003eda00720c */ /* 0x000fe20003fc6270 */
[C---:B------:R-:W-:Y:S01]  /*8650*/  VIADD R96, R23.reuse, 0xb9 ;  /* 0x000000b917607836 */ /* 0x040fe20000000000 */
[----:B------:R-:W-:Y:S01]  /*8660*/  I2FP.F32.S32 R200, R200 ;  /* 0x000000c800c87245 */ /* 0x000fe20000201400 */
[C---:B------:R-:W-:Y:S01]  /*8670*/  FFMA.FTZ R37, -R0.reuse, R83, R37 ;  /* 0x0000005300257223 */ /* 0x040fe20000010125 */
[----:B------:R-:W-:Y:S01]  /*8680*/  I2FP.F32.S32 R91, R91 ;  /* 0x0000005b005b7245 */ /* 0x000fe20000201400 */
[----:B------:R-:W-:Y:S01]  /*8690*/  VIADD R66, R23, 0xd0 ;  /* 0x000000d017427836 */ /* 0x000fe20000000000 */
[----:B------:R-:W-:Y:S01]  /*86a0*/  IABS R187, R187 ;  /* 0x000000bb00bb7213 */ /* 0x000fe20000000000 */
[C---:B------:R-:W-:Y:S01]  /*86b0*/  FFMA.FTZ R200, -R0.reuse, R200, R142 ;  /* 0x000000c800c87223 */ /* 0x040fe2000001018e */
[----:B------:R-:W-:Y:S01]  /*86c0*/  I2FP.F32.S32 R94, R94 ;  /* 0x0000005e005e7245 */ /* 0x000fe20000201400 */
[----:B------:R-:W-:Y:S01]  /*86d0*/  FFMA.FTZ R79, -R0, R91, R79 ;  /* 0x0000005b004f7223 */ /* 0x000fe2000001014f */
[----:B------:R-:W-:Y:S01]  /*86e0*/  FSEL R86, R222, -INF , !P0 ;  /* 0xff800000de567808 */ /* 0x000fe20004000000 */
[----:B------:R-:W-:Y:S01]  /*86f0*/  IMAD.IADD R40, R22, 0x1, -R66 ;  /* 0x0000000116287824 */ /* 0x000fe200078e0a42 */
[----:B------:R-:W-:Y:S01]  /*8700*/  FSEL R69, R69, -INF , !P0 ;  /* 0xff80000045457808 */ /* 0x000fe20004000000 */
[----:B------:R-:W-:Y:S01]  /*8710*/  FFMA.FTZ R82, -R0, R94, R82 ;  /* 0x0000005e00527223 */ /* 0x000fe20000010152 */
[----:B------:R-:W-:Y:S01]  /*8720*/  IABS R190, R190 ;  /* 0x000000be00be7213 */ /* 0x000fe20000000000 */
[----:B------:R-:W-:Y:S01]  /*8730*/  VIADD R108, R23, 0xa8 ;  /* 0x000000a8176c7836 */ /* 0x000fe20000000000 */
[----:B------:R-:W-:-:S02]  /*8740*/  ISETP.GE.AND P0, PT, R196, R62, PT ;  /* 0x0000003ec400720c */ /* 0x000fc40003f06270 */
[----:B------:R-:W-:Y:S01]  /*8750*/  FSEL R85, R85, -INF , !P6 ;  /* 0xff80000055557808 */ /* 0x000fe20007000000 */
[----:B------:R-:W-:Y:S01]  /*8760*/  IMAD.IADD R92, R22, 0x1, -R108 ;  /* 0x00000001165c7824 */ /* 0x000fe200078e0a6c */
[----:B------:R-:W-:Y:S02]  /*8770*/  FSEL R68, R68, -INF , !P6 ;  /* 0xff80000044447808 */ /* 0x000fe40007000000 */
[----:B------:R-:W-:Y:S02]  /*8780*/  ISETP.GE.AND P6, PT, R194, R62, PT ;  /* 0x0000003ec200720c */ /* 0x000fe40003fc6270 */
[----:B------:R-:W-:Y:S02]  /*8790*/  IABS R78, R78 ;  /* 0x0000004e004e7213 */ /* 0x000fe40000000000 */
[----:B------:R-:W-:Y:S02]  /*87a0*/  IABS R209, R209 ;  /* 0x000000d100d17213 */ /* 0x000fe40000000000 */
[----:B------:R-:W-:-:S02]  /*87b0*/  I2FP.F32.S32 R187, R187 ;  /* 0x000000bb00bb7245 */ /* 0x000fc40000201400 */
[----:B------:R-:W-:Y:S02]  /*87c0*/  I2FP.F32.S32 R190, R190 ;  /* 0x000000be00be7245 */ /* 0x000fe40000201400 */
[----:B------:R-:W-:Y:S01]  /*87d0*/  ISETP.GE.AND P4, PT, R204, R62, PT ;  /* 0x0000003ecc00720c */ /* 0x000fe20003f86270 */
[----:B------:R-:W-:Y:S01]  /*87e0*/  FFMA.FTZ R187, -R0, R187, R134 ;  /* 0x000000bb00bb7223 */ /* 0x000fe20000010186 */
[----:B------:R-:W-:Y:S01]  /*87f0*/  FSEL R142, R202, -INF , !P0 ;  /* 0xff800000ca8e7808 */ /* 0x000fe20004000000 */
[----:B------:R-:W-:Y:S01]  /*8800*/  FFMA.FTZ R190, -R0, R190, R116 ;  /* 0x000000be00be7223 */ /* 0x000fe20000010174 */
[----:B------:R-:W-:Y:S01]  /*8810*/  IABS R198, R198 ;  /* 0x000000c600c67213 */ /* 0x000fe20000000000 */
[----:B------:R-:W-:Y:S01]  /*8820*/  VIADD R116, R23, 0x81 ;  /* 0x0000008117747836 */ /* 0x000fe20000000000 */
[----:B------:R-:W-:Y:S02]  /*8830*/  ISETP.GE.AND P5, PT, R217, R62, PT ;  /* 0x0000003ed900720c */ /* 0x000fe40003fa6270 */
[----:B------:R-:W-:Y:S01]  /*8840*/  FSEL R202, R37, -INF , !P6 ;  /* 0xff80000025ca7808 */ /* 0x000fe20007000000 */
[----:B------:R-:W-:Y:S01]  /*8850*/  IMAD.IADD R37, R35, 0x1, -R191 ;  /* 0x0000000123257824 */ /* 0x000fe200078e0abf */
[----:B------:R-:W-:Y:S01]  /*8860*/  I2FP.F32.S32 R78, R78 ;  /* 0x0000004e004e7245 */ /* 0x000fe20000201400 */
[----:B------:R-:W-:Y:S01]  /*8870*/  IMAD.IADD R199, R22, 0x1, -R116 ;  /* 0x0000000116c77824 */ /* 0x000fe200078e0a74 */
[----:B------:R-:W-:-:S02]  /*8880*/  I2FP.F32.S32 R209, R209 ;  /* 0x000000d100d17245 */ /* 0x000fc40000201400 */
[----:B------:R-:W-:Y:S01]  /*8890*/  FSEL R204, R79, -INF , !P4 ;  /* 0xff8000004fcc7808 */ /* 0x000fe20006000000 */
[C---:B------:R-:W-:Y:S01]  /*88a0*/  IMAD.IADD R79, R35.reuse, 0x1, -R192 ;  /* 0x00000001234f7824 */ /* 0x040fe200078e0ac0 */
[----:B------:R-:W-:Y:S01]  /*88b0*/  I2FP.F32.S32 R198, R198 ;  /* 0x000000c600c67245 */ /* 0x000fe20000201400 */
[----:B------:R-:W-:Y:S01]  /*88c0*/  FFMA.FTZ R129, -R0, R78, R129 ;  /* 0x0000004e00817223 */ /* 0x000fe20000010181 */
[----:B------:R-:W-:Y:S01]  /*88d0*/  FSEL R134, R82, -INF , !P5 ;  /* 0xff80000052867808 */ /* 0x000fe20006800000 */
[C---:B------:R-:W-:Y:S01]  /*88e0*/  IMAD.IADD R82, R35.reuse, 0x1, -R193 ;  /* 0x0000000123527824 */ /* 0x040fe200078e0ac1 */
[----:B------:R-:W-:Y:S01]  /*88f0*/  IABS R207, R207 ;  /* 0x000000cf00cf7213 */ /* 0x000fe20000000000 */
[----:B------:R-:W-:Y:S01]  /*8900*/  IMAD.IADD R78, R35, 0x1, -R122 ;  /* 0x00000001234e7824 */ /* 0x000fe200078e0a7a */
[----:B------:R-:W-:Y:S01]  /*8910*/  IABS R37, R37 ;  /* 0x0000002500257213 */ /* 0x000fe20000000000 */
[----:B------:R-:W-:Y:S01]  /*8920*/  FFMA.FTZ R209, -R0, R209, R81 ;  /* 0x000000d100d17223 */ /* 0x000fe20000010151 */
[----:B------:R-:W-:-:S02]  /*8930*/  VIADD R81, R23, 0xa9 ;  /* 0x000000a917517836 */ /* 0x000fc40000000000 */
[----:B------:R-:W-:Y:S01]  /*8940*/  FFMA.FTZ R198, -R0, R198, R76 ;  /* 0x000000c600c67223 */ /* 0x000fe2000001014c */
[----:B------:R-:W-:Y:S01]  /*8950*/  IABS R79, R79 ;  /* 0x0000004f004f7213 */ /* 0x000fe20000000000 */
[C---:B------:R-:W-:Y:S01]  /*8960*/  IMAD.IADD R76, R22.reuse, 0x1, -R77 ;  /* 0x00000001164c7824 */ /* 0x040fe200078e0a4d */
[----:B------:R-:W-:Y:S01]  /*8970*/  I2FP.F32.S32 R207, R207 ;  /* 0x000000cf00cf7245 */ /* 0x000fe20000201400 */
[----:B------:R-:W-:Y:S01]  /*8980*/  IMAD.IADD R89, R22, 0x1, -R81 ;  /* 0x0000000116597824 */ /* 0x000fe200078e0a51 */
[----:B------:R-:W-:Y:S02]  /*8990*/  IABS R82, R82 ;  /* 0x0000005200527213 */ /* 0x000fe40000000000 */
[----:B------:R-:W-:Y:S01]  /*89a0*/  I2FP.F32.S32 R37, R37 ;  /* 0x0000002500257245 */ /* 0x000fe20000201400 */
[C---:B------:R-:W-:Y:S01]  /*89b0*/  FFMA.FTZ R207, -R0.reuse, R207, R80 ;  /* 0x000000cf00cf7223 */ /* 0x040fe20000010150 */
[----:B------:R-:W-:Y:S01]  /*89c0*/  IABS R188, R188 ;  /* 0x000000bc00bc7213 */ /* 0x000fe20000000000 */
[----:B------:R-:W-:Y:S01]  /*89d0*/  VIADD R80, R23, 0xb0 ;  /* 0x000000b017507836 */ /* 0x000fe20000000000 */
[----:B------:R-:W-:Y:S01]  /*89e0*/  IABS R78, R78 ;  /* 0x0000004e004e7213 */ /* 0x000fe20000000000 */
[----:B------:R-:W-:Y:S01]  /*89f0*/  FFMA.FTZ R133, -R0, R37, R133 ;  /* 0x0000002500857223 */ /* 0x000fe20000010185 */
[----:B------:R-:W-:Y:S01]  /*8a00*/  IABS R90, R90 ;  /* 0x0000005a005a7213 */ /* 0x000fe20000000000 */
[----:B------:R-:W-:Y:S01]  /*8a10*/  IMAD.IADD R37, R35, 0x1, -R185 ;  /* 0x0000000123257824 */ /* 0x000fe200078e0ab9 */
[----:B------:R-:W-:-:S02]  /*8a20*/  I2FP.F32.S32 R79, R79 ;  /* 0x0000004f004f7245 */ /* 0x000fc40000201400 */
[----:B------:R-:W-:Y:S02]  /*8a30*/  IABS R199, R199 ;  /* 0x000000c700c77213 */ /* 0x000fe40000000000 */
[----:B------:R-:W-:Y:S01]  /*8a40*/  IABS R93, R93 ;  /* 0x0000005d005d7213 */ /* 0x000fe20000000000 */
[C---:B------:R-:W-:Y:S01]  /*8a50*/  FFMA.FTZ R120, -R0.reuse, R79, R120 ;  /* 0x0000004f00787223 */ /* 0x040fe20000010178 */
[----:B------:R-:W-:Y:S01]  /*8a60*/  I2FP.F32.S32 R82, R82 ;  /* 0x0000005200527245 */ /* 0x000fe20000201400 */
[C---:B------:R-:W-:Y:S01]  /*8a70*/  IMAD.IADD R79, R35.reuse, 0x1, -R179 ;  /* 0x00000001234f7824 */ /* 0x040fe200078e0ab3 */
[----:B------:R-:W-:Y:S02]  /*8a80*/  I2FP.F32.S32 R188, R188 ;  /* 0x000000bc00bc7245 */ /* 0x000fe40000201400 */
[----:B------:R-:W-:Y:S01]  /*8a90*/  IABS R175, R175 ;  /* 0x000000af00af7213 */ /* 0x000fe20000000000 */
[C---:B------:R-:W-:Y:S01]  /*8aa0*/  FFMA.FTZ R118, -R0.reuse, R82, R118 ;  /* 0x0000005200767223 */ /* 0x040fe20000010176 */
[----:B------:R-:W-:Y:S01]  /*8ab0*/  IABS R76, R76 ;  /* 0x0000004c004c7213 */ /* 0x000fe20000000000 */
[C---:B------:R-:W-:Y:S01]  /*8ac0*/  FFMA.FTZ R188, -R0.reuse, R188, R121 ;  /* 0x000000bc00bc7223 */ /* 0x040fe20000010179 */
[----:B------:R-:W-:Y:S01]  /*8ad0*/  I2FP.F32.S32 R78, R78 ;  /* 0x0000004e004e7245 */ /* 0x000fe20000201400 */
[----:B------:R-:W-:Y:S01]  /*8ae0*/  IMAD.IADD R82, R35, 0x1, -R182 ;  /* 0x0000000123527824 */ /* 0x000fe200078e0ab6 */
[----:B------:R-:W-:Y:S01]  /*8af0*/  IABS R178, R178 ;  /* 0x000000b200b27213 */ /* 0x000fe20000000000 */
[----:B------:R-:W-:Y:S01]  /*8b00*/  VIADD R121, R23, 0x79 ;  /* 0x0000007917797836 */ /* 0x000fe20000000000 */
[----:B------:R-:W-:Y:S01]  /*8b10*/  IABS R89, R89 ;  /* 0x0000005900597213 */ /* 0x000fe20000000000 */
[----:B------:R-:W-:Y:S01]  /*8b20*/  FFMA.FTZ R140, -R0, R78, R140 ;  /* 0x0000004e008c7223 */ /* 0x000fe2000001018c */
[----:B------:R-:W-:Y:S01]  /*8b30*/  I2FP.F32.S32 R90, R90 ;  /* 0x0000005a005a7245 */ /* 0x000fe20000201400 */
[----:B------:R-:W-:Y:S01]  /*8b40*/  IMAD.IADD R78, R35, 0x1, -R114 ;  /* 0x00000001234e7824 */ /* 0x000fe200078e0a72 */
[----:B------:R-:W-:Y:S01]  /*8b50*/  I2FP.F32.S32 R199, R199 ;  /* 0x000000c700c77245 */ /* 0x000fe20000201400 */
[----:B------:R-:W-:Y:S01]  /*8b60*/  IMAD.IADD R189, R22, 0x1, -R121 ;  /* 0x0000000116bd7824 */ /* 0x000fe200078e0a79 */
[----:B------:R-:W-:Y:S01]  /*8b70*/  I2FP.F32.S32 R93, R93 ;  /* 0x0000005d005d7245 */ /* 0x000fe20000201400 */
[C---:B------:R-:W-:Y:S01]  /*8b80*/  FFMA.FTZ R75, -R0.reuse, R90, R75 ;  /* 0x0000005a004b7223 */ /* 0x040fe2000001014b */
[----:B------:R-:W-:Y:S01]  /*8b90*/  I2FP.F32.S32 R175, R175 ;  /* 0x000000af00af7245 */ /* 0x000fe20000201400 */
[C---:B------:R-:W-:Y:S01]  /*8ba0*/  FFMA.FTZ R199, -R0.reuse, R199, R145 ;  /* 0x000000c700c77223 */ /* 0x040fe20000010191 */
[----:B------:R-:W-:Y:S01]  /*8bb0*/  I2FP.F32.S32 R76, R76 ;  /* 0x0000004c004c7245 */ /* 0x000fe20000201400 */
[----:B------:R-:W-:Y:S01]  /*8bc0*/  FFMA.FTZ R93, -R0, R93, R162 ;  /* 0x0000005d005d7223 */ /* 0x000fe200000101a2 */
[----:B------:R-:W-:Y:S01]  /*8bd0*/  FSEL R84, R84, -INF , !P5 ;  /* 0xff80000054547808 */ /* 0x000fe20006800000 */
[C---:B------:R-:W-:Y:S01]  /*8be0*/  FFMA.FTZ R175, -R0.reuse, R175, R158 ;  /* 0x000000af00af7223 */ /* 0x040fe2000001019e */
[----:B------:R-:W-:Y:S01]  /*8bf0*/  ISETP.GE.AND P5, PT, R193, R62, PT ;  /* 0x0000003ec100720c */ /* 0x000fe20003fa6270 */
[----:B------:R-:W-:Y:S01]  /*8c00*/  FFMA.FTZ R76, -R0, R76, R168 ;  /* 0x0000004c004c7223 */ /* 0x000fe200000101a8 */
[----:B------:R-:W-:-:S02]  /*8c10*/  FSEL R207, R207, -INF , !P3 ;  /* 0xff800000cfcf7808 */ /* 0x000fc40005800000 */
[----:B------:R-:W-:Y:S02]  /*8c20*/  I2FP.F32.S32 R178, R178 ;  /* 0x000000b200b27245 */ /* 0x000fe40000201400 */
[----:B------:R-:W-:Y:S02]  /*8c30*/  I2FP.F32.S32 R89, R89 ;  /* 0x0000005900597245 */ /* 0x000fe40000201400 */
[----:B------:R-:W-:Y:S01]  /*8c40*/  ISETP.GE.AND P3, PT, R203, R62, PT ;  /* 0x0000003ecb00720c */ /* 0x000fe20003f66270 */
[C---:B------:R-:W-:Y:S01]  /*8c50*/  FFMA.FTZ R178, -R0.reuse, R178, R155 ;  /* 0x000000b200b27223 */ /* 0x040fe2000001019b */
[----:B------:R-:W-:Y:S01]  /*8c60*/  IABS R37, R37 ;  /* 0x0000002500257213 */ /* 0x000fe20000000000 */
[----:B------:R-:W-:Y:S01]  /*8c70*/  FFMA.FTZ R89, -R0, R89, R164 ;  /* 0x0000005900597223 */ /* 0x000fe200000101a4 */
[----:B------:R-:W-:Y:S02]  /*8c80*/  FSEL R209, R209, -INF , !P4 ;  /* 0xff800000d1d17808 */ /* 0x000fe40006000000 */
[----:B------:R-:W-:-:S02]  /*8c90*/  ISETP.GE.AND P4, PT, R192, R62, PT ;  /* 0x0000003ec000720c */ /* 0x000fc40003f86270 */
[----:B------:R-:W-:Y:S02]  /*8ca0*/  FSEL R145, R198, -INF , !P6 ;  /* 0xff800000c6917808 */ /* 0x000fe40007000000 */
[----:B------:R-:W-:Y:S02]  /*8cb0*/  FSEL R201, R201, -INF , !P5 ;  /* 0xff800000c9c97808 */ /* 0x000fe40006800000 */
[----:B------:R-:W-:Y:S02]  /*8cc0*/  FSEL R162, R118, -INF , !P5 ;  /* 0xff80000076a27808 */ /* 0x000fe40006800000 */
[----:B------:R-:W-:Y:S02]  /*8cd0*/  IABS R79, R79 ;  /* 0x0000004f004f7213 */ /* 0x000fe40000000000 */
[-C--:B------:R-:W-:Y:S02]  /*8ce0*/  ISETP.GE.AND P6, PT, R179, R62.reuse, PT ;  /* 0x0000003eb300720c */ /* 0x080fe40003fc6270 */
[----:B------:R-:W-:-:S02]  /*8cf0*/  ISETP.GE.AND P5, PT, R174, R62, PT ;  /* 0x0000003eae00720c */ /* 0x000fc40003fa6270 */
[----:B------:R-:W-:Y:S02]  /*8d00*/  FSEL R158, R188, -INF , !P3 ;  /* 0xff800000bc9e7808 */ /* 0x000fe40005800000 */
[----:B------:R-:W-:Y:S02]  /*8d10*/  FSEL R168, R123, -INF , !P3 ;  /* 0xff8000007ba87808 */ /* 0x000fe40005800000 */
[----:B------:R-:W-:Y:S02]  /*8d20*/  I2FP.F32.S32 R37, R37 ;  /* 0x0000002500257245 */ /* 0x000fe40000201400 */
[----:B------:R-:W-:Y:S02]  /*8d30*/  IABS R195, R195 ;  /* 0x000000c300c37213 */ /* 0x000fe40000000000 */
[----:B------:R-:W-:Y:S01]  /*8d40*/  ISETP.GE.AND P3, PT, R191, R62, PT ;  /* 0x0000003ebf00720c */ /* 0x000fe20003f66270 */
[----:B------:R-:W-:Y:S01]  /*8d50*/  FFMA.FTZ R144, -R0, R37, R144 ;  /* 0x0000002500907223 */ /* 0x000fe20000010190 */
[----:B------:R-:W-:Y:S01]  /*8d60*/  IABS R78, R78 ;  /* 0x0000004e004e7213 */ /* 0x000fe20000000000 */
[----:B------:R-:W-:Y:S01]  /*8d70*/  IMAD.IADD R37, R35, 0x1, -R117 ;  /* 0x0000000123257824 */ /* 0x000fe200078e0a75 */
[----:B------:R-:W-:Y:S01]  /*8d80*/  FSEL R203, R75, -INF , !P0 ;  /* 0xff8000004bcb7808 */ /* 0x000fe20004000000 */
[----:B------:R-:W-:Y:S01]  /*8d90*/  IMAD.IADD R75, R35, 0x1, -R173 ;  /* 0x00000001234b7824 */ /* 0x000fe200078e0aad */
[----:B------:R-:W-:-:S02]  /*8da0*/  FSEL R155, R190, -INF , !P4 ;  /* 0xff800000be9b7808 */ /* 0x000fc40006000000 */
[----:B------:R-:W-:Y:S02]  /*8db0*/  FSEL R164, R120, -INF , !P4 ;  /* 0xff80000078a47808 */ /* 0x000fe40006000000 */
[----:B------:R-:W-:Y:S02]  /*8dc0*/  ISETP.GE.AND P4, PT, R173, R62, PT ;  /* 0x0000003ead00720c */ /* 0x000fe40003f86270 */
[----:B------:R-:W-:Y:S02]  /*8dd0*/  I2FP.F32.S32 R79, R79 ;  /* 0x0000004f004f7245 */ /* 0x000fe40000201400 */
[----:B------:R-:W-:Y:S02]  /*8de0*/  FSEL R174, R183, -INF , !P6 ;  /* 0xff800000b7ae7808 */ /* 0x000fe40007000000 */
[----:B------:R-:W-:Y:S01]  /*8df0*/  FSEL R173, R180, -INF , !P5 ;  /* 0xff800000b4ad7808 */ /* 0x000fe20006800000 */
[----:B------:R-:W-:Y:S01]  /*8e00*/  FFMA.FTZ R128, -R0, R79, R128 ;  /* 0x0000004f00807223 */ /* 0x000fe20000010180 */
[----:B------:R-:W-:Y:S01]  /*8e10*/  I2FP.F32.S32 R195, R195 ;  /* 0x000000c300c37245 */ /* 0x000fe20000201400 */
[----:B------:R-:W-:Y:S01]  /*8e20*/  IMAD.IADD R79, R35, 0x1, -R181 ;  /* 0x00000001234f7824 */ /* 0x000fe200078e0ab5 */
[----:B------:R-:W-:-:S02]  /*8e30*/  FSEL R180, R129, -INF , !P5 ;  /* 0xff80000081b47808 */ /* 0x000fc40006800000 */
[----:B------:R-:W-:Y:S01]  /*8e40*/  FSEL R177, R177, -INF , !P3 ;  /* 0xff800000b1b17808 */ /* 0x000fe20005800000 */
[----:B------:R-:W-:Y:S01]  /*8e50*/  FFMA.FTZ R195, -R0, R195, R149 ;  /* 0x000000c300c37223 */ /* 0x000fe20000010195 */
[----:B------:R-:W-:Y:S01]  /*8e60*/  FSEL R183, R133, -INF , !P3 ;  /* 0xff80000085b77808 */ /* 0x000fe20005800000 */
[----:B------:R-:W-:Y:S01]  /*8e70*/  IMAD.IADD R149, R22, 0x1, -R80 ;  /* 0x0000000116957824 */ /* 0x000fe200078e0a50 */
[----:B------:R-:W-:Y:S02]  /*8e80*/  I2FP.F32.S32 R78, R78 ;  /* 0x0000004e004e7245 */ /* 0x000fe40000201400 */
[-C--:B------:R-:W-:Y:S02]  /*8e90*/  ISETP.GE.AND P5, PT, R122, R62.reuse, PT ;  /* 0x0000003e7a00720c */ /* 0x080fe40003fa6270 */
[----:B------:R-:W-:Y:S01]  /*8ea0*/  ISETP.GE.AND P3, PT, R185, R62, PT ;  /* 0x0000003eb900720c */ /* 0x000fe20003f66270 */
[----:B------:R-:W-:Y:S01]  /*8eb0*/  FFMA.FTZ R148, -R0, R78, R148 ;  /* 0x0000004e00947223 */ /* 0x000fe20000010194 */
[----:B------:R-:W-:-:S02]  /*8ec0*/  FSEL R188, R138, -INF , !P5 ;  /* 0xff8000008abc7808 */ /* 0x000fc40006800000 */
[----:B------:R-:W-:Y:S02]  /*8ed0*/  FSEL R196, R140, -INF , !P5 ;  /* 0xff8000008cc47808 */ /* 0x000fe40006800000 */
[----:B------:R-:W-:Y:S02]  /*8ee0*/  FSEL R200, R200, -INF , !P3 ;  /* 0xff800000c8c87808 */ /* 0x000fe40005800000 */
[----:B------:R-:W-:Y:S02]  /*8ef0*/  FSEL R194, R144, -INF , !P3 ;  /* 0xff80000090c27808 */ /* 0x000fe40005800000 */
[----:B------:R-:W-:Y:S02]  /*8f00*/  IABS R75, R75 ;  /* 0x0000004b004b7213 */ /* 0x000fe40000000000 */
[-C--:B------:R-:W-:Y:S02]  /*8f10*/  ISETP.GE.AND P5, PT, R114, R62.reuse, PT ;  /* 0x0000003e7200720c */ /* 0x080fe40003fa6270 */
[----:B------:R-:W-:-:S02]  /*8f20*/  ISETP.GE.AND P3, PT, R117, R62, PT ;  /* 0x0000003e7500720c */ /* 0x000fc40003f66270 */
[----:B------:R-:W-:Y:S02]  /*8f30*/  FSEL R179, R128, -INF , !P6 ;  /* 0xff80000080b37808 */ /* 0x000fe40007000000 */
[-C--:B------:R-:W-:Y:S02]  /*8f40*/  ISETP.GE.AND P6, PT, R181, R62.reuse, PT ;  /* 0x0000003eb500720c */ /* 0x080fe40003fc6270 */
[----:B------:R-:W-:Y:S02]  /*8f50*/  I2FP.F32.S32 R75, R75 ;  /* 0x0000004b004b7245 */ /* 0x000fe40000201400 */
[----:B------:R-:W-:Y:S02]  /*8f60*/  FSEL R195, R195, -INF , !P5 ;  /* 0xff800000c3c37808 */ /* 0x000fe40006800000 */
[----:B------:R-:W-:Y:S01]  /*8f70*/  FSEL R185, R148, -INF , !P5 ;  /* 0xff80000094b97808 */ /* 0x000fe20006800000 */
[----:B------:R-:W-:Y:S01]  /*8f80*/  FFMA.FTZ R132, -R0, R75, R132 ;  /* 0x0000004b00847223 */ /* 0x000fe20000010184 */
[----:B------:R-:W-:Y:S01]  /*8f90*/  FSEL R181, R154, -INF , !P3 ;  /* 0xff8000009ab57808 */ /* 0x000fe20005800000 */
[----:B------:R-:W-:Y:S01]  /*8fa0*/  IMAD.IADD R154, R35, 0x1, -R101 ;  /* 0x00000001239a7824 */ /* 0x000fe200078e0a65 */
[----:B------:R-:W-:Y:S01]  /*8fb0*/  ISETP.GE.AND P5, PT, R101, R62, PT ;  /* 0x0000003e6500720c */ /* 0x000fe20003fa6270 */
[----:B------:R-:W-:Y:S01]  /*8fc0*/  IMAD.IADD R75, R35, 0x1, -R121 ;  /* 0x00000001234b7824 */ /* 0x000fe200078e0a79 */
[----:B------:R-:W2:Y:S01]  /*8fd0*/  LD.E R101, desc[UR4][R2.64+0xdc] ;  /* 0x0000dc0402657980 */ /* 0x000ea2000c101900 */
[----:B------:R-:W-:-:S02]  /*8fe0*/  IABS R82, R82 ;  /* 0x0000005200527213 */ /* 0x000fc40000000000 */
[----:B------:R-:W-:Y:S02]  /*8ff0*/  IABS R189, R189 ;  /* 0x000000bd00bd7213 */ /* 0x000fe40000000000 */
[----:B------:R-:W-:Y:S02]  /*9000*/  I2FP.F32.S32 R82, R82 ;  /* 0x0000005200527245 */ /* 0x000fe40000201400 */
[----:B------:R-:W-:Y:S02]  /*9010*/  IABS R75, R75 ;  /* 0x0000004b004b7213 */ /* 0x000fe40000000000 */
[----:B------:R-:W-:Y:S01]  /*9020*/  I2FP.F32.S32 R189, R189 ;  /* 0x000000bd00bd7245 */ /* 0x000fe20000201400 */
[C---:B------:R-:W-:Y:S01]  /*9030*/  FFMA.FTZ R124, -R0.reuse, R82, R124 ;  /* 0x00000052007c7223 */ /* 0x040fe2000001017c */
[----:B------:R-:W-:Y:S01]  /*9040*/  I2FP.F32.S32 R75, R75 ;  /* 0x0000004b004b7245 */ /* 0x000fe20000201400 */
[C---:B------:R-:W-:Y:S01]  /*9050*/  IMAD.IADD R82, R35.reuse, 0x1, -R184 ;  /* 0x0000000123527824 */ /* 0x040fe200078e0ab8 */
[----:B------:R-:W-:Y:S01]  /*9060*/  IABS R79, R79 ;  /* 0x0000004f004f7213 */ /* 0x000fe20000000000 */
[C---:B------:R-:W-:Y:S01]  /*9070*/  FFMA.FTZ R189, -R0.reuse, R189, R139 ;  /* 0x000000bd00bd7223 */ /* 0x040fe2000001018b */
[----:B------:R-:W-:Y:S01]  /*9080*/  IABS R97, R97 ;  /* 0x0000006100617213 */ /* 0x000fe20000000000 */
[----:B------:R-:W-:Y:S01]  /*9090*/  FFMA.FTZ R141, -R0, R75, R141 ;  /* 0x0000004b008d7223 */ /* 0x000fe2000001018d */
[----:B------:R-:W-:Y:S01]  /*90a0*/  IABS R82, R82 ;  /* 0x0000005200527213 */ /* 0x000fe20000000000 */
[----:B------:R-:W-:Y:S01]  /*90b0*/  IMAD.IADD R75, R35, 0x1, -R112 ;  /* 0x00000001234b7824 */ /* 0x000fe200078e0a70 */
[----:B------:R-:W-:Y:S01]  /*90c0*/  IABS R65, R65 ;  /* 0x0000004100417213 */ /* 0x000fe20000000000 */
[----:B------:R-:W-:Y:S01]  /*90d0*/  IMAD.IADD R139, R22, 0x1, -R96 ;  /* 0x00000001168b7824 */ /* 0x000fe200078e0a60 */
[----:B------:R-:W-:-:S02]  /*90e0*/  I2FP.F32.S32 R82, R82 ;  /* 0x0000005200527245 */ /* 0x000fc40000201400 */
[----:B------:R-:W-:Y:S02]  /*90f0*/  IABS R75, R75 ;  /* 0x0000004b004b7213 */ /* 0x000fe40000000000 */
[----:B------:R-:W-:Y:S01]  /*9100*/  ISETP.GE.AND P0, PT, R182, R62, PT ;  /* 0x0000003eb600720c */ /* 0x000fe20003f06270 */
[----:B------:R-:W-:Y:S01]  /*9110*/  FFMA.FTZ R136, -R0, R82, R136 ;  /* 0x0000005200887223 */ /* 0x000fe20000010188 */
[----:B------:R-:W-:Y:S01]  /*9120*/  I2FP.F32.S32 R79, R79 ;  /* 0x0000004f004f7245 */ /* 0x000fe20000201400 */
[C---:B------:R-:W-:Y:S01]  /*9130*/  IMAD.IADD R82, R35.reuse, 0x1, -R116 ;  /* 0x0000000123527824 */ /* 0x040fe200078e0a74 */
[----:B------:R-:W-:Y:S02]  /*9140*/  IABS R55, R55 ;  /* 0x0000003700377213 */ /* 0x000fe40000000000 */
[----:B------:R-:W-:Y:S01]  /*9150*/  FSEL R176, R176, -INF , !P4 ;  /* 0xff800000b0b07808 */ /* 0x000fe20006000000 */
[----:B------:R-:W-:Y:S01]  /*9160*/  FFMA.FTZ R137, -R0, R79, R137 ;  /* 0x0000004f00897223 */ /* 0x000fe20000010189 */
[----:B------:R-:W-:Y:S01]  /*9170*/  FSEL R182, R132, -INF , !P4 ;  /* 0xff80000084b67808 */ /* 0x000fe20006000000 */
[----:B------:R-:W-:Y:S01]  /*9180*/  IMAD.IADD R79, R35, 0x1, -R115 ;  /* 0x00000001234f7824 */ /* 0x000fe200078e0a73 */
[----:B------:R-:W-:-:S02]  /*9190*/  IABS R37, R37 ;  /* 0x0000002500257213 */ /* 0x000fc40000000000 */
[----:B------:R-:W-:Y:S02]  /*91a0*/  I2FP.F32.S32 R75, R75 ;  /* 0x0000004b004b7245 */ /* 0x000fe40000201400 */
[----:B------:R-:W-:Y:S02]  /*91b0*/  ISETP.GE.AND P4, PT, R121, R62, PT ;  /* 0x0000003e7900720c */ /* 0x000fe40003f86270 */
[----:B------:R-:W-:Y:S01]  /*91c0*/  I2FP.F32.S32 R97, R97 ;  /* 0x0000006100617245 */ /* 0x000fe20000201400 */
[C---:B------:R-:W-:Y:S01]  /*91d0*/  FFMA.FTZ R150, -R0.reuse, R75, R150 ;  /* 0x0000004b00967223 */ /* 0x040fe20000010196 */
[----:B------:R-:W-:Y:S01]  /*91e0*/  I2FP.F32.S32 R65, R65 ;  /* 0x0000004100417245 */ /* 0x000fe20000201400 */
[----:B------:R-:W-:Y:S01]  /*91f0*/  IMAD.IADD R75, R35, 0x1, -R105 ;  /* 0x00000001234b7824 */ /* 0x000fe200078e0a69 */
[----:B------:R-:W-:Y:S01]  /*9200*/  IABS R59, R59 ;  /* 0x0000003b003b7213 */ /* 0x000fe20000000000 */
[C---:B------:R-:W-:Y:S01]  /*9210*/  FFMA.FTZ R97, -R0.reuse, R97, R159 ;  /* 0x0000006100617223 */ /* 0x040fe2000001019f */
[----:B------:R-:W-:Y:S01]  /*9220*/  I2FP.F32.S32 R55, R55 ;  /* 0x0000003700377245 */ /* 0x000fe20000201400 */
[----:B------:R-:W-:Y:S01]  /*9230*/  FFMA.FTZ R65, -R0, R65, R169 ;  /* 0x0000004100417223 */ /* 0x000fe200000101a9 */
[----:B------:R-:W-:-:S02]  /*9240*/  I2FP.F32.S32 R37, R37 ;  /* 0x0000002500257245 */ /* 0x000fc40000201400 */
[----:B------:R-:W-:Y:S01]  /*9250*/  FSEL R189, R189, -INF , !P4 ;  /* 0xff800000bdbd7808 */ /* 0x000fe20006000000 */
[C---:B------:R-:W-:Y:S01]  /*9260*/  FFMA.FTZ R55, -R0.reuse, R55, R172 ;  /* 0x0000003700377223 */ /* 0x040fe200000101ac */
[----:B------:R-:W-:Y:S01]  /*9270*/  FSEL R198, R141, -INF , !P4 ;  /* 0xff8000008dc67808 */ /* 0x000fe20006000000 */
[----:B------:R-:W-:Y:S01]  /*9280*/  FFMA.FTZ R151, -R0, R37, R151 ;  /* 0x0000002500977223 */ /* 0x000fe20000010197 */
[----:B------:R-:W-:Y:S01]  /*9290*/  ISETP.GE.AND P4, PT, R112, R62, PT ;  /* 0x0000003e7000720c */ /* 0x000fe20003f86270 */
[----:B------:R-:W-:Y:S01]  /*92a0*/  IMAD.IADD R37, R35, 0x1, -R104 ;  /* 0x0000000123257824 */ /* 0x000fe200078e0a68 */
[----:B------:R-:W-:Y:S02]  /*92b0*/  IABS R82, R82 ;  /* 0x0000005200527213 */ /* 0x000fe40000000000 */
[----:B------:R-:W-:Y:S02]  /*92c0*/  I2FP.F32.S32 R59, R59 ;  /* 0x0000003b003b7245 */ /* 0x000fe40000201400 */
[----:B------:R-:W-:-:S02]  /*92d0*/  FSEL R159, R186, -INF , !P0 ;  /* 0xff800000ba9f7808 */ /* 0x000fc40004000000 */
[----:B------:R-:W-:Y:S01]  /*92e0*/  FSEL R169, R124, -INF , !P0 ;  /* 0xff8000007ca97808 */ /* 0x000fe20004000000 */
[----:B------:R-:W-:Y:S01]  /*92f0*/  FFMA.FTZ R59, -R0, R59, R171 ;  /* 0x0000003b003b7223 */ /* 0x000fe200000101ab */
[----:B------:R-:W-:Y:S02]  /*9300*/  ISETP.GE.AND P0, PT, R184, R62, PT ;  /* 0x0000003eb800720c */ /* 0x000fe40003f06270 */
[----:B------:R-:W-:Y:S02]  /*9310*/  IABS R79, R79 ;  /* 0x0000004f004f7213 */ /* 0x000fe40000000000 */
[----:B------:R-:W-:Y:S02]  /*9320*/  I2FP.F32.S32 R82, R82 ;  /* 0x0000005200527245 */ /* 0x000fe40000201400 */
[----:B------:R-:W-:Y:S01]  /*9330*/  FSEL R184, R152, -INF , !P4 ;  /* 0xff80000098b87808 */ /* 0x000fe20006000000 */
[C---:B------:R-:W-:Y:S01]  /*9340*/  IMAD.IADD R152, R35.reuse, 0x1, -R100 ;  /* 0x0000000123987824 */ /* 0x040fe200078e0a64 */
[----:B------:R-:W-:Y:S01]  /*9350*/  FSEL R172, R150, -INF , !P4 ;  /* 0xff80000096ac7808 */ /* 0x000fe20006000000 */
[C---:B------:R-:W-:Y:S01]  /*9360*/  IMAD.IADD R150, R35.reuse, 0x1, -R81 ;  /* 0x0000000123967824 */ /* 0x040fe200078e0a51 */
[----:B------:R-:W-:Y:S01]  /*9370*/  IABS R75, R75 ;  /* 0x0000004b004b7213 */ /* 0x000fe20000000000 */
[C---:B------:R-:W-:Y:S01]  /*9380*/  FFMA.FTZ R143, -R0.reuse, R82, R143 ;  /* 0x00000052008f7223 */ /* 0x040fe2000001018f */
[----:B------:R-:W-:Y:S01]  /*9390*/  I2FP.F32.S32 R79, R79 ;  /* 0x0000004f004f7245 */ /* 0x000fe20000201400 */
[----:B------:R-:W-:Y:S01]  /*93a0*/  IMAD.IADD R138, R35, 0x1, -R80 ;  /* 0x00000001238a7824 */ /* 0x000fe200078e0a50 */
[----:B------:R-:W-:Y:S01]  /*93b0*/  FSEL R171, R151, -INF , !P3 ;  /* 0xff80000097ab7808 */ /* 0x000fe20005800000 */
[C---:B------:R-:W-:Y:S01]  /*93c0*/  IMAD.IADD R151, R35.reuse, 0x1, -R108 ;  /* 0x0000000123977824 */ /* 0x040fe200078e0a6c */
[----:B------:R-:W-:Y:S01]  /*93d0*/  IABS R139, R139 ;  /* 0x0000008b008b7213 */ /* 0x000fe20000000000 */
[----:B------:R-:W-:Y:S01]  /*93e0*/  IMAD.IADD R117, R35, 0x1, -R54 ;  /* 0x0000000123757824 */ /* 0x000fe200078e0a36 */
[----:B------:R-:W-:Y:S01]  /*93f0*/  IABS R40, R40 ;  /* 0x0000002800287213 */ /* 0x000fe20000000000 */
[----:B------:R-:W-:Y:S01]  /*9400*/  FFMA.FTZ R146, -R0, R79, R146 ;  /* 0x0000004f00927223 */ /* 0x000fe20000010192 */
[----:B------:R-:W-:-:S02]  /*9410*/  FSEL R187, R187, -INF , !P0 ;  /* 0xff800000bbbb7808 */ /* 0x000fc40004000000 */
[----:B------:R-:W-:Y:S01]  /*9420*/  FSEL R192, R136, -INF , !P0 ;  /* 0xff80000088c07808 */ /* 0x000fe20004000000 */
[C---:B------:R-:W-:Y:S01]  /*9430*/  IMAD.IADD R136, R35.reuse, 0x1, -R67 ;  /* 0x0000000123887824 */ /* 0x040fe200078e0a43 */
[----:B------:R-:W-:Y:S02]  /*9440*/  IABS R37, R37 ;  /* 0x0000002500257213 */ /* 0x000fe40000000000 */
[----:B------:R-:W-:Y:S02]  /*9450*/  I2FP.F32.S32 R75, R75 ;  /* 0x0000004b004b7245 */ /* 0x000fe40000201400 */
[----:B------:R-:W-:Y:S02]  /*9460*/  ISETP.GE.AND P0, PT, R116, R62, PT ;  /* 0x0000003e7400720c */ /* 0x000fe40003f06270 */
[----:B------:R-:W-:Y:S01]  /*9470*/  IABS R152, R152 ;  /* 0x0000009800987213 */ /* 0x000fe20000000000 */
[----:B------:R-:W-:Y:S01]  /*9480*/  FFMA.FTZ R153, -R0, R75, R153 ;  /* 0x0000004b00997223 */ /* 0x000fe20000010199 */
[----:B------:R-:W-:Y:S01]  /*9490*/  IABS R150, R150 ;  /* 0x0000009600967213 */ /* 0x000fe20000000000 */
[----:B------:R-:W-:Y:S01]  /*94a0*/  IMAD.IADD R116, R35, 0x1, -R53 ;  /* 0x0000000123747824 */ /* 0x000fe200078e0a35 */
[----:B------:R-:W-:-:S02]  /*94b0*/  IABS R149, R149 ;  /* 0x0000009500957213 */ /* 0x000fc40000000000 */
[----:B------:R-:W-:Y:S02]  /*94c0*/  I2FP.F32.S32 R139, R139 ;  /* 0x0000008b008b7245 */ /* 0x000fe40000201400 */
[----:B------:R-:W-:Y:S02]  /*94d0*/  I2FP.F32.S32 R40, R40 ;  /* 0x0000002800287245 */ /* 0x000fe40000201400 */
[----:B------:R-:W-:Y:S01]  /*94e0*/  FSEL R186, R135, -INF , !P6 ;  /* 0xff80000087ba7808 */ /* 0x000fe20007000000 */
[----:B------:R-:W-:Y:S01]  /*94f0*/  IMAD.IADD R114, R35, 0x1, -R51 ;  /* 0x0000000123727824 */ /* 0x000fe200078e0a33 */
[----:B------:R-:W-:Y:S01]  /*9500*/  FSEL R193, R137, -INF , !P6 ;  /* 0xff80000089c17808 */ /* 0x000fe20007000000 */
[C---:B------:R-:W-:Y:S01]  /*9510*/  FFMA.FTZ R139, -R0.reuse, R139, R170 ;  /* 0x0000008b008b7223 */ /* 0x040fe200000101aa */
[----:B------:R-:W-:Y:S01]  /*9520*/  I2FP.F32.S32 R37, R37 ;  /* 0x0000002500257245 */ /* 0x000fe20000201400 */
[C---:B------:R-:W-:Y:S01]  /*9530*/  FFMA.FTZ R64, -R0.reuse, R40, R64 ;  /* 0x0000002800407223 */ /* 0x040fe20000010140 */
[----:B------:R-:W-:Y:S01]  /*9540*/  ISETP.GE.AND P6, PT, R115, R62, PT ;  /* 0x0000003e7300720c */ /* 0x000fe20003fc6270 */
[----:B------:R-:W-:Y:S01]  /*9550*/  IMAD.IADD R40, R35, 0x1, -R23 ;  /* 0x0000000123287824 */ /* 0x000fe200078e0a17 */
[----:B------:R-:W-:Y:S01]  /*9560*/  FSEL R199, R199, -INF , !P0 ;  /* 0xff800000c7c77808 */ /* 0x000fe20004000000 */
[----:B------:R-:W-:Y:S01]  /*9570*/  FFMA.FTZ R156, -R0, R37, R156 ;  /* 0x00000025009c7223 */ /* 0x000fe2000001019c */
[----:B------:R-:W-:-:S02]  /*9580*/  FSEL R191, R143, -INF , !P0 ;  /* 0xff8000008fbf7808 */ /* 0x000fc40004000000 */
[----:B------:R-:W-:Y:S02]  /*9590*/  IABS R154, R154 ;  /* 0x0000009a009a7213 */ /* 0x000fe40000000000 */
[----:B------:R-:W-:Y:S02]  /*95a0*/  IABS R151, R151 ;  /* 0x0000009700977213 */ /* 0x000fe40000000000 */
[----:B------:R-:W-:Y:S02]  /*95b0*/  I2FP.F32.S32 R152, R152 ;  /* 0x0000009800987245 */ /* 0x000fe40000201400 */
[----:B------:R-:W-:Y:S02]  /*95c0*/  IABS R138, R138 ;  /* 0x0000008a008a7213 */ /* 0x000fe40000000000 */
[----:B------:R-:W-:Y:S01]  /*95d0*/  I2FP.F32.S32 R150, R150 ;  /* 0x0000009600967245 */ /* 0x000fe20000201400 */
[----:B------:R-:W-:Y:S01]  /*95e0*/  FFMA.FTZ R152, -R0, R152, R160 ;  /* 0x0000009800987223 */ /* 0x000fe200000101a0 */
[----:B------:R-:W-:-:S02]  /*95f0*/  ISETP.GE.AND P0, PT, R105, R62, PT ;  /* 0x0000003e6900720c */ /* 0x000fc40003f06270 */
[----:B------:R-:W-:Y:S02]  /*9600*/  IABS R136, R136 ;  /* 0x0000008800887213 */ /* 0x000fe40000000000 */
[----:B------:R-:W-:Y:S02]  /*9610*/  IABS R117, R117 ;  /* 0x0000007500757213 */ /* 0x000fe40000000000 */
[----:B------:R-:W-:Y:S01]  /*9620*/  I2FP.F32.S32 R149, R149 ;  /* 0x0000009500957245 */ /* 0x000fe20000201400 */
[----:B------:R-:W-:Y:S01]  /*9630*/  FFMA.FTZ R150, -R0, R150, R205 ;  /* 0x0000009600967223 */ /* 0x000fe200000101cd */
[----:B------:R-:W-:Y:S02]  /*9640*/  FSEL R197, R197, -INF , !P6 ;  /* 0xff800000c5c57808 */ /* 0x000fe40007000000 */
[----:B------:R-:W-:Y:S01]  /*9650*/  FSEL R190, R146, -INF , !P6 ;  /* 0xff80000092be7808 */ /* 0x000fe20007000000 */
[----:B------:R-:W-:Y:S01]  /*9660*/  FFMA.FTZ R149, -R0, R149, R165 ;  /* 0x0000009500957223 */ /* 0x000fe200000101a5 */
[----:B------:R-:W-:-:S02]  /*9670*/  I2FP.F32.S32 R154, R154 ;  /* 0x0000009a009a7245 */ /* 0x000fc40000201400 */
[----:B------:R-:W-:Y:S02]  /*9680*/  I2FP.F32.S32 R151, R151 ;  /* 0x0000009700977245 */ /* 0x000fe40000201400 */
[----:B------:R-:W-:Y:S01]  /*9690*/  I2FP.F32.S32 R138, R138 ;  /* 0x0000008a008a7245 */ /* 0x000fe20000201400 */
[----:B------:R-:W-:Y:S01]  /*96a0*/  FFMA.FTZ R154, -R0, R154, R157 ;  /* 0x0000009a009a7223 */ /* 0x000fe2000001019d */
[----:B------:R-:W-:Y:S01]  /*96b0*/  ISETP.GE.AND P6, PT, R104, R62, PT ;  /* 0x0000003e6800720c */ /* 0x000fe20003fc6270 */
[----:B------:R-:W-:Y:S01]  /*96c0*/  FFMA.FTZ R151, -R0, R151, R161 ;  /* 0x0000009700977223 */ /* 0x000fe200000101a1 */
[----:B------:R-:W-:Y:S02]  /*96d0*/  FSEL R178, R178, -INF , !P0 ;  /* 0xff800000b2b27808 */ /* 0x000fe40004000000 */
[----:B------:R-:W-:Y:S02]  /*96e0*/  FSEL R170, R153, -INF , !P0 ;  /* 0xff80000099aa7808 */ /* 0x000fe40004000000 */
[----:B------:R-:W-:-:S02]  /*96f0*/  I2FP.F32.S32 R136, R136 ;  /* 0x0000008800887245 */ /* 0x000fc40000201400 */
[----:B------:R-:W-:Y:S02]  /*9700*/  IABS R116, R116 ;  /* 0x0000007400747213 */ /* 0x000fe40000000000 */
[----:B------:R-:W-:Y:S02]  /*9710*/  I2FP.F32.S32 R117, R117 ;  /* 0x0000007500757245 */ /* 0x000fe40000201400 */
[-C--:B------:R-:W-:Y:S02]  /*9720*/  ISETP.GE.AND P4, PT, R100, R62.reuse, PT ;  /* 0x0000003e6400720c */ /* 0x080fe40003f86270 */
[----:B------:R-:W-:Y:S02]  /*9730*/  ISETP.GE.AND P0, PT, R81, R62, PT ;  /* 0x0000003e5100720c */ /* 0x000fe40003f06270 */
[----:B------:R-:W-:Y:S01]  /*9740*/  IABS R114, R114 ;  /* 0x0000007200727213 */ /* 0x000fe20000000000 */
[C---:B------:R-:W-:Y:S01]  /*9750*/  FFMA.FTZ R138, -R0.reuse, R138, R206 ;  /* 0x0000008a008a7223 */ /* 0x040fe200000101ce */
[----:B------:R-:W-:Y:S01]  /*9760*/  FSEL R175, R175, -INF , !P6 ;  /* 0xff800000afaf7808 */ /* 0x000fe20007000000 */
[----:B------:R-:W-:Y:S01]  /*9770*/  FFMA.FTZ R136, -R0, R136, R210 ;  /* 0x0000008800887223 */ /* 0x000fe200000101d2 */
[----:B------:R-:W-:Y:S01]  /*9780*/  FSEL R165, R156, -INF , !P6 ;  /* 0xff8000009ca57808 */ /* 0x000fe20007000000 */
[----:B------:R-:W-:Y:S01]  /*9790*/  FFMA.FTZ R117, -R0, R117, R126 ;  /* 0x0000007500757223 */ /* 0x000fe2000001017e */
[----:B------:R-:W-:-:S02]  /*97a0*/  I2FP.F32.S32 R116, R116 ;  /* 0x0000007400747245 */ /* 0x000fc40000201400 */
[----:B------:R-:W-:Y:S02]  /*97b0*/  IABS R40, R40 ;  /* 0x0000002800287213 */ /* 0x000fe40000000000 */
[----:B------:R-:W-:Y:S02]  /*97c0*/  ISETP.GE.AND P6, PT, R80, R62, PT ;  /* 0x0000003e5000720c */ /* 0x000fe40003fc6270 */
[----:B------:R-:W-:Y:S02]  /*97d0*/  FSEL R161, R93, -INF , !P4 ;  /* 0xff8000005da17808 */ /* 0x000fe40006000000 */
[----:B------:R-:W-:Y:S02]  /*97e0*/  FSEL R152, R152, -INF , !P4 ;  /* 0xff80000098987808 */ /* 0x000fe40006000000 */
[----:B------:R-:W-:Y:S02]  /*97f0*/  FSEL R157, R89, -INF , !P0 ;  /* 0xff800000599d7808 */ /* 0x000fe40004000000 */
[----:B------:R-:W-:-:S02]  /*9800*/  FSEL R150, R150, -INF , !P0 ;  /* 0xff80000096967808 */ /* 0x000fc40004000000 */
[----:B------:R-:W-:Y:S02]  /*9810*/  I2FP.F32.S32 R114, R114 ;  /* 0x0000007200727245 */ /* 0x000fe40000201400 */
[-C--:B------:R-:W-:Y:S02]  /*9820*/  ISETP.GE.AND P4, PT, R67, R62.reuse, PT ;  /* 0x0000003e4300720c */ /* 0x080fe40003f86270 */
[----:B------:R-:W-:Y:S01]  /*9830*/  ISETP.GE.AND P0, PT, R54, R62, PT ;  /* 0x0000003e3600720c */ /* 0x000fe20003f06270 */
[C---:B------:R-:W-:Y:S01]  /*9840*/  FFMA.FTZ R116, -R0.reuse, R116, R212 ;  /* 0x0000007400747223 */ /* 0x040fe200000101d4 */
[----:B------:R-:W-:Y:S01]  /*9850*/  I2FP.F32.S32 R40, R40 ;  /* 0x0000002800287245 */ /* 0x000fe20000201400 */
[----:B------:R-:W-:Y:S01]  /*9860*/  FFMA.FTZ R114, -R0, R114, R119 ;  /* 0x0000007200727223 */ /* 0x000fe20000010177 */
[----:B------:R-:W-:Y:S02]  /*9870*/  FSEL R149, R149, -INF , !P6 ;  /* 0xff80000095957808 */ /* 0x000fe40007000000 */
[----:B------:R-:W-:Y:S01]  /*9880*/  FSEL R138, R138, -INF , !P6 ;  /* 0xff8000008a8a7808 */ /* 0x000fe20007000000 */
[----:B------:R-:W-:Y:S01]  /*9890*/  FFMA.FTZ R40, -R0, R40, R111 ;  /* 0x0000002800287223 */ /* 0x000fe2000001016f */
[----:B------:R-:W-:-:S02]  /*98a0*/  ISETP.GE.AND P6, PT, R53, R62, PT ;  /* 0x0000003e3500720c */ /* 0x000fc40003fc6270 */
[----:B------:R-:W-:Y:S02]  /*98b0*/  FSEL R143, R65, -INF , !P4 ;  /* 0xff800000418f7808 */ /* 0x000fe40006000000 */
[----:B------:R-:W-:Y:S02]  /*98c0*/  FSEL R136, R136, -INF , !P4 ;  /* 0xff80000088887808 */ /* 0x000fe40006000000 */
[----:B------:R-:W-:Y:S02]  /*98d0*/  FSEL R133, R59, -INF , !P0 ;  /* 0xff8000003b857808 */ /* 0x000fe40004000000 */
[----:B------:R-:W-:Y:S02]  /*98e0*/  FSEL R117, R117, -INF , !P0 ;  /* 0xff80000075757808 */ /* 0x000fe40004000000 */
[-C--:B------:R-:W-:Y:S02]  /*98f0*/  ISETP.GE.AND P4, PT, R51, R62.reuse, PT ;  /* 0x0000003e3300720c */ /* 0x080fe40003f86270 */
[----:B------:R-:W-:Y:S01]  /*9900*/  ISETP.GE.AND P0, PT, R48, R62, PT ;  /* 0x0000003e3000720c */ /* 0x000fe20003f06270 */
[----:B------:R-:W-:Y:S01]  /*9910*/  IMAD.IADD R48, R35, 0x1, -R48 ;  /* 0x0000000123307824 */ /* 0x000fe200078e0a30 */
[----:B------:R-:W-:Y:S01]  /*9920*/  FSEL R132, R55, -INF , !P6 ;  /* 0xff80000037847808 */ /* 0x000fe20007000000 */
[----:B------:R-:W-:Y:S01]  /*9930*/  IMAD.IADD R111, R35, 0x1, -R43 ;  /* 0x00000001236f7824 */ /* 0x000fe200078e0a2b */
[----:B------:R-:W-:-:S02]  /*9940*/  FSEL R116, R116, -INF , !P6 ;  /* 0xff80000074747808 */ /* 0x000fc40007000000 */
[-C--:B------:R-:W-:Y:S01]  /*9950*/  ISETP.GE.AND P6, PT, R43, R62.reuse, PT ;  /* 0x0000003e2b00720c */ /* 0x080fe20003fc6270 */
[----:B------:R-:W-:Y:S01]  /*9960*/  IMAD.IADD R43, R35, 0x1, -R41 ;  /* 0x00000001232b7824 */ /* 0x000fe200078e0a29 */
[----:B------:R-:W-:Y:S02]  /*9970*/  FSEL R130, R130, -INF , !P4 ;  /* 0xff80000082827808 */ /* 0x000fe40006000000 */
[----:B------:R-:W-:Y:S02]  /*9980*/  FSEL R114, R114, -INF , !P4 ;  /* 0xff80000072727808 */ /* 0x000fe40006000000 */
[----:B------:R-:W-:Y:S02]  /*9990*/  ISETP.GE.AND P4, PT, R41, R62, PT ;  /* 0x0000003e2900720c */ /* 0x000fe40003f86270 */
[----:B------:R-:W-:Y:S02]  /*99a0*/  IABS R41, R48 ;  /* 0x0000003000297213 */ /* 0x000fe40000000000 */
[----:B------:R-:W-:-:S02]  /*99b0*/  IABS R92, R92 ;  /* 0x0000005c005c7213 */ /* 0x000fc40000000000 */
[----:B------:R-:W-:Y:S01]  /*99c0*/  I2FP.F32.S32 R41, R41 ;  /* 0x0000002900297245 */ /* 0x000fe20000201400 */
[C---:B------:R-:W-:Y:S01]  /*99d0*/  IMAD.IADD R137, R35.reuse, 0x1, -R77 ;  /* 0x0000000123897824 */ /* 0x040fe200078e0a4d */
[----:B------:R-:W-:Y:S01]  /*99e0*/  IABS R111, R111 ;  /* 0x0000006f006f7213 */ /* 0x000fe20000000000 */
[C---:B------:R-:W-:Y:S01]  /*99f0*/  IMAD.IADD R37, R35.reuse, 0x1, -R66 ;  /* 0x0000000123257824 */ /* 0x040fe200078e0a42 */
[----:B------:R-:W-:Y:S01]  /*9a00*/  IABS R43, R43 ;  /* 0x0000002b002b7213 */ /* 0x000fe20000000000 */
[----:B------:R-:W-:Y:S01]  /*9a10*/  FFMA.FTZ R44, -R0, R41, R44 ;  /* 0x00000029002c7223 */ /* 0x000fe2000001012c */
[----:B------:R-:W-:Y:S01]  /*9a20*/  IABS R137, R137 ;  /* 0x0000008900897213 */ /* 0x000fe20000000000 */
[----:B------:R-:W-:Y:S01]  /*9a30*/  IMAD.IADD R135, R35, 0x1, -R96 ;  /* 0x0000000123877824 */ /* 0x000fe200078e0a60 */
[----:B------:R-:W-:Y:S02]  /*9a40*/  I2FP.F32.S32 R111, R111 ;  /* 0x0000006f006f7245 */ /* 0x000fe40000201400 */
[----:B------:R-:W-:-:S02]  /*9a50*/  IABS R37, R37 ;  /* 0x0000002500257213 */ /* 0x000fc40000000000 */
[----:B------:R-:W-:Y:S02]  /*9a60*/  FSEL R128, R57, -INF , !P0 ;  /* 0xff80000039807808 */ /* 0x000fe40004000000 */
[----:B------:R-:W-:Y:S02]  /*9a70*/  FSEL R112, R44, -INF , !P0 ;  /* 0xff8000002c707808 */ /* 0x000fe40004000000 */
[----:B------:R-:W-:Y:S02]  /*9a80*/  ISETP.GE.AND P0, PT, R23, R62, PT ;  /* 0x0000003e1700720c */ /* 0x000fe40003f06270 */
[----:B------:R-:W-:Y:S02]  /*9a90*/  I2FP.F32.S32 R92, R92 ;  /* 0x0000005c005c7245 */ /* 0x000fe40000201400 */
[----:B------:R-:W-:Y:S01]  /*9aa0*/  I2FP.F32.S32 R43, R43 ;  /* 0x0000002b002b7245 */ /* 0x000fe20000201400 */
[C---:B------:R-:W-:Y:S01]  /*9ab0*/  FFMA.FTZ R111, -R0.reuse, R111, R4 ;  /* 0x0000006f006f7223 */ /* 0x040fe20000010104 */
[----:B------:R-:W-:Y:S01]  /*9ac0*/  I2FP.F32.S32 R137, R137 ;  /* 0x0000008900897245 */ /* 0x000fe20000201400 */
[----:B------:R-:W-:Y:S01]  /*9ad0*/  FFMA.FTZ R92, -R0, R92, R163 ;  /* 0x0000005c005c7223 */ /* 0x000fe200000101a3 */
[----:B------:R-:W-:-:S02]  /*9ae0*/  I2FP.F32.S32 R37, R37 ;  /* 0x0000002500257245 */ /* 0x000fc40000201400 */
[----:B------:R-:W-:Y:S02]  /*9af0*/  IABS R135, R135 ;  /* 0x0000008700877213 */ /* 0x000fe40000000000 */
[----:B------:R-:W-:Y:S02]  /*9b00*/  FSEL R4, R109, -INF , !P1 ;  /* 0xff8000006d047808 */ /* 0x000fe40004800000 */
[----:B------:R-:W-:Y:S01]  /*9b10*/  FSEL R49, R49, -INF , !P0 ;  /* 0xff80000031317808 */ /* 0x000fe20004000000 */
[C---:B------:R-:W-:Y:S01]  /*9b20*/  FFMA.FTZ R43, -R0.reuse, R43, R7 ;  /* 0x0000002b002b7223 */ /* 0x040fe20000010107 */
[----:B------:R-:W-:Y:S01]  /*9b30*/  FSEL R163, R97, -INF , !P5 ;  /* 0xff80000061a37808 */ /* 0x000fe20006800000 */
[----:B------:R-:W-:Y:S01]  /*9b40*/  FFMA.FTZ R137, -R0, R137, R208 ;  /* 0x0000008900897223 */ /* 0x000fe200000101d0 */
[----:B------:R-:W-:Y:S01]  /*9b50*/  FSEL R154, R154, -INF , !P5 ;  /* 0xff8000009a9a7808 */ /* 0x000fe20006800000 */
[----:B------:R-:W-:Y:S01]  /*9b60*/  FFMA.FTZ R56, -R0, R37, R56 ;  /* 0x0000002500387223 */ /* 0x000fe20000010138 */
[----:B------:R-:W-:Y:S01]  /*9b70*/  ISETP.GE.AND P5, PT, R77, R62, PT ;  /* 0x0000003e4d00720c */ /* 0x000fe20003fa6270 */
[----:B------:R-:W-:Y:S01]  /*9b80*/  IMAD.IADD R37, R35, 0x1, -R50 ;  /* 0x0000000123257824 */ /* 0x000fe200078e0a32 */
[----:B------:R-:W-:-:S02]  /*9b90*/  I2FP.F32.S32 R135, R135 ;  /* 0x0000008700877245 */ /* 0x000fc40000201400 */
[----:B------:R-:W-:Y:S02]  /*9ba0*/  FMNMX3.FTZ R44, R49, R29, R4, !PT ;  /* 0x0000001d312c7276 */ /* 0x000fe40007810004 */
[----:B------:R-:W-:Y:S02]  /*9bb0*/  ISETP.GE.AND P3, PT, R108, R62, PT ;  /* 0x0000003e6c00720c */ /* 0x000fe40003f66270 */
[----:B------:R-:W-:Y:S01]  /*9bc0*/  FSEL R109, R43, -INF , !P4 ;  /* 0xff8000002b6d7808 */ /* 0x000fe20006000000 */
[----:B------:R-:W-:Y:S01]  /*9bd0*/  FFMA.FTZ R135, -R0, R135, R211 ;  /* 0x0000008700877223 */ /* 0x000fe200000101d3 */
[----:B------:R-:W-:Y:S02]  /*9be0*/  FSEL R144, R76, -INF , !P5 ;  /* 0xff8000004c907808 */ /* 0x000fe40006800000 */
[----:B------:R-:W-:Y:S02]  /*9bf0*/  FSEL R137, R137, -INF , !P5 ;  /* 0xff80000089897808 */ /* 0x000fe40006800000 */
[----:B------:R-:W-:-:S02]  /*9c00*/  FMNMX3.FTZ R43, R44, R31, R30, !PT ;  /* 0x0000001f2c2b7276 */ /* 0x000fc4000781001e */
[----:B------:R-:W-:Y:S02]  /*9c10*/  FSEL R160, R92, -INF , !P3 ;  /* 0xff8000005ca07808 */ /* 0x000fe40005800000 */
[----:B------:R-:W-:Y:S02]  /*9c20*/  FSEL R151, R151, -INF , !P3 ;  /* 0xff80000097977808 */ /* 0x000fe40005800000 */
[-C--:B------:R-:W-:Y:S01]  /*9c30*/  ISETP.GE.AND P5, PT, R52, R62.reuse, PT ;  /* 0x0000003e3400720c */ /* 0x080fe20003fa6270 */
[----:B------:R-:W-:Y:S01]  /*9c40*/  IMAD.IADD R52, R35, 0x1, -R52 ;  /* 0x0000000123347824 */ /* 0x000fe200078e0a34 */
[----:B------:R-:W-:Y:S02]  /*9c50*/  ISETP.GE.AND P3, PT, R96, R62, PT ;  /* 0x0000003e6000720c */ /* 0x000fe40003f66270 */
[----:B------:R-:W-:Y:S02]  /*9c60*/  IABS R37, R37 ;  /* 0x0000002500257213 */ /* 0x000fe40000000000 */
[----:B------:R-:W-:-:S02]  /*9c70*/  FMNMX3.FTZ R43, R43, R33, R32, !PT ;  /* 0x000000212b2b7276 */ /* 0x000fc40007810020 */
[----:B------:R-:W-:Y:S02]  /*9c80*/  FSEL R139, R139, -INF , !P3 ;  /* 0xff8000008b8b7808 */ /* 0x000fe40005800000 */
[----:B------:R-:W-:Y:S02]  /*9c90*/  FSEL R135, R135, -INF , !P3 ;  /* 0xff80000087877808 */ /* 0x000fe40005800000 */
[----:B------:R-:W-:Y:S02]  /*9ca0*/  I2FP.F32.S32 R37, R37 ;  /* 0x0000002500257245 */ /* 0x000fe40000201400 */
[----:B------:R-:W-:Y:S02]  /*9cb0*/  ISETP.GE.AND P3, PT, R66, R62, PT ;  /* 0x0000003e4200720c */ /* 0x000fe40003f66270 */
[----:B------:R-:W-:Y:S02]  /*9cc0*/  IABS R51, R52 ;  /* 0x0000003400337213 */ /* 0x000fe40000000000 */
[----:B------:R-:W-:Y:S01]  /*9cd0*/  FMNMX3.FTZ R52, R43, R27, R47, !PT ;  /* 0x0000001b2b347276 */ /* 0x000fe2000781002f */
[----:B------:R-:W-:Y:S01]  /*9ce0*/  FFMA.FTZ R8, -R0, R37, R8 ;  /* 0x0000002500087223 */ /* 0x000fe20000010108 */
[----:B------:R-:W-:-:S02]  /*9cf0*/  FSEL R129, R64, -INF , !P3 ;  /* 0xff80000040817808 */ /* 0x000fc40005800000 */
[----:B------:R-:W-:Y:S02]  /*9d00*/  FSEL R113, R56, -INF , !P3 ;  /* 0xff80000038717808 */ /* 0x000fe40005800000 */
[----:B------:R-:W-:Y:S02]  /*9d10*/  ISETP.GE.AND P3, PT, R50, R62, PT ;  /* 0x0000003e3200720c */ /* 0x000fe40003f66270 */
[----:B------:R-:W-:Y:S02]  /*9d20*/  FMNMX3.FTZ R52, R52, R46, R45, !PT ;  /* 0x0000002e34347276 */ /* 0x000fe4000781002d */
[----:B------:R-:W-:Y:S02]  /*9d30*/  I2FP.F32.S32 R51, R51 ;  /* 0x0000003300337245 */ /* 0x000fe40000201400 */
[----:B------:R-:W-:Y:S02]  /*9d40*/  FSEL R108, R8, -INF , !P3 ;  /* 0xff800000086c7808 */ /* 0x000fe40005800000 */
[----:B------:R-:W-:-:S02]  /*9d50*/  FMNMX3.FTZ R52, R52, R88, R87, !PT ;  /* 0x0000005834347276 */ /* 0x000fc40007810057 */
[----:B------:R-:W-:Y:S02]  /*9d60*/  FSEL R8, R107, -INF , !P1 ;  /* 0xff8000006b087808 */ /* 0x000fe40004800000 */
[----:B------:R-:W-:Y:S01]  /*9d70*/  FSEL R40, R40, -INF , !P0 ;  /* 0xff80000028287808 */ /* 0x000fe20004000000 */
[----:B------:R-:W-:Y:S01]  /*9d80*/  FFMA.FTZ R71, -R0, R51, R71 ;  /* 0x0000003300477223 */ /* 0x000fe20000010147 */
        /* <DEDUP_REMOVED lines=26> */
[----:B------:R-:W-:Y:S01]  /*9f30*/  FMNMX3.FTZ R52, R52, R175, R163, !PT ;  /* 0x000000af34347276 */ /* 0x000fe200078100a3 */
[----:B------:R-:W-:Y:S01]  /*9f40*/  IMAD.IADD R110, R35, 0x1, -R42 ;  /* 0x00000001236e7824 */ /* 0x000fe200078e0a2a */
[----:B------:R-:W-:-:S02]  /*9f50*/  FMNMX3.FTZ R51, R51, R183, R192, !PT ;  /* 0x000000b733337276 */ /* 0x000fc400078100c0 */
[----:B------:R-:W-:Y:S02]  /*9f60*/  FMNMX3.FTZ R52, R52, R161, R160, !PT ;  /* 0x000000a134347276 */ /* 0x000fe400078100a0 */
[----:B------:R-:W-:Y:S02]  /*9f70*/  FMNMX3.FTZ R51, R51, R193, R196, !PT ;  /* 0x000000c133337276 */ /* 0x000fe400078100c4 */
[----:B------:R-:W-:Y:S02]  /*9f80*/  FSEL R131, R131, -INF , !P5 ;  /* 0xff80000083837808 */ /* 0x000fe40006800000 */
[----:B------:R-:W-:Y:S02]  /*9f90*/  FSEL R115, R71, -INF , !P5 ;  /* 0xff80000047737808 */ /* 0x000fe40006800000 */
[----:B------:R-:W-:Y:S02]  /*9fa0*/  IABS R110, R110 ;  /* 0x0000006e006e7213 */ /* 0x000fe40000000000 */
[----:B------:R-:W-:Y:S01]  /*9fb0*/  ISETP.GE.AND P5, PT, R42, R62, PT ;  /* 0x0000003e2a00720c */ /* 0x000fe20003fa6270 */
[----:B------:R-:W-:Y:S01]  /*9fc0*/  VIADD R42, R23, 0xe8 ;  /* 0x000000e8172a7836 */ /* 0x000fe20000000000 */
[----:B------:R-:W-:-:S02]  /*9fd0*/  FMNMX3.FTZ R52, R52, R157, R149, !PT ;  /* 0x0000009d34347276 */ /* 0x000fc40007810095 */
[----:B------:R-:W-:Y:S02]  /*9fe0*/  FMNMX3.FTZ R51, R51, R198, R194, !PT ;  /* 0x000000c633337276 */ /* 0x000fe400078100c2 */
[----:B------:R-:W-:Y:S01]  /*9ff0*/  I2FP.F32.S32 R110, R110 ;  /* 0x0000006e006e7245 */ /* 0x000fe20000201400 */
[C---:B------:R-:W-:Y:S01]  /*a000*/  VIADD R41, R23.reuse, 0xe9 ;  /* 0x000000e917297836 */ /* 0x040fe20000000000 */
[----:B------:R-:W-:Y:S01]  /*a010*/  FMNMX3.FTZ R52, R52, R144, R143, !PT ;  /* 0x0000009034347276 */ /* 0x000fe2000781008f */
[----:B------:R-:W-:Y:S01]  /*a020*/  VIADD R37, R23, 0xf0 ;  /* 0x000000f017257836 */ /* 0x000fe20000000000 */
[----:B------:R-:W-:Y:S01]  /*a030*/  FMNMX3.FTZ R51, R51, R191, R190, !PT ;  /* 0x000000bf33337276 */ /* 0x000fe200078100be */
[----:B------:R-:W-:Y:S02]  /*a040*/  IMAD.IADD R50, R22, 0x1, -R42 ;  /* 0x0000000116327824 */ /* 0x000fe400078e0a2a */
[----:B------:R-:W-:Y:S01]  /*a050*/  FFMA.FTZ R110, -R0, R110, R5 ;  /* 0x0000006e006e7223 */ /* 0x000fe20000010105 */
[----:B------:R-:W-:Y:S01]  /*a060*/  FMNMX3.FTZ R52, R52, R139, R133, !PT ;  /* 0x0000008b34347276 */ /* 0x000fe20007810085 */
[----:B------:R-:W-:Y:S01]  /*a070*/  VIADD R7, R23, 0xf1 ;  /* 0x000000f117077836 */ /* 0x000fe20000000000 */
[----:B------:R-:W-:Y:S01]  /*a080*/  FMNMX3.FTZ R51, R51, R185, R172, !PT ;  /* 0x000000b933337276 */ /* 0x000fe200078100ac */
[----:B------:R-:W-:Y:S01]  /*a090*/  VIADD R5, R23, 0xf8 ;  /* 0x000000f817057836 */ /* 0x000fe20000000000 */
[----:B------:R-:W-:Y:S01]  /*a0a0*/  IABS R50, R50 ;  /* 0x0000003200327213 */ /* 0x000fe20000000000 */
[----:B------:R-:W-:-:S02]  /*a0b0*/  IMAD.IADD R48, R22, 0x1, -R41 ;  /* 0x0000000116307824 */ /* 0x000fc400078e0a29 */
[----:B------:R-:W-:Y:S01]  /*a0c0*/  IMAD.IADD R44, R22, 0x1, -R37 ;  /* 0x00000001162c7824 */ /* 0x000fe200078e0a25 */
[----:B------:R-:W-:Y:S01]  /*a0d0*/  FSEL R124, R36, -INF , !P3 ;  /* 0xff800000247c7808 */ /* 0x000fe20005800000 */
[----:B------:R-:W-:Y:S01]  /*a0e0*/  VIADD R23, R23, 0xf9 ;  /* 0x000000f917177836 */ /* 0x000fe20000000000 */
[----:B------:R-:W-:Y:S01]  /*a0f0*/  FMNMX3.FTZ R52, R52, R132, R131, !PT ;  /* 0x0000008434347276 */ /* 0x000fe20007810083 */
[C---:B------:R-:W-:Y:S01]  /*a100*/  IMAD.IADD R43, R22.reuse, 0x1, -R7 ;  /* 0x00000001162b7824 */ /* 0x040fe200078e0a07 */
[----:B------:R-:W-:Y:S01]  /*a110*/  FMNMX3.FTZ R51, R51, R171, R170, !PT ;  /* 0x000000ab33337276 */ /* 0x000fe200078100aa */
[C---:B------:R-:W-:Y:S01]  /*a120*/  IMAD.IADD R36, R22.reuse, 0x1, -R5 ;  /* 0x0000000116247824 */ /* 0x040fe200078e0a05 */
[----:B------:R-:W-:Y:S02]  /*a130*/  IABS R48, R48 ;  /* 0x0000003000307213 */ /* 0x000fe40000000000 */
[----:B------:R-:W-:Y:S02]  /*a140*/  IABS R44, R44 ;  /* 0x0000002c002c7213 */ /* 0x000fe40000000000 */
[----:B------:R-:W-:Y:S01]  /*a150*/  I2FP.F32.S32 R50, R50 ;  /* 0x0000003200327245 */ /* 0x000fe20000201400 */
[----:B------:R-:W-:Y:S01]  /*a160*/  IMAD.IADD R22, R22, 0x1, -R23 ;  /* 0x0000000116167824 */ /* 0x000fe200078e0a17 */
[----:B------:R-:W-:-:S02]  /*a170*/  FSEL R127, R127, -INF , !P6 ;  /* 0xff8000007f7f7808 */ /* 0x000fc40007000000 */
[----:B------:R-:W-:Y:S02]  /*a180*/  FMNMX3.FTZ R52, R52, R130, R129, !PT ;  /* 0x0000008234347276 */ /* 0x000fe40007810081 */
[----:B------:R-:W-:Y:S01]  /*a190*/  FMNMX3.FTZ R51, R51, R165, R154, !PT ;  /* 0x000000a533337276 */ /* 0x000fe2000781009a */
[----:B------:R-:W-:Y:S01]  /*a1a0*/  FFMA.FTZ R6, -R0, R50, R6 ;  /* 0x0000003200067223 */ /* 0x000fe20000010106 */
[----:B------:R-:W-:Y:S02]  /*a1b0*/  I2FP.F32.S32 R48, R48 ;  /* 0x0000003000307245 */ /* 0x000fe40000201400 */
[----:B------:R-:W-:Y:S02]  /*a1c0*/  I2FP.F32.S32 R44, R44 ;  /* 0x0000002c002c7245 */ /* 0x000fe40000201400 */
[----:B------:R-:W-:Y:S02]  /*a1d0*/  IABS R43, R43 ;  /* 0x0000002b002b7213 */ /* 0x000fe40000000000 */
[----:B------:R-:W-:-:S02]  /*a1e0*/  IABS R36, R36 ;  /* 0x0000002400247213 */ /* 0x000fc40000000000 */
[----:B------:R-:W-:Y:S02]  /*a1f0*/  FSEL R111, R111, -INF , !P6 ;  /* 0xff8000006f6f7808 */ /* 0x000fe40007000000 */
[----:B------:R-:W-:Y:S02]  /*a200*/  ISETP.GE.AND P6, PT, R42, R62, PT ;  /* 0x0000003e2a00720c */ /* 0x000fe40003fc6270 */
[----:B------:R-:W-:Y:S02]  /*a210*/  FSEL R126, R58, -INF , !P5 ;  /* 0xff8000003a7e7808 */ /* 0x000fe40006800000 */
[----:B------:R-:W-:Y:S02]  /*a220*/  FSEL R125, R125, -INF , !P4 ;  /* 0xff8000007d7d7808 */ /* 0x000fe40006000000 */
[----:B------:R-:W-:Y:S02]  /*a230*/  FMNMX3.FTZ R52, R52, R128, R127, !PT ;  /* 0x0000008034347276 */ /* 0x000fe4000781007f */
[----:B------:R-:W-:Y:S01]  /*a240*/  FMNMX3.FTZ R51, R51, R152, R151, !PT ;  /* 0x0000009833337276 */ /* 0x000fe20007810097 */
[C---:B------:R-:W-:Y:S01]  /*a250*/  FFMA.FTZ R9, -R0.reuse, R48, R9 ;  /* 0x0000003000097223 */ /* 0x040fe20000010109 */
[----:B------:R-:W-:Y:S01]  /*a260*/  IABS R22, R22 ;  /* 0x0000001600167213 */ /* 0x000fe20000000000 */
[----:B------:R-:W-:Y:S01]  /*a270*/  FFMA.FTZ R17, -R0, R44, R17 ;  /* 0x0000002c00117223 */ /* 0x000fe20000010111 */
[----:B------:R-:W-:-:S02]  /*a280*/  I2FP.F32.S32 R43, R43 ;  /* 0x0000002b002b7245 */ /* 0x000fc40000201400 */
[----:B------:R-:W-:Y:S02]  /*a290*/  I2FP.F32.S32 R36, R36 ;  /* 0x0000002400247245 */ /* 0x000fe40000201400 */
[----:B------:R-:W-:Y:S02]  /*a2a0*/  FSEL R110, R110, -INF , !P5 ;  /* 0xff8000006e6e7808 */ /* 0x000fe40006800000 */
[-C--:B------:R-:W-:Y:S02]  /*a2b0*/  ISETP.GE.AND P5, PT, R41, R62.reuse, PT ;  /* 0x0000003e2900720c */ /* 0x080fe40003fa6270 */
[----:B------:R-:W-:Y:S02]  /*a2c0*/  ISETP.GE.AND P4, PT, R37, R62, PT ;  /* 0x0000003e2500720c */ /* 0x000fe40003f86270 */
[----:B------:R-:W-:Y:S02]  /*a2d0*/  FSEL R123, R6, -INF , !P6 ;  /* 0xff800000067b7808 */ /* 0x000fe40007000000 */
[----:B------:R-:W-:-:S02]  /*a2e0*/  FMNMX3.FTZ R52, R52, R126, R125, !PT ;  /* 0x0000007e34347276 */ /* 0x000fc4000781007d */
[----:B------:R-:W-:Y:S01]  /*a2f0*/  FMNMX3.FTZ R51, R51, R150, R138, !PT ;  /* 0x0000009633337276 */ /* 0x000fe2000781008a */
[C---:B------:R-:W-:Y:S01]  /*a300*/  FFMA.FTZ R15, -R0.reuse, R43, R15 ;  /* 0x0000002b000f7223 */ /* 0x040fe2000001010f */
[----:B------:R-:W-:Y:S01]  /*a310*/  I2FP.F32.S32 R22, R22 ;  /* 0x0000001600167245 */ /* 0x000fe20000201400 */
[----:B------:R-:W-:Y:S01]  /*a320*/  FFMA.FTZ R20, -R0, R36, R20 ;  /* 0x0000002400147223 */ /* 0x000fe20000010114 */
[-C--:B------:R-:W-:Y:S02]  /*a330*/  ISETP.GE.AND P3, PT, R7, R62.reuse, PT ;  /* 0x0000003e0700720c */ /* 0x080fe40003f66270 */
[----:B------:R-:W-:Y:S02]  /*a340*/  ISETP.GE.AND P1, PT, R5, R62, PT ;  /* 0x0000003e0500720c */ /* 0x000fe40003f26270 */
[----:B------:R-:W-:Y:S02]  /*a350*/  FSEL R122, R9, -INF , !P5 ;  /* 0xff800000097a7808 */ /* 0x000fe40006800000 */
[----:B------:R-:W-:-:S02]  /*a360*/  FSEL R121, R17, -INF , !P4 ;  /* 0xff80000011797808 */ /* 0x000fc40006000000 */
[----:B------:R-:W-:Y:S01]  /*a370*/  FMNMX3.FTZ R52, R52, R124, R123, !PT ;  /* 0x0000007c34347276 */ /* 0x000fe2000781007b */
[----:B------:R-:W-:Y:S01]  /*a380*/  IMAD.IADD R42, R35, 0x1, -R42 ;  /* 0x00000001232a7824 */ /* 0x000fe200078e0a2a */
[----:B------:R-:W-:Y:S01]  /*a390*/  FMNMX3.FTZ R51, R51, R137, R136, !PT ;  /* 0x0000008933337276 */ /* 0x000fe20007810088 */
[----:B------:R-:W-:Y:S01]  /*a3a0*/  FFMA.FTZ R21, -R0, R22, R21 ;  /* 0x0000001600157223 */ /* 0x000fe20000010115 */
[----:B------:R-:W-:Y:S01]  /*a3b0*/  ISETP.GE.AND P0, PT, R23, R62, PT ;  /* 0x0000003e1700720c */ /* 0x000fe20003f06270 */
[----:B------:R-:W-:Y:S01]  /*a3c0*/  IMAD.IADD R5, R35, 0x1, -R5 ;  /* 0x0000000123057824 */ /* 0x000fe200078e0a05 */
[----:B------:R-:W-:Y:S02]  /*a3d0*/  FSEL R120, R15, -INF , !P3 ;  /* 0xff8000000f787808 */ /* 0x000fe40005800000 */
[----:B------:R-:W-:Y:S02]  /*a3e0*/  FSEL R119, R20, -INF , !P1 ;  /* 0xff80000014777808 */ /* 0x000fe40004800000 */
[----:B------:R-:W-:Y:S01]  /*a3f0*/  FMNMX3.FTZ R52, R52, R122, R121, !PT ;  /* 0x0000007a34347276 */ /* 0x000fe20007810079 */
[----:B------:R-:W-:Y:S01]  /*a400*/  IMAD.IADD R41, R35, 0x1, -R41 ;  /* 0x0000000123297824 */ /* 0x000fe200078e0a29 */
[----:B------:R-:W-:Y:S01]  /*a410*/  FMNMX3.FTZ R51, R51, R135, R117, !PT ;  /* 0x0000008733337276 */ /* 0x000fe20007810075 */
[----:B------:R-:W-:Y:S01]  /*a420*/  IMAD.IADD R37, R35, 0x1, -R37 ;  /* 0x0000000123257824 */ /* 0x000fe200078e0a25 */
[----:B------:R-:W-:-:S02]  /*a430*/  IABS R42, R42 ;  /* 0x0000002a002a7213 */ /* 0x000fc40000000000 */
[----:B------:R-:W-:Y:S02]  /*a440*/  FSEL R118, R21, -INF , !P0 ;  /* 0xff80000015767808 */ /* 0x000fe40004000000 */
[----:B------:R-:W-:Y:S01]  /*a450*/  FMNMX3.FTZ R52, R52, R120, R119, !PT ;  /* 0x0000007834347276 */ /* 0x000fe20007810077 */
[----:B------:R-:W-:Y:S01]  /*a460*/  IMAD.IADD R7, R35, 0x1, -R7 ;  /* 0x0000000123077824 */ /* 0x000fe200078e0a07 */
[----:B------:R-:W-:Y:S02]  /*a470*/  IABS R6, R5 ;  /* 0x0000000500067213 */ /* 0x000fe40000000000 */
[----:B------:R-:W-:Y:S02]  /*a480*/  FMNMX3.FTZ R51, R51, R116, R115, !PT ;  /* 0x0000007433337276 */ /* 0x000fe40007810073 */
[----:B------:R-:W-:Y:S02]  /*a490*/  IABS R41, R41 ;  /* 0x0000002900297213 */ /* 0x000fe40000000000 */
[----:B------:R-:W-:-:S02]  /*a4a0*/  IABS R37, R37 ;  /* 0x0000002500257213 */ /* 0x000fc40000000000 */
[----:B------:R-:W-:Y:S02]  /*a4b0*/  I2FP.F32.S32 R42, R42 ;  /* 0x0000002a002a7245 */ /* 0x000fe40000201400 */
[----:B------:R-:W-:Y:S01]  /*a4c0*/  FMNMX.FTZ R5, R118, R52, !PT ;  /* 0x0000003476057209 */ /* 0x000fe20007810000 */
[----:B------:R-:W-:Y:S01]  /*a4d0*/  IMAD.IADD R23, R35, 0x1, -R23 ;  /* 0x0000000123177824 */ /* 0x000fe200078e0a17 */
[----:B------:R-:W-:Y:S01]  /*a4e0*/  FMNMX3.FTZ R51, R51, R114, R113, !PT ;  /* 0x0000007233337276 */ /* 0x000fe20007810071 */
[----:B------:R-:W-:Y:S01]  /*a4f0*/  IMAD.MOV.U32 R9, RZ, RZ, R6 ;  /* 0x000000ffff097224 */ /* 0x000fe200078e0006 */
[----:B------:R-:W-:Y:S01]  /*a500*/  I2FP.F32.S32 R41, R41 ;  /* 0x0000002900297245 */ /* 0x000fe20000201400 */
[C---:B------:R-:W-:Y:S01]  /*a510*/  FFMA.FTZ R10, -R0.reuse, R42, R10 ;  /* 0x0000002a000a7223 */ /* 0x040fe2000001010a */
[----:B------:R-:W-:Y:S02]  /*a520*/  I2FP.F32.S32 R37, R37 ;  /* 0x0000002500257245 */ /* 0x000fe40000201400 */
[----:B------:R-:W-:Y:S01]  /*a530*/  IABS R7, R7 ;  /* 0x0000000700077213 */ /* 0x000fe20000000000 */
[----:B------:R-:W1:Y:S01]  /*a540*/  SHFL.BFLY PT, R6, R5, 0x2, 0x1f ;  /* 0x0c401f0005067f89 */ /* 0x000e6200000e0000 */
[----:B------:R-:W-:Y:S01]  /*a550*/  FMNMX3.FTZ R51, R51, R112, R111, !PT ;  /* 0x0000007033337276 */ /* 0x000fe2000781006f */
[C---:B------:R-:W-:Y:S01]  /*a560*/  FFMA.FTZ R16, -R0.reuse, R41, R16 ;  /* 0x0000002900107223 */ /* 0x040fe20000010110 */
[----:B------:R-:W-:Y:S01]  /*a570*/  IABS R23, R23 ;  /* 0x0000001700177213 */ /* 0x000fe20000000000 */
[----:B------:R-:W-:Y:S01]  /*a580*/  FFMA.FTZ R19, -R0, R37, R19 ;  /* 0x0000002500137223 */ /* 0x000fe20000010113 */
[----:B------:R-:W-:-:S02]  /*a590*/  I2FP.F32.S32 R7, R7 ;  /* 0x0000000700077245 */ /* 0x000fc40000201400 */
[----:B------:R-:W-:Y:S02]  /*a5a0*/  I2FP.F32.S32 R9, R9 ;  /* 0x0000000900097245 */ /* 0x000fe40000201400 */
[----:B------:R-:W-:Y:S02]  /*a5b0*/  FSEL R107, R10, -INF , !P6 ;  /* 0xff8000000a6b7808 */ /* 0x000fe40007000000 */
        /* <DEDUP_REMOVED lines=17> */
[----:B-1----:R-:W-:-:S05]  /*a6d0*/  FMNMX.FTZ R5, R7, R5, !PT ;  /* 0x0000000507057209 */ /* 0x002fca0007810000 */
[----:B------:R-:W1:Y:S01]  /*a6e0*/  SHFL.BFLY PT, R36, R5, 0x1, 0x1f ;  /* 0x0c201f0005247f89 */ /* 0x000e6200000e0000 */
[----:B---3--:R-:W-:Y:S01]  /*a6f0*/  FMNMX.FTZ R37, R6, R37, !PT ;  /* 0x0000002506257209 */ /* 0x008fe20007810000 */
[----:B------:R-:W-:-:S03]  /*a700*/  IMAD.IADD R11, R11, 0x1, R74 ;  /* 0x000000010b0b7824 */ /* 0x000fc600078e024a */
[----:B------:R-:W-:Y:S01]  /*a710*/  FSETP.NEU.FTZ.AND P0, PT, R37, -INF , PT ;  /* 0xff8000002500780b */ /* 0x000fe20003f1d000 */
[----:B--2---:R-:W-:Y:S01]  /*a720*/  FMUL.FTZ R100, R101, R37 ;  /* 0x0000002565647220 */ /* 0x004fe20000410000 */
[----:B------:R-:W-:-:S04]  /*a730*/  IMAD R67, R11, 0x2, R221 ;  /* 0x000000020b437824 */ /* 0x000fc800078e02dd */
[----:B------:R-:W-:Y:S01]  /*a740*/  FSEL R100, R100, RZ, P0 ;  /* 0x000000ff64647208 */ /* 0x000fe20000000000 */
[----:B------:R-:W-:Y:S01]  /*a750*/  IMAD.IADD R66, R72, 0x1, R67 ;  /* 0x0000000148427824 */ /* 0x000fe200078e0243 */
[----:B------:R-:W-:Y:S01]  /*a760*/  LDSM.16.MT88.4 R56, [R67+0xa800] ;  /* 0x00a800004338783b */ /* 0x000fe20000004200 */
[----:B-1----:R-:W-:-:S04]  /*a770*/  FMNMX.FTZ R36, R5, R36, !PT ;  /* 0x0000002405247209 */ /* 0x002fc80007810000 */
[----:B------:R-:W-:Y:S01]  /*a780*/  FSETP.NEU.FTZ.AND P0, PT, R36, -INF , PT ;  /* 0xff8000002400780b */ /* 0x000fe20003f1d000 */
[----:B------:R-:W-:-:S05]  /*a790*/  FMUL.FTZ R83, R101, R36 ;  /* 0x0000002465537220 */ /* 0x000fca0000410000 */
[----:B------:R-:W-:Y:S01]  /*a7a0*/  FSEL R83, R83, RZ, P0 ;  /* 0x000000ff53537208 */ /* 0x000fe20000000000 */
[-CC-:B------:R-:W-:Y:S01]  /*a7b0*/  FFMA.FTZ R98, R29, R101.reuse, -R100.reuse ;  /* 0x000000651d627223 */ /* 0x180fe20000010864 */
[-CC-:B------:R-:W-:Y:S01]  /*a7c0*/  FFMA.FTZ R96, R31, R101.reuse, -R100.reuse ;  /* 0x000000651f607223 */ /* 0x180fe20000010864 */
[-CC-:B------:R-:W-:Y:S02]  /*a7d0*/  FFMA.FTZ R95, R30, R101.reuse, -R100.reuse ;  /* 0x000000651e5f7223 */ /* 0x180fe40000010864 */
[-C--:B------:R-:W-:Y:S02]  /*a7e0*/  FFMA.FTZ R81, R28, R101.reuse, -R83 ;  /* 0x000000651c517223 */ /* 0x080fe40000010853 */
[----:B------:R-:W1:Y:S01]  /*a7f0*/  LDSM.16.MT88.4 R28, [R66+0xa000] ;  /* 0x00a00000421c783b */ /* 0x000e620000004200 */
[----:B------:R-:W-:Y:S02]  /*a800*/  IMAD.IADD R65, R73, 0x1, R67 ;  /* 0x0000000149417824 */ /* 0x000fe400078e0243 */
[-CC-:B------:R-:W-:Y:S01]  /*a810*/  FFMA.FTZ R99, R49, R101.reuse, -R100.reuse ;  /* 0x0000006531637223 */ /* 0x180fe20000010864 */
[-C--:B------:R-:W-:Y:S01]  /*a820*/  FFMA.FTZ R97, R4, R101.reuse, -R100 ;  /* 0x0000006504617223 */ /* 0x080fe20000010864 */
[----:B------:R-:W-:Y:S01]  /*a830*/  FFMA.FTZ R82, R40, R101, -R83 ;  /* 0x0000006528527223 */ /* 0x000fe20000010853 */
[----:B------:R-:W-:-:S02]  /*a840*/  IMAD.IADD R64, R72, 0x1, R65 ;  /* 0x0000000148407824 */ /* 0x000fc400078e0241 */
[-CC-:B------:R-:W-:Y:S01]  /*a850*/  FFMA.FTZ R80, R8, R101.reuse, -R83.reuse ;  /* 0x0000006508507223 */ /* 0x180fe20000010853 */
[-CC-:B------:R-:W-:Y:S01]  /*a860*/  FFMA.FTZ R79, R34, R101.reuse, -R83.reuse ;  /* 0x00000065224f7223 */ /* 0x180fe20000010853 */
[----:B------:R-:W2:Y:S04]  /*a870*/  LDSM.16.MT88.4 R4, [R67+0xa000] ;  /* 0x00a000004304783b */ /* 0x000ea80000004200 */
[----:B------:R-:W3:Y:S04]  /*a880*/  LDSM.16.MT88.4 R20, [R65+0xa000] ;  /* 0x00a000004114783b */ /* 0x000ee80000004200 */
[----:B------:R-:W4:Y:S01]  /*a890*/  LDSM.16.MT88.4 R40, [R64+0xa000] ;  /* 0x00a000004028783b */ /* 0x000f220000004200 */
[----:B------:R-:W-:Y:S03]  /*a8a0*/  MUFU.EX2 R99, R99 ;  /* 0x0000006300637308 */ /* 0x000fe60000000800 */
[----:B------:R-:W5:Y:S01]  /*a8b0*/  LDSM.16.MT88.4 R48, [R66+0xa800] ;  /* 0x00a800004230783b */ /* 0x000f620000004200 */
[-CC-:B------:R-:W-:Y:S01]  /*a8c0*/  FFMA.FTZ R94, R33, R101.reuse, -R100.reuse ;  /* 0x00000065215e7223 */ /* 0x180fe20000010864 */
[-CC-:B------:R-:W-:Y:S01]  /*a8d0*/  FFMA.FTZ R93, R32, R101.reuse, -R100.reuse ;  /* 0x00000065205d7223 */ /* 0x180fe20000010864 */
[-CC-:B------:R-:W-:Y:S01]  /*a8e0*/  FFMA.FTZ R92, R27, R101.reuse, -R100.reuse ;  /* 0x000000651b5c7223 */ /* 0x180fe20000010864 */
[-CC-:B------:R-:W-:Y:S01]  /*a8f0*/  FFMA.FTZ R78, R26, R101.reuse, -R83.reuse ;  /* 0x000000651a4e7223 */ /* 0x180fe20000010853 */
[----:B------:R-:W1:Y:S01]  /*a900*/  MUFU.EX2 R98, R98 ;  /* 0x0000006200627308 */ /* 0x000e620000000800 */
[-CC-:B------:R-:W-:Y:S01]  /*a910*/  FFMA.FTZ R77, R25, R101.reuse, -R83.reuse ;  /* 0x00000065194d7223 */ /* 0x180fe20000010853 */
[-CC-:B------:R-:W-:Y:S01]  /*a920*/  FFMA.FTZ R76, R24, R101.reuse, -R83.reuse ;  /* 0x00000065184c7223 */ /* 0x180fe20000010853 */
[-C--:B------:R-:W-:Y:S01]  /*a930*/  FFMA.FTZ R75, R18, R101.reuse, -R83 ;  /* 0x00000065124b7223 */ /* 0x080fe20000010853 */
[-CC-:B------:R-:W-:Y:S01]  /*a940*/  FFMA.FTZ R91, R47, R101.reuse, -R100.reuse ;  /* 0x000000652f5b7223 */ /* 0x180fe20000010864 */
[-CC-:B------:R-:W-:Y:S01]  /*a950*/  FFMA.FTZ R90, R46, R101.reuse, -R100.reuse ;  /* 0x000000652e5a7223 */ /* 0x180fe20000010864 */
[----:B------:R-:W-:Y:S01]  /*a960*/  FFMA.FTZ R89, R45, R101, -R100 ;  /* 0x000000652d597223 */ /* 0x000fe20000010864 */
[----:B------:R-:W5:Y:S01]  /*a970*/  LDSM.16.MT88.4 R52, [R65+0xa800] ;  /* 0x00a800004134783b */ /* 0x000f620000004200 */
[----:B------:R-:W-:Y:S03]  /*a980*/  MUFU.EX2 R97, R97 ;  /* 0x0000006100617308 */ /* 0x000fe60000000800 */
[----:B------:R-:W5:Y:S05]  /*a990*/  LDSM.16.MT88.4 R44, [R64+0xa800] ;  /* 0x00a80000402c783b */ /* 0x000f6a0000004200 */
        /* <DEDUP_REMOVED lines=29> */
[C---:B-----5:R-:W-:Y:S08]  /*ab70*/  HMMA.16816.F32.BF16 R32, R40.reuse, R48, R32 ;  /* 0x000000302820723c */ /* 0x060ff00000041820 */
        /* <DEDUP_REMOVED lines=15> */
[----:B------:R-:W5:Y:S08]  /*ac70*/  MUFU.EX2 R73, R73 ;  /* 0x0000004900497308 */ /* 0x000f700000000800 */
[----:B------:R-:W-:Y:S08]  /*ac80*/  MUFU.EX2 R72, R72 ;  /* 0x0000004800487308 */ /* 0x000ff00000000800 */
[----:B------:R-:W1:Y:S01]  /*ac90*/  MUFU.EX2 R71, R71 ;  /* 0x0000004700477308 */ /* 0x000e620000000800 */
[C---:B------:R-:W-:Y:S08]  /*aca0*/  HMMA.16816.F32.BF16 R24, R40.reuse, R52, R24 ;  /* 0x000000342818723c */ /* 0x040ff00000041818 */
[C---:B------:R-:W-:Y:S01]  /*acb0*/  HMMA.16816.F32.BF16 R20, R40.reuse, R54, R20 ;  /* 0x000000362814723c */ /* 0x040fe20000041814 */
[----:B------:R-:W3:Y:S07]  /*acc0*/  LDSM.16.MT88.4 R52, [R65+0xb000] ;  /* 0x00b000004134783b */ /* 0x000eee0000004200 */
[C---:B------:R-:W-:Y:S08]  /*acd0*/  HMMA.16816.F32.BF16 R16, R40.reuse, R44, R16 ;  /* 0x0000002c2810723c */ /* 0x040ff00000041810 */
[----:B------:R-:W-:Y:S01]  /*ace0*/  HMMA.16816.F32.BF16 R12, R40, R46, R12 ;  /* 0x0000002e280c723c */ /* 0x000fe2000004180c */
[----:B--2---:R-:W-:Y:S01]  /*acf0*/  F2FP.BF16.F32.PACK_AB R40, R90, R91 ;  /* 0x0000005b5a28723e */ /* 0x004fe200000010ff */
[----:B------:R-:W2:Y:S01]  /*ad00*/  LDSM.16.MT88.4 R44, [R64+0xb000] ;  /* 0x00b00000402c783b */ /* 0x000ea20000004200 */
[----:B----4-:R-:W-:-:S02]  /*ad10*/  F2FP.BF16.F32.PACK_AB R42, R88, R89 ;  /* 0x00000059582a723e */ /* 0x010fc400000010ff */
[----:B-----5:R-:W-:Y:S02]  /*ad20*/  F2FP.BF16.F32.PACK_AB R41, R73, R74 ;  /* 0x0000004a4929723e */ /* 0x020fe400000010ff */
[----:B-1----:R-:W-:-:S07]  /*ad30*/  F2FP.BF16.F32.PACK_AB R43, R71, R72 ;  /* 0x00000048472b723e */ /* 0x002fce00000010ff */
        /* <DEDUP_REMOVED lines=19> */
[----:B------:R-:W1:Y:S08]  /*ae70*/  MUFU.EX2 R69, R69 ;  /* 0x0000004500457308 */ /* 0x000e700000000800 */
[----:B------:R-:W-:Y:S08]  /*ae80*/  MUFU.EX2 R68, R68 ;  /* 0x0000004400447308 */ /* 0x000ff00000000800 */
[----:B------:R-:W4:Y:S01]  /*ae90*/  MUFU.EX2 R134, R134 ;  /* 0x0000008600867308 */ /* 0x000f220000000800 */
[C---:B------:R-:W-:Y:S08]  /*aea0*/  HMMA.16816.F32.BF16 R24, R40.reuse, R52, R24 ;  /* 0x000000342818723c */ /* 0x040ff00000041818 */
[C---:B------:R-:W-:Y:S01]  /*aeb0*/  HMMA.16816.F32.BF16 R20, R40.reuse, R54, R20 ;  /* 0x000000362814723c */ /* 0x040fe20000041814 */
[----:B------:R-:W4:Y:S07]  /*aec0*/  LDSM.16.MT88.4 R52, [R65+0xb800] ;  /* 0x00b800004134783b */ /* 0x000f2e0000004200 */
[C---:B--2---:R-:W-:Y:S08]  /*aed0*/  HMMA.16816.F32.BF16 R16, R40.reuse, R44, R16 ;  /* 0x0000002c2810723c */ /* 0x044ff00000041810 */
[----:B------:R-:W-:Y:S01]  /*aee0*/  HMMA.16816.F32.BF16 R12, R40, R46, R12 ;  /* 0x0000002e280c723c */ /* 0x000fe2000004180c */
[----:B---3--:R-:W-:Y:S01]  /*aef0*/  F2FP.BF16.F32.PACK_AB R40, R86, R87 ;  /* 0x000000575628723e */ /* 0x008fe200000010ff */
[----:B------:R-:W2:Y:S01]  /*af00*/  LDSM.16.MT88.4 R44, [R64+0xb800] ;  /* 0x00b80000402c783b */ /* 0x000ea20000004200 */
[----:B-----5:R-:W-:-:S02]  /*af10*/  F2FP.BF16.F32.PACK_AB R42, R84, R85 ;  /* 0x00000055542a723e */ /* 0x020fc400000010ff */
[----:B-1----:R-:W-:Y:S02]  /*af20*/  F2FP.BF16.F32.PACK_AB R41, R69, R70 ;  /* 0x000000464529723e */ /* 0x002fe400000010ff */
[----:B----4-:R-:W-:-:S07]  /*af30*/  F2FP.BF16.F32.PACK_AB R43, R134, R68 ;  /* 0x00000044862b723e */ /* 0x010fce00000010ff */
        /* <DEDUP_REMOVED lines=216> */
[----:B------:R-:W-:Y:S07]  /*bcc0*/  LDSM.16.MT88.4 R52, [R64+0xf000] ;  /* 0x00f000004034783b */ /* 0x000fee0000004200 */
[C---:B--2---:R-:W-:Y:S08]  /*bcd0*/  HMMA.16816.F32.BF16 R16, R40.reuse, R44, R16 ;  /* 0x0000002c2810723c */ /* 0x044ff00000041810 */
[----:B------:R-:W-:Y:S01]  /*bce0*/  HMMA.16816.F32.BF16 R12, R40, R46, R12 ;  /* 0x0000002e280c723c */ /* 0x000fe2000004180c */
[----:B------:R-:W2:Y:S01]  /*bcf0*/  LDSM.16.MT88.4 R44, [R65+0xf000] ;  /* 0x00f00000412c783b */ /* 0x000ea20000004200 */
[----:B---3--:R-:W-:-:S02]  /*bd00*/  F2FP.BF16.F32.PACK_AB R40, R161, R163 ;  /* 0x000000a3a128723e */ /* 0x008fc400000010ff */
[----:B-----5:R-:W-:Y:S02]  /*bd10*/  F2FP.BF16.F32.PACK_AB R42, R157, R160 ;  /* 0x000000a09d2a723e */ /* 0x020fe400000010ff */
        /* <DEDUP_REMOVED lines=23> */
[----:B------:R-:W1:Y:S01]  /*be90*/  MUFU.EX2 R201, R201 ;  /* 0x000000c900c97308 */ /* 0x000e620000000800 */
[C---:B--2---:R-:W-:Y:S08]  /*bea0*/  HMMA.16816.F32.BF16 R24, R40.reuse, R44, R24 ;  /* 0x0000002c2818723c */ /* 0x044ff00000041818 */
[C---:B------:R-:W-:Y:S01]  /*beb0*/  HMMA.16816.F32.BF16 R20, R40.reuse, R46, R20 ;  /* 0x0000002e2814723c */ /* 0x040fe20000041814 */
[----:B------:R-:W2:Y:S07]  /*bec0*/  LDSM.16.MT88.4 R44, [R65+0xf800] ;  /* 0x00f80000412c783b */ /* 0x000eae0000004200 */
[----:B------:R-:W-:Y:S01]  /*bed0*/  HMMA.16816.F32.BF16 R16, R40, R52, R16 ;  /* 0x000000342810723c */ /* 0x000fe20000041810 */
[----:B---3--:R-:W-:-:S02]  /*bee0*/  F2FP.BF16.F32.PACK_AB R52, R144, R149 ;  /* 0x000000959034723e */ /* 0x008fc400000010ff */
[----:B-----5:R-:W-:-:S05]  /*bef0*/  F2FP.BF16.F32.PACK_AB R53, R137, R138 ;  /* 0x0000008a8935723e */ /* 0x020fca00000010ff */
[----:B------:R-:W-:Y:S01]  /*bf00*/  HMMA.16816.F32.BF16 R12, R40, R54, R12 ;  /* 0x00000036280c723c */ /* 0x000fe2000004180c */
[----:B------:R-:W-:Y:S01]  /*bf10*/  F2FP.BF16.F32.PACK_AB R54, R139, R143 ;  /* 0x0000008f8b36723e */ /* 0x000fe200000010ff */
[----:B------:R-:W-:Y:S01]  /*bf20*/  LDSM.16.MT88.4 R40, [R64+0xf800] ;  /* 0x00f800004028783b */ /* 0x000fe20000004200 */
        /* <DEDUP_REMOVED lines=23> */
[----:B--2---:R-:W-:Y:S01]  /*c0a0*/  HMMA.16816.F32.BF16 R24, R52, R44, R24 ;  /* 0x0000002c3418723c */ /* 0x004fe20000041818 */
[----:B---3--:R-:W-:-:S02]  /*c0b0*/  F2FP.BF16.F32.PACK_AB R44, R203, R202 ;  /* 0x000000cacb2c723e */ /* 0x008fc400000010ff */
[----:B-----5:R-:W-:-:S05]  /*c0c0*/  F2FP.BF16.F32.PACK_AB R45, R116, R117 ;  /* 0x00000075742d723e */ /* 0x020fca00000010ff */
[----:B------:R-:W-:Y:S01]  /*c0d0*/  HMMA.16816.F32.BF16 R20, R52, R46, R20 ;  /* 0x0000002e3414723c */ /* 0x000fe20000041814 */
[----:B------:R-:W-:Y:S02]  /*c0e0*/  F2FP.BF16.F32.PACK_AB R46, R130, R131 ;  /* 0x00000083822e723e */ /* 0x000fe400000010ff */
[----:B-1----:R-:W-:Y:S01]  /*c0f0*/  F2FP.BF16.F32.PACK_AB R47, R114, R115 ;  /* 0x00000073722f723e */ /* 0x002fe200000010ff */
[----:B------:R-:W-:-:S06]  /*c100*/  FADD.FTZ R98, R99, R98 ;  /* 0x0000006263627221 */ /* 0x000fcc0000010000 */
[----:B------:R-:W-:Y:S01]  /*c110*/  HMMA.16816.F32.BF16 R8, R44, R48, R8 ;  /* 0x000000302c08723c */ /* 0x000fe20000041808 */
[----:B------:R-:W-:-:S07]  /*c120*/  FADD.FTZ R81, R82, R81 ;  /* 0x0000005152517221 */ /* 0x000fce0000010000 */
        /* <DEDUP_REMOVED lines=15> */
[----:B----4-:R-:W-:Y:S01]  /*c220*/  HMMA.16816.F32.BF16 R32, R44, R56, R32 ;  /* 0x000000382c20723c */ /* 0x010fe20000041820 */
[-CC-:B------:R-:W-:Y:S01]  /*c230*/  FFMA.FTZ R56, R113, R101.reuse, -R83.reuse ;  /* 0x0000006571387223 */ /* 0x180fe20000010853 */
[----:B------:R-:W-:Y:S01]  /*c240*/  FFMA.FTZ R57, R112, R101, -R83 ;  /* 0x0000006570397223 */ /* 0x000fe20000010853 */
[----:B------:R-:W-:Y:S01]  /*c250*/  FADD.FTZ R94, R94, R96 ;  /* 0x000000605e5e7221 */ /* 0x000fe20000010000 */
[----:B------:R-:W-:-:S04]  /*c260*/  FADD.FTZ R78, R77, R78 ;  /* 0x0000004e4d4e7221 */ /* 0x000fc80000010000 */
[----:B------:R-:W-:Y:S01]  /*c270*/  HMMA.16816.F32.BF16 R28, R44, R58, R28 ;  /* 0x0000003a2c1c723c */ /* 0x000fe2000004181c */
[-CC-:B------:R-:W-:Y:S01]  /*c280*/  FFMA.FTZ R58, R111, R101.reuse, -R83.reuse ;  /* 0x000000656f3a7223 */ /* 0x180fe20000010853 */
[----:B------:R-:W-:Y:S01]  /*c290*/  FFMA.FTZ R59, R110, R101, -R83 ;  /* 0x000000656e3b7223 */ /* 0x000fe20000010853 */
[----:B------:R-:W-:Y:S01]  /*c2a0*/  MUFU.EX2 R129, R129 ;  /* 0x0000008100817308 */ /* 0x000fe20000000800 */
[----:B------:R-:W-:Y:S01]  /*c2b0*/  FADD.FTZ R94, R93, R94 ;  /* 0x0000005e5d5e7221 */ /* 0x000fe20000010000 */
[----:B------:R-:W-:Y:S01]  /*c2c0*/  FADD.FTZ R76, R76, R78 ;  /* 0x0000004e4c4c7221 */ /* 0x000fe20000010000 */
[----:B------:R-:W3:Y:S05]  /*c2d0*/  LDSM.16.MT88.4 R40, [R65+0x10000] ;  /* 0x010000004128783b */ /* 0x000eea0000004200 */
        /* <DEDUP_REMOVED lines=8> */
[----:B------:R-:W2:Y:S01]  /*c360*/  MUFU.EX2 R59, R59 ;  /* 0x0000003b003b7308 */ /* 0x000ea20000000800 */
[----:B------:R-:W-:Y:S01]  /*c370*/  FADD.FTZ R92, R91, R92 ;  /* 0x0000005c5b5c7221 */ /* 0x000fe20000010000 */
[----:B------:R-:W-:-:S03]  /*c380*/  FADD.FTZ R74, R74, R76 ;  /* 0x0000004c4a4a7221 */ /* 0x000fc60000010000 */
[----:B------:R-:W-:Y:S01]  /*c390*/  FADD.FTZ R92, R90, R92 ;  /* 0x0000005c5a5c7221 */ /* 0x000fe20000010000 */
[----:B------:R-:W-:Y:S01]  /*c3a0*/  FADD.FTZ R73, R73, R74 ;  /* 0x0000004a49497221 */ /* 0x000fe20000010000 */
[----:B-1----:R-:W-:Y:S01]  /*c3b0*/  HMMA.16816.F32.BF16 R16, R44, R48, R16 ;  /* 0x000000302c10723c */ /* 0x002fe20000041810 */
[----:B----4-:R-:W-:Y:S01]  /*c3c0*/  F2FP.BF16.F32.PACK_AB R48, R128, R129 ;  /* 0x000000818030723e */ /* 0x010fe200000010ff */
[----:B------:R-:W-:Y:S01]  /*c3d0*/  FADD.FTZ R89, R89, R92 ;  /* 0x0000005c59597221 */ /* 0x000fe20000010000 */
[----:B------:R-:W-:Y:S01]  /*c3e0*/  FADD.FTZ R73, R72, R73 ;  /* 0x0000004948497221 */ /* 0x000fe20000010000 */
[----:B-----5:R-:W-:-:S04]  /*c3f0*/  F2FP.BF16.F32.PACK_AB R49, R57, R56 ;  /* 0x000000383931723e */ /* 0x020fc800000010ff */
        /* <DEDUP_REMOVED lines=24> */
[----:B---3--:R-:W-:Y:S01]  /*c580*/  HMMA.16816.F32.BF16 R24, R44, R40, R24 ;  /* 0x000000282c18723c */ /* 0x008fe20000041818 */
[----:B------:R-:W-:Y:S02]  /*c590*/  FADD.FTZ R155, R155, R145 ;  /* 0x000000919b9b7221 */ /* 0x000fe40000010000 */
[----:B------:R-:W-:-:S05]  /*c5a0*/  FADD.FTZ R164, R164, R153 ;  /* 0x00000099a4a47221 */ /* 0x000fca0000010000 */
[----:B------:R-:W-:Y:S01]  /*c5b0*/  HMMA.16816.F32.BF16 R20, R44, R42, R20 ;  /* 0x0000002a2c14723c */ /* 0x000fe20000041814 */
[----:B------:R-:W1:Y:S01]  /*c5c0*/  LDSM.16.MT88.4 R40, [R66+0x10800] ;  /* 0x010800004228783b */ /* 0x000e620000004200 */
[----:B------:R-:W-:Y:S01]  /*c5d0*/  FADD.FTZ R155, R158, R155 ;  /* 0x0000009b9e9b7221 */ /* 0x000fe20000010000 */
[----:B------:R-:W-:Y:S02]  /*c5e0*/  FADD.FTZ R164, R168, R164 ;  /* 0x000000a4a8a47221 */ /* 0x000fe40000010000 */
        /* <DEDUP_REMOVED lines=27> */
[----:B------:R-:W-:Y:S01]  /*c7a0*/  FADD.FTZ R191, R191, R198 ;  /* 0x000000c6bfbf7221 */ /* 0x000fe20000010000 */
[-C--:B------:R-:W-:Y:S01]  /*c7b0*/  FFMA.FTZ R68, R122, R101.reuse, -R100 ;  /* 0x000000657a447223 */ /* 0x080fe20000010864 */
        /* <DEDUP_REMOVED lines=22> */
[----:B------:R-:W1:Y:S01]  /*c920*/  MUFU.EX2 R75, R75 ;  /* 0x0000004b004b7308 */ /* 0x000e620000000800 */
[----:B--2---:R-:W-:Y:S01]  /*c930*/  HMMA.16816.F32.BF16 R24, R48, R44, R24 ;  /* 0x0000002c3018723c */ /* 0x004fe20000041818 */
[----:B------:R-:W-:Y:S01]  /*c940*/  FADD.FTZ R184, R178, R184 ;  /* 0x000000b8b2b87221 */ /* 0x000fe20000010000 */
[----:B------:R-:W-:-:S06]  /*c950*/  FADD.FTZ R170, R170, R185 ;  /* 0x000000b9aaaa7221 */ /* 0x000fcc0000010000 */
[----:B------:R-:W-:Y:S01]  /*c960*/  HMMA.16816.F32.BF16 R20, R48, R46, R20 ;  /* 0x0000002e3014723c */ /* 0x000fe20000041814 */
[----:B------:R-:W2:Y:S01]  /*c970*/  LDSM.16.MT88.4 R44, [R66+0x11000] ;  /* 0x01100000422c783b */ /* 0x000ea20000004200 */
[----:B------:R-:W-:Y:S01]  /*c980*/  FADD.FTZ R175, R175, R184 ;  /* 0x000000b8afaf7221 */ /* 0x000fe20000010000 */
[----:B------:R-:W-:-:S05]  /*c990*/  FADD.FTZ R170, R165, R170 ;  /* 0x000000aaa5aa7221 */ /* 0x000fca0000010000 */
[----:B---3--:R-:W-:Y:S01]  /*c9a0*/  HMMA.16816.F32.BF16 R16, R48, R52, R16 ;  /* 0x000000343010723c */ /* 0x008fe20000041810 */
[----:B----4-:R-:W-:Y:S02]  /*c9b0*/  F2FP.BF16.F32.PACK_AB R52, R71, R72 ;  /* 0x000000484734723e */ /* 0x010fe400000010ff */
[----:B-----5:R-:W-:Y:S01]  /*c9c0*/  F2FP.BF16.F32.PACK_AB R53, R73, R70 ;  /* 0x000000464935723e */ /* 0x020fe200000010ff */
[----:B------:R-:W-:Y:S01]  /*c9d0*/  FADD.FTZ R175, R163, R175 ;  /* 0x000000afa3af7221 */ /* 0x000fe20000010000 */
[----:B------:R-:W-:-:S03]  /*c9e0*/  FADD.FTZ R154, R154, R170 ;  /* 0x000000aa9a9a7221 */ /* 0x000fc60000010000 */
[----:B------:R-:W-:Y:S01]  /*c9f0*/  HMMA.16816.F32.BF16 R12, R48, R54, R12 ;  /* 0x00000036300c723c */ /* 0x000fe2000004180c */
[----:B------:R-:W-:Y:S01]  /*ca00*/  F2FP.BF16.F32.PACK_AB R54, R68, R69 ;  /* 0x000000454436723e */ /* 0x000fe200000010ff */
[----:B------:R-:W-:Y:S01]  /*ca10*/  FADD.FTZ R161, R161, R175 ;  /* 0x000000afa1a17221 */ /* 0x000fe20000010000 */
[----:B-1----:R-:W-:Y:S01]  /*ca20*/  F2FP.BF16.F32.PACK_AB R55, R75, R74 ;  /* 0x0000004a4b37723e */ /* 0x002fe200000010ff */
[----:B------:R-:W-:Y:S01]  /*ca30*/  FADD.FTZ R154, R152, R154 ;  /* 0x0000009a989a7221 */ /* 0x000fe20000010000 */
[----:B------:R-:W1:Y:S01]  /*ca40*/  LDSM.16.MT88.4 R48, [R65+0x11000] ;  /* 0x011000004130783b */ /* 0x000e620000004200 */
[----:B------:R-:W-:-:S04]  /*ca50*/  FADD.FTZ R161, R160, R161 ;  /* 0x000000a1a0a17221 */ /* 0x000fc80000010000 */
[----:B------:R-:W-:Y:S01]  /*ca60*/  HMMA.16816.F32.BF16 R8, R52, R40, R8 ;  /* 0x000000283408723c */ /* 0x000fe20000041808 */
[----:B------:R-:W-:-:S07]  /*ca70*/  FADD.FTZ R151, R151, R154 ;  /* 0x0000009a97977221 */ /* 0x000fce0000010000 */
[----:B------:R-:W-:Y:S01]  /*ca80*/  HMMA.16816.F32.BF16 R4, R52, R42, R4 ;  /* 0x0000002a3404723c */ /* 0x000fe20000041804 */
[----:B------:R-:W3:Y:S01]  /*ca90*/  LDSM.16.MT88.4 R40, [R64+0x11000] ;  /* 0x011000004028783b */ /* 0x000ee20000004200 */
        /* <DEDUP_REMOVED lines=10> */
[----:B------:R-:W-:-:S03]  /*cb40*/  FADD.FTZ R201, R201, R137 ;  /* 0x00000089c9c97221 */ /* 0x000fc60000010000 */
[----:B------:R-:W-:Y:S02]  /*cb50*/  FADD.FTZ R139, R202, R139 ;  /* 0x0000008bca8b7221 */ /* 0x000fe40000010000 */
[----:B------:R-:W-:Y:S01]  /*cb60*/  HMMA.16816.F32.BF16 R28, R52, R46, R28 ;  /* 0x0000002e341c723c */ /* 0x000fe2000004181c */
[----:B------:R-:W2:Y:S01]  /*cb70*/  LDSM.16.MT88.4 R44, [R67+0x11800] ;  /* 0x01180000432c783b */ /* 0x000ea20000004200 */
[----:B------:R-:W-:Y:S01]  /*cb80*/  FADD.FTZ R201, R117, R201 ;  /* 0x000000c975c97221 */ /* 0x000fe20000010000 */
[----:B------:R-:W-:-:S03]  /*cb90*/  FADD.FTZ R203, R203, R139 ;  /* 0x0000008bcbcb7221 */ /* 0x000fc60000010000 */
[----:B------:R-:W-:Y:S01]  /*cba0*/  FADD.FTZ R116, R116, R201 ;  /* 0x000000c974747221 */ /* 0x000fe20000010000 */
[----:B------:R-:W-:Y:S01]  /*cbb0*/  FADD.FTZ R203, R131, R203 ;  /* 0x000000cb83cb7221 */ /* 0x000fe20000010000 */
[-CC-:B------:R-:W-:Y:S01]  /*cbc0*/  FFMA.FTZ R76, R121, R101.reuse, -R100.reuse ;  /* 0x00000065794c7223 */ /* 0x180fe20000010864 */
[-C--:B------:R-:W-:Y:S01]  /*cbd0*/  FFMA.FTZ R77, R120, R101.reuse, -R100 ;  /* 0x00000065784d7223 */ /* 0x080fe20000010864 */
[----:B------:R-:W-:Y:S01]  /*cbe0*/  FADD.FTZ R116, R115, R116 ;  /* 0x0000007473747221 */ /* 0x000fe20000010000 */
        /* <DEDUP_REMOVED lines=8> */
[----:B-1----:R-:W-:Y:S01]  /*cc70*/  HMMA.16816.F32.BF16 R24, R52, R48, R24 ;  /* 0x000000303418723c */ /* 0x002fe20000041818 */
[----:B------:R-:W-:Y:S01]  /*cc80*/  MUFU.EX2 R76, R76 ;  /* 0x0000004c004c7308 */ /* 0x000fe20000000800 */
[----:B------:R-:W-:Y:S01]  /*cc90*/  FADD.FTZ R130, R129, R130 ;  /* 0x0000008281827221 */ /* 0x000fe20000010000 */
[----:B------:R-:W-:-:S05]  /*cca0*/  FADD.FTZ R114, R56, R114 ;  /* 0x0000007238727221 */ /* 0x000fca0000010000 */
[C---:B------:R-:W-:Y:S01]  /*ccb0*/  HMMA.16816.F32.BF16 R20, R52.reuse, R50, R20 ;  /* 0x000000323414723c */ /* 0x040fe20000041814 */
[----:B------:R-:W1:Y:S01]  /*ccc0*/  MUFU.EX2 R77, R77 ;  /* 0x0000004d004d7308 */ /* 0x000e620000000800 */
[----:B------:R-:W4:Y:S06]  /*ccd0*/  LDSM.16.MT88.4 R48, [R66+0x11800] ;  /* 0x011800004230783b */ /* 0x000f2c0000004200 */
[----:B---3--:R-:W-:Y:S01]  /*cce0*/  HMMA.16816.F32.BF16 R16, R52, R40, R16 ;  /* 0x000000283410723c */ /* 0x008fe20000041810 */
[----:B------:R-:W-:Y:S01]  /*ccf0*/  MUFU.EX2 R78, R78 ;  /* 0x0000004e004e7308 */ /* 0x000fe20000000800 */
[----:B------:R-:W-:-:S06]  /*cd00*/  FADD.FTZ R128, R128, R130 ;  /* 0x0000008280807221 */ /* 0x000fcc0000010000 */
[----:B------:R-:W-:Y:S01]  /*cd10*/  HMMA.16816.F32.BF16 R12, R52, R42, R12 ;  /* 0x0000002a340c723c */ /* 0x000fe2000004180c */
[----:B------:R-:W3:Y:S01]  /*cd20*/  MUFU.EX2 R251, R251 ;  /* 0x000000fb00fb7308 */ /* 0x000ee20000000800 */
[----:B------:R-:W5:Y:S04]  /*cd30*/  LDSM.16.MT88.4 R40, [R65+0x11800] ;  /* 0x011800004128783b */ /* 0x000f680000004200 */
[----:B------:R-:W5:Y:S03]  /*cd40*/  LDSM.16.MT88.4 R64, [R64+0x11800] ;  /* 0x011800004040783b */ /* 0x000f660000004200 */
[----:B------:R-:W-:Y:S01]  /*cd50*/  MUFU.EX2 R79, R79 ;  /* 0x0000004f004f7308 */ /* 0x000fe20000000800 */
[----:B------:R-:W-:-:S07]  /*cd60*/  FADD.FTZ R57, R57, R114 ;  /* 0x0000007239397221 */ /* 0x000fce0000010000 */
[----:B------:R-:W2:Y:S08]  /*cd70*/  MUFU.EX2 R80, R80 ;  /* 0x0000005000507308 */ /* 0x000eb00000000800 */
[----:B------:R-:W-:Y:S08]  /*cd80*/  MUFU.EX2 R81, R81 ;  /* 0x0000005100517308 */ /* 0x000ff00000000800 */
[----:B------:R-:W4:Y:S01]  /*cd90*/  MUFU.EX2 R250, R250 ;  /* 0x000000fa00fa7308 */ /* 0x000f220000000800 */
[----:B------:R-:W-:Y:S01]  /*cda0*/  FADD.FTZ R128, R127, R128 ;  /* 0x000000807f807221 */ /* 0x000fe20000010000 */
[----:B------:R-:W-:-:S03]  /*cdb0*/  FADD.FTZ R57, R58, R57 ;  /* 0x000000393a397221 */ /* 0x000fc60000010000 */
[----:B------:R-:W-:Y:S01]  /*cdc0*/  FADD.FTZ R126, R126, R128 ;  /* 0x000000807e7e7221 */ /* 0x000fe20000010000 */
[----:B------:R-:W-:Y:S01]  /*cdd0*/  FADD.FTZ R59, R59, R57 ;  /* 0x000000393b3b7221 */ /* 0x000fe20000010000 */
[----:B-1----:R-:W-:Y:S02]  /*cde0*/  F2FP.BF16.F32.PACK_AB R132, R77, R76 ;  /* 0x0000004c4d84723e */ /* 0x002fe400000010ff */
[----:B---3--:R-:W-:Y:S01]  /*cdf0*/  F2FP.BF16.F32.PACK_AB R134, R251, R78 ;  /* 0x0000004efb86723e */ /* 0x008fe200000010ff */
[----:B------:R-:W-:Y:S01]  /*ce00*/  FADD.FTZ R126, R72, R126 ;  /* 0x0000007e487e7221 */ /* 0x000fe20000010000 */
[----:B--2---:R-:W-:Y:S01]  /*ce10*/  F2FP.BF16.F32.PACK_AB R133, R80, R79 ;  /* 0x0000004f5085723e */ /* 0x004fe200000010ff */
[----:B------:R-:W-:Y:S01]  /*ce20*/  FADD.FTZ R59, R70, R59 ;  /* 0x0000003b463b7221 */ /* 0x000fe20000010000 */
[----:B----4-:R-:W-:Y:S01]  /*ce30*/  F2FP.BF16.F32.PACK_AB R135, R250, R81 ;  /* 0x00000051fa87723e */ /* 0x010fe200000010ff */
[----:B------:R-:W-:Y:S02]  /*ce40*/  FADD.FTZ R71, R71, R126 ;  /* 0x0000007e47477221 */ /* 0x000fe40000010000 */
[----:B------:R-:W-:-:S02]  /*ce50*/  FADD.FTZ R73, R73, R59 ;  /* 0x0000003b49497221 */ /* 0x000fc40000010000 */
[----:B------:R-:W-:Y:S02]  /*ce60*/  FADD.FTZ R71, R69, R71 ;  /* 0x0000004745477221 */ /* 0x000fe40000010000 */
[----:B------:R-:W-:Y:S01]  /*ce70*/  FADD.FTZ R73, R74, R73 ;  /* 0x000000494a497221 */ /* 0x000fe20000010000 */
[----:B------:R-:W-:Y:S01]  /*ce80*/  HMMA.16816.F32.BF16 R156, R132, R46, R4 ;  /* 0x0000002e849c723c */ /* 0x000fe20000041804 */
[----:B------:R-:W-:Y:S02]  /*ce90*/  VIADD R4, R39, 0xfffffffe ;  /* 0xfffffffe27047836 */ /* 0x000fe40000000000 */
[----:B------:R-:W-:Y:S01]  /*cea0*/  FADD.FTZ R68, R68, R71 ;  /* 0x0000004744447221 */ /* 0x000fe20000010000 */
[----:B------:R-:W-:Y:S02]  /*ceb0*/  FADD.FTZ R75, R75, R73 ;  /* 0x000000494b4b7221 */ /* 0x000fe40000010000 */
[----:B------:R-:W-:Y:S01]  /*cec0*/  ISETP.GE.AND P0, PT, R4, R232, PT ;  /* 0x000000e80400720c */ /* 0x000fe20003f06270 */
        /* <DEDUP_REMOVED lines=10> */
[C---:B------:R-:W-:Y:S08]  /*cf70*/  HMMA.16816.F32.BF16 R148, R132.reuse, R50, R28 ;  /* 0x000000328494723c */ /* 0x040ff0000004181c */
[C---:B-----5:R-:W-:Y:S08]  /*cf80*/  HMMA.16816.F32.BF16 R144, R132.reuse, R40, R24 ;  /* 0x000000288490723c */ /* 0x060ff00000041818 */
[C---:B------:R-:W-:Y:S08]  /*cf90*/  HMMA.16816.F32.BF16 R140, R132.reuse, R42, R20 ;  /* 0x0000002a848c723c */ /* 0x040ff00000041814 */
[C---:B------:R-:W-:Y:S08]  /*cfa0*/  HMMA.16816.F32.BF16 R136, R132.reuse, R64, R16 ;  /* 0x000000408488723c */ /* 0x040ff00000041810 */
[----:B------:R-:W-:Y:S01]  /*cfb0*/  HMMA.16816.F32.BF16 R132, R132, R66, R12 ;  /* 0x000000428484723c */ /* 0x000fe2000004180c */
[----:B------:R-:W-:-:S04]  /*cfc0*/  NOP ;  /* 0x0000000000007918 */ /* 0x000fc80000000000 */
[----:B------:R-:W-:-:S15]  /*cfd0*/  @!P0 BRA `(.L_x_5157) ;  /* 0x00000080005c8947 */ /* 0x000fde0003800000 */
[----:B------:R-:W-:Y:S01]  /*cfe0*/  IMAD R62, R239, 0x40, R62 ;  /* 0x00000040ef3e7824 */ /* 0x000fe200078e023e */
[----:B------:R-:W-:Y:S01]  /*cff0*/  LOP3.LUT R167, R167, 0x1f0, RZ, 0xc0, !PT ;  /* 0x000001f0a7a77812 */ /* 0x000fe200078ec0ff */
[----:B------:R-:W-:Y:S01]  /*d000*/  IMAD.MOV.U32 R240, RZ, RZ, R38 ;  /* 0x000000fffff07224 */ /* 0x000fe200078e0026 */
[----:B------:R-:W-:Y:S01]  /*d010*/  ISETP.NE.U32.AND P4, PT, R248, RZ, PT ;  /* 0x000000fff800720c */ /* 0x000fe20003f85070 */
[----:B------:R-:W-:Y:S01]  /*d020*/  IMAD.MOV.U32 R164, RZ, RZ, R37 ;  /* 0x000000ffffa47224 */ /* 0x000fe200078e0025 */
[----:B------:R-:W-:Y:S02]  /*d030*/  IADD3 R62, PT, PT, R60, R62, R167 ;  /* 0x0000003e3c3e7210 */ /* 0x000fe40007ffe0a7 */
[----:B------:R-:W-:Y:S02]  /*d040*/  ISETP.NE.AND.EX P4, PT, R249, RZ, PT, P4 ;  /* 0x000000fff900720c */ /* 0x000fe40003f85340 */
[----:B------:R-:W-:Y:S02]  /*d050*/  IADD3 R62, PT, PT, -R61, R62, -R63 ;  /* 0x0000003e3d3e7210 */ /* 0x000fe40007ffe93f */
[----:B------:R-:W-:-:S03]  /*d060*/  MOV R165, R36 ;  /* 0x0000002400a57202 */ /* 0x000fc60000000f00 */
[----:B------:R-:W-:-:S05]  /*d070*/  IMAD R39, R39, -0x100, R62 ;  /* 0xffffff0027277824 */ /* 0x000fca00078e023e */
[----:B------:R-:W-:-:S07]  /*d080*/  IADD3 R241, PT, PT, R39, 0x208, RZ ;  /* 0x0000020827f17810 */ /* 0x000fce0007ffe0ff */
.L_x_5164:
        /* <DEDUP_REMOVED lines=78> */
.L_x_5159:
[----:B------:R-:W-:Y:S05]  /*d570*/  BSYNC.RECONVERGENT B0 ;  /* 0x0000000000007941 */ /* 0x000fea0003800200 */
.L_x_5158:
[----:B------:R-:W1:Y:S01]  /*d580*/  S2UR UR6, SR_CgaCtaId ;  /* 0x00000000000679c3 */ /* 0x000e620000008800 */
[C---:B------:R-:W-:Y:S01]  /*d590*/  SHF.L.U32 R5, R166.reuse, 0x3, RZ ;  /* 0x00000003a6057819 */ /* 0x040fe200000006ff */
[----:B------:R-:W-:Y:S01]  /*d5a0*/  UMOV UR7, 0x400 ;  /* 0x0000040000077882 */ /* 0x000fe20000000000 */
[----:B------:R-:W-:Y:S01]  /*d5b0*/  LOP3.LUT R252, R166, 0x38, RZ, 0xc0, !PT ;  /* 0x00000038a6fc7812 */ /* 0x000fe200078ec0ff */
[----:B------:R-:W-:Y:S01]  /*d5c0*/  BSSY.RECONVERGENT B1, `(.L_x_5160) ;  /* 0x000035b000017945 */ /* 0x000fe20003800200 */
[----:B------:R-:W-:Y:S02]  /*d5d0*/  LOP3.LUT R4, R5, 0x38, RZ, 0xc0, !PT ;  /* 0x0000003805047812 */ /* 0x000fe400078ec0ff */
[--C-:B------:R-:W-:Y:S02]  /*d5e0*/  LOP3.LUT R252, R252, 0x1c0, R5.reuse, 0xf8, !PT ;  /* 0x000001c0fcfc7812 */ /* 0x100fe400078ef805 */
[-C--:B------:R-:W-:Y:S02]  /*d5f0*/  ISETP.GE.AND P3, PT, R4, R243.reuse, PT ;  /* 0x000000f30400720c */ /* 0x080fe40003f66270 */
[--C-:B------:R-:W-:Y:S02]  /*d600*/  LOP3.LUT R252, R252, 0x38, R5.reuse, 0x78, !PT ;  /* 0x00000038fcfc7812 */ /* 0x100fe400078e7805 */
[----:B------:R-:W-:Y:S02]  /*d610*/  SHF.L.U32 R224, R166, 0x6, RZ ;  /* 0x00000006a6e07819 */ /* 0x000fe400000006ff */
[--C-:B------:R-:W-:Y:S02]  /*d620*/  LOP3.LUT R252, R252, 0x1e00, R5.reuse, 0xf8, !PT ;  /* 0x00001e00fcfc7812 */ /* 0x100fe400078ef805 */
[----:B------:R-:W-:Y:S02]  /*d630*/  ISETP.GE.AND P1, PT, R4, R243, PT ;  /* 0x000000f30400720c */ /* 0x000fe40003f26270 */
[C---:B------:R-:W-:Y:S02]  /*d640*/  LOP3.LUT R4, R224.reuse, 0x1c0, RZ, 0xc0, !PT ;  /* 0x000001c0e0047812 */ /* 0x040fe400078ec0ff */
[----:B------:R-:W-:Y:S02]  /*d650*/  LOP3.LUT R208, R224, 0x400, RZ, 0xc0, !PT ;  /* 0x00000400e0d07812 */ /* 0x000fe400078ec0ff */
[----:B------:R-:W-:Y:S01]  /*d660*/  @!P3 MOV R6, R237 ;  /* 0x000000ed0006b202 */ /* 0x000fe20000000f00 */
[----:B-1----:R-:W-:Y:S01]  /*d670*/  ULEA UR6, UR6, UR7, 0x18 ;  /* 0x0000000706067291 */ /* 0x002fe2000f8ec0ff */
[----:B------:R-:W-:Y:S02]  /*d680*/  @!P3 MOV R7, R236 ;  /* 0x000000ec0007b202 */ /* 0x000fe40000000f00 */
[--C-:B------:R-:W-:Y:S02]  /*d690*/  LOP3.LUT R4, R4, 0x8, R166.reuse, 0xf8, !PT ;  /* 0x0000000804047812 */ /* 0x100fe400078ef8a6 */
[----:B------:R-:W-:Y:S01]  /*d6a0*/  SHF.L.U32 R18, R230, 0x5, RZ ;  /* 0x00000005e6127819 */ /* 0x000fe200000006ff */
[C---:B------:R-:W-:Y:S01]  /*d6b0*/  @!P1 IMAD R12, R231.reuse, 0x1a0, RZ ;  /* 0x000001a0e70c9824 */ /* 0x040fe200078e02ff */
[----:B------:R-:W-:Y:S01]  /*d6c0*/  MOV R221, UR6 ;  /* 0x0000000600dd7c02 */ /* 0x000fe20008000f00 */
[C---:B------:R-:W-:Y:S01]  /*d6d0*/  @!P1 IMAD R13, R231.reuse, 0x160, RZ ;  /* 0x00000160e70d9824 */ /* 0x040fe200078e02ff */
[----:B------:R-:W-:Y:S01]  /*d6e0*/  LOP3.LUT R4, R4, 0x38, R5, 0x78, !PT ;  /* 0x0000003804047812 */ /* 0x000fe200078e7805 */
[C---:B------:R-:W-:Y:S01]  /*d6f0*/  @!P1 IMAD R8, R231.reuse, 0x60, RZ ;  /* 0x00000060e7089824 */ /* 0x040fe200078e02ff */
[----:B------:R-:W-:Y:S01]  /*d700*/  LEA R252, R252, R221, 0x1 ;  /* 0x000000ddfcfc7211 */ /* 0x000fe200078e08ff */
[C---:B------:R-:W-:Y:S01]  /*d710*/  @!P1 IMAD R9, R231.reuse, 0x180, RZ ;  /* 0x00000180e7099824 */ /* 0x040fe200078e02ff */
[----:B------:R-:W-:Y:S01]  /*d720*/  LEA R208, R4, R208, 0x1 ;  /* 0x000000d004d07211 */ /* 0x000fe200078e08ff */
[C---:B------:R-:W-:Y:S01]  /*d730*/  @!P1 IMAD R20, R231.reuse, 0x140, RZ ;  /* 0x00000140e7149824 */ /* 0x040fe200078e02ff */
[----:B------:R-:W-:Y:S01]  /*d740*/  IADD3 R18, P0, PT, R18, R237, RZ ;  /* 0x000000ed12127210 */ /* 0x000fe20007f1e0ff */
[----:B------:R-:W-:Y:S01]  /*d750*/  @!PT LDS RZ, [RZ] ;  /* 0x00000000fffff984 */ /* 0x000fe20000000800 */
[----:B------:R-:W-:Y:S01]  /*d760*/  @!PT LDS RZ, [RZ] ;  /* 0x00000000fffff984 */ /* 0x000fe20000000800 */
[----:B------:R-:W-:Y:S01]  /*d770*/  @!PT LDS RZ, [RZ] ;  /* 0x00000000fffff984 */ /* 0x000fe20000000800 */
[----:B------:R1:W-:Y:S01]  /*d780*/  @!P3 LDGSTS.E.BYPASS.LTC128B.128 [R252+0xa000], desc[UR4][R6.64] ;  /* 0x0a00000006fcbfae */ /* 0x0003e2000b981a04 */
[----:B------:R-:W-:Y:S02]  /*d790*/  SHF.L.U64.HI R4, R230, 0x5, R231 ;  /* 0x00000005e6047819 */ /* 0x000fe400000102e7 */
[----:B------:R-:W-:Y:S02]  /*d7a0*/  @!P1 MOV R24, R18 ;  /* 0x0000001200189202 */ /* 0x000fe40000000f00 */
[----:B------:R-:W-:Y:S01]  /*d7b0*/  IADD3.X R19, PT, PT, R4, R236, RZ, P0, !PT ;  /* 0x000000ec04137210 */ /* 0x000fe200007fe4ff */
[----:B------:R-:W-:Y:S01]  /*d7c0*/  @!P1 IMAD R4, R231, 0x120, RZ ;  /* 0x00000120e7049824 */ /* 0x000fe200078e02ff */
[----:B------:R-:W-:Y:S01]  /*d7d0*/  SHF.R.U32.HI R167, RZ, 0x1, R166 ;  /* 0x00000001ffa77819 */ /* 0x000fe200000116a6 */
[----:B------:R-:W-:Y:S01]  /*d7e0*/  @P3 STS.128 [R252+0xa000], RZ ;  /* 0x00a000fffc003388 */ /* 0x000fe20000000c00 */
[-C--:B------:R-:W-:Y:S01]  /*d7f0*/  @!P1 MOV R25, R19.reuse ;  /* 0x0000001300199202 */ /* 0x080fe20000000f00 */
[C---:B------:R-:W-:Y:S01]  /*d800*/  @!P1 IMAD.WIDE.U32 R26, R230.reuse, 0xa0, R18 ;  /* 0x000000a0e61a9825 */ /* 0x040fe200078e0012 */
[----:B------:R-:W-:Y:S02]  /*d810*/  LOP3.LUT R223, R167, 0x8, RZ, 0xc0, !PT ;  /* 0x00000008a7df7812 */ /* 0x000fe400078ec0ff */
[-C--:B------:R-:W-:Y:S01]  /*d820*/  @!P1 MOV R22, R18.reuse ;  /* 0x0000001200169202 */ /* 0x080fe20000000f00 */
[C---:B------:R-:W-:Y:S01]  /*d830*/  @!P1 IMAD.WIDE.U32 R24, R230.reuse, 0xc0, R24 ;  /* 0x000000c0e6189825 */ /* 0x040fe200078e0018 */
[-C--:B------:R-:W-:Y:S01]  /*d840*/  @!P1 MOV R23, R19.reuse ;  /* 0x0000001300179202 */ /* 0x080fe20000000f00 */
[----:B------:R-:W-:Y:S01]  /*d850*/  @P1 STS.128 [R252+0xa800], RZ ;  /* 0x00a800fffc001388 */ /* 0x000fe20000000c00 */
[-C--:B------:R-:W-:Y:S01]  /*d860*/  @!P1 MOV R16, R18.reuse ;  /* 0x0000001200109202 */ /* 0x080fe20000000f00 */
[C---:B------:R-:W-:Y:S01]  /*d870*/  @!P1 IMAD.WIDE.U32 R28, R230.reuse, 0x60, R18 ;  /* 0x00000060e61c9825 */ /* 0x040fe200078e0012 */
[-C--:B------:R-:W-:Y:S02]  /*d880*/  @!P1 MOV R17, R19.reuse ;  /* 0x0000001300119202 */ /* 0x080fe40000000f00 */
[-C--:B------:R-:W-:Y:S01]  /*d890*/  @!P1 MOV R10, R18.reuse ;  /* 0x00000012000a9202 */ /* 0x080fe20000000f00 */
[C---:B------:R-:W-:Y:S01]  /*d8a0*/  @!P1 IMAD.WIDE.U32 R22, R230.reuse, 0xe0, R22 ;  /* 0x000000e0e6169825 */ /* 0x040fe200078e0016 */
[----:B------:R-:W-:Y:S01]  /*d8b0*/  @!P1 MOV R11, R19 ;  /* 0x00000013000b9202 */ /* 0x000fe20000000f00 */
[----:B------:R-:W-:Y:S01]  /*d8c0*/  @!PT LDS RZ, [RZ] ;  /* 0x00000000fffff984 */ /* 0x000fe20000000800 */
[----:B------:R-:W-:Y:S01]  /*d8d0*/  @!PT LDS RZ, [RZ] ;  /* 0x00000000fffff984 */ /* 0x000fe20000000800 */
[----:B------:R-:W-:Y:S01]  /*d8e0*/  @!PT LDS RZ, [RZ] ;  /* 0x00000000fffff984 */ /* 0x000fe20000000800 */
[----:B------:R-:W-:Y:S01]  /*d8f0*/  @!P1 LDGSTS.E.BYPASS.LTC128B.128 [R252+0xa800], desc[UR4][R18.64] ;  /* 0x0a80000012fc9fae */ /* 0x000fe2000b981a04 */
[----:B------:R-:W-:Y:S01]  /*d900*/  LOP3.LUT R223, R223, 0x1c0, R224, 0xf8, !PT ;  /* 0x000001c0dfdf7812 */ /* 0x000fe200078ef8e0 */
[----:B------:R-:W-:Y:S01]  /*d910*/  @!P1 IMAD.WIDE.U32 R16, R230, 0x120, R16 ;  /* 0x00000120e6109825 */ /* 0x000fe200078e0010 */
[----:B------:R-:W-:Y:S02]  /*d920*/  @!P1 IADD3 R29, PT, PT, R8, R29, RZ ;  /* 0x0000001d081d9210 */ /* 0x000fe40007ffe0ff */
[----:B------:R-:W-:Y:S01]  /*d930*/  LOP3.LUT R223, R223, 0x38, R5, 0x78, !PT ;  /* 0x00000038dfdf7812 */ /* 0x000fe200078e7805 */
[C---:B-1----:R-:W-:Y:S01]  /*d940*/  @!P1 IMAD R7, R231.reuse, 0xa0, RZ ;  /* 0x000000a0e7079824 */ /* 0x042fe200078e02ff */
[----:B------:R-:W-:Y:S01]  /*d950*/  @!P1 IADD3 R17, PT, PT, R4, R17, RZ ;  /* 0x0000001104119210 */ /* 0x000fe20007ffe0ff */
[----:B------:R-:W-:Y:S01]  /*d960*/  @!P1 IMAD R6, R231, 0xc0, RZ ;  /* 0x000000c0e7069824 */ /* 0x000fe200078e02ff */
[----:B------:R-:W-:Y:S01]  /*d970*/  @P1 STS.128 [R252+0xb000], RZ ;  /* 0x00b000fffc001388 */ /* 0x000fe20000000c00 */
[----:B------:R-:W-:Y:S01]  /*d980*/  @!P1 IMAD.WIDE.U32 R10, R230, 0x160, R10 ;  /* 0x00000160e60a9825 */ /* 0x000fe200078e000a */
[----:B------:R-:W-:Y:S02]  /*d990*/  @!P1 IADD3 R27, PT, PT, R7, R27, RZ ;  /* 0x0000001b071b9210 */ /* 0x000fe40007ffe0ff */
[----:B------:R-:W-:Y:S01]  /*d9a0*/  @!P1 IADD3 R25, PT, PT, R6, R25, RZ ;  /* 0x0000001906199210 */ /* 0x000fe20007ffe0ff */
[C---:B------:R-:W-:Y:S01]  /*d9b0*/  @!P1 IMAD R5, R231.reuse, 0xe0, RZ ;  /* 0x000000e0e7059824 */ /* 0x040fe200078e02ff */
[-C--:B------:R-:W-:Y:S01]  /*d9c0*/  @!P1 MOV R6, R18.reuse ;  /* 0x0000001200069202 */ /* 0x080fe20000000f00 */
[----:B------:R-:W-:Y:S01]  /*d9d0*/  @!P1 IMAD R8, R231, 0x1c0, RZ ;  /* 0x000001c0e7089824 */ /* 0x000fe200078e02ff */
[----:B------:R-:W-:Y:S01]  /*d9e0*/  @!P1 MOV R7, R19 ;  /* 0x0000001300079202 */ /* 0x000fe20000000f00 */
[C---:B------:R-:W-:Y:S01]  /*d9f0*/  @!P1 IMAD.WIDE.U32 R30, R230.reuse, 0x180, R18 ;  /* 0x00000180e61e9825 */ /* 0x040fe200078e0012 */
[----:B------:R-:W-:Y:S02]  /*da00*/  @!P1 IADD3 R23, PT, PT, R5, R23, RZ ;  /* 0x0000001705179210 */ /* 0x000fe40007ffe0ff */
[----:B------:R-:W-:Y:S01]  /*da10*/  @!P1 IADD3 R11, PT, PT, R13, R11, RZ ;  /* 0x0000000b0d0b9210 */ /* 0x000fe20007ffe0ff */
[----:B------:R-:W-:Y:S01]  /*da20*/  @!P1 IMAD.WIDE.U32 R6, R230, 0x1a0, R6 ;  /* 0x000001a0e6069825 */ /* 0x000fe200078e0006 */
[-C--:B------:R-:W-:Y:S02]  /*da30*/  @!P1 MOV R4, R18.reuse ;  /* 0x0000001200049202 */ /* 0x080fe40000000f00 */
[----:B------:R-:W-:Y:S02]  /*da40*/  @!P1 MOV R5, R19 ;  /* 0x0000001300059202 */ /* 0x000fe40000000f00 */
[----:B------:R-:W-:Y:S02]  /*da50*/  @!P1 IADD3 R7, PT, PT, R12, R7, RZ ;  /* 0x000000070c079210 */ /* 0x000fe40007ffe0ff */
[C---:B------:R-:W-:Y:S01]  /*da60*/  @!P1 LEA R12, P0, R230.reuse, R18, 0x5 ;  /* 0x00000012e60c9211 */ /* 0x040fe200078028ff */
[C---:B------:R-:W-:Y:S01]  /*da70*/  @!P1 IMAD.WIDE.U32 R4, R230.reuse, 0x1c0, R4 ;  /* 0x000001c0e6049825 */ /* 0x040fe200078e0004 */
[----:B------:R-:W-:Y:S02]  /*da80*/  @!P1 IADD3 R9, PT, PT, R9, R31, RZ ;  /* 0x0000001f09099210 */ /* 0x000fe40007ffe0ff */
[--C-:B------:R-:W-:Y:S02]  /*da90*/  @!P1 LEA.HI.X R13, R230, R19, R231.reuse, 0x5, P0 ;  /* 0x00000013e60d9211 */ /* 0x100fe400000f2ce7 */
[----:B------:R-:W-:Y:S02]  /*daa0*/  @!P1 IADD3 R5, PT, PT, R8, R5, RZ ;  /* 0x0000000508059210 */ /* 0x000fe40007ffe0ff */
[----:B------:R-:W-:Y:S01]  /*dab0*/  @!P1 MOV R8, R30 ;  /* 0x0000001e00089202 */ /* 0x000fe20000000f00 */
[----:B------:R-:W-:Y:S01]  /*dac0*/  @!PT LDS RZ, [RZ] ;  /* 0x00000000fffff984 */ /* 0x000fe20000000800 */
[----:B------:R-:W-:Y:S01]  /*dad0*/  @!PT LDS RZ, [RZ] ;  /* 0x00000000fffff984 */ /* 0x000fe20000000800 */
[----:B------:R-:W-:Y:S01]  /*dae0*/  @!PT LDS RZ, [RZ] ;  /* 0x00000000fffff984 */ /* 0x000fe20000000800 */
[----:B------:R1:W-:Y:S01]  /*daf0*/  @!P1 LDGSTS.E.BYPASS.LTC128B.128 [R252+0xb000], desc[UR4][R12.64] ;  /* 0x0b0000000cfc9fae */ /* 0x0003e2000b981a04 */
[CC--:B------:R-:W-:Y:S02]  /*db00*/  @!P1 LEA R30, P2, R230.reuse, R18.reuse, 0x6 ;  /* 0x00000012e61e9211 */ /* 0x0c0fe400078430ff */
[----:B------:R-:W-:Y:S02]  /*db10*/  @!P1 MOV R14, R18 ;  /* 0x00000012000e9202 */ /* 0x000fe40000000f00 */
[-C--:B------:R-:W-:Y:S02]  /*db20*/  @!P1 LEA.HI.X R31, R230, R19.reuse, R231, 0x6, P2 ;  /* 0x00000013e61f9211 */ /* 0x080fe400010f34e7 */
[----:B------:R-:W-:Y:S01]  /*db30*/  @!P1 MOV R15, R19 ;  /* 0x00000013000f9202 */ /* 0x000fe20000000f00 */
[----:B------:R-:W-:Y:S01]  /*db40*/  @P1 STS.128 [R252+0xb800], RZ ;  /* 0x00b800fffc001388 */ /* 0x000fe20000000c00 */
[----:B------:R-:W-:Y:S02]  /*db50*/  SHF.L.U32 R220, R166, 0x5, RZ ;  /* 0x00000005a6dc7819 */ /* 0x000fe400000006ff */
[----:B------:R-:W-:Y:S01]  /*db60*/  IADD3 R208, PT, PT, R221, R208, RZ ;  /* 0x000000d0ddd07210 */ /* 0x000fe20007ffe0ff */
[----:B------:R-:W-:Y:S01]  /*db70*/  @!P1 IMAD.WIDE.U32 R14, R230, 0x140, R14 ;  /* 0x00000140e60e9825 */ /* 0x000fe200078e000e */
[----:B------:R-:W-:Y:S02]  /*db80*/  LOP3.LUT R220, R220, 0x7c00, RZ, 0xc0, !PT ;  /* 0x00007c00dcdc7812 */ /* 0x000fe400078ec0ff */
[----:B------:R-:W-:Y:S01]  /*db90*/  MOV R222, 0x20 ;  /* 0x0000002000de7802 */ /* 0x000fe20000000f00 */
[----:B------:R-:W-:Y:S01]  /*dba0*/  @!PT LDS RZ, [RZ] ;  /* 0x00000000fffff984 */ /* 0x000fe20000000800 */
[----:B------:R-:W-:Y:S01]  /*dbb0*/  @!PT LDS RZ, [RZ] ;  /* 0x00000000fffff984 */ /* 0x000fe20000000800 */
[----:B------:R-:W-:Y:S01]  /*dbc0*/  @!PT LDS RZ, [RZ] ;  /* 0x00000000fffff984 */ /* 0x000fe20000000800 */
[----:B------:R-:W-:Y:S01]  /*dbd0*/  @!P1 LDGSTS.E.BYPASS.LTC128B.128 [R252+0xb800], desc[UR4][R30.64] ;  /* 0x0b8000001efc9fae */ /* 0x000fe2000b981a04 */
[----:B------:R-:W-:Y:S02]  /*dbe0*/  @!P1 IADD3 R15, PT, PT, R20, R15, RZ ;  /* 0x0000000f140f9210 */ /* 0x000fe40007ffe0ff */
[-C--:B------:R-:W-:Y:S02]  /*dbf0*/  @!P1 LEA R20, P0, R230, R18.reuse, 0x7 ;  /* 0x00000012e6149211 */ /* 0x080fe400078038ff */
[----:B------:R-:W-:Y:S02]  /*dc00*/  LOP3.LUT R209, R220, 0x200, R224, 0xf8, !PT ;  /* 0x00000200dcd17812 */ /* 0x000fe400078ef8e0 */
[C-C-:B------:R-:W-:Y:S01]  /*dc10*/  @!P1 LEA.HI.X R21, R230.reuse, R19, R231.reuse, 0x7, P0 ;  /* 0x00000013e6159211 */ /* 0x140fe200000f3ce7 */
[----:B------:R-:W-:Y:S01]  /*dc20*/  @P1 STS.128 [R252+0xc000], RZ ;  /* 0x00c000fffc001388 */ /* 0x000fe20000000c00 */
[----:B------:R-:W-:Y:S02]  /*dc30*/  LOP3.LUT R209, R209, R223, RZ, 0xfc, !PT ;  /* 0x000000dfd1d17212 */ /* 0x000fe400078efcff */
[C---:B-1----:R-:W-:Y:S02]  /*dc40*/  @!P1 LEA R12, P0, R230.reuse, R18, 0x8 ;  /* 0x00000012e60c9211 */ /* 0x042fe400078040ff */
[----:B------:R-:W-:Y:S02]  /*dc50*/  LEA R209, R209, R221, 0x1 ;  /* 0x000000ddd1d17211 */ /* 0x000fe400078e08ff */
[----:B------:R-:W-:Y:S01]  /*dc60*/  @!P1 LEA.HI.X R13, R230, R19, R231, 0x8, P0 ;  /* 0x00000013e60d9211 */ /* 0x000fe200000f44e7 */
[----:B------:R-:W-:Y:S01]  /*dc70*/  @!PT LDS RZ, [RZ] ;  /* 0x00000000fffff984 */ /* 0x000fe20000000800 */
[----:B------:R-:W-:Y:S01]  /*dc80*/  @!PT LDS RZ, [RZ] ;  /* 0x00000000fffff984 */ /* 0x000fe20000000800 */
[----:B------:R-:W-:Y:S01]  /*dc90*/  @!PT LDS RZ, [RZ] ;  /* 0x00000000fffff984 */ /* 0x000fe20000000800 */
[----:B------:R-:W-:Y:S01]  /*dca0*/  @!P1 LDGSTS.E.BYPASS.LTC128B.128 [R252+0xc000], desc[UR4][R28.64] ;  /* 0x0c0000001cfc9fae */ /* 0x000fe2000b981a04 */
[----:B------:R-:W-:Y:S02]  /*dcb0*/  LOP3.LUT P0, RZ, R166, 0x2, RZ, 0xc0, !PT ;  /* 0x00000002a6ff7812 */ /* 0x000fe4000780c0ff */
[----:B------:R-:W-:Y:S02]  /*dcc0*/  MOV R226, 0x40 ;  /* 0x0000004000e27802 */ /* 0x000fe40000000f00 */
[----:B------:R-:W-:Y:S02]  /*dcd0*/  SEL R222, R222, 0xffffffe0, !P0 ;  /* 0xffffffe0dede7807 */ /* 0x000fe40004000000 */
[----:B------:R-:W-:Y:S01]  /*dce0*/  LOP3.LUT P2, RZ, R166, 0x4, RZ, 0xc0, !PT ;  /* 0x00000004a6ff7812 */ /* 0x000fe2000784c0ff */
[----:B------:R-:W-:Y:S01]  /*dcf0*/  @P1 STS.128 [R252+0xc800], RZ ;  /* 0x00c800fffc001388 */ /* 0x000fe20000000c00 */
[CC--:B------:R-:W-:Y:S02]  /*dd00*/  IADD3 R172, PT, PT, R209.reuse, R222.reuse, RZ ;  /* 0x000000ded1ac7210 */ /* 0x0c0fe40007ffe0ff */
[----:B------:R-:W-:Y:S02]  /*dd10*/  IADD3 R210, PT, PT, R208, R222, RZ ;  /* 0x000000ded0d27210 */ /* 0x000fe40007ffe0ff */
[----:B------:R-:W-:Y:S02]  /*dd20*/  SEL R226, R226, 0xffffffc0, !P2 ;  /* 0xffffffc0e2e27807 */ /* 0x000fe40005000000 */
[----:B------:R-:W-:Y:S01]  /*dd30*/  IADD3 R242, PT, PT, R242, -0x1, RZ ;  /* 0xfffffffff2f27810 */ /* 0x000fe20007ffe0ff */
[----:B------:R-:W-:Y:S01]  /*dd40*/  @!PT LDS RZ, [RZ] ;  /* 0x00000000fffff984 */ /* 0x000fe20000000800 */
[----:B------:R-:W-:Y:S01]  /*dd50*/  @!PT LDS RZ, [RZ] ;  /* 0x00000000fffff984 */ /* 0x000fe20000000800 */
[----:B------:R-:W-:Y:S01]  /*dd60*/  @!PT LDS RZ, [RZ] ;  /* 0x00000000fffff984 */ /* 0x000fe20000000800 */
[----:B------:R-:W-:Y:S01]  /*dd70*/  @!P1 LDGSTS.E.BYPASS.LTC128B.128 [R252+0xc800], desc[UR4][R20.64] ;  /* 0x0c80000014fc9fae */ /* 0x000fe2000b981a04 */
[-C--:B------:R-:W-:Y:S02]  /*dd80*/  IADD3 R225, PT, PT, R209, R226.reuse, RZ ;  /* 0x000000e2d1e17210 */ /* 0x080fe40007ffe0ff */
[----:B------:R-:W-:Y:S02]  /*dd90*/  IADD3 R226, PT, PT, R208, R226, RZ ;  /* 0x000000e2d0e27210 */ /* 0x000fe40007ffe0ff */
[----:B------:R-:W-:Y:S03]  /*dda0*/  ISETP.GT.AND P0, PT, R242, R232, PT ;  /* 0x000000e8f200720c */ /* 0x000fe60003f04270 */
        /* <DEDUP_REMOVED lines=55> */
[----:B------:R-:W5:Y:S01]  /*e120*/  LDSM.16.M88.4 R40, [R208+0x4000] ;  /* 0x00400000d028783b */ /* 0x000f620000000200 */
[C---:B--2---:R-:W-:Y:S07]  /*e130*/  HMMA.16816.F32.BF16 R4, R128.reuse, R8, RZ ;  /* 0x000000088004723c */ /* 0x044fee00000418ff */
[----:B------:R-:W2:Y:S01]  /*e140*/  LDSM.16.M88.4 R48, [R208+0x4800] ;  /* 0x00480000d030783b */ /* 0x000ea20000000200 */
[C---:B------:R-:W-:Y:S07]  /*e150*/  HMMA.16816.F32.BF16 R8, R128.reuse, R10, RZ ;  /* 0x0000000a8008723c */ /* 0x040fee00000418ff */
[----:B------:R-:W2:Y:S01]  /*e160*/  LDSM.16.M88.4 R56, [R208+0x5000] ;  /* 0x00500000d038783b */ /* 0x000ea20000000200 */
[C---:B-1----:R-:W-:Y:S07]  /*e170*/  HMMA.16816.F32.BF16 R12, R128.reuse, R16, RZ ;  /* 0x00000010800c723c */ /* 0x042fee00000418ff */
[----:B------:R-:W1:Y:S01]  /*e180*/  LDSM.16.M88.4 R64, [R208+0x5800] ;  /* 0x00580000d040783b */ /* 0x000e620000000200 */
[C---:B------:R-:W-:Y:S07]  /*e190*/  HMMA.16816.F32.BF16 R16, R128.reuse, R18, RZ ;  /* 0x000000128010723c */ /* 0x040fee00000418ff */
[----:B------:R-:W1:Y:S01]  /*e1a0*/  LDSM.16.M88.4 R72, [R208+0x6000] ;  /* 0x00600000d048783b */ /* 0x000e620000000200 */
        /* <DEDUP_REMOVED lines=12> */
[C---:B--2---:R-:W-:Y:S07]  /*e270*/  HMMA.16816.F32.BF16 R44, R128.reuse, R48, RZ ;  /* 0x00000030802c723c */ /* 0x044fee00000418ff */
[----:B------:R-:W2:Y:S01]  /*e280*/  LDSM.16.M88.4 R168, [R208+0x9800] ;  /* 0x00980000d0a8783b */ /* 0x000ea20000000200 */
[C---:B------:R-:W-:Y:S07]  /*e290*/  HMMA.16816.F32.BF16 R48, R128.reuse, R50, RZ ;  /* 0x000000328030723c */ /* 0x040fee00000418ff */
[----:B------:R-:W-:Y:S01]  /*e2a0*/  LDSM.16.M88.4 R172, [R172] ;  /* 0x00000000acac783b */ /* 0x000fe20000000200 */
[C---:B------:R-:W-:Y:S07]  /*e2b0*/  HMMA.16816.F32.BF16 R52, R128.reuse, R56, RZ ;  /* 0x000000388034723c */ /* 0x040fee00000418ff */
[----:B------:R-:W2:Y:S01]  /*e2c0*/  LDSM.16.M88.4 R176, [R210+0x2000] ;  /* 0x00200000d2b0783b */ /* 0x000ea20000000200 */
[C---:B------:R-:W-:Y:S07]  /*e2d0*/  HMMA.16816.F32.BF16 R56, R128.reuse, R58, RZ ;  /* 0x0000003a8038723c */ /* 0x040fee00000418ff */
[----:B------:R-:W2:Y:S01]  /*e2e0*/  LDSM.16.M88.4 R180, [R210+0x2800] ;  /* 0x00280000d2b4783b */ /* 0x000ea20000000200 */
        /* <DEDUP_REMOVED lines=8> */
[C---:B---3--:R-:W-:Y:S07]  /*e370*/  HMMA.16816.F32.BF16 R76, R128.reuse, R80, RZ ;  /* 0x00000050804c723c */ /* 0x048fee00000418ff */
[----:B------:R-:W3:Y:S01]  /*e380*/  LDSM.16.M88.4 R200, [R210+0x5000] ;  /* 0x00500000d2c8783b */ /* 0x000ee20000000200 */
[C---:B------:R-:W-:Y:S07]  /*e390*/  HMMA.16816.F32.BF16 R80, R128.reuse, R82, RZ ;  /* 0x000000528050723c */ /* 0x040fee00000418ff */
[----:B------:R-:W-:Y:S01]  /*e3a0*/  LDSM.16.M88.4 R204, [R210+0x6000] ;  /* 0x00600000d2cc783b */ /* 0x000fe20000000200 */
[C---:B------:R-:W-:Y:S07]  /*e3b0*/  HMMA.16816.F32.BF16 R84, R128.reuse, R88, RZ ;  /* 0x000000588054723c */ /* 0x040fee00000418ff */
[----:B------:R-:W0:Y:S08]  /*e3c0*/  LDGDEPBAR ;  /* 0x00000000000079af */ /* 0x000e300000000000 */
[----:B------:R-:W3:Y:S01]  /*e3d0*/  LD.E R235, desc[UR4][R2.64+0x18c] ;  /* 0x00018c0402eb7980 */ /* 0x000ee2000c101900 */
[C---:B------:R-:W-:Y:S03]  /*e3e0*/  HMMA.16816.F32.BF16 R88, R128.reuse, R90, RZ ;  /* 0x0000005a8058723c */ /* 0x040fe600000418ff */
[----:B------:R-:W-:Y:S05]  /*e3f0*/  LDSM.16.M88.4 R212, [R226+0x4000] ;  /* 0x00400000e2d4783b */ /* 0x000fea0000000200 */
[C---:B----4-:R-:W-:Y:S03]  /*e400*/  HMMA.16816.F32.BF16 R92, R128.reuse, R96, RZ ;  /* 0x00000060805c723c */ /* 0x050fe600000418ff */
[----:B------:R-:W-:Y:S05]  /*e410*/  LDSM.16.M88.4 R216, [R226+0x4800] ;  /* 0x00480000e2d8783b */ /* 0x000fea0000000200 */
        /* <DEDUP_REMOVED lines=28> */
[C---:B---3--:R-:W-:Y:S08]  /*e5e0*/  HMMA.16816.F32.BF16 R52, R172.reuse, R200, R52 ;  /* 0x000000c8ac34723c */ /* 0x048ff00000041834 */
        /* <DEDUP_REMOVED lines=11> */
[C---:B-----5:R-:W-:Y:S01]  /*e6a0*/  HMMA.16816.F32.BF16 R84, R172.reuse, R180, R84 ;  /* 0x000000b4ac54723c */ /* 0x060fe20000041854 */
[----:B------:R-:W-:Y:S07]  /*e6b0*/  LDSM.16.M88.4 R208, [R226+0x3800] ;  /* 0x00380000e2d0783b */ /* 0x000fee0000000200 */
[C---:B------:R-:W-:Y:S01]  /*e6c0*/  HMMA.16816.F32.BF16 R88, R172.reuse, R182, R88 ;  /* 0x000000b6ac58723c */ /* 0x040fe20000041858 */
[----:B------:R-:W4:Y:S07]  /*e6d0*/  LDSM.16.M88.4 R180, [R226+0x2800] ;  /* 0x00280000e2b4783b */ /* 0x000f2e0000000200 */
[C---:B-1----:R-:W-:Y:S08]  /*e6e0*/  HMMA.16816.F32.BF16 R92, R172.reuse, R184, R92 ;  /* 0x000000b8ac5c723c */ /* 0x042ff0000004185c */
[C---:B------:R-:W-:Y:S01]  /*e6f0*/  HMMA.16816.F32.BF16 R96, R172.reuse, R186, R96 ;  /* 0x000000baac60723c */ /* 0x040fe20000041860 */
[----:B------:R-:W-:Y:S07]  /*e700*/  LDSM.16.M88.4 R184, [R226+0x7000] ;  /* 0x00700000e2b8783b */ /* 0x000fee0000000200 */
[C---:B--2---:R-:W-:Y:S08]  /*e710*/  HMMA.16816.F32.BF16 R100, R172.reuse, R168, R100 ;  /* 0x000000a8ac64723c */ /* 0x044ff00000041864 */
        /* <DEDUP_REMOVED lines=31> */
[----:B------:R-:W5:Y:S07]  /*e910*/  LDSM.16.M88.4 R216, [R225+0x2000] ;  /* 0x00200000e1d8783b */ /* 0x000f6e0000000200 */
[C---:B-1----:R-:W-:Y:S08]  /*e920*/  HMMA.16816.F32.BF16 R52, R196.reuse, R168, R52 ;  /* 0x000000a8c434723c */ /* 0x042ff00000041834 */
[C---:B------:R-:W-:Y:S01]  /*e930*/  HMMA.16816.F32.BF16 R56, R196.reuse, R170, R56 ;  /* 0x000000aac438723c */ /* 0x040fe20000041838 */
[----:B------:R-:W1:Y:S07]  /*e940*/  LDSM.16.M88.4 R168, [R225+0x2800] ;  /* 0x00280000e1a8783b */ /* 0x000e6e0000000200 */
[C---:B--2---:R-:W-:Y:S08]  /*e950*/  HMMA.16816.F32.BF16 R60, R196.reuse, R172, R60 ;  /* 0x000000acc43c723c */ /* 0x044ff0000004183c */
        /* <DEDUP_REMOVED lines=16> */
[----:B------:R-:W-:Y:S08]  /*ea60*/  HMMA.16816.F32.BF16 R128, R196, R210, R128 ;  /* 0x000000d2c480723c */ /* 0x000ff00000041880 */
[C---:B------:R-:W-:Y:S08]  /*ea70*/  HMMA.16816.F32.BF16 R4, R212.reuse, R216, R4 ;  /* 0x000000d8d404723c */ /* 0x040ff00000041804 */
[C---:B------:R-:W-:Y:S08]  /*ea80*/  HMMA.16816.F32.BF16 R8, R212.reuse, R218, R8 ;  /* 0x000000dad408723c */ /* 0x040ff00000041808 */
[C---:B-1----:R-:W-:Y:S03]  /*ea90*/  HMMA.16816.F32.BF16 R12, R212.reuse, R168, R12 ;  /* 0x000000a8d40c723c */ /* 0x042fe6000004180c */
[-C--:B------:R-:W-:Y:S01]  /*eaa0*/  FMUL.FTZ R6, R6, R235.reuse ;  /* 0x000000eb06067220 */ /* 0x080fe20000410000 */
[-C--:B------:R-:W-:Y:S01]  /*eab0*/  FMUL.FTZ R7, R7, R235.reuse ;  /* 0x000000eb07077220 */ /* 0x080fe20000410000 */
[-C--:B------:R-:W-:Y:S01]  /*eac0*/  FMUL.FTZ R4, R4, R235.reuse ;  /* 0x000000eb04047220 */ /* 0x080fe20000410000 */
[-C--:B------:R-:W-:Y:S02]  /*ead0*/  FMUL.FTZ R5, R5, R235.reuse ;  /* 0x000000eb05057220 */ /* 0x080fe40000410000 */
[C---:B------:R-:W-:Y:S01]  /*eae0*/  HMMA.16816.F32.BF16 R16, R212.reuse, R170, R16 ;  /* 0x000000aad410723c */ /* 0x040fe20000041810 */
[----:B------:R-:W1:Y:S02]  /*eaf0*/  MUFU.TANH R172, R4 ;  /* 0x0000000400ac7308 */ /* 0x000e640000002400 */
        /* <DEDUP_REMOVED lines=10> */
[----:B-1----:R-:W-:Y:S01]  /*eba0*/  STL [R1], R172 ;  /* 0x000000ac01007387 */ /* 0x002fe20000100800 */
[-C--:B------:R-:W-:Y:S01]  /*ebb0*/  FMUL.FTZ R16, R16, R235.reuse ;  /* 0x000000eb10107220 */ /* 0x080fe20000410000 */
[-C--:B------:R-:W-:Y:S01]  /*ebc0*/  FMUL.FTZ R17, R17, R235.reuse ;  /* 0x000000eb11117220 */ /* 0x080fe20000410000 */
[-C--:B------:R-:W-:Y:S01]  /*ebd0*/  FMUL.FTZ R18, R18, R235.reuse ;  /* 0x000000eb12127220 */ /* 0x080fe20000410000 */
[-C--:B------:R-:W-:Y:S05]  /*ebe0*/  FMUL.FTZ R19, R19, R235.reuse ;  /* 0x000000eb13137220 */ /* 0x080fea0000410000 */
[----:B------:R-:W-:Y:S01]  /*ebf0*/  MUFU.TANH R8, R8 ;  /* 0x0000000800087308 */ /* 0x000fe20000002400 */
[----:B--2---:R1:W-:Y:S09]  /*ec00*/  STL [R1+0x4], R4 ;  /* 0x0000040401007387 */ /* 0x0043f20000100800 */
[----:B------:R-:W-:Y:S01]  /*ec10*/  MUFU.TANH R12, R12 ;  /* 0x0000000c000c7308 */ /* 0x000fe20000002400 */
[----:B---3--:R-:W-:Y:S09]  /*ec20*/  STL [R1+0x8], R5 ;  /* 0x0000080501007387 */ /* 0x008ff20000100800 */
        /* <DEDUP_REMOVED lines=23> */
[-C--:B------:R-:W-:Y:S07]  /*eda0*/  FMUL.FTZ R24, R24, R235.reuse ;  /* 0x000000eb18187220 */ /* 0x080fee0000410000 */
[----:B------:R-:W-:Y:S10]  /*edb0*/  MUFU.TANH R21, R21 ;  /* 0x0000001500157308 */ /* 0x000ff40000002400 */
[----:B------:R-:W-:Y:S10]  /*edc0*/  MUFU.TANH R22, R22 ;  /* 0x0000001600167308 */ /* 0x000ff40000002400 */
[----:B--2---:R-:W1:Y:S10]  /*edd0*/  MUFU.TANH R8, R11 ;  /* 0x0000000b00087308 */ /* 0x004e740000002400 */
[----:B------:R-:W-:Y:S01]  /*ede0*/  MUFU.TANH R23, R23 ;  /* 0x0000001700177308 */ /* 0x000fe20000002400 */
[----:B-1----:R-:W-:Y:S04]  /*edf0*/  STL [R1+0x1c], R8 ;  /* 0x00001c0801007387 */ /* 0x002fe80000100800 */
[----:B------:R-:W1:Y:S02]  /*ee00*/  LDSM.16.M88.4 R8, [R225+0x3800] ;  /* 0x00380000e108783b */ /* 0x000e640000000200 */
[C---:B-1----:R-:W-:Y:S03]  /*ee10*/  HMMA.16816.F32.BF16 R28, R212.reuse, R8, R28 ;  /* 0x00000008d41c723c */ /* 0x042fe6000004181c */
[----:B------:R-:W1:Y:S05]  /*ee20*/  MUFU.TANH R8, R24 ;  /* 0x0000001800087308 */ /* 0x000e6a0000002400 */
[C---:B------:R-:W-:Y:S08]  /*ee30*/  HMMA.16816.F32.BF16 R32, R212.reuse, R10, R32 ;  /* 0x0000000ad420723c */ /* 0x040ff00000041820 */
[C---:B------:R-:W-:Y:S01]  /*ee40*/  HMMA.16816.F32.BF16 R36, R212.reuse, R4, R36 ;  /* 0x00000004d424723c */ /* 0x040fe20000041824 */
[----:B-1----:R1:W-:Y:S02]  /*ee50*/  STL [R1+0x20], R8 ;  /* 0x0000200801007387 */ /* 0x0023e40000100800 */
[-C--:B------:R-:W-:Y:S01]  /*ee60*/  FMUL.FTZ R30, R30, R235.reuse ;  /* 0x000000eb1e1e7220 */ /* 0x080fe20000410000 */
[-C--:B------:R-:W-:Y:S01]  /*ee70*/  FMUL.FTZ R24, R25, R235.reuse ;  /* 0x000000eb19187220 */ /* 0x080fe20000410000 */
[-C--:B------:R-:W-:Y:S01]  /*ee80*/  FMUL.FTZ R25, R26, R235.reuse ;  /* 0x000000eb1a197220 */ /* 0x080fe20000410000 */
[-C--:B------:R-:W-:Y:S01]  /*ee90*/  FMUL.FTZ R26, R27, R235.reuse ;  /* 0x000000eb1b1a7220 */ /* 0x080fe20000410000 */
[-C--:B------:R-:W-:Y:S01]  /*eea0*/  FMUL.FTZ R27, R29, R235.reuse ;  /* 0x000000eb1d1b7220 */ /* 0x080fe20000410000 */
[C---:B------:R-:W-:Y:S01]  /*eeb0*/  HMMA.16816.F32.BF16 R40, R212.reuse, R6, R40 ;  /* 0x00000006d428723c */ /* 0x040fe20000041828 */
[----:B------:R-:W-:Y:S01]  /*eec0*/  LDSM.16.M88.4 R4, [R225+0x5000] ;  /* 0x00500000e104783b */ /* 0x000fe20000000200 */
        /* <DEDUP_REMOVED lines=13> */
[----:B-1----:R-:W1:Y:S10]  /*efa0*/  MUFU.TANH R8, R30 ;  /* 0x0000001e00087308 */ /* 0x002e740000002400 */
[----:B------:R-:W3:Y:S01]  /*efb0*/  MUFU.TANH R219, R43 ;  /* 0x0000002b00db7308 */ /* 0x000ee20000002400 */
[-C--:B--2---:R-:W-:Y:S09]  /*efc0*/  FMUL.FTZ R36, R42, R235.reuse ;  /* 0x000000eb2a247220 */ /* 0x084ff20000410000 */
[----:B------:R2:W4:Y:S01]  /*efd0*/  MUFU.TANH R217, R37 ;  /* 0x0000002500d97308 */ /* 0x0005220000002400 */
[----:B-1----:R-:W-:Y:S01]  /*efe0*/  STL [R1+0x24], R8 ;  /* 0x0000240801007387 */ /* 0x002fe20000100800 */
[-C--:B------:R-:W-:Y:S01]  /*eff0*/  FMUL.FTZ R30, R33, R235.reuse ;  /* 0x000000eb211e7220 */ /* 0x080fe20000410000 */
[-C--:B------:R-:W-:Y:S01]  /*f000*/  FMUL.FTZ R33, R34, R235.reuse ;  /* 0x000000eb22217220 */ /* 0x080fe20000410000 */
[-C--:B------:R-:W-:Y:S01]  /*f010*/  FMUL.FTZ R34, R41, R235.reuse ;  /* 0x000000eb29227220 */ /* 0x080fe20000410000 */
[----:B------:R-:W1:Y:S05]  /*f020*/  LDSM.16.M88.4 R8, [R225+0x4800] ;  /* 0x00480000e108783b */ /* 0x000e6a0000000200 */
[----:B------:R-:W1:Y:S10]  /*f030*/  MUFU.TANH R226, R39 ;  /* 0x0000002700e27308 */ /* 0x000e740000002400 */
[----:B------:R-:W1:Y:S10]  /*f040*/  MUFU.TANH R216, R40 ;  /* 0x0000002800d87308 */ /* 0x000e740000002400 */
[----:B------:R-:W1:Y:S10]  /*f050*/  MUFU.TANH R26, R26 ;  /* 0x0000001a001a7308 */ /* 0x000e740000002400 */
[----:B------:R-:W2:Y:S10]  /*f060*/  MUFU.TANH R28, R28 ;  /* 0x0000001c001c7308 */ /* 0x000eb40000002400 */
[----:B------:R-:W2:Y:S01]  /*f070*/  MUFU.TANH R27, R27 ;  /* 0x0000001b001b7308 */ /* 0x000ea20000002400 */
[C---:B-1----:R-:W-:Y:S09]  /*f080*/  HMMA.16816.F32.BF16 R44, R212.reuse, R8, R44 ;  /* 0x00000008d42c723c */ /* 0x042ff2000004182c */
[----:B------:R-:W1:Y:S01]  /*f090*/  MUFU.TANH R29, R29 ;  /* 0x0000001d001d7308 */ /* 0x000e620000002400 */
[C---:B------:R-:W-:Y:S01]  /*f0a0*/  HMMA.16816.F32.BF16 R48, R212.reuse, R10, R48 ;  /* 0x0000000ad430723c */ /* 0x040fe20000041830 */
[----:B------:R-:W5:Y:S08]  /*f0b0*/  LDSM.16.M88.4 R8, [R225+0x5800] ;  /* 0x00580000e108783b */ /* 0x000f700000000200 */
[----:B------:R-:W1:Y:S01]  /*f0c0*/  MUFU.TANH R31, R31 ;  /* 0x0000001f001f7308 */ /* 0x000e620000002400 */
[C---:B------:R-:W-:Y:S09]  /*f0d0*/  HMMA.16816.F32.BF16 R52, R212.reuse, R4, R52 ;  /* 0x00000004d434723c */ /* 0x040ff20000041834 */
[----:B------:R-:W1:Y:S01]  /*f0e0*/  MUFU.TANH R30, R30 ;  /* 0x0000001e001e7308 */ /* 0x000e620000002400 */
[-C--:B------:R-:W-:Y:S01]  /*f0f0*/  FMUL.FTZ R44, R44, R235.reuse ;  /* 0x000000eb2c2c7220 */ /* 0x080fe20000410000 */
[-C--:B------:R-:W-:Y:S01]  /*f100*/  FMUL.FTZ R45, R45, R235.reuse ;  /* 0x000000eb2d2d7220 */ /* 0x080fe20000410000 */
[-C--:B------:R-:W-:Y:S01]  /*f110*/  FMUL.FTZ R38, R46, R235.reuse ;  /* 0x000000eb2e267220 */ /* 0x080fe20000410000 */
[-C--:B--2---:R-:W-:Y:S01]  /*f120*/  FMUL.FTZ R37, R47, R235.reuse ;  /* 0x000000eb2f257220 */ /* 0x084fe20000410000 */
[C---:B------:R-:W-:Y:S01]  /*f130*/  HMMA.16816.F32.BF16 R56, R212.reuse, R6, R56 ;  /* 0x00000006d438723c */ /* 0x040fe20000041838 */
[----:B------:R-:W2:Y:S04]  /*f140*/  LDSM.16.M88.4 R4, [R225+0x6000] ;  /* 0x00600000e104783b */ /* 0x000ea80000000200 */
        /* <DEDUP_REMOVED lines=16> */
[----:B------:R5:W1:Y:S03]  /*f250*/  MUFU.TANH R207, R49 ;  /* 0x0000003100cf7308 */ /* 0x000a660000002400 */
[C---:B------:R-:W-:Y:S01]  /*f260*/  HMMA.16816.F32.BF16 R64, R212.reuse, R10, R64 ;  /* 0x0000000ad440723c */ /* 0x040fe20000041840 */
[----:B------:R-:W4:Y:S06]  /*f270*/  LDSM.16.M88.4 R8, [R225+0x6800] ;  /* 0x00680000e108783b */ /* 0x000f2c0000000200 */
[----:B------:R-:W1:Y:S01]  /*f280*/  MUFU.TANH R211, R51 ;  /* 0x0000003300d37308 */ /* 0x000e620000002400 */
[C---:B--2---:R-:W-:Y:S09]  /*f290*/  HMMA.16816.F32.BF16 R68, R212.reuse, R4, R68 ;  /* 0x00000004d444723c */ /* 0x044ff20000041844 */
[----:B------:R2:W1:Y:S01]  /*f2a0*/  MUFU.TANH R206, R54 ;  /* 0x0000003600ce7308 */ /* 0x0004620000002400 */
[-C--:B------:R-:W-:Y:S01]  /*f2b0*/  FMUL.FTZ R62, R62, R235.reuse ;  /* 0x000000eb3e3e7220 */ /* 0x080fe20000410000 */
[-C--:B------:R-:W-:Y:S01]  /*f2c0*/  FMUL.FTZ R61, R61, R235.reuse ;  /* 0x000000eb3d3d7220 */ /* 0x080fe20000410000 */
[-C--:B------:R-:W-:Y:S01]  /*f2d0*/  FMUL.FTZ R63, R63, R235.reuse ;  /* 0x000000eb3f3f7220 */ /* 0x080fe20000410000 */
[-C--:B------:R-:W-:Y:S01]  /*f2e0*/  FMUL.FTZ R60, R60, R235.reuse ;  /* 0x000000eb3c3c7220 */ /* 0x080fe20000410000 */
[C---:B------:R-:W-:Y:S01]  /*f2f0*/  HMMA.16816.F32.BF16 R72, R212.reuse, R6, R72 ;  /* 0x00000006d448723c */ /* 0x040fe20000041848 */
[----:B------:R-:W3:Y:S04]  /*f300*/  LDSM.16.M88.4 R4, [R225+0x7000] ;  /* 0x00700000e104783b */ /* 0x000ee80000000200 */
[----:B------:R1:W1:Y:S01]  /*f310*/  MUFU.TANH R191, R62 ;  /* 0x0000003e00bf7308 */ /* 0x0002620000002400 */
        /* <DEDUP_REMOVED lines=15> */
[----:B------:R4:W1:Y:S03]  /*f410*/  MUFU.TANH R194, R61 ;  /* 0x0000003d00c27308 */ /* 0x0008660000002400 */
[C---:B------:R-:W-:Y:S07]  /*f420*/  HMMA.16816.F32.BF16 R80, R212.reuse, R10, R80 ;  /* 0x0000000ad450723c */ /* 0x040fee0000041850 */
[----:B------:R4:W1:Y:S01]  /*f430*/  MUFU.TANH R198, R63 ;  /* 0x0000003f00c67308 */ /* 0x0008620000002400 */
[----:B------:R-:W5:Y:S01]  /*f440*/  LDSM.16.M88.4 R8, [R225+0x7800] ;  /* 0x00780000e108783b */ /* 0x000f620000000200 */
[C---:B---3--:R-:W-:Y:S08]  /*f450*/  HMMA.16816.F32.BF16 R84, R212.reuse, R4, R84 ;  /* 0x00000004d454723c */ /* 0x048ff00000041854 */
[----:B------:R3:W1:Y:S01]  /*f460*/  MUFU.TANH R185, R69 ;  /* 0x0000004500b97308 */ /* 0x0006620000002400 */
        /* <DEDUP_REMOVED lines=26> */
[----:B------:R-:W3:Y:S01]  /*f610*/  MUFU.TANH R182, R78 ;  /* 0x0000004e00b67308 */ /* 0x000ee20000002400 */
[C---:B--2---:R-:W-:Y:S03]  /*f620*/  HMMA.16816.F32.BF16 R100, R212.reuse, R4, R100 ;  /* 0x00000004d464723c */ /* 0x044fe60000041864 */
[-C--:B------:R-:W-:Y:S01]  /*f630*/  FMUL.FTZ R50, R95, R235.reuse ;  /* 0x000000eb5f327220 */ /* 0x080fe20000410000 */
[-C--:B------:R-:W-:Y:S01]  /*f640*/  FMUL.FTZ R49, R92, R235.reuse ;  /* 0x000000eb5c317220 */ /* 0x080fe20000410000 */
[-C--:B------:R-:W-:Y:S01]  /*f650*/  FMUL.FTZ R48, R93, R235.reuse ;  /* 0x000000eb5d307220 */ /* 0x080fe20000410000 */
[-C--:B------:R-:W-:Y:S03]  /*f660*/  FMUL.FTZ R54, R94, R235.reuse ;  /* 0x000000eb5e367220 */ /* 0x080fe60000410000 */
[----:B------:R-:W2:Y:S01]  /*f670*/  MUFU.TANH R181, R79 ;  /* 0x0000004f00b57308 */ /* 0x000ea20000002400 */
[C---:B------:R-:W-:Y:S01]  /*f680*/  HMMA.16816.F32.BF16 R104, R212.reuse, R6, R104 ;  /* 0x00000006d468723c */ /* 0x040fe20000041868 */
[----:B------:R-:W2:Y:S02]  /*f690*/  LDSM.16.M88.4 R4, [R225+0x9000] ;  /* 0x00900000e104783b */ /* 0x000ea40000000200 */
[-C--:B-1----:R-:W-:Y:S01]  /*f6a0*/  FMUL.FTZ R62, R98, R235.reuse ;  /* 0x000000eb623e7220 */ /* 0x082fe20000410000 */
[-C--:B------:R-:W-:Y:S01]  /*f6b0*/  FMUL.FTZ R55, R96, R235.reuse ;  /* 0x000000eb60377220 */ /* 0x080fe20000410000 */
[-C--:B------:R-:W-:Y:S01]  /*f6c0*/  FMUL.FTZ R51, R97, R235.reuse ;  /* 0x000000eb61337220 */ /* 0x080fe20000410000 */
[-C--:B----4-:R-:W-:Y:S03]  /*f6d0*/  FMUL.FTZ R61, R99, R235.reuse ;  /* 0x000000eb633d7220 */ /* 0x090fe60000410000 */
[----:B------:R1:W4:Y:S01]  /*f6e0*/  MUFU.TANH R176, R80 ;  /* 0x0000005000b07308 */ /* 0x0003220000002400 */
        /* <DEDUP_REMOVED lines=13> */
[----:B------:R-:W5:Y:S01]  /*f7c0*/  LDSM.16.M88.4 R8, [R225+0x9800] ;  /* 0x00980000e108783b */ /* 0x000f620000000200 */
[----:B------:R-:W-:Y:S07]  /*f7d0*/  DEPBAR.LE SB0, 0x0 ;  /* 0x000080000000791a */ /* 0x000fee0000000000 */
[----:B------:R4:W1:Y:S01]  /*f7e0*/  MUFU.TANH R170, R84 ;  /* 0x0000005400aa7308 */ /* 0x0008620000002400 */
[C---:B--2---:R-:W-:Y:S09]  /*f7f0*/  HMMA.16816.F32.BF16 R116, R212.reuse, R4, R116 ;  /* 0x00000004d474723c */ /* 0x044ff20000041874 */
[----:B------:R2:W2:Y:S01]  /*f800*/  MUFU.TANH R169, R85 ;  /* 0x0000005500a97308 */ /* 0x0004a20000002400 */
[----:B------:R-:W-:Y:S01]  /*f810*/  BAR.SYNC.DEFER_BLOCKING 0x0 ;  /* 0x0000000000007b1d */ /* 0x000fe20000010000 */
[C---:B------:R-:W-:Y:S03]  /*f820*/  HMMA.16816.F32.BF16 R120, R212.reuse, R6, R120 ;  /* 0x00000006d478723c */ /* 0x040fe60000041878 */
[-C--:B------:R-:W-:Y:S01]  /*f830*/  FMUL.FTZ R46, R110, R235.reuse ;  /* 0x000000eb6e2e7220 */ /* 0x080fe20000410000 */
[-C--:B------:R-:W-:Y:S01]  /*f840*/  FMUL.FTZ R45, R111, R235.reuse ;  /* 0x000000eb6f2d7220 */ /* 0x080fe20000410000 */
[-C--:B------:R-:W-:Y:S03]  /*f850*/  FMUL.FTZ R89, R115, R235.reuse ;  /* 0x000000eb73597220 */ /* 0x080fe60000410000 */
[----:B------:R3:W3:Y:S01]  /*f860*/  MUFU.TANH R174, R86 ;  /* 0x0000005600ae7308 */ /* 0x0006e20000002400 */
[-C--:B-1----:R-:W-:Y:S01]  /*f870*/  FMUL.FTZ R80, R116, R235.reuse ;  /* 0x000000eb74507220 */ /* 0x082fe20000410000 */
[-C--:B------:R-:W-:Y:S01]  /*f880*/  FMUL.FTZ R79, R117, R235.reuse ;  /* 0x000000eb754f7220 */ /* 0x080fe20000410000 */
[-C--:B----4-:R-:W-:Y:S07]  /*f890*/  FMUL.FTZ R84, R118, R235.reuse ;  /* 0x000000eb76547220 */ /* 0x090fee0000410000 */
[----:B------:R1:W4:Y:S01]  /*f8a0*/  MUFU.TANH R173, R87 ;  /* 0x0000005700ad7308 */ /* 0x0003220000002400 */
[-C--:B--2---:R-:W-:Y:S01]  /*f8b0*/  FMUL.FTZ R85, R113, R235.reuse ;  /* 0x000000eb71557220 */ /* 0x084fe20000410000 */
[-C--:B------:R-:W-:Y:S01]  /*f8c0*/  FMUL.FTZ R83, R119, R235.reuse ;  /* 0x000000eb77537220 */ /* 0x080fe20000410000 */
[-C--:B------:R-:W-:Y:S01]  /*f8d0*/  FMUL.FTZ R78, R120, R235.reuse ;  /* 0x000000eb784e7220 */ /* 0x080fe20000410000 */
[-C--:B------:R-:W-:Y:S01]  /*f8e0*/  FMUL.FTZ R76, R121, R235.reuse ;  /* 0x000000eb794c7220 */ /* 0x080fe20000410000 */
[-C--:B------:R-:W-:Y:S05]  /*f8f0*/  FMUL.FTZ R82, R122, R235.reuse ;  /* 0x000000eb7a527220 */ /* 0x080fea0000410000 */
[----:B------:R2:W2:Y:S01]  /*f900*/  MUFU.TANH R168, R88 ;  /* 0x0000005800a87308 */ /* 0x0004a20000002400 */
[-C--:B---3--:R-:W-:Y:S01]  /*f910*/  FMUL.FTZ R86, R112, R235.reuse ;  /* 0x000000eb70567220 */ /* 0x088fe20000410000 */
[-C--:B------:R-:W-:Y:S01]  /*f920*/  FMUL.FTZ R81, R123, R235.reuse ;  /* 0x000000eb7b517220 */ /* 0x080fe20000410000 */
[C---:B-----5:R-:W-:Y:S07]  /*f930*/  HMMA.16816.F32.BF16 R124, R212.reuse, R8, R124 ;  /* 0x00000008d47c723c */ /* 0x060fee000004187c */
[----:B------:R3:W3:Y:S01]  /*f940*/  MUFU.TANH R172, R90 ;  /* 0x0000005a00ac7308 */ /* 0x0006e20000002400 */
[-C--:B-1----:R-:W-:Y:S01]  /*f950*/  FMUL.FTZ R87, R109, R235.reuse ;  /* 0x000000eb6d577220 */ /* 0x082fe20000410000 */
[----:B------:R-:W-:Y:S08]  /*f960*/  HMMA.16816.F32.BF16 R128, R212, R10, R128 ;  /* 0x0000000ad480723c */ /* 0x000ff00000041880 */
[----:B------:R-:W1:Y:S01]  /*f970*/  MUFU.TANH R33, R33 ;  /* 0x0000002100217308 */ /* 0x000e620000002400 */
[-C--:B--2---:R-:W-:Y:S01]  /*f980*/  FMUL.FTZ R88, R108, R235.reuse ;  /* 0x000000eb6c587220 */ /* 0x084fe20000410000 */
[-C--:B------:R-:W-:Y:S01]  /*f990*/  FMUL.FTZ R74, R124, R235.reuse ;  /* 0x000000eb7c4a7220 */ /* 0x080fe20000410000 */
[-C--:B------:R-:W-:Y:S07]  /*f9a0*/  FMUL.FTZ R73, R125, R235.reuse ;  /* 0x000000eb7d497220 */ /* 0x080fee0000410000 */
[----:B------:R-:W2:Y:S01]  /*f9b0*/  MUFU.TANH R32, R32 ;  /* 0x0000002000207308 */ /* 0x000ea20000002400 */
[-C--:B---3--:R-:W-:Y:S01]  /*f9c0*/  FMUL.FTZ R90, R114, R235.reuse ;  /* 0x000000eb725a7220 */ /* 0x088fe20000410000 */
[-C--:B------:R-:W-:Y:S01]  /*f9d0*/  FMUL.FTZ R42, R126, R235.reuse ;  /* 0x000000eb7e2a7220 */ /* 0x080fe20000410000 */
[-C--:B------:R-:W-:Y:S01]  /*f9e0*/  FMUL.FTZ R41, R127, R235.reuse ;  /* 0x000000eb7f297220 */ /* 0x080fe20000410000 */
[-C--:B------:R-:W-:Y:S01]  /*f9f0*/  FMUL.FTZ R72, R128, R235.reuse ;  /* 0x000000eb80487220 */ /* 0x080fe20000410000 */
[-C--:B------:R-:W-:Y:S05]  /*fa00*/  FMUL.FTZ R71, R129, R235.reuse ;  /* 0x000000eb81477220 */ /* 0x080fea0000410000 */
[----:B------:R-:W3:Y:S01]  /*fa10*/  MUFU.TANH R35, R35 ;  /* 0x0000002300237308 */ /* 0x000ee20000002400 */
[-C--:B------:R-:W-:Y:S01]  /*fa20*/  FMUL.FTZ R40, R130, R235.reuse ;  /* 0x000000eb82287220 */ /* 0x080fe20000410000 */
[----:B------:R-:W-:Y:S08]  /*fa30*/  FMUL.FTZ R39, R131, R235 ;  /* 0x000000eb83277220 */ /* 0x000ff00000410000 */
        /* <DEDUP_REMOVED lines=77> */
[----:B-1----:R-:W2:Y:S01]  /*ff10*/  LD.E R53, desc[UR4][R2.64+0x170] ;  /* 0x0001700402357980 */ /* 0x002ea2000c101900 */
[----:B------:R-:W-:Y:S03]  /*ff20*/  VIADD R6, R240, 0xffffff00 ;  /* 0xffffff00f0067836 */ /* 0x000fe60000000000 */
        /* <DEDUP_REMOVED lines=38> */
[C---:B------:R-:W-:Y:S02]  /*10190*/  LEA R6, P5, R10.reuse, R246, 0x2 ;  /* 0x000000f60a067211 */ /* 0x040fe400078a10ff */
[----:B------:R-:W-:Y:S02]  /*101a0*/  SEL R52, R5, R52, !P6 ;  /* 0x0000003405347207 */ /* 0x000fe40007000000 */
[-C--:B------:R-:W-:Y:S02]  /*101b0*/  LEA.HI.X.SX32 R7, R10, R247.reuse, 0x2, P5 ;  /* 0x000000f70a077211 */ /* 0x080fe400028f16ff */
[C---:B------:R-:W-:Y:S01]  /*101c0*/  LEA R8, P0, R52.reuse, R246, 0x2 ;  /* 0x000000f634087211 */ /* 0x040fe200078010ff */
[C---:B------:R-:W-:Y:S02]  /*101d0*/  IMAD.IADD R10, R52.reuse, 0x1, -R10 ;  /* 0x00000001340a7824 */ /* 0x040fe400078e0a0a */
[----:B------:R-:W4:Y:S01]  /*101e0*/  LD.E R6, desc[UR4][R6.64] ;  /* 0x0000000406067980 */ /* 0x000f22000c101900 */
[----:B------:R-:W-:Y:S01]  /*101f0*/  LEA.HI.X.SX32 R9, R52, R247, 0x2, P0 ;  /* 0x000000f734097211 */ /* 0x000fe200000f16ff */
[----:B------:R-:W-:Y:S04]  /*10200*/  IMAD R53, R53, R10, -0x100 ;  /* 0xffffff0035357424 */ /* 0x000fe800078e020a */
        /* <DEDUP_REMOVED lines=14> */
.L_x_5163:
[----:B------:R-:W-:Y:S05]  /*102f0*/  BSYNC.RECONVERGENT B0 ;  /* 0x0000000000007941 */ /* 0x000fea0003800200 */
.L_x_5162:
[-C--:B------:R-:W-:Y:S01]  /*10300*/  @!P3 MOV R235, R233.reuse ;  /* 0x000000e900ebb202 */ /* 0x080fe20000000f00 */
[C---:B-1----:R-:W-:Y:S01]  /*10310*/  @!P1 IMAD R60, R229.reuse, 0xa0, RZ ;  /* 0x000000a0e53c9824 */ /* 0x042fe200078e02ff */
[----:B------:R-:W-:Y:S02]  /*10320*/  IADD3 R8, P5, PT, R4, R234, RZ ;  /* 0x000000ea04087210 */ /* 0x000fe40007fbe0ff */
[----:B------:R-:W-:Y:S01]  /*10330*/  SHF.L.U64.HI R5, R228, 0x5, R229 ;  /* 0x00000005e4057819 */ /* 0x000fe200000102e5 */
        /* <DEDUP_REMOVED lines=9> */
[--C-:B------:R-:W-:Y:S01]  /*103d0*/  @!P1 IMAD.MOV.U32 R64, RZ, RZ, R8.reuse ;  /* 0x000000ffff409224 */ /* 0x100fe200078e0008 */
        /* <DEDUP_REMOVED lines=10> */
[----:B------:R-:W-:Y:S01]  /*10480*/  @!P1 IMAD.WIDE.U32 R56, R228, 0xa0, R8 ;  /* 0x000000a0e4389825 */ /* 0x000fe200078e0008 */
[----:B------:R2:W-:Y:S02]  /*10490*/  @P1 STS.128 [R252+0x3000], RZ ;  /* 0x003000fffc001388 */ /* 0x0005e40000000c00 */
[----:B------:R-:W-:Y:S01]  /*104a0*/  @!P1 IADD3 R59, PT, PT, R4, R59, RZ ;  /* 0x0000003b043b9210 */ /* 0x000fe20007ffe0ff */
[----:B------:R-:W-:Y:S01]  /*104b0*/  @!P1 IMAD.MOV.U32 R93, RZ, RZ, R9 ;  /* 0x000000ffff5d9224 */ /* 0x000fe200078e0009 */
[----:B------:R-:W-:Y:S01]  /*104c0*/  @!PT LDS RZ, [RZ] ;  /* 0x00000000fffff984 */ /* 0x000fe20000000800 */
[----:B------:R-:W-:Y:S01]  /*104d0*/  @!PT LDS RZ, [RZ] ;  /* 0x00000000fffff984 */ /* 0x000fe20000000800 */
[----:B------:R-:W-:Y:S01]  /*104e0*/  @!PT LDS RZ, [RZ] ;  /* 0x00000000fffff984 */ /* 0x000fe20000000800 */
[----:B------:R1:W-:Y:S01]  /*104f0*/  @!P1 LDGSTS.E.BYPASS.LTC128B.128 [R252+0x3000], desc[UR4][R6.64] ;  /* 0x0300000006fc9fae */ /* 0x0003e2000b981a04 */
[C---:B------:R-:W-:Y:S01]  /*10500*/  @!P1 IMAD R4, R229.reuse, 0x140, RZ ;  /* 0x00000140e5049824 */ /* 0x040fe200078e02ff */
        /* <DEDUP_REMOVED lines=28> */
[-C--:B------:R-:W-:Y:S01]  /*106d0*/  @!P1 MOV R10, R8.reuse ;  /* 0x00000008000a9202 */ /* 0x080fe20000000f00 */
[----:B------:R-:W-:Y:S01]  /*106e0*/  @!P1 IMAD.MOV.U32 R53, RZ, RZ, R9 ;  /* 0x000000ffff359224 */ /* 0x000fe200078e0009 */
[----:B------:R-:W-:Y:S01]  /*106f0*/  @!P1 IADD3 R97, PT, PT, R5, R97, RZ ;  /* 0x0000006105619210 */ /* 0x000fe20007ffe0ff */
[----:B-1----:R-:W-:Y:S01]  /*10700*/  @!P1 IMAD R7, R229, 0xc0, RZ ;  /* 0x000000c0e5079824 */ /* 0x002fe200078e02ff */
        /* <DEDUP_REMOVED lines=10> */
[C-C-:B------:R-:W-:Y:S02]  /*107b0*/  @!P1 IMAD.WIDE.U32 R106, R228.reuse, 0x180, R8.reuse ;  /* 0x00000180e46a9825 */ /* 0x140fe400078e0008 */
        /* <DEDUP_REMOVED lines=10> */
[----:B------:R2:W-:Y:S01]  /*10860*/  @!P1 LDGSTS.E.BYPASS.LTC128B.128 [R252+0x5800], desc[UR4][R52.64] ;  /* 0x0580000034fc9fae */ /* 0x0005e2000b981a04 */
[C---:B------:R-:W-:Y:S02]  /*10870*/  @!P1 IMAD R7, R229.reuse, 0x160, RZ ;  /* 0x00000160e5079824 */ /* 0x040fe400078e02ff */
[----:B------:R-:W-:Y:S01]  /*10880*/  @!P1 IMAD.IADD R11, R6, 0x1, R11 ;  /* 0x00000001060b9824 */ /* 0x000fe200078e020b */
[----:B------:R2:W-:Y:S01]  /*10890*/  @P1 STS.128 [R252+0x6000], RZ ;  /* 0x006000fffc001388 */ /* 0x0005e20000000c00 */
[----:B------:R-:W-:Y:S01]  /*108a0*/  @!P1 IMAD R6, R229, 0x180, RZ ;  /* 0x00000180e5069824 */ /* 0x000fe200078e02ff */
[----:B------:R-:W-:Y:S02]  /*108b0*/  @!P1 IADD3 R67, PT, PT, R7, R67, RZ ;  /* 0x0000004307439210 */ /* 0x000fe40007ffe0ff */
[----:B------:R-:W-:Y:S01]  /*108c0*/  @!PT LDS RZ, [RZ] ;  /* 0x00000000fffff984 */ /* 0x000fe20000000800 */
[----:B------:R-:W-:Y:S01]  /*108d0*/  @!PT LDS RZ, [RZ] ;  /* 0x00000000fffff984 */ /* 0x000fe20000000800 */
[----:B------:R-:W-:Y:S01]  /*108e0*/  @!PT LDS RZ, [RZ] ;  /* 0x00000000fffff984 */ /* 0x000fe20000000800 */
[----:B------:R2:W-:Y:S02]  /*108f0*/  @!P1 LDGSTS.E.BYPASS.LTC128B.128 [R252+0x6000], desc[UR4][R10.64] ;  /* 0x060000000afc9fae */ /* 0x0005e4000b981a04 */
[----:B------:R-:W-:Y:S02]  /*10900*/  @!P1 IADD3 R107, PT, PT, R6, R107, RZ ;  /* 0x0000006b066b9210 */ /* 0x000fe40007ffe0ff */
[----:B------:R2:W-:Y:S01]  /*10910*/  @P1 STS.128 [R252+0x6800], RZ ;  /* 0x006800fffc001388 */ /* 0x0005e20000000c00 */
[C---:B------:R-:W-:Y:S04]  /*10920*/  @!P1 LEA R6, P0, R228.reuse, R8, 0x8 ;  /* 0x00000008e4069211 */ /* 0x040fe800078040ff */
        /* <DEDUP_REMOVED lines=36> */
.L_x_5161:
[----:B------:R-:W-:Y:S05]  /*10b70*/  BSYNC.RECONVERGENT B1 ;  /* 0x0000000000017941 */ /* 0x000fea0003800200 */
.L_x_5160:
[----:B-12---:R-:W2:Y:S01]  /*10b80*/  LDL.LU R58, [R1+0x8] ;  /* 0x00000800013a7983 */ /* 0x006ea20000300800 */
[C---:B------:R-:W-:Y:S02]  /*10b90*/  IADD3 R70, PT, PT, R241.reuse, -0x8, RZ ;  /* 0xfffffff8f1467810 */ /* 0x040fe40007ffe0ff */
[C---:B------:R-:W-:Y:S01]  /*10ba0*/  IADD3 R53, PT, PT, R241.reuse, -0x10, RZ ;  /* 0xfffffff0f1357810 */ /* 0x040fe20007ffe0ff */
[----:B------:R-:W3:Y:S01]  /*10bb0*/  LDL.LU R52, [R1+0xc] ;  /* 0x00000c0001347983 */ /* 0x000ee20000300800 */
[----:B------:R-:W-:Y:S02]  /*10bc0*/  IABS R70, R70 ;  /* 0x0000004600467213 */ /* 0x000fe40000000000 */
[----:B------:R-:W-:Y:S01]  /*10bd0*/  IABS R53, R53 ;  /* 0x0000003500357213 */ /* 0x000fe20000000000 */
[----:B------:R-:W4:Y:S01]  /*10be0*/  LDL.LU R9, [R1] ;  /* 0x0000000001097983 */ /* 0x000f220000300800 */
[C---:B------:R-:W-:Y:S02]  /*10bf0*/  IADD3 R75, PT, PT, R241.reuse, -0x9, RZ ;  /* 0xfffffff7f14b7810 */ /* 0x040fe40007ffe0ff */
[----:B------:R-:W-:Y:S01]  /*10c00*/  I2FP.F32.S32 R70, R70 ;  /* 0x0000004600467245 */ /* 0x000fe20000201400 */
[----:B------:R-:W5:Y:S01]  /*10c10*/  LDL.LU R7, [R1+0x18] ;  /* 0x0000180001077983 */ /* 0x000f620000300800 */
[----:B------:R-:W-:Y:S02]  /*10c20*/  I2FP.F32.S32 R53, R53 ;  /* 0x0000003500357245 */ /* 0x000fe40000201400 */
[----:B------:R-:W-:Y:S01]  /*10c30*/  IABS R75, R75 ;  /* 0x0000004b004b7213 */ /* 0x000fe20000000000 */
[----:B------:R-:W5:Y:S01]  /*10c40*/  LDL.LU R6, [R1+0x4] ;  /* 0x0000040001067983 */ /* 0x000f620000300800 */
[C---:B------:R-:W-:Y:S02]  /*10c50*/  IADD3 R10, PT, PT, R241.reuse, -0x1, RZ ;  /* 0xfffffffff10a7810 */ /* 0x040fe40007ffe0ff */
[----:B------:R-:W-:Y:S01]  /*10c60*/  I2FP.F32.S32 R75, R75 ;  /* 0x0000004b004b7245 */ /* 0x000fe20000201400 */
[----:B------:R-:W5:Y:S01]  /*10c70*/  LDL.LU R5, [R1+0x1c] ;  /* 0x00001c0001057983 */ /* 0x000f620000300800 */
[----:B------:R-:W-:Y:S02]  /*10c80*/  IABS R10, R10 ;  /* 0x0000000a000a7213 */ /* 0x000fe40000000000 */
[----:B------:R-:W-:Y:S01]  /*10c90*/  IABS R11, R241 ;  /* 0x000000f1000b7213 */ /* 0x000fe20000000000 */
[----:B------:R-:W5:Y:S01]  /*10ca0*/  LDL.LU R56, [R1+0x20] ;  /* 0x0000200001387983 */ /* 0x000f620000300800 */
[----:B------:R-:W-:Y:S02]  /*10cb0*/  I2FP.F32.S32 R10, R10 ;  /* 0x0000000a000a7245 */ /* 0x000fe40000201400 */
[C---:B------:R-:W-:Y:S01]  /*10cc0*/  IADD3 R59, PT, PT, R241.reuse, -0x18, RZ ;  /* 0xffffffe8f13b7810 */ /* 0x040fe20007ffe0ff */
        /* <DEDUP_REMOVED lines=8> */
[C---:B------:R-:W-:Y:S02]  /*10d50*/  IADD3 R235, PT, PT, R241.reuse, -0x40, RZ ;  /* 0xffffffc0f1eb7810 */ /* 0x040fe40007ffe0ff */
[----:B------:R-:W-:Y:S02]  /*10d60*/  I2FP.F32.S32 R121, R121 ;  /* 0x0000007900797245 */ /* 0x000fe40000201400 */
[----:B------:R-:W-:Y:S02]  /*10d70*/  IABS R235, R235 ;  /* 0x000000eb00eb7213 */ /* 0x000fe40000000000 */
[C---:B------:R-:W-:Y:S01]  /*10d80*/  IADD3 R213, PT, PT, R241.reuse, -0x51, RZ ;  /* 0xffffffaff1d57810 */ /* 0x040fe20007ffe0ff */
[CC--:B------:R-:W-:Y:S01]  /*10d90*/  FFMA.FTZ R126, -R0.reuse, R121.reuse, R21 ;  /* 0x00000079007e7223 */ /* 0x0c0fe20000010115 */
[C---:B------:R-:W-:Y:S01]  /*10da0*/  FFMA.FTZ R121, -R0.reuse, R121, R26 ;  /* 0x0000007900797223 */ /* 0x040fe2000001011a */
[----:B------:R-:W-:Y:S02]  /*10db0*/  I2FP.F32.S32 R235, R235 ;  /* 0x000000eb00eb7245 */ /* 0x000fe40000201400 */
[----:B------:R-:W-:Y:S02]  /*10dc0*/  IABS R213, R213 ;  /* 0x000000d500d57213 */ /* 0x000fe40000000000 */
[C---:B------:R-:W-:Y:S02]  /*10dd0*/  IADD3 R212, PT, PT, R241.reuse, -0x58, RZ ;  /* 0xffffffa8f1d47810 */ /* 0x040fe40007ffe0ff */
[----:B------:R-:W-:Y:S02]  /*10de0*/  I2FP.F32.S32 R213, R213 ;  /* 0x000000d500d57245 */ /* 0x000fe40000201400 */
[----:B------:R-:W-:Y:S02]  /*10df0*/  IABS R212, R212 ;  /* 0x000000d400d47213 */ /* 0x000fe40000000000 */
[C---:B------:R-:W-:Y:S01]  /*10e00*/  IADD3 R124, PT, PT, R241.reuse, -0xb1, RZ ;  /* 0xffffff4ff17c7810 */ /* 0x040fe20007ffe0ff */
[CC--:B------:R-:W-:Y:S01]  /*10e10*/  FFMA.FTZ R215, -R0.reuse, R213.reuse, R34 ;  /* 0x000000d500d77223 */ /* 0x0c0fe20000010122 */
[----:B------:R-:W-:Y:S01]  /*10e20*/  I2FP.F32.S32 R212, R212 ;  /* 0x000000d400d47245 */ /* 0x000fe20000201400 */
[C---:B------:R-:W-:Y:S01]  /*10e30*/  FFMA.FTZ R213, -R0.reuse, R213, R37 ;  /* 0x000000d500d57223 */ /* 0x040fe20000010125 */
[C---:B------:R-:W-:Y:S02]  /*10e40*/  IADD3 R123, PT, PT, R241.reuse, -0xb8, RZ ;  /* 0xffffff48f17b7810 */ /* 0x040fe40007ffe0ff */
[----:B------:R-:W-:Y:S01]  /*10e50*/  IABS R124, R124 ;  /* 0x0000007c007c7213 */ /* 0x000fe20000000000 */
[CC--:B------:R-:W-:Y:S01]  /*10e60*/  FFMA.FTZ R210, -R0.reuse, R212.reuse, R210 ;  /* 0x000000d400d27223 */ /* 0x0c0fe200000101d2 */
[----:B------:R-:W-:Y:S01]  /*10e70*/  FFMA.FTZ R212, -R0, R212, R43 ;  /* 0x000000d400d47223 */ /* 0x000fe2000001012b */
[----:B------:R-:W-:Y:S02]  /*10e80*/  IABS R123, R123 ;  /* 0x0000007b007b7213 */ /* 0x000fe40000000000 */
[----:B------:R-:W-:Y:S02]  /*10e90*/  I2FP.F32.S32 R124, R124 ;  /* 0x0000007c007c7245 */ /* 0x000fe40000201400 */
[----:B------:R-:W-:Y:S02]  /*10ea0*/  I2FP.F32.S32 R123, R123 ;  /* 0x0000007b007b7245 */ /* 0x000fe40000201400 */
[----:B------:R-:W-:Y:S01]  /*10eb0*/  IADD3 R240, PT, PT, R240, -0x100, RZ ;  /* 0xffffff00f0f07810 */ /* 0x000fe20007ffe0ff */
[CC--:B------:R-:W-:Y:S01]  /*10ec0*/  FFMA.FTZ R130, -R0.reuse, R124.reuse, R44 ;  /* 0x0000007c00827223 */ /* 0x0c0fe2000001012c */
[C---:B------:R-:W-:Y:S01]  /*10ed0*/  FFMA.FTZ R124, -R0.reuse, R124, R50 ;  /* 0x0000007c007c7223 */ /* 0x040fe20000010132 */
[CC--:B------:R-:W-:Y:S01]  /*10ee0*/  FFMA.FTZ R119, -R0.reuse, R123.reuse, R49 ;  /* 0x0000007b00777223 */ /* 0x0c0fe20000010131 */
[C---:B------:R-:W-:Y:S01]  /*10ef0*/  FFMA.FTZ R123, -R0.reuse, R123, R62 ;  /* 0x0000007b007b7223 */ /* 0x040fe2000001013e */
[C---:B--2---:R-:W-:Y:S01]  /*10f00*/  FFMA.FTZ R11, -R0.reuse, R11, R58 ;  /* 0x0000000b000b7223 */ /* 0x044fe2000001013a */
[C---:B------:R-:W-:Y:S01]  /*10f10*/  IADD3 R58, PT, PT, R241.reuse, -0x19, RZ ;  /* 0xffffffe7f13a7810 */ /* 0x040fe20007ffe0ff */
[C---:B---3--:R-:W-:Y:S01]  /*10f20*/  FFMA.FTZ R10, -R0.reuse, R10, R52 ;  /* 0x0000000a000a7223 */ /* 0x048fe20000010134 */
[C---:B------:R-:W-:Y:S02]  /*10f30*/  IADD3 R52, PT, PT, R241.reuse, -0x11, RZ ;  /* 0xffffffeff1347810 */ /* 0x040fe40007ffe0ff */
[----:B------:R-:W-:Y:S01]  /*10f40*/  IABS R58, R58 ;  /* 0x0000003a003a7213 */ /* 0x000fe20000000000 */
[C---:B----4-:R-:W-:Y:S01]  /*10f50*/  FFMA.FTZ R9, -R0.reuse, R70, R9 ;  /* 0x0000004600097223 */ /* 0x050fe20000010109 */
[----:B------:R-:W-:Y:S02]  /*10f60*/  IABS R52, R52 ;  /* 0x0000003400347213 */ /* 0x000fe40000000000 */
[----:B------:R-:W-:Y:S01]  /*10f70*/  I2FP.F32.S32 R58, R58 ;  /* 0x0000003a003a7245 */ /* 0x000fe20000201400 */
[C---:B-----5:R-:W-:Y:S01]  /*10f80*/  FFMA.FTZ R70, -R0.reuse, R70, R7 ;  /* 0x0000004600467223 */ /* 0x060fe20000010107 */
[----:B------:R-:W-:Y:S01]  /*10f90*/  I2FP.F32.S32 R52, R52 ;  /* 0x0000003400347245 */ /* 0x000fe20000201400 */
[CC--:B------:R-:W-:Y:S01]  /*10fa0*/  FFMA.FTZ R6, -R0.reuse, R75.reuse, R6 ;  /* 0x0000004b00067223 */ /* 0x0c0fe20000010106 */
[C---:B------:R-:W-:Y:S01]  /*10fb0*/  FFMA.FTZ R75, -R0.reuse, R75, R5 ;  /* 0x0000004b004b7223 */ /* 0x040fe20000010105 */
[C---:B------:R-:W-:Y:S02]  /*10fc0*/  IADD3 R5, PT, PT, R241.reuse, -0x20, RZ ;  /* 0xffffffe0f1057810 */ /* 0x040fe40007ffe0ff */
[----:B------:R-:W-:Y:S01]  /*10fd0*/  MOV R91, R56 ;  /* 0x00000038005b7202 */ /* 0x000fe20000000f00 */
[CC--:B------:R-:W-:Y:S01]  /*10fe0*/  FFMA.FTZ R56, -R0.reuse, R58.reuse, R13 ;  /* 0x0000003a00387223 */ /* 0x0c0fe2000001010d */
[----:B------:R-:W-:Y:S01]  /*10ff0*/  IABS R5, R5 ;  /* 0x0000000500057213 */ /* 0x000fe20000000000 */
[C---:B------:R-:W-:Y:S01]  /*11000*/  FFMA.FTZ R58, -R0.reuse, R58, R19 ;  /* 0x0000003a003a7223 */ /* 0x040fe20000010113 */
[CC--:B------:R-:W-:Y:S01]  /*11010*/  FFMA.FTZ R7, -R0.reuse, R53.reuse, R4 ;  /* 0x0000003500077223 */ /* 0x0c0fe20000010104 */
[C---:B------:R-:W-:Y:S01]  /*11020*/  IADD3 R4, PT, PT, R241.reuse, -0x21, RZ ;  /* 0xffffffdff1047810 */ /* 0x040fe20007ffe0ff */
[C---:B------:R-:W-:Y:S01]  /*11030*/  FFMA.FTZ R53, -R0.reuse, R53, R14 ;  /* 0x0000003500357223 */ /* 0x040fe2000001010e */
[----:B------:R-:W-:Y:S02]  /*11040*/  I2FP.F32.S32 R5, R5 ;  /* 0x0000000500057245 */ /* 0x000fe40000201400 */
[----:B------:R-:W-:Y:S02]  /*11050*/  IABS R4, R4 ;  /* 0x0000000400047213 */ /* 0x000fe40000000000 */
[----:B------:R-:W-:Y:S01]  /*11060*/  MOV R77, R57 ;  /* 0x00000039004d7202 */ /* 0x000fe20000000f00 */
[CC--:B------:R-:W-:Y:S01]  /*11070*/  FFMA.FTZ R60, -R0.reuse, R5.reuse, R16 ;  /* 0x00000005003c7223 */ /* 0x0c0fe20000010110 */
[----:B------:R-:W-:Y:S01]  /*11080*/  I2FP.F32.S32 R4, R4 ;  /* 0x0000000400047245 */ /* 0x000fe20000201400 */
[C---:B------:R-:W-:Y:S01]  /*11090*/  FFMA.FTZ R66, -R0.reuse, R5, R22 ;  /* 0x0000000500427223 */ /* 0x040fe20000010116 */
[C---:B------:R-:W-:Y:S01]  /*110a0*/  IADD3 R5, PT, PT, R241.reuse, -0x38, RZ ;  /* 0xffffffc8f1057810 */ /* 0x040fe20007ffe0ff */
[C---:B------:R-:W-:Y:S01]  /*110b0*/  FFMA.FTZ R57, -R0.reuse, R59, R12 ;  /* 0x0000003b00397223 */ /* 0x040fe2000001010c */
[C---:B------:R-:W-:Y:S01]  /*110c0*/  FFMA.FTZ R8, -R0.reuse, R52, R8 ;  /* 0x0000003400087223 */ /* 0x040fe20000010108 */
[CC--:B------:R-:W-:Y:S01]  /*110d0*/  FFMA.FTZ R67, -R0.reuse, R4.reuse, R17 ;  /* 0x0000000400437223 */ /* 0x0c0fe20000010111 */
[C---:B------:R-:W-:Y:S01]  /*110e0*/  FFMA.FTZ R65, -R0.reuse, R4, R23 ;  /* 0x0000000400417223 */ /* 0x040fe20000010117 */
[C---:B------:R-:W-:Y:S01]  /*110f0*/  IADD3 R4, PT, PT, R241.reuse, -0x30, RZ ;  /* 0xffffffd0f1047810 */ /* 0x040fe20007ffe0ff */
[C---:B------:R-:W-:Y:S01]  /*11100*/  FFMA.FTZ R52, -R0.reuse, R52, R15 ;  /* 0x0000003400347223 */ /* 0x040fe2000001010f */
[----:B------:R-:W-:Y:S01]  /*11110*/  IABS R5, R5 ;  /* 0x0000000500057213 */ /* 0x000fe20000000000 */
[C---:B------:R-:W-:Y:S01]  /*11120*/  FFMA.FTZ R59, -R0.reuse, R59, R18 ;  /* 0x0000003b003b7223 */ /* 0x040fe20000010112 */
[----:B------:R-:W-:Y:S02]  /*11130*/  IABS R4, R4 ;  /* 0x0000000400047213 */ /* 0x000fe40000000000 */
[----:B------:R-:W-:Y:S02]  /*11140*/  I2FP.F32.S32 R5, R5 ;  /* 0x0000000500057245 */ /* 0x000fe40000201400 */
[----:B------:R-:W-:Y:S02]  /*11150*/  I2FP.F32.S32 R4, R4 ;  /* 0x0000000400047245 */ /* 0x000fe40000201400 */
[C---:B------:R-:W-:Y:S01]  /*11160*/  IADD3 R12, PT, PT, R241.reuse, -0x28, RZ ;  /* 0xffffffd8f10c7810 */ /* 0x040fe20007ffe0ff */
[CC--:B------:R-:W-:Y:S01]  /*11170*/  FFMA.FTZ R18, -R0.reuse, R5.reuse, R28 ;  /* 0x0000000500127223 */ /* 0x0c0fe2000001011c */
[C---:B------:R-:W-:Y:S01]  /*11180*/  FFMA.FTZ R15, -R0.reuse, R5, R33 ;  /* 0x00000005000f7223 */ /* 0x040fe20000010121 */
[CC--:B------:R-:W-:Y:S01]  /*11190*/  FFMA.FTZ R16, -R0.reuse, R4.reuse, R77 ;  /* 0x0000000400107223 */ /* 0x0c0fe2000001014d */
[C---:B------:R-:W-:Y:S01]  /*111a0*/  FFMA.FTZ R127, -R0.reuse, R4, R91 ;  /* 0x00000004007f7223 */ /* 0x040fe2000001015b */
[C---:B------:R-:W-:Y:S02]  /*111b0*/  IADD3 R4, PT, PT, R241.reuse, -0x39, RZ ;  /* 0xffffffc7f1047810 */ /* 0x040fe40007ffe0ff */
[C---:B------:R-:W-:Y:S02]  /*111c0*/  IADD3 R5, PT, PT, R241.reuse, -0x41, RZ ;  /* 0xffffffbff1057810 */ /* 0x040fe40007ffe0ff */
[----:B------:R-:W-:Y:S02]  /*111d0*/  IABS R4, R4 ;  /* 0x0000000400047213 */ /* 0x000fe40000000000 */
[----:B------:R-:W-:Y:S02]  /*111e0*/  IABS R12, R12 ;  /* 0x0000000c000c7213 */ /* 0x000fe40000000000 */
[----:B------:R-:W-:Y:S02]  /*111f0*/  MOV R131, R4 ;  /* 0x0000000400837202 */ /* 0x000fe40000000f00 */
[----:B------:R-:W-:Y:S02]  /*11200*/  IABS R4, R5 ;  /* 0x0000000500047213 */ /* 0x000fe40000000000 */
[C---:B------:R-:W-:Y:S02]  /*11210*/  IADD3 R13, PT, PT, R241.reuse, -0x31, RZ ;  /* 0xffffffcff10d7810 */ /* 0x040fe40007ffe0ff */
[----:B------:R-:W-:Y:S02]  /*11220*/  I2FP.F32.S32 R64, R12 ;  /* 0x0000000c00407245 */ /* 0x000fe40000201400 */
[----:B------:R-:W-:Y:S02]  /*11230*/  I2FP.F32.S32 R4, R4 ;  /* 0x0000000400047245 */ /* 0x000fe40000201400 */
[----:B------:R-:W-:Y:S01]  /*11240*/  IABS R12, R13 ;  /* 0x0000000d000c7213 */ /* 0x000fe20000000000 */
[C---:B------:R-:W-:Y:S01]  /*11250*/  FFMA.FTZ R125, -R0.reuse, R64, R20 ;  /* 0x00000040007d7223 */ /* 0x040fe20000010114 */
        /* <DEDUP_REMOVED lines=11> */
[CC--:B------:R-:W-:Y:S01]  /*11310*/  FFMA.FTZ R20, -R0.reuse, R235.reuse, R31 ;  /* 0x000000eb00147223 */ /* 0x0c0fe2000001011f */
[----:B------:R-:W-:Y:S01]  /*11320*/  I2FP.F32.S32 R214, R4 ;  /* 0x0000000400d67245 */ /* 0x000fe20000201400 */
[C---:B------:R-:W-:Y:S01]  /*11330*/  FFMA.FTZ R235, -R0.reuse, R235, R35 ;  /* 0x000000eb00eb7223 */ /* 0x040fe20000010123 */
[----:B------:R-:W-:Y:S02]  /*11340*/  IABS R12, R12 ;  /* 0x0000000c000c7213 */ /* 0x000fe40000000000 */
[C---:B------:R-:W-:Y:S01]  /*11350*/  IADD3 R4, PT, PT, R241.reuse, -0x60, RZ ;  /* 0xffffffa0f1047810 */ /* 0x040fe20007ffe0ff */
[CC--:B------:R-:W-:Y:S01]  /*11360*/  FFMA.FTZ R216, -R0.reuse, R214.reuse, R216 ;  /* 0x000000d600d87223 */ /* 0x0c0fe200000101d8 */
[----:B------:R-:W-:Y:S01]  /*11370*/  I2FP.F32.S32 R5, R5 ;  /* 0x0000000500057245 */ /* 0x000fe20000201400 */
[C---:B------:R-:W-:Y:S01]  /*11380*/  FFMA.FTZ R214, -R0.reuse, R214, R38 ;  /* 0x000000d600d67223 */ /* 0x040fe20000010126 */
[----:B------:R-:W-:Y:S01]  /*11390*/  I2FP.F32.S32 R12, R12 ;  /* 0x0000000c000c7245 */ /* 0x000fe20000201400 */
[----:B------:R-:W2:Y:S01]  /*113a0*/  LD.E R38, desc[UR4][R2.64+0xdc] ;  /* 0x0000dc0402267980 */ /* 0x000ea2000c101900 */
[----:B------:R-:W-:Y:S01]  /*113b0*/  IABS R4, R4 ;  /* 0x0000000400047213 */ /* 0x000fe20000000000 */
[CC--:B------:R-:W-:Y:S01]  /*113c0*/  FFMA.FTZ R219, -R0.reuse, R5.reuse, R219 ;  /* 0x0000000500db7223 */ /* 0x0c0fe200000101db */
[C---:B------:R-:W-:Y:S01]  /*113d0*/  FFMA.FTZ R217, -R0.reuse, R5, R217 ;  /* 0x0000000500d97223 */ /* 0x040fe200000101d9 */
[C---:B------:R-:W-:Y:S01]  /*113e0*/  IADD3 R5, PT, PT, R241.reuse, -0x59, RZ ;  /* 0xffffffa7f1057810 */ /* 0x040fe20007ffe0ff */
[C---:B------:R-:W-:Y:S01]  /*113f0*/  FFMA.FTZ R218, -R0.reuse, R12, R218 ;  /* 0x0000000c00da7223 */ /* 0x040fe200000101da */
[----:B------:R-:W-:Y:S01]  /*11400*/  I2FP.F32.S32 R4, R4 ;  /* 0x0000000400047245 */ /* 0x000fe20000201400 */
[C---:B------:R-:W-:Y:S01]  /*11410*/  FFMA.FTZ R225, -R0.reuse, R12, R36 ;  /* 0x0000000c00e17223 */ /* 0x040fe20000010124 */
[C---:B------:R-:W-:Y:S02]  /*11420*/  IADD3 R12, PT, PT, R241.reuse, -0x61, RZ ;  /* 0xffffff9ff10c7810 */ /* 0x040fe40007ffe0ff */
[----:B------:R-:W-:Y:S01]  /*11430*/  IABS R5, R5 ;  /* 0x0000000500057213 */ /* 0x000fe20000000000 */
[CC--:B------:R-:W-:Y:S01]  /*11440*/  FFMA.FTZ R206, -R0.reuse, R4.reuse, R206 ;  /* 0x0000000400ce7223 */ /* 0x0c0fe200000101ce */
[C---:B------:R-:W-:Y:S01]  /*11450*/  FFMA.FTZ R208, -R0.reuse, R4, R208 ;  /* 0x0000000400d07223 */ /* 0x040fe200000101d0 */
[----:B------:R-:W-:Y:S02]  /*11460*/  IABS R12, R12 ;  /* 0x0000000c000c7213 */ /* 0x000fe40000000000 */
[C---:B------:R-:W-:Y:S02]  /*11470*/  IADD3 R4, PT, PT, R241.reuse, -0x69, RZ ;  /* 0xffffff97f1047810 */ /* 0x040fe40007ffe0ff */
[----:B------:R-:W-:Y:S02]  /*11480*/  I2FP.F32.S32 R5, R5 ;  /* 0x0000000500057245 */ /* 0x000fe40000201400 */
[----:B------:R-:W-:Y:S02]  /*11490*/  I2FP.F32.S32 R14, R12 ;  /* 0x0000000c000e7245 */ /* 0x000fe40000201400 */
[----:B------:R-:W-:Y:S01]  /*114a0*/  IABS R4, R4 ;  /* 0x0000000400047213 */ /* 0x000fe20000000000 */
[CC--:B------:R-:W-:Y:S01]  /*114b0*/  FFMA.FTZ R209, -R0.reuse, R5.reuse, R209 ;  /* 0x0000000500d17223 */ /* 0x0c0fe200000101d1 */
[C---:B------:R-:W-:Y:S01]  /*114c0*/  IADD3 R12, PT, PT, R241.reuse, -0x71, RZ ;  /* 0xffffff8ff10c7810 */ /* 0x040fe20007ffe0ff */
        /* <DEDUP_REMOVED lines=8> */
[----:B------:R-:W-:Y:S01]  /*11550*/  IABS R5, R5 ;  /* 0x0000000500057213 */ /* 0x000fe20000000000 */
[C---:B------:R-:W-:Y:S01]  /*11560*/  FFMA.FTZ R203, -R0.reuse, R4, R203 ;  /* 0x0000000400cb7223 */ /* 0x040fe200000101cb */
        /* <DEDUP_REMOVED lines=11> */
[CC--:B------:R-:W-:Y:S01]  /*11620*/  FFMA.FTZ R200, -R0.reuse, R13.reuse, R200 ;  /* 0x0000000d00c87223 */ /* 0x0c0fe200000101c8 */
[C---:B------:R-:W-:Y:S01]  /*11630*/  FFMA.FTZ R191, -R0.reuse, R13, R191 ;  /* 0x0000000d00bf7223 */ /* 0x040fe200000101bf */
[C---:B------:R-:W-:Y:S02]  /*11640*/  IADD3 R5, PT, PT, R241.reuse, -0x79, RZ ;  /* 0xffffff87f1057810 */ /* 0x040fe40007ffe0ff */
[----:B------:R-:W-:Y:S02]  /*11650*/  MOV R14, R4 ;  /* 0x00000004000e7202 */ /* 0x000fe40000000f00 */
[C---:B------:R-:W-:Y:S02]  /*11660*/  IADD3 R13, PT, PT, R241.reuse, -0x81, RZ ;  /* 0xffffff7ff10d7810 */ /* 0x040fe40007ffe0ff */
[----:B------:R-:W-:Y:S02]  /*11670*/  IABS R4, R12 ;  /* 0x0000000c00047213 */ /* 0x000fe40000000000 */
[----:B------:R-:W-:Y:S02]  /*11680*/  IABS R5, R5 ;  /* 0x0000000500057213 */ /* 0x000fe40000000000 */
[C---:B------:R-:W-:Y:S02]  /*11690*/  IADD3 R12, PT, PT, R241.reuse, -0x88, RZ ;  /* 0xffffff78f10c7810 */ /* 0x040fe40007ffe0ff */
[----:B------:R-:W-:Y:S02]  /*116a0*/  IABS R13, R13 ;  /* 0x0000000d000d7213 */ /* 0x000fe40000000000 */
[----:B------:R-:W-:Y:S02]  /*116b0*/  I2FP.F32.S32 R4, R4 ;  /* 0x0000000400047245 */ /* 0x000fe40000201400 */
[----:B------:R-:W-:Y:S02]  /*116c0*/  I2FP.F32.S32 R5, R5 ;  /* 0x0000000500057245 */ /* 0x000fe40000201400 */
[----:B------:R-:W-:Y:S01]  /*116d0*/  IABS R12, R12 ;  /* 0x0000000c000c7213 */ /* 0x000fe20000000000 */
[CC--:B------:R-:W-:Y:S01]  /*116e0*/  FFMA.FTZ R190, -R0.reuse, R4.reuse, R190 ;  /* 0x0000000400be7223 */ /* 0x0c0fe200000101be */
[----:B------:R-:W-:Y:S01]  /*116f0*/  I2FP.F32.S32 R13, R13 ;  /* 0x0000000d000d7245 */ /* 0x000fe20000201400 */
[C---:B------:R-:W-:Y:S01]  /*11700*/  FFMA.FTZ R193, -R0.reuse, R4, R193 ;  /* 0x0000000400c17223 */ /* 0x040fe200000101c1 */
[----:B------:R-:W-:Y:S01]  /*11710*/  I2FP.F32.S32 R14, R14 ;  /* 0x0000000e000e7245 */ /* 0x000fe20000201400 */
[CC--:B------:R-:W-:Y:S01]  /*11720*/  FFMA.FTZ R196, -R0.reuse, R5.reuse, R196 ;  /* 0x0000000500c47223 */ /* 0x0c0fe200000101c4 */
[----:B------:R-:W-:Y:S01]  /*11730*/  I2FP.F32.S32 R12, R12 ;  /* 0x0000000c000c7245 */ /* 0x000fe20000201400 */
[C---:B------:R-:W-:Y:S01]  /*11740*/  FFMA.FTZ R194, -R0.reuse, R5, R194 ;  /* 0x0000000500c27223 */ /* 0x040fe200000101c2 */
[C---:B------:R-:W-:Y:S01]  /*11750*/  IADD3 R4, PT, PT, R241.reuse, -0x89, RZ ;  /* 0xffffff77f1047810 */ /* 0x040fe20007ffe0ff */
[CC--:B------:R-:W-:Y:S01]  /*11760*/  FFMA.FTZ R189, -R0.reuse, R13.reuse, R189 ;  /* 0x0000000d00bd7223 */ /* 0x0c0fe200000101bd */
[C---:B------:R-:W-:Y:S01]  /*11770*/  FFMA.FTZ R192, -R0.reuse, R13, R192 ;  /* 0x0000000d00c07223 */ /* 0x040fe200000101c0 */
[C---:B------:R-:W-:Y:S01]  /*11780*/  IADD3 R5, PT, PT, R241.reuse, -0x90, RZ ;  /* 0xffffff70f1057810 */ /* 0x040fe20007ffe0ff */
[CC--:B------:R-:W-:Y:S01]  /*11790*/  FFMA.FTZ R197, -R0.reuse, R14.reuse, R197 ;  /* 0x0000000e00c57223 */ /* 0x0c0fe200000101c5 */
[C---:B------:R-:W-:Y:S01]  /*117a0*/  IADD3 R13, PT, PT, R241.reuse, -0x91, RZ ;  /* 0xffffff6ff10d7810 */ /* 0x040fe20007ffe0ff */
[C---:B------:R-:W-:Y:S01]  /*117b0*/  FFMA.FTZ R195, -R0.reuse, R14, R195 ;  /* 0x0000000e00c37223 */ /* 0x040fe200000101c3 */
[----:B------:R-:W-:Y:S01]  /*117c0*/  IABS R4, R4 ;  /* 0x0000000400047213 */ /* 0x000fe20000000000 */
[CC--:B------:R-:W-:Y:S01]  /*117d0*/  FFMA.FTZ R188, -R0.reuse, R12.reuse, R188 ;  /* 0x0000000c00bc7223 */ /* 0x0c0fe200000101bc */
[C---:B------:R-:W-:Y:S01]  /*117e0*/  FFMA.FTZ R186, -R0.reuse, R12, R186 ;  /* 0x0000000c00ba7223 */ /* 0x040fe200000101ba */
[C---:B------:R-:W-:Y:S02]  /*117f0*/  IADD3 R14, PT, PT, R241.reuse, -0x98, RZ ;  /* 0xffffff68f10e7810 */ /* 0x040fe40007ffe0ff */
[----:B------:R-:W-:Y:S02]  /*11800*/  IABS R12, R5 ;  /* 0x00000005000c7213 */ /* 0x000fe40000000000 */
[----:B------:R-:W-:Y:S02]  /*11810*/  IABS R5, R13 ;  /* 0x0000000d00057213 */ /* 0x000fe40000000000 */
[----:B------:R-:W-:Y:S02]  /*11820*/  I2FP.F32.S32 R13, R4 ;  /* 0x00000004000d7245 */ /* 0x000fe40000201400 */
[----:B------:R-:W-:Y:S02]  /*11830*/  IABS R4, R14 ;  /* 0x0000000e00047213 */ /* 0x000fe40000000000 */
[----:B------:R-:W-:Y:S01]  /*11840*/  I2FP.F32.S32 R5, R5 ;  /* 0x0000000500057245 */ /* 0x000fe20000201400 */
[CC--:B------:R-:W-:Y:S01]  /*11850*/  FFMA.FTZ R187, -R0.reuse, R13.reuse, R187 ;  /* 0x0000000d00bb7223 */ /* 0x0c0fe200000101bb */
[----:B------:R-:W-:Y:S01]  /*11860*/  I2FP.F32.S32 R4, R4 ;  /* 0x0000000400047245 */ /* 0x000fe20000201400 */
[C---:B------:R-:W-:Y:S01]  /*11870*/  FFMA.FTZ R185, -R0.reuse, R13, R185 ;  /* 0x0000000d00b97223 */ /* 0x040fe200000101b9 */
[----:B------:R-:W-:Y:S01]  /*11880*/  I2FP.F32.S32 R12, R12 ;  /* 0x0000000c000c7245 */ /* 0x000fe20000201400 */
[CC--:B------:R-:W-:Y:S01]  /*11890*/  FFMA.FTZ R181, -R0.reuse, R5.reuse, R181 ;  /* 0x0000000500b57223 */ /* 0x0c0fe200000101b5 */
[C---:B------:R-:W-:Y:S01]  /*118a0*/  FFMA.FTZ R183, -R0.reuse, R5, R183 ;  /* 0x0000000500b77223 */ /* 0x040fe200000101b7 */
[CC--:B------:R-:W-:Y:S01]  /*118b0*/  FFMA.FTZ R180, -R0.reuse, R4.reuse, R180 ;  /* 0x0000000400b47223 */ /* 0x0c0fe200000101b4 */
[C---:B------:R-:W-:Y:S01]  /*118c0*/  FFMA.FTZ R178, -R0.reuse, R4, R178 ;  /* 0x0000000400b27223 */ /* 0x040fe200000101b2 */
[C---:B------:R-:W-:Y:S01]  /*118d0*/  IADD3 R4, PT, PT, R241.reuse, -0xa1, RZ ;  /* 0xffffff5ff1047810 */ /* 0x040fe20007ffe0ff */
[CC--:B------:R-:W-:Y:S01]  /*118e0*/  FFMA.FTZ R182, -R0.reuse, R12.reuse, R182 ;  /* 0x0000000c00b67223 */ /* 0x0c0fe200000101b6 */
[C---:B------:R-:W-:Y:S01]  /*118f0*/  IADD3 R5, PT, PT, R241.reuse, -0xa0, RZ ;  /* 0xffffff60f1057810 */ /* 0x040fe20007ffe0ff */
[C---:B------:R-:W-:Y:S01]  /*11900*/  FFMA.FTZ R184, -R0.reuse, R12, R184 ;  /* 0x0000000c00b87223 */ /* 0x040fe200000101b8 */
[----:B------:R-:W-:Y:S02]  /*11910*/  IABS R4, R4 ;  /* 0x0000000400047213 */ /* 0x000fe40000000000 */
[----:B------:R-:W-:Y:S02]  /*11920*/  IABS R5, R5 ;  /* 0x0000000500057213 */ /* 0x000fe40000000000 */
[----:B------:R-:W-:Y:S02]  /*11930*/  I2FP.F32.S32 R4, R4 ;  /* 0x0000000400047245 */ /* 0x000fe40000201400 */
[----:B------:R-:W-:Y:S02]  /*11940*/  I2FP.F32.S32 R5, R5 ;  /* 0x0000000500057245 */ /* 0x000fe40000201400 */
[C---:B------:R-:W-:Y:S01]  /*11950*/  IADD3 R12, PT, PT, R241.reuse, -0xa9, RZ ;  /* 0xffffff57f10c7810 */ /* 0x040fe20007ffe0ff */
[CC--:B------:R-:W-:Y:S01]  /*11960*/  FFMA.FTZ R173, -R0.reuse, R4.reuse, R173 ;  /* 0x0000000400ad7223 */ /* 0x0c0fe200000101ad */
[C---:B------:R-:W-:Y:S01]  /*11970*/  FFMA.FTZ R175, -R0.reuse, R4, R175 ;  /* 0x0000000400af7223 */ /* 0x040fe200000101af */
[C---:B------:R-:W-:Y:S01]  /*11980*/  IADD3 R4, PT, PT, R241.reuse, -0xb0, RZ ;  /* 0xffffff50f1047810 */ /* 0x040fe20007ffe0ff */
[CC--:B------:R-:W-:Y:S01]  /*11990*/  FFMA.FTZ R174, -R0.reuse, R5.reuse, R174 ;  /* 0x0000000500ae7223 */ /* 0x0c0fe200000101ae */
[----:B------:R-:W-:Y:S01]  /*119a0*/  IABS R12, R12 ;  /* 0x0000000c000c7213 */ /* 0x000fe20000000000 */
[C---:B------:R-:W-:Y:S01]  /*119b0*/  FFMA.FTZ R176, -R0.reuse, R5, R176 ;  /* 0x0000000500b07223 */ /* 0x040fe200000101b0 */
[----:B------:R-:W-:Y:S02]  /*119c0*/  IABS R4, R4 ;  /* 0x0000000400047213 */ /* 0x000fe40000000000 */
[C---:B------:R-:W-:Y:S02]  /*119d0*/  IADD3 R13, PT, PT, R241.reuse, -0xa8, RZ ;  /* 0xffffff58f10d7810 */ /* 0x040fe40007ffe0ff */
        /* <DEDUP_REMOVED lines=9> */
[----:B------:R-:W-:Y:S01]  /*11a70*/  IABS R5, R5 ;  /* 0x0000000500057213 */ /* 0x000fe20000000000 */
[C---:B------:R-:W-:Y:S01]  /*11a80*/  FFMA.FTZ R169, -R0.reuse, R12, R169 ;  /* 0x0000000c00a97223 */ /* 0x040fe200000101a9 */
[----:B------:R-:W-:Y:S02]  /*11a90*/  I2FP.F32.S32 R4, R4 ;  /* 0x0000000400047245 */ /* 0x000fe40000201400 */
[----:B------:R-:W-:Y:S02]  /*11aa0*/  I2FP.F32.S32 R13, R13 ;  /* 0x0000000d000d7245 */ /* 0x000fe40000201400 */
[----:B------:R-:W-:Y:S01]  /*11ab0*/  I2FP.F32.S32 R5, R5 ;  /* 0x0000000500057245 */ /* 0x000fe20000201400 */
[CC--:B------:R-:W-:Y:S01]  /*11ac0*/  FFMA.FTZ R115, -R0.reuse, R4.reuse, R55 ;  /* 0x0000000400737223 */ /* 0x0c0fe20000010137 */
[C---:B------:R-:W-:Y:S01]  /*11ad0*/  IADD3 R12, PT, PT, R241.reuse, -0xc1, RZ ;  /* 0xffffff3ff10c7810 */ /* 0x040fe20007ffe0ff */
[C---:B------:R-:W-:Y:S01]  /*11ae0*/  FFMA.FTZ R110, -R0.reuse, R4, R69 ;  /* 0x00000004006e7223 */ /* 0x040fe20000010145 */
[CC--:B------:R-:W-:Y:S01]  /*11af0*/  FFMA.FTZ R172, -R0.reuse, R13.reuse, R172 ;  /* 0x0000000d00ac7223 */ /* 0x0c0fe200000101ac */
[C---:B------:R-:W-:Y:S01]  /*11b00*/  FFMA.FTZ R170, -R0.reuse, R13, R170 ;  /* 0x0000000d00aa7223 */ /* 0x040fe200000101aa */
[----:B------:R-:W-:Y:S01]  /*11b10*/  IABS R12, R12 ;  /* 0x0000000c000c7213 */ /* 0x000fe20000000000 */
[CC--:B------:R-:W-:Y:S01]  /*11b20*/  FFMA.FTZ R122, -R0.reuse, R5.reuse, R61 ;  /* 0x00000005007a7223 */ /* 0x0c0fe2000001013d */
[C---:B------:R-:W-:Y:S01]  /*11b30*/  FFMA.FTZ R116, -R0.reuse, R5, R48 ;  /* 0x0000000500747223 */ /* 0x040fe20000010130 */
[C---:B------:R-:W-:Y:S02]  /*11b40*/  IADD3 R13, PT, PT, R241.reuse, -0xc8, RZ ;  /* 0xffffff38f10d7810 */ /* 0x040fe40007ffe0ff */
[C---:B------:R-:W-:Y:S02]  /*11b50*/  IADD3 R4, PT, PT, R241.reuse, -0xc9, RZ ;  /* 0xffffff37f1047810 */ /* 0x040fe40007ffe0ff */
[C---:B------:R-:W-:Y:S02]  /*11b60*/  IADD3 R5, PT, PT, R241.reuse, -0xd0, RZ ;  /* 0xffffff30f1057810 */ /* 0x040fe40007ffe0ff */
[----:B------:R-:W-:Y:S02]  /*11b70*/  MOV R108, R12 ;  /* 0x0000000c006c7202 */ /* 0x000fe40000000f00 */
[----:B------:R-:W-:Y:S02]  /*11b80*/  IABS R13, R13 ;  /* 0x0000000d000d7213 */ /* 0x000fe40000000000 */
[----:B------:R-:W-:Y:S02]  /*11b90*/  IABS R12, R4 ;  /* 0x00000004000c7213 */ /* 0x000fe40000000000 */
        /* <DEDUP_REMOVED lines=12> */
[C---:B------:R-:W-:Y:S02]  /*11c60*/  IADD3 R13, PT, PT, R241.reuse, -0xd8, RZ ;  /* 0xffffff28f10d7810 */ /* 0x040fe40007ffe0ff */
[----:B------:R-:W-:Y:S01]  /*11c70*/  IADD3 R5, PT, PT, R241, -0xe0, RZ ;  /* 0xffffff20f1057810 */ /* 0x000fe20007ffe0ff */
[C---:B------:R-:W-:Y:S01]  /*11c80*/  FFMA.FTZ R47, -R0.reuse, R4, R47 ;  /* 0x00000004002f7223 */ /* 0x040fe2000001012f */
[----:B------:R-:W-:Y:S01]  /*11c90*/  I2FP.F32.S32 R14, R14 ;  /* 0x0000000e000e7245 */ /* 0x000fe20000201400 */
[C---:B------:R-:W-:Y:S01]  /*11ca0*/  FFMA.FTZ R45, -R0.reuse, R4, R45 ;  /* 0x00000004002d7223 */ /* 0x040fe2000001012d */
[----:B------:R-:W-:Y:S02]  /*11cb0*/  IABS R13, R13 ;  /* 0x0000000d000d7213 */ /* 0x000fe40000000000 */
[----:B------:R-:W-:Y:S01]  /*11cc0*/  IABS R4, R5 ;  /* 0x0000000500047213 */ /* 0x000fe20000000000 */
[CC--:B------:R-:W-:Y:S01]  /*11cd0*/  FFMA.FTZ R179, -R0.reuse, R14.reuse, R179 ;  /* 0x0000000e00b37223 */ /* 0x0c0fe200000101b3 */
[----:B------:R-:W-:Y:S01]  /*11ce0*/  FMNMX3.FTZ R5, R165, R11, R10, !PT ;  /* 0x0000000ba5057276 */ /* 0x000fe2000781000a */
[----:B------:R-:W-:Y:S01]  /*11cf0*/  FFMA.FTZ R177, -R0, R14, R177 ;  /* 0x0000000e00b17223 */ /* 0x000fe200000101b1 */
[----:B------:R-:W-:Y:S02]  /*11d00*/  I2FP.F32.S32 R12, R12 ;  /* 0x0000000c000c7245 */ /* 0x000fe40000201400 */
[----:B------:R-:W-:Y:S02]  /*11d10*/  I2FP.F32.S32 R14, R13 ;  /* 0x0000000d000e7245 */ /* 0x000fe40000201400 */
[----:B------:R-:W-:Y:S01]  /*11d20*/  FMNMX3.FTZ R13, R164, R9, R6, !PT ;  /* 0x00000009a40d7276 */ /* 0x000fe20007810006 */
[C---:B------:R-:W-:Y:S01]  /*11d30*/  FFMA.FTZ R103, -R0.reuse, R12, R103 ;  /* 0x0000000c00677223 */ /* 0x040fe20000010167 */
[----:B------:R-:W-:Y:S01]  /*11d40*/  FMNMX3.FTZ R5, R5, R70, R75, !PT ;  /* 0x0000004605057276 */ /* 0x000fe2000781004b */
[C---:B------:R-:W-:Y:S01]  /*11d50*/  FFMA.FTZ R98, -R0.reuse, R12, R98 ;  /* 0x0000000c00627223 */ /* 0x040fe20000010162 */
        /* <DEDUP_REMOVED lines=13> */
[C---:B------:R-:W-:Y:S01]  /*11e30*/  FFMA.FTZ R89, -R0.reuse, R12, R89 ;  /* 0x0000000c00597223 */ /* 0x040fe20000010159 */
        /* <DEDUP_REMOVED lines=27> */
[----:B------:R-:W-:Y:S02]  /*11ff0*/  IADD3 R14, PT, PT, R241, -0xe1, RZ ;  /* 0xffffff1ff10e7810 */ /* 0x000fe40007ffe0ff */
[----:B------:R-:W-:Y:S02]  /*12000*/  FMNMX3.FTZ R13, R13, R193, R192, !PT ;  /* 0x000000c10d0d7276 */ /* 0x000fe400078100c0 */
[----:B------:R-:W-:Y:S02]  /*12010*/  FMNMX3.FTZ R12, R12, R190, R189, !PT ;  /* 0x000000be0c0c7276 */ /* 0x000fe400078100bd */
[----:B------:R-:W-:Y:S02]  /*12020*/  IADD3 R4, PT, PT, R241, -0xe9, RZ ;  /* 0xffffff17f1047810 */ /* 0x000fe40007ffe0ff */
[----:B------:R-:W-:Y:S02]  /*12030*/  IABS R14, R14 ;  /* 0x0000000e000e7213 */ /* 0x000fe40000000000 */
[----:B------:R-:W-:Y:S02]  /*12040*/  FMNMX3.FTZ R13, R13, R186, R185, !PT ;  /* 0x000000ba0d0d7276 */ /* 0x000fe400078100b9 */
[----:B------:R-:W-:Y:S02]  /*12050*/  IABS R4, R4 ;  /* 0x0000000400047213 */ /* 0x000fe40000000000 */
[----:B------:R-:W-:Y:S02]  /*12060*/  FMNMX3.FTZ R12, R12, R188, R187, !PT ;  /* 0x000000bc0c0c7276 */ /* 0x000fe400078100bb */
[----:B------:R-:W-:Y:S02]  /*12070*/  I2FP.F32.S32 R14, R14 ;  /* 0x0000000e000e7245 */ /* 0x000fe40000201400 */
[----:B------:R-:W-:Y:S02]  /*12080*/  FMNMX3.FTZ R13, R13, R184, R183, !PT ;  /* 0x000000b80d0d7276 */ /* 0x000fe400078100b7 */
[----:B------:R-:W-:Y:S01]  /*12090*/  I2FP.F32.S32 R4, R4 ;  /* 0x0000000400047245 */ /* 0x000fe20000201400 */
[----:B------:R-:W-:Y:S01]  /*120a0*/  FFMA.FTZ R83, -R0, R14, R83 ;  /* 0x0000000e00537223 */ /* 0x000fe20000010153 */
[----:B------:R-:W-:Y:S01]  /*120b0*/  FMNMX3.FTZ R12, R12, R182, R181, !PT ;  /* 0x000000b60c0c7276 */ /* 0x000fe200078100b5 */
[C---:B------:R-:W-:Y:S01]  /*120c0*/  FFMA.FTZ R85, -R0.reuse, R14, R85 ;  /* 0x0000000e00557223 */ /* 0x040fe20000010155 */
[----:B------:R-:W-:Y:S01]  /*120d0*/  FMNMX3.FTZ R13, R13, R178, R177, !PT ;  /* 0x000000b20d0d7276 */ /* 0x000fe200078100b1 */
[----:B------:R-:W-:Y:S01]  /*120e0*/  FFMA.FTZ R79, -R0, R4, R79 ;  /* 0x00000004004f7223 */ /* 0x000fe2000001014f */
[----:B------:R-:W-:Y:S01]  /*120f0*/  FMNMX3.FTZ R12, R12, R180, R179, !PT ;  /* 0x000000b40c0c7276 */ /* 0x000fe200078100b3 */
[----:B------:R-:W-:Y:S01]  /*12100*/  FFMA.FTZ R81, -R0, R4, R81 ;  /* 0x0000000400517223 */ /* 0x000fe20000010151 */
[C---:B------:R-:W-:Y:S02]  /*12110*/  IADD3 R14, PT, PT, R241.reuse, -0xf0, RZ ;  /* 0xffffff10f10e7810 */ /* 0x040fe40007ffe0ff */
[C---:B------:R-:W-:Y:S02]  /*12120*/  IADD3 R5, PT, PT, R241.reuse, -0xe8, RZ ;  /* 0xffffff18f1057810 */ /* 0x040fe40007ffe0ff */
[----:B------:R-:W-:Y:S02]  /*12130*/  IADD3 R4, PT, PT, R241, -0xf8, RZ ;  /* 0xffffff08f1047810 */ /* 0x000fe40007ffe0ff */
[----:B------:R-:W-:Y:S02]  /*12140*/  FMNMX3.FTZ R13, R13, R176, R175, !PT ;  /* 0x000000b00d0d7276 */ /* 0x000fe400078100af */
[----:B------:R-:W-:Y:S02]  /*12150*/  FMNMX3.FTZ R12, R12, R174, R173, !PT ;  /* 0x000000ae0c0c7276 */ /* 0x000fe400078100ad */
[----:B------:R-:W-:Y:S02]  /*12160*/  IABS R14, R14 ;  /* 0x0000000e000e7213 */ /* 0x000fe40000000000 */
[----:B------:R-:W-:Y:S02]  /*12170*/  IABS R5, R5 ;  /* 0x0000000500057213 */ /* 0x000fe40000000000 */
[----:B------:R-:W-:Y:S02]  /*12180*/  IABS R4, R4 ;  /* 0x0000000400047213 */ /* 0x000fe40000000000 */
[----:B------:R-:W-:Y:S02]  /*12190*/  FMNMX3.FTZ R13, R13, R170, R169, !PT ;  /* 0x000000aa0d0d7276 */ /* 0x000fe400078100a9 */
[----:B------:R-:W-:Y:S02]  /*121a0*/  FMNMX3.FTZ R12, R12, R172, R171, !PT ;  /* 0x000000ac0c0c7276 */ /* 0x000fe400078100ab */
[----:B------:R-:W-:Y:S02]  /*121b0*/  I2FP.F32.S32 R14, R14 ;  /* 0x0000000e000e7245 */ /* 0x000fe40000201400 */
[----:B------:R-:W-:Y:S02]  /*121c0*/  I2FP.F32.S32 R5, R5 ;  /* 0x0000000500057245 */ /* 0x000fe40000201400 */
[----:B------:R-:W-:Y:S01]  /*121d0*/  I2FP.F32.S32 R108, R108 ;  /* 0x0000006c006c7245 */ /* 0x000fe20000201400 */
[C---:B------:R-:W-:Y:S01]  /*121e0*/  FFMA.FTZ R42, -R0.reuse, R14, R42 ;  /* 0x0000000e002a7223 */ /* 0x040fe2000001012a */
[----:B------:R-:W-:Y:S01]  /*121f0*/  I2FP.F32.S32 R4, R4 ;  /* 0x0000000400047245 */ /* 0x000fe20000201400 */
[C---:B------:R-:W-:Y:S01]  /*12200*/  FFMA.FTZ R80, -R0.reuse, R5, R80 ;  /* 0x0000000500507223 */ /* 0x040fe20000010150 */
[----:B------:R-:W-:Y:S01]  /*12210*/  FMNMX3.FTZ R13, R13, R168, R130, !PT ;  /* 0x000000a80d0d7276 */ /* 0x000fe20007810082 */
[----:B------:R-:W-:Y:S01]  /*12220*/  FFMA.FTZ R78, -R0, R14, R78 ;  /* 0x0000000e004e7223 */ /* 0x000fe2000001014e */
[----:B------:R-:W-:Y:S01]  /*12230*/  FMNMX3.FTZ R12, R12, R129, R124, !PT ;  /* 0x000000810c0c7276 */ /* 0x000fe2000781007c */
[C---:B------:R-:W-:Y:S01]  /*12240*/  FFMA.FTZ R114, -R0.reuse, R108, R51 ;  /* 0x0000006c00727223 */ /* 0x040fe20000010133 */
[C---:B------:R-:W-:Y:S01]  /*12250*/  FFMA.FTZ R82, -R0.reuse, R5, R82 ;  /* 0x0000000500527223 */ /* 0x040fe20000010152 */
[C---:B------:R-:W-:Y:S01]  /*12260*/  FFMA.FTZ R40, -R0.reuse, R4, R40 ;  /* 0x0000000400287223 */ /* 0x040fe20000010128 */
[C---:B------:R-:W-:Y:S01]  /*12270*/  FFMA.FTZ R108, -R0.reuse, R108, R68 ;  /* 0x0000006c006c7223 */ /* 0x040fe20000010144 */
[----:B------:R-:W-:Y:S01]  /*12280*/  FFMA.FTZ R74, -R0, R4, R74 ;  /* 0x00000004004a7223 */ /* 0x000fe2000001014a */
        /* <DEDUP_REMOVED lines=13> */
[C---:B------:R-:W-:Y:S02]  /*12360*/  IADD3 R5, PT, PT, R241.reuse, -0xf9, RZ ;  /* 0xffffff07f1057810 */ /* 0x040fe40007ffe0ff */
[----:B------:R-:W-:Y:S02]  /*12370*/  FMNMX3.FTZ R14, R14, R88, R87, !PT ;  /* 0x000000580e0e7276 */ /* 0x000fe40007810057 */
[----:B------:R-:W-:Y:S02]  /*12380*/  FMNMX3.FTZ R4, R4, R90, R89, !PT ;  /* 0x0000005a04047276 */ /* 0x000fe40007810059 */
[----:B------:R-:W-:Y:S02]  /*12390*/  IABS R5, R5 ;  /* 0x0000000500057213 */ /* 0x000fe40000000000 */
[----:B------:R-:W-:Y:S02]  /*123a0*/  IADD3 R13, PT, PT, R241, -0x101, RZ ;  /* 0xfffffefff10d7810 */ /* 0x000fe40007ffe0ff */
[----:B------:R-:W-:Y:S02]  /*123b0*/  FMNMX3.FTZ R14, R14, R86, R85, !PT ;  /* 0x000000560e0e7276 */ /* 0x000fe40007810055 */
[----:B------:R-:W-:Y:S02]  /*123c0*/  FMNMX3.FTZ R4, R4, R84, R83, !PT ;  /* 0x0000005404047276 */ /* 0x000fe40007810053 */
[----:B------:R-:W-:Y:S02]  /*123d0*/  I2FP.F32.S32 R5, R5 ;  /* 0x0000000500057245 */ /* 0x000fe40000201400 */
[----:B------:R-:W-:Y:S02]  /*123e0*/  IABS R13, R13 ;  /* 0x0000000d000d7213 */ /* 0x000fe40000000000 */
[----:B------:R-:W-:Y:S01]  /*123f0*/  FMNMX3.FTZ R14, R14, R80, R79, !PT ;  /* 0x000000500e0e7276 */ /* 0x000fe2000781004f */
[-C--:B------:R-:W-:Y:S01]  /*12400*/  FFMA.FTZ R73, -R0, R5.reuse, R73 ;  /* 0x0000000500497223 */ /* 0x080fe20000010149 */
[----:B------:R-:W-:Y:S01]  /*12410*/  FMNMX3.FTZ R4, R4, R82, R81, !PT ;  /* 0x0000005204047276 */ /* 0x000fe20007810051 */
[----:B------:R-:W-:Y:S01]  /*12420*/  FFMA.FTZ R39, -R0, R5, R39 ;  /* 0x0000000500277223 */ /* 0x000fe20000010127 */
[----:B------:R-:W-:Y:S02]  /*12430*/  I2FP.F32.S32 R13, R13 ;  /* 0x0000000d000d7245 */ /* 0x000fe40000201400 */
[----:B------:R-:W-:Y:S02]  /*12440*/  FMNMX3.FTZ R5, R14, R78, R76, !PT ;  /* 0x0000004e0e057276 */ /* 0x000fe4000781004c */
[----:B------:R-:W-:Y:S01]  /*12450*/  FMNMX3.FTZ R4, R4, R42, R41, !PT ;  /* 0x0000002a04047276 */ /* 0x000fe20007810029 */
[----:B------:R-:W-:Y:S01]  /*12460*/  FFMA.FTZ R71, -R0, R13, R71 ;  /* 0x0000000d00477223 */ /* 0x000fe20000010147 */
[----:B------:R-:W-:Y:S02]  /*12470*/  FMNMX3.FTZ R13, R5, R74, R73, !PT ;  /* 0x0000004a050d7276 */ /* 0x000fe40007810049 */
[----:B------:R-:W-:Y:S02]  /*12480*/  FMNMX3.FTZ R5, R4, R40, R39, !PT ;  /* 0x0000002804057276 */ /* 0x000fe40007810027 */
[C---:B------:R-:W-:Y:S02]  /*12490*/  IADD3 R12, PT, PT, R241.reuse, -0x100, RZ ;  /* 0xffffff00f10c7810 */ /* 0x040fe40007ffe0ff */
[----:B------:R-:W-:Y:S01]  /*124a0*/  IADD3 R241, PT, PT, R241, 0x100, RZ ;  /* 0x00000100f1f17810 */ /* 0x000fe20007ffe0ff */
[----:B------:R-:W1:Y:S01]  /*124b0*/  SHFL.BFLY PT, R4, R5, 0x2, 0x1f ;  /* 0x0c401f0005047f89 */ /* 0x000e6200000e0000 */
[----:B------:R-:W-:Y:S04]  /*124c0*/  IABS R12, R12 ;  /* 0x0000000c000c7213 */ /* 0x000fe80000000000 */
[----:B------:R-:W-:Y:S05]  /*124d0*/  I2FP.F32.S32 R12, R12 ;  /* 0x0000000c000c7245 */ /* 0x000fea0000201400 */
[----:B------:R-:W-:Y:S05]  /*124e0*/  FFMA.FTZ R72, -R0, R12, R72 ;  /* 0x0000000c00487223 */ /* 0x000fea0000010148 */
[----:B------:R-:W-:Y:S05]  /*124f0*/  FMNMX3.FTZ R13, R13, R72, R71, !PT ;  /* 0x000000480d0d7276 */ /* 0x000fea0007810047 */
[----:B------:R-:W3:Y:S01]  /*12500*/  SHFL.BFLY PT, R12, R13, 0x2, 0x1f ;  /* 0x0c401f000d0c7f89 */ /* 0x000ee200000e0000 */
[----:B-1----:R-:W-:Y:S07]  /*12510*/  FMNMX.FTZ R4, R5, R4, !PT ;  /* 0x0000000405047209 */ /* 0x002fee0007810000 */
[----:B------:R-:W1:Y:S01]  /*12520*/  SHFL.BFLY PT, R36, R4, 0x1, 0x1f ;  /* 0x0c201f0004247f89 */ /* 0x000e6200000e0000 */
[----:B---3--:R-:W-:Y:S07]  /*12530*/  FMNMX.FTZ R5, R13, R12, !PT ;  /* 0x0000000c0d057209 */ /* 0x008fee0007810000 */
[----:B------:R-:W3:Y:S01]  /*12540*/  SHFL.BFLY PT, R37, R5, 0x1, 0x1f ;  /* 0x0c201f0005257f89 */ /* 0x000ee200000e0000 */
[----:B-1----:R-:W-:Y:S04]  /*12550*/  FMNMX.FTZ R36, R4, R36, !PT ;  /* 0x0000002404247209 */ /* 0x002fe80007810000 */
[C---:B------:R-:W-:Y:S01]  /*12560*/  FSETP.NEU.FTZ.AND P0, PT, R36.reuse, -INF , PT ;  /* 0xff8000002400780b */ /* 0x040fe20003f1d000 */
[----:B------:R-:W-:Y:S01]  /*12570*/  FADD.FTZ R4, -R36, R165 ;  /* 0x000000a524047221 */ /* 0x000fe20000010100 */
[C---:B--2---:R-:W-:Y:S01]  /*12580*/  FMUL.FTZ R77, R38.reuse, R36 ;  /* 0x00000024264d7220 */ /* 0x044fe20000410000 */
[----:B------:R-:W-:Y:S02]  /*12590*/  MOV R165, R20 ;  /* 0x0000001400a57202 */ /* 0x000fe40000000f00 */
[----:B------:R-:W-:Y:S02]  /*125a0*/  FMUL.FTZ R4, R38, R4 ;  /* 0x0000000426047220 */ /* 0x000fe40000410000 */
[----:B------:R-:W-:Y:S02]  /*125b0*/  FSEL R77, R77, RZ, P0 ;  /* 0x000000ff4d4d7208 */ /* 0x000fe40000000000 */
[----:B------:R1:W2:Y:S03]  /*125c0*/  MUFU.EX2 R43, R4 ;  /* 0x00000004002b7308 */ /* 0x0002a60000000800 */
[-CC-:B------:R-:W-:Y:S01]  /*125d0*/  FFMA.FTZ R91, R70, R38.reuse, -R77.reuse ;  /* 0x00000026465b7223 */ /* 0x180fe2000001084d */
[----:B------:R-:W-:Y:S01]  /*125e0*/  LOP3.LUT R70, R223, 0x200, R224, 0xf8, !PT ;  /* 0x00000200df467812 */ /* 0x000fe200078ef8e0 */
[-CC-:B------:R-:W-:Y:S01]  /*125f0*/  FFMA.FTZ R92, R75, R38.reuse, -R77.reuse ;  /* 0x000000264b5c7223 */ /* 0x180fe2000001084d */
[----:B------:R-:W-:Y:S01]  /*12600*/  MOV R223, R15 ;  /* 0x0000000f00df7202 */ /* 0x000fe20000000f00 */
[-CC-:B------:R-:W-:Y:S01]  /*12610*/  FFMA.FTZ R97, R11, R38.reuse, -R77.reuse ;  /* 0x000000260b617223 */ /* 0x180fe2000001084d */
[----:B------:R-:W-:Y:S02]  /*12620*/  LEA R70, R70, R221, 0x1 ;  /* 0x000000dd46467211 */ /* 0x000fe400078e08ff */
[----:B------:R-:W-:Y:S01]  /*12630*/  MUFU.EX2 R91, R91 ;  /* 0x0000005b005b7308 */ /* 0x000fe20000000800 */
[----:B---3--:R-:W-:Y:S01]  /*12640*/  FMNMX.FTZ R37, R5, R37, !PT ;  /* 0x0000002505257209 */ /* 0x008fe20007810000 */
[--C-:B------:R-:W-:Y:S01]  /*12650*/  FFMA.FTZ R96, R10, R38, -R77.reuse ;  /* 0x000000260a607223 */ /* 0x100fe2000001084d */
[----:B------:R-:W-:Y:S01]  /*12660*/  IADD3 R69, PT, PT, R222, R70, RZ ;  /* 0x00000046de457210 */ /* 0x000fe20007ffe0ff */
[----:B------:R-:W3:Y:S01]  /*12670*/  LDSM.16.MT88.4 R12, [R70+0xa000] ;  /* 0x00a00000460c783b */ /* 0x000ee20000004200 */
[C---:B------:R-:W-:Y:S01]  /*12680*/  FSETP.NEU.FTZ.AND P0, PT, R37.reuse, -INF , PT ;  /* 0xff8000002500780b */ /* 0x040fe20003f1d000 */
[----:B------:R-:W-:Y:S01]  /*12690*/  FADD.FTZ R5, -R37, R164 ;  /* 0x000000a425057221 */ /* 0x000fe20000010100 */
[--C-:B------:R-:W-:Y:S03]  /*126a0*/  FFMA.FTZ R102, R53, R38, -R77.reuse ;  /* 0x0000002635667223 */ /* 0x100fe6000001084d */
[----:B------:R-:W-:Y:S01]  /*126b0*/  MUFU.EX2 R97, R97 ;  /* 0x0000006100617308 */ /* 0x000fe20000000800 */
[C---:B-1----:R-:W-:Y:S01]  /*126c0*/  FMUL.FTZ R4, R38.reuse, R37 ;  /* 0x0000002526047220 */ /* 0x042fe20000410000 */
[----:B------:R-:W-:Y:S01]  /*126d0*/  FMUL.FTZ R5, R38, R5 ;  /* 0x0000000526057220 */ /* 0x000fe20000410000 */
[----:B------:R-:W-:Y:S01]  /*126e0*/  IADD3 R68, PT, PT, R70, 0xa040, RZ ;  /* 0x0000a04046447810 */ /* 0x000fe20007ffe0ff */
[----:B------:R-:W1:Y:S01]  /*126f0*/  LDSM.16.MT88.4 R20, [R69+0xa000] ;  /* 0x00a000004514783b */ /* 0x000e620000004200 */
[C---:B--2---:R-:W-:Y:S01]  /*12700*/  FMUL.FTZ R10, R43.reuse, R158 ;  /* 0x0000009e2b0a7220 */ /* 0x044fe20000410000 */
[----:B------:R-:W-:Y:S01]  /*12710*/  FSEL R75, R4, RZ, P0 ;  /* 0x000000ff044b7208 */ /* 0x000fe20000000000 */
[----:B------:R-:W-:Y:S03]  /*12720*/  FMUL.FTZ R11, R43, R159 ;  /* 0x0000009f2b0b7220 */ /* 0x000fe60000410000 */
[----:B------:R-:W2:Y:S01]  /*12730*/  MUFU.EX2 R44, R5 ;  /* 0x00000005002c7308 */ /* 0x000ea20000000800 */
[-C--:B------:R-:W-:Y:S01]  /*12740*/  FFMA.FTZ R106, R52, R38.reuse, -R77 ;  /* 0x00000026346a7223 */ /* 0x080fe2000001084d */
[----:B------:R-:W-:Y:S01]  /*12750*/  MOV R164, R19 ;  /* 0x0000001300a47202 */ /* 0x000fe20000000f00 */
[-CC-:B------:R-:W-:Y:S01]  /*12760*/  FFMA.FTZ R99, R6, R38.reuse, -R75.reuse ;  /* 0x0000002606637223 */ /* 0x180fe2000001084b */
[-CC-:B------:R-:W-:Y:S01]  /*12770*/  FFMA.FTZ R94, R7, R38.reuse, -R75.reuse ;  /* 0x00000026075e7223 */ /* 0x180fe2000001084b */
[-CC-:B------:R-:W-:Y:S01]  /*12780*/  FFMA.FTZ R93, R8, R38.reuse, -R75.reuse ;  /* 0x00000026085d7223 */ /* 0x180fe2000001084b */
[----:B------:R-:W-:Y:S01]  /*12790*/  FFMA.FTZ R100, R9, R38, -R75 ;  /* 0x0000002609647223 */ /* 0x000fe2000001084b */
[----:B------:R-:W-:Y:S03]  /*127a0*/  IADD3 R8, PT, PT, R70, 0xa000, RZ ;  /* 0x0000a00046087810 */ /* 0x000fe60007ffe0ff */
[----:B------:R-:W4:Y:S01]  /*127b0*/  MUFU.EX2 R96, R96 ;  /* 0x0000006000607308 */ /* 0x000f220000000800 */
[C---:B------:R-:W-:Y:S01]  /*127c0*/  FMUL.FTZ R6, R43.reuse, R162 ;  /* 0x000000a22b067220 */ /* 0x040fe20000410000 */
[C---:B------:R-:W-:Y:S01]  /*127d0*/  FMUL.FTZ R7, R43.reuse, R163 ;  /* 0x000000a32b077220 */ /* 0x040fe20000410000 */
[----:B------:R-:W-:Y:S01]  /*127e0*/  @P2 IADD3 R68, PT, PT, R8, -0x40, RZ ;  /* 0xffffffc008442810 */ /* 0x000fe20007ffe0ff */
[C---:B------:R-:W-:Y:S01]  /*127f0*/  FMUL.FTZ R19, R43.reuse, R151 ;  /* 0x000000972b137220 */ /* 0x040fe20000410000 */
[----:B------:R-:W-:Y:S01]  /*12800*/  MOV R224, R18 ;  /* 0x0000001200e07202 */ /* 0x000fe20000000f00 */
[----:B------:R-:W-:Y:S01]  /*12810*/  FMUL.FTZ R18, R43, R150 ;  /* 0x000000962b127220 */ /* 0x000fe20000410000 */
[----:B------:R-:W-:Y:S03]  /*12820*/  IADD3 R222, PT, PT, R222, R68, RZ ;  /* 0x00000044dede7210 */ /* 0x000fe60007ffe0ff */
[----:B------:R-:W5:Y:S01]  /*12830*/  MUFU.EX2 R92, R92 ;  /* 0x0000005c005c7308 */ /* 0x000f620000000800 */
[----:B------:R-:W1:Y:S01]  /*12840*/  LDSM.16.MT88.4 R28, [R68] ;  /* 0x00000000441c783b */ /* 0x000e620000004200 */
[C---:B--2---:R-:W-:Y:S01]  /*12850*/  FMUL.FTZ R4, R44.reuse, R160 ;  /* 0x000000a02c047220 */ /* 0x044fe20000410000 */
[C---:B------:R-:W-:Y:S01]  /*12860*/  FMUL.FTZ R5, R44.reuse, R161 ;  /* 0x000000a12c057220 */ /* 0x040fe20000410000 */
[C---:B------:R-:W-:Y:S01]  /*12870*/  FMUL.FTZ R8, R44.reuse, R156 ;  /* 0x0000009c2c087220 */ /* 0x040fe20000410000 */
[C---:B------:R-:W-:Y:S01]  /*12880*/  FMUL.FTZ R9, R44.reuse, R157 ;  /* 0x0000009d2c097220 */ /* 0x040fe20000410000 */
[----:B------:R-:W-:Y:S01]  /*12890*/  MOV R162, R17 ;  /* 0x0000001100a27202 */ /* 0x000fe20000000f00 */
[----:B------:R-:W-:Y:S03]  /*128a0*/  FMUL.FTZ R17, R44, R149 ;  /* 0x000000952c117220 */ /* 0x000fe60000410000 */
[----:B------:R-:W-:Y:S01]  /*128b0*/  MUFU.EX2 R100, R100 ;  /* 0x0000006400647308 */ /* 0x000fe20000000800 */
[----:B----4-:R-:W-:Y:S01]  /*128c0*/  F2FP.BF16.F32.PACK_AB R49, R96, R97 ;  /* 0x000000616031723e */ /* 0x010fe200000010ff */
[----:B------:R-:W2:Y:S01]  /*128d0*/  LDSM.16.MT88.4 R52, [R222] ;  /* 0x00000000de34783b */ /* 0x000ea20000004200 */
[----:B------:R-:W-:Y:S01]  /*128e0*/  MOV R163, R16 ;  /* 0x0000001000a37202 */ /* 0x000fe20000000f00 */
[----:B------:R-:W-:Y:S01]  /*128f0*/  FMUL.FTZ R16, R44, R148 ;  /* 0x000000942c107220 */ /* 0x000fe20000410000 */
[-CC-:B------:R-:W-:Y:S01]  /*12900*/  FFMA.FTZ R105, R59, R38.reuse, -R77.reuse ;  /* 0x000000263b697223 */ /* 0x180fe2000001084d */
[-C--:B------:R-:W-:Y:S01]  /*12910*/  FFMA.FTZ R107, R58, R38.reuse, -R77 ;  /* 0x000000263a6b7223 */ /* 0x080fe2000001084d */
[-CC-:B------:R-:W-:Y:S03]  /*12920*/  FFMA.FTZ R111, R57, R38.reuse, -R75.reuse ;  /* 0x00000026396f7223 */ /* 0x180fe6000001084b */
[----:B------:R-:W4:Y:S01]  /*12930*/  MUFU.EX2 R99, R99 ;  /* 0x0000006300637308 */ /* 0x000f220000000800 */
[----:B-----5:R-:W-:Y:S01]  /*12940*/  F2FP.BF16.F32.PACK_AB R51, R92, R91 ;  /* 0x0000005b5c33723e */ /* 0x020fe200000010ff */
[-CC-:B------:R-:W-:Y:S01]  /*12950*/  FFMA.FTZ R109, R56, R38.reuse, -R75.reuse ;  /* 0x00000026386d7223 */ /* 0x180fe2000001084b */
[-CC-:B------:R-:W-:Y:S01]  /*12960*/  FFMA.FTZ R112, R60, R38.reuse, -R75.reuse ;  /* 0x000000263c707223 */ /* 0x180fe2000001084b */
[----:B------:R-:W5:Y:S01]  /*12970*/  LDSM.16.MT88.4 R56, [R70+0xa800] ;  /* 0x00a800004638783b */ /* 0x000f620000004200 */
[-C--:B------:R-:W-:Y:S01]  /*12980*/  FFMA.FTZ R113, R67, R38.reuse, -R75 ;  /* 0x0000002643717223 */ /* 0x080fe2000001084b */
[-CC-:B------:R-:W-:Y:S01]  /*12990*/  FFMA.FTZ R118, R66, R38.reuse, -R77.reuse ;  /* 0x0000002642767223 */ /* 0x180fe2000001084d */
[-CC-:B------:R-:W-:Y:S03]  /*129a0*/  FFMA.FTZ R117, R65, R38.reuse, -R77.reuse ;  /* 0x0000002641757223 */ /* 0x180fe6000001084d */
[----:B------:R-:W-:Y:S01]  /*129b0*/  MUFU.EX2 R94, R94 ;  /* 0x0000005e005e7308 */ /* 0x000fe20000000800 */
[-CC-:B------:R-:W-:Y:S01]  /*129c0*/  FFMA.FTZ R120, R64, R38.reuse, -R77.reuse ;  /* 0x0000002640787223 */ /* 0x180fe2000001084d */
[----:B------:R-:W-:Y:S01]  /*129d0*/  FFMA.FTZ R40, R40, R38, -R77 ;  /* 0x0000002628287223 */ /* 0x000fe2000001084d */
[C---:B------:R-:W-:Y:S01]  /*129e0*/  FMUL.FTZ R26, R43.reuse, R142 ;  /* 0x0000008e2b1a7220 */ /* 0x040fe20000410000 */
[----:B------:R-:W5:Y:S01]  /*129f0*/  LDSM.16.MT88.4 R60, [R69+0xa800] ;  /* 0x00a80000453c783b */ /* 0x000f620000004200 */
[C---:B------:R-:W-:Y:S01]  /*12a00*/  FMUL.FTZ R27, R43.reuse, R143 ;  /* 0x0000008f2b1b7220 */ /* 0x040fe20000410000 */
[C---:B------:R-:W-:Y:S01]  /*12a10*/  FMUL.FTZ R34, R43.reuse, R134 ;  /* 0x000000862b227220 */ /* 0x040fe20000410000 */
[----:B------:R-:W-:Y:S03]  /*12a20*/  FMUL.FTZ R35, R43, R135 ;  /* 0x000000872b237220 */ /* 0x000fe60000410000 */
[----:B------:R-:W3:Y:S01]  /*12a30*/  MUFU.EX2 R93, R93 ;  /* 0x0000005d005d7308 */ /* 0x000ee20000000800 */
[----:B----4-:R-:W-:Y:S01]  /*12a40*/  F2FP.BF16.F32.PACK_AB R48, R99, R100 ;  /* 0x000000646330723e */ /* 0x010fe200000010ff */
[C---:B------:R-:W-:Y:S01]  /*12a50*/  FMUL.FTZ R32, R44.reuse, R132 ;  /* 0x000000842c207220 */ /* 0x040fe20000410000 */
[----:B------:R-:W-:Y:S01]  /*12a60*/  FMUL.FTZ R33, R44, R133 ;  /* 0x000000852c217220 */ /* 0x000fe20000410000 */
[----:B------:R-:W-:Y:S01]  /*12a70*/  LDSM.16.MT88.4 R64, [R222+0x800] ;  /* 0x00080000de40783b */ /* 0x000fe20000004200 */
[-C--:B------:R-:W-:Y:S01]  /*12a80*/  FFMA.FTZ R143, R218, R38.reuse, -R75 ;  /* 0x00000026da8f7223 */ /* 0x080fe2000001084b */
[-CC-:B------:R-:W-:Y:S01]  /*12a90*/  FFMA.FTZ R148, R214, R38.reuse, -R77.reuse ;  /* 0x00000026d6947223 */ /* 0x180fe2000001084d */
[-C--:B------:R-:W-:Y:S01]  /*12aa0*/  FFMA.FTZ R149, R212, R38.reuse, -R77 ;  /* 0x00000026d4957223 */ /* 0x080fe2000001084d */
[-C--:B------:R-:W-:Y:S01]  /*12ab0*/  FFMA.FTZ R151, R210, R38.reuse, -R75 ;  /* 0x00000026d2977223 */ /* 0x080fe2000001084b */
[-CC-:B------:R-:W-:Y:S01]  /*12ac0*/  FFMA.FTZ R157, R206, R38.reuse, -R77.reuse ;  /* 0x00000026ce9d7223 */ /* 0x180fe2000001084d */
[-C--:B------:R-:W-:Y:S01]  /*12ad0*/  FFMA.FTZ R156, R204, R38.reuse, -R77 ;  /* 0x00000026cc9c7223 */ /* 0x080fe2000001084d */
[----:B------:R-:W-:Y:S01]  /*12ae0*/  MUFU.EX2 R143, R143 ;  /* 0x0000008f008f7308 */ /* 0x000fe20000000800 */
[----:B------:R-:W-:Y:S01]  /*12af0*/  FFMA.FTZ R159, R202, R38, -R75 ;  /* 0x00000026ca9f7223 */ /* 0x000fe2000001084b */
[----:B------:R-:W-:Y:S01]  /*12b00*/  FFMA.FTZ R97, R43, R250, R97 ;  /* 0x000000fa2b617223 */ /* 0x000fe20000010061 */
[--C-:B------:R-:W-:Y:S01]  /*12b10*/  FFMA.FTZ R84, R84, R38, -R77.reuse ;  /* 0x0000002654547223 */ /* 0x100fe2000001084d */
[C---:B------:R-:W-:Y:S01]  /*12b20*/  FMUL.FTZ R24, R44.reuse, R140 ;  /* 0x0000008c2c187220 */ /* 0x040fe20000410000 */
[----:B------:R-:W-:Y:S01]  /*12b30*/  FMUL.FTZ R25, R44, R141 ;  /* 0x0000008d2c197220 */ /* 0x000fe20000410000 */
[----:B---3--:R-:W-:Y:S01]  /*12b40*/  F2FP.BF16.F32.PACK_AB R50, R93, R94 ;  /* 0x0000005e5d32723e */ /* 0x008fe200000010ff */
[-CC-:B------:R-:W-:Y:S03]  /*12b50*/  FFMA.FTZ R141, R219, R38.reuse, -R77.reuse ;  /* 0x00000026db8d7223 */ /* 0x180fe6000001084d */
[----:B------:R-:W-:Y:S01]  /*12b60*/  MUFU.EX2 R148, R148 ;  /* 0x0000009400947308 */ /* 0x000fe20000000800 */
[-CC-:B------:R-:W-:Y:S01]  /*12b70*/  FFMA.FTZ R121, R121, R38.reuse, -R77.reuse ;  /* 0x0000002679797223 */ /* 0x180fe2000001084d */
[-CC-:B------:R-:W-:Y:S01]  /*12b80*/  FFMA.FTZ R133, R163, R38.reuse, -R77.reuse ;  /* 0x00000026a3857223 */ /* 0x180fe2000001084d */
[-CC-:B------:R-:W-:Y:S01]  /*12b90*/  FFMA.FTZ R132, R162, R38.reuse, -R77.reuse ;  /* 0x00000026a2847223 */ /* 0x180fe2000001084d */
[--C-:B------:R-:W-:Y:S01]  /*12ba0*/  FFMA.FTZ R134, R223, R38, -R77.reuse ;  /* 0x00000026df867223 */ /* 0x100fe2000001084d */
[C---:B------:R-:W-:Y:S05]  /*12bb0*/  HMMA.16816.F32.BF16 R4, R48.reuse, R12, R4 ;  /* 0x0000000c3004723c */ /* 0x040fea0000041804 */
[----:B------:R-:W-:Y:S01]  /*12bc0*/  MUFU.EX2 R141, R141 ;  /* 0x0000008d008d7308 */ /* 0x000fe20000000800 */
[C---:B------:R-:W-:Y:S01]  /*12bd0*/  FMUL.FTZ R12, R44.reuse, R152 ;  /* 0x000000982c0c7220 */ /* 0x040fe20000410000 */
[C---:B------:R-:W-:Y:S01]  /*12be0*/  FMUL.FTZ R13, R44.reuse, R153 ;  /* 0x000000992c0d7220 */ /* 0x040fe20000410000 */
[--C-:B------:R-:W-:Y:S01]  /*12bf0*/  FFMA.FTZ R131, R131, R38, -R77.reuse ;  /* 0x0000002683837223 */ /* 0x100fe2000001084d */
[C---:B------:R-:W-:Y:S03]  /*12c00*/  HMMA.16816.F32.BF16 R8, R48.reuse, R14, R8 ;  /* 0x0000000e3008723c */ /* 0x040fe60000041808 */
[C---:B------:R-:W-:Y:S01]  /*12c10*/  FMUL.FTZ R14, R43.reuse, R154 ;  /* 0x0000009a2b0e7220 */ /* 0x040fe20000410000 */
[----:B------:R-:W-:Y:S02]  /*12c20*/  FMUL.FTZ R15, R43, R155 ;  /* 0x0000009b2b0f7220 */ /* 0x000fe40000410000 */
[----:B------:R-:W-:Y:S01]  /*12c30*/  MUFU.EX2 R149, R149 ;  /* 0x0000009500957308 */ /* 0x000fe20000000800 */
[-CC-:B------:R-:W-:Y:S01]  /*12c40*/  FFMA.FTZ R142, R235, R38.reuse, -R77.reuse ;  /* 0x00000026eb8e7223 */ /* 0x180fe2000001084d */
[-CC-:B------:R-:W-:Y:S01]  /*12c50*/  FFMA.FTZ R140, R225, R38.reuse, -R77.reuse ;  /* 0x00000026e18c7223 */ /* 0x180fe2000001084d */
[-C--:B------:R-:W-:Y:S01]  /*12c60*/  FFMA.FTZ R150, R211, R38.reuse, -R77 ;  /* 0x00000026d3967223 */ /* 0x080fe2000001084d */
[-C--:B------:R-:W-:Y:S01]  /*12c70*/  FFMA.FTZ R152, R209, R38.reuse, -R75 ;  /* 0x00000026d1987223 */ /* 0x080fe2000001084b */
[----:B------:R-:W-:Y:S01]  /*12c80*/  FFMA.FTZ R155, R205, R38, -R77 ;  /* 0x00000026cd9b7223 */ /* 0x000fe2000001084d */
[C---:B-1----:R-:W-:Y:S04]  /*12c90*/  HMMA.16816.F32.BF16 R12, R48.reuse, R20, R12 ;  /* 0x00000014300c723c */ /* 0x042fe8000004180c */
[----:B------:R-:W-:Y:S01]  /*12ca0*/  MUFU.EX2 R151, R151 ;  /* 0x0000009700977308 */ /* 0x000fe20000000800 */
[C---:B------:R-:W-:Y:S01]  /*12cb0*/  FMUL.FTZ R20, R44.reuse, R144 ;  /* 0x000000902c147220 */ /* 0x040fe20000410000 */
[----:B------:R-:W-:Y:S01]  /*12cc0*/  FMUL.FTZ R21, R44, R145 ;  /* 0x000000912c157220 */ /* 0x000fe20000410000 */
[-C--:B------:R-:W-:Y:S01]  /*12cd0*/  FFMA.FTZ R144, R217, R38.reuse, -R75 ;  /* 0x00000026d9907223 */ /* 0x080fe2000001084b */
[-C--:B------:R-:W-:Y:S01]  /*12ce0*/  FFMA.FTZ R158, R203, R38.reuse, -R77 ;  /* 0x00000026cb9e7223 */ /* 0x080fe2000001084d */
[----:B------:R-:W-:Y:S01]  /*12cf0*/  FFMA.FTZ R160, R201, R38, -R75 ;  /* 0x00000026c9a07223 */ /* 0x000fe2000001084b */
[C---:B------:R-:W-:Y:S04]  /*12d00*/  HMMA.16816.F32.BF16 R16, R48.reuse, R22, R16 ;  /* 0x000000163010723c */ /* 0x040fe80000041810 */
[----:B------:R-:W-:Y:S01]  /*12d10*/  MUFU.EX2 R102, R102 ;  /* 0x0000006600667308 */ /* 0x000fe20000000800 */
[C---:B------:R-:W-:Y:S01]  /*12d20*/  FMUL.FTZ R22, R43.reuse, R146 ;  /* 0x000000922b167220 */ /* 0x040fe20000410000 */
[----:B------:R-:W-:Y:S01]  /*12d30*/  FMUL.FTZ R23, R43, R147 ;  /* 0x000000932b177220 */ /* 0x000fe20000410000 */
[-C--:B------:R-:W-:Y:S01]  /*12d40*/  FFMA.FTZ R147, R213, R38.reuse, -R77 ;  /* 0x00000026d5937223 */ /* 0x080fe2000001084d */
[-C--:B------:R-:W-:Y:S01]  /*12d50*/  FFMA.FTZ R161, R200, R38.reuse, -R75 ;  /* 0x00000026c8a17223 */ /* 0x080fe2000001084b */
[-CC-:B------:R-:W-:Y:S01]  /*12d60*/  FFMA.FTZ R191, R191, R38.reuse, -R77.reuse ;  /* 0x00000026bfbf7223 */ /* 0x180fe2000001084d */
[-CC-:B------:R-:W-:Y:S01]  /*12d70*/  FFMA.FTZ R163, R196, R38.reuse, -R77.reuse ;  /* 0x00000026c4a37223 */ /* 0x180fe2000001084d */
[--C-:B------:R-:W-:Y:S03]  /*12d80*/  FFMA.FTZ R190, R190, R38, -R77.reuse ;  /* 0x00000026bebe7223 */ /* 0x100fe6000001084d */
[----:B------:R-:W-:Y:S01]  /*12d90*/  MUFU.EX2 R157, R157 ;  /* 0x0000009d009d7308 */ /* 0x000fe20000000800 */
[C---:B------:R-:W-:Y:S03]  /*12da0*/  HMMA.16816.F32.BF16 R20, R48.reuse, R28, R20 ;  /* 0x0000001c3014723c */ /* 0x040fe60000041814 */
[C---:B------:R-:W-:Y:S01]  /*12db0*/  FMUL.FTZ R28, R44.reuse, R136 ;  /* 0x000000882c1c7220 */ /* 0x040fe20000410000 */
[----:B------:R-:W-:Y:S01]  /*12dc0*/  FMUL.FTZ R29, R44, R137 ;  /* 0x000000892c1d7220 */ /* 0x000fe20000410000 */
[-CC-:B------:R-:W-:Y:S01]  /*12dd0*/  FFMA.FTZ R189, R189, R38.reuse, -R77.reuse ;  /* 0x00000026bdbd7223 */ /* 0x180fe2000001084d */
[--C-:B------:R-:W-:Y:S03]  /*12de0*/  FFMA.FTZ R188, R188, R38, -R77.reuse ;  /* 0x00000026bcbc7223 */ /* 0x100fe6000001084d */
[----:B------:R-:W-:Y:S01]  /*12df0*/  MUFU.EX2 R156, R156 ;  /* 0x0000009c009c7308 */ /* 0x000fe20000000800 */
[C---:B------:R-:W-:Y:S03]  /*12e00*/  HMMA.16816.F32.BF16 R24, R48.reuse, R30, R24 ;  /* 0x0000001e3018723c */ /* 0x040fe60000041818 */
[C---:B------:R-:W-:Y:S01]  /*12e10*/  FMUL.FTZ R30, R43.reuse, R138 ;  /* 0x0000008a2b1e7220 */ /* 0x040fe20000410000 */
[----:B------:R-:W-:Y:S01]  /*12e20*/  FMUL.FTZ R31, R43, R139 ;  /* 0x0000008b2b1f7220 */ /* 0x000fe20000410000 */
[-CC-:B------:R-:W-:Y:S01]  /*12e30*/  FFMA.FTZ R43, R83, R38.reuse, -R77.reuse ;  /* 0x00000026532b7223 */ /* 0x180fe2000001084d */
[-CC-:B------:R-:W-:Y:S03]  /*12e40*/  FFMA.FTZ R139, R226, R38.reuse, -R77.reuse ;  /* 0x00000026e28b7223 */ /* 0x180fe6000001084d */
[----:B------:R-:W1:Y:S01]  /*12e50*/  MUFU.EX2 R106, R106 ;  /* 0x0000006a006a7308 */ /* 0x000e620000000800 */
[-CC-:B------:R-:W-:Y:S01]  /*12e60*/  FFMA.FTZ R187, R187, R38.reuse, -R77.reuse ;  /* 0x00000026bbbb7223 */ /* 0x180fe2000001084d */
[-CC-:B------:R-:W-:Y:S01]  /*12e70*/  FFMA.FTZ R182, R182, R38.reuse, -R77.reuse ;  /* 0x00000026b6b67223 */ /* 0x180fe2000001084d */
[-CC-:B------:R-:W-:Y:S01]  /*12e80*/  FFMA.FTZ R181, R181, R38.reuse, -R77.reuse ;  /* 0x00000026b5b57223 */ /* 0x180fe2000001084d */
[C---:B--2---:R-:W-:Y:S03]  /*12e90*/  HMMA.16816.F32.BF16 R28, R48.reuse, R52, R28 ;  /* 0x00000034301c723c */ /* 0x044fe6000004181c */
[-CC-:B------:R-:W-:Y:S03]  /*12ea0*/  FFMA.FTZ R180, R180, R38.reuse, -R77.reuse ;  /* 0x00000026b4b47223 */ /* 0x180fe6000001084d */
[----:B------:R-:W-:Y:S01]  /*12eb0*/  MUFU.EX2 R105, R105 ;  /* 0x0000006900697308 */ /* 0x000fe20000000800 */
[-CC-:B------:R-:W-:Y:S01]  /*12ec0*/  FFMA.FTZ R179, R179, R38.reuse, -R77.reuse ;  /* 0x00000026b3b37223 */ /* 0x180fe2000001084d */
[-CC-:B------:R-:W-:Y:S01]  /*12ed0*/  FFMA.FTZ R174, R174, R38.reuse, -R77.reuse ;  /* 0x00000026aeae7223 */ /* 0x180fe2000001084d */
[-CC-:B------:R-:W-:Y:S01]  /*12ee0*/  FFMA.FTZ R173, R173, R38.reuse, -R77.reuse ;  /* 0x00000026adad7223 */ /* 0x180fe2000001084d */
[----:B------:R-:W-:Y:S01]  /*12ef0*/  HMMA.16816.F32.BF16 R32, R48, R54, R32 ;  /* 0x000000363020723c */ /* 0x000fe20000041820 */
[----:B------:R-:W2:Y:S02]  /*12f00*/  LDSM.16.MT88.4 R52, [R68+0x800] ;  /* 0x000800004434783b */ /* 0x000ea40000004200 */
[--C-:B------:R-:W-:Y:S03]  /*12f10*/  FFMA.FTZ R172, R172, R38, -R77.reuse ;  /* 0x00000026acac7223 */ /* 0x100fe6000001084d */
[----:B------:R-:W3:Y:S01]  /*12f20*/  MUFU.EX2 R107, R107 ;  /* 0x0000006b006b7308 */ /* 0x000ee20000000800 */
[----:B-1----:R-:W-:Y:S01]  /*12f30*/  F2FP.BF16.F32.PACK_AB R49, R106, R102 ;  /* 0x000000666a31723e */ /* 0x002fe200000010ff */
[-CC-:B------:R-:W-:Y:S01]  /*12f40*/  FFMA.FTZ R171, R171, R38.reuse, -R77.reuse ;  /* 0x00000026abab7223 */ /* 0x180fe2000001084d */
[-CC-:B------:R-:W-:Y:S01]  /*12f50*/  FFMA.FTZ R129, R129, R38.reuse, -R77.reuse ;  /* 0x0000002681817223 */ /* 0x180fe2000001084d */
[-CC-:B------:R-:W-:Y:S01]  /*12f60*/  FFMA.FTZ R124, R124, R38.reuse, -R77.reuse ;  /* 0x000000267c7c7223 */ /* 0x180fe2000001084d */
[-CC-:B------:R-:W-:Y:S01]  /*12f70*/  FFMA.FTZ R123, R123, R38.reuse, -R77.reuse ;  /* 0x000000267b7b7223 */ /* 0x180fe2000001084d */
[-C--:B------:R-:W-:Y:S01]  /*12f80*/  FFMA.FTZ R122, R122, R38.reuse, -R77 ;  /* 0x000000267a7a7223 */ /* 0x080fe2000001084d */
[-CC-:B------:R-:W-:Y:S03]  /*12f90*/  FFMA.FTZ R119, R119, R38.reuse, -R75.reuse ;  /* 0x0000002677777223 */ /* 0x180fe6000001084b */
[----:B------:R-:W-:Y:S01]  /*12fa0*/  MUFU.EX2 R111, R111 ;  /* 0x0000006f006f7308 */ /* 0x000fe20000000800 */
[-CC-:B------:R-:W-:Y:S01]  /*12fb0*/  FFMA.FTZ R116, R116, R38.reuse, -R75.reuse ;  /* 0x0000002674747223 */ /* 0x180fe2000001084b */
[-CC-:B------:R-:W-:Y:S01]  /*12fc0*/  FFMA.FTZ R115, R115, R38.reuse, -R75.reuse ;  /* 0x0000002673737223 */ /* 0x180fe2000001084b */
[-C--:B------:R-:W-:Y:S01]  /*12fd0*/  FFMA.FTZ R114, R114, R38.reuse, -R75 ;  /* 0x0000002672727223 */ /* 0x080fe2000001084b */
[-CC-:B------:R-:W-:Y:S01]  /*12fe0*/  FFMA.FTZ R110, R110, R38.reuse, -R77.reuse ;  /* 0x000000266e6e7223 */ /* 0x180fe2000001084d */
[-CC-:B------:R-:W-:Y:S01]  /*12ff0*/  FFMA.FTZ R108, R108, R38.reuse, -R77.reuse ;  /* 0x000000266c6c7223 */ /* 0x180fe2000001084d */
[-CC-:B------:R-:W-:Y:S01]  /*13000*/  FFMA.FTZ R104, R104, R38.reuse, -R77.reuse ;  /* 0x0000002668687223 */ /* 0x180fe2000001084d */
[-C--:B------:R-:W-:Y:S03]  /*13010*/  FFMA.FTZ R103, R103, R38.reuse, -R77 ;  /* 0x0000002667677223 */ /* 0x080fe6000001084d */
[----:B------:R-:W1:Y:S01]  /*13020*/  MUFU.EX2 R109, R109 ;  /* 0x0000006d006d7308 */ /* 0x000e620000000800 */
[----:B---3--:R-:W-:Y:S01]  /*13030*/  F2FP.BF16.F32.PACK_AB R51, R107, R105 ;  /* 0x000000696b33723e */ /* 0x008fe200000010ff */
[-C--:B------:R-:W-:Y:S01]  /*13040*/  FFMA.FTZ R196, R47, R38.reuse, -R75 ;  /* 0x000000262fc47223 */ /* 0x080fe2000001084b */
[----:B------:R-:W-:Y:S01]  /*13050*/  FFMA.FTZ R100, R44, R251, R100 ;  /* 0x000000fb2c647223 */ /* 0x000fe20000010064 */
[-CC-:B------:R-:W-:Y:S01]  /*13060*/  FFMA.FTZ R82, R82, R38.reuse, -R77.reuse ;  /* 0x0000002652527223 */ /* 0x180fe2000001084d */
[-C--:B------:R-:W-:Y:S01]  /*13070*/  FFMA.FTZ R81, R81, R38.reuse, -R77 ;  /* 0x0000002651517223 */ /* 0x080fe2000001084d */
[-CC-:B------:R-:W-:Y:S01]  /*13080*/  FFMA.FTZ R125, R125, R38.reuse, -R75.reuse ;  /* 0x000000267d7d7223 */ /* 0x180fe2000001084b */
[-CC-:B------:R-:W-:Y:S03]  /*13090*/  FFMA.FTZ R126, R126, R38.reuse, -R75.reuse ;  /* 0x000000267e7e7223 */ /* 0x180fe6000001084b */
[----:B------:R-:W-:Y:S01]  /*130a0*/  MUFU.EX2 R112, R112 ;  /* 0x0000007000707308 */ /* 0x000fe20000000800 */
[-CC-:B------:R-:W-:Y:S01]  /*130b0*/  FFMA.FTZ R127, R127, R38.reuse, -R75.reuse ;  /* 0x000000267f7f7223 */ /* 0x180fe2000001084b */
[-CC-:B------:R-:W-:Y:S01]  /*130c0*/  FFMA.FTZ R128, R128, R38.reuse, -R75.reuse ;  /* 0x0000002680807223 */ /* 0x180fe2000001084b */
[-CC-:B------:R-:W-:Y:S01]  /*130d0*/  FFMA.FTZ R136, R224, R38.reuse, -R75.reuse ;  /* 0x00000026e0887223 */ /* 0x180fe2000001084b */
[-C--:B------:R-:W-:Y:S01]  /*130e0*/  FFMA.FTZ R137, R164, R38.reuse, -R75 ;  /* 0x00000026a4897223 */ /* 0x080fe2000001084b */
[-C--:B------:R-:W-:Y:S01]  /*130f0*/  FFMA.FTZ R164, R198, R38.reuse, -R77 ;  /* 0x00000026c6a47223 */ /* 0x080fe2000001084d */
[-C--:B------:R-:W-:Y:S01]  /*13100*/  FFMA.FTZ R135, R165, R38.reuse, -R75 ;  /* 0x00000026a5877223 */ /* 0x080fe2000001084b */
[-C--:B------:R-:W-:Y:S03]  /*13110*/  FFMA.FTZ R165, R197, R38.reuse, -R77 ;  /* 0x00000026c5a57223 */ /* 0x080fe6000001084d */
[----:B------:R-:W3:Y:S01]  /*13120*/  MUFU.EX2 R113, R113 ;  /* 0x0000007100717308 */ /* 0x000ee20000000800 */
[----:B-1----:R-:W-:Y:S01]  /*13130*/  F2FP.BF16.F32.PACK_AB R48, R109, R111 ;  /* 0x0000006f6d30723e */ /* 0x002fe200000010ff */
        /* <DEDUP_REMOVED lines=22> */
[C---:B-----5:R-:W-:Y:S02]  /*132a0*/  HMMA.16816.F32.BF16 R4, R48.reuse, R56, R4 ;  /* 0x000000383004723c */ /* 0x060fe40000041804 */
        /* <DEDUP_REMOVED lines=22> */
[----:B------:R-:W3:Y:S03]  /*13410*/  LDSM.16.MT88.4 R60, [R69+0xb000] ;  /* 0x00b00000453c783b */ /* 0x000ee60000004200 */
[----:B------:R-:W-:Y:S01]  /*13420*/  MUFU.EX2 R150, R150 ;  /* 0x0000009600967308 */ /* 0x000fe20000000800 */
[----:B------:R-:W-:Y:S01]  /*13430*/  FADD.FTZ R97, R91, R97 ;  /* 0x000000615b617221 */ /* 0x000fe20000010000 */
[----:B------:R-:W-:Y:S01]  /*13440*/  FADD.FTZ R100, R99, R100 ;  /* 0x0000006463647221 */ /* 0x000fe20000010000 */
[----:B------:R-:W-:Y:S02]  /*13450*/  ISETP.GT.AND P0, PT, R242, R232, PT ;  /* 0x000000e8f200720c */ /* 0x000fe40003f04270 */
[----:B------:R-:W-:Y:S01]  /*13460*/  FADD.FTZ R92, R92, R97 ;  /* 0x000000615c5c7221 */ /* 0x000fe20000010000 */
[C---:B--2---:R-:W-:Y:S04]  /*13470*/  HMMA.16816.F32.BF16 R20, R48.reuse, R52, R20 ;  /* 0x000000343014723c */ /* 0x044fe80000041814 */
[----:B------:R-:W-:Y:S01]  /*13480*/  MUFU.EX2 R152, R152 ;  /* 0x0000009800987308 */ /* 0x000fe20000000800 */
[----:B------:R-:W-:Y:S01]  /*13490*/  FADD.FTZ R92, R102, R92 ;  /* 0x0000005c665c7221 */ /* 0x000fe20000010000 */
[----:B------:R-:W-:Y:S03]  /*134a0*/  FADD.FTZ R100, R94, R100 ;  /* 0x000000645e647221 */ /* 0x000fe60000010000 */
[----:B------:R-:W-:Y:S01]  /*134b0*/  FADD.FTZ R106, R106, R92 ;  /* 0x0000005c6a6a7221 */ /* 0x000fe20000010000 */
[C---:B------:R-:W-:Y:S01]  /*134c0*/  HMMA.16816.F32.BF16 R24, R48.reuse, R54, R24 ;  /* 0x000000363018723c */ /* 0x040fe20000041818 */
[----:B------:R-:W2:Y:S03]  /*134d0*/  LDSM.16.MT88.4 R52, [R68+0x1000] ;  /* 0x001000004434783b */ /* 0x000ea60000004200 */
[----:B------:R-:W4:Y:S01]  /*134e0*/  MUFU.EX2 R118, R118 ;  /* 0x0000007600767308 */ /* 0x000f220000000800 */
[----:B------:R-:W-:Y:S01]  /*134f0*/  FADD.FTZ R106, R105, R106 ;  /* 0x0000006a696a7221 */ /* 0x000fe20000010000 */
[----:B------:R-:W-:Y:S03]  /*13500*/  FADD.FTZ R93, R93, R100 ;  /* 0x000000645d5d7221 */ /* 0x000fe60000010000 */
[----:B------:R-:W-:Y:S01]  /*13510*/  FADD.FTZ R107, R107, R106 ;  /* 0x0000006a6b6b7221 */ /* 0x000fe20000010000 */
[C---:B------:R-:W-:Y:S04]  /*13520*/  HMMA.16816.F32.BF16 R28, R48.reuse, R64, R28 ;  /* 0x00000040301c723c */ /* 0x040fe8000004181c */
[----:B------:R-:W5:Y:S01]  /*13530*/  MUFU.EX2 R117, R117 ;  /* 0x0000007500757308 */ /* 0x000f620000000800 */
[----:B------:R-:W-:Y:S04]  /*13540*/  FADD.FTZ R93, R111, R93 ;  /* 0x0000005d6f5d7221 */ /* 0x000fe80000010000 */
[----:B------:R-:W-:Y:S01]  /*13550*/  FADD.FTZ R93, R109, R93 ;  /* 0x0000005d6d5d7221 */ /* 0x000fe20000010000 */
[----:B------:R-:W-:Y:S01]  /*13560*/  HMMA.16816.F32.BF16 R32, R48, R66, R32 ;  /* 0x000000423020723c */ /* 0x000fe20000041820 */
[----:B------:R-:W2:Y:S03]  /*13570*/  LDSM.16.MT88.4 R64, [R222+0x1000] ;  /* 0x00100000de40783b */ /* 0x000ea60000004200 */
[----:B------:R-:W1:Y:S01]  /*13580*/  MUFU.EX2 R120, R120 ;  /* 0x0000007800787308 */ /* 0x000e620000000800 */
[----:B----4-:R-:W-:Y:S01]  /*13590*/  FADD.FTZ R107, R118, R107 ;  /* 0x0000006b766b7221 */ /* 0x010fe20000010000 */
[----:B------:R-:W-:Y:S04]  /*135a0*/  FADD.FTZ R112, R112, R93 ;  /* 0x0000005d70707221 */ /* 0x000fe80000010000 */
[----:B------:R-:W-:Y:S04]  /*135b0*/  FADD.FTZ R112, R113, R112 ;  /* 0x0000007071707221 */ /* 0x000fe80000010000 */
[----:B------:R-:W4:Y:S01]  /*135c0*/  MUFU.EX2 R121, R121 ;  /* 0x0000007900797308 */ /* 0x000f220000000800 */
[C---:B-----5:R-:W-:Y:S01]  /*135d0*/  F2FP.BF16.F32.PACK_AB R49, R117.reuse, R118 ;  /* 0x000000767531723e */ /* 0x060fe200000010ff */
[----:B------:R-:W-:Y:S08]  /*135e0*/  FADD.FTZ R117, R117, R107 ;  /* 0x0000006b75757221 */ /* 0x000ff00000010000 */
[----:B------:R-:W-:Y:S01]  /*135f0*/  MUFU.EX2 R125, R125 ;  /* 0x0000007d007d7308 */ /* 0x000fe20000000800 */
[----:B-1----:R-:W-:Y:S09]  /*13600*/  FADD.FTZ R117, R120, R117 ;  /* 0x0000007578757221 */ /* 0x002ff20000010000 */
[----:B------:R-:W1:Y:S01]  /*13610*/  MUFU.EX2 R126, R126 ;  /* 0x0000007e007e7308 */ /* 0x000e620000000800 */
[C---:B----4-:R-:W-:Y:S01]  /*13620*/  F2FP.BF16.F32.PACK_AB R51, R121.reuse, R120 ;  /* 0x000000787933723e */ /* 0x050fe200000010ff */
[----:B------:R-:W-:Y:S08]  /*13630*/  FADD.FTZ R121, R121, R117 ;  /* 0x0000007579797221 */ /* 0x000ff00000010000 */
[----:B------:R-:W-:Y:S10]  /*13640*/  MUFU.EX2 R127, R127 ;  /* 0x0000007f007f7308 */ /* 0x000ff40000000800 */
[----:B------:R-:W4:Y:S01]  /*13650*/  MUFU.EX2 R128, R128 ;  /* 0x0000008000807308 */ /* 0x000f220000000800 */
[C---:B-1----:R-:W-:Y:S01]  /*13660*/  F2FP.BF16.F32.PACK_AB R48, R126.reuse, R125 ;  /* 0x0000007d7e30723e */ /* 0x042fe200000010ff */
[----:B------:R-:W-:Y:S04]  /*13670*/  FADD.FTZ R125, R125, R112 ;  /* 0x000000707d7d7221 */ /* 0x000fe80000010000 */
[----:B------:R-:W-:Y:S04]  /*13680*/  FADD.FTZ R125, R126, R125 ;  /* 0x0000007d7e7d7221 */ /* 0x000fe80000010000 */
[----:B------:R-:W-:Y:S10]  /*13690*/  MUFU.EX2 R155, R155 ;  /* 0x0000009b009b7308 */ /* 0x000ff40000000800 */
[----:B------:R-:W-:Y:S01]  /*136a0*/  MUFU.EX2 R158, R158 ;  /* 0x0000009e009e7308 */ /* 0x000fe20000000800 */
[C---:B----4-:R-:W-:Y:S01]  /*136b0*/  F2FP.BF16.F32.PACK_AB R50, R128.reuse, R127 ;  /* 0x0000007f8032723e */ /* 0x050fe200000010ff */
[----:B------:R-:W-:Y:S04]  /*136c0*/  FADD.FTZ R127, R127, R125 ;  /* 0x0000007d7f7f7221 */ /* 0x000fe80000010000 */
[----:B------:R-:W-:Y:S02]  /*136d0*/  FADD.FTZ R127, R128, R127 ;  /* 0x0000007f807f7221 */ /* 0x000fe40000010000 */
[C---:B------:R-:W-:Y:S02]  /*136e0*/  HMMA.16816.F32.BF16 R4, R48.reuse, R56, R4 ;  /* 0x000000383004723c */ /* 0x040fe40000041804 */
[----:B------:R-:W-:Y:S06]  /*136f0*/  MUFU.EX2 R160, R160 ;  /* 0x000000a000a07308 */ /* 0x000fec0000000800 */
[C---:B------:R-:W-:Y:S01]  /*13700*/  HMMA.16816.F32.BF16 R8, R48.reuse, R58, R8 ;  /* 0x0000003a3008723c */ /* 0x040fe20000041808 */
[----:B------:R-:W1:Y:S03]  /*13710*/  LDSM.16.MT88.4 R56, [R70+0xb800] ;  /* 0x00b800004638783b */ /* 0x000e660000004200 */
[----:B------:R-:W-:Y:S04]  /*13720*/  MUFU.EX2 R161, R161 ;  /* 0x000000a100a17308 */ /* 0x000fe80000000800 */
[C---:B---3--:R-:W-:Y:S06]  /*13730*/  HMMA.16816.F32.BF16 R12, R48.reuse, R60, R12 ;  /* 0x0000003c300c723c */ /* 0x048fec000004180c */
[----:B------:R-:W-:Y:S02]  /*13740*/  MUFU.EX2 R191, R191 ;  /* 0x000000bf00bf7308 */ /* 0x000fe40000000800 */
[C---:B------:R-:W-:Y:S01]  /*13750*/  HMMA.16816.F32.BF16 R16, R48.reuse, R62, R16 ;  /* 0x0000003e3010723c */ /* 0x040fe20000041810 */
[----:B------:R-:W3:Y:S07]  /*13760*/  LDSM.16.MT88.4 R60, [R69+0xb800] ;  /* 0x00b80000453c783b */ /* 0x000eee0000004200 */
[----:B------:R-:W-:Y:S01]  /*13770*/  MUFU.EX2 R163, R163 ;  /* 0x000000a300a37308 */ /* 0x000fe20000000800 */
[C---:B--2---:R-:W-:Y:S09]  /*13780*/  HMMA.16816.F32.BF16 R20, R48.reuse, R52, R20 ;  /* 0x000000343014723c */ /* 0x044ff20000041814 */
[----:B------:R-:W-:Y:S01]  /*13790*/  MUFU.EX2 R129, R129 ;  /* 0x0000008100817308 */ /* 0x000fe20000000800 */
[C---:B------:R-:W-:Y:S01]  /*137a0*/  HMMA.16816.F32.BF16 R24, R48.reuse, R54, R24 ;  /* 0x000000363018723c */ /* 0x040fe20000041818 */
[----:B------:R-:W2:Y:S08]  /*137b0*/  LDSM.16.MT88.4 R52, [R68+0x1800] ;  /* 0x001800004434783b */ /* 0x000eb00000004200 */
[----:B------:R-:W4:Y:S01]  /*137c0*/  MUFU.EX2 R133, R133 ;  /* 0x0000008500857308 */ /* 0x000f220000000800 */
[C---:B------:R-:W-:Y:S09]  /*137d0*/  HMMA.16816.F32.BF16 R28, R48.reuse, R64, R28 ;  /* 0x00000040301c723c */ /* 0x040ff2000004181c */
[----:B------:R-:W5:Y:S01]  /*137e0*/  MUFU.EX2 R132, R132 ;  /* 0x0000008400847308 */ /* 0x000f620000000800 */
[----:B------:R-:W-:Y:S01]  /*137f0*/  HMMA.16816.F32.BF16 R32, R48, R66, R32 ;  /* 0x000000423020723c */ /* 0x000fe20000041820 */
[----:B------:R-:W2:Y:S08]  /*13800*/  LDSM.16.MT88.4 R64, [R222+0x1800] ;  /* 0x00180000de40783b */ /* 0x000eb00000004200 */
[----:B------:R-:W1:Y:S01]  /*13810*/  MUFU.EX2 R134, R134 ;  /* 0x0000008600867308 */ /* 0x000e620000000800 */
[----:B----4-:R-:W-:Y:S09]  /*13820*/  FADD.FTZ R121, R133, R121 ;  /* 0x0000007985797221 */ /* 0x010ff20000010000 */
        /* <DEDUP_REMOVED lines=8> */
[----:B------:R-:W4:Y:S10]  /*138b0*/  MUFU.EX2 R135, R135 ;  /* 0x0000008700877308 */ /* 0x000f340000000800 */
[----:B------:R-:W5:Y:S01]  /*138c0*/  MUFU.EX2 R138, R138 ;  /* 0x0000008a008a7308 */ /* 0x000f620000000800 */
[C---:B-1----:R-:W-:Y:S01]  /*138d0*/  F2FP.BF16.F32.PACK_AB R48, R137.reuse, R136 ;  /* 0x000000888930723e */ /* 0x042fe200000010ff */
[----:B------:R-:W-:Y:S04]  /*138e0*/  FADD.FTZ R136, R136, R127 ;  /* 0x0000007f88887221 */ /* 0x000fe80000010000 */
[----:B------:R-:W-:Y:S04]  /*138f0*/  FADD.FTZ R137, R137, R136 ;  /* 0x0000008889897221 */ /* 0x000fe80000010000 */
[----:B------:R-:W-:Y:S01]  /*13900*/  MUFU.EX2 R124, R124 ;  /* 0x0000007c007c7308 */ /* 0x000fe20000000800 */
[----:B----4-:R-:W-:Y:S09]  /*13910*/  FADD.FTZ R137, R135, R137 ;  /* 0x0000008987897221 */ /* 0x010ff20000010000 */
[----:B------:R-:W-:Y:S01]  /*13920*/  MUFU.EX2 R123, R123 ;  /* 0x0000007b007b7308 */ /* 0x000fe20000000800 */
[C---:B-----5:R-:W-:Y:S01]  /*13930*/  F2FP.BF16.F32.PACK_AB R50, R138.reuse, R135 ;  /* 0x000000878a32723e */ /* 0x060fe200000010ff */
        /* <DEDUP_REMOVED lines=22> */
[----:B------:R-:W-:Y:S02]  /*13aa0*/  F2FP.BF16.F32.PACK_AB R51, R141, R140 ;  /* 0x0000008c8d33723e */ /* 0x000fe400000010ff */
[C---:B------:R-:W-:Y:S01]  /*13ab0*/  F2FP.BF16.F32.PACK_AB R48, R144.reuse, R143 ;  /* 0x0000008f9030723e */ /* 0x040fe200000010ff */
[----:B------:R-:W-:Y:S01]  /*13ac0*/  FADD.FTZ R144, R144, R138 ;  /* 0x0000008a90907221 */ /* 0x000fe20000010000 */
[----:B----4-:R-:W-:Y:S01]  /*13ad0*/  F2FP.BF16.F32.PACK_AB R49, R139, R142 ;  /* 0x0000008e8b31723e */ /* 0x010fe200000010ff */
[----:B------:R-:W-:Y:S04]  /*13ae0*/  FADD.FTZ R142, R142, R132 ;  /* 0x000000848e8e7221 */ /* 0x000fe80000010000 */
[----:B------:R-:W-:Y:S01]  /*13af0*/  MUFU.EX2 R83, R84 ;  /* 0x0000005400537308 */ /* 0x000fe20000000800 */
[----:B-----5:R-:W-:Y:S01]  /*13b00*/  FADD.FTZ R144, R145, R144 ;  /* 0x0000009091907221 */ /* 0x020fe20000010000 */
[----:B------:R-:W-:Y:S04]  /*13b10*/  FADD.FTZ R142, R139, R142 ;  /* 0x0000008e8b8e7221 */ /* 0x000fe80000010000 */
[----:B------:R-:W-:Y:S04]  /*13b20*/  FADD.FTZ R140, R140, R142 ;  /* 0x0000008e8c8c7221 */ /* 0x000fe80000010000 */
[----:B------:R-:W-:Y:S01]  /*13b30*/  MUFU.EX2 R84, R43 ;  /* 0x0000002b00547308 */ /* 0x000fe20000000800 */
[C---:B-1----:R-:W-:Y:S01]  /*13b40*/  F2FP.BF16.F32.PACK_AB R50, R146.reuse, R145 ;  /* 0x000000919232723e */ /* 0x042fe200000010ff */
[----:B------:R-:W-:Y:S01]  /*13b50*/  FADD.FTZ R140, R141, R140 ;  /* 0x0000008c8d8c7221 */ /* 0x000fe20000010000 */
[----:B------:R-:W-:Y:S03]  /*13b60*/  FADD.FTZ R146, R146, R144 ;  /* 0x0000009092927221 */ /* 0x000fe60000010000 */
[----:B------:R-:W-:Y:S01]  /*13b70*/  FADD.FTZ R140, R148, R140 ;  /* 0x0000008c948c7221 */ /* 0x000fe20000010000 */
[----:B------:R-:W-:Y:S01]  /*13b80*/  FADD.FTZ R146, R151, R146 ;  /* 0x0000009297927221 */ /* 0x000fe20000010000 */
[C---:B------:R-:W-:Y:S02]  /*13b90*/  HMMA.16816.F32.BF16 R4, R48.reuse, R56, R4 ;  /* 0x000000383004723c */ /* 0x040fe40000041804 */
[----:B------:R-:W-:Y:S06]  /*13ba0*/  MUFU.EX2 R153, R153 ;  /* 0x0000009900997308 */ /* 0x000fec0000000800 */
[C---:B------:R-:W-:Y:S01]  /*13bb0*/  HMMA.16816.F32.BF16 R8, R48.reuse, R58, R8 ;  /* 0x0000003a3008723c */ /* 0x040fe20000041808 */
[----:B------:R-:W1:Y:S03]  /*13bc0*/  LDSM.16.MT88.4 R56, [R70+0xc800] ;  /* 0x00c800004638783b */ /* 0x000e660000004200 */
[----:B------:R-:W4:Y:S04]  /*13bd0*/  MUFU.EX2 R154, R154 ;  /* 0x0000009a009a7308 */ /* 0x000f280000000800 */
[C---:B---3--:R-:W-:Y:S06]  /*13be0*/  HMMA.16816.F32.BF16 R12, R48.reuse, R60, R12 ;  /* 0x0000003c300c723c */ /* 0x048fec000004180c */
[----:B------:R-:W3:Y:S02]  /*13bf0*/  MUFU.EX2 R162, R162 ;  /* 0x000000a200a27308 */ /* 0x000ee40000000800 */
        /* <DEDUP_REMOVED lines=9> */
[----:B------:R-:W3:Y:S01]  /*13c90*/  MUFU.EX2 R194, R194 ;  /* 0x000000c200c27308 */ /* 0x000ee20000000800 */
[----:B------:R-:W-:Y:S01]  /*13ca0*/  HMMA.16816.F32.BF16 R32, R48, R66, R32 ;  /* 0x000000423020723c */ /* 0x000fe20000041820 */
[----:B------:R-:W3:Y:S08]  /*13cb0*/  LDSM.16.MT88.4 R64, [R222+0x2800] ;  /* 0x00280000de40783b */ /* 0x000ef00000004200 */
[----:B------:R-:W-:Y:S01]  /*13cc0*/  MUFU.EX2 R193, R193 ;  /* 0x000000c100c17308 */ /* 0x000fe20000000800 */
[C---:B------:R-:W-:Y:S01]  /*13cd0*/  F2FP.BF16.F32.PACK_AB R49, R147.reuse, R148 ;  /* 0x000000949331723e */ /* 0x040fe200000010ff */
[----:B------:R-:W-:Y:S01]  /*13ce0*/  FADD.FTZ R147, R147, R140 ;  /* 0x0000008c93937221 */ /* 0x000fe20000010000 */
[----:B------:R-:W-:Y:S02]  /*13cf0*/  F2FP.BF16.F32.PACK_AB R51, R150, R149 ;  /* 0x000000959633723e */ /* 0x000fe400000010ff */
[----:B------:R-:W-:Y:S01]  /*13d00*/  F2FP.BF16.F32.PACK_AB R48, R152, R151 ;  /* 0x000000979830723e */ /* 0x000fe200000010ff */
[----:B------:R-:W-:Y:S01]  /*13d10*/  FADD.FTZ R147, R149, R147 ;  /* 0x0000009395937221 */ /* 0x000fe20000010000 */
[----:B----4-:R-:W-:Y:S01]  /*13d20*/  F2FP.BF16.F32.PACK_AB R50, R154, R153 ;  /* 0x000000999a32723e */ /* 0x010fe200000010ff */
[----:B------:R-:W-:Y:S02]  /*13d30*/  LDSM.16.MT88.4 R140, [R68+0x7800] ;  /* 0x00780000448c783b */ /* 0x000fe40000004200 */
[----:B------:R-:W4:Y:S01]  /*13d40*/  MUFU.EX2 R192, R192 ;  /* 0x000000c000c07308 */ /* 0x000f220000000800 */
[----:B------:R-:W-:Y:S01]  /*13d50*/  FADD.FTZ R150, R150, R147 ;  /* 0x0000009396967221 */ /* 0x000fe20000010000 */
[----:B------:R-:W-:Y:S02]  /*13d60*/  FADD.FTZ R152, R152, R146 ;  /* 0x0000009298987221 */ /* 0x000fe40000010000 */
[C---:B-1----:R-:W-:Y:S03]  /*13d70*/  HMMA.16816.F32.BF16 R4, R48.reuse, R56, R4 ;  /* 0x000000383004723c */ /* 0x042fe60000041804 */
[----:B------:R-:W-:Y:S03]  /*13d80*/  FADD.FTZ R150, R157, R150 ;  /* 0x000000969d967221 */ /* 0x000fe60000010000 */
[----:B------:R-:W-:Y:S01]  /*13d90*/  MUFU.EX2 R190, R190 ;  /* 0x000000be00be7308 */ /* 0x000fe20000000800 */
[----:B------:R-:W-:Y:S01]  /*13da0*/  FADD.FTZ R152, R153, R152 ;  /* 0x0000009899987221 */ /* 0x000fe20000010000 */
[C---:B------:R-:W-:Y:S01]  /*13db0*/  HMMA.16816.F32.BF16 R8, R48.reuse, R58, R8 ;  /* 0x0000003a3008723c */ /* 0x040fe20000041808 */
[----:B------:R-:W1:Y:S02]  /*13dc0*/  LDSM.16.MT88.4 R56, [R70+0xd000] ;  /* 0x00d000004638783b */ /* 0x000e640000004200 */
[----:B------:R-:W-:Y:S05]  /*13dd0*/  FADD.FTZ R154, R154, R152 ;  /* 0x000000989a9a7221 */ /* 0x000fea0000010000 */
[----:B------:R-:W4:Y:S01]  /*13de0*/  MUFU.EX2 R189, R189 ;  /* 0x000000bd00bd7308 */ /* 0x000f220000000800 */
[----:B------:R-:W-:Y:S01]  /*13df0*/  FADD.FTZ R154, R159, R154 ;  /* 0x0000009a9f9a7221 */ /* 0x000fe20000010000 */
[C---:B-----5:R-:W-:Y:S08]  /*13e00*/  HMMA.16816.F32.BF16 R12, R48.reuse, R60, R12 ;  /* 0x0000003c300c723c */ /* 0x060ff0000004180c */
        /* <DEDUP_REMOVED lines=12> */
[----:B------:R-:W3:Y:S02]  /*13ed0*/  LDSM.16.MT88.4 R64, [R222+0x3000] ;  /* 0x00300000de40783b */ /* 0x000ee40000004200 */
[C---:B------:R-:W-:Y:S01]  /*13ee0*/  F2FP.BF16.F32.PACK_AB R49, R155.reuse, R157 ;  /* 0x0000009d9b31723e */ /* 0x040fe200000010ff */
[----:B------:R-:W-:Y:S01]  /*13ef0*/  FADD.FTZ R155, R155, R150 ;  /* 0x000000969b9b7221 */ /* 0x000fe20000010000 */
[----:B------:R-:W-:Y:S04]  /*13f00*/  F2FP.BF16.F32.PACK_AB R51, R158, R156 ;  /* 0x0000009c9e33723e */ /* 0x000fe800000010ff */
[----:B------:R-:W4:Y:S01]  /*13f10*/  MUFU.EX2 R183, R183 ;  /* 0x000000b700b77308 */ /* 0x000f220000000800 */
[----:B------:R-:W-:Y:S01]  /*13f20*/  F2FP.BF16.F32.PACK_AB R48, R160, R159 ;  /* 0x0000009fa030723e */ /* 0x000fe200000010ff */
[----:B------:R-:W-:Y:S01]  /*13f30*/  FADD.FTZ R155, R156, R155 ;  /* 0x0000009b9c9b7221 */ /* 0x000fe20000010000 */
[----:B------:R-:W-:Y:S01]  /*13f40*/  F2FP.BF16.F32.PACK_AB R50, R162, R161 ;  /* 0x000000a1a232723e */ /* 0x000fe200000010ff */
[----:B------:R-:W-:Y:S01]  /*13f50*/  LDSM.16.MT88.4 R148, [R69+0x11800] ;  /* 0x011800004594783b */ /* 0x000fe20000004200 */
[----:B------:R-:W-:Y:S01]  /*13f60*/  FADD.FTZ R160, R160, R154 ;  /* 0x0000009aa0a07221 */ /* 0x000fe20000010000 */
[----:B------:R-:W-:Y:S04]  /*13f70*/  FADD.FTZ R158, R158, R155 ;  /* 0x0000009b9e9e7221 */ /* 0x000fe80000010000 */
[----:B------:R-:W-:Y:S01]  /*13f80*/  MUFU.EX2 R182, R182 ;  /* 0x000000b600b67308 */ /* 0x000fe20000000800 */
[----:B------:R-:W-:Y:S01]  /*13f90*/  FADD.FTZ R160, R161, R160 ;  /* 0x000000a0a1a07221 */ /* 0x000fe20000010000 */
[C---:B-1----:R-:W-:Y:S03]  /*13fa0*/  HMMA.16816.F32.BF16 R4, R48.reuse, R56, R4 ;  /* 0x000000383004723c */ /* 0x042fe60000041804 */
[----:B------:R-:W-:Y:S05]  /*13fb0*/  FADD.FTZ R162, R162, R160 ;  /* 0x000000a0a2a27221 */ /* 0x000fea0000010000 */
[----:B------:R-:W-:Y:S01]  /*13fc0*/  MUFU.EX2 R181, R181 ;  /* 0x000000b500b57308 */ /* 0x000fe20000000800 */
[----:B------:R-:W-:Y:S01]  /*13fd0*/  FADD.FTZ R162, R195, R162 ;  /* 0x000000a2c3a27221 */ /* 0x000fe20000010000 */
[C---:B------:R-:W-:Y:S01]  /*13fe0*/  HMMA.16816.F32.BF16 R8, R48.reuse, R58, R8 ;  /* 0x0000003a3008723c */ /* 0x040fe20000041808 */
[----:B------:R-:W1:Y:S02]  /*13ff0*/  LDSM.16.MT88.4 R56, [R70+0xd800] ;  /* 0x00d800004638783b */ /* 0x000e640000004200 */
[----:B------:R-:W-:Y:S05]  /*14000*/  FADD.FTZ R162, R194, R162 ;  /* 0x000000a2c2a27221 */ /* 0x000fea0000010000 */
[----:B------:R-:W-:Y:S01]  /*14010*/  MUFU.EX2 R180, R180 ;  /* 0x000000b400b47308 */ /* 0x000fe20000000800 */
[C---:B-----5:R-:W-:Y:S09]  /*14020*/  HMMA.16816.F32.BF16 R12, R48.reuse, R60, R12 ;  /* 0x0000003c300c723c */ /* 0x060ff2000004180c */
[----:B------:R-:W-:Y:S01]  /*14030*/  MUFU.EX2 R179, R179 ;  /* 0x000000b300b37308 */ /* 0x000fe20000000800 */
[C---:B------:R-:W-:Y:S01]  /*14040*/  HMMA.16816.F32.BF16 R16, R48.reuse, R62, R16 ;  /* 0x0000003e3010723c */ /* 0x040fe20000041810 */
[----:B------:R-:W5:Y:S08]  /*14050*/  LDSM.16.MT88.4 R60, [R69+0xd800] ;  /* 0x00d80000453c783b */ /* 0x000f700000004200 */
        /* <DEDUP_REMOVED lines=16> */
[C---:B----4-:R-:W-:Y:S01]  /*14160*/  F2FP.BF16.F32.PACK_AB R50, R192.reuse, R193 ;  /* 0x000000c1c032723e */ /* 0x050fe200000010ff */
[----:B------:R-:W-:Y:S01]  /*14170*/  LDSM.16.MT88.4 R156, [R70+0x11800] ;  /* 0x01180000469c783b */ /* 0x000fe20000004200 */
[----:B------:R-:W-:Y:S01]  /*14180*/  FADD.FTZ R193, R193, R162 ;  /* 0x000000a2c1c17221 */ /* 0x000fe20000010000 */
[----:B------:R-:W-:Y:S01]  /*14190*/  FADD.FTZ R165, R165, R191 ;  /* 0x000000bfa5a57221 */ /* 0x000fe20000010000 */
[----:B------:R-:W-:Y:S03]  /*141a0*/  MOV R164, R37 ;  /* 0x0000002500a47202 */ /* 0x000fe60000000f00 */
[----:B------:R-:W-:Y:S01]  /*141b0*/  MUFU.EX2 R173, R173 ;  /* 0x000000ad00ad7308 */ /* 0x000fe20000000800 */
[----:B------:R-:W-:Y:S01]  /*141c0*/  FADD.FTZ R193, R192, R193 ;  /* 0x000000c1c0c17221 */ /* 0x000fe20000010000 */
[C---:B-1----:R-:W-:Y:S03]  /*141d0*/  HMMA.16816.F32.BF16 R4, R48.reuse, R56, R4 ;  /* 0x000000383004723c */ /* 0x042fe60000041804 */
[----:B------:R-:W-:Y:S05]  /*141e0*/  FADD.FTZ R165, R163, R165 ;  /* 0x000000a5a3a57221 */ /* 0x000fea0000010000 */
[----:B------:R-:W-:Y:S01]  /*141f0*/  MUFU.EX2 R172, R172 ;  /* 0x000000ac00ac7308 */ /* 0x000fe20000000800 */
[C---:B------:R-:W-:Y:S01]  /*14200*/  HMMA.16816.F32.BF16 R8, R48.reuse, R58, R8 ;  /* 0x0000003a3008723c */ /* 0x040fe20000041808 */
[----:B------:R-:W1:Y:S08]  /*14210*/  LDSM.16.MT88.4 R56, [R70+0xe000] ;  /* 0x00e000004638783b */ /* 0x000e700000004200 */
[----:B------:R-:W-:Y:S01]  /*14220*/  MUFU.EX2 R171, R171 ;  /* 0x000000ab00ab7308 */ /* 0x000fe20000000800 */
[C---:B-----5:R-:W-:Y:S09]  /*14230*/  HMMA.16816.F32.BF16 R12, R48.reuse, R60, R12 ;  /* 0x0000003c300c723c */ /* 0x060ff2000004180c */
[----:B------:R-:W-:Y:S01]  /*14240*/  MUFU.EX2 R170, R170 ;  /* 0x000000aa00aa7308 */ /* 0x000fe20000000800 */
[C---:B------:R-:W-:Y:S01]  /*14250*/  HMMA.16816.F32.BF16 R16, R48.reuse, R62, R16 ;  /* 0x0000003e3010723c */ /* 0x040fe20000041810 */
[----:B------:R-:W4:Y:S08]  /*14260*/  LDSM.16.MT88.4 R60, [R69+0xe000] ;  /* 0x00e00000453c783b */ /* 0x000f300000004200 */
        /* <DEDUP_REMOVED lines=17> */
[----:B------:R-:W-:Y:S01]  /*14380*/  FADD.FTZ R190, R189, R190 ;  /* 0x000000bebdbe7221 */ /* 0x000fe20000010000 */
[----:B------:R-:W-:Y:S01]  /*14390*/  MOV R165, R36 ;  /* 0x0000002400a57202 */ /* 0x000fe20000000f00 */
[----:B------:R-:W-:Y:S04]  /*143a0*/  FADD.FTZ R186, R185, R186 ;  /* 0x000000bab9ba7221 */ /* 0x000fe80000010000 */
[----:B------:R-:W-:Y:S01]  /*143b0*/  MUFU.EX2 R104, R104 ;  /* 0x0000006800687308 */ /* 0x000fe20000000800 */
[----:B------:R-:W-:Y:S01]  /*143c0*/  FADD.FTZ R188, R188, R190 ;  /* 0x000000bebcbc7221 */ /* 0x000fe20000010000 */
[C---:B-1----:R-:W-:Y:S03]  /*143d0*/  HMMA.16816.F32.BF16 R4, R48.reuse, R56, R4 ;  /* 0x000000383004723c */ /* 0x042fe60000041804 */
[----:B------:R-:W-:Y:S01]  /*143e0*/  FADD.FTZ R184, R184, R186 ;  /* 0x000000bab8b87221 */ /* 0x000fe20000010000 */
[----:B------:R-:W-:Y:S04]  /*143f0*/  FADD.FTZ R188, R187, R188 ;  /* 0x000000bcbbbc7221 */ /* 0x000fe80000010000 */
[----:B------:R-:W1:Y:S01]  /*14400*/  MUFU.EX2 R103, R103 ;  /* 0x0000006700677308 */ /* 0x000e620000000800 */
[----:B------:R-:W-:Y:S01]  /*14410*/  FADD.FTZ R184, R183, R184 ;  /* 0x000000b8b7b87221 */ /* 0x000fe20000010000 */
[C---:B------:R-:W-:Y:S01]  /*14420*/  HMMA.16816.F32.BF16 R8, R48.reuse, R58, R8 ;  /* 0x0000003a3008723c */ /* 0x040fe20000041808 */
[----:B------:R-:W5:Y:S07]  /*14430*/  LDSM.16.MT88.4 R56, [R70+0xe800] ;  /* 0x00e800004638783b */ /* 0x000f6e0000004200 */
[----:B------:R-:W-:Y:S01]  /*14440*/  MUFU.EX2 R101, R101 ;  /* 0x0000006500657308 */ /* 0x000fe20000000800 */
[C---:B----4-:R-:W-:Y:S09]  /*14450*/  HMMA.16816.F32.BF16 R12, R48.reuse, R60, R12 ;  /* 0x0000003c300c723c */ /* 0x050ff2000004180c */
[----:B------:R-:W4:Y:S01]  /*14460*/  MUFU.EX2 R98, R98 ;  /* 0x0000006200627308 */ /* 0x000f220000000800 */
[----:B-1----:R-:W-:Y:S01]  /*14470*/  F2FP.BF16.F32.PACK_AB R47, R103, R104 ;  /* 0x00000068672f723e */ /* 0x002fe200000010ff */
[C---:B------:R-:W-:Y:S01]  /*14480*/  HMMA.16816.F32.BF16 R16, R48.reuse, R62, R16 ;  /* 0x0000003e3010723c */ /* 0x040fe20000041810 */
[----:B------:R-:W1:Y:S07]  /*14490*/  LDSM.16.MT88.4 R60, [R69+0xe800] ;  /* 0x00e80000453c783b */ /* 0x000e6e0000004200 */
[----:B------:R-:W1:Y:S01]  /*144a0*/  MUFU.EX2 R95, R95 ;  /* 0x0000005f005f7308 */ /* 0x000e620000000800 */
[C---:B--2---:R-:W-:Y:S09]  /*144b0*/  HMMA.16816.F32.BF16 R20, R48.reuse, R52, R20 ;  /* 0x000000343014723c */ /* 0x044ff20000041814 */
[----:B------:R-:W2:Y:S01]  /*144c0*/  MUFU.EX2 R196, R196 ;  /* 0x000000c400c47308 */ /* 0x000ea20000000800 */
[----:B----4-:R-:W-:Y:S01]  /*144d0*/  F2FP.BF16.F32.PACK_AB R44, R98, R101 ;  /* 0x00000065622c723e */ /* 0x010fe200000010ff */
[C---:B------:R-:W-:Y:S01]  /*144e0*/  HMMA.16816.F32.BF16 R24, R48.reuse, R54, R24 ;  /* 0x000000363018723c */ /* 0x040fe20000041818 */
[----:B------:R-:W4:Y:S07]  /*144f0*/  LDSM.16.MT88.4 R52, [R68+0x4800] ;  /* 0x004800004434783b */ /* 0x000f2e0000004200 */
[----:B------:R-:W2:Y:S01]  /*14500*/  MUFU.EX2 R88, R88 ;  /* 0x0000005800587308 */ /* 0x000ea20000000800 */
        /* <DEDUP_REMOVED lines=15> */
[C---:B-----5:R-:W-:Y:S03]  /*14600*/  HMMA.16816.F32.BF16 R4, R48.reuse, R56, R4 ;  /* 0x000000383004723c */ /* 0x060fe60000041804 */
[----:B------:R-:W-:Y:S01]  /*14610*/  FADD.FTZ R176, R176, R178 ;  /* 0x000000b2b0b07221 */ /* 0x000fe20000010000 */
[----:B------:R-:W-:Y:S04]  /*14620*/  FADD.FTZ R180, R179, R180 ;  /* 0x000000b4b3b47221 */ /* 0x000fe80000010000 */
[----:B------:R-:W-:Y:S01]  /*14630*/  MUFU.EX2 R82, R82 ;  /* 0x0000005200527308 */ /* 0x000fe20000000800 */
[----:B------:R-:W-:Y:S01]  /*14640*/  FADD.FTZ R176, R175, R176 ;  /* 0x000000b0afb07221 */ /* 0x000fe20000010000 */
[C---:B------:R-:W-:Y:S01]  /*14650*/  HMMA.16816.F32.BF16 R8, R48.reuse, R58, R8 ;  /* 0x0000003a3008723c */ /* 0x040fe20000041808 */
[----:B------:R-:W5:Y:S02]  /*14660*/  LDSM.16.MT88.4 R56, [R70+0xf000] ;  /* 0x00f000004638783b */ /* 0x000f640000004200 */
[----:B------:R-:W-:Y:S01]  /*14670*/  FADD.FTZ R180, R174, R180 ;  /* 0x000000b4aeb47221 */ /* 0x000fe20000010000 */
[----:B------:R-:W-:Y:S04]  /*14680*/  FADD.FTZ R176, R170, R176 ;  /* 0x000000b0aab07221 */ /* 0x000fe80000010000 */
        /* <DEDUP_REMOVED lines=8> */
[C---:B----4-:R-:W-:Y:S09]  /*14710*/  HMMA.16816.F32.BF16 R20, R48.reuse, R52, R20 ;  /* 0x000000343014723c */ /* 0x050ff20000041814 */
[----:B------:R-:W-:Y:S01]  /*14720*/  MUFU.EX2 R78, R78 ;  /* 0x0000004e004e7308 */ /* 0x000fe20000000800 */
[C---:B------:R-:W-:Y:S01]  /*14730*/  HMMA.16816.F32.BF16 R24, R48.reuse, R54, R24 ;  /* 0x000000363018723c */ /* 0x040fe20000041818 */
[----:B------:R-:W4:Y:S08]  /*14740*/  LDSM.16.MT88.4 R52, [R68+0x5000] ;  /* 0x005000004434783b */ /* 0x000f300000004200 */
[----:B------:R-:W-:Y:S01]  /*14750*/  MUFU.EX2 R76, R76 ;  /* 0x0000004c004c7308 */ /* 0x000fe20000000800 */
[C---:B---3--:R-:W-:Y:S08]  /*14760*/  HMMA.16816.F32.BF16 R28, R48.reuse, R64, R28 ;  /* 0x00000040301c723c */ /* 0x048ff0000004181c */
[----:B------:R-:W-:Y:S01]  /*14770*/  HMMA.16816.F32.BF16 R32, R48, R66, R32 ;  /* 0x000000423020723c */ /* 0x000fe20000041820 */
[----:B------:R-:W3:Y:S02]  /*14780*/  LDSM.16.MT88.4 R64, [R222+0x5000] ;  /* 0x00500000de40783b */ /* 0x000ee40000004200 */
[----:B------:R-:W-:Y:S02]  /*14790*/  F2FP.BF16.F32.PACK_AB R49, R173, R174 ;  /* 0x000000aead31723e */ /* 0x000fe400000010ff */
[----:B------:R-:W-:Y:S01]  /*147a0*/  F2FP.BF16.F32.PACK_AB R51, R171, R172 ;  /* 0x000000acab33723e */ /* 0x000fe200000010ff */
[----:B------:R-:W-:Y:S01]  /*147b0*/  FADD.FTZ R172, R172, R180 ;  /* 0x000000b4acac7221 */ /* 0x000fe20000010000 */
[----:B------:R-:W-:Y:S02]  /*147c0*/  F2FP.BF16.F32.PACK_AB R48, R169, R170 ;  /* 0x000000aaa930723e */ /* 0x000fe400000010ff */
[----:B------:R-:W-:Y:S01]  /*147d0*/  F2FP.BF16.F32.PACK_AB R50, R130, R168 ;  /* 0x000000a88232723e */ /* 0x000fe200000010ff */
[----:B------:R-:W-:Y:S01]  /*147e0*/  FADD.FTZ R168, R168, R176 ;  /* 0x000000b0a8a87221 */ /* 0x000fe20000010000 */
[----:B------:R-:W-:Y:S03]  /*147f0*/  FADD.FTZ R172, R171, R172 ;  /* 0x000000acabac7221 */ /* 0x000fe60000010000 */
[----:B------:R-:W-:Y:S01]  /*14800*/  FADD.FTZ R168, R130, R168 ;  /* 0x000000a882a87221 */ /* 0x000fe20000010000 */
[----:B------:R-:W-:Y:S01]  /*14810*/  FADD.FTZ R172, R129, R172 ;  /* 0x000000ac81ac7221 */ /* 0x000fe20000010000 */
[C---:B-----5:R-:W-:Y:S03]  /*14820*/  HMMA.16816.F32.BF16 R4, R48.reuse, R56, R4 ;  /* 0x000000383004723c */ /* 0x060fe60000041804 */
[----:B------:R-:W-:Y:S01]  /*14830*/  FADD.FTZ R168, R119, R168 ;  /* 0x000000a877a87221 */ /* 0x000fe20000010000 */
[C---:B------:R-:W-:Y:S04]  /*14840*/  FADD.FTZ R172, R124.reuse, R172 ;  /* 0x000000ac7cac7221 */ /* 0x040fe80000010000 */
[C---:B------:R-:W-:Y:S01]  /*14850*/  HMMA.16816.F32.BF16 R8, R48.reuse, R58, R8 ;  /* 0x0000003a3008723c */ /* 0x040fe20000041808 */
[----:B------:R-:W5:Y:S07]  /*14860*/  LDSM.16.MT88.4 R56, [R70+0xf800] ;  /* 0x00f800004638783b */ /* 0x000f6e0000004200 */
[C---:B-1----:R-:W-:Y:S08]  /*14870*/  HMMA.16816.F32.BF16 R12, R48.reuse, R60, R12 ;  /* 0x0000003c300c723c */ /* 0x042ff0000004180c */
[C---:B------:R-:W-:Y:S01]  /*14880*/  HMMA.16816.F32.BF16 R16, R48.reuse, R62, R16 ;  /* 0x0000003e3010723c */ /* 0x040fe20000041810 */
[----:B------:R-:W-:Y:S07]  /*14890*/  LDSM.16.MT88.4 R60, [R68+0x5800] ;  /* 0x00580000443c783b */ /* 0x000fee0000004200 */
[C---:B----4-:R-:W-:Y:S08]  /*148a0*/  HMMA.16816.F32.BF16 R20, R48.reuse, R52, R20 ;  /* 0x000000343014723c */ /* 0x050ff00000041814 */
[C---:B------:R-:W-:Y:S01]  /*148b0*/  HMMA.16816.F32.BF16 R24, R48.reuse, R54, R24 ;  /* 0x000000363018723c */ /* 0x040fe20000041818 */
[----:B------:R-:W1:Y:S07]  /*148c0*/  LDSM.16.MT88.4 R52, [R69+0xf800] ;  /* 0x00f800004534783b */ /* 0x000e6e0000004200 */
        /* <DEDUP_REMOVED lines=12> */
[C---:B-----5:R-:W-:Y:S03]  /*14990*/  HMMA.16816.F32.BF16 R4, R48.reuse, R56, R4 ;  /* 0x000000383004723c */ /* 0x060fe60000041804 */
[----:B------:R-:W-:Y:S04]  /*149a0*/  FADD.FTZ R114, R114, R116 ;  /* 0x0000007472727221 */ /* 0x000fe80000010000 */
[----:B------:R-:W-:Y:S01]  /*149b0*/  FADD.FTZ R114, R101, R114 ;  /* 0x0000007265727221 */ /* 0x000fe20000010000 */
[C---:B------:R-:W-:Y:S01]  /*149c0*/  HMMA.16816.F32.BF16 R8, R48.reuse, R58, R8 ;  /* 0x0000003a3008723c */ /* 0x040fe20000041808 */
[----:B------:R-:W-:Y:S02]  /*149d0*/  LDSM.16.MT88.4 R56, [R69+0x10000] ;  /* 0x010000004538783b */ /* 0x000fe40000004200 */
[----:B------:R-:W-:Y:S04]  /*149e0*/  FADD.FTZ R98, R98, R114 ;  /* 0x0000007262627221 */ /* 0x000fe80000010000 */
[----:B------:R-:W-:Y:S01]  /*149f0*/  FADD.FTZ R98, R95, R98 ;  /* 0x000000625f627221 */ /* 0x000fe20000010000 */
[C---:B-1----:R-:W-:Y:S08]  /*14a00*/  HMMA.16816.F32.BF16 R12, R48.reuse, R52, R12 ;  /* 0x00000034300c723c */ /* 0x042ff0000004180c */
[C---:B------:R-:W-:Y:S01]  /*14a10*/  HMMA.16816.F32.BF16 R16, R48.reuse, R54, R16 ;  /* 0x000000363010723c */ /* 0x040fe20000041810 */
[----:B------:R-:W1:Y:S07]  /*14a20*/  LDSM.16.MT88.4 R52, [R70+0x10000] ;  /* 0x010000004634783b */ /* 0x000e6e0000004200 */
[C---:B------:R-:W-:Y:S08]  /*14a30*/  HMMA.16816.F32.BF16 R20, R48.reuse, R60, R20 ;  /* 0x0000003c3014723c */ /* 0x040ff00000041814 */
[C---:B------:R-:W-:Y:S01]  /*14a40*/  HMMA.16816.F32.BF16 R24, R48.reuse, R62, R24 ;  /* 0x0000003e3018723c */ /* 0x040fe20000041818 */
[----:B------:R-:W-:Y:S07]  /*14a50*/  LDSM.16.MT88.4 R60, [R222+0x6000] ;  /* 0x00600000de3c783b */ /* 0x000fee0000004200 */
[C---:B---3--:R-:W-:Y:S03]  /*14a60*/  HMMA.16816.F32.BF16 R28, R48.reuse, R64, R28 ;  /* 0x00000040301c723c */ /* 0x048fe6000004181c */
[-CC-:B------:R-:W-:Y:S01]  /*14a70*/  FFMA.FTZ R64, R46, R38.reuse, -R77.reuse ;  /* 0x000000262e407223 */ /* 0x180fe2000001084d */
[----:B--2---:R-:W-:Y:S01]  /*14a80*/  F2FP.BF16.F32.PACK_AB R46, R196, R95 ;  /* 0x0000005fc42e723e */ /* 0x004fe200000010ff */
[----:B------:R-:W-:Y:S01]  /*14a90*/  FFMA.FTZ R65, R45, R38, -R77 ;  /* 0x000000262d417223 */ /* 0x000fe2000001084d */
[C---:B------:R-:W-:Y:S01]  /*14aa0*/  F2FP.BF16.F32.PACK_AB R45, R108.reuse, R110 ;  /* 0x0000006e6c2d723e */ /* 0x040fe200000010ff */
[----:B------:R-:W-:Y:S01]  /*14ab0*/  FADD.FTZ R108, R108, R123 ;  /* 0x0000007b6c6c7221 */ /* 0x000fe20000010000 */
[----:B------:R-:W-:Y:S01]  /*14ac0*/  HMMA.16816.F32.BF16 R32, R48, R66, R32 ;  /* 0x000000423020723c */ /* 0x000fe20000041820 */
[----:B------:R-:W2:Y:S01]  /*14ad0*/  LDSM.16.MT88.4 R48, [R68+0x6000] ;  /* 0x006000004430783b */ /* 0x000ea20000004200 */
[----:B------:R-:W3:Y:S01]  /*14ae0*/  MUFU.EX2 R64, R64 ;  /* 0x0000004000407308 */ /* 0x000ee20000000800 */
[-CC-:B------:R-:W-:Y:S01]  /*14af0*/  FFMA.FTZ R66, R90, R38.reuse, -R77.reuse ;  /* 0x000000265a427223 */ /* 0x180fe2000001084d */
[----:B------:R-:W-:Y:S01]  /*14b00*/  FFMA.FTZ R67, R89, R38, -R77 ;  /* 0x0000002659437223 */ /* 0x000fe2000001084d */
[----:B------:R-:W-:Y:S01]  /*14b10*/  FADD.FTZ R108, R104, R108 ;  /* 0x0000006c686c7221 */ /* 0x000fe20000010000 */
[----:B------:R-:W-:Y:S02]  /*14b20*/  FADD.FTZ R196, R196, R98 ;  /* 0x00000062c4c47221 */ /* 0x000fe40000010000 */
[C---:B-1----:R-:W-:Y:S04]  /*14b30*/  HMMA.16816.F32.BF16 R4, R44.reuse, R52, R4 ;  /* 0x000000342c04723c */ /* 0x042fe80000041804 */
[----:B------:R-:W1:Y:S01]  /*14b40*/  MUFU.EX2 R65, R65 ;  /* 0x0000004100417308 */ /* 0x000e620000000800 */
[----:B------:R-:W-:Y:S01]  /*14b50*/  FADD.FTZ R103, R103, R108 ;  /* 0x0000006c67677221 */ /* 0x000fe20000010000 */
[----:B------:R-:W-:Y:S02]  /*14b60*/  FADD.FTZ R196, R88, R196 ;  /* 0x000000c458c47221 */ /* 0x000fe40000010000 */
[C---:B------:R-:W-:Y:S01]  /*14b70*/  HMMA.16816.F32.BF16 R8, R44.reuse, R54, R8 ;  /* 0x000000362c08723c */ /* 0x040fe20000041808 */
[----:B------:R-:W4:Y:S05]  /*14b80*/  LDSM.16.MT88.4 R52, [R70+0x10800] ;  /* 0x010800004634783b */ /* 0x000f2a0000004200 */
[----:B------:R-:W-:Y:S01]  /*14b90*/  MUFU.EX2 R66, R66 ;  /* 0x0000004200427308 */ /* 0x000fe20000000800 */
[----:B---3--:R-:W-:Y:S01]  /*14ba0*/  FADD.FTZ R103, R64, R103 ;  /* 0x0000006740677221 */ /* 0x008fe20000010000 */
[C---:B------:R-:W-:Y:S08]  /*14bb0*/  HMMA.16816.F32.BF16 R12, R44.reuse, R56, R12 ;  /* 0x000000382c0c723c */ /* 0x040ff0000004180c */
[----:B------:R-:W3:Y:S01]  /*14bc0*/  MUFU.EX2 R67, R67 ;  /* 0x0000004300437308 */ /* 0x000ee20000000800 */
[C---:B------:R-:W-:Y:S01]  /*14bd0*/  HMMA.16816.F32.BF16 R16, R44.reuse, R58, R16 ;  /* 0x0000003a2c10723c */ /* 0x040fe20000041810 */
[----:B------:R-:W-:Y:S07]  /*14be0*/  LDSM.16.MT88.4 R56, [R68+0x6800] ;  /* 0x006800004438783b */ /* 0x000fee0000004200 */
[C---:B--2---:R-:W-:Y:S08]  /*14bf0*/  HMMA.16816.F32.BF16 R20, R44.reuse, R48, R20 ;  /* 0x000000302c14723c */ /* 0x044ff00000041814 */
[C---:B------:R-:W-:Y:S01]  /*14c00*/  HMMA.16816.F32.BF16 R24, R44.reuse, R50, R24 ;  /* 0x000000322c18723c */ /* 0x040fe20000041818 */
[----:B------:R-:W2:Y:S07]  /*14c10*/  LDSM.16.MT88.4 R48, [R69+0x10800] ;  /* 0x010800004530783b */ /* 0x000eae0000004200 */
[C---:B------:R-:W-:Y:S08]  /*14c20*/  HMMA.16816.F32.BF16 R28, R44.reuse, R60, R28 ;  /* 0x0000003c2c1c723c */ /* 0x040ff0000004181c */
[----:B------:R-:W-:Y:S01]  /*14c30*/  HMMA.16816.F32.BF16 R32, R44, R62, R32 ;  /* 0x0000003e2c20723c */ /* 0x000fe20000041820 */
[----:B------:R-:W5:Y:S02]  /*14c40*/  LDSM.16.MT88.4 R60, [R222+0x6800] ;  /* 0x00680000de3c783b */ /* 0x000f640000004200 */
[C---:B-1----:R-:W-:Y:S01]  /*14c50*/  F2FP.BF16.F32.PACK_AB R45, R65.reuse, R64 ;  /* 0x00000040412d723e */ /* 0x042fe200000010ff */
[----:B------:R-:W-:Y:S01]  /*14c60*/  FADD.FTZ R65, R65, R103 ;  /* 0x0000006741417221 */ /* 0x000fe20000010000 */
[----:B---3--:R-:W-:Y:S02]  /*14c70*/  F2FP.BF16.F32.PACK_AB R47, R67, R66 ;  /* 0x00000042432f723e */ /* 0x008fe400000010ff */
[C---:B------:R-:W-:Y:S01]  /*14c80*/  F2FP.BF16.F32.PACK_AB R44, R87.reuse, R88 ;  /* 0x00000058572c723e */ /* 0x040fe200000010ff */
[----:B------:R-:W-:Y:S01]  /*14c90*/  FADD.FTZ R87, R87, R196 ;  /* 0x000000c457577221 */ /* 0x000fe20000010000 */
[----:B------:R-:W-:Y:S01]  /*14ca0*/  F2FP.BF16.F32.PACK_AB R46, R85, R86 ;  /* 0x00000056552e723e */ /* 0x000fe200000010ff */
[----:B------:R-:W-:Y:S02]  /*14cb0*/  FADD.FTZ R65, R66, R65 ;  /* 0x0000004142417221 */ /* 0x000fe40000010000 */
[----:B------:R-:W-:Y:S02]  /*14cc0*/  FADD.FTZ R87, R86, R87 ;  /* 0x0000005756577221 */ /* 0x000fe40000010000 */
[----:B------:R-:W-:Y:S02]  /*14cd0*/  FADD.FTZ R67, R67, R65 ;  /* 0x0000004143437221 */ /* 0x000fe40000010000 */
[C---:B----4-:R-:W-:Y:S03]  /*14ce0*/  HMMA.16816.F32.BF16 R4, R44.reuse, R52, R4 ;  /* 0x000000342c04723c */ /* 0x050fe60000041804 */
[----:B------:R-:W-:Y:S01]  /*14cf0*/  FADD.FTZ R85, R85, R87 ;  /* 0x0000005755557221 */ /* 0x000fe20000010000 */
[----:B------:R-:W-:Y:S03]  /*14d00*/  FADD.FTZ R67, R83, R67 ;  /* 0x0000004353437221 */ /* 0x000fe60000010000 */
[----:B------:R-:W-:Y:S01]  /*14d10*/  FADD.FTZ R85, R80, R85 ;  /* 0x0000005550557221 */ /* 0x000fe20000010000 */
[C---:B------:R-:W-:Y:S01]  /*14d20*/  HMMA.16816.F32.BF16 R8, R44.reuse, R54, R8 ;  /* 0x000000362c08723c */ /* 0x040fe20000041808 */
[----:B------:R-:W-:Y:S07]  /*14d30*/  LDSM.16.MT88.4 R52, [R69+0x11000] ;  /* 0x011000004534783b */ /* 0x000fee0000004200 */
[C---:B--2---:R-:W-:Y:S08]  /*14d40*/  HMMA.16816.F32.BF16 R12, R44.reuse, R48, R12 ;  /* 0x000000302c0c723c */ /* 0x044ff0000004180c */
[C---:B------:R-:W-:Y:S01]  /*14d50*/  HMMA.16816.F32.BF16 R16, R44.reuse, R50, R16 ;  /* 0x000000322c10723c */ /* 0x040fe20000041810 */
[----:B------:R-:W1:Y:S07]  /*14d60*/  LDSM.16.MT88.4 R48, [R70+0x11000] ;  /* 0x011000004630783b */ /* 0x000e6e0000004200 */
[C---:B------:R-:W-:Y:S08]  /*14d70*/  HMMA.16816.F32.BF16 R20, R44.reuse, R56, R20 ;  /* 0x000000382c14723c */ /* 0x040ff00000041814 */
[C---:B------:R-:W-:Y:S01]  /*14d80*/  HMMA.16816.F32.BF16 R24, R44.reuse, R58, R24 ;  /* 0x0000003a2c18723c */ /* 0x040fe20000041818 */
[----:B------:R-:W2:Y:S07]  /*14d90*/  LDSM.16.MT88.4 R56, [R68+0x7000] ;  /* 0x007000004438783b */ /* 0x000eae0000004200 */
[C---:B-----5:R-:W-:Y:S03]  /*14da0*/  HMMA.16816.F32.BF16 R28, R44.reuse, R60, R28 ;  /* 0x0000003c2c1c723c */ /* 0x060fe6000004181c */
[-CC-:B------:R-:W-:Y:S01]  /*14db0*/  FFMA.FTZ R60, R42, R38.reuse, -R77.reuse ;  /* 0x000000262a3c7223 */ /* 0x180fe2000001084d */
[-CC-:B------:R-:W-:Y:S01]  /*14dc0*/  FFMA.FTZ R61, R41, R38.reuse, -R77.reuse ;  /* 0x00000026293d7223 */ /* 0x180fe2000001084d */
[----:B------:R-:W-:Y:S02]  /*14dd0*/  FFMA.FTZ R77, R39, R38, -R77 ;  /* 0x00000026274d7223 */ /* 0x000fe4000001084d */
[----:B------:R3:W-:Y:S01]  /*14de0*/  MUFU.EX2 R39, R40 ;  /* 0x0000002800277308 */ /* 0x0007e20000000800 */
[----:B------:R-:W-:Y:S03]  /*14df0*/  HMMA.16816.F32.BF16 R32, R44, R62, R32 ;  /* 0x0000003e2c20723c */ /* 0x000fe60000041820 */
[C---:B------:R-:W-:Y:S01]  /*14e00*/  F2FP.BF16.F32.PACK_AB R45, R84.reuse, R83 ;  /* 0x00000053542d723e */ /* 0x040fe200000010ff */
[----:B------:R-:W-:Y:S01]  /*14e10*/  FADD.FTZ R84, R84, R67 ;  /* 0x0000004354547221 */ /* 0x000fe20000010000 */
[----:B------:R-:W-:Y:S02]  /*14e20*/  F2FP.BF16.F32.PACK_AB R47, R81, R82 ;  /* 0x00000052512f723e */ /* 0x000fe400000010ff */
[C---:B------:R-:W-:Y:S02]  /*14e30*/  F2FP.BF16.F32.PACK_AB R44, R79.reuse, R80 ;  /* 0x000000504f2c723e */ /* 0x040fe400000010ff */
[----:B------:R-:W4:Y:S01]  /*14e40*/  MUFU.EX2 R60, R60 ;  /* 0x0000003c003c7308 */ /* 0x000f220000000800 */
[----:B------:R-:W-:Y:S01]  /*14e50*/  F2FP.BF16.F32.PACK_AB R46, R76, R78 ;  /* 0x0000004e4c2e723e */ /* 0x000fe200000010ff */
[----:B------:R-:W-:Y:S01]  /*14e60*/  FADD.FTZ R79, R79, R85 ;  /* 0x000000554f4f7221 */ /* 0x000fe20000010000 */
[----:B------:R-:W-:Y:S03]  /*14e70*/  FADD.FTZ R84, R82, R84 ;  /* 0x0000005452547221 */ /* 0x000fe60000010000 */
[----:B------:R-:W-:Y:S01]  /*14e80*/  FADD.FTZ R79, R78, R79 ;  /* 0x0000004f4e4f7221 */ /* 0x000fe20000010000 */
[----:B------:R-:W-:Y:S01]  /*14e90*/  FADD.FTZ R81, R81, R84 ;  /* 0x0000005451517221 */ /* 0x000fe20000010000 */
[C---:B-1----:R-:W-:Y:S01]  /*14ea0*/  HMMA.16816.F32.BF16 R4, R44.reuse, R48, R4 ;  /* 0x000000302c04723c */ /* 0x042fe20000041804 */
[----:B---3--:R-:W1:Y:S01]  /*14eb0*/  LDSM.16.MT88.4 R40, [R222+0x7000] ;  /* 0x00700000de28783b */ /* 0x008e620000004200 */
[----:B------:R-:W3:Y:S01]  /*14ec0*/  MUFU.EX2 R61, R61 ;  /* 0x0000003d003d7308 */ /* 0x000ee20000000800 */
[-CC-:B------:R-:W-:Y:S01]  /*14ed0*/  FFMA.FTZ R48, R74, R38.reuse, -R75.reuse ;  /* 0x000000264a307223 */ /* 0x180fe2000001084b */
[-C--:B------:R-:W-:Y:S01]  /*14ee0*/  FFMA.FTZ R49, R73, R38.reuse, -R75 ;  /* 0x0000002649317223 */ /* 0x080fe2000001084b */
[----:B------:R-:W-:Y:S03]  /*14ef0*/  FADD.FTZ R76, R76, R79 ;  /* 0x0000004f4c4c7221 */ /* 0x000fe60000010000 */
[C---:B------:R-:W-:Y:S04]  /*14f00*/  HMMA.16816.F32.BF16 R8, R44.reuse, R50, R8 ;  /* 0x000000322c08723c */ /* 0x040fe80000041808 */
[----:B------:R-:W5:Y:S01]  /*14f10*/  MUFU.EX2 R77, R77 ;  /* 0x0000004d004d7308 */ /* 0x000f620000000800 */
[-CC-:B------:R-:W-:Y:S01]  /*14f20*/  FFMA.FTZ R50, R72, R38.reuse, -R75.reuse ;  /* 0x0000002648327223 */ /* 0x180fe2000001084b */
[----:B------:R-:W-:Y:S01]  /*14f30*/  FFMA.FTZ R75, R71, R38, -R75 ;  /* 0x00000026474b7223 */ /* 0x000fe2000001084b */
[----:B----4-:R-:W-:Y:S01]  /*14f40*/  FADD.FTZ R81, R60, R81 ;  /* 0x000000513c517221 */ /* 0x010fe20000010000 */
[C---:B------:R-:W-:Y:S06]  /*14f50*/  HMMA.16816.F32.BF16 R12, R44.reuse, R52, R12 ;  /* 0x000000342c0c723c */ /* 0x040fec000004180c */
[----:B------:R-:W4:Y:S01]  /*14f60*/  MUFU.EX2 R48, R48 ;  /* 0x0000003000307308 */ /* 0x000f220000000800 */
[C---:B---3--:R-:W-:Y:S01]  /*14f70*/  F2FP.BF16.F32.PACK_AB R133, R61.reuse, R60 ;  /* 0x0000003c3d85723e */ /* 0x048fe200000010ff */
[----:B------:R-:W-:Y:S01]  /*14f80*/  FADD.FTZ R61, R61, R81 ;  /* 0x000000513d3d7221 */ /* 0x000fe20000010000 */
[C---:B------:R-:W-:Y:S07]  /*14f90*/  HMMA.16816.F32.BF16 R16, R44.reuse, R54, R16 ;  /* 0x000000362c10723c */ /* 0x040fee0000041810 */
[----:B------:R-:W3:Y:S01]  /*14fa0*/  MUFU.EX2 R49, R49 ;  /* 0x0000003100317308 */ /* 0x000ee20000000800 */
[----:B-----5:R-:W-:Y:S01]  /*14fb0*/  F2FP.BF16.F32.PACK_AB R135, R77, R39 ;  /* 0x000000274d87723e */ /* 0x020fe200000010ff */
[----:B------:R-:W-:Y:S01]  /*14fc0*/  FADD.FTZ R61, R39, R61 ;  /* 0x0000003d273d7221 */ /* 0x000fe20000010000 */
[C---:B--2---:R-:W-:Y:S07]  /*14fd0*/  HMMA.16816.F32.BF16 R20, R44.reuse, R56, R20 ;  /* 0x000000382c14723c */ /* 0x044fee0000041814 */
[----:B------:R-:W2:Y:S01]  /*14fe0*/  MUFU.EX2 R50, R50 ;  /* 0x0000003200327308 */ /* 0x000ea20000000800 */
[----:B----4-:R-:W-:Y:S01]  /*14ff0*/  FADD.FTZ R76, R48, R76 ;  /* 0x0000004c304c7221 */ /* 0x010fe20000010000 */
[----:B------:R-:W-:Y:S01]  /*15000*/  FADD.FTZ R250, R77, R61 ;  /* 0x0000003d4dfa7221 */ /* 0x000fe20000010000 */
[C---:B------:R-:W-:Y:S07]  /*15010*/  HMMA.16816.F32.BF16 R24, R44.reuse, R58, R24 ;  /* 0x0000003a2c18723c */ /* 0x040fee0000041818 */
[----:B------:R-:W4:Y:S01]  /*15020*/  MUFU.EX2 R75, R75 ;  /* 0x0000004b004b7308 */ /* 0x000f220000000800 */
[C---:B---3--:R-:W-:Y:S01]  /*15030*/  F2FP.BF16.F32.PACK_AB R132, R49.reuse, R48 ;  /* 0x000000303184723e */ /* 0x048fe200000010ff */
[----:B------:R-:W-:Y:S01]  /*15040*/  FADD.FTZ R49, R49, R76 ;  /* 0x0000004c31317221 */ /* 0x000fe20000010000 */
[C---:B-1----:R-:W-:Y:S03]  /*15050*/  HMMA.16816.F32.BF16 R28, R44.reuse, R40, R28 ;  /* 0x000000282c1c723c */ /* 0x042fe6000004181c */
[----:B--2---:R-:W-:Y:S05]  /*15060*/  FADD.FTZ R49, R50, R49 ;  /* 0x0000003132317221 */ /* 0x004fea0000010000 */
[----:B------:R-:W-:Y:S03]  /*15070*/  HMMA.16816.F32.BF16 R32, R44, R42, R32 ;  /* 0x0000002a2c20723c */ /* 0x000fe60000041820 */
[C---:B----4-:R-:W-:Y:S01]  /*15080*/  F2FP.BF16.F32.PACK_AB R134, R75.reuse, R50 ;  /* 0x000000324b86723e */ /* 0x050fe200000010ff */
[----:B------:R-:W-:Y:S06]  /*15090*/  FADD.FTZ R251, R75, R49 ;  /* 0x000000314bfb7221 */ /* 0x000fec0000010000 */
[C---:B------:R-:W-:Y:S01]  /*150a0*/  HMMA.16816.F32.BF16 R160, R132.reuse, R156, R4 ;  /* 0x0000009c84a0723c */ /* 0x040fe20000041804 */
[----:B------:R-:W1:Y:S07]  /*150b0*/  LDSM.16.MT88.4 R4, [R222+0x7800] ;  /* 0x00780000de04783b */ /* 0x000e6e0000004200 */
        /* <DEDUP_REMOVED lines=9> */
.L_x_5157:
        /* <DEDUP_REMOVED lines=13> */
.L_x_5172:
[----:B----4-:R-:W-:Y:S01]  /*15220*/  FADD.FTZ R6, R250, R6 ;  /* 0x00000006fa067221 */ /* 0x010fe20000010000 */
[----:B------:R-:W2:Y:S01]  /*15230*/  MUFU.RCP R11, R7 ;  /* 0x00000007000b7308 */ /* 0x000ea20000001000 */
[C---:B------:R-:W-:Y:S01]  /*15240*/  SHF.L.U32 R8, R166.reuse, 0x4, RZ ;  /* 0x00000004a6087819 */ /* 0x040fe200000006ff */
[----:B------:R-:W-:Y:S05]  /*15250*/  WARPSYNC.ALL ;  /* 0x0000000000007948 */ /* 0x000fea0003800000 */
[----:B------:R-:W-:Y:S01]  /*15260*/  BAR.SYNC.DEFER_BLOCKING 0x0 ;  /* 0x0000000000007b1d */ /* 0x000fe20000010000 */
[----:B------:R-:W-:Y:S02]  /*15270*/  SHF.L.U32 R10, R166, 0x1, RZ ;  /* 0x00000001a60a7819 */ /* 0x000fe400000006ff */
[----:B------:R-:W-:-:S02]  /*15280*/  FSETP.NE.FTZ.AND P1, PT, R7, RZ, PT ;  /* 0x000000ff0700720b */ /* 0x000fc40003f35000 */
[----:B------:R-:W-:Y:S01]  /*15290*/  LOP3.LUT R12, R8, 0x1c0, RZ, 0xc0, !PT ;  /* 0x000001c0080c7812 */ /* 0x000fe200078ec0ff */
[----:B------:R-:W4:Y:S01]  /*152a0*/  MUFU.RCP R9, R6 ;  /* 0x0000000600097308 */ /* 0x000f220000001000 */
[----:B------:R-:W-:Y:S02]  /*152b0*/  FSETP.NE.FTZ.AND P0, PT, R6, RZ, PT ;  /* 0x000000ff0600720b */ /* 0x000fe40003f15000 */
[--C-:B------:R-:W-:Y:S02]  /*152c0*/  LOP3.LUT R220, R220, 0x6, R10.reuse, 0xf8, !PT ;  /* 0x00000006dcdc7812 */ /* 0x100fe400078ef80a */
[----:B------:R-:W-:Y:S02]  /*152d0*/  LOP3.LUT R10, R12, 0x38, R10, 0xf8, !PT ;  /* 0x000000380c0a7812 */ /* 0x000fe400078ef80a */
[----:B------:R-:W-:Y:S02]  /*152e0*/  R2P PR, R166, 0x18 ;  /* 0x00000018a6007804 */ /* 0x000fe40000000000 */
[----:B------:R-:W-:-:S02]  /*152f0*/  LOP3.LUT R10, R220, R10, RZ, 0xfc, !PT ;  /* 0x0000000adc0a7212 */ /* 0x000fc400078efcff */
[----:B--2---:R-:W-:Y:S02]  /*15300*/  FSEL R11, R11, 1, P1 ;  /* 0x3f8000000b0b7808 */ /* 0x004fe40000800000 */
[----:B------:R-:W-:Y:S02]  /*15310*/  LEA R10, R10, R221, 0x2 ;  /* 0x000000dd0a0a7211 */ /* 0x000fe400078e10ff */
[----:B------:R-:W-:Y:S01]  /*15320*/  SEL R4, R4, 0xffffffe0, !P2 ;  /* 0xffffffe004047807 */ /* 0x000fe20005000000 */
[----:B------:R-:W-:Y:S01]  /*15330*/  FMUL.FTZ R160, R11, R160 ;  /* 0x000000a00ba07220 */ /* 0x000fe20000410000 */
[----:B----4-:R-:W-:Y:S01]  /*15340*/  FSEL R9, R9, 1, P0 ;  /* 0x3f80000009097808 */ /* 0x010fe20000000000 */
        /* <DEDUP_REMOVED lines=35> */
[C---:B------:R-:W-:Y:S01]  /*15580*/  IADD3 R11, PT, PT, R9.reuse, R10, RZ ;  /* 0x0000000a090b7210 */ /* 0x040fe20007ffe0ff */
[----:B------:R-:W-:Y:S01]  /*15590*/  STS.64 [R10+0x800], R162 ;  /* 0x000800a20a007388 */ /* 0x000fe20000000a00 */
[----:B------:R-:W-:Y:S02]  /*155a0*/  @P4 IADD3 R12, PT, PT, R10, -0x80, RZ ;  /* 0xffffff800a0c4810 */ /* 0x000fe40007ffe0ff */
[----:B------:R-:W-:Y:S01]  /*155b0*/  IADD3 R13, PT, PT, R4, R11, RZ ;  /* 0x0000000b040d7210 */ /* 0x000fe20007ffe0ff */
[----:B------:R-:W-:Y:S01]  /*155c0*/  STS.64 [R0], R156 ;  /* 0x0000009c00007388 */ /* 0x000fe20000000a00 */
[----:B------:R-:W-:-:S03]  /*155d0*/  IADD3 R9, PT, PT, R9, R12, RZ ;  /* 0x0000000c09097210 */ /* 0x000fc60007ffe0ff */
[----:B------:R2:W-:Y:S04]  /*155e0*/  STS.64 [R0+0x800], R158 ;  /* 0x0008009e00007388 */ /* 0x0005e80000000a00 */
[----:B------:R-:W-:Y:S04]  /*155f0*/  STS.64 [R11], R152 ;  /* 0x000000980b007388 */ /* 0x000fe80000000a00 */
[----:B------:R4:W-:Y:S04]  /*15600*/  STS.64 [R11+0x800], R154 ;  /* 0x0008009a0b007388 */ /* 0x0009e80000000a00 */
        /* <DEDUP_REMOVED lines=12> */
[----:B----4-:R-:W4:Y:S01]  /*156d0*/  LD.E.64 R10, desc[UR4][R2.64+0xb0] ;  /* 0x0000b004020a7980 */ /* 0x010f22000c101b00 */
[----:B------:R-:W1:Y:S03]  /*156e0*/  @P1 MUFU.LG2 R7, R7 ;  /* 0x0000000700071308 */ /* 0x000e660000000c00 */
[----:B------:R3:W5:Y:S04]  /*156f0*/  LD.E R41, desc[UR4][R2.64+0xcc] ;  /* 0x0000cc0402297980 */ /* 0x000768000c101900 */
[----:B------:R3:W5:Y:S01]  /*15700*/  LD.E.64 R46, desc[UR4][R2.64+0x78] ;  /* 0x00007804022e7980 */ /* 0x000762000c101b00 */
[----:B------:R-:W1:Y:S03]  /*15710*/  @P0 MUFU.LG2 R6, R6 ;  /* 0x0000000600060308 */ /* 0x000e660000000c00 */
[----:B------:R3:W5:Y:S04]  /*15720*/  LD.E.64 R44, desc[UR4][R2.64+0xa8] ;  /* 0x0000a804022c7980 */ /* 0x000768000c101b00 */
[----:B--2---:R-:W2:Y:S01]  /*15730*/  LD.E R4, desc[UR4][R2.64+0x60] ;  /* 0x0000600402047980 */ /* 0x004ea2000c101900 */
[----:B------:R-:W-:Y:S01]  /*15740*/  SHF.L.U32 R0, R166, 0x2, RZ ;  /* 0x00000002a6007819 */ /* 0x000fe200000006ff */
[----:B-1----:R-:W-:Y:S01]  /*15750*/  @P1 FMUL.FTZ R7, R7, 0.69314718246459960938 ;  /* 0x3f31721807071820 */ /* 0x002fe20000410000 */
[----:B------:R-:W-:Y:S01]  /*15760*/  LOP3.LUT R8, R8, 0x10, RZ, 0xc0, !PT ;  /* 0x0000001008087812 */ /* 0x000fe200078ec0ff */
[----:B------:R-:W-:Y:S01]  /*15770*/  @P0 FMUL.FTZ R6, R6, 0.69314718246459960938 ;  /* 0x3f31721806060820 */ /* 0x000fe20000410000 */
[----:B------:R-:W-:-:S02]  /*15780*/  LOP3.LUT R9, R0, 0x1f8, RZ, 0xc0, !PT ;  /* 0x000001f800097812 */ /* 0x000fc400078ec0ff */
[----:B------:R-:W-:Y:S02]  /*15790*/  SHF.L.U32 R42, R239, 0x6, RZ ;  /* 0x00000006ef2a7819 */ /* 0x000fe400000006ff */
[----:B------:R-:W-:Y:S02]  /*157a0*/  LOP3.LUT R9, R9, 0x38, R167, 0x78, !PT ;  /* 0x0000003809097812 */ /* 0x000fe400078e78a7 */
[----:B------:R-:W-:Y:S01]  /*157b0*/  MOV R40, 0xff800000 ;  /* 0xff80000000287802 */ /* 0x000fe20000000f00 */
[----:B-----5:R-:W-:Y:S01]  /*157c0*/  @P1 FFMA.FTZ R40, R5, R37, R7 ;  /* 0x0000002505281223 */ /* 0x020fe20000010007 */
[----:B------:R-:W-:Y:S02]  /*157d0*/  LEA R8, R9, R8, 0x2 ;  /* 0x0000000809087211 */ /* 0x000fe400078e10ff */
[----:B------:R-:W-:Y:S01]  /*157e0*/  MOV R39, 0xff800000 ;  /* 0xff80000000277802 */ /* 0x000fe20000000f00 */
[----:B------:R-:W-:Y:S01]  /*157f0*/  @P0 FFMA.FTZ R39, R5, R36, R6 ;  /* 0x0000002405270223 */ /* 0x000fe20000010006 */
[----:B------:R-:W-:Y:S01]  /*15800*/  BAR.SYNC.DEFER_BLOCKING 0x0 ;  /* 0x0000000000007b1d */ /* 0x000fe20000010000 */
[----:B------:R-:W-:-:S02]  /*15810*/  LOP3.LUT P0, RZ, R166, 0x3, RZ, 0xc0, !PT ;  /* 0x00000003a6ff7812 */ /* 0x000fc4000780c0ff */
[----:B------:R-:W-:Y:S02]  /*15820*/  LOP3.LUT R167, R167, 0x30, RZ, 0xc0, !PT ;  /* 0x00000030a7a77812 */ /* 0x000fe400078ec0ff */
[----:B------:R-:W-:Y:S01]  /*15830*/  SHF.R.U32.HI R38, RZ, 0x2, R166 ;  /* 0x00000002ff267819 */ /* 0x000fe200000116a6 */
[----:B------:R-:W-:Y:S03]  /*15840*/  BSSY.RECONVERGENT B0, `(.L_x_5166) ;  /* 0x0000018000007945 */ /* 0x000fe60003800200 */
[----:B------:R-:W-:Y:S01]  /*15850*/  LOP3.LUT R38, R167, 0x7, R38, 0xf8, !PT ;  /* 0x00000007a7267812 */ /* 0x000fe200078ef826 */
[----:B----4-:R-:W-:-:S04]  /*15860*/  IMAD R10, R10, UR8, R245 ;  /* 0x000000080a0a7c24 */ /* 0x010fc8000f8e02f5 */
[----:B--2---:R-:W-:Y:S01]  /*15870*/  IMAD R10, R10, R4, R244 ;  /* 0x000000040a0a7224 */ /* 0x004fe200078e02f4 */
[----:B------:R-:W-:-:S03]  /*15880*/  IADD3 R4, PT, PT, R221, R8, RZ ;  /* 0x00000008dd047210 */ /* 0x000fc60007ffe0ff */
[----:B------:R-:W-:Y:S02]  /*15890*/  IMAD R42, R11, R10, R42 ;  /* 0x0000000a0b2a7224 */ /* 0x000fe400078e022a */
[----:B------:R3:W1:Y:S04]  /*158a0*/  LDS.128 R32, [R4] ;  /* 0x0000000004207984 */ /* 0x0006680000000c00 */
[----:B------:R3:W2:Y:S04]  /*158b0*/  LDS.128 R28, [R4+0x800] ;  /* 0x00080000041c7984 */ /* 0x0006a80000000c00 */
        /* <DEDUP_REMOVED lines=12> */
[----:B------:R-:W-:-:S04]  /*15980*/  LEA R44, P0, R36, R44, 0x2 ;  /* 0x0000002c242c7211 */ /* 0x000fc800078010ff */
[----:B------:R-:W-:-:S05]  /*15990*/  LEA.HI.X R45, R36, R45, R37, 0x2, P0 ;  /* 0x0000002d242d7211 */ /* 0x000fca00000f1425 */
[----:B------:R1:W-:Y:S04]  /*159a0*/  @!P2 ST.E desc[UR4][R44.64], R40 ;  /* 0x000000282c00a985 */ /* 0x0003e8000c101904 */
[----:B------:R1:W-:Y:S02]  /*159b0*/  @!P1 ST.E desc[UR4][R44.64+0x20], R39 ;  /* 0x000020272c009985 */ /* 0x0003e4000c101904 */
.L_x_5167:
[----:B------:R-:W-:Y:S05]  /*159c0*/  BSYNC.RECONVERGENT B0 ;  /* 0x0000000000007941 */ /* 0x000fea0003800200 */
.L_x_5166:
[----:B---3--:R3:W5:Y:S01]  /*159d0*/  LD.E R3, desc[UR4][R2.64+0xc0] ;  /* 0x0000c00402037980 */ /* 0x008762000c101900 */
[----:B------:R-:W-:Y:S01]  /*159e0*/  IMAD R41, R42, R41, RZ ;  /* 0x000000292a297224 */ /* 0x000fe200078e02ff */
[----:B------:R-:W-:Y:S02]  /*159f0*/  SHF.R.U32.HI R166, RZ, 0x4, R166 ;  /* 0x00000004ffa67819 */ /* 0x000fe400000116a6 */
[----:B---3--:R-:W-:-:S04]  /*15a00*/  LOP3.LUT R2, R0, 0xfc0, RZ, 0xc0, !PT ;  /* 0x00000fc000027812 */ /* 0x008fc800078ec0ff */
[----:B------:R-:W-:Y:S02]  /*15a10*/  LOP3.LUT R2, R2, 0x3c, R0, 0xf8, !PT ;  /* 0x0000003c02027812 */ /* 0x000fe400078ef800 */
[----:B------:R-:W-:Y:S02]  /*15a20*/  LOP3.LUT R0, R0, 0x3c, RZ, 0xc0, !PT ;  /* 0x0000003c00007812 */ /* 0x000fe400078ec0ff */
[----:B------:R-:W-:-:S04]  /*15a30*/  IADD3 R2, P0, PT, R41, R2, RZ ;  /* 0x0000000229027210 */ /* 0x000fc80007f1e0ff */
[----:B------:R-:W-:Y:S02]  /*15a40*/  LEA.HI.X.SX32 R41, R41, RZ, 0x1, P0 ;  /* 0x000000ff29297211 */ /* 0x000fe400000f0eff */
[----:B------:R-:W-:-:S04]  /*15a50*/  LEA R36, P2, R2, R46, 0x2 ;  /* 0x0000002e02247211 */ /* 0x000fc800078410ff */
[----:B------:R-:W-:Y:S01]  /*15a60*/  LEA.HI.X R37, R2, R47, R41, 0x2, P2 ;  /* 0x0000002f02257211 */ /* 0x000fe200010f1429 */
[----:B------:R-:W-:Y:S01]  /*15a70*/  VIADD R2, R166, 0x10 ;  /* 0x00000010a6027836 */ /* 0x000fe20000000000 */
[----:B-----5:R-:W-:Y:S01]  /*15a80*/  ISETP.GE.AND P0, PT, R0, R3, PT ;  /* 0x000000030000720c */ /* 0x020fe20003f06270 */
[C---:B------:R-:W-:Y:S02]  /*15a90*/  VIADD R0, R166.reuse, 0x8 ;  /* 0x00000008a6007836 */ /* 0x040fe40000000000 */
        /* <DEDUP_REMOVED lines=12> */
[----:B-1----:R-:W-:Y:S01]  /*15b60*/  @!P1 ST.E.128 desc[UR4][R36.64], R32 ;  /* 0x0000002024009985 */ /* 0x002fe2000c101d04 */
[-C--:B------:R-:W-:Y:S01]  /*15b70*/  ISETP.GE.OR P1, PT, R0, R227.reuse, P0 ;  /* 0x000000e30000720c */ /* 0x080fe20000726670 */
[----:B------:R-:W-:Y:S01]  /*15b80*/  IMAD.MOV.U32 R2, RZ, RZ, R238 ;  /* 0x000000ffff027224 */ /* 0x000fe200078e00ee */
[----:B------:R-:W-:Y:S01]  /*15b90*/  ISETP.GE.OR P0, PT, R166, R227, P0 ;  /* 0x000000e3a600720c */ /* 0x000fe20000706670 */
[----:B--2---:R-:W-:Y:S04]  /*15ba0*/  @!P6 ST.E.128 desc[UR4][R36.64+0x800], R28 ;  /* 0x0008001c2400e985 */ /* 0x004fe8000c101d04 */
[----:B----4-:R-:W-:Y:S04]  /*15bb0*/  @!P5 ST.E.128 desc[UR4][R36.64+0x1000], R24 ;  /* 0x001000182400d985 */ /* 0x010fe8000c101d04 */
[----:B------:R-:W-:Y:S04]  /*15bc0*/  @!P4 ST.E.128 desc[UR4][R36.64+0x1800], R20 ;  /* 0x001800142400c985 */ /* 0x000fe8000c101d04 */
[----:B------:R-:W-:Y:S04]  /*15bd0*/  @!P3 ST.E.128 desc[UR4][R36.64+0x2000], R16 ;  /* 0x002000102400b985 */ /* 0x000fe8000c101d04 */
[----:B------:R-:W-:Y:S04]  /*15be0*/  @!P2 ST.E.128 desc[UR4][R36.64+0x2800], R12 ;  /* 0x0028000c2400a985 */ /* 0x000fe8000c101d04 */
[----:B------:R1:W-:Y:S02]  /*15bf0*/  @!P1 ST.E.128 desc[UR4][R36.64+0x3000], R8 ;  /* 0x0030000824009985 */ /* 0x0003e4000c101d04 */
[----:B-1----:R-:W-:Y:S05]  /*15c00*/  @P0 RET.REL.NODEC R2 `(_ZN5flash24flash_fwd_splitkv_kernelI23Flash_fwd_kernel_traitsILi64ELi64ELi256ELi4ELb0ELb0EN7cutlass10bfloat16_tE19Flash_kernel_traitsILi64ELi64ELi256ELi4ES3_EELb0ELb0ELb1ELb0ELb0ELb1ELb1ELb0EEEvNS_16Flash_fwd_paramsE) ;  /* 0xfffffea002fc0950 */ /* 0x002fea0003c3ffff */
[----:B------:R-:W-:Y:S01]  /*15c10*/  MOV R239, 0x0 ;  /* 0x0000000000ef7802 */ /* 0x000fe20000000f00 */
[----:B------:R1:W-:Y:S03]  /*15c20*/  ST.E.128 desc[UR4][R36.64+0x3800], R4 ;  /* 0x0038000424007985 */ /* 0x0003e6000c101d04 */
[----:B-1----:R-:W-:Y:S05]  /*15c30*/  RET.REL.NODEC R238 `(_ZN5flash24flash_fwd_splitkv_kernelI23Flash_fwd_kernel_traitsILi64ELi64ELi256ELi4ELb0ELb0EN7cutlass10bfloat16_tE19Flash_kernel_traitsILi64ELi64ELi256ELi4ES3_EELb0ELb0ELb1ELb0ELb0ELb1ELb1ELb0EEEvNS_16Flash_fwd_paramsE) ;  /* 0xfffffea0eef07950 */ /* 0x002fea0003c3ffff */
.L_x_5165:
[----:B------:R-:W-:Y:S01]  /*15c40*/  MOV R6, 0x1f ;  /* 0x0000001f00067802 */ /* 0x000fe20000000f00 */
[----:B------:R-:W-:Y:S01]  /*15c50*/  IMAD.MOV.U32 R7, RZ, RZ, 0x2 ;  /* 0x00000002ff077424 */ /* 0x000fe200078e00ff */
[----:B------:R-:W-:Y:S01]  /*15c60*/  MOV R10, R251 ;  /* 0x000000fb000a7202 */ /* 0x000fe20000000f00 */
[----:B------:R-:W-:-:S07]  /*15c70*/  IMAD.MOV.U32 R8, RZ, RZ, -0x1 ;  /* 0xffffffffff087424 */ /* 0x000fce00078e00ff */
[----:B-1---5:R-:W-:Y:S05]  /*15c80*/  WARPSYNC.COLLECTIVE R8, `(.L_x_5168) ;  /* 0x0000000008087348 */ /* 0x022fea0003c00000 */
[----:B------:R2:W3:Y:S02]  /*15c90*/  SHFL.BFLY P0, R6, R10, R7, R6 ;  /* 0x0c0000070a067389 */ /* 0x0004e40000000006 */
[----:B-123-5:R-:W-:Y:S05]  /*15ca0*/  ENDCOLLECTIVE ;  /* 0x000000000000791b */ /* 0x02efea0003800000 */
.L_x_5168:
        /* <DEDUP_REMOVED lines=8> */
.L_x_5169:
[----:B------:R-:W-:Y:S01]  /*15d30*/  MOV R9, R6 ;  /* 0x0000000600097202 */ /* 0x000fe20000000f00 */
[----:B------:R-:W-:Y:S01]  /*15d40*/  IMAD.MOV.U32 R10, RZ, RZ, R250 ;  /* 0x000000ffff0a7224 */ /* 0x000fe200078e00fa */
[----:B------:R-:W-:Y:S02]  /*15d50*/  MOV R6, 0x1f ;  /* 0x0000001f00067802 */ /* 0x000fe40000000f00 */
[----:B------:R-:W-:-:S07]  /*15d60*/  MOV R7, 0x2 ;  /* 0x0000000200077802 */ /* 0x000fce0000000f00 */
[----:B------:R-:W-:Y:S05]  /*15d70*/  WARPSYNC.COLLECTIVE R8, `(.L_x_5170) ;  /* 0x0000000008087348 */ /* 0x000fea0003c00000 */
[----:B------:R1:W2:Y:S02]  /*15d80*/  SHFL.BFLY P0, R6, R10, R7, R6 ;  /* 0x0c0000070a067389 */ /* 0x0002a40000000006 */
[----:B-12---:R-:W-:Y:S05]  /*15d90*/  ENDCOLLECTIVE ;  /* 0x000000000000791b */ /* 0x006fea0003800000 */
.L_x_5170:
[----:B------:R-:W-:Y:S01]  /*15da0*/  FADD.FTZ R250, R6, R250 ;  /* 0x000000fa06fa7221 */ /* 0x000fe20000010000 */
[----:B------:R-:W-:Y:S02]  /*15db0*/  MOV R6, 0x1f ;  /* 0x0000001f00067802 */ /* 0x000fe40000000f00 */
[----:B------:R-:W-:Y:S01]  /*15dc0*/  MOV R7, 0x1 ;  /* 0x0000000100077802 */ /* 0x000fe20000000f00 */
[----:B------:R-:W-:-:S07]  /*15dd0*/  IMAD.MOV.U32 R10, RZ, RZ, R250 ;  /* 0x000000ffff0a7224 */ /* 0x000fce00078e00fa */
[----:B------:R-:W-:Y:S05]  /*15de0*/  WARPSYNC.COLLECTIVE R8, `(.L_x_5171) ;  /* 0x0000000008087348 */ /* 0x000fea0003c00000 */
[----:B------:R1:W2:Y:S02]  /*15df0*/  SHFL.BFLY P0, R6, R10, R7, R6 ;  /* 0x0c0000070a067389 */ /* 0x0002a40000000006 */
[----:B-12---:R-:W-:Y:S05]  /*15e00*/  ENDCOLLECTIVE ;  /* 0x000000000000791b */ /* 0x006fea0003800000 */
.L_x_5171:
[----:B------:R-:W-:Y:S01]  /*15e10*/  FADD.FTZ R7, R251, R9 ;  /* 0x00000009fb077221 */ /* 0x000fe20000010000 */
[----:B------:R-:W-:Y:S06]  /*15e20*/  BRA `(.L_x_5172) ;  /* 0xfffffff000fc7947 */ /* 0x000fec000383ffff */
.L_x_5173:
        /* <DEDUP_REMOVED lines=13> */
.L_x_14751:


//--------------------- .text._ZN5flash24flash_fwd_splitkv_kernelI23Flash_fwd_kernel_traitsILi64ELi64ELi256ELi4ELb0ELb0EN7cutlass10bfloat16_tE19Flash_kernel_traitsILi64ELi64ELi256ELi4ES3_EELb0ELb0ELb0ELb0ELb1ELb0ELb1ELb1EEEvNS_16Flash_fwd_paramsE --------------------------
	.section	.text._ZN5flash24flash_fwd_splitkv_kernelI23Flash_fwd_kernel_traitsILi64ELi64ELi256ELi4ELb0ELb0EN7cutlass10bfloat16_tE19Flash_kernel_traitsILi64ELi64ELi256ELi4ES3_EELb0ELb0ELb0ELb0ELb1ELb0ELb1ELb1EEEvNS_16Flash_fwd_paramsE,"ax",@progbits
	.align	128
        .global         _ZN5flash24flash_fwd_splitkv_kernelI23Flash_fwd_kernel_traitsILi64ELi64ELi256ELi4ELb0ELb0EN7cutlass10bfloat16_tE19Flash_kernel_traitsILi64ELi64ELi256ELi4ES3_EELb0ELb0ELb0ELb0ELb1ELb0ELb1ELb1EEEvNS_16Flash_fwd_paramsE
        .type           _ZN5flash24flash_fwd_splitkv_kernelI23Flash_fwd_kernel_traitsILi64ELi64ELi256ELi4ELb0ELb0EN7cutlass10bfloat16_tE19Flash_kernel_traitsILi64ELi64ELi256ELi4ES3_EELb0ELb0ELb0ELb0ELb1ELb0ELb1ELb1EEEvNS_16Flash_fwd_paramsE,@function
        .size           _ZN5flash24flash_fwd_splitkv_kernelI23Flash_fwd_kernel_traitsILi64ELi64ELi256ELi4ELb0ELb0EN7cutlass10bfloat16_tE19Flash_kernel_traitsILi64ELi64ELi256ELi4ES3_EELb0ELb0ELb0ELb0ELb1ELb0ELb1ELb1EEEvNS_16Flash_fwd_paramsE,(.L_x_14752 - _ZN5flash24flash_fwd_splitkv_kernelI23Flash_fwd_kernel_traitsILi64ELi64ELi256ELi4ELb0ELb0EN7cutlass10bfloat16_tE19Flash_kernel_traitsILi64ELi64ELi256ELi4ES3_EELb0ELb0ELb0ELb0ELb1ELb0ELb1ELb1EEEvNS_16Flash_fwd_paramsE)
        .other          _ZN5flash24flash_fwd_splitkv_kernelI23Flash_fwd_kernel_traitsILi64ELi64ELi256ELi4ELb0ELb0EN7cutlass10bfloat16_tE19Flash_kernel_traitsILi64ELi64ELi256ELi4ES3_EELb0ELb0ELb0ELb0ELb1ELb0ELb1ELb1EEEvNS_16Flash_fwd_paramsE,@"STO_CUDA_ENTRY STV_DEFAULT"
_ZN5flash24flash_fwd_splitkv_kernelI23Flash_fwd_kernel_traitsILi64ELi64ELi256ELi4ELb0ELb0EN7cutlass10bfloat16_tE19Flash_kernel_traitsILi64ELi64ELi256ELi4ES3_EELb0ELb0ELb0ELb0ELb1ELb0ELb1ELb1EEEvNS_16Flash_fwd_paramsE:
.text._ZN5flash24flash_fwd_splitkv_kernelI23Flash_fwd_kernel_traitsILi64ELi64ELi256ELi4ELb0ELb0EN7cutlass10bfloat16_tE19Flash_kernel_traitsILi64ELi64ELi256ELi4ES3_EELb0ELb0ELb0ELb0ELb1ELb0ELb1ELb1EEEvNS_16Flash_fwd_paramsE:
        /* <DEDUP_REMOVED lines=9> */
[----:B------:R-:W2:Y:S08]  /*0090*/  LDC R8, c[0x0][0x374] ;  /* 0x0000dd00ff087b82 */ /* 0x000eb00000000800 */
[----:B------:R-:W2:Y:S01]  /*00a0*/  LDC.64 R164, c[0x0][0x348] ;  /* 0x0000d200ffa47b82 */ /* 0x000ea20000000a00 */
        /* <DEDUP_REMOVED lines=13> */
[----:B------:R-:W-:-:S13]  /*0180*/  ISETP.GE.U32.AND P1, PT, R2, R0, PT ;  /* 0x000000000200720c */ /* 0x000fda0003f26070 */
[----:B------:R-:W-:Y:S02]  /*0190*/  @P1 IADD3 R241, PT, PT, R241, 0x1, RZ ;  /* 0x00000001f1f11810 */ /* 0x000fe40007ffe0ff */
[----:B------:R-:W-:-:S04]  /*01a0*/  @!P2 LOP3.LUT R241, RZ, R0, RZ, 0x33, !PT ;  /* 0x00000000fff1a212 */ /* 0x000fc800078e33ff */
[----:B------:R-:W-:-:S05]  /*01b0*/  IADD3 R240, PT, PT, -R241, RZ, RZ ;  /* 0x000000fff1f07210 */ /* 0x000fca0007ffe1ff */
[----:B--2-4-:R-:W-:Y:S02]  /*01c0*/  IMAD R240, R0, R240, UR4 ;  /* 0x0000000400f07e24 */ /* 0x014fe4000f8e02f0 */
[----:B------:R-:W-:Y:S05]  /*01d0*/  CALL.REL.NOINC `($_ZN5flash24flash_fwd_splitkv_kernelI23Flash_fwd_kernel_traitsILi64ELi64ELi256ELi4ELb0ELb0EN7cutlass10bfloat16_tE19Flash_kernel_traitsILi64ELi64ELi256ELi4ES3_EELb0ELb0ELb0ELb0ELb1ELb0ELb1ELb1EEEvNS_16Flash_fwd_paramsE$_ZN5flash30compute_attn_1rowblock_splitkvI23Flash_fwd_kernel_traitsILi64ELi64ELi256ELi4ELb0ELb0EN7cutlass10bfloat16_tE19Flash_kernel_traitsILi64ELi64ELi256ELi4ES3_EELb0ELb0ELb0ELb0ELb1ELb0ELb1ELb1ENS_16Flash_fwd_paramsEEEvRKT8_iiiii) ;  /* 0x0000000000087944 */ /* 0x000fea0003c00000 */
[----:B------:R-:W-:Y:S05]  /*01e0*/  BSYNC.RECONVERGENT B3 ;  /* 0x0000000000037941 */ /* 0x000fea0003800200 */
.L_x_5174:
[----:B------:R-:W-:Y:S05]  /*01f0*/  EXIT ;  /* 0x000000000000794d */ /* 0x000fea0003800000 */
        .type           $_ZN5flash24flash_fwd_splitkv_kernelI23Flash_fwd_kernel_traitsILi64ELi64ELi256ELi4ELb0ELb0EN7cutlass10bfloat16_tE19Flash_kernel_traitsILi64ELi64ELi256ELi4ES3_EELb0ELb0ELb0ELb0ELb1ELb0ELb1ELb1EEEvNS_16Flash_fwd_paramsE$_ZN5flash30compute_attn_1rowblock_splitkvI23Flash_fwd_kernel_traitsILi64ELi64ELi256ELi4ELb0ELb0EN7cutlass10bfloat16_tE19Flash_kernel_traitsILi64ELi64ELi256ELi4ES3_EELb0ELb0ELb0ELb0ELb1ELb0ELb1ELb1ENS_16Flash_fwd_paramsEEEvRKT8_iiiii,@function
        .size           $_ZN5flash24flash_fwd_splitkv_kernelI23Flash_fwd_kernel_traitsILi64ELi64ELi256ELi4ELb0ELb0EN7cutlass10bfloat16_tE19Flash_kernel_traitsILi64ELi64ELi256ELi4ES3_EELb0ELb0ELb0ELb0ELb1ELb0ELb1ELb1EEEvNS_16Flash_fwd_paramsE$_ZN5flash30compute_attn_1rowblock_splitkvI23Flash_fwd_kernel_traitsILi64ELi64ELi256ELi4ELb0ELb0EN7cutlass10bfloat16_tE19Flash_kernel_traitsILi64ELi64ELi256ELi4ES3_EELb0ELb0ELb0ELb0ELb1ELb0ELb1ELb1ENS_16Flash_fwd_paramsEEEvRKT8_iiiii,(.L_x_14752 - $_ZN5flash24flash_fwd_splitkv_kernelI23Flash_fwd_kernel_traitsILi64ELi64ELi256ELi4ELb0ELb0EN7cutlass10bfloat16_tE19Flash_kernel_traitsILi64ELi64ELi256ELi4ES3_EELb0ELb0ELb0ELb0ELb1ELb0ELb1ELb1EEEvNS_16Flash_fwd_paramsE$_ZN5flash30compute_attn_1rowblock_splitkvI23Flash_fwd_kernel_traitsILi64ELi64ELi256ELi4ELb0ELb0EN7cutlass10bfloat16_tE19Flash_kernel_traitsILi64ELi64ELi256ELi4ES3_EELb0ELb0ELb0ELb0ELb1ELb0ELb1ELb1ENS_16Flash_fwd_paramsEEEvRKT8_iiiii)
$_ZN5flash24flash_fwd_splitkv_kernelI23Flash_fwd_kernel_traitsILi64ELi64ELi256ELi4ELb0ELb0EN7cutlass10bfloat16_tE19Flash_kernel_traitsILi64ELi64ELi256ELi4ES3_EELb0ELb0ELb0ELb0ELb1ELb0ELb1ELb1EEEvNS_16Flash_fwd_paramsE$_ZN5flash30compute_attn_1rowblock_splitkvI23Flash_fwd_kernel_traitsILi64ELi64ELi256ELi4ELb0ELb0EN7cutlass10bfloat16_tE19Flash_kernel_traitsILi64ELi64ELi256ELi4ES3_EELb0ELb0ELb0ELb0ELb1ELb0ELb1ELb1ENS_16Flash_fwd_paramsEEEvRKT8_iiiii:
        /* <DEDUP_REMOVED lines=15> */
[----:B------:R-:W-:Y:S01]  /*02f0*/  ISETP.NE.AND.EX P1, PT, R13, RZ, PT, P0 ;  /* 0x000000ff0d00720c */ /* 0x000fe20003f25300 */
[----:B------:R-:W-:Y:S01]  /*0300*/  IMAD.WIDE.U32 R12, R241, 0x4, R12 ;  /* 0x00000004f10c7825 */ /* 0x000fe200078e000c */
[----:B------:R-:W-:-:S03]  /*0310*/  IADD3 R20, P0, PT, R14, R2, RZ ;  /* 0x000000020e147210 */ /* 0x000fc60007f1e0ff */
[----:B------:R-:W-:Y:S01]  /*0320*/  IMAD.MOV.U32 R14, RZ, RZ, RZ ;  /* 0x000000ffff0e7224 */ /* 0x000fe200078e00ff */
[----:B------:R-:W5:Y:S01]  /*0330*/  @!P3 LD.E R239, desc[UR6][R164.64+0xb4] ;  /* 0x0000b406a4efb980 */ /* 0x000f62000c101900 */
[----:B------:R-:W-:-:S03]  /*0340*/  IMAD.X R21, R15, 0x1, R0, P0 ;  /* 0x000000010f157824 */ /* 0x000fc600000e0600 */
        /* <DEDUP_REMOVED lines=17> */
.L_x_5176:
[----:B------:R-:W-:Y:S05]  /*0460*/  BSYNC.RECONVERGENT B0 ;  /* 0x0000000000007941 */ /* 0x000fea0003800200 */
.L_x_5175:
[----:B------:R-:W-:Y:S04]  /*0470*/  BSSY.RECONVERGENT B0, `(.L_x_5177) ;  /* 0x0000007000007945 */ /* 0x000fe80003800200 */
[----:B------:R-:W-:Y:S05]  /*0480*/  @!P4 BRA `(.L_x_5178) ;  /* 0x000000000014c947 */ /* 0x000fea0003800000 */
[----:B------:R-:W2:Y:S02]  /*0490*/  LD.E.U8 R4, desc[UR6][R164.64+0x1b2] ;  /* 0x0001b206a4047980 */ /* 0x000ea4000c101100 */
[----:B--2---:R-:W-:-:S13]  /*04a0*/  ISETP.NE.AND P0, PT, R4, RZ, PT ;  /* 0x000000ff0400720c */ /* 0x004fda0003f05270 */
[----:B-----5:R-:W2:Y:S02]  /*04b0*/  @P0 LD.E R53, desc[UR6][R12.64+0x4] ;  /* 0x000004060c350980 */ /* 0x020ea4000c101900 */
[----:B--2---:R-:W-:-:S06]  /*04c0*/  @P0 IADD3 R53, PT, PT, R53, -R15, RZ ;  /* 0x8000000f35350210 */ /* 0x004fcc0007ffe0ff */
[----:B------:R2:W5:Y:S02]  /*04d0*/  @!P0 LD.E R53, desc[UR6][R12.64] ;  /* 0x000000060c358980 */ /* 0x000564000c101900 */
.L_x_5178:
[----:B------:R-:W-:Y:S05]  /*04e0*/  BSYNC.RECONVERGENT B0 ;  /* 0x0000000000007941 */ /* 0x000fea0003800200 */
.L_x_5177:
        /* <DEDUP_REMOVED lines=9> */
.L_x_5180:
[----:B------:R-:W3:Y:S01]  /*0580*/  LD.E.64 R4, desc[UR6][R164.64+0x108] ;  /* 0x00010806a4047980 */ /* 0x000ee2000c101b00 */
[----:B------:R-:W-:Y:S01]  /*0590*/  BSSY.RECONVERGENT B0, `(.L_x_5182) ;  /* 0x0000006000007945 */ /* 0x000fe20003800200 */
[----:B------:R-:W-:Y:S01]  /*05a0*/  IMAD.MOV.U32 R46, RZ, RZ, RZ ;  /* 0x000000ffff2e7224 */ /* 0x000fe200078e00ff */
[----:B---3--:R-:W-:-:S04]  /*05b0*/  ISETP.NE.U32.AND P0, PT, R4, RZ, PT ;  /* 0x000000ff0400720c */ /* 0x008fc80003f05070 */
[----:B------:R-:W-:-:S13]  /*05c0*/  ISETP.NE.AND.EX P0, PT, R5, RZ, PT, P0 ;  /* 0x000000ff0500720c */ /* 0x000fda0003f05300 */
[----:B------:R-:W-:Y:S05]  /*05d0*/  @!P0 BRA `(.L_x_5183) ;  /* 0x0000000000048947 */ /* 0x000fea0003800000 */
[----:B------:R3:W5:Y:S02]  /*05e0*/  LD.E R46, desc[UR6][R164.64+0xbc] ;  /* 0x0000bc06a42e7980 */ /* 0x000764000c101900 */
.L_x_5183:
[----:B------:R-:W-:Y:S05]  /*05f0*/  BSYNC.RECONVERGENT B0 ;  /* 0x0000000000007941 */ /* 0x000fea0003800200 */
.L_x_5182:
[----:B-----5:R-:W-:Y:S02]  /*0600*/  IADD3 R46, PT, PT, R53, R46, RZ ;  /* 0x0000002e352e7210 */ /* 0x020fe40007ffe0ff */
.L_x_5181:
[----:B------:R-:W-:Y:S05]  /*0610*/  BSYNC.RECONVERGENT B1 ;  /* 0x0000000000017941 */ /* 0x000fea0003800200 */
.L_x_5179:
[----:B------:R-:W-:Y:S01]  /*0620*/  IMAD.SHL.U32 R55, R237, 0x40, RZ ;  /* 0x00000040ed377824 */ /* 0x000fe200078e00ff */
[----:B------:R-:W-:Y:S01]  /*0630*/  MOV R4, R236 ;  /* 0x000000ec00047202 */ /* 0x000fe20000000f00 */
[----:B------:R-:W-:-:S03]  /*0640*/  IMAD.MOV.U32 R5, RZ, RZ, 0x0 ;  /* 0x00000000ff057424 */ /* 0x000fc600078e00ff */
[----:B------:R-:W-:-:S13]  /*0650*/  ISETP.GT.AND P0, PT, R239, R55, PT ;  /* 0x00000037ef00720c */ /* 0x000fda0003f04270 */
[----:B-123--:R-:W-:Y:S05]  /*0660*/  @!P0 RET.REL.NODEC R4 `(_ZN5flash24flash_fwd_splitkv_kernelI23Flash_fwd_kernel_traitsILi64ELi64ELi256ELi4ELb0ELb0EN7cutlass10bfloat16_tE19Flash_kernel_traitsILi64ELi64ELi256ELi4ES3_EELb0ELb0ELb0ELb0ELb1ELb0ELb1ELb1EEEvNS_16Flash_fwd_paramsE) ;  /* 0xfffffff804648950 */ /* 0x00efea0003c3ffff */
        /* <DEDUP_REMOVED lines=51> */
[C---:B----4-:R-:W-:Y:S02]  /*09a0*/  IMAD R8, R3.reuse, R0, RZ ;  /* 0x0000000003087224 */ /* 0x050fe400078e02ff */
[----:B------:R-:W-:Y:S01]  /*09b0*/  VIADD R5, R2, 0x8 ;  /* 0x0000000802057836 */ /* 0x000fe20000000000 */
[----:B------:R-:W-:Y:S02]  /*09c0*/  ISETP.GE.AND P6, PT, R4, R239, PT ;  /* 0x000000ef0400720c */ /* 0x000fe40003fc6270 */
[----:B------:R-:W-:Y:S02]  /*09d0*/  IADD3 R4, P0, PT, R3, R2, RZ ;  /* 0x0000000203047210 */ /* 0x000fe40007f1e0ff */
[----:B------:R-:W-:-:S02]  /*09e0*/  LEA R0, P1, R54, R8, 0x2 ;  /* 0x0000000836007211 */ /* 0x000fc400078210ff */
[----:B------:R-:W-:Y:S02]  /*09f0*/  LEA.HI.X.SX32 R3, R3, RZ, 0x1, P0 ;  /* 0x000000ff03037211 */ /* 0x000fe400000f0eff */
[----:B-----5:R-:W-:Y:S02]  /*0a00*/  LEA R6, P0, R4, R6, 0x2 ;  /* 0x0000000604067211 */ /* 0x020fe400078010ff */
[----:B------:R-:W-:Y:S02]  /*0a10*/  LEA.HI.X.SX32 R8, R8, RZ, 0x1, P1 ;  /* 0x000000ff08087211 */ /* 0x000fe400008f0eff */
[----:B------:R-:W-:Y:S01]  /*0a20*/  LEA.HI.X R7, R4, R7, R3, 0x2, P0 ;  /* 0x0000000704077211 */ /* 0x000fe200000f1403 */
[----:B------:R-:W-:Y:S01]  /*0a30*/  VIADD R3, R2, 0x28 ;  /* 0x0000002802037836 */ /* 0x000fe20000000000 */
[----:B------:R-:W-:Y:S02]  /*0a40*/  LOP3.LUT P0, R54, R54, 0xf, RZ, 0xc0, !PT ;  /* 0x0000000f36367812 */ /* 0x000fe4000780c0ff */
[----:B------:R-:W-:Y:S01]  /*0a50*/  ISETP.GE.AND P3, PT, R5, R239, PT ;  /* 0x000000ef0500720c */ /* 0x000fe20003f66270 */
[----:B------:R-:W-:Y:S01]  /*0a60*/  VIADD R5, R2, 0x18 ;  /* 0x0000001802057836 */ /* 0x000fe20000000000 */
[----:B------:R-:W-:-:S02]  /*0a70*/  P2R R4, PR, RZ, 0x1 ;  /* 0x00000001ff047803 */ /* 0x000fc40000000000 */
[-C--:B------:R-:W-:Y:S01]  /*0a80*/  ISETP.GE.AND P0, PT, R3, R239.reuse, PT ;  /* 0x000000ef0300720c */ /* 0x080fe20003f06270 */
[----:B------:R-:W-:Y:S01]  /*0a90*/  VIADD R3, R2, 0x38 ;  /* 0x0000003802037836 */ /* 0x000fe20000000000 */
[----:B------:R-:W-:Y:S02]  /*0aa0*/  LEA R10, P1, R0, R164, 0x2 ;  /* 0x000000a4000a7211 */ /* 0x000fe400078210ff */
[----:B------:R-:W-:Y:S01]  /*0ab0*/  ISETP.GE.AND P4, PT, R5, R239, PT ;  /* 0x000000ef0500720c */ /* 0x000fe20003f86270 */
[----:B------:R-:W-:Y:S01]  /*0ac0*/  VIADD R5, R2, 0x20 ;  /* 0x0000002002057836 */ /* 0x000fe20000000000 */
[----:B------:R-:W-:Y:S01]  /*0ad0*/  LEA.HI.X R11, R0, R165, R8, 0x2, P1 ;  /* 0x000000a5000b7211 */ /* 0x000fe200008f1408 */
[----:B------:R-:W-:Y:S01]  /*0ae0*/  VIADD R0, R2, 0x30 ;  /* 0x0000003002007836 */ /* 0x000fe20000000000 */
[----:B------:R-:W-:Y:S02]  /*0af0*/  ISETP.NE.OR P2, PT, R54, RZ, P3 ;  /* 0x000000ff3600720c */ /* 0x000fe40001f45670 */
[-C--:B------:R-:W-:Y:S01]  /*0b00*/  ISETP.GE.AND P1, PT, R5, R239.reuse, PT ;  /* 0x000000ef0500720c */ /* 0x080fe20003f26270 */
[----:B------:R-:W-:Y:S01]  /*0b10*/  @!P5 ST.E.128 desc[UR6][R10.64], RZ ;  /* 0x000000ff0a00d985 */ /* 0x000fe2000c101d06 */
[----:B------:R-:W-:-:S03]  /*0b20*/  ISETP.GE.AND P5, PT, R3, R239, PT ;  /* 0x000000ef0300720c */ /* 0x000fc60003fa6270 */
[----:B------:R-:W-:Y:S01]  /*0b30*/  @!P3 ST.E.128 desc[UR6][R10.64+0x800], RZ ;  /* 0x000800ff0a00b985 */ /* 0x000fe2000c101d06 */
[----:B------:R-:W-:Y:S02]  /*0b40*/  ISETP.GE.AND P3, PT, R0, R239, PT ;  /* 0x000000ef0000720c */ /* 0x000fe40003f66270 */
[----:B------:R-:W-:Y:S01]  /*0b50*/  P2R R3, PR, RZ, 0x20 ;  /* 0x00000020ff037803 */ /* 0x000fe20000000000 */
[----:B------:R-:W-:Y:S01]  /*0b60*/  @!P6 ST.E.128 desc[UR6][R10.64+0x1000], RZ ;  /* 0x001000ff0a00e985 */ /* 0x000fe2000c101d06 */
[C---:B------:R-:W-:Y:S01]  /*0b70*/  ISETP.NE.OR P6, PT, R54.reuse, RZ, P6 ;  /* 0x000000ff3600720c */ /* 0x040fe200037c5670 */
[----:B------:R-:W-:Y:S02]  /*0b80*/  @!P2 IMAD.MOV.U32 R0, RZ, RZ, -0x800000 ;  /* 0xff800000ff00a424 */ /* 0x000fe400078e00ff */
[----:B------:R-:W-:Y:S04]  /*0b90*/  @!P4 ST.E.128 desc[UR6][R10.64+0x1800], RZ ;  /* 0x001800ff0a00c985 */ /* 0x000fe8000c101d06 */
[----:B------:R-:W-:Y:S01]  /*0ba0*/  @!P5 ST.E.128 desc[UR6][R10.64+0x3800], RZ ;  /* 0x003800ff0a00d985 */ /* 0x000fe2000c101d06 */
[----:B------:R-:W-:-:S02]  /*0bb0*/  ISETP.NE.OR P5, PT, R54, RZ, P4 ;  /* 0x000000ff3600720c */ /* 0x000fc400027a5670 */
[C---:B------:R-:W-:Y:S01]  /*0bc0*/  ISETP.NE.OR P4, PT, R54.reuse, RZ, P1 ;  /* 0x000000ff3600720c */ /* 0x040fe20000f85670 */
[----:B------:R-:W-:Y:S01]  /*0bd0*/  @!P1 ST.E.128 desc[UR6][R10.64+0x2000], RZ ;  /* 0x002000ff0a009985 */ /* 0x000fe2000c101d06 */
[----:B------:R-:W-:-:S03]  /*0be0*/  ISETP.NE.OR P1, PT, R54, RZ, P0 ;  /* 0x000000ff3600720c */ /* 0x000fc60000725670 */
[----:B------:R-:W-:Y:S01]  /*0bf0*/  @!P0 ST.E.128 desc[UR6][R10.64+0x2800], RZ ;  /* 0x002800ff0a008985 */ /* 0x000fe2000c101d06 */
[----:B------:R-:W-:-:S03]  /*0c00*/  ISETP.NE.OR P0, PT, R54, RZ, P3 ;  /* 0x000000ff3600720c */ /* 0x000fc60001f05670 */
[----:B------:R-:W-:Y:S01]  /*0c10*/  @!P3 ST.E.128 desc[UR6][R10.64+0x3000], RZ ;  /* 0x003000ff0a00b985 */ /* 0x000fe2000c101d06 */
[----:B------:R-:W-:-:S03]  /*0c20*/  ISETP.NE.AND P3, PT, R3, RZ, PT ;  /* 0x000000ff0300720c */ /* 0x000fc60003f65270 */
[----:B------:R1:W-:Y:S01]  /*0c30*/  @!P2 ST.E desc[UR6][R6.64+0x20], R0 ;  /* 0x000020000600a985 */ /* 0x0003e2000c101906 */
[----:B------:R-:W-:Y:S01]  /*0c40*/  ISETP.NE.AND P2, PT, R4, RZ, PT ;  /* 0x000000ff0400720c */ /* 0x000fe20003f45270 */
[----:B------:R-:W-:Y:S02]  /*0c50*/  @!P4 IMAD.MOV.U32 R3, RZ, RZ, -0x800000 ;  /* 0xff800000ff03c424 */ /* 0x000fe400078e00ff */
[----:B------:R-:W-:Y:S01]  /*0c60*/  @!P5 IMAD.MOV.U32 R4, RZ, RZ, -0x800000 ;  /* 0xff800000ff04d424 */ /* 0x000fe200078e00ff */
[----:B------:R-:W-:Y:S01]  /*0c70*/  ISETP.GE.OR P2, PT, R2, R239, P2 ;  /* 0x000000ef0200720c */ /* 0x000fe20001746670 */
[----:B------:R-:W-:Y:S01]  /*0c80*/  @!P1 IMAD.MOV.U32 R2, RZ, RZ, -0x800000 ;  /* 0xff800000ff029424 */ /* 0x000fe200078e00ff */
[----:B------:R2:W-:Y:S04]  /*0c90*/  @!P4 ST.E desc[UR6][R6.64+0x80], R3 ;  /* 0x000080030600c985 */ /* 0x0005e8000c101906 */
[----:B------:R3:W-:Y:S04]  /*0ca0*/  @!P1 ST.E desc[UR6][R6.64+0xa0], R2 ;  /* 0x0000a00206009985 */ /* 0x0007e8000c101906 */
[----:B------:R-:W-:Y:S03]  /*0cb0*/  @!P5 ST.E desc[UR6][R6.64+0x60], R4 ;  /* 0x000060040600d985 */ /* 0x000fe6000c101906 */
[----:B------:R-:W-:-:S05]  /*0cc0*/  @!P2 IMAD.MOV.U32 R5, RZ, RZ, -0x800000 ;  /* 0xff800000ff05a424 */ /* 0x000fca00078e00ff */
[----:B------:R-:W-:Y:S01]  /*0cd0*/  @!P2 ST.E desc[UR6][R6.64], R5 ;  /* 0x000000050600a985 */ /* 0x000fe2000c101906 */
[----:B-1----:R-:W-:-:S05]  /*0ce0*/  @!P6 IMAD.MOV.U32 R0, RZ, RZ, -0x800000 ;  /* 0xff800000ff00e424 */ /* 0x002fca00078e00ff */
[----:B------:R1:W-:Y:S01]  /*0cf0*/  @!P6 ST.E desc[UR6][R6.64+0x40], R0 ;  /* 0x000040000600e985 */ /* 0x0003e2000c101906 */
[----:B--2---:R-:W-:Y:S02]  /*0d00*/  IMAD.MOV.U32 R3, RZ, RZ, 0x0 ;  /* 0x00000000ff037424 */ /* 0x004fe400078e00ff */
[----:B---3--:R-:W-:Y:S02]  /*0d10*/  IMAD.MOV.U32 R2, RZ, RZ, R236 ;  /* 0x000000ffff027224 */ /* 0x008fe400078e00ec */
[----:B-1----:R-:W-:-:S05]  /*0d20*/  @!P0 IMAD.MOV.U32 R0, RZ, RZ, -0x800000 ;  /* 0xff800000ff008424 */ /* 0x002fca00078e00ff */
[----:B------:R1:W-:Y:S01]  /*0d30*/  @!P0 ST.E desc[UR6][R6.64+0xc0], R0 ;  /* 0x0000c00006008985 */ /* 0x0003e2000c101906 */
[----:B------:R-:W-:-:S13]  /*0d40*/  ISETP.NE.OR P0, PT, R54, RZ, P3 ;  /* 0x000000ff3600720c */ /* 0x000fda0001f05670 */
[----:B-1----:R-:W-:Y:S05]  /*0d50*/  @P0 RET.REL.NODEC R2 `(_ZN5flash24flash_fwd_splitkv_kernelI23Flash_fwd_kernel_traitsILi64ELi64ELi256ELi4ELb0ELb0EN7cutlass10bfloat16_tE19Flash_kernel_traitsILi64ELi64ELi256ELi4ES3_EELb0ELb0ELb0ELb0ELb1ELb0ELb1ELb1EEEvNS_16Flash_fwd_paramsE) ;  /* 0xfffffff002a80950 */ /* 0x002fea0003c3ffff */
[----:B------:R-:W-:Y:S02]  /*0d60*/  MOV R0, 0xff800000 ;  /* 0xff80000000007802 */ /* 0x000fe40000000f00 */
[----:B------:R-:W-:-:S03]  /*0d70*/  MOV R237, 0x0 ;  /* 0x0000000000ed7802 */ /* 0x000fc60000000f00 */
[----:B------:R1:W-:Y:S02]  /*0d80*/  ST.E desc[UR6][R6.64+0xe0], R0 ;  /* 0x0000e00006007985 */ /* 0x0003e4000c101906 */
[----:B-1----:R-:W-:Y:S05]  /*0d90*/  RET.REL.NODEC R236 `(_ZN5flash24flash_fwd_splitkv_kernelI23Flash_fwd_kernel_traitsILi64ELi64ELi256ELi4ELb0ELb0EN7cutlass10bfloat16_tE19Flash_kernel_traitsILi64ELi64ELi256ELi4ES3_EELb0ELb0ELb0ELb0ELb1ELb0ELb1ELb1EEEvNS_16Flash_fwd_paramsE) ;  /* 0xfffffff0ec987950 */ /* 0x002fea0003c3ffff */
.L_x_5184:
        /* <DEDUP_REMOVED lines=33> */
[----:B------:R-:W-:Y:S01]  /*0fb0*/  ISETP.NE.AND P3, PT, R11, RZ, PT ;  /* 0x000000ff0b00720c */ /* 0x000fe20003f65270 */
        /* <DEDUP_REMOVED lines=8> */
[----:B------:R-:W-:-:S03]  /*1040*/  @!P0 VIADD R8, R8, 0x1 ;  /* 0x0000000108088836 */ /* 0x000fc60000000000 */
        /* <DEDUP_REMOVED lines=64> */
.L_x_5186:
        /* <DEDUP_REMOVED lines=12> */
[----:B------:R-:W-:Y:S02]  /*1510*/  @!P0 SHF.R.S32.HI R8, RZ, 0x1f, R14 ;  /* 0x0000001fff088819 */ /* 0x000fe4000001140e */
[----:B------:R-:W-:-:S04]  /*1520*/  LEA R13, R33, 0xffffff00, 0x8 ;  /* 0xffffff00210d7811 */ /* 0x000fc800078e40ff */
[----:B------:R-:W-:Y:S02]  /*1530*/  SHF.R.S32.HI R10, RZ, 0x1f, R13 ;  /* 0x0000001fff0a7819 */ /* 0x000fe4000001140d */
        /* <DEDUP_REMOVED lines=25> */
[-C--:B------:R-:W-:Y:S02]  /*16d0*/  @!P1 IADD3 R6, PT, PT, R6, -R3.reuse, RZ ;  /* 0x8000000306069210 */ /* 0x080fe40007ffe0ff */
        /* <DEDUP_REMOVED lines=8> */
[----:B------:R-:W-:Y:S02]  /*1760*/  ISETP.NE.AND P3, PT, R0, RZ, PT ;  /* 0x000000ff0000720c */ /* 0x000fe40003f65270 */
[----:B------:R-:W-:Y:S01]  /*1770*/  LOP3.LUT R8, R9, R8, RZ, 0x3c, !PT ;  /* 0x0000000809087212 */ /* 0x000fe200078e3cff */
[----:B------:R-:W-:Y:S01]  /*1780*/  @!P1 VIADD R11, R11, 0x1 ;  /* 0x000000010b0b9836 */ /* 0x000fe20000000000 */
[----:B------:R-:W-:-:S02]  /*1790*/  @!P0 SHF.R.S32.HI R2, RZ, 0x1f, R14 ;  /* 0x0000001fff028819 */ /* 0x000fc4000001140e */
[----:B------:R-:W-:Y:S01]  /*17a0*/  LOP3.LUT R9, R9, R8, RZ, 0x3c, !PT ;  /* 0x0000000809097212 */ /* 0x000fe200078e3cff */
[----:B----4-:R-:W-:Y:S01]  /*17b0*/  @!P0 IMAD R3, R45, R14, RZ ;  /* 0x0000000e2d038224 */ /* 0x010fe200078e02ff */
[----:B------:R-:W-:Y:S01]  /*17c0*/  @P4 IADD3 R11, PT, PT, R11, 0x1, RZ ;  /* 0x000000010b0b4810 */ /* 0x000fe20007ffe0ff */
[-C--:B------:R-:W-:Y:S02]  /*17d0*/  IMAD R6, R231, R13.reuse, RZ ;  /* 0x0000000de7067224 */ /* 0x080fe400078e02ff */
        /* <DEDUP_REMOVED lines=8> */
[----:B------:R-:W-:Y:S01]  /*1860*/  @!P0 IMAD R3, R19, R12, RZ ;  /* 0x0000000c13038224 */ /* 0x000fe200078e02ff */
[----:B------:R-:W-:Y:S02]  /*1870*/  @!P0 SHF.R.S32.HI R2, RZ, 0x1f, R12 ;  /* 0x0000001fff028819 */ /* 0x000fe4000001140c */
[----:B------:R-:W-:Y:S01]  /*1880*/  IADD3 R23, PT, PT, R23, R6, RZ ;  /* 0x0000000617177210 */ /* 0x000fe20007ffe0ff */
[----:B------:R-:W-:Y:S01]  /*1890*/  IMAD R6, R17, R11, RZ ;  /* 0x0000000b11067224 */ /* 0x000fe200078e02ff */
[----:B------:R-:W-:-:S02]  /*18a0*/  SHF.R.S32.HI R8, RZ, 0x1f, R11 ;  /* 0x0000001fff087819 */ /* 0x000fc4000001140b */
[----:B------:R-:W-:Y:S01]  /*18b0*/  @P0 IADD3 R14, PT, PT, R14, R15, RZ ;  /* 0x0000000f0e0e0210 */ /* 0x000fe20007ffe0ff */
[C---:B------:R-:W-:Y:S02]  /*18c0*/  @!P0 IMAD R2, R18.reuse, R2, R3 ;  /* 0x0000000212028224 */ /* 0x040fe400078e0203 */
[----:B------:R-:W-:-:S04]  /*18d0*/  @!P0 IMAD.WIDE.U32 R18, R18, R12, R24 ;  /* 0x0000000c12128225 */ /* 0x000fc800078e0018 */
[----:B------:R-:W-:-:S04]  /*18e0*/  IMAD.WIDE.U32 R22, R16, R11, R22 ;  /* 0x0000000b10167225 */ /* 0x000fc800078e0016 */
[----:B------:R-:W-:Y:S02]  /*18f0*/  IMAD R8, R16, R8, R6 ;  /* 0x0000000810087224 */ /* 0x000fe400078e0206 */
[-C--:B------:R-:W-:Y:S02]  /*1900*/  @P0 IMAD R6, R45, R14.reuse, RZ ;  /* 0x0000000e2d060224 */ /* 0x080fe400078e02ff */
[----:B------:R-:W-:Y:S01]  /*1910*/  @P0 IMAD.WIDE.U32 R16, R44, R14, RZ ;  /* 0x0000000e2c100225 */ /* 0x000fe200078e00ff */
[----:B------:R-:W-:Y:S02]  /*1920*/  @!P0 IADD3 R15, PT, PT, R19, R2, RZ ;  /* 0x00000002130f8210 */ /* 0x000fe40007ffe0ff */
[----:B------:R-:W-:Y:S01]  /*1930*/  MOV R3, R22 ;  /* 0x0000001600037202 */ /* 0x000fe20000000f00 */
[----:B------:R-:W-:Y:S01]  /*1940*/  IMAD.IADD R2, R23, 0x1, R8 ;  /* 0x0000000117027824 */ /* 0x000fe200078e0208 */
[----:B------:R-:W-:Y:S02]  /*1950*/  @P0 IADD3 R15, PT, PT, R17, R6, RZ ;  /* 0x00000006110f0210 */ /* 0x000fe40007ffe0ff */
[----:B------:R-:W-:-:S02]  /*1960*/  @P0 MOV R18, R16 ;  /* 0x0000001000120202 */ /* 0x000fc40000000f00 */
.L_x_5187:
[----:B------:R-:W-:Y:S05]  /*1970*/  BSYNC.RECONVERGENT B0 ;  /* 0x0000000000007941 */ /* 0x000fea0003800200 */
.L_x_5185:
[----:B------:R-:W-:Y:S01]  /*1980*/  ISETP.NE.AND P0, PT, R7, -0x1, PT ;  /* 0xffffffff0700780c */ /* 0x000fe20003f05270 */
[----:B------:R-:W2:Y:S04]  /*1990*/  LD.E.64 R22, desc[UR6][R164.64+0x30] ;  /* 0x00003006a4167980 */ /* 0x000ea8000c101b00 */
[----:B------:R-:W3:Y:S04]  /*19a0*/  LD.E.64 R24, desc[UR6][R164.64+0x48] ;  /* 0x00004806a4187980 */ /* 0x000ee8000c101b00 */
[----:B------:R-:W4:Y:S04]  /*19b0*/  LD.E.64 R16, desc[UR6][R4.64] ;  /* 0x0000000604107980 */ /* 0x000f28000c101b00 */
[----:B------:R-:W3:Y:S04]  /*19c0*/  @!P0 LD.E.64 R28, desc[UR6][R164.64+0x18] ;  /* 0x00001806a41c8980 */ /* 0x000ee8000c101b00 */
[----:B------:R-:W4:Y:S04]  /*19d0*/  LD.E.64 R8, desc[UR6][R164.64+0x8] ;  /* 0x00000806a4087980 */ /* 0x000f28000c101b00 */
[----:B------:R-:W4:Y:S04]  /*19e0*/  LD.E R11, desc[UR6][R164.64+0xd0] ;  /* 0x0000d006a40b7980 */ /* 0x000f28000c101900 */
[----:B------:R-:W4:Y:S01]  /*19f0*/  LD.E.64 R4, desc[UR6][R164.64+0x10] ;  /* 0x00001006a4047980 */ /* 0x000f22000c101b00 */
[----:B------:R-:W-:-:S04]  /*1a00*/  IABS R6, R0 ;  /* 0x0000000000067213 */ /* 0x000fc80000000000 */
[----:B-----5:R-:W1:Y:S08]  /*1a10*/  I2F.RP R12, R6 ;  /* 0x00000006000c7306 */ /* 0x020e700000209400 */
[----:B-1----:R-:W1:Y:S01]  /*1a20*/  MUFU.RCP R12, R12 ;  /* 0x0000000c000c7308 */ /* 0x002e620000001000 */
[----:B------:R-:W-:Y:S01]  /*1a30*/  IMAD.MOV.U32 R14, RZ, RZ, RZ ;  /* 0x000000ffff0e7224 */ /* 0x000fe200078e00ff */
[----:B------:R-:W-:-:S05]  /*1a40*/  MOV R30, RZ ;  /* 0x000000ff001e7202 */ /* 0x000fca0000000f00 */
[----:B------:R1:W5:Y:S02]  /*1a50*/  @P6 LD.E R14, desc[UR6][R20.64] ;  /* 0x00000006140e6980 */ /* 0x000364000c101900 */
[----:B-1----:R-:W-:-:S04]  /*1a60*/  VIADD R12, R12, 0xffffffe ;  /* 0x0ffffffe0c0c7836 */ /* 0x002fc80000000000 */
        /* <DEDUP_REMOVED lines=12> */
[----:B------:R-:W-:-:S04]  /*1b30*/  @!P1 IADD3 R19, PT, PT, R19, -R6, RZ ;  /* 0x8000000613139210 */ /* 0x000fc80007ffe0ff */
[----:B------:R-:W-:Y:S02]  /*1b40*/  ISETP.GE.U32.AND P3, PT, R19, R6, PT ;  /* 0x000000061300720c */ /* 0x000fe40003f66070 */
[----:B------:R-:W-:Y:S02]  /*1b50*/  IADD3 R18, P2, PT, R12, R18, RZ ;  /* 0x000000120c127210 */ /* 0x000fe40007f5e0ff */
[----:B------:R-:W-:Y:S01]  /*1b60*/  LOP3.LUT R6, R240, R0, RZ, 0x3c, !PT ;  /* 0x00000000f0067212 */ /* 0x000fe200078e3cff */
[----:B------:R-:W-:Y:S02]  /*1b70*/  @!P1 VIADD R20, R20, 0x1 ;  /* 0x0000000114149836 */ /* 0x000fe40000000000 */
[----:B------:R-:W-:Y:S01]  /*1b80*/  IMAD.X R19, RZ, RZ, R15, P2 ;  /* 0x000000ffff137224 */ /* 0x000fe200010e060f */
[----:B------:R-:W-:Y:S02]  /*1b90*/  ISETP.GE.AND P2, PT, R6, RZ, PT ;  /* 0x000000ff0600720c */ /* 0x000fe40003f46270 */
[----:B------:R-:W-:-:S03]  /*1ba0*/  ISETP.NE.AND P1, PT, R0, RZ, PT ;  /* 0x000000ff0000720c */ /* 0x000fc60003f25270 */
[----:B------:R-:W-:Y:S01]  /*1bb0*/  @P3 IADD3 R20, PT, PT, R20, 0x1, RZ ;  /* 0x0000000114143810 */ /* 0x000fe20007ffe0ff */
[----:B------:R-:W-:-:S04]  /*1bc0*/  IMAD.WIDE.U32 R30, R13, R44, R18 ;  /* 0x0000002c0d1e7225 */ /* 0x000fc800078e0012 */
[----:B------:R-:W-:Y:S02]  /*1bd0*/  IMAD.MOV.U32 R6, RZ, RZ, R20 ;  /* 0x000000ffff067224 */ /* 0x000fe400078e0014 */
[----:B------:R-:W-:-:S03]  /*1be0*/  IMAD R10, R10, R44, RZ ;  /* 0x0000002c0a0a7224 */ /* 0x000fc600078e02ff */
[----:B------:R-:W-:Y:S01]  /*1bf0*/  @!P2 IADD3 R6, PT, PT, -R6, RZ, RZ ;  /* 0x000000ff0606a210 */ /* 0x000fe20007ffe1ff */
[----:B------:R-:W-:Y:S01]  /*1c00*/  IMAD R10, R13, R45, R10 ;  /* 0x0000002d0d0a7224 */ /* 0x000fe200078e020a */
[----:B------:R-:W-:Y:S02]  /*1c10*/  @!P1 LOP3.LUT R6, RZ, R0, RZ, 0x33, !PT ;  /* 0x00000000ff069212 */ /* 0x000fe400078e33ff */
[----:B------:R-:W-:Y:S01]  /*1c20*/  MOV R20, R30 ;  /* 0x0000001e00147202 */ /* 0x000fe20000000f00 */
[----:B------:R-:W-:Y:S01]  /*1c30*/  IMAD.IADD R21, R31, 0x1, R10 ;  /* 0x000000011f157824 */ /* 0x000fe200078e020a */
[----:B------:R-:W-:Y:S02]  /*1c40*/  LOP3.LUT R19, R47, 0x1c0, RZ, 0xc0, !PT ;  /* 0x000001c02f137812 */ /* 0x000fe400078ec0ff */
[----:B------:R-:W-:Y:S01]  /*1c50*/  SHF.R.S32.HI R0, RZ, 0x1f, R6 ;  /* 0x0000001fff007819 */ /* 0x000fe20000011406 */
[----:B------:R-:W-:Y:S01]  /*1c60*/  IMAD.WIDE.U32 R20, R6, R26, R20 ;  /* 0x0000001a06147225 */ /* 0x000fe200078e0014 */
[----:B------:R-:W-:-:S02]  /*1c70*/  SHF.R.U32.HI R134, RZ, 0x3, R54 ;  /* 0x00000003ff867819 */ /* 0x000fc40000011636 */
[----:B------:R-:W-:Y:S01]  /*1c80*/  LOP3.LUT R19, R19, 0x38, R54, 0xf8, !PT ;  /* 0x0000003813137812 */ /* 0x000fe200078ef836 */
[----:B------:R-:W-:Y:S01]  /*1c90*/  IMAD.MOV.U32 R135, RZ, RZ, RZ ;  /* 0x000000ffff877224 */ /* 0x000fe200078e00ff */
[----:B------:R-:W1:Y:S02]  /*1ca0*/  S2UR UR4, SR_CgaCtaId ;  /* 0x00000000000479c3 */ /* 0x000e640000008800 */
[----:B------:R-:W-:Y:S02]  /*1cb0*/  LOP3.LUT R19, R19, 0x38, R47, 0x78, !PT ;  /* 0x0000003813137812 */ /* 0x000fe400078e782f */
[----:B------:R-:W-:Y:S02]  /*1cc0*/  SHF.R.S32.HI R52, RZ, 0x1f, R53 ;  /* 0x0000001fff347819 */ /* 0x000fe40000011435 */
[----:B------:R-:W-:Y:S02]  /*1cd0*/  LOP3.LUT R47, R19, 0x1e00, R47, 0xf8, !PT ;  /* 0x00001e00132f7812 */ /* 0x000fe400078ef82f */
[----:B------:R-:W-:Y:S01]  /*1ce0*/  LEA.HI R52, R52, R53, RZ, 0x8 ;  /* 0x0000003534347211 */ /* 0x000fe200078f40ff */
[----:B------:R-:W-:-:S03]  /*1cf0*/  IMAD R234, R45, R134, RZ ;  /* 0x000000862dea7224 */ /* 0x000fc600078e02ff */
[----:B------:R-:W-:-:S04]  /*1d00*/  SHF.R.S32.HI R52, RZ, 0x8, R52 ;  /* 0x00000008ff347819 */ /* 0x000fc80000011434 */
[----:B------:R-:W-:Y:S01]  /*1d10*/  VIMNMX R52, PT, PT, R229, R52, !PT ;  /* 0x00000034e5347248 */ /* 0x000fe20007fe0100 */
[----:B------:R-:W-:Y:S01]  /*1d20*/  UMOV UR5, 0x400 ;  /* 0x0000040000057882 */ /* 0x000fe20000000000 */
[----:B------:R-:W-:Y:S01]  /*1d30*/  IMAD R232, R231, R134, RZ ;  /* 0x00000086e7e87224 */ /* 0x000fe200078e02ff */
[----:B------:R-:W-:Y:S01]  /*1d40*/  LOP3.LUT R243, R243, R242, RZ, 0x3c, !PT ;  /* 0x000000f2f3f37212 */ /* 0x000fe200078e3cff */
[----:B-1----:R-:W-:-:S03]  /*1d50*/  ULEA UR4, UR4, UR5, 0x18 ;  /* 0x0000000504047291 */ /* 0x002fc6000f8ec0ff */
[----:B------:R-:W-:Y:S01]  /*1d60*/  LOP3.LUT R242, R243, R242, RZ, 0x3c, !PT ;  /* 0x000000f2f3f27212 */ /* 0x000fe200078e3cff */
[C---:B------:R-:W-:Y:S01]  /*1d70*/  IMAD.SHL.U32 R50, R230.reuse, 0x10, RZ ;  /* 0x00000010e6327824 */ /* 0x040fe200078e00ff */
[----:B------:R-:W-:Y:S02]  /*1d80*/  LEA R238, R33, 0xffffff00, 0x8 ;  /* 0xffffff0021ee7811 */ /* 0x000fe400078e40ff */
[----:B------:R-:W-:Y:S02]  /*1d90*/  LEA R47, R47, UR4, 0x1 ;  /* 0x000000042f2f7c11 */ /* 0x000fe4000f8e08ff */
[----:B------:R-:W-:Y:S02]  /*1da0*/  SHF.L.U64.HI R51, R230, 0x4, R231 ;  /* 0x00000004e6337819 */ /* 0x000fe400000102e7 */
[C---:B------:R-:W-:Y:S02]  /*1db0*/  SHF.L.U64.HI R49, R44.reuse, 0x4, R45 ;  /* 0x000000042c317819 */ /* 0x040fe4000001022d */
[----:B------:R-:W-:-:S02]  /*1dc0*/  SHF.L.U32 R48, R44, 0x4, RZ ;  /* 0x000000042c307819 */ /* 0x000fc400000006ff */
[----:B------:R-:W-:Y:S01]  /*1dd0*/  LOP3.LUT R243, R243, R242, RZ, 0x3c, !PT ;  /* 0x000000f2f3f37212 */ /* 0x000fe200078e3cff */
        /* <DEDUP_REMOVED lines=9> */
[----:B------:R-:W-:Y:S01]  /*1e70*/  IMAD R10, R25, R240, RZ ;  /* 0x000000f0190a7224 */ /* 0x000fe200078e02ff */
[----:B------:R-:W-:Y:S02]  /*1e80*/  SHF.R.S32.HI R18, RZ, 0x1f, R240 ;  /* 0x0000001fff127819 */ /* 0x000fe400000114f0 */
[----:B------:R-:W-:Y:S01]  /*1e90*/  IADD3.X R29, PT, PT, RZ, R15, RZ, P1, !PT ;  /* 0x0000000fff1d7210 */ /* 0x000fe20000ffe4ff */
[----:B------:R-:W-:Y:S01]  /*1ea0*/  IMAD R7, R27, R6, RZ ;  /* 0x000000061b077224 */ /* 0x000fe200078e02ff */
[----:B------:R-:W-:Y:S01]  /*1eb0*/  @!P0 MOV R141, R23 ;  /* 0x00000017008d8202 */ /* 0x000fe20000000f00 */
[----:B------:R-:W-:-:S02]  /*1ec0*/  IMAD R10, R24, R18, R10 ;  /* 0x00000012180a7224 */ /* 0x000fc400078e020a */
[----:B------:R-:W-:-:S04]  /*1ed0*/  IMAD.WIDE.U32 R28, R240, R24, R28 ;  /* 0x00000018f01c7225 */ /* 0x000fc800078e001c */
[----:B------:R-:W-:Y:S01]  /*1ee0*/  @!P0 IMAD.MOV.U32 R140, RZ, RZ, R22 ;  /* 0x000000ffff8c8224 */ /* 0x000fe200078e0016 */
[----:B------:R-:W-:Y:S01]  /*1ef0*/  @P0 MOV R140, R22 ;  /* 0x00000016008c0202 */ /* 0x000fe20000000f00 */
[----:B------:R-:W-:Y:S02]  /*1f00*/  IMAD.MOV.U32 R24, RZ, RZ, R20 ;  /* 0x000000ffff187224 */ /* 0x000fe400078e0014 */
[----:B------:R-:W-:Y:S01]  /*1f10*/  @P0 IMAD.MOV.U32 R141, RZ, RZ, R23 ;  /* 0x000000ffff8d0224 */ /* 0x000fe200078e0017 */
[----:B------:R-:W-:Y:S01]  /*1f20*/  IADD3 R20, P0, PT, R12, R3, RZ ;  /* 0x000000030c147210 */ /* 0x000fe20007f1e0ff */
[----:B------:R-:W-:Y:S02]  /*1f30*/  IMAD R7, R0, R26, R7 ;  /* 0x0000001a00077224 */ /* 0x000fe400078e0207 */
[----:B------:R-:W-:Y:S01]  /*1f40*/  IMAD.WIDE.U32 R22, R237, 0x40, R134 ;  /* 0x00000040ed167825 */ /* 0x000fe200078e0086 */
[----:B------:R-:W-:-:S03]  /*1f50*/  MOV R18, R28 ;  /* 0x0000001c00127202 */ /* 0x000fc60000000f00 */
[----:B------:R-:W-:Y:S02]  /*1f60*/  IMAD.IADD R25, R21, 0x1, R7 ;  /* 0x0000000115197824 */ /* 0x000fe400078e0207 */
[----:B------:R-:W-:Y:S02]  /*1f70*/  IMAD.X R21, RZ, RZ, R2, P0 ;  /* 0x000000ffff157224 */ /* 0x000fe400000e0602 */
[-C--:B------:R-:W-:Y:S02]  /*1f80*/  IMAD R2, R23, R140.reuse, RZ ;  /* 0x0000008c17027224 */ /* 0x080fe400078e02ff */
[----:B------:R-:W-:Y:S02]  /*1f90*/  IMAD.IADD R19, R29, 0x1, R10 ;  /* 0x000000011d137824 */ /* 0x000fe400078e020a */
[C---:B------:R-:W-:Y:S02]  /*1fa0*/  IMAD R2, R22.reuse, R141, R2 ;  /* 0x0000008d16027224 */ /* 0x040fe400078e0202 */
[----:B------:R-:W-:-:S04]  /*1fb0*/  IMAD.WIDE.U32 R22, R22, R140, R18 ;  /* 0x0000008c16167225 */ /* 0x000fc800078e0012 */
[----:B------:R-:W-:-:S04]  /*1fc0*/  IMAD.WIDE.U32 R18, R134, R44, R24 ;  /* 0x0000002c86127225 */ /* 0x000fc800078e0018 */
[----:B------:R-:W-:Y:S01]  /*1fd0*/  IMAD.IADD R234, R19, 0x1, R234 ;  /* 0x0000000113ea7824 */ /* 0x000fe200078e02ea */
[----:B----4-:R-:W-:-:S04]  /*1fe0*/  LEA R235, P0, R18, R4, 0x1 ;  /* 0x0000000412eb7211 */ /* 0x010fc800078008ff */
[----:B------:R-:W-:Y:S02]  /*1ff0*/  LEA.HI.X R234, R18, R5, R234, 0x1, P0 ;  /* 0x0000000512ea7211 */ /* 0x000fe400000f0cea */
[----:B------:R-:W-:Y:S01]  /*2000*/  ISETP.GT.AND P0, PT, R33, R52, PT ;  /* 0x000000342100720c */ /* 0x000fe20003f04270 */
[----:B------:R-:W-:Y:S01]  /*2010*/  IMAD.WIDE.U32 R20, R134, R230, R20 ;  /* 0x000000e686147225 */ /* 0x000fe200078e0014 */
[----:B------:R-:W-:Y:S02]  /*2020*/  IADD3 R2, PT, PT, R23, R2, RZ ;  /* 0x0000000217027210 */ /* 0x000fe40007ffe0ff */
[----:B------:R-:W-:Y:S01]  /*2030*/  LEA R132, P2, R22, R16, 0x1 ;  /* 0x0000001016847211 */ /* 0x000fe200078408ff */
[----:B------:R-:W-:Y:S01]  /*2040*/  IMAD.IADD R232, R21, 0x1, R232 ;  /* 0x0000000115e87824 */ /* 0x000fe200078e02e8 */
[----:B------:R-:W-:Y:S02]  /*2050*/  LEA R233, P1, R20, R8, 0x1 ;  /* 0x0000000814e97211 */ /* 0x000fe400078208ff */
[----:B------:R-:W-:-:S02]  /*2060*/  LEA.HI.X R133, R22, R17, R2, 0x1, P2 ;  /* 0x0000001116857211 */ /* 0x000fc400010f0c02 */
        /* <DEDUP_REMOVED lines=13> */
[----:B------:R-:W-:-:S02]  /*2140*/  MOV R13, RZ ;  /* 0x000000ff000d7202 */ /* 0x000fc40000000f00 */
[----:B------:R-:W-:Y:S01]  /*2150*/  SHF.R.S32.HI R8, RZ, 0x1f, R238 ;  /* 0x0000001fff087819 */ /* 0x000fe200000114ee */
[----:B-----5:R-:W-:Y:S01]  /*2160*/  IMAD.IADD R14, R238, 0x1, R14 ;  /* 0x00000001ee0e7824 */ /* 0x020fe200078e020e */
[----:B------:R-:W-:-:S05]  /*2170*/  SHF.R.S32.HI R11, RZ, 0x1, R11 ;  /* 0x00000001ff0b7819 */ /* 0x000fca000001140b */
[-C--:B------:R-:W-:Y:S02]  /*2180*/  IMAD R14, R14, R11.reuse, RZ ;  /* 0x0000000b0e0e7224 */ /* 0x080fe400078e02ff */
[----:B------:R-:W-:Y:S01]  /*2190*/  IMAD R72, R134, R11, R12 ;  /* 0x0000000b86487224 */ /* 0x000fe200078e020c */
[C---:B------:R-:W-:Y:S01]  /*21a0*/  SHF.L.U32 R128, R11.reuse, 0x4, RZ ;  /* 0x000000040b807819 */ /* 0x040fe200000006ff */
[C---:B------:R-:W-:Y:S01]  /*21b0*/  IMAD R112, R11.reuse, 0x30, RZ ;  /* 0x000000300b707824 */ /* 0x040fe200078e02ff */
[C---:B------:R-:W-:Y:S01]  /*21c0*/  SHF.L.U32 R100, R11.reuse, 0x6, RZ ;  /* 0x000000060b647819 */ /* 0x040fe200000006ff */
[C---:B------:R-:W-:Y:S01]  /*21d0*/  IMAD R111, R11.reuse, 0x50, RZ ;  /* 0x000000500b6f7824 */ /* 0x040fe200078e02ff */
[C---:B------:R-:W-:Y:S01]  /*21e0*/  SHF.L.U32 R99, R11.reuse, 0x7, RZ ;  /* 0x000000070b637819 */ /* 0x040fe200000006ff */
[C---:B------:R-:W-:Y:S02]  /*21f0*/  IMAD R110, R11.reuse, 0x60, RZ ;  /* 0x000000600b6e7824 */ /* 0x040fe400078e02ff */
[----:B------:R-:W-:-:S02]  /*2200*/  IMAD R109, R11, 0x70, RZ ;  /* 0x000000700b6d7824 */ /* 0x000fc400078e02ff */
[C---:B------:R-:W-:Y:S02]  /*2210*/  IMAD R108, R11.reuse, 0x90, RZ ;  /* 0x000000900b6c7824 */ /* 0x040fe400078e02ff */
[C---:B------:R-:W-:Y:S02]  /*2220*/  IMAD R107, R11.reuse, 0xa0, RZ ;  /* 0x000000a00b6b7824 */ /* 0x040fe400078e02ff */
[C---:B------:R-:W-:Y:S02]  /*2230*/  IMAD R106, R11.reuse, 0xb0, RZ ;  /* 0x000000b00b6a7824 */ /* 0x040fe400078e02ff */
[C---:B------:R-:W-:Y:S02]  /*2240*/  IMAD R105, R11.reuse, 0xc0, RZ ;  /* 0x000000c00b697824 */ /* 0x040fe400078e02ff */
[C---:B------:R-:W-:Y:S02]  /*2250*/  IMAD R104, R11.reuse, 0xd0, RZ ;  /* 0x000000d00b687824 */ /* 0x040fe400078e02ff */
[----:B------:R-:W-:-:S02]  /*2260*/  IMAD R103, R11, 0xe0, RZ ;  /* 0x000000e00b677824 */ /* 0x000fc400078e02ff */
[C---:B------:R-:W-:Y:S02]  /*2270*/  IMAD R102, R11.reuse, 0xf0, RZ ;  /* 0x000000f00b667824 */ /* 0x040fe400078e02ff */
[----:B------:R-:W-:Y:S01]  /*2280*/  IMAD.SHL.U32 R101, R11, 0x20, RZ ;  /* 0x000000200b657824 */ /* 0x000fe200078e00ff */
[C---:B------:R-:W-:Y:S01]  /*2290*/  IADD3 R126, PT, PT, R134.reuse, 0x20, RZ ;  /* 0x00000020867e7810 */ /* 0x040fe20007ffe0ff */
[C---:B------:R-:W-:Y:S01]  /*22a0*/  VIADD R127, R134.reuse, 0x10 ;  /* 0x00000010867f7836 */ /* 0x040fe20000000000 */
[C---:B------:R-:W-:Y:S01]  /*22b0*/  IADD3 R124, PT, PT, R134.reuse, 0x40, RZ ;  /* 0x00000040867c7810 */ /* 0x040fe20007ffe0ff */
[C---:B------:R-:W-:Y:S01]  /*22c0*/  VIADD R125, R134.reuse, 0x30 ;  /* 0x00000030867d7836 */ /* 0x040fe20000000000 */
[C---:B------:R-:W-:Y:S01]  /*22d0*/  IADD3 R122, PT, PT, R134.reuse, 0x60, RZ ;  /* 0x00000060867a7810 */ /* 0x040fe20007ffe0ff */
[C---:B------:R-:W-:Y:S01]  /*22e0*/  VIADD R123, R134.reuse, 0x50 ;  /* 0x00000050867b7836 */ /* 0x040fe20000000000 */
[C---:B------:R-:W-:Y:S01]  /*22f0*/  LOP3.LUT R120, R134.reuse, 0x80, RZ, 0xfc, !PT ;  /* 0x0000008086787812 */ /* 0x040fe200078efcff */
[C---:B------:R-:W-:Y:S01]  /*2300*/  VIADD R121, R134.reuse, 0x70 ;  /* 0x0000007086797836 */ /* 0x040fe20000000000 */
[C---:B------:R-:W-:Y:S01]  /*2310*/  IADD3 R119, PT, PT, R134.reuse, 0x90, RZ ;  /* 0x0000009086777810 */ /* 0x040fe20007ffe0ff */
[C---:B------:R-:W-:Y:S01]  /*2320*/  VIADD R118, R134.reuse, 0xa0 ;  /* 0x000000a086767836 */ /* 0x040fe20000000000 */
[C---:B------:R-:W-:Y:S01]  /*2330*/  IADD3 R117, PT, PT, R134.reuse, 0xb0, RZ ;  /* 0x000000b086757810 */ /* 0x040fe20007ffe0ff */
[C---:B------:R-:W-:Y:S01]  /*2340*/  VIADD R116, R134.reuse, 0xc0 ;  /* 0x000000c086747836 */ /* 0x040fe20000000000 */
[C---:B------:R-:W-:Y:S01]  /*2350*/  IADD3 R115, PT, PT, R134.reuse, 0xd0, RZ ;  /* 0x000000d086737810 */ /* 0x040fe20007ffe0ff */
[C---:B------:R-:W-:Y:S01]  /*2360*/  VIADD R114, R134.reuse, 0xe0 ;  /* 0x000000e086727836 */ /* 0x040fe20000000000 */
[----:B------:R-:W-:Y:S01]  /*2370*/  IADD3 R113, PT, PT, R134, 0xf0, RZ ;  /* 0x000000f086717810 */ /* 0x000fe20007ffe0ff */
[C---:B------:R-:W-:Y:S01]  /*2380*/  IMAD R98, R33.reuse, -0x100, R53 ;  /* 0xffffff0021627824 */ /* 0x040fe200078e0235 */
[----:B------:R-:W-:Y:S01]  /*2390*/  MOV R95, R33 ;  /* 0x00000021005f7202 */ /* 0x000fe20000000f00 */
[----:B------:R-:W-:Y:S01]  /*23a0*/  IMAD R97, R33, -0x100, R46 ;  /* 0xffffff0021617824 */ /* 0x000fe200078e022e */
[----:B------:R-:W-:Y:S01]  /*23b0*/  MOV R74, R232 ;  /* 0x000000e8004a7202 */ /* 0x000fe20000000f00 */
[----:B------:R-:W-:Y:S01]  /*23c0*/  IMAD.MOV.U32 R96, RZ, RZ, R238 ;  /* 0x000000ffff607224 */ /* 0x000fe200078e00ee */
[----:B------:R-:W-:Y:S01]  /*23d0*/  MOV R76, R234 ;  /* 0x000000ea004c7202 */ /* 0x000fe20000000f00 */
        /* <DEDUP_REMOVED lines=20> */
[----:B---3--:R-:W-:-:S04]  /*2520*/  IMAD.WIDE.U32 R26, R241, R20, R12 ;  /* 0x00000014f11a7225 */ /* 0x008fc800078e000c */
[----:B------:R-:W-:-:S04]  /*2530*/  IMAD R7, R21, R241, RZ ;  /* 0x000000f115077224 */ /* 0x000fc800078e02ff */
[----:B------:R-:W-:Y:S02]  /*2540*/  IMAD.IADD R27, R27, 0x1, R7 ;  /* 0x000000011b1b7824 */ /* 0x000fe400078e0207 */
[-C--:B----4-:R-:W-:Y:S02]  /*2550*/  IMAD R7, R139, R238.reuse, RZ ;  /* 0x000000ee8b077224 */ /* 0x090fe400078e02ff */
[----:B------:R-:W-:Y:S02]  /*2560*/  IMAD R9, R137, R238, RZ ;  /* 0x000000ee89097224 */ /* 0x000fe400078e02ff */
[----:B------:R-:W-:Y:S02]  /*2570*/  IMAD R7, R138, R8, R7 ;  /* 0x000000088a077224 */ /* 0x000fe400078e0207 */
[----:B------:R-:W-:-:S04]  /*2580*/  IMAD.WIDE.U32 R26, R238, R138, R26 ;  /* 0x0000008aee1a7225 */ /* 0x000fc800078e001a */
[----:B------:R-:W-:Y:S02]  /*2590*/  IMAD R9, R136, R8, R9 ;  /* 0x0000000888097224 */ /* 0x000fe400078e0209 */
[----:B------:R-:W-:-:S04]  /*25a0*/  IMAD.WIDE.U32 R28, R238, R136, R28 ;  /* 0x00000088ee1c7225 */ /* 0x000fc800078e001c */
[-C--:B------:R-:W-:Y:S02]  /*25b0*/  IMAD R20, R25, R6.reuse, RZ ;  /* 0x0000000619147224 */ /* 0x080fe400078e02ff */
[----:B------:R-:W-:Y:S02]  /*25c0*/  IMAD.IADD R27, R27, 0x1, R7 ;  /* 0x000000011b1b7824 */ /* 0x000fe400078e0207 */
[----:B------:R-:W-:Y:S01]  /*25d0*/  IMAD R7, R23, R6, RZ ;  /* 0x0000000617077224 */ /* 0x000fe200078e02ff */
[----:B------:R-:W-:Y:S01]  /*25e0*/  IADD3 R29, PT, PT, R29, R9, RZ ;  /* 0x000000091d1d7210 */ /* 0x000fe20007ffe0ff */
[-C--:B------:R-:W-:Y:S02]  /*25f0*/  IMAD R20, R24, R0.reuse, R20 ;  /* 0x0000000018147224 */ /* 0x080fe400078e0214 */
[----:B------:R-:W-:Y:S01]  /*2600*/  IMAD R0, R22, R0, R7 ;  /* 0x0000000016007224 */ /* 0x000fe200078e0207 */
[----:B------:R-:W-:Y:S01]  /*2610*/  SHF.L.U32 R7, R54, 0x2, RZ ;  /* 0x0000000236077819 */ /* 0x000fe200000006ff */
[----:B------:R-:W-:Y:S01]  /*2620*/  IMAD.WIDE.U32 R24, R6, R24, R28 ;  /* 0x0000001806187225 */ /* 0x000fe200078e001c */
[----:B------:R-:W-:-:S02]  /*2630*/  SHF.R.S32.HI R9, RZ, 0x1f, R53 ;  /* 0x0000001fff097819 */ /* 0x000fc40000011435 */
[----:B------:R-:W-:Y:S01]  /*2640*/  LOP3.LUT R7, R7, 0x1c, RZ, 0xc0, !PT ;  /* 0x0000001c07077812 */ /* 0x000fe200078ec0ff */
[----:B------:R-:W-:Y:S01]  /*2650*/  IMAD.WIDE.U32 R22, R6, R22, R26 ;  /* 0x0000001606167225 */ /* 0x000fe200078e001a */
[----:B------:R-:W-:-:S03]  /*2660*/  IADD3 R6, P0, PT, -R53, R134, RZ ;  /* 0x0000008635067210 */ /* 0x000fc60007f1e1ff */
[----:B------:R-:W-:Y:S01]  /*2670*/  IMAD R7, R134, R11, R7 ;  /* 0x0000000b86077224 */ /* 0x000fe200078e0207 */
[----:B------:R-:W-:Y:S01]  /*2680*/  IADD3.X R9, PT, PT, RZ, ~R9, RZ, P0, !PT ;  /* 0x80000009ff097210 */ /* 0x000fe200007fe4ff */
[----:B------:R-:W-:Y:S01]  /*2690*/  IMAD.IADD R23, R23, 0x1, R0 ;  /* 0x0000000117177824 */ /* 0x000fe200078e0200 */
[----:B------:R-:W-:Y:S02]  /*26a0*/  IADD3 R21, PT, PT, R25, R20, RZ ;  /* 0x0000001419157210 */ /* 0x000fe40007ffe0ff */
[----:B------:R-:W-:Y:S01]  /*26b0*/  MOV R20, R24 ;  /* 0x0000001800147202 */ /* 0x000fe20000000f00 */
[C---:B------:R-:W-:Y:S01]  /*26c0*/  IMAD R68, R9.reuse, R136, RZ ;  /* 0x0000008809447224 */ /* 0x040fe200078e02ff */
[----:B------:R-:W-:Y:S02]  /*26d0*/  SHF.R.S32.HI R0, RZ, 0x1f, R14 ;  /* 0x0000001fff007819 */ /* 0x000fe4000001140e */
[C---:B------:R-:W-:Y:S01]  /*26e0*/  IADD3 R73, P0, PT, R14.reuse, R72, RZ ;  /* 0x000000480e497210 */ /* 0x040fe20007f1e0ff */
[----:B------:R-:W-:Y:S01]  /*26f0*/  IMAD R9, R9, R138, RZ ;  /* 0x0000008a09097224 */ /* 0x000fe200078e02ff */
[----:B------:R-:W-:Y:S01]  /*2700*/  IADD3 R14, P1, PT, R14, R7, RZ ;  /* 0x000000070e0e7210 */ /* 0x000fe20007f3e0ff */
[----:B------:R-:W-:Y:S01]  /*2710*/  IMAD R68, R137, R6, R68 ;  /* 0x0000000689447224 */ /* 0x000fe200078e0244 */
[----:B------:R-:W-:Y:S01]  /*2720*/  LEA.HI.X.SX32 R72, R72, R0, 0x1, P0 ;  /* 0x0000000048487211 */ /* 0x000fe200000f0eff */
[----:B------:R-:W-:Y:S01]  /*2730*/  IMAD.WIDE.U32 R20, R136, R6, R20 ;  /* 0x0000000688147225 */ /* 0x000fe200078e0014 */
[----:B------:R-:W-:-:S03]  /*2740*/  LEA.HI.X.SX32 R0, R7, R0, 0x1, P1 ;  /* 0x0000000007007211 */ /* 0x000fc600008f0eff */
[-C--:B------:R-:W-:Y:S02]  /*2750*/  IMAD R9, R139, R6.reuse, R9 ;  /* 0x000000068b097224 */ /* 0x080fe400078e0209 */
[----:B------:R-:W-:Y:S01]  /*2760*/  IMAD.WIDE.U32 R22, R138, R6, R22 ;  /* 0x000000068a167225 */ /* 0x000fe200078e0016 */
[----:B------:R-:W-:Y:S02]  /*2770*/  SHF.L.U64.HI R72, R73, 0x1, R72 ;  /* 0x0000000149487819 */ /* 0x000fe40000010248 */
[----:B------:R-:W-:Y:S01]  /*2780*/  IADD3 R68, PT, PT, R21, R68, RZ ;  /* 0x0000004415447210 */ /* 0x000fe20007ffe0ff */
[----:B------:R-:W-:Y:S01]  /*2790*/  IMAD.SHL.U32 R73, R73, 0x2, RZ ;  /* 0x0000000249497824 */ /* 0x000fe200078e00ff */
[----:B------:R-:W-:Y:S01]  /*27a0*/  LEA R69, P1, R20, R18, 0x1 ;  /* 0x0000001214457211 */ /* 0x000fe200078208ff */
[----:B------:R-:W-:Y:S01]  /*27b0*/  IMAD.IADD R9, R23, 0x1, R9 ;  /* 0x0000000117097824 */ /* 0x000fe200078e0209 */
[----:B------:R-:W-:Y:S02]  /*27c0*/  SHF.L.U64.HI R0, R14, 0x1, R0 ;  /* 0x000000010e007819 */ /* 0x000fe40000010200 */
[----:B------:R-:W-:-:S02]  /*27d0*/  LEA R10, P0, R22, R16, 0x1 ;  /* 0x00000010160a7211 */ /* 0x000fc400078008ff */
[----:B------:R-:W-:Y:S01]  /*27e0*/  SHF.L.U32 R14, R14, 0x1, RZ ;  /* 0x000000010e0e7819 */ /* 0x000fe200000006ff */
[C---:B------:R-:W-:Y:S01]  /*27f0*/  IMAD R58, R139.reuse, 0x60, RZ ;  /* 0x000000608b3a7824 */ /* 0x040fe200078e02ff */
[----:B------:R-:W-:Y:S01]  /*2800*/  LEA.HI.X R68, R20, R19, R68, 0x1, P1 ;  /* 0x0000001314447211 */ /* 0x000fe200008f0c44 */
[C---:B------:R-:W-:Y:S01]  /*2810*/  IMAD R60, R139.reuse, 0xc0, RZ ;  /* 0x000000c08b3c7824 */ /* 0x040fe200078e02ff */
[----:B------:R-:W-:Y:S01]  /*2820*/  IADD3 R71, P3, PT, R4, R73, RZ ;  /* 0x0000004904477210 */ /* 0x000fe20007f7e0ff */
[----:B------:R-:W-:Y:S01]  /*2830*/  IMAD R61, R139, 0xe0, RZ ;  /* 0x000000e08b3d7824 */ /* 0x000fe200078e02ff */
[----:B------:R-:W-:Y:S01]  /*2840*/  LEA.HI.X R9, R22, R17, R9, 0x1, P0 ;  /* 0x0000001116097211 */ /* 0x000fe200000f0c09 */
[----:B------:R-:W-:Y:S01]  /*2850*/  IMAD.WIDE.U32 R148, R138, 0x60, RZ ;  /* 0x000000608a947825 */ /* 0x000fe200078e00ff */
[-C--:B------:R-:W-:Y:S02]  /*2860*/  IADD3 R34, P1, PT, R4, R14.reuse, RZ ;  /* 0x0000000e04227210 */ /* 0x080fe40007f3e0ff */
[----:B------:R-:W-:Y:S01]  /*2870*/  IADD3 R73, P2, PT, R2, R73, RZ ;  /* 0x0000004902497210 */ /* 0x000fe20007f5e0ff */
[----:B------:R-:W-:Y:S01]  /*2880*/  IMAD.WIDE.U32 R144, R138, 0xc0, RZ ;  /* 0x000000c08a907825 */ /* 0x000fe200078e00ff */
[----:B------:R-:W-:-:S03]  /*2890*/  IADD3 R14, P0, PT, R2, R14, RZ ;  /* 0x0000000e020e7210 */ /* 0x000fc60007f1e0ff */
[----:B------:R-:W-:-:S04]  /*28a0*/  IMAD.WIDE.U32 R142, R138, 0xe0, RZ ;  /* 0x000000e08a8e7825 */ /* 0x000fc800078e00ff */
[----:B------:R-:W-:Y:S02]  /*28b0*/  IMAD R59, R139, 0xa0, RZ ;  /* 0x000000a08b3b7824 */ /* 0x000fe400078e02ff */
[----:B------:R-:W-:Y:S01]  /*28c0*/  IMAD.WIDE.U32 R146, R138, 0xa0, RZ ;  /* 0x000000a08a927825 */ /* 0x000fe200078e00ff */
[-C--:B------:R-:W-:Y:S02]  /*28d0*/  IADD3.X R35, PT, PT, R5, R0.reuse, RZ, P1, !PT ;  /* 0x0000000005237210 */ /* 0x080fe40000ffe4ff */
[----:B------:R-:W-:Y:S01]  /*28e0*/  IADD3.X R15, PT, PT, R3, R0, RZ, P0, !PT ;  /* 0x00000000030f7210 */ /* 0x000fe200007fe4ff */
[--C-:B------:R-:W-:Y:S01]  /*28f0*/  IMAD.X R70, R5, 0x1, R72.reuse, P3 ;  /* 0x0000000105467824 */ /* 0x100fe200018e0648 */
[----:B------:R-:W-:Y:S01]  /*2900*/  SHF.L.U64.HI R56, R136, 0x5, R137 ;  /* 0x0000000588387819 */ /* 0x000fe20000010289 */
[----:B------:R-:W-:Y:S01]  /*2910*/  IMAD.X R72, R3, 0x1, R72, P2 ;  /* 0x0000000103487824 */ /* 0x000fe200010e0648 */
[--C-:B------:R-:W-:Y:S01]  /*2920*/  SHF.L.U64.HI R62, R138, 0x5, R139.reuse ;  /* 0x000000058a3e7819 */ /* 0x100fe2000001028b */
[----:B------:R-:W-:Y:S01]  /*2930*/  IMAD.SHL.U32 R57, R136, 0x20, RZ ;  /* 0x0000002088397824 */ /* 0x000fe200078e00ff */
[C---:B------:R-:W-:Y:S01]  /*2940*/  SHF.L.U32 R63, R138.reuse, 0x5, RZ ;  /* 0x000000058a3f7819 */ /* 0x040fe200000006ff */
[C---:B------:R-:W-:Y:S01]  /*2950*/  IMAD.SHL.U32 R67, R138.reuse, 0x80, RZ ;  /* 0x000000808a437824 */ /* 0x040fe200078e00ff */
[C---:B------:R-:W-:Y:S01]  /*2960*/  SHF.L.U64.HI R64, R138.reuse, 0x6, R139 ;  /* 0x000000068a407819 */ /* 0x040fe2000001028b */
[----:B------:R-:W-:Y:S01]  /*2970*/  IMAD.IADD R59, R147, 0x1, R59 ;  /* 0x00000001933b7824 */ /* 0x000fe200078e023b */
[----:B------:R-:W-:-:S02]  /*2980*/  SHF.L.U32 R65, R138, 0x6, RZ ;  /* 0x000000068a417819 */ /* 0x000fc400000006ff */
[C-C-:B------:R-:W-:Y:S02]  /*2990*/  SHF.L.U64.HI R66, R138.reuse, 0x7, R139.reuse ;  /* 0x000000078a427819 */ /* 0x140fe4000001028b */
[C---:B------:R-:W-:Y:S02]  /*29a0*/  SHF.L.U64.HI R78, R138.reuse, 0x4, R139 ;  /* 0x000000048a4e7819 */ /* 0x040fe4000001028b */
[----:B------:R-:W-:Y:S02]  /*29b0*/  SHF.L.U32 R79, R138, 0x4, RZ ;  /* 0x000000048a4f7819 */ /* 0x000fe400000006ff */
[----:B------:R-:W-:Y:S02]  /*29c0*/  IADD3 R58, PT, PT, R149, R58, RZ ;  /* 0x0000003a953a7210 */ /* 0x000fe40007ffe0ff */
[----:B------:R-:W-:Y:S02]  /*29d0*/  IADD3 R60, PT, PT, R145, R60, RZ ;  /* 0x0000003c913c7210 */ /* 0x000fe40007ffe0ff */
[----:B------:R-:W-:-:S07]  /*29e0*/  IADD3 R61, PT, PT, R143, R61, RZ ;  /* 0x0000003d8f3d7210 */ /* 0x000fce0007ffe0ff */
.L_x_5259:
        /* <DEDUP_REMOVED lines=12> */
[----:B------:R-:W-:Y:S03]  /*2ab0*/  P2R R160, PR, RZ, 0x8 ;  /* 0x00000008ffa07803 */ /* 0x000fe60000000000 */
[----:B------:R-:W-:Y:S02]  /*2ac0*/  @P2 IMAD.MOV.U32 R2, RZ, RZ, R69 ;  /* 0x000000ffff022224 */ /* 0x000fe400078e0045 */
[----:B------:R-:W-:Y:S02]  /*2ad0*/  @P2 IMAD.MOV.U32 R3, RZ, RZ, R68 ;  /* 0x000000ffff032224 */ /* 0x000fe400078e0044 */
[--C-:B------:R-:W-:Y:S01]  /*2ae0*/  IMAD.X R17, R68, 0x1, R56.reuse, P0 ;  /* 0x0000000144117824 */ /* 0x100fe200000e0638 */
[C---:B------:R-:W-:Y:S02]  /*2af0*/  ISETP.GE.AND P0, PT, R126.reuse, R97, PT ;  /* 0x000000617e00720c */ /* 0x040fe40003f06270 */
[----:B------:R1:W2:Y:S02]  /*2b00*/  @P2 LD.E.128 R4, desc[UR6][R2.64] ;  /* 0x0000000602042980 */ /* 0x0002a4000c101d00 */
[----:B------:R-:W-:Y:S04]  /*2b10*/  ISETP.GE.AND P4, PT, R126, R98, !P0 ;  /* 0x000000627e00720c */ /* 0x000fe80004786270 */
[----:B----4-:R-:W-:Y:S09]  /*2b20*/  P2R R159, PR, RZ, 0x10 ;  /* 0x00000010ff9f7803 */ /* 0x010ff20000000000 */
        /* <DEDUP_REMOVED lines=8> */
[----:B------:R-:W-:Y:S02]  /*2bb0*/  LEA.HI.X R3, R48, R76, R49, 0x1, P1 ;  /* 0x0000004c30037211 */ /* 0x000fe400008f0c31 */
[C---:B------:R-:W-:Y:S04]  /*2bc0*/  @P4 LEA R20, P1, R44.reuse, R2, 0x5 ;  /* 0x000000022c144211 */ /* 0x040fe800078228ff */
[----:B------:R-:W-:Y:S01]  /*2bd0*/  @P4 LEA.HI.X R21, R44, R3, R45, 0x5, P1 ;  /* 0x000000032c154211 */ /* 0x000fe200008f2c2d */
[----:B--2---:R1:W-:Y:S01]  /*2be0*/  @P3 ST.E.128 desc[UR6][R2.64], R4 ;  /* 0x0000000402003985 */ /* 0x0043e2000c101d06 */
[----:B------:R-:W-:Y:S04]  /*2bf0*/  ISETP.GE.AND P3, PT, R125, R98, !P0 ;  /* 0x000000627d00720c */ /* 0x000fe80004766270 */
[----:B------:R-:W-:Y:S01]  /*2c00*/  P2R R158, PR, RZ, 0x8 ;  /* 0x00000008ff9e7803 */ /* 0x000fe20000000000 */
[----:B-1----:R1:W2:Y:S08]  /*2c10*/  @P4 LD.E.128 R4, desc[UR6][R18.64] ;  /* 0x0000000612044980 */ /* 0x0022b0000c101d00 */
[C---:B-1----:R-:W-:Y:S04]  /*2c20*/  @P3 LEA R18, P0, R136.reuse, R16, 0x6 ;  /* 0x0000001088123211 */ /* 0x042fe800078030ff */
[----:B------:R-:W-:Y:S02]  /*2c30*/  @P3 LEA.HI.X R19, R136, R17, R137, 0x6, P0 ;  /* 0x0000001188133211 */ /* 0x000fe400000f3489 */
[C---:B------:R-:W-:Y:S04]  /*2c40*/  ISETP.GE.AND P0, PT, R124.reuse, R97, PT ;  /* 0x000000617c00720c */ /* 0x040fe80003f06270 */
[----:B------:R-:W-:Y:S11]  /*2c50*/  ISETP.LT.OR P0, PT, R124, R98, P0 ;  /* 0x000000627c00720c */ /* 0x000ff60000701670 */
[----:B------:R-:W-:Y:S02]  /*2c60*/  @!UPT UIADD3 URZ, UPT, UPT, URZ, URZ, URZ ;  /* 0x000000fffffff290 */ /* 0x000fe4000fffe0ff */
[----:B------:R-:W-:Y:S01]  /*2c70*/  @!P0 IMAD R0, R137, 0x60, RZ ;  /* 0x0000006089008824 */ /* 0x000fe200078e02ff */
[----:B--2---:R1:W-:Y:S04]  /*2c80*/  @P4 ST.E.128 desc[UR6][R20.64], R4 ;  /* 0x0000000414004985 */ /* 0x0043e8000c101d06 */
[----:B-1----:R1:W2:Y:S01]  /*2c90*/  @P3 LD.E.128 R4, desc[UR6][R18.64] ;  /* 0x0000000612043980 */ /* 0x0022a2000c101d00 */
[C---:B------:R-:W-:Y:S04]  /*2ca0*/  @P3 LEA R20, P1, R44.reuse, R2, 0x6 ;  /* 0x000000022c143211 */ /* 0x040fe800078230ff */
[----:B------:R-:W-:Y:S02]  /*2cb0*/  @P3 LEA.HI.X R21, R44, R3, R45, 0x6, P1 ;  /* 0x000000032c153211 */ /* 0x000fe400008f342d */
[C---:B------:R-:W-:Y:S04]  /*2cc0*/  ISETP.GE.AND P1, PT, R123.reuse, R97, PT ;  /* 0x000000617b00720c */ /* 0x040fe80003f26270 */
[----:B------:R-:W-:Y:S04]  /*2cd0*/  ISETP.LT.OR P4, PT, R123, R98, P1 ;  /* 0x000000627b00720c */ /* 0x000fe80000f81670 */
[----:B------:R-:W-:Y:S01]  /*2ce0*/  P2R R155, PR, RZ, 0x10 ;  /* 0x00000010ff9b7803 */ /* 0x000fe20000000000 */
[----:B-1----:R-:W-:Y:S05]  /*2cf0*/  @!P0 IMAD.WIDE.U32 R18, R136, 0x60, R16 ;  /* 0x0000006088128825 */ /* 0x002fea00078e0010 */
[----:B------:R-:W-:Y:S01]  /*2d00*/  @!P0 IADD3 R19, PT, PT, R19, R0, RZ ;  /* 0x0000000013138210 */ /* 0x000fe20007ffe0ff */
[----:B------:R-:W-:Y:S01]  /*2d10*/  @!P0 IMAD R0, R45, 0x60, RZ ;  /* 0x000000602d008824 */ /* 0x000fe200078e02ff */
[----:B--2---:R1:W-:Y:S02]  /*2d20*/  @P3 ST.E.128 desc[UR6][R20.64], R4 ;  /* 0x0000000414003985 */ /* 0x0043e4000c101d06 */
[----:B-1----:R-:W-:Y:S02]  /*2d30*/  @!P0 IMAD.WIDE.U32 R20, R44, 0x60, R2 ;  /* 0x000000602c148825 */ /* 0x002fe400078e0002 */
[----:B------:R1:W2:Y:S02]  /*2d40*/  @!P0 LD.E.128 R4, desc[UR6][R18.64] ;  /* 0x0000000612048980 */ /* 0x0002a4000c101d00 */
[----:B------:R-:W-:Y:S01]  /*2d50*/  @!P0 IMAD.IADD R21, R21, 0x1, R0 ;  /* 0x0000000115158824 */ /* 0x000fe200078e0200 */
[C---:B-1----:R-:W-:Y:S04]  /*2d60*/  @!P4 LEA R18, P1, R136.reuse, R16, 0x7 ;  /* 0x000000108812c211 */ /* 0x042fe800078238ff */
[----:B------:R-:W-:Y:S01]  /*2d70*/  @!P4 LEA.HI.X R19, R136, R17, R137, 0x7, P1 ;  /* 0x000000118813c211 */ /* 0x000fe200008f3c89 */
[----:B--2---:R1:W-:Y:S01]  /*2d80*/  @!P0 ST.E.128 desc[UR6][R20.64], R4 ;  /* 0x0000000414008985 */ /* 0x0043e2000c101d06 */
[C---:B------:R-:W-:Y:S04]  /*2d90*/  ISETP.GE.AND P0, PT, R119.reuse, R97, PT ;  /* 0x000000617700720c */ /* 0x040fe80003f06270 */
[----:B------:R-:W-:Y:S02]  /*2da0*/  ISETP.LT.OR P1, PT, R119, R98, P0 ;  /* 0x000000627700720c */ /* 0x000fe40000721670 */
[C---:B------:R-:W-:Y:S02]  /*2db0*/  @!P4 LEA R24, P0, R44.reuse, R2, 0x7 ;  /* 0x000000022c18c211 */ /* 0x040fe400078038ff */
[----:B------:R-:W-:Y:S02]  /*2dc0*/  P2R R154, PR, RZ, 0x2 ;  /* 0x00000002ff9a7803 */ /* 0x000fe40000000000 */
[----:B------:R-:W-:Y:S01]  /*2dd0*/  @!P4 LEA.HI.X R25, R44, R3, R45, 0x7, P0 ;  /* 0x000000032c19c211 */ /* 0x000fe200000f3c2d */
[----:B-1----:R1:W2:Y:S06]  /*2de0*/  @!P4 LD.E.128 R4, desc[UR6][R18.64] ;  /* 0x000000061204c980 */ /* 0x0022ac000c101d00 */
[C---:B------:R-:W-:Y:S04]  /*2df0*/  @!P1 LEA R20, P0, R136.reuse, R16, 0x8 ;  /* 0x0000001088149211 */ /* 0x040fe800078040ff */
[----:B------:R-:W-:Y:S02]  /*2e00*/  @!P1 LEA.HI.X R21, R136, R17, R137, 0x8, P0 ;  /* 0x0000001188159211 */ /* 0x000fe400000f4489 */
[C---:B-1----:R-:W-:Y:S04]  /*2e10*/  @!P1 LEA R18, P0, R44.reuse, R2, 0x8 ;  /* 0x000000022c129211 */ /* 0x042fe800078040ff */
        /* <DEDUP_REMOVED lines=13> */
[----:B------:R-:W-:Y:S01]  /*2ef0*/  ISETP.LT.OR P6, PT, R118, R98, P0 ;  /* 0x000000627600720c */ /* 0x000fe200007c1670 */
[----:B------:R-:W-:Y:S01]  /*2f00*/  @!P4 IMAD R0, R137, 0xc0, RZ ;  /* 0x000000c08900c824 */ /* 0x000fe200078e02ff */
[-C--:B------:R-:W-:Y:S02]  /*2f10*/  ISETP.GE.AND P0, PT, R117, R97.reuse, PT ;  /* 0x000000617500720c */ /* 0x080fe40003f06270 */
        /* <DEDUP_REMOVED lines=16> */
[----:B--2---:R1:W-:Y:S04]  /*3020*/  @!P4 ST.E.128 desc[UR6][R24.64], R4 ;  /* 0x000000041800c985 */ /* 0x0043e8000c101d06 */
[----:B-1----:R1:W2:Y:S02]  /*3030*/  @!P5 LD.E.128 R4, desc[UR6][R22.64] ;  /* 0x000000061604d980 */ /* 0x0022a4000c101d00 */
[----:B-1----:R-:W-:Y:S05]  /*3040*/  @!P5 IMAD.WIDE.U32 R22, R44, 0xe0, R2 ;  /* 0x000000e02c16d825 */ /* 0x002fea00078e0002 */
[----:B------:R-:W-:Y:S01]  /*3050*/  @!P5 IADD3 R23, PT, PT, R23, R0, RZ ;  /* 0x000000001717d210 */ /* 0x000fe20007ffe0ff */
[----:B------:R-:W-:Y:S04]  /*3060*/  @!P6 IMAD R0, R137, 0x120, RZ ;  /* 0x000001208900e824 */ /* 0x000fe800078e02ff */
[----:B--2---:R1:W-:Y:S04]  /*3070*/  @!P5 ST.E.128 desc[UR6][R22.64], R4 ;  /* 0x000000041600d985 */ /* 0x0043e8000c101d06 */
[----:B-1----:R1:W2:Y:S02]  /*3080*/  @!P1 LD.E.128 R4, desc[UR6][R20.64] ;  /* 0x0000000614049980 */ /* 0x0022a4000c101d00 */
[----:B-1----:R-:W-:Y:S04]  /*3090*/  @!P6 IMAD.WIDE.U32 R20, R136, 0x120, R16 ;  /* 0x000001208814e825 */ /* 0x002fe800078e0010 */
[----:B------:R-:W-:Y:S01]  /*30a0*/  @!P6 IMAD.IADD R21, R21, 0x1, R0 ;  /* 0x000000011515e824 */ /* 0x000fe200078e0200 */
[----:B--2---:R1:W-:Y:S01]  /*30b0*/  @!P1 ST.E.128 desc[UR6][R18.64], R4 ;  /* 0x0000000412009985 */ /* 0x0043e2000c101d06 */
[-C--:B------:R-:W-:Y:S02]  /*30c0*/  ISETP.LT.OR P1, PT, R117, R98.reuse, P0 ;  /* 0x000000627500720c */ /* 0x080fe40000721670 */
[-C--:B------:R-:W-:Y:S02]  /*30d0*/  ISETP.GE.AND P0, PT, R116, R97.reuse, PT ;  /* 0x000000617400720c */ /* 0x080fe40003f06270 */
[----:B------:R-:W-:Y:S09]  /*30e0*/  P2R R152, PR, RZ, 0x2 ;  /* 0x00000002ff987803 */ /* 0x000ff20000000000 */
[----:B------:R-:W-:Y:S01]  /*30f0*/  @!P1 IMAD R0, R137, 0x140, RZ ;  /* 0x0000014089009824 */ /* 0x000fe200078e02ff */
[----:B-1----:R1:W2:Y:S02]  /*3100*/  @!P6 LD.E.128 R4, desc[UR6][R20.64] ;  /* 0x000000061404e980 */ /* 0x0022a4000c101d00 */
[----:B-1----:R-:W-:Y:S04]  /*3110*/  @!P6 IMAD.WIDE.U32 R20, R44, 0x120, R2 ;  /* 0x000001202c14e825 */ /* 0x002fe800078e0002 */
[----:B------:R-:W-:Y:S02]  /*3120*/  @!P6 IMAD.IADD R21, R21, 0x1, R8 ;  /* 0x000000011515e824 */ /* 0x000fe400078e0208 */
[----:B------:R-:W-:Y:S04]  /*3130*/  @!P1 IMAD.WIDE.U32 R18, R136, 0x140, R16 ;  /* 0x0000014088129825 */ /* 0x000fe800078e0010 */
[----:B------:R-:W-:Y:S02]  /*3140*/  @!P1 IMAD.IADD R19, R19, 0x1, R0 ;  /* 0x0000000113139824 */ /* 0x000fe400078e0200 */
[----:B------:R-:W-:Y:S01]  /*3150*/  @!P1 IMAD R8, R45, 0x140, RZ ;  /* 0x000001402d089824 */ /* 0x000fe200078e02ff */
        /* <DEDUP_REMOVED lines=12> */
[----:B------:R-:W-:Y:S02]  /*3220*/  ISETP.LT.OR P1, PT, R115, R98, P0 ;  /* 0x000000627300720c */ /* 0x000fe40000721670 */
[-C--:B------:R-:W-:Y:S02]  /*3230*/  ISETP.GE.AND P0, PT, R114, R97.reuse, PT ;  /* 0x000000617200720c */ /* 0x080fe40003f06270 */
        /* <DEDUP_REMOVED lines=17> */
[C---:B-1----:R-:W-:Y:S04]  /*3350*/  @!P6 IMAD.WIDE.U32 R18, R136.reuse, 0x1a0, R16 ;  /* 0x000001a08812e825 */ /* 0x042fe800078e0010 */
[----:B------:R-:W-:Y:S01]  /*3360*/  @!P6 IMAD.IADD R19, R19, 0x1, R0 ;  /* 0x000000011313e824 */ /* 0x000fe200078e0200 */
[----:B--2---:R1:W-:Y:S01]  /*3370*/  @!P1 ST.E.128 desc[UR6][R20.64], R4 ;  /* 0x0000000414009985 */ /* 0x0043e2000c101d06 */
[-C--:B------:R-:W-:Y:S04]  /*3380*/  ISETP.LT.OR P1, PT, R113, R98.reuse, P0 ;  /* 0x000000627100720c */ /* 0x080fe80000721670 */
[----:B------:R-:W-:Y:S09]  /*3390*/  P2R R130, PR, RZ, 0x2 ;  /* 0x00000002ff827803 */ /* 0x000ff20000000000 */
[----:B------:R-:W-:Y:S04]  /*33a0*/  @!P1 IMAD.WIDE.U32 R16, R136, 0x1c0, R16 ;  /* 0x000001c088109825 */ /* 0x000fe800078e0010 */
[----:B------:R-:W-:Y:S04]  /*33b0*/  @!P1 IMAD R0, R137, 0x1c0, RZ ;  /* 0x000001c089009824 */ /* 0x000fe800078e02ff */
[----:B------:R-:W-:Y:S02]  /*33c0*/  @!P1 IMAD.IADD R17, R17, 0x1, R0 ;  /* 0x0000000111119824 */ /* 0x000fe400078e0200 */
[----:B------:R-:W-:Y:S01]  /*33d0*/  @!P1 IMAD R0, R45, 0x1c0, RZ ;  /* 0x000001c02d009824 */ /* 0x000fe200078e02ff */
[----:B-1----:R1:W2:Y:S02]  /*33e0*/  @!P6 LD.E.128 R4, desc[UR6][R18.64] ;  /* 0x000000061204e980 */ /* 0x0022a4000c101d00 */
[C---:B-1----:R-:W-:Y:S04]  /*33f0*/  @!P6 IMAD.WIDE.U32 R18, R44.reuse, 0x1a0, R2 ;  /* 0x000001a02c12e825 */ /* 0x042fe800078e0002 */
[----:B------:R-:W-:Y:S02]  /*3400*/  @!P6 IMAD.IADD R19, R19, 0x1, R8 ;  /* 0x000000011313e824 */ /* 0x000fe400078e0208 */
        /* <DEDUP_REMOVED lines=19> */
[----:B------:R-:W-:Y:S01]  /*3540*/  @P2 MOV R21, R74 ;  /* 0x0000004a00152202 */ /* 0x000fe20000000f00 */
[----:B------:R-:W-:Y:S01]  /*3550*/  @P2 IMAD.MOV.U32 R20, RZ, RZ, R75 ;  /* 0x000000ffff142224 */ /* 0x000fe200078e004b */
[C---:B------:R-:W-:Y:S02]  /*3560*/  LEA R18, P0, R79.reuse, R10, 0x1 ;  /* 0x0000000a4f127211 */ /* 0x040fe400078008ff */
[----:B------:R-:W2:Y:S01]  /*3570*/  @P2 LD.E.128 R4, desc[UR6][R8.64] ;  /* 0x0000000608042980 */ /* 0x000ea2000c101d00 */
[----:B------:R-:W-:Y:S02]  /*3580*/  P2R R2, PR, RZ, 0x20 ;  /* 0x00000020ff027803 */ /* 0x000fe40000000000 */
[----:B------:R-:W-:Y:S02]  /*3590*/  LEA.HI.X R19, R79, R9, R78, 0x1, P0 ;  /* 0x000000094f137211 */ /* 0x000fe400000f0c4e */
[----:B------:R-:W-:Y:S02]  /*35a0*/  LEA R16, P0, R50, R75, 0x1 ;  /* 0x0000004b32107211 */ /* 0x000fe400078008ff */
[----:B------:R-:W-:Y:S02]  /*35b0*/  ISETP.NE.AND P5, PT, R158, RZ, PT ;  /* 0x000000ff9e00720c */ /* 0x000fe40003fa5270 */
[----:B------:R-:W-:Y:S02]  /*35c0*/  LEA.HI.X R17, R50, R74, R51, 0x1, P0 ;  /* 0x0000004a32117211 */ /* 0x000fe400000f0c33 */
[----:B------:R-:W-:Y:S02]  /*35d0*/  P2R R0, PR, RZ, 0x2 ;  /* 0x00000002ff007803 */ /* 0x000fe40000000000 */
[----:B------:R-:W-:Y:S01]  /*35e0*/  ISETP.NE.AND P1, PT, R155, RZ, PT ;  /* 0x000000ff9b00720c */ /* 0x000fe20003f25270 */
[----:B--2---:R1:W-:Y:S01]  /*35f0*/  @P2 ST.E.128 desc[UR6][R20.64], R4 ;  /* 0x0000000414002985 */ /* 0x0043e2000c101d06 */
[----:B------:R-:W-:Y:S11]  /*3600*/  ISETP.NE.AND P2, PT, R159, RZ, PT ;  /* 0x000000ff9f00720c */ /* 0x000ff60003f45270 */
[----:B------:R-:W-:Y:S02]  /*3610*/  @!UPT UIADD3 URZ, UPT, UPT, URZ, URZ, URZ ;  /* 0x000000fffffff290 */ /* 0x000fe4000fffe0ff */
[----:B------:R-:W-:Y:S05]  /*3620*/  @P2 IADD3 R26, P0, PT, R18, R63, RZ ;  /* 0x0000003f121a2210 */ /* 0x000fea0007f1e0ff */
[C---:B------:R-:W-:Y:S01]  /*3630*/  @P2 IMAD.X R27, R19.reuse, 0x1, R62, P0 ;  /* 0x00000001131b2824 */ /* 0x040fe200000e063e */
[CC--:B-1----:R-:W-:Y:S04]  /*3640*/  @P2 LEA R20, P0, R230.reuse, R16.reuse, 0x5 ;  /* 0x00000010e6142211 */ /* 0x0c2fe800078028ff */
[--C-:B------:R-:W-:Y:S02]  /*3650*/  @P2 LEA.HI.X R21, R230, R17, R231.reuse, 0x5, P0 ;  /* 0x00000011e6152211 */ /* 0x100fe400000f2ce7 */
[----:B------:R-:W-:Y:S11]  /*3660*/  ISETP.NE.AND P0, PT, R160, RZ, PT ;  /* 0x000000ffa000720c */ /* 0x000ff60003f05270 */
[----:B------:R-:W-:Y:S02]  /*3670*/  @!UPT UIADD3 URZ, UPT, UPT, URZ, URZ, URZ ;  /* 0x000000fffffff290 */ /* 0x000fe4000fffe0ff */
[----:B------:R-:W2:Y:S04]  /*3680*/  @P0 LD.E.128 R4, desc[UR6][R18.64] ;  /* 0x0000000612040980 */ /* 0x000ea8000c101d00 */
[----:B--2---:R1:W-:Y:S01]  /*3690*/  @P0 ST.E.128 desc[UR6][R16.64], R4 ;  /* 0x0000000410000985 */ /* 0x0043e2000c101d06 */
[----:B------:R-:W-:Y:S05]  /*36a0*/  @P5 IADD3 R24, P0, PT, R18, R65, RZ ;  /* 0x0000004112185210 */ /* 0x000fea0007f1e0ff */
[C---:B------:R-:W-:Y:S01]  /*36b0*/  @P5 IMAD.X R25, R19.reuse, 0x1, R64, P0 ;  /* 0x0000000113195824 */ /* 0x040fe200000e0640 */
[C---:B------:R-:W-:Y:S04]  /*36c0*/  @P5 LEA R22, P0, R230.reuse, R16, 0x6 ;  /* 0x00000010e6165211 */ /* 0x040fe800078030ff */
[----:B------:R-:W-:Y:S01]  /*36d0*/  @P5 LEA.HI.X R23, R230, R17, R231, 0x6, P0 ;  /* 0x00000011e6175211 */ /* 0x000fe200000f34e7 */
[----:B-1----:R1:W2:Y:S02]  /*36e0*/  @P2 LD.E.128 R4, desc[UR6][R26.64] ;  /* 0x000000061a042980 */ /* 0x0022a4000c101d00 */
[----:B-1----:R-:W-:Y:S04]  /*36f0*/  @P6 IADD3 R26, P0, PT, R18, R148, RZ ;  /* 0x00000094121a6210 */ /* 0x002fe80007f1e0ff */
[C---:B------:R-:W-:Y:S01]  /*3700*/  @P6 IADD3.X R27, PT, PT, R19.reuse, R58, RZ, P0, !PT ;  /* 0x0000003a131b6210 */ /* 0x040fe200007fe4ff */
[----:B--2---:R1:W-:Y:S01]  /*3710*/  @P2 ST.E.128 desc[UR6][R20.64], R4 ;  /* 0x0000000414002985 */ /* 0x0043e2000c101d06 */
[----:B------:R-:W-:Y:S03]  /*3720*/  ISETP.NE.AND P2, PT, R154, RZ, PT ;  /* 0x000000ff9a00720c */ /* 0x000fe60003f45270 */
[----:B-1----:R1:W2:Y:S01]  /*3730*/  @P5 LD.E.128 R4, desc[UR6][R24.64] ;  /* 0x0000000618045980 */ /* 0x0022a2000c101d00 */
[----:B------:R-:W-:Y:S05]  /*3740*/  @!P1 IADD3 R20, P0, PT, R18, R67, RZ ;  /* 0x0000004312149210 */ /* 0x000fea0007f1e0ff */
[----:B------:R-:W-:Y:S02]  /*3750*/  @!P1 IMAD.X R21, R19, 0x1, R66, P0 ;  /* 0x0000000113159824 */ /* 0x000fe400000e0642 */
[----:B-1----:R-:W-:Y:S01]  /*3760*/  @P6 IMAD.WIDE.U32 R24, R230, 0x60, R16 ;  /* 0x00000060e6186825 */ /* 0x002fe200078e0010 */
[----:B--2---:R1:W-:Y:S01]  /*3770*/  @P5 ST.E.128 desc[UR6][R22.64], R4 ;  /* 0x0000000416005985 */ /* 0x0043e2000c101d06 */
[----:B------:R-:W-:Y:S02]  /*3780*/  ISETP.NE.AND P5, PT, R2, RZ, PT ;  /* 0x000000ff0200720c */ /* 0x000fe40003fa5270 */
[----:B------:R-:W-:Y:S04]  /*3790*/  @P6 IMAD R2, R231, 0x60, RZ ;  /* 0x00000060e7026824 */ /* 0x000fe800078e02ff */
[----:B------:R-:W-:Y:S01]  /*37a0*/  @P6 IMAD.IADD R25, R25, 0x1, R2 ;  /* 0x0000000119196824 */ /* 0x000fe200078e0202 */
[----:B-1----:R-:W2:Y:S01]  /*37b0*/  @P6 LD.E.128 R4, desc[UR6][R26.64] ;  /* 0x000000061a046980 */ /* 0x002ea2000c101d00 */
[C---:B------:R-:W-:Y:S04]  /*37c0*/  @!P1 LEA R22, P0, R230.reuse, R16, 0x7 ;  /* 0x00000010e6169211 */ /* 0x040fe800078038ff */
[----:B------:R-:W-:Y:S01]  /*37d0*/  @!P1 LEA.HI.X R23, R230, R17, R231, 0x7, P0 ;  /* 0x00000011e6179211 */ /* 0x000fe200000f3ce7 */
[----:B--2---:R1:W-:Y:S01]  /*37e0*/  @P6 ST.E.128 desc[UR6][R24.64], R4 ;  /* 0x0000000418006985 */ /* 0x0043e2000c101d06 */
[----:B------:R-:W-:Y:S03]  /*37f0*/  ISETP.NE.AND P6, PT, R150, RZ, PT ;  /* 0x000000ff9600720c */ /* 0x000fe60003fc5270 */
[----:B-1----:R1:W2:Y:S01]  /*3800*/  @!P1 LD.E.128 R4, desc[UR6][R20.64] ;  /* 0x0000000614049980 */ /* 0x0022a2000c101d00 */
[C---:B------:R-:W-:Y:S04]  /*3810*/  @!P3 IADD3 R24, P0, PT, R18.reuse, R146, RZ ;  /* 0x000000921218b210 */ /* 0x040fe80007f1e0ff */
[C---:B------:R-:W-:Y:S02]  /*3820*/  @!P3 IADD3.X R25, PT, PT, R19.reuse, R59, RZ, P0, !PT ;  /* 0x0000003b1319b210 */ /* 0x040fe400007fe4ff */
[C---:B------:R-:W-:Y:S05]  /*3830*/  @!P4 IADD3 R2, P0, PT, R18.reuse, R144, RZ ;  /* 0x000000901202c210 */ /* 0x040fea0007f1e0ff */
[C---:B------:R-:W-:Y:S01]  /*3840*/  @!P4 IMAD.X R3, R19.reuse, 0x1, R60, P0 ;  /* 0x000000011303c824 */ /* 0x040fe200000e063c */
[----:B-1----:R-:W-:Y:S05]  /*3850*/  @!P5 IADD3 R20, P0, PT, R18, R142, RZ ;  /* 0x0000008e1214d210 */ /* 0x002fea0007f1e0ff */
[----:B------:R-:W-:Y:S01]  /*3860*/  @!P5 IMAD.X R21, R19, 0x1, R61, P0 ;  /* 0x000000011315d824 */ /* 0x000fe200000e063d */
[----:B--2---:R1:W-:Y:S01]  /*3870*/  @!P1 ST.E.128 desc[UR6][R22.64], R4 ;  /* 0x0000000416009985 */ /* 0x0043e2000c101d06 */
[----:B------:R-:W-:Y:S01]  /*3880*/  ISETP.NE.AND P1, PT, R0, RZ, PT ;  /* 0x000000ff0000720c */ /* 0x000fe20003f25270 */
[----:B------:R-:W-:Y:S02]  /*3890*/  @!P3 IMAD R0, R231, 0xa0, RZ ;  /* 0x000000a0e700b824 */ /* 0x000fe400078e02ff */
[----:B-1----:R-:W-:Y:S01]  /*38a0*/  @!P3 IMAD.WIDE.U32 R22, R230, 0xa0, R16 ;  /* 0x000000a0e616b825 */ /* 0x002fe200078e0010 */
[----:B------:R-:W2:Y:S04]  /*38b0*/  @!P3 LD.E.128 R4, desc[UR6][R24.64] ;  /* 0x000000061804b980 */ /* 0x000ea8000c101d00 */
[----:B------:R-:W-:Y:S01]  /*38c0*/  @!P3 IADD3 R23, PT, PT, R23, R0, RZ ;  /* 0x000000001717b210 */ /* 0x000fe20007ffe0ff */
[----:B------:R-:W-:Y:S04]  /*38d0*/  @!P4 IMAD R0, R231, 0xc0, RZ ;  /* 0x000000c0e700c824 */ /* 0x000fe800078e02ff */
[----:B--2---:R1:W-:Y:S01]  /*38e0*/  @!P3 ST.E.128 desc[UR6][R22.64], R4 ;  /* 0x000000041600b985 */ /* 0x0043e2000c101d06 */
[----:B------:R-:W-:Y:S03]  /*38f0*/  ISETP.NE.AND P3, PT, R151, RZ, PT ;  /* 0x000000ff9700720c */ /* 0x000fe60003f65270 */
[----:B-1----:R1:W2:Y:S01]  /*3900*/  @!P4 LD.E.128 R4, desc[UR6][R2.64] ;  /* 0x000000060204c980 */ /* 0x0022a2000c101d00 */
[C---:B------:R-:W-:Y:S04]  /*3910*/  @!P2 LEA R22, P0, R138.reuse, R18, 0x8 ;  /* 0x000000128a16a211 */ /* 0x040fe800078040ff */
[----:B------:R-:W-:Y:S01]  /*3920*/  @!P2 LEA.HI.X R23, R138, R19, R139, 0x8, P0 ;  /* 0x000000138a17a211 */ /* 0x000fe200000f448b */
[----:B-1----:R-:W-:Y:S04]  /*3930*/  @!P4 IMAD.WIDE.U32 R2, R230, 0xc0, R16 ;  /* 0x000000c0e602c825 */ /* 0x002fe800078e0010 */
[----:B------:R-:W-:Y:S02]  /*3940*/  @!P4 IMAD.IADD R3, R3, 0x1, R0 ;  /* 0x000000010303c824 */ /* 0x000fe400078e0200 */
[----:B------:R-:W-:Y:S03]  /*3950*/  @!P5 IMAD R0, R231, 0xe0, RZ ;  /* 0x000000e0e700d824 */ /* 0x000fe600078e02ff */
[----:B--2---:R1:W-:Y:S01]  /*3960*/  @!P4 ST.E.128 desc[UR6][R2.64], R4 ;  /* 0x000000040200c985 */ /* 0x0043e2000c101d06 */
[----:B------:R-:W-:Y:S03]  /*3970*/  ISETP.NE.AND P4, PT, R152, RZ, PT ;  /* 0x000000ff9800720c */ /* 0x000fe60003f85270 */
[----:B-1----:R1:W2:Y:S01]  /*3980*/  @!P5 LD.E.128 R4, desc[UR6][R20.64] ;  /* 0x000000061404d980 */ /* 0x0022a2000c101d00 */
[C---:B------:R-:W-:Y:S04]  /*3990*/  @!P2 LEA R2, P0, R230.reuse, R16, 0x8 ;  /* 0x00000010e602a211 */ /* 0x040fe800078040ff */
[----:B------:R-:W-:Y:S02]  /*39a0*/  @!P2 LEA.HI.X R3, R230, R17, R231, 0x8, P0 ;  /* 0x00000011e603a211 */ /* 0x000fe400000f44e7 */
[----:B------:R-:W-:Y:S01]  /*39b0*/  ISETP.NE.AND P0, PT, R32, RZ, PT ;  /* 0x000000ff2000720c */ /* 0x000fe20003f05270 */
[----:B-1----:R-:W-:Y:S05]  /*39c0*/  @!P5 IMAD.WIDE.U32 R20, R230, 0xe0, R16 ;  /* 0x000000e0e614d825 */ /* 0x002fea00078e0010 */
[----:B------:R-:W-:Y:S07]  /*39d0*/  @!P5 IADD3 R21, PT, PT, R21, R0, RZ ;  /* 0x000000001515d210 */ /* 0x000fee0007ffe0ff */
[----:B------:R-:W-:Y:S01]  /*39e0*/  @!P0 IMAD R0, R139, 0x120, RZ ;  /* 0x000001208b008824 */ /* 0x000fe200078e02ff */
[----:B--2---:R1:W-:Y:S02]  /*39f0*/  @!P5 ST.E.128 desc[UR6][R20.64], R4 ;  /* 0x000000041400d985 */ /* 0x0043e4000c101d06 */
[----:B-1----:R-:W-:Y:S02]  /*3a00*/  @!P0 IMAD.WIDE.U32 R20, R138, 0x120, R18 ;  /* 0x000001208a148825 */ /* 0x002fe400078e0012 */
[----:B------:R1:W2:Y:S02]  /*3a10*/  @!P2 LD.E.128 R4, desc[UR6][R22.64] ;  /* 0x000000061604a980 */ /* 0x0002a4000c101d00 */
[----:B------:R-:W-:Y:S02]  /*3a20*/  @!P0 IMAD.IADD R21, R21, 0x1, R0 ;  /* 0x0000000115158824 */ /* 0x000fe400078e0200 */
[----:B------:R-:W-:Y:S02]  /*3a30*/  @!P4 IMAD R0, R139, 0x140, RZ ;  /* 0x000001408b00c824 */ /* 0x000fe400078e02ff */
[----:B-1----:R-:W-:Y:S01]  /*3a40*/  @!P0 IMAD.WIDE.U32 R22, R230, 0x120, R16 ;  /* 0x00000120e6168825 */ /* 0x002fe200078e0010 */
[----:B--2---:R1:W-:Y:S01]  /*3a50*/  @!P2 ST.E.128 desc[UR6][R2.64], R4 ;  /* 0x000000040200a985 */ /* 0x0043e2000c101d06 */
[----:B------:R-:W-:Y:S02]  /*3a60*/  ISETP.NE.AND P2, PT, R131, RZ, PT ;  /* 0x000000ff8300720c */ /* 0x000fe40003f45270 */
[----:B-1----:R-:W-:Y:S01]  /*3a70*/  @!P0 IMAD R2, R231, 0x120, RZ ;  /* 0x00000120e7028824 */ /* 0x002fe200078e02ff */
[----:B------:R1:W2:Y:S04]  /*3a80*/  @!P0 LD.E.128 R4, desc[UR6][R20.64] ;  /* 0x0000000614048980 */ /* 0x0002a8000c101d00 */
        /* <DEDUP_REMOVED lines=25> */
[----:B-1----:R-:W-:Y:S04]  /*3c20*/  @!P2 IMAD.WIDE.U32 R20, R138, 0x1a0, R18 ;  /* 0x000001a08a14a825 */ /* 0x002fe800078e0012 */
[----:B------:R-:W-:Y:S02]  /*3c30*/  @!P2 IMAD.IADD R21, R21, 0x1, R0 ;  /* 0x000000011515a824 */ /* 0x000fe400078e0200 */
[----:B------:R-:W-:Y:S04]  /*3c40*/  @!P2 IMAD.WIDE.U32 R2, R230, 0x1a0, R16 ;  /* 0x000001a0e602a825 */ /* 0x000fe800078e0010 */
[----:B------:R-:W-:Y:S05]  /*3c50*/  @!P2 IMAD R0, R231, 0x1a0, RZ ;  /* 0x000001a0e700a824 */ /* 0x000fea00078e02ff */
[----:B------:R-:W-:Y:S01]  /*3c60*/  @!P2 IADD3 R3, PT, PT, R3, R0, RZ ;  /* 0x000000000303a210 */ /* 0x000fe20007ffe0ff */
        /* <DEDUP_REMOVED lines=13> */
.L_x_5190:
[----:B------:R-:W2:Y:S02]  /*3d40*/  LD.E.U8 R0, desc[UR6][R164.64+0x1b3] ;  /* 0x0001b306a4007980 */ /* 0x000ea4000c101100 */
[----:B--2---:R-:W-:Y:S11]  /*3d50*/  ISETP.NE.AND P0, PT, R0, RZ, PT ;  /* 0x000000ff0000720c */ /* 0x004ff60003f05270 */
[----:B------:R-:W-:Y:S02]  /*3d60*/  @!UPT UIADD3 URZ, UPT, UPT, URZ, URZ, URZ ;  /* 0x000000fffffff290 */ /* 0x000fe4000fffe0ff */
[----:B------:R-:W-:Y:S05]  /*3d70*/  @!P0 BRA `(.L_x_5192) ;  /* 0x00000038004c8947 */ /* 0x000fea0003800000 */
[C---:B------:R-:W-:Y:S01]  /*3d80*/  LEA R36, P0, R79.reuse, R10, 0x1 ;  /* 0x0000000a4f247211 */ /* 0x040fe200078008ff */
        /* <DEDUP_REMOVED lines=41> */
[----:B------:R-:W-:Y:S01]  /*4020*/  @!P0 FMUL.FTZ R3, R3, R4 ;  /* 0x0000000403038220 */ /* 0x000fe20000410000 */
[----:B------:R-:W-:Y:S01]  /*4030*/  @!P0 FMUL.FTZ R40, R17, R25 ;  /* 0x0000001911288220 */ /* 0x000fe20000410000 */
[----:B------:R-:W-:Y:S01]  /*4040*/  @!P0 FFMA.FTZ R2, R19, R18, R2 ;  /* 0x0000001213028223 */ /* 0x000fe20000010002 */
[----:B------:R-:W-:Y:S01]  /*4050*/  @!P0 FFMA.FTZ R39, R8, R4, -R39 ;  /* 0x0000000408278223 */ /* 0x000fe20000010827 */
[-C--:B------:R-:W-:Y:S01]  /*4060*/  @!P0 FMUL.FTZ R4, R17, R5.reuse ;  /* 0x0000000511048220 */ /* 0x080fe20000410000 */
[----:B------:R-:W-:Y:S01]  /*4070*/  @!P0 FFMA.FTZ R3, R24, R8, R3 ;  /* 0x0000000818038223 */ /* 0x000fe20000010003 */
[----:B------:R-:W-:Y:S01]  /*4080*/  @!P0 FFMA.FTZ R40, R26, R5, -R40 ;  /* 0x000000051a288223 */ /* 0x000fe20000010828 */
[----:B------:R-:W-:Y:S01]  /*4090*/  @!P0 F2FP.BF16.F32.PACK_AB R2, R2, R38 ;  /* 0x000000260202823e */ /* 0x000fe200000010ff */
[----:B------:R-:W-:Y:S01]  /*40a0*/  @!P0 FFMA.FTZ R4, R25, R26, R4 ;  /* 0x0000001a19048223 */ /* 0x000fe20000010004 */
[----:B------:R-:W-:Y:S01]  /*40b0*/  @!P0 IMAD.MOV.U32 R20, RZ, RZ, R0 ;  /* 0x000000ffff148224 */ /* 0x000fe200078e0000 */
[----:B------:R-:W-:Y:S02]  /*40c0*/  @!P0 F2FP.BF16.F32.PACK_AB R3, R3, R39 ;  /* 0x000000270303823e */ /* 0x000fe400000010ff */
[----:B------:R-:W-:Y:S02]  /*40d0*/  @!P0 MOV R21, R2 ;  /* 0x0000000200158202 */ /* 0x000fe40000000f00 */
[----:B------:R-:W-:Y:S02]  /*40e0*/  @!P0 F2FP.BF16.F32.PACK_AB R4, R4, R40 ;  /* 0x000000280404823e */ /* 0x000fe400000010ff */
[----:B------:R-:W-:Y:S02]  /*40f0*/  @!P0 MOV R22, R3 ;  /* 0x0000000300168202 */ /* 0x000fe40000000f00 */
[----:B------:R-:W-:Y:S01]  /*4100*/  MOV R2, R75 ;  /* 0x0000004b00027202 */ /* 0x000fe20000000f00 */
[----:B------:R-:W-:Y:S01]  /*4110*/  @!P0 IMAD.MOV.U32 R23, RZ, RZ, R4 ;  /* 0x000000ffff178224 */ /* 0x000fe200078e0004 */
[----:B------:R-:W-:Y:S05]  /*4120*/  MOV R3, R74 ;  /* 0x0000004a00037202 */ /* 0x000fea0000000f00 */
[----:B------:R1:W-:Y:S02]  /*4130*/  ST.E.128 desc[UR6][R2.64], R20 ;  /* 0x0000001402007985 */ /* 0x0003e4000c101d06 */
.L_x_5194:
[----:B------:R-:W-:Y:S05]  /*4140*/  BSYNC.RECONVERGENT B0 ;  /* 0x0000000000007941 */ /* 0x000fea0003800200 */
.L_x_5193:
        /* <DEDUP_REMOVED lines=50> */
.L_x_5196:
[----:B------:R-:W-:Y:S05]  /*4470*/  BSYNC.RECONVERGENT B0 ;  /* 0x0000000000007941 */ /* 0x000fea0003800200 */
.L_x_5195:
        /* <DEDUP_REMOVED lines=56> */
.L_x_5198:
[----:B------:R-:W-:Y:S05]  /*4800*/  BSYNC.RECONVERGENT B0 ;  /* 0x0000000000007941 */ /* 0x000fea0003800200 */
.L_x_5197:
        /* <DEDUP_REMOVED lines=56> */
.L_x_5200:
[----:B------:R-:W-:Y:S05]  /*4b90*/  BSYNC.RECONVERGENT B0 ;  /* 0x0000000000007941 */ /* 0x000fea0003800200 */
.L_x_5199:
        /* <DEDUP_REMOVED lines=35> */
[----:B------:R-:W-:Y:S01]  /*4dd0*/  @!P0 FMUL.FTZ R3, R3, R4 ;  /* 0x0000000403038220 */ /* 0x000fe20000410000 */
[----:B------:R-:W-:Y:S01]  /*4de0*/  @!P0 FFMA.FTZ R2, R19, R18, R2 ;  /* 0x0000001213028223 */ /* 0x000fe20000010002 */
[----:B------:R-:W-:Y:S01]  /*4df0*/  @!P0 FFMA.FTZ R39, R8, R4, -R39 ;  /* 0x0000000408278223 */ /* 0x000fe20000010827 */
[----:B------:R-:W-:Y:S01]  /*4e00*/  @!P0 MOV R20, R0 ;  /* 0x0000000000148202 */ /* 0x000fe20000000f00 */
[----:B------:R-:W-:Y:S01]  /*4e10*/  @!P0 FFMA.FTZ R3, R24, R8, R3 ;  /* 0x0000000818038223 */ /* 0x000fe20000010003 */
[C---:B------:R-:W-:Y:S01]  /*4e20*/  @!P0 FMUL.FTZ R40, R17.reuse, R25 ;  /* 0x0000001911288220 */ /* 0x040fe20000410000 */
[----:B------:R-:W-:Y:S01]  /*4e30*/  @!P0 F2FP.BF16.F32.PACK_AB R2, R2, R38 ;  /* 0x000000260202823e */ /* 0x000fe200000010ff */
[----:B------:R-:W-:Y:S01]  /*4e40*/  @!P0 FMUL.FTZ R4, R17, R5 ;  /* 0x0000000511048220 */ /* 0x000fe20000410000 */
[----:B------:R-:W-:Y:S01]  /*4e50*/  IMAD R0, R231, 0x60, RZ ;  /* 0x00000060e7007824 */ /* 0x000fe200078e02ff */
[----:B------:R-:W-:Y:S01]  /*4e60*/  @!P0 F2FP.BF16.F32.PACK_AB R3, R3, R39 ;  /* 0x000000270303823e */ /* 0x000fe200000010ff */
[----:B------:R-:W-:Y:S01]  /*4e70*/  @!P0 FFMA.FTZ R40, R26, R5, -R40 ;  /* 0x000000051a288223 */ /* 0x000fe20000010828 */
[----:B------:R-:W-:Y:S01]  /*4e80*/  @!P0 FFMA.FTZ R4, R25, R26, R4 ;  /* 0x0000001a19048223 */ /* 0x000fe20000010004 */
[----:B------:R-:W-:Y:S02]  /*4e90*/  @!P0 MOV R21, R2 ;  /* 0x0000000200158202 */ /* 0x000fe40000000f00 */
[----:B------:R-:W-:Y:S02]  /*4ea0*/  @!P0 IMAD.MOV.U32 R22, RZ, RZ, R3 ;  /* 0x000000ffff168224 */ /* 0x000fe400078e0003 */
[----:B------:R-:W-:Y:S01]  /*4eb0*/  IMAD.WIDE.U32 R2, R230, 0x60, R30 ;  /* 0x00000060e6027825 */ /* 0x000fe200078e001e */
[----:B------:R-:W-:Y:S04]  /*4ec0*/  @!P0 F2FP.BF16.F32.PACK_AB R4, R4, R40 ;  /* 0x000000280404823e */ /* 0x000fe800000010ff */
[----:B------:R-:W-:Y:S02]  /*4ed0*/  @!P0 MOV R23, R4 ;  /* 0x0000000400178202 */ /* 0x000fe40000000f00 */
[----:B------:R-:W-:Y:S05]  /*4ee0*/  IADD3 R3, PT, PT, R0, R3, RZ ;  /* 0x0000000300037210 */ /* 0x000fea0007ffe0ff */
[----:B------:R1:W-:Y:S02]  /*4ef0*/  ST.E.128 desc[UR6][R2.64], R20 ;  /* 0x0000001402007985 */ /* 0x0003e4000c101d06 */
.L_x_5202:
[----:B------:R-:W-:Y:S05]  /*4f00*/  BSYNC.RECONVERGENT B0 ;  /* 0x0000000000007941 */ /* 0x000fea0003800200 */
.L_x_5201:
        /* <DEDUP_REMOVED lines=56> */
.L_x_5204:
[----:B------:R-:W-:Y:S05]  /*5290*/  BSYNC.RECONVERGENT B0 ;  /* 0x0000000000007941 */ /* 0x000fea0003800200 */
.L_x_5203:
        /* <DEDUP_REMOVED lines=54> */
.L_x_5206:
[----:B------:R-:W-:Y:S05]  /*5600*/  BSYNC.RECONVERGENT B0 ;  /* 0x0000000000007941 */ /* 0x000fea0003800200 */
.L_x_5205:
        /* <DEDUP_REMOVED lines=54> */
.L_x_5208:
[----:B------:R-:W-:Y:S05]  /*5970*/  BSYNC.RECONVERGENT B0 ;  /* 0x0000000000007941 */ /* 0x000fea0003800200 */
.L_x_5207:
        /* <DEDUP_REMOVED lines=54> */
.L_x_5210:
[----:B------:R-:W-:Y:S05]  /*5ce0*/  BSYNC.RECONVERGENT B0 ;  /* 0x0000000000007941 */ /* 0x000fea0003800200 */
.L_x_5209:
        /* <DEDUP_REMOVED lines=31> */
[----:B------:R-:W-:Y:S01]  /*5ee0*/  @!P0 FFMA.FTZ R27, R3, R17, -R27 ;  /* 0x00000011031b8223 */ /* 0x000fe2000001081b */
[----:B------:R-:W-:Y:S01]  /*5ef0*/  @!P0 LOP3.LUT R3, R22, 0xffff0000, RZ, 0xc0, !PT ;  /* 0xffff000016038812 */ /* 0x000fe200078ec0ff */
[C---:B------:R-:W-:Y:S01]  /*5f00*/  @!P0 FMUL.FTZ R38, R2.reuse, R19 ;  /* 0x0000001302268220 */ /* 0x040fe20000410000 */
[----:B------:R-:W-:Y:S01]  /*5f10*/  @!P0 LOP3.LUT R17, R23, 0xffff0000, RZ, 0xc0, !PT ;  /* 0xffff000017118812 */ /* 0x000fe200078ec0ff */
[-C--:B------:R-:W-:Y:S01]  /*5f20*/  @!P0 FMUL.FTZ R2, R2, R8.reuse ;  /* 0x0000000802028220 */ /* 0x080fe20000410000 */
[----:B------:R-:W-:Y:S01]  /*5f30*/  @!P0 F2FP.BF16.F32.PACK_AB R0, R0, R27 ;  /* 0x0000001b0000823e */ /* 0x000fe200000010ff */
[----:B------:R-:W-:Y:S01]  /*5f40*/  @!P0 FFMA.FTZ R38, R18, R8, -R38 ;  /* 0x0000000812268223 */ /* 0x000fe20000010826 */
[----:B------:R-:W-:Y:S01]  /*5f50*/  @!P0 SHF.L.U32 R8, R22, 0x10, RZ ;  /* 0x0000001016088819 */ /* 0x000fe200000006ff */
        /* <DEDUP_REMOVED lines=17> */
.L_x_5212:
[----:B------:R-:W-:Y:S05]  /*6070*/  BSYNC.RECONVERGENT B0 ;  /* 0x0000000000007941 */ /* 0x000fea0003800200 */
.L_x_5211:
[----:B------:R-:W-:Y:S01]  /*6080*/  ISETP.NE.AND P0, PT, R32, RZ, PT ;  /* 0x000000ff2000720c */ /* 0x000fe20003f05270 */
[----:B------:R-:W-:Y:S11]  /*6090*/  BSSY.RECONVERGENT B0, `(.L_x_5213) ;  /* 0x0000038000007945 */ /* 0x000ff60003800200 */
[----:B------:R-:W-:Y:S01]  /*60a0*/  @!UPT UIADD3 URZ, UPT, UPT, URZ, URZ, URZ ;  /* 0x000000fffffff290 */ /* 0x000fe2000fffe0ff */
        /* <DEDUP_REMOVED lines=54> */
.L_x_5214:
[----:B------:R-:W-:Y:S05]  /*6410*/  BSYNC.RECONVERGENT B0 ;  /* 0x0000000000007941 */ /* 0x000fea0003800200 */
.L_x_5213:
        /* <DEDUP_REMOVED lines=57> */
.L_x_5216:
[----:B------:R-:W-:Y:S05]  /*67b0*/  BSYNC.RECONVERGENT B0 ;  /* 0x0000000000007941 */ /* 0x000fea0003800200 */
.L_x_5215:
        /* <DEDUP_REMOVED lines=57> */
.L_x_5218:
[----:B------:R-:W-:Y:S05]  /*6b50*/  BSYNC.RECONVERGENT B0 ;  /* 0x0000000000007941 */ /* 0x000fea0003800200 */
.L_x_5217:
        /* <DEDUP_REMOVED lines=57> */
.L_x_5220:
[----:B------:R-:W-:Y:S05]  /*6ef0*/  BSYNC.RECONVERGENT B0 ;  /* 0x0000000000007941 */ /* 0x000fea0003800200 */
.L_x_5219:
        /* <DEDUP_REMOVED lines=57> */
.L_x_5222:
[----:B------:R-:W-:Y:S05]  /*7290*/  BSYNC.RECONVERGENT B0 ;  /* 0x0000000000007941 */ /* 0x000fea0003800200 */
.L_x_5221:
[----:B------:R-:W-:Y:S01]  /*72a0*/  ISETP.NE.AND P0, PT, R130, RZ, PT ;  /* 0x000000ff8200720c */ /* 0x000fe20003f05270 */
[----:B------:R-:W-:Y:S11]  /*72b0*/  BSSY.RECONVERGENT B0, `(.L_x_5223) ;  /* 0x0000038000007945 */ /* 0x000ff60003800200 */
[----:B------:R-:W-:Y:S01]  /*72c0*/  @!UPT UIADD3 URZ, UPT, UPT, URZ, URZ, URZ ;  /* 0x000000fffffff290 */ /* 0x000fe2000fffe0ff */
[----:B------:R-:W-:Y:S05]  /*72d0*/  @P0 BRA `(.L_x_5224) ;  /* 0x0000000000d40947 */ /* 0x000fea0003800000 */
[----:B------:R-:W-:Y:S01]  /*72e0*/  ISETP.GE.AND P0, PT, R12, R16, PT ;  /* 0x000000100c00720c */ /* 0x000fe20003f06270 */
[----:B------:R-:W-:Y:S04]  /*72f0*/  IMAD.WIDE.U32 R36, R138, 0x1c0, R36 ;  /* 0x000001c08a247825 */ /* 0x000fe800078e0024 */
[----:B------:R-:W-:Y:S02]  /*7300*/  IMAD R0, R139, 0x1c0, RZ ;  /* 0x000001c08b007824 */ /* 0x000fe400078e02ff */
[----:B--2---:R-:W-:Y:S03]  /*7310*/  IMAD.WIDE.U32 R30, R230, 0x1c0, R30 ;  /* 0x000001c0e61e7825 */ /* 0x004fe600078e001e */
[----:B------:R-:W-:Y:S03]  /*7320*/  IADD3 R37, PT, PT, R0, R37, RZ ;  /* 0x0000002500257210 */ /* 0x000fe60007ffe0ff */
[C---:B------:R-:W-:Y:S02]  /*7330*/  @!P0 IMAD.WIDE R28, R11.reuse, 0x1c0, R28 ;  /* 0x000001c00b1c8825 */ /* 0x040fe400078e021c */
[----:B-1----:R-:W2:Y:S02]  /*7340*/  LD.E.128 R16, desc[UR6][R36.64] ;  /* 0x0000000624107980 */ /* 0x002ea4000c101d00 */
[----:B------:R-:W-:Y:S06]  /*7350*/  @!P0 IMAD.WIDE R6, R11, 0x1c0, R6 ;  /* 0x000001c00b068825 */ /* 0x000fec00078e0206 */
[----:B------:R-:W5:Y:S06]  /*7360*/  @!P0 LD.E.64 R28, desc[UR6][R28.64] ;  /* 0x000000061c1c8980 */ /* 0x000f6c000c101b00 */
[----:B------:R-:W5:Y:S01]  /*7370*/  @!P0 LD.E.64 R2, desc[UR6][R6.64] ;  /* 0x0000000606028980 */ /* 0x000f62000c101b00 */
[----:B--2---:R-:W-:Y:S02]  /*7380*/  @!P0 LOP3.LUT R0, R16, 0xffff0000, RZ, 0xc0, !PT ;  /* 0xffff000010008812 */ /* 0x004fe400078ec0ff */
[----:B---34-:R-:W-:Y:S02]  /*7390*/  @!P0 SHF.L.U32 R23, R19, 0x10, RZ ;  /* 0x0000001013178819 */ /* 0x018fe400000006ff */
[C---:B-----5:R-:W-:Y:S02]  /*73a0*/  @!P0 SHF.L.U32 R8, R28.reuse, 0x10, RZ ;  /* 0x000000101c088819 */ /* 0x060fe400000006ff */
[----:B------:R-:W-:Y:S02]  /*73b0*/  @!P0 LOP3.LUT R20, R28, 0xffff0000, RZ, 0xc0, !PT ;  /* 0xffff00001c148812 */ /* 0x000fe400078ec0ff */
[----:B------:R-:W-:Y:S01]  /*73c0*/  @!P0 SHF.L.U32 R21, R29, 0x10, RZ ;  /* 0x000000101d158819 */ /* 0x000fe200000006ff */
[----:B------:R-:W-:Y:S01]  /*73d0*/  @!P0 FMUL.FTZ R24, R0, R8 ;  /* 0x0000000800188220 */ /* 0x000fe20000410000 */
[----:B------:R-:W-:Y:S02]  /*73e0*/  @!P0 SHF.L.U32 R7, R2, 0x10, RZ ;  /* 0x0000001002078819 */ /* 0x000fe400000006ff */
        /* <DEDUP_REMOVED lines=36> */
.L_x_5224:
[----:B------:R-:W-:Y:S05]  /*7630*/  BSYNC.RECONVERGENT B0 ;  /* 0x0000000000007941 */ /* 0x000fea0003800200 */
.L_x_5223:
[----:B------:R-:W5:Y:S02]  /*7640*/  LD.E R0, desc[UR6][R164.64+0xd0] ;  /* 0x0000d006a4007980 */ /* 0x000f64000c101900 */
[----:B-----5:R-:W-:Y:S05]  /*7650*/  IMAD.U32 R0, R0, -0x80, RZ ;  /* 0xffffff8000007824 */ /* 0x020fea00078e00ff */
[C---:B------:R-:W-:Y:S02]  /*7660*/  LEA R14, P1, R0.reuse, R14, 0x1 ;  /* 0x0000000e000e7211 */ /* 0x040fe400078208ff */
[C---:B------:R-:W-:Y:S02]  /*7670*/  LEA R34, P0, R0.reuse, R34, 0x1 ;  /* 0x0000002200227211 */ /* 0x040fe400078008ff */
[C---:B------:R-:W-:Y:S02]  /*7680*/  LEA.HI.X.SX32 R15, R0.reuse, R15, 0x1, P1 ;  /* 0x0000000f000f7211 */ /* 0x040fe400008f0eff */
[----:B------:R-:W-:Y:S01]  /*7690*/  LEA.HI.X.SX32 R35, R0, R35, 0x1, P0 ;  /* 0x0000002300237211 */ /* 0x000fe200000f0eff */
[----:B------:R-:W-:Y:S05]  /*76a0*/  BRA `(.L_x_5191) ;  /* 0x0000005c00647947 */ /* 0x000fea0003800000 */
.L_x_5192:
[----:B------:R-:W-:Y:S01]  /*76b0*/  LEA.HI R18, R16, R16, RZ, 0x1 ;  /* 0x0000001010127211 */ /* 0x000fe200078f08ff */
[----:B------:R-:W-:Y:S01]  /*76c0*/  BSSY.RECONVERGENT B0, `(.L_x_5225) ;  /* 0x000005f000007945 */ /* 0x000fe20003800200 */
[C---:B------:R-:W-:Y:S02]  /*76d0*/  LEA R20, P0, R79.reuse, R10, 0x1 ;  /* 0x0000000a4f147211 */ /* 0x040fe400078008ff */
[----:B------:R-:W-:Y:S02]  /*76e0*/  SHF.R.S32.HI R18, RZ, 0x1, R18 ;  /* 0x00000001ff127819 */ /* 0x000fe40000011412 */
[----:B------:R-:W-:Y:S02]  /*76f0*/  LEA.HI.X R21, R79, R9, R78, 0x1, P0 ;  /* 0x000000094f157211 */ /* 0x000fe400000f0c4e */
[----:B------:R-:W-:Y:S01]  /*7700*/  LEA R156, P0, R50, R75, 0x1 ;  /* 0x0000004b329c7211 */ /* 0x000fe200078008ff */
[----:B------:R-:W-:Y:S01]  /*7710*/  IMAD.MOV R17, RZ, RZ, -R18 ;  /* 0x000000ffff117224 */ /* 0x000fe200078e0a12 */
[----:B------:R-:W-:Y:S02]  /*7720*/  ISETP.GE.AND P1, PT, R12, R18, PT ;  /* 0x000000120c00720c */ /* 0x000fe40003f26270 */
[----:B------:R-:W-:Y:S02]  /*7730*/  LEA.HI.X R157, R50, R74, R51, 0x1, P0 ;  /* 0x0000004a329d7211 */ /* 0x000fe400000f0c33 */
[----:B------:R-:W-:Y:S02]  /*7740*/  SEL R18, R18, R17, !P1 ;  /* 0x0000001112127207 */ /* 0x000fe40004800000 */
[----:B------:R-:W-:Y:S01]  /*7750*/  SHF.R.S32.HI R153, RZ, 0x1f, R17 ;  /* 0x0000001fff997819 */ /* 0x000fe20000011411 */
[----:B------:R-:W-:Y:S06]  /*7760*/  @!P2 BRA `(.L_x_5226) ;  /* 0x000000040050a947 */ /* 0x000fec0003800000 */
[----:B------:R-:W-:Y:S01]  /*7770*/  ISETP.GE.AND P0, PT, R12, R16, PT ;  /* 0x000000100c00720c */ /* 0x000fe20003f06270 */
[----:B------:R-:W-:Y:S05]  /*7780*/  IMAD.MOV.U32 R8, RZ, RZ, R10 ;  /* 0x000000ffff087224 */ /* 0x000fea00078e000a */
[----:B------:R1:W2:Y:S07]  /*7790*/  LD.E.128 R36, desc[UR6][R8.64] ;  /* 0x0000000608247980 */ /* 0x0002ae000c101d00 */
[----:B------:R-:W-:Y:S02]  /*77a0*/  @!P0 SEL R2, R17, RZ, P1 ;  /* 0x000000ff11028207 */ /* 0x000fe40000800000 */
[----:B------:R-:W-:Y:S03]  /*77b0*/  @!P0 SEL R0, R153, RZ, P1 ;  /* 0x000000ff99008207 */ /* 0x000fe60000800000 */
[C---:B------:R-:W-:Y:S01]  /*77c0*/  @!P0 IMAD.SHL.U32 R26, R2.reuse, 0x2, RZ ;  /* 0x00000002021a8824 */ /* 0x040fe200078e00ff */
[----:B------:R-:W-:Y:S04]  /*77d0*/  @!P0 SHF.L.U64.HI R0, R2, 0x1, R0 ;  /* 0x0000000102008819 */ /* 0x000fe80000010200 */
        /* <DEDUP_REMOVED lines=19> */
[----:B----4-:R-:W-:Y:S01]  /*7910*/  @!P0 LOP3.LUT R31, R43, 0xffff0000, RZ, 0xc0, !PT ;  /* 0xffff00002b1f8812 */ /* 0x010fe200078ec0ff */
[----:B------:R-:W3:Y:S01]  /*7920*/  @!P0 LD.E.128 R4, desc[UR6][R4.64] ;  /* 0x0000000604048980 */ /* 0x000ee2000c101d00 */
[----:B------:R-:W-:Y:S01]  /*7930*/  @!P2 FADD.FTZ R22, -R22, -RZ ;  /* 0x800000ff1616a221 */ /* 0x000fe20000010100 */
[----:B------:R-:W-:Y:S01]  /*7940*/  @!P2 FADD.FTZ R19, -R19, -RZ ;  /* 0x800000ff1313a221 */ /* 0x000fe20000010100 */
[----:B------:R-:W-:Y:S01]  /*7950*/  @!P2 FADD.FTZ R24, -R24, -RZ ;  /* 0x800000ff1818a221 */ /* 0x000fe20000010100 */
[----:B------:R-:W-:Y:S01]  /*7960*/  @!P2 FADD.FTZ R2, -R2, -RZ ;  /* 0x800000ff0202a221 */ /* 0x000fe20000010100 */
[----:B------:R-:W-:Y:S02]  /*7970*/  @!P0 IMAD.U32 R30, R43, 0x10000, RZ ;  /* 0x000100002b1e8824 */ /* 0x000fe400078e00ff */
[----:B------:R-:W-:Y:S01]  /*7980*/  @!P2 FADD.FTZ R0, -R0, -RZ ;  /* 0x800000ff0000a221 */ /* 0x000fe20000010100 */
[----:B------:R-:W-:Y:S01]  /*7990*/  @!P2 FADD.FTZ R3, -R3, -RZ ;  /* 0x800000ff0303a221 */ /* 0x000fe20000010100 */
[C---:B---3--:R-:W-:Y:S01]  /*79a0*/  @!P0 SHF.L.U32 R29, R4.reuse, 0x10, RZ ;  /* 0x00000010041d8819 */ /* 0x048fe200000006ff */
[----:B-1----:R-:W-:Y:S01]  /*79b0*/  @!P0 IMAD.U32 R8, R7, 0x10000, RZ ;  /* 0x0001000007088824 */ /* 0x002fe200078e00ff */
[----:B------:R-:W-:Y:S01]  /*79c0*/  @!P0 LOP3.LUT R28, R4, 0xffff0000, RZ, 0xc0, !PT ;  /* 0xffff0000041c8812 */ /* 0x000fe200078ec0ff */
[C---:B------:R-:W-:Y:S01]  /*79d0*/  @!P0 IMAD.U32 R4, R5.reuse, 0x10000, RZ ;  /* 0x0001000005048824 */ /* 0x040fe200078e00ff */
[----:B------:R-:W-:Y:S01]  /*79e0*/  @!P0 LOP3.LUT R27, R5, 0xffff0000, RZ, 0xc0, !PT ;  /* 0xffff0000051b8812 */ /* 0x000fe200078ec0ff */
        /* <DEDUP_REMOVED lines=8> */
[----:B------:R-:W-:Y:S01]  /*7a70*/  @!P0 FMUL.FTZ R5, R5, R24 ;  /* 0x0000001805058220 */ /* 0x000fe20000410000 */
[----:B--2---:R-:W-:Y:S01]  /*7a80*/  @!P0 SHF.L.U32 R19, R36, 0x10, RZ ;  /* 0x0000001024138819 */ /* 0x004fe200000006ff */
[----:B------:R-:W-:Y:S01]  /*7a90*/  @!P0 FMUL.FTZ R6, R6, R23 ;  /* 0x0000001706068220 */ /* 0x000fe20000410000 */
[----:B------:R-:W-:Y:S01]  /*7aa0*/  @!P0 LOP3.LUT R24, R40, 0xffff0000, RZ, 0xc0, !PT ;  /* 0xffff000028188812 */ /* 0x000fe200078ec0ff */
[----:B------:R-:W-:Y:S01]  /*7ab0*/  @!P0 FMUL.FTZ R3, R4, R3 ;  /* 0x0000000304038220 */ /* 0x000fe20000410000 */
[----:B------:R-:W-:Y:S01]  /*7ac0*/  @!P0 LOP3.LUT R23, R36, 0xffff0000, RZ, 0xc0, !PT ;  /* 0xffff000024178812 */ /* 0x000fe200078ec0ff */
[----:B------:R-:W-:Y:S01]  /*7ad0*/  @!P0 FMUL.FTZ R4, R27, R25 ;  /* 0x000000191b048220 */ /* 0x000fe20000410000 */
[----:B------:R-:W-:Y:S01]  /*7ae0*/  @!P0 LOP3.LUT R27, R41, 0xffff0000, RZ, 0xc0, !PT ;  /* 0xffff0000291b8812 */ /* 0x000fe200078ec0ff */
[----:B------:R-:W-:Y:S01]  /*7af0*/  @!P0 IMAD.U32 R25, R37, 0x10000, RZ ;  /* 0x0001000025198824 */ /* 0x000fe200078e00ff */
[----:B------:R-:W-:Y:S01]  /*7b00*/  @!P0 SHF.L.U32 R28, R42, 0x10, RZ ;  /* 0x000000102a1c8819 */ /* 0x000fe200000006ff */
[----:B------:R-:W-:Y:S01]  /*7b10*/  @!P0 FFMA.FTZ R0, R19, R22, R0 ;  /* 0x0000001613008223 */ /* 0x000fe20000010000 */
[----:B------:R-:W-:Y:S01]  /*7b20*/  @!P0 LOP3.LUT R19, R37, 0xffff0000, RZ, 0xc0, !PT ;  /* 0xffff000025138812 */ /* 0x000fe200078ec0ff */
[----:B------:R-:W-:Y:S01]  /*7b30*/  @!P0 IMAD.U32 R26, R41, 0x10000, RZ ;  /* 0x00010000291a8824 */ /* 0x000fe200078e00ff */
[----:B------:R-:W-:Y:S01]  /*7b40*/  @!P0 SHF.L.U32 R22, R38, 0x10, RZ ;  /* 0x0000001026168819 */ /* 0x000fe200000006ff */
[----:B------:R-:W-:Y:S01]  /*7b50*/  @!P0 FFMA.FTZ R2, R23, R24, R2 ;  /* 0x0000001817028223 */ /* 0x000fe20000010002 */
[----:B------:R-:W-:Y:S01]  /*7b60*/  @!P0 LOP3.LUT R29, R42, 0xffff0000, RZ, 0xc0, !PT ;  /* 0xffff00002a1d8812 */ /* 0x000fe200078ec0ff */
[----:B------:R-:W-:Y:S01]  /*7b70*/  @!P0 IMAD.U32 R24, R39, 0x10000, RZ ;  /* 0x0001000027188824 */ /* 0x000fe200078e00ff */
[----:B------:R-:W-:Y:S01]  /*7b80*/  @!P0 LOP3.LUT R23, R38, 0xffff0000, RZ, 0xc0, !PT ;  /* 0xffff000026178812 */ /* 0x000fe200078ec0ff */
[----:B------:R-:W-:Y:S01]  /*7b90*/  @!P0 FFMA.FTZ R3, R25, R26, R3 ;  /* 0x0000001a19038223 */ /* 0x000fe20000010003 */
[----:B------:R-:W-:Y:S01]  /*7ba0*/  @!P0 LOP3.LUT R25, R39, 0xffff0000, RZ, 0xc0, !PT ;  /* 0xffff000027198812 */ /* 0x000fe200078ec0ff */
[----:B------:R-:W-:Y:S01]  /*7bb0*/  @!P0 FFMA.FTZ R4, R19, R27, R4 ;  /* 0x0000001b13048223 */ /* 0x000fe20000010004 */
[----:B------:R-:W-:Y:S01]  /*7bc0*/  @!P0 F2FP.BF16.F32.PACK_AB R0, R2, R0 ;  /* 0x000000000200823e */ /* 0x000fe200000010ff */
[----:B------:R-:W-:Y:S01]  /*7bd0*/  @!P0 FFMA.FTZ R5, R22, R28, R5 ;  /* 0x0000001c16058223 */ /* 0x000fe20000010005 */
[----:B------:R-:W-:Y:S01]  /*7be0*/  MOV R2, R75 ;  /* 0x0000004b00027202 */ /* 0x000fe20000000f00 */
[----:B------:R-:W-:Y:S01]  /*7bf0*/  @!P0 FFMA.FTZ R6, R23, R29, R6 ;  /* 0x0000001d17068223 */ /* 0x000fe20000010006 */
[----:B------:R-:W-:Y:S01]  /*7c00*/  @!P0 F2FP.BF16.F32.PACK_AB R3, R4, R3 ;  /* 0x000000030403823e */ /* 0x000fe200000010ff */
[----:B------:R-:W-:Y:S01]  /*7c10*/  @!P0 FFMA.FTZ R7, R24, R30, R7 ;  /* 0x0000001e18078223 */ /* 0x000fe20000010007 */
[----:B------:R-:W-:Y:S01]  /*7c20*/  @!P0 FFMA.FTZ R8, R25, R31, R8 ;  /* 0x0000001f19088223 */ /* 0x000fe20000010008 */
[----:B------:R-:W-:Y:S02]  /*7c30*/  @!P0 MOV R36, R0 ;  /* 0x0000000000248202 */ /* 0x000fe40000000f00 */
[----:B------:R-:W-:Y:S01]  /*7c40*/  @!P0 F2FP.BF16.F32.PACK_AB R5, R6, R5 ;  /* 0x000000050605823e */ /* 0x000fe200000010ff */
[----:B------:R-:W-:Y:S01]  /*7c50*/  @!P0 IMAD.MOV.U32 R37, RZ, RZ, R3 ;  /* 0x000000ffff258224 */ /* 0x000fe200078e0003 */
[----:B------:R-:W-:Y:S01]  /*7c60*/  @!P0 F2FP.BF16.F32.PACK_AB R7, R8, R7 ;  /* 0x000000070807823e */ /* 0x000fe200000010ff */
[----:B------:R-:W-:Y:S01]  /*7c70*/  IMAD.MOV.U32 R3, RZ, RZ, R74 ;  /* 0x000000ffff037224 */ /* 0x000fe200078e004a */
[----:B------:R-:W-:Y:S03]  /*7c80*/  @!P0 MOV R38, R5 ;  /* 0x0000000500268202 */ /* 0x000fe60000000f00 */
[----:B------:R-:W-:Y:S05]  /*7c90*/  @!P0 IMAD.MOV.U32 R39, RZ, RZ, R7 ;  /* 0x000000ffff278224 */ /* 0x000fea00078e0007 */
[----:B------:R1:W-:Y:S02]  /*7ca0*/  ST.E.128 desc[UR6][R2.64], R36 ;  /* 0x0000002402007985 */ /* 0x0003e4000c101d06 */
.L_x_5226:
[----:B------:R-:W-:Y:S05]  /*7cb0*/  BSYNC.RECONVERGENT B0 ;  /* 0x0000000000007941 */ /* 0x000fea0003800200 */
.L_x_5225:
        /* <DEDUP_REMOVED lines=55> */
[----:B------:R-:W-:Y:S01]  /*8030*/  @!P0 IMAD.U32 R19, R36, 0x10000, RZ ;  /* 0x0001000024138824 */ /* 0x000fe200078e00ff */
[----:B------:R-:W-:Y:S01]  /*8040*/  @!P0 LOP3.LUT R29, R42, 0xffff0000, RZ, 0xc0, !PT ;  /* 0xffff00002a1d8812 */ /* 0x000fe200078ec0ff */
[----:B------:R-:W-:Y:S02]  /*8050*/  @!P0 IMAD.U32 R22, R40, 0x10000, RZ ;  /* 0x0001000028168824 */ /* 0x000fe400078e00ff */
[----:B------:R-:W-:Y:S01]  /*8060*/  @!P0 FMUL.FTZ R3, R4, R3 ;  /* 0x0000000304038220 */ /* 0x000fe20000410000 */
[----:B------:R-:W-:Y:S01]  /*8070*/  @!P0 FMUL.FTZ R4, R27, R25 ;  /* 0x000000191b048220 */ /* 0x000fe20000410000 */
[----:B------:R-:W-:Y:S01]  /*8080*/  @!P0 SHF.L.U32 R25, R37, 0x10, RZ ;  /* 0x0000001025198819 */ /* 0x000fe200000006ff */
[----:B------:R-:W-:Y:S01]  /*8090*/  @!P0 FMUL.FTZ R2, R28, R2 ;  /* 0x000000021c028220 */ /* 0x000fe20000410000 */
[C---:B------:R-:W-:Y:S01]  /*80a0*/  @!P0 LOP3.LUT R27, R41.reuse, 0xffff0000, RZ, 0xc0, !PT ;  /* 0xffff0000291b8812 */ /* 0x040fe200078ec0ff */
        /* <DEDUP_REMOVED lines=25> */
.L_x_5228:
[----:B------:R-:W-:Y:S05]  /*8240*/  BSYNC.RECONVERGENT B0 ;  /* 0x0000000000007941 */ /* 0x000fea0003800200 */
.L_x_5227:
[----:B------:R-:W-:Y:S01]  /*8250*/  ISETP.NE.AND P0, PT, R159, RZ, PT ;  /* 0x000000ff9f00720c */ /* 0x000fe20003f05270 */
[----:B------:R-:W-:Y:S11]  /*8260*/  BSSY.RECONVERGENT B0, `(.L_x_5229) ;  /* 0x000005b000007945 */ /* 0x000ff60003800200 */
[----:B------:R-:W-:Y:S01]  /*8270*/  @!UPT UIADD3 URZ, UPT, UPT, URZ, URZ, URZ ;  /* 0x000000fffffff290 */ /* 0x000fe2000fffe0ff */
[----:B------:R-:W-:Y:S05]  /*8280*/  @!P0 BRA `(.L_x_5230) ;  /* 0x0000000400608947 */ /* 0x000fea0003800000 */
[----:B------:R-:W-:Y:S05]  /*8290*/  IADD3 R26, P0, PT, R20, R63, RZ ;  /* 0x0000003f141a7210 */ /* 0x000fea0007f1e0ff */
[----:B------:R-:W-:Y:S01]  /*82a0*/  IMAD.X R27, R21, 0x1, R62, P0 ;  /* 0x00000001151b7824 */ /* 0x000fe200000e063e */
[C---:B------:R-:W-:Y:S04]  /*82b0*/  LEA R160, P0, R230.reuse, R156, 0x5 ;  /* 0x0000009ce6a07211 */ /* 0x040fe800078028ff */
[----:B------:R-:W-:Y:S01]  /*82c0*/  LEA.HI.X R161, R230, R157, R231, 0x5, P0 ;  /* 0x0000009de6a17211 */ /* 0x000fe200000f2ce7 */
[----:B-12---:R1:W2:Y:S01]  /*82d0*/  LD.E.128 R36, desc[UR6][R26.64] ;  /* 0x000000061a247980 */ /* 0x0062a2000c101d00 */
[----:B------:R-:W-:Y:S11]  /*82e0*/  ISETP.GE.AND P0, PT, R12, R16, PT ;  /* 0x000000100c00720c */ /* 0x000ff60003f06270 */
[----:B------:R-:W-:Y:S02]  /*82f0*/  @!UPT UIADD3 URZ, UPT, UPT, URZ, URZ, URZ ;  /* 0x000000fffffff290 */ /* 0x000fe4000fffe0ff */
[----:B------:R-:W-:Y:S02]  /*8300*/  @!P0 SEL R2, R17, RZ, P1 ;  /* 0x000000ff11028207 */ /* 0x000fe40000800000 */
[----:B------:R-:W-:Y:S02]  /*8310*/  @!P0 SEL R0, R153, RZ, P1 ;  /* 0x000000ff99008207 */ /* 0x000fe40000800000 */
[----:B------:R-:W-:Y:S04]  /*8320*/  @!P0 IADD3 R2, P2, PT, R101, R2, RZ ;  /* 0x0000000265028210 */ /* 0x000fe80007f5e0ff */
[----:B------:R-:W-:Y:S01]  /*8330*/  @!P0 SHF.L.U32 R28, R2, 0x1, RZ ;  /* 0x00000001021c8819 */ /* 0x000fe200000006ff */
[----:B------:R-:W-:Y:S03]  /*8340*/  @!P0 IMAD.X R0, R93, 0x1, R0, P2 ;  /* 0x000000015d008824 */ /* 0x000fe600010e0600 */
[----:B------:R-:W-:Y:S02]  /*8350*/  @!P0 IADD3 R4, P2, PT, R28, R71, RZ ;  /* 0x000000471c048210 */ /* 0x000fe40007f5e0ff */
[----:B------:R-:W-:Y:S05]  /*8360*/  @!P0 SHF.L.U64.HI R0, R2, 0x1, R0 ;  /* 0x0000000102008819 */ /* 0x000fea0000010200 */
        /* <DEDUP_REMOVED lines=29> */
[C---:B-1----:R-:W-:Y:S01]  /*8540*/  @!P0 LOP3.LUT R27, R5.reuse, 0xffff0000, RZ, 0xc0, !PT ;  /* 0xffff0000051b8812 */ /* 0x042fe200078ec0ff */
[----:B------:R-:W-:Y:S01]  /*8550*/  @!P0 IMAD.U32 R4, R5, 0x10000, RZ ;  /* 0x0001000005048824 */ /* 0x000fe200078e00ff */
[C---:B------:R-:W-:Y:S01]  /*8560*/  @!P0 SHF.L.U32 R5, R6.reuse, 0x10, RZ ;  /* 0x0000001006058819 */ /* 0x040fe200000006ff */
[----:B------:R-:W-:Y:S01]  /*8570*/  @!P0 IMAD.U32 R24, R7, 0x10000, RZ ;  /* 0x0001000007188824 */ /* 0x000fe200078e00ff */
[----:B------:R-:W-:Y:S01]  /*8580*/  @!P0 LOP3.LUT R6, R6, 0xffff0000, RZ, 0xc0, !PT ;  /* 0xffff000006068812 */ /* 0x000fe200078ec0ff */
[----:B------:R-:W-:Y:S01]  /*8590*/  @!P0 FMUL.FTZ R0, R29, R0 ;  /* 0x000000001d008220 */ /* 0x000fe20000410000 */
[----:B------:R-:W-:Y:S01]  /*85a0*/  @!P0 LOP3.LUT R26, R7, 0xffff0000, RZ, 0xc0, !PT ;  /* 0xffff0000071a8812 */ /* 0x000fe200078ec0ff */
[----:B------:R-:W-:Y:S01]  /*85b0*/  @!P0 FMUL.FTZ R7, R24, R19 ;  /* 0x0000001318078220 */ /* 0x000fe20000410000 */
[----:B------:R-:W-:Y:S01]  /*85c0*/  @!P0 LOP3.LUT R24, R40, 0xffff0000, RZ, 0xc0, !PT ;  /* 0xffff000028188812 */ /* 0x000fe200078ec0ff */
[----:B------:R-:W-:Y:S01]  /*85d0*/  @!P0 FMUL.FTZ R6, R6, R22 ;  /* 0x0000001606068220 */ /* 0x000fe20000410000 */
[----:B------:R-:W-:Y:S01]  /*85e0*/  @!P0 LOP3.LUT R29, R42, 0xffff0000, RZ, 0xc0, !PT ;  /* 0xffff00002a1d8812 */ /* 0x000fe200078ec0ff */
[C---:B--2---:R-:W-:Y:S02]  /*85f0*/  @!P0 IMAD.U32 R19, R36.reuse, 0x10000, RZ ;  /* 0x0001000024138824 */ /* 0x044fe400078e00ff */
[----:B------:R-:W-:Y:S01]  /*8600*/  @!P0 FMUL.FTZ R5, R5, R23 ;  /* 0x0000001705058220 */ /* 0x000fe20000410000 */
        /* <DEDUP_REMOVED lines=32> */
.L_x_5230:
[----:B------:R-:W-:Y:S05]  /*8810*/  BSYNC.RECONVERGENT B0 ;  /* 0x0000000000007941 */ /* 0x000fea0003800200 */
.L_x_5229:
        /* <DEDUP_REMOVED lines=8> */
[----:B-123--:R1:W2:Y:S01]  /*88a0*/  LD.E.128 R36, desc[UR6][R26.64] ;  /* 0x000000061a247980 */ /* 0x00e2a2000c101d00 */
        /* <DEDUP_REMOVED lines=83> */
.L_x_5232:
[----:B------:R-:W-:Y:S05]  /*8de0*/  BSYNC.RECONVERGENT B0 ;  /* 0x0000000000007941 */ /* 0x000fea0003800200 */
.L_x_5231:
[----:B------:R-:W-:Y:S04]  /*8df0*/  BSSY.RECONVERGENT B0, `(.L_x_5233) ;  /* 0x000005a000007945 */ /* 0x000fe80003800200 */
[----:B------:R-:W-:Y:S05]  /*8e00*/  @!P6 BRA `(.L_x_5234) ;  /* 0x000000040060e947 */ /* 0x000fea0003800000 */
[----:B------:R-:W-:Y:S05]  /*8e10*/  IADD3 R26, P0, PT, R20, R148, RZ ;  /* 0x00000094141a7210 */ /* 0x000fea0007f1e0ff */
[----:B------:R-:W-:Y:S01]  /*8e20*/  IMAD.X R27, R21, 0x1, R58, P0 ;  /* 0x00000001151b7824 */ /* 0x000fe200000e063a */
[----:B------:R-:W-:Y:S04]  /*8e30*/  ISETP.GE.AND P0, PT, R12, R16, PT ;  /* 0x000000100c00720c */ /* 0x000fe80003f06270 */
[----:B-1234-:R1:W2:Y:S09]  /*8e40*/  LD.E.128 R36, desc[UR6][R26.64] ;  /* 0x000000061a247980 */ /* 0x01e2b2000c101d00 */
        /* <DEDUP_REMOVED lines=37> */
[----:B-1----:R-:W-:Y:S01]  /*90a0*/  @!P0 LOP3.LUT R27, R5, 0xffff0000, RZ, 0xc0, !PT ;  /* 0xffff0000051b8812 */ /* 0x002fe200078ec0ff */
        /* <DEDUP_REMOVED lines=10> */
[----:B------:R-:W-:Y:S02]  /*9150*/  @!P0 IMAD.U32 R19, R36, 0x10000, RZ ;  /* 0x0001000024138824 */ /* 0x000fe400078e00ff */
[----:B------:R-:W-:Y:S01]  /*9160*/  @!P0 FMUL.FTZ R0, R29, R0 ;  /* 0x000000001d008220 */ /* 0x000fe20000410000 */
[----:B------:R-:W-:Y:S01]  /*9170*/  @!P0 LOP3.LUT R29, R42, 0xffff0000, RZ, 0xc0, !PT ;  /* 0xffff00002a1d8812 */ /* 0x000fe200078ec0ff */
[----:B------:R-:W-:Y:S02]  /*9180*/  @!P0 IMAD.U32 R22, R40, 0x10000, RZ ;  /* 0x0001000028168824 */ /* 0x000fe400078e00ff */
[----:B------:R-:W-:Y:S01]  /*9190*/  @!P0 FMUL.FTZ R3, R4, R3 ;  /* 0x0000000304038220 */ /* 0x000fe20000410000 */
        /* <DEDUP_REMOVED lines=20> */
[----:B------:R-:W-:Y:S02]  /*92e0*/  @!P0 IMAD.MOV.U32 R36, RZ, RZ, R0 ;  /* 0x000000ffff248224 */ /* 0x000fe400078e0000 */
[----:B------:R-:W-:Y:S01]  /*92f0*/  @!P0 FFMA.FTZ R8, R25, R31, R8 ;  /* 0x0000001f19088223 */ /* 0x000fe20000010008 */
[----:B------:R-:W-:Y:S01]  /*9300*/  IMAD R0, R231, 0x60, RZ ;  /* 0x00000060e7007824 */ /* 0x000fe200078e02ff */
[----:B------:R-:W-:Y:S01]  /*9310*/  @!P0 MOV R37, R3 ;  /* 0x0000000300258202 */ /* 0x000fe20000000f00 */
[----:B------:R-:W-:Y:S01]  /*9320*/  IMAD.WIDE.U32 R2, R230, 0x60, R156 ;  /* 0x00000060e6027825 */ /* 0x000fe200078e009c */
[----:B------:R-:W-:Y:S02]  /*9330*/  @!P0 F2FP.BF16.F32.PACK_AB R5, R6, R5 ;  /* 0x000000050605823e */ /* 0x000fe400000010ff */
[----:B------:R-:W-:Y:S01]  /*9340*/  @!P0 F2FP.BF16.F32.PACK_AB R7, R8, R7 ;  /* 0x000000070807823e */ /* 0x000fe200000010ff */
[----:B------:R-:W-:Y:S02]  /*9350*/  IMAD.IADD R3, R0, 0x1, R3 ;  /* 0x0000000100037824 */ /* 0x000fe400078e0203 */
[----:B------:R-:W-:Y:S01]  /*9360*/  @!P0 IMAD.MOV.U32 R38, RZ, RZ, R5 ;  /* 0x000000ffff268224 */ /* 0x000fe200078e0005 */
[----:B------:R-:W-:Y:S05]  /*9370*/  @!P0 MOV R39, R7 ;  /* 0x0000000700278202 */ /* 0x000fea0000000f00 */
[----:B------:R1:W-:Y:S02]  /*9380*/  ST.E.128 desc[UR6][R2.64], R36 ;  /* 0x0000002402007985 */ /* 0x0003e4000c101d06 */
.L_x_5234:
[----:B------:R-:W-:Y:S05]  /*9390*/  BSYNC.RECONVERGENT B0 ;  /* 0x0000000000007941 */ /* 0x000fea0003800200 */
.L_x_5233:
[----:B------:R-:W-:Y:S01]  /*93a0*/  ISETP.NE.AND P0, PT, R155, RZ, PT ;  /* 0x000000ff9b00720c */ /* 0x000fe20003f05270 */
[----:B------:R-:W-:Y:S11]  /*93b0*/  BSSY.RECONVERGENT B0, `(.L_x_5235) ;  /* 0x000005b000007945 */ /* 0x000ff60003800200 */
[----:B------:R-:W-:Y:S01]  /*93c0*/  @!UPT UIADD3 URZ, UPT, UPT, URZ, URZ, URZ ;  /* 0x000000fffffff290 */ /* 0x000fe2000fffe0ff */
[----:B------:R-:W-:Y:S05]  /*93d0*/  @P0 BRA `(.L_x_5236) ;  /* 0x0000000400600947 */ /* 0x000fea0003800000 */
[----:B------:R-:W-:Y:S05]  /*93e0*/  IADD3 R26, P0, PT, R20, R67, RZ ;  /* 0x00000043141a7210 */ /* 0x000fea0007f1e0ff */
[----:B------:R-:W-:Y:S01]  /*93f0*/  IMAD.X R27, R21, 0x1, R66, P0 ;  /* 0x00000001151b7824 */ /* 0x000fe200000e0642 */
[C---:B----4-:R-:W-:Y:S04]  /*9400*/  LEA R158, P0, R230.reuse, R156, 0x7 ;  /* 0x0000009ce69e7211 */ /* 0x050fe800078038ff */
        /* <DEDUP_REMOVED lines=85> */
.L_x_5236:
[----:B------:R-:W-:Y:S05]  /*9960*/  BSYNC.RECONVERGENT B0 ;  /* 0x0000000000007941 */ /* 0x000fea0003800200 */
.L_x_5235:
[----:B------:R-:W-:Y:S04]  /*9970*/  BSSY.RECONVERGENT B0, `(.L_x_5237) ;  /* 0x000005a000007945 */ /* 0x000fe80003800200 */
[----:B------:R-:W-:Y:S05]  /*9980*/  @P3 BRA `(.L_x_5238) ;  /* 0x0000000400603947 */ /* 0x000fea0003800000 */
        /* <DEDUP_REMOVED lines=88> */
.L_x_5238:
[----:B------:R-:W-:Y:S05]  /*9f10*/  BSYNC.RECONVERGENT B0 ;  /* 0x0000000000007941 */ /* 0x000fea0003800200 */
.L_x_5237:
        /* <DEDUP_REMOVED lines=90> */
.L_x_5240:
[----:B------:R-:W-:Y:S05]  /*a4c0*/  BSYNC.RECONVERGENT B0 ;  /* 0x0000000000007941 */ /* 0x000fea0003800200 */
.L_x_5239:
        /* <DEDUP_REMOVED lines=90> */
.L_x_5242:
[----:B------:R-:W-:Y:S05]  /*aa70*/  BSYNC.RECONVERGENT B0 ;  /* 0x0000000000007941 */ /* 0x000fea0003800200 */
.L_x_5241:
[----:B------:R-:W-:Y:S01]  /*aa80*/  ISETP.NE.AND P0, PT, R154, RZ, PT ;  /* 0x000000ff9a00720c */ /* 0x000fe20003f05270 */
[----:B------:R-:W-:Y:S11]  /*aa90*/  BSSY.RECONVERGENT B0, `(.L_x_5243) ;  /* 0x000005b000007945 */ /* 0x000ff60003800200 */
[----:B------:R-:W-:Y:S01]  /*aaa0*/  @!UPT UIADD3 URZ, UPT, UPT, URZ, URZ, URZ ;  /* 0x000000fffffff290 */ /* 0x000fe2000fffe0ff */
[----:B------:R-:W-:Y:S05]  /*aab0*/  @P0 BRA `(.L_x_5244) ;  /* 0x0000000400600947 */ /* 0x000fea0003800000 */
[C---:B------:R-:W-:Y:S04]  /*aac0*/  LEA R26, P0, R138.reuse, R20, 0x8 ;  /* 0x000000148a1a7211 */ /* 0x040fe800078040ff */
[----:B------:R-:W-:Y:S02]  /*aad0*/  LEA.HI.X R27, R138, R21, R139, 0x8, P0 ;  /* 0x000000158a1b7211 */ /* 0x000fe400000f448b */
[C---:B------:R-:W-:Y:S03]  /*aae0*/  LEA R154, P0, R230.reuse, R156, 0x8 ;  /* 0x0000009ce69a7211 */ /* 0x040fe600078040ff */
[----:B-1234-:R1:W2:Y:S01]  /*aaf0*/  LD.E.128 R36, desc[UR6][R26.64] ;  /* 0x000000061a247980 */ /* 0x01e2a2000c101d00 */
        /* <DEDUP_REMOVED lines=26> */
[----:B----4-:R-:W-:Y:S01]  /*aca0*/  @!P0 SHF.L.U32 R30, R43, 0x10, RZ ;  /* 0x000000102b1e8819 */ /* 0x010fe200000006ff */
[----:B------:R-:W-:Y:S01]  /*acb0*/  @!P2 FADD.FTZ R19, -R19, -RZ ;  /* 0x800000ff1313a221 */ /* 0x000fe20000010100 */
[----:B------:R-:W-:Y:S01]  /*acc0*/  @!P0 LOP3.LUT R31, R43, 0xffff0000, RZ, 0xc0, !PT ;  /* 0xffff00002b1f8812 */ /* 0x000fe200078ec0ff */
[----:B------:R-:W3:Y:S01]  /*acd0*/  @!P0 LD.E.128 R4, desc[UR6][R4.64] ;  /* 0x0000000604048980 */ /* 0x000ee2000c101d00 */
[----:B------:R-:W-:Y:S01]  /*ace0*/  @!P2 FADD.FTZ R23, -R23, -RZ ;  /* 0x800000ff1717a221 */ /* 0x000fe20000010100 */
[----:B------:R-:W-:Y:S01]  /*acf0*/  @!P2 FADD.FTZ R25, -R25, -RZ ;  /* 0x800000ff1919a221 */ /* 0x000fe20000010100 */
[----:B------:R-:W-:Y:S01]  /*ad00*/  @!P2 FADD.FTZ R22, -R22, -RZ ;  /* 0x800000ff1616a221 */ /* 0x000fe20000010100 */
[----:B------:R-:W-:Y:S01]  /*ad10*/  @!P2 FADD.FTZ R0, -R0, -RZ ;  /* 0x800000ff0000a221 */ /* 0x000fe20000010100 */
[----:B------:R-:W-:Y:S01]  /*ad20*/  @!P2 FADD.FTZ R2, -R2, -RZ ;  /* 0x800000ff0202a221 */ /* 0x000fe20000010100 */
[----:B------:R-:W-:Y:S01]  /*ad30*/  @!P2 FADD.FTZ R3, -R3, -RZ ;  /* 0x800000ff0303a221 */ /* 0x000fe20000010100 */
[----:B------:R-:W-:Y:S01]  /*ad40*/  @!P2 FADD.FTZ R8, -R8, -RZ ;  /* 0x800000ff0808a221 */ /* 0x000fe20000010100 */
[C---:B---3--:R-:W-:Y:S02]  /*ad50*/  @!P0 SHF.L.U32 R29, R4.reuse, 0x10, RZ ;  /* 0x00000010041d8819 */ /* 0x048fe400000006ff */
[----:B------:R-:W-:Y:S01]  /*ad60*/  @!P0 LOP3.LUT R28, R4, 0xffff0000, RZ, 0xc0, !PT ;  /* 0xffff0000041c8812 */ /* 0x000fe200078ec0ff */
[C---:B------:R-:W-:Y:S01]  /*ad70*/  @!P0 IMAD.U32 R4, R5.reuse, 0x10000, RZ ;  /* 0x0001000005048824 */ /* 0x040fe200078e00ff */
[----:B-1----:R-:W-:Y:S01]  /*ad80*/  @!P0 LOP3.LUT R27, R5, 0xffff0000, RZ, 0xc0, !PT ;  /* 0xffff0000051b8812 */ /* 0x002fe200078ec0ff */
[C---:B------:R-:W-:Y:S01]  /*ad90*/  @!P0 IMAD.U32 R5, R6.reuse, 0x10000, RZ ;  /* 0x0001000006058824 */ /* 0x040fe200078e00ff */
[----:B------:R-:W-:Y:S01]  /*ada0*/  @!P0 SHF.L.U32 R24, R7, 0x10, RZ ;  /* 0x0000001007188819 */ /* 0x000fe200000006ff */
[----:B------:R-:W-:Y:S01]  /*adb0*/  @!P0 FMUL.FTZ R0, R29, R0 ;  /* 0x000000001d008220 */ /* 0x000fe20000410000 */
[----:B------:R-:W-:Y:S01]  /*adc0*/  @!P0 LOP3.LUT R6, R6, 0xffff0000, RZ, 0xc0, !PT ;  /* 0xffff000006068812 */ /* 0x000fe200078ec0ff */
[----:B------:R-:W-:Y:S01]  /*add0*/  @!P0 FMUL.FTZ R5, R5, R23 ;  /* 0x0000001705058220 */ /* 0x000fe20000410000 */
[----:B------:R-:W-:Y:S01]  /*ade0*/  @!P0 LOP3.LUT R26, R7, 0xffff0000, RZ, 0xc0, !PT ;  /* 0xffff0000071a8812 */ /* 0x000fe200078ec0ff */
[----:B------:R-:W-:Y:S01]  /*adf0*/  @!P0 FMUL.FTZ R7, R24, R19 ;  /* 0x0000001318078220 */ /* 0x000fe20000410000 */
[----:B--2---:R-:W-:Y:S01]  /*ae00*/  @!P0 SHF.L.U32 R19, R36, 0x10, RZ ;  /* 0x0000001024138819 */ /* 0x004fe200000006ff */
[----:B------:R-:W-:Y:S01]  /*ae10*/  @!P0 FMUL.FTZ R6, R6, R22 ;  /* 0x0000001606068220 */ /* 0x000fe20000410000 */
[C---:B------:R-:W-:Y:S01]  /*ae20*/  @!P0 LOP3.LUT R24, R40.reuse, 0xffff0000, RZ, 0xc0, !PT ;  /* 0xffff000028188812 */ /* 0x040fe200078ec0ff */
[----:B------:R-:W-:Y:S01]  /*ae30*/  @!P0 IMAD.U32 R22, R40, 0x10000, RZ ;  /* 0x0001000028168824 */ /* 0x000fe200078e00ff */
[----:B------:R-:W-:Y:S01]  /*ae40*/  @!P0 LOP3.LUT R23, R36, 0xffff0000, RZ, 0xc0, !PT ;  /* 0xffff000024178812 */ /* 0x000fe200078ec0ff */
[----:B------:R-:W-:Y:S01]  /*ae50*/  @!P0 FMUL.FTZ R2, R28, R2 ;  /* 0x000000021c028220 */ /* 0x000fe20000410000 */
[----:B------:R-:W-:Y:S01]  /*ae60*/  @!P0 LOP3.LUT R29, R42, 0xffff0000, RZ, 0xc0, !PT ;  /* 0xffff00002a1d8812 */ /* 0x000fe200078ec0ff */
[----:B------:R-:W-:Y:S01]  /*ae70*/  @!P0 FMUL.FTZ R3, R4, R3 ;  /* 0x0000000304038220 */ /* 0x000fe20000410000 */
        /* <DEDUP_REMOVED lines=28> */
.L_x_5244:
[----:B------:R-:W-:Y:S05]  /*b040*/  BSYNC.RECONVERGENT B0 ;  /* 0x0000000000007941 */ /* 0x000fea0003800200 */
.L_x_5243:
[----:B------:R-:W-:Y:S01]  /*b050*/  ISETP.NE.AND P0, PT, R32, RZ, PT ;  /* 0x000000ff2000720c */ /* 0x000fe20003f05270 */
[----:B------:R-:W-:Y:S11]  /*b060*/  BSSY.RECONVERGENT B0, `(.L_x_5245) ;  /* 0x000005d000007945 */ /* 0x000ff60003800200 */
[----:B------:R-:W-:Y:S01]  /*b070*/  @!UPT UIADD3 URZ, UPT, UPT, URZ, URZ, URZ ;  /* 0x000000fffffff290 */ /* 0x000fe2000fffe0ff */
[----:B------:R-:W-:Y:S05]  /*b080*/  @P0 BRA `(.L_x_5246) ;  /* 0x0000000400680947 */ /* 0x000fea0003800000 */
[----:B------:R-:W-:Y:S01]  /*b090*/  ISETP.GE.AND P0, PT, R12, R16, PT ;  /* 0x000000100c00720c */ /* 0x000fe20003f06270 */
[----:B------:R-:W-:Y:S11]  /*b0a0*/  IMAD.WIDE.U32 R26, R138, 0x120, R20 ;  /* 0x000001208a1a7825 */ /* 0x000ff600078e0014 */
[----:B------:R-:W-:Y:S01]  /*b0b0*/  @!UPT UIADD3 URZ, UPT, UPT, URZ, URZ, URZ ;  /* 0x000000fffffff290 */ /* 0x000fe2000fffe0ff */
        /* <DEDUP_REMOVED lines=9> */
[----:B------:R-:W5:Y:S01]  /*b150*/  @!P0 LD.E.128 R4, desc[UR6][R4.64] ;  /* 0x0000000604048980 */ /* 0x000f62000c101d00 */
[----:B------:R-:W-:Y:S01]  /*b160*/  @!P0 IMAD.X R29, R0, 0x1, R72, P2 ;  /* 0x00000001001d8824 */ /* 0x000fe200010e0648 */
[----:B------:R-:W-:Y:S02]  /*b170*/  PLOP3.LUT P2, PT, PT, PT, PT, 0x80, 0x8 ;  /* 0x000000000008781c */ /* 0x000fe40003f4f070 */
[----:B------:R-:W-:Y:S04]  /*b180*/  @!P0 PLOP3.LUT P2, PT, P1, PT, PT, 0x80, 0x8 ;  /* 0x000000000008881c */ /* 0x000fe80000f4f070 */
[----:B------:R-:W2:Y:S01]  /*b190*/  @!P0 LD.E.128 R40, desc[UR6][R28.64] ;  /* 0x000000061c288980 */ /* 0x000ea2000c101d00 */
[C---:B-----5:R-:W-:Y:S01]  /*b1a0*/  @!P0 SHF.L.U32 R0, R4.reuse, 0x10, RZ ;  /* 0x0000001004008819 */ /* 0x060fe200000006ff */
[----:B------:R-:W-:Y:S01]  /*b1b0*/  @!P0 IMAD.U32 R19, R7, 0x10000, RZ ;  /* 0x0001000007138824 */ /* 0x000fe200078e00ff */
[----:B------:R-:W-:Y:S01]  /*b1c0*/  @!P0 LOP3.LUT R2, R4, 0xffff0000, RZ, 0xc0, !PT ;  /* 0xffff000004028812 */ /* 0x000fe200078ec0ff */
[----:B------:R-:W-:Y:S01]  /*b1d0*/  IMAD R4, R139, 0x120, RZ ;  /* 0x000001208b047824 */ /* 0x000fe200078e02ff */
[C---:B------:R-:W-:Y:S01]  /*b1e0*/  @!P0 LOP3.LUT R25, R5.reuse, 0xffff0000, RZ, 0xc0, !PT ;  /* 0xffff000005198812 */ /* 0x040fe200078ec0ff */
[----:B------:R-:W-:Y:S01]  /*b1f0*/  @!P0 IMAD.U32 R3, R5, 0x10000, RZ ;  /* 0x0001000005038824 */ /* 0x000fe200078e00ff */
[----:B------:R-:W-:Y:S02]  /*b200*/  @!P0 SHF.L.U32 R23, R6, 0x10, RZ ;  /* 0x0000001006178819 */ /* 0x000fe400000006ff */
[----:B------:R-:W-:Y:S01]  /*b210*/  @!P2 FADD.FTZ R19, -R19, -RZ ;  /* 0x800000ff1313a221 */ /* 0x000fe20000010100 */
[----:B------:R-:W-:Y:S01]  /*b220*/  IADD3 R27, PT, PT, R4, R27, RZ ;  /* 0x0000001b041b7210 */ /* 0x000fe20007ffe0ff */
[----:B------:R-:W-:Y:S01]  /*b230*/  @!P2 FADD.FTZ R25, -R25, -RZ ;  /* 0x800000ff1919a221 */ /* 0x000fe20000010100 */
[----:B------:R-:W-:Y:S01]  /*b240*/  @!P0 LOP3.LUT R22, R6, 0xffff0000, RZ, 0xc0, !PT ;  /* 0xffff000006168812 */ /* 0x000fe200078ec0ff */
[----:B------:R-:W-:Y:S01]  /*b250*/  @!P2 FADD.FTZ R0, -R0, -RZ ;  /* 0x800000ff0000a221 */ /* 0x000fe20000010100 */
[----:B------:R-:W-:Y:S01]  /*b260*/  @!P0 LOP3.LUT R8, R7, 0xffff0000, RZ, 0xc0, !PT ;  /* 0xffff000007088812 */ /* 0x000fe200078ec0ff */
[----:B------:R-:W-:Y:S01]  /*b270*/  @!P0 IMAD.WIDE R4, R18, 0x2, R26 ;  /* 0x0000000212048825 */ /* 0x000fe200078e021a */
[----:B--2---:R-:W-:Y:S01]  /*b280*/  @!P0 LOP3.LUT R30, R42, 0xffff0000, RZ, 0xc0, !PT ;  /* 0xffff00002a1e8812 */ /* 0x004fe200078ec0ff */
[----:B---34-:R1:W2:Y:S01]  /*b290*/  LD.E.128 R36, desc[UR6][R26.64] ;  /* 0x000000061a247980 */ /* 0x0182a2000c101d00 */
[----:B------:R-:W-:Y:S01]  /*b2a0*/  @!P0 LOP3.LUT R32, R43, 0xffff0000, RZ, 0xc0, !PT ;  /* 0xffff00002b208812 */ /* 0x000fe200078ec0ff */
[----:B------:R-:W-:Y:S01]  /*b2b0*/  @!P2 FADD.FTZ R22, -R22, -RZ ;  /* 0x800000ff1616a221 */ /* 0x000fe20000010100 */
[----:B------:R-:W-:Y:S01]  /*b2c0*/  @!P2 FADD.FTZ R23, -R23, -RZ ;  /* 0x800000ff1717a221 */ /* 0x000fe20000010100 */
[----:B------:R-:W-:Y:S01]  /*b2d0*/  @!P2 FADD.FTZ R3, -R3, -RZ ;  /* 0x800000ff0303a221 */ /* 0x000fe20000010100 */
[----:B------:R-:W-:Y:S01]  /*b2e0*/  @!P2 FADD.FTZ R2, -R2, -RZ ;  /* 0x800000ff0202a221 */ /* 0x000fe20000010100 */
[----:B------:R-:W-:Y:S01]  /*b2f0*/  @!P2 FADD.FTZ R8, -R8, -RZ ;  /* 0x800000ff0808a221 */ /* 0x000fe20000010100 */
[----:B------:R-:W-:Y:S01]  /*b300*/  @!P0 IMAD.U32 R31, R43, 0x10000, RZ ;  /* 0x000100002b1f8824 */ /* 0x000fe200078e00ff */
[----:B------:R-:W3:Y:S02]  /*b310*/  @!P0 LD.E.128 R4, desc[UR6][R4.64] ;  /* 0x0000000604048980 */ /* 0x000ee4000c101d00 */
[C---:B---3--:R-:W-:Y:S01]  /*b320*/  @!P0 LOP3.LUT R28, R4.reuse, 0xffff0000, RZ, 0xc0, !PT ;  /* 0xffff0000041c8812 */ /* 0x048fe200078ec0ff */
[----:B------:R-:W-:Y:S01]  /*b330*/  @!P0 IMAD.U32 R29, R4, 0x10000, RZ ;  /* 0x00010000041d8824 */ /* 0x000fe200078e00ff */
[C---:B------:R-:W-:Y:S02]  /*b340*/  @!P0 SHF.L.U32 R4, R5.reuse, 0x10, RZ ;  /* 0x0000001005048819 */ /* 0x040fe400000006ff */
[----:B-1----:R-:W-:Y:S01]  /*b350*/  @!P0 LOP3.LUT R27, R5, 0xffff0000, RZ, 0xc0, !PT ;  /* 0xffff0000051b8812 */ /* 0x002fe200078ec0ff */
[C---:B------:R-:W-:Y:S01]  /*b360*/  @!P0 IMAD.U32 R5, R6.reuse, 0x10000, RZ ;  /* 0x0001000006058824 */ /* 0x040fe200078e00ff */
[----:B------:R-:W-:Y:S01]  /*b370*/  @!P0 LOP3.LUT R6, R6, 0xffff0000, RZ, 0xc0, !PT ;  /* 0xffff000006068812 */ /* 0x000fe200078ec0ff */
[----:B------:R-:W-:Y:S01]  /*b380*/  @!P0 FMUL.FTZ R0, R29, R0 ;  /* 0x000000001d008220 */ /* 0x000fe20000410000 */
[C---:B------:R-:W-:Y:S01]  /*b390*/  @!P0 SHF.L.U32 R24, R7.reuse, 0x10, RZ ;  /* 0x0000001007188819 */ /* 0x040fe200000006ff */
[----:B------:R-:W-:Y:S01]  /*b3a0*/  @!P0 FMUL.FTZ R3, R4, R3 ;  /* 0x0000000304038220 */ /* 0x000fe20000410000 */
[----:B------:R-:W-:Y:S01]  /*b3b0*/  @!P0 LOP3.LUT R26, R7, 0xffff0000, RZ, 0xc0, !PT ;  /* 0xffff0000071a8812 */ /* 0x000fe200078ec0ff */
[----:B------:R-:W-:Y:S01]  /*b3c0*/  @!P0 FMUL.FTZ R6, R6, R22 ;  /* 0x0000001606068220 */ /* 0x000fe20000410000 */
[----:B--2---:R-:W-:Y:S01]  /*b3d0*/  @!P0 LOP3.LUT R29, R38, 0xffff0000, RZ, 0xc0, !PT ;  /* 0xffff0000261d8812 */ /* 0x004fe200078ec0ff */
[----:B------:R-:W-:Y:S01]  /*b3e0*/  @!P0 FMUL.FTZ R7, R24, R19 ;  /* 0x0000001318078220 */ /* 0x000fe20000410000 */
[----:B------:R-:W-:Y:S01]  /*b3f0*/  @!P0 SHF.L.U32 R24, R41, 0x10, RZ ;  /* 0x0000001029188819 */ /* 0x000fe200000006ff */
[----:B------:R-:W-:Y:S02]  /*b400*/  @!P0 IMAD.U32 R19, R36, 0x10000, RZ ;  /* 0x0001000024138824 */ /* 0x000fe400078e00ff */
[----:B------:R-:W-:Y:S01]  /*b410*/  @!P0 FMUL.FTZ R5, R5, R23 ;  /* 0x0000001705058220 */ /* 0x000fe20000410000 */
[C---:B------:R-:W-:Y:S01]  /*b420*/  @!P0 LOP3.LUT R23, R40.reuse, 0xffff0000, RZ, 0xc0, !PT ;  /* 0xffff000028178812 */ /* 0x040fe200078ec0ff */
[----:B------:R-:W-:Y:S02]  /*b430*/  @!P0 IMAD.U32 R22, R40, 0x10000, RZ ;  /* 0x0001000028168824 */ /* 0x000fe400078e00ff */
[----:B------:R-:W-:Y:S01]  /*b440*/  @!P0 FMUL.FTZ R2, R28, R2 ;  /* 0x000000021c028220 */ /* 0x000fe20000410000 */
[----:B------:R-:W-:Y:S01]  /*b450*/  @!P0 SHF.L.U32 R28, R42, 0x10, RZ ;  /* 0x000000102a1c8819 */ /* 0x000fe200000006ff */
[----:B------:R-:W-:Y:S01]  /*b460*/  @!P0 FMUL.FTZ R4, R27, R25 ;  /* 0x000000191b048220 */ /* 0x000fe20000410000 */
[----:B------:R-:W-:Y:S01]  /*b470*/  @!P0 LOP3.LUT R25, R37, 0xffff0000, RZ, 0xc0, !PT ;  /* 0xffff000025198812 */ /* 0x000fe200078ec0ff */
[----:B------:R-:W-:Y:S01]  /*b480*/  @!P0 FFMA.FTZ R0, R19, R22, R0 ;  /* 0x0000001613008223 */ /* 0x000fe20000010000 */
[----:B------:R-:W-:Y:S01]  /*b490*/  @!P0 LOP3.LUT R19, R36, 0xffff0000, RZ, 0xc0, !PT ;  /* 0xffff000024138812 */ /* 0x000fe200078ec0ff */
[----:B------:R-:W-:Y:S01]  /*b4a0*/  @!P0 IMAD.U32 R27, R38, 0x10000, RZ ;  /* 0x00010000261b8824 */ /* 0x000fe200078e00ff */
[----:B------:R-:W-:Y:S01]  /*b4b0*/  @!P0 SHF.L.U32 R22, R37, 0x10, RZ ;  /* 0x0000001025168819 */ /* 0x000fe200000006ff */
[----:B------:R-:W-:Y:S01]  /*b4c0*/  @!P0 FMUL.FTZ R8, R26, R8 ;  /* 0x000000081a088220 */ /* 0x000fe20000410000 */
[----:B------:R-:W-:Y:S01]  /*b4d0*/  @!P0 LOP3.LUT R26, R41, 0xffff0000, RZ, 0xc0, !PT ;  /* 0xffff0000291a8812 */ /* 0x000fe200078ec0ff */
[----:B------:R-:W-:Y:S01]  /*b4e0*/  @!P0 FFMA.FTZ R2, R19, R23, R2 ;  /* 0x0000001713028223 */ /* 0x000fe20000010002 */
[C---:B------:R-:W-:Y:S01]  /*b4f0*/  @!P0 SHF.L.U32 R19, R39.reuse, 0x10, RZ ;  /* 0x0000001027138819 */ /* 0x040fe200000006ff */
        /* <DEDUP_REMOVED lines=10> */
[----:B------:R-:W-:Y:S01]  /*b5a0*/  IMAD R23, R231, 0x120, RZ ;  /* 0x00000120e7177824 */ /* 0x000fe200078e02ff */
[----:B------:R-:W-:Y:S01]  /*b5b0*/  @!P0 F2FP.BF16.F32.PACK_AB R5, R6, R5 ;  /* 0x000000050605823e */ /* 0x000fe200000010ff */
[----:B------:R-:W-:Y:S01]  /*b5c0*/  IMAD.WIDE.U32 R24, R230, 0x120, R156 ;  /* 0x00000120e6187825 */ /* 0x000fe200078e009c */
[----:B------:R-:W-:Y:S02]  /*b5d0*/  @!P0 F2FP.BF16.F32.PACK_AB R7, R8, R7 ;  /* 0x000000070807823e */ /* 0x000fe400000010ff */
[----:B------:R-:W-:Y:S01]  /*b5e0*/  @!P0 MOV R38, R5 ;  /* 0x0000000500268202 */ /* 0x000fe20000000f00 */
[----:B------:R-:W-:Y:S01]  /*b5f0*/  IMAD.IADD R25, R23, 0x1, R25 ;  /* 0x0000000117197824 */ /* 0x000fe200078e0219 */
[----:B------:R-:W-:Y:S01]  /*b600*/  @!P0 MOV R39, R7 ;  /* 0x0000000700278202 */ /* 0x000fe20000000f00 */
[----:B------:R-:W-:Y:S05]  /*b610*/  @!P0 IMAD.MOV.U32 R37, RZ, RZ, R3 ;  /* 0x000000ffff258224 */ /* 0x000fea00078e0003 */
[----:B------:R1:W-:Y:S02]  /*b620*/  ST.E.128 desc[UR6][R24.64], R36 ;  /* 0x0000002418007985 */ /* 0x0003e4000c101d06 */
.L_x_5246:
[----:B------:R-:W-:Y:S05]  /*b630*/  BSYNC.RECONVERGENT B0 ;  /* 0x0000000000007941 */ /* 0x000fea0003800200 */
.L_x_5245:
[----:B------:R-:W-:Y:S01]  /*b640*/  ISETP.NE.AND P0, PT, R152, RZ, PT ;  /* 0x000000ff9800720c */ /* 0x000fe20003f05270 */
[----:B------:R-:W-:Y:S11]  /*b650*/  BSSY.RECONVERGENT B0, `(.L_x_5247) ;  /* 0x000005c000007945 */ /* 0x000ff60003800200 */
[----:B------:R-:W-:Y:S01]  /*b660*/  @!UPT UIADD3 URZ, UPT, UPT, URZ, URZ, URZ ;  /* 0x000000fffffff290 */ /* 0x000fe2000fffe0ff */
        /* <DEDUP_REMOVED lines=90> */
.L_x_5248:
[----:B------:R-:W-:Y:S05]  /*bc10*/  BSYNC.RECONVERGENT B0 ;  /* 0x0000000000007941 */ /* 0x000fea0003800200 */
.L_x_5247:
        /* <DEDUP_REMOVED lines=93> */
.L_x_5250:
[----:B------:R-:W-:Y:S05]  /*c1f0*/  BSYNC.RECONVERGENT B0 ;  /* 0x0000000000007941 */ /* 0x000fea0003800200 */
.L_x_5249:
        /* <DEDUP_REMOVED lines=93> */
.L_x_5252:
[----:B------:R-:W-:Y:S05]  /*c7d0*/  BSYNC.RECONVERGENT B0 ;  /* 0x0000000000007941 */ /* 0x000fea0003800200 */
.L_x_5251:
        /* <DEDUP_REMOVED lines=93> */
.L_x_5254:
[----:B------:R-:W-:Y:S05]  /*cdb0*/  BSYNC.RECONVERGENT B0 ;  /* 0x0000000000007941 */ /* 0x000fea0003800200 */
.L_x_5253:
[----:B------:R-:W-:Y:S01]  /*cdc0*/  ISETP.NE.AND P0, PT, R130, RZ, PT ;  /* 0x000000ff8200720c */ /* 0x000fe20003f05270 */
[----:B------:R-:W-:Y:S11]  /*cdd0*/  BSSY.RECONVERGENT B0, `(.L_x_5255) ;  /* 0x000005c000007945 */ /* 0x000ff60003800200 */
[----:B------:R-:W-:Y:S01]  /*cde0*/  @!UPT UIADD3 URZ, UPT, UPT, URZ, URZ, URZ ;  /* 0x000000fffffff290 */ /* 0x000fe2000fffe0ff */
        /* <DEDUP_REMOVED lines=90> */
.L_x_5256:
[----:B------:R-:W-:Y:S05]  /*d390*/  BSYNC.RECONVERGENT B0 ;  /* 0x0000000000007941 */ /* 0x000fea0003800200 */
.L_x_5255:
        /* <DEDUP_REMOVED lines=10> */
.L_x_5191:
[----:B------:R-:W-:Y:S05]  /*d440*/  BSYNC.RECONVERGENT B1 ;  /* 0x0000000000017941 */ /* 0x000fea0003800200 */
.L_x_5189:
        /* <DEDUP_REMOVED lines=101> */
.L_x_5258:
[----:B------:R-:W-:Y:S05]  /*daa0*/  BSYNC.RECONVERGENT B0 ;  /* 0x0000000000007941 */ /* 0x000fea0003800200 */
.L_x_5257:
[----:B------:R-:W-:Y:S11]  /*dab0*/  ISETP.GT.AND P0, PT, R95, R52, PT ;  /* 0x000000345f00720c */ /* 0x000ff60003f04270 */
[----:B------:R-:W-:Y:S02]  /*dac0*/  @!UPT UIADD3 URZ, UPT, UPT, URZ, URZ, URZ ;  /* 0x000000fffffff290 */ /* 0x000fe4000fffe0ff */
[----:B------:R-:W-:Y:S05]  /*dad0*/  @P0 BRA `(.L_x_5259) ;  /* 0xffffff4c00c40947 */ /* 0x000fea000383ffff */
.L_x_5188:
        /* <DEDUP_REMOVED lines=8> */
[----:B------:R-:W-:Y:S01]  /*db60*/  LEA R2, P0, R26, R132, 0x1 ;  /* 0x000000841a027211 */ /* 0x000fe200078008ff */
[----:B------:R-:W-:Y:S01]  /*db70*/  IMAD.IADD R55, R239, 0x1, -R55 ;  /* 0x00000001ef377824 */ /* 0x000fe200078e0a37 */
[----:B------:R-:W-:Y:S01]  /*db80*/  BSSY.RECONVERGENT B0, `(.L_x_5262) ;  /* 0x0000015000007945 */ /* 0x000fe20003800200 */
[----:B------:R-:W-:Y:S01]  /*db90*/  VIADD R25, R134, 0x10 ;  /* 0x0000001086197836 */ /* 0x000fe20000000000 */
[----:B------:R-:W-:Y:S01]  /*dba0*/  LEA.HI.X R3, R26, R133, R27, 0x1, P0 ;  /* 0x000000851a037211 */ /* 0x000fe200000f0c1b */
[C---:B------:R-:W-:Y:S01]  /*dbb0*/  VIADD R26, R134.reuse, 0x20 ;  /* 0x00000020861a7836 */ /* 0x040fe20000000000 */
[CC--:B------:R-:W-:Y:S01]  /*dbc0*/  ISETP.GE.AND P2, PT, R134.reuse, R55.reuse, PT ;  /* 0x000000378600720c */ /* 0x0c0fe20003f46270 */
[----:B----4-:R-:W-:Y:S01]  /*dbd0*/  VIADD R20, R134, 0x30 ;  /* 0x0000003086147836 */ /* 0x010fe20000000000 */
        /* <DEDUP_REMOVED lines=15> */
.L_x_5263:
[----:B------:R-:W-:Y:S05]  /*dcd0*/  BSYNC.RECONVERGENT B0 ;  /* 0x0000000000007941 */ /* 0x000fea0003800200 */
.L_x_5262:
        /* <DEDUP_REMOVED lines=8> */
.L_x_5261:
[----:B------:R-:W2:Y:S01]  /*dd60*/  LD.E.64 R2, desc[UR6][R164.64+0xf0] ;  /* 0x0000f006a4027980 */ /* 0x000ea2000c101b00 */
[----:B------:R-:W-:-:S03]  /*dd70*/  IMAD.MOV.U32 R4, RZ, RZ, RZ ;  /* 0x000000ffff047224 */ /* 0x000fc600078e00ff */
[----:B------:R-:W5:Y:S04]  /*dd80*/  LD.E.64 R30, desc[UR6][R164.64+0x148] ;  /* 0x00014806a41e7980 */ /* 0x000f68000c101b00 */
[----:B------:R-:W5:Y:S01]  /*dd90*/  LD.E.64 R28, desc[UR6][R164.64+0x150] ;  /* 0x00015006a41c7980 */ /* 0x000f62000c101b00 */
[----:B--2---:R-:W-:-:S04]  /*dda0*/  ISETP.NE.U32.AND P0, PT, R2, RZ, PT ;  /* 0x000000ff0200720c */ /* 0x004fc80003f05070 */
[----:B------:R-:W-:-:S13]  /*ddb0*/  ISETP.NE.AND.EX P0, PT, R3, RZ, PT, P0 ;  /* 0x000000ff0300720c */ /* 0x000fda0003f05300 */
[----:B------:R-:W-:-:S04]  /*ddc0*/  @P0 LEA R2, P1, R241, R2, 0x2 ;  /* 0x00000002f1020211 */ /* 0x000fc800078210ff */
[----:B------:R-:W-:-:S05]  /*ddd0*/  @P0 LEA.HI.X R3, R241, R3, RZ, 0x2, P1 ;  /* 0x00000003f1030211 */ /* 0x000fca00008f14ff */
[----:B------:R1:W2:Y:S04]  /*dde0*/  @P0 LD.E R4, desc[UR6][R2.64] ;  /* 0x0000000602040980 */ /* 0x0002a8000c101900 */
[----:B------:R-:W3:Y:S01]  /*ddf0*/  LD.E.U8 R2, desc[UR6][R164.64+0x1b3] ;  /* 0x0001b306a4027980 */ /* 0x000ee2000c101100 */
[----:B------:R-:W-:Y:S01]  /*de00*/  LEA.HI R34, R0, R0, RZ, 0x1 ;  /* 0x0000000000227211 */ /* 0x000fe200078f08ff */
[----:B-1----:R-:W-:-:S03]  /*de10*/  IMAD.SHL.U32 R3, R54, 0x4, RZ ;  /* 0x0000000436037824 */ /* 0x002fc600078e00ff */
[----:B------:R-:W-:Y:S02]  /*de20*/  SHF.R.S32.HI R34, RZ, 0x1, R34 ;  /* 0x00000001ff227819 */ /* 0x000fe40000011422 */
[----:B------:R-:W-:Y:S01]  /*de30*/  LOP3.LUT R3, R3, 0x1c, RZ, 0xc0, !PT ;  /* 0x0000001c03037812 */ /* 0x000fe200078ec0ff */
[----:B--2---:R-:W-:-:S04]  /*de40*/  IMAD.IADD R4, R53, 0x1, R4 ;  /* 0x0000000135047824 */ /* 0x004fc800078e0204 */
[----:B------:R-:W-:-:S05]  /*de50*/  IMAD R4, R4, R34, RZ ;  /* 0x0000002204047224 */ /* 0x000fca00078e02ff */
[----:B------:R-:W-:-:S04]  /*de60*/  IADD3 R5, P1, PT, R3, R4, RZ ;  /* 0x0000000403057210 */ /* 0x000fc80007f3e0ff */
[----:B------:R-:W-:Y:S02]  /*de70*/  IADD3 R3, P0, PT, R3, R5, RZ ;  /* 0x0000000503037210 */ /* 0x000fe40007f1e0ff */
[----:B------:R-:W-:Y:S02]  /*de80*/  LEA.HI.X.SX32 R4, R4, RZ, 0x1, P1 ;  /* 0x000000ff04047211 */ /* 0x000fe400008f0eff */
[----:B---3--:R-:W-:-:S03]  /*de90*/  ISETP.NE.AND P2, PT, R2, RZ, PT ;  /* 0x000000ff0200720c */ /* 0x008fc60003f45270 */
[----:B------:R-:W-:-:S10]  /*dea0*/  IMAD.X R2, RZ, RZ, R4, P0 ;  /* 0x000000ffff027224 */ /* 0x000fd400000e0604 */
[----:B------:R-:W-:Y:S05]  /*deb0*/  @!P2 BRA `(.L_x_5265) ;  /* 0x0000000c0084a947 */ /* 0x000fea0003800000 */
[----:B------:R-:W-:Y:S01]  /*dec0*/  IMAD.IADD R55, R239, 0x1, -R55 ;  /* 0x00000001ef377824 */ /* 0x000fe200078e0a37 */
[C---:B------:R-:W-:Y:S01]  /*ded0*/  SHF.L.U64.HI R4, R5.reuse, 0x1, R4 ;  /* 0x0000000105047819 */ /* 0x040fe20000010204 */
[----:B-----5:R-:W-:Y:S01]  /*dee0*/  IMAD.SHL.U32 R14, R5, 0x2, RZ ;  /* 0x00000002050e7824 */ /* 0x020fe200078e00ff */
[----:B------:R-:W-:Y:S02]  /*def0*/  BSSY.RECONVERGENT B1, `(.L_x_5266) ;  /* 0x0000039000017945 */ /* 0x000fe40003800200 */
[----:B------:R-:W-:Y:S02]  /*df00*/  ISETP.GE.AND P2, PT, R134, R55, PT ;  /* 0x000000378600720c */ /* 0x000fe40003f46270 */
[-C--:B------:R-:W-:Y:S02]  /*df10*/  IADD3 R6, P1, PT, R30, R14.reuse, RZ ;  /* 0x0000000e1e067210 */ /* 0x080fe40007f3e0ff */
[----:B------:R-:W-:-:S03]  /*df20*/  IADD3 R14, P0, PT, R28, R14, RZ ;  /* 0x0000000e1c0e7210 */ /* 0x000fc60007f1e0ff */
[--C-:B------:R-:W-:Y:S02]  /*df30*/  IMAD.X R7, R31, 0x1, R4.reuse, P1 ;  /* 0x000000011f077824 */ /* 0x100fe400008e0604 */
[----:B------:R-:W-:-:S04]  /*df40*/  IMAD.X R15, R29, 0x1, R4, P0 ;  /* 0x000000011d0f7824 */ /* 0x000fc800000e0604 */
        /* <DEDUP_REMOVED lines=9> */
[C---:B----45:R-:W-:Y:S01]  /*dfe0*/  IMAD.U32 R22, R11.reuse, 0x10000, RZ ;  /* 0x000100000b167824 */ /* 0x070fe200078e00ff */
[----:B------:R-:W-:Y:S02]  /*dff0*/  LOP3.LUT R21, R11, 0xffff0000, RZ, 0xc0, !PT ;  /* 0xffff00000b157812 */ /* 0x000fe400078ec0ff */
[C---:B------:R-:W-:Y:S02]  /*e000*/  SHF.L.U32 R16, R9.reuse, 0x10, RZ ;  /* 0x0000001009107819 */ /* 0x040fe400000006ff */
[----:B------:R-:W-:-:S02]  /*e010*/  LOP3.LUT R9, R9, 0xffff0000, RZ, 0xc0, !PT ;  /* 0xffff000009097812 */ /* 0x000fc400078ec0ff */
[C---:B------:R-:W-:Y:S02]  /*e020*/  SHF.L.U32 R23, R10.reuse, 0x10, RZ ;  /* 0x000000100a177819 */ /* 0x040fe400000006ff */
[----:B------:R-:W-:Y:S02]  /*e030*/  LOP3.LUT R25, R10, 0xffff0000, RZ, 0xc0, !PT ;  /* 0xffff00000a197812 */ /* 0x000fe400078ec0ff */
[C---:B------:R-:W-:Y:S02]  /*e040*/  LOP3.LUT R24, R8.reuse, 0xffff0000, RZ, 0xc0, !PT ;  /* 0xffff000008187812 */ /* 0x040fe400078ec0ff */
[----:B------:R-:W-:Y:S02]  /*e050*/  SHF.L.U32 R17, R8, 0x10, RZ ;  /* 0x0000001008117819 */ /* 0x000fe400000006ff */
[C---:B--2---:R-:W-:Y:S01]  /*e060*/  LOP3.LUT R11, R3.reuse, 0xffff0000, RZ, 0xc0, !PT ;  /* 0xffff0000030b7812 */ /* 0x044fe200078ec0ff */
[----:B------:R-:W-:Y:S01]  /*e070*/  IMAD.U32 R3, R3, 0x10000, RZ ;  /* 0x0001000003037824 */ /* 0x000fe200078e00ff */
[C---:B------:R-:W-:Y:S01]  /*e080*/  LOP3.LUT R18, R2.reuse, 0xffff0000, RZ, 0xc0, !PT ;  /* 0xffff000002127812 */ /* 0x040fe200078ec0ff */
[----:B------:R-:W-:Y:S01]  /*e090*/  IMAD.U32 R2, R2, 0x10000, RZ ;  /* 0x0001000002027824 */ /* 0x000fe200078e00ff */
[----:B---3--:R-:W-:Y:S01]  /*e0a0*/  LOP3.LUT R19, R5, 0xffff0000, RZ, 0xc0, !PT ;  /* 0xffff000005137812 */ /* 0x008fe200078ec0ff */
[----:B------:R-:W-:Y:S01]  /*e0b0*/  FMUL.FTZ R10, R21, R11 ;  /* 0x0000000b150a7220 */ /* 0x000fe20000410000 */
[C---:B------:R-:W-:Y:S01]  /*e0c0*/  LOP3.LUT R20, R4.reuse, 0xffff0000, RZ, 0xc0, !PT ;  /* 0xffff000004147812 */ /* 0x040fe200078ec0ff */
[----:B------:R-:W-:Y:S01]  /*e0d0*/  FMUL.FTZ R8, R9, R18 ;  /* 0x0000001209087220 */ /* 0x000fe20000410000 */
[----:B------:R-:W-:Y:S01]  /*e0e0*/  SHF.L.U32 R4, R4, 0x10, RZ ;  /* 0x0000001004047819 */ /* 0x000fe200000006ff */
[----:B------:R-:W-:Y:S01]  /*e0f0*/  FMUL.FTZ R21, R21, R19 ;  /* 0x0000001315157220 */ /* 0x000fe20000410000 */
[----:B------:R-:W-:Y:S01]  /*e100*/  SHF.L.U32 R5, R5, 0x10, RZ ;  /* 0x0000001005057819 */ /* 0x000fe200000006ff */
[-C--:B------:R-:W-:Y:S01]  /*e110*/  FMUL.FTZ R9, R9, R20.reuse ;  /* 0x0000001409097220 */ /* 0x080fe20000410000 */
[----:B------:R-:W-:Y:S01]  /*e120*/  FFMA.FTZ R8, R16, R20, -R8 ;  /* 0x0000001410087223 */ /* 0x000fe20000010808 */
[----:B------:R-:W-:Y:S01]  /*e130*/  FFMA.FTZ R21, R22, R11, R21 ;  /* 0x0000000b16157223 */ /* 0x000fe20000010015 */
[C---:B------:R-:W-:Y:S01]  /*e140*/  FMUL.FTZ R11, R24.reuse, R2 ;  /* 0x00000002180b7220 */ /* 0x040fe20000410000 */
[----:B------:R-:W-:Y:S01]  /*e150*/  FMUL.FTZ R24, R24, R4 ;  /* 0x0000000418187220 */ /* 0x000fe20000410000 */
[----:B------:R-:W-:Y:S01]  /*e160*/  FFMA.FTZ R9, R16, R18, R9 ;  /* 0x0000001210097223 */ /* 0x000fe20000010009 */
        /* <DEDUP_REMOVED lines=15> */
.L_x_5269:
[----:B------:R-:W-:Y:S05]  /*e260*/  BSYNC.RECONVERGENT B0 ;  /* 0x0000000000007941 */ /* 0x000fea0003800200 */
.L_x_5268:
[----:B-----5:R1:W-:Y:S02]  /*e270*/  STS.128 [R47], R8 ;  /* 0x000000082f007388 */ /* 0x0203e40000000c00 */
.L_x_5267:
[----:B------:R-:W-:Y:S05]  /*e280*/  BSYNC.RECONVERGENT B1 ;  /* 0x0000000000017941 */ /* 0x000fea0003800200 */
.L_x_5266:
[----:B------:R-:W-:Y:S01]  /*e290*/  VIADD R25, R134, 0x10 ;  /* 0x0000001086197836 */ /* 0x000fe20000000000 */
[C---:B------:R-:W-:Y:S01]  /*e2a0*/  LEA R18, P0, R26.reuse, R132, 0x1 ;  /* 0x000000841a127211 */ /* 0x040fe200078008ff */
        /* <DEDUP_REMOVED lines=10> */
[C---:B-----5:R-:W-:Y:S01]  /*e350*/  IMAD.U32 R24, R11.reuse, 0x10000, RZ ;  /* 0x000100000b187824 */ /* 0x060fe200078e00ff */
[----:B----4-:R-:W-:Y:S02]  /*e360*/  LOP3.LUT R23, R11, 0xffff0000, RZ, 0xc0, !PT ;  /* 0xffff00000b177812 */ /* 0x010fe400078ec0ff */
        /* <DEDUP_REMOVED lines=38> */
.L_x_5273:
[----:B------:R-:W-:Y:S05]  /*e5d0*/  BSYNC.RECONVERGENT B0 ;  /* 0x0000000000007941 */ /* 0x000fea0003800200 */
.L_x_5272:
[----:B-----5:R2:W-:Y:S02]  /*e5e0*/  STS.128 [R47+0x800], R8 ;  /* 0x000800082f007388 */ /* 0x0205e40000000c00 */
.L_x_5271:
[----:B------:R-:W-:Y:S05]  /*e5f0*/  BSYNC.RECONVERGENT B1 ;  /* 0x0000000000017941 */ /* 0x000fea0003800200 */
.L_x_5270:
        /* <DEDUP_REMOVED lines=52> */
.L_x_5277:
[----:B------:R-:W-:Y:S05]  /*e940*/  BSYNC.RECONVERGENT B0 ;  /* 0x0000000000007941 */ /* 0x000fea0003800200 */
.L_x_5276:
[----:B-----5:R3:W-:Y:S02]  /*e950*/  STS.128 [R47+0x1000], R8 ;  /* 0x001000082f007388 */ /* 0x0207e40000000c00 */
.L_x_5275:
[----:B------:R-:W-:Y:S05]  /*e960*/  BSYNC.RECONVERGENT B1 ;  /* 0x0000000000017941 */ /* 0x000fea0003800200 */
.L_x_5274:
[----:B----4-:R-:W-:-:S04]  /*e970*/  IADD3 R20, PT, PT, R134, 0x30, RZ ;  /* 0x0000003086147810 */ /* 0x010fc80007ffe0ff */
        /* <DEDUP_REMOVED lines=8> */
[----:B------:R1:W2:Y:S04]  /*ea00*/  LD.E.64 R2, desc[UR6][R14.64] ;  /* 0x000000060e027980 */ /* 0x0002a8000c101b00 */
[----:B------:R3:W4:Y:S01]  /*ea10*/  LD.E.64 R4, desc[UR6][R6.64] ;  /* 0x0000000606047980 */ /* 0x000722000c101b00 */
[----:B-----5:R-:W-:Y:S02]  /*ea20*/  LOP3.LUT R0, R9, 0xffff0000, RZ, 0xc0, !PT ;  /* 0xffff000009007812 */ /* 0x020fe400078ec0ff */
[----:B------:R-:W-:Y:S02]  /*ea30*/  LOP3.LUT R17, R8, 0xffff0000, RZ, 0xc0, !PT ;  /* 0xffff000008117812 */ /* 0x000fe400078ec0ff */
[C---:B------:R-:W-:Y:S02]  /*ea40*/  SHF.L.U32 R16, R10.reuse, 0x10, RZ ;  /* 0x000000100a107819 */ /* 0x040fe400000006ff */
[----:B------:R-:W-:Y:S01]  /*ea50*/  LOP3.LUT R18, R10, 0xffff0000, RZ, 0xc0, !PT ;  /* 0xffff00000a127812 */ /* 0x000fe200078ec0ff */
[C---:B-1----:R-:W-:Y:S01]  /*ea60*/  IMAD.U32 R15, R11.reuse, 0x10000, RZ ;  /* 0x000100000b0f7824 */ /* 0x042fe200078e00ff */
[----:B------:R-:W-:-:S02]  /*ea70*/  LOP3.LUT R14, R11, 0xffff0000, RZ, 0xc0, !PT ;  /* 0xffff00000b0e7812 */ /* 0x000fc400078ec0ff */
[----:B---3--:R-:W-:Y:S02]  /*ea80*/  SHF.L.U32 R6, R9, 0x10, RZ ;  /* 0x0000001009067819 */ /* 0x008fe400000006ff */
[----:B------:R-:W-:Y:S02]  /*ea90*/  SHF.L.U32 R7, R8, 0x10, RZ ;  /* 0x0000001008077819 */ /* 0x000fe400000006ff */
[C---:B--2---:R-:W-:Y:S01]  /*eaa0*/  LOP3.LUT R11, R2.reuse, 0xffff0000, RZ, 0xc0, !PT ;  /* 0xffff0000020b7812 */ /* 0x044fe200078ec0ff */
[----:B------:R-:W-:Y:S01]  /*eab0*/  IMAD.U32 R2, R2, 0x10000, RZ ;  /* 0x0001000002027824 */ /* 0x000fe200078e00ff */
[C---:B------:R-:W-:Y:S01]  /*eac0*/  LOP3.LUT R9, R3.reuse, 0xffff0000, RZ, 0xc0, !PT ;  /* 0xffff000003097812 */ /* 0x040fe200078ec0ff */
[----:B------:R-:W-:Y:S01]  /*ead0*/  IMAD.U32 R3, R3, 0x10000, RZ ;  /* 0x0001000003037824 */ /* 0x000fe200078e00ff */
[----:B----4-:R-:W-:Y:S01]  /*eae0*/  LOP3.LUT R13, R4, 0xffff0000, RZ, 0xc0, !PT ;  /* 0xffff0000040d7812 */ /* 0x010fe200078ec0ff */
[----:B------:R-:W-:Y:S01]  /*eaf0*/  FMUL.FTZ R8, R0, R11 ;  /* 0x0000000b00087220 */ /* 0x000fe20000410000 */
[C---:B------:R-:W-:Y:S01]  /*eb00*/  LOP3.LUT R12, R5.reuse, 0xffff0000, RZ, 0xc0, !PT ;  /* 0xffff0000050c7812 */ /* 0x040fe200078ec0ff */
[----:B------:R-:W-:Y:S01]  /*eb10*/  FMUL.FTZ R10, R14, R9 ;  /* 0x000000090e0a7220 */ /* 0x000fe20000410000 */
[----:B------:R-:W-:Y:S01]  /*eb20*/  SHF.L.U32 R4, R4, 0x10, RZ ;  /* 0x0000001004047819 */ /* 0x000fe200000006ff */
[-C--:B------:R-:W-:Y:S01]  /*eb30*/  FMUL.FTZ R0, R0, R13.reuse ;  /* 0x0000000d00007220 */ /* 0x080fe20000410000 */
[----:B------:R-:W-:Y:S01]  /*eb40*/  SHF.L.U32 R5, R5, 0x10, RZ ;  /* 0x0000001005057819 */ /* 0x000fe200000006ff */
[----:B------:R-:W-:Y:S01]  /*eb50*/  FMUL.FTZ R14, R14, R12 ;  /* 0x0000000c0e0e7220 */ /* 0x000fe20000410000 */
[C---:B------:R-:W-:Y:S01]  /*eb60*/  FFMA.FTZ R8, R6.reuse, R13, -R8 ;  /* 0x0000000d06087223 */ /* 0x040fe20000010808 */
[----:B------:R-:W-:Y:S01]  /*eb70*/  FFMA.FTZ R0, R6, R11, R0 ;  /* 0x0000000b06007223 */ /* 0x000fe20000010000 */
[----:B------:R-:W-:Y:S01]  /*eb80*/  FMUL.FTZ R6, R17, R2 ;  /* 0x0000000211067220 */ /* 0x000fe20000410000 */
[----:B------:R-:W-:Y:S01]  /*eb90*/  FFMA.FTZ R14, R15, R9, R14 ;  /* 0x000000090f0e7223 */ /* 0x000fe2000001000e */
[----:B------:R-:W-:Y:S01]  /*eba0*/  FMUL.FTZ R17, R17, R4 ;  /* 0x0000000411117220 */ /* 0x000fe20000410000 */
[C---:B------:R-:W-:Y:S01]  /*ebb0*/  FMUL.FTZ R9, R18.reuse, R3 ;  /* 0x0000000312097220 */ /* 0x040fe20000410000 */
[-C--:B------:R-:W-:Y:S01]  /*ebc0*/  FMUL.FTZ R18, R18, R5.reuse ;  /* 0x0000000512127220 */ /* 0x080fe20000410000 */
        /* <DEDUP_REMOVED lines=13> */
.L_x_5279:
[----:B------:R-:W-:Y:S05]  /*eca0*/  BSYNC.RECONVERGENT B0 ;  /* 0x0000000000007941 */ /* 0x000fea0003800200 */
.L_x_5278:
[----:B-----5:R1:W-:Y:S01]  /*ecb0*/  STS.128 [R47+0x1800], R8 ;  /* 0x001800082f007388 */ /* 0x0203e20000000c00 */
[----:B------:R-:W-:Y:S05]  /*ecc0*/  BRA `(.L_x_5264) ;  /* 0x0000001400d87947 */ /* 0x000fea0003800000 */
.L_x_5265:
[----:B-----5:R-:W-:Y:S01]  /*ecd0*/  IMAD.IADD R14, R239, 0x1, -R55 ;  /* 0x00000001ef0e7824 */ /* 0x020fe200078e0a37 */
[----:B------:R-:W-:Y:S01]  /*ece0*/  ISETP.GE.AND P1, PT, R12, R34, PT ;  /* 0x000000220c00720c */ /* 0x000fe20003f26270 */
[----:B------:R-:W-:Y:S01]  /*ecf0*/  IMAD.MOV R15, RZ, RZ, -R34 ;  /* 0x000000ffff0f7224 */ /* 0x000fe200078e0a22 */
[----:B------:R-:W-:Y:S02]  /*ed00*/  BSSY.RECONVERGENT B1, `(.L_x_5280) ;  /* 0x000005d000017945 */ /* 0x000fe40003800200 */
[----:B------:R-:W-:Y:S02]  /*ed10*/  ISETP.GE.AND P0, PT, R134, R14, PT ;  /* 0x0000000e8600720c */ /* 0x000fe40003f06270 */
[----:B------:R-:W-:Y:S02]  /*ed20*/  SEL R34, R34, R15, !P1 ;  /* 0x0000000f22227207 */ /* 0x000fe40004800000 */
[----:B------:R-:W-:Y:S02]  /*ed30*/  SHF.R.S32.HI R24, RZ, 0x1f, R15 ;  /* 0x0000001fff187819 */ /* 0x000fe4000001140f */
[----:B------:R-:W-:-:S07]  /*ed40*/  SHF.R.S32.HI R35, RZ, 0x1f, R34 ;  /* 0x0000001fff237819 */ /* 0x000fce0000011422 */
        /* <DEDUP_REMOVED lines=86> */
.L_x_5283:
[----:B------:R-:W-:Y:S05]  /*f2b0*/  BSYNC.RECONVERGENT B0 ;  /* 0x0000000000007941 */ /* 0x000fea0003800200 */
.L_x_5282:
[----:B-----5:R1:W-:Y:S02]  /*f2c0*/  STS.128 [R47], R20 ;  /* 0x000000142f007388 */ /* 0x0203e40000000c00 */
.L_x_5281:
[----:B------:R-:W-:Y:S05]  /*f2d0*/  BSYNC.RECONVERGENT B1 ;  /* 0x0000000000017941 */ /* 0x000fea0003800200 */
.L_x_5280:
[----:B------:R-:W-:Y:S01]  /*f2e0*/  VIADD R25, R134, 0x10 ;  /* 0x0000001086197836 */ /* 0x000fe20000000000 */
[C---:B------:R-:W-:Y:S01]  /*f2f0*/  LEA R54, P0, R26.reuse, R132, 0x1 ;  /* 0x000000841a367211 */ /* 0x040fe200078008ff */
[----:B------:R-:W-:Y:S03]  /*f300*/  BSSY.RECONVERGENT B1, `(.L_x_5284) ;  /* 0x0000059000017945 */ /* 0x000fe60003800200 */
[----:B------:R-:W-:Y:S02]  /*f310*/  ISETP.GE.AND P2, PT, R25, R14, PT ;  /* 0x0000000e1900720c */ /* 0x000fe40003f46270 */
[----:B------:R-:W-:-:S11]  /*f320*/  LEA.HI.X R55, R26, R133, R27, 0x1, P0 ;  /* 0x000000851a377211 */ /* 0x000fd600000f0c1b */
[----:B------:R-:W-:Y:S05]  /*f330*/  @P2 BRA `(.L_x_5285) ;  /* 0x0000000400542947 */ /* 0x000fea0003800000 */
        /* <DEDUP_REMOVED lines=30> */
[----:B------:R-:W-:Y:S01]  /*f520*/  SHF.L.U32 R4, R5, 0x10, RZ ;  /* 0x0000001005047819 */ /* 0x000fe200000006ff */
        /* <DEDUP_REMOVED lines=52> */
.L_x_5287:
[----:B------:R-:W-:Y:S05]  /*f870*/  BSYNC.RECONVERGENT B0 ;  /* 0x0000000000007941 */ /* 0x000fea0003800200 */
.L_x_5286:
[----:B-----5:R2:W-:Y:S02]  /*f880*/  STS.128 [R47+0x800], R20 ;  /* 0x000800142f007388 */ /* 0x0205e40000000c00 */
.L_x_5285:
[----:B------:R-:W-:Y:S05]  /*f890*/  BSYNC.RECONVERGENT B1 ;  /* 0x0000000000017941 */ /* 0x000fea0003800200 */
.L_x_5284:
[----:B------:R-:W-:Y:S01]  /*f8a0*/  IADD3 R26, PT, PT, R134, 0x20, RZ ;  /* 0x00000020861a7810 */ /* 0x000fe20007ffe0ff */
[----:B------:R-:W-:Y:S03]  /*f8b0*/  BSSY.RECONVERGENT B1, `(.L_x_5288) ;  /* 0x000005a000017945 */ /* 0x000fe60003800200 */
[----:B------:R-:W-:-:S13]  /*f8c0*/  ISETP.GE.AND P0, PT, R26, R14, PT ;  /* 0x0000000e1a00720c */ /* 0x000fda0003f06270 */
[----:B------:R-:W-:Y:S05]  /*f8d0*/  @P0 BRA `(.L_x_5289) ;  /* 0x00000004005c0947 */ /* 0x000fea0003800000 */
[----:B------:R-:W-:-:S04]  /*f8e0*/  LEA R10, P0, R140, R54, 0x5 ;  /* 0x000000368c0a7211 */ /* 0x000fc800078028ff */
[----:B------:R-:W-:-:S05]  /*f8f0*/  LEA.HI.X R11, R140, R55, R141, 0x5, P0 ;  /* 0x000000378c0b7211 */ /* 0x000fca00000f2c8d */
[----:B-12-4-:R1:W5:Y:S01]  /*f900*/  LD.E.128 R20, desc[UR6][R10.64] ;  /* 0x000000060a147980 */ /* 0x016362000c101d00 */
        /* <DEDUP_REMOVED lines=17> */
[----:B-1----:R-:W4:Y:S01]  /*fa20*/  LD.E.128 R8, desc[UR6][R8.64] ;  /* 0x0000000608087980 */ /* 0x002f22000c101d00 */
        /* <DEDUP_REMOVED lines=64> */
.L_x_5291:
[----:B------:R-:W-:Y:S05]  /*fe30*/  BSYNC.RECONVERGENT B0 ;  /* 0x0000000000007941 */ /* 0x000fea0003800200 */
.L_x_5290:
[----:B-----5:R3:W-:Y:S02]  /*fe40*/  STS.128 [R47+0x1000], R20 ;  /* 0x001000142f007388 */ /* 0x0207e40000000c00 */
.L_x_5289:
[----:B------:R-:W-:Y:S05]  /*fe50*/  BSYNC.RECONVERGENT B1 ;  /* 0x0000000000017941 */ /* 0x000fea0003800200 */
.L_x_5288:
[----:B-1234-:R-:W-:-:S04]  /*fe60*/  IADD3 R20, PT, PT, R134, 0x30, RZ ;  /* 0x0000003086147810 */ /* 0x01efc80007ffe0ff */
[----:B------:R-:W-:-:S13]  /*fe70*/  ISETP.GE.AND P0, PT, R20, R14, PT ;  /* 0x0000000e1400720c */ /* 0x000fda0003f06270 */
        /* <DEDUP_REMOVED lines=13> */
[----:B------:R-:W-:Y:S01]  /*ff50*/  IADD3.X R2, PT, PT, R24, R2, RZ, P0, !PT ;  /* 0x0000000218027210 */ /* 0x000fe200007fe4ff */
[C---:B------:R-:W-:Y:S01]  /*ff60*/  IMAD.SHL.U32 R0, R15.reuse, 0x2, RZ ;  /* 0x000000020f007824 */ /* 0x040fe200078e00ff */
[----:B------:R-:W-:Y:S02]  /*ff70*/  LEA R8, P2, R34, R132, 0x1 ;  /* 0x0000008422087211 */ /* 0x000fe400078408ff */
[----:B------:R-:W-:Y:S02]  /*ff80*/  SHF.L.U64.HI R2, R15, 0x1, R2 ;  /* 0x000000010f027819 */ /* 0x000fe40000010202 */
[----:B------:R-:W-:Y:S02]  /*ff90*/  IADD3 R12, P0, PT, R28, R0, RZ ;  /* 0x000000001c0c7210 */ /* 0x000fe40007f1e0ff */
[----:B------:R-:W-:Y:S02]  /*ffa0*/  LEA.HI.X R9, R34, R133, R3, 0x1, P2 ;  /* 0x0000008522097211 */ /* 0x000fe400010f0c03 */
[----:B------:R-:W-:-:S04]  /*ffb0*/  IADD3.X R13, PT, PT, R29, R2, RZ, P0, !PT ;  /* 0x000000021d0d7210 */ /* 0x000fc800007fe4ff */
[----:B------:R-:W2:Y:S01]  /*ffc0*/  LD.E.128 R8, desc[UR6][R8.64] ;  /* 0x0000000608087980 */ /* 0x000ea2000c101d00 */
[----:B------:R-:W-:-:S03]  /*ffd0*/  IADD3 R16, P0, PT, R30, R0, RZ ;  /* 0x000000001e107210 */ /* 0x000fc60007f1e0ff */
[----:B------:R-:W3:Y:S02]  /*ffe0*/  LD.E.128 R12, desc[UR6][R12.64] ;  /* 0x000000060c0c7980 */ /* 0x000ee4000c101d00 */
        /* <DEDUP_REMOVED lines=13> */
[----:B------:R-:W-:Y:S01]  /*100c0*/  LOP3.LUT R9, R10, 0xffff0000, RZ, 0xc0, !PT ;  /* 0xffff00000a097812 */ /* 0x000fe200078ec0ff */
[----:B---3--:R-:W-:Y:S01]  /*100d0*/  IMAD.U32 R10, R13, 0x10000, RZ ;  /* 0x000100000d0a7824 */ /* 0x008fe200078e00ff */
[C---:B------:R-:W-:Y:S02]  /*100e0*/  SHF.L.U32 R23, R8.reuse, 0x10, RZ ;  /* 0x0000001008177819 */ /* 0x040fe400000006ff */
[----:B------:R-:W-:Y:S01]  /*100f0*/  LOP3.LUT R7, R8, 0xffff0000, RZ, 0xc0, !PT ;  /* 0xffff000008077812 */ /* 0x000fe200078ec0ff */
[----:B------:R-:W-:Y:S01]  /*10100*/  IMAD.U32 R8, R11, 0x10000, RZ ;  /* 0x000100000b087824 */ /* 0x000fe200078e00ff */
[----:B------:R-:W-:Y:S01]  /*10110*/  LOP3.LUT R32, R13, 0xffff0000, RZ, 0xc0, !PT ;  /* 0xffff00000d207812 */ /* 0x000fe200078ec0ff */
[----:B------:R-:W-:Y:S01]  /*10120*/  @!P1 FADD.FTZ R10, -R10, -RZ ;  /* 0x800000ff0a0a9221 */ /* 0x000fe20000010100 */
[----:B------:R-:W-:-:S02]  /*10130*/  LOP3.LUT R30, R11, 0xffff0000, RZ, 0xc0, !PT ;  /* 0xffff00000b1e7812 */ /* 0x000fc400078ec0ff */
[----:B------:R-:W-:Y:S01]  /*10140*/  SHF.L.U32 R31, R14, 0x10, RZ ;  /* 0x000000100e1f7819 */ /* 0x000fe200000006ff */
[----:B------:R-:W-:Y:S01]  /*10150*/  @!P1 FADD.FTZ R32, -R32, -RZ ;  /* 0x800000ff20209221 */ /* 0x000fe20000010100 */
[----:B------:R-:W-:Y:S01]  /*10160*/  LOP3.LUT R13, R14, 0xffff0000, RZ, 0xc0, !PT ;  /* 0xffff00000e0d7812 */ /* 0x000fe200078ec0ff */
[----:B------:R-:W-:Y:S01]  /*10170*/  FMUL.FTZ R6, R6, R10 ;  /* 0x0000000a06067220 */ /* 0x000fe20000410000 */
[C---:B------:R-:W-:Y:S01]  /*10180*/  SHF.L.U32 R29, R12.reuse, 0x10, RZ ;  /* 0x000000100c1d7819 */ /* 0x040fe200000006ff */
        /* <DEDUP_REMOVED lines=40> */
.L_x_5293:
[----:B------:R-:W-:Y:S05]  /*10410*/  BSYNC.RECONVERGENT B0 ;  /* 0x0000000000007941 */ /* 0x000fea0003800200 */
.L_x_5292:
[----:B-----5:R4:W-:Y:S02]  /*10420*/  STS.128 [R47+0x1800], R4 ;  /* 0x001800042f007388 */ /* 0x0209e40000000c00 */
.L_x_5264:
[----:B------:R-:W-:Y:S05]  /*10430*/  BSYNC.RECONVERGENT B2 ;  /* 0x0000000000027941 */ /* 0x000fea0003800200 */
.L_x_5260:
[----:B------:R-:W-:Y:S01]  /*10440*/  IMAD.IADD R0, R46, 0x1, -R238 ;  /* 0x000000012e007824 */ /* 0x000fe200078e0aee */
[----:B-1----:R-:W-:Y:S01]  /*10450*/  LEA R18, P1, R50, R233, 0x1 ;  /* 0x000000e932127211 */ /* 0x002fe200078208ff */
[C---:B---3--:R-:W-:Y:S01]  /*10460*/  VIADD R2, R134.reuse, 0x40 ;  /* 0x0000004086027836 */ /* 0x048fe20000000000 */
[C---:B--2---:R-:W-:Y:S01]  /*10470*/  LOP3.LUT R9, R134.reuse, 0x80, RZ, 0xfc, !PT ;  /* 0x0000008086097812 */ /* 0x044fe200078efcff */
[C---:B------:R-:W-:Y:S01]  /*10480*/  VIADD R11, R134.reuse, 0x60 ;  /* 0x00000060860b7836 */ /* 0x040fe20000000000 */
[CC--:B------:R-:W-:Y:S01]  /*10490*/  ISETP.GE.AND P4, PT, R134.reuse, R0.reuse, PT ;  /* 0x000000008600720c */ /* 0x0c0fe20003f86270 */
[----:B------:R-:W-:Y:S01]  /*104a0*/  VIADD R10, R134, 0x70 ;  /* 0x00000070860a7836 */ /* 0x000fe20000000000 */
[-C--:B------:R-:W-:Y:S01]  /*104b0*/  ISETP.GE.AND P0, PT, R26, R0.reuse, PT ;  /* 0x000000001a00720c */ /* 0x080fe20003f06270 */
[C---:B------:R-:W-:Y:S01]  /*104c0*/  VIADD R12, R134.reuse, 0x50 ;  /* 0x00000050860c7836 */ /* 0x040fe20000000000 */
[----:B------:R-:W-:Y:S01]  /*104d0*/  ISETP.GE.AND P2, PT, R25, R0, PT ;  /* 0x000000001900720c */ /* 0x000fe20003f46270 */
[----:B------:R-:W-:Y:S01]  /*104e0*/  VIADD R8, R134, 0x90 ;  /* 0x0000009086087836 */ /* 0x000fe20000000000 */
[----:B------:R-:W-:Y:S01]  /*104f0*/  P2R R3, PR, RZ, 0x10 ;  /* 0x00000010ff037803 */ /* 0x000fe20000000000 */
[----:B------:R-:W1:Y:S01]  /*10500*/  S2R R224, SR_TID.X ;  /* 0x0000000000e07919 */ /* 0x000e620000002100 */
[----:B------:R-:W-:Y:S01]  /*10510*/  LEA.HI.X R19, R50, R232, R51, 0x1, P1 ;  /* 0x000000e832137211 */ /* 0x000fe200008f0c33 */
[----:B------:R-:W2:Y:S01]  /*10520*/  S2UR UR8, SR_CgaCtaId ;  /* 0x00000000000879c3 */ /* 0x000ea20000008800 */
[-C--:B------:R-:W-:Y:S01]  /*10530*/  ISETP.GE.AND P3, PT, R2, R0.reuse, PT ;  /* 0x000000000200720c */ /* 0x080fe20003f66270 */
[----:B------:R-:W-:Y:S01]  /*10540*/  UMOV UR4, 0x400 ;  /* 0x0000040000047882 */ /* 0x000fe20000000000 */
[----:B------:R-:W-:Y:S01]  /*10550*/  ISETP.GE.AND P6, PT, R8, R0, PT ;  /* 0x000000000800720c */ /* 0x000fe20003fc6270 */
[----:B----4-:R-:W-:Y:S01]  /*10560*/  @!P4 IMAD.MOV.U32 R6, RZ, RZ, R233 ;  /* 0x000000ffff06c224 */ /* 0x010fe200078e00e9 */
[----:B------:R-:W-:Y:S01]  /*10570*/  BSSY.RECONVERGENT B1, `(.L_x_5294) ;  /* 0x000037a000017945 */ /* 0x000fe20003800200 */
[----:B------:R-:W-:Y:S01]  /*10580*/  @!P4 IMAD.MOV.U32 R7, RZ, RZ, R232 ;  /* 0x000000ffff07c224 */ /* 0x000fe200078e00e8 */
[----:B------:R-:W-:Y:S01]  /*10590*/  @!P0 LEA R4, P1, R230, R18, 0x5 ;  /* 0x00000012e6048211 */ /* 0x000fe200078228ff */
[----:B------:R-:W-:-:S02]  /*105a0*/  IMAD.MOV.U32 R166, RZ, RZ, 0x40 ;  /* 0x00000040ffa67424 */ /* 0x000fc400078e00ff */
[----:B------:R-:W-:Y:S01]  /*105b0*/  VIADD R246, R33, 0xffffffff ;  /* 0xffffffff21f67836 */ /* 0x000fe20000000000 */
[----:B------:R-:W-:Y:S01]  /*105c0*/  @!PT LDS RZ, [RZ] ;  /* 0x00000000fffff984 */ /* 0x000fe20000000800 */
[----:B------:R-:W-:Y:S01]  /*105d0*/  @!PT LDS RZ, [RZ] ;  /* 0x00000000fffff984 */ /* 0x000fe20000000800 */
[----:B------:R-:W-:Y:S01]  /*105e0*/  @!PT LDS RZ, [RZ] ;  /* 0x00000000fffff984 */ /* 0x000fe20000000800 */
[----:B------:R3:W-:Y:S01]  /*105f0*/  @!P4 LDGSTS.E.BYPASS.LTC128B.128 [R47+0x2000], desc[UR6][R6.64] ;  /* 0x02000000062fcfae */ /* 0x0007e2000b981a06 */
[-C--:B------:R-:W-:Y:S02]  /*10600*/  ISETP.GE.AND P4, PT, R20, R0.reuse, PT ;  /* 0x000000001400720c */ /* 0x080fe40003f86270 */
[----:B------:R-:W-:Y:S01]  /*10610*/  @!P0 LEA.HI.X R5, R230, R19, R231, 0x5, P1 ;  /* 0x00000013e6058211 */ /* 0x000fe200008f2ce7 */
[----:B------:R-:W-:Y:S01]  /*10620*/  @!P2 LDGSTS.E.BYPASS.LTC128B.128 [R47+0x2800], desc[UR6][R18.64] ;  /* 0x02800000122fafae */ /* 0x000fe2000b981a06 */
[-C--:B------:R-:W-:Y:S01]  /*10630*/  ISETP.GE.AND P2, PT, R11, R0.reuse, PT ;  /* 0x000000000b00720c */ /* 0x080fe20003f46270 */
[----:B------:R-:W-:Y:S01]  /*10640*/  @!P3 IMAD R28, R231, 0x60, RZ ;  /* 0x00000060e71cb824 */ /* 0x000fe200078e02ff */
[-C--:B------:R-:W-:Y:S01]  /*10650*/  ISETP.GE.AND P1, PT, R10, R0.reuse, PT ;  /* 0x000000000a00720c */ /* 0x080fe20003f26270 */
[----:B------:R4:W-:Y:S01]  /*10660*/  @!P0 LDGSTS.E.BYPASS.LTC128B.128 [R47+0x3000], desc[UR6][R4.64] ;  /* 0x03000000042f8fae */ /* 0x0009e2000b981a06 */
[----:B------:R-:W-:Y:S01]  /*10670*/  ISETP.GE.AND P0, PT, R9, R0, PT ;  /* 0x000000000900720c */ /* 0x000fe20003f06270 */
[----:B--2---:R-:W-:-:S08]  /*10680*/  ULEA UR8, UR8, UR4, 0x18 ;  /* 0x0000000408087291 */ /* 0x004fd0000f8ec0ff */
[----:B------:R-:W-:Y:S01]  /*10690*/  @!P2 IMAD.MOV.U32 R22, RZ, RZ, R18 ;  /* 0x000000ffff16a224 */ /* 0x000fe200078e0012 */
[----:B-1----:R-:W-:Y:S01]  /*106a0*/  SHF.R.U32.HI R176, RZ, 0x1, R224 ;  /* 0x00000001ffb07819 */ /* 0x002fe200000116e0 */
[--C-:B------:R-:W-:Y:S02]  /*106b0*/  @!P2 IMAD.MOV.U32 R23, RZ, RZ, R19.reuse ;  /* 0x000000ffff17a224 */ /* 0x100fe400078e0013 */
[--C-:B-----5:R-:W-:Y:S02]  /*106c0*/  @!P0 IMAD.MOV.U32 R14, RZ, RZ, R18.reuse ;  /* 0x000000ffff0e8224 */ /* 0x120fe400078e0012 */
[----:B------:R-:W-:Y:S02]  /*106d0*/  @!P0 IMAD.MOV.U32 R15, RZ, RZ, R19 ;  /* 0x000000ffff0f8224 */ /* 0x000fe400078e0013 */
[--C-:B------:R-:W-:Y:S02]  /*106e0*/  @!P1 IMAD.MOV.U32 R16, RZ, RZ, R18.reuse ;  /* 0x000000ffff109224 */ /* 0x100fe400078e0012 */
[----:B---3--:R-:W-:-:S02]  /*106f0*/  @!P3 IMAD.MOV.U32 R6, RZ, RZ, R18 ;  /* 0x000000ffff06b224 */ /* 0x008fc400078e0012 */
[--C-:B------:R-:W-:Y:S02]  /*10700*/  @!P3 IMAD.MOV.U32 R7, RZ, RZ, R19.reuse ;  /* 0x000000ffff07b224 */ /* 0x100fe400078e0013 */
[----:B------:R-:W-:Y:S02]  /*10710*/  @!P1 IMAD.MOV.U32 R17, RZ, RZ, R19 ;  /* 0x000000ffff119224 */ /* 0x000fe400078e0013 */
[C---:B------:R-:W-:Y:S01]  /*10720*/  @!P3 IMAD.WIDE.U32 R6, R230.reuse, 0x60, R6 ;  /* 0x00000060e606b825 */ /* 0x040fe200078e0006 */
[----:B----4-:R-:W-:-:S03]  /*10730*/  @!P4 LEA R4, P5, R230, R18, 0x6 ;  /* 0x00000012e604c211 */ /* 0x010fc600078a30ff */
[----:B------:R-:W-:Y:S01]  /*10740*/  @!P3 IMAD.IADD R29, R28, 0x1, R7 ;  /* 0x000000011c1db824 */ /* 0x000fe200078e0207 */
[C---:B------:R-:W-:Y:S01]  /*10750*/  @!P4 LEA.HI.X R5, R230.reuse, R19, R231, 0x6, P5 ;  /* 0x00000013e605c211 */ /* 0x040fe200028f34e7 */
[----:B------:R-:W-:Y:S02]  /*10760*/  @!P3 IMAD.MOV.U32 R28, RZ, RZ, R6 ;  /* 0x000000ffff1cb224 */ /* 0x000fe400078e0006 */
[----:B------:R-:W-:Y:S02]  /*10770*/  @!P0 IMAD.WIDE.U32 R14, R230, 0xe0, R14 ;  /* 0x000000e0e60e8825 */ /* 0x000fe400078e000e */
[----:B------:R1:W-:Y:S01]  /*10780*/  @!P4 LDGSTS.E.BYPASS.LTC128B.128 [R47+0x3800], desc[UR6][R4.64] ;  /* 0x03800000042fcfae */ /* 0x0003e2000b981a06 */
[----:B------:R-:W-:Y:S01]  /*10790*/  ISETP.GE.AND P4, PT, R12, R0, PT ;  /* 0x000000000c00720c */ /* 0x000fe20003f86270 */
[----:B------:R-:W-:Y:S02]  /*107a0*/  @!P2 IMAD R6, R231, 0xa0, RZ ;  /* 0x000000a0e706a824 */ /* 0x000fe400078e02ff */
[----:B------:R2:W-:Y:S01]  /*107b0*/  @!P3 LDGSTS.E.BYPASS.LTC128B.128 [R47+0x4000], desc[UR6][R28.64] ;  /* 0x040000001c2fbfae */ /* 0x0005e2000b981a06 */
[----:B------:R-:W-:-:S04]  /*107c0*/  @!P2 IMAD.WIDE.U32 R22, R230, 0xa0, R22 ;  /* 0x000000a0e616a825 */ /* 0x000fc800078e0016 */
[----:B------:R-:W-:-:S04]  /*107d0*/  @!P1 IMAD.WIDE.U32 R16, R230, 0xc0, R16 ;  /* 0x000000c0e6109825 */ /* 0x000fc800078e0010 */
[----:B------:R-:W-:Y:S02]  /*107e0*/  @!P2 IMAD.IADD R23, R6, 0x1, R23 ;  /* 0x000000010617a824 */ /* 0x000fe400078e0217 */
[C---:B------:R-:W-:Y:S02]  /*107f0*/  VIADD R7, R134.reuse, 0xa0 ;  /* 0x000000a086077836 */ /* 0x040fe40000000000 */
[----:B------:R-:W-:Y:S02]  /*10800*/  VIADD R6, R134, 0xb0 ;  /* 0x000000b086067836 */ /* 0x000fe40000000000 */
[C---:B------:R-:W-:Y:S01]  /*10810*/  IMAD.SHL.U32 R32, R224.reuse, 0x40, RZ ;  /* 0x00000040e0207824 */ /* 0x040fe200078e00ff */
[----:B------:R-:W-:Y:S01]  /*10820*/  ISETP.GE.AND P5, PT, R7, R0, PT ;  /* 0x000000000700720c */ /* 0x000fe20003fa6270 */
[----:B------:R-:W-:Y:S02]  /*10830*/  IMAD.SHL.U32 R226, R224, 0x20, RZ ;  /* 0x00000020e0e27824 */ /* 0x000fe400078e00ff */
[----:B-1----:R-:W-:-:S02]  /*10840*/  @!P0 IMAD R4, R231, 0xe0, RZ ;  /* 0x000000e0e7048824 */ /* 0x002fc400078e02ff */
[----:B------:R-:W-:Y:S01]  /*10850*/  @!P1 IMAD R5, R231, 0xc0, RZ ;  /* 0x000000c0e7059824 */ /* 0x000fe200078e02ff */
[----:B--2---:R-:W-:Y:S01]  /*10860*/  @!P4 LEA R28, P3, R230, R18, 0x7 ;  /* 0x00000012e61cc211 */ /* 0x004fe200078638ff */
[----:B------:R-:W-:Y:S02]  /*10870*/  @!P0 IMAD.IADD R15, R4, 0x1, R15 ;  /* 0x00000001040f8824 */ /* 0x000fe400078e020f */
[----:B------:R-:W-:Y:S01]  /*10880*/  @!P1 IMAD.IADD R17, R5, 0x1, R17 ;  /* 0x0000000105119824 */ /* 0x000fe200078e0211 */
[----:B------:R-:W-:-:S03]  /*10890*/  @!P4 LEA.HI.X R29, R230, R19, R231, 0x7, P3 ;  /* 0x00000013e61dc211 */ /* 0x000fc600018f3ce7 */
[----:B------:R-:W-:Y:S01]  /*108a0*/  @!P5 IMAD R36, R231, 0x120, RZ ;  /* 0x00000120e724d824 */ /* 0x000fe200078e02ff */
[C---:B------:R-:W-:Y:S01]  /*108b0*/  @!P6 LEA R4, P3, R230.reuse, R18, 0x8 ;  /* 0x00000012e604e211 */ /* 0x040fe200078640ff */
[----:B------:R-:W-:Y:S03]  /*108c0*/  @!P4 LDGSTS.E.BYPASS.LTC128B.128 [R47+0x4800], desc[UR6][R28.64] ;  /* 0x048000001c2fcfae */ /* 0x000fe6000b981a06 */
[----:B------:R-:W-:Y:S02]  /*108d0*/  @!P6 LEA.HI.X R5, R230, R19, R231, 0x8, P3 ;  /* 0x00000013e605e211 */ /* 0x000fe400018f44e7 */
[----:B------:R-:W-:Y:S01]  /*108e0*/  ISETP.GE.AND P4, PT, R6, R0, PT ;  /* 0x000000000600720c */ /* 0x000fe20003f86270 */
[----:B------:R-:W-:Y:S04]  /*108f0*/  @!P2 LDGSTS.E.BYPASS.LTC128B.128 [R47+0x5000], desc[UR6][R22.64] ;  /* 0x05000000162fafae */ /* 0x000fe8000b981a06 */
[----:B------:R1:W-:Y:S04]  /*10900*/  @!P1 LDGSTS.E.BYPASS.LTC128B.128 [R47+0x5800], desc[UR6][R16.64] ;  /* 0x05800000102f9fae */ /* 0x0003e8000b981a06 */
[----:B------:R2:W-:Y:S04]  /*10910*/  @!P0 LDGSTS.E.BYPASS.LTC128B.128 [R47+0x6000], desc[UR6][R14.64] ;  /* 0x060000000e2f8fae */ /* 0x0005e8000b981a06 */
[----:B------:R3:W-:Y:S01]  /*10920*/  @!P6 LDGSTS.E.BYPASS.LTC128B.128 [R47+0x6800], desc[UR6][R4.64] ;  /* 0x06800000042fefae */ /* 0x0007e2000b981a06 */
[----:B------:R-:W-:Y:S01]  /*10930*/  ISETP.NE.AND P6, PT, R3, RZ, PT ;  /* 0x000000ff0300720c */ /* 0x000fe20003fc5270 */
[----:B------:R-:W-:-:S02]  /*10940*/  VIADD R3, R134, 0xe0 ;  /* 0x000000e086037836 */ /* 0x000fc40000000000 */
[----:B------:R-:W-:Y:S02]  /*10950*/  @!P4 IMAD.MOV.U32 R34, RZ, RZ, R18 ;  /* 0x000000ffff22c224 */ /* 0x000fe400078e0012 */
[----:B------:R-:W-:Y:S01]  /*10960*/  @!P4 IMAD.MOV.U32 R35, RZ, RZ, R19 ;  /* 0x000000ffff23c224 */ /* 0x000fe200078e0013 */
[----:B------:R-:W-:Y:S01]  /*10970*/  ISETP.GE.AND P1, PT, R3, R0, PT ;  /* 0x000000000300720c */ /* 0x000fe20003f26270 */
[----:B------:R-:W-:-:S04]  /*10980*/  @!P4 IMAD.WIDE.U32 R34, R230, 0x140, R34 ;  /* 0x00000140e622c825 */ /* 0x000fc800078e0022 */
[----:B-1----:R-:W-:-:S08]  /*10990*/  @!P4 IMAD R17, R231, 0x140, RZ ;  /* 0x00000140e711c824 */ /* 0x002fd000078e02ff */
[--C-:B------:R-:W-:Y:S02]  /*109a0*/  @!P1 IMAD.MOV.U32 R22, RZ, RZ, R18.reuse ;  /* 0x000000ffff169224 */ /* 0x100fe400078e0012 */
[----:B--2---:R-:W-:Y:S02]  /*109b0*/  @!P5 IMAD.MOV.U32 R14, RZ, RZ, R18 ;  /* 0x000000ffff0ed224 */ /* 0x004fe400078e0012 */
[----:B------:R-:W-:Y:S02]  /*109c0*/  @!P5 IMAD.MOV.U32 R15, RZ, RZ, R19 ;  /* 0x000000ffff0fd224 */ /* 0x000fe400078e0013 */
[C---:B---3--:R-:W-:Y:S02]  /*109d0*/  VIADD R5, R134.reuse, 0xc0 ;  /* 0x000000c086057836 */ /* 0x048fe40000000000 */
[C---:B------:R-:W-:Y:S02]  /*109e0*/  VIADD R4, R134.reuse, 0xd0 ;  /* 0x000000d086047836 */ /* 0x040fe40000000000 */
[----:B------:R-:W-:Y:S01]  /*109f0*/  VIADD R134, R134, 0xf0 ;  /* 0x000000f086867836 */ /* 0x000fe20000000000 */
[-C--:B------:R-:W-:Y:S01]  /*10a00*/  ISETP.GE.AND P3, PT, R5, R0.reuse, PT ;  /* 0x000000000500720c */ /* 0x080fe20003f66270 */
[----:B------:R-:W-:Y:S01]  /*10a10*/  @!P5 IMAD.WIDE.U32 R14, R230, 0x120, R14 ;  /* 0x00000120e60ed825 */ /* 0x000fe200078e000e */
[----:B------:R-:W-:-:S02]  /*10a20*/  ISETP.GE.AND P2, PT, R4, R0, PT ;  /* 0x000000000400720c */ /* 0x000fc40003f46270 */
[-C--:B------:R-:W-:Y:S01]  /*10a30*/  ISETP.GE.AND P0, PT, R134, R0.reuse, PT ;  /* 0x000000008600720c */ /* 0x080fe20003f06270 */
[----:B------:R-:W-:Y:S02]  /*10a40*/  @!P1 IMAD.MOV.U32 R23, RZ, RZ, R19 ;  /* 0x000000ffff179224 */ /* 0x000fe400078e0013 */
[----:B------:R-:W-:Y:S02]  /*10a50*/  @!P5 IMAD.IADD R37, R36, 0x1, R15 ;  /* 0x000000012425d824 */ /* 0x000fe400078e020f */
[----:B------:R-:W-:Y:S02]  /*10a60*/  @!P5 IMAD.MOV.U32 R36, RZ, RZ, R14 ;  /* 0x000000ffff24d224 */ /* 0x000fe400078e000e */
[----:B------:R-:W-:Y:S02]  /*10a70*/  @!P1 IMAD R14, R231, 0x1a0, RZ ;  /* 0x000001a0e70e9824 */ /* 0x000fe400078e02ff */
[--C-:B------:R-:W-:Y:S01]  /*10a80*/  @!P3 IMAD.MOV.U32 R30, RZ, RZ, R18.reuse ;  /* 0x000000ffff1eb224 */ /* 0x100fe200078e0012 */
[----:B------:R-:W-:Y:S01]  /*10a90*/  @!P5 LDGSTS.E.BYPASS.LTC128B.128 [R47+0x7000], desc[UR6][R36.64] ;  /* 0x07000000242fdfae */ /* 0x000fe2000b981a06 */
[----:B------:R-:W-:Y:S01]  /*10aa0*/  @!P3 IMAD.MOV.U32 R31, RZ, RZ, R19 ;  /* 0x000000ffff1fb224 */ /* 0x000fe200078e0013 */
[----:B------:R-:W-:Y:S01]  /*10ab0*/  ISETP.GE.AND P5, PT, R7, R0, PT ;  /* 0x000000000700720c */ /* 0x000fe20003fa6270 */
[----:B------:R-:W-:-:S02]  /*10ac0*/  @!P2 IMAD.MOV.U32 R28, RZ, RZ, R18 ;  /* 0x000000ffff1ca224 */ /* 0x000fc400078e0012 */
[----:B------:R-:W-:Y:S02]  /*10ad0*/  @!P2 IMAD.MOV.U32 R29, RZ, RZ, R19 ;  /* 0x000000ffff1da224 */ /* 0x000fe400078e0013 */
[----:B------:R-:W-:Y:S02]  /*10ae0*/  @!P3 IMAD R16, R231, 0x160, RZ ;  /* 0x00000160e710b824 */ /* 0x000fe400078e02ff */
[----:B------:R-:W-:-:S04]  /*10af0*/  @!P3 IMAD.WIDE.U32 R30, R230, 0x160, R30 ;  /* 0x00000160e61eb825 */ /* 0x000fc800078e001e */
[----:B------:R-:W-:Y:S02]  /*10b00*/  @!P2 IMAD R15, R231, 0x180, RZ ;  /* 0x00000180e70fa824 */ /* 0x000fe400078e02ff */
[----:B------:R-:W-:-:S04]  /*10b10*/  @!P2 IMAD.WIDE.U32 R28, R230, 0x180, R28 ;  /* 0x00000180e61ca825 */ /* 0x000fc800078e001c */
[----:B------:R-:W-:-:S04]  /*10b20*/  @!P1 IMAD.WIDE.U32 R22, R230, 0x1a0, R22 ;  /* 0x000001a0e6169825 */ /* 0x000fc800078e0016 */
[----:B------:R-:W-:Y:S02]  /*10b30*/  @!P4 IMAD.IADD R35, R17, 0x1, R35 ;  /* 0x000000011123c824 */ /* 0x000fe400078e0223 */
[----:B------:R-:W-:Y:S02]  /*10b40*/  @!P0 IMAD R13, R231, 0x1c0, RZ ;  /* 0x000001c0e70d8824 */ /* 0x000fe400078e02ff */
[----:B------:R-:W-:Y:S01]  /*10b50*/  @!P0 IMAD.WIDE.U32 R18, R230, 0x1c0, R18 ;  /* 0x000001c0e6128825 */ /* 0x000fe200078e0012 */
[----:B------:R1:W-:Y:S03]  /*10b60*/  @!P4 LDGSTS.E.BYPASS.LTC128B.128 [R47+0x7800], desc[UR6][R34.64] ;  /* 0x07800000222fcfae */ /* 0x0003e6000b981a06 */
[----:B------:R-:W-:Y:S02]  /*10b70*/  @!P3 IMAD.IADD R17, R16, 0x1, R31 ;  /* 0x000000011011b824 */ /* 0x000fe400078e021f */
[----:B------:R-:W-:-:S02]  /*10b80*/  @!P2 IMAD.IADD R29, R15, 0x1, R29 ;  /* 0x000000010f1da824 */ /* 0x000fc400078e021d */
[----:B------:R-:W-:Y:S02]  /*10b90*/  @!P3 IMAD.MOV.U32 R16, RZ, RZ, R30 ;  /* 0x000000ffff10b224 */ /* 0x000fe400078e001e */
[----:B------:R-:W-:Y:S02]  /*10ba0*/  @!P1 IMAD.IADD R15, R14, 0x1, R23 ;  /* 0x000000010e0f9824 */ /* 0x000fe400078e0217 */
[----:B------:R-:W-:Y:S01]  /*10bb0*/  @!P1 IMAD.MOV.U32 R14, RZ, RZ, R22 ;  /* 0x000000ffff0e9224 */ /* 0x000fe200078e0016 */
[----:B------:R2:W-:Y:S01]  /*10bc0*/  @!P3 LDGSTS.E.BYPASS.LTC128B.128 [R47+0x8000], desc[UR6][R16.64] ;  /* 0x08000000102fbfae */ /* 0x0005e2000b981a06 */
[----:B------:R-:W-:Y:S01]  /*10bd0*/  @!P0 IMAD.IADD R19, R13, 0x1, R19 ;  /* 0x000000010d138824 */ /* 0x000fe200078e0213 */
[-C--:B------:R-:W-:Y:S02]  /*10be0*/  ISETP.GE.AND P3, PT, R25, R0.reuse, PT ;  /* 0x000000001900720c */ /* 0x080fe40003f66270 */
[----:B------:R-:W-:Y:S01]  /*10bf0*/  @!P2 LDGSTS.E.BYPASS.LTC128B.128 [R47+0x8800], desc[UR6][R28.64] ;  /* 0x088000001c2fafae */ /* 0x000fe2000b981a06 */
[----:B------:R-:W-:-:S03]  /*10c00*/  ISETP.GE.AND P2, PT, R26, R0, PT ;  /* 0x000000001a00720c */ /* 0x000fc60003f46270 */
[----:B------:R3:W-:Y:S01]  /*10c10*/  @!P1 LDGSTS.E.BYPASS.LTC128B.128 [R47+0x9000], desc[UR6][R14.64] ;  /* 0x090000000e2f9fae */ /* 0x0007e2000b981a06 */
[----:B------:R-:W-:-:S03]  /*10c20*/  ISETP.GE.AND P1, PT, R20, R0, PT ;  /* 0x000000001400720c */ /* 0x000fc60003f26270 */
[----:B------:R4:W-:Y:S01]  /*10c30*/  @!P0 LDGSTS.E.BYPASS.LTC128B.128 [R47+0x9800], desc[UR6][R18.64] ;  /* 0x09800000122f8fae */ /* 0x0009e2000b981a06 */
[----:B-1----:R-:W-:-:S03]  /*10c40*/  IMAD.MOV.U32 R34, RZ, RZ, 0x20 ;  /* 0x00000020ff227424 */ /* 0x002fc600078e00ff */
[----:B------:R-:W0:Y:S01]  /*10c50*/  LDGDEPBAR ;  /* 0x00000000000079af */ /* 0x000e220000000000 */
[----:B--2---:R-:W-:Y:S02]  /*10c60*/  @!P6 IMAD.MOV.U32 R16, RZ, RZ, R235 ;  /* 0x000000ffff10e224 */ /* 0x004fe400078e00eb */
[----:B------:R-:W-:Y:S01]  /*10c70*/  @!P6 IMAD.MOV.U32 R17, RZ, RZ, R234 ;  /* 0x000000ffff11e224 */ /* 0x000fe200078e00ea */
[----:B---3--:R-:W-:-:S04]  /*10c80*/  LEA R14, P0, R48, R235, 0x1 ;  /* 0x000000eb300e7211 */ /* 0x008fc800078008ff */
[----:B------:R-:W-:Y:S01]  /*10c90*/  LEA.HI.X R15, R48, R234, R49, 0x1, P0 ;  /* 0x000000ea300f7211 */ /* 0x000fe200000f0c31 */
[----:B------:R-:W-:-:S04]  /*10ca0*/  DEPBAR.LE SB0, 0x0 ;  /* 0x000080000000791a */ /* 0x000fc80000000000 */
[----:B------:R-:W-:Y:S01]  /*10cb0*/  BAR.SYNC.DEFER_BLOCKING 0x0 ;  /* 0x0000000000007b1d */ /* 0x000fe20000010000 */
[----:B------:R-:W-:Y:S02]  /*10cc0*/  ISETP.GE.AND P0, PT, R2, R0, PT ;  /* 0x000000000200720c */ /* 0x000fe40003f06270 */
[----:B----4-:R-:W-:-:S04]  /*10cd0*/  @!P1 LEA R18, P4, R44, R14, 0x6 ;  /* 0x0000000e2c129211 */ /* 0x010fc800078830ff */
[----:B------:R-:W-:Y:S02]  /*10ce0*/  @!P1 LEA.HI.X R19, R44, R15, R45, 0x6, P4 ;  /* 0x0000000f2c139211 */ /* 0x000fe400020f342d */
[----:B------:R-:W-:-:S05]  /*10cf0*/  ISETP.GE.AND P4, PT, R6, R0, PT ;  /* 0x000000000600720c */ /* 0x000fca0003f86270 */
[----:B------:R-:W-:-:S08]  /*10d00*/  @!P0 IMAD R2, R45, 0x60, RZ ;  /* 0x000000602d028824 */ /* 0x000fd000078e02ff */
[----:B------:R-:W-:Y:S01]  /*10d10*/  @!P4 IMAD.MOV.U32 R26, RZ, RZ, R14 ;  /* 0x000000ffff1ac224 */ /* 0x000fe200078e000e */
[----:B------:R-:W-:Y:S01]  /*10d20*/  @!PT LDS RZ, [RZ] ;  /* 0x00000000fffff984 */ /* 0x000fe20000000800 */
[----:B------:R-:W-:Y:S01]  /*10d30*/  @!PT LDS RZ, [RZ] ;  /* 0x00000000fffff984 */ /* 0x000fe20000000800 */
[----:B------:R-:W-:Y:S01]  /*10d40*/  @!PT LDS RZ, [RZ] ;  /* 0x00000000fffff984 */ /* 0x000fe20000000800 */
[----:B------:R1:W-:Y:S01]  /*10d50*/  @!P6 LDGSTS.E.BYPASS.LTC128B.128 [R47+0xa000], desc[UR6][R16.64] ;  /* 0x0a000000102fefae */ /* 0x0003e2000b981a06 */
[----:B------:R-:W-:-:S03]  /*10d60*/  @!P4 IMAD.MOV.U32 R27, RZ, RZ, R15 ;  /* 0x000000ffff1bc224 */ /* 0x000fc600078e000f */
[----:B------:R-:W-:Y:S01]  /*10d70*/  @P6 STS.128 [R47+0xa000], RZ ;  /* 0x00a000ff2f006388 */ /* 0x000fe20000000c00 */
[----:B------:R-:W-:Y:S01]  /*10d80*/  ISETP.GE.AND P6, PT, R11, R0, PT ;  /* 0x000000000b00720c */ /* 0x000fe20003fc6270 */
[C---:B------:R-:W-:Y:S02]  /*10d90*/  @!P4 IMAD.WIDE.U32 R26, R44.reuse, 0x140, R26 ;  /* 0x000001402c1ac825 */ /* 0x040fe400078e001a */
        /* <DEDUP_REMOVED lines=12> */
[----:B------:R-:W-:Y:S01]  /*10e60*/  @!P2 LDGSTS.E.BYPASS.LTC128B.128 [R47+0xb000], desc[UR6][R20.64] ;  /* 0x0b000000142fafae */ /* 0x000fe2000b981a06 */
[----:B------:R-:W-:Y:S01]  /*10e70*/  ISETP.GE.AND P2, PT, R4, R0, PT ;  /* 0x000000000400720c */ /* 0x000fe20003f46270 */
[--C-:B------:R-:W-:Y:S02]  /*10e80*/  @!P5 IMAD.MOV.U32 R4, RZ, RZ, R14.reuse ;  /* 0x000000ffff04d224 */ /* 0x100fe400078e000e */
[----:B------:R-:W-:Y:S01]  /*10e90*/  @P1 STS.128 [R47+0xb800], RZ ;  /* 0x00b800ff2f001388 */ /* 0x000fe20000000c00 */
[----:B-1----:R-:W-:Y:S02]  /*10ea0*/  @!P0 IMAD.MOV.U32 R16, RZ, RZ, R14 ;  /* 0x000000ffff108224 */ /* 0x002fe400078e000e */
[----:B------:R-:W-:Y:S01]  /*10eb0*/  @!P0 IMAD.MOV.U32 R17, RZ, RZ, R15 ;  /* 0x000000ffff118224 */ /* 0x000fe200078e000f */
[----:B------:R-:W-:Y:S01]  /*10ec0*/  @!PT LDS RZ, [RZ] ;  /* 0x00000000fffff984 */ /* 0x000fe20000000800 */
[----:B------:R-:W-:Y:S01]  /*10ed0*/  @!PT LDS RZ, [RZ] ;  /* 0x00000000fffff984 */ /* 0x000fe20000000800 */
[----:B------:R-:W-:Y:S01]  /*10ee0*/  @!PT LDS RZ, [RZ] ;  /* 0x00000000fffff984 */ /* 0x000fe20000000800 */
[----:B------:R-:W-:Y:S02]  /*10ef0*/  @!P1 LDGSTS.E.BYPASS.LTC128B.128 [R47+0xb800], desc[UR6][R18.64] ;  /* 0x0b800000122f9fae */ /* 0x000fe4000b981a06 */
[C---:B------:R-:W-:Y:S01]  /*10f00*/  @!P3 LEA R12, P1, R44.reuse, R14, 0x7 ;  /* 0x0000000e2c0cb211 */ /* 0x040fe200078238ff */
[C---:B------:R-:W-:Y:S01]  /*10f10*/  @!P0 IMAD.WIDE.U32 R16, R44.reuse, 0x60, R16 ;  /* 0x000000602c108825 */ /* 0x040fe200078e0010 */
[----:B------:R-:W-:Y:S02]  /*10f20*/  @P0 STS.128 [R47+0xc000], RZ ;  /* 0x00c000ff2f000388 */ /* 0x000fe40000000c00 */
[----:B------:R-:W-:Y:S01]  /*10f30*/  @!P3 LEA.HI.X R13, R44, R15, R45, 0x7, P1 ;  /* 0x0000000f2c0db211 */ /* 0x000fe200008f3c2d */
[----:B------:R-:W-:Y:S01]  /*10f40*/  @!P0 IMAD.IADD R17, R2, 0x1, R17 ;  /* 0x0000000102118824 */ /* 0x000fe200078e0211 */
[----:B------:R-:W-:Y:S01]  /*10f50*/  ISETP.GE.AND P1, PT, R10, R0, PT ;  /* 0x000000000a00720c */ /* 0x000fe20003f26270 */
[----:B------:R-:W-:-:S02]  /*10f60*/  @!P6 IMAD R2, R45, 0xa0, RZ ;  /* 0x000000a02d02e824 */ /* 0x000fc400078e02ff */
[----:B------:R-:W-:Y:S01]  /*10f70*/  @!P2 IMAD.MOV.U32 R22, RZ, RZ, R14 ;  /* 0x000000ffff16a224 */ /* 0x000fe200078e000e */
[----:B------:R-:W-:Y:S01]  /*10f80*/  @!PT LDS RZ, [RZ] ;  /* 0x00000000fffff984 */ /* 0x000fe20000000800 */
[----:B------:R-:W-:Y:S01]  /*10f90*/  @!PT LDS RZ, [RZ] ;  /* 0x00000000fffff984 */ /* 0x000fe20000000800 */
[----:B------:R-:W-:Y:S01]  /*10fa0*/  @!PT LDS RZ, [RZ] ;  /* 0x00000000fffff984 */ /* 0x000fe20000000800 */
[----:B------:R1:W-:Y:S01]  /*10fb0*/  @!P0 LDGSTS.E.BYPASS.LTC128B.128 [R47+0xc000], desc[UR6][R16.64] ;  /* 0x0c000000102f8fae */ /* 0x0003e2000b981a06 */
[----:B------:R-:W-:Y:S01]  /*10fc0*/  ISETP.GE.AND P0, PT, R9, R0, PT ;  /* 0x000000000900720c */ /* 0x000fe20003f06270 */
[----:B------:R-:W-:Y:S02]  /*10fd0*/  @!P2 IMAD.MOV.U32 R23, RZ, RZ, R15 ;  /* 0x000000ffff17a224 */ /* 0x000fe400078e000f */
[----:B------:R-:W-:Y:S01]  /*10fe0*/  @P3 STS.128 [R47+0xc800], RZ ;  /* 0x00c800ff2f003388 */ /* 0x000fe20000000c00 */
[----:B------:R-:W-:-:S03]  /*10ff0*/  @!P2 IMAD.WIDE.U32 R22, R44, 0x180, R22 ;  /* 0x000001802c16a825 */ /* 0x000fc600078e0016 */
[----:B------:R-:W-:Y:S01]  /*11000*/  @!PT LDS RZ, [RZ] ;  /* 0x00000000fffff984 */ /* 0x000fe20000000800 */
[----:B------:R-:W-:Y:S01]  /*11010*/  @!PT LDS RZ, [RZ] ;  /* 0x00000000fffff984 */ /* 0x000fe20000000800 */
[----:B------:R-:W-:Y:S01]  /*11020*/  @!PT LDS RZ, [RZ] ;  /* 0x00000000fffff984 */ /* 0x000fe20000000800 */
[----:B------:R2:W-:Y:S01]  /*11030*/  @!P3 LDGSTS.E.BYPASS.LTC128B.128 [R47+0xc800], desc[UR6][R12.64] ;  /* 0x0c8000000c2fbfae */ /* 0x0005e2000b981a06 */
[----:B------:R-:W-:Y:S01]  /*11040*/  ISETP.GE.AND P3, PT, R5, R0, PT ;  /* 0x000000000500720c */ /* 0x000fe20003f66270 */
[--C-:B------:R-:W-:Y:S02]  /*11050*/  @!P1 IMAD.MOV.U32 R6, RZ, RZ, R14.reuse ;  /* 0x000000ffff069224 */ /* 0x100fe400078e000e */
[--C-:B------:R-:W-:Y:S01]  /*11060*/  @!P1 IMAD.MOV.U32 R7, RZ, RZ, R15.reuse ;  /* 0x000000ffff079224 */ /* 0x100fe200078e000f */
[----:B------:R-:W-:Y:S01]  /*11070*/  @P6 STS.128 [R47+0xd000], RZ ;  /* 0x00d000ff2f006388 */ /* 0x000fe20000000c00 */
[----:B------:R-:W-:Y:S02]  /*11080*/  @!P0 IMAD.MOV.U32 R10, RZ, RZ, R14 ;  /* 0x000000ffff0a8224 */ /* 0x000fe400078e000e */
[----:B------:R-:W-:Y:S02]  /*11090*/  @!P0 IMAD.MOV.U32 R11, RZ, RZ, R15 ;  /* 0x000000ffff0b8224 */ /* 0x000fe400078e000f */
[----:B------:R-:W-:-:S04]  /*110a0*/  @!P1 IMAD.WIDE.U32 R6, R44, 0xc0, R6 ;  /* 0x000000c02c069825 */ /* 0x000fc800078e0006 */
[----:B------:R-:W-:Y:S02]  /*110b0*/  @!P0 IMAD R5, R45, 0xe0, RZ ;  /* 0x000000e02d058824 */ /* 0x000fe400078e02ff */
[----:B------:R-:W-:-:S04]  /*110c0*/  @!P0 IMAD.WIDE.U32 R10, R44, 0xe0, R10 ;  /* 0x000000e02c0a8825 */ /* 0x000fc800078e000a */
[----:B-1----:R-:W-:Y:S02]  /*110d0*/  @!P6 IMAD.MOV.U32 R16, RZ, RZ, R14 ;  /* 0x000000ffff10e224 */ /* 0x002fe400078e000e */
[----:B------:R-:W-:Y:S02]  /*110e0*/  @!P6 IMAD.MOV.U32 R17, RZ, RZ, R15 ;  /* 0x000000ffff11e224 */ /* 0x000fe400078e000f */
[----:B------:R-:W-:Y:S02]  /*110f0*/  @!P0 IMAD.IADD R11, R5, 0x1, R11 ;  /* 0x00000001050b8824 */ /* 0x000fe400078e020b */
[----:B------:R-:W-:-:S04]  /*11100*/  @!P6 IMAD.WIDE.U32 R16, R44, 0xa0, R16 ;  /* 0x000000a02c10e825 */ /* 0x000fc800078e0010 */
[----:B------:R-:W-:Y:S02]  /*11110*/  @!P6 IMAD.IADD R17, R2, 0x1, R17 ;  /* 0x000000010211e824 */ /* 0x000fe400078e0211 */
[----:B------:R-:W-:Y:S02]  /*11120*/  @!P1 IMAD R2, R45, 0xc0, RZ ;  /* 0x000000c02d029824 */ /* 0x000fe400078e02ff */
[----:B------:R-:W-:Y:S01]  /*11130*/  @!P5 IMAD.MOV.U32 R5, RZ, RZ, R15 ;  /* 0x000000ffff05d224 */ /* 0x000fe200078e000f */
[----:B------:R-:W-:Y:S01]  /*11140*/  @!PT LDS RZ, [RZ] ;  /* 0x00000000fffff984 */ /* 0x000fe20000000800 */
[----:B------:R-:W-:Y:S01]  /*11150*/  @!PT LDS RZ, [RZ] ;  /* 0x00000000fffff984 */ /* 0x000fe20000000800 */
[----:B------:R-:W-:Y:S01]  /*11160*/  @!PT LDS RZ, [RZ] ;  /* 0x00000000fffff984 */ /* 0x000fe20000000800 */
[----:B------:R1:W-:Y:S01]  /*11170*/  @!P6 LDGSTS.E.BYPASS.LTC128B.128 [R47+0xd000], desc[UR6][R16.64] ;  /* 0x0d000000102fefae */ /* 0x0003e2000b981a06 */
[----:B------:R-:W-:Y:S01]  /*11180*/  ISETP.GE.AND P6, PT, R8, R0, PT ;  /* 0x000000000800720c */ /* 0x000fe20003fc6270 */
[----:B------:R-:W-:Y:S02]  /*11190*/  @!P1 IMAD.IADD R7, R2, 0x1, R7 ;  /* 0x0000000102079824 */ /* 0x000fe400078e0207 */
[----:B------:R-:W-:Y:S01]  /*111a0*/  @P1 STS.128 [R47+0xd800], RZ ;  /* 0x00d800ff2f001388 */ /* 0x000fe20000000c00 */
[----:B------:R-:W-:-:S02]  /*111b0*/  IMAD.SHL.U32 R2, R224, 0x8, RZ ;  /* 0x00000008e0027824 */ /* 0x000fc400078e00ff */
[----:B------:R-:W-:Y:S01]  /*111c0*/  @!P5 IMAD.WIDE.U32 R4, R44, 0x120, R4 ;  /* 0x000001202c04d825 */ /* 0x000fe200078e0004 */
[----:B------:R-:W-:Y:S01]  /*111d0*/  @!PT LDS RZ, [RZ] ;  /* 0x00000000fffff984 */ /* 0x000fe20000000800 */
[----:B------:R-:W-:Y:S01]  /*111e0*/  @!PT LDS RZ, [RZ] ;  /* 0x00000000fffff984 */ /* 0x000fe20000000800 */
[----:B------:R-:W-:Y:S01]  /*111f0*/  @!PT LDS RZ, [RZ] ;  /* 0x00000000fffff984 */ /* 0x000fe20000000800 */
[----:B------:R-:W-:Y:S01]  /*11200*/  @!P1 LDGSTS.E.BYPASS.LTC128B.128 [R47+0xd800], desc[UR6][R6.64] ;  /* 0x0d800000062f9fae */ /* 0x000fe2000b981a06 */
[----:B------:R-:W-:Y:S02]  /*11210*/  ISETP.GE.AND P1, PT, R3, R0, PT ;  /* 0x000000000300720c */ /* 0x000fe40003f26270 */
[----:B------:R-:W-:Y:S01]  /*11220*/  LOP3.LUT R3, R224, 0x8, RZ, 0xc0, !PT ;  /* 0x00000008e0037812 */ /* 0x000fe200078ec0ff */
[----:B------:R-:W-:Y:S01]  /*11230*/  @P0 STS.128 [R47+0xe000], RZ ;  /* 0x00e000ff2f000388 */ /* 0x000fe20000000c00 */
[----:B------:R-:W-:Y:S02]  /*11240*/  @!P3 IMAD.MOV.U32 R24, RZ, RZ, R14 ;  /* 0x000000ffff18b224 */ /* 0x000fe400078e000e */
[----:B------:R-:W-:Y:S01]  /*11250*/  LOP3.LUT R3, R3, 0x1c0, R32, 0xf8, !PT ;  /* 0x000001c003037812 */ /* 0x000fe200078ef820 */
[----:B------:R-:W-:Y:S01]  /*11260*/  @!PT LDS RZ, [RZ] ;  /* 0x00000000fffff984 */ /* 0x000fe20000000800 */
[----:B------:R-:W-:Y:S01]  /*11270*/  @!PT LDS RZ, [RZ] ;  /* 0x00000000fffff984 */ /* 0x000fe20000000800 */
[----:B------:R-:W-:Y:S01]  /*11280*/  @!PT LDS RZ, [RZ] ;  /* 0x00000000fffff984 */ /* 0x000fe20000000800 */
[----:B------:R3:W-:Y:S01]  /*11290*/  @!P0 LDGSTS.E.BYPASS.LTC128B.128 [R47+0xe000], desc[UR6][R10.64] ;  /* 0x0e0000000a2f8fae */ /* 0x0007e2000b981a06 */
[C---:B------:R-:W-:Y:S01]  /*112a0*/  @!P6 LEA R18, P0, R44.reuse, R14, 0x8 ;  /* 0x0000000e2c12e211 */ /* 0x040fe200078040ff */
[----:B------:R-:W-:Y:S01]  /*112b0*/  @!P3 IMAD.MOV.U32 R25, RZ, RZ, R15 ;  /* 0x000000ffff19b224 */ /* 0x000fe200078e000f */
[----:B------:R-:W-:Y:S01]  /*112c0*/  LOP3.LUT R3, R3, 0x38, R2, 0x78, !PT ;  /* 0x0000003803037812 */ /* 0x000fe200078e7802 */
[----:B--2---:R-:W-:Y:S01]  /*112d0*/  @!P4 IMAD R12, R45, 0x140, RZ ;  /* 0x000001402d0cc824 */ /* 0x004fe200078e02ff */
[----:B------:R-:W-:Y:S01]  /*112e0*/  @!P6 LEA.HI.X R19, R44, R15, R45, 0x8, P0 ;  /* 0x0000000f2c13e211 */ /* 0x000fe200000f442d */
[----:B------:R-:W-:Y:S01]  /*112f0*/  @!P1 IMAD.MOV.U32 R20, RZ, RZ, R14 ;  /* 0x000000ffff149224 */ /* 0x000fe200078e000e */
[----:B------:R-:W-:Y:S01]  /*11300*/  ISETP.GE.AND P0, PT, R134, R0, PT ;  /* 0x000000008600720c */ /* 0x000fe20003f06270 */
[----:B------:R-:W-:Y:S01]  /*11310*/  @!P1 IMAD.MOV.U32 R21, RZ, RZ, R15 ;  /* 0x000000ffff159224 */ /* 0x000fe200078e000f */
[----:B------:R-:W-:Y:S01]  /*11320*/  LOP3.LUT R0, R32, 0x400, RZ, 0xc0, !PT ;  /* 0x0000040020007812 */ /* 0x000fe200078ec0ff */
[----:B------:R-:W-:Y:S01]  /*11330*/  @!P3 IMAD.WIDE.U32 R24, R44, 0x160, R24 ;  /* 0x000001602c18b825 */ /* 0x000fe200078e0018 */
[----:B------:R-:W-:Y:S03]  /*11340*/  @P6 STS.128 [R47+0xe800], RZ ;  /* 0x00e800ff2f006388 */ /* 0x000fe60000000c00 */
[----:B------:R-:W-:Y:S01]  /*11350*/  IMAD R0, R3, 0x2, R0 ;  /* 0x0000000203007824 */ /* 0x000fe200078e0200 */
[----:B------:R-:W-:Y:S01]  /*11360*/  LOP3.LUT R3, R176, 0x8, RZ, 0xc0, !PT ;  /* 0x00000008b0037812 */ /* 0x000fe200078ec0ff */
[C---:B-1----:R-:W-:Y:S01]  /*11370*/  @!P5 IMAD R16, R45.reuse, 0x120, RZ ;  /* 0x000001202d10d824 */ /* 0x042fe200078e02ff */
[----:B------:R-:W-:Y:S01]  /*11380*/  @!PT LDS RZ, [RZ] ;  /* 0x00000000fffff984 */ /* 0x000fe20000000800 */
[----:B------:R-:W-:Y:S01]  /*11390*/  @!PT LDS RZ, [RZ] ;  /* 0x00000000fffff984 */ /* 0x000fe20000000800 */
[----:B------:R-:W-:Y:S01]  /*113a0*/  @!PT LDS RZ, [RZ] ;  /* 0x00000000fffff984 */ /* 0x000fe20000000800 */
[----:B------:R-:W-:Y:S01]  /*113b0*/  @!P6 LDGSTS.E.BYPASS.LTC128B.128 [R47+0xe800], desc[UR6][R18.64] ;  /* 0x0e800000122fefae */ /* 0x000fe2000b981a06 */
[----:B------:R-:W-:Y:S01]  /*113c0*/  @!P2 IMAD R8, R45, 0x180, RZ ;  /* 0x000001802d08a824 */ /* 0x000fe200078e02ff */
[----:B------:R-:W-:Y:S01]  /*113d0*/  LOP3.LUT R3, R3, 0x1c0, R32, 0xf8, !PT ;  /* 0x000001c003037812 */ /* 0x000fe200078ef820 */
[----:B------:R-:W-:Y:S01]  /*113e0*/  @!P5 IMAD.IADD R17, R16, 0x1, R5 ;  /* 0x000000011011d824 */ /* 0x000fe200078e0205 */
[----:B------:R-:W-:Y:S01]  /*113f0*/  LOP3.LUT R32, R32, 0x200, RZ, 0xc0, !PT ;  /* 0x0000020020207812 */ /* 0x000fe200078ec0ff */
[----:B------:R-:W-:Y:S01]  /*11400*/  @!P5 IMAD.MOV.U32 R16, RZ, RZ, R4 ;  /* 0x000000ffff10d224 */ /* 0x000fe200078e0004 */
[----:B------:R-:W-:Y:S01]  /*11410*/  LOP3.LUT R3, R3, 0x38, R2, 0x78, !PT ;  /* 0x0000003803037812 */ /* 0x000fe200078e7802 */
[----:B------:R-:W-:Y:S01]  /*11420*/  @!P4 IMAD.IADD R13, R12, 0x1, R27 ;  /* 0x000000010c0dc824 */ /* 0x000fe200078e021b */
[----:B------:R-:W-:Y:S01]  /*11430*/  LOP3.LUT R226, R32, 0x7c00, R226, 0xf8, !PT ;  /* 0x00007c0020e27812 */ /* 0x000fe200078ef8e2 */
[----:B------:R-:W-:Y:S01]  /*11440*/  @!P4 IMAD.MOV.U32 R12, RZ, RZ, R26 ;  /* 0x000000ffff0cc224 */ /* 0x000fe200078e001a */
[----:B------:R-:W-:Y:S01]  /*11450*/  @P5 STS.128 [R47+0xf000], RZ ;  /* 0x00f000ff2f005388 */ /* 0x000fe20000000c00 */
[C---:B---3--:R-:W-:Y:S01]  /*11460*/  @!P3 IMAD R10, R45.reuse, 0x160, RZ ;  /* 0x000001602d0ab824 */ /* 0x048fe200078e02ff */
[----:B------:R-:W-:Y:S01]  /*11470*/  LOP3.LUT R226, R226, R3, RZ, 0xfc, !PT ;  /* 0x00000003e2e27212 */ /* 0x000fe200078efcff */
[----:B------:R-:W-:Y:S01]  /*11480*/  @!P1 IMAD R6, R45, 0x1a0, RZ ;  /* 0x000001a02d069824 */ /* 0x000fe200078e02ff */
[----:B------:R-:W-:Y:S01]  /*11490*/  @!PT LDS RZ, [RZ] ;  /* 0x00000000fffff984 */ /* 0x000fe20000000800 */
[----:B------:R-:W-:Y:S01]  /*114a0*/  @!PT LDS RZ, [RZ] ;  /* 0x00000000fffff984 */ /* 0x000fe20000000800 */
[----:B------:R-:W-:Y:S01]  /*114b0*/  @!PT LDS RZ, [RZ] ;  /* 0x00000000fffff984 */ /* 0x000fe20000000800 */
[----:B------:R-:W-:Y:S01]  /*114c0*/  @!P5 LDGSTS.E.BYPASS.LTC128B.128 [R47+0xf000], desc[UR6][R16.64] ;  /* 0x0f000000102fdfae */ /* 0x000fe2000b981a06 */
[----:B------:R-:W-:Y:S01]  /*114d0*/  @!P1 IMAD.WIDE.U32 R20, R44, 0x1a0, R20 ;  /* 0x000001a02c149825 */ /* 0x000fe200078e0014 */
[----:B------:R-:W-:-:S02]  /*114e0*/  LEA R226, R226, UR8, 0x1 ;  /* 0x00000008e2e27c11 */ /* 0x000fc4000f8e08ff */
[----:B------:R-:W-:Y:S01]  /*114f0*/  @P4 STS.128 [R47+0xf800], RZ ;  /* 0x00f800ff2f004388 */ /* 0x000fe20000000c00 */
[----:B------:R-:W-:Y:S02]  /*11500*/  @!P3 IMAD.IADD R11, R10, 0x1, R25 ;  /* 0x000000010a0bb824 */ /* 0x000fe400078e0219 */
        /* <DEDUP_REMOVED lines=13> */
[----:B------:R-:W-:-:S02]  /*115e0*/  @!P2 IMAD.MOV.U32 R8, RZ, RZ, R22 ;  /* 0x000000ffff08a224 */ /* 0x000fc400078e0016 */
[----:B------:R-:W-:Y:S01]  /*115f0*/  @!P1 IMAD.IADD R7, R6, 0x1, R21 ;  /* 0x0000000106079824 */ /* 0x000fe200078e0215 */
[----:B------:R-:W-:Y:S01]  /*11600*/  @P2 STS.128 [R47+0x10800], RZ ;  /* 0x010800ff2f002388 */ /* 0x000fe20000000c00 */
[----:B------:R-:W-:Y:S02]  /*11610*/  @!P1 IMAD.MOV.U32 R6, RZ, RZ, R20 ;  /* 0x000000ffff069224 */ /* 0x000fe400078e0014 */
[----:B------:R-:W-:Y:S01]  /*11620*/  @!P0 IMAD.IADD R5, R4, 0x1, R15 ;  /* 0x0000000104058824 */ /* 0x000fe200078e020f */
[----:B------:R-:W-:Y:S01]  /*11630*/  @!PT LDS RZ, [RZ] ;  /* 0x00000000fffff984 */ /* 0x000fe20000000800 */
[----:B------:R-:W-:Y:S01]  /*11640*/  @!PT LDS RZ, [RZ] ;  /* 0x00000000fffff984 */ /* 0x000fe20000000800 */
[----:B------:R-:W-:Y:S01]  /*11650*/  @!PT LDS RZ, [RZ] ;  /* 0x00000000fffff984 */ /* 0x000fe20000000800 */
[----:B------:R-:W-:Y:S01]  /*11660*/  @!P2 LDGSTS.E.BYPASS.LTC128B.128 [R47+0x10800], desc[UR6][R8.64] ;  /* 0x10800000082fafae */ /* 0x000fe2000b981a06 */
[----:B------:R-:W-:Y:S02]  /*11670*/  @!P0 IMAD.MOV.U32 R4, RZ, RZ, R14 ;  /* 0x000000ffff048224 */ /* 0x000fe400078e000e */
[----:B------:R-:W-:Y:S01]  /*11680*/  VIADD R225, R0, UR8 ;  /* 0x0000000800e17c36 */ /* 0x000fe20008000000 */
[----:B------:R-:W-:Y:S04]  /*11690*/  @P1 STS.128 [R47+0x11000], RZ ;  /* 0x011000ff2f001388 */ /* 0x000fe80000000c00 */
[----:B------:R-:W-:Y:S01]  /*116a0*/  @!PT LDS RZ, [RZ] ;  /* 0x00000000fffff984 */ /* 0x000fe20000000800 */
[----:B------:R-:W-:Y:S01]  /*116b0*/  @!PT LDS RZ, [RZ] ;  /* 0x00000000fffff984 */ /* 0x000fe20000000800 */
[----:B------:R-:W-:Y:S01]  /*116c0*/  @!PT LDS RZ, [RZ] ;  /* 0x00000000fffff984 */ /* 0x000fe20000000800 */
[----:B------:R-:W-:Y:S01]  /*116d0*/  @!P1 LDGSTS.E.BYPASS.LTC128B.128 [R47+0x11000], desc[UR6][R6.64] ;  /* 0x11000000062f9fae */ /* 0x000fe2000b981a06 */
[----:B------:R-:W-:-:S03]  /*116e0*/  R2P PR, R224, 0x6 ;  /* 0x00000006e0007804 */ /* 0x000fc60000000000 */
[----:B------:R1:W-:Y:S02]  /*116f0*/  @P0 STS.128 [R47+0x11800], RZ ;  /* 0x011800ff2f000388 */ /* 0x0003e40000000c00 */
[----:B------:R-:W-:Y:S02]  /*11700*/  SEL R34, R34, 0xffffffe0, !P1 ;  /* 0xffffffe022227807 */ /* 0x000fe40004800000 */
[----:B------:R-:W-:Y:S01]  /*11710*/  @!PT LDS RZ, [RZ] ;  /* 0x00000000fffff984 */ /* 0x000fe20000000800 */
[----:B------:R-:W-:Y:S01]  /*11720*/  @!PT LDS RZ, [RZ] ;  /* 0x00000000fffff984 */ /* 0x000fe20000000800 */
[----:B------:R-:W-:Y:S01]  /*11730*/  @!PT LDS RZ, [RZ] ;  /* 0x00000000fffff984 */ /* 0x000fe20000000800 */
[----:B------:R1:W-:Y:S01]  /*11740*/  @!P0 LDGSTS.E.BYPASS.LTC128B.128 [R47+0x11800], desc[UR6][R4.64] ;  /* 0x11800000042f8fae */ /* 0x0003e2000b981a06 */
[----:B------:R-:W-:Y:S02]  /*11750*/  SEL R166, R166, 0xffffffc0, !P2 ;  /* 0xffffffc0a6a67807 */ /* 0x000fe40005000000 */
[--C-:B------:R-:W-:Y:S01]  /*11760*/  IMAD.IADD R160, R226, 0x1, R34.reuse ;  /* 0x00000001e2a07824 */ /* 0x100fe200078e0222 */
[----:B------:R-:W-:Y:S01]  /*11770*/  LDSM.16.M88.4 R68, [R226] ;  /* 0x00000000e244783b */ /* 0x000fe20000000200 */
[----:B------:R-:W-:-:S03]  /*11780*/  IMAD.IADD R35, R225, 0x1, R34 ;  /* 0x00000001e1237824 */ /* 0x000fc600078e0222 */
[----:B------:R-:W2:Y:S04]  /*11790*/  LDSM.16.M88.4 R52, [R0+UR8+0x2000] ;  /* 0x002000080034783b */ /* 0x000ea80008000200 */
[----:B------:R-:W3:Y:S04]  /*117a0*/  LDSM.16.M88.4 R40, [R0+UR8+0x2800] ;  /* 0x002800080028783b */ /* 0x000ee80008000200 */
[----:B------:R-:W-:Y:S04]  /*117b0*/  LDSM.16.M88.4 R160, [R160] ;  /* 0x00000000a0a0783b */ /* 0x000fe80000000200 */
[----:B------:R-:W4:Y:S04]  /*117c0*/  LDSM.16.M88.4 R64, [R35+0x2000] ;  /* 0x002000002340783b */ /* 0x000f280000000200 */
[----:B------:R-:W4:Y:S01]  /*117d0*/  LDSM.16.M88.4 R60, [R35+0x2800] ;  /* 0x00280000233c783b */ /* 0x000f220000000200 */
[----:B-1----:R-:W-:-:S03]  /*117e0*/  IMAD.IADD R47, R226, 0x1, R166 ;  /* 0x00000001e22f7824 */ /* 0x002fc600078e02a6 */
[----:B------:R-:W1:Y:S04]  /*117f0*/  LDSM.16.M88.4 R28, [R0+UR8+0x3000] ;  /* 0x00300008001c783b */ /* 0x000e680008000200 */
[----:B------:R-:W1:Y:S04]  /*11800*/  LDSM.16.M88.4 R20, [R0+UR8+0x3800] ;  /* 0x003800080014783b */ /* 0x000e680008000200 */
[----:B------:R-:W1:Y:S04]  /*11810*/  LDSM.16.M88.4 R12, [R0+UR8+0x4000] ;  /* 0x00400008000c783b */ /* 0x000e680008000200 */
[----:B------:R-:W1:Y:S04]  /*11820*/  LDSM.16.M88.4 R4, [R0+UR8+0x4800] ;  /* 0x004800080004783b */ /* 0x000e680008000200 */
[----:B------:R-:W1:Y:S04]  /*11830*/  LDSM.16.M88.4 R140, [R0+UR8+0x5000] ;  /* 0x00500008008c783b */ /* 0x000e680008000200 */
[----:B------:R-:W1:Y:S01]  /*11840*/  LDSM.16.M88.4 R132, [R0+UR8+0x5800] ;  /* 0x005800080084783b */ /* 0x000e620008000200 */
[C---:B--2---:R-:W-:Y:S03]  /*11850*/  HMMA.16816.F32.BF16 R56, R68.reuse, R52, RZ ;  /* 0x000000344438723c */ /* 0x044fe600000418ff */
[----:B------:R-:W2:Y:S04]  /*11860*/  LDSM.16.M88.4 R124, [R0+UR8+0x6000] ;  /* 0x00600008007c783b */ /* 0x000ea80008000200 */
[----:B------:R-:W2:Y:S01]  /*11870*/  LDSM.16.M88.4 R116, [R0+UR8+0x6800] ;  /* 0x006800080074783b */ /* 0x000ea20008000200 */
[C---:B------:R-:W-:Y:S03]  /*11880*/  HMMA.16816.F32.BF16 R52, R68.reuse, R54, RZ ;  /* 0x000000364434723c */ /* 0x040fe600000418ff */
[----:B------:R-:W2:Y:S04]  /*11890*/  LDSM.16.M88.4 R108, [R0+UR8+0x7000] ;  /* 0x00700008006c783b */ /* 0x000ea80008000200 */
[----:B------:R-:W2:Y:S01]  /*118a0*/  LDSM.16.M88.4 R100, [R0+UR8+0x7800] ;  /* 0x007800080064783b */ /* 0x000ea20008000200 */
[C---:B---3--:R-:W-:Y:S03]  /*118b0*/  HMMA.16816.F32.BF16 R48, R68.reuse, R40, RZ ;  /* 0x000000284430723c */ /* 0x048fe600000418ff */
[----:B------:R-:W3:Y:S04]  /*118c0*/  LDSM.16.M88.4 R92, [R0+UR8+0x8000] ;  /* 0x00800008005c783b */ /* 0x000ee80008000200 */
[----:B------:R-:W3:Y:S01]  /*118d0*/  LDSM.16.M88.4 R84, [R0+UR8+0x8800] ;  /* 0x008800080054783b */ /* 0x000ee20008000200 */
[----:B------:R-:W-:Y:S03]  /*118e0*/  HMMA.16816.F32.BF16 R40, R68, R42, RZ ;  /* 0x0000002a4428723c */ /* 0x000fe600000418ff */
[----:B------:R-:W3:Y:S04]  /*118f0*/  LDSM.16.M88.4 R76, [R0+UR8+0x9000] ;  /* 0x00900008004c783b */ /* 0x000ee80008000200 */
[----:B------:R1:W3:Y:S01]  /*11900*/  LDSM.16.M88.4 R148, [R0+UR8+0x9800] ;  /* 0x009800080094783b */ /* 0x0002e20008000200 */
[C---:B----4-:R-:W-:Y:S03]  /*11910*/  HMMA.16816.F32.BF16 R56, R160.reuse, R64, R56 ;  /* 0x00000040a038723c */ /* 0x050fe60000041838 */
[----:B------:R-:W-:Y:S04]  /*11920*/  LDSM.16.M88.4 R152, [R35+0x3000] ;  /* 0x003000002398783b */ /* 0x000fe80000000200 */
[----:B------:R-:W-:Y:S01]  /*11930*/  LDSM.16.M88.4 R168, [R35+0x5800] ;  /* 0x0058000023a8783b */ /* 0x000fe20000000200 */
[C---:B------:R-:W-:Y:S03]  /*11940*/  HMMA.16816.F32.BF16 R52, R160.reuse, R66, R52 ;  /* 0x00000042a034723c */ /* 0x040fe60000041834 */
[----:B------:R-:W4:Y:S04]  /*11950*/  LDSM.16.M88.4 R64, [R35+0x6800] ;  /* 0x006800002340783b */ /* 0x000f280000000200 */
[----:B------:R-:W-:Y:S01]  /*11960*/  LDSM.16.M88.4 R184, [R35+0x3800] ;  /* 0x0038000023b8783b */ /* 0x000fe20000000200 */
[----:B------:R-:W-:Y:S03]  /*11970*/  HMMA.16816.F32.BF16 R48, R160, R60, R48 ;  /* 0x0000003ca030723c */ /* 0x000fe60000041830 */
[----:B------:R-:W-:Y:S01]  /*11980*/  LDSM.16.M88.4 R180, [R35+0x4000] ;  /* 0x0040000023b4783b */ /* 0x000fe20000000200 */
[----:B-1----:R-:W-:-:S03]  /*11990*/  P2R R0, PR, RZ, 0x4 ;  /* 0x00000004ff007803 */ /* 0x002fc60000000000 */
[----:B------:R-:W-:Y:S01]  /*119a0*/  LDSM.16.M88.4 R156, [R35+0x6000] ;  /* 0x00600000239c783b */ /* 0x000fe20000000200 */
[----:B------:R-:W-:Y:S03]  /*119b0*/  HMMA.16816.F32.BF16 R40, R160, R62, R40 ;  /* 0x0000003ea028723c */ /* 0x000fe60000041828 */
[----:B------:R-:W1:Y:S04]  /*119c0*/  LDSM.16.M88.4 R60, [R35+0x7000] ;  /* 0x00700000233c783b */ /* 0x000e680000000200 */
[----:B------:R-:W-:Y:S01]  /*119d0*/  LDSM.16.M88.4 R172, [R35+0x5000] ;  /* 0x0050000023ac783b */ /* 0x000fe20000000200 */
[C---:B------:R-:W-:Y:S03]  /*119e0*/  HMMA.16816.F32.BF16 R36, R68.reuse, R28, RZ ;  /* 0x0000001c4424723c */ /* 0x040fe600000418ff */
[----:B------:R-:W-:Y:S04]  /*119f0*/  LDSM.16.M88.4 R196, [R47] ;  /* 0x000000002fc4783b */ /* 0x000fe80000000200 */
[----:B------:R-:W0:Y:S01]  /*11a00*/  LDGDEPBAR ;  /* 0x00000000000079af */ /* 0x000e220000000000 */
        /* <DEDUP_REMOVED lines=35> */
[C---:B--2---:R-:W-:Y:S08]  /*11c40*/  HMMA.16816.F32.BF16 R8, R160.reuse, R148, R8 ;  /* 0x00000094a008723c */ /* 0x044ff00000041808 */
[C---:B------:R-:W-:Y:S01]  /*11c50*/  HMMA.16816.F32.BF16 R4, R160.reuse, R150, R4 ;  /* 0x00000096a004723c */ /* 0x040fe20000041804 */
[----:B------:R-:W2:Y:S07]  /*11c60*/  LDSM.16.M88.4 R148, [R35+0x8000] ;  /* 0x008000002394783b */ /* 0x000eae0000000200 */
[C---:B------:R-:W-:Y:S01]  /*11c70*/  HMMA.16816.F32.BF16 R28, R160.reuse, R154, R28 ;  /* 0x0000009aa01c723c */ /* 0x040fe2000004181c */
[----:B------:R-:W4:Y:S07]  /*11c80*/  LDSM.16.M88.4 R152, [R35+0x7800] ;  /* 0x007800002398783b */ /* 0x000f2e0000000200 */
[C---:B------:R-:W-:Y:S08]  /*11c90*/  HMMA.16816.F32.BF16 R136, R160.reuse, R168, R136 ;  /* 0x000000a8a088723c */ /* 0x040ff00000041888 */
[C---:B------:R-:W-:Y:S01]  /*11ca0*/  HMMA.16816.F32.BF16 R132, R160.reuse, R170, R132 ;  /* 0x000000aaa084723c */ /* 0x040fe20000041884 */
[----:B------:R1:W-:Y:S07]  /*11cb0*/  LDSM.16.M88.4 R168, [R35+0x9800] ;  /* 0x0098000023a8783b */ /* 0x0003ee0000000200 */
[C---:B---3--:R-:W-:Y:S08]  /*11cc0*/  HMMA.16816.F32.BF16 R88, R160.reuse, R64, R88 ;  /* 0x00000040a058723c */ /* 0x048ff00000041858 */
[----:B------:R-:W-:Y:S01]  /*11cd0*/  HMMA.16816.F32.BF16 R84, R160, R66, R84 ;  /* 0x00000042a054723c */ /* 0x000fe20000041854 */
[----:B-1----:R-:W-:-:S07]  /*11ce0*/  IMAD.IADD R35, R225, 0x1, R166 ;  /* 0x00000001e1237824 */ /* 0x002fce00078e02a6 */
[C---:B------:R-:W-:Y:S01]  /*11cf0*/  HMMA.16816.F32.BF16 R80, R160.reuse, R60, R80 ;  /* 0x0000003ca050723c */ /* 0x040fe20000041850 */
[C---:B------:R-:W-:Y:S01]  /*11d00*/  IMAD.IADD R204, R34.reuse, 0x1, R35 ;  /* 0x0000000122cc7824 */ /* 0x040fe200078e0223 */
[----:B------:R-:W1:Y:S06]  /*11d10*/  LDSM.16.M88.4 R64, [R35+0x3800] ;  /* 0x003800002340783b */ /* 0x000e6c0000000200 */
[C---:B------:R-:W-:Y:S01]  /*11d20*/  HMMA.16816.F32.BF16 R76, R160.reuse, R62, R76 ;  /* 0x0000003ea04c723c */ /* 0x040fe2000004184c */
[----:B------:R-:W3:Y:S04]  /*11d30*/  LDSM.16.M88.4 R60, [R35+0x4000] ;  /* 0x00400000233c783b */ /* 0x000ee80000000200 */
[----:B------:R-:W-:Y:S03]  /*11d40*/  LDSM.16.M88.4 R200, [R35+0x4800] ;  /* 0x0048000023c8783b */ /* 0x000fe60000000200 */
[C---:B--2---:R-:W-:Y:S01]  /*11d50*/  HMMA.16816.F32.BF16 R96, R160.reuse, R148, R96 ;  /* 0x00000094a060723c */ /* 0x044fe20000041860 */
[----:B------:R-:W-:Y:S04]  /*11d60*/  LDSM.16.M88.4 R192, [R35+0x5000] ;  /* 0x0050000023c0783b */ /* 0x000fe80000000200 */
[----:B------:R-:W-:Y:S03]  /*11d70*/  LDSM.16.M88.4 R188, [R35+0x5800] ;  /* 0x0058000023bc783b */ /* 0x000fe60000000200 */
        /* <DEDUP_REMOVED lines=14> */
[C---:B----4-:R-:W-:Y:S08]  /*11e60*/  HMMA.16816.F32.BF16 R104, R160.reuse, R152, R104 ;  /* 0x00000098a068723c */ /* 0x050ff00000041868 */
[----:B------:R-:W-:Y:S01]  /*11e70*/  HMMA.16816.F32.BF16 R100, R160, R154, R100 ;  /* 0x0000009aa064723c */ /* 0x000fe20000041864 */
[----:B------:R-:W4:Y:S07]  /*11e80*/  LDSM.16.M88.4 R152, [R35+0x2800] ;  /* 0x002800002398783b */ /* 0x000f2e0000000200 */
[----:B-1----:R-:W-:Y:S01]  /*11e90*/  HMMA.16816.F32.BF16 R24, R196, R64, R24 ;  /* 0x00000040c418723c */ /* 0x002fe20000041818 */
[----:B------:R-:W-:-:S07]  /*11ea0*/  IMAD.IADD R64, R34, 0x1, R47 ;  /* 0x0000000122407824 */ /* 0x000fce00078e022f */
[C---:B------:R-:W-:Y:S01]  /*11eb0*/  HMMA.16816.F32.BF16 R20, R196.reuse, R66, R20 ;  /* 0x00000042c414723c */ /* 0x040fe20000041814 */
[----:B------:R-:W-:Y:S07]  /*11ec0*/  LDSM.16.M88.4 R64, [R64] ;  /* 0x000000004040783b */ /* 0x000fee0000000200 */
[C---:B---3--:R-:W-:Y:S08]  /*11ed0*/  HMMA.16816.F32.BF16 R16, R196.reuse, R60, R16 ;  /* 0x0000003cc410723c */ /* 0x048ff00000041810 */
[C---:B------:R-:W-:Y:S01]  /*11ee0*/  HMMA.16816.F32.BF16 R12, R196.reuse, R62, R12 ;  /* 0x0000003ec40c723c */ /* 0x040fe2000004180c */
[----:B------:R-:W1:Y:S07]  /*11ef0*/  LDSM.16.M88.4 R60, [R204+0x2000] ;  /* 0x00200000cc3c783b */ /* 0x000e6e0000000200 */
[C---:B--2---:R-:W-:Y:S08]  /*11f00*/  HMMA.16816.F32.BF16 R36, R196.reuse, R148, R36 ;  /* 0x00000094c424723c */ /* 0x044ff00000041824 */
[C---:B------:R-:W-:Y:S01]  /*11f10*/  HMMA.16816.F32.BF16 R28, R196.reuse, R150, R28 ;  /* 0x00000096c41c723c */ /* 0x040fe2000004181c */
[----:B------:R-:W2:Y:S07]  /*11f20*/  LDSM.16.M88.4 R148, [R35+0x9800] ;  /* 0x009800002394783b */ /* 0x000eae0000000200 */
[C---:B------:R-:W-:Y:S08]  /*11f30*/  HMMA.16816.F32.BF16 R56, R196.reuse, R156, R56 ;  /* 0x0000009cc438723c */ /* 0x040ff00000041838 */
[C---:B------:R-:W-:Y:S08]  /*11f40*/  HMMA.16816.F32.BF16 R112, R196.reuse, R172, R112 ;  /* 0x000000acc470723c */ /* 0x040ff00000041870 */
[----:B------:R-:W-:Y:S01]  /*11f50*/  HMMA.16816.F32.BF16 R108, R196, R174, R108 ;  /* 0x000000aec46c723c */ /* 0x000fe2000004186c */
[----:B------:R-:W3:Y:S07]  /*11f60*/  LDSM.16.M88.4 R172, [R204+0x2800] ;  /* 0x00280000ccac783b */ /* 0x000eee0000000200 */
[C---:B------:R-:W-:Y:S08]  /*11f70*/  HMMA.16816.F32.BF16 R72, R160.reuse, R168, R72 ;  /* 0x000000a8a048723c */ /* 0x040ff00000041848 */
[----:B------:R-:W-:Y:S01]  /*11f80*/  HMMA.16816.F32.BF16 R68, R160, R170, R68 ;  /* 0x000000aaa044723c */ /* 0x000fe20000041844 */
[----:B------:R-:W-:Y:S04]  /*11f90*/  LDSM.16.M88.4 R168, [R35+0x7800] ;  /* 0x0078000023a8783b */ /* 0x000fe80000000200 */
[----:B------:R-:W-:Y:S03]  /*11fa0*/  LDSM.16.M88.4 R160, [R35+0x8000] ;  /* 0x0080000023a0783b */ /* 0x000fe60000000200 */
[C---:B------:R-:W-:Y:S01]  /*11fb0*/  HMMA.16816.F32.BF16 R52, R196.reuse, R158, R52 ;  /* 0x0000009ec434723c */ /* 0x040fe20000041834 */
[----:B------:R-:W-:Y:S07]  /*11fc0*/  LDSM.16.M88.4 R156, [R35+0x8800] ;  /* 0x00880000239c783b */ /* 0x000fee0000000200 */
[C---:B----4-:R-:W-:Y:S08]  /*11fd0*/  HMMA.16816.F32.BF16 R48, R196.reuse, R152, R48 ;  /* 0x00000098c430723c */ /* 0x050ff00000041830 */
[----:B------:R-:W-:Y:S01]  /*11fe0*/  HMMA.16816.F32.BF16 R40, R196, R154, R40 ;  /* 0x0000009ac428723c */ /* 0x000fe20000041828 */
[----:B------:R4:W-:Y:S07]  /*11ff0*/  LDSM.16.M88.4 R152, [R35+0x9000] ;  /* 0x009000002398783b */ /* 0x0009ee0000000200 */
[----:B-1----:R-:W-:Y:S08]  /*12000*/  HMMA.16816.F32.BF16 R56, R64, R60, R56 ;  /* 0x0000003c4038723c */ /* 0x002ff00000041838 */
[----:B--2---:R-:W-:Y:S01]  /*12010*/  HMMA.16816.F32.BF16 R72, R196, R148, R72 ;  /* 0x00000094c448723c */ /* 0x004fe20000041848 */
[----:B----4-:R-:W-:-:S07]  /*12020*/  IMAD.SHL.U32 R35, R224, 0x2, RZ ;  /* 0x00000002e0237824 */ /* 0x010fce00078e00ff */
[----:B------:R-:W-:Y:S01]  /*12030*/  HMMA.16816.F32.BF16 R68, R196, R150, R68 ;  /* 0x00000096c444723c */ /* 0x000fe20000041844 */
[----:B------:R-:W1:Y:S01]  /*12040*/  LDSM.16.M88.4 R148, [R204+0x3000] ;  /* 0x00300000cc94783b */ /* 0x000e620000000200 */
[----:B------:R-:W-:-:S06]  /*12050*/  LOP3.LUT R35, R35, 0x6, RZ, 0xc0, !PT ;  /* 0x0000000623237812 */ /* 0x000fcc00078ec0ff */
[----:B------:R-:W-:Y:S01]  /*12060*/  HMMA.16816.F32.BF16 R52, R64, R62, R52 ;  /* 0x0000003e4034723c */ /* 0x000fe20000041834 */
[----:B------:R-:W-:-:S04]  /*12070*/  IMAD R216, R246, 0x100, R35 ;  /* 0x00000100f6d87824 */ /* 0x000fc800078e0223 */
[C---:B------:R-:W-:Y:S01]  /*12080*/  VIADD R60, R216.reuse, 0x1 ;  /* 0x00000001d83c7836 */ /* 0x040fe20000000000 */
[CC--:B------:R-:W-:Y:S01]  /*12090*/  ISETP.GE.AND P0, PT, R216.reuse, R46.reuse, PT ;  /* 0x0000002ed800720c */ /* 0x0c0fe20003f06270 */
[C---:B------:R-:W-:Y:S01]  /*120a0*/  VIADD R35, R216.reuse, 0x9 ;  /* 0x00000009d8237836 */ /* 0x040fe20000000000 */
[C---:B---3--:R-:W-:Y:S01]  /*120b0*/  HMMA.16816.F32.BF16 R48, R64.reuse, R172, R48 ;  /* 0x000000ac4030723c */ /* 0x048fe20000041830 */
[----:B------:R-:W-:Y:S01]  /*120c0*/  VIADD R47, R216, 0x8 ;  /* 0x00000008d82f7836 */ /* 0x000fe20000000000 */
[-C--:B------:R-:W-:Y:S02]  /*120d0*/  ISETP.GE.AND P1, PT, R60, R46.reuse, PT ;  /* 0x0000002e3c00720c */ /* 0x080fe40003f26270 */
[----:B------:R-:W2:Y:S01]  /*120e0*/  LDSM.16.M88.4 R60, [R204+0x3800] ;  /* 0x00380000cc3c783b */ /* 0x000ea20000000200 */
[----:B------:R-:W-:Y:S01]  /*120f0*/  ISETP.GE.AND P4, PT, R35, R46, PT ;  /* 0x0000002e2300720c */ /* 0x000fe20003f86270 */
[----:B------:R-:W-:Y:S01]  /*12100*/  VIADD R35, R216, 0x10 ;  /* 0x00000010d8237836 */ /* 0x000fe20000000000 */
[----:B------:R-:W-:Y:S01]  /*12110*/  FSEL R215, R58, -INF , !P0 ;  /* 0xff8000003ad77808 */ /* 0x000fe20004000000 */
[----:B------:R-:W-:Y:S01]  /*12120*/  HMMA.16816.F32.BF16 R40, R64, R174, R40 ;  /* 0x000000ae4028723c */ /* 0x000fe20000041828 */
[----:B------:R-:W-:-:S02]  /*12130*/  FSEL R213, R56, -INF , !P0 ;  /* 0xff80000038d57808 */ /* 0x000fc40004000000 */
[-C--:B------:R-:W-:Y:S01]  /*12140*/  ISETP.GE.AND P5, PT, R35, R46.reuse, PT ;  /* 0x0000002e2300720c */ /* 0x080fe20003fa6270 */
[C---:B------:R-:W-:Y:S01]  /*12150*/  VIADD R35, R216.reuse, 0x18 ;  /* 0x00000018d8237836 */ /* 0x040fe20000000000 */
[-C--:B------:R-:W-:Y:S01]  /*12160*/  ISETP.GE.AND P3, PT, R47, R46.reuse, PT ;  /* 0x0000002e2f00720c */ /* 0x080fe20003f66270 */
[C---:B------:R-:W-:Y:S01]  /*12170*/  VIADD R47, R216.reuse, 0x11 ;  /* 0x00000011d82f7836 */ /* 0x040fe20000000000 */
[----:B------:R-:W-:Y:S01]  /*12180*/  FSEL R217, R59, -INF , !P1 ;  /* 0xff8000003bd97808 */ /* 0x000fe20004800000 */
[----:B------:R-:W-:Y:S01]  /*12190*/  HMMA.16816.F32.BF16 R8, R196, R200, R8 ;  /* 0x000000c8c408723c */ /* 0x000fe20000041808 */
[-C--:B------:R-:W-:Y:S01]  /*121a0*/  ISETP.GE.AND P0, PT, R35, R46.reuse, PT ;  /* 0x0000002e2300720c */ /* 0x080fe20003f06270 */
[C---:B------:R-:W-:Y:S01]  /*121b0*/  VIADD R35, R216.reuse, 0x19 ;  /* 0x00000019d8237836 */ /* 0x040fe20000000000 */
[----:B------:R-:W-:Y:S02]  /*121c0*/  FSEL R214, R57, -INF , !P1 ;  /* 0xff80000039d67808 */ /* 0x000fe40004800000 */
[----:B------:R-:W3:Y:S01]  /*121d0*/  LDSM.16.M88.4 R56, [R204+0x4000] ;  /* 0x00400000cc38783b */ /* 0x000ee20000000200 */
[-C--:B------:R-:W-:Y:S01]  /*121e0*/  ISETP.GE.AND P2, PT, R47, R46.reuse, PT ;  /* 0x0000002e2f00720c */ /* 0x080fe20003f46270 */
[C---:B------:R-:W-:Y:S01]  /*121f0*/  VIADD R47, R216.reuse, 0x21 ;  /* 0x00000021d82f7836 */ /* 0x040fe20000000000 */
[----:B------:R-:W-:Y:S01]  /*12200*/  ISETP.GE.AND P1, PT, R35, R46, PT ;  /* 0x0000002e2300720c */ /* 0x000fe20003f26270 */
[----:B------:R-:W-:Y:S01]  /*12210*/  VIADD R35, R216, 0x20 ;  /* 0x00000020d8237836 */ /* 0x000fe20000000000 */
[----:B------:R-:W-:Y:S01]  /*12220*/  FSEL R218, R54, -INF , !P3 ;  /* 0xff80000036da7808 */ /* 0x000fe20005800000 */
[----:B-1----:R-:W-:Y:S01]  /*12230*/  HMMA.16816.F32.BF16 R36, R64, R148, R36 ;  /* 0x000000944024723c */ /* 0x002fe20000041824 */
[----:B------:R-:W-:-:S02]  /*12240*/  FSEL R219, R50, -INF , !P5 ;  /* 0xff80000032db7808 */ /* 0x000fc40006800000 */
[----:B------:R-:W-:Y:S02]  /*12250*/  FSEL R211, R48, -INF , !P5 ;  /* 0xff80000030d37808 */ /* 0x000fe40006800000 */
[----:B------:R-:W-:Y:S02]  /*12260*/  FSEL R54, R51, -INF , !P2 ;  /* 0xff80000033367808 */ /* 0x000fe40005000000 */
        /* <DEDUP_REMOVED lines=11> */
[-C--:B------:R-:W-:Y:S01]  /*12320*/  ISETP.GE.AND P4, PT, R47, R46.reuse, PT ;  /* 0x0000002e2f00720c */ /* 0x080fe20003f86270 */
[----:B------:R-:W-:Y:S01]  /*12330*/  VIADD R47, R216, 0x31 ;  /* 0x00000031d82f7836 */ /* 0x000fe20000000000 */
[----:B------:R-:W-:Y:S02]  /*12340*/  FSEL R42, R42, -INF , !P0 ;  /* 0xff8000002a2a7808 */ /* 0x000fe40004000000 */
[----:B------:R-:W-:Y:S01]  /*12350*/  ISETP.GE.AND P2, PT, R35, R46, PT ;  /* 0x0000002e2300720c */ /* 0x000fe20003f46270 */
[----:B--2---:R-:W-:Y:S01]  /*12360*/  HMMA.16816.F32.BF16 R24, R64, R60, R24 ;  /* 0x0000003c4018723c */ /* 0x004fe20000041818 */
[----:B------:R-:W-:Y:S01]  /*12370*/  VIADD R35, R216, 0x30 ;  /* 0x00000030d8237836 */ /* 0x000fe20000000000 */
[----:B------:R-:W-:-:S02]  /*12380*/  FSEL R40, R40, -INF , !P0 ;  /* 0xff80000028287808 */ /* 0x000fc40004000000 */
[----:B------:R-:W-:Y:S02]  /*12390*/  FSEL R60, R38, -INF , !P3 ;  /* 0xff800000263c7808 */ /* 0x000fe40005800000 */
[----:B------:R-:W-:Y:S01]  /*123a0*/  ISETP.GE.AND P0, PT, R35, R46, PT ;  /* 0x0000002e2300720c */ /* 0x000fe20003f06270 */
[----:B------:R-:W-:Y:S01]  /*123b0*/  VIADD R35, R216, 0x38 ;  /* 0x00000038d8237836 */ /* 0x000fe20000000000 */
[----:B------:R-:W-:Y:S01]  /*123c0*/  FSEL R206, R36, -INF , !P3 ;  /* 0xff80000024ce7808 */ /* 0x000fe20005800000 */
[----:B------:R-:W-:Y:S01]  /*123d0*/  HMMA.16816.F32.BF16 R140, R196, R194, R140 ;  /* 0x000000c2c48c723c */ /* 0x000fe2000004188c */
[----:B------:R-:W-:Y:S02]  /*123e0*/  FSEL R210, R39, -INF , !P4 ;  /* 0xff80000027d27808 */ /* 0x000fe40006000000 */
[----:B------:R-:W-:Y:S02]  /*123f0*/  FSEL R208, R37, -INF , !P4 ;  /* 0xff80000025d07808 */ /* 0x000fe40006000000 */
[----:B------:R-:W2:Y:S01]  /*12400*/  LDSM.16.M88.4 R36, [R204+0x5000] ;  /* 0x00500000cc24783b */ /* 0x000ea20000000200 */
[----:B------:R-:W-:-:S02]  /*12410*/  FSEL R43, R43, -INF , !P1 ;  /* 0xff8000002b2b7808 */ /* 0x000fc40004800000 */
[C---:B------:R-:W-:Y:S01]  /*12420*/  HMMA.16816.F32.BF16 R136, R196.reuse, R188, R136 ;  /* 0x000000bcc488723c */ /* 0x040fe20000041888 */
[----:B------:R-:W-:Y:S02]  /*12430*/  FSEL R41, R41, -INF , !P1 ;  /* 0xff80000029297808 */ /* 0x000fe40004800000 */
[-C--:B------:R-:W-:Y:S02]  /*12440*/  ISETP.GE.AND P1, PT, R47, R46.reuse, PT ;  /* 0x0000002e2f00720c */ /* 0x080fe40003f26270 */
[----:B------:R-:W-:Y:S02]  /*12450*/  FSEL R202, R26, -INF , !P0 ;  /* 0xff8000001aca7808 */ /* 0x000fe40004000000 */
[----:B------:R-:W-:Y:S01]  /*12460*/  FSEL R201, R27, -INF , !P1 ;  /* 0xff8000001bc97808 */ /* 0x000fe20004800000 */
[----:B------:R-:W-:Y:S01]  /*12470*/  HMMA.16816.F32.BF16 R132, R196, R190, R132 ;  /* 0x000000bec484723c */ /* 0x000fe20000041884 */
[----:B------:R-:W-:Y:S01]  /*12480*/  ISETP.GE.AND P3, PT, R35, R46, PT ;  /* 0x0000002e2300720c */ /* 0x000fe20003f66270 */
[----:B------:R-:W-:-:S05]  /*12490*/  VIADD R35, R216, 0x39 ;  /* 0x00000039d8237836 */ /* 0x000fca0000000000 */
[----:B------:R-:W-:Y:S01]  /*124a0*/  ISETP.GE.AND P5, PT, R35, R46, PT ;  /* 0x0000002e2300720c */ /* 0x000fe20003fa6270 */
[----:B------:R-:W-:Y:S01]  /*124b0*/  HMMA.16816.F32.BF16 R128, R196, R184, R128 ;  /* 0x000000b8c480723c */ /* 0x000fe20000041880 */
[----:B------:R-:W-:-:S07]  /*124c0*/  VIADD R35, R216, 0x40 ;  /* 0x00000040d8237836 */ /* 0x000fce0000000000 */
        /* <DEDUP_REMOVED lines=11> */
[----:B------:R-:W-:Y:S01]  /*12580*/  FSEL R197, R24, -INF , !P0 ;  /* 0xff80000018c57808 */ /* 0x000fe20004000000 */
[----:B------:R-:W-:Y:S01]  /*12590*/  VIADD R24, R216, 0x49 ;  /* 0x00000049d8187836 */ /* 0x000fe20000000000 */
[----:B------:R-:W-:-:S04]  /*125a0*/  FSEL R199, R25, -INF , !P1 ;  /* 0xff80000019c77808 */ /* 0x000fc80004800000 */
[-C--:B------:R-:W-:Y:S01]  /*125b0*/  ISETP.GE.AND P1, PT, R24, R46.reuse, PT ;  /* 0x0000002e1800720c */ /* 0x080fe20003f26270 */
[C---:B------:R-:W-:Y:S01]  /*125c0*/  HMMA.16816.F32.BF16 R28, R64.reuse, R150, R28 ;  /* 0x00000096401c723c */ /* 0x040fe2000004181c */
[----:B------:R-:W4:Y:S07]  /*125d0*/  LDSM.16.M88.4 R24, [R204+0x5800] ;  /* 0x00580000cc18783b */ /* 0x000f2e0000000200 */
[C---:B---3--:R-:W-:Y:S08]  /*125e0*/  HMMA.16816.F32.BF16 R16, R64.reuse, R56, R16 ;  /* 0x000000384010723c */ /* 0x048ff00000041810 */
[C---:B------:R-:W-:Y:S03]  /*125f0*/  HMMA.16816.F32.BF16 R20, R64.reuse, R62, R20 ;  /* 0x0000003e4014723c */ /* 0x040fe60000041814 */
[----:B------:R-:W-:Y:S01]  /*12600*/  FSEL R205, R28, -INF , !P6 ;  /* 0xff8000001ccd7808 */ /* 0x000fe20007000000 */
[----:B------:R-:W-:Y:S01]  /*12610*/  VIADD R28, R216, 0x48 ;  /* 0x00000048d81c7836 */ /* 0x000fe20000000000 */
[----:B------:R-:W-:Y:S01]  /*12620*/  FSEL R209, R30, -INF , !P6 ;  /* 0xff8000001ed17808 */ /* 0x000fe20007000000 */
[----:B------:R-:W-:Y:S01]  /*12630*/  VIADD R30, R216, 0x41 ;  /* 0x00000041d81e7836 */ /* 0x000fe20000000000 */
[-C--:B------:R-:W-:Y:S01]  /*12640*/  ISETP.GE.AND P6, PT, R35, R46.reuse, PT ;  /* 0x0000002e2300720c */ /* 0x080fe20003fc6270 */
[----:B-1----:R-:W-:Y:S01]  /*12650*/  HMMA.16816.F32.BF16 R8, R64, R48, R8 ;  /* 0x000000304008723c */ /* 0x002fe20000041808 */
[----:B------:R-:W-:Y:S01]  /*12660*/  ISETP.GE.AND P0, PT, R28, R46, PT ;  /* 0x0000002e1c00720c */ /* 0x000fe20003f06270 */
[----:B------:R-:W-:Y:S01]  /*12670*/  VIADD R28, R216, 0x50 ;  /* 0x00000050d81c7836 */ /* 0x000fe20000000000 */
[----:B------:R-:W-:-:S02]  /*12680*/  FSEL R203, R31, -INF , !P2 ;  /* 0xff8000001fcb7808 */ /* 0x000fc40005000000 */
[----:B------:R-:W-:Y:S02]  /*12690*/  FSEL R207, R29, -INF , !P2 ;  /* 0xff8000001dcf7808 */ /* 0x000fe40005000000 */
[----:B------:R-:W-:Y:S01]  /*126a0*/  FSEL R155, R16, -INF , !P6 ;  /* 0xff800000109b7808 */ /* 0x000fe20007000000 */
[C---:B------:R-:W-:Y:S01]  /*126b0*/  HMMA.16816.F32.BF16 R12, R64.reuse, R58, R12 ;  /* 0x0000003a400c723c */ /* 0x040fe2000004180c */
[-C--:B------:R-:W-:Y:S01]  /*126c0*/  ISETP.GE.AND P2, PT, R30, R46.reuse, PT ;  /* 0x0000002e1e00720c */ /* 0x080fe20003f46270 */
[----:B------:R-:W-:Y:S01]  /*126d0*/  VIADD R16, R216, 0x59 ;  /* 0x00000059d8107836 */ /* 0x000fe20000000000 */
[----:B------:R-:W-:Y:S01]  /*126e0*/  FSEL R200, R22, -INF , !P3 ;  /* 0xff80000016c87808 */ /* 0x000fe20005800000 */
[----:B------:R-:W-:Y:S01]  /*126f0*/  VIADD R22, R216, 0x51 ;  /* 0x00000051d8167836 */ /* 0x000fe20000000000 */
[----:B------:R-:W-:Y:S01]  /*12700*/  ISETP.GE.AND P4, PT, R28, R46, PT ;  /* 0x0000002e1c00720c */ /* 0x000fe20003f86270 */
[----:B------:R-:W-:Y:S01]  /*12710*/  VIADD R28, R216, 0xc0 ;  /* 0x000000c0d81c7836 */ /* 0x000fe20000000000 */
[----:B------:R-:W-:Y:S01]  /*12720*/  FSEL R150, R19, -INF , !P2 ;  /* 0xff80000013967808 */ /* 0x000fe20005000000 */
[----:B------:R-:W-:Y:S01]  /*12730*/  HMMA.16816.F32.BF16 R4, R64, R50, R4 ;  /* 0x000000324004723c */ /* 0x000fe20000041804 */
[----:B------:R-:W-:-:S02]  /*12740*/  FSEL R156, R17, -INF , !P2 ;  /* 0xff800000119c7808 */ /* 0x000fc40005000000 */
[----:B------:R-:W-:Y:S02]  /*12750*/  FSEL R151, R18, -INF , !P6 ;  /* 0xff80000012977808 */ /* 0x000fe40007000000 */
[-C--:B------:R-:W-:Y:S02]  /*12760*/  ISETP.GE.AND P2, PT, R16, R46.reuse, PT ;  /* 0x0000002e1000720c */ /* 0x080fe40003f46270 */
[----:B------:R-:W1:Y:S01]  /*12770*/  LDSM.16.M88.4 R16, [R204+0x6000] ;  /* 0x00600000cc10783b */ /* 0x000e620000000200 */
[----:B------:R-:W-:Y:S01]  /*12780*/  FSEL R149, R23, -INF , !P5 ;  /* 0xff80000017957808 */ /* 0x000fe20006800000 */
[C---:B--2---:R-:W-:Y:S01]  /*12790*/  HMMA.16816.F32.BF16 R144, R64.reuse, R36, R144 ;  /* 0x000000244090723c */ /* 0x044fe20000041890 */
[----:B------:R-:W-:Y:S02]  /*127a0*/  FSEL R198, R21, -INF , !P5 ;  /* 0xff80000015c67808 */ /* 0x000fe40006800000 */
[----:B------:R-:W-:Y:S01]  /*127b0*/  FSEL R167, R8, -INF , !P4 ;  /* 0xff80000008a77808 */ /* 0x000fe20006000000 */
[----:B------:R-:W-:Y:S01]  /*127c0*/  VIADD R8, R216, 0x69 ;  /* 0x00000069d8087836 */ /* 0x000fe20000000000 */
[----:B------:R-:W-:Y:S01]  /*127d0*/  FSEL R148, R20, -INF , !P3 ;  /* 0xff80000014947808 */ /* 0x000fe20005800000 */
[----:B------:R-:W-:Y:S01]  /*127e0*/  VIADD R20, R216, 0x58 ;  /* 0x00000058d8147836 */ /* 0x000fe20000000000 */
[----:B------:R-:W-:Y:S01]  /*127f0*/  ISETP.GE.AND P5, PT, R22, R46, PT ;  /* 0x0000002e1600720c */ /* 0x000fe20003fa6270 */
[----:B------:R-:W-:Y:S01]  /*12800*/  HMMA.16816.F32.BF16 R140, R64, R38, R140 ;  /* 0x00000026408c723c */ /* 0x000fe2000004188c */
[----:B------:R-:W-:-:S02]  /*12810*/  FSEL R161, R10, -INF , !P4 ;  /* 0xff8000000aa17808 */ /* 0x000fc40006000000 */
[----:B------:R-:W-:Y:S02]  /*12820*/  FSEL R160, R11, -INF , !P5 ;  /* 0xff8000000ba07808 */ /* 0x000fe40006800000 */
[----:B------:R-:W-:Y:S02]  /*12830*/  FSEL R196, R9, -INF , !P5 ;  /* 0xff80000009c47808 */ /* 0x000fe40006800000 */
[-C--:B------:R-:W-:Y:S01]  /*12840*/  ISETP.GE.AND P5, PT, R8, R46.reuse, PT ;  /* 0x0000002e0800720c */ /* 0x080fe20003fa6270 */
[C---:B----4-:R-:W-:Y:S01]  /*12850*/  HMMA.16816.F32.BF16 R136, R64.reuse, R24, R136 ;  /* 0x000000184088723c */ /* 0x050fe20000041888 */
[-C--:B------:R-:W-:Y:S01]  /*12860*/  ISETP.GE.AND P6, PT, R20, R46.reuse, PT ;  /* 0x0000002e1400720c */ /* 0x080fe20003fc6270 */
[----:B------:R-:W2:Y:S01]  /*12870*/  LDSM.16.M88.4 R8, [R204+0x6800] ;  /* 0x00680000cc08783b */ /* 0x000ea20000000200 */
[----:B------:R-:W-:Y:S01]  /*12880*/  FSEL R157, R12, -INF , !P0 ;  /* 0xff8000000c9d7808 */ /* 0x000fe20004000000 */
[----:B------:R-:W-:Y:S01]  /*12890*/  VIADD R12, R216, 0x68 ;  /* 0x00000068d80c7836 */ /* 0x000fe20000000000 */
[----:B------:R-:W-:Y:S01]  /*128a0*/  FSEL R170, R4, -INF , !P6 ;  /* 0xff80000004aa7808 */ /* 0x000fe20007000000 */
[C---:B------:R-:W-:Y:S01]  /*128b0*/  VIADD R4, R216.reuse, 0x78 ;  /* 0x00000078d8047836 */ /* 0x040fe20000000000 */
[----:B------:R-:W-:Y:S01]  /*128c0*/  FSEL R159, R15, -INF , !P1 ;  /* 0xff8000000f9f7808 */ /* 0x000fe20004800000 */
[----:B------:R-:W-:Y:S01]  /*128d0*/  VIADD R20, R216, 0x60 ;  /* 0x00000060d8147836 */ /* 0x000fe20000000000 */
[-C--:B------:R-:W-:Y:S01]  /*128e0*/  ISETP.GE.AND P4, PT, R12, R46.reuse, PT ;  /* 0x0000002e0c00720c */ /* 0x080fe20003f86270 */
[C---:B------:R-:W-:Y:S01]  /*128f0*/  VIADD R12, R216.reuse, 0x70 ;  /* 0x00000070d80c7836 */ /* 0x040fe20000000000 */
[----:B------:R-:W-:Y:S01]  /*12900*/  FSEL R158, R13, -INF , !P1 ;  /* 0xff8000000d9e7808 */ /* 0x000fe20004800000 */
[----:B------:R-:W-:Y:S01]  /*12910*/  VIADD R13, R216, 0x81 ;  /* 0x00000081d80d7836 */ /* 0x000fe20000000000 */
[----:B------:R-:W-:Y:S01]  /*12920*/  FSEL R154, R14, -INF , !P0 ;  /* 0xff8000000e9a7808 */ /* 0x000fe20004000000 */
[----:B------:R-:W-:Y:S01]  /*12930*/  VIADD R14, R216, 0x61 ;  /* 0x00000061d80e7836 */ /* 0x000fe20000000000 */
[----:B------:R-:W-:Y:S01]  /*12940*/  FSEL R163, R6, -INF , !P6 ;  /* 0xff80000006a37808 */ /* 0x000fe20007000000 */
[----:B------:R-:W-:Y:S01]  /*12950*/  VIADD R6, R216, 0x71 ;  /* 0x00000071d8067836 */ /* 0x000fe20000000000 */
[-C--:B------:R-:W-:Y:S01]  /*12960*/  ISETP.GE.AND P1, PT, R4, R46.reuse, PT ;  /* 0x0000002e0400720c */ /* 0x080fe20003f26270 */
[----:B------:R-:W-:Y:S01]  /*12970*/  VIADD R4, R216, 0x79 ;  /* 0x00000079d8047836 */ /* 0x000fe20000000000 */
[-C--:B------:R-:W-:Y:S01]  /*12980*/  ISETP.GE.AND P0, PT, R20, R46.reuse, PT ;  /* 0x0000002e1400720c */ /* 0x080fe20003f06270 */
[----:B------:R-:W-:Y:S01]  /*12990*/  HMMA.16816.F32.BF16 R132, R64, R26, R132 ;  /* 0x0000001a4084723c */ /* 0x000fe20000041884 */
[----:B------:R-:W-:Y:S01]  /*129a0*/  ISETP.GE.AND P6, PT, R12, R46, PT ;  /* 0x0000002e0c00720c */ /* 0x000fe20003fc6270 */
[C---:B------:R-:W-:Y:S01]  /*129b0*/  VIADD R12, R216.reuse, 0x80 ;  /* 0x00000080d80c7836 */ /* 0x040fe20000000000 */
[----:B------:R-:W-:Y:S01]  /*129c0*/  FSEL R175, R7, -INF , !P2 ;  /* 0xff80000007af7808 */ /* 0x000fe20005000000 */
[----:B------:R-:W-:Y:S01]  /*129d0*/  VIADD R20, R216, 0xb0 ;  /* 0x000000b0d8147836 */ /* 0x000fe20000000000 */
[----:B------:R-:W-:-:S02]  /*129e0*/  FSEL R172, R5, -INF , !P2 ;  /* 0xff80000005ac7808 */ /* 0x000fc40005000000 */
[----:B------:R-:W-:Y:S01]  /*129f0*/  FSEL R180, R146, -INF , !P0 ;  /* 0xff80000092b47808 */ /* 0x000fe20004000000 */
[C---:B-1----:R-:W-:Y:S01]  /*12a00*/  HMMA.16816.F32.BF16 R128, R64.reuse, R16, R128 ;  /* 0x000000104080723c */ /* 0x042fe20000041880 */
[----:B------:R-:W-:Y:S01]  /*12a10*/  FSEL R183, R144, -INF , !P0 ;  /* 0xff80000090b77808 */ /* 0x000fe20004000000 */
[----:B------:R-:W-:Y:S01]  /*12a20*/  VIADD R16, R216, 0x90 ;  /* 0x00000090d8107836 */ /* 0x000fe20000000000 */
[-C--:B------:R-:W-:Y:S02]  /*12a30*/  ISETP.GE.AND P2, PT, R6, R46.reuse, PT ;  /* 0x0000002e0600720c */ /* 0x080fe40003f46270 */
[----:B------:R-:W-:Y:S02]  /*12a40*/  ISETP.GE.AND P0, PT, R4, R46, PT ;  /* 0x0000002e0400720c */ /* 0x000fe40003f06270 */
[----:B------:R-:W1:Y:S01]  /*12a50*/  LDSM.16.M88.4 R4, [R204+0x7000] ;  /* 0x00700000cc04783b */ /* 0x000e620000000200 */
[----:B------:R-:W-:Y:S01]  /*12a60*/  FSEL R182, R142, -INF , !P4 ;  /* 0xff8000008eb67808 */ /* 0x000fe20006000000 */
[----:B------:R-:W-:Y:S01]  /*12a70*/  HMMA.16816.F32.BF16 R124, R64, R18, R124 ;  /* 0x00000012407c723c */ /* 0x000fe2000004187c */
[----:B------:R-:W-:-:S02]  /*12a80*/  FSEL R194, R140, -INF , !P4 ;  /* 0xff8000008cc27808 */ /* 0x000fc40006000000 */
[-C--:B------:R-:W-:Y:S01]  /*12a90*/  ISETP.GE.AND P4, PT, R12, R46.reuse, PT ;  /* 0x0000002e0c00720c */ /* 0x080fe20003f86270 */
[----:B------:R-:W-:Y:S01]  /*12aa0*/  VIADD R12, R216, 0x88 ;  /* 0x00000088d80c7836 */ /* 0x000fe20000000000 */
[----:B------:R-:W-:Y:S02]  /*12ab0*/  FSEL R192, R138, -INF , !P6 ;  /* 0xff8000008ac07808 */ /* 0x000fe40007000000 */
[----:B------:R-:W-:Y:S01]  /*12ac0*/  FSEL R189, R136, -INF , !P6 ;  /* 0xff80000088bd7808 */ /* 0x000fe20007000000 */
[C---:B--2---:R-:W-:Y:S01]  /*12ad0*/  HMMA.16816.F32.BF16 R120, R64.reuse, R8, R120 ;  /* 0x000000084078723c */ /* 0x044fe20000041878 */
[----:B------:R-:W-:Y:S01]  /*12ae0*/  ISETP.GE.AND P6, PT, R12, R46, PT ;  /* 0x0000002e0c00720c */ /* 0x000fe20003fc6270 */
[C---:B------:R-:W-:Y:S01]  /*12af0*/  VIADD R12, R216.reuse, 0x89 ;  /* 0x00000089d80c7836 */ /* 0x040fe20000000000 */
[----:B------:R-:W-:Y:S01]  /*12b00*/  FSEL R193, R143, -INF , !P5 ;  /* 0xff8000008fc17808 */ /* 0x000fe20006800000 */
[C---:B------:R-:W-:Y:S01]  /*12b10*/  VIADD R8, R216.reuse, 0x98 ;  /* 0x00000098d8087836 */ /* 0x040fe20000000000 */
[----:B------:R-:W-:Y:S01]  /*12b20*/  FSEL R195, R141, -INF , !P5 ;  /* 0xff8000008dc37808 */ /* 0x000fe20006800000 */
[----:B------:R-:W-:Y:S01]  /*12b30*/  VIADD R9, R216, 0x91 ;  /* 0x00000091d8097836 */ /* 0x000fe20000000000 */
[----:B------:R-:W-:Y:S01]  /*12b40*/  FSEL R191, R139, -INF , !P2 ;  /* 0xff8000008bbf7808 */ /* 0x000fe20005000000 */
[----:B------:R-:W-:Y:S01]  /*12b50*/  HMMA.16816.F32.BF16 R116, R64, R10, R116 ;  /* 0x0000000a4074723c */ /* 0x000fe20000041874 */
[----:B------:R-:W-:-:S02]  /*12b60*/  FSEL R188, R137, -INF , !P2 ;  /* 0xff80000089bc7808 */ /* 0x000fc40005000000 */
[-C--:B------:R-:W-:Y:S02]  /*12b70*/  ISETP.GE.AND P3, PT, R14, R46.reuse, PT ;  /* 0x0000002e0e00720c */ /* 0x080fe40003f66270 */
[-C--:B------:R-:W-:Y:S02]  /*12b80*/  ISETP.GE.AND P5, PT, R13, R46.reuse, PT ;  /* 0x0000002e0d00720c */ /* 0x080fe40003fa6270 */
[-C--:B------:R-:W-:Y:S02]  /*12b90*/  ISETP.GE.AND P2, PT, R12, R46.reuse, PT ;  /* 0x0000002e0c00720c */ /* 0x080fe40003f46270 */
[----:B------:R-:W2:Y:S01]  /*12ba0*/  LDSM.16.M88.4 R12, [R204+0x7800] ;  /* 0x00780000cc0c783b */ /* 0x000ea20000000200 */
[----:B------:R-:W-:Y:S02]  /*12bb0*/  FSEL R184, R135, -INF , !P0 ;  /* 0xff80000087b87808 */ /* 0x000fe40004000000 */
[----:B------:R-:W-:Y:S02]  /*12bc0*/  FSEL R187, R133, -INF , !P0 ;  /* 0xff80000085bb7808 */ /* 0x000fe40004000000 */
[----:B------:R-:W-:Y:S01]  /*12bd0*/  ISETP.GE.AND P0, PT, R8, R46, PT ;  /* 0x0000002e0800720c */ /* 0x000fe20003f06270 */
[----:B------:R-:W-:Y:S01]  /*12be0*/  VIADD R8, R216, 0x99 ;  /* 0x00000099d8087836 */ /* 0x000fe20000000000 */
[----:B------:R-:W-:-:S02]  /*12bf0*/  FSEL R190, R134, -INF , !P1 ;  /* 0xff80000086be7808 */ /* 0x000fc40004800000 */
[----:B------:R-:W-:Y:S02]  /*12c00*/  FSEL R186, R132, -INF , !P1 ;  /* 0xff80000084ba7808 */ /* 0x000fe40004800000 */
[----:B------:R-:W-:Y:S02]  /*12c10*/  FSEL R178, R131, -INF , !P5 ;  /* 0xff80000083b27808 */ /* 0x000fe40006800000 */
[----:B------:R-:W-:Y:S01]  /*12c20*/  FSEL R173, R129, -INF , !P5 ;  /* 0xff80000081ad7808 */ /* 0x000fe20006800000 */
[----:B-1----:R-:W-:Y:S01]  /*12c30*/  HMMA.16816.F32.BF16 R112, R64, R4, R112 ;  /* 0x000000044070723c */ /* 0x002fe20000041870 */
[-C--:B------:R-:W-:Y:S01]  /*12c40*/  ISETP.GE.AND P1, PT, R9, R46.reuse, PT ;  /* 0x0000002e0900720c */ /* 0x080fe20003f26270 */
[----:B------:R-:W-:Y:S01]  /*12c50*/  VIADD R4, R216, 0xa8 ;  /* 0x000000a8d8047836 */ /* 0x000fe20000000000 */
[----:B------:R-:W-:Y:S01]  /*12c60*/  ISETP.GE.AND P5, PT, R8, R46, PT ;  /* 0x0000002e0800720c */ /* 0x000fe20003fa6270 */
[----:B------:R-:W-:Y:S01]  /*12c70*/  VIADD R5, R216, 0xa1 ;  /* 0x000000a1d8057836 */ /* 0x000fe20000000000 */
[----:B------:R-:W1:Y:S01]  /*12c80*/  LDSM.16.M88.4 R8, [R204+0x8000] ;  /* 0x00800000cc08783b */ /* 0x000e620000000200 */
[----:B------:R-:W-:-:S02]  /*12c90*/  FSEL R179, R147, -INF , !P3 ;  /* 0xff80000093b37808 */ /* 0x000fc40005800000 */
[----:B------:R-:W-:Y:S02]  /*12ca0*/  FSEL R185, R145, -INF , !P3 ;  /* 0xff80000091b97808 */ /* 0x000fe40005800000 */
[-C--:B------:R-:W-:Y:S01]  /*12cb0*/  ISETP.GE.AND P3, PT, R16, R46.reuse, PT ;  /* 0x0000002e1000720c */ /* 0x080fe20003f66270 */
[----:B------:R-:W-:Y:S01]  /*12cc0*/  VIADD R16, R216, 0xa0 ;  /* 0x000000a0d8107836 */ /* 0x000fe20000000000 */
[----:B------:R-:W-:Y:S02]  /*12cd0*/  FSEL R181, R130, -INF , !P4 ;  /* 0xff80000082b57808 */ /* 0x000fe40006000000 */
[----:B------:R-:W-:Y:S02]  /*12ce0*/  FSEL R174, R128, -INF , !P4 ;  /* 0xff80000080ae7808 */ /* 0x000fe40006000000 */
[----:B------:R-:W-:Y:S01]  /*12cf0*/  ISETP.GE.AND P4, PT, R4, R46, PT ;  /* 0x0000002e0400720c */ /* 0x000fe20003f86270 */
[----:B------:R-:W-:Y:S01]  /*12d00*/  VIADD R4, R216, 0xa9 ;  /* 0x000000a9d8047836 */ /* 0x000fe20000000000 */
[----:B------:R-:W-:-:S02]  /*12d10*/  FSEL R153, R123, -INF , !P1 ;  /* 0xff8000007b997808 */ /* 0x000fc40004800000 */
[----:B------:R-:W-:Y:S02]  /*12d20*/  FSEL R137, R121, -INF , !P1 ;  /* 0xff80000079897808 */ /* 0x000fe40004800000 */
[-C--:B------:R-:W-:Y:S02]  /*12d30*/  ISETP.GE.AND P1, PT, R20, R46.reuse, PT ;  /* 0x0000002e1400720c */ /* 0x080fe40003f26270 */
[----:B------:R-:W-:Y:S02]  /*12d40*/  FSEL R177, R126, -INF , !P6 ;  /* 0xff8000007eb17808 */ /* 0x000fe40007000000 */
[----:B------:R-:W-:Y:S01]  /*12d50*/  FSEL R169, R124, -INF , !P6 ;  /* 0xff8000007ca97808 */ /* 0x000fe20007000000 */
[----:B--2---:R-:W-:Y:S01]  /*12d60*/  HMMA.16816.F32.BF16 R20, R64, R12, R104 ;  /* 0x0000000c4014723c */ /* 0x004fe20000041868 */
[----:B------:R-:W-:Y:S01]  /*12d70*/  ISETP.GE.AND P6, PT, R16, R46, PT ;  /* 0x0000002e1000720c */ /* 0x000fe20003fc6270 */
[C---:B------:R-:W-:Y:S01]  /*12d80*/  VIADD R12, R216.reuse, 0xb8 ;  /* 0x000000b8d80c7836 */ /* 0x040fe20000000000 */
[----:B------:R-:W-:Y:S01]  /*12d90*/  FSEL R168, R127, -INF , !P2 ;  /* 0xff8000007fa87808 */ /* 0x000fe20005000000 */
[----:B------:R-:W-:Y:S01]  /*12da0*/  VIADD R13, R216, 0xb1 ;  /* 0x000000b1d80d7836 */ /* 0x000fe20000000000 */
[----:B------:R-:W-:-:S02]  /*12db0*/  FSEL R171, R125, -INF , !P2 ;  /* 0xff8000007dab7808 */ /* 0x000fc40005000000 */
[----:B------:R-:W-:Y:S01]  /*12dc0*/  FSEL R162, R122, -INF , !P3 ;  /* 0xff8000007aa27808 */ /* 0x000fe20005800000 */
[C---:B------:R-:W-:Y:S01]  /*12dd0*/  HMMA.16816.F32.BF16 R16, R64.reuse, R6, R108 ;  /* 0x000000064010723c */ /* 0x040fe2000004186c */
[----:B------:R-:W-:Y:S02]  /*12de0*/  FSEL R138, R120, -INF , !P3 ;  /* 0xff800000788a7808 */ /* 0x000fe40005800000 */
[-C--:B------:R-:W-:Y:S02]  /*12df0*/  ISETP.GE.AND P2, PT, R5, R46.reuse, PT ;  /* 0x0000002e0500720c */ /* 0x080fe40003f46270 */
[----:B------:R-:W-:Y:S02]  /*12e00*/  ISETP.GE.AND P3, PT, R4, R46, PT ;  /* 0x0000002e0400720c */ /* 0x000fe40003f66270 */
[----:B------:R-:W2:Y:S01]  /*12e10*/  LDSM.16.M88.4 R4, [R204+0x8800] ;  /* 0x00880000cc04783b */ /* 0x000ea20000000200 */
[----:B------:R-:W-:Y:S01]  /*12e20*/  FSEL R47, R114, -INF , !P6 ;  /* 0xff800000722f7808 */ /* 0x000fe20007000000 */
[----:B------:R-:W-:Y:S01]  /*12e30*/  HMMA.16816.F32.BF16 R24, R64, R14, R100 ;  /* 0x0000000e4018723c */ /* 0x000fe20000041864 */
[----:B------:R-:W-:-:S02]  /*12e40*/  FSEL R35, R112, -INF , !P6 ;  /* 0xff80000070237808 */ /* 0x000fc40007000000 */
[-C--:B------:R-:W-:Y:S01]  /*12e50*/  ISETP.GE.AND P6, PT, R12, R46.reuse, PT ;  /* 0x0000002e0c00720c */ /* 0x080fe20003fc6270 */
[----:B------:R-:W-:Y:S01]  /*12e60*/  VIADD R12, R216, 0xb9 ;  /* 0x000000b9d80c7836 */ /* 0x000fe20000000000 */
[----:B------:R-:W-:Y:S02]  /*12e70*/  FSEL R152, R118, -INF , !P0 ;  /* 0xff80000076987808 */ /* 0x000fe40004000000 */
[----:B------:R-:W-:Y:S02]  /*12e80*/  FSEL R108, R116, -INF , !P0 ;  /* 0xff800000746c7808 */ /* 0x000fe40004000000 */
[----:B------:R-:W-:Y:S02]  /*12e90*/  FSEL R103, R115, -INF , !P2 ;  /* 0xff80000073677808 */ /* 0x000fe40005000000 */
[----:B------:R-:W-:Y:S02]  /*12ea0*/  FSEL R102, R113, -INF , !P2 ;  /* 0xff80000071667808 */ /* 0x000fe40005000000 */
[----:B------:R-:W-:-:S02]  /*12eb0*/  ISETP.GE.AND P0, PT, R13, R46, PT ;  /* 0x0000002e0d00720c */ /* 0x000fc40003f06270 */
[-C--:B------:R-:W-:Y:S02]  /*12ec0*/  ISETP.GE.AND P2, PT, R12, R46.reuse, PT ;  /* 0x0000002e0c00720c */ /* 0x080fe40003f46270 */
[----:B------:R-:W3:Y:S01]  /*12ed0*/  LDSM.16.M88.4 R12, [R204+0x9000] ;  /* 0x00900000cc0c783b */ /* 0x000ee20000000200 */
[----:B------:R-:W-:Y:S02]  /*12ee0*/  FSEL R104, R119, -INF , !P5 ;  /* 0xff80000077687808 */ /* 0x000fe40006800000 */
[----:B------:R-:W-:Y:S02]  /*12ef0*/  FSEL R105, R117, -INF , !P5 ;  /* 0xff80000075697808 */ /* 0x000fe40006800000 */
[----:B------:R-:W-:Y:S02]  /*12f00*/  ISETP.GE.AND P5, PT, R28, R46, PT ;  /* 0x0000002e1c00720c */ /* 0x000fe40003fa6270 */
[----:B-1----:R-:W-:Y:S01]  /*12f10*/  HMMA.16816.F32.BF16 R28, R64, R8, R96 ;  /* 0x00000008401c723c */ /* 0x002fe20000041860 */
        /* <DEDUP_REMOVED lines=8> */
[----:B------:R-:W-:Y:S01]  /*12fa0*/  FSEL R97, R22, -INF , !P1 ;  /* 0xff80000016617808 */ /* 0x000fe20004800000 */
[----:B------:R-:W-:Y:S01]  /*12fb0*/  HMMA.16816.F32.BF16 R16, R64, R10, R92 ;  /* 0x0000000a4010723c */ /* 0x000fe2000004185c */
[----:B------:R-:W-:Y:S01]  /*12fc0*/  FSEL R96, R20, -INF , !P1 ;  /* 0xff80000014607808 */ /* 0x000fe20004800000 */
[----:B------:R-:W-:Y:S01]  /*12fd0*/  VIADD R20, R216, 0xd0 ;  /* 0x000000d0d8147836 */ /* 0x000fe20000000000 */
[----:B------:R-:W-:-:S02]  /*12fe0*/  ISETP.GE.AND P4, PT, R9, R46, PT ;  /* 0x0000002e0900720c */ /* 0x000fc40003f86270 */
[----:B------:R-:W-:Y:S02]  /*12ff0*/  ISETP.GE.AND P1, PT, R8, R46, PT ;  /* 0x0000002e0800720c */ /* 0x000fe40003f26270 */
[----:B------:R-:W1:Y:S01]  /*13000*/  LDSM.16.M88.4 R8, [R204+0x9800] ;  /* 0x00980000cc08783b */ /* 0x000e620000000200 */
[----:B------:R-:W-:Y:S01]  /*13010*/  FSEL R95, R23, -INF , !P0 ;  /* 0xff800000175f7808 */ /* 0x000fe20004000000 */
[----:B------:R-:W-:-:S04]  /*13020*/  DEPBAR.LE SB0, 0x0 ;  /* 0x000080000000791a */ /* 0x000fc80000000000 */
[----:B------:R-:W-:Y:S01]  /*13030*/  FSEL R94, R21, -INF , !P0 ;  /* 0xff800000155e7808 */ /* 0x000fe20004000000 */
[----:B------:R-:W-:Y:S01]  /*13040*/  BAR.SYNC.DEFER_BLOCKING 0x0 ;  /* 0x0000000000007b1d */ /* 0x000fe20000010000 */
[----:B------:R-:W-:Y:S02]  /*13050*/  ISETP.GE.AND P0, PT, R20, R46, PT ;  /* 0x0000002e1400720c */ /* 0x000fe40003f06270 */
[----:B--2---:R-:W-:Y:S01]  /*13060*/  HMMA.16816.F32.BF16 R20, R64, R4, R88 ;  /* 0x000000044014723c */ /* 0x004fe20000041858 */
[----:B------:R-:W-:Y:S01]  /*13070*/  VIADD R5, R216, 0xd1 ;  /* 0x000000d1d8057836 */ /* 0x000fe20000000000 */
[----:B------:R-:W-:Y:S01]  /*13080*/  FSEL R92, R24, -INF , !P6 ;  /* 0xff800000185c7808 */ /* 0x000fe20007000000 */
[C---:B------:R-:W-:Y:S01]  /*13090*/  VIADD R4, R216.reuse, 0xd8 ;  /* 0x000000d8d8047836 */ /* 0x040fe20000000000 */
[----:B------:R-:W-:Y:S01]  /*130a0*/  FSEL R90, R25, -INF , !P2 ;  /* 0xff800000195a7808 */ /* 0x000fe20005000000 */
[----:B------:R-:W-:Y:S01]  /*130b0*/  VIADD R25, R216, 0xd9 ;  /* 0x000000d9d8197836 */ /* 0x000fe20000000000 */
[----:B------:R-:W-:Y:S01]  /*130c0*/  FSEL R93, R26, -INF , !P6 ;  /* 0xff8000001a5d7808 */ /* 0x000fe20007000000 */
[----:B------:R-:W-:Y:S01]  /*130d0*/  VIADD R24, R216, 0xe0 ;  /* 0x000000e0d8187836 */ /* 0x000fe20000000000 */
[----:B------:R-:W-:-:S02]  /*130e0*/  FSEL R91, R27, -INF , !P2 ;  /* 0xff8000001b5b7808 */ /* 0x000fc40005000000 */
[-C--:B------:R-:W-:Y:S02]  /*130f0*/  ISETP.GE.AND P2, PT, R5, R46.reuse, PT ;  /* 0x0000002e0500720c */ /* 0x080fe40003f46270 */
[----:B------:R-:W-:Y:S02]  /*13100*/  ISETP.GE.AND P6, PT, R4, R46, PT ;  /* 0x0000002e0400720c */ /* 0x000fe40003fc6270 */
[----:B------:R-:W-:Y:S01]  /*13110*/  HMMA.16816.F32.BF16 R4, R64, R6, R84 ;  /* 0x000000064004723c */ /* 0x000fe20000041854 */
[----:B------:R-:W-:Y:S02]  /*13120*/  FSEL R89, R30, -INF , !P5 ;  /* 0xff8000001e597808 */ /* 0x000fe40006800000 */
[----:B------:R-:W-:Y:S02]  /*13130*/  FSEL R88, R28, -INF , !P5 ;  /* 0xff8000001c587808 */ /* 0x000fe40006800000 */
[----:B------:R-:W-:Y:S02]  /*13140*/  FSEL R87, R31, -INF , !P4 ;  /* 0xff8000001f577808 */ /* 0x000fe40006000000 */
[----:B------:R-:W-:-:S02]  /*13150*/  FSEL R86, R29, -INF , !P4 ;  /* 0xff8000001d567808 */ /* 0x000fc40006000000 */
[-C--:B------:R-:W-:Y:S02]  /*13160*/  ISETP.GE.AND P5, PT, R25, R46.reuse, PT ;  /* 0x0000002e1900720c */ /* 0x080fe40003fa6270 */
[----:B------:R-:W-:Y:S02]  /*13170*/  ISETP.GE.AND P4, PT, R24, R46, PT ;  /* 0x0000002e1800720c */ /* 0x000fe40003f86270 */
[----:B---3--:R-:W-:Y:S01]  /*13180*/  HMMA.16816.F32.BF16 R24, R64, R12, R80 ;  /* 0x0000000c4018723c */ /* 0x008fe20000041850 */
[----:B------:R-:W-:Y:S01]  /*13190*/  VIADD R13, R216, 0xe1 ;  /* 0x000000e1d80d7836 */ /* 0x000fe20000000000 */
[----:B------:R-:W-:Y:S01]  /*131a0*/  FSEL R85, R18, -INF , !P3 ;  /* 0xff80000012557808 */ /* 0x000fe20005800000 */
[----:B------:R-:W-:Y:S01]  /*131b0*/  VIADD R12, R216, 0xe8 ;  /* 0x000000e8d80c7836 */ /* 0x000fe20000000000 */
[----:B------:R-:W-:Y:S01]  /*131c0*/  FSEL R84, R16, -INF , !P3 ;  /* 0xff80000010547808 */ /* 0x000fe20005800000 */
[----:B------:R-:W-:Y:S01]  /*131d0*/  VIADD R16, R216, 0xe9 ;  /* 0x000000e9d8107836 */ /* 0x000fe20000000000 */
[----:B------:R-:W-:-:S02]  /*131e0*/  FSEL R83, R19, -INF , !P1 ;  /* 0xff80000013537808 */ /* 0x000fc40004800000 */
[----:B------:R-:W-:Y:S02]  /*131f0*/  FSEL R82, R17, -INF , !P1 ;  /* 0xff80000011527808 */ /* 0x000fe40004800000 */
[-C--:B------:R-:W-:Y:S02]  /*13200*/  ISETP.GE.AND P3, PT, R13, R46.reuse, PT ;  /* 0x0000002e0d00720c */ /* 0x080fe40003f66270 */
[-C--:B------:R-:W-:Y:S02]  /*13210*/  ISETP.GE.AND P1, PT, R12, R46.reuse, PT ;  /* 0x0000002e0c00720c */ /* 0x080fe40003f26270 */
[----:B------:R-:W-:Y:S01]  /*13220*/  HMMA.16816.F32.BF16 R12, R64, R14, R76 ;  /* 0x0000000e400c723c */ /* 0x000fe2000004184c */
[----:B------:R-:W-:Y:S02]  /*13230*/  FSEL R81, R22, -INF , !P0 ;  /* 0xff80000016517808 */ /* 0x000fe40004000000 */
[----:B------:R-:W-:Y:S02]  /*13240*/  FSEL R80, R20, -INF , !P0 ;  /* 0xff80000014507808 */ /* 0x000fe40004000000 */
[----:B------:R-:W-:-:S02]  /*13250*/  ISETP.GE.AND P0, PT, R16, R46, PT ;  /* 0x0000002e1000720c */ /* 0x000fc40003f06270 */
[----:B------:R-:W-:Y:S01]  /*13260*/  FSEL R79, R23, -INF , !P2 ;  /* 0xff800000174f7808 */ /* 0x000fe20005000000 */
[C---:B-1----:R-:W-:Y:S01]  /*13270*/  HMMA.16816.F32.BF16 R16, R64.reuse, R8, R72 ;  /* 0x000000084010723c */ /* 0x042fe20000041848 */
[----:B------:R-:W-:Y:S02]  /*13280*/  FSEL R78, R21, -INF , !P2 ;  /* 0xff800000154e7808 */ /* 0x000fe40005000000 */
[----:B------:R-:W-:Y:S01]  /*13290*/  ISETP.NE.AND P2, PT, R0, RZ, PT ;  /* 0x000000ff0000720c */ /* 0x000fe20003f45270 */
[----:B------:R-:W-:Y:S01]  /*132a0*/  VIADD R0, R216, 0xf0 ;  /* 0x000000f0d8007836 */ /* 0x000fe20000000000 */
[----:B------:R-:W-:Y:S02]  /*132b0*/  FSEL R77, R6, -INF , !P6 ;  /* 0xff800000064d7808 */ /* 0x000fe40007000000 */
[----:B------:R-:W-:Y:S01]  /*132c0*/  FSEL R76, R4, -INF , !P6 ;  /* 0xff800000044c7808 */ /* 0x000fe20007000000 */
[----:B------:R-:W-:Y:S01]  /*132d0*/  HMMA.16816.F32.BF16 R8, R64, R10, R68 ;  /* 0x0000000a4008723c */ /* 0x000fe20000041844 */
[----:B------:R-:W-:Y:S01]  /*132e0*/  ISETP.GE.AND P6, PT, R0, R46, PT ;  /* 0x0000002e0000720c */ /* 0x000fe20003fc6270 */
[C---:B------:R-:W-:Y:S01]  /*132f0*/  VIADD R4, R216.reuse, 0xf1 ;  /* 0x000000f1d8047836 */ /* 0x040fe20000000000 */
[----:B------:R-:W-:Y:S01]  /*13300*/  FSEL R109, R15, -INF , !P0 ;  /* 0xff8000000f6d7808 */ /* 0x000fe20004000000 */
[C---:B------:R-:W-:Y:S01]  /*13310*/  VIADD R0, R216.reuse, 0xf8 ;  /* 0x000000f8d8007836 */ /* 0x040fe20000000000 */
[----:B------:R-:W-:Y:S01]  /*13320*/  FSEL R107, R13, -INF , !P0 ;  /* 0xff8000000d6b7808 */ /* 0x000fe20004000000 */
[----:B------:R-:W-:Y:S01]  /*13330*/  VIADD R216, R216, 0xf9 ;  /* 0x000000f9d8d87836 */ /* 0x000fe20000000000 */
[----:B------:R-:W-:-:S02]  /*13340*/  ISETP.GT.AND P0, PT, R246, R229, PT ;  /* 0x000000e5f600720c */ /* 0x000fc40003f04270 */
[----:B------:R-:W-:Y:S02]  /*13350*/  FSEL R75, R7, -INF , !P5 ;  /* 0xff800000074b7808 */ /* 0x000fe40006800000 */
[----:B------:R-:W-:Y:S02]  /*13360*/  FSEL R74, R5, -INF , !P5 ;  /* 0xff800000054a7808 */ /* 0x000fe40006800000 */
[----:B------:R-:W-:Y:S02]  /*13370*/  FSEL R73, R26, -INF , !P4 ;  /* 0xff8000001a497808 */ /* 0x000fe40006000000 */
[----:B------:R-:W-:Y:S02]  /*13380*/  FSEL R72, R24, -INF , !P4 ;  /* 0xff80000018487808 */ /* 0x000fe40006000000 */
[----:B------:R-:W-:Y:S02]  /*13390*/  FSEL R65, R27, -INF , !P3 ;  /* 0xff8000001b417808 */ /* 0x000fe40005800000 */
[----:B------:R-:W-:-:S02]  /*133a0*/  FSEL R64, R25, -INF , !P3 ;  /* 0xff80000019407808 */ /* 0x000fc40005800000 */
[-C--:B------:R-:W-:Y:S02]  /*133b0*/  ISETP.GE.AND P5, PT, R4, R46.reuse, PT ;  /* 0x0000002e0400720c */ /* 0x080fe40003fa6270 */
[-C--:B------:R-:W-:Y:S02]  /*133c0*/  ISETP.GE.AND P4, PT, R0, R46.reuse, PT ;  /* 0x0000002e0000720c */ /* 0x080fe40003f86270 */
[----:B------:R-:W-:Y:S02]  /*133d0*/  ISETP.GE.AND P3, PT, R216, R46, PT ;  /* 0x0000002ed800720c */ /* 0x000fe40003f66270 */
        /* <DEDUP_REMOVED lines=24> */
.L_x_5297:
[----:B------:R-:W2:Y:S01]  /*13560*/  LD.E R11, desc[UR6][R164.64+0x170] ;  /* 0x00017006a40b7980 */ /* 0x000ea2000c101900 */
[----:B------:R-:W-:Y:S02]  /*13570*/  LEA R8, R33, 0xfffffe00, 0x8 ;  /* 0xfffffe0021087811 */ /* 0x000fe400078e40ff */
[----:B------:R-:W-:Y:S02]  /*13580*/  SHF.L.U32 R10, R246, 0x8, RZ ;  /* 0x00000008f60a7819 */ /* 0x000fe400000006ff */
        /* <DEDUP_REMOVED lines=33> */
[----:B------:R-:W-:-:S04]  /*137a0*/  IMAD.MOV.U32 R6, RZ, RZ, R7 ;  /* 0x000000ffff067224 */ /* 0x000fc800078e0007 */
[----:B------:R-:W-:Y:S01]  /*137b0*/  @!P6 IMAD.MOV R9, RZ, RZ, -R9 ;  /* 0x000000ffff09e224 */ /* 0x000fe200078e0a09 */
[----:B------:R-:W-:-:S04]  /*137c0*/  @!P5 IADD3 R6, PT, PT, -R6, RZ, RZ ;  /* 0x000000ff0606d210 */ /* 0x000fc80007ffe1ff */
        /* <DEDUP_REMOVED lines=24> */
.L_x_5298:
[----:B------:R-:W-:Y:S05]  /*13950*/  BSYNC.RECONVERGENT B0 ;  /* 0x0000000000007941 */ /* 0x000fea0003800200 */
.L_x_5296:
[----:B------:R-:W-:Y:S01]  /*13960*/  IMAD.SHL.U32 R5, R230, 0x20, RZ ;  /* 0x00000020e6057824 */ /* 0x000fe200078e00ff */
[----:B------:R-:W-:Y:S01]  /*13970*/  LOP3.LUT R0, R2, 0x1c0, RZ, 0xc0, !PT ;  /* 0x000001c002007812 */ /* 0x000fe200078ec0ff */
[----:B------:R-:W-:Y:S01]  /*13980*/  IMAD.MOV.U32 R12, RZ, RZ, R233 ;  /* 0x000000ffff0c7224 */ /* 0x000fe200078e00e9 */
[----:B------:R-:W-:Y:S01]  /*13990*/  SHF.L.U64.HI R4, R230, 0x5, R231 ;  /* 0x00000005e6047819 */ /* 0x000fe200000102e7 */
[----:B------:R-:W-:Y:S01]  /*139a0*/  IMAD.MOV.U32 R13, RZ, RZ, R232 ;  /* 0x000000ffff0d7224 */ /* 0x000fe200078e00e8 */
[----:B------:R-:W-:Y:S02]  /*139b0*/  IADD3 R6, P0, PT, R5, R233, RZ ;  /* 0x000000e905067210 */ /* 0x000fe40007f1e0ff */
[----:B------:R-:W-:Y:S02]  /*139c0*/  LOP3.LUT R0, R0, 0x38, R224, 0xf8, !PT ;  /* 0x0000003800007812 */ /* 0x000fe400078ef8e0 */
[----:B------:R-:W-:Y:S01]  /*139d0*/  IADD3 R8, P1, PT, R6, R5, RZ ;  /* 0x0000000506087210 */ /* 0x000fe20007f3e0ff */
[----:B------:R-:W-:Y:S01]  /*139e0*/  IMAD.X R7, R4, 0x1, R232, P0 ;  /* 0x0000000104077824 */ /* 0x000fe200000e06e8 */
[----:B------:R-:W-:-:S02]  /*139f0*/  LOP3.LUT R0, R0, 0x38, R2, 0x78, !PT ;  /* 0x0000003800007812 */ /* 0x000fc400078e7802 */
[-C--:B------:R-:W-:Y:S01]  /*13a00*/  IADD3 R10, P0, PT, R8, R5.reuse, RZ ;  /* 0x00000005080a7210 */ /* 0x080fe20007f1e0ff */
[----:B------:R-:W-:Y:S01]  /*13a10*/  IMAD.X R9, R7, 0x1, R4, P1 ;  /* 0x0000000107097824 */ /* 0x000fe200008e0604 */
[----:B------:R-:W-:Y:S02]  /*13a20*/  LOP3.LUT R0, R0, 0x1e00, R2, 0xf8, !PT ;  /* 0x00001e0000007812 */ /* 0x000fe400078ef802 */
[-C--:B------:R-:W-:Y:S01]  /*13a30*/  IADD3 R16, P1, PT, R10, R5.reuse, RZ ;  /* 0x000000050a107210 */ /* 0x080fe20007f3e0ff */
[--C-:B------:R-:W-:Y:S01]  /*13a40*/  IMAD.X R11, R9, 0x1, R4.reuse, P0 ;  /* 0x00000001090b7824 */ /* 0x100fe200000e0604 */
[----:B------:R-:W-:Y:S02]  /*13a50*/  LEA R0, R0, UR8, 0x1 ;  /* 0x0000000800007c11 */ /* 0x000fe4000f8e08ff */
[----:B------:R-:W-:Y:S01]  /*13a60*/  IADD3 R14, P0, PT, R16, R5, RZ ;  /* 0x00000005100e7210 */ /* 0x000fe20007f1e0ff */
[--C-:B------:R-:W-:Y:S02]  /*13a70*/  IMAD.X R17, R11, 0x1, R4.reuse, P1 ;  /* 0x000000010b117824 */ /* 0x100fe400008e0604 */
[----:B------:R-:W-:Y:S01]  /*13a80*/  @!PT LDS RZ, [RZ] ;  /* 0x00000000fffff984 */ /* 0x000fe20000000800 */
[----:B------:R-:W-:Y:S01]  /*13a90*/  @!PT LDS RZ, [RZ] ;  /* 0x00000000fffff984 */ /* 0x000fe20000000800 */
[----:B------:R-:W-:Y:S01]  /*13aa0*/  @!PT LDS RZ, [RZ] ;  /* 0x00000000fffff984 */ /* 0x000fe20000000800 */
[----:B------:R1:W-:Y:S02]  /*13ab0*/  LDGSTS.E.BYPASS.LTC128B.128 [R0+0x2000], desc[UR6][R12.64] ;  /* 0x020000000c007fae */ /* 0x0003e4000b981a06 */
[----:B------:R-:W-:-:S02]  /*13ac0*/  IMAD.X R15, R17, 0x1, R4, P0 ;  /* 0x00000001110f7824 */ /* 0x000fc400000e0604 */
[----:B------:R2:W-:Y:S04]  /*13ad0*/  LDGSTS.E.BYPASS.LTC128B.128 [R0+0x2800], desc[UR6][R6.64] ;  /* 0x0280000006007fae */ /* 0x0005e8000b981a06 */
[----:B------:R3:W-:Y:S04]  /*13ae0*/  LDGSTS.E.BYPASS.LTC128B.128 [R0+0x3000], desc[UR6][R8.64] ;  /* 0x0300000008007fae */ /* 0x0007e8000b981a06 */
[----:B------:R4:W-:Y:S04]  /*13af0*/  LDGSTS.E.BYPASS.LTC128B.128 [R0+0x3800], desc[UR6][R10.64] ;  /* 0x038000000a007fae */ /* 0x0009e8000b981a06 */
[----:B------:R5:W-:Y:S04]  /*13b00*/  LDGSTS.E.BYPASS.LTC128B.128 [R0+0x4000], desc[UR6][R16.64] ;  /* 0x0400000010007fae */ /* 0x000be8000b981a06 */
[----:B------:R5:W-:Y:S01]  /*13b10*/  LDGSTS.E.BYPASS.LTC128B.128 [R0+0x4800], desc[UR6][R14.64] ;  /* 0x048000000e007fae */ /* 0x000be2000b981a06 */
[----:B-1----:R-:W-:-:S04]  /*13b20*/  IADD3 R12, P1, PT, R14, R5, RZ ;  /* 0x000000050e0c7210 */ /* 0x002fc80007f3e0ff */
[----:B--2---:R-:W-:Y:S01]  /*13b30*/  IADD3 R6, P0, PT, R12, R5, RZ ;  /* 0x000000050c067210 */ /* 0x004fe20007f1e0ff */
[----:B------:R-:W-:-:S03]  /*13b40*/  IMAD.X R13, R15, 0x1, R4, P1 ;  /* 0x000000010f0d7824 */ /* 0x000fc600008e0604 */
        /* <DEDUP_REMOVED lines=21> */
[----:B----4-:R-:W-:Y:S01]  /*13ca0*/  IADD3 R10, P0, PT, R8, R5, RZ ;  /* 0x00000005080a7210 */ /* 0x010fe20007f1e0ff */
[--C-:B------:R-:W-:Y:S01]  /*13cb0*/  IMAD.X R9, R7, 0x1, R4.reuse, P1 ;  /* 0x0000000107097824 */ /* 0x100fe200008e0604 */
[----:B------:R1:W-:Y:S03]  /*13cc0*/  LDGSTS.E.BYPASS.LTC128B.128 [R0+0x8800], desc[UR6][R6.64] ;  /* 0x0880000006007fae */ /* 0x0003e6000b981a06 */
[----:B------:R-:W-:Y:S01]  /*13cd0*/  IMAD.X R11, R9, 0x1, R4, P0 ;  /* 0x00000001090b7824 */ /* 0x000fe200000e0604 */
[----:B------:R1:W-:Y:S04]  /*13ce0*/  LDGSTS.E.BYPASS.LTC128B.128 [R0+0x9000], desc[UR6][R8.64] ;  /* 0x0900000008007fae */ /* 0x0003e8000b981a06 */
[----:B------:R1:W-:Y:S04]  /*13cf0*/  LDGSTS.E.BYPASS.LTC128B.128 [R0+0x9800], desc[UR6][R10.64] ;  /* 0x098000000a007fae */ /* 0x0003e8000b981a06 */
[----:B------:R-:W0:Y:S02]  /*13d00*/  LDGDEPBAR ;  /* 0x00000000000079af */ /* 0x000e240000000000 */
.L_x_5295:
[----:B------:R-:W-:Y:S05]  /*13d10*/  BSYNC.RECONVERGENT B1 ;  /* 0x0000000000017941 */ /* 0x000fea0003800200 */
.L_x_5294:
        /* <DEDUP_REMOVED lines=68> */
[----:B------:R-:W-:Y:S01]  /*14160*/  LEA R121, R121, UR8, 0x1 ;  /* 0x0000000879797c11 */ /* 0x000fe2000f8e08ff */
[----:B------:R-:W3:Y:S03]  /*14170*/  SHFL.BFLY PT, R4, R5, 0x2, 0x1f ;  /* 0x0c401f0005047f89 */ /* 0x000ee600000e0000 */
        /* <DEDUP_REMOVED lines=9> */
[----:B---3--:R-:W-:-:S03]  /*14210*/  FMNMX.FTZ R4, R5, R4, !PT ;  /* 0x0000000405047209 */ /* 0x008fc60007810000 */
[----:B------:R-:W1:Y:S04]  /*14220*/  SHFL.BFLY PT, R0, R2, 0x1, 0x1f ;  /* 0x0c201f0002007f89 */ /* 0x000e6800000e0000 */
[----:B------:R-:W-:Y:S01]  /*14230*/  LDSM.16.MT88.4 R56, [R3+0xa800] ;  /* 0x00a800000338783b */ /* 0x000fe20000004200 */
[----:B-1----:R-:W-:-:S03]  /*14240*/  FMNMX.FTZ R0, R2, R0, !PT ;  /* 0x0000000002007209 */ /* 0x002fc60007810000 */
        /* <DEDUP_REMOVED lines=18> */
[----:B------:R-:W1:Y:S01]  /*14370*/  LDSM.16.MT88.4 R52, [R3+0xa000] ;  /* 0x00a000000334783b */ /* 0x000e620000004200 */
[-CC-:B------:R-:W-:Y:S01]  /*14380*/  FFMA.FTZ R112, R219, R119.reuse, -R118.reuse ;  /* 0x00000077db707223 */ /* 0x180fe20000010876 */
[-CC-:B------:R-:W-:Y:S01]  /*14390*/  FFMA.FTZ R129, R42, R119.reuse, -R118.reuse ;  /* 0x000000772a817223 */ /* 0x180fe20000010876 */
[-CC-:B------:R-:W-:Y:S01]  /*143a0*/  FFMA.FTZ R133, R211, R119.reuse, -R117.reuse ;  /* 0x00000077d3857223 */ /* 0x180fe20000010875 */
[-CC-:B------:R-:W-:Y:S01]  /*143b0*/  FFMA.FTZ R132, R212, R119.reuse, -R117.reuse ;  /* 0x00000077d4847223 */ /* 0x180fe20000010875 */
[-CC-:B------:R-:W-:Y:S01]  /*143c0*/  FFMA.FTZ R131, R40, R119.reuse, -R117.reuse ;  /* 0x0000007728837223 */ /* 0x180fe20000010875 */
[-CC-:B------:R-:W-:Y:S01]  /*143d0*/  FFMA.FTZ R130, R41, R119.reuse, -R117.reuse ;  /* 0x0000007729827223 */ /* 0x180fe20000010875 */
[----:B------:R-:W2:Y:S01]  /*143e0*/  MUFU.EX2 R115, R115 ;  /* 0x0000007300737308 */ /* 0x000ea20000000800 */
[-CC-:B------:R-:W-:Y:S01]  /*143f0*/  FFMA.FTZ R128, R43, R119.reuse, -R118.reuse ;  /* 0x000000772b807223 */ /* 0x180fe20000010876 */
[-CC-:B------:R-:W-:Y:S01]  /*14400*/  FFMA.FTZ R127, R60, R119.reuse, -R118.reuse ;  /* 0x000000773c7f7223 */ /* 0x180fe20000010876 */
[-CC-:B------:R-:W-:Y:S01]  /*14410*/  FFMA.FTZ R34, R210, R119.reuse, -R118.reuse ;  /* 0x00000077d2227223 */ /* 0x180fe20000010876 */
[----:B------:R-:W3:Y:S01]  /*14420*/  LDSM.16.MT88.4 R60, [R32+0xa800] ;  /* 0x00a80000203c783b */ /* 0x000ee20000004200 */
        /* <DEDUP_REMOVED lines=28> */
[----:B----4-:R-:W-:Y:S01]  /*145f0*/  F2FP.BF16.F32.PACK_AB R39, R113, R114 ;  /* 0x000000727127723e */ /* 0x010fe200000010ff */
        /* <DEDUP_REMOVED lines=67> */
[-C--:B------:R-:W-:Y:S01]  /*14a30*/  FFMA.FTZ R90, R90, R119.reuse, -R117 ;  /* 0x000000775a5a7223 */ /* 0x080fe20000010875 */
[-CC-:B------:R-:W-:Y:S01]  /*14a40*/  FFMA.FTZ R91, R91, R119.reuse, -R118.reuse ;  /* 0x000000775b5b7223 */ /* 0x180fe20000010876 */
[----:B------:R-:W-:Y:S01]  /*14a50*/  FADD.FTZ R115, R116, R115 ;  /* 0x0000007374737221 */ /* 0x000fe20000010000 */
[----:B------:R-:W5:Y:S01]  /*14a60*/  MUFU.EX2 R130, R130 ;  /* 0x0000008200827308 */ /* 0x000f620000000800 */
[C---:B------:R-:W-:Y:S01]  /*14a70*/  HMMA.16816.F32.BF16 R16, R36.reuse, R18, RZ ;  /* 0x000000122410723c */ /* 0x040fe200000418ff */
[----:B------:R-:W-:Y:S01]  /*14a80*/  FADD.FTZ R125, R126, R125 ;  /* 0x0000007d7e7d7221 */ /* 0x000fe20000010000 */
[----:B------:R-:W-:Y:S01]  /*14a90*/  FADD.FTZ R115, R114, R115 ;  /* 0x0000007372737221 */ /* 0x000fe20000010000 */
[-CC-:B------:R-:W-:Y:S01]  /*14aa0*/  FFMA.FTZ R89, R89, R119.reuse, -R118.reuse ;  /* 0x0000007759597223 */ /* 0x180fe20000010876 */
[-C--:B------:R-:W-:Y:S01]  /*14ab0*/  FFMA.FTZ R87, R87, R119.reuse, -R118 ;  /* 0x0000007757577223 */ /* 0x080fe20000010876 */
[----:B------:R-:W-:Y:S01]  /*14ac0*/  FADD.FTZ R124, R124, R125 ;  /* 0x0000007d7c7c7221 */ /* 0x000fe20000010000 */
[----:B------:R-:W-:Y:S01]  /*14ad0*/  FADD.FTZ R113, R113, R115 ;  /* 0x0000007371717221 */ /* 0x000fe20000010000 */
[----:B------:R-:W3:Y:S01]  /*14ae0*/  MUFU.EX2 R128, R128 ;  /* 0x0000008000807308 */ /* 0x000ee20000000800 */
[C---:B------:R-:W-:Y:S01]  /*14af0*/  HMMA.16816.F32.BF16 R48, R36.reuse, R50, RZ ;  /* 0x000000322430723c */ /* 0x040fe200000418ff */
[----:B------:R-:W-:Y:S01]  /*14b00*/  FADD.FTZ R124, R123, R124 ;  /* 0x0000007c7b7c7221 */ /* 0x000fe20000010000 */
[----:B--2---:R-:W-:Y:S01]  /*14b10*/  FADD.FTZ R113, R112, R113 ;  /* 0x0000007170717221 */ /* 0x004fe20000010000 */
[-C--:B------:R-:W-:Y:S01]  /*14b20*/  FFMA.FTZ R85, R85, R119.reuse, -R118 ;  /* 0x0000007755557223 */ /* 0x080fe20000010876 */
[-CC-:B------:R-:W-:Y:S01]  /*14b30*/  FFMA.FTZ R88, R88, R119.reuse, -R117.reuse ;  /* 0x0000007758587223 */ /* 0x180fe20000010875 */
[-CC-:B------:R-:W-:Y:S01]  /*14b40*/  FFMA.FTZ R86, R86, R119.reuse, -R117.reuse ;  /* 0x0000007756567223 */ /* 0x180fe20000010875 */
[----:B------:R-:W-:Y:S01]  /*14b50*/  FFMA.FTZ R84, R84, R119, -R117 ;  /* 0x0000007754547223 */ /* 0x000fe20000010875 */
[----:B------:R-:W2:Y:S01]  /*14b60*/  MUFU.EX2 R127, R127 ;  /* 0x0000007f007f7308 */ /* 0x000ea20000000800 */
[C---:B-1----:R-:W-:Y:S01]  /*14b70*/  HMMA.16816.F32.BF16 R40, R36.reuse, R52, RZ ;  /* 0x000000342428723c */ /* 0x042fe200000418ff */
[----:B----4-:R-:W-:Y:S01]  /*14b80*/  F2FP.BF16.F32.PACK_AB R52, R132, R133 ;  /* 0x000000858434723e */ /* 0x010fe200000010ff */
[----:B------:R-:W-:Y:S01]  /*14b90*/  FADD.FTZ R133, R133, R124 ;  /* 0x0000007c85857221 */ /* 0x000fe20000010000 */
[C---:B------:R-:W-:Y:S01]  /*14ba0*/  F2FP.BF16.F32.PACK_AB R53, R122.reuse, R112 ;  /* 0x000000707a35723e */ /* 0x040fe200000010ff */
[----:B------:R-:W-:Y:S01]  /*14bb0*/  FADD.FTZ R122, R122, R113 ;  /* 0x000000717a7a7221 */ /* 0x000fe20000010000 */
[----:B------:R-:W-:Y:S01]  /*14bc0*/  FFMA.FTZ R82, R82, R119, -R117 ;  /* 0x0000007752527223 */ /* 0x000fe20000010875 */
[----:B------:R-:W-:Y:S01]  /*14bd0*/  FADD.FTZ R133, R132, R133 ;  /* 0x0000008584857221 */ /* 0x000fe20000010000 */
[----:B------:R-:W1:Y:S01]  /*14be0*/  MUFU.EX2 R34, R34 ;  /* 0x0000002200227308 */ /* 0x000e620000000800 */
[----:B------:R-:W-:Y:S01]  /*14bf0*/  HMMA.16816.F32.BF16 R36, R36, R54, RZ ;  /* 0x000000362424723c */ /* 0x000fe200000418ff */
[----:B-----5:R-:W-:Y:S01]  /*14c00*/  F2FP.BF16.F32.PACK_AB R54, R130, R131 ;  /* 0x000000838236723e */ /* 0x020fe200000010ff */
[----:B------:R-:W-:Y:S01]  /*14c10*/  FFMA.FTZ R83, R83, R119, -R118 ;  /* 0x0000007753537223 */ /* 0x000fe20000010876 */
[----:B---3--:R-:W-:Y:S01]  /*14c20*/  F2FP.BF16.F32.PACK_AB R55, R128, R129 ;  /* 0x000000818037723e */ /* 0x008fe200000010ff */
[----:B------:R-:W-:Y:S01]  /*14c30*/  FADD.FTZ R122, R129, R122 ;  /* 0x0000007a817a7221 */ /* 0x000fe20000010000 */
[----:B------:R-:W-:Y:S01]  /*14c40*/  FADD.FTZ R131, R131, R133 ;  /* 0x0000008583837221 */ /* 0x000fe20000010000 */
[-C--:B------:R-:W-:Y:S01]  /*14c50*/  FFMA.FTZ R76, R76, R119.reuse, -R117 ;  /* 0x000000774c4c7223 */ /* 0x080fe20000010875 */
[----:B------:R-:W-:Y:S01]  /*14c60*/  MUFU.EX2 R134, R134 ;  /* 0x0000008600867308 */ /* 0x000fe20000000800 */
[----:B------:R-:W-:Y:S01]  /*14c70*/  FADD.FTZ R128, R128, R122 ;  /* 0x0000007a80807221 */ /* 0x000fe20000010000 */
[----:B------:R-:W-:Y:S01]  /*14c80*/  FADD.FTZ R131, R130, R131 ;  /* 0x0000008382837221 */ /* 0x000fe20000010000 */
[C---:B------:R-:W-:Y:S01]  /*14c90*/  HMMA.16816.F32.BF16 R12, R52.reuse, R24, R12 ;  /* 0x00000018340c723c */ /* 0x040fe2000004180c */
[-CC-:B------:R-:W-:Y:S01]  /*14ca0*/  FFMA.FTZ R74, R74, R119.reuse, -R117.reuse ;  /* 0x000000774a4a7223 */ /* 0x180fe20000010875 */
[----:B--2---:R-:W-:Y:S01]  /*14cb0*/  FADD.FTZ R128, R127, R128 ;  /* 0x000000807f807221 */ /* 0x004fe20000010000 */
        /* <DEDUP_REMOVED lines=12> */
[----:B------:R-:W-:Y:S01]  /*14d80*/  FFMA.FTZ R249, R66, R119, -R118 ;  /* 0x0000007742f97223 */ /* 0x000fe20000010876 */
[----:B------:R-:W-:Y:S01]  /*14d90*/  HMMA.16816.F32.BF16 R20, R52, R28, R20 ;  /* 0x0000001c3414723c */ /* 0x000fe20000041814 */
[----:B------:R-:W-:-:S04]  /*14da0*/  ISETP.GE.AND P0, PT, R33, R229, PT ;  /* 0x000000e52100720c */ /* 0x000fc80003f06270 */
        /* <DEDUP_REMOVED lines=12> */
[----:B--2---:R-:W-:Y:S01]  /*14e70*/  F2FP.BF16.F32.PACK_AB R52, R136, R135 ;  /* 0x000000878834723e */ /* 0x004fe200000010ff */
[----:B------:R-:W2:Y:S01]  /*14e80*/  LDSM.16.MT88.4 R56, [R3+0xb000] ;  /* 0x00b000000338783b */ /* 0x000ea20000004200 */
[----:B------:R-:W-:Y:S01]  /*14e90*/  F2FP.BF16.F32.PACK_AB R53, R34, R127 ;  /* 0x0000007f2235723e */ /* 0x000fe200000010ff */
[----:B------:R-:W-:Y:S01]  /*14ea0*/  FADD.FTZ R135, R135, R131 ;  /* 0x0000008387877221 */ /* 0x000fe20000010000 */
[----:B----4-:R-:W-:Y:S01]  /*14eb0*/  F2FP.BF16.F32.PACK_AB R54, R140, R139 ;  /* 0x0000008b8c36723e */ /* 0x010fe200000010ff */
[----:B------:R-:W-:Y:S01]  /*14ec0*/  MUFU.EX2 R144, R144 ;  /* 0x0000009000907308 */ /* 0x000fe20000000800 */
[----:B-----5:R-:W-:Y:S01]  /*14ed0*/  F2FP.BF16.F32.PACK_AB R55, R141, R134 ;  /* 0x000000868d37723e */ /* 0x020fe200000010ff */
[----:B------:R-:W-:Y:S01]  /*14ee0*/  FADD.FTZ R135, R136, R135 ;  /* 0x0000008788877221 */ /* 0x000fe20000010000 */
[----:B------:R-:W-:Y:S01]  /*14ef0*/  FADD.FTZ R134, R134, R128 ;  /* 0x0000008086867221 */ /* 0x000fe20000010000 */
[-CC-:B------:R-:W-:Y:S01]  /*14f00*/  FFMA.FTZ R34, R73, R119.reuse, -R118.reuse ;  /* 0x0000007749227223 */ /* 0x180fe20000010876 */
[----:B------:R-:W-:Y:S01]  /*14f10*/  FFMA.FTZ R73, R111, R119, -R118 ;  /* 0x000000776f497223 */ /* 0x000fe20000010876 */
[----:B------:R-:W-:Y:S01]  /*14f20*/  FADD.FTZ R139, R139, R135 ;  /* 0x000000878b8b7221 */ /* 0x000fe20000010000 */
[----:B------:R-:W-:Y:S01]  /*14f30*/  FADD.FTZ R134, R141, R134 ;  /* 0x000000868d867221 */ /* 0x000fe20000010000 */
[----:B-1----:R-:W-:Y:S01]  /*14f40*/  HMMA.16816.F32.BF16 R12, R52, R24, R12 ;  /* 0x00000018340c723c */ /* 0x002fe2000004180c */
        /* <DEDUP_REMOVED lines=35> */
[----:B------:R-:W-:Y:S01]  /*15180*/  HMMA.16816.F32.BF16 R8, R52, R26, R8 ;  /* 0x0000001a3408723c */ /* 0x000fe20000041808 */
[----:B------:R-:W5:Y:S01]  /*15190*/  LDSM.16.MT88.4 R24, [R120+0xc000] ;  /* 0x00c000007818783b */ /* 0x000f620000004200 */
[----:B------:R-:W-:-:S04]  /*151a0*/  FADD.FTZ R144, R151, R144 ;  /* 0x0000009097907221 */ /* 0x000fc80000010000 */
        /* <DEDUP_REMOVED lines=40> */
[----:B------:R-:W5:Y:S06]  /*15430*/  MUFU.EX2 R180, R180 ;  /* 0x000000b400b47308 */ /* 0x000f6c0000000800 */
        /* <DEDUP_REMOVED lines=14> */
[----:B------:R-:W-:Y:S01]  /*15520*/  FADD.FTZ R160, R163, R160 ;  /* 0x000000a0a3a07221 */ /* 0x000fe20000010000 */
[----:B------:R-:W-:Y:S01]  /*15530*/  LDSM.16.MT88.4 R156, [R121+0x11800] ;  /* 0x01180000799c783b */ /* 0x000fe20000004200 */
[----:B------:R-:W1:Y:S01]  /*15540*/  MUFU.EX2 R185, R185 ;  /* 0x000000b900b97308 */ /* 0x000e620000000800 */
[----:B------:R-:W-:Y:S01]  /*15550*/  FADD.FTZ R167, R170, R167 ;  /* 0x000000a7aaa77221 */ /* 0x000fe20000010000 */
[C---:B-----5:R-:W-:Y:S01]  /*15560*/  HMMA.16816.F32.BF16 R12, R52.reuse, R24, R12 ;  /* 0x00000018340c723c */ /* 0x060fe2000004180c */
[----:B------:R-:W-:Y:S02]  /*15570*/  FADD.FTZ R175, R175, R160 ;  /* 0x000000a0afaf7221 */ /* 0x000fe40000010000 */
[----:B------:R-:W-:Y:S02]  /*15580*/  FADD.FTZ R172, R172, R167 ;  /* 0x000000a7acac7221 */ /* 0x000fe40000010000 */
[----:B------:R-:W-:Y:S01]  /*15590*/  FADD.FTZ R175, R180, R175 ;  /* 0x000000afb4af7221 */ /* 0x000fe20000010000 */
        /* <DEDUP_REMOVED lines=20> */
[C---:B------:R-:W-:Y:S01]  /*156e0*/  F2FP.BF16.F32.PACK_AB R53, R179.reuse, R180 ;  /* 0x000000b4b335723e */ /* 0x040fe200000010ff */
        /* <DEDUP_REMOVED lines=10> */
[----:B------:R-:W-:-:S04]  /*15790*/  FADD.FTZ R195, R195, R185 ;  /* 0x000000b9c3c37221 */ /* 0x000fc80000010000 */
[----:B--2---:R-:W-:Y:S02]  /*157a0*/  FADD.FTZ R195, R189, R195 ;  /* 0x000000c3bdc37221 */ /* 0x004fe40000010000 */
        /* <DEDUP_REMOVED lines=19> */
[----:B------:R-:W5:Y:S01]  /*158e0*/  MUFU.EX2 R173, R173 ;  /* 0x000000ad00ad7308 */ /* 0x000f620000000800 */
[----:B---3--:R-:W-:Y:S01]  /*158f0*/  F2FP.BF16.F32.PACK_AB R54, R187, R186 ;  /* 0x000000babb36723e */ /* 0x008fe200000010ff */
[----:B------:R-:W-:Y:S01]  /*15900*/  FADD.FTZ R192, R192, R179 ;  /* 0x000000b3c0c07221 */ /* 0x000fe20000010000 */
[----:B----4-:R-:W-:Y:S01]  /*15910*/  F2FP.BF16.F32.PACK_AB R55, R184, R190 ;  /* 0x000000beb837723e */ /* 0x010fe200000010ff */
[----:B------:R-:W-:-:S02]  /*15920*/  FADD.FTZ R188, R188, R195 ;  /* 0x000000c3bcbc7221 */ /* 0x000fc40000010000 */
[----:B------:R-:W-:Y:S02]  /*15930*/  FADD.FTZ R192, R191, R192 ;  /* 0x000000c0bfc07221 */ /* 0x000fe40000010000 */
[----:B------:R-:W3:Y:S01]  /*15940*/  MUFU.EX2 R169, R169 ;  /* 0x000000a900a97308 */ /* 0x000ee20000000800 */
[----:B------:R-:W-:Y:S01]  /*15950*/  FADD.FTZ R188, R186, R188 ;  /* 0x000000bcbabc7221 */ /* 0x000fe20000010000 */
[C---:B--2---:R-:W-:Y:S01]  /*15960*/  HMMA.16816.F32.BF16 R12, R52.reuse, R24, R12 ;  /* 0x00000018340c723c */ /* 0x044fe2000004180c */
[----:B------:R-:W-:Y:S02]  /*15970*/  FADD.FTZ R190, R190, R192 ;  /* 0x000000c0bebe7221 */ /* 0x000fe40000010000 */
[----:B------:R-:W-:Y:S02]  /*15980*/  FADD.FTZ R187, R187, R188 ;  /* 0x000000bcbbbb7221 */ /* 0x000fe40000010000 */
[----:B------:R-:W-:Y:S01]  /*15990*/  FADD.FTZ R190, R184, R190 ;  /* 0x000000beb8be7221 */ /* 0x000fe20000010000 */
[----:B------:R-:W2:Y:S01]  /*159a0*/  MUFU.EX2 R171, R171 ;  /* 0x000000ab00ab7308 */ /* 0x000ea20000000800 */
[----:B-1----:R-:W-:Y:S01]  /*159b0*/  FADD.FTZ R187, R174, R187 ;  /* 0x000000bbaebb7221 */ /* 0x002fe20000010000 */
[C---:B------:R-:W-:Y:S01]  /*159c0*/  HMMA.16816.F32.BF16 R8, R52.reuse, R26, R8 ;  /* 0x0000001a3408723c */ /* 0x040fe20000041808 */
[----:B------:R-:W1:Y:S05]  /*159d0*/  LDSM.16.MT88.4 R24, [R120+0xe000] ;  /* 0x00e000007818783b */ /* 0x000e6a0000004200 */
[----:B------:R-:W4:Y:S02]  /*159e0*/  MUFU.EX2 R168, R168 ;  /* 0x000000a800a87308 */ /* 0x000f240000000800 */
[C---:B------:R-:W-:Y:S06]  /*159f0*/  HMMA.16816.F32.BF16 R20, R52.reuse, R28, R20 ;  /* 0x0000001c3414723c */ /* 0x040fec0000041814 */
[----:B------:R-:W-:Y:S02]  /*15a00*/  MUFU.EX2 R162, R162 ;  /* 0x000000a200a27308 */ /* 0x000fe40000000800 */
[C---:B------:R-:W-:Y:S01]  /*15a10*/  HMMA.16816.F32.BF16 R16, R52.reuse, R30, R16 ;  /* 0x0000001e3410723c */ /* 0x040fe20000041810 */
[----:B------:R-:W1:Y:S05]  /*15a20*/  LDSM.16.MT88.4 R28, [R121+0xe000] ;  /* 0x00e00000791c783b */ /* 0x000e6a0000004200 */
[----:B------:R-:W-:Y:S02]  /*15a30*/  MUFU.EX2 R153, R153 ;  /* 0x0000009900997308 */ /* 0x000fe40000000800 */
[C---:B------:R-:W-:Y:S06]  /*15a40*/  HMMA.16816.F32.BF16 R4, R52.reuse, R60, R4 ;  /* 0x0000003c3404723c */ /* 0x040fec0000041804 */
[----:B------:R-:W-:Y:S02]  /*15a50*/  MUFU.EX2 R152, R152 ;  /* 0x0000009800987308 */ /* 0x000fe40000000800 */
[C---:B------:R-:W-:Y:S01]  /*15a60*/  HMMA.16816.F32.BF16 R48, R52.reuse, R62, R48 ;  /* 0x0000003e3430723c */ /* 0x040fe20000041830 */
[----:B------:R-:W1:Y:S05]  /*15a70*/  LDSM.16.MT88.4 R60, [R32+0xe000] ;  /* 0x00e00000203c783b */ /* 0x000e6a0000004200 */
[----:B------:R-:W1:Y:S02]  /*15a80*/  MUFU.EX2 R138, R138 ;  /* 0x0000008a008a7308 */ /* 0x000e640000000800 */
[----:B-----5:R-:W-:Y:S01]  /*15a90*/  HMMA.16816.F32.BF16 R40, R52, R56, R40 ;  /* 0x000000383428723c */ /* 0x020fe20000041828 */
[C---:B------:R-:W-:Y:S01]  /*15aa0*/  F2FP.BF16.F32.PACK_AB R56, R173.reuse, R174 ;  /* 0x000000aead38723e */ /* 0x040fe200000010ff */
[----:B------:R-:W-:Y:S01]  /*15ab0*/  FADD.FTZ R173, R173, R187 ;  /* 0x000000bbadad7221 */ /* 0x000fe20000010000 */
[----:B------:R-:W-:Y:S01]  /*15ac0*/  F2FP.BF16.F32.PACK_AB R57, R178, R181 ;  /* 0x000000b5b239723e */ /* 0x000fe200000010ff */
[----:B------:R-:W-:-:S02]  /*15ad0*/  FADD.FTZ R181, R181, R190 ;  /* 0x000000beb5b57221 */ /* 0x000fc40000010000 */
[----:B------:R-:W5:Y:S01]  /*15ae0*/  MUFU.EX2 R137, R137 ;  /* 0x0000008900897308 */ /* 0x000f620000000800 */
[----:B---3--:R-:W-:Y:S01]  /*15af0*/  FADD.FTZ R173, R169, R173 ;  /* 0x000000ada9ad7221 */ /* 0x008fe20000010000 */
[----:B------:R-:W-:Y:S01]  /*15b00*/  HMMA.16816.F32.BF16 R36, R52, R58, R36 ;  /* 0x0000003a3424723c */ /* 0x000fe20000041824 */
[C---:B--2---:R-:W-:Y:S01]  /*15b10*/  F2FP.BF16.F32.PACK_AB R58, R171.reuse, R169 ;  /* 0x000000a9ab3a723e */ /* 0x044fe200000010ff */
[----:B------:R-:W2:Y:S01]  /*15b20*/  LDSM.16.MT88.4 R52, [R3+0xe000] ;  /* 0x00e000000334783b */ /* 0x000ea20000004200 */
[----:B----4-:R-:W-:Y:S01]  /*15b30*/  F2FP.BF16.F32.PACK_AB R59, R168, R177 ;  /* 0x000000b1a83b723e */ /* 0x010fe200000010ff */
[----:B------:R-:W-:Y:S01]  /*15b40*/  FADD.FTZ R181, R178, R181 ;  /* 0x000000b5b2b57221 */ /* 0x000fe20000010000 */
[----:B------:R-:W-:Y:S01]  /*15b50*/  FADD.FTZ R171, R171, R173 ;  /* 0x000000adabab7221 */ /* 0x000fe20000010000 */
[----:B------:R-:W-:Y:S02]  /*15b60*/  MUFU.EX2 R108, R108 ;  /* 0x0000006c006c7308 */ /* 0x000fe40000000800 */
[----:B------:R-:W-:Y:S01]  /*15b70*/  FADD.FTZ R177, R177, R181 ;  /* 0x000000b5b1b17221 */ /* 0x000fe20000010000 */
[----:B-1----:R-:W-:Y:S01]  /*15b80*/  FADD.FTZ R171, R138, R171 ;  /* 0x000000ab8aab7221 */ /* 0x002fe20000010000 */
[----:B------:R-:W-:Y:S02]  /*15b90*/  HMMA.16816.F32.BF16 R12, R56, R24, R12 ;  /* 0x00000018380c723c */ /* 0x000fe4000004180c */
[----:B------:R-:W-:-:S02]  /*15ba0*/  FADD.FTZ R177, R168, R177 ;  /* 0x000000b1a8b17221 */ /* 0x000fc40000010000 */
[----:B------:R-:W1:Y:S01]  /*15bb0*/  MUFU.EX2 R105, R105 ;  /* 0x0000006900697308 */ /* 0x000e620000000800 */
[----:B-----5:R-:W-:-:S03]  /*15bc0*/  FADD.FTZ R171, R137, R171 ;  /* 0x000000ab89ab7221 */ /* 0x020fc60000010000 */
[C---:B------:R-:W-:Y:S01]  /*15bd0*/  HMMA.16816.F32.BF16 R8, R56.reuse, R26, R8 ;  /* 0x0000001a3808723c */ /* 0x040fe20000041808 */
[----:B------:R-:W3:Y:S03]  /*15be0*/  LDSM.16.MT88.4 R24, [R120+0xe800] ;  /* 0x00e800007818783b */ /* 0x000ee60000004200 */
[----:B------:R-:W4:Y:S04]  /*15bf0*/  MUFU.EX2 R104, R104 ;  /* 0x0000006800687308 */ /* 0x000f280000000800 */
[C---:B------:R-:W-:Y:S04]  /*15c00*/  HMMA.16816.F32.BF16 R20, R56.reuse, R28, R20 ;  /* 0x0000001c3814723c */ /* 0x040fe80000041814 */
[----:B------:R-:W5:Y:S04]  /*15c10*/  MUFU.EX2 R47, R47 ;  /* 0x0000002f002f7308 */ /* 0x000f680000000800 */
[C---:B------:R-:W-:Y:S01]  /*15c20*/  HMMA.16816.F32.BF16 R16, R56.reuse, R30, R16 ;  /* 0x0000001e3810723c */ /* 0x040fe20000041810 */
[----:B------:R-:W5:Y:S03]  /*15c30*/  LDSM.16.MT88.4 R28, [R121+0xe800] ;  /* 0x00e80000791c783b */ /* 0x000f660000004200 */
[----:B------:R-:W-:Y:S04]  /*15c40*/  MUFU.EX2 R103, R103 ;  /* 0x0000006700677308 */ /* 0x000fe80000000800 */
[C---:B------:R-:W-:Y:S04]  /*15c50*/  HMMA.16816.F32.BF16 R4, R56.reuse, R60, R4 ;  /* 0x0000003c3804723c */ /* 0x040fe80000041804 */
[----:B------:R-:W-:Y:S04]  /*15c60*/  MUFU.EX2 R101, R101 ;  /* 0x0000006500657308 */ /* 0x000fe80000000800 */
[C---:B------:R-:W-:Y:S01]  /*15c70*/  HMMA.16816.F32.BF16 R48, R56.reuse, R62, R48 ;  /* 0x0000003e3830723c */ /* 0x040fe20000041830 */
[----:B------:R-:W-:Y:S03]  /*15c80*/  LDSM.16.MT88.4 R60, [R3+0xe800] ;  /* 0x00e80000033c783b */ /* 0x000fe60000004200 */
[----:B------:R-:W-:Y:S04]  /*15c90*/  MUFU.EX2 R35, R35 ;  /* 0x0000002300237308 */ /* 0x000fe80000000800 */
[C---:B--2---:R-:W-:Y:S04]  /*15ca0*/  HMMA.16816.F32.BF16 R40, R56.reuse, R52, R40 ;  /* 0x000000343828723c */ /* 0x044fe80000041828 */
[----:B------:R-:W2:Y:S04]  /*15cb0*/  MUFU.EX2 R102, R102 ;  /* 0x0000006600667308 */ /* 0x000ea80000000800 */
[----:B------:R-:W-:Y:S01]  /*15cc0*/  HMMA.16816.F32.BF16 R36, R56, R54, R36 ;  /* 0x000000363824723c */ /* 0x000fe20000041824 */
[----:B------:R-:W2:Y:S01]  /*15cd0*/  LDSM.16.MT88.4 R52, [R32+0xe800] ;  /* 0x00e800002034783b */ /* 0x000ea20000004200 */
[----:B------:R-:W-:-:S02]  /*15ce0*/  F2FP.BF16.F32.PACK_AB R56, R137, R138 ;  /* 0x0000008a8938723e */ /* 0x000fc400000010ff */
[----:B------:R-:W-:Y:S01]  /*15cf0*/  F2FP.BF16.F32.PACK_AB R57, R153, R162 ;  /* 0x000000a29939723e */ /* 0x000fe200000010ff */
[----:B------:R-:W-:Y:S01]  /*15d00*/  MUFU.EX2 R100, R100 ;  /* 0x0000006400647308 */ /* 0x000fe20000000800 */
[----:B-1----:R-:W-:Y:S01]  /*15d10*/  F2FP.BF16.F32.PACK_AB R58, R105, R108 ;  /* 0x0000006c693a723e */ /* 0x002fe200000010ff */
[----:B------:R-:W-:Y:S01]  /*15d20*/  FADD.FTZ R162, R162, R177 ;  /* 0x000000b1a2a27221 */ /* 0x000fe20000010000 */
[----:B----4-:R-:W-:Y:S01]  /*15d30*/  F2FP.BF16.F32.PACK_AB R59, R104, R152 ;  /* 0x00000098683b723e */ /* 0x010fe200000010ff */
[----:B------:R-:W-:Y:S01]  /*15d40*/  FADD.FTZ R108, R108, R171 ;  /* 0x000000ab6c6c7221 */ /* 0x000fe20000010000 */
[----:B------:R-:W-:Y:S01]  /*15d50*/  LDSM.16.MT88.4 R136, [R120+0x11800] ;  /* 0x011800007888783b */ /* 0x000fe20000004200 */
[----:B------:R-:W-:Y:S02]  /*15d60*/  FADD.FTZ R162, R153, R162 ;  /* 0x000000a299a27221 */ /* 0x000fe40000010000 */
[----:B------:R-:W1:Y:S01]  /*15d70*/  MUFU.EX2 R98, R98 ;  /* 0x0000006200627308 */ /* 0x000e620000000800 */
[----:B------:R-:W-:Y:S01]  /*15d80*/  FADD.FTZ R108, R105, R108 ;  /* 0x0000006c696c7221 */ /* 0x000fe20000010000 */
[----:B---3--:R-:W-:Y:S01]  /*15d90*/  HMMA.16816.F32.BF16 R12, R56, R24, R12 ;  /* 0x00000018380c723c */ /* 0x008fe2000004180c */
[----:B------:R-:W-:-:S02]  /*15da0*/  FADD.FTZ R162, R152, R162 ;  /* 0x000000a298a27221 */ /* 0x000fc40000010000 */
[----:B------:R-:W-:Y:S02]  /*15db0*/  LDSM.16.MT88.4 R152, [R32+0x11800] ;  /* 0x011800002098783b */ /* 0x000fe40000004200 */
[----:B------:R-:W-:Y:S01]  /*15dc0*/  FADD.FTZ R104, R104, R162 ;  /* 0x000000a268687221 */ /* 0x000fe20000010000 */
[----:B------:R-:W3:Y:S02]  /*15dd0*/  MUFU.EX2 R99, R99 ;  /* 0x0000006300637308 */ /* 0x000ee40000000800 */
[----:B------:R-:W-:Y:S01]  /*15de0*/  HMMA.16816.F32.BF16 R8, R56, R26, R8 ;  /* 0x0000001a3808723c */ /* 0x000fe20000041808 */
[----:B------:R-:W4:Y:S01]  /*15df0*/  LDSM.16.MT88.4 R24, [R121+0xf000] ;  /* 0x00f000007918783b */ /* 0x000f220000004200 */
[----:B-----5:R-:W-:-:S04]  /*15e00*/  FADD.FTZ R104, R47, R104 ;  /* 0x000000682f687221 */ /* 0x020fc80000010000 */
[----:B------:R-:W5:Y:S02]  /*15e10*/  MUFU.EX2 R97, R97 ;  /* 0x0000006100617308 */ /* 0x000f640000000800 */
[C---:B------:R-:W-:Y:S06]  /*15e20*/  HMMA.16816.F32.BF16 R20, R56.reuse, R28, R20 ;  /* 0x0000001c3814723c */ /* 0x040fec0000041814 */
[----:B------:R-:W-:Y:S02]  /*15e30*/  MUFU.EX2 R95, R95 ;  /* 0x0000005f005f7308 */ /* 0x000fe40000000800 */
[C---:B------:R-:W-:Y:S01]  /*15e40*/  HMMA.16816.F32.BF16 R16, R56.reuse, R30, R16 ;  /* 0x0000001e3810723c */ /* 0x040fe20000041810 */
[----:B------:R-:W5:Y:S05]  /*15e50*/  LDSM.16.MT88.4 R28, [R120+0xf000] ;  /* 0x00f00000781c783b */ /* 0x000f6a0000004200 */
[----:B------:R-:W-:Y:S02]  /*15e60*/  MUFU.EX2 R93, R93 ;  /* 0x0000005d005d7308 */ /* 0x000fe40000000800 */
[C---:B--2---:R-:W-:Y:S06]  /*15e70*/  HMMA.16816.F32.BF16 R4, R56.reuse, R52, R4 ;  /* 0x000000343804723c */ /* 0x044fec0000041804 */
[----:B------:R-:W2:Y:S02]  /*15e80*/  MUFU.EX2 R96, R96 ;  /* 0x0000006000607308 */ /* 0x000ea40000000800 */
[C---:B------:R-:W-:Y:S01]  /*15e90*/  HMMA.16816.F32.BF16 R48, R56.reuse, R54, R48 ;  /* 0x000000363830723c */ /* 0x040fe20000041830 */
[----:B------:R-:W2:Y:S05]  /*15ea0*/  LDSM.16.MT88.4 R52, [R32+0xf000] ;  /* 0x00f000002034783b */ /* 0x000eaa0000004200 */
[----:B------:R-:W2:Y:S02]  /*15eb0*/  MUFU.EX2 R94, R94 ;  /* 0x0000005e005e7308 */ /* 0x000ea40000000800 */
[C---:B------:R-:W-:Y:S06]  /*15ec0*/  HMMA.16816.F32.BF16 R40, R56.reuse, R60, R40 ;  /* 0x0000003c3828723c */ /* 0x040fec0000041828 */
[----:B------:R-:W-:Y:S02]  /*15ed0*/  MUFU.EX2 R92, R92 ;  /* 0x0000005c005c7308 */ /* 0x000fe40000000800 */
[----:B------:R-:W-:Y:S01]  /*15ee0*/  HMMA.16816.F32.BF16 R36, R56, R62, R36 ;  /* 0x0000003e3824723c */ /* 0x000fe20000041824 */
[----:B------:R-:W-:Y:S01]  /*15ef0*/  F2FP.BF16.F32.PACK_AB R56, R102, R35 ;  /* 0x000000236638723e */ /* 0x000fe200000010ff */
[----:B------:R-:W2:Y:S01]  /*15f00*/  LDSM.16.MT88.4 R60, [R3+0xf000] ;  /* 0x00f00000033c783b */ /* 0x000ea20000004200 */
[----:B------:R-:W-:Y:S01]  /*15f10*/  F2FP.BF16.F32.PACK_AB R57, R103, R47 ;  /* 0x0000002f6739723e */ /* 0x000fe200000010ff */
[----:B------:R-:W-:Y:S01]  /*15f20*/  FADD.FTZ R35, R35, R108 ;  /* 0x0000006c23237221 */ /* 0x000fe20000010000 */
[----:B-1----:R-:W-:Y:S01]  /*15f30*/  F2FP.BF16.F32.PACK_AB R58, R98, R100 ;  /* 0x00000064623a723e */ /* 0x002fe200000010ff */
[----:B------:R-:W1:Y:S01]  /*15f40*/  MUFU.EX2 R90, R90 ;  /* 0x0000005a005a7308 */ /* 0x000e620000000800 */
[----:B---3--:R-:W-:Y:S01]  /*15f50*/  F2FP.BF16.F32.PACK_AB R59, R99, R101 ;  /* 0x00000065633b723e */ /* 0x008fe200000010ff */
[----:B------:R-:W-:Y:S01]  /*15f60*/  FADD.FTZ R103, R103, R104 ;  /* 0x0000006867677221 */ /* 0x000fe20000010000 */
[----:B------:R-:W-:-:S03]  /*15f70*/  FADD.FTZ R35, R102, R35 ;  /* 0x0000002366237221 */ /* 0x000fc60000010000 */
[----:B------:R-:W-:Y:S01]  /*15f80*/  FADD.FTZ R103, R101, R103 ;  /* 0x0000006765677221 */ /* 0x000fe20000010000 */
[----:B------:R-:W-:Y:S01]  /*15f90*/  FADD.FTZ R100, R100, R35 ;  /* 0x0000002364647221 */ /* 0x000fe20000010000 */
[----:B----4-:R-:W-:Y:S01]  /*15fa0*/  HMMA.16816.F32.BF16 R20, R56, R24, R20 ;  /* 0x000000183814723c */ /* 0x010fe20000041814 */
[----:B------:R-:W3:Y:S01]  /*15fb0*/  MUFU.EX2 R91, R91 ;  /* 0x0000005b005b7308 */ /* 0x000ee20000000800 */
[----:B------:R-:W-:Y:S01]  /*15fc0*/  FADD.FTZ R99, R99, R103 ;  /* 0x0000006763637221 */ /* 0x000fe20000010000 */
[----:B------:R-:W-:-:S03]  /*15fd0*/  FADD.FTZ R100, R98, R100 ;  /* 0x0000006462647221 */ /* 0x000fc60000010000 */
[----:B-----5:R-:W-:Y:S01]  /*15fe0*/  FADD.FTZ R99, R97, R99 ;  /* 0x0000006361637221 */ /* 0x020fe20000010000 */
[----:B--2---:R-:W-:Y:S01]  /*15ff0*/  FADD.FTZ R100, R96, R100 ;  /* 0x0000006460647221 */ /* 0x004fe20000010000 */
[C---:B------:R-:W-:Y:S01]  /*16000*/  HMMA.16816.F32.BF16 R16, R56.reuse, R26, R16 ;  /* 0x0000001a3810723c */ /* 0x040fe20000041810 */
[----:B------:R-:W2:Y:S01]  /*16010*/  LDSM.16.MT88.4 R24, [R121+0xf800] ;  /* 0x00f800007918783b */ /* 0x000ea20000004200 */
[----:B------:R-:W4:Y:S06]  /*16020*/  MUFU.EX2 R89, R89 ;  /* 0x0000005900597308 */ /* 0x000f2c0000000800 */
[C---:B------:R-:W-:Y:S02]  /*16030*/  HMMA.16816.F32.BF16 R12, R56.reuse, R28, R12 ;  /* 0x0000001c380c723c */ /* 0x040fe4000004180c */
[----:B------:R-:W-:Y:S06]  /*16040*/  MUFU.EX2 R87, R87 ;  /* 0x0000005700577308 */ /* 0x000fec0000000800 */
[C---:B------:R-:W-:Y:S01]  /*16050*/  HMMA.16816.F32.BF16 R8, R56.reuse, R30, R8 ;  /* 0x0000001e3808723c */ /* 0x040fe20000041808 */
[----:B------:R-:W5:Y:S01]  /*16060*/  LDSM.16.MT88.4 R28, [R120+0xf800] ;  /* 0x00f80000781c783b */ /* 0x000f620000004200 */
[----:B------:R-:W-:Y:S06]  /*16070*/  MUFU.EX2 R85, R85 ;  /* 0x0000005500557308 */ /* 0x000fec0000000800 */
[C---:B------:R-:W-:Y:S02]  /*16080*/  HMMA.16816.F32.BF16 R4, R56.reuse, R52, R4 ;  /* 0x000000343804723c */ /* 0x040fe40000041804 */
[----:B------:R-:W4:Y:S06]  /*16090*/  MUFU.EX2 R88, R88 ;  /* 0x0000005800587308 */ /* 0x000f2c0000000800 */
[C---:B------:R-:W-:Y:S01]  /*160a0*/  HMMA.16816.F32.BF16 R48, R56.reuse, R54, R48 ;  /* 0x000000363830723c */ /* 0x040fe20000041830 */
[----:B------:R-:W5:Y:S01]  /*160b0*/  LDSM.16.MT88.4 R52, [R32+0xf800] ;  /* 0x00f800002034783b */ /* 0x000f620000004200 */
[----:B------:R-:W5:Y:S06]  /*160c0*/  MUFU.EX2 R86, R86 ;  /* 0x0000005600567308 */ /* 0x000f6c0000000800 */
[C---:B------:R-:W-:Y:S02]  /*160d0*/  HMMA.16816.F32.BF16 R40, R56.reuse, R60, R40 ;  /* 0x0000003c3828723c */ /* 0x040fe40000041828 */
[----:B------:R-:W-:Y:S06]  /*160e0*/  MUFU.EX2 R84, R84 ;  /* 0x0000005400547308 */ /* 0x000fec0000000800 */
[----:B------:R-:W-:Y:S01]  /*160f0*/  HMMA.16816.F32.BF16 R36, R56, R62, R36 ;  /* 0x0000003e3824723c */ /* 0x000fe20000041824 */
[----:B------:R-:W-:Y:S01]  /*16100*/  F2FP.BF16.F32.PACK_AB R56, R94, R96 ;  /* 0x000000605e38723e */ /* 0x000fe200000010ff */
[----:B------:R-:W5:Y:S01]  /*16110*/  LDSM.16.MT88.4 R60, [R3+0xf800] ;  /* 0x00f80000033c783b */ /* 0x000f620000004200 */
[C---:B------:R-:W-:Y:S01]  /*16120*/  F2FP.BF16.F32.PACK_AB R57, R95.reuse, R97 ;  /* 0x000000615f39723e */ /* 0x040fe200000010ff */
[----:B------:R-:W5:Y:S01]  /*16130*/  MUFU.EX2 R82, R82 ;  /* 0x0000005200527308 */ /* 0x000f620000000800 */
        /* <DEDUP_REMOVED lines=10> */
[----:B----4-:R-:W-:Y:S01]  /*161e0*/  FADD.FTZ R91, R89, R91 ;  /* 0x0000005b595b7221 */ /* 0x010fe20000010000 */
[----:B------:R-:W-:Y:S01]  /*161f0*/  MUFU.EX2 R76, R76 ;  /* 0x0000004c004c7308 */ /* 0x000fe20000000800 */
[----:B------:R-:W-:Y:S01]  /*16200*/  FADD.FTZ R90, R88, R90 ;  /* 0x0000005a585a7221 */ /* 0x000fe20000010000 */
        /* <DEDUP_REMOVED lines=8> */
[C---:B------:R-:W-:Y:S06]  /*16290*/  HMMA.16816.F32.BF16 R4, R56.reuse, R52, R4 ;  /* 0x000000343804723c */ /* 0x040fec0000041804 */
[----:B------:R-:W-:Y:S02]  /*162a0*/  MUFU.EX2 R65, R65 ;  /* 0x0000004100417308 */ /* 0x000fe40000000800 */
[C---:B------:R-:W-:Y:S01]  /*162b0*/  HMMA.16816.F32.BF16 R48, R56.reuse, R54, R48 ;  /* 0x000000363830723c */ /* 0x040fe20000041830 */
[----:B------:R-:W4:Y:S05]  /*162c0*/  LDSM.16.MT88.4 R52, [R32+0x10000] ;  /* 0x010000002034783b */ /* 0x000f2a0000004200 */
        /* <DEDUP_REMOVED lines=14> */
[----:B-1----:R-:W-:Y:S01]  /*163b0*/  F2FP.BF16.F32.PACK_AB R59, R83, R85 ;  /* 0x00000055533b723e */ /* 0x002fe200000010ff */
[----:B------:R-:W1:Y:S01]  /*163c0*/  MUFU.EX2 R60, R60 ;  /* 0x0000003c003c7308 */ /* 0x000e620000000800 */
[-C--:B------:R-:W-:Y:S01]  /*163d0*/  FFMA.FTZ R78, R110, R119.reuse, -R117 ;  /* 0x000000776e4e7223 */ /* 0x080fe20000010875 */
[----:B------:R-:W-:Y:S01]  /*163e0*/  FFMA.FTZ R80, R109, R119, -R118 ;  /* 0x000000776d507223 */ /* 0x000fe20000010876 */
[----:B------:R-:W-:Y:S01]  /*163f0*/  FADD.FTZ R87, R87, R91 ;  /* 0x0000005b57577221 */ /* 0x000fe20000010000 */
[----:B------:R-:W-:-:S02]  /*16400*/  FADD.FTZ R86, R86, R90 ;  /* 0x0000005a56567221 */ /* 0x000fc40000010000 */
[C---:B--2---:R-:W-:Y:S01]  /*16410*/  HMMA.16816.F32.BF16 R20, R56.reuse, R24, R20 ;  /* 0x000000183814723c */ /* 0x044fe20000041814 */
[----:B------:R-:W-:Y:S01]  /*16420*/  FADD.FTZ R87, R85, R87 ;  /* 0x0000005755577221 */ /* 0x000fe20000010000 */
[----:B------:R-:W-:Y:S01]  /*16430*/  MUFU.EX2 R61, R61 ;  /* 0x0000003d003d7308 */ /* 0x000fe20000000800 */
[----:B------:R-:W-:Y:S02]  /*16440*/  FADD.FTZ R86, R84, R86 ;  /* 0x0000005654567221 */ /* 0x000fe40000010000 */
[----:B------:R-:W-:Y:S02]  /*16450*/  FADD.FTZ R83, R83, R87 ;  /* 0x0000005753537221 */ /* 0x000fe40000010000 */
[----:B------:R-:W-:Y:S01]  /*16460*/  FADD.FTZ R82, R82, R86 ;  /* 0x0000005652527221 */ /* 0x000fe20000010000 */
[----:B------:R-:W-:Y:S01]  /*16470*/  HMMA.16816.F32.BF16 R16, R56, R26, R16 ;  /* 0x0000001a3810723c */ /* 0x000fe20000041810 */
[----:B------:R-:W2:Y:S01]  /*16480*/  LDSM.16.MT88.4 R24, [R3+0x10000] ;  /* 0x010000000318783b */ /* 0x000ea20000004200 */
[----:B------:R-:W-:Y:S01]  /*16490*/  MUFU.EX2 R62, R62 ;  /* 0x0000003e003e7308 */ /* 0x000fe20000000800 */
[----:B-1----:R-:W-:-:S05]  /*164a0*/  FADD.FTZ R83, R60, R83 ;  /* 0x000000533c537221 */ /* 0x002fca0000010000 */
[C---:B---3--:R-:W-:Y:S02]  /*164b0*/  HMMA.16816.F32.BF16 R12, R56.reuse, R28, R12 ;  /* 0x0000001c380c723c */ /* 0x048fe4000004180c */
[----:B------:R-:W1:Y:S06]  /*164c0*/  MUFU.EX2 R63, R63 ;  /* 0x0000003f003f7308 */ /* 0x000e6c0000000800 */
[C---:B------:R-:W-:Y:S01]  /*164d0*/  HMMA.16816.F32.BF16 R8, R56.reuse, R30, R8 ;  /* 0x0000001e3808723c */ /* 0x040fe20000041808 */
[----:B------:R-:W3:Y:S01]  /*164e0*/  LDSM.16.MT88.4 R28, [R121+0x10800] ;  /* 0x01080000791c783b */ /* 0x000ee20000004200 */
[----:B------:R-:W5:Y:S06]  /*164f0*/  MUFU.EX2 R77, R77 ;  /* 0x0000004d004d7308 */ /* 0x000f6c0000000800 */
[----:B----4-:R-:W-:Y:S02]  /*16500*/  HMMA.16816.F32.BF16 R4, R56, R52, R4 ;  /* 0x000000343804723c */ /* 0x010fe40000041804 */
[----:B------:R-:W-:Y:S01]  /*16510*/  MUFU.EX2 R64, R64 ;  /* 0x0000004000407308 */ /* 0x000fe20000000800 */
[----:B-1----:R-:W-:-:S05]  /*16520*/  FADD.FTZ R82, R63, R82 ;  /* 0x000000523f527221 */ /* 0x002fca0000010000 */
[C---:B------:R-:W-:Y:S01]  /*16530*/  HMMA.16816.F32.BF16 R48, R56.reuse, R54, R48 ;  /* 0x000000363830723c */ /* 0x040fe20000041830 */
[----:B------:R-:W1:Y:S01]  /*16540*/  LDSM.16.MT88.4 R52, [R120+0x10800] ;  /* 0x010800007834783b */ /* 0x000e620000004200 */
[----:B------:R-:W-:Y:S06]  /*16550*/  MUFU.EX2 R78, R78 ;  /* 0x0000004e004e7308 */ /* 0x000fec0000000800 */
[C---:B--2---:R-:W-:Y:S02]  /*16560*/  HMMA.16816.F32.BF16 R40, R56.reuse, R24, R40 ;  /* 0x000000183828723c */ /* 0x044fe40000041828 */
[----:B------:R-:W-:Y:S06]  /*16570*/  MUFU.EX2 R79, R79 ;  /* 0x0000004f004f7308 */ /* 0x000fec0000000800 */
[----:B------:R-:W-:Y:S01]  /*16580*/  HMMA.16816.F32.BF16 R36, R56, R26, R36 ;  /* 0x0000001a3824723c */ /* 0x000fe20000041824 */
[----:B------:R-:W2:Y:S01]  /*16590*/  LDSM.16.MT88.4 R24, [R32+0x10800] ;  /* 0x010800002018783b */ /* 0x000ea20000004200 */
[----:B-----5:R-:W-:Y:S01]  /*165a0*/  F2FP.BF16.F32.PACK_AB R56, R77, R63 ;  /* 0x0000003f4d38723e */ /* 0x020fe200000010ff */
[----:B------:R-:W-:Y:S01]  /*165b0*/  MUFU.EX2 R80, R80 ;  /* 0x0000005000507308 */ /* 0x000fe20000000800 */
[C---:B------:R-:W-:Y:S01]  /*165c0*/  F2FP.BF16.F32.PACK_AB R57, R61.reuse, R60 ;  /* 0x0000003c3d39723e */ /* 0x040fe200000010ff */
[----:B------:R-:W-:Y:S01]  /*165d0*/  FADD.FTZ R61, R61, R83 ;  /* 0x000000533d3d7221 */ /* 0x000fe20000010000 */
[----:B------:R-:W-:Y:S01]  /*165e0*/  F2FP.BF16.F32.PACK_AB R58, R74, R76 ;  /* 0x0000004c4a3a723e */ /* 0x000fe200000010ff */
[----:B------:R-:W-:Y:S01]  /*165f0*/  FADD.FTZ R77, R77, R82 ;  /* 0x000000524d4d7221 */ /* 0x000fe20000010000 */
[----:B------:R-:W-:Y:S01]  /*16600*/  F2FP.BF16.F32.PACK_AB R59, R75, R62 ;  /* 0x0000003e4b3b723e */ /* 0x000fe200000010ff */
[----:B------:R-:W-:-:S02]  /*16610*/  FADD.FTZ R61, R62, R61 ;  /* 0x0000003d3e3d7221 */ /* 0x000fc40000010000 */
[----:B------:R-:W-:Y:S01]  /*16620*/  MUFU.EX2 R81, R81 ;  /* 0x0000005100517308 */ /* 0x000fe20000000800 */
[----:B------:R-:W-:Y:S01]  /*16630*/  FADD.FTZ R77, R76, R77 ;  /* 0x0000004d4c4d7221 */ /* 0x000fe20000010000 */
[----:B------:R-:W-:Y:S02]  /*16640*/  FADD.FTZ R75, R75, R61 ;  /* 0x0000003d4b4b7221 */ /* 0x000fe40000010000 */
[----:B---3--:R-:W-:Y:S01]  /*16650*/  HMMA.16816.F32.BF16 R20, R56, R28, R20 ;  /* 0x0000001c3814723c */ /* 0x008fe20000041814 */
[----:B------:R-:W-:Y:S01]  /*16660*/  FADD.FTZ R74, R74, R77 ;  /* 0x0000004d4a4a7221 */ /* 0x000fe20000010000 */
[----:B------:R-:W-:Y:S02]  /*16670*/  FADD.FTZ R75, R34, R75 ;  /* 0x0000004b224b7221 */ /* 0x000fe40000010000 */
[----:B------:R-:W3:Y:S01]  /*16680*/  MUFU.EX2 R70, R70 ;  /* 0x0000004600467308 */ /* 0x000ee20000000800 */
[----:B------:R-:W-:-:S03]  /*16690*/  FADD.FTZ R74, R72, R74 ;  /* 0x0000004a484a7221 */ /* 0x000fc60000010000 */
[C---:B------:R-:W-:Y:S01]  /*166a0*/  HMMA.16816.F32.BF16 R16, R56.reuse, R30, R16 ;  /* 0x0000001e3810723c */ /* 0x040fe20000041810 */
[----:B------:R-:W4:Y:S03]  /*166b0*/  LDSM.16.MT88.4 R28, [R3+0x10800] ;  /* 0x01080000031c783b */ /* 0x000f260000004200 */
[----:B------:R-:W-:Y:S04]  /*166c0*/  MUFU.EX2 R68, R68 ;  /* 0x0000004400447308 */ /* 0x000fe80000000800 */
[----:B-1----:R-:W-:Y:S04]  /*166d0*/  HMMA.16816.F32.BF16 R12, R56, R52, R12 ;  /* 0x00000034380c723c */ /* 0x002fe8000004180c */
[----:B------:R-:W-:Y:S01]  /*166e0*/  MUFU.EX2 R250, R250 ;  /* 0x000000fa00fa7308 */ /* 0x000fe20000000800 */
[----:B---3--:R-:W-:-:S03]  /*166f0*/  F2FP.BF16.F32.PACK_AB R149, R70, R81 ;  /* 0x000000514695723e */ /* 0x008fc600000010ff */
[C---:B------:R-:W-:Y:S01]  /*16700*/  HMMA.16816.F32.BF16 R8, R56.reuse, R54, R8 ;  /* 0x000000363808723c */ /* 0x040fe20000041808 */
[----:B------:R-:W1:Y:S03]  /*16710*/  LDSM.16.MT88.4 R52, [R121+0x11000] ;  /* 0x011000007934783b */ /* 0x000e660000004200 */
[----:B------:R-:W3:Y:S04]  /*16720*/  MUFU.EX2 R249, R249 ;  /* 0x000000f900f97308 */ /* 0x000ee80000000800 */
[C---:B--2---:R-:W-:Y:S08]  /*16730*/  HMMA.16816.F32.BF16 R4, R56.reuse, R24, R4 ;  /* 0x000000183804723c */ /* 0x044ff00000041804 */
[----:B------:R-:W-:Y:S01]  /*16740*/  HMMA.16816.F32.BF16 R48, R56, R26, R48 ;  /* 0x0000001a3830723c */ /* 0x000fe20000041830 */
[----:B------:R-:W2:Y:S01]  /*16750*/  LDSM.16.MT88.4 R24, [R120+0x11000] ;  /* 0x011000007818783b */ /* 0x000ea20000004200 */
[----:B---3--:R-:W-:-:S06]  /*16760*/  F2FP.BF16.F32.PACK_AB R151, R249, R68 ;  /* 0x00000044f997723e */ /* 0x008fcc00000010ff */
[C---:B----4-:R-:W-:Y:S08]  /*16770*/  HMMA.16816.F32.BF16 R40, R56.reuse, R28, R40 ;  /* 0x0000001c3828723c */ /* 0x050ff00000041828 */
[----:B------:R-:W-:Y:S01]  /*16780*/  HMMA.16816.F32.BF16 R36, R56, R30, R36 ;  /* 0x0000001e3824723c */ /* 0x000fe20000041824 */
[C---:B------:R-:W-:Y:S01]  /*16790*/  F2FP.BF16.F32.PACK_AB R56, R64.reuse, R72 ;  /* 0x000000484038723e */ /* 0x040fe200000010ff */
[----:B------:R-:W3:Y:S01]  /*167a0*/  LDSM.16.MT88.4 R28, [R32+0x11000] ;  /* 0x01100000201c783b */ /* 0x000ee20000004200 */
        /* <DEDUP_REMOVED lines=16> */
[----:B--2---:R-:W-:Y:S01]  /*168b0*/  HMMA.16816.F32.BF16 R12, R56, R24, R12 ;  /* 0x00000018380c723c */ /* 0x004fe2000004180c */
[-CC-:B------:R-:W-:Y:S01]  /*168c0*/  FFMA.FTZ R24, R71, R119.reuse, -R117.reuse ;  /* 0x0000007747187223 */ /* 0x180fe20000010875 */
[----:B------:R-:W-:-:S05]  /*168d0*/  FFMA.FTZ R25, R69, R119, -R117 ;  /* 0x0000007745197223 */ /* 0x000fca0000010875 */
[----:B------:R-:W2:Y:S01]  /*168e0*/  MUFU.EX2 R24, R24 ;  /* 0x0000001800187308 */ /* 0x000ea20000000800 */
[----:B------:R-:W-:Y:S01]  /*168f0*/  HMMA.16816.F32.BF16 R8, R56, R26, R8 ;  /* 0x0000001a3808723c */ /* 0x000fe20000041808 */
[----:B------:R-:W-:-:S06]  /*16900*/  FFMA.FTZ R26, R67, R119, -R117 ;  /* 0x00000077431a7223 */ /* 0x000fcc0000010875 */
[----:B------:R-:W4:Y:S01]  /*16910*/  MUFU.EX2 R25, R25 ;  /* 0x0000001900197308 */ /* 0x000f220000000800 */
[C---:B---3--:R-:W-:Y:S07]  /*16920*/  HMMA.16816.F32.BF16 R4, R56.reuse, R28, R4 ;  /* 0x0000001c3804723c */ /* 0x048fee0000041804 */
[----:B------:R-:W3:Y:S01]  /*16930*/  MUFU.EX2 R26, R26 ;  /* 0x0000001a001a7308 */ /* 0x000ee20000000800 */
[----:B------:R-:W-:Y:S01]  /*16940*/  HMMA.16816.F32.BF16 R48, R56, R30, R48 ;  /* 0x0000001e3830723c */ /* 0x000fe20000041830 */
[----:B--2---:R-:W-:Y:S01]  /*16950*/  FADD.FTZ R79, R24, R79 ;  /* 0x0000004f184f7221 */ /* 0x004fe20000010000 */
[----:B----4-:R-:W-:-:S06]  /*16960*/  F2FP.BF16.F32.PACK_AB R148, R25, R24 ;  /* 0x000000181994723e */ /* 0x010fcc00000010ff */
[----:B-1----:R-:W-:Y:S01]  /*16970*/  HMMA.16816.F32.BF16 R40, R56, R52, R40 ;  /* 0x000000343828723c */ /* 0x002fe20000041828 */
[----:B------:R-:W-:Y:S01]  /*16980*/  FADD.FTZ R79, R25, R79 ;  /* 0x0000004f194f7221 */ /* 0x000fe20000010000 */
[----:B---3--:R-:W-:-:S06]  /*16990*/  F2FP.BF16.F32.PACK_AB R150, R250, R26 ;  /* 0x0000001afa96723e */ /* 0x008fcc00000010ff */
[----:B------:R-:W-:Y:S01]  /*169a0*/  HMMA.16816.F32.BF16 R36, R56, R54, R36 ;  /* 0x000000363824723c */ /* 0x000fe20000041824 */
[----:B------:R-:W-:-:S04]  /*169b0*/  FADD.FTZ R79, R26, R79 ;  /* 0x0000004f1a4f7221 */ /* 0x000fc80000010000 */
[----:B------:R-:W-:-:S03]  /*169c0*/  FADD.FTZ R250, R250, R79 ;  /* 0x0000004ffafa7221 */ /* 0x000fc60000010000 */
[C---:B------:R-:W-:Y:S08]  /*169d0*/  HMMA.16816.F32.BF16 R160, R148.reuse, R156, R20 ;  /* 0x0000009c94a0723c */ /* 0x040ff00000041814 */
[C---:B------:R-:W-:Y:S01]  /*169e0*/  HMMA.16816.F32.BF16 R156, R148.reuse, R158, R16 ;  /* 0x0000009e949c723c */ /* 0x040fe20000041810 */
[----:B------:R-:W1:Y:S07]  /*169f0*/  LDSM.16.MT88.4 R16, [R3+0x11800] ;  /* 0x011800000310783b */ /* 0x000e6e0000004200 */
[C---:B------:R-:W-:Y:S08]  /*16a00*/  HMMA.16816.F32.BF16 R132, R148.reuse, R136, R12 ;  /* 0x000000889484723c */ /* 0x040ff0000004180c */
        /* <DEDUP_REMOVED lines=12> */
[----:B------:R-:W-:-:S12]  /*16ad0*/  IMAD.MOV.U32 R166, RZ, RZ, R2 ;  /* 0x000000ffffa67224 */ /* 0x000fd800078e0002 */
.L_x_5306:
[----:B------:R-:W1:Y:S01]  /*16ae0*/  LDC.64 R12, c[0x0][0x358] ;  /* 0x0000d600ff0c7b82 */ /* 0x000e620000000a00 */
[----:B------:R-:W-:Y:S04]  /*16af0*/  DEPBAR.LE SB0, 0x0 ;  /* 0x000080000000791a */ /* 0x000fe80000000000 */
[----:B------:R-:W-:Y:S05]  /*16b00*/  WARPSYNC.ALL ;  /* 0x0000000000007948 */ /* 0x000fea0003800000 */
[----:B------:R-:W-:Y:S01]  /*16b10*/  BAR.SYNC.DEFER_BLOCKING 0x0 ;  /* 0x0000000000007b1d */ /* 0x000fe20000010000 */
[----:B------:R-:W-:Y:S02]  /*16b20*/  @!P5 IMAD.MOV.U32 R2, RZ, RZ, RZ ;  /* 0x000000ffff02d224 */ /* 0x000fe400078e00ff */
[----:B------:R-:W-:Y:S03]  /*16b30*/  IMAD.MOV.U32 R3, RZ, RZ, R235 ;  /* 0x000000ffff037224 */ /* 0x000fe600078e00eb */
        /* <DEDUP_REMOVED lines=8> */
[----:B------:R-:W-:Y:S05]  /*16bc0*/  IMAD.SHL.U32 R227, R224, 0x8, RZ ;  /* 0x00000008e0e37824 */ /* 0x000fea00078e00ff */
[--C-:B------:R-:W-:Y:S04]  /*16bd0*/  LOP3.LUT R0, R0, 0x1c0, R227.reuse, 0xf8, !PT ;  /* 0x000001c000007812 */ /* 0x100fe800078ef8e3 */
[----:B------:R-:W-:Y:S01]  /*16be0*/  LOP3.LUT R0, R0, 0x38, R227, 0x78, !PT ;  /* 0x0000003800007812 */ /* 0x000fe200078e78e3 */
[----:B--2---:R-:W-:Y:S04]  /*16bf0*/  @!P5 IMAD.SHL.U32 R4, R4, 0x100, RZ ;  /* 0x000001000404d824 */ /* 0x004fe800078e00ff */
[----:B------:R-:W-:Y:S05]  /*16c00*/  @!P5 IMAD.X R4, RZ, RZ, ~R4, P0 ;  /* 0x000000ffff04d224 */ /* 0x000fea00000e0e04 */
[----:B------:R-:W-:Y:S04]  /*16c10*/  @!P5 SHF.R.S64 R2, R2, 0x1f, R4 ;  /* 0x0000001f0202d819 */ /* 0x000fe80000001004 */
[----:B------:R-:W-:Y:S01]  /*16c20*/  @!P5 IADD3 R235, P0, PT, R235, R2, RZ ;  /* 0x00000002ebebd210 */ /* 0x000fe20007f1e0ff */
[----:B------:R-:W-:Y:S03]  /*16c30*/  IMAD.MOV.U32 R2, RZ, RZ, R234 ;  /* 0x000000ffff027224 */ /* 0x000fe600078e00ea */
        /* <DEDUP_REMOVED lines=43> */
[----:B------:R-:W-:Y:S02]  /*16ef0*/  LOP3.LUT R5, R238, R11, RZ, 0x3c, !PT ;  /* 0x0000000bee057212 */ /* 0x000fe400078e3cff */
[----:B------:R-:W-:Y:S02]  /*16f00*/  ISETP.NE.AND P0, PT, R11, RZ, PT ;  /* 0x000000ff0b00720c */ /* 0x000fe40003f05270 */
[----:B------:R-:W-:Y:S05]  /*16f10*/  ISETP.GE.AND P2, PT, R5, RZ, PT ;  /* 0x000000ff0500720c */ /* 0x000fea0003f46270 */
[----:B------:R-:W-:Y:S02]  /*16f20*/  @P3 VIADD R9, R9, 0x1 ;  /* 0x0000000109093836 */ /* 0x000fe40000000000 */
[----:B------:R-:W-:Y:S02]  /*16f30*/  @P4 VIADD R10, R10, 0x1 ;  /* 0x000000010a0a4836 */ /* 0x000fe40000000000 */
[----:B------:R-:W-:Y:S04]  /*16f40*/  @!P6 IMAD.MOV R9, RZ, RZ, -R9 ;  /* 0x000000ffff09e224 */ /* 0x000fe800078e0a09 */
        /* <DEDUP_REMOVED lines=24> */
.L_x_5301:
[----:B------:R-:W-:Y:S05]  /*170d0*/  BSYNC.RECONVERGENT B0 ;  /* 0x0000000000007941 */ /* 0x000fea0003800200 */
.L_x_5300:
[----:B------:R-:W1:Y:S01]  /*170e0*/  S2UR UR10, SR_CgaCtaId ;  /* 0x00000000000a79c3 */ /* 0x000e620000008800 */
[----:B------:R-:W-:Y:S01]  /*170f0*/  IADD3 R4, P0, PT, R248, R235, RZ ;  /* 0x000000ebf8047210 */ /* 0x000fe20007f1e0ff */
[----:B------:R-:W-:Y:S01]  /*17100*/  UMOV UR11, 0x400 ;  /* 0x00000400000b7882 */ /* 0x000fe20000000000 */
[----:B------:R-:W-:Y:S01]  /*17110*/  R2UR UR34, R12 ;  /* 0x000000000c2272ca */ /* 0x000fe200000e0000 */
[----:B------:R-:W-:Y:S01]  /*17120*/  IMAD.MOV.U32 R228, RZ, RZ, 0x20 ;  /* 0x00000020ffe47424 */ /* 0x000fe200078e00ff */
[----:B------:R-:W-:Y:S01]  /*17130*/  R2UR UR35, R13 ;  /* 0x000000000d2372ca */ /* 0x000fe200000e0000 */
[--C-:B------:R-:W-:Y:S01]  /*17140*/  IMAD.X R5, R247, 0x1, R234.reuse, P0 ;  /* 0x00000001f7057824 */ /* 0x100fe200000e06ea */
[-C--:B------:R-:W-:Y:S01]  /*17150*/  IADD3 R18, P0, PT, R4, R248.reuse, RZ ;  /* 0x000000f804127210 */ /* 0x080fe20007f1e0ff */
[----:B------:R-:W-:Y:S01]  /*17160*/  IMAD.MOV.U32 R208, RZ, RZ, 0x40 ;  /* 0x00000040ffd07424 */ /* 0x000fe200078e00ff */
[----:B------:R-:W-:Y:S01]  /*17170*/  R2UR UR32, R12 ;  /* 0x000000000c2072ca */ /* 0x000fe200000e0000 */
[----:B------:R-:W-:Y:S01]  /*17180*/  VIADD R246, R246, 0xffffffff ;  /* 0xfffffffff6f67836 */ /* 0x000fe20000000000 */
[----:B------:R-:W-:Y:S01]  /*17190*/  R2UR UR33, R13 ;  /* 0x000000000d2172ca */ /* 0x000fe200000e0000 */
[----:B------:R-:W-:Y:S01]  /*171a0*/  IMAD.X R19, R5, 0x1, R247, P0 ;  /* 0x0000000105137824 */ /* 0x000fe200000e06f7 */
[----:B------:R-:W-:Y:S01]  /*171b0*/  LOP3.LUT R0, R0, 0x1e00, R227, 0xf8, !PT ;  /* 0x00001e0000007812 */ /* 0x000fe200078ef8e3 */
[----:B------:R-:W2:Y:S01]  /*171c0*/  LDCU.64 UR4, c[0x0][0x358] ;  /* 0x00006b00ff0477ac */ /* 0x000ea20008000a00 */
[C---:B------:R-:W-:Y:S01]  /*171d0*/  R2UR UR30, R12.reuse ;  /* 0x000000000c1e72ca */ /* 0x040fe200000e0000 */
[----:B------:R-:W-:Y:S01]  /*171e0*/  BSSY.RECONVERGENT B1, `(.L_x_5302) ;  /* 0x00001a4000017945 */ /* 0x000fe20003800200 */
[C---:B------:R-:W-:Y:S02]  /*171f0*/  R2UR UR31, R13.reuse ;  /* 0x000000000d1f72ca */ /* 0x040fe400000e0000 */
[----:B------:R-:W-:Y:S02]  /*17200*/  R2UR UR28, R12 ;  /* 0x000000000c1c72ca */ /* 0x000fe400000e0000 */
[C---:B------:R-:W-:Y:S02]  /*17210*/  R2UR UR29, R13.reuse ;  /* 0x000000000d1d72ca */ /* 0x040fe400000e0000 */
[-C--:B------:R-:W-:Y:S01]  /*17220*/  IADD3 R16, P0, PT, R18, R248.reuse, RZ ;  /* 0x000000f812107210 */ /* 0x080fe20007f1e0ff */
[----:B-1----:R-:W-:Y:S01]  /*17230*/  ULEA UR8, UR10, UR11, 0x18 ;  /* 0x0000000b0a087291 */ /* 0x002fe2000f8ec0ff */
[C---:B------:R-:W-:Y:S02]  /*17240*/  R2UR UR26, R12.reuse ;  /* 0x000000000c1a72ca */ /* 0x040fe400000e0000 */
[----:B------:R-:W-:Y:S01]  /*17250*/  R2UR UR27, R13 ;  /* 0x000000000d1b72ca */ /* 0x000fe200000e0000 */
[----:B------:R-:W-:Y:S01]  /*17260*/  IMAD.X R17, R19, 0x1, R247, P0 ;  /* 0x0000000113117824 */ /* 0x000fe200000e06f7 */
        /* <DEDUP_REMOVED lines=20> */
[----:B------:R-:W-:Y:S01]  /*173b0*/  R2UR UR10, R12 ;  /* 0x000000000c0a72ca */ /* 0x000fe200000e0000 */
[----:B------:R-:W-:Y:S01]  /*173c0*/  IMAD.MOV.U32 R12, RZ, RZ, R235 ;  /* 0x000000ffff0c7224 */ /* 0x000fe200078e00eb */
[----:B------:R-:W-:Y:S01]  /*173d0*/  R2UR UR11, R13 ;  /* 0x000000000d0b72ca */ /* 0x000fe200000e0000 */
[----:B------:R-:W-:Y:S01]  /*173e0*/  IMAD.MOV.U32 R13, RZ, RZ, R234 ;  /* 0x000000ffff0d7224 */ /* 0x000fe200078e00ea */
[----:B------:R-:W-:Y:S02]  /*173f0*/  LEA R3, R0, UR8, 0x1 ;  /* 0x0000000800037c11 */ /* 0x000fe4000f8e08ff */
[-C--:B------:R-:W-:Y:S02]  /*17400*/  IADD3 R14, P0, PT, R16, R248.reuse, RZ ;  /* 0x000000f8100e7210 */ /* 0x080fe40007f1e0ff */
[----:B------:R-:W-:Y:S01]  /*17410*/  LOP3.LUT P2, RZ, R224, 0x4, RZ, 0xc0, !PT ;  /* 0x00000004e0ff7812 */ /* 0x000fe2000784c0ff */
[----:B------:R-:W-:Y:S01]  /*17420*/  @!PT LDS RZ, [RZ] ;  /* 0x00000000fffff984 */ /* 0x000fe20000000800 */
[----:B------:R-:W-:Y:S01]  /*17430*/  @!PT LDS RZ, [RZ] ;  /* 0x00000000fffff984 */ /* 0x000fe20000000800 */
[----:B------:R-:W-:Y:S01]  /*17440*/  @!PT LDS RZ, [RZ] ;  /* 0x00000000fffff984 */ /* 0x000fe20000000800 */
[----:B------:R-:W-:Y:S02]  /*17450*/  LDGSTS.E.BYPASS.LTC128B.128 [R3+0xa000], desc[UR34][R12.64] ;  /* 0x0a0000000c037fae */ /* 0x000fe4000b981a22 */
[--C-:B------:R-:W-:Y:S01]  /*17460*/  IMAD.X R15, R17, 0x1, R247.reuse, P0 ;  /* 0x00000001110f7824 */ /* 0x100fe200000e06f7 */
[-C--:B------:R-:W-:Y:S02]  /*17470*/  IADD3 R10, P0, PT, R14, R248.reuse, RZ ;  /* 0x000000f80e0a7210 */ /* 0x080fe40007f1e0ff */
[----:B------:R1:W-:Y:S01]  /*17480*/  LDGSTS.E.BYPASS.LTC128B.128 [R3+0xa800], desc[UR32][R4.64] ;  /* 0x0a80000004037fae */ /* 0x0003e2000b981a20 */
[----:B------:R-:W-:Y:S04]  /*17490*/  SEL R208, R208, 0xffffffc0, !P2 ;  /* 0xffffffc0d0d07807 */ /* 0x000fe80005000000 */
[----:B------:R-:W-:Y:S01]  /*174a0*/  LDGSTS.E.BYPASS.LTC128B.128 [R3+0xb000], desc[UR30][R18.64] ;  /* 0x0b00000012037fae */ /* 0x000fe2000b981a1e */
[--C-:B------:R-:W-:Y:S01]  /*174b0*/  IMAD.X R11, R15, 0x1, R247.reuse, P0 ;  /* 0x000000010f0b7824 */ /* 0x100fe200000e06f7 */
[-C--:B------:R-:W-:Y:S01]  /*174c0*/  IADD3 R8, P0, PT, R10, R248.reuse, RZ ;  /* 0x000000f80a087210 */ /* 0x080fe20007f1e0ff */
[--C-:B------:R-:W-:Y:S02]  /*174d0*/  IMAD.IADD R0, R226, 0x1, R208.reuse ;  /* 0x00000001e2007824 */ /* 0x100fe400078e02d0 */
[----:B------:R-:W-:Y:S01]  /*174e0*/  LDGSTS.E.BYPASS.LTC128B.128 [R3+0xb800], desc[UR28][R16.64] ;  /* 0x0b80000010037fae */ /* 0x000fe2000b981a1c */
[----:B------:R-:W-:Y:S02]  /*174f0*/  IMAD.IADD R208, R225, 0x1, R208 ;  /* 0x00000001e1d07824 */ /* 0x000fe400078e02d0 */
[--C-:B------:R-:W-:Y:S02]  /*17500*/  IMAD.X R9, R11, 0x1, R247.reuse, P0 ;  /* 0x000000010b097824 */ /* 0x100fe400000e06f7 */
[----:B------:R3:W-:Y:S01]  /*17510*/  LDGSTS.E.BYPASS.LTC128B.128 [R3+0xc000], desc[UR26][R14.64] ;  /* 0x0c0000000e037fae */ /* 0x0007e2000b981a1a */
[-C--:B------:R-:W-:Y:S04]  /*17520*/  IADD3 R6, P0, PT, R8, R248.reuse, RZ ;  /* 0x000000f808067210 */ /* 0x080fe80007f1e0ff */
[----:B------:R4:W-:Y:S01]  /*17530*/  LDGSTS.E.BYPASS.LTC128B.128 [R3+0xc800], desc[UR24][R10.64] ;  /* 0x0c8000000a037fae */ /* 0x0009e2000b981a18 */
[--C-:B------:R-:W-:Y:S01]  /*17540*/  IMAD.X R7, R9, 0x1, R247.reuse, P0 ;  /* 0x0000000109077824 */ /* 0x100fe200000e06f7 */
[-C--:B------:R-:W-:Y:S03]  /*17550*/  IADD3 R20, P0, PT, R6, R248.reuse, RZ ;  /* 0x000000f806147210 */ /* 0x080fe60007f1e0ff */
[----:B------:R-:W-:Y:S05]  /*17560*/  LDGSTS.E.BYPASS.LTC128B.128 [R3+0xd000], desc[UR22][R8.64] ;  /* 0x0d00000008037fae */ /* 0x000fea000b981a16 */
[----:B------:R5:W-:Y:S01]  /*17570*/  LDGSTS.E.BYPASS.LTC128B.128 [R3+0xd800], desc[UR20][R6.64] ;  /* 0x0d80000006037fae */ /* 0x000be2000b981a14 */
[--C-:B------:R-:W-:Y:S01]  /*17580*/  IMAD.X R21, R7, 0x1, R247.reuse, P0 ;  /* 0x0000000107157824 */ /* 0x100fe200000e06f7 */
[-C--:B-1----:R-:W-:Y:S04]  /*17590*/  IADD3 R4, P0, PT, R20, R248.reuse, RZ ;  /* 0x000000f814047210 */ /* 0x082fe80007f1e0ff */
[----:B------:R-:W-:Y:S01]  /*175a0*/  LDGSTS.E.BYPASS.LTC128B.128 [R3+0xe000], desc[UR18][R20.64] ;  /* 0x0e00000014037fae */ /* 0x000fe2000b981a12 */
[--C-:B------:R-:W-:Y:S01]  /*175b0*/  IMAD.X R5, R21, 0x1, R247.reuse, P0 ;  /* 0x0000000115057824 */ /* 0x100fe200000e06f7 */
[-C--:B------:R-:W-:Y:S04]  /*175c0*/  IADD3 R12, P0, PT, R4, R248.reuse, RZ ;  /* 0x000000f8040c7210 */ /* 0x080fe80007f1e0ff */
        /* <DEDUP_REMOVED lines=8> */
[-C--:B-----5:R-:W-:Y:S04]  /*17650*/  IADD3 R6, P0, PT, R10, R248.reuse, RZ ;  /* 0x000000f80a067210 */ /* 0x0a0fe80007f1e0ff */
[----:B------:R-:W-:Y:S01]  /*17660*/  LDGSTS.E.BYPASS.LTC128B.128 [R3+0x10000], desc[UR40][R10.64] ;  /* 0x100000000a037fae */ /* 0x000fe2000b981a28 */
[--C-:B------:R-:W-:Y:S01]  /*17670*/  IMAD.X R7, R11, 0x1, R247.reuse, P0 ;  /* 0x000000010b077824 */ /* 0x100fe200000e06f7 */
[-C--:B------:R-:W-:Y:S04]  /*17680*/  IADD3 R8, P0, PT, R6, R248.reuse, RZ ;  /* 0x000000f806087210 */ /* 0x080fe80007f1e0ff */
[----:B------:R-:W-:Y:S01]  /*17690*/  LDGSTS.E.BYPASS.LTC128B.128 [R3+0x10800], desc[UR38][R6.64] ;  /* 0x1080000006037fae */ /* 0x000fe2000b981a26 */
[--C-:B------:R-:W-:Y:S01]  /*176a0*/  IMAD.X R9, R7, 0x1, R247.reuse, P0 ;  /* 0x0000000107097824 */ /* 0x100fe200000e06f7 */
[----:B-1----:R-:W-:Y:S04]  /*176b0*/  IADD3 R4, P0, PT, R8, R248, RZ ;  /* 0x000000f808047210 */ /* 0x002fe80007f1e0ff */
[----:B------:R1:W-:Y:S01]  /*176c0*/  LDGSTS.E.BYPASS.LTC128B.128 [R3+0x11000], desc[UR36][R8.64] ;  /* 0x1100000008037fae */ /* 0x0003e2000b981a24 */
[----:B------:R-:W-:Y:S01]  /*176d0*/  IMAD.X R5, R9, 0x1, R247, P0 ;  /* 0x0000000109057824 */ /* 0x000fe200000e06f7 */
[----:B------:R-:W-:Y:S04]  /*176e0*/  LOP3.LUT P0, RZ, R224, 0x2, RZ, 0xc0, !PT ;  /* 0x00000002e0ff7812 */ /* 0x000fe8000780c0ff */
[----:B------:R3:W-:Y:S01]  /*176f0*/  LDGSTS.E.BYPASS.LTC128B.128 [R3+0x11800], desc[UR10][R4.64] ;  /* 0x1180000004037fae */ /* 0x0007e2000b981a0a */
[----:B------:R-:W-:Y:S02]  /*17700*/  SEL R228, R228, 0xffffffe0, !P0 ;  /* 0xffffffe0e4e47807 */ /* 0x000fe40004000000 */
[----:B------:R-:W-:Y:S02]  /*17710*/  ISETP.GT.AND P0, PT, R246, R229, PT ;  /* 0x000000e5f600720c */ /* 0x000fe40003f04270 */
[----:B------:R-:W-:Y:S01]  /*17720*/  LDSM.16.M88.4 R128, [R226] ;  /* 0x00000000e280783b */ /* 0x000fe20000000200 */
[--C-:B------:R-:W-:Y:S02]  /*17730*/  IMAD.IADD R172, R226, 0x1, R228.reuse ;  /* 0x00000001e2ac7824 */ /* 0x100fe400078e02e4 */
[----:B------:R-:W-:Y:S02]  /*17740*/  IMAD.IADD R2, R225, 0x1, R228 ;  /* 0x00000001e1027824 */ /* 0x000fe400078e02e4 */
[----:B------:R-:W-:Y:S01]  /*17750*/  LDSM.16.M88.4 R16, [R225+0x2800] ;  /* 0x00280000e110783b */ /* 0x000fe20000000200 */
[C---:B------:R-:W-:Y:S04]  /*17760*/  IMAD.IADD R212, R228.reuse, 0x1, R0 ;  /* 0x00000001e4d47824 */ /* 0x040fe800078e0200 */
[----:B------:R-:W-:Y:S05]  /*17770*/  LDSM.16.M88.4 R24, [R225+0x3000] ;  /* 0x00300000e118783b */ /* 0x000fea0000000200 */
[----:B------:R-:W-:Y:S05]  /*17780*/  LDSM.16.M88.4 R32, [R225+0x3800] ;  /* 0x00380000e120783b */ /* 0x000fea0000000200 */
[----:B-1----:R-:W3:Y:S05]  /*17790*/  LDSM.16.M88.4 R8, [R225+0x2000] ;  /* 0x00200000e108783b */ /* 0x002eea0000000200 */
[----:B------:R-:W0:Y:S05]  /*177a0*/  LDGDEPBAR ;  /* 0x00000000000079af */ /* 0x000e2a0000000000 */
[----:B------:R-:W1:Y:S05]  /*177b0*/  LDSM.16.M88.4 R40, [R225+0x4000] ;  /* 0x00400000e128783b */ /* 0x000e6a0000000200 */
[----:B------:R-:W4:Y:S05]  /*177c0*/  LDSM.16.M88.4 R48, [R225+0x4800] ;  /* 0x00480000e130783b */ /* 0x000f2a0000000200 */
[----:B------:R-:W5:Y:S05]  /*177d0*/  LDSM.16.M88.4 R56, [R225+0x5000] ;  /* 0x00500000e138783b */ /* 0x000f6a0000000200 */
[----:B------:R-:W2:Y:S05]  /*177e0*/  LDSM.16.M88.4 R64, [R225+0x5800] ;  /* 0x00580000e140783b */ /* 0x000eaa0000000200 */
[----:B------:R-:W2:Y:S05]  /*177f0*/  LDSM.16.M88.4 R72, [R225+0x6000] ;  /* 0x00600000e148783b */ /* 0x000eaa0000000200 */
[----:B------:R-:W2:Y:S05]  /*17800*/  LDSM.16.M88.4 R80, [R225+0x6800] ;  /* 0x00680000e150783b */ /* 0x000eaa0000000200 */
[----:B------:R-:W2:Y:S01]  /*17810*/  LDSM.16.M88.4 R88, [R225+0x7000] ;  /* 0x00700000e158783b */ /* 0x000ea20000000200 */
        /* <DEDUP_REMOVED lines=23> */
[----:B------:R-:W1:Y:S05]  /*17990*/  LDSM.16.M88.4 R204, [R2+0x5800] ;  /* 0x0058000002cc783b */ /* 0x000e6a0000000200 */
[----:B------:R-:W-:Y:S02]  /*179a0*/  LDSM.16.M88.4 R212, [R212] ;  /* 0x00000000d4d4783b */ /* 0x000fe40000000200 */
        /* <DEDUP_REMOVED lines=41> */
[C---:B-1----:R-:W-:Y:S08]  /*17c40*/  HMMA.16816.F32.BF16 R52, R172.reuse, R200, R52 ;  /* 0x000000c8ac34723c */ /* 0x042ff00000041834 */
[C---:B------:R-:W-:Y:S01]  /*17c50*/  HMMA.16816.F32.BF16 R56, R172.reuse, R202, R56 ;  /* 0x000000caac38723c */ /* 0x040fe20000041838 */
[----:B------:R-:W-:Y:S07]  /*17c60*/  LDSM.16.M88.4 R200, [R208+0x2000] ;  /* 0x00200000d0c8783b */ /* 0x000fee0000000200 */
[C---:B------:R-:W-:Y:S03]  /*17c70*/  HMMA.16816.F32.BF16 R60, R172.reuse, R204, R60 ;  /* 0x000000ccac3c723c */ /* 0x040fe6000004183c */
[----:B--2---:R-:W-:Y:S05]  /*17c80*/  IMAD.IADD R0, R228, 0x1, R208 ;  /* 0x00000001e4007824 */ /* 0x004fea00078e02d0 */
[C---:B------:R-:W-:Y:S01]  /*17c90*/  HMMA.16816.F32.BF16 R64, R172.reuse, R206, R64 ;  /* 0x000000ceac40723c */ /* 0x040fe20000041840 */
[----:B------:R-:W-:Y:S05]  /*17ca0*/  LDSM.16.M88.4 R204, [R208+0x4000] ;  /* 0x00400000d0cc783b */ /* 0x000fea0000000200 */
[----:B------:R-:W-:Y:S02]  /*17cb0*/  LDSM.16.M88.4 R216, [R0+0x2000] ;  /* 0x0020000000d8783b */ /* 0x000fe40000000200 */
[C---:B------:R-:W-:Y:S03]  /*17cc0*/  HMMA.16816.F32.BF16 R68, R172.reuse, R168, R68 ;  /* 0x000000a8ac44723c */ /* 0x040fe60000041844 */
[----:B------:R-:W-:Y:S05]  /*17cd0*/  LDSM.16.M88.4 R220, [R0+0x9000] ;  /* 0x0090000000dc783b */ /* 0x000fea0000000200 */
        /* <DEDUP_REMOVED lines=39> */
[C---:B--2---:R-:W-:Y:S08]  /*17f50*/  HMMA.16816.F32.BF16 R44, R196.reuse, R172, R44 ;  /* 0x000000acc42c723c */ /* 0x044ff0000004182c */
        /* <DEDUP_REMOVED lines=150> */
.L_x_5305:
[----:B------:R-:W-:Y:S05]  /*188c0*/  BSYNC.RECONVERGENT B0 ;  /* 0x0000000000007941 */ /* 0x000fea0003800200 */
.L_x_5304:
        /* <DEDUP_REMOVED lines=53> */
.L_x_5303:
[----:B------:R-:W-:Y:S05]  /*18c20*/  BSYNC.RECONVERGENT B1 ;  /* 0x0000000000017941 */ /* 0x000fea0003800200 */
.L_x_5302:
        /* <DEDUP_REMOVED lines=93> */
[----:B------:R-:W-:Y:S01]  /*19200*/  LOP3.LUT R4, R4, 0x1c0, R5, 0xf8, !PT ;  /* 0x000001c004047812 */ /* 0x000fe200078ef805 */
[-CC-:B------:R-:W-:Y:S01]  /*19210*/  FFMA.FTZ R199, R24, R3.reuse, -R182.reuse ;  /* 0x0000000318c77223 */ /* 0x180fe200000108b6 */
[-C--:B------:R-:W-:Y:S01]  /*19220*/  FFMA.FTZ R200, R25, R3.reuse, -R182 ;  /* 0x0000000319c87223 */ /* 0x080fe200000108b6 */
[-CC-:B------:R-:W-:Y:S01]  /*19230*/  FFMA.FTZ R185, R10, R3.reuse, -R180.reuse ;  /* 0x000000030ab97223 */ /* 0x180fe200000108b4 */
        /* <DEDUP_REMOVED lines=8> */
[----:B------:R-:W-:Y:S03]  /*192c0*/  LEA R179, R4, UR8, 0x1 ;  /* 0x0000000804b37c11 */ /* 0x000fe6000f8e08ff */
        /* <DEDUP_REMOVED lines=669> */
.L_x_5299:
        /* <DEDUP_REMOVED lines=15> */
.L_x_5314:
[----:B----4-:R-:W-:Y:S01]  /*1bd90*/  FADD.FTZ R11, R249, R11 ;  /* 0x0000000bf90b7221 */ /* 0x010fe20000010000 */
[----:B------:R-:W-:Y:S01]  /*1bda0*/  FSETP.NE.FTZ.AND P1, PT, R9, RZ, PT ;  /* 0x000000ff0900720b */ /* 0x000fe20003f35000 */
[----:B------:R-:W2:Y:S01]  /*1bdb0*/  MUFU.RCP R12, R9 ;  /* 0x00000009000c7308 */ /* 0x000ea20000001000 */
[C---:B------:R-:W-:Y:S01]  /*1bdc0*/  SHF.L.U32 R7, R224.reuse, 0x1, RZ ;  /* 0x00000001e0077819 */ /* 0x040fe200000006ff */
[----:B------:R-:W-:Y:S05]  /*1bdd0*/  WARPSYNC.ALL ;  /* 0x0000000000007948 */ /* 0x000fea0003800000 */
[----:B------:R-:W-:Y:S01]  /*1bde0*/  FSETP.NE.FTZ.AND P0, PT, R11, RZ, PT ;  /* 0x000000ff0b00720b */ /* 0x000fe20003f15000 */
[----:B------:R-:W4:Y:S01]  /*1bdf0*/  MUFU.RCP R10, R11 ;  /* 0x0000000b000a7308 */ /* 0x000f220000001000 */
[----:B------:R-:W-:-:S02]  /*1be00*/  SHF.L.U32 R8, R224, 0x5, RZ ;  /* 0x00000005e0087819 */ /* 0x000fc400000006ff */
[----:B------:R-:W-:Y:S02]  /*1be10*/  LOP3.LUT R15, R7, 0x6, RZ, 0xc0, !PT ;  /* 0x00000006070f7812 */ /* 0x000fe400078ec0ff */
[----:B------:R-:W-:Y:S02]  /*1be20*/  MOV R3, 0xff800000 ;  /* 0xff80000000037802 */ /* 0x000fe40000000f00 */
[----:B------:R-:W-:Y:S01]  /*1be30*/  LOP3.LUT R8, R15, 0x7c00, R8, 0xf8, !PT ;  /* 0x00007c000f087812 */ /* 0x000fe200078ef808 */
[----:B------:R1:W3:Y:S01]  /*1be40*/  @P1 MUFU.LG2 R13, R9 ;  /* 0x00000009000d1308 */ /* 0x0002e20000000c00 */
[----:B--2---:R-:W-:-:S05]  /*1be50*/  FSEL R12, R12, 1, P1 ;  /* 0x3f8000000c0c7808 */ /* 0x004fca0000800000 */
[C---:B------:R-:W-:Y:S01]  /*1be60*/  FMUL.FTZ R160, R12.reuse, R160 ;  /* 0x000000a00ca07220 */ /* 0x040fe20000410000 */
[----:B------:R-:W-:Y:S01]  /*1be70*/  FMUL.FTZ R161, R12, R161 ;  /* 0x000000a10ca17220 */ /* 0x000fe20000410000 */
[----:B------:R-:W2:Y:S01]  /*1be80*/  @P0 MUFU.LG2 R11, R11 ;  /* 0x0000000b000b0308 */ /* 0x000ea20000000c00 */
[----:B----4-:R-:W-:Y:S01]  /*1be90*/  FSEL R10, R10, 1, P0 ;  /* 0x3f8000000a0a7808 */ /* 0x010fe20000000000 */
[C---:B------:R-:W-:Y:S01]  /*1bea0*/  FMUL.FTZ R156, R12.reuse, R156 ;  /* 0x0000009c0c9c7220 */ /* 0x040fe20000410000 */
[C---:B------:R-:W-:Y:S01]  /*1beb0*/  FMUL.FTZ R157, R12.reuse, R157 ;  /* 0x0000009d0c9d7220 */ /* 0x040fe20000410000 */
[C---:B------:R-:W-:Y:S01]  /*1bec0*/  FMUL.FTZ R132, R12.reuse, R132 ;  /* 0x000000840c847220 */ /* 0x040fe20000410000 */
[C---:B------:R-:W-:Y:S01]  /*1bed0*/  FMUL.FTZ R133, R12.reuse, R133 ;  /* 0x000000850c857220 */ /* 0x040fe20000410000 */
[C---:B------:R-:W-:Y:S01]  /*1bee0*/  FMUL.FTZ R136, R12.reuse, R136 ;  /* 0x000000880c887220 */ /* 0x040fe20000410000 */
[C---:B------:R-:W-:Y:S01]  /*1bef0*/  FMUL.FTZ R137, R12.reuse, R137 ;  /* 0x000000890c897220 */ /* 0x040fe20000410000 */
[----:B------:R-:W-:Y:S01]  /*1bf00*/  FMUL.FTZ R140, R12, R140 ;  /* 0x0000008c0c8c7220 */ /* 0x000fe20000410000 */
[----:B-1----:R-:W-:Y:S01]  /*1bf10*/  SHF.L.U32 R9, R224, 0x4, RZ ;  /* 0x00000004e0097819 */ /* 0x002fe200000006ff */
[----:B---3--:R-:W-:Y:S01]  /*1bf20*/  @P1 FMUL.FTZ R13, R13, 0.69314718246459960938 ;  /* 0x3f3172180d0d1820 */ /* 0x008fe20000410000 */
[C---:B------:R-:W-:Y:S01]  /*1bf30*/  FMUL.FTZ R141, R12.reuse, R141 ;  /* 0x0000008d0c8d7220 */ /* 0x040fe20000410000 */
[----:B------:R-:W-:Y:S01]  /*1bf40*/  FMUL.FTZ R152, R12, R152 ;  /* 0x000000980c987220 */ /* 0x000fe20000410000 */
[----:B------:R-:W-:Y:S01]  /*1bf50*/  LOP3.LUT R14, R9, 0x1c0, RZ, 0xc0, !PT ;  /* 0x000001c0090e7812 */ /* 0x000fe200078ec0ff */
[----:B-----5:R-:W-:Y:S01]  /*1bf60*/  @P1 FFMA.FTZ R3, R6, R2, R13 ;  /* 0x0000000206031223 */ /* 0x020fe2000001000d */
[----:B------:R-:W-:Y:S01]  /*1bf70*/  MOV R2, 0xff800000 ;  /* 0xff80000000027802 */ /* 0x000fe20000000f00 */
[----:B------:R-:W-:Y:S01]  /*1bf80*/  FMUL.FTZ R153, R12, R153 ;  /* 0x000000990c997220 */ /* 0x000fe20000410000 */
[----:B------:R-:W-:Y:S01]  /*1bf90*/  LOP3.LUT R7, R14, 0x38, R7, 0xf8, !PT ;  /* 0x000000380e077812 */ /* 0x000fe200078ef807 */
[----:B--2---:R-:W-:Y:S01]  /*1bfa0*/  @P0 FMUL.FTZ R11, R11, 0.69314718246459960938 ;  /* 0x3f3172180b0b0820 */ /* 0x004fe20000410000 */
        /* <DEDUP_REMOVED lines=24> */
[----:B------:R-:W-:Y:S02]  /*1c130*/  LEA R7, R7, UR8, 0x2 ;  /* 0x0000000807077c11 */ /* 0x000fe4000f8e10ff */
[----:B------:R-:W-:Y:S02]  /*1c140*/  SEL R4, R4, 0xffffffe0, !P2 ;  /* 0xffffffe004047807 */ /* 0x000fe40005000000 */
[----:B------:R-:W-:Y:S01]  /*1c150*/  SEL R5, R5, 0xffffffc0, !P3 ;  /* 0xffffffc005057807 */ /* 0x000fe20005800000 */
[----:B------:R-:W-:Y:S01]  /*1c160*/  VIADD R8, R7, 0x80 ;  /* 0x0000008007087836 */ /* 0x000fe20000000000 */
[----:B------:R-:W-:Y:S01]  /*1c170*/  R2UR UR12, R36 ;  /* 0x00000000240c72ca */ /* 0x000fe200000e0000 */
[--C-:B------:R-:W-:Y:S01]  /*1c180*/  IMAD.IADD R0, R4, 0x1, R7.reuse ;  /* 0x0000000104007824 */ /* 0x100fe200078e0207 */
[----:B------:R-:W-:Y:S01]  /*1c190*/  R2UR UR13, R37 ;  /* 0x00000000250d72ca */ /* 0x000fe200000e0000 */
[----:B------:R-:W-:Y:S01]  /*1c1a0*/  IMAD.IADD R6, R5, 0x1, R7 ;  /* 0x0000000105067824 */ /* 0x000fe200078e0207 */
[----:B------:R-:W-:Y:S01]  /*1c1b0*/  R2UR UR10, R36 ;  /* 0x00000000240a72ca */ /* 0x000fe200000e0000 */
[----:B------:R-:W-:Y:S01]  /*1c1c0*/  @P4 VIADD R8, R7, 0xffffff80 ;  /* 0xffffff8007084836 */ /* 0x000fe20000000000 */
[----:B------:R-:W-:Y:S01]  /*1c1d0*/  R2UR UR11, R37 ;  /* 0x00000000250b72ca */ /* 0x000fe200000e0000 */
[----:B------:R-:W-:Y:S01]  /*1c1e0*/  IMAD.IADD R10, R4, 0x1, R6 ;  /* 0x00000001040a7824 */ /* 0x000fe200078e0206 */
[----:B------:R-:W-:Y:S01]  /*1c1f0*/  R2UR UR4, R36 ;  /* 0x00000000240472ca */ /* 0x000fe200000e0000 */
[--C-:B------:R-:W-:Y:S01]  /*1c200*/  IMAD.IADD R5, R5, 0x1, R8.reuse ;  /* 0x0000000105057824 */ /* 0x100fe200078e0208 */
[----:B------:R-:W-:Y:S01]  /*1c210*/  R2UR UR5, R37 ;  /* 0x00000000250572ca */ /* 0x000fe200000e0000 */
[----:B------:R-:W-:Y:S04]  /*1c220*/  STS.64 [R7], R160 ;  /* 0x000000a007007388 */ /* 0x000fe80000000a00 */
[----:B------:R-:W-:Y:S04]  /*1c230*/  STS.64 [R7+0x800], R162 ;  /* 0x000800a207007388 */ /* 0x000fe80000000a00 */
[----:B------:R-:W-:Y:S04]  /*1c240*/  STS.64 [R0], R156 ;  /* 0x0000009c00007388 */ /* 0x000fe80000000a00 */
[----:B------:R1:W-:Y:S04]  /*1c250*/  STS.64 [R0+0x800], R158 ;  /* 0x0008009e00007388 */ /* 0x0003e80000000a00 */
[----:B------:R-:W-:Y:S04]  /*1c260*/  STS.64 [R6], R132 ;  /* 0x0000008406007388 */ /* 0x000fe80000000a00 */
[----:B------:R2:W-:Y:S04]  /*1c270*/  STS.64 [R6+0x800], R134 ;  /* 0x0008008606007388 */ /* 0x0005e80000000a00 */
[----:B------:R-:W-:Y:S04]  /*1c280*/  STS.64 [R10], R136 ;  /* 0x000000880a007388 */ /* 0x000fe80000000a00 */
[----:B------:R-:W-:Y:S04]  /*1c290*/  STS.64 [R10+0x800], R138 ;  /* 0x0008008a0a007388 */ /* 0x000fe80000000a00 */
[----:B------:R-:W-:Y:S04]  /*1c2a0*/  STS.64 [R8], R140 ;  /* 0x0000008c08007388 */ /* 0x000fe80000000a00 */
[----:B------:R-:W-:Y:S01]  /*1c2b0*/  STS.64 [R8+0x800], R142 ;  /* 0x0008008e08007388 */ /* 0x000fe20000000a00 */
[----:B-1----:R-:W-:-:S02]  /*1c2c0*/  IMAD.IADD R0, R4, 0x1, R8 ;  /* 0x0000000104007824 */ /* 0x002fc400078e0208 */
[----:B------:R-:W-:-:S03]  /*1c2d0*/  IMAD.IADD R4, R4, 0x1, R5 ;  /* 0x0000000104047824 */ /* 0x000fc600078e0205 */
[----:B------:R-:W-:Y:S04]  /*1c2e0*/  STS.64 [R0], R152 ;  /* 0x0000009800007388 */ /* 0x000fe80000000a00 */
[----:B------:R-:W-:Y:S04]  /*1c2f0*/  STS.64 [R0+0x800], R154 ;  /* 0x0008009a00007388 */ /* 0x000fe80000000a00 */
[----:B------:R-:W-:Y:S04]  /*1c300*/  STS.64 [R5], R144 ;  /* 0x0000009005007388 */ /* 0x000fe80000000a00 */
[----:B------:R1:W-:Y:S04]  /*1c310*/  STS.64 [R5+0x800], R146 ;  /* 0x0008009205007388 */ /* 0x0003e80000000a00 */
[----:B------:R-:W-:Y:S04]  /*1c320*/  STS.64 [R4], R148 ;  /* 0x0000009404007388 */ /* 0x000fe80000000a00 */
[----:B------:R3:W-:Y:S04]  /*1c330*/  STS.64 [R4+0x800], R150 ;  /* 0x0008009604007388 */ /* 0x0007e80000000a00 */
[----:B------:R-:W4:Y:S04]  /*1c340*/  LD.E.64 R38, desc[UR12][R164.64+0xb0] ;  /* 0x0000b00ca4267980 */ /* 0x000f28000c101b00 */
[----:B--2---:R-:W2:Y:S04]  /*1c350*/  LD.E.64 R6, desc[UR10][R164.64+0x78] ;  /* 0x0000780aa4067980 */ /* 0x004ea8000c101b00 */
[----:B-1----:R-:W2:Y:S04]  /*1c360*/  LD.E R5, desc[UR10][R164.64+0x60] ;  /* 0x0000600aa4057980 */ /* 0x002ea8000c101900 */
[----:B---3--:R-:W3:Y:S01]  /*1c370*/  LD.E R4, desc[UR4][R164.64+0xcc] ;  /* 0x0000cc04a4047980 */ /* 0x008ee2000c101900 */
[----:B------:R-:W-:Y:S01]  /*1c380*/  SHF.R.U32.HI R0, RZ, 0x4, R224 ;  /* 0x00000004ff007819 */ /* 0x000fe200000116e0 */
[----:B------:R-:W-:-:S04]  /*1c390*/  IMAD.SHL.U32 R237, R237, 0x40, RZ ;  /* 0x00000040eded7824 */ /* 0x000fc800078e00ff */
[----:B------:R-:W-:Y:S02]  /*1c3a0*/  VIADD R8, R0, 0x8 ;  /* 0x0000000800087836 */ /* 0x000fe40000000000 */
[----:B------:R-:W-:Y:S01]  /*1c3b0*/  IMAD.SHL.U32 R10, R224, 0x4, RZ ;  /* 0x00000004e00a7824 */ /* 0x000fe200078e00ff */
[----:B------:R-:W-:Y:S01]  /*1c3c0*/  LOP3.LUT R32, R9, 0x10, RZ, 0xc0, !PT ;  /* 0x0000001009207812 */ /* 0x000fe200078ec0ff */
[----:B------:R-:W5:Y:S01]  /*1c3d0*/  LD.E.64 R164, desc[UR4][R164.64+0xa8] ;  /* 0x0000a804a4a47980 */ /* 0x000f62000c101b00 */
[----:B------:R-:W-:Y:S01]  /*1c3e0*/  LOP3.LUT R42, R176, 0x30, RZ, 0xc0, !PT ;  /* 0x00000030b02a7812 */ /* 0x000fe200078ec0ff */
[----:B------:R-:W-:Y:S01]  /*1c3f0*/  BSSY.RECONVERGENT B0, `(.L_x_5308) ;  /* 0x0000034000007945 */ /* 0x000fe20003800200 */
[----:B------:R-:W-:Y:S01]  /*1c400*/  VIADD R40, R0, 0x30 ;  /* 0x0000003000287836 */ /* 0x000fe20000000000 */
[----:B------:R-:W-:Y:S01]  /*1c410*/  BAR.SYNC.DEFER_BLOCKING 0x0 ;  /* 0x0000000000007b1d */ /* 0x000fe20000010000 */
[----:B----4-:R-:W-:Y:S02]  /*1c420*/  IMAD R241, R38, UR9, R241 ;  /* 0x0000000926f17c24 */ /* 0x010fe4000f8e02f1 */
[----:B------:R-:W-:-:S05]  /*1c430*/  IMAD.IADD R38, R239, 0x1, -R237 ;  /* 0x00000001ef267824 */ /* 0x000fca00078e0aed */
[----:B------:R-:W-:Y:S01]  /*1c440*/  ISETP.GE.AND P6, PT, R8, R38, PT ;  /* 0x000000260800720c */ /* 0x000fe20003fc6270 */
[----:B------:R-:W-:Y:S02]  /*1c450*/  VIADD R8, R0, 0x10 ;  /* 0x0000001000087836 */ /* 0x000fe40000000000 */
[----:B--2---:R-:W-:-:S03]  /*1c460*/  IMAD R5, R241, R5, R240 ;  /* 0x00000005f1057224 */ /* 0x004fc600078e02f0 */
[----:B------:R-:W-:Y:S01]  /*1c470*/  ISETP.GE.AND P5, PT, R8, R38, PT ;  /* 0x000000260800720c */ /* 0x000fe20003fa6270 */
[----:B------:R-:W-:-:S04]  /*1c480*/  IMAD R39, R39, R5, R237 ;  /* 0x0000000527277224 */ /* 0x000fc800078e02ed */
[----:B---3--:R-:W-:Y:S01]  /*1c490*/  IMAD R8, R39, R4, RZ ;  /* 0x0000000427087224 */ /* 0x008fe200078e02ff */
[C---:B------:R-:W-:Y:S02]  /*1c4a0*/  LOP3.LUT R4, R10.reuse, 0xffc, RZ, 0xc0, !PT ;  /* 0x00000ffc0a047812 */ /* 0x040fe400078ec0ff */
[----:B------:R-:W-:Y:S01]  /*1c4b0*/  LOP3.LUT R10, R10, 0x1f8, RZ, 0xc0, !PT ;  /* 0x000001f80a0a7812 */ /* 0x000fe200078ec0ff */
[----:B------:R-:W-:Y:S01]  /*1c4c0*/  VIADD R5, R0, 0x18 ;  /* 0x0000001800057836 */ /* 0x000fe20000000000 */
[----:B------:R-:W-:Y:S02]  /*1c4d0*/  IADD3 R9, P0, PT, R8, R4, RZ ;  /* 0x0000000408097210 */ /* 0x000fe40007f1e0ff */
[----:B------:R-:W-:Y:S01]  /*1c4e0*/  LOP3.LUT R10, R10, 0x38, R176, 0x78, !PT ;  /* 0x000000380a0a7812 */ /* 0x000fe200078e78b0 */
[C---:B------:R-:W-:Y:S01]  /*1c4f0*/  VIADD R4, R0.reuse, 0x28 ;  /* 0x0000002800047836 */ /* 0x040fe20000000000 */
[----:B------:R-:W-:Y:S01]  /*1c500*/  ISETP.GE.AND P4, PT, R5, R38, PT ;  /* 0x000000260500720c */ /* 0x000fe20003f86270 */
[----:B------:R-:W-:Y:S01]  /*1c510*/  VIADD R5, R0, 0x20 ;  /* 0x0000002000057836 */ /* 0x000fe20000000000 */
[----:B------:R-:W-:Y:S01]  /*1c520*/  LEA.HI.X.SX32 R8, R8, RZ, 0x1, P0 ;  /* 0x000000ff08087211 */ /* 0x000fe200000f0eff */
[----:B------:R-:W-:Y:S01]  /*1c530*/  IMAD R32, R10, 0x4, R32 ;  /* 0x000000040a207824 */ /* 0x000fe200078e0220 */
[----:B------:R-:W-:-:S02]  /*1c540*/  LEA R44, P0, R9, R6, 0x2 ;  /* 0x00000006092c7211 */ /* 0x000fc400078010ff */
[-C--:B------:R-:W-:Y:S02]  /*1c550*/  ISETP.GE.AND P3, PT, R5, R38.reuse, PT ;  /* 0x000000260500720c */ /* 0x080fe40003f66270 */
[----:B------:R-:W-:Y:S01]  /*1c560*/  ISETP.GE.AND P2, PT, R4, R38, PT ;  /* 0x000000260400720c */ /* 0x000fe20003f46270 */
[----:B------:R1:W2:Y:S01]  /*1c570*/  LDS.128 R28, [R32+UR8+0x800] ;  /* 0x00080008201c7984 */ /* 0x0002a20008000c00 */
[----:B------:R-:W-:-:S03]  /*1c580*/  LEA.HI.X R45, R9, R7, R8, 0x2, P0 ;  /* 0x00000007092d7211 */ /* 0x000fc600000f1408 */
[----:B------:R1:W3:Y:S04]  /*1c590*/  LDS.128 R4, [R32+UR8] ;  /* 0x0000000820047984 */ /* 0x0002e80008000c00 */
[----:B------:R1:W4:Y:S04]  /*1c5a0*/  LDS.128 R24, [R32+UR8+0x1000] ;  /* 0x0010000820187984 */ /* 0x0003280008000c00 */
[----:B------:R1:W1:Y:S04]  /*1c5b0*/  LDS.128 R20, [R32+UR8+0x1800] ;  /* 0x0018000820147984 */ /* 0x0002680008000c00 */
[----:B------:R1:W1:Y:S04]  /*1c5c0*/  LDS.128 R16, [R32+UR8+0x2000] ;  /* 0x0020000820107984 */ /* 0x0002680008000c00 */
[----:B------:R1:W1:Y:S04]  /*1c5d0*/  LDS.128 R12, [R32+UR8+0x2800] ;  /* 0x00280008200c7984 */ /* 0x0002680008000c00 */
[----:B------:R1:W1:Y:S04]  /*1c5e0*/  LDS.128 R8, [R32+UR8+0x3000] ;  /* 0x0030000820087984 */ /* 0x0002680008000c00 */
[----:B------:R-:W1:Y:S01]  /*1c5f0*/  LDS.128 R32, [R32+UR8+0x3800] ;  /* 0x0038000820207984 */ /* 0x000e620008000c00 */
[----:B------:R-:W-:-:S02]  /*1c600*/  LOP3.LUT P0, RZ, R224, 0x3, RZ, 0xc0, !PT ;  /* 0x00000003e0ff7812 */ /* 0x000fc4000780c0ff */
[----:B------:R-:W-:Y:S02]  /*1c610*/  SHF.R.U32.HI R224, RZ, 0x2, R224 ;  /* 0x00000002ffe07819 */ /* 0x000fe400000116e0 */
[----:B------:R-:W-:Y:S02]  /*1c620*/  ISETP.GE.AND P1, PT, R0, R38, PT ;  /* 0x000000260000720c */ /* 0x000fe40003f26270 */
[----:B------:R-:W-:-:S07]  /*1c630*/  LOP3.LUT R42, R42, 0x7, R224, 0xf8, !PT ;  /* 0x000000072a2a7812 */ /* 0x000fce00078ef8e0 */
[----:B--2---:R-:W-:Y:S05]  /*1c640*/  @P0 BRA `(.L_x_5309) ;  /* 0x0000000000380947 */ /* 0x004fea0003800000 */
[----:B------:R-:W-:Y:S01]  /*1c650*/  IADD3 R41, P0, PT, R39, R42, RZ ;  /* 0x0000002a27297210 */ /* 0x000fe20007f1e0ff */
[----:B------:R-:W-:-:S03]  /*1c660*/  IMAD.IADD R237, R239, 0x1, -R237 ;  /* 0x00000001efed7824 */ /* 0x000fc600078e0aed */
[----:B------:R-:W-:Y:S02]  /*1c670*/  LEA.HI.X.SX32 R39, R39, RZ, 0x1, P0 ;  /* 0x000000ff27277211 */ /* 0x000fe400000f0eff */
[----:B-----5:R-:W-:-:S04]  /*1c680*/  LEA R46, P0, R41, R164, 0x2 ;  /* 0x000000a4292e7211 */ /* 0x020fc800078010ff */
[----:B------:R-:W-:Y:S02]  /*1c690*/  LEA.HI.X R47, R41, R165, R39, 0x2, P0 ;  /* 0x000000a5292f7211 */ /* 0x000fe400000f1427 */
[C---:B------:R-:W-:Y:S01]  /*1c6a0*/  ISETP.GE.AND P0, PT, R42.reuse, R237, PT ;  /* 0x000000ed2a00720c */ /* 0x040fe20003f06270 */
[----:B------:R-:W-:-:S12]  /*1c6b0*/  VIADD R42, R42, 0x8 ;  /* 0x000000082a2a7836 */ /* 0x000fd80000000000 */
[----:B------:R-:W-:Y:S02]  /*1c6c0*/  @!P0 R2UR UR4, R36 ;  /* 0x00000000240482ca */ /* 0x000fe400000e0000 */
[----:B------:R-:W-:-:S13]  /*1c6d0*/  @!P0 R2UR UR5, R37 ;  /* 0x00000000250582ca */ /* 0x000fda00000e0000 */
[----:B------:R2:W-:Y:S01]  /*1c6e0*/  @!P0 ST.E desc[UR4][R46.64], R3 ;  /* 0x000000032e008985 */ /* 0x0005e2000c101904 */
[----:B------:R-:W-:-:S13]  /*1c6f0*/  ISETP.GE.AND P0, PT, R42, R237, PT ;  /* 0x000000ed2a00720c */ /* 0x000fda0003f06270 */
[----:B------:R-:W-:Y:S02]  /*1c700*/  @!P0 R2UR UR4, R36 ;  /* 0x00000000240482ca */ /* 0x000fe400000e0000 */
[----:B------:R-:W-:-:S13]  /*1c710*/  @!P0 R2UR UR5, R37 ;  /* 0x00000000250582ca */ /* 0x000fda00000e0000 */
[----:B------:R2:W-:Y:S02]  /*1c720*/  @!P0 ST.E desc[UR4][R46.64+0x20], R2 ;  /* 0x000020022e008985 */ /* 0x0005e4000c101904 */
.L_x_5309:
[----:B------:R-:W-:Y:S05]  /*1c730*/  BSYNC.RECONVERGENT B0 ;  /* 0x0000000000007941 */ /* 0x000fea0003800200 */
.L_x_5308:
[----:B------:R-:W-:Y:S01]  /*1c740*/  ISETP.GE.AND P0, PT, R40, R38, PT ;  /* 0x000000262800720c */ /* 0x000fe20003f06270 */
[----:B------:R-:W-:Y:S01]  /*1c750*/  VIADD R0, R0, 0x38 ;  /* 0x0000003800007836 */ /* 0x000fe20000000000 */
[C---:B------:R-:W-:Y:S01]  /*1c760*/  @!P1 R2UR UR20, R36.reuse ;  /* 0x00000000241492ca */ /* 0x040fe200000e0000 */
[----:B--2---:R-:W-:Y:S01]  /*1c770*/  IMAD.MOV.U32 R2, RZ, RZ, R236 ;  /* 0x000000ffff027224 */ /* 0x004fe200078e00ec */
[C---:B------:R-:W-:Y:S01]  /*1c780*/  @!P1 R2UR UR21, R37.reuse ;  /* 0x00000000251592ca */ /* 0x040fe200000e0000 */
[----:B------:R-:W-:Y:S01]  /*1c790*/  IMAD.MOV.U32 R3, RZ, RZ, 0x0 ;  /* 0x00000000ff037424 */ /* 0x000fe200078e00ff */
[C---:B------:R-:W-:Y:S02]  /*1c7a0*/  @!P6 R2UR UR18, R36.reuse ;  /* 0x000000002412e2ca */ /* 0x040fe400000e0000 */
[----:B------:R-:W-:Y:S02]  /*1c7b0*/  @!P6 R2UR UR19, R37 ;  /* 0x000000002513e2ca */ /* 0x000fe400000e0000 */
[----:B------:R-:W-:-:S02]  /*1c7c0*/  @!P5 R2UR UR16, R36 ;  /* 0x000000002410d2ca */ /* 0x000fc400000e0000 */
[C---:B------:R-:W-:Y:S02]  /*1c7d0*/  @!P5 R2UR UR17, R37.reuse ;  /* 0x000000002511d2ca */ /* 0x040fe400000e0000 */
[C---:B------:R-:W-:Y:S02]  /*1c7e0*/  @!P4 R2UR UR14, R36.reuse ;  /* 0x00000000240ec2ca */ /* 0x040fe400000e0000 */
[C---:B------:R-:W-:Y:S01]  /*1c7f0*/  @!P4 R2UR UR15, R37.reuse ;  /* 0x00000000250fc2ca */ /* 0x040fe200000e0000 */
[----:B---3--:R-:W-:Y:S01]  /*1c800*/  @!P1 ST.E.128 desc[UR20][R44.64], R4 ;  /* 0x000000042c009985 */ /* 0x008fe2000c101d14 */
[C---:B------:R-:W-:Y:S02]  /*1c810*/  @!P3 R2UR UR12, R36.reuse ;  /* 0x00000000240cb2ca */ /* 0x040fe400000e0000 */
[----:B------:R-:W-:Y:S01]  /*1c820*/  @!P3 R2UR UR13, R37 ;  /* 0x00000000250db2ca */ /* 0x000fe200000e0000 */
[----:B------:R-:W-:Y:S01]  /*1c830*/  @!P6 ST.E.128 desc[UR18][R44.64+0x800], R28 ;  /* 0x0008001c2c00e985 */ /* 0x000fe2000c101d12 */
[----:B------:R-:W-:-:S02]  /*1c840*/  @!P2 R2UR UR10, R36 ;  /* 0x00000000240aa2ca */ /* 0x000fc400000e0000 */
[C---:B------:R-:W-:Y:S01]  /*1c850*/  @!P2 R2UR UR11, R37.reuse ;  /* 0x00000000250ba2ca */ /* 0x040fe200000e0000 */
[----:B----4-:R-:W-:Y:S01]  /*1c860*/  @!P5 ST.E.128 desc[UR16][R44.64+0x1000], R24 ;  /* 0x001000182c00d985 */ /* 0x010fe2000c101d10 */
[----:B------:R-:W-:Y:S02]  /*1c870*/  @!P0 R2UR UR4, R36 ;  /* 0x00000000240482ca */ /* 0x000fe400000e0000 */
[----:B------:R-:W-:Y:S01]  /*1c880*/  @!P0 R2UR UR5, R37 ;  /* 0x00000000250582ca */ /* 0x000fe200000e0000 */
[----:B-1----:R-:W-:Y:S01]  /*1c890*/  @!P4 ST.E.128 desc[UR14][R44.64+0x1800], R20 ;  /* 0x001800142c00c985 */ /* 0x002fe2000c101d0e */
[----:B------:R-:W-:-:S03]  /*1c8a0*/  ISETP.GE.AND P1, PT, R0, R38, PT ;  /* 0x000000260000720c */ /* 0x000fc60003f26270 */
[----:B------:R-:W-:Y:S04]  /*1c8b0*/  @!P3 ST.E.128 desc[UR12][R44.64+0x2000], R16 ;  /* 0x002000102c00b985 */ /* 0x000fe8000c101d0c */
[----:B------:R-:W-:Y:S04]  /*1c8c0*/  @!P2 ST.E.128 desc[UR10][R44.64+0x2800], R12 ;  /* 0x0028000c2c00a985 */ /* 0x000fe8000c101d0a */
[----:B------:R1:W-:Y:S02]  /*1c8d0*/  @!P0 ST.E.128 desc[UR4][R44.64+0x3000], R8 ;  /* 0x003000082c008985 */ /* 0x0003e4000c101d04 */
[----:B-1---5:R-:W-:Y:S05]  /*1c8e0*/  @P1 RET.REL.NODEC R2 `(_ZN5flash24flash_fwd_splitkv_kernelI23Flash_fwd_kernel_traitsILi64ELi64ELi256ELi4ELb0ELb0EN7cutlass10bfloat16_tE19Flash_kernel_traitsILi64ELi64ELi256ELi4ES3_EELb0ELb0ELb0ELb0ELb1ELb0ELb1ELb1EEEvNS_16Flash_fwd_paramsE) ;  /* 0xfffffe3402c41950 */ /* 0x022fea0003c3ffff */
[----:B------:R-:W-:Y:S01]  /*1c8f0*/  R2UR UR4, R36 ;  /* 0x00000000240472ca */ /* 0x000fe200000e0000 */
[----:B------:R-:W-:Y:S01]  /*1c900*/  IMAD.MOV.U32 R237, RZ, RZ, 0x0 ;  /* 0x00000000ffed7424 */ /* 0x000fe200078e00ff */
[----:B------:R-:W-:-:S13]  /*1c910*/  R2UR UR5, R37 ;  /* 0x00000000250572ca */ /* 0x000fda00000e0000 */
[----:B------:R1:W-:Y:S02]  /*1c920*/  ST.E.128 desc[UR4][R44.64+0x3800], R32 ;  /* 0x003800202c007985 */ /* 0x0003e4000c101d04 */
[----:B-1----:R-:W-:Y:S05]  /*1c930*/  RET.REL.NODEC R236 `(_ZN5flash24flash_fwd_splitkv_kernelI23Flash_fwd_kernel_traitsILi64ELi64ELi256ELi4ELb0ELb0EN7cutlass10bfloat16_tE19Flash_kernel_traitsILi64ELi64ELi256ELi4ES3_EELb0ELb0ELb0ELb0ELb1ELb0ELb1ELb1EEEvNS_16Flash_fwd_paramsE) ;  /* 0xfffffe34ecb07950 */ /* 0x002fea0003c3ffff */
.L_x_5307:
[----:B------:R-:W-:Y:S01]  /*1c940*/  MOV R3, 0x1f ;  /* 0x0000001f00037802 */ /* 0x000fe20000000f00 */
[----:B------:R-:W-:Y:S01]  /*1c950*/  IMAD.MOV.U32 R7, RZ, RZ, 0x2 ;  /* 0x00000002ff077424 */ /* 0x000fe200078e00ff */
[----:B------:R-:W-:Y:S01]  /*1c960*/  MOV R10, R250 ;  /* 0x000000fa000a7202 */ /* 0x000fe20000000f00 */
[----:B------:R-:W-:-:S07]  /*1c970*/  IMAD.MOV.U32 R8, RZ, RZ, -0x1 ;  /* 0xffffffffff087424 */ /* 0x000fce00078e00ff */
[----:B-1---5:R-:W-:Y:S05]  /*1c980*/  WARPSYNC.COLLECTIVE R8, `(.L_x_5310) ;  /* 0x0000000008087348 */ /* 0x022fea0003c00000 */
[----:B------:R2:W3:Y:S02]  /*1c990*/  SHFL.BFLY P0, R3, R10, R7, R3 ;  /* 0x0c0000070a037389 */ /* 0x0004e40000000003 */
[----:B-123-5:R-:W-:Y:S05]  /*1c9a0*/  ENDCOLLECTIVE ;  /* 0x000000000000791b */ /* 0x02efea0003800000 */
.L_x_5310:
        /* <DEDUP_REMOVED lines=8> */
.L_x_5311:
        /* <DEDUP_REMOVED lines=8> */
.L_x_5312:
[----:B------:R-:W-:Y:S01]  /*1cab0*/  FADD.FTZ R249, R3, R249 ;  /* 0x000000f903f97221 */ /* 0x000fe20000010000 */
[----:B------:R-:W-:Y:S01]  /*1cac0*/  MOV R3, 0x1f ;  /* 0x0000001f00037802 */ /* 0x000fe20000000f00 */
[----:B------:R-:W-:-:S03]  /*1cad0*/  IMAD.MOV.U32 R7, RZ, RZ, 0x1 ;  /* 0x00000001ff077424 */ /* 0x000fc600078e00ff */
[----:B------:R-:W-:-:S07]  /*1cae0*/  MOV R10, R249 ;  /* 0x000000f9000a7202 */ /* 0x000fce0000000f00 */
[----:B------:R-:W-:Y:S05]  /*1caf0*/  WARPSYNC.COLLECTIVE R8, `(.L_x_5313) ;  /* 0x0000000008087348 */ /* 0x000fea0003c00000 */
[----:B------:R1:W2:Y:S02]  /*1cb00*/  SHFL.BFLY P0, R3, R10, R7, R3 ;  /* 0x0c0000070a037389 */ /* 0x0002a40000000003 */
[----:B-12---:R-:W-:Y:S05]  /*1cb10*/  ENDCOLLECTIVE ;  /* 0x000000000000791b */ /* 0x006fea0003800000 */
.L_x_5313:
[----:B------:R-:W-:Y:S01]  /*1cb20*/  MOV R11, R3 ;  /* 0x00000003000b7202 */ /* 0x000fe20000000f00 */
[----:B------:R-:W-:Y:S06]  /*1cb30*/  BRA `(.L_x_5314) ;  /* 0xfffffff000947947 */ /* 0x000fec000383ffff */
.L_x_5315:
        /* <DEDUP_REMOVED lines=12> */
.L_x_14752:


//--------------------- .text._ZN5flash24flash_fwd_splitkv_kernelI23Flash_fwd_kernel_traitsILi64ELi64ELi256ELi4ELb0ELb0EN7cutlass10bfloat16_tE19Flash_kernel_traitsILi64ELi64ELi256ELi4ES3_EELb0ELb0ELb0ELb0ELb1ELb1ELb1ELb1EEEvNS_16Flash_fwd_paramsE --------------------------
	.section	.text._ZN5flash24flash_fwd_splitkv_kernelI23Flash_fwd_kernel_traitsILi64ELi64ELi256ELi4ELb0ELb0EN7cutlass10bfloat16_tE19Flash_kernel_traitsILi64ELi64ELi256ELi4ES3_EELb0ELb0ELb0ELb0ELb1ELb1ELb1ELb1EEEvNS_16Flash_fwd_paramsE,"ax",@progbits
	.align	128
        .global         _ZN5flash24flash_fwd_splitkv_kernelI23Flash_fwd_kernel_traitsILi64ELi64ELi256ELi4ELb0ELb0EN7cutlass10bfloat16_tE19Flash_kernel_traitsILi64ELi64ELi256ELi4ES3_EELb0ELb0ELb0ELb0ELb1ELb1ELb1ELb1EEEvNS_16Flash_fwd_paramsE
        .type           _ZN5flash24flash_fwd_splitkv_kernelI23Flash_fwd_kernel_traitsILi64ELi64ELi256ELi4ELb0ELb0EN7cutlass10bfloat16_tE19Flash_kernel_traitsILi64ELi64ELi256ELi4ES3_EELb0ELb0ELb0ELb0ELb1ELb1ELb1ELb1EEEvNS_16Flash_fwd_paramsE,@function
        .size           _ZN5flash24flash_fwd_splitkv_kernelI23Flash_fwd_kernel_traitsILi64ELi64ELi256ELi4ELb0ELb0EN7cutlass10bfloat16_tE19Flash_kernel_traitsILi64ELi64ELi256ELi4ES3_EELb0ELb0ELb0ELb0ELb1ELb1ELb1ELb1EEEvNS_16Flash_fwd_paramsE,(.L_x_14753 - _ZN5flash24flash_fwd_splitkv_kernelI23Flash_fwd_kernel_traitsILi64ELi64ELi256ELi4ELb0ELb0EN7cutlass10bfloat16_tE19Flash_kernel_traitsILi64ELi64ELi256ELi4ES3_EELb0ELb0ELb0ELb0ELb1ELb1ELb1ELb1EEEvNS_16Flash_fwd_paramsE)
        .other          _ZN5flash24flash_fwd_splitkv_kernelI23Flash_fwd_kernel_traitsILi64ELi64ELi256ELi4ELb0ELb0EN7cutlass10bfloat16_tE19Flash_kernel_traitsILi64ELi64ELi256ELi4ES3_EELb0ELb0ELb0ELb0ELb1ELb1ELb1ELb1EEEvNS_16Flash_fwd_paramsE,@"STO_CUDA_ENTRY STV_DEFAULT"
_ZN5flash24flash_fwd_splitkv_kernelI23Flash_fwd_kernel_traitsILi64ELi64ELi256ELi4ELb0ELb0EN7cutlass10bfloat16_tE19Flash_kernel_traitsILi64ELi64ELi256ELi4ES3_EELb0ELb0ELb0ELb0ELb1ELb1ELb1ELb1EEEvNS_16Flash_fwd_paramsE:
.text._ZN5flash24flash_fwd_splitkv_kernelI23Flash_fwd_kernel_traitsILi64ELi64ELi256ELi4ELb0ELb0EN7cutlass10bfloat16_tE19Flash_kernel_traitsILi64ELi64ELi256ELi4ES3_EELb0ELb0ELb0ELb0ELb1ELb1ELb1ELb1EEEvNS_16Flash_fwd_paramsE:
        /* <DEDUP_REMOVED lines=30> */
[----:B-1----:R-:W-:Y:S05]  /*01e0*/  CALL.REL.NOINC `($_ZN5flash24flash_fwd_splitkv_kernelI23Flash_fwd_kernel_traitsILi64ELi64ELi256ELi4ELb0ELb0EN7cutlass10bfloat16_tE19Flash_kernel_traitsILi64ELi64ELi256ELi4ES3_EELb0ELb0ELb0ELb0ELb1ELb1ELb1ELb1EEEvNS_16Flash_fwd_paramsE$_ZN5flash30compute_attn_1rowblock_splitkvI23Flash_fwd_kernel_traitsILi64ELi64ELi256ELi4ELb0ELb0EN7cutlass10bfloat16_tE19Flash_kernel_traitsILi64ELi64ELi256ELi4ES3_EELb0ELb0ELb0ELb0ELb1ELb1ELb1ELb1ENS_16Flash_fwd_paramsEEEvRKT8_iiiii) ;  /* 0x0000000000087944 */ /* 0x002fea0003c00000 */
[----:B------:R-:W-:Y:S05]  /*01f0*/  BSYNC.RECONVERGENT B3 ;  /* 0x0000000000037941 */ /* 0x000fea0003800200 */
.L_x_5316:
[----:B------:R-:W-:Y:S05]  /*0200*/  EXIT ;  /* 0x000000000000794d */ /* 0x000fea0003800000 */
        .type           $_ZN5flash24flash_fwd_splitkv_kernelI23Flash_fwd_kernel_traitsILi64ELi64ELi256ELi4ELb0ELb0EN7cutlass10bfloat16_tE19Flash_kernel_traitsILi64ELi64ELi256ELi4ES3_EELb0ELb0ELb0ELb0ELb1ELb1ELb1ELb1EEEvNS_16Flash_fwd_paramsE$_ZN5flash30compute_attn_1rowblock_splitkvI23Flash_fwd_kernel_traitsILi64ELi64ELi256ELi4ELb0ELb0EN7cutlass10bfloat16_tE19Flash_kernel_traitsILi64ELi64ELi256ELi4ES3_EELb0ELb0ELb0ELb0ELb1ELb1ELb1ELb1ENS_16Flash_fwd_paramsEEEvRKT8_iiiii,@function
        .size           $_ZN5flash24flash_fwd_splitkv_kernelI23Flash_fwd_kernel_traitsILi64ELi64ELi256ELi4ELb0ELb0EN7cutlass10bfloat16_tE19Flash_kernel_traitsILi64ELi64ELi256ELi4ES3_EELb0ELb0ELb0ELb0ELb1ELb1ELb1ELb1EEEvNS_16Flash_fwd_paramsE$_ZN5flash30compute_attn_1rowblock_splitkvI23Flash_fwd_kernel_traitsILi64ELi64ELi256ELi4ELb0ELb0EN7cutlass10bfloat16_tE19Flash_kernel_traitsILi64ELi64ELi256ELi4ES3_EELb0ELb0ELb0ELb0ELb1ELb1ELb1ELb1ENS_16Flash_fwd_paramsEEEvRKT8_iiiii,(.L_x_14753 - $_ZN5flash24flash_fwd_splitkv_kernelI23Flash_fwd_kernel_traitsILi64ELi64ELi256ELi4ELb0ELb0EN7cutlass10bfloat16_tE19Flash_kernel_traitsILi64ELi64ELi256ELi4ES3_EELb0ELb0ELb0ELb0ELb1ELb1ELb1ELb1EEEvNS_16Flash_fwd_paramsE$_ZN5flash30compute_attn_1rowblock_splitkvI23Flash_fwd_kernel_traitsILi64ELi64ELi256ELi4ELb0ELb0EN7cutlass10bfloat16_tE19Flash_kernel_traitsILi64ELi64ELi256ELi4ES3_EELb0ELb0ELb0ELb0ELb1ELb1ELb1ELb1ENS_16Flash_fwd_paramsEEEvRKT8_iiiii)
$_ZN5flash24flash_fwd_splitkv_kernelI23Flash_fwd_kernel_traitsILi64ELi64ELi256ELi4ELb0ELb0EN7cutlass10bfloat16_tE19Flash_kernel_traitsILi64ELi64ELi256ELi4ES3_EELb0ELb0ELb0ELb0ELb1ELb1ELb1ELb1EEEvNS_16Flash_fwd_paramsE$_ZN5flash30compute_attn_1rowblock_splitkvI23Flash_fwd_kernel_traitsILi64ELi64ELi256ELi4ELb0ELb0EN7cutlass10bfloat16_tE19Flash_kernel_traitsILi64ELi64ELi256ELi4ES3_EELb0ELb0ELb0ELb0ELb1ELb1ELb1ELb1ENS_16Flash_fwd_paramsEEEvRKT8_iiiii:
        /* <DEDUP_REMOVED lines=14> */
[C---:B------:R-:W-:Y:S02]  /*02f0*/  ISETP.NE.U32.AND P5, PT, R6.reuse, RZ, PT ;  /* 0x000000ff0600720c */ /* 0x040fe40003fa5070 */
        /* <DEDUP_REMOVED lines=25> */
.L_x_5318:
[----:B------:R-:W-:Y:S05]  /*0490*/  BSYNC.RECONVERGENT B0 ;  /* 0x0000000000007941 */ /* 0x000fea0003800200 */
.L_x_5317:
[----:B------:R-:W-:Y:S04]  /*04a0*/  BSSY.RECONVERGENT B0, `(.L_x_5319) ;  /* 0x0000007000007945 */ /* 0x000fe80003800200 */
[----:B------:R-:W-:Y:S05]  /*04b0*/  @!P4 BRA `(.L_x_5320) ;  /* 0x000000000014c947 */ /* 0x000fea0003800000 */
[----:B-----5:R-:W3:Y:S02]  /*04c0*/  LD.E.U8 R0, desc[UR6][R134.64+0x1b2] ;  /* 0x0001b20686007980 */ /* 0x020ee4000c101100 */
[----:B---3--:R-:W-:-:S13]  /*04d0*/  ISETP.NE.AND P0, PT, R0, RZ, PT ;  /* 0x000000ff0000720c */ /* 0x008fda0003f05270 */
[----:B------:R-:W3:Y:S02]  /*04e0*/  @P0 LD.E R0, desc[UR6][R2.64+0x4] ;  /* 0x0000040602000980 */ /* 0x000ee4000c101900 */
[----:B---3--:R-:W-:-:S06]  /*04f0*/  @P0 IADD3 R0, PT, PT, R0, -R17, RZ ;  /* 0x8000001100000210 */ /* 0x008fcc0007ffe0ff */
[----:B------:R3:W5:Y:S02]  /*0500*/  @!P0 LD.E R0, desc[UR6][R2.64] ;  /* 0x0000000602008980 */ /* 0x000764000c101900 */
.L_x_5320:
[----:B------:R-:W-:Y:S05]  /*0510*/  BSYNC.RECONVERGENT B0 ;  /* 0x0000000000007941 */ /* 0x000fea0003800200 */
.L_x_5319:
[----:B------:R-:W-:Y:S01]  /*0520*/  MOV R15, R14 ;  /* 0x0000000e000f7202 */ /* 0x000fe20000000f00 */
[----:B------:R-:W-:Y:S01]  /*0530*/  BSSY.RECONVERGENT B1, `(.L_x_5321) ;  /* 0x0000013000017945 */ /* 0x000fe20003800200 */
[----:B-----5:R-:W-:Y:S02]  /*0540*/  @P3 IADD3 R15, PT, PT, R5, -R33, RZ ;  /* 0x80000021050f3210 */ /* 0x020fe40007ffe0ff */
        /* <DEDUP_REMOVED lines=8> */
.L_x_5322:
[----:B--23--:R-:W2:Y:S01]  /*05d0*/  LD.E.64 R2, desc[UR6][R134.64+0x108] ;  /* 0x0001080686027980 */ /* 0x00cea2000c101b00 */
[----:B------:R-:W-:Y:S01]  /*05e0*/  BSSY.RECONVERGENT B0, `(.L_x_5324) ;  /* 0x0000006000007945 */ /* 0x000fe20003800200 */
[----:B------:R-:W-:Y:S01]  /*05f0*/  IMAD.MOV.U32 R0, RZ, RZ, RZ ;  /* 0x000000ffff007224 */ /* 0x000fe200078e00ff */
[----:B--2---:R-:W-:-:S04]  /*0600*/  ISETP.NE.U32.AND P0, PT, R2, RZ, PT ;  /* 0x000000ff0200720c */ /* 0x004fc80003f05070 */
[----:B------:R-:W-:-:S13]  /*0610*/  ISETP.NE.AND.EX P0, PT, R3, RZ, PT, P0 ;  /* 0x000000ff0300720c */ /* 0x000fda0003f05300 */
[----:B------:R-:W-:Y:S05]  /*0620*/  @!P0 BRA `(.L_x_5325) ;  /* 0x0000000000048947 */ /* 0x000fea0003800000 */
[----:B------:R2:W5:Y:S02]  /*0630*/  LD.E R0, desc[UR6][R134.64+0xbc] ;  /* 0x0000bc0686007980 */ /* 0x000564000c101900 */
.L_x_5325:
[----:B------:R-:W-:Y:S05]  /*0640*/  BSYNC.RECONVERGENT B0 ;  /* 0x0000000000007941 */ /* 0x000fea0003800200 */
.L_x_5324:
[----:B-----5:R-:W-:Y:S02]  /*0650*/  IADD3 R87, PT, PT, R111, R0, RZ ;  /* 0x000000006f577210 */ /* 0x020fe40007ffe0ff */
.L_x_5323:
[----:B------:R-:W-:Y:S05]  /*0660*/  BSYNC.RECONVERGENT B1 ;  /* 0x0000000000017941 */ /* 0x000fea0003800200 */
.L_x_5321:
[----:B------:R-:W3:Y:S01]  /*0670*/  S2R R39, SR_CTAID.X ;  /* 0x0000000000277919 */ /* 0x000ee20000002500 */
[----:B-1----:R-:W-:Y:S01]  /*0680*/  MOV R14, 0x1f0 ;  /* 0x000001f0000e7802 */ /* 0x002fe20000000f00 */
[----:B------:R-:W-:-:S03]  /*0690*/  IMAD.MOV.U32 R3, RZ, RZ, 0x0 ;  /* 0x00000000ff037424 */ /* 0x000fc600078e00ff */
[----:B------:R-:W-:Y:S01]  /*06a0*/  MOV R2, R14 ;  /* 0x0000000e00027202 */ /* 0x000fe20000000f00 */
[----:B---3--:R-:W-:-:S05]  /*06b0*/  IMAD.SHL.U32 R160, R39, 0x40, RZ ;  /* 0x0000004027a07824 */ /* 0x008fca00078e00ff */
[----:B------:R-:W-:-:S13]  /*06c0*/  ISETP.GT.AND P0, PT, R15, R160, PT ;  /* 0x000000a00f00720c */ /* 0x000fda0003f04270 */
[----:B--2-4-:R-:W-:Y:S05]  /*06d0*/  @!P0 RET.REL.NODEC R2 `(_ZN5flash24flash_fwd_splitkv_kernelI23Flash_fwd_kernel_traitsILi64ELi64ELi256ELi4ELb0ELb0EN7cutlass10bfloat16_tE19Flash_kernel_traitsILi64ELi64ELi256ELi4ES3_EELb0ELb0ELb0ELb0ELb1ELb1ELb1ELb1EEEvNS_16Flash_fwd_paramsE) ;  /* 0xfffffff802488950 */ /* 0x014fea0003c3ffff */
        /* <DEDUP_REMOVED lines=48> */
[----:B------:R-:W-:Y:S01]  /*09e0*/  SHF.R.U32.HI R10, RZ, 0x4, R161 ;  /* 0x00000004ff0a7819 */ /* 0x000fe200000116a1 */
[----:B------:R-:W-:-:S05]  /*09f0*/  IMAD.IADD R9, R15, 0x1, -R160 ;  /* 0x000000010f097824 */ /* 0x000fca00078e0aa0 */
[----:B------:R-:W-:Y:S01]  /*0a00*/  ISETP.GE.AND P5, PT, R10, R9, PT ;  /* 0x000000090a00720c */ /* 0x000fe20003fa6270 */
[----:B---3--:R-:W-:Y:S02]  /*0a10*/  IMAD R0, R6, UR9, R37 ;  /* 0x0000000906007c24 */ /* 0x008fe4000f8e0225 */
[----:B------:R-:W-:Y:S02]  /*0a20*/  VIADD R6, R10, 0x10 ;  /* 0x000000100a067836 */ /* 0x000fe40000000000 */
[----:B----4-:R-:W-:-:S04]  /*0a30*/  IMAD R0, R0, R4, R8 ;  /* 0x0000000400007224 */ /* 0x010fc800078e0208 */
[----:B------:R-:W-:Y:S02]  /*0a40*/  IMAD R0, R7, R0, R160 ;  /* 0x0000000007007224 */ /* 0x000fe400078e02a0 */
[----:B------:R-:W-:Y:S02]  /*0a50*/  VIADD R7, R10, 0x8 ;  /* 0x000000080a077836 */ /* 0x000fe40000000000 */
[----:B-----5:R-:W-:Y:S01]  /*0a60*/  IMAD R4, R0, R5, RZ ;  /* 0x0000000500047224 */ /* 0x020fe200078e02ff */
[-C--:B------:R-:W-:Y:S02]  /*0a70*/  ISETP.GE.AND P6, PT, R6, R9.reuse, PT ;  /* 0x000000090600720c */ /* 0x080fe40003fc6270 */
[----:B------:R-:W-:Y:S02]  /*0a80*/  IADD3 R6, P0, PT, R0, R10, RZ ;  /* 0x0000000a00067210 */ /* 0x000fe40007f1e0ff */
[----:B------:R-:W-:Y:S02]  /*0a90*/  LEA R5, P1, R161, R4, 0x2 ;  /* 0x00000004a1057211 */ /* 0x000fe400078210ff */
[----:B------:R-:W-:-:S02]  /*0aa0*/  ISETP.GE.AND P3, PT, R7, R9, PT ;  /* 0x000000090700720c */ /* 0x000fc40003f66270 */
[----:B------:R-:W-:Y:S02]  /*0ab0*/  LEA.HI.X.SX32 R7, R0, RZ, 0x1, P0 ;  /* 0x000000ff00077211 */ /* 0x000fe400000f0eff */
[----:B------:R-:W-:Y:S02]  /*0ac0*/  LEA.HI.X.SX32 R0, R4, RZ, 0x1, P1 ;  /* 0x000000ff04007211 */ /* 0x000fe400008f0eff */
[----:B--2---:R-:W-:Y:S01]  /*0ad0*/  LEA R2, P0, R6, R2, 0x2 ;  /* 0x0000000206027211 */ /* 0x004fe200078010ff */
[----:B------:R-:W-:-:S03]  /*0ae0*/  VIADD R8, R10, 0x18 ;  /* 0x000000180a087836 */ /* 0x000fc60000000000 */
[----:B------:R-:W-:Y:S01]  /*0af0*/  LEA.HI.X R3, R6, R3, R7, 0x2, P0 ;  /* 0x0000000306037211 */ /* 0x000fe200000f1407 */
[----:B------:R-:W-:Y:S01]  /*0b00*/  VIADD R6, R10, 0x30 ;  /* 0x000000300a067836 */ /* 0x000fe20000000000 */
[----:B------:R-:W-:-:S04]  /*0b10*/  LEA R4, P1, R5, R134, 0x2 ;  /* 0x0000008605047211 */ /* 0x000fc800078210ff */
[----:B------:R-:W-:Y:S02]  /*0b20*/  LEA.HI.X R5, R5, R135, R0, 0x2, P1 ;  /* 0x0000008705057211 */ /* 0x000fe400008f1400 */
[----:B------:R-:W-:Y:S02]  /*0b30*/  LOP3.LUT P0, R0, R161, 0xf, RZ, 0xc0, !PT ;  /* 0x0000000fa1007812 */ /* 0x000fe4000780c0ff */
[-C--:B------:R-:W-:Y:S01]  /*0b40*/  ISETP.GE.AND P4, PT, R8, R9.reuse, PT ;  /* 0x000000090800720c */ /* 0x080fe20003f86270 */
[----:B------:R-:W-:Y:S01]  /*0b50*/  VIADD R8, R10, 0x20 ;  /* 0x000000200a087836 */ /* 0x000fe20000000000 */
[----:B------:R-:W-:Y:S01]  /*0b60*/  ISETP.NE.OR P2, PT, R0, RZ, P3 ;  /* 0x000000ff0000720c */ /* 0x000fe20001f45670 */
[----:B------:R-:W-:Y:S01]  /*0b70*/  @!P3 ST.E.128 desc[UR6][R4.64+0x800], RZ ;  /* 0x000800ff0400b985 */ /* 0x000fe2000c101d06 */
[-C--:B------:R-:W-:Y:S01]  /*0b80*/  ISETP.GE.AND P3, PT, R6, R9.reuse, PT ;  /* 0x000000090600720c */ /* 0x080fe20003f66270 */
[----:B------:R-:W-:Y:S01]  /*0b90*/  VIADD R6, R10, 0x38 ;  /* 0x000000380a067836 */ /* 0x000fe20000000000 */
[-C--:B------:R-:W-:Y:S01]  /*0ba0*/  ISETP.GE.AND P1, PT, R8, R9.reuse, PT ;  /* 0x000000090800720c */ /* 0x080fe20003f26270 */
[----:B------:R-:W-:Y:S01]  /*0bb0*/  VIADD R8, R10, 0x28 ;  /* 0x000000280a087836 */ /* 0x000fe20000000000 */
[----:B------:R-:W-:Y:S02]  /*0bc0*/  @!P5 ST.E.128 desc[UR6][R4.64], RZ ;  /* 0x000000ff0400d985 */ /* 0x000fe4000c101d06 */
[----:B------:R-:W-:-:S02]  /*0bd0*/  ISETP.GE.AND P5, PT, R6, R9, PT ;  /* 0x000000090600720c */ /* 0x000fc40003fa6270 */
[----:B------:R-:W-:Y:S02]  /*0be0*/  P2R R7, PR, RZ, 0x1 ;  /* 0x00000001ff077803 */ /* 0x000fe40000000000 */
[----:B------:R-:W-:Y:S01]  /*0bf0*/  ISETP.GE.AND P0, PT, R8, R9, PT ;  /* 0x000000090800720c */ /* 0x000fe20003f06270 */
[----:B------:R-:W-:Y:S01]  /*0c00*/  @!P4 ST.E.128 desc[UR6][R4.64+0x1800], RZ ;  /* 0x001800ff0400c985 */ /* 0x000fe2000c101d06 */
[----:B------:R-:W-:Y:S01]  /*0c10*/  P2R R6, PR, RZ, 0x20 ;  /* 0x00000020ff067803 */ /* 0x000fe20000000000 */
[----:B------:R-:W-:Y:S02]  /*0c20*/  @!P2 IMAD.MOV.U32 R8, RZ, RZ, -0x800000 ;  /* 0xff800000ff08a424 */ /* 0x000fe400078e00ff */
[----:B------:R-:W-:Y:S04]  /*0c30*/  @!P1 ST.E.128 desc[UR6][R4.64+0x2000], RZ ;  /* 0x002000ff04009985 */ /* 0x000fe8000c101d06 */
[----:B------:R-:W-:Y:S01]  /*0c40*/  @!P5 ST.E.128 desc[UR6][R4.64+0x3800], RZ ;  /* 0x003800ff0400d985 */ /* 0x000fe2000c101d06 */
[----:B------:R-:W-:-:S02]  /*0c50*/  ISETP.NE.OR P5, PT, R0, RZ, P4 ;  /* 0x000000ff0000720c */ /* 0x000fc400027a5670 */
[C---:B------:R-:W-:Y:S01]  /*0c60*/  ISETP.NE.OR P4, PT, R0.reuse, RZ, P1 ;  /* 0x000000ff0000720c */ /* 0x040fe20000f85670 */
[----:B------:R-:W-:Y:S01]  /*0c70*/  @!P0 ST.E.128 desc[UR6][R4.64+0x2800], RZ ;  /* 0x002800ff04008985 */ /* 0x000fe2000c101d06 */
[C---:B------:R-:W-:Y:S02]  /*0c80*/  ISETP.NE.OR P1, PT, R0.reuse, RZ, P0 ;  /* 0x000000ff0000720c */ /* 0x040fe40000725670 */
[C---:B------:R-:W-:Y:S01]  /*0c90*/  ISETP.NE.OR P0, PT, R0.reuse, RZ, P3 ;  /* 0x000000ff0000720c */ /* 0x040fe20001f05670 */
[----:B------:R-:W-:Y:S01]  /*0ca0*/  @!P6 ST.E.128 desc[UR6][R4.64+0x1000], RZ ;  /* 0x001000ff0400e985 */ /* 0x000fe2000c101d06 */
[----:B------:R-:W-:-:S03]  /*0cb0*/  ISETP.NE.OR P6, PT, R0, RZ, P6 ;  /* 0x000000ff0000720c */ /* 0x000fc600037c5670 */
[----:B------:R1:W-:Y:S04]  /*0cc0*/  @!P3 ST.E.128 desc[UR6][R4.64+0x3000], RZ ;  /* 0x003000ff0400b985 */ /* 0x0003e8000c101d06 */
[----:B------:R2:W-:Y:S01]  /*0cd0*/  @!P2 ST.E desc[UR6][R2.64+0x20], R8 ;  /* 0x000020080200a985 */ /* 0x0005e2000c101906 */
[----:B------:R-:W-:-:S04]  /*0ce0*/  ISETP.NE.AND P2, PT, R7, RZ, PT ;  /* 0x000000ff0700720c */ /* 0x000fc80003f45270 */
[----:B------:R-:W-:Y:S02]  /*0cf0*/  ISETP.GE.OR P2, PT, R10, R9, P2 ;  /* 0x000000090a00720c */ /* 0x000fe40001746670 */
[----:B------:R-:W-:Y:S01]  /*0d00*/  ISETP.NE.AND P3, PT, R6, RZ, PT ;  /* 0x000000ff0600720c */ /* 0x000fe20003f65270 */
[----:B------:R-:W-:Y:S02]  /*0d10*/  @!P4 IMAD.MOV.U32 R7, RZ, RZ, -0x800000 ;  /* 0xff800000ff07c424 */ /* 0x000fe400078e00ff */
[----:B-1----:R-:W-:Y:S02]  /*0d20*/  @!P0 IMAD.MOV.U32 R5, RZ, RZ, -0x800000 ;  /* 0xff800000ff058424 */ /* 0x002fe400078e00ff */
[----:B------:R-:W-:-:S03]  /*0d30*/  @!P6 IMAD.MOV.U32 R4, RZ, RZ, -0x800000 ;  /* 0xff800000ff04e424 */ /* 0x000fc600078e00ff */
[----:B------:R-:W-:Y:S01]  /*0d40*/  @!P0 ST.E desc[UR6][R2.64+0xc0], R5 ;  /* 0x0000c00502008985 */ /* 0x000fe2000c101906 */
[----:B------:R-:W-:-:S03]  /*0d50*/  ISETP.NE.OR P0, PT, R0, RZ, P3 ;  /* 0x000000ff0000720c */ /* 0x000fc60001f05670 */
[----:B------:R1:W-:Y:S01]  /*0d60*/  @!P6 ST.E desc[UR6][R2.64+0x40], R4 ;  /* 0x000040040200e985 */ /* 0x0003e2000c101906 */
[----:B--2---:R-:W-:Y:S02]  /*0d70*/  @!P5 IMAD.MOV.U32 R8, RZ, RZ, -0x800000 ;  /* 0xff800000ff08d424 */ /* 0x004fe400078e00ff */
[----:B------:R-:W-:Y:S01]  /*0d80*/  @!P1 IMAD.MOV.U32 R6, RZ, RZ, -0x800000 ;  /* 0xff800000ff069424 */ /* 0x000fe200078e00ff */
[----:B------:R-:W-:Y:S04]  /*0d90*/  @!P4 ST.E desc[UR6][R2.64+0x80], R7 ;  /* 0x000080070200c985 */ /* 0x000fe8000c101906 */
[----:B------:R-:W-:Y:S04]  /*0da0*/  @!P5 ST.E desc[UR6][R2.64+0x60], R8 ;  /* 0x000060080200d985 */ /* 0x000fe8000c101906 */
[----:B------:R-:W-:Y:S01]  /*0db0*/  @!P1 ST.E desc[UR6][R2.64+0xa0], R6 ;  /* 0x0000a00602009985 */ /* 0x000fe2000c101906 */
[----:B-1----:R-:W-:-:S02]  /*0dc0*/  @!P2 IMAD.MOV.U32 R4, RZ, RZ, -0x800000 ;  /* 0xff800000ff04a424 */ /* 0x002fc400078e00ff */
[----:B------:R-:W-:-:S03]  /*0dd0*/  IMAD.MOV.U32 R5, RZ, RZ, 0x0 ;  /* 0x00000000ff057424 */ /* 0x000fc600078e00ff */
[----:B------:R1:W-:Y:S02]  /*0de0*/  @!P2 ST.E desc[UR6][R2.64], R4 ;  /* 0x000000040200a985 */ /* 0x0003e4000c101906 */
[----:B-1----:R-:W-:-:S04]  /*0df0*/  IMAD.MOV.U32 R4, RZ, RZ, R14 ;  /* 0x000000ffff047224 */ /* 0x002fc800078e000e */
[----:B------:R-:W-:Y:S05]  /*0e00*/  @P0 RET.REL.NODEC R4 `(_ZN5flash24flash_fwd_splitkv_kernelI23Flash_fwd_kernel_traitsILi64ELi64ELi256ELi4ELb0ELb0EN7cutlass10bfloat16_tE19Flash_kernel_traitsILi64ELi64ELi256ELi4ES3_EELb0ELb0ELb0ELb0ELb1ELb1ELb1ELb1EEEvNS_16Flash_fwd_paramsE) ;  /* 0xfffffff0047c0950 */ /* 0x000fea0003c3ffff */
[----:B------:R-:W-:-:S05]  /*0e10*/  MOV R0, 0xff800000 ;  /* 0xff80000000007802 */ /* 0x000fca0000000f00 */
[----:B------:R1:W-:Y:S02]  /*0e20*/  ST.E desc[UR6][R2.64+0xe0], R0 ;  /* 0x0000e00002007985 */ /* 0x0003e4000c101906 */
[----:B-1----:R-:W-:Y:S02]  /*0e30*/  MOV R2, R14 ;  /* 0x0000000e00027202 */ /* 0x002fe40000000f00 */
[----:B------:R-:W-:-:S04]  /*0e40*/  MOV R3, 0x0 ;  /* 0x0000000000037802 */ /* 0x000fc80000000f00 */
[----:B------:R-:W-:Y:S05]  /*0e50*/  RET.REL.NODEC R2 `(_ZN5flash24flash_fwd_splitkv_kernelI23Flash_fwd_kernel_traitsILi64ELi64ELi256ELi4ELb0ELb0EN7cutlass10bfloat16_tE19Flash_kernel_traitsILi64ELi64ELi256ELi4ES3_EELb0ELb0ELb0ELb0ELb1ELb1ELb1ELb1EEEvNS_16Flash_fwd_paramsE) ;  /* 0xfffffff002687950 */ /* 0x000fea0003c3ffff */
.L_x_5326:
        /* <DEDUP_REMOVED lines=113> */
.L_x_5328:
        /* <DEDUP_REMOVED lines=85> */
.L_x_5329:
[----:B------:R-:W-:Y:S05]  /*1ac0*/  BSYNC.RECONVERGENT B0 ;  /* 0x0000000000007941 */ /* 0x000fea0003800200 */
.L_x_5327:
[----:B------:R-:W-:Y:S01]  /*1ad0*/  ISETP.NE.AND P0, PT, R33, -0x1, PT ;  /* 0xffffffff2100780c */ /* 0x000fe20003f05270 */
[----:B------:R-:W2:Y:S04]  /*1ae0*/  LD.E.64 R12, desc[UR6][R134.64+0x30] ;  /* 0x00003006860c7980 */ /* 0x000ea8000c101b00 */
[----:B------:R-:W3:Y:S04]  /*1af0*/  LD.E.64 R20, desc[UR6][R134.64+0x48] ;  /* 0x0000480686147980 */ /* 0x000ee8000c101b00 */
[----:B------:R-:W4:Y:S04]  /*1b00*/  LD.E.64 R28, desc[UR6][R134.64+0x8] ;  /* 0x00000806861c7980 */ /* 0x000f28000c101b00 */
[----:B------:R-:W3:Y:S04]  /*1b10*/  @!P0 LD.E.64 R8, desc[UR6][R134.64+0x18] ;  /* 0x0000180686088980 */ /* 0x000ee8000c101b00 */
[----:B------:R-:W4:Y:S04]  /*1b20*/  LD.E.64 R24, desc[UR6][R134.64+0x10] ;  /* 0x0000100686187980 */ /* 0x000f28000c101b00 */
        /* <DEDUP_REMOVED lines=94> */
[----:B------:R-:W-:Y:S02]  /*2110*/  LEA.HI.X R33, R6, R29, R7, 0x1, P1 ;  /* 0x0000001d06217211 */ /* 0x000fe400008f0c07 */
[----:B------:R-:W-:Y:S01]  /*2120*/  LEA.HI.X R30, R2, R25, R0, 0x1, P0 ;  /* 0x00000019021e7211 */ /* 0x000fe200000f0c00 */
[----:B------:R1:W-:Y:S01]  /*2130*/  STL [R1+0x1c], R34 ;  /* 0x00001c2201007387 */ /* 0x0003e20000100800 */
[----:B------:R-:W-:Y:S01]  /*2140*/  VIMNMX R88, PT, PT, R38, R3, !PT ;  /* 0x0000000326587248 */ /* 0x000fe20007fe0100 */
[----:B------:R-:W-:Y:S01]  /*2150*/  IMAD.MOV.U32 R2, RZ, RZ, R32 ;  /* 0x000000ffff027224 */ /* 0x000fe200078e0020 */
[----:B------:R-:W-:Y:S01]  /*2160*/  LEA R25, R209, 0xffffff00, 0x8 ;  /* 0xffffff00d1197811 */ /* 0x000fe200078e40ff */
[----:B------:R1:W-:Y:S01]  /*2170*/  STL [R1+0x24], R31 ;  /* 0x0000241f01007387 */ /* 0x0003e20000100800 */
[----:B------:R-:W-:-:S03]  /*2180*/  MOV R3, R23 ;  /* 0x0000001700037202 */ /* 0x000fc60000000f00 */
        /* <DEDUP_REMOVED lines=76> */
[----:B------:R-:W-:Y:S01]  /*2650*/  SHF.R.S32.HI R146, RZ, 0x1f, R115 ;  /* 0x0000001fff927819 */ /* 0x000fe20000011473 */
[----:B--2---:R-:W-:Y:S02]  /*2660*/  IMAD R8, R3, R37, RZ ;  /* 0x0000002503087224 */ /* 0x004fe400078e02ff */
[----:B------:R-:W-:Y:S01]  /*2670*/  IMAD.WIDE.U32 R2, R37, R2, R14 ;  /* 0x0000000225027225 */ /* 0x000fe200078e000e */
[----:B---3--:R-:W-:-:S03]  /*2680*/  SHF.L.U64.HI R144, R52, 0x5, R53 ;  /* 0x0000000534907819 */ /* 0x008fc60000010235 */
[----:B------:R-:W-:Y:S02]  /*2690*/  IMAD.IADD R3, R3, 0x1, R8 ;  /* 0x0000000103037824 */ /* 0x000fe400078e0208 */
[----:B------:R-:W-:Y:S02]  /*26a0*/  IMAD R8, R53, R25, RZ ;  /* 0x0000001935087224 */ /* 0x000fe400078e02ff */
[----:B------:R-:W-:-:S04]  /*26b0*/  IMAD.WIDE.U32 R2, R25, R52, R2 ;  /* 0x0000003419027225 */ /* 0x000fc800078e0002 */
[----:B------:R-:W-:Y:S02]  /*26c0*/  IMAD R20, R52, R19, R8 ;  /* 0x0000001334147224 */ /* 0x000fe400078e0208 */
[----:B----4-:R-:W-:Y:S01]  /*26d0*/  IMAD.WIDE.U32 R8, R37, R4, R14 ;  /* 0x0000000425087225 */ /* 0x010fe200078e000e */
[C-C-:B------:R-:W-:Y:S02]  /*26e0*/  SHF.L.U64.HI R137, R48.reuse, 0x5, R49.reuse ;  /* 0x0000000530897819 */ /* 0x140fe40000010231 */
[C---:B------:R-:W-:Y:S01]  /*26f0*/  SHF.L.U32 R138, R48.reuse, 0x5, RZ ;  /* 0x00000005308a7819 */ /* 0x040fe200000006ff */
[----:B------:R-:W-:Y:S01]  /*2700*/  IMAD R4, R5, R37, RZ ;  /* 0x0000002505047224 */ /* 0x000fe200078e02ff */
[----:B------:R-:W-:Y:S01]  /*2710*/  IADD3 R5, PT, PT, R3, R20, RZ ;  /* 0x0000001403057210 */ /* 0x000fe20007ffe0ff */
[----:B------:R-:W-:Y:S01]  /*2720*/  IMAD R20, R7, R18, RZ ;  /* 0x0000001207147224 */ /* 0x000fe200078e02ff */
[C-C-:B------:R-:W-:Y:S01]  /*2730*/  SHF.L.U64.HI R139, R48.reuse, 0x6, R49.reuse ;  /* 0x00000006308b7819 */ /* 0x140fe20000010231 */
[----:B------:R-:W-:Y:S01]  /*2740*/  IMAD.IADD R3, R9, 0x1, R4 ;  /* 0x0000000109037824 */ /* 0x000fe200078e0204 */
[----:B------:R-:W-:Y:S01]  /*2750*/  MOV R4, R2 ;  /* 0x0000000200047202 */ /* 0x000fe20000000f00 */
[----:B------:R-:W-:Y:S01]  /*2760*/  IMAD R7, R49, R25, RZ ;  /* 0x0000001931077224 */ /* 0x000fe200078e02ff */
[C---:B------:R-:W-:Y:S01]  /*2770*/  SHF.L.U32 R140, R48.reuse, 0x6, RZ ;  /* 0x00000006308c7819 */ /* 0x040fe200000006ff */
[----:B------:R-:W-:Y:S01]  /*2780*/  IMAD.MOV.U32 R2, RZ, RZ, R8 ;  /* 0x000000ffff027224 */ /* 0x000fe200078e0008 */
[--C-:B------:R-:W-:Y:S01]  /*2790*/  SHF.L.U64.HI R141, R48, 0x7, R49.reuse ;  /* 0x00000007308d7819 */ /* 0x100fe20000010231 */
[----:B------:R-:W-:Y:S01]  /*27a0*/  IMAD R20, R6, R21, R20 ;  /* 0x0000001506147224 */ /* 0x000fe200078e0214 */
[----:B------:R-:W-:Y:S01]  /*27b0*/  SHF.L.U64.HI R143, R48, 0x4, R49 ;  /* 0x00000004308f7819 */ /* 0x000fe20000010231 */
[----:B------:R-:W-:Y:S01]  /*27c0*/  IMAD.WIDE.U32 R4, R18, R6, R4 ;  /* 0x0000000612047225 */ /* 0x000fe200078e0004 */
[----:B------:R-:W-:-:S03]  /*27d0*/  SHF.L.U32 R136, R48, 0x4, RZ ;  /* 0x0000000430887819 */ /* 0x000fc600000006ff */
        /* <DEDUP_REMOVED lines=45> */
[----:B------:R-:W-:Y:S01]  /*2ab0*/  IADD3 R84, PT, PT, R133, R4, RZ ;  /* 0x0000000485547210 */ /* 0x000fe20007ffe0ff */
        /* <DEDUP_REMOVED lines=8> */
[----:B------:R-:W-:-:S02]  /*2b40*/  IADD3 R82, PT, PT, R129, R2, RZ ;  /* 0x0000000281527210 */ /* 0x000fc40007ffe0ff */
[----:B------:R-:W-:Y:S01]  /*2b50*/  IADD3 R81, PT, PT, R127, R0, RZ ;  /* 0x000000007f517210 */ /* 0x000fe20007ffe0ff */
[----:B------:R-:W-:Y:S02]  /*2b60*/  IMAD.SHL.U32 R145, R52, 0x20, RZ ;  /* 0x0000002034917824 */ /* 0x000fe400078e00ff */
[----:B------:R-:W-:Y:S02]  /*2b70*/  IMAD.SHL.U32 R142, R48, 0x80, RZ ;  /* 0x00000080308e7824 */ /* 0x000fe400078e00ff */
[----:B------:R-:W-:-:S07]  /*2b80*/  IMAD.IADD R83, R131, 0x1, R3 ;  /* 0x0000000183537824 */ /* 0x000fce00078e0203 */
.L_x_5401:
        /* <DEDUP_REMOVED lines=9> */
[CC--:B------:R-:W-:Y:S04]  /*2c20*/  ISETP.GE.AND P0, PT, R102.reuse, R54.reuse, PT ;  /* 0x000000366600720c */ /* 0x0c0fe80003f06270 */
[----:B------:R-:W-:Y:S02]  /*2c30*/  ISETP.GE.AND P3, PT, R102, R55, !P0 ;  /* 0x000000376600720c */ /* 0x000fe40004766270 */
[----:B------:R-:W-:Y:S02]  /*2c40*/  IADD3 R4, P0, PT, R76, R145, RZ ;  /* 0x000000914c047210 */ /* 0x000fe40007f1e0ff */
[----:B---34-:R-:W-:Y:S03]  /*2c50*/  P2R R42, PR, RZ, 0x8 ;  /* 0x00000008ff2a7803 */ /* 0x018fe60000000000 */
[----:B------:R-:W-:Y:S02]  /*2c60*/  @P2 IMAD.MOV.U32 R2, RZ, RZ, R76 ;  /* 0x000000ffff022224 */ /* 0x000fe400078e004c */
[----:B------:R-:W-:Y:S02]  /*2c70*/  @P2 IMAD.MOV.U32 R3, RZ, RZ, R75 ;  /* 0x000000ffff032224 */ /* 0x000fe400078e004b */
[--C-:B------:R-:W-:Y:S01]  /*2c80*/  IMAD.X R5, R75, 0x1, R144.reuse, P0 ;  /* 0x000000014b057824 */ /* 0x100fe200000e0690 */
[CC--:B------:R-:W-:Y:S02]  /*2c90*/  ISETP.GE.AND P0, PT, R101.reuse, R54.reuse, PT ;  /* 0x000000366500720c */ /* 0x0c0fe40003f06270 */
        /* <DEDUP_REMOVED lines=38> */
[C---:B-1----:R-:W-:Y:S04]  /*2f00*/  @!P0 IMAD.WIDE.U32 R6, R60.reuse, 0x60, R2 ;  /* 0x000000603c068825 */ /* 0x042fe800078e0002 */
        /* <DEDUP_REMOVED lines=151> */
[-C--:B------:R-:W-:Y:S01]  /*3880*/  @P5 LEA.HI.X R11, R232, R5.reuse, R233, 0x6, P0 ;  /* 0x00000005e80b5211 */ /* 0x080fe200000f34e9 */
        /* <DEDUP_REMOVED lines=102> */
.L_x_5332:
        /* <DEDUP_REMOVED lines=65> */
.L_x_5336:
[----:B------:R-:W-:Y:S05]  /*4300*/  BSYNC.RECONVERGENT B0 ;  /* 0x0000000000007941 */ /* 0x000fea0003800200 */
.L_x_5335:
        /* <DEDUP_REMOVED lines=50> */
.L_x_5338:
[----:B------:R-:W-:Y:S05]  /*4630*/  BSYNC.RECONVERGENT B0 ;  /* 0x0000000000007941 */ /* 0x000fea0003800200 */
.L_x_5337:
        /* <DEDUP_REMOVED lines=56> */
.L_x_5340:
[----:B------:R-:W-:Y:S05]  /*49c0*/  BSYNC.RECONVERGENT B0 ;  /* 0x0000000000007941 */ /* 0x000fea0003800200 */
.L_x_5339:
        /* <DEDUP_REMOVED lines=56> */
.L_x_5342:
[----:B------:R-:W-:Y:S05]  /*4d50*/  BSYNC.RECONVERGENT B0 ;  /* 0x0000000000007941 */ /* 0x000fea0003800200 */
.L_x_5341:
        /* <DEDUP_REMOVED lines=56> */
.L_x_5344:
[----:B------:R-:W-:Y:S05]  /*50e0*/  BSYNC.RECONVERGENT B0 ;  /* 0x0000000000007941 */ /* 0x000fea0003800200 */
.L_x_5343:
        /* <DEDUP_REMOVED lines=56> */
.L_x_5346:
[----:B------:R-:W-:Y:S05]  /*5470*/  BSYNC.RECONVERGENT B0 ;  /* 0x0000000000007941 */ /* 0x000fea0003800200 */
.L_x_5345:
        /* <DEDUP_REMOVED lines=56> */
.L_x_5348:
[----:B------:R-:W-:Y:S05]  /*5800*/  BSYNC.RECONVERGENT B0 ;  /* 0x0000000000007941 */ /* 0x000fea0003800200 */
.L_x_5347:
        /* <DEDUP_REMOVED lines=56> */
.L_x_5350:
[----:B------:R-:W-:Y:S05]  /*5b90*/  BSYNC.RECONVERGENT B0 ;  /* 0x0000000000007941 */ /* 0x000fea0003800200 */
.L_x_5349:
        /* <DEDUP_REMOVED lines=56> */
.L_x_5352:
[----:B------:R-:W-:Y:S05]  /*5f20*/  BSYNC.RECONVERGENT B0 ;  /* 0x0000000000007941 */ /* 0x000fea0003800200 */
.L_x_5351:
        /* <DEDUP_REMOVED lines=56> */
.L_x_5354:
[----:B------:R-:W-:Y:S05]  /*62b0*/  BSYNC.RECONVERGENT B0 ;  /* 0x0000000000007941 */ /* 0x000fea0003800200 */
.L_x_5353:
        /* <DEDUP_REMOVED lines=62> */
.L_x_5356:
[----:B------:R-:W-:Y:S05]  /*66a0*/  BSYNC.RECONVERGENT B0 ;  /* 0x0000000000007941 */ /* 0x000fea0003800200 */
.L_x_5355:
        /* <DEDUP_REMOVED lines=62> */
.L_x_5358:
[----:B------:R-:W-:Y:S05]  /*6a90*/  BSYNC.RECONVERGENT B0 ;  /* 0x0000000000007941 */ /* 0x000fea0003800200 */
.L_x_5357:
        /* <DEDUP_REMOVED lines=62> */
.L_x_5360:
[----:B------:R-:W-:Y:S05]  /*6e80*/  BSYNC.RECONVERGENT B0 ;  /* 0x0000000000007941 */ /* 0x000fea0003800200 */
.L_x_5359:
        /* <DEDUP_REMOVED lines=62> */
.L_x_5362:
[----:B------:R-:W-:Y:S05]  /*7270*/  BSYNC.RECONVERGENT B0 ;  /* 0x0000000000007941 */ /* 0x000fea0003800200 */
.L_x_5361:
        /* <DEDUP_REMOVED lines=62> */
.L_x_5364:
[----:B------:R-:W-:Y:S05]  /*7660*/  BSYNC.RECONVERGENT B0 ;  /* 0x0000000000007941 */ /* 0x000fea0003800200 */
.L_x_5363:
        /* <DEDUP_REMOVED lines=62> */
.L_x_5366:
[----:B------:R-:W-:Y:S05]  /*7a50*/  BSYNC.RECONVERGENT B0 ;  /* 0x0000000000007941 */ /* 0x000fea0003800200 */
.L_x_5365:
[----:B------:R-:W5:Y:S02]  /*7a60*/  LD.E R0, desc[UR6][R134.64+0xd0] ;  /* 0x0000d00686007980 */ /* 0x000f64000c101900 */
[----:B-----5:R-:W-:Y:S05]  /*7a70*/  IMAD.U32 R0, R0, -0x80, RZ ;  /* 0xffffff8000007824 */ /* 0x020fea00078e00ff */
[C---:B------:R-:W-:Y:S02]  /*7a80*/  LEA R28, P1, R0.reuse, R28, 0x1 ;  /* 0x0000001c001c7211 */ /* 0x040fe400078208ff */
[C---:B------:R-:W-:Y:S02]  /*7a90*/  LEA R40, P0, R0.reuse, R40, 0x1 ;  /* 0x0000002800287211 */ /* 0x040fe400078008ff */
[C---:B------:R-:W-:Y:S02]  /*7aa0*/  LEA.HI.X.SX32 R29, R0.reuse, R29, 0x1, P1 ;  /* 0x0000001d001d7211 */ /* 0x040fe400008f0eff */
[----:B------:R-:W-:Y:S01]  /*7ab0*/  LEA.HI.X.SX32 R41, R0, R41, 0x1, P0 ;  /* 0x0000002900297211 */ /* 0x000fe200000f0eff */
[----:B------:R-:W-:Y:S05]  /*7ac0*/  BRA `(.L_x_5333) ;  /* 0x0000005c00fc7947 */ /* 0x000fea0003800000 */
.L_x_5334:
        /* <DEDUP_REMOVED lines=97> */
.L_x_5368:
[----:B------:R-:W-:Y:S05]  /*80e0*/  BSYNC.RECONVERGENT B0 ;  /* 0x0000000000007941 */ /* 0x000fea0003800200 */
.L_x_5367:
        /* <DEDUP_REMOVED lines=88> */
.L_x_5370:
[----:B------:R-:W-:Y:S05]  /*8670*/  BSYNC.RECONVERGENT B0 ;  /* 0x0000000000007941 */ /* 0x000fea0003800200 */
.L_x_5369:
        /* <DEDUP_REMOVED lines=92> */
.L_x_5372:
[----:B------:R-:W-:Y:S05]  /*8c40*/  BSYNC.RECONVERGENT B0 ;  /* 0x0000000000007941 */ /* 0x000fea0003800200 */
.L_x_5371:
        /* <DEDUP_REMOVED lines=92> */
.L_x_5374:
[----:B------:R-:W-:Y:S05]  /*9210*/  BSYNC.RECONVERGENT B0 ;  /* 0x0000000000007941 */ /* 0x000fea0003800200 */
.L_x_5373:
        /* <DEDUP_REMOVED lines=92> */
.L_x_5376:
[----:B------:R-:W-:Y:S05]  /*97e0*/  BSYNC.RECONVERGENT B0 ;  /* 0x0000000000007941 */ /* 0x000fea0003800200 */
.L_x_5375:
        /* <DEDUP_REMOVED lines=92> */
.L_x_5378:
[----:B------:R-:W-:Y:S05]  /*9db0*/  BSYNC.RECONVERGENT B0 ;  /* 0x0000000000007941 */ /* 0x000fea0003800200 */
.L_x_5377:
        /* <DEDUP_REMOVED lines=92> */
.L_x_5380:
[----:B------:R-:W-:Y:S05]  /*a380*/  BSYNC.RECONVERGENT B0 ;  /* 0x0000000000007941 */ /* 0x000fea0003800200 */
.L_x_5379:
        /* <DEDUP_REMOVED lines=92> */
.L_x_5382:
[----:B------:R-:W-:Y:S05]  /*a950*/  BSYNC.RECONVERGENT B0 ;  /* 0x0000000000007941 */ /* 0x000fea0003800200 */
.L_x_5381:
        /* <DEDUP_REMOVED lines=92> */
.L_x_5384:
[----:B------:R-:W-:Y:S05]  /*af20*/  BSYNC.RECONVERGENT B0 ;  /* 0x0000000000007941 */ /* 0x000fea0003800200 */
.L_x_5383:
        /* <DEDUP_REMOVED lines=92> */
.L_x_5386:
[----:B------:R-:W-:Y:S05]  /*b4f0*/  BSYNC.RECONVERGENT B0 ;  /* 0x0000000000007941 */ /* 0x000fea0003800200 */
.L_x_5385:
        /* <DEDUP_REMOVED lines=98> */
.L_x_5388:
[----:B------:R-:W-:Y:S05]  /*bb20*/  BSYNC.RECONVERGENT B0 ;  /* 0x0000000000007941 */ /* 0x000fea0003800200 */
.L_x_5387:
        /* <DEDUP_REMOVED lines=98> */
.L_x_5390:
[----:B------:R-:W-:Y:S05]  /*c150*/  BSYNC.RECONVERGENT B0 ;  /* 0x0000000000007941 */ /* 0x000fea0003800200 */
.L_x_5389:
        /* <DEDUP_REMOVED lines=98> */
.L_x_5392:
[----:B------:R-:W-:Y:S05]  /*c780*/  BSYNC.RECONVERGENT B0 ;  /* 0x0000000000007941 */ /* 0x000fea0003800200 */
.L_x_5391:
        /* <DEDUP_REMOVED lines=98> */
.L_x_5394:
[----:B------:R-:W-:Y:S05]  /*cdb0*/  BSYNC.RECONVERGENT B0 ;  /* 0x0000000000007941 */ /* 0x000fea0003800200 */
.L_x_5393:
        /* <DEDUP_REMOVED lines=98> */
.L_x_5396:
[----:B------:R-:W-:Y:S05]  /*d3e0*/  BSYNC.RECONVERGENT B0 ;  /* 0x0000000000007941 */ /* 0x000fea0003800200 */
.L_x_5395:
        /* <DEDUP_REMOVED lines=98> */
.L_x_5398:
[----:B------:R-:W-:Y:S05]  /*da10*/  BSYNC.RECONVERGENT B0 ;  /* 0x0000000000007941 */ /* 0x000fea0003800200 */
.L_x_5397:
        /* <DEDUP_REMOVED lines=10> */
.L_x_5333:
[----:B------:R-:W-:Y:S05]  /*dac0*/  BSYNC.RECONVERGENT B1 ;  /* 0x0000000000017941 */ /* 0x000fea0003800200 */
.L_x_5331:
        /* <DEDUP_REMOVED lines=31> */
[----:B------:R-:W5:Y:S01]  /*dcc0*/  LDL.64 R12, [R1] ;  /* 0x00000000010c7983 */ /* 0x000f620000100a00 */
        /* <DEDUP_REMOVED lines=71> */
.L_x_5400:
[----:B------:R-:W-:Y:S05]  /*e140*/  BSYNC.RECONVERGENT B0 ;  /* 0x0000000000007941 */ /* 0x000fea0003800200 */
.L_x_5399:
[----:B------:R-:W-:Y:S11]  /*e150*/  ISETP.GT.AND P0, PT, R79, R88, PT ;  /* 0x000000584f00720c */ /* 0x000ff60003f04270 */
[----:B------:R-:W-:Y:S02]  /*e160*/  @!UPT UIADD3 URZ, UPT, UPT, URZ, URZ, URZ ;  /* 0x000000fffffff290 */ /* 0x000fe4000fffe0ff */
[----:B------:R-:W-:Y:S05]  /*e170*/  @P0 BRA `(.L_x_5401) ;  /* 0xffffff4800840947 */ /* 0x000fea000383ffff */
.L_x_5330:
[----:B------:R-:W-:Y:S05]  /*e180*/  WARPSYNC.ALL ;  /* 0x0000000000007948 */ /* 0x000fea0003800000 */
[----:B------:R-:W-:Y:S06]  /*e190*/  BAR.SYNC.DEFER_BLOCKING 0x0 ;  /* 0x0000000000007b1d */ /* 0x000fec0000010000 */
[----:B------:R-:W2:Y:S01]  /*e1a0*/  LD.E R38, desc[UR6][R134.64+0xd0] ;  /* 0x0000d00686267980 */ /* 0x000ea2000c101900 */
[----:B------:R-:W-:Y:S01]  /*e1b0*/  BSSY.RECONVERGENT B2, `(.L_x_5402) ;  /* 0x00002a4000027945 */ /* 0x000fe20003800200 */
[C---:B------:R-:W-:Y:S01]  /*e1c0*/  SHF.L.U64.HI R37, R106.reuse, 0x4, R107 ;  /* 0x000000046a257819 */ /* 0x040fe2000001026b */
[----:B-1-34-:R-:W-:Y:S01]  /*e1d0*/  IMAD.SHL.U32 R30, R106, 0x10, RZ ;  /* 0x000000106a1e7824 */ /* 0x01afe200078e00ff */
        /* <DEDUP_REMOVED lines=26> */
.L_x_5405:
[----:B------:R-:W-:Y:S05]  /*e380*/  BSYNC.RECONVERGENT B0 ;  /* 0x0000000000007941 */ /* 0x000fea0003800200 */
.L_x_5404:
        /* <DEDUP_REMOVED lines=8> */
.L_x_5403:
        /* <DEDUP_REMOVED lines=84> */
.L_x_5411:
[----:B------:R-:W-:Y:S05]  /*e950*/  BSYNC.RECONVERGENT B0 ;  /* 0x0000000000007941 */ /* 0x000fea0003800200 */
.L_x_5410:
[----:B-----5:R1:W-:Y:S02]  /*e960*/  STS.128 [R85], R4 ;  /* 0x0000000455007388 */ /* 0x0203e40000000c00 */
.L_x_5409:
[----:B------:R-:W-:Y:S05]  /*e970*/  BSYNC.RECONVERGENT B1 ;  /* 0x0000000000017941 */ /* 0x000fea0003800200 */
.L_x_5408:
        /* <DEDUP_REMOVED lines=54> */
.L_x_5415:
[----:B------:R-:W-:Y:S05]  /*ece0*/  BSYNC.RECONVERGENT B0 ;  /* 0x0000000000007941 */ /* 0x000fea0003800200 */
.L_x_5414:
[----:B-----5:R2:W-:Y:S02]  /*ecf0*/  STS.128 [R85+0x800], R4 ;  /* 0x0008000455007388 */ /* 0x0205e40000000c00 */
.L_x_5413:
[----:B------:R-:W-:Y:S05]  /*ed00*/  BSYNC.RECONVERGENT B1 ;  /* 0x0000000000017941 */ /* 0x000fea0003800200 */
.L_x_5412:
        /* <DEDUP_REMOVED lines=54> */
.L_x_5419:
[----:B------:R-:W-:Y:S05]  /*f070*/  BSYNC.RECONVERGENT B0 ;  /* 0x0000000000007941 */ /* 0x000fea0003800200 */
.L_x_5418:
[----:B-----5:R3:W-:Y:S02]  /*f080*/  STS.128 [R85+0x1000], R4 ;  /* 0x0010000455007388 */ /* 0x0207e40000000c00 */
.L_x_5417:
[----:B------:R-:W-:Y:S05]  /*f090*/  BSYNC.RECONVERGENT B1 ;  /* 0x0000000000017941 */ /* 0x000fea0003800200 */
.L_x_5416:
        /* <DEDUP_REMOVED lines=53> */
.L_x_5421:
[----:B------:R-:W-:Y:S05]  /*f3f0*/  BSYNC.RECONVERGENT B0 ;  /* 0x0000000000007941 */ /* 0x000fea0003800200 */
.L_x_5420:
[----:B-----5:R1:W-:Y:S01]  /*f400*/  STS.128 [R85+0x1800], R4 ;  /* 0x0018000455007388 */ /* 0x0203e20000000c00 */
[----:B------:R-:W-:Y:S05]  /*f410*/  BRA `(.L_x_5406) ;  /* 0x0000001400f47947 */ /* 0x000fea0003800000 */
.L_x_5407:
        /* <DEDUP_REMOVED lines=97> */
.L_x_5425:
[----:B------:R-:W-:Y:S05]  /*fa30*/  BSYNC.RECONVERGENT B0 ;  /* 0x0000000000007941 */ /* 0x000fea0003800200 */
.L_x_5424:
[----:B-----5:R1:W-:Y:S02]  /*fa40*/  STS.128 [R85], R4 ;  /* 0x0000000455007388 */ /* 0x0203e40000000c00 */
.L_x_5423:
[----:B------:R-:W-:Y:S05]  /*fa50*/  BSYNC.RECONVERGENT B1 ;  /* 0x0000000000017941 */ /* 0x000fea0003800200 */
.L_x_5422:
        /* <DEDUP_REMOVED lines=91> */
.L_x_5429:
[----:B------:R-:W-:Y:S05]  /*10010*/  BSYNC.RECONVERGENT B0 ;  /* 0x0000000000007941 */ /* 0x000fea0003800200 */
.L_x_5428:
[----:B-----5:R2:W-:Y:S02]  /*10020*/  STS.128 [R85+0x800], R4 ;  /* 0x0008000455007388 */ /* 0x0205e40000000c00 */
.L_x_5427:
[----:B------:R-:W-:Y:S05]  /*10030*/  BSYNC.RECONVERGENT B1 ;  /* 0x0000000000017941 */ /* 0x000fea0003800200 */
.L_x_5426:
        /* <DEDUP_REMOVED lines=91> */
.L_x_5433:
[----:B------:R-:W-:Y:S05]  /*105f0*/  BSYNC.RECONVERGENT B0 ;  /* 0x0000000000007941 */ /* 0x000fea0003800200 */
.L_x_5432:
[----:B-----5:R3:W-:Y:S02]  /*10600*/  STS.128 [R85+0x1000], R4 ;  /* 0x0010000455007388 */ /* 0x0207e40000000c00 */
.L_x_5431:
[----:B------:R-:W-:Y:S05]  /*10610*/  BSYNC.RECONVERGENT B1 ;  /* 0x0000000000017941 */ /* 0x000fea0003800200 */
.L_x_5430:
        /* <DEDUP_REMOVED lines=91> */
.L_x_5435:
[----:B------:R-:W-:Y:S05]  /*10bd0*/  BSYNC.RECONVERGENT B0 ;  /* 0x0000000000007941 */ /* 0x000fea0003800200 */
.L_x_5434:
[----:B-----5:R4:W-:Y:S02]  /*10be0*/  STS.128 [R85+0x1800], R8 ;  /* 0x0018000855007388 */ /* 0x0209e40000000c00 */
.L_x_5406:
[----:B------:R-:W-:Y:S05]  /*10bf0*/  BSYNC.RECONVERGENT B2 ;  /* 0x0000000000027941 */ /* 0x000fea0003800200 */
.L_x_5402:
[----:B------:R-:W2:Y:S04]  /*10c00*/  LDL R0, [R1+0x14] ;  /* 0x0000140001007983 */ /* 0x000ea80000100800 */
[----:B------:R-:W4:Y:S04]  /*10c10*/  LDL R214, [R1+0x18] ;  /* 0x0000180001d67983 */ /* 0x000f280000100800 */
[----:B------:R-:W1:Y:S04]  /*10c20*/  LDL R213, [R1+0x1c] ;  /* 0x00001c0001d57983 */ /* 0x000e680000100800 */
[----:B------:R-:W4:Y:S04]  /*10c30*/  LDL R34, [R1+0x24] ;  /* 0x0000240001227983 */ /* 0x000f280000100800 */
[----:B------:R-:W4:Y:S01]  /*10c40*/  LDL R35, [R1+0x20] ;  /* 0x0000200001237983 */ /* 0x000f220000100800 */
[C---:B-----5:R-:W-:Y:S01]  /*10c50*/  VIADD R27, R70.reuse, 0x40 ;  /* 0x00000040461b7836 */ /* 0x060fe20000000000 */
[C---:B------:R-:W-:Y:S01]  /*10c60*/  IADD3 R31, PT, PT, R70.reuse, 0x70, RZ ;  /* 0x00000070461f7810 */ /* 0x040fe20007ffe0ff */
[C---:B------:R-:W-:Y:S01]  /*10c70*/  VIADD R29, R70.reuse, 0x60 ;  /* 0x00000060461d7836 */ /* 0x040fe20000000000 */
[C---:B------:R-:W-:Y:S01]  /*10c80*/  LOP3.LUT R32, R70.reuse, 0x80, RZ, 0xfc, !PT ;  /* 0x0000008046207812 */ /* 0x040fe200078efcff */
[----:B------:R-:W-:-:S02]  /*10c90*/  VIADD R28, R70, 0x50 ;  /* 0x00000050461c7836 */ /* 0x000fc40000000000 */
[C---:B------:R-:W-:Y:S01]  /*10ca0*/  VIADD R33, R70.reuse, 0x90 ;  /* 0x0000009046217836 */ /* 0x040fe20000000000 */
[C---:B------:R-:W-:Y:S01]  /*10cb0*/  IADD3 R24, PT, PT, R70.reuse, 0xa0, RZ ;  /* 0x000000a046187810 */ /* 0x040fe20007ffe0ff */
[C---:B------:R-:W-:Y:S01]  /*10cc0*/  VIADD R22, R70.reuse, 0xc0 ;  /* 0x000000c046167836 */ /* 0x040fe20000000000 */
[----:B------:R-:W4:Y:S01]  /*10cd0*/  LDL R212, [R1+0x30] ;  /* 0x0000300001d47983 */ /* 0x000f220000100800 */
[C---:B------:R-:W-:Y:S02]  /*10ce0*/  VIADD R25, R70.reuse, 0xd0 ;  /* 0x000000d046197836 */ /* 0x040fe40000000000 */
[C---:B------:R-:W-:Y:S02]  /*10cf0*/  VIADD R23, R70.reuse, 0xb0 ;  /* 0x000000b046177836 */ /* 0x040fe40000000000 */
[----:B------:R-:W-:Y:S02]  /*10d00*/  VIADD R26, R70, 0xe0 ;  /* 0x000000e0461a7836 */ /* 0x000fe40000000000 */
[----:B--2---:R-:W-:-:S05]  /*10d10*/  IMAD.IADD R20, R87, 0x1, -R0 ;  /* 0x0000000157147824 */ /* 0x004fca00078e0a00 */
[-C--:B------:R-:W-:Y:S02]  /*10d20*/  ISETP.GE.AND P4, PT, R70, R20.reuse, PT ;  /* 0x000000144600720c */ /* 0x080fe40003f86270 */
[----:B------:R-:W-:Y:S02]  /*10d30*/  ISETP.GE.AND P0, PT, R40, R20, PT ;  /* 0x000000142800720c */ /* 0x000fe40003f06270 */
[----:B------:R-:W-:-:S09]  /*10d40*/  P2R R15, PR, RZ, 0x10 ;  /* 0x00000010ff0f7803 */ /* 0x000fd20000000000 */
[----:B-1-3--:R-:W-:Y:S02]  /*10d50*/  @!P4 IMAD.MOV.U32 R6, RZ, RZ, R213 ;  /* 0x000000ffff06c224 */ /* 0x00afe400078e00d5 */
[----:B----4-:R-:W-:-:S05]  /*10d60*/  @!P4 IMAD.MOV.U32 R7, RZ, RZ, R214 ;  /* 0x000000ffff07c224 */ /* 0x010fca00078e00d6 */
[----:B------:R-:W-:Y:S01]  /*10d70*/  @!PT LDS RZ, [RZ] ;  /* 0x00000000fffff984 */ /* 0x000fe20000000800 */
[----:B------:R-:W-:Y:S01]  /*10d80*/  @!PT LDS RZ, [RZ] ;  /* 0x00000000fffff984 */ /* 0x000fe20000000800 */
[----:B------:R-:W-:Y:S01]  /*10d90*/  @!PT LDS RZ, [RZ] ;  /* 0x00000000fffff984 */ /* 0x000fe20000000800 */
[----:B------:R1:W-:Y:S01]  /*10da0*/  @!P4 LDGSTS.E.BYPASS.LTC128B.128 [R85+0x2000], desc[UR6][R6.64] ;  /* 0x020000000655cfae */ /* 0x0003e2000b981a06 */
[-C--:B------:R-:W-:Y:S02]  /*10db0*/  ISETP.GE.AND P4, PT, R30, R20.reuse, PT ;  /* 0x000000141e00720c */ /* 0x080fe40003f86270 */
[-C--:B------:R-:W-:Y:S02]  /*10dc0*/  ISETP.GE.AND P2, PT, R46, R20.reuse, PT ;  /* 0x000000142e00720c */ /* 0x080fe40003f46270 */
[----:B------:R-:W-:Y:S02]  /*10dd0*/  LEA R2, P1, R73, R213, 0x1 ;  /* 0x000000d549027211 */ /* 0x000fe400078208ff */
[----:B------:R-:W-:Y:S02]  /*10de0*/  ISETP.GE.AND P3, PT, R27, R20, PT ;  /* 0x000000141b00720c */ /* 0x000fe40003f66270 */
[----:B------:R-:W-:Y:S02]  /*10df0*/  LEA.HI.X R3, R73, R214, R86, 0x1, P1 ;  /* 0x000000d649037211 */ /* 0x000fe400008f0c56 */
[----:B------:R-:W-:-:S04]  /*10e00*/  @!P0 LEA R4, P1, R232, R2, 0x5 ;  /* 0x00000002e8048211 */ /* 0x000fc800078228ff */
[C---:B------:R-:W-:Y:S01]  /*10e10*/  @!P0 LEA.HI.X R5, R232.reuse, R3, R233, 0x5, P1 ;  /* 0x00000003e8058211 */ /* 0x040fe200008f2ce9 */
[----:B------:R-:W-:Y:S01]  /*10e20*/  @!P2 LDGSTS.E.BYPASS.LTC128B.128 [R85+0x2800], desc[UR6][R2.64] ;  /* 0x028000000255afae */ /* 0x000fe2000b981a06 */
[-C--:B------:R-:W-:Y:S02]  /*10e30*/  ISETP.GE.AND P1, PT, R31, R20.reuse, PT ;  /* 0x000000141f00720c */ /* 0x080fe40003f26270 */
[----:B------:R-:W-:Y:S01]  /*10e40*/  ISETP.GE.AND P2, PT, R29, R20, PT ;  /* 0x000000141d00720c */ /* 0x000fe20003f46270 */
[----:B------:R2:W-:Y:S01]  /*10e50*/  @!P0 LDGSTS.E.BYPASS.LTC128B.128 [R85+0x3000], desc[UR6][R4.64] ;  /* 0x0300000004558fae */ /* 0x0005e2000b981a06 */
[----:B-1----:R-:W-:-:S04]  /*10e60*/  @!P4 LEA R6, P5, R232, R2, 0x6 ;  /* 0x00000002e806c211 */ /* 0x002fc800078a30ff */
[----:B------:R-:W-:Y:S02]  /*10e70*/  @!P4 LEA.HI.X R7, R232, R3, R233, 0x6, P5 ;  /* 0x00000003e807c211 */ /* 0x000fe400028f34e9 */
[----:B------:R-:W-:-:S03]  /*10e80*/  ISETP.GE.AND P0, PT, R32, R20, PT ;  /* 0x000000142000720c */ /* 0x000fc60003f06270 */
[----:B------:R1:W-:Y:S01]  /*10e90*/  @!P4 LDGSTS.E.BYPASS.LTC128B.128 [R85+0x3800], desc[UR6][R6.64] ;  /* 0x038000000655cfae */ /* 0x0003e2000b981a06 */
[-C--:B------:R-:W-:Y:S01]  /*10ea0*/  ISETP.GE.AND P4, PT, R28, R20.reuse, PT ;  /* 0x000000141c00720c */ /* 0x080fe20003f86270 */
[----:B------:R-:W-:Y:S01]  /*10eb0*/  @!P3 IMAD R0, R233, 0x60, RZ ;  /* 0x00000060e900b824 */ /* 0x000fe200078e02ff */
[----:B------:R-:W-:Y:S01]  /*10ec0*/  ISETP.GE.AND P6, PT, R33, R20, PT ;  /* 0x000000142100720c */ /* 0x000fe20003fc6270 */
[--C-:B------:R-:W-:Y:S02]  /*10ed0*/  @!P2 IMAD.MOV.U32 R8, RZ, RZ, R2.reuse ;  /* 0x000000ffff08a224 */ /* 0x100fe400078e0002 */
[----:B--2---:R-:W-:-:S04]  /*10ee0*/  @!P3 IMAD.WIDE.U32 R4, R232, 0x60, R2 ;  /* 0x00000060e804b825 */ /* 0x004fc800078e0002 */
[----:B------:R-:W-:Y:S02]  /*10ef0*/  @!P3 IMAD.IADD R5, R0, 0x1, R5 ;  /* 0x000000010005b824 */ /* 0x000fe400078e0205 */
[--C-:B------:R-:W-:Y:S02]  /*10f00*/  @!P2 IMAD.MOV.U32 R9, RZ, RZ, R3.reuse ;  /* 0x000000ffff09a224 */ /* 0x100fe400078e0003 */
[----:B------:R-:W-:Y:S01]  /*10f10*/  @!P1 IMAD R13, R233, 0xc0, RZ ;  /* 0x000000c0e90d9824 */ /* 0x000fe200078e02ff */
[----:B------:R2:W-:Y:S01]  /*10f20*/  @!P3 LDGSTS.E.BYPASS.LTC128B.128 [R85+0x4000], desc[UR6][R4.64] ;  /* 0x040000000455bfae */ /* 0x0005e2000b981a06 */
[----:B------:R-:W-:Y:S01]  /*10f30*/  @!P0 IMAD.WIDE.U32 R10, R232, 0xe0, R2 ;  /* 0x000000e0e80a8825 */ /* 0x000fe200078e0002 */
[----:B-1----:R-:W-:-:S03]  /*10f40*/  @!P1 MOV R6, R2 ;  /* 0x0000000200069202 */ /* 0x002fc60000000f00 */
[----:B------:R-:W-:Y:S01]  /*10f50*/  @!P1 IMAD.MOV.U32 R7, RZ, RZ, R3 ;  /* 0x000000ffff079224 */ /* 0x000fe200078e0003 */
[C---:B------:R-:W-:Y:S01]  /*10f60*/  @!P4 LEA R12, P3, R232.reuse, R2, 0x7 ;  /* 0x00000002e80cc211 */ /* 0x040fe200078638ff */
[----:B------:R-:W-:Y:S02]  /*10f70*/  @!P2 IMAD R0, R233, 0xa0, RZ ;  /* 0x000000a0e900a824 */ /* 0x000fe400078e02ff */
[----:B------:R-:W-:-:S04]  /*10f80*/  @!P1 IMAD.WIDE.U32 R6, R232, 0xc0, R6 ;  /* 0x000000c0e8069825 */ /* 0x000fc800078e0006 */
[----:B------:R-:W-:Y:S01]  /*10f90*/  @!P2 IMAD.WIDE.U32 R8, R232, 0xa0, R8 ;  /* 0x000000a0e808a825 */ /* 0x000fe200078e0008 */
[----:B------:R-:W-:-:S03]  /*10fa0*/  ISETP.GE.AND P5, PT, R24, R20, PT ;  /* 0x000000141800720c */ /* 0x000fc60003fa6270 */
[----:B------:R-:W-:Y:S02]  /*10fb0*/  @!P0 IMAD R14, R233, 0xe0, RZ ;  /* 0x000000e0e90e8824 */ /* 0x000fe400078e02ff */
[----:B------:R-:W-:Y:S01]  /*10fc0*/  @!P1 IMAD.IADD R7, R13, 0x1, R7 ;  /* 0x000000010d079824 */ /* 0x000fe200078e0207 */
[-C--:B------:R-:W-:Y:S01]  /*10fd0*/  @!P4 LEA.HI.X R13, R232, R3.reuse, R233, 0x7, P3 ;  /* 0x00000003e80dc211 */ /* 0x080fe200018f3ce9 */
[----:B------:R-:W-:Y:S02]  /*10fe0*/  @!P2 IMAD.IADD R9, R0, 0x1, R9 ;  /* 0x000000010009a824 */ /* 0x000fe400078e0209 */
[----:B--2---:R-:W-:Y:S01]  /*10ff0*/  @!P0 IMAD.MOV.U32 R4, RZ, RZ, R10 ;  /* 0x000000ffff048224 */ /* 0x004fe200078e000a */
[----:B------:R-:W-:Y:S01]  /*11000*/  @!P6 LEA R10, P3, R232, R2, 0x8 ;  /* 0x00000002e80ae211 */ /* 0x000fe200078640ff */
[----:B------:R-:W-:Y:S01]  /*11010*/  @!P0 IMAD.IADD R5, R14, 0x1, R11 ;  /* 0x000000010e058824 */ /* 0x000fe200078e020b */
[----:B------:R1:W-:Y:S01]  /*11020*/  @!P4 LDGSTS.E.BYPASS.LTC128B.128 [R85+0x4800], desc[UR6][R12.64] ;  /* 0x048000000c55cfae */ /* 0x0003e2000b981a06 */
[----:B------:R-:W-:Y:S01]  /*11030*/  VIADD R70, R70, 0xf0 ;  /* 0x000000f046467836 */ /* 0x000fe20000000000 */
        /* <DEDUP_REMOVED lines=13> */
[C---:B------:R-:W-:Y:S02]  /*11110*/  @!P2 IMAD R18, R233.reuse, 0x180, RZ ;  /* 0x00000180e912a824 */ /* 0x040fe400078e02ff */
[----:B------:R-:W-:-:S04]  /*11120*/  @!P1 IMAD R19, R233, 0x1a0, RZ ;  /* 0x000001a0e9139824 */ /* 0x000fc800078e02ff */
[--C-:B------:R-:W-:Y:S01]  /*11130*/  @!P0 IMAD.MOV.U32 R14, RZ, RZ, R2.reuse ;  /* 0x000000ffff0e8224 */ /* 0x100fe200078e0002 */
[----:B-1----:R-:W-:Y:S01]  /*11140*/  @!P1 MOV R12, R2 ;  /* 0x00000002000c9202 */ /* 0x002fe20000000f00 */
[--C-:B------:R-:W-:Y:S02]  /*11150*/  @!P1 IMAD.MOV.U32 R13, RZ, RZ, R3.reuse ;  /* 0x000000ffff0d9224 */ /* 0x100fe400078e0003 */
[--C-:B--2---:R-:W-:Y:S02]  /*11160*/  @!P2 IMAD.MOV.U32 R8, RZ, RZ, R2.reuse ;  /* 0x000000ffff08a224 */ /* 0x104fe400078e0002 */
[--C-:B------:R-:W-:Y:S02]  /*11170*/  @!P2 IMAD.MOV.U32 R9, RZ, RZ, R3.reuse ;  /* 0x000000ffff09a224 */ /* 0x100fe400078e0003 */
[--C-:B---3--:R-:W-:Y:S02]  /*11180*/  @!P3 IMAD.MOV.U32 R6, RZ, RZ, R2.reuse ;  /* 0x000000ffff06b224 */ /* 0x108fe400078e0002 */
[----:B----4-:R-:W-:-:S04]  /*11190*/  @!P5 IMAD.WIDE.U32 R4, R232, 0x120, R2 ;  /* 0x00000120e804d825 */ /* 0x010fc800078e0002 */
[--C-:B------:R-:W-:Y:S01]  /*111a0*/  @!P3 IMAD.MOV.U32 R7, RZ, RZ, R3.reuse ;  /* 0x000000ffff07b224 */ /* 0x100fe200078e0003 */
[----:B------:R-:W-:Y:S01]  /*111b0*/  @!P5 IADD3 R17, PT, PT, R16, R5, RZ ;  /* 0x000000051011d210 */ /* 0x000fe20007ffe0ff */
[----:B------:R-:W-:Y:S02]  /*111c0*/  @!P5 IMAD.MOV.U32 R16, RZ, RZ, R4 ;  /* 0x000000ffff10d224 */ /* 0x000fe400078e0004 */
[--C-:B------:R-:W-:Y:S02]  /*111d0*/  @!P0 IMAD.MOV.U32 R15, RZ, RZ, R3.reuse ;  /* 0x000000ffff0f8224 */ /* 0x100fe400078e0003 */
[----:B------:R-:W-:Y:S01]  /*111e0*/  @!P4 IMAD R10, R233, 0x140, RZ ;  /* 0x00000140e90ac824 */ /* 0x000fe200078e02ff */
[----:B------:R-:W-:Y:S01]  /*111f0*/  @!P5 LDGSTS.E.BYPASS.LTC128B.128 [R85+0x7000], desc[UR6][R16.64] ;  /* 0x070000001055dfae */ /* 0x000fe2000b981a06 */
[----:B------:R-:W-:-:S04]  /*11200*/  @!P4 IMAD.WIDE.U32 R4, R232, 0x140, R2 ;  /* 0x00000140e804c825 */ /* 0x000fc800078e0002 */
[----:B------:R-:W-:-:S04]  /*11210*/  @!P3 IMAD.WIDE.U32 R2, R232, 0x160, R6 ;  /* 0x00000160e802b825 */ /* 0x000fc800078e0006 */
[----:B------:R-:W-:-:S04]  /*11220*/  @!P2 IMAD.WIDE.U32 R6, R232, 0x180, R8 ;  /* 0x00000180e806a825 */ /* 0x000fc800078e0008 */
[----:B------:R-:W-:Y:S01]  /*11230*/  @!P1 IMAD.WIDE.U32 R12, R232, 0x1a0, R12 ;  /* 0x000001a0e80c9825 */ /* 0x000fe200078e000c */
[----:B------:R-:W-:-:S03]  /*11240*/  @!P2 IADD3 R7, PT, PT, R18, R7, RZ ;  /* 0x000000071207a210 */ /* 0x000fc60007ffe0ff */
[----:B------:R-:W-:-:S04]  /*11250*/  @!P0 IMAD.WIDE.U32 R14, R232, 0x1c0, R14 ;  /* 0x000001c0e80e8825 */ /* 0x000fc800078e000e */
[----:B------:R-:W-:Y:S02]  /*11260*/  @!P4 IMAD.IADD R11, R10, 0x1, R5 ;  /* 0x000000010a0bc824 */ /* 0x000fe400078e0205 */
[----:B------:R-:W-:Y:S02]  /*11270*/  @!P0 IMAD R21, R233, 0x1c0, RZ ;  /* 0x000001c0e9158824 */ /* 0x000fe400078e02ff */
[----:B------:R-:W-:Y:S02]  /*11280*/  @!P4 IMAD.MOV.U32 R10, RZ, RZ, R4 ;  /* 0x000000ffff0ac224 */ /* 0x000fe400078e0004 */
[----:B------:R-:W-:Y:S02]  /*11290*/  @!P3 IMAD.IADD R9, R0, 0x1, R3 ;  /* 0x000000010009b824 */ /* 0x000fe400078e0203 */
[----:B------:R-:W-:Y:S01]  /*112a0*/  @!P3 IMAD.MOV.U32 R8, RZ, RZ, R2 ;  /* 0x000000ffff08b224 */ /* 0x000fe200078e0002 */
[----:B------:R-:W-:Y:S01]  /*112b0*/  @!P0 MOV R2, R14 ;  /* 0x0000000e00028202 */ /* 0x000fe20000000f00 */
[----:B------:R-:W-:Y:S01]  /*112c0*/  @!P1 IMAD.IADD R5, R19, 0x1, R13 ;  /* 0x0000000113059824 */ /* 0x000fe200078e020d */
[----:B------:R-:W-:Y:S01]  /*112d0*/  @!P4 LDGSTS.E.BYPASS.LTC128B.128 [R85+0x7800], desc[UR6][R10.64] ;  /* 0x078000000a55cfae */ /* 0x000fe2000b981a06 */
[----:B------:R-:W-:-:S02]  /*112e0*/  @!P1 IMAD.MOV.U32 R4, RZ, RZ, R12 ;  /* 0x000000ffff049224 */ /* 0x000fc400078e000c */
[----:B------:R-:W-:Y:S01]  /*112f0*/  @!P0 IMAD.IADD R3, R21, 0x1, R15 ;  /* 0x0000000115038824 */ /* 0x000fe200078e020f */
[----:B------:R-:W-:Y:S04]  /*11300*/  @!P3 LDGSTS.E.BYPASS.LTC128B.128 [R85+0x8000], desc[UR6][R8.64] ;  /* 0x080000000855bfae */ /* 0x000fe8000b981a06 */
        /* <DEDUP_REMOVED lines=53> */
[----:B------:R-:W-:Y:S01]  /*11660*/  ISETP.GE.AND P1, PT, R31, R20, PT ;  /* 0x000000141f00720c */ /* 0x000fe20003f26270 */
[----:B--2---:R-:W-:Y:S02]  /*11670*/  @!P6 IMAD.WIDE.U32 R4, R60, 0xa0, R2 ;  /* 0x000000a03c04e825 */ /* 0x004fe400078e0002 */
[----:B------:R-:W-:Y:S01]  /*11680*/  @!PT LDS RZ, [RZ] ;  /* 0x00000000fffff984 */ /* 0x000fe20000000800 */
[----:B------:R-:W-:Y:S01]  /*11690*/  @!PT LDS RZ, [RZ] ;  /* 0x00000000fffff984 */ /* 0x000fe20000000800 */
[----:B------:R-:W-:Y:S01]  /*116a0*/  @!PT LDS RZ, [RZ] ;  /* 0x00000000fffff984 */ /* 0x000fe20000000800 */
[----:B------:R1:W-:Y:S02]  /*116b0*/  @!P3 LDGSTS.E.BYPASS.LTC128B.128 [R85+0xc800], desc[UR6][R6.64] ;  /* 0x0c8000000655bfae */ /* 0x0003e4000b981a06 */
[----:B------:R-:W-:Y:S02]  /*116c0*/  @!P6 IMAD.IADD R5, R0, 0x1, R5 ;  /* 0x000000010005e824 */ /* 0x000fe400078e0205 */
[----:B------:R-:W-:Y:S01]  /*116d0*/  @P6 STS.128 [R85+0xd000], RZ ;  /* 0x00d000ff55006388 */ /* 0x000fe20000000c00 */
[----:B------:R-:W-:-:S03]  /*116e0*/  @!P0 IMAD R0, R61, 0xe0, RZ ;  /* 0x000000e03d008824 */ /* 0x000fc600078e02ff */
[----:B------:R-:W-:Y:S01]  /*116f0*/  @!PT LDS RZ, [RZ] ;  /* 0x00000000fffff984 */ /* 0x000fe20000000800 */
[----:B------:R-:W-:Y:S01]  /*11700*/  @!PT LDS RZ, [RZ] ;  /* 0x00000000fffff984 */ /* 0x000fe20000000800 */
[----:B------:R-:W-:Y:S01]  /*11710*/  @!PT LDS RZ, [RZ] ;  /* 0x00000000fffff984 */ /* 0x000fe20000000800 */
[----:B------:R2:W-:Y:S01]  /*11720*/  @!P6 LDGSTS.E.BYPASS.LTC128B.128 [R85+0xd000], desc[UR6][R4.64] ;  /* 0x0d0000000455efae */ /* 0x0005e2000b981a06 */
[-C--:B------:R-:W-:Y:S01]  /*11730*/  ISETP.GE.AND P6, PT, R33, R20.reuse, PT ;  /* 0x000000142100720c */ /* 0x080fe20003fc6270 */
[----:B------:R-:W-:Y:S02]  /*11740*/  @!P1 IMAD R10, R61, 0xc0, RZ ;  /* 0x000000c03d0a9824 */ /* 0x000fe400078e02ff */
[--C-:B------:R-:W-:Y:S01]  /*11750*/  @!P0 IMAD.WIDE.U32 R8, R60, 0xe0, R2.reuse ;  /* 0x000000e03c088825 */ /* 0x100fe200078e0002 */
[----:B------:R-:W-:Y:S01]  /*11760*/  ISETP.GE.AND P5, PT, R24, R20, PT ;  /* 0x000000141800720c */ /* 0x000fe20003fa6270 */
[----:B------:R-:W-:Y:S02]  /*11770*/  @P1 STS.128 [R85+0xd800], RZ ;  /* 0x00d800ff55001388 */ /* 0x000fe40000000c00 */
[----:B-1----:R-:W-:-:S04]  /*11780*/  @!P1 IMAD.WIDE.U32 R6, R60, 0xc0, R2 ;  /* 0x000000c03c069825 */ /* 0x002fc800078e0002 */
[----:B------:R-:W-:Y:S01]  /*11790*/  @!P1 IMAD.IADD R7, R10, 0x1, R7 ;  /* 0x000000010a079824 */ /* 0x000fe200078e0207 */
[----:B--2---:R-:W-:Y:S01]  /*117a0*/  @!P0 IADD3 R5, PT, PT, R0, R9, RZ ;  /* 0x0000000900058210 */ /* 0x004fe20007ffe0ff */
[----:B------:R-:W-:-:S03]  /*117b0*/  @!P0 IMAD.MOV.U32 R4, RZ, RZ, R8 ;  /* 0x000000ffff048224 */ /* 0x000fc600078e0008 */
[----:B------:R-:W-:Y:S01]  /*117c0*/  @!PT LDS RZ, [RZ] ;  /* 0x00000000fffff984 */ /* 0x000fe20000000800 */
[----:B------:R-:W-:Y:S01]  /*117d0*/  @!PT LDS RZ, [RZ] ;  /* 0x00000000fffff984 */ /* 0x000fe20000000800 */
[----:B------:R-:W-:Y:S01]  /*117e0*/  @!PT LDS RZ, [RZ] ;  /* 0x00000000fffff984 */ /* 0x000fe20000000800 */
[----:B------:R1:W-:Y:S04]  /*117f0*/  @!P1 LDGSTS.E.BYPASS.LTC128B.128 [R85+0xd800], desc[UR6][R6.64] ;  /* 0x0d80000006559fae */ /* 0x0003e8000b981a06 */
        /* <DEDUP_REMOVED lines=8> */
[-C--:B------:R-:W-:Y:S02]  /*11880*/  ISETP.GE.AND P2, PT, R25, R20.reuse, PT ;  /* 0x000000141900720c */ /* 0x080fe40003f46270 */
[----:B------:R-:W-:Y:S02]  /*11890*/  @!P6 LEA.HI.X R19, R60, R3, R61, 0x8, P0 ;  /* 0x000000033c13e211 */ /* 0x000fe400000f443d */
[-C--:B------:R-:W-:Y:S02]  /*118a0*/  ISETP.GE.AND P1, PT, R26, R20.reuse, PT ;  /* 0x000000141a00720c */ /* 0x080fe40003f26270 */
[----:B------:R-:W-:Y:S01]  /*118b0*/  ISETP.GE.AND P0, PT, R70, R20, PT ;  /* 0x000000144600720c */ /* 0x000fe20003f06270 */
[----:B------:R-:W-:-:S02]  /*118c0*/  @!P5 IMAD R16, R61, 0x120, RZ ;  /* 0x000001203d10d824 */ /* 0x000fc400078e02ff */
[----:B------:R-:W-:-:S04]  /*118d0*/  @!P4 IMAD R10, R61, 0x140, RZ ;  /* 0x000001403d0ac824 */ /* 0x000fc800078e02ff */
[----:B------:R-:W-:Y:S01]  /*118e0*/  @!P2 MOV R8, R2 ;  /* 0x000000020008a202 */ /* 0x000fe20000000f00 */
[--C-:B-1----:R-:W-:Y:S02]  /*118f0*/  @!P3 IMAD.MOV.U32 R6, RZ, RZ, R2.reuse ;  /* 0x000000ffff06b224 */ /* 0x102fe400078e0002 */
[--C-:B------:R-:W-:Y:S02]  /*11900*/  @!P3 IMAD.MOV.U32 R7, RZ, RZ, R3.reuse ;  /* 0x000000ffff07b224 */ /* 0x100fe400078e0003 */
[----:B--2---:R-:W-:-:S04]  /*11910*/  @!P5 IMAD.WIDE.U32 R4, R60, 0x120, R2 ;  /* 0x000001203c04d825 */ /* 0x004fc800078e0002 */
[----:B------:R-:W-:Y:S02]  /*11920*/  @!P5 IMAD.IADD R17, R16, 0x1, R5 ;  /* 0x000000011011d824 */ /* 0x000fe400078e0205 */
[----:B------:R-:W-:Y:S02]  /*11930*/  @!P5 IMAD.MOV.U32 R16, RZ, RZ, R4 ;  /* 0x000000ffff10d224 */ /* 0x000fe400078e0004 */
[----:B------:R-:W-:-:S04]  /*11940*/  @!P4 IMAD.WIDE.U32 R4, R60, 0x140, R2 ;  /* 0x000001403c04c825 */ /* 0x000fc800078e0002 */
[--C-:B------:R-:W-:Y:S02]  /*11950*/  @!P2 IMAD.MOV.U32 R9, RZ, RZ, R3.reuse ;  /* 0x000000ffff09a224 */ /* 0x100fe400078e0003 */
[--C-:B------:R-:W-:Y:S02]  /*11960*/  @!P1 IMAD.MOV.U32 R12, RZ, RZ, R2.reuse ;  /* 0x000000ffff0c9224 */ /* 0x100fe400078e0002 */
[--C-:B------:R-:W-:Y:S02]  /*11970*/  @!P1 IMAD.MOV.U32 R13, RZ, RZ, R3.reuse ;  /* 0x000000ffff0d9224 */ /* 0x100fe400078e0003 */
[----:B------:R-:W-:Y:S02]  /*11980*/  @!P0 IMAD.MOV.U32 R14, RZ, RZ, R2 ;  /* 0x000000ffff0e8224 */ /* 0x000fe400078e0002 */
[----:B------:R-:W-:Y:S01]  /*11990*/  @!P0 IMAD.MOV.U32 R15, RZ, RZ, R3 ;  /* 0x000000ffff0f8224 */ /* 0x000fe200078e0003 */
[----:B------:R-:W-:Y:S01]  /*119a0*/  @!P4 IADD3 R11, PT, PT, R10, R5, RZ ;  /* 0x000000050a0bc210 */ /* 0x000fe20007ffe0ff */
[----:B------:R-:W-:-:S02]  /*119b0*/  @!P3 IMAD R0, R61, 0x160, RZ ;  /* 0x000001603d00b824 */ /* 0x000fc400078e02ff */
[C---:B------:R-:W-:Y:S01]  /*119c0*/  @!P3 IMAD.WIDE.U32 R2, R60.reuse, 0x160, R6 ;  /* 0x000001603c02b825 */ /* 0x040fe200078e0006 */
[----:B------:R-:W-:Y:S01]  /*119d0*/  @!P4 MOV R10, R4 ;  /* 0x00000004000ac202 */ /* 0x000fe20000000f00 */
[----:B------:R-:W-:Y:S02]  /*119e0*/  @P6 STS.128 [R85+0xe800], RZ ;  /* 0x00e800ff55006388 */ /* 0x000fe40000000c00 */
[C---:B------:R-:W-:Y:S02]  /*119f0*/  @!P2 IMAD R20, R61.reuse, 0x180, RZ ;  /* 0x000001803d14a824 */ /* 0x040fe400078e02ff */
[C---:B------:R-:W-:Y:S01]  /*11a00*/  @!P2 IMAD.WIDE.U32 R6, R60.reuse, 0x180, R8 ;  /* 0x000001803c06a825 */ /* 0x040fe200078e0008 */
[----:B------:R-:W-:Y:S01]  /*11a10*/  @!PT LDS RZ, [RZ] ;  /* 0x00000000fffff984 */ /* 0x000fe20000000800 */
[----:B------:R-:W-:Y:S01]  /*11a20*/  @!PT LDS RZ, [RZ] ;  /* 0x00000000fffff984 */ /* 0x000fe20000000800 */
[----:B------:R-:W-:Y:S01]  /*11a30*/  @!PT LDS RZ, [RZ] ;  /* 0x00000000fffff984 */ /* 0x000fe20000000800 */
[----:B------:R-:W-:Y:S03]  /*11a40*/  @!P6 LDGSTS.E.BYPASS.LTC128B.128 [R85+0xe800], desc[UR6][R18.64] ;  /* 0x0e8000001255efae */ /* 0x000fe6000b981a06 */
[----:B------:R-:W-:Y:S01]  /*11a50*/  @!P1 IMAD R21, R61, 0x1a0, RZ ;  /* 0x000001a03d159824 */ /* 0x000fe200078e02ff */
[----:B------:R-:W-:Y:S01]  /*11a60*/  @P5 STS.128 [R85+0xf000], RZ ;  /* 0x00f000ff55005388 */ /* 0x000fe20000000c00 */
[----:B------:R-:W-:-:S03]  /*11a70*/  @!P1 IMAD.WIDE.U32 R12, R60, 0x1a0, R12 ;  /* 0x000001a03c0c9825 */ /* 0x000fc600078e000c */
[----:B------:R-:W-:Y:S01]  /*11a80*/  @!PT LDS RZ, [RZ] ;  /* 0x00000000fffff984 */ /* 0x000fe20000000800 */
[----:B------:R-:W-:Y:S01]  /*11a90*/  @!PT LDS RZ, [RZ] ;  /* 0x00000000fffff984 */ /* 0x000fe20000000800 */
[----:B------:R-:W-:Y:S01]  /*11aa0*/  @!PT LDS RZ, [RZ] ;  /* 0x00000000fffff984 */ /* 0x000fe20000000800 */
[----:B------:R-:W-:Y:S01]  /*11ab0*/  @!P5 LDGSTS.E.BYPASS.LTC128B.128 [R85+0xf000], desc[UR6][R16.64] ;  /* 0x0f0000001055dfae */ /* 0x000fe2000b981a06 */
[----:B------:R-:W-:Y:S02]  /*11ac0*/  @!P3 IMAD.IADD R9, R0, 0x1, R3 ;  /* 0x000000010009b824 */ /* 0x000fe400078e0203 */
[----:B------:R-:W-:Y:S01]  /*11ad0*/  @!P3 IMAD.MOV.U32 R8, RZ, RZ, R2 ;  /* 0x000000ffff08b224 */ /* 0x000fe200078e0002 */
[----:B------:R-:W-:Y:S01]  /*11ae0*/  @P4 STS.128 [R85+0xf800], RZ ;  /* 0x00f800ff55004388 */ /* 0x000fe20000000c00 */
[----:B------:R-:W-:Y:S02]  /*11af0*/  @!P0 IMAD R22, R61, 0x1c0, RZ ;  /* 0x000001c03d168824 */ /* 0x000fe400078e02ff */
[----:B------:R-:W-:Y:S01]  /*11b00*/  @!P0 IMAD.WIDE.U32 R14, R60, 0x1c0, R14 ;  /* 0x000001c03c0e8825 */ /* 0x000fe200078e000e */
[----:B------:R-:W-:Y:S01]  /*11b10*/  @!PT LDS RZ, [RZ] ;  /* 0x00000000fffff984 */ /* 0x000fe20000000800 */
[----:B------:R-:W-:Y:S01]  /*11b20*/  @!PT LDS RZ, [RZ] ;  /* 0x00000000fffff984 */ /* 0x000fe20000000800 */
[----:B------:R-:W-:Y:S01]  /*11b30*/  @!PT LDS RZ, [RZ] ;  /* 0x00000000fffff984 */ /* 0x000fe20000000800 */
[----:B------:R-:W-:Y:S03]  /*11b40*/  @!P4 LDGSTS.E.BYPASS.LTC128B.128 [R85+0xf800], desc[UR6][R10.64] ;  /* 0x0f8000000a55cfae */ /* 0x000fe6000b981a06 */
        /* <DEDUP_REMOVED lines=8> */
[----:B------:R-:W-:Y:S02]  /*11bd0*/  @!P0 IMAD.IADD R3, R22, 0x1, R15 ;  /* 0x0000000116038824 */ /* 0x000fe400078e020f */
        /* <DEDUP_REMOVED lines=16> */
[----:B------:R-:W3:Y:S01]  /*11ce0*/  S2R R228, SR_TID.X ;  /* 0x0000000000e47919 */ /* 0x000ee20000002100 */
[----:B------:R-:W4:Y:S01]  /*11cf0*/  S2UR UR8, SR_CgaCtaId ;  /* 0x00000000000879c3 */ /* 0x000f220000008800 */
[----:B------:R-:W-:Y:S01]  /*11d00*/  UMOV UR4, 0x400 ;  /* 0x0000040000047882 */ /* 0x000fe20000000000 */
[----:B------:R-:W-:Y:S01]  /*11d10*/  IMAD.MOV.U32 R100, RZ, RZ, 0x20 ;  /* 0x00000020ff647424 */ /* 0x000fe200078e00ff */
[----:B------:R-:W0:Y:S04]  /*11d20*/  LDGDEPBAR ;  /* 0x00000000000079af */ /* 0x000e280000000000 */
[----:B------:R-:W4:Y:S01]  /*11d30*/  LD.E R2, desc[UR6][R134.64+0x18c] ;  /* 0x00018c0686027980 */ /* 0x000f22000c101900 */
[----:B---3--:R-:W-:Y:S01]  /*11d40*/  SHF.R.U32.HI R66, RZ, 0x1, R228 ;  /* 0x00000001ff427819 */ /* 0x008fe200000116e4 */
[----:B-1----:R-:W-:-:S03]  /*11d50*/  IMAD.SHL.U32 R5, R228, 0x40, RZ ;  /* 0x00000040e4057824 */ /* 0x002fc600078e00ff */
[----:B------:R-:W-:Y:S01]  /*11d60*/  LOP3.LUT R0, R66, 0x8, RZ, 0xc0, !PT ;  /* 0x0000000842007812 */ /* 0x000fe200078ec0ff */
[C---:B------:R-:W-:Y:S01]  /*11d70*/  IMAD.SHL.U32 R210, R228.reuse, 0x8, RZ ;  /* 0x00000008e4d27824 */ /* 0x040fe200078e00ff */
[----:B------:R-:W-:Y:S02]  /*11d80*/  SHF.L.U32 R4, R228, 0x5, RZ ;  /* 0x00000005e4047819 */ /* 0x000fe400000006ff */
[----:B------:R-:W-:Y:S02]  /*11d90*/  LOP3.LUT R211, R5, 0x200, RZ, 0xc0, !PT ;  /* 0x0000020005d37812 */ /* 0x000fe400078ec0ff */
[----:B------:R-:W-:Y:S02]  /*11da0*/  LOP3.LUT R0, R0, 0x1c0, R5, 0xf8, !PT ;  /* 0x000001c000007812 */ /* 0x000fe400078ef805 */
[----:B--2---:R-:W-:Y:S02]  /*11db0*/  LOP3.LUT R3, R228, 0x8, RZ, 0xc0, !PT ;  /* 0x00000008e4037812 */ /* 0x004fe400078ec0ff */
[----:B------:R-:W-:-:S02]  /*11dc0*/  LOP3.LUT R4, R211, 0x7c00, R4, 0xf8, !PT ;  /* 0x00007c00d3047812 */ /* 0x000fc400078ef804 */
[--C-:B------:R-:W-:Y:S02]  /*11dd0*/  LOP3.LUT R208, R0, 0x38, R210.reuse, 0x78, !PT ;  /* 0x0000003800d07812 */ /* 0x100fe400078e78d2 */
[----:B------:R-:W-:Y:S01]  /*11de0*/  LOP3.LUT R3, R3, 0x1c0, R5, 0xf8, !PT ;  /* 0x000001c003037812 */ /* 0x000fe200078ef805 */
[----:B----4-:R-:W-:Y:S01]  /*11df0*/  ULEA UR8, UR8, UR4, 0x18 ;  /* 0x0000000408087291 */ /* 0x010fe2000f8ec0ff */
[----:B------:R-:W-:Y:S02]  /*11e00*/  LOP3.LUT R5, R5, 0x400, RZ, 0xc0, !PT ;  /* 0x0000040005057812 */ /* 0x000fe400078ec0ff */
[----:B------:R-:W-:Y:S02]  /*11e10*/  LOP3.LUT R0, R4, R208, RZ, 0xfc, !PT ;  /* 0x000000d004007212 */ /* 0x000fe400078efcff */
[----:B------:R-:W-:Y:S02]  /*11e20*/  LOP3.LUT R3, R3, 0x38, R210, 0x78, !PT ;  /* 0x0000003803037812 */ /* 0x000fe400078e78d2 */
[----:B------:R-:W-:-:S03]  /*11e30*/  LEA R226, R0, UR8, 0x1 ;  /* 0x0000000800e27c11 */ /* 0x000fc6000f8e08ff */
[----:B------:R-:W-:Y:S02]  /*11e40*/  IMAD R0, R3, 0x2, R5 ;  /* 0x0000000203007824 */ /* 0x000fe400078e0205 */
[----:B------:R-:W-:Y:S04]  /*11e50*/  LDSM.16.M88.4 R16, [R226] ;  /* 0x00000000e210783b */ /* 0x000fe80000000200 */
[----:B------:R-:W1:Y:S01]  /*11e60*/  LDSM.16.M88.4 R20, [R0+UR8+0x2000] ;  /* 0x002000080014783b */ /* 0x000e620008000200 */
[----:B------:R-:W-:Y:S01]  /*11e70*/  R2P PR, R228, 0x6 ;  /* 0x00000006e4007804 */ /* 0x000fe20000000000 */
[----:B------:R-:W-:Y:S02]  /*11e80*/  VIADD R224, R0, UR8 ;  /* 0x0000000800e07c36 */ /* 0x000fe40008000000 */
[----:B------:R-:W2:Y:S02]  /*11e90*/  LDSM.16.M88.4 R40, [R0+UR8+0x2800] ;  /* 0x002800080028783b */ /* 0x000ea40008000200 */
        /* <DEDUP_REMOVED lines=10> */
[--C-:B------:R-:W-:Y:S02]  /*11f40*/  IMAD.IADD R110, R224, 0x1, R156.reuse ;  /* 0x00000001e06e7824 */ /* 0x100fe400078e029c */
[----:B------:R-:W-:Y:S04]  /*11f50*/  LDSM.16.M88.4 R72, [R64+0x3000] ;  /* 0x003000004048783b */ /* 0x000fe80000000200 */
[----:B------:R-:W-:Y:S01]  /*11f60*/  LDSM.16.M88.4 R68, [R110+0x2000] ;  /* 0x002000006e44783b */ /* 0x000fe20000000200 */
[----:B---3--:R-:W-:Y:S01]  /*11f70*/  IMAD.IADD R3, R226, 0x1, R156 ;  /* 0x00000001e2037824 */ /* 0x008fe200078e029c */
[----:B-1----:R-:W-:Y:S04]  /*11f80*/  HMMA.16816.F32.BF16 R4, R16, R20, RZ ;  /* 0x000000141004723c */ /* 0x002fe800000418ff */
[----:B------:R1:W3:Y:S01]  /*11f90*/  LDSM.16.M88.4 R8, [R3] ;  /* 0x000000000308783b */ /* 0x0002e20000000200 */
[----:B------:R-:W-:-:S03]  /*11fa0*/  IMAD.IADD R62, R100, 0x1, R110 ;  /* 0x00000001643e7824 */ /* 0x000fc600078e026e */
[C---:B--2---:R-:W-:Y:S02]  /*11fb0*/  HMMA.16816.F32.BF16 R44, R16.reuse, R40, RZ ;  /* 0x00000028102c723c */ /* 0x044fe400000418ff */
[----:B------:R-:W-:Y:S06]  /*11fc0*/  LDSM.16.M88.4 R76, [R62+0x2000] ;  /* 0x002000003e4c783b */ /* 0x000fec0000000200 */
[----:B------:R-:W-:Y:S01]  /*11fd0*/  HMMA.16816.F32.BF16 R28, R16, R22, RZ ;  /* 0x00000016101c723c */ /* 0x000fe200000418ff */
[----:B-1----:R-:W-:-:S07]  /*11fe0*/  IADD3 R3, PT, PT, R100, R3, RZ ;  /* 0x0000000364037210 */ /* 0x002fce0007ffe0ff */
[----:B----4-:R-:W-:Y:S01]  /*11ff0*/  HMMA.16816.F32.BF16 R24, R12, R32, R4 ;  /* 0x000000200c18723c */ /* 0x010fe20000041804 */
[----:B------:R-:W1:Y:S07]  /*12000*/  LDSM.16.M88.4 R4, [R3] ;  /* 0x000000000304783b */ /* 0x000e6e0000000200 */
[----:B------:R-:W-:Y:S08]  /*12010*/  HMMA.16816.F32.BF16 R40, R16, R42, RZ ;  /* 0x0000002a1028723c */ /* 0x000ff000000418ff */
[----:B------:R-:W-:Y:S01]  /*12020*/  HMMA.16816.F32.BF16 R56, R12, R52, R44 ;  /* 0x000000340c38723c */ /* 0x000fe2000004182c */
[----:B------:R-:W-:Y:S07]  /*12030*/  LDSM.16.M88.4 R44, [R64+0x3800] ;  /* 0x00380000402c783b */ /* 0x000fee0000000200 */
[----:B---3--:R-:W-:Y:S08]  /*12040*/  HMMA.16816.F32.BF16 R20, R8, R68, R24 ;  /* 0x000000440814723c */ /* 0x008ff00000041818 */
[----:B------:R-:W-:Y:S08]  /*12050*/  HMMA.16816.F32.BF16 R36, R16, R48, RZ ;  /* 0x000000301024723c */ /* 0x000ff000000418ff */
[C---:B------:R-:W-:Y:S08]  /*12060*/  HMMA.16816.F32.BF16 R24, R12.reuse, R34, R28 ;  /* 0x000000220c18723c */ /* 0x040ff0000004181c */
[----:B------:R-:W-:Y:S01]  /*12070*/  HMMA.16816.F32.BF16 R52, R12, R54, R40 ;  /* 0x000000360c34723c */ /* 0x000fe20000041828 */
[----:B------:R-:W2:Y:S07]  /*12080*/  LDSM.16.M88.4 R40, [R110+0x2800] ;  /* 0x002800006e28783b */ /* 0x000eae0000000200 */
[----:B------:R-:W-:Y:S01]  /*12090*/  HMMA.16816.F32.BF16 R28, R16, R50, RZ ;  /* 0x00000032101c723c */ /* 0x000fe200000418ff */
[----:B------:R-:W-:Y:S07]  /*120a0*/  LDSM.16.M88.4 R48, [R0+UR8+0x4000] ;  /* 0x004000080030783b */ /* 0x000fee0008000200 */
[----:B-1----:R-:W-:Y:S08]  /*120b0*/  HMMA.16816.F32.BF16 R32, R4, R76, R20 ;  /* 0x0000004c0420723c */ /* 0x002ff00000041814 */
[----:B------:R-:W-:Y:S01]  /*120c0*/  HMMA.16816.F32.BF16 R88, R12, R72, R36 ;  /* 0x000000480c58723c */ /* 0x000fe20000041824 */
[----:B------:R-:W1:Y:S07]  /*120d0*/  LDSM.16.M88.4 R36, [R62+0x2800] ;  /* 0x002800003e24783b */ /* 0x000e6e0000000200 */
[----:B------:R-:W-:Y:S01]  /*120e0*/  HMMA.16816.F32.BF16 R20, R8, R70, R24 ;  /* 0x000000460814723c */ /* 0x000fe20000041818 */
[----:B------:R-:W3:Y:S07]  /*120f0*/  LDSM.16.M88.4 R68, [R110+0x3000] ;  /* 0x003000006e44783b */ /* 0x000eee0000000200 */
        /* <DEDUP_REMOVED lines=9> */
[----:B------:R-:W-:Y:S01]  /*12190*/  LDSM.16.M88.4 R44, [R62+0x3000] ;  /* 0x003000003e2c783b */ /* 0x000fe20000000200 */
[----:B------:R-:W-:-:S04]  /*121a0*/  FMUL.FTZ R3, R32, R2 ;  /* 0x0000000220037220 */ /* 0x000fc80000410000 */
[----:B------:R4:W-:Y:S02]  /*121b0*/  MUFU.TANH R166, R3 ;  /* 0x0000000300a67308 */ /* 0x0009e40000002400 */
[----:B----4-:R-:W-:-:S06]  /*121c0*/  FMUL.FTZ R3, R33, R2 ;  /* 0x0000000221037220 */ /* 0x010fcc0000410000 */
[----:B------:R4:W-:Y:S02]  /*121d0*/  MUFU.TANH R173, R3 ;  /* 0x0000000300ad7308 */ /* 0x0009e40000002400 */
[----:B----4-:R-:W-:-:S06]  /*121e0*/  FMUL.FTZ R3, R34, R2 ;  /* 0x0000000222037220 */ /* 0x010fcc0000410000 */
[----:B------:R4:W2:Y:S02]  /*121f0*/  MUFU.TANH R84, R3 ;  /* 0x0000000300547308 */ /* 0x0008a40000002400 */
[-C--:B----4-:R-:W-:Y:S02]  /*12200*/  FMUL.FTZ R3, R35, R2.reuse ;  /* 0x0000000223037220 */ /* 0x090fe40000410000 */
[----:B-1----:R-:W-:Y:S04]  /*12210*/  HMMA.16816.F32.BF16 R32, R4, R36, R20 ;  /* 0x000000240420723c */ /* 0x002fe80000041814 */
[----:B------:R1:W4:Y:S04]  /*12220*/  MUFU.TANH R85, R3 ;  /* 0x0000000300557308 */ /* 0x0003280000002400 */
[----:B------:R-:W-:Y:S01]  /*12230*/  HMMA.16816.F32.BF16 R20, R8, R42, R52 ;  /* 0x0000002a0814723c */ /* 0x000fe20000041834 */
[----:B------:R-:W-:Y:S04]  /*12240*/  LDSM.16.M88.4 R52, [R110+0x3800] ;  /* 0x003800006e34783b */ /* 0x000fe80000000200 */
[----:B------:R-:W-:Y:S01]  /*12250*/  LDSM.16.M88.4 R40, [R64+0x4800] ;  /* 0x004800004028783b */ /* 0x000fe20000000200 */
[----:B-1----:R-:W-:-:S04]  /*12260*/  FMUL.FTZ R3, R28, R2 ;  /* 0x000000021c037220 */ /* 0x002fc80000410000 */
[----:B------:R1:W-:Y:S01]  /*12270*/  MUFU.TANH R164, R3 ;  /* 0x0000000300a47308 */ /* 0x0003e20000002400 */
[----:B------:R-:W-:Y:S01]  /*12280*/  HMMA.16816.F32.BF16 R24, R16, R48, RZ ;  /* 0x000000301018723c */ /* 0x000fe200000418ff */
[----:B-1----:R-:W-:-:S06]  /*12290*/  FMUL.FTZ R3, R29, R2 ;  /* 0x000000021d037220 */ /* 0x002fcc0000410000 */
[----:B------:R1:W-:Y:S02]  /*122a0*/  MUFU.TANH R186, R3 ;  /* 0x0000000300ba7308 */ /* 0x0003e40000002400 */
[----:B-1----:R-:W-:-:S06]  /*122b0*/  FMUL.FTZ R3, R30, R2 ;  /* 0x000000021e037220 */ /* 0x002fcc0000410000 */
[----:B------:R1:W4:Y:S02]  /*122c0*/  MUFU.TANH R148, R3 ;  /* 0x0000000300947308 */ /* 0x0003240000002400 */
[-C--:B-1----:R-:W-:Y:S02]  /*122d0*/  FMUL.FTZ R3, R31, R2.reuse ;  /* 0x000000021f037220 */ /* 0x082fe40000410000 */
[----:B------:R-:W-:Y:S01]  /*122e0*/  HMMA.16816.F32.BF16 R28, R4, R38, R20 ;  /* 0x00000026041c723c */ /* 0x000fe20000041814 */
[----:B------:R-:W1:Y:S03]  /*122f0*/  LDSM.16.M88.4 R36, [R0+UR8+0x4800] ;  /* 0x004800080024783b */ /* 0x000e660008000200 */
[----:B------:R4:W1:Y:S04]  /*12300*/  MUFU.TANH R157, R3 ;  /* 0x00000003009d7308 */ /* 0x0008680000002400 */
[----:B---3--:R-:W-:Y:S08]  /*12310*/  HMMA.16816.F32.BF16 R20, R8, R68, R88 ;  /* 0x000000440814723c */ /* 0x008ff00000041858 */
[----:B--2---:R-:W-:Y:S01]  /*12320*/  HMMA.16816.F32.BF16 R76, R12, R56, R24 ;  /* 0x000000380c4c723c */ /* 0x004fe20000041818 */
[----:B----4-:R-:W-:-:S07]  /*12330*/  FMUL.FTZ R3, R32, R2 ;  /* 0x0000000220037220 */ /* 0x010fce0000410000 */
[----:B------:R-:W-:Y:S01]  /*12340*/  HMMA.16816.F32.BF16 R24, R16, R50, RZ ;  /* 0x000000321018723c */ /* 0x000fe200000418ff */
[----:B------:R2:W-:Y:S01]  /*12350*/  MUFU.TANH R184, R3 ;  /* 0x0000000300b87308 */ /* 0x0005e20000002400 */
[----:B------:R-:W-:Y:S01]  /*12360*/  LDSM.16.M88.4 R48, [R62+0x3800] ;  /* 0x003800003e30783b */ /* 0x000fe20000000200 */
[----:B--2---:R-:W-:-:S06]  /*12370*/  FMUL.FTZ R3, R33, R2 ;  /* 0x0000000221037220 */ /* 0x004fcc0000410000 */
[----:B------:R2:W-:Y:S11]  /*12380*/  MUFU.TANH R185, R3 ;  /* 0x0000000300b97308 */ /* 0x0005f60000002400 */
[----:B------:R-:W-:Y:S01]  /*12390*/  HMMA.16816.F32.BF16 R88, R12, R58, R24 ;  /* 0x0000003a0c58723c */ /* 0x000fe20000041818 */
[----:B------:R-:W3:Y:S01]  /*123a0*/  LDSM.16.M88.4 R56, [R0+UR8+0x5000] ;  /* 0x005000080038783b */ /* 0x000ee20008000200 */
[----:B--2---:R-:W-:-:S04]  /*123b0*/  FMUL.FTZ R3, R34, R2 ;  /* 0x0000000222037220 */ /* 0x004fc80000410000 */
[----:B------:R2:W4:Y:S02]  /*123c0*/  MUFU.TANH R86, R3 ;  /* 0x0000000300567308 */ /* 0x0005240000002400 */
[----:B-1----:R-:W-:Y:S01]  /*123d0*/  HMMA.16816.F32.BF16 R24, R16, R36, RZ ;  /* 0x000000241018723c */ /* 0x002fe200000418ff */
[----:B--2---:R-:W-:-:S07]  /*123e0*/  FMUL.FTZ R3, R35, R2 ;  /* 0x0000000223037220 */ /* 0x004fce0000410000 */
[----:B------:R-:W-:Y:S01]  /*123f0*/  HMMA.16816.F32.BF16 R32, R4, R44, R20 ;  /* 0x0000002c0420723c */ /* 0x000fe20000041814 */
[----:B------:R1:W2:Y:S07]  /*12400*/  MUFU.TANH R128, R3 ;  /* 0x0000000300807308 */ /* 0x0002ae0000002400 */
[----:B------:R-:W-:Y:S01]  /*12410*/  HMMA.16816.F32.BF16 R20, R8, R70, R92 ;  /* 0x000000460814723c */ /* 0x000fe2000004185c */
[----:B------:R-:W-:Y:S01]  /*12420*/  LDSM.16.M88.4 R68, [R64+0x5000] ;  /* 0x005000004044783b */ /* 0x000fe20000000200 */
[----:B-1----:R-:W-:-:S04]  /*12430*/  FMUL.FTZ R3, R28, R2 ;  /* 0x000000021c037220 */ /* 0x002fc80000410000 */
[----:B------:R1:W2:Y:S02]  /*12440*/  MUFU.TANH R140, R3 ;  /* 0x00000003008c7308 */ /* 0x0002a40000002400 */
[----:B------:R-:W-:Y:S01]  /*12450*/  HMMA.16816.F32.BF16 R80, R12, R40, R24 ;  /* 0x000000280c50723c */ /* 0x000fe20000041818 */
        /* <DEDUP_REMOVED lines=8> */
[----:B------:R-:W-:Y:S03]  /*124e0*/  LDSM.16.M88.4 R44, [R0+UR8+0x5800] ;  /* 0x00580008002c783b */ /* 0x000fe60008000200 */
[----:B------:R1:W2:Y:S04]  /*124f0*/  MUFU.TANH R104, R3 ;  /* 0x0000000300687308 */ /* 0x0002a80000002400 */
[----:B------:R-:W-:Y:S01]  /*12500*/  HMMA.16816.F32.BF16 R20, R8, R52, R72 ;  /* 0x000000340814723c */ /* 0x000fe20000041848 */
[----:B------:R-:W4:Y:S01]  /*12510*/  LDSM.16.M88.4 R72, [R110+0x4000] ;  /* 0x004000006e48783b */ /* 0x000f220000000200 */
[----:B-1----:R-:W-:-:S04]  /*12520*/  FMUL.FTZ R3, R32, R2 ;  /* 0x0000000220037220 */ /* 0x002fc80000410000 */
[----:B------:R1:W-:Y:S02]  /*12530*/  MUFU.TANH R124, R3 ;  /* 0x00000003007c7308 */ /* 0x0003e40000002400 */
[----:B------:R-:W-:Y:S01]  /*12540*/  HMMA.16816.F32.BF16 R92, R12, R42, R24 ;  /* 0x0000002a0c5c723c */ /* 0x000fe20000041818 */
[----:B------:R-:W-:Y:S01]  /*12550*/  LDSM.16.M88.4 R40, [R64+0x5800] ;  /* 0x005800004028783b */ /* 0x000fe20000000200 */
[----:B-1----:R-:W-:-:S04]  /*12560*/  FMUL.FTZ R3, R33, R2 ;  /* 0x0000000221037220 */ /* 0x002fc80000410000 */
[----:B------:R1:W-:Y:S02]  /*12570*/  MUFU.TANH R106, R3 ;  /* 0x00000003006a7308 */ /* 0x0003e40000002400 */
[----:B---3--:R-:W-:Y:S01]  /*12580*/  HMMA.16816.F32.BF16 R24, R16, R56, RZ ;  /* 0x000000381018723c */ /* 0x008fe200000418ff */
[----:B-1----:R-:W-:-:S05]  /*12590*/  FMUL.FTZ R3, R34, R2 ;  /* 0x0000000222037220 */ /* 0x002fca0000410000 */
[----:B------:R1:W3:Y:S02]  /*125a0*/  MUFU.TANH R101, R3 ;  /* 0x0000000300657308 */ /* 0x0002e40000002400 */
[-C--:B-1----:R-:W-:Y:S02]  /*125b0*/  FMUL.FTZ R3, R35, R2.reuse ;  /* 0x0000000223037220 */ /* 0x082fe40000410000 */
[----:B------:R-:W-:Y:S04]  /*125c0*/  HMMA.16816.F32.BF16 R32, R4, R48, R20 ;  /* 0x000000300420723c */ /* 0x000fe80000041814 */
[----:B------:R1:W3:Y:S04]  /*125d0*/  MUFU.TANH R103, R3 ;  /* 0x0000000300677308 */ /* 0x0002e80000002400 */
[----:B------:R-:W-:Y:S01]  /*125e0*/  HMMA.16816.F32.BF16 R20, R8, R54, R96 ;  /* 0x000000360814723c */ /* 0x000fe20000041860 */
[----:B------:R-:W2:Y:S01]  /*125f0*/  LDSM.16.M88.4 R52, [R110+0x4800] ;  /* 0x004800006e34783b */ /* 0x000ea20000000200 */
        /* <DEDUP_REMOVED lines=12> */
[----:B-1----:R-:W-:-:S07]  /*126c0*/  FMUL.FTZ R3, R32, R2 ;  /* 0x0000000220037220 */ /* 0x002fce0000410000 */
[----:B------:R-:W-:Y:S01]  /*126d0*/  HMMA.16816.F32.BF16 R24, R16, R58, RZ ;  /* 0x0000003a1018723c */ /* 0x000fe200000418ff */
[----:B------:R1:W4:Y:S01]  /*126e0*/  MUFU.TANH R111, R3 ;  /* 0x00000003006f7308 */ /* 0x0003220000002400 */
[----:B------:R-:W3:Y:S01]  /*126f0*/  LDSM.16.M88.4 R56, [R0+UR8+0x6000] ;  /* 0x006000080038783b */ /* 0x000ee20008000200 */
        /* <DEDUP_REMOVED lines=8> */
[----:B------:R-:W4:Y:S07]  /*12780*/  LDSM.16.M88.4 R72, [R110+0x5000] ;  /* 0x005000006e48783b */ /* 0x000f2e0000000200 */
[----:B------:R-:W-:Y:S01]  /*12790*/  HMMA.16816.F32.BF16 R88, R12, R70, R24 ;  /* 0x000000460c58723c */ /* 0x000fe20000041818 */
[----:B------:R-:W4:Y:S01]  /*127a0*/  LDSM.16.M88.4 R68, [R64+0x6000] ;  /* 0x006000004044783b */ /* 0x000f220000000200 */
[----:B-1----:R-:W-:-:S06]  /*127b0*/  FMUL.FTZ R3, R28, R2 ;  /* 0x000000021c037220 */ /* 0x002fcc0000410000 */
[----:B------:R-:W-:Y:S01]  /*127c0*/  HMMA.16816.F32.BF16 R24, R16, R44, RZ ;  /* 0x0000002c1018723c */ /* 0x000fe200000418ff */
[----:B------:R1:W-:Y:S02]  /*127d0*/  MUFU.TANH R112, R3 ;  /* 0x0000000300707308 */ /* 0x0003e40000002400 */
[----:B-1----:R-:W-:-:S06]  /*127e0*/  FMUL.FTZ R3, R29, R2 ;  /* 0x000000021d037220 */ /* 0x002fcc0000410000 */
[----:B------:R1:W-:Y:S02]  /*127f0*/  MUFU.TANH R183, R3 ;  /* 0x0000000300b77308 */ /* 0x0003e40000002400 */
[----:B-1----:R-:W-:-:S06]  /*12800*/  FMUL.FTZ R3, R30, R2 ;  /* 0x000000021e037220 */ /* 0x002fcc0000410000 */
[----:B------:R1:W4:Y:S02]  /*12810*/  MUFU.TANH R65, R3 ;  /* 0x0000000300417308 */ /* 0x0003240000002400 */
[-C--:B-1----:R-:W-:Y:S02]  /*12820*/  FMUL.FTZ R3, R31, R2.reuse ;  /* 0x000000021f037220 */ /* 0x082fe40000410000 */
[----:B------:R-:W-:Y:S01]  /*12830*/  HMMA.16816.F32.BF16 R28, R4, R38, R20 ;  /* 0x00000026041c723c */ /* 0x000fe20000041814 */
[----:B------:R-:W-:Y:S03]  /*12840*/  LDSM.16.M88.4 R36, [R62+0x5000] ;  /* 0x005000003e24783b */ /* 0x000fe60000000200 */
[----:B------:R1:W4:Y:S04]  /*12850*/  MUFU.TANH R113, R3 ;  /* 0x0000000300717308 */ /* 0x0003280000002400 */
[----:B--2---:R-:W-:Y:S08]  /*12860*/  HMMA.16816.F32.BF16 R20, R8, R52, R80 ;  /* 0x000000340814723c */ /* 0x004ff00000041850 */
[----:B------:R-:W-:Y:S01]  /*12870*/  HMMA.16816.F32.BF16 R80, R12, R40, R24 ;  /* 0x000000280c50723c */ /* 0x000fe20000041818 */
[----:B-1----:R-:W-:-:S07]  /*12880*/  FMUL.FTZ R3, R32, R2 ;  /* 0x0000000220037220 */ /* 0x002fce0000410000 */
[----:B------:R-:W-:Y:S01]  /*12890*/  HMMA.16816.F32.BF16 R24, R16, R46, RZ ;  /* 0x0000002e1018723c */ /* 0x000fe200000418ff */
[----:B------:R1:W-:Y:S01]  /*128a0*/  MUFU.TANH R121, R3 ;  /* 0x0000000300797308 */ /* 0x0003e20000002400 */
[----:B------:R-:W2:Y:S01]  /*128b0*/  LDSM.16.M88.4 R44, [R0+UR8+0x6800] ;  /* 0x00680008002c783b */ /* 0x000ea20008000200 */
[----:B-1----:R-:W-:-:S06]  /*128c0*/  FMUL.FTZ R3, R33, R2 ;  /* 0x0000000221037220 */ /* 0x002fcc0000410000 */
[----:B------:R1:W-:Y:S11]  /*128d0*/  MUFU.TANH R120, R3 ;  /* 0x0000000300787308 */ /* 0x0003f60000002400 */
[----:B------:R-:W-:Y:S01]  /*128e0*/  HMMA.16816.F32.BF16 R96, R12, R42, R24 ;  /* 0x0000002a0c60723c */ /* 0x000fe20000041818 */
[----:B------:R-:W2:Y:S01]  /*128f0*/  LDSM.16.M88.4 R40, [R64+0x6800] ;  /* 0x006800004028783b */ /* 0x000ea20000000200 */
[----:B-1----:R-:W-:-:S04]  /*12900*/  FMUL.FTZ R3, R34, R2 ;  /* 0x0000000222037220 */ /* 0x002fc80000410000 */
[----:B------:R1:W-:Y:S02]  /*12910*/  MUFU.TANH R114, R3 ;  /* 0x0000000300727308 */ /* 0x0003e40000002400 */
[----:B---3--:R-:W-:Y:S01]  /*12920*/  HMMA.16816.F32.BF16 R24, R16, R56, RZ ;  /* 0x000000381018723c */ /* 0x008fe200000418ff */
[----:B-1----:R-:W-:-:S07]  /*12930*/  FMUL.FTZ R3, R35, R2 ;  /* 0x0000000223037220 */ /* 0x002fce0000410000 */
[----:B------:R-:W-:Y:S01]  /*12940*/  HMMA.16816.F32.BF16 R32, R4, R48, R20 ;  /* 0x000000300420723c */ /* 0x000fe20000041814 */
[----:B------:R1:W-:Y:S07]  /*12950*/  MUFU.TANH R115, R3 ;  /* 0x0000000300737308 */ /* 0x0003ee0000002400 */
[----:B------:R-:W-:Y:S01]  /*12960*/  HMMA.16816.F32.BF16 R20, R8, R54, R92 ;  /* 0x000000360814723c */ /* 0x000fe2000004185c */
[----:B------:R-:W3:Y:S01]  /*12970*/  LDSM.16.M88.4 R52, [R110+0x5800] ;  /* 0x005800006e34783b */ /* 0x000ee20000000200 */
        /* <DEDUP_REMOVED lines=10> */
[----:B----4-:R-:W-:Y:S08]  /*12a20*/  HMMA.16816.F32.BF16 R20, R8, R72, R76 ;  /* 0x000000480814723c */ /* 0x010ff0000004184c */
[----:B------:R-:W-:Y:S01]  /*12a30*/  HMMA.16816.F32.BF16 R76, R12, R68, R24 ;  /* 0x000000440c4c723c */ /* 0x000fe20000041818 */
[----:B--2---:R-:W-:-:S07]  /*12a40*/  FMUL.FTZ R3, R32, R2 ;  /* 0x0000000220037220 */ /* 0x004fce0000410000 */
[----:B------:R-:W-:Y:S01]  /*12a50*/  HMMA.16816.F32.BF16 R24, R16, R58, RZ ;  /* 0x0000003a1018723c */ /* 0x000fe200000418ff */
[----:B------:R2:W-:Y:S01]  /*12a60*/  MUFU.TANH R131, R3 ;  /* 0x0000000300837308 */ /* 0x0005e20000002400 */
[----:B------:R-:W4:Y:S01]  /*12a70*/  LDSM.16.M88.4 R56, [R0+UR8+0x7000] ;  /* 0x007000080038783b */ /* 0x000f220008000200 */
[----:B--2---:R-:W-:-:S06]  /*12a80*/  FMUL.FTZ R3, R33, R2 ;  /* 0x0000000221037220 */ /* 0x004fcc0000410000 */
[----:B------:R2:W-:Y:S11]  /*12a90*/  MUFU.TANH R130, R3 ;  /* 0x0000000300827308 */ /* 0x0005f60000002400 */
[----:B------:R-:W-:Y:S01]  /*12aa0*/  HMMA.16816.F32.BF16 R92, R12, R70, R24 ;  /* 0x000000460c5c723c */ /* 0x000fe20000041818 */
[----:B------:R-:W-:Y:S01]  /*12ab0*/  LDSM.16.M88.4 R68, [R110+0x6800] ;  /* 0x006800006e44783b */ /* 0x000fe20000000200 */
[----:B--2---:R-:W-:-:S04]  /*12ac0*/  FMUL.FTZ R3, R34, R2 ;  /* 0x0000000222037220 */ /* 0x004fc80000410000 */
[----:B------:R2:W4:Y:S02]  /*12ad0*/  MUFU.TANH R125, R3 ;  /* 0x00000003007d7308 */ /* 0x0005240000002400 */
[----:B------:R-:W-:Y:S01]  /*12ae0*/  HMMA.16816.F32.BF16 R24, R16, R44, RZ ;  /* 0x0000002c1018723c */ /* 0x000fe200000418ff */
[----:B--2---:R-:W-:-:S07]  /*12af0*/  FMUL.FTZ R3, R35, R2 ;  /* 0x0000000223037220 */ /* 0x004fce0000410000 */
[----:B------:R-:W-:Y:S01]  /*12b00*/  HMMA.16816.F32.BF16 R32, R4, R36, R20 ;  /* 0x000000240420723c */ /* 0x000fe20000041814 */
[----:B------:R2:W-:Y:S07]  /*12b10*/  MUFU.TANH R126, R3 ;  /* 0x00000003007e7308 */ /* 0x0005ee0000002400 */
[----:B------:R-:W-:Y:S01]  /*12b20*/  HMMA.16816.F32.BF16 R20, R8, R74, R88 ;  /* 0x0000004a0814723c */ /* 0x000fe20000041858 */
[----:B------:R-:W-:Y:S01]  /*12b30*/  LDSM.16.M88.4 R72, [R110+0x6000] ;  /* 0x006000006e48783b */ /* 0x000fe20000000200 */
[----:B--2---:R-:W-:-:S04]  /*12b40*/  FMUL.FTZ R3, R28, R2 ;  /* 0x000000021c037220 */ /* 0x004fc80000410000 */
[----:B------:R2:W-:Y:S02]  /*12b50*/  MUFU.TANH R132, R3 ;  /* 0x0000000300847308 */ /* 0x0005e40000002400 */
[----:B------:R-:W-:Y:S01]  /*12b60*/  HMMA.16816.F32.BF16 R88, R12, R40, R24 ;  /* 0x000000280c58723c */ /* 0x000fe20000041818 */
[----:B--2---:R-:W-:-:S05]  /*12b70*/  FMUL.FTZ R3, R29, R2 ;  /* 0x000000021d037220 */ /* 0x004fca0000410000 */
[----:B------:R2:W-:Y:S02]  /*12b80*/  MUFU.TANH R129, R3 ;  /* 0x0000000300817308 */ /* 0x0005e40000002400 */
[----:B------:R-:W-:Y:S01]  /*12b90*/  HMMA.16816.F32.BF16 R24, R16, R46, RZ ;  /* 0x0000002e1018723c */ /* 0x000fe200000418ff */
[----:B------:R-:W4:Y:S01]  /*12ba0*/  LDSM.16.M88.4 R44, [R64+0x7000] ;  /* 0x00700000402c783b */ /* 0x000f220000000200 */
[----:B--2---:R-:W-:-:S04]  /*12bb0*/  FMUL.FTZ R3, R30, R2 ;  /* 0x000000021e037220 */ /* 0x004fc80000410000 */
[----:B------:R2:W4:Y:S02]  /*12bc0*/  MUFU.TANH R127, R3 ;  /* 0x00000003007f7308 */ /* 0x0005240000002400 */
[-C--:B--2---:R-:W-:Y:S02]  /*12bd0*/  FMUL.FTZ R3, R31, R2.reuse ;  /* 0x000000021f037220 */ /* 0x084fe40000410000 */
[----:B------:R-:W-:Y:S01]  /*12be0*/  HMMA.16816.F32.BF16 R28, R4, R38, R20 ;  /* 0x00000026041c723c */ /* 0x000fe20000041814 */
[----:B------:R-:W2:Y:S03]  /*12bf0*/  LDSM.16.M88.4 R36, [R62+0x6000] ;  /* 0x006000003e24783b */ /* 0x000ea60000000200 */
[----:B------:R1:W2:Y:S04]  /*12c00*/  MUFU.TANH R133, R3 ;  /* 0x0000000300857308 */ /* 0x0002a80000002400 */
[----:B---3--:R-:W-:Y:S01]  /*12c10*/  HMMA.16816.F32.BF16 R20, R8, R52, R80 ;  /* 0x000000340814723c */ /* 0x008fe20000041850 */
        /* <DEDUP_REMOVED lines=10> */
[----:B------:R-:W-:Y:S07]  /*12cc0*/  LDSM.16.M88.4 R52, [R62+0x6800] ;  /* 0x006800003e34783b */ /* 0x000fee0000000200 */
[----:B------:R-:W-:Y:S01]  /*12cd0*/  HMMA.16816.F32.BF16 R96, R12, R42, R24 ;  /* 0x0000002a0c60723c */ /* 0x000fe20000041818 */
[----:B------:R-:W3:Y:S01]  /*12ce0*/  LDSM.16.M88.4 R40, [R0+UR8+0x7800] ;  /* 0x007800080028783b */ /* 0x000ee20008000200 */
[----:B-1----:R-:W-:-:S06]  /*12cf0*/  FMUL.FTZ R3, R28, R2 ;  /* 0x000000021c037220 */ /* 0x002fcc0000410000 */
[----:B----4-:R-:W-:Y:S01]  /*12d00*/  HMMA.16816.F32.BF16 R24, R16, R56, RZ ;  /* 0x000000381018723c */ /* 0x010fe200000418ff */
[----:B------:R1:W-:Y:S02]  /*12d10*/  MUFU.TANH R144, R3 ;  /* 0x0000000300907308 */ /* 0x0003e40000002400 */
[----:B-1----:R-:W-:-:S06]  /*12d20*/  FMUL.FTZ R3, R29, R2 ;  /* 0x000000021d037220 */ /* 0x002fcc0000410000 */
[----:B------:R1:W-:Y:S11]  /*12d30*/  MUFU.TANH R143, R3 ;  /* 0x00000003008f7308 */ /* 0x0003f60000002400 */
[----:B------:R-:W-:Y:S01]  /*12d40*/  HMMA.16816.F32.BF16 R80, R12, R44, R24 ;  /* 0x0000002c0c50723c */ /* 0x000fe20000041818 */
[----:B-1----:R-:W-:-:S04]  /*12d50*/  FMUL.FTZ R3, R30, R2 ;  /* 0x000000021e037220 */ /* 0x002fc80000410000 */
[----:B------:R1:W-:Y:S03]  /*12d60*/  MUFU.TANH R138, R3 ;  /* 0x00000003008a7308 */ /* 0x0003e60000002400 */
[----:B------:R-:W-:Y:S01]  /*12d70*/  HMMA.16816.F32.BF16 R24, R16, R58, RZ ;  /* 0x0000003a1018723c */ /* 0x000fe200000418ff */
[----:B------:R-:W4:Y:S01]  /*12d80*/  LDSM.16.M88.4 R56, [R64+0x7800] ;  /* 0x007800004038783b */ /* 0x000f220000000200 */
[----:B-1----:R-:W-:-:S06]  /*12d90*/  FMUL.FTZ R3, R31, R2 ;  /* 0x000000021f037220 */ /* 0x002fcc0000410000 */
[----:B------:R-:W-:Y:S01]  /*12da0*/  HMMA.16816.F32.BF16 R28, R4, R50, R20 ;  /* 0x00000032041c723c */ /* 0x000fe20000041814 */
[----:B------:R-:W-:Y:S01]  /*12db0*/  LDSM.16.M88.4 R48, [R110+0x7000] ;  /* 0x007000006e30783b */ /* 0x000fe20000000200 */
[----:B------:R1:W4:Y:S06]  /*12dc0*/  MUFU.TANH R145, R3 ;  /* 0x0000000300917308 */ /* 0x00032c0000002400 */
[----:B------:R-:W-:Y:S01]  /*12dd0*/  HMMA.16816.F32.BF16 R20, R8, R72, R76 ;  /* 0x000000480814723c */ /* 0x000fe2000004184c */
[----:B-1----:R-:W-:-:S04]  /*12de0*/  FMUL.FTZ R3, R32, R2 ;  /* 0x0000000220037220 */ /* 0x002fc80000410000 */
[----:B------:R1:W4:Y:S02]  /*12df0*/  MUFU.TANH R150, R3 ;  /* 0x0000000300967308 */ /* 0x0003240000002400 */
[----:B-1----:R-:W-:-:S06]  /*12e00*/  FMUL.FTZ R3, R33, R2 ;  /* 0x0000000221037220 */ /* 0x002fcc0000410000 */
[----:B------:R1:W-:Y:S02]  /*12e10*/  MUFU.TANH R182, R3 ;  /* 0x0000000300b67308 */ /* 0x0003e40000002400 */
[----:B-1----:R-:W-:-:S06]  /*12e20*/  FMUL.FTZ R3, R34, R2 ;  /* 0x0000000222037220 */ /* 0x002fcc0000410000 */
[----:B------:R1:W-:Y:S02]  /*12e30*/  MUFU.TANH R149, R3 ;  /* 0x0000000300957308 */ /* 0x0003e40000002400 */
[-C--:B-1----:R-:W-:Y:S02]  /*12e40*/  FMUL.FTZ R3, R35, R2.reuse ;  /* 0x0000000223037220 */ /* 0x082fe40000410000 */
[----:B--2---:R-:W-:Y:S04]  /*12e50*/  HMMA.16816.F32.BF16 R32, R4, R36, R20 ;  /* 0x000000240420723c */ /* 0x004fe80000041814 */
[----:B------:R1:W2:Y:S04]  /*12e60*/  MUFU.TANH R146, R3 ;  /* 0x0000000300927308 */ /* 0x0002a80000002400 */
[----:B------:R-:W-:Y:S08]  /*12e70*/  HMMA.16816.F32.BF16 R20, R8, R74, R92 ;  /* 0x0000004a0814723c */ /* 0x000ff0000004185c */
[----:B------:R-:W-:Y:S01]  /*12e80*/  HMMA.16816.F32.BF16 R92, R12, R46, R24 ;  /* 0x0000002e0c5c723c */ /* 0x000fe20000041818 */
[----:B------:R-:W-:Y:S01]  /*12e90*/  LDSM.16.M88.4 R44, [R64+0x8000] ;  /* 0x00800000402c783b */ /* 0x000fe20000000200 */
        /* <DEDUP_REMOVED lines=9> */
[----:B------:R-:W1:Y:S03]  /*12f30*/  LDSM.16.M88.4 R36, [R0+UR8+0x8000] ;  /* 0x008000080024783b */ /* 0x000e660008000200 */
[----:B------:R2:W-:Y:S04]  /*12f40*/  MUFU.TANH R151, R3 ;  /* 0x0000000300977308 */ /* 0x0005e80000002400 */
[----:B------:R-:W-:Y:S08]  /*12f50*/  HMMA.16816.F32.BF16 R20, R8, R68, R88 ;  /* 0x000000440814723c */ /* 0x000ff00000041858 */
[----:B----4-:R-:W-:Y:S01]  /*12f60*/  HMMA.16816.F32.BF16 R88, R12, R56, R24 ;  /* 0x000000380c58723c */ /* 0x010fe20000041818 */
[----:B--2---:R-:W-:-:S07]  /*12f70*/  FMUL.FTZ R3, R32, R2 ;  /* 0x0000000220037220 */ /* 0x004fce0000410000 */
[----:B------:R-:W-:Y:S01]  /*12f80*/  HMMA.16816.F32.BF16 R24, R16, R42, RZ ;  /* 0x0000002a1018723c */ /* 0x000fe200000418ff */
[----:B------:R2:W-:Y:S01]  /*12f90*/  MUFU.TANH R159, R3 ;  /* 0x00000003009f7308 */ /* 0x0005e20000002400 */
[----:B------:R-:W-:Y:S01]  /*12fa0*/  LDSM.16.M88.4 R40, [R110+0x7800] ;  /* 0x007800006e28783b */ /* 0x000fe20000000200 */
[----:B--2---:R-:W-:-:S06]  /*12fb0*/  FMUL.FTZ R3, R33, R2 ;  /* 0x0000000221037220 */ /* 0x004fcc0000410000 */
[----:B------:R2:W-:Y:S11]  /*12fc0*/  MUFU.TANH R158, R3 ;  /* 0x00000003009e7308 */ /* 0x0005f60000002400 */
[----:B------:R-:W-:Y:S01]  /*12fd0*/  HMMA.16816.F32.BF16 R76, R12, R58, R24 ;  /* 0x0000003a0c4c723c */ /* 0x000fe20000041818 */
[----:B------:R-:W4:Y:S01]  /*12fe0*/  LDSM.16.M88.4 R56, [R62+0x7000] ;  /* 0x007000003e38783b */ /* 0x000f220000000200 */
[----:B--2---:R-:W-:-:S04]  /*12ff0*/  FMUL.FTZ R3, R34, R2 ;  /* 0x0000000222037220 */ /* 0x004fc80000410000 */
[----:B------:R2:W3:Y:S02]  /*13000*/  MUFU.TANH R153, R3 ;  /* 0x0000000300997308 */ /* 0x0004e40000002400 */
[-C--:B--2---:R-:W-:Y:S02]  /*13010*/  FMUL.FTZ R3, R35, R2.reuse ;  /* 0x0000000223037220 */ /* 0x084fe40000410000 */
[----:B------:R-:W-:Y:S04]  /*13020*/  HMMA.16816.F32.BF16 R32, R4, R52, R20 ;  /* 0x000000340420723c */ /* 0x000fe80000041814 */
[----:B------:R2:W3:Y:S04]  /*13030*/  MUFU.TANH R154, R3 ;  /* 0x00000003009a7308 */ /* 0x0004e80000002400 */
[----:B------:R-:W-:Y:S01]  /*13040*/  HMMA.16816.F32.BF16 R20, R8, R70, R96 ;  /* 0x000000460814723c */ /* 0x000fe20000041860 */
[----:B------:R-:W3:Y:S01]  /*13050*/  LDSM.16.M88.4 R68, [R0+UR8+0x8800] ;  /* 0x008800080044783b */ /* 0x000ee20008000200 */
[----:B--2---:R-:W-:-:S04]  /*13060*/  FMUL.FTZ R3, R28, R2 ;  /* 0x000000021c037220 */ /* 0x004fc80000410000 */
[----:B------:R2:W-:Y:S02]  /*13070*/  MUFU.TANH R161, R3 ;  /* 0x0000000300a17308 */ /* 0x0005e40000002400 */
[----:B-1----:R-:W-:Y:S01]  /*13080*/  HMMA.16816.F32.BF16 R24, R16, R36, RZ ;  /* 0x000000241018723c */ /* 0x002fe200000418ff */
[----:B--2---:R-:W-:-:S05]  /*13090*/  FMUL.FTZ R3, R29, R2 ;  /* 0x000000021d037220 */ /* 0x004fca0000410000 */
[----:B------:R1:W-:Y:S02]  /*130a0*/  MUFU.TANH R179, R3 ;  /* 0x0000000300b37308 */ /* 0x0003e40000002400 */
[----:B-1----:R-:W-:-:S06]  /*130b0*/  FMUL.FTZ R3, R30, R2 ;  /* 0x000000021e037220 */ /* 0x002fcc0000410000 */
[----:B------:R1:W2:Y:S02]  /*130c0*/  MUFU.TANH R155, R3 ;  /* 0x00000003009b7308 */ /* 0x0002a40000002400 */
[-C--:B-1----:R-:W-:Y:S02]  /*130d0*/  FMUL.FTZ R3, R31, R2.reuse ;  /* 0x000000021f037220 */ /* 0x082fe40000410000 */
[----:B------:R-:W-:Y:S01]  /*130e0*/  HMMA.16816.F32.BF16 R28, R4, R54, R20 ;  /* 0x00000036041c723c */ /* 0x000fe20000041814 */
[----:B------:R-:W1:Y:S07]  /*130f0*/  LDSM.16.M88.4 R52, [R64+0x8800] ;  /* 0x008800004034783b */ /* 0x000e6e0000000200 */
[----:B------:R-:W-:Y:S01]  /*13100*/  HMMA.16816.F32.BF16 R20, R8, R48, R80 ;  /* 0x000000300814723c */ /* 0x000fe20000041850 */
[----:B------:R4:W2:Y:S07]  /*13110*/  MUFU.TANH R160, R3 ;  /* 0x0000000300a07308 */ /* 0x0008ae0000002400 */
[----:B------:R-:W-:Y:S08]  /*13120*/  HMMA.16816.F32.BF16 R72, R12, R44, R24 ;  /* 0x0000002c0c48723c */ /* 0x000ff00000041818 */
[----:B------:R-:W-:Y:S01]  /*13130*/  HMMA.16816.F32.BF16 R24, R16, R38, RZ ;  /* 0x000000261018723c */ /* 0x000fe200000418ff */
[----:B----4-:R-:W-:-:S04]  /*13140*/  FMUL.FTZ R3, R32, R2 ;  /* 0x0000000220037220 */ /* 0x010fc80000410000 */
[----:B------:R4:W-:Y:S03]  /*13150*/  MUFU.TANH R167, R3 ;  /* 0x0000000300a77308 */ /* 0x0009e60000002400 */
[----:B------:R-:W-:Y:S08]  /*13160*/  HMMA.16816.F32.BF16 R36, R4, R56, R20 ;  /* 0x000000380424723c */ /* 0x000ff00000041814 */
[----:B------:R-:W-:Y:S01]  /*13170*/  HMMA.16816.F32.BF16 R20, R8, R50, R92 ;  /* 0x000000320814723c */ /* 0x000fe2000004185c */
[----:B------:R-:W-:Y:S01]  /*13180*/  VIADD R63, R209, 0xffffffff ;  /* 0xffffffffd13f7836 */ /* 0x000fe20000000000 */
[----:B------:R-:W-:Y:S01]  /*13190*/  LDSM.16.M88.4 R48, [R62+0x8000] ;  /* 0x008000003e30783b */ /* 0x000fe20000000200 */
[----:B----4-:R-:W-:-:S04]  /*131a0*/  FMUL.FTZ R3, R33, R2 ;  /* 0x0000000221037220 */ /* 0x010fc80000410000 */
[----:B------:R4:W-:Y:S01]  /*131b0*/  MUFU.TANH R170, R3 ;  /* 0x0000000300aa7308 */ /* 0x0009e20000002400 */
[----:B------:R-:W-:Y:S01]  /*131c0*/  HMMA.16816.F32.BF16 R92, R12, R46, R24 ;  /* 0x0000002e0c5c723c */ /* 0x000fe20000041818 */
[----:B------:R-:W2:Y:S01]  /*131d0*/  LDSM.16.M88.4 R44, [R62+0x7800] ;  /* 0x007800003e2c783b */ /* 0x000ea20000000200 */
[----:B----4-:R-:W-:-:S05]  /*131e0*/  FMUL.FTZ R3, R34, R2 ;  /* 0x0000000222037220 */ /* 0x010fca0000410000 */
[----:B------:R4:W2:Y:S02]  /*131f0*/  MUFU.TANH R162, R3 ;  /* 0x0000000300a27308 */ /* 0x0008a40000002400 */
[----:B----4-:R-:W-:-:S06]  /*13200*/  FMUL.FTZ R3, R35, R2 ;  /* 0x0000000223037220 */ /* 0x010fcc0000410000 */
[----:B------:R4:W-:Y:S01]  /*13210*/  MUFU.TANH R165, R3 ;  /* 0x0000000300a57308 */ /* 0x0009e20000002400 */
[----:B------:R-:W-:Y:S01]  /*13220*/  HMMA.16816.F32.BF16 R32, R4, R58, R20 ;  /* 0x0000003a0420723c */ /* 0x000fe20000041814 */
[----:B------:R-:W2:Y:S01]  /*13230*/  LDSM.16.M88.4 R56, [R110+0x8000] ;  /* 0x008000006e38783b */ /* 0x000ea20000000200 */
[----:B----4-:R-:W-:-:S05]  /*13240*/  FMUL.FTZ R3, R28, R2 ;  /* 0x000000021c037220 */ /* 0x010fca0000410000 */
[----:B------:R4:W-:Y:S01]  /*13250*/  MUFU.TANH R169, R3 ;  /* 0x0000000300a97308 */ /* 0x0009e20000002400 */
[----:B---3--:R-:W-:Y:S01]  /*13260*/  HMMA.16816.F32.BF16 R24, R16, R68, RZ ;  /* 0x000000441018723c */ /* 0x008fe200000418ff */
[----:B----4-:R-:W-:-:S06]  /*13270*/  FMUL.FTZ R3, R29, R2 ;  /* 0x000000021d037220 */ /* 0x010fcc0000410000 */
[----:B------:R3:W-:Y:S01]  /*13280*/  MUFU.TANH R168, R3 ;  /* 0x0000000300a87308 */ /* 0x0007e20000002400 */
[----:B------:R-:W-:Y:S01]  /*13290*/  HMMA.16816.F32.BF16 R20, R8, R40, R88 ;  /* 0x000000280814723c */ /* 0x000fe20000041858 */
[----:B---3--:R-:W-:-:S06]  /*132a0*/  FMUL.FTZ R3, R30, R2 ;  /* 0x000000021e037220 */ /* 0x008fcc0000410000 */
[----:B------:R3:W4:Y:S01]  /*132b0*/  MUFU.TANH R163, R3 ;  /* 0x0000000300a37308 */ /* 0x0007220000002400 */
[----:B------:R-:W-:Y:S02]  /*132c0*/  IMAD.SHL.U32 R28, R228, 0x2, RZ ;  /* 0x00000002e41c7824 */ /* 0x000fe400078e00ff */
[----:B---3--:R-:W-:-:S05]  /*132d0*/  FMUL.FTZ R3, R31, R2 ;  /* 0x000000021f037220 */ /* 0x008fca0000410000 */
[----:B------:R3:W4:Y:S01]  /*132e0*/  MUFU.TANH R174, R3 ;  /* 0x0000000300ae7308 */ /* 0x0007220000002400 */
[----:B-1----:R-:W-:Y:S01]  /*132f0*/  HMMA.16816.F32.BF16 R80, R12, R52, R24 ;  /* 0x000000340c50723c */ /* 0x002fe20000041818 */
[----:B------:R-:W-:Y:S01]  /*13300*/  LOP3.LUT R24, R28, 0x6, RZ, 0xc0, !PT ;  /* 0x000000061c187812 */ /* 0x000fe200078ec0ff */
[----:B---3--:R-:W-:-:S05]  /*13310*/  FMUL.FTZ R3, R36, R2 ;  /* 0x0000000224037220 */ /* 0x008fca0000410000 */
[----:B------:R1:W-:Y:S02]  /*13320*/  MUFU.TANH R176, R3 ;  /* 0x0000000300b07308 */ /* 0x0003e40000002400 */
[----:B-1----:R-:W-:-:S06]  /*13330*/  FMUL.FTZ R3, R37, R2 ;  /* 0x0000000225037220 */ /* 0x002fcc0000410000 */
[----:B------:R1:W-:Y:S01]  /*13340*/  MUFU.TANH R178, R3 ;  /* 0x0000000300b27308 */ /* 0x0003e20000002400 */
[----:B--2---:R-:W-:Y:S01]  /*13350*/  HMMA.16816.F32.BF16 R28, R4, R44, R20 ;  /* 0x0000002c041c723c */ /* 0x004fe20000041814 */
[----:B-1----:R-:W-:-:S06]  /*13360*/  FMUL.FTZ R3, R38, R2 ;  /* 0x0000000226037220 */ /* 0x002fcc0000410000 */
[----:B------:R1:W2:Y:S02]  /*13370*/  MUFU.TANH R172, R3 ;  /* 0x0000000300ac7308 */ /* 0x0002a40000002400 */
[----:B-1----:R-:W-:-:S06]  /*13380*/  FMUL.FTZ R3, R39, R2 ;  /* 0x0000000227037220 */ /* 0x002fcc0000410000 */
[----:B------:R1:W3:Y:S01]  /*13390*/  MUFU.TANH R175, R3 ;  /* 0x0000000300af7308 */ /* 0x0002e20000002400 */
[C---:B------:R-:W-:Y:S08]  /*133a0*/  HMMA.16816.F32.BF16 R36, R8.reuse, R42, R76 ;  /* 0x0000002a0824723c */ /* 0x040ff0000004184c */
[----:B------:R-:W-:Y:S01]  /*133b0*/  HMMA.16816.F32.BF16 R40, R8, R56, R72 ;  /* 0x000000380828723c */ /* 0x000fe20000041848 */
[----:B------:R-:W4:Y:S01]  /*133c0*/  LDSM.16.M88.4 R72, [R0+UR8+0x9000] ;  /* 0x009000080048783b */ /* 0x000f220008000200 */
[----:B-1----:R-:W-:-:S04]  /*133d0*/  IMAD R3, R63, 0x100, R24 ;  /* 0x000001003f037824 */ /* 0x002fc800078e0218 */
[C---:B------:R-:W-:Y:S01]  /*133e0*/  VIADD R20, R3.reuse, 0x11 ;  /* 0x0000001103147836 */ /* 0x040fe20000000000 */
[CC--:B------:R-:W-:Y:S02]  /*133f0*/  ISETP.GE.AND P0, PT, R3.reuse, R87.reuse, PT ;  /* 0x000000570300720c */ /* 0x0c0fe40003f06270 */
[C---:B------:R-:W-:Y:S02]  /*13400*/  IADD3 R25, PT, PT, R3.reuse, 0x1, RZ ;  /* 0x0000000103197810 */ /* 0x040fe40007ffe0ff */
[-C--:B------:R-:W-:Y:S02]  /*13410*/  ISETP.GE.AND P6, PT, R20, R87.reuse, PT ;  /* 0x000000571400720c */ /* 0x080fe40003fc6270 */
[C---:B------:R-:W-:Y:S02]  /*13420*/  IADD3 R20, PT, PT, R3.reuse, 0x18, RZ ;  /* 0x0000001803147810 */ /* 0x040fe40007ffe0ff */
[----:B------:R-:W-:Y:S02]  /*13430*/  FSEL R84, R84, -INF , !P0 ;  /* 0xff80000054547808 */ /* 0x000fe40004000000 */
[----:B------:R-:W-:Y:S01]  /*13440*/  FSEL R88, R166, -INF , !P0 ;  /* 0xff800000a6587808 */ /* 0x000fe20004000000 */
[----:B------:R-:W-:Y:S01]  /*13450*/  VIADD R24, R3, 0x8 ;  /* 0x0000000803187836 */ /* 0x000fe20000000000 */
[----:B------:R-:W-:-:S02]  /*13460*/  ISETP.GE.AND P1, PT, R25, R87, PT ;  /* 0x000000571900720c */ /* 0x000fc40003f26270 */
[-C--:B------:R-:W-:Y:S01]  /*13470*/  ISETP.GE.AND P0, PT, R20, R87.reuse, PT ;  /* 0x000000571400720c */ /* 0x080fe20003f06270 */
[----:B------:R-:W-:Y:S01]  /*13480*/  VIADD R20, R3, 0x19 ;  /* 0x0000001903147836 */ /* 0x000fe20000000000 */
[----:B------:R-:W-:Y:S02]  /*13490*/  FSEL R77, R85, -INF , !P1 ;  /* 0xff800000554d7808 */ /* 0x000fe40004800000 */
[----:B------:R-:W-:Y:S01]  /*134a0*/  FSEL R85, R173, -INF , !P1 ;  /* 0xff800000ad557808 */ /* 0x000fe20004800000 */
[-C--:B------:R-:W-:Y:S01]  /*134b0*/  FMUL.FTZ R26, R32, R2.reuse ;  /* 0x00000002201a7220 */ /* 0x080fe20000410000 */
[-C--:B------:R-:W-:Y:S01]  /*134c0*/  ISETP.GE.AND P3, PT, R24, R87.reuse, PT ;  /* 0x000000571800720c */ /* 0x080fe20003f66270 */
[----:B------:R-:W-:Y:S01]  /*134d0*/  FMUL.FTZ R24, R33, R2 ;  /* 0x0000000221187220 */ /* 0x000fe20000410000 */
[----:B------:R-:W-:Y:S01]  /*134e0*/  ISETP.GE.AND P1, PT, R20, R87, PT ;  /* 0x000000571400720c */ /* 0x000fe20003f26270 */
[C---:B------:R-:W-:Y:S02]  /*134f0*/  VIADD R20, R3.reuse, 0x20 ;  /* 0x0000002003147836 */ /* 0x040fe40000000000 */
[----:B------:R-:W-:Y:S01]  /*13500*/  VIADD R22, R3, 0x9 ;  /* 0x0000000903167836 */ /* 0x000fe20000000000 */
[----:B------:R-:W-:Y:S01]  /*13510*/  MUFU.TANH R177, R26 ;  /* 0x0000001a00b17308 */ /* 0x000fe20000002400 */
[----:B------:R-:W-:-:S02]  /*13520*/  FSEL R76, R148, -INF , !P3 ;  /* 0xff800000944c7808 */ /* 0x000fc40005800000 */
[----:B------:R-:W-:Y:S02]  /*13530*/  FSEL R89, R164, -INF , !P3 ;  /* 0xff800000a4597808 */ /* 0x000fe40005800000 */
[-C--:B------:R-:W-:Y:S01]  /*13540*/  ISETP.GE.AND P3, PT, R20, R87.reuse, PT ;  /* 0x000000571400720c */ /* 0x080fe20003f66270 */
[C---:B------:R-:W-:Y:S02]  /*13550*/  VIADD R20, R3.reuse, 0x21 ;  /* 0x0000002103147836 */ /* 0x040fe40000000000 */
[----:B------:R1:W-:Y:S01]  /*13560*/  MUFU.TANH R180, R24 ;  /* 0x0000001800b47308 */ /* 0x0003e20000002400 */
[----:B------:R-:W-:Y:S01]  /*13570*/  ISETP.GE.AND P4, PT, R22, R87, PT ;  /* 0x000000571600720c */ /* 0x000fe20003f86270 */
[----:B------:R-:W-:-:S03]  /*13580*/  VIADD R21, R3, 0x10 ;  /* 0x0000001003157836 */ /* 0x000fc60000000000 */
[----:B------:R-:W-:Y:S02]  /*13590*/  FSEL R79, R157, -INF , !P4 ;  /* 0xff8000009d4f7808 */ /* 0x000fe40006000000 */
[----:B------:R-:W-:Y:S02]  /*135a0*/  FSEL R90, R186, -INF , !P4 ;  /* 0xff800000ba5a7808 */ /* 0x000fe40006000000 */
[-C--:B------:R-:W-:Y:S01]  /*135b0*/  ISETP.GE.AND P4, PT, R20, R87.reuse, PT ;  /* 0x000000571400720c */ /* 0x080fe20003f86270 */
[----:B------:R-:W-:Y:S01]  /*135c0*/  VIADD R20, R3, 0x28 ;  /* 0x0000002803147836 */ /* 0x000fe20000000000 */
[----:B-1----:R-:W-:Y:S01]  /*135d0*/  HMMA.16816.F32.BF16 R24, R16, R70, RZ ;  /* 0x000000461018723c */ /* 0x002fe200000418ff */
[----:B------:R-:W-:Y:S01]  /*135e0*/  ISETP.GE.AND P5, PT, R21, R87, PT ;  /* 0x000000571500720c */ /* 0x000fe20003fa6270 */
[----:B------:R-:W-:Y:S01]  /*135f0*/  FMUL.FTZ R21, R34, R2 ;  /* 0x0000000222157220 */ /* 0x000fe20000410000 */
[----:B------:R-:W1:Y:S02]  /*13600*/  LDSM.16.M88.4 R68, [R64+0x9000] ;  /* 0x009000004044783b */ /* 0x000e640000000200 */
[----:B------:R-:W-:Y:S01]  /*13610*/  FSEL R78, R86, -INF , !P5 ;  /* 0xff800000564e7808 */ /* 0x000fe20006800000 */
[----:B------:R2:W3:Y:S01]  /*13620*/  MUFU.TANH R171, R21 ;  /* 0x0000001500ab7308 */ /* 0x0004e20000002400 */
[----:B------:R-:W-:-:S02]  /*13630*/  FSEL R97, R184, -INF , !P5 ;  /* 0xff800000b8617808 */ /* 0x000fc40006800000 */
[-C--:B------:R-:W-:Y:S02]  /*13640*/  ISETP.GE.AND P5, PT, R20, R87.reuse, PT ;  /* 0x000000571400720c */ /* 0x080fe40003fa6270 */
[----:B------:R-:W-:Y:S02]  /*13650*/  IADD3 R20, PT, PT, R3, 0x29, RZ ;  /* 0x0000002903147810 */ /* 0x000fe40007ffe0ff */
[----:B------:R-:W-:Y:S02]  /*13660*/  FSEL R86, R128, -INF , !P6 ;  /* 0xff80000080567808 */ /* 0x000fe40007000000 */
[----:B------:R-:W-:Y:S02]  /*13670*/  FSEL R91, R185, -INF , !P6 ;  /* 0xff800000b95b7808 */ /* 0x000fe40007000000 */
[----:B------:R-:W-:Y:S01]  /*13680*/  ISETP.GE.AND P6, PT, R20, R87, PT ;  /* 0x000000571400720c */ /* 0x000fe20003fc6270 */
[----:B------:R-:W-:Y:S02]  /*13690*/  VIADD R20, R3, 0x30 ;  /* 0x0000003003147836 */ /* 0x000fe40000000000 */
[----:B--2---:R-:W-:Y:S01]  /*136a0*/  FMUL.FTZ R21, R35, R2 ;  /* 0x0000000223157220 */ /* 0x004fe20000410000 */
[----:B------:R-:W-:Y:S03]  /*136b0*/  HMMA.16816.F32.BF16 R52, R12, R54, R24 ;  /* 0x000000360c34723c */ /* 0x000fe60000041818 */
[----:B------:R2:W3:Y:S01]  /*136c0*/  MUFU.TANH R166, R21 ;  /* 0x0000001500a67308 */ /* 0x0004e20000002400 */
[----:B------:R-:W-:-:S04]  /*136d0*/  FSEL R96, R140, -INF , !P0 ;  /* 0xff8000008c607808 */ /* 0x000fc80004000000 */
[----:B------:R-:W-:Y:S01]  /*136e0*/  HMMA.16816.F32.BF16 R32, R4, R46, R36 ;  /* 0x0000002e0420723c */ /* 0x000fe20000041824 */
[----:B------:R-:W3:Y:S07]  /*136f0*/  LDSM.16.M88.4 R36, [R110+0x8800] ;  /* 0x008800006e24783b */ /* 0x000eee0000000200 */
[----:B----4-:R-:W-:Y:S01]  /*13700*/  HMMA.16816.F32.BF16 R24, R16, R72, RZ ;  /* 0x000000481018723c */ /* 0x010fe200000418ff */
[----:B--2---:R-:W-:Y:S01]  /*13710*/  FMUL.FTZ R21, R28, R2 ;  /* 0x000000021c157220 */ /* 0x004fe20000410000 */
[----:B------:R-:W-:-:S02]  /*13720*/  FSEL R73, R118, -INF , !P0 ;  /* 0xff80000076497808 */ /* 0x000fc40004000000 */
[-C--:B------:R-:W-:Y:S01]  /*13730*/  ISETP.GE.AND P0, PT, R20, R87.reuse, PT ;  /* 0x000000571400720c */ /* 0x080fe20003f06270 */
[----:B------:R2:W-:Y:S01]  /*13740*/  MUFU.TANH R173, R21 ;  /* 0x0000001500ad7308 */ /* 0x0005e20000002400 */
[----:B------:R-:W-:Y:S01]  /*13750*/  VIADD R20, R3, 0x31 ;  /* 0x0000003103147836 */ /* 0x000fe20000000000 */
[----:B------:R-:W-:Y:S02]  /*13760*/  FSEL R99, R104, -INF , !P1 ;  /* 0xff80000068637808 */ /* 0x000fe40004800000 */
[----:B------:R-:W-:Y:S02]  /*13770*/  FSEL R98, R139, -INF , !P1 ;  /* 0xff8000008b627808 */ /* 0x000fe40004800000 */
[----:B------:R-:W-:Y:S01]  /*13780*/  ISETP.GE.AND P1, PT, R20, R87, PT ;  /* 0x000000571400720c */ /* 0x000fe20003f26270 */
[----:B------:R-:W-:Y:S02]  /*13790*/  VIADD R20, R3, 0x38 ;  /* 0x0000003803147836 */ /* 0x000fe40000000000 */
[----:B--2---:R-:W-:-:S04]  /*137a0*/  FMUL.FTZ R21, R29, R2 ;  /* 0x000000021d157220 */ /* 0x004fc80000410000 */
[----:B------:R2:W4:Y:S01]  /*137b0*/  MUFU.TANH R164, R21 ;  /* 0x0000001500a47308 */ /* 0x0005220000002400 */
[----:B------:R-:W-:Y:S02]  /*137c0*/  FSEL R101, R101, -INF , !P3 ;  /* 0xff80000065657808 */ /* 0x000fe40005800000 */
[----:B------:R-:W-:Y:S02]  /*137d0*/  FSEL R104, R124, -INF , !P3 ;  /* 0xff8000007c687808 */ /* 0x000fe40005800000 */
[----:B------:R-:W-:Y:S01]  /*137e0*/  ISETP.GE.AND P3, PT, R20, R87, PT ;  /* 0x000000571400720c */ /* 0x000fe20003f66270 */
[----:B------:R-:W-:Y:S02]  /*137f0*/  VIADD R20, R3, 0x39 ;  /* 0x0000003903147836 */ /* 0x000fe40000000000 */
[----:B--2---:R-:W-:-:S04]  /*13800*/  FMUL.FTZ R21, R30, R2 ;  /* 0x000000021e157220 */ /* 0x004fc80000410000 */
[----:B------:R2:W-:Y:S01]  /*13810*/  MUFU.TANH R157, R21 ;  /* 0x00000015009d7308 */ /* 0x0005e20000002400 */
[----:B------:R-:W-:Y:S02]  /*13820*/  FSEL R103, R103, -INF , !P4 ;  /* 0xff80000067677808 */ /* 0x000fe40006000000 */
[----:B------:R-:W-:Y:S02]  /*13830*/  FSEL R106, R106, -INF , !P4 ;  /* 0xff8000006a6a7808 */ /* 0x000fe40006000000 */
[----:B------:R-:W-:Y:S02]  /*13840*/  ISETP.GE.AND P4, PT, R20, R87, PT ;  /* 0x000000571400720c */ /* 0x000fe40003f86270 */
[----:B------:R-:W-:Y:S01]  /*13850*/  IADD3 R20, PT, PT, R3, 0x40, RZ ;  /* 0x0000004003147810 */ /* 0x000fe20007ffe0ff */
[----:B--2---:R-:W-:-:S04]  /*13860*/  FMUL.FTZ R21, R31, R2 ;  /* 0x000000021f157220 */ /* 0x004fc80000410000 */
[----:B------:R2:W4:Y:S01]  /*13870*/  MUFU.TANH R148, R21 ;  /* 0x0000001500947308 */ /* 0x0005220000002400 */
[----:B------:R-:W-:Y:S01]  /*13880*/  HMMA.16816.F32.BF16 R28, R4, R48, R40 ;  /* 0x00000030041c723c */ /* 0x000fe20000041828 */
[----:B------:R-:W-:Y:S01]  /*13890*/  FSEL R102, R102, -INF , !P5 ;  /* 0xff80000066667808 */ /* 0x000fe20006800000 */
[----:B------:R-:W4:Y:S01]  /*138a0*/  LDSM.16.M88.4 R40, [R62+0x8800] ;  /* 0x008800003e28783b */ /* 0x000f220000000200 */
[----:B------:R-:W-:Y:S02]  /*138b0*/  FSEL R107, R107, -INF , !P5 ;  /* 0xff8000006b6b7808 */ /* 0x000fe40006800000 */
[----:B------:R-:W-:Y:S01]  /*138c0*/  ISETP.GE.AND P5, PT, R20, R87, PT ;  /* 0x000000571400720c */ /* 0x000fe20003fa6270 */
[----:B------:R-:W-:Y:S02]  /*138d0*/  VIADD R20, R3, 0x41 ;  /* 0x0000004103147836 */ /* 0x000fe40000000000 */
[----:B--2---:R-:W-:-:S04]  /*138e0*/  FMUL.FTZ R21, R32, R2 ;  /* 0x0000000220157220 */ /* 0x004fc80000410000 */
[----:B------:R2:W-:Y:S01]  /*138f0*/  MUFU.TANH R140, R21 ;  /* 0x00000015008c7308 */ /* 0x0005e20000002400 */
[----:B-1----:R-:W-:Y:S01]  /*13900*/  HMMA.16816.F32.BF16 R44, R12, R68, R24 ;  /* 0x000000440c2c723c */ /* 0x002fe20000041818 */
[-C--:B------:R-:W-:Y:S01]  /*13910*/  FMUL.FTZ R24, R35, R2.reuse ;  /* 0x0000000223187220 */ /* 0x080fe20000410000 */
[----:B------:R-:W-:Y:S02]  /*13920*/  P2R R200, PR, RZ, 0x4 ;  /* 0x00000004ffc87803 */ /* 0x000fe40000000000 */
[----:B------:R-:W-:Y:S01]  /*13930*/  ISETP.GE.AND P2, PT, R20, R87, PT ;  /* 0x000000571400720c */ /* 0x000fe20003f46270 */
[----:B--2---:R-:W-:-:S04]  /*13940*/  FMUL.FTZ R21, R33, R2 ;  /* 0x0000000221157220 */ /* 0x004fc80000410000 */
[----:B------:R1:W-:Y:S01]  /*13950*/  MUFU.TANH R139, R21 ;  /* 0x00000015008b7308 */ /* 0x0003e20000002400 */
[----:B------:R-:W-:-:S07]  /*13960*/  FSEL R111, R111, -INF , !P0 ;  /* 0xff8000006f6f7808 */ /* 0x000fce0004000000 */
[----:B------:R2:W-:Y:S01]  /*13970*/  MUFU.TANH R124, R24 ;  /* 0x00000018007c7308 */ /* 0x0005e20000002400 */
[----:B-1----:R-:W-:-:S07]  /*13980*/  FMUL.FTZ R21, R34, R2 ;  /* 0x0000000222157220 */ /* 0x002fce0000410000 */
[----:B------:R1:W4:Y:S01]  /*13990*/  MUFU.TANH R128, R21 ;  /* 0x0000001500807308 */ /* 0x0003220000002400 */
[----:B--2---:R-:W-:Y:S02]  /*139a0*/  VIADD R24, R3, 0x48 ;  /* 0x0000004803187836 */ /* 0x004fe40000000000 */
[----:B------:R-:W-:Y:S01]  /*139b0*/  FMUL.FTZ R25, R28, R2 ;  /* 0x000000021c197220 */ /* 0x000fe20000410000 */
[C---:B---3--:R-:W-:Y:S08]  /*139c0*/  HMMA.16816.F32.BF16 R32, R8.reuse, R36, R80 ;  /* 0x000000240820723c */ /* 0x048ff00000041850 */
[----:B-1----:R-:W-:Y:S01]  /*139d0*/  HMMA.16816.F32.BF16 R20, R8, R58, R92 ;  /* 0x0000003a0814723c */ /* 0x002fe2000004185c */
[----:B------:R-:W-:Y:S01]  /*139e0*/  FSEL R92, R67, -INF , !P0 ;  /* 0xff800000435c7808 */ /* 0x000fe20004000000 */
[----:B------:R1:W2:Y:S01]  /*139f0*/  MUFU.TANH R118, R25 ;  /* 0x0000001900767308 */ /* 0x0002a20000002400 */
[----:B------:R-:W-:Y:S01]  /*13a00*/  ISETP.GE.AND P0, PT, R24, R87, PT ;  /* 0x000000571800720c */ /* 0x000fe20003f06270 */
[----:B------:R-:W-:Y:S01]  /*13a10*/  VIADD R24, R3, 0x49 ;  /* 0x0000004903187836 */ /* 0x000fe20000000000 */
[----:B------:R-:W-:Y:S01]  /*13a20*/  FSEL R83, R109, -INF , !P1 ;  /* 0xff8000006d537808 */ /* 0x000fe20004800000 */
[----:B------:R-:W3:Y:S01]  /*13a30*/  LDSM.16.M88.4 R56, [R110+0x9000] ;  /* 0x009000006e38783b */ /* 0x000ee20000000200 */
[----:B------:R-:W-:-:S02]  /*13a40*/  FSEL R109, R117, -INF , !P1 ;  /* 0xff800000756d7808 */ /* 0x000fc40004800000 */
[-C--:B------:R-:W-:Y:S01]  /*13a50*/  ISETP.GE.AND P1, PT, R24, R87.reuse, PT ;  /* 0x000000571800720c */ /* 0x080fe20003f26270 */
[----:B------:R-:W-:Y:S01]  /*13a60*/  VIADD R24, R3, 0x50 ;  /* 0x0000005003187836 */ /* 0x000fe20000000000 */
[----:B------:R-:W-:Y:S02]  /*13a70*/  FSEL R93, R65, -INF , !P3 ;  /* 0xff800000415d7808 */ /* 0x000fe40005800000 */
[----:B------:R-:W-:Y:S02]  /*13a80*/  FSEL R112, R112, -INF , !P3 ;  /* 0xff80000070707808 */ /* 0x000fe40005800000 */
[----:B------:R-:W-:Y:S01]  /*13a90*/  ISETP.GE.AND P3, PT, R24, R87, PT ;  /* 0x000000571800720c */ /* 0x000fe20003f66270 */
[----:B-1----:R-:W-:-:S04]  /*13aa0*/  FMUL.FTZ R25, R29, R2 ;  /* 0x000000021d197220 */ /* 0x002fc80000410000 */
[----:B------:R1:W-:Y:S02]  /*13ab0*/  MUFU.TANH R117, R25 ;  /* 0x0000001900757308 */ /* 0x0003e40000002400 */
[----:B-1----:R-:W-:Y:S01]  /*13ac0*/  HMMA.16816.F32.BF16 R24, R4, R50, R20 ;  /* 0x000000320418723c */ /* 0x002fe20000041814 */
[----:B------:R-:W-:-:S05]  /*13ad0*/  FMUL.FTZ R21, R30, R2 ;  /* 0x000000021e157220 */ /* 0x000fca0000410000 */
[----:B------:R1:W-:Y:S01]  /*13ae0*/  MUFU.TANH R94, R21 ;  /* 0x00000015005e7308 */ /* 0x0003e20000002400 */
[----:B------:R-:W-:Y:S02]  /*13af0*/  IADD3 R20, PT, PT, R3, 0x51, RZ ;  /* 0x0000005103147810 */ /* 0x000fe40007ffe0ff */
[----:B------:R-:W-:Y:S02]  /*13b00*/  FSEL R113, R113, -INF , !P4 ;  /* 0xff80000071717808 */ /* 0x000fe40006000000 */
[----:B------:R-:W-:Y:S01]  /*13b10*/  FSEL R95, R183, -INF , !P4 ;  /* 0xff800000b75f7808 */ /* 0x000fe20006000000 */
[----:B-1----:R-:W-:Y:S02]  /*13b20*/  FMUL.FTZ R21, R31, R2 ;  /* 0x000000021f157220 */ /* 0x002fe40000410000 */
[----:B------:R-:W-:Y:S01]  /*13b30*/  HMMA.16816.F32.BF16 R28, R8, R38, R52 ;  /* 0x00000026081c723c */ /* 0x000fe20000041834 */
[----:B------:R1:W2:Y:S01]  /*13b40*/  LDSM.16.M88.4 R36, [R0+UR8+0x9800] ;  /* 0x009800080024783b */ /* 0x0002a20008000200 */
[----:B------:R-:W-:-:S02]  /*13b50*/  FSEL R125, R125, -INF , !P3 ;  /* 0xff8000007d7d7808 */ /* 0x000fc40005800000 */
[----:B------:R-:W-:Y:S02]  /*13b60*/  FSEL R131, R131, -INF , !P3 ;  /* 0xff80000083837808 */ /* 0x000fe40005800000 */
[----:B------:R-:W-:Y:S01]  /*13b70*/  ISETP.GE.AND P4, PT, R20, R87, PT ;  /* 0x000000571400720c */ /* 0x000fe20003f86270 */
[----:B------:R-:W-:Y:S01]  /*13b80*/  VIADD R20, R3, 0x58 ;  /* 0x0000005803147836 */ /* 0x000fe20000000000 */
[----:B------:R-:W-:Y:S02]  /*13b90*/  FSEL R108, R108, -INF , !P6 ;  /* 0xff8000006c6c7808 */ /* 0x000fe40007000000 */
[----:B------:R-:W-:Y:S01]  /*13ba0*/  FSEL R105, R105, -INF , !P6 ;  /* 0xff80000069697808 */ /* 0x000fe20007000000 */
[----:B-1----:R-:W-:-:S04]  /*13bb0*/  FMUL.FTZ R0, R25, R2 ;  /* 0x0000000219007220 */ /* 0x002fc80000410000 */
[----:B------:R1:W-:Y:S01]  /*13bc0*/  MUFU.TANH R80, R0 ;  /* 0x0000000000507308 */ /* 0x0003e20000002400 */
[----:B------:R-:W-:Y:S02]  /*13bd0*/  FSEL R114, R114, -INF , !P5 ;  /* 0xff80000072727808 */ /* 0x000fe40006800000 */
[----:B------:R-:W-:Y:S02]  /*13be0*/  FSEL R121, R121, -INF , !P5 ;  /* 0xff80000079797808 */ /* 0x000fe40006800000 */
[----:B------:R-:W-:Y:S01]  /*13bf0*/  ISETP.GE.AND P6, PT, R20, R87, PT ;  /* 0x000000571400720c */ /* 0x000fe20003fc6270 */
[C---:B------:R-:W-:Y:S01]  /*13c00*/  VIADD R20, R3.reuse, 0x59 ;  /* 0x0000005903147836 */ /* 0x040fe20000000000 */
[----:B-1----:R-:W-:-:S04]  /*13c10*/  IADD3 R0, PT, PT, R3, 0x68, RZ ;  /* 0x0000006803007810 */ /* 0x002fc80007ffe0ff */
[----:B------:R-:W-:Y:S01]  /*13c20*/  ISETP.GE.AND P3, PT, R0, R87, PT ;  /* 0x000000570000720c */ /* 0x000fe20003f66270 */
[----:B------:R-:W-:-:S05]  /*13c30*/  VIADD R0, R3, 0x69 ;  /* 0x0000006903007836 */ /* 0x000fca0000000000 */
[-C--:B------:R-:W-:Y:S01]  /*13c40*/  ISETP.GE.AND P5, PT, R0, R87.reuse, PT ;  /* 0x000000570000720c */ /* 0x080fe20003fa6270 */
[----:B------:R-:W-:Y:S01]  /*13c50*/  VIADD R0, R3, 0x70 ;  /* 0x0000007003007836 */ /* 0x000fe20000000000 */
[----:B------:R-:W-:Y:S02]  /*13c60*/  FSEL R115, R115, -INF , !P2 ;  /* 0xff80000073737808 */ /* 0x000fe40005000000 */
[----:B------:R-:W-:Y:S02]  /*13c70*/  FSEL R120, R120, -INF , !P2 ;  /* 0xff80000078787808 */ /* 0x000fe40005000000 */
[----:B------:R-:W-:Y:S02]  /*13c80*/  FSEL R127, R127, -INF , !P6 ;  /* 0xff8000007f7f7808 */ /* 0x000fe40007000000 */
[----:B------:R-:W-:Y:S02]  /*13c90*/  FSEL R132, R132, -INF , !P6 ;  /* 0xff80000084847808 */ /* 0x000fe40007000000 */
[-C--:B------:R-:W-:Y:S01]  /*13ca0*/  ISETP.GE.AND P2, PT, R20, R87.reuse, PT ;  /* 0x000000571400720c */ /* 0x080fe20003f46270 */
[C---:B------:R-:W-:Y:S01]  /*13cb0*/  VIADD R20, R3.reuse, 0x60 ;  /* 0x0000006003147836 */ /* 0x040fe20000000000 */
[----:B------:R-:W-:Y:S01]  /*13cc0*/  ISETP.GE.AND P6, PT, R0, R87, PT ;  /* 0x000000570000720c */ /* 0x000fe20003fc6270 */
[----:B------:R-:W-:Y:S01]  /*13cd0*/  VIADD R0, R3, 0x71 ;  /* 0x0000007103007836 */ /* 0x000fe20000000000 */
[----:B------:R-:W-:-:S02]  /*13ce0*/  FSEL R116, R116, -INF , !P0 ;  /* 0xff80000074747808 */ /* 0x000fc40004000000 */
[----:B------:R-:W-:Y:S02]  /*13cf0*/  FSEL R123, R123, -INF , !P0 ;  /* 0xff8000007b7b7808 */ /* 0x000fe40004000000 */
[----:B------:R-:W-:Y:S02]  /*13d00*/  FSEL R133, R133, -INF , !P2 ;  /* 0xff80000085857808 */ /* 0x000fe40005000000 */
[----:B------:R-:W-:Y:S02]  /*13d10*/  FSEL R129, R129, -INF , !P2 ;  /* 0xff80000081817808 */ /* 0x000fe40005000000 */
[-C--:B------:R-:W-:Y:S01]  /*13d20*/  ISETP.GE.AND P0, PT, R20, R87.reuse, PT ;  /* 0x000000571400720c */ /* 0x080fe20003f06270 */
[C---:B------:R-:W-:Y:S01]  /*13d30*/  VIADD R20, R3.reuse, 0x61 ;  /* 0x0000006103147836 */ /* 0x040fe20000000000 */
[----:B------:R-:W-:Y:S01]  /*13d40*/  ISETP.GE.AND P2, PT, R0, R87, PT ;  /* 0x000000570000720c */ /* 0x000fe20003f46270 */
[----:B------:R-:W-:Y:S01]  /*13d50*/  VIADD R0, R3, 0x78 ;  /* 0x0000007803007836 */ /* 0x000fe20000000000 */
[----:B----4-:R-:W-:Y:S01]  /*13d60*/  HMMA.16816.F32.BF16 R32, R4, R40, R32 ;  /* 0x000000280420723c */ /* 0x010fe20000041820 */
[----:B------:R-:W-:-:S02]  /*13d70*/  FSEL R122, R122, -INF , !P1 ;  /* 0xff8000007a7a7808 */ /* 0x000fc40004800000 */
[----:B------:R-:W-:Y:S02]  /*13d80*/  FSEL R119, R119, -INF , !P1 ;  /* 0xff80000077777808 */ /* 0x000fe40004800000 */
[----:B------:R-:W-:Y:S02]  /*13d90*/  FSEL R136, R136, -INF , !P0 ;  /* 0xff80000088887808 */ /* 0x000fe40004000000 */
[----:B------:R-:W-:Y:S02]  /*13da0*/  FSEL R141, R141, -INF , !P0 ;  /* 0xff8000008d8d7808 */ /* 0x000fe40004000000 */
[-C--:B------:R-:W-:Y:S02]  /*13db0*/  ISETP.GE.AND P1, PT, R20, R87.reuse, PT ;  /* 0x000000571400720c */ /* 0x080fe40003f26270 */
[----:B------:R-:W-:Y:S02]  /*13dc0*/  ISETP.GE.AND P0, PT, R0, R87, PT ;  /* 0x000000570000720c */ /* 0x000fe40003f06270 */
[----:B------:R-:W-:-:S02]  /*13dd0*/  IADD3 R0, PT, PT, R3, 0x79, RZ ;  /* 0x0000007903007810 */ /* 0x000fc40007ffe0ff */
[----:B------:R-:W-:Y:S02]  /*13de0*/  FSEL R137, R137, -INF , !P1 ;  /* 0xff80000089897808 */ /* 0x000fe40004800000 */
[----:B------:R-:W-:Y:S02]  /*13df0*/  FSEL R142, R142, -INF , !P1 ;  /* 0xff8000008e8e7808 */ /* 0x000fe40004800000 */
[-C--:B------:R-:W-:Y:S01]  /*13e00*/  ISETP.GE.AND P1, PT, R0, R87.reuse, PT ;  /* 0x000000570000720c */ /* 0x080fe20003f26270 */
[C---:B------:R-:W-:Y:S02]  /*13e10*/  VIADD R0, R3.reuse, 0x80 ;  /* 0x0000008003007836 */ /* 0x040fe40000000000 */
[-C--:B------:R-:W-:Y:S01]  /*13e20*/  FMUL.FTZ R20, R26, R2.reuse ;  /* 0x000000021a147220 */ /* 0x080fe20000410000 */
[----:B------:R-:W-:Y:S02]  /*13e30*/  FSEL R126, R126, -INF , !P4 ;  /* 0xff8000007e7e7808 */ /* 0x000fe40006000000 */
[----:B------:R-:W-:Y:S01]  /*13e40*/  FSEL R130, R130, -INF , !P4 ;  /* 0xff80000082827808 */ /* 0x000fe20006000000 */
[----:B---3--:R-:W-:Y:S01]  /*13e50*/  HMMA.16816.F32.BF16 R48, R8, R56, R44 ;  /* 0x000000380830723c */ /* 0x008fe2000004182c */
[----:B------:R-:W-:Y:S01]  /*13e60*/  ISETP.GE.AND P4, PT, R0, R87, PT ;  /* 0x000000570000720c */ /* 0x000fe20003f86270 */
[----:B------:R-:W-:Y:S01]  /*13e70*/  VIADD R0, R3, 0x81 ;  /* 0x0000008103007836 */ /* 0x000fe20000000000 */
[----:B------:R-:W1:Y:S01]  /*13e80*/  LDSM.16.M88.4 R44, [R62+0x9000] ;  /* 0x009000003e2c783b */ /* 0x000e620000000200 */
[----:B------:R3:W-:Y:S01]  /*13e90*/  MUFU.TANH R72, R20 ;  /* 0x0000001400487308 */ /* 0x0007e20000002400 */
[-C--:B------:R-:W-:Y:S01]  /*13ea0*/  FMUL.FTZ R33, R33, R2.reuse ;  /* 0x0000000221217220 */ /* 0x080fe20000410000 */
[----:B------:R-:W-:Y:S01]  /*13eb0*/  FMUL.FTZ R34, R34, R2 ;  /* 0x0000000222227220 */ /* 0x000fe20000410000 */
[----:B------:R-:W-:-:S02]  /*13ec0*/  FSEL R145, R145, -INF , !P5 ;  /* 0xff80000091917808 */ /* 0x000fc40006800000 */
[----:B------:R-:W-:Y:S02]  /*13ed0*/  FSEL R143, R143, -INF , !P5 ;  /* 0xff8000008f8f7808 */ /* 0x000fe40006800000 */
[----:B------:R-:W-:Y:S01]  /*13ee0*/  ISETP.GE.AND P5, PT, R0, R87, PT ;  /* 0x000000570000720c */ /* 0x000fe20003fa6270 */
[----:B------:R4:W1:Y:S01]  /*13ef0*/  MUFU.TANH R82, R21 ;  /* 0x0000001500527308 */ /* 0x0008620000002400 */
[----:B------:R-:W-:Y:S01]  /*13f00*/  VIADD R0, R3, 0x88 ;  /* 0x0000008803007836 */ /* 0x000fe20000000000 */
[----:B------:R-:W-:Y:S01]  /*13f10*/  FSEL R150, R150, -INF , !P6 ;  /* 0xff80000096967808 */ /* 0x000fe20007000000 */
[----:B---3--:R-:W-:-:S05]  /*13f20*/  FMUL.FTZ R20, R27, R2 ;  /* 0x000000021b147220 */ /* 0x008fca0000410000 */
[----:B------:R-:W-:Y:S01]  /*13f30*/  MUFU.TANH R67, R33 ;  /* 0x0000002100437308 */ /* 0x000fe20000002400 */
[----:B----4-:R-:W-:-:S07]  /*13f40*/  FMUL.FTZ R21, R24, R2 ;  /* 0x0000000218157220 */ /* 0x010fce0000410000 */
[----:B------:R3:W-:Y:S01]  /*13f50*/  MUFU.TANH R69, R20 ;  /* 0x0000001400457308 */ /* 0x0007e20000002400 */
[----:B------:R-:W-:-:S07]  /*13f60*/  FMUL.FTZ R24, R35, R2 ;  /* 0x0000000223187220 */ /* 0x000fce0000410000 */
[----:B------:R4:W-:Y:S01]  /*13f70*/  MUFU.TANH R65, R34 ;  /* 0x0000002200417308 */ /* 0x0009e20000002400 */
[----:B------:R-:W-:Y:S01]  /*13f80*/  FSEL R146, R146, -INF , !P2 ;  /* 0xff80000092927808 */ /* 0x000fe20005000000 */
[----:B---3--:R-:W-:-:S06]  /*13f90*/  FMUL.FTZ R20, R32, R2 ;  /* 0x0000000220147220 */ /* 0x008fcc0000410000 */
[----:B------:R-:W3:Y:S01]  /*13fa0*/  MUFU.TANH R81, R21 ;  /* 0x0000001500517308 */ /* 0x000ee20000002400 */
[----:B----4-:R4:W3:Y:S07]  /*13fb0*/  LDSM.16.M88.4 R32, [R64+0x9800] ;  /* 0x009800004020783b */ /* 0x0108ee0000000200 */
[----:B------:R2:W3:Y:S01]  /*13fc0*/  MUFU.TANH R68, R20 ;  /* 0x0000001400447308 */ /* 0x0004e20000002400 */
[----:B------:R-:W-:Y:S01]  /*13fd0*/  HMMA.16816.F32.BF16 R28, R4, R42, R28 ;  /* 0x0000002a041c723c */ /* 0x000fe2000004181c */
[----:B------:R-:W-:-:S02]  /*13fe0*/  FSEL R147, R147, -INF , !P0 ;  /* 0xff80000093937808 */ /* 0x000fc40004000000 */
[----:B------:R-:W-:Y:S02]  /*13ff0*/  FSEL R152, R152, -INF , !P0 ;  /* 0xff80000098987808 */ /* 0x000fe40004000000 */
[----:B----4-:R-:W-:Y:S02]  /*14000*/  FSEL R64, R149, -INF , !P6 ;  /* 0xff80000095407808 */ /* 0x010fe40007000000 */
[-C--:B------:R-:W-:Y:S01]  /*14010*/  ISETP.GE.AND P6, PT, R0, R87.reuse, PT ;  /* 0x000000570000720c */ /* 0x080fe20003fc6270 */
[----:B------:R-:W-:Y:S01]  /*14020*/  VIADD R0, R3, 0x89 ;  /* 0x0000008903007836 */ /* 0x000fe20000000000 */
[----:B------:R-:W-:Y:S01]  /*14030*/  FSEL R149, R182, -INF , !P2 ;  /* 0xff800000b6957808 */ /* 0x000fe20005000000 */
[----:B--2---:R-:W-:Y:S03]  /*14040*/  HMMA.16816.F32.BF16 R20, R16, R74, RZ ;  /* 0x0000004a1014723c */ /* 0x004fe600000418ff */
[----:B------:R-:W-:-:S02]  /*14050*/  ISETP.GE.AND P2, PT, R0, R87, PT ;  /* 0x000000570000720c */ /* 0x000fc40003f46270 */
[----:B------:R-:W-:-:S04]  /*14060*/  IADD3 R0, PT, PT, R3, 0x90, RZ ;  /* 0x0000009003007810 */ /* 0x000fc80007ffe0ff */
[-C--:B------:R-:W-:Y:S01]  /*14070*/  ISETP.GE.AND P0, PT, R0, R87.reuse, PT ;  /* 0x000000570000720c */ /* 0x080fe20003f06270 */
[C---:B------:R-:W-:Y:S01]  /*14080*/  VIADD R0, R3.reuse, 0x91 ;  /* 0x0000009103007836 */ /* 0x040fe20000000000 */
[----:B------:R-:W-:Y:S02]  /*14090*/  FSEL R138, R138, -INF , !P3 ;  /* 0xff8000008a8a7808 */ /* 0x000fe40005800000 */
[----:B------:R-:W-:Y:S02]  /*140a0*/  FSEL R144, R144, -INF , !P3 ;  /* 0xff80000090907808 */ /* 0x000fe40005800000 */
[-C--:B------:R-:W-:Y:S01]  /*140b0*/  ISETP.GE.AND P3, PT, R0, R87.reuse, PT ;  /* 0x000000570000720c */ /* 0x080fe20003f66270 */
[----:B------:R-:W-:Y:S01]  /*140c0*/  VIADD R0, R3, 0x98 ;  /* 0x0000009803007836 */ /* 0x000fe20000000000 */
[----:B------:R-:W-:Y:S02]  /*140d0*/  FSEL R153, R153, -INF , !P4 ;  /* 0xff80000099997808 */ /* 0x000fe40006000000 */
[----:B------:R-:W-:Y:S01]  /*140e0*/  FSEL R159, R159, -INF , !P4 ;  /* 0xff8000009f9f7808 */ /* 0x000fe20006000000 */
[----:B------:R2:W4:Y:S01]  /*140f0*/  MUFU.TANH R57, R24 ;  /* 0x0000001800397308 */ /* 0x0005220000002400 */
[----:B------:R-:W-:Y:S01]  /*14100*/  ISETP.GE.AND P4, PT, R0, R87, PT ;  /* 0x000000570000720c */ /* 0x000fe20003f86270 */
[----:B------:R-:W-:Y:S01]  /*14110*/  VIADD R0, R3, 0x99 ;  /* 0x0000009903007836 */ /* 0x000fe20000000000 */
[----:B------:R-:W-:Y:S01]  /*14120*/  HMMA.16816.F32.BF16 R40, R16, R36, RZ ;  /* 0x000000241028723c */ /* 0x000fe200000418ff */
[----:B------:R-:W-:-:S02]  /*14130*/  FSEL R154, R154, -INF , !P5 ;  /* 0xff8000009a9a7808 */ /* 0x000fc40006800000 */
[----:B------:R-:W-:-:S05]  /*14140*/  FSEL R158, R158, -INF , !P5 ;  /* 0xff8000009e9e7808 */ /* 0x000fca0006800000 */
[----:B------:R-:W-:Y:S01]  /*14150*/  HMMA.16816.F32.BF16 R52, R16, R38, RZ ;  /* 0x000000261034723c */ /* 0x000fe200000418ff */
[----:B------:R-:W-:Y:S01]  /*14160*/  ISETP.GE.AND P5, PT, R0, R87, PT ;  /* 0x000000570000720c */ /* 0x000fe20003fa6270 */
[----:B--2---:R-:W-:-:S06]  /*14170*/  FMUL.FTZ R24, R28, R2 ;  /* 0x000000021c187220 */ /* 0x004fcc0000410000 */
[----:B------:R-:W-:Y:S01]  /*14180*/  HMMA.16816.F32.BF16 R16, R12, R70, R20 ;  /* 0x000000460c10723c */ /* 0x000fe20000041814 */
[----:B------:R-:W-:Y:S01]  /*14190*/  FMUL.FTZ R20, R29, R2 ;  /* 0x000000021d147220 */ /* 0x000fe20000410000 */
[----:B------:R1:W-:Y:S01]  /*141a0*/  MUFU.TANH R56, R24 ;  /* 0x0000001800387308 */ /* 0x0003e20000002400 */
[----:B------:R-:W-:Y:S01]  /*141b0*/  VIADD R0, R3, 0xa0 ;  /* 0x000000a003007836 */ /* 0x000fe20000000000 */
[----:B------:R-:W-:Y:S01]  /*141c0*/  FSEL R155, R155, -INF , !P6 ;  /* 0xff8000009b9b7808 */ /* 0x000fe20007000000 */
[----:B------:R2:W4:Y:S01]  /*141d0*/  LDSM.16.M88.4 R36, [R110+0x9800] ;  /* 0x009800006e24783b */ /* 0x0005220000000200 */
[----:B------:R-:W-:Y:S02]  /*141e0*/  FSEL R161, R161, -INF , !P6 ;  /* 0xff800000a1a17808 */ /* 0x000fe40007000000 */
[----:B------:R-:W-:Y:S02]  /*141f0*/  ISETP.GE.AND P6, PT, R0, R87, PT ;  /* 0x000000570000720c */ /* 0x000fe40003fc6270 */
[----:B------:R-:W-:Y:S01]  /*14200*/  IADD3 R0, PT, PT, R3, 0xa1, RZ ;  /* 0x000000a103007810 */ /* 0x000fe20007ffe0ff */
[----:B-1----:R-:W-:Y:S01]  /*14210*/  HMMA.16816.F32.BF16 R24, R4, R44, R48 ;  /* 0x0000002c0418723c */ /* 0x002fe20000041830 */
[----:B------:R1:W-:Y:S01]  /*14220*/  MUFU.TANH R48, R20 ;  /* 0x0000001400307308 */ /* 0x0003e20000002400 */
[----:B------:R-:W-:-:S02]  /*14230*/  FSEL R160, R160, -INF , !P2 ;  /* 0xff800000a0a07808 */ /* 0x000fc40005000000 */
[----:B------:R-:W-:Y:S01]  /*14240*/  FSEL R151, R151, -INF , !P1 ;  /* 0xff80000097977808 */ /* 0x000fe20004800000 */
[----:B-1----:R-:W-:-:S04]  /*14250*/  FMUL.FTZ R20, R30, R2 ;  /* 0x000000021e147220 */ /* 0x002fc80000410000 */
[----:B------:R1:W4:Y:S01]  /*14260*/  MUFU.TANH R45, R20 ;  /* 0x00000014002d7308 */ /* 0x0003220000002400 */
[----:B--2---:R-:W-:Y:S02]  /*14270*/  FSEL R110, R181, -INF , !P1 ;  /* 0xff800000b56e7808 */ /* 0x004fe40004800000 */
[----:B------:R-:W-:Y:S01]  /*14280*/  FSEL R162, R162, -INF , !P0 ;  /* 0xff800000a2a27808 */ /* 0x000fe20004000000 */
[----:B-1----:R-:W-:Y:S02]  /*14290*/  FMUL.FTZ R20, R31, R2 ;  /* 0x000000021f147220 */ /* 0x002fe40000410000 */
[----:B------:R1:W2:Y:S01]  /*142a0*/  LDSM.16.M88.4 R28, [R62+0x9800] ;  /* 0x009800003e1c783b */ /* 0x0002a20000000200 */
[----:B------:R-:W-:Y:S02]  /*142b0*/  FSEL R167, R167, -INF , !P0 ;  /* 0xff800000a7a77808 */ /* 0x000fe40004000000 */
[----:B------:R-:W-:Y:S02]  /*142c0*/  FSEL R163, R163, -INF , !P4 ;  /* 0xff800000a3a37808 */ /* 0x000fe40006000000 */
[----:B------:R-:W-:-:S02]  /*142d0*/  FSEL R169, R169, -INF , !P4 ;  /* 0xff800000a9a97808 */ /* 0x000fc40006000000 */
[----:B------:R-:W-:Y:S02]  /*142e0*/  FSEL R174, R174, -INF , !P5 ;  /* 0xff800000aeae7808 */ /* 0x000fe40006800000 */
[----:B------:R-:W-:Y:S02]  /*142f0*/  FSEL R168, R168, -INF , !P5 ;  /* 0xff800000a8a87808 */ /* 0x000fe40006800000 */
[----:B------:R-:W-:Y:S02]  /*14300*/  FSEL R172, R172, -INF , !P6 ;  /* 0xff800000acac7808 */ /* 0x000fe40007000000 */
[----:B------:R-:W-:Y:S01]  /*14310*/  FSEL R176, R176, -INF , !P6 ;  /* 0xff800000b0b07808 */ /* 0x000fe20007000000 */
[----:B------:R3:W2:Y:S01]  /*14320*/  MUFU.TANH R44, R20 ;  /* 0x00000014002c7308 */ /* 0x0006a20000002400 */
[----:B------:R-:W-:Y:S02]  /*14330*/  FSEL R165, R165, -INF , !P3 ;  /* 0xff800000a5a57808 */ /* 0x000fe40005800000 */
[----:B------:R-:W-:Y:S01]  /*14340*/  FSEL R170, R170, -INF , !P3 ;  /* 0xff800000aaaa7808 */ /* 0x000fe20005800000 */
[----:B------:R-:W-:Y:S01]  /*14350*/  HMMA.16816.F32.BF16 R16, R8, R58, R16 ;  /* 0x0000003a0810723c */ /* 0x000fe20000041810 */
[-C--:B------:R-:W-:Y:S01]  /*14360*/  FMUL.FTZ R25, R25, R2.reuse ;  /* 0x0000000219197220 */ /* 0x080fe20000410000 */
[-C--:B------:R-:W-:Y:S01]  /*14370*/  FMUL.FTZ R27, R27, R2.reuse ;  /* 0x000000021b1b7220 */ /* 0x080fe20000410000 */
[-C--:B------:R-:W-:Y:S01]  /*14380*/  FMUL.FTZ R24, R24, R2.reuse ;  /* 0x0000000218187220 */ /* 0x080fe20000410000 */
[----:B------:R-:W-:Y:S01]  /*14390*/  FMUL.FTZ R26, R26, R2 ;  /* 0x000000021a1a7220 */ /* 0x000fe20000410000 */
[----:B-1----:R-:W-:Y:S01]  /*143a0*/  FSEL R62, R179, -INF , !P2 ;  /* 0xff800000b33e7808 */ /* 0x002fe20005000000 */
[----:B------:R-:W-:Y:S01]  /*143b0*/  IMAD.MOV.U32 R215, RZ, RZ, R63 ;  /* 0x000000ffffd77224 */ /* 0x000fe200078e003f */
[----:B------:R-:W-:Y:S01]  /*143c0*/  ISETP.GE.AND P2, PT, R0, R87, PT ;  /* 0x000000570000720c */ /* 0x000fe20003f46270 */
[----:B------:R-:W-:Y:S01]  /*143d0*/  VIADD R0, R3, 0xa8 ;  /* 0x000000a803007836 */ /* 0x000fe20000000000 */
[----:B------:R-:W-:-:S04]  /*143e0*/  DEPBAR.LE SB0, 0x0 ;  /* 0x000080000000791a */ /* 0x000fc80000000000 */
[----:B------:R-:W-:Y:S01]  /*143f0*/  ISETP.GE.AND P1, PT, R0, R87, PT ;  /* 0x000000570000720c */ /* 0x000fe20003f26270 */
[----:B------:R-:W-:-:S05]  /*14400*/  VIADD R0, R3, 0xa9 ;  /* 0x000000a903007836 */ /* 0x000fca0000000000 */
[----:B------:R-:W-:Y:S01]  /*14410*/  ISETP.GE.AND P0, PT, R0, R87, PT ;  /* 0x000000570000720c */ /* 0x000fe20003f06270 */
[----:B------:R-:W-:-:S05]  /*14420*/  VIADD R0, R3, 0xb0 ;  /* 0x000000b003007836 */ /* 0x000fca0000000000 */
[----:B------:R-:W-:Y:S01]  /*14430*/  ISETP.GE.AND P4, PT, R0, R87, PT ;  /* 0x000000570000720c */ /* 0x000fe20003f86270 */
[----:B------:R-:W-:-:S05]  /*14440*/  VIADD R0, R3, 0xb1 ;  /* 0x000000b103007836 */ /* 0x000fca0000000000 */
[----:B------:R-:W-:Y:S02]  /*14450*/  ISETP.GE.AND P5, PT, R0, R87, PT ;  /* 0x000000570000720c */ /* 0x000fe40003fa6270 */
[----:B------:R-:W-:-:S04]  /*14460*/  IADD3 R0, PT, PT, R3, 0xb8, RZ ;  /* 0x000000b803007810 */ /* 0x000fc80007ffe0ff */
[-C--:B------:R-:W-:Y:S01]  /*14470*/  ISETP.GE.AND P6, PT, R0, R87.reuse, PT ;  /* 0x000000570000720c */ /* 0x080fe20003fc6270 */
[----:B------:R-:W-:Y:S01]  /*14480*/  VIADD R0, R3, 0xb9 ;  /* 0x000000b903007836 */ /* 0x000fe20000000000 */
[----:B------:R-:W-:Y:S01]  /*14490*/  FSEL R175, R175, -INF , !P2 ;  /* 0xff800000afaf7808 */ /* 0x000fe20005000000 */
[----:B---3--:R-:W-:Y:S01]  /*144a0*/  HMMA.16816.F32.BF16 R20, R12, R32, R40 ;  /* 0x000000200c14723c */ /* 0x008fe20000041828 */
[----:B------:R-:W-:Y:S02]  /*144b0*/  FSEL R178, R178, -INF , !P2 ;  /* 0xff800000b2b27808 */ /* 0x000fe40005000000 */
[----:B------:R-:W-:Y:S01]  /*144c0*/  ISETP.GE.AND P2, PT, R0, R87, PT ;  /* 0x000000570000720c */ /* 0x000fe20003f46270 */
[----:B------:R-:W-:-:S04]  /*144d0*/  VIADD R0, R3, 0xc0 ;  /* 0x000000c003007836 */ /* 0x000fc80000000000 */
[----:B------:R-:W-:Y:S01]  /*144e0*/  HMMA.16816.F32.BF16 R12, R12, R34, R52 ;  /* 0x000000220c0c723c */ /* 0x000fe20000041834 */
[-C--:B------:R-:W-:Y:S01]  /*144f0*/  ISETP.GE.AND P3, PT, R0, R87.reuse, PT ;  /* 0x000000570000720c */ /* 0x080fe20003f66270 */
[----:B------:R-:W-:Y:S01]  /*14500*/  VIADD R0, R3, 0xc1 ;  /* 0x000000c103007836 */ /* 0x000fe20000000000 */
[----:B------:R-:W-:Y:S02]  /*14510*/  FSEL R171, R171, -INF , !P1 ;  /* 0xff800000abab7808 */ /* 0x000fe40004800000 */
[----:B------:R-:W-:Y:S02]  /*14520*/  FSEL R177, R177, -INF , !P1 ;  /* 0xff800000b1b17808 */ /* 0x000fe40004800000 */
[----:B------:R-:W-:Y:S01]  /*14530*/  ISETP.GE.AND P1, PT, R0, R87, PT ;  /* 0x000000570000720c */ /* 0x000fe20003f26270 */
[----:B------:R-:W-:Y:S01]  /*14540*/  VIADD R0, R3, 0xc8 ;  /* 0x000000c803007836 */ /* 0x000fe20000000000 */
[----:B------:R-:W-:Y:S02]  /*14550*/  FSEL R179, R166, -INF , !P0 ;  /* 0xff800000a6b37808 */ /* 0x000fe40004000000 */
[----:B------:R-:W-:-:S02]  /*14560*/  FSEL R166, R180, -INF , !P0 ;  /* 0xff800000b4a67808 */ /* 0x000fc40004000000 */
[----:B------:R-:W-:Y:S01]  /*14570*/  ISETP.GE.AND P0, PT, R0, R87, PT ;  /* 0x000000570000720c */ /* 0x000fe20003f06270 */
[----:B----4-:R-:W-:Y:S01]  /*14580*/  HMMA.16816.F32.BF16 R20, R8, R36, R20 ;  /* 0x000000240814723c */ /* 0x010fe20000041814 */
[----:B------:R-:W-:Y:S02]  /*14590*/  IADD3 R0, PT, PT, R3, 0xc9, RZ ;  /* 0x000000c903007810 */ /* 0x000fe40007ffe0ff */
[----:B------:R-:W-:-:S05]  /*145a0*/  FSEL R164, R164, -INF , !P5 ;  /* 0xff800000a4a47808 */ /* 0x000fca0006800000 */
[----:B------:R-:W-:Y:S01]  /*145b0*/  HMMA.16816.F32.BF16 R8, R8, R38, R12 ;  /* 0x000000260808723c */ /* 0x000fe2000004180c */
        /* <DEDUP_REMOVED lines=17> */
[----:B------:R-:W-:Y:S02]  /*146d0*/  FSEL R182, R117, -INF , !P1 ;  /* 0xff80000075b67808 */ /* 0x000fe40004800000 */
[----:B------:R-:W-:Y:S02]  /*146e0*/  ISETP.GE.AND P1, PT, R0, R87, PT ;  /* 0x000000570000720c */ /* 0x000fe40003f26270 */
[----:B------:R-:W-:Y:S02]  /*146f0*/  IADD3 R0, PT, PT, R3, 0xe0, RZ ;  /* 0x000000e003007810 */ /* 0x000fe40007ffe0ff */
[----:B------:R-:W-:Y:S02]  /*14700*/  FSEL R117, R72, -INF , !P0 ;  /* 0xff80000048757808 */ /* 0x000fe40004000000 */
[----:B------:R-:W-:-:S02]  /*14710*/  FSEL R183, R81, -INF , !P0 ;  /* 0xff80000051b77808 */ /* 0x000fc40004000000 */
[----:B------:R-:W-:Y:S01]  /*14720*/  ISETP.GE.AND P0, PT, R0, R87, PT ;  /* 0x000000570000720c */ /* 0x000fe20003f06270 */
[----:B------:R-:W-:Y:S01]  /*14730*/  VIADD R0, R3, 0xe1 ;  /* 0x000000e103007836 */ /* 0x000fe20000000000 */
[----:B--2---:R-:W-:Y:S01]  /*14740*/  HMMA.16816.F32.BF16 R20, R4, R28, R20 ;  /* 0x0000001c0414723c */ /* 0x004fe20000041814 */
[----:B------:R-:W-:-:S03]  /*14750*/  FSEL R94, R94, -INF , !P3 ;  /* 0xff8000005e5e7808 */ /* 0x000fc60005800000 */
[-C--:B------:R-:W-:Y:S01]  /*14760*/  ISETP.GE.AND P3, PT, R0, R87.reuse, PT ;  /* 0x000000570000720c */ /* 0x080fe20003f66270 */
[----:B------:R-:W-:Y:S01]  /*14770*/  VIADD R0, R3, 0xe8 ;  /* 0x000000e803007836 */ /* 0x000fe20000000000 */
[----:B------:R-:W-:Y:S02]  /*14780*/  FSEL R65, R65, -INF , !P6 ;  /* 0xff80000041417808 */ /* 0x000fe40007000000 */
[----:B------:R-:W-:Y:S01]  /*14790*/  HMMA.16816.F32.BF16 R16, R4, R46, R16 ;  /* 0x0000002e0410723c */ /* 0x000fe20000041810 */
[----:B------:R-:W-:Y:S02]  /*147a0*/  FSEL R187, R68, -INF , !P6 ;  /* 0xff80000044bb7808 */ /* 0x000fe40007000000 */
[----:B------:R-:W-:Y:S01]  /*147b0*/  ISETP.GE.AND P6, PT, R0, R87, PT ;  /* 0x000000570000720c */ /* 0x000fe20003fc6270 */
[----:B------:R-:W-:-:S04]  /*147c0*/  VIADD R0, R3, 0xe9 ;  /* 0x000000e903007836 */ /* 0x000fc80000000000 */
[----:B------:R-:W-:Y:S01]  /*147d0*/  HMMA.16816.F32.BF16 R4, R4, R30, R8 ;  /* 0x0000001e0404723c */ /* 0x000fe20000041808 */
[----:B------:R-:W-:Y:S02]  /*147e0*/  FSEL R186, R57, -INF , !P2 ;  /* 0xff80000039ba7808 */ /* 0x000fe40005000000 */
[----:B------:R-:W-:Y:S02]  /*147f0*/  FSEL R188, R67, -INF , !P2 ;  /* 0xff80000043bc7808 */ /* 0x000fe40005000000 */
[-C--:B------:R-:W-:Y:S01]  /*14800*/  ISETP.GE.AND P2, PT, R0, R87.reuse, PT ;  /* 0x000000570000720c */ /* 0x080fe20003f46270 */
[----:B------:R-:W-:Y:S01]  /*14810*/  VIADD R0, R3, 0xf0 ;  /* 0x000000f003007836 */ /* 0x000fe20000000000 */
[----:B------:R-:W-:Y:S01]  /*14820*/  FSEL R185, R69, -INF , !P5 ;  /* 0xff80000045b97808 */ /* 0x000fe20006800000 */
[----:B------:R-:W-:Y:S01]  /*14830*/  FMUL.FTZ R8, R21, R2 ;  /* 0x0000000215087220 */ /* 0x000fe20000410000 */
[----:B------:R-:W-:Y:S02]  /*14840*/  FSEL R184, R80, -INF , !P5 ;  /* 0xff80000050b87808 */ /* 0x000fe40006800000 */
[----:B------:R-:W-:Y:S01]  /*14850*/  ISETP.GE.AND P5, PT, R0, R87, PT ;  /* 0x000000570000720c */ /* 0x000fe20003fa6270 */
[----:B------:R-:W-:Y:S01]  /*14860*/  MUFU.TANH R25, R25 ;  /* 0x0000001900197308 */ /* 0x000fe20000002400 */
[----:B------:R-:W-:-:S02]  /*14870*/  IADD3 R0, PT, PT, R3, 0xf1, RZ ;  /* 0x000000f103007810 */ /* 0x000fc40007ffe0ff */
[----:B------:R-:W-:Y:S02]  /*14880*/  FSEL R67, R45, -INF , !P4 ;  /* 0xff8000002d437808 */ /* 0x000fe40006000000 */
[----:B------:R-:W-:-:S03]  /*14890*/  FSEL R189, R56, -INF , !P4 ;  /* 0xff80000038bd7808 */ /* 0x000fc60006000000 */
[----:B------:R-:W1:Y:S01]  /*148a0*/  MUFU.TANH R27, R27 ;  /* 0x0000001b001b7308 */ /* 0x000e620000002400 */
[----:B------:R-:W-:Y:S01]  /*148b0*/  ISETP.GE.AND P4, PT, R0, R87, PT ;  /* 0x000000570000720c */ /* 0x000fe20003f86270 */
[----:B------:R-:W-:Y:S02]  /*148c0*/  VIADD R0, R3, 0xf8 ;  /* 0x000000f803007836 */ /* 0x000fe40000000000 */
[-C--:B------:R-:W-:Y:S01]  /*148d0*/  FMUL.FTZ R16, R16, R2.reuse ;  /* 0x0000000210107220 */ /* 0x080fe20000410000 */
[-C--:B------:R-:W-:Y:S01]  /*148e0*/  FMUL.FTZ R12, R19, R2.reuse ;  /* 0x00000002130c7220 */ /* 0x080fe20000410000 */
[-C--:B------:R-:W-:Y:S02]  /*148f0*/  FMUL.FTZ R4, R4, R2.reuse ;  /* 0x0000000204047220 */ /* 0x080fe40000410000 */
[----:B------:R2:W-:Y:S01]  /*14900*/  MUFU.TANH R10, R8 ;  /* 0x00000008000a7308 */ /* 0x0005e20000002400 */
[----:B------:R-:W-:Y:S01]  /*14910*/  FMUL.FTZ R17, R17, R2 ;  /* 0x0000000211117220 */ /* 0x000fe20000410000 */
[----:B------:R-:W-:-:S02]  /*14920*/  FSEL R191, R44, -INF , !P1 ;  /* 0xff8000002cbf7808 */ /* 0x000fc40004800000 */
[----:B------:R-:W-:Y:S01]  /*14930*/  FSEL R190, R48, -INF , !P1 ;  /* 0xff80000030be7808 */ /* 0x000fe20004800000 */
[-C--:B------:R-:W-:Y:S01]  /*14940*/  FMUL.FTZ R22, R22, R2.reuse ;  /* 0x0000000216167220 */ /* 0x080fe20000410000 */
[----:B------:R-:W-:Y:S02]  /*14950*/  ISETP.GE.AND P1, PT, R0, R87, PT ;  /* 0x000000570000720c */ /* 0x000fe40003f26270 */
[----:B------:R-:W-:Y:S01]  /*14960*/  MUFU.TANH R32, R24 ;  /* 0x0000001800207308 */ /* 0x000fe20000002400 */
[-C--:B------:R-:W-:Y:S01]  /*14970*/  FMUL.FTZ R6, R6, R2.reuse ;  /* 0x0000000206067220 */ /* 0x080fe20000410000 */
[-C--:B------:R-:W-:Y:S01]  /*14980*/  FMUL.FTZ R0, R5, R2.reuse ;  /* 0x0000000205007220 */ /* 0x080fe20000410000 */
[----:B--2---:R-:W-:-:S05]  /*14990*/  FMUL.FTZ R8, R23, R2 ;  /* 0x0000000217087220 */ /* 0x004fca0000410000 */
[----:B------:R2:W-:Y:S01]  /*149a0*/  MUFU.TANH R24, R16 ;  /* 0x0000001000187308 */ /* 0x0005e20000002400 */
[----:B------:R3:W-:Y:S07]  /*149b0*/  STL [R1+0x8], R215 ;  /* 0x000008d701007387 */ /* 0x0007ee0000100800 */
[----:B------:R-:W-:Y:S08]  /*149c0*/  MUFU.TANH R9, R8 ;  /* 0x0000000800097308 */ /* 0x000ff00000002400 */
[----:B------:R4:W-:Y:S01]  /*149d0*/  MUFU.TANH R13, R12 ;  /* 0x0000000c000d7308 */ /* 0x0009e20000002400 */
[----:B--2---:R-:W-:-:S07]  /*149e0*/  FMUL.FTZ R16, R18, R2 ;  /* 0x0000000212107220 */ /* 0x004fce0000410000 */
[----:B------:R2:W-:Y:S01]  /*149f0*/  MUFU.TANH R8, R4 ;  /* 0x0000000400087308 */ /* 0x0005e20000002400 */
[----:B-1----:R-:W-:-:S07]  /*14a00*/  FSEL R193, R27, -INF , !P3 ;  /* 0xff8000001bc17808 */ /* 0x002fce0005800000 */
[----:B------:R-:W1:Y:S01]  /*14a10*/  MUFU.TANH R26, R26 ;  /* 0x0000001a001a7308 */ /* 0x000e620000002400 */
[-C--:B----4-:R-:W-:Y:S01]  /*14a20*/  FMUL.FTZ R12, R20, R2.reuse ;  /* 0x00000002140c7220 */ /* 0x090fe20000410000 */
[----:B------:R-:W-:Y:S01]  /*14a30*/  FSEL R196, R25, -INF , !P3 ;  /* 0xff80000019c47808 */ /* 0x000fe20005800000 */
[----:B--2---:R-:W-:-:S05]  /*14a40*/  FMUL.FTZ R4, R7, R2 ;  /* 0x0000000207047220 */ /* 0x004fca0000410000 */
[----:B------:R-:W2:Y:S01]  /*14a50*/  MUFU.TANH R17, R17 ;  /* 0x0000001100117308 */ /* 0x000ea20000002400 */
[----:B------:R-:W-:-:S07]  /*14a60*/  ISETP.GT.AND P3, PT, R63, R212, PT ;  /* 0x000000d43f00720c */ /* 0x000fce0003f64270 */
[----:B------:R-:W4:Y:S08]  /*14a70*/  MUFU.TANH R16, R16 ;  /* 0x0000001000107308 */ /* 0x000f300000002400 */
[----:B------:R-:W-:Y:S08]  /*14a80*/  MUFU.TANH R12, R12 ;  /* 0x0000000c000c7308 */ /* 0x000ff00000002400 */
[----:B------:R-:W3:Y:S08]  /*14a90*/  MUFU.TANH R22, R22 ;  /* 0x0000001600167308 */ /* 0x000ef00000002400 */
[----:B------:R-:W3:Y:S08]  /*14aa0*/  MUFU.TANH R6, R6 ;  /* 0x0000000600067308 */ /* 0x000ef00000002400 */
[----:B------:R-:W3:Y:S08]  /*14ab0*/  MUFU.TANH R4, R4 ;  /* 0x0000000400047308 */ /* 0x000ef00000002400 */
[----:B------:R-:W3:Y:S01]  /*14ac0*/  MUFU.TANH R0, R0 ;  /* 0x0000000000007308 */ /* 0x000ee20000002400 */
[----:B------:R-:W-:Y:S01]  /*14ad0*/  VIADD R3, R3, 0xf9 ;  /* 0x000000f903037836 */ /* 0x000fe20000000000 */
[----:B-1----:R-:W-:-:S02]  /*14ae0*/  FSEL R192, R26, -INF , !P0 ;  /* 0xff8000001ac07808 */ /* 0x002fc40004000000 */
[----:B------:R-:W-:Y:S01]  /*14af0*/  FSEL R195, R32, -INF , !P0 ;  /* 0xff80000020c37808 */ /* 0x000fe20004000000 */
[----:B------:R-:W-:Y:S01]  /*14b00*/  BSSY.RECONVERGENT B1, `(.L_x_5436) ;  /* 0x00000a2000017945 */ /* 0x000fe20003800200 */
[----:B------:R-:W-:Y:S02]  /*14b10*/  ISETP.GE.AND P0, PT, R3, R87, PT ;  /* 0x000000570300720c */ /* 0x000fe40003f06270 */
[----:B------:R-:W-:Y:S02]  /*14b20*/  FSEL R199, R13, -INF , !P2 ;  /* 0xff8000000dc77808 */ /* 0x000fe40005000000 */
[----:B--2---:R-:W-:Y:S02]  /*14b30*/  FSEL R198, R17, -INF , !P2 ;  /* 0xff80000011c67808 */ /* 0x004fe40005000000 */
[----:B------:R-:W-:Y:S02]  /*14b40*/  ISETP.NE.AND P2, PT, R200, RZ, PT ;  /* 0x000000ffc800720c */ /* 0x000fe40003f45270 */
[----:B----4-:R-:W-:-:S02]  /*14b50*/  FSEL R194, R16, -INF , !P6 ;  /* 0xff80000010c27808 */ /* 0x010fc40007000000 */
[----:B------:R-:W-:Y:S02]  /*14b60*/  FSEL R197, R24, -INF , !P6 ;  /* 0xff80000018c57808 */ /* 0x000fe40007000000 */
[----:B---3--:R-:W-:Y:S02]  /*14b70*/  FSEL R200, R22, -INF , !P5 ;  /* 0xff80000016c87808 */ /* 0x008fe40006800000 */
[----:B------:R-:W-:Y:S02]  /*14b80*/  FSEL R203, R12, -INF , !P5 ;  /* 0xff8000000ccb7808 */ /* 0x000fe40006800000 */
        /* <DEDUP_REMOVED lines=24> */
.L_x_5439:
[----:B------:R-:W2:Y:S04]  /*14d10*/  LD.E R2, desc[UR6][R134.64+0x170] ;  /* 0x0001700686027980 */ /* 0x000ea8000c101900 */
[----:B------:R-:W3:Y:S01]  /*14d20*/  LDL.64 R6, [R1] ;  /* 0x0000000001067983 */ /* 0x000ee20000100a00 */
[----:B------:R-:W-:Y:S02]  /*14d30*/  LEA R8, R209, 0xfffffe00, 0x8 ;  /* 0xfffffe00d1087811 */ /* 0x000fe400078e40ff */
[----:B------:R-:W-:Y:S02]  /*14d40*/  SHF.L.U32 R9, R215, 0x8, RZ ;  /* 0x00000008d7097819 */ /* 0x000fe400000006ff */
[----:B--2---:R-:W-:-:S04]  /*14d50*/  IABS R0, R2 ;  /* 0x0000000200007213 */ /* 0x004fc80000000000 */
[----:B------:R-:W1:Y:S08]  /*14d60*/  I2F.RP R4, R0 ;  /* 0x0000000000047306 */ /* 0x000e700000209400 */
[----:B-1----:R-:W1:Y:S02]  /*14d70*/  MUFU.RCP R4, R4 ;  /* 0x0000000400047308 */ /* 0x002e640000001000 */
[----:B-1----:R-:W-:-:S06]  /*14d80*/  VIADD R4, R4, 0xffffffe ;  /* 0x0ffffffe04047836 */ /* 0x002fcc0000000000 */
[----:B------:R-:W1:Y:S01]  /*14d90*/  F2I.FTZ.U32.TRUNC.NTZ R5, R4 ;  /* 0x0000000400057305 */ /* 0x000e62000021f000 */
[----:B---3--:R-:W-:Y:S02]  /*14da0*/  MOV R14, R6 ;  /* 0x00000006000e7202 */ /* 0x008fe40000000f00 */
[----:B------:R-:W-:Y:S01]  /*14db0*/  IABS R6, R8 ;  /* 0x0000000800067213 */ /* 0x000fe20000000000 */
[----:B------:R-:W-:Y:S01]  /*14dc0*/  IMAD.MOV.U32 R15, RZ, RZ, R7 ;  /* 0x000000ffff0f7224 */ /* 0x000fe200078e0007 */
[----:B------:R-:W-:Y:S01]  /*14dd0*/  IABS R10, R2 ;  /* 0x00000002000a7213 */ /* 0x000fe20000000000 */
[----:B-1----:R-:W-:Y:S02]  /*14de0*/  IMAD.MOV R3, RZ, RZ, -R5 ;  /* 0x000000ffff037224 */ /* 0x002fe400078e0a05 */
[----:B------:R-:W-:Y:S02]  /*14df0*/  IMAD.MOV.U32 R4, RZ, RZ, RZ ;  /* 0x000000ffff047224 */ /* 0x000fe400078e00ff */
[----:B------:R-:W-:Y:S01]  /*14e00*/  IMAD R3, R3, R0, RZ ;  /* 0x0000000003037224 */ /* 0x000fe200078e02ff */
[----:B------:R-:W-:-:S03]  /*14e10*/  IABS R7, R9 ;  /* 0x0000000900077213 */ /* 0x000fc60000000000 */
        /* <DEDUP_REMOVED lines=18> */
[----:B------:R-:W-:-:S03]  /*14f40*/  @!P1 IADD3 R4, PT, PT, R4, 0x1, RZ ;  /* 0x0000000104049810 */ /* 0x000fc60007ffe0ff */
[----:B------:R-:W-:Y:S01]  /*14f50*/  @P3 VIADD R3, R3, 0x1 ;  /* 0x0000000103033836 */ /* 0x000fe20000000000 */
[----:B------:R-:W-:Y:S02]  /*14f60*/  @P4 IADD3 R4, PT, PT, R4, 0x1, RZ ;  /* 0x0000000104044810 */ /* 0x000fe40007ffe0ff */
        /* <DEDUP_REMOVED lines=31> */
.L_x_5440:
[----:B------:R-:W-:Y:S05]  /*15160*/  BSYNC.RECONVERGENT B0 ;  /* 0x0000000000007941 */ /* 0x000fea0003800200 */
.L_x_5438:
[----:B------:R-:W3:Y:S04]  /*15170*/  LDL R10, [R1+0x1c] ;  /* 0x00001c00010a7983 */ /* 0x000ee80000100800 */
[----:B--2---:R-:W2:Y:S01]  /*15180*/  LDL R11, [R1+0x18] ;  /* 0x00001800010b7983 */ /* 0x004ea20000100800 */
[C---:B------:R-:W-:Y:S01]  /*15190*/  IMAD.SHL.U32 R23, R232.reuse, 0x20, RZ ;  /* 0x00000020e8177824 */ /* 0x040fe200078e00ff */
[----:B------:R-:W-:Y:S02]  /*151a0*/  SHF.L.U64.HI R22, R232, 0x5, R233 ;  /* 0x00000005e8167819 */ /* 0x000fe400000102e9 */
[----:B------:R-:W-:-:S04]  /*151b0*/  LOP3.LUT R0, R210, 0x1c0, RZ, 0xc0, !PT ;  /* 0x000001c0d2007812 */ /* 0x000fc800078ec0ff */
[----:B------:R-:W-:-:S04]  /*151c0*/  LOP3.LUT R0, R0, 0x38, R228, 0xf8, !PT ;  /* 0x0000003800007812 */ /* 0x000fc800078ef8e4 */
[----:B------:R-:W-:-:S04]  /*151d0*/  LOP3.LUT R0, R0, 0x38, R210, 0x78, !PT ;  /* 0x0000003800007812 */ /* 0x000fc800078e78d2 */
[----:B------:R-:W-:-:S04]  /*151e0*/  LOP3.LUT R0, R0, 0x1e00, R210, 0xf8, !PT ;  /* 0x00001e0000007812 */ /* 0x000fc800078ef8d2 */
[----:B------:R-:W-:Y:S02]  /*151f0*/  LEA R0, R0, UR8, 0x1 ;  /* 0x0000000800007c11 */ /* 0x000fe4000f8e08ff */
[----:B---3--:R-:W-:-:S04]  /*15200*/  IADD3 R8, P0, PT, R23, R10, RZ ;  /* 0x0000000a17087210 */ /* 0x008fc80007f1e0ff */
[-C--:B------:R-:W-:Y:S01]  /*15210*/  IADD3 R6, P1, PT, R8, R23.reuse, RZ ;  /* 0x0000001708067210 */ /* 0x080fe20007f3e0ff */
[----:B--2---:R-:W-:Y:S01]  /*15220*/  IMAD.X R9, R22, 0x1, R11, P0 ;  /* 0x0000000116097824 */ /* 0x004fe200000e060b */
        /* <DEDUP_REMOVED lines=37> */
[-C--:B-1----:R-:W-:Y:S01]  /*15480*/  IADD3 R2, P1, PT, R4, R23.reuse, RZ ;  /* 0x0000001704027210 */ /* 0x082fe20007f3e0ff */
        /* <DEDUP_REMOVED lines=9> */
.L_x_5437:
[----:B------:R-:W-:Y:S05]  /*15520*/  BSYNC.RECONVERGENT B1 ;  /* 0x0000000000017941 */ /* 0x000fea0003800200 */
.L_x_5436:
        /* <DEDUP_REMOVED lines=83> */
[----:B------:R2:W3:Y:S01]  /*15a60*/  MUFU.EX2 R8, R2 ;  /* 0x0000000200087308 */ /* 0x0004e20000000800 */
[----:B-1----:R-:W-:-:S07]  /*15a70*/  FFMA.FTZ R4, R77, R0, -R3 ;  /* 0x000000004d047223 */ /* 0x002fce0000010803 */
[----:B------:R1:W-:Y:S01]  /*15a80*/  MUFU.EX2 R9, R4 ;  /* 0x0000000400097308 */ /* 0x0003e20000000800 */
[----:B--2---:R-:W-:-:S07]  /*15a90*/  FFMA.FTZ R2, R78, R0, -R3 ;  /* 0x000000004e027223 */ /* 0x004fce0000010803 */
[----:B------:R2:W-:Y:S01]  /*15aa0*/  MUFU.EX2 R28, R2 ;  /* 0x00000002001c7308 */ /* 0x0005e20000000800 */
[----:B-1----:R-:W-:-:S07]  /*15ab0*/  FFMA.FTZ R4, R76, R0, -R3 ;  /* 0x000000004c047223 */ /* 0x002fce0000010803 */
[----:B------:R1:W4:Y:S01]  /*15ac0*/  MUFU.EX2 R7, R4 ;  /* 0x0000000400077308 */ /* 0x0003220000000800 */
[----:B--2---:R-:W-:-:S04]  /*15ad0*/  IADD3 R2, PT, PT, R211, R208, RZ ;  /* 0x000000d0d3027210 */ /* 0x004fc80007ffe0ff */
[----:B------:R-:W-:Y:S01]  /*15ae0*/  LEA R140, R2, UR8, 0x1 ;  /* 0x00000008028c7c11 */ /* 0x000fe2000f8e08ff */
[----:B------:R-:W-:-:S03]  /*15af0*/  FFMA.FTZ R2, R85, R0, -R5 ;  /* 0x0000000055027223 */ /* 0x000fc60000010805 */
[-C--:B------:R-:W-:Y:S01]  /*15b00*/  IADD3 R148, PT, PT, R100, R140.reuse, RZ ;  /* 0x0000008c64947210 */ /* 0x080fe20007ffe0ff */
[----:B------:R-:W2:Y:S01]  /*15b10*/  LDSM.16.MT88.4 R24, [R140+0xa000] ;  /* 0x00a000008c18783b */ /* 0x000ea20000004200 */
[----:B------:R-:W-:Y:S01]  /*15b20*/  IADD3 R156, PT, PT, R156, R140, RZ ;  /* 0x0000008c9c9c7210 */ /* 0x000fe20007ffe0ff */
[----:B-1----:R-:W-:Y:S02]  /*15b30*/  FFMA.FTZ R4, R88, R0, -R5 ;  /* 0x0000000058047223 */ /* 0x002fe40000010805 */
[----:B------:R-:W-:Y:S01]  /*15b40*/  LDSM.16.MT88.4 R20, [R148+0xa000] ;  /* 0x00a000009414783b */ /* 0x000fe20000004200 */
[----:B------:R-:W-:Y:S01]  /*15b50*/  IADD3 R36, PT, PT, R100, R156, RZ ;  /* 0x0000009c64247210 */ /* 0x000fe20007ffe0ff */
[----:B------:R1:W-:Y:S01]  /*15b60*/  MUFU.EX2 R87, R4 ;  /* 0x0000000400577308 */ /* 0x0003e20000000800 */
[----:B---3--:R-:W-:Y:S01]  /*15b70*/  MOV R100, R8 ;  /* 0x0000000800647202 */ /* 0x008fe20000000f00 */
[----:B------:R-:W3:Y:S04]  /*15b80*/  LDSM.16.MT88.4 R12, [R156+0xa000] ;  /* 0x00a000009c0c783b */ /* 0x000ee80000004200 */
[----:B------:R-:W5:Y:S01]  /*15b90*/  LDSM.16.MT88.4 R16, [R36+0xa000] ;  /* 0x00a000002410783b */ /* 0x000f620000004200 */
[----:B-1----:R-:W-:-:S02]  /*15ba0*/  MOV R4, R6 ;  /* 0x0000000600047202 */ /* 0x002fc40000000f00 */
[----:B------:R1:W2:Y:S02]  /*15bb0*/  MUFU.EX2 R6, R2 ;  /* 0x0000000200067308 */ /* 0x0002a40000000800 */
[----:B-1----:R-:W-:Y:S01]  /*15bc0*/  FFMA.FTZ R2, R89, R0, -R5 ;  /* 0x0000000059027223 */ /* 0x002fe20000010805 */
[----:B----4-:R-:W-:Y:S02]  /*15bd0*/  MOV R89, R7 ;  /* 0x0000000700597202 */ /* 0x010fe40000000f00 */
[----:B--2---:R-:W-:-:S03]  /*15be0*/  F2FP.BF16.F32.PACK_AB R8, R6, R87 ;  /* 0x000000570608723e */ /* 0x004fc600000010ff */
[----:B------:R1:W2:Y:S01]  /*15bf0*/  MUFU.EX2 R7, R2 ;  /* 0x0000000200077308 */ /* 0x0002a20000000800 */
[----:B------:R-:W-:Y:S01]  /*15c00*/  F2FP.BF16.F32.PACK_AB R11, R100, R89 ;  /* 0x00000059640b723e */ /* 0x000fe200000010ff */
[----:B------:R-:W-:Y:S01]  /*15c10*/  FADD.FTZ R6, R87, R6 ;  /* 0x0000000657067221 */ /* 0x000fe20000010000 */
[----:B-1----:R-:W-:Y:S01]  /*15c20*/  FFMA.FTZ R2, R90, R0, -R5 ;  /* 0x000000005a027223 */ /* 0x002fe20000010805 */
[----:B------:R-:W-:Y:S02]  /*15c30*/  MOV R90, R9 ;  /* 0x00000009005a7202 */ /* 0x000fe40000000f00 */
[----:B--2---:R-:W-:Y:S02]  /*15c40*/  FADD.FTZ R6, R7, R6 ;  /* 0x0000000607067221 */ /* 0x004fe40000010000 */
[----:B------:R1:W2:Y:S01]  /*15c50*/  MUFU.EX2 R88, R2 ;  /* 0x0000000200587308 */ /* 0x0002a20000000800 */
[----:B------:R-:W-:Y:S01]  /*15c60*/  F2FP.BF16.F32.PACK_AB R9, R90, R4 ;  /* 0x000000045a09723e */ /* 0x000fe200000010ff */
[-C--:B-1----:R-:W-:Y:S01]  /*15c70*/  FFMA.FTZ R2, R86, R0.reuse, -R3 ;  /* 0x0000000056027223 */ /* 0x082fe20000010803 */
[C---:B--2---:R-:W-:Y:S01]  /*15c80*/  F2FP.BF16.F32.PACK_AB R10, R88.reuse, R7 ;  /* 0x00000007580a723e */ /* 0x044fe200000010ff */
[----:B------:R-:W-:Y:S01]  /*15c90*/  FADD.FTZ R6, R88, R6 ;  /* 0x0000000658067221 */ /* 0x000fe20000010000 */
[----:B------:R-:W-:-:S03]  /*15ca0*/  FFMA.FTZ R7, R190, R0, -R5 ;  /* 0x00000000be077223 */ /* 0x000fc60000010805 */
[----:B------:R1:W-:Y:S02]  /*15cb0*/  MUFU.EX2 R32, R2 ;  /* 0x0000000200207308 */ /* 0x0003e40000000800 */
[C---:B------:R-:W-:Y:S06]  /*15cc0*/  HMMA.16816.F32.BF16 R40, R8.reuse, R24, RZ ;  /* 0x000000180828723c */ /* 0x040fec00000418ff */
[----:B------:R-:W-:Y:S02]  /*15cd0*/  MUFU.EX2 R87, R7 ;  /* 0x0000000700577308 */ /* 0x000fe40000000800 */
[----:B------:R-:W-:Y:S01]  /*15ce0*/  HMMA.16816.F32.BF16 R44, R8, R26, RZ ;  /* 0x0000001a082c723c */ /* 0x000fe200000418ff */
[----:B-1----:R-:W-:-:S07]  /*15cf0*/  FFMA.FTZ R2, R73, R0, -R3 ;  /* 0x0000000049027223 */ /* 0x002fce0000010803 */
[C---:B---3--:R-:W-:Y:S01]  /*15d00*/  HMMA.16816.F32.BF16 R56, R8.reuse, R12, RZ ;  /* 0x0000000c0838723c */ /* 0x048fe200000418ff */
[----:B------:R1:W-:Y:S07]  /*15d10*/  MUFU.EX2 R49, R2 ;  /* 0x0000000200317308 */ /* 0x0003ee0000000800 */
[C---:B------:R-:W-:Y:S01]  /*15d20*/  HMMA.16816.F32.BF16 R68, R8.reuse, R14, RZ ;  /* 0x0000000e0844723c */ /* 0x040fe200000418ff */
[----:B------:R-:W-:Y:S07]  /*15d30*/  LDSM.16.MT88.4 R12, [R36+0xa800] ;  /* 0x00a80000240c783b */ /* 0x000fee0000004200 */
[----:B-----5:R-:W-:Y:S01]  /*15d40*/  HMMA.16816.F32.BF16 R52, R8, R16, RZ ;  /* 0x000000100834723c */ /* 0x020fe200000418ff */
[----:B-1----:R-:W-:Y:S01]  /*15d50*/  FFMA.FTZ R2, R97, R0, -R5 ;  /* 0x0000000061027223 */ /* 0x002fe20000010805 */
[----:B------:R-:W-:-:S03]  /*15d60*/  MOV R97, R28 ;  /* 0x0000001c00617202 */ /* 0x000fc60000000f00 */
[----:B------:R1:W2:Y:S02]  /*15d70*/  MUFU.EX2 R28, R2 ;  /* 0x00000002001c7308 */ /* 0x0002a40000000800 */
[--C-:B-1----:R-:W-:Y:S01]  /*15d80*/  FFMA.FTZ R2, R91, R0, -R5.reuse ;  /* 0x000000005b027223 */ /* 0x102fe20000010805 */
[----:B--2---:R-:W-:Y:S02]  /*15d90*/  MOV R91, R28 ;  /* 0x0000001c005b7202 */ /* 0x004fe40000000f00 */
[----:B------:R-:W1:Y:S03]  /*15da0*/  LDSM.16.MT88.4 R28, [R140+0xa800] ;  /* 0x00a800008c1c783b */ /* 0x000e660000004200 */
[----:B------:R2:W3:Y:S02]  /*15db0*/  MUFU.EX2 R24, R2 ;  /* 0x0000000200187308 */ /* 0x0004e40000000800 */
[----:B--2---:R-:W-:Y:S01]  /*15dc0*/  FFMA.FTZ R2, R96, R0, -R5 ;  /* 0x0000000060027223 */ /* 0x004fe20000010805 */
[----:B------:R-:W-:-:S02]  /*15dd0*/  MOV R96, R32 ;  /* 0x0000002000607202 */ /* 0x000fc40000000f00 */
[C---:B------:R-:W-:Y:S03]  /*15de0*/  HMMA.16816.F32.BF16 R32, R8.reuse, R20, RZ ;  /* 0x000000140820723c */ /* 0x040fe600000418ff */
[----:B------:R2:W4:Y:S02]  /*15df0*/  MUFU.EX2 R48, R2 ;  /* 0x0000000200307308 */ /* 0x0005240000000800 */
[----:B--2---:R-:W-:Y:S01]  /*15e00*/  FFMA.FTZ R2, R98, R0, -R5 ;  /* 0x0000000062027223 */ /* 0x004fe20000010805 */
[----:B---3--:R-:W-:Y:S02]  /*15e10*/  MOV R98, R24 ;  /* 0x0000001800627202 */ /* 0x008fe40000000f00 */
[----:B------:R-:W-:Y:S03]  /*15e20*/  HMMA.16816.F32.BF16 R24, R8, R22, RZ ;  /* 0x000000160818723c */ /* 0x000fe600000418ff */
[----:B------:R2:W3:Y:S01]  /*15e30*/  MUFU.EX2 R63, R2 ;  /* 0x00000002003f7308 */ /* 0x0004e20000000800 */
[----:B------:R-:W5:Y:S01]  /*15e40*/  LDSM.16.MT88.4 R20, [R148+0xa800] ;  /* 0x00a800009414783b */ /* 0x000f620000004200 */
        /* <DEDUP_REMOVED lines=10> */
[----:B---3--:R-:W-:Y:S02]  /*15ef0*/  F2FP.BF16.F32.PACK_AB R10, R63, R101 ;  /* 0x000000653f0a723e */ /* 0x008fe400000010ff */
[----:B-1----:R-:W-:-:S07]  /*15f00*/  F2FP.BF16.F32.PACK_AB R11, R86, R99 ;  /* 0x00000063560b723e */ /* 0x002fce00000010ff */
[----:B------:R-:W-:Y:S01]  /*15f10*/  HMMA.16816.F32.BF16 R72, R8, R28, R40 ;  /* 0x0000001c0848723c */ /* 0x000fe20000041828 */
[----:B--2---:R-:W-:Y:S01]  /*15f20*/  FFMA.FTZ R2, R103, R0, -R3 ;  /* 0x0000000067027223 */ /* 0x004fe20000010803 */
[----:B------:R-:W-:-:S03]  /*15f30*/  MOV R103, R63 ;  /* 0x0000003f00677202 */ /* 0x000fc60000000f00 */
[----:B------:R1:W2:Y:S03]  /*15f40*/  MUFU.EX2 R252, R2 ;  /* 0x0000000200fc7308 */ /* 0x0002a60000000800 */
[C---:B-----5:R-:W-:Y:S08]  /*15f50*/  HMMA.16816.F32.BF16 R40, R8.reuse, R20, R32 ;  /* 0x000000140828723c */ /* 0x060ff00000041820 */
[----:B------:R-:W-:Y:S01]  /*15f60*/  HMMA.16816.F32.BF16 R76, R8, R30, R44 ;  /* 0x0000001e084c723c */ /* 0x000fe2000004182c */
[----:B------:R-:W3:Y:S01]  /*15f70*/  LDSM.16.MT88.4 R28, [R140+0xb000] ;  /* 0x00b000008c1c783b */ /* 0x000ee20000004200 */
[----:B-1----:R-:W-:-:S06]  /*15f80*/  FFMA.FTZ R2, R102, R0, -R3 ;  /* 0x0000000066027223 */ /* 0x002fcc0000010803 */
[C---:B------:R-:W-:Y:S01]  /*15f90*/  HMMA.16816.F32.BF16 R32, R8.reuse, R22, R24 ;  /* 0x000000160820723c */ /* 0x040fe20000041818 */
[----:B------:R-:W1:Y:S01]  /*15fa0*/  LDSM.16.MT88.4 R24, [R148+0xb000] ;  /* 0x00b000009418783b */ /* 0x000e620000004200 */
[----:B------:R5:W-:Y:S06]  /*15fb0*/  MUFU.EX2 R250, R2 ;  /* 0x0000000200fa7308 */ /* 0x000bec0000000800 */
[C---:B------:R-:W-:Y:S08]  /*15fc0*/  HMMA.16816.F32.BF16 R44, R8.reuse, R12, R52 ;  /* 0x0000000c082c723c */ /* 0x040ff00000041834 */
[----:B------:R-:W-:Y:S01]  /*15fd0*/  HMMA.16816.F32.BF16 R20, R8, R14, R48 ;  /* 0x0000000e0814723c */ /* 0x000fe20000041830 */
[----:B------:R-:W1:Y:S01]  /*15fe0*/  LDSM.16.MT88.4 R12, [R36+0xb000] ;  /* 0x00b00000240c783b */ /* 0x000e620000004200 */
[----:B-----5:R-:W-:-:S04]  /*15ff0*/  FFMA.FTZ R2, R104, R0, -R5 ;  /* 0x0000000068027223 */ /* 0x020fc80000010805 */
[----:B------:R5:W-:Y:S02]  /*16000*/  MUFU.EX2 R248, R2 ;  /* 0x0000000200f87308 */ /* 0x000be40000000800 */
[C---:B----4-:R-:W-:Y:S08]  /*16010*/  HMMA.16816.F32.BF16 R56, R8.reuse, R16, R56 ;  /* 0x000000100838723c */ /* 0x050ff00000041838 */
[----:B------:R-:W-:Y:S01]  /*16020*/  HMMA.16816.F32.BF16 R68, R8, R18, R68 ;  /* 0x000000120844723c */ /* 0x000fe20000041844 */
[----:B------:R-:W4:Y:S01]  /*16030*/  LDSM.16.MT88.4 R16, [R156+0xb000] ;  /* 0x00b000009c10783b */ /* 0x000f220000004200 */
[----:B--2---:R-:W-:Y:S01]  /*16040*/  F2FP.BF16.F32.PACK_AB R9, R252, R251 ;  /* 0x000000fbfc09723e */ /* 0x004fe200000010ff */
[----:B-----5:R-:W-:-:S04]  /*16050*/  FFMA.FTZ R2, R106, R0, -R5 ;  /* 0x000000006a027223 */ /* 0x020fc80000010805 */
        /* <DEDUP_REMOVED lines=138> */
[----:B------:R-:W-:Y:S02]  /*16900*/  MOV R64, R210 ;  /* 0x000000d200407202 */ /* 0x000fe40000000f00 */
[----:B----4-:R-:W-:-:S03]  /*16910*/  F2FP.BF16.F32.PACK_AB R11, R211, R216 ;  /* 0x000000d8d30b723e */ /* 0x010fc600000010ff */
[----:B------:R2:W-:Y:S04]  /*16920*/  MUFU.EX2 R208, R2 ;  /* 0x0000000200d07308 */ /* 0x0005e80000000800 */
[C---:B---3--:R-:W-:Y:S08]  /*16930*/  HMMA.16816.F32.BF16 R52, R8.reuse, R28, R52 ;  /* 0x0000001c0834723c */ /* 0x048ff00000041834 */
[----:B------:R-:W-:Y:S01]  /*16940*/  HMMA.16816.F32.BF16 R76, R8, R30, R76 ;  /* 0x0000001e084c723c */ /* 0x000fe2000004184c */
[----:B------:R-:W3:Y:S01]  /*16950*/  LDSM.16.MT88.4 R28, [R140+0xd800] ;  /* 0x00d800008c1c783b */ /* 0x000ee20000004200 */
[----:B--2---:R-:W-:-:S04]  /*16960*/  FFMA.FTZ R2, R146, R0, -R3 ;  /* 0x0000000092027223 */ /* 0x004fc80000010803 */
[----:B------:R2:W4:Y:S02]  /*16970*/  MUFU.EX2 R210, R2 ;  /* 0x0000000200d27308 */ /* 0x0005240000000800 */
[C---:B-----5:R-:W-:Y:S08]  /*16980*/  HMMA.16816.F32.BF16 R40, R8.reuse, R24, R40 ;  /* 0x000000180828723c */ /* 0x060ff00000041828 */
[----:B------:R-:W-:Y:S01]  /*16990*/  HMMA.16816.F32.BF16 R32, R8, R26, R32 ;  /* 0x0000001a0820723c */ /* 0x000fe20000041820 */
[----:B------:R-:W5:Y:S01]  /*169a0*/  LDSM.16.MT88.4 R24, [R148+0xd800] ;  /* 0x00d800009418783b */ /* 0x000f620000004200 */
[----:B--2---:R-:W-:-:S06]  /*169b0*/  FFMA.FTZ R2, R147, R0, -R3 ;  /* 0x0000000093027223 */ /* 0x004fcc0000010803 */
[C---:B------:R-:W-:Y:S01]  /*169c0*/  HMMA.16816.F32.BF16 R48, R8.reuse, R12, R48 ;  /* 0x0000000c0830723c */ /* 0x040fe20000041830 */
[----:B------:R2:W-:Y:S07]  /*169d0*/  MUFU.EX2 R147, R2 ;  /* 0x0000000200937308 */ /* 0x0005ee0000000800 */
[C---:B------:R-:W-:Y:S01]  /*169e0*/  HMMA.16816.F32.BF16 R20, R8.reuse, R14, R20 ;  /* 0x0000000e0814723c */ /* 0x040fe20000041814 */
[----:B------:R-:W5:Y:S07]  /*169f0*/  LDSM.16.MT88.4 R12, [R36+0xd800] ;  /* 0x00d80000240c783b */ /* 0x000f6e0000004200 */
[----:B-1----:R-:W-:Y:S01]  /*16a00*/  HMMA.16816.F32.BF16 R68, R8, R16, R68 ;  /* 0x000000100844723c */ /* 0x002fe20000041844 */
[----:B--2---:R-:W-:Y:S01]  /*16a10*/  FFMA.FTZ R2, R150, R0, -R5 ;  /* 0x0000000096027223 */ /* 0x004fe20000010805 */
[----:B------:R-:W-:-:S03]  /*16a20*/  MOV R150, R103 ;  /* 0x0000006700967202 */ /* 0x000fc60000000f00 */
[----:B------:R1:W-:Y:S03]  /*16a30*/  MUFU.EX2 R146, R2 ;  /* 0x0000000200927308 */ /* 0x0003e60000000800 */
[----:B------:R-:W-:Y:S01]  /*16a40*/  HMMA.16816.F32.BF16 R80, R8, R18, R80 ;  /* 0x000000120850723c */ /* 0x000fe20000041850 */
[----:B------:R-:W2:Y:S01]  /*16a50*/  LDSM.16.MT88.4 R16, [R156+0xd800] ;  /* 0x00d800009c10783b */ /* 0x000ea20000004200 */
[----:B----4-:R-:W-:Y:S01]  /*16a60*/  F2FP.BF16.F32.PACK_AB R9, R210, R208 ;  /* 0x000000d0d209723e */ /* 0x010fe200000010ff */
[----:B-1----:R-:W-:Y:S01]  /*16a70*/  FFMA.FTZ R2, R149, R0, -R5 ;  /* 0x0000000095027223 */ /* 0x002fe20000010805 */
[----:B------:R-:W-:-:S03]  /*16a80*/  MOV R149, R101 ;  /* 0x0000006500957202 */ /* 0x000fc60000000f00 */
[----:B------:R1:W4:Y:S02]  /*16a90*/  MUFU.EX2 R145, R2 ;  /* 0x0000000200917308 */ /* 0x0003240000000800 */
[----:B-1----:R-:W-:Y:S01]  /*16aa0*/  FFMA.FTZ R2, R152, R0, -R5 ;  /* 0x0000000098027223 */ /* 0x002fe20000010805 */
[----:B----4-:R-:W-:Y:S02]  /*16ab0*/  F2FP.BF16.F32.PACK_AB R8, R145, R146 ;  /* 0x000000929108723e */ /* 0x010fe400000010ff */
[----:B------:R-:W-:-:S03]  /*16ac0*/  MOV R152, R99 ;  /* 0x0000006300987202 */ /* 0x000fc60000000f00 */
[----:B------:R1:W-:Y:S02]  /*16ad0*/  MUFU.EX2 R144, R2 ;  /* 0x0000000200907308 */ /* 0x0003e40000000800 */
[----:B-1----:R-:W-:-:S06]  /*16ae0*/  FFMA.FTZ R2, R110, R0, -R5 ;  /* 0x000000006e027223 */ /* 0x002fcc0000010805 */
[----:B------:R1:W4:Y:S02]  /*16af0*/  MUFU.EX2 R143, R2 ;  /* 0x00000002008f7308 */ /* 0x0003240000000800 */
[----:B-1----:R-:W-:Y:S01]  /*16b00*/  FFMA.FTZ R2, R151, R0, -R3 ;  /* 0x0000000097027223 */ /* 0x002fe20000010803 */
[----:B----4-:R-:W-:Y:S02]  /*16b10*/  F2FP.BF16.F32.PACK_AB R10, R143, R144 ;  /* 0x000000908f0a723e */ /* 0x010fe400000010ff */
[----:B------:R-:W-:-:S03]  /*16b20*/  MOV R151, R98 ;  /* 0x0000006200977202 */ /* 0x000fc60000000f00 */
[----:B------:R1:W4:Y:S02]  /*16b30*/  MUFU.EX2 R142, R2 ;  /* 0x00000002008e7308 */ /* 0x0003240000000800 */
[----:B-1----:R-:W-:Y:S01]  /*16b40*/  FFMA.FTZ R2, R153, R0, -R3 ;  /* 0x0000000099027223 */ /* 0x002fe20000010803 */
[----:B----4-:R-:W-:Y:S02]  /*16b50*/  F2FP.BF16.F32.PACK_AB R11, R142, R147 ;  /* 0x000000938e0b723e */ /* 0x010fe400000010ff */
[----:B------:R-:W-:-:S03]  /*16b60*/  MOV R153, R96 ;  /* 0x0000006000997202 */ /* 0x000fc60000000f00 */
[----:B------:R1:W-:Y:S02]  /*16b70*/  MUFU.EX2 R137, R2 ;  /* 0x0000000200897308 */ /* 0x0003e40000000800 */
[C---:B---3--:R-:W-:Y:S08]  /*16b80*/  HMMA.16816.F32.BF16 R52, R8.reuse, R28, R52 ;  /* 0x0000001c0834723c */ /* 0x048ff00000041834 */
[----:B------:R-:W-:Y:S01]  /*16b90*/  HMMA.16816.F32.BF16 R76, R8, R30, R76 ;  /* 0x0000001e084c723c */ /* 0x000fe2000004184c */
[----:B------:R-:W3:Y:S01]  /*16ba0*/  LDSM.16.MT88.4 R28, [R140+0xe000] ;  /* 0x00e000008c1c783b */ /* 0x000ee20000004200 */
[----:B-1----:R-:W-:Y:S01]  /*16bb0*/  FFMA.FTZ R2, R154, R0, -R3 ;  /* 0x000000009a027223 */ /* 0x002fe20000010803 */
[----:B------:R-:W-:-:S05]  /*16bc0*/  MOV R154, R91 ;  /* 0x0000005b009a7202 */ /* 0x000fca0000000f00 */
[----:B-----5:R-:W-:Y:S01]  /*16bd0*/  HMMA.16816.F32.BF16 R44, R8, R24, R40 ;  /* 0x00000018082c723c */ /* 0x020fe20000041828 */
[----:B------:R1:W4:Y:S01]  /*16be0*/  MUFU.EX2 R141, R2 ;  /* 0x00000002008d7308 */ /* 0x0003220000000800 */
[----:B------:R-:W-:-:S06]  /*16bf0*/  FADD.FTZ R6, R154, R6 ;  /* 0x000000069a067221 */ /* 0x000fcc0000010000 */
[C---:B------:R-:W-:Y:S01]  /*16c00*/  HMMA.16816.F32.BF16 R32, R8.reuse, R26, R32 ;  /* 0x0000001a0820723c */ /* 0x040fe20000041820 */
[----:B------:R-:W5:Y:S07]  /*16c10*/  LDSM.16.MT88.4 R24, [R148+0xe000] ;  /* 0x00e000009418783b */ /* 0x000f6e0000004200 */
[----:B------:R-:W-:Y:S01]  /*16c20*/  HMMA.16816.F32.BF16 R40, R8, R12, R48 ;  /* 0x0000000c0828723c */ /* 0x000fe20000041830 */
[----:B-1----:R-:W-:Y:S01]  /*16c30*/  FFMA.FTZ R2, R155, R0, -R3 ;  /* 0x000000009b027223 */ /* 0x002fe20000010803 */
[----:B------:R-:W-:-:S03]  /*16c40*/  MOV R155, R97 ;  /* 0x00000061009b7202 */ /* 0x000fc60000000f00 */
[----:B------:R1:W-:Y:S03]  /*16c50*/  MUFU.EX2 R138, R2 ;  /* 0x00000002008a7308 */ /* 0x0003e60000000800 */
[C---:B------:R-:W-:Y:S01]  /*16c60*/  HMMA.16816.F32.BF16 R20, R8.reuse, R14, R20 ;  /* 0x0000000e0814723c */ /* 0x040fe20000041814 */
[----:B------:R-:W5:Y:S07]  /*16c70*/  LDSM.16.MT88.4 R12, [R36+0xe000] ;  /* 0x00e00000240c783b */ /* 0x000f6e0000004200 */
[----:B--2---:R-:W-:Y:S01]  /*16c80*/  HMMA.16816.F32.BF16 R68, R8, R16, R68 ;  /* 0x000000100844723c */ /* 0x004fe20000041844 */
[----:B-1----:R-:W-:-:S07]  /*16c90*/  FFMA.FTZ R2, R159, R0, -R5 ;  /* 0x000000009f027223 */ /* 0x002fce0000010805 */
        /* <DEDUP_REMOVED lines=382> */
.L_x_5448:
        /* <DEDUP_REMOVED lines=11> */
[----:B---3--:R-:W-:Y:S02]  /*18530*/  @!P5 R2UR UR4, R16 ;  /* 0x000000001004d2ca */ /* 0x008fe400000e0000 */
[----:B------:R-:W-:Y:S11]  /*18540*/  @!P5 R2UR UR5, R17 ;  /* 0x000000001105d2ca */ /* 0x000ff600000e0000 */
[----:B------:R-:W-:Y:S02]  /*18550*/  @!UPT UIADD3 URZ, UPT, UPT, URZ, URZ, URZ ;  /* 0x000000fffffff290 */ /* 0x000fe4000fffe0ff */
[----:B------:R-:W3:Y:S01]  /*18560*/  @!P5 LD.E R2, desc[UR4][R134.64+0x40] ;  /* 0x000040048602d980 */ /* 0x000ee2000c101900 */
[C---:B-1----:R-:W-:Y:S01]  /*18570*/  LOP3.LUT R4, R228.reuse, 0x38, RZ, 0xc0, !PT ;  /* 0x00000038e4047812 */ /* 0x042fe200078ec0ff */
[----:B------:R-:W-:Y:S02]  /*18580*/  IMAD.SHL.U32 R227, R228, 0x8, RZ ;  /* 0x00000008e4e37824 */ /* 0x000fe400078e00ff */
[----:B--2---:R-:W-:Y:S02]  /*18590*/  IMAD.MOV.U32 R13, RZ, RZ, R6 ;  /* 0x000000ffff0d7224 */ /* 0x004fe400078e0006 */
[----:B----4-:R-:W-:Y:S02]  /*185a0*/  IMAD.MOV.U32 R12, RZ, RZ, R5 ;  /* 0x000000ffff0c7224 */ /* 0x010fe400078e0005 */
[----:B---3--:R-:W-:Y:S04]  /*185b0*/  @!P5 IMAD.SHL.U32 R0, R2, 0x100, RZ ;  /* 0x000001000200d824 */ /* 0x008fe800078e00ff */
[----:B------:R-:W-:Y:S05]  /*185c0*/  @!P5 IMAD.X R0, RZ, RZ, ~R0, P0 ;  /* 0x000000ffff00d224 */ /* 0x000fea00000e0e00 */
[----:B------:R-:W-:Y:S02]  /*185d0*/  @!P5 SHF.R.S64 R2, R3, 0x1f, R0 ;  /* 0x0000001f0302d819 */ /* 0x000fe40000001000 */
[--C-:B------:R-:W-:Y:S02]  /*185e0*/  LOP3.LUT R3, R4, 0x1c0, R227.reuse, 0xf8, !PT ;  /* 0x000001c004037812 */ /* 0x100fe400078ef8e3 */
[----:B------:R-:W-:Y:S02]  /*185f0*/  @!P5 IADD3 R6, P0, PT, R6, R2, RZ ;  /* 0x000000020606d210 */ /* 0x000fe40007f1e0ff */
[----:B------:R-:W-:Y:S02]  /*18600*/  LOP3.LUT R11, R3, 0x38, R227, 0x78, !PT ;  /* 0x00000038030b7812 */ /* 0x000fe400078e78e3 */
        /* <DEDUP_REMOVED lines=10> */
[----:B-1----:R-:W-:Y:S02]  /*186b0*/  IABS R6, R235 ;  /* 0x000000eb00067213 */ /* 0x002fe40000000000 */
        /* <DEDUP_REMOVED lines=67> */
.L_x_5443:
[----:B------:R-:W-:Y:S05]  /*18af0*/  BSYNC.RECONVERGENT B0 ;  /* 0x0000000000007941 */ /* 0x000fea0003800200 */
.L_x_5442:
[----:B--2---:R-:W2:Y:S01]  /*18b00*/  LDL R0, [R1+0x20] ;  /* 0x0000200001007983 */ /* 0x004ea20000100800 */
[----:B------:R-:W3:Y:S01]  /*18b10*/  S2UR UR12, SR_CgaCtaId ;  /* 0x00000000000c79c3 */ /* 0x000ee20000008800 */
[C---:B------:R-:W-:Y:S01]  /*18b20*/  R2UR UR34, R16.reuse ;  /* 0x00000000102272ca */ /* 0x040fe200000e0000 */
[----:B------:R-:W-:Y:S01]  /*18b30*/  UMOV UR13, 0x400 ;  /* 0x00000400000d7882 */ /* 0x000fe20000000000 */
[----:B------:R-:W-:Y:S01]  /*18b40*/  R2UR UR35, R17 ;  /* 0x00000000112372ca */ /* 0x000fe200000e0000 */
[----:B------:R-:W4:Y:S01]  /*18b50*/  LDCU.64 UR4, c[0x0][0x358] ;  /* 0x00006b00ff0477ac */ /* 0x000f220008000a00 */
[----:B------:R-:W-:Y:S01]  /*18b60*/  LOP3.LUT R230, R11, 0x1e00, R227, 0xf8, !PT ;  /* 0x00001e000be67812 */ /* 0x000fe200078ef8e3 */
[----:B------:R-:W-:Y:S01]  /*18b70*/  BSSY.RECONVERGENT B1, `(.L_x_5444) ;  /* 0x00002be000017945 */ /* 0x000fe20003800200 */
[C---:B------:R-:W-:Y:S02]  /*18b80*/  R2UR UR32, R16.reuse ;  /* 0x00000000102072ca */ /* 0x040fe400000e0000 */
[----:B------:R-:W-:Y:S02]  /*18b90*/  R2UR UR33, R17 ;  /* 0x00000000112172ca */ /* 0x000fe400000e0000 */
[-C--:B------:R-:W-:Y:S02]  /*18ba0*/  MOV R12, R20.reuse ;  /* 0x00000014000c7202 */ /* 0x080fe40000000f00 */
[----:B------:R-:W-:Y:S02]  /*18bb0*/  IADD3 R10, P0, PT, R231, R20, RZ ;  /* 0x00000014e70a7210 */ /* 0x000fe40007f1e0ff */
        /* <DEDUP_REMOVED lines=21> */
[C---:B------:R-:W-:Y:S02]  /*18d10*/  R2UR UR15, R17.reuse ;  /* 0x00000000110f72ca */ /* 0x040fe400000e0000 */
[C---:B------:R-:W-:Y:S02]  /*18d20*/  R2UR UR11, R17.reuse ;  /* 0x00000000110b72ca */ /* 0x040fe400000e0000 */
[C---:B------:R-:W-:Y:S02]  /*18d30*/  R2UR UR41, R17.reuse ;  /* 0x00000000112972ca */ /* 0x040fe400000e0000 */
[C---:B------:R-:W-:Y:S02]  /*18d40*/  R2UR UR39, R17.reuse ;  /* 0x00000000112772ca */ /* 0x040fe400000e0000 */
[----:B------:R-:W-:Y:S02]  /*18d50*/  R2UR UR37, R17 ;  /* 0x00000000112572ca */ /* 0x000fe400000e0000 */
[----:B------:R-:W-:Y:S02]  /*18d60*/  MOV R225, 0x20 ;  /* 0x0000002000e17802 */ /* 0x000fe40000000f00 */
[----:B------:R-:W-:Y:S02]  /*18d70*/  LOP3.LUT P2, RZ, R228, 0x4, RZ, 0xc0, !PT ;  /* 0x00000004e4ff7812 */ /* 0x000fe4000784c0ff */
[-C--:B--2---:R-:W-:Y:S01]  /*18d80*/  MOV R13, R0.reuse ;  /* 0x00000000000d7202 */ /* 0x084fe20000000f00 */
[----:B---3--:R-:W-:Y:S01]  /*18d90*/  ULEA UR8, UR12, UR13, 0x18 ;  /* 0x0000000d0c087291 */ /* 0x008fe2000f8ec0ff */
[----:B------:R-:W-:Y:S02]  /*18da0*/  IADD3.X R11, PT, PT, R234, R0, RZ, P0, !PT ;  /* 0x00000000ea0b7210 */ /* 0x000fe400007fe4ff */
[-C--:B------:R-:W-:Y:S02]  /*18db0*/  IADD3 R8, P0, PT, R10, R231.reuse, RZ ;  /* 0x000000e70a087210 */ /* 0x080fe40007f1e0ff */
[----:B------:R-:W-:Y:S02]  /*18dc0*/  R2UR UR12, R16 ;  /* 0x00000000100c72ca */ /* 0x000fe400000e0000 */
[----:B------:R-:W-:Y:S02]  /*18dd0*/  LEA R230, R230, UR8, 0x1 ;  /* 0x00000008e6e67c11 */ /* 0x000fe4000f8e08ff */
[-C--:B------:R-:W-:Y:S02]  /*18de0*/  IADD3.X R9, PT, PT, R11, R234.reuse, RZ, P0, !PT ;  /* 0x000000ea0b097210 */ /* 0x080fe400007fe4ff */
[-C--:B-1----:R-:W-:Y:S01]  /*18df0*/  IADD3 R6, P0, PT, R8, R231.reuse, RZ ;  /* 0x000000e708067210 */ /* 0x082fe20007f1e0ff */
[----:B------:R-:W-:Y:S01]  /*18e00*/  @!PT LDS RZ, [RZ] ;  /* 0x00000000fffff984 */ /* 0x000fe20000000800 */
[----:B------:R-:W-:Y:S01]  /*18e10*/  @!PT LDS RZ, [RZ] ;  /* 0x00000000fffff984 */ /* 0x000fe20000000800 */
[----:B------:R-:W-:Y:S01]  /*18e20*/  @!PT LDS RZ, [RZ] ;  /* 0x00000000fffff984 */ /* 0x000fe20000000800 */
[----:B------:R1:W-:Y:S01]  /*18e30*/  LDGSTS.E.BYPASS.LTC128B.128 [R230+0xa000], desc[UR34][R12.64] ;  /* 0x0a0000000ce67fae */ /* 0x0003e2000b981a22 */
[----:B------:R-:W-:Y:S02]  /*18e40*/  R2UR UR13, R17 ;  /* 0x00000000110d72ca */ /* 0x000fe400000e0000 */
[-C--:B------:R-:W-:Y:S02]  /*18e50*/  IADD3.X R7, PT, PT, R9, R234.reuse, RZ, P0, !PT ;  /* 0x000000ea09077210 */ /* 0x080fe400007fe4ff */
[-C--:B------:R-:W-:Y:S02]  /*18e60*/  IADD3 R4, P0, PT, R6, R231.reuse, RZ ;  /* 0x000000e706047210 */ /* 0x080fe40007f1e0ff */
[----:B------:R-:W-:Y:S01]  /*18e70*/  MOV R0, 0x40 ;  /* 0x0000004000007802 */ /* 0x000fe20000000f00 */
        /* <DEDUP_REMOVED lines=14> */
[-C--:B-1----:R-:W-:Y:S04]  /*18f60*/  IADD3 R12, P0, PT, R16, R231.reuse, RZ ;  /* 0x000000e7100c7210 */ /* 0x082fe80007f1e0ff */
[-C--:B------:R-:W-:Y:S01]  /*18f70*/  IADD3.X R13, PT, PT, R17, R234.reuse, RZ, P0, !PT ;  /* 0x000000ea110d7210 */ /* 0x080fe200007fe4ff */
[----:B------:R1:W-:Y:S01]  /*18f80*/  LDGSTS.E.BYPASS.LTC128B.128 [R230+0xc800], desc[UR24][R2.64] ;  /* 0x0c80000002e67fae */ /* 0x0003e2000b981a18 */
[-C--:B--2---:R-:W-:Y:S04]  /*18f90*/  IADD3 R10, P0, PT, R12, R231.reuse, RZ ;  /* 0x000000e70c0a7210 */ /* 0x084fe80007f1e0ff */
[-C--:B------:R-:W-:Y:S02]  /*18fa0*/  IADD3.X R11, PT, PT, R13, R234.reuse, RZ, P0, !PT ;  /* 0x000000ea0d0b7210 */ /* 0x080fe400007fe4ff */
[-C--:B---3--:R-:W-:Y:S01]  /*18fb0*/  IADD3 R8, P0, PT, R10, R231.reuse, RZ ;  /* 0x000000e70a087210 */ /* 0x088fe20007f1e0ff */
[----:B------:R-:W-:Y:S03]  /*18fc0*/  LDGSTS.E.BYPASS.LTC128B.128 [R230+0xd000], desc[UR22][R14.64] ;  /* 0x0d0000000ee67fae */ /* 0x000fe6000b981a16 */
[-C--:B------:R-:W-:Y:S02]  /*18fd0*/  IADD3.X R9, PT, PT, R11, R234.reuse, RZ, P0, !PT ;  /* 0x000000ea0b097210 */ /* 0x080fe400007fe4ff */
[-C--:B----4-:R-:W-:Y:S03]  /*18fe0*/  IADD3 R6, P0, PT, R8, R231.reuse, RZ ;  /* 0x000000e708067210 */ /* 0x090fe60007f1e0ff */
[----:B------:R-:W-:Y:S01]  /*18ff0*/  LDGSTS.E.BYPASS.LTC128B.128 [R230+0xd800], desc[UR20][R18.64] ;  /* 0x0d80000012e67fae */ /* 0x000fe2000b981a14 */
[-C--:B------:R-:W-:Y:S02]  /*19000*/  IADD3.X R7, PT, PT, R9, R234.reuse, RZ, P0, !PT ;  /* 0x000000ea09077210 */ /* 0x080fe400007fe4ff */
[-C--:B------:R-:W-:Y:S04]  /*19010*/  IADD3 R4, P0, PT, R6, R231.reuse, RZ ;  /* 0x000000e706047210 */ /* 0x080fe80007f1e0ff */
[-C--:B------:R-:W-:Y:S01]  /*19020*/  IADD3.X R5, PT, PT, R7, R234.reuse, RZ, P0, !PT ;  /* 0x000000ea07057210 */ /* 0x080fe200007fe4ff */
[----:B------:R-:W-:Y:S01]  /*19030*/  LDGSTS.E.BYPASS.LTC128B.128 [R230+0xe000], desc[UR18][R16.64] ;  /* 0x0e00000010e67fae */ /* 0x000fe2000b981a12 */
[-C--:B-1----:R-:W-:Y:S04]  /*19040*/  IADD3 R2, P0, PT, R4, R231.reuse, RZ ;  /* 0x000000e704027210 */ /* 0x082fe80007f1e0ff */
[-C--:B------:R-:W-:Y:S03]  /*19050*/  IADD3.X R3, PT, PT, R5, R234.reuse, RZ, P0, !PT ;  /* 0x000000ea05037210 */ /* 0x080fe600007fe4ff */
[----:B------:R-:W-:Y:S08]  /*19060*/  LDGSTS.E.BYPASS.LTC128B.128 [R230+0xe800], desc[UR16][R12.64] ;  /* 0x0e8000000ce67fae */ /* 0x000ff0000b981a10 */
[----:B------:R1:W-:Y:S08]  /*19070*/  LDGSTS.E.BYPASS.LTC128B.128 [R230+0xf000], desc[UR14][R10.64] ;  /* 0x0f0000000ae67fae */ /* 0x0003f0000b981a0e */
[----:B------:R-:W-:Y:S08]  /*19080*/  LDGSTS.E.BYPASS.LTC128B.128 [R230+0xf800], desc[UR10][R8.64] ;  /* 0x0f80000008e67fae */ /* 0x000ff0000b981a0a */
[----:B------:R-:W-:Y:S08]  /*19090*/  LDGSTS.E.BYPASS.LTC128B.128 [R230+0x10000], desc[UR40][R6.64] ;  /* 0x1000000006e67fae */ /* 0x000ff0000b981a28 */
[----:B------:R-:W-:Y:S01]  /*190a0*/  LDGSTS.E.BYPASS.LTC128B.128 [R230+0x10800], desc[UR38][R4.64] ;  /* 0x1080000004e67fae */ /* 0x000fe2000b981a26 */
[----:B-1----:R-:W-:Y:S04]  /*190b0*/  IADD3 R10, P0, PT, R2, R231, RZ ;  /* 0x000000e7020a7210 */ /* 0x002fe80007f1e0ff */
[----:B------:R-:W-:Y:S03]  /*190c0*/  IADD3.X R11, PT, PT, R3, R234, RZ, P0, !PT ;  /* 0x000000ea030b7210 */ /* 0x000fe600007fe4ff */
[----:B------:R1:W-:Y:S01]  /*190d0*/  LDGSTS.E.BYPASS.LTC128B.128 [R230+0x11000], desc[UR36][R2.64] ;  /* 0x1100000002e67fae */ /* 0x0003e2000b981a24 */
[----:B------:R-:W-:Y:S04]  /*190e0*/  LOP3.LUT P0, RZ, R228, 0x2, RZ, 0xc0, !PT ;  /* 0x00000002e4ff7812 */ /* 0x000fe8000780c0ff */
[----:B------:R-:W-:Y:S03]  /*190f0*/  SEL R225, R225, 0xffffffe0, !P0 ;  /* 0xffffffe0e1e17807 */ /* 0x000fe60004000000 */
[----:B------:R2:W-:Y:S01]  /*19100*/  LDGSTS.E.BYPASS.LTC128B.128 [R230+0x11800], desc[UR12][R10.64] ;  /* 0x118000000ae67fae */ /* 0x0005e2000b981a0c */
[-C--:B------:R-:W-:Y:S07]  /*19110*/  IADD3 R172, PT, PT, R226, R225.reuse, RZ ;  /* 0x000000e1e2ac7210 */ /* 0x080fee0007ffe0ff */
[----:B------:R-:W-:Y:S08]  /*19120*/  LDSM.16.M88.4 R128, [R226] ;  /* 0x00000000e280783b */ /* 0x000ff00000000200 */
[----:B------:R-:W-:Y:S01]  /*19130*/  LDSM.16.M88.4 R16, [R224+0x2800] ;  /* 0x00280000e010783b */ /* 0x000fe20000000200 */
[----:B-1----:R-:W-:Y:S02]  /*19140*/  IADD3 R2, PT, PT, R224, R225, RZ ;  /* 0x000000e1e0027210 */ /* 0x002fe40007ffe0ff */
[-C--:B------:R-:W-:Y:S02]  /*19150*/  IADD3 R3, PT, PT, R226, R0.reuse, RZ ;  /* 0x00000000e2037210 */ /* 0x080fe40007ffe0ff */
[----:B------:R-:W-:Y:S03]  /*19160*/  IADD3 R0, PT, PT, R224, R0, RZ ;  /* 0x00000000e0007210 */ /* 0x000fe60007ffe0ff */
[----:B------:R-:W-:Y:S08]  /*19170*/  LDSM.16.M88.4 R24, [R224+0x3000] ;  /* 0x00300000e018783b */ /* 0x000ff00000000200 */
[----:B--2---:R-:W1:Y:S08]  /*19180*/  LDSM.16.M88.4 R8, [R224+0x2000] ;  /* 0x00200000e008783b */ /* 0x004e700000000200 */
[----:B------:R-:W2:Y:S08]  /*19190*/  LDSM.16.M88.4 R32, [R224+0x3800] ;  /* 0x00380000e020783b */ /* 0x000eb00000000200 */
[----:B------:R-:W3:Y:S08]  /*191a0*/  LDSM.16.M88.4 R40, [R224+0x4000] ;  /* 0x00400000e028783b */ /* 0x000ef00000000200 */
[----:B------:R-:W4:Y:S08]  /*191b0*/  LDSM.16.M88.4 R48, [R224+0x4800] ;  /* 0x00480000e030783b */ /* 0x000f300000000200 */
[----:B------:R-:W4:Y:S01]  /*191c0*/  LDSM.16.M88.4 R56, [R224+0x5000] ;  /* 0x00500000e038783b */ /* 0x000f220000000200 */
        /* <DEDUP_REMOVED lines=19> */
[----:B------:R-:W-:Y:S01]  /*19300*/  LDSM.16.M88.4 R172, [R172] ;  /* 0x00000000acac783b */ /* 0x000fe20000000200 */
        /* <DEDUP_REMOVED lines=17> */
[----:B------:R-:W-:Y:S01]  /*19420*/  LDSM.16.M88.4 R208, [R0+0x2000] ;  /* 0x0020000000d0783b */ /* 0x000fe20000000200 */
[C---:B------:R-:W-:Y:S07]  /*19430*/  HMMA.16816.F32.BF16 R80, R128.reuse, R82, RZ ;  /* 0x000000528050723c */ /* 0x040fee00000418ff */
[----:B------:R-:W0:Y:S08]  /*19440*/  LDGDEPBAR ;  /* 0x00000000000079af */ /* 0x000e300000000000 */
[----:B------:R-:W4:Y:S01]  /*19450*/  LD.E R229, desc[UR4][R134.64+0x18c] ;  /* 0x00018c0486e57980 */ /* 0x000f22000c101900 */
        /* <DEDUP_REMOVED lines=36> */
[----:B------:R3:W1:Y:S07]  /*196a0*/  LDSM.16.M88.4 R200, [R2+0x9800] ;  /* 0x0098000002c8783b */ /* 0x00066e0000000200 */
[C---:B------:R-:W-:Y:S08]  /*196b0*/  HMMA.16816.F32.BF16 R60, R172.reuse, R204, R60 ;  /* 0x000000ccac3c723c */ /* 0x040ff0000004183c */
[C---:B------:R-:W-:Y:S01]  /*196c0*/  HMMA.16816.F32.BF16 R64, R172.reuse, R206, R64 ;  /* 0x000000ceac40723c */ /* 0x040fe20000041840 */
[----:B------:R-:W1:Y:S07]  /*196d0*/  LDSM.16.M88.4 R204, [R3] ;  /* 0x0000000003cc783b */ /* 0x000e6e0000000200 */
[C---:B--2---:R-:W-:Y:S03]  /*196e0*/  HMMA.16816.F32.BF16 R68, R172.reuse, R168, R68 ;  /* 0x000000a8ac44723c */ /* 0x044fe60000041844 */
[C---:B---3--:R-:W-:Y:S05]  /*196f0*/  IADD3 R2, PT, PT, R225.reuse, R0, RZ ;  /* 0x00000000e1027210 */ /* 0x048fea0007ffe0ff */
[C---:B------:R-:W-:Y:S01]  /*19700*/  HMMA.16816.F32.BF16 R72, R172.reuse, R170, R72 ;  /* 0x000000aaac48723c */ /* 0x040fe20000041848 */
[----:B------:R-:W2:Y:S07]  /*19710*/  LDSM.16.M88.4 R168, [R0+0x4000] ;  /* 0x0040000000a8783b */ /* 0x000eae0000000200 */
        /* <DEDUP_REMOVED lines=22> */
[----:B------:R-:W3:Y:S07]  /*19880*/  LDSM.16.M88.4 R200, [R0+0x8000] ;  /* 0x0080000000c8783b */ /* 0x000eee0000000200 */
        /* <DEDUP_REMOVED lines=36> */
[C---:B--2---:R-:W-:Y:S08]  /*19ad0*/  HMMA.16816.F32.BF16 R124, R204.reuse, R168, R124 ;  /* 0x000000a8cc7c723c */ /* 0x044ff0000004187c */
        /* <DEDUP_REMOVED lines=30> */
[----:B------:R-:W1:Y:S10]  /*19cc0*/  MUFU.TANH R176, R10 ;  /* 0x0000000a00b07308 */ /* 0x000e740000002400 */
[----:B------:R-:W1:Y:S10]  /*19cd0*/  MUFU.TANH R183, R19 ;  /* 0x0000001300b77308 */ /* 0x000e740000002400 */
[----:B------:R2:W1:Y:S10]  /*19ce0*/  MUFU.TANH R169, R11 ;  /* 0x0000000b00a97308 */ /* 0x0004740000002400 */
[----:B------:R-:W1:Y:S01]  /*19cf0*/  MUFU.TANH R181, R15 ;  /* 0x0000000f00b57308 */ /* 0x000e620000002400 */
[C---:B----4-:R-:W-:Y:S09]  /*19d00*/  HMMA.16816.F32.BF16 R20, R216.reuse, R4, R20 ;  /* 0x00000004d814723c */ /* 0x050ff20000041814 */
[----:B------:R-:W4:Y:S01]  /*19d10*/  MUFU.TANH R178, R16 ;  /* 0x0000001000b27308 */ /* 0x000f220000002400 */
[----:B--2---:R-:W2:Y:S01]  /*19d20*/  LDSM.16.M88.4 R8, [R2+0x3800] ;  /* 0x003800000208783b */ /* 0x004ea20000000200 */
[C---:B------:R-:W-:Y:S08]  /*19d30*/  HMMA.16816.F32.BF16 R24, R216.reuse, R6, R24 ;  /* 0x00000006d818723c */ /* 0x040ff00000041818 */
[----:B------:R-:W1:Y:S01]  /*19d40*/  MUFU.TANH R182, R18 ;  /* 0x0000001200b67308 */ /* 0x000e620000002400 */
[----:B------:R-:W3:Y:S01]  /*19d50*/  LDSM.16.M88.4 R4, [R2+0x4000] ;  /* 0x004000000204783b */ /* 0x000ee20000000200 */
        /* <DEDUP_REMOVED lines=8> */
[----:B------:R-:W1:Y:S01]  /*19de0*/  MUFU.TANH R171, R13 ;  /* 0x0000000d00ab7308 */ /* 0x000e620000002400 */
[-C--:B------:R-:W-:Y:S09]  /*19df0*/  FMUL.FTZ R27, R27, R229.reuse ;  /* 0x000000e51b1b7220 */ /* 0x080ff20000410000 */
[----:B------:R-:W1:Y:S10]  /*19e00*/  MUFU.TANH R179, R14 ;  /* 0x0000000e00b37308 */ /* 0x000e740000002400 */
        /* <DEDUP_REMOVED lines=9> */
[-C--:B------:R-:W-:Y:S01]  /*19ea0*/  FMUL.FTZ R30, R30, R229.reuse ;  /* 0x000000e51e1e7220 */ /* 0x080fe20000410000 */
[-C--:B------:R-:W-:Y:S03]  /*19eb0*/  FMUL.FTZ R31, R31, R229.reuse ;  /* 0x000000e51f1f7220 */ /* 0x080fe60000410000 */
[----:B------:R-:W3:Y:S01]  /*19ec0*/  MUFU.TANH R188, R23 ;  /* 0x0000001700bc7308 */ /* 0x000ee20000002400 */
[C---:B------:R-:W-:Y:S01]  /*19ed0*/  HMMA.16816.F32.BF16 R40, R216.reuse, R6, R40 ;  /* 0x00000006d828723c */ /* 0x040fe20000041828 */
[----:B------:R-:W2:Y:S02]  /*19ee0*/  LDSM.16.M88.4 R4, [R2+0x5000] ;  /* 0x005000000204783b */ /* 0x000ea40000000200 */
        /* <DEDUP_REMOVED lines=18> */
[----:B------:R-:W3:Y:S08]  /*1a010*/  LDSM.16.M88.4 R8, [R2+0x5800] ;  /* 0x005800000208783b */ /* 0x000ef00000000200 */
        /* <DEDUP_REMOVED lines=8> */
[----:B------:R-:W4:Y:S02]  /*1a0a0*/  LDSM.16.M88.4 R4, [R2+0x6000] ;  /* 0x006000000204783b */ /* 0x000f240000000200 */
        /* <DEDUP_REMOVED lines=15> */
[C---:B---3--:R-:W-:Y:S08]  /*1a1a0*/  HMMA.16816.F32.BF16 R60, R216.reuse, R8, R60 ;  /* 0x00000008d83c723c */ /* 0x048ff0000004183c */
[----:B------:R-:W3:Y:S01]  /*1a1b0*/  MUFU.TANH R193, R29 ;  /* 0x0000001d00c17308 */ /* 0x000ee20000002400 */
[C---:B------:R-:W-:Y:S01]  /*1a1c0*/  HMMA.16816.F32.BF16 R64, R216.reuse, R10, R64 ;  /* 0x0000000ad840723c */ /* 0x040fe20000041840 */
[----:B------:R-:W2:Y:S08]  /*1a1d0*/  LDSM.16.M88.4 R8, [R2+0x6800] ;  /* 0x006800000208783b */ /* 0x000eb00000000200 */
[----:B------:R-:W1:Y:S01]  /*1a1e0*/  MUFU.TANH R194, R30 ;  /* 0x0000001e00c27308 */ /* 0x000e620000002400 */
[C---:B----4-:R-:W-:Y:S03]  /*1a1f0*/  HMMA.16816.F32.BF16 R68, R216.reuse, R4, R68 ;  /* 0x00000004d844723c */ /* 0x050fe60000041844 */
[-C--:B------:R-:W-:Y:S01]  /*1a200*/  FMUL.FTZ R60, R60, R229.reuse ;  /* 0x000000e53c3c7220 */ /* 0x080fe20000410000 */
[-C--:B------:R-:W-:Y:S05]  /*1a210*/  FMUL.FTZ R61, R61, R229.reuse ;  /* 0x000000e53d3d7220 */ /* 0x080fea0000410000 */
[----:B------:R-:W4:Y:S01]  /*1a220*/  MUFU.TANH R196, R31 ;  /* 0x0000001f00c47308 */ /* 0x000f220000002400 */
[-C--:B------:R-:W-:Y:S01]  /*1a230*/  FMUL.FTZ R62, R62, R229.reuse ;  /* 0x000000e53e3e7220 */ /* 0x080fe20000410000 */
[-C--:B------:R-:W-:Y:S01]  /*1a240*/  FMUL.FTZ R63, R63, R229.reuse ;  /* 0x000000e53f3f7220 */ /* 0x080fe20000410000 */
[C---:B------:R-:W-:Y:S01]  /*1a250*/  HMMA.16816.F32.BF16 R72, R216.reuse, R6, R72 ;  /* 0x00000006d848723c */ /* 0x040fe20000041848 */
[----:B------:R-:W3:Y:S02]  /*1a260*/  LDSM.16.M88.4 R4, [R2+0x7000] ;  /* 0x007000000204783b */ /* 0x000ee40000000200 */
        /* <DEDUP_REMOVED lines=18> */
[----:B------:R-:W4:Y:S08]  /*1a390*/  LDSM.16.M88.4 R8, [R2+0x7800] ;  /* 0x007800000208783b */ /* 0x000f300000000200 */
[----:B------:R-:W1:Y:S01]  /*1a3a0*/  MUFU.TANH R200, R36 ;  /* 0x0000002400c87308 */ /* 0x000e620000002400 */
[C---:B---3--:R-:W-:Y:S03]  /*1a3b0*/  HMMA.16816.F32.BF16 R84, R216.reuse, R4, R84 ;  /* 0x00000004d854723c */ /* 0x048fe60000041854 */
[-C--:B------:R-:W-:Y:S06]  /*1a3c0*/  FMUL.FTZ R76, R76, R229.reuse ;  /* 0x000000e54c4c7220 */ /* 0x080fec0000410000 */
[----:B------:R-:W3:Y:S01]  /*1a3d0*/  MUFU.TANH R201, R37 ;  /* 0x0000002500c97308 */ /* 0x000ee20000002400 */
        /* <DEDUP_REMOVED lines=21> */
[----:B------:R-:W4:Y:S02]  /*1a530*/  MUFU.TANH R209, R45 ;  /* 0x0000002d00d17308 */ /* 0x000f240000002400 */
[C---:B------:R-:W-:Y:S01]  /*1a540*/  HMMA.16816.F32.BF16 R96, R216.reuse, R10, R96 ;  /* 0x0000000ad860723c */ /* 0x040fe20000041860 */
[----:B------:R-:W3:Y:S07]  /*1a550*/  LDSM.16.M88.4 R8, [R2+0x8800] ;  /* 0x008800000208783b */ /* 0x000eee0000000200 */
        /* <DEDUP_REMOVED lines=29> */
[----:B------:R-:W-:Y:S04]  /*1a730*/  DEPBAR.LE SB0, 0x0 ;  /* 0x000080000000791a */ /* 0x000fe80000000000 */
[C---:B----4-:R-:W-:Y:S05]  /*1a740*/  HMMA.16816.F32.BF16 R116, R216.reuse, R4, R116 ;  /* 0x00000004d874723c */ /* 0x050fea0000041874 */
[----:B------:R-:W4:Y:S01]  /*1a750*/  MUFU.TANH R221, R53 ;  /* 0x0000003500dd7308 */ /* 0x000f220000002400 */
[----:B------:R-:W-:Y:S01]  /*1a760*/  BAR.SYNC.DEFER_BLOCKING 0x0 ;  /* 0x0000000000007b1d */ /* 0x000fe20000010000 */
[-C--:B------:R-:W-:Y:S01]  /*1a770*/  FMUL.FTZ R110, R110, R229.reuse ;  /* 0x000000e56e6e7220 */ /* 0x080fe20000410000 */
[-C--:B------:R-:W-:Y:S01]  /*1a780*/  FMUL.FTZ R108, R108, R229.reuse ;  /* 0x000000e56c6c7220 */ /* 0x080fe20000410000 */
[-C--:B------:R-:W-:Y:S01]  /*1a790*/  FMUL.FTZ R109, R109, R229.reuse ;  /* 0x000000e56d6d7220 */ /* 0x080fe20000410000 */
[C---:B------:R-:W-:Y:S05]  /*1a7a0*/  HMMA.16816.F32.BF16 R120, R216.reuse, R6, R120 ;  /* 0x00000006d878723c */ /* 0x040fea0000041878 */
        /* <DEDUP_REMOVED lines=16> */
[C---:B--2---:R-:W-:Y:S05]  /*1a8b0*/  HMMA.16816.F32.BF16 R124, R216.reuse, R8, R124 ;  /* 0x00000008d87c723c */ /* 0x044fea000004187c */
[----:B------:R2:W1:Y:S03]  /*1a8c0*/  MUFU.TANH R19, R120 ;  /* 0x0000007800137308 */ /* 0x0004660000002400 */
[----:B------:R-:W-:Y:S07]  /*1a8d0*/  HMMA.16816.F32.BF16 R128, R216, R10, R128 ;  /* 0x0000000ad880723c */ /* 0x000fee0000041880 */
[----:B------:R-:W1:Y:S01]  /*1a8e0*/  MUFU.TANH R110, R117 ;  /* 0x00000075006e7308 */ /* 0x000e620000002400 */
[----:B---3--:R-:W3:Y:S09]  /*1a8f0*/  LDL.LU R119, [R1+0x8] ;  /* 0x0000080001777983 */ /* 0x008ef20000300800 */
        /* <DEDUP_REMOVED lines=46> */
[----:B---3--:R-:W-:Y:S09]  /*1abe0*/  IADD3 R119, PT, PT, R119, -0x1, RZ ;  /* 0xffffffff77777810 */ /* 0x008ff20007ffe0ff */
[----:B------:R-:W3:Y:S01]  /*1abf0*/  MUFU.TANH R91, R91 ;  /* 0x0000005b005b7308 */ /* 0x000ee20000002400 */
[----:B------:R1:W-:Y:S01]  /*1ac00*/  STL [R1+0x8], R119 ;  /* 0x0000087701007387 */ /* 0x0003e20000100800 */
[----:B--2---:R-:W-:Y:S08]  /*1ac10*/  ISETP.GT.AND P0, PT, R119, R120, PT ;  /* 0x000000787700720c */ /* 0x004ff00003f04270 */
        /* <DEDUP_REMOVED lines=27> */
[----:B----4-:R-:W-:Y:S09]  /*1add0*/  MOV R118, R3 ;  /* 0x0000000300767202 */ /* 0x010ff20000000f00 */
        /* <DEDUP_REMOVED lines=8> */
[----:B--23--:R-:W-:Y:S05]  /*1ae60*/  @!P0 BRA `(.L_x_5445) ;  /* 0x0000000800388947 */ /* 0x00cfea0003800000 */
[----:B------:R-:W2:Y:S01]  /*1ae70*/  LDL.64 R6, [R1+0x28] ;  /* 0x0000280001067983 */ /* 0x000ea20000100a00 */
[----:B------:R-:W-:Y:S03]  /*1ae80*/  BSSY.RECONVERGENT B0, `(.L_x_5446) ;  /* 0x0000056000007945 */ /* 0x000fe60003800200 */
[----:B------:R-:W3:Y:S04]  /*1ae90*/  LDL R4, [R1+0x1c] ;  /* 0x00001c0001047983 */ /* 0x000ee80000100800 */
[----:B------:R-:W5:Y:S01]  /*1aea0*/  LDL R3, [R1+0x18] ;  /* 0x0000180001037983 */ /* 0x000f620000100800 */
[----:B--2---:R-:W-:Y:S04]  /*1aeb0*/  ISETP.NE.U32.AND P0, PT, R6, RZ, PT ;  /* 0x000000ff0600720c */ /* 0x004fe80003f05070 */
[----:B------:R-:W-:Y:S11]  /*1aec0*/  ISETP.NE.AND.EX P5, PT, R7, RZ, PT, P0 ;  /* 0x000000ff0700720c */ /* 0x000ff60003fa5300 */
[----:B------:R-:W-:Y:S02]  /*1aed0*/  @!UPT UIADD3 URZ, UPT, UPT, URZ, URZ, URZ ;  /* 0x000000fffffff290 */ /* 0x000fe4000fffe0ff */
[----:B------:R-:W2:Y:S01]  /*1aee0*/  @!P5 LD.E R2, desc[UR4][R134.64+0x38] ;  /* 0x000038048602d980 */ /* 0x000ea2000c101900 */
[----:B----4-:R-:W-:Y:S05]  /*1aef0*/  @!P5 IMAD.MOV.U32 R0, RZ, RZ, RZ ;  /* 0x000000ffff00d224 */ /* 0x010fea00078e00ff */
[----:B------:R-:W-:Y:S01]  /*1af00*/  @!P5 IADD3 R0, P0, PT, RZ, -R0, RZ ;  /* 0x80000000ff00d210 */ /* 0x000fe20007f1e0ff */
[----:B--2---:R-:W-:Y:S04]  /*1af10*/  @!P5 IMAD.SHL.U32 R2, R2, 0x100, RZ ;  /* 0x000001000202d824 */ /* 0x004fe800078e00ff */
[----:B------:R-:W-:Y:S05]  /*1af20*/  @!P5 IMAD.X R2, RZ, RZ, ~R2, P0 ;  /* 0x000000ffff02d224 */ /* 0x000fea00000e0e02 */
[----:B------:R-:W-:Y:S04]  /*1af30*/  @!P5 SHF.R.S64 R0, R0, 0x1f, R2 ;  /* 0x0000001f0000d819 */ /* 0x000fe80000001002 */
[----:B---3--:R-:W-:Y:S01]  /*1af40*/  @!P5 IADD3 R4, P0, PT, R0, R4, RZ ;  /* 0x000000040004d210 */ /* 0x008fe20007f1e0ff */
[----:B------:R-:W-:Y:S03]  /*1af50*/  IMAD.SHL.U32 R0, R232, 0x20, RZ ;  /* 0x00000020e8007824 */ /* 0x000fe600078e00ff */
[----:B-----5:R-:W-:Y:S01]  /*1af60*/  @!P5 LEA.HI.X.SX32 R3, R2, R3, 0x1, P0 ;  /* 0x000000030203d211 */ /* 0x020fe200000f0eff */
[----:B------:R2:W-:Y:S01]  /*1af70*/  @!P5 STL [R1+0x1c], R4 ;  /* 0x00001c040100d387 */ /* 0x0005e20000100800 */
[----:B------:R-:W-:Y:S03]  /*1af80*/  IMAD.MOV.U32 R12, RZ, RZ, R4 ;  /* 0x000000ffff0c7224 */ /* 0x000fe600078e0004 */
        /* <DEDUP_REMOVED lines=13> */
[----:B------:R-:W-:Y:S02]  /*1b060*/  LOP3.LUT R9, R9, R3, RZ, 0x3c, !PT ;  /* 0x0000000309097212 */ /* 0x000fe400078e3cff */
[----:B------:R-:W-:Y:S05]  /*1b070*/  ISETP.GE.AND P6, PT, R10, RZ, PT ;  /* 0x000000ff0a00720c */ /* 0x000fea0003fc6270 */
        /* <DEDUP_REMOVED lines=29> */
[----:B------:R-:W2:Y:S01]  /*1b250*/  LD.E.64 R4, desc[UR4][R134.64+0x38] ;  /* 0x0000380486047980 */ /* 0x000ea2000c101b00 */
[-C--:B---3--:R-:W-:Y:S02]  /*1b260*/  LEA R8, P1, R10, R20.reuse, 0x2 ;  /* 0x000000140a087211 */ /* 0x088fe400078210ff */
[----:B------:R-:W-:Y:S02]  /*1b270*/  LEA R6, P0, R2, R20, 0x2 ;  /* 0x0000001402067211 */ /* 0x000fe400078010ff */
        /* <DEDUP_REMOVED lines=20> */
[----:B------:R-:W-:Y:S05]  /*1b3c0*/  LEA.HI.X R13, R2, R13, R3, 0x1, P0 ;  /* 0x0000000d020d7211 */ /* 0x000fea00000f0c03 */
[----:B------:R3:W-:Y:S02]  /*1b3d0*/  STL [R1+0x18], R13 ;  /* 0x0000180d01007387 */ /* 0x0007e40000100800 */
.L_x_5447:
[----:B------:R-:W-:Y:S05]  /*1b3e0*/  BSYNC.RECONVERGENT B0 ;  /* 0x0000000000007941 */ /* 0x000fea0003800200 */
.L_x_5446:
[----:B------:R-:W4:Y:S01]  /*1b3f0*/  LDL R6, [R1+0x18] ;  /* 0x0000180001067983 */ /* 0x000f220000100800 */
[----:B--2---:R-:W-:Y:S02]  /*1b400*/  IADD3 R4, P0, PT, R0, R12, RZ ;  /* 0x0000000c00047210 */ /* 0x004fe40007f1e0ff */
[----:B------:R-:W-:Y:S02]  /*1b410*/  SHF.L.U64.HI R14, R232, 0x5, R233 ;  /* 0x00000005e80e7819 */ /* 0x000fe400000102e9 */
[-C--:B------:R-:W-:Y:S03]  /*1b420*/  IADD3 R2, P1, PT, R4, R0.reuse, RZ ;  /* 0x0000000004027210 */ /* 0x080fe60007f3e0ff */
[--C-:B----4-:R-:W-:Y:S01]  /*1b430*/  IMAD.X R5, R14, 0x1, R6.reuse, P0 ;  /* 0x000000010e057824 */ /* 0x110fe200000e0606 */
        /* <DEDUP_REMOVED lines=8> */
[----:B------:R2:W-:Y:S01]  /*1b4c0*/  LDGSTS.E.BYPASS.LTC128B.128 [R230+0x2000], desc[UR4][R6.64] ;  /* 0x0200000006e67fae */ /* 0x0005e2000b981a04 */
[--C-:B------:R-:W-:Y:S01]  /*1b4d0*/  IMAD.X R9, R3, 0x1, R14.reuse, P0 ;  /* 0x0000000103097824 */ /* 0x100fe200000e060e */
[-C--:B---3--:R-:W-:Y:S02]  /*1b4e0*/  IADD3 R12, P0, PT, R10, R0.reuse, RZ ;  /* 0x000000000a0c7210 */ /* 0x088fe40007f1e0ff */
[----:B------:R3:W-:Y:S01]  /*1b4f0*/  LDGSTS.E.BYPASS.LTC128B.128 [R230+0x2800], desc[UR4][R4.64] ;  /* 0x0280000004e67fae */ /* 0x0007e2000b981a04 */
[--C-:B------:R-:W-:Y:S03]  /*1b500*/  IMAD.X R11, R9, 0x1, R14.reuse, P1 ;  /* 0x00000001090b7824 */ /* 0x100fe600008e060e */
[----:B------:R4:W-:Y:S01]  /*1b510*/  LDGSTS.E.BYPASS.LTC128B.128 [R230+0x3000], desc[UR4][R2.64] ;  /* 0x0300000002e67fae */ /* 0x0009e2000b981a04 */
[--C-:B------:R-:W-:Y:S03]  /*1b520*/  IMAD.X R13, R11, 0x1, R14.reuse, P0 ;  /* 0x000000010b0d7824 */ /* 0x100fe600000e060e */
[----:B------:R-:W-:Y:S04]  /*1b530*/  LDGSTS.E.BYPASS.LTC128B.128 [R230+0x3800], desc[UR4][R8.64] ;  /* 0x0380000008e67fae */ /* 0x000fe8000b981a04 */
[----:B------:R5:W-:Y:S04]  /*1b540*/  LDGSTS.E.BYPASS.LTC128B.128 [R230+0x4000], desc[UR4][R10.64] ;  /* 0x040000000ae67fae */ /* 0x000be8000b981a04 */
[----:B------:R1:W-:Y:S01]  /*1b550*/  LDGSTS.E.BYPASS.LTC128B.128 [R230+0x4800], desc[UR4][R12.64] ;  /* 0x048000000ce67fae */ /* 0x0003e2000b981a04 */
[-C--:B--2---:R-:W-:Y:S04]  /*1b560*/  IADD3 R6, P1, PT, R12, R0.reuse, RZ ;  /* 0x000000000c067210 */ /* 0x084fe80007f3e0ff */
[-C--:B---3--:R-:W-:Y:S01]  /*1b570*/  IADD3 R4, P0, PT, R6, R0.reuse, RZ ;  /* 0x0000000006047210 */ /* 0x088fe20007f1e0ff */
[--C-:B------:R-:W-:Y:S03]  /*1b580*/  IMAD.X R7, R13, 0x1, R14.reuse, P1 ;  /* 0x000000010d077824 */ /* 0x100fe600008e060e */
[----:B----4-:R-:W-:Y:S02]  /*1b590*/  IADD3 R2, P1, PT, R4, R0, RZ ;  /* 0x0000000004027210 */ /* 0x010fe40007f3e0ff */
[----:B------:R2:W-:Y:S01]  /*1b5a0*/  LDGSTS.E.BYPASS.LTC128B.128 [R230+0x5000], desc[UR4][R6.64] ;  /* 0x0500000006e67fae */ /* 0x0005e2000b981a04 */
[----:B------:R-:W-:Y:S05]  /*1b5b0*/  IADD3.X R5, PT, PT, R7, R14, RZ, P0, !PT ;  /* 0x0000000e07057210 */ /* 0x000fea00007fe4ff */
[----:B------:R3:W-:Y:S01]  /*1b5c0*/  LDGSTS.E.BYPASS.LTC128B.128 [R230+0x5800], desc[UR4][R4.64] ;  /* 0x0580000004e67fae */ /* 0x0007e2000b981a04 */
[-C--:B-----5:R-:W-:Y:S01]  /*1b5d0*/  IADD3 R10, P0, PT, R2, R0.reuse, RZ ;  /* 0x00000000020a7210 */ /* 0x0a0fe20007f1e0ff */
[--C-:B------:R-:W-:Y:S03]  /*1b5e0*/  IMAD.X R3, R5, 0x1, R14.reuse, P1 ;  /* 0x0000000105037824 */ /* 0x100fe600008e060e */
[-C--:B-1----:R-:W-:Y:S01]  /*1b5f0*/  IADD3 R12, P1, PT, R10, R0.reuse, RZ ;  /* 0x000000000a0c7210 */ /* 0x082fe20007f3e0ff */
        /* <DEDUP_REMOVED lines=8> */
[----:B--2---:R-:W-:Y:S04]  /*1b680*/  IADD3 R6, P1, PT, R8, R0, RZ ;  /* 0x0000000008067210 */ /* 0x004fe80007f3e0ff */
[----:B------:R-:W-:Y:S02]  /*1b690*/  IADD3.X R7, PT, PT, R9, R14, RZ, P1, !PT ;  /* 0x0000000e09077210 */ /* 0x000fe40000ffe4ff */
[-C--:B---3--:R-:W-:Y:S03]  /*1b6a0*/  IADD3 R4, P0, PT, R6, R0.reuse, RZ ;  /* 0x0000000006047210 */ /* 0x088fe60007f1e0ff */
[----:B------:R2:W-:Y:S02]  /*1b6b0*/  LDGSTS.E.BYPASS.LTC128B.128 [R230+0x8000], desc[UR4][R6.64] ;  /* 0x0800000006e67fae */ /* 0x0005e4000b981a04 */
[--C-:B------:R-:W-:Y:S01]  /*1b6c0*/  IMAD.X R5, R7, 0x1, R14.reuse, P0 ;  /* 0x0000000107057824 */ /* 0x100fe200000e060e */
[-C--:B-1----:R-:W-:Y:S04]  /*1b6d0*/  IADD3 R2, P1, PT, R4, R0.reuse, RZ ;  /* 0x0000000004027210 */ /* 0x082fe80007f3e0ff */
[----:B------:R2:W-:Y:S01]  /*1b6e0*/  LDGSTS.E.BYPASS.LTC128B.128 [R230+0x8800], desc[UR4][R4.64] ;  /* 0x0880000004e67fae */ /* 0x0005e2000b981a04 */
[----:B----4-:R-:W-:Y:S01]  /*1b6f0*/  IADD3 R10, P0, PT, R2, R0, RZ ;  /* 0x00000000020a7210 */ /* 0x010fe20007f1e0ff */
[--C-:B------:R-:W-:Y:S04]  /*1b700*/  IMAD.X R3, R5, 0x1, R14.reuse, P1 ;  /* 0x0000000105037824 */ /* 0x100fe800008e060e */
[----:B------:R-:W-:Y:S01]  /*1b710*/  IMAD.X R11, R3, 0x1, R14, P0 ;  /* 0x00000001030b7824 */ /* 0x000fe200000e060e */
[----:B------:R2:W-:Y:S04]  /*1b720*/  LDGSTS.E.BYPASS.LTC128B.128 [R230+0x9000], desc[UR4][R2.64] ;  /* 0x0900000002e67fae */ /* 0x0005e8000b981a04 */
[----:B------:R2:W-:Y:S04]  /*1b730*/  LDGSTS.E.BYPASS.LTC128B.128 [R230+0x9800], desc[UR4][R10.64] ;  /* 0x098000000ae67fae */ /* 0x0005e8000b981a04 */
[----:B------:R-:W0:Y:S02]  /*1b740*/  LDGDEPBAR ;  /* 0x00000000000079af */ /* 0x000e240000000000 */
.L_x_5445:
[----:B------:R-:W-:Y:S05]  /*1b750*/  BSYNC.RECONVERGENT B1 ;  /* 0x0000000000017941 */ /* 0x000fea0003800200 */
.L_x_5444:
[----:B--2---:R-:W2:Y:S01]  /*1b760*/  LD.E R3, desc[UR4][R134.64+0xdc] ;  /* 0x0000dc0486037980 */ /* 0x004ea2000c101900 */
[----:B-1--4-:R-:W-:Y:S02]  /*1b770*/  FMNMX3.FTZ R0, R132, R174, R175, !PT ;  /* 0x000000ae84007276 */ /* 0x012fe400078100af */
        /* <DEDUP_REMOVED lines=63> */
[----:B------:R-:W-:Y:S01]  /*1bb70*/  MOV R123, R19 ;  /* 0x00000013007b7202 */ /* 0x000fe20000000f00 */
[----:B------:R-:W1:Y:S01]  /*1bb80*/  SHFL.BFLY PT, R2, R0, 0x2, 0x1f ;  /* 0x0c401f0000027f89 */ /* 0x000e6200000e0000 */
[----:B------:R-:W-:Y:S02]  /*1bb90*/  SHF.R.U32.HI R66, RZ, 0x1, R228 ;  /* 0x00000001ff427819 */ /* 0x000fe400000116e4 */
        /* <DEDUP_REMOVED lines=43> */
[-CC-:B------:R-:W-:Y:S04]  /*1be50*/  FFMA.FTZ R42, R42, R3.reuse, -R70.reuse ;  /* 0x000000032a2a7223 */ /* 0x180fe80000010846 */
[----:B------:R-:W3:Y:S01]  /*1be60*/  MUFU.EX2 R0, R0 ;  /* 0x0000000000007308 */ /* 0x000ee20000000800 */
[-C--:B-1----:R-:W-:Y:S09]  /*1be70*/  FFMA.FTZ R5, R175, R3.reuse, -R70 ;  /* 0x00000003af057223 */ /* 0x082ff20000010846 */
        /* <DEDUP_REMOVED lines=13> */
[----:B------:R-:W-:Y:S05]  /*1bf50*/  LOP3.LUT R2, R2, 0x1c0, R4, 0xf8, !PT ;  /* 0x000001c002027812 */ /* 0x000fea00078ef804 */
[----:B------:R-:W-:Y:S01]  /*1bf60*/  MUFU.EX2 R40, R40 ;  /* 0x0000002800287308 */ /* 0x000fe20000000800 */
[----:B------:R-:W-:Y:S01]  /*1bf70*/  LOP3.LUT R2, R2, 0x38, R227, 0x78, !PT ;  /* 0x0000003802027812 */ /* 0x000fe200078e78e3 */
[-C--:B---3--:R-:W-:Y:S03]  /*1bf80*/  FFMA.FTZ R24, R178, R3.reuse, -R68 ;  /* 0x00000003b2187223 */ /* 0x088fe60000010844 */
[----:B------:R-:W-:Y:S01]  /*1bf90*/  LOP3.LUT R2, R2, 0x200, R4, 0xf8, !PT ;  /* 0x0000020002027812 */ /* 0x000fe200078ef804 */
[-C--:B------:R-:W-:Y:S04]  /*1bfa0*/  FFMA.FTZ R4, R168, R3.reuse, -R68 ;  /* 0x00000003a8047223 */ /* 0x080fe80000010844 */
[----:B------:R2:W-:Y:S01]  /*1bfb0*/  MUFU.EX2 R105, R24 ;  /* 0x0000001800697308 */ /* 0x0005e20000000800 */
[----:B------:R-:W-:Y:S01]  /*1bfc0*/  LEA R2, R2, UR8, 0x1 ;  /* 0x0000000802027c11 */ /* 0x000fe2000f8e08ff */
        /* <DEDUP_REMOVED lines=21> */
[--C-:B-1----:R-:W-:Y:S01]  /*1c120*/  FFMA.FTZ R4, R176, R3, -R70.reuse ;  /* 0x00000003b0047223 */ /* 0x102fe20000010846 */
[----:B----4-:R-:W-:Y:S07]  /*1c130*/  F2FP.BF16.F32.PACK_AB R46, R173, R131 ;  /* 0x00000083ad2e723e */ /* 0x010fee00000010ff */
[----:B------:R1:W-:Y:S01]  /*1c140*/  MUFU.EX2 R127, R4 ;  /* 0x00000004007f7308 */ /* 0x0003e20000000800 */
[----:B------:R-:W-:Y:S01]  /*1c150*/  LDSM.16.MT88.4 R60, [R65+0x800] ;  /* 0x00080000413c783b */ /* 0x000fe20000004200 */
[-C--:B-1----:R-:W-:Y:S01]  /*1c160*/  FFMA.FTZ R4, R169, R3.reuse, -R70 ;  /* 0x00000003a9047223 */ /* 0x082fe20000010846 */
[----:B------:R-:W-:Y:S01]  /*1c170*/  MOV R169, R16 ;  /* 0x0000001000a97202 */ /* 0x000fe20000000f00 */
[--C-:B------:R-:W-:Y:S06]  /*1c180*/  FFMA.FTZ R16, R170, R3, -R68.reuse ;  /* 0x00000003aa107223 */ /* 0x100fec0000010844 */
[----:B------:R1:W4:Y:S10]  /*1c190*/  MUFU.EX2 R133, R4 ;  /* 0x0000000400857308 */ /* 0x0003340000000800 */
[----:B------:R2:W-:Y:S01]  /*1c1a0*/  MUFU.EX2 R168, R16 ;  /* 0x0000001000a87308 */ /* 0x0005e20000000800 */
[C---:B-1----:R-:W-:Y:S01]  /*1c1b0*/  FMUL.FTZ R4, R0.reuse, R136 ;  /* 0x0000008800047220 */ /* 0x042fe20000410000 */
[----:B----4-:R-:W-:Y:S07]  /*1c1c0*/  F2FP.BF16.F32.PACK_AB R47, R133, R127 ;  /* 0x0000007f852f723e */ /* 0x010fee00000010ff */
[C---:B------:R-:W-:Y:S05]  /*1c1d0*/  HMMA.16816.F32.BF16 R4, R44.reuse, R12, R4 ;  /* 0x0000000c2c04723c */ /* 0x040fea0000041804 */
[C---:B------:R-:W-:Y:S01]  /*1c1e0*/  FMUL.FTZ R12, R0.reuse, R144 ;  /* 0x00000090000c7220 */ /* 0x040fe20000410000 */
[C---:B------:R-:W-:Y:S01]  /*1c1f0*/  FMUL.FTZ R13, R0.reuse, R145 ;  /* 0x00000091000d7220 */ /* 0x040fe20000410000 */
[----:B--2---:R-:W-:Y:S01]  /*1c200*/  FMUL.FTZ R16, R0, R148 ;  /* 0x0000009400107220 */ /* 0x004fe20000410000 */
[C---:B------:R-:W-:Y:S03]  /*1c210*/  HMMA.16816.F32.BF16 R8, R44.reuse, R14, R8 ;  /* 0x0000000e2c08723c */ /* 0x040fe60000041808 */
[C---:B------:R-:W-:Y:S01]  /*1c220*/  FMUL.FTZ R14, R36.reuse, R146 ;  /* 0x00000092240e7220 */ /* 0x040fe20000410000 */
[----:B------:R-:W-:Y:S07]  /*1c230*/  FMUL.FTZ R15, R36, R147 ;  /* 0x00000093240f7220 */ /* 0x000fee0000410000 */
[C---:B------:R-:W-:Y:S03]  /*1c240*/  HMMA.16816.F32.BF16 R12, R44.reuse, R20, R12 ;  /* 0x000000142c0c723c */ /* 0x040fe6000004180c */
[----:B------:R-:W-:Y:S01]  /*1c250*/  FFMA.FTZ R20, R171, R3, -R68 ;  /* 0x00000003ab147223 */ /* 0x000fe20000010844 */
[----:B------:R-:W-:Y:S03]  /*1c260*/  FMUL.FTZ R21, R0, R153 ;  /* 0x0000009900157220 */ /* 0x000fe60000410000 */
[----:B------:R1:W2:Y:S01]  /*1c270*/  MUFU.EX2 R132, R20 ;  /* 0x0000001400847308 */ /* 0x0002a20000000800 */
[C---:B------:R-:W-:Y:S03]  /*1c280*/  HMMA.16816.F32.BF16 R16, R44.reuse, R22, R16 ;  /* 0x000000162c10723c */ /* 0x040fe60000041810 */
[C---:B------:R-:W-:Y:S01]  /*1c290*/  FMUL.FTZ R22, R36.reuse, R154 ;  /* 0x0000009a24167220 */ /* 0x040fe20000410000 */
[----:B------:R-:W-:Y:S01]  /*1c2a0*/  FMUL.FTZ R23, R36, R155 ;  /* 0x0000009b24177220 */ /* 0x000fe20000410000 */
[-C--:B-1----:R-:W-:Y:S04]  /*1c2b0*/  FFMA.FTZ R20, R179, R3.reuse, -R70 ;  /* 0x00000003b3147223 */ /* 0x082fe80000010846 */
[----:B------:R1:W4:Y:S02]  /*1c2c0*/  MUFU.EX2 R230, R20 ;  /* 0x0000001400e67308 */ /* 0x0003240000000800 */
[----:B-1----:R-:W-:Y:S07]  /*1c2d0*/  FMUL.FTZ R20, R0, R152 ;  /* 0x0000009800147220 */ /* 0x002fee0000410000 */
[C---:B------:R-:W-:Y:S03]  /*1c2e0*/  HMMA.16816.F32.BF16 R20, R44.reuse, R28, R20 ;  /* 0x0000001c2c14723c */ /* 0x040fe60000041814 */
[----:B------:R-:W-:Y:S01]  /*1c2f0*/  FFMA.FTZ R28, R180, R3, -R68 ;  /* 0x00000003b41c7223 */ /* 0x000fe20000010844 */
[----:B------:R-:W-:Y:S03]  /*1c300*/  FMUL.FTZ R29, R0, R161 ;  /* 0x000000a1001d7220 */ /* 0x000fe60000410000 */
[----:B------:R1:W5:Y:S01]  /*1c310*/  MUFU.EX2 R111, R28 ;  /* 0x0000001c006f7308 */ /* 0x0003620000000800 */
[C---:B------:R-:W-:Y:S03]  /*1c320*/  HMMA.16816.F32.BF16 R24, R44.reuse, R30, R24 ;  /* 0x0000001e2c18723c */ /* 0x040fe60000041818 */
[C---:B------:R-:W-:Y:S01]  /*1c330*/  FMUL.FTZ R30, R36.reuse, R162 ;  /* 0x000000a2241e7220 */ /* 0x040fe20000410000 */
[----:B------:R-:W-:Y:S01]  /*1c340*/  FMUL.FTZ R31, R36, R163 ;  /* 0x000000a3241f7220 */ /* 0x000fe20000410000 */
[----:B-1----:R-:W-:Y:S07]  /*1c350*/  FMUL.FTZ R28, R0, R160 ;  /* 0x000000a0001c7220 */ /* 0x002fee0000410000 */
[C---:B---3--:R-:W-:Y:S08]  /*1c360*/  HMMA.16816.F32.BF16 R28, R44.reuse, R48, R28 ;  /* 0x000000302c1c723c */ /* 0x048ff0000004181c */
[----:B------:R-:W-:Y:S01]  /*1c370*/  HMMA.16816.F32.BF16 R32, R44, R50, R32 ;  /* 0x000000322c20723c */ /* 0x000fe20000041820 */
[----:B------:R-:W1:Y:S02]  /*1c380*/  LDSM.16.MT88.4 R48, [R43+0x800] ;  /* 0x000800002b30783b */ /* 0x000e640000004200 */
[----:B--2---:R-:W-:Y:S02]  /*1c390*/  F2FP.BF16.F32.PACK_AB R44, R132, R168 ;  /* 0x000000a8842c723e */ /* 0x004fe400000010ff */
[----:B----4-:R-:W-:Y:S02]  /*1c3a0*/  F2FP.BF16.F32.PACK_AB R45, R172, R230 ;  /* 0x000000e6ac2d723e */ /* 0x010fe400000010ff */
[----:B-----5:R-:W-:Y:S02]  /*1c3b0*/  F2FP.BF16.F32.PACK_AB R46, R111, R105 ;  /* 0x000000696f2e723e */ /* 0x020fe400000010ff */
        /* <DEDUP_REMOVED lines=34> */
[-C--:B---3--:R-:W-:Y:S01]  /*1c5e0*/  FFMA.FTZ R60, R193, R3.reuse, -R68 ;  /* 0x00000003c13c7223 */ /* 0x088fe20000010844 */
        /* <DEDUP_REMOVED lines=52> */
[----:B------:R-:W-:Y:S04]  /*1c930*/  MOV R206, R133 ;  /* 0x0000008500ce7202 */ /* 0x000fe80000000f00 */
[C---:B------:R-:W-:Y:S03]  /*1c940*/  HMMA.16816.F32.BF16 R16, R44.reuse, R58, R16 ;  /* 0x0000003a2c10723c */ /* 0x040fe60000041810 */
[--C-:B-1----:R-:W-:Y:S01]  /*1c950*/  FFMA.FTZ R52, R204, R3, -R70.reuse ;  /* 0x00000003cc347223 */ /* 0x102fe20000010846 */
[----:B------:R-:W-:Y:S03]  /*1c960*/  MOV R204, R169 ;  /* 0x000000a900cc7202 */ /* 0x000fe60000000f00 */
[----:B------:R1:W4:Y:S01]  /*1c970*/  MUFU.EX2 R171, R52 ;  /* 0x0000003400ab7308 */ /* 0x0003220000000800 */
[C---:B------:R-:W-:Y:S03]  /*1c980*/  HMMA.16816.F32.BF16 R20, R44.reuse, R48, R20 ;  /* 0x000000302c14723c */ /* 0x040fe60000041814 */
[----:B------:R-:W-:Y:S01]  /*1c990*/  FFMA.FTZ R48, R207, R3, -R70 ;  /* 0x00000003cf307223 */ /* 0x000fe20000010846 */
[----:B------:R-:W-:Y:S05]  /*1c9a0*/  MOV R207, R127 ;  /* 0x0000007f00cf7202 */ /* 0x000fea0000000f00 */
[----:B------:R5:W-:Y:S01]  /*1c9b0*/  MUFU.EX2 R168, R48 ;  /* 0x0000003000a87308 */ /* 0x000be20000000800 */
[C---:B------:R-:W-:Y:S08]  /*1c9c0*/  HMMA.16816.F32.BF16 R24, R44.reuse, R50, R24 ;  /* 0x000000322c18723c */ /* 0x040ff00000041818 */
[C---:B--2---:R-:W-:Y:S03]  /*1c9d0*/  HMMA.16816.F32.BF16 R28, R44.reuse, R60, R28 ;  /* 0x0000003c2c1c723c */ /* 0x044fe6000004181c */
[--C-:B-1----:R-:W-:Y:S01]  /*1c9e0*/  FFMA.FTZ R52, R203, R3, -R68.reuse ;  /* 0x00000003cb347223 */ /* 0x102fe20000010844 */
[----:B------:R-:W-:Y:S01]  /*1c9f0*/  MOV R203, R173 ;  /* 0x000000ad00cb7202 */ /* 0x000fe20000000f00 */
[-C--:B------:R-:W-:Y:S01]  /*1ca00*/  FFMA.FTZ R60, R208, R3.reuse, -R68 ;  /* 0x00000003d03c7223 */ /* 0x080fe20000010844 */
[----:B------:R1:W-:Y:S01]  /*1ca10*/  MUFU.EX2 R173, R56 ;  /* 0x0000003800ad7308 */ /* 0x0003e20000000800 */
[----:B------:R-:W-:Y:S01]  /*1ca20*/  MOV R208, R106 ;  /* 0x0000006a00d07202 */ /* 0x000fe20000000f00 */
[----:B------:R-:W-:Y:S01]  /*1ca30*/  HMMA.16816.F32.BF16 R32, R44, R62, R32 ;  /* 0x0000003e2c20723c */ /* 0x000fe20000041820 */
[----:B-----5:R-:W-:Y:S02]  /*1ca40*/  LDSM.16.MT88.4 R48, [R43+0x2000] ;  /* 0x002000002b30783b */ /* 0x020fe40000004200 */
[----:B---3--:R-:W-:Y:S02]  /*1ca50*/  F2FP.BF16.F32.PACK_AB R44, R177, R176 ;  /* 0x000000b0b12c723e */ /* 0x008fe400000010ff */
[----:B----4-:R-:W-:Y:S03]  /*1ca60*/  F2FP.BF16.F32.PACK_AB R45, R171, R174 ;  /* 0x000000aeab2d723e */ /* 0x010fe600000010ff */
[----:B------:R2:W3:Y:S10]  /*1ca70*/  MUFU.EX2 R172, R52 ;  /* 0x0000003400ac7308 */ /* 0x0004f40000000800 */
[----:B------:R4:W-:Y:S01]  /*1ca80*/  MUFU.EX2 R167, R60 ;  /* 0x0000003c00a77308 */ /* 0x0009e20000000800 */
[----:B-1----:R-:W-:Y:S01]  /*1ca90*/  FFMA.FTZ R56, R205, R3, -R70 ;  /* 0x00000003cd387223 */ /* 0x002fe20000010846 */
[----:B------:R-:W-:Y:S08]  /*1caa0*/  MOV R205, R131 ;  /* 0x0000008300cd7202 */ /* 0x000ff00000000f00 */
[----:B------:R-:W1:Y:S01]  /*1cab0*/  MUFU.EX2 R170, R56 ;  /* 0x0000003800aa7308 */ /* 0x000e620000000800 */
[----:B--2---:R-:W2:Y:S01]  /*1cac0*/  LDSM.16.MT88.4 R52, [R2+0xc000] ;  /* 0x00c000000234783b */ /* 0x004ea20000004200 */
[----:B---3--:R-:W-:Y:S01]  /*1cad0*/  F2FP.BF16.F32.PACK_AB R46, R173, R172 ;  /* 0x000000acad2e723e */ /* 0x008fe200000010ff */
[----:B----4-:R-:W-:Y:S01]  /*1cae0*/  FFMA.FTZ R60, R209, R3, -R68 ;  /* 0x00000003d13c7223 */ /* 0x010fe20000010844 */
[----:B------:R-:W-:Y:S06]  /*1caf0*/  MOV R209, R99 ;  /* 0x0000006300d17202 */ /* 0x000fec0000000f00 */
[----:B------:R3:W4:Y:S01]  /*1cb00*/  MUFU.EX2 R169, R60 ;  /* 0x0000003c00a97308 */ /* 0x0007220000000800 */
[----:B-1----:R-:W-:Y:S01]  /*1cb10*/  F2FP.BF16.F32.PACK_AB R47, R168, R170 ;  /* 0x000000aaa82f723e */ /* 0x002fe200000010ff */
[----:B------:R-:W1:Y:S08]  /*1cb20*/  LDSM.16.MT88.4 R56, [R64+0xc000] ;  /* 0x00c000004038783b */ /* 0x000e700000004200 */
[----:B---3--:R-:W3:Y:S01]  /*1cb30*/  LDSM.16.MT88.4 R60, [R65+0x2000] ;  /* 0x00200000413c783b */ /* 0x008ee20000004200 */
[C---:B--2---:R-:W-:Y:S03]  /*1cb40*/  HMMA.16816.F32.BF16 R4, R44.reuse, R52, R4 ;  /* 0x000000342c04723c */ /* 0x044fe60000041804 */
[-C--:B------:R-:W-:Y:S04]  /*1cb50*/  FFMA.FTZ R52, R210, R3.reuse, -R70 ;  /* 0x00000003d2347223 */ /* 0x080fe80000010846 */
[----:B------:R-:W2:Y:S01]  /*1cb60*/  LDL.LU R210, [R1+0xc] ;  /* 0x00000c0001d27983 */ /* 0x000ea20000300800 */
[----:B------:R5:W-:Y:S01]  /*1cb70*/  MUFU.EX2 R166, R52 ;  /* 0x0000003400a67308 */ /* 0x000be20000000800 */
[C---:B------:R-:W-:Y:S08]  /*1cb80*/  HMMA.16816.F32.BF16 R8, R44.reuse, R54, R8 ;  /* 0x000000362c08723c */ /* 0x040ff00000041808 */
[C---:B-1----:R-:W-:Y:S03]  /*1cb90*/  HMMA.16816.F32.BF16 R12, R44.reuse, R56, R12 ;  /* 0x000000382c0c723c */ /* 0x042fe6000004180c */
[----:B------:R-:W-:Y:S01]  /*1cba0*/  FFMA.FTZ R56, R214, R3, -R68 ;  /* 0x00000003d6387223 */ /* 0x000fe20000010844 */
[----:B------:R-:W-:Y:S01]  /*1cbb0*/  MOV R214, R95 ;  /* 0x0000005f00d67202 */ /* 0x000fe20000000f00 */
[-CC-:B-----5:R-:W-:Y:S03]  /*1cbc0*/  FFMA.FTZ R52, R212, R3.reuse, -R70.reuse ;  /* 0x00000003d4347223 */ /* 0x1a0fe60000010846 */
[C---:B------:R-:W-:Y:S01]  /*1cbd0*/  HMMA.16816.F32.BF16 R16, R44.reuse, R58, R16 ;  /* 0x0000003a2c10723c */ /* 0x040fe20000041810 */
[----:B------:R1:W-:Y:S02]  /*1cbe0*/  MUFU.EX2 R164, R56 ;  /* 0x0000003800a47308 */ /* 0x0003e40000000800 */
[----:B------:R-:W-:Y:S05]  /*1cbf0*/  MOV R212, R130 ;  /* 0x0000008200d47202 */ /* 0x000fea0000000f00 */
[C---:B------:R-:W-:Y:S03]  /*1cc00*/  HMMA.16816.F32.BF16 R20, R44.reuse, R48, R20 ;  /* 0x000000302c14723c */ /* 0x040fe60000041814 */
[----:B------:R5:W4:Y:S01]  /*1cc10*/  MUFU.EX2 R163, R52 ;  /* 0x0000003400a37308 */ /* 0x000b220000000800 */
[-CC-:B------:R-:W-:Y:S04]  /*1cc20*/  FFMA.FTZ R48, R215, R3.reuse, -R70.reuse ;  /* 0x00000003d7307223 */ /* 0x180fe80000010846 */
[C---:B------:R-:W-:Y:S05]  /*1cc30*/  HMMA.16816.F32.BF16 R24, R44.reuse, R50, R24 ;  /* 0x000000322c18723c */ /* 0x040fea0000041818 */
[----:B------:R4:W-:Y:S01]  /*1cc40*/  MUFU.EX2 R160, R48 ;  /* 0x0000003000a07308 */ /* 0x0009e20000000800 */
[-C--:B-1----:R-:W-:Y:S02]  /*1cc50*/  FFMA.FTZ R56, R213, R3.reuse, -R70 ;  /* 0x00000003d5387223 */ /* 0x082fe40000010846 */
[C---:B---3--:R-:W-:Y:S07]  /*1cc60*/  HMMA.16816.F32.BF16 R28, R44.reuse, R60, R28 ;  /* 0x0000003c2c1c723c */ /* 0x048fee000004181c */
[----:B------:R-:W1:Y:S01]  /*1cc70*/  MUFU.EX2 R162, R56 ;  /* 0x0000003800a27308 */ /* 0x000e620000000800 */
[-CC-:B-----5:R-:W-:Y:S01]  /*1cc80*/  FFMA.FTZ R52, R211, R3.reuse, -R68.reuse ;  /* 0x00000003d3347223 */ /* 0x1a0fe20000010844 */
[--C-:B------:R-:W-:Y:S01]  /*1cc90*/  FFMA.FTZ R60, R220, R3, -R68.reuse ;  /* 0x00000003dc3c7223 */ /* 0x100fe20000010844 */
[----:B------:R-:W3:Y:S01]  /*1cca0*/  LDL.LU R211, [R1+0x10] ;  /* 0x0000100001d37983 */ /* 0x000ee20000300800 */
[----:B------:R-:W-:Y:S06]  /*1ccb0*/  HMMA.16816.F32.BF16 R32, R44, R62, R32 ;  /* 0x0000003e2c20723c */ /* 0x000fec0000041820 */
[----:B------:R-:W5:Y:S01]  /*1ccc0*/  MUFU.EX2 R165, R52 ;  /* 0x0000003400a57308 */ /* 0x000f620000000800 */
[----:B----4-:R-:W-:Y:S01]  /*1ccd0*/  LDSM.16.MT88.4 R48, [R43+0x2800] ;  /* 0x002800002b30783b */ /* 0x010fe20000004200 */
[----:B------:R-:W-:Y:S02]  /*1cce0*/  F2FP.BF16.F32.PACK_AB R44, R169, R167 ;  /* 0x000000a7a92c723e */ /* 0x000fe400000010ff */
[----:B------:R-:W-:Y:S06]  /*1ccf0*/  F2FP.BF16.F32.PACK_AB R45, R163, R166 ;  /* 0x000000a6a32d723e */ /* 0x000fec00000010ff */
[----:B------:R4:W-:Y:S01]  /*1cd00*/  MUFU.EX2 R159, R60 ;  /* 0x0000003c009f7308 */ /* 0x0009e20000000800 */
[----:B-1----:R-:W-:Y:S01]  /*1cd10*/  F2FP.BF16.F32.PACK_AB R47, R160, R162 ;  /* 0x000000a2a02f723e */ /* 0x002fe200000010ff */
[----:B------:R-:W-:Y:S01]  /*1cd20*/  LDSM.16.MT88.4 R56, [R64+0xc800] ;  /* 0x00c800004038783b */ /* 0x000fe20000004200 */
[----:B-----5:R-:W-:Y:S07]  /*1cd30*/  F2FP.BF16.F32.PACK_AB R46, R164, R165 ;  /* 0x000000a5a42e723e */ /* 0x020fee00000010ff */
[----:B------:R-:W1:Y:S01]  /*1cd40*/  LDSM.16.MT88.4 R52, [R2+0xc800] ;  /* 0x00c800000234783b */ /* 0x000e620000004200 */
[-C--:B----4-:R-:W-:Y:S04]  /*1cd50*/  FFMA.FTZ R60, R221, R3.reuse, -R68 ;  /* 0x00000003dd3c7223 */ /* 0x090fe80000010844 */
[----:B------:R4:W5:Y:S03]  /*1cd60*/  MUFU.EX2 R161, R60 ;  /* 0x0000003c00a17308 */ /* 0x0009660000000800 */
[----:B----4-:R-:W4:Y:S01]  /*1cd70*/  LDSM.16.MT88.4 R60, [R65+0x2800] ;  /* 0x00280000413c783b */ /* 0x010f220000004200 */
        /* <DEDUP_REMOVED lines=16> */
[C---:B----4-:R-:W-:Y:S03]  /*1ce80*/  HMMA.16816.F32.BF16 R28, R44.reuse, R60, R28 ;  /* 0x0000003c2c1c723c */ /* 0x050fe6000004181c */
        /* <DEDUP_REMOVED lines=36> */
[----:B--2---:R-:W-:Y:S02]  /*1d0d0*/  LDSM.16.MT88.4 R48, [R43+0x3800] ;  /* 0x003800002b30783b */ /* 0x004fe40000004200 */
[----:B------:R-:W-:Y:S02]  /*1d0e0*/  F2FP.BF16.F32.PACK_AB R44, R152, R151 ;  /* 0x00000097982c723e */ /* 0x000fe400000010ff */
[----:B------:R-:W-:Y:S04]  /*1d0f0*/  F2FP.BF16.F32.PACK_AB R45, R149, R148 ;  /* 0x00000094952d723e */ /* 0x000fe800000010ff */
[----:B------:R2:W-:Y:S01]  /*1d100*/  MUFU.EX2 R143, R60 ;  /* 0x0000003c008f7308 */ /* 0x0005e20000000800 */
[----:B-----5:R-:W-:Y:S01]  /*1d110*/  F2FP.BF16.F32.PACK_AB R47, R146, R144 ;  /* 0x00000090922f723e */ /* 0x020fe200000010ff */
[----:B------:R-:W-:Y:S01]  /*1d120*/  LDSM.16.MT88.4 R56, [R64+0xd800] ;  /* 0x00d800004038783b */ /* 0x000fe20000004200 */
[----:B-1----:R-:W-:Y:S07]  /*1d130*/  F2FP.BF16.F32.PACK_AB R46, R150, R147 ;  /* 0x00000093962e723e */ /* 0x002fee00000010ff */
[----:B------:R-:W1:Y:S01]  /*1d140*/  LDSM.16.MT88.4 R52, [R2+0xd800] ;  /* 0x00d800000234783b */ /* 0x000e620000004200 */
[-C--:B--2---:R-:W-:Y:S04]  /*1d150*/  FFMA.FTZ R60, R69, R3.reuse, -R68 ;  /* 0x00000003453c7223 */ /* 0x084fe80000010844 */
[----:B------:R2:W4:Y:S03]  /*1d160*/  MUFU.EX2 R145, R60 ;  /* 0x0000003c00917308 */ /* 0x0005260000000800 */
        /* <DEDUP_REMOVED lines=19> */
[--C-:B------:R-:W-:Y:S05]  /*1d2a0*/  FFMA.FTZ R60, R76, R3, -R68.reuse ;  /* 0x000000034c3c7223 */ /* 0x100fea0000010844 */
[----:B------:R-:W1:Y:S01]  /*1d2b0*/  MUFU.EX2 R142, R52 ;  /* 0x00000034008e7308 */ /* 0x000e620000000800 */
[----:B------:R-:W-:Y:S01]  /*1d2c0*/  HMMA.16816.F32.BF16 R32, R44, R62, R32 ;  /* 0x0000003e2c20723c */ /* 0x000fe20000041820 */
[----:B----4-:R-:W-:Y:S02]  /*1d2d0*/  LDSM.16.MT88.4 R48, [R43+0x4000] ;  /* 0x004000002b30783b */ /* 0x010fe40000004200 */
[----:B------:R-:W-:Y:S02]  /*1d2e0*/  F2FP.BF16.F32.PACK_AB R44, R145, R143 ;  /* 0x0000008f912c723e */ /* 0x000fe400000010ff */
[----:B---3--:R-:W-:Y:S04]  /*1d2f0*/  F2FP.BF16.F32.PACK_AB R45, R139, R141 ;  /* 0x0000008d8b2d723e */ /* 0x008fe800000010ff */
        /* <DEDUP_REMOVED lines=87> */
[----:B------:R-:W-:Y:S01]  /*1d870*/  FFMA.FTZ R60, R100, R3, -R68 ;  /* 0x00000003643c7223 */ /* 0x000fe20000010844 */
[----:B------:R1:W-:Y:S03]  /*1d880*/  MUFU.EX2 R96, R56 ;  /* 0x0000003800607308 */ /* 0x0003e60000000800 */
[----:B------:R-:W-:Y:S01]  /*1d890*/  HMMA.16816.F32.BF16 R32, R44, R62, R32 ;  /* 0x0000003e2c20723c */ /* 0x000fe20000041820 */
[----:B-----5:R-:W-:Y:S02]  /*1d8a0*/  LDSM.16.MT88.4 R48, [R43+0x5800] ;  /* 0x005800002b30783b */ /* 0x020fe40000004200 */
[----:B---3--:R-:W-:Y:S04]  /*1d8b0*/  F2FP.BF16.F32.PACK_AB R44, R105, R106 ;  /* 0x0000006a692c723e */ /* 0x008fe800000010ff */
[----:B------:R2:W3:Y:S01]  /*1d8c0*/  MUFU.EX2 R99, R52 ;  /* 0x0000003400637308 */ /* 0x0004e20000000800 */
[----:B----4-:R-:W-:Y:S09]  /*1d8d0*/  F2FP.BF16.F32.PACK_AB R45, R94, R95 ;  /* 0x0000005f5e2d723e */ /* 0x010ff200000010ff */
[----:B------:R4:W-:Y:S01]  /*1d8e0*/  MUFU.EX2 R90, R60 ;  /* 0x0000003c005a7308 */ /* 0x0009e20000000800 */
[----:B-1----:R-:W-:Y:S09]  /*1d8f0*/  FFMA.FTZ R56, R98, R3, -R70 ;  /* 0x0000000362387223 */ /* 0x002ff20000010846 */
[----:B------:R1:W5:Y:S01]  /*1d900*/  MUFU.EX2 R93, R56 ;  /* 0x00000038005d7308 */ /* 0x0003620000000800 */
[----:B--2---:R-:W2:Y:S01]  /*1d910*/  LDSM.16.MT88.4 R52, [R2+0xf800] ;  /* 0x00f800000234783b */ /* 0x004ea20000004200 */
[----:B---3--:R-:W-:Y:S01]  /*1d920*/  F2FP.BF16.F32.PACK_AB R46, R96, R99 ;  /* 0x00000063602e723e */ /* 0x008fe200000010ff */
[----:B----4-:R-:W-:Y:S07]  /*1d930*/  FFMA.FTZ R60, R101, R3, -R68 ;  /* 0x00000003653c7223 */ /* 0x010fee0000010844 */
[----:B------:R3:W4:Y:S01]  /*1d940*/  MUFU.EX2 R91, R60 ;  /* 0x0000003c005b7308 */ /* 0x0007220000000800 */
[----:B-1----:R-:W1:Y:S01]  /*1d950*/  LDSM.16.MT88.4 R56, [R64+0xf800] ;  /* 0x00f800004038783b */ /* 0x002e620000004200 */
[----:B-----5:R-:W-:Y:S07]  /*1d960*/  F2FP.BF16.F32.PACK_AB R47, R92, R93 ;  /* 0x0000005d5c2f723e */ /* 0x020fee00000010ff */
[----:B---3--:R-:W3:Y:S01]  /*1d970*/  LDSM.16.MT88.4 R60, [R65+0x5800] ;  /* 0x00580000413c783b */ /* 0x008ee20000004200 */
[C---:B--2---:R-:W-:Y:S03]  /*1d980*/  HMMA.16816.F32.BF16 R4, R44.reuse, R52, R4 ;  /* 0x000000342c04723c */ /* 0x044fe60000041804 */
[-C--:B------:R-:W-:Y:S04]  /*1d990*/  FFMA.FTZ R52, R102, R3.reuse, -R70 ;  /* 0x0000000366347223 */ /* 0x080fe80000010846 */
[----:B------:R2:W-:Y:S01]  /*1d9a0*/  MUFU.EX2 R89, R52 ;  /* 0x0000003400597308 */ /* 0x0005e20000000800 */
[C---:B------:R-:W-:Y:S08]  /*1d9b0*/  HMMA.16816.F32.BF16 R8, R44.reuse, R54, R8 ;  /* 0x000000362c08723c */ /* 0x040ff00000041808 */
[C---:B-1----:R-:W-:Y:S03]  /*1d9c0*/  HMMA.16816.F32.BF16 R12, R44.reuse, R56, R12 ;  /* 0x000000382c0c723c */ /* 0x042fe6000004180c */
[-C--:B------:R-:W-:Y:S04]  /*1d9d0*/  FFMA.FTZ R56, R250, R3.reuse, -R68 ;  /* 0x00000003fa387223 */ /* 0x080fe80000010844 */
[----:B------:R1:W-:Y:S01]  /*1d9e0*/  MUFU.EX2 R87, R56 ;  /* 0x0000003800577308 */ /* 0x0003e20000000800 */
[C---:B------:R-:W-:Y:S03]  /*1d9f0*/  HMMA.16816.F32.BF16 R16, R44.reuse, R58, R16 ;  /* 0x0000003a2c10723c */ /* 0x040fe60000041810 */
[-CC-:B--2---:R-:W-:Y:S06]  /*1da00*/  FFMA.FTZ R52, R103, R3.reuse, -R70.reuse ;  /* 0x0000000367347223 */ /* 0x184fec0000010846 */
[----:B------:R2:W5:Y:S01]  /*1da10*/  MUFU.EX2 R86, R52 ;  /* 0x0000003400567308 */ /* 0x0005620000000800 */
[C---:B------:R-:W-:Y:S03]  /*1da20*/  HMMA.16816.F32.BF16 R20, R44.reuse, R48, R20 ;  /* 0x000000302c14723c */ /* 0x040fe60000041814 */
[-C--:B------:R-:W-:Y:S06]  /*1da30*/  FFMA.FTZ R48, R251, R3.reuse, -R70 ;  /* 0x00000003fb307223 */ /* 0x080fec0000010846 */
[----:B------:R4:W-:Y:S01]  /*1da40*/  MUFU.EX2 R85, R48 ;  /* 0x0000003000557308 */ /* 0x0009e20000000800 */
[C---:B------:R-:W-:Y:S01]  /*1da50*/  HMMA.16816.F32.BF16 R24, R44.reuse, R50, R24 ;  /* 0x000000322c18723c */ /* 0x040fe20000041818 */
[----:B-1----:R-:W-:Y:S07]  /*1da60*/  LDSM.16.MT88.4 R56, [R43+0x6000] ;  /* 0x006000002b38783b */ /* 0x002fee0000004200 */
[C---:B---3--:R-:W-:Y:S03]  /*1da70*/  HMMA.16816.F32.BF16 R28, R44.reuse, R60, R28 ;  /* 0x0000003c2c1c723c */ /* 0x048fe6000004181c */
[----:B--2---:R-:W-:Y:S01]  /*1da80*/  FFMA.FTZ R52, R104, R3, -R68 ;  /* 0x0000000368347223 */ /* 0x004fe20000010844 */
[----:B------:R-:W-:Y:S01]  /*1da90*/  FFMA.FTZ R60, R36, R211, R214 ;  /* 0x000000d3243c7223 */ /* 0x000fe200000100d6 */
[----:B------:R-:W-:Y:S01]  /*1daa0*/  FFMA.FTZ R61, R0, R210, R212 ;  /* 0x000000d2003d7223 */ /* 0x000fe200000100d4 */
[-C--:B------:R-:W-:Y:S01]  /*1dab0*/  FFMA.FTZ R36, R108, R3.reuse, -R68 ;  /* 0x000000036c247223 */ /* 0x080fe20000010844 */
[----:B------:R1:W2:Y:S01]  /*1dac0*/  MUFU.EX2 R88, R52 ;  /* 0x0000003400587308 */ /* 0x0002a20000000800 */
[----:B------:R-:W-:Y:S03]  /*1dad0*/  HMMA.16816.F32.BF16 R32, R44, R62, R32 ;  /* 0x0000003e2c20723c */ /* 0x000fe60000041820 */
[----:B----4-:R-:W-:Y:S01]  /*1dae0*/  FFMA.FTZ R48, R107, R3, -R70 ;  /* 0x000000036b307223 */ /* 0x010fe20000010846 */
        /* <DEDUP_REMOVED lines=160> */
[----:B------:R3:W5:Y:S02]  /*1e4f0*/  LDSM.16.MT88.4 R140, [R2+0x11800] ;  /* 0x01180000028c783b */ /* 0x0007640000004200 */
        /* <DEDUP_REMOVED lines=74> */
[----:B------:R2:W-:Y:S04]  /*1e9a0*/  STL [R1+0xc], R0 ;  /* 0x00000c0001007387 */ /* 0x0005e80000100800 */
[----:B------:R2:W-:Y:S01]  /*1e9b0*/  STL [R1+0x14], R190 ;  /* 0x000014be01007387 */ /* 0x0005e20000100800 */
[----:B------:R-:W-:Y:S05]  /*1e9c0*/  @P0 BRA `(.L_x_5448) ;  /* 0xffffff9800ac0947 */ /* 0x000fea000383ffff */
.L_x_5441:
        /* <DEDUP_REMOVED lines=17> */
.L_x_5456:
[----:B------:R-:W-:Y:S01]  /*1eae0*/  FSETP.NE.FTZ.AND P1, PT, R0, RZ, PT ;  /* 0x000000ff0000720b */ /* 0x000fe20003f35000 */
[----:B----4-:R-:W-:Y:S01]  /*1eaf0*/  FADD.FTZ R3, R2, R3 ;  /* 0x0000000302037221 */ /* 0x010fe20000010000 */
[----:B------:R-:W2:Y:S01]  /*1eb00*/  MUFU.RCP R4, R0 ;  /* 0x0000000000047308 */ /* 0x000ea20000001000 */
[C---:B------:R-:W-:Y:S01]  /*1eb10*/  SHF.L.U32 R8, R228.reuse, 0x1, RZ ;  /* 0x00000001e4087819 */ /* 0x040fe200000006ff */
[----:B------:R-:W-:Y:S05]  /*1eb20*/  WARPSYNC.ALL ;  /* 0x0000000000007948 */ /* 0x000fea0003800000 */
[----:B------:R-:W-:Y:S01]  /*1eb30*/  FSETP.NE.FTZ.AND P0, PT, R3, RZ, PT ;  /* 0x000000ff0300720b */ /* 0x000fe20003f15000 */
[----:B------:R-:W-:Y:S01]  /*1eb40*/  MUFU.RCP R5, R3 ;  /* 0x0000000300057308 */ /* 0x000fe20000001000 */
[----:B-1----:R-:W-:-:S02]  /*1eb50*/  SHF.L.U32 R2, R228, 0x5, RZ ;  /* 0x00000005e4027819 */ /* 0x002fc400000006ff */
[----:B------:R-:W-:Y:S02]  /*1eb60*/  LOP3.LUT R6, R8, 0x6, RZ, 0xc0, !PT ;  /* 0x0000000608067812 */ /* 0x000fe400078ec0ff */
[----:B------:R-:W-:Y:S02]  /*1eb70*/  SHF.L.U32 R10, R228, 0x4, RZ ;  /* 0x00000004e40a7819 */ /* 0x000fe400000006ff */
[----:B------:R-:W-:Y:S01]  /*1eb80*/  LOP3.LUT R6, R6, 0x7c00, R2, 0xf8, !PT ;  /* 0x00007c0006067812 */ /* 0x000fe200078ef802 */
[----:B------:R-:W1:Y:S01]  /*1eb90*/  @P1 MUFU.LG2 R0, R0 ;  /* 0x0000000000001308 */ /* 0x000e620000000c00 */
[----:B--2---:R-:W-:Y:S02]  /*1eba0*/  FSEL R2, R4, 1, P1 ;  /* 0x3f80000004027808 */ /* 0x004fe40000800000 */
[----:B------:R-:W-:Y:S02]  /*1ebb0*/  MOV R44, 0xff800000 ;  /* 0xff800000002c7802 */ /* 0x000fe40000000f00 */
[----:B------:R-:W-:Y:S01]  /*1ebc0*/  LOP3.LUT R9, R10, 0x1c0, RZ, 0xc0, !PT ;  /* 0x000001c00a097812 */ /* 0x000fe200078ec0ff */
[C---:B------:R-:W-:Y:S01]  /*1ebd0*/  FMUL.FTZ R136, R2.reuse, R136 ;  /* 0x0000008802887220 */ /* 0x040fe20000410000 */
[C---:B------:R-:W-:Y:S01]  /*1ebe0*/  FMUL.FTZ R137, R2.reuse, R137 ;  /* 0x0000008902897220 */ /* 0x040fe20000410000 */
[----:B------:R-:W2:Y:S01]  /*1ebf0*/  @P0 MUFU.LG2 R3, R3 ;  /* 0x0000000300030308 */ /* 0x000ea20000000c00 */
        /* <DEDUP_REMOVED lines=8> */
[----:B-1----:R-:W-:Y:S01]  /*1ec80*/  @P1 FMUL.FTZ R0, R0, 0.69314718246459960938 ;  /* 0x3f31721800001820 */ /* 0x002fe20000410000 */
[C---:B------:R-:W-:Y:S01]  /*1ec90*/  FMUL.FTZ R156, R2.reuse, R156 ;  /* 0x0000009c029c7220 */ /* 0x040fe20000410000 */
[C---:B------:R-:W-:Y:S01]  /*1eca0*/  FMUL.FTZ R157, R2.reuse, R157 ;  /* 0x0000009d029d7220 */ /* 0x040fe20000410000 */
[C---:B------:R-:W-:Y:S01]  /*1ecb0*/  FMUL.FTZ R160, R2.reuse, R160 ;  /* 0x000000a002a07220 */ /* 0x040fe20000410000 */
[----:B------:R-:W-:Y:S01]  /*1ecc0*/  @P1 FFMA.FTZ R44, R7, R38, R0 ;  /* 0x00000026072c1223 */ /* 0x000fe20000010000 */
[----:B------:R-:W-:Y:S01]  /*1ecd0*/  FSEL R0, R5, 1, P0 ;  /* 0x3f80000005007808 */ /* 0x000fe20000000000 */
[C---:B------:R-:W-:Y:S01]  /*1ece0*/  FMUL.FTZ R161, R2.reuse, R161 ;  /* 0x000000a102a17220 */ /* 0x040fe20000410000 */
[C---:B------:R-:W-:Y:S01]  /*1ecf0*/  FMUL.FTZ R164, R2.reuse, R164 ;  /* 0x000000a402a47220 */ /* 0x040fe20000410000 */
[----:B------:R-:W-:Y:S01]  /*1ed00*/  FMUL.FTZ R165, R2, R165 ;  /* 0x000000a502a57220 */ /* 0x000fe20000410000 */
[----:B------:R-:W-:Y:S01]  /*1ed10*/  LOP3.LUT R4, R9, 0x38, R8, 0xf8, !PT ;  /* 0x0000003809047812 */ /* 0x000fe200078ef808 */
[----:B--2---:R-:W-:Y:S01]  /*1ed20*/  @P0 FMUL.FTZ R2, R3, 0.69314718246459960938 ;  /* 0x3f31721803020820 */ /* 0x004fe20000410000 */
        /* <DEDUP_REMOVED lines=14> */
[----:B------:R-:W-:Y:S01]  /*1ee10*/  MOV R15, 0xff800000 ;  /* 0xff800000000f7802 */ /* 0x000fe20000000f00 */
        /* <DEDUP_REMOVED lines=10> */
[----:B------:R-:W2:Y:S01]  /*1eec0*/  LDL.LU R16, [R1+0x34] ;  /* 0x0000340001107983 */ /* 0x000ea20000300800 */
[--C-:B------:R-:W-:Y:S02]  /*1eed0*/  IMAD.IADD R5, R7, 0x1, R0.reuse ;  /* 0x0000000107057824 */ /* 0x100fe400078e0200 */
[----:B------:R-:W-:Y:S01]  /*1eee0*/  IMAD.IADD R3, R6, 0x1, R0 ;  /* 0x0000000106037824 */ /* 0x000fe200078e0200 */
[----:B------:R-:W-:Y:S01]  /*1eef0*/  R2UR UR12, R46 ;  /* 0x000000002e0c72ca */ /* 0x000fe200000e0000 */
[----:B------:R-:W-:Y:S01]  /*1ef00*/  @P4 VIADD R2, R0, 0xffffff80 ;  /* 0xffffff8000024836 */ /* 0x000fe20000000000 */
[----:B------:R-:W-:Y:S01]  /*1ef10*/  R2UR UR13, R47 ;  /* 0x000000002f0d72ca */ /* 0x000fe200000e0000 */
[----:B------:R-:W-:Y:S01]  /*1ef20*/  IMAD.IADD R4, R7, 0x1, R3 ;  /* 0x0000000107047824 */ /* 0x000fe200078e0203 */
[----:B------:R-:W-:Y:S01]  /*1ef30*/  R2UR UR10, R46 ;  /* 0x000000002e0a72ca */ /* 0x000fe200000e0000 */
[----:B------:R-:W4:Y:S01]  /*1ef40*/  LDL.LU R14, [R1+0x38] ;  /* 0x00003800010e7983 */ /* 0x000f220000300800 */
[----:B------:R-:W-:-:S02]  /*1ef50*/  R2UR UR11, R47 ;  /* 0x000000002f0b72ca */ /* 0x000fc400000e0000 */
[----:B------:R-:W-:Y:S01]  /*1ef60*/  R2UR UR4, R46 ;  /* 0x000000002e0472ca */ /* 0x000fe200000e0000 */
[----:B------:R-:W3:Y:S01]  /*1ef70*/  LDL R50, [R1+0x3c] ;  /* 0x00003c0001327983 */ /* 0x000ee20000100800 */
[----:B------:R-:W-:-:S03]  /*1ef80*/  R2UR UR5, R47 ;  /* 0x000000002f0572ca */ /* 0x000fc600000e0000 */
[----:B------:R-:W-:Y:S04]  /*1ef90*/  STS.64 [R0], R136 ;  /* 0x0000008800007388 */ /* 0x000fe80000000a00 */
[----:B------:R-:W-:Y:S04]  /*1efa0*/  STS.64 [R0+0x800], R138 ;  /* 0x0008008a00007388 */ /* 0x000fe80000000a00 */
[----:B------:R-:W-:Y:S04]  /*1efb0*/  STS.64 [R5], R140 ;  /* 0x0000008c05007388 */ /* 0x000fe80000000a00 */
[----:B------:R-:W-:Y:S04]  /*1efc0*/  STS.64 [R5+0x800], R142 ;  /* 0x0008008e05007388 */ /* 0x000fe80000000a00 */
[----:B------:R-:W-:Y:S04]  /*1efd0*/  STS.64 [R3], R144 ;  /* 0x0000009003007388 */ /* 0x000fe80000000a00 */
[----:B------:R1:W-:Y:S04]  /*1efe0*/  STS.64 [R3+0x800], R146 ;  /* 0x0008009203007388 */ /* 0x0003e80000000a00 */
[----:B------:R-:W-:Y:S04]  /*1eff0*/  STS.64 [R4], R148 ;  /* 0x0000009404007388 */ /* 0x000fe80000000a00 */
[----:B------:R1:W-:Y:S04]  /*1f000*/  STS.64 [R4+0x800], R150 ;  /* 0x0008009604007388 */ /* 0x0003e80000000a00 */
[----:B------:R-:W-:Y:S04]  /*1f010*/  STS.64 [R2], R152 ;  /* 0x0000009802007388 */ /* 0x000fe80000000a00 */
[----:B------:R-:W-:Y:S01]  /*1f020*/  STS.64 [R2+0x800], R154 ;  /* 0x0008009a02007388 */ /* 0x000fe20000000a00 */
[----:B-1----:R-:W-:-:S04]  /*1f030*/  IMAD.IADD R3, R6, 0x1, R2 ;  /* 0x0000000106037824 */ /* 0x002fc800078e0202 */
[C---:B------:R-:W-:Y:S02]  /*1f040*/  IMAD.IADD R0, R7.reuse, 0x1, R3 ;  /* 0x0000000107007824 */ /* 0x040fe400078e0203 */
[----:B------:R-:W-:-:S05]  /*1f050*/  IMAD.IADD R4, R7, 0x1, R2 ;  /* 0x0000000107047824 */ /* 0x000fca00078e0202 */
[----:B------:R-:W-:Y:S04]  /*1f060*/  STS.64 [R4], R156 ;  /* 0x0000009c04007388 */ /* 0x000fe80000000a00 */
[----:B------:R1:W-:Y:S04]  /*1f070*/  STS.64 [R4+0x800], R158 ;  /* 0x0008009e04007388 */ /* 0x0003e80000000a00 */
[----:B------:R-:W-:Y:S04]  /*1f080*/  STS.64 [R3], R160 ;  /* 0x000000a003007388 */ /* 0x000fe80000000a00 */
[----:B------:R1:W-:Y:S04]  /*1f090*/  STS.64 [R3+0x800], R162 ;  /* 0x000800a203007388 */ /* 0x0003e80000000a00 */
[----:B------:R-:W-:Y:S04]  /*1f0a0*/  STS.64 [R0], R164 ;  /* 0x000000a400007388 */ /* 0x000fe80000000a00 */
[----:B------:R3:W-:Y:S04]  /*1f0b0*/  STS.64 [R0+0x800], R166 ;  /* 0x000800a600007388 */ /* 0x0007e80000000a00 */
[----:B------:R-:W4:Y:S04]  /*1f0c0*/  LD.E R6, desc[UR10][R134.64+0x60] ;  /* 0x0000600a86067980 */ /* 0x000f28000c101900 */
[----:B------:R-:W4:Y:S04]  /*1f0d0*/  LD.E R7, desc[UR4][R134.64+0xcc] ;  /* 0x0000cc0486077980 */ /* 0x000f28000c101900 */
[----:B-1----:R-:W4:Y:S01]  /*1f0e0*/  LD.E.64 R4, desc[UR10][R134.64+0x78] ;  /* 0x0000780a86047980 */ /* 0x002f22000c101b00 */
[----:B------:R-:W1:Y:S03]  /*1f0f0*/  S2R R17, SR_CTAID.X ;  /* 0x0000000000117919 */ /* 0x000e660000002500 */
[----:B------:R-:W2:Y:S01]  /*1f100*/  LD.E.64 R2, desc[UR12][R134.64+0xb0] ;  /* 0x0000b00c86027980 */ /* 0x000ea2000c101b00 */
[----:B------:R-:W-:-:S03]  /*1f110*/  SHF.R.U32.HI R45, RZ, 0x4, R228 ;  /* 0x00000004ff2d7819 */ /* 0x000fc600000116e4 */
[----:B------:R2:W5:Y:S02]  /*1f120*/  LD.E.64 R12, desc[UR4][R134.64+0xa8] ;  /* 0x0000a804860c7980 */ /* 0x000564000c101b00 */
[C---:B------:R-:W-:Y:S01]  /*1f130*/  VIADD R8, R45.reuse, 0x8 ;  /* 0x000000082d087836 */ /* 0x040fe20000000000 */
[----:B------:R-:W-:Y:S01]  /*1f140*/  LOP3.LUT R10, R10, 0x10, RZ, 0xc0, !PT ;  /* 0x000000100a0a7812 */ /* 0x000fe200078ec0ff */
[----:B------:R-:W-:Y:S02]  /*1f150*/  VIADD R9, R45, 0x20 ;  /* 0x000000202d097836 */ /* 0x000fe40000000000 */
[----:B-1----:R-:W-:Y:S01]  /*1f160*/  IMAD.SHL.U32 R48, R17, 0x40, RZ ;  /* 0x0000004011307824 */ /* 0x002fe200078e00ff */
[----:B------:R-:W-:Y:S01]  /*1f170*/  BSSY.RECONVERGENT B0, `(.L_x_5450) ;  /* 0x0000035000007945 */ /* 0x000fe20003800200 */
[C---:B------:R-:W-:Y:S02]  /*1f180*/  VIADD R49, R45.reuse, 0x30 ;  /* 0x000000302d317836 */ /* 0x040fe40000000000 */
[----:B---3--:R-:W-:Y:S01]  /*1f190*/  IMAD.IADD R0, R50, 0x1, -R48 ;  /* 0x0000000132007824 */ /* 0x008fe200078e0a30 */
[----:B------:R-:W-:Y:S04]  /*1f1a0*/  BAR.SYNC.DEFER_BLOCKING 0x0 ;  /* 0x0000000000007b1d */ /* 0x000fe80000010000 */
[----:B------:R-:W-:Y:S01]  /*1f1b0*/  ISETP.GE.AND P6, PT, R8, R0, PT ;  /* 0x000000000800720c */ /* 0x000fe20003fc6270 */
[----:B------:R-:W-:-:S05]  /*1f1c0*/  VIADD R8, R45, 0x10 ;  /* 0x000000102d087836 */ /* 0x000fca0000000000 */
[-C--:B------:R-:W-:Y:S01]  /*1f1d0*/  ISETP.GE.AND P5, PT, R8, R0.reuse, PT ;  /* 0x000000000800720c */ /* 0x080fe20003fa6270 */
[----:B------:R-:W-:Y:S01]  /*1f1e0*/  VIADD R8, R45, 0x28 ;  /* 0x000000282d087836 */ /* 0x000fe20000000000 */
[----:B------:R-:W-:-:S04]  /*1f1f0*/  ISETP.GE.AND P3, PT, R9, R0, PT ;  /* 0x000000000900720c */ /* 0x000fc80003f66270 */
[-C--:B------:R-:W-:Y:S02]  /*1f200*/  ISETP.GE.AND P2, PT, R8, R0.reuse, PT ;  /* 0x000000000800720c */ /* 0x080fe40003f46270 */
[----:B------:R-:W-:Y:S01]  /*1f210*/  ISETP.GE.AND P1, PT, R45, R0, PT ;  /* 0x000000002d00720c */ /* 0x000fe20003f26270 */
[----:B--2---:R-:W-:-:S04]  /*1f220*/  IMAD R2, R2, UR9, R16 ;  /* 0x0000000902027c24 */ /* 0x004fc8000f8e0210 */
[----:B----4-:R-:W-:Y:S02]  /*1f230*/  IMAD R2, R2, R6, R14 ;  /* 0x0000000602027224 */ /* 0x010fe400078e020e */
[----:B------:R-:W-:Y:S02]  /*1f240*/  VIADD R6, R45, 0x18 ;  /* 0x000000182d067836 */ /* 0x000fe40000000000 */
[----:B------:R-:W-:Y:S02]  /*1f250*/  IMAD R14, R3, R2, R48 ;  /* 0x00000002030e7224 */ /* 0x000fe400078e0230 */
[----:B------:R-:W-:Y:S01]  /*1f260*/  IMAD.SHL.U32 R3, R228, 0x4, RZ ;  /* 0x00000004e4037824 */ /* 0x000fe200078e00ff */
[----:B------:R-:W-:Y:S01]  /*1f270*/  ISETP.GE.AND P4, PT, R6, R0, PT ;  /* 0x000000000600720c */ /* 0x000fe20003f86270 */
[----:B------:R-:W-:-:S03]  /*1f280*/  IMAD R2, R14, R7, RZ ;  /* 0x000000070e027224 */ /* 0x000fc600078e02ff */
[C---:B------:R-:W-:Y:S02]  /*1f290*/  LOP3.LUT R7, R3.reuse, 0xffc, RZ, 0xc0, !PT ;  /* 0x00000ffc03077812 */ /* 0x040fe400078ec0ff */
[----:B------:R-:W-:Y:S02]  /*1f2a0*/  LOP3.LUT R6, R3, 0x1f8, RZ, 0xc0, !PT ;  /* 0x000001f803067812 */ /* 0x000fe400078ec0ff */
[----:B------:R-:W-:Y:S02]  /*1f2b0*/  IADD3 R3, P0, PT, R2, R7, RZ ;  /* 0x0000000702037210 */ /* 0x000fe40007f1e0ff */
[----:B------:R-:W-:Y:S02]  /*1f2c0*/  LOP3.LUT R6, R6, 0x38, R66, 0x78, !PT ;  /* 0x0000003806067812 */ /* 0x000fe400078e7842 */
[----:B------:R-:W-:Y:S02]  /*1f2d0*/  LEA.HI.X.SX32 R7, R2, RZ, 0x1, P0 ;  /* 0x000000ff02077211 */ /* 0x000fe400000f0eff */
[----:B------:R-:W-:Y:S01]  /*1f2e0*/  LEA R2, P0, R3, R4, 0x2 ;  /* 0x0000000403027211 */ /* 0x000fe200078010ff */
[----:B------:R-:W-:-:S05]  /*1f2f0*/  IMAD R4, R6, 0x4, R10 ;  /* 0x0000000406047824 */ /* 0x000fca00078e020a */
        /* <DEDUP_REMOVED lines=8> */
[----:B------:R-:W-:-:S02]  /*1f380*/  LEA.HI.X R3, R3, R5, R7, 0x2, P0 ;  /* 0x0000000503037211 */ /* 0x000fc400000f1407 */
[----:B------:R-:W-:Y:S02]  /*1f390*/  LOP3.LUT P0, RZ, R228, 0x3, RZ, 0xc0, !PT ;  /* 0x00000003e4ff7812 */ /* 0x000fe4000780c0ff */
[----:B------:R-:W-:Y:S02]  /*1f3a0*/  LOP3.LUT R5, R66, 0x30, RZ, 0xc0, !PT ;  /* 0x0000003042057812 */ /* 0x000fe400078ec0ff */
[----:B------:R-:W-:-:S04]  /*1f3b0*/  SHF.R.U32.HI R7, RZ, 0x2, R228 ;  /* 0x00000002ff077819 */ /* 0x000fc800000116e4 */
[----:B------:R-:W-:-:S05]  /*1f3c0*/  LOP3.LUT R7, R5, 0x7, R7, 0xf8, !PT ;  /* 0x0000000705077812 */ /* 0x000fca00078ef807 */
[----:B--23--:R-:W-:Y:S05]  /*1f3d0*/  @P0 BRA `(.L_x_5451) ;  /* 0x0000000000380947 */ /* 0x00cfea0003800000 */
[----:B------:R-:W-:Y:S01]  /*1f3e0*/  IADD3 R5, P0, PT, R14, R7, RZ ;  /* 0x000000070e057210 */ /* 0x000fe20007f1e0ff */
[----:B------:R-:W-:-:S03]  /*1f3f0*/  IMAD.IADD R6, R50, 0x1, -R48 ;  /* 0x0000000132067824 */ /* 0x000fc600078e0a30 */
[----:B------:R-:W-:Y:S02]  /*1f400*/  LEA.HI.X.SX32 R14, R14, RZ, 0x1, P0 ;  /* 0x000000ff0e0e7211 */ /* 0x000fe400000f0eff */
[----:B-1---5:R-:W-:-:S04]  /*1f410*/  LEA R4, P0, R5, R12, 0x2 ;  /* 0x0000000c05047211 */ /* 0x022fc800078010ff */
        /* <DEDUP_REMOVED lines=10> */
.L_x_5451:
[----:B------:R-:W-:Y:S05]  /*1f4c0*/  BSYNC.RECONVERGENT B0 ;  /* 0x0000000000007941 */ /* 0x000fea0003800200 */
.L_x_5450:
[----:B------:R-:W-:Y:S01]  /*1f4d0*/  ISETP.GE.AND P0, PT, R49, R0, PT ;  /* 0x000000003100720c */ /* 0x000fe20003f06270 */
[----:B------:R-:W-:Y:S01]  /*1f4e0*/  VIADD R45, R45, 0x38 ;  /* 0x000000382d2d7836 */ /* 0x000fe20000000000 */
[C---:B------:R-:W-:Y:S01]  /*1f4f0*/  @!P1 R2UR UR20, R46.reuse ;  /* 0x000000002e1492ca */ /* 0x040fe200000e0000 */
[----:B--2---:R-:W-:Y:S01]  /*1f500*/  IMAD.MOV.U32 R5, RZ, RZ, 0x0 ;  /* 0x00000000ff057424 */ /* 0x004fe200078e00ff */
[C---:B------:R-:W-:Y:S02]  /*1f510*/  @!P1 R2UR UR21, R47.reuse ;  /* 0x000000002f1592ca */ /* 0x040fe400000e0000 */
[C---:B------:R-:W-:Y:S02]  /*1f520*/  @!P6 R2UR UR18, R46.reuse ;  /* 0x000000002e12e2ca */ /* 0x040fe400000e0000 */
[----:B------:R-:W-:Y:S02]  /*1f530*/  @!P6 R2UR UR19, R47 ;  /* 0x000000002f13e2ca */ /* 0x000fe400000e0000 */
[----:B------:R-:W-:-:S02]  /*1f540*/  @!P5 R2UR UR16, R46 ;  /* 0x000000002e10d2ca */ /* 0x000fc400000e0000 */
[C---:B------:R-:W-:Y:S02]  /*1f550*/  @!P5 R2UR UR17, R47.reuse ;  /* 0x000000002f11d2ca */ /* 0x040fe400000e0000 */
[C---:B------:R-:W-:Y:S02]  /*1f560*/  @!P4 R2UR UR14, R46.reuse ;  /* 0x000000002e0ec2ca */ /* 0x040fe400000e0000 */
[C---:B------:R-:W-:Y:S01]  /*1f570*/  @!P4 R2UR UR15, R47.reuse ;  /* 0x000000002f0fc2ca */ /* 0x040fe200000e0000 */
[----:B------:R-:W-:Y:S01]  /*1f580*/  @!P1 ST.E.128 desc[UR20][R2.64], R40 ;  /* 0x0000002802009985 */ /* 0x000fe2000c101d14 */
        /* <DEDUP_REMOVED lines=9> */
[----:B------:R-:W-:Y:S02]  /*1f620*/  ISETP.GE.AND P1, PT, R45, R0, PT ;  /* 0x000000002d00720c */ /* 0x000fe40003f26270 */
[----:B------:R-:W-:Y:S01]  /*1f630*/  MOV R6, 0x1f0 ;  /* 0x000001f000067802 */ /* 0x000fe20000000f00 */
[----:B------:R-:W-:Y:S04]  /*1f640*/  @!P3 ST.E.128 desc[UR12][R2.64+0x2000], R24 ;  /* 0x002000180200b985 */ /* 0x000fe8000c101d0c */
[----:B------:R-:W-:Y:S01]  /*1f650*/  IMAD.MOV.U32 R4, RZ, RZ, R6 ;  /* 0x000000ffff047224 */ /* 0x000fe200078e0006 */
[----:B------:R-:W-:Y:S04]  /*1f660*/  @!P2 ST.E.128 desc[UR10][R2.64+0x2800], R20 ;  /* 0x002800140200a985 */ /* 0x000fe8000c101d0a */
[----:B------:R1:W-:Y:S02]  /*1f670*/  @!P0 ST.E.128 desc[UR4][R2.64+0x3000], R16 ;  /* 0x0030001002008985 */ /* 0x0003e4000c101d04 */
[----:B-1---5:R-:W-:Y:S05]  /*1f680*/  @P1 RET.REL.NODEC R4 `(_ZN5flash24flash_fwd_splitkv_kernelI23Flash_fwd_kernel_traitsILi64ELi64ELi256ELi4ELb0ELb0EN7cutlass10bfloat16_tE19Flash_kernel_traitsILi64ELi64ELi256ELi4ES3_EELb0ELb0ELb0ELb0ELb1ELb1ELb1ELb1EEEvNS_16Flash_fwd_paramsE) ;  /* 0xfffffe08045c1950 */ /* 0x022fea0003c3ffff */
[----:B------:R-:W-:Y:S02]  /*1f690*/  R2UR UR4, R46 ;  /* 0x000000002e0472ca */ /* 0x000fe400000e0000 */
[----:B------:R-:W-:-:S13]  /*1f6a0*/  R2UR UR5, R47 ;  /* 0x000000002f0572ca */ /* 0x000fda00000e0000 */
[----:B------:R1:W-:Y:S02]  /*1f6b0*/  ST.E.128 desc[UR4][R2.64+0x3800], R8 ;  /* 0x0038000802007985 */ /* 0x0003e4000c101d04 */
[----:B-1----:R-:W-:Y:S02]  /*1f6c0*/  IMAD.MOV.U32 R2, RZ, RZ, R6 ;  /* 0x000000ffff027224 */ /* 0x002fe400078e0006 */
[----:B------:R-:W-:-:S04]  /*1f6d0*/  IMAD.MOV.U32 R3, RZ, RZ, 0x0 ;  /* 0x00000000ff037424 */ /* 0x000fc800078e00ff */
[----:B------:R-:W-:Y:S05]  /*1f6e0*/  RET.REL.NODEC R2 `(_ZN5flash24flash_fwd_splitkv_kernelI23Flash_fwd_kernel_traitsILi64ELi64ELi256ELi4ELb0ELb0EN7cutlass10bfloat16_tE19Flash_kernel_traitsILi64ELi64ELi256ELi4ES3_EELb0ELb0ELb0ELb0ELb1ELb1ELb1ELb1EEEvNS_16Flash_fwd_paramsE) ;  /* 0xfffffe0802447950 */ /* 0x000fea0003c3ffff */
.L_x_5449:
[----:B-12---:R-:W-:Y:S01]  /*1f6f0*/  IMAD.MOV.U32 R0, RZ, RZ, 0x2 ;  /* 0x00000002ff007424 */ /* 0x006fe200078e00ff */
[----:B-----5:R-:W-:Y:S01]  /*1f700*/  MOV R2, R9 ;  /* 0x0000000900027202 */ /* 0x020fe20000000f00 */
[----:B------:R-:W-:Y:S01]  /*1f710*/  IMAD.MOV.U32 R4, RZ, RZ, -0x1 ;  /* 0xffffffffff047424 */ /* 0x000fe200078e00ff */
[----:B------:R-:W-:-:S07]  /*1f720*/  MOV R3, 0x1f ;  /* 0x0000001f00037802 */ /* 0x000fce0000000f00 */
[----:B---3--:R-:W-:Y:S05]  /*1f730*/  WARPSYNC.COLLECTIVE R4, `(.L_x_5452) ;  /* 0x0000000004087348 */ /* 0x008fea0003c00000 */
[----:B------:R1:W2:Y:S02]  /*1f740*/  SHFL.BFLY P0, R0, R2, R0, R3 ;  /* 0x0c00000002007389 */ /* 0x0002a40000000003 */
[----:B-123--:R-:W-:Y:S05]  /*1f750*/  ENDCOLLECTIVE ;  /* 0x000000000000791b */ /* 0x00efea0003800000 */
.L_x_5452:
[----:B------:R-:W-:Y:S02]  /*1f760*/  MOV R5, R0 ;  /* 0x0000000000057202 */ /* 0x000fe40000000f00 */
[----:B------:R-:W-:-:S03]  /*1f770*/  MOV R0, 0x1 ;  /* 0x0000000100007802 */ /* 0x000fc60000000f00 */
[----:B------:R-:W-:-:S04]  /*1f780*/  FADD.FTZ R5, R5, R9 ;  /* 0x0000000905057221 */ /* 0x000fc80000010000 */
[----:B------:R-:W-:-:S07]  /*1f790*/  IMAD.MOV.U32 R2, RZ, RZ, R5 ;  /* 0x000000ffff027224 */ /* 0x000fce00078e0005 */
[----:B------:R-:W-:Y:S05]  /*1f7a0*/  WARPSYNC.COLLECTIVE R4, `(.L_x_5453) ;  /* 0x0000000004087348 */ /* 0x000fea0003c00000 */
[----:B------:R1:W2:Y:S02]  /*1f7b0*/  SHFL.BFLY P0, R0, R2, R0, R3 ;  /* 0x0c00000002007389 */ /* 0x0002a40000000003 */
[----:B-12---:R-:W-:Y:S05]  /*1f7c0*/  ENDCOLLECTIVE ;  /* 0x000000000000791b */ /* 0x006fea0003800000 */
.L_x_5453:
[----:B------:R-:W-:Y:S01]  /*1f7d0*/  IMAD.MOV.U32 R6, RZ, RZ, R0 ;  /* 0x000000ffff067224 */ /* 0x000fe200078e0000 */
[----:B------:R-:W-:Y:S02]  /*1f7e0*/  MOV R0, 0x2 ;  /* 0x0000000200007802 */ /* 0x000fe40000000f00 */
[----:B------:R-:W-:-:S07]  /*1f7f0*/  MOV R2, R8 ;  /* 0x0000000800027202 */ /* 0x000fce0000000f00 */
[----:B------:R-:W-:Y:S05]  /*1f800*/  WARPSYNC.COLLECTIVE R4, `(.L_x_5454) ;  /* 0x0000000004087348 */ /* 0x000fea0003c00000 */
[----:B------:R1:W2:Y:S02]  /*1f810*/  SHFL.BFLY P0, R0, R2, R0, R3 ;  /* 0x0c00000002007389 */ /* 0x0002a40000000003 */
[----:B-12---:R-:W-:Y:S05]  /*1f820*/  ENDCOLLECTIVE ;  /* 0x000000000000791b */ /* 0x006fea0003800000 */
.L_x_5454:
[----:B------:R-:W-:Y:S01]  /*1f830*/  IMAD.MOV.U32 R2, RZ, RZ, R0 ;  /* 0x000000ffff027224 */ /* 0x000fe200078e0000 */
[----:B------:R-:W-:-:S03]  /*1f840*/  MOV R0, 0x1 ;  /* 0x0000000100007802 */ /* 0x000fc60000000f00 */
[----:B------:R-:W-:-:S07]  /*1f850*/  FADD.FTZ R2, R2, R8 ;  /* 0x0000000802027221 */ /* 0x000fce0000010000 */
[----:B------:R-:W-:Y:S05]  /*1f860*/  WARPSYNC.COLLECTIVE R4, `(.L_x_5455) ;  /* 0x0000000004087348 */ /* 0x000fea0003c00000 */
[----:B------:R1:W2:Y:S02]  /*1f870*/  SHFL.BFLY P0, R0, R2, R0, R3 ;  /* 0x0c00000002007389 */ /* 0x0002a40000000003 */
[----:B-12---:R-:W-:Y:S05]  /*1f880*/  ENDCOLLECTIVE ;  /* 0x000000000000791b */ /* 0x006fea0003800000 */
.L_x_5455:
[----:B------:R-:W-:Y:S01]  /*1f890*/  MOV R3, R0 ;  /* 0x0000000000037202 */ /* 0x000fe20000000f00 */
[----:B------:R-:W-:Y:S01]  /*1f8a0*/  FADD.FTZ R0, R5, R6 ;  /* 0x0000000605007221 */ /* 0x000fe20000010000 */
[----:B------:R-:W-:Y:S06]  /*1f8b0*/  BRA `(.L_x_5456) ;  /* 0xfffffff000887947 */ /* 0x000fec000383ffff */
.L_x_5457:
        /* <DEDUP_REMOVED lines=12> */
.L_x_14753:


//--------------------- .text._ZN5flash24flash_fwd_splitkv_kernelI23Flash_fwd_kernel_traitsILi64ELi64ELi256ELi4ELb0ELb0EN7cutlass10bfloat16_tE19Flash_kernel_traitsILi64ELi64ELi256ELi4ES3_EELb0ELb0ELb1ELb0ELb0ELb0ELb1ELb1EEEvNS_16Flash_fwd_paramsE --------------------------
	.section	.text._ZN5flash24flash_fwd_splitkv_kernelI23Flash_fwd_kernel_traitsILi64ELi64ELi256ELi4ELb0ELb0EN7cutlass10bfloat16_tE19Flash_kernel_traitsILi64ELi64ELi256ELi4ES3_EELb0ELb0ELb1ELb0ELb0ELb0ELb1ELb1EEEvNS_16Flash_fwd_paramsE,"ax",@progbits
	.align	128
        .global         _ZN5flash24flash_fwd_splitkv_kernelI23Flash_fwd_kernel_traitsILi64ELi64ELi256ELi4ELb0ELb0EN7cutlass10bfloat16_tE19Flash_kernel_traitsILi64ELi64ELi256ELi4ES3_EELb0ELb0ELb1ELb0ELb0ELb0ELb1ELb1EEEvNS_16Flash_fwd_paramsE
        .type           _ZN5flash24flash_fwd_splitkv_kernelI23Flash_fwd_kernel_traitsILi64ELi64ELi256ELi4ELb0ELb0EN7cutlass10bfloat16_tE19Flash_kernel_traitsILi64ELi64ELi256ELi4ES3_EELb0ELb0ELb1ELb0ELb0ELb0ELb1ELb1EEEvNS_16Flash_fwd_paramsE,@function
        .size           _ZN5flash24flash_fwd_splitkv_kernelI23Flash_fwd_kernel_traitsILi64ELi64ELi256ELi4ELb0ELb0EN7cutlass10bfloat16_tE19Flash_kernel_traitsILi64ELi64ELi256ELi4ES3_EELb0ELb0ELb1ELb0ELb0ELb0ELb1ELb1EEEvNS_16Flash_fwd_paramsE,(.L_x_14754 - _ZN5flash24flash_fwd_splitkv_kernelI23Flash_fwd_kernel_traitsILi64ELi64ELi256ELi4ELb0ELb0EN7cutlass10bfloat16_tE19Flash_kernel_traitsILi64ELi64ELi256ELi4ES3_EELb0ELb0ELb1ELb0ELb0ELb0ELb1ELb1EEEvNS_16Flash_fwd_paramsE)
        .other          _ZN5flash24flash_fwd_splitkv_kernelI23Flash_fwd_kernel_traitsILi64ELi64ELi256ELi4ELb0ELb0EN7cutlass10bfloat16_tE19Flash_kernel_traitsILi64ELi64ELi256ELi4ES3_EELb0ELb0ELb1ELb0ELb0ELb0ELb1ELb1EEEvNS_16Flash_fwd_paramsE,@"STO_CUDA_ENTRY STV_DEFAULT"
_ZN5flash24flash_fwd_splitkv_kernelI23Flash_fwd_kernel_traitsILi64ELi64ELi256ELi4ELb0ELb0EN7cutlass10bfloat16_tE19Flash_kernel_traitsILi64ELi64ELi256ELi4ES3_EELb0ELb0ELb1ELb0ELb0ELb0ELb1ELb1EEEvNS_16Flash_fwd_paramsE:
.text._ZN5flash24flash_fwd_splitkv_kernelI23Flash_fwd_kernel_traitsILi64ELi64ELi256ELi4ELb0ELb0EN7cutlass10bfloat16_tE19Flash_kernel_traitsILi64ELi64ELi256ELi4ES3_EELb0ELb0ELb1ELb0ELb0ELb0ELb1ELb1EEEvNS_16Flash_fwd_paramsE:
        /* <DEDUP_REMOVED lines=30> */
[----:B-1----:R-:W-:Y:S05]  /*01e0*/  CALL.REL.NOINC `($_ZN5flash24flash_fwd_splitkv_kernelI23Flash_fwd_kernel_traitsILi64ELi64ELi256ELi4ELb0ELb0EN7cutlass10bfloat16_tE19Flash_kernel_traitsILi64ELi64ELi256ELi4ES3_EELb0ELb0ELb1ELb0ELb0ELb0ELb1ELb1EEEvNS_16Flash_fwd_paramsE$_ZN5flash30compute_attn_1rowblock_splitkvI23Flash_fwd_kernel_traitsILi64ELi64ELi256ELi4ELb0ELb0EN7cutlass10bfloat16_tE19Flash_kernel_traitsILi64ELi64ELi256ELi4ES3_EELb0ELb0ELb1ELb0ELb0ELb0ELb1ELb1ENS_16Flash_fwd_paramsEEEvRKT8_iiiii) ;  /* 0x0000000000087944 */ /* 0x002fea0003c00000 */
[----:B------:R-:W-:Y:S05]  /*01f0*/  BSYNC.RECONVERGENT B3 ;  /* 0x0000000000037941 */ /* 0x000fea0003800200 */
.L_x_5458:
[----:B------:R-:W-:Y:S05]  /*0200*/  EXIT ;  /* 0x000000000000794d */ /* 0x000fea0003800000 */
        .type           $_ZN5flash24flash_fwd_splitkv_kernelI23Flash_fwd_kernel_traitsILi64ELi64ELi256ELi4ELb0ELb0EN7cutlass10bfloat16_tE19Flash_kernel_traitsILi64ELi64ELi256ELi4ES3_EELb0ELb0ELb1ELb0ELb0ELb0ELb1ELb1EEEvNS_16Flash_fwd_paramsE$_ZN5flash30compute_attn_1rowblock_splitkvI23Flash_fwd_kernel_traitsILi64ELi64ELi256ELi4ELb0ELb0EN7cutlass10bfloat16_tE19Flash_kernel_traitsILi64ELi64ELi256ELi4ES3_EELb0ELb0ELb1ELb0ELb0ELb0ELb1ELb1ENS_16Flash_fwd_paramsEEEvRKT8_iiiii,@function
        .size           $_ZN5flash24flash_fwd_splitkv_kernelI23Flash_fwd_kernel_traitsILi64ELi64ELi256ELi4ELb0ELb0EN7cutlass10bfloat16_tE19Flash_kernel_traitsILi64ELi64ELi256ELi4ES3_EELb0ELb0ELb1ELb0ELb0ELb0ELb1ELb1EEEvNS_16Flash_fwd_paramsE$_ZN5flash30compute_attn_1rowblock_splitkvI23Flash_fwd_kernel_traitsILi64ELi64ELi256ELi4ELb0ELb0EN7cutlass10bfloat16_tE19Flash_kernel_traitsILi64ELi64ELi256ELi4ES3_EELb0ELb0ELb1ELb0ELb0ELb0ELb1ELb1ENS_16Flash_fwd_paramsEEEvRKT8_iiiii,(.L_x_14754 - $_ZN5flash24flash_fwd_splitkv_kernelI23Flash_fwd_kernel_traitsILi64ELi64ELi256ELi4ELb0ELb0EN7cutlass10bfloat16_tE19Flash_kernel_traitsILi64ELi64ELi256ELi4ES3_EELb0ELb0ELb1ELb0ELb0ELb0ELb1ELb1EEEvNS_16Flash_fwd_paramsE$_ZN5flash30compute_attn_1rowblock_splitkvI23Flash_fwd_kernel_traitsILi64ELi64ELi256ELi4ELb0ELb0EN7cutlass10bfloat16_tE19Flash_kernel_traitsILi64ELi64ELi256ELi4ES3_EELb0ELb0ELb1ELb0ELb0ELb0ELb1ELb1ENS_16Flash_fwd_paramsEEEvRKT8_iiiii)
$_ZN5flash24flash_fwd_splitkv_kernelI23Flash_fwd_kernel_traitsILi64ELi64ELi256ELi4ELb0ELb0EN7cutlass10bfloat16_tE19Flash_kernel_traitsILi64ELi64ELi256ELi4ES3_EELb0ELb0ELb1ELb0ELb0ELb0ELb1ELb1EEEvNS_16Flash_fwd_paramsE$_ZN5flash30compute_attn_1rowblock_splitkvI23Flash_fwd_kernel_traitsILi64ELi64ELi256ELi4ELb0ELb0EN7cutlass10bfloat16_tE19Flash_kernel_traitsILi64ELi64ELi256ELi4ES3_EELb0ELb0ELb1ELb0ELb0ELb0ELb1ELb1ENS_16Flash_fwd_paramsEEEvRKT8_iiiii:
        /* <DEDUP_REMOVED lines=40> */
.L_x_5460:
[----:B------:R-:W-:Y:S05]  /*0490*/  BSYNC.RECONVERGENT B0 ;  /* 0x0000000000007941 */ /* 0x000fea0003800200 */
.L_x_5459:
[----:B------:R-:W-:Y:S04]  /*04a0*/  BSSY.RECONVERGENT B0, `(.L_x_5461) ;  /* 0x0000007000007945 */ /* 0x000fe80003800200 */
[----:B------:R-:W-:Y:S05]  /*04b0*/  @!P4 BRA `(.L_x_5462) ;  /* 0x000000000014c947 */ /* 0x000fea0003800000 */
[----:B-----5:R-:W3:Y:S02]  /*04c0*/  LD.E.U8 R0, desc[UR6][R154.64+0x1b2] ;  /* 0x0001b2069a007980 */ /* 0x020ee4000c101100 */
[----:B---3--:R-:W-:-:S13]  /*04d0*/  ISETP.NE.AND P0, PT, R0, RZ, PT ;  /* 0x000000ff0000720c */ /* 0x008fda0003f05270 */
[----:B------:R-:W3:Y:S02]  /*04e0*/  @P0 LD.E R0, desc[UR6][R2.64+0x4] ;  /* 0x0000040602000980 */ /* 0x000ee4000c101900 */
[----:B---3--:R-:W-:-:S06]  /*04f0*/  @P0 IADD3 R0, PT, PT, R0, -R13, RZ ;  /* 0x8000000d00000210 */ /* 0x008fcc0007ffe0ff */
[----:B------:R3:W5:Y:S02]  /*0500*/  @!P0 LD.E R0, desc[UR6][R2.64] ;  /* 0x0000000602008980 */ /* 0x000764000c101900 */
.L_x_5462:
[----:B------:R-:W-:Y:S05]  /*0510*/  BSYNC.RECONVERGENT B0 ;  /* 0x0000000000007941 */ /* 0x000fea0003800200 */
.L_x_5461:
        /* <DEDUP_REMOVED lines=10> */
.L_x_5464:
[----:B--23--:R-:W2:Y:S01]  /*05c0*/  LD.E.64 R2, desc[UR6][R154.64+0x108] ;  /* 0x000108069a027980 */ /* 0x00cea2000c101b00 */
[----:B------:R-:W-:Y:S01]  /*05d0*/  BSSY.RECONVERGENT B0, `(.L_x_5466) ;  /* 0x0000006000007945 */ /* 0x000fe20003800200 */
[----:B------:R-:W-:Y:S01]  /*05e0*/  IMAD.MOV.U32 R0, RZ, RZ, RZ ;  /* 0x000000ffff007224 */ /* 0x000fe200078e00ff */
[----:B--2---:R-:W-:-:S04]  /*05f0*/  ISETP.NE.U32.AND P0, PT, R2, RZ, PT ;  /* 0x000000ff0200720c */ /* 0x004fc80003f05070 */
[----:B------:R-:W-:-:S13]  /*0600*/  ISETP.NE.AND.EX P0, PT, R3, RZ, PT, P0 ;  /* 0x000000ff0300720c */ /* 0x000fda0003f05300 */
[----:B------:R-:W-:Y:S05]  /*0610*/  @!P0 BRA `(.L_x_5467) ;  /* 0x0000000000048947 */ /* 0x000fea0003800000 */
[----:B------:R2:W5:Y:S02]  /*0620*/  LD.E R0, desc[UR6][R154.64+0xbc] ;  /* 0x0000bc069a007980 */ /* 0x000564000c101900 */
.L_x_5467:
[----:B------:R-:W-:Y:S05]  /*0630*/  BSYNC.RECONVERGENT B0 ;  /* 0x0000000000007941 */ /* 0x000fea0003800200 */
.L_x_5466:
[----:B-----5:R-:W-:Y:S02]  /*0640*/  IADD3 R151, PT, PT, R103, R0, RZ ;  /* 0x0000000067977210 */ /* 0x020fe40007ffe0ff */
.L_x_5465:
[----:B------:R-:W-:Y:S05]  /*0650*/  BSYNC.RECONVERGENT B1 ;  /* 0x0000000000017941 */ /* 0x000fea0003800200 */
.L_x_5463:
[----:B------:R-:W3:Y:S01]  /*0660*/  S2R R37, SR_CTAID.X ;  /* 0x0000000000257919 */ /* 0x000ee20000002500 */
[----:B------:R-:W-:Y:S01]  /*0670*/  MOV R15, 0x1f0 ;  /* 0x000001f0000f7802 */ /* 0x000fe20000000f00 */
[----:B------:R-:W-:-:S03]  /*0680*/  IMAD.MOV.U32 R3, RZ, RZ, 0x0 ;  /* 0x00000000ff037424 */ /* 0x000fc600078e00ff */
[----:B------:R-:W-:Y:S01]  /*0690*/  MOV R2, R15 ;  /* 0x0000000f00027202 */ /* 0x000fe20000000f00 */
[----:B---3--:R-:W-:-:S05]  /*06a0*/  IMAD.SHL.U32 R120, R37, 0x40, RZ ;  /* 0x0000004025787824 */ /* 0x008fca00078e00ff */
[----:B------:R-:W-:-:S13]  /*06b0*/  ISETP.GT.AND P0, PT, R11, R120, PT ;  /* 0x000000780b00720c */ /* 0x000fda0003f04270 */
[----:B-12---:R-:W-:Y:S05]  /*06c0*/  @!P0 RET.REL.NODEC R2 `(_ZN5flash24flash_fwd_splitkv_kernelI23Flash_fwd_kernel_traitsILi64ELi64ELi256ELi4ELb0ELb0EN7cutlass10bfloat16_tE19Flash_kernel_traitsILi64ELi64ELi256ELi4ES3_EELb0ELb0ELb1ELb0ELb0ELb0ELb1ELb1EEEvNS_16Flash_fwd_paramsE) ;  /* 0xfffffff8024c8950 */ /* 0x006fea0003c3ffff */
        /* <DEDUP_REMOVED lines=39> */
[----:B------:R-:W-:Y:S01]  /*0940*/  ISETP.GE.AND P0, PT, R252, R35, PT ;  /* 0x00000023fc00720c */ /* 0x000fe20003f06270 */
[----:B------:R2:W-:-:S12]  /*0950*/  STL [R1+0xc4], R35 ;  /* 0x0000c42301007387 */ /* 0x0005d80000100800 */
        /* <DEDUP_REMOVED lines=11> */
[----:B------:R-:W-:Y:S01]  /*0a10*/  IMAD R3, R7, R0, R120 ;  /* 0x0000000007037224 */ /* 0x000fe200078e0278 */
        /* <DEDUP_REMOVED lines=64> */
[----:B-1----:R-:W-:Y:S05]  /*0e20*/  @P0 RET.REL.NODEC R4 `(_ZN5flash24flash_fwd_splitkv_kernelI23Flash_fwd_kernel_traitsILi64ELi64ELi256ELi4ELb0ELb0EN7cutlass10bfloat16_tE19Flash_kernel_traitsILi64ELi64ELi256ELi4ES3_EELb0ELb0ELb1ELb0ELb0ELb0ELb1ELb1EEEvNS_16Flash_fwd_paramsE) ;  /* 0xfffffff004740950 */ /* 0x002fea0003c3ffff */
[----:B------:R-:W-:-:S05]  /*0e30*/  MOV R0, 0xff800000 ;  /* 0xff80000000007802 */ /* 0x000fca0000000f00 */
[----:B------:R1:W-:Y:S02]  /*0e40*/  ST.E desc[UR6][R2.64+0xe0], R0 ;  /* 0x0000e00002007985 */ /* 0x0003e4000c101906 */
[----:B-1----:R-:W-:Y:S02]  /*0e50*/  MOV R2, R15 ;  /* 0x0000000f00027202 */ /* 0x002fe40000000f00 */
[----:B------:R-:W-:-:S04]  /*0e60*/  MOV R3, 0x0 ;  /* 0x0000000000037802 */ /* 0x000fc80000000f00 */
[----:B------:R-:W-:Y:S05]  /*0e70*/  RET.REL.NODEC R2 `(_ZN5flash24flash_fwd_splitkv_kernelI23Flash_fwd_kernel_traitsILi64ELi64ELi256ELi4ELb0ELb0EN7cutlass10bfloat16_tE19Flash_kernel_traitsILi64ELi64ELi256ELi4ES3_EELb0ELb0ELb1ELb0ELb0ELb0ELb1ELb1EEEvNS_16Flash_fwd_paramsE) ;  /* 0xfffffff002607950 */ /* 0x000fea0003c3ffff */
.L_x_5468:
[----:B------:R-:W3:Y:S04]  /*0e80*/  LD.E.64 R2, desc[UR6][R154.64+0x158] ;  /* 0x000158069a027980 */ /* 0x000ee8000c101b00 */
[----:B------:R-:W4:Y:S04]  /*0e90*/  LD.E.64 R246, desc[UR6][R154.64+0x160] ;  /* 0x000160069af67980 */ /* 0x000f28000c101b00 */
[----:B------:R1:W5:Y:S01]  /*0ea0*/  LDL R38, [R1+0xf8] ;  /* 0x0000f80001267983 */ /* 0x0003620000100800 */
[----:B------:R-:W-:Y:S01]  /*0eb0*/  IMAD.MOV.U32 R8, RZ, RZ, R36 ;  /* 0x000000ffff087224 */ /* 0x000fe200078e0024 */
        /* <DEDUP_REMOVED lines=16> */
[----:B-----5:R-:W-:-:S03]  /*0fc0*/  IABS R8, R19 ;  /* 0x0000001300087213 */ /* 0x020fc60000000000 */
        /* <DEDUP_REMOVED lines=91> */
.L_x_5470:
        /* <DEDUP_REMOVED lines=32> */
[----:B--2---:R-:W-:Y:S02]  /*1780*/  @!P0 IMAD R5, R5, R8, RZ ;  /* 0x0000000805058224 */ /* 0x004fe400078e02ff */
[----:B------:R-:W-:Y:S02]  /*1790*/  @!P0 IMAD.IADD R3, R3, 0x1, R9 ;  /* 0x0000000103038824 */ /* 0x000fe400078e0209 */
[----:B------:R-:W-:Y:S02]  /*17a0*/  @!P0 IMAD R11, R4, R10, R5 ;  /* 0x0000000a040b8224 */ /* 0x000fe400078e0205 */
[----:B------:R-:W-:Y:S02]  /*17b0*/  @!P1 IMAD.IADD R0, R0, 0x1, -R7 ;  /* 0x0000000100009824 */ /* 0x000fe400078e0a07 */
[----:B------:R-:W-:Y:S01]  /*17c0*/  @!P0 IMAD.WIDE.U32 R4, R4, R8, R2 ;  /* 0x0000000804048225 */ /* 0x000fe200078e0002 */
[----:B------:R-:W-:Y:S02]  /*17d0*/  @P0 IADD3 R9, PT, PT, R12, R13, RZ ;  /* 0x0000000d0c090210 */ /* 0x000fe40007ffe0ff */
[----:B------:R-:W-:-:S02]  /*17e0*/  ISETP.GE.U32.AND P4, PT, R0, R7, PT ;  /* 0x000000070000720c */ /* 0x000fc40003f86070 */
[----:B------:R-:W-:Y:S01]  /*17f0*/  @!P0 IADD3 R5, PT, PT, R5, R11, RZ ;  /* 0x0000000b05058210 */ /* 0x000fe20007ffe0ff */
[-C--:B------:R-:W-:Y:S01]  /*1800*/  @P0 IMAD R10, R233, R9.reuse, RZ ;  /* 0x00000009e90a0224 */ /* 0x080fe200078e02ff */
        /* <DEDUP_REMOVED lines=43> */
.L_x_5471:
[----:B------:R-:W-:Y:S05]  /*1ac0*/  BSYNC.RECONVERGENT B0 ;  /* 0x0000000000007941 */ /* 0x000fea0003800200 */
.L_x_5469:
[----:B------:R-:W-:Y:S01]  /*1ad0*/  ISETP.NE.AND P0, PT, R29, -0x1, PT ;  /* 0xffffffff1d00780c */ /* 0x000fe20003f05270 */
[----:B------:R-:W2:Y:S04]  /*1ae0*/  LD.E.64 R8, desc[UR6][R154.64+0x30] ;  /* 0x000030069a087980 */ /* 0x000ea8000c101b00 */
[----:B------:R-:W3:Y:S04]  /*1af0*/  LD.E.64 R12, desc[UR6][R154.64+0x48] ;  /* 0x000048069a0c7980 */ /* 0x000ee8000c101b00 */
[----:B------:R-:W4:Y:S04]  /*1b00*/  LD.E.64 R22, desc[UR6][R154.64+0x8] ;  /* 0x000008069a167980 */ /* 0x000f28000c101b00 */
[----:B------:R-:W3:Y:S04]  /*1b10*/  @!P0 LD.E.64 R20, desc[UR6][R154.64+0x18] ;  /* 0x000018069a148980 */ /* 0x000ee8000c101b00 */
[----:B------:R-:W4:Y:S01]  /*1b20*/  LD.E.64 R24, desc[UR6][R154.64+0x10] ;  /* 0x000010069a187980 */ /* 0x000f22000c101b00 */
[----:B------:R-:W-:-:S03]  /*1b30*/  IMAD.MOV.U32 R34, RZ, RZ, RZ ;  /* 0x000000ffff227224 */ /* 0x000fc600078e00ff */
[----:B------:R1:W4:Y:S04]  /*1b40*/  LD.E.64 R26, desc[UR6][R14.64] ;  /* 0x000000060e1a7980 */ /* 0x000328000c101b00 */
[----:B------:R1:W5:Y:S04]  /*1b50*/  @P6 LD.E R34, desc[UR6][R32.64] ;  /* 0x0000000620226980 */ /* 0x000368000c101900 */
[----:B------:R1:W5:Y:S04]  /*1b60*/  LD.E R245, desc[UR6][R154.64+0xc0] ;  /* 0x0000c0069af57980 */ /* 0x000368000c101900 */
        /* <DEDUP_REMOVED lines=17> */
[----:B------:R-:W1:Y:S01]  /*1c80*/  S2R R6, SR_CgaCtaId ;  /* 0x0000000000067919 */ /* 0x000e620000008800 */
[----:B------:R-:W-:-:S04]  /*1c90*/  SHF.L.U32 R158, R230, 0x3, RZ ;  /* 0x00000003e69e7819 */ /* 0x000fc800000006ff */
[----:B------:R-:W-:-:S07]  /*1ca0*/  LOP3.LUT R14, R158, 0x38, RZ, 0xc0, !PT ;  /* 0x000000389e0e7812 */ /* 0x000fce00078ec0ff */
[----:B------:R-:W-:Y:S01]  /*1cb0*/  @!P1 IMAD.IADD R0, R0, 0x1, -R5 ;  /* 0x0000000100009824 */ /* 0x000fe200078e0a05 */
[----:B------:R-:W-:-:S04]  /*1cc0*/  IADD3 R2, P2, PT, R14, R7, RZ ;  /* 0x000000070e027210 */ /* 0x000fc80007f5e0ff */
[----:B------:R-:W-:Y:S02]  /*1cd0*/  ISETP.GE.U32.AND P3, PT, R0, R5, PT ;  /* 0x000000050000720c */ /* 0x000fe40003f66070 */
[----:B------:R-:W-:Y:S01]  /*1ce0*/  LOP3.LUT R5, R38, R16, RZ, 0x3c, !PT ;  /* 0x0000001026057212 */ /* 0x000fe200078e3cff */
[----:B------:R-:W-:Y:S01]  /*1cf0*/  IMAD.X R3, RZ, RZ, R10, P2 ;  /* 0x000000ffff037224 */ /* 0x000fe200010e060a */
[----:B------:R-:W-:Y:S02]  /*1d00*/  @!P1 IADD3 R4, PT, PT, R4, 0x1, RZ ;  /* 0x0000000104049810 */ /* 0x000fe40007ffe0ff */
[----:B------:R-:W-:Y:S02]  /*1d10*/  ISETP.GE.AND P2, PT, R5, RZ, PT ;  /* 0x000000ff0500720c */ /* 0x000fe40003f46270 */
[----:B------:R-:W-:Y:S01]  /*1d20*/  ISETP.NE.AND P1, PT, R16, RZ, PT ;  /* 0x000000ff1000720c */ /* 0x000fe20003f25270 */
[----:B-----5:R-:W-:Y:S01]  /*1d30*/  IMAD R0, R17, R234, RZ ;  /* 0x000000ea11007224 */ /* 0x020fe200078e02ff */
[----:B------:R-:W-:-:S03]  /*1d40*/  MOV R5, 0x400 ;  /* 0x0000040000057802 */ /* 0x000fc60000000f00 */
[----:B------:R-:W-:Y:S02]  /*1d50*/  @P3 VIADD R4, R4, 0x1 ;  /* 0x0000000104043836 */ /* 0x000fe40000000000 */
[C---:B------:R-:W-:Y:S02]  /*1d60*/  IMAD R0, R11.reuse, R235, R0 ;  /* 0x000000eb0b007224 */ /* 0x040fe400078e0200 */
[----:B------:R-:W-:Y:S01]  /*1d70*/  IMAD.MOV.U32 R18, RZ, RZ, R4 ;  /* 0x000000ffff127224 */ /* 0x000fe200078e0004 */
[----:B-1----:R-:W-:Y:S01]  /*1d80*/  LEA R157, R6, R5, 0x18 ;  /* 0x00000005069d7211 */ /* 0x002fe200078ec0ff */
[----:B------:R-:W-:-:S04]  /*1d90*/  IMAD.WIDE.U32 R2, R11, R234, R2 ;  /* 0x000000ea0b027225 */ /* 0x000fc800078e0002 */
[----:B------:R-:W-:Y:S01]  /*1da0*/  @!P2 IMAD.MOV R18, RZ, RZ, -R18 ;  /* 0x000000ffff12a224 */ /* 0x000fe200078e0a12 */
[----:B------:R-:W-:Y:S02]  /*1db0*/  @!P1 LOP3.LUT R18, RZ, R16, RZ, 0x33, !PT ;  /* 0x00000010ff129212 */ /* 0x000fe400078e33ff */
[----:B------:R-:W-:-:S03]  /*1dc0*/  IADD3 R3, PT, PT, R3, R0, RZ ;  /* 0x0000000003037210 */ /* 0x000fc60007ffe0ff */
[----:B------:R-:W-:Y:S02]  /*1dd0*/  IMAD R10, R31, R18, RZ ;  /* 0x000000121f0a7224 */ /* 0x000fe400078e02ff */
[----:B------:R-:W-:Y:S01]  /*1de0*/  IMAD.WIDE.U32 R2, R18, R30, R2 ;  /* 0x0000001e12027225 */ /* 0x000fe200078e0002 */
[----:B------:R-:W-:Y:S02]  /*1df0*/  SHF.R.S32.HI R121, RZ, 0x1f, R38 ;  /* 0x0000001fff797819 */ /* 0x000fe40000011426 */
[----:B------:R-:W-:Y:S01]  /*1e00*/  SHF.R.U32.HI R60, RZ, 0x3, R230 ;  /* 0x00000003ff3c7819 */ /* 0x000fe200000116e6 */
[----:B------:R-:W-:Y:S01]  /*1e10*/  IMAD.MOV.U32 R61, RZ, RZ, RZ ;  /* 0x000000ffff3d7224 */ /* 0x000fe200078e00ff */
[----:B------:R-:W-:-:S04]  /*1e20*/  LOP3.LUT R237, R237, R236, RZ, 0x3c, !PT ;  /* 0x000000eceded7212 */ /* 0x000fc800078e3cff */
[C---:B------:R-:W-:Y:S01]  /*1e30*/  LOP3.LUT R236, R237.reuse, R236, RZ, 0x3c, !PT ;  /* 0x000000ecedec7212 */ /* 0x040fe200078e3cff */
[----:B------:R-:W-:Y:S01]  /*1e40*/  IMAD.SHL.U32 R95, R234, 0x10, RZ ;  /* 0x00000010ea5f7824 */ /* 0x000fe200078e00ff */
[C---:B------:R-:W-:Y:S02]  /*1e50*/  SHF.L.U64.HI R92, R232.reuse, 0x4, R233 ;  /* 0x00000004e85c7819 */ /* 0x040fe400000102e9 */
[----:B------:R-:W-:Y:S02]  /*1e60*/  SHF.L.U32 R81, R232, 0x4, RZ ;  /* 0x00000004e8517819 */ /* 0x000fe400000006ff */
[----:B------:R-:W-:Y:S02]  /*1e70*/  SHF.L.U64.HI R101, R234, 0x4, R235 ;  /* 0x00000004ea657819 */ /* 0x000fe400000102eb */
[----:B------:R-:W-:Y:S01]  /*1e80*/  LOP3.LUT R237, R237, R236, RZ, 0x3c, !PT ;  /* 0x000000eceded7212 */ /* 0x000fe200078e3cff */
[----:B--2---:R-:W-:-:S04]  /*1e90*/  @P0 IMAD.WIDE.U32 R6, R8, R29, RZ ;  /* 0x0000001d08060225 */ /* 0x004fc800078e00ff */
[----:B------:R-:W-:Y:S02]  /*1ea0*/  @P0 IMAD R11, R9, R29, RZ ;  /* 0x0000001d090b0224 */ /* 0x000fe400078e02ff */
[----:B---3--:R-:W-:Y:S01]  /*1eb0*/  @!P0 IMAD.WIDE.U32 R4, R20, R36, RZ ;  /* 0x0000002414048225 */ /* 0x008fe200078e00ff */
[----:B------:R-:W-:-:S03]  /*1ec0*/  @P0 MOV R4, R6 ;  /* 0x0000000600040202 */ /* 0x000fc60000000f00 */
[----:B------:R-:W-:Y:S01]  /*1ed0*/  @!P0 IMAD R0, R21, R36, RZ ;  /* 0x0000002415008224 */ /* 0x000fe200078e02ff */
[----:B------:R-:W-:Y:S02]  /*1ee0*/  SHF.R.S32.HI R21, RZ, 0x1f, R18 ;  /* 0x0000001fff157819 */ /* 0x000fe40000011412 */
[----:B------:R-:W-:Y:S01]  /*1ef0*/  IADD3 R4, P1, PT, R14, R4, RZ ;  /* 0x000000040e047210 */ /* 0x000fe20007f3e0ff */
[----:B------:R-:W-:Y:S02]  /*1f00*/  @!P0 IMAD.IADD R0, R5, 0x1, R0 ;  /* 0x0000000105008824 */ /* 0x000fe400078e0200 */
[----:B------:R-:W-:Y:S02]  /*1f10*/  IMAD R6, R21, R30, R10 ;  /* 0x0000001e15067224 */ /* 0x000fe400078e020a */
[----:B------:R-:W-:Y:S02]  /*1f20*/  @P0 IMAD.IADD R0, R7, 0x1, R11 ;  /* 0x0000000107000824 */ /* 0x000fe400078e020b */
[----:B------:R-:W-:-:S02]  /*1f30*/  IMAD.IADD R3, R3, 0x1, R6 ;  /* 0x0000000103037824 */ /* 0x000fc400078e0206 */
[----:B------:R-:W-:Y:S01]  /*1f40*/  IMAD.X R5, RZ, RZ, R0, P1 ;  /* 0x000000ffff057224 */ /* 0x000fe200008e0600 */
[----:B------:R-:W-:Y:S01]  /*1f50*/  IADD3 R6, P1, PT, R14, R19, RZ ;  /* 0x000000130e067210 */ /* 0x000fe20007f3e0ff */
[----:B------:R-:W-:-:S04]  /*1f60*/  IMAD R7, R13, R38, RZ ;  /* 0x000000260d077224 */ /* 0x000fc800078e02ff */
[----:B------:R-:W-:Y:S02]  /*1f70*/  IMAD R0, R12, R121, R7 ;  /* 0x000000790c007224 */ /* 0x000fe400078e0207 */
[----:B------:R-:W-:Y:S01]  /*1f80*/  IMAD.X R7, RZ, RZ, R28, P1 ;  /* 0x000000ffff077224 */ /* 0x000fe200008e061c */
[-C--:B------:R-:W-:Y:S01]  /*1f90*/  @!P0 MOV R96, R8.reuse ;  /* 0x0000000800608202 */ /* 0x080fe20000000f00 */
[----:B------:R-:W-:Y:S01]  /*1fa0*/  @!P0 IMAD.MOV.U32 R97, RZ, RZ, R9 ;  /* 0x000000ffff618224 */ /* 0x000fe200078e0009 */
[----:B------:R-:W-:Y:S01]  /*1fb0*/  @P0 MOV R96, R8 ;  /* 0x0000000800600202 */ /* 0x000fe20000000f00 */
[----:B------:R-:W-:-:S04]  /*1fc0*/  IMAD.WIDE.U32 R4, R38, R12, R4 ;  /* 0x0000000c26047225 */ /* 0x000fc800078e0004 */
[----:B------:R-:W-:Y:S02]  /*1fd0*/  @P0 IMAD.MOV.U32 R97, RZ, RZ, R9 ;  /* 0x000000ffff610224 */ /* 0x000fe400078e0009 */
[----:B------:R-:W-:Y:S02]  /*1fe0*/  IMAD R10, R233, R60, RZ ;  /* 0x0000003ce90a7224 */ /* 0x000fe400078e02ff */
[----:B------:R-:W-:Y:S01]  /*1ff0*/  IMAD.WIDE.U32 R6, R60, R232, R6 ;  /* 0x000000e83c067225 */ /* 0x000fe200078e0006 */
[----:B------:R-:W-:-:S03]  /*2000*/  IADD3 R5, PT, PT, R5, R0, RZ ;  /* 0x0000000005057210 */ /* 0x000fc60007ffe0ff */
[----:B------:R-:W-:Y:S01]  /*2010*/  IMAD.WIDE.U32 R8, R37, 0x40, R60 ;  /* 0x0000004025087825 */ /* 0x000fe200078e003c */
[----:B----4-:R-:W-:-:S03]  /*2020*/  LEA R242, P0, R6, R22, 0x1 ;  /* 0x0000001606f27211 */ /* 0x010fc600078008ff */
[----:B------:R-:W-:Y:S02]  /*2030*/  IMAD.IADD R10, R7, 0x1, R10 ;  /* 0x00000001070a7824 */ /* 0x000fe400078e020a */
[----:B------:R-:W-:Y:S02]  /*2040*/  IMAD R12, R235, R60, RZ ;  /* 0x0000003ceb0c7224 */ /* 0x000fe400078e02ff */
[----:B------:R-:W-:Y:S02]  /*2050*/  IMAD R0, R9, R96, RZ ;  /* 0x0000006009007224 */ /* 0x000fe400078e02ff */
[----:B------:R-:W-:Y:S01]  /*2060*/  IMAD.WIDE.U32 R2, R60, R234, R2 ;  /* 0x000000ea3c027225 */ /* 0x000fe200078e0002 */
[----:B------:R-:W-:Y:S02]  /*2070*/  SHF.R.S32.HI R11, RZ, 0x1f, R103 ;  /* 0x0000001fff0b7819 */ /* 0x000fe40000011467 */
[----:B------:R-:W-:Y:S01]  /*2080*/  LEA.HI.X R241, R6, R23, R10, 0x1, P0 ;  /* 0x0000001706f17211 */ /* 0x000fe200000f0c0a */
[----:B------:R-:W-:Y:S01]  /*2090*/  IMAD R7, R8, R97, R0 ;  /* 0x0000006108077224 */ /* 0x000fe200078e0200 */
[----:B------:R-:W-:-:S02]  /*20a0*/  IADD3 R0, PT, PT, R3, R12, RZ ;  /* 0x0000000c03007210 */ /* 0x000fc40007ffe0ff */
[C---:B------:R-:W-:Y:S02]  /*20b0*/  LEA R244, P0, R2.reuse, R24, 0x1 ;  /* 0x0000001802f47211 */ /* 0x040fe400078008ff */
[----:B------:R-:W-:Y:S01]  /*20c0*/  LEA.HI R6, R11, R103, RZ, 0x8 ;  /* 0x000000670b067211 */ /* 0x000fe200078f40ff */
[----:B------:R-:W-:Y:S01]  /*20d0*/  IMAD.SHL.U32 R13, R35, 0x100, RZ ;  /* 0x00000100230d7824 */ /* 0x000fe200078e00ff */
[----:B------:R-:W-:Y:S02]  /*20e0*/  LEA.HI.X R243, R2, R25, R0, 0x1, P0 ;  /* 0x0000001902f37211 */ /* 0x000fe400000f0c00 */
[----:B------:R-:W-:Y:S01]  /*20f0*/  SHF.R.S32.HI R2, RZ, 0x8, R6 ;  /* 0x00000008ff027819 */ /* 0x000fe20000011406 */
[----:B------:R-:W-:Y:S01]  /*2100*/  IMAD.WIDE.U32 R4, R8, R96, R4 ;  /* 0x0000006008047225 */ /* 0x000fe200078e0004 */
[----:B------:R1:W-:Y:S02]  /*2110*/  STL [R1+0x100], R13 ;  /* 0x0001000d01007387 */ /* 0x0003e40000100800 */
[----:B------:R-:W-:Y:S01]  /*2120*/  VIMNMX R93, PT, PT, R252, R2, !PT ;  /* 0x00000002fc5d7248 */ /* 0x000fe20007fe0100 */
[----:B------:R-:W-:Y:S01]  /*2130*/  IMAD.IADD R3, R5, 0x1, R7 ;  /* 0x0000000105037824 */ /* 0x000fe200078e0207 */
[----:B------:R-:W-:-:S02]  /*2140*/  LOP3.LUT R5, R158, 0x1c0, RZ, 0xc0, !PT ;  /* 0x000001c09e057812 */ /* 0x000fc400078ec0ff */
[----:B------:R-:W-:Y:S02]  /*2150*/  ISETP.GT.AND P0, PT, R35, R93, PT ;  /* 0x0000005d2300720c */ /* 0x000fe40003f04270 */
[----:B------:R-:W-:-:S04]  /*2160*/  LOP3.LUT R0, R5, 0x38, R230, 0xf8, !PT ;  /* 0x0000003805007812 */ /* 0x000fc800078ef8e6 */
[--C-:B------:R-:W-:Y:S02]  /*2170*/  LOP3.LUT R0, R0, 0x38, R158.reuse, 0x78, !PT ;  /* 0x0000003800007812 */ /* 0x100fe400078e789e */
[----:B------:R-:W-:Y:S02]  /*2180*/  LEA R98, P1, R4, R26, 0x1 ;  /* 0x0000001a04627211 */ /* 0x000fe400078208ff */
[----:B------:R-:W-:Y:S01]  /*2190*/  LOP3.LUT R2, R0, 0x1e00, R158, 0xf8, !PT ;  /* 0x00001e0000027812 */ /* 0x000fe200078ef89e */
[----:B------:R-:W-:Y:S01]  /*21a0*/  VIADD R102, R13, 0xffffff00 ;  /* 0xffffff000d667836 */ /* 0x000fe20000000000 */
[----:B------:R-:W-:Y:S02]  /*21b0*/  LEA.HI.X R99, R4, R27, R3, 0x1, P1 ;  /* 0x0000001b04637211 */ /* 0x000fe400008f0c03 */
[----:B------:R-:W-:Y:S02]  /*21c0*/  LEA.HI R0, R15, R15, RZ, 0x1 ;  /* 0x0000000f0f007211 */ /* 0x000fe400078f08ff */
[----:B------:R-:W-:Y:S01]  /*21d0*/  LEA R63, R2, R157, 0x1 ;  /* 0x0000009d023f7211 */ /* 0x000fe200078e08ff */
        /* <DEDUP_REMOVED lines=9> */
[----:B-1----:R-:W5:Y:S04]  /*2270*/  LD.E.64 R12, desc[UR6][R154.64+0x150] ;  /* 0x000150069a0c7980 */ /* 0x002f68000c101b00 */
[----:B------:R-:W5:Y:S01]  /*2280*/  LD.E.64 R16, desc[UR6][R154.64+0x148] ;  /* 0x000148069a107980 */ /* 0x000f62000c101b00 */
        /* <DEDUP_REMOVED lines=66> */
[C-C-:B-----5:R-:W-:Y:S02]  /*26b0*/  SHF.L.U64.HI R131, R42.reuse, 0x5, R43.reuse ;  /* 0x000000052a837819 */ /* 0x160fe4000001022b */
        /* <DEDUP_REMOVED lines=15> */
[C---:B------:R-:W-:Y:S01]  /*27b0*/  IADD3 R7, PT, PT, R102.reuse, R34, RZ ;  /* 0x0000002266077210 */ /* 0x040fe20007ffe0ff */
        /* <DEDUP_REMOVED lines=59> */
.L_x_5543:
[----:B------:R-:W-:Y:S01]  /*2b70*/  VIADD R50, R50, 0x100 ;  /* 0x0000010032327836 */ /* 0x000fe20000000000 */
[----:B------:R-:W-:Y:S01]  /*2b80*/  ISETP.NE.AND P0, PT, R90, RZ, PT ;  /* 0x000000ff5a00720c */ /* 0x000fe20003f05270 */
[----:B------:R-:W-:Y:S01]  /*2b90*/  VIADD R51, R51, 0x100 ;  /* 0x0000010033337836 */ /* 0x000fe20000000000 */
[----:B------:R-:W-:Y:S01]  /*2ba0*/  ISETP.GE.AND P5, PT, R14, R245, PT ;  /* 0x000000f50e00720c */ /* 0x000fe20003fa6270 */
[----:B------:R-:W-:Y:S01]  /*2bb0*/  IMAD.MOV.U32 R84, RZ, RZ, R80 ;  /* 0x000000ffff547224 */ /* 0x000fe200078e0050 */
[-C--:B------:R-:W-:Y:S01]  /*2bc0*/  ISETP.GE.OR P0, PT, R60, R50.reuse, P0 ;  /* 0x000000323c00720c */ /* 0x080fe20000706670 */
[----:B------:R-:W-:Y:S01]  /*2bd0*/  VIADD R85, R85, 0xffffffff ;  /* 0xffffffff55557836 */ /* 0x000fe20000000000 */
[CC--:B------:R-:W-:Y:S01]  /*2be0*/  ISETP.GE.OR P2, PT, R71.reuse, R50.reuse, P5 ;  /* 0x000000324700720c */ /* 0x0c0fe20002f46670 */
        /* <DEDUP_REMOVED lines=28> */
[C---:B------:R-:W-:Y:S02]  /*2db0*/  ISETP.GE.OR P1, PT, R67.reuse, R50, P5 ;  /* 0x000000324300720c */ /* 0x040fe40002f26670 */
[----:B------:R-:W-:Y:S02]  /*2dc0*/  @!P2 LEA.HI.X R7, R52, R5, R53, 0x6, P0 ;  /* 0x000000053407a211 */ /* 0x000fe400000f3435 */
[C---:B------:R-:W-:Y:S02]  /*2dd0*/  @!P2 LEA R20, P0, R234.reuse, R2, 0x6 ;  /* 0x00000002ea14a211 */ /* 0x040fe400078030ff */
        /* <DEDUP_REMOVED lines=84> */
[-C--:B------:R-:W-:Y:S02]  /*3320*/  ISETP.GE.OR P4, PT, R65, R50.reuse, P0 ;  /* 0x000000324100720c */ /* 0x080fe40000786670 */
[----:B------:R-:W-:Y:S01]  /*3330*/  ISETP.GE.OR P0, PT, R79, R50, P0 ;  /* 0x000000324f00720c */ /* 0x000fe20000706670 */
        /* <DEDUP_REMOVED lines=196> */
.L_x_5474:
        /* <DEDUP_REMOVED lines=74> */
.L_x_5478:
[----:B------:R-:W-:Y:S05]  /*4420*/  BSYNC.RECONVERGENT B0 ;  /* 0x0000000000007941 */ /* 0x000fea0003800200 */
.L_x_5477:
        /* <DEDUP_REMOVED lines=52> */
.L_x_5480:
[----:B------:R-:W-:Y:S05]  /*4770*/  BSYNC.RECONVERGENT B0 ;  /* 0x0000000000007941 */ /* 0x000fea0003800200 */
.L_x_5479:
        /* <DEDUP_REMOVED lines=53> */
.L_x_5482:
[----:B------:R-:W-:Y:S05]  /*4ad0*/  BSYNC.RECONVERGENT B0 ;  /* 0x0000000000007941 */ /* 0x000fea0003800200 */
.L_x_5481:
        /* <DEDUP_REMOVED lines=55> */
.L_x_5484:
[----:B------:R-:W-:Y:S05]  /*4e50*/  BSYNC.RECONVERGENT B0 ;  /* 0x0000000000007941 */ /* 0x000fea0003800200 */
.L_x_5483:
        /* <DEDUP_REMOVED lines=61> */
.L_x_5486:
[----:B------:R-:W-:Y:S05]  /*5230*/  BSYNC.RECONVERGENT B0 ;  /* 0x0000000000007941 */ /* 0x000fea0003800200 */
.L_x_5485:
        /* <DEDUP_REMOVED lines=54> */
.L_x_5488:
[----:B------:R-:W-:Y:S05]  /*55a0*/  BSYNC.RECONVERGENT B0 ;  /* 0x0000000000007941 */ /* 0x000fea0003800200 */
.L_x_5487:
        /* <DEDUP_REMOVED lines=61> */
.L_x_5490:
[----:B------:R-:W-:Y:S05]  /*5980*/  BSYNC.RECONVERGENT B0 ;  /* 0x0000000000007941 */ /* 0x000fea0003800200 */
.L_x_5489:
        /* <DEDUP_REMOVED lines=59> */
.L_x_5492:
[----:B------:R-:W-:Y:S05]  /*5d40*/  BSYNC.RECONVERGENT B0 ;  /* 0x0000000000007941 */ /* 0x000fea0003800200 */
.L_x_5491:
        /* <DEDUP_REMOVED lines=61> */
.L_x_5494:
[----:B------:R-:W-:Y:S05]  /*6120*/  BSYNC.RECONVERGENT B0 ;  /* 0x0000000000007941 */ /* 0x000fea0003800200 */
.L_x_5493:
        /* <DEDUP_REMOVED lines=54> */
.L_x_5496:
[----:B------:R-:W-:Y:S05]  /*6490*/  BSYNC.RECONVERGENT B0 ;  /* 0x0000000000007941 */ /* 0x000fea0003800200 */
.L_x_5495:
        /* <DEDUP_REMOVED lines=72> */
.L_x_5498:
[----:B------:R-:W-:Y:S05]  /*6920*/  BSYNC.RECONVERGENT B0 ;  /* 0x0000000000007941 */ /* 0x000fea0003800200 */
.L_x_5497:
        /* <DEDUP_REMOVED lines=60> */
.L_x_5500:
[----:B------:R-:W-:Y:S05]  /*6cf0*/  BSYNC.RECONVERGENT B0 ;  /* 0x0000000000007941 */ /* 0x000fea0003800200 */
.L_x_5499:
        /* <DEDUP_REMOVED lines=60> */
.L_x_5502:
[----:B------:R-:W-:Y:S05]  /*70c0*/  BSYNC.RECONVERGENT B0 ;  /* 0x0000000000007941 */ /* 0x000fea0003800200 */
.L_x_5501:
        /* <DEDUP_REMOVED lines=60> */
.L_x_5504:
[----:B------:R-:W-:Y:S05]  /*7490*/  BSYNC.RECONVERGENT B0 ;  /* 0x0000000000007941 */ /* 0x000fea0003800200 */
.L_x_5503:
        /* <DEDUP_REMOVED lines=60> */
.L_x_5506:
[----:B------:R-:W-:Y:S05]  /*7860*/  BSYNC.RECONVERGENT B0 ;  /* 0x0000000000007941 */ /* 0x000fea0003800200 */
.L_x_5505:
        /* <DEDUP_REMOVED lines=60> */
.L_x_5508:
[----:B------:R-:W-:Y:S05]  /*7c30*/  BSYNC.RECONVERGENT B0 ;  /* 0x0000000000007941 */ /* 0x000fea0003800200 */
.L_x_5507:
[----:B------:R-:W5:Y:S02]  /*7c40*/  LD.E R0, desc[UR6][R154.64+0xd0] ;  /* 0x0000d0069a007980 */ /* 0x000f64000c101900 */
[----:B-----5:R-:W-:Y:S05]  /*7c50*/  IMAD.U32 R0, R0, -0x80, RZ ;  /* 0xffffff8000007824 */ /* 0x020fea00078e00ff */
[C---:B------:R-:W-:Y:S02]  /*7c60*/  LEA R28, P1, R0.reuse, R28, 0x1 ;  /* 0x0000001c001c7211 */ /* 0x040fe400078208ff */
[C---:B------:R-:W-:Y:S02]  /*7c70*/  LEA R40, P0, R0.reuse, R40, 0x1 ;  /* 0x0000002800287211 */ /* 0x040fe400078008ff */
[C---:B------:R-:W-:Y:S02]  /*7c80*/  LEA.HI.X.SX32 R29, R0.reuse, R29, 0x1, P1 ;  /* 0x0000001d001d7211 */ /* 0x040fe400008f0eff */
[----:B------:R-:W-:Y:S01]  /*7c90*/  LEA.HI.X.SX32 R41, R0, R41, 0x1, P0 ;  /* 0x0000002900297211 */ /* 0x000fe200000f0eff */
[----:B------:R-:W-:Y:S05]  /*7ca0*/  BRA `(.L_x_5475) ;  /* 0x0000006000507947 */ /* 0x000fea0003800000 */
.L_x_5476:
        /* <DEDUP_REMOVED lines=97> */
.L_x_5510:
[----:B------:R-:W-:Y:S05]  /*82c0*/  BSYNC.RECONVERGENT B0 ;  /* 0x0000000000007941 */ /* 0x000fea0003800200 */
.L_x_5509:
        /* <DEDUP_REMOVED lines=92> */
.L_x_5512:
[----:B------:R-:W-:Y:S05]  /*8890*/  BSYNC.RECONVERGENT B0 ;  /* 0x0000000000007941 */ /* 0x000fea0003800200 */
.L_x_5511:
        /* <DEDUP_REMOVED lines=96> */
.L_x_5514:
[----:B------:R-:W-:Y:S05]  /*8ea0*/  BSYNC.RECONVERGENT B0 ;  /* 0x0000000000007941 */ /* 0x000fea0003800200 */
.L_x_5513:
        /* <DEDUP_REMOVED lines=90> */
.L_x_5516:
[----:B------:R-:W-:Y:S05]  /*9450*/  BSYNC.RECONVERGENT B0 ;  /* 0x0000000000007941 */ /* 0x000fea0003800200 */
.L_x_5515:
        /* <DEDUP_REMOVED lines=93> */
.L_x_5518:
[----:B------:R-:W-:Y:S05]  /*9a30*/  BSYNC.RECONVERGENT B0 ;  /* 0x0000000000007941 */ /* 0x000fea0003800200 */
.L_x_5517:
        /* <DEDUP_REMOVED lines=94> */
.L_x_5520:
[----:B------:R-:W-:Y:S05]  /*a020*/  BSYNC.RECONVERGENT B0 ;  /* 0x0000000000007941 */ /* 0x000fea0003800200 */
.L_x_5519:
        /* <DEDUP_REMOVED lines=93> */
.L_x_5522:
[----:B------:R-:W-:Y:S05]  /*a600*/  BSYNC.RECONVERGENT B0 ;  /* 0x0000000000007941 */ /* 0x000fea0003800200 */
.L_x_5521:
        /* <DEDUP_REMOVED lines=96> */
.L_x_5524:
[----:B------:R-:W-:Y:S05]  /*ac10*/  BSYNC.RECONVERGENT B0 ;  /* 0x0000000000007941 */ /* 0x000fea0003800200 */
.L_x_5523:
        /* <DEDUP_REMOVED lines=96> */
.L_x_5526:
[----:B------:R-:W-:Y:S05]  /*b220*/  BSYNC.RECONVERGENT B0 ;  /* 0x0000000000007941 */ /* 0x000fea0003800200 */
.L_x_5525:
        /* <DEDUP_REMOVED lines=94> */
.L_x_5528:
[----:B------:R-:W-:Y:S05]  /*b810*/  BSYNC.RECONVERGENT B0 ;  /* 0x0000000000007941 */ /* 0x000fea0003800200 */
.L_x_5527:
        /* <DEDUP_REMOVED lines=96> */
.L_x_5530:
[----:B------:R-:W-:Y:S05]  /*be20*/  BSYNC.RECONVERGENT B0 ;  /* 0x0000000000007941 */ /* 0x000fea0003800200 */
.L_x_5529:
        /* <DEDUP_REMOVED lines=99> */
.L_x_5532:
[----:B------:R-:W-:Y:S05]  /*c460*/  BSYNC.RECONVERGENT B0 ;  /* 0x0000000000007941 */ /* 0x000fea0003800200 */
.L_x_5531:
        /* <DEDUP_REMOVED lines=99> */
.L_x_5534:
[----:B------:R-:W-:Y:S05]  /*caa0*/  BSYNC.RECONVERGENT B0 ;  /* 0x0000000000007941 */ /* 0x000fea0003800200 */
.L_x_5533:
        /* <DEDUP_REMOVED lines=99> */
.L_x_5536:
[----:B------:R-:W-:Y:S05]  /*d0e0*/  BSYNC.RECONVERGENT B0 ;  /* 0x0000000000007941 */ /* 0x000fea0003800200 */
.L_x_5535:
        /* <DEDUP_REMOVED lines=100> */
.L_x_5538:
[----:B------:R-:W-:Y:S05]  /*d730*/  BSYNC.RECONVERGENT B0 ;  /* 0x0000000000007941 */ /* 0x000fea0003800200 */
.L_x_5537:
        /* <DEDUP_REMOVED lines=96> */
.L_x_5540:
[----:B------:R-:W-:Y:S05]  /*dd40*/  BSYNC.RECONVERGENT B0 ;  /* 0x0000000000007941 */ /* 0x000fea0003800200 */
.L_x_5539:
        /* <DEDUP_REMOVED lines=10> */
.L_x_5475:
[----:B------:R-:W-:Y:S05]  /*ddf0*/  BSYNC.RECONVERGENT B1 ;  /* 0x0000000000017941 */ /* 0x000fea0003800200 */
.L_x_5473:
        /* <DEDUP_REMOVED lines=101> */
.L_x_5542:
[----:B------:R-:W-:Y:S05]  /*e450*/  BSYNC.RECONVERGENT B0 ;  /* 0x0000000000007941 */ /* 0x000fea0003800200 */
.L_x_5541:
[----:B------:R-:W-:Y:S11]  /*e460*/  ISETP.GT.AND P0, PT, R85, R93, PT ;  /* 0x0000005d5500720c */ /* 0x000ff60003f04270 */
[----:B------:R-:W-:Y:S02]  /*e470*/  @!UPT UIADD3 URZ, UPT, UPT, URZ, URZ, URZ ;  /* 0x000000fffffff290 */ /* 0x000fe4000fffe0ff */
[----:B------:R-:W-:Y:S05]  /*e480*/  @P0 BRA `(.L_x_5543) ;  /* 0xffffff4400b80947 */ /* 0x000fea000383ffff */
.L_x_5472:
[----:B------:R-:W-:Y:S05]  /*e490*/  WARPSYNC.ALL ;  /* 0x0000000000007948 */ /* 0x000fea0003800000 */
[----:B------:R-:W-:Y:S06]  /*e4a0*/  BAR.SYNC.DEFER_BLOCKING 0x0 ;  /* 0x0000000000007b1d */ /* 0x000fec0000010000 */
[----:B------:R2:W5:Y:S04]  /*e4b0*/  LDL R231, [R1+0xfc] ;  /* 0x0000fc0001e77983 */ /* 0x0005680000100800 */
[----:B------:R-:W3:Y:S01]  /*e4c0*/  LD.E R38, desc[UR6][R154.64+0xd0] ;  /* 0x0000d0069a267980 */ /* 0x000ee2000c101900 */
[----:B------:R-:W-:Y:S01]  /*e4d0*/  BSSY.RECONVERGENT B2, `(.L_x_5544) ;  /* 0x00002d4000027945 */ /* 0x000fe20003800200 */
[C---:B------:R-:W-:Y:S01]  /*e4e0*/  SHF.L.U64.HI R37, R96.reuse, 0x4, R97 ;  /* 0x0000000460257819 */ /* 0x040fe20000010261 */
[----:B------:R-:W-:Y:S01]  /*e4f0*/  IMAD.SHL.U32 R30, R96, 0x10, RZ ;  /* 0x00000010601e7824 */ /* 0x000fe200078e00ff */
[----:B---3--:R-:W-:-:S13]  /*e500*/  ISETP.NE.AND P0, PT, R38, RZ, PT ;  /* 0x000000ff2600720c */ /* 0x008fda0003f05270 */
[----:B--2---:R-:W-:Y:S05]  /*e510*/  @P0 BRA `(.L_x_5545) ;  /* 0x0000000000d80947 */ /* 0x004fea0003800000 */
        /* <DEDUP_REMOVED lines=11> */
.L_x_5548:
[----:B------:R3:W-:Y:S02]  /*e5d0*/  STS.128 [R63], RZ ;  /* 0x000000ff3f007388 */ /* 0x0007e40000000c00 */
.L_x_5547:
[----:B------:R-:W-:Y:S05]  /*e5e0*/  BSYNC.RECONVERGENT B0 ;  /* 0x0000000000007941 */ /* 0x000fea0003800200 */
.L_x_5546:
        /* <DEDUP_REMOVED lines=17> */
.L_x_5550:
[----:B------:R-:W-:Y:S05]  /*e700*/  BSYNC.RECONVERGENT B0 ;  /* 0x0000000000007941 */ /* 0x000fea0003800200 */
.L_x_5549:
        /* <DEDUP_REMOVED lines=11> */
.L_x_5552:
[----:B------:R-:W-:Y:S05]  /*e7c0*/  BSYNC.RECONVERGENT B0 ;  /* 0x0000000000007941 */ /* 0x000fea0003800200 */
.L_x_5551:
        /* <DEDUP_REMOVED lines=11> */
.L_x_5545:
        /* <DEDUP_REMOVED lines=9> */
[----:B------:R2:W4:Y:S01]  /*e910*/  @P0 LD.E R0, desc[UR6][R2.64] ;  /* 0x0000000602000980 */ /* 0x000522000c101900 */
[----:B------:R-:W-:Y:S01]  /*e920*/  IMAD.SHL.U32 R45, R230, 0x4, RZ ;  /* 0x00000004e62d7824 */ /* 0x000fe200078e00ff */
[----:B---3--:R-:W-:-:S04]  /*e930*/  ISETP.NE.AND P2, PT, R4, RZ, PT ;  /* 0x000000ff0400720c */ /* 0x008fc80003f45270 */
[----:B------:R-:W-:Y:S02]  /*e940*/  LOP3.LUT R45, R45, 0x1c, RZ, 0xc0, !PT ;  /* 0x0000001c2d2d7812 */ /* 0x000fe400078ec0ff */
[----:B--2---:R-:W-:Y:S01]  /*e950*/  LEA.HI R3, R38, R38, RZ, 0x1 ;  /* 0x0000002626037211 */ /* 0x004fe200078f08ff */
[----:B----4-:R-:W-:-:S03]  /*e960*/  IMAD.IADD R2, R103, 0x1, R0 ;  /* 0x0000000167027824 */ /* 0x010fc600078e0200 */
        /* <DEDUP_REMOVED lines=26> */
[----:B------:R-:W3:Y:S04]  /*eb10*/  LD.E.64 R10, desc[UR6][R20.64] ;  /* 0x00000006140a7980 */ /* 0x000ee8000c101b00 */
[----:B-1----:R-:W4:Y:S01]  /*eb20*/  LD.E.64 R12, desc[UR6][R22.64] ;  /* 0x00000006160c7980 */ /* 0x002f22000c101b00 */
        /* <DEDUP_REMOVED lines=42> */
.L_x_5559:
[----:B------:R-:W-:Y:S05]  /*edd0*/  BSYNC.RECONVERGENT B0 ;  /* 0x0000000000007941 */ /* 0x000fea0003800200 */
.L_x_5558:
[----:B-----5:R4:W-:Y:S01]  /*ede0*/  STS.128 [R63], R4 ;  /* 0x000000043f007388 */ /* 0x0209e20000000c00 */
[----:B------:R-:W-:Y:S05]  /*edf0*/  BRA `(.L_x_5556) ;  /* 0x0000000000047947 */ /* 0x000fea0003800000 */
.L_x_5557:
[----:B------:R3:W-:Y:S02]  /*ee00*/  STS.128 [R63], RZ ;  /* 0x000000ff3f007388 */ /* 0x0007e40000000c00 */
.L_x_5556:
[----:B------:R-:W-:Y:S05]  /*ee10*/  BSYNC.RECONVERGENT B1 ;  /* 0x0000000000017941 */ /* 0x000fea0003800200 */
.L_x_5555:
        /* <DEDUP_REMOVED lines=9> */
[----:B----4-:R4:W5:Y:S01]  /*eeb0*/  LD.E.128 R4, desc[UR6][R16.64] ;  /* 0x0000000610047980 */ /* 0x010962000c101d00 */
        /* <DEDUP_REMOVED lines=20> */
[----:B-1----:R-:W-:Y:S01]  /*f000*/  FMUL.FTZ R13, R3, R25 ;  /* 0x00000019030d7220 */ /* 0x002fe20000410000 */
        /* <DEDUP_REMOVED lines=26> */
.L_x_5563:
[----:B------:R-:W-:Y:S05]  /*f1b0*/  BSYNC.RECONVERGENT B0 ;  /* 0x0000000000007941 */ /* 0x000fea0003800200 */
.L_x_5562:
[----:B-----5:R1:W-:Y:S02]  /*f1c0*/  STS.128 [R63+0x800], R4 ;  /* 0x000800043f007388 */ /* 0x0203e40000000c00 */
.L_x_5561:
[----:B------:R-:W-:Y:S05]  /*f1d0*/  BSYNC.RECONVERGENT B1 ;  /* 0x0000000000017941 */ /* 0x000fea0003800200 */
.L_x_5560:
[----:B------:R-:W-:Y:S01]  /*f1e0*/  IADD3 R41, PT, PT, R60, 0x20, RZ ;  /* 0x000000203c297810 */ /* 0x000fe20007ffe0ff */
[----:B------:R-:W-:Y:S03]  /*f1f0*/  BSSY.RECONVERGENT B1, `(.L_x_5564) ;  /* 0x000003a000017945 */ /* 0x000fe60003800200 */
[----:B------:R-:W-:-:S13]  /*f200*/  ISETP.GE.AND P0, PT, R41, R24, PT ;  /* 0x000000182900720c */ /* 0x000fda0003f06270 */
[----:B------:R-:W-:Y:S05]  /*f210*/  @P0 BRA `(.L_x_5565) ;  /* 0x0000000000dc0947 */ /* 0x000fea0003800000 */
[----:B------:R-:W-:-:S13]  /*f220*/  ISETP.GE.AND P0, PT, R14, R19, PT ;  /* 0x000000130e00720c */ /* 0x000fda0003f06270 */
        /* <DEDUP_REMOVED lines=8> */
[----:B------:R-:W4:Y:S04]  /*f2b0*/  LD.E.64 R8, desc[UR6][R20.64] ;  /* 0x0000000614087980 */ /* 0x000f28000c101b00 */
        /* <DEDUP_REMOVED lines=43> */
.L_x_5567:
[----:B------:R-:W-:Y:S05]  /*f570*/  BSYNC.RECONVERGENT B0 ;  /* 0x0000000000007941 */ /* 0x000fea0003800200 */
.L_x_5566:
[----:B-----5:R1:W-:Y:S02]  /*f580*/  STS.128 [R63+0x1000], R4 ;  /* 0x001000043f007388 */ /* 0x0203e40000000c00 */
.L_x_5565:
[----:B------:R-:W-:Y:S05]  /*f590*/  BSYNC.RECONVERGENT B1 ;  /* 0x0000000000017941 */ /* 0x000fea0003800200 */
.L_x_5564:
[----:B------:R-:W-:-:S04]  /*f5a0*/  IADD3 R31, PT, PT, R60, 0x30, RZ ;  /* 0x000000303c1f7810 */ /* 0x000fc80007ffe0ff */
        /* <DEDUP_REMOVED lines=55> */
.L_x_5569:
[----:B------:R-:W-:Y:S05]  /*f920*/  BSYNC.RECONVERGENT B0 ;  /* 0x0000000000007941 */ /* 0x000fea0003800200 */
.L_x_5568:
[----:B-----5:R1:W-:Y:S01]  /*f930*/  STS.128 [R63+0x1800], R4 ;  /* 0x001800043f007388 */ /* 0x0203e20000000c00 */
[----:B------:R-:W-:Y:S05]  /*f940*/  BRA `(.L_x_5553) ;  /* 0x0000001800307947 */ /* 0x000fea0003800000 */
.L_x_5554:
        /* <DEDUP_REMOVED lines=36> */
[----:B-1----:R-:W-:Y:S01]  /*fb90*/  IMAD.U32 R13, R4, 0x10000, RZ ;  /* 0x00010000040d7824 */ /* 0x002fe200078e00ff */
        /* <DEDUP_REMOVED lines=62> */
.L_x_5574:
[----:B------:R-:W-:Y:S05]  /*ff80*/  BSYNC.RECONVERGENT B0 ;  /* 0x0000000000007941 */ /* 0x000fea0003800200 */
.L_x_5573:
[----:B-----5:R3:W-:Y:S01]  /*ff90*/  STS.128 [R63], R4 ;  /* 0x000000043f007388 */ /* 0x0207e20000000c00 */
[----:B------:R-:W-:Y:S05]  /*ffa0*/  BRA `(.L_x_5571) ;  /* 0x0000000000047947 */ /* 0x000fea0003800000 */
.L_x_5572:
[----:B------:R4:W-:Y:S02]  /*ffb0*/  STS.128 [R63], RZ ;  /* 0x000000ff3f007388 */ /* 0x0009e40000000c00 */
.L_x_5571:
[----:B------:R-:W-:Y:S05]  /*ffc0*/  BSYNC.RECONVERGENT B1 ;  /* 0x0000000000017941 */ /* 0x000fea0003800200 */
.L_x_5570:
[----:B------:R-:W-:Y:S01]  /*ffd0*/  VIADD R47, R60, 0x10 ;  /* 0x000000103c2f7836 */ /* 0x000fe20000000000 */
[C---:B------:R-:W-:Y:S01]  /*ffe0*/  LEA R12, P0, R30.reuse, R98, 0x1 ;  /* 0x000000621e0c7211 */ /* 0x040fe200078008ff */
[----:B------:R-:W-:Y:S03]  /*fff0*/  BSSY.RECONVERGENT B1, `(.L_x_5575) ;  /* 0x000005e000017945 */ /* 0x000fe60003800200 */
[----:B------:R-:W-:Y:S02]  /*10000*/  ISETP.GE.AND P2, PT, R47, R42, PT ;  /* 0x0000002a2f00720c */ /* 0x000fe40003f46270 */
[----:B-1----:R-:W-:-:S11]  /*10010*/  LEA.HI.X R13, R30, R99, R37, 0x1, P0 ;  /* 0x000000631e0d7211 */ /* 0x002fd600000f0c25 */
        /* <DEDUP_REMOVED lines=20> */
[----:B------:R-:W4:Y:S01]  /*10160*/  LD.E.128 R20, desc[UR6][R20.64] ;  /* 0x0000000614147980 */ /* 0x000f22000c101d00 */
        /* <DEDUP_REMOVED lines=68> */
.L_x_5578:
[----:B------:R-:W-:Y:S05]  /*105b0*/  BSYNC.RECONVERGENT B0 ;  /* 0x0000000000007941 */ /* 0x000fea0003800200 */
.L_x_5577:
[----:B-----5:R1:W-:Y:S02]  /*105c0*/  STS.128 [R63+0x800], R4 ;  /* 0x000800043f007388 */ /* 0x0203e40000000c00 */
.L_x_5576:
[----:B------:R-:W-:Y:S05]  /*105d0*/  BSYNC.RECONVERGENT B1 ;  /* 0x0000000000017941 */ /* 0x000fea0003800200 */
.L_x_5575:
        /* <DEDUP_REMOVED lines=9> */
[----:B-1-3--:R1:W5:Y:S01]  /*10670*/  LD.E.128 R4, desc[UR6][R2.64] ;  /* 0x0000000602047980 */ /* 0x00a362000c101d00 */
        /* <DEDUP_REMOVED lines=14> */
[----:B------:R-:W4:Y:S01]  /*10760*/  LD.E.128 R16, desc[UR6][R16.64] ;  /* 0x0000000610107980 */ /* 0x000f22000c101d00 */
[----:B---3--:R-:W-:-:S04]  /*10770*/  IADD3 R8, P0, PT, R28, R10, RZ ;  /* 0x0000000a1c087210 */ /* 0x008fc80007f1e0ff */
        /* <DEDUP_REMOVED lines=42> */
[----:B---3--:R-:W-:Y:S01]  /*10a20*/  IMAD.U32 R7, R8, 0x10000, RZ ;  /* 0x0001000008077824 */ /* 0x008fe200078e00ff */
        /* <DEDUP_REMOVED lines=25> */
.L_x_5582:
[----:B------:R-:W-:Y:S05]  /*10bc0*/  BSYNC.RECONVERGENT B0 ;  /* 0x0000000000007941 */ /* 0x000fea0003800200 */
.L_x_5581:
[----:B-----5:R3:W-:Y:S02]  /*10bd0*/  STS.128 [R63+0x1000], R4 ;  /* 0x001000043f007388 */ /* 0x0207e40000000c00 */
.L_x_5580:
[----:B------:R-:W-:Y:S05]  /*10be0*/  BSYNC.RECONVERGENT B1 ;  /* 0x0000000000017941 */ /* 0x000fea0003800200 */
.L_x_5579:
        /* <DEDUP_REMOVED lines=24> */
[----:B------:R-:W3:Y:S04]  /*10d70*/  LD.E.128 R20, desc[UR6][R8.64] ;  /* 0x0000000608147980 */ /* 0x000ee8000c101d00 */
[----:B------:R-:W-:Y:S01]  /*10d80*/  IMAD.X R11, R27, 0x1, R3, P0 ;  /* 0x000000011b0b7824 */ /* 0x000fe200000e0603 */
[----:B------:R-:W-:-:S05]  /*10d90*/  IADD3 R16, P0, PT, R28, R16, RZ ;  /* 0x000000101c107210 */ /* 0x000fca0007f1e0ff */
[----:B------:R-:W-:-:S06]  /*10da0*/  IMAD.X R17, R29, 0x1, R3, P0 ;  /* 0x000000011d117824 */ /* 0x000fcc00000e0603 */
[----:B------:R-:W2:Y:S04]  /*10db0*/  LD.E.128 R16, desc[UR6][R16.64] ;  /* 0x0000000610107980 */ /* 0x000ea8000c101d00 */
        /* <DEDUP_REMOVED lines=9> */
[C---:B---3--:R-:W-:Y:S01]  /*10e50*/  IMAD.U32 R7, R20.reuse, 0x10000, RZ ;  /* 0x0001000014077824 */ /* 0x048fe200078e00ff */
        /* <DEDUP_REMOVED lines=57> */
.L_x_5584:
[----:B------:R-:W-:Y:S05]  /*111f0*/  BSYNC.RECONVERGENT B0 ;  /* 0x0000000000007941 */ /* 0x000fea0003800200 */
.L_x_5583:
[----:B-----5:R1:W-:Y:S02]  /*11200*/  STS.128 [R63+0x1800], R4 ;  /* 0x001800043f007388 */ /* 0x0203e40000000c00 */
.L_x_5553:
[----:B------:R-:W-:Y:S05]  /*11210*/  BSYNC.RECONVERGENT B2 ;  /* 0x0000000000027941 */ /* 0x000fea0003800200 */
.L_x_5544:
[----:B------:R-:W-:Y:S01]  /*11220*/  IADD3 R0, PT, PT, -R102, R151, RZ ;  /* 0x0000009766007210 */ /* 0x000fe20007ffe1ff */
[----:B------:R-:W-:Y:S03]  /*11230*/  BSSY.RECONVERGENT B0, `(.L_x_5585) ;  /* 0x000000d000007945 */ /* 0x000fe60003800200 */
[----:B------:R-:W-:-:S13]  /*11240*/  ISETP.GE.AND P2, PT, R60, R0, PT ;  /* 0x000000003c00720c */ /* 0x000fda0003f46270 */
        /* <DEDUP_REMOVED lines=10> */
.L_x_5587:
[----:B------:R1:W-:Y:S02]  /*112f0*/  STS.128 [R63+0x2000], RZ ;  /* 0x002000ff3f007388 */ /* 0x0003e40000000c00 */
.L_x_5586:
[----:B------:R-:W-:Y:S05]  /*11300*/  BSYNC.RECONVERGENT B0 ;  /* 0x0000000000007941 */ /* 0x000fea0003800200 */
.L_x_5585:
[----:B------:R-:W-:Y:S01]  /*11310*/  ISETP.GE.AND P1, PT, R47, R0, PT ;  /* 0x000000002f00720c */ /* 0x000fe20003f26270 */
[----:B------:R-:W-:Y:S01]  /*11320*/  BSSY.RECONVERGENT B0, `(.L_x_5588) ;  /* 0x000000c000007945 */ /* 0x000fe20003800200 */
[----:B-1----:R-:W-:-:S04]  /*11330*/  LEA R2, P0, R81, R242, 0x1 ;  /* 0x000000f251027211 */ /* 0x002fc800078008ff */
        /* <DEDUP_REMOVED lines=9> */
.L_x_5590:
[----:B------:R1:W-:Y:S02]  /*113d0*/  STS.128 [R63+0x2800], RZ ;  /* 0x002800ff3f007388 */ /* 0x0003e40000000c00 */
.L_x_5589:
[----:B------:R-:W-:Y:S05]  /*113e0*/  BSYNC.RECONVERGENT B0 ;  /* 0x0000000000007941 */ /* 0x000fea0003800200 */
.L_x_5588:
[----:B------:R-:W-:Y:S01]  /*113f0*/  ISETP.GE.AND P0, PT, R41, R0, PT ;  /* 0x000000002900720c */ /* 0x000fe20003f06270 */
[----:B------:R-:W-:-:S12]  /*11400*/  BSSY.RECONVERGENT B0, `(.L_x_5591) ;  /* 0x000000c000007945 */ /* 0x000fd80003800200 */
[----:B------:R-:W-:Y:S05]  /*11410*/  @P0 BRA `(.L_x_5592) ;  /* 0x0000000000280947 */ /* 0x000fea0003800000 */
[----:B------:R-:W-:-:S13]  /*11420*/  ISETP.GE.AND P0, PT, R14, R245, PT ;  /* 0x000000f50e00720c */ /* 0x000fda0003f06270 */
[----:B------:R-:W-:Y:S05]  /*11430*/  @P0 BRA `(.L_x_5593) ;  /* 0x00000000001c0947 */ /* 0x000fea0003800000 */
[----:B---34-:R-:W-:-:S04]  /*11440*/  LEA R4, P0, R232, R2, 0x5 ;  /* 0x00000002e8047211 */ /* 0x018fc800078028ff */
[----:B------:R-:W-:-:S05]  /*11450*/  LEA.HI.X R5, R232, R3, R233, 0x5, P0 ;  /* 0x00000003e8057211 */ /* 0x000fca00000f2ce9 */
[----:B------:R-:W-:Y:S01]  /*11460*/  @!PT LDS RZ, [RZ] ;  /* 0x00000000fffff984 */ /* 0x000fe20000000800 */
[----:B------:R-:W-:Y:S01]  /*11470*/  @!PT LDS RZ, [RZ] ;  /* 0x00000000fffff984 */ /* 0x000fe20000000800 */
[----:B------:R-:W-:Y:S01]  /*11480*/  @!PT LDS RZ, [RZ] ;  /* 0x00000000fffff984 */ /* 0x000fe20000000800 */
[----:B------:R3:W-:Y:S01]  /*11490*/  LDGSTS.E.BYPASS.LTC128B.128 [R63+0x3000], desc[UR6][R4.64] ;  /* 0x03000000043f7fae */ /* 0x0007e2000b981a06 */
[----:B------:R-:W-:Y:S05]  /*114a0*/  BRA `(.L_x_5592) ;  /* 0x0000000000047947 */ /* 0x000fea0003800000 */
.L_x_5593:
[----:B------:R1:W-:Y:S02]  /*114b0*/  STS.128 [R63+0x3000], RZ ;  /* 0x003000ff3f007388 */ /* 0x0003e40000000c00 */
.L_x_5592:
[----:B------:R-:W-:Y:S05]  /*114c0*/  BSYNC.RECONVERGENT B0 ;  /* 0x0000000000007941 */ /* 0x000fea0003800200 */
.L_x_5591:
        /* <DEDUP_REMOVED lines=12> */
.L_x_5596:
[----:B------:R1:W-:Y:S02]  /*11590*/  STS.128 [R63+0x3800], RZ ;  /* 0x003800ff3f007388 */ /* 0x0003e40000000c00 */
.L_x_5595:
[----:B------:R-:W-:Y:S05]  /*115a0*/  BSYNC.RECONVERGENT B0 ;  /* 0x0000000000007941 */ /* 0x000fea0003800200 */
.L_x_5594:
[----:B------:R-:W-:Y:S01]  /*115b0*/  IADD3 R20, PT, PT, R60, 0x40, RZ ;  /* 0x000000403c147810 */ /* 0x000fe20007ffe0ff */
        /* <DEDUP_REMOVED lines=15> */
.L_x_5599:
[----:B------:R1:W-:Y:S02]  /*116b0*/  STS.128 [R63+0x4000], RZ ;  /* 0x004000ff3f007388 */ /* 0x0003e40000000c00 */
.L_x_5598:
[----:B------:R-:W-:Y:S05]  /*116c0*/  BSYNC.RECONVERGENT B0 ;  /* 0x0000000000007941 */ /* 0x000fea0003800200 */
.L_x_5597:
[----:B------:R-:W-:Y:S01]  /*116d0*/  IADD3 R19, PT, PT, R60, 0x50, RZ ;  /* 0x000000503c137810 */ /* 0x000fe20007ffe0ff */
[----:B------:R-:W-:Y:S03]  /*116e0*/  BSSY.RECONVERGENT B0, `(.L_x_5600) ;  /* 0x000000d000007945 */ /* 0x000fe60003800200 */
[----:B------:R-:W-:-:S13]  /*116f0*/  ISETP.GE.AND P0, PT, R19, R0, PT ;  /* 0x000000001300720c */ /* 0x000fda0003f06270 */
        /* <DEDUP_REMOVED lines=10> */
.L_x_5602:
[----:B------:R1:W-:Y:S02]  /*117a0*/  STS.128 [R63+0x4800], RZ ;  /* 0x004800ff3f007388 */ /* 0x0003e40000000c00 */
.L_x_5601:
[----:B------:R-:W-:Y:S05]  /*117b0*/  BSYNC.RECONVERGENT B0 ;  /* 0x0000000000007941 */ /* 0x000fea0003800200 */
.L_x_5600:
        /* <DEDUP_REMOVED lines=16> */
.L_x_5605:
[----:B------:R1:W-:Y:S02]  /*118c0*/  STS.128 [R63+0x5000], RZ ;  /* 0x005000ff3f007388 */ /* 0x0003e40000000c00 */
.L_x_5604:
[----:B------:R-:W-:Y:S05]  /*118d0*/  BSYNC.RECONVERGENT B0 ;  /* 0x0000000000007941 */ /* 0x000fea0003800200 */
.L_x_5603:
[----:B----4-:R-:W-:Y:S01]  /*118e0*/  IADD3 R17, PT, PT, R60, 0x70, RZ ;  /* 0x000000703c117810 */ /* 0x010fe20007ffe0ff */
[----:B------:R-:W-:Y:S03]  /*118f0*/  BSSY.RECONVERGENT B0, `(.L_x_5606) ;  /* 0x0000010000007945 */ /* 0x000fe60003800200 */
[----:B------:R-:W-:-:S13]  /*11900*/  ISETP.GE.AND P0, PT, R17, R0, PT ;  /* 0x000000001100720c */ /* 0x000fda0003f06270 */
[----:B------:R-:W-:Y:S05]  /*11910*/  @P0 BRA `(.L_x_5607) ;  /* 0x0000000000340947 */ /* 0x000fea0003800000 */
[----:B------:R-:W-:-:S13]  /*11920*/  ISETP.GE.AND P0, PT, R14, R245, PT ;  /* 0x000000f50e00720c */ /* 0x000fda0003f06270 */
        /* <DEDUP_REMOVED lines=11> */
.L_x_5608:
[----:B------:R4:W-:Y:S02]  /*119e0*/  STS.128 [R63+0x5800], RZ ;  /* 0x005800ff3f007388 */ /* 0x0009e40000000c00 */
.L_x_5607:
[----:B------:R-:W-:Y:S05]  /*119f0*/  BSYNC.RECONVERGENT B0 ;  /* 0x0000000000007941 */ /* 0x000fea0003800200 */
.L_x_5606:
[----:B------:R-:W-:Y:S01]  /*11a00*/  LOP3.LUT R16, R60, 0x80, RZ, 0xfc, !PT ;  /* 0x000000803c107812 */ /* 0x000fe200078efcff */
        /* <DEDUP_REMOVED lines=15> */
.L_x_5611:
[----:B------:R1:W-:Y:S02]  /*11b00*/  STS.128 [R63+0x6000], RZ ;  /* 0x006000ff3f007388 */ /* 0x0003e40000000c00 */
.L_x_5610:
[----:B------:R-:W-:Y:S05]  /*11b10*/  BSYNC.RECONVERGENT B0 ;  /* 0x0000000000007941 */ /* 0x000fea0003800200 */
.L_x_5609:
[----:B---3--:R-:W-:Y:S01]  /*11b20*/  IADD3 R13, PT, PT, R60, 0x90, RZ ;  /* 0x000000903c0d7810 */ /* 0x008fe20007ffe0ff */
[----:B------:R-:W-:Y:S03]  /*11b30*/  BSSY.RECONVERGENT B0, `(.L_x_5612) ;  /* 0x000000d000007945 */ /* 0x000fe60003800200 */
[----:B------:R-:W-:-:S13]  /*11b40*/  ISETP.GE.AND P0, PT, R13, R0, PT ;  /* 0x000000000d00720c */ /* 0x000fda0003f06270 */
[----:B------:R-:W-:Y:S05]  /*11b50*/  @P0 BRA `(.L_x_5613) ;  /* 0x0000000000280947 */ /* 0x000fea0003800000 */
[----:B------:R-:W-:-:S13]  /*11b60*/  ISETP.GE.AND P0, PT, R14, R245, PT ;  /* 0x000000f50e00720c */ /* 0x000fda0003f06270 */
        /* <DEDUP_REMOVED lines=8> */
.L_x_5614:
[----:B------:R3:W-:Y:S02]  /*11bf0*/  STS.128 [R63+0x6800], RZ ;  /* 0x006800ff3f007388 */ /* 0x0007e40000000c00 */
.L_x_5613:
[----:B------:R-:W-:Y:S05]  /*11c00*/  BSYNC.RECONVERGENT B0 ;  /* 0x0000000000007941 */ /* 0x000fea0003800200 */
.L_x_5612:
        /* <DEDUP_REMOVED lines=16> */
.L_x_5617:
[----:B------:R1:W-:Y:S02]  /*11d10*/  STS.128 [R63+0x7000], RZ ;  /* 0x007000ff3f007388 */ /* 0x0003e40000000c00 */
.L_x_5616:
[----:B------:R-:W-:Y:S05]  /*11d20*/  BSYNC.RECONVERGENT B0 ;  /* 0x0000000000007941 */ /* 0x000fea0003800200 */
.L_x_5615:
        /* <DEDUP_REMOVED lines=16> */
.L_x_5620:
[----:B------:R1:W-:Y:S02]  /*11e30*/  STS.128 [R63+0x7800], RZ ;  /* 0x007800ff3f007388 */ /* 0x0003e40000000c00 */
.L_x_5619:
[----:B------:R-:W-:Y:S05]  /*11e40*/  BSYNC.RECONVERGENT B0 ;  /* 0x0000000000007941 */ /* 0x000fea0003800200 */
.L_x_5618:
        /* <DEDUP_REMOVED lines=16> */
.L_x_5623:
[----:B------:R1:W-:Y:S02]  /*11f50*/  STS.128 [R63+0x8000], RZ ;  /* 0x008000ff3f007388 */ /* 0x0003e40000000c00 */
.L_x_5622:
[----:B------:R-:W-:Y:S05]  /*11f60*/  BSYNC.RECONVERGENT B0 ;  /* 0x0000000000007941 */ /* 0x000fea0003800200 */
.L_x_5621:
        /* <DEDUP_REMOVED lines=16> */
.L_x_5626:
[----:B------:R1:W-:Y:S02]  /*12070*/  STS.128 [R63+0x8800], RZ ;  /* 0x008800ff3f007388 */ /* 0x0003e40000000c00 */
.L_x_5625:
[----:B------:R-:W-:Y:S05]  /*12080*/  BSYNC.RECONVERGENT B0 ;  /* 0x0000000000007941 */ /* 0x000fea0003800200 */
.L_x_5624:
        /* <DEDUP_REMOVED lines=16> */
.L_x_5629:
[----:B------:R1:W-:Y:S02]  /*12190*/  STS.128 [R63+0x9000], RZ ;  /* 0x009000ff3f007388 */ /* 0x0003e40000000c00 */
.L_x_5628:
[----:B------:R-:W-:Y:S05]  /*121a0*/  BSYNC.RECONVERGENT B0 ;  /* 0x0000000000007941 */ /* 0x000fea0003800200 */
.L_x_5627:
[----:B------:R-:W-:Y:S01]  /*121b0*/  IADD3 R60, PT, PT, R60, 0xf0, RZ ;  /* 0x000000f03c3c7810 */ /* 0x000fe20007ffe0ff */
[----:B------:R-:W-:Y:S03]  /*121c0*/  BSSY.RECONVERGENT B0, `(.L_x_5630) ;  /* 0x000000e000007945 */ /* 0x000fe60003800200 */
[----:B------:R-:W-:-:S13]  /*121d0*/  ISETP.GE.AND P0, PT, R60, R0, PT ;  /* 0x000000003c00720c */ /* 0x000fda0003f06270 */
[----:B------:R-:W-:Y:S05]  /*121e0*/  @P0 BRA `(.L_x_5631) ;  /* 0x00000000002c0947 */ /* 0x000fea0003800000 */
[----:B------:R-:W-:-:S13]  /*121f0*/  ISETP.GE.AND P0, PT, R14, R245, PT ;  /* 0x000000f50e00720c */ /* 0x000fda0003f06270 */
[----:B------:R-:W-:Y:S05]  /*12200*/  @P0 BRA `(.L_x_5632) ;  /* 0x0000000000200947 */ /* 0x000fea0003800000 */
[----:B---34-:R-:W-:Y:S02]  /*12210*/  IMAD R4, R233, 0x1c0, RZ ;  /* 0x000001c0e9047824 */ /* 0x018fe400078e02ff */
[----:B-1----:R-:W-:-:S05]  /*12220*/  IMAD.WIDE.U32 R2, R232, 0x1c0, R2 ;  /* 0x000001c0e8027825 */ /* 0x002fca00078e0002 */
[----:B------:R-:W-:-:S05]  /*12230*/  IADD3 R3, PT, PT, R4, R3, RZ ;  /* 0x0000000304037210 */ /* 0x000fca0007ffe0ff */
[----:B------:R-:W-:Y:S01]  /*12240*/  @!PT LDS RZ, [RZ] ;  /* 0x00000000fffff984 */ /* 0x000fe20000000800 */
[----:B------:R-:W-:Y:S01]  /*12250*/  @!PT LDS RZ, [RZ] ;  /* 0x00000000fffff984 */ /* 0x000fe20000000800 */
[----:B------:R-:W-:Y:S01]  /*12260*/  @!PT LDS RZ, [RZ] ;  /* 0x00000000fffff984 */ /* 0x000fe20000000800 */
[----:B------:R1:W-:Y:S01]  /*12270*/  LDGSTS.E.BYPASS.LTC128B.128 [R63+0x9800], desc[UR6][R2.64] ;  /* 0x09800000023f7fae */ /* 0x0003e2000b981a06 */
[----:B------:R-:W-:Y:S05]  /*12280*/  BRA `(.L_x_5631) ;  /* 0x0000000000047947 */ /* 0x000fea0003800000 */
.L_x_5632:
[----:B------:R1:W-:Y:S02]  /*12290*/  STS.128 [R63+0x9800], RZ ;  /* 0x009800ff3f007388 */ /* 0x0003e40000000c00 */
.L_x_5631:
[----:B------:R-:W-:Y:S05]  /*122a0*/  BSYNC.RECONVERGENT B0 ;  /* 0x0000000000007941 */ /* 0x000fea0003800200 */
.L_x_5630:
[----:B-1----:R-:W5:Y:S04]  /*122b0*/  LDL R2, [R1+0xf8] ;  /* 0x0000f80001027983 */ /* 0x002f680000100800 */
[----:B------:R-:W2:Y:S04]  /*122c0*/  LDL R21, [R1+0xc0] ;  /* 0x0000c00001157983 */ /* 0x000ea80000100800 */
[----:B---34-:R-:W2:Y:S04]  /*122d0*/  LD.E.64 R4, desc[UR6][R154.64+0x1c0] ;  /* 0x0001c0069a047980 */ /* 0x018ea8000c101b00 */
[----:B------:R-:W3:Y:S04]  /*122e0*/  LD.E.64 R6, desc[UR6][R154.64+0x1b8] ;  /* 0x0001b8069a067980 */ /* 0x000ee8000c101b00 */
[----:B------:R-:W4:Y:S04]  /*122f0*/  LD.E R149, desc[UR6][R154.64+0xd8] ;  /* 0x0000d8069a957980 */ /* 0x000f28000c101900 */
[----:B------:R-:W0:Y:S01]  /*12300*/  LDGDEPBAR ;  /* 0x00000000000079af */ /* 0x000e220000000000 */
[----:B-----5:R-:W-:-:S05]  /*12310*/  MOV R120, R2 ;  /* 0x0000000200787202 */ /* 0x020fca0000000f00 */
[----:B--2---:R-:W-:-:S04]  /*12320*/  IMAD.WIDE.U32 R2, R21, R4, R120 ;  /* 0x0000000415027225 */ /* 0x004fc800078e0078 */
[----:B------:R-:W-:-:S05]  /*12330*/  IMAD R4, R5, R21, RZ ;  /* 0x0000001505047224 */ /* 0x000fca00078e02ff */
[----:B------:R-:W-:Y:S02]  /*12340*/  IADD3 R3, PT, PT, R3, R4, RZ ;  /* 0x0000000403037210 */ /* 0x000fe40007ffe0ff */
[----:B---3--:R-:W-:-:S04]  /*12350*/  LEA R4, P0, R2, R6, 0x2 ;  /* 0x0000000602047211 */ /* 0x008fc800078010ff */
        /* <DEDUP_REMOVED lines=17> */
.L_x_5635:
[----:B------:R2:W-:Y:S01]  /*12470*/  STS.128 [R63+0xa000], RZ ;  /* 0x00a000ff3f007388 */ /* 0x0005e20000000c00 */
[----:B------:R-:W-:Y:S05]  /*12480*/  BRA `(.L_x_5636) ;  /* 0x0000000000047947 */ /* 0x000fea0003800000 */
.L_x_5634:
[----:B------:R3:W-:Y:S02]  /*12490*/  STS.128 [R63+0xa000], RZ ;  /* 0x00a000ff3f007388 */ /* 0x0007e40000000c00 */
.L_x_5636:
[----:B------:R-:W-:Y:S05]  /*124a0*/  BSYNC.RECONVERGENT B0 ;  /* 0x0000000000007941 */ /* 0x000fea0003800200 */
.L_x_5633:
        /* <DEDUP_REMOVED lines=13> */
.L_x_5639:
[----:B------:R4:W-:Y:S02]  /*12580*/  STS.128 [R63+0xa800], RZ ;  /* 0x00a800ff3f007388 */ /* 0x0009e40000000c00 */
.L_x_5638:
[----:B------:R-:W-:Y:S05]  /*12590*/  BSYNC.RECONVERGENT B0 ;  /* 0x0000000000007941 */ /* 0x000fea0003800200 */
.L_x_5637:
        /* <DEDUP_REMOVED lines=13> */
.L_x_5642:
[----:B------:R1:W-:Y:S02]  /*12670*/  STS.128 [R63+0xb000], RZ ;  /* 0x00b000ff3f007388 */ /* 0x0003e40000000c00 */
.L_x_5641:
[----:B------:R-:W-:Y:S05]  /*12680*/  BSYNC.RECONVERGENT B0 ;  /* 0x0000000000007941 */ /* 0x000fea0003800200 */
.L_x_5640:
        /* <DEDUP_REMOVED lines=13> */
.L_x_5645:
[----:B------:R1:W-:Y:S02]  /*12760*/  STS.128 [R63+0xb800], RZ ;  /* 0x00b800ff3f007388 */ /* 0x0003e40000000c00 */
.L_x_5644:
[----:B------:R-:W-:Y:S05]  /*12770*/  BSYNC.RECONVERGENT B0 ;  /* 0x0000000000007941 */ /* 0x000fea0003800200 */
.L_x_5643:
        /* <DEDUP_REMOVED lines=16> */
.L_x_5648:
[----:B------:R1:W-:Y:S02]  /*12880*/  STS.128 [R63+0xc000], RZ ;  /* 0x00c000ff3f007388 */ /* 0x0003e40000000c00 */
.L_x_5647:
[----:B------:R-:W-:Y:S05]  /*12890*/  BSYNC.RECONVERGENT B0 ;  /* 0x0000000000007941 */ /* 0x000fea0003800200 */
.L_x_5646:
        /* <DEDUP_REMOVED lines=13> */
.L_x_5651:
[----:B------:R1:W-:Y:S02]  /*12970*/  STS.128 [R63+0xc800], RZ ;  /* 0x00c800ff3f007388 */ /* 0x0003e40000000c00 */
.L_x_5650:
[----:B------:R-:W-:Y:S05]  /*12980*/  BSYNC.RECONVERGENT B0 ;  /* 0x0000000000007941 */ /* 0x000fea0003800200 */
.L_x_5649:
        /* <DEDUP_REMOVED lines=16> */
.L_x_5654:
[----:B------:R1:W-:Y:S02]  /*12a90*/  STS.128 [R63+0xd000], RZ ;  /* 0x00d000ff3f007388 */ /* 0x0003e40000000c00 */
.L_x_5653:
[----:B------:R-:W-:Y:S05]  /*12aa0*/  BSYNC.RECONVERGENT B0 ;  /* 0x0000000000007941 */ /* 0x000fea0003800200 */
.L_x_5652:
        /* <DEDUP_REMOVED lines=16> */
.L_x_5657:
[----:B------:R1:W-:Y:S02]  /*12bb0*/  STS.128 [R63+0xd800], RZ ;  /* 0x00d800ff3f007388 */ /* 0x0003e40000000c00 */
.L_x_5656:
[----:B------:R-:W-:Y:S05]  /*12bc0*/  BSYNC.RECONVERGENT B0 ;  /* 0x0000000000007941 */ /* 0x000fea0003800200 */
.L_x_5655:
        /* <DEDUP_REMOVED lines=16> */
.L_x_5660:
[----:B------:R1:W-:Y:S02]  /*12cd0*/  STS.128 [R63+0xe000], RZ ;  /* 0x00e000ff3f007388 */ /* 0x0003e40000000c00 */
.L_x_5659:
[----:B------:R-:W-:Y:S05]  /*12ce0*/  BSYNC.RECONVERGENT B0 ;  /* 0x0000000000007941 */ /* 0x000fea0003800200 */
.L_x_5658:
        /* <DEDUP_REMOVED lines=13> */
.L_x_5663:
[----:B------:R1:W-:Y:S02]  /*12dc0*/  STS.128 [R63+0xe800], RZ ;  /* 0x00e800ff3f007388 */ /* 0x0003e40000000c00 */
.L_x_5662:
[----:B------:R-:W-:Y:S05]  /*12dd0*/  BSYNC.RECONVERGENT B0 ;  /* 0x0000000000007941 */ /* 0x000fea0003800200 */
.L_x_5661:
        /* <DEDUP_REMOVED lines=16> */
.L_x_5666:
[----:B------:R1:W-:Y:S02]  /*12ee0*/  STS.128 [R63+0xf000], RZ ;  /* 0x00f000ff3f007388 */ /* 0x0003e40000000c00 */
.L_x_5665:
[----:B------:R-:W-:Y:S05]  /*12ef0*/  BSYNC.RECONVERGENT B0 ;  /* 0x0000000000007941 */ /* 0x000fea0003800200 */
.L_x_5664:
        /* <DEDUP_REMOVED lines=16> */
.L_x_5669:
[----:B------:R1:W-:Y:S02]  /*13000*/  STS.128 [R63+0xf800], RZ ;  /* 0x00f800ff3f007388 */ /* 0x0003e40000000c00 */
.L_x_5668:
[----:B------:R-:W-:Y:S05]  /*13010*/  BSYNC.RECONVERGENT B0 ;  /* 0x0000000000007941 */ /* 0x000fea0003800200 */
.L_x_5667:
        /* <DEDUP_REMOVED lines=16> */
.L_x_5672:
[----:B------:R1:W-:Y:S02]  /*13120*/  STS.128 [R63+0x10000], RZ ;  /* 0x010000ff3f007388 */ /* 0x0003e40000000c00 */
.L_x_5671:
[----:B------:R-:W-:Y:S05]  /*13130*/  BSYNC.RECONVERGENT B0 ;  /* 0x0000000000007941 */ /* 0x000fea0003800200 */
.L_x_5670:
        /* <DEDUP_REMOVED lines=16> */
.L_x_5675:
[----:B------:R1:W-:Y:S02]  /*13240*/  STS.128 [R63+0x10800], RZ ;  /* 0x010800ff3f007388 */ /* 0x0003e40000000c00 */
.L_x_5674:
[----:B------:R-:W-:Y:S05]  /*13250*/  BSYNC.RECONVERGENT B0 ;  /* 0x0000000000007941 */ /* 0x000fea0003800200 */
.L_x_5673:
        /* <DEDUP_REMOVED lines=16> */
.L_x_5678:
[----:B------:R1:W-:Y:S02]  /*13360*/  STS.128 [R63+0x11000], RZ ;  /* 0x011000ff3f007388 */ /* 0x0003e40000000c00 */
.L_x_5677:
[----:B------:R-:W-:Y:S05]  /*13370*/  BSYNC.RECONVERGENT B0 ;  /* 0x0000000000007941 */ /* 0x000fea0003800200 */
.L_x_5676:
[----:B------:R-:W-:Y:S01]  /*13380*/  ISETP.GE.AND P0, PT, R60, R0, PT ;  /* 0x000000003c00720c */ /* 0x000fe20003f06270 */
[----:B------:R-:W-:-:S12]  /*13390*/  BSSY.RECONVERGENT B0, `(.L_x_5679) ;  /* 0x000000e000007945 */ /* 0x000fd80003800200 */
[----:B------:R1:W-:Y:S01]  /*133a0*/  @P0 STS.128 [R63+0x11800], RZ ;  /* 0x011800ff3f000388 */ /* 0x0003e20000000c00 */
[----:B------:R-:W-:Y:S05]  /*133b0*/  @P0 BRA `(.L_x_5680) ;  /* 0x00000000002c0947 */ /* 0x000fea0003800000 */
[----:B------:R-:W-:-:S13]  /*133c0*/  ISETP.GE.AND P0, PT, R14, R245, PT ;  /* 0x000000f50e00720c */ /* 0x000fda0003f06270 */
[----:B------:R-:W-:Y:S05]  /*133d0*/  @P0 BRA `(.L_x_5681) ;  /* 0x0000000000200947 */ /* 0x000fea0003800000 */
[----:B------:R-:W-:Y:S02]  /*133e0*/  IMAD R0, R235, 0x1c0, RZ ;  /* 0x000001c0eb007824 */ /* 0x000fe400078e02ff */
[----:B----4-:R-:W-:-:S05]  /*133f0*/  IMAD.WIDE.U32 R2, R234, 0x1c0, R2 ;  /* 0x000001c0ea027825 */ /* 0x010fca00078e0002 */
[----:B------:R-:W-:-:S05]  /*13400*/  IADD3 R3, PT, PT, R0, R3, RZ ;  /* 0x0000000300037210 */ /* 0x000fca0007ffe0ff */
[----:B------:R-:W-:Y:S01]  /*13410*/  @!PT LDS RZ, [RZ] ;  /* 0x00000000fffff984 */ /* 0x000fe20000000800 */
[----:B------:R-:W-:Y:S01]  /*13420*/  @!PT LDS RZ, [RZ] ;  /* 0x00000000fffff984 */ /* 0x000fe20000000800 */
[----:B------:R-:W-:Y:S01]  /*13430*/  @!PT LDS RZ, [RZ] ;  /* 0x00000000fffff984 */ /* 0x000fe20000000800 */
[----:B------:R4:W-:Y:S01]  /*13440*/  LDGSTS.E.BYPASS.LTC128B.128 [R63+0x11800], desc[UR6][R2.64] ;  /* 0x11800000023f7fae */ /* 0x0009e2000b981a06 */
[----:B------:R-:W-:Y:S05]  /*13450*/  BRA `(.L_x_5680) ;  /* 0x0000000000047947 */ /* 0x000fea0003800000 */
.L_x_5681:
[----:B------:R1:W-:Y:S02]  /*13460*/  STS.128 [R63+0x11800], RZ ;  /* 0x011800ff3f007388 */ /* 0x0003e40000000c00 */
.L_x_5680:
[----:B------:R-:W-:Y:S05]  /*13470*/  BSYNC.RECONVERGENT B0 ;  /* 0x0000000000007941 */ /* 0x000fea0003800200 */
.L_x_5679:
[--C-:B------:R-:W-:Y:S01]  /*13480*/  SHF.R.U32.HI R228, RZ, 0x1, R230.reuse ;  /* 0x00000001ffe47819 */ /* 0x100fe200000116e6 */
[C---:B------:R-:W-:Y:S01]  /*13490*/  IMAD.SHL.U32 R13, R230.reuse, 0x40, RZ ;  /* 0x00000040e60d7824 */ /* 0x040fe200078e00ff */
[C---:B------:R-:W-:Y:S01]  /*134a0*/  R2P PR, R230.reuse, 0x6 ;  /* 0x00000006e6007804 */ /* 0x040fe20000000000 */
[----:B------:R-:W-:Y:S01]  /*134b0*/  IMAD.SHL.U32 R229, R230, 0x20, RZ ;  /* 0x00000020e6e57824 */ /* 0x000fe200078e00ff */
[----:B------:R-:W-:Y:S01]  /*134c0*/  LOP3.LUT R0, R228, 0x8, RZ, 0xc0, !PT ;  /* 0x00000008e4007812 */ /* 0x000fe200078ec0ff */
[----:B------:R-:W-:Y:S01]  /*134d0*/  IMAD.MOV.U32 R152, RZ, RZ, 0x20 ;  /* 0x00000020ff987424 */ /* 0x000fe200078e00ff */
[----:B----4-:R-:W-:Y:S01]  /*134e0*/  LOP3.LUT R3, R13, 0x1c0, RZ, 0xc0, !PT ;  /* 0x000001c00d037812 */ /* 0x010fe200078ec0ff */
[----:B------:R-:W0:Y:S01]  /*134f0*/  LDGDEPBAR ;  /* 0x00000000000079af */ /* 0x000e220000000000 */
[----:B------:R-:W-:Y:S02]  /*13500*/  LOP3.LUT R2, R0, 0x1c0, R13, 0xf8, !PT ;  /* 0x000001c000027812 */ /* 0x000fe400078ef80d */
[----:B------:R-:W-:-:S02]  /*13510*/  LOP3.LUT R0, R3, 0x8, R230, 0xf8, !PT ;  /* 0x0000000803007812 */ /* 0x000fc400078ef8e6 */
[----:B------:R-:W-:Y:S02]  /*13520*/  LOP3.LUT R229, R229, 0x7c00, RZ, 0xc0, !PT ;  /* 0x00007c00e5e57812 */ /* 0x000fe400078ec0ff */
[--C-:B------:R-:W-:Y:S02]  /*13530*/  LOP3.LUT R0, R0, 0x38, R158.reuse, 0x78, !PT ;  /* 0x0000003800007812 */ /* 0x100fe400078e789e */
[----:B-1----:R-:W-:Y:S02]  /*13540*/  LOP3.LUT R4, R13, 0x400, RZ, 0xc0, !PT ;  /* 0x000004000d047812 */ /* 0x002fe400078ec0ff */
[----:B------:R-:W-:Y:S02]  /*13550*/  LOP3.LUT R3, R229, 0x200, R13, 0xf8, !PT ;  /* 0x00000200e5037812 */ /* 0x000fe400078ef80d */
[----:B------:R-:W-:Y:S01]  /*13560*/  LOP3.LUT R148, R2, 0x38, R158, 0x78, !PT ;  /* 0x0000003802947812 */ /* 0x000fe200078e789e */
[----:B------:R-:W-:Y:S01]  /*13570*/  IMAD R0, R0, 0x2, R4 ;  /* 0x0000000200007824 */ /* 0x000fe200078e0204 */
[----:B------:R-:W-:-:S02]  /*13580*/  SEL R152, R152, 0xffffffe0, !P1 ;  /* 0xffffffe098987807 */ /* 0x000fc40004800000 */
[----:B------:R-:W-:Y:S01]  /*13590*/  LOP3.LUT R2, R3, R148, RZ, 0xfc, !PT ;  /* 0x0000009403027212 */ /* 0x000fe200078efcff */
[----:B------:R-:W-:-:S03]  /*135a0*/  IMAD.IADD R0, R157, 0x1, R0 ;  /* 0x000000019d007824 */ /* 0x000fc600078e0200 */
[----:B------:R-:W-:Y:S01]  /*135b0*/  LEA R12, R2, R157, 0x1 ;  /* 0x0000009d020c7211 */ /* 0x000fe200078e08ff */
[----:B------:R-:W-:Y:S01]  /*135c0*/  IMAD.IADD R2, R0, 0x1, R152 ;  /* 0x0000000100027824 */ /* 0x000fe200078e0298 */
[----:B------:R-:W-:Y:S02]  /*135d0*/  LDSM.16.M88.4 R16, [R0+0x2800] ;  /* 0x002800000010783b */ /* 0x000fe40000000200 */
[----:B------:R-:W-:Y:S02]  /*135e0*/  IADD3 R3, PT, PT, R12, R152, RZ ;  /* 0x000000980c037210 */ /* 0x000fe40007ffe0ff */
[----:B------:R-:W1:Y:S04]  /*135f0*/  LDSM.16.M88.4 R4, [R12] ;  /* 0x000000000c04783b */ /* 0x000e680000000200 */
[----:B------:R-:W4:Y:S04]  /*13600*/  LDSM.16.M88.4 R24, [R0+0x3800] ;  /* 0x003800000018783b */ /* 0x000f280000000200 */
[----:B------:R-:W5:Y:S04]  /*13610*/  LDSM.16.M88.4 R20, [R0+0x2000] ;  /* 0x002000000014783b */ /* 0x000f680000000200 */
[----:B------:R-:W2:Y:S04]  /*13620*/  LDSM.16.M88.4 R28, [R0+0x4000] ;  /* 0x00400000001c783b */ /* 0x000ea80000000200 */
[----:B------:R-:W3:Y:S04]  /*13630*/  LDSM.16.M88.4 R8, [R0+0x3000] ;  /* 0x003000000008783b */ /* 0x000ee80000000200 */
[----:B------:R-:W3:Y:S04]  /*13640*/  LDSM.16.M88.4 R36, [R0+0x6000] ;  /* 0x006000000024783b */ /* 0x000ee80000000200 */
        /* <DEDUP_REMOVED lines=8> */
[C---:B----4-:R-:W-:Y:S08]  /*136d0*/  HMMA.16816.F32.BF16 R84, R4.reuse, R24, RZ ;  /* 0x000000180454723c */ /* 0x050ff000000418ff */
[C---:B------:R-:W-:Y:S01]  /*136e0*/  HMMA.16816.F32.BF16 R88, R4.reuse, R26, RZ ;  /* 0x0000001a0458723c */ /* 0x040fe200000418ff */
[----:B------:R-:W4:Y:S07]  /*136f0*/  LDSM.16.M88.4 R24, [R0+0x9000] ;  /* 0x009000000018783b */ /* 0x000f2e0000000200 */
        /* <DEDUP_REMOVED lines=9> */
[C---:B------:R-:W-:Y:S08]  /*13790*/  HMMA.16816.F32.BF16 R100, R4.reuse, R36, RZ ;  /* 0x000000240464723c */ /* 0x040ff000000418ff */
[C---:B------:R-:W-:Y:S01]  /*137a0*/  HMMA.16816.F32.BF16 R112, R4.reuse, R38, RZ ;  /* 0x000000260470723c */ /* 0x040fe200000418ff */
[----:B------:R-:W3:Y:S07]  /*137b0*/  LDSM.16.M88.4 R36, [R0+0x9800] ;  /* 0x009800000024783b */ /* 0x000eee0000000200 */
[C---:B-1----:R-:W-:Y:S08]  /*137c0*/  HMMA.16816.F32.BF16 R124, R4.reuse, R16, RZ ;  /* 0x00000010047c723c */ /* 0x042ff000000418ff */
[C---:B------:R-:W-:Y:S01]  /*137d0*/  HMMA.16816.F32.BF16 R164, R4.reuse, R18, RZ ;  /* 0x0000001204a4723c */ /* 0x040fe200000418ff */
[----:B------:R1:W-:Y:S07]  /*137e0*/  LDSM.16.M88.4 R16, [R3] ;  /* 0x000000000310783b */ /* 0x0003ee0000000200 */
[C---:B----4-:R-:W-:Y:S08]  /*137f0*/  HMMA.16816.F32.BF16 R184, R4.reuse, R24, RZ ;  /* 0x0000001804b8723c */ /* 0x050ff000000418ff */
[C---:B------:R-:W-:Y:S01]  /*13800*/  HMMA.16816.F32.BF16 R188, R4.reuse, R26, RZ ;  /* 0x0000001a04bc723c */ /* 0x040fe200000418ff */
[----:B------:R-:W4:Y:S07]  /*13810*/  LDSM.16.M88.4 R24, [R2+0x5000] ;  /* 0x005000000218783b */ /* 0x000f2e0000000200 */
[----:B-----5:R-:W-:Y:S01]  /*13820*/  HMMA.16816.F32.BF16 R172, R4, R20, RZ ;  /* 0x0000001404ac723c */ /* 0x020fe200000418ff */
[----:B-1----:R-:W-:-:S05]  /*13830*/  IMAD.MOV.U32 R3, RZ, RZ, 0x40 ;  /* 0x00000040ff037424 */ /* 0x002fca00078e00ff */
[----:B------:R-:W-:Y:S02]  /*13840*/  SEL R150, R3, 0xffffffc0, !P2 ;  /* 0xffffffc003967807 */ /* 0x000fe40005000000 */
[----:B------:R-:W-:Y:S01]  /*13850*/  HMMA.16816.F32.BF16 R156, R4, R22, RZ ;  /* 0x00000016049c723c */ /* 0x000fe200000418ff */
[----:B------:R-:W1:Y:S02]  /*13860*/  LDSM.16.M88.4 R20, [R2+0x5800] ;  /* 0x005800000214783b */ /* 0x000e640000000200 */
[--C-:B------:R-:W-:Y:S02]  /*13870*/  IMAD.IADD R3, R12, 0x1, R150.reuse ;  /* 0x000000010c037824 */ /* 0x100fe400078e0296 */
[----:B------:R-:W-:-:S03]  /*13880*/  IMAD.IADD R0, R0, 0x1, R150 ;  /* 0x0000000100007824 */ /* 0x000fc600078e0296 */
        /* <DEDUP_REMOVED lines=17> */
[----:B------:R-:W-:Y:S07]  /*139a0*/  LDSM.16.M88.4 R32, [R2+0x4000] ;  /* 0x004000000220783b */ /* 0x000fee0000000200 */
[C---:B------:R-:W-:Y:S08]  /*139b0*/  HMMA.16816.F32.BF16 R204, R4.reuse, R36, RZ ;  /* 0x0000002404cc723c */ /* 0x040ff000000418ff */
[----:B------:R-:W-:Y:S01]  /*139c0*/  HMMA.16816.F32.BF16 R200, R4, R38, RZ ;  /* 0x0000002604c8723c */ /* 0x000fe200000418ff */
[----:B------:R-:W3:Y:S04]  /*139d0*/  LDSM.16.M88.4 R4, [R2+0x6800] ;  /* 0x006800000204783b */ /* 0x000ee80000000200 */
[----:B------:R-:W-:Y:S03]  /*139e0*/  LDSM.16.M88.4 R36, [R2+0x9000] ;  /* 0x009000000224783b */ /* 0x000fe60000000200 */
[C---:B----4-:R-:W-:Y:S08]  /*139f0*/  HMMA.16816.F32.BF16 R144, R16.reuse, R24, R144 ;  /* 0x000000181090723c */ /* 0x050ff00000041890 */
[C---:B------:R-:W-:Y:S08]  /*13a00*/  HMMA.16816.F32.BF16 R208, R16.reuse, R26, R136 ;  /* 0x0000001a10d0723c */ /* 0x040ff00000041888 */
[C---:B-1----:R-:W-:Y:S08]  /*13a10*/  HMMA.16816.F32.BF16 R24, R16.reuse, R20, R128 ;  /* 0x000000141018723c */ /* 0x042ff00000041880 */
[C---:B------:R-:W-:Y:S08]  /*13a20*/  HMMA.16816.F32.BF16 R196, R16.reuse, R52, R76 ;  /* 0x0000003410c4723c */ /* 0x040ff0000004184c */
[----:B------:R-:W-:Y:S03]  /*13a30*/  HMMA.16816.F32.BF16 R192, R16, R54, R64 ;  /* 0x0000003610c0723c */ /* 0x000fe60000041840 */
[----:B------:R-:W-:Y:S01]  /*13a40*/  MOV R153, R24 ;  /* 0x0000001800997202 */ /* 0x000fe20000000f00 */
[----:B------:R-:W-:Y:S01]  /*13a50*/  IMAD.MOV.U32 R62, RZ, RZ, R25 ;  /* 0x000000ffff3e7224 */ /* 0x000fe200078e0019 */
[----:B------:R-:W-:Y:S01]  /*13a60*/  MOV R60, R27 ;  /* 0x0000001b003c7202 */ /* 0x000fe20000000f00 */
[----:B------:R-:W-:-:S02]  /*13a70*/  IMAD.MOV.U32 R61, RZ, RZ, R26 ;  /* 0x000000ffff3d7224 */ /* 0x000fc400078e001a */
[----:B-----5:R-:W-:Y:S01]  /*13a80*/  HMMA.16816.F32.BF16 R92, R16, R48, R72 ;  /* 0x00000030105c723c */ /* 0x020fe20000041848 */
[----:B------:R-:W-:Y:S02]  /*13a90*/  IMAD.MOV.U32 R49, RZ, RZ, R210 ;  /* 0x000000ffff317224 */ /* 0x000fe400078e00d2 */
[----:B------:R-:W-:-:S05]  /*13aa0*/  IMAD.MOV.U32 R48, RZ, RZ, R211 ;  /* 0x000000ffff307224 */ /* 0x000fca00078e00d3 */
[----:B------:R-:W-:Y:S01]  /*13ab0*/  HMMA.16816.F32.BF16 R52, R16, R50, R56 ;  /* 0x000000321034723c */ /* 0x000fe20000041838 */
[----:B------:R-:W-:Y:S01]  /*13ac0*/  IMAD.MOV.U32 R51, RZ, RZ, R208 ;  /* 0x000000ffff337224 */ /* 0x000fe200078e00d0 */
[----:B------:R-:W-:-:S06]  /*13ad0*/  MOV R50, R209 ;  /* 0x000000d100327202 */ /* 0x000fcc0000000f00 */
[C---:B------:R-:W-:Y:S08]  /*13ae0*/  HMMA.16816.F32.BF16 R72, R16.reuse, R46, R80 ;  /* 0x0000002e1048723c */ /* 0x040ff00000041850 */
[C---:B------:R-:W-:Y:S08]  /*13af0*/  HMMA.16816.F32.BF16 R56, R16.reuse, R42, R88 ;  /* 0x0000002a1038723c */ /* 0x040ff00000041858 */
[C---:B--2---:R-:W-:Y:S08]  /*13b00*/  HMMA.16816.F32.BF16 R88, R16.reuse, R28, R132 ;  /* 0x0000001c1058723c */ /* 0x044ff00000041884 */
[C---:B------:R-:W-:Y:S01]  /*13b10*/  HMMA.16816.F32.BF16 R80, R16.reuse, R30, R140 ;  /* 0x0000001e1050723c */ /* 0x040fe2000004188c */
[----:B------:R-:W1:Y:S07]  /*13b20*/  LDSM.16.M88.4 R28, [R2+0x8000] ;  /* 0x00800000021c783b */ /* 0x000e6e0000000200 */
[C---:B------:R-:W-:Y:S01]  /*13b30*/  HMMA.16816.F32.BF16 R140, R16.reuse, R22, R116 ;  /* 0x00000016108c723c */ /* 0x040fe20000041874 */
[----:B------:R-:W-:Y:S07]  /*13b40*/  LDSM.16.M88.4 R20, [R0+0x2000] ;  /* 0x002000000014783b */ /* 0x000fee0000000200 */
[C---:B---3--:R-:W-:Y:S08]  /*13b50*/  HMMA.16816.F32.BF16 R136, R16.reuse, R8, R100 ;  /* 0x000000081088723c */ /* 0x048ff00000041864 */
[C---:B------:R-:W-:Y:S01]  /*13b60*/  HMMA.16816.F32.BF16 R132, R16.reuse, R10, R112 ;  /* 0x0000000a1084723c */ /* 0x040fe20000041870 */
[----:B------:R2:W3:Y:S07]  /*13b70*/  LDSM.16.M88.4 R8, [R3] ;  /* 0x000000000308783b */ /* 0x0004ee0000000200 */
[C---:B------:R-:W-:Y:S08]  /*13b80*/  HMMA.16816.F32.BF16 R24, R16.reuse, R6, R108 ;  /* 0x000000061018723c */ /* 0x040ff0000004186c */
[C---:B------:R-:W-:Y:S01]  /*13b90*/  HMMA.16816.F32.BF16 R64, R16.reuse, R40, R84 ;  /* 0x000000281040723c */ /* 0x040fe20000041854 */
[----:B------:R-:W4:Y:S07]  /*13ba0*/  LDSM.16.M88.4 R40, [R2+0x8800] ;  /* 0x008800000228783b */ /* 0x000f2e0000000200 */
[----:B------:R-:W-:Y:S01]  /*13bb0*/  HMMA.16816.F32.BF16 R76, R16, R32, R104 ;  /* 0x00000020104c723c */ /* 0x000fe20000041868 */
[----:B--2---:R-:W-:-:S02]  /*13bc0*/  IMAD.IADD R3, R152, 0x1, R3 ;  /* 0x0000000198037824 */ /* 0x004fc400078e0203 */
[----:B------:R-:W-:Y:S02]  /*13bd0*/  IMAD.MOV.U32 R7, RZ, RZ, R24 ;  /* 0x000000ffff077224 */ /* 0x000fe400078e0018 */
[----:B------:R-:W-:-:S03]  /*13be0*/  IMAD.MOV.U32 R6, RZ, RZ, R25 ;  /* 0x000000ffff067224 */ /* 0x000fc600078e0019 */
[C---:B------:R-:W-:Y:S01]  /*13bf0*/  HMMA.16816.F32.BF16 R84, R16.reuse, R34, R120 ;  /* 0x000000221054723c */ /* 0x040fe20000041878 */
[----:B------:R-:W2:Y:S07]  /*13c00*/  LDSM.16.M88.4 R32, [R2+0x7800] ;  /* 0x007800000220783b */ /* 0x000eae0000000200 */
[----:B------:R-:W-:Y:S01]  /*13c10*/  HMMA.16816.F32.BF16 R128, R16, R4, R96 ;  /* 0x000000041080723c */ /* 0x000fe20000041860 */
[----:B------:R-:W-:Y:S01]  /*13c20*/  MOV R5, R26 ;  /* 0x0000001a00057202 */ /* 0x000fe20000000f00 */
[----:B------:R-:W-:-:S02]  /*13c30*/  IMAD.MOV.U32 R4, RZ, RZ, R27 ;  /* 0x000000ffff047224 */ /* 0x000fc400078e001b */
[----:B------:R-:W5:Y:S04]  /*13c40*/  LDSM.16.M88.4 R24, [R2+0x9800] ;  /* 0x009800000218783b */ /* 0x000f680000000200 */
[----:B-1----:R-:W-:Y:S01]  /*13c50*/  HMMA.16816.F32.BF16 R100, R16, R30, R156 ;  /* 0x0000001e1064723c */ /* 0x002fe2000004189c */
[----:B------:R-:W-:Y:S01]  /*13c60*/  MOV R156, R51 ;  /* 0x00000033009c7202 */ /* 0x000fe20000000f00 */
[----:B------:R-:W-:Y:S01]  /*13c70*/  IMAD.MOV.U32 R157, RZ, RZ, R50 ;  /* 0x000000ffff9d7224 */ /* 0x000fe200078e0032 */
[----:B------:R-:W-:Y:S01]  /*13c80*/  MOV R159, R48 ;  /* 0x00000030009f7202 */ /* 0x000fe20000000f00 */
[----:B------:R-:W-:Y:S02]  /*13c90*/  IMAD.MOV.U32 R158, RZ, RZ, R49 ;  /* 0x000000ffff9e7224 */ /* 0x000fe400078e0031 */
[----:B------:R-:W1:Y:S02]  /*13ca0*/  LDSM.16.M88.4 R48, [R0+0x4000] ;  /* 0x004000000030783b */ /* 0x000e640000000200 */
[C---:B---3--:R-:W-:Y:S08]  /*13cb0*/  HMMA.16816.F32.BF16 R196, R8.reuse, R20, R196 ;  /* 0x0000001408c4723c */ /* 0x048ff000000418c4 */
[----:B------:R-:W-:Y:S01]  /*13cc0*/  HMMA.16816.F32.BF16 R220, R8, R22, R192 ;  /* 0x0000001608dc723c */ /* 0x000fe200000418c0 */
[----:B------:R-:W3:Y:S07]  /*13cd0*/  LDSM.16.M88.4 R20, [R0+0x9800] ;  /* 0x009800000014783b */ /* 0x000eee0000000200 */
[C---:B----4-:R-:W-:Y:S08]  /*13ce0*/  HMMA.16816.F32.BF16 R96, R16.reuse, R40, R168 ;  /* 0x000000281060723c */ /* 0x050ff000000418a8 */
[C---:B--2---:R-:W-:Y:S08]  /*13cf0*/  HMMA.16816.F32.BF16 R112, R16.reuse, R32, R176 ;  /* 0x000000201070723c */ /* 0x044ff000000418b0 */
[C---:B------:R-:W-:Y:S08]  /*13d00*/  HMMA.16816.F32.BF16 R176, R16.reuse, R36, R184 ;  /* 0x0000002410b0723c */ /* 0x040ff000000418b8 */
[C---:B------:R-:W-:Y:S01]  /*13d10*/  HMMA.16816.F32.BF16 R184, R16.reuse, R38, R188 ;  /* 0x0000002610b8723c */ /* 0x040fe200000418bc */
[----:B------:R-:W2:Y:S07]  /*13d20*/  LDSM.16.M88.4 R36, [R0+0x6800] ;  /* 0x006800000024783b */ /* 0x000eae0000000200 */
[C---:B-----5:R-:W-:Y:S08]  /*13d30*/  HMMA.16816.F32.BF16 R188, R16.reuse, R24, R204 ;  /* 0x0000001810bc723c */ /* 0x060ff000000418cc */
[C---:B------:R-:W-:Y:S01]  /*13d40*/  HMMA.16816.F32.BF16 R168, R16.reuse, R42, R180 ;  /* 0x0000002a10a8723c */ /* 0x040fe200000418b4 */
[----:B------:R-:W4:Y:S07]  /*13d50*/  LDSM.16.M88.4 R40, [R0+0x6000] ;  /* 0x006000000028783b */ /* 0x000f2e0000000200 */
[----:B------:R-:W-:Y:S01]  /*13d60*/  HMMA.16816.F32.BF16 R180, R16, R26, R200 ;  /* 0x0000001a10b4723c */ /* 0x000fe200000418c8 */
[----:B------:R-:W-:Y:S07]  /*13d70*/  LDSM.16.M88.4 R24, [R0+0x9000] ;  /* 0x009000000018783b */ /* 0x000fee0000000200 */
[C---:B-1----:R-:W-:Y:S08]  /*13d80*/  HMMA.16816.F32.BF16 R200, R8.reuse, R48, R76 ;  /* 0x0000003008c8723c */ /* 0x042ff0000004184c */
[----:B---3--:R-:W-:Y:S01]  /*13d90*/  HMMA.16816.F32.BF16 R76, R8, R20, R188 ;  /* 0x00000014084c723c */ /* 0x008fe200000418bc */
[----:B------:R-:W3:Y:S07]  /*13da0*/  LDL R190, [R1+0xc4] ;  /* 0x0000c40001be7983 */ /* 0x000eee0000100800 */
[C---:B------:R-:W-:Y:S01]  /*13db0*/  HMMA.16816.F32.BF16 R68, R16.reuse, R44, R68 ;  /* 0x0000002c1044723c */ /* 0x040fe20000041844 */
[----:B------:R1:W5:Y:S07]  /*13dc0*/  LDSM.16.M88.4 R44, [R2+0x7000] ;  /* 0x00700000022c783b */ /* 0x00036e0000000200 */
[C---:B------:R-:W-:Y:S01]  /*13dd0*/  HMMA.16816.F32.BF16 R108, R16.reuse, R34, R160 ;  /* 0x00000022106c723c */ /* 0x040fe200000418a0 */
[----:B------:R-:W5:Y:S07]  /*13de0*/  LDSM.16.M88.4 R32, [R0+0x3000] ;  /* 0x003000000020783b */ /* 0x000f6e0000000200 */
[----:B------:R-:W-:Y:S01]  /*13df0*/  HMMA.16816.F32.BF16 R104, R16, R28, R172 ;  /* 0x0000001c1068723c */ /* 0x000fe200000418ac */
[----:B------:R-:W5:Y:S07]  /*13e00*/  LDSM.16.M88.4 R28, [R0+0x3800] ;  /* 0x00380000001c783b */ /* 0x000f6e0000000200 */
[----:B------:R-:W-:Y:S01]  /*13e10*/  HMMA.16816.F32.BF16 R192, R8, R50, R84 ;  /* 0x0000003208c0723c */ /* 0x000fe20000041854 */
[----:B------:R-:W-:Y:S01]  /*13e20*/  LDSM.16.M88.4 R48, [R0+0x7800] ;  /* 0x007800000030783b */ /* 0x000fe20000000200 */
[----:B-1----:R-:W-:-:S06]  /*13e30*/  IADD3 R2, PT, PT, R152, R0, RZ ;  /* 0x0000000098027210 */ /* 0x002fcc0007ffe0ff */
[C---:B--2---:R-:W-:Y:S08]  /*13e40*/  HMMA.16816.F32.BF16 R128, R8.reuse, R36, R128 ;  /* 0x000000240880723c */ /* 0x044ff00000041880 */
[----:B----4-:R-:W-:Y:S08]  /*13e50*/  HMMA.16816.F32.BF16 R132, R8, R42, R132 ;  /* 0x0000002a0884723c */ /* 0x010ff00000041884 */
[----:B-----5:R-:W-:Y:S01]  /*13e60*/  HMMA.16816.F32.BF16 R120, R16, R44, R124 ;  /* 0x0000002c1078723c */ /* 0x020fe2000004187c */
[----:B------:R-:W-:Y:S01]  /*13e70*/  MOV R124, R7 ;  /* 0x00000007007c7202 */ /* 0x000fe20000000f00 */
[----:B------:R-:W-:Y:S01]  /*13e80*/  IMAD.MOV.U32 R125, RZ, RZ, R6 ;  /* 0x000000ffff7d7224 */ /* 0x000fe200078e0006 */
[----:B------:R-:W-:Y:S01]  /*13e90*/  MOV R127, R4 ;  /* 0x00000004007f7202 */ /* 0x000fe20000000f00 */
[----:B------:R-:W-:-:S02]  /*13ea0*/  IMAD.MOV.U32 R126, RZ, RZ, R5 ;  /* 0x000000ffff7e7224 */ /* 0x000fc400078e0005 */
[----:B------:R-:W1:Y:S02]  /*13eb0*/  LDSM.16.M88.4 R4, [R0+0x2800] ;  /* 0x002800000004783b */ /* 0x000e640000000200 */
[----:B------:R-:W-:Y:S02]  /*13ec0*/  HMMA.16816.F32.BF16 R116, R16, R46, R164 ;  /* 0x0000002e1074723c */ /* 0x000fe400000418a4 */
[----:B------:R-:W2:Y:S04]  /*13ed0*/  LDSM.16.M88.4 R44, [R0+0x5800] ;  /* 0x00580000002c783b */ /* 0x000ea80000000200 */
[----:B------:R-:W4:Y:S02]  /*13ee0*/  LDSM.16.M88.4 R16, [R0+0x7000] ;  /* 0x007000000010783b */ /* 0x000f240000000200 */
[C---:B------:R-:W-:Y:S02]  /*13ef0*/  HMMA.16816.F32.BF16 R208, R8.reuse, R32, R68 ;  /* 0x0000002008d0723c */ /* 0x040fe40000041844 */
[----:B------:R-:W-:Y:S06]  /*13f00*/  LDSM.16.M88.4 R68, [R2+0x3800] ;  /* 0x003800000244783b */ /* 0x000fec0000000200 */
[C---:B------:R-:W-:Y:S01]  /*13f10*/  HMMA.16816.F32.BF16 R248, R8.reuse, R34, R72 ;  /* 0x0000002208f8723c */ /* 0x040fe20000041848 */
[----:B------:R-:W-:Y:S04]  /*13f20*/  LDSM.16.M88.4 R32, [R0+0x8000] ;  /* 0x008000000020783b */ /* 0x000fe80000000200 */
[----:B------:R-:W-:Y:S03]  /*13f30*/  LDSM.16.M88.4 R72, [R2+0x2000] ;  /* 0x002000000248783b */ /* 0x000fe60000000200 */
[C---:B------:R-:W-:Y:S01]  /*13f40*/  HMMA.16816.F32.BF16 R224, R8.reuse, R28, R64 ;  /* 0x0000001c08e0723c */ /* 0x040fe20000041840 */
[----:B------:R-:W-:Y:S07]  /*13f50*/  LDSM.16.M88.4 R64, [R2+0x4000] ;  /* 0x004000000240783b */ /* 0x000fee0000000200 */
[C---:B------:R-:W-:Y:S01]  /*13f60*/  HMMA.16816.F32.BF16 R212, R8.reuse, R30, R56 ;  /* 0x0000001e08d4723c */ /* 0x040fe20000041838 */
[----:B------:R-:W-:Y:S04]  /*13f70*/  LDSM.16.M88.4 R28, [R0+0x8800] ;  /* 0x00880000001c783b */ /* 0x000fe80000000200 */
[----:B------:R-:W-:Y:S03]  /*13f80*/  LDSM.16.M88.4 R56, [R2+0x4800] ;  /* 0x004800000238783b */ /* 0x000fe60000000200 */
[----:B-1----:R-:W-:Y:S01]  /*13f90*/  HMMA.16816.F32.BF16 R216, R8, R4, R92 ;  /* 0x0000000408d8723c */ /* 0x002fe2000004185c */
[----:B------:R-:W-:Y:S01]  /*13fa0*/  IMAD.MOV.U32 R92, RZ, RZ, R153 ;  /* 0x000000ffff5c7224 */ /* 0x000fe200078e0099 */
[----:B------:R-:W-:Y:S01]  /*13fb0*/  MOV R94, R61 ;  /* 0x0000003d005e7202 */ /* 0x000fe20000000f00 */
[----:B------:R-:W-:-:S02]  /*13fc0*/  IMAD.MOV.U32 R93, RZ, RZ, R62 ;  /* 0x000000ffff5d7224 */ /* 0x000fc400078e003e */
[----:B------:R-:W-:-:S03]  /*13fd0*/  IMAD.MOV.U32 R95, RZ, RZ, R60 ;  /* 0x000000ffff5f7224 */ /* 0x000fc600078e003c */
[C---:B------:R-:W-:Y:S01]  /*13fe0*/  HMMA.16816.F32.BF16 R204, R8.reuse, R6, R52 ;  /* 0x0000000608cc723c */ /* 0x040fe20000041834 */
[----:B------:R-:W1:Y:S04]  /*13ff0*/  LDSM.16.M88.4 R4, [R0+0x4800] ;  /* 0x004800000004783b */ /* 0x000e680000000200 */
[----:B------:R-:W5:Y:S03]  /*14000*/  LDSM.16.M88.4 R52, [R0+0x5000] ;  /* 0x005000000034783b */ /* 0x000f660000000200 */
[C---:B------:R-:W-:Y:S08]  /*14010*/  HMMA.16816.F32.BF16 R112, R8.reuse, R48, R112 ;  /* 0x000000300870723c */ /* 0x040ff00000041870 */
[C---:B------:R-:W-:Y:S01]  /*14020*/  HMMA.16816.F32.BF16 R108, R8.reuse, R50, R108 ;  /* 0x00000032086c723c */ /* 0x040fe2000004186c */
[----:B------:R-:W-:Y:S07]  /*14030*/  LDSM.16.M88.4 R48, [R2+0x5800] ;  /* 0x005800000230783b */ /* 0x000fee0000000200 */
[C---:B--2---:R-:W-:Y:S08]  /*14040*/  HMMA.16816.F32.BF16 R140, R8.reuse, R46, R140 ;  /* 0x0000002e088c723c */ /* 0x044ff0000004188c */
[C---:B------:R-:W-:Y:S01]  /*14050*/  HMMA.16816.F32.BF16 R124, R8.reuse, R38, R124 ;  /* 0x00000026087c723c */ /* 0x040fe2000004187c */
[----:B------:R-:W-:Y:S07]  /*14060*/  LDSM.16.M88.4 R36, [R2+0x6800] ;  /* 0x006800000224783b */ /* 0x000fee0000000200 */
[C---:B----4-:R-:W-:Y:S08]  /*14070*/  HMMA.16816.F32.BF16 R120, R8.reuse, R16, R120 ;  /* 0x000000100878723c */ /* 0x050ff00000041878 */
[C---:B-1----:R-:W-:Y:S01]  /*14080*/  HMMA.16816.F32.BF16 R172, R8.reuse, R4, R88 ;  /* 0x0000000408ac723c */ /* 0x042fe20000041858 */
[----:B------:R-:W-:Y:S07]  /*14090*/  LDSM.16.M88.4 R88, [R2+0x3000] ;  /* 0x003000000258783b */ /* 0x000fee0000000200 */
[C---:B------:R-:W-:Y:S01]  /*140a0*/  HMMA.16816.F32.BF16 R164, R8.reuse, R6, R80 ;  /* 0x0000000608a4723c */ /* 0x040fe20000041850 */
[----:B------:R-:W1:Y:S07]  /*140b0*/  LDSM.16.M88.4 R4, [R3] ;  /* 0x000000000304783b */ /* 0x000e6e0000000200 */
[C---:B-----5:R-:W-:Y:S08]  /*140c0*/  HMMA.16816.F32.BF16 R160, R8.reuse, R52, R144 ;  /* 0x0000003408a0723c */ /* 0x060ff00000041890 */
        /* <DEDUP_REMOVED lines=12> */
[C---:B------:R-:W-:Y:S01]  /*14190*/  HMMA.16816.F32.BF16 R80, R8.reuse, R26, R184 ;  /* 0x0000001a0850723c */ /* 0x040fe200000418b8 */
[----:B------:R-:W5:Y:S07]  /*141a0*/  LDSM.16.M88.4 R24, [R2+0x8000] ;  /* 0x008000000218783b */ /* 0x000f6e0000000200 */
[----:B------:R-:W-:Y:S01]  /*141b0*/  HMMA.16816.F32.BF16 R40, R8, R22, R180 ;  /* 0x000000160828723c */ /* 0x000fe200000418b4 */
[----:B------:R-:W5:Y:S07]  /*141c0*/  LDSM.16.M88.4 R20, [R2+0x8800] ;  /* 0x008800000214783b */ /* 0x000f6e0000000200 */
[C---:B-1----:R-:W-:Y:S08]  /*141d0*/  HMMA.16816.F32.BF16 R180, R4.reuse, R48, R144 ;  /* 0x0000003004b4723c */ /* 0x042ff00000041890 */
[C---:B------:R-:W-:Y:S08]  /*141e0*/  HMMA.16816.F32.BF16 R176, R4.reuse, R50, R140 ;  /* 0x0000003204b0723c */ /* 0x040ff0000004188c */
[C---:B--2---:R-:W-:Y:S08]  /*141f0*/  HMMA.16816.F32.BF16 R48, R4.reuse, R46, R132 ;  /* 0x0000002e0430723c */ /* 0x044ff00000041884 */
[C---:B------:R-:W-:Y:S08]  /*14200*/  HMMA.16816.F32.BF16 R184, R4.reuse, R44, R136 ;  /* 0x0000002c04b8723c */ /* 0x040ff00000041888 */
[C---:B------:R-:W-:Y:S08]  /*14210*/  HMMA.16816.F32.BF16 R44, R4.reuse, R36, R128 ;  /* 0x00000024042c723c */ /* 0x040ff00000041880 */
[C---:B------:R-:W-:Y:S08]  /*14220*/  HMMA.16816.F32.BF16 R36, R4.reuse, R38, R124 ;  /* 0x000000260424723c */ /* 0x040ff0000004187c */
[C---:B----4-:R-:W-:Y:S08]  /*14230*/  HMMA.16816.F32.BF16 R216, R4.reuse, R16, R216 ;  /* 0x0000001004d8723c */ /* 0x050ff000000418d8 */
[----:B------:R-:W-:Y:S01]  /*14240*/  HMMA.16816.F32.BF16 R204, R4, R18, R204 ;  /* 0x0000001204cc723c */ /* 0x000fe200000418cc */
[----:B------:R-:W1:Y:S07]  /*14250*/  LDSM.16.M88.4 R16, [R2+0x9000] ;  /* 0x009000000210783b */ /* 0x000e6e0000000200 */
[----:B------:R-:W-:Y:S01]  /*14260*/  HMMA.16816.F32.BF16 R156, R8, R54, R156 ;  /* 0x00000036089c723c */ /* 0x000fe2000004189c */
[----:B------:R-:W2:Y:S04]  /*14270*/  LDSM.16.M88.4 R8, [R2+0x9800] ;  /* 0x009800000208783b */ /* 0x000ea80000000200 */
[----:B------:R-:W4:Y:S01]  /*14280*/  LDSM.16.M88.4 R52, [R2+0x5000] ;  /* 0x005000000234783b */ /* 0x000f220000000200 */
[----:B---3--:R-:W-:Y:S01]  /*14290*/  VIADD R238, R190, 0xffffffff ;  /* 0xffffffffbeee7836 */ /* 0x008fe20000000000 */
[----:B------:R-:W-:-:S04]  /*142a0*/  DEPBAR.LE SB0, 0x0 ;  /* 0x000080000000791a */ /* 0x000fc80000000000 */
[----:B------:R-:W-:Y:S04]  /*142b0*/  STL.64 [R1], R48 ;  /* 0x0000003001007387 */ /* 0x000fe80000100a00 */
[----:B------:R5:W-:Y:S04]  /*142c0*/  STL.64 [R1+0x8], R50 ;  /* 0x0000083201007387 */ /* 0x000be80000100a00 */
[----:B------:R-:W-:Y:S04]  /*142d0*/  STL.64 [R1+0x10], R44 ;  /* 0x0000102c01007387 */ /* 0x000fe80000100a00 */
[----:B------:R3:W-:Y:S04]  /*142e0*/  STL.64 [R1+0x18], R46 ;  /* 0x0000182e01007387 */ /* 0x0007e80000100a00 */
[----:B------:R-:W-:Y:S04]  /*142f0*/  STL.64 [R1+0x30], R36 ;  /* 0x0000302401007387 */ /* 0x000fe80000100a00 */
[----:B------:R1:W-:Y:S01]  /*14300*/  STL.64 [R1+0x38], R38 ;  /* 0x0000382601007387 */ /* 0x0003e20000100a00 */
[C---:B-----5:R-:W-:Y:S08]  /*14310*/  HMMA.16816.F32.BF16 R48, R4.reuse, R32, R120 ;  /* 0x000000200430723c */ /* 0x060ff00000041878 */
[C---:B---3--:R-:W-:Y:S08]  /*14320*/  HMMA.16816.F32.BF16 R44, R4.reuse, R34, R116 ;  /* 0x00000022042c723c */ /* 0x048ff00000041874 */
[C---:B-1----:R-:W-:Y:S08]  /*14330*/  HMMA.16816.F32.BF16 R36, R4.reuse, R28, R112 ;  /* 0x0000001c0424723c */ /* 0x042ff00000041870 */
[C---:B------:R-:W-:Y:S08]  /*14340*/  HMMA.16816.F32.BF16 R32, R4.reuse, R30, R108 ;  /* 0x0000001e0420723c */ /* 0x040ff0000004186c */
[C---:B------:R-:W-:Y:S08]  /*14350*/  HMMA.16816.F32.BF16 R28, R4.reuse, R24, R104 ;  /* 0x00000018041c723c */ /* 0x040ff00000041868 */
        /* <DEDUP_REMOVED lines=14> */
[C---:B-1----:R-:W-:Y:S08]  /*14440*/  HMMA.16816.F32.BF16 R32, R4.reuse, R20, R96 ;  /* 0x000000140420723c */ /* 0x042ff00000041860 */
[C---:B---3--:R-:W-:Y:S08]  /*14450*/  HMMA.16816.F32.BF16 R28, R4.reuse, R22, R92 ;  /* 0x00000016041c723c */ /* 0x048ff0000004185c */
[C---:B-----5:R-:W-:Y:S08]  /*14460*/  HMMA.16816.F32.BF16 R24, R4.reuse, R16, R84 ;  /* 0x000000100418723c */ /* 0x060ff00000041854 */
        /* <DEDUP_REMOVED lines=27> */
[----:B------:R-:W-:-:S02]  /*14620*/  ISETP.GT.AND P0, PT, R238, R252, PT ;  /* 0x000000fcee00720c */ /* 0x000fc40003f04270 */
[----:B------:R-:W-:-:S03]  /*14630*/  LOP3.LUT R188, R13, 0x200, RZ, 0xc0, !PT ;  /* 0x000002000dbc7812 */ /* 0x000fc600078ec0ff */
[----:B------:R-:W-:Y:S08]  /*14640*/  BSSY.RECONVERGENT B1, `(.L_x_5682) ;  /* 0x00000c5000017945 */ /* 0x000ff00003800200 */
        /* <DEDUP_REMOVED lines=14> */
.L_x_5685:
[----:B-1----:R-:W2:Y:S04]  /*14730*/  LD.E R4, desc[UR6][R154.64+0x170] ;  /* 0x000170069a047980 */ /* 0x002ea8000c101900 */
[----:B------:R-:W3:Y:S01]  /*14740*/  LDL R5, [R1+0x100] ;  /* 0x0001000001057983 */ /* 0x000ee20000100800 */
[----:B------:R-:W-:-:S04]  /*14750*/  SHF.L.U32 R9, R238, 0x8, RZ ;  /* 0x00000008ee097819 */ /* 0x000fc800000006ff */
[----:B------:R-:W-:Y:S02]  /*14760*/  IABS R7, R9 ;  /* 0x0000000900077213 */ /* 0x000fe40000000000 */
[----:B--2---:R-:W-:-:S04]  /*14770*/  IABS R0, R4 ;  /* 0x0000000400007213 */ /* 0x004fc80000000000 */
[----:B------:R-:W1:Y:S08]  /*14780*/  I2F.RP R2, R0 ;  /* 0x0000000000027306 */ /* 0x000e700000209400 */
[----:B-1----:R-:W1:Y:S02]  /*14790*/  MUFU.RCP R2, R2 ;  /* 0x0000000200027308 */ /* 0x002e640000001000 */
[----:B-1----:R-:W-:-:S06]  /*147a0*/  VIADD R2, R2, 0xffffffe ;  /* 0x0ffffffe02027836 */ /* 0x002fcc0000000000 */
[----:B------:R-:W1:Y:S01]  /*147b0*/  F2I.FTZ.U32.TRUNC.NTZ R3, R2 ;  /* 0x0000000200037305 */ /* 0x000e62000021f000 */
[----:B---3--:R-:W-:Y:S01]  /*147c0*/  VIADD R8, R5, 0xfffffe00 ;  /* 0xfffffe0005087836 */ /* 0x008fe20000000000 */
[----:B------:R-:W-:-:S04]  /*147d0*/  IABS R10, R4 ;  /* 0x00000004000a7213 */ /* 0x000fc80000000000 */
[----:B------:R-:W-:Y:S01]  /*147e0*/  IABS R6, R8 ;  /* 0x0000000800067213 */ /* 0x000fe20000000000 */
        /* <DEDUP_REMOVED lines=53> */
.L_x_5686:
[----:B------:R-:W-:Y:S05]  /*14b40*/  BSYNC.RECONVERGENT B0 ;  /* 0x0000000000007941 */ /* 0x000fea0003800200 */
.L_x_5684:
        /* <DEDUP_REMOVED lines=116> */
.L_x_5683:
[----:B------:R-:W-:Y:S05]  /*15290*/  BSYNC.RECONVERGENT B1 ;  /* 0x0000000000017941 */ /* 0x000fea0003800200 */
.L_x_5682:
[----:B--2---:R-:W2:Y:S04]  /*152a0*/  LDL.LU R9, [R1+0xec] ;  /* 0x0000ec0001097983 */ /* 0x004ea80000300800 */
[----:B------:R-:W3:Y:S04]  /*152b0*/  LDL.LU R8, [R1+0xf4] ;  /* 0x0000f40001087983 */ /* 0x000ee80000300800 */
[----:B-1----:R-:W4:Y:S04]  /*152c0*/  LDL.LU R7, [R1+0xf0] ;  /* 0x0000f00001077983 */ /* 0x002f280000300800 */
[----:B------:R-:W5:Y:S04]  /*152d0*/  LDL.LU R10, [R1+0xe8] ;  /* 0x0000e800010a7983 */ /* 0x000f680000300800 */
[----:B------:R-:W2:Y:S04]  /*152e0*/  LDL.LU R6, [R1+0xe0] ;  /* 0x0000e00001067983 */ /* 0x000ea80000300800 */
[----:B------:R-:W5:Y:S04]  /*152f0*/  LDL.LU R5, [R1+0xdc] ;  /* 0x0000dc0001057983 */ /* 0x000f680000300800 */
        /* <DEDUP_REMOVED lines=23> */
[----:B------:R-:W5:Y:S01]  /*15470*/  LDL.LU R11, [R1+0x68] ;  /* 0x00006800010b7983 */ /* 0x000f620000300800 */
[----:B------:R-:W-:Y:S01]  /*15480*/  SHF.R.U32.HI R0, RZ, 0x2, R230 ;  /* 0x00000002ff007819 */ /* 0x000fe200000116e6 */
[----:B------:R-:W-:-:S02]  /*15490*/  IMAD.SHL.U32 R2, R230, 0x2, RZ ;  /* 0x00000002e6027824 */ /* 0x000fc400078e00ff */
[----:B------:R-:W5:Y:S01]  /*154a0*/  LDL.LU R102, [R1+0x4] ;  /* 0x0000040001667983 */ /* 0x000f620000300800 */
[----:B------:R-:W-:Y:S02]  /*154b0*/  LOP3.LUT R34, R0, 0x7, RZ, 0xc0, !PT ;  /* 0x0000000700227812 */ /* 0x000fe400078ec0ff */
[----:B------:R-:W-:Y:S01]  /*154c0*/  LOP3.LUT R15, R2, 0x6, RZ, 0xc0, !PT ;  /* 0x00000006020f7812 */ /* 0x000fe200078ec0ff */
[----:B------:R-:W5:Y:S01]  /*154d0*/  LDL.LU R103, [R1] ;  /* 0x0000000001677983 */ /* 0x000f620000300800 */
[----:B------:R-:W-:Y:S01]  /*154e0*/  LOP3.LUT R2, R34, 0x1f0, R228, 0xf8, !PT ;  /* 0x000001f022027812 */ /* 0x000fe200078ef8e4 */
[----:B------:R-:W1:Y:S02]  /*154f0*/  S2R R0, SR_CTAID.X ;  /* 0x0000000000007919 */ /* 0x000e640000002500 */
[----:B------:R-:W-:Y:S02]  /*15500*/  IMAD R15, R238, 0x100, R15 ;  /* 0x00000100ee0f7824 */ /* 0x000fe400078e020f */
[----:B-1----:R-:W-:-:S05]  /*15510*/  IMAD R2, R0, 0x40, R2 ;  /* 0x0000004000027824 */ /* 0x002fca00078e0202 */
[----:B------:R-:W-:Y:S01]  /*15520*/  IADD3 R2, PT, PT, R151, R2, -R231 ;  /* 0x0000000297027210 */ /* 0x000fe20007ffe8e7 */
[C---:B------:R-:W-:Y:S01]  /*15530*/  VIADD R37, R15.reuse, 0x59 ;  /* 0x000000590f257836 */ /* 0x040fe20000000000 */
[C---:B------:R-:W-:Y:S01]  /*15540*/  IADD3 R39, PT, PT, R15.reuse, 0x61, RZ ;  /* 0x000000610f277810 */ /* 0x040fe20007ffe0ff */
[C---:B------:R-:W-:Y:S02]  /*15550*/  VIADD R38, R15.reuse, 0x60 ;  /* 0x000000600f267836 */ /* 0x040fe40000000000 */
[C---:B------:R-:W-:Y:S01]  /*15560*/  VIADD R40, R15.reuse, 0x68 ;  /* 0x000000680f287836 */ /* 0x040fe20000000000 */
[C---:B------:R-:W-:Y:S01]  /*15570*/  IADD3 R43, PT, PT, R15.reuse, 0x70, RZ ;  /* 0x000000700f2b7810 */ /* 0x040fe20007ffe0ff */
[C---:B------:R-:W-:Y:S01]  /*15580*/  VIADD R44, R15.reuse, 0x71 ;  /* 0x000000710f2c7836 */ /* 0x040fe20000000000 */
[C---:B------:R-:W-:Y:S01]  /*15590*/  IADD3 R46, PT, PT, R15.reuse, 0x79, RZ ;  /* 0x000000790f2e7810 */ /* 0x040fe20007ffe0ff */
[----:B------:R-:W-:Y:S02]  /*155a0*/  VIADD R45, R15, 0x78 ;  /* 0x000000780f2d7836 */ /* 0x000fe40000000000 */
[----:B---3--:R-:W-:Y:S01]  /*155b0*/  IMAD.MOV.U32 R75, RZ, RZ, R8 ;  /* 0x000000ffff4b7224 */ /* 0x008fe200078e0008 */
[----:B----4-:R-:W-:Y:S01]  /*155c0*/  MOV R70, R7 ;  /* 0x0000000700467202 */ /* 0x010fe20000000f00 */
[----:B--2---:R-:W-:-:S02]  /*155d0*/  IMAD.MOV.U32 R63, RZ, RZ, R6 ;  /* 0x000000ffff3f7224 */ /* 0x004fc400078e0006 */
[----:B-----5:R-:W-:Y:S02]  /*155e0*/  IMAD.MOV.U32 R65, RZ, RZ, R5 ;  /* 0x000000ffff417224 */ /* 0x020fe400078e0005 */
[----:B------:R-:W-:Y:S01]  /*155f0*/  IMAD.MOV.U32 R64, RZ, RZ, R4 ;  /* 0x000000ffff407224 */ /* 0x000fe200078e0004 */
[----:B------:R-:W-:Y:S02]  /*15600*/  MOV R59, R3 ;  /* 0x00000003003b7202 */ /* 0x000fe40000000f00 */
[----:B------:R-:W-:Y:S02]  /*15610*/  MOV R84, R12 ;  /* 0x0000000c00547202 */ /* 0x000fe40000000f00 */
[----:B------:R-:W-:Y:S01]  /*15620*/  MOV R35, R33 ;  /* 0x0000002100237202 */ /* 0x000fe20000000f00 */
[----:B------:R-:W-:-:S03]  /*15630*/  IMAD.MOV.U32 R34, RZ, RZ, R32 ;  /* 0x000000ffff227224 */ /* 0x000fc600078e0020 */
[----:B------:R-:W-:Y:S01]  /*15640*/  MOV R36, R35 ;  /* 0x0000002300247202 */ /* 0x000fe20000000f00 */
[----:B------:R-:W-:Y:S02]  /*15650*/  IMAD.MOV.U32 R33, RZ, RZ, R31 ;  /* 0x000000ffff217224 */ /* 0x000fe400078e001f */
[----:B------:R-:W-:Y:S02]  /*15660*/  IMAD.MOV.U32 R56, RZ, RZ, R34 ;  /* 0x000000ffff387224 */ /* 0x000fe400078e0022 */
[----:B------:R-:W-:Y:S02]  /*15670*/  IMAD.MOV.U32 R32, RZ, RZ, R29 ;  /* 0x000000ffff207224 */ /* 0x000fe400078e001d */
[----:B------:R-:W-:Y:S01]  /*15680*/  IMAD.MOV.U32 R58, RZ, RZ, R33 ;  /* 0x000000ffff3a7224 */ /* 0x000fe200078e0021 */
[----:B------:R-:W-:Y:S01]  /*15690*/  MOV R31, R28 ;  /* 0x0000001c001f7202 */ /* 0x000fe20000000f00 */
[----:B------:R-:W-:Y:S02]  /*156a0*/  IMAD.MOV.U32 R61, RZ, RZ, R32 ;  /* 0x000000ffff3d7224 */ /* 0x000fe400078e0020 */
[----:B------:R-:W-:Y:S01]  /*156b0*/  IMAD.MOV.U32 R29, RZ, RZ, R27 ;  /* 0x000000ffff1d7224 */ /* 0x000fe200078e001b */
[----:B------:R-:W-:Y:S01]  /*156c0*/  MOV R55, R31 ;  /* 0x0000001f00377202 */ /* 0x000fe20000000f00 */
[----:B------:R-:W-:-:S02]  /*156d0*/  IMAD.MOV.U32 R28, RZ, RZ, R26 ;  /* 0x000000ffff1c7224 */ /* 0x000fc400078e001a */
        /* <DEDUP_REMOVED lines=10> */
[C---:B------:R-:W-:Y:S01]  /*15780*/  VIADD R27, R15.reuse, 0x38 ;  /* 0x000000380f1b7836 */ /* 0x040fe20000000000 */
[----:B------:R-:W-:Y:S01]  /*15790*/  MOV R22, R20 ;  /* 0x0000001400167202 */ /* 0x000fe20000000f00 */
[----:B------:R-:W-:Y:S02]  /*157a0*/  IMAD.MOV.U32 R74, RZ, RZ, R23 ;  /* 0x000000ffff4a7224 */ /* 0x000fe400078e0017 */
[----:B------:R-:W-:Y:S01]  /*157b0*/  VIADD R28, R15, 0x39 ;  /* 0x000000390f1c7836 */ /* 0x000fe20000000000 */
[----:B------:R-:W-:Y:S01]  /*157c0*/  MOV R88, R22 ;  /* 0x0000001600587202 */ /* 0x000fe20000000f00 */
[----:B------:R-:W-:-:S02]  /*157d0*/  IMAD.MOV.U32 R21, RZ, RZ, R19 ;  /* 0x000000ffff157224 */ /* 0x000fc400078e0013 */
[C---:B------:R-:W-:Y:S02]  /*157e0*/  VIADD R29, R15.reuse, 0x40 ;  /* 0x000000400f1d7836 */ /* 0x040fe40000000000 */
[----:B------:R-:W-:Y:S01]  /*157f0*/  IMAD.MOV.U32 R20, RZ, RZ, R18 ;  /* 0x000000ffff147224 */ /* 0x000fe200078e0012 */
[C---:B------:R-:W-:Y:S01]  /*15800*/  IADD3 R22, PT, PT, R15.reuse, 0x28, RZ ;  /* 0x000000280f167810 */ /* 0x040fe20007ffe0ff */
[----:B------:R-:W-:Y:S02]  /*15810*/  IMAD.MOV.U32 R79, RZ, RZ, R21 ;  /* 0x000000ffff4f7224 */ /* 0x000fe400078e0015 */
[----:B------:R-:W-:Y:S02]  /*15820*/  IMAD.MOV.U32 R19, RZ, RZ, R17 ;  /* 0x000000ffff137224 */ /* 0x000fe400078e0011 */
[----:B------:R-:W-:Y:S01]  /*15830*/  IMAD.MOV.U32 R42, RZ, RZ, R20 ;  /* 0x000000ffff2a7224 */ /* 0x000fe200078e0014 */
[----:B------:R-:W-:Y:S01]  /*15840*/  MOV R18, R16 ;  /* 0x0000001000127202 */ /* 0x000fe20000000f00 */
[----:B------:R-:W-:-:S02]  /*15850*/  VIADD R16, R15, 0x9 ;  /* 0x000000090f107836 */ /* 0x000fc40000000000 */
[C---:B------:R-:W-:Y:S01]  /*15860*/  VIADD R21, R15.reuse, 0x21 ;  /* 0x000000210f157836 */ /* 0x040fe20000000000 */
[----:B------:R-:W-:Y:S01]  /*15870*/  MOV R87, R18 ;  /* 0x0000001200577202 */ /* 0x000fe20000000f00 */
[----:B------:R-:W-:Y:S02]  /*15880*/  IMAD.MOV.U32 R17, RZ, RZ, R14 ;  /* 0x000000ffff117224 */ /* 0x000fe400078e000e */
[----:B------:R-:W-:Y:S02]  /*15890*/  VIADD R23, R15, 0x29 ;  /* 0x000000290f177836 */ /* 0x000fe40000000000 */
[----:B------:R-:W-:Y:S02]  /*158a0*/  IMAD.MOV.U32 R14, RZ, RZ, R13 ;  /* 0x000000ffff0e7224 */ /* 0x000fe400078e000d */
[----:B------:R-:W-:Y:S02]  /*158b0*/  IMAD.MOV.U32 R96, RZ, RZ, R17 ;  /* 0x000000ffff607224 */ /* 0x000fe400078e0011 */
[----:B------:R-:W-:Y:S01]  /*158c0*/  IMAD.MOV.U32 R13, RZ, RZ, R11 ;  /* 0x000000ffff0d7224 */ /* 0x000fe200078e000b */
[----:B------:R-:W-:Y:S01]  /*158d0*/  MOV R11, R10 ;  /* 0x0000000a000b7202 */ /* 0x000fe20000000f00 */
[----:B------:R-:W-:-:S02]  /*158e0*/  IMAD.MOV.U32 R10, RZ, RZ, R9 ;  /* 0x000000ffff0a7224 */ /* 0x000fc400078e0009 */
[C---:B------:R-:W-:Y:S02]  /*158f0*/  VIADD R9, R15.reuse, 0x1 ;  /* 0x000000010f097836 */ /* 0x040fe40000000000 */
[----:B------:R-:W-:Y:S02]  /*15900*/  IMAD.MOV.U32 R92, RZ, RZ, R14 ;  /* 0x000000ffff5c7224 */ /* 0x000fe400078e000e */
[C---:B------:R-:W-:Y:S02]  /*15910*/  VIADD R14, R15.reuse, 0x10 ;  /* 0x000000100f0e7836 */ /* 0x040fe40000000000 */
[C---:B------:R-:W-:Y:S01]  /*15920*/  VIADD R17, R15.reuse, 0x11 ;  /* 0x000000110f117836 */ /* 0x040fe20000000000 */
[C---:B------:R-:W-:Y:S01]  /*15930*/  IADD3 R3, PT, PT, R2.reuse, -R9, RZ ;  /* 0x8000000902037210 */ /* 0x040fe20007ffe0ff */
[----:B------:R-:W-:Y:S02]  /*15940*/  VIADD R18, R15, 0x18 ;  /* 0x000000180f127836 */ /* 0x000fe40000000000 */
[----:B------:R-:W-:-:S02]  /*15950*/  IMAD.IADD R0, R2, 0x1, -R16 ;  /* 0x0000000102007824 */ /* 0x000fc400078e0a10 */
[C---:B------:R-:W-:Y:S02]  /*15960*/  IMAD.IADD R5, R2.reuse, 0x1, -R14 ;  /* 0x0000000102057824 */ /* 0x040fe400078e0a0e */
[C---:B------:R-:W-:Y:S01]  /*15970*/  IMAD.IADD R6, R2.reuse, 0x1, -R17 ;  /* 0x0000000102067824 */ /* 0x040fe200078e0a11 */
[----:B------:R-:W-:Y:S01]  /*15980*/  IADD3 R8, PT, PT, R2, -R18, RZ ;  /* 0x8000001202087210 */ /* 0x000fe20007ffe0ff */
[----:B------:R-:W-:Y:S01]  /*15990*/  IMAD.MOV.U32 R67, RZ, RZ, R10 ;  /* 0x000000ffff437224 */ /* 0x000fe200078e000a */
[----:B------:R-:W-:Y:S01]  /*159a0*/  IABS R7, R3 ;  /* 0x0000000300077213 */ /* 0x000fe20000000000 */
[C---:B------:R-:W-:Y:S01]  /*159b0*/  VIADD R20, R15.reuse, 0x20 ;  /* 0x000000200f147836 */ /* 0x040fe20000000000 */
[----:B------:R-:W-:Y:S01]  /*159c0*/  IABS R4, R0 ;  /* 0x0000000000047213 */ /* 0x000fe20000000000 */
[----:B------:R-:W-:Y:S01]  /*159d0*/  IMAD.MOV.U32 R68, RZ, RZ, R11 ;  /* 0x000000ffff447224 */ /* 0x000fe200078e000b */
[----:B------:R-:W-:Y:S01]  /*159e0*/  IABS R3, R5 ;  /* 0x0000000500037213 */ /* 0x000fe20000000000 */
[----:B------:R-:W-:Y:S01]  /*159f0*/  VIADD R31, R15, 0x48 ;  /* 0x000000480f1f7836 */ /* 0x000fe20000000000 */
[----:B------:R-:W-:Y:S01]  /*15a00*/  IABS R0, R6 ;  /* 0x0000000600007213 */ /* 0x000fe20000000000 */
[----:B------:R-:W-:Y:S01]  /*15a10*/  IMAD.MOV.U32 R6, RZ, RZ, R4 ;  /* 0x000000ffff067224 */ /* 0x000fe200078e0004 */
[----:B------:R-:W-:Y:S01]  /*15a20*/  IABS R5, R8 ;  /* 0x0000000800057213 */ /* 0x000fe20000000000 */
[----:B------:R-:W-:-:S02]  /*15a30*/  IMAD.MOV.U32 R4, RZ, RZ, R3 ;  /* 0x000000ffff047224 */ /* 0x000fc400078e0003 */
[----:B------:R-:W-:Y:S01]  /*15a40*/  IMAD.MOV.U32 R3, RZ, RZ, R0 ;  /* 0x000000ffff037224 */ /* 0x000fe200078e0000 */
[----:B------:R-:W-:Y:S01]  /*15a50*/  MOV R0, R5 ;  /* 0x0000000500007202 */ /* 0x000fe20000000f00 */
[C---:B------:R-:W-:Y:S01]  /*15a60*/  VIADD R10, R15.reuse, 0x19 ;  /* 0x000000190f0a7836 */ /* 0x040fe20000000000 */
[----:B------:R-:W-:Y:S01]  /*15a70*/  I2FP.F32.S32 R6, R6 ;  /* 0x0000000600067245 */ /* 0x000fe20000201400 */
[C---:B------:R-:W-:Y:S01]  /*15a80*/  VIADD R12, R15.reuse, 0x41 ;  /* 0x000000410f0c7836 */ /* 0x040fe20000000000 */
[----:B------:R-:W-:Y:S01]  /*15a90*/  I2FP.F32.S32 R0, R0 ;  /* 0x0000000000007245 */ /* 0x000fe20000201400 */
[C---:B------:R-:W-:Y:S01]  /*15aa0*/  VIADD R34, R15.reuse, 0x50 ;  /* 0x000000500f227836 */ /* 0x040fe20000000000 */
[----:B------:R-:W-:Y:S01]  /*15ab0*/  I2FP.F32.S32 R3, R3 ;  /* 0x0000000300037245 */ /* 0x000fe20000201400 */
[----:B------:R-:W-:Y:S01]  /*15ac0*/  VIADD R35, R15, 0x51 ;  /* 0x000000510f237836 */ /* 0x000fe20000000000 */
[----:B------:R-:W-:Y:S01]  /*15ad0*/  I2FP.F32.S32 R4, R4 ;  /* 0x0000000400047245 */ /* 0x000fe20000201400 */
[C---:B------:R-:W-:Y:S01]  /*15ae0*/  FFMA.FTZ R60, -R149.reuse, R0, R204 ;  /* 0x00000000953c7223 */ /* 0x040fe200000101cc */
[----:B------:R-:W-:Y:S01]  /*15af0*/  I2FP.F32.S32 R7, R7 ;  /* 0x0000000700077245 */ /* 0x000fe20000201400 */
[----:B------:R-:W-:Y:S01]  /*15b00*/  FFMA.FTZ R62, -R149, R3, R217 ;  /* 0x00000003953e7223 */ /* 0x000fe200000101d9 */
[----:B------:R-:W-:-:S02]  /*15b10*/  IMAD.IADD R0, R2, 0x1, -R20 ;  /* 0x0000000102007824 */ /* 0x000fc400078e0a14 */
[C---:B------:R-:W-:Y:S01]  /*15b20*/  FFMA.FTZ R51, -R149.reuse, R6, R221 ;  /* 0x0000000695337223 */ /* 0x040fe200000101dd */
[C---:B------:R-:W-:Y:S01]  /*15b30*/  IMAD.IADD R3, R2.reuse, 0x1, -R10 ;  /* 0x0000000102037824 */ /* 0x040fe200078e0a0a */
[C---:B------:R-:W-:Y:S01]  /*15b40*/  IADD3 R5, PT, PT, R2.reuse, -R21, RZ ;  /* 0x8000001502057210 */ /* 0x040fe20007ffe0ff */
[C---:B------:R-:W-:Y:S02]  /*15b50*/  IMAD.IADD R6, R2.reuse, 0x1, -R22 ;  /* 0x0000000102067824 */ /* 0x040fe400078e0a16 */
[C---:B------:R-:W-:Y:S01]  /*15b60*/  FFMA.FTZ R53, -R149.reuse, R4, R216 ;  /* 0x0000000495357223 */ /* 0x040fe200000101d8 */
[----:B------:R-:W-:Y:S02]  /*15b70*/  IMAD.IADD R8, R2, 0x1, -R23 ;  /* 0x0000000102087824 */ /* 0x000fe400078e0a17 */
[----:B------:R-:W-:Y:S01]  /*15b80*/  FFMA.FTZ R26, -R149, R7, R197 ;  /* 0x00000007951a7223 */ /* 0x000fe200000101c5 */
[----:B------:R-:W-:Y:S01]  /*15b90*/  IABS R4, R0 ;  /* 0x0000000000047213 */ /* 0x000fe20000000000 */
[----:B------:R-:W-:Y:S01]  /*15ba0*/  IMAD.MOV.U32 R101, RZ, RZ, R13 ;  /* 0x000000ffff657224 */ /* 0x000fe200078e000d */
[----:B------:R-:W-:Y:S01]  /*15bb0*/  IABS R7, R3 ;  /* 0x0000000300077213 */ /* 0x000fe20000000000 */
[----:B------:R-:W-:Y:S01]  /*15bc0*/  IMAD.MOV.U32 R76, RZ, RZ, R19 ;  /* 0x000000ffff4c7224 */ /* 0x000fe200078e0013 */
[----:B------:R-:W-:Y:S01]  /*15bd0*/  IABS R3, R5 ;  /* 0x0000000500037213 */ /* 0x000fe20000000000 */
[----:B------:R-:W-:Y:S01]  /*15be0*/  IMAD.MOV.U32 R72, RZ, RZ, R24 ;  /* 0x000000ffff487224 */ /* 0x000fe200078e0018 */
[----:B------:R-:W-:-:S02]  /*15bf0*/  IABS R0, R6 ;  /* 0x0000000600007213 */ /* 0x000fc40000000000 */
[----:B------:R-:W-:Y:S01]  /*15c00*/  IABS R5, R8 ;  /* 0x0000000800057213 */ /* 0x000fe20000000000 */
[----:B------:R-:W-:Y:S01]  /*15c10*/  IMAD.MOV.U32 R6, RZ, RZ, R4 ;  /* 0x000000ffff067224 */ /* 0x000fe200078e0004 */
[----:B------:R-:W-:Y:S01]  /*15c20*/  MOV R4, R3 ;  /* 0x0000000300047202 */ /* 0x000fe20000000f00 */
[----:B------:R-:W-:Y:S02]  /*15c30*/  IMAD.MOV.U32 R3, RZ, RZ, R0 ;  /* 0x000000ffff037224 */ /* 0x000fe400078e0000 */
[----:B------:R-:W-:Y:S01]  /*15c40*/  IMAD.MOV.U32 R0, RZ, RZ, R5 ;  /* 0x000000ffff007224 */ /* 0x000fe200078e0005 */
[C---:B------:R-:W-:Y:S01]  /*15c50*/  IADD3 R25, PT, PT, R15.reuse, 0x31, RZ ;  /* 0x000000310f197810 */ /* 0x040fe20007ffe0ff */
[----:B------:R-:W-:Y:S01]  /*15c60*/  VIADD R11, R15, 0x30 ;  /* 0x000000300f0b7836 */ /* 0x000fe20000000000 */
[----:B------:R-:W-:Y:S02]  /*15c70*/  I2FP.F32.S32 R3, R3 ;  /* 0x0000000300037245 */ /* 0x000fe40000201400 */
[----:B------:R-:W-:-:S02]  /*15c80*/  I2FP.F32.S32 R0, R0 ;  /* 0x0000000000007245 */ /* 0x000fc40000201400 */
[----:B------:R-:W-:Y:S01]  /*15c90*/  I2FP.F32.S32 R6, R6 ;  /* 0x0000000600067245 */ /* 0x000fe20000201400 */
[C---:B------:R-:W-:Y:S01]  /*15ca0*/  FFMA.FTZ R71, -R149.reuse, R3, R248 ;  /* 0x0000000395477223 */ /* 0x040fe200000101f8 */
[----:B------:R-:W-:Y:S01]  /*15cb0*/  I2FP.F32.S32 R7, R7 ;  /* 0x0000000700077245 */ /* 0x000fe20000201400 */
[C---:B------:R-:W-:Y:S01]  /*15cc0*/  FFMA.FTZ R69, -R149.reuse, R0, R249 ;  /* 0x0000000095457223 */ /* 0x040fe200000101f9 */
[----:B------:R-:W-:Y:S01]  /*15cd0*/  I2FP.F32.S32 R4, R4 ;  /* 0x0000000400047245 */ /* 0x000fe20000201400 */
[C---:B------:R-:W-:Y:S02]  /*15ce0*/  IMAD.IADD R0, R2.reuse, 0x1, -R25 ;  /* 0x0000000102007824 */ /* 0x040fe400078e0a19 */
[----:B------:R-:W-:Y:S01]  /*15cf0*/  FFMA.FTZ R77, -R149, R6, R208 ;  /* 0x00000006954d7223 */ /* 0x000fe200000101d0 */
[C---:B------:R-:W-:Y:S01]  /*15d00*/  IADD3 R3, PT, PT, R2.reuse, -R11, RZ ;  /* 0x8000000b02037210 */ /* 0x040fe20007ffe0ff */
[C---:B------:R-:W-:Y:S02]  /*15d10*/  IMAD.IADD R5, R2.reuse, 0x1, -R27 ;  /* 0x0000000102057824 */ /* 0x040fe400078e0a1b */
[----:B------:R-:W-:-:S02]  /*15d20*/  IMAD.IADD R6, R2, 0x1, -R28 ;  /* 0x0000000102067824 */ /* 0x000fc400078e0a1c */
[C---:B------:R-:W-:Y:S01]  /*15d30*/  FFMA.FTZ R33, -R149.reuse, R7, R205 ;  /* 0x0000000795217223 */ /* 0x040fe200000101cd */
[----:B------:R-:W-:Y:S01]  /*15d40*/  FFMA.FTZ R73, -R149, R4, R209 ;  /* 0x0000000495497223 */ /* 0x000fe200000101d1 */
[----:B------:R-:W-:Y:S02]  /*15d50*/  IADD3 R8, PT, PT, R2, -R29, RZ ;  /* 0x8000001d02087210 */ /* 0x000fe40007ffe0ff */
[----:B------:R-:W-:Y:S02]  /*15d60*/  IABS R7, R3 ;  /* 0x0000000300077213 */ /* 0x000fe40000000000 */
[----:B------:R-:W-:Y:S02]  /*15d70*/  IABS R4, R0 ;  /* 0x0000000000047213 */ /* 0x000fe40000000000 */
[----:B------:R-:W-:Y:S02]  /*15d80*/  IABS R3, R5 ;  /* 0x0000000500037213 */ /* 0x000fe40000000000 */
[----:B------:R-:W-:Y:S01]  /*15d90*/  IABS R0, R6 ;  /* 0x0000000600007213 */ /* 0x000fe20000000000 */
[----:B------:R-:W-:Y:S01]  /*15da0*/  IMAD.MOV.U32 R6, RZ, RZ, R4 ;  /* 0x000000ffff067224 */ /* 0x000fe200078e0004 */
[----:B------:R-:W-:Y:S01]  /*15db0*/  IABS R5, R8 ;  /* 0x0000000800057213 */ /* 0x000fe20000000000 */
[----:B------:R-:W-:-:S02]  /*15dc0*/  IMAD.MOV.U32 R4, RZ, RZ, R3 ;  /* 0x000000ffff047224 */ /* 0x000fc400078e0003 */
[----:B------:R-:W-:Y:S01]  /*15dd0*/  IMAD.MOV.U32 R3, RZ, RZ, R0 ;  /* 0x000000ffff037224 */ /* 0x000fe200078e0000 */
[----:B------:R-:W-:-:S04]  /*15de0*/  MOV R0, R5 ;  /* 0x0000000500007202 */ /* 0x000fc80000000f00 */
[----:B------:R-:W-:Y:S02]  /*15df0*/  I2FP.F32.S32 R0, R0 ;  /* 0x0000000000007245 */ /* 0x000fe40000201400 */
[----:B------:R-:W-:Y:S02]  /*15e00*/  I2FP.F32.S32 R3, R3 ;  /* 0x0000000300037245 */ /* 0x000fe40000201400 */
[----:B------:R-:W-:Y:S02]  /*15e10*/  I2FP.F32.S32 R6, R6 ;  /* 0x0000000600067245 */ /* 0x000fe40000201400 */
[----:B------:R-:W-:Y:S01]  /*15e20*/  IADD3 R32, PT, PT, R15, 0x49, RZ ;  /* 0x000000490f207810 */ /* 0x000fe20007ffe0ff */
[C---:B------:R-:W-:Y:S01]  /*15e30*/  FFMA.FTZ R80, -R149.reuse, R0, R200 ;  /* 0x0000000095507223 */ /* 0x040fe200000101c8 */
[----:B------:R-:W-:Y:S01]  /*15e40*/  I2FP.F32.S32 R4, R4 ;  /* 0x0000000400047245 */ /* 0x000fe20000201400 */
[C---:B------:R-:W-:Y:S01]  /*15e50*/  IMAD.IADD R0, R2.reuse, 0x1, -R31 ;  /* 0x0000000102007824 */ /* 0x040fe200078e0a1f */
[----:B------:R-:W-:Y:S01]  /*15e60*/  I2FP.F32.S32 R7, R7 ;  /* 0x0000000700077245 */ /* 0x000fe20000201400 */
[C---:B------:R-:W-:Y:S01]  /*15e70*/  FFMA.FTZ R83, -R149.reuse, R3, R213 ;  /* 0x0000000395537223 */ /* 0x040fe200000101d5 */
[----:B------:R-:W-:Y:S01]  /*15e80*/  FFMA.FTZ R89, -R149, R6, R225 ;  /* 0x0000000695597223 */ /* 0x000fe200000101e1 */
[C---:B------:R-:W-:Y:S01]  /*15e90*/  IADD3 R3, PT, PT, R2.reuse, -R12, RZ ;  /* 0x8000000c02037210 */ /* 0x040fe20007ffe0ff */
[C---:B------:R-:W-:Y:S01]  /*15ea0*/  IMAD.IADD R5, R2.reuse, 0x1, -R32 ;  /* 0x0000000102057824 */ /* 0x040fe200078e0a20 */
[C---:B------:R-:W-:Y:S01]  /*15eb0*/  IADD3 R6, PT, PT, R2.reuse, -R34, RZ ;  /* 0x8000002202067210 */ /* 0x040fe20007ffe0ff */
[----:B------:R-:W-:-:S02]  /*15ec0*/  IMAD.IADD R8, R2, 0x1, -R35 ;  /* 0x0000000102087824 */ /* 0x000fc400078e0a23 */
[C---:B------:R-:W-:Y:S01]  /*15ed0*/  FFMA.FTZ R86, -R149.reuse, R4, R212 ;  /* 0x0000000495567223 */ /* 0x040fe200000101d4 */
        /* <DEDUP_REMOVED lines=10> */
[----:B------:R-:W-:Y:S02]  /*15f80*/  IADD3 R13, PT, PT, R15, 0x58, RZ ;  /* 0x000000580f0d7810 */ /* 0x000fe40007ffe0ff */
[----:B------:R-:W-:Y:S02]  /*15f90*/  I2FP.F32.S32 R3, R3 ;  /* 0x0000000300037245 */ /* 0x000fe40000201400 */
[----:B------:R-:W-:Y:S02]  /*15fa0*/  I2FP.F32.S32 R0, R0 ;  /* 0x0000000000007245 */ /* 0x000fe40000201400 */
[----:B------:R-:W-:Y:S01]  /*15fb0*/  I2FP.F32.S32 R6, R6 ;  /* 0x0000000600067245 */ /* 0x000fe20000201400 */
[C---:B------:R-:W-:Y:S01]  /*15fc0*/  FFMA.FTZ R93, -R149.reuse, R3, R172 ;  /* 0x00000003955d7223 */ /* 0x040fe200000101ac */
[----:B------:R-:W-:Y:S01]  /*15fd0*/  I2FP.F32.S32 R7, R7 ;  /* 0x0000000700077245 */ /* 0x000fe20000201400 */
[----:B------:R-:W-:Y:S01]  /*15fe0*/  FFMA.FTZ R91, -R149, R0, R173 ;  /* 0x00000000955b7223 */ /* 0x000fe200000101ad */
[----:B------:R-:W-:Y:S01]  /*15ff0*/  I2FP.F32.S32 R4, R4 ;  /* 0x0000000400047245 */ /* 0x000fe20000201400 */
[C---:B------:R-:W-:Y:S01]  /*16000*/  IMAD.IADD R3, R2.reuse, 0x1, -R13 ;  /* 0x0000000102037824 */ /* 0x040fe200078e0a0d */
[C---:B------:R-:W-:Y:S01]  /*16010*/  IADD3 R0, PT, PT, R2.reuse, -R37, RZ ;  /* 0x8000002502007210 */ /* 0x040fe20007ffe0ff */
[----:B------:R-:W-:-:S02]  /*16020*/  IMAD.IADD R5, R2, 0x1, -R38 ;  /* 0x0000000102057824 */ /* 0x000fc400078e0a26 */
[C---:B------:R-:W-:Y:S01]  /*16030*/  FFMA.FTZ R95, -R149.reuse, R6, R192 ;  /* 0x00000006955f7223 */ /* 0x040fe200000101c0 */
[C---:B------:R-:W-:Y:S02]  /*16040*/  IMAD.IADD R6, R2.reuse, 0x1, -R39 ;  /* 0x0000000102067824 */ /* 0x040fe400078e0a27 */
[C---:B------:R-:W-:Y:S01]  /*16050*/  FFMA.FTZ R47, -R149.reuse, R7, R201 ;  /* 0x00000007952f7223 */ /* 0x040fe200000101c9 */
[----:B------:R-:W-:Y:S01]  /*16060*/  FFMA.FTZ R94, -R149, R4, R193 ;  /* 0x00000004955e7223 */ /* 0x000fe200000101c1 */
[----:B------:R-:W-:Y:S02]  /*16070*/  IADD3 R8, PT, PT, R2, -R40, RZ ;  /* 0x8000002802087210 */ /* 0x000fe40007ffe0ff */
[----:B------:R-:W-:Y:S02]  /*16080*/  IABS R7, R3 ;  /* 0x0000000300077213 */ /* 0x000fe40000000000 */
[----:B------:R-:W-:Y:S02]  /*16090*/  IABS R4, R0 ;  /* 0x0000000000047213 */ /* 0x000fe40000000000 */
[----:B------:R-:W-:-:S02]  /*160a0*/  IABS R3, R5 ;  /* 0x0000000500037213 */ /* 0x000fc40000000000 */
[----:B------:R-:W-:Y:S02]  /*160b0*/  IABS R0, R6 ;  /* 0x0000000600007213 */ /* 0x000fe40000000000 */
[----:B------:R-:W-:Y:S01]  /*160c0*/  IABS R5, R8 ;  /* 0x0000000800057213 */ /* 0x000fe20000000000 */
[----:B------:R-:W-:Y:S02]  /*160d0*/  IMAD.MOV.U32 R6, RZ, RZ, R4 ;  /* 0x000000ffff067224 */ /* 0x000fe400078e0004 */
[----:B------:R-:W-:Y:S01]  /*160e0*/  IMAD.MOV.U32 R4, RZ, RZ, R3 ;  /* 0x000000ffff047224 */ /* 0x000fe200078e0003 */
[----:B------:R-:W-:Y:S01]  /*160f0*/  MOV R3, R0 ;  /* 0x0000000000037202 */ /* 0x000fe20000000f00 */
[----:B------:R-:W-:Y:S01]  /*16100*/  IMAD.MOV.U32 R0, RZ, RZ, R5 ;  /* 0x000000ffff007224 */ /* 0x000fe200078e0005 */
[----:B------:R-:W-:Y:S02]  /*16110*/  I2FP.F32.S32 R6, R6 ;  /* 0x0000000600067245 */ /* 0x000fe40000201400 */
[----:B------:R-:W-:Y:S01]  /*16120*/  I2FP.F32.S32 R3, R3 ;  /* 0x0000000300037245 */ /* 0x000fe20000201400 */
[----:B------:R-:W-:Y:S01]  /*16130*/  VIADD R19, R15, 0x69 ;  /* 0x000000690f137836 */ /* 0x000fe20000000000 */
[----:B------:R-:W-:-:S02]  /*16140*/  I2FP.F32.S32 R0, R0 ;  /* 0x0000000000007245 */ /* 0x000fc40000201400 */
[----:B------:R-:W-:Y:S01]  /*16150*/  I2FP.F32.S32 R7, R7 ;  /* 0x0000000700077245 */ /* 0x000fe20000201400 */
[C---:B------:R-:W-:Y:S01]  /*16160*/  FFMA.FTZ R98, -R149.reuse, R3, R161 ;  /* 0x0000000395627223 */ /* 0x040fe200000101a1 */
[----:B------:R-:W-:Y:S01]  /*16170*/  I2FP.F32.S32 R4, R4 ;  /* 0x0000000400047245 */ /* 0x000fe20000201400 */
[C---:B------:R-:W-:Y:S01]  /*16180*/  FFMA.FTZ R97, -R149.reuse, R0, R168 ;  /* 0x0000000095617223 */ /* 0x040fe200000101a8 */
[C---:B------:R-:W-:Y:S02]  /*16190*/  IMAD.IADD R3, R2.reuse, 0x1, -R19 ;  /* 0x0000000102037824 */ /* 0x040fe400078e0a13 */
[C---:B------:R-:W-:Y:S01]  /*161a0*/  FFMA.FTZ R100, -R149.reuse, R6, R165 ;  /* 0x0000000695647223 */ /* 0x040fe200000101a5 */
[C---:B------:R-:W-:Y:S01]  /*161b0*/  IMAD.IADD R0, R2.reuse, 0x1, -R43 ;  /* 0x0000000102007824 */ /* 0x040fe200078e0a2b */
[C---:B------:R-:W-:Y:S01]  /*161c0*/  IADD3 R5, PT, PT, R2.reuse, -R44, RZ ;  /* 0x8000002c02057210 */ /* 0x040fe20007ffe0ff */
[C---:B------:R-:W-:Y:S02]  /*161d0*/  IMAD.IADD R6, R2.reuse, 0x1, -R45 ;  /* 0x0000000102067824 */ /* 0x040fe400078e0a2d */
[----:B------:R-:W-:Y:S01]  /*161e0*/  FFMA.FTZ R57, -R149, R7, R164 ;  /* 0x0000000795397223 */ /* 0x000fe200000101a4 */
[----:B------:R-:W-:-:S02]  /*161f0*/  IMAD.IADD R8, R2, 0x1, -R46 ;  /* 0x0000000102087824 */ /* 0x000fc400078e0a2e */
[----:B------:R-:W-:Y:S01]  /*16200*/  FFMA.FTZ R99, -R149, R4, R160 ;  /* 0x0000000495637223 */ /* 0x000fe200000101a0 */
[----:B------:R-:W-:Y:S02]  /*16210*/  IABS R7, R3 ;  /* 0x0000000300077213 */ /* 0x000fe40000000000 */
        /* <DEDUP_REMOVED lines=8> */
[----:B------:R-:W-:-:S03]  /*162a0*/  VIADD R49, R15, 0x81 ;  /* 0x000000810f317836 */ /* 0x000fc60000000000 */
[----:B------:R-:W-:Y:S01]  /*162b0*/  I2FP.F32.S32 R0, R0 ;  /* 0x0000000000007245 */ /* 0x000fe20000201400 */
[C---:B------:R-:W-:Y:S01]  /*162c0*/  VIADD R24, R15.reuse, 0x80 ;  /* 0x000000800f187836 */ /* 0x040fe20000000000 */
[----:B------:R-:W-:Y:S01]  /*162d0*/  I2FP.F32.S32 R3, R3 ;  /* 0x0000000300037245 */ /* 0x000fe20000201400 */
[C---:B------:R-:W-:Y:S01]  /*162e0*/  VIADD R52, R15.reuse, 0x89 ;  /* 0x000000890f347836 */ /* 0x040fe20000000000 */
[----:B------:R-:W-:Y:S02]  /*162f0*/  I2FP.F32.S32 R6, R6 ;  /* 0x0000000600067245 */ /* 0x000fe40000201400 */
[----:B------:R-:W-:Y:S01]  /*16300*/  IADD3 R50, PT, PT, R15, 0x88, RZ ;  /* 0x000000880f327810 */ /* 0x000fe20007ffe0ff */
[C---:B------:R-:W-:Y:S01]  /*16310*/  FFMA.FTZ R104, -R149.reuse, R0, R177 ;  /* 0x0000000095687223 */ /* 0x040fe200000101b1 */
[----:B------:R-:W-:Y:S01]  /*16320*/  I2FP.F32.S32 R4, R4 ;  /* 0x0000000400047245 */ /* 0x000fe20000201400 */
[C---:B------:R-:W-:Y:S01]  /*16330*/  IMAD.IADD R0, R2.reuse, 0x1, -R49 ;  /* 0x0000000102007824 */ /* 0x040fe200078e0a31 */
[----:B------:R-:W-:Y:S01]  /*16340*/  I2FP.F32.S32 R7, R7 ;  /* 0x0000000700077245 */ /* 0x000fe20000201400 */
[C---:B------:R-:W-:Y:S01]  /*16350*/  FFMA.FTZ R107, -R149.reuse, R3, R176 ;  /* 0x00000003956b7223 */ /* 0x040fe200000101b0 */
[C---:B------:R-:W-:Y:S01]  /*16360*/  FFMA.FTZ R110, -R149.reuse, R6, R180 ;  /* 0x00000006956e7223 */ /* 0x040fe200000101b4 */
[C---:B------:R-:W-:Y:S01]  /*16370*/  IADD3 R3, PT, PT, R2.reuse, -R24, RZ ;  /* 0x8000001802037210 */ /* 0x040fe20007ffe0ff */
[C---:B------:R-:W-:Y:S01]  /*16380*/  IMAD.IADD R5, R2.reuse, 0x1, -R50 ;  /* 0x0000000102057824 */ /* 0x040fe200078e0a32 */
[----:B------:R-:W-:Y:S01]  /*16390*/  IADD3 R6, PT, PT, R2, -R52, RZ ;  /* 0x8000003402067210 */ /* 0x000fe20007ffe0ff */
[C---:B------:R-:W-:Y:S01]  /*163a0*/  FFMA.FTZ R109, -R149.reuse, R4, R181 ;  /* 0x00000004956d7223 */ /* 0x040fe200000101b5 */
[----:B------:R-:W-:Y:S01]  /*163b0*/  FFMA.FTZ R66, -R149, R7, R169 ;  /* 0x0000000795427223 */ /* 0x000fe200000101a9 */
[----:B------:R-:W-:-:S02]  /*163c0*/  IABS R4, R0 ;  /* 0x0000000000047213 */ /* 0x000fc40000000000 */
[----:B------:R-:W-:Y:S02]  /*163d0*/  IABS R7, R3 ;  /* 0x0000000300077213 */ /* 0x000fe40000000000 */
[----:B------:R-:W-:Y:S02]  /*163e0*/  IABS R3, R5 ;  /* 0x0000000500037213 */ /* 0x000fe40000000000 */
[----:B------:R-:W-:Y:S01]  /*163f0*/  IABS R0, R6 ;  /* 0x0000000600007213 */ /* 0x000fe20000000000 */
[----:B------:R-:W-:Y:S01]  /*16400*/  IMAD.MOV.U32 R6, RZ, RZ, R4 ;  /* 0x000000ffff067224 */ /* 0x000fe200078e0004 */
[----:B------:R-:W-:-:S03]  /*16410*/  MOV R4, R3 ;  /* 0x0000000300047202 */ /* 0x000fc60000000f00 */
[----:B------:R-:W-:Y:S01]  /*16420*/  IMAD.MOV.U32 R3, RZ, RZ, R0 ;  /* 0x000000ffff037224 */ /* 0x000fe200078e0000 */
[----:B------:R-:W-:-:S04]  /*16430*/  I2FP.F32.S32 R4, R4 ;  /* 0x0000000400047245 */ /* 0x000fc80000201400 */
[----:B------:R-:W-:Y:S01]  /*16440*/  I2FP.F32.S32 R3, R3 ;  /* 0x0000000300037245 */ /* 0x000fe20000201400 */
[----:B------:R-:W-:Y:S01]  /*16450*/  FFMA.FTZ R115, -R149, R4, R103 ;  /* 0x0000000495737223 */ /* 0x000fe20000010167 */
[----:B------:R-:W-:-:S03]  /*16460*/  IMAD.MOV.U32 R103, RZ, RZ, R61 ;  /* 0x000000ffff677224 */ /* 0x000fc600078e003d */
[----:B------:R-:W-:Y:S01]  /*16470*/  FFMA.FTZ R114, -R149, R3, R102 ;  /* 0x0000000395727223 */ /* 0x000fe20000010166 */
[----:B------:R-:W-:Y:S01]  /*16480*/  MOV R102, R101 ;  /* 0x0000006500667202 */ /* 0x000fe20000000f00 */
[----:B------:R-:W-:Y:S01]  /*16490*/  IMAD.MOV.U32 R101, RZ, RZ, R90 ;  /* 0x000000ffff657224 */ /* 0x000fe200078e005a */
[----:B------:R-:W-:Y:S01]  /*164a0*/  MOV R90, R58 ;  /* 0x0000003a005a7202 */ /* 0x000fe20000000f00 */
[----:B------:R-:W-:Y:S01]  /*164b0*/  IMAD.MOV.U32 R61, RZ, RZ, R56 ;  /* 0x000000ffff3d7224 */ /* 0x000fe200078e0038 */
[----:B------:R-:W2:Y:S01]  /*164c0*/  LDL.LU R58, [R1+0x7c] ;  /* 0x00007c00013a7983 */ /* 0x000ea20000300800 */
[----:B------:R-:W-:-:S03]  /*164d0*/  IMAD.MOV.U32 R56, RZ, RZ, R30 ;  /* 0x000000ffff387224 */ /* 0x000fc600078e001e */
[----:B------:R-:W3:Y:S01]  /*164e0*/  LDL.LU R30, [R1+0x10] ;  /* 0x00001000011e7983 */ /* 0x000ee20000300800 */
[----:B------:R-:W-:Y:S01]  /*164f0*/  MOV R105, R90 ;  /* 0x0000005a00697202 */ /* 0x000fe20000000f00 */
[----:B------:R-:W-:-:S04]  /*16500*/  IMAD.MOV.U32 R111, RZ, RZ, R59 ;  /* 0x000000ffff6f7224 */ /* 0x000fc800078e003b */
[----:B------:R-:W-:Y:S02]  /*16510*/  IMAD.MOV.U32 R113, RZ, RZ, R111 ;  /* 0x000000ffff717224 */ /* 0x000fe400078e006f */
[----:B------:R-:W-:Y:S01]  /*16520*/  IMAD.MOV.U32 R111, RZ, RZ, R105 ;  /* 0x000000ffff6f7224 */ /* 0x000fe200078e0069 */
[----:B------:R-:W-:Y:S01]  /*16530*/  MOV R105, R103 ;  /* 0x0000006700697202 */ /* 0x000fe20000000f00 */
[----:B------:R-:W-:Y:S02]  /*16540*/  IMAD.MOV.U32 R103, RZ, RZ, R96 ;  /* 0x000000ffff677224 */ /* 0x000fe400078e0060 */
[----:B------:R-:W-:Y:S01]  /*16550*/  IMAD.MOV.U32 R96, RZ, RZ, R88 ;  /* 0x000000ffff607224 */ /* 0x000fe200078e0058 */
[----:B------:R-:W-:Y:S01]  /*16560*/  MOV R88, R79 ;  /* 0x0000004f00587202 */ /* 0x000fe20000000f00 */
[----:B------:R-:W-:Y:S02]  /*16570*/  IMAD.MOV.U32 R79, RZ, RZ, R75 ;  /* 0x000000ffff4f7224 */ /* 0x000fe400078e004b */
[----:B------:R-:W-:Y:S01]  /*16580*/  IMAD.MOV.U32 R75, RZ, RZ, R70 ;  /* 0x000000ffff4b7224 */ /* 0x000fe200078e0046 */
[----:B------:R-:W-:Y:S01]  /*16590*/  MOV R70, R68 ;  /* 0x0000004400467202 */ /* 0x000fe20000000f00 */
[----:B------:R-:W-:-:S02]  /*165a0*/  IMAD.MOV.U32 R68, RZ, RZ, R67 ;  /* 0x000000ffff447224 */ /* 0x000fc400078e0043 */
[----:B------:R-:W-:Y:S01]  /*165b0*/  IMAD.MOV.U32 R67, RZ, RZ, R65 ;  /* 0x000000ffff437224 */ /* 0x000fe200078e0041 */
[----:B------:R-:W-:Y:S01]  /*165c0*/  MOV R65, R64 ;  /* 0x0000004000417202 */ /* 0x000fe20000000f00 */
[----:B------:R-:W-:Y:S02]  /*165d0*/  IMAD.MOV.U32 R64, RZ, RZ, R63 ;  /* 0x000000ffff407224 */ /* 0x000fe400078e003f */
[----:B------:R-:W4:Y:S04]  /*165e0*/  LDL.LU R63, [R1+0xd8] ;  /* 0x0000d800013f7983 */ /* 0x000f280000300800 */
[----:B------:R-:W5:Y:S01]  /*165f0*/  LDL.LU R116, [R1+0x30] ;  /* 0x0000300001747983 */ /* 0x000f620000300800 */
[----:B------:R-:W-:-:S04]  /*16600*/  VIADD R54, R15, 0x90 ;  /* 0x000000900f367836 */ /* 0x000fc80000000000 */
[----:B------:R-:W-:-:S05]  /*16610*/  IMAD.IADD R8, R2, 0x1, -R54 ;  /* 0x0000000102087824 */ /* 0x000fca00078e0a36 */
[----:B------:R-:W-:-:S05]  /*16620*/  IABS R5, R8 ;  /* 0x0000000800057213 */ /* 0x000fca0000000000 */
[----:B------:R-:W-:-:S05]  /*16630*/  IMAD.MOV.U32 R0, RZ, RZ, R5 ;  /* 0x000000ffff007224 */ /* 0x000fca00078e0005 */
[----:B------:R-:W-:Y:S01]  /*16640*/  I2FP.F32.S32 R0, R0 ;  /* 0x0000000000007245 */ /* 0x000fe20000201400 */
[----:B------:R-:W-:Y:S01]  /*16650*/  IMAD.MOV.U32 R106, RZ, RZ, R56 ;  /* 0x000000ffff6a7224 */ /* 0x000fe200078e0038 */
[C---:B------:R-:W-:Y:S02]  /*16660*/  IADD3 R56, PT, PT, R15.reuse, 0x98, RZ ;  /* 0x000000980f387810 */ /* 0x040fe40007ffe0ff */
[----:B------:R-:W-:Y:S01]  /*16670*/  I2FP.F32.S32 R6, R6 ;  /* 0x0000000600067245 */ /* 0x000fe20000201400 */
[----:B------:R-:W-:Y:S01]  /*16680*/  VIADD R59, R15, 0xa0 ;  /* 0x000000a00f3b7836 */ /* 0x000fe20000000000 */
[----:B------:R-:W-:-:S03]  /*16690*/  I2FP.F32.S32 R7, R7 ;  /* 0x0000000700077245 */ /* 0x000fc60000201400 */
[C---:B------:R-:W-:Y:S01]  /*166a0*/  FFMA.FTZ R117, -R149.reuse, R6, R185 ;  /* 0x0000000695757223 */ /* 0x040fe200000101b9 */
[C---:B------:R-:W-:Y:S02]  /*166b0*/  IMAD.IADD R6, R2.reuse, 0x1, -R59 ;  /* 0x0000000102067824 */ /* 0x040fe400078e0a3b */
[----:B------:R-:W-:Y:S01]  /*166c0*/  FFMA.FTZ R78, -R149, R7, R184 ;  /* 0x00000007954e7223 */ /* 0x000fe200000101b8 */
[----:B--2---:R-:W-:Y:S01]  /*166d0*/  MOV R108, R58 ;  /* 0x0000003a006c7202 */ /* 0x004fe20000000f00 */
[----:B------:R-:W-:Y:S02]  /*166e0*/  VIADD R58, R15, 0x99 ;  /* 0x000000990f3a7836 */ /* 0x000fe40000000000 */
[----:B---3--:R-:W-:Y:S01]  /*166f0*/  FFMA.FTZ R112, -R149, R0, R30 ;  /* 0x0000000095707223 */ /* 0x008fe2000001011e */
[----:B------:R-:W-:Y:S02]  /*16700*/  VIADD R30, R15, 0x91 ;  /* 0x000000910f1e7836 */ /* 0x000fe40000000000 */
[----:B------:R-:W-:-:S02]  /*16710*/  IMAD.IADD R0, R2, 0x1, -R56 ;  /* 0x0000000102007824 */ /* 0x000fc400078e0a38 */
[C---:B------:R-:W-:Y:S01]  /*16720*/  IMAD.IADD R3, R2.reuse, 0x1, -R30 ;  /* 0x0000000102037824 */ /* 0x040fe200078e0a1e */
[----:B------:R-:W-:Y:S02]  /*16730*/  IADD3 R5, PT, PT, R2, -R58, RZ ;  /* 0x8000003a02057210 */ /* 0x000fe40007ffe0ff */
[----:B------:R-:W-:Y:S02]  /*16740*/  IABS R4, R0 ;  /* 0x0000000000047213 */ /* 0x000fe40000000000 */
[----:B------:R-:W-:Y:S02]  /*16750*/  IABS R7, R3 ;  /* 0x0000000300077213 */ /* 0x000fe40000000000 */
[----:B------:R-:W-:Y:S02]  /*16760*/  IABS R3, R5 ;  /* 0x0000000500037213 */ /* 0x000fe40000000000 */
[----:B------:R-:W-:Y:S02]  /*16770*/  IABS R0, R6 ;  /* 0x0000000600007213 */ /* 0x000fe40000000000 */
[----:B------:R-:W-:Y:S01]  /*16780*/  MOV R6, R4 ;  /* 0x0000000400067202 */ /* 0x000fe20000000f00 */
[----:B------:R-:W-:-:S03]  /*16790*/  IMAD.MOV.U32 R4, RZ, RZ, R3 ;  /* 0x000000ffff047224 */ /* 0x000fc600078e0003 */
[----:B------:R-:W-:Y:S02]  /*167a0*/  I2FP.F32.S32 R6, R6 ;  /* 0x0000000600067245 */ /* 0x000fe40000201400 */
[----:B------:R-:W-:-:S03]  /*167b0*/  I2FP.F32.S32 R4, R4 ;  /* 0x0000000400047245 */ /* 0x000fc60000201400 */
[C---:B-----5:R-:W-:Y:S01]  /*167c0*/  FFMA.FTZ R124, -R149.reuse, R6, R116 ;  /* 0x00000006957c7223 */ /* 0x060fe20000010174 */
[----:B------:R-:W-:Y:S02]  /*167d0*/  IMAD.MOV.U32 R116, RZ, RZ, R111 ;  /* 0x000000ffff747224 */ /* 0x000fe400078e006f */
[----:B------:R-:W-:Y:S01]  /*167e0*/  FFMA.FTZ R122, -R149, R4, R113 ;  /* 0x00000004957a7223 */ /* 0x000fe20000010171 */
[----:B------:R-:W-:Y:S01]  /*167f0*/  IMAD.MOV.U32 R111, RZ, RZ, R103 ;  /* 0x000000ffff6f7224 */ /* 0x000fe200078e0067 */
[----:B------:R-:W-:Y:S01]  /*16800*/  MOV R103, R88 ;  /* 0x0000005800677202 */ /* 0x000fe20000000f00 */
[----:B------:R-:W-:Y:S01]  /*16810*/  IMAD.MOV.U32 R88, RZ, RZ, R75 ;  /* 0x000000ffff587224 */ /* 0x000fe200078e004b */
[----:B------:R-:W-:Y:S01]  /*16820*/  MOV R113, R105 ;  /* 0x0000006900717202 */ /* 0x000fe20000000f00 */
[----:B------:R-:W-:Y:S02]  /*16830*/  IMAD.MOV.U32 R105, RZ, RZ, R96 ;  /* 0x000000ffff697224 */ /* 0x000fe400078e0060 */
[----:B------:R-:W-:Y:S01]  /*16840*/  IMAD.MOV.U32 R75, RZ, RZ, R68 ;  /* 0x000000ffff4b7224 */ /* 0x000fe200078e0044 */
[----:B------:R-:W-:Y:S01]  /*16850*/  MOV R68, R65 ;  /* 0x0000004100447202 */ /* 0x000fe20000000f00 */
[----:B------:R-:W-:Y:S01]  /*16860*/  IMAD.MOV.U32 R96, RZ, RZ, R79 ;  /* 0x000000ffff607224 */ /* 0x000fe200078e004f */
[----:B------:R-:W-:Y:S01]  /*16870*/  MOV R79, R70 ;  /* 0x00000046004f7202 */ /* 0x000fe20000000f00 */
[----:B----4-:R-:W-:Y:S01]  /*16880*/  IMAD.MOV.U32 R65, RZ, RZ, R63 ;  /* 0x000000ffff417224 */ /* 0x010fe200078e003f */
[----:B------:R-:W-:Y:S01]  /*16890*/  MOV R63, R36 ;  /* 0x00000024003f7202 */ /* 0x000fe20000000f00 */
[----:B------:R-:W-:Y:S01]  /*168a0*/  IMAD.MOV.U32 R70, RZ, RZ, R67 ;  /* 0x000000ffff467224 */ /* 0x000fe200078e0043 */
[----:B------:R-:W2:Y:S01]  /*168b0*/  LDL.LU R36, [R1+0xcc] ;  /* 0x0000cc0001247983 */ /* 0x000ea20000300800 */
[----:B------:R-:W-:-:S03]  /*168c0*/  IMAD.MOV.U32 R67, RZ, RZ, R64 ;  /* 0x000000ffff437224 */ /* 0x000fc600078e0040 */
[----:B------:R-:W3:Y:S04]  /*168d0*/  LDL.LU R64, [R1+0xd4] ;  /* 0x0000d40001407983 */ /* 0x000ee80000300800 */
[----:B------:R-:W4:Y:S01]  /*168e0*/  LDL.LU R118, [R1+0x20] ;  /* 0x0000200001767983 */ /* 0x000f220000300800 */
[----:B------:R-:W-:Y:S01]  /*168f0*/  IMAD.MOV.U32 R189, RZ, RZ, R113 ;  /* 0x000000ffffbd7224 */ /* 0x000fe200078e0071 */
[----:B------:R-:W-:Y:S01]  /*16900*/  MOV R127, R108 ;  /* 0x0000006c007f7202 */ /* 0x000fe20000000f00 */
[----:B------:R-:W-:Y:S01]  /*16910*/  IMAD.MOV.U32 R108, RZ, RZ, R63 ;  /* 0x000000ffff6c7224 */ /* 0x000fe200078e003f */
[----:B------:R-:W5:Y:S01]  /*16920*/  LDL.LU R113, [R1+0xc8] ;  /* 0x0000c80001717983 */ /* 0x000f620000300800 */
[----:B------:R-:W-:Y:S01]  /*16930*/  MOV R120, R68 ;  /* 0x0000004400787202 */ /* 0x000fe20000000f00 */
[----:B------:R-:W-:-:S02]  /*16940*/  IMAD.MOV.U32 R132, RZ, RZ, R75 ;  /* 0x000000ffff847224 */ /* 0x000fc400078e004b */
[----:B------:R-:W5:Y:S01]  /*16950*/  LDL.LU R63, [R1+0x8] ;  /* 0x00000800013f7983 */ /* 0x000f620000300800 */
[----:B------:R-:W-:-:S03]  /*16960*/  IMAD.MOV.U32 R131, RZ, RZ, R96 ;  /* 0x000000ffff837224 */ /* 0x000fc600078e0060 */
[----:B------:R-:W5:Y:S04]  /*16970*/  LDL.LU R68, [R1+0xc] ;  /* 0x00000c0001447983 */ /* 0x000f680000300800 */
[----:B------:R-:W5:Y:S04]  /*16980*/  LDL.LU R75, [R1+0x1c] ;  /* 0x00001c00014b7983 */ /* 0x000f680000300800 */
[----:B------:R-:W5:Y:S04]  /*16990*/  LDL.LU R96, [R1+0x40] ;  /* 0x0000400001607983 */ /* 0x000f680000300800 */
[----:B------:R-:W5:Y:S04]  /*169a0*/  LDL.LU R130, [R1+0x44] ;  /* 0x0000440001827983 */ /* 0x000f680000300800 */
[----:B------:R-:W5:Y:S04]  /*169b0*/  LDL.LU R129, [R1+0x50] ;  /* 0x0000500001817983 */ /* 0x000f680000300800 */
[----:B------:R-:W5:Y:S01]  /*169c0*/  LDL.LU R128, [R1+0x54] ;  /* 0x0000540001807983 */ /* 0x000f620000300800 */
[----:B------:R-:W-:Y:S01]  /*169d0*/  IMAD.MOV.U32 R90, RZ, RZ, R61 ;  /* 0x000000ffff5a7224 */ /* 0x000fe200078e003d */
[----:B------:R-:W-:-:S05]  /*169e0*/  IADD3 R61, PT, PT, R15, 0xa1, RZ ;  /* 0x000000a10f3d7810 */ /* 0x000fca0007ffe0ff */
[----:B------:R-:W-:Y:S02]  /*169f0*/  IMAD.IADD R8, R2, 0x1, -R61 ;  /* 0x0000000102087824 */ /* 0x000fe400078e0a3d */
[----:B------:R-:W-:-:S03]  /*16a00*/  IMAD.MOV.U32 R3, RZ, RZ, R0 ;  /* 0x000000ffff037224 */ /* 0x000fc600078e0000 */
[----:B------:R-:W-:-:S04]  /*16a10*/  IABS R5, R8 ;  /* 0x0000000800057213 */ /* 0x000fc80000000000 */
[----:B------:R-:W-:Y:S02]  /*16a20*/  MOV R0, R5 ;  /* 0x0000000500007202 */ /* 0x000fe40000000f00 */
[----:B------:R-:W-:Y:S02]  /*16a30*/  I2FP.F32.S32 R3, R3 ;  /* 0x0000000300037245 */ /* 0x000fe40000201400 */
[----:B------:R-:W-:Y:S01]  /*16a40*/  I2FP.F32.S32 R0, R0 ;  /* 0x0000000000007245 */ /* 0x000fe20000201400 */
[----:B------:R-:W-:Y:S02]  /*16a50*/  IMAD.MOV.U32 R231, RZ, RZ, R111 ;  /* 0x000000ffffe77224 */ /* 0x000fe400078e006f */
[----:B------:R-:W-:Y:S02]  /*16a60*/  IMAD.MOV.U32 R123, RZ, RZ, R65 ;  /* 0x000000ffff7b7224 */ /* 0x000fe400078e0041 */
[----:B------:R-:W-:Y:S01]  /*16a70*/  IMAD.MOV.U32 R125, RZ, RZ, R67 ;  /* 0x000000ffff7d7224 */ /* 0x000fe200078e0043 */
[C---:B------:R-:W-:Y:S01]  /*16a80*/  IADD3 R67, PT, PT, R15.reuse, 0xb1, RZ ;  /* 0x000000b10f437810 */ /* 0x040fe20007ffe0ff */
[----:B------:R-:W-:Y:S01]  /*16a90*/  VIADD R65, R15, 0xb0 ;  /* 0x000000b00f417836 */ /* 0x000fe20000000000 */
[----:B------:R-:W-:Y:S01]  /*16aa0*/  I2FP.F32.S32 R7, R7 ;  /* 0x0000000700077245 */ /* 0x000fe20000201400 */
[----:B------:R-:W-:-:S02]  /*16ab0*/  IMAD.MOV.U32 R121, RZ, RZ, R70 ;  /* 0x000000ffff797224 */ /* 0x000fc400078e0046 */
[----:B------:R-:W-:Y:S02]  /*16ac0*/  VIADD R70, R15, 0xb8 ;  /* 0x000000b80f467836 */ /* 0x000fe40000000000 */
[C---:B------:R-:W-:Y:S02]  /*16ad0*/  IMAD.IADD R5, R2.reuse, 0x1, -R65 ;  /* 0x0000000102057824 */ /* 0x040fe400078e0a41 */
[----:B------:R-:W-:Y:S01]  /*16ae0*/  FFMA.FTZ R90, -R149, R7, R90 ;  /* 0x00000007955a7223 */ /* 0x000fe2000001015a */
[C---:B------:R-:W-:Y:S01]  /*16af0*/  IMAD.IADD R6, R2.reuse, 0x1, -R67 ;  /* 0x0000000102067824 */ /* 0x040fe200078e0a43 */
[----:B------:R-:W-:Y:S01]  /*16b00*/  IADD3 R8, PT, PT, R2, -R70, RZ ;  /* 0x8000004602087210 */ /* 0x000fe20007ffe0ff */
[----:B------:R-:W-:Y:S01]  /*16b10*/  IMAD.MOV.U32 R134, RZ, RZ, R127 ;  /* 0x000000ffff867224 */ /* 0x000fe200078e007f */
[----:B------:R-:W-:Y:S01]  /*16b20*/  MOV R135, R106 ;  /* 0x0000006a00877202 */ /* 0x000fe20000000f00 */
[----:B------:R-:W-:Y:S02]  /*16b30*/  IMAD.MOV.U32 R137, RZ, RZ, R87 ;  /* 0x000000ffff897224 */ /* 0x000fe400078e0057 */
[----:B------:R-:W-:-:S02]  /*16b40*/  IMAD.MOV.U32 R87, RZ, RZ, R72 ;  /* 0x000000ffff577224 */ /* 0x000fc400078e0048 */
[----:B------:R-:W-:Y:S02]  /*16b50*/  IMAD.MOV.U32 R106, RZ, RZ, R74 ;  /* 0x000000ffff6a7224 */ /* 0x000fe400078e004a */
[C---:B------:R-:W-:Y:S01]  /*16b60*/  VIADD R72, R15.reuse, 0xc0 ;  /* 0x000000c00f487836 */ /* 0x040fe20000000000 */
[----:B------:R-:W-:Y:S01]  /*16b70*/  MOV R136, R76 ;  /* 0x0000004c00887202 */ /* 0x000fe20000000f00 */
[C---:B------:R-:W-:Y:S01]  /*16b80*/  VIADD R74, R15.reuse, 0xc1 ;  /* 0x000000c10f4a7836 */ /* 0x040fe20000000000 */
[----:B------:R-:W-:Y:S01]  /*16b90*/  IADD3 R76, PT, PT, R15, 0xc8, RZ ;  /* 0x000000c80f4c7810 */ /* 0x000fe20007ffe0ff */
[----:B------:R-:W-:Y:S01]  /*16ba0*/  IMAD.MOV.U32 R138, RZ, RZ, R105 ;  /* 0x000000ffff8a7224 */ /* 0x000fe200078e0069 */
[----:B------:R-:W-:Y:S01]  /*16bb0*/  MOV R133, R79 ;  /* 0x0000004f00857202 */ /* 0x000fe20000000f00 */
[----:B------:R-:W-:Y:S02]  /*16bc0*/  IMAD.MOV.U32 R126, RZ, RZ, R88 ;  /* 0x000000ffff7e7224 */ /* 0x000fe400078e0058 */
[----:B------:R-:W5:Y:S04]  /*16bd0*/  LDL.LU R88, [R1+0x58] ;  /* 0x0000580001587983 */ /* 0x000f680000300800 */
[----:B------:R-:W5:Y:S01]  /*16be0*/  LDL.LU R79, [R1+0x4c] ;  /* 0x00004c00014f7983 */ /* 0x000f620000300800 */
[----:B------:R-:W-:Y:S01]  /*16bf0*/  IMAD.MOV.U32 R240, RZ, RZ, R136 ;  /* 0x000000fffff07224 */ /* 0x000fe200078e0088 */
[----:B---3--:R-:W-:Y:S01]  /*16c00*/  MOV R111, R64 ;  /* 0x00000040006f7202 */ /* 0x008fe20000000f00 */
[C---:B----4-:R-:W-:Y:S01]  /*16c10*/  FFMA.FTZ R119, -R149.reuse, R3, R118 ;  /* 0x0000000395777223 */ /* 0x050fe20000010176 */
[----:B------:R-:W-:Y:S01]  /*16c20*/  FFMA.FTZ R118, -R149, R0, R116 ;  /* 0x0000000095767223 */ /* 0x000fe20000010174 */
[----:B--2---:R-:W-:Y:S01]  /*16c30*/  IMAD.MOV.U32 R116, RZ, RZ, R36 ;  /* 0x000000ffff747224 */ /* 0x004fe200078e0024 */
[C---:B------:R-:W-:Y:S01]  /*16c40*/  IADD3 R36, PT, PT, R15.reuse, 0xa8, RZ ;  /* 0x000000a80f247810 */ /* 0x040fe20007ffe0ff */
[----:B------:R-:W-:-:S04]  /*16c50*/  VIADD R64, R15, 0xa9 ;  /* 0x000000a90f407836 */ /* 0x000fc80000000000 */
[C---:B------:R-:W-:Y:S01]  /*16c60*/  IMAD.IADD R3, R2.reuse, 0x1, -R36 ;  /* 0x0000000102037824 */ /* 0x040fe200078e0a24 */
[----:B------:R-:W-:-:S04]  /*16c70*/  IADD3 R0, PT, PT, R2, -R64, RZ ;  /* 0x8000004002007210 */ /* 0x000fc80007ffe0ff */
        /* <DEDUP_REMOVED lines=8> */
[----:B------:R-:W-:-:S05]  /*16d00*/  IMAD.MOV.U32 R0, RZ, RZ, R5 ;  /* 0x000000ffff007224 */ /* 0x000fca00078e0005 */
[----:B------:R-:W-:Y:S02]  /*16d10*/  I2FP.F32.S32 R0, R0 ;  /* 0x0000000000007245 */ /* 0x000fe40000201400 */
[----:B------:R-:W-:-:S03]  /*16d20*/  I2FP.F32.S32 R3, R3 ;  /* 0x0000000300037245 */ /* 0x000fc60000201400 */
[----:B------:R-:W-:Y:S01]  /*16d30*/  FFMA.FTZ R127, -R149, R0, R42 ;  /* 0x00000000957f7223 */ /* 0x000fe2000001012a */
[----:B------:R-:W-:Y:S01]  /*16d40*/  IADD3 R42, PT, PT, R15, 0xb9, RZ ;  /* 0x000000b90f2a7810 */ /* 0x000fe20007ffe0ff */
[C---:B-----5:R-:W-:Y:S01]  /*16d50*/  FFMA.FTZ R128, -R149.reuse, R3, R128 ;  /* 0x0000000395807223 */ /* 0x060fe20000010180 */
[----:B------:R-:W-:Y:S02]  /*16d60*/  I2FP.F32.S32 R6, R6 ;  /* 0x0000000600067245 */ /* 0x000fe40000201400 */
[----:B------:R-:W-:Y:S01]  /*16d70*/  I2FP.F32.S32 R7, R7 ;  /* 0x0000000700077245 */ /* 0x000fe20000201400 */
[C---:B------:R-:W-:Y:S01]  /*16d80*/  IMAD.IADD R3, R2.reuse, 0x1, -R42 ;  /* 0x0000000102037824 */ /* 0x040fe200078e0a2a */
[----:B------:R-:W-:Y:S01]  /*16d90*/  I2FP.F32.S32 R4, R4 ;  /* 0x0000000400047245 */ /* 0x000fe20000201400 */
[C---:B------:R-:W-:Y:S01]  /*16da0*/  IMAD.IADD R5, R2.reuse, 0x1, -R74 ;  /* 0x0000000102057824 */ /* 0x040fe200078e0a4a */
[C---:B------:R-:W-:Y:S01]  /*16db0*/  IADD3 R0, PT, PT, R2.reuse, -R72, RZ ;  /* 0x8000004802007210 */ /* 0x040fe20007ffe0ff */
[C---:B------:R-:W-:Y:S01]  /*16dc0*/  FFMA.FTZ R130, -R149.reuse, R6, R130 ;  /* 0x0000000695827223 */ /* 0x040fe20000010182 */
[C---:B------:R-:W-:Y:S01]  /*16dd0*/  FFMA.FTZ R96, -R149.reuse, R7, R96 ;  /* 0x0000000795607223 */ /* 0x040fe20000010160 */
[----:B------:R-:W-:Y:S01]  /*16de0*/  FFMA.FTZ R129, -R149, R4, R129 ;  /* 0x0000000495817223 */ /* 0x000fe20000010181 */
[----:B------:R-:W-:Y:S01]  /*16df0*/  IMAD.IADD R6, R2, 0x1, -R76 ;  /* 0x0000000102067824 */ /* 0x000fe200078e0a4c */
[----:B------:R-:W-:-:S02]  /*16e00*/  IABS R7, R3 ;  /* 0x0000000300077213 */ /* 0x000fc40000000000 */
[----:B------:R-:W-:Y:S02]  /*16e10*/  IABS R4, R0 ;  /* 0x0000000000047213 */ /* 0x000fe40000000000 */
[----:B------:R-:W-:Y:S02]  /*16e20*/  IABS R3, R5 ;  /* 0x0000000500037213 */ /* 0x000fe40000000000 */
[----:B------:R-:W-:Y:S01]  /*16e30*/  IABS R0, R6 ;  /* 0x0000000600007213 */ /* 0x000fe20000000000 */
[----:B------:R-:W-:Y:S02]  /*16e40*/  IMAD.MOV.U32 R6, RZ, RZ, R4 ;  /* 0x000000ffff067224 */ /* 0x000fe400078e0004 */
[----:B------:R-:W-:-:S03]  /*16e50*/  IMAD.MOV.U32 R4, RZ, RZ, R3 ;  /* 0x000000ffff047224 */ /* 0x000fc600078e0003 */
[----:B------:R-:W-:Y:S02]  /*16e60*/  I2FP.F32.S32 R6, R6 ;  /* 0x0000000600067245 */ /* 0x000fe40000201400 */
[----:B------:R-:W-:-:S03]  /*16e70*/  I2FP.F32.S32 R4, R4 ;  /* 0x0000000400047245 */ /* 0x000fc60000201400 */
[C---:B------:R-:W-:Y:S02]  /*16e80*/  FFMA.FTZ R140, -R149.reuse, R6, R138 ;  /* 0x00000006958c7223 */ /* 0x040fe4000001018a */
[----:B------:R-:W-:Y:S01]  /*16e90*/  FFMA.FTZ R138, -R149, R4, R137 ;  /* 0x00000004958a7223 */ /* 0x000fe20000010189 */
        /* <DEDUP_REMOVED lines=18> */
[----:B------:R-:W-:Y:S02]  /*16fc0*/  MOV R55, R48 ;  /* 0x0000003000377202 */ /* 0x000fe40000000f00 */
[----:B------:R-:W2:Y:S04]  /*16fd0*/  LDL.LU R48, [R1+0x9c] ;  /* 0x00009c0001307983 */ /* 0x000ea80000300800 */
[----:B------:R-:W3:Y:S04]  /*16fe0*/  LDL.LU R139, [R1+0x78] ;  /* 0x00007800018b7983 */ /* 0x000ee80000300800 */
[----:B------:R-:W4:Y:S01]  /*16ff0*/  LDL.LU R136, [R1+0x70] ;  /* 0x0000700001887983 */ /* 0x000f220000300800 */
[----:B------:R-:W-:Y:S01]  /*17000*/  IMAD.MOV.U32 R200, RZ, RZ, R121 ;  /* 0x000000ffffc87224 */ /* 0x000fe200078e0079 */
[----:B------:R-:W-:Y:S01]  /*17010*/  MOV R192, R125 ;  /* 0x0000007d00c07202 */ /* 0x000fe20000000f00 */
[----:B------:R-:W-:-:S02]  /*17020*/  IMAD.MOV.U32 R121, RZ, RZ, R106 ;  /* 0x000000ffff797224 */ /* 0x000fc400078e006a */
[----:B------:R-:W5:Y:S01]  /*17030*/  LDL.LU R106, [R1+0x98] ;  /* 0x00009800016a7983 */ /* 0x000f620000300800 */
[----:B------:R-:W-:-:S03]  /*17040*/  IMAD.MOV.U32 R125, RZ, RZ, R55 ;  /* 0x000000ffff7d7224 */ /* 0x000fc600078e0037 */
[----:B------:R-:W3:Y:S04]  /*17050*/  LDL.LU R164, [R1+0xb8] ;  /* 0x0000b80001a47983 */ /* 0x000ee80000300800 */
[----:B------:R-:W5:Y:S01]  /*17060*/  LDL.LU R55, [R1+0xb0] ;  /* 0x0000b00001377983 */ /* 0x000f620000300800 */
[----:B------:R-:W-:-:S05]  /*17070*/  VIADD R105, R15, 0xc9 ;  /* 0x000000c90f697836 */ /* 0x000fca0000000000 */
[----:B------:R-:W-:-:S04]  /*17080*/  IADD3 R8, PT, PT, R2, -R105, RZ ;  /* 0x8000006902087210 */ /* 0x000fc80007ffe0ff */
[----:B------:R-:W-:Y:S02]  /*17090*/  IABS R5, R8 ;  /* 0x0000000800057213 */ /* 0x000fe40000000000 */
[----:B------:R-:W-:Y:S01]  /*170a0*/  MOV R3, R0 ;  /* 0x0000000000037202 */ /* 0x000fe20000000f00 */
[----:B------:R-:W-:Y:S02]  /*170b0*/  IMAD.MOV.U32 R201, RZ, RZ, R113 ;  /* 0x000000ffffc97224 */ /* 0x000fe400078e0071 */
        /* <DEDUP_REMOVED lines=12> */
[C---:B------:R-:W-:Y:S01]  /*17180*/  VIADD R81, R15.reuse, 0xd1 ;  /* 0x000000d10f517836 */ /* 0x040fe20000000000 */
[C---:B------:R-:W-:Y:S01]  /*17190*/  IADD3 R85, PT, PT, R15.reuse, 0xd9, RZ ;  /* 0x000000d90f557810 */ /* 0x040fe20007ffe0ff */
[C---:B------:R-:W-:Y:S01]  /*171a0*/  VIADD R82, R15.reuse, 0xd8 ;  /* 0x000000d80f527836 */ /* 0x040fe20000000000 */
[----:B------:R-:W-:Y:S01]  /*171b0*/  MOV R120, R87 ;  /* 0x0000005700787202 */ /* 0x000fe20000000f00 */
[----:B------:R-:W-:-:S02]  /*171c0*/  VIADD R87, R15, 0xe0 ;  /* 0x000000e00f577836 */ /* 0x000fc40000000000 */
[C---:B------:R-:W-:Y:S01]  /*171d0*/  FFMA.FTZ R135, -R149.reuse, R0, R135 ;  /* 0x0000000095877223 */ /* 0x040fe20000010187 */
[----:B------:R-:W-:Y:S01]  /*171e0*/  FFMA.FTZ R103, -R149, R7, R103 ;  /* 0x0000000795677223 */ /* 0x000fe20000010167 */
[C---:B------:R-:W-:Y:S01]  /*171f0*/  IADD3 R0, PT, PT, R2.reuse, -R81, RZ ;  /* 0x8000005102007210 */ /* 0x040fe20007ffe0ff */
[C---:B------:R-:W-:Y:S02]  /*17200*/  IMAD.IADD R5, R2.reuse, 0x1, -R82 ;  /* 0x0000000102057824 */ /* 0x040fe400078e0a52 */
[C---:B------:R-:W-:Y:S01]  /*17210*/  IMAD.IADD R7, R2.reuse, 0x1, -R85 ;  /* 0x0000000102077824 */ /* 0x040fe200078e0a55 */
[----:B------:R-:W-:Y:S02]  /*17220*/  IADD3 R8, PT, PT, R2, -R87, RZ ;  /* 0x8000005702087210 */ /* 0x000fe40007ffe0ff */
[----:B------:R-:W-:Y:S02]  /*17230*/  IABS R4, R0 ;  /* 0x0000000000047213 */ /* 0x000fe40000000000 */
[----:B------:R-:W-:-:S02]  /*17240*/  IABS R0, R7 ;  /* 0x0000000700007213 */ /* 0x000fc40000000000 */
[----:B------:R-:W-:Y:S02]  /*17250*/  IABS R7, R8 ;  /* 0x0000000800077213 */ /* 0x000fe40000000000 */
[----:B------:R-:W-:Y:S02]  /*17260*/  ISETP.GE.AND P0, PT, R9, R151, PT ;  /* 0x000000970900720c */ /* 0x000fe40003f06270 */
[----:B------:R-:W-:Y:S02]  /*17270*/  MOV R205, R132 ;  /* 0x0000008400cd7202 */ /* 0x000fe40000000f00 */
[----:B------:R-:W-:Y:S01]  /*17280*/  MOV R161, R75 ;  /* 0x0000004b00a17202 */ /* 0x000fe20000000f00 */
[----:B------:R-:W-:Y:S02]  /*17290*/  IMAD.MOV.U32 R165, RZ, RZ, R120 ;  /* 0x000000ffffa57224 */ /* 0x000fe400078e0078 */
[----:B------:R-:W-:Y:S02]  /*172a0*/  IMAD.MOV.U32 R224, RZ, RZ, R133 ;  /* 0x000000ffffe07224 */ /* 0x000fe400078e0085 */
[----:B------:R-:W-:-:S02]  /*172b0*/  IMAD.MOV.U32 R204, RZ, RZ, R137 ;  /* 0x000000ffffcc7224 */ /* 0x000fc400078e0089 */
[----:B------:R-:W-:Y:S01]  /*172c0*/  IMAD.MOV.U32 R169, RZ, RZ, R68 ;  /* 0x000000ffffa97224 */ /* 0x000fe200078e0044 */
[----:B------:R-:W-:Y:S01]  /*172d0*/  FSEL R68, R26, -INF , !P0 ;  /* 0xff8000001a447808 */ /* 0x000fe20004000000 */
[----:B------:R-:W-:Y:S01]  /*172e0*/  IMAD.MOV.U32 R208, RZ, RZ, R92 ;  /* 0x000000ffffd07224 */ /* 0x000fe200078e005c */
[-C--:B------:R-:W-:Y:S02]  /*172f0*/  ISETP.GE.AND P3, PT, R14, R151.reuse, PT ;  /* 0x000000970e00720c */ /* 0x080fe40003f66270 */
[-C--:B------:R-:W-:Y:S02]  /*17300*/  ISETP.GE.AND P5, PT, R18, R151.reuse, PT ;  /* 0x000000971200720c */ /* 0x080fe40003fa6270 */
[-C--:B------:R-:W-:Y:S01]  /*17310*/  ISETP.GE.AND P1, PT, R16, R151.reuse, PT ;  /* 0x000000971000720c */ /* 0x080fe20003f26270 */
[----:B------:R-:W-:Y:S01]  /*17320*/  IMAD.MOV.U32 R221, RZ, RZ, R79 ;  /* 0x000000ffffdd7224 */ /* 0x000fe200078e004f */
[----:B------:R-:W-:Y:S01]  /*17330*/  MOV R217, R88 ;  /* 0x0000005800d97202 */ /* 0x000fe20000000f00 */
[----:B------:R-:W-:Y:S01]  /*17340*/  IMAD.MOV.U32 R176, RZ, RZ, R63 ;  /* 0x000000ffffb07224 */ /* 0x000fe200078e003f */
[----:B------:R-:W-:Y:S01]  /*17350*/  ISETP.GE.AND P4, PT, R17, R151, PT ;  /* 0x000000971100720c */ /* 0x000fe20003f86270 */
[----:B------:R-:W-:Y:S01]  /*17360*/  IMAD.MOV.U32 R216, RZ, RZ, R84 ;  /* 0x000000ffffd87224 */ /* 0x000fe200078e0054 */
[----:B------:R-:W-:-:S02]  /*17370*/  FSEL R53, R53, -INF , !P3 ;  /* 0xff80000035357808 */ /* 0x000fc40005800000 */
[----:B------:R-:W-:Y:S01]  /*17380*/  FSEL R60, R60, -INF , !P5 ;  /* 0xff8000003c3c7808 */ /* 0x000fe20006800000 */
[----:B------:R-:W-:Y:S01]  /*17390*/  IMAD.MOV.U32 R225, RZ, RZ, R134 ;  /* 0x000000ffffe17224 */ /* 0x000fe200078e0086 */
[----:B------:R-:W-:Y:S01]  /*173a0*/  FSEL R51, R51, -INF , !P1 ;  /* 0xff80000033337808 */ /* 0x000fe20004800000 */
[----:B------:R-:W-:Y:S01]  /*173b0*/  IMAD.MOV.U32 R160, RZ, RZ, R111 ;  /* 0x000000ffffa07224 */ /* 0x000fe200078e006f */
[----:B------:R-:W-:Y:S01]  /*173c0*/  FSEL R62, R62, -INF , !P4 ;  /* 0xff8000003e3e7808 */ /* 0x000fe20006000000 */
[----:B------:R-:W-:Y:S01]  /*173d0*/  IMAD.MOV.U32 R212, RZ, RZ, R102 ;  /* 0x000000ffffd47224 */ /* 0x000fe200078e0066 */
[----:B------:R-:W-:Y:S02]  /*173e0*/  MOV R249, R116 ;  /* 0x0000007400f97202 */ /* 0x000fe40000000f00 */
[----:B------:R-:W-:Y:S01]  /*173f0*/  MOV R197, R150 ;  /* 0x0000009600c57202 */ /* 0x000fe20000000f00 */
[----:B------:R-:W-:Y:S01]  /*17400*/  IMAD.MOV.U32 R150, RZ, RZ, R126 ;  /* 0x000000ffff967224 */ /* 0x000fe200078e007e */
[----:B------:R-:W-:Y:S01]  /*17410*/  ISETP.GE.AND P6, PT, R35, R151, PT ;  /* 0x000000972300720c */ /* 0x000fe20003fc6270 */
[----:B------:R-:W-:-:S02]  /*17420*/  IMAD.MOV.U32 R209, RZ, RZ, R131 ;  /* 0x000000ffffd17224 */ /* 0x000fc400078e0083 */
[----:B--2---:R-:W-:Y:S01]  /*17430*/  IMAD.MOV.U32 R108, RZ, RZ, R48 ;  /* 0x000000ffff6c7224 */ /* 0x004fe200078e0030 */
[----:B------:R-:W-:Y:S01]  /*17440*/  IADD3 R48, PT, PT, R15, 0xd0, RZ ;  /* 0x000000d00f307810 */ /* 0x000fe20007ffe0ff */
[----:B----4-:R-:W-:-:S04]  /*17450*/  FFMA.FTZ R136, -R149, R3, R136 ;  /* 0x0000000395887223 */ /* 0x010fc80000010188 */
[----:B------:R-:W-:-:S05]  /*17460*/  IMAD.IADD R3, R2, 0x1, -R48 ;  /* 0x0000000102037824 */ /* 0x000fca00078e0a30 */
[----:B------:R-:W-:Y:S02]  /*17470*/  IABS R6, R3 ;  /* 0x0000000300067213 */ /* 0x000fe40000000000 */
[----:B------:R-:W-:Y:S01]  /*17480*/  IABS R3, R5 ;  /* 0x0000000500037213 */ /* 0x000fe20000000000 */
[----:B------:R-:W-:-:S04]  /*17490*/  IMAD.MOV.U32 R5, RZ, RZ, R4 ;  /* 0x000000ffff057224 */ /* 0x000fc800078e0004 */
[----:B------:R-:W-:Y:S01]  /*174a0*/  IMAD.MOV.U32 R4, RZ, RZ, R3 ;  /* 0x000000ffff047224 */ /* 0x000fe200078e0003 */
[----:B------:R-:W-:Y:S01]  /*174b0*/  MOV R3, R0 ;  /* 0x0000000000037202 */ /* 0x000fe20000000f00 */
[----:B------:R-:W-:-:S05]  /*174c0*/  IMAD.MOV.U32 R0, RZ, RZ, R7 ;  /* 0x000000ffff007224 */ /* 0x000fca00078e0007 */
[----:B------:R-:W-:Y:S02]  /*174d0*/  I2FP.F32.S32 R0, R0 ;  /* 0x0000000000007245 */ /* 0x000fe40000201400 */
[----:B------:R-:W-:-:S03]  /*174e0*/  I2FP.F32.S32 R3, R3 ;  /* 0x0000000300037245 */ /* 0x000fc60000201400 */
[----:B-----5:R-:W-:Y:S01]  /*174f0*/  FFMA.FTZ R144, -R149, R0, R55 ;  /* 0x0000000095907223 */ /* 0x020fe20000010137 */
[----:B------:R-:W-:Y:S02]  /*17500*/  IADD3 R55, PT, PT, R15, 0xe1, RZ ;  /* 0x000000e10f377810 */ /* 0x000fe40007ffe0ff */
[----:B------:R-:W-:Y:S01]  /*17510*/  I2FP.F32.S32 R5, R5 ;  /* 0x0000000500057245 */ /* 0x000fe20000201400 */
[----:B------:R-:W-:Y:S01]  /*17520*/  FFMA.FTZ R145, -R149, R3, R101 ;  /* 0x0000000395917223 */ /* 0x000fe20000010165 */
[----:B------:R-:W-:Y:S01]  /*17530*/  I2FP.F32.S32 R4, R4 ;  /* 0x0000000400047245 */ /* 0x000fe20000201400 */
[C---:B------:R-:W-:Y:S02]  /*17540*/  IMAD.IADD R0, R2.reuse, 0x1, -R55 ;  /* 0x0000000102007824 */ /* 0x040fe400078e0a37 */
[----:B------:R-:W-:Y:S02]  /*17550*/  VIADD R101, R15, 0x8 ;  /* 0x000000080f657836 */ /* 0x000fe40000000000 */
[C---:B------:R-:W-:Y:S01]  /*17560*/  FFMA.FTZ R142, -R149.reuse, R5, R125 ;  /* 0x00000005958e7223 */ /* 0x040fe2000001017d */
[C---:B------:R-:W-:Y:S01]  /*17570*/  VIADD R3, R2.reuse, 0x8 ;  /* 0x0000000802037836 */ /* 0x040fe20000000000 */
[----:B------:R-:W-:Y:S01]  /*17580*/  I2FP.F32.S32 R6, R6 ;  /* 0x0000000600067245 */ /* 0x000fe20000201400 */
[C---:B------:R-:W-:Y:S01]  /*17590*/  IMAD.IADD R5, R2.reuse, 0x1, -R15 ;  /* 0x0000000102057824 */ /* 0x040fe200078e0a0f */
[----:B------:R-:W-:Y:S01]  /*175a0*/  IABS R0, R0 ;  /* 0x0000000000007213 */ /* 0x000fe20000000000 */
[----:B------:R-:W-:Y:S01]  /*175b0*/  FFMA.FTZ R146, -R149, R4, R123 ;  /* 0x0000000495927223 */ /* 0x000fe2000001017b */
[----:B------:R-:W-:Y:S01]  /*175c0*/  IADD3 R4, PT, PT, R2, -R101, RZ ;  /* 0x8000006502047210 */ /* 0x000fe20007ffe0ff */
[----:B------:R-:W-:Y:S01]  /*175d0*/  IMAD.IADD R9, R3, 0x1, -R9 ;  /* 0x0000000103097824 */ /* 0x000fe200078e0a09 */
[----:B------:R-:W-:Y:S01]  /*175e0*/  IADD3 R7, PT, PT, -R15, R3, RZ ;  /* 0x000000030f077210 */ /* 0x000fe20007ffe1ff */
[----:B------:R-:W-:Y:S01]  /*175f0*/  FFMA.FTZ R113, -R149, R6, R113 ;  /* 0x0000000695717223 */ /* 0x000fe20000010171 */
[----:B------:R-:W-:Y:S01]  /*17600*/  IABS R8, R5 ;  /* 0x0000000500087213 */ /* 0x000fe20000000000 */
[----:B------:R-:W-:Y:S01]  /*17610*/  IMAD.MOV.U32 R5, RZ, RZ, R0 ;  /* 0x000000ffff057224 */ /* 0x000fe200078e0000 */
[----:B------:R-:W-:-:S02]  /*17620*/  IABS R6, R4 ;  /* 0x0000000400067213 */ /* 0x000fc40000000000 */
[----:B------:R-:W-:Y:S02]  /*17630*/  IABS R4, R7 ;  /* 0x0000000700047213 */ /* 0x000fe40000000000 */
[----:B------:R-:W-:Y:S01]  /*17640*/  IABS R0, R9 ;  /* 0x0000000900007213 */ /* 0x000fe20000000000 */
[----:B------:R-:W-:Y:S01]  /*17650*/  IMAD.MOV.U32 R7, RZ, RZ, R8 ;  /* 0x000000ffff077224 */ /* 0x000fe200078e0008 */
[----:B------:R-:W-:Y:S02]  /*17660*/  I2FP.F32.S32 R8, R5 ;  /* 0x0000000500087245 */ /* 0x000fe40000201400 */
[----:B------:R-:W-:Y:S01]  /*17670*/  MOV R5, R4 ;  /* 0x0000000400057202 */ /* 0x000fe20000000f00 */
[----:B------:R-:W-:Y:S01]  /*17680*/  IMAD.MOV.U32 R4, RZ, RZ, R0 ;  /* 0x000000ffff047224 */ /* 0x000fe200078e0000 */
[----:B------:R-:W-:-:S04]  /*17690*/  I2FP.F32.S32 R0, R7 ;  /* 0x0000000700007245 */ /* 0x000fc80000201400 */
[----:B------:R-:W-:Y:S01]  /*176a0*/  I2FP.F32.S32 R4, R4 ;  /* 0x0000000400047245 */ /* 0x000fe20000201400 */
[CC--:B------:R-:W-:Y:S01]  /*176b0*/  FFMA.FTZ R125, -R149.reuse, R0.reuse, R196 ;  /* 0x00000000957d7223 */ /* 0x0c0fe200000101c4 */
[C---:B------:R-:W-:Y:S01]  /*176c0*/  FFMA.FTZ R132, -R149.reuse, R0, R222 ;  /* 0x0000000095847223 */ /* 0x040fe200000101de */
[----:B------:R-:W-:Y:S02]  /*176d0*/  I2FP.F32.S32 R6, R6 ;  /* 0x0000000600067245 */ /* 0x000fe40000201400 */
[C---:B------:R-:W-:Y:S01]  /*176e0*/  FFMA.FTZ R0, -R149.reuse, R4, R199 ;  /* 0x0000000495007223 */ /* 0x040fe200000101c7 */
[----:B------:R-:W-:Y:S02]  /*176f0*/  I2FP.F32.S32 R5, R5 ;  /* 0x0000000500057245 */ /* 0x000fe40000201400 */
[----:B------:R-:W-:Y:S02]  /*17700*/  FFMA.FTZ R120, -R149, R6, R220 ;  /* 0x0000000695787223 */ /* 0x000fe400000101dc */
[----:B------:R-:W-:Y:S01]  /*17710*/  FSEL R75, R0, -INF , !P0 ;  /* 0xff800000004b7808 */ /* 0x000fe20004000000 */
[C---:B------:R-:W-:Y:S01]  /*17720*/  IMAD.IADD R0, R3.reuse, 0x1, -R14 ;  /* 0x0000000103007824 */ /* 0x040fe200078e0a0e */
[-C--:B------:R-:W-:Y:S01]  /*17730*/  IADD3 R4, PT, PT, -R16, R3.reuse, RZ ;  /* 0x0000000310047210 */ /* 0x080fe20007ffe1ff */
[C---:B------:R-:W-:Y:S01]  /*17740*/  IMAD.IADD R6, R3.reuse, 0x1, -R17 ;  /* 0x0000000103067824 */ /* 0x040fe200078e0a11 */
[----:B------:R-:W-:Y:S01]  /*17750*/  IADD3 R7, PT, PT, -R18, R3, RZ ;  /* 0x0000000312077210 */ /* 0x000fe20007ffe1ff */
        /* <DEDUP_REMOVED lines=12> */
[----:B------:R-:W-:Y:S02]  /*17820*/  I2FP.F32.S32 R6, R7 ;  /* 0x0000000700067245 */ /* 0x000fe40000201400 */
[----:B------:R-:W-:Y:S02]  /*17830*/  I2FP.F32.S32 R4, R4 ;  /* 0x0000000400047245 */ /* 0x000fe40000201400 */
[----:B------:R-:W-:Y:S02]  /*17840*/  I2FP.F32.S32 R0, R0 ;  /* 0x0000000000007245 */ /* 0x000fe40000201400 */
[----:B------:R-:W-:Y:S02]  /*17850*/  I2FP.F32.S32 R8, R8 ;  /* 0x0000000800087245 */ /* 0x000fe40000201400 */
[----:B------:R-:W-:Y:S01]  /*17860*/  I2FP.F32.S32 R5, R5 ;  /* 0x0000000500057245 */ /* 0x000fe20000201400 */
[C---:B------:R-:W-:Y:S01]  /*17870*/  FFMA.FTZ R0, -R149.reuse, R0, R207 ;  /* 0x0000000095007223 */ /* 0x040fe200000101cf */
[----:B------:R-:W-:Y:S01]  /*17880*/  ISETP.GE.AND P0, PT, R10, R151, PT ;  /* 0x000000970a00720c */ /* 0x000fe20003f06270 */
[C---:B------:R-:W-:Y:S01]  /*17890*/  FFMA.FTZ R6, -R149.reuse, R6, R218 ;  /* 0x0000000695067223 */ /* 0x040fe200000101da */
[C---:B------:R-:W-:Y:S01]  /*178a0*/  FFMA.FTZ R4, -R149.reuse, R4, R206 ;  /* 0x0000000495047223 */ /* 0x040fe200000101ce */
[C---:B------:R-:W-:Y:S01]  /*178b0*/  FFMA.FTZ R7, -R149.reuse, R8, R223 ;  /* 0x0000000895077223 */ /* 0x040fe200000101df */
[----:B------:R-:W-:Y:S01]  /*178c0*/  FFMA.FTZ R5, -R149, R5, R219 ;  /* 0x0000000595057223 */ /* 0x000fe200000101db */
[----:B------:R-:W-:Y:S01]  /*178d0*/  FSEL R92, R0, -INF , !P0 ;  /* 0xff800000005c7808 */ /* 0x000fe20004000000 */
[C---:B------:R-:W-:Y:S01]  /*178e0*/  IMAD.IADD R0, R3.reuse, 0x1, -R21 ;  /* 0x0000000103007824 */ /* 0x040fe200078e0a15 */
[----:B------:R-:W-:Y:S01]  /*178f0*/  FSEL R79, R6, -INF , !P3 ;  /* 0xff800000064f7808 */ /* 0x000fe20005800000 */
[C---:B------:R-:W-:Y:S01]  /*17900*/  IMAD.IADD R6, R3.reuse, 0x1, -R22 ;  /* 0x0000000103067824 */ /* 0x040fe200078e0a16 */
        /* <DEDUP_REMOVED lines=19> */
[----:B------:R-:W-:Y:S01]  /*17a40*/  FSEL R33, R33, -INF , !P0 ;  /* 0xff80000021217808 */ /* 0x000fe20004000000 */
[C---:B------:R-:W-:Y:S01]  /*17a50*/  FFMA.FTZ R0, -R149.reuse, R0, R226 ;  /* 0x0000000095007223 */ /* 0x040fe200000101e2 */
[----:B------:R-:W-:Y:S01]  /*17a60*/  I2FP.F32.S32 R5, R5 ;  /* 0x0000000500057245 */ /* 0x000fe20000201400 */
[----:B------:R-:W-:Y:S01]  /*17a70*/  FFMA.FTZ R6, -R149, R6, R211 ;  /* 0x0000000695067223 */ /* 0x000fe200000101d3 */
[-C--:B------:R-:W-:Y:S01]  /*17a80*/  ISETP.GE.AND P0, PT, R11, R151.reuse, PT ;  /* 0x000000970b00720c */ /* 0x080fe20003f06270 */
[----:B------:R-:W-:Y:S01]  /*17a90*/  FFMA.FTZ R4, -R149, R4, R251 ;  /* 0x0000000495047223 */ /* 0x000fe200000101fb */
[-C--:B------:R-:W-:Y:S01]  /*17aa0*/  ISETP.GE.AND P3, PT, R21, R151.reuse, PT ;  /* 0x000000971500720c */ /* 0x080fe20003f66270 */
[----:B------:R-:W-:Y:S01]  /*17ab0*/  FFMA.FTZ R7, -R149, R8, R210 ;  /* 0x0000000895077223 */ /* 0x000fe200000101d2 */
[----:B------:R-:W-:Y:S01]  /*17ac0*/  ISETP.GE.AND P5, PT, R23, R151, PT ;  /* 0x000000971700720c */ /* 0x000fe20003fa6270 */
[----:B------:R-:W-:Y:S01]  /*17ad0*/  FFMA.FTZ R5, -R149, R5, R250 ;  /* 0x0000000595057223 */ /* 0x000fe200000101fa */
[-C--:B------:R-:W-:Y:S01]  /*17ae0*/  ISETP.GE.AND P1, PT, R20, R151.reuse, PT ;  /* 0x000000971400720c */ /* 0x080fe20003f26270 */
[----:B------:R-:W-:Y:S01]  /*17af0*/  IMAD.MOV.U32 R239, RZ, RZ, R108 ;  /* 0x000000ffffef7224 */ /* 0x000fe200078e006c */
[----:B------:R-:W-:Y:S01]  /*17b00*/  FSEL R134, R0, -INF , !P0 ;  /* 0xff80000000867808 */ /* 0x000fe20004000000 */
[----:B------:R-:W-:Y:S01]  /*17b10*/  IMAD.IADD R0, R3, 0x1, -R27 ;  /* 0x0000000103007824 */ /* 0x000fe200078e0a1b */
[----:B------:R-:W-:-:S02]  /*17b20*/  ISETP.GE.AND P4, PT, R22, R151, PT ;  /* 0x000000971600720c */ /* 0x000fc40003f86270 */
[----:B------:R-:W-:Y:S01]  /*17b30*/  FSEL R108, R6, -INF , !P3 ;  /* 0xff800000066c7808 */ /* 0x000fe20005800000 */
[C---:B------:R-:W-:Y:S01]  /*17b40*/  IMAD.IADD R6, R3.reuse, 0x1, -R28 ;  /* 0x0000000103067824 */ /* 0x040fe200078e0a1c */
[----:B------:R-:W-:Y:S01]  /*17b50*/  FSEL R111, R4, -INF , !P5 ;  /* 0xff800000046f7808 */ /* 0x000fe20006800000 */
[----:B------:R-:W-:Y:S01]  /*17b60*/  IMAD.IADD R9, R3, 0x1, -R12 ;  /* 0x0000000103097824 */ /* 0x000fe200078e0a0c */
[----:B------:R-:W-:Y:S02]  /*17b70*/  FSEL R102, R7, -INF , !P1 ;  /* 0xff80000007667808 */ /* 0x000fe40004800000 */
[-C--:B------:R-:W-:Y:S02]  /*17b80*/  IADD3 R4, PT, PT, -R25, R3.reuse, RZ ;  /* 0x0000000319047210 */ /* 0x080fe40007ffe1ff */
[----:B------:R-:W-:Y:S02]  /*17b90*/  MOV R248, R106 ;  /* 0x0000006a00f87202 */ /* 0x000fe40000000f00 */
[----:B------:R-:W-:-:S02]  /*17ba0*/  IADD3 R7, PT, PT, -R29, R3, RZ ;  /* 0x000000031d077210 */ /* 0x000fc40007ffe1ff */
[----:B------:R-:W-:Y:S02]  /*17bb0*/  FSEL R106, R5, -INF , !P4 ;  /* 0xff800000056a7808 */ /* 0x000fe40006000000 */
        /* <DEDUP_REMOVED lines=13> */
[----:B------:R-:W-:Y:S01]  /*17c90*/  FSEL R116, R41, -INF , !P0 ;  /* 0xff80000029747808 */ /* 0x000fe20004000000 */
[C---:B------:R-:W-:Y:S01]  /*17ca0*/  FFMA.FTZ R0, -R149.reuse, R0, R203 ;  /* 0x0000000095007223 */ /* 0x040fe200000101cb */
[----:B------:R-:W-:Y:S01]  /*17cb0*/  I2FP.F32.S32 R5, R5 ;  /* 0x0000000500057245 */ /* 0x000fe20000201400 */
[C---:B------:R-:W-:Y:S01]  /*17cc0*/  FFMA.FTZ R6, -R149.reuse, R6, R214 ;  /* 0x0000000695067223 */ /* 0x040fe200000101d6 */
[----:B------:R-:W-:Y:S01]  /*17cd0*/  ISETP.GE.AND P0, PT, R12, R151, PT ;  /* 0x000000970c00720c */ /* 0x000fe20003f06270 */
[----:B------:R-:W-:Y:S01]  /*17ce0*/  FFMA.FTZ R4, -R149, R4, R202 ;  /* 0x0000000495047223 */ /* 0x000fe200000101ca */
[----:B------:R-:W-:Y:S01]  /*17cf0*/  FSEL R73, R73, -INF , !P3 ;  /* 0xff80000049497808 */ /* 0x000fe20005800000 */
[----:B------:R-:W-:Y:S01]  /*17d00*/  FFMA.FTZ R7, -R149, R8, R227 ;  /* 0x0000000895077223 */ /* 0x000fe200000101e3 */
[----:B------:R-:W-:-:S02]  /*17d10*/  FSEL R69, R69, -INF , !P5 ;  /* 0xff80000045457808 */ /* 0x000fc40006800000 */
[----:B------:R-:W-:Y:S02]  /*17d20*/  FSEL R77, R77, -INF , !P1 ;  /* 0xff8000004d4d7808 */ /* 0x000fe40004800000 */
[-C--:B------:R-:W-:Y:S02]  /*17d30*/  ISETP.GE.AND P3, PT, R27, R151.reuse, PT ;  /* 0x000000971b00720c */ /* 0x080fe40003f66270 */
[----:B------:R-:W-:Y:S01]  /*17d40*/  ISETP.GE.AND P5, PT, R29, R151, PT ;  /* 0x000000971d00720c */ /* 0x000fe20003fa6270 */
[----:B------:R-:W-:Y:S01]  /*17d50*/  FFMA.FTZ R5, -R149, R5, R215 ;  /* 0x0000000595057223 */ /* 0x000fe200000101d7 */
[-C--:B------:R-:W-:Y:S02]  /*17d60*/  ISETP.GE.AND P1, PT, R25, R151.reuse, PT ;  /* 0x000000971900720c */ /* 0x080fe40003f26270 */
[----:B------:R-:W-:Y:S02]  /*17d70*/  FSEL R71, R71, -INF , !P4 ;  /* 0xff80000047477808 */ /* 0x000fe40006000000 */
        /* <DEDUP_REMOVED lines=22> */
[----:B------:R-:W-:Y:S01]  /*17ee0*/  I2FP.F32.S32 R0, R0 ;  /* 0x0000000000007245 */ /* 0x000fe20000201400 */
[----:B---3--:R-:W-:Y:S01]  /*17ef0*/  IMAD.MOV.U32 R230, RZ, RZ, R139 ;  /* 0x000000ffffe67224 */ /* 0x008fe200078e008b */
[----:B------:R-:W-:Y:S02]  /*17f00*/  I2FP.F32.S32 R8, R8 ;  /* 0x0000000800087245 */ /* 0x000fe40000201400 */
[----:B------:R-:W-:Y:S01]  /*17f10*/  FSEL R139, R47, -INF , !P0 ;  /* 0xff8000002f8b7808 */ /* 0x000fe20004000000 */
[C---:B------:R-:W-:Y:S01]  /*17f20*/  FFMA.FTZ R0, -R149.reuse, R0, R166 ;  /* 0x0000000095007223 */ /* 0x040fe200000101a6 */
[----:B------:R-:W-:Y:S01]  /*17f30*/  I2FP.F32.S32 R5, R5 ;  /* 0x0000000500057245 */ /* 0x000fe20000201400 */
[----:B------:R-:W-:Y:S01]  /*17f40*/  FFMA.FTZ R6, -R149, R6, R195 ;  /* 0x0000000695067223 */ /* 0x000fe200000101c3 */
[----:B------:R-:W-:Y:S01]  /*17f50*/  ISETP.GE.AND P0, PT, R13, R151, PT ;  /* 0x000000970d00720c */ /* 0x000fe20003f06270 */
[----:B------:R-:W-:Y:S01]  /*17f60*/  FFMA.FTZ R4, -R149, R4, R175 ;  /* 0x0000000495047223 */ /* 0x000fe200000101af */
[----:B------:R-:W-:Y:S01]  /*17f70*/  FSEL R89, R89, -INF , !P1 ;  /* 0xff80000059597808 */ /* 0x000fe20004800000 */
[----:B------:R-:W-:Y:S01]  /*17f80*/  FFMA.FTZ R7, -R149, R8, R194 ;  /* 0x0000000895077223 */ /* 0x000fe200000101c2 */
[----:B------:R-:W-:-:S02]  /*17f90*/  FSEL R86, R86, -INF , !P3 ;  /* 0xff80000056567808 */ /* 0x000fc40005800000 */
[-C--:B------:R-:W-:Y:S02]  /*17fa0*/  ISETP.GE.AND P1, PT, R31, R151.reuse, PT ;  /* 0x000000971f00720c */ /* 0x080fe40003f26270 */
[----:B------:R-:W-:Y:S01]  /*17fb0*/  ISETP.GE.AND P3, PT, R32, R151, PT ;  /* 0x000000972000720c */ /* 0x000fe20003f66270 */
[----:B------:R-:W-:Y:S01]  /*17fc0*/  FFMA.FTZ R5, -R149, R5, R174 ;  /* 0x0000000595057223 */ /* 0x000fe200000101ae */
[----:B------:R-:W-:Y:S02]  /*17fd0*/  FSEL R83, R83, -INF , !P4 ;  /* 0xff80000053537808 */ /* 0x000fe40006000000 */
[----:B------:R-:W-:Y:S01]  /*17fe0*/  FSEL R158, R0, -INF , !P0 ;  /* 0xff800000009e7808 */ /* 0x000fe20004000000 */
[----:B------:R-:W-:Y:S01]  /*17ff0*/  IMAD.IADD R0, R3, 0x1, -R38 ;  /* 0x0000000103007824 */ /* 0x000fe200078e0a26 */
[----:B------:R-:W-:Y:S02]  /*18000*/  ISETP.GE.AND P4, PT, R34, R151, PT ;  /* 0x000000972200720c */ /* 0x000fe40003f86270 */
[----:B------:R-:W-:-:S02]  /*18010*/  FSEL R131, R80, -INF , !P5 ;  /* 0xff80000050837808 */ /* 0x000fc40006800000 */
[----:B------:R-:W-:Y:S02]  /*18020*/  FSEL R80, R95, -INF , !P1 ;  /* 0xff8000005f507808 */ /* 0x000fe40004800000 */
[----:B------:R-:W-:Y:S01]  /*18030*/  FSEL R141, R6, -INF , !P3 ;  /* 0xff800000068d7808 */ /* 0x000fe20005800000 */
[C---:B------:R-:W-:Y:S01]  /*18040*/  IMAD.IADD R6, R3.reuse, 0x1, -R39 ;  /* 0x0000000103067824 */ /* 0x040fe200078e0a27 */
[----:B------:R-:W-:Y:S01]  /*18050*/  FSEL R159, R4, -INF , !P6 ;  /* 0xff800000049f7808 */ /* 0x000fe20007000000 */
[----:B------:R-:W-:Y:S01]  /*18060*/  IMAD.IADD R9, R3, 0x1, -R19 ;  /* 0x0000000103097824 */ /* 0x000fe200078e0a13 */
[----:B------:R-:W-:Y:S02]  /*18070*/  FSEL R95, R7, -INF , !P1 ;  /* 0xff800000075f7808 */ /* 0x000fe40004800000 */
[-C--:B------:R-:W-:Y:S02]  /*18080*/  IADD3 R4, PT, PT, -R37, R3.reuse, RZ ;  /* 0x0000000325047210 */ /* 0x080fe40007ffe1ff */
        /* <DEDUP_REMOVED lines=18> */
[----:B------:R-:W-:Y:S01]  /*181b0*/  FFMA.FTZ R6, -R149, R6, R162 ;  /* 0x0000000695067223 */ /* 0x000fe200000101a2 */
[----:B------:R-:W-:Y:S01]  /*181c0*/  ISETP.GE.AND P0, PT, R19, R151, PT ;  /* 0x000000971300720c */ /* 0x000fe20003f06270 */
[C---:B------:R-:W-:Y:S01]  /*181d0*/  FFMA.FTZ R4, -R149.reuse, R4, R170 ;  /* 0x0000000495047223 */ /* 0x040fe200000101aa */
[----:B------:R-:W-:Y:S01]  /*181e0*/  FSEL R94, R94, -INF , !P3 ;  /* 0xff8000005e5e7808 */ /* 0x000fe20005800000 */
[----:B------:R-:W-:Y:S01]  /*181f0*/  FFMA.FTZ R7, -R149, R8, R167 ;  /* 0x0000000895077223 */ /* 0x000fe200000101a7 */
[----:B------:R-:W-:-:S02]  /*18200*/  FSEL R153, R91, -INF , !P6 ;  /* 0xff8000005b997808 */ /* 0x000fc40007000000 */
[-C--:B------:R-:W-:Y:S02]  /*18210*/  ISETP.GE.AND P1, PT, R37, R151.reuse, PT ;  /* 0x000000972500720c */ /* 0x080fe40003f26270 */
[-C--:B------:R-:W-:Y:S02]  /*18220*/  ISETP.GE.AND P3, PT, R38, R151.reuse, PT ;  /* 0x000000972600720c */ /* 0x080fe40003f66270 */
[----:B------:R-:W-:Y:S01]  /*18230*/  ISETP.GE.AND P6, PT, R40, R151, PT ;  /* 0x000000972800720c */ /* 0x000fe20003fc6270 */
[----:B------:R-:W-:Y:S01]  /*18240*/  FFMA.FTZ R5, -R149, R5, R163 ;  /* 0x0000000595057223 */ /* 0x000fe200000101a3 */
[----:B------:R-:W-:Y:S01]  /*18250*/  FSEL R170, R0, -INF , !P0 ;  /* 0xff80000000aa7808 */ /* 0x000fe20004000000 */
[----:B------:R-:W-:Y:S01]  /*18260*/  IMAD.IADD R0, R3, 0x1, -R44 ;  /* 0x0000000103007824 */ /* 0x000fe200078e0a2c */
[----:B------:R-:W-:Y:S02]  /*18270*/  ISETP.GE.AND P5, PT, R39, R151, PT ;  /* 0x000000972700720c */ /* 0x000fe40003fa6270 */
[----:B------:R-:W-:-:S02]  /*18280*/  FSEL R91, R100, -INF , !P1 ;  /* 0xff800000645b7808 */ /* 0x000fc40004800000 */
        /* <DEDUP_REMOVED lines=20> */
[----:B------:R-:W-:Y:S02]  /*183d0*/  FSEL R163, R66, -INF , !P0 ;  /* 0xff80000042a37808 */ /* 0x000fe40004000000 */
[----:B------:R-:W-:Y:S01]  /*183e0*/  I2FP.F32.S32 R8, R8 ;  /* 0x0000000800087245 */ /* 0x000fe20000201400 */
[C---:B------:R-:W-:Y:S01]  /*183f0*/  FFMA.FTZ R0, -R149.reuse, R0, R186 ;  /* 0x0000000095007223 */ /* 0x040fe200000101ba */
[----:B------:R-:W-:Y:S01]  /*18400*/  I2FP.F32.S32 R5, R5 ;  /* 0x0000000500057245 */ /* 0x000fe20000201400 */
[C---:B------:R-:W-:Y:S01]  /*18410*/  FFMA.FTZ R6, -R149.reuse, R6, R183 ;  /* 0x0000000695067223 */ /* 0x040fe200000101b7 */
[----:B------:R-:W-:Y:S01]  /*18420*/  ISETP.GE.AND P0, PT, R24, R151, PT ;  /* 0x000000971800720c */ /* 0x000fe20003f06270 */
[----:B------:R-:W-:Y:S01]  /*18430*/  FFMA.FTZ R4, -R149, R4, R179 ;  /* 0x0000000495047223 */ /* 0x000fe200000101b3 */
[----:B------:R-:W-:-:S02]  /*18440*/  FSEL R93, R93, -INF , !P4 ;  /* 0xff8000005d5d7808 */ /* 0x000fc40006000000 */
[----:B------:R-:W-:Y:S02]  /*18450*/  FSEL R97, R97, -INF , !P6 ;  /* 0xff80000061617808 */ /* 0x000fe40007000000 */
[-C--:B------:R-:W-:Y:S02]  /*18460*/  ISETP.GE.AND P4, PT, R44, R151.reuse, PT ;  /* 0x000000972c00720c */ /* 0x080fe40003f86270 */
[----:B------:R-:W-:Y:S01]  /*18470*/  ISETP.GE.AND P6, PT, R46, R151, PT ;  /* 0x000000972e00720c */ /* 0x000fe20003fc6270 */
[C---:B------:R-:W-:Y:S01]  /*18480*/  FFMA.FTZ R7, -R149.reuse, R8, R182 ;  /* 0x0000000895077223 */ /* 0x040fe200000101b6 */
[----:B------:R-:W-:Y:S01]  /*18490*/  FSEL R98, R98, -INF , !P5 ;  /* 0xff80000062627808 */ /* 0x000fe20006800000 */
[----:B------:R-:W-:Y:S01]  /*184a0*/  FFMA.FTZ R5, -R149, R5, R178 ;  /* 0x0000000595057223 */ /* 0x000fe200000101b2 */
[----:B------:R-:W-:Y:S01]  /*184b0*/  FSEL R191, R0, -INF , !P0 ;  /* 0xff80000000bf7808 */ /* 0x000fe20004000000 */
[----:B------:R-:W-:Y:S01]  /*184c0*/  IMAD.IADD R0, R3, 0x1, -R50 ;  /* 0x0000000103007824 */ /* 0x000fe200078e0a32 */
[----:B------:R-:W-:-:S02]  /*184d0*/  ISETP.GE.AND P1, PT, R43, R151, PT ;  /* 0x000000972b00720c */ /* 0x000fc40003f26270 */
[----:B------:R-:W-:Y:S02]  /*184e0*/  ISETP.GE.AND P5, PT, R45, R151, PT ;  /* 0x000000972d00720c */ /* 0x000fe40003fa6270 */
[----:B------:R-:W-:Y:S01]  /*184f0*/  FSEL R180, R6, -INF , !P4 ;  /* 0xff80000006b47808 */ /* 0x000fe20006000000 */
[----:B------:R-:W-:Y:S01]  /*18500*/  IMAD.IADD R6, R3, 0x1, -R52 ;  /* 0x0000000103067824 */ /* 0x000fe200078e0a34 */
[----:B------:R-:W-:Y:S02]  /*18510*/  FSEL R181, R4, -INF , !P6 ;  /* 0xff80000004b57808 */ /* 0x000fe40007000000 */
[----:B------:R-:W-:Y:S02]  /*18520*/  IADD3 R4, PT, PT, -R49, R3, RZ ;  /* 0x0000000331047210 */ /* 0x000fe40007ffe1ff */
[----:B------:R-:W-:Y:S02]  /*18530*/  FSEL R177, R7, -INF , !P1 ;  /* 0xff80000007b17808 */ /* 0x000fe40004800000 */
[----:B------:R-:W-:-:S02]  /*18540*/  FSEL R179, R5, -INF , !P5 ;  /* 0xff80000005b37808 */ /* 0x000fc40006800000 */
[----:B------:R-:W-:Y:S02]  /*18550*/  IADD3 R7, PT, PT, -R54, R3, RZ ;  /* 0x0000000336077210 */ /* 0x000fe40007ffe1ff */
[----:B------:R-:W-:Y:S02]  /*18560*/  IABS R5, R0 ;  /* 0x0000000000057213 */ /* 0x000fe40000000000 */
[----:B------:R-:W-:Y:S02]  /*18570*/  IABS R8, R4 ;  /* 0x0000000400087213 */ /* 0x000fe40000000000 */
[----:B------:R-:W-:Y:S02]  /*18580*/  IABS R4, R6 ;  /* 0x0000000600047213 */ /* 0x000fe40000000000 */
[----:B------:R-:W-:Y:S01]  /*18590*/  IABS R0, R7 ;  /* 0x0000000700007213 */ /* 0x000fe20000000000 */
[----:B------:R-:W-:Y:S01]  /*185a0*/  IMAD.MOV.U32 R7, RZ, RZ, R5 ;  /* 0x000000ffff077224 */ /* 0x000fe200078e0005 */
[----:B------:R-:W-:-:S04]  /*185b0*/  MOV R5, R4 ;  /* 0x0000000400057202 */ /* 0x000fc80000000f00 */
[----:B------:R-:W-:-:S05]  /*185c0*/  I2FP.F32.S32 R5, R5 ;  /* 0x0000000500057245 */ /* 0x000fca0000201400 */
[----:B------:R-:W-:Y:S02]  /*185d0*/  FFMA.FTZ R5, -R149, R5, R169 ;  /* 0x0000000595057223 */ /* 0x000fe400000101a9 */
[----:B------:R-:W2:Y:S04]  /*185e0*/  LDL.LU R169, [R1+0x18] ;  /* 0x0000180001a97983 */ /* 0x000ea80000300800 */
[----:B------:R-:W3:Y:S04]  /*185f0*/  LDL.LU R196, [R1+0x3c] ;  /* 0x00003c0001c47983 */ /* 0x000ee80000300800 */
[----:B------:R-:W4:Y:S01]  /*18600*/  LDL.LU R222, [R1+0x38] ;  /* 0x0000380001de7983 */ /* 0x000f220000300800 */
[----:B------:R-:W-:-:S05]  /*18610*/  IMAD.IADD R9, R3, 0x1, -R30 ;  /* 0x0000000103097824 */ /* 0x000fca00078e0a1e */
[----:B------:R-:W-:Y:S01]  /*18620*/  IABS R6, R9 ;  /* 0x0000000900067213 */ /* 0x000fe20000000000 */
[----:B------:R-:W-:-:S04]  /*18630*/  IMAD.MOV.U32 R4, RZ, RZ, R0 ;  /* 0x000000ffff047224 */ /* 0x000fc800078e0000 */
[----:B------:R-:W-:Y:S01]  /*18640*/  IMAD.MOV.U32 R0, RZ, RZ, R6 ;  /* 0x000000ffff007224 */ /* 0x000fe200078e0006 */
[----:B------:R-:W-:-:S04]  /*18650*/  I2FP.F32.S32 R8, R8 ;  /* 0x0000000800087245 */ /* 0x000fc80000201400 */
[----:B------:R-:W-:Y:S02]  /*18660*/  I2FP.F32.S32 R0, R0 ;  /* 0x0000000000007245 */ /* 0x000fe40000201400 */
[----:B------:R-:W-:Y:S02]  /*18670*/  I2FP.F32.S32 R6, R7 ;  /* 0x0000000700067245 */ /* 0x000fe40000201400 */
[----:B------:R-:W-:Y:S01]  /*18680*/  I2FP.F32.S32 R4, R4 ;  /* 0x0000000400047245 */ /* 0x000fe20000201400 */
[C---:B------:R-:W-:Y:S01]  /*18690*/  FFMA.FTZ R0, -R149.reuse, R0, R161 ;  /* 0x0000000095007223 */ /* 0x040fe200000101a1 */
[----:B------:R-:W-:Y:S02]  /*186a0*/  FSEL R110, R110, -INF , !P1 ;  /* 0xff8000006e6e7808 */ /* 0x000fe40004800000 */
[-C--:B------:R-:W-:Y:S01]  /*186b0*/  ISETP.GE.AND P1, PT, R30, R151.reuse, PT ;  /* 0x000000971e00720c */ /* 0x080fe20003f26270 */
[----:B------:R-:W-:Y:S01]  /*186c0*/  FFMA.FTZ R7, -R149, R8, R187 ;  /* 0x0000000895077223 */ /* 0x000fe200000101bb */
[----:B------:R-:W-:Y:S01]  /*186d0*/  FSEL R99, R99, -INF , !P3 ;  /* 0xff80000063637808 */ /* 0x000fe20005800000 */
[----:B------:R-:W-:Y:S01]  /*186e0*/  FFMA.FTZ R6, -R149, R6, R176 ;  /* 0x0000000695067223 */ /* 0x000fe200000101b0 */
[----:B------:R-:W-:-:S02]  /*186f0*/  ISETP.GE.AND P3, PT, R49, R151, PT ;  /* 0x000000973100720c */ /* 0x000fc40003f66270 */
[----:B------:R-:W-:Y:S02]  /*18700*/  FSEL R107, R107, -INF , !P5 ;  /* 0xff8000006b6b7808 */ /* 0x000fe40006800000 */
[----:B------:R-:W-:Y:S02]  /*18710*/  FSEL R104, R104, -INF , !P6 ;  /* 0xff80000068687808 */ /* 0x000fe40007000000 */
[----:B------:R-:W-:Y:S01]  /*18720*/  MOV R176, R160 ;  /* 0x000000a000b07202 */ /* 0x000fe20000000f00 */
[----:B------:R-:W-:Y:S01]  /*18730*/  IMAD.MOV.U32 R160, RZ, RZ, R172 ;  /* 0x000000ffffa07224 */ /* 0x000fe200078e00ac */
[----:B------:R-:W-:Y:S01]  /*18740*/  FSEL R109, R109, -INF , !P4 ;  /* 0xff8000006d6d7808 */ /* 0x000fe20006000000 */
[----:B------:R-:W-:Y:S01]  /*18750*/  IMAD.MOV.U32 R161, RZ, RZ, R165 ;  /* 0x000000ffffa17224 */ /* 0x000fe200078e00a5 */
[-C--:B------:R-:W-:Y:S01]  /*18760*/  ISETP.GE.AND P5, PT, R52, R151.reuse, PT ;  /* 0x000000973400720c */ /* 0x080fe20003fa6270 */
[----:B------:R-:W-:Y:S01]  /*18770*/  IMAD.MOV.U32 R172, RZ, RZ, R224 ;  /* 0x000000ffffac7224 */ /* 0x000fe200078e00e0 */
[----:B------:R-:W-:-:S02]  /*18780*/  ISETP.GE.AND P6, PT, R54, R151, PT ;  /* 0x000000973600720c */ /* 0x000fc40003fc6270 */
[----:B------:R-:W-:Y:S01]  /*18790*/  FSEL R215, R0, -INF , !P1 ;  /* 0xff80000000d77808 */ /* 0x000fe20004800000 */
[----:B------:R-:W-:Y:S01]  /*187a0*/  IMAD.MOV.U32 R224, RZ, RZ, R204 ;  /* 0x000000ffffe07224 */ /* 0x000fe200078e00cc */
[----:B------:R-:W-:Y:S02]  /*187b0*/  ISETP.GE.AND P4, PT, R50, R151, PT ;  /* 0x000000973200720c */ /* 0x000fe40003f86270 */
[----:B------:R-:W-:Y:S02]  /*187c0*/  FSEL R184, R78, -INF , !P0 ;  /* 0xff8000004eb87808 */ /* 0x000fe40004000000 */
[----:B------:R-:W-:Y:S01]  /*187d0*/  IADD3 R0, PT, PT, -R58, R3, RZ ;  /* 0x000000033a007210 */ /* 0x000fe20007ffe1ff */
[----:B------:R-:W-:Y:S01]  /*187e0*/  IMAD.MOV.U32 R204, RZ, RZ, R190 ;  /* 0x000000ffffcc7224 */ /* 0x000fe200078e00be */
[----:B------:R-:W-:Y:S02]  /*187f0*/  MOV R165, R173 ;  /* 0x000000ad00a57202 */ /* 0x000fe40000000f00 */
[----:B------:R-:W-:-:S02]  /*18800*/  FSEL R78, R117, -INF , !P3 ;  /* 0xff800000754e7808 */ /* 0x000fc40005800000 */
[----:B------:R-:W-:Y:S02]  /*18810*/  MOV R173, R213 ;  /* 0x000000d500ad7202 */ /* 0x000fe40000000f00 */
[----:B------:R-:W-:Y:S01]  /*18820*/  FSEL R117, R7, -INF , !P3 ;  /* 0xff80000007757808 */ /* 0x000fe20005800000 */
[----:B------:R-:W-:Y:S01]  /*18830*/  IMAD.IADD R7, R3, 0x1, -R61 ;  /* 0x0000000103077824 */ /* 0x000fe200078e0a3d */
[----:B------:R-:W-:Y:S02]  /*18840*/  MOV R185, R189 ;  /* 0x000000bd00b97202 */ /* 0x000fe40000000f00 */
[----:B------:R-:W-:Y:S02]  /*18850*/  FSEL R190, R5, -INF , !P5 ;  /* 0xff80000005be7808 */ /* 0x000fe40006800000 */
[----:B------:R-:W-:Y:S01]  /*18860*/  FSEL R189, R6, -INF , !P4 ;  /* 0xff80000006bd7808 */ /* 0x000fe20006000000 */
[----:B------:R-:W-:Y:S01]  /*18870*/  IMAD.IADD R6, R3, 0x1, -R59 ;  /* 0x0000000103067824 */ /* 0x000fe200078e0a3b */
[----:B------:R-:W-:-:S02]  /*18880*/  IABS R5, R0 ;  /* 0x0000000000057213 */ /* 0x000fc40000000000 */
[----:B------:R-:W-:Y:S02]  /*18890*/  IADD3 R9, PT, PT, -R36, R3, RZ ;  /* 0x0000000324097210 */ /* 0x000fe40007ffe1ff */
[----:B------:R-:W-:Y:S01]  /*188a0*/  IABS R0, R7 ;  /* 0x0000000700007213 */ /* 0x000fe20000000000 */
[----:B------:R-:W-:-:S05]  /*188b0*/  IMAD.MOV.U32 R7, RZ, RZ, R5 ;  /* 0x000000ffff077224 */ /* 0x000fca00078e0005 */
[----:B------:R-:W-:Y:S01]  /*188c0*/  I2FP.F32.S32 R7, R7 ;  /* 0x0000000700077245 */ /* 0x000fe20000201400 */
[----:B--2---:R-:W-:-:S05]  /*188d0*/  FFMA.FTZ R4, -R149, R4, R169 ;  /* 0x0000000495047223 */ /* 0x004fca00000101a9 */
[----:B------:R-:W-:Y:S01]  /*188e0*/  FSEL R213, R4, -INF , !P6 ;  /* 0xff80000004d57808 */ /* 0x000fe20007000000 */
[----:B------:R-:W-:-:S05]  /*188f0*/  IMAD.IADD R4, R3, 0x1, -R56 ;  /* 0x0000000103047824 */ /* 0x000fca00078e0a38 */
[----:B------:R-:W-:Y:S02]  /*18900*/  IABS R8, R4 ;  /* 0x0000000400087213 */ /* 0x000fe40000000000 */
[----:B------:R-:W-:Y:S02]  /*18910*/  IABS R4, R6 ;  /* 0x0000000600047213 */ /* 0x000fe40000000000 */
[----:B------:R-:W-:-:S03]  /*18920*/  IABS R6, R9 ;  /* 0x0000000900067213 */ /* 0x000fc60000000000 */
[----:B------:R-:W-:Y:S01]  /*18930*/  IMAD.MOV.U32 R5, RZ, RZ, R4 ;  /* 0x000000ffff057224 */ /* 0x000fe200078e0004 */
[----:B------:R-:W-:Y:S01]  /*18940*/  MOV R4, R0 ;  /* 0x0000000000047202 */ /* 0x000fe20000000f00 */
[----:B------:R-:W-:Y:S01]  /*18950*/  IMAD.MOV.U32 R0, RZ, RZ, R6 ;  /* 0x000000ffff007224 */ /* 0x000fe200078e0006 */
[----:B------:R-:W-:Y:S01]  /*18960*/  I2FP.F32.S32 R6, R8 ;  /* 0x0000000800067245 */ /* 0x000fe20000201400 */
[C---:B---3--:R-:W-:Y:S01]  /*18970*/  FFMA.FTZ R7, -R149.reuse, R7, R196 ;  /* 0x0000000795077223 */ /* 0x048fe200000101c4 */
[----:B------:R-:W-:Y:S01]  /*18980*/  IMAD.MOV.U32 R196, RZ, RZ, R185 ;  /* 0x000000ffffc47224 */ /* 0x000fe200078e00b9 */
[----:B------:R-:W-:Y:S01]  /*18990*/  MOV R185, R208 ;  /* 0x000000d000b97202 */ /* 0x000fe20000000f00 */
[----:B------:R-:W-:Y:S02]  /*189a0*/  IMAD.MOV.U32 R208, RZ, RZ, R216 ;  /* 0x000000ffffd07224 */ /* 0x000fe400078e00d8 */
[----:B----4-:R-:W-:Y:S01]  /*189b0*/  FFMA.FTZ R8, -R149, R6, R222 ;  /* 0x0000000695087223 */ /* 0x010fe200000101de */
[----:B------:R-:W2:Y:S04]  /*189c0*/  LDL.LU R216, [R1+0x48] ;  /* 0x0000480001d87983 */ /* 0x000ea80000300800 */
[----:B------:R-:W3:Y:S01]  /*189d0*/  LDL.LU R222, [R1+0x28] ;  /* 0x0000280001de7983 */ /* 0x000ee20000300800 */
[----:B------:R-:W-:-:S02]  /*189e0*/  I2FP.F32.S32 R5, R5 ;  /* 0x0000000500057245 */ /* 0x000fc40000201400 */
[----:B------:R-:W-:Y:S02]  /*189f0*/  I2FP.F32.S32 R4, R4 ;  /* 0x0000000400047245 */ /* 0x000fe40000201400 */
[----:B------:R-:W-:Y:S01]  /*18a00*/  I2FP.F32.S32 R0, R0 ;  /* 0x0000000000007245 */ /* 0x000fe20000201400 */
[----:B------:R-:W-:Y:S01]  /*18a10*/  IMAD.MOV.U32 R169, RZ, RZ, R164 ;  /* 0x000000ffffa97224 */ /* 0x000fe200078e00a4 */
[-C--:B------:R-:W-:Y:S01]  /*18a20*/  ISETP.GE.AND P3, PT, R36, R151.reuse, PT ;  /* 0x000000972400720c */ /* 0x080fe20003f66270 */
[----:B------:R-:W-:Y:S01]  /*18a30*/  IMAD.MOV.U32 R164, RZ, RZ, R192 ;  /* 0x000000ffffa47224 */ /* 0x000fe200078e00c0 */
[----:B------:R-:W-:Y:S02]  /*18a40*/  FSEL R115, R115, -INF , !P4 ;  /* 0xff80000073737808 */ /* 0x000fe40006000000 */
[----:B------:R-:W-:Y:S01]  /*18a50*/  FSEL R192, R112, -INF , !P6 ;  /* 0xff80000070c07808 */ /* 0x000fe20007000000 */
[----:B------:R-:W-:Y:S01]  /*18a60*/  IMAD.MOV.U32 R199, RZ, RZ, R221 ;  /* 0x000000ffffc77224 */ /* 0x000fe200078e00dd */
[----:B------:R-:W-:-:S02]  /*18a70*/  ISETP.GE.AND P4, PT, R58, R151, PT ;  /* 0x000000973a00720c */ /* 0x000fc40003f86270 */
[-C--:B------:R-:W-:Y:S02]  /*18a80*/  ISETP.GE.AND P6, PT, R61, R151.reuse, PT ;  /* 0x000000973d00720c */ /* 0x080fe40003fc6270 */
[-C--:B------:R-:W-:Y:S02]  /*18a90*/  ISETP.GE.AND P0, PT, R56, R151.reuse, PT ;  /* 0x000000973800720c */ /* 0x080fe40003f06270 */
[----:B------:R-:W-:Y:S02]  /*18aa0*/  FSEL R114, R114, -INF , !P5 ;  /* 0xff80000072727808 */ /* 0x000fe40006800000 */
[----:B------:R-:W-:Y:S02]  /*18ab0*/  ISETP.GE.AND P5, PT, R59, R151, PT ;  /* 0x000000973b00720c */ /* 0x000fe40003fa6270 */
[----:B------:R-:W-:Y:S01]  /*18ac0*/  MOV R220, R208 ;  /* 0x000000d000dc7202 */ /* 0x000fe20000000f00 */
[----:B------:R-:W-:Y:S01]  /*18ad0*/  IMAD.IADD R10, R3, 0x1, -R42 ;  /* 0x00000001030a7824 */ /* 0x000fe200078e0a2a */
[----:B------:R-:W-:-:S02]  /*18ae0*/  FSEL R208, R8, -INF , !P0 ;  /* 0xff80000008d07808 */ /* 0x000fc40004000000 */
[----:B------:R-:W-:Y:S01]  /*18af0*/  IADD3 R8, PT, PT, -R70, R3, RZ ;  /* 0x0000000346087210 */ /* 0x000fe20007ffe1ff */
[----:B------:R-:W-:Y:S01]  /*18b00*/  IMAD.MOV.U32 R198, RZ, RZ, R217 ;  /* 0x000000ffffc67224 */ /* 0x000fe200078e00d9 */
[----:B------:R-:W-:Y:S02]  /*18b10*/  FSEL R112, R122, -INF , !P4 ;  /* 0xff8000007a707808 */ /* 0x000fe40006000000 */
[----:B------:R-:W-:Y:S02]  /*18b20*/  FSEL R203, R90, -INF , !P1 ;  /* 0xff8000005acb7808 */ /* 0x000fe40004800000 */
[----:B------:R-:W-:Y:S02]  /*18b30*/  FSEL R90, R124, -INF , !P0 ;  /* 0xff8000007c5a7808 */ /* 0x000fe40004000000 */
[-C--:B------:R-:W-:Y:S02]  /*18b40*/  ISETP.GE.AND P0, PT, R65, R151.reuse, PT ;  /* 0x000000974100720c */ /* 0x080fe40003f06270 */
[----:B------:R-:W-:-:S02]  /*18b50*/  ISETP.GE.AND P1, PT, R64, R151, PT ;  /* 0x000000974000720c */ /* 0x000fc40003f26270 */
[----:B------:R-:W-:Y:S01]  /*18b60*/  FSEL R214, R119, -INF , !P5 ;  /* 0xff80000077d67808 */ /* 0x000fe20006800000 */
[----:B------:R-:W-:Y:S01]  /*18b70*/  IMAD.MOV.U32 R26, RZ, RZ, R231 ;  /* 0x000000ffff1a7224 */ /* 0x000fe200078e00e7 */
[----:B------:R-:W-:Y:S02]  /*18b80*/  FSEL R217, R96, -INF , !P3 ;  /* 0xff80000060d97808 */ /* 0x000fe40005800000 */
[----:B------:R-:W-:Y:S01]  /*18b90*/  FSEL R96, R130, -INF , !P1 ;  /* 0xff80000082607808 */ /* 0x000fe20004800000 */
[C---:B------:R-:W-:Y:S01]  /*18ba0*/  VIADD R14, R15.reuse, 0xf9 ;  /* 0x000000f90f0e7836 */ /* 0x040fe20000000000 */
[C---:B------:R-:W-:Y:S01]  /*18bb0*/  IADD3 R13, PT, PT, R15.reuse, 0xf1, RZ ;  /* 0x000000f10f0d7810 */ /* 0x040fe20007ffe0ff */
[----:B------:R-:W-:-:S03]  /*18bc0*/  VIADD R12, R15, 0xf8 ;  /* 0x000000f80f0c7836 */ /* 0x000fc60000000000 */
[----:B------:R-:W-:Y:S01]  /*18bd0*/  IADD3 R19, PT, PT, R2, -R14, RZ ;  /* 0x8000000e02137210 */ /* 0x000fe20007ffe0ff */
[C---:B------:R-:W-:Y:S02]  /*18be0*/  IMAD.IADD R21, R3.reuse, 0x1, -R13 ;  /* 0x0000000103157824 */ /* 0x040fe400078e0a0d */
[C---:B------:R-:W-:Y:S02]  /*18bf0*/  IMAD.IADD R23, R3.reuse, 0x1, -R12 ;  /* 0x0000000103177824 */ /* 0x040fe400078e0a0c */
[----:B------:R-:W-:Y:S02]  /*18c00*/  IMAD.IADD R20, R3, 0x1, -R14 ;  /* 0x0000000103147824 */ /* 0x000fe400078e0a0e */
[C---:B---3--:R-:W-:Y:S01]  /*18c10*/  FFMA.FTZ R6, -R149.reuse, R5, R222 ;  /* 0x0000000595067223 */ /* 0x048fe200000101de */
[C---:B------:R-:W-:Y:S01]  /*18c20*/  FFMA.FTZ R5, -R149.reuse, R4, R196 ;  /* 0x0000000495057223 */ /* 0x040fe200000101c4 */
[----:B--2---:R-:W-:Y:S02]  /*18c30*/  FFMA.FTZ R4, -R149, R0, R216 ;  /* 0x0000000095047223 */ /* 0x004fe400000101d8 */
[----:B------:R-:W2:Y:S01]  /*18c40*/  LD.E R0, desc[UR6][R154.64+0xdc] ;  /* 0x0000dc069a007980 */ /* 0x000ea2000c101900 */
[----:B------:R-:W-:-:S02]  /*18c50*/  IMAD.MOV.U32 R196, RZ, RZ, R212 ;  /* 0x000000ffffc47224 */ /* 0x000fc400078e00d4 */
[----:B------:R-:W-:Y:S01]  /*18c60*/  FSEL R221, R4, -INF , !P3 ;  /* 0xff80000004dd7808 */ /* 0x000fe20005800000 */
[----:B------:R-:W-:Y:S01]  /*18c70*/  IMAD.IADD R4, R3, 0x1, -R65 ;  /* 0x0000000103047824 */ /* 0x000fe200078e0a41 */
[----:B------:R-:W-:Y:S01]  /*18c80*/  FSEL R212, R7, -INF , !P4 ;  /* 0xff80000007d47808 */ /* 0x000fe20006000000 */
[----:B------:R-:W-:Y:S01]  /*18c90*/  IMAD.IADD R7, R3, 0x1, -R67 ;  /* 0x0000000103077824 */ /* 0x000fe200078e0a43 */
[----:B------:R-:W-:Y:S02]  /*18ca0*/  FSEL R222, R5, -INF , !P6 ;  /* 0xff80000005de7808 */ /* 0x000fe40007000000 */
[----:B------:R-:W-:Y:S02]  /*18cb0*/  IADD3 R5, PT, PT, -R64, R3, RZ ;  /* 0x0000000340057210 */ /* 0x000fe40007ffe1ff */
[----:B------:R-:W-:Y:S02]  /*18cc0*/  FSEL R219, R6, -INF , !P5 ;  /* 0xff80000006db7808 */ /* 0x000fe40006800000 */
        /* <DEDUP_REMOVED lines=9> */
[----:B------:R-:W-:-:S04]  /*18d60*/  I2FP.F32.S32 R9, R9 ;  /* 0x0000000900097245 */ /* 0x000fc80000201400 */
[----:B------:R-:W-:Y:S02]  /*18d70*/  I2FP.F32.S32 R4, R4 ;  /* 0x0000000400047245 */ /* 0x000fe40000201400 */
[----:B------:R-:W-:Y:S02]  /*18d80*/  I2FP.F32.S32 R7, R8 ;  /* 0x0000000800077245 */ /* 0x000fe40000201400 */
[----:B------:R-:W-:Y:S01]  /*18d90*/  I2FP.F32.S32 R5, R5 ;  /* 0x0000000500057245 */ /* 0x000fe20000201400 */
[C---:B------:R-:W-:Y:S01]  /*18da0*/  FFMA.FTZ R4, -R149.reuse, R4, R185 ;  /* 0x0000000495047223 */ /* 0x040fe200000101b9 */
[----:B------:R-:W-:Y:S02]  /*18db0*/  I2FP.F32.S32 R6, R6 ;  /* 0x0000000600067245 */ /* 0x000fe40000201400 */
[----:B------:R-:W-:Y:S01]  /*18dc0*/  ISETP.GE.AND P4, PT, R42, R151, PT ;  /* 0x000000972a00720c */ /* 0x000fe20003f86270 */
[C---:B------:R-:W-:Y:S01]  /*18dd0*/  FFMA.FTZ R8, -R149.reuse, R9, R199 ;  /* 0x0000000995087223 */ /* 0x040fe200000101c7 */
[----:B------:R-:W-:Y:S01]  /*18de0*/  FSEL R216, R118, -INF , !P6 ;  /* 0xff80000076d87808 */ /* 0x000fe20007000000 */
[C---:B------:R-:W-:Y:S01]  /*18df0*/  FFMA.FTZ R7, -R149.reuse, R7, R198 ;  /* 0x0000000795077223 */ /* 0x040fe200000101c6 */
[----:B------:R-:W-:Y:S01]  /*18e00*/  FFMA.FTZ R5, -R149, R5, R196 ;  /* 0x0000000595057223 */ /* 0x000fe200000101c4 */
[----:B------:R-:W-:Y:S01]  /*18e10*/  ISETP.GE.AND P6, PT, R70, R151, PT ;  /* 0x000000974600720c */ /* 0x000fe20003fc6270 */
[----:B------:R-:W-:-:S02]  /*18e20*/  IMAD.MOV.U32 R199, RZ, RZ, R240 ;  /* 0x000000ffffc77224 */ /* 0x000fc400078e00f0 */
[----:B------:R-:W-:Y:S01]  /*18e30*/  FFMA.FTZ R6, -R149, R6, R220 ;  /* 0x0000000695067223 */ /* 0x000fe200000101dc */
[----:B------:R-:W-:Y:S01]  /*18e40*/  FSEL R240, R4, -INF , !P4 ;  /* 0xff80000004f07808 */ /* 0x000fe20006000000 */
[----:B------:R-:W-:Y:S01]  /*18e50*/  IMAD.IADD R4, R3, 0x1, -R74 ;  /* 0x0000000103047824 */ /* 0x000fe200078e0a4a */
[----:B------:R-:W-:Y:S02]  /*18e60*/  ISETP.GE.AND P5, PT, R67, R151, PT ;  /* 0x000000974300720c */ /* 0x000fe40003fa6270 */
[----:B------:R-:W-:Y:S02]  /*18e70*/  MOV R198, R230 ;  /* 0x000000e600c67202 */ /* 0x000fe40000000f00 */
[----:B------:R-:W-:Y:S01]  /*18e80*/  FSEL R226, R7, -INF , !P0 ;  /* 0xff80000007e27808 */ /* 0x000fe20004000000 */
[----:B------:R-:W-:Y:S01]  /*18e90*/  IMAD.IADD R7, R3, 0x1, -R76 ;  /* 0x0000000103077824 */ /* 0x000fe200078e0a4c */
[----:B------:R-:W-:Y:S01]  /*18ea0*/  FSEL R230, R5, -INF , !P6 ;  /* 0xff80000005e67808 */ /* 0x000fe20007000000 */
[----:B------:R-:W-:Y:S01]  /*18eb0*/  IMAD.IADD R10, R3, 0x1, -R48 ;  /* 0x00000001030a7824 */ /* 0x000fe200078e0a30 */
[----:B------:R-:W-:-:S02]  /*18ec0*/  FSEL R218, R8, -INF , !P1 ;  /* 0xff80000008da7808 */ /* 0x000fc40004800000 */
[-C--:B------:R-:W-:Y:S02]  /*18ed0*/  IADD3 R5, PT, PT, -R72, R3.reuse, RZ ;  /* 0x0000000348057210 */ /* 0x080fe40007ffe1ff */
[----:B------:R-:W-:Y:S02]  /*18ee0*/  FSEL R231, R6, -INF , !P5 ;  /* 0xff80000006e77808 */ /* 0x000fe40006800000 */
[----:B------:R-:W-:Y:S02]  /*18ef0*/  IADD3 R8, PT, PT, -R105, R3, RZ ;  /* 0x0000000369087210 */ /* 0x000fe40007ffe1ff */
[----:B------:R-:W-:Y:S02]  /*18f00*/  IABS R6, R4 ;  /* 0x0000000400067213 */ /* 0x000fe40000000000 */
[----:B------:R-:W-:Y:S02]  /*18f10*/  IABS R9, R5 ;  /* 0x0000000500097213 */ /* 0x000fe40000000000 */
[----:B------:R-:W-:-:S02]  /*18f20*/  IABS R5, R7 ;  /* 0x0000000700057213 */ /* 0x000fc40000000000 */
[----:B------:R-:W-:Y:S01]  /*18f30*/  IABS R4, R8 ;  /* 0x0000000800047213 */ /* 0x000fe20000000000 */
[----:B------:R-:W-:Y:S01]  /*18f40*/  IMAD.MOV.U32 R8, RZ, RZ, R6 ;  /* 0x000000ffff087224 */ /* 0x000fe200078e0006 */
[----:B------:R-:W-:Y:S02]  /*18f50*/  IABS R7, R10 ;  /* 0x0000000a00077213 */ /* 0x000fe40000000000 */
[----:B------:R-:W-:Y:S01]  /*18f60*/  MOV R6, R5 ;  /* 0x0000000500067202 */ /* 0x000fe20000000f00 */
[----:B------:R-:W-:Y:S02]  /*18f70*/  IMAD.MOV.U32 R5, RZ, RZ, R4 ;  /* 0x000000ffff057224 */ /* 0x000fe400078e0004 */
[----:B------:R-:W-:Y:S01]  /*18f80*/  IMAD.MOV.U32 R4, RZ, RZ, R7 ;  /* 0x000000ffff047224 */ /* 0x000fe200078e0007 */
[----:B------:R-:W-:Y:S02]  /*18f90*/  I2FP.F32.S32 R7, R8 ;  /* 0x0000000800077245 */ /* 0x000fe40000201400 */
[----:B------:R-:W-:Y:S01]  /*18fa0*/  MOV R185, R176 ;  /* 0x000000b000b97202 */ /* 0x000fe20000000f00 */
[----:B------:R-:W-:Y:S01]  /*18fb0*/  IMAD.MOV.U32 R176, RZ, RZ, R169 ;  /* 0x000000ffffb07224 */ /* 0x000fe200078e00a9 */
[----:B------:R-:W-:Y:S01]  /*18fc0*/  I2FP.F32.S32 R6, R6 ;  /* 0x0000000600067245 */ /* 0x000fe20000201400 */
[----:B------:R-:W-:Y:S01]  /*18fd0*/  IMAD.MOV.U32 R169, RZ, RZ, R161 ;  /* 0x000000ffffa97224 */ /* 0x000fe200078e00a1 */
[----:B------:R-:W-:Y:S01]  /*18fe0*/  MOV R161, R160 ;  /* 0x000000a000a17202 */ /* 0x000fe20000000f00 */
[----:B------:R-:W-:Y:S01]  /*18ff0*/  IMAD.MOV.U32 R160, RZ, RZ, R165 ;  /* 0x000000ffffa07224 */ /* 0x000fe200078e00a5 */
[----:B------:R-:W-:Y:S01]  /*19000*/  I2FP.F32.S32 R5, R5 ;  /* 0x0000000500057245 */ /* 0x000fe20000201400 */
[----:B------:R-:W-:Y:S01]  /*19010*/  FFMA.FTZ R7, -R149, R7, R199 ;  /* 0x0000000795077223 */ /* 0x000fe200000101c7 */
[----:B------:R-:W-:Y:S01]  /*19020*/  IMAD.MOV.U32 R165, RZ, RZ, R164 ;  /* 0x000000ffffa57224 */ /* 0x000fe200078e00a4 */
[----:B------:R-:W-:Y:S01]  /*19030*/  ISETP.GE.AND P1, PT, R74, R151, PT ;  /* 0x000000974a00720c */ /* 0x000fe20003f26270 */
[----:B------:R-:W-:Y:S01]  /*19040*/  IMAD.MOV.U32 R196, RZ, RZ, R224 ;  /* 0x000000ffffc47224 */ /* 0x000fe200078e00e0 */
[----:B------:R-:W-:Y:S01]  /*19050*/  MOV R164, R173 ;  /* 0x000000ad00a47202 */ /* 0x000fe20000000f00 */
[----:B------:R-:W-:-:S02]  /*19060*/  IMAD.MOV.U32 R173, RZ, RZ, R225 ;  /* 0x000000ffffad7224 */ /* 0x000fc400078e00e1 */
[----:B------:R-:W-:Y:S01]  /*19070*/  FFMA.FTZ R6, -R149, R6, R198 ;  /* 0x0000000695067223 */ /* 0x000fe200000101c6 */
[----:B------:R-:W-:Y:S01]  /*19080*/  FSEL R225, R103, -INF , !P4 ;  /* 0xff80000067e17808 */ /* 0x000fe20006000000 */
[----:B------:R-:W-:Y:S01]  /*19090*/  IMAD.MOV.U32 R198, RZ, RZ, R239 ;  /* 0x000000ffffc67224 */ /* 0x000fe200078e00ef */
[----:B------:R-:W-:Y:S01]  /*190a0*/  I2FP.F32.S32 R4, R4 ;  /* 0x0000000400047245 */ /* 0x000fe20000201400 */
[----:B------:R-:W-:Y:S01]  /*190b0*/  FFMA.FTZ R5, -R149, R5, R196 ;  /* 0x0000000595057223 */ /* 0x000fe200000101c4 */
[----:B------:R-:W-:Y:S02]  /*190c0*/  FSEL R239, R138, -INF , !P1 ;  /* 0xff8000008aef7808 */ /* 0x000fe40004800000 */
[----:B------:R-:W-:Y:S02]  /*190d0*/  FSEL R103, R7, -INF , !P1 ;  /* 0xff80000007677808 */ /* 0x000fe40004800000 */
[----:B------:R-:W-:Y:S02]  /*190e0*/  ISETP.GE.AND P1, PT, R105, R151, PT ;  /* 0x000000976900720c */ /* 0x000fe40003f26270 */
[----:B------:R-:W-:Y:S01]  /*190f0*/  I2FP.F32.S32 R9, R9 ;  /* 0x0000000900097245 */ /* 0x000fe20000201400 */
[----:B------:R-:W-:Y:S01]  /*19100*/  FFMA.FTZ R4, -R149, R4, R248 ;  /* 0x0000000495047223 */ /* 0x000fe200000101f8 */
[----:B------:R-:W-:-:S02]  /*19110*/  FSEL R224, R127, -INF , !P6 ;  /* 0xff8000007fe07808 */ /* 0x000fc40007000000 */
[----:B------:R-:W-:Y:S01]  /*19120*/  FSEL R16, R5, -INF , !P1 ;  /* 0xff80000005107808 */ /* 0x000fe20004800000 */
[----:B------:R-:W-:Y:S01]  /*19130*/  IMAD.IADD R5, R3, 0x1, -R81 ;  /* 0x0000000103057824 */ /* 0x000fe200078e0a51 */
[----:B------:R-:W-:Y:S01]  /*19140*/  ISETP.GE.AND P6, PT, R48, R151, PT ;  /* 0x000000973000720c */ /* 0x000fe20003fc6270 */
[----:B------:R-:W-:Y:S01]  /*19150*/  FFMA.FTZ R8, -R149, R9, R26 ;  /* 0x0000000995087223 */ /* 0x000fe2000001011a */
[-C--:B------:R-:W-:Y:S02]  /*19160*/  ISETP.GE.AND P3, PT, R72, R151.reuse, PT ;  /* 0x000000974800720c */ /* 0x080fe40003f66270 */
[----:B------:R-:W-:Y:S01]  /*19170*/  FSEL R220, R129, -INF , !P0 ;  /* 0xff80000081dc7808 */ /* 0x000fe20004000000 */
[----:B------:R-:W-:Y:S01]  /*19180*/  IMAD.IADD R7, R3, 0x1, -R85 ;  /* 0x0000000103077824 */ /* 0x000fe200078e0a55 */
[----:B------:R-:W-:Y:S02]  /*19190*/  ISETP.GE.AND P0, PT, R76, R151, PT ;  /* 0x000000974c00720c */ /* 0x000fe40003f06270 */
[----:B------:R-:W-:-:S02]  /*191a0*/  FSEL R127, R4, -INF , !P6 ;  /* 0xff800000047f7808 */ /* 0x000fc40007000000 */
[----:B------:R-:W-:Y:S02]  /*191b0*/  IADD3 R4, PT, PT, -R82, R3, RZ ;  /* 0x0000000352047210 */ /* 0x000fe40007ffe1ff */
[----:B------:R-:W-:Y:S02]  /*191c0*/  IABS R9, R5 ;  /* 0x0000000500097213 */ /* 0x000fe40000000000 */
[----:B------:R-:W-:Y:S01]  /*191d0*/  FSEL R250, R8, -INF , !P3 ;  /* 0xff80000008fa7808 */ /* 0x000fe20005800000 */
[----:B------:R-:W-:Y:S01]  /*191e0*/  IMAD.IADD R8, R3, 0x1, -R87 ;  /* 0x0000000103087824 */ /* 0x000fe200078e0a57 */
[----:B------:R-:W-:Y:S02]  /*191f0*/  FSEL R11, R6, -INF , !P0 ;  /* 0xff800000060b7808 */ /* 0x000fe40004000000 */
[----:B------:R-:W-:Y:S02]  /*19200*/  IADD3 R10, PT, PT, -R55, R3, RZ ;  /* 0x00000003370a7210 */ /* 0x000fe40007ffe1ff */
[----:B------:R-:W-:-:S02]  /*19210*/  IABS R6, R4 ;  /* 0x0000000400067213 */ /* 0x000fc40000000000 */
[----:B------:R-:W-:Y:S02]  /*19220*/  I2FP.F32.S32 R9, R9 ;  /* 0x0000000900097245 */ /* 0x000fe40000201400 */
[----:B------:R-:W-:Y:S02]  /*19230*/  IABS R5, R7 ;  /* 0x0000000700057213 */ /* 0x000fe40000000000 */
[----:B------:R-:W-:Y:S02]  /*19240*/  IABS R4, R8 ;  /* 0x0000000800047213 */ /* 0x000fe40000000000 */
[----:B------:R-:W-:Y:S01]  /*19250*/  IABS R7, R10 ;  /* 0x0000000a00077213 */ /* 0x000fe20000000000 */
[----:B------:R-:W-:Y:S01]  /*19260*/  IMAD.MOV.U32 R8, RZ, RZ, R6 ;  /* 0x000000ffff087224 */ /* 0x000fe200078e0006 */
[----:B------:R-:W-:Y:S01]  /*19270*/  FSEL R223, R128, -INF , !P5 ;  /* 0xff80000080df7808 */ /* 0x000fe20006800000 */
[----:B------:R-:W-:Y:S01]  /*19280*/  FFMA.FTZ R9, -R149, R9, R198 ;  /* 0x0000000995097223 */ /* 0x000fe200000101c6 */
[----:B------:R-:W-:Y:S01]  /*19290*/  ISETP.GE.AND P5, PT, R81, R151, PT ;  /* 0x000000975100720c */ /* 0x000fe20003fa6270 */
[----:B------:R-:W-:Y:S01]  /*192a0*/  IMAD.MOV.U32 R6, RZ, RZ, R5 ;  /* 0x000000ffff067224 */ /* 0x000fe200078e0005 */
[----:B------:R-:W-:-:S02]  /*192b0*/  MOV R196, R249 ;  /* 0x000000f900c47202 */ /* 0x000fc40000000f00 */
[----:B------:R-:W-:Y:S01]  /*192c0*/  MOV R5, R4 ;  /* 0x0000000400057202 */ /* 0x000fe20000000f00 */
[----:B------:R-:W-:Y:S01]  /*192d0*/  IMAD.MOV.U32 R4, RZ, RZ, R7 ;  /* 0x000000ffff047224 */ /* 0x000fe200078e0007 */
[----:B------:R-:W-:Y:S02]  /*192e0*/  FSEL R249, R135, -INF , !P1 ;  /* 0xff80000087f97808 */ /* 0x000fe40004800000 */
[----:B------:R-:W-:Y:S02]  /*192f0*/  ISETP.GE.AND P1, PT, R87, R151, PT ;  /* 0x000000975700720c */ /* 0x000fe40003f26270 */
[----:B------:R-:W-:Y:S02]  /*19300*/  FSEL R113, R113, -INF , !P6 ;  /* 0xff80000071717808 */ /* 0x000fe40007000000 */
[----:B------:R-:W-:Y:S02]  /*19310*/  I2FP.F32.S32 R7, R8 ;  /* 0x0000000800077245 */ /* 0x000fe40000201400 */
[----:B------:R-:W-:-:S02]  /*19320*/  FSEL R81, R142, -INF , !P5 ;  /* 0xff8000008e517808 */ /* 0x000fc40006800000 */
[----:B------:R-:W-:Y:S02]  /*19330*/  FSEL R87, R9, -INF , !P5 ;  /* 0xff80000009577808 */ /* 0x000fe40006800000 */
[----:B------:R-:W-:Y:S02]  /*19340*/  I2FP.F32.S32 R6, R6 ;  /* 0x0000000600067245 */ /* 0x000fe40000201400 */
[-C--:B------:R-:W-:Y:S02]  /*19350*/  ISETP.GE.AND P6, PT, R15, R151.reuse, PT ;  /* 0x000000970f00720c */ /* 0x080fe40003fc6270 */
[----:B------:R-:W-:Y:S02]  /*19360*/  ISETP.GE.AND P5, PT, R101, R151, PT ;  /* 0x000000976500720c */ /* 0x000fe40003fa6270 */
[----:B------:R-:W-:Y:S02]  /*19370*/  I2FP.F32.S32 R5, R5 ;  /* 0x0000000500057245 */ /* 0x000fe40000201400 */
[----:B------:R-:W-:Y:S01]  /*19380*/  I2FP.F32.S32 R4, R4 ;  /* 0x0000000400047245 */ /* 0x000fe20000201400 */
[C---:B------:R-:W-:Y:S01]  /*19390*/  FFMA.FTZ R8, -R149.reuse, R7, R196 ;  /* 0x0000000795087223 */ /* 0x040fe200000101c4 */
[----:B------:R-:W-:Y:S01]  /*193a0*/  FSEL R26, R120, -INF , !P5 ;  /* 0xff800000781a7808 */ /* 0x000fe20006800000 */
[----:B------:R-:W-:Y:S01]  /*193b0*/  FFMA.FTZ R7, -R149, R6, R185 ;  /* 0x0000000695077223 */ /* 0x000fe200000101b9 */
[----:B------:R-:W-:Y:S01]  /*193c0*/  FSEL R25, R125, -INF , !P6 ;  /* 0xff8000007d197808 */ /* 0x000fe20007000000 */
[C---:B------:R-:W-:Y:S01]  /*193d0*/  FFMA.FTZ R6, -R149.reuse, R5, R176 ;  /* 0x0000000595067223 */ /* 0x040fe200000101b0 */
[----:B------:R-:W-:-:S02]  /*193e0*/  FFMA.FTZ R5, -R149, R4, R169 ;  /* 0x0000000495057223 */ /* 0x000fc400000101a9 */
[----:B------:R-:W-:-:S04]  /*193f0*/  FMNMX3.FTZ R4, R25, R68, R26, !PT ;  /* 0x0000004419047276 */ /* 0x000fc8000781001a */
[----:B------:R-:W-:-:S04]  /*19400*/  FMNMX3.FTZ R4, R4, R51, R53, !PT ;  /* 0x0000003304047276 */ /* 0x000fc80007810035 */
[----:B------:R-:W-:-:S04]  /*19410*/  FMNMX3.FTZ R4, R4, R62, R60, !PT ;  /* 0x0000003e04047276 */ /* 0x000fc8000781003c */
[----:B------:R-:W-:Y:S02]  /*19420*/  FMNMX3.FTZ R4, R4, R33, R77, !PT ;  /* 0x0000002104047276 */ /* 0x000fe4000781004d */
[----:B------:R-:W-:Y:S02]  /*19430*/  FSEL R227, R140, -INF , !P3 ;  /* 0xff8000008ce37808 */ /* 0x000fe40005800000 */
[----:B------:R-:W-:Y:S02]  /*19440*/  FMNMX3.FTZ R4, R4, R73, R71, !PT ;  /* 0x0000004904047276 */ /* 0x000fe40007810047 */
[----:B------:R-:W-:Y:S02]  /*19450*/  FSEL R248, R136, -INF , !P0 ;  /* 0xff80000088f87808 */ /* 0x000fe40004000000 */
[-C--:B------:R-:W-:Y:S02]  /*19460*/  ISETP.GE.AND P3, PT, R85, R151.reuse, PT ;  /* 0x000000975500720c */ /* 0x080fe40003f66270 */
[----:B------:R-:W-:-:S02]  /*19470*/  ISETP.GE.AND P0, PT, R55, R151, PT ;  /* 0x000000973700720c */ /* 0x000fc40003f06270 */
[----:B------:R-:W-:Y:S02]  /*19480*/  FMNMX3.FTZ R4, R4, R69, R116, !PT ;  /* 0x0000004504047276 */ /* 0x000fe40007810074 */
[----:B------:R-:W-:Y:S02]  /*19490*/  FSEL R119, R145, -INF , !P3 ;  /* 0xff80000091777808 */ /* 0x000fe40005800000 */
[----:B------:R-:W-:Y:S02]  /*194a0*/  FSEL R125, R144, -INF , !P1 ;  /* 0xff800000907d7808 */ /* 0x000fe40004800000 */
[----:B------:R-:W-:Y:S02]  /*194b0*/  FSEL R140, R6, -INF , !P1 ;  /* 0xff800000068c7808 */ /* 0x000fe40004800000 */
[----:B------:R-:W-:Y:S02]  /*194c0*/  FSEL R105, R137, -INF , !P0 ;  /* 0xff80000089697808 */ /* 0x000fe40004000000 */
[----:B------:R-:W-:-:S02]  /*194d0*/  FSEL R145, R5, -INF , !P0 ;  /* 0xff80000005917808 */ /* 0x000fc40004000000 */
[-C--:B------:R-:W-:Y:S02]  /*194e0*/  ISETP.GE.AND P1, PT, R101, R151.reuse, PT ;  /* 0x000000976500720c */ /* 0x080fe40003f26270 */
[C---:B------:R-:W-:Y:S01]  /*194f0*/  ISETP.GE.AND P0, PT, R15.reuse, R151, PT ;  /* 0x000000970f00720c */ /* 0x040fe20003f06270 */
[----:B------:R-:W-:Y:S01]  /*19500*/  IMAD.MOV.U32 R85, RZ, RZ, R11 ;  /* 0x000000ffff557224 */ /* 0x000fe200078e000b */
[----:B------:R-:W-:Y:S01]  /*19510*/  FMNMX3.FTZ R4, R4, R89, R86, !PT ;  /* 0x0000005904047276 */ /* 0x000fe20007810056 */
[C---:B------:R-:W-:Y:S01]  /*19520*/  VIADD R10, R15.reuse, 0xf0 ;  /* 0x000000f00f0a7836 */ /* 0x040fe20000000000 */
[----:B------:R-:W-:Y:S01]  /*19530*/  ISETP.GE.AND P4, PT, R82, R151, PT ;  /* 0x000000975200720c */ /* 0x000fe20003f86270 */
[C---:B------:R-:W-:Y:S01]  /*19540*/  VIADD R11, R15.reuse, 0xe9 ;  /* 0x000000e90f0b7836 */ /* 0x040fe20000000000 */
[----:B------:R-:W-:Y:S02]  /*19550*/  IADD3 R9, PT, PT, R15, 0xe8, RZ ;  /* 0x000000e80f097810 */ /* 0x000fe40007ffe0ff */
[----:B------:R-:W-:-:S02]  /*19560*/  FSEL R28, R132, -INF , !P1 ;  /* 0xff800000841c7808 */ /* 0x000fc40004800000 */
[----:B------:R-:W-:Y:S02]  /*19570*/  FSEL R24, R133, -INF , !P0 ;  /* 0xff80000085187808 */ /* 0x000fe40004000000 */
[----:B------:R-:W-:Y:S01]  /*19580*/  FMNMX3.FTZ R4, R4, R83, R131, !PT ;  /* 0x0000005304047276 */ /* 0x000fe20007810083 */
[----:B------:R-:W-:Y:S01]  /*19590*/  IMAD.IADD R6, R2, 0x1, -R9 ;  /* 0x0000000102067824 */ /* 0x000fe200078e0a09 */
[----:B------:R-:W-:Y:S01]  /*195a0*/  FSEL R128, R8, -INF , !P4 ;  /* 0xff80000008807808 */ /* 0x000fe20006000000 */
[C---:B------:R-:W-:Y:S01]  /*195b0*/  IMAD.IADD R5, R2.reuse, 0x1, -R11 ;  /* 0x0000000102057824 */ /* 0x040fe200078e0a0b */
[----:B------:R-:W-:Y:S01]  /*195c0*/  MOV R144, R16 ;  /* 0x0000001000907202 */ /* 0x000fe20000000f00 */
[C---:B------:R-:W-:Y:S01]  /*195d0*/  IMAD.IADD R16, R2.reuse, 0x1, -R13 ;  /* 0x0000000102107824 */ /* 0x040fe200078e0a0d */
[C---:B------:R-:W-:Y:S01]  /*195e0*/  IADD3 R8, PT, PT, R2.reuse, -R10, RZ ;  /* 0x8000000a02087210 */ /* 0x040fe20007ffe0ff */
[----:B------:R-:W-:Y:S01]  /*195f0*/  IMAD.IADD R15, R2, 0x1, -R12 ;  /* 0x00000001020f7824 */ /* 0x000fe200078e0a0c */
        /* <DEDUP_REMOVED lines=10> */
[C---:B------:R-:W-:Y:S01]  /*196a0*/  IMAD.IADD R18, R3.reuse, 0x1, -R9 ;  /* 0x0000000103127824 */ /* 0x040fe200078e0a09 */
[----:B------:R-:W-:Y:S01]  /*196b0*/  IADD3 R22, PT, PT, -R10, R3, RZ ;  /* 0x000000030a167210 */ /* 0x000fe20007ffe1ff */
[----:B------:R-:W-:Y:S01]  /*196c0*/  IMAD.IADD R17, R3, 0x1, -R11 ;  /* 0x0000000103117824 */ /* 0x000fe200078e0a0b */
        /* <DEDUP_REMOVED lines=15> */
[----:B------:R-:W-:Y:S02]  /*197c0*/  FMNMX3.FTZ R2, R2, R168, R167, !PT ;  /* 0x000000a802027276 */ /* 0x000fe400078100a7 */
[----:B------:R-:W-:Y:S02]  /*197d0*/  IABS R7, R6 ;  /* 0x0000000600077213 */ /* 0x000fe40000000000 */
[----:B------:R-:W-:Y:S02]  /*197e0*/  FMNMX3.FTZ R3, R3, R216, R217, !PT ;  /* 0x000000d803037276 */ /* 0x000fe400078100d9 */
[----:B------:R-:W-:Y:S02]  /*197f0*/  IABS R6, R5 ;  /* 0x0000000500067213 */ /* 0x000fe40000000000 */
[----:B------:R-:W-:-:S02]  /*19800*/  FMNMX3.FTZ R2, R2, R170, R177, !PT ;  /* 0x000000aa02027276 */ /* 0x000fc400078100b1 */
[----:B------:R-:W-:Y:S02]  /*19810*/  MOV R5, R7 ;  /* 0x0000000700057202 */ /* 0x000fe40000000f00 */
[----:B------:R-:W-:Y:S02]  /*19820*/  FMNMX3.FTZ R3, R3, R96, R220, !PT ;  /* 0x0000006003037276 */ /* 0x000fe400078100dc */
[----:B------:R-:W-:Y:S02]  /*19830*/  I2FP.F32.S32 R6, R6 ;  /* 0x0000000600067245 */ /* 0x000fe40000201400 */
[----:B------:R-:W-:Y:S02]  /*19840*/  IABS R4, R16 ;  /* 0x0000001000047213 */ /* 0x000fe40000000000 */
[----:B------:R-:W-:Y:S02]  /*19850*/  FMNMX3.FTZ R2, R2, R180, R179, !PT ;  /* 0x000000b402027276 */ /* 0x000fe400078100b3 */
[----:B------:R-:W-:-:S02]  /*19860*/  I2FP.F32.S32 R5, R5 ;  /* 0x0000000500057245 */ /* 0x000fc40000201400 */
[----:B------:R-:W-:Y:S02]  /*19870*/  FMNMX3.FTZ R3, R3, R223, R224, !PT ;  /* 0x000000df03037276 */ /* 0x000fe400078100e0 */
[----:B------:R-:W-:Y:S02]  /*19880*/  IABS R7, R15 ;  /* 0x0000000f00077213 */ /* 0x000fe40000000000 */
[----:B------:R-:W-:Y:S01]  /*19890*/  ISETP.GE.AND P3, PT, R13, R151, PT ;  /* 0x000000970d00720c */ /* 0x000fe20003f66270 */
[C---:B------:R-:W-:Y:S01]  /*198a0*/  FFMA.FTZ R13, -R149.reuse, R6, R160 ;  /* 0x00000006950d7223 */ /* 0x040fe200000101a0 */
[----:B------:R-:W-:Y:S01]  /*198b0*/  FMNMX3.FTZ R2, R2, R181, R191, !PT ;  /* 0x000000b502027276 */ /* 0x000fe200078100bf */
[----:B------:R-:W-:Y:S01]  /*198c0*/  IMAD.MOV.U32 R6, RZ, RZ, R4 ;  /* 0x000000ffff067224 */ /* 0x000fe200078e0004 */
[----:B------:R-:W-:Y:S01]  /*198d0*/  ISETP.GE.AND P0, PT, R14, R151, PT ;  /* 0x000000970e00720c */ /* 0x000fe20003f06270 */
[----:B------:R-:W-:Y:S01]  /*198e0*/  FFMA.FTZ R14, -R149, R5, R161 ;  /* 0x00000005950e7223 */ /* 0x000fe200000101a1 */
[----:B------:R-:W-:-:S02]  /*198f0*/  FMNMX3.FTZ R3, R3, R225, R227, !PT ;  /* 0x000000e103037276 */ /* 0x000fc400078100e3 */
[----:B------:R-:W-:Y:S02]  /*19900*/  MOV R4, R7 ;  /* 0x0000000700047202 */ /* 0x000fe40000000f00 */
[----:B------:R-:W-:Y:S02]  /*19910*/  IABS R5, R8 ;  /* 0x0000000800057213 */ /* 0x000fe40000000000 */
[----:B------:R-:W-:Y:S02]  /*19920*/  FMNMX3.FTZ R2, R2, R117, R189, !PT ;  /* 0x0000007502027276 */ /* 0x000fe400078100bd */
[----:B------:R-:W-:Y:S02]  /*19930*/  FMNMX3.FTZ R3, R3, R239, R248, !PT ;  /* 0x000000ef03037276 */ /* 0x000fe400078100f8 */
[----:B------:R-:W-:Y:S02]  /*19940*/  I2FP.F32.S32 R4, R4 ;  /* 0x0000000400047245 */ /* 0x000fe40000201400 */
[----:B------:R-:W-:-:S02]  /*19950*/  I2FP.F32.S32 R7, R5 ;  /* 0x0000000500077245 */ /* 0x000fc40000201400 */
[----:B------:R-:W-:Y:S02]  /*19960*/  FMNMX3.FTZ R2, R2, R190, R213, !PT ;  /* 0x000000be02027276 */ /* 0x000fe400078100d5 */
[----:B------:R-:W-:Y:S02]  /*19970*/  FSEL R82, R146, -INF , !P4 ;  /* 0xff80000092527808 */ /* 0x000fe40006000000 */
[----:B------:R-:W-:Y:S02]  /*19980*/  I2FP.F32.S32 R5, R6 ;  /* 0x0000000600057245 */ /* 0x000fe40000201400 */
[----:B------:R-:W-:Y:S01]  /*19990*/  FMNMX3.FTZ R3, R3, R249, R113, !PT ;  /* 0x000000f903037276 */ /* 0x000fe20007810071 */
[----:B------:R-:W-:Y:S01]  /*199a0*/  FFMA.FTZ R8, -R149, R4, R173 ;  /* 0x0000000495087223 */ /* 0x000fe200000101ad */
[----:B------:R-:W-:Y:S01]  /*199b0*/  ISETP.GE.AND P6, PT, R9, R151, PT ;  /* 0x000000970900720c */ /* 0x000fe20003fc6270 */
[----:B------:R-:W-:Y:S01]  /*199c0*/  FFMA.FTZ R9, -R149, R7, R165 ;  /* 0x0000000795097223 */ /* 0x000fe200000101a5 */
[----:B------:R-:W-:-:S02]  /*199d0*/  IABS R4, R18 ;  /* 0x0000001200047213 */ /* 0x000fc40000000000 */
[----:B------:R-:W-:Y:S02]  /*199e0*/  FMNMX3.FTZ R2, R2, R215, R208, !PT ;  /* 0x000000d702027276 */ /* 0x000fe400078100d0 */
[----:B------:R-:W-:Y:S01]  /*199f0*/  ISETP.GE.AND P5, PT, R11, R151, PT ;  /* 0x000000970b00720c */ /* 0x000fe20003fa6270 */
[----:B------:R-:W-:Y:S01]  /*19a00*/  FFMA.FTZ R11, -R149, R5, R164 ;  /* 0x00000005950b7223 */ /* 0x000fe200000101a4 */
[----:B------:R-:W-:Y:S02]  /*19a10*/  IABS R7, R17 ;  /* 0x0000001100077213 */ /* 0x000fe40000000000 */
[----:B------:R-:W-:Y:S02]  /*19a20*/  FMNMX3.FTZ R3, R3, R81, R82, !PT ;  /* 0x0000005103037276 */ /* 0x000fe40007810052 */
[----:B------:R-:W-:Y:S01]  /*19a30*/  IABS R5, R19 ;  /* 0x0000001300057213 */ /* 0x000fe20000000000 */
[----:B------:R-:W-:Y:S01]  /*19a40*/  IMAD.MOV.U32 R6, RZ, RZ, R4 ;  /* 0x000000ffff067224 */ /* 0x000fe200078e0004 */
[----:B------:R-:W-:Y:S01]  /*19a50*/  FMNMX3.FTZ R2, R2, R212, R219, !PT ;  /* 0x000000d402027276 */ /* 0x000fe200078100db */
[----:B------:R-:W-:Y:S01]  /*19a60*/  IMAD.MOV.U32 R4, RZ, RZ, R7 ;  /* 0x000000ffff047224 */ /* 0x000fe200078e0007 */
[----:B------:R-:W-:-:S02]  /*19a70*/  ISETP.GE.AND P4, PT, R10, R151, PT ;  /* 0x000000970a00720c */ /* 0x000fc40003f86270 */
[----:B------:R-:W-:Y:S02]  /*19a80*/  FSEL R251, R14, -INF , !P6 ;  /* 0xff8000000efb7808 */ /* 0x000fe40007000000 */
[----:B------:R-:W-:Y:S02]  /*19a90*/  FMNMX3.FTZ R3, R3, R119, R125, !PT ;  /* 0x0000007703037276 */ /* 0x000fe4000781007d */
[----:B------:R-:W-:Y:S02]  /*19aa0*/  I2FP.F32.S32 R7, R5 ;  /* 0x0000000500077245 */ /* 0x000fe40000201400 */
[----:B------:R-:W-:Y:S02]  /*19ab0*/  FMNMX3.FTZ R2, R2, R222, R221, !PT ;  /* 0x000000de02027276 */ /* 0x000fe400078100dd */
[----:B------:R-:W-:Y:S02]  /*19ac0*/  ISETP.GE.AND P1, PT, R12, R151, PT ;  /* 0x000000970c00720c */ /* 0x000fe40003f26270 */
[----:B------:R-:W-:-:S02]  /*19ad0*/  FSEL R132, R13, -INF , !P5 ;  /* 0xff8000000d847808 */ /* 0x000fc40006800000 */
[----:B------:R-:W-:Y:S02]  /*19ae0*/  FSEL R138, R9, -INF , !P4 ;  /* 0xff800000098a7808 */ /* 0x000fe40006000000 */
[----:B------:R-:W-:Y:S01]  /*19af0*/  FMNMX3.FTZ R3, R3, R105, R251, !PT ;  /* 0x0000006903037276 */ /* 0x000fe200078100fb */
[----:B------:R-:W-:Y:S01]  /*19b00*/  FFMA.FTZ R7, -R149, R7, R172 ;  /* 0x0000000795077223 */ /* 0x000fe200000101ac */
[----:B------:R-:W-:Y:S02]  /*19b10*/  FMNMX3.FTZ R2, R2, R218, R226, !PT ;  /* 0x000000da02027276 */ /* 0x000fe400078100e2 */
[----:B------:R-:W-:Y:S02]  /*19b20*/  FSEL R124, R11, -INF , !P3 ;  /* 0xff8000000b7c7808 */ /* 0x000fe40005800000 */
[----:B------:R-:W-:Y:S02]  /*19b30*/  FSEL R142, R8, -INF , !P1 ;  /* 0xff800000088e7808 */ /* 0x000fe40004800000 */
[----:B------:R-:W-:-:S02]  /*19b40*/  FMNMX3.FTZ R3, R3, R132, R138, !PT ;  /* 0x0000008403037276 */ /* 0x000fc4000781008a */
[----:B------:R-:W-:Y:S02]  /*19b50*/  I2FP.F32.S32 R4, R4 ;  /* 0x0000000400047245 */ /* 0x000fe40000201400 */
[----:B------:R-:W-:Y:S02]  /*19b60*/  I2FP.F32.S32 R5, R6 ;  /* 0x0000000600057245 */ /* 0x000fe40000201400 */
[----:B------:R-:W-:Y:S02]  /*19b70*/  FMNMX3.FTZ R2, R2, R231, R230, !PT ;  /* 0x000000e702027276 */ /* 0x000fe400078100e6 */
[----:B------:R-:W-:Y:S02]  /*19b80*/  FSEL R137, R7, -INF , !P0 ;  /* 0xff80000007897808 */ /* 0x000fe40004000000 */
[----:B------:R-:W-:Y:S01]  /*19b90*/  FMNMX3.FTZ R3, R3, R124, R142, !PT ;  /* 0x0000007c03037276 */ /* 0x000fe2000781008e */
[C---:B------:R-:W-:Y:S01]  /*19ba0*/  FFMA.FTZ R10, -R149.reuse, R4, R201 ;  /* 0x00000004950a7223 */ /* 0x040fe200000101c9 */
[----:B------:R-:W-:Y:S01]  /*19bb0*/  MOV R201, R150 ;  /* 0x0000009600c97202 */ /* 0x000fe20000000f00 */
[----:B------:R-:W-:Y:S01]  /*19bc0*/  FFMA.FTZ R12, -R149, R5, R193 ;  /* 0x00000005950c7223 */ /* 0x000fe200000101c1 */
[----:B------:R-:W-:-:S02]  /*19bd0*/  FMNMX3.FTZ R2, R2, R240, R250, !PT ;  /* 0x000000f002027276 */ /* 0x000fc400078100fa */
[----:B------:R-:W-:Y:S02]  /*19be0*/  FMNMX.FTZ R150, R137, R3, !PT ;  /* 0x0000000389967209 */ /* 0x000fe40007810000 */
[----:B------:R-:W-:Y:S02]  /*19bf0*/  IABS R5, R21 ;  /* 0x0000001500057213 */ /* 0x000fe40000000000 */
[----:B------:R-:W-:Y:S02]  /*19c00*/  IABS R4, R22 ;  /* 0x0000001600047213 */ /* 0x000fe40000000000 */
[----:B------:R-:W-:Y:S02]  /*19c10*/  IABS R6, R23 ;  /* 0x0000001700067213 */ /* 0x000fe40000000000 */
[----:B------:R-:W-:Y:S01]  /*19c20*/  FMNMX3.FTZ R2, R2, R103, R85, !PT ;  /* 0x0000006702027276 */ /* 0x000fe20007810055 */
[----:B------:R-:W1:Y:S01]  /*19c30*/  SHFL.BFLY PT, R8, R150, 0x2, 0x1f ;  /* 0x0c401f0096087f89 */ /* 0x000e6200000e0000 */
[----:B------:R-:W-:Y:S01]  /*19c40*/  IMAD.MOV.U32 R3, RZ, RZ, R5 ;  /* 0x000000ffff037224 */ /* 0x000fe200078e0005 */
[----:B------:R-:W-:Y:S01]  /*19c50*/  I2FP.F32.S32 R5, R4 ;  /* 0x0000000400057245 */ /* 0x000fe20000201400 */
[----:B------:R-:W-:Y:S01]  /*19c60*/  IMAD.MOV.U32 R4, RZ, RZ, R6 ;  /* 0x000000ffff047224 */ /* 0x000fe200078e0006 */
[----:B------:R-:W-:-:S02]  /*19c70*/  FMNMX3.FTZ R2, R2, R144, R127, !PT ;  /* 0x0000009002027276 */ /* 0x000fc4000781007f */
[----:B------:R-:W-:Y:S02]  /*19c80*/  IABS R7, R20 ;  /* 0x0000001400077213 */ /* 0x000fe40000000000 */
[----:B------:R-:W-:Y:S02]  /*19c90*/  FMNMX3.FTZ R2, R2, R87, R128, !PT ;  /* 0x0000005702027276 */ /* 0x000fe40007810080 */
[----:B------:R-:W-:Y:S01]  /*19ca0*/  I2FP.F32.S32 R6, R3 ;  /* 0x0000000300067245 */ /* 0x000fe20000201400 */
[----:B------:R-:W-:Y:S01]  /*19cb0*/  FFMA.FTZ R5, -R149, R5, R201 ;  /* 0x0000000595057223 */ /* 0x000fe200000101c9 */
[----:B------:R-:W-:Y:S02]  /*19cc0*/  MOV R3, R7 ;  /* 0x0000000700037202 */ /* 0x000fe40000000f00 */
[----:B------:R-:W-:Y:S02]  /*19cd0*/  I2FP.F32.S32 R4, R4 ;  /* 0x0000000400047245 */ /* 0x000fe40000201400 */
[----:B------:R-:W-:-:S02]  /*19ce0*/  FSEL R133, R12, -INF , !P6 ;  /* 0xff8000000c857808 */ /* 0x000fc40007000000 */
[----:B------:R-:W-:Y:S01]  /*19cf0*/  FMNMX3.FTZ R2, R2, R129, R140, !PT ;  /* 0x0000008102027276 */ /* 0x000fe2000781008c */
[C---:B------:R-:W-:Y:S01]  /*19d00*/  FFMA.FTZ R6, -R149.reuse, R6, R200 ;  /* 0x0000000695067223 */ /* 0x040fe200000101c8 */
[----:B------:R-:W-:Y:S01]  /*19d10*/  I2FP.F32.S32 R3, R3 ;  /* 0x0000000300037245 */ /* 0x000fe20000201400 */
[----:B------:R-:W-:Y:S01]  /*19d20*/  FFMA.FTZ R4, -R149, R4, R209 ;  /* 0x0000000495047223 */ /* 0x000fe200000101d1 */
[----:B------:R-:W-:Y:S02]  /*19d30*/  FSEL R135, R10, -INF , !P5 ;  /* 0xff8000000a877808 */ /* 0x000fe40006800000 */
[----:B------:R-:W-:Y:S02]  /*19d40*/  FSEL R130, R5, -INF , !P4 ;  /* 0xff80000005827808 */ /* 0x000fe40006000000 */
[----:B------:R-:W-:Y:S01]  /*19d50*/  FMNMX3.FTZ R2, R2, R145, R133, !PT ;  /* 0x0000009102027276 */ /* 0x000fe20007810085 */
[----:B------:R-:W-:Y:S01]  /*19d60*/  FFMA.FTZ R3, -R149, R3, R205 ;  /* 0x0000000395037223 */ /* 0x000fe200000101cd */
[----:B------:R-:W-:-:S02]  /*19d70*/  FSEL R101, R6, -INF , !P3 ;  /* 0xff80000006657808 */ /* 0x000fc40005800000 */
[----:B------:R-:W-:Y:S02]  /*19d80*/  FSEL R118, R4, -INF , !P1 ;  /* 0xff80000004767808 */ /* 0x000fe40004800000 */
[----:B------:R-:W-:Y:S02]  /*19d90*/  FMNMX3.FTZ R2, R2, R135, R130, !PT ;  /* 0x0000008702027276 */ /* 0x000fe40007810082 */
[----:B------:R-:W-:Y:S02]  /*19da0*/  FSEL R120, R3, -INF , !P0 ;  /* 0xff80000003787808 */ /* 0x000fe40004000000 */
[----:B------:R-:W-:Y:S01]  /*19db0*/  FMNMX3.FTZ R2, R2, R101, R118, !PT ;  /* 0x0000006502027276 */ /* 0x000fe20007810076 */
[----:B------:R-:W-:Y:S01]  /*19dc0*/  IMAD.MOV.U32 R209, RZ, RZ, R197 ;  /* 0x000000ffffd17224 */ /* 0x000fe200078e00c5 */
[----:B-1----:R-:W-:Y:S02]  /*19dd0*/  FMNMX.FTZ R150, R150, R8, !PT ;  /* 0x0000000896967209 */ /* 0x002fe40007810000 */
[----:B------:R-:W-:-:S02]  /*19de0*/  MOV R197, R148 ;  /* 0x0000009400c57202 */ /* 0x000fc40000000f00 */
[----:B------:R-:W-:Y:S02]  /*19df0*/  FMNMX.FTZ R148, R120, R2, !PT ;  /* 0x0000000278947209 */ /* 0x000fe40007810000 */
[----:B------:R-:W1:Y:S04]  /*19e00*/  SHFL.BFLY PT, R2, R150, 0x1, 0x1f ;  /* 0x0c201f0096027f89 */ /* 0x000e6800000e0000 */
[----:B------:R-:W3:Y:S01]  /*19e10*/  SHFL.BFLY PT, R3, R148, 0x2, 0x1f ;  /* 0x0c401f0094037f89 */ /* 0x000ee200000e0000 */
[----:B------:R-:W4:Y:S01]  /*19e20*/  S2UR UR8, SR_CgaCtaId ;  /* 0x00000000000879c3 */ /* 0x000f220000008800 */
[----:B------:R-:W-:Y:S01]  /*19e30*/  IMAD.MOV.U32 R205, RZ, RZ, R204 ;  /* 0x000000ffffcd7224 */ /* 0x000fe200078e00cc */
[----:B-1----:R-:W-:Y:S02]  /*19e40*/  FMNMX.FTZ R150, R150, R2, !PT ;  /* 0x0000000296967209 */ /* 0x002fe40007810000 */
[----:B---3--:R-:W-:-:S03]  /*19e50*/  FMNMX.FTZ R148, R148, R3, !PT ;  /* 0x0000000394947209 */ /* 0x008fc60007810000 */
[----:B--2---:R-:W-:Y:S01]  /*19e60*/  FMUL.FTZ R5, R0, R150 ;  /* 0x0000009600057220 */ /* 0x004fe20000410000 */
[----:B------:R-:W-:Y:S01]  /*19e70*/  FSETP.NEU.FTZ.AND P0, PT, R150, -INF , PT ;  /* 0xff8000009600780b */ /* 0x000fe20003f1d000 */
[----:B------:R-:W1:Y:S03]  /*19e80*/  SHFL.BFLY PT, R3, R148, 0x1, 0x1f ;  /* 0x0c201f0094037f89 */ /* 0x000e6600000e0000 */
[----:B------:R-:W-:-:S05]  /*19e90*/  FSEL R5, R5, RZ, P0 ;  /* 0x000000ff05057208 */ /* 0x000fca0000000000 */
[----:B------:R-:W-:-:S04]  /*19ea0*/  FFMA.FTZ R2, R25, R0, -R5 ;  /* 0x0000000019027223 */ /* 0x000fc80000010805 */
[----:B------:R2:W-:Y:S02]  /*19eb0*/  MUFU.EX2 R204, R2 ;  /* 0x0000000200cc7308 */ /* 0x0005e40000000800 */
[----:B--2---:R-:W-:-:S06]  /*19ec0*/  FFMA.FTZ R2, R68, R0, -R5 ;  /* 0x0000000044027223 */ /* 0x004fcc0000010805 */
        /* <DEDUP_REMOVED lines=13> */
[----:B-1----:R-:W-:-:S05]  /*19fa0*/  IMAD.IADD R2, R188, 0x1, R197 ;  /* 0x00000001bc027824 */ /* 0x002fca00078e02c5 */
[----:B------:R-:W-:Y:S01]  /*19fb0*/  LEA R160, R2, UR8, 0x1 ;  /* 0x0000000802a07c11 */ /* 0x000fe2000f8e08ff */
[----:B------:R-:W-:-:S04]  /*19fc0*/  FFMA.FTZ R2, R75, R0, -R3 ;  /* 0x000000004b027223 */ /* 0x000fc80000010803 */
[----:B------:R1:W-:Y:S01]  /*19fd0*/  MUFU.EX2 R194, R2 ;  /* 0x0000000200c27308 */ /* 0x0003e20000000800 */
[----:B------:R-:W-:Y:S02]  /*19fe0*/  IMAD.MOV.U32 R122, RZ, RZ, R205 ;  /* 0x000000ffff7a7224 */ /* 0x000fe400078e00cd */
[-CC-:B-1----:R-:W-:Y:S01]  /*19ff0*/  FFMA.FTZ R2, R28, R0.reuse, -R3.reuse ;  /* 0x000000001c027223 */ /* 0x182fe20000010803 */
[----:B------:R-:W-:Y:S02]  /*1a000*/  IMAD.IADD R136, R152, 0x1, R160 ;  /* 0x0000000198887824 */ /* 0x000fe400078e02a0 */
[----:B------:R-:W-:Y:S01]  /*1a010*/  FFMA.FTZ R4, R24, R0, -R3 ;  /* 0x0000000018047223 */ /* 0x000fe20000010803 */
[----:B------:R-:W-:Y:S01]  /*1a020*/  IADD3 R164, PT, PT, R209, R160, RZ ;  /* 0x000000a0d1a47210 */ /* 0x000fe20007ffe0ff */
[----:B------:R1:W-:Y:S01]  /*1a030*/  MUFU.EX2 R195, R2 ;  /* 0x0000000200c37308 */ /* 0x0003e20000000800 */
[----:B------:R-:W4:Y:S04]  /*1a040*/  LDSM.16.MT88.4 R24, [R160+0xa000] ;  /* 0x00a00000a018783b */ /* 0x000f280000004200 */
[----:B------:R-:W5:Y:S03]  /*1a050*/  LDSM.16.MT88.4 R20, [R136+0xa000] ;  /* 0x00a000008814783b */ /* 0x000f660000004200 */
[----:B------:R-:W4:Y:S01]  /*1a060*/  MUFU.EX2 R197, R4 ;  /* 0x0000000400c57308 */ /* 0x000f220000000800 */
[----:B------:R-:W5:Y:S01]  /*1a070*/  LDSM.16.MT88.4 R12, [R164+0xa000] ;  /* 0x00a00000a40c783b */ /* 0x000f620000004200 */
[----:B---3--:R-:W-:-:S02]  /*1a080*/  F2FP.BF16.F32.PACK_AB R8, R6, R204 ;  /* 0x000000cc0608723e */ /* 0x008fc400000010ff */
[----:B--2---:R-:W-:Y:S01]  /*1a090*/  F2FP.BF16.F32.PACK_AB R10, R206, R207 ;  /* 0x000000cfce0a723e */ /* 0x004fe200000010ff */
[----:B------:R-:W-:Y:S01]  /*1a0a0*/  LDSM.16.MT88.4 R28, [R160+0xa800] ;  /* 0x00a80000a01c783b */ /* 0x000fe20000004200 */
[----:B-1----:R-:W-:-:S04]  /*1a0b0*/  FFMA.FTZ R2, R63, R0, -R3 ;  /* 0x000000003f027223 */ /* 0x002fc80000010803 */
[----:B------:R1:W2:Y:S02]  /*1a0c0*/  MUFU.EX2 R202, R2 ;  /* 0x0000000200ca7308 */ /* 0x0002a40000000800 */
[----:B-1----:R-:W-:-:S06]  /*1a0d0*/  FFMA.FTZ R2, R62, R0, -R5 ;  /* 0x000000003e027223 */ /* 0x002fcc0000010805 */
[----:B------:R1:W3:Y:S02]  /*1a0e0*/  MUFU.EX2 R205, R2 ;  /* 0x0000000200cd7308 */ /* 0x0002e40000000800 */
[----:B-1----:R-:W-:-:S06]  /*1a0f0*/  FFMA.FTZ R2, R60, R0, -R5 ;  /* 0x000000003c027223 */ /* 0x002fcc0000010805 */
[----:B------:R1:W-:Y:S02]  /*1a100*/  MUFU.EX2 R210, R2 ;  /* 0x0000000200d27308 */ /* 0x0003e40000000800 */
[----:B-1----:R-:W-:-:S06]  /*1a110*/  FFMA.FTZ R2, R33, R0, -R5 ;  /* 0x0000000021027223 */ /* 0x002fcc0000010805 */
[----:B------:R1:W3:Y:S01]  /*1a120*/  MUFU.EX2 R209, R2 ;  /* 0x0000000200d17308 */ /* 0x0002e20000000800 */
[----:B------:R-:W-:-:S05]  /*1a130*/  IMAD.IADD R7, R152, 0x1, R164 ;  /* 0x0000000198077824 */ /* 0x000fca00078e02a4 */
[----:B------:R-:W3:Y:S01]  /*1a140*/  LDSM.16.MT88.4 R16, [R7+0xa000] ;  /* 0x00a000000710783b */ /* 0x000ee20000004200 */
[----:B-1----:R-:W-:-:S04]  /*1a150*/  FFMA.FTZ R2, R79, R0, -R3 ;  /* 0x000000004f027223 */ /* 0x002fc80000010803 */
[----:B------:R1:W-:Y:S02]  /*1a160*/  MUFU.EX2 R75, R2 ;  /* 0x00000002004b7308 */ /* 0x0003e40000000800 */
[----:B-1----:R-:W-:-:S06]  /*1a170*/  FFMA.FTZ R2, R84, R0, -R3 ;  /* 0x0000000054027223 */ /* 0x002fcc0000010803 */
[----:B------:R1:W3:Y:S02]  /*1a180*/  MUFU.EX2 R198, R2 ;  /* 0x0000000200c67308 */ /* 0x0002e40000000800 */
[----:B-1----:R-:W-:-:S06]  /*1a190*/  FFMA.FTZ R2, R88, R0, -R3 ;  /* 0x0000000058027223 */ /* 0x002fcc0000010803 */
[----:B------:R1:W-:Y:S01]  /*1a1a0*/  MUFU.EX2 R196, R2 ;  /* 0x0000000200c47308 */ /* 0x0003e20000000800 */
[----:B----4-:R-:W-:Y:S02]  /*1a1b0*/  F2FP.BF16.F32.PACK_AB R9, R194, R197 ;  /* 0x000000c5c209723e */ /* 0x010fe400000010ff */
[----:B--2---:R-:W-:Y:S01]  /*1a1c0*/  F2FP.BF16.F32.PACK_AB R11, R202, R195 ;  /* 0x000000c3ca0b723e */ /* 0x004fe200000010ff */
[----:B-1----:R-:W-:-:S04]  /*1a1d0*/  FFMA.FTZ R2, R92, R0, -R3 ;  /* 0x000000005c027223 */ /* 0x002fc80000010803 */
[----:B------:R1:W2:Y:S02]  /*1a1e0*/  MUFU.EX2 R200, R2 ;  /* 0x0000000200c87308 */ /* 0x0002a40000000800 */
[----:B------:R-:W-:Y:S01]  /*1a1f0*/  HMMA.16816.F32.BF16 R36, R8, R24, RZ ;  /* 0x000000180824723c */ /* 0x000fe200000418ff */
[----:B-1----:R-:W-:-:S05]  /*1a200*/  FFMA.FTZ R2, R77, R0, -R5 ;  /* 0x000000004d027223 */ /* 0x002fca0000010805 */
[----:B------:R1:W-:Y:S02]  /*1a210*/  MUFU.EX2 R74, R2 ;  /* 0x00000002004a7308 */ /* 0x0003e40000000800 */
[----:B------:R-:W-:Y:S01]  /*1a220*/  HMMA.16816.F32.BF16 R40, R8, R26, RZ ;  /* 0x0000001a0828723c */ /* 0x000fe200000418ff */
[----:B-1----:R-:W-:-:S05]  /*1a230*/  FFMA.FTZ R2, R73, R0, -R5 ;  /* 0x0000000049027223 */ /* 0x002fca0000010805 */
[----:B------:R1:W4:Y:S02]  /*1a240*/  MUFU.EX2 R199, R2 ;  /* 0x0000000200c77308 */ /* 0x0003240000000800 */
[C---:B-----5:R-:W-:Y:S08]  /*1a250*/  HMMA.16816.F32.BF16 R32, R8.reuse, R20, RZ ;  /* 0x000000140820723c */ /* 0x060ff000000418ff */
[----:B------:R-:W-:Y:S01]  /*1a260*/  HMMA.16816.F32.BF16 R24, R8, R22, RZ ;  /* 0x000000160818723c */ /* 0x000fe200000418ff */
[----:B------:R-:W5:Y:S01]  /*1a270*/  LDSM.16.MT88.4 R20, [R136+0xa800] ;  /* 0x00a800008814783b */ /* 0x000f620000004200 */
[----:B-1----:R-:W-:-:S04]  /*1a280*/  FFMA.FTZ R2, R71, R0, -R5 ;  /* 0x0000000047027223 */ /* 0x002fc80000010805 */
[----:B------:R1:W-:Y:S02]  /*1a290*/  MUFU.EX2 R193, R2 ;  /* 0x0000000200c17308 */ /* 0x0003e40000000800 */
[----:B-1----:R-:W-:-:S06]  /*1a2a0*/  FFMA.FTZ R2, R69, R0, -R5 ;  /* 0x0000000045027223 */ /* 0x002fcc0000010805 */
[----:B------:R1:W4:Y:S01]  /*1a2b0*/  MUFU.EX2 R201, R2 ;  /* 0x0000000200c97308 */ /* 0x0003220000000800 */
[----:B------:R-:W-:Y:S01]  /*1a2c0*/  HMMA.16816.F32.BF16 R52, R8, R12, RZ ;  /* 0x0000000c0834723c */ /* 0x000fe200000418ff */
[----:B-1----:R-:W-:-:S06]  /*1a2d0*/  FFMA.FTZ R2, R102, R0, -R3 ;  /* 0x0000000066027223 */ /* 0x002fcc0000010803 */
[----:B------:R1:W-:Y:S01]  /*1a2e0*/  MUFU.EX2 R72, R2 ;  /* 0x0000000200487308 */ /* 0x0003e20000000800 */
[----:B------:R-:W-:Y:S01]  /*1a2f0*/  HMMA.16816.F32.BF16 R56, R8, R14, RZ ;  /* 0x0000000e0838723c */ /* 0x000fe200000418ff */
[----:B------:R-:W4:Y:S01]  /*1a300*/  LDSM.16.MT88.4 R12, [R7+0xa800] ;  /* 0x00a80000070c783b */ /* 0x000f220000004200 */
[----:B-1----:R-:W-:-:S05]  /*1a310*/  FFMA.FTZ R2, R108, R0, -R3 ;  /* 0x000000006c027223 */ /* 0x002fca0000010803 */
[----:B------:R1:W4:Y:S01]  /*1a320*/  MUFU.EX2 R187, R2 ;  /* 0x0000000200bb7308 */ /* 0x0003220000000800 */
[----:B---3--:R-:W-:Y:S01]  /*1a330*/  HMMA.16816.F32.BF16 R48, R8, R16, RZ ;  /* 0x000000100830723c */ /* 0x008fe200000418ff */
[----:B-1----:R-:W-:-:S06]  /*1a340*/  FFMA.FTZ R2, R106, R0, -R3 ;  /* 0x000000006a027223 */ /* 0x002fcc0000010803 */
[----:B------:R1:W-:Y:S01]  /*1a350*/  MUFU.EX2 R76, R2 ;  /* 0x00000002004c7308 */ /* 0x0003e20000000800 */
[----:B------:R-:W-:Y:S01]  /*1a360*/  HMMA.16816.F32.BF16 R44, R8, R18, RZ ;  /* 0x00000012082c723c */ /* 0x000fe200000418ff */
[----:B------:R-:W3:Y:S01]  /*1a370*/  LDSM.16.MT88.4 R16, [R164+0xa800] ;  /* 0x00a80000a410783b */ /* 0x000ee20000004200 */
[----:B-1----:R-:W-:-:S05]  /*1a380*/  FFMA.FTZ R2, R111, R0, -R3 ;  /* 0x000000006f027223 */ /* 0x002fca0000010803 */
[----:B------:R1:W3:Y:S01]  /*1a390*/  MUFU.EX2 R188, R2 ;  /* 0x0000000200bc7308 */ /* 0x0002e20000000800 */
[----:B------:R-:W-:Y:S02]  /*1a3a0*/  F2FP.BF16.F32.PACK_AB R8, R205, R211 ;  /* 0x000000d3cd08723e */ /* 0x000fe400000010ff */
[----:B------:R-:W-:Y:S02]  /*1a3b0*/  F2FP.BF16.F32.PACK_AB R10, R209, R210 ;  /* 0x000000d2d10a723e */ /* 0x000fe400000010ff */
[----:B------:R-:W-:Y:S02]  /*1a3c0*/  F2FP.BF16.F32.PACK_AB R9, R198, R75 ;  /* 0x0000004bc609723e */ /* 0x000fe400000010ff */
[----:B--2---:R-:W-:Y:S01]  /*1a3d0*/  F2FP.BF16.F32.PACK_AB R11, R200, R196 ;  /* 0x000000c4c80b723e */ /* 0x004fe200000010ff */
[----:B-1----:R-:W-:-:S04]  /*1a3e0*/  FFMA.FTZ R2, R116, R0, -R5 ;  /* 0x0000000074027223 */ /* 0x002fc80000010805 */
[----:B------:R1:W-:Y:S02]  /*1a3f0*/  MUFU.EX2 R183, R2 ;  /* 0x0000000200b77308 */ /* 0x0003e40000000800 */
[----:B------:R-:W-:Y:S01]  /*1a400*/  HMMA.16816.F32.BF16 R60, R8, R28, R36 ;  /* 0x0000001c083c723c */ /* 0x000fe20000041824 */
[----:B-1----:R-:W-:-:S05]  /*1a410*/  FFMA.FTZ R2, R89, R0, -R5 ;  /* 0x0000000059027223 */ /* 0x002fca0000010805 */
[----:B------:R1:W2:Y:S02]  /*1a420*/  MUFU.EX2 R186, R2 ;  /* 0x0000000200ba7308 */ /* 0x0002a40000000800 */
[----:B-----5:R-:W-:Y:S01]  /*1a430*/  HMMA.16816.F32.BF16 R36, R8, R20, R32 ;  /* 0x000000140824723c */ /* 0x020fe20000041820 */
[----:B-1----:R-:W-:-:S05]  /*1a440*/  FFMA.FTZ R2, R86, R0, -R5 ;  /* 0x0000000056027223 */ /* 0x002fca0000010805 */
[----:B------:R1:W-:Y:S02]  /*1a450*/  MUFU.EX2 R182, R2 ;  /* 0x0000000200b67308 */ /* 0x0003e40000000800 */
[C---:B------:R-:W-:Y:S01]  /*1a460*/  HMMA.16816.F32.BF16 R64, R8.reuse, R30, R40 ;  /* 0x0000001e0840723c */ /* 0x040fe20000041828 */
[----:B------:R-:W5:Y:S07]  /*1a470*/  LDSM.16.MT88.4 R28, [R160+0xb000] ;  /* 0x00b00000a01c783b */ /* 0x000f6e0000004200 */
[----:B------:R-:W-:Y:S01]  /*1a480*/  HMMA.16816.F32.BF16 R32, R8, R22, R24 ;  /* 0x000000160820723c */ /* 0x000fe20000041818 */
[----:B------:R-:W2:Y:S01]  /*1a490*/  LDSM.16.MT88.4 R24, [R136+0xb000] ;  /* 0x00b000008818783b */ /* 0x000ea20000004200 */
[----:B-1----:R-:W-:-:S04]  /*1a4a0*/  FFMA.FTZ R2, R83, R0, -R5 ;  /* 0x0000000053027223 */ /* 0x002fc80000010805 */
[----:B------:R1:W2:Y:S02]  /*1a4b0*/  MUFU.EX2 R185, R2 ;  /* 0x0000000200b97308 */ /* 0x0002a40000000800 */
[----:B----4-:R-:W-:Y:S01]  /*1a4c0*/  HMMA.16816.F32.BF16 R40, R8, R12, R48 ;  /* 0x0000000c0828723c */ /* 0x010fe20000041830 */
[----:B-1----:R-:W-:-:S05]  /*1a4d0*/  FFMA.FTZ R2, R134, R0, -R3 ;  /* 0x0000000086027223 */ /* 0x002fca0000010803 */
[----:B------:R1:W-:Y:S02]  /*1a4e0*/  MUFU.EX2 R178, R2 ;  /* 0x0000000200b27308 */ /* 0x0003e40000000800 */
[----:B------:R-:W-:Y:S01]  /*1a4f0*/  HMMA.16816.F32.BF16 R20, R8, R14, R44 ;  /* 0x0000000e0814723c */ /* 0x000fe2000004182c */
[----:B------:R-:W4:Y:S01]  /*1a500*/  LDSM.16.MT88.4 R12, [R7+0xb000] ;  /* 0x00b00000070c783b */ /* 0x000f220000004200 */
[----:B-1----:R-:W-:-:S04]  /*1a510*/  FFMA.FTZ R2, R123, R0, -R3 ;  /* 0x000000007b027223 */ /* 0x002fc80000010803 */
[----:B------:R1:W4:Y:S02]  /*1a520*/  MUFU.EX2 R176, R2 ;  /* 0x0000000200b07308 */ /* 0x0003240000000800 */
[----:B---3--:R-:W-:Y:S01]  /*1a530*/  HMMA.16816.F32.BF16 R52, R8, R16, R52 ;  /* 0x000000100834723c */ /* 0x008fe20000041834 */
[----:B-1----:R-:W-:-:S05]  /*1a540*/  FFMA.FTZ R2, R121, R0, -R3 ;  /* 0x0000000079027223 */ /* 0x002fca0000010803 */
[----:B------:R1:W-:Y:S02]  /*1a550*/  MUFU.EX2 R175, R2 ;  /* 0x0000000200af7308 */ /* 0x0003e40000000800 */
[----:B------:R-:W-:Y:S01]  /*1a560*/  HMMA.16816.F32.BF16 R56, R8, R18, R56 ;  /* 0x000000120838723c */ /* 0x000fe20000041838 */
[----:B------:R-:W3:Y:S01]  /*1a570*/  LDSM.16.MT88.4 R16, [R164+0xb000] ;  /* 0x00b00000a410783b */ /* 0x000ee20000004200 */
[----:B-1----:R-:W-:-:S04]  /*1a580*/  FFMA.FTZ R2, R126, R0, -R3 ;  /* 0x000000007e027223 */ /* 0x002fc80000010803 */
        /* <DEDUP_REMOVED lines=10> */
[----:B-1----:R-:W-:-:S05]  /*1a630*/  FFMA.FTZ R2, R80, R0, -R5 ;  /* 0x0000000050027223 */ /* 0x002fca0000010805 */
[----:B------:R1:W-:Y:S02]  /*1a640*/  MUFU.EX2 R171, R2 ;  /* 0x0000000200ab7308 */ /* 0x0003e40000000800 */
[C---:B------:R-:W-:Y:S01]  /*1a650*/  HMMA.16816.F32.BF16 R64, R8.reuse, R30, R64 ;  /* 0x0000001e0840723c */ /* 0x040fe20000041840 */
[----:B------:R-:W5:Y:S07]  /*1a660*/  LDSM.16.MT88.4 R28, [R160+0xb800] ;  /* 0x00b80000a01c783b */ /* 0x000f6e0000004200 */
[----:B--2---:R-:W-:Y:S01]  /*1a670*/  HMMA.16816.F32.BF16 R36, R8, R24, R36 ;  /* 0x000000180824723c */ /* 0x004fe20000041824 */
[----:B-1----:R-:W-:-:S07]  /*1a680*/  FFMA.FTZ R2, R94, R0, -R5 ;  /* 0x000000005e027223 */ /* 0x002fce0000010805 */
        /* <DEDUP_REMOVED lines=8> */
[----:B------:R-:W-:Y:S01]  /*1a710*/  HMMA.16816.F32.BF16 R20, R8, R14, R20 ;  /* 0x0000000e0814723c */ /* 0x000fe20000041814 */
[----:B------:R-:W4:Y:S01]  /*1a720*/  LDSM.16.MT88.4 R12, [R7+0xb800] ;  /* 0x00b80000070c783b */ /* 0x000f220000004200 */
[----:B--2---:R-:W-:-:S05]  /*1a730*/  FFMA.FTZ R2, R95, R0, -R3 ;  /* 0x000000005f027223 */ /* 0x004fca0000010803 */
[----:B------:R2:W-:Y:S01]  /*1a740*/  MUFU.EX2 R161, R2 ;  /* 0x0000000200a17308 */ /* 0x0005e20000000800 */
[C---:B---3--:R-:W-:Y:S08]  /*1a750*/  HMMA.16816.F32.BF16 R52, R8.reuse, R16, R52 ;  /* 0x000000100834723c */ /* 0x048ff00000041834 */
[----:B------:R-:W-:Y:S01]  /*1a760*/  HMMA.16816.F32.BF16 R68, R8, R18, R56 ;  /* 0x000000120844723c */ /* 0x000fe20000041838 */
[----:B------:R-:W3:Y:S01]  /*1a770*/  LDSM.16.MT88.4 R16, [R164+0xb800] ;  /* 0x00b80000a410783b */ /* 0x000ee20000004200 */
[----:B--2---:R-:W-:-:S04]  /*1a780*/  FFMA.FTZ R2, R141, R0, -R3 ;  /* 0x000000008d027223 */ /* 0x004fc80000010803 */
[----:B------:R2:W3:Y:S01]  /*1a790*/  MUFU.EX2 R152, R2 ;  /* 0x0000000200987308 */ /* 0x0004e20000000800 */
[----:B------:R-:W-:Y:S01]  /*1a7a0*/  IMAD.MOV.U32 R84, RZ, RZ, R145 ;  /* 0x000000ffff547224 */ /* 0x000fe200078e0091 */
[----:B------:R-:W-:Y:S01]  /*1a7b0*/  F2FP.BF16.F32.PACK_AB R8, R186, R183 ;  /* 0x000000b7ba08723e */ /* 0x000fe200000010ff */
[----:B--2---:R-:W-:-:S05]  /*1a7c0*/  FFMA.FTZ R2, R93, R0, -R5 ;  /* 0x000000005d027223 */ /* 0x004fca0000010805 */
[----:B------:R2:W-:Y:S01]  /*1a7d0*/  MUFU.EX2 R146, R2 ;  /* 0x0000000200927308 */ /* 0x0005e20000000800 */
[----:B------:R-:W-:Y:S02]  /*1a7e0*/  F2FP.BF16.F32.PACK_AB R10, R185, R182 ;  /* 0x000000b6b90a723e */ /* 0x000fe400000010ff */
[----:B------:R-:W-:Y:S02]  /*1a7f0*/  F2FP.BF16.F32.PACK_AB R9, R176, R178 ;  /* 0x000000b2b009723e */ /* 0x000fe400000010ff */
[----:B------:R-:W-:Y:S01]  /*1a800*/  F2FP.BF16.F32.PACK_AB R11, R174, R175 ;  /* 0x000000afae0b723e */ /* 0x000fe200000010ff */
[----:B--2---:R-:W-:-:S04]  /*1a810*/  FFMA.FTZ R2, R153, R0, -R5 ;  /* 0x0000000099027223 */ /* 0x004fc80000010805 */
[----:B------:R2:W3:Y:S01]  /*1a820*/  MUFU.EX2 R147, R2 ;  /* 0x0000000200937308 */ /* 0x0004e20000000800 */
[----:B------:R-:W-:Y:S01]  /*1a830*/  MOV R153, R144 ;  /* 0x0000009000997202 */ /* 0x000fe20000000f00 */
        /* <DEDUP_REMOVED lines=13> */
[----:B----4-:R-:W-:Y:S01]  /*1a910*/  HMMA.16816.F32.BF16 R44, R8, R12, R44 ;  /* 0x0000000c082c723c */ /* 0x010fe2000004182c */
[----:B------:R-:W-:Y:S01]  /*1a920*/  MOV R83, R140 ;  /* 0x0000008c00537202 */ /* 0x000fe20000000f00 */
[----:B--2---:R-:W-:-:S05]  /*1a930*/  FFMA.FTZ R2, R159, R0, -R3 ;  /* 0x000000009f027223 */ /* 0x004fca0000010803 */
[----:B------:R2:W4:Y:S01]  /*1a940*/  MUFU.EX2 R142, R2 ;  /* 0x00000002008e7308 */ /* 0x0005220000000800 */
[----:B------:R-:W-:Y:S01]  /*1a950*/  HMMA.16816.F32.BF16 R20, R8, R14, R20 ;  /* 0x0000000e0814723c */ /* 0x000fe20000041814 */
[----:B------:R-:W4:Y:S01]  /*1a960*/  LDSM.16.MT88.4 R12, [R7+0xc000] ;  /* 0x00c00000070c783b */ /* 0x000f220000004200 */
[----:B------:R-:W-:Y:S02]  /*1a970*/  IMAD.MOV.U32 R79, RZ, RZ, R137 ;  /* 0x000000ffff4f7224 */ /* 0x000fe400078e0089 */
[----:B--2---:R-:W-:-:S04]  /*1a980*/  FFMA.FTZ R2, R158, R0, -R3 ;  /* 0x000000009e027223 */ /* 0x004fc80000010803 */
[----:B------:R2:W-:Y:S01]  /*1a990*/  MUFU.EX2 R141, R2 ;  /* 0x00000002008d7308 */ /* 0x0005e20000000800 */
[----:B---3--:R-:W-:Y:S01]  /*1a9a0*/  HMMA.16816.F32.BF16 R56, R8, R16, R52 ;  /* 0x000000100838723c */ /* 0x008fe20000041834 */
[----:B------:R-:W-:-:S07]  /*1a9b0*/  IMAD.MOV.U32 R4, RZ, RZ, R138 ;  /* 0x000000ffff047224 */ /* 0x000fce00078e008a */
[----:B------:R-:W-:Y:S01]  /*1a9c0*/  HMMA.16816.F32.BF16 R68, R8, R18, R68 ;  /* 0x000000120844723c */ /* 0x000fe20000041844 */
[----:B------:R-:W3:Y:S01]  /*1a9d0*/  LDSM.16.MT88.4 R16, [R164+0xc000] ;  /* 0x00c00000a410783b */ /* 0x000ee20000004200 */
[----:B--2---:R-:W-:-:S04]  /*1a9e0*/  FFMA.FTZ R2, R100, R0, -R3 ;  /* 0x0000000064027223 */ /* 0x004fc80000010803 */
[----:B------:R2:W3:Y:S01]  /*1a9f0*/  MUFU.EX2 R140, R2 ;  /* 0x00000002008c7308 */ /* 0x0004e20000000800 */
        /* <DEDUP_REMOVED lines=22> */
[----:B--2---:R-:W-:Y:S01]  /*1ab60*/  FFMA.FTZ R2, R168, R0, -R3 ;  /* 0x00000000a8027223 */ /* 0x004fe20000010803 */
[----:B------:R-:W-:-:S05]  /*1ab70*/  MOV R168, R132 ;  /* 0x0000008400a87202 */ /* 0x000fca0000000f00 */
[----:B------:R2:W4:Y:S01]  /*1ab80*/  MUFU.EX2 R132, R2 ;  /* 0x0000000200847308 */ /* 0x0005220000000800 */
[----:B------:R-:W-:Y:S01]  /*1ab90*/  HMMA.16816.F32.BF16 R20, R8, R14, R20 ;  /* 0x0000000e0814723c */ /* 0x000fe20000041814 */
[----:B------:R-:W4:Y:S01]  /*1aba0*/  LDSM.16.MT88.4 R12, [R7+0xc800] ;  /* 0x00c80000070c783b */ /* 0x000f220000004200 */
[----:B------:R-:W-:Y:S01]  /*1abb0*/  IMAD.MOV.U32 R73, RZ, RZ, R79 ;  /* 0x000000ffff497224 */ /* 0x000fe200078e004f */
[----:B------:R-:W-:Y:S01]  /*1abc0*/  MOV R79, R127 ;  /* 0x0000007f004f7202 */ /* 0x000fe20000000f00 */
[----:B--2---:R-:W-:-:S04]  /*1abd0*/  FFMA.FTZ R2, R167, R0, -R3 ;  /* 0x00000000a7027223 */ /* 0x004fc80000010803 */
[----:B------:R2:W-:Y:S01]  /*1abe0*/  MUFU.EX2 R131, R2 ;  /* 0x0000000200837308 */ /* 0x0005e20000000800 */
[----:B---3--:R-:W-:Y:S01]  /*1abf0*/  HMMA.16816.F32.BF16 R56, R8, R16, R56 ;  /* 0x000000100838723c */ /* 0x008fe20000041838 */
[----:B------:R-:W-:Y:S01]  /*1ac00*/  MOV R163, R130 ;  /* 0x0000008200a37202 */ /* 0x000fe20000000f00 */
[----:B--2---:R-:W-:Y:S01]  /*1ac10*/  FFMA.FTZ R2, R170, R0, -R3 ;  /* 0x00000000aa027223 */ /* 0x004fe20000010803 */
[----:B------:R-:W-:-:S04]  /*1ac20*/  IMAD.MOV.U32 R170, RZ, RZ, R133 ;  /* 0x000000ffffaa7224 */ /* 0x000fc800078e0085 */
[----:B------:R2:W3:Y:S01]  /*1ac30*/  MUFU.EX2 R133, R2 ;  /* 0x0000000200857308 */ /* 0x0004e20000000800 */
[----:B------:R-:W-:Y:S01]  /*1ac40*/  HMMA.16816.F32.BF16 R68, R8, R18, R68 ;  /* 0x000000120844723c */ /* 0x000fe20000041844 */
[----:B------:R-:W3:Y:S01]  /*1ac50*/  LDSM.16.MT88.4 R16, [R164+0xc800] ;  /* 0x00c80000a410783b */ /* 0x000ee20000004200 */
[----:B------:R-:W-:Y:S02]  /*1ac60*/  IMAD.MOV.U32 R167, RZ, RZ, R4 ;  /* 0x000000ffffa77224 */ /* 0x000fe400078e0004 */
[----:B--2---:R-:W-:-:S04]  /*1ac70*/  FFMA.FTZ R2, R110, R0, -R5 ;  /* 0x000000006e027223 */ /* 0x004fc80000010805 */
[----:B------:R2:W-:Y:S01]  /*1ac80*/  MUFU.EX2 R127, R2 ;  /* 0x00000002007f7308 */ /* 0x0005e20000000800 */
[----:B------:R-:W-:Y:S01]  /*1ac90*/  IMAD.MOV.U32 R4, RZ, RZ, R129 ;  /* 0x000000ffff047224 */ /* 0x000fe200078e0081 */
[----:B------:R-:W-:Y:S01]  /*1aca0*/  F2FP.BF16.F32.PACK_AB R8, R147, R146 ;  /* 0x000000929308723e */ /* 0x000fe200000010ff */
[----:B------:R-:W-:Y:S01]  /*1acb0*/  IMAD.MOV.U32 R166, RZ, RZ, R88 ;  /* 0x000000ffffa67224 */ /* 0x000fe200078e0058 */
[----:B------:R-:W-:Y:S02]  /*1acc0*/  F2FP.BF16.F32.PACK_AB R10, R144, R145 ;  /* 0x00000091900a723e */ /* 0x000fe400000010ff */
[----:B------:R-:W-:Y:S01]  /*1acd0*/  F2FP.BF16.F32.PACK_AB R9, R142, R143 ;  /* 0x0000008f8e09723e */ /* 0x000fe200000010ff */
[----:B--2---:R-:W-:-:S04]  /*1ace0*/  FFMA.FTZ R2, R109, R0, -R5 ;  /* 0x000000006d027223 */ /* 0x004fc80000010805 */
[----:B------:R2:W3:Y:S01]  /*1acf0*/  MUFU.EX2 R130, R2 ;  /* 0x0000000200827308 */ /* 0x0004e20000000800 */
[----:B------:R-:W-:Y:S01]  /*1ad00*/  F2FP.BF16.F32.PACK_AB R11, R140, R141 ;  /* 0x0000008d8c0b723e */ /* 0x000fe200000010ff */
[----:B------:R-:W-:Y:S02]  /*1ad10*/  IMAD.MOV.U32 R88, RZ, RZ, R128 ;  /* 0x000000ffff587224 */ /* 0x000fe400078e0080 */
[----:B--2---:R-:W-:-:S04]  /*1ad20*/  FFMA.FTZ R2, R107, R0, -R5 ;  /* 0x000000006b027223 */ /* 0x004fc80000010805 */
[----:B------:R2:W-:Y:S01]  /*1ad30*/  MUFU.EX2 R129, R2 ;  /* 0x0000000200817308 */ /* 0x0005e20000000800 */
[C---:B-----5:R-:W-:Y:S08]  /*1ad40*/  HMMA.16816.F32.BF16 R48, R8.reuse, R28, R48 ;  /* 0x0000001c0830723c */ /* 0x060ff00000041830 */
[----:B------:R-:W-:Y:S01]  /*1ad50*/  HMMA.16816.F32.BF16 R64, R8, R30, R64 ;  /* 0x0000001e0840723c */ /* 0x000fe20000041840 */
[----:B------:R-:W5:Y:S01]  /*1ad60*/  LDSM.16.MT88.4 R28, [R160+0xd000] ;  /* 0x00d00000a01c783b */ /* 0x000f620000004200 */
[----:B--2---:R-:W-:-:S04]  /*1ad70*/  FFMA.FTZ R2, R104, R0, -R5 ;  /* 0x0000000068027223 */ /* 0x004fc80000010805 */
[----:B------:R2:W5:Y:S02]  /*1ad80*/  MUFU.EX2 R128, R2 ;  /* 0x0000000200807308 */ /* 0x0005640000000800 */
[C---:B-1----:R-:W-:Y:S08]  /*1ad90*/  HMMA.16816.F32.BF16 R36, R8.reuse, R24, R36 ;  /* 0x000000180824723c */ /* 0x042ff00000041824 */
[----:B------:R-:W-:Y:S01]  /*1ada0*/  HMMA.16816.F32.BF16 R32, R8, R26, R32 ;  /* 0x0000001a0820723c */ /* 0x000fe20000041820 */
[----:B------:R-:W1:Y:S01]  /*1adb0*/  LDSM.16.MT88.4 R24, [R136+0xd000] ;  /* 0x00d000008818783b */ /* 0x000e620000004200 */
[----:B--2---:R-:W-:-:S04]  /*1adc0*/  FFMA.FTZ R2, R177, R0, -R3 ;  /* 0x00000000b1027223 */ /* 0x004fc80000010803 */
[----:B------:R2:W-:Y:S01]  /*1add0*/  MUFU.EX2 R126, R2 ;  /* 0x00000002007e7308 */ /* 0x0005e20000000800 */
[----:B------:R-:W-:Y:S01]  /*1ade0*/  MOV R77, R124 ;  /* 0x0000007c004d7202 */ /* 0x000fe20000000f00 */
[----:B----4-:R-:W-:Y:S01]  /*1adf0*/  HMMA.16816.F32.BF16 R44, R8, R12, R44 ;  /* 0x0000000c082c723c */ /* 0x010fe2000004182c */
[----:B--2---:R-:W-:Y:S01]  /*1ae00*/  FFMA.FTZ R2, R180, R0, -R3 ;  /* 0x00000000b4027223 */ /* 0x004fe20000010803 */
[----:B------:R-:W-:-:S04]  /*1ae10*/  IMAD.MOV.U32 R180, RZ, RZ, R125 ;  /* 0x000000ffffb47224 */ /* 0x000fc800078e007d */
[----:B------:R2:W4:Y:S02]  /*1ae20*/  MUFU.EX2 R125, R2 ;  /* 0x00000002007d7308 */ /* 0x0005240000000800 */
[----:B------:R-:W-:Y:S01]  /*1ae30*/  HMMA.16816.F32.BF16 R20, R8, R14, R20 ;  /* 0x0000000e0814723c */ /* 0x000fe20000041814 */
[----:B------:R-:W4:Y:S01]  /*1ae40*/  LDSM.16.MT88.4 R12, [R7+0xd000] ;  /* 0x00d00000070c783b */ /* 0x000f220000004200 */
[----:B--2---:R-:W-:-:S04]  /*1ae50*/  FFMA.FTZ R2, R179, R0, -R3 ;  /* 0x00000000b3027223 */ /* 0x004fc80000010803 */
[----:B------:R2:W-:Y:S02]  /*1ae60*/  MUFU.EX2 R124, R2 ;  /* 0x00000002007c7308 */ /* 0x0005e40000000800 */
[----:B---3--:R-:W-:Y:S01]  /*1ae70*/  HMMA.16816.F32.BF16 R56, R8, R16, R56 ;  /* 0x000000100838723c */ /* 0x008fe20000041838 */
[----:B------:R-:W-:Y:S01]  /*1ae80*/  MOV R156, R122 ;  /* 0x0000007a009c7202 */ /* 0x000fe20000000f00 */
[----:B--2---:R-:W-:Y:S01]  /*1ae90*/  FFMA.FTZ R2, R181, R0, -R3 ;  /* 0x00000000b5027223 */ /* 0x004fe20000010803 */
[----:B------:R-:W-:-:S03]  /*1aea0*/  IMAD.MOV.U32 R181, RZ, RZ, R4 ;  /* 0x000000ffffb57224 */ /* 0x000fc600078e0004 */
[----:B------:R2:W3:Y:S01]  /*1aeb0*/  MUFU.EX2 R123, R2 ;  /* 0x00000002007b7308 */ /* 0x0004e20000000800 */
[----:B------:R-:W-:Y:S01]  /*1aec0*/  IMAD.MOV.U32 R4, RZ, RZ, R119 ;  /* 0x000000ffff047224 */ /* 0x000fe200078e0077 */
[----:B------:R-:W-:Y:S01]  /*1aed0*/  HMMA.16816.F32.BF16 R68, R8, R18, R68 ;  /* 0x000000120844723c */ /* 0x000fe20000041844 */
[----:B------:R-:W3:Y:S01]  /*1aee0*/  LDSM.16.MT88.4 R16, [R164+0xd000] ;  /* 0x00d00000a410783b */ /* 0x000ee20000004200 */
[----:B--2---:R-:W-:-:S04]  /*1aef0*/  FFMA.FTZ R2, R184, R0, -R5 ;  /* 0x00000000b8027223 */ /* 0x004fc80000010805 */
[----:B------:R2:W-:Y:S01]  /*1af00*/  MUFU.EX2 R119, R2 ;  /* 0x0000000200777308 */ /* 0x0005e20000000800 */
[----:B------:R-:W-:Y:S01]  /*1af10*/  F2FP.BF16.F32.PACK_AB R8, R138, R137 ;  /* 0x000000898a08723e */ /* 0x000fe200000010ff */
[----:B------:R-:W-:Y:S01]  /*1af20*/  IMAD.MOV.U32 R157, RZ, RZ, R120 ;  /* 0x000000ffff9d7224 */ /* 0x000fe200078e0078 */
[----:B------:R-:W-:Y:S02]  /*1af30*/  F2FP.BF16.F32.PACK_AB R10, R139, R135 ;  /* 0x000000878b0a723e */ /* 0x000fe400000010ff */
[----:B------:R-:W-:Y:S01]  /*1af40*/  F2FP.BF16.F32.PACK_AB R9, R132, R134 ;  /* 0x000000868409723e */ /* 0x000fe200000010ff */
[----:B--2---:R-:W-:-:S04]  /*1af50*/  FFMA.FTZ R2, R78, R0, -R5 ;  /* 0x000000004e027223 */ /* 0x004fc80000010805 */
[----:B------:R2:W3:Y:S01]  /*1af60*/  MUFU.EX2 R122, R2 ;  /* 0x00000002007a7308 */ /* 0x0004e20000000800 */
[----:B------:R-:W-:Y:S02]  /*1af70*/  F2FP.BF16.F32.PACK_AB R11, R133, R131 ;  /* 0x00000083850b723e */ /* 0x000fe400000010ff */
[----:B------:R-:W-:Y:S01]  /*1af80*/  MOV R159, R118 ;  /* 0x00000076009f7202 */ /* 0x000fe20000000f00 */
[----:B--2---:R-:W-:-:S04]  /*1af90*/  FFMA.FTZ R2, R115, R0, -R5 ;  /* 0x0000000073027223 */ /* 0x004fc80000010805 */
[----:B------:R2:W-:Y:S01]  /*1afa0*/  MUFU.EX2 R121, R2 ;  /* 0x0000000200797308 */ /* 0x0005e20000000800 */
[----:B-----5:R-:W-:Y:S01]  /*1afb0*/  HMMA.16816.F32.BF16 R48, R8, R28, R48 ;  /* 0x0000001c0830723c */ /* 0x020fe20000041830 */
[----:B--2---:R-:W-:-:S06]  /*1afc0*/  FFMA.FTZ R2, R114, R0, -R5 ;  /* 0x0000000072027223 */ /* 0x004fcc0000010805 */
[----:B------:R2:W5:Y:S01]  /*1afd0*/  MUFU.EX2 R120, R2 ;  /* 0x0000000200787308 */ /* 0x0005620000000800 */
[C---:B------:R-:W-:Y:S01]  /*1afe0*/  HMMA.16816.F32.BF16 R64, R8.reuse, R30, R64 ;  /* 0x0000001e0840723c */ /* 0x040fe20000041840 */
[----:B------:R-:W5:Y:S07]  /*1aff0*/  LDSM.16.MT88.4 R28, [R160+0xd800] ;  /* 0x00d80000a01c783b */ /* 0x000f6e0000004200 */
[----:B-1----:R-:W-:Y:S01]  /*1b000*/  HMMA.16816.F32.BF16 R36, R8, R24, R36 ;  /* 0x000000180824723c */ /* 0x002fe20000041824 */
[----:B--2---:R-:W-:-:S07]  /*1b010*/  FFMA.FTZ R2, R191, R0, -R3 ;  /* 0x00000000bf027223 */ /* 0x004fce0000010803 */
[----:B------:R-:W-:Y:S01]  /*1b020*/  HMMA.16816.F32.BF16 R32, R8, R26, R32 ;  /* 0x0000001a0820723c */ /* 0x000fe20000041820 */
[----:B------:R-:W1:Y:S01]  /*1b030*/  LDSM.16.MT88.4 R24, [R136+0xd800] ;  /* 0x00d800008818783b */ /* 0x000e620000004200 */
[----:B------:R2:W-:Y:S02]  /*1b040*/  MUFU.EX2 R118, R2 ;  /* 0x0000000200767308 */ /* 0x0005e40000000800 */
[----:B--2---:R-:W-:-:S06]  /*1b050*/  FFMA.FTZ R2, R117, R0, -R3 ;  /* 0x0000000075027223 */ /* 0x004fcc0000010803 */
[----:B------:R2:W1:Y:S01]  /*1b060*/  MUFU.EX2 R117, R2 ;  /* 0x0000000200757308 */ /* 0x0004620000000800 */
[C---:B----4-:R-:W-:Y:S08]  /*1b070*/  HMMA.16816.F32.BF16 R44, R8.reuse, R12, R44 ;  /* 0x0000000c082c723c */ /* 0x050ff0000004182c */
[----:B------:R-:W-:Y:S01]  /*1b080*/  HMMA.16816.F32.BF16 R20, R8, R14, R20 ;  /* 0x0000000e0814723c */ /* 0x000fe20000041814 */
[----:B------:R-:W4:Y:S01]  /*1b090*/  LDSM.16.MT88.4 R12, [R7+0xd800] ;  /* 0x00d80000070c783b */ /* 0x000f220000004200 */
[----:B--2---:R-:W-:-:S04]  /*1b0a0*/  FFMA.FTZ R2, R189, R0, -R3 ;  /* 0x00000000bd027223 */ /* 0x004fc80000010803 */
[----:B------:R2:W-:Y:S02]  /*1b0b0*/  MUFU.EX2 R116, R2 ;  /* 0x0000000200747308 */ /* 0x0005e40000000800 */
[----:B---3--:R-:W-:Y:S01]  /*1b0c0*/  HMMA.16816.F32.BF16 R56, R8, R16, R56 ;  /* 0x000000100838723c */ /* 0x008fe20000041838 */
[----:B--2---:R-:W-:-:S05]  /*1b0d0*/  FFMA.FTZ R2, R190, R0, -R3 ;  /* 0x00000000be027223 */ /* 0x004fca0000010803 */
[----:B------:R2:W3:Y:S02]  /*1b0e0*/  MUFU.EX2 R115, R2 ;  /* 0x0000000200737308 */ /* 0x0004e40000000800 */
[----:B------:R-:W-:Y:S01]  /*1b0f0*/  HMMA.16816.F32.BF16 R68, R8, R18, R68 ;  /* 0x000000120844723c */ /* 0x000fe20000041844 */
[----:B------:R-:W3:Y:S01]  /*1b100*/  LDSM.16.MT88.4 R16, [R164+0xd800] ;  /* 0x00d80000a410783b */ /* 0x000ee20000004200 */
[----:B------:R-:W-:Y:S02]  /*1b110*/  IMAD.MOV.U32 R78, RZ, RZ, R113 ;  /* 0x000000ffff4e7224 */ /* 0x000fe400078e0071 */
[----:B--2---:R-:W-:-:S04]  /*1b120*/  FFMA.FTZ R2, R192, R0, -R5 ;  /* 0x00000000c0027223 */ /* 0x004fc80000010805 */
[----:B------:R2:W-:Y:S01]  /*1b130*/  MUFU.EX2 R111, R2 ;  /* 0x00000002006f7308 */ /* 0x0005e20000000800 */
[----:B------:R-:W-:Y:S02]  /*1b140*/  F2FP.BF16.F32.PACK_AB R8, R130, R127 ;  /* 0x0000007f8208723e */ /* 0x000fe400000010ff */
[----:B------:R-:W-:Y:S01]  /*1b150*/  F2FP.BF16.F32.PACK_AB R10, R128, R129 ;  /* 0x00000081800a723e */ /* 0x000fe200000010ff */
[----:B--2---:R-:W-:-:S04]  /*1b160*/  FFMA.FTZ R2, R203, R0, -R5 ;  /* 0x00000000cb027223 */ /* 0x004fc80000010805 */
[----:B------:R2:W3:Y:S01]  /*1b170*/  MUFU.EX2 R114, R2 ;  /* 0x0000000200727308 */ /* 0x0004e20000000800 */
[----:B------:R-:W-:Y:S02]  /*1b180*/  F2FP.BF16.F32.PACK_AB R9, R125, R126 ;  /* 0x0000007e7d09723e */ /* 0x000fe400000010ff */
[----:B------:R-:W-:Y:S01]  /*1b190*/  F2FP.BF16.F32.PACK_AB R11, R123, R124 ;  /* 0x0000007c7b0b723e */ /* 0x000fe200000010ff */
[----:B--2---:R-:W-:-:S04]  /*1b1a0*/  FFMA.FTZ R2, R90, R0, -R5 ;  /* 0x000000005a027223 */ /* 0x004fc80000010805 */
[----:B------:R2:W-:Y:S02]  /*1b1b0*/  MUFU.EX2 R113, R2 ;  /* 0x0000000200717308 */ /* 0x0005e40000000800 */
[----:B-----5:R-:W-:Y:S01]  /*1b1c0*/  HMMA.16816.F32.BF16 R48, R8, R28, R48 ;  /* 0x0000001c0830723c */ /* 0x020fe20000041830 */
[----:B--2---:R-:W-:-:S05]  /*1b1d0*/  FFMA.FTZ R2, R112, R0, -R5 ;  /* 0x0000000070027223 */ /* 0x004fca0000010805 */
[----:B------:R2:W5:Y:S02]  /*1b1e0*/  MUFU.EX2 R112, R2 ;  /* 0x0000000200707308 */ /* 0x0005640000000800 */
        /* <DEDUP_REMOVED lines=9> */
[----:B----4-:R-:W-:Y:S01]  /*1b280*/  HMMA.16816.F32.BF16 R36, R8, R12, R44 ;  /* 0x0000000c0824723c */ /* 0x010fe2000004182c */
[----:B------:R-:W-:Y:S02]  /*1b290*/  IMAD.MOV.U32 R191, RZ, RZ, R103 ;  /* 0x000000ffffbf7224 */ /* 0x000fe400078e0067 */
[----:B--2---:R-:W-:-:S04]  /*1b2a0*/  FFMA.FTZ R2, R208, R0, -R3 ;  /* 0x00000000d0027223 */ /* 0x004fc80000010803 */
[----:B------:R2:W-:Y:S01]  /*1b2b0*/  MUFU.EX2 R108, R2 ;  /* 0x00000002006c7308 */ /* 0x0005e20000000800 */
[----:B------:R-:W-:Y:S01]  /*1b2c0*/  HMMA.16816.F32.BF16 R20, R8, R14, R20 ;  /* 0x0000000e0814723c */ /* 0x000fe20000041814 */
[----:B------:R-:W4:Y:S01]  /*1b2d0*/  LDSM.16.MT88.4 R12, [R7+0xe000] ;  /* 0x00e00000070c783b */ /* 0x000f220000004200 */
[----:B------:R-:W-:Y:S02]  /*1b2e0*/  IMAD.MOV.U32 R80, RZ, RZ, R105 ;  /* 0x000000ffff507224 */ /* 0x000fe400078e0069 */
[----:B--2---:R-:W-:-:S04]  /*1b2f0*/  FFMA.FTZ R2, R212, R0, -R3 ;  /* 0x00000000d4027223 */ /* 0x004fc80000010803 */
[----:B------:R2:W4:Y:S01]  /*1b300*/  MUFU.EX2 R107, R2 ;  /* 0x00000002006b7308 */ /* 0x0005220000000800 */
[C---:B---3--:R-:W-:Y:S08]  /*1b310*/  HMMA.16816.F32.BF16 R56, R8.reuse, R16, R56 ;  /* 0x000000100838723c */ /* 0x048ff00000041838 */
[----:B------:R-:W-:Y:S01]  /*1b320*/  HMMA.16816.F32.BF16 R68, R8, R18, R68 ;  /* 0x000000120844723c */ /* 0x000fe20000041844 */
        /* <DEDUP_REMOVED lines=9> */
[----:B------:R-:W-:Y:S02]  /*1b3c0*/  IMAD.MOV.U32 R158, RZ, RZ, R101 ;  /* 0x000000ffff9e7224 */ /* 0x000fe400078e0065 */
        /* <DEDUP_REMOVED lines=15> */
[----:B--2---:R-:W-:-:S06]  /*1b4c0*/  FFMA.FTZ R2, R221, R0, -R3 ;  /* 0x00000000dd027223 */ /* 0x004fcc0000010803 */
[----:B------:R2:W-:Y:S01]  /*1b4d0*/  MUFU.EX2 R100, R2 ;  /* 0x0000000200647308 */ /* 0x0005e20000000800 */
[----:B------:R-:W-:Y:S01]  /*1b4e0*/  HMMA.16816.F32.BF16 R20, R8, R14, R20 ;  /* 0x0000000e0814723c */ /* 0x000fe20000041814 */
[----:B------:R-:W4:Y:S01]  /*1b4f0*/  LDSM.16.MT88.4 R12, [R7+0xe800] ;  /* 0x00e80000070c783b */ /* 0x000f220000004200 */
[----:B--2---:R-:W-:-:S05]  /*1b500*/  FFMA.FTZ R2, R218, R0, -R3 ;  /* 0x00000000da027223 */ /* 0x004fca0000010803 */
[----:B------:R2:W4:Y:S01]  /*1b510*/  MUFU.EX2 R99, R2 ;  /* 0x0000000200637308 */ /* 0x0005220000000800 */
[C---:B---3--:R-:W-:Y:S08]  /*1b520*/  HMMA.16816.F32.BF16 R56, R8.reuse, R16, R56 ;  /* 0x000000100838723c */ /* 0x048ff00000041838 */
[----:B------:R-:W-:Y:S01]  /*1b530*/  HMMA.16816.F32.BF16 R68, R8, R18, R68 ;  /* 0x000000120844723c */ /* 0x000fe20000041844 */
[----:B------:R-:W3:Y:S01]  /*1b540*/  LDSM.16.MT88.4 R16, [R164+0xe800] ;  /* 0x00e80000a410783b */ /* 0x000ee20000004200 */
[----:B--2---:R-:W-:-:S04]  /*1b550*/  FFMA.FTZ R2, R220, R0, -R5 ;  /* 0x00000000dc027223 */ /* 0x004fc80000010805 */
[----:B------:R2:W-:Y:S01]  /*1b560*/  MUFU.EX2 R95, R2 ;  /* 0x00000002005f7308 */ /* 0x0005e20000000800 */
[----:B------:R-:W-:Y:S01]  /*1b570*/  F2FP.BF16.F32.PACK_AB R8, R114, R111 ;  /* 0x0000006f7208723e */ /* 0x000fe200000010ff */
[----:B--2---:R-:W-:-:S06]  /*1b580*/  FFMA.FTZ R2, R223, R0, -R5 ;  /* 0x00000000df027223 */ /* 0x004fcc0000010805 */
[----:B------:R2:W3:Y:S01]  /*1b590*/  MUFU.EX2 R98, R2 ;  /* 0x0000000200627308 */ /* 0x0004e20000000800 */
[----:B------:R-:W-:Y:S02]  /*1b5a0*/  F2FP.BF16.F32.PACK_AB R10, R112, R113 ;  /* 0x00000071700a723e */ /* 0x000fe400000010ff */
[----:B------:R-:W-:Y:S02]  /*1b5b0*/  F2FP.BF16.F32.PACK_AB R9, R109, R110 ;  /* 0x0000006e6d09723e */ /* 0x000fe400000010ff */
[----:B------:R-:W-:Y:S01]  /*1b5c0*/  F2FP.BF16.F32.PACK_AB R11, R107, R108 ;  /* 0x0000006c6b0b723e */ /* 0x000fe200000010ff */
[----:B--2---:R-:W-:-:S04]  /*1b5d0*/  FFMA.FTZ R2, R224, R0, -R5 ;  /* 0x00000000e0027223 */ /* 0x004fc80000010805 */
[----:B------:R2:W-:Y:S02]  /*1b5e0*/  MUFU.EX2 R97, R2 ;  /* 0x0000000200617308 */ /* 0x0005e40000000800 */
[----:B-----5:R-:W-:Y:S01]  /*1b5f0*/  HMMA.16816.F32.BF16 R32, R8, R28, R48 ;  /* 0x0000001c0820723c */ /* 0x020fe20000041830 */
[----:B--2---:R-:W-:-:S05]  /*1b600*/  FFMA.FTZ R2, R225, R0, -R5 ;  /* 0x00000000e1027223 */ /* 0x004fca0000010805 */
[----:B------:R2:W5:Y:S02]  /*1b610*/  MUFU.EX2 R96, R2 ;  /* 0x0000000200607308 */ /* 0x0005640000000800 */
[C---:B-1----:R-:W-:Y:S01]  /*1b620*/  HMMA.16816.F32.BF16 R52, R8.reuse, R24, R44 ;  /* 0x000000180834723c */ /* 0x042fe2000004182c */
[----:B------:R-:W-:Y:S07]  /*1b630*/  LDSM.16.MT88.4 R44, [R136+0xf000] ;  /* 0x00f00000882c783b */ /* 0x000fee0000004200 */
[----:B------:R-:W-:Y:S01]  /*1b640*/  HMMA.16816.F32.BF16 R48, R8, R26, R40 ;  /* 0x0000001a0830723c */ /* 0x000fe20000041828 */
[----:B------:R-:W1:Y:S01]  /*1b650*/  LDSM.16.MT88.4 R24, [R160+0xf000] ;  /* 0x00f00000a018783b */ /* 0x000e620000004200 */
[----:B--2---:R-:W-:-:S04]  /*1b660*/  FFMA.FTZ R2, R226, R0, -R3 ;  /* 0x00000000e2027223 */ /* 0x004fc80000010803 */
[----:B------:R2:W-:Y:S02]  /*1b670*/  MUFU.EX2 R94, R2 ;  /* 0x00000002005e7308 */ /* 0x0005e40000000800 */
[----:B----4-:R-:W-:Y:S01]  /*1b680*/  HMMA.16816.F32.BF16 R60, R8, R12, R36 ;  /* 0x0000000c083c723c */ /* 0x010fe20000041824 */
[----:B------:R-:W-:Y:S01]  /*1b690*/  IMAD.MOV.U32 R179, RZ, RZ, R88 ;  /* 0x000000ffffb37224 */ /* 0x000fe200078e0058 */
[----:B------:R-:W-:Y:S01]  /*1b6a0*/  LDSM.16.MT88.4 R36, [R136+0xf800] ;  /* 0x00f800008824783b */ /* 0x000fe20000004200 */
[----:B--2---:R-:W-:-:S04]  /*1b6b0*/  FFMA.FTZ R2, R231, R0, -R3 ;  /* 0x00000000e7027223 */ /* 0x004fc80000010803 */
[----:B------:R2:W4:Y:S01]  /*1b6c0*/  MUFU.EX2 R93, R2 ;  /* 0x00000002005d7308 */ /* 0x0005220000000800 */
[----:B------:R-:W-:Y:S01]  /*1b6d0*/  HMMA.16816.F32.BF16 R20, R8, R14, R20 ;  /* 0x0000000e0814723c */ /* 0x000fe20000041814 */
[----:B------:R-:W5:Y:S01]  /*1b6e0*/  LDSM.16.MT88.4 R12, [R7+0xf000] ;  /* 0x00f00000070c783b */ /* 0x000f620000004200 */
[----:B--2---:R-:W-:-:S05]  /*1b6f0*/  FFMA.FTZ R2, R230, R0, -R3 ;  /* 0x00000000e6027223 */ /* 0x004fca0000010803 */
[----:B------:R2:W-:Y:S01]  /*1b700*/  MUFU.EX2 R92, R2 ;  /* 0x00000002005c7308 */ /* 0x0005e20000000800 */
[----:B---3--:R-:W-:Y:S01]  /*1b710*/  HMMA.16816.F32.BF16 R56, R8, R16, R56 ;  /* 0x000000100838723c */ /* 0x008fe20000041838 */
[----:B--2---:R-:W-:-:S06]  /*1b720*/  FFMA.FTZ R2, R240, R0, -R3 ;  /* 0x00000000f0027223 */ /* 0x004fcc0000010803 */
[----:B------:R2:W3:Y:S01]  /*1b730*/  MUFU.EX2 R91, R2 ;  /* 0x00000002005b7308 */ /* 0x0004e20000000800 */
[----:B------:R-:W-:Y:S01]  /*1b740*/  HMMA.16816.F32.BF16 R68, R8, R18, R68 ;  /* 0x000000120844723c */ /* 0x000fe20000041844 */
[----:B------:R-:W4:Y:S01]  /*1b750*/  LDSM.16.MT88.4 R16, [R164+0xf000] ;  /* 0x00f00000a410783b */ /* 0x000f220000004200 */
[----:B--2---:R-:W-:-:S05]  /*1b760*/  FFMA.FTZ R2, R227, R0, -R5 ;  /* 0x00000000e3027223 */ /* 0x004fca0000010805 */
[----:B------:R2:W-:Y:S01]  /*1b770*/  MUFU.EX2 R89, R2 ;  /* 0x0000000200597308 */ /* 0x0005e20000000800 */
[----:B------:R-:W-:Y:S01]  /*1b780*/  HMMA.16816.F32.BF16 R64, R8, R30, R64 ;  /* 0x0000001e0840723c */ /* 0x000fe20000041840 */
[----:B--2---:R-:W-:-:S06]  /*1b790*/  FFMA.FTZ R2, R239, R0, -R5 ;  /* 0x00000000ef027223 */ /* 0x004fcc0000010805 */
[----:B------:R2:W3:Y:S01]  /*1b7a0*/  MUFU.EX2 R90, R2 ;  /* 0x00000002005a7308 */ /* 0x0004e20000000800 */
[----:B------:R-:W-:Y:S01]  /*1b7b0*/  IMAD.MOV.U32 R184, RZ, RZ, R79 ;  /* 0x000000ffffb87224 */ /* 0x000fe200078e004f */
[----:B------:R-:W-:Y:S02]  /*1b7c0*/  F2FP.BF16.F32.PACK_AB R8, R105, R103 ;  /* 0x000000676908723e */ /* 0x000fe400000010ff */
[----:B------:R-:W-:Y:S01]  /*1b7d0*/  F2FP.BF16.F32.PACK_AB R10, R104, R106 ;  /* 0x0000006a680a723e */ /* 0x000fe200000010ff */
[----:B--2---:R-:W-:-:S04]  /*1b7e0*/  FFMA.FTZ R2, R248, R0, -R5 ;  /* 0x00000000f8027223 */ /* 0x004fc80000010805 */
[----:B------:R2:W-:Y:S01]  /*1b7f0*/  MUFU.EX2 R88, R2 ;  /* 0x0000000200587308 */ /* 0x0005e20000000800 */
[----:B------:R-:W-:Y:S02]  /*1b800*/  F2FP.BF16.F32.PACK_AB R9, R102, R101 ;  /* 0x000000656609723e */ /* 0x000fe400000010ff */
[----:B------:R-:W-:Y:S02]  /*1b810*/  F2FP.BF16.F32.PACK_AB R11, R99, R100 ;  /* 0x00000064630b723e */ /* 0x000fe400000010ff */
[----:B------:R-:W-:Y:S01]  /*1b820*/  MOV R79, R87 ;  /* 0x00000057004f7202 */ /* 0x000fe20000000f00 */
[----:B--2---:R-:W-:-:S04]  /*1b830*/  FFMA.FTZ R2, R249, R0, -R5 ;  /* 0x00000000f9027223 */ /* 0x004fc80000010805 */
[----:B------:R2:W3:Y:S01]  /*1b840*/  MUFU.EX2 R177, R2 ;  /* 0x0000000200b17308 */ /* 0x0004e20000000800 */
[----:B-1----:R-:W-:Y:S01]  /*1b850*/  HMMA.16816.F32.BF16 R28, R8, R24, R32 ;  /* 0x00000018081c723c */ /* 0x002fe20000041820 */
[----:B--2---:R-:W-:-:S06]  /*1b860*/  FFMA.FTZ R2, R250, R0, -R3 ;  /* 0x00000000fa027223 */ /* 0x004fcc0000010803 */
[----:B------:R1:W-:Y:S01]  /*1b870*/  MUFU.EX2 R87, R2 ;  /* 0x0000000200577308 */ /* 0x0003e20000000800 */
[----:B------:R-:W-:Y:S01]  /*1b880*/  HMMA.16816.F32.BF16 R32, R8, R26, R64 ;  /* 0x0000001a0820723c */ /* 0x000fe20000041840 */
[----:B------:R-:W2:Y:S01]  /*1b890*/  LDSM.16.MT88.4 R24, [R160+0xf800] ;  /* 0x00f80000a018783b */ /* 0x000ea20000004200 */
[----:B-1----:R-:W-:Y:S01]  /*1b8a0*/  FFMA.FTZ R2, R191, R0, -R3 ;  /* 0x00000000bf027223 */ /* 0x002fe20000010803 */
        /* <DEDUP_REMOVED lines=9> */
[----:B------:R1:W2:Y:S01]  /*1b940*/  MUFU.EX2 R86, R2 ;  /* 0x0000000200567308 */ /* 0x0002a20000000800 */
[C---:B------:R-:W-:Y:S01]  /*1b950*/  HMMA.16816.F32.BF16 R40, R8.reuse, R44, R52 ;  /* 0x0000002c0828723c */ /* 0x040fe20000041834 */
[----:B------:R-:W-:Y:S07]  /*1b960*/  LDSM.16.MT88.4 R52, [R164+0xf800] ;  /* 0x00f80000a434783b */ /* 0x000fee0000004200 */
[----:B------:R-:W-:Y:S01]  /*1b970*/  HMMA.16816.F32.BF16 R44, R8, R46, R48 ;  /* 0x0000002e082c723c */ /* 0x000fe20000041830 */
[----:B-1----:R-:W-:-:S07]  /*1b980*/  FFMA.FTZ R2, R85, R0, -R3 ;  /* 0x0000000055027223 */ /* 0x002fce0000010803 */
[C---:B-----5:R-:W-:Y:S01]  /*1b990*/  HMMA.16816.F32.BF16 R64, R8.reuse, R12, R60 ;  /* 0x0000000c0840723c */ /* 0x060fe2000004183c */
[----:B------:R1:W-:Y:S07]  /*1b9a0*/  MUFU.EX2 R85, R2 ;  /* 0x0000000200557308 */ /* 0x0003ee0000000800 */
[----:B------:R-:W-:Y:S01]  /*1b9b0*/  HMMA.16816.F32.BF16 R48, R8, R14, R20 ;  /* 0x0000000e0830723c */ /* 0x000fe20000041814 */
[----:B------:R-:W5:Y:S01]  /*1b9c0*/  LDSM.16.MT88.4 R12, [R7+0xf800] ;  /* 0x00f80000070c783b */ /* 0x000f620000004200 */
[----:B-1----:R-:W-:-:S04]  /*1b9d0*/  FFMA.FTZ R2, R153, R0, -R3 ;  /* 0x0000000099027223 */ /* 0x002fc80000010803 */
[----:B------:R1:W5:Y:S02]  /*1b9e0*/  MUFU.EX2 R153, R2 ;  /* 0x0000000200997308 */ /* 0x0003640000000800 */
[----:B----4-:R-:W-:Y:S01]  /*1b9f0*/  HMMA.16816.F32.BF16 R56, R8, R16, R56 ;  /* 0x000000100838723c */ /* 0x010fe20000041838 */
[----:B------:R-:W-:Y:S01]  /*1ba00*/  MOV R189, R78 ;  /* 0x0000004e00bd7202 */ /* 0x000fe20000000f00 */
[----:B------:R-:W-:Y:S01]  /*1ba10*/  IMAD.MOV.U32 R78, RZ, RZ, R179 ;  /* 0x000000ffff4e7224 */ /* 0x000fe200078e00b3 */
[----:B------:R-:W-:-:S05]  /*1ba20*/  MOV R179, R180 ;  /* 0x000000b400b37202 */ /* 0x000fca0000000f00 */
[----:B------:R-:W-:Y:S01]  /*1ba30*/  HMMA.16816.F32.BF16 R68, R8, R18, R68 ;  /* 0x000000120844723c */ /* 0x000fe20000041844 */
[----:B------:R-:W4:Y:S01]  /*1ba40*/  LDSM.16.MT88.4 R16, [R160+0x10000] ;  /* 0x01000000a010783b */ /* 0x000f220000004200 */
[----:B-1----:R-:W-:Y:S01]  /*1ba50*/  FFMA.FTZ R2, R191, R0, -R5 ;  /* 0x00000000bf027223 */ /* 0x002fe20000010805 */
[----:B------:R-:W-:Y:S02]  /*1ba60*/  IMAD.MOV.U32 R191, RZ, RZ, R184 ;  /* 0x000000ffffbf7224 */ /* 0x000fe400078e00b8 */
[----:B------:R-:W-:Y:S02]  /*1ba70*/  IMAD.MOV.U32 R184, RZ, RZ, R167 ;  /* 0x000000ffffb87224 */ /* 0x000fe400078e00a7 */
[----:B------:R-:W-:Y:S01]  /*1ba80*/  IMAD.MOV.U32 R167, RZ, RZ, R168 ;  /* 0x000000ffffa77224 */ /* 0x000fe200078e00a8 */
[----:B------:R-:W-:Y:S02]  /*1ba90*/  MOV R168, R83 ;  /* 0x0000005300a87202 */ /* 0x000fe40000000f00 */
[----:B------:R1:W-:Y:S01]  /*1baa0*/  MUFU.EX2 R83, R2 ;  /* 0x0000000200537308 */ /* 0x0003e20000000800 */
[----:B------:R-:W-:Y:S01]  /*1bab0*/  IMAD.MOV.U32 R180, RZ, RZ, R84 ;  /* 0x000000ffffb47224 */ /* 0x000fe200078e0054 */
[----:B------:R-:W-:-:S02]  /*1bac0*/  F2FP.BF16.F32.PACK_AB R8, R98, R95 ;  /* 0x0000005f6208723e */ /* 0x000fc400000010ff */
[----:B------:R-:W-:Y:S01]  /*1bad0*/  F2FP.BF16.F32.PACK_AB R10, R96, R97 ;  /* 0x00000061600a723e */ /* 0x000fe200000010ff */
[----:B-1----:R-:W-:-:S04]  /*1bae0*/  FFMA.FTZ R2, R81, R0, -R5 ;  /* 0x0000000051027223 */ /* 0x002fc80000010805 */
[----:B------:R1:W4:Y:S01]  /*1baf0*/  MUFU.EX2 R84, R2 ;  /* 0x0000000200547308 */ /* 0x0003220000000800 */
[----:B------:R-:W-:Y:S02]  /*1bb00*/  F2FP.BF16.F32.PACK_AB R9, R93, R94 ;  /* 0x0000005e5d09723e */ /* 0x000fe400000010ff */
[----:B---3--:R-:W-:Y:S01]  /*1bb10*/  F2FP.BF16.F32.PACK_AB R11, R91, R92 ;  /* 0x0000005c5b0b723e */ /* 0x008fe200000010ff */
[----:B-1----:R-:W-:-:S04]  /*1bb20*/  FFMA.FTZ R2, R82, R0, -R5 ;  /* 0x0000000052027223 */ /* 0x002fc80000010805 */
[----:B------:R1:W-:Y:S02]  /*1bb30*/  MUFU.EX2 R82, R2 ;  /* 0x0000000200527308 */ /* 0x0003e40000000800 */
[----:B--2---:R-:W-:Y:S01]  /*1bb40*/  HMMA.16816.F32.BF16 R60, R8, R24, R28 ;  /* 0x00000018083c723c */ /* 0x004fe2000004181c */
[----:B-1----:R-:W-:Y:S01]  /*1bb50*/  FFMA.FTZ R2, R4, R0, -R5 ;  /* 0x0000000004027223 */ /* 0x002fe20000010805 */
[----:B------:R-:W-:-:S04]  /*1bb60*/  FADD.FTZ R4, R204, R6 ;  /* 0x00000006cc047221 */ /* 0x000fc80000010000 */
[----:B------:R1:W2:Y:S02]  /*1bb70*/  MUFU.EX2 R81, R2 ;  /* 0x0000000200517308 */ /* 0x0002a40000000800 */
[----:B------:R-:W-:Y:S01]  /*1bb80*/  HMMA.16816.F32.BF16 R20, R8, R26, R32 ;  /* 0x0000001a0814723c */ /* 0x000fe20000041820 */
[----:B------:R-:W-:Y:S01]  /*1bb90*/  FADD.FTZ R4, R207, R4 ;  /* 0x00000004cf047221 */ /* 0x000fe20000010000 */
[----:B------:R-:W-:Y:S01]  /*1bba0*/  FFMA.FTZ R6, R189, R0, -R3 ;  /* 0x00000000bd067223 */ /* 0x000fe20000010803 */
[----:B------:R-:W3:Y:S02]  /*1bbb0*/  LDSM.16.MT88.4 R24, [R136+0x10000] ;  /* 0x010000008818783b */ /* 0x000ee40000004200 */
[----:B------:R-:W-:Y:S01]  /*1bbc0*/  FADD.FTZ R4, R206, R4 ;  /* 0x00000004ce047221 */ /* 0x000fe20000010000 */
[----:B-1----:R-:W-:-:S04]  /*1bbd0*/  FADD.FTZ R2, R197, R194 ;  /* 0x000000c2c5027221 */ /* 0x002fc80000010000 */
[----:B------:R-:W-:Y:S01]  /*1bbe0*/  FADD.FTZ R2, R195, R2 ;  /* 0x00000002c3027221 */ /* 0x000fe20000010000 */
[----:B------:R-:W-:-:S03]  /*1bbf0*/  IMAD.MOV.U32 R189, RZ, RZ, R191 ;  /* 0x000000ffffbd7224 */ /* 0x000fc600078e00bf */
[----:B------:R-:W-:Y:S01]  /*1bc00*/  FADD.FTZ R2, R202, R2 ;  /* 0x00000002ca027221 */ /* 0x000fe20000010000 */
[----:B------:R-:W-:Y:S01]  /*1bc10*/  MOV R191, R78 ;  /* 0x0000004e00bf7202 */ /* 0x000fe20000000f00 */
[----:B------:R-:W-:Y:S01]  /*1bc20*/  FADD.FTZ R4, R211, R4 ;  /* 0x00000004d3047221 */ /* 0x000fe20000010000 */
[----:B------:R-:W-:Y:S02]  /*1bc30*/  IMAD.MOV.U32 R78, RZ, RZ, R184 ;  /* 0x000000ffff4e7224 */ /* 0x000fe400078e00b8 */
[----:B------:R-:W-:Y:S01]  /*1bc40*/  FADD.FTZ R2, R75, R2 ;  /* 0x000000024b027221 */ /* 0x000fe20000010000 */
[----:B------:R-:W-:Y:S01]  /*1bc50*/  HMMA.16816.F32.BF16 R28, R8, R36, R40 ;  /* 0x00000024081c723c */ /* 0x000fe20000041828 */
[----:B------:R-:W-:Y:S01]  /*1bc60*/  IMAD.MOV.U32 R184, RZ, RZ, R181 ;  /* 0x000000ffffb87224 */ /* 0x000fe200078e00b5 */
[----:B------:R-:W-:Y:S01]  /*1bc70*/  MOV R181, R80 ;  /* 0x0000005000b57202 */ /* 0x000fe20000000f00 */
[----:B------:R-:W-:Y:S01]  /*1bc80*/  FADD.FTZ R4, R205, R4 ;  /* 0x00000004cd047221 */ /* 0x000fe20000010000 */
[----:B------:R1:W-:Y:S01]  /*1bc90*/  MUFU.EX2 R80, R6 ;  /* 0x0000000600507308 */ /* 0x0003e20000000800 */
[----:B------:R-:W-:-:S03]  /*1bca0*/  FADD.FTZ R2, R198, R2 ;  /* 0x00000002c6027221 */ /* 0x000fc60000010000 */
[----:B------:R-:W-:Y:S01]  /*1bcb0*/  HMMA.16816.F32.BF16 R32, R8, R38, R44 ;  /* 0x000000260820723c */ /* 0x000fe2000004182c */
[----:B------:R-:W-:Y:S01]  /*1bcc0*/  FADD.FTZ R4, R210, R4 ;  /* 0x00000004d2047221 */ /* 0x000fe20000010000 */
[----:B------:R-:W-:-:S06]  /*1bcd0*/  FADD.FTZ R2, R196, R2 ;  /* 0x00000002c4027221 */ /* 0x000fcc0000010000 */
[----:B-----5:R-:W-:Y:S01]  /*1bce0*/  HMMA.16816.F32.BF16 R48, R8, R14, R48 ;  /* 0x0000000e0830723c */ /* 0x020fe20000041830 */
[----:B------:R-:W-:Y:S01]  /*1bcf0*/  IMAD.MOV.U32 R190, RZ, RZ, R191 ;  /* 0x000000ffffbe7224 */ /* 0x000fe200078e00bf */
[----:B------:R-:W-:Y:S01]  /*1bd00*/  LDSM.16.MT88.4 R36, [R164+0x10000] ;  /* 0x01000000a424783b */ /* 0x000fe20000004200 */
[----:B-1----:R-:W-:-:S05]  /*1bd10*/  FFMA.FTZ R6, R79, R0, -R3 ;  /* 0x000000004f067223 */ /* 0x002fca0000010803 */
[C---:B------:R-:W-:Y:S01]  /*1bd20*/  HMMA.16816.F32.BF16 R40, R8.reuse, R52, R56 ;  /* 0x000000340828723c */ /* 0x040fe20000041838 */
[----:B------:R1:W5:Y:S07]  /*1bd30*/  MUFU.EX2 R79, R6 ;  /* 0x00000006004f7308 */ /* 0x00036e0000000800 */
[C---:B------:R-:W-:Y:S08]  /*1bd40*/  HMMA.16816.F32.BF16 R52, R8.reuse, R54, R68 ;  /* 0x000000360834723c */ /* 0x040ff00000041844 */
[----:B------:R-:W-:Y:S01]  /*1bd50*/  HMMA.16816.F32.BF16 R44, R8, R12, R64 ;  /* 0x0000000c082c723c */ /* 0x000fe20000041840 */
[----:B------:R-:W-:Y:S01]  /*1bd60*/  F2FP.BF16.F32.PACK_AB R8, R90, R89 ;  /* 0x000000595a08723e */ /* 0x000fe200000010ff */
[----:B-1----:R-:W-:Y:S01]  /*1bd70*/  FFMA.FTZ R6, R189, R0, -R3 ;  /* 0x00000000bd067223 */ /* 0x002fe20000010803 */
[----:B------:R-:W-:Y:S01]  /*1bd80*/  F2FP.BF16.F32.PACK_AB R10, R177, R88 ;  /* 0x00000058b10a723e */ /* 0x000fe200000010ff */
[----:B------:R-:W-:Y:S01]  /*1bd90*/  FADD.FTZ R4, R209, R4 ;  /* 0x00000004d1047221 */ /* 0x000fe20000010000 */
[----:B------:R-:W-:Y:S01]  /*1bda0*/  F2FP.BF16.F32.PACK_AB R9, R86, R87 ;  /* 0x000000575609723e */ /* 0x000fe200000010ff */
[----:B------:R-:W-:Y:S01]  /*1bdb0*/  FADD.FTZ R2, R200, R2 ;  /* 0x00000002c8027221 */ /* 0x000fe20000010000 */
[----:B------:R-:W-:Y:S01]  /*1bdc0*/  F2FP.BF16.F32.PACK_AB R11, R153, R85 ;  /* 0x00000055990b723e */ /* 0x000fe200000010ff */
[----:B------:R-:W-:Y:S01]  /*1bdd0*/  IMAD.MOV.U32 R191, RZ, RZ, R78 ;  /* 0x000000ffffbf7224 */ /* 0x000fe200078e004e */
[----:B------:R-:W-:Y:S01]  /*1bde0*/  LDSM.16.MT88.4 R12, [R160+0x10800] ;  /* 0x01080000a00c783b */ /* 0x000fe20000004200 */
[----:B------:R1:W-:Y:S04]  /*1bdf0*/  MUFU.EX2 R78, R6 ;  /* 0x00000006004e7308 */ /* 0x0003e80000000800 */
[----:B----4-:R-:W-:Y:S01]  /*1be00*/  HMMA.16816.F32.BF16 R60, R8, R16, R60 ;  /* 0x00000010083c723c */ /* 0x010fe2000004183c */
[----:B------:R-:W-:Y:S01]  /*1be10*/  FADD.FTZ R4, R74, R4 ;  /* 0x000000044a047221 */ /* 0x000fe20000010000 */
[----:B------:R-:W-:-:S06]  /*1be20*/  FADD.FTZ R2, R72, R2 ;  /* 0x0000000248027221 */ /* 0x000fcc0000010000 */
[C---:B------:R-:W-:Y:S01]  /*1be30*/  HMMA.16816.F32.BF16 R56, R8.reuse, R18, R20 ;  /* 0x000000120838723c */ /* 0x040fe20000041814 */
[----:B------:R-:W4:Y:S01]  /*1be40*/  LDSM.16.MT88.4 R16, [R7+0x10000] ;  /* 0x010000000710783b */ /* 0x000f220000004200 */
[-C--:B-1----:R-:W-:Y:S01]  /*1be50*/  FFMA.FTZ R6, R184, R0.reuse, -R3 ;  /* 0x00000000b8067223 */ /* 0x082fe20000010803 */
[----:B------:R-:W-:Y:S02]  /*1be60*/  IMAD.MOV.U32 R184, RZ, RZ, R167 ;  /* 0x000000ffffb87224 */ /* 0x000fe400078e00a7 */
[----:B------:R-:W-:Y:S01]  /*1be70*/  FADD.FTZ R2, R187, R2 ;  /* 0x00000002bb027221 */ /* 0x000fe20000010000 */
[----:B------:R-:W-:Y:S01]  /*1be80*/  IMAD.MOV.U32 R167, RZ, RZ, R77 ;  /* 0x000000ffffa77224 */ /* 0x000fe200078e004d */
[----:B------:R-:W-:Y:S01]  /*1be90*/  MOV R189, R181 ;  /* 0x000000b500bd7202 */ /* 0x000fe20000000f00 */
[----:B------:R1:W5:Y:S01]  /*1bea0*/  MUFU.EX2 R77, R6 ;  /* 0x00000006004d7308 */ /* 0x0003620000000800 */
[----:B------:R-:W-:Y:S01]  /*1beb0*/  FADD.FTZ R2, R76, R2 ;  /* 0x000000024c027221 */ /* 0x000fe20000010000 */
[----:B---3--:R-:W-:Y:S01]  /*1bec0*/  HMMA.16816.F32.BF16 R64, R8, R24, R28 ;  /* 0x000000180840723c */ /* 0x008fe2000004181c */
[----:B------:R-:W3:Y:S02]  /*1bed0*/  LDSM.16.MT88.4 R20, [R136+0x10800] ;  /* 0x010800008814783b */ /* 0x000ee40000004200 */
[----:B------:R-:W-:Y:S01]  /*1bee0*/  FADD.FTZ R2, R188, R2 ;  /* 0x00000002bc027221 */ /* 0x000fe20000010000 */
[----:B-1----:R-:W-:Y:S01]  /*1bef0*/  FADD.FTZ R6, R199, R4 ;  /* 0x00000004c7067221 */ /* 0x002fe20000010000 */
[----:B------:R-:W-:-:S03]  /*1bf00*/  FFMA.FTZ R4, R190, R0, -R5 ;  /* 0x00000000be047223 */ /* 0x000fc60000010805 */
[----:B------:R-:W-:Y:S01]  /*1bf10*/  FADD.FTZ R6, R193, R6 ;  /* 0x00000006c1067221 */ /* 0x000fe20000010000 */
[----:B------:R1:W-:Y:S01]  /*1bf20*/  MUFU.EX2 R76, R4 ;  /* 0x00000004004c7308 */ /* 0x0003e20000000800 */
[----:B------:R-:W-:-:S04]  /*1bf30*/  FADD.FTZ R2, R178, R2 ;  /* 0x00000002b2027221 */ /* 0x000fc80000010000 */
[----:B------:R-:W-:Y:S01]  /*1bf40*/  FADD.FTZ R2, R176, R2 ;  /* 0x00000002b0027221 */ /* 0x000fe20000010000 */
[----:B-1----:R-:W-:-:S04]  /*1bf50*/  FADD.FTZ R4, R201, R6 ;  /* 0x00000006c9047221 */ /* 0x002fc80000010000 */
[----:B------:R-:W-:-:S04]  /*1bf60*/  FADD.FTZ R4, R183, R4 ;  /* 0x00000004b7047221 */ /* 0x000fc80000010000 */
[----:B------:R-:W-:Y:S01]  /*1bf70*/  FADD.FTZ R4, R186, R4 ;  /* 0x00000004ba047221 */ /* 0x000fe20000010000 */
[----:B------:R-:W-:-:S03]  /*1bf80*/  FADD.FTZ R2, R175, R2 ;  /* 0x00000002af027221 */ /* 0x000fc60000010000 */
[----:B------:R-:W-:Y:S01]  /*1bf90*/  FADD.FTZ R4, R182, R4 ;  /* 0x00000004b6047221 */ /* 0x000fe20000010000 */
[----:B------:R-:W-:-:S03]  /*1bfa0*/  FADD.FTZ R2, R174, R2 ;  /* 0x00000002ae027221 */ /* 0x000fc60000010000 */
[----:B------:R-:W-:Y:S01]  /*1bfb0*/  FADD.FTZ R4, R185, R4 ;  /* 0x00000004b9047221 */ /* 0x000fe20000010000 */
[----:B------:R-:W-:Y:S01]  /*1bfc0*/  FADD.FTZ R2, R165, R2 ;  /* 0x00000002a5027221 */ /* 0x000fe20000010000 */
[----:B------:R-:W-:Y:S02]  /*1bfd0*/  IMAD.MOV.U32 R181, RZ, RZ, R180 ;  /* 0x000000ffffb57224 */ /* 0x000fe400078e00b4 */
[----:B------:R-:W-:Y:S01]  /*1bfe0*/  FADD.FTZ R4, R172, R4 ;  /* 0x00000004ac047221 */ /* 0x000fe20000010000 */
[----:B------:R-:W-:Y:S01]  /*1bff0*/  MOV R180, R166 ;  /* 0x000000a600b47202 */ /* 0x000fe20000000f00 */
[----:B------:R-:W-:Y:S01]  /*1c000*/  HMMA.16816.F32.BF16 R28, R8, R26, R32 ;  /* 0x0000001a081c723c */ /* 0x000fe20000041820 */
[----:B------:R-:W-:Y:S02]  /*1c010*/  IMAD.MOV.U32 R166, RZ, RZ, R73 ;  /* 0x000000ffffa67224 */ /* 0x000fe400078e0049 */
[----:B------:R-:W-:Y:S01]  /*1c020*/  FADD.FTZ R4, R173, R4 ;  /* 0x00000004ad047221 */ /* 0x000fe20000010000 */
[----:B------:R-:W-:-:S04]  /*1c030*/  FADD.FTZ R2, R162, R2 ;  /* 0x00000002a2027221 */ /* 0x000fc80000010000 */
[----:B----4-:R-:W-:Y:S01]  /*1c040*/  HMMA.16816.F32.BF16 R72, R8, R16, R44 ;  /* 0x000000100848723c */ /* 0x010fe2000004182c */
        /* <DEDUP_REMOVED lines=12> */
[----:B------:R-:W-:Y:S01]  /*1c110*/  HMMA.16816.F32.BF16 R52, R8, R38, R52 ;  /* 0x000000260834723c */ /* 0x000fe20000041834 */
[----:B------:R-:W-:Y:S01]  /*1c120*/  F2FP.BF16.F32.PACK_AB R8, R84, R83 ;  /* 0x000000535408723e */ /* 0x000fe200000010ff */
[----:B------:R-:W-:Y:S01]  /*1c130*/  FADD.FTZ R2, R141, R2 ;  /* 0x000000028d027221 */ /* 0x000fe20000010000 */
[----:B--2---:R-:W-:Y:S02]  /*1c140*/  F2FP.BF16.F32.PACK_AB R10, R81, R82 ;  /* 0x00000052510a723e */ /* 0x004fe400000010ff */
[----:B-----5:R-:W-:Y:S02]  /*1c150*/  F2FP.BF16.F32.PACK_AB R9, R79, R80 ;  /* 0x000000504f09723e */ /* 0x020fe400000010ff */
[----:B------:R-:W-:Y:S01]  /*1c160*/  F2FP.BF16.F32.PACK_AB R11, R77, R78 ;  /* 0x0000004e4d0b723e */ /* 0x000fe200000010ff */
[----:B------:R-:W-:Y:S01]  /*1c170*/  FADD.FTZ R4, R144, R4 ;  /* 0x0000000490047221 */ /* 0x000fe20000010000 */
[----:B------:R-:W-:Y:S01]  /*1c180*/  FADD.FTZ R2, R140, R2 ;  /* 0x000000028c027221 */ /* 0x000fe20000010000 */
[----:B------:R-:W-:-:S02]  /*1c190*/  FFMA.FTZ R6, R189, R0, -R5 ;  /* 0x00000000bd067223 */ /* 0x000fc40000010805 */
[----:B------:R-:W-:Y:S02]  /*1c1a0*/  FADD.FTZ R4, R137, R4 ;  /* 0x0000000489047221 */ /* 0x000fe40000010000 */
[C---:B------:R-:W-:Y:S01]  /*1c1b0*/  HMMA.16816.F32.BF16 R40, R8.reuse, R12, R60 ;  /* 0x0000000c0828723c */ /* 0x040fe2000004183c */
[----:B------:R-:W-:Y:S01]  /*1c1c0*/  FADD.FTZ R2, R134, R2 ;  /* 0x0000000286027221 */ /* 0x000fe20000010000 */
[----:B------:R2:W4:Y:S06]  /*1c1d0*/  MUFU.EX2 R62, R6 ;  /* 0x00000006003e7308 */ /* 0x00052c0000000800 */
[----:B------:R-:W-:Y:S01]  /*1c1e0*/  HMMA.16816.F32.BF16 R32, R8, R14, R56 ;  /* 0x0000000e0820723c */ /* 0x000fe20000041838 */
[----:B------:R-:W5:Y:S01]  /*1c1f0*/  LDSM.16.MT88.4 R12, [R7+0x10800] ;  /* 0x01080000070c783b */ /* 0x000f620000004200 */
[----:B------:R-:W-:Y:S01]  /*1c200*/  FADD.FTZ R4, R138, R4 ;  /* 0x000000048a047221 */ /* 0x000fe20000010000 */
[----:B------:R-:W-:Y:S01]  /*1c210*/  FADD.FTZ R2, R132, R2 ;  /* 0x0000000284027221 */ /* 0x000fe20000010000 */
[----:B--2---:R-:W-:-:S02]  /*1c220*/  FFMA.FTZ R6, R251, R0, -R5 ;  /* 0x00000000fb067223 */ /* 0x004fc40000010805 */
[----:B------:R-:W-:Y:S01]  /*1c230*/  FADD.FTZ R4, R135, R4 ;  /* 0x0000000487047221 */ /* 0x000fe20000010000 */
[----:B------:R-:W-:Y:S01]  /*1c240*/  FADD.FTZ R2, R131, R2 ;  /* 0x0000000283027221 */ /* 0x000fe20000010000 */
[----:B------:R2:W-:Y:S02]  /*1c250*/  MUFU.EX2 R61, R6 ;  /* 0x00000006003d7308 */ /* 0x0005e40000000800 */
[----:B------:R-:W-:Y:S01]  /*1c260*/  FADD.FTZ R4, R139, R4 ;  /* 0x000000048b047221 */ /* 0x000fe20000010000 */
[----:B------:R-:W-:Y:S01]  /*1c270*/  FADD.FTZ R2, R133, R2 ;  /* 0x0000000285027221 */ /* 0x000fe20000010000 */
[----:B---3--:R-:W-:Y:S02]  /*1c280*/  HMMA.16816.F32.BF16 R36, R8, R22, R28 ;  /* 0x000000160824723c */ /* 0x008fe4000004181c */
[----:B------:R-:W-:Y:S01]  /*1c290*/  FADD.FTZ R4, R127, R4 ;  /* 0x000000047f047221 */ /* 0x000fe20000010000 */
[----:B------:R-:W-:Y:S01]  /*1c2a0*/  FADD.FTZ R2, R126, R2 ;  /* 0x000000027e027221 */ /* 0x000fe20000010000 */
[----:B--2---:R-:W-:-:S04]  /*1c2b0*/  FFMA.FTZ R6, R191, R0, -R5 ;  /* 0x00000000bf067223 */ /* 0x004fc80000010805 */
[C---:B-1----:R-:W-:Y:S01]  /*1c2c0*/  HMMA.16816.F32.BF16 R28, R8.reuse, R16, R68 ;  /* 0x00000010081c723c */ /* 0x042fe20000041844 */
[----:B------:R1:W2:Y:S07]  /*1c2d0*/  MUFU.EX2 R60, R6 ;  /* 0x00000006003c7308 */ /* 0x0002ae0000000800 */
[----:B------:R-:W-:Y:S01]  /*1c2e0*/  HMMA.16816.F32.BF16 R48, R8, R18, R52 ;  /* 0x000000120830723c */ /* 0x000fe20000041834 */
[----:B------:R-:W3:Y:S01]  /*1c2f0*/  LDSM.16.MT88.4 R16, [R136+0x11000] ;  /* 0x011000008810783b */ /* 0x000ee20000004200 */
[----:B------:R-:W-:Y:S01]  /*1c300*/  FADD.FTZ R4, R130, R4 ;  /* 0x0000000482047221 */ /* 0x000fe20000010000 */
[----:B------:R-:W-:-:S02]  /*1c310*/  FADD.FTZ R2, R125, R2 ;  /* 0x000000027d027221 */ /* 0x000fc40000010000 */
[----:B------:R-:W-:Y:S01]  /*1c320*/  LDSM.16.MT88.4 R136, [R136+0x11800] ;  /* 0x011800008888783b */ /* 0x000fe20000004200 */
[----:B-1----:R-:W-:-:S04]  /*1c330*/  FFMA.FTZ R6, R184, R0, -R3 ;  /* 0x00000000b8067223 */ /* 0x002fc80000010803 */
[----:B------:R1:W-:Y:S01]  /*1c340*/  MUFU.EX2 R59, R6 ;  /* 0x00000006003b7308 */ /* 0x0003e20000000800 */
[----:B------:R-:W-:Y:S01]  /*1c350*/  FADD.FTZ R4, R129, R4 ;  /* 0x0000000481047221 */ /* 0x000fe20000010000 */
[----:B------:R-:W-:-:S03]  /*1c360*/  FADD.FTZ R2, R124, R2 ;  /* 0x000000027c027221 */ /* 0x000fc60000010000 */
[----:B------:R-:W-:Y:S01]  /*1c370*/  FADD.FTZ R4, R128, R4 ;  /* 0x0000000480047221 */ /* 0x000fe20000010000 */
[----:B------:R-:W-:Y:S01]  /*1c380*/  FADD.FTZ R2, R123, R2 ;  /* 0x000000027b027221 */ /* 0x000fe20000010000 */
[----:B-1----:R-:W-:-:S04]  /*1c390*/  FFMA.FTZ R6, R181, R0, -R3 ;  /* 0x00000000b5067223 */ /* 0x002fc80000010803 */
[----:B------:R1:W3:Y:S01]  /*1c3a0*/  MUFU.EX2 R58, R6 ;  /* 0x00000006003a7308 */ /* 0x0002e20000000800 */
[----:B------:R-:W-:Y:S01]  /*1c3b0*/  FADD.FTZ R4, R119, R4 ;  /* 0x0000000477047221 */ /* 0x000fe20000010000 */
[----:B------:R-:W-:Y:S01]  /*1c3c0*/  FADD.FTZ R2, R118, R2 ;  /* 0x0000000276027221 */ /* 0x000fe20000010000 */
[----:B------:R-:W-:Y:S01]  /*1c3d0*/  HMMA.16816.F32.BF16 R44, R8, R20, R64 ;  /* 0x00000014082c723c */ /* 0x000fe20000041840 */
[----:B------:R-:W3:Y:S01]  /*1c3e0*/  LDSM.16.MT88.4 R20, [R160+0x11000] ;  /* 0x01100000a014783b */ /* 0x000ee20000004200 */
[----:B-1----:R-:W-:-:S04]  /*1c3f0*/  FFMA.FTZ R6, R179, R0, -R3 ;  /* 0x00000000b3067223 */ /* 0x002fc80000010803 */
[----:B------:R1:W-:Y:S01]  /*1c400*/  MUFU.EX2 R57, R6 ;  /* 0x0000000600397308 */ /* 0x0003e20000000800 */
[----:B------:R-:W-:Y:S01]  /*1c410*/  FADD.FTZ R4, R122, R4 ;  /* 0x000000047a047221 */ /* 0x000fe20000010000 */
[----:B------:R-:W-:Y:S01]  /*1c420*/  FADD.FTZ R2, R117, R2 ;  /* 0x0000000275027221 */ /* 0x000fe20000010000 */
[----:B-----5:R-:W-:Y:S01]  /*1c430*/  HMMA.16816.F32.BF16 R52, R8, R14, R24 ;  /* 0x0000000e0834723c */ /* 0x020fe20000041818 */
[----:B-1----:R-:W-:-:S04]  /*1c440*/  FFMA.FTZ R6, R180, R0, -R3 ;  /* 0x00000000b4067223 */ /* 0x002fc80000010803 */
[----:B------:R1:W5:Y:S01]  /*1c450*/  MUFU.EX2 R56, R6 ;  /* 0x0000000600387308 */ /* 0x0003620000000800 */
[----:B------:R-:W-:Y:S01]  /*1c460*/  FADD.FTZ R4, R121, R4 ;  /* 0x0000000479047221 */ /* 0x000fe20000010000 */
[----:B------:R-:W-:-:S03]  /*1c470*/  FADD.FTZ R2, R116, R2 ;  /* 0x0000000274027221 */ /* 0x000fc60000010000 */
[----:B------:R-:W-:Y:S01]  /*1c480*/  FADD.FTZ R4, R120, R4 ;  /* 0x0000000478047221 */ /* 0x000fe20000010000 */
[----:B------:R-:W-:Y:S01]  /*1c490*/  FADD.FTZ R2, R115, R2 ;  /* 0x0000000273027221 */ /* 0x000fe20000010000 */
[----:B-1----:R-:W-:-:S04]  /*1c4a0*/  FFMA.FTZ R6, R170, R0, -R5 ;  /* 0x00000000aa067223 */ /* 0x002fc80000010805 */
[----:B------:R1:W1:Y:S01]  /*1c4b0*/  MUFU.EX2 R27, R6 ;  /* 0x00000006001b7308 */ /* 0x0002620000000800 */
[----:B------:R-:W-:Y:S01]  /*1c4c0*/  HMMA.16816.F32.BF16 R72, R8, R12, R72 ;  /* 0x0000000c0848723c */ /* 0x000fe20000041848 */
[----:B----4-:R-:W-:Y:S01]  /*1c4d0*/  F2FP.BF16.F32.PACK_AB R8, R62, R76 ;  /* 0x0000004c3e08723e */ /* 0x010fe200000010ff */
[----:B------:R-:W-:Y:S01]  /*1c4e0*/  FADD.FTZ R4, R111, R4 ;  /* 0x000000046f047221 */ /* 0x000fe20000010000 */
[----:B--2---:R-:W-:Y:S01]  /*1c4f0*/  F2FP.BF16.F32.PACK_AB R10, R60, R61 ;  /* 0x0000003d3c0a723e */ /* 0x004fe200000010ff */
[----:B------:R-:W-:Y:S01]  /*1c500*/  FADD.FTZ R2, R110, R2 ;  /* 0x000000026e027221 */ /* 0x000fe20000010000 */
[----:B---3--:R-:W-:Y:S02]  /*1c510*/  F2FP.BF16.F32.PACK_AB R9, R58, R59 ;  /* 0x0000003b3a09723e */ /* 0x008fe400000010ff */
[----:B-----5:R-:W-:Y:S01]  /*1c520*/  F2FP.BF16.F32.PACK_AB R11, R56, R57 ;  /* 0x00000039380b723e */ /* 0x020fe200000010ff */
[-CC-:B-1----:R-:W-:Y:S01]  /*1c530*/  FFMA.FTZ R6, R167, R0.reuse, -R5.reuse ;  /* 0x00000000a7067223 */ /* 0x182fe20000010805 */
[----:B------:R-:W1:Y:S03]  /*1c540*/  LDSM.16.MT88.4 R12, [R164+0x11000] ;  /* 0x01100000a40c783b */ /* 0x000e660000004200 */
[----:B------:R2:W3:Y:S01]  /*1c550*/  MUFU.EX2 R26, R6 ;  /* 0x00000006001a7308 */ /* 0x0004e20000000800 */
[----:B------:R-:W-:Y:S01]  /*1c560*/  FADD.FTZ R4, R114, R4 ;  /* 0x0000000472047221 */ /* 0x000fe20000010000 */
[----:B------:R-:W-:Y:S01]  /*1c570*/  FADD.FTZ R2, R109, R2 ;  /* 0x000000026d027221 */ /* 0x000fe20000010000 */
[C---:B------:R-:W-:Y:S02]  /*1c580*/  HMMA.16816.F32.BF16 R44, R8.reuse, R16, R44 ;  /* 0x00000010082c723c */ /* 0x040fe4000004182c */
[----:B------:R-:W-:Y:S01]  /*1c590*/  FADD.FTZ R4, R113, R4 ;  /* 0x0000000471047221 */ /* 0x000fe20000010000 */
[----:B------:R-:W-:Y:S01]  /*1c5a0*/  FADD.FTZ R2, R108, R2 ;  /* 0x000000026c027221 */ /* 0x000fe20000010000 */
[-CC-:B--2---:R-:W-:Y:S01]  /*1c5b0*/  FFMA.FTZ R6, R168, R0.reuse, -R5.reuse ;  /* 0x00000000a8067223 */ /* 0x184fe20000010805 */
[-C--:B------:R-:W-:Y:S01]  /*1c5c0*/  FFMA.FTZ R5, R166, R0.reuse, -R5 ;  /* 0x00000000a6057223 */ /* 0x080fe20000010805 */
[----:B------:R-:W-:Y:S01]  /*1c5d0*/  FADD.FTZ R4, R112, R4 ;  /* 0x0000000470047221 */ /* 0x000fe20000010000 */
[----:B------:R-:W-:Y:S01]  /*1c5e0*/  FADD.FTZ R2, R107, R2 ;  /* 0x000000026b027221 */ /* 0x000fe20000010000 */
[----:B------:R-:W-:Y:S01]  /*1c5f0*/  HMMA.16816.F32.BF16 R40, R8, R20, R40 ;  /* 0x000000140828723c */ /* 0x000fe20000041828 */
[----:B------:R2:W-:Y:S01]  /*1c600*/  MUFU.EX2 R24, R5 ;  /* 0x0000000500187308 */ /* 0x0005e20000000800 */
[----:B------:R-:W-:Y:S01]  /*1c610*/  FADD.FTZ R4, R103, R4 ;  /* 0x0000000467047221 */ /* 0x000fe20000010000 */
[----:B------:R-:W-:Y:S01]  /*1c620*/  LDSM.16.MT88.4 R164, [R164+0x11800] ;  /* 0x01180000a4a4783b */ /* 0x000fe20000004200 */
[----:B--2---:R-:W-:-:S04]  /*1c630*/  FFMA.FTZ R5, R163, R0, -R3 ;  /* 0x00000000a3057223 */ /* 0x004fc80000010803 */
[----:B------:R-:W-:Y:S01]  /*1c640*/  HMMA.16816.F32.BF16 R32, R8, R22, R32 ;  /* 0x000000160820723c */ /* 0x000fe20000041820 */
[----:B------:R-:W2:Y:S01]  /*1c650*/  LDSM.16.MT88.4 R20, [R7+0x11000] ;  /* 0x011000000714783b */ /* 0x000ea20000004200 */
[----:B------:R4:W5:Y:S03]  /*1c660*/  MUFU.EX2 R17, R5 ;  /* 0x0000000500117308 */ /* 0x0009660000000800 */
[----:B------:R-:W5:Y:S01]  /*1c670*/  LDSM.16.MT88.4 R160, [R160+0x11800] ;  /* 0x01180000a0a0783b */ /* 0x000f620000004200 */
[----:B----4-:R-:W-:-:S04]  /*1c680*/  FFMA.FTZ R5, R158, R0, -R3 ;  /* 0x000000009e057223 */ /* 0x010fc80000010803 */
[----:B------:R4:W-:Y:S02]  /*1c690*/  MUFU.EX2 R16, R5 ;  /* 0x0000000500107308 */ /* 0x0009e40000000800 */
[-CC-:B----4-:R-:W-:Y:S01]  /*1c6a0*/  FFMA.FTZ R5, R159, R0.reuse, -R3.reuse ;  /* 0x000000009f057223 */ /* 0x190fe20000010803 */
        /* <DEDUP_REMOVED lines=25> */
[----:B------:R-:W1:Y:S01]  /*1c840*/  MUFU.EX2 R25, R6 ;  /* 0x0000000600197308 */ /* 0x000e620000000800 */
[----:B------:R-:W-:Y:S02]  /*1c850*/  FADD.FTZ R2, R83, R2 ;  /* 0x0000000253027221 */ /* 0x000fe40000010000 */
        /* <DEDUP_REMOVED lines=9> */
[----:B------:R3:W1:Y:S02]  /*1c8f0*/  MUFU.EX2 R12, R3 ;  /* 0x00000003000c7308 */ /* 0x0006640000000800 */
[----:B------:R-:W-:Y:S01]  /*1c900*/  FADD.FTZ R2, R76, R2 ;  /* 0x000000024c027221 */ /* 0x000fe20000010000 */
[----:B------:R-:W-:Y:S01]  /*1c910*/  FADD.FTZ R0, R59, R0 ;  /* 0x000000003b007221 */ /* 0x000fe20000010000 */
[----:B------:R-:W-:Y:S01]  /*1c920*/  MOV R179, R156 ;  /* 0x0000009c00b37202 */ /* 0x000fe20000000f00 */
[----:B------:R-:W-:Y:S01]  /*1c930*/  HMMA.16816.F32.BF16 R36, R8, R18, R36 ;  /* 0x000000120824723c */ /* 0x000fe20000041824 */
[----:B------:R-:W-:Y:S01]  /*1c940*/  FADD.FTZ R2, R62, R2 ;  /* 0x000000023e027221 */ /* 0x000fe20000010000 */
[----:B------:R-:W-:-:S06]  /*1c950*/  FADD.FTZ R0, R58, R0 ;  /* 0x000000003a007221 */ /* 0x000fcc0000010000 */
[----:B------:R-:W-:Y:S01]  /*1c960*/  HMMA.16816.F32.BF16 R28, R8, R14, R48 ;  /* 0x0000000e081c723c */ /* 0x000fe20000041830 */
[----:B------:R-:W-:Y:S01]  /*1c970*/  FADD.FTZ R2, R61, R2 ;  /* 0x000000023d027221 */ /* 0x000fe20000010000 */
[----:B------:R-:W-:Y:S01]  /*1c980*/  FADD.FTZ R0, R57, R0 ;  /* 0x0000000039007221 */ /* 0x000fe20000010000 */
[----:B---3--:R-:W-:-:S05]  /*1c990*/  VIADD R3, R179, 0xfffffffe ;  /* 0xfffffffeb3037836 */ /* 0x008fca0000000000 */
[----:B--2---:R-:W-:Y:S01]  /*1c9a0*/  HMMA.16816.F32.BF16 R144, R8, R20, R72 ;  /* 0x000000140890723c */ /* 0x004fe20000041848 */
[----:B------:R-:W-:-:S07]  /*1c9b0*/  FADD.FTZ R2, R60, R2 ;  /* 0x000000023c027221 */ /* 0x000fce0000010000 */
[----:B------:R-:W-:Y:S01]  /*1c9c0*/  HMMA.16816.F32.BF16 R8, R8, R22, R52 ;  /* 0x000000160808723c */ /* 0x000fe20000041834 */
[----:B------:R-:W-:Y:S01]  /*1c9d0*/  FADD.FTZ R0, R56, R0 ;  /* 0x0000000038007221 */ /* 0x000fe20000010000 */
[----:B------:R-:W-:Y:S01]  /*1c9e0*/  ISETP.GE.AND P0, PT, R3, R252, PT ;  /* 0x000000fc0300720c */ /* 0x000fe20003f06270 */
[----:B------:R-:W-:Y:S01]  /*1c9f0*/  FADD.FTZ R2, R27, R2 ;  /* 0x000000021b027221 */ /* 0x000fe20000010000 */
[----:B------:R-:W-:Y:S01]  /*1ca00*/  F2FP.BF16.F32.PACK_AB R168, R26, R27 ;  /* 0x0000001b1aa8723e */ /* 0x000fe200000010ff */
[----:B-----5:R-:W-:Y:S01]  /*1ca10*/  FADD.FTZ R0, R17, R0 ;  /* 0x0000000011007221 */ /* 0x020fe20000010000 */
[----:B-1----:R-:W-:Y:S02]  /*1ca20*/  F2FP.BF16.F32.PACK_AB R170, R24, R25 ;  /* 0x0000001918aa723e */ /* 0x002fe400000010ff */
[----:B------:R-:W-:Y:S02]  /*1ca30*/  F2FP.BF16.F32.PACK_AB R169, R16, R17 ;  /* 0x0000001110a9723e */ /* 0x000fe400000010ff */
        /* <DEDUP_REMOVED lines=17> */
[----:B------:R-:W2:Y:S04]  /*1cb50*/  LDL R184, [R1+0xfc] ;  /* 0x0000fc0001b87983 */ /* 0x000ea80000100800 */
[----:B------:R-:W3:Y:S01]  /*1cb60*/  LDL.LU R180, [R1+0x100] ;  /* 0x0001000001b47983 */ /* 0x000ee20000300800 */
[----:B------:R-:W-:Y:S01]  /*1cb70*/  LOP3.LUT R228, R228, 0x1f0, RZ, 0xc0, !PT ;  /* 0x000001f0e4e47812 */ /* 0x000fe200078ec0ff */
[----:B------:R-:W-:Y:S01]  /*1cb80*/  IMAD.MOV.U32 R152, RZ, RZ, R150 ;  /* 0x000000ffff987224 */ /* 0x000fe200078e0096 */
[----:B------:R-:W-:Y:S01]  /*1cb90*/  ISETP.NE.U32.AND P0, PT, R246, RZ, PT ;  /* 0x000000fff600720c */ /* 0x000fe20003f05070 */
[----:B------:R-:W1:Y:S03]  /*1cba0*/  S2R R191, SR_TID.X ;  /* 0x0000000000bf7919 */ /* 0x000e660000002100 */
[----:B------:R-:W-:Y:S01]  /*1cbb0*/  ISETP.NE.AND.EX P5, PT, R247, RZ, PT, P0 ;  /* 0x000000fff700720c */ /* 0x000fe20003fa5300 */
[----:B------:R-:W4:Y:S01]  /*1cbc0*/  S2R R181, SR_TID.X ;  /* 0x0000000000b57919 */ /* 0x000f220000002100 */
[----:B------:R-:W5:Y:S01]  /*1cbd0*/  S2R R189, SR_CTAID.X ;  /* 0x0000000000bd7919 */ /* 0x000f620000002500 */
[----:B-1----:R-:W-:Y:S01]  /*1cbe0*/  SHF.R.U32.HI R191, RZ, 0x2, R191 ;  /* 0x00000002ffbf7819 */ /* 0x002fe200000116bf */
[----:B----4-:R-:W-:-:S03]  /*1cbf0*/  IMAD.SHL.U32 R181, R181, 0x2, RZ ;  /* 0x00000002b5b57824 */ /* 0x010fc600078e00ff */
[----:B------:R-:W-:Y:S01]  /*1cc00*/  LOP3.LUT R191, R191, 0x7, RZ, 0xc0, !PT ;  /* 0x00000007bfbf7812 */ /* 0x000fe200078ec0ff */
[----:B-----5:R-:W-:Y:S01]  /*1cc10*/  IMAD R0, R189, 0x40, R151 ;  /* 0x00000040bd007824 */ /* 0x020fe200078e0297 */
[----:B------:R-:W-:Y:S01]  /*1cc20*/  LOP3.LUT R181, R181, 0x6, RZ, 0xc0, !PT ;  /* 0x00000006b5b57812 */ /* 0x000fe200078ec0ff */
[----:B------:R-:W-:-:S03]  /*1cc30*/  IMAD.MOV.U32 R151, RZ, RZ, R148 ;  /* 0x000000ffff977224 */ /* 0x000fc600078e0094 */
[----:B------:R-:W-:-:S04]  /*1cc40*/  IADD3 R0, PT, PT, R191, R0, R228 ;  /* 0x00000000bf007210 */ /* 0x000fc80007ffe0e4 */
[----:B--2---:R-:W-:Y:S01]  /*1cc50*/  IADD3 R0, PT, PT, -R181, R0, -R184 ;  /* 0x00000000b5007210 */ /* 0x004fe20007ffe9b8 */
[----:B---3--:R-:W-:-:S04]  /*1cc60*/  VIADD R231, R180, 0xffffff00 ;  /* 0xffffff00b4e77836 */ /* 0x008fc80000000000 */
[----:B------:R-:W-:-:S04]  /*1cc70*/  IMAD R0, R179, -0x100, R0 ;  /* 0xffffff00b3007824 */ /* 0x000fc800078e0200 */
[----:B------:R-:W-:-:S07]  /*1cc80*/  VIADD R230, R0, 0x208 ;  /* 0x0000020800e67836 */ /* 0x000fce0000000000 */
.L_x_5694:
        /* <DEDUP_REMOVED lines=14> */
[----:B-1----:R-:W-:Y:S01]  /*1cd70*/  SHF.R.U32.HI R228, RZ, 0x1, R148 ;  /* 0x00000001ffe47819 */ /* 0x002fe20000011694 */
[----:B------:R-:W-:Y:S05]  /*1cd80*/  IMAD.SHL.U32 R3, R148, 0x8, RZ ;  /* 0x0000000894037824 */ /* 0x000fea00078e00ff */
[C---:B------:R-:W-:Y:S02]  /*1cd90*/  LOP3.LUT R5, R3.reuse, 0x38, RZ, 0xc0, !PT ;  /* 0x0000003803057812 */ /* 0x040fe400078ec0ff */
[----:B------:R-:W-:Y:S01]  /*1cda0*/  LOP3.LUT R18, R3, 0x1c0, RZ, 0xc0, !PT ;  /* 0x000001c003127812 */ /* 0x000fe200078ec0ff */
[----:B--2---:R-:W-:Y:S04]  /*1cdb0*/  @!P5 IMAD.SHL.U32 R0, R2, 0x100, RZ ;  /* 0x000001000200d824 */ /* 0x004fe800078e00ff */
[----:B------:R-:W-:Y:S01]  /*1cdc0*/  @!P5 IMAD.X R0, RZ, RZ, ~R0, P0 ;  /* 0x000000ffff00d224 */ /* 0x000fe200000e0e00 */
[----:B------:R-:W-:Y:S04]  /*1cdd0*/  ISETP.GE.AND P0, PT, R5, R245, PT ;  /* 0x000000f50500720c */ /* 0x000fe80003f06270 */
[----:B------:R-:W-:Y:S01]  /*1cde0*/  @!P5 SHF.R.S64 R2, R4, 0x1f, R0 ;  /* 0x0000001f0402d819 */ /* 0x000fe20000001000 */
[----:B------:R-:W-:Y:S03]  /*1cdf0*/  IMAD.SHL.U32 R4, R148, 0x40, RZ ;  /* 0x0000004094047824 */ /* 0x000fe600078e00ff */
        /* <DEDUP_REMOVED lines=40> */
[-C--:B------:R-:W-:Y:S01]  /*1d080*/  LOP3.LUT R0, R231, R2.reuse, RZ, 0x3c, !PT ;  /* 0x00000002e7007212 */ /* 0x080fe200078e3cff */
[----:B------:R-:W2:Y:S01]  /*1d090*/  LD.E.64 R8, desc[UR4][R154.64+0x40] ;  /* 0x000040049a087980 */ /* 0x000ea2000c101b00 */
[----:B------:R-:W-:Y:S02]  /*1d0a0*/  ISETP.NE.AND P2, PT, R2, RZ, PT ;  /* 0x000000ff0200720c */ /* 0x000fe40003f45270 */
[----:B------:R-:W-:Y:S02]  /*1d0b0*/  ISETP.GE.AND P1, PT, R0, RZ, PT ;  /* 0x000000ff0000720c */ /* 0x000fe40003f26270 */
[----:B------:R-:W-:Y:S03]  /*1d0c0*/  LOP3.LUT R0, RZ, R2, RZ, 0x33, !PT ;  /* 0x00000002ff007212 */ /* 0x000fe600078e33ff */
        /* <DEDUP_REMOVED lines=28> */
.L_x_5689:
[----:B------:R-:W-:Y:S05]  /*1d290*/  BSYNC.RECONVERGENT B0 ;  /* 0x0000000000007941 */ /* 0x000fea0003800200 */
.L_x_5688:
[----:B------:R-:W1:Y:S01]  /*1d2a0*/  S2UR UR4, SR_CgaCtaId ;  /* 0x00000000000479c3 */ /* 0x000e620000008800 */
[----:B------:R-:W-:Y:S01]  /*1d2b0*/  LOP3.LUT R6, R18, 0x38, R148, 0xf8, !PT ;  /* 0x0000003812067812 */ /* 0x000fe200078ef894 */
[----:B------:R-:W-:Y:S01]  /*1d2c0*/  UMOV UR5, 0x400 ;  /* 0x0000040000057882 */ /* 0x000fe20000000000 */
[----:B------:R-:W-:Y:S01]  /*1d2d0*/  LOP3.LUT R2, R4, 0x1c0, RZ, 0xc0, !PT ;  /* 0x000001c004027812 */ /* 0x000fe200078ec0ff */
[----:B------:R-:W-:Y:S01]  /*1d2e0*/  IMAD.SHL.U32 R12, R234, 0x20, RZ ;  /* 0x00000020ea0c7824 */ /* 0x000fe200078e00ff */
[----:B------:R-:W-:Y:S01]  /*1d2f0*/  @!P0 R2UR UR30, R14 ;  /* 0x000000000e1e82ca */ /* 0x000fe200000e0000 */
[----:B------:R-:W-:Y:S01]  /*1d300*/  @!P0 IMAD.MOV.U32 R8, RZ, RZ, R244 ;  /* 0x000000ffff088224 */ /* 0x000fe200078e00f4 */
[C---:B------:R-:W-:Y:S01]  /*1d310*/  @!P0 R2UR UR31, R15.reuse ;  /* 0x000000000f1f82ca */ /* 0x040fe200000e0000 */
[----:B------:R-:W-:Y:S01]  /*1d320*/  @!P0 IMAD.MOV.U32 R9, RZ, RZ, R243 ;  /* 0x000000ffff098224 */ /* 0x000fe200078e00f3 */
[--C-:B------:R-:W-:Y:S01]  /*1d330*/  LOP3.LUT R6, R6, 0x38, R3.reuse, 0x78, !PT ;  /* 0x0000003806067812 */ /* 0x100fe200078e7803 */
[----:B------:R-:W-:Y:S01]  /*1d340*/  IMAD.SHL.U32 R229, R148, 0x20, RZ ;  /* 0x0000002094e57824 */ /* 0x000fe200078e00ff */
[----:B------:R-:W-:Y:S01]  /*1d350*/  LOP3.LUT R0, R228, 0x8, RZ, 0xc0, !PT ;  /* 0x00000008e4007812 */ /* 0x000fe200078ec0ff */
[----:B------:R-:W-:Y:S01]  /*1d360*/  IMAD.MOV.U32 R212, RZ, RZ, 0x40 ;  /* 0x00000040ffd47424 */ /* 0x000fe200078e00ff */
[----:B------:R-:W-:Y:S01]  /*1d370*/  LOP3.LUT R2, R2, 0x8, R148, 0xf8, !PT ;  /* 0x0000000802027812 */ /* 0x000fe200078ef894 */
[----:B------:R-:W-:Y:S01]  /*1d380*/  VIADD R238, R238, 0xffffffff ;  /* 0xffffffffeeee7836 */ /* 0x000fe20000000000 */
[--C-:B------:R-:W-:Y:S01]  /*1d390*/  LOP3.LUT R6, R6, 0x1e00, R3.reuse, 0xf8, !PT ;  /* 0x00001e0006067812 */ /* 0x100fe200078ef803 */
[----:B------:R-:W-:Y:S01]  /*1d3a0*/  BSSY.RECONVERGENT B1, `(.L_x_5690) ;  /* 0x0000260000017945 */ /* 0x000fe20003800200 */
[----:B------:R-:W-:Y:S02]  /*1d3b0*/  LOP3.LUT R5, R4, 0x400, RZ, 0xc0, !PT ;  /* 0x0000040004057812 */ /* 0x000fe400078ec0ff */
[--C-:B------:R-:W-:Y:S02]  /*1d3c0*/  LOP3.LUT R0, R0, 0x1c0, R4.reuse, 0xf8, !PT ;  /* 0x000001c000007812 */ /* 0x100fe400078ef804 */
[--C-:B------:R-:W-:Y:S02]  /*1d3d0*/  LOP3.LUT R2, R2, 0x38, R3.reuse, 0x78, !PT ;  /* 0x0000003802027812 */ /* 0x100fe400078e7803 */
[----:B------:R-:W-:Y:S01]  /*1d3e0*/  @!P0 R2UR UR28, R14 ;  /* 0x000000000e1c82ca */ /* 0x000fe200000e0000 */
[----:B-1----:R-:W-:Y:S01]  /*1d3f0*/  ULEA UR8, UR4, UR5, 0x18 ;  /* 0x0000000504087291 */ /* 0x002fe2000f8ec0ff */
[C---:B------:R-:W-:Y:S02]  /*1d400*/  @!P0 R2UR UR29, R15.reuse ;  /* 0x000000000f1d82ca */ /* 0x040fe400000e0000 */
[----:B------:R-:W-:Y:S01]  /*1d410*/  LOP3.LUT R153, R0, 0x38, R3, 0x78, !PT ;  /* 0x0000003800997812 */ /* 0x000fe200078e7803 */
[----:B------:R-:W-:Y:S01]  /*1d420*/  IMAD R0, R2, 0x2, R5 ;  /* 0x0000000202007824 */ /* 0x000fe200078e0205 */
[----:B------:R-:W-:Y:S02]  /*1d430*/  IADD3 R2, P1, PT, R12, R244, RZ ;  /* 0x000000f40c027210 */ /* 0x000fe40007f3e0ff */
[----:B------:R-:W-:Y:S02]  /*1d440*/  LEA R150, R6, UR8, 0x1 ;  /* 0x0000000806967c11 */ /* 0x000fe4000f8e08ff */
[----:B------:R-:W-:Y:S02]  /*1d450*/  SHF.L.U64.HI R5, R234, 0x5, R235 ;  /* 0x00000005ea057819 */ /* 0x000fe400000102eb */
[----:B------:R-:W-:Y:S01]  /*1d460*/  @!P0 R2UR UR26, R14 ;  /* 0x000000000e1a82ca */ /* 0x000fe200000e0000 */
[----:B------:R-:W-:Y:S01]  /*1d470*/  @!PT LDS RZ, [RZ] ;  /* 0x00000000fffff984 */ /* 0x000fe20000000800 */
[----:B------:R-:W-:Y:S01]  /*1d480*/  @!PT LDS RZ, [RZ] ;  /* 0x00000000fffff984 */ /* 0x000fe20000000800 */
[----:B------:R-:W-:Y:S01]  /*1d490*/  @!PT LDS RZ, [RZ] ;  /* 0x00000000fffff984 */ /* 0x000fe20000000800 */
[----:B------:R1:W-:Y:S01]  /*1d4a0*/  @!P0 LDGSTS.E.BYPASS.LTC128B.128 [R150+0xa000], desc[UR30][R8.64] ;  /* 0x0a00000008968fae */ /* 0x0003e2000b981a1e */
[----:B------:R-:W-:Y:S01]  /*1d4b0*/  @!P0 R2UR UR27, R15 ;  /* 0x000000000f1b82ca */ /* 0x000fe200000e0000 */
[----:B------:R-:W-:Y:S01]  /*1d4c0*/  IMAD.X R3, R5, 0x1, R243, P1 ;  /* 0x0000000105037824 */ /* 0x000fe200008e06f3 */
[-C--:B------:R-:W-:Y:S02]  /*1d4d0*/  IADD3 R6, P1, PT, R2, R12.reuse, RZ ;  /* 0x0000000c02067210 */ /* 0x080fe40007f3e0ff */
[----:B------:R-:W-:Y:S01]  /*1d4e0*/  @P0 STS.128 [R150+0xa000], RZ ;  /* 0x00a000ff96000388 */ /* 0x000fe20000000c00 */
[C---:B------:R-:W-:Y:S02]  /*1d4f0*/  @!P0 R2UR UR24, R14.reuse ;  /* 0x000000000e1882ca */ /* 0x040fe400000e0000 */
[----:B------:R-:W-:Y:S02]  /*1d500*/  @!P0 R2UR UR25, R15 ;  /* 0x000000000f1982ca */ /* 0x000fe400000e0000 */
        /* <DEDUP_REMOVED lines=18> */
[C---:B------:R-:W-:Y:S02]  /*1d630*/  @!P0 R2UR UR17, R15.reuse ;  /* 0x000000000f1182ca */ /* 0x040fe400000e0000 */
[-C--:B-1----:R-:W-:Y:S02]  /*1d640*/  IADD3 R8, P1, PT, R6, R12.reuse, RZ ;  /* 0x0000000c06087210 */ /* 0x082fe40007f3e0ff */
        /* <DEDUP_REMOVED lines=8> */
[----:B------:R-:W-:Y:S01]  /*1d6d0*/  @!P0 LDGSTS.E.BYPASS.LTC128B.128 [R150+0xb800], desc[UR24][R8.64] ;  /* 0x0b80000008968fae */ /* 0x000fe2000b981a18 */
[----:B------:R-:W-:Y:S02]  /*1d6e0*/  @!P0 R2UR UR13, R15 ;  /* 0x000000000f0d82ca */ /* 0x000fe400000e0000 */
[--C-:B------:R-:W-:Y:S02]  /*1d6f0*/  IMAD.X R3, R9, 0x1, R5.reuse, P1 ;  /* 0x0000000109037824 */ /* 0x100fe400008e0605 */
[----:B------:R-:W-:Y:S01]  /*1d700*/  @P0 STS.128 [R150+0xb800], RZ ;  /* 0x00b800ff96000388 */ /* 0x000fe20000000c00 */
[----:B------:R-:W-:Y:S02]  /*1d710*/  @!P0 R2UR UR10, R14 ;  /* 0x000000000e0a82ca */ /* 0x000fe400000e0000 */
[-C--:B---3--:R-:W-:Y:S02]  /*1d720*/  IADD3 R6, P1, PT, R2, R12.reuse, RZ ;  /* 0x0000000c02067210 */ /* 0x088fe40007f3e0ff */
[----:B------:R-:W-:Y:S01]  /*1d730*/  @!PT LDS RZ, [RZ] ;  /* 0x00000000fffff984 */ /* 0x000fe20000000800 */
[----:B------:R-:W-:Y:S01]  /*1d740*/  @!PT LDS RZ, [RZ] ;  /* 0x00000000fffff984 */ /* 0x000fe20000000800 */
[----:B------:R-:W-:Y:S01]  /*1d750*/  @!PT LDS RZ, [RZ] ;  /* 0x00000000fffff984 */ /* 0x000fe20000000800 */
[----:B------:R1:W-:Y:S01]  /*1d760*/  @!P0 LDGSTS.E.BYPASS.LTC128B.128 [R150+0xc000], desc[UR22][R2.64] ;  /* 0x0c00000002968fae */ /* 0x0003e2000b981a16 */
[----:B------:R-:W-:Y:S02]  /*1d770*/  @!P0 R2UR UR11, R15 ;  /* 0x000000000f0b82ca */ /* 0x000fe400000e0000 */
[----:B------:R-:W-:Y:S01]  /*1d780*/  @!P0 R2UR UR38, R14 ;  /* 0x000000000e2682ca */ /* 0x000fe200000e0000 */
[--C-:B------:R-:W-:Y:S01]  /*1d790*/  IMAD.X R7, R3, 0x1, R5.reuse, P1 ;  /* 0x0000000103077824 */ /* 0x100fe200008e0605 */
[----:B------:R-:W-:Y:S01]  /*1d7a0*/  @P0 STS.128 [R150+0xc000], RZ ;  /* 0x00c000ff96000388 */ /* 0x000fe20000000c00 */
[-C--:B------:R-:W-:Y:S02]  /*1d7b0*/  IADD3 R10, P1, PT, R6, R12.reuse, RZ ;  /* 0x0000000c060a7210 */ /* 0x080fe40007f3e0ff */
[----:B------:R-:W-:Y:S02]  /*1d7c0*/  @!P0 R2UR UR39, R15 ;  /* 0x000000000f2782ca */ /* 0x000fe400000e0000 */
[----:B------:R-:W-:Y:S01]  /*1d7d0*/  @!PT LDS RZ, [RZ] ;  /* 0x00000000fffff984 */ /* 0x000fe20000000800 */
[----:B------:R-:W-:Y:S01]  /*1d7e0*/  @!PT LDS RZ, [RZ] ;  /* 0x00000000fffff984 */ /* 0x000fe20000000800 */
[----:B------:R-:W-:Y:S01]  /*1d7f0*/  @!PT LDS RZ, [RZ] ;  /* 0x00000000fffff984 */ /* 0x000fe20000000800 */
[----:B------:R-:W-:Y:S01]  /*1d800*/  @!P0 LDGSTS.E.BYPASS.LTC128B.128 [R150+0xc800], desc[UR20][R6.64] ;  /* 0x0c80000006968fae */ /* 0x000fe2000b981a14 */
[C---:B------:R-:W-:Y:S01]  /*1d810*/  @!P0 R2UR UR36, R14.reuse ;  /* 0x000000000e2482ca */ /* 0x040fe200000e0000 */
        /* <DEDUP_REMOVED lines=12> */
[----:B------:R-:W-:Y:S02]  /*1d8e0*/  LOP3.LUT R229, R229, 0x7c00, RZ, 0xc0, !PT ;  /* 0x00007c00e5e57812 */ /* 0x000fe400078ec0ff */
[----:B------:R-:W-:Y:S02]  /*1d8f0*/  @!P0 R2UR UR4, R14 ;  /* 0x000000000e0482ca */ /* 0x000fe400000e0000 */
[----:B------:R-:W-:Y:S02]  /*1d900*/  @!P0 R2UR UR5, R15 ;  /* 0x000000000f0582ca */ /* 0x000fe400000e0000 */
[-C--:B-1----:R-:W-:Y:S02]  /*1d910*/  IADD3 R2, P1, PT, R10, R12.reuse, RZ ;  /* 0x0000000c0a027210 */ /* 0x082fe40007f3e0ff */
[----:B------:R-:W-:Y:S03]  /*1d920*/  LOP3.LUT P2, RZ, R148, 0x4, RZ, 0xc0, !PT ;  /* 0x0000000494ff7812 */ /* 0x000fe6000784c0ff */
[--C-:B------:R-:W-:Y:S01]  /*1d930*/  IMAD.X R3, R11, 0x1, R5.reuse, P1 ;  /* 0x000000010b037824 */ /* 0x100fe200008e0605 */
[-C--:B------:R-:W-:Y:S02]  /*1d940*/  IADD3 R8, P1, PT, R2, R12.reuse, RZ ;  /* 0x0000000c02087210 */ /* 0x080fe40007f3e0ff */
[----:B------:R-:W-:Y:S02]  /*1d950*/  SEL R212, R212, 0xffffffc0, !P2 ;  /* 0xffffffc0d4d47807 */ /* 0x000fe40005000000 */
        /* <DEDUP_REMOVED lines=10> */
[----:B------:R-:W-:Y:S01]  /*1da00*/  @!P0 LDGSTS.E.BYPASS.LTC128B.128 [R150+0xe000], desc[UR14][R8.64] ;  /* 0x0e00000008968fae */ /* 0x000fe2000b981a0e */
[--C-:B------:R-:W-:Y:S04]  /*1da10*/  IMAD.X R11, R9, 0x1, R5.reuse, P1 ;  /* 0x00000001090b7824 */ /* 0x100fe800008e0605 */
[----:B------:R-:W-:Y:S01]  /*1da20*/  @P0 STS.128 [R150+0xe000], RZ ;  /* 0x00e000ff96000388 */ /* 0x000fe20000000c00 */
[-C--:B------:R-:W-:Y:S04]  /*1da30*/  IADD3 R6, P1, PT, R10, R12.reuse, RZ ;  /* 0x0000000c0a067210 */ /* 0x080fe80007f3e0ff */
        /* <DEDUP_REMOVED lines=12> */
[--C-:B------:R-:W-:Y:S05]  /*1db00*/  IMAD.X R3, R7, 0x1, R5.reuse, P1 ;  /* 0x0000000107037824 */ /* 0x100fea00008e0605 */
[----:B------:R-:W-:Y:S01]  /*1db10*/  @!PT LDS RZ, [RZ] ;  /* 0x00000000fffff984 */ /* 0x000fe20000000800 */
[----:B------:R-:W-:Y:S01]  /*1db20*/  @!PT LDS RZ, [RZ] ;  /* 0x00000000fffff984 */ /* 0x000fe20000000800 */
[----:B------:R-:W-:Y:S01]  /*1db30*/  @!PT LDS RZ, [RZ] ;  /* 0x00000000fffff984 */ /* 0x000fe20000000800 */
[----:B------:R1:W-:Y:S05]  /*1db40*/  @!P0 LDGSTS.E.BYPASS.LTC128B.128 [R150+0xf800], desc[UR38][R2.64] ;  /* 0x0f80000002968fae */ /* 0x0003ea000b981a26 */
[----:B------:R-:W-:Y:S01]  /*1db50*/  @P0 STS.128 [R150+0xf800], RZ ;  /* 0x00f800ff96000388 */ /* 0x000fe20000000c00 */
[-C--:B--2---:R-:W-:Y:S05]  /*1db60*/  IADD3 R10, P1, PT, R2, R12.reuse, RZ ;  /* 0x0000000c020a7210 */ /* 0x084fea0007f3e0ff */
[--C-:B------:R-:W-:Y:S01]  /*1db70*/  IMAD.X R11, R3, 0x1, R5.reuse, P1 ;  /* 0x00000001030b7824 */ /* 0x100fe200008e0605 */
[-C--:B------:R-:W-:Y:S04]  /*1db80*/  IADD3 R8, P1, PT, R10, R12.reuse, RZ ;  /* 0x0000000c0a087210 */ /* 0x080fe80007f3e0ff */
[----:B------:R-:W-:Y:S01]  /*1db90*/  @!PT LDS RZ, [RZ] ;  /* 0x00000000fffff984 */ /* 0x000fe20000000800 */
[----:B------:R-:W-:Y:S01]  /*1dba0*/  @!PT LDS RZ, [RZ] ;  /* 0x00000000fffff984 */ /* 0x000fe20000000800 */
[----:B------:R-:W-:Y:S01]  /*1dbb0*/  @!PT LDS RZ, [RZ] ;  /* 0x00000000fffff984 */ /* 0x000fe20000000800 */
[----:B------:R-:W-:Y:S01]  /*1dbc0*/  @!P0 LDGSTS.E.BYPASS.LTC128B.128 [R150+0x10000], desc[UR36][R10.64] ;  /* 0x100000000a968fae */ /* 0x000fe2000b981a24 */
[--C-:B------:R-:W-:Y:S01]  /*1dbd0*/  IMAD.X R9, R11, 0x1, R5.reuse, P1 ;  /* 0x000000010b097824 */ /* 0x100fe200008e0605 */
[-C--:B---3--:R-:W-:Y:S03]  /*1dbe0*/  IADD3 R6, P1, PT, R8, R12.reuse, RZ ;  /* 0x0000000c08067210 */ /* 0x088fe60007f3e0ff */
[----:B------:R-:W-:Y:S02]  /*1dbf0*/  @P0 STS.128 [R150+0x10000], RZ ;  /* 0x010000ff96000388 */ /* 0x000fe40000000c00 */
[--C-:B------:R-:W-:Y:S03]  /*1dc00*/  IMAD.X R7, R9, 0x1, R5.reuse, P1 ;  /* 0x0000000109077824 */ /* 0x100fe600008e0605 */
[----:B------:R-:W-:Y:S01]  /*1dc10*/  @!PT LDS RZ, [RZ] ;  /* 0x00000000fffff984 */ /* 0x000fe20000000800 */
[----:B------:R-:W-:Y:S01]  /*1dc20*/  @!PT LDS RZ, [RZ] ;  /* 0x00000000fffff984 */ /* 0x000fe20000000800 */
[----:B------:R-:W-:Y:S01]  /*1dc30*/  @!PT LDS RZ, [RZ] ;  /* 0x00000000fffff984 */ /* 0x000fe20000000800 */
[----:B------:R2:W-:Y:S01]  /*1dc40*/  @!P0 LDGSTS.E.BYPASS.LTC128B.128 [R150+0x10800], desc[UR34][R8.64] ;  /* 0x1080000008968fae */ /* 0x0005e2000b981a22 */
[----:B-1----:R-:W-:Y:S04]  /*1dc50*/  LOP3.LUT R2, R229, 0x200, R4, 0xf8, !PT ;  /* 0x00000200e5027812 */ /* 0x002fe800078ef804 */
[----:B------:R-:W-:Y:S01]  /*1dc60*/  @P0 STS.128 [R150+0x10800], RZ ;  /* 0x010800ff96000388 */ /* 0x000fe20000000c00 */
[----:B------:R-:W-:Y:S01]  /*1dc70*/  @!P0 IADD3 R4, P1, PT, R6, R12, RZ ;  /* 0x0000000c06048210 */ /* 0x000fe20007f3e0ff */
[----:B------:R-:W-:Y:S01]  /*1dc80*/  VIADD R3, R0, UR8 ;  /* 0x0000000800037c36 */ /* 0x000fe20008000000 */
[----:B------:R-:W-:Y:S02]  /*1dc90*/  LOP3.LUT R2, R2, R153, RZ, 0xfc, !PT ;  /* 0x0000009902027212 */ /* 0x000fe400078efcff */
[----:B------:R-:W-:Y:S01]  /*1dca0*/  @!PT LDS RZ, [RZ] ;  /* 0x00000000fffff984 */ /* 0x000fe20000000800 */
[----:B------:R-:W-:Y:S01]  /*1dcb0*/  @!PT LDS RZ, [RZ] ;  /* 0x00000000fffff984 */ /* 0x000fe20000000800 */
[----:B------:R-:W-:Y:S01]  /*1dcc0*/  @!PT LDS RZ, [RZ] ;  /* 0x00000000fffff984 */ /* 0x000fe20000000800 */
[----:B------:R-:W-:Y:S01]  /*1dcd0*/  @!P0 LDGSTS.E.BYPASS.LTC128B.128 [R150+0x11000], desc[UR32][R6.64] ;  /* 0x1100000006968fae */ /* 0x000fe2000b981a20 */
[----:B------:R-:W-:Y:S01]  /*1dce0*/  @!P0 IMAD.X R5, R7, 0x1, R5, P1 ;  /* 0x0000000107058824 */ /* 0x000fe200008e0605 */
[----:B------:R-:W-:Y:S03]  /*1dcf0*/  LEA R216, R2, UR8, 0x1 ;  /* 0x0000000802d87c11 */ /* 0x000fe6000f8e08ff */
[----:B------:R-:W-:Y:S01]  /*1dd00*/  @P0 STS.128 [R150+0x11000], RZ ;  /* 0x011000ff96000388 */ /* 0x000fe20000000c00 */
[----:B------:R-:W-:Y:S04]  /*1dd10*/  IMAD.MOV.U32 R2, RZ, RZ, 0x20 ;  /* 0x00000020ff027424 */ /* 0x000fe800078e00ff */
[----:B------:R-:W-:Y:S01]  /*1dd20*/  @!PT LDS RZ, [RZ] ;  /* 0x00000000fffff984 */ /* 0x000fe20000000800 */
[----:B------:R-:W-:Y:S01]  /*1dd30*/  @!PT LDS RZ, [RZ] ;  /* 0x00000000fffff984 */ /* 0x000fe20000000800 */
[----:B------:R-:W-:Y:S01]  /*1dd40*/  @!PT LDS RZ, [RZ] ;  /* 0x00000000fffff984 */ /* 0x000fe20000000800 */
[----:B------:R1:W-:Y:S05]  /*1dd50*/  @!P0 LDGSTS.E.BYPASS.LTC128B.128 [R150+0x11800], desc[UR4][R4.64] ;  /* 0x1180000004968fae */ /* 0x0003ea000b981a04 */
[----:B------:R-:W-:Y:S01]  /*1dd60*/  @P0 STS.128 [R150+0x11800], RZ ;  /* 0x011800ff96000388 */ /* 0x000fe20000000c00 */
[----:B------:R-:W-:Y:S04]  /*1dd70*/  LOP3.LUT P0, RZ, R148, 0x2, RZ, 0xc0, !PT ;  /* 0x0000000294ff7812 */ /* 0x000fe8000780c0ff */
[----:B------:R3:W-:Y:S01]  /*1dd80*/  LDSM.16.M88.4 R128, [R216] ;  /* 0x00000000d880783b */ /* 0x0007e20000000200 */
[----:B------:R-:W-:Y:S02]  /*1dd90*/  SEL R2, R2, 0xffffffe0, !P0 ;  /* 0xffffffe002027807 */ /* 0x000fe40004000000 */
[----:B------:R-:W-:Y:S02]  /*1dda0*/  ISETP.GT.AND P0, PT, R238, R252, PT ;  /* 0x000000fcee00720c */ /* 0x000fe40003f04270 */
[----:B--2---:R-:W1:Y:S01]  /*1ddb0*/  LDSM.16.M88.4 R8, [R0+UR8+0x2000] ;  /* 0x002000080008783b */ /* 0x004e620008000200 */
[C---:B------:R-:W-:Y:S04]  /*1ddc0*/  IMAD.IADD R176, R216.reuse, 0x1, R2 ;  /* 0x00000001d8b07824 */ /* 0x040fe800078e0202 */
[----:B------:R-:W2:Y:S05]  /*1ddd0*/  LDSM.16.M88.4 R16, [R0+UR8+0x2800] ;  /* 0x002800080010783b */ /* 0x000eaa0008000200 */
[----:B------:R-:W4:Y:S05]  /*1dde0*/  LDSM.16.M88.4 R24, [R0+UR8+0x3000] ;  /* 0x003000080018783b */ /* 0x000f2a0008000200 */
[----:B------:R-:W0:Y:S01]  /*1ddf0*/  LDGDEPBAR ;  /* 0x00000000000079af */ /* 0x000e220000000000 */
[--C-:B---3--:R-:W-:Y:S04]  /*1de00*/  IMAD.IADD R216, R216, 0x1, R212.reuse ;  /* 0x00000001d8d87824 */ /* 0x108fe800078e02d4 */
[----:B------:R-:W3:Y:S01]  /*1de10*/  LDSM.16.M88.4 R32, [R0+UR8+0x3800] ;  /* 0x003800080020783b */ /* 0x000ee20008000200 */
[C---:B------:R-:W-:Y:S04]  /*1de20*/  IMAD.IADD R212, R3.reuse, 0x1, R212 ;  /* 0x0000000103d47824 */ /* 0x040fe800078e02d4 */
        /* <DEDUP_REMOVED lines=9> */
[C---:B--2---:R-:W-:Y:S03]  /*1dec0*/  HMMA.16816.F32.BF16 R12, R128.reuse, R16, RZ ;  /* 0x00000010800c723c */ /* 0x044fe600000418ff */
[----:B------:R-:W2:Y:S05]  /*1ded0*/  LDSM.16.M88.4 R96, [R0+UR8+0x7800] ;  /* 0x007800080060783b */ /* 0x000eaa0008000200 */
[C---:B------:R-:W-:Y:S01]  /*1dee0*/  HMMA.16816.F32.BF16 R16, R128.reuse, R18, RZ ;  /* 0x000000128010723c */ /* 0x040fe200000418ff */
[----:B------:R-:W2:Y:S05]  /*1def0*/  LDSM.16.M88.4 R104, [R0+UR8+0x8000] ;  /* 0x008000080068783b */ /* 0x000eaa0008000200 */
[----:B------:R-:W2:Y:S02]  /*1df00*/  LDSM.16.M88.4 R112, [R0+UR8+0x8800] ;  /* 0x008800080070783b */ /* 0x000ea40008000200 */
[C---:B----4-:R-:W-:Y:S03]  /*1df10*/  HMMA.16816.F32.BF16 R20, R128.reuse, R24, RZ ;  /* 0x000000188014723c */ /* 0x050fe600000418ff */
[----:B------:R-:W4:Y:S05]  /*1df20*/  LDSM.16.M88.4 R120, [R0+UR8+0x9000] ;  /* 0x009000080078783b */ /* 0x000f2a0008000200 */
[C---:B------:R-:W-:Y:S01]  /*1df30*/  HMMA.16816.F32.BF16 R24, R128.reuse, R26, RZ ;  /* 0x0000001a8018723c */ /* 0x040fe200000418ff */
[----:B------:R1:W4:Y:S05]  /*1df40*/  LDSM.16.M88.4 R172, [R0+UR8+0x9800] ;  /* 0x0098000800ac783b */ /* 0x00032a0008000200 */
[----:B------:R-:W-:Y:S02]  /*1df50*/  LDSM.16.M88.4 R176, [R176] ;  /* 0x00000000b0b0783b */ /* 0x000fe40000000200 */
[C---:B---3--:R-:W-:Y:S08]  /*1df60*/  HMMA.16816.F32.BF16 R28, R128.reuse, R32, RZ ;  /* 0x00000020801c723c */ /* 0x048ff000000418ff */
[C---:B------:R-:W-:Y:S08]  /*1df70*/  HMMA.16816.F32.BF16 R32, R128.reuse, R34, RZ ;  /* 0x000000228020723c */ /* 0x040ff000000418ff */
[C---:B-----5:R-:W-:Y:S01]  /*1df80*/  HMMA.16816.F32.BF16 R36, R128.reuse, R40, RZ ;  /* 0x000000288024723c */ /* 0x060fe200000418ff */
[----:B-1----:R-:W-:Y:S05]  /*1df90*/  IMAD.IADD R0, R3, 0x1, R2 ;  /* 0x0000000103007824 */ /* 0x002fea00078e0202 */
[----:B------:R-:W1:Y:S02]  /*1dfa0*/  LDSM.16.M88.4 R180, [R0+0x2000] ;  /* 0x0020000000b4783b */ /* 0x000e640000000200 */
[C---:B------:R-:W-:Y:S03]  /*1dfb0*/  HMMA.16816.F32.BF16 R40, R128.reuse, R42, RZ ;  /* 0x0000002a8028723c */ /* 0x040fe600000418ff */
[----:B------:R-:W3:Y:S05]  /*1dfc0*/  LDSM.16.M88.4 R184, [R0+0x2800] ;  /* 0x0028000000b8783b */ /* 0x000eea0000000200 */
[C---:B------:R-:W-:Y:S01]  /*1dfd0*/  HMMA.16816.F32.BF16 R44, R128.reuse, R48, RZ ;  /* 0x00000030802c723c */ /* 0x040fe200000418ff */
[----:B------:R-:W5:Y:S05]  /*1dfe0*/  LDSM.16.M88.4 R188, [R0+0x3000] ;  /* 0x0030000000bc783b */ /* 0x000f6a0000000200 */
[----:B------:R-:W5:Y:S02]  /*1dff0*/  LDSM.16.M88.4 R192, [R0+0x3800] ;  /* 0x0038000000c0783b */ /* 0x000f640000000200 */
[C---:B------:R-:W-:Y:S03]  /*1e000*/  HMMA.16816.F32.BF16 R48, R128.reuse, R50, RZ ;  /* 0x000000328030723c */ /* 0x040fe600000418ff */
[----:B------:R-:W5:Y:S05]  /*1e010*/  LDSM.16.M88.4 R196, [R0+0x4000] ;  /* 0x0040000000c4783b */ /* 0x000f6a0000000200 */
[C---:B------:R-:W-:Y:S01]  /*1e020*/  HMMA.16816.F32.BF16 R52, R128.reuse, R56, RZ ;  /* 0x000000388034723c */ /* 0x040fe200000418ff */
[----:B------:R-:W5:Y:S05]  /*1e030*/  LDSM.16.M88.4 R200, [R0+0x4800] ;  /* 0x0048000000c8783b */ /* 0x000f6a0000000200 */
[----:B------:R-:W5:Y:S02]  /*1e040*/  LDSM.16.M88.4 R204, [R0+0x5000] ;  /* 0x0050000000cc783b */ /* 0x000f640000000200 */
[C---:B------:R-:W-:Y:S03]  /*1e050*/  HMMA.16816.F32.BF16 R56, R128.reuse, R58, RZ ;  /* 0x0000003a8038723c */ /* 0x040fe600000418ff */
        /* <DEDUP_REMOVED lines=20> */
[C---:B-1----:R-:W-:Y:S08]  /*1e1a0*/  HMMA.16816.F32.BF16 R4, R176.reuse, R180, R4 ;  /* 0x000000b4b004723c */ /* 0x042ff00000041804 */
        /* <DEDUP_REMOVED lines=17> */
[C---:B------:R-:W-:Y:S08]  /*1e2c0*/  HMMA.16816.F32.BF16 R52, R176.reuse, R204, R52 ;  /* 0x000000ccb034723c */ /* 0x040ff00000041834 */
[C---:B------:R-:W-:Y:S01]  /*1e2d0*/  HMMA.16816.F32.BF16 R56, R176.reuse, R206, R56 ;  /* 0x000000ceb038723c */ /* 0x040fe20000041838 */
[----:B------:R-:W-:Y:S07]  /*1e2e0*/  LDSM.16.M88.4 R204, [R212+0x2000] ;  /* 0x00200000d4cc783b */ /* 0x000fee0000000200 */
[C---:B------:R-:W-:Y:S03]  /*1e2f0*/  HMMA.16816.F32.BF16 R60, R176.reuse, R208, R60 ;  /* 0x000000d0b03c723c */ /* 0x040fe6000004183c */
[C---:B-----5:R-:W-:Y:S05]  /*1e300*/  IMAD.IADD R216, R2.reuse, 0x1, R216 ;  /* 0x0000000102d87824 */ /* 0x060fea00078e02d8 */
[C---:B------:R-:W-:Y:S01]  /*1e310*/  HMMA.16816.F32.BF16 R64, R176.reuse, R210, R64 ;  /* 0x000000d2b040723c */ /* 0x040fe20000041840 */
[----:B------:R-:W-:Y:S05]  /*1e320*/  LDSM.16.M88.4 R208, [R212+0x4000] ;  /* 0x00400000d4d0783b */ /* 0x000fea0000000200 */
[----:B------:R-:W-:Y:S02]  /*1e330*/  LDSM.16.M88.4 R216, [R216] ;  /* 0x00000000d8d8783b */ /* 0x000fe40000000200 */
[C---:B--2---:R-:W-:Y:S08]  /*1e340*/  HMMA.16816.F32.BF16 R68, R176.reuse, R172, R68 ;  /* 0x000000acb044723c */ /* 0x044ff00000041844 */
[C---:B------:R-:W-:Y:S01]  /*1e350*/  HMMA.16816.F32.BF16 R72, R176.reuse, R174, R72 ;  /* 0x000000aeb048723c */ /* 0x040fe20000041848 */
[----:B------:R-:W2:Y:S07]  /*1e360*/  LDSM.16.M88.4 R172, [R0+0x8000] ;  /* 0x0080000000ac783b */ /* 0x000eae0000000200 */
[C---:B-1----:R-:W-:Y:S08]  /*1e370*/  HMMA.16816.F32.BF16 R76, R176.reuse, R180, R76 ;  /* 0x000000b4b04c723c */ /* 0x042ff0000004184c */
[C---:B------:R-:W-:Y:S01]  /*1e380*/  HMMA.16816.F32.BF16 R80, R176.reuse, R182, R80 ;  /* 0x000000b6b050723c */ /* 0x040fe20000041850 */
[----:B------:R1:W5:Y:S07]  /*1e390*/  LDSM.16.M88.4 R180, [R0+0x8800] ;  /* 0x0088000000b4783b */ /* 0x00036e0000000200 */
[C---:B---3--:R-:W-:Y:S08]  /*1e3a0*/  HMMA.16816.F32.BF16 R84, R176.reuse, R184, R84 ;  /* 0x000000b8b054723c */ /* 0x048ff00000041854 */
[C---:B------:R-:W-:Y:S01]  /*1e3b0*/  HMMA.16816.F32.BF16 R88, R176.reuse, R186, R88 ;  /* 0x000000bab058723c */ /* 0x040fe20000041858 */
[----:B------:R-:W3:Y:S07]  /*1e3c0*/  LDSM.16.M88.4 R184, [R212+0x2800] ;  /* 0x00280000d4b8783b */ /* 0x000eee0000000200 */
[C---:B----4-:R-:W-:Y:S03]  /*1e3d0*/  HMMA.16816.F32.BF16 R92, R176.reuse, R188, R92 ;  /* 0x000000bcb05c723c */ /* 0x050fe6000004185c */
[----:B-1----:R-:W-:Y:S05]  /*1e3e0*/  IMAD.IADD R0, R2, 0x1, R212 ;  /* 0x0000000102007824 */ /* 0x002fea00078e02d4 */
[C---:B------:R-:W-:Y:S01]  /*1e3f0*/  HMMA.16816.F32.BF16 R96, R176.reuse, R190, R96 ;  /* 0x000000beb060723c */ /* 0x040fe20000041860 */
[----:B------:R-:W1:Y:S05]  /*1e400*/  LDSM.16.M88.4 R188, [R212+0x3000] ;  /* 0x00300000d4bc783b */ /* 0x000e6a0000000200 */
[----:B------:R-:W-:Y:S02]  /*1e410*/  LDSM.16.M88.4 R220, [R0+0x2000] ;  /* 0x0020000000dc783b */ /* 0x000fe40000000200 */
[C---:B--2---:R-:W-:Y:S03]  /*1e420*/  HMMA.16816.F32.BF16 R100, R176.reuse, R172, R100 ;  /* 0x000000acb064723c */ /* 0x044fe60000041864 */
[----:B------:R-:W-:Y:S05]  /*1e430*/  LDSM.16.M88.4 R224, [R0+0x9000] ;  /* 0x0090000000e0783b */ /* 0x000fea0000000200 */
[C---:B------:R-:W-:Y:S01]  /*1e440*/  HMMA.16816.F32.BF16 R104, R176.reuse, R174, R104 ;  /* 0x000000aeb068723c */ /* 0x040fe20000041868 */
[----:B------:R-:W2:Y:S07]  /*1e450*/  LDSM.16.M88.4 R172, [R212+0x3800] ;  /* 0x00380000d4ac783b */ /* 0x000eae0000000200 */
[C---:B-----5:R-:W-:Y:S08]  /*1e460*/  HMMA.16816.F32.BF16 R108, R176.reuse, R180, R108 ;  /* 0x000000b4b06c723c */ /* 0x060ff0000004186c */
[C---:B------:R-:W-:Y:S01]  /*1e470*/  HMMA.16816.F32.BF16 R112, R176.reuse, R182, R112 ;  /* 0x000000b6b070723c */ /* 0x040fe20000041870 */
[----:B------:R-:W-:Y:S07]  /*1e480*/  LDSM.16.M88.4 R180, [R212+0x5000] ;  /* 0x00500000d4b4783b */ /* 0x000fee0000000200 */
[C---:B------:R-:W-:Y:S08]  /*1e490*/  HMMA.16816.F32.BF16 R116, R176.reuse, R192, R116 ;  /* 0x000000c0b074723c */ /* 0x040ff00000041874 */
[C---:B------:R-:W-:Y:S01]  /*1e4a0*/  HMMA.16816.F32.BF16 R120, R176.reuse, R194, R120 ;  /* 0x000000c2b078723c */ /* 0x040fe20000041878 */
[----:B------:R-:W-:Y:S07]  /*1e4b0*/  LDSM.16.M88.4 R192, [R212+0x7000] ;  /* 0x00700000d4c0783b */ /* 0x000fee0000000200 */
[C---:B------:R-:W-:Y:S08]  /*1e4c0*/  HMMA.16816.F32.BF16 R124, R176.reuse, R196, R124 ;  /* 0x000000c4b07c723c */ /* 0x040ff0000004187c */
[----:B------:R-:W-:Y:S01]  /*1e4d0*/  HMMA.16816.F32.BF16 R128, R176, R198, R128 ;  /* 0x000000c6b080723c */ /* 0x000fe20000041880 */
[----:B------:R-:W4:Y:S05]  /*1e4e0*/  LDSM.16.M88.4 R176, [R212+0x4800] ;  /* 0x00480000d4b0783b */ /* 0x000f2a0000000200 */
[----:B------:R-:W-:Y:S02]  /*1e4f0*/  LDSM.16.M88.4 R196, [R212+0x7800] ;  /* 0x00780000d4c4783b */ /* 0x000fe40000000200 */
[C---:B------:R-:W-:Y:S08]  /*1e500*/  HMMA.16816.F32.BF16 R4, R200.reuse, R204, R4 ;  /* 0x000000ccc804723c */ /* 0x040ff00000041804 */
[C---:B------:R-:W-:Y:S01]  /*1e510*/  HMMA.16816.F32.BF16 R8, R200.reuse, R206, R8 ;  /* 0x000000cec808723c */ /* 0x040fe20000041808 */
[----:B------:R-:W-:Y:S07]  /*1e520*/  LDSM.16.M88.4 R204, [R212+0x8800] ;  /* 0x00880000d4cc783b */ /* 0x000fee0000000200 */
[C---:B---3--:R-:W-:Y:S08]  /*1e530*/  HMMA.16816.F32.BF16 R12, R200.reuse, R184, R12 ;  /* 0x000000b8c80c723c */ /* 0x048ff0000004180c */
        /* <DEDUP_REMOVED lines=11> */
[C---:B----4-:R-:W-:Y:S08]  /*1e5f0*/  HMMA.16816.F32.BF16 R44, R200.reuse, R176, R44 ;  /* 0x000000b0c82c723c */ /* 0x050ff0000004182c */
        /* <DEDUP_REMOVED lines=74> */
[----:B------:R-:W1:Y:S01]  /*1eaa0*/  LDC.64 R176, c[0x0][0x358] ;  /* 0x0000d600ffb07b82 */ /* 0x000e620000000a00 */
[----:B------:R-:W2:Y:S01]  /*1eab0*/  S2R R3, SR_TID.X ;  /* 0x0000000000037919 */ /* 0x000ea20000002100 */
[----:B------:R-:W-:Y:S01]  /*1eac0*/  BSSY.RECONVERGENT B0, `(.L_x_5692) ;  /* 0x000005b000007945 */ /* 0x000fe20003800200 */
[----:B------:R-:W-:Y:S11]  /*1ead0*/  ISETP.NE.AND.EX P5, PT, R247, RZ, PT, P0 ;  /* 0x000000fff700720c */ /* 0x000ff60003fa5300 */
[----:B------:R-:W-:Y:S02]  /*1eae0*/  @!UPT UIADD3 URZ, UPT, UPT, URZ, URZ, URZ ;  /* 0x000000fffffff290 */ /* 0x000fe4000fffe0ff */
[----:B------:R-:W-:Y:S05]  /*1eaf0*/  @!P5 IMAD.MOV.U32 R0, RZ, RZ, RZ ;  /* 0x000000ffff00d224 */ /* 0x000fea00078e00ff */
[----:B------:R-:W-:Y:S02]  /*1eb00*/  @!P5 IADD3 R0, P0, PT, RZ, -R0, RZ ;  /* 0x80000000ff00d210 */ /* 0x000fe40007f1e0ff */
[----:B-1----:R-:W-:Y:S02]  /*1eb10*/  @!P5 R2UR UR4, R176 ;  /* 0x00000000b004d2ca */ /* 0x002fe400000e0000 */
[----:B------:R-:W-:Y:S01]  /*1eb20*/  @!P5 R2UR UR5, R177 ;  /* 0x00000000b105d2ca */ /* 0x000fe200000e0000 */
[----:B--2---:R-:W-:Y:S05]  /*1eb30*/  IMAD.SHL.U32 R3, R3, 0x8, RZ ;  /* 0x0000000803037824 */ /* 0x004fea00078e00ff */
[----:B------:R-:W-:Y:S07]  /*1eb40*/  LOP3.LUT R3, R3, 0x38, RZ, 0xc0, !PT ;  /* 0x0000003803037812 */ /* 0x000fee00078ec0ff */
[----:B------:R-:W2:Y:S02]  /*1eb50*/  @!P5 LD.E R2, desc[UR4][R154.64+0x38] ;  /* 0x000038049a02d980 */ /* 0x000ea4000c101900 */
        /* <DEDUP_REMOVED lines=46> */
[----:B------:R-:W-:Y:S02]  /*1ee40*/  P2R R2, PR, RZ, 0x10 ;  /* 0x00000010ff027803 */ /* 0x000fe40000000000 */
[----:B------:R-:W-:Y:S02]  /*1ee50*/  ISETP.GE.AND P4, PT, R180, RZ, PT ;  /* 0x000000ffb400720c */ /* 0x000fe40003f86270 */
[----:B------:R-:W-:Y:S02]  /*1ee60*/  ISETP.NE.AND P3, PT, R2, RZ, PT ;  /* 0x000000ff0200720c */ /* 0x000fe40003f65270 */
[----:B------:R-:W-:Y:S02]  /*1ee70*/  ISETP.GE.AND P1, PT, R179, RZ, PT ;  /* 0x000000ffb300720c */ /* 0x000fe40003f26270 */
[----:B------:R-:W-:Y:S03]  /*1ee80*/  LOP3.LUT R2, RZ, R3, RZ, 0x33, !PT ;  /* 0x00000003ff027212 */ /* 0x000fe600078e33ff */
[----:B------:R-:W-:Y:S04]  /*1ee90*/  @P6 VIADD R148, R148, 0x1 ;  /* 0x0000000194946836 */ /* 0x000fe80000000000 */
[----:B------:R-:W-:Y:S02]  /*1eea0*/  @!P4 IMAD.MOV R148, RZ, RZ, -R148 ;  /* 0x000000ffff94c224 */ /* 0x000fe400078e0a94 */
        /* <DEDUP_REMOVED lines=28> */
.L_x_5693:
[----:B------:R-:W-:Y:S05]  /*1f070*/  BSYNC.RECONVERGENT B0 ;  /* 0x0000000000007941 */ /* 0x000fea0003800200 */
.L_x_5692:
[C---:B------:R-:W-:Y:S01]  /*1f080*/  @!P0 R2UR UR38, R176.reuse ;  /* 0x00000000b02682ca */ /* 0x040fe200000e0000 */
[----:B------:R-:W-:Y:S01]  /*1f090*/  @!P0 IMAD.MOV.U32 R174, RZ, RZ, R242 ;  /* 0x000000ffffae8224 */ /* 0x000fe200078e00f2 */
[C---:B------:R-:W-:Y:S01]  /*1f0a0*/  @!P0 R2UR UR39, R177.reuse ;  /* 0x00000000b12782ca */ /* 0x040fe200000e0000 */
[----:B------:R-:W-:Y:S01]  /*1f0b0*/  @!P0 IMAD.MOV.U32 R175, RZ, RZ, R241 ;  /* 0x000000ffffaf8224 */ /* 0x000fe200078e00f1 */
        /* <DEDUP_REMOVED lines=9> */
[----:B------:R1:W-:Y:S01]  /*1f150*/  @!P0 LDGSTS.E.BYPASS.LTC128B.128 [R150+0x2000], desc[UR38][R174.64] ;  /* 0x02000000ae968fae */ /* 0x0003e2000b981a26 */
[----:B------:R-:W-:Y:S02]  /*1f160*/  IADD3 R2, P3, P1, R0, R242, R0 ;  /* 0x000000f200027210 */ /* 0x000fe4000797e000 */
[----:B------:R-:W-:Y:S01]  /*1f170*/  @!P0 R2UR UR32, R176 ;  /* 0x00000000b02082ca */ /* 0x000fe200000e0000 */
[----:B------:R2:W-:Y:S01]  /*1f180*/  @P0 STS.128 [R150+0x2000], RZ ;  /* 0x002000ff96000388 */ /* 0x0005e20000000c00 */
[----:B------:R-:W-:Y:S02]  /*1f190*/  SHF.L.U64.HI R148, R232, 0x5, R233 ;  /* 0x00000005e8947819 */ /* 0x000fe400000102e9 */
[C---:B------:R-:W-:Y:S01]  /*1f1a0*/  @!P0 R2UR UR33, R177.reuse ;  /* 0x00000000b12182ca */ /* 0x040fe200000e0000 */
[----:B------:R-:W-:Y:S01]  /*1f1b0*/  @!PT LDS RZ, [RZ] ;  /* 0x00000000fffff984 */ /* 0x000fe20000000800 */
[----:B------:R-:W-:Y:S01]  /*1f1c0*/  @!PT LDS RZ, [RZ] ;  /* 0x00000000fffff984 */ /* 0x000fe20000000800 */
[----:B------:R-:W-:Y:S01]  /*1f1d0*/  @!PT LDS RZ, [RZ] ;  /* 0x00000000fffff984 */ /* 0x000fe20000000800 */
[----:B------:R3:W-:Y:S01]  /*1f1e0*/  @!P0 LDGSTS.E.BYPASS.LTC128B.128 [R150+0x2800], desc[UR36][R172.64] ;  /* 0x02800000ac968fae */ /* 0x0007e2000b981a24 */
[--C-:B------:R-:W-:Y:S02]  /*1f1f0*/  IADD3.X R3, PT, PT, R148, R241, R148.reuse, P3, P1 ;  /* 0x000000f194037210 */ /* 0x100fe40001fe2494 */
[----:B------:R-:W-:Y:S01]  /*1f200*/  @!P0 IADD3 R178, P4, PT, R2, R0, RZ ;  /* 0x0000000002b28210 */ /* 0x000fe20007f9e0ff */
[----:B------:R2:W-:Y:S01]  /*1f210*/  @P0 STS.128 [R150+0x2800], RZ ;  /* 0x002800ff96000388 */ /* 0x0005e20000000c00 */
[C---:B------:R-:W-:Y:S02]  /*1f220*/  @!P0 R2UR UR30, R176.reuse ;  /* 0x00000000b01e82ca */ /* 0x040fe400000e0000 */
[----:B------:R-:W-:Y:S01]  /*1f230*/  @!P0 R2UR UR31, R177 ;  /* 0x00000000b11f82ca */ /* 0x000fe200000e0000 */
[----:B------:R-:W-:Y:S01]  /*1f240*/  @!PT LDS RZ, [RZ] ;  /* 0x00000000fffff984 */ /* 0x000fe20000000800 */
[----:B------:R-:W-:Y:S01]  /*1f250*/  @!PT LDS RZ, [RZ] ;  /* 0x00000000fffff984 */ /* 0x000fe20000000800 */
[----:B------:R-:W-:Y:S01]  /*1f260*/  @!PT LDS RZ, [RZ] ;  /* 0x00000000fffff984 */ /* 0x000fe20000000800 */
[----:B------:R4:W-:Y:S01]  /*1f270*/  @!P0 LDGSTS.E.BYPASS.LTC128B.128 [R150+0x3000], desc[UR34][R2.64] ;  /* 0x0300000002968fae */ /* 0x0009e2000b981a22 */
[----:B------:R-:W-:Y:S01]  /*1f280*/  @!P0 IMAD.X R179, R3, 0x1, R148, P4 ;  /* 0x0000000103b38824 */ /* 0x000fe200020e0694 */
[C---:B------:R-:W-:Y:S02]  /*1f290*/  @!P0 R2UR UR28, R176.reuse ;  /* 0x00000000b01c82ca */ /* 0x040fe400000e0000 */
[----:B------:R2:W-:Y:S01]  /*1f2a0*/  @P0 STS.128 [R150+0x3000], RZ ;  /* 0x003000ff96000388 */ /* 0x0005e20000000c00 */
[C---:B------:R-:W-:Y:S02]  /*1f2b0*/  @!P0 R2UR UR29, R177.reuse ;  /* 0x00000000b11d82ca */ /* 0x040fe400000e0000 */
[C---:B------:R-:W-:Y:S01]  /*1f2c0*/  @!P0 R2UR UR26, R176.reuse ;  /* 0x00000000b01a82ca */ /* 0x040fe200000e0000 */
[----:B------:R-:W-:Y:S01]  /*1f2d0*/  @!PT LDS RZ, [RZ] ;  /* 0x00000000fffff984 */ /* 0x000fe20000000800 */
[----:B------:R-:W-:Y:S01]  /*1f2e0*/  @!PT LDS RZ, [RZ] ;  /* 0x00000000fffff984 */ /* 0x000fe20000000800 */
[----:B------:R-:W-:Y:S01]  /*1f2f0*/  @!PT LDS RZ, [RZ] ;  /* 0x00000000fffff984 */ /* 0x000fe20000000800 */
[----:B------:R5:W-:Y:S01]  /*1f300*/  @!P0 LDGSTS.E.BYPASS.LTC128B.128 [R150+0x3800], desc[UR32][R178.64] ;  /* 0x03800000b2968fae */ /* 0x000be2000b981a20 */
[----:B------:R-:W-:Y:S02]  /*1f310*/  @!P0 R2UR UR24, R176 ;  /* 0x00000000b01882ca */ /* 0x000fe400000e0000 */
[----:B-1----:R-:W-:Y:S01]  /*1f320*/  IADD3 R174, P3, P1, R0, R2, R0 ;  /* 0x0000000200ae7210 */ /* 0x002fe2000797e000 */
[----:B------:R2:W-:Y:S01]  /*1f330*/  @P0 STS.128 [R150+0x3800], RZ ;  /* 0x003800ff96000388 */ /* 0x0005e20000000c00 */
[----:B------:R-:W-:Y:S02]  /*1f340*/  @!P0 R2UR UR22, R176 ;  /* 0x00000000b01682ca */ /* 0x000fe400000e0000 */
[--C-:B------:R-:W-:Y:S02]  /*1f350*/  IADD3.X R175, PT, PT, R148, R3, R148.reuse, P3, P1 ;  /* 0x0000000394af7210 */ /* 0x100fe40001fe2494 */
        /* <DEDUP_REMOVED lines=24> */
[-C--:B---3--:R-:W-:Y:S04]  /*1f4e0*/  IADD3 R172, P3, PT, R176, R0.reuse, RZ ;  /* 0x00000000b0ac7210 */ /* 0x088fe80007f7e0ff */
[----:B------:R-:W-:Y:S01]  /*1f4f0*/  @!PT LDS RZ, [RZ] ;  /* 0x00000000fffff984 */ /* 0x000fe20000000800 */
[----:B------:R-:W-:Y:S01]  /*1f500*/  @!PT LDS RZ, [RZ] ;  /* 0x00000000fffff984 */ /* 0x000fe20000000800 */
[----:B------:R-:W-:Y:S01]  /*1f510*/  @!PT LDS RZ, [RZ] ;  /* 0x00000000fffff984 */ /* 0x000fe20000000800 */
[----:B------:R1:W-:Y:S01]  /*1f520*/  @!P0 LDGSTS.E.BYPASS.LTC128B.128 [R150+0x4800], desc[UR28][R176.64] ;  /* 0x04800000b0968fae */ /* 0x0003e2000b981a1c */
[--C-:B------:R-:W-:Y:S01]  /*1f530*/  IMAD.X R173, R177, 0x1, R148.reuse, P3 ;  /* 0x00000001b1ad7824 */ /* 0x100fe200018e0694 */
[-C--:B------:R-:W-:Y:S02]  /*1f540*/  IADD3 R180, P1, PT, R172, R0.reuse, RZ ;  /* 0x00000000acb47210 */ /* 0x080fe40007f3e0ff */
[----:B------:R2:W-:Y:S02]  /*1f550*/  @P0 STS.128 [R150+0x4800], RZ ;  /* 0x004800ff96000388 */ /* 0x0005e40000000c00 */
[-C--:B----4-:R-:W-:Y:S01]  /*1f560*/  IADD3 R2, P3, PT, R180, R0.reuse, RZ ;  /* 0x00000000b4027210 */ /* 0x090fe20007f7e0ff */
[--C-:B------:R-:W-:Y:S01]  /*1f570*/  IMAD.X R181, R173, 0x1, R148.reuse, P1 ;  /* 0x00000001adb57824 */ /* 0x100fe200008e0694 */
[----:B------:R-:W-:Y:S01]  /*1f580*/  @!PT LDS RZ, [RZ] ;  /* 0x00000000fffff984 */ /* 0x000fe20000000800 */
[----:B------:R-:W-:Y:S01]  /*1f590*/  @!PT LDS RZ, [RZ] ;  /* 0x00000000fffff984 */ /* 0x000fe20000000800 */
[----:B------:R-:W-:Y:S01]  /*1f5a0*/  @!PT LDS RZ, [RZ] ;  /* 0x00000000fffff984 */ /* 0x000fe20000000800 */
[----:B------:R-:W-:Y:S02]  /*1f5b0*/  @!P0 LDGSTS.E.BYPASS.LTC128B.128 [R150+0x5000], desc[UR26][R172.64] ;  /* 0x05000000ac968fae */ /* 0x000fe4000b981a1a */
[-C--:B-----5:R-:W-:Y:S01]  /*1f5c0*/  IADD3 R178, P1, PT, R2, R0.reuse, RZ ;  /* 0x0000000002b27210 */ /* 0x0a0fe20007f3e0ff */
[--C-:B------:R-:W-:Y:S01]  /*1f5d0*/  IMAD.X R3, R181, 0x1, R148.reuse, P3 ;  /* 0x00000001b5037824 */ /* 0x100fe200018e0694 */
[----:B------:R2:W-:Y:S03]  /*1f5e0*/  @P0 STS.128 [R150+0x5000], RZ ;  /* 0x005000ff96000388 */ /* 0x0005e60000000c00 */
[--C-:B------:R-:W-:Y:S01]  /*1f5f0*/  IMAD.X R179, R3, 0x1, R148.reuse, P1 ;  /* 0x0000000103b37824 */ /* 0x100fe200008e0694 */
        /* <DEDUP_REMOVED lines=14> */
[----:B------:R-:W-:Y:S01]  /*1f6e0*/  @!P0 LDGSTS.E.BYPASS.LTC128B.128 [R150+0x6800], desc[UR20][R178.64] ;  /* 0x06800000b2968fae */ /* 0x000fe2000b981a14 */
[--C-:B------:R-:W-:Y:S03]  /*1f6f0*/  IMAD.X R177, R179, 0x1, R148.reuse, P3 ;  /* 0x00000001b3b17824 */ /* 0x100fe600018e0694 */
[----:B------:R2:W-:Y:S04]  /*1f700*/  @P0 STS.128 [R150+0x6800], RZ ;  /* 0x006800ff96000388 */ /* 0x0005e80000000c00 */
[----:B------:R-:W-:Y:S01]  /*1f710*/  @!PT LDS RZ, [RZ] ;  /* 0x00000000fffff984 */ /* 0x000fe20000000800 */
[----:B------:R-:W-:Y:S01]  /*1f720*/  @!PT LDS RZ, [RZ] ;  /* 0x00000000fffff984 */ /* 0x000fe20000000800 */
[----:B------:R-:W-:Y:S01]  /*1f730*/  @!PT LDS RZ, [RZ] ;  /* 0x00000000fffff984 */ /* 0x000fe20000000800 */
[----:B------:R1:W-:Y:S01]  /*1f740*/  @!P0 LDGSTS.E.BYPASS.LTC128B.128 [R150+0x7000], desc[UR18][R176.64] ;  /* 0x07000000b0968fae */ /* 0x0003e2000b981a12 */
[-C--:B---3--:R-:W-:Y:S03]  /*1f750*/  IADD3 R180, P1, PT, R176, R0.reuse, RZ ;  /* 0x00000000b0b47210 */ /* 0x088fe60007f3e0ff */
        /* <DEDUP_REMOVED lines=8> */
[----:B------:R2:W-:Y:S02]  /*1f7e0*/  @!P0 LDGSTS.E.BYPASS.LTC128B.128 [R150+0x7800], desc[UR16][R180.64] ;  /* 0x07800000b4968fae */ /* 0x0005e4000b981a10 */
[-C--:B----4-:R-:W-:Y:S01]  /*1f7f0*/  IADD3 R2, P3, PT, R172, R0.reuse, RZ ;  /* 0x00000000ac027210 */ /* 0x090fe20007f7e0ff */
[--C-:B------:R-:W-:Y:S01]  /*1f800*/  IMAD.X R173, R175, 0x1, R148.reuse, P1 ;  /* 0x00000001afad7824 */ /* 0x100fe200008e0694 */
[----:B------:R2:W-:Y:S03]  /*1f810*/  @P0 STS.128 [R150+0x7800], RZ ;  /* 0x007800ff96000388 */ /* 0x0005e60000000c00 */
[--C-:B------:R-:W-:Y:S01]  /*1f820*/  IMAD.X R3, R173, 0x1, R148.reuse, P3 ;  /* 0x00000001ad037824 */ /* 0x100fe200018e0694 */
[----:B------:R-:W-:Y:S01]  /*1f830*/  @!PT LDS RZ, [RZ] ;  /* 0x00000000fffff984 */ /* 0x000fe20000000800 */
[----:B------:R-:W-:Y:S01]  /*1f840*/  @!PT LDS RZ, [RZ] ;  /* 0x00000000fffff984 */ /* 0x000fe20000000800 */
[----:B------:R-:W-:Y:S01]  /*1f850*/  @!PT LDS RZ, [RZ] ;  /* 0x00000000fffff984 */ /* 0x000fe20000000800 */
[----:B------:R2:W-:Y:S04]  /*1f860*/  @!P0 LDGSTS.E.BYPASS.LTC128B.128 [R150+0x8000], desc[UR14][R174.64] ;  /* 0x08000000ae968fae */ /* 0x0005e8000b981a0e */
[----:B------:R2:W-:Y:S01]  /*1f870*/  @P0 STS.128 [R150+0x8000], RZ ;  /* 0x008000ff96000388 */ /* 0x0005e20000000c00 */
[----:B-1----:R-:W-:Y:S03]  /*1f880*/  @!P0 IADD3 R176, P1, PT, R2, R0, RZ ;  /* 0x0000000002b08210 */ /* 0x002fe60007f3e0ff */
        /* <DEDUP_REMOVED lines=17> */
.L_x_5691:
[----:B------:R-:W-:Y:S05]  /*1f9a0*/  BSYNC.RECONVERGENT B1 ;  /* 0x0000000000017941 */ /* 0x000fea0003800200 */
.L_x_5690:
[C---:B------:R-:W-:Y:S01]  /*1f9b0*/  IADD3 R0, PT, PT, R230.reuse, -0x1, RZ ;  /* 0xffffffffe6007810 */ /* 0x040fe20007ffe0ff */
[----:B------:R-:W1:Y:S01]  /*1f9c0*/  LDCU.64 UR4, c[0x0][0x358] ;  /* 0x00006b00ff0477ac */ /* 0x000e620008000a00 */
[C---:B------:R-:W-:Y:S02]  /*1f9d0*/  IADD3 R148, PT, PT, R230.reuse, -0x8, RZ ;  /* 0xfffffff8e6947810 */ /* 0x040fe40007ffe0ff */
[C---:B--2---:R-:W-:Y:S02]  /*1f9e0*/  IADD3 R3, PT, PT, R230.reuse, -0x9, RZ ;  /* 0xfffffff7e6037810 */ /* 0x044fe40007ffe0ff */
[----:B------:R-:W-:Y:S02]  /*1f9f0*/  IABS R172, R0 ;  /* 0x0000000000ac7213 */ /* 0x000fe40000000000 */
[C---:B------:R-:W-:Y:S02]  /*1fa00*/  IADD3 R0, PT, PT, R230.reuse, -0x10, RZ ;  /* 0xfffffff0e6007810 */ /* 0x040fe40007ffe0ff */
        /* <DEDUP_REMOVED lines=11> */
[C---:B------:R-:W-:Y:S01]  /*1fac0*/  FFMA.FTZ R6, -R149.reuse, R172, R6 ;  /* 0x000000ac95067223 */ /* 0x040fe20000010106 */
[C---:B------:R-:W-:Y:S01]  /*1fad0*/  IADD3 R0, PT, PT, R230.reuse, -0x11, RZ ;  /* 0xffffffefe6007810 */ /* 0x040fe20007ffe0ff */
[C---:B------:R-:W-:Y:S01]  /*1fae0*/  FFMA.FTZ R7, -R149.reuse, R2, R7 ;  /* 0x0000000295077223 */ /* 0x040fe20000010107 */
[----:B------:R-:W-:Y:S02]  /*1faf0*/  I2FP.F32.S32 R3, R3 ;  /* 0x0000000300037245 */ /* 0x000fe40000201400 */
[----:B------:R-:W-:Y:S02]  /*1fb00*/  I2FP.F32.S32 R2, R148 ;  /* 0x0000009400027245 */ /* 0x000fe40000201400 */
[----:B------:R-:W-:Y:S01]  /*1fb10*/  IABS R148, R0 ;  /* 0x0000000000947213 */ /* 0x000fe20000000000 */
[CC--:B------:R-:W-:Y:S01]  /*1fb20*/  FFMA.FTZ R14, -R149.reuse, R3.reuse, R14 ;  /* 0x00000003950e7223 */ /* 0x0c0fe2000001010e */
[C---:B------:R-:W-:Y:S01]  /*1fb30*/  FFMA.FTZ R8, -R149.reuse, R3, R8 ;  /* 0x0000000395087223 */ /* 0x040fe20000010108 */
[C---:B------:R-:W-:Y:S01]  /*1fb40*/  IADD3 R0, PT, PT, R230.reuse, -0x19, RZ ;  /* 0xffffffe7e6007810 */ /* 0x040fe20007ffe0ff */
[C---:B------:R-:W-:Y:S01]  /*1fb50*/  FFMA.FTZ R11, -R149.reuse, R2, R11 ;  /* 0x00000002950b7223 */ /* 0x040fe2000001010b */
[----:B------:R-:W-:Y:S01]  /*1fb60*/  MOV R3, R148 ;  /* 0x0000009400037202 */ /* 0x000fe20000000f00 */
        /* <DEDUP_REMOVED lines=8> */
[C---:B------:R-:W-:Y:S02]  /*1fbf0*/  IADD3 R2, PT, PT, R230.reuse, -0x20, RZ ;  /* 0xffffffe0e6027810 */ /* 0x040fe40007ffe0ff */
[----:B------:R-:W-:Y:S02]  /*1fc00*/  IABS R3, R0 ;  /* 0x0000000000037213 */ /* 0x000fe40000000000 */
[----:B------:R-:W-:Y:S02]  /*1fc10*/  I2FP.F32.S32 R0, R150 ;  /* 0x0000009600007245 */ /* 0x000fe40000201400 */
[----:B------:R-:W-:Y:S02]  /*1fc20*/  IABS R148, R2 ;  /* 0x0000000200947213 */ /* 0x000fe40000000000 */
[----:B------:R-:W-:Y:S01]  /*1fc30*/  I2FP.F32.S32 R2, R172 ;  /* 0x000000ac00027245 */ /* 0x000fe20000201400 */
[CC--:B------:R-:W-:Y:S01]  /*1fc40*/  FFMA.FTZ R19, -R149.reuse, R0.reuse, R19 ;  /* 0x0000000095137223 */ /* 0x0c0fe20000010113 */
[C---:B------:R-:W-:Y:S01]  /*1fc50*/  FFMA.FTZ R13, -R149.reuse, R0, R13 ;  /* 0x00000000950d7223 */ /* 0x040fe2000001010d */
[C---:B------:R-:W-:Y:S02]  /*1fc60*/  IADD3 R0, PT, PT, R230.reuse, -0x28, RZ ;  /* 0xffffffd8e6007810 */ /* 0x040fe40007ffe0ff */
[CC--:B------:R-:W-:Y:S01]  /*1fc70*/  FFMA.FTZ R18, -R149.reuse, R2.reuse, R18 ;  /* 0x0000000295127223 */ /* 0x0c0fe20000010112 */
        /* <DEDUP_REMOVED lines=26> */
[----:B------:R-:W-:Y:S01]  /*1fe20*/  I2FP.F32.S32 R3, R3 ;  /* 0x0000000300037245 */ /* 0x000fe20000201400 */
[C---:B------:R-:W-:Y:S01]  /*1fe30*/  FFMA.FTZ R21, -R149.reuse, R2, R21 ;  /* 0x0000000295157223 */ /* 0x040fe20000010115 */
        /* <DEDUP_REMOVED lines=31> */
[C---:B------:R-:W-:Y:S01]  /*20030*/  FFMA.FTZ R42, -R149.reuse, R2, R42 ;  /* 0x00000002952a7223 */ /* 0x040fe2000001012a */
[----:B------:R-:W-:Y:S02]  /*20040*/  MOV R3, R148 ;  /* 0x0000009400037202 */ /* 0x000fe40000000f00 */
[C---:B------:R-:W-:Y:S02]  /*20050*/  IADD3 R0, PT, PT, R230.reuse, -0x58, RZ ;  /* 0xffffffa8e6007810 */ /* 0x040fe40007ffe0ff */
[C---:B------:R-:W-:Y:S02]  /*20060*/  IADD3 R2, PT, PT, R230.reuse, -0x51, RZ ;  /* 0xffffffafe6027810 */ /* 0x040fe40007ffe0ff */
[----:B------:R-:W-:Y:S02]  /*20070*/  I2FP.F32.S32 R3, R3 ;  /* 0x0000000300037245 */ /* 0x000fe40000201400 */
[----:B------:R-:W-:Y:S02]  /*20080*/  IABS R150, R0 ;  /* 0x0000000000967213 */ /* 0x000fe40000000000 */
[----:B------:R-:W-:Y:S01]  /*20090*/  IABS R172, R2 ;  /* 0x0000000200ac7213 */ /* 0x000fe20000000000 */
[CC--:B------:R-:W-:Y:S01]  /*200a0*/  FFMA.FTZ R46, -R149.reuse, R3.reuse, R46 ;  /* 0x00000003952e7223 */ /* 0x0c0fe2000001012e */
[C---:B------:R-:W-:Y:S01]  /*200b0*/  IADD3 R0, PT, PT, R230.reuse, -0x60, RZ ;  /* 0xffffffa0e6007810 */ /* 0x040fe20007ffe0ff */
[C---:B------:R-:W-:Y:S01]  /*200c0*/  FFMA.FTZ R40, -R149.reuse, R3, R40 ;  /* 0x0000000395287223 */ /* 0x040fe20000010128 */
[C---:B------:R-:W-:Y:S02]  /*200d0*/  IADD3 R2, PT, PT, R230.reuse, -0x59, RZ ;  /* 0xffffffa7e6027810 */ /* 0x040fe40007ffe0ff */
        /* <DEDUP_REMOVED lines=10> */
[CC--:B------:R-:W-:Y:S01]  /*20180*/  FFMA.FTZ R54, -R149.reuse, R3.reuse, R54 ;  /* 0x0000000395367223 */ /* 0x0c0fe20000010136 */
[C---:B------:R-:W-:Y:S01]  /*20190*/  IADD3 R0, PT, PT, R230.reuse, -0x61, RZ ;  /* 0xffffff9fe6007810 */ /* 0x040fe20007ffe0ff */
[----:B------:R-:W-:Y:S01]  /*201a0*/  FFMA.FTZ R48, -R149, R3, R48 ;  /* 0x0000000395307223 */ /* 0x000fe20000010130 */
[----:B------:R-:W-:Y:S01]  /*201b0*/  IADD3 R231, PT, PT, R231, -0x100, RZ ;  /* 0xffffff00e7e77810 */ /* 0x000fe20007ffe0ff */
[C---:B------:R-:W-:Y:S01]  /*201c0*/  FFMA.FTZ R51, -R149.reuse, R2, R51 ;  /* 0x0000000295337223 */ /* 0x040fe20000010133 */
[----:B------:R-:W-:Y:S01]  /*201d0*/  IABS R148, R0 ;  /* 0x0000000000947213 */ /* 0x000fe20000000000 */
[C---:B------:R-:W-:Y:S01]  /*201e0*/  FFMA.FTZ R45, -R149.reuse, R2, R45 ;  /* 0x00000002952d7223 */ /* 0x040fe2000001012d */
[C---:B------:R-:W-:Y:S02]  /*201f0*/  IADD3 R2, PT, PT, R230.reuse, -0x68, RZ ;  /* 0xffffff98e6027810 */ /* 0x040fe40007ffe0ff */
[----:B------:R-:W-:Y:S02]  /*20200*/  MOV R3, R148 ;  /* 0x0000009400037202 */ /* 0x000fe40000000f00 */
[C---:B------:R-:W-:Y:S02]  /*20210*/  IADD3 R0, PT, PT, R230.reuse, -0x69, RZ ;  /* 0xffffff97e6007810 */ /* 0x040fe40007ffe0ff */
[----:B------:R-:W-:Y:S02]  /*20220*/  IABS R172, R2 ;  /* 0x0000000200ac7213 */ /* 0x000fe40000000000 */
        /* <DEDUP_REMOVED lines=15> */
[C---:B------:R-:W-:Y:S01]  /*20320*/  IADD3 R0, PT, PT, R230.reuse, -0x78, RZ ;  /* 0xffffff88e6007810 */ /* 0x040fe20007ffe0ff */
[CC--:B------:R-:W-:Y:S01]  /*20330*/  FFMA.FTZ R62, -R149.reuse, R2.reuse, R62 ;  /* 0x00000002953e7223 */ /* 0x0c0fe2000001013e */
[----:B------:R-:W-:Y:S01]  /*20340*/  I2FP.F32.S32 R3, R3 ;  /* 0x0000000300037245 */ /* 0x000fe20000201400 */
[C---:B------:R-:W-:Y:S01]  /*20350*/  FFMA.FTZ R56, -R149.reuse, R2, R56 ;  /* 0x0000000295387223 */ /* 0x040fe20000010138 */
[C---:B------:R-:W-:Y:S02]  /*20360*/  IADD3 R2, PT, PT, R230.reuse, -0x79, RZ ;  /* 0xffffff87e6027810 */ /* 0x040fe40007ffe0ff */
[----:B------:R-:W-:Y:S01]  /*20370*/  IABS R148, R0 ;  /* 0x0000000000947213 */ /* 0x000fe20000000000 */
[CC--:B------:R-:W-:Y:S01]  /*20380*/  FFMA.FTZ R63, -R149.reuse, R3.reuse, R63 ;  /* 0x00000003953f7223 */ /* 0x0c0fe2000001013f */
[C---:B------:R-:W-:Y:S01]  /*20390*/  IADD3 R0, PT, PT, R230.reuse, -0x80, RZ ;  /* 0xffffff80e6007810 */ /* 0x040fe20007ffe0ff */
[C---:B------:R-:W-:Y:S01]  /*203a0*/  FFMA.FTZ R57, -R149.reuse, R3, R57 ;  /* 0x0000000395397223 */ /* 0x040fe20000010139 */
[----:B------:R-:W-:Y:S02]  /*203b0*/  IABS R3, R2 ;  /* 0x0000000200037213 */ /* 0x000fe40000000000 */
[C---:B------:R-:W-:Y:S02]  /*203c0*/  IADD3 R2, PT, PT, R230.reuse, -0x81, RZ ;  /* 0xffffff7fe6027810 */ /* 0x040fe40007ffe0ff */
[----:B------:R-:W-:Y:S02]  /*203d0*/  IABS R172, R0 ;  /* 0x0000000000ac7213 */ /* 0x000fe40000000000 */
[----:B------:R-:W-:Y:S02]  /*203e0*/  I2FP.F32.S32 R148, R148 ;  /* 0x0000009400947245 */ /* 0x000fe40000201400 */
[----:B------:R-:W-:Y:S02]  /*203f0*/  IABS R150, R2 ;  /* 0x0000000200967213 */ /* 0x000fe40000000000 */
[C---:B------:R-:W-:Y:S01]  /*20400*/  IADD3 R0, PT, PT, R230.reuse, -0x88, RZ ;  /* 0xffffff78e6007810 */ /* 0x040fe20007ffe0ff */
[C---:B------:R-:W-:Y:S01]  /*20410*/  FFMA.FTZ R66, -R149.reuse, R148, R66 ;  /* 0x0000009495427223 */ /* 0x040fe20000010142 */
        /* <DEDUP_REMOVED lines=9> */
[C---:B------:R-:W-:Y:S01]  /*204b0*/  FFMA.FTZ R64, -R149.reuse, R2, R64 ;  /* 0x0000000295407223 */ /* 0x040fe20000010140 */
[C---:B------:R-:W-:Y:S02]  /*204c0*/  IADD3 R2, PT, PT, R230.reuse, -0x89, RZ ;  /* 0xffffff77e6027810 */ /* 0x040fe40007ffe0ff */
[----:B------:R-:W-:Y:S02]  /*204d0*/  I2FP.F32.S32 R3, R3 ;  /* 0x0000000300037245 */ /* 0x000fe40000201400 */
[----:B------:R-:W-:Y:S02]  /*204e0*/  IABS R148, R2 ;  /* 0x0000000200947213 */ /* 0x000fe40000000000 */
[C---:B------:R-:W-:Y:S01]  /*204f0*/  IADD3 R2, PT, PT, R230.reuse, -0x91, RZ ;  /* 0xffffff6fe6027810 */ /* 0x040fe20007ffe0ff */
        /* <DEDUP_REMOVED lines=12> */
[C---:B------:R-:W-:Y:S01]  /*205c0*/  FFMA.FTZ R65, -R149.reuse, R0, R65 ;  /* 0x0000000095417223 */ /* 0x040fe20000010141 */
[C---:B------:R-:W-:Y:S02]  /*205d0*/  IADD3 R0, PT, PT, R230.reuse, -0x90, RZ ;  /* 0xffffff70e6007810 */ /* 0x040fe40007ffe0ff */
[CC--:B------:R-:W-:Y:S01]  /*205e0*/  FFMA.FTZ R79, -R149.reuse, R2.reuse, R79 ;  /* 0x00000002954f7223 */ /* 0x0c0fe2000001014f */
[C---:B------:R-:W-:Y:S01]  /*205f0*/  FFMA.FTZ R73, -R149.reuse, R2, R73 ;  /* 0x0000000295497223 */ /* 0x040fe20000010149 */
[----:B------:R-:W-:Y:S02]  /*20600*/  IABS R172, R0 ;  /* 0x0000000000ac7213 */ /* 0x000fe40000000000 */
[C---:B------:R-:W-:Y:S02]  /*20610*/  IADD3 R0, PT, PT, R230.reuse, -0x98, RZ ;  /* 0xffffff68e6007810 */ /* 0x040fe40007ffe0ff */
[C---:B------:R-:W-:Y:S02]  /*20620*/  IADD3 R2, PT, PT, R230.reuse, -0xa0, RZ ;  /* 0xffffff60e6027810 */ /* 0x040fe40007ffe0ff */
[----:B------:R-:W-:Y:S02]  /*20630*/  IABS R148, R0 ;  /* 0x0000000000947213 */ /* 0x000fe40000000000 */
[----:B------:R-:W-:Y:S02]  /*20640*/  I2FP.F32.S32 R0, R172 ;  /* 0x000000ac00007245 */ /* 0x000fe40000201400 */
[----:B------:R-:W-:Y:S02]  /*20650*/  I2FP.F32.S32 R148, R148 ;  /* 0x0000009400947245 */ /* 0x000fe40000201400 */
[----:B------:R-:W-:Y:S01]  /*20660*/  IABS R173, R2 ;  /* 0x0000000200ad7213 */ /* 0x000fe20000000000 */
[CC--:B------:R-:W-:Y:S01]  /*20670*/  FFMA.FTZ R78, -R149.reuse, R0.reuse, R78 ;  /* 0x00000000954e7223 */ /* 0x0c0fe2000001014e */
[C---:B------:R-:W-:Y:S01]  /*20680*/  FFMA.FTZ R72, -R149.reuse, R0, R72 ;  /* 0x0000000095487223 */ /* 0x040fe20000010148 */
[C---:B------:R-:W-:Y:S01]  /*20690*/  IADD3 R0, PT, PT, R230.reuse, -0x99, RZ ;  /* 0xffffff67e6007810 */ /* 0x040fe20007ffe0ff */
[CC--:B------:R-:W-:Y:S01]  /*206a0*/  FFMA.FTZ R82, -R149.reuse, R148.reuse, R82 ;  /* 0x0000009495527223 */ /* 0x0c0fe20000010152 */
[C---:B------:R-:W-:Y:S01]  /*206b0*/  FFMA.FTZ R76, -R149.reuse, R148, R76 ;  /* 0x00000094954c7223 */ /* 0x040fe2000001014c */
[C---:B------:R-:W-:Y:S02]  /*206c0*/  IADD3 R2, PT, PT, R230.reuse, -0xa8, RZ ;  /* 0xffffff58e6027810 */ /* 0x040fe40007ffe0ff */
[----:B------:R-:W-:Y:S02]  /*206d0*/  IABS R150, R0 ;  /* 0x0000000000967213 */ /* 0x000fe40000000000 */
[C---:B------:R-:W-:Y:S02]  /*206e0*/  IADD3 R0, PT, PT, R230.reuse, -0xa1, RZ ;  /* 0xffffff5fe6007810 */ /* 0x040fe40007ffe0ff */
[----:B------:R-:W-:Y:S02]  /*206f0*/  MOV R148, R150 ;  /* 0x0000009600947202 */ /* 0x000fe40000000f00 */
[----:B------:R-:W-:Y:S02]  /*20700*/  IABS R172, R0 ;  /* 0x0000000000ac7213 */ /* 0x000fe40000000000 */
[----:B------:R-:W-:Y:S02]  /*20710*/  I2FP.F32.S32 R148, R148 ;  /* 0x0000009400947245 */ /* 0x000fe40000201400 */
[C---:B------:R-:W-:Y:S02]  /*20720*/  IADD3 R0, PT, PT, R230.reuse, -0xa9, RZ ;  /* 0xffffff57e6007810 */ /* 0x040fe40007ffe0ff */
        /* <DEDUP_REMOVED lines=12> */
[C---:B------:R-:W-:Y:S01]  /*207f0*/  FFMA.FTZ R90, -R149.reuse, R2, R90 ;  /* 0x00000002955a7223 */ /* 0x040fe2000001015a */
[----:B------:R-:W-:Y:S01]  /*20800*/  I2FP.F32.S32 R148, R148 ;  /* 0x0000009400947245 */ /* 0x000fe20000201400 */
[C---:B------:R-:W-:Y:S01]  /*20810*/  FFMA.FTZ R84, -R149.reuse, R2, R84 ;  /* 0x0000000295547223 */ /* 0x040fe20000010154 */
[----:B------:R-:W-:Y:S02]  /*20820*/  IABS R150, R0 ;  /* 0x0000000000967213 */ /* 0x000fe40000000000 */
[C---:B------:R-:W-:Y:S01]  /*20830*/  IADD3 R2, PT, PT, R230.reuse, -0xb1, RZ ;  /* 0xffffff4fe6027810 */ /* 0x040fe20007ffe0ff */
[CC--:B------:R-:W-:Y:S01]  /*20840*/  FFMA.FTZ R91, -R149.reuse, R148.reuse, R91 ;  /* 0x00000094955b7223 */ /* 0x0c0fe2000001015b */
[C---:B------:R-:W-:Y:S01]  /*20850*/  FFMA.FTZ R85, -R149.reuse, R148, R85 ;  /* 0x0000009495557223 */ /* 0x040fe20000010155 */
[----:B------:R-:W-:Y:S02]  /*20860*/  MOV R148, R150 ;  /* 0x0000009600947202 */ /* 0x000fe40000000f00 */
[----:B------:R-:W-:Y:S02]  /*20870*/  IABS R173, R2 ;  /* 0x0000000200ad7213 */ /* 0x000fe40000000000 */
[C---:B------:R-:W-:Y:S02]  /*20880*/  IADD3 R0, PT, PT, R230.reuse, -0xb8, RZ ;  /* 0xffffff48e6007810 */ /* 0x040fe40007ffe0ff */
[C---:B------:R-:W-:Y:S02]  /*20890*/  IADD3 R2, PT, PT, R230.reuse, -0xb9, RZ ;  /* 0xffffff47e6027810 */ /* 0x040fe40007ffe0ff */
[----:B------:R-:W-:Y:S02]  /*208a0*/  I2FP.F32.S32 R148, R148 ;  /* 0x0000009400947245 */ /* 0x000fe40000201400 */
[----:B------:R-:W-:Y:S02]  /*208b0*/  IABS R172, R0 ;  /* 0x0000000000ac7213 */ /* 0x000fe40000000000 */
[C---:B------:R-:W-:Y:S01]  /*208c0*/  IADD3 R0, PT, PT, R230.reuse, -0xc0, RZ ;  /* 0xffffff40e6007810 */ /* 0x040fe20007ffe0ff */
[C---:B------:R-:W-:Y:S01]  /*208d0*/  FFMA.FTZ R94, -R149.reuse, R148, R94 ;  /* 0x00000094955e7223 */ /* 0x040fe2000001015e */
        /* <DEDUP_REMOVED lines=11> */
[CC--:B------:R-:W-:Y:S01]  /*20990*/  FFMA.FTZ R99, -R149.reuse, R2.reuse, R99 ;  /* 0x0000000295637223 */ /* 0x0c0fe20000010163 */
[C---:B------:R-:W-:Y:S01]  /*209a0*/  IADD3 R0, PT, PT, R230.reuse, -0xc1, RZ ;  /* 0xffffff3fe6007810 */ /* 0x040fe20007ffe0ff */
[C---:B------:R-:W-:Y:S01]  /*209b0*/  FFMA.FTZ R93, -R149.reuse, R2, R93 ;  /* 0x00000002955d7223 */ /* 0x040fe2000001015d */
[C---:B------:R-:W-:Y:S01]  /*209c0*/  IADD3 R2, PT, PT, R230.reuse, -0xc8, RZ ;  /* 0xffffff38e6027810 */ /* 0x040fe20007ffe0ff */
[C---:B------:R-:W-:Y:S01]  /*209d0*/  FFMA.FTZ R102, -R149.reuse, R148, R102 ;  /* 0x0000009495667223 */ /* 0x040fe20000010166 */
[----:B------:R-:W-:Y:S01]  /*209e0*/  IABS R150, R0 ;  /* 0x0000000000967213 */ /* 0x000fe20000000000 */
[C---:B------:R-:W-:Y:S01]  /*209f0*/  FFMA.FTZ R96, -R149.reuse, R148, R96 ;  /* 0x0000009495607223 */ /* 0x040fe20000010160 */
[C---:B------:R-:W-:Y:S02]  /*20a00*/  IADD3 R0, PT, PT, R230.reuse, -0xc9, RZ ;  /* 0xffffff37e6007810 */ /* 0x040fe40007ffe0ff */
[----:B------:R-:W-:Y:S02]  /*20a10*/  IABS R148, R2 ;  /* 0x0000000200947213 */ /* 0x000fe40000000000 */
[C---:B------:R-:W-:Y:S02]  /*20a20*/  IADD3 R2, PT, PT, R230.reuse, -0xd0, RZ ;  /* 0xffffff30e6027810 */ /* 0x040fe40007ffe0ff */
[----:B------:R-:W-:Y:S02]  /*20a30*/  I2FP.F32.S32 R150, R150 ;  /* 0x0000009600967245 */ /* 0x000fe40000201400 */
[----:B------:R-:W-:Y:S02]  /*20a40*/  IABS R173, R0 ;  /* 0x0000000000ad7213 */ /* 0x000fe40000000000 */
[C---:B------:R-:W-:Y:S01]  /*20a50*/  IADD3 R0, PT, PT, R230.reuse, -0xd1, RZ ;  /* 0xffffff2fe6007810 */ /* 0x040fe20007ffe0ff */
        /* <DEDUP_REMOVED lines=8> */
[C---:B------:R-:W-:Y:S01]  /*20ae0*/  FFMA.FTZ R106, -R149.reuse, R148, R106 ;  /* 0x00000094956a7223 */ /* 0x040fe2000001016a */
[----:B------:R-:W-:Y:S01]  /*20af0*/  I2FP.F32.S32 R0, R0 ;  /* 0x0000000000007245 */ /* 0x000fe20000201400 */
[C---:B------:R-:W-:Y:S01]  /*20b00*/  FFMA.FTZ R100, -R149.reuse, R148, R100 ;  /* 0x0000009495647223 */ /* 0x040fe20000010164 */
[----:B------:R-:W-:Y:S01]  /*20b10*/  MOV R148, R150 ;  /* 0x0000009600947202 */ /* 0x000fe20000000f00 */
[CC--:B------:R-:W-:Y:S01]  /*20b20*/  FFMA.FTZ R107, -R149.reuse, R2.reuse, R107 ;  /* 0x00000002956b7223 */ /* 0x0c0fe2000001016b */
[C---:B------:R-:W-:Y:S01]  /*20b30*/  FFMA.FTZ R101, -R149.reuse, R2, R101 ;  /* 0x0000000295657223 */ /* 0x040fe20000010165 */
[C---:B------:R-:W-:Y:S01]  /*20b40*/  IADD3 R2, PT, PT, R230.reuse, -0xd8, RZ ;  /* 0xffffff28e6027810 */ /* 0x040fe20007ffe0ff */
[CC--:B------:R-:W-:Y:S01]  /*20b50*/  FFMA.FTZ R110, -R149.reuse, R0.reuse, R110 ;  /* 0x00000000956e7223 */ /* 0x0c0fe2000001016e */
[C---:B------:R-:W-:Y:S01]  /*20b60*/  FFMA.FTZ R104, -R149.reuse, R0, R104 ;  /* 0x0000000095687223 */ /* 0x040fe20000010168 */
[C---:B------:R-:W-:Y:S02]  /*20b70*/  IADD3 R0, PT, PT, R230.reuse, -0xd9, RZ ;  /* 0xffffff27e6007810 */ /* 0x040fe40007ffe0ff */
[----:B------:R-:W-:Y:S02]  /*20b80*/  I2FP.F32.S32 R148, R148 ;  /* 0x0000009400947245 */ /* 0x000fe40000201400 */
[----:B------:R-:W-:Y:S02]  /*20b90*/  IABS R172, R2 ;  /* 0x0000000200ac7213 */ /* 0x000fe40000000000 */
[----:B------:R-:W-:Y:S01]  /*20ba0*/  IADD3 R2, PT, PT, R230, -0xe0, RZ ;  /* 0xffffff20e6027810 */ /* 0x000fe20007ffe0ff */
[C---:B------:R-:W-:Y:S01]  /*20bb0*/  FFMA.FTZ R111, -R149.reuse, R148, R111 ;  /* 0x00000094956f7223 */ /* 0x040fe2000001016f */
        /* <DEDUP_REMOVED lines=27> */
[C---:B------:R-:W-:Y:S01]  /*20d70*/  FFMA.FTZ R108, -R149.reuse, R148, R108 ;  /* 0x00000094956c7223 */ /* 0x040fe2000001016c */
[----:B------:R-:W-:Y:S02]  /*20d80*/  I2FP.F32.S32 R148, R172 ;  /* 0x000000ac00947245 */ /* 0x000fe40000201400 */
[----:B------:R-:W-:Y:S02]  /*20d90*/  FMNMX3.FTZ R2, R2, R44, R45, !PT ;  /* 0x0000002c02027276 */ /* 0x000fe4000781002d */
[----:B------:R-:W-:Y:S01]  /*20da0*/  FMNMX3.FTZ R0, R0, R50, R51, !PT ;  /* 0x0000003200007276 */ /* 0x000fe20007810033 */
[CC--:B------:R-:W-:Y:S01]  /*20db0*/  FFMA.FTZ R118, -R149.reuse, R148.reuse, R118 ;  /* 0x0000009495767223 */ /* 0x0c0fe20000010176 */
[----:B------:R-:W-:Y:S01]  /*20dc0*/  IADD3 R172, PT, PT, R230, -0xe1, RZ ;  /* 0xffffff1fe6ac7810 */ /* 0x000fe20007ffe0ff */
[C---:B------:R-:W-:Y:S01]  /*20dd0*/  FFMA.FTZ R112, -R149.reuse, R148, R112 ;  /* 0x0000009495707223 */ /* 0x040fe20000010170 */
        /* <DEDUP_REMOVED lines=31> */
[C---:B------:R-:W-:Y:S01]  /*20fd0*/  FFMA.FTZ R109, -R149.reuse, R150, R109 ;  /* 0x00000096956d7223 */ /* 0x040fe2000001016d */
[----:B------:R-:W-:Y:S02]  /*20fe0*/  FMNMX3.FTZ R2, R2, R76, R77, !PT ;  /* 0x0000004c02027276 */ /* 0x000fe4000781004d */
[----:B------:R-:W-:Y:S02]  /*20ff0*/  FMNMX3.FTZ R0, R0, R82, R83, !PT ;  /* 0x0000005200007276 */ /* 0x000fe40007810053 */
[----:B------:R-:W-:Y:S02]  /*21000*/  IADD3 R150, PT, PT, R230, -0xe8, RZ ;  /* 0xffffff18e6967810 */ /* 0x000fe40007ffe0ff */
[----:B------:R-:W-:Y:S02]  /*21010*/  I2FP.F32.S32 R148, R148 ;  /* 0x0000009400947245 */ /* 0x000fe40000201400 */
[----:B------:R-:W-:Y:S02]  /*21020*/  FMNMX3.FTZ R2, R2, R80, R81, !PT ;  /* 0x0000005002027276 */ /* 0x000fe40007810051 */
[----:B------:R-:W-:Y:S01]  /*21030*/  FMNMX3.FTZ R0, R0, R86, R87, !PT ;  /* 0x0000005600007276 */ /* 0x000fe20007810057 */
[C---:B------:R-:W-:Y:S01]  /*21040*/  FFMA.FTZ R126, -R149.reuse, R148, R126 ;  /* 0x00000094957e7223 */ /* 0x040fe2000001017e */
[----:B------:R-:W-:Y:S01]  /*21050*/  IABS R150, R150 ;  /* 0x0000009600967213 */ /* 0x000fe20000000000 */
[C---:B------:R-:W-:Y:S01]  /*21060*/  FFMA.FTZ R120, -R149.reuse, R148, R120 ;  /* 0x0000009495787223 */ /* 0x040fe20000010178 */
        /* <DEDUP_REMOVED lines=9> */
[----:B------:R-:W-:Y:S01]  /*21100*/  IADD3 R150, PT, PT, R230, -0xf1, RZ ;  /* 0xffffff0fe6967810 */ /* 0x000fe20007ffe0ff */
[C---:B------:R-:W-:Y:S01]  /*21110*/  FFMA.FTZ R130, -R149.reuse, R0, R130 ;  /* 0x0000000095827223 */ /* 0x040fe20000010182 */
        /* <DEDUP_REMOVED lines=8> */
[----:B------:R-:W-:Y:S01]  /*211a0*/  IADD3 R148, PT, PT, R230, -0x100, RZ ;  /* 0xffffff00e6947810 */ /* 0x000fe20007ffe0ff */
[C---:B------:R-:W-:Y:S01]  /*211b0*/  FFMA.FTZ R127, -R149.reuse, R150, R127 ;  /* 0x00000096957f7223 */ /* 0x040fe2000001017f */
[----:B------:R-:W-:Y:S01]  /*211c0*/  FMNMX3.FTZ R2, R2, R104, R105, !PT ;  /* 0x0000006802027276 */ /* 0x000fe20007810069 */
[C---:B------:R-:W-:Y:S01]  /*211d0*/  FFMA.FTZ R121, -R149.reuse, R150, R121 ;  /* 0x0000009695797223 */ /* 0x040fe20000010179 */
        /* <DEDUP_REMOVED lines=18> */
[C---:B------:R-:W-:Y:S01]  /*21300*/  FFMA.FTZ R128, -R149.reuse, R173, R128 ;  /* 0x000000ad95807223 */ /* 0x040fe20000010180 */
        /* <DEDUP_REMOVED lines=116> */
[-C--:B------:R-:W-:Y:S01]  /*21a50*/  FFMA.FTZ R41, R41, R3.reuse, -R182 ;  /* 0x0000000329297223 */ /* 0x080fe200000108b6 */
        /* <DEDUP_REMOVED lines=51> */
[--C-:B------:R-:W-:Y:S03]  /*21d90*/  FFMA.FTZ R70, R70, R3, -R184.reuse ;  /* 0x0000000346467223 */ /* 0x100fe600000108b8 */
[----:B------:R3:W5:Y:S01]  /*21da0*/  MUFU.EX2 R187, R19 ;  /* 0x0000001300bb7308 */ /* 0x0007620000000800 */
[----:B----4-:R-:W-:Y:S01]  /*21db0*/  FMUL.FTZ R17, R0, R169 ;  /* 0x000000a900117220 */ /* 0x010fe20000410000 */
        /* <DEDUP_REMOVED lines=15> */
[----:B---3--:R-:W-:Y:S01]  /*21eb0*/  FMUL.FTZ R19, R2, R171 ;  /* 0x000000ab02137220 */ /* 0x008fe20000410000 */
[-C--:B------:R-:W-:Y:S01]  /*21ec0*/  FFMA.FTZ R83, R83, R3.reuse, -R184 ;  /* 0x0000000353537223 */ /* 0x080fe200000108b8 */
[----:B------:R-:W2:Y:S01]  /*21ed0*/  LDSM.16.MT88.4 R168, [R152+0x800] ;  /* 0x0008000098a8783b */ /* 0x000ea20000004200 */
[-CC-:B------:R-:W-:Y:S01]  /*21ee0*/  FFMA.FTZ R84, R84, R3.reuse, -R182.reuse ;  /* 0x0000000354547223 */ /* 0x180fe200000108b6 */
[-C--:B------:R-:W-:Y:S01]  /*21ef0*/  FFMA.FTZ R85, R85, R3.reuse, -R182 ;  /* 0x0000000355557223 */ /* 0x080fe200000108b6 */
[-CC-:B------:R-:W-:Y:S01]  /*21f00*/  FFMA.FTZ R86, R86, R3.reuse, -R184.reuse ;  /* 0x0000000356567223 */ /* 0x180fe200000108b8 */
[----:B------:R-:W-:Y:S01]  /*21f10*/  FFMA.FTZ R87, R87, R3, -R184 ;  /* 0x0000000357577223 */ /* 0x000fe200000108b8 */
[----:B------:R-:W-:Y:S02]  /*21f20*/  HMMA.16816.F32.BF16 R16, R156, R174, R16 ;  /* 0x000000ae9c10723c */ /* 0x000fe40000041810 */
[----:B------:R-:W3:Y:S01]  /*21f30*/  MUFU.EX2 R186, R21 ;  /* 0x0000001500ba7308 */ /* 0x000ee20000000800 */
[----:B------:R-:W-:Y:S01]  /*21f40*/  F2FP.BF16.F32.PACK_AB R156, R193, R194 ;  /* 0x000000c2c19c723e */ /* 0x000fe200000010ff */
[----:B------:R-:W2:Y:S01]  /*21f50*/  LDSM.16.MT88.4 R172, [R151+0x800] ;  /* 0x0008000097ac783b */ /* 0x000ea20000004200 */
[----:B------:R-:W-:Y:S01]  /*21f60*/  F2FP.BF16.F32.PACK_AB R157, R192, R189 ;  /* 0x000000bdc09d723e */ /* 0x000fe200000010ff */
[-CC-:B------:R-:W-:Y:S01]  /*21f70*/  FFMA.FTZ R88, R88, R3.reuse, -R182.reuse ;  /* 0x0000000358587223 */ /* 0x180fe200000108b6 */
[----:B-1----:R-:W-:Y:S01]  /*21f80*/  F2FP.BF16.F32.PACK_AB R158, R191, R190 ;  /* 0x000000bebf9e723e */ /* 0x002fe200000010ff */
[-C--:B------:R-:W-:Y:S01]  /*21f90*/  FFMA.FTZ R89, R89, R3.reuse, -R182 ;  /* 0x0000000359597223 */ /* 0x080fe200000108b6 */
[----:B-----5:R-:W-:Y:S03]  /*21fa0*/  F2FP.BF16.F32.PACK_AB R159, R187, R188 ;  /* 0x000000bcbb9f723e */ /* 0x020fe600000010ff */
[----:B------:R1:W-:Y:S01]  /*21fb0*/  MUFU.EX2 R183, R22 ;  /* 0x0000001600b77308 */ /* 0x0003e20000000800 */
[-CC-:B------:R-:W-:Y:S01]  /*21fc0*/  FFMA.FTZ R90, R90, R3.reuse, -R184.reuse ;  /* 0x000000035a5a7223 */ /* 0x180fe200000108b8 */
[----:B----4-:R-:W-:Y:S01]  /*21fd0*/  LDSM.16.MT88.4 R24, [R152+0x1000] ;  /* 0x001000009818783b */ /* 0x010fe20000004200 */
[-C--:B------:R-:W-:Y:S01]  /*21fe0*/  FFMA.FTZ R91, R91, R3.reuse, -R184 ;  /* 0x000000035b5b7223 */ /* 0x080fe200000108b8 */
[-CC-:B------:R-:W-:Y:S01]  /*21ff0*/  FFMA.FTZ R92, R92, R3.reuse, -R182.reuse ;  /* 0x000000035c5c7223 */ /* 0x180fe200000108b6 */
[----:B------:R-:W-:Y:S01]  /*22000*/  FFMA.FTZ R93, R93, R3, -R182 ;  /* 0x000000035d5d7223 */ /* 0x000fe200000108b6 */
[C---:B------:R-:W-:Y:S04]  /*22010*/  HMMA.16816.F32.BF16 R4, R156.reuse, R164, R4 ;  /* 0x000000a49c04723c */ /* 0x040fe80000041804 */
[----:B------:R-:W4:Y:S01]  /*22020*/  MUFU.EX2 R179, R23 ;  /* 0x0000001700b37308 */ /* 0x000f220000000800 */
[----:B---3--:R-:W-:Y:S01]  /*22030*/  F2FP.BF16.F32.PACK_AB R20, R186, R185 ;  /* 0x000000b9ba14723e */ /* 0x008fe200000010ff */
[-CC-:B------:R-:W-:Y:S01]  /*22040*/  FFMA.FTZ R94, R94, R3.reuse, -R184.reuse ;  /* 0x000000035e5e7223 */ /* 0x180fe200000108b8 */
[-C--:B------:R-:W-:Y:S01]  /*22050*/  FFMA.FTZ R95, R95, R3.reuse, -R184 ;  /* 0x000000035f5f7223 */ /* 0x080fe200000108b8 */
[-CC-:B------:R-:W-:Y:S01]  /*22060*/  FFMA.FTZ R96, R96, R3.reuse, -R182.reuse ;  /* 0x0000000360607223 */ /* 0x180fe200000108b6 */
[----:B------:R-:W-:Y:S01]  /*22070*/  FFMA.FTZ R97, R97, R3, -R182 ;  /* 0x0000000361617223 */ /* 0x000fe200000108b6 */
[C---:B------:R-:W-:Y:S01]  /*22080*/  HMMA.16816.F32.BF16 R8, R156.reuse, R166, R8 ;  /* 0x000000a69c08723c */ /* 0x040fe20000041808 */
[----:B------:R-:W-:Y:S03]  /*22090*/  LDSM.16.MT88.4 R164, [R153+0xb000] ;  /* 0x00b0000099a4783b */ /* 0x000fe60000004200 */
[----:B------:R-:W-:Y:S01]  /*220a0*/  MUFU.EX2 R40, R40 ;  /* 0x0000002800287308 */ /* 0x000fe20000000800 */
[----:B-1----:R-:W-:Y:S01]  /*220b0*/  F2FP.BF16.F32.PACK_AB R22, R178, R181 ;  /* 0x000000b5b216723e */ /* 0x002fe200000010ff */
[-CC-:B------:R-:W-:Y:S01]  /*220c0*/  FFMA.FTZ R98, R98, R3.reuse, -R184.reuse ;  /* 0x0000000362627223 */ /* 0x180fe200000108b8 */
[-C--:B------:R-:W-:Y:S01]  /*220d0*/  FFMA.FTZ R99, R99, R3.reuse, -R184 ;  /* 0x0000000363637223 */ /* 0x080fe200000108b8 */
[-CC-:B------:R-:W-:Y:S01]  /*220e0*/  FFMA.FTZ R100, R100, R3.reuse, -R182.reuse ;  /* 0x0000000364647223 */ /* 0x180fe200000108b6 */
[----:B------:R-:W-:Y:S01]  /*220f0*/  FFMA.FTZ R101, R101, R3, -R182 ;  /* 0x0000000365657223 */ /* 0x000fe200000108b6 */
[C---:B------:R-:W-:Y:S04]  /*22100*/  HMMA.16816.F32.BF16 R132, R156.reuse, R160, R132 ;  /* 0x000000a09c84723c */ /* 0x040fe80000041884 */
[----:B------:R-:W-:Y:S01]  /*22110*/  MUFU.EX2 R41, R41 ;  /* 0x0000002900297308 */ /* 0x000fe20000000800 */
[----:B----4-:R-:W-:Y:S01]  /*22120*/  F2FP.BF16.F32.PACK_AB R21, R179, R183 ;  /* 0x000000b7b315723e */ /* 0x010fe200000010ff */
[--C-:B------:R-:W-:Y:S01]  /*22130*/  FFMA.FTZ R102, R102, R3, -R184.reuse ;  /* 0x0000000366667223 */ /* 0x100fe200000108b8 */
[----:B------:R-:W-:Y:S01]  /*22140*/  F2FP.BF16.F32.PACK_AB R23, R176, R177 ;  /* 0x000000b1b017723e */ /* 0x000fe200000010ff */
[-C--:B------:R-:W-:Y:S01]  /*22150*/  FFMA.FTZ R103, R103, R3.reuse, -R184 ;  /* 0x0000000367677223 */ /* 0x080fe200000108b8 */
[-CC-:B------:R-:W-:Y:S01]  /*22160*/  FFMA.FTZ R104, R104, R3.reuse, -R182.reuse ;  /* 0x0000000368687223 */ /* 0x180fe200000108b6 */
[C---:B------:R-:W-:Y:S01]  /*22170*/  HMMA.16816.F32.BF16 R136, R156.reuse, R162, R136 ;  /* 0x000000a29c88723c */ /* 0x040fe20000041888 */
[----:B------:R-:W1:Y:S03]  /*22180*/  LDSM.16.MT88.4 R160, [R180+0xb000] ;  /* 0x00b00000b4a0783b */ /* 0x000e660000004200 */
[----:B------:R-:W-:Y:S01]  /*22190*/  MUFU.EX2 R42, R42 ;  /* 0x0000002a002a7308 */ /* 0x000fe20000000800 */
[-C--:B------:R-:W-:Y:S01]  /*221a0*/  FFMA.FTZ R105, R105, R3.reuse, -R182 ;  /* 0x0000000369697223 */ /* 0x080fe200000108b6 */
[-CC-:B------:R-:W-:Y:S01]  /*221b0*/  FFMA.FTZ R106, R106, R3.reuse, -R184.reuse ;  /* 0x000000036a6a7223 */ /* 0x180fe200000108b8 */
[----:B------:R-:W-:Y:S01]  /*221c0*/  FFMA.FTZ R107, R107, R3, -R184 ;  /* 0x000000036b6b7223 */ /* 0x000fe200000108b8 */
[----:B------:R-:W-:Y:S01]  /*221d0*/  FFMA.FTZ R0, R0, R239, R197 ;  /* 0x000000ef00007223 */ /* 0x000fe200000100c5 */
[-C--:B------:R-:W-:Y:S01]  /*221e0*/  FFMA.FTZ R108, R108, R3.reuse, -R182 ;  /* 0x000000036c6c7223 */ /* 0x080fe200000108b6 */
[C---:B--2---:R-:W-:Y:S04]  /*221f0*/  HMMA.16816.F32.BF16 R140, R156.reuse, R168, R140 ;  /* 0x000000a89c8c723c */ /* 0x044fe8000004188c */
[----:B------:R-:W-:Y:S01]  /*22200*/  MUFU.EX2 R169, R30 ;  /* 0x0000001e00a97308 */ /* 0x000fe20000000800 */
[----:B------:R-:W-:Y:S01]  /*22210*/  FADD.FTZ R0, R202, R0 ;  /* 0x00000000ca007221 */ /* 0x000fe20000010000 */
        /* <DEDUP_REMOVED lines=18> */
[----:B------:R-:W-:Y:S01]  /*22340*/  HMMA.16816.F32.BF16 R16, R156, R174, R16 ;  /* 0x000000ae9c10723c */ /* 0x000fe20000041810 */
[----:B------:R-:W2:Y:S03]  /*22350*/  LDSM.16.MT88.4 R156, [R151+0x1000] ;  /* 0x00100000979c783b */ /* 0x000ea60000004200 */
[----:B------:R3:W-:Y:S01]  /*22360*/  MUFU.EX2 R168, R31 ;  /* 0x0000001f00a87308 */ /* 0x0007e20000000800 */
[-C--:B------:R-:W-:Y:S01]  /*22370*/  FFMA.FTZ R123, R123, R3.reuse, -R184 ;  /* 0x000000037b7b7223 */ /* 0x080fe200000108b8 */
[-CC-:B------:R-:W-:Y:S01]  /*22380*/  FFMA.FTZ R124, R124, R3.reuse, -R182.reuse ;  /* 0x000000037c7c7223 */ /* 0x180fe200000108b6 */
[-C--:B------:R-:W-:Y:S01]  /*22390*/  FFMA.FTZ R125, R125, R3.reuse, -R182 ;  /* 0x000000037d7d7223 */ /* 0x080fe200000108b6 */
[-CC-:B------:R-:W-:Y:S01]  /*223a0*/  FFMA.FTZ R126, R126, R3.reuse, -R184.reuse ;  /* 0x000000037e7e7223 */ /* 0x180fe200000108b8 */
[-C--:B------:R-:W-:Y:S01]  /*223b0*/  FFMA.FTZ R127, R127, R3.reuse, -R184 ;  /* 0x000000037f7f7223 */ /* 0x080fe200000108b8 */
[-C--:B------:R-:W-:Y:S01]  /*223c0*/  FFMA.FTZ R128, R128, R3.reuse, -R182 ;  /* 0x0000000380807223 */ /* 0x080fe200000108b6 */
[C---:B-1----:R-:W-:Y:S03]  /*223d0*/  HMMA.16816.F32.BF16 R4, R20.reuse, R160, R4 ;  /* 0x000000a01404723c */ /* 0x042fe60000041804 */
[----:B------:R-:W-:Y:S02]  /*223e0*/  MUFU.EX2 R170, R32 ;  /* 0x0000002000aa7308 */ /* 0x000fe40000000800 */
[-C--:B------:R-:W-:Y:S01]  /*223f0*/  FFMA.FTZ R130, R130, R3.reuse, -R184 ;  /* 0x0000000382827223 */ /* 0x080fe200000108b8 */
[-C--:B------:R-:W-:Y:S01]  /*22400*/  FFMA.FTZ R182, R129, R3.reuse, -R182 ;  /* 0x0000000381b67223 */ /* 0x080fe200000108b6 */
[----:B------:R-:W-:Y:S01]  /*22410*/  FFMA.FTZ R184, R131, R3, -R184 ;  /* 0x0000000383b87223 */ /* 0x000fe200000108b8 */
[C---:B------:R-:W-:Y:S01]  /*22420*/  HMMA.16816.F32.BF16 R8, R20.reuse, R162, R8 ;  /* 0x000000a21408723c */ /* 0x040fe20000041808 */
[----:B------:R-:W-:Y:S04]  /*22430*/  LDSM.16.MT88.4 R160, [R153+0xb800] ;  /* 0x00b8000099a0783b */ /* 0x000fe80000004200 */
[----:B------:R-:W-:Y:S01]  /*22440*/  MUFU.EX2 R43, R43 ;  /* 0x0000002b002b7308 */ /* 0x000fe20000000800 */
[----:B------:R-:W-:Y:S01]  /*22450*/  FFMA.FTZ R2, R2, R240, R195 ;  /* 0x000000f002027223 */ /* 0x000fe200000100c3 */
[----:B------:R-:W-:Y:S03]  /*22460*/  ISETP.GT.AND P0, PT, R238, R252, PT ;  /* 0x000000fcee00720c */ /* 0x000fe60003f04270 */
[----:B------:R-:W-:Y:S01]  /*22470*/  FADD.FTZ R2, R196, R2 ;  /* 0x00000002c4027221 */ /* 0x000fe20000010000 */
[C---:B------:R-:W-:Y:S01]  /*22480*/  HMMA.16816.F32.BF16 R132, R20.reuse, R164, R132 ;  /* 0x000000a41484723c */ /* 0x040fe20000041884 */
[----:B---3--:R-:W1:Y:S03]  /*22490*/  LDSM.16.MT88.4 R28, [R180+0xb800] ;  /* 0x00b80000b41c783b */ /* 0x008e660000004200 */
[----:B------:R-:W-:Y:S01]  /*224a0*/  MUFU.EX2 R165, R34 ;  /* 0x0000002200a57308 */ /* 0x000fe20000000800 */
[----:B------:R-:W-:Y:S03]  /*224b0*/  FADD.FTZ R2, R198, R2 ;  /* 0x00000002c6027221 */ /* 0x000fe60000010000 */
[C---:B------:R-:W-:Y:S06]  /*224c0*/  HMMA.16816.F32.BF16 R136, R20.reuse, R166, R136 ;  /* 0x000000a61488723c */ /* 0x040fec0000041888 */
[----:B------:R-:W3:Y:S02]  /*224d0*/  MUFU.EX2 R166, R33 ;  /* 0x0000002100a67308 */ /* 0x000ee40000000800 */
[C---:B------:R-:W-:Y:S08]  /*224e0*/  HMMA.16816.F32.BF16 R140, R20.reuse, R24, R140 ;  /* 0x00000018148c723c */ /* 0x040ff0000004188c */
        /* <DEDUP_REMOVED lines=18> */
[----:B------:R-:W5:Y:S01]  /*22610*/  MUFU.EX2 R45, R45 ;  /* 0x0000002d002d7308 */ /* 0x000f620000000800 */
        /* <DEDUP_REMOVED lines=34> */
[----:B------:R-:W3:Y:S08]  /*22840*/  LDSM.16.MT88.4 R24, [R152+0x2800] ;  /* 0x002800009818783b */ /* 0x000ef00000004200 */
[----:B------:R-:W-:Y:S01]  /*22850*/  MUFU.EX2 R58, R58 ;  /* 0x0000003a003a7308 */ /* 0x000fe20000000800 */
[C---:B--2---:R-:W-:Y:S09]  /*22860*/  HMMA.16816.F32.BF16 R144, R20.reuse, R32, R144 ;  /* 0x000000201490723c */ /* 0x044ff20000041890 */
[----:B------:R-:W2:Y:S01]  /*22870*/  MUFU.EX2 R59, R59 ;  /* 0x0000003b003b7308 */ /* 0x000ea20000000800 */
[----:B------:R-:W-:Y:S01]  /*22880*/  HMMA.16816.F32.BF16 R16, R20, R34, R16 ;  /* 0x000000221410723c */ /* 0x000fe20000041810 */
[----:B------:R-:W1:Y:S08]  /*22890*/  LDSM.16.MT88.4 R32, [R151+0x2800] ;  /* 0x002800009720783b */ /* 0x000e700000004200 */
        /* <DEDUP_REMOVED lines=10> */
[----:B------:R-:W4:Y:S01]  /*22940*/  MUFU.EX2 R63, R63 ;  /* 0x0000003f003f7308 */ /* 0x000f220000000800 */
[C---:B-----5:R-:W-:Y:S09]  /*22950*/  HMMA.16816.F32.BF16 R132, R20.reuse, R36, R132 ;  /* 0x000000241484723c */ /* 0x060ff20000041884 */
[----:B------:R-:W-:Y:S01]  /*22960*/  MUFU.EX2 R64, R64 ;  /* 0x0000004000407308 */ /* 0x000fe20000000800 */
[C---:B------:R-:W-:Y:S01]  /*22970*/  HMMA.16816.F32.BF16 R136, R20.reuse, R38, R136 ;  /* 0x000000261488723c */ /* 0x040fe20000041888 */
[----:B------:R-:W5:Y:S08]  /*22980*/  LDSM.16.MT88.4 R36, [R153+0xd000] ;  /* 0x00d000009924783b */ /* 0x000f700000004200 */
[----:B------:R-:W5:Y:S01]  /*22990*/  MUFU.EX2 R65, R65 ;  /* 0x0000004100417308 */ /* 0x000f620000000800 */
[C---:B---3--:R-:W-:Y:S09]  /*229a0*/  HMMA.16816.F32.BF16 R140, R20.reuse, R24, R140 ;  /* 0x00000018148c723c */ /* 0x048ff2000004188c */
[----:B------:R-:W-:Y:S01]  /*229b0*/  MUFU.EX2 R66, R66 ;  /* 0x0000004200427308 */ /* 0x000fe20000000800 */
[C---:B------:R-:W-:Y:S01]  /*229c0*/  HMMA.16816.F32.BF16 R12, R20.reuse, R26, R12 ;  /* 0x0000001a140c723c */ /* 0x040fe2000004180c */
[----:B------:R-:W3:Y:S08]  /*229d0*/  LDSM.16.MT88.4 R24, [R152+0x3000] ;  /* 0x003000009818783b */ /* 0x000ef00000004200 */
[----:B------:R-:W3:Y:S01]  /*229e0*/  MUFU.EX2 R67, R67 ;  /* 0x0000004300437308 */ /* 0x000ee20000000800 */
[C---:B-1----:R-:W-:Y:S09]  /*229f0*/  HMMA.16816.F32.BF16 R144, R20.reuse, R32, R144 ;  /* 0x000000201490723c */ /* 0x042ff20000041890 */
[----:B------:R-:W-:Y:S01]  /*22a00*/  MUFU.EX2 R68, R68 ;  /* 0x0000004400447308 */ /* 0x000fe20000000800 */
[----:B------:R-:W-:Y:S01]  /*22a10*/  HMMA.16816.F32.BF16 R16, R20, R34, R16 ;  /* 0x000000221410723c */ /* 0x000fe20000041810 */
[----:B------:R-:W1:Y:S08]  /*22a20*/  LDSM.16.MT88.4 R32, [R151+0x3000] ;  /* 0x003000009720783b */ /* 0x000e700000004200 */
[----:B------:R-:W1:Y:S01]  /*22a30*/  MUFU.EX2 R69, R69 ;  /* 0x0000004500457308 */ /* 0x000e620000000800 */
[----:B------:R-:W-:Y:S02]  /*22a40*/  F2FP.BF16.F32.PACK_AB R20, R53, R52 ;  /* 0x000000343514723e */ /* 0x000fe400000010ff */
[----:B------:R-:W-:Y:S02]  /*22a50*/  F2FP.BF16.F32.PACK_AB R21, R55, R54 ;  /* 0x000000363715723e */ /* 0x000fe400000010ff */
[----:B------:R-:W-:Y:S02]  /*22a60*/  F2FP.BF16.F32.PACK_AB R22, R57, R56 ;  /* 0x000000383916723e */ /* 0x000fe400000010ff */
[----:B--2---:R-:W-:Y:S03]  /*22a70*/  F2FP.BF16.F32.PACK_AB R23, R59, R58 ;  /* 0x0000003a3b17723e */ /* 0x004fe600000010ff */
[----:B------:R-:W-:Y:S04]  /*22a80*/  MUFU.EX2 R70, R70 ;  /* 0x0000004600467308 */ /* 0x000fe80000000800 */
[C---:B----4-:R-:W-:Y:S06]  /*22a90*/  HMMA.16816.F32.BF16 R4, R20.reuse, R28, R4 ;  /* 0x0000001c1404723c */ /* 0x050fec0000041804 */
[----:B------:R-:W2:Y:S02]  /*22aa0*/  MUFU.EX2 R71, R71 ;  /* 0x0000004700477308 */ /* 0x000ea40000000800 */
[C---:B------:R-:W-:Y:S01]  /*22ab0*/  HMMA.16816.F32.BF16 R8, R20.reuse, R30, R8 ;  /* 0x0000001e1408723c */ /* 0x040fe20000041808 */
[----:B------:R-:W4:Y:S07]  /*22ac0*/  LDSM.16.MT88.4 R28, [R180+0xd800] ;  /* 0x00d80000b41c783b */ /* 0x000f2e0000004200 */
[----:B------:R-:W-:Y:S01]  /*22ad0*/  MUFU.EX2 R72, R72 ;  /* 0x0000004800487308 */ /* 0x000fe20000000800 */
[C---:B-----5:R-:W-:Y:S09]  /*22ae0*/  HMMA.16816.F32.BF16 R132, R20.reuse, R36, R132 ;  /* 0x000000241484723c */ /* 0x060ff20000041884 */
[----:B------:R-:W5:Y:S01]  /*22af0*/  MUFU.EX2 R73, R73 ;  /* 0x0000004900497308 */ /* 0x000f620000000800 */
[C---:B------:R-:W-:Y:S01]  /*22b00*/  HMMA.16816.F32.BF16 R136, R20.reuse, R38, R136 ;  /* 0x000000261488723c */ /* 0x040fe20000041888 */
[----:B------:R-:W2:Y:S08]  /*22b10*/  LDSM.16.MT88.4 R36, [R153+0xd800] ;  /* 0x00d800009924783b */ /* 0x000eb00000004200 */
[----:B------:R-:W-:Y:S01]  /*22b20*/  MUFU.EX2 R74, R74 ;  /* 0x0000004a004a7308 */ /* 0x000fe20000000800 */
[C---:B---3--:R-:W-:Y:S09]  /*22b30*/  HMMA.16816.F32.BF16 R140, R20.reuse, R24, R140 ;  /* 0x00000018148c723c */ /* 0x048ff2000004188c */
[----:B------:R-:W3:Y:S01]  /*22b40*/  MUFU.EX2 R75, R75 ;  /* 0x0000004b004b7308 */ /* 0x000ee20000000800 */
[C---:B------:R-:W-:Y:S01]  /*22b50*/  HMMA.16816.F32.BF16 R12, R20.reuse, R26, R12 ;  /* 0x0000001a140c723c */ /* 0x040fe2000004180c */
[----:B------:R-:W5:Y:S08]  /*22b60*/  LDSM.16.MT88.4 R24, [R152+0x3800] ;  /* 0x003800009818783b */ /* 0x000f700000004200 */
[----:B------:R-:W-:Y:S01]  /*22b70*/  MUFU.EX2 R76, R76 ;  /* 0x0000004c004c7308 */ /* 0x000fe20000000800 */
[C---:B-1----:R-:W-:Y:S09]  /*22b80*/  HMMA.16816.F32.BF16 R144, R20.reuse, R32, R144 ;  /* 0x000000201490723c */ /* 0x042ff20000041890 */
[----:B------:R-:W1:Y:S01]  /*22b90*/  MUFU.EX2 R77, R77 ;  /* 0x0000004d004d7308 */ /* 0x000e620000000800 */
[----:B------:R-:W-:Y:S01]  /*22ba0*/  HMMA.16816.F32.BF16 R16, R20, R34, R16 ;  /* 0x000000221410723c */ /* 0x000fe20000041810 */
[----:B------:R-:W3:Y:S08]  /*22bb0*/  LDSM.16.MT88.4 R32, [R151+0x3800] ;  /* 0x003800009720783b */ /* 0x000ef00000004200 */
[----:B------:R-:W-:Y:S01]  /*22bc0*/  MUFU.EX2 R78, R78 ;  /* 0x0000004e004e7308 */ /* 0x000fe20000000800 */
[----:B------:R-:W-:Y:S02]  /*22bd0*/  F2FP.BF16.F32.PACK_AB R20, R61, R60 ;  /* 0x0000003c3d14723e */ /* 0x000fe400000010ff */
[----:B------:R-:W-:Y:S02]  /*22be0*/  F2FP.BF16.F32.PACK_AB R21, R63, R62 ;  /* 0x0000003e3f15723e */ /* 0x000fe400000010ff */
[----:B------:R-:W-:Y:S02]  /*22bf0*/  F2FP.BF16.F32.PACK_AB R22, R65, R64 ;  /* 0x000000404116723e */ /* 0x000fe400000010ff */
[----:B------:R-:W-:Y:S03]  /*22c00*/  F2FP.BF16.F32.PACK_AB R23, R67, R66 ;  /* 0x000000424317723e */ /* 0x000fe600000010ff */
[----:B------:R-:W1:Y:S04]  /*22c10*/  MUFU.EX2 R79, R79 ;  /* 0x0000004f004f7308 */ /* 0x000e680000000800 */
[C---:B----4-:R-:W-:Y:S06]  /*22c20*/  HMMA.16816.F32.BF16 R4, R20.reuse, R28, R4 ;  /* 0x0000001c1404723c */ /* 0x050fec0000041804 */
[----:B------:R-:W-:Y:S02]  /*22c30*/  MUFU.EX2 R80, R80 ;  /* 0x0000005000507308 */ /* 0x000fe40000000800 */
[C---:B------:R-:W-:Y:S01]  /*22c40*/  HMMA.16816.F32.BF16 R8, R20.reuse, R30, R8 ;  /* 0x0000001e1408723c */ /* 0x040fe20000041808 */
[----:B------:R-:W4:Y:S07]  /*22c50*/  LDSM.16.MT88.4 R28, [R180+0xe000] ;  /* 0x00e00000b41c783b */ /* 0x000f2e0000004200 */
[----:B------:R-:W1:Y:S01]  /*22c60*/  MUFU.EX2 R81, R81 ;  /* 0x0000005100517308 */ /* 0x000e620000000800 */
[C---:B--2---:R-:W-:Y:S09]  /*22c70*/  HMMA.16816.F32.BF16 R132, R20.reuse, R36, R132 ;  /* 0x000000241484723c */ /* 0x044ff20000041884 */
[----:B------:R-:W-:Y:S01]  /*22c80*/  MUFU.EX2 R82, R82 ;  /* 0x0000005200527308 */ /* 0x000fe20000000800 */
[C---:B------:R-:W-:Y:S01]  /*22c90*/  HMMA.16816.F32.BF16 R136, R20.reuse, R38, R136 ;  /* 0x000000261488723c */ /* 0x040fe20000041888 */
[----:B------:R-:W2:Y:S08]  /*22ca0*/  LDSM.16.MT88.4 R36, [R153+0xe000] ;  /* 0x00e000009924783b */ /* 0x000eb00000004200 */
[----:B------:R-:W1:Y:S01]  /*22cb0*/  MUFU.EX2 R83, R83 ;  /* 0x0000005300537308 */ /* 0x000e620000000800 */
[C---:B-----5:R-:W-:Y:S09]  /*22cc0*/  HMMA.16816.F32.BF16 R140, R20.reuse, R24, R140 ;  /* 0x00000018148c723c */ /* 0x060ff2000004188c */
[----:B------:R-:W-:Y:S01]  /*22cd0*/  MUFU.EX2 R84, R84 ;  /* 0x0000005400547308 */ /* 0x000fe20000000800 */
[C---:B------:R-:W-:Y:S01]  /*22ce0*/  HMMA.16816.F32.BF16 R12, R20.reuse, R26, R12 ;  /* 0x0000001a140c723c */ /* 0x040fe2000004180c */
[----:B------:R-:W5:Y:S08]  /*22cf0*/  LDSM.16.MT88.4 R24, [R152+0x4000] ;  /* 0x004000009818783b */ /* 0x000f700000004200 */
[----:B------:R-:W1:Y:S01]  /*22d00*/  MUFU.EX2 R85, R85 ;  /* 0x0000005500557308 */ /* 0x000e620000000800 */
[C---:B---3--:R-:W-:Y:S09]  /*22d10*/  HMMA.16816.F32.BF16 R144, R20.reuse, R32, R144 ;  /* 0x000000201490723c */ /* 0x048ff20000041890 */
[----:B------:R-:W-:Y:S01]  /*22d20*/  MUFU.EX2 R86, R86 ;  /* 0x0000005600567308 */ /* 0x000fe20000000800 */
[----:B------:R-:W-:Y:S01]  /*22d30*/  HMMA.16816.F32.BF16 R16, R20, R34, R16 ;  /* 0x000000221410723c */ /* 0x000fe20000041810 */
[----:B------:R-:W3:Y:S08]  /*22d40*/  LDSM.16.MT88.4 R32, [R151+0x4000] ;  /* 0x004000009720783b */ /* 0x000ef00000004200 */
[----:B------:R-:W1:Y:S01]  /*22d50*/  MUFU.EX2 R87, R87 ;  /* 0x0000005700577308 */ /* 0x000e620000000800 */
        /* <DEDUP_REMOVED lines=10> */
[C---:B--2---:R-:W-:Y:S09]  /*22e00*/  HMMA.16816.F32.BF16 R132, R20.reuse, R36, R132 ;  /* 0x000000241484723c */ /* 0x044ff20000041884 */
[----:B------:R-:W2:Y:S01]  /*22e10*/  MUFU.EX2 R91, R91 ;  /* 0x0000005b005b7308 */ /* 0x000ea20000000800 */
[C---:B------:R-:W-:Y:S01]  /*22e20*/  HMMA.16816.F32.BF16 R136, R20.reuse, R38, R136 ;  /* 0x000000261488723c */ /* 0x040fe20000041888 */
[----:B------:R-:W2:Y:S08]  /*22e30*/  LDSM.16.MT88.4 R36, [R153+0xe800] ;  /* 0x00e800009924783b */ /* 0x000eb00000004200 */
        /* <DEDUP_REMOVED lines=8> */
[----:B------:R-:W-:Y:S01]  /*22ec0*/  HMMA.16816.F32.BF16 R16, R20, R34, R16 ;  /* 0x000000221410723c */ /* 0x000fe20000041810 */
[----:B------:R-:W3:Y:S08]  /*22ed0*/  LDSM.16.MT88.4 R32, [R151+0x4800] ;  /* 0x004800009720783b */ /* 0x000ef00000004200 */
[----:B------:R-:W-:Y:S01]  /*22ee0*/  MUFU.EX2 R96, R96 ;  /* 0x0000006000607308 */ /* 0x000fe20000000800 */
[----:B-1----:R-:W-:Y:S02]  /*22ef0*/  F2FP.BF16.F32.PACK_AB R20, R77, R76 ;  /* 0x0000004c4d14723e */ /* 0x002fe400000010ff */
        /* <DEDUP_REMOVED lines=35> */
[----:B------:R-:W-:Y:S01]  /*23130*/  MUFU.EX2 R109, R109 ;  /* 0x0000006d006d7308 */ /* 0x000fe20000000800 */
[C---:B------:R-:W-:Y:S01]  /*23140*/  HMMA.16816.F32.BF16 R136, R20.reuse, R38, R136 ;  /* 0x000000261488723c */ /* 0x040fe20000041888 */
[----:B------:R-:W2:Y:S08]  /*23150*/  LDSM.16.MT88.4 R36, [R153+0xf800] ;  /* 0x00f800009924783b */ /* 0x000eb00000004200 */
[----:B------:R-:W-:Y:S01]  /*23160*/  MUFU.EX2 R110, R110 ;  /* 0x0000006e006e7308 */ /* 0x000fe20000000800 */
[C---:B-----5:R-:W-:Y:S09]  /*23170*/  HMMA.16816.F32.BF16 R140, R20.reuse, R24, R140 ;  /* 0x00000018148c723c */ /* 0x060ff2000004188c */
[----:B------:R-:W-:Y:S01]  /*23180*/  MUFU.EX2 R111, R111 ;  /* 0x0000006f006f7308 */ /* 0x000fe20000000800 */
[C---:B------:R-:W-:Y:S01]  /*23190*/  HMMA.16816.F32.BF16 R12, R20.reuse, R26, R12 ;  /* 0x0000001a140c723c */ /* 0x040fe2000004180c */
[----:B------:R-:W5:Y:S08]  /*231a0*/  LDSM.16.MT88.4 R24, [R152+0x5800] ;  /* 0x005800009818783b */ /* 0x000f700000004200 */
[----:B------:R-:W-:Y:S01]  /*231b0*/  MUFU.EX2 R112, R112 ;  /* 0x0000007000707308 */ /* 0x000fe20000000800 */
[C---:B---3--:R-:W-:Y:S09]  /*231c0*/  HMMA.16816.F32.BF16 R144, R20.reuse, R32, R144 ;  /* 0x000000201490723c */ /* 0x048ff20000041890 */
[----:B------:R-:W-:Y:S01]  /*231d0*/  MUFU.EX2 R113, R113 ;  /* 0x0000007100717308 */ /* 0x000fe20000000800 */
[----:B------:R-:W-:Y:S01]  /*231e0*/  HMMA.16816.F32.BF16 R16, R20, R34, R16 ;  /* 0x000000221410723c */ /* 0x000fe20000041810 */
[----:B------:R-:W3:Y:S08]  /*231f0*/  LDSM.16.MT88.4 R32, [R151+0x5800] ;  /* 0x005800009720783b */ /* 0x000ef00000004200 */
[----:B------:R-:W-:Y:S01]  /*23200*/  MUFU.EX2 R114, R114 ;  /* 0x0000007200727308 */ /* 0x000fe20000000800 */
[----:B------:R-:W-:Y:S02]  /*23210*/  F2FP.BF16.F32.PACK_AB R20, R93, R92 ;  /* 0x0000005c5d14723e */ /* 0x000fe400000010ff */
[----:B------:R-:W-:Y:S02]  /*23220*/  F2FP.BF16.F32.PACK_AB R21, R95, R94 ;  /* 0x0000005e5f15723e */ /* 0x000fe400000010ff */
[----:B-1----:R-:W-:Y:S02]  /*23230*/  F2FP.BF16.F32.PACK_AB R22, R97, R96 ;  /* 0x000000606116723e */ /* 0x002fe400000010ff */
[----:B------:R-:W-:Y:S03]  /*23240*/  F2FP.BF16.F32.PACK_AB R23, R99, R98 ;  /* 0x000000626317723e */ /* 0x000fe600000010ff */
[----:B------:R-:W-:Y:S04]  /*23250*/  MUFU.EX2 R115, R115 ;  /* 0x0000007300737308 */ /* 0x000fe80000000800 */
[C---:B----4-:R-:W-:Y:S06]  /*23260*/  HMMA.16816.F32.BF16 R4, R20.reuse, R28, R4 ;  /* 0x0000001c1404723c */ /* 0x050fec0000041804 */
[----:B------:R-:W-:Y:S02]  /*23270*/  MUFU.EX2 R116, R116 ;  /* 0x0000007400747308 */ /* 0x000fe40000000800 */
[C---:B------:R-:W-:Y:S01]  /*23280*/  HMMA.16816.F32.BF16 R8, R20.reuse, R30, R8 ;  /* 0x0000001e1408723c */ /* 0x040fe20000041808 */
[----:B------:R-:W1:Y:S07]  /*23290*/  LDSM.16.MT88.4 R28, [R180+0x10000] ;  /* 0x01000000b41c783b */ /* 0x000e6e0000004200 */
[----:B------:R-:W-:Y:S01]  /*232a0*/  MUFU.EX2 R117, R117 ;  /* 0x0000007500757308 */ /* 0x000fe20000000800 */
[C---:B--2---:R-:W-:Y:S09]  /*232b0*/  HMMA.16816.F32.BF16 R132, R20.reuse, R36, R132 ;  /* 0x000000241484723c */ /* 0x044ff20000041884 */
        /* <DEDUP_REMOVED lines=9> */
[C---:B-----5:R-:W-:Y:S04]  /*23350*/  HMMA.16816.F32.BF16 R140, R20.reuse, R24, R140 ;  /* 0x00000018148c723c */ /* 0x060fe8000004188c */
[----:B------:R-:W-:Y:S01]  /*23360*/  MUFU.EX2 R120, R120 ;  /* 0x0000007800787308 */ /* 0x000fe20000000800 */
[----:B------:R-:W-:Y:S01]  /*23370*/  FADD.FTZ R0, R188, R0 ;  /* 0x00000000bc007221 */ /* 0x000fe20000010000 */
[----:B------:R-:W-:Y:S03]  /*23380*/  FADD.FTZ R2, R193, R2 ;  /* 0x00000002c1027221 */ /* 0x000fe60000010000 */
[----:B------:R-:W-:Y:S01]  /*23390*/  FADD.FTZ R0, R187, R0 ;  /* 0x00000000bb007221 */ /* 0x000fe20000010000 */
[C---:B------:R-:W-:Y:S01]  /*233a0*/  HMMA.16816.F32.BF16 R12, R20.reuse, R26, R12 ;  /* 0x0000001a140c723c */ /* 0x040fe2000004180c */
[----:B------:R-:W2:Y:S03]  /*233b0*/  LDSM.16.MT88.4 R24, [R153+0x10000] ;  /* 0x010000009918783b */ /* 0x000ea60000004200 */
[----:B------:R-:W-:Y:S01]  /*233c0*/  MUFU.EX2 R121, R121 ;  /* 0x0000007900797308 */ /* 0x000fe20000000800 */
[----:B------:R-:W-:Y:S01]  /*233d0*/  FADD.FTZ R0, R183, R0 ;  /* 0x00000000b7007221 */ /* 0x000fe20000010000 */
[----:B------:R-:W-:Y:S03]  /*233e0*/  FADD.FTZ R2, R190, R2 ;  /* 0x00000002be027221 */ /* 0x000fe60000010000 */
[----:B------:R-:W-:Y:S01]  /*233f0*/  FADD.FTZ R0, R179, R0 ;  /* 0x00000000b3007221 */ /* 0x000fe20000010000 */
[C---:B---3--:R-:W-:Y:S04]  /*23400*/  HMMA.16816.F32.BF16 R144, R20.reuse, R32, R144 ;  /* 0x000000201490723c */ /* 0x048fe80000041890 */
[----:B------:R-:W-:Y:S01]  /*23410*/  MUFU.EX2 R122, R122 ;  /* 0x0000007a007a7308 */ /* 0x000fe20000000800 */
[----:B------:R-:W-:Y:S01]  /*23420*/  FADD.FTZ R0, R177, R0 ;  /* 0x00000000b1007221 */ /* 0x000fe20000010000 */
[----:B------:R-:W-:Y:S03]  /*23430*/  FADD.FTZ R2, R191, R2 ;  /* 0x00000002bf027221 */ /* 0x000fe60000010000 */
[----:B------:R-:W-:Y:S01]  /*23440*/  FADD.FTZ R0, R176, R0 ;  /* 0x00000000b0007221 */ /* 0x000fe20000010000 */
[----:B------:R-:W-:Y:S01]  /*23450*/  HMMA.16816.F32.BF16 R16, R20, R34, R16 ;  /* 0x000000221410723c */ /* 0x000fe20000041810 */
[----:B------:R-:W3:Y:S03]  /*23460*/  LDSM.16.MT88.4 R32, [R152+0x6000] ;  /* 0x006000009820783b */ /* 0x000ee60000004200 */
        /* <DEDUP_REMOVED lines=9> */
[----:B------:R-:W-:Y:S01]  /*23500*/  FADD.FTZ R2, R186, R2 ;  /* 0x00000002ba027221 */ /* 0x000fe20000010000 */
[----:B------:R-:W-:Y:S03]  /*23510*/  FADD.FTZ R0, R165, R0 ;  /* 0x00000000a5007221 */ /* 0x000fe60000010000 */
[----:B------:R-:W-:Y:S01]  /*23520*/  FADD.FTZ R2, R181, R2 ;  /* 0x00000002b5027221 */ /* 0x000fe20000010000 */
[C---:B-1----:R-:W-:Y:S04]  /*23530*/  HMMA.16816.F32.BF16 R4, R20.reuse, R28, R4 ;  /* 0x0000001c1404723c */ /* 0x042fe80000041804 */
[----:B------:R-:W1:Y:S01]  /*23540*/  MUFU.EX2 R125, R125 ;  /* 0x0000007d007d7308 */ /* 0x000e620000000800 */
[----:B------:R-:W-:Y:S01]  /*23550*/  FADD.FTZ R0, R164, R0 ;  /* 0x00000000a4007221 */ /* 0x000fe20000010000 */
[----:B------:R-:W-:Y:S02]  /*23560*/  FADD.FTZ R2, R178, R2 ;  /* 0x00000002b2027221 */ /* 0x000fe40000010000 */
[C---:B------:R-:W-:Y:S01]  /*23570*/  HMMA.16816.F32.BF16 R8, R20.reuse, R30, R8 ;  /* 0x0000001e1408723c */ /* 0x040fe20000041808 */
[----:B------:R-:W4:Y:S05]  /*23580*/  LDSM.16.MT88.4 R28, [R151+0x6000] ;  /* 0x00600000971c783b */ /* 0x000f2a0000004200 */
[----:B------:R-:W-:Y:S01]  /*23590*/  MUFU.EX2 R126, R126 ;  /* 0x0000007e007e7308 */ /* 0x000fe20000000800 */
[----:B------:R-:W-:Y:S04]  /*235a0*/  FADD.FTZ R2, R171, R2 ;  /* 0x00000002ab027221 */ /* 0x000fe80000010000 */
[----:B------:R-:W-:Y:S01]  /*235b0*/  FADD.FTZ R2, R172, R2 ;  /* 0x00000002ac027221 */ /* 0x000fe20000010000 */
[C---:B--2---:R-:W-:Y:S04]  /*235c0*/  HMMA.16816.F32.BF16 R132, R20.reuse, R24, R132 ;  /* 0x000000181484723c */ /* 0x044fe80000041884 */
[----:B------:R-:W2:Y:S01]  /*235d0*/  MUFU.EX2 R127, R127 ;  /* 0x0000007f007f7308 */ /* 0x000ea20000000800 */
[----:B------:R-:W-:Y:S01]  /*235e0*/  FADD.FTZ R2, R170, R2 ;  /* 0x00000002aa027221 */ /* 0x000fe20000010000 */
[----:B-1----:R-:W-:Y:S03]  /*235f0*/  F2FP.BF16.F32.PACK_AB R168, R125, R124 ;  /* 0x0000007c7da8723e */ /* 0x002fe600000010ff */
[----:B------:R-:W-:Y:S01]  /*23600*/  FADD.FTZ R36, R166, R2 ;  /* 0x00000002a6247221 */ /* 0x000fe20000010000 */
[C---:B------:R-:W-:Y:S01]  /*23610*/  HMMA.16816.F32.BF16 R136, R20.reuse, R26, R136 ;  /* 0x0000001a1488723c */ /* 0x040fe20000041888 */
[----:B------:R-:W1:Y:S03]  /*23620*/  LDSM.16.MT88.4 R24, [R180+0x10800] ;  /* 0x01080000b418783b */ /* 0x000e660000004200 */
[----:B------:R-:W-:Y:S01]  /*23630*/  MUFU.EX2 R128, R128 ;  /* 0x0000008000807308 */ /* 0x000fe20000000800 */
[----:B------:R-:W-:Y:S01]  /*23640*/  FADD.FTZ R2, R156, R0 ;  /* 0x000000009c027221 */ /* 0x000fe20000010000 */
[----:B------:R-:W-:Y:S03]  /*23650*/  FADD.FTZ R0, R158, R36 ;  /* 0x000000249e007221 */ /* 0x000fe60000010000 */
[----:B------:R-:W-:Y:S01]  /*23660*/  FADD.FTZ R2, R157, R2 ;  /* 0x000000029d027221 */ /* 0x000fe20000010000 */
[C---:B---3--:R-:W-:Y:S01]  /*23670*/  HMMA.16816.F32.BF16 R140, R20.reuse, R32, R140 ;  /* 0x00000020148c723c */ /* 0x048fe2000004188c */
[----:B------:R-:W-:Y:S03]  /*23680*/  LDSM.16.MT88.4 R164, [R152+0x7800] ;  /* 0x0078000098a4783b */ /* 0x000fe60000004200 */
[----:B------:R-:W3:Y:S01]  /*23690*/  MUFU.EX2 R182, R182 ;  /* 0x000000b600b67308 */ /* 0x000ee20000000800 */
[----:B------:R-:W-:Y:S01]  /*236a0*/  FADD.FTZ R36, R159, R0 ;  /* 0x000000009f247221 */ /* 0x000fe20000010000 */
[----:B--2---:R-:W-:Y:S01]  /*236b0*/  F2FP.BF16.F32.PACK_AB R169, R127, R126 ;  /* 0x0000007e7fa9723e */ /* 0x004fe200000010ff */
[----:B------:R-:W-:Y:S02]  /*236c0*/  FADD.FTZ R0, R42, R2 ;  /* 0x000000022a007221 */ /* 0x000fe40000010000 */
[----:B------:R-:W-:Y:S01]  /*236d0*/  FADD.FTZ R2, R40, R36 ;  /* 0x0000002428027221 */ /* 0x000fe20000010000 */
[C---:B------:R-:W-:Y:S01]  /*236e0*/  HMMA.16816.F32.BF16 R12, R20.reuse, R34, R12 ;  /* 0x00000022140c723c */ /* 0x040fe2000004180c */
[----:B------:R-:W2:Y:S03]  /*236f0*/  LDSM.16.MT88.4 R32, [R153+0x10800] ;  /* 0x010800009920783b */ /* 0x000ea60000004200 */
[----:B------:R-:W-:Y:S01]  /*23700*/  MUFU.EX2 R130, R130 ;  /* 0x0000008200827308 */ /* 0x000fe20000000800 */
[----:B------:R-:W-:Y:S01]  /*23710*/  FADD.FTZ R0, R43, R0 ;  /* 0x000000002b007221 */ /* 0x000fe20000010000 */
[----:B------:R-:W-:Y:S03]  /*23720*/  FADD.FTZ R2, R41, R2 ;  /* 0x0000000229027221 */ /* 0x000fe60000010000 */
[----:B------:R-:W-:Y:S01]  /*23730*/  FADD.FTZ R0, R46, R0 ;  /* 0x000000002e007221 */ /* 0x000fe20000010000 */
[----:B------:R-:W-:Y:S01]  /*23740*/  FADD.FTZ R2, R44, R2 ;  /* 0x000000022c027221 */ /* 0x000fe20000010000 */
[C---:B----4-:R-:W-:Y:S03]  /*23750*/  HMMA.16816.F32.BF16 R144, R20.reuse, R28, R144 ;  /* 0x0000001c1490723c */ /* 0x050fe60000041890 */
[----:B------:R-:W4:Y:S01]  /*23760*/  MUFU.EX2 R184, R184 ;  /* 0x000000b800b87308 */ /* 0x000f220000000800 */
[----:B---3--:R-:W-:Y:S01]  /*23770*/  F2FP.BF16.F32.PACK_AB R170, R182, R128 ;  /* 0x00000080b6aa723e */ /* 0x008fe200000010ff */
[----:B------:R-:W-:Y:S01]  /*23780*/  FADD.FTZ R0, R47, R0 ;  /* 0x000000002f007221 */ /* 0x000fe20000010000 */
[----:B------:R-:W-:Y:S02]  /*23790*/  FADD.FTZ R2, R45, R2 ;  /* 0x000000022d027221 */ /* 0x000fe40000010000 */
[----:B------:R-:W-:Y:S01]  /*237a0*/  HMMA.16816.F32.BF16 R16, R20, R30, R16 ;  /* 0x0000001e1410723c */ /* 0x000fe20000041810 */
[----:B------:R-:W3:Y:S02]  /*237b0*/  LDSM.16.MT88.4 R28, [R152+0x6800] ;  /* 0x00680000981c783b */ /* 0x000ee40000004200 */
        /* <DEDUP_REMOVED lines=8> */
[----:B----4-:R-:W-:Y:S01]  /*23840*/  F2FP.BF16.F32.PACK_AB R171, R184, R130 ;  /* 0x00000082b8ab723e */ /* 0x010fe200000010ff */
[----:B------:R-:W-:Y:S02]  /*23850*/  FADD.FTZ R0, R54, R0 ;  /* 0x0000000036007221 */ /* 0x000fe40000010000 */
[----:B------:R-:W-:Y:S02]  /*23860*/  FADD.FTZ R2, R52, R2 ;  /* 0x0000000234027221 */ /* 0x000fe40000010000 */
[C---:B-1----:R-:W-:Y:S03]  /*23870*/  HMMA.16816.F32.BF16 R4, R20.reuse, R24, R4 ;  /* 0x000000181404723c */ /* 0x042fe60000041804 */
        /* <DEDUP_REMOVED lines=48> */
[----:B------:R-:W2:Y:S02]  /*23b80*/  LDSM.16.MT88.4 R32, [R151+0x7000] ;  /* 0x007000009720783b */ /* 0x000ea40000004200 */
[----:B-1----:R-:W-:Y:S01]  /*23b90*/  MOV R152, R150 ;  /* 0x0000009600987202 */ /* 0x002fe20000000f00 */
[----:B------:R-:W-:Y:S01]  /*23ba0*/  FADD.FTZ R2, R84, R2 ;  /* 0x0000000254027221 */ /* 0x000fe20000010000 */
[----:B------:R-:W-:Y:S03]  /*23bb0*/  FADD.FTZ R0, R87, R0 ;  /* 0x0000000057007221 */ /* 0x000fe60000010000 */
[C---:B---3--:R-:W-:Y:S03]  /*23bc0*/  HMMA.16816.F32.BF16 R132, R20.reuse, R28, R132 ;  /* 0x0000001c1484723c */ /* 0x048fe60000041884 */
        /* <DEDUP_REMOVED lines=60> */
[----:B------:R-:W-:Y:S01]  /*23f90*/  FADD.FTZ R239, R182, R2 ;  /* 0x00000002b6ef7221 */ /* 0x000fe20000010000 */
[----:B------:R-:W-:Y:S07]  /*23fa0*/  @P0 BRA `(.L_x_5694) ;  /* 0xffffff8c00380947 */ /* 0x000fee000383ffff */
.L_x_5687:
        /* <DEDUP_REMOVED lines=15> */
.L_x_5702:
[----:B------:R-:W2:Y:S01]  /*240a0*/  S2R R48, SR_TID.X ;  /* 0x0000000000307919 */ /* 0x000ea20000002100 */
[----:B------:R-:W-:Y:S01]  /*240b0*/  FSETP.NE.FTZ.AND P1, PT, R0, RZ, PT ;  /* 0x000000ff0000720b */ /* 0x000fe20003f35000 */
[----:B----4-:R-:W-:Y:S01]  /*240c0*/  FADD.FTZ R3, R2, R3 ;  /* 0x0000000302037221 */ /* 0x010fe20000010000 */
[----:B------:R-:W3:Y:S01]  /*240d0*/  MUFU.RCP R4, R0 ;  /* 0x0000000000047308 */ /* 0x000ee20000001000 */
[----:B------:R-:W-:Y:S01]  /*240e0*/  MOV R11, 0xff800000 ;  /* 0xff800000000b7802 */ /* 0x000fe20000000f00 */
[----:B------:R-:W-:Y:S05]  /*240f0*/  WARPSYNC.ALL ;  /* 0x0000000000007948 */ /* 0x000fea0003800000 */
[----:B------:R-:W-:Y:S01]  /*24100*/  FSETP.NE.FTZ.AND P0, PT, R3, RZ, PT ;  /* 0x000000ff0300720b */ /* 0x000fe20003f15000 */
[----:B------:R-:W-:Y:S01]  /*24110*/  MUFU.RCP R5, R3 ;  /* 0x0000000300057308 */ /* 0x000fe20000001000 */
[----:B------:R-:W-:-:S07]  /*24120*/  MOV R10, 0xff800000 ;  /* 0xff800000000a7802 */ /* 0x000fce0000000f00 */
[----:B------:R-:W4:Y:S01]  /*24130*/  @P1 MUFU.LG2 R0, R0 ;  /* 0x0000000000001308 */ /* 0x000f220000000c00 */
[----:B---3--:R-:W-:-:S05]  /*24140*/  FSEL R2, R4, 1, P1 ;  /* 0x3f80000004027808 */ /* 0x008fca0000800000 */
[C---:B------:R-:W-:Y:S01]  /*24150*/  FMUL.FTZ R156, R2.reuse, R156 ;  /* 0x0000009c029c7220 */ /* 0x040fe20000410000 */
[C---:B------:R-:W-:Y:S01]  /*24160*/  FMUL.FTZ R157, R2.reuse, R157 ;  /* 0x0000009d029d7220 */ /* 0x040fe20000410000 */
[----:B------:R-:W3:Y:S01]  /*24170*/  @P0 MUFU.LG2 R3, R3 ;  /* 0x0000000300030308 */ /* 0x000ee20000000c00 */
[C---:B------:R-:W-:Y:S01]  /*24180*/  FMUL.FTZ R160, R2.reuse, R160 ;  /* 0x000000a002a07220 */ /* 0x040fe20000410000 */
[C---:B------:R-:W-:Y:S01]  /*24190*/  FMUL.FTZ R161, R2.reuse, R161 ;  /* 0x000000a102a17220 */ /* 0x040fe20000410000 */
[C---:B------:R-:W-:Y:S01]  /*241a0*/  FMUL.FTZ R132, R2.reuse, R132 ;  /* 0x0000008402847220 */ /* 0x040fe20000410000 */
[----:B------:R-:W-:Y:S01]  /*241b0*/  FMUL.FTZ R133, R2, R133 ;  /* 0x0000008502857220 */ /* 0x000fe20000410000 */
[----:B--2---:R-:W-:Y:S01]  /*241c0*/  SHF.L.U32 R9, R48, 0x4, RZ ;  /* 0x0000000430097819 */ /* 0x004fe200000006ff */
[----:B------:R-:W-:Y:S01]  /*241d0*/  FMUL.FTZ R136, R2, R136 ;  /* 0x0000008802887220 */ /* 0x000fe20000410000 */
[----:B------:R-:W-:Y:S01]  /*241e0*/  SHF.L.U32 R6, R48, 0x1, RZ ;  /* 0x0000000130067819 */ /* 0x000fe200000006ff */
[----:B------:R-:W-:Y:S01]  /*241f0*/  FMUL.FTZ R137, R2, R137 ;  /* 0x0000008902897220 */ /* 0x000fe20000410000 */
[----:B----4-:R-:W-:Y:S01]  /*24200*/  @P1 FMUL.FTZ R0, R0, 0.69314718246459960938 ;  /* 0x3f31721800001820 */ /* 0x010fe20000410000 */
[----:B------:R-:W-:Y:S01]  /*24210*/  LOP3.LUT R8, R9, 0x1c0, RZ, 0xc0, !PT ;  /* 0x000001c009087812 */ /* 0x000fe200078ec0ff */
[C---:B------:R-:W-:Y:S01]  /*24220*/  FMUL.FTZ R140, R2.reuse, R140 ;  /* 0x0000008c028c7220 */ /* 0x040fe20000410000 */
[C---:B------:R-:W-:Y:S01]  /*24230*/  FMUL.FTZ R141, R2.reuse, R141 ;  /* 0x0000008d028d7220 */ /* 0x040fe20000410000 */
[----:B-----5:R-:W-:Y:S01]  /*24240*/  @P1 FFMA.FTZ R11, R7, R150, R0 ;  /* 0x00000096070b1223 */ /* 0x020fe20000010000 */
[C---:B------:R-:W-:Y:S01]  /*24250*/  FMUL.FTZ R164, R2.reuse, R164 ;  /* 0x000000a402a47220 */ /* 0x040fe20000410000 */
[C---:B------:R-:W-:Y:S01]  /*24260*/  FMUL.FTZ R165, R2.reuse, R165 ;  /* 0x000000a502a57220 */ /* 0x040fe20000410000 */
[C---:B------:R-:W-:Y:S01]  /*24270*/  FMUL.FTZ R144, R2.reuse, R144 ;  /* 0x0000009002907220 */ /* 0x040fe20000410000 */
[C---:B------:R-:W-:Y:S01]  /*24280*/  FMUL.FTZ R145, R2.reuse, R145 ;  /* 0x0000009102917220 */ /* 0x040fe20000410000 */
[C---:B------:R-:W-:Y:S01]  /*24290*/  FMUL.FTZ R168, R2.reuse, R168 ;  /* 0x000000a802a87220 */ /* 0x040fe20000410000 */
[----:B------:R-:W-:Y:S01]  /*242a0*/  FMUL.FTZ R169, R2, R169 ;  /* 0x000000a902a97220 */ /* 0x000fe20000410000 */
[----:B------:R-:W-:Y:S01]  /*242b0*/  FSEL R0, R5, 1, P0 ;  /* 0x3f80000005007808 */ /* 0x000fe20000000000 */
[----:B---3--:R-:W-:Y:S01]  /*242c0*/  @P0 FMUL.FTZ R2, R3, 0.69314718246459960938 ;  /* 0x3f31721803020820 */ /* 0x008fe20000410000 */
[----:B------:R-:W-:-:S02]  /*242d0*/  LOP3.LUT R229, R229, 0x6, R6, 0xf8, !PT ;  /* 0x00000006e5e57812 */ /* 0x000fc400078ef806 */
[----:B------:R-:W-:Y:S01]  /*242e0*/  LOP3.LUT R4, R8, 0x38, R6, 0xf8, !PT ;  /* 0x0000003808047812 */ /* 0x000fe200078ef806 */
[----:B------:R-:W-:Y:S01]  /*242f0*/  @P0 FFMA.FTZ R10, R7, R148, R2 ;  /* 0x00000094070a0223 */ /* 0x000fe20000010002 */
        /* <DEDUP_REMOVED lines=30> */
[----:B------:R-:W3:Y:S01]  /*244e0*/  LDL.LU R14, [R1+0xf8] ;  /* 0x0000f800010e7983 */ /* 0x000ee20000300800 */
        /* <DEDUP_REMOVED lines=8> */
[----:B-1----:R-:W-:-:S02]  /*24570*/  IMAD.IADD R2, R5, 0x1, R0 ;  /* 0x0000000105027824 */ /* 0x002fc400078e0200 */
[----:B----4-:R-:W-:-:S05]  /*24580*/  IMAD.IADD R4, R6, 0x1, R3 ;  /* 0x0000000106047824 */ /* 0x010fca00078e0203 */
        /* <DEDUP_REMOVED lines=12> */
[----:B------:R-:W3:Y:S04]  /*24650*/  LD.E R4, desc[UR4][R154.64+0x60] ;  /* 0x000060049a047980 */ /* 0x000ee8000c101900 */
[----:B----4-:R-:W2:Y:S01]  /*24660*/  LD.E.64 R2, desc[UR10][R154.64+0xb0] ;  /* 0x0000b00a9a027980 */ /* 0x010ea2000c101b00 */
[----:B------:R-:W4:Y:S01]  /*24670*/  S2R R15, SR_CTAID.X ;  /* 0x00000000000f7919 */ /* 0x000f220000002500 */
        /* <DEDUP_REMOVED lines=10> */
[----:B----4-:R-:W-:Y:S01]  /*24720*/  IMAD.SHL.U32 R45, R15, 0x40, RZ ;  /* 0x000000400f2d7824 */ /* 0x010fe200078e00ff */
[----:B------:R-:W-:Y:S01]  /*24730*/  LOP3.LUT P0, RZ, R48, 0x3, RZ, 0xc0, !PT ;  /* 0x0000000330ff7812 */ /* 0x000fe2000780c0ff */
[----:B------:R-:W-:Y:S01]  /*24740*/  BSSY.RECONVERGENT B0, `(.L_x_5696) ;  /* 0x000001f000007945 */ /* 0x000fe20003800200 */
[----:B--2---:R-:W-:-:S04]  /*24750*/  IMAD R2, R2, UR9, R16 ;  /* 0x0000000902027c24 */ /* 0x004fc8000f8e0210 */
[----:B---3--:R-:W-:Y:S01]  /*24760*/  IMAD R2, R2, R4, R14 ;  /* 0x0000000402027224 */ /* 0x008fe200078e020e */
        /* <DEDUP_REMOVED lines=28> */
.L_x_5697:
[----:B------:R-:W-:Y:S05]  /*24930*/  BSYNC.RECONVERGENT B0 ;  /* 0x0000000000007941 */ /* 0x000fea0003800200 */
.L_x_5696:
        /* <DEDUP_REMOVED lines=54> */
[----:B-1----:R-:W-:Y:S05]  /*24ca0*/  @P0 RET.REL.NODEC R4 `(_ZN5flash24flash_fwd_splitkv_kernelI23Flash_fwd_kernel_traitsILi64ELi64ELi256ELi4ELb0ELb0EN7cutlass10bfloat16_tE19Flash_kernel_traitsILi64ELi64ELi256ELi4ES3_EELb0ELb0ELb1ELb0ELb0ELb0ELb1ELb1EEEvNS_16Flash_fwd_paramsE) ;  /* 0xfffffdb004d40950 */ /* 0x002fea0003c3ffff */
[----:B------:R-:W-:Y:S02]  /*24cb0*/  R2UR UR4, R46 ;  /* 0x000000002e0472ca */ /* 0x000fe400000e0000 */
[----:B------:R-:W-:-:S13]  /*24cc0*/  R2UR UR5, R47 ;  /* 0x000000002f0572ca */ /* 0x000fda00000e0000 */
[----:B------:R1:W-:Y:S02]  /*24cd0*/  ST.E.128 desc[UR4][R2.64+0x3800], R12 ;  /* 0x0038000c02007985 */ /* 0x0003e4000c101d04 */
[----:B-1----:R-:W-:Y:S02]  /*24ce0*/  IMAD.MOV.U32 R2, RZ, RZ, R10 ;  /* 0x000000ffff027224 */ /* 0x002fe400078e000a */
[----:B------:R-:W-:-:S04]  /*24cf0*/  IMAD.MOV.U32 R3, RZ, RZ, 0x0 ;  /* 0x00000000ff037424 */ /* 0x000fc800078e00ff */
[----:B------:R-:W-:Y:S05]  /*24d00*/  RET.REL.NODEC R2 `(_ZN5flash24flash_fwd_splitkv_kernelI23Flash_fwd_kernel_traitsILi64ELi64ELi256ELi4ELb0ELb0EN7cutlass10bfloat16_tE19Flash_kernel_traitsILi64ELi64ELi256ELi4ES3_EELb0ELb0ELb1ELb0ELb0ELb0ELb1ELb1EEEvNS_16Flash_fwd_paramsE) ;  /* 0xfffffdb002bc7950 */ /* 0x000fea0003c3ffff */
.L_x_5695:
[----:B------:R-:W-:Y:S01]  /*24d10*/  IMAD.MOV.U32 R0, RZ, RZ, 0x2 ;  /* 0x00000002ff007424 */ /* 0x000fe200078e00ff */
[----:B------:R-:W-:Y:S01]  /*24d20*/  MOV R2, R239 ;  /* 0x000000ef00027202 */ /* 0x000fe20000000f00 */
[----:B------:R-:W-:Y:S01]  /*24d30*/  IMAD.MOV.U32 R4, RZ, RZ, -0x1 ;  /* 0xffffffffff047424 */ /* 0x000fe200078e00ff */
[----:B------:R-:W-:-:S07]  /*24d40*/  MOV R3, 0x1f ;  /* 0x0000001f00037802 */ /* 0x000fce0000000f00 */
[----:B-1---5:R-:W-:Y:S05]  /*24d50*/  WARPSYNC.COLLECTIVE R4, `(.L_x_5698) ;  /* 0x0000000004087348 */ /* 0x022fea0003c00000 */
[----:B------:R2:W3:Y:S02]  /*24d60*/  SHFL.BFLY P0, R0, R2, R0, R3 ;  /* 0x0c00000002007389 */ /* 0x0004e40000000003 */
[----:B-123-5:R-:W-:Y:S05]  /*24d70*/  ENDCOLLECTIVE ;  /* 0x000000000000791b */ /* 0x02efea0003800000 */
.L_x_5698:
[----:B------:R-:W-:Y:S02]  /*24d80*/  MOV R5, R0 ;  /* 0x0000000000057202 */ /* 0x000fe40000000f00 */
[----:B------:R-:W-:-:S03]  /*24d90*/  MOV R0, 0x1 ;  /* 0x0000000100007802 */ /* 0x000fc60000000f00 */
[----:B------:R-:W-:-:S04]  /*24da0*/  FADD.FTZ R5, R5, R239 ;  /* 0x000000ef05057221 */ /* 0x000fc80000010000 */
[----:B------:R-:W-:-:S07]  /*24db0*/  IMAD.MOV.U32 R2, RZ, RZ, R5 ;  /* 0x000000ffff027224 */ /* 0x000fce00078e0005 */
[----:B------:R-:W-:Y:S05]  /*24dc0*/  WARPSYNC.COLLECTIVE R4, `(.L_x_5699) ;  /* 0x0000000004087348 */ /* 0x000fea0003c00000 */
[----:B------:R1:W2:Y:S02]  /*24dd0*/  SHFL.BFLY P0, R0, R2, R0, R3 ;  /* 0x0c00000002007389 */ /* 0x0002a40000000003 */
[----:B-12---:R-:W-:Y:S05]  /*24de0*/  ENDCOLLECTIVE ;  /* 0x000000000000791b */ /* 0x006fea0003800000 */
.L_x_5699:
[----:B------:R-:W-:Y:S01]  /*24df0*/  IMAD.MOV.U32 R6, RZ, RZ, R0 ;  /* 0x000000ffff067224 */ /* 0x000fe200078e0000 */
[----:B------:R-:W-:Y:S02]  /*24e00*/  MOV R0, 0x2 ;  /* 0x0000000200007802 */ /* 0x000fe40000000f00 */
[----:B------:R-:W-:-:S07]  /*24e10*/  MOV R2, R240 ;  /* 0x000000f000027202 */ /* 0x000fce0000000f00 */
[----:B------:R-:W-:Y:S05]  /*24e20*/  WARPSYNC.COLLECTIVE R4, `(.L_x_5700) ;  /* 0x0000000004087348 */ /* 0x000fea0003c00000 */
[----:B------:R1:W2:Y:S02]  /*24e30*/  SHFL.BFLY P0, R0, R2, R0, R3 ;  /* 0x0c00000002007389 */ /* 0x0002a40000000003 */
[----:B-12---:R-:W-:Y:S05]  /*24e40*/  ENDCOLLECTIVE ;  /* 0x000000000000791b */ /* 0x006fea0003800000 */
.L_x_5700:
[----:B------:R-:W-:Y:S01]  /*24e50*/  IMAD.MOV.U32 R2, RZ, RZ, R0 ;  /* 0x000000ffff027224 */ /* 0x000fe200078e0000 */
[----:B------:R-:W-:-:S03]  /*24e60*/  MOV R0, 0x1 ;  /* 0x0000000100007802 */ /* 0x000fc60000000f00 */
[----:B------:R-:W-:-:S07]  /*24e70*/  FADD.FTZ R2, R2, R240 ;  /* 0x000000f002027221 */ /* 0x000fce0000010000 */
[----:B------:R-:W-:Y:S05]  /*24e80*/  WARPSYNC.COLLECTIVE R4, `(.L_x_5701) ;  /* 0x0000000004087348 */ /* 0x000fea0003c00000 */
[----:B------:R1:W2:Y:S02]  /*24e90*/  SHFL.BFLY P0, R0, R2, R0, R3 ;  /* 0x0c00000002007389 */ /* 0x0002a40000000003 */
[----:B-12---:R-:W-:Y:S05]  /*24ea0*/  ENDCOLLECTIVE ;  /* 0x000000000000791b */ /* 0x006fea0003800000 */
.L_x_5701:
[----:B------:R-:W-:Y:S01]  /*24eb0*/  MOV R3, R0 ;  /* 0x0000000000037202 */ /* 0x000fe20000000f00 */
[----:B------:R-:W-:Y:S01]  /*24ec0*/  FADD.FTZ R0, R5, R6 ;  /* 0x0000000605007221 */ /* 0x000fe20000010000 */
[----:B------:R-:W-:Y:S06]  /*24ed0*/  BRA `(.L_x_5702) ;  /* 0xfffffff000707947 */ /* 0x000fec000383ffff */
.L_x_5703:
        /* <DEDUP_REMOVED lines=10> */
.L_x_14754:


//--------------------- .text._ZN5flash24flash_fwd_splitkv_kernelI23Flash_fwd_kernel_traitsILi64ELi64ELi256ELi4ELb0ELb0EN7cutlass10bfloat16_tE19Flash_kernel_traitsILi64ELi64ELi256ELi4ES3_EELb0ELb0ELb1ELb0ELb0ELb1ELb1ELb1EEEvNS_16Flash_fwd_paramsE --------------------------
	.section	.text._ZN5flash24flash_fwd_splitkv_kernelI23Flash_fwd_kernel_traitsILi64ELi64ELi256ELi4ELb0ELb0EN7cutlass10bfloat16_tE19Flash_kernel_traitsILi64ELi64ELi256ELi4ES3_EELb0ELb0ELb1ELb0ELb0ELb1ELb1ELb1EEEvNS_16Flash_fwd_paramsE,"ax",@progbits
	.align	128
        .global         _ZN5flash24flash_fwd_splitkv_kernelI23Flash_fwd_kernel_traitsILi64ELi64ELi256ELi4ELb0ELb0EN7cutlass10bfloat16_tE19Flash_kernel_traitsILi64ELi64ELi256ELi4ES3_EELb0ELb0ELb1ELb0ELb0ELb1ELb1ELb1EEEvNS_16Flash_fwd_paramsE
        .type           _ZN5flash24flash_fwd_splitkv_kernelI23Flash_fwd_kernel_traitsILi64ELi64ELi256ELi4ELb0ELb0EN7cutlass10bfloat16_tE19Flash_kernel_traitsILi64ELi64ELi256ELi4ES3_EELb0ELb0ELb1ELb0ELb0ELb1ELb1ELb1EEEvNS_16Flash_fwd_paramsE,@function
        .size           _ZN5flash24flash_fwd_splitkv_kernelI23Flash_fwd_kernel_traitsILi64ELi64ELi256ELi4ELb0ELb0EN7cutlass10bfloat16_tE19Flash_kernel_traitsILi64ELi64ELi256ELi4ES3_EELb0ELb0ELb1ELb0ELb0ELb1ELb1ELb1EEEvNS_16Flash_fwd_paramsE,(.L_x_14755 - _ZN5flash24flash_fwd_splitkv_kernelI23Flash_fwd_kernel_traitsILi64ELi64ELi256ELi4ELb0ELb0EN7cutlass10bfloat16_tE19Flash_kernel_traitsILi64ELi64ELi256ELi4ES3_EELb0ELb0ELb1ELb0ELb0ELb1ELb1ELb1EEEvNS_16Flash_fwd_paramsE)
        .other          _ZN5flash24flash_fwd_splitkv_kernelI23Flash_fwd_kernel_traitsILi64ELi64ELi256ELi4ELb0ELb0EN7cutlass10bfloat16_tE19Flash_kernel_traitsILi64ELi64ELi256ELi4ES3_EELb0ELb0ELb1ELb0ELb0ELb1ELb1ELb1EEEvNS_16Flash_fwd_paramsE,@"STO_CUDA_ENTRY STV_DEFAULT"
_ZN5flash24flash_fwd_splitkv_kernelI23Flash_fwd_kernel_traitsILi64ELi64ELi256ELi4ELb0ELb0EN7cutlass10bfloat16_tE19Flash_kernel_traitsILi64ELi64ELi256ELi4ES3_EELb0ELb0ELb1ELb0ELb0ELb1ELb1ELb1EEEvNS_16Flash_fwd_paramsE:
.text._ZN5flash24flash_fwd_splitkv_kernelI23Flash_fwd_kernel_traitsILi64ELi64ELi256ELi4ELb0ELb0EN7cutlass10bfloat16_tE19Flash_kernel_traitsILi64ELi64ELi256ELi4ES3_EELb0ELb0ELb1ELb0ELb0ELb1ELb1ELb1EEEvNS_16Flash_fwd_paramsE:
        /* <DEDUP_REMOVED lines=10> */
[----:B------:R-:W1:Y:S08]  /*00a0*/  LDC R6, c[0x0][0x374] ;  /* 0x0000dd00ff067b82 */ /* 0x000e700000000800 */
        /* <DEDUP_REMOVED lines=19> */
[----:B------:R-:W-:Y:S05]  /*01e0*/  CALL.REL.NOINC `($_ZN5flash24flash_fwd_splitkv_kernelI23Flash_fwd_kernel_traitsILi64ELi64ELi256ELi4ELb0ELb0EN7cutlass10bfloat16_tE19Flash_kernel_traitsILi64ELi64ELi256ELi4ES3_EELb0ELb0ELb1ELb0ELb0ELb1ELb1ELb1EEEvNS_16Flash_fwd_paramsE$_ZN5flash30compute_attn_1rowblock_splitkvI23Flash_fwd_kernel_traitsILi64ELi64ELi256ELi4ELb0ELb0EN7cutlass10bfloat16_tE19Flash_kernel_traitsILi64ELi64ELi256ELi4ES3_EELb0ELb0ELb1ELb0ELb0ELb1ELb1ELb1ENS_16Flash_fwd_paramsEEEvRKT8_iiiii) ;  /* 0x0000000000087944 */ /* 0x000fea0003c00000 */
[----:B------:R-:W-:Y:S05]  /*01f0*/  BSYNC.RECONVERGENT B3 ;  /* 0x0000000000037941 */ /* 0x000fea0003800200 */
.L_x_5704:
[----:B------:R-:W-:Y:S05]  /*0200*/  EXIT ;  /* 0x000000000000794d */ /* 0x000fea0003800000 */
        .type           $_ZN5flash24flash_fwd_splitkv_kernelI23Flash_fwd_kernel_traitsILi64ELi64ELi256ELi4ELb0ELb0EN7cutlass10bfloat16_tE19Flash_kernel_traitsILi64ELi64ELi256ELi4ES3_EELb0ELb0ELb1ELb0ELb0ELb1ELb1ELb1EEEvNS_16Flash_fwd_paramsE$_ZN5flash30compute_attn_1rowblock_splitkvI23Flash_fwd_kernel_traitsILi64ELi64ELi256ELi4ELb0ELb0EN7cutlass10bfloat16_tE19Flash_kernel_traitsILi64ELi64ELi256ELi4ES3_EELb0ELb0ELb1ELb0ELb0ELb1ELb1ELb1ENS_16Flash_fwd_paramsEEEvRKT8_iiiii,@function
        .size           $_ZN5flash24flash_fwd_splitkv_kernelI23Flash_fwd_kernel_traitsILi64ELi64ELi256ELi4ELb0ELb0EN7cutlass10bfloat16_tE19Flash_kernel_traitsILi64ELi64ELi256ELi4ES3_EELb0ELb0ELb1ELb0ELb0ELb1ELb1ELb1EEEvNS_16Flash_fwd_paramsE$_ZN5flash30compute_attn_1rowblock_splitkvI23Flash_fwd_kernel_traitsILi64ELi64ELi256ELi4ELb0ELb0EN7cutlass10bfloat16_tE19Flash_kernel_traitsILi64ELi64ELi256ELi4ES3_EELb0ELb0ELb1ELb0ELb0ELb1ELb1ELb1ENS_16Flash_fwd_paramsEEEvRKT8_iiiii,(.L_x_14755 - $_ZN5flash24flash_fwd_splitkv_kernelI23Flash_fwd_kernel_traitsILi64ELi64ELi256ELi4ELb0ELb0EN7cutlass10bfloat16_tE19Flash_kernel_traitsILi64ELi64ELi256ELi4ES3_EELb0ELb0ELb1ELb0ELb0ELb1ELb1ELb1EEEvNS_16Flash_fwd_paramsE$_ZN5flash30compute_attn_1rowblock_splitkvI23Flash_fwd_kernel_traitsILi64ELi64ELi256ELi4ELb0ELb0EN7cutlass10bfloat16_tE19Flash_kernel_traitsILi64ELi64ELi256ELi4ES3_EELb0ELb0ELb1ELb0ELb0ELb1ELb1ELb1ENS_16Flash_fwd_paramsEEEvRKT8_iiiii)
$_ZN5flash24flash_fwd_splitkv_kernelI23Flash_fwd_kernel_traitsILi64ELi64ELi256ELi4ELb0ELb0EN7cutlass10bfloat16_tE19Flash_kernel_traitsILi64ELi64ELi256ELi4ES3_EELb0ELb0ELb1ELb0ELb0ELb1ELb1ELb1EEEvNS_16Flash_fwd_paramsE$_ZN5flash30compute_attn_1rowblock_splitkvI23Flash_fwd_kernel_traitsILi64ELi64ELi256ELi4ELb0ELb0EN7cutlass10bfloat16_tE19Flash_kernel_traitsILi64ELi64ELi256ELi4ES3_EELb0ELb0ELb1ELb0ELb0ELb1ELb1ELb1ENS_16Flash_fwd_paramsEEEvRKT8_iiiii:
        /* <DEDUP_REMOVED lines=38> */
.L_x_5706:
[----:B------:R-:W-:Y:S05]  /*0470*/  BSYNC.RECONVERGENT B0 ;  /* 0x0000000000007941 */ /* 0x000fea0003800200 */
.L_x_5705:
[----:B------:R-:W-:Y:S04]  /*0480*/  BSSY.RECONVERGENT B0, `(.L_x_5707) ;  /* 0x0000007000007945 */ /* 0x000fe80003800200 */
[----:B------:R-:W-:Y:S05]  /*0490*/  @!P4 BRA `(.L_x_5708) ;  /* 0x000000000014c947 */ /* 0x000fea0003800000 */
[----:B------:R-:W3:Y:S02]  /*04a0*/  LD.E.U8 R2, desc[UR6][R164.64+0x1b2] ;  /* 0x0001b206a4027980 */ /* 0x000ee4000c101100 */
[----:B---3--:R-:W-:-:S13]  /*04b0*/  ISETP.NE.AND P0, PT, R2, RZ, PT ;  /* 0x000000ff0200720c */ /* 0x008fda0003f05270 */
[----:B------:R-:W3:Y:S02]  /*04c0*/  @P0 LD.E R2, desc[UR6][R8.64+0x4] ;  /* 0x0000040608020980 */ /* 0x000ee4000c101900 */
[----:B---3-5:R-:W-:-:S06]  /*04d0*/  @P0 IADD3 R73, PT, PT, R2, -R15, RZ ;  /* 0x8000000f02490210 */ /* 0x028fcc0007ffe0ff */
[----:B------:R3:W5:Y:S02]  /*04e0*/  @!P0 LD.E R73, desc[UR6][R8.64] ;  /* 0x0000000608498980 */ /* 0x000764000c101900 */
.L_x_5708:
[----:B------:R-:W-:Y:S05]  /*04f0*/  BSYNC.RECONVERGENT B0 ;  /* 0x0000000000007941 */ /* 0x000fea0003800200 */
.L_x_5707:
[----:B------:R-:W-:Y:S01]  /*0500*/  BSSY.RECONVERGENT B1, `(.L_x_5709) ;  /* 0x0000012000017945 */ /* 0x000fe20003800200 */
[----:B-----5:R-:W-:Y:S02]  /*0510*/  @P3 IADD3 R238, PT, PT, R3, -R0, RZ ;  /* 0x8000000003ee3210 */ /* 0x020fe40007ffe0ff */
[----:B------:R-:W-:Y:S01]  /*0520*/  IADD3 R73, PT, PT, R73, -R14, RZ ;  /* 0x8000000e49497210 */ /* 0x000fe20007ffe0ff */
[----:B------:R-:W-:Y:S06]  /*0530*/  @!P5 BRA `(.L_x_5710) ;  /* 0x000000000014d947 */ /* 0x000fec0003800000 */
[----:B------:R-:W-:-:S05]  /*0540*/  IADD3 R2, P0, PT, R4, R74, RZ ;  /* 0x0000004a04027210 */ /* 0x000fca0007f1e0ff */
[----:B------:R-:W-:-:S05]  /*0550*/  IMAD.X R3, R5, 0x1, R72, P0 ;  /* 0x0000000105037824 */ /* 0x000fca00000e0648 */
[----:B------:R-:W4:Y:S02]  /*0560*/  LD.E R61, desc[UR6][R2.64] ;  /* 0x00000006023d7980 */ /* 0x000f24000c101900 */
[----:B----4-:R-:W-:Y:S01]  /*0570*/  IADD3 R61, PT, PT, R61, -R14, RZ ;  /* 0x8000000e3d3d7210 */ /* 0x010fe20007ffe0ff */
[----:B------:R-:W-:Y:S05]  /*0580*/  BRA `(.L_x_5711) ;  /* 0x0000000000247947 */ /* 0x000fea0003800000 */
.L_x_5710:
[----:B------:R-:W4:Y:S01]  /*0590*/  LD.E.64 R2, desc[UR6][R164.64+0x108] ;  /* 0x00010806a4027980 */ /* 0x000f22000c101b00 */
[----:B------:R-:W-:Y:S01]  /*05a0*/  BSSY.RECONVERGENT B0, `(.L_x_5712) ;  /* 0x0000006000007945 */ /* 0x000fe20003800200 */
[----:B----4-:R-:W-:Y:S01]  /*05b0*/  ISETP.NE.U32.AND P0, PT, R2, RZ, PT ;  /* 0x000000ff0200720c */ /* 0x010fe20003f05070 */
[----:B------:R-:W-:-:S03]  /*05c0*/  IMAD.MOV.U32 R2, RZ, RZ, RZ ;  /* 0x000000ffff027224 */ /* 0x000fc600078e00ff */
[----:B------:R-:W-:-:S13]  /*05d0*/  ISETP.NE.AND.EX P0, PT, R3, RZ, PT, P0 ;  /* 0x000000ff0300720c */ /* 0x000fda0003f05300 */
[----:B------:R-:W-:Y:S05]  /*05e0*/  @!P0 BRA `(.L_x_5713) ;  /* 0x0000000000048947 */ /* 0x000fea0003800000 */
[----:B------:R4:W5:Y:S02]  /*05f0*/  LD.E R2, desc[UR6][R164.64+0xbc] ;  /* 0x0000bc06a4027980 */ /* 0x000964000c101900 */
.L_x_5713:
[----:B------:R-:W-:Y:S05]  /*0600*/  BSYNC.RECONVERGENT B0 ;  /* 0x0000000000007941 */ /* 0x000fea0003800200 */
.L_x_5712:
[----:B-----5:R-:W-:Y:S02]  /*0610*/  IADD3 R61, PT, PT, R73, R2, RZ ;  /* 0x00000002493d7210 */ /* 0x020fe40007ffe0ff */
.L_x_5711:
[----:B------:R-:W-:Y:S05]  /*0620*/  BSYNC.RECONVERGENT B1 ;  /* 0x0000000000017941 */ /* 0x000fea0003800200 */
.L_x_5709:
[----:B------:R-:W-:Y:S01]  /*0630*/  IMAD.SHL.U32 R75, R237, 0x40, RZ ;  /* 0x00000040ed4b7824 */ /* 0x000fe200078e00ff */
[----:B------:R-:W-:Y:S01]  /*0640*/  MOV R2, R236 ;  /* 0x000000ec00027202 */ /* 0x000fe20000000f00 */
[----:B------:R-:W-:-:S03]  /*0650*/  IMAD.MOV.U32 R3, RZ, RZ, 0x0 ;  /* 0x00000000ff037424 */ /* 0x000fc600078e00ff */
[----:B------:R-:W-:-:S13]  /*0660*/  ISETP.GT.AND P0, PT, R238, R75, PT ;  /* 0x0000004bee00720c */ /* 0x000fda0003f04270 */
[----:B-1234-:R-:W-:Y:S05]  /*0670*/  @!P0 RET.REL.NODEC R2 `(_ZN5flash24flash_fwd_splitkv_kernelI23Flash_fwd_kernel_traitsILi64ELi64ELi256ELi4ELb0ELb0EN7cutlass10bfloat16_tE19Flash_kernel_traitsILi64ELi64ELi256ELi4ES3_EELb0ELb0ELb1ELb0ELb0ELb1ELb1ELb1EEEvNS_16Flash_fwd_paramsE) ;  /* 0xfffffff802608950 */ /* 0x01efea0003c3ffff */
        /* <DEDUP_REMOVED lines=45> */
[----:B------:R-:W-:Y:S01]  /*0950*/  IMAD.SHL.U32 R11, R62, 0x4, RZ ;  /* 0x000000043e0b7824 */ /* 0x000fe200078e00ff */
[----:B------:R-:W-:Y:S01]  /*0960*/  SHF.R.U32.HI R62, RZ, 0x4, R62 ;  /* 0x00000004ff3e7819 */ /* 0x000fe2000001163e */
[----:B------:R-:W-:-:S04]  /*0970*/  IMAD.MOV.U32 R237, RZ, RZ, 0x0 ;  /* 0x00000000ffed7424 */ /* 0x000fc800078e00ff */
[C---:B------:R-:W-:Y:S02]  /*0980*/  VIADD R14, R62.reuse, 0x18 ;  /* 0x000000183e0e7836 */ /* 0x040fe40000000000 */
[C---:B------:R-:W-:Y:S02]  /*0990*/  VIADD R12, R62.reuse, 0x20 ;  /* 0x000000203e0c7836 */ /* 0x040fe40000000000 */
[----:B------:R-:W-:Y:S02]  /*09a0*/  VIADD R10, R62, 0x28 ;  /* 0x000000283e0a7836 */ /* 0x000fe40000000000 */
[----:B--2---:R-:W-:-:S04]  /*09b0*/  IMAD R2, R2, UR9, R241 ;  /* 0x0000000902027c24 */ /* 0x004fc8000f8e02f1 */
[----:B---3--:R-:W-:Y:S01]  /*09c0*/  IMAD R2, R2, R5, R240 ;  /* 0x0000000502027224 */ /* 0x008fe200078e02f0 */
[C---:B------:R-:W-:Y:S02]  /*09d0*/  LOP3.LUT R5, R11.reuse, 0xffc, RZ, 0xc0, !PT ;  /* 0x00000ffc0b057812 */ /* 0x040fe400078ec0ff */
[----:B------:R-:W-:Y:S01]  /*09e0*/  LOP3.LUT R11, R11, 0x3c, RZ, 0xc0, !PT ;  /* 0x0000003c0b0b7812 */ /* 0x000fe200078ec0ff */
[--C-:B------:R-:W-:Y:S02]  /*09f0*/  IMAD R3, R3, R2, R75.reuse ;  /* 0x0000000203037224 */ /* 0x100fe400078e024b */
[----:B------:R-:W-:Y:S01]  /*0a00*/  IMAD.IADD R75, R238, 0x1, -R75 ;  /* 0x00000001ee4b7824 */ /* 0x000fe200078e0a4b */
[----:B------:R-:W-:Y:S01]  /*0a10*/  ISETP.NE.AND P0, PT, R11, RZ, PT ;  /* 0x000000ff0b00720c */ /* 0x000fe20003f05270 */
[----:B----4-:R-:W-:Y:S01]  /*0a20*/  IMAD R4, R3, R4, RZ ;  /* 0x0000000403047224 */ /* 0x010fe200078e02ff */
[----:B-----5:R-:W-:Y:S01]  /*0a30*/  ISETP.GE.AND P1, PT, R11, R0, PT ;  /* 0x000000000b00720c */ /* 0x020fe20003f26270 */
[----:B------:R-:W-:-:S02]  /*0a40*/  VIADD R2, R62, 0x8 ;  /* 0x000000083e027836 */ /* 0x000fc40000000000 */
[----:B------:R-:W-:Y:S01]  /*0a50*/  VIADD R0, R62, 0x10 ;  /* 0x000000103e007836 */ /* 0x000fe20000000000 */
[----:B------:R-:W-:Y:S02]  /*0a60*/  IADD3 R5, P2, PT, R4, R5, RZ ;  /* 0x0000000504057210 */ /* 0x000fe40007f5e0ff */
[-C--:B------:R-:W-:Y:S02]  /*0a70*/  ISETP.GE.OR P5, PT, R62, R75.reuse, P1 ;  /* 0x0000004b3e00720c */ /* 0x080fe40000fa6670 */
[-C--:B------:R-:W-:Y:S02]  /*0a80*/  ISETP.GE.OR P4, PT, R2, R75.reuse, P1 ;  /* 0x0000004b0200720c */ /* 0x080fe40000f86670 */
[----:B------:R-:W-:Y:S02]  /*0a90*/  LEA.HI.X.SX32 R4, R4, RZ, 0x1, P2 ;  /* 0x000000ff04047211 */ /* 0x000fe400010f0eff */
[----:B------:R-:W-:Y:S01]  /*0aa0*/  LEA R16, P2, R5, R6, 0x2 ;  /* 0x0000000605107211 */ /* 0x000fe200078410ff */
[----:B------:R-:W-:Y:S01]  /*0ab0*/  VIADD R6, R62, 0x30 ;  /* 0x000000303e067836 */ /* 0x000fe20000000000 */
[----:B------:R-:W-:-:S02]  /*0ac0*/  ISETP.GE.OR P3, PT, R0, R75, P1 ;  /* 0x0000004b0000720c */ /* 0x000fc40000f66670 */
[----:B------:R-:W-:Y:S01]  /*0ad0*/  LEA.HI.X R17, R5, R7, R4, 0x2, P2 ;  /* 0x0000000705117211 */ /* 0x000fe200010f1404 */
[----:B------:R-:W-:Y:S01]  /*0ae0*/  VIADD R4, R62, 0x38 ;  /* 0x000000383e047836 */ /* 0x000fe20000000000 */
[-C--:B------:R-:W-:Y:S02]  /*0af0*/  ISETP.GE.OR P2, PT, R14, R75.reuse, P1 ;  /* 0x0000004b0e00720c */ /* 0x080fe40000f46670 */
[-C--:B------:R-:W-:Y:S01]  /*0b00*/  ISETP.GE.OR P6, PT, R12, R75.reuse, P1 ;  /* 0x0000004b0c00720c */ /* 0x080fe20000fc6670 */
[----:B------:R-:W-:Y:S01]  /*0b10*/  @!P5 ST.E.128 desc[UR6][R16.64], RZ ;  /* 0x000000ff1000d985 */ /* 0x000fe2000c101d06 */
[----:B------:R-:W-:-:S03]  /*0b20*/  ISETP.GE.OR P5, PT, R10, R75, P1 ;  /* 0x0000004b0a00720c */ /* 0x000fc60000fa6670 */
[----:B------:R-:W-:Y:S01]  /*0b30*/  @!P4 ST.E.128 desc[UR6][R16.64+0x800], RZ ;  /* 0x000800ff1000c985 */ /* 0x000fe2000c101d06 */
[-C--:B------:R-:W-:Y:S02]  /*0b40*/  ISETP.GE.OR P4, PT, R6, R75.reuse, P1 ;  /* 0x0000004b0600720c */ /* 0x080fe40000f86670 */
[-C--:B------:R-:W-:Y:S01]  /*0b50*/  ISETP.GE.OR P1, PT, R4, R75.reuse, P1 ;  /* 0x0000004b0400720c */ /* 0x080fe20000f26670 */
[----:B------:R-:W-:Y:S01]  /*0b60*/  @!P3 ST.E.128 desc[UR6][R16.64+0x1000], RZ ;  /* 0x001000ff1000b985 */ /* 0x000fe2000c101d06 */
[----:B------:R-:W-:Y:S02]  /*0b70*/  ISETP.GE.OR P3, PT, R2, R75, P0 ;  /* 0x0000004b0200720c */ /* 0x000fe40000766670 */
[----:B------:R-:W-:Y:S01]  /*0b80*/  P2R R2, PR, RZ, 0x2 ;  /* 0x00000002ff027803 */ /* 0x000fe20000000000 */
[----:B------:R-:W-:Y:S01]  /*0b90*/  @!P2 ST.E.128 desc[UR6][R16.64+0x1800], RZ ;  /* 0x001800ff1000a985 */ /* 0x000fe2000c101d06 */
[C---:B------:R-:W-:Y:S02]  /*0ba0*/  IADD3 R5, P1, PT, R3.reuse, R62, RZ ;  /* 0x0000003e03057210 */ /* 0x040fe40007f3e0ff */
[----:B------:R-:W-:Y:S01]  /*0bb0*/  ISETP.NE.AND P2, PT, R2, RZ, PT ;  /* 0x000000ff0200720c */ /* 0x000fe20003f45270 */
[----:B------:R-:W-:Y:S01]  /*0bc0*/  @!P6 ST.E.128 desc[UR6][R16.64+0x2000], RZ ;  /* 0x002000ff1000e985 */ /* 0x000fe2000c101d06 */
[----:B------:R-:W-:-:S02]  /*0bd0*/  LEA.HI.X.SX32 R3, R3, RZ, 0x1, P1 ;  /* 0x000000ff03037211 */ /* 0x000fc400008f0eff */
[C---:B------:R-:W-:Y:S01]  /*0be0*/  LEA R2, P1, R5.reuse, R8, 0x2 ;  /* 0x0000000805027211 */ /* 0x040fe200078210ff */
[----:B------:R-:W-:Y:S01]  /*0bf0*/  @!P5 ST.E.128 desc[UR6][R16.64+0x2800], RZ ;  /* 0x002800ff1000d985 */ /* 0x000fe2000c101d06 */
[----:B------:R-:W-:Y:S02]  /*0c00*/  ISETP.GE.OR P6, PT, R0, R75, P0 ;  /* 0x0000004b0000720c */ /* 0x000fe400007c6670 */
[----:B------:R-:W-:Y:S01]  /*0c10*/  LEA.HI.X R3, R5, R9, R3, 0x2, P1 ;  /* 0x0000000905037211 */ /* 0x000fe200008f1403 */
[----:B------:R-:W-:Y:S01]  /*0c20*/  @!P3 IMAD.MOV.U32 R5, RZ, RZ, -0x800000 ;  /* 0xff800000ff05b424 */ /* 0x000fe200078e00ff */
[----:B------:R-:W-:Y:S01]  /*0c30*/  @!P4 ST.E.128 desc[UR6][R16.64+0x3000], RZ ;  /* 0x003000ff1000c985 */ /* 0x000fe2000c101d06 */
[-C--:B------:R-:W-:Y:S02]  /*0c40*/  ISETP.GE.OR P5, PT, R14, R75.reuse, P0 ;  /* 0x0000004b0e00720c */ /* 0x080fe400007a6670 */
[-C--:B------:R-:W-:Y:S01]  /*0c50*/  ISETP.GE.OR P4, PT, R12, R75.reuse, P0 ;  /* 0x0000004b0c00720c */ /* 0x080fe20000786670 */
[----:B------:R-:W-:Y:S01]  /*0c60*/  @!P2 ST.E.128 desc[UR6][R16.64+0x3800], RZ ;  /* 0x003800ff1000a985 */ /* 0x000fe2000c101d06 */
[----:B------:R-:W-:-:S02]  /*0c70*/  ISETP.GE.OR P2, PT, R10, R75, P0 ;  /* 0x0000004b0a00720c */ /* 0x000fc40000746670 */
        /* <DEDUP_REMOVED lines=16> */
[----:B-1----:R-:W-:Y:S05]  /*0d80*/  @P0 RET.REL.NODEC R236 `(_ZN5flash24flash_fwd_splitkv_kernelI23Flash_fwd_kernel_traitsILi64ELi64ELi256ELi4ELb0ELb0EN7cutlass10bfloat16_tE19Flash_kernel_traitsILi64ELi64ELi256ELi4ES3_EELb0ELb0ELb1ELb0ELb0ELb1ELb1ELb1EEEvNS_16Flash_fwd_paramsE) ;  /* 0xfffffff0ec9c0950 */ /* 0x002fea0003c3ffff */
[----:B------:R-:W-:Y:S02]  /*0d90*/  MOV R5, 0xff800000 ;  /* 0xff80000000057802 */ /* 0x000fe40000000f00 */
[----:B------:R-:W-:-:S03]  /*0da0*/  MOV R237, 0x0 ;  /* 0x0000000000ed7802 */ /* 0x000fc60000000f00 */
[----:B------:R1:W-:Y:S02]  /*0db0*/  ST.E desc[UR6][R2.64+0xe0], R5 ;  /* 0x0000e00502007985 */ /* 0x0003e4000c101906 */
[----:B-1----:R-:W-:Y:S05]  /*0dc0*/  RET.REL.NODEC R236 `(_ZN5flash24flash_fwd_splitkv_kernelI23Flash_fwd_kernel_traitsILi64ELi64ELi256ELi4ELb0ELb0EN7cutlass10bfloat16_tE19Flash_kernel_traitsILi64ELi64ELi256ELi4ES3_EELb0ELb0ELb1ELb0ELb0ELb1ELb1ELb1EEEvNS_16Flash_fwd_paramsE) ;  /* 0xfffffff0ec8c7950 */ /* 0x002fea0003c3ffff */
.L_x_5714:
        /* <DEDUP_REMOVED lines=12> */
[----:B-----5:R-:W2:Y:S04]  /*0e90*/  LD.E R11, desc[UR6][R164.64+0x170] ;  /* 0x00017006a40b7980 */ /* 0x020ea8000c101900 */
[----:B------:R-:W3:Y:S01]  /*0ea0*/  LD.E.64 R14, desc[UR6][R164.64+0x168] ;  /* 0x00016806a40e7980 */ /* 0x000ee2000c101b00 */
[----:B------:R-:W-:Y:S02]  /*0eb0*/  IMAD.MOV.U32 R12, RZ, RZ, R164 ;  /* 0x000000ffff0c7224 */ /* 0x000fe400078e00a4 */
[----:B------:R-:W-:-:S05]  /*0ec0*/  IMAD.MOV.U32 R13, RZ, RZ, R165 ;  /* 0x000000ffff0d7224 */ /* 0x000fca00078e00a5 */
[----:B------:R-:W4:Y:S01]  /*0ed0*/  LD.E R5, desc[UR6][R12.64+0x68] ;  /* 0x000068060c057980 */ /* 0x000f22000c101900 */
[----:B------:R-:W-:-:S03]  /*0ee0*/  LEA R4, R60, 0xffffff00, 0x8 ;  /* 0xffffff003c047811 */ /* 0x000fc600078e40ff */
[----:B------:R-:W4:Y:S04]  /*0ef0*/  LD.E.64 R18, desc[UR6][R12.64+0x20] ;  /* 0x000020060c127980 */ /* 0x000f28000c101b00 */
[----:B------:R-:W4:Y:S04]  /*0f00*/  LD.E.64 R228, desc[UR6][R12.64+0x38] ;  /* 0x000038060ce47980 */ /* 0x000f28000c101b00 */
[----:B------:R-:W5:Y:S04]  /*0f10*/  LD.E.64 R24, desc[UR6][R12.64+0x58] ;  /* 0x000058060c187980 */ /* 0x000f68000c101b00 */
[----:B------:R-:W5:Y:S01]  /*0f20*/  LD.E.64 R230, desc[UR6][R12.64+0x40] ;  /* 0x000040060ce67980 */ /* 0x000f62000c101b00 */
[----:B--2---:R-:W-:-:S04]  /*0f30*/  IABS R6, R11 ;  /* 0x0000000b00067213 */ /* 0x004fc80000000000 */
[----:B------:R-:W2:Y:S08]  /*0f40*/  I2F.RP R7, R6 ;  /* 0x0000000600077306 */ /* 0x000eb00000209400 */
[----:B--2---:R-:W2:Y:S02]  /*0f50*/  MUFU.RCP R16, R7 ;  /* 0x0000000700107308 */ /* 0x004ea40000001000 */
[----:B--2---:R-:W-:-:S06]  /*0f60*/  IADD3 R16, PT, PT, R16, 0xffffffe, RZ ;  /* 0x0ffffffe10107810 */ /* 0x004fcc0007ffe0ff */
[----:B------:R-:W2:Y:S01]  /*0f70*/  F2I.FTZ.U32.TRUNC.NTZ R17, R16 ;  /* 0x0000001000117305 */ /* 0x000ea2000021f000 */
[----:B-1----:R-:W-:Y:S01]  /*0f80*/  IABS R2, R11 ;  /* 0x0000000b00027213 */ /* 0x002fe20000000000 */
[----:B--2---:R-:W-:Y:S01]  /*0f90*/  IMAD.MOV R3, RZ, RZ, -R17 ;  /* 0x000000ffff037224 */ /* 0x004fe200078e0a11 */
[----:B------:R-:W-:-:S03]  /*0fa0*/  MOV R16, RZ ;  /* 0x000000ff00107202 */ /* 0x000fc60000000f00 */
[----:B------:R-:W-:Y:S01]  /*0fb0*/  IMAD R8, R3, R6, RZ ;  /* 0x0000000603087224 */ /* 0x000fe200078e02ff */
[----:B------:R-:W-:-:S03]  /*0fc0*/  IABS R3, R4 ;  /* 0x0000000400037213 */ /* 0x000fc60000000000 */
[----:B------:R-:W-:Y:S01]  /*0fd0*/  IMAD.HI.U32 R8, R17, R8, R16 ;  /* 0x0000000811087227 */ /* 0x000fe200078e0010 */
[----:B------:R-:W-:Y:S01]  /*0fe0*/  ISETP.NE.AND P3, PT, R11, RZ, PT ;  /* 0x000000ff0b00720c */ /* 0x000fe20003f65270 */
[----:B------:R-:W2:Y:S02]  /*0ff0*/  LD.E.64 R16, desc[UR6][R12.64+0x50] ;  /* 0x000050060c107980 */ /* 0x000ea4000c101b00 */
[----:B------:R-:W-:Y:S02]  /*1000*/  IMAD.MOV R2, RZ, RZ, -R2 ;  /* 0x000000ffff027224 */ /* 0x000fe400078e0a02 */
[----:B------:R-:W-:-:S04]  /*1010*/  IMAD.HI.U32 R9, R8, R3, RZ ;  /* 0x0000000308097227 */ /* 0x000fc800078e00ff */
[----:B------:R-:W-:-:S05]  /*1020*/  IMAD R3, R9, R2, R3 ;  /* 0x0000000209037224 */ /* 0x000fca00078e0203 */
[----:B------:R-:W-:Y:S02]  /*1030*/  ISETP.GT.U32.AND P0, PT, R6, R3, PT ;  /* 0x000000030600720c */ /* 0x000fe40003f04070 */
[----:B------:R-:W-:-:S11]  /*1040*/  LOP3.LUT R2, R4, R11, RZ, 0x3c, !PT ;  /* 0x0000000b04027212 */ /* 0x000fd600078e3cff */
[----:B------:R-:W-:-:S04]  /*1050*/  @!P0 IADD3 R3, PT, PT, R3, -R6, RZ ;  /* 0x8000000603038210 */ /* 0x000fc80007ffe0ff */
[----:B------:R-:W-:Y:S02]  /*1060*/  ISETP.GE.U32.AND P1, PT, R3, R6, PT ;  /* 0x000000060300720c */ /* 0x000fe40003f26070 */
[----:B------:R-:W-:Y:S01]  /*1070*/  ISETP.GE.AND P2, PT, R2, RZ, PT ;  /* 0x000000ff0200720c */ /* 0x000fe20003f46270 */
[----:B------:R-:W-:Y:S02]  /*1080*/  @!P0 VIADD R9, R9, 0x1 ;  /* 0x0000000109098836 */ /* 0x000fe40000000000 */
[-C--:B---3--:R-:W-:Y:S02]  /*1090*/  IMAD R2, R15, R241.reuse, RZ ;  /* 0x000000f10f027224 */ /* 0x088fe400078e02ff */
[----:B------:R-:W-:-:S04]  /*10a0*/  IMAD.WIDE.U32 R14, R14, R241, RZ ;  /* 0x000000f10e0e7225 */ /* 0x000fc800078e00ff */
[----:B------:R-:W-:Y:S01]  /*10b0*/  IMAD.IADD R243, R15, 0x1, R2 ;  /* 0x000000010ff37824 */ /* 0x000fe200078e0202 */
[C---:B------:R-:W-:Y:S02]  /*10c0*/  LEA R242, P0, R14.reuse, R244, 0x2 ;  /* 0x000000f40ef27211 */ /* 0x040fe400078010ff */
[----:B------:R-:W-:Y:S02]  /*10d0*/  @P1 IADD3 R9, PT, PT, R9, 0x1, RZ ;  /* 0x0000000109091810 */ /* 0x000fe40007ffe0ff */
[----:B------:R-:W-:Y:S02]  /*10e0*/  LEA.HI.X R243, R14, R245, R243, 0x2, P0 ;  /* 0x000000f50ef37211 */ /* 0x000fe400000f14f3 */
[----:B------:R-:W-:Y:S01]  /*10f0*/  @!P2 IADD3 R9, PT, PT, -R9, RZ, RZ ;  /* 0x000000ff0909a210 */ /* 0x000fe20007ffe1ff */
[----:B------:R-:W3:Y:S01]  /*1100*/  LD.E.64 R14, desc[UR6][R12.64+0x28] ;  /* 0x000028060c0e7980 */ /* 0x000ee2000c101b00 */
[----:B------:R-:W-:-:S05]  /*1110*/  @!P3 LOP3.LUT R9, RZ, R11, RZ, 0x33, !PT ;  /* 0x0000000bff09b212 */ /* 0x000fca00078e33ff */
[----:B------:R-:W-:-:S06]  /*1120*/  IMAD.WIDE R2, R9, 0x4, R242 ;  /* 0x0000000409027825 */ /* 0x000fcc00078e02f2 */
[----:B------:R1:W2:Y:S01]  /*1130*/  LD.E R2, desc[UR6][R2.64] ;  /* 0x0000000602027980 */ /* 0x0002a2000c101900 */
[----:B----4-:R-:W-:-:S04]  /*1140*/  IABS R8, R5 ;  /* 0x0000000500087213 */ /* 0x010fc80000000000 */
[----:B------:R-:W4:Y:S08]  /*1150*/  I2F.RP R21, R8 ;  /* 0x0000000800157306 */ /* 0x000f300000209400 */
[----:B----4-:R-:W4:Y:S02]  /*1160*/  MUFU.RCP R20, R21 ;  /* 0x0000001500147308 */ /* 0x010f240000001000 */
[----:B----4-:R-:W-:-:S06]  /*1170*/  VIADD R20, R20, 0xffffffe ;  /* 0x0ffffffe14147836 */ /* 0x010fcc0000000000 */
        /* <DEDUP_REMOVED lines=25> */
[----:B------:R-:W-:Y:S01]  /*1310*/  IMAD R3, R228, R7, R3 ;  /* 0x00000007e4037224 */ /* 0x000fe200078e0203 */
[----:B--2---:R-:W-:Y:S01]  /*1320*/  SHF.R.S32.HI R9, RZ, 0x1f, R2 ;  /* 0x0000001fff097819 */ /* 0x004fe20000011402 */
[----:B------:R-:W-:-:S04]  /*1330*/  IMAD R6, R19, R2, RZ ;  /* 0x0000000213067224 */ /* 0x000fc800078e02ff */
[C---:B------:R-:W-:Y:S02]  /*1340*/  IMAD R6, R18.reuse, R9, R6 ;  /* 0x0000000912067224 */ /* 0x040fe400078e0206 */
[----:B------:R-:W-:-:S04]  /*1350*/  IMAD.WIDE.U32 R18, R18, R2, RZ ;  /* 0x0000000212127225 */ /* 0x000fc800078e00ff */
[----:B------:R-:W-:Y:S02]  /*1360*/  IMAD.IADD R19, R19, 0x1, R6 ;  /* 0x0000000113137824 */ /* 0x000fe400078e0206 */
[----:B------:R-:W-:Y:S01]  /*1370*/  IMAD.WIDE.U32 R18, R4, R228, R18 ;  /* 0x000000e404127225 */ /* 0x000fe200078e0012 */
[----:B------:R-:W-:-:S04]  /*1380*/  SHF.R.S32.HI R6, RZ, 0x1f, R11 ;  /* 0x0000001fff067819 */ /* 0x000fc8000001140b */
[----:B------:R-:W-:Y:S01]  /*1390*/  IADD3 R19, PT, PT, R19, R3, RZ ;  /* 0x0000000313137210 */ /* 0x000fe20007ffe0ff */
[----:B------:R-:W-:-:S04]  /*13a0*/  IMAD R3, R17, R11, RZ ;  /* 0x0000000b11037224 */ /* 0x000fc800078e02ff */
[----:B------:R-:W-:Y:S02]  /*13b0*/  IMAD R6, R16, R6, R3 ;  /* 0x0000000610067224 */ /* 0x000fe400078e0203 */
[----:B---3--:R-:W-:Y:S02]  /*13c0*/  IMAD R3, R15, R2, RZ ;  /* 0x000000020f037224 */ /* 0x008fe400078e02ff */
[----:B------:R-:W-:-:S04]  /*13d0*/  IMAD.WIDE.U32 R16, R11, R16, R18 ;  /* 0x000000100b107225 */ /* 0x000fc800078e0012 */
[----:B------:R-:W-:-:S04]  /*13e0*/  IMAD.WIDE.U32 R10, R14, R2, RZ ;  /* 0x000000020e0a7225 */ /* 0x000fc800078e00ff */
[----:B------:R-:W-:Y:S01]  /*13f0*/  IMAD R3, R14, R9, R3 ;  /* 0x000000090e037224 */ /* 0x000fe200078e0203 */
[----:B------:R-:W-:Y:S01]  /*1400*/  MOV R8, R16 ;  /* 0x0000001000087202 */ /* 0x000fe20000000f00 */
[----:B------:R-:W-:-:S03]  /*1410*/  IMAD.IADD R6, R17, 0x1, R6 ;  /* 0x0000000111067824 */ /* 0x000fc600078e0206 */
[----:B------:R-:W-:Y:S01]  /*1420*/  IADD3 R9, PT, PT, R11, R3, RZ ;  /* 0x000000030b097210 */ /* 0x000fe20007ffe0ff */
[----:B------:R-:W-:Y:S05]  /*1430*/  BRA `(.L_x_5717) ;  /* 0x0000000400407947 */ /* 0x000fea0003800000 */
.L_x_5716:
        /* <DEDUP_REMOVED lines=24> */
[----:B------:R-:W-:Y:S01]  /*15c0*/  IMAD R4, R10, R9, R4 ;  /* 0x000000090a047224 */ /* 0x000fe200078e0204 */
[----:B------:R-:W-:-:S04]  /*15d0*/  @!P0 SHF.R.S32.HI R2, RZ, 0x1f, R14 ;  /* 0x0000001fff028819 */ /* 0x000fc8000001140e */
[----:B------:R-:W-:Y:S01]  /*15e0*/  ISETP.GT.U32.AND P1, PT, R3, R4, PT ;  /* 0x000000040300720c */ /* 0x000fe20003f24070 */
[-C--:B--2---:R-:W-:Y:S02]  /*15f0*/  @!P0 IMAD R7, R229, R14.reuse, RZ ;  /* 0x0000000ee5078224 */ /* 0x084fe400078e02ff */
[----:B------:R-:W-:-:S04]  /*1600*/  @!P0 IMAD.WIDE.U32 R22, R228, R14, RZ ;  /* 0x0000000ee4168225 */ /* 0x000fc800078e00ff */
[----:B------:R-:W-:Y:S01]  /*1610*/  @!P0 IMAD R2, R2, R228, R7 ;  /* 0x000000e402028224 */ /* 0x000fe200078e0207 */
[----:B------:R-:W-:Y:S01]  /*1620*/  @P0 IADD3 R6, PT, PT, R14, R15, RZ ;  /* 0x0000000f0e060210 */ /* 0x000fe20007ffe0ff */
[----:B---3-5:R-:W-:-:S03]  /*1630*/  @!P0 IMAD R9, R21, R11, RZ ;  /* 0x0000000b15098224 */ /* 0x028fc600078e02ff */
[----:B------:R-:W-:Y:S01]  /*1640*/  @!P0 IADD3 R23, PT, PT, R23, R2, RZ ;  /* 0x0000000217178210 */ /* 0x000fe20007ffe0ff */
[----:B------:R-:W-:Y:S01]  /*1650*/  @!P1 IMAD.IADD R4, R4, 0x1, -R3 ;  /* 0x0000000104049824 */ /* 0x000fe200078e0a03 */
[----:B------:R-:W-:-:S04]  /*1660*/  @!P0 SHF.R.S32.HI R2, RZ, 0x1f, R11 ;  /* 0x0000001fff028819 */ /* 0x000fc8000001140b */
[----:B------:R-:W-:Y:S01]  /*1670*/  ISETP.GE.U32.AND P4, PT, R4, R3, PT ;  /* 0x000000030400720c */ /* 0x000fe20003f86070 */
[----:B------:R-:W-:Y:S01]  /*1680*/  @!P0 IMAD R9, R20, R2, R9 ;  /* 0x0000000214098224 */ /* 0x000fe200078e0209 */
[----:B------:R-:W-:Y:S01]  /*1690*/  LOP3.LUT R3, R240, R5, RZ, 0x3c, !PT ;  /* 0x00000005f0037212 */ /* 0x000fe200078e3cff */
[----:B------:R-:W-:Y:S01]  /*16a0*/  @!P0 IMAD.WIDE.U32 R20, R20, R11, R22 ;  /* 0x0000000b14148225 */ /* 0x000fe200078e0016 */
[----:B------:R-:W-:-:S03]  /*16b0*/  ISETP.NE.AND P3, PT, R5, RZ, PT ;  /* 0x000000ff0500720c */ /* 0x000fc60003f65270 */
[-C--:B------:R-:W-:Y:S01]  /*16c0*/  @P0 IMAD R2, R229, R6.reuse, RZ ;  /* 0x00000006e5020224 */ /* 0x080fe200078e02ff */
[----:B------:R-:W-:Y:S01]  /*16d0*/  ISETP.GE.AND P2, PT, R3, RZ, PT ;  /* 0x000000ff0300720c */ /* 0x000fe20003f46270 */
[----:B------:R-:W-:Y:S01]  /*16e0*/  @P0 IMAD.WIDE.U32 R6, R228, R6, RZ ;  /* 0x00000006e4060225 */ /* 0x000fe200078e00ff */
[----:B------:R-:W-:Y:S02]  /*16f0*/  @!P0 MOV R8, R20 ;  /* 0x0000001400088202 */ /* 0x000fe40000000f00 */
[----:B------:R-:W-:Y:S02]  /*1700*/  LEA R4, R60, 0xffffff00, 0x8 ;  /* 0xffffff003c047811 */ /* 0x000fe400078e40ff */
[----:B------:R-:W-:Y:S02]  /*1710*/  @!P1 IADD3 R10, PT, PT, R10, 0x1, RZ ;  /* 0x000000010a0a9810 */ /* 0x000fe40007ffe0ff */
[----:B------:R-:W-:Y:S01]  /*1720*/  @!P0 IADD3 R9, PT, PT, R21, R9, RZ ;  /* 0x0000000915098210 */ /* 0x000fe20007ffe0ff */
[----:B------:R-:W-:Y:S01]  /*1730*/  @P0 IMAD.IADD R9, R7, 0x1, R2 ;  /* 0x0000000107090824 */ /* 0x000fe200078e0202 */
[----:B------:R-:W-:Y:S01]  /*1740*/  @P0 MOV R8, R6 ;  /* 0x0000000600080202 */ /* 0x000fe20000000f00 */
[----:B----4-:R-:W-:Y:S01]  /*1750*/  @!P0 IMAD R2, R231, R14, RZ ;  /* 0x0000000ee7028224 */ /* 0x010fe200078e02ff */
        /* <DEDUP_REMOVED lines=9> */
[----:B------:R-:W-:Y:S02]  /*17f0*/  @!P3 LOP3.LUT R10, RZ, R5, RZ, 0x33, !PT ;  /* 0x00000005ff0ab212 */ /* 0x000fe400078e33ff */
[----:B------:R-:W-:Y:S01]  /*1800*/  @!P0 IADD3 R23, PT, PT, R9, R2, RZ ;  /* 0x0000000209178210 */ /* 0x000fe20007ffe0ff */
[----:B------:R-:W-:Y:S01]  /*1810*/  @!P0 IMAD R2, R19, R11, RZ ;  /* 0x0000000b13028224 */ /* 0x000fe200078e02ff */
        /* <DEDUP_REMOVED lines=18> */
.L_x_5717:
[----:B------:R-:W-:Y:S05]  /*1940*/  BSYNC.RECONVERGENT B0 ;  /* 0x0000000000007941 */ /* 0x000fea0003800200 */
.L_x_5715:
[----:B------:R-:W-:Y:S01]  /*1950*/  ISETP.NE.AND P0, PT, R0, -0x1, PT ;  /* 0xffffffff0000780c */ /* 0x000fe20003f05270 */
[----:B------:R-:W2:Y:S04]  /*1960*/  LD.E.64 R178, desc[UR6][R164.64+0x30] ;  /* 0x00003006a4b27980 */ /* 0x000ea8000c101b00 */
[----:B------:R-:W3:Y:S04]  /*1970*/  LD.E.64 R20, desc[UR6][R164.64+0x48] ;  /* 0x00004806a4147980 */ /* 0x000ee8000c101b00 */
[----:B------:R-:W4:Y:S04]  /*1980*/  LD.E.64 R18, desc[UR6][R164.64+0x8] ;  /* 0x00000806a4127980 */ /* 0x000f28000c101b00 */
[----:B------:R-:W3:Y:S04]  /*1990*/  @!P0 LD.E.64 R26, desc[UR6][R164.64+0x18] ;  /* 0x00001806a41a8980 */ /* 0x000ee8000c101b00 */
[----:B------:R-:W4:Y:S04]  /*19a0*/  LD.E.64 R16, desc[UR6][R164.64+0x10] ;  /* 0x00001006a4107980 */ /* 0x000f28000c101b00 */
[----:B------:R1:W4:Y:S01]  /*19b0*/  LD.E.64 R14, desc[UR6][R12.64] ;  /* 0x000000060c0e7980 */ /* 0x000322000c101b00 */
[----:B------:R-:W-:-:S03]  /*19c0*/  IMAD.MOV.U32 R3, RZ, RZ, RZ ;  /* 0x000000ffff037224 */ /* 0x000fc600078e00ff */
[----:B------:R-:W4:Y:S04]  /*19d0*/  LD.E R11, desc[UR6][R164.64+0xd0] ;  /* 0x0000d006a40b7980 */ /* 0x000f28000c101900 */
[----:B------:R1:W5:Y:S04]  /*19e0*/  @P6 LD.E R3, desc[UR6][R32.64] ;  /* 0x0000000620036980 */ /* 0x000368000c101900 */
[----:B------:R1:W5:Y:S01]  /*19f0*/  LD.E R239, desc[UR6][R164.64+0xc0] ;  /* 0x0000c006a4ef7980 */ /* 0x000362000c101900 */
[----:B------:R-:W-:-:S04]  /*1a00*/  IABS R2, R5 ;  /* 0x0000000500027213 */ /* 0x000fc80000000000 */
[----:B------:R-:W1:Y:S08]  /*1a10*/  I2F.RP R28, R2 ;  /* 0x00000002001c7306 */ /* 0x000e700000209400 */
[----:B-1----:R-:W1:Y:S02]  /*1a20*/  MUFU.RCP R23, R28 ;  /* 0x0000001c00177308 */ /* 0x002e640000001000 */
[----:B-1----:R-:W-:-:S06]  /*1a30*/  VIADD R23, R23, 0xffffffe ;  /* 0x0ffffffe17177836 */ /* 0x002fcc0000000000 */
[----:B------:R-:W1:Y:S01]  /*1a40*/  F2I.FTZ.U32.TRUNC.NTZ R31, R23 ;  /* 0x00000017001f7305 */ /* 0x000e62000021f000 */
[----:B------:R-:W-:Y:S01]  /*1a50*/  IMAD.MOV.U32 R30, RZ, RZ, RZ ;  /* 0x000000ffff1e7224 */ /* 0x000fe200078e00ff */
[----:B------:R-:W-:Y:S02]  /*1a60*/  IABS R13, R240 ;  /* 0x000000f0000d7213 */ /* 0x000fe40000000000 */
[----:B-1----:R-:W-:-:S05]  /*1a70*/  IADD3 R12, PT, PT, RZ, -R31, RZ ;  /* 0x8000001fff0c7210 */ /* 0x002fca0007ffe0ff */
        /* <DEDUP_REMOVED lines=15> */
[----:B------:R-:W-:Y:S01]  /*1b70*/  @!P1 IADD3 R22, PT, PT, R22, 0x1, RZ ;  /* 0x0000000116169810 */ /* 0x000fe20007ffe0ff */
[-C--:B-----5:R-:W-:Y:S01]  /*1b80*/  IMAD R7, R7, R230.reuse, RZ ;  /* 0x000000e607077224 */ /* 0x0a0fe200078e02ff */
[----:B------:R-:W-:Y:S02]  /*1b90*/  ISETP.GE.AND P2, PT, R2, RZ, PT ;  /* 0x000000ff0200720c */ /* 0x000fe40003f46270 */
[----:B------:R-:W-:Y:S01]  /*1ba0*/  ISETP.NE.AND P1, PT, R5, RZ, PT ;  /* 0x000000ff0500720c */ /* 0x000fe20003f25270 */
[C---:B------:R-:W-:Y:S02]  /*1bb0*/  IMAD R7, R4.reuse, R231, R7 ;  /* 0x000000e704077224 */ /* 0x040fe400078e0207 */
[----:B------:R-:W-:-:S04]  /*1bc0*/  IMAD.WIDE.U32 R28, R4, R230, R28 ;  /* 0x000000e6041c7225 */ /* 0x000fc800078e001c */
[----:B------:R-:W-:Y:S01]  /*1bd0*/  @P3 VIADD R22, R22, 0x1 ;  /* 0x0000000116163836 */ /* 0x000fe20000000000 */
[----:B------:R-:W-:Y:S02]  /*1be0*/  MOV R9, 0x400 ;  /* 0x0000040000097802 */ /* 0x000fe40000000f00 */
[----:B------:R-:W-:Y:S01]  /*1bf0*/  IADD3 R29, PT, PT, R29, R7, RZ ;  /* 0x000000071d1d7210 */ /* 0x000fe20007ffe0ff */
[----:B------:R-:W-:Y:S01]  /*1c00*/  IMAD.MOV.U32 R2, RZ, RZ, R22 ;  /* 0x000000ffff027224 */ /* 0x000fe200078e0016 */
[----:B-1----:R-:W-:-:S03]  /*1c10*/  LEA R64, R64, R9, 0x18 ;  /* 0x0000000940407211 */ /* 0x002fc600078ec0ff */
[----:B------:R-:W-:Y:S01]  /*1c20*/  @!P2 IMAD.MOV R2, RZ, RZ, -R2 ;  /* 0x000000ffff02a224 */ /* 0x000fe200078e0a02 */
[----:B------:R-:W-:-:S05]  /*1c30*/  @!P1 LOP3.LUT R2, RZ, R5, RZ, 0x33, !PT ;  /* 0x00000005ff029212 */ /* 0x000fca00078e33ff */
[----:B------:R-:W-:Y:S01]  /*1c40*/  IMAD R23, R25, R2, RZ ;  /* 0x0000000219177224 */ /* 0x000fe200078e02ff */
[----:B------:R-:W-:Y:S01]  /*1c50*/  SHF.R.S32.HI R169, RZ, 0x1f, R240 ;  /* 0x0000001fffa97819 */ /* 0x000fe200000114f0 */
[----:B------:R-:W-:Y:S01]  /*1c60*/  IMAD.WIDE.U32 R28, R2, R24, R28 ;  /* 0x00000018021c7225 */ /* 0x000fe200078e001c */
[----:B------:R-:W-:-:S03]  /*1c70*/  SHF.R.U32.HI R172, RZ, 0x3, R62 ;  /* 0x00000003ffac7819 */ /* 0x000fc6000001163e */
[----:B------:R-:W-:Y:S02]  /*1c80*/  IMAD.MOV.U32 R173, RZ, RZ, RZ ;  /* 0x000000ffffad7224 */ /* 0x000fe400078e00ff */
        /* <DEDUP_REMOVED lines=8> */
[----:B--2---:R-:W-:-:S02]  /*1d10*/  @P0 IMAD R5, R179, R0, RZ ;  /* 0x00000000b3050224 */ /* 0x004fc400078e02ff */
[----:B---3--:R-:W-:-:S04]  /*1d20*/  @!P0 IMAD.WIDE.U32 R30, R26, R241, RZ ;  /* 0x000000f11a1e8225 */ /* 0x008fc800078e00ff */
[----:B------:R-:W-:Y:S02]  /*1d30*/  @!P0 IMAD R7, R27, R241, RZ ;  /* 0x000000f11b078224 */ /* 0x000fe400078e02ff */
[----:B------:R-:W-:-:S04]  /*1d40*/  @P0 IMAD.WIDE.U32 R26, R178, R0, RZ ;  /* 0x00000000b21a0225 */ /* 0x000fc800078e00ff */
[----:B------:R-:W-:Y:S02]  /*1d50*/  @!P0 IMAD.MOV.U32 R9, RZ, RZ, R30 ;  /* 0x000000ffff098224 */ /* 0x000fe400078e001e */
[----:B------:R-:W-:Y:S01]  /*1d60*/  @P0 IMAD.MOV.U32 R9, RZ, RZ, R26 ;  /* 0x000000ffff090224 */ /* 0x000fe200078e001a */
[----:B------:R-:W-:Y:S02]  /*1d70*/  SHF.R.S32.HI R0, RZ, 0x1f, R2 ;  /* 0x0000001fff007819 */ /* 0x000fe40000011402 */
[----:B------:R-:W-:Y:S01]  /*1d80*/  @!P0 IADD3 R7, PT, PT, R31, R7, RZ ;  /* 0x000000071f078210 */ /* 0x000fe20007ffe0ff */
[----:B------:R-:W-:Y:S01]  /*1d90*/  @P0 IMAD.IADD R7, R27, 0x1, R5 ;  /* 0x000000011b070824 */ /* 0x000fe200078e0205 */
[----:B------:R-:W-:Y:S01]  /*1da0*/  IADD3 R22, P1, PT, R12, R9, RZ ;  /* 0x000000090c167210 */ /* 0x000fe20007f3e0ff */
[----:B------:R-:W-:-:S03]  /*1db0*/  IMAD R4, R0, R24, R23 ;  /* 0x0000001800047224 */ /* 0x000fc600078e0217 */
[----:B------:R-:W-:Y:S02]  /*1dc0*/  IADD3.X R23, PT, PT, RZ, R7, RZ, P1, !PT ;  /* 0x00000007ff177210 */ /* 0x000fe40000ffe4ff */
[----:B------:R-:W-:Y:S01]  /*1dd0*/  IADD3 R8, P1, PT, R12, R8, RZ ;  /* 0x000000080c087210 */ /* 0x000fe20007f3e0ff */
[----:B------:R-:W-:Y:S02]  /*1de0*/  IMAD R5, R21, R240, RZ ;  /* 0x000000f015057224 */ /* 0x000fe400078e02ff */
[----:B------:R-:W-:Y:S02]  /*1df0*/  IMAD.IADD R29, R29, 0x1, R4 ;  /* 0x000000011d1d7824 */ /* 0x000fe400078e0204 */
[----:B------:R-:W-:Y:S01]  /*1e00*/  IMAD.X R9, RZ, RZ, R6, P1 ;  /* 0x000000ffff097224 */ /* 0x000fe200008e0606 */
[----:B------:R-:W-:Y:S01]  /*1e10*/  SHF.R.S32.HI R4, RZ, 0x1f, R73 ;  /* 0x0000001fff047819 */ /* 0x000fe20000011449 */
[----:B------:R-:W-:Y:S02]  /*1e20*/  IMAD R5, R20, R169, R5 ;  /* 0x000000a914057224 */ /* 0x000fe400078e0205 */
[----:B------:R-:W-:Y:S01]  /*1e30*/  IMAD.WIDE.U32 R24, R240, R20, R22 ;  /* 0x00000014f0187225 */ /* 0x000fe200078e0016 */
[----:B------:R-:W-:-:S03]  /*1e40*/  LEA.HI R4, R4, R73, RZ, 0x8 ;  /* 0x0000004904047211 */ /* 0x000fc600078f40ff */
[----:B------:R-:W-:Y:S01]  /*1e50*/  IMAD.WIDE.U32 R22, R237, 0x40, R172 ;  /* 0x00000040ed167825 */ /* 0x000fe200078e00ac */
[----:B------:R-:W-:-:S03]  /*1e60*/  IADD3 R7, PT, PT, R25, R5, RZ ;  /* 0x0000000519077210 */ /* 0x000fc60007ffe0ff */
[----:B------:R-:W-:Y:S01]  /*1e70*/  IMAD.WIDE.U32 R20, R172, R228, R8 ;  /* 0x000000e4ac147225 */ /* 0x000fe200078e0008 */
[----:B------:R-:W-:-:S03]  /*1e80*/  SHF.R.S32.HI R4, RZ, 0x8, R4 ;  /* 0x00000008ff047819 */ /* 0x000fc60000011404 */
[----:B------:R-:W-:Y:S01]  /*1e90*/  IMAD.MOV.U32 R6, RZ, RZ, R24 ;  /* 0x000000ffff067224 */ /* 0x000fe200078e0018 */
[----:B------:R-:W-:Y:S01]  /*1ea0*/  IADD3 R233, PT, PT, R21, R233, RZ ;  /* 0x000000e915e97210 */ /* 0x000fe20007ffe0ff */
[----:B------:R-:W-:Y:S01]  /*1eb0*/  IMAD R5, R23, R178, RZ ;  /* 0x000000b217057224 */ /* 0x000fe200078e02ff */
[----:B----4-:R-:W-:Y:S01]  /*1ec0*/  LEA R232, P0, R20, R18, 0x1 ;  /* 0x0000001214e87211 */ /* 0x010fe200078008ff */
[----:B------:R-:W-:Y:S01]  /*1ed0*/  IMAD.WIDE.U32 R8, R172, R230, R28 ;  /* 0x000000e6ac087225 */ /* 0x000fe200078e001c */
[----:B------:R-:W-:Y:S02]  /*1ee0*/  VIMNMX R71, PT, PT, R227, R4, !PT ;  /* 0x00000004e3477248 */ /* 0x000fe40007fe0100 */
[----:B------:R-:W-:Y:S01]  /*1ef0*/  LEA.HI.X R233, R20, R19, R233, 0x1, P0 ;  /* 0x0000001314e97211 */ /* 0x000fe200000f0ce9 */
[C---:B------:R-:W-:Y:S02]  /*1f00*/  IMAD R5, R22.reuse, R179, R5 ;  /* 0x000000b316057224 */ /* 0x040fe400078e0205 */
[----:B------:R-:W-:Y:S01]  /*1f10*/  IMAD.WIDE.U32 R6, R22, R178, R6 ;  /* 0x000000b216067225 */ /* 0x000fe200078e0006 */
[----:B------:R-:W-:-:S03]  /*1f20*/  LEA R234, P0, R8, R16, 0x1 ;  /* 0x0000001008ea7211 */ /* 0x000fc600078008ff */
[----:B------:R-:W-:Y:S01]  /*1f30*/  IMAD.IADD R235, R9, 0x1, R235 ;  /* 0x0000000109eb7824 */ /* 0x000fe200078e02eb */
[----:B------:R-:W-:Y:S01]  /*1f40*/  LEA R170, P1, R6, R14, 0x1 ;  /* 0x0000000e06aa7211 */ /* 0x000fe200078208ff */
[----:B------:R-:W-:Y:S01]  /*1f50*/  IMAD.IADD R5, R7, 0x1, R5 ;  /* 0x0000000107057824 */ /* 0x000fe200078e0205 */
[----:B------:R-:W-:Y:S02]  /*1f60*/  LOP3.LUT R7, R65, 0x1c0, RZ, 0xc0, !PT ;  /* 0x000001c041077812 */ /* 0x000fe400078ec0ff */
[----:B------:R-:W-:Y:S02]  /*1f70*/  LEA.HI.X R235, R8, R17, R235, 0x1, P0 ;  /* 0x0000001108eb7211 */ /* 0x000fe400000f0ceb */
[----:B------:R-:W-:Y:S02]  /*1f80*/  ISETP.GT.AND P0, PT, R60, R71, PT ;  /* 0x000000473c00720c */ /* 0x000fe40003f04270 */
[----:B------:R-:W-:Y:S02]  /*1f90*/  LEA.HI.X R171, R6, R15, R5, 0x1, P1 ;  /* 0x0000000f06ab7211 */ /* 0x000fe400008f0c05 */
[----:B------:R-:W-:-:S04]  /*1fa0*/  LOP3.LUT R6, R7, 0x38, R62, 0xf8, !PT ;  /* 0x0000003807067812 */ /* 0x000fc800078ef83e */
[----:B------:R-:W-:-:S04]  /*1fb0*/  LOP3.LUT R4, R6, 0x38, R65, 0x78, !PT ;  /* 0x0000003806047812 */ /* 0x000fc800078e7841 */
[----:B------:R-:W-:Y:S02]  /*1fc0*/  LOP3.LUT R63, R4, 0x1e00, R65, 0xf8, !PT ;  /* 0x00001e00043f7812 */ /* 0x000fe400078ef841 */
        /* <DEDUP_REMOVED lines=13> */
[----:B------:R-:W-:-:S02]  /*20a0*/  MOV R13, RZ ;  /* 0x000000ff000d7202 */ /* 0x000fc40000000f00 */
[----:B------:R-:W-:Y:S02]  /*20b0*/  SHF.R.S32.HI R15, RZ, 0x1f, R70 ;  /* 0x0000001fff0f7819 */ /* 0x000fe40000011446 */
[----:B------:R-:W-:-:S04]  /*20c0*/  SHF.R.S32.HI R11, RZ, 0x1, R11 ;  /* 0x00000001ff0b7819 */ /* 0x000fc8000001140b */
[C---:B------:R-:W-:Y:S01]  /*20d0*/  SHF.L.U32 R121, R11.reuse, 0x5, RZ ;  /* 0x000000050b797819 */ /* 0x040fe200000006ff */
[C---:B------:R-:W-:Y:S01]  /*20e0*/  IMAD.SHL.U32 R133, R11.reuse, 0x10, RZ ;  /* 0x000000100b857824 */ /* 0x040fe200078e00ff */
[C---:B------:R-:W-:Y:S01]  /*20f0*/  SHF.L.U32 R119, R11.reuse, 0x7, RZ ;  /* 0x000000070b777819 */ /* 0x040fe200000006ff */
[C---:B------:R-:W-:Y:S02]  /*2100*/  IMAD R132, R11.reuse, 0x30, RZ ;  /* 0x000000300b847824 */ /* 0x040fe400078e02ff */
[C---:B------:R-:W-:Y:S02]  /*2110*/  IMAD R131, R11.reuse, 0x50, RZ ;  /* 0x000000500b837824 */ /* 0x040fe400078e02ff */
[C---:B------:R-:W-:Y:S02]  /*2120*/  IMAD R130, R11.reuse, 0x60, RZ ;  /* 0x000000600b827824 */ /* 0x040fe400078e02ff */
        /* <DEDUP_REMOVED lines=50> */
[----:B---3--:R-:W-:Y:S02]  /*2450*/  IMAD R9, R175, R70, RZ ;  /* 0x00000046af097224 */ /* 0x008fe400078e02ff */
[----:B------:R-:W-:-:S04]  /*2460*/  IMAD.WIDE.U32 R28, R70, R174, R28 ;  /* 0x000000ae461c7225 */ /* 0x000fc800078e001c */
[----:B------:R-:W-:Y:S02]  /*2470*/  IMAD R9, R174, R15, R9 ;  /* 0x0000000fae097224 */ /* 0x000fe400078e0209 */
[----:B----4-:R-:W-:-:S04]  /*2480*/  IMAD.WIDE.U32 R26, R241, R22, R12 ;  /* 0x00000016f11a7225 */ /* 0x010fc800078e000c */
[----:B------:R-:W-:Y:S01]  /*2490*/  IMAD R8, R23, R241, RZ ;  /* 0x000000f117087224 */ /* 0x000fe200078e02ff */
[----:B------:R-:W-:Y:S01]  /*24a0*/  IADD3 R29, PT, PT, R29, R9, RZ ;  /* 0x000000091d1d7210 */ /* 0x000fe20007ffe0ff */
[----:B-----5:R-:W-:Y:S02]  /*24b0*/  IMAD R9, R177, R70, RZ ;  /* 0x00000046b1097224 */ /* 0x020fe400078e02ff */
[----:B------:R-:W-:Y:S02]  /*24c0*/  IMAD.IADD R27, R27, 0x1, R8 ;  /* 0x000000011b1b7824 */ /* 0x000fe400078e0208 */
[----:B------:R-:W-:Y:S02]  /*24d0*/  IMAD R8, R176, R15, R9 ;  /* 0x0000000fb0087224 */ /* 0x000fe400078e0209 */
[----:B------:R-:W-:-:S04]  /*24e0*/  IMAD.WIDE.U32 R26, R70, R176, R26 ;  /* 0x000000b0461a7225 */ /* 0x000fc800078e001a */
[-C--:B------:R-:W-:Y:S02]  /*24f0*/  IMAD R19, R19, R2.reuse, RZ ;  /* 0x0000000213137224 */ /* 0x080fe400078e02ff */
[----:B------:R-:W-:Y:S02]  /*2500*/  IMAD R9, R25, R2, RZ ;  /* 0x0000000219097224 */ /* 0x000fe400078e02ff */
[----:B------:R-:W-:Y:S02]  /*2510*/  IMAD.IADD R27, R27, 0x1, R8 ;  /* 0x000000011b1b7824 */ /* 0x000fe400078e0208 */
[-C--:B------:R-:W-:Y:S02]  /*2520*/  IMAD R22, R18, R0.reuse, R19 ;  /* 0x0000000012167224 */ /* 0x080fe400078e0213 */
[----:B------:R-:W-:Y:S02]  /*2530*/  IMAD R0, R24, R0, R9 ;  /* 0x0000000018007224 */ /* 0x000fe400078e0209 */
[----:B------:R-:W-:-:S04]  /*2540*/  IMAD.WIDE.U32 R18, R2, R18, R28 ;  /* 0x0000001202127225 */ /* 0x000fc800078e001c */
[----:B------:R-:W-:-:S04]  /*2550*/  IMAD.WIDE.U32 R24, R2, R24, R26 ;  /* 0x0000001802187225 */ /* 0x000fc800078e001a */
[----:B------:R-:W-:Y:S01]  /*2560*/  IMAD.IADD R2, R70, 0x1, R3 ;  /* 0x0000000146027824 */ /* 0x000fe200078e0203 */
[----:B------:R-:W-:Y:S01]  /*2570*/  SHF.L.U32 R3, R62, 0x2, RZ ;  /* 0x000000023e037819 */ /* 0x000fe200000006ff */
[----:B------:R-:W-:Y:S01]  /*2580*/  IMAD.IADD R25, R25, 0x1, R0 ;  /* 0x0000000119197824 */ /* 0x000fe200078e0200 */
[----:B------:R-:W-:Y:S02]  /*2590*/  SHF.R.S32.HI R9, RZ, 0x1f, R73 ;  /* 0x0000001fff097819 */ /* 0x000fe40000011449 */
[----:B------:R-:W-:Y:S02]  /*25a0*/  IADD3 R15, P0, PT, -R73, R172, RZ ;  /* 0x000000ac490f7210 */ /* 0x000fe40007f1e1ff */
[----:B------:R-:W-:Y:S02]  /*25b0*/  LOP3.LUT R0, R3, 0x1c, RZ, 0xc0, !PT ;  /* 0x0000001c03007812 */ /* 0x000fe400078ec0ff */
[----:B------:R-:W-:Y:S01]  /*25c0*/  IADD3 R23, PT, PT, R19, R22, RZ ;  /* 0x0000001613177210 */ /* 0x000fe20007ffe0ff */
[----:B------:R-:W-:Y:S01]  /*25d0*/  IMAD R19, R2, R11, RZ ;  /* 0x0000000b02137224 */ /* 0x000fe200078e02ff */
[----:B------:R-:W-:Y:S01]  /*25e0*/  IADD3.X R9, PT, PT, RZ, ~R9, RZ, P0, !PT ;  /* 0x80000009ff097210 */ /* 0x000fe200007fe4ff */
[----:B------:R-:W-:-:S02]  /*25f0*/  IMAD R2, R172, R11, R12 ;  /* 0x0000000bac027224 */ /* 0x000fc400078e020c */
[----:B------:R-:W-:Y:S01]  /*2600*/  IMAD R0, R172, R11, R0 ;  /* 0x0000000bac007224 */ /* 0x000fe200078e0200 */
[----:B------:R-:W-:Y:S01]  /*2610*/  MOV R22, R18 ;  /* 0x0000001200167202 */ /* 0x000fe20000000f00 */
[C---:B------:R-:W-:Y:S01]  /*2620*/  IMAD R99, R9.reuse, R174, RZ ;  /* 0x000000ae09637224 */ /* 0x040fe200078e02ff */
[----:B------:R-:W-:Y:S01]  /*2630*/  SHF.R.S32.HI R3, RZ, 0x1f, R19 ;  /* 0x0000001fff037819 */ /* 0x000fe20000011413 */
[----:B------:R-:W-:Y:S01]  /*2640*/  IMAD R9, R9, R176, RZ ;  /* 0x000000b009097224 */ /* 0x000fe200078e02ff */
[C---:B------:R-:W-:Y:S02]  /*2650*/  IADD3 R102, P0, PT, R19.reuse, R2, RZ ;  /* 0x0000000213667210 */ /* 0x040fe40007f1e0ff */
[----:B------:R-:W-:Y:S01]  /*2660*/  IADD3 R14, P1, PT, R19, R0, RZ ;  /* 0x00000000130e7210 */ /* 0x000fe20007f3e0ff */
[----:B------:R-:W-:Y:S01]  /*2670*/  IMAD R99, R175, R15, R99 ;  /* 0x0000000faf637224 */ /* 0x000fe200078e0263 */
[----:B------:R-:W-:Y:S01]  /*2680*/  LEA.HI.X.SX32 R103, R2, R3, 0x1, P0 ;  /* 0x0000000302677211 */ /* 0x000fe200000f0eff */
[----:B------:R-:W-:Y:S01]  /*2690*/  IMAD.WIDE.U32 R22, R174, R15, R22 ;  /* 0x0000000fae167225 */ /* 0x000fe200078e0016 */
[----:B------:R-:W-:-:S03]  /*26a0*/  LEA.HI.X.SX32 R3, R0, R3, 0x1, P1 ;  /* 0x0000000300037211 */ /* 0x000fc600008f0eff */
[-C--:B------:R-:W-:Y:S02]  /*26b0*/  IMAD R9, R177, R15.reuse, R9 ;  /* 0x0000000fb1097224 */ /* 0x080fe400078e0209 */
[----:B------:R-:W-:Y:S01]  /*26c0*/  IMAD.WIDE.U32 R24, R176, R15, R24 ;  /* 0x0000000fb0187225 */ /* 0x000fe200078e0018 */
[----:B------:R-:W-:Y:S02]  /*26d0*/  IADD3 R99, PT, PT, R23, R99, RZ ;  /* 0x0000006317637210 */ /* 0x000fe40007ffe0ff */
[----:B------:R-:W-:Y:S01]  /*26e0*/  LEA R98, P1, R22, R20, 0x1 ;  /* 0x0000001416627211 */ /* 0x000fe200078208ff */
[----:B------:R-:W-:Y:S01]  /*26f0*/  IMAD.IADD R9, R25, 0x1, R9 ;  /* 0x0000000119097824 */ /* 0x000fe200078e0209 */
[----:B------:R-:W-:Y:S02]  /*2700*/  SHF.L.U64.HI R0, R14, 0x1, R3 ;  /* 0x000000010e007819 */ /* 0x000fe40000010203 */
[----:B------:R-:W-:Y:S02]  /*2710*/  LEA R10, P0, R24, R16, 0x1 ;  /* 0x00000010180a7211 */ /* 0x000fe400078008ff */
[----:B------:R-:W-:-:S02]  /*2720*/  SHF.L.U32 R14, R14, 0x1, RZ ;  /* 0x000000010e0e7819 */ /* 0x000fc400000006ff */
[C---:B------:R-:W-:Y:S01]  /*2730*/  SHF.L.U64.HI R103, R102.reuse, 0x1, R103 ;  /* 0x0000000166677819 */ /* 0x040fe20000010267 */
[----:B------:R-:W-:Y:S01]  /*2740*/  IMAD.SHL.U32 R102, R102, 0x2, RZ ;  /* 0x0000000266667824 */ /* 0x000fe200078e00ff */
[----:B------:R-:W-:Y:S02]  /*2750*/  LEA.HI.X R99, R22, R21, R99, 0x1, P1 ;  /* 0x0000001516637211 */ /* 0x000fe400008f0c63 */
[----:B------:R-:W-:Y:S02]  /*2760*/  LEA.HI.X R9, R24, R17, R9, 0x1, P0 ;  /* 0x0000001118097211 */ /* 0x000fe400000f0c09 */
[-C--:B------:R-:W-:Y:S02]  /*2770*/  IADD3 R50, P1, PT, R6, R14.reuse, RZ ;  /* 0x0000000e06327210 */ /* 0x080fe40007f3e0ff */
[----:B------:R-:W-:Y:S01]  /*2780*/  IADD3 R14, P0, PT, R4, R14, RZ ;  /* 0x0000000e040e7210 */ /* 0x000fe20007f1e0ff */
[C---:B------:R-:W-:Y:S01]  /*2790*/  IMAD R79, R177.reuse, 0x60, RZ ;  /* 0x00000060b14f7824 */ /* 0x040fe200078e02ff */
[-C--:B------:R-:W-:Y:S01]  /*27a0*/  IADD3 R100, P3, PT, R6, R102.reuse, RZ ;  /* 0x0000006606647210 */ /* 0x080fe20007f7e0ff */
[C---:B------:R-:W-:Y:S01]  /*27b0*/  IMAD R83, R177.reuse, 0xc0, RZ ;  /* 0x000000c0b1537824 */ /* 0x040fe200078e02ff */
[----:B------:R-:W-:Y:S01]  /*27c0*/  IADD3 R102, P2, PT, R4, R102, RZ ;  /* 0x0000006604667210 */ /* 0x000fe20007f5e0ff */
[----:B------:R-:W-:Y:S01]  /*27d0*/  IMAD R85, R177, 0xe0, RZ ;  /* 0x000000e0b1557824 */ /* 0x000fe200078e02ff */
[----:B------:R-:W-:Y:S01]  /*27e0*/  IADD3.X R15, PT, PT, R5, R0, RZ, P0, !PT ;  /* 0x00000000050f7210 */ /* 0x000fe200007fe4ff */
[----:B------:R-:W-:Y:S01]  /*27f0*/  IMAD.WIDE.U32 R186, R176, 0x60, RZ ;  /* 0x00000060b0ba7825 */ /* 0x000fe200078e00ff */
[----:B------:R-:W-:-:S03]  /*2800*/  ISETP.GE.AND P0, PT, R12, R239, PT ;  /* 0x000000ef0c00720c */ /* 0x000fc60003f06270 */
[----:B------:R-:W-:-:S04]  /*2810*/  IMAD.WIDE.U32 R182, R176, 0xc0, RZ ;  /* 0x000000c0b0b67825 */ /* 0x000fc800078e00ff */
[----:B------:R-:W-:-:S04]  /*2820*/  IMAD.WIDE.U32 R180, R176, 0xe0, RZ ;  /* 0x000000e0b0b47825 */ /* 0x000fc800078e00ff */
[----:B------:R-:W-:Y:S02]  /*2830*/  IMAD R81, R177, 0xa0, RZ ;  /* 0x000000a0b1517824 */ /* 0x000fe400078e02ff */
[----:B------:R-:W-:Y:S01]  /*2840*/  IMAD.WIDE.U32 R184, R176, 0xa0, RZ ;  /* 0x000000a0b0b87825 */ /* 0x000fe200078e00ff */
[C---:B------:R-:W-:Y:S02]  /*2850*/  IADD3.X R51, PT, PT, R7.reuse, R0, RZ, P1, !PT ;  /* 0x0000000007337210 */ /* 0x040fe40000ffe4ff */
[----:B------:R-:W-:Y:S01]  /*2860*/  P2R R135, PR, RZ, 0x1 ;  /* 0x00000001ff877803 */ /* 0x000fe20000000000 */
[----:B------:R-:W-:Y:S01]  /*2870*/  IMAD.X R101, R7, 0x1, R103, P3 ;  /* 0x0000000107657824 */ /* 0x000fe200018e0667 */
        /* <DEDUP_REMOVED lines=15> */
.L_x_5789:
        /* <DEDUP_REMOVED lines=9> */
[----:B------:R-:W-:Y:S01]  /*2a00*/  ISETP.LT.OR P1, PT, R172, R117, P0 ;  /* 0x00000075ac00720c */ /* 0x000fe20000721670 */
[----:B------:R-:W-:Y:S01]  /*2a10*/  UMOV UR4, URZ ;  /* 0x000000ff00047c82 */ /* 0x000fe20008000000 */
[C---:B------:R-:W-:Y:S01]  /*2a20*/  ISETP.GE.OR P0, PT, R160.reuse, R115, P5 ;  /* 0x00000073a000720c */ /* 0x040fe20002f06670 */
[----:B------:R-:W-:Y:S01]  /*2a30*/  BSSY.RECONVERGENT B1, `(.L_x_5719) ;  /* 0x0000ab5000017945 */ /* 0x000fe20003800200 */
[----:B------:R-:W-:Y:S02]  /*2a40*/  P2R R2, PR, RZ, 0x2 ;  /* 0x00000002ff027803 */ /* 0x000fe40000000000 */
[----:B------:R-:W-:Y:S02]  /*2a50*/  ISETP.LT.OR P4, PT, R160, R117, P0 ;  /* 0x00000075a000720c */ /* 0x000fe40000781670 */
[C---:B------:R-:W-:Y:S02]  /*2a60*/  ISETP.GE.OR P0, PT, R158.reuse, R115, P5 ;  /* 0x000000739e00720c */ /* 0x040fe40002f06670 */
[----:B------:R-:W-:Y:S02]  /*2a70*/  P2R R16, PR, RZ, 0x10 ;  /* 0x00000010ff107803 */ /* 0x000fe40000000000 */
[----:B------:R-:W-:Y:S01]  /*2a80*/  ISETP.LT.OR P0, PT, R158, R117, P0 ;  /* 0x000000759e00720c */ /* 0x000fe20000701670 */
[----:B------:R-:W2:Y:S01]  /*2a90*/  @!P1 LD.E.128 R28, desc[UR6][R98.64] ;  /* 0x00000006621c9980 */ /* 0x000ea2000c101d00 */
[----:B------:R-:W-:Y:S02]  /*2aa0*/  IADD3 R34, P1, PT, R98, R77, RZ ;  /* 0x0000004d62227210 */ /* 0x000fe40007f3e0ff */
[----:B------:R-:W-:Y:S02]  /*2ab0*/  P2R R8, PR, RZ, 0x1 ;  /* 0x00000001ff087803 */ /* 0x000fe40000000000 */
[----:B------:R-:W-:Y:S01]  /*2ac0*/  ISETP.LT.OR P6, PT, R154, R117, P2 ;  /* 0x000000759a00720c */ /* 0x000fe200017c1670 */
[--C-:B------:R-:W-:Y:S01]  /*2ad0*/  IMAD.X R35, R99, 0x1, R76.reuse, P1 ;  /* 0x0000000163237824 */ /* 0x100fe200008e064c */
[----:B----4-:R-:W-:Y:S02]  /*2ae0*/  @!P4 IADD3 R20, P3, PT, R34, R77, RZ ;  /* 0x0000004d2214c210 */ /* 0x010fe40007f7e0ff */
[----:B------:R-:W-:Y:S02]  /*2af0*/  ISETP.NE.AND P2, PT, R8, RZ, PT ;  /* 0x000000ff0800720c */ /* 0x000fe40003f45270 */
[----:B------:R-:W-:Y:S01]  /*2b00*/  LEA R32, P0, R66, R106, 0x1 ;  /* 0x0000006a42207211 */ /* 0x000fe200078008ff */
[----:B------:R-:W-:Y:S01]  /*2b10*/  @!P4 IMAD.X R21, R35, 0x1, R76, P3 ;  /* 0x000000012315c824 */ /* 0x000fe200018e064c */
[----:B------:R-:W-:Y:S02]  /*2b20*/  ISETP.NE.AND P3, PT, R16, RZ, PT ;  /* 0x000000ff1000720c */ /* 0x000fe40003f65270 */
[----:B------:R-:W-:Y:S02]  /*2b30*/  LEA.HI.X R33, R66, R107, R67, 0x1, P0 ;  /* 0x0000006b42217211 */ /* 0x000fe400000f0c43 */
[----:B------:R-:W-:Y:S02]  /*2b40*/  @!P4 LEA R46, P1, R230, R32, 0x5 ;  /* 0x00000020e62ec211 */ /* 0x000fe400078228ff */
[----:B------:R-:W-:Y:S02]  /*2b50*/  P2R R135, PR, RZ, 0x20 ;  /* 0x00000020ff877803 */ /* 0x000fe40000000000 */
[----:B------:R-:W-:Y:S02]  /*2b60*/  P2R R3, PR, RZ, 0x40 ;  /* 0x00000040ff037803 */ /* 0x000fe40000000000 */
        /* <DEDUP_REMOVED lines=282> */
.L_x_5720:
        /* <DEDUP_REMOVED lines=71> */
.L_x_5724:
[----:B------:R-:W-:Y:S05]  /*4180*/  BSYNC.RECONVERGENT B0 ;  /* 0x0000000000007941 */ /* 0x000fea0003800200 */
.L_x_5723:
        /* <DEDUP_REMOVED lines=52> */
.L_x_5726:
[----:B------:R-:W-:Y:S05]  /*44d0*/  BSYNC.RECONVERGENT B0 ;  /* 0x0000000000007941 */ /* 0x000fea0003800200 */
.L_x_5725:
        /* <DEDUP_REMOVED lines=53> */
.L_x_5728:
[----:B------:R-:W-:Y:S05]  /*4830*/  BSYNC.RECONVERGENT B0 ;  /* 0x0000000000007941 */ /* 0x000fea0003800200 */
.L_x_5727:
        /* <DEDUP_REMOVED lines=55> */
.L_x_5730:
[----:B------:R-:W-:Y:S05]  /*4bb0*/  BSYNC.RECONVERGENT B0 ;  /* 0x0000000000007941 */ /* 0x000fea0003800200 */
.L_x_5729:
        /* <DEDUP_REMOVED lines=58> */
.L_x_5732:
[----:B------:R-:W-:Y:S05]  /*4f60*/  BSYNC.RECONVERGENT B0 ;  /* 0x0000000000007941 */ /* 0x000fea0003800200 */
.L_x_5731:
        /* <DEDUP_REMOVED lines=54> */
.L_x_5734:
[----:B------:R-:W-:Y:S05]  /*52d0*/  BSYNC.RECONVERGENT B0 ;  /* 0x0000000000007941 */ /* 0x000fea0003800200 */
.L_x_5733:
        /* <DEDUP_REMOVED lines=58> */
.L_x_5736:
[----:B------:R-:W-:Y:S05]  /*5680*/  BSYNC.RECONVERGENT B0 ;  /* 0x0000000000007941 */ /* 0x000fea0003800200 */
.L_x_5735:
        /* <DEDUP_REMOVED lines=56> */
.L_x_5738:
[----:B------:R-:W-:Y:S05]  /*5a10*/  BSYNC.RECONVERGENT B0 ;  /* 0x0000000000007941 */ /* 0x000fea0003800200 */
.L_x_5737:
        /* <DEDUP_REMOVED lines=58> */
.L_x_5740:
[----:B------:R-:W-:Y:S05]  /*5dc0*/  BSYNC.RECONVERGENT B0 ;  /* 0x0000000000007941 */ /* 0x000fea0003800200 */
.L_x_5739:
        /* <DEDUP_REMOVED lines=54> */
.L_x_5742:
[----:B------:R-:W-:Y:S05]  /*6130*/  BSYNC.RECONVERGENT B0 ;  /* 0x0000000000007941 */ /* 0x000fea0003800200 */
.L_x_5741:
        /* <DEDUP_REMOVED lines=67> */
.L_x_5744:
[----:B------:R-:W-:Y:S05]  /*6570*/  BSYNC.RECONVERGENT B0 ;  /* 0x0000000000007941 */ /* 0x000fea0003800200 */
.L_x_5743:
        /* <DEDUP_REMOVED lines=55> */
.L_x_5746:
[----:B------:R-:W-:Y:S05]  /*68f0*/  BSYNC.RECONVERGENT B0 ;  /* 0x0000000000007941 */ /* 0x000fea0003800200 */
.L_x_5745:
        /* <DEDUP_REMOVED lines=55> */
.L_x_5748:
[----:B------:R-:W-:Y:S05]  /*6c70*/  BSYNC.RECONVERGENT B0 ;  /* 0x0000000000007941 */ /* 0x000fea0003800200 */
.L_x_5747:
        /* <DEDUP_REMOVED lines=55> */
.L_x_5750:
[----:B------:R-:W-:Y:S05]  /*6ff0*/  BSYNC.RECONVERGENT B0 ;  /* 0x0000000000007941 */ /* 0x000fea0003800200 */
.L_x_5749:
        /* <DEDUP_REMOVED lines=55> */
.L_x_5752:
[----:B------:R-:W-:Y:S05]  /*7370*/  BSYNC.RECONVERGENT B0 ;  /* 0x0000000000007941 */ /* 0x000fea0003800200 */
.L_x_5751:
        /* <DEDUP_REMOVED lines=55> */
.L_x_5754:
[----:B------:R-:W-:Y:S05]  /*76f0*/  BSYNC.RECONVERGENT B0 ;  /* 0x0000000000007941 */ /* 0x000fea0003800200 */
.L_x_5753:
[----:B------:R-:W5:Y:S02]  /*7700*/  LD.E R3, desc[UR6][R164.64+0xd0] ;  /* 0x0000d006a4037980 */ /* 0x000f64000c101900 */
[----:B-----5:R-:W-:Y:S05]  /*7710*/  IMAD.U32 R3, R3, -0x80, RZ ;  /* 0xffffff8003037824 */ /* 0x020fea00078e00ff */
[C---:B------:R-:W-:Y:S02]  /*7720*/  LEA R14, P1, R3.reuse, R14, 0x1 ;  /* 0x0000000e030e7211 */ /* 0x040fe400078208ff */
[C---:B------:R-:W-:Y:S02]  /*7730*/  LEA R50, P0, R3.reuse, R50, 0x1 ;  /* 0x0000003203327211 */ /* 0x040fe400078008ff */
[C---:B------:R-:W-:Y:S02]  /*7740*/  LEA.HI.X.SX32 R15, R3.reuse, R15, 0x1, P1 ;  /* 0x0000000f030f7211 */ /* 0x040fe400008f0eff */
[----:B------:R-:W-:Y:S01]  /*7750*/  LEA.HI.X.SX32 R51, R3, R51, 0x1, P0 ;  /* 0x0000003303337211 */ /* 0x000fe200000f0eff */
[----:B------:R-:W-:Y:S05]  /*7760*/  BRA `(.L_x_5721) ;  /* 0x0000005c00847947 */ /* 0x000fea0003800000 */
.L_x_5722:
        /* <DEDUP_REMOVED lines=95> */
.L_x_5756:
[----:B------:R-:W-:Y:S05]  /*7d60*/  BSYNC.RECONVERGENT B0 ;  /* 0x0000000000007941 */ /* 0x000fea0003800200 */
.L_x_5755:
        /* <DEDUP_REMOVED lines=21> */
[----:B------:R-:W-:Y:S03]  /*7ec0*/  @!P0 IADD3 R38, P2, PT, R139, R102, RZ ;  /* 0x000000668b268210 */ /* 0x000fe60007f5e0ff */
[----:B------:R-:W4:Y:S02]  /*7ed0*/  @!P0 LD.E.128 R56, desc[UR6][R192.64] ;  /* 0x00000006c0388980 */ /* 0x000f24000c101d00 */
[----:B------:R-:W-:Y:S01]  /*7ee0*/  @!P0 IMAD.X R39, R190, 0x1, R103, P2 ;  /* 0x00000001be278824 */ /* 0x000fe200010e0667 */
[----:B------:R-:W-:Y:S02]  /*7ef0*/  PLOP3.LUT P2, PT, PT, PT, PT, 0x80, 0x8 ;  /* 0x000000000008781c */ /* 0x000fe40003f4f070 */
[----:B------:R-:W-:Y:S03]  /*7f00*/  @!P0 PLOP3.LUT P2, PT, P1, PT, PT, 0x80, 0x8 ;  /* 0x000000000008881c */ /* 0x000fe60000f4f070 */
        /* <DEDUP_REMOVED lines=66> */
.L_x_5758:
[----:B------:R-:W-:Y:S05]  /*8330*/  BSYNC.RECONVERGENT B0 ;  /* 0x0000000000007941 */ /* 0x000fea0003800200 */
.L_x_5757:
        /* <DEDUP_REMOVED lines=96> */
.L_x_5760:
[----:B------:R-:W-:Y:S05]  /*8940*/  BSYNC.RECONVERGENT B0 ;  /* 0x0000000000007941 */ /* 0x000fea0003800200 */
.L_x_5759:
        /* <DEDUP_REMOVED lines=89> */
.L_x_5762:
[----:B------:R-:W-:Y:S05]  /*8ee0*/  BSYNC.RECONVERGENT B0 ;  /* 0x0000000000007941 */ /* 0x000fea0003800200 */
.L_x_5761:
        /* <DEDUP_REMOVED lines=10> */
[----:B------:R-:W3:Y:S01]  /*8f90*/  @!P0 LD.E.128 R24, desc[UR6][R24.64] ;  /* 0x0000000618188980 */ /* 0x000ee2000c101d00 */
[----:B------:R-:W-:Y:S01]  /*8fa0*/  @!P0 SHF.L.U32 R139, R141, 0x1, RZ ;  /* 0x000000018d8b8819 */ /* 0x000fe200000006ff */
[----:B------:R-:W-:Y:S03]  /*8fb0*/  @!P0 IMAD.X R190, R111, 0x1, R190, P2 ;  /* 0x000000016fbe8824 */ /* 0x000fe600010e06be */
[----:B------:R-:W-:Y:S02]  /*8fc0*/  @!P0 IADD3 R192, P2, PT, R139, R100, RZ ;  /* 0x000000648bc08210 */ /* 0x000fe40007f5e0ff */
[----:B------:R-:W-:Y:S05]  /*8fd0*/  @!P0 SHF.L.U64.HI R190, R141, 0x1, R190 ;  /* 0x000000018dbe8819 */ /* 0x000fea00000102be */
        /* <DEDUP_REMOVED lines=75> */
.L_x_5764:
[----:B------:R-:W-:Y:S05]  /*9490*/  BSYNC.RECONVERGENT B0 ;  /* 0x0000000000007941 */ /* 0x000fea0003800200 */
.L_x_5763:
        /* <DEDUP_REMOVED lines=93> */
.L_x_5766:
[----:B------:R-:W-:Y:S05]  /*9a70*/  BSYNC.RECONVERGENT B0 ;  /* 0x0000000000007941 */ /* 0x000fea0003800200 */
.L_x_5765:
        /* <DEDUP_REMOVED lines=90> */
.L_x_5768:
[----:B------:R-:W-:Y:S05]  /*a020*/  BSYNC.RECONVERGENT B0 ;  /* 0x0000000000007941 */ /* 0x000fea0003800200 */
.L_x_5767:
        /* <DEDUP_REMOVED lines=93> */
.L_x_5770:
[----:B------:R-:W-:Y:S05]  /*a600*/  BSYNC.RECONVERGENT B0 ;  /* 0x0000000000007941 */ /* 0x000fea0003800200 */
.L_x_5769:
        /* <DEDUP_REMOVED lines=93> */
.L_x_5772:
[----:B------:R-:W-:Y:S05]  /*abe0*/  BSYNC.RECONVERGENT B0 ;  /* 0x0000000000007941 */ /* 0x000fea0003800200 */
.L_x_5771:
        /* <DEDUP_REMOVED lines=93> */
.L_x_5774:
[----:B------:R-:W-:Y:S05]  /*b1c0*/  BSYNC.RECONVERGENT B0 ;  /* 0x0000000000007941 */ /* 0x000fea0003800200 */
.L_x_5773:
        /* <DEDUP_REMOVED lines=91> */
.L_x_5776:
[----:B------:R-:W-:Y:S05]  /*b780*/  BSYNC.RECONVERGENT B0 ;  /* 0x0000000000007941 */ /* 0x000fea0003800200 */
.L_x_5775:
        /* <DEDUP_REMOVED lines=94> */
.L_x_5778:
[----:B------:R-:W-:Y:S05]  /*bd70*/  BSYNC.RECONVERGENT B0 ;  /* 0x0000000000007941 */ /* 0x000fea0003800200 */
.L_x_5777:
        /* <DEDUP_REMOVED lines=94> */
.L_x_5780:
[----:B------:R-:W-:Y:S05]  /*c360*/  BSYNC.RECONVERGENT B0 ;  /* 0x0000000000007941 */ /* 0x000fea0003800200 */
.L_x_5779:
        /* <DEDUP_REMOVED lines=94> */
.L_x_5782:
[----:B------:R-:W-:Y:S05]  /*c950*/  BSYNC.RECONVERGENT B0 ;  /* 0x0000000000007941 */ /* 0x000fea0003800200 */
.L_x_5781:
        /* <DEDUP_REMOVED lines=95> */
.L_x_5784:
[----:B------:R-:W-:Y:S05]  /*cf50*/  BSYNC.RECONVERGENT B0 ;  /* 0x0000000000007941 */ /* 0x000fea0003800200 */
.L_x_5783:
        /* <DEDUP_REMOVED lines=91> */
.L_x_5786:
[----:B------:R-:W-:Y:S05]  /*d510*/  BSYNC.RECONVERGENT B0 ;  /* 0x0000000000007941 */ /* 0x000fea0003800200 */
.L_x_5785:
[----:B------:R-:W5:Y:S02]  /*d520*/  LD.E R3, desc[UR6][R164.64+0xd0] ;  /* 0x0000d006a4037980 */ /* 0x000f64000c101900 */
[----:B-----5:R-:W-:Y:S05]  /*d530*/  IMAD.U32 R3, R3, -0x80, RZ ;  /* 0xffffff8003037824 */ /* 0x020fea00078e00ff */
[C---:B------:R-:W-:Y:S02]  /*d540*/  LEA R102, P1, R3.reuse, R102, 0x1 ;  /* 0x0000006603667211 */ /* 0x040fe400078208ff */
[C---:B------:R-:W-:Y:S02]  /*d550*/  LEA R100, P0, R3.reuse, R100, 0x1 ;  /* 0x0000006403647211 */ /* 0x040fe400078008ff */
[C---:B------:R-:W-:Y:S02]  /*d560*/  LEA.HI.X.SX32 R103, R3.reuse, R103, 0x1, P1 ;  /* 0x0000006703677211 */ /* 0x040fe400008f0eff */
[----:B------:R-:W-:Y:S09]  /*d570*/  LEA.HI.X.SX32 R101, R3, R101, 0x1, P0 ;  /* 0x0000006503657211 */ /* 0x000ff200000f0eff */
.L_x_5721:
[----:B------:R-:W-:Y:S05]  /*d580*/  BSYNC.RECONVERGENT B1 ;  /* 0x0000000000017941 */ /* 0x000fea0003800200 */
.L_x_5719:
        /* <DEDUP_REMOVED lines=101> */
.L_x_5788:
[----:B------:R-:W-:Y:S05]  /*dbe0*/  BSYNC.RECONVERGENT B0 ;  /* 0x0000000000007941 */ /* 0x000fea0003800200 */
.L_x_5787:
[----:B------:R-:W-:Y:S11]  /*dbf0*/  ISETP.GT.AND P0, PT, R116, R71, PT ;  /* 0x000000477400720c */ /* 0x000ff60003f04270 */
[----:B------:R-:W-:Y:S02]  /*dc00*/  @!UPT UIADD3 URZ, UPT, UPT, URZ, URZ, URZ ;  /* 0x000000fffffff290 */ /* 0x000fe4000fffe0ff */
[----:B------:R-:W-:Y:S05]  /*dc10*/  @P0 BRA `(.L_x_5789) ;  /* 0xffffff4c00540947 */ /* 0x000fea000383ffff */
.L_x_5718:
        /* <DEDUP_REMOVED lines=19> */
.L_x_5794:
[----:B------:R2:W-:Y:S02]  /*dd50*/  STS.128 [R63], RZ ;  /* 0x000000ff3f007388 */ /* 0x0005e40000000c00 */
.L_x_5793:
[----:B------:R-:W-:Y:S05]  /*dd60*/  BSYNC.RECONVERGENT B0 ;  /* 0x0000000000007941 */ /* 0x000fea0003800200 */
.L_x_5792:
        /* <DEDUP_REMOVED lines=17> */
.L_x_5796:
[----:B------:R-:W-:Y:S05]  /*de80*/  BSYNC.RECONVERGENT B0 ;  /* 0x0000000000007941 */ /* 0x000fea0003800200 */
.L_x_5795:
        /* <DEDUP_REMOVED lines=11> */
.L_x_5798:
[----:B------:R-:W-:Y:S05]  /*df40*/  BSYNC.RECONVERGENT B0 ;  /* 0x0000000000007941 */ /* 0x000fea0003800200 */
.L_x_5797:
        /* <DEDUP_REMOVED lines=11> */
.L_x_5791:
[----:B------:R-:W2:Y:S04]  /*e000*/  LD.E.64 R4, desc[UR6][R164.64+0xf0] ;  /* 0x0000f006a4047980 */ /* 0x000ea8000c101b00 */
[----:B------:R-:W3:Y:S04]  /*e010*/  LD.E.U8 R0, desc[UR6][R164.64+0x1b3] ;  /* 0x0001b306a4007980 */ /* 0x000ee8000c101100 */
[----:B------:R1:W5:Y:S04]  /*e020*/  LD.E.64 R32, desc[UR6][R164.64+0x148] ;  /* 0x00014806a4207980 */ /* 0x000368000c101b00 */
[----:B------:R1:W5:Y:S01]  /*e030*/  LD.E.64 R30, desc[UR6][R164.64+0x150] ;  /* 0x00015006a41e7980 */ /* 0x000362000c101b00 */
[----:B--2---:R-:W-:-:S04]  /*e040*/  ISETP.NE.U32.AND P0, PT, R4, RZ, PT ;  /* 0x000000ff0400720c */ /* 0x004fc80003f05070 */
[----:B------:R-:W-:-:S13]  /*e050*/  ISETP.NE.AND.EX P0, PT, R5, RZ, PT, P0 ;  /* 0x000000ff0500720c */ /* 0x000fda0003f05300 */
[----:B------:R-:W-:Y:S01]  /*e060*/  @P0 IADD3 R6, P1, PT, R4, R74, RZ ;  /* 0x0000004a04060210 */ /* 0x000fe20007f3e0ff */
[----:B------:R-:W-:-:S04]  /*e070*/  IMAD.MOV.U32 R4, RZ, RZ, RZ ;  /* 0x000000ffff047224 */ /* 0x000fc800078e00ff */
[----:B------:R-:W-:-:S05]  /*e080*/  @P0 IMAD.X R7, R5, 0x1, R72, P1 ;  /* 0x0000000105070824 */ /* 0x000fca00008e0648 */
        /* <DEDUP_REMOVED lines=70> */
.L_x_5805:
[----:B------:R-:W-:Y:S05]  /*e4f0*/  BSYNC.RECONVERGENT B0 ;  /* 0x0000000000007941 */ /* 0x000fea0003800200 */
.L_x_5804:
[----:B-----5:R3:W-:Y:S01]  /*e500*/  STS.128 [R63], R8 ;  /* 0x000000083f007388 */ /* 0x0207e20000000c00 */
[----:B------:R-:W-:Y:S05]  /*e510*/  BRA `(.L_x_5802) ;  /* 0x0000000000047947 */ /* 0x000fea0003800000 */
.L_x_5803:
[----:B------:R2:W-:Y:S02]  /*e520*/  STS.128 [R63], RZ ;  /* 0x000000ff3f007388 */ /* 0x0005e40000000c00 */
.L_x_5802:
[----:B------:R-:W-:Y:S05]  /*e530*/  BSYNC.RECONVERGENT B1 ;  /* 0x0000000000017941 */ /* 0x000fea0003800200 */
.L_x_5801:
        /* <DEDUP_REMOVED lines=51> */
.L_x_5809:
[----:B------:R-:W-:Y:S05]  /*e870*/  BSYNC.RECONVERGENT B0 ;  /* 0x0000000000007941 */ /* 0x000fea0003800200 */
.L_x_5808:
[----:B-----5:R1:W-:Y:S02]  /*e880*/  STS.128 [R63+0x800], R8 ;  /* 0x000800083f007388 */ /* 0x0203e40000000c00 */
.L_x_5807:
[----:B------:R-:W-:Y:S05]  /*e890*/  BSYNC.RECONVERGENT B1 ;  /* 0x0000000000017941 */ /* 0x000fea0003800200 */
.L_x_5806:
        /* <DEDUP_REMOVED lines=51> */
.L_x_5813:
[----:B------:R-:W-:Y:S05]  /*ebd0*/  BSYNC.RECONVERGENT B0 ;  /* 0x0000000000007941 */ /* 0x000fea0003800200 */
.L_x_5812:
[----:B-----5:R1:W-:Y:S02]  /*ebe0*/  STS.128 [R63+0x1000], R8 ;  /* 0x001000083f007388 */ /* 0x0203e40000000c00 */
.L_x_5811:
[----:B------:R-:W-:Y:S05]  /*ebf0*/  BSYNC.RECONVERGENT B1 ;  /* 0x0000000000017941 */ /* 0x000fea0003800200 */
.L_x_5810:
        /* <DEDUP_REMOVED lines=14> */
[C---:B----45:R-:W-:Y:S01]  /*ece0*/  SHF.L.U32 R23, R11.reuse, 0x10, RZ ;  /* 0x000000100b177819 */ /* 0x070fe200000006ff */
        /* <DEDUP_REMOVED lines=36> */
.L_x_5815:
[----:B------:R-:W-:Y:S05]  /*ef30*/  BSYNC.RECONVERGENT B0 ;  /* 0x0000000000007941 */ /* 0x000fea0003800200 */
.L_x_5814:
[----:B-----5:R1:W-:Y:S01]  /*ef40*/  STS.128 [R63+0x1800], R8 ;  /* 0x001800083f007388 */ /* 0x0203e20000000c00 */
[----:B------:R-:W-:Y:S05]  /*ef50*/  BRA `(.L_x_5799) ;  /* 0x0000001400e07947 */ /* 0x000fea0003800000 */
.L_x_5800:
        /* <DEDUP_REMOVED lines=94> */
.L_x_5820:
[----:B------:R-:W-:Y:S05]  /*f540*/  BSYNC.RECONVERGENT B0 ;  /* 0x0000000000007941 */ /* 0x000fea0003800200 */
.L_x_5819:
[----:B-----5:R2:W-:Y:S01]  /*f550*/  STS.128 [R63], R20 ;  /* 0x000000143f007388 */ /* 0x0205e20000000c00 */
[----:B------:R-:W-:Y:S05]  /*f560*/  BRA `(.L_x_5817) ;  /* 0x0000000000047947 */ /* 0x000fea0003800000 */
.L_x_5818:
[----:B------:R3:W-:Y:S02]  /*f570*/  STS.128 [R63], RZ ;  /* 0x000000ff3f007388 */ /* 0x0007e40000000c00 */
.L_x_5817:
[----:B------:R-:W-:Y:S05]  /*f580*/  BSYNC.RECONVERGENT B1 ;  /* 0x0000000000017941 */ /* 0x000fea0003800200 */
.L_x_5816:
        /* <DEDUP_REMOVED lines=88> */
.L_x_5824:
[----:B------:R-:W-:Y:S05]  /*fb10*/  BSYNC.RECONVERGENT B0 ;  /* 0x0000000000007941 */ /* 0x000fea0003800200 */
.L_x_5823:
[----:B-----5:R4:W-:Y:S02]  /*fb20*/  STS.128 [R63+0x800], R20 ;  /* 0x000800143f007388 */ /* 0x0209e40000000c00 */
.L_x_5822:
[----:B------:R-:W-:Y:S05]  /*fb30*/  BSYNC.RECONVERGENT B1 ;  /* 0x0000000000017941 */ /* 0x000fea0003800200 */
.L_x_5821:
        /* <DEDUP_REMOVED lines=90> */
.L_x_5828:
[----:B------:R-:W-:Y:S05]  /*100e0*/  BSYNC.RECONVERGENT B0 ;  /* 0x0000000000007941 */ /* 0x000fea0003800200 */
.L_x_5827:
[----:B-----5:R4:W-:Y:S02]  /*100f0*/  STS.128 [R63+0x1000], R20 ;  /* 0x001000143f007388 */ /* 0x0209e40000000c00 */
.L_x_5826:
[----:B------:R-:W-:Y:S05]  /*10100*/  BSYNC.RECONVERGENT B1 ;  /* 0x0000000000017941 */ /* 0x000fea0003800200 */
.L_x_5825:
        /* <DEDUP_REMOVED lines=91> */
.L_x_5830:
[----:B------:R-:W-:Y:S05]  /*106c0*/  BSYNC.RECONVERGENT B0 ;  /* 0x0000000000007941 */ /* 0x000fea0003800200 */
.L_x_5829:
[----:B-----5:R1:W-:Y:S02]  /*106d0*/  STS.128 [R63+0x1800], R4 ;  /* 0x001800043f007388 */ /* 0x0203e40000000c00 */
.L_x_5799:
[----:B------:R-:W-:Y:S05]  /*106e0*/  BSYNC.RECONVERGENT B2 ;  /* 0x0000000000027941 */ /* 0x000fea0003800200 */
.L_x_5790:
[----:B-1----:R-:W-:Y:S01]  /*106f0*/  IADD3 R3, PT, PT, -R70, R61, RZ ;  /* 0x0000003d46037210 */ /* 0x002fe20007ffe1ff */
        /* <DEDUP_REMOVED lines=10> */
.L_x_5833:
[----:B------:R1:W-:Y:S02]  /*107a0*/  STS.128 [R63+0x2000], RZ ;  /* 0x002000ff3f007388 */ /* 0x0003e40000000c00 */
.L_x_5832:
[----:B------:R-:W-:Y:S05]  /*107b0*/  BSYNC.RECONVERGENT B0 ;  /* 0x0000000000007941 */ /* 0x000fea0003800200 */
.L_x_5831:
[----:B------:R-:W-:Y:S01]  /*107c0*/  ISETP.GE.AND P1, PT, R26, R3, PT ;  /* 0x000000031a00720c */ /* 0x000fe20003f26270 */
[----:B------:R-:W-:Y:S01]  /*107d0*/  BSSY.RECONVERGENT B0, `(.L_x_5834) ;  /* 0x000000c000007945 */ /* 0x000fe20003800200 */
[----:B---3-5:R-:W-:-:S04]  /*107e0*/  LEA R30, P0, R68, R232, 0x1 ;  /* 0x000000e8441e7211 */ /* 0x028fc800078008ff */
        /* <DEDUP_REMOVED lines=9> */
.L_x_5836:
[----:B------:R3:W-:Y:S02]  /*10880*/  STS.128 [R63+0x2800], RZ ;  /* 0x002800ff3f007388 */ /* 0x0007e40000000c00 */
.L_x_5835:
[----:B------:R-:W-:Y:S05]  /*10890*/  BSYNC.RECONVERGENT B0 ;  /* 0x0000000000007941 */ /* 0x000fea0003800200 */
.L_x_5834:
[----:B------:R-:W-:Y:S01]  /*108a0*/  ISETP.GE.AND P0, PT, R28, R3, PT ;  /* 0x000000031c00720c */ /* 0x000fe20003f06270 */
[----:B------:R-:W-:-:S12]  /*108b0*/  BSSY.RECONVERGENT B0, `(.L_x_5837) ;  /* 0x000000c000007945 */ /* 0x000fd80003800200 */
        /* <DEDUP_REMOVED lines=10> */
.L_x_5839:
[----:B------:R1:W-:Y:S02]  /*10960*/  STS.128 [R63+0x3000], RZ ;  /* 0x003000ff3f007388 */ /* 0x0003e40000000c00 */
.L_x_5838:
[----:B------:R-:W-:Y:S05]  /*10970*/  BSYNC.RECONVERGENT B0 ;  /* 0x0000000000007941 */ /* 0x000fea0003800200 */
.L_x_5837:
        /* <DEDUP_REMOVED lines=12> */
.L_x_5842:
[----:B------:R1:W-:Y:S02]  /*10a40*/  STS.128 [R63+0x3800], RZ ;  /* 0x003800ff3f007388 */ /* 0x0003e40000000c00 */
.L_x_5841:
[----:B------:R-:W-:Y:S05]  /*10a50*/  BSYNC.RECONVERGENT B0 ;  /* 0x0000000000007941 */ /* 0x000fea0003800200 */
.L_x_5840:
        /* <DEDUP_REMOVED lines=16> */
.L_x_5845:
[----:B------:R1:W-:Y:S02]  /*10b60*/  STS.128 [R63+0x4000], RZ ;  /* 0x004000ff3f007388 */ /* 0x0003e40000000c00 */
.L_x_5844:
[----:B------:R-:W-:Y:S05]  /*10b70*/  BSYNC.RECONVERGENT B0 ;  /* 0x0000000000007941 */ /* 0x000fea0003800200 */
.L_x_5843:
        /* <DEDUP_REMOVED lines=13> */
.L_x_5848:
[----:B------:R4:W-:Y:S02]  /*10c50*/  STS.128 [R63+0x4800], RZ ;  /* 0x004800ff3f007388 */ /* 0x0009e40000000c00 */
.L_x_5847:
[----:B------:R-:W-:Y:S05]  /*10c60*/  BSYNC.RECONVERGENT B0 ;  /* 0x0000000000007941 */ /* 0x000fea0003800200 */
.L_x_5846:
        /* <DEDUP_REMOVED lines=16> */
.L_x_5851:
[----:B------:R1:W-:Y:S02]  /*10d70*/  STS.128 [R63+0x5000], RZ ;  /* 0x005000ff3f007388 */ /* 0x0003e40000000c00 */
.L_x_5850:
[----:B------:R-:W-:Y:S05]  /*10d80*/  BSYNC.RECONVERGENT B0 ;  /* 0x0000000000007941 */ /* 0x000fea0003800200 */
.L_x_5849:
        /* <DEDUP_REMOVED lines=16> */
.L_x_5854:
[----:B------:R1:W-:Y:S02]  /*10e90*/  STS.128 [R63+0x5800], RZ ;  /* 0x005800ff3f007388 */ /* 0x0003e40000000c00 */
.L_x_5853:
[----:B------:R-:W-:Y:S05]  /*10ea0*/  BSYNC.RECONVERGENT B0 ;  /* 0x0000000000007941 */ /* 0x000fea0003800200 */
.L_x_5852:
[----:B------:R-:W-:Y:S01]  /*10eb0*/  LOP3.LUT R16, R172, 0x80, RZ, 0xfc, !PT ;  /* 0x00000080ac107812 */ /* 0x000fe200078efcff */
        /* <DEDUP_REMOVED lines=15> */
.L_x_5857:
[----:B------:R1:W-:Y:S02]  /*10fb0*/  STS.128 [R63+0x6000], RZ ;  /* 0x006000ff3f007388 */ /* 0x0003e40000000c00 */
.L_x_5856:
[----:B------:R-:W-:Y:S05]  /*10fc0*/  BSYNC.RECONVERGENT B0 ;  /* 0x0000000000007941 */ /* 0x000fea0003800200 */
.L_x_5855:
[----:B------:R-:W-:Y:S01]  /*10fd0*/  IADD3 R14, PT, PT, R172, 0x90, RZ ;  /* 0x00000090ac0e7810 */ /* 0x000fe20007ffe0ff */
[----:B------:R-:W-:Y:S03]  /*10fe0*/  BSSY.RECONVERGENT B0, `(.L_x_5858) ;  /* 0x000000d000007945 */ /* 0x000fe60003800200 */
[----:B------:R-:W-:-:S13]  /*10ff0*/  ISETP.GE.AND P0, PT, R14, R3, PT ;  /* 0x000000030e00720c */ /* 0x000fda0003f06270 */
        /* <DEDUP_REMOVED lines=10> */
.L_x_5860:
[----:B------:R1:W-:Y:S02]  /*110a0*/  STS.128 [R63+0x6800], RZ ;  /* 0x006800ff3f007388 */ /* 0x0003e40000000c00 */
.L_x_5859:
[----:B------:R-:W-:Y:S05]  /*110b0*/  BSYNC.RECONVERGENT B0 ;  /* 0x0000000000007941 */ /* 0x000fea0003800200 */
.L_x_5858:
        /* <DEDUP_REMOVED lines=16> */
.L_x_5863:
[----:B------:R1:W-:Y:S02]  /*111c0*/  STS.128 [R63+0x7000], RZ ;  /* 0x007000ff3f007388 */ /* 0x0003e40000000c00 */
.L_x_5862:
[----:B------:R-:W-:Y:S05]  /*111d0*/  BSYNC.RECONVERGENT B0 ;  /* 0x0000000000007941 */ /* 0x000fea0003800200 */
.L_x_5861:
        /* <DEDUP_REMOVED lines=16> */
.L_x_5866:
[----:B------:R1:W-:Y:S02]  /*112e0*/  STS.128 [R63+0x7800], RZ ;  /* 0x007800ff3f007388 */ /* 0x0003e40000000c00 */
.L_x_5865:
[----:B------:R-:W-:Y:S05]  /*112f0*/  BSYNC.RECONVERGENT B0 ;  /* 0x0000000000007941 */ /* 0x000fea0003800200 */
.L_x_5864:
        /* <DEDUP_REMOVED lines=16> */
.L_x_5869:
[----:B------:R1:W-:Y:S02]  /*11400*/  STS.128 [R63+0x8000], RZ ;  /* 0x008000ff3f007388 */ /* 0x0003e40000000c00 */
.L_x_5868:
[----:B------:R-:W-:Y:S05]  /*11410*/  BSYNC.RECONVERGENT B0 ;  /* 0x0000000000007941 */ /* 0x000fea0003800200 */
.L_x_5867:
[----:B-12---:R-:W-:Y:S01]  /*11420*/  IADD3 R4, PT, PT, R172, 0xd0, RZ ;  /* 0x000000d0ac047810 */ /* 0x006fe20007ffe0ff */
        /* <DEDUP_REMOVED lines=15> */
.L_x_5872:
[----:B------:R1:W-:Y:S02]  /*11520*/  STS.128 [R63+0x8800], RZ ;  /* 0x008800ff3f007388 */ /* 0x0003e40000000c00 */
.L_x_5871:
[----:B------:R-:W-:Y:S05]  /*11530*/  BSYNC.RECONVERGENT B0 ;  /* 0x0000000000007941 */ /* 0x000fea0003800200 */
.L_x_5870:
[----:B------:R-:W-:Y:S01]  /*11540*/  IADD3 R2, PT, PT, R172, 0xe0, RZ ;  /* 0x000000e0ac027810 */ /* 0x000fe20007ffe0ff */
        /* <DEDUP_REMOVED lines=15> */
.L_x_5875:
[----:B------:R1:W-:Y:S02]  /*11640*/  STS.128 [R63+0x9000], RZ ;  /* 0x009000ff3f007388 */ /* 0x0003e40000000c00 */
.L_x_5874:
[----:B------:R-:W-:Y:S05]  /*11650*/  BSYNC.RECONVERGENT B0 ;  /* 0x0000000000007941 */ /* 0x000fea0003800200 */
.L_x_5873:
        /* <DEDUP_REMOVED lines=14> */
.L_x_5878:
[----:B------:R1:W-:Y:S02]  /*11740*/  STS.128 [R63+0x9800], RZ ;  /* 0x009800ff3f007388 */ /* 0x0003e40000000c00 */
.L_x_5877:
[----:B------:R-:W-:Y:S05]  /*11750*/  BSYNC.RECONVERGENT B0 ;  /* 0x0000000000007941 */ /* 0x000fea0003800200 */
.L_x_5876:
[----:B------:R-:W2:Y:S04]  /*11760*/  LD.E.64 R34, desc[UR6][R164.64+0x1c0] ;  /* 0x0001c006a4227980 */ /* 0x000ea8000c101b00 */
[----:B---3--:R-:W3:Y:S01]  /*11770*/  LD.E.64 R30, desc[UR6][R164.64+0x1b8] ;  /* 0x0001b806a41e7980 */ /* 0x008ee2000c101b00 */
[----:B------:R-:W-:-:S03]  /*11780*/  MOV R168, R240 ;  /* 0x000000f000a87202 */ /* 0x000fc60000000f00 */
[----:B------:R-:W5:Y:S04]  /*11790*/  LD.E R5, desc[UR6][R164.64+0xd8] ;  /* 0x0000d806a4057980 */ /* 0x000f68000c101900 */
[----:B------:R-:W0:Y:S01]  /*117a0*/  LDGDEPBAR ;  /* 0x00000000000079af */ /* 0x000e220000000000 */
[----:B--2---:R-:W-:-:S04]  /*117b0*/  IMAD.WIDE.U32 R32, R241, R34, R168 ;  /* 0x00000022f1207225 */ /* 0x004fc800078e00a8 */
[----:B------:R-:W-:Y:S01]  /*117c0*/  IMAD R0, R35, R241, RZ ;  /* 0x000000f123007224 */ /* 0x000fe200078e02ff */
[----:B---3--:R-:W-:-:S04]  /*117d0*/  LEA R30, P0, R32, R30, 0x2 ;  /* 0x0000001e201e7211 */ /* 0x008fc800078010ff */
[----:B------:R-:W-:-:S04]  /*117e0*/  IADD3 R0, PT, PT, R33, R0, RZ ;  /* 0x0000000021007210 */ /* 0x000fc80007ffe0ff */
        /* <DEDUP_REMOVED lines=15> */
.L_x_5881:
[----:B------:R3:W-:Y:S01]  /*118e0*/  STS.128 [R63+0xa000], RZ ;  /* 0x00a000ff3f007388 */ /* 0x0007e20000000c00 */
[----:B------:R-:W-:Y:S05]  /*118f0*/  BRA `(.L_x_5882) ;  /* 0x0000000000047947 */ /* 0x000fea0003800000 */
.L_x_5880:
[----:B------:R2:W-:Y:S02]  /*11900*/  STS.128 [R63+0xa000], RZ ;  /* 0x00a000ff3f007388 */ /* 0x0005e40000000c00 */
.L_x_5882:
[----:B------:R-:W-:Y:S05]  /*11910*/  BSYNC.RECONVERGENT B0 ;  /* 0x0000000000007941 */ /* 0x000fea0003800200 */
.L_x_5879:
        /* <DEDUP_REMOVED lines=13> */
.L_x_5885:
[----:B------:R1:W-:Y:S02]  /*119f0*/  STS.128 [R63+0xa800], RZ ;  /* 0x00a800ff3f007388 */ /* 0x0003e40000000c00 */
.L_x_5884:
[----:B------:R-:W-:Y:S05]  /*11a00*/  BSYNC.RECONVERGENT B0 ;  /* 0x0000000000007941 */ /* 0x000fea0003800200 */
.L_x_5883:
        /* <DEDUP_REMOVED lines=13> */
.L_x_5888:
[----:B------:R1:W-:Y:S02]  /*11ae0*/  STS.128 [R63+0xb000], RZ ;  /* 0x00b000ff3f007388 */ /* 0x0003e40000000c00 */
.L_x_5887:
[----:B------:R-:W-:Y:S05]  /*11af0*/  BSYNC.RECONVERGENT B0 ;  /* 0x0000000000007941 */ /* 0x000fea0003800200 */
.L_x_5886:
        /* <DEDUP_REMOVED lines=13> */
.L_x_5891:
[----:B------:R1:W-:Y:S02]  /*11bd0*/  STS.128 [R63+0xb800], RZ ;  /* 0x00b800ff3f007388 */ /* 0x0003e40000000c00 */
.L_x_5890:
[----:B------:R-:W-:Y:S05]  /*11be0*/  BSYNC.RECONVERGENT B0 ;  /* 0x0000000000007941 */ /* 0x000fea0003800200 */
.L_x_5889:
        /* <DEDUP_REMOVED lines=16> */
.L_x_5894:
[----:B------:R1:W-:Y:S02]  /*11cf0*/  STS.128 [R63+0xc000], RZ ;  /* 0x00c000ff3f007388 */ /* 0x0003e40000000c00 */
.L_x_5893:
[----:B------:R-:W-:Y:S05]  /*11d00*/  BSYNC.RECONVERGENT B0 ;  /* 0x0000000000007941 */ /* 0x000fea0003800200 */
.L_x_5892:
        /* <DEDUP_REMOVED lines=13> */
.L_x_5897:
[----:B------:R1:W-:Y:S02]  /*11de0*/  STS.128 [R63+0xc800], RZ ;  /* 0x00c800ff3f007388 */ /* 0x0003e40000000c00 */
.L_x_5896:
[----:B------:R-:W-:Y:S05]  /*11df0*/  BSYNC.RECONVERGENT B0 ;  /* 0x0000000000007941 */ /* 0x000fea0003800200 */
.L_x_5895:
        /* <DEDUP_REMOVED lines=16> */
.L_x_5900:
[----:B------:R1:W-:Y:S02]  /*11f00*/  STS.128 [R63+0xd000], RZ ;  /* 0x00d000ff3f007388 */ /* 0x0003e40000000c00 */
.L_x_5899:
[----:B------:R-:W-:Y:S05]  /*11f10*/  BSYNC.RECONVERGENT B0 ;  /* 0x0000000000007941 */ /* 0x000fea0003800200 */
.L_x_5898:
        /* <DEDUP_REMOVED lines=16> */
.L_x_5903:
[----:B------:R1:W-:Y:S02]  /*12020*/  STS.128 [R63+0xd800], RZ ;  /* 0x00d800ff3f007388 */ /* 0x0003e40000000c00 */
.L_x_5902:
[----:B------:R-:W-:Y:S05]  /*12030*/  BSYNC.RECONVERGENT B0 ;  /* 0x0000000000007941 */ /* 0x000fea0003800200 */
.L_x_5901:
        /* <DEDUP_REMOVED lines=16> */
.L_x_5906:
[----:B------:R1:W-:Y:S02]  /*12140*/  STS.128 [R63+0xe000], RZ ;  /* 0x00e000ff3f007388 */ /* 0x0003e40000000c00 */
.L_x_5905:
[----:B------:R-:W-:Y:S05]  /*12150*/  BSYNC.RECONVERGENT B0 ;  /* 0x0000000000007941 */ /* 0x000fea0003800200 */
.L_x_5904:
        /* <DEDUP_REMOVED lines=13> */
.L_x_5909:
[----:B------:R1:W-:Y:S02]  /*12230*/  STS.128 [R63+0xe800], RZ ;  /* 0x00e800ff3f007388 */ /* 0x0003e40000000c00 */
.L_x_5908:
[----:B------:R-:W-:Y:S05]  /*12240*/  BSYNC.RECONVERGENT B0 ;  /* 0x0000000000007941 */ /* 0x000fea0003800200 */
.L_x_5907:
        /* <DEDUP_REMOVED lines=16> */
.L_x_5912:
[----:B------:R1:W-:Y:S02]  /*12350*/  STS.128 [R63+0xf000], RZ ;  /* 0x00f000ff3f007388 */ /* 0x0003e40000000c00 */
.L_x_5911:
[----:B------:R-:W-:Y:S05]  /*12360*/  BSYNC.RECONVERGENT B0 ;  /* 0x0000000000007941 */ /* 0x000fea0003800200 */
.L_x_5910:
        /* <DEDUP_REMOVED lines=16> */
.L_x_5915:
[----:B------:R1:W-:Y:S02]  /*12470*/  STS.128 [R63+0xf800], RZ ;  /* 0x00f800ff3f007388 */ /* 0x0003e40000000c00 */
.L_x_5914:
[----:B------:R-:W-:Y:S05]  /*12480*/  BSYNC.RECONVERGENT B0 ;  /* 0x0000000000007941 */ /* 0x000fea0003800200 */
.L_x_5913:
        /* <DEDUP_REMOVED lines=16> */
.L_x_5918:
[----:B------:R1:W-:Y:S02]  /*12590*/  STS.128 [R63+0x10000], RZ ;  /* 0x010000ff3f007388 */ /* 0x0003e40000000c00 */
.L_x_5917:
[----:B------:R-:W-:Y:S05]  /*125a0*/  BSYNC.RECONVERGENT B0 ;  /* 0x0000000000007941 */ /* 0x000fea0003800200 */
.L_x_5916:
        /* <DEDUP_REMOVED lines=16> */
.L_x_5921:
[----:B------:R1:W-:Y:S02]  /*126b0*/  STS.128 [R63+0x10800], RZ ;  /* 0x010800ff3f007388 */ /* 0x0003e40000000c00 */
.L_x_5920:
[----:B------:R-:W-:Y:S05]  /*126c0*/  BSYNC.RECONVERGENT B0 ;  /* 0x0000000000007941 */ /* 0x000fea0003800200 */
.L_x_5919:
        /* <DEDUP_REMOVED lines=16> */
.L_x_5924:
[----:B------:R1:W-:Y:S02]  /*127d0*/  STS.128 [R63+0x11000], RZ ;  /* 0x011000ff3f007388 */ /* 0x0003e40000000c00 */
.L_x_5923:
[----:B------:R-:W-:Y:S05]  /*127e0*/  BSYNC.RECONVERGENT B0 ;  /* 0x0000000000007941 */ /* 0x000fea0003800200 */
.L_x_5922:
        /* <DEDUP_REMOVED lines=14> */
.L_x_5927:
[----:B------:R1:W-:Y:S02]  /*128d0*/  STS.128 [R63+0x11800], RZ ;  /* 0x011800ff3f007388 */ /* 0x0003e40000000c00 */
.L_x_5926:
[----:B------:R-:W-:Y:S05]  /*128e0*/  BSYNC.RECONVERGENT B0 ;  /* 0x0000000000007941 */ /* 0x000fea0003800200 */
.L_x_5925:
[----:B------:R-:W5:Y:S01]  /*128f0*/  LD.E R48, desc[UR6][R164.64+0x18c] ;  /* 0x00018c06a4307980 */ /* 0x000f62000c101900 */
[----:B------:R-:W-:Y:S01]  /*12900*/  SHF.R.U32.HI R224, RZ, 0x1, R62 ;  /* 0x00000001ffe07819 */ /* 0x000fe2000001163e */
[----:B------:R-:W-:Y:S01]  /*12910*/  BSSY.RECONVERGENT B1, `(.L_x_5928) ;  /* 0x00002a5000017945 */ /* 0x000fe20003800200 */
[----:B------:R-:W-:Y:S01]  /*12920*/  SHF.L.U32 R2, R62, 0x6, RZ ;  /* 0x000000063e027819 */ /* 0x000fe200000006ff */
[----:B------:R-:W0:Y:S01]  /*12930*/  LDGDEPBAR ;  /* 0x00000000000079af */ /* 0x000e220000000000 */
[----:B-1----:R-:W-:Y:S02]  /*12940*/  LOP3.LUT R5, R224, 0x8, RZ, 0xc0, !PT ;  /* 0x00000008e0057812 */ /* 0x002fe400078ec0ff */
        /* <DEDUP_REMOVED lines=14> */
[----:B------:R-:W-:Y:S01]  /*12a30*/  LDSM.16.M88.4 R56, [R4] ;  /* 0x000000000438783b */ /* 0x000fe20000000200 */
[----:B------:R-:W-:-:S02]  /*12a40*/  MOV R77, 0x20 ;  /* 0x00000020004d7802 */ /* 0x000fc40000000f00 */
[----:B------:R-:W-:Y:S01]  /*12a50*/  MOV R85, 0x40 ;  /* 0x0000004000557802 */ /* 0x000fe20000000f00 */
[----:B------:R-:W1:Y:S01]  /*12a60*/  LDSM.16.M88.4 R20, [R78+0x2000] ;  /* 0x002000004e14783b */ /* 0x000e620000000200 */
[----:B------:R-:W-:Y:S02]  /*12a70*/  SEL R77, R77, 0xffffffe0, !P1 ;  /* 0xffffffe04d4d7807 */ /* 0x000fe40004800000 */
[----:B------:R-:W-:Y:S01]  /*12a80*/  SEL R85, R85, 0xffffffc0, !P2 ;  /* 0xffffffc055557807 */ /* 0x000fe20005000000 */
[----:B------:R-:W2:Y:S01]  /*12a90*/  LDSM.16.M88.4 R24, [R78+0x2800] ;  /* 0x002800004e18783b */ /* 0x000ea20000000200 */
[-C--:B------:R-:W-:Y:S02]  /*12aa0*/  IADD3 R52, PT, PT, R4, R77.reuse, RZ ;  /* 0x0000004d04347210 */ /* 0x080fe40007ffe0ff */
[----:B------:R-:W-:Y:S02]  /*12ab0*/  IADD3 R51, PT, PT, R78, R77, RZ ;  /* 0x0000004d4e337210 */ /* 0x000fe40007ffe0ff */
[----:B------:R-:W-:-:S02]  /*12ac0*/  IADD3 R64, PT, PT, R4, R85, RZ ;  /* 0x0000005504407210 */ /* 0x000fc40007ffe0ff */
[----:B------:R-:W-:Y:S01]  /*12ad0*/  LDSM.16.M88.4 R52, [R52] ;  /* 0x000000003434783b */ /* 0x000fe20000000200 */
[----:B------:R-:W-:Y:S02]  /*12ae0*/  IADD3 R76, PT, PT, R78, R85, RZ ;  /* 0x000000554e4c7210 */ /* 0x000fe40007ffe0ff */
[C---:B------:R-:W-:Y:S01]  /*12af0*/  IADD3 R16, PT, PT, R77.reuse, R64, RZ ;  /* 0x000000404d107210 */ /* 0x040fe20007ffe0ff */
[----:B------:R-:W3:Y:S01]  /*12b00*/  LDSM.16.M88.4 R32, [R51+0x2000] ;  /* 0x002000003320783b */ /* 0x000ee20000000200 */
[----:B------:R-:W-:Y:S02]  /*12b10*/  IADD3 R50, PT, PT, R77, R76, RZ ;  /* 0x0000004c4d327210 */ /* 0x000fe40007ffe0ff */
[----:B------:R-:W-:Y:S01]  /*12b20*/  IADD3 R246, PT, PT, R60, -0x1, RZ ;  /* 0xffffffff3cf67810 */ /* 0x000fe20007ffe0ff */
[----:B------:R-:W-:Y:S03]  /*12b30*/  LDSM.16.M88.4 R36, [R64] ;  /* 0x000000004024783b */ /* 0x000fe60000000200 */
[----:B------:R-:W-:Y:S01]  /*12b40*/  ISETP.GT.AND P0, PT, R246, R227, PT ;  /* 0x000000e3f600720c */ /* 0x000fe20003f04270 */
[----:B------:R-:W4:Y:S04]  /*12b50*/  LDSM.16.M88.4 R40, [R76+0x2000] ;  /* 0x002000004c28783b */ /* 0x000f280000000200 */
[----:B------:R-:W-:Y:S04]  /*12b60*/  LDSM.16.M88.4 R16, [R16] ;  /* 0x000000001010783b */ /* 0x000fe80000000200 */
[----:B------:R-:W-:Y:S04]  /*12b70*/  LDSM.16.M88.4 R44, [R50+0x2000] ;  /* 0x00200000322c783b */ /* 0x000fe80000000200 */
[----:B------:R-:W4:Y:S04]  /*12b80*/  LDSM.16.M88.4 R8, [R51+0x2800] ;  /* 0x002800003308783b */ /* 0x000f280000000200 */
[----:B------:R-:W4:Y:S01]  /*12b90*/  LDSM.16.M88.4 R64, [R78+0x3000] ;  /* 0x003000004e40783b */ /* 0x000f220000000200 */
[C---:B-1----:R-:W-:Y:S03]  /*12ba0*/  HMMA.16816.F32.BF16 R28, R56.reuse, R20, RZ ;  /* 0x00000014381c723c */ /* 0x042fe600000418ff */
[----:B------:R-:W1:Y:S04]  /*12bb0*/  LDSM.16.M88.4 R72, [R76+0x2800] ;  /* 0x002800004c48783b */ /* 0x000e680000000200 */
[----:B------:R-:W-:Y:S01]  /*12bc0*/  LDSM.16.M88.4 R68, [R76+0x3000] ;  /* 0x003000004c44783b */ /* 0x000fe20000000200 */
[C---:B------:R-:W-:Y:S08]  /*12bd0*/  HMMA.16816.F32.BF16 R20, R56.reuse, R22, RZ ;  /* 0x000000163814723c */ /* 0x040ff000000418ff */
[----:B--2---:R-:W-:Y:S08]  /*12be0*/  HMMA.16816.F32.BF16 R4, R56, R24, RZ ;  /* 0x000000183804723c */ /* 0x004ff000000418ff */
[C---:B---3--:R-:W-:Y:S08]  /*12bf0*/  HMMA.16816.F32.BF16 R28, R52.reuse, R32, R28 ;  /* 0x00000020341c723c */ /* 0x048ff0000004181c */
[----:B------:R-:W-:Y:S01]  /*12c00*/  HMMA.16816.F32.BF16 R20, R52, R34, R20 ;  /* 0x000000223414723c */ /* 0x000fe20000041814 */
[----:B------:R-:W2:Y:S07]  /*12c10*/  LDSM.16.M88.4 R32, [R51+0x3000] ;  /* 0x003000003320783b */ /* 0x000eae0000000200 */
[----:B------:R-:W-:Y:S08]  /*12c20*/  HMMA.16816.F32.BF16 R24, R56, R26, RZ ;  /* 0x0000001a3818723c */ /* 0x000ff000000418ff */
[----:B----4-:R-:W-:Y:S08]  /*12c30*/  HMMA.16816.F32.BF16 R28, R36, R40, R28 ;  /* 0x00000028241c723c */ /* 0x010ff0000004181c */
[----:B------:R-:W-:Y:S08]  /*12c40*/  HMMA.16816.F32.BF16 R4, R52, R8, R4 ;  /* 0x000000083404723c */ /* 0x000ff00000041804 */
[----:B------:R-:W-:Y:S01]  /*12c50*/  HMMA.16816.F32.BF16 R20, R36, R42, R20 ;  /* 0x0000002a2414723c */ /* 0x000fe20000041814 */
[----:B------:R-:W3:Y:S07]  /*12c60*/  LDSM.16.M88.4 R40, [R50+0x2800] ;  /* 0x002800003228783b */ /* 0x000eee0000000200 */
[----:B------:R-:W-:Y:S08]  /*12c70*/  HMMA.16816.F32.BF16 R28, R16, R44, R28 ;  /* 0x0000002c101c723c */ /* 0x000ff0000004181c */
[----:B------:R-:W-:Y:S08]  /*12c80*/  HMMA.16816.F32.BF16 R24, R52, R10, R24 ;  /* 0x0000000a3418723c */ /* 0x000ff00000041818 */
[----:B------:R-:W-:Y:S08]  /*12c90*/  HMMA.16816.F32.BF16 R8, R56, R64, RZ ;  /* 0x000000403808723c */ /* 0x000ff000000418ff */
[----:B-1----:R-:W-:Y:S08]  /*12ca0*/  HMMA.16816.F32.BF16 R4, R36, R72, R4 ;  /* 0x000000482404723c */ /* 0x002ff00000041804 */
        /* <DEDUP_REMOVED lines=8> */
[----:B------:R-:W2:Y:S01]  /*12d30*/  LDSM.16.M88.4 R40, [R78+0x4000] ;  /* 0x004000004e28783b */ /* 0x000ea20000000200 */
        /* <DEDUP_REMOVED lines=18> */
[----:B------:R5:W2:Y:S01]  /*12e60*/  MUFU.TANH R139, R4 ;  /* 0x00000004008b7308 */ /* 0x000aa20000002400 */
[C---:B---3--:R-:W-:Y:S01]  /*12e70*/  HMMA.16816.F32.BF16 R28, R56.reuse, R66, RZ ;  /* 0x00000042381c723c */ /* 0x048fe200000418ff */
[----:B------:R-:W3:Y:S06]  /*12e80*/  LDSM.16.M88.4 R64, [R51+0x3800] ;  /* 0x003800003340783b */ /* 0x000eec0000000200 */
[----:B------:R2:W2:Y:S01]  /*12e90*/  MUFU.TANH R131, R24 ;  /* 0x0000001800837308 */ /* 0x0004a20000002400 */
[C---:B-1----:R-:W-:Y:S07]  /*12ea0*/  HMMA.16816.F32.BF16 R20, R56.reuse, R44, RZ ;  /* 0x0000002c3814723c */ /* 0x042fee00000418ff */
[----:B------:R-:W1:Y:S01]  /*12eb0*/  MUFU.TANH R153, R153 ;  /* 0x0000009900997308 */ /* 0x000e620000002400 */
[----:B-----5:R-:W-:Y:S01]  /*12ec0*/  HMMA.16816.F32.BF16 R4, R56, R46, RZ ;  /* 0x0000002e3804723c */ /* 0x020fe200000418ff */
[----:B------:R-:W-:Y:S06]  /*12ed0*/  LDSM.16.M88.4 R44, [R51+0x4000] ;  /* 0x00400000332c783b */ /* 0x000fec0000000200 */
[----:B------:R-:W1:Y:S01]  /*12ee0*/  MUFU.TANH R151, R151 ;  /* 0x0000009700977308 */ /* 0x000e620000002400 */
[----:B------:R-:W-:Y:S01]  /*12ef0*/  HMMA.16816.F32.BF16 R28, R52, R34, R28 ;  /* 0x00000022341c723c */ /* 0x000fe2000004181c */
[----:B------:R-:W5:Y:S06]  /*12f00*/  LDSM.16.M88.4 R32, [R50+0x3000] ;  /* 0x003000003220783b */ /* 0x000f6c0000000200 */
[----:B------:R-:W1:Y:S01]  /*12f10*/  MUFU.TANH R149, R149 ;  /* 0x0000009500957308 */ /* 0x000e620000002400 */
[----:B--2---:R-:W-:Y:S07]  /*12f20*/  HMMA.16816.F32.BF16 R24, R56, R40, RZ ;  /* 0x000000283818723c */ /* 0x004fee00000418ff */
[----:B------:R-:W2:Y:S01]  /*12f30*/  MUFU.TANH R145, R145 ;  /* 0x0000009100917308 */ /* 0x000ea20000002400 */
        /* <DEDUP_REMOVED lines=280> */
[----:B--2---:R-:W-:Y:S07]  /*140c0*/  HMMA.16816.F32.BF16 R64, R52, R28, R64 ;  /* 0x0000001c3440723c */ /* 0x004fee0000041840 */
[----:B------:R-:W2:Y:S01]  /*140d0*/  MUFU.TANH R94, R94 ;  /* 0x0000005e005e7308 */ /* 0x000ea20000002400 */
[----:B------:R-:W-:Y:S01]  /*140e0*/  HMMA.16816.F32.BF16 R40, R36, R70, R40 ;  /* 0x000000462428723c */ /* 0x000fe20000041828 */
[----:B------:R4:W-:Y:S02]  /*140f0*/  LDSM.16.M88.4 R68, [R78+0x9800] ;  /* 0x009800004e44783b */ /* 0x0009e40000000200 */
[-C--:B------:R-:W-:Y:S01]  /*14100*/  FMUL.FTZ R20, R20, R48.reuse ;  /* 0x0000003014147220 */ /* 0x080fe20000410000 */
[----:B------:R-:W-:-:S03]  /*14110*/  FMUL.FTZ R122, R21, R48 ;  /* 0x00000030157a7220 */ /* 0x000fc60000410000 */
[----:B------:R2:W1:Y:S01]  /*14120*/  MUFU.TANH R120, R20 ;  /* 0x0000001400787308 */ /* 0x0004620000002400 */
[----:B------:R-:W-:Y:S01]  /*14130*/  HMMA.16816.F32.BF16 R4, R52, R30, R4 ;  /* 0x0000001e3404723c */ /* 0x000fe20000041804 */
[----:B------:R-:W3:Y:S06]  /*14140*/  LDSM.16.M88.4 R28, [R50+0x8800] ;  /* 0x00880000321c783b */ /* 0x000eec0000000200 */
[----:B------:R-:W1:Y:S01]  /*14150*/  MUFU.TANH R92, R92 ;  /* 0x0000005c005c7308 */ /* 0x000e620000002400 */
[----:B-----5:R-:W-:Y:S01]  /*14160*/  HMMA.16816.F32.BF16 R64, R36, R72, R64 ;  /* 0x000000482440723c */ /* 0x020fe20000041840 */
[-C--:B------:R-:W-:Y:S01]  /*14170*/  FMUL.FTZ R73, R22, R48.reuse ;  /* 0x0000003016497220 */ /* 0x080fe20000410000 */
[----:B------:R-:W-:-:S05]  /*14180*/  FMUL.FTZ R72, R23, R48 ;  /* 0x0000003017487220 */ /* 0x000fca0000410000 */
[----:B------:R-:W2:Y:S01]  /*14190*/  MUFU.TANH R114, R114 ;  /* 0x0000007200727308 */ /* 0x000ea20000002400 */
[----:B------:R-:W-:Y:S01]  /*141a0*/  HMMA.16816.F32.BF16 R40, R16, R46, R40 ;  /* 0x0000002e1028723c */ /* 0x000fe20000041828 */
[----:B------:R-:W-:Y:S06]  /*141b0*/  LDSM.16.M88.4 R44, [R51+0x9800] ;  /* 0x00980000332c783b */ /* 0x000fec0000000200 */
[----:B------:R-:W3:Y:S01]  /*141c0*/  MUFU.TANH R100, R100 ;  /* 0x0000006400647308 */ /* 0x000ee20000002400 */
[C---:B-1----:R-:W-:Y:S07]  /*141d0*/  HMMA.16816.F32.BF16 R24, R56.reuse, R32, RZ ;  /* 0x000000203818723c */ /* 0x042fee00000418ff */
[----:B------:R-:W1:Y:S01]  /*141e0*/  MUFU.TANH R102, R102 ;  /* 0x0000006600667308 */ /* 0x000e620000002400 */
[----:B--2---:R-:W-:Y:S01]  /*141f0*/  HMMA.16816.F32.BF16 R20, R56, R34, RZ ;  /* 0x000000223814723c */ /* 0x004fe200000418ff */
[----:B------:R-:W2:Y:S02]  /*14200*/  LDSM.16.M88.4 R32, [R76+0x9000] ;  /* 0x009000004c20783b */ /* 0x000ea40000000200 */
[-C--:B------:R-:W-:Y:S01]  /*14210*/  FMUL.FTZ R40, R40, R48.reuse ;  /* 0x0000003028287220 */ /* 0x080fe20000410000 */
[----:B----4-:R-:W-:-:S03]  /*14220*/  FMUL.FTZ R78, R41, R48 ;  /* 0x00000030294e7220 */ /* 0x010fc60000410000 */
[----:B------:R4:W1:Y:S01]  /*14230*/  MUFU.TANH R124, R40 ;  /* 0x00000028007c7308 */ /* 0x0008620000002400 */
[----:B------:R-:W-:Y:S01]  /*14240*/  HMMA.16816.F32.BF16 R4, R36, R74, R4 ;  /* 0x0000004a2404723c */ /* 0x000fe20000041804 */
[-C--:B------:R-:W-:Y:S01]  /*14250*/  FMUL.FTZ R75, R42, R48.reuse ;  /* 0x000000302a4b7220 */ /* 0x080fe20000410000 */
[----:B------:R-:W-:-:S05]  /*14260*/  FMUL.FTZ R74, R43, R48 ;  /* 0x000000302b4a7220 */ /* 0x000fca0000410000 */
[----:B------:R-:W1:Y:S01]  /*14270*/  MUFU.TANH R118, R118 ;  /* 0x0000007600767308 */ /* 0x000e620000002400 */
[----:B---3--:R-:W-:Y:S07]  /*14280*/  HMMA.16816.F32.BF16 R24, R52, R8, R24 ;  /* 0x000000083418723c */ /* 0x008fee0000041818 */
[----:B------:R-:W3:Y:S01]  /*14290*/  MUFU.TANH R106, R106 ;  /* 0x0000006a006a7308 */ /* 0x000ee20000002400 */
[----:B------:R-:W-:Y:S07]  /*142a0*/  HMMA.16816.F32.BF16 R64, R16, R28, R64 ;  /* 0x0000001c1040723c */ /* 0x000fee0000041840 */
[----:B------:R-:W1:Y:S01]  /*142b0*/  MUFU.TANH R110, R110 ;  /* 0x0000006e006e7308 */ /* 0x000e620000002400 */
[----:B------:R-:W-:Y:S01]  /*142c0*/  HMMA.16816.F32.BF16 R20, R52, R10, R20 ;  /* 0x0000000a3414723c */ /* 0x000fe20000041814 */
[----:B------:R-:W5:Y:S06]  /*142d0*/  LDSM.16.M88.4 R8, [R50+0x9000] ;  /* 0x009000003208783b */ /* 0x000f6c0000000200 */
[----:B------:R-:W1:Y:S01]  /*142e0*/  MUFU.TANH R122, R122 ;  /* 0x0000007a007a7308 */ /* 0x000e620000002400 */
[----:B------:R-:W-:Y:S01]  /*142f0*/  HMMA.16816.F32.BF16 R4, R16, R30, R4 ;  /* 0x0000001e1004723c */ /* 0x000fe20000041804 */
[----:B------:R-:W3:Y:S02]  /*14300*/  LDSM.16.M88.4 R28, [R76+0x9800] ;  /* 0x009800004c1c783b */ /* 0x000ee40000000200 */
[----:B------:R-:W-:-:S04]  /*14310*/  FMUL.FTZ R65, R65, R48 ;  /* 0x0000003041417220 */ /* 0x000fc80000410000 */
[----:B------:R-:W1:Y:S01]  /*14320*/  MUFU.TANH R73, R73 ;  /* 0x0000004900497308 */ /* 0x000e620000002400 */
[----:B----4-:R-:W-:Y:S01]  /*14330*/  HMMA.16816.F32.BF16 R40, R56, R68, RZ ;  /* 0x000000443828723c */ /* 0x010fe200000418ff */
[-C--:B------:R-:W-:Y:S01]  /*14340*/  FMUL.FTZ R69, R64, R48.reuse ;  /* 0x0000003040457220 */ /* 0x080fe20000410000 */
[----:B------:R-:W-:-:S05]  /*14350*/  FMUL.FTZ R64, R66, R48 ;  /* 0x0000003042407220 */ /* 0x000fca0000410000 */
[----:B------:R-:W4:Y:S01]  /*14360*/  MUFU.TANH R72, R72 ;  /* 0x0000004800487308 */ /* 0x000f220000002400 */
[----:B------:R-:W-:Y:S03]  /*14370*/  HMMA.16816.F32.BF16 R56, R56, R70, RZ ;  /* 0x000000463838723c */ /* 0x000fe600000418ff */
[-C--:B------:R-:W-:Y:S01]  /*14380*/  FMUL.FTZ R4, R4, R48.reuse ;  /* 0x0000003004047220 */ /* 0x080fe20000410000 */
[----:B------:R-:W-:-:S03]  /*14390*/  FMUL.FTZ R7, R7, R48 ;  /* 0x0000003007077220 */ /* 0x000fc60000410000 */
[----:B------:R-:W1:Y:S01]  /*143a0*/  MUFU.TANH R78, R78 ;  /* 0x0000004e004e7308 */ /* 0x000e620000002400 */
[C---:B--2---:R-:W-:Y:S07]  /*143b0*/  HMMA.16816.F32.BF16 R24, R36.reuse, R32, R24 ;  /* 0x000000202418723c */ /* 0x044fee0000041818 */
[----:B------:R-:W2:Y:S01]  /*143c0*/  MUFU.TANH R75, R75 ;  /* 0x0000004b004b7308 */ /* 0x000ea20000002400 */
[----:B------:R-:W-:Y:S01]  /*143d0*/  HMMA.16816.F32.BF16 R20, R36, R34, R20 ;  /* 0x000000222414723c */ /* 0x000fe20000041814 */
[----:B------:R-:W4:Y:S01]  /*143e0*/  LDSM.16.M88.4 R32, [R50+0x9800] ;  /* 0x009800003220783b */ /* 0x000f220000000200 */
[----:B------:R-:W-:-:S05]  /*143f0*/  DEPBAR.LE SB0, 0x0 ;  /* 0x000080000000791a */ /* 0x000fca0000000000 */
[----:B------:R-:W1:Y:S01]  /*14400*/  MUFU.TANH R74, R74 ;  /* 0x0000004a004a7308 */ /* 0x000e620000002400 */
[----:B------:R-:W-:Y:S01]  /*14410*/  HMMA.16816.F32.BF16 R40, R52, R44, R40 ;  /* 0x0000002c3428723c */ /* 0x000fe20000041828 */
[----:B------:R-:W-:-:S06]  /*14420*/  FMUL.FTZ R45, R67, R48 ;  /* 0x00000030432d7220 */ /* 0x000fcc0000410000 */
[----:B------:R2:W1:Y:S01]  /*14430*/  MUFU.TANH R67, R4 ;  /* 0x0000000400437308 */ /* 0x0004620000002400 */
[----:B------:R-:W-:Y:S07]  /*14440*/  HMMA.16816.F32.BF16 R56, R52, R46, R56 ;  /* 0x0000002e3438723c */ /* 0x000fee0000041838 */
[----:B------:R-:W1:Y:S01]  /*14450*/  MUFU.TANH R69, R69 ;  /* 0x0000004500457308 */ /* 0x000e620000002400 */
[----:B-----5:R-:W-:Y:S01]  /*14460*/  HMMA.16816.F32.BF16 R24, R16, R8, R24 ;  /* 0x000000081018723c */ /* 0x020fe20000041818 */
[-C--:B------:R-:W-:Y:S01]  /*14470*/  FMUL.FTZ R8, R5, R48.reuse ;  /* 0x0000003005087220 */ /* 0x080fe20000410000 */
[----:B------:R-:W-:-:S05]  /*14480*/  FMUL.FTZ R5, R6, R48 ;  /* 0x0000003006057220 */ /* 0x000fca0000410000 */
[----:B------:R-:W1:Y:S01]  /*14490*/  MUFU.TANH R65, R65 ;  /* 0x0000004100417308 */ /* 0x000e620000002400 */
[C---:B---3--:R-:W-:Y:S07]  /*144a0*/  HMMA.16816.F32.BF16 R40, R36.reuse, R28, R40 ;  /* 0x0000001c2428723c */ /* 0x048fee0000041828 */
[----:B------:R-:W3:Y:S01]  /*144b0*/  MUFU.TANH R64, R64 ;  /* 0x0000004000407308 */ /* 0x000ee20000002400 */
[----:B------:R-:W-:Y:S03]  /*144c0*/  HMMA.16816.F32.BF16 R56, R36, R30, R56 ;  /* 0x0000001e2438723c */ /* 0x000fe60000041838 */
[-C--:B--2---:R-:W-:Y:S01]  /*144d0*/  FMUL.FTZ R4, R25, R48.reuse ;  /* 0x0000003019047220 */ /* 0x084fe20000410000 */
[-C--:B------:R-:W-:Y:S01]  /*144e0*/  FMUL.FTZ R25, R27, R48.reuse ;  /* 0x000000301b197220 */ /* 0x080fe20000410000 */
[----:B------:R-:W-:-:S02]  /*144f0*/  FMUL.FTZ R24, R24, R48 ;  /* 0x0000003018187220 */ /* 0x000fc40000410000 */
[----:B------:R-:W2:Y:S01]  /*14500*/  MUFU.TANH R45, R45 ;  /* 0x0000002d002d7308 */ /* 0x000ea20000002400 */
[----:B------:R-:W-:Y:S01]  /*14510*/  HMMA.16816.F32.BF16 R20, R16, R10, R20 ;  /* 0x0000000a1014723c */ /* 0x000fe20000041814 */
[----:B------:R-:W-:-:S06]  /*14520*/  FMUL.FTZ R11, R26, R48 ;  /* 0x000000301a0b7220 */ /* 0x000fcc0000410000 */
        /* <DEDUP_REMOVED lines=19> */
[----:B------:R1:W1:Y:S08]  /*14660*/  MUFU.TANH R47, R4 ;  /* 0x00000004002f7308 */ /* 0x0002700000002400 */
        /* <DEDUP_REMOVED lines=29> */
.L_x_5931:
[----:B------:R-:W2:Y:S01]  /*14840*/  LD.E R51, desc[UR6][R164.64+0x170] ;  /* 0x00017006a4337980 */ /* 0x000ea2000c101900 */
[----:B------:R-:W-:Y:S01]  /*14850*/  VIADD R16, R49, 0xfffffe00 ;  /* 0xfffffe0031107836 */ /* 0x000fe20000000000 */
[----:B------:R-:W-:Y:S02]  /*14860*/  SHF.L.U32 R20, R246, 0x8, RZ ;  /* 0x00000008f6147819 */ /* 0x000fe400000006ff */
[----:B------:R-:W3:Y:S02]  /*14870*/  LD.E.64 R56, desc[UR6][R164.64+0x20] ;  /* 0x00002006a4387980 */ /* 0x000ee4000c101b00 */
[----:B------:R-:W-:Y:S02]  /*14880*/  IABS R2, R16 ;  /* 0x0000001000027213 */ /* 0x000fe40000000000 */
[----:B-1----:R-:W-:Y:S02]  /*14890*/  IABS R4, R20 ;  /* 0x0000001400047213 */ /* 0x002fe40000000000 */
[----:B--2---:R-:W-:-:S02]  /*148a0*/  IABS R6, R51 ;  /* 0x0000003300067213 */ /* 0x004fc40000000000 */
[-C--:B------:R-:W-:Y:S02]  /*148b0*/  IABS R43, R51.reuse ;  /* 0x00000033002b7213 */ /* 0x080fe40000000000 */
[----:B------:R-:W1:Y:S01]  /*148c0*/  I2F.RP R10, R6 ;  /* 0x00000006000a7306 */ /* 0x000e620000209400 */
[----:B------:R-:W-:Y:S02]  /*148d0*/  LOP3.LUT R16, R16, R51, RZ, 0x3c, !PT ;  /* 0x0000003310107212 */ /* 0x000fe400078e3cff */
[----:B------:R-:W-:Y:S02]  /*148e0*/  IADD3 R43, PT, PT, RZ, -R43, RZ ;  /* 0x8000002bff2b7210 */ /* 0x000fe40007ffe0ff */
        /* <DEDUP_REMOVED lines=23> */
[----:B------:R-:W-:-:S02]  /*14a60*/  ISETP.NE.AND P0, PT, R51, RZ, PT ;  /* 0x000000ff3300720c */ /* 0x000fc40003f05270 */
[----:B------:R-:W-:-:S07]  /*14a70*/  LOP3.LUT R53, RZ, R51, RZ, 0x33, !PT ;  /* 0x00000033ff357212 */ /* 0x000fce00078e33ff */
[----:B------:R-:W-:Y:S02]  /*14a80*/  @P3 VIADD R10, R10, 0x1 ;  /* 0x000000010a0a3836 */ /* 0x000fe40000000000 */
[----:B------:R-:W-:Y:S02]  /*14a90*/  @P4 IADD3 R18, PT, PT, R18, 0x1, RZ ;  /* 0x0000000112124810 */ /* 0x000fe40007ffe0ff */
        /* <DEDUP_REMOVED lines=23> */
.L_x_5932:
[----:B------:R-:W-:Y:S05]  /*14c10*/  BSYNC.RECONVERGENT B0 ;  /* 0x0000000000007941 */ /* 0x000fea0003800200 */
.L_x_5930:
[C---:B------:R-:W-:Y:S01]  /*14c20*/  IMAD.SHL.U32 R13, R228.reuse, 0x20, RZ ;  /* 0x00000020e40d7824 */ /* 0x040fe200078e00ff */
[----:B------:R-:W-:Y:S01]  /*14c30*/  SHF.L.U64.HI R2, R228, 0x5, R229 ;  /* 0x00000005e4027819 */ /* 0x000fe200000102e5 */
[----:B------:R2:W-:Y:S03]  /*14c40*/  STL [R1+0x1c], R5 ;  /* 0x00001c0501007387 */ /* 0x0005e60000100800 */
        /* <DEDUP_REMOVED lines=17> */
[----:B------:R-:W-:Y:S01]  /*14d60*/  IMAD.X R55, R57, 0x1, R2, P1 ;  /* 0x0000000139377824 */ /* 0x000fe200008e0602 */
[----:B------:R-:W-:Y:S01]  /*14d70*/  @!PT LDS RZ, [RZ] ;  /* 0x00000000fffff984 */ /* 0x000fe20000000800 */
[----:B------:R-:W-:Y:S01]  /*14d80*/  @!PT LDS RZ, [RZ] ;  /* 0x00000000fffff984 */ /* 0x000fe20000000800 */
[----:B------:R-:W-:Y:S01]  /*14d90*/  @!PT LDS RZ, [RZ] ;  /* 0x00000000fffff984 */ /* 0x000fe20000000800 */
[----:B------:R4:W-:Y:S01]  /*14da0*/  @!P0 LDGSTS.E.BYPASS.LTC128B.128 [R63+0x2800], desc[UR6][R52.64] ;  /* 0x02800000343f8fae */ /* 0x0009e2000b981a06 */
[----:B-1----:R-:W-:-:S03]  /*14db0*/  IADD3 R4, P1, PT, R54, R13, RZ ;  /* 0x0000000d36047210 */ /* 0x002fc60007f3e0ff */
[----:B------:R3:W-:Y:S02]  /*14dc0*/  @P0 STS.128 [R63+0x2800], RZ ;  /* 0x002800ff3f000388 */ /* 0x0007e40000000c00 */
[----:B--2---:R-:W-:Y:S02]  /*14dd0*/  IMAD.X R5, R55, 0x1, R2, P1 ;  /* 0x0000000137057824 */ /* 0x004fe400008e0602 */
        /* <DEDUP_REMOVED lines=28> */
[----:B--2---:R-:W-:-:S02]  /*14fa0*/  IADD3 R42, P1, PT, R50, R13, RZ ;  /* 0x0000000d322a7210 */ /* 0x004fc40007f3e0ff */
[----:B------:R2:W-:Y:S04]  /*14fb0*/  @P0 STS.128 [R63+0x5000], RZ ;  /* 0x005000ff3f000388 */ /* 0x0005e80000000c00 */
[----:B------:R-:W-:Y:S01]  /*14fc0*/  @!PT LDS RZ, [RZ] ;  /* 0x00000000fffff984 */ /* 0x000fe20000000800 */
[----:B------:R-:W-:Y:S01]  /*14fd0*/  @!PT LDS RZ, [RZ] ;  /* 0x00000000fffff984 */ /* 0x000fe20000000800 */
[----:B------:R-:W-:Y:S01]  /*14fe0*/  @!PT LDS RZ, [RZ] ;  /* 0x00000000fffff984 */ /* 0x000fe20000000800 */
[----:B------:R-:W-:Y:S01]  /*14ff0*/  @!P0 LDGSTS.E.BYPASS.LTC128B.128 [R63+0x5800], desc[UR6][R4.64] ;  /* 0x05800000043f8fae */ /* 0x000fe2000b981a06 */
[----:B------:R-:W-:Y:S01]  /*15000*/  IMAD.X R43, R51, 0x1, R2, P1 ;  /* 0x00000001332b7824 */ /* 0x000fe200008e0602 */
[----:B---3--:R-:W-:-:S05]  /*15010*/  IADD3 R58, P1, PT, R42, R13, RZ ;  /* 0x0000000d2a3a7210 */ /* 0x008fca0007f3e0ff */
[--C-:B------:R-:W-:Y:S01]  /*15020*/  IMAD.X R59, R43, 0x1, R2.reuse, P1 ;  /* 0x000000012b3b7824 */ /* 0x100fe200008e0602 */
[-C--:B----4-:R-:W-:Y:S01]  /*15030*/  IADD3 R56, P1, PT, R58, R13.reuse, RZ ;  /* 0x0000000d3a387210 */ /* 0x090fe20007f3e0ff */
[----:B------:R-:W5:Y:S04]  /*15040*/  LDL.LU R5, [R1+0x1c] ;  /* 0x00001c0001057983 */ /* 0x000f680000300800 */
[--C-:B------:R-:W-:Y:S01]  /*15050*/  IMAD.X R57, R59, 0x1, R2.reuse, P1 ;  /* 0x000000013b397824 */ /* 0x100fe200008e0602 */
[-C--:B-1----:R-:W-:Y:S01]  /*15060*/  IADD3 R54, P1, PT, R56, R13.reuse, RZ ;  /* 0x0000000d38367210 */ /* 0x082fe20007f3e0ff */
[----:B------:R2:W-:Y:S03]  /*15070*/  @P0 STS.128 [R63+0x5800], RZ ;  /* 0x005800ff3f000388 */ /* 0x0005e60000000c00 */
[-C--:B------:R-:W-:Y:S01]  /*15080*/  IADD3 R12, P3, PT, R54, R13.reuse, RZ ;  /* 0x0000000d360c7210 */ /* 0x080fe20007f7e0ff */
[--C-:B------:R-:W-:Y:S01]  /*15090*/  IMAD.X R55, R57, 0x1, R2.reuse, P1 ;  /* 0x0000000139377824 */ /* 0x100fe200008e0602 */
[----:B------:R-:W-:Y:S01]  /*150a0*/  @!PT LDS RZ, [RZ] ;  /* 0x00000000fffff984 */ /* 0x000fe20000000800 */
[----:B------:R-:W-:Y:S01]  /*150b0*/  @!PT LDS RZ, [RZ] ;  /* 0x00000000fffff984 */ /* 0x000fe20000000800 */
[----:B------:R-:W-:Y:S01]  /*150c0*/  @!PT LDS RZ, [RZ] ;  /* 0x00000000fffff984 */ /* 0x000fe20000000800 */
[----:B------:R-:W-:Y:S04]  /*150d0*/  @!P0 LDGSTS.E.BYPASS.LTC128B.128 [R63+0x6000], desc[UR6][R52.64] ;  /* 0x06000000343f8fae */ /* 0x000fe8000b981a06 */
        /* <DEDUP_REMOVED lines=20> */
[----:B-1----:R-:W-:Y:S01]  /*15220*/  @!P0 IADD3 R50, P1, PT, R12, R13, RZ ;  /* 0x0000000d0c328210 */ /* 0x002fe20007f3e0ff */
[----:B------:R-:W-:-:S02]  /*15230*/  IMAD.X R13, R55, 0x1, R2, P3 ;  /* 0x00000001370d7824 */ /* 0x000fc400018e0602 */
        /* <DEDUP_REMOVED lines=18> */
.L_x_5929:
[----:B------:R-:W-:Y:S05]  /*15360*/  BSYNC.RECONVERGENT B1 ;  /* 0x0000000000017941 */ /* 0x000fea0003800200 */
.L_x_5928:
[----:B--2---:R-:W-:Y:S01]  /*15370*/  SHF.R.U32.HI R51, RZ, 0x2, R62 ;  /* 0x00000002ff337819 */ /* 0x004fe2000001163e */
[----:B------:R-:W-:-:S03]  /*15380*/  IMAD.SHL.U32 R63, R62, 0x2, RZ ;  /* 0x000000023e3f7824 */ /* 0x000fc600078e00ff */
[----:B------:R-:W-:Y:S02]  /*15390*/  LOP3.LUT R51, R51, 0x7, RZ, 0xc0, !PT ;  /* 0x0000000733337812 */ /* 0x000fe400078ec0ff */
[----:B------:R-:W-:Y:S02]  /*153a0*/  LOP3.LUT R63, R63, 0x6, RZ, 0xc0, !PT ;  /* 0x000000063f3f7812 */ /* 0x000fe400078ec0ff */
[----:B------:R-:W-:-:S03]  /*153b0*/  LOP3.LUT R2, R51, 0x1f0, R224, 0xf8, !PT ;  /* 0x000001f033027812 */ /* 0x000fc600078ef8e0 */
[----:B-1----:R-:W-:Y:S02]  /*153c0*/  IMAD R4, R246, 0x100, R63 ;  /* 0x00000100f6047824 */ /* 0x002fe400078e023f */
[----:B------:R-:W-:Y:S02]  /*153d0*/  IMAD R2, R237, 0x40, R2 ;  /* 0x00000040ed027824 */ /* 0x000fe400078e0202 */
[C---:B------:R-:W-:Y:S02]  /*153e0*/  VIADD R16, R4.reuse, 0x11 ;  /* 0x0000001104107836 */ /* 0x040fe40000000000 */
[C---:B------:R-:W-:Y:S01]  /*153f0*/  VIADD R196, R4.reuse, 0x20 ;  /* 0x0000002004c47836 */ /* 0x040fe20000000000 */
[----:B------:R-:W-:Y:S01]  /*15400*/  IADD3 R2, PT, PT, R61, R2, -R238 ;  /* 0x000000023d027210 */ /* 0x000fe20007ffe8ee */
[----:B------:R-:W-:Y:S01]  /*15410*/  VIADD R192, R4, 0x28 ;  /* 0x0000002804c07836 */ /* 0x000fe20000000000 */
[----:B------:R-:W-:Y:S01]  /*15420*/  ISETP.GE.AND P4, PT, R16, R61, PT ;  /* 0x0000003d1000720c */ /* 0x000fe20003f86270 */
[----:B------:R-:W-:-:S02]  /*15430*/  VIADD R160, R4, 0x49 ;  /* 0x0000004904a07836 */ /* 0x000fc40000000000 */
[C---:B------:R-:W-:Y:S02]  /*15440*/  IMAD.IADD R20, R2.reuse, 0x1, -R16 ;  /* 0x0000000102147824 */ /* 0x040fe400078e0a10 */
[----:B------:R-:W-:Y:S02]  /*15450*/  IMAD.IADD R24, R2, 0x1, -R196 ;  /* 0x0000000102187824 */ /* 0x000fe400078e0ac4 */
[C---:B------:R-:W-:Y:S01]  /*15460*/  VIADD R194, R4.reuse, 0x21 ;  /* 0x0000002104c27836 */ /* 0x040fe20000000000 */
[----:B------:R-:W-:Y:S01]  /*15470*/  IABS R20, R20 ;  /* 0x0000001400147213 */ /* 0x000fe20000000000 */
[----:B------:R-:W-:Y:S01]  /*15480*/  VIADD R198, R4, 0x30 ;  /* 0x0000003004c67836 */ /* 0x000fe20000000000 */
        /* <DEDUP_REMOVED lines=12> */
[C---:B------:R-:W-:Y:S01]  /*15550*/  VIADD R18, R4.reuse, 0x10 ;  /* 0x0000001004127836 */ /* 0x040fe20000000000 */
[----:B------:R-:W-:Y:S01]  /*15560*/  IABS R20, R20 ;  /* 0x0000001400147213 */ /* 0x000fe20000000000 */
[----:B------:R-:W-:Y:S01]  /*15570*/  VIADD R180, R4, 0x38 ;  /* 0x0000003804b47836 */ /* 0x000fe20000000000 */
[----:B------:R-:W-:Y:S01]  /*15580*/  IABS R24, R24 ;  /* 0x0000001800187213 */ /* 0x000fe20000000000 */
[----:B------:R-:W-:Y:S01]  /*15590*/  IMAD.IADD R70, R2, 0x1, -R198 ;  /* 0x0000000102467824 */ /* 0x000fe200078e0ac6 */
        /* <DEDUP_REMOVED lines=21> */
[----:B------:R-:W-:Y:S01]  /*156f0*/  IABS R20, R20 ;  /* 0x0000001400147213 */ /* 0x000fe20000000000 */
[----:B------:R-:W-:Y:S01]  /*15700*/  IMAD.IADD R13, R2, 0x1, -R12 ;  /* 0x00000001020d7824 */ /* 0x000fe200078e0a0c */
[----:B------:R-:W-:Y:S01]  /*15710*/  I2FP.F32.S32 R24, R24 ;  /* 0x0000001800187245 */ /* 0x000fe20000201400 */
[----:B------:R-:W-:Y:S01]  /*15720*/  FFMA.FTZ R70, -R0, R70, R107 ;  /* 0x0000004600467223 */ /* 0x000fe2000001016b */
[----:B------:R-:W-:Y:S01]  /*15730*/  I2FP.F32.S32 R204, R204 ;  /* 0x000000cc00cc7245 */ /* 0x000fe20000201400 */
[----:B------:R-:W-:Y:S01]  /*15740*/  VIADD R190, R4, 0x29 ;  /* 0x0000002904be7836 */ /* 0x000fe20000000000 */
[----:B------:R-:W-:Y:S01]  /*15750*/  I2FP.F32.S32 R202, R202 ;  /* 0x000000ca00ca7245 */ /* 0x000fe20000201400 */
[----:B------:R-:W-:Y:S01]  /*15760*/  FFMA.FTZ R107, -R0, R24, R175 ;  /* 0x00000018006b7223 */ /* 0x000fe200000101af */
[----:B------:R-:W-:Y:S01]  /*15770*/  I2FP.F32.S32 R22, R22 ;  /* 0x0000001600167245 */ /* 0x000fe20000201400 */
[----:B------:R-:W-:Y:S01]  /*15780*/  IMAD.IADD R175, R2, 0x1, -R146 ;  /* 0x0000000102af7824 */ /* 0x000fe200078e0a92 */
[----:B------:R-:W-:Y:S01]  /*15790*/  I2FP.F32.S32 R20, R20 ;  /* 0x0000001400147245 */ /* 0x000fe20000201400 */
[C---:B------:R-:W-:Y:S01]  /*157a0*/  FFMA.FTZ R204, -R0.reuse, R204, R145 ;  /* 0x000000cc00cc7223 */ /* 0x040fe20000010191 */
[C---:B------:R-:W-:Y:S01]  /*157b0*/  FFMA.FTZ R202, -R0.reuse, R202, R139 ;  /* 0x000000ca00ca7223 */ /* 0x040fe2000001018b */
[----:B------:R-:W-:Y:S01]  /*157c0*/  FFMA.FTZ R145, -R0, R22, R99 ;  /* 0x0000001600917223 */ /* 0x000fe20000010163 */
[----:B------:R-:W-:-:S02]  /*157d0*/  IMAD.IADD R22, R2, 0x1, -R158 ;  /* 0x0000000102167824 */ /* 0x000fc400078e0a9e */
[----:B------:R-:W-:Y:S01]  /*157e0*/  FFMA.FTZ R139, -R0, R20, R97 ;  /* 0x00000014008b7223 */ /* 0x000fe20000010161 */
[----:B------:R-:W-:Y:S01]  /*157f0*/  IMAD.IADD R97, R2, 0x1, -R134 ;  /* 0x0000000102617824 */ /* 0x000fe200078e0a86 */
[----:B------:R-:W-:Y:S01]  /*15800*/  IABS R175, R175 ;  /* 0x000000af00af7213 */ /* 0x000fe20000000000 */
[C---:B------:R-:W-:Y:S01]  /*15810*/  VIADD R144, R4.reuse, 0x51 ;  /* 0x0000005104907836 */ /* 0x040fe20000000000 */
[----:B------:R-:W-:Y:S01]  /*15820*/  IABS R13, R13 ;  /* 0x0000000d000d7213 */ /* 0x000fe20000000000 */
[C---:B------:R-:W-:Y:S01]  /*15830*/  VIADD R126, R4.reuse, 0xa1 ;  /* 0x000000a1047e7836 */ /* 0x040fe20000000000 */
[----:B------:R-:W-:Y:S01]  /*15840*/  IABS R22, R22 ;  /* 0x0000001600167213 */ /* 0x000fe20000000000 */
[----:B------:R-:W-:Y:S01]  /*15850*/  VIADD R6, R4, 0x18 ;  /* 0x0000001804067836 */ /* 0x000fe20000000000 */
[----:B------:R-:W-:Y:S01]  /*15860*/  I2FP.F32.S32 R175, R175 ;  /* 0x000000af00af7245 */ /* 0x000fe20000201400 */
[----:B------:R-:W-:Y:S01]  /*15870*/  IMAD.IADD R186, R2, 0x1, -R190 ;  /* 0x0000000102ba7824 */ /* 0x000fe200078e0abe */
[----:B------:R-:W-:Y:S01]  /*15880*/  IABS R97, R97 ;  /* 0x0000006100617213 */ /* 0x000fe20000000000 */
[----:B------:R-:W-:Y:S01]  /*15890*/  VIADD R162, R4, 0x48 ;  /* 0x0000004804a27836 */ /* 0x000fe20000000000 */
[----:B------:R-:W-:Y:S01]  /*158a0*/  I2FP.F32.S32 R13, R13 ;  /* 0x0000000d000d7245 */ /* 0x000fe20000201400 */
[C---:B------:R-:W-:Y:S01]  /*158b0*/  IMAD.IADD R20, R2.reuse, 0x1, -R144 ;  /* 0x0000000102147824 */ /* 0x040fe200078e0a90 */
[----:B------:R-:W-:Y:S01]  /*158c0*/  I2FP.F32.S32 R22, R22 ;  /* 0x0000001600167245 */ /* 0x000fe20000201400 */
[----:B------:R-:W-:Y:S01]  /*158d0*/  IMAD.IADD R79, R2, 0x1, -R126 ;  /* 0x00000001024f7824 */ /* 0x000fe200078e0a7e */
[----:B------:R-:W-:Y:S01]  /*158e0*/  I2FP.F32.S32 R97, R97 ;  /* 0x0000006100617245 */ /* 0x000fe20000201400 */
[----:B------:R-:W-:-:S02]  /*158f0*/  VIADD R176, R4, 0x58 ;  /* 0x0000005804b07836 */ /* 0x000fc40000000000 */
[----:B------:R-:W-:Y:S01]  /*15900*/  FFMA.FTZ R175, -R0, R175, R80 ;  /* 0x000000af00af7223 */ /* 0x000fe20000010150 */
[----:B------:R-:W-:Y:S01]  /*15910*/  IMAD.IADD R10, R2, 0x1, -R6 ;  /* 0x00000001020a7824 */ /* 0x000fe200078e0a06 */
[----:B------:R-:W-:Y:S01]  /*15920*/  IABS R186, R186 ;  /* 0x000000ba00ba7213 */ /* 0x000fe20000000000 */
[----:B------:R-:W-:Y:S02]  /*15930*/  VIADD R170, R4, 0x61 ;  /* 0x0000006104aa7836 */ /* 0x000fe40000000000 */
[----:B------:R-:W-:Y:S01]  /*15940*/  FFMA.FTZ R13, -R0, R13, R153 ;  /* 0x0000000d000d7223 */ /* 0x000fe20000010199 */
[----:B------:R-:W-:Y:S01]  /*15950*/  IMAD.IADD R26, R2, 0x1, -R162 ;  /* 0x00000001021a7824 */ /* 0x000fe200078e0aa2 */
[----:B------:R-:W-:Y:S01]  /*15960*/  IABS R20, R20 ;  /* 0x0000001400147213 */ /* 0x000fe20000000000 */
[----:B------:R-:W-:Y:S02]  /*15970*/  VIADD R80, R4, 0xb9 ;  /* 0x000000b904507836 */ /* 0x000fe40000000000 */
[----:B------:R-:W-:Y:S01]  /*15980*/  FFMA.FTZ R157, -R0, R22, R157 ;  /* 0x00000016009d7223 */ /* 0x000fe2000001019d */
[C---:B------:R-:W-:Y:S01]  /*15990*/  IMAD.IADD R153, R2.reuse, 0x1, -R176 ;  /* 0x0000000102997824 */ /* 0x040fe200078e0ab0 */
[----:B------:R-:W-:Y:S01]  /*159a0*/  IABS R79, R79 ;  /* 0x0000004f004f7213 */ /* 0x000fe20000000000 */
[----:B------:R-:W-:-:S02]  /*159b0*/  IMAD.IADD R22, R2, 0x1, -R170 ;  /* 0x0000000102167824 */ /* 0x000fc400078e0aaa */
[----:B------:R-:W-:Y:S01]  /*159c0*/  FFMA.FTZ R104, -R0, R97, R104 ;  /* 0x0000006100687223 */ /* 0x000fe20000010168 */
[----:B------:R-:W-:Y:S01]  /*159d0*/  IABS R10, R10 ;  /* 0x0000000a000a7213 */ /* 0x000fe20000000000 */
[----:B------:R-:W-:Y:S01]  /*159e0*/  IMAD.IADD R97, R2, 0x1, -R80 ;  /* 0x0000000102617824 */ /* 0x000fe200078e0a50 */
[----:B------:R-:W-:Y:S01]  /*159f0*/  I2FP.F32.S32 R186, R186 ;  /* 0x000000ba00ba7245 */ /* 0x000fe20000201400 */
[C---:B------:R-:W-:Y:S01]  /*15a00*/  VIADD R182, R4.reuse, 0x31 ;  /* 0x0000003104b67836 */ /* 0x040fe20000000000 */
        /* <DEDUP_REMOVED lines=8> */
[----:B------:R-:W-:Y:S01]  /*15a90*/  I2FP.F32.S32 R10, R10 ;  /* 0x0000000a000a7245 */ /* 0x000fe20000201400 */
[----:B------:R-:W-:Y:S01]  /*15aa0*/  IMAD.IADD R184, R2, 0x1, -R182 ;  /* 0x0000000102b87824 */ /* 0x000fe200078e0ab6 */
[----:B------:R-:W-:Y:S01]  /*15ab0*/  IABS R22, R22 ;  /* 0x0000001600167213 */ /* 0x000fe20000000000 */
[----:B------:R-:W-:Y:S01]  /*15ac0*/  FFMA.FTZ R113, -R0, R20, R159 ;  /* 0x0000001400717223 */ /* 0x000fe2000001019f */
[----:B------:R-:W-:Y:S01]  /*15ad0*/  I2FP.F32.S32 R26, R26 ;  /* 0x0000001a001a7245 */ /* 0x000fe20000201400 */
[----:B------:R-:W-:Y:S01]  /*15ae0*/  VIADD R174, R4, 0x59 ;  /* 0x0000005904ae7836 */ /* 0x000fe20000000000 */
[----:B------:R-:W-:Y:S01]  /*15af0*/  IABS R97, R97 ;  /* 0x0000006100617213 */ /* 0x000fe20000000000 */
[----:B------:R-:W-:Y:S01]  /*15b00*/  IMAD.IADD R20, R2, 0x1, -R168 ;  /* 0x0000000102147824 */ /* 0x000fe200078e0aa8 */
[----:B------:R-:W-:Y:S01]  /*15b10*/  I2FP.F32.S32 R153, R153 ;  /* 0x0000009900997245 */ /* 0x000fe20000201400 */
[----:B------:R-:W-:Y:S01]  /*15b20*/  FFMA.FTZ R98, -R0, R79, R98 ;  /* 0x0000004f00627223 */ /* 0x000fe20000010162 */
[----:B------:R-:W-:Y:S01]  /*15b30*/  I2FP.F32.S32 R22, R22 ;  /* 0x0000001600167245 */ /* 0x000fe20000201400 */
[----:B------:R-:W-:-:S02]  /*15b40*/  IMAD.IADD R24, R2, 0x1, -R154 ;  /* 0x0000000102187824 */ /* 0x000fc400078e0a9a */
[----:B------:R-:W-:Y:S01]  /*15b50*/  FFMA.FTZ R10, -R0, R10, R131 ;  /* 0x0000000a000a7223 */ /* 0x000fe20000010183 */
[----:B------:R-:W-:Y:S01]  /*15b60*/  IMAD.IADD R79, R2, 0x1, -R56 ;  /* 0x00000001024f7824 */ /* 0x000fe200078e0a38 */
[----:B------:R-:W-:Y:S01]  /*15b70*/  I2FP.F32.S32 R97, R97 ;  /* 0x0000006100617245 */ /* 0x000fe20000201400 */
[----:B------:R-:W-:Y:S01]  /*15b80*/  FFMA.FTZ R131, -R0, R26, R81 ;  /* 0x0000001a00837223 */ /* 0x000fe20000010151 */
[----:B------:R-:W-:Y:S01]  /*15b90*/  VIADD R178, R4, 0x69 ;  /* 0x0000006904b27836 */ /* 0x000fe20000000000 */
[----:B------:R-:W-:Y:S01]  /*15ba0*/  IABS R184, R184 ;  /* 0x000000b800b87213 */ /* 0x000fe20000000000 */
[----:B------:R-:W-:Y:S01]  /*15bb0*/  IMAD.IADD R26, R2, 0x1, -R174 ;  /* 0x00000001021a7824 */ /* 0x000fe200078e0aae */
[----:B------:R-:W-:Y:S01]  /*15bc0*/  IABS R20, R20 ;  /* 0x0000001400147213 */ /* 0x000fe20000000000 */
[----:B------:R-:W-:Y:S02]  /*15bd0*/  VIADD R152, R4, 0x78 ;  /* 0x0000007804987836 */ /* 0x000fe40000000000 */
[C---:B------:R-:W-:Y:S01]  /*15be0*/  FFMA.FTZ R153, -R0.reuse, R153, R167 ;  /* 0x0000009900997223 */ /* 0x040fe200000101a7 */
[----:B------:R-:W-:Y:S01]  /*15bf0*/  FFMA.FTZ R167, -R0, R22, R177 ;  /* 0x0000001600a77223 */ /* 0x000fe200000101b1 */
[----:B------:R-:W-:Y:S01]  /*15c00*/  IABS R24, R24 ;  /* 0x0000001800187213 */ /* 0x000fe20000000000 */
[----:B------:R-:W-:Y:S01]  /*15c10*/  VIADD R132, R4, 0x98 ;  /* 0x0000009804847836 */ /* 0x000fe20000000000 */
[----:B------:R-:W-:Y:S01]  /*15c20*/  IABS R79, R79 ;  /* 0x0000004f004f7213 */ /* 0x000fe20000000000 */
[----:B------:R-:W-:-:S02]  /*15c30*/  IMAD.IADD R177, R2, 0x1, -R178 ;  /* 0x0000000102b17824 */ /* 0x000fc400078e0ab2 */
[----:B------:R-:W-:Y:S01]  /*15c40*/  FFMA.FTZ R118, -R0, R97, R118 ;  /* 0x0000006100767223 */ /* 0x000fe20000010176 */
[----:B------:R-:W-:Y:S01]  /*15c50*/  I2FP.F32.S32 R184, R184 ;  /* 0x000000b800b87245 */ /* 0x000fe20000201400 */
[C---:B------:R-:W-:Y:S01]  /*15c60*/  IMAD.IADD R22, R2.reuse, 0x1, -R152 ;  /* 0x0000000102167824 */ /* 0x040fe200078e0a98 */
[----:B------:R-:W-:Y:S01]  /*15c70*/  IABS R26, R26 ;  /* 0x0000001a001a7213 */ /* 0x000fe20000000000 */
[C---:B------:R-:W-:Y:S01]  /*15c80*/  VIADD R97, R2.reuse, 0x8 ;  /* 0x0000000802617836 */ /* 0x040fe20000000000 */
[----:B------:R-:W-:Y:S01]  /*15c90*/  I2FP.F32.S32 R20, R20 ;  /* 0x0000001400147245 */ /* 0x000fe20000201400 */
[----:B------:R-:W-:Y:S01]  /*15ca0*/  IMAD.IADD R99, R2, 0x1, -R132 ;  /* 0x0000000102637824 */ /* 0x000fe200078e0a84 */
[----:B------:R-:W-:Y:S01]  /*15cb0*/  I2FP.F32.S32 R24, R24 ;  /* 0x0000001800187245 */ /* 0x000fe20000201400 */
[C---:B------:R-:W-:Y:S01]  /*15cc0*/  VIADD R140, R4.reuse, 0x88 ;  /* 0x00000088048c7836 */ /* 0x040fe20000000000 */
[----:B------:R-:W-:Y:S01]  /*15cd0*/  I2FP.F32.S32 R79, R79 ;  /* 0x0000004f004f7245 */ /* 0x000fe20000201400 */
[----:B------:R-:W-:Y:S01]  /*15ce0*/  VIADD R38, R4, 0xc9 ;  /* 0x000000c904267836 */ /* 0x000fe20000000000 */
[----:B------:R-:W-:Y:S01]  /*15cf0*/  ISETP.GE.AND P3, PT, R18, R61, PT ;  /* 0x0000003d1200720c */ /* 0x000fe20003f66270 */
[----:B------:R-:W-:Y:S01]  /*15d00*/  VIADD R30, R4, 0xd9 ;  /* 0x000000d9041e7836 */ /* 0x000fe20000000000 */
[----:B------:R-:W-:Y:S01]  /*15d10*/  IABS R177, R177 ;  /* 0x000000b100b17213 */ /* 0x000fe20000000000 */
[----:B------:R-:W-:-:S02]  /*15d20*/  IMAD.IADD R18, R97, 0x1, -R18 ;  /* 0x0000000161127824 */ /* 0x000fc400078e0a12 */
[C---:B------:R-:W-:Y:S01]  /*15d30*/  FFMA.FTZ R184, -R0.reuse, R184, R105 ;  /* 0x000000b800b87223 */ /* 0x040fe20000010169 */
[----:B------:R-:W-:Y:S01]  /*15d40*/  I2FP.F32.S32 R26, R26 ;  /* 0x0000001a001a7245 */ /* 0x000fe20000201400 */
[C---:B------:R-:W-:Y:S01]  /*15d50*/  FFMA.FTZ R105, -R0.reuse, R20, R183 ;  /* 0x0000001400697223 */ /* 0x040fe200000101b7 */
[----:B------:R-:W-:Y:S01]  /*15d60*/  IABS R22, R22 ;  /* 0x0000001600167213 */ /* 0x000fe20000000000 */
[----:B------:R-:W-:Y:S01]  /*15d70*/  FFMA.FTZ R183, -R0, R24, R193 ;  /* 0x0000001800b77223 */ /* 0x000fe200000101c1 */
[C---:B------:R-:W-:Y:S01]  /*15d80*/  VIADD R166, R4.reuse, 0x80 ;  /* 0x0000008004a67836 */ /* 0x040fe20000000000 */
[----:B------:R-:W-:Y:S01]  /*15d90*/  IABS R99, R99 ;  /* 0x0000006300637213 */ /* 0x000fe20000000000 */
[----:B------:R-:W-:Y:S02]  /*15da0*/  VIADD R130, R4, 0x99 ;  /* 0x0000009904827836 */ /* 0x000fe40000000000 */
        /* <DEDUP_REMOVED lines=8> */
[C---:B------:R-:W-:Y:S01]  /*15e30*/  IMAD.IADD R16, R97.reuse, 0x1, -R16 ;  /* 0x0000000161107824 */ /* 0x040fe200078e0a10 */
[----:B------:R-:W-:Y:S01]  /*15e40*/  I2FP.F32.S32 R99, R99 ;  /* 0x0000006300637245 */ /* 0x000fe20000201400 */
[----:B------:R-:W-:Y:S02]  /*15e50*/  VIADD R128, R4, 0xa0 ;  /* 0x000000a004807836 */ /* 0x000fe40000000000 */
[----:B------:R-:W-:Y:S01]  /*15e60*/  FFMA.FTZ R177, -R0, R177, R185 ;  /* 0x000000b100b17223 */ /* 0x000fe200000101b9 */
[C---:B------:R-:W-:Y:S01]  /*15e70*/  VIADD R32, R4.reuse, 0xd8 ;  /* 0x000000d804207836 */ /* 0x040fe20000000000 */
[----:B------:R-:W-:Y:S01]  /*15e80*/  IABS R24, R24 ;  /* 0x0000001800187213 */ /* 0x000fe20000000000 */
[----:B------:R-:W-:Y:S01]  /*15e90*/  VIADD R138, R4, 0x89 ;  /* 0x00000089048a7836 */ /* 0x000fe20000000000 */
[----:B------:R-:W-:Y:S01]  /*15ea0*/  IABS R79, R79 ;  /* 0x0000004f004f7213 */ /* 0x000fe20000000000 */
[C---:B------:R-:W-:Y:S01]  /*15eb0*/  IMAD.IADD R28, R2.reuse, 0x1, -R166 ;  /* 0x00000001021c7824 */ /* 0x040fe200078e0aa6 */
[----:B------:R-:W-:Y:S01]  /*15ec0*/  IABS R123, R123 ;  /* 0x0000007b007b7213 */ /* 0x000fe20000000000 */
[----:B------:R-:W-:Y:S01]  /*15ed0*/  IMAD.IADD R169, R2, 0x1, -R130 ;  /* 0x0000000102a97824 */ /* 0x000fe200078e0a82 */
[----:B------:R-:W-:Y:S01]  /*15ee0*/  I2FP.F32.S32 R18, R18 ;  /* 0x0000001200127245 */ /* 0x000fe20000201400 */
[----:B------:R-:W-:Y:S01]  /*15ef0*/  FFMA.FTZ R185, -R0, R22, R199 ;  /* 0x0000001600b97223 */ /* 0x000fe200000101c7 */
[C---:B------:R-:W-:Y:S01]  /*15f00*/  IMAD.IADD R81, R2.reuse, 0x1, -R128 ;  /* 0x0000000102517824 */ /* 0x040fe200078e0a80 */
[----:B------:R-:W-:Y:S01]  /*15f10*/  IABS R16, R16 ;  /* 0x0000001000107213 */ /* 0x000fe20000000000 */
[C---:B------:R-:W-:Y:S01]  /*15f20*/  IMAD.IADD R36, R2.reuse, 0x1, -R32 ;  /* 0x0000000102247824 */ /* 0x040fe200078e0a20 */
[----:B------:R-:W-:Y:S01]  /*15f30*/  IABS R28, R28 ;  /* 0x0000001c001c7213 */ /* 0x000fe20000000000 */
[----:B------:R-:W-:Y:S01]  /*15f40*/  IMAD.IADD R22, R2, 0x1, -R138 ;  /* 0x0000000102167824 */ /* 0x000fe200078e0a8a */
[----:B------:R-:W-:Y:S01]  /*15f50*/  IABS R169, R169 ;  /* 0x000000a900a97213 */ /* 0x000fe20000000000 */
[----:B------:R-:W-:Y:S01]  /*15f60*/  FFMA.FTZ R99, -R0, R99, R84 ;  /* 0x0000006300637223 */ /* 0x000fe20000010154 */
[----:B------:R-:W-:Y:S01]  /*15f70*/  VIADD R34, R4, 0xd1 ;  /* 0x000000d104227836 */ /* 0x000fe20000000000 */
[----:B------:R-:W-:Y:S01]  /*15f80*/  I2FP.F32.S32 R24, R24 ;  /* 0x0000001800187245 */ /* 0x000fe20000201400 */
[C---:B------:R-:W-:Y:S01]  /*15f90*/  IMAD.IADD R84, R97.reuse, 0x1, -R6 ;  /* 0x0000000161547824 */ /* 0x040fe200078e0a06 */
[----:B------:R-:W-:Y:S01]  /*15fa0*/  I2FP.F32.S32 R79, R79 ;  /* 0x0000004f004f7245 */ /* 0x000fe20000201400 */
[----:B------:R-:W-:Y:S01]  /*15fb0*/  FFMA.FTZ R18, -R0, R18, R135 ;  /* 0x0000001200127223 */ /* 0x000fe20000010187 */
[----:B------:R-:W-:Y:S01]  /*15fc0*/  I2FP.F32.S32 R123, R123 ;  /* 0x0000007b007b7245 */ /* 0x000fe20000201400 */
[----:B------:R-:W-:Y:S01]  /*15fd0*/  VIADD R44, R4, 0xe1 ;  /* 0x000000e1042c7836 */ /* 0x000fe20000000000 */
[----:B------:R-:W-:Y:S01]  /*15fe0*/  I2FP.F32.S32 R16, R16 ;  /* 0x0000001000107245 */ /* 0x000fe20000201400 */
[----:B------:R-:W-:Y:S01]  /*15ff0*/  IMAD.IADD R40, R2, 0x1, -R34 ;  /* 0x0000000102287824 */ /* 0x000fe200078e0a22 */
[----:B------:R-:W-:Y:S01]  /*16000*/  IABS R81, R81 ;  /* 0x0000005100517213 */ /* 0x000fe20000000000 */
[----:B------:R-:W-:Y:S01]  /*16010*/  VIADD R188, R4, 0x41 ;  /* 0x0000004104bc7836 */ /* 0x000fe20000000000 */
[----:B------:R-:W-:Y:S01]  /*16020*/  IABS R36, R36 ;  /* 0x0000002400247213 */ /* 0x000fe20000000000 */
[C---:B------:R-:W-:Y:S01]  /*16030*/  FFMA.FTZ R193, -R0.reuse, R24, R217 ;  /* 0x0000001800c17223 */ /* 0x040fe200000101d9 */
[----:B------:R-:W-:Y:S01]  /*16040*/  IABS R22, R22 ;  /* 0x0000001600167213 */ /* 0x000fe20000000000 */
[C---:B------:R-:W-:Y:S01]  /*16050*/  FFMA.FTZ R78, -R0.reuse, R79, R78 ;  /* 0x0000004f004e7223 */ /* 0x040fe2000001014e */
[----:B------:R-:W-:Y:S01]  /*16060*/  I2FP.F32.S32 R28, R28 ;  /* 0x0000001c001c7245 */ /* 0x000fe20000201400 */
[----:B------:R-:W-:Y:S01]  /*16070*/  FFMA.FTZ R123, -R0, R123, R8 ;  /* 0x0000007b007b7223 */ /* 0x000fe20000010108 */
[----:B------:R-:W-:Y:S01]  /*16080*/  I2FP.F32.S32 R169, R169 ;  /* 0x000000a900a97245 */ /* 0x000fe20000201400 */
[----:B------:R-:W-:Y:S01]  /*16090*/  IMAD.IADD R24, R2, 0x1, -R44 ;  /* 0x0000000102187824 */ /* 0x000fe200078e0a2c */
[----:B------:R-:W-:Y:S01]  /*160a0*/  IABS R84, R84 ;  /* 0x0000005400547213 */ /* 0x000fe20000000000 */
[C---:B------:R-:W-:Y:S01]  /*160b0*/  IMAD.IADD R8, R97.reuse, 0x1, -R12 ;  /* 0x0000000161087824 */ /* 0x040fe200078e0a0c */
[----:B------:R-:W-:Y:S01]  /*160c0*/  I2FP.F32.S32 R81, R81 ;  /* 0x0000005100517245 */ /* 0x000fe20000201400 */
[----:B------:R-:W-:Y:S01]  /*160d0*/  FFMA.FTZ R16, -R0, R16, R133 ;  /* 0x0000001000107223 */ /* 0x000fe20000010185 */
[----:B------:R-:W-:Y:S01]  /*160e0*/  I2FP.F32.S32 R36, R36 ;  /* 0x0000002400247245 */ /* 0x000fe20000201400 */
[----:B------:R-:W-:Y:S01]  /*160f0*/  IMAD.IADD R137, R2, 0x1, -R188 ;  /* 0x0000000102897824 */ /* 0x000fe200078e0abc */
[----:B------:R-:W-:Y:S01]  /*16100*/  FSEL R79, R202, -INF , !P3 ;  /* 0xff800000ca4f7808 */ /* 0x000fe20005800000 */
[----:B------:R-:W-:Y:S01]  /*16110*/  FFMA.FTZ R207, -R0, R28, R207 ;  /* 0x0000001c00cf7223 */ /* 0x000fe200000101cf */
[----:B------:R-:W-:Y:S01]  /*16120*/  FSEL R18, R18, -INF , !P3 ;  /* 0xff80000012127808 */ /* 0x000fe20005800000 */
[----:B------:R-:W-:Y:S01]  /*16130*/  FFMA.FTZ R169, -R0, R169, R88 ;  /* 0x000000a900a97223 */ /* 0x000fe20000010158 */
[----:B------:R-:W-:Y:S01]  /*16140*/  I2FP.F32.S32 R22, R22 ;  /* 0x0000001600167245 */ /* 0x000fe20000201400 */
[----:B------:R-:W-:Y:S01]  /*16150*/  VIADD R58, R4, 0xb1 ;  /* 0x000000b1043a7836 */ /* 0x000fe20000000000 */
[----:B------:R-:W-:Y:S01]  /*16160*/  ISETP.GE.AND P3, PT, R194, R61, PT ;  /* 0x0000003dc200720c */ /* 0x000fe20003f66270 */
[----:B------:R-:W-:Y:S01]  /*16170*/  IMAD.IADD R194, R97, 0x1, -R194 ;  /* 0x0000000161c27824 */ /* 0x000fe200078e0ac2 */
[----:B------:R-:W-:Y:S01]  /*16180*/  IABS R40, R40 ;  /* 0x0000002800287213 */ /* 0x000fe20000000000 */
[C---:B------:R-:W-:Y:S01]  /*16190*/  VIADD R68, R4.reuse, 0x40 ;  /* 0x0000004004447836 */ /* 0x040fe20000000000 */
[----:B------:R-:W-:Y:S01]  /*161a0*/  I2FP.F32.S32 R84, R84 ;  /* 0x0000005400547245 */ /* 0x000fe20000201400 */
[----:B------:R-:W-:-:S02]  /*161b0*/  VIADD R28, R4, 0xe0 ;  /* 0x000000e0041c7836 */ /* 0x000fc40000000000 */
[C---:B------:R-:W-:Y:S01]  /*161c0*/  FFMA.FTZ R96, -R0.reuse, R81, R96 ;  /* 0x0000005100607223 */ /* 0x040fe20000010160 */
[----:B------:R-:W-:Y:S02]  /*161d0*/  IMAD.IADD R88, R97, 0x1, -R190 ;  /* 0x0000000161587824 */ /* 0x000fe400078e0abe */
[----:B------:R-:W-:Y:S01]  /*161e0*/  FFMA.FTZ R36, -R0, R36, R67 ;  /* 0x0000002400247223 */ /* 0x000fe20000010143 */
[C---:B------:R-:W-:Y:S01]  /*161f0*/  VIADD R206, R4.reuse, 0x19 ;  /* 0x0000001904ce7836 */ /* 0x040fe20000000000 */
[----:B------:R-:W-:Y:S01]  /*16200*/  IABS R24, R24 ;  /* 0x0000001800187213 */ /* 0x000fe20000000000 */
[----:B------:R-:W-:Y:S01]  /*16210*/  VIADD R150, R4, 0x79 ;  /* 0x0000007904967836 */ /* 0x000fe20000000000 */
[----:B------:R-:W-:Y:S01]  /*16220*/  IABS R8, R8 ;  /* 0x0000000800087213 */ /* 0x000fe20000000000 */
[----:B------:R-:W-:Y:S01]  /*16230*/  FFMA.FTZ R221, -R0, R22, R221 ;  /* 0x0000001600dd7223 */ /* 0x000fe200000101dd */
[----:B------:R-:W-:Y:S01]  /*16240*/  FSEL R59, R59, -INF , !P4 ;  /* 0xff8000003b3b7808 */ /* 0x000fe20006000000 */
[----:B------:R-:W-:Y:S01]  /*16250*/  IMAD.IADD R81, R2, 0x1, -R58 ;  /* 0x0000000102517824 */ /* 0x000fe200078e0a3a */
[----:B------:R-:W-:Y:S01]  /*16260*/  FSEL R16, R16, -INF , !P4 ;  /* 0xff80000010107808 */ /* 0x000fe20006000000 */
[C---:B------:R-:W-:Y:S01]  /*16270*/  IMAD.IADD R67, R97.reuse, 0x1, -R192 ;  /* 0x0000000161437824 */ /* 0x040fe200078e0ac0 */
[----:B------:R-:W-:Y:S01]  /*16280*/  I2FP.F32.S32 R40, R40 ;  /* 0x0000002800287245 */ /* 0x000fe20000201400 */
[----:B------:R-:W-:Y:S01]  /*16290*/  IMAD.IADD R66, R2, 0x1, -R68 ;  /* 0x0000000102427824 */ /* 0x000fe200078e0a44 */
[----:B------:R-:W-:Y:S01]  /*162a0*/  ISETP.GE.AND P4, PT, R192, R61, PT ;  /* 0x0000003dc000720c */ /* 0x000fe20003f86270 */
[C---:B------:R-:W-:Y:S01]  /*162b0*/  IMAD.IADD R22, R2.reuse, 0x1, -R28 ;  /* 0x0000000102167824 */ /* 0x040fe200078e0a1c */
[----:B------:R-:W-:Y:S01]  /*162c0*/  IABS R137, R137 ;  /* 0x0000008900897213 */ /* 0x000fe20000000000 */
[----:B------:R-:W-:Y:S01]  /*162d0*/  IMAD.IADD R43, R2, 0x1, -R206 ;  /* 0x00000001022b7824 */ /* 0x000fe200078e0ace */
[----:B------:R-:W-:Y:S01]  /*162e0*/  IABS R192, R194 ;  /* 0x000000c200c07213 */ /* 0x000fe20000000000 */
[----:B------:R-:W-:Y:S01]  /*162f0*/  FFMA.FTZ R127, -R0, R84, R127 ;  /* 0x00000054007f7223 */ /* 0x000fe2000001017f */
[----:B------:R-:W-:Y:S01]  /*16300*/  IABS R88, R88 ;  /* 0x0000005800587213 */ /* 0x000fe20000000000 */
[C---:B------:R-:W-:Y:S01]  /*16310*/  IMAD.IADD R84, R97.reuse, 0x1, -R198 ;  /* 0x0000000161547824 */ /* 0x040fe200078e0ac6 */
[----:B------:R-:W-:Y:S01]  /*16320*/  I2FP.F32.S32 R24, R24 ;  /* 0x0000001800187245 */ /* 0x000fe20000201400 */
[----:B------:R-:W-:Y:S01]  /*16330*/  IMAD.IADD R20, R2, 0x1, -R150 ;  /* 0x0000000102147824 */ /* 0x000fe200078e0a96 */
[----:B------:R-:W-:Y:S01]  /*16340*/  I2FP.F32.S32 R8, R8 ;  /* 0x0000000800087245 */ /* 0x000fe20000201400 */
[----:B------:R-:W-:Y:S01]  /*16350*/  FFMA.FTZ R40, -R0, R40, R65 ;  /* 0x0000002800287223 */ /* 0x000fe20000010141 */
[----:B------:R-:W-:Y:S01]  /*16360*/  I2FP.F32.S32 R137, R137 ;  /* 0x0000008900897245 */ /* 0x000fe20000201400 */
[----:B------:R-:W-:Y:S01]  /*16370*/  IMAD.IADD R65, R97, 0x1, -R196 ;  /* 0x0000000161417824 */ /* 0x000fe200078e0ac4 */
[----:B------:R-:W-:Y:S01]  /*16380*/  IABS R81, R81 ;  /* 0x0000005100517213 */ /* 0x000fe20000000000 */
[----:B------:R-:W-:Y:S01]  /*16390*/  VIADD R62, R4, 0xb0 ;  /* 0x000000b0043e7836 */ /* 0x000fe20000000000 */
[----:B------:R-:W-:Y:S01]  /*163a0*/  ISETP.GE.AND P5, PT, R6, R61, PT ;  /* 0x0000003d0600720c */ /* 0x000fe20003fa6270 */
[C---:B------:R-:W-:Y:S01]  /*163b0*/  FFMA.FTZ R24, -R0.reuse, R24, R47 ;  /* 0x0000001800187223 */ /* 0x040fe2000001012f */
[----:B------:R-:W-:Y:S01]  /*163c0*/  I2FP.F32.S32 R192, R192 ;  /* 0x000000c000c07245 */ /* 0x000fe20000201400 */
[C---:B------:R-:W-:Y:S01]  /*163d0*/  FFMA.FTZ R8, -R0.reuse, R8, R149 ;  /* 0x0000000800087223 */ /* 0x040fe20000010195 */
[----:B------:R-:W-:Y:S01]  /*163e0*/  IABS R66, R66 ;  /* 0x0000004200427213 */ /* 0x000fe20000000000 */
[C---:B------:R-:W-:Y:S01]  /*163f0*/  FFMA.FTZ R137, -R0.reuse, R137, R89 ;  /* 0x0000008900897223 */ /* 0x040fe20000010159 */
[----:B------:R-:W-:Y:S01]  /*16400*/  IABS R22, R22 ;  /* 0x0000001600167213 */ /* 0x000fe20000000000 */
[----:B------:R-:W-:Y:S01]  /*16410*/  FFMA.FTZ R117, -R0, R192, R117 ;  /* 0x000000c000757223 */ /* 0x000fe20000010175 */
[----:B------:R-:W-:Y:S01]  /*16420*/  I2FP.F32.S32 R88, R88 ;  /* 0x0000005800587245 */ /* 0x000fe20000201400 */
[----:B------:R-:W-:Y:S01]  /*16430*/  IMAD.IADD R89, R2, 0x1, -R62 ;  /* 0x0000000102597824 */ /* 0x000fe200078e0a3e */
[----:B------:R-:W-:Y:S01]  /*16440*/  IABS R43, R43 ;  /* 0x0000002b002b7213 */ /* 0x000fe20000000000 */
[----:B------:R-:W-:Y:S01]  /*16450*/  VIADD R46, R4, 0xc8 ;  /* 0x000000c8042e7836 */ /* 0x000fe20000000000 */
[----:B------:R-:W-:Y:S01]  /*16460*/  IABS R84, R84 ;  /* 0x0000005400547213 */ /* 0x000fe20000000000 */
[----:B------:R-:W-:Y:S01]  /*16470*/  FFMA.FTZ R88, -R0, R88, R109 ;  /* 0x0000005800587223 */ /* 0x000fe2000001016d */
[----:B------:R-:W-:Y:S01]  /*16480*/  IABS R20, R20 ;  /* 0x0000001400147213 */ /* 0x000fe20000000000 */
[C---:B------:R-:W-:Y:S01]  /*16490*/  VIADD R76, R4.reuse, 0xa9 ;  /* 0x000000a9044c7836 */ /* 0x040fe20000000000 */
[----:B------:R-:W-:Y:S01]  /*164a0*/  I2FP.F32.S32 R81, R81 ;  /* 0x0000005100517245 */ /* 0x000fe20000201400 */
[----:B------:R-:W-:Y:S01]  /*164b0*/  VIADD R54, R4, 0xd0 ;  /* 0x000000d004367836 */ /* 0x000fe20000000000 */
[----:B------:R-:W-:Y:S01]  /*164c0*/  ISETP.GE.AND P0, PT, R12, R61, PT ;  /* 0x0000003d0c00720c */ /* 0x000fe20003f06270 */
[----:B------:R-:W-:Y:S01]  /*164d0*/  VIADD R136, R4, 0x90 ;  /* 0x0000009004887836 */ /* 0x000fe20000000000 */
[----:B------:R-:W-:Y:S01]  /*164e0*/  FSEL R47, R10, -INF , !P5 ;  /* 0xff8000000a2f7808 */ /* 0x000fe20006800000 */
[----:B------:R-:W-:Y:S01]  /*164f0*/  FFMA.FTZ R114, -R0, R81, R114 ;  /* 0x0000005100727223 */ /* 0x000fe20000010172 */
[----:B------:R-:W-:Y:S01]  /*16500*/  I2FP.F32.S32 R66, R66 ;  /* 0x0000004200427245 */ /* 0x000fe20000201400 */
[----:B------:R-:W-:Y:S01]  /*16510*/  IMAD.IADD R81, R2, 0x1, -R46 ;  /* 0x0000000102517824 */ /* 0x000fe200078e0a2e */
[----:B------:R-:W-:Y:S01]  /*16520*/  I2FP.F32.S32 R22, R22 ;  /* 0x0000001600167245 */ /* 0x000fe20000201400 */
[----:B------:R-:W-:Y:S01]  /*16530*/  VIADD R48, R4, 0xc1 ;  /* 0x000000c104307836 */ /* 0x000fe20000000000 */
[----:B------:R-:W-:Y:S01]  /*16540*/  FSEL R10, R127, -INF , !P5 ;  /* 0xff8000007f0a7808 */ /* 0x000fe20006800000 */
[C---:B------:R-:W-:Y:S01]  /*16550*/  FFMA.FTZ R66, -R0.reuse, R66, R91 ;  /* 0x0000004200427223 */ /* 0x040fe2000001015b */
[----:B------:R-:W-:Y:S01]  /*16560*/  I2FP.F32.S32 R43, R43 ;  /* 0x0000002b002b7245 */ /* 0x000fe20000201400 */
[----:B------:R-:W-:Y:S01]  /*16570*/  FFMA.FTZ R121, -R0, R22, R71 ;  /* 0x0000001600797223 */ /* 0x000fe20000010147 */
[-C--:B------:R-:W-:Y:S01]  /*16580*/  ISETP.GE.AND P1, PT, R200, R61.reuse, PT ;  /* 0x0000003dc800720c */ /* 0x080fe20003f26270 */
[C---:B------:R-:W-:Y:S01]  /*16590*/  IMAD.IADD R200, R97.reuse, 0x1, -R200 ;  /* 0x0000000161c87824 */ /* 0x040fe200078e0ac8 */
[----:B------:R-:W-:Y:S01]  /*165a0*/  ISETP.GE.AND P5, PT, R190, R61, PT ;  /* 0x0000003dbe00720c */ /* 0x000fe20003fa6270 */
[----:B------:R-:W-:Y:S01]  /*165b0*/  FFMA.FTZ R43, -R0, R43, R129 ;  /* 0x0000002b002b7223 */ /* 0x000fe20000010181 */
[----:B------:R-:W-:Y:S01]  /*165c0*/  IABS R65, R65 ;  /* 0x0000004100417213 */ /* 0x000fe20000000000 */
[C---:B------:R-:W-:Y:S01]  /*165d0*/  IMAD.IADD R91, R2.reuse, 0x1, -R76 ;  /* 0x00000001025b7824 */ /* 0x040fe200078e0a4c */
[----:B------:R-:W-:Y:S01]  /*165e0*/  IABS R190, R67 ;  /* 0x0000004300be7213 */ /* 0x000fe20000000000 */
[----:B------:R-:W-:Y:S01]  /*165f0*/  IMAD.IADD R67, R97, 0x1, -R180 ;  /* 0x0000000161437824 */ /* 0x000fe200078e0ab4 */
[----:B------:R-:W-:Y:S01]  /*16600*/  I2FP.F32.S32 R84, R84 ;  /* 0x0000005400547245 */ /* 0x000fe20000201400 */
[----:B------:R-:W-:Y:S01]  /*16610*/  IMAD.IADD R129, R2, 0x1, -R54 ;  /* 0x0000000102817824 */ /* 0x000fe200078e0a36 */
[----:B------:R-:W-:Y:S01]  /*16620*/  I2FP.F32.S32 R20, R20 ;  /* 0x0000001400147245 */ /* 0x000fe20000201400 */
[----:B------:R-:W-:Y:S01]  /*16630*/  VIADD R50, R4, 0xc0 ;  /* 0x000000c004327836 */ /* 0x000fe20000000000 */
[----:B------:R-:W-:Y:S01]  /*16640*/  FSEL R13, R13, -INF , !P0 ;  /* 0xff8000000d0d7808 */ /* 0x000fe20004000000 */
[----:B------:R-:W-:Y:S01]  /*16650*/  FFMA.FTZ R103, -R0, R84, R103 ;  /* 0x0000005400677223 */ /* 0x000fe20000010167 */
[----:B------:R-:W-:Y:S01]  /*16660*/  FSEL R12, R8, -INF , !P0 ;  /* 0xff800000080c7808 */ /* 0x000fe20004000000 */
[C---:B------:R-:W-:Y:S01]  /*16670*/  IMAD.IADD R8, R97.reuse, 0x1, -R206 ;  /* 0x0000000161087824 */ /* 0x040fe200078e0ace */
[----:B------:R-:W-:Y:S01]  /*16680*/  ISETP.GE.AND P0, PT, R206, R61, PT ;  /* 0x0000003dce00720c */ /* 0x000fe20003f06270 */
[----:B------:R-:W-:Y:S01]  /*16690*/  FFMA.FTZ R201, -R0, R20, R201 ;  /* 0x0000001400c97223 */ /* 0x000fe200000101c9 */
[----:B------:R-:W-:Y:S01]  /*166a0*/  I2FP.F32.S32 R65, R65 ;  /* 0x0000004100417245 */ /* 0x000fe20000201400 */
[----:B------:R-:W-:Y:S01]  /*166b0*/  IMAD.IADD R84, R97, 0x1, -R148 ;  /* 0x0000000161547824 */ /* 0x000fe200078e0a94 */
[----:B------:R-:W-:Y:S01]  /*166c0*/  FSEL R55, R55, -INF , !P3 ;  /* 0xff80000037377808 */ /* 0x000fe20005800000 */
[----:B------:R-:W-:Y:S01]  /*166d0*/  IMAD.IADD R20, R2, 0x1, -R136 ;  /* 0x0000000102147824 */ /* 0x000fe200078e0a88 */
[----:B------:R-:W-:Y:S01]  /*166e0*/  FSEL R206, R117, -INF , !P3 ;  /* 0xff80000075ce7808 */ /* 0x000fe20005800000 */
[----:B------:R-:W-:Y:S01]  /*166f0*/  FFMA.FTZ R119, -R0, R65, R119 ;  /* 0x0000004100777223 */ /* 0x000fe20000010177 */
[----:B------:R-:W-:Y:S01]  /*16700*/  IABS R89, R89 ;  /* 0x0000005900597213 */ /* 0x000fe20000000000 */
[C---:B------:R-:W-:Y:S01]  /*16710*/  IMAD.IADD R65, R97.reuse, 0x1, -R182 ;  /* 0x0000000161417824 */ /* 0x040fe200078e0ab6 */
[-C--:B------:R-:W-:Y:S01]  /*16720*/  ISETP.GE.AND P3, PT, R180, R61.reuse, PT ;  /* 0x0000003db400720c */ /* 0x080fe20003f66270 */
[C---:B------:R-:W-:Y:S01]  /*16730*/  IMAD.IADD R180, R97.reuse, 0x1, -R68 ;  /* 0x0000000161b47824 */ /* 0x040fe200078e0a44 */
[----:B------:R-:W-:Y:S01]  /*16740*/  FSEL R71, R186, -INF , !P5 ;  /* 0xff800000ba477808 */ /* 0x000fe20006800000 */
[----:B------:R-:W-:Y:S01]  /*16750*/  VIADD R156, R4, 0x70 ;  /* 0x00000070049c7836 */ /* 0x000fe20000000000 */
[----:B------:R-:W-:Y:S01]  /*16760*/  FSEL R88, R88, -INF , !P5 ;  /* 0xff80000058587808 */ /* 0x000fe20006800000 */
[----:B------:R-:W-:Y:S01]  /*16770*/  VIADD R142, R4, 0x81 ;  /* 0x00000081048e7836 */ /* 0x000fe20000000000 */
[----:B------:R-:W-:Y:S01]  /*16780*/  IABS R6, R200 ;  /* 0x000000c800067213 */ /* 0x000fe20000000000 */
[----:B------:R-:W-:Y:S01]  /*16790*/  IMAD.IADD R26, R2, 0x1, -R156 ;  /* 0x00000001021a7824 */ /* 0x000fe200078e0a9c */
[----:B------:R-:W-:Y:S01]  /*167a0*/  ISETP.GE.AND P5, PT, R68, R61, PT ;  /* 0x0000003d4400720c */ /* 0x000fe20003fa6270 */
[C---:B------:R-:W-:Y:S01]  /*167b0*/  IMAD.IADD R186, R97.reuse, 0x1, -R172 ;  /* 0x0000000161ba7824 */ /* 0x040fe200078e0aac */
[----:B------:R-:W-:Y:S01]  /*167c0*/  IABS R68, R67 ;  /* 0x0000004300447213 */ /* 0x000fe20000000000 */
[----:B------:R-:W-:Y:S01]  /*167d0*/  IMAD.IADD R22, R2, 0x1, -R4 ;  /* 0x0000000102167824 */ /* 0x000fe200078e0a04 */
[----:B------:R-:W-:Y:S01]  /*167e0*/  I2FP.F32.S32 R89, R89 ;  /* 0x0000005900597245 */ /* 0x000fe20000201400 */
[C---:B------:R-:W-:Y:S01]  /*167f0*/  IMAD.IADD R194, R97.reuse, 0x1, -R154 ;  /* 0x0000000161c27824 */ /* 0x040fe200078e0a9a */
[----:B------:R-:W-:Y:S01]  /*16800*/  IABS R81, R81 ;  /* 0x0000005100517213 */ /* 0x000fe20000000000 */
[----:B------:R-:W-:Y:S01]  /*16810*/  IMAD.IADD R192, R97, 0x1, -R166 ;  /* 0x0000000161c07824 */ /* 0x000fe200078e0aa6 */
[----:B------:R-:W-:Y:S01]  /*16820*/  IABS R91, R91 ;  /* 0x0000005b005b7213 */ /* 0x000fe20000000000 */
[----:B------:R-:W-:Y:S01]  /*16830*/  FFMA.FTZ R112, -R0, R89, R112 ;  /* 0x0000005900707223 */ /* 0x000fe20000010170 */
[----:B------:R-:W-:Y:S01]  /*16840*/  I2FP.F32.S32 R6, R6 ;  /* 0x0000000600067245 */ /* 0x000fe20000201400 */
[----:B------:R-:W-:Y:S01]  /*16850*/  IMAD.IADD R89, R2, 0x1, -R48 ;  /* 0x0000000102597824 */ /* 0x000fe200078e0a30 */
[----:B------:R-:W-:-:S02]  /*16860*/  I2FP.F32.S32 R190, R190 ;  /* 0x000000be00be7245 */ /* 0x000fc40000201400 */
[----:B------:R-:W-:Y:S01]  /*16870*/  IABS R129, R129 ;  /* 0x0000008100817213 */ /* 0x000fe20000000000 */
[C---:B------:R-:W-:Y:S01]  /*16880*/  FFMA.FTZ R6, -R0.reuse, R6, R141 ;  /* 0x0000000600067223 */ /* 0x040fe2000001018d */
[----:B------:R-:W-:Y:S01]  /*16890*/  I2FP.F32.S32 R68, R68 ;  /* 0x0000004400447245 */ /* 0x000fe20000201400 */
[C---:B------:R-:W-:Y:S01]  /*168a0*/  FFMA.FTZ R111, -R0.reuse, R190, R111 ;  /* 0x000000be006f7223 */ /* 0x040fe2000001016f */
[----:B------:R-:W-:Y:S01]  /*168b0*/  IABS R84, R84 ;  /* 0x0000005400547213 */ /* 0x000fe20000000000 */
[----:B------:R-:W-:Y:S01]  /*168c0*/  IMAD.IADD R190, R97, 0x1, -R142 ;  /* 0x0000000161be7824 */ /* 0x000fe200078e0a8e */
[----:B------:R-:W-:Y:S01]  /*168d0*/  IABS R20, R20 ;  /* 0x0000001400147213 */ /* 0x000fe20000000000 */
[----:B------:R-:W-:Y:S01]  /*168e0*/  FFMA.FTZ R68, -R0, R68, R95 ;  /* 0x0000004400447223 */ /* 0x000fe2000001015f */
[----:B------:R-:W-:Y:S02]  /*168f0*/  I2FP.F32.S32 R81, R81 ;  /* 0x0000005100517245 */ /* 0x000fe40000201400 */
[----:B------:R-:W-:-:S02]  /*16900*/  I2FP.F32.S32 R91, R91 ;  /* 0x0000005b005b7245 */ /* 0x000fc40000201400 */
[----:B------:R-:W-:Y:S01]  /*16910*/  I2FP.F32.S32 R129, R129 ;  /* 0x0000008100817245 */ /* 0x000fe20000201400 */
[C---:B------:R-:W-:Y:S01]  /*16920*/  FFMA.FTZ R124, -R0.reuse, R81, R124 ;  /* 0x00000051007c7223 */ /* 0x040fe2000001017c */
[----:B------:R-:W-:Y:S01]  /*16930*/  IABS R65, R65 ;  /* 0x0000004100417213 */ /* 0x000fe20000000000 */
[----:B------:R-:W-:Y:S01]  /*16940*/  FFMA.FTZ R108, -R0, R91, R108 ;  /* 0x0000005b006c7223 */ /* 0x000fe2000001016c */
[----:B------:R-:W-:Y:S01]  /*16950*/  IABS R8, R8 ;  /* 0x0000000800087213 */ /* 0x000fe20000000000 */
[----:B------:R-:W-:Y:S01]  /*16960*/  IMAD.IADD R91, R2, 0x1, -R50 ;  /* 0x00000001025b7824 */ /* 0x000fe200078e0a32 */
[----:B------:R-:W-:Y:S01]  /*16970*/  IABS R180, R180 ;  /* 0x000000b400b47213 */ /* 0x000fe20000000000 */
[----:B------:R-:W-:Y:S01]  /*16980*/  FFMA.FTZ R129, -R0, R129, R69 ;  /* 0x0000008100817223 */ /* 0x000fe20000010145 */
[----:B------:R-:W-:Y:S02]  /*16990*/  I2FP.F32.S32 R84, R84 ;  /* 0x0000005400547245 */ /* 0x000fe40000201400 */
[----:B------:R-:W-:-:S02]  /*169a0*/  I2FP.F32.S32 R20, R20 ;  /* 0x0000001400147245 */ /* 0x000fc40000201400 */
[----:B------:R-:W-:Y:S01]  /*169b0*/  FSEL R81, R204, -INF , !P1 ;  /* 0xff800000cc517808 */ /* 0x000fe20004800000 */
[C---:B------:R-:W-:Y:S01]  /*169c0*/  FFMA.FTZ R84, -R0.reuse, R84, R93 ;  /* 0x0000005400547223 */ /* 0x040fe2000001015d */
[----:B------:R-:W-:Y:S01]  /*169d0*/  I2FP.F32.S32 R65, R65 ;  /* 0x0000004100417245 */ /* 0x000fe20000201400 */
[----:B------:R-:W-:Y:S01]  /*169e0*/  FFMA.FTZ R249, -R0, R20, R249 ;  /* 0x0000001400f97223 */ /* 0x000fe200000101f9 */
[----:B------:R-:W-:Y:S01]  /*169f0*/  IABS R89, R89 ;  /* 0x0000005900597213 */ /* 0x000fe20000000000 */
[----:B------:R-:W-:Y:S01]  /*16a00*/  IMAD.IADD R93, R97, 0x1, -R160 ;  /* 0x00000001615d7824 */ /* 0x000fe200078e0aa0 */
[----:B------:R-:W-:Y:S01]  /*16a10*/  I2FP.F32.S32 R8, R8 ;  /* 0x0000000800087245 */ /* 0x000fe20000201400 */
[----:B------:R-:W-:Y:S01]  /*16a20*/  VIADD R20, R4, 0x8 ;  /* 0x0000000804147836 */ /* 0x000fe20000000000 */
[----:B------:R-:W-:Y:S01]  /*16a30*/  FSEL R6, R6, -INF , !P1 ;  /* 0xff80000006067808 */ /* 0x000fe20004800000 */
[C---:B------:R-:W-:Y:S01]  /*16a40*/  FFMA.FTZ R101, -R0.reuse, R65, R101 ;  /* 0x0000004100657223 */ /* 0x040fe20000010165 */
[----:B------:R-:W-:Y:S01]  /*16a50*/  FSEL R53, R53, -INF , !P4 ;  /* 0xff80000035357808 */ /* 0x000fe20006000000 */
[----:B------:R-:W-:Y:S01]  /*16a60*/  FFMA.FTZ R8, -R0, R8, R125 ;  /* 0x0000000800087223 */ /* 0x000fe2000001017d */
[----:B------:R-:W-:Y:S01]  /*16a70*/  FSEL R204, R111, -INF , !P4 ;  /* 0xff8000006fcc7808 */ /* 0x000fe20006000000 */
[----:B------:R-:W-:Y:S01]  /*16a80*/  IMAD.IADD R52, R2, 0x1, -R20 ;  /* 0x0000000102347824 */ /* 0x000fe200078e0a14 */
[----:B------:R-:W-:-:S02]  /*16a90*/  I2FP.F32.S32 R180, R180 ;  /* 0x000000b400b47245 */ /* 0x000fc40000201400 */
[-C--:B------:R-:W-:Y:S02]  /*16aa0*/  ISETP.GE.AND P1, PT, R196, R61.reuse, PT ;  /* 0x0000003dc400720c */ /* 0x080fe40003f26270 */
[----:B------:R-:W-:Y:S01]  /*16ab0*/  FSEL R43, R43, -INF , !P0 ;  /* 0xff8000002b2b7808 */ /* 0x000fe20004000000 */
[----:B------:R-:W-:Y:S01]  /*16ac0*/  FFMA.FTZ R65, -R0, R180, R87 ;  /* 0x000000b400417223 */ /* 0x000fe20000010157 */
[-C--:B------:R-:W-:Y:S01]  /*16ad0*/  ISETP.GE.AND P4, PT, R148, R61.reuse, PT ;  /* 0x0000003d9400720c */ /* 0x080fe20003f86270 */
[----:B------:R-:W-:Y:S01]  /*16ae0*/  IMAD.IADD R148, R97, 0x1, -R188 ;  /* 0x0000000161947824 */ /* 0x000fe200078e0abc */
[----:B------:R-:W-:Y:S01]  /*16af0*/  FSEL R69, R145, -INF , !P3 ;  /* 0xff80000091457808 */ /* 0x000fe20005800000 */
[----:B------:R-:W-:Y:S01]  /*16b00*/  IMAD.IADD R180, R97, 0x1, -R178 ;  /* 0x0000000161b47824 */ /* 0x000fe200078e0ab2 */
[----:B------:R-:W-:Y:S02]  /*16b10*/  FSEL R68, R68, -INF , !P3 ;  /* 0xff80000044447808 */ /* 0x000fe40005800000 */
[----:B------:R-:W-:-:S02]  /*16b20*/  ISETP.GE.AND P6, PT, R144, R61, PT ;  /* 0x0000003d9000720c */ /* 0x000fc40003fc6270 */
[----:B------:R-:W-:Y:S02]  /*16b30*/  IABS R26, R26 ;  /* 0x0000001a001a7213 */ /* 0x000fe40000000000 */
[----:B------:R-:W-:Y:S02]  /*16b40*/  IABS R186, R186 ;  /* 0x000000ba00ba7213 */ /* 0x000fe40000000000 */
[----:B------:R-:W-:Y:S01]  /*16b50*/  IABS R190, R190 ;  /* 0x000000be00be7213 */ /* 0x000fe20000000000 */
[C---:B------:R-:W-:Y:S01]  /*16b60*/  IMAD.IADD R95, R97.reuse, 0x1, -R76 ;  /* 0x00000001615f7824 */ /* 0x040fe200078e0a4c */
[----:B------:R-:W-:Y:S01]  /*16b70*/  ISETP.GE.AND P3, PT, R160, R61, PT ;  /* 0x0000003da000720c */ /* 0x000fe20003f66270 */
[C---:B------:R-:W-:Y:S01]  /*16b80*/  IMAD.IADD R160, R97.reuse, 0x1, -R144 ;  /* 0x0000000161a07824 */ /* 0x040fe200078e0a90 */
[----:B------:R-:W-:Y:S01]  /*16b90*/  I2FP.F32.S32 R89, R89 ;  /* 0x0000005900597245 */ /* 0x000fe20000201400 */
[----:B------:R-:W-:Y:S01]  /*16ba0*/  IMAD.IADD R196, R97, 0x1, -R150 ;  /* 0x0000000161c47824 */ /* 0x000fe200078e0a96 */
[----:B------:R-:W-:-:S02]  /*16bb0*/  IABS R91, R91 ;  /* 0x0000005b005b7213 */ /* 0x000fc40000000000 */
[----:B------:R-:W-:Y:S01]  /*16bc0*/  FSEL R57, R57, -INF , !P1 ;  /* 0xff80000039397808 */ /* 0x000fe20004800000 */
[----:B------:R-:W-:Y:S01]  /*16bd0*/  FFMA.FTZ R122, -R0, R89, R122 ;  /* 0x00000059007a7223 */ /* 0x000fe2000001017a */
[----:B------:R-:W-:Y:S02]  /*16be0*/  FSEL R208, R119, -INF , !P1 ;  /* 0xff80000077d07808 */ /* 0x000fe40004800000 */
[----:B------:R-:W-:Y:S01]  /*16bf0*/  ISETP.GE.AND P1, PT, R182, R61, PT ;  /* 0x0000003db600720c */ /* 0x000fe20003f26270 */
[----:B------:R-:W-:Y:S01]  /*16c00*/  IMAD.IADD R182, R97, 0x1, -R138 ;  /* 0x0000000161b67824 */ /* 0x000fe200078e0a8a */
[----:B------:R-:W-:Y:S02]  /*16c10*/  IABS R148, R148 ;  /* 0x0000009400947213 */ /* 0x000fe40000000000 */
[----:B------:R-:W-:Y:S02]  /*16c20*/  IABS R160, R160 ;  /* 0x000000a000a07213 */ /* 0x000fe40000000000 */
[----:B------:R-:W-:-:S02]  /*16c30*/  I2FP.F32.S32 R91, R91 ;  /* 0x0000005b005b7245 */ /* 0x000fc40000201400 */
[----:B------:R-:W-:Y:S02]  /*16c40*/  FSEL R87, R66, -INF , !P5 ;  /* 0xff80000042577808 */ /* 0x000fe40006800000 */
[----:B------:R-:W-:Y:S01]  /*16c50*/  FSEL R8, R8, -INF , !P0 ;  /* 0xff80000008087808 */ /* 0x000fe20004000000 */
[----:B------:R-:W-:Y:S01]  /*16c60*/  FFMA.FTZ R120, -R0, R91, R120 ;  /* 0x0000005b00787223 */ /* 0x000fe20000010178 */
[----:B------:R-:W-:Y:S01]  /*16c70*/  FSEL R89, R184, -INF , !P1 ;  /* 0xff800000b8597808 */ /* 0x000fe20004800000 */
[----:B------:R-:W-:Y:S01]  /*16c80*/  IMAD.IADD R184, R97, 0x1, -R168 ;  /* 0x0000000161b87824 */ /* 0x000fe200078e0aa8 */
[----:B------:R-:W-:Y:S02]  /*16c90*/  FSEL R202, R101, -INF , !P1 ;  /* 0xff80000065ca7808 */ /* 0x000fe40004800000 */
[----:B------:R-:W-:Y:S01]  /*16ca0*/  FSEL R66, R65, -INF , !P5 ;  /* 0xff80000041427808 */ /* 0x000fe20006800000 */
[C---:B------:R-:W-:Y:S01]  /*16cb0*/  IMAD.IADD R65, R97.reuse, 0x1, -R162 ;  /* 0x0000000161417824 */ /* 0x040fe200078e0aa2 */
[----:B------:R-:W-:Y:S01]  /*16cc0*/  ISETP.GE.AND P0, PT, R198, R61, PT ;  /* 0x0000003dc600720c */ /* 0x000fe20003f06270 */
[----:B------:R-:W-:Y:S01]  /*16cd0*/  IMAD.IADD R198, R97, 0x1, -R152 ;  /* 0x0000000161c67824 */ /* 0x000fe200078e0a98 */
[----:B------:R-:W-:-:S02]  /*16ce0*/  I2FP.F32.S32 R148, R148 ;  /* 0x0000009400947245 */ /* 0x000fc40000201400 */
[----:B------:R-:W-:Y:S01]  /*16cf0*/  ISETP.GE.AND P1, PT, R162, R61, PT ;  /* 0x0000003da200720c */ /* 0x000fe20003f26270 */
[----:B------:R-:W-:Y:S01]  /*16d00*/  IMAD.IADD R162, R97, 0x1, -R176 ;  /* 0x0000000161a27824 */ /* 0x000fe200078e0ab0 */
[----:B------:R-:W-:Y:S01]  /*16d10*/  IABS R52, R52 ;  /* 0x0000003400347213 */ /* 0x000fe20000000000 */
[----:B------:R-:W-:Y:S01]  /*16d20*/  FFMA.FTZ R83, -R0, R148, R83 ;  /* 0x0000009400537223 */ /* 0x000fe20000010153 */
[----:B------:R-:W-:Y:S02]  /*16d30*/  I2FP.F32.S32 R160, R160 ;  /* 0x000000a000a07245 */ /* 0x000fe40000201400 */
[----:B------:R-:W-:Y:S02]  /*16d40*/  FSEL R91, R70, -INF , !P0 ;  /* 0xff800000465b7808 */ /* 0x000fe40004000000 */
[----:B------:R-:W-:Y:S01]  /*16d50*/  I2FP.F32.S32 R52, R52 ;  /* 0x0000003400347245 */ /* 0x000fe20000201400 */
[----:B------:R-:W-:Y:S01]  /*16d60*/  FFMA.FTZ R160, -R0, R160, R163 ;  /* 0x000000a000a07223 */ /* 0x000fe200000101a3 */
[----:B------:R-:W-:-:S02]  /*16d70*/  FSEL R70, R103, -INF , !P0 ;  /* 0xff80000067467808 */ /* 0x000fc40004000000 */
[----:B------:R-:W-:Y:S01]  /*16d80*/  ISETP.GE.AND P0, PT, R188, R61, PT ;  /* 0x0000003dbc00720c */ /* 0x000fe20003f06270 */
[----:B------:R-:W-:Y:S01]  /*16d90*/  FFMA.FTZ R52, -R0, R52, R147 ;  /* 0x0000003400347223 */ /* 0x000fe20000010193 */
[----:B------:R-:W-:Y:S01]  /*16da0*/  IABS R162, R162 ;  /* 0x000000a200a27213 */ /* 0x000fe20000000000 */
[----:B------:R-:W-:Y:S01]  /*16db0*/  IMAD.IADD R188, R97, 0x1, -R140 ;  /* 0x0000000161bc7824 */ /* 0x000fe200078e0a8c */
[----:B------:R-:W-:Y:S02]  /*16dc0*/  FSEL R67, R139, -INF , !P4 ;  /* 0xff8000008b437808 */ /* 0x000fe40006000000 */
[----:B------:R-:W-:Y:S02]  /*16dd0*/  FSEL R84, R84, -INF , !P4 ;  /* 0xff80000054547808 */ /* 0x000fe40006000000 */
[----:B------:R-:W-:Y:S01]  /*16de0*/  FSEL R148, R83, -INF , !P0 ;  /* 0xff80000053947808 */ /* 0x000fe20004000000 */
[----:B------:R-:W-:Y:S01]  /*16df0*/  IMAD.IADD R83, R97, 0x1, -R158 ;  /* 0x0000000161537824 */ /* 0x000fe200078e0a9e */
[----:B------:R-:W-:-:S02]  /*16e00*/  I2FP.F32.S32 R162, R162 ;  /* 0x000000a200a27245 */ /* 0x000fc40000201400 */
[----:B------:R-:W-:Y:S02]  /*16e10*/  ISETP.GE.AND P4, PT, R158, R61, PT ;  /* 0x0000003d9e00720c */ /* 0x000fe40003f86270 */
[----:B------:R-:W-:Y:S01]  /*16e20*/  FSEL R147, R113, -INF , !P6 ;  /* 0xff80000071937808 */ /* 0x000fe20007000000 */
[----:B------:R-:W-:Y:S01]  /*16e30*/  FFMA.FTZ R162, -R0, R162, R171 ;  /* 0x000000a200a27223 */ /* 0x000fe200000101ab */
[----:B------:R-:W-:Y:S02]  /*16e40*/  FSEL R160, R160, -INF , !P6 ;  /* 0xff800000a0a07808 */ /* 0x000fe40007000000 */
[----:B------:R-:W-:Y:S01]  /*16e50*/  IABS R158, R93 ;  /* 0x0000005d009e7213 */ /* 0x000fe20000000000 */
[C---:B------:R-:W-:Y:S01]  /*16e60*/  IMAD.IADD R93, R97.reuse, 0x1, -R130 ;  /* 0x00000001615d7824 */ /* 0x040fe200078e0a82 */
[----:B------:R-:W-:Y:S01]  /*16e70*/  ISETP.GE.AND P6, PT, R168, R61, PT ;  /* 0x0000003da800720c */ /* 0x000fe20003fc6270 */
[C---:B------:R-:W-:Y:S01]  /*16e80*/  IMAD.IADD R168, R97.reuse, 0x1, -R132 ;  /* 0x0000000161a87824 */ /* 0x040fe200078e0a84 */
[----:B------:R-:W-:Y:S01]  /*16e90*/  IABS R144, R83 ;  /* 0x0000005300907213 */ /* 0x000fe20000000000 */
[----:B------:R-:W-:Y:S01]  /*16ea0*/  IMAD.IADD R83, R97, 0x1, -R128 ;  /* 0x0000000161537824 */ /* 0x000fe200078e0a80 */
[----:B------:R-:W-:-:S02]  /*16eb0*/  I2FP.F32.S32 R158, R158 ;  /* 0x0000009e009e7245 */ /* 0x000fc40000201400 */
[----:B------:R-:W-:Y:S02]  /*16ec0*/  FSEL R171, R105, -INF , !P6 ;  /* 0xff80000069ab7808 */ /* 0x000fe40007000000 */
[----:B------:R-:W2:Y:S01]  /*16ed0*/  LD.E R105, desc[UR6][R164.64+0xdc] ;  /* 0x0000dc06a4697980 */ /* 0x000ea2000c101900 */
[----:B------:R-:W-:Y:S01]  /*16ee0*/  I2FP.F32.S32 R144, R144 ;  /* 0x0000009000907245 */ /* 0x000fe20000201400 */
[C---:B------:R-:W-:Y:S01]  /*16ef0*/  FFMA.FTZ R3, -R0.reuse, R158, R3 ;  /* 0x0000009e00037223 */ /* 0x040fe20000010103 */
[----:B------:R-:W-:Y:S02]  /*16f00*/  IABS R65, R65 ;  /* 0x0000004100417213 */ /* 0x000fe40000000000 */
[----:B------:R-:W-:Y:S01]  /*16f10*/  I2FP.F32.S32 R26, R26 ;  /* 0x0000001a001a7245 */ /* 0x000fe20000201400 */
[C---:B------:R-:W-:Y:S01]  /*16f20*/  FFMA.FTZ R161, -R0.reuse, R144, R161 ;  /* 0x0000009000a17223 */ /* 0x040fe200000101a1 */
[----:B------:R-:W-:Y:S01]  /*16f30*/  FSEL R144, R3, -INF , !P3 ;  /* 0xff80000003907808 */ /* 0x000fe20005800000 */
[----:B------:R-:W-:Y:S01]  /*16f40*/  IMAD.IADD R3, R97, 0x1, -R174 ;  /* 0x0000000161037824 */ /* 0x000fe200078e0aae */
[----:B------:R-:W-:Y:S01]  /*16f50*/  I2FP.F32.S32 R65, R65 ;  /* 0x0000004100417245 */ /* 0x000fe20000201400 */
[----:B------:R-:W-:Y:S01]  /*16f60*/  FFMA.FTZ R191, -R0, R26, R191 ;  /* 0x0000001a00bf7223 */ /* 0x000fe200000101bf */
[----:B------:R-:W-:Y:S01]  /*16f70*/  FSEL R199, R137, -INF , !P0 ;  /* 0xff80000089c77808 */ /* 0x000fe20004000000 */
[----:B------:R-:W-:Y:S01]  /*16f80*/  IMAD.IADD R26, R2, 0x1, -R142 ;  /* 0x00000001021a7824 */ /* 0x000fe200078e0a8e */
[----:B------:R-:W-:Y:S01]  /*16f90*/  IABS R3, R3 ;  /* 0x0000000300037213 */ /* 0x000fe20000000000 */
[----:B------:R-:W-:Y:S01]  /*16fa0*/  FFMA.FTZ R15, -R0, R65, R15 ;  /* 0x00000041000f7223 */ /* 0x000fe2000001010f */
[----:B------:R-:W-:-:S02]  /*16fb0*/  IABS R83, R83 ;  /* 0x0000005300537213 */ /* 0x000fc40000000000 */
[----:B------:R-:W-:Y:S02]  /*16fc0*/  I2FP.F32.S32 R3, R3 ;  /* 0x0000000300037245 */ /* 0x000fe40000201400 */
[----:B------:R-:W-:Y:S01]  /*16fd0*/  FSEL R158, R15, -INF , !P1 ;  /* 0xff8000000f9e7808 */ /* 0x000fe20004800000 */
[C---:B------:R-:W-:Y:S01]  /*16fe0*/  IMAD.IADD R15, R97.reuse, 0x1, -R126 ;  /* 0x00000001610f7824 */ /* 0x040fe200078e0a7e */
[----:B------:R-:W-:Y:S01]  /*16ff0*/  ISETP.GE.AND P0, PT, R176, R61, PT ;  /* 0x0000003db000720c */ /* 0x000fe20003f06270 */
[----:B------:R-:W-:Y:S01]  /*17000*/  FFMA.FTZ R173, -R0, R3, R173 ;  /* 0x0000000300ad7223 */ /* 0x000fe200000101ad */
[C---:B------:R-:W-:Y:S01]  /*17010*/  IMAD.IADD R3, R97.reuse, 0x1, -R156 ;  /* 0x0000000161037824 */ /* 0x040fe200078e0a9c */
[----:B------:R-:W-:Y:S01]  /*17020*/  ISETP.GE.AND P5, PT, R170, R61, PT ;  /* 0x0000003daa00720c */ /* 0x000fe20003fa6270 */
[----:B------:R-:W-:Y:S01]  /*17030*/  IMAD.IADD R170, R97, 0x1, -R170 ;  /* 0x0000000161aa7824 */ /* 0x000fe200078e0aaa */
[----:B------:R-:W-:Y:S02]  /*17040*/  I2FP.F32.S32 R83, R83 ;  /* 0x0000005300537245 */ /* 0x000fe40000201400 */
[----:B------:R-:W-:-:S02]  /*17050*/  IABS R3, R3 ;  /* 0x0000000300037213 */ /* 0x000fc40000000000 */
[----:B------:R-:W-:Y:S01]  /*17060*/  FSEL R153, R153, -INF , !P0 ;  /* 0xff80000099997808 */ /* 0x000fe20004000000 */
[----:B------:R-:W-:Y:S01]  /*17070*/  FFMA.FTZ R86, -R0, R83, R86 ;  /* 0x0000005300567223 */ /* 0x000fe20000010156 */
[----:B------:R-:W-:Y:S02]  /*17080*/  I2FP.F32.S32 R3, R3 ;  /* 0x0000000300037245 */ /* 0x000fe40000201400 */
[----:B------:R-:W-:Y:S02]  /*17090*/  FSEL R162, R162, -INF , !P0 ;  /* 0xff800000a2a27808 */ /* 0x000fe40004000000 */
[----:B------:R-:W-:Y:S01]  /*170a0*/  IABS R15, R15 ;  /* 0x0000000f000f7213 */ /* 0x000fe20000000000 */
[----:B------:R-:W-:Y:S01]  /*170b0*/  FFMA.FTZ R195, -R0, R3, R195 ;  /* 0x0000000300c37223 */ /* 0x000fe200000101c3 */
[----:B------:R-:W-:Y:S01]  /*170c0*/  IMAD.IADD R3, R97, 0x1, -R134 ;  /* 0x0000000161037824 */ /* 0x000fe200078e0a86 */
[----:B------:R-:W-:Y:S02]  /*170d0*/  ISETP.GE.AND P0, PT, R178, R61, PT ;  /* 0x0000003db200720c */ /* 0x000fe40003f06270 */
[----:B------:R-:W-:-:S02]  /*170e0*/  IABS R26, R26 ;  /* 0x0000001a001a7213 */ /* 0x000fc40000000000 */
[----:B------:R-:W-:Y:S02]  /*170f0*/  IABS R3, R3 ;  /* 0x0000000300037213 */ /* 0x000fe40000000000 */
[----:B------:R-:W-:Y:S01]  /*17100*/  IABS R178, R170 ;  /* 0x000000aa00b27213 */ /* 0x000fe20000000000 */
[C---:B------:R-:W-:Y:S01]  /*17110*/  IMAD.IADD R170, R97.reuse, 0x1, -R146 ;  /* 0x0000000161aa7824 */ /* 0x040fe200078e0a92 */
[----:B------:R-:W-:Y:S01]  /*17120*/  I2FP.F32.S32 R186, R186 ;  /* 0x000000ba00ba7245 */ /* 0x000fe20000201400 */
[----:B------:R-:W-:Y:S01]  /*17130*/  IMAD.IADD R83, R97, 0x1, -R58 ;  /* 0x0000000161537824 */ /* 0x000fe200078e0a3a */
[----:B------:R-:W-:Y:S02]  /*17140*/  I2FP.F32.S32 R15, R15 ;  /* 0x0000000f000f7245 */ /* 0x000fe40000201400 */
[----:B------:R-:W-:Y:S01]  /*17150*/  I2FP.F32.S32 R3, R3 ;  /* 0x0000000300037245 */ /* 0x000fe20000201400 */
        /* <DEDUP_REMOVED lines=8> */
[----:B------:R-:W-:Y:S02]  /*171e0*/  I2FP.F32.S32 R190, R190 ;  /* 0x000000be00be7245 */ /* 0x000fe40000201400 */
        /* <DEDUP_REMOVED lines=8> */
[----:B------:R-:W-:Y:S01]  /*17270*/  IABS R83, R83 ;  /* 0x0000005300537213 */ /* 0x000fe20000000000 */
[C---:B------:R-:W-:Y:S01]  /*17280*/  FFMA.FTZ R190, -R0.reuse, R190, R209 ;  /* 0x000000be00be7223 */ /* 0x040fe200000101d1 */
[----:B------:R-:W-:Y:S01]  /*17290*/  IABS R184, R184 ;  /* 0x000000b800b87213 */ /* 0x000fe20000000000 */
[----:B------:R-:W-:Y:S01]  /*172a0*/  FFMA.FTZ R178, -R0, R178, R181 ;  /* 0x000000b200b27223 */ /* 0x000fe200000101b5 */
[----:B------:R-:W-:Y:S01]  /*172b0*/  FSEL R159, R159, -INF , !P1 ;  /* 0xff8000009f9f7808 */ /* 0x000fe20004800000 */
[----:B------:R-:W-:Y:S01]  /*172c0*/  IMAD.IADD R172, R97, 0x1, -R136 ;  /* 0x0000000161ac7824 */ /* 0x000fe200078e0a88 */
[----:B------:R-:W-:-:S02]  /*172d0*/  FSEL R174, R173, -INF , !P1 ;  /* 0xff800000adae7808 */ /* 0x000fc40004800000 */
[----:B------:R-:W-:Y:S02]  /*172e0*/  IABS R22, R22 ;  /* 0x0000001600167213 */ /* 0x000fe40000000000 */
[----:B------:R-:W-:Y:S02]  /*172f0*/  I2FP.F32.S32 R180, R180 ;  /* 0x000000b400b47245 */ /* 0x000fe40000201400 */
[----:B------:R-:W-:Y:S02]  /*17300*/  ISETP.GE.AND P1, PT, R156, R61, PT ;  /* 0x0000003d9c00720c */ /* 0x000fe40003f26270 */
[----:B------:R-:W-:Y:S01]  /*17310*/  FSEL R179, R107, -INF , !P3 ;  /* 0xff8000006bb37808 */ /* 0x000fe20005800000 */
[----:B------:R-:W-:Y:S01]  /*17320*/  FFMA.FTZ R180, -R0, R180, R189 ;  /* 0x000000b400b47223 */ /* 0x000fe200000101bd */
[----:B------:R-:W-:Y:S02]  /*17330*/  FSEL R186, R186, -INF , !P3 ;  /* 0xff800000baba7808 */ /* 0x000fe40005800000 */
[----:B------:R-:W-:-:S02]  /*17340*/  I2FP.F32.S32 R170, R170 ;  /* 0x000000aa00aa7245 */ /* 0x000fc40000201400 */
[----:B------:R-:W-:Y:S02]  /*17350*/  I2FP.F32.S32 R93, R93 ;  /* 0x0000005d005d7245 */ /* 0x000fe40000201400 */
[----:B------:R-:W-:Y:S01]  /*17360*/  IABS R194, R194 ;  /* 0x000000c200c27213 */ /* 0x000fe20000000000 */
[C---:B------:R-:W-:Y:S01]  /*17370*/  FFMA.FTZ R170, -R0.reuse, R170, R247 ;  /* 0x000000aa00aa7223 */ /* 0x040fe200000101f7 */
[----:B------:R-:W-:Y:S01]  /*17380*/  IABS R192, R192 ;  /* 0x000000c000c07213 */ /* 0x000fe20000000000 */
[----:B------:R-:W-:Y:S01]  /*17390*/  FFMA.FTZ R82, -R0, R93, R82 ;  /* 0x0000005d00527223 */ /* 0x000fe20000010152 */
[----:B------:R-:W-:Y:S02]  /*173a0*/  ISETP.GE.AND P3, PT, R142, R61, PT ;  /* 0x0000003d8e00720c */ /* 0x000fe40003f66270 */
[----:B------:R-:W-:Y:S02]  /*173b0*/  IABS R95, R95 ;  /* 0x0000005f005f7213 */ /* 0x000fe40000000000 */
[----:B------:R-:W-:-:S02]  /*173c0*/  I2FP.F32.S32 R83, R83 ;  /* 0x0000005300537245 */ /* 0x000fc40000201400 */
[----:B------:R-:W-:Y:S02]  /*173d0*/  I2FP.F32.S32 R184, R184 ;  /* 0x000000b800b87245 */ /* 0x000fe40000201400 */
[----:B------:R-:W-:Y:S02]  /*173e0*/  IABS R15, R15 ;  /* 0x0000000f000f7213 */ /* 0x000fe40000000000 */
[----:B------:R-:W-:Y:S02]  /*173f0*/  I2FP.F32.S32 R22, R22 ;  /* 0x0000001600167245 */ /* 0x000fe40000201400 */
[----:B------:R-:W-:Y:S02]  /*17400*/  FSEL R200, R195, -INF , !P1 ;  /* 0xff800000c3c87808 */ /* 0x000fe40004800000 */
[----:B------:R-:W-:Y:S01]  /*17410*/  IABS R3, R3 ;  /* 0x0000000300037213 */ /* 0x000fe20000000000 */
[----:B------:R-:W-:Y:S01]  /*17420*/  IMAD.IADD R93, R97, 0x1, -R62 ;  /* 0x00000001615d7824 */ /* 0x000fe200078e0a3e */
[----:B------:R-:W-:-:S02]  /*17430*/  IABS R26, R26 ;  /* 0x0000001a001a7213 */ /* 0x000fc40000000000 */
[----:B------:R-:W-:Y:S02]  /*17440*/  I2FP.F32.S32 R194, R194 ;  /* 0x000000c200c27245 */ /* 0x000fe40000201400 */
[----:B------:R-:W-:Y:S02]  /*17450*/  I2FP.F32.S32 R192, R192 ;  /* 0x000000c000c07245 */ /* 0x000fe40000201400 */
[----:B------:R-:W-:Y:S02]  /*17460*/  FSEL R191, R191, -INF , !P1 ;  /* 0xff800000bfbf7808 */ /* 0x000fe40004800000 */
[----:B------:R-:W-:Y:S02]  /*17470*/  FSEL R190, R190, -INF , !P3 ;  /* 0xff800000bebe7808 */ /* 0x000fe40005800000 */
[----:B------:R-:W-:Y:S01]  /*17480*/  I2FP.F32.S32 R95, R95 ;  /* 0x0000005f005f7245 */ /* 0x000fe20000201400 */
[C---:B------:R-:W-:Y:S01]  /*17490*/  FFMA.FTZ R102, -R0.reuse, R83, R102 ;  /* 0x0000005300667223 */ /* 0x040fe20000010166 */
[----:B------:R-:W-:Y:S01]  /*174a0*/  FSEL R195, R213, -INF , !P3 ;  /* 0xff800000d5c37808 */ /* 0x000fe20005800000 */
[----:B------:R-:W-:Y:S01]  /*174b0*/  FFMA.FTZ R184, -R0, R184, R187 ;  /* 0x000000b800b87223 */ /* 0x000fe200000101bb */
[----:B------:R-:W-:Y:S01]  /*174c0*/  ISETP.GE.AND P1, PT, R146, R61, PT ;  /* 0x0000003d9200720c */ /* 0x000fe20003f26270 */
[----:B------:R-:W-:Y:S01]  /*174d0*/  FFMA.FTZ R42, -R0, R22, R155 ;  /* 0x00000016002a7223 */ /* 0x000fe2000001019b */
[----:B------:R-:W-:-:S02]  /*174e0*/  IABS R188, R188 ;  /* 0x000000bc00bc7213 */ /* 0x000fc40000000000 */
[----:B------:R-:W-:Y:S01]  /*174f0*/  IABS R168, R168 ;  /* 0x000000a800a87213 */ /* 0x000fe20000000000 */
[----:B------:R-:W-:Y:S01]  /*17500*/  IMAD.IADD R83, R97, 0x1, -R48 ;  /* 0x0000000161537824 */ /* 0x000fe200078e0a30 */
[----:B------:R-:W-:Y:S01]  /*17510*/  ISETP.GE.AND P3, PT, R134, R61, PT ;  /* 0x0000003d8600720c */ /* 0x000fe20003f66270 */
[C---:B------:R-:W-:Y:S01]  /*17520*/  FFMA.FTZ R194, -R0.reuse, R194, R197 ;  /* 0x000000c200c27223 */ /* 0x040fe200000101c5 */
[----:B------:R-:W-:Y:S01]  /*17530*/  I2FP.F32.S32 R15, R15 ;  /* 0x0000000f000f7245 */ /* 0x000fe20000201400 */
[----:B------:R-:W-:Y:S01]  /*17540*/  FFMA.FTZ R192, -R0, R192, R211 ;  /* 0x000000c000c07223 */ /* 0x000fe200000101d3 */
[----:B------:R-:W-:Y:S02]  /*17550*/  FSEL R167, R167, -INF , !P5 ;  /* 0xff800000a7a77808 */ /* 0x000fe40006800000 */
[----:B------:R-:W-:Y:S02]  /*17560*/  FSEL R178, R178, -INF , !P5 ;  /* 0xff800000b2b27808 */ /* 0x000fe40006800000 */
[----:B------:R-:W-:Y:S01]  /*17570*/  I2FP.F32.S32 R3, R3 ;  /* 0x0000000300037245 */ /* 0x000fe20000201400 */
[C---:B------:R-:W-:Y:S01]  /*17580*/  FFMA.FTZ R92, -R0.reuse, R95, R92 ;  /* 0x0000005f005c7223 */ /* 0x040fe2000001015c */
[----:B------:R-:W-:Y:S01]  /*17590*/  I2FP.F32.S32 R26, R26 ;  /* 0x0000001a001a7245 */ /* 0x000fe20000201400 */
[----:B------:R-:W-:Y:S01]  /*175a0*/  FFMA.FTZ R22, -R0, R22, R143 ;  /* 0x0000001600167223 */ /* 0x000fe2000001018f */
[----:B------:R-:W-:-:S02]  /*175b0*/  ISETP.GE.AND P5, PT, R152, R61, PT ;  /* 0x0000003d9800720c */ /* 0x000fc40003fa6270 */
[----:B------:R-:W-:Y:S02]  /*175c0*/  FSEL R163, R157, -INF , !P4 ;  /* 0xff8000009da37808 */ /* 0x000fe40006000000 */
[----:B------:R-:W-:Y:S02]  /*175d0*/  FSEL R176, R161, -INF , !P4 ;  /* 0xff800000a1b07808 */ /* 0x000fe40006000000 */
[----:B------:R-:W-:Y:S02]  /*175e0*/  FSEL R177, R177, -INF , !P0 ;  /* 0xff800000b1b17808 */ /* 0x000fe40004000000 */
[----:B------:R-:W-:Y:S02]  /*175f0*/  FSEL R180, R180, -INF , !P0 ;  /* 0xff800000b4b47808 */ /* 0x000fe40004000000 */
[----:B------:R-:W-:Y:S02]  /*17600*/  I2FP.F32.S32 R188, R188 ;  /* 0x000000bc00bc7245 */ /* 0x000fe40000201400 */
[----:B------:R-:W-:-:S02]  /*17610*/  FSEL R175, R175, -INF , !P1 ;  /* 0xff800000afaf7808 */ /* 0x000fc40004800000 */
[----:B------:R-:W-:Y:S02]  /*17620*/  FSEL R170, R170, -INF , !P1 ;  /* 0xff800000aaaa7808 */ /* 0x000fe40004800000 */
[----:B------:R-:W-:Y:S02]  /*17630*/  I2FP.F32.S32 R168, R168 ;  /* 0x000000a800a87245 */ /* 0x000fe40000201400 */
[----:B------:R-:W-:Y:S01]  /*17640*/  FSEL R155, R104, -INF , !P3 ;  /* 0xff800000689b7808 */ /* 0x000fe20005800000 */
[----:B------:R-:W-:Y:S01]  /*17650*/  FFMA.FTZ R106, -R0, R15, R106 ;  /* 0x0000000f006a7223 */ /* 0x000fe2000001016a */
[----:B------:R-:W-:Y:S02]  /*17660*/  FSEL R152, R94, -INF , !P3 ;  /* 0xff8000005e987808 */ /* 0x000fe40005800000 */
[----:B------:R-:W-:Y:S01]  /*17670*/  IABS R93, R93 ;  /* 0x0000005d005d7213 */ /* 0x000fe20000000000 */
[----:B------:R-:W-:Y:S01]  /*17680*/  FFMA.FTZ R110, -R0, R3, R110 ;  /* 0x00000003006e7223 */ /* 0x000fe2000001016e */
[-C--:B------:R-:W-:Y:S01]  /*17690*/  ISETP.GE.AND P4, PT, R154, R61.reuse, PT ;  /* 0x0000003d9a00720c */ /* 0x080fe20003f86270 */
[----:B------:R-:W-:Y:S01]  /*176a0*/  FFMA.FTZ R26, -R0, R26, R151 ;  /* 0x0000001a001a7223 */ /* 0x000fe20000010197 */
[-C--:B------:R-:W-:Y:S01]  /*176b0*/  ISETP.GE.AND P0, PT, R166, R61.reuse, PT ;  /* 0x0000003da600720c */ /* 0x080fe20003f06270 */
[----:B------:R-:W-:Y:S01]  /*176c0*/  FFMA.FTZ R188, -R0, R188, R215 ;  /* 0x000000bc00bc7223 */ /* 0x000fe200000101d7 */
[-C--:B------:R-:W-:Y:S01]  /*176d0*/  ISETP.GE.AND P1, PT, R76, R61.reuse, PT ;  /* 0x0000003d4c00720c */ /* 0x080fe20003f26270 */
[----:B------:R-:W-:Y:S01]  /*176e0*/  FFMA.FTZ R168, -R0, R168, R251 ;  /* 0x000000a800a87223 */ /* 0x000fe200000101fb */
[----:B------:R-:W-:Y:S01]  /*176f0*/  ISETP.GE.AND P3, PT, R50, R61, PT ;  /* 0x0000003d3200720c */ /* 0x000fe20003f66270 */
[C---:B------:R-:W-:Y:S01]  /*17700*/  IMAD.IADD R50, R97.reuse, 0x1, -R50 ;  /* 0x0000000161327824 */ /* 0x040fe200078e0a32 */
[----:B------:R-:W-:Y:S01]  /*17710*/  FSEL R184, R184, -INF , !P6 ;  /* 0xff800000b8b87808 */ /* 0x000fe20007000000 */
[C---:B------:R-:W-:Y:S01]  /*17720*/  IMAD.IADD R15, R97.reuse, 0x1, -R38 ;  /* 0x00000001610f7824 */ /* 0x040fe200078e0a26 */
[----:B------:R-:W-:Y:S01]  /*17730*/  IABS R83, R83 ;  /* 0x0000005300537213 */ /* 0x000fe20000000000 */
[----:B------:R-:W-:Y:S01]  /*17740*/  IMAD.IADD R3, R97, 0x1, -R54 ;  /* 0x0000000161037824 */ /* 0x000fe200078e0a36 */
[----:B------:R-:W-:-:S02]  /*17750*/  ISETP.GE.AND P6, PT, R150, R61, PT ;  /* 0x0000003d9600720c */ /* 0x000fc40003fc6270 */
[----:B------:R-:W-:Y:S02]  /*17760*/  IABS R198, R198 ;  /* 0x000000c600c67213 */ /* 0x000fe40000000000 */
[----:B------:R-:W-:Y:S02]  /*17770*/  IABS R196, R196 ;  /* 0x000000c400c47213 */ /* 0x000fe40000000000 */
[----:B------:R-:W-:Y:S02]  /*17780*/  FSEL R183, R183, -INF , !P4 ;  /* 0xff800000b7b77808 */ /* 0x000fe40006000000 */
[----:B------:R-:W-:Y:S02]  /*17790*/  FSEL R194, R194, -INF , !P4 ;  /* 0xff800000c2c27808 */ /* 0x000fe40006000000 */
[----:B------:R-:W-:Y:S02]  /*177a0*/  FSEL R197, R207, -INF , !P0 ;  /* 0xff800000cfc57808 */ /* 0x000fe40004000000 */
[----:B------:R-:W-:-:S02]  /*177b0*/  FSEL R192, R192, -INF , !P0 ;  /* 0xff800000c0c07808 */ /* 0x000fc40004000000 */
[----:B------:R-:W-:Y:S02]  /*177c0*/  I2FP.F32.S32 R93, R93 ;  /* 0x0000005d005d7245 */ /* 0x000fe40000201400 */
[----:B------:R-:W-:Y:S02]  /*177d0*/  FSEL R151, R108, -INF , !P1 ;  /* 0xff8000006c977808 */ /* 0x000fe40004800000 */
[----:B------:R-:W-:Y:S02]  /*177e0*/  FSEL R150, R92, -INF , !P1 ;  /* 0xff8000005c967808 */ /* 0x000fe40004800000 */
[-C--:B------:R-:W-:Y:S02]  /*177f0*/  ISETP.GE.AND P4, PT, R140, R61.reuse, PT ;  /* 0x0000003d8c00720c */ /* 0x080fe40003f86270 */
[-C--:B------:R-:W-:Y:S02]  /*17800*/  ISETP.GE.AND P0, PT, R132, R61.reuse, PT ;  /* 0x0000003d8400720c */ /* 0x080fe40003f06270 */
[----:B------:R-:W-:-:S02]  /*17810*/  ISETP.GE.AND P1, PT, R48, R61, PT ;  /* 0x0000003d3000720c */ /* 0x000fc40003f26270 */
[----:B------:R-:W-:Y:S02]  /*17820*/  IABS R48, R50 ;  /* 0x0000003200307213 */ /* 0x000fe40000000000 */
[----:B------:R-:W-:Y:S02]  /*17830*/  I2FP.F32.S32 R83, R83 ;  /* 0x0000005300537245 */ /* 0x000fe40000201400 */
[----:B------:R-:W-:Y:S02]  /*17840*/  I2FP.F32.S32 R198, R198 ;  /* 0x000000c600c67245 */ /* 0x000fe40000201400 */
[----:B------:R-:W-:Y:S02]  /*17850*/  I2FP.F32.S32 R196, R196 ;  /* 0x000000c400c47245 */ /* 0x000fe40000201400 */
[----:B------:R-:W-:Y:S01]  /*17860*/  IABS R15, R15 ;  /* 0x0000000f000f7213 */ /* 0x000fe20000000000 */
[----:B------:R-:W-:Y:S01]  /*17870*/  FFMA.FTZ R100, -R0, R93, R100 ;  /* 0x0000005d00647223 */ /* 0x000fe20000010164 */
[----:B------:R-:W-:-:S02]  /*17880*/  IABS R182, R182 ;  /* 0x000000b600b67213 */ /* 0x000fc40000000000 */
[----:B------:R-:W-:Y:S02]  /*17890*/  IABS R172, R172 ;  /* 0x000000ac00ac7213 */ /* 0x000fe40000000000 */
[----:B------:R-:W-:Y:S02]  /*178a0*/  IABS R3, R3 ;  /* 0x0000000300037213 */ /* 0x000fe40000000000 */
[----:B------:R-:W-:Y:S02]  /*178b0*/  FSEL R193, R193, -INF , !P4 ;  /* 0xff800000c1c17808 */ /* 0x000fe40006000000 */
[----:B------:R-:W-:Y:S02]  /*178c0*/  FSEL R188, R188, -INF , !P4 ;  /* 0xff800000bcbc7808 */ /* 0x000fe40006000000 */
[----:B------:R-:W-:Y:S02]  /*178d0*/  FSEL R173, R99, -INF , !P0 ;  /* 0xff80000063ad7808 */ /* 0x000fe40004000000 */
[----:B------:R-:W-:Y:S01]  /*178e0*/  FSEL R168, R168, -INF , !P0 ;  /* 0xff800000a8a87808 */ /* 0x000fe20004000000 */
[----:B------:R-:W-:Y:S01]  /*178f0*/  FFMA.FTZ R72, -R0, R83, R72 ;  /* 0x0000005300487223 */ /* 0x000fe20000010148 */
[-C--:B------:R-:W-:Y:S01]  /*17900*/  ISETP.GE.AND P4, PT, R130, R61.reuse, PT ;  /* 0x0000003d8200720c */ /* 0x080fe20003f86270 */
[----:B------:R-:W-:Y:S01]  /*17910*/  FFMA.FTZ R198, -R0, R198, R203 ;  /* 0x000000c600c67223 */ /* 0x000fe200000101cb */
[----:B------:R-:W-:Y:S01]  /*17920*/  ISETP.GE.AND P0, PT, R62, R61, PT ;  /* 0x0000003d3e00720c */ /* 0x000fe20003f06270 */
[----:B------:R-:W-:Y:S01]  /*17930*/  FFMA.FTZ R196, -R0, R196, R205 ;  /* 0x000000c400c47223 */ /* 0x000fe200000101cd */
[----:B------:R-:W-:-:S02]  /*17940*/  I2FP.F32.S32 R48, R48 ;  /* 0x0000003000307245 */ /* 0x000fc40000201400 */
[----:B------:R-:W-:Y:S02]  /*17950*/  I2FP.F32.S32 R15, R15 ;  /* 0x0000000f000f7245 */ /* 0x000fe40000201400 */
[----:B------:R-:W-:Y:S02]  /*17960*/  I2FP.F32.S32 R182, R182 ;  /* 0x000000b600b67245 */ /* 0x000fe40000201400 */
[----:B------:R-:W-:Y:S02]  /*17970*/  I2FP.F32.S32 R172, R172 ;  /* 0x000000ac00ac7245 */ /* 0x000fe40000201400 */
[----:B------:R-:W-:Y:S01]  /*17980*/  I2FP.F32.S32 R3, R3 ;  /* 0x0000000300037245 */ /* 0x000fe20000201400 */
[----:B------:R-:W-:Y:S01]  /*17990*/  FFMA.FTZ R73, -R0, R48, R73 ;  /* 0x0000003000497223 */ /* 0x000fe20000010149 */
[----:B------:R-:W-:Y:S02]  /*179a0*/  FSEL R169, R169, -INF , !P4 ;  /* 0xff800000a9a97808 */ /* 0x000fe40006000000 */
[----:B------:R-:W-:-:S02]  /*179b0*/  FSEL R166, R82, -INF , !P4 ;  /* 0xff80000052a67808 */ /* 0x000fc40006000000 */
[----:B------:R-:W-:Y:S02]  /*179c0*/  FSEL R149, R112, -INF , !P0 ;  /* 0xff80000070957808 */ /* 0x000fe40004000000 */
[----:B------:R-:W-:Y:S01]  /*179d0*/  FSEL R146, R100, -INF , !P0 ;  /* 0xff80000064927808 */ /* 0x000fe20004000000 */
[----:B------:R-:W-:Y:S01]  /*179e0*/  FFMA.FTZ R74, -R0, R15, R74 ;  /* 0x0000000f004a7223 */ /* 0x000fe2000001014a */
[-C--:B------:R-:W-:Y:S01]  /*179f0*/  ISETP.GE.AND P4, PT, R80, R61.reuse, PT ;  /* 0x0000003d5000720c */ /* 0x080fe20003f86270 */
[----:B------:R-:W-:Y:S01]  /*17a00*/  FFMA.FTZ R182, -R0, R182, R219 ;  /* 0x000000b600b67223 */ /* 0x000fe200000101db */
[----:B------:R-:W-:Y:S01]  /*17a10*/  ISETP.GE.AND P0, PT, R46, R61, PT ;  /* 0x0000003d2e00720c */ /* 0x000fe20003f06270 */
[----:B------:R-:W-:Y:S01]  /*17a20*/  FFMA.FTZ R172, -R0, R172, R223 ;  /* 0x000000ac00ac7223 */ /* 0x000fe200000101df */
[----:B------:R-:W-:Y:S01]  /*17a30*/  FSEL R137, R122, -INF , !P1 ;  /* 0xff8000007a897808 */ /* 0x000fe20004800000 */
[----:B------:R-:W-:Y:S01]  /*17a40*/  FFMA.FTZ R64, -R0, R3, R64 ;  /* 0x0000000300407223 */ /* 0x000fe20000010140 */
[----:B------:R-:W-:Y:S01]  /*17a50*/  FSEL R134, R72, -INF , !P1 ;  /* 0xff80000048867808 */ /* 0x000fe20004800000 */
[----:B------:R-:W-:Y:S01]  /*17a60*/  IMAD.IADD R46, R97, 0x1, -R46 ;  /* 0x00000001612e7824 */ /* 0x000fe200078e0a2e */
[----:B------:R-:W-:Y:S01]  /*17a70*/  FSEL R185, R185, -INF , !P5 ;  /* 0xff800000b9b97808 */ /* 0x000fe20006800000 */
[----:B------:R-:W-:Y:S01]  /*17a80*/  IMAD.IADD R3, R97, 0x1, -R34 ;  /* 0x0000000161037824 */ /* 0x000fe200078e0a22 */
[----:B------:R-:W-:-:S02]  /*17a90*/  FSEL R198, R198, -INF , !P5 ;  /* 0xff800000c6c67808 */ /* 0x000fc40006800000 */
[----:B------:R-:W-:Y:S02]  /*17aa0*/  FSEL R187, R201, -INF , !P6 ;  /* 0xff800000c9bb7808 */ /* 0x000fe40007000000 */
[----:B------:R-:W-:Y:S02]  /*17ab0*/  FSEL R196, R196, -INF , !P6 ;  /* 0xff800000c4c47808 */ /* 0x000fe40007000000 */
[-C--:B------:R-:W-:Y:S02]  /*17ac0*/  ISETP.GE.AND P1, PT, R38, R61.reuse, PT ;  /* 0x0000003d2600720c */ /* 0x080fe40003f26270 */
[-C--:B------:R-:W-:Y:S02]  /*17ad0*/  ISETP.GE.AND P5, PT, R138, R61.reuse, PT ;  /* 0x0000003d8a00720c */ /* 0x080fe40003fa6270 */
[----:B------:R-:W-:Y:S02]  /*17ae0*/  ISETP.GE.AND P6, PT, R136, R61, PT ;  /* 0x0000003d8800720c */ /* 0x000fe40003fc6270 */
[----:B------:R-:W-:-:S02]  /*17af0*/  FSEL R141, R118, -INF , !P4 ;  /* 0xff800000768d7808 */ /* 0x000fc40006000000 */
[----:B------:R-:W-:Y:S02]  /*17b00*/  FSEL R138, R110, -INF , !P4 ;  /* 0xff8000006e8a7808 */ /* 0x000fe40006000000 */
        /* <DEDUP_REMOVED lines=8> */
[----:B------:R-:W-:-:S02]  /*17b90*/  FSEL R133, R78, -INF , !P1 ;  /* 0xff8000004e857808 */ /* 0x000fc40004800000 */
[----:B------:R-:W-:Y:S02]  /*17ba0*/  FSEL R130, R74, -INF , !P1 ;  /* 0xff8000004a827808 */ /* 0x000fe40004800000 */
[----:B------:R-:W-:Y:S02]  /*17bb0*/  FSEL R189, R221, -INF , !P5 ;  /* 0xff800000ddbd7808 */ /* 0x000fe40006800000 */
[----:B------:R-:W-:Y:S02]  /*17bc0*/  FSEL R182, R182, -INF , !P5 ;  /* 0xff800000b6b67808 */ /* 0x000fe40006800000 */
[----:B------:R-:W-:Y:S02]  /*17bd0*/  FSEL R181, R249, -INF , !P6 ;  /* 0xff800000f9b57808 */ /* 0x000fe40007000000 */
[----:B------:R-:W-:Y:S02]  /*17be0*/  FSEL R172, R172, -INF , !P6 ;  /* 0xff800000acac7808 */ /* 0x000fe40007000000 */
[-C--:B------:R-:W-:Y:S01]  /*17bf0*/  ISETP.GE.AND P1, PT, R28, R61.reuse, PT ;  /* 0x0000003d1c00720c */ /* 0x080fe20003f26270 */
[----:B------:R-:W-:Y:S01]  /*17c00*/  IMAD.IADD R28, R97, 0x1, -R44 ;  /* 0x00000001611c7824 */ /* 0x000fe200078e0a2c */
[----:B------:R-:W-:-:S02]  /*17c10*/  ISETP.GE.AND P5, PT, R128, R61, PT ;  /* 0x0000003d8000720c */ /* 0x000fc40003fa6270 */
[----:B------:R-:W-:Y:S02]  /*17c20*/  ISETP.GE.AND P6, PT, R126, R61, PT ;  /* 0x0000003d7e00720c */ /* 0x000fe40003fc6270 */
[----:B------:R-:W-:Y:S02]  /*17c30*/  IABS R46, R46 ;  /* 0x0000002e002e7213 */ /* 0x000fe40000000000 */
[----:B------:R-:W-:Y:S02]  /*17c40*/  IABS R3, R3 ;  /* 0x0000000300037213 */ /* 0x000fe40000000000 */
[----:B------:R-:W-:Y:S02]  /*17c50*/  FSEL R161, R96, -INF , !P5 ;  /* 0xff80000060a17808 */ /* 0x000fe40006800000 */
[----:B------:R-:W-:Y:S02]  /*17c60*/  FSEL R156, R86, -INF , !P5 ;  /* 0xff800000569c7808 */ /* 0x000fe40006800000 */
[----:B------:R-:W-:-:S02]  /*17c70*/  FSEL R157, R98, -INF , !P6 ;  /* 0xff800000629d7808 */ /* 0x000fc40007000000 */
[----:B------:R-:W-:Y:S02]  /*17c80*/  FSEL R154, R90, -INF , !P6 ;  /* 0xff8000005a9a7808 */ /* 0x000fe40007000000 */
[----:B------:R-:W-:Y:S02]  /*17c90*/  I2FP.F32.S32 R46, R46 ;  /* 0x0000002e002e7245 */ /* 0x000fe40000201400 */
[----:B------:R-:W-:Y:S02]  /*17ca0*/  I2FP.F32.S32 R3, R3 ;  /* 0x0000000300037245 */ /* 0x000fe40000201400 */
[-C--:B------:R-:W-:Y:S02]  /*17cb0*/  ISETP.GE.AND P5, PT, R58, R61.reuse, PT ;  /* 0x0000003d3a00720c */ /* 0x080fe40003fa6270 */
[----:B------:R-:W-:Y:S02]  /*17cc0*/  ISETP.GE.AND P6, PT, R56, R61, PT ;  /* 0x0000003d3800720c */ /* 0x000fe40003fc6270 */
[----:B------:R-:W-:-:S02]  /*17cd0*/  IABS R30, R30 ;  /* 0x0000001e001e7213 */ /* 0x000fc40000000000 */
[----:B------:R-:W-:Y:S01]  /*17ce0*/  IABS R28, R28 ;  /* 0x0000001c001c7213 */ /* 0x000fe20000000000 */
[----:B------:R-:W-:Y:S01]  /*17cf0*/  FFMA.FTZ R75, -R0, R46, R75 ;  /* 0x0000002e004b7223 */ /* 0x000fe2000001014b */
[----:B------:R-:W-:Y:S01]  /*17d00*/  FSEL R145, R114, -INF , !P5 ;  /* 0xff80000072917808 */ /* 0x000fe20006800000 */
[----:B------:R-:W-:Y:S01]  /*17d10*/  FFMA.FTZ R45, -R0, R3, R45 ;  /* 0x00000003002d7223 */ /* 0x000fe2000001012d */
[----:B------:R-:W-:Y:S02]  /*17d20*/  FSEL R142, R102, -INF , !P5 ;  /* 0xff800000668e7808 */ /* 0x000fe40006800000 */
[----:B------:R-:W-:Y:S02]  /*17d30*/  FSEL R143, R116, -INF , !P6 ;  /* 0xff800000748f7808 */ /* 0x000fe40007000000 */
[----:B------:R-:W-:Y:S02]  /*17d40*/  FSEL R140, R106, -INF , !P6 ;  /* 0xff8000006a8c7808 */ /* 0x000fe40007000000 */
[----:B------:R-:W-:-:S02]  /*17d50*/  IABS R124, R124 ;  /* 0x0000007c007c7213 */ /* 0x000fc40000000000 */
[----:B------:R-:W-:Y:S02]  /*17d60*/  I2FP.F32.S32 R30, R30 ;  /* 0x0000001e001e7245 */ /* 0x000fe40000201400 */
[----:B------:R-:W-:Y:S02]  /*17d70*/  I2FP.F32.S32 R28, R28 ;  /* 0x0000001c001c7245 */ /* 0x000fe40000201400 */
[-C--:B------:R-:W-:Y:S02]  /*17d80*/  ISETP.GE.AND P6, PT, R54, R61.reuse, PT ;  /* 0x0000003d3600720c */ /* 0x080fe40003fc6270 */
[----:B------:R-:W-:Y:S01]  /*17d90*/  ISETP.GE.AND P5, PT, R34, R61, PT ;  /* 0x0000003d2200720c */ /* 0x000fe20003fa6270 */
[C---:B------:R-:W-:Y:S01]  /*17da0*/  FFMA.FTZ R11, -R0.reuse, R30, R11 ;  /* 0x0000001e000b7223 */ /* 0x040fe2000001010b */
[----:B------:R-:W-:Y:S01]  /*17db0*/  IABS R32, R32 ;  /* 0x0000002000207213 */ /* 0x000fe20000000000 */
[----:B------:R-:W-:Y:S01]  /*17dc0*/  FFMA.FTZ R25, -R0, R28, R25 ;  /* 0x0000001c00197223 */ /* 0x000fe20000010119 */
[----:B------:R-:W-:-:S02]  /*17dd0*/  I2FP.F32.S32 R124, R124 ;  /* 0x0000007c007c7245 */ /* 0x000fc40000201400 */
[----:B------:R-:W-:Y:S02]  /*17de0*/  FSEL R132, R75, -INF , !P0 ;  /* 0xff8000004b847808 */ /* 0x000fe40004000000 */
[----:B------:R-:W-:Y:S02]  /*17df0*/  FSEL R129, R129, -INF , !P6 ;  /* 0xff80000081817808 */ /* 0x000fe40007000000 */
[----:B------:R-:W-:Y:S02]  /*17e00*/  FSEL R128, R64, -INF , !P6 ;  /* 0xff80000040807808 */ /* 0x000fe40007000000 */
[----:B------:R-:W-:Y:S02]  /*17e10*/  FSEL R127, R40, -INF , !P5 ;  /* 0xff800000287f7808 */ /* 0x000fe40006800000 */
[----:B------:R-:W-:Y:S02]  /*17e20*/  FSEL R126, R45, -INF , !P5 ;  /* 0xff8000002d7e7808 */ /* 0x000fe40006800000 */
[----:B------:R-:W-:-:S02]  /*17e30*/  ISETP.GE.AND P0, PT, R44, R61, PT ;  /* 0x0000003d2c00720c */ /* 0x000fc40003f06270 */
[-C--:B------:R-:W-:Y:S02]  /*17e40*/  ISETP.GE.AND P6, PT, R4, R61.reuse, PT ;  /* 0x0000003d0400720c */ /* 0x080fe40003fc6270 */
[----:B------:R-:W-:Y:S01]  /*17e50*/  ISETP.GE.AND P5, PT, R20, R61, PT ;  /* 0x0000003d1400720c */ /* 0x000fe20003fa6270 */
[----:B-----5:R-:W-:Y:S01]  /*17e60*/  FFMA.FTZ R124, -R0, R124, R5 ;  /* 0x0000007c007c7223 */ /* 0x020fe20000010105 */
[----:B------:R-:W-:Y:S02]  /*17e70*/  I2FP.F32.S32 R32, R32 ;  /* 0x0000002000207245 */ /* 0x000fe40000201400 */
[----:B------:R-:W-:Y:S02]  /*17e80*/  FSEL R5, R52, -INF , !P5 ;  /* 0xff80000034057808 */ /* 0x000fe40006800000 */
[----:B------:R-:W-:Y:S02]  /*17e90*/  FSEL R42, R42, -INF , !P6 ;  /* 0xff8000002a2a7808 */ /* 0x000fe40007000000 */
[----:B------:R-:W-:-:S02]  /*17ea0*/  FSEL R121, R121, -INF , !P1 ;  /* 0xff80000079797808 */ /* 0x000fc40004800000 */
[----:B------:R-:W-:Y:S02]  /*17eb0*/  FSEL R120, R11, -INF , !P1 ;  /* 0xff8000000b787808 */ /* 0x000fe40004800000 */
[----:B------:R-:W-:Y:S02]  /*17ec0*/  FSEL R119, R24, -INF , !P0 ;  /* 0xff80000018777808 */ /* 0x000fe40004000000 */
[----:B------:R-:W-:Y:S02]  /*17ed0*/  FSEL R118, R25, -INF , !P0 ;  /* 0xff80000019767808 */ /* 0x000fe40004000000 */
[-C--:B------:R-:W-:Y:S02]  /*17ee0*/  ISETP.GE.AND P1, PT, R20, R61.reuse, PT ;  /* 0x0000003d1400720c */ /* 0x080fe40003f26270 */
[----:B------:R-:W-:Y:S01]  /*17ef0*/  ISETP.GE.AND P0, PT, R4, R61, PT ;  /* 0x0000003d0400720c */ /* 0x000fe20003f06270 */
[----:B------:R-:W-:Y:S01]  /*17f00*/  FFMA.FTZ R7, -R0, R32, R7 ;  /* 0x0000002000077223 */ /* 0x000fe20000010107 */
[----:B------:R-:W-:Y:S01]  /*17f10*/  FSEL R125, R36, -INF , !P4 ;  /* 0xff800000247d7808 */ /* 0x000fe20006000000 */
[----:B------:R-:W-:Y:S01]  /*17f20*/  VIADD R38, R4, 0xe8 ;  /* 0x000000e804267836 */ /* 0x000fe20000000000 */
[----:B------:R-:W-:Y:S01]  /*17f30*/  FMNMX3.FTZ R36, R42, R13, R5, !PT ;  /* 0x0000000d2a247276 */ /* 0x000fe20007810005 */
[----:B------:R-:W-:Y:S01]  /*17f40*/  VIADD R34, R4, 0xe9 ;  /* 0x000000e904227836 */ /* 0x000fe20000000000 */
[----:B------:R-:W-:Y:S01]  /*17f50*/  FSEL R26, R26, -INF , !P0 ;  /* 0xff8000001a1a7808 */ /* 0x000fe20004000000 */
[----:B------:R-:W-:-:S02]  /*17f60*/  VIADD R32, R4, 0xf0 ;  /* 0x000000f004207836 */ /* 0x000fc40000000000 */
[C---:B------:R-:W-:Y:S02]  /*17f70*/  VIADD R30, R4.reuse, 0xf1 ;  /* 0x000000f1041e7836 */ /* 0x040fe40000000000 */
[C---:B------:R-:W-:Y:S02]  /*17f80*/  VIADD R28, R4.reuse, 0xf8 ;  /* 0x000000f8041c7836 */ /* 0x040fe40000000000 */
[----:B------:R-:W-:Y:S01]  /*17f90*/  VIADD R40, R4, 0xf9 ;  /* 0x000000f904287836 */ /* 0x000fe20000000000 */
        /* <DEDUP_REMOVED lines=45> */
[----:B------:R-:W-:Y:S01]  /*18270*/  FMNMX3.FTZ R25, R25, R150, R146, !PT ;  /* 0x0000009619197276 */ /* 0x000fe20007810092 */
[C---:B------:R-:W-:Y:S01]  /*18280*/  IMAD.IADD R20, R2.reuse, 0x1, -R34 ;  /* 0x0000000102147824 */ /* 0x040fe200078e0a22 */
[----:B------:R-:W-:Y:S01]  /*18290*/  FSEL R122, R7, -INF , !P3 ;  /* 0xff800000077a7808 */ /* 0x000fe20005800000 */
[----:B------:R-:W-:Y:S01]  /*182a0*/  IMAD.IADD R11, R2, 0x1, -R32 ;  /* 0x00000001020b7824 */ /* 0x000fe200078e0a20 */
[----:B------:R-:W-:Y:S01]  /*182b0*/  FMNMX3.FTZ R22, R22, R141, R139, !PT ;  /* 0x0000008d16167276 */ /* 0x000fe2000781008b */
[----:B------:R-:W-:Y:S01]  /*182c0*/  IMAD.IADD R7, R2, 0x1, -R30 ;  /* 0x0000000102077824 */ /* 0x000fe200078e0a1e */
[----:B------:R-:W-:Y:S01]  /*182d0*/  ISETP.GE.AND P6, PT, R38, R61, PT ;  /* 0x0000003d2600720c */ /* 0x000fe20003fc6270 */
[C---:B------:R-:W-:Y:S01]  /*182e0*/  IMAD.IADD R3, R2.reuse, 0x1, -R28 ;  /* 0x0000000102037824 */ /* 0x040fe200078e0a1c */
[----:B------:R-:W-:Y:S01]  /*182f0*/  FMNMX3.FTZ R25, R25, R142, R140, !PT ;  /* 0x0000008e19197276 */ /* 0x000fe2000781008c */
[----:B------:R-:W-:Y:S01]  /*18300*/  IMAD.IADD R15, R2, 0x1, -R40 ;  /* 0x00000001020f7824 */ /* 0x000fe200078e0a28 */
[----:B------:R-:W-:Y:S01]  /*18310*/  IABS R2, R24 ;  /* 0x0000001800027213 */ /* 0x000fe20000000000 */
[----:B------:R-:W-:Y:S01]  /*18320*/  IMAD.IADD R38, R97, 0x1, -R38 ;  /* 0x0000000161267824 */ /* 0x000fe200078e0a26 */
[----:B------:R-:W-:-:S02]  /*18330*/  FSEL R124, R124, -INF , !P4 ;  /* 0xff8000007c7c7808 */ /* 0x000fc40006000000 */
[----:B------:R-:W-:Y:S02]  /*18340*/  FMNMX3.FTZ R22, R22, R137, R135, !PT ;  /* 0x0000008916167276 */ /* 0x000fe40007810087 */
[-C--:B------:R-:W-:Y:S01]  /*18350*/  ISETP.GE.AND P5, PT, R34, R61.reuse, PT ;  /* 0x0000003d2200720c */ /* 0x080fe20003fa6270 */
[C---:B------:R-:W-:Y:S01]  /*18360*/  IMAD.IADD R34, R97.reuse, 0x1, -R34 ;  /* 0x0000000161227824 */ /* 0x040fe200078e0a22 */
[----:B------:R-:W-:Y:S01]  /*18370*/  ISETP.GE.AND P4, PT, R32, R61, PT ;  /* 0x0000003d2000720c */ /* 0x000fe20003f86270 */
[----:B------:R-:W-:Y:S01]  /*18380*/  IMAD.IADD R32, R97, 0x1, -R32 ;  /* 0x0000000161207824 */ /* 0x000fe200078e0a20 */
[----:B------:R-:W-:Y:S02]  /*18390*/  FMNMX3.FTZ R25, R25, R138, R136, !PT ;  /* 0x0000008a19197276 */ /* 0x000fe40007810088 */
[----:B------:R-:W-:Y:S02]  /*183a0*/  IABS R20, R20 ;  /* 0x0000001400147213 */ /* 0x000fe40000000000 */
[----:B------:R-:W-:-:S02]  /*183b0*/  I2FP.F32.S32 R2, R2 ;  /* 0x0000000200027245 */ /* 0x000fc40000201400 */
[----:B------:R-:W-:Y:S02]  /*183c0*/  IABS R11, R11 ;  /* 0x0000000b000b7213 */ /* 0x000fe40000000000 */
[----:B------:R-:W-:Y:S02]  /*183d0*/  IABS R38, R38 ;  /* 0x0000002600267213 */ /* 0x000fe40000000000 */
[----:B------:R-:W-:Y:S02]  /*183e0*/  FSEL R123, R123, -INF , !P3 ;  /* 0xff8000007b7b7808 */ /* 0x000fe40005800000 */
[----:B------:R-:W-:Y:S02]  /*183f0*/  FMNMX3.FTZ R22, R22, R133, R129, !PT ;  /* 0x0000008516167276 */ /* 0x000fe40007810081 */
[-C--:B------:R-:W-:Y:S01]  /*18400*/  ISETP.GE.AND P3, PT, R30, R61.reuse, PT ;  /* 0x0000003d1e00720c */ /* 0x080fe20003f66270 */
[C---:B------:R-:W-:Y:S01]  /*18410*/  IMAD.IADD R30, R97.reuse, 0x1, -R30 ;  /* 0x00000001611e7824 */ /* 0x040fe200078e0a1e */
[----:B------:R-:W-:Y:S01]  /*18420*/  ISETP.GE.AND P1, PT, R28, R61, PT ;  /* 0x0000003d1c00720c */ /* 0x000fe20003f26270 */
[----:B------:R-:W-:Y:S01]  /*18430*/  IMAD.IADD R28, R97, 0x1, -R28 ;  /* 0x00000001611c7824 */ /* 0x000fe200078e0a1c */
[----:B------:R-:W-:Y:S01]  /*18440*/  FMNMX3.FTZ R25, R25, R134, R132, !PT ;  /* 0x0000008619197276 */ /* 0x000fe20007810084 */
[----:B------:R-:W-:Y:S01]  /*18450*/  FFMA.FTZ R2, -R0, R2, R9 ;  /* 0x0000000200027223 */ /* 0x000fe20000010109 */
[----:B------:R-:W-:-:S02]  /*18460*/  I2FP.F32.S32 R20, R20 ;  /* 0x0000001400147245 */ /* 0x000fc40000201400 */
[----:B------:R-:W-:Y:S02]  /*18470*/  IABS R7, R7 ;  /* 0x0000000700077213 */ /* 0x000fe40000000000 */
[----:B------:R-:W-:Y:S02]  /*18480*/  IABS R3, R3 ;  /* 0x0000000300037213 */ /* 0x000fe40000000000 */
[----:B------:R-:W-:Y:S02]  /*18490*/  I2FP.F32.S32 R11, R11 ;  /* 0x0000000b000b7245 */ /* 0x000fe40000201400 */
[----:B------:R-:W-:Y:S02]  /*184a0*/  IABS R34, R34 ;  /* 0x0000002200227213 */ /* 0x000fe40000000000 */
[----:B------:R-:W-:Y:S02]  /*184b0*/  I2FP.F32.S32 R38, R38 ;  /* 0x0000002600267245 */ /* 0x000fe40000201400 */
[----:B------:R-:W-:-:S02]  /*184c0*/  IABS R32, R32 ;  /* 0x0000002000207213 */ /* 0x000fc40000000000 */
[----:B------:R-:W-:Y:S02]  /*184d0*/  FMNMX3.FTZ R22, R22, R127, R125, !PT ;  /* 0x0000007f16167276 */ /* 0x000fe4000781007d */
[----:B------:R-:W-:Y:S01]  /*184e0*/  ISETP.GE.AND P0, PT, R40, R61, PT ;  /* 0x0000003d2800720c */ /* 0x000fe20003f06270 */
[----:B------:R-:W-:Y:S01]  /*184f0*/  IMAD.IADD R40, R97, 0x1, -R40 ;  /* 0x0000000161287824 */ /* 0x000fe200078e0a28 */
[----:B------:R-:W-:Y:S01]  /*18500*/  FMNMX3.FTZ R25, R25, R130, R128, !PT ;  /* 0x0000008219197276 */ /* 0x000fe20007810080 */
[C---:B------:R-:W-:Y:S01]  /*18510*/  FFMA.FTZ R20, -R0.reuse, R20, R21 ;  /* 0x0000001400147223 */ /* 0x040fe20000010115 */
[----:B------:R-:W-:Y:S01]  /*18520*/  I2FP.F32.S32 R24, R7 ;  /* 0x0000000700187245 */ /* 0x000fe20000201400 */
[C---:B------:R-:W-:Y:S01]  /*18530*/  FFMA.FTZ R11, -R0.reuse, R11, R29 ;  /* 0x0000000b000b7223 */ /* 0x040fe2000001011d */
[----:B------:R-:W-:Y:S02]  /*18540*/  I2FP.F32.S32 R36, R3 ;  /* 0x0000000300247245 */ /* 0x000fe40000201400 */
[----:B------:R-:W-:Y:S01]  /*18550*/  IABS R15, R15 ;  /* 0x0000000f000f7213 */ /* 0x000fe20000000000 */
[----:B------:R-:W-:Y:S01]  /*18560*/  FFMA.FTZ R27, -R0, R38, R27 ;  /* 0x00000026001b7223 */ /* 0x000fe2000001011b */
[----:B------:R-:W-:-:S02]  /*18570*/  I2FP.F32.S32 R34, R34 ;  /* 0x0000002200227245 */ /* 0x000fc40000201400 */
[----:B------:R-:W-:Y:S02]  /*18580*/  IABS R30, R30 ;  /* 0x0000001e001e7213 */ /* 0x000fe40000000000 */
[----:B------:R-:W-:Y:S02]  /*18590*/  IABS R28, R28 ;  /* 0x0000001c001c7213 */ /* 0x000fe40000000000 */
[----:B------:R-:W-:Y:S02]  /*185a0*/  I2FP.F32.S32 R32, R32 ;  /* 0x0000002000207245 */ /* 0x000fe40000201400 */
[----:B------:R-:W-:Y:S02]  /*185b0*/  FSEL R117, R2, -INF , !P6 ;  /* 0xff80000002757808 */ /* 0x000fe40007000000 */
[----:B------:R-:W-:Y:S02]  /*185c0*/  FMNMX3.FTZ R22, R22, R123, R121, !PT ;  /* 0x0000007b16167276 */ /* 0x000fe40007810079 */
[----:B------:R-:W-:Y:S01]  /*185d0*/  FMNMX3.FTZ R25, R25, R126, R124, !PT ;  /* 0x0000007e19197276 */ /* 0x000fe2000781007c */
[C---:B------:R-:W-:Y:S01]  /*185e0*/  FFMA.FTZ R24, -R0.reuse, R24, R37 ;  /* 0x0000001800187223 */ /* 0x040fe20000010125 */
[----:B------:R-:W-:Y:S01]  /*185f0*/  I2FP.F32.S32 R15, R15 ;  /* 0x0000000f000f7245 */ /* 0x000fe20000201400 */
[C---:B------:R-:W-:Y:S01]  /*18600*/  FFMA.FTZ R36, -R0.reuse, R36, R39 ;  /* 0x0000002400247223 */ /* 0x040fe20000010127 */
[----:B------:R-:W-:Y:S01]  /*18610*/  IABS R40, R40 ;  /* 0x0000002800287213 */ /* 0x000fe20000000000 */
[C---:B------:R-:W-:Y:S01]  /*18620*/  FFMA.FTZ R23, -R0.reuse, R34, R23 ;  /* 0x0000002200177223 */ /* 0x040fe20000010117 */
[----:B------:R-:W-:Y:S01]  /*18630*/  I2FP.F32.S32 R30, R30 ;  /* 0x0000001e001e7245 */ /* 0x000fe20000201400 */
[----:B------:R-:W-:Y:S01]  /*18640*/  FFMA.FTZ R19, -R0, R32, R19 ;  /* 0x0000002000137223 */ /* 0x000fe20000010113 */
[----:B------:R-:W-:-:S02]  /*18650*/  I2FP.F32.S32 R28, R28 ;  /* 0x0000001c001c7245 */ /* 0x000fc40000201400 */
[----:B------:R-:W-:Y:S02]  /*18660*/  FSEL R115, R20, -INF , !P5 ;  /* 0xff80000014737808 */ /* 0x000fe40006800000 */
[----:B------:R-:W-:Y:S02]  /*18670*/  FSEL R113, R11, -INF , !P4 ;  /* 0xff8000000b717808 */ /* 0x000fe40006000000 */
[----:B------:R-:W-:Y:S02]  /*18680*/  FMNMX3.FTZ R22, R22, R119, R117, !PT ;  /* 0x0000007716167276 */ /* 0x000fe40007810075 */
[----:B------:R-:W-:Y:S02]  /*18690*/  FSEL R116, R27, -INF , !P6 ;  /* 0xff8000001b747808 */ /* 0x000fe40007000000 */
[----:B------:R-:W-:Y:S01]  /*186a0*/  FMNMX3.FTZ R25, R25, R122, R120, !PT ;  /* 0x0000007a19197276 */ /* 0x000fe20007810078 */
[C---:B------:R-:W-:Y:S01]  /*186b0*/  FFMA.FTZ R41, -R0.reuse, R15, R41 ;  /* 0x0000000f00297223 */ /* 0x040fe20000010129 */
[----:B------:R-:W-:Y:S01]  /*186c0*/  I2FP.F32.S32 R40, R40 ;  /* 0x0000002800287245 */ /* 0x000fe20000201400 */
[----:B------:R-:W-:Y:S01]  /*186d0*/  FFMA.FTZ R30, -R0, R30, R31 ;  /* 0x0000001e001e7223 */ /* 0x000fe2000001011f */
[----:B------:R-:W-:Y:S01]  /*186e0*/  FSEL R111, R24, -INF , !P3 ;  /* 0xff800000186f7808 */ /* 0x000fe20005800000 */
[----:B------:R-:W-:Y:S01]  /*186f0*/  FFMA.FTZ R28, -R0, R28, R35 ;  /* 0x0000001c001c7223 */ /* 0x000fe20000010123 */
[----:B------:R-:W-:-:S02]  /*18700*/  FSEL R109, R36, -INF , !P1 ;  /* 0xff800000246d7808 */ /* 0x000fc40004800000 */
[----:B------:R-:W-:Y:S02]  /*18710*/  FMNMX3.FTZ R22, R22, R115, R113, !PT ;  /* 0x0000007316167276 */ /* 0x000fe40007810071 */
[----:B------:R-:W-:Y:S02]  /*18720*/  FSEL R114, R23, -INF , !P5 ;  /* 0xff80000017727808 */ /* 0x000fe40006800000 */
[----:B------:R-:W-:Y:S02]  /*18730*/  FSEL R112, R19, -INF , !P4 ;  /* 0xff80000013707808 */ /* 0x000fe40006000000 */
[----:B------:R-:W-:Y:S01]  /*18740*/  FMNMX3.FTZ R25, R25, R118, R116, !PT ;  /* 0x0000007619197276 */ /* 0x000fe20007810074 */
[----:B------:R-:W-:Y:S01]  /*18750*/  FFMA.FTZ R33, -R0, R40, R33 ;  /* 0x0000002800217223 */ /* 0x000fe20000010121 */
[----:B------:R-:W-:Y:S02]  /*18760*/  FSEL R107, R41, -INF , !P0 ;  /* 0xff800000296b7808 */ /* 0x000fe40004000000 */
[----:B------:R-:W-:-:S02]  /*18770*/  FMNMX3.FTZ R2, R22, R111, R109, !PT ;  /* 0x0000006f16027276 */ /* 0x000fc4000781006d */
[----:B------:R-:W-:Y:S02]  /*18780*/  FSEL R110, R30, -INF , !P3 ;  /* 0xff8000001e6e7808 */ /* 0x000fe40005800000 */
        /* <DEDUP_REMOVED lines=13> */
[----:B------:R-:W-:Y:S01]  /*18860*/  UMOV UR4, 0x400 ;  /* 0x0000040000047882 */ /* 0x000fe20000000000 */
[----:B------:R-:W-:Y:S01]  /*18870*/  IMAD.IADD R17, R17, 0x1, R14 ;  /* 0x0000000111117824 */ /* 0x000fe200078e020e */
[----:B----4-:R-:W-:Y:S01]  /*18880*/  ULEA UR8, UR8, UR4, 0x18 ;  /* 0x0000000408087291 */ /* 0x010fe2000f8ec0ff */
        /* <DEDUP_REMOVED lines=9> */
[----:B------:R-:W-:Y:S02]  /*18920*/  IMAD.IADD R62, R77, 0x1, R64 ;  /* 0x000000014d3e7824 */ /* 0x000fe400078e0240 */
[-CC-:B------:R-:W-:Y:S01]  /*18930*/  FFMA.FTZ R100, R81, R105.reuse, -R104.reuse ;  /* 0x0000006951647223 */ /* 0x180fe20000010868 */
[-C--:B------:R-:W-:Y:S01]  /*18940*/  FFMA.FTZ R102, R13, R105.reuse, -R104 ;  /* 0x000000690d667223 */ /* 0x080fe20000010868 */
[----:B------:R-:W-:Y:S01]  /*18950*/  LDSM.16.MT88.4 R20, [R64+0xa000] ;  /* 0x00a000004014783b */ /* 0x000fe20000004200 */
[----:B------:R-:W-:-:S03]  /*18960*/  FFMA.FTZ R81, R12, R105, -R83 ;  /* 0x000000690c517223 */ /* 0x000fc60000010853 */
[----:B------:R-:W1:Y:S01]  /*18970*/  LDSM.16.MT88.4 R12, [R62+0xa000] ;  /* 0x00a000003e0c783b */ /* 0x000e620000004200 */
[----:B------:R-:W-:Y:S02]  /*18980*/  IMAD.IADD R50, R85, 0x1, R64 ;  /* 0x0000000155327824 */ /* 0x000fe400078e0240 */
[-CC-:B------:R-:W-:Y:S01]  /*18990*/  FFMA.FTZ R99, R79, R105.reuse, -R104.reuse ;  /* 0x000000694f637223 */ /* 0x180fe20000010868 */
[-C--:B------:R-:W-:Y:S01]  /*189a0*/  FFMA.FTZ R101, R5, R105.reuse, -R104 ;  /* 0x0000006905657223 */ /* 0x080fe20000010868 */
[-CC-:B------:R-:W-:Y:S01]  /*189b0*/  FFMA.FTZ R80, R4, R105.reuse, -R83.reuse ;  /* 0x0000006904507223 */ /* 0x180fe20000010853 */
[----:B------:R-:W-:Y:S02]  /*189c0*/  IMAD.IADD R48, R77, 0x1, R50 ;  /* 0x000000014d307824 */ /* 0x000fe400078e0232 */
[-CC-:B------:R-:W-:Y:S01]  /*189d0*/  FFMA.FTZ R79, R6, R105.reuse, -R83.reuse ;  /* 0x00000069064f7223 */ /* 0x180fe20000010853 */
[-CC-:B------:R-:W-:Y:S01]  /*189e0*/  FFMA.FTZ R103, R42, R105.reuse, -R104.reuse ;  /* 0x000000692a677223 */ /* 0x180fe20000010868 */
[-C--:B------:R-:W-:Y:S01]  /*189f0*/  FFMA.FTZ R82, R26, R105.reuse, -R83 ;  /* 0x000000691a527223 */ /* 0x080fe20000010853 */
[----:B------:R-:W2:Y:S01]  /*18a00*/  LDSM.16.MT88.4 R4, [R50+0xa000] ;  /* 0x00a000003204783b */ /* 0x000ea20000004200 */
[----:B------:R-:W-:-:S03]  /*18a10*/  FFMA.FTZ R97, R47, R105, -R104 ;  /* 0x000000692f617223 */ /* 0x000fc60000010868 */
[----:B------:R-:W3:Y:S01]  /*18a20*/  LDSM.16.MT88.4 R44, [R48+0xa000] ;  /* 0x00a00000302c783b */ /* 0x000ee20000004200 */
[----:B------:R-:W-:Y:S03]  /*18a30*/  MUFU.EX2 R103, R103 ;  /* 0x0000006700677308 */ /* 0x000fe60000000800 */
[----:B------:R-:W4:Y:S04]  /*18a40*/  LDSM.16.MT88.4 R28, [R62+0xa800] ;  /* 0x00a800003e1c783b */ /* 0x000f280000004200 */
[----:B------:R-:W4:Y:S01]  /*18a50*/  LDSM.16.MT88.4 R32, [R64+0xa800] ;  /* 0x00a800004020783b */ /* 0x000f220000004200 */
        /* <DEDUP_REMOVED lines=9> */
[-C--:B------:R-:W-:Y:S01]  /*18af0*/  FFMA.FTZ R96, R43, R105.reuse, -R104 ;  /* 0x000000692b607223 */ /* 0x080fe20000010868 */
[-CC-:B------:R-:W-:Y:S01]  /*18b00*/  FFMA.FTZ R78, R18, R105.reuse, -R83.reuse ;  /* 0x00000069124e7223 */ /* 0x180fe20000010853 */
[-CC-:B------:R-:W-:Y:S01]  /*18b10*/  FFMA.FTZ R77, R16, R105.reuse, -R83.reuse ;  /* 0x00000069104d7223 */ /* 0x180fe20000010853 */
[-CC-:B------:R-:W-:Y:S01]  /*18b20*/  FFMA.FTZ R76, R10, R105.reuse, -R83.reuse ;  /* 0x000000690a4c7223 */ /* 0x180fe20000010853 */
[----:B------:R-:W-:Y:S01]  /*18b30*/  FFMA.FTZ R75, R8, R105, -R83 ;  /* 0x00000069084b7223 */ /* 0x000fe20000010853 */
[----:B------:R-:W4:Y:S01]  /*18b40*/  LDSM.16.MT88.4 R56, [R50+0xa800] ;  /* 0x00a800003238783b */ /* 0x000f220000004200 */
[----:B-1----:R-:W-:-:S02]  /*18b50*/  F2FP.BF16.F32.PACK_AB R36, R102, R103 ;  /* 0x000000676624723e */ /* 0x002fc400000010ff */
[----:B--2---:R-:W-:Y:S02]  /*18b60*/  F2FP.BF16.F32.PACK_AB R38, R100, R101 ;  /* 0x000000656426723e */ /* 0x004fe400000010ff */
[----:B---3--:R-:W-:Y:S01]  /*18b70*/  F2FP.BF16.F32.PACK_AB R37, R81, R82 ;  /* 0x000000525125723e */ /* 0x008fe200000010ff */
[-CC-:B------:R-:W-:Y:S01]  /*18b80*/  FFMA.FTZ R94, R55, R105.reuse, -R104.reuse ;  /* 0x00000069375e7223 */ /* 0x180fe20000010868 */
[----:B----4-:R-:W-:Y:S01]  /*18b90*/  F2FP.BF16.F32.PACK_AB R39, R79, R80 ;  /* 0x000000504f27723e */ /* 0x010fe200000010ff */
[----:B------:R-:W-:Y:S01]  /*18ba0*/  FFMA.FTZ R93, R53, R105, -R104 ;  /* 0x00000069355d7223 */ /* 0x000fe20000010868 */
[----:B------:R-:W-:Y:S01]  /*18bb0*/  MUFU.EX2 R99, R99 ;  /* 0x0000006300637308 */ /* 0x000fe20000000800 */
[----:B------:R-:W1:Y:S04]  /*18bc0*/  LDSM.16.MT88.4 R52, [R48+0xa800] ;  /* 0x00a800003034783b */ /* 0x000e680000004200 */
[C---:B------:R-:W-:Y:S03]  /*18bd0*/  HMMA.16816.F32.BF16 R16, R36.reuse, R12, RZ ;  /* 0x0000000c2410723c */ /* 0x040fe600000418ff */
[----:B------:R-:W2:Y:S08]  /*18be0*/  MUFU.EX2 R98, R98 ;  /* 0x0000006200627308 */ /* 0x000eb00000000800 */
[----:B------:R-:W-:Y:S01]  /*18bf0*/  MUFU.EX2 R97, R97 ;  /* 0x0000006100617308 */ /* 0x000fe20000000800 */
[C---:B------:R-:W-:Y:S07]  /*18c00*/  HMMA.16816.F32.BF16 R24, R36.reuse, R20, RZ ;  /* 0x000000142418723c */ /* 0x040fee00000418ff */
[----:B------:R-:W-:Y:S01]  /*18c10*/  MUFU.EX2 R96, R96 ;  /* 0x0000006000607308 */ /* 0x000fe20000000800 */
[C---:B------:R-:W-:Y:S07]  /*18c20*/  HMMA.16816.F32.BF16 R12, R36.reuse, R14, RZ ;  /* 0x0000000e240c723c */ /* 0x040fee00000418ff */
        /* <DEDUP_REMOVED lines=16> */
[C---:B------:R-:W-:Y:S08]  /*18d30*/  HMMA.16816.F32.BF16 R24, R44.reuse, R32, R24 ;  /* 0x000000202c18723c */ /* 0x040ff00000041818 */
        /* <DEDUP_REMOVED lines=11> */
[----:B------:R-:W2:Y:S06]  /*18df0*/  MUFU.EX2 R94, R94 ;  /* 0x0000005e005e7308 */ /* 0x000eac0000000800 */
[C---:B-1----:R-:W-:Y:S02]  /*18e00*/  HMMA.16816.F32.BF16 R40, R44.reuse, R52, R40 ;  /* 0x000000342c28723c */ /* 0x042fe40000041828 */
[----:B------:R-:W-:Y:S06]  /*18e10*/  MUFU.EX2 R93, R93 ;  /* 0x0000005d005d7308 */ /* 0x000fec0000000800 */
[----:B------:R-:W-:Y:S01]  /*18e20*/  HMMA.16816.F32.BF16 R36, R44, R54, R36 ;  /* 0x000000362c24723c */ /* 0x000fe20000041824 */
[----:B------:R-:W1:Y:S01]  /*18e30*/  LDSM.16.MT88.4 R52, [R48+0xb000] ;  /* 0x00b000003034783b */ /* 0x000e620000004200 */
[----:B------:R-:W3:Y:S08]  /*18e40*/  MUFU.EX2 R92, R92 ;  /* 0x0000005c005c7308 */ /* 0x000ef00000000800 */
[----:B------:R-:W-:Y:S08]  /*18e50*/  MUFU.EX2 R74, R74 ;  /* 0x0000004a004a7308 */ /* 0x000ff00000000800 */
[----:B------:R-:W4:Y:S08]  /*18e60*/  MUFU.EX2 R73, R73 ;  /* 0x0000004900497308 */ /* 0x000f300000000800 */
[----:B------:R-:W-:Y:S08]  /*18e70*/  MUFU.EX2 R72, R72 ;  /* 0x0000004800487308 */ /* 0x000ff00000000800 */
[----:B------:R-:W1:Y:S01]  /*18e80*/  MUFU.EX2 R71, R71 ;  /* 0x0000004700477308 */ /* 0x000e620000000800 */
[----:B--2---:R-:W-:-:S02]  /*18e90*/  F2FP.BF16.F32.PACK_AB R44, R94, R95 ;  /* 0x0000005f5e2c723e */ /* 0x004fc400000010ff */
[----:B---3--:R-:W-:Y:S02]  /*18ea0*/  F2FP.BF16.F32.PACK_AB R46, R92, R93 ;  /* 0x0000005d5c2e723e */ /* 0x008fe400000010ff */
[----:B----4-:R-:W-:Y:S02]  /*18eb0*/  F2FP.BF16.F32.PACK_AB R45, R73, R74 ;  /* 0x0000004a492d723e */ /* 0x010fe400000010ff */
[----:B-1----:R-:W-:-:S07]  /*18ec0*/  F2FP.BF16.F32.PACK_AB R47, R71, R72 ;  /* 0x00000048472f723e */ /* 0x002fce00000010ff */
        /* <DEDUP_REMOVED lines=18> */
[C---:B------:R-:W-:Y:S02]  /*18ff0*/  HMMA.16816.F32.BF16 R40, R44.reuse, R52, R40 ;  /* 0x000000342c28723c */ /* 0x040fe40000041828 */
[----:B------:R-:W4:Y:S06]  /*19000*/  MUFU.EX2 R90, R90 ;  /* 0x0000005a005a7308 */ /* 0x000f2c0000000800 */
[----:B------:R-:W-:Y:S01]  /*19010*/  HMMA.16816.F32.BF16 R36, R44, R54, R36 ;  /* 0x000000362c24723c */ /* 0x000fe20000041824 */
[----:B------:R-:W3:Y:S01]  /*19020*/  LDSM.16.MT88.4 R52, [R48+0xb800] ;  /* 0x00b800003034783b */ /* 0x000ee20000004200 */
        /* <DEDUP_REMOVED lines=282> */
[C---:B------:R-:W-:Y:S03]  /*1a1d0*/  HMMA.16816.F32.BF16 R40, R52.reuse, R44, R40 ;  /* 0x0000002c3428723c */ /* 0x040fe60000041828 */
[----:B------:R-:W3:Y:S05]  /*1a1e0*/  MUFU.EX2 R137, R137 ;  /* 0x0000008900897308 */ /* 0x000eea0000000800 */
[C---:B------:R-:W-:Y:S01]  /*1a1f0*/  HMMA.16816.F32.BF16 R36, R52.reuse, R46, R36 ;  /* 0x0000002e3424723c */ /* 0x040fe20000041824 */
[----:B------:R-:W4:Y:S02]  /*1a200*/  LDSM.16.MT88.4 R44, [R50+0x10000] ;  /* 0x01000000322c783b */ /* 0x000f240000004200 */
[----:B------:R-:W-:Y:S08]  /*1a210*/  MUFU.EX2 R139, R139 ;  /* 0x0000008b008b7308 */ /* 0x000ff00000000800 */
[----:B------:R-:W1:Y:S08]  /*1a220*/  MUFU.EX2 R146, R146 ;  /* 0x0000009200927308 */ /* 0x000e700000000800 */
[----:B------:R-:W-:Y:S08]  /*1a230*/  MUFU.EX2 R136, R136 ;  /* 0x0000008800887308 */ /* 0x000ff00000000800 */
[----:B------:R-:W2:Y:S08]  /*1a240*/  MUFU.EX2 R199, R199 ;  /* 0x000000c700c77308 */ /* 0x000eb00000000800 */
[----:B------:R-:W-:Y:S08]  /*1a250*/  MUFU.EX2 R56, R56 ;  /* 0x0000003800387308 */ /* 0x000ff00000000800 */
[----:B------:R-:W4:Y:S01]  /*1a260*/  MUFU.EX2 R57, R57 ;  /* 0x0000003900397308 */ /* 0x000f220000000800 */
[----:B------:R-:W-:Y:S01]  /*1a270*/  HMMA.16816.F32.BF16 R4, R52, R58, R4 ;  /* 0x0000003a3404723c */ /* 0x000fe20000041804 */
[----:B---3--:R-:W-:-:S02]  /*1a280*/  F2FP.BF16.F32.PACK_AB R52, R137, R138 ;  /* 0x0000008a8934723e */ /* 0x008fc400000010ff */
[----:B-1----:R-:W-:Y:S02]  /*1a290*/  F2FP.BF16.F32.PACK_AB R54, R146, R139 ;  /* 0x0000008b9236723e */ /* 0x002fe400000010ff */
[----:B--2---:R-:W-:Y:S02]  /*1a2a0*/  F2FP.BF16.F32.PACK_AB R53, R199, R136 ;  /* 0x00000088c735723e */ /* 0x004fe400000010ff */
[----:B----4-:R-:W-:-:S07]  /*1a2b0*/  F2FP.BF16.F32.PACK_AB R55, R57, R56 ;  /* 0x000000383937723e */ /* 0x010fce00000010ff */
        /* <DEDUP_REMOVED lines=13> */
[----:B------:R-:W-:Y:S01]  /*1a390*/  HMMA.16816.F32.BF16 R8, R52, R44, R8 ;  /* 0x0000002c3408723c */ /* 0x000fe20000041808 */
[----:B------:R-:W-:Y:S01]  /*1a3a0*/  FADD.FTZ R45, R77, R78 ;  /* 0x0000004e4d2d7221 */ /* 0x000fe20000010000 */
[----:B------:R-:W-:-:S03]  /*1a3b0*/  FADD.FTZ R99, R99, R100 ;  /* 0x0000006463637221 */ /* 0x000fc60000010000 */
[----:B------:R-:W-:Y:S01]  /*1a3c0*/  FADD.FTZ R44, R76, R45 ;  /* 0x0000002d4c2c7221 */ /* 0x000fe20000010000 */
[-CC-:B------:R-:W-:Y:S01]  /*1a3d0*/  FFMA.FTZ R58, R129, R105.reuse, -R104.reuse ;  /* 0x00000069813a7223 */ /* 0x180fe20000010868 */
[-CC-:B------:R-:W-:Y:S01]  /*1a3e0*/  FFMA.FTZ R59, R127, R105.reuse, -R104.reuse ;  /* 0x000000697f3b7223 */ /* 0x180fe20000010868 */
[-CC-:B------:R-:W-:Y:S01]  /*1a3f0*/  FFMA.FTZ R125, R125, R105.reuse, -R104.reuse ;  /* 0x000000697d7d7223 */ /* 0x180fe20000010868 */
[-C--:B------:R-:W-:Y:S01]  /*1a400*/  FFMA.FTZ R130, R123, R105.reuse, -R104 ;  /* 0x000000697b827223 */ /* 0x080fe20000010868 */
[----:B------:R-:W-:Y:S01]  /*1a410*/  FADD.FTZ R98, R98, R99 ;  /* 0x0000006362627221 */ /* 0x000fe20000010000 */
[-CC-:B------:R-:W-:Y:S01]  /*1a420*/  FFMA.FTZ R76, R122, R105.reuse, -R83.reuse ;  /* 0x000000697a4c7223 */ /* 0x180fe20000010853 */
[-CC-:B------:R-:W-:Y:S01]  /*1a430*/  FFMA.FTZ R128, R128, R105.reuse, -R83.reuse ;  /* 0x0000006980807223 */ /* 0x180fe20000010853 */
[-CC-:B------:R-:W-:Y:S01]  /*1a440*/  FFMA.FTZ R126, R126, R105.reuse, -R83.reuse ;  /* 0x000000697e7e7223 */ /* 0x180fe20000010853 */
[----:B------:R-:W-:Y:S01]  /*1a450*/  FFMA.FTZ R124, R124, R105, -R83 ;  /* 0x000000697c7c7223 */ /* 0x000fe20000010853 */
[----:B------:R-:W-:Y:S01]  /*1a460*/  HMMA.16816.F32.BF16 R4, R52, R46, R4 ;  /* 0x0000002e3404723c */ /* 0x000fe20000041804 */
[----:B------:R-:W-:Y:S01]  /*1a470*/  FADD.FTZ R75, R75, R44 ;  /* 0x0000002c4b4b7221 */ /* 0x000fe20000010000 */
[----:B------:R-:W-:Y:S01]  /*1a480*/  FADD.FTZ R97, R97, R98 ;  /* 0x0000006261617221 */ /* 0x000fe20000010000 */
[----:B------:R-:W3:Y:S01]  /*1a490*/  LDSM.16.MT88.4 R44, [R62+0x10800] ;  /* 0x010800003e2c783b */ /* 0x000ee20000004200 */
[----:B------:R-:W-:Y:S02]  /*1a4a0*/  MUFU.EX2 R58, R58 ;  /* 0x0000003a003a7308 */ /* 0x000fe40000000800 */
[----:B------:R-:W-:Y:S01]  /*1a4b0*/  FADD.FTZ R96, R96, R97 ;  /* 0x0000006160607221 */ /* 0x000fe20000010000 */
[----:B------:R-:W-:-:S05]  /*1a4c0*/  FADD.FTZ R74, R74, R75 ;  /* 0x0000004b4a4a7221 */ /* 0x000fca0000010000 */
[----:B------:R-:W4:Y:S01]  /*1a4d0*/  MUFU.EX2 R59, R59 ;  /* 0x0000003b003b7308 */ /* 0x000f220000000800 */
[----:B------:R-:W-:-:S07]  /*1a4e0*/  FADD.FTZ R95, R95, R96 ;  /* 0x000000605f5f7221 */ /* 0x000fce0000010000 */
[----:B------:R-:W-:Y:S08]  /*1a4f0*/  MUFU.EX2 R125, R125 ;  /* 0x0000007d007d7308 */ /* 0x000ff00000000800 */
[----:B------:R-:W2:Y:S08]  /*1a500*/  MUFU.EX2 R130, R130 ;  /* 0x0000008200827308 */ /* 0x000eb00000000800 */
        /* <DEDUP_REMOVED lines=13> */
[----:B--2---:R-:W-:Y:S01]  /*1a5e0*/  F2FP.BF16.F32.PACK_AB R54, R130, R125 ;  /* 0x0000007d8236723e */ /* 0x004fe200000010ff */
[----:B------:R-:W-:Y:S01]  /*1a5f0*/  FADD.FTZ R92, R92, R93 ;  /* 0x0000005d5c5c7221 */ /* 0x000fe20000010000 */
[----:B---3--:R-:W-:Y:S02]  /*1a600*/  F2FP.BF16.F32.PACK_AB R53, R80, R81 ;  /* 0x000000515035723e */ /* 0x008fe400000010ff */
[----:B------:R-:W-:Y:S01]  /*1a610*/  F2FP.BF16.F32.PACK_AB R55, R76, R77 ;  /* 0x0000004d4c37723e */ /* 0x000fe200000010ff */
        /* <DEDUP_REMOVED lines=36> */
[----:B------:R-:W-:-:S03]  /*1a860*/  FFMA.FTZ R73, R118, R105, -R83 ;  /* 0x0000006976497223 */ /* 0x000fc60000010853 */
[C---:B--2---:R-:W-:Y:S01]  /*1a870*/  HMMA.16816.F32.BF16 R40, R52.reuse, R28, R40 ;  /* 0x0000001c3428723c */ /* 0x044fe20000041828 */
[----:B------:R-:W-:Y:S01]  /*1a880*/  FADD.FTZ R28, R174, R65 ;  /* 0x00000041ae1c7221 */ /* 0x000fe20000010000 */
[-CC-:B------:R-:W-:Y:S01]  /*1a890*/  FFMA.FTZ R74, R116, R105.reuse, -R83.reuse ;  /* 0x00000069744a7223 */ /* 0x180fe20000010853 */
        /* <DEDUP_REMOVED lines=16> */
[----:B------:R-:W1:Y:S08]  /*1a9a0*/  MUFU.EX2 R68, R68 ;  /* 0x0000004400447308 */ /* 0x000e700000000800 */
[----:B------:R-:W-:Y:S08]  /*1a9b0*/  MUFU.EX2 R70, R70 ;  /* 0x0000004600467308 */ /* 0x000ff00000000800 */
[----:B------:R-:W3:Y:S08]  /*1a9c0*/  MUFU.EX2 R73, R73 ;  /* 0x0000004900497308 */ /* 0x000ef00000000800 */
        /* <DEDUP_REMOVED lines=8> */
[----:B-1----:R-:W-:Y:S01]  /*1aa50*/  F2FP.BF16.F32.PACK_AB R54, R68, R69 ;  /* 0x000000454436723e */ /* 0x002fe200000010ff */
[----:B------:R-:W-:Y:S01]  /*1aa60*/  FADD.FTZ R191, R191, R194 ;  /* 0x000000c2bfbf7221 */ /* 0x000fe20000010000 */
[----:B---3--:R-:W-:Y:S01]  /*1aa70*/  F2FP.BF16.F32.PACK_AB R53, R73, R70 ;  /* 0x000000464935723e */ /* 0x008fe200000010ff */
[----:B------:R-:W-:Y:S01]  /*1aa80*/  FADD.FTZ R186, R186, R185 ;  /* 0x000000b9baba7221 */ /* 0x000fe20000010000 */
[----:B--2---:R-:W-:Y:S01]  /*1aa90*/  F2FP.BF16.F32.PACK_AB R55, R75, R74 ;  /* 0x0000004a4b37723e */ /* 0x004fe200000010ff */
[----:B------:R-:W-:-:S02]  /*1aaa0*/  FADD.FTZ R196, R196, R191 ;  /* 0x000000bfc4c47221 */ /* 0x000fc40000010000 */
[----:B------:R-:W-:-:S04]  /*1aab0*/  FADD.FTZ R197, R197, R186 ;  /* 0x000000bac5c57221 */ /* 0x000fc80000010000 */
        /* <DEDUP_REMOVED lines=19> */
[-CC-:B------:R-:W-:Y:S01]  /*1abf0*/  FFMA.FTZ R78, R113, R105.reuse, -R104.reuse ;  /* 0x00000069714e7223 */ /* 0x180fe20000010868 */
[-CC-:B------:R-:W-:Y:S01]  /*1ac00*/  FFMA.FTZ R79, R111, R105.reuse, -R104.reuse ;  /* 0x000000696f4f7223 */ /* 0x180fe20000010868 */
[-CC-:B------:R-:W-:Y:S01]  /*1ac10*/  FFMA.FTZ R82, R109, R105.reuse, -R104.reuse ;  /* 0x000000696d527223 */ /* 0x180fe20000010868 */
[-C--:B------:R-:W-:Y:S01]  /*1ac20*/  FFMA.FTZ R249, R107, R105.reuse, -R104 ;  /* 0x000000696bf97223 */ /* 0x080fe20000010868 */
[----:B------:R-:W-:Y:S01]  /*1ac30*/  FADD.FTZ R168, R168, R169 ;  /* 0x000000a9a8a87221 */ /* 0x000fe20000010000 */
[----:B------:R-:W-:Y:S01]  /*1ac40*/  FFMA.FTZ R83, R106, R105, -R83 ;  /* 0x000000696a537223 */ /* 0x000fe20000010853 */
[----:B------:R-:W-:Y:S01]  /*1ac50*/  FADD.FTZ R192, R192, R173 ;  /* 0x000000adc0c07221 */ /* 0x000fe20000010000 */
[----:B------:R-:W-:Y:S01]  /*1ac60*/  HMMA.16816.F32.BF16 R8, R52, R28, R8 ;  /* 0x0000001c3408723c */ /* 0x000fe20000041808 */
[----:B------:R-:W-:Y:S01]  /*1ac70*/  FADD.FTZ R168, R175, R168 ;  /* 0x000000a8afa87221 */ /* 0x000fe20000010000 */
[----:B------:R-:W-:Y:S01]  /*1ac80*/  MUFU.EX2 R78, R78 ;  /* 0x0000004e004e7308 */ /* 0x000fe20000000800 */
[----:B------:R-:W-:-:S02]  /*1ac90*/  FADD.FTZ R161, R161, R192 ;  /* 0x000000c0a1a17221 */ /* 0x000fc40000010000 */
[----:B------:R-:W-:-:S03]  /*1aca0*/  FADD.FTZ R151, R151, R168 ;  /* 0x000000a897977221 */ /* 0x000fc60000010000 */
[----:B------:R-:W-:Y:S01]  /*1acb0*/  HMMA.16816.F32.BF16 R4, R52, R30, R4 ;  /* 0x0000001e3404723c */ /* 0x000fe20000041804 */
[----:B------:R-:W2:Y:S01]  /*1acc0*/  LDSM.16.MT88.4 R28, [R62+0x11800] ;  /* 0x011800003e1c783b */ /* 0x000ea20000004200 */
[----:B------:R-:W3:Y:S01]  /*1acd0*/  MUFU.EX2 R79, R79 ;  /* 0x0000004f004f7308 */ /* 0x000ee20000000800 */
[----:B------:R-:W-:Y:S01]  /*1ace0*/  FADD.FTZ R166, R166, R161 ;  /* 0x000000a1a6a67221 */ /* 0x000fe20000010000 */
[----:B------:R-:W-:-:S06]  /*1acf0*/  FADD.FTZ R151, R154, R151 ;  /* 0x000000979a977221 */ /* 0x000fcc0000010000 */
[----:B------:R-:W-:Y:S08]  /*1ad00*/  MUFU.EX2 R82, R82 ;  /* 0x0000005200527308 */ /* 0x000ff00000000800 */
[----:B------:R-:W4:Y:S08]  /*1ad10*/  MUFU.EX2 R249, R249 ;  /* 0x000000f900f97308 */ /* 0x000f300000000800 */
[----:B------:R-:W-:Y:S08]  /*1ad20*/  MUFU.EX2 R84, R84 ;  /* 0x0000005400547308 */ /* 0x000ff00000000800 */
[----:B------:R-:W2:Y:S08]  /*1ad30*/  MUFU.EX2 R85, R85 ;  /* 0x0000005500557308 */ /* 0x000eb00000000800 */
[----:B------:R-:W-:Y:S08]  /*1ad40*/  MUFU.EX2 R86, R86 ;  /* 0x0000005600567308 */ /* 0x000ff00000000800 */
[----:B------:R-:W2:Y:S01]  /*1ad50*/  MUFU.EX2 R83, R83 ;  /* 0x0000005300537308 */ /* 0x000ea20000000800 */
[----:B------:R-:W-:Y:S01]  /*1ad60*/  FADD.FTZ R155, R155, R166 ;  /* 0x000000a69b9b7221 */ /* 0x000fe20000010000 */
[----:B------:R-:W-:Y:S01]  /*1ad70*/  FADD.FTZ R152, R152, R151 ;  /* 0x0000009798987221 */ /* 0x000fe20000010000 */
[----:B------:R-:W-:Y:S01]  /*1ad80*/  HMMA.16816.F32.BF16 R12, R52, R34, R12 ;  /* 0x00000022340c723c */ /* 0x000fe2000004180c */
[----:B------:R-:W2:Y:S01]  /*1ad90*/  LDSM.16.MT88.4 R32, [R50+0x11800] ;  /* 0x011800003220783b */ /* 0x000ea20000004200 */
[----:B------:R-:W-:Y:S01]  /*1ada0*/  FADD.FTZ R172, R172, R155 ;  /* 0x0000009bacac7221 */ /* 0x000fe20000010000 */
[----:B------:R-:W-:Y:S01]  /*1adb0*/  FADD.FTZ R152, R157, R152 ;  /* 0x000000989d987221 */ /* 0x000fe20000010000 */
[----:B---3--:R-:W-:-:S02]  /*1adc0*/  F2FP.BF16.F32.PACK_AB R132, R79, R78 ;  /* 0x0000004e4f84723e */ /* 0x008fc400000010ff */
[----:B------:R-:W-:Y:S01]  /*1add0*/  FADD.FTZ R149, R149, R172 ;  /* 0x000000ac95957221 */ /* 0x000fe20000010000 */
[----:B----4-:R-:W-:Y:S01]  /*1ade0*/  F2FP.BF16.F32.PACK_AB R134, R249, R82 ;  /* 0x00000052f986723e */ /* 0x010fe200000010ff */
[----:B-1----:R-:W-:Y:S01]  /*1adf0*/  HMMA.16816.F32.BF16 R40, R52, R44, R40 ;  /* 0x0000002c3428723c */ /* 0x002fe20000041828 */
[----:B--2---:R-:W-:Y:S01]  /*1ae00*/  F2FP.BF16.F32.PACK_AB R133, R85, R84 ;  /* 0x000000545585723e */ /* 0x004fe200000010ff */
[----:B------:R-:W-:Y:S01]  /*1ae10*/  FADD.FTZ R45, R141, R152 ;  /* 0x000000988d2d7221 */ /* 0x000fe20000010000 */
[----:B------:R-:W-:Y:S01]  /*1ae20*/  F2FP.BF16.F32.PACK_AB R135, R83, R86 ;  /* 0x000000565387723e */ /* 0x000fe200000010ff */
[----:B------:R-:W-:Y:S02]  /*1ae30*/  FADD.FTZ R150, R150, R149 ;  /* 0x0000009596967221 */ /* 0x000fe40000010000 */
[----:B------:R-:W-:-:S04]  /*1ae40*/  FADD.FTZ R45, R142, R45 ;  /* 0x0000002d8e2d7221 */ /* 0x000fc80000010000 */
        /* <DEDUP_REMOVED lines=33> */
[----:B------:R-:W-:Y:S01]  /*1b060*/  FADD.FTZ R74, R74, R73 ;  /* 0x000000494a4a7221 */ /* 0x000fe20000010000 */
        /* <DEDUP_REMOVED lines=13> */
[----:B------:R-:W-:Y:S01]  /*1b140*/  FADD.FTZ R250, R83, R86 ;  /* 0x0000005653fa7221 */ /* 0x000fe20000010000 */
[----:B------:R-:W-:-:S03]  /*1b150*/  NOP ;  /* 0x0000000000007918 */ /* 0x000fc60000000000 */
[----:B------:R-:W-:-:S15]  /*1b160*/  @!P0 BRA `(.L_x_5933) ;  /* 0x0000008000448947 */ /* 0x000fde0003800000 */
[----:B------:R-:W-:Y:S01]  /*1b170*/  IMAD R61, R237, 0x40, R61 ;  /* 0x00000040ed3d7824 */ /* 0x000fe200078e023d */
[----:B------:R-:W-:Y:S01]  /*1b180*/  LOP3.LUT R224, R224, 0x1f0, RZ, 0xc0, !PT ;  /* 0x000001f0e0e07812 */ /* 0x000fe200078ec0ff */
[----:B------:R-:W-:Y:S01]  /*1b190*/  VIADD R248, R49, 0xffffff00 ;  /* 0xffffff0031f87836 */ /* 0x000fe20000000000 */
        /* <DEDUP_REMOVED lines=8> */
.L_x_5940:
        /* <DEDUP_REMOVED lines=15> */
[----:B------:R-:W-:Y:S01]  /*1b310*/  LOP3.LUT R4, R3, 0x38, RZ, 0xc0, !PT ;  /* 0x0000003803047812 */ /* 0x000fe200078ec0ff */
[----:B--2---:R-:W-:Y:S04]  /*1b320*/  @!P5 IMAD.SHL.U32 R2, R2, 0x100, RZ ;  /* 0x000001000202d824 */ /* 0x004fe800078e00ff */
[----:B------:R-:W-:Y:S01]  /*1b330*/  @!P5 IMAD.X R2, RZ, RZ, ~R2, P0 ;  /* 0x000000ffff02d224 */ /* 0x000fe200000e0e02 */
[----:B------:R-:W-:Y:S01]  /*1b340*/  ISETP.GE.AND P0, PT, R4, R239, PT ;  /* 0x000000ef0400720c */ /* 0x000fe20003f06270 */
[----:B------:R-:W-:Y:S03]  /*1b350*/  IMAD.MOV.U32 R4, RZ, RZ, R235 ;  /* 0x000000ffff047224 */ /* 0x000fe600078e00eb */
[----:B------:R-:W-:Y:S04]  /*1b360*/  @!P5 SHF.R.S64 R7, R7, 0x1f, R2 ;  /* 0x0000001f0707d819 */ /* 0x000fe80000001002 */
[----:B------:R-:W-:Y:S04]  /*1b370*/  @!P5 IADD3 R234, P1, PT, R234, R7, RZ ;  /* 0x00000007eaead210 */ /* 0x000fe80007f3e0ff */
[----:B------:R-:W-:Y:S01]  /*1b380*/  @!P5 LEA.HI.X.SX32 R235, R2, R235, 0x1, P1 ;  /* 0x000000eb02ebd211 */ /* 0x000fe200008f0eff */
[----:B------:R-:W-:Y:S01]  /*1b390*/  IMAD.SHL.U32 R2, R212, 0x40, RZ ;  /* 0x00000040d4027824 */ /* 0x000fe200078e00ff */
[----:B------:R-:W-:Y:S07]  /*1b3a0*/  @!P5 BRA `(.L_x_5935) ;  /* 0x00000004001cd947 */ /* 0x000fee0003800000 */
        /* <DEDUP_REMOVED lines=71> */
.L_x_5935:
[----:B------:R-:W-:Y:S05]  /*1b820*/  BSYNC.RECONVERGENT B0 ;  /* 0x0000000000007941 */ /* 0x000fea0003800200 */
.L_x_5934:
[----:B------:R-:W1:Y:S01]  /*1b830*/  S2UR UR10, SR_CgaCtaId ;  /* 0x00000000000a79c3 */ /* 0x000e620000008800 */
[----:B------:R-:W-:Y:S01]  /*1b840*/  LOP3.LUT R11, R3, 0x1c0, RZ, 0xc0, !PT ;  /* 0x000001c0030b7812 */ /* 0x000fe200078ec0ff */
[----:B------:R-:W-:Y:S01]  /*1b850*/  UMOV UR11, 0x400 ;  /* 0x00000400000b7882 */ /* 0x000fe20000000000 */
[----:B------:R-:W-:Y:S01]  /*1b860*/  @!P0 R2UR UR32, R8 ;  /* 0x00000000082082ca */ /* 0x000fe200000e0000 */
[----:B------:R-:W2:Y:S01]  /*1b870*/  LDCU.64 UR4, c[0x0][0x358] ;  /* 0x00006b00ff0477ac */ /* 0x000ea20008000a00 */
[--C-:B------:R-:W-:Y:S01]  /*1b880*/  LOP3.LUT R6, R11, 0x38, R212.reuse, 0xf8, !PT ;  /* 0x000000380b067812 */ /* 0x100fe200078ef8d4 */
[----:B------:R-:W-:Y:S01]  /*1b890*/  BSSY.RECONVERGENT B1, `(.L_x_5936) ;  /* 0x0000344000017945 */ /* 0x000fe20003800200 */
[----:B------:R-:W-:Y:S02]  /*1b8a0*/  @!P0 R2UR UR33, R9 ;  /* 0x00000000092182ca */ /* 0x000fe400000e0000 */
[--C-:B------:R-:W-:Y:S02]  /*1b8b0*/  LOP3.LUT R6, R6, 0x38, R3.reuse, 0x78, !PT ;  /* 0x0000003806067812 */ /* 0x100fe400078e7803 */
[----:B------:R-:W-:Y:S02]  /*1b8c0*/  LOP3.LUT R5, R2, 0x1c0, RZ, 0xc0, !PT ;  /* 0x000001c002057812 */ /* 0x000fe400078ec0ff */
[--C-:B------:R-:W-:Y:S02]  /*1b8d0*/  LOP3.LUT R6, R6, 0x1e00, R3.reuse, 0xf8, !PT ;  /* 0x00001e0006067812 */ /* 0x100fe400078ef803 */
[----:B------:R-:W-:Y:S02]  /*1b8e0*/  LOP3.LUT R7, R224, 0x8, RZ, 0xc0, !PT ;  /* 0x00000008e0077812 */ /* 0x000fe400078ec0ff */
[----:B------:R-:W-:Y:S02]  /*1b8f0*/  LOP3.LUT R4, R5, 0x8, R212, 0xf8, !PT ;  /* 0x0000000805047812 */ /* 0x000fe400078ef8d4 */
[--C-:B------:R-:W-:Y:S02]  /*1b900*/  LOP3.LUT R226, R7, 0x1c0, R2.reuse, 0xf8, !PT ;  /* 0x000001c007e27812 */ /* 0x100fe400078ef802 */
[----:B------:R-:W-:Y:S02]  /*1b910*/  @!P0 R2UR UR30, R8 ;  /* 0x00000000081e82ca */ /* 0x000fe400000e0000 */
[----:B------:R-:W-:Y:S01]  /*1b920*/  @!P0 R2UR UR31, R9 ;  /* 0x00000000091f82ca */ /* 0x000fe200000e0000 */
[----:B-1----:R-:W-:Y:S01]  /*1b930*/  ULEA UR8, UR10, UR11, 0x18 ;  /* 0x0000000b0a087291 */ /* 0x002fe2000f8ec0ff */
[----:B------:R-:W-:Y:S02]  /*1b940*/  SHF.L.U32 R7, R230, 0x5, RZ ;  /* 0x00000005e6077819 */ /* 0x000fe400000006ff */
[----:B------:R-:W-:Y:S02]  /*1b950*/  LOP3.LUT R5, R4, 0x38, R3, 0x78, !PT ;  /* 0x0000003804057812 */ /* 0x000fe400078e7803 */
[----:B------:R-:W-:Y:S02]  /*1b960*/  IADD3 R10, P1, PT, R7, R234, RZ ;  /* 0x000000ea070a7210 */ /* 0x000fe40007f3e0ff */
[----:B------:R-:W-:Y:S02]  /*1b970*/  LEA R251, R6, UR8, 0x1 ;  /* 0x0000000806fb7c11 */ /* 0x000fe4000f8e08ff */
[----:B------:R-:W-:Y:S02]  /*1b980*/  SHF.L.U64.HI R4, R230, 0x5, R231 ;  /* 0x00000005e6047819 */ /* 0x000fe400000102e7 */
[----:B------:R-:W-:Y:S01]  /*1b990*/  @!P0 R2UR UR28, R8 ;  /* 0x00000000081c82ca */ /* 0x000fe200000e0000 */
[----:B------:R-:W-:Y:S01]  /*1b9a0*/  @!PT LDS RZ, [RZ] ;  /* 0x00000000fffff984 */ /* 0x000fe20000000800 */
[----:B------:R-:W-:Y:S01]  /*1b9b0*/  @!PT LDS RZ, [RZ] ;  /* 0x00000000fffff984 */ /* 0x000fe20000000800 */
[----:B------:R-:W-:Y:S01]  /*1b9c0*/  @!PT LDS RZ, [RZ] ;  /* 0x00000000fffff984 */ /* 0x000fe20000000800 */
[----:B------:R-:W-:Y:S01]  /*1b9d0*/  @!P0 LDGSTS.E.BYPASS.LTC128B.128 [R251+0xa000], desc[UR32][R234.64] ;  /* 0x0a000000eafb8fae */ /* 0x000fe2000b981a20 */
[----:B------:R-:W-:Y:S02]  /*1b9e0*/  IADD3.X R11, PT, PT, R4, R235, RZ, P1, !PT ;  /* 0x000000eb040b7210 */ /* 0x000fe40000ffe4ff */
        /* <DEDUP_REMOVED lines=26> */
[----:B------:R-:W-:Y:S02]  /*1bb90*/  @!P0 R2UR UR10, R8 ;  /* 0x00000000080a82ca */ /* 0x000fe400000e0000 */
[-C--:B------:R-:W-:Y:S02]  /*1bba0*/  IADD3 R8, P1, PT, R12, R7.reuse, RZ ;  /* 0x000000070c087210 */ /* 0x080fe40007f3e0ff */
        /* <DEDUP_REMOVED lines=15> */
[----:B------:R-:W-:Y:S01]  /*1bca0*/  SHF.L.U32 R225, R212, 0x5, RZ ;  /* 0x00000005d4e17819 */ /* 0x000fe200000006ff */
[----:B------:R-:W-:Y:S01]  /*1bcb0*/  @!PT LDS RZ, [RZ] ;  /* 0x00000000fffff984 */ /* 0x000fe20000000800 */
[----:B------:R-:W-:Y:S01]  /*1bcc0*/  @!PT LDS RZ, [RZ] ;  /* 0x00000000fffff984 */ /* 0x000fe20000000800 */
[----:B------:R-:W-:Y:S01]  /*1bcd0*/  @!PT LDS RZ, [RZ] ;  /* 0x00000000fffff984 */ /* 0x000fe20000000800 */
[----:B------:R4:W-:Y:S01]  /*1bce0*/  @!P0 LDGSTS.E.BYPASS.LTC128B.128 [R251+0xb800], desc[UR26][R8.64] ;  /* 0x0b80000008fb8fae */ /* 0x0009e2000b981a1a */
[-C--:B------:R-:W-:Y:S02]  /*1bcf0*/  IADD3.X R15, PT, PT, R9, R4.reuse, RZ, P1, !PT ;  /* 0x00000004090f7210 */ /* 0x080fe40000ffe4ff */
[-C--:B------:R-:W-:Y:S02]  /*1bd00*/  IADD3 R16, P1, PT, R14, R7.reuse, RZ ;  /* 0x000000070e107210 */ /* 0x080fe40007f3e0ff */
[----:B------:R-:W-:Y:S02]  /*1bd10*/  LOP3.LUT R225, R225, 0x7c00, RZ, 0xc0, !PT ;  /* 0x00007c00e1e17812 */ /* 0x000fe400078ec0ff */
[-C--:B------:R-:W-:Y:S01]  /*1bd20*/  IADD3.X R17, PT, PT, R15, R4.reuse, RZ, P1, !PT ;  /* 0x000000040f117210 */ /* 0x080fe20000ffe4ff */
[----:B------:R-:W-:Y:S01]  /*1bd30*/  @P0 STS.128 [R251+0xb800], RZ ;  /* 0x00b800fffb000388 */ /* 0x000fe20000000c00 */
[-C--:B------:R-:W-:Y:S02]  /*1bd40*/  IADD3 R18, P1, PT, R16, R7.reuse, RZ ;  /* 0x0000000710127210 */ /* 0x080fe40007f3e0ff */
[----:B------:R-:W-:Y:S02]  /*1bd50*/  LOP3.LUT R226, R226, 0x38, R3, 0x78, !PT ;  /* 0x00000038e2e27812 */ /* 0x000fe400078e7803 */
[-C--:B------:R-:W-:Y:S02]  /*1bd60*/  IADD3.X R19, PT, PT, R17, R4.reuse, RZ, P1, !PT ;  /* 0x0000000411137210 */ /* 0x080fe40000ffe4ff */
[-C--:B-1----:R-:W-:Y:S01]  /*1bd70*/  IADD3 R10, P1, PT, R18, R7.reuse, RZ ;  /* 0x00000007120a7210 */ /* 0x082fe20007f3e0ff */
[----:B------:R-:W-:Y:S01]  /*1bd80*/  @!PT LDS RZ, [RZ] ;  /* 0x00000000fffff984 */ /* 0x000fe20000000800 */
[----:B------:R-:W-:Y:S01]  /*1bd90*/  @!PT LDS RZ, [RZ] ;  /* 0x00000000fffff984 */ /* 0x000fe20000000800 */
[----:B------:R-:W-:Y:S01]  /*1bda0*/  @!PT LDS RZ, [RZ] ;  /* 0x00000000fffff984 */ /* 0x000fe20000000800 */
[----:B------:R1:W-:Y:S01]  /*1bdb0*/  @!P0 LDGSTS.E.BYPASS.LTC128B.128 [R251+0xc000], desc[UR24][R14.64] ;  /* 0x0c0000000efb8fae */ /* 0x0003e2000b981a18 */
[----:B------:R-:W-:Y:S02]  /*1bdc0*/  LOP3.LUT P2, RZ, R212, 0x4, RZ, 0xc0, !PT ;  /* 0x00000004d4ff7812 */ /* 0x000fe4000784c0ff */
[-C--:B------:R-:W-:Y:S02]  /*1bdd0*/  IADD3.X R11, PT, PT, R19, R4.reuse, RZ, P1, !PT ;  /* 0x00000004130b7210 */ /* 0x080fe40000ffe4ff */
[-C--:B---3--:R-:W-:Y:S02]  /*1bde0*/  IADD3 R12, P1, PT, R10, R7.reuse, RZ ;  /* 0x000000070a0c7210 */ /* 0x088fe40007f3e0ff */
[----:B------:R-:W-:Y:S01]  /*1bdf0*/  IADD3 R246, PT, PT, R246, -0x1, RZ ;  /* 0xfffffffff6f67810 */ /* 0x000fe20007ffe0ff */
[----:B------:R-:W-:Y:S01]  /*1be00*/  @P0 STS.128 [R251+0xc000], RZ ;  /* 0x00c000fffb000388 */ /* 0x000fe20000000c00 */
[-C--:B------:R-:W-:Y:S02]  /*1be10*/  IADD3.X R13, PT, PT, R11, R4.reuse, RZ, P1, !PT ;  /* 0x000000040b0d7210 */ /* 0x080fe40000ffe4ff */
[-C--:B----4-:R-:W-:Y:S04]  /*1be20*/  IADD3 R8, P1, PT, R12, R7.reuse, RZ ;  /* 0x000000070c087210 */ /* 0x090fe80007f3e0ff */
        /* <DEDUP_REMOVED lines=44> */
[----:B------:R-:W-:Y:S01]  /*1c0f0*/  @!P0 LDGSTS.E.BYPASS.LTC128B.128 [R251+0xf800], desc[UR40][R14.64] ;  /* 0x0f8000000efb8fae */ /* 0x000fe2000b981a28 */
[----:B------:R-:W-:Y:S02]  /*1c100*/  @!P0 IADD3 R12, P1, PT, R8, R7, RZ ;  /* 0x00000007080c8210 */ /* 0x000fe40007f3e0ff */
[----:B------:R-:W-:Y:S02]  /*1c110*/  LOP3.LUT R7, R225, 0x200, R2, 0xf8, !PT ;  /* 0x00000200e1077812 */ /* 0x000fe400078ef802 */
[----:B------:R-:W-:Y:S02]  /*1c120*/  @!P0 IADD3.X R13, PT, PT, R9, R4, RZ, P1, !PT ;  /* 0x00000004090d8210 */ /* 0x000fe40000ffe4ff */
[----:B------:R-:W-:Y:S01]  /*1c130*/  LOP3.LUT R4, R7, R226, RZ, 0xfc, !PT ;  /* 0x000000e207047212 */ /* 0x000fe200078efcff */
[----:B------:R-:W-:Y:S01]  /*1c140*/  @P0 STS.128 [R251+0xf800], RZ ;  /* 0x00f800fffb000388 */ /* 0x000fe20000000c00 */
[----:B------:R-:W-:Y:S02]  /*1c150*/  LOP3.LUT R2, R2, 0x400, RZ, 0xc0, !PT ;  /* 0x0000040002027812 */ /* 0x000fe400078ec0ff */
[----:B------:R-:W-:Y:S02]  /*1c160*/  LEA R3, R4, UR8, 0x1 ;  /* 0x0000000804037c11 */ /* 0x000fe4000f8e08ff */
[----:B------:R-:W-:Y:S02]  /*1c170*/  LEA R92, R5, R2, 0x1 ;  /* 0x00000002055c7211 */ /* 0x000fe400078e08ff */
[----:B------:R-:W-:Y:S01]  /*1c180*/  MOV R2, 0x20 ;  /* 0x0000002000027802 */ /* 0x000fe20000000f00 */
[----:B------:R-:W-:Y:S01]  /*1c190*/  @!PT LDS RZ, [RZ] ;  /* 0x00000000fffff984 */ /* 0x000fe20000000800 */
[----:B------:R-:W-:Y:S01]  /*1c1a0*/  @!PT LDS RZ, [RZ] ;  /* 0x00000000fffff984 */ /* 0x000fe20000000800 */
[----:B------:R-:W-:Y:S01]  /*1c1b0*/  @!PT LDS RZ, [RZ] ;  /* 0x00000000fffff984 */ /* 0x000fe20000000800 */
[----:B------:R-:W-:Y:S01]  /*1c1c0*/  @!P0 LDGSTS.E.BYPASS.LTC128B.128 [R251+0x10000], desc[UR38][R16.64] ;  /* 0x1000000010fb8fae */ /* 0x000fe2000b981a26 */
[----:B------:R-:W-:Y:S07]  /*1c1d0*/  IADD3 R213, PT, PT, R92, UR8, RZ ;  /* 0x000000085cd57c10 */ /* 0x000fee000fffe0ff */
        /* <DEDUP_REMOVED lines=16> */
[----:B------:R-:W-:Y:S04]  /*1c2e0*/  LOP3.LUT P0, RZ, R212, 0x2, RZ, 0xc0, !PT ;  /* 0x00000002d4ff7812 */ /* 0x000fe8000780c0ff */
[----:B------:R-:W-:Y:S02]  /*1c2f0*/  SEL R2, R2, 0xffffffe0, !P0 ;  /* 0xffffffe002027807 */ /* 0x000fe40004000000 */
[----:B------:R-:W-:Y:S01]  /*1c300*/  ISETP.GT.AND P0, PT, R246, R227, PT ;  /* 0x000000e3f600720c */ /* 0x000fe20003f04270 */
[----:B------:R-:W-:Y:S01]  /*1c310*/  LDSM.16.M88.4 R128, [R3] ;  /* 0x000000000380783b */ /* 0x000fe20000000200 */
[-C--:B------:R-:W-:Y:S02]  /*1c320*/  IADD3 R172, PT, PT, R3, R2.reuse, RZ ;  /* 0x0000000203ac7210 */ /* 0x080fe40007ffe0ff */
[----:B------:R-:W-:Y:S05]  /*1c330*/  IADD3 R220, PT, PT, R213, R2, RZ ;  /* 0x00000002d5dc7210 */ /* 0x000fea0007ffe0ff */
[----:B-1----:R-:W1:Y:S08]  /*1c340*/  LDSM.16.M88.4 R8, [R92+UR8+0x2000] ;  /* 0x002000085c08783b */ /* 0x002e700008000200 */
[----:B------:R-:W3:Y:S08]  /*1c350*/  LDSM.16.M88.4 R16, [R92+UR8+0x2800] ;  /* 0x002800085c10783b */ /* 0x000ef00008000200 */
[----:B------:R-:W4:Y:S08]  /*1c360*/  LDSM.16.M88.4 R24, [R92+UR8+0x3000] ;  /* 0x003000085c18783b */ /* 0x000f300008000200 */
[----:B------:R-:W5:Y:S08]  /*1c370*/  LDSM.16.M88.4 R32, [R92+UR8+0x3800] ;  /* 0x003800085c20783b */ /* 0x000f700008000200 */
[----:B------:R-:W2:Y:S01]  /*1c380*/  LDSM.16.M88.4 R40, [R92+UR8+0x4000] ;  /* 0x004000085c28783b */ /* 0x000ea20008000200 */
[C---:B-1----:R-:W-:Y:S07]  /*1c390*/  HMMA.16816.F32.BF16 R4, R128.reuse, R8, RZ ;  /* 0x000000088004723c */ /* 0x042fee00000418ff */
[----:B------:R-:W1:Y:S01]  /*1c3a0*/  LDSM.16.M88.4 R48, [R92+UR8+0x4800] ;  /* 0x004800085c30783b */ /* 0x000e620008000200 */
[C---:B------:R-:W-:Y:S07]  /*1c3b0*/  HMMA.16816.F32.BF16 R8, R128.reuse, R10, RZ ;  /* 0x0000000a8008723c */ /* 0x040fee00000418ff */
        /* <DEDUP_REMOVED lines=17> */
[C---:B-1----:R-:W-:Y:S07]  /*1c4d0*/  HMMA.16816.F32.BF16 R44, R128.reuse, R48, RZ ;  /* 0x00000030802c723c */ /* 0x042fee00000418ff */
[----:B------:R5:W1:Y:S01]  /*1c4e0*/  LDSM.16.M88.4 R168, [R92+UR8+0x9800] ;  /* 0x009800085ca8783b */ /* 0x000a620008000200 */
[C---:B------:R-:W-:Y:S07]  /*1c4f0*/  HMMA.16816.F32.BF16 R48, R128.reuse, R50, RZ ;  /* 0x000000328030723c */ /* 0x040fee00000418ff */
[----:B------:R-:W-:Y:S01]  /*1c500*/  LDSM.16.M88.4 R172, [R172] ;  /* 0x00000000acac783b */ /* 0x000fe20000000200 */
[C---:B------:R-:W-:Y:S07]  /*1c510*/  HMMA.16816.F32.BF16 R52, R128.reuse, R56, RZ ;  /* 0x000000388034723c */ /* 0x040fee00000418ff */
[----:B------:R-:W1:Y:S01]  /*1c520*/  LDSM.16.M88.4 R176, [R220+0x2000] ;  /* 0x00200000dcb0783b */ /* 0x000e620000000200 */
[C---:B------:R-:W-:Y:S07]  /*1c530*/  HMMA.16816.F32.BF16 R56, R128.reuse, R58, RZ ;  /* 0x0000003a8038723c */ /* 0x040fee00000418ff */
[----:B------:R-:W1:Y:S01]  /*1c540*/  LDSM.16.M88.4 R180, [R220+0x2800] ;  /* 0x00280000dcb4783b */ /* 0x000e620000000200 */
        /* <DEDUP_REMOVED lines=9> */
[----:B------:R-:W0:Y:S08]  /*1c5e0*/  LDGDEPBAR ;  /* 0x00000000000079af */ /* 0x000e300000000000 */
[----:B------:R-:W4:Y:S01]  /*1c5f0*/  LDSM.16.M88.4 R200, [R220+0x5000] ;  /* 0x00500000dcc8783b */ /* 0x000f220000000200 */
[C---:B------:R-:W-:Y:S07]  /*1c600*/  HMMA.16816.F32.BF16 R80, R128.reuse, R82, RZ ;  /* 0x000000528050723c */ /* 0x040fee00000418ff */
[----:B------:R-:W4:Y:S01]  /*1c610*/  LDSM.16.M88.4 R204, [R220+0x5800] ;  /* 0x00580000dccc783b */ /* 0x000f220000000200 */
[C---:B------:R-:W-:Y:S07]  /*1c620*/  HMMA.16816.F32.BF16 R84, R128.reuse, R88, RZ ;  /* 0x000000588054723c */ /* 0x040fee00000418ff */
[----:B------:R-:W4:Y:S01]  /*1c630*/  LDSM.16.M88.4 R208, [R220+0x6000] ;  /* 0x00600000dcd0783b */ /* 0x000f220000000200 */
[C---:B------:R-:W-:Y:S07]  /*1c640*/  HMMA.16816.F32.BF16 R88, R128.reuse, R90, RZ ;  /* 0x0000005a8058723c */ /* 0x040fee00000418ff */
[----:B------:R-:W4:Y:S01]  /*1c650*/  LD.E R252, desc[UR4][R164.64+0x18c] ;  /* 0x00018c04a4fc7980 */ /* 0x000f22000c101900 */
        /* <DEDUP_REMOVED lines=13> */
[----:B------:R-:W2:Y:S07]  /*1c730*/  LDSM.16.M88.4 R176, [R220+0x7000] ;  /* 0x00700000dcb0783b */ /* 0x000eae0000000200 */
[C---:B------:R-:W-:Y:S08]  /*1c740*/  HMMA.16816.F32.BF16 R12, R172.reuse, R180, R12 ;  /* 0x000000b4ac0c723c */ /* 0x040ff0000004180c */
[C---:B------:R-:W-:Y:S01]  /*1c750*/  HMMA.16816.F32.BF16 R16, R172.reuse, R182, R16 ;  /* 0x000000b6ac10723c */ /* 0x040fe20000041810 */
[----:B------:R-:W5:Y:S07]  /*1c760*/  LDSM.16.M88.4 R180, [R220+0x7800] ;  /* 0x00780000dcb4783b */ /* 0x000f6e0000000200 */
[C---:B---3--:R-:W-:Y:S08]  /*1c770*/  HMMA.16816.F32.BF16 R20, R172.reuse, R184, R20 ;  /* 0x000000b8ac14723c */ /* 0x048ff00000041814 */
[C---:B------:R-:W-:Y:S01]  /*1c780*/  HMMA.16816.F32.BF16 R24, R172.reuse, R186, R24 ;  /* 0x000000baac18723c */ /* 0x040fe20000041818 */
[----:B------:R-:W3:Y:S07]  /*1c790*/  LDSM.16.M88.4 R184, [R220+0x8000] ;  /* 0x00800000dcb8783b */ /* 0x000eee0000000200 */
[C---:B------:R-:W-:Y:S01]  /*1c7a0*/  HMMA.16816.F32.BF16 R28, R172.reuse, R188, R28 ;  /* 0x000000bcac1c723c */ /* 0x040fe2000004181c */
[----:B------:R-:W-:Y:S07]  /*1c7b0*/  MOV R188, 0x40 ;  /* 0x0000004000bc7802 */ /* 0x000fee0000000f00 */
[C---:B------:R-:W-:Y:S08]  /*1c7c0*/  HMMA.16816.F32.BF16 R32, R172.reuse, R190, R32 ;  /* 0x000000beac20723c */ /* 0x040ff00000041820 */
[C---:B------:R-:W-:Y:S03]  /*1c7d0*/  HMMA.16816.F32.BF16 R36, R172.reuse, R192, R36 ;  /* 0x000000c0ac24723c */ /* 0x040fe60000041824 */
[----:B------:R-:W-:Y:S02]  /*1c7e0*/  SEL R192, R188, 0xffffffc0, !P2 ;  /* 0xffffffc0bcc07807 */ /* 0x000fe40005000000 */
[----:B------:R-:W3:Y:S02]  /*1c7f0*/  LDSM.16.M88.4 R188, [R220+0x8800] ;  /* 0x00880000dcbc783b */ /* 0x000ee40000000200 */
[-C--:B------:R-:W-:Y:S01]  /*1c800*/  IADD3 R221, PT, PT, R3, R192.reuse, RZ ;  /* 0x000000c003dd7210 */ /* 0x080fe20007ffe0ff */
[C---:B------:R-:W-:Y:S03]  /*1c810*/  HMMA.16816.F32.BF16 R40, R172.reuse, R194, R40 ;  /* 0x000000c2ac28723c */ /* 0x040fe60000041828 */
[----:B------:R-:W-:Y:S02]  /*1c820*/  IADD3 R3, PT, PT, R213, R192, RZ ;  /* 0x000000c0d5037210 */ /* 0x000fe40007ffe0ff */
[----:B------:R-:W3:Y:S03]  /*1c830*/  LDSM.16.M88.4 R192, [R220+0x9000] ;  /* 0x00900000dcc0783b */ /* 0x000ee60000000200 */
[C---:B------:R-:W-:Y:S05]  /*1c840*/  HMMA.16816.F32.BF16 R44, R172.reuse, R196, R44 ;  /* 0x000000c4ac2c723c */ /* 0x040fea000004182c */
[----:B------:R-:W-:Y:S03]  /*1c850*/  LDSM.16.M88.4 R212, [R3+0x3000] ;  /* 0x0030000003d4783b */ /* 0x000fe60000000200 */
[C---:B------:R-:W-:Y:S05]  /*1c860*/  HMMA.16816.F32.BF16 R48, R172.reuse, R198, R48 ;  /* 0x000000c6ac30723c */ /* 0x040fea0000041830 */
[----:B------:R-:W3:Y:S03]  /*1c870*/  LDSM.16.M88.4 R196, [R220+0x9800] ;  /* 0x00980000dcc4783b */ /* 0x000ee60000000200 */
[C---:B----4-:R-:W-:Y:S05]  /*1c880*/  HMMA.16816.F32.BF16 R52, R172.reuse, R200, R52 ;  /* 0x000000c8ac34723c */ /* 0x050fea0000041834 */
[----:B------:R-:W-:Y:S03]  /*1c890*/  LDSM.16.M88.4 R216, [R3+0x3800] ;  /* 0x0038000003d8783b */ /* 0x000fe60000000200 */
[C---:B------:R-:W-:Y:S05]  /*1c8a0*/  HMMA.16816.F32.BF16 R56, R172.reuse, R202, R56 ;  /* 0x000000caac38723c */ /* 0x040fea0000041838 */
[----:B------:R-:W-:Y:S03]  /*1c8b0*/  LDSM.16.M88.4 R200, [R221] ;  /* 0x00000000ddc8783b */ /* 0x000fe60000000200 */
        /* <DEDUP_REMOVED lines=12> */
[C---:B-----5:R-:W-:Y:S08]  /*1c980*/  HMMA.16816.F32.BF16 R92, R172.reuse, R180, R92 ;  /* 0x000000b4ac5c723c */ /* 0x060ff0000004185c */
        /* <DEDUP_REMOVED lines=13> */
[----:B------:R-:W3:Y:S07]  /*1ca60*/  LDSM.16.M88.4 R172, [R3+0x5000] ;  /* 0x0050000003ac783b */ /* 0x000eee0000000200 */
[C---:B----4-:R-:W-:Y:S01]  /*1ca70*/  HMMA.16816.F32.BF16 R4, R200.reuse, R204, R4 ;  /* 0x000000ccc804723c */ /* 0x050fe20000041804 */
        /* <DEDUP_REMOVED lines=10> */
[C---:B------:R-:W-:Y:S02]  /*1cb20*/  IADD3 R216, PT, PT, R2.reuse, R221, RZ ;  /* 0x000000dd02d87210 */ /* 0x040fe40007ffe0ff */
[----:B------:R-:W-:Y:S03]  /*1cb30*/  IADD3 R2, PT, PT, R2, R3, RZ ;  /* 0x0000000302027210 */ /* 0x000fe60007ffe0ff */
[C---:B------:R-:W-:Y:S01]  /*1cb40*/  HMMA.16816.F32.BF16 R32, R200.reuse, R218, R32 ;  /* 0x000000dac820723c */ /* 0x040fe20000041820 */
[----:B------:R-:W-:Y:S07]  /*1cb50*/  LDSM.16.M88.4 R216, [R216] ;  /* 0x00000000d8d8783b */ /* 0x000fee0000000200 */
[C---:B-1----:R-:W-:Y:S01]  /*1cb60*/  HMMA.16816.F32.BF16 R36, R200.reuse, R168, R36 ;  /* 0x000000a8c824723c */ /* 0x042fe20000041824 */
[----:B------:R-:W-:Y:S07]  /*1cb70*/  LDSM.16.M88.4 R220, [R2+0x2000] ;  /* 0x0020000002dc783b */ /* 0x000fee0000000200 */
        /* <DEDUP_REMOVED lines=32> */
[----:B------:R-:W1:Y:S01]  /*1cd80*/  MUFU.TANH R4, R173 ;  /* 0x000000ad00047308 */ /* 0x000e620000002400 */
[C---:B------:R-:W-:Y:S03]  /*1cd90*/  HMMA.16816.F32.BF16 R16, R216.reuse, R170, R16 ;  /* 0x000000aad810723c */ /* 0x040fe60000041810 */
[-C--:B------:R-:W-:Y:S01]  /*1cda0*/  FMUL.FTZ R10, R10, R252.reuse ;  /* 0x000000fc0a0a7220 */ /* 0x080fe20000410000 */
        /* <DEDUP_REMOVED lines=8> */
[----:B------:R-:W2:Y:S01]  /*1ce30*/  MUFU.TANH R8, R172 ;  /* 0x000000ac00087308 */ /* 0x000ea20000002400 */
[----:B-1----:R-:W-:Y:S01]  /*1ce40*/  STL [R1], R4 ;  /* 0x0000000401007387 */ /* 0x002fe20000100800 */
[-C--:B------:R-:W-:Y:S03]  /*1ce50*/  FMUL.FTZ R168, R16, R252.reuse ;  /* 0x000000fc10a87220 */ /* 0x080fe60000410000 */
[----:B------:R-:W1:Y:S01]  /*1ce60*/  LDSM.16.M88.4 R4, [R2+0x3000] ;  /* 0x003000000204783b */ /* 0x000e620000000200 */
[-C--:B------:R-:W-:Y:S01]  /*1ce70*/  FMUL.FTZ R17, R17, R252.reuse ;  /* 0x000000fc11117220 */ /* 0x080fe20000410000 */
[-C--:B------:R-:W-:Y:S03]  /*1ce80*/  FMUL.FTZ R18, R18, R252.reuse ;  /* 0x000000fc12127220 */ /* 0x080fe60000410000 */
[----:B------:R-:W-:Y:S01]  /*1ce90*/  MUFU.TANH R16, R168 ;  /* 0x000000a800107308 */ /* 0x000fe20000002400 */
[-C--:B------:R-:W-:Y:S09]  /*1cea0*/  FMUL.FTZ R19, R19, R252.reuse ;  /* 0x000000fc13137220 */ /* 0x080ff20000410000 */
[----:B------:R-:W-:Y:S01]  /*1ceb0*/  MUFU.TANH R221, R221 ;  /* 0x000000dd00dd7308 */ /* 0x000fe20000002400 */
[----:B--2---:R2:W-:Y:S09]  /*1cec0*/  STL [R1+0x4], R8 ;  /* 0x0000040801007387 */ /* 0x0045f20000100800 */
[----:B------:R-:W-:Y:S10]  /*1ced0*/  MUFU.TANH R223, R223 ;  /* 0x000000df00df7308 */ /* 0x000ff40000002400 */
[----:B------:R-:W-:Y:S10]  /*1cee0*/  MUFU.TANH R12, R12 ;  /* 0x0000000c000c7308 */ /* 0x000ff40000002400 */
[----:B------:R-:W-:Y:S01]  /*1cef0*/  MUFU.TANH R13, R13 ;  /* 0x0000000d000d7308 */ /* 0x000fe20000002400 */
[C---:B-1----:R-:W-:Y:S09]  /*1cf00*/  HMMA.16816.F32.BF16 R20, R216.reuse, R4, R20 ;  /* 0x00000004d814723c */ /* 0x042ff20000041814 */
[----:B--2---:R-:W1:Y:S01]  /*1cf10*/  MUFU.TANH R8, R9 ;  /* 0x0000000900087308 */ /* 0x004e620000002400 */
[C---:B------:R-:W-:Y:S01]  /*1cf20*/  HMMA.16816.F32.BF16 R24, R216.reuse, R6, R24 ;  /* 0x00000006d818723c */ /* 0x040fe20000041818 */
[----:B------:R-:W-:Y:S08]  /*1cf30*/  LDSM.16.M88.4 R4, [R2+0x4000] ;  /* 0x004000000204783b */ /* 0x000ff00000000200 */
[----:B------:R-:W2:Y:S10]  /*1cf40*/  MUFU.TANH R9, R10 ;  /* 0x0000000a00097308 */ /* 0x000eb40000002400 */
[----:B------:R-:W-:Y:S01]  /*1cf50*/  MUFU.TANH R14, R14 ;  /* 0x0000000e000e7308 */ /* 0x000fe20000002400 */
[----:B-1----:R1:W-:Y:S01]  /*1cf60*/  STL [R1+0x8], R8 ;  /* 0x0000080801007387 */ /* 0x0023e20000100800 */
[-C--:B------:R-:W-:Y:S01]  /*1cf70*/  FMUL.FTZ R20, R20, R252.reuse ;  /* 0x000000fc14147220 */ /* 0x080fe20000410000 */
[-C--:B------:R-:W-:Y:S01]  /*1cf80*/  FMUL.FTZ R21, R21, R252.reuse ;  /* 0x000000fc15157220 */ /* 0x080fe20000410000 */
[-C--:B------:R-:W-:Y:S01]  /*1cf90*/  FMUL.FTZ R22, R22, R252.reuse ;  /* 0x000000fc16167220 */ /* 0x080fe20000410000 */
[-C--:B------:R-:W-:Y:S05]  /*1cfa0*/  FMUL.FTZ R23, R23, R252.reuse ;  /* 0x000000fc17177220 */ /* 0x080fea0000410000 */
[----:B------:R-:W-:Y:S01]  /*1cfb0*/  MUFU.TANH R15, R15 ;  /* 0x0000000f000f7308 */ /* 0x000fe20000002400 */
[----:B--2---:R-:W-:Y:S01]  /*1cfc0*/  STL [R1+0xc], R9 ;  /* 0x00000c0901007387 */ /* 0x004fe20000100800 */
[-C--:B------:R-:W-:Y:S01]  /*1cfd0*/  FMUL.FTZ R168, R24, R252.reuse ;  /* 0x000000fc18a87220 */ /* 0x080fe20000410000 */
[-C--:B------:R-:W-:Y:S01]  /*1cfe0*/  FMUL.FTZ R25, R25, R252.reuse ;  /* 0x000000fc19197220 */ /* 0x080fe20000410000 */
[-C--:B------:R-:W-:Y:S01]  /*1cff0*/  FMUL.FTZ R26, R26, R252.reuse ;  /* 0x000000fc1a1a7220 */ /* 0x080fe20000410000 */
[-C--:B------:R-:W-:Y:S05]  /*1d000*/  FMUL.FTZ R27, R27, R252.reuse ;  /* 0x000000fc1b1b7220 */ /* 0x080fea0000410000 */
[----:B------:R-:W-:Y:S10]  /*1d010*/  MUFU.TANH R24, R168 ;  /* 0x000000a800187308 */ /* 0x000ff40000002400 */
[----:B------:R-:W-:Y:S10]  /*1d020*/  MUFU.TANH R17, R17 ;  /* 0x0000001100117308 */ /* 0x000ff40000002400 */
[----:B-1----:R-:W1:Y:S10]  /*1d030*/  MUFU.TANH R8, R11 ;  /* 0x0000000b00087308 */ /* 0x002e740000002400 */
[----:B------:R-:W-:Y:S10]  /*1d040*/  MUFU.TANH R18, R18 ;  /* 0x0000001200127308 */ /* 0x000ff40000002400 */
[----:B------:R-:W-:Y:S01]  /*1d050*/  MUFU.TANH R19, R19 ;  /* 0x0000001300137308 */ /* 0x000fe20000002400 */
[----:B-1----:R-:W-:Y:S04]  /*1d060*/  STL [R1+0x10], R8 ;  /* 0x0000100801007387 */ /* 0x002fe80000100800 */
[----:B------:R-:W1:Y:S05]  /*1d070*/  LDSM.16.M88.4 R8, [R2+0x3800] ;  /* 0x003800000208783b */ /* 0x000e6a0000000200 */
[----:B------:R-:W-:Y:S10]  /*1d080*/  MUFU.TANH R20, R20 ;  /* 0x0000001400147308 */ /* 0x000ff40000002400 */
[----:B------:R-:W-:Y:S10]  /*1d090*/  MUFU.TANH R21, R21 ;  /* 0x0000001500157308 */ /* 0x000ff40000002400 */
[----:B------:R-:W-:Y:S10]  /*1d0a0*/  MUFU.TANH R22, R22 ;  /* 0x0000001600167308 */ /* 0x000ff40000002400 */
[----:B------:R-:W-:Y:S10]  /*1d0b0*/  MUFU.TANH R23, R23 ;  /* 0x0000001700177308 */ /* 0x000ff40000002400 */
[----:B------:R-:W-:Y:S01]  /*1d0c0*/  MUFU.TANH R25, R25 ;  /* 0x0000001900197308 */ /* 0x000fe20000002400 */
[C---:B-1----:R-:W-:Y:S09]  /*1d0d0*/  HMMA.16816.F32.BF16 R28, R216.reuse, R8, R28 ;  /* 0x00000008d81c723c */ /* 0x042ff2000004181c */
[----:B------:R-:W-:Y:S01]  /*1d0e0*/  MUFU.TANH R26, R26 ;  /* 0x0000001a001a7308 */ /* 0x000fe20000002400 */
[C---:B------:R-:W-:Y:S09]  /*1d0f0*/  HMMA.16816.F32.BF16 R32, R216.reuse, R10, R32 ;  /* 0x0000000ad820723c */ /* 0x040ff20000041820 */
[----:B------:R-:W-:Y:S01]  /*1d100*/  MUFU.TANH R27, R27 ;  /* 0x0000001b001b7308 */ /* 0x000fe20000002400 */
[C---:B------:R-:W-:Y:S03]  /*1d110*/  HMMA.16816.F32.BF16 R36, R216.reuse, R4, R36 ;  /* 0x00000004d824723c */ /* 0x040fe60000041824 */
[-C--:B------:R-:W-:Y:S01]  /*1d120*/  FMUL.FTZ R169, R30, R252.reuse ;  /* 0x000000fc1ea97220 */ /* 0x080fe20000410000 */
[-C--:B------:R-:W-:Y:S01]  /*1d130*/  FMUL.FTZ R168, R31, R252.reuse ;  /* 0x000000fc1fa87220 */ /* 0x080fe20000410000 */
[-C--:B------:R-:W-:Y:S01]  /*1d140*/  FMUL.FTZ R28, R28, R252.reuse ;  /* 0x000000fc1c1c7220 */ /* 0x080fe20000410000 */
[-C--:B------:R-:W-:Y:S03]  /*1d150*/  FMUL.FTZ R29, R29, R252.reuse ;  /* 0x000000fc1d1d7220 */ /* 0x080fe60000410000 */
[----:B------:R-:W1:Y:S01]  /*1d160*/  MUFU.TANH R9, R169 ;  /* 0x000000a900097308 */ /* 0x000e620000002400 */
[C---:B------:R-:W-:Y:S01]  /*1d170*/  HMMA.16816.F32.BF16 R40, R216.reuse, R6, R40 ;  /* 0x00000006d828723c */ /* 0x040fe20000041828 */
[----:B------:R-:W-:Y:S02]  /*1d180*/  LDSM.16.M88.4 R4, [R2+0x5000] ;  /* 0x005000000204783b */ /* 0x000fe40000000200 */
        /* <DEDUP_REMOVED lines=9> */
[----:B------:R3:W4:Y:S01]  /*1d220*/  MUFU.TANH R213, R36 ;  /* 0x0000002400d57308 */ /* 0x0007220000002400 */
[----:B-1----:R-:W-:Y:S01]  /*1d230*/  STL [R1+0x18], R9 ;  /* 0x0000180901007387 */ /* 0x002fe20000100800 */
[-C--:B------:R-:W-:Y:S01]  /*1d240*/  FMUL.FTZ R209, R41, R252.reuse ;  /* 0x000000fc29d17220 */ /* 0x080fe20000410000 */
[-C--:B------:R-:W-:Y:S01]  /*1d250*/  FMUL.FTZ R35, R40, R252.reuse ;  /* 0x000000fc28237220 */ /* 0x080fe20000410000 */
[-C--:B------:R-:W-:Y:S06]  /*1d260*/  FMUL.FTZ R207, R43, R252.reuse ;  /* 0x000000fc2bcf7220 */ /* 0x080fec0000410000 */
[----:B------:R-:W1:Y:S01]  /*1d270*/  MUFU.TANH R211, R38 ;  /* 0x0000002600d37308 */ /* 0x000e620000002400 */
[----:B--2---:R-:W-:Y:S04]  /*1d280*/  STL [R1+0x14], R8 ;  /* 0x0000140801007387 */ /* 0x004fe80000100800 */
[----:B------:R-:W2:Y:S05]  /*1d290*/  LDSM.16.M88.4 R8, [R2+0x4800] ;  /* 0x004800000208783b */ /* 0x000eaa0000000200 */
[----:B------:R-:W1:Y:S01]  /*1d2a0*/  MUFU.TANH R28, R28 ;  /* 0x0000001c001c7308 */ /* 0x000e620000002400 */
[-C--:B---3--:R-:W-:Y:S09]  /*1d2b0*/  FMUL.FTZ R36, R42, R252.reuse ;  /* 0x000000fc2a247220 */ /* 0x088ff20000410000 */
[----:B------:R-:W3:Y:S10]  /*1d2c0*/  MUFU.TANH R29, R29 ;  /* 0x0000001d001d7308 */ /* 0x000ef40000002400 */
[----:B------:R-:W1:Y:S10]  /*1d2d0*/  MUFU.TANH R30, R30 ;  /* 0x0000001e001e7308 */ /* 0x000e740000002400 */
[----:B------:R-:W1:Y:S10]  /*1d2e0*/  MUFU.TANH R31, R31 ;  /* 0x0000001f001f7308 */ /* 0x000e740000002400 */
[----:B------:R-:W1:Y:S01]  /*1d2f0*/  MUFU.TANH R32, R32 ;  /* 0x0000002000207308 */ /* 0x000e620000002400 */
[C---:B--2---:R-:W-:Y:S09]  /*1d300*/  HMMA.16816.F32.BF16 R44, R216.reuse, R8, R44 ;  /* 0x00000008d82c723c */ /* 0x044ff2000004182c */
[----:B------:R-:W2:Y:S01]  /*1d310*/  MUFU.TANH R215, R215 ;  /* 0x000000d700d77308 */ /* 0x000ea20000002400 */
        /* <DEDUP_REMOVED lines=8> */
[-C--:B------:R-:W-:Y:S01]  /*1d3a0*/  FMUL.FTZ R44, R44, R252.reuse ;  /* 0x000000fc2c2c7220 */ /* 0x080fe20000410000 */
[C---:B------:R-:W-:Y:S01]  /*1d3b0*/  HMMA.16816.F32.BF16 R56, R216.reuse, R6, R56 ;  /* 0x00000006d838723c */ /* 0x040fe20000041838 */
[----:B------:R-:W4:Y:S04]  /*1d3c0*/  LDSM.16.M88.4 R4, [R2+0x6000] ;  /* 0x006000000204783b */ /* 0x000f280000000200 */
[----:B------:R3:W1:Y:S01]  /*1d3d0*/  MUFU.TANH R203, R47 ;  /* 0x0000002f00cb7308 */ /* 0x0006620000002400 */
[-C--:B------:R-:W-:Y:S01]  /*1d3e0*/  FMUL.FTZ R201, R49, R252.reuse ;  /* 0x000000fc31c97220 */ /* 0x080fe20000410000 */
[-C--:B------:R-:W-:Y:S01]  /*1d3f0*/  FMUL.FTZ R199, R51, R252.reuse ;  /* 0x000000fc33c77220 */ /* 0x080fe20000410000 */
[-C--:B------:R-:W-:Y:S01]  /*1d400*/  FMUL.FTZ R43, R48, R252.reuse ;  /* 0x000000fc302b7220 */ /* 0x080fe20000410000 */
[-C--:B------:R-:W-:Y:S06]  /*1d410*/  FMUL.FTZ R49, R50, R252.reuse ;  /* 0x000000fc32317220 */ /* 0x080fec0000410000 */
[----:B------:R-:W1:Y:S01]  /*1d420*/  MUFU.TANH R35, R35 ;  /* 0x0000002300237308 */ /* 0x000e620000002400 */
[-C--:B------:R-:W-:Y:S01]  /*1d430*/  FMUL.FTZ R42, R54, R252.reuse ;  /* 0x000000fc362a7220 */ /* 0x080fe20000410000 */
[-C--:B------:R-:W-:Y:S08]  /*1d440*/  FMUL.FTZ R52, R52, R252.reuse ;  /* 0x000000fc34347220 */ /* 0x080ff00000410000 */
[----:B------:R-:W1:Y:S01]  /*1d450*/  MUFU.TANH R209, R209 ;  /* 0x000000d100d17308 */ /* 0x000e620000002400 */
[-C--:B------:R-:W-:Y:S01]  /*1d460*/  FMUL.FTZ R57, R57, R252.reuse ;  /* 0x000000fc39397220 */ /* 0x080fe20000410000 */
[-C--:B------:R-:W-:Y:S01]  /*1d470*/  FMUL.FTZ R59, R59, R252.reuse ;  /* 0x000000fc3b3b7220 */ /* 0x080fe20000410000 */
[-C--:B---3--:R-:W-:Y:S01]  /*1d480*/  FMUL.FTZ R47, R53, R252.reuse ;  /* 0x000000fc352f7220 */ /* 0x088fe20000410000 */
[-C--:B------:R-:W-:Y:S01]  /*1d490*/  FMUL.FTZ R53, R55, R252.reuse ;  /* 0x000000fc37357220 */ /* 0x080fe20000410000 */
[-C--:B------:R-:W-:Y:S01]  /*1d4a0*/  FMUL.FTZ R51, R56, R252.reuse ;  /* 0x000000fc38337220 */ /* 0x080fe20000410000 */
[C---:B-----5:R-:W-:Y:S04]  /*1d4b0*/  HMMA.16816.F32.BF16 R60, R216.reuse, R8, R60 ;  /* 0x00000008d83c723c */ /* 0x060fe8000004183c */
[----:B------:R3:W1:Y:S01]  /*1d4c0*/  MUFU.TANH R195, R57 ;  /* 0x0000003900c37308 */ /* 0x0006620000002400 */
[-C--:B------:R-:W-:Y:S03]  /*1d4d0*/  FMUL.FTZ R58, R58, R252.reuse ;  /* 0x000000fc3a3a7220 */ /* 0x080fe60000410000 */
[C---:B------:R-:W-:Y:S01]  /*1d4e0*/  HMMA.16816.F32.BF16 R64, R216.reuse, R10, R64 ;  /* 0x0000000ad840723c */ /* 0x040fe20000041840 */
[----:B------:R-:W5:Y:S05]  /*1d4f0*/  LDSM.16.M88.4 R8, [R2+0x6800] ;  /* 0x006800000208783b */ /* 0x000f6a0000000200 */
[----:B------:R-:W1:Y:S02]  /*1d500*/  MUFU.TANH R191, R59 ;  /* 0x0000003b00bf7308 */ /* 0x000e640000002400 */
[C---:B----4-:R-:W-:Y:S08]  /*1d510*/  HMMA.16816.F32.BF16 R68, R216.reuse, R4, R68 ;  /* 0x00000004d844723c */ /* 0x050ff00000041844 */
        /* <DEDUP_REMOVED lines=21> */
[C---:B-----5:R-:W-:Y:S06]  /*1d670*/  HMMA.16816.F32.BF16 R76, R216.reuse, R8, R76 ;  /* 0x00000008d84c723c */ /* 0x060fec000004184c */
[----:B------:R-:W1:Y:S01]  /*1d680*/  MUFU.TANH R222, R73 ;  /* 0x0000004900de7308 */ /* 0x000e620000002400 */
[-C--:B----4-:R-:W-:Y:S01]  /*1d690*/  FMUL.FTZ R65, R75, R252.reuse ;  /* 0x000000fc4b417220 */ /* 0x090fe20000410000 */
[C---:B------:R-:W-:Y:S08]  /*1d6a0*/  HMMA.16816.F32.BF16 R80, R216.reuse, R10, R80 ;  /* 0x0000000ad850723c */ /* 0x040ff00000041850 */
[----:B------:R-:W4:Y:S01]  /*1d6b0*/  MUFU.TANH R173, R68 ;  /* 0x0000004400ad7308 */ /* 0x000f220000002400 */
[----:B------:R-:W5:Y:S01]  /*1d6c0*/  LDSM.16.M88.4 R8, [R2+0x7800] ;  /* 0x007800000208783b */ /* 0x000f620000000200 */
[C---:B--2---:R-:W-:Y:S08]  /*1d6d0*/  HMMA.16816.F32.BF16 R84, R216.reuse, R4, R84 ;  /* 0x00000004d854723c */ /* 0x044ff00000041854 */
[----:B------:R-:W2:Y:S01]  /*1d6e0*/  MUFU.TANH R171, R69 ;  /* 0x0000004500ab7308 */ /* 0x000ea20000002400 */
[-C--:B------:R-:W-:Y:S01]  /*1d6f0*/  FMUL.FTZ R77, R77, R252.reuse ;  /* 0x000000fc4d4d7220 */ /* 0x080fe20000410000 */
[-C--:B------:R-:W-:Y:S01]  /*1d700*/  FMUL.FTZ R78, R78, R252.reuse ;  /* 0x000000fc4e4e7220 */ /* 0x080fe20000410000 */
[-C--:B------:R-:W-:Y:S01]  /*1d710*/  FMUL.FTZ R79, R79, R252.reuse ;  /* 0x000000fc4f4f7220 */ /* 0x080fe20000410000 */
[-C--:B------:R-:W-:Y:S01]  /*1d720*/  FMUL.FTZ R59, R76, R252.reuse ;  /* 0x000000fc4c3b7220 */ /* 0x080fe20000410000 */
[C---:B------:R-:W-:Y:S05]  /*1d730*/  HMMA.16816.F32.BF16 R88, R216.reuse, R6, R88 ;  /* 0x00000006d858723c */ /* 0x040fea0000041858 */
[----:B------:R3:W1:Y:S01]  /*1d740*/  MUFU.TANH R214, R77 ;  /* 0x0000004d00d67308 */ /* 0x0006620000002400 */
[----:B------:R-:W4:Y:S01]  /*1d750*/  LDSM.16.M88.4 R4, [R2+0x8000] ;  /* 0x008000000204783b */ /* 0x000f220000000200 */
        /* <DEDUP_REMOVED lines=19> */
[----:B------:R2:W1:Y:S01]  /*1d890*/  MUFU.TANH R206, R81 ;  /* 0x0000005100ce7308 */ /* 0x0004620000002400 */
[C---:B----4-:R-:W-:Y:S03]  /*1d8a0*/  HMMA.16816.F32.BF16 R100, R216.reuse, R4, R100 ;  /* 0x00000004d864723c */ /* 0x050fe60000041864 */
[-C--:B------:R-:W-:Y:S01]  /*1d8b0*/  FMUL.FTZ R92, R92, R252.reuse ;  /* 0x000000fc5c5c7220 */ /* 0x080fe20000410000 */
[-C--:B------:R-:W-:Y:S01]  /*1d8c0*/  FMUL.FTZ R94, R94, R252.reuse ;  /* 0x000000fc5e5e7220 */ /* 0x080fe20000410000 */
[-C--:B------:R-:W-:Y:S01]  /*1d8d0*/  FMUL.FTZ R93, R93, R252.reuse ;  /* 0x000000fc5d5d7220 */ /* 0x080fe20000410000 */
[-C--:B------:R-:W-:Y:S03]  /*1d8e0*/  FMUL.FTZ R95, R95, R252.reuse ;  /* 0x000000fc5f5f7220 */ /* 0x080fe60000410000 */
[----:B------:R-:W4:Y:S01]  /*1d8f0*/  MUFU.TANH R204, R82 ;  /* 0x0000005200cc7308 */ /* 0x000f220000002400 */
[C---:B------:R-:W-:Y:S01]  /*1d900*/  HMMA.16816.F32.BF16 R104, R216.reuse, R6, R104 ;  /* 0x00000006d868723c */ /* 0x040fe20000041868 */
[----:B------:R-:W1:Y:S02]  /*1d910*/  LDSM.16.M88.4 R4, [R2+0x9000] ;  /* 0x009000000204783b */ /* 0x000e640000000200 */
[-C--:B------:R-:W-:Y:S01]  /*1d920*/  FMUL.FTZ R98, R98, R252.reuse ;  /* 0x000000fc62627220 */ /* 0x080fe20000410000 */
[-C--:B------:R-:W-:Y:S01]  /*1d930*/  FMUL.FTZ R176, R96, R252.reuse ;  /* 0x000000fc60b07220 */ /* 0x080fe20000410000 */
[-C--:B------:R-:W-:Y:S01]  /*1d940*/  FMUL.FTZ R97, R97, R252.reuse ;  /* 0x000000fc61617220 */ /* 0x080fe20000410000 */
[-C--:B------:R-:W-:Y:S03]  /*1d950*/  FMUL.FTZ R99, R99, R252.reuse ;  /* 0x000000fc63637220 */ /* 0x080fe60000410000 */
[----:B------:R-:W1:Y:S01]  /*1d960*/  MUFU.TANH R200, R84 ;  /* 0x0000005400c87308 */ /* 0x000e620000002400 */
[-C--:B------:R-:W-:Y:S01]  /*1d970*/  FMUL.FTZ R100, R100, R252.reuse ;  /* 0x000000fc64647220 */ /* 0x080fe20000410000 */
[-C--:B---3--:R-:W-:Y:S01]  /*1d980*/  FMUL.FTZ R77, R102, R252.reuse ;  /* 0x000000fc664d7220 */ /* 0x088fe20000410000 */
[-C--:B------:R-:W-:Y:S01]  /*1d990*/  FMUL.FTZ R67, R101, R252.reuse ;  /* 0x000000fc65437220 */ /* 0x080fe20000410000 */
[-C--:B------:R-:W-:Y:S06]  /*1d9a0*/  FMUL.FTZ R75, R103, R252.reuse ;  /* 0x000000fc674b7220 */ /* 0x080fec0000410000 */
[----:B------:R-:W3:Y:S01]  /*1d9b0*/  MUFU.TANH R196, R86 ;  /* 0x0000005600c47308 */ /* 0x000ee20000002400 */
[-C--:B------:R-:W-:Y:S01]  /*1d9c0*/  FMUL.FTZ R73, R104, R252.reuse ;  /* 0x000000fc68497220 */ /* 0x080fe20000410000 */
[-C--:B------:R-:W-:Y:S01]  /*1d9d0*/  FMUL.FTZ R71, R105, R252.reuse ;  /* 0x000000fc69477220 */ /* 0x080fe20000410000 */
[-C--:B--2---:R-:W-:Y:S01]  /*1d9e0*/  FMUL.FTZ R81, R106, R252.reuse ;  /* 0x000000fc6a517220 */ /* 0x084fe20000410000 */
[-C--:B------:R-:W-:Y:S06]  /*1d9f0*/  FMUL.FTZ R79, R107, R252.reuse ;  /* 0x000000fc6b4f7220 */ /* 0x080fec0000410000 */
[----:B------:R-:W2:Y:S01]  /*1da00*/  MUFU.TANH R188, R90 ;  /* 0x0000005a00bc7308 */ /* 0x000ea20000002400 */
[C---:B-----5:R-:W-:Y:S09]  /*1da10*/  HMMA.16816.F32.BF16 R108, R216.reuse, R8, R108 ;  /* 0x00000008d86c723c */ /* 0x060ff2000004186c */
[----:B------:R-:W2:Y:S01]  /*1da20*/  MUFU.TANH R184, R92 ;  /* 0x0000005c00b87308 */ /* 0x000ea20000002400 */
[C---:B------:R-:W-:Y:S01]  /*1da30*/  HMMA.16816.F32.BF16 R112, R216.reuse, R10, R112 ;  /* 0x0000000ad870723c */ /* 0x040fe20000041870 */
[----:B------:R-:W5:Y:S01]  /*1da40*/  LDSM.16.M88.4 R8, [R2+0x9800] ;  /* 0x009800000208783b */ /* 0x000f620000000200 */
[----:B------:R-:W-:Y:S07]  /*1da50*/  DEPBAR.LE SB0, 0x0 ;  /* 0x000080000000791a */ /* 0x000fee0000000000 */
[----:B------:R4:W2:Y:S01]  /*1da60*/  MUFU.TANH R180, R94 ;  /* 0x0000005e00b47308 */ /* 0x0008a20000002400 */
[C---:B-1----:R-:W-:Y:S09]  /*1da70*/  HMMA.16816.F32.BF16 R116, R216.reuse, R4, R116 ;  /* 0x00000004d874723c */ /* 0x042ff20000041874 */
[----:B------:R1:W1:Y:S01]  /*1da80*/  MUFU.TANH R172, R98 ;  /* 0x0000006200ac7308 */ /* 0x0002620000002400 */
[----:B------:R-:W-:Y:S01]  /*1da90*/  BAR.SYNC.DEFER_BLOCKING 0x0 ;  /* 0x0000000000007b1d */ /* 0x000fe20000010000 */
[C---:B------:R-:W-:Y:S03]  /*1daa0*/  HMMA.16816.F32.BF16 R120, R216.reuse, R6, R120 ;  /* 0x00000006d878723c */ /* 0x040fe60000041878 */
[-C--:B------:R-:W-:Y:S01]  /*1dab0*/  FMUL.FTZ R104, R108, R252.reuse ;  /* 0x000000fc6c687220 */ /* 0x080fe20000410000 */
[-C--:B------:R-:W-:Y:S01]  /*1dac0*/  FMUL.FTZ R102, R109, R252.reuse ;  /* 0x000000fc6d667220 */ /* 0x080fe20000410000 */
[-C--:B------:R-:W-:Y:S03]  /*1dad0*/  FMUL.FTZ R96, R112, R252.reuse ;  /* 0x000000fc70607220 */ /* 0x080fe60000410000 */
[----:B------:R3:W2:Y:S01]  /*1dae0*/  MUFU.TANH R168, R100 ;  /* 0x0000006400a87308 */ /* 0x0006a20000002400 */
[-C--:B----4-:R-:W-:Y:S01]  /*1daf0*/  FMUL.FTZ R94, R113, R252.reuse ;  /* 0x000000fc715e7220 */ /* 0x090fe20000410000 */
[-C--:B------:R-:W-:Y:S01]  /*1db00*/  FMUL.FTZ R92, R114, R252.reuse ;  /* 0x000000fc725c7220 */ /* 0x080fe20000410000 */
[-C--:B------:R-:W-:Y:S01]  /*1db10*/  FMUL.FTZ R90, R115, R252.reuse ;  /* 0x000000fc735a7220 */ /* 0x080fe20000410000 */
[-C--:B------:R-:W-:Y:S01]  /*1db20*/  FMUL.FTZ R88, R116, R252.reuse ;  /* 0x000000fc74587220 */ /* 0x080fe20000410000 */
[-C--:B------:R-:W-:Y:S01]  /*1db30*/  FMUL.FTZ R86, R117, R252.reuse ;  /* 0x000000fc75567220 */ /* 0x080fe20000410000 */
[-C--:B------:R-:W-:Y:S04]  /*1db40*/  FMUL.FTZ R84, R118, R252.reuse ;  /* 0x000000fc76547220 */ /* 0x080fe80000410000 */
[----:B------:R4:W2:Y:S01]  /*1db50*/  MUFU.TANH R205, R44 ;  /* 0x0000002c00cd7308 */ /* 0x0008a20000002400 */
[-C--:B-1----:R-:W-:Y:S01]  /*1db60*/  FMUL.FTZ R98, R111, R252.reuse ;  /* 0x000000fc6f627220 */ /* 0x082fe20000410000 */
[-C--:B------:R-:W-:Y:S01]  /*1db70*/  FMUL.FTZ R82, R119, R252.reuse ;  /* 0x000000fc77527220 */ /* 0x080fe20000410000 */
[-C--:B------:R-:W-:Y:S01]  /*1db80*/  FMUL.FTZ R80, R120, R252.reuse ;  /* 0x000000fc78507220 */ /* 0x080fe20000410000 */
[-C--:B------:R-:W-:Y:S01]  /*1db90*/  FMUL.FTZ R78, R121, R252.reuse ;  /* 0x000000fc794e7220 */ /* 0x080fe20000410000 */
[-C--:B------:R-:W-:Y:S05]  /*1dba0*/  FMUL.FTZ R76, R122, R252.reuse ;  /* 0x000000fc7a4c7220 */ /* 0x080fea0000410000 */
[----:B------:R-:W1:Y:S01]  /*1dbb0*/  MUFU.TANH R41, R41 ;  /* 0x0000002900297308 */ /* 0x000e620000002400 */
[-C--:B---3--:R-:W-:Y:S01]  /*1dbc0*/  FMUL.FTZ R100, R110, R252.reuse ;  /* 0x000000fc6e647220 */ /* 0x088fe20000410000 */
[-C--:B------:R-:W-:Y:S01]  /*1dbd0*/  FMUL.FTZ R74, R123, R252.reuse ;  /* 0x000000fc7b4a7220 */ /* 0x080fe20000410000 */
[C---:B-----5:R-:W-:Y:S07]  /*1dbe0*/  HMMA.16816.F32.BF16 R124, R216.reuse, R8, R124 ;  /* 0x00000008d87c723c */ /* 0x060fee000004187c */
[----:B------:R-:W3:Y:S01]  /*1dbf0*/  MUFU.TANH R45, R45 ;  /* 0x0000002d002d7308 */ /* 0x000ee20000002400 */
[----:B------:R-:W-:Y:S09]  /*1dc00*/  HMMA.16816.F32.BF16 R128, R216, R10, R128 ;  /* 0x0000000ad880723c */ /* 0x000ff20000041880 */
[----:B------:R-:W1:Y:S02]  /*1dc10*/  MUFU.TANH R43, R43 ;  /* 0x0000002b002b7308 */ /* 0x000e640000002400 */
        /* <DEDUP_REMOVED lines=8> */
[-C--:B------:R-:W-:Y:S01]  /*1dca0*/  FMUL.FTZ R38, R130, R252.reuse ;  /* 0x000000fc82267220 */ /* 0x080fe20000410000 */
[----:B------:R-:W-:Y:S08]  /*1dcb0*/  FMUL.FTZ R37, R131, R252 ;  /* 0x000000fc83257220 */ /* 0x000ff00000410000 */
        /* <DEDUP_REMOVED lines=62> */
[----:B------:R-:W2:Y:S01]  /*1e0a0*/  S2R R4, SR_TID.X ;  /* 0x0000000000047919 */ /* 0x000ea20000002100 */
[----:B------:R-:W-:Y:S02]  /*1e0b0*/  BSSY.RECONVERGENT B0, `(.L_x_5938) ;  /* 0x0000051000007945 */ /* 0x000fe40003800200 */
[----:B------:R-:W-:Y:S11]  /*1e0c0*/  ISETP.NE.AND.EX P5, PT, R245, RZ, PT, P0 ;  /* 0x000000fff500720c */ /* 0x000ff60003fa5300 */
[----:B------:R-:W-:Y:S02]  /*1e0d0*/  @!UPT UIADD3 URZ, UPT, UPT, URZ, URZ, URZ ;  /* 0x000000fffffff290 */ /* 0x000fe4000fffe0ff */
[----:B------:R-:W3:Y:S01]  /*1e0e0*/  @!P5 LD.E R2, desc[UR4][R164.64+0x38] ;  /* 0x00003804a402d980 */ /* 0x000ee2000c101900 */
[----:B------:R-:W-:Y:S05]  /*1e0f0*/  @!P5 IMAD.MOV.U32 R5, RZ, RZ, RZ ;  /* 0x000000ffff05d224 */ /* 0x000fea00078e00ff */
[----:B------:R-:W-:Y:S01]  /*1e100*/  @!P5 IADD3 R5, P0, PT, RZ, -R5, RZ ;  /* 0x80000005ff05d210 */ /* 0x000fe20007f1e0ff */
[----:B---3--:R-:W-:Y:S02]  /*1e110*/  @!P5 IMAD.SHL.U32 R2, R2, 0x100, RZ ;  /* 0x000001000202d824 */ /* 0x008fe400078e00ff */
[----:B--2---:R-:W-:Y:S02]  /*1e120*/  IMAD.SHL.U32 R4, R4, 0x8, RZ ;  /* 0x0000000804047824 */ /* 0x004fe400078e00ff */
[----:B------:R-:W-:Y:S03]  /*1e130*/  @!P5 IMAD.X R2, RZ, RZ, ~R2, P0 ;  /* 0x000000ffff02d224 */ /* 0x000fe600000e0e02 */
[----:B------:R-:W-:Y:S02]  /*1e140*/  LOP3.LUT R4, R4, 0x38, RZ, 0xc0, !PT ;  /* 0x0000003804047812 */ /* 0x000fe400078ec0ff */
[----:B------:R-:W-:Y:S02]  /*1e150*/  @!P5 SHF.R.S64 R5, R5, 0x1f, R2 ;  /* 0x0000001f0505d819 */ /* 0x000fe40000001002 */
[----:B------:R-:W-:Y:S02]  /*1e160*/  ISETP.GE.AND P0, PT, R4, R239, PT ;  /* 0x000000ef0400720c */ /* 0x000fe40003f06270 */
[----:B------:R-:W-:Y:S01]  /*1e170*/  @!P5 IADD3 R232, P1, PT, R5, R232, RZ ;  /* 0x000000e805e8d210 */ /* 0x000fe20007f3e0ff */
[----:B------:R-:W-:Y:S03]  /*1e180*/  IMAD.SHL.U32 R5, R228, 0x20, RZ ;  /* 0x00000020e4057824 */ /* 0x000fe600078e00ff */
[----:B------:R-:W-:Y:S01]  /*1e190*/  @!P5 LEA.HI.X.SX32 R233, R2, R233, 0x1, P1 ;  /* 0x000000e902e9d211 */ /* 0x000fe200008f0eff */
[----:B------:R-:W-:Y:S08]  /*1e1a0*/  @!P5 BRA `(.L_x_5939) ;  /* 0x000000040004d947 */ /* 0x000ff00003800000 */
[----:B------:R-:W-:Y:S01]  /*1e1b0*/  VIADD R10, R248, 0xfffffe00 ;  /* 0xfffffe00f80a7836 */ /* 0x000fe20000000000 */
[----:B------:R-:W2:Y:S04]  /*1e1c0*/  LD.E R61, desc[UR4][R164.64+0x170] ;  /* 0x00017004a43d7980 */ /* 0x000ea8000c101900 */
[----:B------:R-:W-:Y:S01]  /*1e1d0*/  IABS R4, R10 ;  /* 0x0000000a00047213 */ /* 0x000fe20000000000 */
[----:B------:R-:W3:Y:S01]  /*1e1e0*/  LD.E.64 R106, desc[UR4][R164.64+0x20] ;  /* 0x00002004a46a7980 */ /* 0x000ee2000c101b00 */
[-C--:B--2---:R-:W-:Y:S02]  /*1e1f0*/  IABS R9, R61.reuse ;  /* 0x0000003d00097213 */ /* 0x084fe40000000000 */
[-C--:B------:R-:W-:Y:S02]  /*1e200*/  IABS R7, R61.reuse ;  /* 0x0000003d00077213 */ /* 0x080fe40000000000 */
[----:B------:R-:W2:Y:S01]  /*1e210*/  I2F.RP R8, R9 ;  /* 0x0000000900087306 */ /* 0x000ea20000209400 */
[----:B------:R-:W-:Y:S02]  /*1e220*/  LOP3.LUT R10, R10, R61, RZ, 0x3c, !PT ;  /* 0x0000003d0a0a7212 */ /* 0x000fe400078e3cff */
[----:B------:R-:W-:Y:S07]  /*1e230*/  IMAD.MOV R7, RZ, RZ, -R7 ;  /* 0x000000ffff077224 */ /* 0x000fee00078e0a07 */
[----:B--2---:R-:W2:Y:S02]  /*1e240*/  MUFU.RCP R2, R8 ;  /* 0x0000000800027308 */ /* 0x004ea40000001000 */
[----:B--2---:R-:W-:Y:S02]  /*1e250*/  VIADD R62, R2, 0xffffffe ;  /* 0x0ffffffe023e7836 */ /* 0x004fe40000000000 */
[----:B------:R-:W-:Y:S06]  /*1e260*/  VIADD R2, R248, 0xffffff00 ;  /* 0xffffff00f8027836 */ /* 0x000fec0000000000 */
[----:B------:R-:W2:Y:S02]  /*1e270*/  F2I.FTZ.U32.TRUNC.NTZ R63, R62 ;  /* 0x0000003e003f7305 */ /* 0x000ea4000021f000 */
[--C-:B--2---:R-:W-:Y:S01]  /*1e280*/  IMAD.MOV R6, RZ, RZ, -R63.reuse ;  /* 0x000000ffff067224 */ /* 0x104fe200078e0a3f */
[----:B------:R-:W-:Y:S03]  /*1e290*/  MOV R62, RZ ;  /* 0x000000ff003e7202 */ /* 0x000fe60000000f00 */
        /* <DEDUP_REMOVED lines=25> */
[----:B------:R-:W-:Y:S03]  /*1e430*/  ISETP.NE.AND P3, PT, R61, RZ, PT ;  /* 0x000000ff3d00720c */ /* 0x000fe60003f65270 */
[----:B------:R-:W-:Y:S01]  /*1e440*/  @!P1 IMAD.MOV R11, RZ, RZ, -R11 ;  /* 0x000000ffff0b9224 */ /* 0x000fe200078e0a0b */
[C---:B------:R-:W-:Y:S04]  /*1e450*/  SEL R9, R2.reuse, R8, !P3 ;  /* 0x0000000802097207 */ /* 0x040fe80005800000 */
        /* <DEDUP_REMOVED lines=22> */
.L_x_5939:
[----:B------:R-:W-:Y:S05]  /*1e5c0*/  BSYNC.RECONVERGENT B0 ;  /* 0x0000000000007941 */ /* 0x000fea0003800200 */
.L_x_5938:
[----:B------:R-:W-:Y:S01]  /*1e5d0*/  @!PT LDS RZ, [RZ] ;  /* 0x00000000fffff984 */ /* 0x000fe20000000800 */
[----:B------:R-:W-:Y:S01]  /*1e5e0*/  @!PT LDS RZ, [RZ] ;  /* 0x00000000fffff984 */ /* 0x000fe20000000800 */
[----:B------:R-:W-:Y:S01]  /*1e5f0*/  @!PT LDS RZ, [RZ] ;  /* 0x00000000fffff984 */ /* 0x000fe20000000800 */
[----:B------:R-:W-:Y:S01]  /*1e600*/  @!P0 LDGSTS.E.BYPASS.LTC128B.128 [R251+0x2000], desc[UR4][R232.64] ;  /* 0x02000000e8fb8fae */ /* 0x000fe2000b981a04 */
[CC--:B------:R-:W-:Y:S02]  /*1e610*/  @!P0 LEA R60, P1, R228.reuse, R232.reuse, 0x5 ;  /* 0x000000e8e43c8211 */ /* 0x0c0fe400078228ff */
[C---:B------:R-:W-:Y:S01]  /*1e620*/  IADD3 R10, P6, P4, R5.reuse, R232, R5 ;  /* 0x000000e8050a7210 */ /* 0x040fe20007cde005 */
[----:B------:R2:W-:Y:S01]  /*1e630*/  @P0 STS.128 [R251+0x2000], RZ ;  /* 0x002000fffb000388 */ /* 0x0005e20000000c00 */
[CCC-:B------:R-:W-:Y:S02]  /*1e640*/  @!P0 LEA.HI.X R61, R228.reuse, R233.reuse, R229.reuse, 0x5, P1 ;  /* 0x000000e9e43d8211 */ /* 0x1c0fe400008f2ce5 */
[----:B------:R-:W-:Y:S02]  /*1e650*/  SHF.L.U64.HI R2, R228, 0x5, R229 ;  /* 0x00000005e4027819 */ /* 0x000fe400000102e5 */
[----:B------:R-:W-:Y:S01]  /*1e660*/  IADD3 R6, P3, P1, R5, R10, R5 ;  /* 0x0000000a05067210 */ /* 0x000fe2000797e005 */
[----:B------:R-:W-:Y:S01]  /*1e670*/  @!PT LDS RZ, [RZ] ;  /* 0x00000000fffff984 */ /* 0x000fe20000000800 */
[----:B------:R-:W-:Y:S01]  /*1e680*/  @!PT LDS RZ, [RZ] ;  /* 0x00000000fffff984 */ /* 0x000fe20000000800 */
[----:B------:R-:W-:Y:S01]  /*1e690*/  @!PT LDS RZ, [RZ] ;  /* 0x00000000fffff984 */ /* 0x000fe20000000800 */
[----:B------:R3:W-:Y:S01]  /*1e6a0*/  @!P0 LDGSTS.E.BYPASS.LTC128B.128 [R251+0x2800], desc[UR4][R60.64] ;  /* 0x028000003cfb8fae */ /* 0x0007e2000b981a04 */
[--C-:B------:R-:W-:Y:S02]  /*1e6b0*/  IADD3.X R11, PT, PT, R2, R233, R2.reuse, P6, P4 ;  /* 0x000000e9020b7210 */ /* 0x100fe400037e8402 */
[----:B------:R-:W-:Y:S01]  /*1e6c0*/  IADD3 R112, P4, PT, R6, R5, RZ ;  /* 0x0000000506707210 */ /* 0x000fe20007f9e0ff */
        /* <DEDUP_REMOVED lines=10> */
[--C-:B------:R-:W-:Y:S01]  /*1e770*/  @!P0 IMAD.X R9, R11, 0x1, R2.reuse, P1 ;  /* 0x000000010b098824 */ /* 0x100fe200008e0602 */
[-C--:B------:R-:W-:Y:S01]  /*1e780*/  IADD3 R108, P1, PT, R110, R5.reuse, RZ ;  /* 0x000000056e6c7210 */ /* 0x080fe20007f3e0ff */
[--C-:B------:R-:W-:Y:S03]  /*1e790*/  IMAD.X R111, R113, 0x1, R2.reuse, P3 ;  /* 0x00000001716f7824 */ /* 0x100fe600018e0602 */
[----:B------:R-:W-:Y:S01]  /*1e7a0*/  @!PT LDS RZ, [RZ] ;  /* 0x00000000fffff984 */ /* 0x000fe20000000800 */
[----:B------:R-:W-:Y:S01]  /*1e7b0*/  @!PT LDS RZ, [RZ] ;  /* 0x00000000fffff984 */ /* 0x000fe20000000800 */
[----:B------:R-:W-:Y:S01]  /*1e7c0*/  @!PT LDS RZ, [RZ] ;  /* 0x00000000fffff984 */ /* 0x000fe20000000800 */
[----:B------:R5:W-:Y:S01]  /*1e7d0*/  @!P0 LDGSTS.E.BYPASS.LTC128B.128 [R251+0x3800], desc[UR4][R8.64] ;  /* 0x0380000008fb8fae */ /* 0x000be2000b981a04 */
[--C-:B------:R-:W-:Y:S01]  /*1e7e0*/  IMAD.X R109, R111, 0x1, R2.reuse, P1 ;  /* 0x000000016f6d7824 */ /* 0x100fe200008e0602 */
[-C--:B------:R-:W-:Y:S02]  /*1e7f0*/  IADD3 R106, P3, PT, R108, R5.reuse, RZ ;  /* 0x000000056c6a7210 */ /* 0x080fe40007f7e0ff */
[----:B------:R2:W-:Y:S02]  /*1e800*/  @P0 STS.128 [R251+0x3800], RZ ;  /* 0x003800fffb000388 */ /* 0x0005e40000000c00 */
[-C--:B------:R-:W-:Y:S01]  /*1e810*/  IADD3 R62, P1, PT, R106, R5.reuse, RZ ;  /* 0x000000056a3e7210 */ /* 0x080fe20007f3e0ff */
[--C-:B------:R-:W-:Y:S01]  /*1e820*/  IMAD.X R107, R109, 0x1, R2.reuse, P3 ;  /* 0x000000016d6b7824 */ /* 0x100fe200018e0602 */
[----:B------:R-:W-:Y:S01]  /*1e830*/  @!PT LDS RZ, [RZ] ;  /* 0x00000000fffff984 */ /* 0x000fe20000000800 */
[----:B------:R-:W-:Y:S01]  /*1e840*/  @!PT LDS RZ, [RZ] ;  /* 0x00000000fffff984 */ /* 0x000fe20000000800 */
[----:B------:R-:W-:Y:S01]  /*1e850*/  @!PT LDS RZ, [RZ] ;  /* 0x00000000fffff984 */ /* 0x000fe20000000800 */
[----:B------:R1:W-:Y:S02]  /*1e860*/  @!P0 LDGSTS.E.BYPASS.LTC128B.128 [R251+0x4000], desc[UR4][R6.64] ;  /* 0x0400000006fb8fae */ /* 0x0003e4000b981a04 */
[-C--:B---3--:R-:W-:Y:S01]  /*1e870*/  IADD3 R60, P3, PT, R62, R5.reuse, RZ ;  /* 0x000000053e3c7210 */ /* 0x088fe20007f7e0ff */
[--C-:B------:R-:W-:Y:S01]  /*1e880*/  IMAD.X R63, R107, 0x1, R2.reuse, P1 ;  /* 0x000000016b3f7824 */ /* 0x100fe200008e0602 */
[----:B------:R2:W-:Y:S03]  /*1e890*/  @P0 STS.128 [R251+0x4000], RZ ;  /* 0x004000fffb000388 */ /* 0x0005e60000000c00 */
[--C-:B------:R-:W-:Y:S01]  /*1e8a0*/  IMAD.X R61, R63, 0x1, R2.reuse, P3 ;  /* 0x000000013f3d7824 */ /* 0x100fe200018e0602 */
[----:B------:R-:W-:Y:S01]  /*1e8b0*/  @!PT LDS RZ, [RZ] ;  /* 0x00000000fffff984 */ /* 0x000fe20000000800 */
[----:B------:R-:W-:Y:S01]  /*1e8c0*/  @!PT LDS RZ, [RZ] ;  /* 0x00000000fffff984 */ /* 0x000fe20000000800 */
[----:B------:R-:W-:Y:S01]  /*1e8d0*/  @!PT LDS RZ, [RZ] ;  /* 0x00000000fffff984 */ /* 0x000fe20000000800 */
[----:B------:R-:W-:Y:S01]  /*1e8e0*/  @!P0 LDGSTS.E.BYPASS.LTC128B.128 [R251+0x4800], desc[UR4][R112.64] ;  /* 0x0480000070fb8fae */ /* 0x000fe2000b981a04 */
        /* <DEDUP_REMOVED lines=15> */
[----:B------:R2:W-:Y:S02]  /*1e9e0*/  @P0 STS.128 [R251+0x5800], RZ ;  /* 0x005800fffb000388 */ /* 0x0005e40000000c00 */
[-C--:B------:R-:W-:Y:S02]  /*1e9f0*/  IADD3 R4, P3, PT, R6, R5.reuse, RZ ;  /* 0x0000000506047210 */ /* 0x080fe40007f7e0ff */
        /* <DEDUP_REMOVED lines=10> */
[----:B---3--:R-:W-:Y:S03]  /*1eaa0*/  @!P0 IADD3 R110, P1, PT, R4, R5, RZ ;  /* 0x00000005046e8210 */ /* 0x008fe60007f3e0ff */
[----:B------:R2:W-:Y:S01]  /*1eab0*/  @P0 STS.128 [R251+0x6800], RZ ;  /* 0x006800fffb000388 */ /* 0x0005e20000000c00 */
[--C-:B------:R-:W-:Y:S03]  /*1eac0*/  IMAD.X R5, R7, 0x1, R2.reuse, P3 ;  /* 0x0000000107057824 */ /* 0x100fe600018e0602 */
        /* <DEDUP_REMOVED lines=32> */
.L_x_5937:
[----:B------:R-:W-:Y:S05]  /*1ecd0*/  BSYNC.RECONVERGENT B1 ;  /* 0x0000000000017941 */ /* 0x000fea0003800200 */
.L_x_5936:
[----:B--2---:R-:W2:Y:S01]  /*1ece0*/  LDL.LU R10, [R1] ;  /* 0x00000000010a7983 */ /* 0x004ea20000300800 */
[----:B------:R-:W-:Y:S02]  /*1ecf0*/  IABS R44, R247 ;  /* 0x000000f7002c7213 */ /* 0x000fe40000000000 */
[C---:B------:R-:W-:Y:S01]  /*1ed00*/  IADD3 R2, PT, PT, R247.reuse, -0x9, RZ ;  /* 0xfffffff7f7027810 */ /* 0x040fe20007ffe0ff */
[----:B------:R-:W3:Y:S01]  /*1ed10*/  LDL.LU R8, [R1+0xc] ;  /* 0x00000c0001087983 */ /* 0x000ee20000300800 */
[----:B------:R-:W-:Y:S02]  /*1ed20*/  I2FP.F32.S32 R44, R44 ;  /* 0x0000002c002c7245 */ /* 0x000fe40000201400 */
[----:B------:R-:W-:Y:S01]  /*1ed30*/  IABS R2, R2 ;  /* 0x0000000200027213 */ /* 0x000fe20000000000 */
[----:B------:R-:W4:Y:S01]  /*1ed40*/  LDL.LU R6, [R1+0x10] ;  /* 0x0000100001067983 */ /* 0x000f220000300800 */
[C---:B------:R-:W-:Y:S01]  /*1ed50*/  IADD3 R7, PT, PT, R247.reuse, -0x8, RZ ;  /* 0xfffffff8f7077810 */ /* 0x040fe20007ffe0ff */
[C---:B------:R-:W-:Y:S01]  /*1ed60*/  FFMA.FTZ R44, -R0.reuse, R44, R3 ;  /* 0x0000002c002c7223 */ /* 0x040fe20000010103 */
[----:B------:R-:W-:Y:S01]  /*1ed70*/  I2FP.F32.S32 R3, R2 ;  /* 0x0000000200037245 */ /* 0x000fe20000201400 */
[----:B------:R-:W5:Y:S01]  /*1ed80*/  LDL.LU R48, [R1+0x18] ;  /* 0x0000180001307983 */ /* 0x000f620000300800 */
[----:B------:R-:W-:Y:S02]  /*1ed90*/  IABS R7, R7 ;  /* 0x0000000700077213 */ /* 0x000fe40000000000 */
[C---:B------:R-:W-:Y:S01]  /*1eda0*/  IADD3 R2, PT, PT, R247.reuse, -0x19, RZ ;  /* 0xffffffe7f7027810 */ /* 0x040fe20007ffe0ff */
[----:B------:R-:W5:Y:S01]  /*1edb0*/  LDL.LU R11, [R1+0x14] ;  /* 0x00001400010b7983 */ /* 0x000f620000300800 */
[----:B------:R-:W-:Y:S01]  /*1edc0*/  I2FP.F32.S32 R7, R7 ;  /* 0x0000000700077245 */ /* 0x000fe20000201400 */
[C---:B------:R-:W-:Y:S01]  /*1edd0*/  FFMA.FTZ R223, -R0.reuse, R3, R223 ;  /* 0x0000000300df7223 */ /* 0x040fe200000101df */
[C---:B------:R-:W-:Y:S01]  /*1ede0*/  IADD3 R5, PT, PT, R247.reuse, -0x10, RZ ;  /* 0xfffffff0f7057810 */ /* 0x040fe20007ffe0ff */
[----:B------:R-:W5:Y:S01]  /*1edf0*/  LDL.LU R4, [R1+0x4] ;  /* 0x0000040001047983 */ /* 0x000f620000300800 */
[----:B------:R-:W-:Y:S01]  /*1ee00*/  IABS R2, R2 ;  /* 0x0000000200027213 */ /* 0x000fe20000000000 */
[C---:B------:R-:W-:Y:S01]  /*1ee10*/  FFMA.FTZ R221, -R0.reuse, R7, R221 ;  /* 0x0000000700dd7223 */ /* 0x040fe200000101dd */
[----:B------:R-:W-:Y:S01]  /*1ee20*/  IABS R5, R5 ;  /* 0x0000000500057213 */ /* 0x000fe20000000000 */
[----:B------:R-:W5:Y:S01]  /*1ee30*/  LDL.LU R50, [R1+0x8] ;  /* 0x0000080001327983 */ /* 0x000f620000300800 */
[----:B------:R-:W-:Y:S02]  /*1ee40*/  I2FP.F32.S32 R2, R2 ;  /* 0x0000000200027245 */ /* 0x000fe40000201400 */
[----:B------:R-:W-:Y:S02]  /*1ee50*/  I2FP.F32.S32 R5, R5 ;  /* 0x0000000500057245 */ /* 0x000fe40000201400 */
[C---:B------:R-:W-:Y:S01]  /*1ee60*/  IADD3 R9, PT, PT, R247.reuse, -0x1, RZ ;  /* 0xfffffffff7097810 */ /* 0x040fe20007ffe0ff */
[C---:B------:R-:W-:Y:S01]  /*1ee70*/  FFMA.FTZ R63, -R0.reuse, R2, R19 ;  /* 0x00000002003f7223 */ /* 0x040fe20000010113 */
[C---:B------:R-:W-:Y:S01]  /*1ee80*/  IADD3 R62, PT, PT, R247.reuse, -0x29, RZ ;  /* 0xffffffd7f73e7810 */ /* 0x040fe20007ffe0ff */
[C---:B------:R-:W-:Y:S01]  /*1ee90*/  FFMA.FTZ R128, -R0.reuse, R5, R14 ;  /* 0x0000000500807223 */ /* 0x040fe2000001010e */
[----:B------:R-:W-:Y:S02]  /*1eea0*/  IABS R9, R9 ;  /* 0x0000000900097213 */ /* 0x000fe40000000000 */
[----:B------:R-:W-:Y:S02]  /*1eeb0*/  IABS R62, R62 ;  /* 0x0000003e003e7213 */ /* 0x000fe40000000000 */
[----:B------:R-:W-:Y:S02]  /*1eec0*/  I2FP.F32.S32 R9, R9 ;  /* 0x0000000900097245 */ /* 0x000fe40000201400 */
[----:B------:R-:W-:Y:S02]  /*1eed0*/  I2FP.F32.S32 R62, R62 ;  /* 0x0000003e003e7245 */ /* 0x000fe40000201400 */
[C---:B------:R-:W-:Y:S02]  /*1eee0*/  IADD3 R103, PT, PT, R247.reuse, -0x40, RZ ;  /* 0xffffffc0f7677810 */ /* 0x040fe40007ffe0ff */
[C---:B------:R-:W-:Y:S01]  /*1eef0*/  IADD3 R217, PT, PT, R247.reuse, -0x41, RZ ;  /* 0xffffffbff7d97810 */ /* 0x040fe20007ffe0ff */
[CC--:B------:R-:W-:Y:S01]  /*1ef00*/  FFMA.FTZ R27, -R0.reuse, R62.reuse, R27 ;  /* 0x0000003e001b7223 */ /* 0x0c0fe2000001011b */
        /* <DEDUP_REMOVED lines=8> */
[CC--:B------:R-:W-:Y:S01]  /*1ef90*/  FFMA.FTZ R109, -R0.reuse, R217.reuse, R34 ;  /* 0x000000d9006d7223 */ /* 0x0c0fe20000010122 */
[----:B------:R-:W-:Y:S01]  /*1efa0*/  FFMA.FTZ R217, -R0, R217, R31 ;  /* 0x000000d900d97223 */ /* 0x000fe2000001011f */
[----:B------:R-:W-:Y:S02]  /*1efb0*/  IABS R126, R126 ;  /* 0x0000007e007e7213 */ /* 0x000fe40000000000 */
[----:B------:R-:W-:Y:S02]  /*1efc0*/  MOV R66, 0x20 ;  /* 0x0000002000427802 */ /* 0x000fe40000000f00 */
[----:B------:R-:W-:Y:S02]  /*1efd0*/  I2FP.F32.S32 R126, R126 ;  /* 0x0000007e007e7245 */ /* 0x000fe40000201400 */
[----:B------:R-:W-:Y:S03]  /*1efe0*/  IADD3 R248, PT, PT, R248, -0x100, RZ ;  /* 0xffffff00f8f87810 */ /* 0x000fe60007ffe0ff */
[CC--:B-1----:R-:W-:Y:S01]  /*1eff0*/  FFMA.FTZ R110, -R0.reuse, R126.reuse, R79 ;  /* 0x0000007e006e7223 */ /* 0x0c2fe2000001014f */
[C---:B------:R-:W-:Y:S01]  /*1f000*/  FFMA.FTZ R126, -R0.reuse, R126, R67 ;  /* 0x0000007e007e7223 */ /* 0x040fe20000010143 */
[C---:B--2---:R-:W-:Y:S01]  /*1f010*/  FFMA.FTZ R10, -R0.reuse, R9, R10 ;  /* 0x00000009000a7223 */ /* 0x044fe2000001010a */
[C---:B---3--:R-:W-:Y:S01]  /*1f020*/  FFMA.FTZ R8, -R0.reuse, R7, R8 ;  /* 0x0000000700087223 */ /* 0x048fe20000010108 */
[C---:B------:R-:W-:Y:S01]  /*1f030*/  IADD3 R7, PT, PT, R247.reuse, -0x11, RZ ;  /* 0xffffffeff7077810 */ /* 0x040fe20007ffe0ff */
[C---:B----4-:R-:W-:Y:S01]  /*1f040*/  FFMA.FTZ R6, -R0.reuse, R3, R6 ;  /* 0x0000000300067223 */ /* 0x050fe20000010106 */
[C---:B------:R-:W-:Y:S02]  /*1f050*/  IADD3 R3, PT, PT, R247.reuse, -0x18, RZ ;  /* 0xffffffe8f7037810 */ /* 0x040fe40007ffe0ff */
[----:B------:R-:W-:Y:S02]  /*1f060*/  IABS R7, R7 ;  /* 0x0000000700077213 */ /* 0x000fe40000000000 */
[----:B------:R-:W-:Y:S02]  /*1f070*/  IABS R3, R3 ;  /* 0x0000000300037213 */ /* 0x000fe40000000000 */
[----:B------:R-:W-:Y:S02]  /*1f080*/  I2FP.F32.S32 R7, R7 ;  /* 0x0000000700077245 */ /* 0x000fe40000201400 */
[----:B------:R-:W-:Y:S01]  /*1f090*/  I2FP.F32.S32 R3, R3 ;  /* 0x0000000300037245 */ /* 0x000fe20000201400 */
[C---:B-----5:R-:W-:Y:S01]  /*1f0a0*/  FFMA.FTZ R46, -R0.reuse, R5, R4 ;  /* 0x00000005002e7223 */ /* 0x060fe20000010104 */
[C---:B------:R-:W-:Y:S03]  /*1f0b0*/  IADD3 R4, PT, PT, R247.reuse, -0x21, RZ ;  /* 0xffffffdff7047810 */ /* 0x040fe60007ffe0ff */
[C---:B------:R-:W-:Y:S01]  /*1f0c0*/  FFMA.FTZ R56, -R0.reuse, R3, R18 ;  /* 0x0000000300387223 */ /* 0x040fe20000010112 */
[C---:B------:R-:W-:Y:S01]  /*1f0d0*/  FFMA.FTZ R18, -R0.reuse, R2, R13 ;  /* 0x0000000200127223 */ /* 0x040fe2000001010d */
[C---:B------:R-:W-:Y:S01]  /*1f0e0*/  IADD3 R2, PT, PT, R247.reuse, -0x28, RZ ;  /* 0xffffffd8f7027810 */ /* 0x040fe20007ffe0ff */
[C---:B------:R-:W-:Y:S01]  /*1f0f0*/  FFMA.FTZ R14, -R0.reuse, R7, R50 ;  /* 0x00000007000e7223 */ /* 0x040fe20000010132 */
[----:B------:R-:W-:Y:S01]  /*1f100*/  MOV R50, R48 ;  /* 0x0000003000327202 */ /* 0x000fe20000000f00 */
[C---:B------:R-:W-:Y:S01]  /*1f110*/  FFMA.FTZ R48, -R0.reuse, R3, R12 ;  /* 0x0000000300307223 */ /* 0x040fe2000001010c */
[----:B------:R-:W-:Y:S01]  /*1f120*/  IABS R2, R2 ;  /* 0x0000000200027213 */ /* 0x000fe20000000000 */
[C---:B------:R-:W-:Y:S01]  /*1f130*/  FFMA.FTZ R54, -R0.reuse, R7, R15 ;  /* 0x0000000700367223 */ /* 0x040fe2000001010f */
[----:B------:R-:W-:Y:S02]  /*1f140*/  IABS R4, R4 ;  /* 0x0000000400047213 */ /* 0x000fe40000000000 */
[C---:B------:R-:W-:Y:S02]  /*1f150*/  IADD3 R3, PT, PT, R247.reuse, -0x30, RZ ;  /* 0xffffffd0f7037810 */ /* 0x040fe40007ffe0ff */
[----:B------:R-:W-:Y:S02]  /*1f160*/  I2FP.F32.S32 R61, R2 ;  /* 0x00000002003d7245 */ /* 0x000fe40000201400 */
[C---:B------:R-:W-:Y:S02]  /*1f170*/  IADD3 R2, PT, PT, R247.reuse, -0x38, RZ ;  /* 0xffffffc8f7027810 */ /* 0x040fe40007ffe0ff */
[----:B------:R-:W-:Y:S01]  /*1f180*/  I2FP.F32.S32 R4, R4 ;  /* 0x0000000400047245 */ /* 0x000fe20000201400 */
[C---:B------:R-:W-:Y:S01]  /*1f190*/  FFMA.FTZ R97, -R0.reuse, R61, R26 ;  /* 0x0000003d00617223 */ /* 0x040fe2000001011a */
[----:B------:R-:W-:Y:S01]  /*1f1a0*/  IABS R3, R3 ;  /* 0x0000000300037213 */ /* 0x000fe20000000000 */
[C---:B------:R-:W-:Y:S01]  /*1f1b0*/  FFMA.FTZ R61, -R0.reuse, R61, R20 ;  /* 0x0000003d003d7223 */ /* 0x040fe20000010114 */
[C---:B------:R-:W-:Y:S01]  /*1f1c0*/  IADD3 R5, PT, PT, R247.reuse, -0x20, RZ ;  /* 0xffffffe0f7057810 */ /* 0x040fe20007ffe0ff */
[C---:B------:R-:W-:Y:S01]  /*1f1d0*/  FFMA.FTZ R95, -R0.reuse, R4, R23 ;  /* 0x00000004005f7223 */ /* 0x040fe20000010117 */
[----:B------:R-:W-:Y:S01]  /*1f1e0*/  IABS R2, R2 ;  /* 0x0000000200027213 */ /* 0x000fe20000000000 */
[C---:B------:R-:W-:Y:S01]  /*1f1f0*/  FFMA.FTZ R52, -R0.reuse, R4, R17 ;  /* 0x0000000400347223 */ /* 0x040fe20000010111 */
[----:B------:R-:W-:Y:S02]  /*1f200*/  I2FP.F32.S32 R3, R3 ;  /* 0x0000000300037245 */ /* 0x000fe40000201400 */
[----:B------:R-:W-:Y:S02]  /*1f210*/  IABS R5, R5 ;  /* 0x0000000500057213 */ /* 0x000fe40000000000 */
[C---:B------:R-:W-:Y:S01]  /*1f220*/  IADD3 R4, PT, PT, R247.reuse, -0x31, RZ ;  /* 0xffffffcff7047810 */ /* 0x040fe20007ffe0ff */
[CC--:B------:R-:W-:Y:S01]  /*1f230*/  FFMA.FTZ R101, -R0.reuse, R3.reuse, R50 ;  /* 0x0000000300657223 */ /* 0x0c0fe20000010132 */
[----:B------:R-:W-:Y:S01]  /*1f240*/  I2FP.F32.S32 R251, R2 ;  /* 0x0000000200fb7245 */ /* 0x000fe20000201400 */
[C---:B------:R-:W-:Y:S01]  /*1f250*/  FFMA.FTZ R13, -R0.reuse, R3, R24 ;  /* 0x00000003000d7223 */ /* 0x040fe20000010118 */
[----:B------:R-:W-:Y:S02]  /*1f260*/  I2FP.F32.S32 R5, R5 ;  /* 0x0000000500057245 */ /* 0x000fe40000201400 */
[C---:B------:R-:W-:Y:S01]  /*1f270*/  IADD3 R2, PT, PT, R247.reuse, -0x49, RZ ;  /* 0xffffffb7f7027810 */ /* 0x040fe20007ffe0ff */
[C---:B------:R-:W-:Y:S01]  /*1f280*/  FFMA.FTZ R105, -R0.reuse, R251, R32 ;  /* 0x000000fb00697223 */ /* 0x040fe20000010120 */
[----:B------:R-:W-:Y:S01]  /*1f290*/  IABS R4, R4 ;  /* 0x0000000400047213 */ /* 0x000fe20000000000 */
[CC--:B------:R-:W-:Y:S01]  /*1f2a0*/  FFMA.FTZ R60, -R0.reuse, R5.reuse, R22 ;  /* 0x00000005003c7223 */ /* 0x0c0fe20000010116 */
        /* <DEDUP_REMOVED lines=22> */
[----:B------:R-:W2:Y:S01]  /*1f410*/  LD.E R36, desc[UR4][R164.64+0xdc] ;  /* 0x0000dc04a4247980 */ /* 0x000ea2000c101900 */
[----:B------:R-:W-:Y:S01]  /*1f420*/  I2FP.F32.S32 R2, R2 ;  /* 0x0000000200027245 */ /* 0x000fe20000201400 */
[C---:B------:R-:W-:Y:S01]  /*1f430*/  FFMA.FTZ R213, -R0.reuse, R3, R213 ;  /* 0x0000000300d57223 */ /* 0x040fe200000101d5 */
[----:B------:R-:W-:Y:S02]  /*1f440*/  I2FP.F32.S32 R111, R4 ;  /* 0x00000004006f7245 */ /* 0x000fe40000201400 */
[C---:B------:R-:W-:Y:S01]  /*1f450*/  IADD3 R3, PT, PT, R247.reuse, -0x51, RZ ;  /* 0xffffffaff7037810 */ /* 0x040fe20007ffe0ff */
[CC--:B------:R-:W-:Y:S01]  /*1f460*/  FFMA.FTZ R121, -R0.reuse, R2.reuse, R49 ;  /* 0x0000000200797223 */ /* 0x0c0fe20000010131 */
[C---:B------:R-:W-:Y:S01]  /*1f470*/  IADD3 R4, PT, PT, R247.reuse, -0x60, RZ ;  /* 0xffffffa0f7047810 */ /* 0x040fe20007ffe0ff */
[C---:B------:R-:W-:Y:S01]  /*1f480*/  FFMA.FTZ R205, -R0.reuse, R2, R205 ;  /* 0x0000000200cd7223 */ /* 0x040fe200000101cd */
[----:B------:R-:W-:Y:S01]  /*1f490*/  IABS R3, R3 ;  /* 0x0000000300037213 */ /* 0x000fe20000000000 */
        /* <DEDUP_REMOVED lines=10> */
[----:B------:R-:W-:Y:S01]  /*1f540*/  MOV R7, R2 ;  /* 0x0000000200077202 */ /* 0x000fe20000000f00 */
[CC--:B------:R-:W-:Y:S01]  /*1f550*/  FFMA.FTZ R125, -R0.reuse, R119.reuse, R42 ;  /* 0x00000077007d7223 */ /* 0x0c0fe2000001012a */
[----:B------:R-:W-:Y:S01]  /*1f560*/  IABS R2, R4 ;  /* 0x0000000400027213 */ /* 0x000fe20000000000 */
[C---:B------:R-:W-:Y:S01]  /*1f570*/  FFMA.FTZ R119, -R0.reuse, R119, R43 ;  /* 0x0000007700777223 */ /* 0x040fe2000001012b */
[C---:B------:R-:W-:Y:S02]  /*1f580*/  IADD3 R3, PT, PT, R247.reuse, -0x68, RZ ;  /* 0xffffff98f7037810 */ /* 0x040fe40007ffe0ff */
[C---:B------:R-:W-:Y:S02]  /*1f590*/  IADD3 R4, PT, PT, R247.reuse, -0x71, RZ ;  /* 0xffffff8ff7047810 */ /* 0x040fe40007ffe0ff */
[----:B------:R-:W-:Y:S02]  /*1f5a0*/  I2FP.F32.S32 R2, R2 ;  /* 0x0000000200027245 */ /* 0x000fe40000201400 */
[C---:B------:R-:W-:Y:S02]  /*1f5b0*/  IADD3 R5, PT, PT, R247.reuse, -0x59, RZ ;  /* 0xffffffa7f7057810 */ /* 0x040fe40007ffe0ff */
[----:B------:R-:W-:Y:S01]  /*1f5c0*/  IABS R3, R3 ;  /* 0x0000000300037213 */ /* 0x000fe20000000000 */
[C---:B------:R-:W-:Y:S01]  /*1f5d0*/  FFMA.FTZ R123, -R0.reuse, R2, R47 ;  /* 0x00000002007b7223 */ /* 0x040fe2000001012f */
[----:B------:R-:W-:Y:S01]  /*1f5e0*/  IABS R4, R4 ;  /* 0x0000000400047213 */ /* 0x000fe20000000000 */
[C---:B------:R-:W-:Y:S01]  /*1f5f0*/  FFMA.FTZ R191, -R0.reuse, R2, R191 ;  /* 0x0000000200bf7223 */ /* 0x040fe200000101bf */
[----:B------:R-:W-:Y:S02]  /*1f600*/  IABS R5, R5 ;  /* 0x0000000500057213 */ /* 0x000fe40000000000 */
[----:B------:R-:W-:Y:S02]  /*1f610*/  I2FP.F32.S32 R3, R3 ;  /* 0x0000000300037245 */ /* 0x000fe40000201400 */
[----:B------:R-:W-:Y:S02]  /*1f620*/  I2FP.F32.S32 R4, R4 ;  /* 0x0000000400047245 */ /* 0x000fe40000201400 */
[C---:B------:R-:W-:Y:S01]  /*1f630*/  IADD3 R2, PT, PT, R247.reuse, -0x78, RZ ;  /* 0xffffff88f7027810 */ /* 0x040fe20007ffe0ff */
[C---:B------:R-:W-:Y:S01]  /*1f640*/  FFMA.FTZ R197, -R0.reuse, R3, R197 ;  /* 0x0000000300c57223 */ /* 0x040fe200000101c5 */
[----:B------:R-:W-:Y:S01]  /*1f650*/  I2FP.F32.S32 R7, R7 ;  /* 0x0000000700077245 */ /* 0x000fe20000201400 */
[C---:B------:R-:W-:Y:S01]  /*1f660*/  FFMA.FTZ R193, -R0.reuse, R3, R193 ;  /* 0x0000000300c17223 */ /* 0x040fe200000101c1 */
        /* <DEDUP_REMOVED lines=8> */
[C---:B------:R-:W-:Y:S01]  /*1f6f0*/  IADD3 R4, PT, PT, R247.reuse, -0x80, RZ ;  /* 0xffffff80f7047810 */ /* 0x040fe20007ffe0ff */
[CC--:B------:R-:W-:Y:S01]  /*1f700*/  FFMA.FTZ R199, -R0.reuse, R12.reuse, R199 ;  /* 0x0000000c00c77223 */ /* 0x0c0fe200000101c7 */
[----:B------:R-:W-:Y:S01]  /*1f710*/  IABS R5, R5 ;  /* 0x0000000500057213 */ /* 0x000fe20000000000 */
        /* <DEDUP_REMOVED lines=11> */
[----:B------:R-:W-:Y:S01]  /*1f7d0*/  IABS R5, R5 ;  /* 0x0000000500057213 */ /* 0x000fe20000000000 */
[CC--:B------:R-:W-:Y:S01]  /*1f7e0*/  FFMA.FTZ R187, -R0.reuse, R3.reuse, R187 ;  /* 0x0000000300bb7223 */ /* 0x0c0fe200000101bb */
[C---:B------:R-:W-:Y:S01]  /*1f7f0*/  FFMA.FTZ R175, -R0.reuse, R3, R175 ;  /* 0x0000000300af7223 */ /* 0x040fe200000101af */
[----:B------:R-:W-:Y:S02]  /*1f800*/  I2FP.F32.S32 R3, R4 ;  /* 0x0000000400037245 */ /* 0x000fe40000201400 */
[----:B------:R-:W-:Y:S02]  /*1f810*/  I2FP.F32.S32 R12, R5 ;  /* 0x00000005000c7245 */ /* 0x000fe40000201400 */
[----:B------:R-:W-:Y:S01]  /*1f820*/  I2FP.F32.S32 R7, R7 ;  /* 0x0000000700077245 */ /* 0x000fe20000201400 */
[CC--:B------:R-:W-:Y:S01]  /*1f830*/  FFMA.FTZ R173, -R0.reuse, R3.reuse, R173 ;  /* 0x0000000300ad7223 */ /* 0x0c0fe200000101ad */
[C---:B------:R-:W-:Y:S01]  /*1f840*/  IADD3 R5, PT, PT, R247.reuse, -0x91, RZ ;  /* 0xffffff6ff7057810 */ /* 0x040fe20007ffe0ff */
[C---:B------:R-:W-:Y:S01]  /*1f850*/  FFMA.FTZ R220, -R0.reuse, R3, R220 ;  /* 0x0000000300dc7223 */ /* 0x040fe200000101dc */
[C---:B------:R-:W-:Y:S01]  /*1f860*/  IADD3 R3, PT, PT, R247.reuse, -0x98, RZ ;  /* 0xffffff68f7037810 */ /* 0x040fe20007ffe0ff */
[CC--:B------:R-:W-:Y:S01]  /*1f870*/  FFMA.FTZ R177, -R0.reuse, R7.reuse, R177 ;  /* 0x0000000700b17223 */ /* 0x0c0fe200000101b1 */
[C---:B------:R-:W-:Y:S01]  /*1f880*/  FFMA.FTZ R189, -R0.reuse, R7, R189 ;  /* 0x0000000700bd7223 */ /* 0x040fe200000101bd */
[----:B------:R-:W-:Y:S01]  /*1f890*/  IABS R5, R5 ;  /* 0x0000000500057213 */ /* 0x000fe20000000000 */
[C---:B------:R-:W-:Y:S01]  /*1f8a0*/  FFMA.FTZ R127, -R0.reuse, R12, R57 ;  /* 0x0000000c007f7223 */ /* 0x040fe20000010139 */
[----:B------:R-:W-:Y:S01]  /*1f8b0*/  I2FP.F32.S32 R2, R2 ;  /* 0x0000000200027245 */ /* 0x000fe20000201400 */
[C---:B------:R-:W-:Y:S01]  /*1f8c0*/  FFMA.FTZ R179, -R0.reuse, R12, R179 ;  /* 0x0000000c00b37223 */ /* 0x040fe200000101b3 */
        /* <DEDUP_REMOVED lines=16> */
[C---:B------:R-:W-:Y:S01]  /*1f9d0*/  IADD3 R3, PT, PT, R247.reuse, -0xa1, RZ ;  /* 0xffffff5ff7037810 */ /* 0x040fe20007ffe0ff */
        /* <DEDUP_REMOVED lines=120> */
[C---:B------:R-:W-:Y:S02]  /*20160*/  IADD3 R3, PT, PT, R247.reuse, -0xe0, RZ ;  /* 0xffffff20f7037810 */ /* 0x040fe40007ffe0ff */
[----:B------:R-:W-:Y:S02]  /*20170*/  FMNMX3.FTZ R2, R2, R181, R179, !PT ;  /* 0x000000b502027276 */ /* 0x000fe400078100b3 */
[----:B------:R-:W-:Y:S02]  /*20180*/  IADD3 R5, PT, PT, R247, -0xe8, RZ ;  /* 0xffffff18f7057810 */ /* 0x000fe40007ffe0ff */
[----:B------:R-:W-:Y:S02]  /*20190*/  FMNMX3.FTZ R7, R7, R220, R218, !PT ;  /* 0x000000dc07077276 */ /* 0x000fe400078100da */
[----:B------:R-:W-:Y:S02]  /*201a0*/  IABS R3, R3 ;  /* 0x0000000300037213 */ /* 0x000fe40000000000 */
[----:B------:R-:W-:Y:S02]  /*201b0*/  FMNMX3.FTZ R9, R2, R173, R171, !PT ;  /* 0x000000ad02097276 */ /* 0x000fe400078100ab */
[----:B------:R-:W-:Y:S02]  /*201c0*/  IABS R5, R5 ;  /* 0x0000000500057213 */ /* 0x000fe40000000000 */
        /* <DEDUP_REMOVED lines=25> */
[C---:B------:R-:W-:Y:S01]  /*20360*/  FFMA.FTZ R78, -R0.reuse, R5, R78 ;  /* 0x00000005004e7223 */ /* 0x040fe2000001014e */
[----:B------:R-:W-:Y:S02]  /*20370*/  FMNMX3.FTZ R7, R7, R172, R170, !PT ;  /* 0x000000ac07077276 */ /* 0x000fe400078100aa */
[----:B------:R-:W-:Y:S02]  /*20380*/  IADD3 R3, PT, PT, R247, -0xf8, RZ ;  /* 0xffffff08f7037810 */ /* 0x000fe40007ffe0ff */
[----:B------:R-:W-:Y:S02]  /*20390*/  FMNMX3.FTZ R5, R9, R184, R182, !PT ;  /* 0x000000b809057276 */ /* 0x000fe400078100b6 */
[----:B------:R-:W-:Y:S02]  /*203a0*/  FMNMX3.FTZ R9, R7, R124, R120, !PT ;  /* 0x0000007c07097276 */ /* 0x000fe40007810078 */
[----:B------:R-:W-:Y:S02]  /*203b0*/  IABS R3, R3 ;  /* 0x0000000300037213 */ /* 0x000fe40000000000 */
[----:B------:R-:W-:Y:S02]  /*203c0*/  FMNMX3.FTZ R7, R5, R176, R174, !PT ;  /* 0x000000b005077276 */ /* 0x000fe400078100ae */
        /* <DEDUP_REMOVED lines=36> */
[----:B------:R-:W-:Y:S01]  /*20610*/  IADD3 R247, PT, PT, R247, 0x100, RZ ;  /* 0x00000100f7f77810 */ /* 0x000fe20007ffe0ff */
[----:B------:R-:W3:Y:S01]  /*20620*/  SHFL.BFLY PT, R2, R9, 0x2, 0x1f ;  /* 0x0c401f0009027f89 */ /* 0x000ee200000e0000 */
[----:B------:R-:W-:Y:S07]  /*20630*/  FMNMX3.FTZ R16, R3, R68, R69, !PT ;  /* 0x0000004403107276 */ /* 0x000fee0007810045 */
[----:B------:R-:W4:Y:S01]  /*20640*/  SHFL.BFLY PT, R3, R16, 0x2, 0x1f ;  /* 0x0c401f0010037f89 */ /* 0x000f2200000e0000 */
[----:B---3--:R-:W-:Y:S07]  /*20650*/  FMNMX.FTZ R7, R9, R2, !PT ;  /* 0x0000000209077209 */ /* 0x008fee0007810000 */
[----:B------:R-:W3:Y:S01]  /*20660*/  SHFL.BFLY PT, R2, R7, 0x1, 0x1f ;  /* 0x0c201f0007027f89 */ /* 0x000ee200000e0000 */
[----:B----4-:R-:W-:Y:S07]  /*20670*/  FMNMX.FTZ R12, R16, R3, !PT ;  /* 0x00000003100c7209 */ /* 0x010fee0007810000 */
[----:B------:R-:W4:Y:S01]  /*20680*/  SHFL.BFLY PT, R3, R12, 0x1, 0x1f ;  /* 0x0c201f000c037f89 */ /* 0x000f2200000e0000 */
[----:B---3--:R-:W-:Y:S05]  /*20690*/  FMNMX.FTZ R2, R7, R2, !PT ;  /* 0x0000000207027209 */ /* 0x008fea0007810000 */
[----:B------:R-:W-:Y:S01]  /*206a0*/  FADD.FTZ R5, -R2, R167 ;  /* 0x000000a702057221 */ /* 0x000fe20000010100 */
[----:B----4-:R-:W-:Y:S01]  /*206b0*/  FMNMX.FTZ R3, R12, R3, !PT ;  /* 0x000000030c037209 */ /* 0x010fe20007810000 */
[C---:B--2---:R-:W-:Y:S01]  /*206c0*/  FMUL.FTZ R71, R36.reuse, R2 ;  /* 0x0000000224477220 */ /* 0x044fe20000410000 */
[----:B------:R-:W-:Y:S01]  /*206d0*/  MOV R167, R27 ;  /* 0x0000001b00a77202 */ /* 0x000fe20000000f00 */
[C---:B------:R-:W-:Y:S01]  /*206e0*/  FMUL.FTZ R41, R36.reuse, R5 ;  /* 0x0000000524297220 */ /* 0x040fe20000410000 */
[C---:B------:R-:W-:Y:S01]  /*206f0*/  FSETP.NEU.FTZ.AND P0, PT, R3.reuse, -INF , PT ;  /* 0xff8000000300780b */ /* 0x040fe20003f1d000 */
[----:B------:R-:W-:Y:S01]  /*20700*/  FADD.FTZ R5, -R3, R166 ;  /* 0x000000a603057221 */ /* 0x000fe20000010100 */
[C---:B------:R-:W-:Y:S01]  /*20710*/  FMUL.FTZ R73, R36.reuse, R3 ;  /* 0x0000000324497220 */ /* 0x040fe20000410000 */
[----:B------:R-:W-:Y:S02]  /*20720*/  MOV R166, R15 ;  /* 0x0000000f00a67202 */ /* 0x000fe40000000f00 */
[----:B------:R-:W2:Y:S01]  /*20730*/  MUFU.EX2 R41, R41 ;  /* 0x0000002900297308 */ /* 0x000ea20000000800 */
[----:B------:R-:W-:Y:S01]  /*20740*/  FMUL.FTZ R42, R36, R5 ;  /* 0x00000005242a7220 */ /* 0x000fe20000410000 */
[----:B-1----:R-:W-:Y:S02]  /*20750*/  SHF.L.U32 R5, R4, 0x6, RZ ;  /* 0x0000000604057819 */ /* 0x002fe400000006ff */
[----:B------:R-:W-:Y:S02]  /*20760*/  FSEL R73, R73, RZ, P0 ;  /* 0x000000ff49497208 */ /* 0x000fe40000000000 */
[----:B------:R-:W-:Y:S04]  /*20770*/  LOP3.LUT R5, R226, 0x200, R5, 0xf8, !PT ;  /* 0x00000200e2057812 */ /* 0x000fe800078ef805 */
[----:B------:R-:W1:Y:S01]  /*20780*/  MUFU.EX2 R42, R42 ;  /* 0x0000002a002a7308 */ /* 0x000e620000000800 */
[-CC-:B------:R-:W-:Y:S01]  /*20790*/  FFMA.FTZ R81, R221, R36.reuse, -R73.reuse ;  /* 0x00000024dd517223 */ /* 0x180fe20000010849 */
[----:B------:R-:W-:Y:S01]  /*207a0*/  LEA R67, R5, UR8, 0x1 ;  /* 0x0000000805437c11 */ /* 0x000fe2000f8e08ff */
[-CC-:B------:R-:W-:Y:S01]  /*207b0*/  FFMA.FTZ R43, R14, R36.reuse, -R73.reuse ;  /* 0x000000240e2b7223 */ /* 0x180fe20000010849 */
[----:B------:R-:W-:Y:S01]  /*207c0*/  MOV R221, R13 ;  /* 0x0000000d00dd7202 */ /* 0x000fe20000000f00 */
[-CC-:B------:R-:W-:Y:S01]  /*207d0*/  FFMA.FTZ R106, R46, R36.reuse, -R73.reuse ;  /* 0x000000242e6a7223 */ /* 0x180fe20000010849 */
[----:B------:R-:W-:Y:S01]  /*207e0*/  FSETP.NEU.FTZ.AND P0, PT, R2, -INF , PT ;  /* 0xff8000000200780b */ /* 0x000fe20003f1d000 */
[----:B------:R-:W3:Y:S03]  /*207f0*/  LDSM.16.MT88.4 R12, [R67+0xa000] ;  /* 0x00a00000430c783b */ /* 0x000ee60000004200 */
[----:B------:R-:W-:Y:S01]  /*20800*/  MUFU.EX2 R81, R81 ;  /* 0x0000005100517308 */ /* 0x000fe20000000800 */
[-C--:B------:R-:W-:Y:S01]  /*20810*/  FFMA.FTZ R75, R223, R36.reuse, -R73 ;  /* 0x00000024df4b7223 */ /* 0x080fe20000010849 */
[----:B------:R-:W-:Y:S01]  /*20820*/  FSEL R71, R71, RZ, P0 ;  /* 0x000000ff47477208 */ /* 0x000fe20000000000 */
[C---:B--2---:R-:W-:Y:S01]  /*20830*/  FMUL.FTZ R7, R41.reuse, R163 ;  /* 0x000000a329077220 */ /* 0x044fe20000410000 */
[----:B------:R-:W-:Y:S01]  /*20840*/  LOP3.LUT P0, RZ, R4, 0x2, RZ, 0xc0, !PT ;  /* 0x0000000204ff7812 */ /* 0x000fe2000780c0ff */
[----:B------:R-:W-:Y:S01]  /*20850*/  FMUL.FTZ R11, R41, R159 ;  /* 0x0000009f290b7220 */ /* 0x000fe20000410000 */
[C---:B------:R-:W-:Y:S01]  /*20860*/  IADD3 R64, PT, PT, R67.reuse, 0xa040, RZ ;  /* 0x0000a04043407810 */ /* 0x040fe20007ffe0ff */
[-CC-:B------:R-:W-:Y:S01]  /*20870*/  FFMA.FTZ R114, R44, R36.reuse, -R71.reuse ;  /* 0x000000242c727223 */ /* 0x180fe20000010847 */
[----:B------:R-:W-:Y:S01]  /*20880*/  SEL R66, R66, 0xffffffe0, !P0 ;  /* 0xffffffe042427807 */ /* 0x000fe20004000000 */
[-CC-:B------:R-:W-:Y:S01]  /*20890*/  FFMA.FTZ R79, R10, R36.reuse, -R71.reuse ;  /* 0x000000240a4f7223 */ /* 0x180fe20000010847 */
[-CC-:B------:R-:W-:Y:S01]  /*208a0*/  FFMA.FTZ R108, R8, R36.reuse, -R71.reuse ;  /* 0x00000024086c7223 */ /* 0x180fe20000010847 */
[----:B------:R-:W-:Y:S01]  /*208b0*/  FFMA.FTZ R77, R6, R36, -R71 ;  /* 0x00000024064d7223 */ /* 0x000fe20000010847 */
[----:B------:R-:W-:Y:S01]  /*208c0*/  IADD3 R65, PT, PT, R66, R67, RZ ;  /* 0x0000004342417210 */ /* 0x000fe20007ffe0ff */
[----:B------:R-:W-:Y:S01]  /*208d0*/  MUFU.EX2 R43, R43 ;  /* 0x0000002b002b7308 */ /* 0x000fe20000000800 */
[----:B------:R-:W-:Y:S01]  /*208e0*/  IADD3 R8, PT, PT, R67, 0xa000, RZ ;  /* 0x0000a00043087810 */ /* 0x000fe20007ffe0ff */
[C---:B------:R-:W-:Y:S01]  /*208f0*/  FMUL.FTZ R6, R41.reuse, R162 ;  /* 0x000000a229067220 */ /* 0x040fe20000410000 */
[----:B-1----:R-:W-:Y:S01]  /*20900*/  FMUL.FTZ R4, R42, R160 ;  /* 0x000000a02a047220 */ /* 0x002fe20000410000 */
[----:B------:R-:W1:Y:S01]  /*20910*/  LDSM.16.MT88.4 R20, [R65+0xa000] ;  /* 0x00a000004114783b */ /* 0x000e620000004200 */
[----:B------:R-:W-:Y:S01]  /*20920*/  @P2 IADD3 R64, PT, PT, R8, -0x40, RZ ;  /* 0xffffffc008402810 */ /* 0x000fe20007ffe0ff */
[C---:B------:R-:W-:Y:S01]  /*20930*/  FMUL.FTZ R5, R42.reuse, R161 ;  /* 0x000000a12a057220 */ /* 0x040fe20000410000 */
[C---:B------:R-:W-:Y:S03]  /*20940*/  FMUL.FTZ R10, R41.reuse, R158 ;  /* 0x0000009e290a7220 */ /* 0x040fe60000410000 */
[----:B------:R-:W2:Y:S01]  /*20950*/  MUFU.EX2 R106, R106 ;  /* 0x0000006a006a7308 */ /* 0x000ea20000000800 */
[C---:B------:R-:W-:Y:S01]  /*20960*/  FMUL.FTZ R8, R42.reuse, R156 ;  /* 0x0000009c2a087220 */ /* 0x040fe20000410000 */
[----:B------:R-:W-:Y:S01]  /*20970*/  FMUL.FTZ R9, R42, R157 ;  /* 0x0000009d2a097220 */ /* 0x000fe20000410000 */
[----:B------:R-:W-:Y:S01]  /*20980*/  IADD3 R66, PT, PT, R66, R64, RZ ;  /* 0x0000004042427210 */ /* 0x000fe20007ffe0ff */
[----:B------:R-:W4:Y:S01]  /*20990*/  LDSM.16.MT88.4 R28, [R64] ;  /* 0x00000000401c783b */ /* 0x000f220000004200 */
[-CC-:B------:R-:W-:Y:S01]  /*209a0*/  FFMA.FTZ R83, R48, R36.reuse, -R73.reuse ;  /* 0x0000002430537223 */ /* 0x180fe20000010849 */
[----:B------:R-:W-:Y:S01]  /*209b0*/  FFMA.FTZ R122, R18, R36, -R73 ;  /* 0x00000024127a7223 */ /* 0x000fe20000010849 */
[C---:B------:R-:W-:Y:S03]  /*209c0*/  FMUL.FTZ R18, R41.reuse, R150 ;  /* 0x0000009629127220 */ /* 0x040fe60000410000 */
[----:B------:R-:W5:Y:S01]  /*209d0*/  MUFU.EX2 R75, R75 ;  /* 0x0000004b004b7308 */ /* 0x000f620000000800 */
[----:B------:R-:W-:Y:S01]  /*209e0*/  FMUL.FTZ R19, R41, R151 ;  /* 0x0000009729137220 */ /* 0x000fe20000410000 */
[C---:B------:R-:W-:Y:S01]  /*209f0*/  FMUL.FTZ R16, R42.reuse, R148 ;  /* 0x000000942a107220 */ /* 0x040fe20000410000 */
[----:B------:R-:W-:Y:S01]  /*20a00*/  FMUL.FTZ R17, R42, R149 ;  /* 0x000000952a117220 */ /* 0x000fe20000410000 */
[----:B------:R-:W4:Y:S01]  /*20a10*/  LDSM.16.MT88.4 R48, [R66] ;  /* 0x000000004230783b */ /* 0x000f220000004200 */
[-C--:B------:R-:W-:Y:S01]  /*20a20*/  FFMA.FTZ R85, R54, R36.reuse, -R71 ;  /* 0x0000002436557223 */ /* 0x080fe20000010847 */
[-CC-:B------:R-:W-:Y:S01]  /*20a30*/  FFMA.FTZ R87, R52, R36.reuse, -R73.reuse ;  /* 0x0000002434577223 */ /* 0x180fe20000010849 */
[----:B------:R-:W-:Y:S03]  /*20a40*/  FFMA.FTZ R130, R58, R36, -R73 ;  /* 0x000000243a827223 */ /* 0x000fe60000010849 */
[----:B------:R-:W-:Y:S01]  /*20a50*/  MUFU.EX2 R114, R114 ;  /* 0x0000007200727308 */ /* 0x000fe20000000800 */
[----:B--2---:R-:W-:Y:S01]  /*20a60*/  F2FP.BF16.F32.PACK_AB R46, R43, R106 ;  /* 0x0000006a2b2e723e */ /* 0x004fe200000010ff */
[-C--:B------:R-:W-:Y:S01]  /*20a70*/  FFMA.FTZ R89, R56, R36.reuse, -R71 ;  /* 0x0000002438597223 */ /* 0x080fe20000010847 */
[-C--:B------:R-:W-:Y:S01]  /*20a80*/  FFMA.FTZ R91, R62, R36.reuse, -R73 ;  /* 0x000000243e5b7223 */ /* 0x080fe20000010849 */
[----:B------:R-:W2:Y:S01]  /*20a90*/  LDSM.16.MT88.4 R52, [R67+0xa800] ;  /* 0x00a800004334783b */ /* 0x000ea20000004200 */
[----:B------:R-:W-:Y:S01]  /*20aa0*/  FFMA.FTZ R93, R60, R36, -R71 ;  /* 0x000000243c5d7223 */ /* 0x000fe20000010847 */
[C---:B------:R-:W-:Y:S01]  /*20ab0*/  FMUL.FTZ R26, R41.reuse, R142 ;  /* 0x0000008e291a7220 */ /* 0x040fe20000410000 */
[----:B------:R-:W-:Y:S03]  /*20ac0*/  FMUL.FTZ R27, R41, R143 ;  /* 0x0000008f291b7220 */ /* 0x000fe60000410000 */
[----:B------:R-:W3:Y:S01]  /*20ad0*/  MUFU.EX2 R79, R79 ;  /* 0x0000004f004f7308 */ /* 0x000ee20000000800 */
[----:B-----5:R-:W-:Y:S01]  /*20ae0*/  F2FP.BF16.F32.PACK_AB R44, R75, R81 ;  /* 0x000000514b2c723e */ /* 0x020fe200000010ff */
[C---:B------:R-:W-:Y:S01]  /*20af0*/  FMUL.FTZ R24, R42.reuse, R140 ;  /* 0x0000008c2a187220 */ /* 0x040fe20000410000 */
[C---:B------:R-:W-:Y:S01]  /*20b00*/  FMUL.FTZ R25, R42.reuse, R141 ;  /* 0x0000008d2a197220 */ /* 0x040fe20000410000 */
[----:B------:R-:W5:Y:S01]  /*20b10*/  LDSM.16.MT88.4 R56, [R65+0xa800] ;  /* 0x00a800004138783b */ /* 0x000f620000004200 */
[C---:B------:R-:W-:Y:S01]  /*20b20*/  FMUL.FTZ R34, R41.reuse, R134 ;  /* 0x0000008629227220 */ /* 0x040fe20000410000 */
[----:B------:R-:W-:Y:S01]  /*20b30*/  FMUL.FTZ R35, R41, R135 ;  /* 0x0000008729237220 */ /* 0x000fe20000410000 */
[C---:B------:R-:W-:Y:S03]  /*20b40*/  FMUL.FTZ R32, R42.reuse, R132 ;  /* 0x000000842a207220 */ /* 0x040fe60000410000 */
[----:B------:R-:W-:Y:S01]  /*20b50*/  MUFU.EX2 R108, R108 ;  /* 0x0000006c006c7308 */ /* 0x000fe20000000800 */
[-C--:B------:R-:W-:Y:S01]  /*20b60*/  FFMA.FTZ R132, R61, R36.reuse, -R73 ;  /* 0x000000243d847223 */ /* 0x080fe20000010849 */
[C---:B------:R-:W-:Y:S01]  /*20b70*/  FMUL.FTZ R33, R42.reuse, R133 ;  /* 0x000000852a217220 */ /* 0x040fe20000410000 */
[-C--:B------:R-:W-:Y:S01]  /*20b80*/  FFMA.FTZ R148, R215, R36.reuse, -R71 ;  /* 0x00000024d7947223 */ /* 0x080fe20000010847 */
[-CC-:B------:R-:W-:Y:S01]  /*20b90*/  FFMA.FTZ R150, R213, R36.reuse, -R73.reuse ;  /* 0x00000024d5967223 */ /* 0x180fe20000010849 */
[-CC-:B------:R-:W-:Y:S01]  /*20ba0*/  FFMA.FTZ R158, R205, R36.reuse, -R73.reuse ;  /* 0x00000024cd9e7223 */ /* 0x180fe20000010849 */
[-CC-:B------:R-:W-:Y:S01]  /*20bb0*/  FFMA.FTZ R141, R189, R36.reuse, -R73.reuse ;  /* 0x00000024bd8d7223 */ /* 0x180fe20000010849 */
[--C-:B------:R-:W-:Y:S03]  /*20bc0*/  FFMA.FTZ R149, R181, R36, -R73.reuse ;  /* 0x00000024b5957223 */ /* 0x100fe60000010849 */
[----:B------:R-:W1:Y:S01]  /*20bd0*/  MUFU.EX2 R77, R77 ;  /* 0x0000004d004d7308 */ /* 0x000e620000000800 */
[----:B---3--:R-:W-:Y:S01]  /*20be0*/  F2FP.BF16.F32.PACK_AB R45, R79, R114 ;  /* 0x000000724f2d723e */ /* 0x008fe200000010ff */
[-C--:B------:R-:W-:Y:S01]  /*20bf0*/  FFMA.FTZ R143, R179, R36.reuse, -R73 ;  /* 0x00000024b38f7223 */ /* 0x080fe20000010849 */
[-C--:B------:R-:W-:Y:S01]  /*20c00*/  FFMA.FTZ R151, R177, R36.reuse, -R71 ;  /* 0x00000024b1977223 */ /* 0x080fe20000010847 */
[-C--:B------:R-:W-:Y:S01]  /*20c10*/  FFMA.FTZ R157, R173, R36.reuse, -R73 ;  /* 0x00000024ad9d7223 */ /* 0x080fe20000010849 */
[----:B------:R-:W-:Y:S01]  /*20c20*/  FFMA.FTZ R159, R169, R36, -R71 ;  /* 0x00000024a99f7223 */ /* 0x000fe20000010847 */
[----:B------:R-:W-:Y:S01]  /*20c30*/  FFMA.FTZ R114, R41, R250, R114 ;  /* 0x000000fa29727223 */ /* 0x000fe20000010072 */
[C---:B------:R-:W-:Y:S03]  /*20c40*/  FFMA.FTZ R81, R42.reuse, R249, R81 ;  /* 0x000000f92a517223 */ /* 0x040fe60000010051 */
[----:B------:R-:W-:Y:S01]  /*20c50*/  MUFU.EX2 R148, R148 ;  /* 0x0000009400947308 */ /* 0x000fe20000000800 */
[-C--:B------:R-:W-:Y:S01]  /*20c60*/  FFMA.FTZ R140, R167, R36.reuse, -R71 ;  /* 0x00000024a78c7223 */ /* 0x080fe20000010847 */
[-C--:B------:R-:W-:Y:S01]  /*20c70*/  FFMA.FTZ R99, R99, R36.reuse, -R73 ;  /* 0x0000002463637223 */ /* 0x080fe20000010849 */
[-C--:B------:R-:W-:Y:S01]  /*20c80*/  FFMA.FTZ R101, R101, R36.reuse, -R71 ;  /* 0x0000002465657223 */ /* 0x080fe20000010847 */
[-C--:B------:R-:W-:Y:S01]  /*20c90*/  FFMA.FTZ R103, R103, R36.reuse, -R73 ;  /* 0x0000002467677223 */ /* 0x080fe20000010849 */
[-C--:B------:R-:W-:Y:S01]  /*20ca0*/  FFMA.FTZ R105, R105, R36.reuse, -R71 ;  /* 0x0000002469697223 */ /* 0x080fe20000010847 */
[-C--:B------:R-:W-:Y:S01]  /*20cb0*/  FFMA.FTZ R107, R107, R36.reuse, -R73 ;  /* 0x000000246b6b7223 */ /* 0x080fe20000010849 */
[----:B------:R-:W-:Y:S03]  /*20cc0*/  FFMA.FTZ R156, R207, R36, -R71 ;  /* 0x00000024cf9c7223 */ /* 0x000fe60000010847 */
[----:B------:R-:W-:Y:S01]  /*20cd0*/  MUFU.EX2 R150, R150 ;  /* 0x0000009600967308 */ /* 0x000fe20000000800 */
[----:B-1----:R-:W-:Y:S01]  /*20ce0*/  F2FP.BF16.F32.PACK_AB R47, R77, R108 ;  /* 0x0000006c4d2f723e */ /* 0x002fe200000010ff */
[-C--:B------:R-:W-:Y:S01]  /*20cf0*/  FFMA.FTZ R115, R115, R36.reuse, -R73 ;  /* 0x0000002473737223 */ /* 0x080fe20000010849 */
[-C--:B------:R-:W-:Y:S01]  /*20d00*/  FFMA.FTZ R117, R117, R36.reuse, -R71 ;  /* 0x0000002475757223 */ /* 0x080fe20000010847 */
[-CC-:B------:R-:W-:Y:S01]  /*20d10*/  FFMA.FTZ R162, R201, R36.reuse, -R73.reuse ;  /* 0x00000024c9a27223 */ /* 0x180fe20000010849 */
[-CC-:B------:R-:W-:Y:S01]  /*20d20*/  FFMA.FTZ R226, R197, R36.reuse, -R73.reuse ;  /* 0x00000024c5e27223 */ /* 0x180fe20000010849 */
[-C--:B------:R-:W-:Y:S01]  /*20d30*/  FFMA.FTZ R133, R195, R36.reuse, -R73 ;  /* 0x00000024c3857223 */ /* 0x080fe20000010849 */
[--C-:B------:R-:W-:Y:S01]  /*20d40*/  FFMA.FTZ R127, R127, R36, -R71.reuse ;  /* 0x000000247f7f7223 */ /* 0x100fe20000010847 */
        /* <DEDUP_REMOVED lines=10> */
[-C--:B------:R-:W-:Y:S01]  /*20df0*/  FFMA.FTZ R163, R218, R36.reuse, -R71 ;  /* 0x00000024daa37223 */ /* 0x080fe20000010847 */
[----:B------:R-:W-:Y:S01]  /*20e00*/  FADD.FTZ R81, R75, R81 ;  /* 0x000000514b517221 */ /* 0x000fe20000010000 */
[-CC-:B------:R-:W-:Y:S04]  /*20e10*/  FFMA.FTZ R128, R128, R36.reuse, -R71.reuse ;  /* 0x0000002480807223 */ /* 0x180fe80000010847 */
[----:B------:R-:W-:Y:S01]  /*20e20*/  MUFU.EX2 R149, R149 ;  /* 0x0000009500957308 */ /* 0x000fe20000000800 */
[----:B------:R-:W-:Y:S01]  /*20e30*/  FFMA.FTZ R134, R95, R36, -R71 ;  /* 0x000000245f867223 */ /* 0x000fe20000010847 */
[C---:B------:R-:W-:Y:S03]  /*20e40*/  HMMA.16816.F32.BF16 R12, R44.reuse, R20, R12 ;  /* 0x000000142c0c723c */ /* 0x040fe6000004180c */
[C---:B------:R-:W-:Y:S01]  /*20e50*/  FMUL.FTZ R20, R42.reuse, R144 ;  /* 0x000000902a147220 */ /* 0x040fe20000410000 */
[----:B------:R-:W-:Y:S01]  /*20e60*/  FMUL.FTZ R21, R42, R145 ;  /* 0x000000912a157220 */ /* 0x000fe20000410000 */
[----:B------:R-:W-:Y:S03]  /*20e70*/  FADD.FTZ R106, R106, R81 ;  /* 0x000000516a6a7221 */ /* 0x000fe60000010000 */
[----:B------:R-:W-:Y:S01]  /*20e80*/  MUFU.EX2 R143, R143 ;  /* 0x0000008f008f7308 */ /* 0x000fe20000000800 */
[----:B------:R-:W-:Y:S01]  /*20e90*/  FFMA.FTZ R95, R221, R36, -R73 ;  /* 0x00000024dd5f7223 */ /* 0x000fe20000010849 */
[C---:B------:R-:W-:Y:S03]  /*20ea0*/  HMMA.16816.F32.BF16 R16, R44.reuse, R22, R16 ;  /* 0x000000162c10723c */ /* 0x040fe60000041810 */
[C---:B------:R-:W-:Y:S01]  /*20eb0*/  FMUL.FTZ R22, R41.reuse, R146 ;  /* 0x0000009229167220 */ /* 0x040fe20000410000 */
[----:B------:R-:W-:Y:S01]  /*20ec0*/  FMUL.FTZ R23, R41, R147 ;  /* 0x0000009329177220 */ /* 0x000fe20000410000 */
[----:B------:R-:W-:Y:S03]  /*20ed0*/  FADD.FTZ R106, R43, R106 ;  /* 0x0000006a2b6a7221 */ /* 0x000fe60000010000 */
[----:B------:R-:W-:Y:S01]  /*20ee0*/  MUFU.EX2 R151, R151 ;  /* 0x0000009700977308 */ /* 0x000fe20000000800 */
[-C--:B------:R-:W-:Y:S01]  /*20ef0*/  FFMA.FTZ R97, R97, R36.reuse, -R71 ;  /* 0x0000002461617223 */ /* 0x080fe20000010847 */
[-C--:B------:R-:W-:Y:S01]  /*20f00*/  FFMA.FTZ R142, R251, R36.reuse, -R73 ;  /* 0x00000024fb8e7223 */ /* 0x080fe20000010849 */
[-C--:B------:R-:W-:Y:S01]  /*20f10*/  FFMA.FTZ R144, R219, R36.reuse, -R71 ;  /* 0x00000024db907223 */ /* 0x080fe20000010847 */
[----:B------:R-:W-:Y:S01]  /*20f20*/  FFMA.FTZ R146, R217, R36, -R73 ;  /* 0x00000024d9927223 */ /* 0x000fe20000010849 */
[C---:B----4-:R-:W-:Y:S03]  /*20f30*/  HMMA.16816.F32.BF16 R20, R44.reuse, R28, R20 ;  /* 0x0000001c2c14723c */ /* 0x050fe60000041814 */
[C---:B------:R-:W-:Y:S01]  /*20f40*/  FMUL.FTZ R28, R42.reuse, R136 ;  /* 0x000000882a1c7220 */ /* 0x040fe20000410000 */
[----:B------:R-:W-:Y:S01]  /*20f50*/  FFMA.FTZ R136, R63, R36, -R71 ;  /* 0x000000243f887223 */ /* 0x000fe20000010847 */
[----:B------:R-:W-:Y:S01]  /*20f60*/  MUFU.EX2 R157, R157 ;  /* 0x0000009d009d7308 */ /* 0x000fe20000000800 */
[----:B------:R-:W-:Y:S01]  /*20f70*/  LDSM.16.MT88.4 R60, [R66+0x800] ;  /* 0x00080000423c783b */ /* 0x000fe20000004200 */
[----:B------:R-:W-:Y:S01]  /*20f80*/  FMUL.FTZ R29, R42, R137 ;  /* 0x000000892a1d7220 */ /* 0x000fe20000410000 */
[C---:B------:R-:W-:Y:S03]  /*20f90*/  HMMA.16816.F32.BF16 R24, R44.reuse, R30, R24 ;  /* 0x0000001e2c18723c */ /* 0x040fe60000041818 */
[C---:B------:R-:W-:Y:S01]  /*20fa0*/  FMUL.FTZ R30, R41.reuse, R138 ;  /* 0x0000008a291e7220 */ /* 0x040fe20000410000 */
[----:B------:R-:W-:Y:S03]  /*20fb0*/  FMUL.FTZ R31, R41, R139 ;  /* 0x0000008b291f7220 */ /* 0x000fe60000410000 */
[----:B------:R-:W-:Y:S01]  /*20fc0*/  MUFU.EX2 R83, R83 ;  /* 0x0000005300537308 */ /* 0x000fe20000000800 */
[-CC-:B------:R-:W-:Y:S01]  /*20fd0*/  FFMA.FTZ R139, R187, R36.reuse, -R73.reuse ;  /* 0x00000024bb8b7223 */ /* 0x180fe20000010849 */
[-C--:B------:R-:W-:Y:S01]  /*20fe0*/  FFMA.FTZ R138, R166, R36.reuse, -R73 ;  /* 0x00000024a68a7223 */ /* 0x080fe20000010849 */
        /* <DEDUP_REMOVED lines=8> */
[-C--:B------:R-:W-:Y:S01]  /*21070*/  FFMA.FTZ R119, R119, R36.reuse, -R73 ;  /* 0x0000002477777223 */ /* 0x080fe20000010849 */
[-CC-:B------:R-:W-:Y:S01]  /*21080*/  FFMA.FTZ R121, R121, R36.reuse, -R71.reuse ;  /* 0x0000002479797223 */ /* 0x180fe20000010847 */
[----:B------:R-:W-:Y:S01]  /*21090*/  HMMA.16816.F32.BF16 R32, R44, R50, R32 ;  /* 0x000000322c20723c */ /* 0x000fe20000041820 */
[----:B------:R-:W3:Y:S03]  /*210a0*/  LDSM.16.MT88.4 R48, [R64+0x800] ;  /* 0x000800004030783b */ /* 0x000ee60000004200 */
[----:B------:R-:W-:Y:S01]  /*210b0*/  MUFU.EX2 R128, R128 ;  /* 0x0000008000807308 */ /* 0x000fe20000000800 */
[-C--:B------:R-:W-:Y:S01]  /*210c0*/  FFMA.FTZ R166, R199, R36.reuse, -R71 ;  /* 0x00000024c7a67223 */ /* 0x080fe20000010847 */
[-C--:B------:R-:W-:Y:S01]  /*210d0*/  FFMA.FTZ R123, R123, R36.reuse, -R73 ;  /* 0x000000247b7b7223 */ /* 0x080fe20000010849 */
[-CC-:B------:R-:W-:Y:S01]  /*210e0*/  FFMA.FTZ R125, R125, R36.reuse, -R71.reuse ;  /* 0x000000247d7d7223 */ /* 0x180fe20000010847 */
[-C--:B------:R-:W-:Y:S01]  /*210f0*/  FFMA.FTZ R129, R129, R36.reuse, -R71 ;  /* 0x0000002481817223 */ /* 0x080fe20000010847 */
[-C--:B------:R-:W-:Y:S01]  /*21100*/  FFMA.FTZ R131, R131, R36.reuse, -R73 ;  /* 0x0000002483837223 */ /* 0x080fe20000010849 */
[-CC-:B------:R-:W-:Y:S01]  /*21110*/  FFMA.FTZ R135, R193, R36.reuse, -R71.reuse ;  /* 0x00000024c1877223 */ /* 0x180fe20000010847 */
[-CC-:B------:R-:W-:Y:S03]  /*21120*/  FFMA.FTZ R137, R191, R36.reuse, -R71.reuse ;  /* 0x00000024bf897223 */ /* 0x180fe60000010847 */
[----:B------:R-:W4:Y:S01]  /*21130*/  MUFU.EX2 R85, R85 ;  /* 0x0000005500557308 */ /* 0x000f220000000800 */
[----:B-1----:R-:W-:Y:S01]  /*21140*/  F2FP.BF16.F32.PACK_AB R44, R122, R83 ;  /* 0x000000537a2c723e */ /* 0x002fe200000010ff */
[-CC-:B------:R-:W-:Y:S01]  /*21150*/  FFMA.FTZ R145, R185, R36.reuse, -R71.reuse ;  /* 0x00000024b9917223 */ /* 0x180fe20000010847 */
[-C--:B------:R-:W-:Y:S01]  /*21160*/  FFMA.FTZ R147, R183, R36.reuse, -R71 ;  /* 0x00000024b7937223 */ /* 0x080fe20000010847 */
[-CC-:B------:R-:W-:Y:S01]  /*21170*/  FFMA.FTZ R252, R252, R36.reuse, -R73.reuse ;  /* 0x00000024fcfc7223 */ /* 0x180fe20000010849 */
[-C--:B------:R-:W-:Y:S01]  /*21180*/  FFMA.FTZ R161, R222, R36.reuse, -R73 ;  /* 0x00000024dea17223 */ /* 0x080fe20000010849 */
        /* <DEDUP_REMOVED lines=10> */
[----:B------:R-:W1:Y:S01]  /*21230*/  MUFU.EX2 R87, R87 ;  /* 0x0000005700577308 */ /* 0x000e620000000800 */
[----:B----4-:R-:W-:Y:S01]  /*21240*/  F2FP.BF16.F32.PACK_AB R45, R85, R128 ;  /* 0x00000080552d723e */ /* 0x010fe200000010ff */
        /* <DEDUP_REMOVED lines=13> */
[--C-:B------:R-:W-:Y:S03]  /*21320*/  FFMA.FTZ R176, R176, R36, -R73.reuse ;  /* 0x00000024b0b07223 */ /* 0x100fe60000010849 */
[----:B------:R-:W4:Y:S01]  /*21330*/  MUFU.EX2 R136, R136 ;  /* 0x0000008800887308 */ /* 0x000f220000000800 */
[----:B-1----:R-:W-:Y:S01]  /*21340*/  F2FP.BF16.F32.PACK_AB R46, R87, R130 ;  /* 0x00000082572e723e */ /* 0x002fe200000010ff */
        /* <DEDUP_REMOVED lines=12> */
[----:B------:R-:W-:Y:S01]  /*21410*/  FADD.FTZ R83, R83, R106 ;  /* 0x0000006a53537221 */ /* 0x000fe20000010000 */
[-C--:B------:R-:W-:Y:S03]  /*21420*/  FFMA.FTZ R75, R96, R36.reuse, -R73 ;  /* 0x00000024604b7223 */ /* 0x080fe60000010849 */
[----:B------:R-:W-:Y:S01]  /*21430*/  MUFU.EX2 R140, R140 ;  /* 0x0000008c008c7308 */ /* 0x000fe20000000800 */
[----:B----4-:R-:W-:Y:S01]  /*21440*/  F2FP.BF16.F32.PACK_AB R47, R136, R89 ;  /* 0x00000059882f723e */ /* 0x010fe200000010ff */
[----:B------:R-:W-:Y:S01]  /*21450*/  FADD.FTZ R83, R122, R83 ;  /* 0x000000537a537221 */ /* 0x000fe20000010000 */
[-C--:B------:R-:W-:Y:S01]  /*21460*/  FFMA.FTZ R94, R94, R36.reuse, -R73 ;  /* 0x000000245e5e7223 */ /* 0x080fe20000010849 */
[-C--:B------:R-:W-:Y:S01]  /*21470*/  FFMA.FTZ R90, R90, R36.reuse, -R71 ;  /* 0x000000245a5a7223 */ /* 0x080fe20000010847 */
[-C--:B------:R-:W-:Y:S01]  /*21480*/  FFMA.FTZ R86, R86, R36.reuse, -R73 ;  /* 0x0000002456567223 */ /* 0x080fe20000010849 */
[----:B------:R-:W-:Y:S01]  /*21490*/  FADD.FTZ R130, R130, R83 ;  /* 0x0000005382827221 */ /* 0x000fe20000010000 */
[-C--:B------:R-:W-:Y:S01]  /*214a0*/  FFMA.FTZ R83, R78, R36.reuse, -R73 ;  /* 0x000000244e537223 */ /* 0x080fe20000010849 */
[C---:B--2---:R-:W-:Y:S02]  /*214b0*/  HMMA.16816.F32.BF16 R4, R44.reuse, R52, R4 ;  /* 0x000000342c04723c */ /* 0x044fe40000041804 */
[----:B------:R-:W-:Y:S01]  /*214c0*/  MUFU.EX2 R99, R99 ;  /* 0x0000006300637308 */ /* 0x000fe20000000800 */
[-CC-:B------:R-:W-:Y:S01]  /*214d0*/  FFMA.FTZ R81, R84, R36.reuse, -R71.reuse ;  /* 0x0000002454517223 */ /* 0x180fe20000010847 */
[-C--:B------:R-:W-:Y:S01]  /*214e0*/  FFMA.FTZ R82, R82, R36.reuse, -R71 ;  /* 0x0000002452527223 */ /* 0x080fe20000010847 */
[-C--:B------:R-:W-:Y:S01]  /*214f0*/  FFMA.FTZ R80, R80, R36.reuse, -R73 ;  /* 0x0000002450507223 */ /* 0x080fe20000010849 */
[-C--:B------:R-:W-:Y:S01]  /*21500*/  FFMA.FTZ R76, R76, R36.reuse, -R71 ;  /* 0x000000244c4c7223 */ /* 0x080fe20000010847 */
[-C--:B------:R-:W-:Y:S01]  /*21510*/  FFMA.FTZ R72, R72, R36.reuse, -R73 ;  /* 0x0000002448487223 */ /* 0x080fe20000010849 */
[C---:B------:R-:W-:Y:S01]  /*21520*/  HMMA.16816.F32.BF16 R8, R44.reuse, R54, R8 ;  /* 0x000000362c08723c */ /* 0x040fe20000041808 */
[----:B------:R-:W1:Y:S03]  /*21530*/  LDSM.16.MT88.4 R52, [R67+0xb000] ;  /* 0x00b000004334783b */ /* 0x000e660000004200 */
[----:B------:R-:W-:Y:S01]  /*21540*/  MUFU.EX2 R101, R101 ;  /* 0x0000006500657308 */ /* 0x000fe20000000800 */
[-CC-:B------:R-:W-:Y:S01]  /*21550*/  FFMA.FTZ R39, R39, R36.reuse, -R71.reuse ;  /* 0x0000002427277223 */ /* 0x180fe20000010847 */
[-C--:B------:R-:W-:Y:S01]  /*21560*/  FFMA.FTZ R38, R38, R36.reuse, -R71 ;  /* 0x0000002426267223 */ /* 0x080fe20000010847 */
[----:B------:R-:W-:Y:S01]  /*21570*/  FADD.FTZ R79, R79, R114 ;  /* 0x000000724f4f7221 */ /* 0x000fe20000010000 */
[----:B------:R-:W-:Y:S01]  /*21580*/  FADD.FTZ R87, R87, R130 ;  /* 0x0000008257577221 */ /* 0x000fe20000010000 */
[----:B------:R-:W-:Y:S01]  /*21590*/  ISETP.GT.AND P0, PT, R246, R227, PT ;  /* 0x000000e3f600720c */ /* 0x000fe20003f04270 */
[C---:B-----5:R-:W-:Y:S04]  /*215a0*/  HMMA.16816.F32.BF16 R12, R44.reuse, R56, R12 ;  /* 0x000000382c0c723c */ /* 0x060fe8000004180c */
[----:B------:R-:W-:Y:S01]  /*215b0*/  MUFU.EX2 R103, R103 ;  /* 0x0000006700677308 */ /* 0x000fe20000000800 */
[----:B------:R-:W-:Y:S01]  /*215c0*/  FADD.FTZ R108, R108, R79 ;  /* 0x0000004f6c6c7221 */ /* 0x000fe20000010000 */
[-C--:B------:R-:W-:Y:S03]  /*215d0*/  FFMA.FTZ R79, R88, R36.reuse, -R73 ;  /* 0x00000024584f7223 */ /* 0x080fe60000010849 */
[----:B------:R-:W-:Y:S01]  /*215e0*/  FADD.FTZ R77, R77, R108 ;  /* 0x0000006c4d4d7221 */ /* 0x000fe20000010000 */
[C---:B------:R-:W-:Y:S01]  /*215f0*/  HMMA.16816.F32.BF16 R16, R44.reuse, R58, R16 ;  /* 0x0000003a2c10723c */ /* 0x040fe20000041810 */
[----:B------:R-:W2:Y:S03]  /*21600*/  LDSM.16.MT88.4 R56, [R65+0xb000] ;  /* 0x00b000004138783b */ /* 0x000ea60000004200 */
[----:B------:R-:W-:Y:S01]  /*21610*/  MUFU.EX2 R105, R105 ;  /* 0x0000006900697308 */ /* 0x000fe20000000800 */
[----:B------:R-:W-:Y:S01]  /*21620*/  FADD.FTZ R128, R128, R77 ;  /* 0x0000004d80807221 */ /* 0x000fe20000010000 */
[-CC-:B------:R-:W-:Y:S03]  /*21630*/  FFMA.FTZ R77, R92, R36.reuse, -R71.reuse ;  /* 0x000000245c4d7223 */ /* 0x180fe60000010847 */
[----:B------:R-:W-:Y:S01]  /*21640*/  FADD.FTZ R128, R85, R128 ;  /* 0x0000008055807221 */ /* 0x000fe20000010000 */
[C---:B---3--:R-:W-:Y:S04]  /*21650*/  HMMA.16816.F32.BF16 R20, R44.reuse, R48, R20 ;  /* 0x000000302c14723c */ /* 0x048fe80000041814 */
[----:B------:R-:W-:Y:S01]  /*21660*/  MUFU.EX2 R107, R107 ;  /* 0x0000006b006b7308 */ /* 0x000fe20000000800 */
[----:B------:R-:W-:Y:S01]  /*21670*/  FFMA.FTZ R85, R74, R36, -R71 ;  /* 0x000000244a557223 */ /* 0x000fe20000010847 */
[----:B------:R-:W-:Y:S02]  /*21680*/  FADD.FTZ R89, R89, R128 ;  /* 0x0000008059597221 */ /* 0x000fe40000010000 */
[C---:B------:R-:W-:Y:S01]  /*21690*/  HMMA.16816.F32.BF16 R24, R44.reuse, R50, R24 ;  /* 0x000000322c18723c */ /* 0x040fe20000041818 */
[----:B------:R-:W3:Y:S05]  /*216a0*/  LDSM.16.MT88.4 R48, [R64+0x1000] ;  /* 0x001000004030783b */ /* 0x000eea0000004200 */
[----:B------:R-:W-:Y:S01]  /*216b0*/  MUFU.EX2 R132, R132 ;  /* 0x0000008400847308 */ /* 0x000fe20000000800 */
[----:B------:R-:W-:Y:S01]  /*216c0*/  FADD.FTZ R136, R136, R89 ;  /* 0x0000005988887221 */ /* 0x000fe20000010000 */
[C---:B------:R-:W-:Y:S08]  /*216d0*/  HMMA.16816.F32.BF16 R28, R44.reuse, R60, R28 ;  /* 0x0000003c2c1c723c */ /* 0x040ff0000004181c */
        /* <DEDUP_REMOVED lines=43> */
[----:B------:R-:W-:Y:S02]  /*21990*/  F2FP.BF16.F32.PACK_AB R47, R148, R105 ;  /* 0x00000069942f723e */ /* 0x000fe400000010ff */
[C---:B----4-:R-:W-:Y:S01]  /*219a0*/  F2FP.BF16.F32.PACK_AB R44, R99.reuse, R142 ;  /* 0x0000008e632c723e */ /* 0x050fe200000010ff */
[----:B------:R-:W-:Y:S04]  /*219b0*/  FADD.FTZ R142, R142, R95 ;  /* 0x0000005f8e8e7221 */ /* 0x000fe80000010000 */
[----:B------:R-:W-:Y:S01]  /*219c0*/  FADD.FTZ R142, R99, R142 ;  /* 0x0000008e638e7221 */ /* 0x000fe20000010000 */
[C---:B-----5:R-:W-:Y:S01]  /*219d0*/  F2FP.BF16.F32.PACK_AB R45, R144.reuse, R101 ;  /* 0x00000065902d723e */ /* 0x060fe200000010ff */
[----:B------:R-:W-:Y:S01]  /*219e0*/  FADD.FTZ R101, R101, R140 ;  /* 0x0000008c65657221 */ /* 0x000fe20000010000 */
[----:B------:R-:W-:Y:S01]  /*219f0*/  MUFU.EX2 R153, R153 ;  /* 0x0000009900997308 */ /* 0x000fe20000000800 */
[----:B------:R-:W-:Y:S02]  /*21a00*/  FADD.FTZ R41, R103, R142 ;  /* 0x0000008e67297221 */ /* 0x000fe40000010000 */
[----:B------:R-:W-:Y:S01]  /*21a10*/  FADD.FTZ R144, R144, R101 ;  /* 0x0000006590907221 */ /* 0x000fe20000010000 */
[C---:B-1----:R-:W-:Y:S03]  /*21a20*/  F2FP.BF16.F32.PACK_AB R46, R146.reuse, R103 ;  /* 0x00000067922e723e */ /* 0x042fe600000010ff */
[----:B------:R-:W-:Y:S03]  /*21a30*/  FADD.FTZ R105, R105, R144 ;  /* 0x0000009069697221 */ /* 0x000fe60000010000 */
[----:B------:R-:W-:Y:S01]  /*21a40*/  MUFU.EX2 R155, R155 ;  /* 0x0000009b009b7308 */ /* 0x000fe20000000800 */
[----:B------:R-:W-:Y:S01]  /*21a50*/  FADD.FTZ R41, R146, R41 ;  /* 0x0000002992297221 */ /* 0x000fe20000010000 */
[----:B------:R-:W-:Y:S01]  /*21a60*/  FADD.FTZ R105, R148, R105 ;  /* 0x0000006994697221 */ /* 0x000fe20000010000 */
[C---:B------:R-:W-:Y:S03]  /*21a70*/  HMMA.16816.F32.BF16 R4, R44.reuse, R52, R4 ;  /* 0x000000342c04723c */ /* 0x040fe60000041804 */
[----:B------:R-:W-:Y:S04]  /*21a80*/  FADD.FTZ R42, R150, R41 ;  /* 0x00000029962a7221 */ /* 0x000fe80000010000 */
[----:B------:R-:W-:Y:S01]  /*21a90*/  MUFU.EX2 R127, R127 ;  /* 0x0000007f007f7308 */ /* 0x000fe20000000800 */
[----:B------:R-:W-:Y:S01]  /*21aa0*/  FADD.FTZ R42, R107, R42 ;  /* 0x0000002a6b2a7221 */ /* 0x000fe20000010000 */
        /* <DEDUP_REMOVED lines=9> */
[----:B------:R-:W3:Y:S01]  /*21b40*/  MUFU.EX2 R111, R111 ;  /* 0x0000006f006f7308 */ /* 0x000ee20000000800 */
[C---:B------:R-:W-:Y:S01]  /*21b50*/  HMMA.16816.F32.BF16 R24, R44.reuse, R50, R24 ;  /* 0x000000322c18723c */ /* 0x040fe20000041818 */
[----:B------:R-:W4:Y:S08]  /*21b60*/  LDSM.16.MT88.4 R48, [R64+0x2000] ;  /* 0x002000004030783b */ /* 0x000f300000004200 */
[----:B------:R-:W5:Y:S01]  /*21b70*/  MUFU.EX2 R154, R154 ;  /* 0x0000009a009a7308 */ /* 0x000f620000000800 */
[C---:B------:R-:W-:Y:S09]  /*21b80*/  HMMA.16816.F32.BF16 R28, R44.reuse, R60, R28 ;  /* 0x0000003c2c1c723c */ /* 0x040ff2000004181c */
[----:B------:R-:W1:Y:S01]  /*21b90*/  MUFU.EX2 R113, R113 ;  /* 0x0000007100717308 */ /* 0x000e620000000800 */
[----:B---3--:R-:W-:Y:S01]  /*21ba0*/  FADD.FTZ R41, R111, R42 ;  /* 0x0000002a6f297221 */ /* 0x008fe20000010000 */
[----:B------:R-:W-:Y:S01]  /*21bb0*/  HMMA.16816.F32.BF16 R32, R44, R62, R32 ;  /* 0x0000003e2c20723c */ /* 0x000fe20000041820 */
[----:B------:R-:W3:Y:S02]  /*21bc0*/  LDSM.16.MT88.4 R60, [R66+0x2000] ;  /* 0x00200000423c783b */ /* 0x000ee40000004200 */
[----:B------:R-:W-:Y:S05]  /*21bd0*/  F2FP.BF16.F32.PACK_AB R44, R107, R150 ;  /* 0x000000966b2c723e */ /* 0x000fea00000010ff */
[----:B------:R-:W-:Y:S01]  /*21be0*/  MUFU.EX2 R160, R160 ;  /* 0x000000a000a07308 */ /* 0x000fe20000000800 */
[C---:B------:R-:W-:Y:S01]  /*21bf0*/  F2FP.BF16.F32.PACK_AB R45, R109.reuse, R152 ;  /* 0x000000986d2d723e */ /* 0x040fe200000010ff */
[C---:B-----5:R-:W-:Y:S01]  /*21c00*/  FADD.FTZ R41, R154.reuse, R41 ;  /* 0x000000299a297221 */ /* 0x060fe20000010000 */
[----:B------:R-:W-:Y:S01]  /*21c10*/  F2FP.BF16.F32.PACK_AB R46, R154, R111 ;  /* 0x0000006f9a2e723e */ /* 0x000fe200000010ff */
[----:B------:R-:W-:Y:S02]  /*21c20*/  FADD.FTZ R152, R152, R105 ;  /* 0x0000006998987221 */ /* 0x000fe40000010000 */
[----:B------:R-:W-:Y:S04]  /*21c30*/  FADD.FTZ R42, R158, R41 ;  /* 0x000000299e2a7221 */ /* 0x000fe80000010000 */
[----:B------:R-:W5:Y:S01]  /*21c40*/  MUFU.EX2 R119, R119 ;  /* 0x0000007700777308 */ /* 0x000f620000000800 */
[C---:B-1----:R-:W-:Y:S01]  /*21c50*/  F2FP.BF16.F32.PACK_AB R47, R156.reuse, R113 ;  /* 0x000000719c2f723e */ /* 0x042fe200000010ff */
[----:B------:R-:W-:Y:S01]  /*21c60*/  FADD.FTZ R152, R109, R152 ;  /* 0x000000986d987221 */ /* 0x000fe20000010000 */
[----:B------:R-:W-:Y:S03]  /*21c70*/  FADD.FTZ R42, R115, R42 ;  /* 0x0000002a732a7221 */ /* 0x000fe60000010000 */
[----:B------:R-:W-:Y:S02]  /*21c80*/  FADD.FTZ R113, R113, R152 ;  /* 0x0000009871717221 */ /* 0x000fe40000010000 */
[C---:B------:R-:W-:Y:S02]  /*21c90*/  HMMA.16816.F32.BF16 R4, R44.reuse, R52, R4 ;  /* 0x000000342c04723c */ /* 0x040fe40000041804 */
[----:B------:R-:W-:Y:S01]  /*21ca0*/  MUFU.EX2 R121, R121 ;  /* 0x0000007900797308 */ /* 0x000fe20000000800 */
[----:B------:R-:W-:Y:S05]  /*21cb0*/  FADD.FTZ R156, R156, R113 ;  /* 0x000000719c9c7221 */ /* 0x000fea0000010000 */
[C---:B------:R-:W-:Y:S01]  /*21cc0*/  HMMA.16816.F32.BF16 R8, R44.reuse, R54, R8 ;  /* 0x000000362c08723c */ /* 0x040fe20000041808 */
[----:B------:R-:W1:Y:S03]  /*21cd0*/  LDSM.16.MT88.4 R52, [R67+0xc800] ;  /* 0x00c800004334783b */ /* 0x000e660000004200 */
[----:B------:R-:W-:Y:S01]  /*21ce0*/  MUFU.EX2 R166, R166 ;  /* 0x000000a600a67308 */ /* 0x000fe20000000800 */
[----:B-----5:R-:W-:Y:S04]  /*21cf0*/  FADD.FTZ R41, R119, R42 ;  /* 0x0000002a77297221 */ /* 0x020fe80000010000 */
[----:B------:R-:W-:Y:S01]  /*21d00*/  FADD.FTZ R41, R162, R41 ;  /* 0x00000029a2297221 */ /* 0x000fe20000010000 */
[C---:B--2---:R-:W-:Y:S04]  /*21d10*/  HMMA.16816.F32.BF16 R12, R44.reuse, R56, R12 ;  /* 0x000000382c0c723c */ /* 0x044fe8000004180c */
[----:B------:R-:W2:Y:S01]  /*21d20*/  MUFU.EX2 R123, R123 ;  /* 0x0000007b007b7308 */ /* 0x000ea20000000800 */
[----:B------:R-:W-:Y:S03]  /*21d30*/  FADD.FTZ R78, R226, R41 ;  /* 0x00000029e24e7221 */ /* 0x000fe60000010000 */
[C---:B------:R-:W-:Y:S01]  /*21d40*/  HMMA.16816.F32.BF16 R16, R44.reuse, R58, R16 ;  /* 0x0000003a2c10723c */ /* 0x040fe20000041810 */
[----:B------:R-:W5:Y:S05]  /*21d50*/  LDSM.16.MT88.4 R56, [R65+0xc800] ;  /* 0x00c800004138783b */ /* 0x000f6a0000004200 */
[----:B------:R-:W1:Y:S02]  /*21d60*/  MUFU.EX2 R125, R125 ;  /* 0x0000007d007d7308 */ /* 0x000e640000000800 */
[C---:B----4-:R-:W-:Y:S08]  /*21d70*/  HMMA.16816.F32.BF16 R20, R44.reuse, R48, R20 ;  /* 0x000000302c14723c */ /* 0x050ff00000041814 */
[----:B------:R-:W4:Y:S01]  /*21d80*/  MUFU.EX2 R129, R129 ;  /* 0x0000008100817308 */ /* 0x000f220000000800 */
[----:B--2---:R-:W-:Y:S01]  /*21d90*/  FADD.FTZ R78, R123, R78 ;  /* 0x0000004e7b4e7221 */ /* 0x004fe20000010000 */
[C---:B------:R-:W-:Y:S01]  /*21da0*/  HMMA.16816.F32.BF16 R24, R44.reuse, R50, R24 ;  /* 0x000000322c18723c */ /* 0x040fe20000041818 */
[----:B------:R-:W2:Y:S07]  /*21db0*/  LDSM.16.MT88.4 R48, [R64+0x2800] ;  /* 0x002800004030783b */ /* 0x000eae0000004200 */
[----:B------:R-:W-:Y:S01]  /*21dc0*/  MUFU.EX2 R131, R131 ;  /* 0x0000008300837308 */ /* 0x000fe20000000800 */
[C---:B---3--:R-:W-:Y:S09]  /*21dd0*/  HMMA.16816.F32.BF16 R28, R44.reuse, R60, R28 ;  /* 0x0000003c2c1c723c */ /* 0x048ff2000004181c */
[----:B------:R-:W3:Y:S01]  /*21de0*/  MUFU.EX2 R135, R135 ;  /* 0x0000008700877308 */ /* 0x000ee20000000800 */
[----:B------:R-:W-:Y:S01]  /*21df0*/  HMMA.16816.F32.BF16 R32, R44, R62, R32 ;  /* 0x0000003e2c20723c */ /* 0x000fe20000041820 */
[----:B------:R-:W2:Y:S08]  /*21e00*/  LDSM.16.MT88.4 R60, [R66+0x2800] ;  /* 0x00280000423c783b */ /* 0x000eb00000004200 */
[----:B------:R-:W2:Y:S01]  /*21e10*/  MUFU.EX2 R137, R137 ;  /* 0x0000008900897308 */ /* 0x000ea20000000800 */
[----:B------:R-:W-:Y:S02]  /*21e20*/  F2FP.BF16.F32.PACK_AB R44, R115, R158 ;  /* 0x0000009e732c723e */ /* 0x000fe400000010ff */
[----:B------:R-:W-:Y:S01]  /*21e30*/  F2FP.BF16.F32.PACK_AB R45, R160, R117 ;  /* 0x00000075a02d723e */ /* 0x000fe200000010ff */
[----:B------:R-:W-:Y:S01]  /*21e40*/  FADD.FTZ R117, R117, R156 ;  /* 0x0000009c75757221 */ /* 0x000fe20000010000 */
[----:B------:R-:W-:Y:S02]  /*21e50*/  F2FP.BF16.F32.PACK_AB R46, R162, R119 ;  /* 0x00000077a22e723e */ /* 0x000fe400000010ff */
[----:B------:R-:W-:Y:S01]  /*21e60*/  F2FP.BF16.F32.PACK_AB R47, R166, R121 ;  /* 0x00000079a62f723e */ /* 0x000fe200000010ff */
[----:B------:R-:W-:Y:S02]  /*21e70*/  FADD.FTZ R160, R160, R117 ;  /* 0x00000075a0a07221 */ /* 0x000fe40000010000 */
[----:B------:R-:W2:Y:S02]  /*21e80*/  MUFU.EX2 R145, R145 ;  /* 0x0000009100917308 */ /* 0x000ea40000000800 */
[----:B------:R-:W-:Y:S02]  /*21e90*/  FADD.FTZ R121, R121, R160 ;  /* 0x000000a079797221 */ /* 0x000fe40000010000 */
[C---:B-1----:R-:W-:Y:S06]  /*21ea0*/  HMMA.16816.F32.BF16 R4, R44.reuse, R52, R4 ;  /* 0x000000342c04723c */ /* 0x042fec0000041804 */
[----:B------:R-:W1:Y:S01]  /*21eb0*/  MUFU.EX2 R147, R147 ;  /* 0x0000009300937308 */ /* 0x000e620000000800 */
[----:B------:R-:W-:Y:S01]  /*21ec0*/  FADD.FTZ R166, R166, R121 ;  /* 0x00000079a6a67221 */ /* 0x000fe20000010000 */
[C---:B------:R-:W-:Y:S01]  /*21ed0*/  HMMA.16816.F32.BF16 R8, R44.reuse, R54, R8 ;  /* 0x000000362c08723c */ /* 0x040fe20000041808 */
[----:B------:R-:W1:Y:S07]  /*21ee0*/  LDSM.16.MT88.4 R52, [R67+0xd000] ;  /* 0x00d000004334783b */ /* 0x000e6e0000004200 */
[----:B------:R-:W-:Y:S01]  /*21ef0*/  MUFU.EX2 R252, R252 ;  /* 0x000000fc00fc7308 */ /* 0x000fe20000000800 */
[----:B------:R-:W-:Y:S01]  /*21f00*/  FADD.FTZ R42, R125, R166 ;  /* 0x000000a67d2a7221 */ /* 0x000fe20000010000 */
[----:B------:R-:W-:Y:S01]  /*21f10*/  MOV R166, R3 ;  /* 0x0000000300a67202 */ /* 0x000fe20000000f00 */
[C---:B-----5:R-:W-:Y:S07]  /*21f20*/  HMMA.16816.F32.BF16 R12, R44.reuse, R56, R12 ;  /* 0x000000382c0c723c */ /* 0x060fee000004180c */
[----:B------:R-:W5:Y:S01]  /*21f30*/  MUFU.EX2 R161, R161 ;  /* 0x000000a100a17308 */ /* 0x000f620000000800 */
[----:B----4-:R-:W-:Y:S01]  /*21f40*/  FADD.FTZ R42, R129, R42 ;  /* 0x0000002a812a7221 */ /* 0x010fe20000010000 */
[C---:B------:R-:W-:Y:S01]  /*21f50*/  HMMA.16816.F32.BF16 R16, R44.reuse, R58, R16 ;  /* 0x0000003a2c10723c */ /* 0x040fe20000041810 */
[----:B------:R-:W4:Y:S07]  /*21f60*/  LDSM.16.MT88.4 R56, [R65+0xd000] ;  /* 0x00d000004138783b */ /* 0x000f2e0000004200 */
[----:B------:R-:W5:Y:S01]  /*21f70*/  MUFU.EX2 R220, R220 ;  /* 0x000000dc00dc7308 */ /* 0x000f620000000800 */
[----:B---3--:R-:W-:Y:S01]  /*21f80*/  FADD.FTZ R42, R135, R42 ;  /* 0x0000002a872a7221 */ /* 0x008fe20000010000 */
[C---:B--2---:R-:W-:Y:S03]  /*21f90*/  HMMA.16816.F32.BF16 R20, R44.reuse, R48, R20 ;  /* 0x000000302c14723c */ /* 0x044fe60000041814 */
[----:B------:R-:W-:Y:S05]  /*21fa0*/  FADD.FTZ R42, R137, R42 ;  /* 0x0000002a892a7221 */ /* 0x000fea0000010000 */
[----:B------:R-:W-:Y:S01]  /*21fb0*/  MUFU.EX2 R216, R216 ;  /* 0x000000d800d87308 */ /* 0x000fe20000000800 */
[----:B------:R-:W-:Y:S01]  /*21fc0*/  FADD.FTZ R74, R145, R42 ;  /* 0x0000002a914a7221 */ /* 0x000fe20000010000 */
[C---:B------:R-:W-:Y:S01]  /*21fd0*/  HMMA.16816.F32.BF16 R24, R44.reuse, R50, R24 ;  /* 0x000000322c18723c */ /* 0x040fe20000041818 */
[----:B------:R-:W2:Y:S02]  /*21fe0*/  LDSM.16.MT88.4 R48, [R64+0x3000] ;  /* 0x003000004030783b */ /* 0x000ea40000004200 */
[----:B-1----:R-:W-:Y:S05]  /*21ff0*/  FADD.FTZ R74, R147, R74 ;  /* 0x0000004a934a7221 */ /* 0x002fea0000010000 */
[----:B------:R-:W1:Y:S01]  /*22000*/  MUFU.EX2 R167, R167 ;  /* 0x000000a700a77308 */ /* 0x000e620000000800 */
[----:B------:R-:W-:Y:S01]  /*22010*/  FADD.FTZ R74, R151, R74 ;  /* 0x0000004a974a7221 */ /* 0x000fe20000010000 */
[C---:B------:R-:W-:Y:S03]  /*22020*/  HMMA.16816.F32.BF16 R28, R44.reuse, R60, R28 ;  /* 0x0000003c2c1c723c */ /* 0x040fe6000004181c */
[----:B------:R-:W-:Y:S05]  /*22030*/  FADD.FTZ R74, R153, R74 ;  /* 0x0000004a994a7221 */ /* 0x000fea0000010000 */
[----:B------:R-:W-:Y:S01]  /*22040*/  MUFU.EX2 R169, R169 ;  /* 0x000000a900a97308 */ /* 0x000fe20000000800 */
[----:B------:R-:W-:Y:S01]  /*22050*/  FADD.FTZ R74, R159, R74 ;  /* 0x0000004a9f4a7221 */ /* 0x000fe20000010000 */
[----:B------:R-:W-:Y:S01]  /*22060*/  HMMA.16816.F32.BF16 R32, R44, R62, R32 ;  /* 0x0000003e2c20723c */ /* 0x000fe20000041820 */
[----:B------:R-:W3:Y:S02]  /*22070*/  LDSM.16.MT88.4 R60, [R66+0x3000] ;  /* 0x00300000423c783b */ /* 0x000ee40000004200 */
[----:B------:R-:W-:Y:S05]  /*22080*/  F2FP.BF16.F32.PACK_AB R44, R123, R226 ;  /* 0x000000e27b2c723e */ /* 0x000fea00000010ff */
[----:B------:R-:W1:Y:S01]  /*22090*/  MUFU.EX2 R210, R210 ;  /* 0x000000d200d27308 */ /* 0x000e620000000800 */
[----:B------:R-:W-:Y:S02]  /*220a0*/  F2FP.BF16.F32.PACK_AB R45, R129, R125 ;  /* 0x0000007d812d723e */ /* 0x000fe400000010ff */
[----:B------:R-:W-:Y:S02]  /*220b0*/  F2FP.BF16.F32.PACK_AB R46, R133, R131 ;  /* 0x00000083852e723e */ /* 0x000fe400000010ff */
[----:B------:R-:W-:Y:S05]  /*220c0*/  F2FP.BF16.F32.PACK_AB R47, R137, R135 ;  /* 0x00000087892f723e */ /* 0x000fea00000010ff */
[----:B------:R-:W-:Y:S02]  /*220d0*/  MUFU.EX2 R171, R171 ;  /* 0x000000ab00ab7308 */ /* 0x000fe40000000800 */
[C---:B------:R-:W-:Y:S08]  /*220e0*/  HMMA.16816.F32.BF16 R4, R44.reuse, R52, R4 ;  /* 0x000000342c04723c */ /* 0x040ff00000041804 */
[----:B------:R-:W1:Y:S01]  /*220f0*/  MUFU.EX2 R206, R206 ;  /* 0x000000ce00ce7308 */ /* 0x000e620000000800 */
[C---:B------:R-:W-:Y:S01]  /*22100*/  HMMA.16816.F32.BF16 R8, R44.reuse, R54, R8 ;  /* 0x000000362c08723c */ /* 0x040fe20000041808 */
[----:B------:R-:W5:Y:S08]  /*22110*/  LDSM.16.MT88.4 R52, [R67+0xd800] ;  /* 0x00d800004334783b */ /* 0x000f700000004200 */
[----:B------:R-:W-:Y:S01]  /*22120*/  MUFU.EX2 R173, R173 ;  /* 0x000000ad00ad7308 */ /* 0x000fe20000000800 */
[C---:B----4-:R-:W-:Y:S09]  /*22130*/  HMMA.16816.F32.BF16 R12, R44.reuse, R56, R12 ;  /* 0x000000382c0c723c */ /* 0x050ff2000004180c */
[----:B------:R-:W4:Y:S01]  /*22140*/  MUFU.EX2 R202, R202 ;  /* 0x000000ca00ca7308 */ /* 0x000f220000000800 */
[C---:B------:R-:W-:Y:S01]  /*22150*/  HMMA.16816.F32.BF16 R16, R44.reuse, R58, R16 ;  /* 0x0000003a2c10723c */ /* 0x040fe20000041810 */
[----:B------:R-:W1:Y:S08]  /*22160*/  LDSM.16.MT88.4 R56, [R65+0xd800] ;  /* 0x00d800004138783b */ /* 0x000e700000004200 */
[----:B------:R-:W-:Y:S01]  /*22170*/  MUFU.EX2 R200, R200 ;  /* 0x000000c800c87308 */ /* 0x000fe20000000800 */
[C---:B--2---:R-:W-:Y:S09]  /*22180*/  HMMA.16816.F32.BF16 R20, R44.reuse, R48, R20 ;  /* 0x000000302c14723c */ /* 0x044ff20000041814 */
[----:B------:R-:W2:Y:S01]  /*22190*/  MUFU.EX2 R175, R175 ;  /* 0x000000af00af7308 */ /* 0x000ea20000000800 */
[C---:B------:R-:W-:Y:S01]  /*221a0*/  HMMA.16816.F32.BF16 R24, R44.reuse, R50, R24 ;  /* 0x000000322c18723c */ /* 0x040fe20000041818 */
[----:B------:R-:W4:Y:S08]  /*221b0*/  LDSM.16.MT88.4 R48, [R64+0x3800] ;  /* 0x003800004030783b */ /* 0x000f300000004200 */
[----:B------:R-:W-:Y:S01]  /*221c0*/  MUFU.EX2 R177, R177 ;  /* 0x000000b100b17308 */ /* 0x000fe20000000800 */
[C---:B---3--:R-:W-:Y:S09]  /*221d0*/  HMMA.16816.F32.BF16 R28, R44.reuse, R60, R28 ;  /* 0x0000003c2c1c723c */ /* 0x048ff2000004181c */
[----:B------:R-:W3:Y:S01]  /*221e0*/  MUFU.EX2 R194, R194 ;  /* 0x000000c200c27308 */ /* 0x000ee20000000800 */
[----:B------:R-:W-:Y:S01]  /*221f0*/  HMMA.16816.F32.BF16 R32, R44, R62, R32 ;  /* 0x0000003e2c20723c */ /* 0x000fe20000041820 */
[----:B------:R-:W2:Y:S02]  /*22200*/  LDSM.16.MT88.4 R60, [R66+0x3800] ;  /* 0x00380000423c783b */ /* 0x000ea40000004200 */
[----:B------:R-:W-:Y:S06]  /*22210*/  F2FP.BF16.F32.PACK_AB R44, R139, R141 ;  /* 0x0000008d8b2c723e */ /* 0x000fec00000010ff */
[----:B------:R-:W-:Y:S01]  /*22220*/  MUFU.EX2 R192, R192 ;  /* 0x000000c000c07308 */ /* 0x000fe20000000800 */
[----:B------:R-:W-:Y:S02]  /*22230*/  F2FP.BF16.F32.PACK_AB R46, R143, R149 ;  /* 0x000000958f2e723e */ /* 0x000fe400000010ff */
[----:B------:R-:W-:Y:S02]  /*22240*/  F2FP.BF16.F32.PACK_AB R47, R153, R151 ;  /* 0x00000097992f723e */ /* 0x000fe400000010ff */
[----:B------:R-:W-:Y:S05]  /*22250*/  F2FP.BF16.F32.PACK_AB R45, R147, R145 ;  /* 0x00000091932d723e */ /* 0x000fea00000010ff */
[----:B------:R-:W3:Y:S02]  /*22260*/  MUFU.EX2 R179, R179 ;  /* 0x000000b300b37308 */ /* 0x000ee40000000800 */
[C---:B-----5:R-:W-:Y:S08]  /*22270*/  HMMA.16816.F32.BF16 R4, R44.reuse, R52, R4 ;  /* 0x000000342c04723c */ /* 0x060ff00000041804 */
        /* <DEDUP_REMOVED lines=18> */
[----:B------:R-:W-:Y:S06]  /*223a0*/  F2FP.BF16.F32.PACK_AB R44, R155, R157 ;  /* 0x0000009d9b2c723e */ /* 0x000fec00000010ff */
[----:B------:R-:W-:Y:S01]  /*223b0*/  MUFU.EX2 R187, R187 ;  /* 0x000000bb00bb7308 */ /* 0x000fe20000000800 */
[C---:B------:R-:W-:Y:S01]  /*223c0*/  F2FP.BF16.F32.PACK_AB R45, R127.reuse, R159 ;  /* 0x0000009f7f2d723e */ /* 0x040fe200000010ff */
[----:B------:R-:W-:Y:S01]  /*223d0*/  FADD.FTZ R127, R127, R74 ;  /* 0x0000004a7f7f7221 */ /* 0x000fe20000010000 */
[----:B------:R-:W-:Y:S02]  /*223e0*/  F2FP.BF16.F32.PACK_AB R46, R161, R252 ;  /* 0x000000fca12e723e */ /* 0x000fe400000010ff */
[C---:B------:R-:W-:Y:S01]  /*223f0*/  F2FP.BF16.F32.PACK_AB R47, R163.reuse, R220 ;  /* 0x000000dca32f723e */ /* 0x040fe200000010ff */
[----:B------:R-:W-:Y:S04]  /*22400*/  FADD.FTZ R220, R220, R127 ;  /* 0x0000007fdcdc7221 */ /* 0x000fe80000010000 */
[----:B------:R-:W-:Y:S01]  /*22410*/  MUFU.EX2 R189, R189 ;  /* 0x000000bd00bd7308 */ /* 0x000fe20000000800 */
[----:B------:R-:W-:Y:S01]  /*22420*/  FADD.FTZ R220, R163, R220 ;  /* 0x000000dca3dc7221 */ /* 0x000fe20000010000 */
[C---:B-----5:R-:W-:Y:S08]  /*22430*/  HMMA.16816.F32.BF16 R4, R44.reuse, R52, R4 ;  /* 0x000000342c04723c */ /* 0x060ff00000041804 */
        /* <DEDUP_REMOVED lines=20> */
[----:B------:R-:W-:Y:S01]  /*22580*/  F2FP.BF16.F32.PACK_AB R45, R210, R169 ;  /* 0x000000a9d22d723e */ /* 0x000fe200000010ff */
[----:B------:R-:W-:Y:S01]  /*22590*/  FADD.FTZ R169, R169, R220 ;  /* 0x000000dca9a97221 */ /* 0x000fe20000010000 */
[----:B------:R-:W-:Y:S02]  /*225a0*/  F2FP.BF16.F32.PACK_AB R46, R206, R171 ;  /* 0x000000abce2e723e */ /* 0x000fe400000010ff */
[----:B------:R-:W-:Y:S01]  /*225b0*/  F2FP.BF16.F32.PACK_AB R47, R202, R173 ;  /* 0x000000adca2f723e */ /* 0x000fe200000010ff */
[----:B------:R-:W-:Y:S04]  /*225c0*/  FADD.FTZ R210, R210, R169 ;  /* 0x000000a9d2d27221 */ /* 0x000fe80000010000 */
[----:B------:R-:W-:Y:S01]  /*225d0*/  MUFU.EX2 R197, R197 ;  /* 0x000000c500c57308 */ /* 0x000fe20000000800 */
[----:B------:R-:W-:Y:S01]  /*225e0*/  FADD.FTZ R173, R173, R210 ;  /* 0x000000d2adad7221 */ /* 0x000fe20000010000 */
[C---:B-----5:R-:W-:Y:S03]  /*225f0*/  HMMA.16816.F32.BF16 R4, R44.reuse, R52, R4 ;  /* 0x000000342c04723c */ /* 0x060fe60000041804 */
[----:B------:R-:W-:Y:S05]  /*22600*/  FADD.FTZ R202, R202, R173 ;  /* 0x000000adcaca7221 */ /* 0x000fea0000010000 */
        /* <DEDUP_REMOVED lines=20> */
[----:B---3--:R-:W-:Y:S01]  /*22750*/  F2FP.BF16.F32.PACK_AB R45, R194, R177 ;  /* 0x000000b1c22d723e */ /* 0x008fe200000010ff */
        /* <DEDUP_REMOVED lines=10> */
[----:B------:R-:W3:Y:S08]  /*22800*/  LDSM.16.MT88.4 R52, [R67+0xf800] ;  /* 0x00f800004334783b */ /* 0x000ef00000004200 */
[----:B------:R-:W-:Y:S01]  /*22810*/  MUFU.EX2 R76, R76 ;  /* 0x0000004c004c7308 */ /* 0x000fe20000000800 */
[C---:B-1----:R-:W-:Y:S09]  /*22820*/  HMMA.16816.F32.BF16 R12, R44.reuse, R56, R12 ;  /* 0x000000382c0c723c */ /* 0x042ff2000004180c */
[----:B------:R-:W-:Y:S01]  /*22830*/  MUFU.EX2 R85, R85 ;  /* 0x0000005500557308 */ /* 0x000fe20000000800 */
[C---:B------:R-:W-:Y:S01]  /*22840*/  HMMA.16816.F32.BF16 R16, R44.reuse, R58, R16 ;  /* 0x0000003a2c10723c */ /* 0x040fe20000041810 */
[----:B------:R-:W1:Y:S08]  /*22850*/  LDSM.16.MT88.4 R56, [R65+0xf800] ;  /* 0x00f800004138783b */ /* 0x000e700000004200 */
[----:B------:R-:W-:Y:S01]  /*22860*/  MUFU.EX2 R72, R72 ;  /* 0x0000004800487308 */ /* 0x000fe20000000800 */
[C---:B----4-:R-:W-:Y:S09]  /*22870*/  HMMA.16816.F32.BF16 R20, R44.reuse, R48, R20 ;  /* 0x000000302c14723c */ /* 0x050ff20000041814 */
[----:B------:R-:W4:Y:S01]  /*22880*/  MUFU.EX2 R87, R87 ;  /* 0x0000005700577308 */ /* 0x000f220000000800 */
[C---:B------:R-:W-:Y:S01]  /*22890*/  HMMA.16816.F32.BF16 R24, R44.reuse, R50, R24 ;  /* 0x000000322c18723c */ /* 0x040fe20000041818 */
[----:B------:R-:W5:Y:S08]  /*228a0*/  LDSM.16.MT88.4 R48, [R64+0x5800] ;  /* 0x005800004030783b */ /* 0x000f700000004200 */
[----:B------:R-:W-:Y:S01]  /*228b0*/  MUFU.EX2 R39, R39 ;  /* 0x0000002700277308 */ /* 0x000fe20000000800 */
[C---:B--2---:R-:W-:Y:S09]  /*228c0*/  HMMA.16816.F32.BF16 R28, R44.reuse, R60, R28 ;  /* 0x0000003c2c1c723c */ /* 0x044ff2000004181c */
[----:B------:R-:W-:Y:S01]  /*228d0*/  MUFU.EX2 R38, R38 ;  /* 0x0000002600267308 */ /* 0x000fe20000000800 */
[----:B----4-:R-:W-:Y:S01]  /*228e0*/  F2FP.BF16.F32.PACK_AB R132, R87, R72 ;  /* 0x000000485784723e */ /* 0x010fe200000010ff */
[----:B------:R-:W-:Y:S01]  /*228f0*/  HMMA.16816.F32.BF16 R32, R44, R62, R32 ;  /* 0x0000003e2c20723c */ /* 0x000fe20000041820 */
[----:B------:R-:W2:Y:S02]  /*22900*/  LDSM.16.MT88.4 R60, [R66+0x5800] ;  /* 0x00580000423c783b */ /* 0x000ea40000004200 */
[----:B------:R-:W-:Y:S02]  /*22910*/  F2FP.BF16.F32.PACK_AB R44, R182, R183 ;  /* 0x000000b7b62c723e */ /* 0x000fe400000010ff */
[----:B------:R-:W-:Y:S01]  /*22920*/  F2FP.BF16.F32.PACK_AB R45, R185, R180 ;  /* 0x000000b4b92d723e */ /* 0x000fe200000010ff */
[----:B------:R-:W-:Y:S01]  /*22930*/  FADD.FTZ R180, R180, R181 ;  /* 0x000000b5b4b47221 */ /* 0x000fe20000010000 */
[----:B------:R-:W-:Y:S02]  /*22940*/  F2FP.BF16.F32.PACK_AB R46, R187, R176 ;  /* 0x000000b0bb2e723e */ /* 0x000fe400000010ff */
[C---:B------:R-:W-:Y:S01]  /*22950*/  F2FP.BF16.F32.PACK_AB R47, R170.reuse, R189 ;  /* 0x000000bdaa2f723e */ /* 0x040fe200000010ff */
[----:B------:R-:W-:Y:S04]  /*22960*/  FADD.FTZ R180, R185, R180 ;  /* 0x000000b4b9b47221 */ /* 0x000fe80000010000 */
[----:B------:R-:W-:Y:S02]  /*22970*/  FADD.FTZ R189, R189, R180 ;  /* 0x000000b4bdbd7221 */ /* 0x000fe40000010000 */
[C---:B---3--:R-:W-:Y:S03]  /*22980*/  HMMA.16816.F32.BF16 R4, R44.reuse, R52, R4 ;  /* 0x000000342c04723c */ /* 0x048fe60000041804 */
[----:B------:R-:W-:Y:S05]  /*22990*/  FADD.FTZ R189, R170, R189 ;  /* 0x000000bdaabd7221 */ /* 0x000fea0000010000 */
[C---:B------:R-:W-:Y:S01]  /*229a0*/  HMMA.16816.F32.BF16 R8, R44.reuse, R54, R8 ;  /* 0x000000362c08723c */ /* 0x040fe20000041808 */
[----:B------:R-:W3:Y:S07]  /*229b0*/  LDSM.16.MT88.4 R52, [R67+0x10000] ;  /* 0x010000004334783b */ /* 0x000eee0000004200 */
[C---:B-1----:R-:W-:Y:S08]  /*229c0*/  HMMA.16816.F32.BF16 R12, R44.reuse, R56, R12 ;  /* 0x000000382c0c723c */ /* 0x042ff0000004180c */
[C---:B------:R-:W-:Y:S01]  /*229d0*/  HMMA.16816.F32.BF16 R16, R44.reuse, R58, R16 ;  /* 0x0000003a2c10723c */ /* 0x040fe20000041810 */
[----:B------:R-:W-:Y:S07]  /*229e0*/  LDSM.16.MT88.4 R56, [R64+0x6000] ;  /* 0x006000004038783b */ /* 0x000fee0000004200 */
[C---:B-----5:R-:W-:Y:S08]  /*229f0*/  HMMA.16816.F32.BF16 R20, R44.reuse, R48, R20 ;  /* 0x000000302c14723c */ /* 0x060ff00000041814 */
[C---:B------:R-:W-:Y:S01]  /*22a00*/  HMMA.16816.F32.BF16 R24, R44.reuse, R50, R24 ;  /* 0x000000322c18723c */ /* 0x040fe20000041818 */
[----:B------:R-:W1:Y:S07]  /*22a10*/  LDSM.16.MT88.4 R48, [R65+0x10000] ;  /* 0x010000004130783b */ /* 0x000e6e0000004200 */
[C---:B--2---:R-:W-:Y:S03]  /*22a20*/  HMMA.16816.F32.BF16 R28, R44.reuse, R60, R28 ;  /* 0x0000003c2c1c723c */ /* 0x044fe6000004181c */
        /* <DEDUP_REMOVED lines=11> */
[----:B------:R-:W2:Y:S01]  /*22ae0*/  MUFU.EX2 R61, R61 ;  /* 0x0000003d003d7308 */ /* 0x000ea20000000800 */
[----:B------:R-:W-:Y:S04]  /*22af0*/  FADD.FTZ R193, R193, R124 ;  /* 0x0000007cc1c17221 */ /* 0x000fe80000010000 */
[C---:B---3--:R-:W-:Y:S05]  /*22b00*/  HMMA.16816.F32.BF16 R4, R44.reuse, R52, R4 ;  /* 0x000000342c04723c */ /* 0x048fea0000041804 */
[----:B------:R-:W-:Y:S01]  /*22b10*/  MUFU.EX2 R62, R62 ;  /* 0x0000003e003e7308 */ /* 0x000fe20000000800 */
[----:B------:R-:W-:Y:S04]  /*22b20*/  FADD.FTZ R112, R112, R193 ;  /* 0x000000c170707221 */ /* 0x000fe80000010000 */
[----:B------:R-:W-:Y:S01]  /*22b30*/  FADD.FTZ R197, R197, R112 ;  /* 0x00000070c5c57221 */ /* 0x000fe20000010000 */
[C---:B------:R-:W-:Y:S01]  /*22b40*/  HMMA.16816.F32.BF16 R8, R44.reuse, R54, R8 ;  /* 0x000000362c08723c */ /* 0x040fe20000041808 */
[----:B------:R-:W3:Y:S03]  /*22b50*/  LDSM.16.MT88.4 R52, [R66+0x6000] ;  /* 0x006000004234783b */ /* 0x000ee60000004200 */
[----:B------:R-:W4:Y:S04]  /*22b60*/  MUFU.EX2 R63, R63 ;  /* 0x0000003f003f7308 */ /* 0x000f280000000800 */
[C---:B-1----:R-:W-:Y:S08]  /*22b70*/  HMMA.16816.F32.BF16 R12, R44.reuse, R48, R12 ;  /* 0x000000302c0c723c */ /* 0x042ff0000004180c */
[C---:B------:R-:W-:Y:S01]  /*22b80*/  HMMA.16816.F32.BF16 R16, R44.reuse, R50, R16 ;  /* 0x000000322c10723c */ /* 0x040fe20000041810 */
[----:B------:R-:W1:Y:S07]  /*22b90*/  LDSM.16.MT88.4 R48, [R67+0x10800] ;  /* 0x010800004330783b */ /* 0x000e6e0000004200 */
[C---:B------:R-:W-:Y:S08]  /*22ba0*/  HMMA.16816.F32.BF16 R20, R44.reuse, R56, R20 ;  /* 0x000000382c14723c */ /* 0x040ff00000041814 */
[C---:B------:R-:W-:Y:S01]  /*22bb0*/  HMMA.16816.F32.BF16 R24, R44.reuse, R58, R24 ;  /* 0x0000003a2c18723c */ /* 0x040fe20000041818 */
[----:B------:R-:W5:Y:S07]  /*22bc0*/  LDSM.16.MT88.4 R56, [R65+0x10800] ;  /* 0x010800004138783b */ /* 0x000f6e0000004200 */
[C---:B---3--:R-:W-:Y:S08]  /*22bd0*/  HMMA.16816.F32.BF16 R28, R44.reuse, R52, R28 ;  /* 0x000000342c1c723c */ /* 0x048ff0000004181c */
[----:B------:R-:W-:Y:S01]  /*22be0*/  HMMA.16816.F32.BF16 R32, R44, R54, R32 ;  /* 0x000000362c20723c */ /* 0x000fe20000041820 */
[----:B------:R-:W3:Y:S02]  /*22bf0*/  LDSM.16.MT88.4 R52, [R64+0x6800] ;  /* 0x006800004034783b */ /* 0x000ee40000004200 */
[----:B--2---:R-:W-:Y:S02]  /*22c00*/  F2FP.BF16.F32.PACK_AB R44, R61, R60 ;  /* 0x0000003c3d2c723e */ /* 0x004fe400000010ff */
[----:B----4-:R-:W-:Y:S02]  /*22c10*/  F2FP.BF16.F32.PACK_AB R45, R63, R62 ;  /* 0x0000003e3f2d723e */ /* 0x010fe400000010ff */
[----:B------:R-:W-:Y:S02]  /*22c20*/  F2FP.BF16.F32.PACK_AB R46, R94, R75 ;  /* 0x0000004b5e2e723e */ /* 0x000fe400000010ff */
[----:B------:R-:W-:Y:S07]  /*22c30*/  F2FP.BF16.F32.PACK_AB R47, R90, R77 ;  /* 0x0000004d5a2f723e */ /* 0x000fee00000010ff */
[C---:B-1----:R-:W-:Y:S08]  /*22c40*/  HMMA.16816.F32.BF16 R4, R44.reuse, R48, R4 ;  /* 0x000000302c04723c */ /* 0x042ff00000041804 */
[C---:B------:R-:W-:Y:S01]  /*22c50*/  HMMA.16816.F32.BF16 R8, R44.reuse, R50, R8 ;  /* 0x000000322c08723c */ /* 0x040fe20000041808 */
[----:B------:R-:W1:Y:S07]  /*22c60*/  LDSM.16.MT88.4 R48, [R66+0x6800] ;  /* 0x006800004230783b */ /* 0x000e6e0000004200 */
[C---:B-----5:R-:W-:Y:S08]  /*22c70*/  HMMA.16816.F32.BF16 R12, R44.reuse, R56, R12 ;  /* 0x000000382c0c723c */ /* 0x060ff0000004180c */
[C---:B------:R-:W-:Y:S01]  /*22c80*/  HMMA.16816.F32.BF16 R16, R44.reuse, R58, R16 ;  /* 0x0000003a2c10723c */ /* 0x040fe20000041810 */
[----:B------:R-:W2:Y:S07]  /*22c90*/  LDSM.16.MT88.4 R56, [R67+0x11000] ;  /* 0x011000004338783b */ /* 0x000eae0000004200 */
[C---:B---3--:R-:W-:Y:S03]  /*22ca0*/  HMMA.16816.F32.BF16 R20, R44.reuse, R52, R20 ;  /* 0x000000342c14723c */ /* 0x048fe60000041814 */
[----:B------:R-:W-:Y:S04]  /*22cb0*/  FADD.FTZ R52, R131, R78 ;  /* 0x0000004e83347221 */ /* 0x000fe80000010000 */
[----:B------:R-:W-:Y:S01]  /*22cc0*/  FADD.FTZ R52, R133, R52 ;  /* 0x0000003485347221 */ /* 0x000fe20000010000 */
[C---:B------:R-:W-:Y:S03]  /*22cd0*/  HMMA.16816.F32.BF16 R24, R44.reuse, R54, R24 ;  /* 0x000000362c18723c */ /* 0x040fe60000041818 */
[----:B------:R-:W-:Y:S02]  /*22ce0*/  FADD.FTZ R42, R141, R52 ;  /* 0x000000348d2a7221 */ /* 0x000fe40000010000 */
[----:B------:R-:W3:Y:S02]  /*22cf0*/  LDSM.16.MT88.4 R52, [R65+0x11000] ;  /* 0x011000004134783b */ /* 0x000ee40000004200 */
[----:B------:R-:W-:Y:S01]  /*22d00*/  FADD.FTZ R42, R139, R42 ;  /* 0x0000002a8b2a7221 */ /* 0x000fe20000010000 */
[C---:B-1----:R-:W-:Y:S03]  /*22d10*/  HMMA.16816.F32.BF16 R28, R44.reuse, R48, R28 ;  /* 0x000000302c1c723c */ /* 0x042fe6000004181c */
[----:B------:R-:W-:Y:S02]  /*22d20*/  FADD.FTZ R42, R149, R42 ;  /* 0x0000002a952a7221 */ /* 0x000fe40000010000 */
[----:B------:R-:W-:Y:S02]  /*22d30*/  LDSM.16.MT88.4 R148, [R65+0x11800] ;  /* 0x011800004194783b */ /* 0x000fe40000004200 */
[----:B------:R-:W-:Y:S01]  /*22d40*/  FADD.FTZ R42, R143, R42 ;  /* 0x0000002a8f2a7221 */ /* 0x000fe20000010000 */
[----:B------:R-:W-:Y:S03]  /*22d50*/  HMMA.16816.F32.BF16 R32, R44, R50, R32 ;  /* 0x000000322c20723c */ /* 0x000fe60000041820 */
[----:B------:R-:W-:Y:S01]  /*22d60*/  F2FP.BF16.F32.PACK_AB R44, R86, R79 ;  /* 0x0000004f562c723e */ /* 0x000fe200000010ff */
[----:B------:R-:W-:Y:S01]  /*22d70*/  FADD.FTZ R42, R157, R42 ;  /* 0x0000002a9d2a7221 */ /* 0x000fe20000010000 */
[----:B------:R-:W1:Y:S01]  /*22d80*/  LDSM.16.MT88.4 R48, [R64+0x7000] ;  /* 0x007000004030783b */ /* 0x000e620000004200 */
[----:B------:R-:W-:Y:S02]  /*22d90*/  F2FP.BF16.F32.PACK_AB R45, R82, R81 ;  /* 0x00000051522d723e */ /* 0x000fe400000010ff */
[----:B------:R-:W-:Y:S01]  /*22da0*/  F2FP.BF16.F32.PACK_AB R46, R83, R80 ;  /* 0x00000050532e723e */ /* 0x000fe200000010ff */
[----:B------:R-:W-:Y:S01]  /*22db0*/  FADD.FTZ R155, R155, R42 ;  /* 0x0000002a9b9b7221 */ /* 0x000fe20000010000 */
[----:B------:R-:W-:Y:S03]  /*22dc0*/  F2FP.BF16.F32.PACK_AB R47, R85, R76 ;  /* 0x0000004c552f723e */ /* 0x000fe600000010ff */
[----:B------:R-:W-:Y:S01]  /*22dd0*/  LDSM.16.MT88.4 R156, [R67+0x11800] ;  /* 0x01180000439c783b */ /* 0x000fe20000004200 */
[----:B------:R-:W-:Y:S03]  /*22de0*/  FADD.FTZ R252, R252, R155 ;  /* 0x0000009bfcfc7221 */ /* 0x000fe60000010000 */
[C---:B--2---:R-:W-:Y:S03]  /*22df0*/  HMMA.16816.F32.BF16 R4, R44.reuse, R56, R4 ;  /* 0x000000382c04723c */ /* 0x044fe60000041804 */
[-CC-:B------:R-:W-:Y:S01]  /*22e00*/  FFMA.FTZ R56, R40, R36.reuse, -R71.reuse ;  /* 0x0000002428387223 */ /* 0x180fe20000010847 */
[----:B------:R-:W-:Y:S01]  /*22e10*/  LDSM.16.MT88.4 R140, [R64+0x7800] ;  /* 0x00780000408c783b */ /* 0x000fe20000004200 */
[----:B------:R-:W-:Y:S01]  /*22e20*/  FADD.FTZ R161, R161, R252 ;  /* 0x000000fca1a17221 */ /* 0x000fe20000010000 */
[-C--:B------:R-:W-:Y:S02]  /*22e30*/  FFMA.FTZ R71, R37, R36.reuse, -R71 ;  /* 0x0000002425477223 */ /* 0x080fe40000010847 */
[C---:B------:R-:W-:Y:S01]  /*22e40*/  HMMA.16816.F32.BF16 R8, R44.reuse, R58, R8 ;  /* 0x0000003a2c08723c */ /* 0x040fe20000041808 */
[----:B------:R-:W2:Y:S02]  /*22e50*/  MUFU.EX2 R56, R56 ;  /* 0x0000003800387308 */ /* 0x000ea40000000800 */
[----:B------:R-:W-:Y:S01]  /*22e60*/  FADD.FTZ R216, R216, R161 ;  /* 0x000000a1d8d87221 */ /* 0x000fe20000010000 */
[----:B------:R-:W4:Y:S03]  /*22e70*/  LDSM.16.MT88.4 R40, [R66+0x7000] ;  /* 0x007000004228783b */ /* 0x000f260000004200 */
[----:B------:R-:W-:Y:S01]  /*22e80*/  FADD.FTZ R216, R167, R216 ;  /* 0x000000d8a7d87221 */ /* 0x000fe20000010000 */
[C---:B---3--:R-:W-:Y:S03]  /*22e90*/  HMMA.16816.F32.BF16 R12, R44.reuse, R52, R12 ;  /* 0x000000342c0c723c */ /* 0x048fe6000004180c */
[----:B------:R-:W3:Y:S01]  /*22ea0*/  MUFU.EX2 R71, R71 ;  /* 0x0000004700477308 */ /* 0x000ee20000000800 */
[-CC-:B------:R-:W-:Y:S01]  /*22eb0*/  FFMA.FTZ R52, R68, R36.reuse, -R73.reuse ;  /* 0x0000002444347223 */ /* 0x180fe20000010849 */
[----:B------:R-:W-:Y:S01]  /*22ec0*/  FFMA.FTZ R73, R69, R36, -R73 ;  /* 0x0000002445497223 */ /* 0x000fe20000010849 */
[----:B------:R-:W-:Y:S01]  /*22ed0*/  FADD.FTZ R171, R171, R216 ;  /* 0x000000d8abab7221 */ /* 0x000fe20000010000 */
[----:B------:R-:W-:Y:S01]  /*22ee0*/  MOV R167, R2 ;  /* 0x0000000200a77202 */ /* 0x000fe20000000f00 */
[C---:B------:R-:W-:Y:S05]  /*22ef0*/  HMMA.16816.F32.BF16 R16, R44.reuse, R54, R16 ;  /* 0x000000362c10723c */ /* 0x040fea0000041810 */
[----:B------:R-:W-:Y:S01]  /*22f00*/  MUFU.EX2 R52, R52 ;  /* 0x0000003400347308 */ /* 0x000fe20000000800 */
[----:B--2---:R-:W-:Y:S01]  /*22f10*/  F2FP.BF16.F32.PACK_AB R133, R39, R56 ;  /* 0x000000382785723e */ /* 0x004fe200000010ff */
[----:B------:R-:W-:Y:S01]  /*22f20*/  FADD.FTZ R171, R206, R171 ;  /* 0x000000abceab7221 */ /* 0x000fe20000010000 */
[C---:B-1----:R-:W-:Y:S07]  /*22f30*/  HMMA.16816.F32.BF16 R20, R44.reuse, R48, R20 ;  /* 0x000000302c14723c */ /* 0x042fee0000041814 */
[----:B------:R-:W1:Y:S01]  /*22f40*/  MUFU.EX2 R73, R73 ;  /* 0x0000004900497308 */ /* 0x000e620000000800 */
[----:B---3--:R-:W-:Y:S01]  /*22f50*/  F2FP.BF16.F32.PACK_AB R135, R71, R38 ;  /* 0x000000264787723e */ /* 0x008fe200000010ff */
[----:B------:R-:W-:Y:S01]  /*22f60*/  FADD.FTZ R200, R200, R171 ;  /* 0x000000abc8c87221 */ /* 0x000fe20000010000 */
[C---:B------:R-:W-:Y:S03]  /*22f70*/  HMMA.16816.F32.BF16 R24, R44.reuse, R50, R24 ;  /* 0x000000322c18723c */ /* 0x040fe60000041818 */
[----:B------:R-:W-:Y:S04]  /*22f80*/  FADD.FTZ R175, R175, R200 ;  /* 0x000000c8afaf7221 */ /* 0x000fe80000010000 */
[----:B------:R-:W-:Y:S01]  /*22f90*/  FADD.FTZ R192, R192, R175 ;  /* 0x000000afc0c07221 */ /* 0x000fe20000010000 */
[----:B-1----:R-:W-:Y:S03]  /*22fa0*/  F2FP.BF16.F32.PACK_AB R134, R73, R52 ;  /* 0x000000344986723e */ /* 0x002fe600000010ff */
[----:B------:R-:W-:Y:S01]  /*22fb0*/  FADD.FTZ R192, R179, R192 ;  /* 0x000000c0b3c07221 */ /* 0x000fe20000010000 */
[C---:B----4-:R-:W-:Y:S03]  /*22fc0*/  HMMA.16816.F32.BF16 R28, R44.reuse, R40, R28 ;  /* 0x000000282c1c723c */ /* 0x050fe6000004181c */
[----:B------:R-:W-:Y:S04]  /*22fd0*/  FADD.FTZ R37, R183, R192 ;  /* 0x000000c0b7257221 */ /* 0x000fe80000010000 */
[----:B------:R-:W-:Y:S01]  /*22fe0*/  FADD.FTZ R37, R182, R37 ;  /* 0x00000025b6257221 */ /* 0x000fe20000010000 */
        /* <DEDUP_REMOVED lines=41> */
.L_x_5933:
        /* <DEDUP_REMOVED lines=15> */
.L_x_5948:
[----:B------:R-:W2:Y:S01]  /*23370*/  S2R R0, SR_TID.X ;  /* 0x0000000000007919 */ /* 0x000ea20000002100 */
[----:B------:R-:W-:Y:S01]  /*23380*/  FSETP.NE.FTZ.AND P1, PT, R14, RZ, PT ;  /* 0x000000ff0e00720b */ /* 0x000fe20003f35000 */
[----:B---34-:R-:W-:Y:S01]  /*23390*/  FADD.FTZ R10, R10, R11 ;  /* 0x0000000b0a0a7221 */ /* 0x018fe20000010000 */
[----:B------:R-:W-:Y:S01]  /*233a0*/  MUFU.RCP R12, R14 ;  /* 0x0000000e000c7308 */ /* 0x000fe20000001000 */
[----:B------:R-:W-:Y:S01]  /*233b0*/  MOV R38, 0xff800000 ;  /* 0xff80000000267802 */ /* 0x000fe20000000f00 */
[----:B------:R-:W-:Y:S05]  /*233c0*/  WARPSYNC.ALL ;  /* 0x0000000000007948 */ /* 0x000fea0003800000 */
[----:B------:R-:W-:Y:S01]  /*233d0*/  FSETP.NE.FTZ.AND P0, PT, R10, RZ, PT ;  /* 0x000000ff0a00720b */ /* 0x000fe20003f15000 */
[----:B------:R-:W3:Y:S08]  /*233e0*/  MUFU.RCP R9, R10 ;  /* 0x0000000a00097308 */ /* 0x000ef00000001000 */
[----:B------:R-:W4:Y:S08]  /*233f0*/  @P1 MUFU.LG2 R13, R14 ;  /* 0x0000000e000d1308 */ /* 0x000f300000000c00 */
[----:B------:R-:W1:Y:S01]  /*23400*/  @P0 MUFU.LG2 R10, R10 ;  /* 0x0000000a000a0308 */ /* 0x000e620000000c00 */
[----:B---3--:R-:W-:-:S02]  /*23410*/  FSEL R9, R9, 1, P0 ;  /* 0x3f80000009097808 */ /* 0x008fc40000000000 */
[----:B--2---:R-:W-:-:S03]  /*23420*/  SHF.L.U32 R7, R0, 0x4, RZ ;  /* 0x0000000400077819 */ /* 0x004fc600000006ff */
[C---:B------:R-:W-:Y:S01]  /*23430*/  FMUL.FTZ R162, R9.reuse, R162 ;  /* 0x000000a209a27220 */ /* 0x040fe20000410000 */
[----:B------:R-:W-:Y:S01]  /*23440*/  SHF.L.U32 R8, R0, 0x1, RZ ;  /* 0x0000000100087819 */ /* 0x000fe200000006ff */
[----:B------:R-:W-:Y:S01]  /*23450*/  FMUL.FTZ R163, R9, R163 ;  /* 0x000000a309a37220 */ /* 0x000fe20000410000 */
[----:B----4-:R-:W-:Y:S01]  /*23460*/  @P1 FMUL.FTZ R13, R13, 0.69314718246459960938 ;  /* 0x3f3172180d0d1820 */ /* 0x010fe20000410000 */
[----:B------:R-:W-:Y:S01]  /*23470*/  LOP3.LUT R11, R7, 0x1c0, RZ, 0xc0, !PT ;  /* 0x000001c0070b7812 */ /* 0x000fe200078ec0ff */
[----:B------:R-:W-:Y:S01]  /*23480*/  FMUL.FTZ R158, R9, R158 ;  /* 0x0000009e099e7220 */ /* 0x000fe20000410000 */
[--C-:B------:R-:W-:Y:S01]  /*23490*/  LOP3.LUT R225, R225, 0x6, R8.reuse, 0xf8, !PT ;  /* 0x00000006e1e17812 */ /* 0x100fe200078ef808 */
[----:B-----5:R-:W-:Y:S01]  /*234a0*/  @P1 FFMA.FTZ R38, R6, R3, R13 ;  /* 0x0000000306261223 */ /* 0x020fe2000001000d */
[----:B------:R-:W-:Y:S01]  /*234b0*/  FSEL R3, R12, 1, P1 ;  /* 0x3f8000000c037808 */ /* 0x000fe20000800000 */
[----:B------:R-:W-:Y:S01]  /*234c0*/  FMUL.FTZ R159, R9, R159 ;  /* 0x0000009f099f7220 */ /* 0x000fe20000410000 */
[----:B------:R-:W-:Y:S01]  /*234d0*/  LOP3.LUT R8, R11, 0x38, R8, 0xf8, !PT ;  /* 0x000000380b087812 */ /* 0x000fe200078ef808 */
        /* <DEDUP_REMOVED lines=18> */
[----:B------:R-:W-:Y:S01]  /*23600*/  MOV R3, 0xff800000 ;  /* 0xff80000000037802 */ /* 0x000fe20000000f00 */
        /* <DEDUP_REMOVED lines=15> */
[----:B------:R-:W-:Y:S02]  /*23700*/  LEA R2, R2, UR8, 0x2 ;  /* 0x0000000802027c11 */ /* 0x000fe4000f8e10ff */
[----:B------:R-:W-:Y:S02]  /*23710*/  SEL R5, R5, 0xffffffe0, !P2 ;  /* 0xffffffe005057807 */ /* 0x000fe40005000000 */
[----:B------:R-:W-:Y:S01]  /*23720*/  SEL R9, R4, 0xffffffc0, !P3 ;  /* 0xffffffc004097807 */ /* 0x000fe20005800000 */
[----:B------:R-:W-:Y:S01]  /*23730*/  VIADD R6, R2, 0x80 ;  /* 0x0000008002067836 */ /* 0x000fe20000000000 */
[C---:B------:R-:W-:Y:S01]  /*23740*/  R2UR UR10, R36.reuse ;  /* 0x00000000240a72ca */ /* 0x040fe200000e0000 */
[--C-:B------:R-:W-:Y:S01]  /*23750*/  IMAD.IADD R4, R5, 0x1, R2.reuse ;  /* 0x0000000105047824 */ /* 0x100fe200078e0202 */
[----:B------:R-:W-:Y:S01]  /*23760*/  R2UR UR11, R37 ;  /* 0x00000000250b72ca */ /* 0x000fe200000e0000 */
[----:B------:R-:W-:Y:S01]  /*23770*/  IMAD.IADD R8, R9, 0x1, R2 ;  /* 0x0000000109087824 */ /* 0x000fe200078e0202 */
[----:B------:R-:W-:Y:S01]  /*23780*/  R2UR UR4, R36 ;  /* 0x00000000240472ca */ /* 0x000fe200000e0000 */
[----:B------:R-:W-:Y:S01]  /*23790*/  @P4 VIADD R6, R2, 0xffffff80 ;  /* 0xffffff8002064836 */ /* 0x000fe20000000000 */
[----:B------:R-:W-:Y:S01]  /*237a0*/  R2UR UR5, R37 ;  /* 0x00000000250572ca */ /* 0x000fe200000e0000 */
[----:B------:R-:W-:-:S02]  /*237b0*/  IMAD.IADD R10, R5, 0x1, R8 ;  /* 0x00000001050a7824 */ /* 0x000fc400078e0208 */
[--C-:B------:R-:W-:Y:S02]  /*237c0*/  IMAD.IADD R12, R9, 0x1, R6.reuse ;  /* 0x00000001090c7824 */ /* 0x100fe400078e0206 */
[C---:B------:R-:W-:Y:S02]  /*237d0*/  IMAD.IADD R9, R5.reuse, 0x1, R6 ;  /* 0x0000000105097824 */ /* 0x040fe400078e0206 */
[----:B------:R-:W-:Y:S01]  /*237e0*/  IMAD.IADD R5, R5, 0x1, R12 ;  /* 0x0000000105057824 */ /* 0x000fe200078e020c */
[----:B------:R-:W-:Y:S04]  /*237f0*/  STS.64 [R2], R160 ;  /* 0x000000a002007388 */ /* 0x000fe80000000a00 */
[----:B------:R1:W-:Y:S04]  /*23800*/  STS.64 [R2+0x800], R162 ;  /* 0x000800a202007388 */ /* 0x0003e80000000a00 */
[----:B------:R-:W-:Y:S04]  /*23810*/  STS.64 [R4], R156 ;  /* 0x0000009c04007388 */ /* 0x000fe80000000a00 */
[----:B------:R-:W-:Y:S04]  /*23820*/  STS.64 [R4+0x800], R158 ;  /* 0x0008009e04007388 */ /* 0x000fe80000000a00 */
[----:B------:R-:W-:Y:S04]  /*23830*/  STS.64 [R8], R152 ;  /* 0x0000009808007388 */ /* 0x000fe80000000a00 */
[----:B------:R-:W-:Y:S04]  /*23840*/  STS.64 [R8+0x800], R154 ;  /* 0x0008009a08007388 */ /* 0x000fe80000000a00 */
[----:B------:R-:W-:Y:S04]  /*23850*/  STS.64 [R10], R148 ;  /* 0x000000940a007388 */ /* 0x000fe80000000a00 */
[----:B------:R-:W-:Y:S04]  /*23860*/  STS.64 [R10+0x800], R150 ;  /* 0x000800960a007388 */ /* 0x000fe80000000a00 */
[----:B------:R-:W-:Y:S04]  /*23870*/  STS.64 [R6], R144 ;  /* 0x0000009006007388 */ /* 0x000fe80000000a00 */
[----:B------:R2:W-:Y:S04]  /*23880*/  STS.64 [R6+0x800], R146 ;  /* 0x0008009206007388 */ /* 0x0005e80000000a00 */
[----:B------:R-:W-:Y:S04]  /*23890*/  STS.64 [R9], R140 ;  /* 0x0000008c09007388 */ /* 0x000fe80000000a00 */
[----:B------:R-:W-:Y:S04]  /*238a0*/  STS.64 [R9+0x800], R142 ;  /* 0x0008008e09007388 */ /* 0x000fe80000000a00 */
[----:B------:R-:W-:Y:S04]  /*238b0*/  STS.64 [R12], R136 ;  /* 0x000000880c007388 */ /* 0x000fe80000000a00 */
[----:B------:R-:W-:Y:S04]  /*238c0*/  STS.64 [R12+0x800], R138 ;  /* 0x0008008a0c007388 */ /* 0x000fe80000000a00 */
[----:B------:R-:W-:Y:S04]  /*238d0*/  STS.64 [R5], R132 ;  /* 0x0000008405007388 */ /* 0x000fe80000000a00 */
[----:B------:R3:W-:Y:S04]  /*238e0*/  STS.64 [R5+0x800], R134 ;  /* 0x0008008605007388 */ /* 0x0007e80000000a00 */
[----:B------:R-:W4:Y:S04]  /*238f0*/  LD.E.64 R42, desc[UR10][R164.64+0xb0] ;  /* 0x0000b00aa42a7980 */ /* 0x000f28000c101b00 */
[----:B------:R-:W4:Y:S01]  /*23900*/  LD.E R11, desc[UR4][R164.64+0x60] ;  /* 0x00006004a40b7980 */ /* 0x000f22000c101900 */
[----:B------:R-:W-:Y:S01]  /*23910*/  R2UR UR12, R36 ;  /* 0x00000000240c72ca */ /* 0x000fe200000e0000 */
[----:B-1----:R-:W-:Y:S01]  /*23920*/  IMAD.SHL.U32 R2, R0, 0x4, RZ ;  /* 0x0000000400027824 */ /* 0x002fe200078e00ff */
[----:B------:R-:W-:Y:S01]  /*23930*/  R2UR UR13, R37 ;  /* 0x00000000250d72ca */ /* 0x000fe200000e0000 */
[----:B------:R1:W5:Y:S01]  /*23940*/  LD.E.64 R46, desc[UR10][R164.64+0x78] ;  /* 0x0000780aa42e7980 */ /* 0x000362000c101b00 */
[----:B--2---:R-:W-:Y:S01]  /*23950*/  LOP3.LUT R6, R7, 0x10, RZ, 0xc0, !PT ;  /* 0x0000001007067812 */ /* 0x004fe200078ec0ff */
[----:B------:R-:W-:Y:S01]  /*23960*/  IMAD.SHL.U32 R237, R237, 0x40, RZ ;  /* 0x00000040eded7824 */ /* 0x000fe200078e00ff */
[----:B------:R-:W-:Y:S01]  /*23970*/  LOP3.LUT R39, R2, 0x1f8, RZ, 0xc0, !PT ;  /* 0x000001f802277812 */ /* 0x000fe200078ec0ff */
[----:B------:R1:W5:Y:S01]  /*23980*/  LD.E.64 R44, desc[UR4][R164.64+0xa8] ;  /* 0x0000a804a42c7980 */ /* 0x000362000c101b00 */
[----:B------:R-:W-:-:S02]  /*23990*/  SHF.R.U32.HI R4, RZ, 0x2, R0 ;  /* 0x00000002ff047819 */ /* 0x000fc40000011600 */
[----:B------:R-:W-:Y:S02]  /*239a0*/  LOP3.LUT R39, R39, 0x38, R224, 0x78, !PT ;  /* 0x0000003827277812 */ /* 0x000fe400078e78e0 */
[----:B------:R-:W-:-:S03]  /*239b0*/  LOP3.LUT P0, RZ, R0, 0x3, RZ, 0xc0, !PT ;  /* 0x0000000300ff7812 */ /* 0x000fc6000780c0ff */
[----:B------:R1:W5:Y:S01]  /*239c0*/  LD.E R41, desc[UR12][R164.64+0xcc] ;  /* 0x0000cc0ca4297980 */ /* 0x000362000c101900 */
[----:B------:R-:W-:Y:S01]  /*239d0*/  IMAD R39, R39, 0x4, R6 ;  /* 0x0000000427277824 */ /* 0x000fe200078e0206 */
[----:B---3--:R-:W-:Y:S01]  /*239e0*/  LOP3.LUT R5, R224, 0x30, RZ, 0xc0, !PT ;  /* 0x00000030e0057812 */ /* 0x008fe200078ec0ff */
[----:B------:R-:W-:Y:S06]  /*239f0*/  BAR.SYNC.DEFER_BLOCKING 0x0 ;  /* 0x0000000000007b1d */ /* 0x000fec0000010000 */
[----:B------:R1:W2:Y:S04]  /*23a00*/  LDS.128 R32, [R39+UR8] ;  /* 0x0000000827207984 */ /* 0x0002a80008000c00 */
[----:B------:R1:W3:Y:S04]  /*23a10*/  LDS.128 R28, [R39+UR8+0x800] ;  /* 0x00080008271c7984 */ /* 0x0002e80008000c00 */
[----:B------:R1:W1:Y:S04]  /*23a20*/  LDS.128 R24, [R39+UR8+0x1000] ;  /* 0x0010000827187984 */ /* 0x0002680008000c00 */
[----:B------:R1:W1:Y:S04]  /*23a30*/  LDS.128 R20, [R39+UR8+0x1800] ;  /* 0x0018000827147984 */ /* 0x0002680008000c00 */
[----:B------:R1:W1:Y:S04]  /*23a40*/  LDS.128 R16, [R39+UR8+0x2000] ;  /* 0x0020000827107984 */ /* 0x0002680008000c00 */
[----:B------:R1:W1:Y:S01]  /*23a50*/  LDS.128 R12, [R39+UR8+0x2800] ;  /* 0x00280008270c7984 */ /* 0x0002620008000c00 */
[----:B------:R-:W-:Y:S01]  /*23a60*/  BSSY.RECONVERGENT B0, `(.L_x_5942) ;  /* 0x0000016000007945 */ /* 0x000fe20003800200 */
[----:B----4-:R-:W-:-:S04]  /*23a70*/  IMAD R42, R42, UR9, R241 ;  /* 0x000000092a2a7c24 */ /* 0x010fc8000f8e02f1 */
[----:B------:R-:W-:Y:S01]  /*23a80*/  IMAD R240, R42, R11, R240 ;  /* 0x0000000b2af07224 */ /* 0x000fe200078e02f0 */
[----:B------:R-:W-:Y:S01]  /*23a90*/  LOP3.LUT R42, R5, 0x7, R4, 0xf8, !PT ;  /* 0x00000007052a7812 */ /* 0x000fe200078ef804 */
[----:B------:R4:W1:Y:S02]  /*23aa0*/  LDS.128 R8, [R39+UR8+0x3000] ;  /* 0x0030000827087984 */ /* 0x0008640008000c00 */
[----:B------:R-:W-:Y:S02]  /*23ab0*/  IMAD R43, R43, R240, R237 ;  /* 0x000000f02b2b7224 */ /* 0x000fe400078e02ed */
[----:B------:R4:W1:Y:S01]  /*23ac0*/  LDS.128 R4, [R39+UR8+0x3800] ;  /* 0x0038000827047984 */ /* 0x0008620008000c00 */
[----:B--23--:R-:W-:Y:S05]  /*23ad0*/  @P0 BRA `(.L_x_5943) ;  /* 0x0000000000380947 */ /* 0x00cfea0003800000 */
[----:B-1--4-:R-:W-:Y:S02]  /*23ae0*/  IMAD.IADD R39, R238, 0x1, -R237 ;  /* 0x00000001ee277824 */ /* 0x012fe400078e0aed */
        /* <DEDUP_REMOVED lines=13> */
.L_x_5943:
[----:B------:R-:W-:Y:S05]  /*23bc0*/  BSYNC.RECONVERGENT B0 ;  /* 0x0000000000007941 */ /* 0x000fea0003800200 */
.L_x_5942:
[----:B------:R-:W-:Y:S02]  /*23bd0*/  R2UR UR4, R36 ;  /* 0x00000000240472ca */ /* 0x000fe400000e0000 */
[----:B------:R-:W-:-:S13]  /*23be0*/  R2UR UR5, R37 ;  /* 0x00000000250572ca */ /* 0x000fda00000e0000 */
[----:B-1----:R-:W3:Y:S01]  /*23bf0*/  LD.E R164, desc[UR4][R164.64+0xc0] ;  /* 0x0000c004a4a47980 */ /* 0x002ee2000c101900 */
[----:B--2---:R-:W-:Y:S01]  /*23c00*/  LOP3.LUT R3, R2, 0x3c, RZ, 0xc0, !PT ;  /* 0x0000003c02037812 */ /* 0x004fe200078ec0ff */
[----:B------:R-:W-:Y:S01]  /*23c10*/  IMAD.IADD R237, R238, 0x1, -R237 ;  /* 0x00000001eeed7824 */ /* 0x000fe200078e0aed */
[----:B------:R-:W-:Y:S01]  /*23c20*/  SHF.R.U32.HI R0, RZ, 0x4, R0 ;  /* 0x00000004ff007819 */ /* 0x000fe20000011600 */
[----:B-----5:R-:W-:-:S04]  /*23c30*/  IMAD R41, R43, R41, RZ ;  /* 0x000000292b297224 */ /* 0x020fc800078e02ff */
[C---:B------:R-:W-:Y:S02]  /*23c40*/  VIADD R38, R0.reuse, 0x10 ;  /* 0x0000001000267836 */ /* 0x040fe40000000000 */
[----:B------:R-:W-:Y:S01]  /*23c50*/  VIADD R42, R0, 0x18 ;  /* 0x00000018002a7836 */ /* 0x000fe20000000000 */
[----:B---3--:R-:W-:Y:S02]  /*23c60*/  ISETP.GE.AND P0, PT, R3, R164, PT ;  /* 0x000000a40300720c */ /* 0x008fe40003f06270 */
[----:B------:R-:W-:Y:S02]  /*23c70*/  LOP3.LUT R3, R2, 0xfc0, RZ, 0xc0, !PT ;  /* 0x00000fc002037812 */ /* 0x000fe400078ec0ff */
[-C--:B------:R-:W-:Y:S02]  /*23c80*/  ISETP.GE.OR P2, PT, R0, R237.reuse, P0 ;  /* 0x000000ed0000720c */ /* 0x080fe40000746670 */
[----:B------:R-:W-:Y:S02]  /*23c90*/  LOP3.LUT R2, R3, 0x3c, R2, 0xf8, !PT ;  /* 0x0000003c03027812 */ /* 0x000fe400078ef802 */
[-C--:B------:R-:W-:Y:S01]  /*23ca0*/  ISETP.GE.OR P5, PT, R38, R237.reuse, P0 ;  /* 0x000000ed2600720c */ /* 0x080fe200007a6670 */
[C---:B------:R-:W-:Y:S01]  /*23cb0*/  VIADD R38, R0.reuse, 0x28 ;  /* 0x0000002800267836 */ /* 0x040fe20000000000 */
[----:B------:R-:W-:Y:S01]  /*23cc0*/  IADD3 R3, P1, PT, R41, R2, RZ ;  /* 0x0000000229037210 */ /* 0x000fe20007f3e0ff */
[----:B------:R-:W-:Y:S01]  /*23cd0*/  VIADD R2, R0, 0x8 ;  /* 0x0000000800027836 */ /* 0x000fe20000000000 */
[----:B------:R-:W-:-:S02]  /*23ce0*/  ISETP.GE.OR P4, PT, R42, R237, P0 ;  /* 0x000000ed2a00720c */ /* 0x000fc40000786670 */
[----:B------:R-:W-:Y:S02]  /*23cf0*/  LEA.HI.X.SX32 R41, R41, RZ, 0x1, P1 ;  /* 0x000000ff29297211 */ /* 0x000fe400008f0eff */
[C---:B------:R-:W-:Y:S02]  /*23d00*/  LEA R40, P1, R3.reuse, R46, 0x2 ;  /* 0x0000002e03287211 */ /* 0x040fe400078210ff */
[----:B------:R-:W-:Y:S02]  /*23d10*/  @!P2 R2UR UR4, R36 ;  /* 0x000000002404a2ca */ /* 0x000fe400000e0000 */
[----:B------:R-:W-:Y:S02]  /*23d20*/  LEA.HI.X R41, R3, R47, R41, 0x2, P1 ;  /* 0x0000002f03297211 */ /* 0x000fe400008f1429 */
[----:B------:R-:W-:Y:S02]  /*23d30*/  @!P2 R2UR UR5, R37 ;  /* 0x000000002505a2ca */ /* 0x000fe400000e0000 */
[----:B------:R-:W-:-:S02]  /*23d40*/  ISETP.GE.OR P1, PT, R0, R237, P0 ;  /* 0x000000ed0000720c */ /* 0x000fc40000726670 */
[-C--:B------:R-:W-:Y:S01]  /*23d50*/  ISETP.GE.OR P6, PT, R2, R237.reuse, P0 ;  /* 0x000000ed0200720c */ /* 0x080fe200007c6670 */
[----:B------:R-:W-:Y:S01]  /*23d60*/  VIADD R2, R0, 0x20 ;  /* 0x0000002000027836 */ /* 0x000fe20000000000 */
[-C--:B------:R-:W-:Y:S02]  /*23d70*/  ISETP.GE.OR P2, PT, R38, R237.reuse, P0 ;  /* 0x000000ed2600720c */ /* 0x080fe40000746670 */
[----:B------:R-:W-:Y:S02]  /*23d80*/  @!P5 R2UR UR16, R36 ;  /* 0x000000002410d2ca */ /* 0x000fe400000e0000 */
[-C--:B------:R-:W-:Y:S01]  /*23d90*/  ISETP.GE.OR P3, PT, R2, R237.reuse, P0 ;  /* 0x000000ed0200720c */ /* 0x080fe20000766670 */
[C---:B------:R-:W-:Y:S01]  /*23da0*/  VIADD R2, R0.reuse, 0x30 ;  /* 0x0000003000027836 */ /* 0x040fe20000000000 */
[----:B------:R-:W-:Y:S01]  /*23db0*/  @!P5 R2UR UR17, R37 ;  /* 0x000000002511d2ca */ /* 0x000fe200000e0000 */
[----:B------:R-:W-:Y:S01]  /*23dc0*/  VIADD R0, R0, 0x38 ;  /* 0x0000003800007836 */ /* 0x000fe20000000000 */
[----:B------:R-:W-:Y:S01]  /*23dd0*/  @!P4 R2UR UR14, R36 ;  /* 0x00000000240ec2ca */ /* 0x000fe200000e0000 */
[----:B------:R-:W-:Y:S01]  /*23de0*/  @!P1 ST.E.128 desc[UR4][R40.64], R32 ;  /* 0x0000002028009985 */ /* 0x000fe2000c101d04 */
[----:B------:R-:W-:-:S02]  /*23df0*/  ISETP.GE.OR P1, PT, R2, R237, P0 ;  /* 0x000000ed0200720c */ /* 0x000fc40000726670 */
[C---:B------:R-:W-:Y:S02]  /*23e00*/  @!P6 R2UR UR18, R36.reuse ;  /* 0x000000002412e2ca */ /* 0x040fe400000e0000 */
[C---:B------:R-:W-:Y:S02]  /*23e10*/  @!P6 R2UR UR19, R37.reuse ;  /* 0x000000002513e2ca */ /* 0x040fe400000e0000 */
[C---:B------:R-:W-:Y:S02]  /*23e20*/  @!P4 R2UR UR15, R37.reuse ;  /* 0x00000000250fc2ca */ /* 0x040fe400000e0000 */
[C---:B------:R-:W-:Y:S01]  /*23e30*/  @!P3 R2UR UR12, R36.reuse ;  /* 0x00000000240cb2ca */ /* 0x040fe200000e0000 */
[----:B------:R-:W-:Y:S01]  /*23e40*/  @!P5 ST.E.128 desc[UR16][R40.64+0x1000], R24 ;  /* 0x001000182800d985 */ /* 0x000fe2000c101d10 */
[----:B------:R-:W-:Y:S02]  /*23e50*/  @!P3 R2UR UR13, R37 ;  /* 0x00000000250db2ca */ /* 0x000fe400000e0000 */
[----:B------:R-:W-:-:S02]  /*23e60*/  @!P2 R2UR UR10, R36 ;  /* 0x00000000240aa2ca */ /* 0x000fc400000e0000 */
[C---:B------:R-:W-:Y:S02]  /*23e70*/  @!P2 R2UR UR11, R37.reuse ;  /* 0x00000000250ba2ca */ /* 0x040fe400000e0000 */
[----:B------:R-:W-:Y:S01]  /*23e80*/  @!P1 R2UR UR4, R36 ;  /* 0x00000000240492ca */ /* 0x000fe200000e0000 */
[----:B------:R-:W-:Y:S01]  /*23e90*/  @!P6 ST.E.128 desc[UR18][R40.64+0x800], R28 ;  /* 0x0008001c2800e985 */ /* 0x000fe2000c101d12 */
[----:B------:R-:W-:Y:S02]  /*23ea0*/  @!P1 R2UR UR5, R37 ;  /* 0x00000000250592ca */ /* 0x000fe400000e0000 */
[----:B------:R-:W-:Y:S01]  /*23eb0*/  ISETP.GE.OR P0, PT, R0, R237, P0 ;  /* 0x000000ed0000720c */ /* 0x000fe20000706670 */
[----:B------:R-:W-:Y:S01]  /*23ec0*/  IMAD.MOV.U32 R237, RZ, RZ, 0x0 ;  /* 0x00000000ffed7424 */ /* 0x000fe200078e00ff */
[----:B------:R-:W-:Y:S04]  /*23ed0*/  @!P4 ST.E.128 desc[UR14][R40.64+0x1800], R20 ;  /* 0x001800142800c985 */ /* 0x000fe8000c101d0e */
[----:B------:R-:W-:Y:S04]  /*23ee0*/  @!P3 ST.E.128 desc[UR12][R40.64+0x2000], R16 ;  /* 0x002000102800b985 */ /* 0x000fe8000c101d0c */
[----:B------:R-:W-:Y:S04]  /*23ef0*/  @!P2 ST.E.128 desc[UR10][R40.64+0x2800], R12 ;  /* 0x0028000c2800a985 */ /* 0x000fe8000c101d0a */
[----:B------:R4:W-:Y:S02]  /*23f00*/  @!P1 ST.E.128 desc[UR4][R40.64+0x3000], R8 ;  /* 0x0030000828009985 */ /* 0x0009e4000c101d04 */
[----:B----4-:R-:W-:Y:S05]  /*23f10*/  @P0 RET.REL.NODEC R236 `(_ZN5flash24flash_fwd_splitkv_kernelI23Flash_fwd_kernel_traitsILi64ELi64ELi256ELi4ELb0ELb0EN7cutlass10bfloat16_tE19Flash_kernel_traitsILi64ELi64ELi256ELi4ES3_EELb0ELb0ELb1ELb0ELb0ELb1ELb1ELb1EEEvNS_16Flash_fwd_paramsE) ;  /* 0xfffffdc0ec380950 */ /* 0x010fea0003c3ffff */
[----:B------:R-:W-:Y:S01]  /*23f20*/  R2UR UR4, R36 ;  /* 0x00000000240472ca */ /* 0x000fe200000e0000 */
[----:B------:R-:W-:Y:S01]  /*23f30*/  IMAD.MOV.U32 R237, RZ, RZ, 0x0 ;  /* 0x00000000ffed7424 */ /* 0x000fe200078e00ff */
[----:B------:R-:W-:-:S13]  /*23f40*/  R2UR UR5, R37 ;  /* 0x00000000250572ca */ /* 0x000fda00000e0000 */
[----:B------:R1:W-:Y:S02]  /*23f50*/  ST.E.128 desc[UR4][R40.64+0x3800], R4 ;  /* 0x0038000428007985 */ /* 0x0003e4000c101d04 */
[----:B-1----:R-:W-:Y:S05]  /*23f60*/  RET.REL.NODEC R236 `(_ZN5flash24flash_fwd_splitkv_kernelI23Flash_fwd_kernel_traitsILi64ELi64ELi256ELi4ELb0ELb0EN7cutlass10bfloat16_tE19Flash_kernel_traitsILi64ELi64ELi256ELi4ES3_EELb0ELb0ELb1ELb0ELb0ELb1ELb1ELb1EEEvNS_16Flash_fwd_paramsE) ;  /* 0xfffffdc0ec247950 */ /* 0x002fea0003c3ffff */
.L_x_5941:
[----:B------:R-:W-:Y:S01]  /*23f70*/  MOV R7, 0x2 ;  /* 0x0000000200077802 */ /* 0x000fe20000000f00 */
[----:B------:R-:W-:Y:S01]  /*23f80*/  IMAD.MOV.U32 R0, RZ, RZ, 0x1f ;  /* 0x0000001fff007424 */ /* 0x000fe200078e00ff */
[----:B------:R-:W-:-:S07]  /*23f90*/  MOV R8, 0xffffffff ;  /* 0xffffffff00087802 */ /* 0x000fce0000000f00 */
[----:B-1---5:R-:W-:Y:S05]  /*23fa0*/  WARPSYNC.COLLECTIVE R8, `(.L_x_5944) ;  /* 0x0000000008087348 */ /* 0x022fea0003c00000 */
[----:B------:R2:W3:Y:S02]  /*23fb0*/  SHFL.BFLY P0, R11, R249, R7, R0 ;  /* 0x0c000007f90b7389 */ /* 0x0004e40000000000 */
[----:B-123-5:R-:W-:Y:S05]  /*23fc0*/  ENDCOLLECTIVE ;  /* 0x000000000000791b */ /* 0x02efea0003800000 */
.L_x_5944:
[----:B------:R-:W-:Y:S02]  /*23fd0*/  IMAD.MOV.U32 R12, RZ, RZ, R11 ;  /* 0x000000ffff0c7224 */ /* 0x000fe400078e000b */
[----:B------:R-:W-:Y:S02]  /*23fe0*/  IMAD.MOV.U32 R7, RZ, RZ, 0x1 ;  /* 0x00000001ff077424 */ /* 0x000fe400078e00ff */
[----:B------:R-:W-:-:S05]  /*23ff0*/  FADD.FTZ R12, R12, R249 ;  /* 0x000000f90c0c7221 */ /* 0x000fca0000010000 */
[----:B------:R-:W-:-:S07]  /*24000*/  MOV R249, R12 ;  /* 0x0000000c00f97202 */ /* 0x000fce0000000f00 */
[----:B------:R-:W-:Y:S05]  /*24010*/  WARPSYNC.COLLECTIVE R8, `(.L_x_5945) ;  /* 0x0000000008087348 */ /* 0x000fea0003c00000 */
[----:B------:R1:W2:Y:S02]  /*24020*/  SHFL.BFLY P0, R11, R249, R7, R0 ;  /* 0x0c000007f90b7389 */ /* 0x0002a40000000000 */
[----:B-12---:R-:W-:Y:S05]  /*24030*/  ENDCOLLECTIVE ;  /* 0x000000000000791b */ /* 0x006fea0003800000 */
.L_x_5945:
[----:B------:R-:W-:Y:S01]  /*24040*/  MOV R249, R250 ;  /* 0x000000fa00f97202 */ /* 0x000fe20000000f00 */
[----:B------:R-:W-:Y:S01]  /*24050*/  IMAD.MOV.U32 R7, RZ, RZ, 0x2 ;  /* 0x00000002ff077424 */ /* 0x000fe200078e00ff */
[----:B------:R-:W-:-:S07]  /*24060*/  MOV R9, R11 ;  /* 0x0000000b00097202 */ /* 0x000fce0000000f00 */
[----:B------:R-:W-:Y:S05]  /*24070*/  WARPSYNC.COLLECTIVE R8, `(.L_x_5946) ;  /* 0x0000000008087348 */ /* 0x000fea0003c00000 */
[----:B------:R1:W2:Y:S02]  /*24080*/  SHFL.BFLY P0, R11, R249, R7, R0 ;  /* 0x0c000007f90b7389 */ /* 0x0002a40000000000 */
[----:B-12---:R-:W-:Y:S05]  /*24090*/  ENDCOLLECTIVE ;  /* 0x000000000000791b */ /* 0x006fea0003800000 */
.L_x_5946:
[----:B------:R-:W-:Y:S01]  /*240a0*/  FADD.FTZ R14, R12, R9 ;  /* 0x000000090c0e7221 */ /* 0x000fe20000010000 */
[----:B------:R-:W-:Y:S01]  /*240b0*/  FADD.FTZ R10, R11, R250 ;  /* 0x000000fa0b0a7221 */ /* 0x000fe20000010000 */
[----:B------:R-:W-:-:S04]  /*240c0*/  MOV R7, 0x1 ;  /* 0x0000000100077802 */ /* 0x000fc80000000f00 */
[----:B------:R-:W-:-:S07]  /*240d0*/  MOV R249, R10 ;  /* 0x0000000a00f97202 */ /* 0x000fce0000000f00 */
[----:B------:R-:W-:Y:S05]  /*240e0*/  WARPSYNC.COLLECTIVE R8, `(.L_x_5947) ;  /* 0x0000000008087348 */ /* 0x000fea0003c00000 */
[----:B------:R1:W2:Y:S02]  /*240f0*/  SHFL.BFLY P0, R11, R249, R7, R0 ;  /* 0x0c000007f90b7389 */ /* 0x0002a40000000000 */
[----:B-12---:R-:W-:Y:S05]  /*24100*/  ENDCOLLECTIVE ;  /* 0x000000000000791b */ /* 0x006fea0003800000 */
.L_x_5947:
[----:B------:R-:W-:Y:S05]  /*24110*/  BRA `(.L_x_5948) ;  /* 0xfffffff000947947 */ /* 0x000fea000383ffff */
.L_x_5949:
        /* <DEDUP_REMOVED lines=14> */
.L_x_14755:


//--------------------- .text._ZN5flash24flash_fwd_splitkv_kernelI23Flash_fwd_kernel_traitsILi64ELi64ELi256ELi4ELb0ELb0EN7cutlass10bfloat16_tE19Flash_kernel_traitsILi64ELi64ELi256ELi4ES3_EELb0ELb1ELb0ELb0ELb1ELb0ELb0ELb0EEEvNS_16Flash_fwd_paramsE --------------------------
	.section	.text._ZN5flash24flash_fwd_splitkv_kernelI23Flash_fwd_kernel_traitsILi64ELi64ELi256ELi4ELb0ELb0EN7cutlass10bfloat16_tE19Flash_kernel_traitsILi64ELi64ELi256ELi4ES3_EELb0ELb1ELb0ELb0ELb1ELb0ELb0ELb0EEEvNS_16Flash_fwd_paramsE,"ax",@progbits
	.align	128
        .global         _ZN5flash24flash_fwd_splitkv_kernelI23Flash_fwd_kernel_traitsILi64ELi64ELi256ELi4ELb0ELb0EN7cutlass10bfloat16_tE19Flash_kernel_traitsILi64ELi64ELi256ELi4ES3_EELb0ELb1ELb0ELb0ELb1ELb0ELb0ELb0EEEvNS_16Flash_fwd_paramsE
        .type           _ZN5flash24flash_fwd_splitkv_kernelI23Flash_fwd_kernel_traitsILi64ELi64ELi256ELi4ELb0ELb0EN7cutlass10bfloat16_tE19Flash_kernel_traitsILi64ELi64ELi256ELi4ES3_EELb0ELb1ELb0ELb0ELb1ELb0ELb0ELb0EEEvNS_16Flash_fwd_paramsE,@function
        .size           _ZN5flash24flash_fwd_splitkv_kernelI23Flash_fwd_kernel_traitsILi64ELi64ELi256ELi4ELb0ELb0EN7cutlass10bfloat16_tE19Flash_kernel_traitsILi64ELi64ELi256ELi4ES3_EELb0ELb1ELb0ELb0ELb1ELb0ELb0ELb0EEEvNS_16Flash_fwd_paramsE,(.L_x_14756 - _ZN5flash24flash_fwd_splitkv_kernelI23Flash_fwd_kernel_traitsILi64ELi64ELi256ELi4ELb0ELb0EN7cutlass10bfloat16_tE19Flash_kernel_traitsILi64ELi64ELi256ELi4ES3_EELb0ELb1ELb0ELb0ELb1ELb0ELb0ELb0EEEvNS_16Flash_fwd_paramsE)
        .other          _ZN5flash24flash_fwd_splitkv_kernelI23Flash_fwd_kernel_traitsILi64ELi64ELi256ELi4ELb0ELb0EN7cutlass10bfloat16_tE19Flash_kernel_traitsILi64ELi64ELi256ELi4ES3_EELb0ELb1ELb0ELb0ELb1ELb0ELb0ELb0EEEvNS_16Flash_fwd_paramsE,@"STO_CUDA_ENTRY STV_DEFAULT"
_ZN5flash24flash_fwd_splitkv_kernelI23Flash_fwd_kernel_traitsILi64ELi64ELi256ELi4ELb0ELb0EN7cutlass10bfloat16_tE19Flash_kernel_traitsILi64ELi64ELi256ELi4ES3_EELb0ELb1ELb0ELb0ELb1ELb0ELb0ELb0EEEvNS_16Flash_fwd_paramsE:
.text._ZN5flash24flash_fwd_splitkv_kernelI23Flash_fwd_kernel_traitsILi64ELi64ELi256ELi4ELb0ELb0EN7cutlass10bfloat16_tE19Flash_kernel_traitsILi64ELi64ELi256ELi4ES3_EELb0ELb1ELb0ELb0ELb1ELb0ELb0ELb0EEEvNS_16Flash_fwd_paramsE:
[----:B------:R-:W1:Y:S08]  /*0000*/  LDC R1, c[0x0][0x37c] ;  /* 0x0000df00ff017b82 */ /* 0x000e700000000800 */
[----:B------:R-:W2:Y:S01]  /*0010*/  LDC.64 R134, c[0x0][0x348] ;  /* 0x0000d200ff867b82 */ /* 0x000ea20000000a00 */
[----:B------:R-:W-:Y:S01]  /*0020*/  BSSY.RECONVERGENT B3, `(.L_x_5950) ;  /* 0x0000003000037945 */ /* 0x000fe20003800200 */
[----:B-1----:R-:W-:-:S06]  /*0030*/  IADD3 R1, PT, PT, R1, -0x58, RZ ;  /* 0xffffffa801017810 */ /* 0x002fcc0007ffe0ff */
[----:B--2---:R-:W-:Y:S05]  /*0040*/  CALL.REL.NOINC `($_ZN5flash24flash_fwd_splitkv_kernelI23Flash_fwd_kernel_traitsILi64ELi64ELi256ELi4ELb0ELb0EN7cutlass10bfloat16_tE19Flash_kernel_traitsILi64ELi64ELi256ELi4ES3_EELb0ELb1ELb0ELb0ELb1ELb0ELb0ELb0EEEvNS_16Flash_fwd_paramsE$_ZN5flash30compute_attn_1rowblock_splitkvI23Flash_fwd_kernel_traitsILi64ELi64ELi256ELi4ELb0ELb0EN7cutlass10bfloat16_tE19Flash_kernel_traitsILi64ELi64ELi256ELi4ES3_EELb0ELb1ELb0ELb0ELb1ELb0ELb0ELb0ENS_16Flash_fwd_paramsEEEvRKT8_iiiii) ;  /* 0x0000000000087944 */ /* 0x004fea0003c00000 */
[----:B------:R-:W-:Y:S05]  /*0050*/  BSYNC.RECONVERGENT B3 ;  /* 0x0000000000037941 */ /* 0x000fea0003800200 */
.L_x_5950:
[----:B------:R-:W-:Y:S05]  /*0060*/  EXIT ;  /* 0x000000000000794d */ /* 0x000fea0003800000 */
        .type           $_ZN5flash24flash_fwd_splitkv_kernelI23Flash_fwd_kernel_traitsILi64ELi64ELi256ELi4ELb0ELb0EN7cutlass10bfloat16_tE19Flash_kernel_traitsILi64ELi64ELi256ELi4ES3_EELb0ELb1ELb0ELb0ELb1ELb0ELb0ELb0EEEvNS_16Flash_fwd_paramsE$_ZN5flash30compute_attn_1rowblock_splitkvI23Flash_fwd_kernel_traitsILi64ELi64ELi256ELi4ELb0ELb0EN7cutlass10bfloat16_tE19Flash_kernel_traitsILi64ELi64ELi256ELi4ES3_EELb0ELb1ELb0ELb0ELb1ELb0ELb0ELb0ENS_16Flash_fwd_paramsEEEvRKT8_iiiii,@function
        .size           $_ZN5flash24flash_fwd_splitkv_kernelI23Flash_fwd_kernel_traitsILi64ELi64ELi256ELi4ELb0ELb0EN7cutlass10bfloat16_tE19Flash_kernel_traitsILi64ELi64ELi256ELi4ES3_EELb0ELb1ELb0ELb0ELb1ELb0ELb0ELb0EEEvNS_16Flash_fwd_paramsE$_ZN5flash30compute_attn_1rowblock_splitkvI23Flash_fwd_kernel_traitsILi64ELi64ELi256ELi4ELb0ELb0EN7cutlass10bfloat16_tE19Flash_kernel_traitsILi64ELi64ELi256ELi4ES3_EELb0ELb1ELb0ELb0ELb1ELb0ELb0ELb0ENS_16Flash_fwd_paramsEEEvRKT8_iiiii,(.L_x_14756 - $_ZN5flash24flash_fwd_splitkv_kernelI23Flash_fwd_kernel_traitsILi64ELi64ELi256ELi4ELb0ELb0EN7cutlass10bfloat16_tE19Flash_kernel_traitsILi64ELi64ELi256ELi4ES3_EELb0ELb1ELb0ELb0ELb1ELb0ELb0ELb0EEEvNS_16Flash_fwd_paramsE$_ZN5flash30compute_attn_1rowblock_splitkvI23Flash_fwd_kernel_traitsILi64ELi64ELi256ELi4ELb0ELb0EN7cutlass10bfloat16_tE19Flash_kernel_traitsILi64ELi64ELi256ELi4ES3_EELb0ELb1ELb0ELb0ELb1ELb0ELb0ELb0ENS_16Flash_fwd_paramsEEEvRKT8_iiiii)
$_ZN5flash24flash_fwd_splitkv_kernelI23Flash_fwd_kernel_traitsILi64ELi64ELi256ELi4ELb0ELb0EN7cutlass10bfloat16_tE19Flash_kernel_traitsILi64ELi64ELi256ELi4ES3_EELb0ELb1ELb0ELb0ELb1ELb0ELb0ELb0EEEvNS_16Flash_fwd_paramsE$_ZN5flash30compute_attn_1rowblock_splitkvI23Flash_fwd_kernel_traitsILi64ELi64ELi256ELi4ELb0ELb0EN7cutlass10bfloat16_tE19Flash_kernel_traitsILi64ELi64ELi256ELi4ES3_EELb0ELb1ELb0ELb0ELb1ELb0ELb0ELb0ENS_16Flash_fwd_paramsEEEvRKT8_iiiii:
        /* <DEDUP_REMOVED lines=40> */
.L_x_5952:
[----:B------:R-:W-:Y:S05]  /*02f0*/  BSYNC.RECONVERGENT B0 ;  /* 0x0000000000007941 */ /* 0x000fea0003800200 */
.L_x_5951:
[----:B------:R-:W-:Y:S04]  /*0300*/  BSSY.RECONVERGENT B0, `(.L_x_5953) ;  /* 0x0000007000007945 */ /* 0x000fe80003800200 */
[----:B------:R-:W-:Y:S05]  /*0310*/  @!P3 BRA `(.L_x_5954) ;  /* 0x000000000014b947 */ /* 0x000fea0003800000 */
[----:B------:R-:W3:Y:S02]  /*0320*/  LD.E.U8 R0, desc[UR4][R134.64+0x1b2] ;  /* 0x0001b20486007980 */ /* 0x000ee4000c101100 */
[----:B---3--:R-:W-:-:S13]  /*0330*/  ISETP.NE.AND P1, PT, R0, RZ, PT ;  /* 0x000000ff0000720c */ /* 0x008fda0003f25270 */
[----:B-1---5:R-:W3:Y:S02]  /*0340*/  @P1 LD.E R4, desc[UR4][R2.64+0x4] ;  /* 0x0000040402041980 */ /* 0x022ee4000c101900 */
[----:B---3--:R-:W-:-:S06]  /*0350*/  @P1 IADD3 R4, PT, PT, R4, -R13, RZ ;  /* 0x8000000d04041210 */ /* 0x008fcc0007ffe0ff */
[----:B------:R3:W5:Y:S02]  /*0360*/  @!P1 LD.E R4, desc[UR4][R2.64] ;  /* 0x0000000402049980 */ /* 0x000764000c101900 */
.L_x_5954:
[----:B------:R-:W-:Y:S05]  /*0370*/  BSYNC.RECONVERGENT B0 ;  /* 0x0000000000007941 */ /* 0x000fea0003800200 */
.L_x_5953:
        /* <DEDUP_REMOVED lines=8> */
.L_x_5956:
[----:B--23--:R-:W2:Y:S01]  /*0400*/  LD.E.64 R2, desc[UR4][R134.64+0x108] ;  /* 0x0001080486027980 */ /* 0x00cea2000c101b00 */
[----:B------:R-:W-:Y:S01]  /*0410*/  BSSY.RECONVERGENT B0, `(.L_x_5958) ;  /* 0x0000006000007945 */ /* 0x000fe20003800200 */
[----:B------:R-:W-:Y:S01]  /*0420*/  IMAD.MOV.U32 R0, RZ, RZ, RZ ;  /* 0x000000ffff007224 */ /* 0x000fe200078e00ff */
[----:B--2---:R-:W-:-:S04]  /*0430*/  ISETP.NE.U32.AND P0, PT, R2, RZ, PT ;  /* 0x000000ff0200720c */ /* 0x004fc80003f05070 */
[----:B------:R-:W-:-:S13]  /*0440*/  ISETP.NE.AND.EX P0, PT, R3, RZ, PT, P0 ;  /* 0x000000ff0300720c */ /* 0x000fda0003f05300 */
[----:B------:R-:W-:Y:S05]  /*0450*/  @!P0 BRA `(.L_x_5959) ;  /* 0x0000000000048947 */ /* 0x000fea0003800000 */
[----:B------:R2:W5:Y:S02]  /*0460*/  LD.E R0, desc[UR4][R134.64+0xbc] ;  /* 0x0000bc0486007980 */ /* 0x000564000c101900 */
.L_x_5959:
[----:B------:R-:W-:Y:S05]  /*0470*/  BSYNC.RECONVERGENT B0 ;  /* 0x0000000000007941 */ /* 0x000fea0003800200 */
.L_x_5958:
[----:B-----5:R-:W-:Y:S02]  /*0480*/  IADD3 R117, PT, PT, R0, R4, -R12 ;  /* 0x0000000400757210 */ /* 0x020fe40007ffe80c */
.L_x_5957:
[----:B------:R-:W-:Y:S05]  /*0490*/  BSYNC.RECONVERGENT B1 ;  /* 0x0000000000017941 */ /* 0x000fea0003800200 */
.L_x_5955:
[----:B------:R-:W3:Y:S01]  /*04a0*/  S2R R224, SR_CTAID.X ;  /* 0x0000000000e07919 */ /* 0x000ee20000002500 */
[----:B------:R-:W-:Y:S01]  /*04b0*/  MOV R19, 0x50 ;  /* 0x0000005000137802 */ /* 0x000fe20000000f00 */
[----:B------:R-:W-:-:S03]  /*04c0*/  IMAD.MOV.U32 R3, RZ, RZ, 0x0 ;  /* 0x00000000ff037424 */ /* 0x000fc600078e00ff */
[----:B------:R-:W-:Y:S01]  /*04d0*/  MOV R2, R19 ;  /* 0x0000001300027202 */ /* 0x000fe20000000f00 */
[----:B---3--:R-:W-:-:S05]  /*04e0*/  IMAD.SHL.U32 R26, R224, 0x40, RZ ;  /* 0x00000040e01a7824 */ /* 0x008fca00078e00ff */
[----:B------:R-:W-:-:S13]  /*04f0*/  ISETP.GT.AND P0, PT, R118, R26, PT ;  /* 0x0000001a7600720c */ /* 0x000fda0003f04270 */
[----:B-12---:R-:W-:Y:S05]  /*0500*/  @!P0 RET.REL.NODEC R2 `(_ZN5flash24flash_fwd_splitkv_kernelI23Flash_fwd_kernel_traitsILi64ELi64ELi256ELi4ELb0ELb0EN7cutlass10bfloat16_tE19Flash_kernel_traitsILi64ELi64ELi256ELi4ES3_EELb0ELb1ELb0ELb0ELb1ELb0ELb0ELb0EEEvNS_16Flash_fwd_paramsE) ;  /* 0xfffffff802bc8950 */ /* 0x006fea0003c3ffff */
        /* <DEDUP_REMOVED lines=30> */
[----:B------:R-:W4:Y:S04]  /*06f0*/  LD.E.64 R10, desc[UR4][R134.64+0x90] ;  /* 0x00009004860a7980 */ /* 0x000f28000c101b00 */
[----:B------:R-:W5:Y:S04]  /*0700*/  LD.E.64 R4, desc[UR4][R134.64+0x70] ;  /* 0x0000700486047980 */ /* 0x000f68000c101b00 */
[----:B------:R-:W2:Y:S04]  /*0710*/  @!P0 LD.E.64 R6, desc[UR4][R134.64+0x80] ;  /* 0x0000800486068980 */ /* 0x000ea8000c101b00 */
[----:B------:R-:W5:Y:S04]  /*0720*/  LD.E R15, desc[UR4][R134.64+0x60] ;  /* 0x00006004860f7980 */ /* 0x000f68000c101900 */
[----:B------:R-:W5:Y:S04]  /*0730*/  LD.E R17, desc[UR4][R134.64+0xb4] ;  /* 0x0000b40486117980 */ /* 0x000f68000c101900 */
[----:B------:R-:W5:Y:S01]  /*0740*/  LD.E.64 R134, desc[UR4][R134.64+0xa0] ;  /* 0x0000a00486867980 */ /* 0x000f62000c101b00 */
[----:B------:R-:W4:Y:S01]  /*0750*/  S2R R18, SR_CTAID.Z ;  /* 0x0000000000127919 */ /* 0x000f220000002700 */
[----:B------:R-:W-:-:S02]  /*0760*/  IMAD.SHL.U32 R0, R208, 0x8, RZ ;  /* 0x00000008d0007824 */ /* 0x000fc400078e00ff */
[----:B------:R-:W-:Y:S01]  /*0770*/  IMAD.IADD R16, R118, 0x1, -R26 ;  /* 0x0000000176107824 */ /* 0x000fe200078e0a1a */
[----:B------:R-:W-:Y:S01]  /*0780*/  BSSY.RECONVERGENT B0, `(.L_x_5961) ;  /* 0x000003a000007945 */ /* 0x000fe20003800200 */
[----:B---3--:R-:W-:-:S04]  /*0790*/  @P0 IMAD.WIDE.U32 R8, R2, R28, RZ ;  /* 0x0000001c02080225 */ /* 0x008fc800078e00ff */
[-C--:B--2---:R-:W-:Y:S02]  /*07a0*/  @!P0 IMAD R7, R7, R29.reuse, RZ ;  /* 0x0000001d07078224 */ /* 0x084fe400078e02ff */
[----:B------:R-:W-:Y:S01]  /*07b0*/  @!P0 IMAD.WIDE.U32 R12, R6, R29, RZ ;  /* 0x0000001d060c8225 */ /* 0x000fe200078e00ff */
[----:B------:R-:W-:-:S03]  /*07c0*/  LOP3.LUT R6, R0, 0x38, RZ, 0xc0, !PT ;  /* 0x0000003800067812 */ /* 0x000fc600078ec0ff */
[----:B------:R-:W-:Y:S02]  /*07d0*/  @!P0 IMAD.IADD R13, R13, 0x1, R7 ;  /* 0x000000010d0d8824 */ /* 0x000fe400078e0207 */
[----:B------:R-:W-:Y:S02]  /*07e0*/  IMAD.MOV.U32 R7, RZ, RZ, RZ ;  /* 0x000000ffff077224 */ /* 0x000fe400078e00ff */
[----:B------:R-:W-:Y:S01]  /*07f0*/  @P0 IMAD R0, R3, R28, RZ ;  /* 0x0000001c03000224 */ /* 0x000fe200078e02ff */
[----:B------:R-:W-:Y:S01]  /*0800*/  @P0 MOV R12, R8 ;  /* 0x00000008000c0202 */ /* 0x000fe20000000f00 */
[----:B------:R-:W-:-:S04]  /*0810*/  IMAD.WIDE.U32 R6, R26, R2, R6 ;  /* 0x000000021a067225 */ /* 0x000fc800078e0006 */
[----:B------:R-:W-:Y:S01]  /*0820*/  @P0 IMAD.IADD R13, R9, 0x1, R0 ;  /* 0x00000001090d0824 */ /* 0x000fe200078e0200 */
[----:B------:R-:W-:Y:S01]  /*0830*/  IADD3 R8, P0, PT, R12, R6, RZ ;  /* 0x000000060c087210 */ /* 0x000fe20007f1e0ff */
[----:B------:R-:W-:Y:S01]  /*0840*/  IMAD R9, R3, R26, RZ ;  /* 0x0000001a03097224 */ /* 0x000fe200078e02ff */
[----:B------:R-:W-:-:S04]  /*0850*/  SHF.R.U32.HI R0, RZ, 0x3, R208 ;  /* 0x00000003ff007819 */ /* 0x000fc800000116d0 */
[----:B------:R-:W-:Y:S02]  /*0860*/  IADD3.X R9, PT, PT, R13, R7, R9, P0, !PT ;  /* 0x000000070d097210 */ /* 0x000fe400007fe409 */
[----:B------:R-:W-:Y:S01]  /*0870*/  ISETP.GE.AND P0, PT, R0, R16, PT ;  /* 0x000000100000720c */ /* 0x000fe20003f06270 */
[-C--:B----4-:R-:W-:Y:S02]  /*0880*/  IMAD R6, R11, R18.reuse, RZ ;  /* 0x000000120b067224 */ /* 0x090fe400078e02ff */
[----:B------:R-:W-:-:S05]  /*0890*/  IMAD.WIDE.U32 R8, R10, R18, R8 ;  /* 0x000000120a087225 */ /* 0x000fca00078e0008 */
[----:B------:R-:W-:-:S05]  /*08a0*/  IADD3 R7, PT, PT, R9, R6, RZ ;  /* 0x0000000609077210 */ /* 0x000fca0007ffe0ff */
[----:B------:R-:W-:Y:S02]  /*08b0*/  @!P0 IMAD.MOV.U32 R6, RZ, RZ, R8 ;  /* 0x000000ffff068224 */ /* 0x000fe400078e0008 */
[-C--:B------:R-:W-:Y:S02]  /*08c0*/  @!P0 IMAD R12, R3, R0.reuse, RZ ;  /* 0x00000000030c8224 */ /* 0x080fe400078e02ff */
[----:B------:R-:W-:-:S04]  /*08d0*/  @!P0 IMAD.WIDE.U32 R10, R2, R0, R6 ;  /* 0x00000000020a8225 */ /* 0x000fc800078e0006 */
[----:B------:R-:W-:Y:S01]  /*08e0*/  @!P0 IMAD.IADD R11, R11, 0x1, R12 ;  /* 0x000000010b0b8824 */ /* 0x000fe200078e020c */
[----:B-----5:R-:W-:Y:S02]  /*08f0*/  @!P0 LEA R12, P1, R10, R4, 0x1 ;  /* 0x000000040a0c8211 */ /* 0x020fe400078208ff */
[----:B------:R-:W-:Y:S02]  /*0900*/  IADD3 R14, PT, PT, R0, 0x10, RZ ;  /* 0x00000010000e7810 */ /* 0x000fe40007ffe0ff */
[----:B------:R-:W-:Y:S01]  /*0910*/  @!P0 LEA.HI.X R13, R10, R5, R11, 0x1, P1 ;  /* 0x000000050a0d8211 */ /* 0x000fe200008f0c0b */
[----:B------:R-:W-:Y:S02]  /*0920*/  VIADD R11, R0, 0x20 ;  /* 0x00000020000b7836 */ /* 0x000fe40000000000 */
[----:B------:R-:W-:Y:S01]  /*0930*/  IMAD R15, R15, R29, R18 ;  /* 0x0000001d0f0f7224 */ /* 0x000fe200078e0212 */
[----:B------:R-:W-:Y:S02]  /*0940*/  ISETP.GE.AND P3, PT, R14, R16, PT ;  /* 0x000000100e00720c */ /* 0x000fe40003f66270 */
[----:B------:R-:W-:-:S02]  /*0950*/  LOP3.LUT P6, R208, R208, 0x7, RZ, 0xc0, !PT ;  /* 0x00000007d0d07812 */ /* 0x000fc400078cc0ff */
[-C--:B------:R-:W-:Y:S01]  /*0960*/  ISETP.GE.AND P2, PT, R11, R16.reuse, PT ;  /* 0x000000100b00720c */ /* 0x080fe20003f46270 */
[----:B------:R-:W-:Y:S01]  /*0970*/  IMAD R10, R17, R15, R26 ;  /* 0x0000000f110a7224 */ /* 0x000fe200078e021a */
[----:B------:R-:W-:Y:S02]  /*0980*/  ISETP.GE.OR P6, PT, R0, R16, P6 ;  /* 0x000000100000720c */ /* 0x000fe400037c6670 */
[C---:B------:R-:W-:Y:S02]  /*0990*/  ISETP.NE.OR P5, PT, R208.reuse, RZ, P3 ;  /* 0x000000ffd000720c */ /* 0x040fe40001fa5670 */
[----:B------:R-:W-:Y:S01]  /*09a0*/  ISETP.NE.OR P4, PT, R208, RZ, P2 ;  /* 0x000000ffd000720c */ /* 0x000fe20001785670 */
[----:B------:R1:W-:Y:S01]  /*09b0*/  @!P0 ST.E.128 desc[UR4][R12.64], RZ ;  /* 0x000000ff0c008985 */ /* 0x0003e2000c101d04 */
[----:B------:R-:W-:-:S07]  /*09c0*/  IADD3 R11, P0, PT, R10, R0, RZ ;  /* 0x000000000a0b7210 */ /* 0x000fce0007f1e0ff */
[----:B------:R-:W-:Y:S02]  /*09d0*/  @!P6 MOV R18, 0x7f800000 ;  /* 0x7f8000000012e802 */ /* 0x000fe40000000f00 */
[----:B------:R-:W-:Y:S02]  /*09e0*/  @!P5 IMAD.MOV.U32 R17, RZ, RZ, 0x7f800000 ;  /* 0x7f800000ff11d424 */ /* 0x000fe400078e00ff */
[----:B-1----:R-:W-:Y:S01]  /*09f0*/  VIADD R12, R0, 0x30 ;  /* 0x00000030000c7836 */ /* 0x002fe20000000000 */
[----:B------:R-:W-:Y:S02]  /*0a00*/  LEA.HI.X.SX32 R13, R10, RZ, 0x1, P0 ;  /* 0x000000ff0a0d7211 */ /* 0x000fe400000f0eff */
[C---:B------:R-:W-:Y:S02]  /*0a10*/  LEA R10, P0, R11.reuse, R134, 0x2 ;  /* 0x000000860b0a7211 */ /* 0x040fe400078010ff */
[----:B------:R-:W-:Y:S02]  /*0a20*/  ISETP.GE.AND P1, PT, R12, R16, PT ;  /* 0x000000100c00720c */ /* 0x000fe40003f26270 */
[----:B------:R-:W-:-:S02]  /*0a30*/  LEA.HI.X R11, R11, R135, R13, 0x2, P0 ;  /* 0x000000870b0b7211 */ /* 0x000fc400000f140d */
[----:B------:R-:W-:Y:S02]  /*0a40*/  ISETP.NE.OR P0, PT, R208, RZ, P1 ;  /* 0x000000ffd000720c */ /* 0x000fe40000f05670 */
[----:B------:R-:W-:Y:S01]  /*0a50*/  @!P4 MOV R16, 0x7f800000 ;  /* 0x7f8000000010c802 */ /* 0x000fe20000000f00 */
[----:B------:R-:W-:Y:S10]  /*0a60*/  @P3 BRA `(.L_x_5962) ;  /* 0x00000000002c3947 */ /* 0x000ff40003800000 */
[----:B------:R-:W-:Y:S02]  /*0a70*/  IADD3 R14, P3, PT, R0, 0x10, RZ ;  /* 0x00000010000e7810 */ /* 0x000fe40007f7e0ff */
[----:B------:R-:W-:-:S03]  /*0a80*/  MOV R13, R7 ;  /* 0x00000007000d7202 */ /* 0x000fc60000000f00 */
[----:B------:R-:W-:-:S04]  /*0a90*/  IMAD.X R12, RZ, RZ, RZ, P3 ;  /* 0x000000ffff0c7224 */ /* 0x000fc800018e06ff */
[----:B------:R-:W-:Y:S02]  /*0aa0*/  IMAD R15, R12, R2, RZ ;  /* 0x000000020c0f7224 */ /* 0x000fe400078e02ff */
[----:B------:R-:W-:Y:S02]  /*0ab0*/  IMAD.MOV.U32 R12, RZ, RZ, R8 ;  /* 0x000000ffff0c7224 */ /* 0x000fe400078e0008 */
[-C--:B------:R-:W-:Y:S02]  /*0ac0*/  IMAD R15, R3, R14.reuse, R15 ;  /* 0x0000000e030f7224 */ /* 0x080fe400078e020f */
[----:B------:R-:W-:-:S03]  /*0ad0*/  IMAD.WIDE.U32 R12, R2, R14, R12 ;  /* 0x0000000e020c7225 */ /* 0x000fc600078e000c */
[----:B------:R-:W-:Y:S02]  /*0ae0*/  LEA R14, P3, R12, R4, 0x1 ;  /* 0x000000040c0e7211 */ /* 0x000fe400078608ff */
[----:B------:R-:W-:-:S04]  /*0af0*/  IADD3 R13, PT, PT, R13, R15, RZ ;  /* 0x0000000f0d0d7210 */ /* 0x000fc80007ffe0ff */
[----:B------:R-:W-:-:S05]  /*0b00*/  LEA.HI.X R15, R12, R5, R13, 0x1, P3 ;  /* 0x000000050c0f7211 */ /* 0x000fca00018f0c0d */
[----:B------:R1:W-:Y:S02]  /*0b10*/  ST.E.128 desc[UR4][R14.64], RZ ;  /* 0x000000ff0e007985 */ /* 0x0003e4000c101d04 */
.L_x_5962:
[----:B------:R-:W-:Y:S05]  /*0b20*/  BSYNC.RECONVERGENT B0 ;  /* 0x0000000000007941 */ /* 0x000fea0003800200 */
.L_x_5961:
[----:B------:R-:W-:Y:S04]  /*0b30*/  BSSY.RECONVERGENT B0, `(.L_x_5963) ;  /* 0x000000d000007945 */ /* 0x000fe80003800200 */
[----:B------:R-:W-:Y:S05]  /*0b40*/  @P2 BRA `(.L_x_5964) ;  /* 0x00000000002c2947 */ /* 0x000fea0003800000 */
[----:B-1----:R-:W-:Y:S02]  /*0b50*/  IADD3 R14, P2, PT, R0, 0x20, RZ ;  /* 0x00000020000e7810 */ /* 0x002fe40007f5e0ff */
        /* <DEDUP_REMOVED lines=10> */
.L_x_5964:
[----:B------:R-:W-:Y:S05]  /*0c00*/  BSYNC.RECONVERGENT B0 ;  /* 0x0000000000007941 */ /* 0x000fea0003800200 */
.L_x_5963:
[----:B------:R-:W-:Y:S04]  /*0c10*/  BSSY.RECONVERGENT B0, `(.L_x_5965) ;  /* 0x000000c000007945 */ /* 0x000fe80003800200 */
[----:B------:R-:W-:Y:S05]  /*0c20*/  @P1 BRA `(.L_x_5966) ;  /* 0x0000000000281947 */ /* 0x000fea0003800000 */
[----:B------:R-:W-:-:S04]  /*0c30*/  IADD3 R0, P1, PT, R0, 0x30, RZ ;  /* 0x0000003000007810 */ /* 0x000fc80007f3e0ff */
[----:B------:R-:W-:-:S05]  /*0c40*/  IADD3.X R6, PT, PT, RZ, RZ, RZ, P1, !PT ;  /* 0x000000ffff067210 */ /* 0x000fca0000ffe4ff */
[----:B------:R-:W-:Y:S01]  /*0c50*/  IMAD R9, R6, R2, RZ ;  /* 0x0000000206097224 */ /* 0x000fe200078e02ff */
[----:B------:R-:W-:-:S05]  /*0c60*/  MOV R6, R8 ;  /* 0x0000000800067202 */ /* 0x000fca0000000f00 */
[----:B------:R-:W-:-:S04]  /*0c70*/  IMAD.WIDE.U32 R6, R2, R0, R6 ;  /* 0x0000000002067225 */ /* 0x000fc800078e0006 */
[----:B------:R-:W-:Y:S01]  /*0c80*/  IMAD R0, R3, R0, R9 ;  /* 0x0000000003007224 */ /* 0x000fe200078e0209 */
[----:B------:R-:W-:-:S04]  /*0c90*/  LEA R2, P1, R6, R4, 0x1 ;  /* 0x0000000406027211 */ /* 0x000fc800078208ff */
[----:B------:R-:W-:-:S04]  /*0ca0*/  IADD3 R0, PT, PT, R7, R0, RZ ;  /* 0x0000000007007210 */ /* 0x000fc80007ffe0ff */
[----:B------:R-:W-:-:S05]  /*0cb0*/  LEA.HI.X R3, R6, R5, R0, 0x1, P1 ;  /* 0x0000000506037211 */ /* 0x000fca00008f0c00 */
[----:B------:R3:W-:Y:S02]  /*0cc0*/  ST.E.128 desc[UR4][R2.64], RZ ;  /* 0x000000ff02007985 */ /* 0x0007e4000c101d04 */
.L_x_5966:
[----:B------:R-:W-:Y:S05]  /*0cd0*/  BSYNC.RECONVERGENT B0 ;  /* 0x0000000000007941 */ /* 0x000fea0003800200 */
.L_x_5965:
[----:B---3--:R-:W-:Y:S01]  /*0ce0*/  MOV R2, R19 ;  /* 0x0000001300027202 */ /* 0x008fe20000000f00 */
[----:B------:R-:W-:Y:S01]  /*0cf0*/  @!P6 ST.E desc[UR4][R10.64], R18 ;  /* 0x000000120a00e985 */ /* 0x000fe2000c101904 */
[----:B------:R-:W-:-:S03]  /*0d00*/  MOV R3, 0x0 ;  /* 0x0000000000037802 */ /* 0x000fc60000000f00 */
[----:B------:R-:W-:Y:S04]  /*0d10*/  @!P5 ST.E desc[UR4][R10.64+0x40], R17 ;  /* 0x000040110a00d985 */ /* 0x000fe8000c101904 */
[----:B------:R1:W-:Y:S02]  /*0d20*/  @!P4 ST.E desc[UR4][R10.64+0x80], R16 ;  /* 0x000080100a00c985 */ /* 0x0003e4000c101904 */
[----:B-12---:R-:W-:Y:S05]  /*0d30*/  @P0 RET.REL.NODEC R2 `(_ZN5flash24flash_fwd_splitkv_kernelI23Flash_fwd_kernel_traitsILi64ELi64ELi256ELi4ELb0ELb0EN7cutlass10bfloat16_tE19Flash_kernel_traitsILi64ELi64ELi256ELi4ES3_EELb0ELb1ELb0ELb0ELb1ELb0ELb0ELb0EEEvNS_16Flash_fwd_paramsE) ;  /* 0xfffffff002b00950 */ /* 0x006fea0003c3ffff */
[----:B------:R-:W-:Y:S02]  /*0d40*/  MOV R0, 0x7f800000 ;  /* 0x7f80000000007802 */ /* 0x000fe40000000f00 */
[----:B------:R-:W-:Y:S02]  /*0d50*/  MOV R2, R19 ;  /* 0x0000001300027202 */ /* 0x000fe40000000f00 */
[----:B------:R-:W-:Y:S01]  /*0d60*/  MOV R3, 0x0 ;  /* 0x0000000000037802 */ /* 0x000fe20000000f00 */
[----:B------:R1:W-:Y:S03]  /*0d70*/  ST.E desc[UR4][R10.64+0xc0], R0 ;  /* 0x0000c0000a007985 */ /* 0x0003e6000c101904 */
[----:B-1----:R-:W-:Y:S05]  /*0d80*/  RET.REL.NODEC R2 `(_ZN5flash24flash_fwd_splitkv_kernelI23Flash_fwd_kernel_traitsILi64ELi64ELi256ELi4ELb0ELb0EN7cutlass10bfloat16_tE19Flash_kernel_traitsILi64ELi64ELi256ELi4ES3_EELb0ELb1ELb0ELb0ELb1ELb0ELb0ELb0EEEvNS_16Flash_fwd_paramsE) ;  /* 0xfffffff0029c7950 */ /* 0x002fea0003c3ffff */
.L_x_5960:
        /* <DEDUP_REMOVED lines=15> */
[----:B------:R-:W2:Y:S04]  /*0e80*/  LD.E.64 R6, desc[UR4][R134.64+0x168] ;  /* 0x0001680486067980 */ /* 0x000ea8000c101b00 */
[----:B------:R-:W3:Y:S04]  /*0e90*/  LD.E.64 R10, desc[UR4][R134.64+0x38] ;  /* 0x00003804860a7980 */ /* 0x000ee8000c101b00 */
[----:B------:R-:W3:Y:S01]  /*0ea0*/  LD.E R14, desc[UR4][R134.64+0x68] ;  /* 0x00006804860e7980 */ /* 0x000ee2000c101900 */
[----:B------:R-:W-:-:S03]  /*0eb0*/  LEA R16, R220, 0xffffff00, 0x8 ;  /* 0xffffff00dc107811 */ /* 0x000fc600078e40ff */
[----:B------:R-:W3:Y:S01]  /*0ec0*/  LD.E.64 R12, desc[UR4][R134.64+0x28] ;  /* 0x00002804860c7980 */ /* 0x000ee2000c101b00 */
[----:B------:R-:W-:-:S03]  /*0ed0*/  IABS R4, R16 ;  /* 0x0000001000047213 */ /* 0x000fc60000000000 */
[----:B------:R-:W5:Y:S04]  /*0ee0*/  LD.E.64 R24, desc[UR4][R134.64+0x58] ;  /* 0x0000580486187980 */ /* 0x000f68000c101b00 */
[----:B------:R-:W5:Y:S01]  /*0ef0*/  LD.E.64 R210, desc[UR4][R134.64+0x40] ;  /* 0x0000400486d27980 */ /* 0x000f62000c101b00 */
[----:B----4-:R-:W-:-:S04]  /*0f00*/  IABS R5, R9 ;  /* 0x0000000900057213 */ /* 0x010fc80000000000 */
[----:B-1----:R-:W1:Y:S08]  /*0f10*/  I2F.RP R2, R5 ;  /* 0x0000000500027306 */ /* 0x002e700000209400 */
        /* <DEDUP_REMOVED lines=33> */
[----:B---3--:R-:W-:Y:S01]  /*1130*/  MOV R19, R11 ;  /* 0x0000000b00137202 */ /* 0x008fe20000000f00 */
[----:B------:R-:W-:Y:S02]  /*1140*/  IMAD.MOV.U32 R18, RZ, RZ, R10 ;  /* 0x000000ffff127224 */ /* 0x000fe400078e000a */
[----:B------:R3:W-:Y:S04]  /*1150*/  STL.64 [R1+0x28], R10 ;  /* 0x0000280a01007387 */ /* 0x0007e80000100a00 */
[----:B---3--:R-:W3:Y:S01]  /*1160*/  LD.E.64 R10, desc[UR4][R134.64+0x50] ;  /* 0x00005004860a7980 */ /* 0x008ee2000c101b00 */
        /* <DEDUP_REMOVED lines=42> */
[----:B------:R-:W-:-:S04]  /*1410*/  IMAD.WIDE.U32 R2, R0, R10, R2 ;  /* 0x0000000a00027225 */ /* 0x000fc800078e0002 */
[----:B------:R-:W-:Y:S02]  /*1420*/  IMAD R6, R10, R5, R4 ;  /* 0x000000050a067224 */ /* 0x000fe400078e0204 */
[----:B------:R-:W-:-:S04]  /*1430*/  IMAD.WIDE.U32 R4, R12, R8, RZ ;  /* 0x000000080c047225 */ /* 0x000fc800078e00ff */
[----:B------:R-:W-:Y:S01]  /*1440*/  IMAD R0, R12, R17, R7 ;  /* 0x000000110c007224 */ /* 0x000fe200078e0207 */
[----:B------:R-:W-:Y:S01]  /*1450*/  IADD3 R22, PT, PT, R3, R6, RZ ;  /* 0x0000000603167210 */ /* 0x000fe20007ffe0ff */
[----:B------:R-:W-:Y:S01]  /*1460*/  IMAD.MOV.U32 R8, RZ, RZ, R2 ;  /* 0x000000ffff087224 */ /* 0x000fe200078e0002 */
[----:B------:R-:W-:Y:S01]  /*1470*/  MOV R6, R4 ;  /* 0x0000000400067202 */ /* 0x000fe20000000f00 */
[----:B------:R-:W-:Y:S01]  /*1480*/  IMAD.IADD R7, R5, 0x1, R0 ;  /* 0x0000000105077824 */ /* 0x000fe200078e0200 */
[----:B------:R-:W-:Y:S05]  /*1490*/  BRA `(.L_x_5969) ;  /* 0x0000000400547947 */ /* 0x000fea0003800000 */
.L_x_5968:
[----:B------:R-:W4:Y:S04]  /*14a0*/  LD.E R14, desc[UR4][R134.64+0x68] ;  /* 0x00006804860e7980 */ /* 0x000f28000c101900 */
[----:B-1----:R-:W2:Y:S01]  /*14b0*/  LD.E.64 R2, desc[UR4][R134.64+0x38] ;  /* 0x0000380486027980 */ /* 0x002ea2000c101b00 */
[----:B------:R-:W-:-:S03]  /*14c0*/  ISETP.NE.AND P3, PT, R13, -0x1, PT ;  /* 0xffffffff0d00780c */ /* 0x000fc60003f65270 */
[----:B------:R-:W2:Y:S04]  /*14d0*/  LD.E.64 R210, desc[UR4][R134.64+0x40] ;  /* 0x0000400486d27980 */ /* 0x000ea8000c101b00 */
[----:B------:R-:W2:Y:S04]  /*14e0*/  LD.E.64 R18, desc[UR4][R134.64+0x50] ;  /* 0x0000500486127980 */ /* 0x000ea8000c101b00 */
[----:B------:R1:W5:Y:S04]  /*14f0*/  LD.E.64 R24, desc[UR4][R134.64+0x58] ;  /* 0x0000580486187980 */ /* 0x000368000c101b00 */
[----:B------:R-:W2:Y:S04]  /*1500*/  @!P3 LD.E.64 R10, desc[UR4][R134.64+0x20] ;  /* 0x00002004860ab980 */ /* 0x000ea8000c101b00 */
[----:B------:R-:W2:Y:S01]  /*1510*/  @!P3 LD.E.64 R16, desc[UR4][R134.64+0x28] ;  /* 0x000028048610b980 */ /* 0x000ea2000c101b00 */
[----:B---3--:R-:W-:Y:S01]  /*1520*/  IABS R5, R27 ;  /* 0x0000001b00057213 */ /* 0x008fe20000000000 */
[----:B------:R-:W-:Y:S01]  /*1530*/  @P3 IMAD.IADD R7, R12, 0x1, R13 ;  /* 0x000000010c073824 */ /* 0x000fe200078e020d */
[----:B------:R-:W-:-:S02]  /*1540*/  LEA R15, R220, 0xffffff00, 0x8 ;  /* 0xffffff00dc0f7811 */ /* 0x000fc400078e40ff */
[----:B------:R-:W-:Y:S02]  /*1550*/  MOV R202, RZ ;  /* 0x000000ff00ca7202 */ /* 0x000fe40000000f00 */
[----:B------:R-:W-:Y:S02]  /*1560*/  MOV R201, RZ ;  /* 0x000000ff00c97202 */ /* 0x000fe40000000f00 */
[----:B----4-:R-:W-:-:S04]  /*1570*/  IABS R0, R14 ;  /* 0x0000000e00007213 */ /* 0x010fc80000000000 */
[----:B------:R-:W-:Y:S01]  /*1580*/  MOV R8, R0 ;  /* 0x0000000000087202 */ /* 0x000fe20000000f00 */
[----:B--2---:R2:W-:Y:S01]  /*1590*/  STL.64 [R1+0x28], R2 ;  /* 0x0000280201007387 */ /* 0x0045e20000100a00 */
        /* <DEDUP_REMOVED lines=16> */
[----:B------:R-:W-:-:S03]  /*16a0*/  @!P3 IMAD R2, R21, R12, RZ ;  /* 0x0000000c1502b224 */ /* 0x000fc600078e02ff */
        /* <DEDUP_REMOVED lines=10> */
[----:B------:R-:W-:Y:S01]  /*1750*/  @P3 IMAD R8, R21, R7, RZ ;  /* 0x0000000715083224 */ /* 0x000fe200078e02ff */
        /* <DEDUP_REMOVED lines=28> */
[----:B------:R-:W-:-:S02]  /*1920*/  IMAD R11, R19, R0, RZ ;  /* 0x00000000130b7224 */ /* 0x000fc400078e02ff */
[C---:B------:R-:W-:Y:S02]  /*1930*/  @!P3 IMAD R8, R16.reuse, R7, R8 ;  /* 0x000000071008b224 */ /* 0x040fe400078e0208 */
[----:B------:R-:W-:-:S04]  /*1940*/  @!P3 IMAD.WIDE.U32 R6, R16, R9, R2 ;  /* 0x000000091006b225 */ /* 0x000fc800078e0002 */
[----:B------:R-:W-:-:S04]  /*1950*/  IMAD.WIDE.U32 R4, R18, R0, R4 ;  /* 0x0000000012047225 */ /* 0x000fc800078e0004 */
[-C--:B------:R-:W-:Y:S02]  /*1960*/  @P3 IMAD R0, R211, R10.reuse, RZ ;  /* 0x0000000ad3003224 */ /* 0x080fe400078e02ff */
[----:B------:R-:W-:Y:S01]  /*1970*/  @P3 IMAD.WIDE.U32 R2, R210, R10, RZ ;  /* 0x0000000ad2023225 */ /* 0x000fe200078e00ff */
[----:B------:R-:W-:-:S03]  /*1980*/  @!P3 IADD3 R7, PT, PT, R7, R8, RZ ;  /* 0x000000080707b210 */ /* 0x000fc60007ffe0ff */
[----:B------:R-:W-:Y:S01]  /*1990*/  IMAD R11, R18, R12, R11 ;  /* 0x0000000c120b7224 */ /* 0x000fe200078e020b */
[----:B------:R-:W-:Y:S01]  /*19a0*/  MOV R8, R4 ;  /* 0x0000000400087202 */ /* 0x000fe20000000f00 */
[----:B------:R-:W-:Y:S01]  /*19b0*/  IMAD.MOV.U32 R9, RZ, RZ, RZ ;  /* 0x000000ffff097224 */ /* 0x000fe200078e00ff */
[----:B------:R-:W-:Y:S01]  /*19c0*/  @P3 IADD3 R7, PT, PT, R3, R0, RZ ;  /* 0x0000000003073210 */ /* 0x000fe20007ffe0ff */
[----:B------:R-:W-:Y:S01]  /*19d0*/  IMAD.IADD R22, R5, 0x1, R11 ;  /* 0x0000000105167824 */ /* 0x000fe200078e020b */
[----:B-1----:R-:W-:Y:S02]  /*19e0*/  @P3 MOV R6, R2 ;  /* 0x0000000200063202 */ /* 0x002fe40000000f00 */
.L_x_5969:
[----:B------:R-:W-:Y:S05]  /*19f0*/  BSYNC.RECONVERGENT B0 ;  /* 0x0000000000007941 */ /* 0x000fea0003800200 */
.L_x_5967:
[----:B------:R-:W-:Y:S01]  /*1a00*/  ISETP.NE.AND P1, PT, R28, -0x1, PT ;  /* 0xffffffff1c00780c */ /* 0x000fe20003f25270 */
[----:B------:R-:W2:Y:S04]  /*1a10*/  LDL R37, [R1+0x28] ;  /* 0x0000280001257983 */ /* 0x000ea80000100800 */
[----:B------:R-:W3:Y:S04]  /*1a20*/  LDL R40, [R1+0x2c] ;  /* 0x00002c0001287983 */ /* 0x000ee80000100800 */
[----:B------:R-:W4:Y:S04]  /*1a30*/  LD.E.64 R12, desc[UR4][R134.64+0x30] ;  /* 0x00003004860c7980 */ /* 0x000f28000c101b00 */
[----:B------:R-:W4:Y:S04]  /*1a40*/  @!P1 LD.E.64 R16, desc[UR4][R134.64+0x18] ;  /* 0x0000180486109980 */ /* 0x000f28000c101b00 */
[----:B------:R-:W4:Y:S04]  /*1a50*/  LD.E.64 R18, desc[UR4][R134.64+0x8] ;  /* 0x0000080486127980 */ /* 0x000f28000c101b00 */
[----:B------:R-:W4:Y:S04]  /*1a60*/  LD.E.64 R20, desc[UR4][R134.64+0x48] ;  /* 0x0000480486147980 */ /* 0x000f28000c101b00 */
[----:B------:R-:W4:Y:S01]  /*1a70*/  LD.E.64 R10, desc[UR4][R134.64] ;  /* 0x00000004860a7980 */ /* 0x000f22000c101b00 */
[----:B------:R-:W-:-:S03]  /*1a80*/  IABS R4, R14 ;  /* 0x0000000e00047213 */ /* 0x000fc60000000000 */
[----:B------:R-:W5:Y:S01]  /*1a90*/  LD.E.64 R38, desc[UR4][R134.64+0x10] ;  /* 0x0000100486267980 */ /* 0x000f62000c101b00 */
        /* <DEDUP_REMOVED lines=14> */
[----:B------:R-:W-:Y:S01]  /*1b80*/  ISETP.GT.U32.AND P3, PT, R4, R2, PT ;  /* 0x000000020400720c */ /* 0x000fe20003f64070 */
[----:B------:R-:W-:-:S12]  /*1b90*/  IMAD.SHL.U32 R116, R208, 0x8, RZ ;  /* 0x00000008d0747824 */ /* 0x000fd800078e00ff */
[----:B------:R-:W-:-:S05]  /*1ba0*/  @!P3 IMAD.IADD R2, R2, 0x1, -R4 ;  /* 0x000000010202b824 */ /* 0x000fca00078e0a04 */
[----:B------:R-:W-:Y:S02]  /*1bb0*/  ISETP.GE.U32.AND P2, PT, R2, R4, PT ;  /* 0x000000040200720c */ /* 0x000fe40003f46070 */
[----:B------:R-:W-:-:S04]  /*1bc0*/  LOP3.LUT R2, R27, R14, RZ, 0x3c, !PT ;  /* 0x0000000e1b027212 */ /* 0x000fc800078e3cff */
[----:B------:R-:W-:Y:S01]  /*1bd0*/  ISETP.GE.AND P4, PT, R2, RZ, PT ;  /* 0x000000ff0200720c */ /* 0x000fe20003f86270 */
[-C--:B-----5:R-:W-:Y:S01]  /*1be0*/  IMAD R2, R9, R210.reuse, RZ ;  /* 0x000000d209027224 */ /* 0x0a0fe200078e02ff */
[----:B------:R-:W-:Y:S01]  /*1bf0*/  ISETP.NE.AND P5, PT, R14, RZ, PT ;  /* 0x000000ff0e00720c */ /* 0x000fe20003fa5270 */
[----:B------:R-:W-:Y:S02]  /*1c00*/  @!P3 VIADD R0, R0, 0x1 ;  /* 0x000000010000b836 */ /* 0x000fe40000000000 */
[C---:B------:R-:W-:Y:S01]  /*1c10*/  IMAD R4, R15.reuse, R211, R2 ;  /* 0x000000d30f047224 */ /* 0x040fe200078e0202 */
[C---:B------:R-:W-:Y:S01]  /*1c20*/  LOP3.LUT R221, R116.reuse, 0x38, RZ, 0xc0, !PT ;  /* 0x0000003874dd7812 */ /* 0x040fe200078ec0ff */
[----:B------:R-:W-:Y:S01]  /*1c30*/  IMAD.WIDE.U32 R2, R15, R210, RZ ;  /* 0x000000d20f027225 */ /* 0x000fe200078e00ff */
[----:B------:R-:W-:-:S03]  /*1c40*/  LOP3.LUT R30, R116, 0x1c0, RZ, 0xc0, !PT ;  /* 0x000001c0741e7812 */ /* 0x000fc600078ec0ff */
[----:B------:R-:W-:Y:S01]  /*1c50*/  @P2 VIADD R0, R0, 0x1 ;  /* 0x0000000100002836 */ /* 0x000fe20000000000 */
[----:B------:R-:W-:Y:S01]  /*1c60*/  IADD3 R15, P3, P2, R2, R6, R221 ;  /* 0x00000006020f7210 */ /* 0x000fe20007a7e0dd */
[----:B------:R-:W-:Y:S02]  /*1c70*/  IMAD.IADD R3, R3, 0x1, R4 ;  /* 0x0000000103037824 */ /* 0x000fe400078e0204 */
[----:B------:R-:W-:-:S03]  /*1c80*/  @!P4 IMAD.MOV R0, RZ, RZ, -R0 ;  /* 0x000000ffff00c224 */ /* 0x000fc600078e0a00 */
[----:B------:R-:W-:Y:S02]  /*1c90*/  IADD3.X R23, PT, PT, R3, R7, RZ, P3, P2 ;  /* 0x0000000703177210 */ /* 0x000fe40001fe44ff */
[----:B------:R-:W-:Y:S02]  /*1ca0*/  LOP3.LUT R3, R30, 0x38, R208, 0xf8, !PT ;  /* 0x000000381e037812 */ /* 0x000fe400078ef8d0 */
[----:B------:R-:W-:Y:S02]  /*1cb0*/  @!P5 LOP3.LUT R0, RZ, R14, RZ, 0x33, !PT ;  /* 0x0000000eff00d212 */ /* 0x000fe400078e33ff */
[----:B------:R-:W-:Y:S02]  /*1cc0*/  LOP3.LUT R6, R116, 0x1e00, RZ, 0xc0, !PT ;  /* 0x00001e0074067812 */ /* 0x000fe400078ec0ff */
[----:B------:R-:W-:Y:S02]  /*1cd0*/  LOP3.LUT R3, R3, R221, RZ, 0x3c, !PT ;  /* 0x000000dd03037212 */ /* 0x000fe400078e3cff */
[----:B------:R-:W-:Y:S01]  /*1ce0*/  IADD3 R4, P2, PT, R221, R8, RZ ;  /* 0x00000008dd047210 */ /* 0x000fe20007f5e0ff */
[----:B------:R-:W-:Y:S01]  /*1cf0*/  IMAD R8, R25, R0, RZ ;  /* 0x0000000019087224 */ /* 0x000fe200078e02ff */
[----:B------:R-:W-:-:S02]  /*1d00*/  SHF.R.S32.HI R9, RZ, 0x1f, R0 ;  /* 0x0000001fff097819 */ /* 0x000fc40000011400 */
[----:B------:R-:W-:Y:S01]  /*1d10*/  LOP3.LUT R229, R3, R6, RZ, 0xfc, !PT ;  /* 0x0000000603e57212 */ /* 0x000fe200078efcff */
[----:B------:R-:W-:Y:S01]  /*1d20*/  IMAD.WIDE.U32 R6, R24, R0, RZ ;  /* 0x0000000018067225 */ /* 0x000fe200078e00ff */
[----:B------:R-:W-:-:S03]  /*1d30*/  SHF.R.U32.HI R2, RZ, 0x3, R208 ;  /* 0x00000003ff027819 */ /* 0x000fc600000116d0 */
[----:B------:R-:W-:Y:S02]  /*1d40*/  IMAD.X R5, RZ, RZ, R22, P2 ;  /* 0x000000ffff057224 */ /* 0x000fe400010e0616 */
[----:B------:R-:W-:Y:S01]  /*1d50*/  IMAD R0, R9, R24, R8 ;  /* 0x0000001809007224 */ /* 0x000fe200078e0208 */
[----:B------:R-:W-:-:S03]  /*1d60*/  IADD3 R34, P2, PT, R15, R6, RZ ;  /* 0x000000060f227210 */ /* 0x000fc60007f5e0ff */
[----:B------:R-:W-:Y:S02]  /*1d70*/  IMAD.IADD R15, R7, 0x1, R0 ;  /* 0x00000001070f7824 */ /* 0x000fe400078e0200 */
[C---:B------:R-:W-:Y:S02]  /*1d80*/  VIADD R31, R2.reuse, 0x10 ;  /* 0x00000010021f7836 */ /* 0x040fe40000000000 */
[C---:B------:R-:W-:Y:S01]  /*1d90*/  VIADD R32, R2.reuse, 0x20 ;  /* 0x0000002002207836 */ /* 0x040fe20000000000 */
[----:B------:R1:W-:Y:S01]  /*1da0*/  STL [R1+0x44], R30 ;  /* 0x0000441e01007387 */ /* 0x0003e20000100800 */
[----:B------:R-:W1:Y:S01]  /*1db0*/  S2UR UR6, SR_CgaCtaId ;  /* 0x00000000000679c3 */ /* 0x000e620000008800 */
[----:B------:R-:W-:Y:S02]  /*1dc0*/  IMAD.X R35, R23, 0x1, R15, P2 ;  /* 0x0000000117237824 */ /* 0x000fe400010e060f */
[----:B-1----:R-:W-:Y:S01]  /*1dd0*/  VIADD R30, R2, 0x30 ;  /* 0x00000030021e7836 */ /* 0x002fe20000000000 */
[----:B------:R-:W-:-:S02]  /*1de0*/  UMOV UR7, 0x400 ;  /* 0x0000040000077882 */ /* 0x000fc40000000000 */
[----:B------:R-:W-:-:S06]  /*1df0*/  ULEA UR6, UR6, UR7, 0x18 ;  /* 0x0000000706067291 */ /* 0x000fcc000f8ec0ff */
[----:B------:R-:W-:-:S04]  /*1e00*/  IMAD.U32 R222, RZ, RZ, UR6 ;  /* 0x00000006ffde7e24 */ /* 0x000fc8000f8e00ff */
[----:B------:R-:W-:Y:S02]  /*1e10*/  IMAD R229, R229, 0x2, R222 ;  /* 0x00000002e5e57824 */ /* 0x000fe400078e02de */
[----:B--2---:R-:W-:-:S04]  /*1e20*/  IMAD.WIDE.U32 R4, R2, R37, R4 ;  /* 0x0000002502047225 */ /* 0x004fc800078e0004 */
[----:B---3--:R-:W-:Y:S02]  /*1e30*/  IMAD R3, R40, R2, RZ ;  /* 0x0000000228037224 */ /* 0x008fe400078e02ff */
[----:B----4-:R-:W-:-:S04]  /*1e40*/  @P1 IMAD.WIDE.U32 R6, R12, R28, RZ ;  /* 0x0000001c0c061225 */ /* 0x010fc800078e00ff */
[-C--:B------:R-:W-:Y:S02]  /*1e50*/  @!P1 IMAD R0, R17, R29.reuse, RZ ;  /* 0x0000001d11009224 */ /* 0x080fe400078e02ff */
[----:B------:R-:W-:-:S04]  /*1e60*/  @!P1 IMAD.WIDE.U32 R8, R16, R29, RZ ;  /* 0x0000001d10089225 */ /* 0x000fc800078e00ff */
[----:B------:R-:W-:Y:S02]  /*1e70*/  IMAD.IADD R5, R5, 0x1, R3 ;  /* 0x0000000105057824 */ /* 0x000fe400078e0203 */
[----:B------:R-:W-:Y:S02]  /*1e80*/  @!P1 IMAD.IADD R3, R9, 0x1, R0 ;  /* 0x0000000109039824 */ /* 0x000fe400078e0200 */
[----:B------:R-:W-:Y:S02]  /*1e90*/  @!P1 IMAD.MOV.U32 R0, RZ, RZ, R8 ;  /* 0x000000ffff009224 */ /* 0x000fe400078e0008 */
[----:B------:R-:W-:Y:S02]  /*1ea0*/  @P1 IMAD.MOV.U32 R0, RZ, RZ, R6 ;  /* 0x000000ffff001224 */ /* 0x000fe400078e0006 */
[----:B------:R-:W-:Y:S02]  /*1eb0*/  @P1 IMAD R14, R13, R28, RZ ;  /* 0x0000001c0d0e1224 */ /* 0x000fe400078e02ff */
[----:B------:R-:W-:Y:S01]  /*1ec0*/  IMAD.IADD R16, R118, 0x1, -R26 ;  /* 0x0000000176107824 */ /* 0x000fe200078e0a1a */
[----:B------:R-:W-:Y:S01]  /*1ed0*/  LEA R24, P3, R4, R18, 0x1 ;  /* 0x0000001204187211 */ /* 0x000fe200078608ff */
[----:B------:R-:W-:Y:S01]  /*1ee0*/  @P1 IMAD.IADD R3, R7, 0x1, R14 ;  /* 0x0000000107031824 */ /* 0x000fe200078e020e */
[----:B------:R-:W-:-:S02]  /*1ef0*/  IADD3 R6, P4, PT, R221, R0, RZ ;  /* 0x00000000dd067210 */ /* 0x000fc40007f9e0ff */
[-C--:B------:R-:W-:Y:S02]  /*1f00*/  ISETP.GE.AND P5, PT, R31, R16.reuse, PT ;  /* 0x000000101f00720c */ /* 0x080fe40003fa6270 */
[----:B------:R-:W-:Y:S01]  /*1f10*/  LEA.HI.X R25, R4, R19, R5, 0x1, P3 ;  /* 0x0000001304197211 */ /* 0x000fe200018f0c05 */
[----:B------:R-:W-:Y:S01]  /*1f20*/  IMAD.X R7, RZ, RZ, R3, P4 ;  /* 0x000000ffff077224 */ /* 0x000fe200020e0603 */
[-C--:B------:R-:W-:Y:S01]  /*1f30*/  ISETP.GE.AND P3, PT, R32, R16.reuse, PT ;  /* 0x000000102000720c */ /* 0x080fe20003f66270 */
[----:B------:R-:W-:Y:S01]  /*1f40*/  IMAD.MOV.U32 R3, RZ, RZ, RZ ;  /* 0x000000ffff037224 */ /* 0x000fe200078e00ff */
[-C--:B------:R-:W-:Y:S02]  /*1f50*/  ISETP.GE.AND P4, PT, R30, R16.reuse, PT ;  /* 0x000000101e00720c */ /* 0x080fe40003f86270 */
[----:B------:R-:W-:Y:S01]  /*1f60*/  ISETP.GE.AND P6, PT, R2, R16, PT ;  /* 0x000000100200720c */ /* 0x000fe20003fc6270 */
[----:B------:R-:W-:Y:S01]  /*1f70*/  IMAD.WIDE.U32 R8, R224, 0x40, R2 ;  /* 0x00000040e0087825 */ /* 0x000fe200078e0002 */
[----:B------:R-:W-:Y:S03]  /*1f80*/  STL [R1+0x10], R24 ;  /* 0x0000101801007387 */ /* 0x000fe60000100800 */
[----:B------:R-:W-:Y:S01]  /*1f90*/  @!P1 IMAD.MOV.U32 R4, RZ, RZ, R12 ;  /* 0x000000ffff049224 */ /* 0x000fe200078e000c */
[----:B------:R-:W-:Y:S01]  /*1fa0*/  @!P5 IADD3 R0, P2, PT, R8, 0x10, RZ ;  /* 0x000000100800d810 */ /* 0x000fe20007f5e0ff */
[----:B------:R-:W-:-:S02]  /*1fb0*/  @!P1 IMAD.MOV.U32 R5, RZ, RZ, R13 ;  /* 0x000000ffff059224 */ /* 0x000fc400078e000d */
[-C--:B------:R-:W-:Y:S02]  /*1fc0*/  IMAD R14, R21, R27.reuse, RZ ;  /* 0x0000001b150e7224 */ /* 0x080fe400078e02ff */
[----:B------:R-:W-:Y:S01]  /*1fd0*/  IMAD.WIDE.U32 R6, R20, R27, R6 ;  /* 0x0000001b14067225 */ /* 0x000fe200078e0006 */
[----:B------:R-:W-:Y:S03]  /*1fe0*/  STL [R1+0x4], R25 ;  /* 0x0000041901007387 */ /* 0x000fe60000100800 */
[----:B------:R-:W-:Y:S02]  /*1ff0*/  @P1 IMAD.MOV.U32 R4, RZ, RZ, R12 ;  /* 0x000000ffff041224 */ /* 0x000fe400078e000c */
[----:B------:R-:W-:Y:S01]  /*2000*/  @P1 IMAD.MOV.U32 R5, RZ, RZ, R13 ;  /* 0x000000ffff051224 */ /* 0x000fe200078e000d */
[C---:B------:R-:W-:Y:S01]  /*2010*/  @!P3 IADD3 R3, P1, PT, R8.reuse, 0x20, RZ ;  /* 0x000000200803b810 */ /* 0x040fe20007f3e0ff */
[--C-:B------:R-:W-:Y:S01]  /*2020*/  @!P5 IMAD.X R20, RZ, RZ, R9.reuse, P2 ;  /* 0x000000ffff14d224 */ /* 0x100fe200010e0609 */
[----:B------:R1:W-:Y:S01]  /*2030*/  STL [R1+0x4c], R16 ;  /* 0x00004c1001007387 */ /* 0x0003e20000100800 */
[----:B------:R-:W-:Y:S01]  /*2040*/  IMAD.IADD R7, R7, 0x1, R14 ;  /* 0x0000000107077824 */ /* 0x000fe200078e020e */
[----:B------:R-:W-:Y:S01]  /*2050*/  @!P4 IADD3 R17, P2, PT, R8, 0x30, RZ ;  /* 0x000000300811c810 */ /* 0x000fe20007f5e0ff */
[----:B------:R-:W-:-:S02]  /*2060*/  @!P3 IMAD.X R22, RZ, RZ, R9, P1 ;  /* 0x000000ffff16b224 */ /* 0x000fc400008e0609 */
[--C-:B------:R-:W-:Y:S02]  /*2070*/  @!P5 IMAD.MOV.U32 R12, RZ, RZ, R6.reuse ;  /* 0x000000ffff0cd224 */ /* 0x100fe400078e0006 */
[----:B------:R-:W-:Y:S02]  /*2080*/  @!P5 IMAD.MOV.U32 R13, RZ, RZ, R7 ;  /* 0x000000ffff0dd224 */ /* 0x000fe400078e0007 */
[----:B------:R-:W-:Y:S02]  /*2090*/  @!P5 IMAD R20, R20, R4, RZ ;  /* 0x000000041414d224 */ /* 0x000fe400078e02ff */
[----:B------:R-:W-:Y:S02]  /*20a0*/  @!P4 IMAD.X R23, RZ, RZ, R9, P2 ;  /* 0x000000ffff17c224 */ /* 0x000fe400010e0609 */
[----:B------:R-:W-:Y:S02]  /*20b0*/  @!P3 IMAD.MOV.U32 R14, RZ, RZ, R6 ;  /* 0x000000ffff0eb224 */ /* 0x000fe400078e0006 */
[----:B------:R-:W-:-:S02]  /*20c0*/  @!P3 IMAD.MOV.U32 R15, RZ, RZ, R7 ;  /* 0x000000ffff0fb224 */ /* 0x000fc400078e0007 */
[----:B------:R-:W-:Y:S02]  /*20d0*/  @!P4 IMAD.MOV.U32 R18, RZ, RZ, R6 ;  /* 0x000000ffff12c224 */ /* 0x000fe400078e0006 */
[----:B------:R-:W-:Y:S02]  /*20e0*/  @!P4 IMAD.MOV.U32 R19, RZ, RZ, R7 ;  /* 0x000000ffff13c224 */ /* 0x000fe400078e0007 */
[----:B-1----:R-:W-:-:S04]  /*20f0*/  @!P6 IMAD R16, R9, R4, RZ ;  /* 0x000000040910e224 */ /* 0x002fc800078e02ff */
[C---:B------:R-:W-:Y:S02]  /*2100*/  @!P6 IMAD R21, R8.reuse, R5, R16 ;  /* 0x000000050815e224 */ /* 0x040fe400078e0210 */
[----:B------:R-:W-:-:S04]  /*2110*/  @!P6 IMAD.WIDE.U32 R8, R8, R4, R6 ;  /* 0x000000040808e225 */ /* 0x000fc800078e0006 */
[----:B------:R-:W-:Y:S02]  /*2120*/  @!P3 IMAD R16, R22, R4, RZ ;  /* 0x000000041610b224 */ /* 0x000fe400078e02ff */
[-C--:B------:R-:W-:Y:S02]  /*2130*/  @!P5 IMAD R20, R5, R0.reuse, R20 ;  /* 0x000000000514d224 */ /* 0x080fe400078e0214 */
[----:B------:R-:W-:-:S04]  /*2140*/  @!P5 IMAD.WIDE.U32 R6, R4, R0, R12 ;  /* 0x000000000406d225 */ /* 0x000fc800078e000c */
[----:B------:R-:W-:Y:S02]  /*2150*/  @!P4 IMAD R0, R23, R4, RZ ;  /* 0x000000041700c224 */ /* 0x000fe400078e02ff */
[-C--:B------:R-:W-:Y:S01]  /*2160*/  @!P3 IMAD R22, R5, R3.reuse, R16 ;  /* 0x000000030516b224 */ /* 0x080fe200078e0210 */
[----:B------:R-:W-:Y:S01]  /*2170*/  @!P6 LEA R16, P2, R8, R10, 0x1 ;  /* 0x0000000a0810e211 */ /* 0x000fe200078408ff */
[----:B------:R-:W-:Y:S02]  /*2180*/  @!P6 IMAD.IADD R9, R9, 0x1, R21 ;  /* 0x000000010909e824 */ /* 0x000fe400078e0215 */
[----:B------:R-:W-:-:S04]  /*2190*/  @!P3 IMAD.WIDE.U32 R12, R4, R3, R14 ;  /* 0x00000003040cb225 */ /* 0x000fc800078e000e */
[----:B------:R-:W-:Y:S02]  /*21a0*/  @!P5 IMAD.IADD R3, R7, 0x1, R20 ;  /* 0x000000010703d824 */ /* 0x000fe400078e0214 */
[-C--:B------:R-:W-:Y:S02]  /*21b0*/  @!P4 IMAD R7, R5, R17.reuse, R0 ;  /* 0x000000110507c224 */ /* 0x080fe400078e0200 */
[----:B------:R-:W-:Y:S01]  /*21c0*/  @!P4 IMAD.WIDE.U32 R4, R4, R17, R18 ;  /* 0x000000110404c225 */ /* 0x000fe200078e0012 */
[-C--:B------:R-:W-:Y:S02]  /*21d0*/  @!P6 LEA.HI.X R17, R8, R11.reuse, R9, 0x1, P2 ;  /* 0x0000000b0811e211 */ /* 0x080fe400010f0c09 */
[-C--:B------:R-:W-:Y:S01]  /*21e0*/  @!P3 LEA R8, P2, R12, R10.reuse, 0x1 ;  /* 0x0000000a0c08b211 */ /* 0x080fe200078408ff */
[----:B------:R-:W-:Y:S01]  /*21f0*/  @!P3 IMAD.IADD R0, R13, 0x1, R22 ;  /* 0x000000010d00b824 */ /* 0x000fe200078e0216 */
[----:B------:R-:W-:Y:S01]  /*2200*/  @!P5 LEA R14, P1, R6, R10, 0x1 ;  /* 0x0000000a060ed211 */ /* 0x000fe200078208ff */
[----:B------:R-:W-:Y:S01]  /*2210*/  @!PT LDS RZ, [RZ] ;  /* 0x00000000fffff984 */ /* 0x000fe20000000800 */
[----:B------:R-:W-:Y:S01]  /*2220*/  @!PT LDS RZ, [RZ] ;  /* 0x00000000fffff984 */ /* 0x000fe20000000800 */
[----:B------:R-:W-:Y:S01]  /*2230*/  @!PT LDS RZ, [RZ] ;  /* 0x00000000fffff984 */ /* 0x000fe20000000800 */
[----:B------:R-:W-:Y:S03]  /*2240*/  @!P6 LDGSTS.E.BYPASS.LTC128B.128 [R229], desc[UR4][R16.64] ;  /* 0x0000000010e5efae */ /* 0x000fe6000b981a04 */
[-C--:B------:R-:W-:Y:S01]  /*2250*/  @!P3 LEA.HI.X R9, R12, R11.reuse, R0, 0x1, P2 ;  /* 0x0000000b0c09b211 */ /* 0x080fe200010f0c00 */
[----:B------:R-:W-:Y:S01]  /*2260*/  IMAD R0, R220, -0x100, R117 ;  /* 0xffffff00dc007824 */ /* 0x000fe200078e0275 */
[----:B------:R-:W-:-:S03]  /*2270*/  @!P5 LEA.HI.X R15, R6, R11, R3, 0x1, P1 ;  /* 0x0000000b060fd211 */ /* 0x000fc600008f0c03 */
[----:B------:R-:W-:Y:S01]  /*2280*/  VIADD R0, R0, 0x100 ;  /* 0x0000010000007836 */ /* 0x000fe20000000000 */
[----:B------:R-:W-:Y:S01]  /*2290*/  @!P4 LEA R6, P1, R4, R10, 0x1 ;  /* 0x0000000a0406c211 */ /* 0x000fe200078208ff */
[----:B------:R-:W-:Y:S01]  /*22a0*/  @!P4 IMAD.IADD R3, R5, 0x1, R7 ;  /* 0x000000010503c824 */ /* 0x000fe200078e0207 */
[----:B------:R-:W-:Y:S02]  /*22b0*/  @!P5 LDGSTS.E.BYPASS.LTC128B.128 [R229+0x800], desc[UR4][R14.64] ;  /* 0x008000000ee5dfae */ /* 0x000fe4000b981a04 */
[-C--:B------:R-:W-:Y:S02]  /*22c0*/  ISETP.GE.AND P5, PT, R2, R0.reuse, PT ;  /* 0x000000000200720c */ /* 0x080fe40003fa6270 */
[----:B------:R-:W-:Y:S01]  /*22d0*/  @!P4 LEA.HI.X R7, R4, R11, R3, 0x1, P1 ;  /* 0x0000000b0407c211 */ /* 0x000fe200008f0c03 */
[----:B------:R-:W-:Y:S01]  /*22e0*/  @!P3 LDGSTS.E.BYPASS.LTC128B.128 [R229+0x1000], desc[UR4][R8.64] ;  /* 0x0100000008e5bfae */ /* 0x000fe2000b981a04 */
[----:B------:R-:W-:Y:S01]  /*22f0*/  IMAD.SHL.U32 R3, R37, 0x10, RZ ;  /* 0x0000001025037824 */ /* 0x000fe200078e00ff */
[-C--:B------:R-:W-:Y:S01]  /*2300*/  ISETP.GE.AND P3, PT, R31, R0.reuse, PT ;  /* 0x000000001f00720c */ /* 0x080fe20003f66270 */
[----:B------:R-:W-:Y:S01]  /*2310*/  VIADD R28, R2, 0x40 ;  /* 0x00000040021c7836 */ /* 0x000fe20000000000 */
[----:B------:R-:W-:Y:S01]  /*2320*/  ISETP.GE.AND P6, PT, R32, R0, PT ;  /* 0x000000002000720c */ /* 0x000fe20003fc6270 */
[----:B------:R1:W-:Y:S01]  /*2330*/  @!P4 LDGSTS.E.BYPASS.LTC128B.128 [R229+0x1800], desc[UR4][R6.64] ;  /* 0x0180000006e5cfae */ /* 0x0003e2000b981a04 */
[----:B------:R-:W-:-:S02]  /*2340*/  SHF.L.U64.HI R5, R37, 0x4, R40 ;  /* 0x0000000425057819 */ /* 0x000fc40000010228 */
[C---:B------:R-:W-:Y:S02]  /*2350*/  LEA R4, P1, R3.reuse, R24, 0x1 ;  /* 0x0000001803047211 */ /* 0x040fe400078208ff */
[-C--:B------:R-:W-:Y:S02]  /*2360*/  ISETP.GE.AND P2, PT, R28, R0.reuse, PT ;  /* 0x000000001c00720c */ /* 0x080fe40003f46270 */
[----:B------:R-:W-:Y:S02]  /*2370*/  ISETP.GE.AND P4, PT, R30, R0, PT ;  /* 0x000000001e00720c */ /* 0x000fe40003f86270 */
[----:B------:R-:W-:Y:S01]  /*2380*/  LEA.HI.X R5, R3, R25, R5, 0x1, P1 ;  /* 0x0000001903057211 */ /* 0x000fe200008f0c05 */
[----:B------:R-:W-:Y:S02]  /*2390*/  VIADD R36, R2, 0x50 ;  /* 0x0000005002247836 */ /* 0x000fe40000000000 */
[----:B-1----:R-:W-:Y:S02]  /*23a0*/  @!P5 IMAD.MOV.U32 R6, RZ, RZ, R24 ;  /* 0x000000ffff06d224 */ /* 0x002fe400078e0018 */
[----:B------:R-:W-:-:S05]  /*23b0*/  @!P5 IMAD.MOV.U32 R7, RZ, RZ, R25 ;  /* 0x000000ffff07d224 */ /* 0x000fca00078e0019 */
[----:B------:R1:W-:Y:S04]  /*23c0*/  @!P5 LDGSTS.E.BYPASS.LTC128B.128 [R229+0x2000], desc[UR4][R6.64] ;  /* 0x0200000006e5dfae */ /* 0x0003e8000b981a04 */
[----:B------:R-:W-:Y:S01]  /*23d0*/  @!P3 LDGSTS.E.BYPASS.LTC128B.128 [R229+0x2800], desc[UR4][R4.64] ;  /* 0x0280000004e5bfae */ /* 0x000fe2000b981a04 */
[----:B------:R-:W-:-:S04]  /*23e0*/  @!P6 LEA R10, P3, R37, R4, 0x5 ;  /* 0x00000004250ae211 */ /* 0x000fc800078628ff */
[CCC-:B------:R-:W-:Y:S02]  /*23f0*/  @!P6 LEA.HI.X R11, R37.reuse, R5.reuse, R40.reuse, 0x5, P3 ;  /* 0x00000005250be211 */ /* 0x1c0fe400018f2c28 */
[----:B------:R-:W-:Y:S01]  /*2400*/  ISETP.GE.AND P3, PT, R36, R0, PT ;  /* 0x000000002400720c */ /* 0x000fe20003f66270 */
[----:B------:R-:W-:Y:S01]  /*2410*/  @!P2 IMAD R3, R40, 0x60, RZ ;  /* 0x000000602803a824 */ /* 0x000fe200078e02ff */
[C---:B------:R-:W-:Y:S01]  /*2420*/  @!P4 LEA R8, P1, R37.reuse, R4, 0x6 ;  /* 0x000000042508c211 */ /* 0x040fe200078230ff */
[----:B------:R-:W-:Y:S01]  /*2430*/  VIADD R33, R2, 0x60 ;  /* 0x0000006002217836 */ /* 0x000fe20000000000 */
[----:B------:R-:W-:Y:S02]  /*2440*/  @!P6 LDGSTS.E.BYPASS.LTC128B.128 [R229+0x3000], desc[UR4][R10.64] ;  /* 0x030000000ae5efae */ /* 0x000fe4000b981a04 */
[----:B------:R-:W-:Y:S01]  /*2450*/  @!P4 LEA.HI.X R9, R37, R5, R40, 0x6, P1 ;  /* 0x000000052509c211 */ /* 0x000fe200008f3428 */
[----:B-1----:R-:W-:Y:S02]  /*2460*/  @!P2 IMAD.MOV.U32 R6, RZ, RZ, R4 ;  /* 0x000000ffff06a224 */ /* 0x002fe400078e0004 */
[----:B------:R-:W-:Y:S01]  /*2470*/  @!P2 IMAD.MOV.U32 R7, RZ, RZ, R5 ;  /* 0x000000ffff07a224 */ /* 0x000fe200078e0005 */
[----:B------:R-:W-:Y:S01]  /*2480*/  ISETP.GE.AND P1, PT, R33, R0, PT ;  /* 0x000000002100720c */ /* 0x000fe20003f26270 */
[----:B------:R1:W-:Y:S01]  /*2490*/  @!P4 LDGSTS.E.BYPASS.LTC128B.128 [R229+0x3800], desc[UR4][R8.64] ;  /* 0x0380000008e5cfae */ /* 0x0003e2000b981a04 */
[----:B------:R-:W-:-:S04]  /*24a0*/  @!P2 IMAD.WIDE.U32 R6, R37, 0x60, R6 ;  /* 0x000000602506a825 */ /* 0x000fc800078e0006 */
[----:B------:R-:W-:Y:S02]  /*24b0*/  @!P2 IMAD.IADD R7, R7, 0x1, R3 ;  /* 0x000000010707a824 */ /* 0x000fe400078e0203 */
[C---:B------:R-:W-:Y:S01]  /*24c0*/  VIADD R26, R2.reuse, 0x70 ;  /* 0x00000070021a7836 */ /* 0x040fe20000000000 */
[C---:B------:R-:W-:Y:S02]  /*24d0*/  LOP3.LUT R25, R2.reuse, 0x80, RZ, 0xfc, !PT ;  /* 0x0000008002197812 */ /* 0x040fe400078efcff */
[----:B------:R2:W-:Y:S01]  /*24e0*/  @!P2 LDGSTS.E.BYPASS.LTC128B.128 [R229+0x4000], desc[UR4][R6.64] ;  /* 0x0400000006e5afae */ /* 0x0005e2000b981a04 */
[----:B------:R-:W-:Y:S01]  /*24f0*/  VIADD R27, R2, 0xa0 ;  /* 0x000000a0021b7836 */ /* 0x000fe20000000000 */
[-C--:B------:R-:W-:Y:S01]  /*2500*/  ISETP.GE.AND P6, PT, R26, R0.reuse, PT ;  /* 0x000000001a00720c */ /* 0x080fe20003fc6270 */
[----:B------:R-:W-:Y:S01]  /*2510*/  VIADD R24, R2, 0x90 ;  /* 0x0000009002187836 */ /* 0x000fe20000000000 */
[----:B------:R-:W-:Y:S02]  /*2520*/  ISETP.GE.AND P4, PT, R25, R0, PT ;  /* 0x000000001900720c */ /* 0x000fe40003f86270 */
[----:B-1----:R-:W-:-:S04]  /*2530*/  @!P3 LEA R8, P2, R37, R4, 0x7 ;  /* 0x000000042508b211 */ /* 0x002fc800078438ff */
[----:B------:R-:W-:Y:S02]  /*2540*/  @!P3 LEA.HI.X R9, R37, R5, R40, 0x7, P2 ;  /* 0x000000052509b211 */ /* 0x000fe400010f3c28 */
[----:B------:R-:W-:-:S03]  /*2550*/  ISETP.GE.AND P2, PT, R27, R0, PT ;  /* 0x000000001b00720c */ /* 0x000fc60003f46270 */
[----:B------:R1:W-:Y:S01]  /*2560*/  @!P3 LDGSTS.E.BYPASS.LTC128B.128 [R229+0x4800], desc[UR4][R8.64] ;  /* 0x0480000008e5bfae */ /* 0x0003e2000b981a04 */
[----:B------:R-:W-:Y:S01]  /*2570*/  ISETP.GE.AND P3, PT, R24, R0, PT ;  /* 0x000000001800720c */ /* 0x000fe20003f66270 */
[----:B--2---:R-:W-:Y:S02]  /*2580*/  @!P1 IMAD.MOV.U32 R6, RZ, RZ, R4 ;  /* 0x000000ffff069224 */ /* 0x004fe400078e0004 */
[----:B------:R-:W-:Y:S02]  /*2590*/  @!P1 IMAD.MOV.U32 R7, RZ, RZ, R5 ;  /* 0x000000ffff079224 */ /* 0x000fe400078e0005 */
[----:B------:R-:W-:Y:S02]  /*25a0*/  @!P1 IMAD R3, R40, 0xa0, RZ ;  /* 0x000000a028039824 */ /* 0x000fe400078e02ff */
[----:B------:R-:W-:-:S04]  /*25b0*/  @!P1 IMAD.WIDE.U32 R6, R37, 0xa0, R6 ;  /* 0x000000a025069825 */ /* 0x000fc800078e0006 */
[----:B------:R-:W-:Y:S02]  /*25c0*/  @!P6 IMAD.MOV.U32 R10, RZ, RZ, R4 ;  /* 0x000000ffff0ae224 */ /* 0x000fe400078e0004 */
[----:B------:R-:W-:Y:S02]  /*25d0*/  @!P6 IMAD.MOV.U32 R11, RZ, RZ, R5 ;  /* 0x000000ffff0be224 */ /* 0x000fe400078e0005 */
[----:B------:R-:W-:Y:S02]  /*25e0*/  @!P1 IMAD.IADD R7, R7, 0x1, R3 ;  /* 0x0000000107079824 */ /* 0x000fe400078e0203 */
[----:B------:R-:W-:Y:S02]  /*25f0*/  @!P6 IMAD R3, R40, 0xc0, RZ ;  /* 0x000000c02803e824 */ /* 0x000fe400078e02ff */
[----:B------:R-:W-:Y:S01]  /*2600*/  @!P6 IMAD.WIDE.U32 R10, R37, 0xc0, R10 ;  /* 0x000000c0250ae825 */ /* 0x000fe200078e000a */
[----:B------:R2:W-:Y:S03]  /*2610*/  @!P1 LDGSTS.E.BYPASS.LTC128B.128 [R229+0x5000], desc[UR4][R6.64] ;  /* 0x0500000006e59fae */ /* 0x0005e6000b981a04 */
[----:B------:R-:W-:-:S02]  /*2620*/  @!P2 IMAD.MOV.U32 R12, RZ, RZ, R4 ;  /* 0x000000ffff0ca224 */ /* 0x000fc400078e0004 */
[----:B-1----:R-:W-:Y:S02]  /*2630*/  @!P4 IMAD.MOV.U32 R8, RZ, RZ, R4 ;  /* 0x000000ffff08c224 */ /* 0x002fe400078e0004 */
[--C-:B------:R-:W-:Y:S02]  /*2640*/  @!P4 IMAD.MOV.U32 R9, RZ, RZ, R5.reuse ;  /* 0x000000ffff09c224 */ /* 0x100fe400078e0005 */
[----:B------:R-:W-:Y:S01]  /*2650*/  @!P2 IMAD.MOV.U32 R13, RZ, RZ, R5 ;  /* 0x000000ffff0da224 */ /* 0x000fe200078e0005 */
[C---:B------:R-:W-:Y:S01]  /*2660*/  @!P3 LEA R14, P1, R37.reuse, R4, 0x8 ;  /* 0x00000004250eb211 */ /* 0x040fe200078240ff */
[----:B------:R-:W-:Y:S02]  /*2670*/  @!P4 IMAD R15, R40, 0xe0, RZ ;  /* 0x000000e0280fc824 */ /* 0x000fe400078e02ff */
[----:B------:R-:W-:-:S04]  /*2680*/  @!P4 IMAD.WIDE.U32 R8, R37, 0xe0, R8 ;  /* 0x000000e02508c825 */ /* 0x000fc800078e0008 */
[----:B------:R-:W-:Y:S02]  /*2690*/  @!P2 IMAD R16, R40, 0x120, RZ ;  /* 0x000001202810a824 */ /* 0x000fe400078e02ff */
[----:B------:R-:W-:-:S04]  /*26a0*/  @!P2 IMAD.WIDE.U32 R12, R37, 0x120, R12 ;  /* 0x00000120250ca825 */ /* 0x000fc800078e000c */
[----:B------:R-:W-:Y:S02]  /*26b0*/  @!P6 IMAD.IADD R11, R11, 0x1, R3 ;  /* 0x000000010b0be824 */ /* 0x000fe400078e0203 */
[C---:B------:R-:W-:Y:S02]  /*26c0*/  VIADD R20, R2.reuse, 0xb0 ;  /* 0x000000b002147836 */ /* 0x040fe40000000000 */
[----:B------:R-:W-:Y:S01]  /*26d0*/  @!P4 IMAD.IADD R9, R9, 0x1, R15 ;  /* 0x000000010909c824 */ /* 0x000fe200078e020f */
[----:B------:R-:W-:Y:S01]  /*26e0*/  @!P3 LEA.HI.X R15, R37, R5, R40, 0x8, P1 ;  /* 0x00000005250fb211 */ /* 0x000fe200008f4428 */
[----:B--2---:R-:W-:Y:S01]  /*26f0*/  @!P2 IMAD.IADD R7, R13, 0x1, R16 ;  /* 0x000000010d07a824 */ /* 0x004fe200078e0210 */
[----:B------:R1:W-:Y:S01]  /*2700*/  @!P6 LDGSTS.E.BYPASS.LTC128B.128 [R229+0x5800], desc[UR4][R10.64] ;  /* 0x058000000ae5efae */ /* 0x0003e2000b981a04 */
[----:B------:R-:W-:Y:S02]  /*2710*/  @!P2 IMAD.MOV.U32 R6, RZ, RZ, R12 ;  /* 0x000000ffff06a224 */ /* 0x000fe400078e000c */
[----:B------:R-:W-:Y:S01]  /*2720*/  VIADD R22, R2, 0xd0 ;  /* 0x000000d002167836 */ /* 0x000fe20000000000 */
[----:B------:R-:W-:Y:S01]  /*2730*/  ISETP.GE.AND P6, PT, R20, R0, PT ;  /* 0x000000001400720c */ /* 0x000fe20003fc6270 */
[C---:B------:R-:W-:Y:S01]  /*2740*/  VIADD R21, R2.reuse, 0xe0 ;  /* 0x000000e002157836 */ /* 0x040fe20000000000 */
[----:B------:R2:W-:Y:S01]  /*2750*/  @!P4 LDGSTS.E.BYPASS.LTC128B.128 [R229+0x6000], desc[UR4][R8.64] ;  /* 0x0600000008e5cfae */ /* 0x0005e2000b981a04 */
[----:B------:R-:W-:-:S02]  /*2760*/  VIADD R29, R2, 0xf0 ;  /* 0x000000f0021d7836 */ /* 0x000fc40000000000 */
[----:B------:R-:W-:Y:S01]  /*2770*/  VIADD R23, R2, 0xc0 ;  /* 0x000000c002177836 */ /* 0x000fe20000000000 */
[----:B------:R3:W-:Y:S01]  /*2780*/  @!P3 LDGSTS.E.BYPASS.LTC128B.128 [R229+0x6800], desc[UR4][R14.64] ;  /* 0x068000000ee5bfae */ /* 0x0007e2000b981a04 */
[-C--:B------:R-:W-:Y:S02]  /*2790*/  ISETP.GE.AND P3, PT, R22, R0.reuse, PT ;  /* 0x000000001600720c */ /* 0x080fe40003f66270 */
[-C--:B------:R-:W-:Y:S01]  /*27a0*/  ISETP.GE.AND P1, PT, R29, R0.reuse, PT ;  /* 0x000000001d00720c */ /* 0x080fe20003f26270 */
[----:B------:R4:W-:Y:S01]  /*27b0*/  @!P2 LDGSTS.E.BYPASS.LTC128B.128 [R229+0x7000], desc[UR4][R6.64] ;  /* 0x0700000006e5afae */ /* 0x0009e2000b981a04 */
[-C--:B------:R-:W-:Y:S02]  /*27c0*/  ISETP.GE.AND P2, PT, R21, R0.reuse, PT ;  /* 0x000000001500720c */ /* 0x080fe40003f46270 */
[----:B------:R-:W-:Y:S01]  /*27d0*/  ISETP.GE.AND P4, PT, R23, R0, PT ;  /* 0x000000001700720c */ /* 0x000fe20003f86270 */
[----:B------:R-:W-:-:S08]  /*27e0*/  @!P6 IMAD R12, R40, 0x140, RZ ;  /* 0x00000140280ce824 */ /* 0x000fd000078e02ff */
[--C-:B------:R-:W-:Y:S02]  /*27f0*/  @!P1 IMAD.MOV.U32 R16, RZ, RZ, R4.reuse ;  /* 0x000000ffff109224 */ /* 0x100fe400078e0004 */
[--C-:B------:R-:W-:Y:S02]  /*2800*/  @!P1 IMAD.MOV.U32 R17, RZ, RZ, R5.reuse ;  /* 0x000000ffff119224 */ /* 0x100fe400078e0005 */
[----:B-1----:R-:W-:Y:S02]  /*2810*/  @!P4 IMAD R10, R40, 0x160, RZ ;  /* 0x00000160280ac824 */ /* 0x002fe400078e02ff */
[--C-:B--2---:R-:W-:Y:S02]  /*2820*/  @!P3 IMAD.MOV.U32 R8, RZ, RZ, R4.reuse ;  /* 0x000000ffff08b224 */ /* 0x104fe400078e0004 */
[----:B------:R-:W-:Y:S02]  /*2830*/  @!P3 IMAD.MOV.U32 R9, RZ, RZ, R5 ;  /* 0x000000ffff09b224 */ /* 0x000fe400078e0005 */
[----:B---3--:R-:W-:-:S02]  /*2840*/  @!P2 IMAD.MOV.U32 R14, RZ, RZ, R4 ;  /* 0x000000ffff0ea224 */ /* 0x008fc400078e0004 */
[----:B----4-:R-:W-:Y:S02]  /*2850*/  @!P6 IMAD.MOV.U32 R6, RZ, RZ, R4 ;  /* 0x000000ffff06e224 */ /* 0x010fe400078e0004 */
[--C-:B------:R-:W-:Y:S02]  /*2860*/  @!P6 IMAD.MOV.U32 R7, RZ, RZ, R5.reuse ;  /* 0x000000ffff07e224 */ /* 0x100fe400078e0005 */
[----:B------:R-:W-:Y:S02]  /*2870*/  @!P2 IMAD.MOV.U32 R15, RZ, RZ, R5 ;  /* 0x000000ffff0fa224 */ /* 0x000fe400078e0005 */
        /* <DEDUP_REMOVED lines=20> */
[----:B------:R1:W-:Y:S04]  /*29c0*/  @!P2 LDGSTS.E.BYPASS.LTC128B.128 [R229+0x9000], desc[UR4][R6.64] ;  /* 0x0900000006e5afae */ /* 0x0003e8000b981a04 */
[----:B------:R2:W-:Y:S04]  /*29d0*/  @!P1 LDGSTS.E.BYPASS.LTC128B.128 [R229+0x9800], desc[UR4][R4.64] ;  /* 0x0980000004e59fae */ /* 0x0005e8000b981a04 */
[----:B------:R-:W0:Y:S04]  /*29e0*/  LDGDEPBAR ;  /* 0x00000000000079af */ /* 0x000e280000000000 */
[----:B------:R2:W5:Y:S04]  /*29f0*/  LD.E R132, desc[UR4][R134.64+0x184] ;  /* 0x0001840486847980 */ /* 0x000568000c101900 */
[----:B------:R2:W5:Y:S01]  /*2a00*/  LD.E R200, desc[UR4][R134.64+0x188] ;  /* 0x0001880486c87980 */ /* 0x000562000c101900 */
[----:B------:R-:W-:Y:S01]  /*2a10*/  ISETP.GE.AND P3, PT, R32, R0, PT ;  /* 0x000000002000720c */ /* 0x000fe20003f66270 */
[----:B-1----:R-:W-:Y:S01]  /*2a20*/  IMAD R6, R211, R2, RZ ;  /* 0x00000002d3067224 */ /* 0x002fe200078e02ff */
[----:B------:R-:W-:-:S11]  /*2a30*/  DEPBAR.LE SB0, 0x0 ;  /* 0x000080000000791a */ /* 0x000fd60000000000 */
[----:B------:R-:W-:Y:S05]  /*2a40*/  WARPSYNC.ALL ;  /* 0x0000000000007948 */ /* 0x000fea0003800000 */
[----:B------:R-:W-:-:S04]  /*2a50*/  IMAD.WIDE.U32 R2, R2, R210, R34 ;  /* 0x000000d202027225 */ /* 0x000fc800078e0022 */
[----:B--2---:R-:W-:Y:S01]  /*2a60*/  IMAD.IADD R4, R3, 0x1, R6 ;  /* 0x0000000103047824 */ /* 0x004fe200078e0206 */
[----:B------:R-:W-:Y:S01]  /*2a70*/  LEA R37, P1, R2, R38, 0x1 ;  /* 0x0000002602257211 */ /* 0x000fe200078208ff */
[----:B------:R-:W-:Y:S01]  /*2a80*/  IMAD.SHL.U32 R3, R210, 0x10, RZ ;  /* 0x00000010d2037824 */ /* 0x000fe200078e00ff */
[-C--:B------:R-:W-:Y:S02]  /*2a90*/  ISETP.GE.AND P2, PT, R31, R0.reuse, PT ;  /* 0x000000001f00720c */ /* 0x080fe40003f46270 */
[----:B------:R-:W-:Y:S02]  /*2aa0*/  LEA.HI.X R40, R2, R39, R4, 0x1, P1 ;  /* 0x0000002702287211 */ /* 0x000fe400008f0c04 */
[----:B------:R-:W-:Y:S02]  /*2ab0*/  SHF.L.U64.HI R4, R210, 0x4, R211 ;  /* 0x00000004d2047819 */ /* 0x000fe400000102d3 */
[----:B------:R-:W-:Y:S02]  /*2ac0*/  LEA R2, P4, R3, R37, 0x1 ;  /* 0x0000002503027211 */ /* 0x000fe400078808ff */
[----:B------:R-:W-:-:S02]  /*2ad0*/  ISETP.GE.AND P6, PT, R28, R0, PT ;  /* 0x000000001c00720c */ /* 0x000fc40003fc6270 */
[----:B------:R-:W-:Y:S01]  /*2ae0*/  ISETP.GE.AND P1, PT, R30, R0, PT ;  /* 0x000000001e00720c */ /* 0x000fe20003f26270 */
[----:B------:R-:W-:Y:S01]  /*2af0*/  @!P5 IMAD.MOV.U32 R5, RZ, RZ, R40 ;  /* 0x000000ffff05d224 */ /* 0x000fe200078e0028 */
[----:B------:R-:W-:Y:S01]  /*2b00*/  LEA.HI.X R3, R3, R40, R4, 0x1, P4 ;  /* 0x0000002803037211 */ /* 0x000fe200020f0c04 */
[----:B------:R-:W-:Y:S01]  /*2b10*/  @!P5 IMAD.MOV.U32 R4, RZ, RZ, R37 ;  /* 0x000000ffff04d224 */ /* 0x000fe200078e0025 */
[----:B------:R-:W-:Y:S01]  /*2b20*/  BAR.SYNC.DEFER_BLOCKING 0x0 ;  /* 0x0000000000007b1d */ /* 0x000fe20000010000 */
[----:B------:R-:W-:-:S04]  /*2b30*/  @!P3 LEA R8, P4, R210, R2, 0x5 ;  /* 0x00000002d208b211 */ /* 0x000fc800078828ff */
[----:B------:R-:W-:Y:S02]  /*2b40*/  @!P3 LEA.HI.X R9, R210, R3, R211, 0x5, P4 ;  /* 0x00000003d209b211 */ /* 0x000fe400020f2cd3 */
[-C--:B------:R-:W-:Y:S01]  /*2b50*/  ISETP.GE.AND P4, PT, R33, R0.reuse, PT ;  /* 0x000000002100720c */ /* 0x080fe20003f86270 */
        /* <DEDUP_REMOVED lines=13> */
[----:B------:R-:W-:Y:S04]  /*2c30*/  @P3 STS.128 [R229+0xb000], RZ ;  /* 0x00b000ffe5003388 */ /* 0x000fe80000000c00 */
[----:B------:R-:W-:Y:S01]  /*2c40*/  @!PT LDS RZ, [RZ] ;  /* 0x00000000fffff984 */ /* 0x000fe20000000800 */
[----:B------:R-:W-:Y:S01]  /*2c50*/  @!PT LDS RZ, [RZ] ;  /* 0x00000000fffff984 */ /* 0x000fe20000000800 */
[----:B------:R-:W-:Y:S01]  /*2c60*/  @!PT LDS RZ, [RZ] ;  /* 0x00000000fffff984 */ /* 0x000fe20000000800 */
[----:B------:R2:W-:Y:S01]  /*2c70*/  @!P3 LDGSTS.E.BYPASS.LTC128B.128 [R229+0xb000], desc[UR4][R8.64] ;  /* 0x0b00000008e5bfae */ /* 0x0005e2000b981a04 */
[-C--:B------:R-:W-:Y:S01]  /*2c80*/  ISETP.GE.AND P3, PT, R26, R0.reuse, PT ;  /* 0x000000001a00720c */ /* 0x080fe20003f66270 */
[----:B-1----:R-:W-:Y:S02]  /*2c90*/  @!P6 IMAD.MOV.U32 R4, RZ, RZ, R2 ;  /* 0x000000ffff04e224 */ /* 0x002fe400078e0002 */
[----:B------:R-:W-:Y:S01]  /*2ca0*/  @!P6 IMAD.MOV.U32 R5, RZ, RZ, R3 ;  /* 0x000000ffff05e224 */ /* 0x000fe200078e0003 */
[C---:B------:R-:W-:Y:S01]  /*2cb0*/  @!P1 LEA.HI.X R7, R210.reuse, R3, R211, 0x6, P2 ;  /* 0x00000003d2079211 */ /* 0x040fe200010f34d3 */
[----:B------:R-:W-:Y:S01]  /*2cc0*/  @!P6 IMAD.WIDE.U32 R4, R210, 0x60, R4 ;  /* 0x00000060d204e825 */ /* 0x000fe200078e0004 */
[----:B------:R-:W-:Y:S01]  /*2cd0*/  ISETP.GE.AND P2, PT, R25, R0, PT ;  /* 0x000000001900720c */ /* 0x000fe20003f46270 */
[----:B------:R-:W-:Y:S02]  /*2ce0*/  @P1 STS.128 [R229+0xb800], RZ ;  /* 0x00b800ffe5001388 */ /* 0x000fe40000000c00 */
[----:B------:R-:W-:-:S02]  /*2cf0*/  @!P6 IMAD.IADD R5, R5, 0x1, R10 ;  /* 0x000000010505e824 */ /* 0x000fc400078e020a */
[----:B------:R-:W-:Y:S01]  /*2d00*/  @!PT LDS RZ, [RZ] ;  /* 0x00000000fffff984 */ /* 0x000fe20000000800 */
[----:B------:R-:W-:Y:S01]  /*2d10*/  @!PT LDS RZ, [RZ] ;  /* 0x00000000fffff984 */ /* 0x000fe20000000800 */
[----:B------:R-:W-:Y:S01]  /*2d20*/  @!PT LDS RZ, [RZ] ;  /* 0x00000000fffff984 */ /* 0x000fe20000000800 */
[----:B------:R1:W-:Y:S04]  /*2d30*/  @!P1 LDGSTS.E.BYPASS.LTC128B.128 [R229+0xb800], desc[UR4][R6.64] ;  /* 0x0b80000006e59fae */ /* 0x0003e8000b981a04 */
[----:B------:R-:W-:Y:S01]  /*2d40*/  @P6 STS.128 [R229+0xc000], RZ ;  /* 0x00c000ffe5006388 */ /* 0x000fe20000000c00 */
[----:B--2---:R-:W-:-:S03]  /*2d50*/  @!P5 LEA R8, P1, R210, R2, 0x7 ;  /* 0x00000002d208d211 */ /* 0x004fc600078238ff */
[----:B------:R-:W-:Y:S01]  /*2d60*/  @!PT LDS RZ, [RZ] ;  /* 0x00000000fffff984 */ /* 0x000fe20000000800 */
[----:B------:R-:W-:Y:S01]  /*2d70*/  @!PT LDS RZ, [RZ] ;  /* 0x00000000fffff984 */ /* 0x000fe20000000800 */
[----:B------:R-:W-:Y:S01]  /*2d80*/  @!PT LDS RZ, [RZ] ;  /* 0x00000000fffff984 */ /* 0x000fe20000000800 */
[----:B------:R2:W-:Y:S01]  /*2d90*/  @!P6 LDGSTS.E.BYPASS.LTC128B.128 [R229+0xc000], desc[UR4][R4.64] ;  /* 0x0c00000004e5efae */ /* 0x0005e2000b981a04 */
[----:B------:R-:W-:Y:S02]  /*2da0*/  ISETP.GE.AND P6, PT, R24, R0, PT ;  /* 0x000000001800720c */ /* 0x000fe40003fc6270 */
[----:B------:R-:W-:Y:S01]  /*2db0*/  @!P5 LEA.HI.X R9, R210, R3, R211, 0x7, P1 ;  /* 0x00000003d209d211 */ /* 0x000fe200008f3cd3 */
[C---:B------:R-:W-:Y:S01]  /*2dc0*/  @!P4 IMAD R10, R211.reuse, 0xa0, RZ ;  /* 0x000000a0d30ac824 */ /* 0x040fe200078e02ff */
[----:B------:R-:W-:Y:S01]  /*2dd0*/  @P5 STS.128 [R229+0xc800], RZ ;  /* 0x00c800ffe5005388 */ /* 0x000fe20000000c00 */
[----:B------:R-:W-:-:S03]  /*2de0*/  @!P3 IMAD R11, R211, 0xc0, RZ ;  /* 0x000000c0d30bb824 */ /* 0x000fc600078e02ff */
[----:B------:R-:W-:Y:S01]  /*2df0*/  @!PT LDS RZ, [RZ] ;  /* 0x00000000fffff984 */ /* 0x000fe20000000800 */
[----:B------:R-:W-:Y:S01]  /*2e00*/  @!PT LDS RZ, [RZ] ;  /* 0x00000000fffff984 */ /* 0x000fe20000000800 */
[----:B------:R-:W-:Y:S01]  /*2e10*/  @!PT LDS RZ, [RZ] ;  /* 0x00000000fffff984 */ /* 0x000fe20000000800 */
[----:B------:R3:W-:Y:S01]  /*2e20*/  @!P5 LDGSTS.E.BYPASS.LTC128B.128 [R229+0xc800], desc[UR4][R8.64] ;  /* 0x0c80000008e5dfae */ /* 0x0007e2000b981a04 */
[--C-:B-1----:R-:W-:Y:S02]  /*2e30*/  @!P3 IMAD.MOV.U32 R6, RZ, RZ, R2.reuse ;  /* 0x000000ffff06b224 */ /* 0x102fe400078e0002 */
[--C-:B------:R-:W-:Y:S02]  /*2e40*/  @!P3 IMAD.MOV.U32 R7, RZ, RZ, R3.reuse ;  /* 0x000000ffff07b224 */ /* 0x100fe400078e0003 */
[----:B--2---:R-:W-:Y:S02]  /*2e50*/  @!P4 IMAD.MOV.U32 R4, RZ, RZ, R2 ;  /* 0x000000ffff04c224 */ /* 0x004fe400078e0002 */
[----:B------:R-:W-:Y:S02]  /*2e60*/  @!P4 IMAD.MOV.U32 R5, RZ, RZ, R3 ;  /* 0x000000ffff05c224 */ /* 0x000fe400078e0003 */
[----:B------:R-:W-:-:S04]  /*2e70*/  @!P3 IMAD.WIDE.U32 R6, R210, 0xc0, R6 ;  /* 0x000000c0d206b825 */ /* 0x000fc800078e0006 */
[----:B------:R-:W-:-:S04]  /*2e80*/  @!P4 IMAD.WIDE.U32 R4, R210, 0xa0, R4 ;  /* 0x000000a0d204c825 */ /* 0x000fc800078e0004 */
[----:B------:R-:W-:Y:S02]  /*2e90*/  @!P4 IMAD.IADD R5, R5, 0x1, R10 ;  /* 0x000000010505c824 */ /* 0x000fe400078e020a */
[----:B---3--:R-:W-:Y:S02]  /*2ea0*/  @!P2 IMAD.MOV.U32 R8, RZ, RZ, R2 ;  /* 0x000000ffff08a224 */ /* 0x008fe400078e0002 */
[----:B------:R-:W-:Y:S02]  /*2eb0*/  @!P2 IMAD.MOV.U32 R9, RZ, RZ, R3 ;  /* 0x000000ffff09a224 */ /* 0x000fe400078e0003 */
[----:B------:R-:W-:Y:S01]  /*2ec0*/  @!P3 IMAD.IADD R7, R7, 0x1, R11 ;  /* 0x000000010707b824 */ /* 0x000fe200078e020b */
[----:B------:R-:W-:Y:S01]  /*2ed0*/  @P4 STS.128 [R229+0xd000], RZ ;  /* 0x00d000ffe5004388 */ /* 0x000fe20000000c00 */
[----:B------:R-:W-:Y:S02]  /*2ee0*/  @!P2 IMAD R10, R211, 0xe0, RZ ;  /* 0x000000e0d30aa824 */ /* 0x000fe400078e02ff */
[----:B------:R-:W-:Y:S01]  /*2ef0*/  @!P2 IMAD.WIDE.U32 R8, R210, 0xe0, R8 ;  /* 0x000000e0d208a825 */ /* 0x000fe200078e0008 */
[----:B------:R-:W-:Y:S01]  /*2f00*/  @!PT LDS RZ, [RZ] ;  /* 0x00000000fffff984 */ /* 0x000fe20000000800 */
[----:B------:R-:W-:Y:S01]  /*2f10*/  @!PT LDS RZ, [RZ] ;  /* 0x00000000fffff984 */ /* 0x000fe20000000800 */
[----:B------:R-:W-:Y:S01]  /*2f20*/  @!PT LDS RZ, [RZ] ;  /* 0x00000000fffff984 */ /* 0x000fe20000000800 */
[----:B------:R1:W-:Y:S01]  /*2f30*/  @!P4 LDGSTS.E.BYPASS.LTC128B.128 [R229+0xd000], desc[UR4][R4.64] ;  /* 0x0d00000004e5cfae */ /* 0x0003e2000b981a04 */
[----:B------:R-:W-:-:S03]  /*2f40*/  ISETP.GE.AND P5, PT, R20, R0, PT ;  /* 0x000000001400720c */ /* 0x000fc60003fa6270 */
[----:B------:R-:W-:Y:S01]  /*2f50*/  @P3 STS.128 [R229+0xd800], RZ ;  /* 0x00d800ffe5003388 */ /* 0x000fe20000000c00 */
[----:B------:R-:W-:-:S03]  /*2f60*/  IMAD.SHL.U32 R28, R208, 0x40, RZ ;  /* 0x00000040d01c7824 */ /* 0x000fc600078e00ff */
[----:B------:R-:W-:Y:S01]  /*2f70*/  @!PT LDS RZ, [RZ] ;  /* 0x00000000fffff984 */ /* 0x000fe20000000800 */
[----:B------:R-:W-:Y:S01]  /*2f80*/  @!PT LDS RZ, [RZ] ;  /* 0x00000000fffff984 */ /* 0x000fe20000000800 */
[----:B------:R-:W-:Y:S01]  /*2f90*/  @!PT LDS RZ, [RZ] ;  /* 0x00000000fffff984 */ /* 0x000fe20000000800 */
[----:B------:R2:W-:Y:S01]  /*2fa0*/  @!P3 LDGSTS.E.BYPASS.LTC128B.128 [R229+0xd800], desc[UR4][R6.64] ;  /* 0x0d80000006e5bfae */ /* 0x0005e2000b981a04 */
[----:B------:R-:W-:-:S03]  /*2fb0*/  ISETP.GE.AND P1, PT, R27, R0, PT ;  /* 0x000000001b00720c */ /* 0x000fc60003f26270 */
[----:B------:R-:W-:Y:S01]  /*2fc0*/  @P2 STS.128 [R229+0xe000], RZ ;  /* 0x00e000ffe5002388 */ /* 0x000fe20000000c00 */
[----:B------:R-:W-:Y:S01]  /*2fd0*/  ISETP.GE.AND P4, PT, R23, R0, PT ;  /* 0x000000001700720c */ /* 0x000fe20003f86270 */
[----:B-1----:R-:W-:Y:S02]  /*2fe0*/  @!P2 IMAD.IADD R5, R9, 0x1, R10 ;  /* 0x000000010905a824 */ /* 0x002fe400078e020a */
[----:B------:R-:W-:-:S05]  /*2ff0*/  @!P2 IMAD.MOV.U32 R4, RZ, RZ, R8 ;  /* 0x000000ffff04a224 */ /* 0x000fca00078e0008 */
[----:B------:R-:W-:Y:S01]  /*3000*/  @!PT LDS RZ, [RZ] ;  /* 0x00000000fffff984 */ /* 0x000fe20000000800 */
[----:B------:R-:W-:Y:S01]  /*3010*/  @!PT LDS RZ, [RZ] ;  /* 0x00000000fffff984 */ /* 0x000fe20000000800 */
[----:B------:R-:W-:Y:S01]  /*3020*/  @!PT LDS RZ, [RZ] ;  /* 0x00000000fffff984 */ /* 0x000fe20000000800 */
[----:B------:R1:W-:Y:S01]  /*3030*/  @!P2 LDGSTS.E.BYPASS.LTC128B.128 [R229+0xe000], desc[UR4][R4.64] ;  /* 0x0e00000004e5afae */ /* 0x0003e2000b981a04 */
[----:B--2---:R-:W-:-:S04]  /*3040*/  @!P6 LEA R6, P3, R210, R2, 0x8 ;  /* 0x00000002d206e211 */ /* 0x004fc800078640ff */
[----:B------:R-:W-:Y:S01]  /*3050*/  @!P6 LEA.HI.X R7, R210, R3, R211, 0x8, P3 ;  /* 0x00000003d207e211 */ /* 0x000fe200018f44d3 */
[----:B------:R-:W-:Y:S01]  /*3060*/  @P6 STS.128 [R229+0xe800], RZ ;  /* 0x00e800ffe5006388 */ /* 0x000fe20000000c00 */
[----:B------:R-:W-:-:S03]  /*3070*/  ISETP.GE.AND P3, PT, R22, R0, PT ;  /* 0x000000001600720c */ /* 0x000fc60003f66270 */
[----:B------:R-:W-:Y:S01]  /*3080*/  @!PT LDS RZ, [RZ] ;  /* 0x00000000fffff984 */ /* 0x000fe20000000800 */
[----:B------:R-:W-:Y:S01]  /*3090*/  @!PT LDS RZ, [RZ] ;  /* 0x00000000fffff984 */ /* 0x000fe20000000800 */
[----:B------:R-:W-:Y:S01]  /*30a0*/  @!PT LDS RZ, [RZ] ;  /* 0x00000000fffff984 */ /* 0x000fe20000000800 */
[----:B------:R2:W-:Y:S01]  /*30b0*/  @!P6 LDGSTS.E.BYPASS.LTC128B.128 [R229+0xe800], desc[UR4][R6.64] ;  /* 0x0e80000006e5efae */ /* 0x0005e2000b981a04 */
[-C--:B------:R-:W-:Y:S01]  /*30c0*/  ISETP.GE.AND P6, PT, R29, R0.reuse, PT ;  /* 0x000000001d00720c */ /* 0x080fe20003fc6270 */
[----:B------:R-:W-:Y:S01]  /*30d0*/  @!P5 IMAD R10, R211, 0x140, RZ ;  /* 0x00000140d30ad824 */ /* 0x000fe200078e02ff */
[----:B------:R-:W-:Y:S01]  /*30e0*/  ISETP.GE.AND P2, PT, R21, R0, PT ;  /* 0x000000001500720c */ /* 0x000fe20003f46270 */
[----:B------:R-:W-:Y:S01]  /*30f0*/  @!P1 IMAD R12, R211, 0x120, RZ ;  /* 0x00000120d30c9824 */ /* 0x000fe200078e02ff */
[----:B-1----:R-:W-:Y:S01]  /*3100*/  LOP3.LUT R4, R28, 0x1c0, RZ, 0xc0, !PT ;  /* 0x000001c01c047812 */ /* 0x002fe200078ec0ff */
[----:B------:R-:W-:-:S03]  /*3110*/  @!P5 IMAD.MOV.U32 R5, RZ, RZ, R3 ;  /* 0x000000ffff05d224 */ /* 0x000fc600078e0003 */
[----:B------:R-:W-:Y:S01]  /*3120*/  LOP3.LUT R8, R4, 0x8, R208, 0xf8, !PT ;  /* 0x0000000804087812 */ /* 0x000fe200078ef8d0 */
[----:B------:R-:W-:-:S04]  /*3130*/  @!P5 IMAD.MOV.U32 R4, RZ, RZ, R2 ;  /* 0x000000ffff04d224 */ /* 0x000fc800078e0002 */
[----:B------:R-:W-:-:S04]  /*3140*/  @!P5 IMAD.WIDE.U32 R4, R210, 0x140, R4 ;  /* 0x00000140d204d825 */ /* 0x000fc800078e0004 */
[----:B--2---:R-:W-:-:S04]  /*3150*/  @!P1 IMAD.WIDE.U32 R6, R210, 0x120, R2 ;  /* 0x00000120d2069825 */ /* 0x004fc800078e0002 */
[----:B------:R-:W-:Y:S02]  /*3160*/  @!P5 IMAD.IADD R11, R5, 0x1, R10 ;  /* 0x00000001050bd824 */ /* 0x000fe400078e020a */
[----:B------:R-:W-:Y:S02]  /*3170*/  @!P1 IMAD.IADD R13, R7, 0x1, R12 ;  /* 0x00000001070d9824 */ /* 0x000fe400078e020c */
[----:B------:R-:W-:Y:S02]  /*3180*/  @!P5 IMAD.MOV.U32 R10, RZ, RZ, R4 ;  /* 0x000000ffff0ad224 */ /* 0x000fe400078e0004 */
[----:B------:R-:W-:Y:S02]  /*3190*/  @!P1 IMAD.MOV.U32 R12, RZ, RZ, R6 ;  /* 0x000000ffff0c9224 */ /* 0x000fe400078e0006 */
[----:B------:R-:W-:Y:S02]  /*31a0*/  @!P4 IMAD.MOV.U32 R4, RZ, RZ, R2 ;  /* 0x000000ffff04c224 */ /* 0x000fe400078e0002 */
[----:B------:R-:W-:-:S02]  /*31b0*/  @!P4 IMAD.MOV.U32 R5, RZ, RZ, R3 ;  /* 0x000000ffff05c224 */ /* 0x000fc400078e0003 */
[--C-:B------:R-:W-:Y:S02]  /*31c0*/  @!P3 IMAD.MOV.U32 R6, RZ, RZ, R2.reuse ;  /* 0x000000ffff06b224 */ /* 0x100fe400078e0002 */
[--C-:B------:R-:W-:Y:S02]  /*31d0*/  @!P3 IMAD.MOV.U32 R7, RZ, RZ, R3.reuse ;  /* 0x000000ffff07b224 */ /* 0x100fe400078e0003 */
[----:B------:R-:W-:Y:S02]  /*31e0*/  @!P6 IMAD.MOV.U32 R14, RZ, RZ, R2 ;  /* 0x000000ffff0ee224 */ /* 0x000fe400078e0002 */
[----:B------:R-:W-:Y:S01]  /*31f0*/  @!P6 IMAD.MOV.U32 R15, RZ, RZ, R3 ;  /* 0x000000ffff0fe224 */ /* 0x000fe200078e0003 */
[----:B------:R-:W-:Y:S01]  /*3200*/  LOP3.LUT R0, R28, 0x400, RZ, 0xc0, !PT ;  /* 0x000004001c007812 */ /* 0x000fe200078ec0ff */
[----:B------:R-:W-:Y:S01]  /*3210*/  @!P4 IMAD R16, R211, 0x160, RZ ;  /* 0x00000160d310c824 */ /* 0x000fe200078e02ff */
[----:B------:R-:W-:Y:S01]  /*3220*/  LOP3.LUT R8, R8, R221, RZ, 0x3c, !PT ;  /* 0x000000dd08087212 */ /* 0x000fe200078e3cff */
[----:B------:R-:W-:Y:S01]  /*3230*/  @!P4 IMAD.WIDE.U32 R4, R210, 0x160, R4 ;  /* 0x00000160d204c825 */ /* 0x000fe200078e0004 */
[----:B------:R-:W-:-:S03]  /*3240*/  SHF.R.U32.HI R60, RZ, 0x1, R208 ;  /* 0x00000001ff3c7819 */ /* 0x000fc600000116d0 */
[----:B------:R-:W-:Y:S02]  /*3250*/  @!P3 IMAD R17, R211, 0x180, RZ ;  /* 0x00000180d311b824 */ /* 0x000fe400078e02ff */
[----:B------:R-:W-:-:S04]  /*3260*/  @!P3 IMAD.WIDE.U32 R6, R210, 0x180, R6 ;  /* 0x00000180d206b825 */ /* 0x000fc800078e0006 */
[----:B------:R-:W-:Y:S02]  /*3270*/  @!P6 IMAD R19, R211, 0x1c0, RZ ;  /* 0x000001c0d313e824 */ /* 0x000fe400078e02ff */
[----:B------:R-:W-:-:S04]  /*3280*/  @!P6 IMAD.WIDE.U32 R14, R210, 0x1c0, R14 ;  /* 0x000001c0d20ee825 */ /* 0x000fc800078e000e */
[----:B------:R-:W-:Y:S02]  /*3290*/  @!P2 IMAD.MOV.U32 R9, RZ, RZ, R3 ;  /* 0x000000ffff09a224 */ /* 0x000fe400078e0003 */
[----:B------:R-:W-:Y:S02]  /*32a0*/  @!P4 IMAD.IADD R3, R5, 0x1, R16 ;  /* 0x000000010503c824 */ /* 0x000fe400078e0210 */
[----:B------:R-:W-:Y:S02]  /*32b0*/  IMAD R0, R8, 0x2, R0 ;  /* 0x0000000208007824 */ /* 0x000fe400078e0200 */
[----:B------:R-:W-:Y:S02]  /*32c0*/  @!P3 IMAD.IADD R5, R7, 0x1, R17 ;  /* 0x000000010705b824 */ /* 0x000fe400078e0211 */
[----:B------:R-:W-:Y:S02]  /*32d0*/  @!P2 IMAD.MOV.U32 R8, RZ, RZ, R2 ;  /* 0x000000ffff08a224 */ /* 0x000fe400078e0002 */
[----:B------:R-:W-:Y:S01]  /*32e0*/  @!P6 IMAD.IADD R7, R15, 0x1, R19 ;  /* 0x000000010f07e824 */ /* 0x000fe200078e0213 */
[----:B------:R-:W-:Y:S01]  /*32f0*/  LOP3.LUT R15, R60, 0x8, RZ, 0xc0, !PT ;  /* 0x000000083c0f7812 */ /* 0x000fe200078ec0ff */
[----:B------:R-:W-:-:S02]  /*3300*/  @!P4 IMAD.MOV.U32 R2, RZ, RZ, R4 ;  /* 0x000000ffff02c224 */ /* 0x000fc400078e0004 */
[----:B------:R-:W-:Y:S02]  /*3310*/  @!P3 IMAD.MOV.U32 R4, RZ, RZ, R6 ;  /* 0x000000ffff04b224 */ /* 0x000fe400078e0006 */
[----:B------:R-:W-:Y:S01]  /*3320*/  @!P6 IMAD.MOV.U32 R6, RZ, RZ, R14 ;  /* 0x000000ffff06e224 */ /* 0x000fe200078e000e */
[----:B------:R-:W-:Y:S01]  /*3330*/  LOP3.LUT R209, R28, 0x200, RZ, 0xc0, !PT ;  /* 0x000002001cd17812 */ /* 0x000fe200078ec0ff */
[----:B------:R-:W-:Y:S01]  /*3340*/  IMAD.SHL.U32 R14, R208, 0x20, RZ ;  /* 0x00000020d00e7824 */ /* 0x000fe200078e00ff */
[----:B------:R-:W-:Y:S01]  /*3350*/  LOP3.LUT R15, R15, 0x1c0, R28, 0xf8, !PT ;  /* 0x000001c00f0f7812 */ /* 0x000fe200078ef81c */
[----:B------:R-:W-:Y:S01]  /*3360*/  @P1 STS.128 [R229+0xf000], RZ ;  /* 0x00f000ffe5001388 */ /* 0x000fe20000000c00 */
[----:B------:R-:W-:Y:S02]  /*3370*/  @!P2 IMAD R18, R211, 0x1a0, RZ ;  /* 0x000001a0d312a824 */ /* 0x000fe400078e02ff */
[----:B------:R-:W-:Y:S01]  /*3380*/  LOP3.LUT R16, R15, R221, RZ, 0x3c, !PT ;  /* 0x000000dd0f107212 */ /* 0x000fe200078e3cff */
[----:B------:R-:W-:Y:S01]  /*3390*/  @!PT LDS RZ, [RZ] ;  /* 0x00000000fffff984 */ /* 0x000fe20000000800 */
[----:B------:R-:W-:Y:S01]  /*33a0*/  @!PT LDS RZ, [RZ] ;  /* 0x00000000fffff984 */ /* 0x000fe20000000800 */
[----:B------:R-:W-:Y:S01]  /*33b0*/  @!PT LDS RZ, [RZ] ;  /* 0x00000000fffff984 */ /* 0x000fe20000000800 */
[----:B------:R1:W-:Y:S01]  /*33c0*/  @!P1 LDGSTS.E.BYPASS.LTC128B.128 [R229+0xf000], desc[UR4][R12.64] ;  /* 0x0f0000000ce59fae */ /* 0x0003e2000b981a04 */
[----:B------:R-:W-:-:S03]  /*33d0*/  @!P2 IMAD.WIDE.U32 R8, R210, 0x1a0, R8 ;  /* 0x000001a0d208a825 */ /* 0x000fc600078e0008 */
[----:B------:R-:W-:Y:S04]  /*33e0*/  @P5 STS.128 [R229+0xf800], RZ ;  /* 0x00f800ffe5005388 */ /* 0x000fe80000000c00 */
[----:B------:R-:W-:Y:S01]  /*33f0*/  @!PT LDS RZ, [RZ] ;  /* 0x00000000fffff984 */ /* 0x000fe20000000800 */
[----:B------:R-:W-:Y:S01]  /*3400*/  @!PT LDS RZ, [RZ] ;  /* 0x00000000fffff984 */ /* 0x000fe20000000800 */
[----:B------:R-:W-:Y:S01]  /*3410*/  @!PT LDS RZ, [RZ] ;  /* 0x00000000fffff984 */ /* 0x000fe20000000800 */
[----:B------:R-:W-:Y:S04]  /*3420*/  @!P5 LDGSTS.E.BYPASS.LTC128B.128 [R229+0xf800], desc[UR4][R10.64] ;  /* 0x0f8000000ae5dfae */ /* 0x000fe8000b981a04 */
[----:B------:R-:W-:Y:S01]  /*3430*/  @P4 STS.128 [R229+0x10000], RZ ;  /* 0x010000ffe5004388 */ /* 0x000fe20000000c00 */
[----:B------:R-:W-:-:S03]  /*3440*/  @!P2 IMAD.IADD R9, R9, 0x1, R18 ;  /* 0x000000010909a824 */ /* 0x000fc600078e0212 */
[----:B------:R-:W-:Y:S01]  /*3450*/  @!PT LDS RZ, [RZ] ;  /* 0x00000000fffff984 */ /* 0x000fe20000000800 */
[----:B------:R-:W-:Y:S01]  /*3460*/  @!PT LDS RZ, [RZ] ;  /* 0x00000000fffff984 */ /* 0x000fe20000000800 */
[----:B------:R-:W-:Y:S01]  /*3470*/  @!PT LDS RZ, [RZ] ;  /* 0x00000000fffff984 */ /* 0x000fe20000000800 */
[----:B------:R2:W-:Y:S01]  /*3480*/  @!P4 LDGSTS.E.BYPASS.LTC128B.128 [R229+0x10000], desc[UR4][R2.64] ;  /* 0x1000000002e5cfae */ /* 0x0005e2000b981a04 */
[----:B------:R-:W-:Y:S01]  /*3490*/  IMAD.IADD R133, R222, 0x1, R0 ;  /* 0x00000001de857824 */ /* 0x000fe200078e0200 */
[----:B-1----:R-:W-:Y:S02]  /*34a0*/  LOP3.LUT R12, R209, 0x7c00, R14, 0xf8, !PT ;  /* 0x00007c00d10c7812 */ /* 0x002fe400078ef80e */
[----:B------:R-:W-:Y:S04]  /*34b0*/  @P3 STS.128 [R229+0x10800], RZ ;  /* 0x010800ffe5003388 */ /* 0x000fe80000000c00 */
[----:B------:R-:W-:Y:S01]  /*34c0*/  @!PT LDS RZ, [RZ] ;  /* 0x00000000fffff984 */ /* 0x000fe20000000800 */
[----:B------:R-:W-:Y:S01]  /*34d0*/  @!PT LDS RZ, [RZ] ;  /* 0x00000000fffff984 */ /* 0x000fe20000000800 */
[----:B------:R-:W-:Y:S01]  /*34e0*/  @!PT LDS RZ, [RZ] ;  /* 0x00000000fffff984 */ /* 0x000fe20000000800 */
[----:B------:R-:W-:Y:S04]  /*34f0*/  @!P3 LDGSTS.E.BYPASS.LTC128B.128 [R229+0x10800], desc[UR4][R4.64] ;  /* 0x1080000004e5bfae */ /* 0x000fe8000b981a04 */
[----:B------:R-:W-:Y:S01]  /*3500*/  STL [R1+0x18], R37 ;  /* 0x0000182501007387 */ /* 0x000fe20000100800 */
[----:B--2---:R-:W-:-:S03]  /*3510*/  LOP3.LUT R2, R12, R16, RZ, 0xfc, !PT ;  /* 0x000000100c027212 */ /* 0x004fc600078efcff */
[----:B------:R-:W-:Y:S02]  /*3520*/  @P2 STS.128 [R229+0x11000], RZ ;  /* 0x011000ffe5002388 */ /* 0x000fe40000000c00 */
[----:B------:R-:W-:Y:S02]  /*3530*/  IMAD R223, R2, 0x2, R222 ;  /* 0x0000000202df7824 */ /* 0x000fe400078e02de */
[----:B------:R-:W-:Y:S04]  /*3540*/  STL [R1+0x14], R40 ;  /* 0x0000142801007387 */ /* 0x000fe80000100800 */
[----:B------:R-:W-:Y:S01]  /*3550*/  @!PT LDS RZ, [RZ] ;  /* 0x00000000fffff984 */ /* 0x000fe20000000800 */
[----:B------:R-:W-:Y:S01]  /*3560*/  @!PT LDS RZ, [RZ] ;  /* 0x00000000fffff984 */ /* 0x000fe20000000800 */
[----:B------:R-:W-:Y:S01]  /*3570*/  @!PT LDS RZ, [RZ] ;  /* 0x00000000fffff984 */ /* 0x000fe20000000800 */
[----:B------:R1:W-:Y:S04]  /*3580*/  @!P2 LDGSTS.E.BYPASS.LTC128B.128 [R229+0x11000], desc[UR4][R8.64] ;  /* 0x1100000008e5afae */ /* 0x0003e8000b981a04 */
[----:B------:R-:W-:Y:S04]  /*3590*/  STL [R1], R28 ;  /* 0x0000001c01007387 */ /* 0x000fe80000100800 */
[----:B------:R-:W-:Y:S04]  /*35a0*/  @P6 STS.128 [R229+0x11800], RZ ;  /* 0x011800ffe5006388 */ /* 0x000fe80000000c00 */
[----:B------:R-:W-:Y:S04]  /*35b0*/  STL [R1+0x50], R16 ;  /* 0x0000501001007387 */ /* 0x000fe80000100800 */
[----:B------:R-:W-:Y:S01]  /*35c0*/  @!PT LDS RZ, [RZ] ;  /* 0x00000000fffff984 */ /* 0x000fe20000000800 */
[----:B------:R-:W-:Y:S01]  /*35d0*/  @!PT LDS RZ, [RZ] ;  /* 0x00000000fffff984 */ /* 0x000fe20000000800 */
[----:B------:R-:W-:Y:S01]  /*35e0*/  @!PT LDS RZ, [RZ] ;  /* 0x00000000fffff984 */ /* 0x000fe20000000800 */
[----:B------:R2:W-:Y:S04]  /*35f0*/  @!P6 LDGSTS.E.BYPASS.LTC128B.128 [R229+0x11800], desc[UR4][R6.64] ;  /* 0x1180000006e5efae */ /* 0x0005e8000b981a04 */
[----:B------:R-:W-:Y:S04]  /*3600*/  LDSM.16.M88.4 R16, [R133+0x2800] ;  /* 0x002800008510783b */ /* 0x000fe80000000200 */
[----:B------:R-:W-:Y:S04]  /*3610*/  LDSM.16.M88.4 R12, [R133+0x3000] ;  /* 0x00300000850c783b */ /* 0x000fe80000000200 */
[----:B------:R-:W-:Y:S04]  /*3620*/  LDSM.16.M88.4 R20, [R133+0x2000] ;  /* 0x002000008514783b */ /* 0x000fe80000000200 */
[----:B-1----:R-:W-:Y:S04]  /*3630*/  LDSM.16.M88.4 R8, [R133+0x3800] ;  /* 0x003800008508783b */ /* 0x002fe80000000200 */
[----:B------:R-:W-:Y:S04]  /*3640*/  LDSM.16.M88.4 R24, [R133+0x4000] ;  /* 0x004000008518783b */ /* 0x000fe80000000200 */
[----:B------:R-:W-:Y:S04]  /*3650*/  LDSM.16.M88.4 R48, [R133+0x7000] ;  /* 0x007000008530783b */ /* 0x000fe80000000200 */
[----:B--2---:R-:W1:Y:S04]  /*3660*/  LDSM.16.M88.4 R4, [R223] ;  /* 0x00000000df04783b */ /* 0x004e680000000200 */
[----:B------:R-:W-:Y:S04]  /*3670*/  LDSM.16.M88.4 R28, [R133+0x4800] ;  /* 0x00480000851c783b */ /* 0x000fe80000000200 */
[----:B------:R-:W-:Y:S01]  /*3680*/  LDSM.16.M88.4 R36, [R133+0x6000] ;  /* 0x006000008524783b */ /* 0x000fe20000000200 */
[----:B------:R-:W-:-:S03]  /*3690*/  IMAD.MOV.U32 R119, RZ, RZ, 0x20 ;  /* 0x00000020ff777424 */ /* 0x000fc600078e00ff */
[----:B------:R-:W-:Y:S01]  /*36a0*/  LDSM.16.M88.4 R32, [R133+0x6800] ;  /* 0x006800008520783b */ /* 0x000fe20000000200 */
[----:B------:R-:W-:-:S03]  /*36b0*/  LOP3.LUT P2, RZ, R208, 0x2, RZ, 0xc0, !PT ;  /* 0x00000002d0ff7812 */ /* 0x000fc6000784c0ff */
[----:B------:R-:W-:Y:S04]  /*36c0*/  LDSM.16.M88.4 R40, [R133+0x5800] ;  /* 0x005800008528783b */ /* 0x000fe80000000200 */
[----:B------:R-:W-:Y:S01]  /*36d0*/  LDSM.16.M88.4 R44, [R133+0x5000] ;  /* 0x00500000852c783b */ /* 0x000fe20000000200 */
[----:B------:R-:W-:Y:S01]  /*36e0*/  IMAD.MOV.U32 R228, RZ, RZ, 0x40 ;  /* 0x00000040ffe47424 */ /* 0x000fe200078e00ff */
[----:B------:R-:W-:Y:S02]  /*36f0*/  LOP3.LUT P1, RZ, R208, 0x4, RZ, 0xc0, !PT ;  /* 0x00000004d0ff7812 */ /* 0x000fe4000782c0ff */
[----:B------:R-:W0:Y:S01]  /*3700*/  LDGDEPBAR ;  /* 0x00000000000079af */ /* 0x000e220000000000 */
[C---:B-1----:R-:W-:Y:S08]  /*3710*/  HMMA.16816.F32.BF16 R184, R4.reuse, R16, RZ ;  /* 0x0000001004b8723c */ /* 0x042ff000000418ff */
[----:B------:R-:W-:Y:S01]  /*3720*/  HMMA.16816.F32.BF16 R192, R4, R18, RZ ;  /* 0x0000001204c0723c */ /* 0x000fe200000418ff */
[----:B------:R-:W1:Y:S01]  /*3730*/  LDSM.16.M88.4 R16, [R133+0x9000] ;  /* 0x009000008510783b */ /* 0x000e620000000200 */
[----:B------:R-:W-:-:S05]  /*3740*/  SEL R119, R119, 0xffffffe0, !P2 ;  /* 0xffffffe077777807 */ /* 0x000fca0005000000 */
[--C-:B------:R-:W-:Y:S02]  /*3750*/  IMAD.IADD R3, R223, 0x1, R119.reuse ;  /* 0x00000001df037824 */ /* 0x100fe400078e0277 */
[----:B------:R-:W-:Y:S01]  /*3760*/  IMAD.IADD R62, R133, 0x1, R119 ;  /* 0x00000001853e7824 */ /* 0x000fe200078e0277 */
[C---:B------:R-:W-:Y:S04]  /*3770*/  HMMA.16816.F32.BF16 R180, R4.reuse, R12, RZ ;  /* 0x0000000c04b4723c */ /* 0x040fe800000418ff */
[----:B------:R-:W-:Y:S04]  /*3780*/  LDSM.16.M88.4 R52, [R62+0x2000] ;  /* 0x002000003e34783b */ /* 0x000fe80000000200 */
[C---:B------:R-:W-:Y:S01]  /*3790*/  HMMA.16816.F32.BF16 R164, R4.reuse, R14, RZ ;  /* 0x0000000e04a4723c */ /* 0x040fe200000418ff */
[----:B------:R-:W2:Y:S07]  /*37a0*/  LDSM.16.M88.4 R12, [R3] ;  /* 0x00000000030c783b */ /* 0x000eae0000000200 */
[C---:B------:R-:W-:Y:S08]  /*37b0*/  HMMA.16816.F32.BF16 R104, R4.reuse, R20, RZ ;  /* 0x000000140468723c */ /* 0x040ff000000418ff */
[C---:B------:R-:W-:Y:S01]  /*37c0*/  HMMA.16816.F32.BF16 R152, R4.reuse, R22, RZ ;  /* 0x000000160498723c */ /* 0x040fe200000418ff */
[----:B------:R-:W-:Y:S07]  /*37d0*/  LDSM.16.M88.4 R20, [R133+0x8800] ;  /* 0x008800008514783b */ /* 0x000fee0000000200 */
[C---:B------:R-:W-:Y:S08]  /*37e0*/  HMMA.16816.F32.BF16 R156, R4.reuse, R8, RZ ;  /* 0x00000008049c723c */ /* 0x040ff000000418ff */
[C---:B------:R-:W-:Y:S01]  /*37f0*/  HMMA.16816.F32.BF16 R148, R4.reuse, R10, RZ ;  /* 0x0000000a0494723c */ /* 0x040fe200000418ff */
[----:B------:R-:W3:Y:S07]  /*3800*/  LDSM.16.M88.4 R8, [R133+0x7800] ;  /* 0x007800008508783b */ /* 0x000eee0000000200 */
[C---:B------:R-:W-:Y:S08]  /*3810*/  HMMA.16816.F32.BF16 R140, R4.reuse, R24, RZ ;  /* 0x00000018048c723c */ /* 0x040ff000000418ff */
[C---:B------:R-:W-:Y:S01]  /*3820*/  HMMA.16816.F32.BF16 R128, R4.reuse, R26, RZ ;  /* 0x0000001a0480723c */ /* 0x040fe200000418ff */
[----:B------:R-:W4:Y:S07]  /*3830*/  LDSM.16.M88.4 R24, [R133+0x8000] ;  /* 0x008000008518783b */ /* 0x000f2e0000000200 */
[C---:B------:R-:W-:Y:S08]  /*3840*/  HMMA.16816.F32.BF16 R56, R4.reuse, R48, RZ ;  /* 0x000000300438723c */ /* 0x040ff000000418ff */
[C---:B------:R-:W-:Y:S01]  /*3850*/  HMMA.16816.F32.BF16 R76, R4.reuse, R50, RZ ;  /* 0x00000032044c723c */ /* 0x040fe200000418ff */
[----:B------:R-:W4:Y:S07]  /*3860*/  LDSM.16.M88.4 R48, [R62+0x2800] ;  /* 0x002800003e30783b */ /* 0x000f2e0000000200 */
[C---:B-1----:R-:W-:Y:S08]  /*3870*/  HMMA.16816.F32.BF16 R172, R4.reuse, R16, RZ ;  /* 0x0000001004ac723c */ /* 0x042ff000000418ff */
[C---:B------:R-:W-:Y:S01]  /*3880*/  HMMA.16816.F32.BF16 R188, R4.reuse, R18, RZ ;  /* 0x0000001204bc723c */ /* 0x040fe200000418ff */
[----:B------:R-:W1:Y:S07]  /*3890*/  LDSM.16.M88.4 R16, [R62+0x6000] ;  /* 0x006000003e10783b */ /* 0x000e6e0000000200 */
        /* <DEDUP_REMOVED lines=10> */
[----:B------:R-:W-:Y:S01]  /*3940*/  HMMA.16816.F32.BF16 R92, R4, R42, RZ ;  /* 0x0000002a045c723c */ /* 0x000fe200000418ff */
[----:B------:R-:W1:Y:S07]  /*3950*/  LDSM.16.M88.4 R40, [R62+0x3800] ;  /* 0x003800003e28783b */ /* 0x000e6e0000000200 */
[C---:B--2---:R-:W-:Y:S08]  /*3960*/  HMMA.16816.F32.BF16 R104, R12.reuse, R52, R104 ;  /* 0x000000340c68723c */ /* 0x044ff00000041868 */
[----:B------:R-:W-:Y:S08]  /*3970*/  HMMA.16816.F32.BF16 R52, R12, R54, R152 ;  /* 0x000000360c34723c */ /* 0x000ff00000041898 */
[C---:B---3--:R-:W-:Y:S08]  /*3980*/  HMMA.16816.F32.BF16 R144, R4.reuse, R8, RZ ;  /* 0x000000080490723c */ /* 0x048ff000000418ff */
[C---:B------:R-:W-:Y:S01]  /*3990*/  HMMA.16816.F32.BF16 R136, R4.reuse, R10, RZ ;  /* 0x0000000a0488723c */ /* 0x040fe200000418ff */
[----:B------:R-:W-:Y:S07]  /*39a0*/  LDSM.16.M88.4 R8, [R62+0x6800] ;  /* 0x006800003e08783b */ /* 0x000fee0000000200 */
[C---:B----4-:R-:W-:Y:S08]  /*39b0*/  HMMA.16816.F32.BF16 R124, R4.reuse, R24, RZ ;  /* 0x00000018047c723c */ /* 0x050ff000000418ff */
[C---:B------:R-:W-:Y:S01]  /*39c0*/  HMMA.16816.F32.BF16 R120, R4.reuse, R26, RZ ;  /* 0x0000001a0478723c */ /* 0x040fe200000418ff */
[----:B------:R-:W2:Y:S07]  /*39d0*/  LDSM.16.M88.4 R24, [R62+0x5000] ;  /* 0x005000003e18783b */ /* 0x000eae0000000200 */
[C---:B------:R-:W-:Y:S08]  /*39e0*/  HMMA.16816.F32.BF16 R176, R4.reuse, R20, RZ ;  /* 0x0000001404b0723c */ /* 0x040ff000000418ff */
[----:B------:R-:W-:Y:S01]  /*39f0*/  HMMA.16816.F32.BF16 R160, R4, R22, RZ ;  /* 0x0000001604a0723c */ /* 0x000fe200000418ff */
[----:B------:R-:W3:Y:S07]  /*3a00*/  LDSM.16.M88.4 R20, [R62+0x5800] ;  /* 0x005800003e14783b */ /* 0x000eee0000000200 */
[C---:B------:R-:W-:Y:S08]  /*3a10*/  HMMA.16816.F32.BF16 R152, R12.reuse, R48, R184 ;  /* 0x000000300c98723c */ /* 0x040ff000000418b8 */
[C---:B-1----:R-:W-:Y:S08]  /*3a20*/  HMMA.16816.F32.BF16 R184, R12.reuse, R16, R80 ;  /* 0x000000100cb8723c */ /* 0x042ff00000041850 */
[----:B------:R-:W-:Y:S01]  /*3a30*/  HMMA.16816.F32.BF16 R196, R12, R18, R72 ;  /* 0x000000120cc4723c */ /* 0x000fe20000041848 */
[----:B------:R-:W1:Y:S07]  /*3a40*/  LDSM.16.M88.4 R16, [R62+0x8800] ;  /* 0x008800003e10783b */ /* 0x000e6e0000000200 */
        /* <DEDUP_REMOVED lines=11> */
[----:B------:R-:W-:Y:S01]  /*3b00*/  HMMA.16816.F32.BF16 R100, R12, R34, R100 ;  /* 0x000000220c64723c */ /* 0x000fe20000041864 */
[----:B------:R-:W4:Y:S01]  /*3b10*/  LDSM.16.M88.4 R32, [R62+0x9000] ;  /* 0x009000003e20783b */ /* 0x000f220000000200 */
[----:B------:R-:W-:-:S06]  /*3b20*/  SEL R228, R228, 0xffffffc0, !P1 ;  /* 0xffffffc0e4e47807 */ /* 0x000fcc0004800000 */
[----:B------:R-:W-:Y:S01]  /*3b30*/  HMMA.16816.F32.BF16 R156, R12, R40, R156 ;  /* 0x000000280c9c723c */ /* 0x000fe2000004189c */
[--C-:B------:R-:W-:Y:S02]  /*3b40*/  IMAD.IADD R0, R223, 0x1, R228.reuse ;  /* 0x00000001df007824 */ /* 0x100fe400078e02e4 */
[----:B------:R-:W-:-:S05]  /*3b50*/  IMAD.IADD R61, R133, 0x1, R228 ;  /* 0x00000001853d7824 */ /* 0x000fca00078e02e4 */
[C---:B------:R-:W-:Y:S01]  /*3b60*/  HMMA.16816.F32.BF16 R148, R12.reuse, R42, R148 ;  /* 0x0000002a0c94723c */ /* 0x040fe20000041894 */
[----:B------:R-:W4:Y:S07]  /*3b70*/  LDSM.16.M88.4 R40, [R62+0x7800] ;  /* 0x007800003e28783b */ /* 0x000f2e0000000200 */
[C---:B--2---:R-:W-:Y:S08]  /*3b80*/  HMMA.16816.F32.BF16 R84, R12.reuse, R24, R84 ;  /* 0x000000180c54723c */ /* 0x044ff00000041854 */
[C---:B------:R-:W-:Y:S01]  /*3b90*/  HMMA.16816.F32.BF16 R96, R12.reuse, R26, R96 ;  /* 0x0000001a0c60723c */ /* 0x040fe20000041860 */
[----:B------:R-:W-:Y:S07]  /*3ba0*/  LDSM.16.M88.4 R24, [R61+0x2000] ;  /* 0x002000003d18783b */ /* 0x000fee0000000200 */
[C---:B---3--:R-:W-:Y:S08]  /*3bb0*/  HMMA.16816.F32.BF16 R108, R12.reuse, R20, R108 ;  /* 0x000000140c6c723c */ /* 0x048ff0000004186c */
[C---:B------:R-:W-:Y:S08]  /*3bc0*/  HMMA.16816.F32.BF16 R92, R12.reuse, R22, R92 ;  /* 0x000000160c5c723c */ /* 0x040ff0000004185c */
[C---:B------:R-:W-:Y:S08]  /*3bd0*/  HMMA.16816.F32.BF16 R204, R12.reuse, R8, R68 ;  /* 0x000000080ccc723c */ /* 0x040ff00000041844 */
[C---:B------:R-:W-:Y:S01]  /*3be0*/  HMMA.16816.F32.BF16 R212, R12.reuse, R10, R64 ;  /* 0x0000000a0cd4723c */ /* 0x040fe20000041840 */
[----:B------:R-:W2:Y:S07]  /*3bf0*/  LDSM.16.M88.4 R8, [R0] ;  /* 0x000000000008783b */ /* 0x000eae0000000200 */
[C---:B-1----:R-:W-:Y:S08]  /*3c00*/  HMMA.16816.F32.BF16 R20, R12.reuse, R18, R160 ;  /* 0x000000120c14723c */ /* 0x042ff000000418a0 */
[----:B----4-:R-:W-:Y:S01]  /*3c10*/  HMMA.16816.F32.BF16 R232, R12, R6, R76 ;  /* 0x000000060ce8723c */ /* 0x010fe2000004184c */
[----:B------:R-:W1:Y:S01]  /*3c20*/  LDSM.16.M88.4 R76, [R61+0x9800] ;  /* 0x009800003d4c783b */ /* 0x000e620000000200 */
[----:B------:R-:W-:-:S02]  /*3c30*/  IMAD.IADD R2, R119, 0x1, R0 ;  /* 0x0000000177027824 */ /* 0x000fc400078e0200 */
[----:B------:R-:W-:-:S04]  /*3c40*/  IMAD.IADD R63, R119, 0x1, R61 ;  /* 0x00000001773f7824 */ /* 0x000fc800078e023d */
[----:B------:R-:W-:Y:S01]  /*3c50*/  HMMA.16816.F32.BF16 R180, R12, R44, R180 ;  /* 0x0000002c0cb4723c */ /* 0x000fe200000418b4 */
[----:B------:R-:W-:Y:S02]  /*3c60*/  LDSM.16.M88.4 R72, [R63+0x9800] ;  /* 0x009800003f48783b */ /* 0x000fe40000000200 */
[----:B------:R-:W-:Y:S02]  /*3c70*/  IMAD.MOV.U32 R45, RZ, RZ, R22 ;  /* 0x000000ffff2d7224 */ /* 0x000fe400078e0016 */
[----:B------:R-:W-:-:S03]  /*3c80*/  IMAD.MOV.U32 R44, RZ, RZ, R23 ;  /* 0x000000ffff2c7224 */ /* 0x000fc600078e0017 */
[----:B------:R-:W-:Y:S01]  /*3c90*/  HMMA.16816.F32.BF16 R164, R12, R46, R164 ;  /* 0x0000002e0ca4723c */ /* 0x000fe200000418a4 */
[----:B------:R-:W-:Y:S02]  /*3ca0*/  IMAD.MOV.U32 R47, RZ, RZ, R20 ;  /* 0x000000ffff2f7224 */ /* 0x000fe400078e0014 */
[----:B------:R-:W-:-:S05]  /*3cb0*/  IMAD.MOV.U32 R46, RZ, RZ, R21 ;  /* 0x000000ffff2e7224 */ /* 0x000fca00078e0015 */
[C---:B------:R-:W-:Y:S01]  /*3cc0*/  HMMA.16816.F32.BF16 R216, R12.reuse, R4, R56 ;  /* 0x000000040cd8723c */ /* 0x040fe20000041838 */
[----:B------:R-:W-:Y:S07]  /*3cd0*/  LDSM.16.M88.4 R4, [R2] ;  /* 0x000000000204783b */ /* 0x000fee0000000200 */
[C---:B------:R-:W-:Y:S08]  /*3ce0*/  HMMA.16816.F32.BF16 R244, R12.reuse, R36, R124 ;  /* 0x000000240cf4723c */ /* 0x040ff0000004187c */
[C---:B------:R-:W-:Y:S01]  /*3cf0*/  HMMA.16816.F32.BF16 R248, R12.reuse, R38, R120 ;  /* 0x000000260cf8723c */ /* 0x040fe20000041878 */
[----:B------:R-:W3:Y:S07]  /*3d00*/  LDSM.16.M88.4 R36, [R63+0x2000] ;  /* 0x002000003f24783b */ /* 0x000eee0000000200 */
[C---:B------:R-:W-:Y:S08]  /*3d10*/  HMMA.16816.F32.BF16 R20, R12.reuse, R32, R172 ;  /* 0x000000200c14723c */ /* 0x040ff000000418ac */
[C---:B------:R-:W-:Y:S08]  /*3d20*/  HMMA.16816.F32.BF16 R176, R12.reuse, R16, R176 ;  /* 0x000000100cb0723c */ /* 0x040ff000000418b0 */
[C---:B------:R-:W-:Y:S08]  /*3d30*/  HMMA.16816.F32.BF16 R16, R12.reuse, R30, R88 ;  /* 0x0000001e0c10723c */ /* 0x040ff00000041858 */
[----:B------:R-:W-:Y:S01]  /*3d40*/  HMMA.16816.F32.BF16 R236, R12, R40, R144 ;  /* 0x000000280cec723c */ /* 0x000fe20000041890 */
[----:B------:R-:W-:-:S07]  /*3d50*/  IMAD.MOV.U32 R59, RZ, RZ, R20 ;  /* 0x000000ffff3b7224 */ /* 0x000fce00078e0014 */
[----:B------:R-:W-:Y:S01]  /*3d60*/  HMMA.16816.F32.BF16 R240, R12, R42, R136 ;  /* 0x0000002a0cf0723c */ /* 0x000fe20000041888 */
[----:B------:R-:W4:Y:S01]  /*3d70*/  LDSM.16.M88.4 R40, [R61+0x2800] ;  /* 0x002800003d28783b */ /* 0x000f220000000200 */
[----:B------:R-:W-:Y:S02]  /*3d80*/  IMAD.MOV.U32 R58, RZ, RZ, R21 ;  /* 0x000000ffff3a7224 */ /* 0x000fe400078e0015 */
[----:B------:R-:W-:Y:S02]  /*3d90*/  IMAD.MOV.U32 R57, RZ, RZ, R22 ;  /* 0x000000ffff397224 */ /* 0x000fe400078e0016 */
[----:B------:R-:W-:Y:S02]  /*3da0*/  IMAD.MOV.U32 R56, RZ, RZ, R23 ;  /* 0x000000ffff387224 */ /* 0x000fe400078e0017 */
[C---:B--2---:R-:W-:Y:S01]  /*3db0*/  HMMA.16816.F32.BF16 R20, R8.reuse, R24, R104 ;  /* 0x000000180814723c */ /* 0x044fe20000041868 */
[----:B------:R-:W-:Y:S07]  /*3dc0*/  STL [R1+0x40], R3 ;  /* 0x0000400301007387 */ /* 0x000fee0000100800 */
[----:B-1----:R-:W-:Y:S01]  /*3dd0*/  HMMA.16816.F32.BF16 R16, R8, R78, R16 ;  /* 0x0000004e0810723c */ /* 0x002fe20000041810 */
[----:B------:R1:W-:Y:S01]  /*3de0*/  STL [R1+0x54], R2 ;  /* 0x0000540201007387 */ /* 0x0003e20000100800 */
[----:B------:R-:W-:-:S06]  /*3df0*/  SHF.R.U32.HI R0, RZ, 0x2, R208 ;  /* 0x00000002ff007819 */ /* 0x000fcc00000116d0 */
[C---:B------:R-:W-:Y:S01]  /*3e00*/  HMMA.16816.F32.BF16 R188, R12.reuse, R34, R188 ;  /* 0x000000220cbc723c */ /* 0x040fe200000418bc */
[----:B------:R-:W2:Y:S07]  /*3e10*/  LDSM.16.M88.4 R32, [R61+0x3000] ;  /* 0x003000003d20783b */ /* 0x000eae0000000200 */
[C---:B------:R-:W-:Y:S01]  /*3e20*/  HMMA.16816.F32.BF16 R192, R12.reuse, R50, R192 ;  /* 0x000000320cc0723c */ /* 0x040fe200000418c0 */
[----:B------:R-:W2:Y:S07]  /*3e30*/  LDSM.16.M88.4 R48, [R63+0x2800] ;  /* 0x002800003f30783b */ /* 0x000eae0000000200 */
[----:B------:R-:W-:Y:S01]  /*3e40*/  HMMA.16816.F32.BF16 R28, R12, R28, R168 ;  /* 0x0000001c0c1c723c */ /* 0x000fe200000418a8 */
[----:B-1----:R-:W-:Y:S01]  /*3e50*/  LOP3.LUT R2, R60, 0x1f0, RZ, 0xc0, !PT ;  /* 0x000001f03c027812 */ /* 0x002fe200078ec0ff */
[----:B------:R-:W-:-:S03]  /*3e60*/  IMAD.SHL.U32 R12, R208, 0x2, RZ ;  /* 0x00000002d00c7824 */ /* 0x000fc600078e00ff */
[----:B------:R-:W-:-:S03]  /*3e70*/  LOP3.LUT R0, R2, 0x7, R0, 0xf8, !PT ;  /* 0x0000000702007812 */ /* 0x000fc600078ef800 */
[----:B------:R-:W-:Y:S01]  /*3e80*/  HMMA.16816.F32.BF16 R24, R8, R26, R52 ;  /* 0x0000001a0818723c */ /* 0x000fe20000041834 */
[----:B-----5:R-:W-:Y:S01]  /*3e90*/  IADD3 R2, PT, PT, R200, R117, -R118 ;  /* 0x00000075c8027210 */ /* 0x020fe20007ffe876 */
[----:B------:R1:W-:Y:S01]  /*3ea0*/  STL [R1+0x30], R12 ;  /* 0x0000300c01007387 */ /* 0x0003e20000100800 */
[----:B------:R-:W-:Y:S01]  /*3eb0*/  IMAD R0, R224, 0x40, R0 ;  /* 0x00000040e0007824 */ /* 0x000fe200078e0200 */
[----:B------:R-:W-:Y:S02]  /*3ec0*/  IADD3 R3, PT, PT, R117, -R118, -R132 ;  /* 0x8000007675037210 */ /* 0x000fe40007ffe884 */
[----:B------:R-:W2:Y:S02]  /*3ed0*/  LDSM.16.M88.4 R52, [R63+0x3000] ;  /* 0x003000003f34783b */ /* 0x000ea40000000200 */
[----:B---3--:R-:W-:Y:S01]  /*3ee0*/  HMMA.16816.F32.BF16 R64, R4, R36, R20 ;  /* 0x000000240440723c */ /* 0x008fe20000041814 */
[----:B------:R-:W-:Y:S02]  /*3ef0*/  VIADD R37, R220, 0xffffffff ;  /* 0xffffffffdc257836 */ /* 0x000fe40000000000 */
[----:B------:R-:W-:-:S02]  /*3f00*/  IMAD.IADD R2, R0, 0x1, R2 ;  /* 0x0000000100027824 */ /* 0x000fc400078e0202 */
[----:B------:R-:W-:-:S03]  /*3f10*/  IMAD.SHL.U32 R80, R37, 0x100, RZ ;  /* 0x0000010025507824 */ /* 0x000fc600078e00ff */
[----:B------:R-:W-:Y:S01]  /*3f20*/  HMMA.16816.F32.BF16 R68, R4, R74, R16 ;  /* 0x0000004a0444723c */ /* 0x000fe20000041810 */
[----:B------:R-:W-:Y:S01]  /*3f30*/  IMAD.IADD R0, R0, 0x1, R3 ;  /* 0x0000000100007824 */ /* 0x000fe200078e0203 */
[C-C-:B------:R-:W-:Y:S01]  /*3f40*/  VIADDMNMX R224, R2.reuse, 0x1, R117.reuse, PT ;  /* 0x0000000102e07846 */ /* 0x140fe20003800175 */
[----:B------:R-:W-:Y:S01]  /*3f50*/  IMAD.MOV.U32 R203, RZ, RZ, R28 ;  /* 0x000000ffffcb7224 */ /* 0x000fe200078e001c */
[----:B------:R-:W-:Y:S01]  /*3f60*/  VIADDMNMX R227, R2, 0x9, R117, PT ;  /* 0x0000000902e37846 */ /* 0x000fe20003800175 */
[----:B------:R-:W-:Y:S01]  /*3f70*/  IMAD.MOV.U32 R171, RZ, RZ, R29 ;  /* 0x000000ffffab7224 */ /* 0x000fe200078e001d */
[----:B-1----:R-:W-:Y:S01]  /*3f80*/  LOP3.LUT R12, R12, 0x6, RZ, 0xc0, !PT ;  /* 0x000000060c0c7812 */ /* 0x002fe200078ec0ff */
[----:B------:R-:W-:-:S03]  /*3f90*/  IMAD.MOV.U32 R168, RZ, RZ, R30 ;  /* 0x000000ffffa87224 */ /* 0x000fc600078e001e */
[----:B------:R-:W-:Y:S01]  /*3fa0*/  LOP3.LUT R36, R80, R12, RZ, 0xfc, !PT ;  /* 0x0000000c50247212 */ /* 0x000fe200078efcff */
[----:B------:R-:W-:Y:S02]  /*3fb0*/  IMAD.MOV.U32 R160, RZ, RZ, R31 ;  /* 0x000000ffffa07224 */ /* 0x000fe400078e001f */
[----:B----4-:R-:W-:Y:S01]  /*3fc0*/  HMMA.16816.F32.BF16 R28, R8, R40, R152 ;  /* 0x00000028081c723c */ /* 0x010fe20000041898 */
[----:B------:R-:W-:Y:S02]  /*3fd0*/  VIADD R2, R0, 0x8 ;  /* 0x0000000800027836 */ /* 0x000fe40000000000 */
[----:B------:R-:W-:-:S03]  /*3fe0*/  VIADD R3, R36, 0xf9 ;  /* 0x000000f924037836 */ /* 0x000fc60000000000 */
[C---:B------:R-:W-:Y:S02]  /*3ff0*/  ISETP.GT.AND P6, PT, R2.reuse, R36, PT ;  /* 0x000000240200720c */ /* 0x040fe40003fc4270 */
[----:B------:R-:W-:Y:S01]  /*4000*/  HMMA.16816.F32.BF16 R16, R4, R38, R24 ;  /* 0x000000260410723c */ /* 0x000fe20000041818 */
[-C--:B------:R-:W-:Y:S01]  /*4010*/  ISETP.GT.AND P3, PT, R2, R3.reuse, PT ;  /* 0x000000030200720c */ /* 0x080fe20003f64270 */
[----:B------:R-:W-:Y:S01]  /*4020*/  VIADD R13, R36, 0x1 ;  /* 0x00000001240d7836 */ /* 0x000fe20000000000 */
[----:B------:R-:W-:Y:S02]  /*4030*/  ISETP.GT.AND P5, PT, R0, R3, PT ;  /* 0x000000030000720c */ /* 0x000fe40003fa4270 */
[----:B------:R-:W-:Y:S02]  /*4040*/  FSEL R144, R66, -INF , !P6 ;  /* 0xff80000042907808 */ /* 0x000fe40007000000 */
[C---:B------:R-:W-:Y:S02]  /*4050*/  ISETP.GE.AND P4, PT, R3.reuse, R224, PT ;  /* 0x000000e00300720c */ /* 0x040fe40003f86270 */
[----:B------:R-:W-:Y:S01]  /*4060*/  ISETP.GE.AND P6, PT, R3, R227, PT ;  /* 0x000000e30300720c */ /* 0x000fe20003fc6270 */
[----:B------:R1:W-:Y:S01]  /*4070*/  STL [R1+0x24], R12 ;  /* 0x0000240c01007387 */ /* 0x0003e20000100800 */
[----:B------:R-:W-:Y:S01]  /*4080*/  FSEL R3, R71, -INF , !P3 ;  /* 0xff80000047037808 */ /* 0x000fe20005800000 */
[----:B------:R-:W-:Y:S01]  /*4090*/  HMMA.16816.F32.BF16 R40, R8, R42, R192 ;  /* 0x0000002a0828723c */ /* 0x000fe200000418c0 */
[----:B------:R-:W-:-:S02]  /*40a0*/  ISETP.GT.AND P3, PT, R2, R13, PT ;  /* 0x0000000d0200720c */ /* 0x000fc40003f64270 */
[----:B------:R-:W-:Y:S01]  /*40b0*/  FSEL R231, R3, -INF , !P6 ;  /* 0xff80000003e77808 */ /* 0x000fe20007000000 */
[----:B------:R-:W-:Y:S01]  /*40c0*/  VIADD R3, R36, 0x8 ;  /* 0x0000000824037836 */ /* 0x000fe20000000000 */
[----:B------:R-:W-:-:S03]  /*40d0*/  ISETP.GE.AND P6, PT, R13, R227, PT ;  /* 0x000000e30d00720c */ /* 0x000fc60003fc6270 */
[----:B--2---:R-:W-:Y:S01]  /*40e0*/  HMMA.16816.F32.BF16 R20, R8, R32, R180 ;  /* 0x000000200814723c */ /* 0x004fe200000418b4 */
[----:B------:R-:W-:Y:S02]  /*40f0*/  IMAD.MOV.U32 R180, RZ, RZ, R47 ;  /* 0x000000ffffb47224 */ /* 0x000fe400078e002f */
[----:B------:R-:W-:Y:S02]  /*4100*/  IMAD.MOV.U32 R181, RZ, RZ, R46 ;  /* 0x000000ffffb57224 */ /* 0x000fe400078e002e */
[----:B------:R-:W-:Y:S02]  /*4110*/  IMAD.MOV.U32 R182, RZ, RZ, R45 ;  /* 0x000000ffffb67224 */ /* 0x000fe400078e002d */
[----:B------:R-:W-:Y:S02]  /*4120*/  IMAD.MOV.U32 R183, RZ, RZ, R44 ;  /* 0x000000ffffb77224 */ /* 0x000fe400078e002c */
[----:B------:R-:W2:Y:S01]  /*4130*/  LDSM.16.M88.4 R44, [R61+0x3800] ;  /* 0x003800003d2c783b */ /* 0x000ea20000000200 */
[----:B-1----:R-:W-:-:S02]  /*4140*/  FSEL R12, R69, -INF , !P5 ;  /* 0xff800000450c7808 */ /* 0x002fc40006800000 */
[----:B------:R-:W-:Y:S02]  /*4150*/  ISETP.GT.AND P5, PT, R0, R13, PT ;  /* 0x0000000d0000720c */ /* 0x000fe40003fa4270 */
[----:B------:R-:W-:Y:S02]  /*4160*/  FSEL R252, R12, -INF , !P4 ;  /* 0xff8000000cfc7808 */ /* 0x000fe40006000000 */
[----:B------:R-:W-:Y:S01]  /*4170*/  ISETP.GE.AND P4, PT, R13, R224, PT ;  /* 0x000000e00d00720c */ /* 0x000fe20003f86270 */
[----:B------:R-:W-:Y:S01]  /*4180*/  HMMA.16816.F32.BF16 R24, R4, R48, R28 ;  /* 0x000000300418723c */ /* 0x000fe2000004181c */
[----:B------:R-:W-:Y:S02]  /*4190*/  FSEL R13, R65, -INF , !P5 ;  /* 0xff800000410d7808 */ /* 0x000fe40006800000 */
[----:B------:R-:W-:Y:S02]  /*41a0*/  FSEL R12, R67, -INF , !P3 ;  /* 0xff800000430c7808 */ /* 0x000fe40005800000 */
[----:B------:R-:W-:Y:S01]  /*41b0*/  ISETP.GT.AND P5, PT, R0, R3, PT ;  /* 0x000000030000720c */ /* 0x000fe20003fa4270 */
[----:B------:R-:W-:Y:S01]  /*41c0*/  VIADD R14, R36, 0x9 ;  /* 0x00000009240e7836 */ /* 0x000fe20000000000 */
[----:B------:R-:W-:-:S02]  /*41d0*/  FSEL R81, R13, -INF , !P4 ;  /* 0xff8000000d517808 */ /* 0x000fc40006000000 */
[----:B------:R-:W-:Y:S02]  /*41e0*/  FSEL R69, R12, -INF , !P6 ;  /* 0xff8000000c457808 */ /* 0x000fe40007000000 */
[----:B------:R-:W-:Y:S02]  /*41f0*/  ISETP.GT.AND P3, PT, R2, R3, PT ;  /* 0x000000030200720c */ /* 0x000fe40003f64270 */
[C---:B------:R-:W-:Y:S02]  /*4200*/  ISETP.GE.AND P4, PT, R3.reuse, R224, PT ;  /* 0x000000e00300720c */ /* 0x040fe40003f86270 */
[----:B------:R-:W-:Y:S02]  /*4210*/  ISETP.GE.AND P6, PT, R3, R227, PT ;  /* 0x000000e30300720c */ /* 0x000fe40003fc6270 */
[----:B------:R-:W-:Y:S02]  /*4220*/  FSEL R3, R16, -INF , !P5 ;  /* 0xff80000010037808 */ /* 0x000fe40006800000 */
[----:B------:R-:W-:Y:S01]  /*4230*/  ISETP.GT.AND P5, PT, R0, R14, PT ;  /* 0x0000000e0000720c */ /* 0x000fe20003fa4270 */
[----:B------:R-:W-:Y:S01]  /*4240*/  VIADD R13, R36, 0x10 ;  /* 0x00000010240d7836 */ /* 0x000fe20000000000 */
[----:B------:R-:W-:-:S02]  /*4250*/  FSEL R71, R3, -INF , !P4 ;  /* 0xff80000003477808 */ /* 0x000fc40006000000 */
[----:B------:R-:W-:Y:S02]  /*4260*/  ISETP.GT.AND P4, PT, R2, R14, PT ;  /* 0x0000000e0200720c */ /* 0x000fe40003f84270 */
[----:B------:R-:W-:Y:S02]  /*4270*/  FSEL R3, R18, -INF , !P3 ;  /* 0xff80000012037808 */ /* 0x000fe40005800000 */
[----:B------:R-:W-:Y:S02]  /*4280*/  FSEL R12, R17, -INF , !P5 ;  /* 0xff800000110c7808 */ /* 0x000fe40006800000 */
[C---:B------:R-:W-:Y:S02]  /*4290*/  ISETP.GE.AND P3, PT, R14.reuse, R224, PT ;  /* 0x000000e00e00720c */ /* 0x040fe40003f66270 */
[----:B------:R-:W-:Y:S02]  /*42a0*/  ISETP.GE.AND P5, PT, R14, R227, PT ;  /* 0x000000e30e00720c */ /* 0x000fe40003fa6270 */
[----:B------:R-:W-:-:S02]  /*42b0*/  FSEL R14, R19, -INF , !P4 ;  /* 0xff800000130e7808 */ /* 0x000fc40006000000 */
[----:B------:R-:W-:Y:S01]  /*42c0*/  FSEL R65, R3, -INF , !P6 ;  /* 0xff80000003417808 */ /* 0x000fe20007000000 */
[----:B------:R-:W-:Y:S01]  /*42d0*/  HMMA.16816.F32.BF16 R16, R4, R50, R40 ;  /* 0x000000320410723c */ /* 0x000fe20000041828 */
[-C--:B------:R-:W-:Y:S01]  /*42e0*/  ISETP.GT.AND P6, PT, R0, R13.reuse, PT ;  /* 0x0000000d0000720c */ /* 0x080fe20003fc4270 */
[----:B------:R-:W-:Y:S01]  /*42f0*/  VIADD R15, R36, 0x11 ;  /* 0x00000011240f7836 */ /* 0x000fe20000000000 */
[----:B------:R-:W1:Y:S01]  /*4300*/  LDSM.16.M88.4 R48, [R63+0x3800] ;  /* 0x003800003f30783b */ /* 0x000e620000000200 */
[----:B------:R-:W-:Y:S02]  /*4310*/  ISETP.GE.AND P4, PT, R13, R224, PT ;  /* 0x000000e00d00720c */ /* 0x000fe40003f86270 */
[----:B------:R-:W-:Y:S01]  /*4320*/  FSEL R3, R24, -INF , !P6 ;  /* 0xff80000018037808 */ /* 0x000fe20007000000 */
[----:B------:R-:W-:Y:S01]  /*4330*/  IMAD.MOV.U32 R192, RZ, RZ, R59 ;  /* 0x000000ffffc07224 */ /* 0x000fe200078e003b */
[----:B------:R-:W-:Y:S01]  /*4340*/  FSEL R79, R12, -INF , !P3 ;  /* 0xff8000000c4f7808 */ /* 0x000fe20005800000 */
[----:B------:R-:W-:Y:S01]  /*4350*/  IMAD.MOV.U32 R193, RZ, RZ, R58 ;  /* 0x000000ffffc17224 */ /* 0x000fe200078e003a */
[----:B------:R-:W-:Y:S01]  /*4360*/  ISETP.GT.AND P3, PT, R2, R13, PT ;  /* 0x0000000d0200720c */ /* 0x000fe20003f64270 */
[----:B------:R-:W-:Y:S01]  /*4370*/  IMAD.MOV.U32 R194, RZ, RZ, R57 ;  /* 0x000000ffffc27224 */ /* 0x000fe200078e0039 */
[----:B------:R-:W-:Y:S01]  /*4380*/  FSEL R67, R14, -INF , !P5 ;  /* 0xff8000000e437808 */ /* 0x000fe20006800000 */
[----:B------:R-:W-:Y:S01]  /*4390*/  IMAD.MOV.U32 R195, RZ, RZ, R56 ;  /* 0x000000ffffc37224 */ /* 0x000fe200078e0038 */
[----:B------:R-:W-:Y:S01]  /*43a0*/  ISETP.GT.AND P6, PT, R0, R15, PT ;  /* 0x0000000f0000720c */ /* 0x000fe20003fc4270 */
[----:B------:R-:W-:Y:S01]  /*43b0*/  HMMA.16816.F32.BF16 R56, R8, R34, R164 ;  /* 0x000000220838723c */ /* 0x000fe200000418a4 */
[----:B------:R-:W-:Y:S01]  /*43c0*/  FSEL R90, R3, -INF , !P4 ;  /* 0xff800000035a7808 */ /* 0x000fe20006000000 */
[----:B------:R-:W-:Y:S01]  /*43d0*/  VIADD R3, R36, 0x18 ;  /* 0x0000001824037836 */ /* 0x000fe20000000000 */
[----:B------:R-:W-:Y:S01]  /*43e0*/  ISETP.GE.AND P5, PT, R13, R227, PT ;  /* 0x000000e30d00720c */ /* 0x000fe20003fa6270 */
[----:B------:R-:W3:Y:S01]  /*43f0*/  LDSM.16.M88.4 R32, [R61+0x4000] ;  /* 0x004000003d20783b */ /* 0x000ee20000000200 */
[----:B------:R-:W-:-:S02]  /*4400*/  ISETP.GT.AND P4, PT, R2, R15, PT ;  /* 0x0000000f0200720c */ /* 0x000fc40003f84270 */
[----:B------:R-:W-:Y:S01]  /*4410*/  FSEL R13, R26, -INF , !P3 ;  /* 0xff8000001a0d7808 */ /* 0x000fe20005800000 */
[----:B------:R-:W-:Y:S01]  /*4420*/  HMMA.16816.F32.BF16 R28, R4, R52, R20 ;  /* 0x00000034041c723c */ /* 0x000fe20000041814 */
[----:B------:R-:W-:Y:S01]  /*4430*/  FSEL R14, R25, -INF , !P6 ;  /* 0xff800000190e7808 */ /* 0x000fe20007000000 */
[----:B------:R-:W-:Y:S01]  /*4440*/  LDSM.16.M88.4 R40, [R61+0x4800] ;  /* 0x004800003d28783b */ /* 0x000fe20000000200 */
[C---:B------:R-:W-:Y:S02]  /*4450*/  ISETP.GE.AND P3, PT, R15.reuse, R224, PT ;  /* 0x000000e00f00720c */ /* 0x040fe40003f66270 */
[----:B------:R-:W-:Y:S02]  /*4460*/  ISETP.GE.AND P6, PT, R15, R227, PT ;  /* 0x000000e30f00720c */ /* 0x000fe40003fc6270 */
[----:B------:R-:W-:Y:S02]  /*4470*/  FSEL R12, R27, -INF , !P4 ;  /* 0xff8000001b0c7808 */ /* 0x000fe40006000000 */
[----:B------:R-:W-:-:S02]  /*4480*/  FSEL R39, R13, -INF , !P5 ;  /* 0xff8000000d277808 */ /* 0x000fc40006800000 */
[-C--:B------:R-:W-:Y:S02]  /*4490*/  ISETP.GT.AND P5, PT, R0, R3.reuse, PT ;  /* 0x000000030000720c */ /* 0x080fe40003fa4270 */
[----:B------:R-:W-:Y:S02]  /*44a0*/  FSEL R83, R14, -INF , !P3 ;  /* 0xff8000000e537808 */ /* 0x000fe40005800000 */
[----:B------:R-:W-:Y:S01]  /*44b0*/  FSEL R66, R12, -INF , !P6 ;  /* 0xff8000000c427808 */ /* 0x000fe20007000000 */
[----:B------:R-:W-:Y:S01]  /*44c0*/  VIADD R15, R36, 0x19 ;  /* 0x00000019240f7836 */ /* 0x000fe20000000000 */
[----:B------:R-:W-:Y:S02]  /*44d0*/  ISETP.GT.AND P3, PT, R2, R3, PT ;  /* 0x000000030200720c */ /* 0x000fe40003f64270 */
[C---:B------:R-:W-:Y:S02]  /*44e0*/  ISETP.GE.AND P4, PT, R3.reuse, R224, PT ;  /* 0x000000e00300720c */ /* 0x040fe40003f86270 */
[----:B------:R-:W-:-:S02]  /*44f0*/  ISETP.GE.AND P6, PT, R3, R227, PT ;  /* 0x000000e30300720c */ /* 0x000fc40003fc6270 */
[----:B------:R-:W-:Y:S01]  /*4500*/  FSEL R3, R16, -INF , !P5 ;  /* 0xff80000010037808 */ /* 0x000fe20006800000 */
[----:B--2---:R-:W-:Y:S01]  /*4510*/  HMMA.16816.F32.BF16 R20, R8, R44, R156 ;  /* 0x0000002c0814723c */ /* 0x004fe2000004189c */
[-C--:B------:R-:W-:Y:S01]  /*4520*/  ISETP.GT.AND P5, PT, R0, R15.reuse, PT ;  /* 0x0000000f0000720c */ /* 0x080fe20003fa4270 */
[----:B------:R-:W-:Y:S01]  /*4530*/  VIADD R13, R36, 0x20 ;  /* 0x00000020240d7836 */ /* 0x000fe20000000000 */
[----:B------:R-:W-:Y:S02]  /*4540*/  FSEL R82, R3, -INF , !P4 ;  /* 0xff80000003527808 */ /* 0x000fe40006000000 */
[----:B------:R-:W-:Y:S02]  /*4550*/  ISETP.GT.AND P4, PT, R2, R15, PT ;  /* 0x0000000f0200720c */ /* 0x000fe40003f84270 */
[----:B------:R-:W-:Y:S02]  /*4560*/  FSEL R3, R18, -INF , !P3 ;  /* 0xff80000012037808 */ /* 0x000fe40005800000 */
[----:B------:R-:W-:-:S02]  /*4570*/  FSEL R12, R17, -INF , !P5 ;  /* 0xff800000110c7808 */ /* 0x000fc40006800000 */
[----:B------:R-:W-:Y:S02]  /*4580*/  FSEL R14, R19, -INF , !P4 ;  /* 0xff800000130e7808 */ /* 0x000fe40006000000 */
[----:B------:R-:W-:Y:S01]  /*4590*/  FSEL R38, R3, -INF , !P6 ;  /* 0xff80000003267808 */ /* 0x000fe20007000000 */
[----:B------:R-:W-:Y:S01]  /*45a0*/  HMMA.16816.F32.BF16 R16, R4, R54, R56 ;  /* 0x000000360410723c */ /* 0x000fe20000041838 */
[----:B------:R-:W-:Y:S01]  /*45b0*/  ISETP.GT.AND P6, PT, R0, R13, PT ;  /* 0x0000000d0000720c */ /* 0x000fe20003fc4270 */
[----:B------:R-:W2:Y:S01]  /*45c0*/  LDSM.16.M88.4 R52, [R63+0x4000] ;  /* 0x004000003f34783b */ /* 0x000ea20000000200 */
[CC--:B------:R-:W-:Y:S02]  /*45d0*/  ISETP.GE.AND P3, PT, R15.reuse, R224.reuse, PT ;  /* 0x000000e00f00720c */ /* 0x0c0fe40003f66270 */
[----:B------:R-:W-:Y:S01]  /*45e0*/  ISETP.GE.AND P5, PT, R15, R227, PT ;  /* 0x000000e30f00720c */ /* 0x000fe20003fa6270 */
[----:B------:R-:W-:Y:S01]  /*45f0*/  VIADD R15, R36, 0x21 ;  /* 0x00000021240f7836 */ /* 0x000fe20000000000 */
[----:B------:R-:W-:-:S02]  /*4600*/  ISETP.GE.AND P4, PT, R13, R224, PT ;  /* 0x000000e00d00720c */ /* 0x000fc40003f86270 */
[----:B------:R-:W-:Y:S02]  /*4610*/  FSEL R3, R28, -INF , !P6 ;  /* 0xff8000001c037808 */ /* 0x000fe40007000000 */
[----:B------:R-:W-:Y:S02]  /*4620*/  FSEL R75, R12, -INF , !P3 ;  /* 0xff8000000c4b7808 */ /* 0x000fe40005800000 */
[----:B------:R-:W-:Y:S01]  /*4630*/  ISETP.GT.AND P3, PT, R2, R13, PT ;  /* 0x0000000d0200720c */ /* 0x000fe20003f64270 */
[----:B------:R-:W-:Y:S01]  /*4640*/  HMMA.16816.F32.BF16 R44, R8, R46, R148 ;  /* 0x0000002e082c723c */ /* 0x000fe20000041894 */
[----:B------:R-:W-:Y:S02]  /*4650*/  FSEL R78, R14, -INF , !P5 ;  /* 0xff8000000e4e7808 */ /* 0x000fe40006800000 */
[----:B------:R-:W-:Y:S02]  /*4660*/  ISETP.GT.AND P6, PT, R0, R15, PT ;  /* 0x0000000f0000720c */ /* 0x000fe40003fc4270 */
[----:B------:R-:W-:Y:S01]  /*4670*/  FSEL R120, R3, -INF , !P4 ;  /* 0xff80000003787808 */ /* 0x000fe20006000000 */
[----:B------:R-:W-:Y:S01]  /*4680*/  VIADD R3, R36, 0x28 ;  /* 0x0000002824037836 */ /* 0x000fe20000000000 */
[----:B------:R-:W-:-:S02]  /*4690*/  ISETP.GE.AND P5, PT, R13, R227, PT ;  /* 0x000000e30d00720c */ /* 0x000fc40003fa6270 */
[----:B------:R-:W-:Y:S02]  /*46a0*/  ISETP.GT.AND P4, PT, R2, R15, PT ;  /* 0x0000000f0200720c */ /* 0x000fe40003f84270 */
[----:B------:R-:W-:Y:S02]  /*46b0*/  FSEL R13, R30, -INF , !P3 ;  /* 0xff8000001e0d7808 */ /* 0x000fe40005800000 */
[----:B------:R-:W-:Y:S01]  /*46c0*/  FSEL R14, R29, -INF , !P6 ;  /* 0xff8000001d0e7808 */ /* 0x000fe20007000000 */
[----:B-1----:R-:W-:Y:S01]  /*46d0*/  HMMA.16816.F32.BF16 R24, R4, R48, R20 ;  /* 0x000000300418723c */ /* 0x002fe20000041814 */
[C---:B------:R-:W-:Y:S02]  /*46e0*/  ISETP.GE.AND P3, PT, R15.reuse, R224, PT ;  /* 0x000000e00f00720c */ /* 0x040fe40003f66270 */
[----:B------:R-:W-:Y:S02]  /*46f0*/  ISETP.GE.AND P6, PT, R15, R227, PT ;  /* 0x000000e30f00720c */ /* 0x000fe40003fc6270 */
[----:B------:R-:W-:-:S02]  /*4700*/  FSEL R12, R31, -INF , !P4 ;  /* 0xff8000001f0c7808 */ /* 0x000fc40006000000 */
[----:B------:R-:W-:Y:S02]  /*4710*/  FSEL R89, R13, -INF , !P5 ;  /* 0xff8000000d597808 */ /* 0x000fe40006800000 */
[-C--:B------:R-:W-:Y:S02]  /*4720*/  ISETP.GT.AND P5, PT, R0, R3.reuse, PT ;  /* 0x000000030000720c */ /* 0x080fe40003fa4270 */
[----:B------:R-:W-:Y:S02]  /*4730*/  FSEL R118, R14, -INF , !P3 ;  /* 0xff8000000e767808 */ /* 0x000fe40005800000 */
[----:B------:R-:W-:Y:S01]  /*4740*/  FSEL R91, R12, -INF , !P6 ;  /* 0xff8000000c5b7808 */ /* 0x000fe20007000000 */
[----:B------:R-:W-:Y:S01]  /*4750*/  VIADD R15, R36, 0x29 ;  /* 0x00000029240f7836 */ /* 0x000fe20000000000 */
[----:B------:R-:W-:Y:S02]  /*4760*/  ISETP.GT.AND P3, PT, R2, R3, PT ;  /* 0x000000030200720c */ /* 0x000fe40003f64270 */
[----:B------:R-:W-:-:S02]  /*4770*/  ISETP.GE.AND P4, PT, R3, R224, PT ;  /* 0x000000e00300720c */ /* 0x000fc40003f86270 */
[----:B------:R-:W-:Y:S02]  /*4780*/  ISETP.GE.AND P6, PT, R3, R227, PT ;  /* 0x000000e30300720c */ /* 0x000fe40003fc6270 */
[----:B------:R-:W-:Y:S01]  /*4790*/  FSEL R3, R16, -INF , !P5 ;  /* 0xff80000010037808 */ /* 0x000fe20006800000 */
[----:B---3--:R-:W-:Y:S01]  /*47a0*/  HMMA.16816.F32.BF16 R20, R8, R32, R140 ;  /* 0x000000200814723c */ /* 0x008fe2000004188c */
[-C--:B------:R-:W-:Y:S01]  /*47b0*/  ISETP.GT.AND P5, PT, R0, R15.reuse, PT ;  /* 0x0000000f0000720c */ /* 0x080fe20003fa4270 */
[----:B------:R-:W-:Y:S01]  /*47c0*/  VIADD R13, R36, 0x30 ;  /* 0x00000030240d7836 */ /* 0x000fe20000000000 */
[----:B------:R-:W-:Y:S02]  /*47d0*/  FSEL R117, R3, -INF , !P4 ;  /* 0xff80000003757808 */ /* 0x000fe40006000000 */
[----:B------:R-:W-:Y:S02]  /*47e0*/  ISETP.GT.AND P4, PT, R2, R15, PT ;  /* 0x0000000f0200720c */ /* 0x000fe40003f84270 */
[----:B------:R-:W-:-:S02]  /*47f0*/  FSEL R3, R18, -INF , !P3 ;  /* 0xff80000012037808 */ /* 0x000fc40005800000 */
[----:B------:R-:W-:Y:S02]  /*4800*/  FSEL R12, R17, -INF , !P5 ;  /* 0xff800000110c7808 */ /* 0x000fe40006800000 */
[----:B------:R-:W-:Y:S02]  /*4810*/  FSEL R14, R19, -INF , !P4 ;  /* 0xff800000130e7808 */ /* 0x000fe40006000000 */
[----:B------:R-:W-:Y:S01]  /*4820*/  FSEL R74, R3, -INF , !P6 ;  /* 0xff800000034a7808 */ /* 0x000fe20007000000 */
[----:B------:R-:W-:Y:S01]  /*4830*/  HMMA.16816.F32.BF16 R16, R4, R50, R44 ;  /* 0x000000320410723c */ /* 0x000fe2000004182c */
[----:B------:R-:W-:Y:S01]  /*4840*/  ISETP.GT.AND P6, PT, R0, R13, PT ;  /* 0x0000000d0000720c */ /* 0x000fe20003fc4270 */
[----:B------:R-:W1:Y:S01]  /*4850*/  LDSM.16.M88.4 R48, [R63+0x4800] ;  /* 0x004800003f30783b */ /* 0x000e620000000200 */
        /* <DEDUP_REMOVED lines=8> */
[----:B------:R-:W-:Y:S01]  /*48e0*/  FSEL R106, R14, -INF , !P5 ;  /* 0xff8000000e6a7808 */ /* 0x000fe20006800000 */
[----:B------:R-:W3:Y:S01]  /*48f0*/  LDSM.16.M88.4 R32, [R61+0x5000] ;  /* 0x005000003d20783b */ /* 0x000ee20000000200 */
[----:B------:R-:W-:Y:S02]  /*4900*/  ISETP.GT.AND P6, PT, R0, R15, PT ;  /* 0x0000000f0000720c */ /* 0x000fe40003fc4270 */
[----:B------:R-:W-:Y:S01]  /*4910*/  FSEL R122, R3, -INF , !P4 ;  /* 0xff800000037a7808 */ /* 0x000fe20006000000 */
[----:B------:R-:W-:Y:S01]  /*4920*/  VIADD R3, R36, 0x38 ;  /* 0x0000003824037836 */ /* 0x000fe20000000000 */
[----:B------:R-:W-:-:S02]  /*4930*/  ISETP.GE.AND P5, PT, R13, R227, PT ;  /* 0x000000e30d00720c */ /* 0x000fc40003fa6270 */
[----:B------:R-:W-:Y:S02]  /*4940*/  ISETP.GT.AND P4, PT, R2, R15, PT ;  /* 0x0000000f0200720c */ /* 0x000fe40003f84270 */
[----:B------:R-:W-:Y:S02]  /*4950*/  FSEL R13, R26, -INF , !P3 ;  /* 0xff8000001a0d7808 */ /* 0x000fe40005800000 */
[----:B------:R-:W-:Y:S01]  /*4960*/  FSEL R14, R25, -INF , !P6 ;  /* 0xff800000190e7808 */ /* 0x000fe20007000000 */
[----:B--2---:R-:W-:Y:S01]  /*4970*/  HMMA.16816.F32.BF16 R28, R4, R52, R20 ;  /* 0x00000034041c723c */ /* 0x004fe20000041814 */
        /* <DEDUP_REMOVED lines=12> */
[----:B------:R-:W-:Y:S01]  /*4a40*/  HMMA.16816.F32.BF16 R20, R8, R40, R112 ;  /* 0x000000280814723c */ /* 0x000fe20000041870 */
        /* <DEDUP_REMOVED lines=14> */
[----:B------:R-:W-:Y:S01]  /*4b30*/  ISETP.GE.AND P4, PT, R13, R224, PT ;  /* 0x000000e00d00720c */ /* 0x000fe20003f86270 */
[----:B------:R-:W-:Y:S01]  /*4b40*/  HMMA.16816.F32.BF16 R44, R8, R42, R100 ;  /* 0x0000002a082c723c */ /* 0x000fe20000041864 */
[----:B------:R-:W-:Y:S01]  /*4b50*/  FSEL R3, R28, -INF , !P6 ;  /* 0xff8000001c037808 */ /* 0x000fe20007000000 */
[----:B------:R-:W4:Y:S01]  /*4b60*/  LDSM.16.M88.4 R40, [R61+0x5800] ;  /* 0x005800003d28783b */ /* 0x000f220000000200 */
[----:B------:R-:W-:-:S02]  /*4b70*/  FSEL R100, R12, -INF , !P3 ;  /* 0xff8000000c647808 */ /* 0x000fc40005800000 */
[----:B------:R-:W-:Y:S02]  /*4b80*/  ISETP.GT.AND P3, PT, R2, R13, PT ;  /* 0x0000000d0200720c */ /* 0x000fe40003f64270 */
[----:B------:R-:W-:Y:S02]  /*4b90*/  FSEL R101, R14, -INF , !P5 ;  /* 0xff8000000e657808 */ /* 0x000fe40006800000 */
[----:B------:R-:W-:Y:S02]  /*4ba0*/  ISETP.GT.AND P6, PT, R0, R15, PT ;  /* 0x0000000f0000720c */ /* 0x000fe40003fc4270 */
[----:B------:R-:W-:Y:S01]  /*4bb0*/  FSEL R115, R3, -INF , !P4 ;  /* 0xff80000003737808 */ /* 0x000fe20006000000 */
[----:B------:R-:W-:Y:S01]  /*4bc0*/  VIADD R3, R36, 0x48 ;  /* 0x0000004824037836 */ /* 0x000fe20000000000 */
[----:B------:R-:W-:Y:S02]  /*4bd0*/  ISETP.GE.AND P5, PT, R13, R227, PT ;  /* 0x000000e30d00720c */ /* 0x000fe40003fa6270 */
[----:B------:R-:W-:-:S02]  /*4be0*/  ISETP.GT.AND P4, PT, R2, R15, PT ;  /* 0x0000000f0200720c */ /* 0x000fc40003f84270 */
[----:B------:R-:W-:Y:S02]  /*4bf0*/  FSEL R13, R30, -INF , !P3 ;  /* 0xff8000001e0d7808 */ /* 0x000fe40005800000 */
[----:B------:R-:W-:Y:S01]  /*4c00*/  FSEL R14, R29, -INF , !P6 ;  /* 0xff8000001d0e7808 */ /* 0x000fe20007000000 */
[----:B-1----:R-:W-:Y:S01]  /*4c10*/  HMMA.16816.F32.BF16 R24, R4, R48, R20 ;  /* 0x000000300418723c */ /* 0x002fe20000041814 */
        /* <DEDUP_REMOVED lines=12> */
[----:B---3--:R-:W-:Y:S01]  /*4ce0*/  HMMA.16816.F32.BF16 R20, R8, R32, R84 ;  /* 0x000000200814723c */ /* 0x008fe20000041854 */
        /* <DEDUP_REMOVED lines=16> */
[----:B------:R-:W-:Y:S01]  /*4df0*/  FSEL R87, R12, -INF , !P3 ;  /* 0xff8000000c577808 */ /* 0x000fe20005800000 */
[----:B------:R-:W-:Y:S01]  /*4e00*/  HMMA.16816.F32.BF16 R56, R8, R34, R96 ;  /* 0x000000220838723c */ /* 0x000fe20000041860 */
[----:B------:R-:W-:Y:S01]  /*4e10*/  ISETP.GT.AND P3, PT, R2, R13, PT ;  /* 0x0000000d0200720c */ /* 0x000fe20003f64270 */
[----:B------:R-:W3:Y:S01]  /*4e20*/  LDSM.16.M88.4 R32, [R61+0x6000] ;  /* 0x006000003d20783b */ /* 0x000ee20000000200 */
        /* <DEDUP_REMOVED lines=21> */
[----:B----4-:R-:W-:Y:S01]  /*4f80*/  HMMA.16816.F32.BF16 R20, R8, R40, R108 ;  /* 0x000000280814723c */ /* 0x010fe2000004186c */
        /* <DEDUP_REMOVED lines=56> */
[----:B------:R-:W-:Y:S01]  /*5310*/  ISETP.GE.AND P4, PT, R13, R224, PT ;  /* 0x000000e00d00720c */ /* 0x000fe20003f86270 */
[----:B------:R-:W-:Y:S01]  /*5320*/  HMMA.16816.F32.BF16 R56, R8, R34, R196 ;  /* 0x000000220838723c */ /* 0x000fe200000418c4 */
[----:B------:R-:W-:Y:S01]  /*5330*/  FSEL R3, R24, -INF , !P6 ;  /* 0xff80000018037808 */ /* 0x000fe20007000000 */
[----:B------:R-:W3:Y:S01]  /*5340*/  LDSM.16.M88.4 R32, [R61+0x7000] ;  /* 0x007000003d20783b */ /* 0x000ee20000000200 */
[----:B------:R-:W-:-:S02]  /*5350*/  FSEL R110, R12, -INF , !P3 ;  /* 0xff8000000c6e7808 */ /* 0x000fc40005800000 */
[----:B------:R-:W-:Y:S01]  /*5360*/  ISETP.GT.AND P3, PT, R2, R13, PT ;  /* 0x0000000d0200720c */ /* 0x000fe20003f64270 */
[----:B------:R-:W-:Y:S01]  /*5370*/  LDSM.16.M88.4 R44, [R61+0x7800] ;  /* 0x007800003d2c783b */ /* 0x000fe20000000200 */
        /* <DEDUP_REMOVED lines=8> */
[----:B--2---:R-:W-:Y:S01]  /*5400*/  HMMA.16816.F32.BF16 R28, R4, R52, R20 ;  /* 0x00000034041c723c */ /* 0x004fe20000041814 */
        /* <DEDUP_REMOVED lines=12> */
[----:B----4-:R-:W-:Y:S01]  /*54d0*/  HMMA.16816.F32.BF16 R20, R8, R40, R204 ;  /* 0x000000280814723c */ /* 0x010fe200000418cc */
        /* <DEDUP_REMOVED lines=51> */
[----:B------:R-:W-:Y:S01]  /*5810*/  LDSM.16.M88.4 R40, [R61+0x8000] ;  /* 0x008000003d28783b */ /* 0x000fe20000000200 */
[CC--:B------:R-:W-:Y:S02]  /*5820*/  ISETP.GE.AND P3, PT, R15.reuse, R224.reuse, PT ;  /* 0x000000e00f00720c */ /* 0x0c0fe40003f66270 */
[----:B------:R-:W-:Y:S01]  /*5830*/  ISETP.GE.AND P5, PT, R15, R227, PT ;  /* 0x000000e30f00720c */ /* 0x000fe20003fa6270 */
[----:B------:R-:W-:Y:S01]  /*5840*/  VIADD R15, R36, 0x91 ;  /* 0x00000091240f7836 */ /* 0x000fe20000000000 */
[----:B------:R-:W-:Y:S01]  /*5850*/  ISETP.GE.AND P4, PT, R13, R224, PT ;  /* 0x000000e00d00720c */ /* 0x000fe20003f86270 */
[----:B------:R-:W-:Y:S01]  /*5860*/  HMMA.16816.F32.BF16 R56, R8, R34, R232 ;  /* 0x000000220838723c */ /* 0x000fe200000418e8 */
[----:B------:R-:W-:Y:S01]  /*5870*/  FSEL R3, R24, -INF , !P6 ;  /* 0xff80000018037808 */ /* 0x000fe20007000000 */
[----:B------:R-:W1:Y:S01]  /*5880*/  LDSM.16.M88.4 R32, [R63+0x7800] ;  /* 0x007800003f20783b */ /* 0x000e620000000200 */
        /* <DEDUP_REMOVED lines=18> */
[----:B------:R-:W-:Y:S02]  /*59b0*/  FSEL R145, R12, -INF , !P6 ;  /* 0xff8000000c917808 */ /* 0x000fe40007000000 */
[----:B------:R-:W-:Y:S02]  /*59c0*/  ISETP.GT.AND P3, PT, R2, R3, PT ;  /* 0x000000030200720c */ /* 0x000fe40003f64270 */
[C---:B------:R-:W-:Y:S02]  /*59d0*/  ISETP.GE.AND P4, PT, R3.reuse, R224, PT ;  /* 0x000000e00300720c */ /* 0x040fe40003f86270 */
[----:B------:R-:W-:-:S02]  /*59e0*/  ISETP.GE.AND P6, PT, R3, R227, PT ;  /* 0x000000e30300720c */ /* 0x000fc40003fc6270 */
[----:B------:R-:W-:Y:S01]  /*59f0*/  FSEL R3, R16, -INF , !P5 ;  /* 0xff80000010037808 */ /* 0x000fe20006800000 */
[C---:B------:R-:W-:Y:S02]  /*5a00*/  VIADD R15, R36.reuse, 0x99 ;  /* 0x00000099240f7836 */ /* 0x040fe40000000000 */
[----:B------:R-:W-:Y:S01]  /*5a10*/  VIADD R13, R36, 0xa0 ;  /* 0x000000a0240d7836 */ /* 0x000fe20000000000 */
[----:B------:R-:W-:Y:S02]  /*5a20*/  FSEL R154, R3, -INF , !P4 ;  /* 0xff800000039a7808 */ /* 0x000fe40006000000 */
[----:B------:R-:W-:Y:S01]  /*5a30*/  FSEL R3, R18, -INF , !P3 ;  /* 0xff80000012037808 */ /* 0x000fe20005800000 */
[----:B------:R-:W-:Y:S01]  /*5a40*/  HMMA.16816.F32.BF16 R20, R8, R44, R236 ;  /* 0x0000002c0814723c */ /* 0x000fe200000418ec */
[-C--:B------:R-:W-:Y:S02]  /*5a50*/  ISETP.GT.AND P5, PT, R0, R15.reuse, PT ;  /* 0x0000000f0000720c */ /* 0x080fe40003fa4270 */
[----:B------:R-:W-:-:S02]  /*5a60*/  ISETP.GT.AND P4, PT, R2, R15, PT ;  /* 0x0000000f0200720c */ /* 0x000fc40003f84270 */
[----:B------:R-:W-:Y:S02]  /*5a70*/  FSEL R140, R3, -INF , !P6 ;  /* 0xff800000038c7808 */ /* 0x000fe40007000000 */
[----:B------:R-:W-:Y:S02]  /*5a80*/  ISETP.GT.AND P6, PT, R0, R13, PT ;  /* 0x0000000d0000720c */ /* 0x000fe40003fc4270 */
[----:B------:R-:W-:Y:S02]  /*5a90*/  FSEL R12, R17, -INF , !P5 ;  /* 0xff800000110c7808 */ /* 0x000fe40006800000 */
[----:B------:R-:W-:Y:S02]  /*5aa0*/  FSEL R14, R19, -INF , !P4 ;  /* 0xff800000130e7808 */ /* 0x000fe40006000000 */
[CC--:B------:R-:W-:Y:S01]  /*5ab0*/  ISETP.GE.AND P3, PT, R15.reuse, R224.reuse, PT ;  /* 0x000000e00f00720c */ /* 0x0c0fe20003f66270 */
[----:B------:R-:W-:Y:S01]  /*5ac0*/  HMMA.16816.F32.BF16 R16, R4, R54, R56 ;  /* 0x000000360410723c */ /* 0x000fe20000041838 */
[----:B------:R-:W-:Y:S01]  /*5ad0*/  ISETP.GE.AND P5, PT, R15, R227, PT ;  /* 0x000000e30f00720c */ /* 0x000fe20003fa6270 */
[----:B------:R-:W-:Y:S01]  /*5ae0*/  VIADD R15, R36, 0xa1 ;  /* 0x000000a1240f7836 */ /* 0x000fe20000000000 */
[----:B------:R-:W-:Y:S01]  /*5af0*/  ISETP.GE.AND P4, PT, R13, R224, PT ;  /* 0x000000e00d00720c */ /* 0x000fe20003f86270 */
[----:B------:R-:W2:Y:S01]  /*5b00*/  LDSM.16.M88.4 R52, [R63+0x8000] ;  /* 0x008000003f34783b */ /* 0x000ea20000000200 */
[----:B------:R-:W-:-:S02]  /*5b10*/  FSEL R3, R28, -INF , !P6 ;  /* 0xff8000001c037808 */ /* 0x000fc40007000000 */
[----:B------:R-:W-:Y:S01]  /*5b20*/  FSEL R149, R12, -INF , !P3 ;  /* 0xff8000000c957808 */ /* 0x000fe20005800000 */
[----:B------:R-:W-:Y:S01]  /*5b30*/  HMMA.16816.F32.BF16 R44, R8, R46, R240 ;  /* 0x0000002e082c723c */ /* 0x000fe200000418f0 */
[----:B------:R-:W-:Y:S01]  /*5b40*/  FSEL R166, R3, -INF , !P4 ;  /* 0xff80000003a67808 */ /* 0x000fe20006000000 */
[----:B------:R-:W-:Y:S01]  /*5b50*/  LDSM.16.M88.4 R56, [R61+0x9000] ;  /* 0x009000003d38783b */ /* 0x000fe20000000200 */
[----:B------:R-:W-:Y:S02]  /*5b60*/  ISETP.GT.AND P3, PT, R2, R13, PT ;  /* 0x0000000d0200720c */ /* 0x000fe40003f64270 */
[-C--:B------:R-:W-:Y:S02]  /*5b70*/  ISETP.GT.AND P6, PT, R0, R15.reuse, PT ;  /* 0x0000000f0000720c */ /* 0x080fe40003fc4270 */
[----:B------:R-:W-:Y:S02]  /*5b80*/  ISETP.GT.AND P4, PT, R2, R15, PT ;  /* 0x0000000f0200720c */ /* 0x000fe40003f84270 */
[----:B------:R-:W-:Y:S01]  /*5b90*/  FSEL R151, R14, -INF , !P5 ;  /* 0xff8000000e977808 */ /* 0x000fe20006800000 */
[----:B------:R-:W-:Y:S01]  /*5ba0*/  VIADD R3, R36, 0xa8 ;  /* 0x000000a824037836 */ /* 0x000fe20000000000 */
[----:B------:R-:W-:-:S02]  /*5bb0*/  ISETP.GE.AND P5, PT, R13, R227, PT ;  /* 0x000000e30d00720c */ /* 0x000fc40003fa6270 */
[----:B------:R-:W-:Y:S02]  /*5bc0*/  FSEL R13, R30, -INF , !P3 ;  /* 0xff8000001e0d7808 */ /* 0x000fe40005800000 */
[----:B------:R-:W-:Y:S02]  /*5bd0*/  FSEL R14, R29, -INF , !P6 ;  /* 0xff8000001d0e7808 */ /* 0x000fe40007000000 */
[----:B------:R-:W-:Y:S02]  /*5be0*/  FSEL R12, R31, -INF , !P4 ;  /* 0xff8000001f0c7808 */ /* 0x000fe40006000000 */
[----:B------:R-:W3:Y:S01]  /*5bf0*/  LDSM.16.M88.4 R28, [R61+0x8800] ;  /* 0x008800003d1c783b */ /* 0x000ee20000000200 */
[C---:B------:R-:W-:Y:S01]  /*5c00*/  ISETP.GE.AND P3, PT, R15.reuse, R224, PT ;  /* 0x000000e00f00720c */ /* 0x040fe20003f66270 */
[----:B-1----:R-:W-:Y:S01]  /*5c10*/  HMMA.16816.F32.BF16 R24, R4, R32, R20 ;  /* 0x000000200418723c */ /* 0x002fe20000041814 */
[----:B------:R-:W-:Y:S02]  /*5c20*/  ISETP.GE.AND P6, PT, R15, R227, PT ;  /* 0x000000e30f00720c */ /* 0x000fe40003fc6270 */
        /* <DEDUP_REMOVED lines=9> */
[----:B------:R-:W-:Y:S01]  /*5cc0*/  HMMA.16816.F32.BF16 R20, R8, R40, R244 ;  /* 0x000000280814723c */ /* 0x000fe200000418f4 */
        /* <DEDUP_REMOVED lines=11> */
[----:B------:R-:W-:Y:S01]  /*5d80*/  ISETP.GE.AND P3, PT, R15, R224, PT ;  /* 0x000000e00f00720c */ /* 0x000fe20003f66270 */
[----:B------:R-:W-:-:S04]  /*5d90*/  DEPBAR.LE SB0, 0x0 ;  /* 0x000080000000791a */ /* 0x000fc80000000000 */
[----:B------:R-:W-:Y:S01]  /*5da0*/  ISETP.GE.AND P5, PT, R15, R227, PT ;  /* 0x000000e30f00720c */ /* 0x000fe20003fa6270 */
[----:B------:R-:W-:Y:S01]  /*5db0*/  VIADD R15, R36, 0xb1 ;  /* 0x000000b1240f7836 */ /* 0x000fe20000000000 */
[----:B------:R-:W-:Y:S02]  /*5dc0*/  ISETP.GE.AND P4, PT, R13, R224, PT ;  /* 0x000000e00d00720c */ /* 0x000fe40003f86270 */
[----:B------:R-:W-:Y:S02]  /*5dd0*/  FSEL R3, R24, -INF , !P6 ;  /* 0xff80000018037808 */ /* 0x000fe40007000000 */
[----:B------:R-:W-:Y:S02]  /*5de0*/  FSEL R161, R12, -INF , !P3 ;  /* 0xff8000000ca17808 */ /* 0x000fe40005800000 */
[----:B------:R-:W-:Y:S01]  /*5df0*/  ISETP.GT.AND P3, PT, R2, R13, PT ;  /* 0x0000000d0200720c */ /* 0x000fe20003f64270 */
[----:B------:R-:W-:Y:S01]  /*5e00*/  HMMA.16816.F32.BF16 R40, R8, R42, R248 ;  /* 0x0000002a0828723c */ /* 0x000fe200000418f8 */
[----:B------:R-:W-:-:S02]  /*5e10*/  FSEL R163, R14, -INF , !P5 ;  /* 0xff8000000ea37808 */ /* 0x000fc40006800000 */
[----:B------:R-:W-:Y:S02]  /*5e20*/  ISETP.GT.AND P6, PT, R0, R15, PT ;  /* 0x0000000f0000720c */ /* 0x000fe40003fc4270 */
[----:B------:R-:W-:Y:S01]  /*5e30*/  FSEL R175, R3, -INF , !P4 ;  /* 0xff80000003af7808 */ /* 0x000fe20006000000 */
[----:B------:R-:W-:Y:S01]  /*5e40*/  VIADD R3, R36, 0xb8 ;  /* 0x000000b824037836 */ /* 0x000fe20000000000 */
[----:B------:R-:W-:Y:S02]  /*5e50*/  ISETP.GE.AND P5, PT, R13, R227, PT ;  /* 0x000000e30d00720c */ /* 0x000fe40003fa6270 */
[----:B------:R-:W-:Y:S02]  /*5e60*/  ISETP.GT.AND P4, PT, R2, R15, PT ;  /* 0x0000000f0200720c */ /* 0x000fe40003f84270 */
[----:B------:R-:W-:Y:S02]  /*5e70*/  FSEL R13, R26, -INF , !P3 ;  /* 0xff8000001a0d7808 */ /* 0x000fe40005800000 */
[----:B------:R-:W-:Y:S01]  /*5e80*/  FSEL R14, R25, -INF , !P6 ;  /* 0xff800000190e7808 */ /* 0x000fe20007000000 */
[----:B--2---:R-:W-:Y:S01]  /*5e90*/  HMMA.16816.F32.BF16 R32, R4, R52, R20 ;  /* 0x000000340420723c */ /* 0x004fe20000041814 */
[----:B------:R-:W-:-:S02]  /*5ea0*/  ISETP.GE.AND P3, PT, R15, R224, PT ;  /* 0x000000e00f00720c */ /* 0x000fc40003f66270 */
[----:B------:R-:W-:Y:S02]  /*5eb0*/  ISETP.GE.AND P6, PT, R15, R227, PT ;  /* 0x000000e30f00720c */ /* 0x000fe40003fc6270 */
[----:B------:R-:W-:Y:S02]  /*5ec0*/  FSEL R12, R27, -INF , !P4 ;  /* 0xff8000001b0c7808 */ /* 0x000fe40006000000 */
[----:B------:R-:W-:Y:S02]  /*5ed0*/  FSEL R159, R13, -INF , !P5 ;  /* 0xff8000000d9f7808 */ /* 0x000fe40006800000 */
[----:B------:R-:W-:Y:S02]  /*5ee0*/  ISETP.GT.AND P5, PT, R0, R3, PT ;  /* 0x000000030000720c */ /* 0x000fe40003fa4270 */
[----:B------:R-:W-:Y:S02]  /*5ef0*/  FSEL R170, R14, -INF , !P3 ;  /* 0xff8000000eaa7808 */ /* 0x000fe40005800000 */
[----:B------:R-:W-:-:S02]  /*5f00*/  FSEL R165, R12, -INF , !P6 ;  /* 0xff8000000ca57808 */ /* 0x000fc40007000000 */
[----:B------:R-:W-:Y:S02]  /*5f10*/  ISETP.GT.AND P3, PT, R2, R3, PT ;  /* 0x000000030200720c */ /* 0x000fe40003f64270 */
[C---:B------:R-:W-:Y:S02]  /*5f20*/  ISETP.GE.AND P4, PT, R3.reuse, R224, PT ;  /* 0x000000e00300720c */ /* 0x040fe40003f86270 */
[----:B------:R-:W-:Y:S01]  /*5f30*/  ISETP.GE.AND P6, PT, R3, R227, PT ;  /* 0x000000e30300720c */ /* 0x000fe20003fc6270 */
[----:B------:R-:W-:Y:S01]  /*5f40*/  VIADD R15, R36, 0xb9 ;  /* 0x000000b9240f7836 */ /* 0x000fe20000000000 */
[----:B------:R-:W-:Y:S01]  /*5f50*/  FSEL R3, R16, -INF , !P5 ;  /* 0xff80000010037808 */ /* 0x000fe20006800000 */
[----:B---3--:R-:W-:Y:S01]  /*5f60*/  HMMA.16816.F32.BF16 R20, R8, R28, R176 ;  /* 0x0000001c0814723c */ /* 0x008fe200000418b0 */
[----:B------:R-:W-:Y:S02]  /*5f70*/  VIADD R13, R36, 0xc0 ;  /* 0x000000c0240d7836 */ /* 0x000fe40000000000 */
[----:B------:R-:W-:-:S02]  /*5f80*/  FSEL R172, R3, -INF , !P4 ;  /* 0xff80000003ac7808 */ /* 0x000fc40006000000 */
[----:B------:R-:W-:Y:S02]  /*5f90*/  FSEL R3, R18, -INF , !P3 ;  /* 0xff80000012037808 */ /* 0x000fe40005800000 */
[-C--:B------:R-:W-:Y:S01]  /*5fa0*/  ISETP.GT.AND P5, PT, R0, R15.reuse, PT ;  /* 0x0000000f0000720c */ /* 0x080fe20003fa4270 */
[----:B------:R-:W-:Y:S01]  /*5fb0*/  HMMA.16816.F32.BF16 R40, R4, R54, R40 ;  /* 0x000000360428723c */ /* 0x000fe20000041828 */
[----:B------:R-:W-:Y:S02]  /*5fc0*/  ISETP.GT.AND P4, PT, R2, R15, PT ;  /* 0x0000000f0200720c */ /* 0x000fe40003f84270 */
[----:B------:R-:W-:Y:S02]  /*5fd0*/  FSEL R158, R3, -INF , !P6 ;  /* 0xff800000039e7808 */ /* 0x000fe40007000000 */
[----:B------:R-:W-:Y:S02]  /*5fe0*/  ISETP.GE.AND P3, PT, R15, R224, PT ;  /* 0x000000e00f00720c */ /* 0x000fe40003f66270 */
[----:B------:R-:W-:-:S02]  /*5ff0*/  FSEL R12, R17, -INF , !P5 ;  /* 0xff800000110c7808 */ /* 0x000fc40006800000 */
[----:B------:R-:W-:Y:S02]  /*6000*/  ISETP.GT.AND P6, PT, R0, R13, PT ;  /* 0x0000000d0000720c */ /* 0x000fe40003fc4270 */
[----:B------:R-:W-:Y:S02]  /*6010*/  FSEL R14, R19, -INF , !P4 ;  /* 0xff800000130e7808 */ /* 0x000fe40006000000 */
[----:B------:R-:W-:Y:S01]  /*6020*/  ISETP.GE.AND P5, PT, R15, R227, PT ;  /* 0x000000e30f00720c */ /* 0x000fe20003fa6270 */
[----:B------:R-:W-:Y:S01]  /*6030*/  VIADD R15, R36, 0xc1 ;  /* 0x000000c1240f7836 */ /* 0x000fe20000000000 */
[----:B------:R-:W-:Y:S02]  /*6040*/  FSEL R167, R12, -INF , !P3 ;  /* 0xff8000000ca77808 */ /* 0x000fe40005800000 */
[----:B------:R-:W-:Y:S02]  /*6050*/  ISETP.GE.AND P4, PT, R13, R224, PT ;  /* 0x000000e00d00720c */ /* 0x000fe40003f86270 */
[----:B------:R-:W-:-:S02]  /*6060*/  FSEL R3, R32, -INF , !P6 ;  /* 0xff80000020037808 */ /* 0x000fc40007000000 */
[----:B------:R-:W-:Y:S01]  /*6070*/  ISETP.GT.AND P3, PT, R2, R13, PT ;  /* 0x0000000d0200720c */ /* 0x000fe20003f64270 */
[----:B------:R-:W-:Y:S01]  /*6080*/  HMMA.16816.F32.BF16 R24, R8, R30, R180 ;  /* 0x0000001e0818723c */ /* 0x000fe200000418b4 */
[----:B------:R-:W-:Y:S01]  /*6090*/  ISETP.GE.AND P6, PT, R13, R227, PT ;  /* 0x000000e30d00720c */ /* 0x000fe20003fc6270 */
[----:B------:R-:W-:Y:S01]  /*60a0*/  VIADD R13, R36, 0xc8 ;  /* 0x000000c8240d7836 */ /* 0x000fe20000000000 */
[----:B------:R-:W-:Y:S02]  /*60b0*/  FSEL R181, R3, -INF , !P4 ;  /* 0xff80000003b57808 */ /* 0x000fe40006000000 */
[----:B------:R-:W-:Y:S02]  /*60c0*/  FSEL R169, R14, -INF , !P5 ;  /* 0xff8000000ea97808 */ /* 0x000fe40006800000 */
[----:B------:R-:W-:Y:S02]  /*60d0*/  FSEL R3, R34, -INF , !P3 ;  /* 0xff80000022037808 */ /* 0x000fe40005800000 */
[-C--:B------:R-:W-:Y:S01]  /*60e0*/  ISETP.GT.AND P5, PT, R0, R15.reuse, PT ;  /* 0x0000000f0000720c */ /* 0x080fe20003fa4270 */
[----:B------:R-:W-:Y:S01]  /*60f0*/  HMMA.16816.F32.BF16 R28, R4, R48, R20 ;  /* 0x00000030041c723c */ /* 0x000fe20000041814 */
[----:B------:R-:W-:-:S02]  /*6100*/  ISETP.GT.AND P4, PT, R2, R15, PT ;  /* 0x0000000f0200720c */ /* 0x000fc40003f84270 */
[----:B------:R-:W-:Y:S02]  /*6110*/  FSEL R173, R3, -INF , !P6 ;  /* 0xff80000003ad7808 */ /* 0x000fe40007000000 */
[----:B------:R-:W-:Y:S02]  /*6120*/  ISETP.GE.AND P3, PT, R15, R224, PT ;  /* 0x000000e00f00720c */ /* 0x000fe40003f66270 */
[----:B------:R-:W-:Y:S02]  /*6130*/  FSEL R12, R33, -INF , !P5 ;  /* 0xff800000210c7808 */ /* 0x000fe40006800000 */
[----:B------:R-:W-:Y:S02]  /*6140*/  ISETP.GT.AND P6, PT, R0, R13, PT ;  /* 0x0000000d0000720c */ /* 0x000fe40003fc4270 */
[----:B------:R-:W-:Y:S02]  /*6150*/  FSEL R14, R35, -INF , !P4 ;  /* 0xff800000230e7808 */ /* 0x000fe40006000000 */
[----:B------:R-:W-:Y:S01]  /*6160*/  ISETP.GE.AND P5, PT, R15, R227, PT ;  /* 0x000000e30f00720c */ /* 0x000fe20003fa6270 */
[----:B------:R-:W-:Y:S01]  /*6170*/  VIADD R15, R36, 0xc9 ;  /* 0x000000c9240f7836 */ /* 0x000fe20000000000 */
[----:B------:R-:W-:-:S02]  /*6180*/  FSEL R178, R12, -INF , !P3 ;  /* 0xff8000000cb27808 */ /* 0x000fc40005800000 */
[C---:B------:R-:W-:Y:S02]  /*6190*/  ISETP.GE.AND P4, PT, R13.reuse, R224, PT ;  /* 0x000000e00d00720c */ /* 0x040fe40003f86270 */
[----:B------:R-:W-:Y:S02]  /*61a0*/  FSEL R3, R40, -INF , !P6 ;  /* 0xff80000028037808 */ /* 0x000fe40007000000 */
[----:B------:R-:W-:Y:S01]  /*61b0*/  ISETP.GT.AND P3, PT, R2, R13, PT ;  /* 0x0000000d0200720c */ /* 0x000fe20003f64270 */
[----:B------:R-:W-:Y:S01]  /*61c0*/  HMMA.16816.F32.BF16 R16, R8, R56, R192 ;  /* 0x000000380810723c */ /* 0x000fe200000418c0 */
[----:B------:R-:W-:Y:S01]  /*61d0*/  ISETP.GE.AND P6, PT, R13, R227, PT ;  /* 0x000000e30d00720c */ /* 0x000fe20003fc6270 */
[----:B------:R-:W-:Y:S01]  /*61e0*/  VIADD R13, R36, 0xd0 ;  /* 0x000000d0240d7836 */ /* 0x000fe20000000000 */
[----:B------:R-:W-:Y:S02]  /*61f0*/  FSEL R177, R3, -INF , !P4 ;  /* 0xff80000003b17808 */ /* 0x000fe40006000000 */
[----:B------:R-:W-:-:S02]  /*6200*/  FSEL R174, R14, -INF , !P5 ;  /* 0xff8000000eae7808 */ /* 0x000fc40006800000 */
[----:B------:R-:W-:Y:S02]  /*6210*/  FSEL R3, R42, -INF , !P3 ;  /* 0xff8000002a037808 */ /* 0x000fe40005800000 */
[-C--:B------:R-:W-:Y:S01]  /*6220*/  ISETP.GT.AND P5, PT, R0, R15.reuse, PT ;  /* 0x0000000f0000720c */ /* 0x080fe20003fa4270 */
[----:B------:R-:W-:Y:S01]  /*6230*/  IMAD.MOV.U32 R193, RZ, RZ, R171 ;  /* 0x000000ffffc17224 */ /* 0x000fe200078e00ab */
[----:B------:R-:W-:Y:S01]  /*6240*/  ISETP.GT.AND P4, PT, R2, R15, PT ;  /* 0x0000000f0200720c */ /* 0x000fe20003f84270 */
[----:B------:R-:W-:Y:S01]  /*6250*/  HMMA.16816.F32.BF16 R32, R4, R50, R24 ;  /* 0x000000320420723c */ /* 0x000fe20000041818 */
        /* <DEDUP_REMOVED lines=18> */
[----:B-1----:R-:W-:Y:S01]  /*6380*/  HMMA.16816.F32.BF16 R24, R4, R44, R16 ;  /* 0x0000002c0418723c */ /* 0x002fe20000041810 */
[----:B------:R-:W-:Y:S01]  /*6390*/  ISETP.GT.AND P4, PT, R2, R15, PT ;  /* 0x0000000f0200720c */ /* 0x000fe20003f84270 */
[----:B------:R-:W-:Y:S01]  /*63a0*/  IMAD.MOV.U32 R192, RZ, RZ, R203 ;  /* 0x000000ffffc07224 */ /* 0x000fe200078e00cb */
[----:B------:R-:W-:Y:S01]  /*63b0*/  FSEL R182, R3, -INF , !P6 ;  /* 0xff80000003b67808 */ /* 0x000fe20007000000 */
[----:B------:R-:W-:Y:S01]  /*63c0*/  IMAD.MOV.U32 R194, RZ, RZ, R168 ;  /* 0x000000ffffc27224 */ /* 0x000fe200078e00a8 */
[----:B------:R-:W-:Y:S01]  /*63d0*/  ISETP.GE.AND P3, PT, R15, R224, PT ;  /* 0x000000e00f00720c */ /* 0x000fe20003f66270 */
[----:B------:R-:W-:Y:S01]  /*63e0*/  IMAD.MOV.U32 R195, RZ, RZ, R160 ;  /* 0x000000ffffc37224 */ /* 0x000fe200078e00a0 */
[----:B------:R-:W-:-:S02]  /*63f0*/  FSEL R12, R29, -INF , !P5 ;  /* 0xff8000001d0c7808 */ /* 0x000fc40006800000 */
[----:B------:R-:W-:Y:S01]  /*6400*/  ISETP.GT.AND P6, PT, R0, R13, PT ;  /* 0x0000000d0000720c */ /* 0x000fe20003fc4270 */
[----:B------:R-:W-:Y:S01]  /*6410*/  VIADD R16, R36, 0xd9 ;  /* 0x000000d924107836 */ /* 0x000fe20000000000 */
[----:B------:R-:W-:Y:S02]  /*6420*/  ISETP.GE.AND P5, PT, R15, R227, PT ;  /* 0x000000e30f00720c */ /* 0x000fe40003fa6270 */
[----:B------:R-:W-:Y:S02]  /*6430*/  FSEL R14, R31, -INF , !P4 ;  /* 0xff8000001f0e7808 */ /* 0x000fe40006000000 */
[----:B------:R-:W-:Y:S02]  /*6440*/  FSEL R187, R12, -INF , !P3 ;  /* 0xff8000000cbb7808 */ /* 0x000fe40005800000 */
[----:B------:R-:W-:Y:S02]  /*6450*/  ISETP.GE.AND P4, PT, R13, R224, PT ;  /* 0x000000e00d00720c */ /* 0x000fe40003f86270 */
[----:B------:R-:W-:-:S02]  /*6460*/  FSEL R3, R32, -INF , !P6 ;  /* 0xff80000020037808 */ /* 0x000fc40007000000 */
[----:B------:R-:W-:Y:S02]  /*6470*/  ISETP.GT.AND P3, PT, R2, R13, PT ;  /* 0x0000000d0200720c */ /* 0x000fe40003f64270 */
[----:B------:R-:W-:Y:S02]  /*6480*/  FSEL R183, R14, -INF , !P5 ;  /* 0xff8000000eb77808 */ /* 0x000fe40006800000 */
[----:B------:R-:W-:Y:S02]  /*6490*/  ISETP.GE.AND P6, PT, R13, R227, PT ;  /* 0x000000e30d00720c */ /* 0x000fe40003fc6270 */
[----:B------:R-:W-:Y:S01]  /*64a0*/  HMMA.16816.F32.BF16 R12, R8, R76, R192 ;  /* 0x0000004c080c723c */ /* 0x000fe200000418c0 */
[----:B------:R-:W-:Y:S01]  /*64b0*/  ISETP.GT.AND P5, PT, R0, R16, PT ;  /* 0x000000100000720c */ /* 0x000fe20003fa4270 */
[----:B------:R-:W-:Y:S01]  /*64c0*/  VIADD R10, R36, 0xe0 ;  /* 0x000000e0240a7836 */ /* 0x000fe20000000000 */
[----:B------:R-:W-:Y:S02]  /*64d0*/  FSEL R185, R3, -INF , !P4 ;  /* 0xff80000003b97808 */ /* 0x000fe40006000000 */
[----:B------:R-:W-:-:S02]  /*64e0*/  FSEL R3, R34, -INF , !P3 ;  /* 0xff80000022037808 */ /* 0x000fc40005800000 */
[----:B------:R-:W-:Y:S02]  /*64f0*/  FSEL R8, R33, -INF , !P5 ;  /* 0xff80000021087808 */ /* 0x000fe40006800000 */
[----:B------:R-:W-:Y:S02]  /*6500*/  ISETP.GT.AND P4, PT, R2, R16, PT ;  /* 0x000000100200720c */ /* 0x000fe40003f84270 */
[C---:B------:R-:W-:Y:S02]  /*6510*/  ISETP.GE.AND P3, PT, R16.reuse, R224, PT ;  /* 0x000000e01000720c */ /* 0x040fe40003f66270 */
[----:B------:R-:W-:Y:S02]  /*6520*/  ISETP.GE.AND P5, PT, R16, R227, PT ;  /* 0x000000e31000720c */ /* 0x000fe40003fa6270 */
[----:B------:R-:W-:Y:S01]  /*6530*/  HMMA.16816.F32.BF16 R16, R4, R46, R20 ;  /* 0x0000002e0410723c */ /* 0x000fe20000041814 */
[----:B------:R-:W-:Y:S02]  /*6540*/  FSEL R179, R3, -INF , !P6 ;  /* 0xff80000003b37808 */ /* 0x000fe40007000000 */
[----:B------:R-:W-:-:S02]  /*6550*/  ISETP.GT.AND P6, PT, R0, R10, PT ;  /* 0x0000000a0000720c */ /* 0x000fc40003fc4270 */
[----:B------:R-:W-:Y:S01]  /*6560*/  FSEL R11, R35, -INF , !P4 ;  /* 0xff800000230b7808 */ /* 0x000fe20006000000 */
[----:B------:R-:W-:Y:S01]  /*6570*/  VIADD R9, R36, 0xe1 ;  /* 0x000000e124097836 */ /* 0x000fe20000000000 */
[----:B------:R-:W-:Y:S02]  /*6580*/  FSEL R184, R8, -INF , !P3 ;  /* 0xff80000008b87808 */ /* 0x000fe40005800000 */
[----:B------:R-:W-:Y:S02]  /*6590*/  ISETP.GE.AND P4, PT, R10, R224, PT ;  /* 0x000000e00a00720c */ /* 0x000fe40003f86270 */
[----:B------:R-:W-:Y:S02]  /*65a0*/  FSEL R3, R24, -INF , !P6 ;  /* 0xff80000018037808 */ /* 0x000fe40007000000 */
[----:B------:R-:W-:Y:S02]  /*65b0*/  ISETP.GT.AND P3, PT, R2, R10, PT ;  /* 0x0000000a0200720c */ /* 0x000fe40003f64270 */
[----:B------:R-:W-:Y:S01]  /*65c0*/  FSEL R194, R3, -INF , !P4 ;  /* 0xff80000003c27808 */ /* 0x000fe20006000000 */
[----:B------:R-:W-:Y:S01]  /*65d0*/  VIADD R3, R36, 0xe8 ;  /* 0x000000e824037836 */ /* 0x000fe20000000000 */
[----:B------:R-:W-:-:S02]  /*65e0*/  FSEL R186, R11, -INF , !P5 ;  /* 0xff8000000bba7808 */ /* 0x000fc40006800000 */
[----:B------:R-:W-:Y:S02]  /*65f0*/  ISETP.GE.AND P6, PT, R10, R227, PT ;  /* 0x000000e30a00720c */ /* 0x000fe40003fc6270 */
[----:B------:R-:W-:Y:S02]  /*6600*/  FSEL R8, R26, -INF , !P3 ;  /* 0xff8000001a087808 */ /* 0x000fe40005800000 */
[-C--:B------:R-:W-:Y:S01]  /*6610*/  ISETP.GT.AND P5, PT, R0, R9.reuse, PT ;  /* 0x000000090000720c */ /* 0x080fe20003fa4270 */
[----:B------:R-:W-:Y:S01]  /*6620*/  HMMA.16816.F32.BF16 R12, R4, R72, R12 ;  /* 0x00000048040c723c */ /* 0x000fe2000004180c */
[----:B------:R-:W-:Y:S02]  /*6630*/  ISETP.GT.AND P4, PT, R2, R9, PT ;  /* 0x000000090200720c */ /* 0x000fe40003f84270 */
[----:B------:R-:W-:Y:S02]  /*6640*/  FSEL R188, R8, -INF , !P6 ;  /* 0xff80000008bc7808 */ /* 0x000fe40007000000 */
[----:B------:R-:W-:-:S02]  /*6650*/  ISETP.GE.AND P3, PT, R9, R224, PT ;  /* 0x000000e00900720c */ /* 0x000fc40003f66270 */
[----:B------:R-:W-:Y:S02]  /*6660*/  FSEL R10, R25, -INF , !P5 ;  /* 0xff800000190a7808 */ /* 0x000fe40006800000 */
[----:B------:R-:W-:Y:S01]  /*6670*/  ISETP.GT.AND P6, PT, R0, R3, PT ;  /* 0x000000030000720c */ /* 0x000fe20003fc4270 */
[----:B------:R-:W-:Y:S01]  /*6680*/  VIADD R6, R36, 0xe9 ;  /* 0x000000e924067836 */ /* 0x000fe20000000000 */
[----:B------:R-:W-:Y:S02]  /*6690*/  FSEL R4, R27, -INF , !P4 ;  /* 0xff8000001b047808 */ /* 0x000fe40006000000 */
[----:B------:R-:W-:Y:S02]  /*66a0*/  ISETP.GE.AND P5, PT, R9, R227, PT ;  /* 0x000000e30900720c */ /* 0x000fe40003fa6270 */
[----:B------:R-:W-:Y:S02]  /*66b0*/  FSEL R192, R10, -INF , !P3 ;  /* 0xff8000000ac07808 */ /* 0x000fe40005800000 */
[----:B------:R-:W-:-:S02]  /*66c0*/  ISETP.GE.AND P4, PT, R3, R224, PT ;  /* 0x000000e00300720c */ /* 0x000fc40003f86270 */
[----:B------:R-:W-:Y:S02]  /*66d0*/  FSEL R5, R16, -INF , !P6 ;  /* 0xff80000010057808 */ /* 0x000fe40007000000 */
[----:B------:R-:W-:Y:S02]  /*66e0*/  ISETP.GT.AND P3, PT, R2, R3, PT ;  /* 0x000000030200720c */ /* 0x000fe40003f64270 */
[----:B------:R-:W-:Y:S02]  /*66f0*/  FSEL R190, R4, -INF , !P5 ;  /* 0xff80000004be7808 */ /* 0x000fe40006800000 */
[----:B------:R-:W-:Y:S02]  /*6700*/  ISETP.GE.AND P6, PT, R3, R227, PT ;  /* 0x000000e30300720c */ /* 0x000fe40003fc6270 */
[----:B------:R-:W-:Y:S01]  /*6710*/  FSEL R193, R5, -INF , !P4 ;  /* 0xff80000005c17808 */ /* 0x000fe20006000000 */
[----:B------:R-:W-:Y:S01]  /*6720*/  VIADD R5, R36, 0xf0 ;  /* 0x000000f024057836 */ /* 0x000fe20000000000 */
[----:B------:R-:W-:-:S02]  /*6730*/  ISETP.GT.AND P5, PT, R0, R6, PT ;  /* 0x000000060000720c */ /* 0x000fc40003fa4270 */
[----:B------:R-:W-:Y:S02]  /*6740*/  FSEL R3, R18, -INF , !P3 ;  /* 0xff80000012037808 */ /* 0x000fe40005800000 */
[----:B------:R-:W-:Y:S02]  /*6750*/  ISETP.GT.AND P4, PT, R2, R6, PT ;  /* 0x000000060200720c */ /* 0x000fe40003f84270 */
[----:B------:R-:W-:Y:S02]  /*6760*/  ISETP.GE.AND P3, PT, R6, R224, PT ;  /* 0x000000e00600720c */ /* 0x000fe40003f66270 */
[----:B------:R-:W-:Y:S02]  /*6770*/  FSEL R4, R17, -INF , !P5 ;  /* 0xff80000011047808 */ /* 0x000fe40006800000 */
[----:B------:R-:W-:Y:S02]  /*6780*/  FSEL R191, R3, -INF , !P6 ;  /* 0xff80000003bf7808 */ /* 0x000fe40007000000 */
[----:B------:R-:W-:-:S02]  /*6790*/  ISETP.GT.AND P6, PT, R0, R5, PT ;  /* 0x000000050000720c */ /* 0x000fc40003fc4270 */
[----:B------:R-:W-:Y:S01]  /*67a0*/  ISETP.GE.AND P5, PT, R6, R227, PT ;  /* 0x000000e30600720c */ /* 0x000fe20003fa6270 */
[----:B------:R-:W-:Y:S01]  /*67b0*/  VIADD R7, R36, 0xf1 ;  /* 0x000000f124077836 */ /* 0x000fe20000000000 */
[----:B------:R-:W-:Y:S02]  /*67c0*/  FSEL R6, R19, -INF , !P4 ;  /* 0xff80000013067808 */ /* 0x000fe40006000000 */
[----:B------:R-:W-:Y:S02]  /*67d0*/  FSEL R195, R4, -INF , !P3 ;  /* 0xff80000004c37808 */ /* 0x000fe40005800000 */
[----:B------:R-:W-:Y:S02]  /*67e0*/  ISETP.GE.AND P3, PT, R5, R224, PT ;  /* 0x000000e00500720c */ /* 0x000fe40003f66270 */
[----:B------:R-:W-:Y:S02]  /*67f0*/  FSEL R3, R12, -INF , !P6 ;  /* 0xff8000000c037808 */ /* 0x000fe40007000000 */
[----:B------:R-:W-:-:S02]  /*6800*/  ISETP.GT.AND P4, PT, R2, R5, PT ;  /* 0x000000050200720c */ /* 0x000fc40003f84270 */
[----:B------:R-:W-:Y:S02]  /*6810*/  FSEL R196, R6, -INF , !P5 ;  /* 0xff80000006c47808 */ /* 0x000fe40006800000 */
[----:B------:R-:W-:Y:S01]  /*6820*/  ISETP.GE.AND P5, PT, R5, R227, PT ;  /* 0x000000e30500720c */ /* 0x000fe20003fa6270 */
[----:B------:R-:W-:Y:S01]  /*6830*/  VIADD R5, R36, 0xf8 ;  /* 0x000000f824057836 */ /* 0x000fe20000000000 */
[----:B------:R-:W-:Y:S02]  /*6840*/  FSEL R200, R3, -INF , !P3 ;  /* 0xff80000003c87808 */ /* 0x000fe40005800000 */
[-C--:B------:R-:W-:Y:S02]  /*6850*/  ISETP.GT.AND P6, PT, R0, R7.reuse, PT ;  /* 0x000000070000720c */ /* 0x080fe40003fc4270 */
[----:B------:R-:W-:Y:S02]  /*6860*/  ISETP.GT.AND P3, PT, R2, R7, PT ;  /* 0x000000070200720c */ /* 0x000fe40003f64270 */
[----:B------:R-:W-:Y:S01]  /*6870*/  FSEL R3, R14, -INF , !P4 ;  /* 0xff8000000e037808 */ /* 0x000fe20006000000 */
[----:B------:R-:W-:Y:S01]  /*6880*/  IMAD.MOV.U32 R28, RZ, RZ, R202 ;  /* 0x000000ffff1c7224 */ /* 0x000fe200078e00ca */
[----:B------:R-:W-:Y:S01]  /*6890*/  ISETP.GE.AND P4, PT, R7, R224, PT ;  /* 0x000000e00700720c */ /* 0x000fe20003f86270 */
[----:B------:R-:W-:Y:S01]  /*68a0*/  IMAD.MOV.U32 R29, RZ, RZ, R201 ;  /* 0x000000ffff1d7224 */ /* 0x000fe200078e00c9 */
[----:B------:R-:W-:-:S02]  /*68b0*/  FSEL R4, R13, -INF , !P6 ;  /* 0xff8000000d047808 */ /* 0x000fc40007000000 */
[----:B------:R-:W-:Y:S02]  /*68c0*/  FSEL R6, R15, -INF , !P3 ;  /* 0xff8000000f067808 */ /* 0x000fe40005800000 */
[----:B------:R-:W-:Y:S02]  /*68d0*/  FSEL R197, R3, -INF , !P5 ;  /* 0xff80000003c57808 */ /* 0x000fe40006800000 */
[-C--:B------:R-:W-:Y:S02]  /*68e0*/  ISETP.GT.AND P3, PT, R0, R5.reuse, PT ;  /* 0x000000050000720c */ /* 0x080fe40003f64270 */
[----:B------:R-:W-:Y:S02]  /*68f0*/  ISETP.GT.AND P5, PT, R2, R5, PT ;  /* 0x000000050200720c */ /* 0x000fe40003fa4270 */
[----:B------:R-:W-:Y:S01]  /*6900*/  FSEL R203, R4, -INF , !P4 ;  /* 0xff80000004cb7808 */ /* 0x000fe20006000000 */
[----:B------:R1:W-:Y:S01]  /*6910*/  STL.64 [R1+0x8], R28 ;  /* 0x0000081c01007387 */ /* 0x0003e20000100a00 */
[----:B------:R-:W-:-:S02]  /*6920*/  FSEL R4, R68, -INF , !P3 ;  /* 0xff80000044047808 */ /* 0x000fc40005800000 */
[----:B------:R-:W-:Y:S02]  /*6930*/  ISETP.GE.AND P3, PT, R5, R227, PT ;  /* 0x000000e30500720c */ /* 0x000fe40003f66270 */
[----:B------:R-:W-:-:S04]  /*6940*/  FSEL R3, R70, -INF , !P5 ;  /* 0xff80000046037808 */ /* 0x000fc80006800000 */
[----:B------:R-:W-:Y:S02]  /*6950*/  FSEL R199, R3, -INF , !P3 ;  /* 0xff80000003c77808 */ /* 0x000fe40005800000 */
[----:B------:R-:W-:Y:S01]  /*6960*/  ISETP.GT.AND P3, PT, R37, R230, PT ;  /* 0x000000e62500720c */ /* 0x000fe20003f64270 */
[----:B------:R-:W-:Y:S01]  /*6970*/  BAR.SYNC.DEFER_BLOCKING 0x0 ;  /* 0x0000000000007b1d */ /* 0x000fe20000010000 */
[----:B------:R-:W-:Y:S02]  /*6980*/  ISETP.GE.AND P6, PT, R7, R227, PT ;  /* 0x000000e30700720c */ /* 0x000fe40003fc6270 */
[----:B------:R-:W-:Y:S02]  /*6990*/  ISETP.GE.AND P4, PT, R5, R224, PT ;  /* 0x000000e00500720c */ /* 0x000fe40003f86270 */
[----:B------:R-:W-:Y:S02]  /*69a0*/  ISETP.GT.AND P5, PT, R0, R36, PT ;  /* 0x000000240000720c */ /* 0x000fe40003fa4270 */
[----:B------:R-:W-:-:S02]  /*69b0*/  FSEL R198, R6, -INF , !P6 ;  /* 0xff80000006c67808 */ /* 0x000fc40007000000 */
[----:B------:R-:W-:Y:S01]  /*69c0*/  FSEL R204, R4, -INF , !P4 ;  /* 0xff80000004cc7808 */ /* 0x000fe20006000000 */
[----:B------:R-:W-:Y:S01]  /*69d0*/  BSSY.RECONVERGENT B1, `(.L_x_5970) ;  /* 0x0000096000017945 */ /* 0x000fe20003800200 */
[C---:B------:R-:W-:Y:S02]  /*69e0*/  ISETP.GE.AND P6, PT, R36.reuse, R224, PT ;  /* 0x000000e02400720c */ /* 0x040fe40003fc6270 */
[----:B------:R-:W-:Y:S02]  /*69f0*/  ISETP.GE.AND P4, PT, R36, R227, PT ;  /* 0x000000e32400720c */ /* 0x000fe40003f86270 */
[----:B------:R-:W-:Y:S01]  /*6a00*/  FSEL R3, R64, -INF , !P5 ;  /* 0xff80000040037808 */ /* 0x000fe20006800000 */
[----:B------:R-:W-:Y:S01]  /*6a10*/  IMAD.MOV.U32 R168, RZ, RZ, R37 ;  /* 0x000000ffffa87224 */ /* 0x000fe200078e0025 */
[----:B------:R-:W-:Y:S02]  /*6a20*/  VIMNMX R225, PT, PT, RZ, R0, !PT ;  /* 0x00000000ffe17248 */ /* 0x000fe40007fe0100 */
[----:B------:R-:W-:-:S02]  /*6a30*/  VIMNMX R226, PT, PT, RZ, R2, !PT ;  /* 0x00000002ffe27248 */ /* 0x000fc40007fe0100 */
[----:B------:R-:W-:Y:S02]  /*6a40*/  FSEL R16, R3, -INF , !P6 ;  /* 0xff80000003107808 */ /* 0x000fe40007000000 */
[----:B------:R-:W-:Y:S01]  /*6a50*/  FSEL R15, R144, -INF , !P4 ;  /* 0xff800000900f7808 */ /* 0x000fe20006000000 */
[----:B-1----:R-:W-:Y:S06]  /*6a60*/  @!P3 BRA `(.L_x_5971) ;  /* 0x000000080030b947 */ /* 0x002fec0003800000 */
        /* <DEDUP_REMOVED lines=18> */
.L_x_5973:
[----:B------:R-:W2:Y:S01]  /*6b90*/  LD.E R2, desc[UR4][R134.64+0x170] ;  /* 0x0001700486027980 */ /* 0x000ea2000c101900 */
[----:B------:R-:W-:Y:S02]  /*6ba0*/  VIADD R8, R80, 0xffffff00 ;  /* 0xffffff0050087836 */ /* 0x000fe40000000000 */
[----:B-----5:R-:W-:Y:S02]  /*6bb0*/  IMAD.MOV.U32 R12, RZ, RZ, R160 ;  /* 0x000000ffff0c7224 */ /* 0x020fe400078e00a0 */
        /* <DEDUP_REMOVED lines=29> */
[----:B------:R-:W-:-:S02]  /*6d90*/  @!P4 IADD3 R3, PT, PT, R3, 0x1, RZ ;  /* 0x000000010303c810 */ /* 0x000fc40007ffe0ff */
[----:B------:R-:W-:-:S03]  /*6da0*/  ISETP.GE.AND P4, PT, R5, RZ, PT ;  /* 0x000000ff0500720c */ /* 0x000fc60003f86270 */
[----:B------:R-:W-:Y:S01]  /*6db0*/  @P5 VIADD R3, R3, 0x1 ;  /* 0x0000000103035836 */ /* 0x000fe20000000000 */
[----:B------:R-:W-:Y:S02]  /*6dc0*/  @P6 IADD3 R4, PT, PT, R4, 0x1, RZ ;  /* 0x0000000104046810 */ /* 0x000fe40007ffe0ff */
[----:B------:R-:W-:Y:S02]  /*6dd0*/  ISETP.NE.AND P5, PT, R2, RZ, PT ;  /* 0x000000ff0200720c */ /* 0x000fe40003fa5270 */
[----:B------:R-:W-:Y:S01]  /*6de0*/  LOP3.LUT R0, RZ, R2, RZ, 0x33, !PT ;  /* 0x00000002ff007212 */ /* 0x000fe200078e33ff */
[----:B------:R-:W-:-:S04]  /*6df0*/  @!P3 IMAD.MOV R3, RZ, RZ, -R3 ;  /* 0x000000ffff03b224 */ /* 0x000fc800078e0a03 */
        /* <DEDUP_REMOVED lines=26> */
.L_x_5974:
[----:B------:R-:W-:Y:S05]  /*6fa0*/  BSYNC.RECONVERGENT B0 ;  /* 0x0000000000007941 */ /* 0x000fea0003800200 */
.L_x_5972:
[----:B------:R-:W3:Y:S04]  /*6fb0*/  LDL R0, [R1+0x28] ;  /* 0x0000280001007983 */ /* 0x000ee80000100800 */
[----:B------:R-:W4:Y:S04]  /*6fc0*/  LDL R2, [R1+0x2c] ;  /* 0x00002c0001027983 */ /* 0x000f280000100800 */
[----:B------:R-:W5:Y:S04]  /*6fd0*/  LDL R6, [R1+0x10] ;  /* 0x0000100001067983 */ /* 0x000f680000100800 */
[----:B------:R-:W2:Y:S01]  /*6fe0*/  LDL R7, [R1+0x4] ;  /* 0x0000040001077983 */ /* 0x000ea20000100800 */
[C---:B---3--:R-:W-:Y:S01]  /*6ff0*/  IMAD.SHL.U32 R14, R0.reuse, 0x20, RZ ;  /* 0x00000020000e7824 */ /* 0x048fe200078e00ff */
[----:B----4-:R-:W-:-:S04]  /*7000*/  SHF.L.U64.HI R0, R0, 0x5, R2 ;  /* 0x0000000500007819 */ /* 0x010fc80000010202 */
[----:B-----5:R-:W-:-:S04]  /*7010*/  IADD3 R4, P3, PT, R14, R6, RZ ;  /* 0x000000060e047210 */ /* 0x020fc80007f7e0ff */
        /* <DEDUP_REMOVED lines=18> */
[----:B--2---:R-:W-:-:S04]  /*7140*/  IADD3 R6, P4, PT, R12, R14, RZ ;  /* 0x0000000e0c067210 */ /* 0x004fc80007f9e0ff */
[----:B---3--:R-:W-:Y:S01]  /*7150*/  IADD3 R4, P3, PT, R6, R14, RZ ;  /* 0x0000000e06047210 */ /* 0x008fe20007f7e0ff */
[----:B------:R-:W-:-:S03]  /*7160*/  IMAD.X R7, R13, 0x1, R0, P4 ;  /* 0x000000010d077824 */ /* 0x000fc600020e0600 */
[-C--:B----4-:R-:W-:Y:S01]  /*7170*/  IADD3 R2, P4, PT, R4, R14.reuse, RZ ;  /* 0x0000000e04027210 */ /* 0x090fe20007f9e0ff */
[--C-:B------:R-:W-:Y:S01]  /*7180*/  IMAD.X R5, R7, 0x1, R0.reuse, P3 ;  /* 0x0000000107057824 */ /* 0x100fe200018e0600 */
[----:B------:R2:W-:Y:S03]  /*7190*/  LDGSTS.E.BYPASS.LTC128B.128 [R229+0x5000], desc[UR4][R6.64] ;  /* 0x0500000006e57fae */ /* 0x0005e6000b981a04 */
[----:B------:R-:W-:Y:S01]  /*71a0*/  IMAD.X R3, R5, 0x1, R0, P4 ;  /* 0x0000000105037824 */ /* 0x000fe200020e0600 */
[----:B------:R3:W-:Y:S01]  /*71b0*/  LDGSTS.E.BYPASS.LTC128B.128 [R229+0x5800], desc[UR4][R4.64] ;  /* 0x0580000004e57fae */ /* 0x0007e2000b981a04 */
[----:B-----5:R-:W-:-:S03]  /*71c0*/  IADD3 R10, P3, PT, R2, R14, RZ ;  /* 0x0000000e020a7210 */ /* 0x020fc60007f7e0ff */
        /* <DEDUP_REMOVED lines=22> */
.L_x_5971:
[----:B------:R-:W-:Y:S05]  /*7330*/  BSYNC.RECONVERGENT B1 ;  /* 0x0000000000017941 */ /* 0x000fea0003800200 */
.L_x_5970:
[----:B------:R-:W3:Y:S04]  /*7340*/  LD.E R0, desc[UR4][R134.64+0xdc] ;  /* 0x0000dc0486007980 */ /* 0x000ee8000c101900 */
[----:B--2---:R-:W2:Y:S01]  /*7350*/  LDL R7, [R1+0x50] ;  /* 0x0000500001077983 */ /* 0x004ea20000100800 */
        /* <DEDUP_REMOVED lines=57> */
[----:B------:R-:W-:Y:S02]  /*76f0*/  FMNMX.FTZ R2, R231, R2, !PT ;  /* 0x00000002e7027209 */ /* 0x000fe40007810000 */
[----:B------:R-:W-:-:S03]  /*7700*/  FMNMX3.FTZ R37, R37, R187, R185, !PT ;  /* 0x000000bb25257276 */ /* 0x000fc600078100b9 */
[----:B------:R-:W1:Y:S01]  /*7710*/  SHFL.BFLY PT, R3, R2, 0x2, 0x1f ;  /* 0x0c401f0002037f89 */ /* 0x000e6200000e0000 */
        /* <DEDUP_REMOVED lines=13> */
[----:B---3--:R-:W-:-:S05]  /*77f0*/  FMUL.FTZ R3, R0, R36 ;  /* 0x0000002400037220 */ /* 0x008fca0000410000 */
[----:B------:R-:W-:-:S05]  /*7800*/  FSEL R3, R3, RZ, P3 ;  /* 0x000000ff03037208 */ /* 0x000fca0001800000 */
[----:B------:R-:W-:-:S04]  /*7810*/  FFMA.FTZ R2, R15, R0, -R3 ;  /* 0x000000000f027223 */ /* 0x000fc80000010803 */
[----:B------:R1:W3:Y:S01]  /*7820*/  MUFU.EX2 R6, R2 ;  /* 0x0000000200067308 */ /* 0x0002e20000000800 */
[----:B------:R-:W-:Y:S01]  /*7830*/  FMUL.FTZ R5, R0, R37 ;  /* 0x0000002500057220 */ /* 0x000fe20000410000 */
[----:B------:R-:W-:Y:S01]  /*7840*/  FSETP.NEU.FTZ.AND P3, PT, R37, -INF , PT ;  /* 0xff8000002500780b */ /* 0x000fe20003f7d000 */
[----:B-1----:R-:W-:-:S05]  /*7850*/  FFMA.FTZ R2, R69, R0, -R3 ;  /* 0x0000000045027223 */ /* 0x002fca0000010803 */
[----:B------:R1:W4:Y:S01]  /*7860*/  MUFU.EX2 R207, R2 ;  /* 0x0000000200cf7308 */ /* 0x0003220000000800 */
[----:B------:R-:W-:Y:S01]  /*7870*/  FSEL R5, R5, RZ, P3 ;  /* 0x000000ff05057208 */ /* 0x000fe20001800000 */
[----:B-1----:R-:W-:-:S06]  /*7880*/  FFMA.FTZ R2, R65, R0, -R3 ;  /* 0x0000000041027223 */ /* 0x002fcc0000010803 */
[----:B------:R1:W-:Y:S01]  /*7890*/  MUFU.EX2 R206, R2 ;  /* 0x0000000200ce7308 */ /* 0x0003e20000000800 */
[-CC-:B------:R-:W-:Y:S01]  /*78a0*/  FFMA.FTZ R4, R39, R0.reuse, -R3.reuse ;  /* 0x0000000027047223 */ /* 0x180fe20000010803 */
[----:B-1----:R-:W-:-:S06]  /*78b0*/  FFMA.FTZ R2, R67, R0, -R3 ;  /* 0x0000000043027223 */ /* 0x002fcc0000010803 */
[----:B------:R2:W1:Y:S02]  /*78c0*/  MUFU.EX2 R202, R2 ;  /* 0x0000000200ca7308 */ /* 0x0004640000000800 */
[----:B--2---:R-:W-:-:S04]  /*78d0*/  IADD3 R2, PT, PT, R209, R7, RZ ;  /* 0x00000007d1027210 */ /* 0x004fc80007ffe0ff */
[----:B------:R-:W-:Y:S01]  /*78e0*/  LEA R160, R2, R222, 0x1 ;  /* 0x000000de02a07211 */ /* 0x000fe200078e08ff */
[----:B------:R-:W-:-:S04]  /*78f0*/  FFMA.FTZ R2, R16, R0, -R5 ;  /* 0x0000000010027223 */ /* 0x000fc80000010805 */
[----:B------:R-:W2:Y:S01]  /*7900*/  LDSM.16.MT88.4 R24, [R160+0xa000] ;  /* 0x00a00000a018783b */ /* 0x000ea20000004200 */
[----:B------:R5:W-:Y:S08]  /*7910*/  MUFU.EX2 R250, R2 ;  /* 0x0000000200fa7308 */ /* 0x000bf00000000800 */
[----:B------:R3:W-:Y:S01]  /*7920*/  MUFU.EX2 R218, R4 ;  /* 0x0000000400da7308 */ /* 0x0007e20000000800 */
[----:B-----5:R-:W-:Y:S01]  /*7930*/  FFMA.FTZ R2, R81, R0, -R5 ;  /* 0x0000000051027223 */ /* 0x020fe20000010805 */
[----:B---3--:R-:W-:-:S06]  /*7940*/  MOV R4, R6 ;  /* 0x0000000600047202 */ /* 0x008fcc0000000f00 */
[----:B------:R3:W5:Y:S01]  /*7950*/  MUFU.EX2 R6, R2 ;  /* 0x0000000200067308 */ /* 0x0007620000000800 */
[-C--:B------:R-:W-:Y:S02]  /*7960*/  IADD3 R152, PT, PT, R119, R160.reuse, RZ ;  /* 0x000000a077987210 */ /* 0x080fe40007ffe0ff */
[----:B------:R-:W-:-:S03]  /*7970*/  IADD3 R144, PT, PT, R228, R160, RZ ;  /* 0x000000a0e4907210 */ /* 0x000fc60007ffe0ff */
[----:B------:R-:W2:Y:S01]  /*7980*/  LDSM.16.MT88.4 R20, [R152+0xa000] ;  /* 0x00a000009814783b */ /* 0x000ea20000004200 */
[----:B----4-:R-:W-:Y:S02]  /*7990*/  F2FP.BF16.F32.PACK_AB R9, R207, R4 ;  /* 0x00000004cf09723e */ /* 0x010fe400000010ff */
[----:B-1----:R-:W-:Y:S01]  /*79a0*/  F2FP.BF16.F32.PACK_AB R11, R202, R206 ;  /* 0x000000ceca0b723e */ /* 0x002fe200000010ff */
[----:B------:R-:W1:Y:S01]  /*79b0*/  LDSM.16.MT88.4 R16, [R144+0xa000] ;  /* 0x00a000009010783b */ /* 0x000e620000004200 */
[----:B---3--:R-:W-:-:S04]  /*79c0*/  FFMA.FTZ R2, R71, R0, -R5 ;  /* 0x0000000047027223 */ /* 0x008fc80000010805 */
[----:B------:R3:W-:Y:S02]  /*79d0*/  MUFU.EX2 R7, R2 ;  /* 0x0000000200077308 */ /* 0x0007e40000000800 */
[----:B---3--:R-:W-:-:S06]  /*79e0*/  FFMA.FTZ R2, R79, R0, -R5 ;  /* 0x000000004f027223 */ /* 0x008fcc0000010805 */
[----:B------:R3:W4:Y:S01]  /*79f0*/  MUFU.EX2 R201, R2 ;  /* 0x0000000200c97308 */ /* 0x0007220000000800 */
[----:B-----5:R-:W-:Y:S01]  /*7a00*/  F2FP.BF16.F32.PACK_AB R8, R6, R250 ;  /* 0x000000fa0608723e */ /* 0x020fe200000010ff */
[----:B---3--:R-:W-:-:S06]  /*7a10*/  FFMA.FTZ R2, R66, R0, -R3 ;  /* 0x0000000042027223 */ /* 0x008fcc0000010803 */
[----:B------:R3:W-:Y:S01]  /*7a20*/  MUFU.EX2 R205, R2 ;  /* 0x0000000200cd7308 */ /* 0x0007e20000000800 */
[----:B----4-:R-:W-:Y:S01]  /*7a30*/  F2FP.BF16.F32.PACK_AB R10, R201, R7 ;  /* 0x00000007c90a723e */ /* 0x010fe200000010ff */
[----:B---3--:R-:W-:Y:S01]  /*7a40*/  FFMA.FTZ R2, R38, R0, -R3 ;  /* 0x0000000026027223 */ /* 0x008fe20000010803 */
[----:B------:R-:W-:-:S05]  /*7a50*/  IADD3 R38, PT, PT, R119, R144, RZ ;  /* 0x0000009077267210 */ /* 0x000fca0007ffe0ff */
[----:B------:R3:W4:Y:S01]  /*7a60*/  MUFU.EX2 R28, R2 ;  /* 0x00000002001c7308 */ /* 0x0007220000000800 */
[----:B------:R-:W5:Y:S01]  /*7a70*/  LDSM.16.MT88.4 R12, [R38+0xa000] ;  /* 0x00a00000260c783b */ /* 0x000f620000004200 */
[----:B--2---:R-:W-:Y:S01]  /*7a80*/  HMMA.16816.F32.BF16 R40, R8, R24, RZ ;  /* 0x000000180828723c */ /* 0x004fe200000418ff */
[----:B---3--:R-:W-:-:S07]  /*7a90*/  FFMA.FTZ R2, R90, R0, -R5 ;  /* 0x000000005a027223 */ /* 0x008fce0000010805 */
[----:B------:R-:W-:Y:S01]  /*7aa0*/  HMMA.16816.F32.BF16 R32, R8, R26, RZ ;  /* 0x0000001a0820723c */ /* 0x000fe200000418ff */
[----:B------:R-:W2:Y:S01]  /*7ab0*/  LDSM.16.MT88.4 R24, [R160+0xa800] ;  /* 0x00a80000a018783b */ /* 0x000ea20000004200 */
[----:B------:R3:W-:Y:S02]  /*7ac0*/  MUFU.EX2 R81, R2 ;  /* 0x0000000200517308 */ /* 0x0007e40000000800 */
[----:B---3--:R-:W-:-:S06]  /*7ad0*/  FFMA.FTZ R2, R83, R0, -R5 ;  /* 0x0000000053027223 */ /* 0x008fcc0000010805 */
[----:B------:R3:W2:Y:S02]  /*7ae0*/  MUFU.EX2 R83, R2 ;  /* 0x0000000200537308 */ /* 0x0006a40000000800 */
[----:B---3--:R-:W-:-:S06]  /*7af0*/  FFMA.FTZ R2, R82, R0, -R5 ;  /* 0x0000000052027223 */ /* 0x008fcc0000010805 */
[----:B------:R3:W-:Y:S01]  /*7b00*/  MUFU.EX2 R39, R2 ;  /* 0x0000000200277308 */ /* 0x0007e20000000800 */
[----:B----4-:R-:W-:Y:S01]  /*7b10*/  MOV R82, R28 ;  /* 0x0000001c00527202 */ /* 0x010fe20000000f00 */
[----:B------:R-:W-:Y:S01]  /*7b20*/  HMMA.16816.F32.BF16 R44, R8, R20, RZ ;  /* 0x00000014082c723c */ /* 0x000fe200000418ff */
[----:B---3--:R-:W-:-:S05]  /*7b30*/  FFMA.FTZ R2, R75, R0, -R5 ;  /* 0x000000004b027223 */ /* 0x008fca0000010805 */
[----:B------:R3:W4:Y:S02]  /*7b40*/  MUFU.EX2 R209, R2 ;  /* 0x0000000200d17308 */ /* 0x0007240000000800 */
[----:B------:R-:W-:Y:S01]  /*7b50*/  HMMA.16816.F32.BF16 R28, R8, R22, RZ ;  /* 0x00000016081c723c */ /* 0x000fe200000418ff */
[----:B------:R-:W4:Y:S01]  /*7b60*/  LDSM.16.MT88.4 R20, [R152+0xa800] ;  /* 0x00a800009814783b */ /* 0x000f220000004200 */
[----:B---3--:R-:W-:-:S04]  /*7b70*/  FFMA.FTZ R2, R78, R0, -R3 ;  /* 0x000000004e027223 */ /* 0x008fc80000010803 */
[----:B------:R3:W4:Y:S02]  /*7b80*/  MUFU.EX2 R90, R2 ;  /* 0x00000002005a7308 */ /* 0x0007240000000800 */
[----:B-1----:R-:W-:Y:S01]  /*7b90*/  HMMA.16816.F32.BF16 R52, R8, R16, RZ ;  /* 0x000000100834723c */ /* 0x002fe200000418ff */
[----:B---3--:R-:W-:-:S05]  /*7ba0*/  FFMA.FTZ R2, R89, R0, -R3 ;  /* 0x0000000059027223 */ /* 0x008fca0000010803 */
[----:B------:R1:W-:Y:S02]  /*7bb0*/  MUFU.EX2 R212, R2 ;  /* 0x0000000200d47308 */ /* 0x0003e40000000800 */
[----:B------:R-:W-:Y:S01]  /*7bc0*/  HMMA.16816.F32.BF16 R48, R8, R18, RZ ;  /* 0x000000120830723c */ /* 0x000fe200000418ff */
[----:B------:R-:W3:Y:S01]  /*7bd0*/  LDSM.16.MT88.4 R16, [R144+0xa800] ;  /* 0x00a800009010783b */ /* 0x000ee20000004200 */
[----:B-1----:R-:W-:-:S04]  /*7be0*/  FFMA.FTZ R2, R91, R0, -R3 ;  /* 0x000000005b027223 */ /* 0x002fc80000010803 */
[----:B------:R1:W-:Y:S02]  /*7bf0*/  MUFU.EX2 R214, R2 ;  /* 0x0000000200d67308 */ /* 0x0003e40000000800 */
[C---:B-----5:R-:W-:Y:S08]  /*7c00*/  HMMA.16816.F32.BF16 R68, R8.reuse, R12, RZ ;  /* 0x0000000c0844723c */ /* 0x060ff000000418ff */
[----:B------:R-:W-:Y:S01]  /*7c10*/  HMMA.16816.F32.BF16 R64, R8, R14, RZ ;  /* 0x0000000e0840723c */ /* 0x000fe200000418ff */
[----:B--2---:R-:W-:Y:S01]  /*7c20*/  F2FP.BF16.F32.PACK_AB R8, R83, R81 ;  /* 0x000000515308723e */ /* 0x004fe200000010ff */
[----:B------:R-:W2:Y:S01]  /*7c30*/  LDSM.16.MT88.4 R12, [R38+0xa800] ;  /* 0x00a80000260c783b */ /* 0x000ea20000004200 */
[----:B------:R-:W-:Y:S01]  /*7c40*/  F2FP.BF16.F32.PACK_AB R9, R205, R218 ;  /* 0x000000dacd09723e */ /* 0x000fe200000010ff */
[----:B-1----:R-:W-:Y:S01]  /*7c50*/  FFMA.FTZ R2, R74, R0, -R3 ;  /* 0x000000004a027223 */ /* 0x002fe20000010803 */
[----:B----4-:R-:W-:-:S02]  /*7c60*/  F2FP.BF16.F32.PACK_AB R10, R209, R39 ;  /* 0x00000027d10a723e */ /* 0x010fc400000010ff */
[----:B------:R-:W-:Y:S01]  /*7c70*/  F2FP.BF16.F32.PACK_AB R11, R90, R82 ;  /* 0x000000525a0b723e */ /* 0x000fe200000010ff */
[----:B------:R1:W-:Y:S06]  /*7c80*/  MUFU.EX2 R216, R2 ;  /* 0x0000000200d87308 */ /* 0x0003ec0000000800 */
[----:B------:R-:W-:Y:S01]  /*7c90*/  HMMA.16816.F32.BF16 R76, R8, R24, R40 ;  /* 0x00000018084c723c */ /* 0x000fe20000041828 */
[----:B-1----:R-:W-:-:S07]  /*7ca0*/  FFMA.FTZ R2, R120, R0, -R5 ;  /* 0x0000000078027223 */ /* 0x002fce0000010805 */
[----:B------:R-:W-:Y:S01]  /*7cb0*/  HMMA.16816.F32.BF16 R56, R8, R26, R32 ;  /* 0x0000001a0838723c */ /* 0x000fe20000041820 */
[----:B------:R-:W1:Y:S01]  /*7cc0*/  LDSM.16.MT88.4 R24, [R152+0xb000] ;  /* 0x00b000009818783b */ /* 0x000e620000004200 */
[----:B------:R4:W-:Y:S02]  /*7cd0*/  MUFU.EX2 R213, R2 ;  /* 0x0000000200d57308 */ /* 0x0009e40000000800 */
[----:B----4-:R-:W-:-:S06]  /*7ce0*/  FFMA.FTZ R2, R118, R0, -R5 ;  /* 0x0000000076027223 */ /* 0x010fcc0000010805 */
[----:B------:R4:W-:Y:S02]  /*7cf0*/  MUFU.EX2 R215, R2 ;  /* 0x0000000200d77308 */ /* 0x0009e40000000800 */
[----:B----4-:R-:W-:-:S06]  /*7d00*/  FFMA.FTZ R2, R117, R0, -R5 ;  /* 0x0000000075027223 */ /* 0x010fcc0000010805 */
[----:B------:R4:W5:Y:S01]  /*7d10*/  MUFU.EX2 R217, R2 ;  /* 0x0000000200d97308 */ /* 0x0009620000000800 */
[----:B------:R-:W-:Y:S01]  /*7d20*/  HMMA.16816.F32.BF16 R44, R8, R20, R44 ;  /* 0x00000014082c723c */ /* 0x000fe2000004182c */
[----:B----4-:R-:W-:-:S06]  /*7d30*/  FFMA.FTZ R2, R105, R0, -R5 ;  /* 0x0000000069027223 */ /* 0x010fcc0000010805 */
[----:B------:R4:W1:Y:S01]  /*7d40*/  MUFU.EX2 R119, R2 ;  /* 0x0000000200777308 */ /* 0x0008620000000800 */
[----:B------:R-:W-:Y:S01]  /*7d50*/  HMMA.16816.F32.BF16 R32, R8, R22, R28 ;  /* 0x000000160820723c */ /* 0x000fe2000004181c */
[----:B------:R-:W1:Y:S01]  /*7d60*/  LDSM.16.MT88.4 R28, [R160+0xb000] ;  /* 0x00b00000a01c783b */ /* 0x000e620000004200 */
[----:B----4-:R-:W-:-:S05]  /*7d70*/  FFMA.FTZ R2, R106, R0, -R3 ;  /* 0x000000006a027223 */ /* 0x010fca0000010803 */
[----:B------:R4:W1:Y:S01]  /*7d80*/  MUFU.EX2 R117, R2 ;  /* 0x0000000200757308 */ /* 0x0008620000000800 */
[----:B---3--:R-:W-:Y:S01]  /*7d90*/  HMMA.16816.F32.BF16 R40, R8, R18, R48 ;  /* 0x000000120828723c */ /* 0x008fe20000041830 */
[----:B----4-:R-:W-:-:S06]  /*7da0*/  FFMA.FTZ R2, R104, R0, -R3 ;  /* 0x0000000068027223 */ /* 0x010fcc0000010803 */
[----:B------:R3:W-:Y:S01]  /*7db0*/  MUFU.EX2 R249, R2 ;  /* 0x0000000200f97308 */ /* 0x0007e20000000800 */
[----:B-----5:R-:W-:Y:S01]  /*7dc0*/  MOV R104, R217 ;  /* 0x000000d900687202 */ /* 0x020fe20000000f00 */
[----:B------:R-:W-:Y:S01]  /*7dd0*/  HMMA.16816.F32.BF16 R72, R8, R16, R52 ;  /* 0x000000100848723c */ /* 0x000fe20000041834 */
[----:B------:R-:W4:Y:S01]  /*7de0*/  LDSM.16.MT88.4 R16, [R144+0xb000] ;  /* 0x00b000009010783b */ /* 0x000f220000004200 */
[----:B---3--:R-:W-:-:S04]  /*7df0*/  FFMA.FTZ R2, R107, R0, -R3 ;  /* 0x000000006b027223 */ /* 0x008fc80000010803 */
[----:B------:R3:W-:Y:S02]  /*7e00*/  MUFU.EX2 R251, R2 ;  /* 0x0000000200fb7308 */ /* 0x0007e40000000800 */
[C---:B--2---:R-:W-:Y:S08]  /*7e10*/  HMMA.16816.F32.BF16 R48, R8.reuse, R12, R68 ;  /* 0x0000000c0830723c */ /* 0x044ff00000041844 */
[----:B------:R-:W-:Y:S01]  /*7e20*/  HMMA.16816.F32.BF16 R20, R8, R14, R64 ;  /* 0x0000000e0814723c */ /* 0x000fe20000041840 */
[----:B------:R-:W-:Y:S01]  /*7e30*/  F2FP.BF16.F32.PACK_AB R8, R215, R213 ;  /* 0x000000d5d708723e */ /* 0x000fe200000010ff */
[----:B------:R-:W2:Y:S01]  /*7e40*/  LDSM.16.MT88.4 R12, [R38+0xb000] ;  /* 0x00b00000260c783b */ /* 0x000ea20000004200 */
[----:B------:R-:W-:Y:S01]  /*7e50*/  F2FP.BF16.F32.PACK_AB R9, R214, R212 ;  /* 0x000000d4d609723e */ /* 0x000fe200000010ff */
[----:B---3--:R-:W-:Y:S01]  /*7e60*/  FFMA.FTZ R2, R88, R0, -R3 ;  /* 0x0000000058027223 */ /* 0x008fe20000010803 */
[----:B-1----:R-:W-:-:S02]  /*7e70*/  F2FP.BF16.F32.PACK_AB R10, R119, R104 ;  /* 0x00000068770a723e */ /* 0x002fc400000010ff */
[----:B------:R-:W-:Y:S01]  /*7e80*/  F2FP.BF16.F32.PACK_AB R11, R117, R216 ;  /* 0x000000d8750b723e */ /* 0x000fe200000010ff */
[----:B------:R1:W-:Y:S06]  /*7e90*/  MUFU.EX2 R248, R2 ;  /* 0x0000000200f87308 */ /* 0x0003ec0000000800 */
[----:B------:R-:W-:Y:S01]  /*7ea0*/  HMMA.16816.F32.BF16 R64, R8, R24, R44 ;  /* 0x000000180840723c */ /* 0x000fe2000004182c */
[----:B-1----:R-:W-:-:S07]  /*7eb0*/  FFMA.FTZ R2, R122, R0, -R5 ;  /* 0x000000007a027223 */ /* 0x002fce0000010805 */
[----:B------:R-:W-:Y:S01]  /*7ec0*/  HMMA.16816.F32.BF16 R44, R8, R26, R32 ;  /* 0x0000001a082c723c */ /* 0x000fe20000041820 */
[----:B------:R-:W1:Y:S01]  /*7ed0*/  LDSM.16.MT88.4 R24, [R152+0xb800] ;  /* 0x00b800009818783b */ /* 0x000e620000004200 */
[----:B------:R3:W-:Y:S02]  /*7ee0*/  MUFU.EX2 R247, R2 ;  /* 0x0000000200f77308 */ /* 0x0007e40000000800 */
[----:B---3--:R-:W-:-:S06]  /*7ef0*/  FFMA.FTZ R2, R121, R0, -R5 ;  /* 0x0000000079027223 */ /* 0x008fcc0000010805 */
[----:B------:R3:W5:Y:S02]  /*7f00*/  MUFU.EX2 R245, R2 ;  /* 0x0000000200f57308 */ /* 0x0007640000000800 */
[----:B---3--:R-:W-:-:S06]  /*7f10*/  FFMA.FTZ R2, R112, R0, -R5 ;  /* 0x0000000070027223 */ /* 0x008fcc0000010805 */
[----:B------:R3:W-:Y:S01]  /*7f20*/  MUFU.EX2 R244, R2 ;  /* 0x0000000200f47308 */ /* 0x0007e20000000800 */
[----:B------:R-:W-:Y:S01]  /*7f30*/  HMMA.16816.F32.BF16 R76, R8, R28, R76 ;  /* 0x0000001c084c723c */ /* 0x000fe2000004184c */
[----:B---3--:R-:W-:-:S06]  /*7f40*/  FFMA.FTZ R2, R100, R0, -R5 ;  /* 0x0000000064027223 */ /* 0x008fcc0000010805 */
[----:B------:R3:W1:Y:S01]  /*7f50*/  MUFU.EX2 R246, R2 ;  /* 0x0000000200f67308 */ /* 0x0006620000000800 */
[----:B------:R-:W-:Y:S01]  /*7f60*/  HMMA.16816.F32.BF16 R52, R8, R30, R56 ;  /* 0x0000001e0834723c */ /* 0x000fe20000041838 */
[----:B------:R-:W1:Y:S01]  /*7f70*/  LDSM.16.MT88.4 R28, [R160+0xb800] ;  /* 0x00b80000a01c783b */ /* 0x000e620000004200 */
[----:B---3--:R-:W-:-:S05]  /*7f80*/  FFMA.FTZ R2, R101, R0, -R3 ;  /* 0x0000000065027223 */ /* 0x008fca0000010803 */
[----:B------:R3:W1:Y:S01]  /*7f90*/  MUFU.EX2 R243, R2 ;  /* 0x0000000200f37308 */ /* 0x0006620000000800 */
[----:B----4-:R-:W-:Y:S01]  /*7fa0*/  HMMA.16816.F32.BF16 R68, R8, R16, R72 ;  /* 0x000000100844723c */ /* 0x010fe20000041848 */
[----:B---3--:R-:W-:-:S06]  /*7fb0*/  FFMA.FTZ R2, R102, R0, -R3 ;  /* 0x0000000066027223 */ /* 0x008fcc0000010803 */
[----:B------:R3:W-:Y:S01]  /*7fc0*/  MUFU.EX2 R242, R2 ;  /* 0x0000000200f27308 */ /* 0x0007e20000000800 */
[----:B------:R-:W-:Y:S01]  /*7fd0*/  HMMA.16816.F32.BF16 R32, R8, R18, R40 ;  /* 0x000000120820723c */ /* 0x000fe20000041828 */
[----:B------:R-:W4:Y:S01]  /*7fe0*/  LDSM.16.MT88.4 R16, [R144+0xb800] ;  /* 0x00b800009010783b */ /* 0x000f220000004200 */
[----:B---3--:R-:W-:-:S05]  /*7ff0*/  FFMA.FTZ R2, R103, R0, -R3 ;  /* 0x0000000067027223 */ /* 0x008fca0000010803 */
[----:B------:R3:W-:Y:S01]  /*8000*/  MUFU.EX2 R241, R2 ;  /* 0x0000000200f17308 */ /* 0x0007e20000000800 */
[C---:B--2---:R-:W-:Y:S08]  /*8010*/  HMMA.16816.F32.BF16 R56, R8.reuse, R12, R48 ;  /* 0x0000000c0838723c */ /* 0x044ff00000041830 */
[----:B------:R-:W-:Y:S01]  /*8020*/  HMMA.16816.F32.BF16 R20, R8, R14, R20 ;  /* 0x0000000e0814723c */ /* 0x000fe20000041814 */
[----:B-----5:R-:W-:Y:S01]  /*8030*/  F2FP.BF16.F32.PACK_AB R8, R245, R247 ;  /* 0x000000f7f508723e */ /* 0x020fe200000010ff */
        /* <DEDUP_REMOVED lines=27> */
[----:B------:R-:W-:Y:S01]  /*81f0*/  MOV R77, R231 ;  /* 0x000000e7004d7202 */ /* 0x000fe20000000f00 */
[----:B---3--:R-:W-:-:S04]  /*8200*/  FFMA.FTZ R2, R97, R0, -R3 ;  /* 0x0000000061027223 */ /* 0x008fc80000010803 */
        /* <DEDUP_REMOVED lines=9> */
[----:B------:R1:W-:Y:S01]  /*82a0*/  MUFU.EX2 R232, R2 ;  /* 0x0000000200e87308 */ /* 0x0003e20000000800 */
[----:B------:R-:W-:-:S05]  /*82b0*/  MOV R103, R230 ;  /* 0x000000e600677202 */ /* 0x000fca0000000f00 */
[----:B------:R-:W-:Y:S01]  /*82c0*/  HMMA.16816.F32.BF16 R64, R8, R24, R64 ;  /* 0x000000180840723c */ /* 0x000fe20000041840 */
[----:B-1----:R-:W-:-:S07]  /*82d0*/  FFMA.FTZ R2, R124, R0, -R5 ;  /* 0x000000007c027223 */ /* 0x002fce0000010805 */
[----:B------:R-:W-:Y:S01]  /*82e0*/  HMMA.16816.F32.BF16 R32, R8, R26, R40 ;  /* 0x0000001a0820723c */ /* 0x000fe20000041828 */
[----:B------:R-:W1:Y:S01]  /*82f0*/  LDSM.16.MT88.4 R24, [R152+0xc800] ;  /* 0x00c800009818783b */ /* 0x000e620000004200 */
[----:B------:R3:W-:Y:S01]  /*8300*/  MUFU.EX2 R231, R2 ;  /* 0x0000000200e77308 */ /* 0x0007e20000000800 */
[----:B------:R-:W-:Y:S01]  /*8310*/  MOV R106, R218 ;  /* 0x000000da006a7202 */ /* 0x000fe20000000f00 */
[----:B---3--:R-:W-:-:S06]  /*8320*/  FFMA.FTZ R2, R123, R0, -R5 ;  /* 0x000000007b027223 */ /* 0x008fcc0000010805 */
[----:B------:R3:W5:Y:S02]  /*8330*/  MUFU.EX2 R230, R2 ;  /* 0x0000000200e67308 */ /* 0x0007640000000800 */
[----:B---3--:R-:W-:-:S06]  /*8340*/  FFMA.FTZ R2, R99, R0, -R5 ;  /* 0x0000000063027223 */ /* 0x008fcc0000010805 */
[----:B------:R3:W-:Y:S01]  /*8350*/  MUFU.EX2 R218, R2 ;  /* 0x0000000200da7308 */ /* 0x0007e20000000800 */
[----:B------:R-:W-:Y:S01]  /*8360*/  MOV R107, R216 ;  /* 0x000000d8006b7202 */ /* 0x000fe20000000f00 */
[----:B------:R-:W-:Y:S01]  /*8370*/  HMMA.16816.F32.BF16 R72, R8, R28, R72 ;  /* 0x0000001c0848723c */ /* 0x000fe20000041848 */
[----:B---3--:R-:W-:-:S05]  /*8380*/  FFMA.FTZ R2, R93, R0, -R5 ;  /* 0x000000005d027223 */ /* 0x008fca0000010805 */
[----:B------:R3:W1:Y:S02]  /*8390*/  MUFU.EX2 R219, R2 ;  /* 0x0000000200db7308 */ /* 0x0006640000000800 */
[----:B------:R-:W-:Y:S01]  /*83a0*/  HMMA.16816.F32.BF16 R48, R8, R30, R48 ;  /* 0x0000001e0830723c */ /* 0x000fe20000041830 */
[----:B------:R-:W1:Y:S01]  /*83b0*/  LDSM.16.MT88.4 R28, [R160+0xc800] ;  /* 0x00c80000a01c783b */ /* 0x000e620000004200 */
[----:B------:R-:W-:Y:S01]  /*83c0*/  MOV R88, R215 ;  /* 0x000000d700587202 */ /* 0x000fe20000000f00 */
[----:B---3--:R-:W-:-:S04]  /*83d0*/  FFMA.FTZ R2, R94, R0, -R3 ;  /* 0x000000005e027223 */ /* 0x008fc80000010803 */
[----:B------:R3:W1:Y:S01]  /*83e0*/  MUFU.EX2 R217, R2 ;  /* 0x0000000200d97308 */ /* 0x0006620000000800 */
[----:B------:R-:W-:Y:S01]  /*83f0*/  MOV R112, R214 ;  /* 0x000000d600707202 */ /* 0x000fe20000000f00 */
[----:B----4-:R-:W-:Y:S01]  /*8400*/  HMMA.16816.F32.BF16 R56, R8, R16, R68 ;  /* 0x000000100838723c */ /* 0x010fe20000041844 */
[----:B---3--:R-:W-:-:S05]  /*8410*/  FFMA.FTZ R2, R98, R0, -R3 ;  /* 0x0000000062027223 */ /* 0x008fca0000010803 */
[----:B------:R3:W-:Y:S02]  /*8420*/  MUFU.EX2 R216, R2 ;  /* 0x0000000200d87308 */ /* 0x0007e40000000800 */
        /* <DEDUP_REMOVED lines=20> */
[----:B------:R-:W-:Y:S02]  /*8570*/  MOV R79, R90 ;  /* 0x0000005a004f7202 */ /* 0x000fe40000000f00 */
[----:B------:R-:W-:Y:S01]  /*8580*/  MOV R90, R207 ;  /* 0x000000cf005a7202 */ /* 0x000fe20000000f00 */
[----:B---3--:R-:W-:-:S04]  /*8590*/  FFMA.FTZ R2, R128, R0, -R5 ;  /* 0x0000000080027223 */ /* 0x008fc80000010805 */
[----:B------:R3:W5:Y:S01]  /*85a0*/  MUFU.EX2 R209, R2 ;  /* 0x0000000200d17308 */ /* 0x0007620000000800 */
[----:B------:R-:W-:Y:S02]  /*85b0*/  MOV R101, R212 ;  /* 0x000000d400657202 */ /* 0x000fe40000000f00 */
[----:B------:R-:W-:Y:S01]  /*85c0*/  MOV R89, R206 ;  /* 0x000000ce00597202 */ /* 0x000fe20000000f00 */
[----:B---3--:R-:W-:-:S04]  /*85d0*/  FFMA.FTZ R2, R127, R0, -R5 ;  /* 0x000000007f027223 */ /* 0x008fc80000010805 */
        /* <DEDUP_REMOVED lines=16> */
[----:B---3--:R-:W-:-:S04]  /*86e0*/  FFMA.FTZ R2, R125, R0, -R3 ;  /* 0x000000007d027223 */ /* 0x008fc80000010803 */
[----:B------:R3:W-:Y:S02]  /*86f0*/  MUFU.EX2 R205, R2 ;  /* 0x0000000200cd7308 */ /* 0x0007e40000000800 */
        /* <DEDUP_REMOVED lines=46> */
[----:B------:R3:W-:Y:S01]  /*89e0*/  MUFU.EX2 R39, R2 ;  /* 0x0000000200277308 */ /* 0x0007e20000000800 */
[----:B------:R-:W-:Y:S01]  /*89f0*/  MOV R76, R119 ;  /* 0x00000077004c7202 */ /* 0x000fe20000000f00 */
[----:B---3--:R-:W-:-:S06]  /*8a00*/  FFMA.FTZ R2, R147, R0, -R5 ;  /* 0x0000000093027223 */ /* 0x008fcc0000010805 */
[----:B------:R3:W5:Y:S01]  /*8a10*/  MUFU.EX2 R120, R2 ;  /* 0x0000000200787308 */ /* 0x0007620000000800 */
[----:B------:R-:W-:Y:S01]  /*8a20*/  MOV R130, R117 ;  /* 0x0000007500827202 */ /* 0x000fe20000000f00 */
        /* <DEDUP_REMOVED lines=72> */
[----:B------:R-:W-:Y:S01]  /*8eb0*/  MOV R141, R100 ;  /* 0x00000064008d7202 */ /* 0x000fe20000000f00 */
[----:B---3--:R-:W-:-:S06]  /*8ec0*/  FFMA.FTZ R2, R164, R0, -R5 ;  /* 0x00000000a4027223 */ /* 0x008fcc0000010805 */
[----:B------:R3:W-:Y:S01]  /*8ed0*/  MUFU.EX2 R102, R2 ;  /* 0x0000000200667308 */ /* 0x0007e20000000800 */
[----:B------:R-:W-:Y:S01]  /*8ee0*/  MOV R129, R76 ;  /* 0x0000004c00817202 */ /* 0x000fe20000000f00 */
[----:B------:R-:W-:Y:S01]  /*8ef0*/  HMMA.16816.F32.BF16 R32, R8, R30, R32 ;  /* 0x0000001e0820723c */ /* 0x000fe20000041820 */
[----:B------:R-:W-:Y:S01]  /*8f00*/  MOV R138, R77 ;  /* 0x0000004d008a7202 */ /* 0x000fe20000000f00 */
[----:B---3--:R-:W-:-:S04]  /*8f10*/  FFMA.FTZ R2, R161, R0, -R5 ;  /* 0x00000000a1027223 */ /* 0x008fc80000010805 */
[----:B------:R3:W1:Y:S01]  /*8f20*/  MUFU.EX2 R101, R2 ;  /* 0x0000000200657308 */ /* 0x0006620000000800 */
[----:B------:R-:W-:Y:S02]  /*8f30*/  MOV R139, R78 ;  /* 0x0000004e008b7202 */ /* 0x000fe40000000f00 */
[----:B------:R-:W-:Y:S02]  /*8f40*/  MOV R142, R79 ;  /* 0x0000004f008e7202 */ /* 0x000fe40000000f00 */
[----:B------:R-:W-:Y:S01]  /*8f50*/  HMMA.16816.F32.BF16 R76, R8, R28, R72 ;  /* 0x0000001c084c723c */ /* 0x000fe20000041848 */
[----:B------:R-:W1:Y:S01]  /*8f60*/  LDSM.16.MT88.4 R28, [R160+0xf000] ;  /* 0x00f00000a01c783b */ /* 0x000e620000004200 */
[----:B---3--:R-:W-:-:S04]  /*8f70*/  FFMA.FTZ R2, R163, R0, -R3 ;  /* 0x00000000a3027223 */ /* 0x008fc80000010803 */
[----:B------:R3:W1:Y:S02]  /*8f80*/  MUFU.EX2 R100, R2 ;  /* 0x0000000200647308 */ /* 0x0006640000000800 */
[----:B----4-:R-:W-:Y:S01]  /*8f90*/  HMMA.16816.F32.BF16 R72, R8, R16, R68 ;  /* 0x000000100848723c */ /* 0x010fe20000041844 */
[----:B---3--:R-:W-:-:S05]  /*8fa0*/  FFMA.FTZ R2, R159, R0, -R3 ;  /* 0x000000009f027223 */ /* 0x008fca0000010803 */
[----:B------:R3:W-:Y:S02]  /*8fb0*/  MUFU.EX2 R97, R2 ;  /* 0x0000000200617308 */ /* 0x0007e40000000800 */
[C---:B------:R-:W-:Y:S01]  /*8fc0*/  HMMA.16816.F32.BF16 R64, R8.reuse, R18, R44 ;  /* 0x000000120840723c */ /* 0x040fe2000004182c */
[----:B------:R-:W4:Y:S07]  /*8fd0*/  LDSM.16.MT88.4 R16, [R144+0xf000] ;  /* 0x00f000009010783b */ /* 0x000f2e0000004200 */
[----:B--2---:R-:W-:Y:S01]  /*8fe0*/  HMMA.16816.F32.BF16 R68, R8, R12, R48 ;  /* 0x0000000c0844723c */ /* 0x004fe20000041830 */
[----:B---3--:R-:W-:-:S04]  /*8ff0*/  FFMA.FTZ R2, R165, R0, -R3 ;  /* 0x00000000a5027223 */ /* 0x008fc80000010803 */
[----:B------:R2:W-:Y:S03]  /*9000*/  MUFU.EX2 R99, R2 ;  /* 0x0000000200637308 */ /* 0x0005e60000000800 */
[----:B------:R-:W-:Y:S01]  /*9010*/  HMMA.16816.F32.BF16 R52, R8, R14, R20 ;  /* 0x0000000e0834723c */ /* 0x000fe20000041814 */
[----:B-----5:R-:W-:Y:S01]  /*9020*/  F2FP.BF16.F32.PACK_AB R8, R104, R103 ;  /* 0x000000676808723e */ /* 0x020fe200000010ff */
[----:B------:R-:W3:Y:S01]  /*9030*/  LDSM.16.MT88.4 R12, [R38+0xf000] ;  /* 0x00f00000260c783b */ /* 0x000ee20000004200 */
[----:B------:R-:W-:Y:S02]  /*9040*/  F2FP.BF16.F32.PACK_AB R9, R105, R107 ;  /* 0x0000006b6909723e */ /* 0x000fe400000010ff */
[----:B-1----:R-:W-:Y:S01]  /*9050*/  F2FP.BF16.F32.PACK_AB R10, R101, R102 ;  /* 0x00000066650a723e */ /* 0x002fe200000010ff */
[----:B------:R-:W-:Y:S01]  /*9060*/  LDSM.16.MT88.4 R20, [R152+0xf800] ;  /* 0x00f800009814783b */ /* 0x000fe20000004200 */
[----:B------:R-:W-:Y:S01]  /*9070*/  F2FP.BF16.F32.PACK_AB R11, R100, R106 ;  /* 0x0000006a640b723e */ /* 0x000fe200000010ff */
[----:B--2---:R-:W-:-:S04]  /*9080*/  FFMA.FTZ R2, R158, R0, -R3 ;  /* 0x000000009e027223 */ /* 0x004fc80000010803 */
[----:B------:R1:W-:Y:S02]  /*9090*/  MUFU.EX2 R98, R2 ;  /* 0x0000000200627308 */ /* 0x0003e40000000800 */
[C---:B------:R-:W-:Y:S08]  /*90a0*/  HMMA.16816.F32.BF16 R44, R8.reuse, R24, R40 ;  /* 0x00000018082c723c */ /* 0x040ff00000041828 */
[----:B------:R-:W-:Y:S01]  /*90b0*/  HMMA.16816.F32.BF16 R40, R8, R26, R56 ;  /* 0x0000001a0828723c */ /* 0x000fe20000041838 */
[----:B------:R-:W2:Y:S01]  /*90c0*/  LDSM.16.MT88.4 R24, [R160+0xf800] ;  /* 0x00f80000a018783b */ /* 0x000ea20000004200 */
[----:B-1----:R-:W-:-:S04]  /*90d0*/  FFMA.FTZ R2, R175, R0, -R5 ;  /* 0x00000000af027223 */ /* 0x002fc80000010805 */
[----:B------:R1:W-:Y:S02]  /*90e0*/  MUFU.EX2 R96, R2 ;  /* 0x0000000200607308 */ /* 0x0003e40000000800 */
[----:B-1----:R-:W-:-:S06]  /*90f0*/  FFMA.FTZ R2, R170, R0, -R5 ;  /* 0x00000000aa027223 */ /* 0x002fcc0000010805 */
[----:B------:R1:W5:Y:S02]  /*9100*/  MUFU.EX2 R95, R2 ;  /* 0x00000002005f7308 */ /* 0x0003640000000800 */
[----:B-1----:R-:W-:-:S06]  /*9110*/  FFMA.FTZ R2, R172, R0, -R5 ;  /* 0x00000000ac027223 */ /* 0x002fcc0000010805 */
[----:B------:R1:W-:Y:S01]  /*9120*/  MUFU.EX2 R94, R2 ;  /* 0x00000002005e7308 */ /* 0x0003e20000000800 */
[----:B------:R-:W-:Y:S01]  /*9130*/  HMMA.16816.F32.BF16 R48, R8, R30, R32 ;  /* 0x0000001e0830723c */ /* 0x000fe20000041820 */
[----:B------:R-:W-:Y:S01]  /*9140*/  MOV R157, R91 ;  /* 0x0000005b009d7202 */ /* 0x000fe20000000f00 */
[----:B-1----:R-:W-:-:S05]  /*9150*/  FFMA.FTZ R2, R167, R0, -R5 ;  /* 0x00000000a7027223 */ /* 0x002fca0000010805 */
[----:B------:R1:W2:Y:S01]  /*9160*/  MUFU.EX2 R93, R2 ;  /* 0x00000002005d7308 */ /* 0x0002a20000000800 */
[----:B------:R-:W-:Y:S01]  /*9170*/  MOV R143, R84 ;  /* 0x00000054008f7202 */ /* 0x000fe20000000f00 */
[----:B-1----:R-:W-:-:S06]  /*9180*/  FFMA.FTZ R2, R169, R0, -R3 ;  /* 0x00000000a9027223 */ /* 0x002fcc0000010803 */
[----:B------:R1:W2:Y:S01]  /*9190*/  MUFU.EX2 R92, R2 ;  /* 0x00000002005c7308 */ /* 0x0002a20000000800 */
[----:B------:R-:W-:Y:S01]  /*91a0*/  MOV R84, R90 ;  /* 0x0000005a00547202 */ /* 0x000fe20000000f00 */
[----:B------:R-:W-:Y:S01]  /*91b0*/  HMMA.16816.F32.BF16 R76, R8, R28, R76 ;  /* 0x0000001c084c723c */ /* 0x000fe2000004184c */
[----:B------:R-:W-:Y:S01]  /*91c0*/  MOV R156, R89 ;  /* 0x00000059009c7202 */ /* 0x000fe20000000f00 */
[----:B-1----:R-:W-:-:S04]  /*91d0*/  FFMA.FTZ R2, R173, R0, -R3 ;  /* 0x00000000ad027223 */ /* 0x002fc80000010803 */
[----:B------:R1:W-:Y:S02]  /*91e0*/  MUFU.EX2 R91, R2 ;  /* 0x00000002005b7308 */ /* 0x0003e40000000800 */
[----:B----4-:R-:W-:Y:S01]  /*91f0*/  HMMA.16816.F32.BF16 R32, R8, R16, R72 ;  /* 0x000000100820723c */ /* 0x010fe20000041848 */
[----:B------:R-:W-:-:S07]  /*9200*/  MOV R126, R88 ;  /* 0x00000058007e7202 */ /* 0x000fce0000000f00 */
[----:B------:R-:W-:Y:S01]  /*9210*/  HMMA.16816.F32.BF16 R28, R8, R18, R64 ;  /* 0x00000012081c723c */ /* 0x000fe20000041840 */
[----:B------:R-:W4:Y:S01]  /*9220*/  LDSM.16.MT88.4 R16, [R38+0xf800] ;  /* 0x00f800002610783b */ /* 0x000f220000004200 */
[----:B-1----:R-:W-:-:S04]  /*9230*/  FFMA.FTZ R2, R174, R0, -R3 ;  /* 0x00000000ae027223 */ /* 0x002fc80000010803 */
[----:B------:R1:W-:Y:S02]  /*9240*/  MUFU.EX2 R90, R2 ;  /* 0x00000002005a7308 */ /* 0x0003e40000000800 */
[C---:B---3--:R-:W-:Y:S08]  /*9250*/  HMMA.16816.F32.BF16 R56, R8.reuse, R12, R68 ;  /* 0x0000000c0838723c */ /* 0x048ff00000041844 */
[----:B------:R-:W-:Y:S01]  /*9260*/  HMMA.16816.F32.BF16 R52, R8, R14, R52 ;  /* 0x0000000e0834723c */ /* 0x000fe20000041834 */
[----:B-----5:R-:W-:Y:S01]  /*9270*/  F2FP.BF16.F32.PACK_AB R8, R95, R96 ;  /* 0x000000605f08723e */ /* 0x020fe200000010ff */
[----:B------:R-:W3:Y:S01]  /*9280*/  LDSM.16.MT88.4 R12, [R144+0xf800] ;  /* 0x00f80000900c783b */ /* 0x000ee20000004200 */
[----:B------:R-:W-:Y:S01]  /*9290*/  F2FP.BF16.F32.PACK_AB R9, R99, R97 ;  /* 0x000000616309723e */ /* 0x000fe200000010ff */
[----:B-1----:R-:W-:Y:S01]  /*92a0*/  FFMA.FTZ R2, R171, R0, -R3 ;  /* 0x00000000ab027223 */ /* 0x002fe20000010803 */
[----:B--2---:R-:W-:-:S02]  /*92b0*/  F2FP.BF16.F32.PACK_AB R10, R93, R94 ;  /* 0x0000005e5d0a723e */ /* 0x004fc400000010ff */
[----:B------:R-:W-:Y:S01]  /*92c0*/  F2FP.BF16.F32.PACK_AB R11, R92, R98 ;  /* 0x000000625c0b723e */ /* 0x000fe200000010ff */
[----:B------:R1:W-:Y:S06]  /*92d0*/  MUFU.EX2 R89, R2 ;  /* 0x0000000200597308 */ /* 0x0003ec0000000800 */
[----:B------:R-:W-:Y:S01]  /*92e0*/  HMMA.16816.F32.BF16 R68, R8, R26, R48 ;  /* 0x0000001a0844723c */ /* 0x000fe20000041830 */
[----:B-1----:R-:W-:-:S07]  /*92f0*/  FFMA.FTZ R2, R181, R0, -R5 ;  /* 0x00000000b5027223 */ /* 0x002fce0000010805 */
[----:B------:R-:W-:Y:S01]  /*9300*/  HMMA.16816.F32.BF16 R48, R8, R22, R40 ;  /* 0x000000160830723c */ /* 0x000fe20000041828 */
[----:B------:R-:W1:Y:S01]  /*9310*/  LDSM.16.MT88.4 R40, [R160+0x10000] ;  /* 0x01000000a028783b */ /* 0x000e620000004200 */
[----:B------:R2:W-:Y:S01]  /*9320*/  MUFU.EX2 R88, R2 ;  /* 0x0000000200587308 */ /* 0x0005e20000000800 */
[----:B------:R-:W-:Y:S01]  /*9330*/  FADD.FTZ R4, R4, R84 ;  /* 0x0000005404047221 */ /* 0x000fe20000010000 */
[----:B--2---:R-:W-:-:S06]  /*9340*/  FFMA.FTZ R2, R178, R0, -R5 ;  /* 0x00000000b2027223 */ /* 0x004fcc0000010805 */
[----:B------:R2:W5:Y:S01]  /*9350*/  MUFU.EX2 R87, R2 ;  /* 0x0000000200577308 */ /* 0x0005620000000800 */
[----:B------:R-:W-:Y:S01]  /*9360*/  FADD.FTZ R6, R250, R6 ;  /* 0x00000006fa067221 */ /* 0x000fe20000010000 */
[----:B--2---:R-:W-:-:S06]  /*9370*/  FFMA.FTZ R2, R177, R0, -R5 ;  /* 0x00000000b1027223 */ /* 0x004fcc0000010805 */
[----:B------:R2:W-:Y:S01]  /*9380*/  MUFU.EX2 R86, R2 ;  /* 0x0000000200567308 */ /* 0x0005e20000000800 */
[----:B------:R-:W-:Y:S01]  /*9390*/  FADD.FTZ R6, R7, R6 ;  /* 0x0000000607067221 */ /* 0x000fe20000010000 */
[----:B------:R-:W-:Y:S01]  /*93a0*/  HMMA.16816.F32.BF16 R76, R8, R24, R76 ;  /* 0x00000018084c723c */ /* 0x000fe2000004184c */
[----:B------:R-:W1:Y:S01]  /*93b0*/  LDSM.16.MT88.4 R24, [R152+0x10000] ;  /* 0x010000009818783b */ /* 0x000e620000004200 */
[----:B--2---:R-:W-:-:S04]  /*93c0*/  FFMA.FTZ R2, R176, R0, -R5 ;  /* 0x00000000b0027223 */ /* 0x004fc80000010805 */
[----:B------:R2:W5:Y:S01]  /*93d0*/  MUFU.EX2 R85, R2 ;  /* 0x0000000200557308 */ /* 0x0005620000000800 */
[----:B------:R-:W-:Y:S01]  /*93e0*/  FADD.FTZ R6, R140, R6 ;  /* 0x000000068c067221 */ /* 0x000fe20000010000 */
[----:B------:R-:W-:Y:S02]  /*93f0*/  MOV R140, R139 ;  /* 0x0000008b008c7202 */ /* 0x000fe40000000f00 */
[----:B------:R-:W-:Y:S01]  /*9400*/  MOV R139, R82 ;  /* 0x00000052008b7202 */ /* 0x000fe20000000f00 */
[----:B--2---:R-:W-:-:S04]  /*9410*/  FFMA.FTZ R2, R180, R0, -R3 ;  /* 0x00000000b4027223 */ /* 0x004fc80000010803 */
[----:B------:R2:W1:Y:S01]  /*9420*/  MUFU.EX2 R84, R2 ;  /* 0x0000000200547308 */ /* 0x0004620000000800 */
[----:B------:R-:W-:Y:S01]  /*9430*/  HMMA.16816.F32.BF16 R64, R8, R20, R44 ;  /* 0x000000140840723c */ /* 0x000fe2000004182c */
[----:B------:R-:W-:Y:S01]  /*9440*/  FADD.FTZ R7, R81, R6 ;  /* 0x0000000651077221 */ /* 0x000fe20000010000 */
[----:B------:R-:W-:Y:S01]  /*9450*/  LDSM.16.MT88.4 R20, [R144+0x10000] ;  /* 0x010000009014783b */ /* 0x000fe20000004200 */
[----:B--2---:R-:W-:-:S04]  /*9460*/  FADD.FTZ R2, R156, R4 ;  /* 0x000000049c027221 */ /* 0x004fc80000010000 */
[----:B------:R-:W-:Y:S01]  /*9470*/  FADD.FTZ R4, R157, R2 ;  /* 0x000000029d047221 */ /* 0x000fe20000010000 */
[----:B------:R-:W-:-:S04]  /*9480*/  FFMA.FTZ R2, R182, R0, -R3 ;  /* 0x00000000b6027223 */ /* 0x000fc80000010803 */
[----:B------:R2:W-:Y:S01]  /*9490*/  MUFU.EX2 R82, R2 ;  /* 0x0000000200527308 */ /* 0x0005e20000000800 */
[----:B------:R-:W-:Y:S01]  /*94a0*/  FADD.FTZ R4, R145, R4 ;  /* 0x0000000491047221 */ /* 0x000fe20000010000 */
[----:B------:R-:W-:Y:S01]  /*94b0*/  MOV R145, R83 ;  /* 0x0000005300917202 */ /* 0x000fe20000000f00 */
[C---:B----4-:R-:W-:Y:S08]  /*94c0*/  HMMA.16816.F32.BF16 R44, R8.reuse, R16, R56 ;  /* 0x00000010082c723c */ /* 0x050ff00000041838 */
[----:B---3--:R-:W-:Y:S01]  /*94d0*/  HMMA.16816.F32.BF16 R32, R8, R12, R32 ;  /* 0x0000000c0820723c */ /* 0x008fe20000041820 */
[----:B--2---:R-:W-:-:S07]  /*94e0*/  FFMA.FTZ R2, R183, R0, -R3 ;  /* 0x00000000b7027223 */ /* 0x004fce0000010803 */
[C---:B------:R-:W-:Y:S01]  /*94f0*/  HMMA.16816.F32.BF16 R28, R8.reuse, R14, R28 ;  /* 0x0000000e081c723c */ /* 0x040fe2000004181c */
[----:B------:R-:W-:Y:S01]  /*9500*/  FFMA.FTZ R6, R184, R0, -R5 ;  /* 0x00000000b8067223 */ /* 0x000fe20000010805 */
[----:B------:R2:W-:Y:S01]  /*9510*/  MUFU.EX2 R83, R2 ;  /* 0x0000000200537308 */ /* 0x0005e20000000800 */
[----:B------:R-:W3:Y:S05]  /*9520*/  LDSM.16.MT88.4 R12, [R38+0x10000] ;  /* 0x01000000260c783b */ /* 0x000eea0000004200 */
[----:B------:R-:W-:Y:S01]  /*9530*/  HMMA.16816.F32.BF16 R16, R8, R18, R52 ;  /* 0x000000120810723c */ /* 0x000fe20000041834 */
[----:B-----5:R-:W-:Y:S02]  /*9540*/  F2FP.BF16.F32.PACK_AB R8, R87, R88 ;  /* 0x000000585708723e */ /* 0x020fe400000010ff */
[----:B------:R-:W-:-:S02]  /*9550*/  F2FP.BF16.F32.PACK_AB R9, R90, R91 ;  /* 0x0000005b5a09723e */ /* 0x000fc400000010ff */
[----:B------:R-:W-:Y:S02]  /*9560*/  F2FP.BF16.F32.PACK_AB R10, R85, R86 ;  /* 0x00000056550a723e */ /* 0x000fe400000010ff */
[----:B-1----:R-:W-:Y:S01]  /*9570*/  F2FP.BF16.F32.PACK_AB R11, R84, R89 ;  /* 0x00000059540b723e */ /* 0x002fe200000010ff */
[----:B--2---:R-:W-:-:S04]  /*9580*/  FFMA.FTZ R2, R179, R0, -R3 ;  /* 0x00000000b3027223 */ /* 0x004fc80000010803 */
[----:B------:R1:W-:Y:S02]  /*9590*/  MUFU.EX2 R81, R2 ;  /* 0x0000000200517308 */ /* 0x0003e40000000800 */
[----:B------:R-:W-:Y:S01]  /*95a0*/  HMMA.16816.F32.BF16 R52, R8, R40, R76 ;  /* 0x000000280834723c */ /* 0x000fe2000004184c */
[----:B-1----:R-:W-:-:S05]  /*95b0*/  FFMA.FTZ R2, R189, R0, -R5 ;  /* 0x00000000bd027223 */ /* 0x002fca0000010805 */
[----:B------:R1:W-:Y:S02]  /*95c0*/  MUFU.EX2 R79, R2 ;  /* 0x00000002004f7308 */ /* 0x0003e40000000800 */
[----:B-1----:R-:W-:-:S06]  /*95d0*/  FFMA.FTZ R2, R187, R0, -R5 ;  /* 0x00000000bb027223 */ /* 0x002fcc0000010805 */
[----:B------:R1:W2:Y:S02]  /*95e0*/  MUFU.EX2 R78, R2 ;  /* 0x00000002004e7308 */ /* 0x0002a40000000800 */
[----:B-1----:R-:W-:-:S06]  /*95f0*/  FFMA.FTZ R2, R185, R0, -R5 ;  /* 0x00000000b9027223 */ /* 0x002fcc0000010805 */
[----:B------:R1:W-:Y:S02]  /*9600*/  MUFU.EX2 R77, R2 ;  /* 0x00000002004d7308 */ /* 0x0003e40000000800 */
[----:B-1----:R-:W-:Y:S01]  /*9610*/  FADD.FTZ R2, R140, R4 ;  /* 0x000000048c027221 */ /* 0x002fe20000010000 */
[----:B------:R-:W-:-:S03]  /*9620*/  FADD.FTZ R4, R145, R7 ;  /* 0x0000000791047221 */ /* 0x000fc60000010000 */
[----:B------:R-:W-:Y:S01]  /*9630*/  FADD.FTZ R2, R139, R2 ;  /* 0x000000028b027221 */ /* 0x000fe20000010000 */
[----:B------:R-:W-:Y:S01]  /*9640*/  FADD.FTZ R4, R143, R4 ;  /* 0x000000048f047221 */ /* 0x000fe20000010000 */
[----:B------:R1:W4:Y:S02]  /*9650*/  MUFU.EX2 R76, R6 ;  /* 0x00000006004c7308 */ /* 0x0003240000000800 */
[----:B------:R-:W-:Y:S01]  /*9660*/  FADD.FTZ R2, R142, R2 ;  /* 0x000000028e027221 */ /* 0x000fe20000010000 */
[----:B------:R-:W-:-:S03]  /*9670*/  FADD.FTZ R4, R146, R4 ;  /* 0x0000000492047221 */ /* 0x000fc60000010000 */
[----:B------:R-:W-:Y:S01]  /*9680*/  FADD.FTZ R2, R147, R2 ;  /* 0x0000000293027221 */ /* 0x000fe20000010000 */
[----:B------:R-:W-:Y:S01]  /*9690*/  FADD.FTZ R4, R141, R4 ;  /* 0x000000048d047221 */ /* 0x000fe20000010000 */
[----:B-1----:R-:W-:-:S04]  /*96a0*/  FFMA.FTZ R6, R186, R0, -R3 ;  /* 0x00000000ba067223 */ /* 0x002fc80000010803 */
[----:B------:R1:W5:Y:S02]  /*96b0*/  MUFU.EX2 R75, R6 ;  /* 0x00000006004b7308 */ /* 0x0003640000000800 */
[----:B-1----:R-:W-:Y:S01]  /*96c0*/  FADD.FTZ R6, R148, R2 ;  /* 0x0000000294067221 */ /* 0x002fe20000010000 */
[----:B------:R-:W-:Y:S01]  /*96d0*/  FADD.FTZ R2, R126, R4 ;  /* 0x000000047e027221 */ /* 0x000fe20000010000 */
[----:B------:R-:W-:Y:S02]  /*96e0*/  FFMA.FTZ R4, R188, R0, -R3 ;  /* 0x00000000bc047223 */ /* 0x000fe40000010803 */
[----:B------:R-:W-:Y:S01]  /*96f0*/  FADD.FTZ R6, R137, R6 ;  /* 0x0000000689067221 */ /* 0x000fe20000010000 */
[----:B------:R-:W-:Y:S01]  /*9700*/  FADD.FTZ R7, R132, R2 ;  /* 0x0000000284077221 */ /* 0x000fe20000010000 */
[----:B------:R1:W-:Y:S02]  /*9710*/  MUFU.EX2 R74, R4 ;  /* 0x00000004004a7308 */ /* 0x0003e40000000800 */
[----:B------:R-:W-:-:S04]  /*9720*/  FADD.FTZ R2, R130, R6 ;  /* 0x0000000682027221 */ /* 0x000fc80000010000 */
[----:B------:R-:W-:-:S04]  /*9730*/  FADD.FTZ R2, R249, R2 ;  /* 0x00000002f9027221 */ /* 0x000fc80000010000 */
[----:B------:R-:W-:Y:S01]  /*9740*/  FADD.FTZ R2, R251, R2 ;  /* 0x00000002fb027221 */ /* 0x000fe20000010000 */
[----:B-1----:R-:W-:-:S04]  /*9750*/  FADD.FTZ R4, R129, R7 ;  /* 0x0000000781047221 */ /* 0x002fc80000010000 */
        /* <DEDUP_REMOVED lines=10> */
[----:B------:R-:W1:Y:S02]  /*9800*/  LDSM.16.MT88.4 R40, [R160+0x10800] ;  /* 0x01080000a028783b */ /* 0x000e640000004200 */
[----:B------:R-:W-:Y:S01]  /*9810*/  FADD.FTZ R4, R238, R4 ;  /* 0x00000004ee047221 */ /* 0x000fe20000010000 */
[----:B------:R-:W-:-:S03]  /*9820*/  FADD.FTZ R2, R240, R2 ;  /* 0x00000002f0027221 */ /* 0x000fc60000010000 */
[----:B------:R-:W-:Y:S01]  /*9830*/  FADD.FTZ R4, R237, R4 ;  /* 0x00000004ed047221 */ /* 0x000fe20000010000 */
[----:B------:R-:W-:Y:S01]  /*9840*/  HMMA.16816.F32.BF16 R64, R8, R24, R64 ;  /* 0x000000180840723c */ /* 0x000fe20000041840 */
[----:B------:R-:W-:Y:S02]  /*9850*/  FADD.FTZ R2, R235, R2 ;  /* 0x00000002eb027221 */ /* 0x000fe40000010000 */
[----:B------:R-:W-:-:S05]  /*9860*/  FADD.FTZ R4, R236, R4 ;  /* 0x00000004ec047221 */ /* 0x000fca0000010000 */
[----:B------:R-:W-:Y:S01]  /*9870*/  HMMA.16816.F32.BF16 R48, R8, R26, R48 ;  /* 0x0000001a0830723c */ /* 0x000fe20000041830 */
[----:B------:R-:W-:-:S07]  /*9880*/  FADD.FTZ R2, R233, R2 ;  /* 0x00000002e9027221 */ /* 0x000fce0000010000 */
[----:B---3--:R-:W-:Y:S01]  /*9890*/  HMMA.16816.F32.BF16 R24, R8, R14, R16 ;  /* 0x0000000e0818723c */ /* 0x008fe20000041810 */
[----:B------:R-:W3:Y:S01]  /*98a0*/  LDSM.16.MT88.4 R16, [R144+0x10800] ;  /* 0x010800009010783b */ /* 0x000ee20000004200 */
        /* <DEDUP_REMOVED lines=11> */
[----:B------:R-:W-:Y:S02]  /*9960*/  FFMA.FTZ R6, R190, R0, -R3 ;  /* 0x00000000be067223 */ /* 0x000fe40000010803 */
[----:B------:R-:W-:Y:S01]  /*9970*/  FADD.FTZ R4, R213, R4 ;  /* 0x00000004d5047221 */ /* 0x000fe20000010000 */
[----:B------:R-:W-:Y:S01]  /*9980*/  FADD.FTZ R2, R215, R2 ;  /* 0x00000002d7027221 */ /* 0x000fe20000010000 */
[----:B------:R-:W-:Y:S01]  /*9990*/  HMMA.16816.F32.BF16 R140, R8, R12, R44 ;  /* 0x0000000c088c723c */ /* 0x000fe2000004182c */
[----:B------:R1:W-:Y:S01]  /*99a0*/  MUFU.EX2 R73, R6 ;  /* 0x0000000600497308 */ /* 0x0003e20000000800 */
[----:B------:R-:W-:Y:S01]  /*99b0*/  FADD.FTZ R4, R209, R4 ;  /* 0x00000004d1047221 */ /* 0x000fe20000010000 */
[----:B--2---:R-:W-:Y:S01]  /*99c0*/  F2FP.BF16.F32.PACK_AB R8, R78, R79 ;  /* 0x0000004f4e08723e */ /* 0x004fe200000010ff */
[----:B------:R-:W-:Y:S01]  /*99d0*/  FADD.FTZ R2, R214, R2 ;  /* 0x00000002d6027221 */ /* 0x000fe20000010000 */
[----:B------:R-:W-:-:S02]  /*99e0*/  F2FP.BF16.F32.PACK_AB R9, R83, R82 ;  /* 0x000000525309723e */ /* 0x000fc400000010ff */
[----:B----4-:R-:W-:Y:S02]  /*99f0*/  F2FP.BF16.F32.PACK_AB R10, R76, R77 ;  /* 0x0000004d4c0a723e */ /* 0x010fe400000010ff */
[----:B-----5:R-:W-:Y:S01]  /*9a00*/  F2FP.BF16.F32.PACK_AB R11, R75, R81 ;  /* 0x000000514b0b723e */ /* 0x020fe200000010ff */
[----:B------:R-:W-:Y:S01]  /*9a10*/  FADD.FTZ R4, R207, R4 ;  /* 0x00000004cf047221 */ /* 0x000fe20000010000 */
[----:B------:R-:W2:Y:S01]  /*9a20*/  LDSM.16.MT88.4 R12, [R38+0x10800] ;  /* 0x01080000260c783b */ /* 0x000ea20000004200 */
[----:B------:R-:W-:Y:S01]  /*9a30*/  FADD.FTZ R2, R206, R2 ;  /* 0x00000002ce027221 */ /* 0x000fe20000010000 */
[----:B-1----:R-:W-:Y:S01]  /*9a40*/  FFMA.FTZ R6, R191, R0, -R3 ;  /* 0x00000000bf067223 */ /* 0x002fe20000010803 */
[----:B------:R-:W-:-:S03]  /*9a50*/  FADD.FTZ R4, R212, R4 ;  /* 0x00000004d4047221 */ /* 0x000fc60000010000 */
[----:B------:R1:W-:Y:S01]  /*9a60*/  MUFU.EX2 R72, R6 ;  /* 0x0000000600487308 */ /* 0x0003e20000000800 */
[----:B------:R-:W-:Y:S01]  /*9a70*/  HMMA.16816.F32.BF16 R52, R8, R40, R52 ;  /* 0x000000280834723c */ /* 0x000fe20000041834 */
[----:B------:R-:W-:Y:S01]  /*9a80*/  FADD.FTZ R2, R202, R2 ;  /* 0x00000002ca027221 */ /* 0x000fe20000010000 */
[----:B------:R-:W-:-:S06]  /*9a90*/  FADD.FTZ R4, R131, R4 ;  /* 0x0000000483047221 */ /* 0x000fcc0000010000 */
[----:B------:R-:W-:Y:S01]  /*9aa0*/  HMMA.16816.F32.BF16 R40, R8, R42, R56 ;  /* 0x0000002a0828723c */ /* 0x000fe20000041838 */
[----:B-1----:R-:W-:-:S07]  /*9ab0*/  FFMA.FTZ R6, R194, R0, -R5 ;  /* 0x00000000c2067223 */ /* 0x002fce0000010805 */
[----:B---3--:R-:W-:Y:S01]  /*9ac0*/  HMMA.16816.F32.BF16 R32, R8, R16, R32 ;  /* 0x000000100820723c */ /* 0x008fe20000041820 */
[----:B------:R1:W-:Y:S01]  /*9ad0*/  MUFU.EX2 R59, R6 ;  /* 0x00000006003b7308 */ /* 0x0003e20000000800 */
[----:B------:R-:W-:Y:S01]  /*9ae0*/  FADD.FTZ R2, R205, R2 ;  /* 0x00000002cd027221 */ /* 0x000fe20000010000 */
[----:B------:R-:W-:-:S05]  /*9af0*/  FADD.FTZ R4, R128, R4 ;  /* 0x0000000480047221 */ /* 0x000fca0000010000 */
[----:B------:R-:W-:Y:S01]  /*9b00*/  HMMA.16816.F32.BF16 R44, R8, R18, R68 ;  /* 0x00000012082c723c */ /* 0x000fe20000041844 */
[----:B------:R-:W3:Y:S01]  /*9b10*/  LDSM.16.MT88.4 R16, [R152+0x11000] ;  /* 0x011000009810783b */ /* 0x000ee20000004200 */
[----:B------:R-:W-:Y:S01]  /*9b20*/  FADD.FTZ R2, R201, R2 ;  /* 0x00000002c9027221 */ /* 0x000fe20000010000 */
[----:B------:R-:W-:Y:S02]  /*9b30*/  FADD.FTZ R4, R125, R4 ;  /* 0x000000047d047221 */ /* 0x000fe40000010000 */
[----:B------:R-:W-:Y:S01]  /*9b40*/  LDSM.16.MT88.4 R152, [R152+0x11800] ;  /* 0x011800009898783b */ /* 0x000fe20000004200 */
[----:B-1----:R-:W-:-:S04]  /*9b50*/  FFMA.FTZ R6, R192, R0, -R5 ;  /* 0x00000000c0067223 */ /* 0x002fc80000010805 */
[----:B------:R1:W4:Y:S01]  /*9b60*/  MUFU.EX2 R57, R6 ;  /* 0x0000000600397308 */ /* 0x0003220000000800 */
[----:B------:R-:W-:Y:S01]  /*9b70*/  FADD.FTZ R2, R124, R2 ;  /* 0x000000027c027221 */ /* 0x000fe20000010000 */
[----:B------:R-:W-:-:S03]  /*9b80*/  FADD.FTZ R4, R127, R4 ;  /* 0x000000047f047221 */ /* 0x000fc60000010000 */
[----:B------:R-:W-:Y:S01]  /*9b90*/  FADD.FTZ R2, R122, R2 ;  /* 0x000000027a027221 */ /* 0x000fe20000010000 */
[----:B------:R-:W-:Y:S01]  /*9ba0*/  FADD.FTZ R4, R39, R4 ;  /* 0x0000000427047221 */ /* 0x000fe20000010000 */
[----:B-1----:R-:W-:-:S04]  /*9bb0*/  FFMA.FTZ R6, R193, R0, -R5 ;  /* 0x00000000c1067223 */ /* 0x002fc80000010805 */
[----:B------:R1:W-:Y:S01]  /*9bc0*/  MUFU.EX2 R58, R6 ;  /* 0x00000006003a7308 */ /* 0x0003e20000000800 */
[----:B------:R-:W-:Y:S01]  /*9bd0*/  HMMA.16816.F32.BF16 R28, R8, R22, R48 ;  /* 0x00000016081c723c */ /* 0x000fe20000041830 */
[----:B------:R-:W-:Y:S01]  /*9be0*/  FADD.FTZ R2, R123, R2 ;  /* 0x000000027b027221 */ /* 0x000fe20000010000 */
[----:B------:R-:W-:Y:S01]  /*9bf0*/  FADD.FTZ R4, R120, R4 ;  /* 0x0000000478047221 */ /* 0x000fe20000010000 */
[----:B-1----:R-:W-:-:S04]  /*9c00*/  FFMA.FTZ R6, R195, R0, -R5 ;  /* 0x00000000c3067223 */ /* 0x002fc80000010805 */
[----:B------:R1:W5:Y:S01]  /*9c10*/  MUFU.EX2 R56, R6 ;  /* 0x0000000600387308 */ /* 0x0003620000000800 */
[C---:B------:R-:W-:Y:S01]  /*9c20*/  HMMA.16816.F32.BF16 R156, R8.reuse, R20, R64 ;  /* 0x00000014089c723c */ /* 0x040fe20000041840 */
[----:B------:R-:W-:Y:S01]  /*9c30*/  FADD.FTZ R2, R121, R2 ;  /* 0x0000000279027221 */ /* 0x000fe20000010000 */
[----:B------:R-:W-:Y:S01]  /*9c40*/  FADD.FTZ R4, R119, R4 ;  /* 0x0000000477047221 */ /* 0x000fe20000010000 */
[----:B------:R-:W3:Y:S01]  /*9c50*/  LDSM.16.MT88.4 R20, [R160+0x11000] ;  /* 0x01100000a014783b */ /* 0x000ee20000004200 */
[-CC-:B-1----:R-:W-:Y:S01]  /*9c60*/  FFMA.FTZ R6, R196, R0.reuse, -R3.reuse ;  /* 0x00000000c4067223 */ /* 0x182fe20000010803 */
[----:B------:R-:W-:Y:S01]  /*9c70*/  FADD.FTZ R2, R117, R2 ;  /* 0x0000000275027221 */ /* 0x000fe20000010000 */
[----:B------:R-:W-:Y:S02]  /*9c80*/  FADD.FTZ R4, R118, R4 ;  /* 0x0000000476047221 */ /* 0x000fe40000010000 */
[----:B--2---:R-:W-:Y:S01]  /*9c90*/  HMMA.16816.F32.BF16 R140, R8, R12, R140 ;  /* 0x0000000c088c723c */ /* 0x004fe2000004188c */
[----:B------:R1:W2:Y:S01]  /*9ca0*/  MUFU.EX2 R51, R6 ;  /* 0x0000000600337308 */ /* 0x0002a20000000800 */
[----:B------:R-:W-:Y:S01]  /*9cb0*/  FADD.FTZ R2, R113, R2 ;  /* 0x0000000271027221 */ /* 0x000fe20000010000 */
[----:B------:R-:W-:Y:S01]  /*9cc0*/  FADD.FTZ R4, R112, R4 ;  /* 0x0000000470047221 */ /* 0x000fe20000010000 */
[----:B------:R-:W-:Y:S01]  /*9cd0*/  LDSM.16.MT88.4 R160, [R160+0x11800] ;  /* 0x01180000a0a0783b */ /* 0x000fe20000004200 */
[----:B-1----:R-:W-:-:S04]  /*9ce0*/  FFMA.FTZ R6, R197, R0, -R3 ;  /* 0x00000000c5067223 */ /* 0x002fc80000010803 */
[----:B------:R1:W3:Y:S01]  /*9cf0*/  MUFU.EX2 R50, R6 ;  /* 0x0000000600327308 */ /* 0x0002e20000000800 */
[----:B------:R-:W-:Y:S01]  /*9d00*/  HMMA.16816.F32.BF16 R24, R8, R14, R24 ;  /* 0x0000000e0818723c */ /* 0x000fe20000041818 */
[----:B------:R-:W-:Y:S01]  /*9d10*/  FADD.FTZ R2, R115, R2 ;  /* 0x0000000273027221 */ /* 0x000fe20000010000 */
[----:B----4-:R-:W-:Y:S01]  /*9d20*/  F2FP.BF16.F32.PACK_AB R8, R57, R59 ;  /* 0x0000003b3908723e */ /* 0x010fe200000010ff */
[----:B------:R-:W-:Y:S01]  /*9d30*/  FADD.FTZ R4, R111, R4 ;  /* 0x000000046f047221 */ /* 0x000fe20000010000 */
[----:B------:R-:W-:Y:S02]  /*9d40*/  F2FP.BF16.F32.PACK_AB R9, R73, R74 ;  /* 0x0000004a4909723e */ /* 0x000fe400000010ff */
[----:B-----5:R-:W-:Y:S01]  /*9d50*/  F2FP.BF16.F32.PACK_AB R10, R56, R58 ;  /* 0x0000003a380a723e */ /* 0x020fe200000010ff */
[--C-:B-1----:R-:W-:Y:S01]  /*9d60*/  FFMA.FTZ R6, R198, R0, -R3.reuse ;  /* 0x00000000c6067223 */ /* 0x102fe20000010803 */
[----:B--2---:R-:W-:Y:S01]  /*9d70*/  F2FP.BF16.F32.PACK_AB R11, R51, R72 ;  /* 0x00000048330b723e */ /* 0x004fe200000010ff */
[----:B------:R-:W1:Y:S02]  /*9d80*/  LDSM.16.MT88.4 R12, [R144+0x11000] ;  /* 0x01100000900c783b */ /* 0x000e640000004200 */
[----:B------:R2:W-:Y:S01]  /*9d90*/  MUFU.EX2 R49, R6 ;  /* 0x0000000600317308 */ /* 0x0005e20000000800 */
[----:B------:R-:W-:Y:S01]  /*9da0*/  FADD.FTZ R2, R114, R2 ;  /* 0x0000000272027221 */ /* 0x000fe20000010000 */
[----:B------:R-:W-:Y:S01]  /*9db0*/  FADD.FTZ R4, R109, R4 ;  /* 0x000000046d047221 */ /* 0x000fe20000010000 */
[----:B------:R-:W-:Y:S01]  /*9dc0*/  LDSM.16.MT88.4 R144, [R144+0x11800] ;  /* 0x011800009090783b */ /* 0x000fe20000004200 */
[----:B---3--:R-:W-:Y:S01]  /*9dd0*/  HMMA.16816.F32.BF16 R156, R8, R16, R156 ;  /* 0x00000010089c723c */ /* 0x008fe2000004189c */
[----:B------:R-:W-:Y:S01]  /*9de0*/  FADD.FTZ R2, R108, R2 ;  /* 0x000000026c027221 */ /* 0x000fe20000010000 */
[----:B--2---:R-:W-:-:S04]  /*9df0*/  FFMA.FTZ R6, R199, R0, -R3 ;  /* 0x00000000c7067223 */ /* 0x004fc80000010803 */
[----:B------:R2:W-:Y:S02]  /*9e00*/  MUFU.EX2 R48, R6 ;  /* 0x0000000600307308 */ /* 0x0005e40000000800 */
[----:B------:R-:W-:Y:S01]  /*9e10*/  HMMA.16816.F32.BF16 R16, R8, R18, R28 ;  /* 0x000000120810723c */ /* 0x000fe2000004181c */
[----:B------:R-:W-:Y:S01]  /*9e20*/  FADD.FTZ R4, R110, R4 ;  /* 0x000000046e047221 */ /* 0x000fe20000010000 */
[----:B------:R-:W-:Y:S01]  /*9e30*/  FADD.FTZ R2, R107, R2 ;  /* 0x000000026b027221 */ /* 0x000fe20000010000 */
[-C--:B------:R-:W-:Y:S01]  /*9e40*/  FFMA.FTZ R3, R138, R0.reuse, -R3 ;  /* 0x000000008a037223 */ /* 0x080fe20000010803 */
[----:B--2---:R-:W-:-:S04]  /*9e50*/  FFMA.FTZ R6, R200, R0, -R5 ;  /* 0x00000000c8067223 */ /* 0x004fc80000010805 */
[----:B------:R2:W3:Y:S02]  /*9e60*/  MUFU.EX2 R39, R6 ;  /* 0x0000000600277308 */ /* 0x0004e40000000800 */
[----:B--2---:R-:W-:-:S06]  /*9e70*/  FFMA.FTZ R6, R203, R0, -R5 ;  /* 0x00000000cb067223 */ /* 0x004fcc0000010805 */
[----:B------:R2:W4:Y:S02]  /*9e80*/  MUFU.EX2 R30, R6 ;  /* 0x00000006001e7308 */ /* 0x0005240000000800 */
        /* <DEDUP_REMOVED lines=40> */
[----:B------:R-:W5:Y:S01]  /*a110*/  MUFU.EX2 R29, R6 ;  /* 0x00000006001d7308 */ /* 0x000f620000000800 */
[----:B------:R-:W-:Y:S02]  /*a120*/  FADD.FTZ R0, R72, R0 ;  /* 0x0000000048007221 */ /* 0x000fe40000010000 */
[----:B------:R-:W-:Y:S02]  /*a130*/  FADD.FTZ R2, R58, R2 ;  /* 0x000000023a027221 */ /* 0x000fe40000010000 */
[----:B------:R-:W-:-:S03]  /*a140*/  FADD.FTZ R0, R51, R0 ;  /* 0x0000000033007221 */ /* 0x000fc60000010000 */
[----:B------:R1:W-:Y:S01]  /*a150*/  MUFU.EX2 R28, R5 ;  /* 0x00000005001c7308 */ /* 0x0003e20000000800 */
[----:B------:R-:W-:Y:S01]  /*a160*/  FADD.FTZ R2, R56, R2 ;  /* 0x0000000238027221 */ /* 0x000fe20000010000 */
[----:B------:R-:W-:-:S06]  /*a170*/  FADD.FTZ R0, R50, R0 ;  /* 0x0000000032007221 */ /* 0x000fcc0000010000 */
[----:B------:R-:W2:Y:S01]  /*a180*/  MUFU.EX2 R3, R3 ;  /* 0x0000000300037308 */ /* 0x000ea20000000800 */
[----:B---3--:R-:W-:Y:S01]  /*a190*/  FADD.FTZ R2, R39, R2 ;  /* 0x0000000227027221 */ /* 0x008fe20000010000 */
[----:B-1----:R1:W3:Y:S01]  /*a1a0*/  LDSM.16.MT88.4 R4, [R38+0x11800] ;  /* 0x011800002604783b */ /* 0x0022e20000004200 */
[----:B------:R-:W-:Y:S02]  /*a1b0*/  FADD.FTZ R0, R49, R0 ;  /* 0x0000000031007221 */ /* 0x000fe40000010000 */
[----:B----4-:R-:W-:Y:S02]  /*a1c0*/  FADD.FTZ R2, R30, R2 ;  /* 0x000000021e027221 */ /* 0x010fe40000010000 */
[----:B------:R-:W-:Y:S02]  /*a1d0*/  FADD.FTZ R0, R48, R0 ;  /* 0x0000000030007221 */ /* 0x000fe40000010000 */
[----:B-----5:R-:W-:Y:S01]  /*a1e0*/  FADD.FTZ R2, R29, R2 ;  /* 0x000000021d027221 */ /* 0x020fe20000010000 */
[----:B------:R-:W-:Y:S01]  /*a1f0*/  HMMA.16816.F32.BF16 R32, R8, R12, R32 ;  /* 0x0000000c0820723c */ /* 0x000fe20000041820 */
[----:B--2---:R-:W-:-:S02]  /*a200*/  FADD.FTZ R117, R3, R0 ;  /* 0x0000000003757221 */ /* 0x004fc40000010000 */
[----:B------:R-:W-:Y:S01]  /*a210*/  FADD.FTZ R118, R28, R2 ;  /* 0x000000021c767221 */ /* 0x000fe20000010000 */
[----:B------:R-:W-:-:S04]  /*a220*/  MOV R129, R136 ;  /* 0x0000008800817202 */ /* 0x000fc80000000f00 */
[C---:B------:R-:W-:Y:S01]  /*a230*/  HMMA.16816.F32.BF16 R12, R8.reuse, R14, R44 ;  /* 0x0000000e080c723c */ /* 0x040fe2000004182c */
[----:B------:R2:W-:Y:S07]  /*a240*/  STL [R1+0x20], R117 ;  /* 0x0000207501007387 */ /* 0x0005ee0000100800 */
[----:B------:R-:W-:Y:S01]  /*a250*/  HMMA.16816.F32.BF16 R140, R8, R20, R140 ;  /* 0x00000014088c723c */ /* 0x000fe2000004188c */
[----:B------:R2:W-:Y:S01]  /*a260*/  STL [R1+0x1c], R118 ;  /* 0x00001c7601007387 */ /* 0x0005e20000100800 */
[----:B-1----:R-:W-:-:S06]  /*a270*/  MOV R38, R129 ;  /* 0x0000008100267202 */ /* 0x002fcc0000000f00 */
[----:B------:R-:W-:Y:S01]  /*a280*/  HMMA.16816.F32.BF16 R8, R8, R22, R24 ;  /* 0x000000160808723c */ /* 0x000fe20000041818 */
[----:B------:R-:W-:Y:S02]  /*a290*/  ISETP.GT.AND P3, PT, R168, R38, PT ;  /* 0x00000026a800720c */ /* 0x000fe40003f64270 */
        /* <DEDUP_REMOVED lines=13> */
[----:B------:R-:W-:-:S04]  /*a370*/  NOP ;  /* 0x0000000000007918 */ /* 0x000fc80000000000 */
[----:B--2---:R-:W-:-:S15]  /*a380*/  @!P3 BRA `(.L_x_5976) ;  /* 0x0000007c0068b947 */ /* 0x004fde0003800000 */
        /* <DEDUP_REMOVED lines=39> */
[----:B------:R-:W-:Y:S02]  /*a600*/  @!P4 IADD3 R3, PT, PT, R3, 0x1, RZ ;  /* 0x000000010303c810 */ /* 0x000fe40007ffe0ff */
[----:B------:R-:W-:-:S03]  /*a610*/  ISETP.GE.AND P4, PT, R0, RZ, PT ;  /* 0x000000ff0000720c */ /* 0x000fc60003f86270 */
[----:B------:R-:W-:Y:S02]  /*a620*/  @P5 VIADD R3, R3, 0x1 ;  /* 0x0000000103035836 */ /* 0x000fe40000000000 */
[----:B------:R-:W-:Y:S02]  /*a630*/  @P6 IADD3 R4, PT, PT, R4, 0x1, RZ ;  /* 0x0000000104046810 */ /* 0x000fe40007ffe0ff */
[----:B------:R-:W-:Y:S02]  /*a640*/  ISETP.NE.AND P5, PT, R2, RZ, PT ;  /* 0x000000ff0200720c */ /* 0x000fe40003fa5270 */
[----:B------:R-:W-:Y:S01]  /*a650*/  @!P3 IMAD.MOV R3, RZ, RZ, -R3 ;  /* 0x000000ffff03b224 */ /* 0x000fe200078e0a03 */
[----:B------:R-:W-:-:S03]  /*a660*/  LOP3.LUT R0, RZ, R2, RZ, 0x33, !PT ;  /* 0x00000002ff007212 */ /* 0x000fc600078e33ff */
[----:B------:R-:W-:Y:S02]  /*a670*/  @!P4 IADD3 R4, PT, PT, -R4, RZ, RZ ;  /* 0x000000ff0404c210 */ /* 0x000fe40007ffe1ff */
[C---:B------:R-:W-:Y:S02]  /*a680*/  SEL R3, R0.reuse, R3, !P5 ;  /* 0x0000000300037207 */ /* 0x040fe40006800000 */
        /* <DEDUP_REMOVED lines=25> */
.L_x_5978:
        /* <DEDUP_REMOVED lines=12> */
.L_x_5979:
[----:B------:R-:W-:Y:S05]  /*a8e0*/  BSYNC.RECONVERGENT B0 ;  /* 0x0000000000007941 */ /* 0x000fea0003800200 */
.L_x_5977:
[----:B------:R-:W2:Y:S04]  /*a8f0*/  LDL R6, [R1+0x18] ;  /* 0x0000180001067983 */ /* 0x000ea80000100800 */
[----:B------:R-:W4:Y:S04]  /*a900*/  LDL R7, [R1+0x14] ;  /* 0x0000140001077983 */ /* 0x000f280000100800 */
[----:B------:R-:W5:Y:S04]  /*a910*/  LDL.LU R16, [R1+0x54] ;  /* 0x0000540001107983 */ /* 0x000f680000300800 */
[----:B------:R-:W3:Y:S04]  /*a920*/  LDL R15, [R1+0x4] ;  /* 0x00000400010f7983 */ /* 0x000ee80000100800 */
[----:B------:R-:W5:Y:S04]  /*a930*/  LDL R12, [R1+0x10] ;  /* 0x00001000010c7983 */ /* 0x000f680000100800 */
[----:B------:R-:W3:Y:S01]  /*a940*/  LDL.LU R10, [R1+0x40] ;  /* 0x00004000010a7983 */ /* 0x000ee20000300800 */
[C---:B------:R-:W-:Y:S01]  /*a950*/  IMAD.SHL.U32 R14, R210.reuse, 0x20, RZ ;  /* 0x00000020d20e7824 */ /* 0x040fe200078e00ff */
[----:B------:R-:W-:-:S04]  /*a960*/  SHF.L.U64.HI R0, R210, 0x5, R211 ;  /* 0x00000005d2007819 */ /* 0x000fc800000102d3 */
[----:B--2---:R-:W-:-:S04]  /*a970*/  IADD3 R4, P3, PT, R14, R6, RZ ;  /* 0x000000060e047210 */ /* 0x004fc80007f7e0ff */
[-C--:B------:R-:W-:Y:S01]  /*a980*/  IADD3 R2, P4, PT, R4, R14.reuse, RZ ;  /* 0x0000000e04027210 */ /* 0x080fe20007f9e0ff */
[----:B----4-:R-:W-:Y:S01]  /*a990*/  IMAD.X R5, R0, 0x1, R7, P3 ;  /* 0x0000000100057824 */ /* 0x010fe200018e0607 */
[----:B------:R-:W-:Y:S01]  /*a9a0*/  @!PT LDS RZ, [RZ] ;  /* 0x00000000fffff984 */ /* 0x000fe20000000800 */
[----:B------:R-:W-:Y:S01]  /*a9b0*/  @!PT LDS RZ, [RZ] ;  /* 0x00000000fffff984 */ /* 0x000fe20000000800 */
[----:B------:R-:W-:Y:S01]  /*a9c0*/  @!PT LDS RZ, [RZ] ;  /* 0x00000000fffff984 */ /* 0x000fe20000000800 */
[----:B------:R2:W-:Y:S02]  /*a9d0*/  LDGSTS.E.BYPASS.LTC128B.128 [R229+0xa000], desc[UR4][R6.64] ;  /* 0x0a00000006e57fae */ /* 0x0005e4000b981a04 */
[----:B------:R-:W-:Y:S02]  /*a9e0*/  IADD3 R8, P3, PT, R2, R14, RZ ;  /* 0x0000000e02087210 */ /* 0x000fe40007f7e0ff */
[----:B------:R-:W-:Y:S01]  /*a9f0*/  IADD3.X R3, PT, PT, R5, R0, RZ, P4, !PT ;  /* 0x0000000005037210 */ /* 0x000fe200027fe4ff */
[----:B------:R4:W-:Y:S04]  /*aa00*/  LDGSTS.E.BYPASS.LTC128B.128 [R229+0xa800], desc[UR4][R4.64] ;  /* 0x0a80000004e57fae */ /* 0x0009e8000b981a04 */
[----:B------:R-:W-:Y:S01]  /*aa10*/  IMAD.X R9, R3, 0x1, R0, P3 ;  /* 0x0000000103097824 */ /* 0x000fe200018e0600 */
[----:B-----5:R-:W-:Y:S01]  /*aa20*/  MOV R30, R12 ;  /* 0x0000000c001e7202 */ /* 0x020fe20000000f00 */
[----:B------:R5:W-:Y:S01]  /*aa30*/  LDGSTS.E.BYPASS.LTC128B.128 [R229+0xb000], desc[UR4][R2.64] ;  /* 0x0b00000002e57fae */ /* 0x000be2000b981a04 */
[----:B---3--:R-:W-:Y:S01]  /*aa40*/  IMAD.MOV.U32 R31, RZ, RZ, R10 ;  /* 0x000000ffff1f7224 */ /* 0x008fe200078e000a */
[----:B------:R-:W-:-:S02]  /*aa50*/  IADD3 R10, P4, PT, R8, R14, RZ ;  /* 0x0000000e080a7210 */ /* 0x000fc40007f9e0ff */
[----:B------:R-:W-:Y:S02]  /*aa60*/  LDGSTS.E.BYPASS.LTC128B.128 [R229+0xb800], desc[UR4][R8.64] ;  /* 0x0b80000008e57fae */ /* 0x000fe4000b981a04 */
[----:B------:R-:W-:Y:S02]  /*aa70*/  IADD3 R12, P3, PT, R10, R14, RZ ;  /* 0x0000000e0a0c7210 */ /* 0x000fe40007f7e0ff */
[----:B------:R-:W-:-:S05]  /*aa80*/  IADD3.X R11, PT, PT, R9, R0, RZ, P4, !PT ;  /* 0x00000000090b7210 */ /* 0x000fca00027fe4ff */
[--C-:B------:R-:W-:Y:S01]  /*aa90*/  IMAD.X R13, R11, 0x1, R0.reuse, P3 ;  /* 0x000000010b0d7824 */ /* 0x100fe200018e0600 */
[-C--:B--2---:R-:W-:Y:S01]  /*aaa0*/  IADD3 R6, P4, PT, R12, R14.reuse, RZ ;  /* 0x0000000e0c067210 */ /* 0x084fe20007f9e0ff */
[----:B------:R2:W-:Y:S04]  /*aab0*/  LDGSTS.E.BYPASS.LTC128B.128 [R229+0xc000], desc[UR4][R10.64] ;  /* 0x0c0000000ae57fae */ /* 0x0005e8000b981a04 */
[----:B------:R-:W-:Y:S01]  /*aac0*/  IMAD.X R7, R13, 0x1, R0, P4 ;  /* 0x000000010d077824 */ /* 0x000fe200020e0600 */
[----:B----4-:R-:W-:Y:S01]  /*aad0*/  IADD3 R4, P3, PT, R6, R14, RZ ;  /* 0x0000000e06047210 */ /* 0x010fe20007f7e0ff */
[----:B------:R3:W-:Y:S03]  /*aae0*/  LDGSTS.E.BYPASS.LTC128B.128 [R229+0xc800], desc[UR4][R12.64] ;  /* 0x0c8000000ce57fae */ /* 0x0007e6000b981a04 */
[----:B------:R-:W-:Y:S01]  /*aaf0*/  IADD3.X R5, PT, PT, R7, R0, RZ, P3, !PT ;  /* 0x0000000007057210 */ /* 0x000fe20001ffe4ff */
[----:B------:R4:W-:Y:S01]  /*ab00*/  LDGSTS.E.BYPASS.LTC128B.128 [R229+0xd000], desc[UR4][R6.64] ;  /* 0x0d00000006e57fae */ /* 0x0009e2000b981a04 */
[----:B-----5:R-:W-:-:S03]  /*ab10*/  IADD3 R2, P4, PT, R4, R14, RZ ;  /* 0x0000000e04027210 */ /* 0x020fc60007f9e0ff */
[----:B------:R5:W-:Y:S02]  /*ab20*/  LDGSTS.E.BYPASS.LTC128B.128 [R229+0xd800], desc[UR4][R4.64] ;  /* 0x0d80000004e57fae */ /* 0x000be4000b981a04 */
[----:B------:R-:W-:-:S05]  /*ab30*/  IMAD.X R3, R5, 0x1, R0, P4 ;  /* 0x0000000105037824 */ /* 0x000fca00020e0600 */
[----:B------:R1:W-:Y:S01]  /*ab40*/  LDGSTS.E.BYPASS.LTC128B.128 [R229+0xe000], desc[UR4][R2.64] ;  /* 0x0e00000002e57fae */ /* 0x0003e2000b981a04 */
[----:B--2---:R-:W-:-:S05]  /*ab50*/  IADD3 R10, P3, PT, R2, R14, RZ ;  /* 0x0000000e020a7210 */ /* 0x004fca0007f7e0ff */
[----:B------:R-:W-:Y:S01]  /*ab60*/  IMAD.X R11, R3, 0x1, R0, P3 ;  /* 0x00000001030b7824 */ /* 0x000fe200018e0600 */
[----:B---3--:R-:W-:-:S04]  /*ab70*/  IADD3 R12, P4, PT, R10, R14, RZ ;  /* 0x0000000e0a0c7210 */ /* 0x008fc80007f9e0ff */
[----:B------:R-:W-:Y:S01]  /*ab80*/  IADD3 R8, P3, PT, R12, R14, RZ ;  /* 0x0000000e0c087210 */ /* 0x000fe20007f7e0ff */
[----:B------:R2:W-:Y:S01]  /*ab90*/  LDGSTS.E.BYPASS.LTC128B.128 [R229+0xe800], desc[UR4][R10.64] ;  /* 0x0e8000000ae57fae */ /* 0x0005e2000b981a04 */
[----:B------:R-:W-:Y:S02]  /*aba0*/  IADD3.X R13, PT, PT, R11, R0, RZ, P4, !PT ;  /* 0x000000000b0d7210 */ /* 0x000fe400027fe4ff */
[----:B----4-:R-:W-:-:S03]  /*abb0*/  IADD3 R6, P4, PT, R8, R14, RZ ;  /* 0x0000000e08067210 */ /* 0x010fc60007f9e0ff */
[--C-:B------:R-:W-:Y:S01]  /*abc0*/  IMAD.X R9, R13, 0x1, R0.reuse, P3 ;  /* 0x000000010d097824 */ /* 0x100fe200018e0600 */
[-C--:B-----5:R-:W-:Y:S01]  /*abd0*/  IADD3 R4, P3, PT, R6, R14.reuse, RZ ;  /* 0x0000000e06047210 */ /* 0x0a0fe20007f7e0ff */
[----:B------:R3:W-:Y:S02]  /*abe0*/  LDGSTS.E.BYPASS.LTC128B.128 [R229+0xf000], desc[UR4][R12.64] ;  /* 0x0f0000000ce57fae */ /* 0x0007e4000b981a04 */
[--C-:B------:R-:W-:Y:S01]  /*abf0*/  IMAD.X R7, R9, 0x1, R0.reuse, P4 ;  /* 0x0000000109077824 */ /* 0x100fe200020e0600 */
[----:B-1----:R-:W-:Y:S01]  /*ac00*/  IADD3 R2, P4, PT, R4, R14, RZ ;  /* 0x0000000e04027210 */ /* 0x002fe20007f9e0ff */
[----:B------:R-:W-:Y:S03]  /*ac10*/  LDGSTS.E.BYPASS.LTC128B.128 [R229+0xf800], desc[UR4][R8.64] ;  /* 0x0f80000008e57fae */ /* 0x000fe6000b981a04 */
[----:B------:R-:W-:Y:S01]  /*ac20*/  IADD3.X R5, PT, PT, R7, R0, RZ, P3, !PT ;  /* 0x0000000007057210 */ /* 0x000fe20001ffe4ff */
[----:B------:R-:W-:Y:S04]  /*ac30*/  LDGSTS.E.BYPASS.LTC128B.128 [R229+0x10000], desc[UR4][R6.64] ;  /* 0x1000000006e57fae */ /* 0x000fe8000b981a04 */
[----:B------:R-:W-:Y:S01]  /*ac40*/  IMAD.X R3, R5, 0x1, R0, P4 ;  /* 0x0000000105037824 */ /* 0x000fe200020e0600 */
[----:B------:R1:W-:Y:S01]  /*ac50*/  LDGSTS.E.BYPASS.LTC128B.128 [R229+0x10800], desc[UR4][R4.64] ;  /* 0x1080000004e57fae */ /* 0x0003e2000b981a04 */
[----:B------:R-:W-:-:S03]  /*ac60*/  IMAD.MOV.U32 R29, RZ, RZ, R15 ;  /* 0x000000ffff1d7224 */ /* 0x000fc600078e000f */
[----:B------:R-:W-:Y:S01]  /*ac70*/  LDGSTS.E.BYPASS.LTC128B.128 [R229+0x11000], desc[UR4][R2.64] ;  /* 0x1100000002e57fae */ /* 0x000fe2000b981a04 */
[----:B--2---:R-:W-:-:S05]  /*ac80*/  IADD3 R10, P3, PT, R2, R14, RZ ;  /* 0x0000000e020a7210 */ /* 0x004fca0007f7e0ff */
[----:B------:R-:W-:Y:S02]  /*ac90*/  IMAD.X R11, R3, 0x1, R0, P3 ;  /* 0x00000001030b7824 */ /* 0x000fe400018e0600 */
[----:B------:R-:W-:-:S03]  /*aca0*/  IMAD.MOV.U32 R28, RZ, RZ, R16 ;  /* 0x000000ffff1c7224 */ /* 0x000fc600078e0010 */
[----:B------:R2:W-:Y:S04]  /*acb0*/  LDGSTS.E.BYPASS.LTC128B.128 [R229+0x11800], desc[UR4][R10.64] ;  /* 0x118000000ae57fae */ /* 0x0005e8000b981a04 */
[----:B---3--:R-:W-:Y:S04]  /*acc0*/  LDSM.16.M88.4 R12, [R133+0x3800] ;  /* 0x00380000850c783b */ /* 0x008fe80000000200 */
[----:B------:R-:W-:Y:S04]  /*acd0*/  LDSM.16.M88.4 R16, [R133+0x3000] ;  /* 0x003000008510783b */ /* 0x000fe80000000200 */
[----:B-1----:R-:W1:Y:S04]  /*ace0*/  LDSM.16.M88.4 R4, [R223] ;  /* 0x00000000df04783b */ /* 0x002e680000000200 */
[----:B------:R-:W3:Y:S04]  /*acf0*/  LDSM.16.M88.4 R24, [R133+0x2000] ;  /* 0x002000008518783b */ /* 0x000ee80000000200 */
[----:B------:R-:W4:Y:S04]  /*ad00*/  LDSM.16.M88.4 R20, [R133+0x2800] ;  /* 0x002800008514783b */ /* 0x000f280000000200 */
[----:B------:R-:W-:Y:S04]  /*ad10*/  LDSM.16.M88.4 R56, [R133+0x4800] ;  /* 0x004800008538783b */ /* 0x000fe80000000200 */
[----:B--2---:R-:W2:Y:S04]  /*ad20*/  LDSM.16.M88.4 R8, [R133+0x4000] ;  /* 0x004000008508783b */ /* 0x004ea80000000200 */
[----:B------:R-:W5:Y:S01]  /*ad30*/  LDSM.16.M88.4 R52, [R133+0x5000] ;  /* 0x005000008534783b */ /* 0x000f620000000200 */
[----:B------:R-:W-:Y:S01]  /*ad40*/  MOV R119, R30 ;  /* 0x0000001e00777202 */ /* 0x000fe20000000f00 */
[----:B------:R-:W-:-:S02]  /*ad50*/  IMAD.MOV.U32 R39, RZ, RZ, R29 ;  /* 0x000000ffff277224 */ /* 0x000fc400078e001d */
[----:B------:R-:W-:Y:S01]  /*ad60*/  IMAD.MOV.U32 R132, RZ, RZ, R28 ;  /* 0x000000ffff847224 */ /* 0x000fe200078e001c */
[----:B------:R-:W-:Y:S04]  /*ad70*/  LDSM.16.M88.4 R40, [R133+0x7000] ;  /* 0x007000008528783b */ /* 0x000fe80000000200 */
[----:B------:R-:W-:Y:S04]  /*ad80*/  LDSM.16.M88.4 R48, [R133+0x5800] ;  /* 0x005800008530783b */ /* 0x000fe80000000200 */
[----:B------:R-:W-:Y:S04]  /*ad90*/  LDSM.16.M88.4 R64, [R133+0x6000] ;  /* 0x006000008540783b */ /* 0x000fe80000000200 */
[----:B------:R-:W-:Y:S01]  /*ada0*/  LDSM.16.M88.4 R44, [R133+0x6800] ;  /* 0x00680000852c783b */ /* 0x000fe20000000200 */
[C---:B-1----:R-:W-:Y:S03]  /*adb0*/  HMMA.16816.F32.BF16 R76, R4.reuse, R12, RZ ;  /* 0x0000000c044c723c */ /* 0x042fe600000418ff */
[----:B------:R-:W-:Y:S04]  /*adc0*/  LDSM.16.M88.4 R32, [R133+0x7800] ;  /* 0x007800008520783b */ /* 0x000fe80000000200 */
[----:B------:R-:W0:Y:S01]  /*add0*/  LDGDEPBAR ;  /* 0x00000000000079af */ /* 0x000e220000000000 */
[C---:B------:R-:W-:Y:S03]  /*ade0*/  HMMA.16816.F32.BF16 R72, R4.reuse, R14, RZ ;  /* 0x0000000e0448723c */ /* 0x040fe600000418ff */
[----:B------:R-:W-:Y:S04]  /*adf0*/  LDSM.16.M88.4 R12, [R31] ;  /* 0x000000001f0c783b */ /* 0x000fe80000000200 */
[----:B------:R-:W1:Y:S01]  /*ae00*/  LDSM.16.M88.4 R28, [R62+0x2000] ;  /* 0x002000003e1c783b */ /* 0x000e620000000200 */
        /* <DEDUP_REMOVED lines=9> */
[C---:B--2---:R-:W-:Y:S08]  /*aea0*/  HMMA.16816.F32.BF16 R68, R4.reuse, R8, RZ ;  /* 0x000000080444723c */ /* 0x044ff000000418ff */
[C---:B------:R-:W-:Y:S01]  /*aeb0*/  HMMA.16816.F32.BF16 R88, R4.reuse, R10, RZ ;  /* 0x0000000a0458723c */ /* 0x040fe200000418ff */
[----:B------:R-:W2:Y:S07]  /*aec0*/  LDSM.16.M88.4 R8, [R133+0x9800] ;  /* 0x009800008508783b */ /* 0x000eae0000000200 */
[C---:B------:R-:W-:Y:S08]  /*aed0*/  HMMA.16816.F32.BF16 R108, R4.reuse, R56, RZ ;  /* 0x00000038046c723c */ /* 0x040ff000000418ff */
[C---:B------:R-:W-:Y:S01]  /*aee0*/  HMMA.16816.F32.BF16 R112, R4.reuse, R58, RZ ;  /* 0x0000003a0470723c */ /* 0x040fe200000418ff */
[----:B------:R-:W2:Y:S07]  /*aef0*/  LDSM.16.M88.4 R56, [R62+0x2800] ;  /* 0x002800003e38783b */ /* 0x000eae0000000200 */
[C---:B-----5:R-:W-:Y:S08]  /*af00*/  HMMA.16816.F32.BF16 R120, R4.reuse, R52, RZ ;  /* 0x000000340478723c */ /* 0x060ff000000418ff */
[----:B------:R-:W-:Y:S01]  /*af10*/  HMMA.16816.F32.BF16 R124, R4, R54, RZ ;  /* 0x00000036047c723c */ /* 0x000fe200000418ff */
[----:B------:R-:W5:Y:S07]  /*af20*/  LDSM.16.M88.4 R52, [R62+0x3000] ;  /* 0x003000003e34783b */ /* 0x000f6e0000000200 */
[----:B-1----:R-:W-:Y:S08]  /*af30*/  HMMA.16816.F32.BF16 R100, R12, R28, R100 ;  /* 0x0000001c0c64723c */ /* 0x002ff00000041864 */
[C---:B------:R-:W-:Y:S08]  /*af40*/  HMMA.16816.F32.BF16 R232, R4.reuse, R16, RZ ;  /* 0x0000001004e8723c */ /* 0x040ff000000418ff */
[----:B------:R-:W-:Y:S08]  /*af50*/  HMMA.16816.F32.BF16 R240, R4, R18, RZ ;  /* 0x0000001204f0723c */ /* 0x000ff000000418ff */
[----:B------:R-:W-:Y:S01]  /*af60*/  HMMA.16816.F32.BF16 R16, R12, R30, R104 ;  /* 0x0000001e0c10723c */ /* 0x000fe20000041868 */
[----:B------:R-:W-:Y:S07]  /*af70*/  LDSM.16.M88.4 R28, [R62+0x7000] ;  /* 0x007000003e1c783b */ /* 0x000fee0000000200 */
[C---:B------:R-:W-:Y:S08]  /*af80*/  HMMA.16816.F32.BF16 R184, R4.reuse, R40, RZ ;  /* 0x0000002804b8723c */ /* 0x040ff000000418ff */
        /* <DEDUP_REMOVED lines=10> */
[C---:B------:R-:W-:Y:S01]  /*b030*/  HMMA.16816.F32.BF16 R192, R4.reuse, R34, RZ ;  /* 0x0000002204c0723c */ /* 0x040fe200000418ff */
[----:B------:R-:W-:Y:S07]  /*b040*/  LDSM.16.M88.4 R32, [R62+0x7800] ;  /* 0x007800003e20783b */ /* 0x000fee0000000200 */
[C---:B---3--:R-:W-:Y:S08]  /*b050*/  HMMA.16816.F32.BF16 R200, R4.reuse, R24, RZ ;  /* 0x0000001804c8723c */ /* 0x048ff000000418ff */
[C---:B------:R-:W-:Y:S01]  /*b060*/  HMMA.16816.F32.BF16 R204, R4.reuse, R26, RZ ;  /* 0x0000001a04cc723c */ /* 0x040fe200000418ff */
[----:B------:R-:W3:Y:S07]  /*b070*/  LDSM.16.M88.4 R24, [R62+0x4800] ;  /* 0x004800003e18783b */ /* 0x000eee0000000200 */
[C---:B----4-:R-:W-:Y:S08]  /*b080*/  HMMA.16816.F32.BF16 R212, R4.reuse, R20, RZ ;  /* 0x0000001404d4723c */ /* 0x050ff000000418ff */
[C---:B------:R-:W-:Y:S01]  /*b090*/  HMMA.16816.F32.BF16 R216, R4.reuse, R22, RZ ;  /* 0x0000001604d8723c */ /* 0x040fe200000418ff */
[----:B------:R-:W4:Y:S07]  /*b0a0*/  LDSM.16.M88.4 R20, [R62+0x5000] ;  /* 0x005000003e14783b */ /* 0x000f2e0000000200 */
[----:B--2---:R-:W-:Y:S01]  /*b0b0*/  HMMA.16816.F32.BF16 R244, R4, R8, RZ ;  /* 0x0000000804f4723c */ /* 0x004fe200000418ff */
[----:B------:R-:W-:Y:S01]  /*b0c0*/  MOV R9, R18 ;  /* 0x0000001200097202 */ /* 0x000fe20000000f00 */
[----:B------:R-:W-:-:S06]  /*b0d0*/  IMAD.MOV.U32 R8, RZ, RZ, R19 ;  /* 0x000000ffff087224 */ /* 0x000fcc00078e0013 */
[----:B------:R-:W-:Y:S01]  /*b0e0*/  HMMA.16816.F32.BF16 R248, R4, R10, RZ ;  /* 0x0000000a04f8723c */ /* 0x000fe200000418ff */
[----:B------:R-:W-:Y:S01]  /*b0f0*/  MOV R7, R100 ;  /* 0x0000006400077202 */ /* 0x000fe20000000f00 */
[----:B------:R-:W-:Y:S01]  /*b100*/  IMAD.MOV.U32 R5, RZ, RZ, R102 ;  /* 0x000000ffff057224 */ /* 0x000fe200078e0066 */
[----:B------:R-:W-:Y:S01]  /*b110*/  MOV R4, R103 ;  /* 0x0000006700047202 */ /* 0x000fe20000000f00 */
[----:B------:R-:W-:Y:S02]  /*b120*/  IMAD.MOV.U32 R6, RZ, RZ, R101 ;  /* 0x000000ffff067224 */ /* 0x000fe400078e0065 */
[----:B------:R-:W-:Y:S02]  /*b130*/  IMAD.MOV.U32 R11, RZ, RZ, R16 ;  /* 0x000000ffff0b7224 */ /* 0x000fe400078e0010 */
[----:B------:R-:W-:Y:S01]  /*b140*/  IMAD.MOV.U32 R10, RZ, RZ, R17 ;  /* 0x000000ffff0a7224 */ /* 0x000fe200078e0011 */
[----:B------:R-:W-:Y:S01]  /*b150*/  HMMA.16816.F32.BF16 R236, R12, R56, R96 ;  /* 0x000000380cec723c */ /* 0x000fe20000041860 */
[----:B------:R-:W-:Y:S01]  /*b160*/  MOV R56, R5 ;  /* 0x0000000500387202 */ /* 0x000fe20000000f00 */
[----:B------:R-:W-:-:S06]  /*b170*/  IMAD.MOV.U32 R57, RZ, RZ, R4 ;  /* 0x000000ffff397224 */ /* 0x000fcc00078e0004 */
[----:B------:R-:W-:Y:S01]  /*b180*/  HMMA.16816.F32.BF16 R16, R12, R58, R92 ;  /* 0x0000003a0c10723c */ /* 0x000fe2000004185c */
[----:B------:R-:W-:Y:S02]  /*b190*/  IMAD.MOV.U32 R94, RZ, RZ, R7 ;  /* 0x000000ffff5e7224 */ /* 0x000fe400078e0007 */
[----:B------:R-:W-:-:S05]  /*b1a0*/  IMAD.MOV.U32 R95, RZ, RZ, R6 ;  /* 0x000000ffff5f7224 */ /* 0x000fca00078e0006 */
[----:B-----5:R-:W-:-:S15]  /*b1b0*/  HMMA.16816.F32.BF16 R4, R12, R52, R84 ;  /* 0x000000340c04723c */ /* 0x020fde0000041854 */
[----:B------:R-:W-:-:S04]  /*b1c0*/  NOP ;  /* 0x0000000000007918 */ /* 0x000fc80000000000 */
[----:B------:R-:W-:Y:S01]  /*b1d0*/  MOV R252, R4 ;  /* 0x0000000400fc7202 */ /* 0x000fe20000000f00 */
[----:B------:R-:W-:Y:S01]  /*b1e0*/  IMAD.MOV.U32 R231, RZ, RZ, R5 ;  /* 0x000000ffffe77224 */ /* 0x000fe200078e0005 */
[----:B------:R-:W-:Y:S01]  /*b1f0*/  MOV R230, R6 ;  /* 0x0000000600e67202 */ /* 0x000fe20000000f00 */
[----:B------:R-:W-:Y:S02]  /*b200*/  IMAD.MOV.U32 R222, RZ, RZ, R7 ;  /* 0x000000ffffde7224 */ /* 0x000fe400078e0007 */
[----:B------:R-:W-:Y:S01]  /*b210*/  HMMA.16816.F32.BF16 R4, R12, R54, R80 ;  /* 0x000000360c04723c */ /* 0x000fe20000041850 */
[----:B------:R-:W-:Y:S01]  /*b220*/  IMAD.MOV.U32 R209, RZ, RZ, R16 ;  /* 0x000000ffffd17224 */ /* 0x000fe200078e0010 */
[----:B------:R-:W-:Y:S01]  /*b230*/  MOV R3, R17 ;  /* 0x0000001100037202 */ /* 0x000fe20000000f00 */
[----:B------:R-:W-:Y:S02]  /*b240*/  IMAD.MOV.U32 R2, RZ, RZ, R18 ;  /* 0x000000ffff027224 */ /* 0x000fe400078e0012 */
[----:B------:R-:W-:-:S02]  /*b250*/  IMAD.MOV.U32 R0, RZ, RZ, R19 ;  /* 0x000000ffff007224 */ /* 0x000fc400078e0013 */
[----:B------:R-:W-:Y:S01]  /*b260*/  LDSM.16.M88.4 R16, [R62+0x5800] ;  /* 0x005800003e10783b */ /* 0x000fe20000000200 */
[----:B------:R-:W-:Y:S01]  /*b270*/  MOV R58, R11 ;  /* 0x0000000b003a7202 */ /* 0x000fe20000000f00 */
[----:B------:R-:W-:Y:S01]  /*b280*/  IMAD.MOV.U32 R59, RZ, RZ, R10 ;  /* 0x000000ffff3b7224 */ /* 0x000fe200078e000a */
[----:B------:R-:W-:Y:S01]  /*b290*/  MOV R93, R8 ;  /* 0x00000008005d7202 */ /* 0x000fe20000000f00 */
[----:B------:R-:W-:Y:S02]  /*b2a0*/  IMAD.MOV.U32 R92, RZ, RZ, R9 ;  /* 0x000000ffff5c7224 */ /* 0x000fe400078e0009 */
[----:B------:R-:W-:Y:S06]  /*b2b0*/  LDSM.16.M88.4 R8, [R62+0x6000] ;  /* 0x006000003e08783b */ /* 0x000fec0000000200 */
[----:B------:R-:W-:Y:S01]  /*b2c0*/  MOV R55, R6 ;  /* 0x0000000600377202 */ /* 0x000fe20000000f00 */
[----:B------:R-:W-:Y:S01]  /*b2d0*/  IMAD.MOV.U32 R54, RZ, RZ, R7 ;  /* 0x000000ffff367224 */ /* 0x000fe200078e0007 */
[----:B------:R-:W-:Y:S01]  /*b2e0*/  MOV R53, R4 ;  /* 0x0000000400357202 */ /* 0x000fe20000000f00 */
[----:B------:R-:W-:-:S02]  /*b2f0*/  IMAD.MOV.U32 R52, RZ, RZ, R5 ;  /* 0x000000ffff347224 */ /* 0x000fc400078e0005 */
[----:B------:R-:W2:Y:S01]  /*b300*/  LDSM.16.M88.4 R4, [R62+0x6800] ;  /* 0x006800003e04783b */ /* 0x000ea20000000200 */
[C---:B-1----:R-:W-:Y:S08]  /*b310*/  HMMA.16816.F32.BF16 R96, R12.reuse, R66, R88 ;  /* 0x000000420c60723c */ /* 0x042ff00000041858 */
[C---:B------:R-:W-:Y:S08]  /*b320*/  HMMA.16816.F32.BF16 R44, R12.reuse, R64, R68 ;  /* 0x000000400c2c723c */ /* 0x040ff00000041844 */
[C---:B---3--:R-:W-:Y:S08]  /*b330*/  HMMA.16816.F32.BF16 R88, R12.reuse, R24, R108 ;  /* 0x000000180c58723c */ /* 0x048ff0000004186c */
[C---:B------:R-:W-:Y:S01]  /*b340*/  HMMA.16816.F32.BF16 R80, R12.reuse, R26, R112 ;  /* 0x0000001a0c50723c */ /* 0x040fe20000041870 */
[----:B------:R-:W-:Y:S01]  /*b350*/  MOV R112, R58 ;  /* 0x0000003a00707202 */ /* 0x000fe20000000f00 */
[----:B------:R-:W-:Y:S01]  /*b360*/  IMAD.MOV.U32 R113, RZ, RZ, R59 ;  /* 0x000000ffff717224 */ /* 0x000fe200078e003b */
[----:B------:R-:W-:Y:S01]  /*b370*/  MOV R114, R92 ;  /* 0x0000005c00727202 */ /* 0x000fe20000000f00 */
[----:B------:R-:W-:Y:S01]  /*b380*/  IMAD.MOV.U32 R115, RZ, RZ, R93 ;  /* 0x000000ffff737224 */ /* 0x000fe200078e005d */
[----:B------:R-:W1:Y:S03]  /*b390*/  LDSM.16.M88.4 R24, [R62+0x8000] ;  /* 0x008000003e18783b */ /* 0x000e660000000200 */
[----:B----4-:R-:W-:Y:S01]  /*b3a0*/  HMMA.16816.F32.BF16 R68, R12, R20, R120 ;  /* 0x000000140c44723c */ /* 0x010fe20000041878 */
[----:B------:R-:W-:Y:S01]  /*b3b0*/  MOV R122, R56 ;  /* 0x00000038007a7202 */ /* 0x000fe20000000f00 */
[----:B------:R-:W-:Y:S01]  /*b3c0*/  IMAD.MOV.U32 R123, RZ, RZ, R57 ;  /* 0x000000ffff7b7224 */ /* 0x000fe200078e0039 */
[----:B------:R-:W-:Y:S01]  /*b3d0*/  MOV R120, R94 ;  /* 0x0000005e00787202 */ /* 0x000fe20000000f00 */
[----:B------:R-:W-:-:S04]  /*b3e0*/  IMAD.MOV.U32 R121, RZ, RZ, R95 ;  /* 0x000000ffff797224 */ /* 0x000fc800078e005f */
[----:B--2---:R-:W-:Y:S01]  /*b3f0*/  HMMA.16816.F32.BF16 R108, R12, R4, R188 ;  /* 0x000000040c6c723c */ /* 0x004fe200000418bc */
[----:B------:R-:W-:Y:S01]  /*b400*/  IMAD.MOV.U32 R191, RZ, RZ, R0 ;  /* 0x000000ffffbf7224 */ /* 0x000fe200078e0000 */
[----:B------:R-:W-:-:S06]  /*b410*/  IADD3 R0, PT, PT, R223, R228, RZ ;  /* 0x000000e4df007210 */ /* 0x000fcc0007ffe0ff */
[C---:B------:R-:W-:Y:S01]  /*b420*/  HMMA.16816.F32.BF16 R64, R12.reuse, R22, R124 ;  /* 0x000000160c40723c */ /* 0x040fe2000004187c */
[----:B------:R-:W-:Y:S01]  /*b430*/  MOV R124, R55 ;  /* 0x00000037007c7202 */ /* 0x000fe20000000f00 */
[----:B------:R-:W-:Y:S01]  /*b440*/  IMAD.MOV.U32 R127, RZ, RZ, R54 ;  /* 0x000000ffff7f7224 */ /* 0x000fe200078e0036 */
[----:B------:R-:W2:Y:S05]  /*b450*/  LDSM.16.M88.4 R20, [R62+0x8800] ;  /* 0x008800003e14783b */ /* 0x000eaa0000000200 */
[----:B------:R-:W-:Y:S01]  /*b460*/  HMMA.16816.F32.BF16 R56, R12, R16, R128 ;  /* 0x000000100c38723c */ /* 0x000fe20000041880 */
[----:B------:R-:W-:Y:S01]  /*b470*/  MOV R130, R53 ;  /* 0x0000003500827202 */ /* 0x000fe20000000f00 */
[----:B------:R-:W-:-:S06]  /*b480*/  IMAD.MOV.U32 R131, RZ, RZ, R52 ;  /* 0x000000ffff837224 */ /* 0x000fcc00078e0034 */
[C---:B------:R-:W-:Y:S01]  /*b490*/  HMMA.16816.F32.BF16 R52, R12.reuse, R18, R168 ;  /* 0x000000120c34723c */ /* 0x040fe200000418a8 */
[----:B------:R-:W3:Y:S07]  /*b4a0*/  LDSM.16.M88.4 R16, [R62+0x9000] ;  /* 0x009000003e10783b */ /* 0x000eee0000000200 */
[C---:B------:R-:W-:Y:S08]  /*b4b0*/  HMMA.16816.F32.BF16 R104, R12.reuse, R48, R76 ;  /* 0x000000300c68723c */ /* 0x040ff0000004184c */
[C---:B------:R-:W-:Y:S08]  /*b4c0*/  HMMA.16816.F32.BF16 R100, R12.reuse, R50, R72 ;  /* 0x000000320c64723c */ /* 0x040ff00000041848 */
[C---:B------:R-:W-:Y:S01]  /*b4d0*/  HMMA.16816.F32.BF16 R92, R12.reuse, R6, R176 ;  /* 0x000000060c5c723c */ /* 0x040fe200000418b0 */
[----:B------:R-:W4:Y:S07]  /*b4e0*/  LDSM.16.M88.4 R4, [R62+0x9800] ;  /* 0x009800003e04783b */ /* 0x000f2e0000000200 */
[C---:B------:R-:W-:Y:S08]  /*b4f0*/  HMMA.16816.F32.BF16 R48, R12.reuse, R8, R172 ;  /* 0x000000080c30723c */ /* 0x040ff000000418ac */
[C---:B------:R-:W-:Y:S01]  /*b500*/  HMMA.16816.F32.BF16 R76, R12.reuse, R10, R180 ;  /* 0x0000000a0c4c723c */ /* 0x040fe200000418b4 */
[----:B------:R-:W-:Y:S07]  /*b510*/  LDSM.16.M88.4 R8, [R0] ;  /* 0x000000000008783b */ /* 0x000fee0000000200 */
[C---:B------:R-:W-:Y:S08]  /*b520*/  HMMA.16816.F32.BF16 R84, R12.reuse, R28, R184 ;  /* 0x0000001c0c54723c */ /* 0x040ff000000418b8 */
[C---:B------:R-:W-:Y:S01]  /*b530*/  HMMA.16816.F32.BF16 R72, R12.reuse, R30, R40 ;  /* 0x0000001e0c48723c */ /* 0x040fe20000041828 */
[----:B------:R-:W5:Y:S04]  /*b540*/  LDSM.16.M88.4 R28, [R61+0x2000] ;  /* 0x002000003d1c783b */ /* 0x000f680000000200 */
[----:B------:R-:W5:Y:S01]  /*b550*/  LDSM.16.M88.4 R40, [R61+0x2800] ;  /* 0x002800003d28783b */ /* 0x000f620000000200 */
[----:B------:R-:W-:Y:S01]  /*b560*/  MOV R172, R130 ;  /* 0x0000008200ac7202 */ /* 0x000fe20000000f00 */
[----:B------:R-:W-:Y:S01]  /*b570*/  IMAD.MOV.U32 R173, RZ, RZ, R131 ;  /* 0x000000ffffad7224 */ /* 0x000fe200078e0083 */
[C---:B-1----:R-:W-:Y:S08]  /*b580*/  HMMA.16816.F32.BF16 R176, R12.reuse, R24, R200 ;  /* 0x000000180cb0723c */ /* 0x042ff000000418c8 */
[C---:B------:R-:W-:Y:S08]  /*b590*/  HMMA.16816.F32.BF16 R128, R12.reuse, R34, R192 ;  /* 0x000000220c80723c */ /* 0x040ff000000418c0 */
[C---:B--2---:R-:W-:Y:S08]  /*b5a0*/  HMMA.16816.F32.BF16 R192, R12.reuse, R20, R212 ;  /* 0x000000140cc0723c */ /* 0x044ff000000418d4 */
[C---:B---3--:R-:W-:Y:S08]  /*b5b0*/  HMMA.16816.F32.BF16 R200, R12.reuse, R16, R232 ;  /* 0x000000100cc8723c */ /* 0x048ff000000418e8 */
[C---:B------:R-:W-:Y:S01]  /*b5c0*/  HMMA.16816.F32.BF16 R212, R12.reuse, R18, R240 ;  /* 0x000000120cd4723c */ /* 0x040fe200000418f0 */
[----:B------:R-:W-:Y:S07]  /*b5d0*/  LDSM.16.M88.4 R16, [R61+0x4800] ;  /* 0x004800003d10783b */ /* 0x000fee0000000200 */
[C---:B----4-:R-:W-:Y:S08]  /*b5e0*/  HMMA.16816.F32.BF16 R232, R12.reuse, R4, R244 ;  /* 0x000000040ce8723c */ /* 0x050ff000000418f4 */
[----:B------:R-:W-:Y:S08]  /*b5f0*/  HMMA.16816.F32.BF16 R240, R12, R6, R248 ;  /* 0x000000060cf0723c */ /* 0x000ff000000418f8 */
[----:B-----5:R-:W-:Y:S08]  /*b600*/  HMMA.16816.F32.BF16 R4, R8, R30, R112 ;  /* 0x0000001e0804723c */ /* 0x020ff00000041870 */
[----:B------:R-:W-:Y:S01]  /*b610*/  HMMA.16816.F32.BF16 R196, R12, R32, R196 ;  /* 0x000000200cc4723c */ /* 0x000fe200000418c4 */
[----:B------:R-:W1:Y:S07]  /*b620*/  LDSM.16.M88.4 R32, [R61+0x3000] ;  /* 0x003000003d20783b */ /* 0x000e6e0000000200 */
[C---:B------:R-:W-:Y:S01]  /*b630*/  HMMA.16816.F32.BF16 R248, R8.reuse, R28, R120 ;  /* 0x0000001c08f8723c */ /* 0x040fe20000041878 */
[----:B------:R-:W-:Y:S01]  /*b640*/  MOV R188, R209 ;  /* 0x000000d100bc7202 */ /* 0x000fe20000000f00 */
[----:B------:R-:W-:Y:S01]  /*b650*/  IMAD.MOV.U32 R189, RZ, RZ, R3 ;  /* 0x000000ffffbd7224 */ /* 0x000fe200078e0003 */
[----:B------:R-:W-:Y:S01]  /*b660*/  MOV R115, R6 ;  /* 0x0000000600737202 */ /* 0x000fe20000000f00 */
[----:B------:R-:W-:Y:S01]  /*b670*/  IMAD.MOV.U32 R120, RZ, RZ, R5 ;  /* 0x000000ffff787224 */ /* 0x000fe200078e0005 */
[----:B------:R-:W-:Y:S01]  /*b680*/  MOV R112, R4 ;  /* 0x0000000400707202 */ /* 0x000fe20000000f00 */
[----:B------:R-:W-:Y:S01]  /*b690*/  IMAD.MOV.U32 R114, RZ, RZ, R7 ;  /* 0x000000ffff727224 */ /* 0x000fe200078e0007 */
[----:B------:R-:W-:Y:S01]  /*b6a0*/  MOV R190, R2 ;  /* 0x0000000200be7202 */ /* 0x000fe20000000f00 */
[----:B------:R-:W-:Y:S01]  /*b6b0*/  HMMA.16816.F32.BF16 R4, R8, R40, R236 ;  /* 0x000000280804723c */ /* 0x000fe200000418ec */
[----:B------:R-:W-:Y:S01]  /*b6c0*/  MOV R180, R252 ;  /* 0x000000fc00b47202 */ /* 0x000fe20000000f00 */
[----:B------:R-:W-:Y:S01]  /*b6d0*/  IMAD.MOV.U32 R181, RZ, RZ, R231 ;  /* 0x000000ffffb57224 */ /* 0x000fe200078e00e7 */
[----:B------:R-:W-:Y:S01]  /*b6e0*/  MOV R169, R196 ;  /* 0x000000c400a97202 */ /* 0x000fe20000000f00 */
[----:B------:R-:W-:Y:S01]  /*b6f0*/  IMAD.MOV.U32 R168, RZ, RZ, R197 ;  /* 0x000000ffffa87224 */ /* 0x000fe200078e00c5 */
[----:B------:R-:W-:Y:S01]  /*b700*/  MOV R126, R198 ;  /* 0x000000c6007e7202 */ /* 0x000fe20000000f00 */
[----:B------:R-:W-:Y:S01]  /*b710*/  IMAD.MOV.U32 R125, RZ, RZ, R199 ;  /* 0x000000ffff7d7224 */ /* 0x000fe200078e00c7 */
[----:B------:R-:W-:Y:S01]  /*b720*/  MOV R182, R230 ;  /* 0x000000e600b67202 */ /* 0x000fe20000000f00 */
[C---:B------:R-:W-:Y:S01]  /*b730*/  HMMA.16816.F32.BF16 R196, R12.reuse, R22, R216 ;  /* 0x000000160cc4723c */ /* 0x040fe200000418d8 */
[----:B------:R-:W2:Y:S01]  /*b740*/  LDSM.16.M88.4 R20, [R61+0x4000] ;  /* 0x004000003d14783b */ /* 0x000ea20000000200 */
[----:B------:R-:W-:Y:S01]  /*b750*/  IMAD.MOV.U32 R183, RZ, RZ, R222 ;  /* 0x000000ffffb77224 */ /* 0x000fe200078e00de */
[----:B------:R-:W-:Y:S01]  /*b760*/  MOV R174, R124 ;  /* 0x0000007c00ae7202 */ /* 0x000fe20000000f00 */
[----:B------:R-:W-:Y:S01]  /*b770*/  IMAD.MOV.U32 R175, RZ, RZ, R127 ;  /* 0x000000ffffaf7224 */ /* 0x000fe200078e007f */
[----:B------:R-:W-:Y:S03]  /*b780*/  LDSM.16.M88.4 R28, [R61+0x6000] ;  /* 0x006000003d1c783b */ /* 0x000fe60000000200 */
[----:B------:R-:W-:Y:S01]  /*b790*/  HMMA.16816.F32.BF16 R184, R12, R26, R204 ;  /* 0x0000001a0cb8723c */ /* 0x000fe200000418cc */
[----:B------:R-:W3:Y:S04]  /*b7a0*/  LDSM.16.M88.4 R12, [R61+0x5000] ;  /* 0x005000003d0c783b */ /* 0x000ee80000000200 */
[----:B------:R-:W4:Y:S01]  /*b7b0*/  LDSM.16.M88.4 R24, [R61+0x3800] ;  /* 0x003800003d18783b */ /* 0x000f220000000200 */
[----:B------:R-:W-:Y:S01]  /*b7c0*/  IMAD.MOV.U32 R124, RZ, RZ, R5 ;  /* 0x000000ffff7c7224 */ /* 0x000fe200078e0005 */
[----:B------:R-:W-:Y:S01]  /*b7d0*/  MOV R123, R6 ;  /* 0x00000006007b7202 */ /* 0x000fe20000000f00 */
[----:B------:R-:W-:Y:S01]  /*b7e0*/  IMAD.MOV.U32 R122, RZ, RZ, R7 ;  /* 0x000000ffff7a7224 */ /* 0x000fe200078e0007 */
[----:B------:R-:W-:-:S02]  /*b7f0*/  MOV R113, R4 ;  /* 0x0000000400717202 */ /* 0x000fc40000000f00 */
[C---:B------:R-:W-:Y:S08]  /*b800*/  HMMA.16816.F32.BF16 R4, R8.reuse, R42, R188 ;  /* 0x0000002a0804723c */ /* 0x040ff000000418bc */
[C---:B-1----:R-:W-:Y:S08]  /*b810*/  HMMA.16816.F32.BF16 R40, R8.reuse, R32, R180 ;  /* 0x000000200828723c */ /* 0x042ff000000418b4 */
[----:B------:R-:W-:Y:S01]  /*b820*/  HMMA.16816.F32.BF16 R32, R8, R34, R172 ;  /* 0x000000220820723c */ /* 0x000fe200000418ac */
[----:B------:R-:W-:-:S02]  /*b830*/  IMAD.MOV.U32 R127, RZ, RZ, R132 ;  /* 0x000000ffff7f7224 */ /* 0x000fc400078e0084 */
[----:B------:R-:W-:Y:S01]  /*b840*/  MOV R121, R4 ;  /* 0x0000000400797202 */ /* 0x000fe20000000f00 */
[----:B------:R-:W-:Y:S01]  /*b850*/  IMAD.MOV.U32 R252, RZ, RZ, R5 ;  /* 0x000000fffffc7224 */ /* 0x000fe200078e0005 */
[----:B------:R-:W-:Y:S01]  /*b860*/  MOV R231, R6 ;  /* 0x0000000600e77202 */ /* 0x000fe20000000f00 */
[----:B------:R-:W-:Y:S02]  /*b870*/  IMAD.MOV.U32 R230, RZ, RZ, R7 ;  /* 0x000000ffffe67224 */ /* 0x000fe400078e0007 */
[----:B------:R-:W1:Y:S01]  /*b880*/  LDSM.16.M88.4 R4, [R61+0x5800] ;  /* 0x005800003d04783b */ /* 0x000e620000000200 */
[C---:B--2---:R-:W-:Y:S02]  /*b890*/  HMMA.16816.F32.BF16 R216, R8.reuse, R20, R44 ;  /* 0x0000001408d8723c */ /* 0x044fe4000004182c */
[----:B------:R-:W-:Y:S01]  /*b8a0*/  MOV R228, R40 ;  /* 0x0000002800e47202 */ /* 0x000fe20000000f00 */
[----:B------:R-:W-:Y:S01]  /*b8b0*/  IMAD.MOV.U32 R222, RZ, RZ, R41 ;  /* 0x000000ffffde7224 */ /* 0x000fe200078e0029 */
[----:B------:R-:W-:Y:S01]  /*b8c0*/  MOV R209, R42 ;  /* 0x0000002a00d17202 */ /* 0x000fe20000000f00 */
[----:B------:R-:W-:Y:S01]  /*b8d0*/  IMAD.MOV.U32 R132, RZ, RZ, R43 ;  /* 0x000000ffff847224 */ /* 0x000fe200078e002b */
[----:B------:R-:W2:Y:S02]  /*b8e0*/  LDSM.16.M88.4 R44, [R61+0x6800] ;  /* 0x006800003d2c783b */ /* 0x000ea40000000200 */
[C---:B------:R-:W-:Y:S02]  /*b8f0*/  HMMA.16816.F32.BF16 R204, R8.reuse, R22, R96 ;  /* 0x0000001608cc723c */ /* 0x040fe40000041860 */
[----:B------:R-:W5:Y:S01]  /*b900*/  LDSM.16.M88.4 R40, [R61+0x7000] ;  /* 0x007000003d28783b */ /* 0x000f620000000200 */
[----:B------:R-:W-:Y:S01]  /*b910*/  MOV R62, R32 ;  /* 0x00000020003e7202 */ /* 0x000fe20000000f00 */
[----:B------:R-:W-:Y:S01]  /*b920*/  IMAD.MOV.U32 R3, RZ, RZ, R33 ;  /* 0x000000ffff037224 */ /* 0x000fe200078e0021 */
[----:B------:R-:W-:Y:S01]  /*b930*/  MOV R2, R34 ;  /* 0x0000002200027202 */ /* 0x000fe20000000f00 */
[----:B------:R-:W5:Y:S02]  /*b940*/  LDSM.16.M88.4 R20, [R61+0x8000] ;  /* 0x008000003d14783b */ /* 0x000f640000000200 */
[----:B------:R-:W-:Y:S01]  /*b950*/  HMMA.16816.F32.BF16 R188, R8, R16, R88 ;  /* 0x0000001008bc723c */ /* 0x000fe20000041858 */
[----:B------:R-:W-:Y:S01]  /*b960*/  MOV R90, R126 ;  /* 0x0000007e005a7202 */ /* 0x000fe20000000f00 */
[----:B------:R-:W-:-:S02]  /*b970*/  IMAD.MOV.U32 R91, RZ, RZ, R125 ;  /* 0x000000ffff5b7224 */ /* 0x000fc400078e007d */
[----:B------:R-:W-:Y:S02]  /*b980*/  IMAD.MOV.U32 R0, RZ, RZ, R35 ;  /* 0x000000ffff007224 */ /* 0x000fe400078e0023 */
[----:B------:R-:W-:Y:S02]  /*b990*/  LDSM.16.M88.4 R32, [R61+0x9800] ;  /* 0x009800003d20783b */ /* 0x000fe40000000200 */
[C---:B------:R-:W-:Y:S01]  /*b9a0*/  HMMA.16816.F32.BF16 R180, R8.reuse, R18, R80 ;  /* 0x0000001208b4723c */ /* 0x040fe20000041850 */
[----:B------:R-:W-:Y:S01]  /*b9b0*/  MOV R83, R127 ;  /* 0x0000007f00537202 */ /* 0x000fe20000000f00 */
[----:B------:R-:W5:Y:S06]  /*b9c0*/  LDSM.16.M88.4 R16, [R61+0x8800] ;  /* 0x008800003d10783b */ /* 0x000f6c0000000200 */
[----:B---3--:R-:W-:Y:S01]  /*b9d0*/  HMMA.16816.F32.BF16 R172, R8, R12, R68 ;  /* 0x0000000c08ac723c */ /* 0x008fe20000041844 */
[----:B------:R-:W-:-:S07]  /*b9e0*/  IMAD.MOV.U32 R68, RZ, RZ, R124 ;  /* 0x000000ffff447224 */ /* 0x000fce00078e007c */
[C---:B----4-:R-:W-:Y:S08]  /*b9f0*/  HMMA.16816.F32.BF16 R244, R8.reuse, R24, R104 ;  /* 0x0000001808f4723c */ /* 0x050ff00000041868 */
[C---:B------:R-:W-:Y:S01]  /*ba00*/  HMMA.16816.F32.BF16 R236, R8.reuse, R26, R100 ;  /* 0x0000001a08ec723c */ /* 0x040fe20000041864 */
[----:B------:R-:W3:Y:S07]  /*ba10*/  LDSM.16.M88.4 R24, [R61+0x7800] ;  /* 0x007800003d18783b */ /* 0x000eee0000000200 */
[----:B------:R-:W-:Y:S01]  /*ba20*/  HMMA.16816.F32.BF16 R124, R8, R14, R64 ;  /* 0x0000000e087c723c */ /* 0x000fe20000041840 */
[----:B------:R-:W4:Y:S01]  /*ba30*/  LDSM.16.M88.4 R12, [R61+0x9000] ;  /* 0x009000003d0c783b */ /* 0x000f220000000200 */
[----:B------:R-:W-:Y:S01]  /*ba40*/  MOV R88, R169 ;  /* 0x000000a900587202 */ /* 0x000fe20000000f00 */
[----:B------:R-:W-:Y:S01]  /*ba50*/  IMAD.MOV.U32 R89, RZ, RZ, R168 ;  /* 0x000000ffff597224 */ /* 0x000fe200078e00a8 */
[----:B------:R-:W-:Y:S01]  /*ba60*/  MOV R69, R123 ;  /* 0x0000007b00457202 */ /* 0x000fe20000000f00 */
[----:B------:R-:W-:Y:S01]  /*ba70*/  IMAD.MOV.U32 R70, RZ, RZ, R122 ;  /* 0x000000ffff467224 */ /* 0x000fe200078e007a */
[----:B------:R-:W-:-:S02]  /*ba80*/  MOV R71, R121 ;  /* 0x0000007900477202 */ /* 0x000fc40000000f00 */
[----:B-1----:R-:W-:Y:S01]  /*ba90*/  HMMA.16816.F32.BF16 R104, R8, R4, R56 ;  /* 0x000000040868723c */ /* 0x002fe20000041838 */
[----:B------:R-:W-:Y:S01]  /*baa0*/  IMAD.MOV.U32 R59, RZ, RZ, R112 ;  /* 0x000000ffff3b7224 */ /* 0x000fe200078e0070 */
[----:B------:R-:W-:Y:S01]  /*bab0*/  MOV R65, R115 ;  /* 0x0000007300417202 */ /* 0x000fe20000000f00 */
[----:B------:R-:W-:Y:S01]  /*bac0*/  IMAD.MOV.U32 R64, RZ, RZ, R120 ;  /* 0x000000ffff407224 */ /* 0x000fe200078e0078 */
[----:B------:R-:W-:Y:S01]  /*bad0*/  MOV R67, R113 ;  /* 0x0000007100437202 */ /* 0x000fe20000000f00 */
[----:B------:R-:W-:-:S03]  /*bae0*/  IMAD.MOV.U32 R66, RZ, RZ, R114 ;  /* 0x000000ffff427224 */ /* 0x000fc600078e0072 */
[C---:B------:R-:W-:Y:S01]  /*baf0*/  HMMA.16816.F32.BF16 R120, R8.reuse, R6, R52 ;  /* 0x000000060878723c */ /* 0x040fe20000041834 */
[----:B------:R1:W-:Y:S07]  /*bb00*/  LDSM.16.M88.4 R4, [R83] ;  /* 0x000000005304783b */ /* 0x0003ee0000000200 */
[C---:B--2---:R-:W-:Y:S08]  /*bb10*/  HMMA.16816.F32.BF16 R100, R8.reuse, R46, R92 ;  /* 0x0000002e0864723c */ /* 0x044ff0000004185c */
[C---:B------:R-:W-:Y:S08]  /*bb20*/  HMMA.16816.F32.BF16 R112, R8.reuse, R30, R76 ;  /* 0x0000001e0870723c */ /* 0x040ff0000004184c */
[C---:B-----5:R-:W-:Y:S08]  /*bb30*/  HMMA.16816.F32.BF16 R92, R8.reuse, R42, R72 ;  /* 0x0000002a085c723c */ /* 0x060ff00000041848 */
[C---:B------:R-:W-:Y:S01]  /*bb40*/  HMMA.16816.F32.BF16 R96, R8.reuse, R40, R84 ;  /* 0x000000280860723c */ /* 0x040fe20000041854 */
[----:B------:R-:W2:Y:S07]  /*bb50*/  LDSM.16.M88.4 R40, [R63+0x2000] ;  /* 0x002000003f28783b */ /* 0x000eae0000000200 */
[----:B-1----:R-:W-:Y:S01]  /*bb60*/  HMMA.16816.F32.BF16 R80, R8, R20, R176 ;  /* 0x000000140850723c */ /* 0x002fe200000418b0 */
[----:B------:R-:W-:Y:S01]  /*bb70*/  MOV R176, R59 ;  /* 0x0000003b00b07202 */ /* 0x000fe20000000f00 */
[----:B------:R-:W-:Y:S01]  /*bb80*/  IMAD.MOV.U32 R177, RZ, RZ, R64 ;  /* 0x000000ffffb17224 */ /* 0x000fe200078e0040 */
[----:B------:R-:W-:Y:S01]  /*bb90*/  MOV R178, R65 ;  /* 0x0000004100b27202 */ /* 0x000fe20000000f00 */
[----:B------:R-:W-:-:S04]  /*bba0*/  IMAD.MOV.U32 R179, RZ, RZ, R66 ;  /* 0x000000ffffb37224 */ /* 0x000fc800078e0042 */
[C---:B------:R-:W-:Y:S01]  /*bbb0*/  HMMA.16816.F32.BF16 R76, R8.reuse, R22, R184 ;  /* 0x00000016084c723c */ /* 0x040fe200000418b8 */
[----:B------:R-:W-:Y:S01]  /*bbc0*/  MOV R184, R67 ;  /* 0x0000004300b87202 */ /* 0x000fe20000000f00 */
[----:B------:R-:W-:Y:S01]  /*bbd0*/  IMAD.MOV.U32 R185, RZ, RZ, R68 ;  /* 0x000000ffffb97224 */ /* 0x000fe200078e0044 */
[----:B------:R-:W-:Y:S01]  /*bbe0*/  MOV R186, R69 ;  /* 0x0000004500ba7202 */ /* 0x000fe20000000f00 */
[----:B------:R-:W-:Y:S01]  /*bbf0*/  IMAD.MOV.U32 R187, RZ, RZ, R70 ;  /* 0x000000ffffbb7224 */ /* 0x000fe200078e0046 */
[----:B------:R-:W-:Y:S03]  /*bc00*/  LDSM.16.M88.4 R20, [R63+0x3800] ;  /* 0x003800003f14783b */ /* 0x000fe60000000200 */
[----:B------:R-:W-:Y:S01]  /*bc10*/  HMMA.16816.F32.BF16 R72, R8, R16, R192 ;  /* 0x000000100848723c */ /* 0x000fe200000418c0 */
[----:B------:R-:W-:-:S07]  /*bc20*/  MOV R192, R71 ;  /* 0x0000004700c07202 */ /* 0x000fce0000000f00 */
[C---:B------:R-:W-:Y:S01]  /*bc30*/  HMMA.16816.F32.BF16 R168, R8.reuse, R28, R48 ;  /* 0x0000001c08a8723c */ /* 0x040fe20000041830 */
[----:B------:R-:W-:Y:S07]  /*bc40*/  LDSM.16.M88.4 R28, [R63+0x2800] ;  /* 0x002800003f1c783b */ /* 0x000fee0000000200 */
[C---:B---3--:R-:W-:Y:S08]  /*bc50*/  HMMA.16816.F32.BF16 R88, R8.reuse, R24, R88 ;  /* 0x000000180858723c */ /* 0x048ff00000041858 */
[C---:B------:R-:W-:Y:S01]  /*bc60*/  HMMA.16816.F32.BF16 R84, R8.reuse, R26, R128 ;  /* 0x0000001a0854723c */ /* 0x040fe20000041880 */
[----:B------:R-:W1:Y:S07]  /*bc70*/  LDSM.16.M88.4 R24, [R63+0x3000] ;  /* 0x003000003f18783b */ /* 0x000e6e0000000200 */
[C---:B------:R-:W-:Y:S08]  /*bc80*/  HMMA.16816.F32.BF16 R108, R8.reuse, R44, R108 ;  /* 0x0000002c086c723c */ /* 0x040ff0000004186c */
[C---:B----4-:R-:W-:Y:S08]  /*bc90*/  HMMA.16816.F32.BF16 R64, R8.reuse, R12, R200 ;  /* 0x0000000c0840723c */ /* 0x050ff000000418c8 */
[C---:B------:R-:W-:Y:S01]  /*bca0*/  HMMA.16816.F32.BF16 R68, R8.reuse, R18, R196 ;  /* 0x000000120844723c */ /* 0x040fe200000418c4 */
[----:B------:R-:W3:Y:S07]  /*bcb0*/  LDSM.16.M88.4 R16, [R63+0x4000] ;  /* 0x004000003f10783b */ /* 0x000eee0000000200 */
[C---:B------:R-:W-:Y:S01]  /*bcc0*/  HMMA.16816.F32.BF16 R56, R8.reuse, R14, R212 ;  /* 0x0000000e0838723c */ /* 0x040fe200000418d4 */
[----:B------:R-:W4:Y:S07]  /*bcd0*/  LDSM.16.M88.4 R12, [R63+0x4800] ;  /* 0x004800003f0c783b */ /* 0x000f2e0000000200 */
[C---:B------:R-:W-:Y:S08]  /*bce0*/  HMMA.16816.F32.BF16 R52, R8.reuse, R32, R232 ;  /* 0x000000200834723c */ /* 0x040ff000000418e8 */
[----:B------:R-:W-:Y:S01]  /*bcf0*/  HMMA.16816.F32.BF16 R48, R8, R34, R240 ;  /* 0x000000220830723c */ /* 0x000fe200000418f0 */
[----:B------:R-:W5:Y:S01]  /*bd00*/  LDSM.16.M88.4 R8, [R63+0x5000] ;  /* 0x005000003f08783b */ /* 0x000f620000000200 */
[----:B------:R-:W-:Y:S01]  /*bd10*/  MOV R196, R228 ;  /* 0x000000e400c47202 */ /* 0x000fe20000000f00 */
[----:B------:R-:W-:Y:S01]  /*bd20*/  IMAD.MOV.U32 R197, RZ, RZ, R222 ;  /* 0x000000ffffc57224 */ /* 0x000fe200078e00de */
[----:B------:R-:W-:Y:S01]  /*bd30*/  MOV R198, R209 ;  /* 0x000000d100c67202 */ /* 0x000fe20000000f00 */
[----:B------:R-:W-:Y:S01]  /*bd40*/  IMAD.MOV.U32 R199, RZ, RZ, R132 ;  /* 0x000000ffffc77224 */ /* 0x000fe200078e0084 */
[----:B------:R-:W-:Y:S01]  /*bd50*/  MOV R200, R62 ;  /* 0x0000003e00c87202 */ /* 0x000fe20000000f00 */
[----:B------:R-:W-:Y:S01]  /*bd60*/  IMAD.MOV.U32 R201, RZ, RZ, R3 ;  /* 0x000000ffffc97224 */ /* 0x000fe200078e0003 */
[----:B------:R-:W-:Y:S01]  /*bd70*/  MOV R202, R2 ;  /* 0x0000000200ca7202 */ /* 0x000fe20000000f00 */
[----:B------:R-:W-:Y:S01]  /*bd80*/  IMAD.MOV.U32 R203, RZ, RZ, R0 ;  /* 0x000000ffffcb7224 */ /* 0x000fe200078e0000 */
[----:B------:R-:W-:Y:S01]  /*bd90*/  MOV R194, R231 ;  /* 0x000000e700c27202 */ /* 0x000fe20000000f00 */
[----:B------:R-:W-:-:S02]  /*bda0*/  IMAD.MOV.U32 R193, RZ, RZ, R252 ;  /* 0x000000ffffc17224 */ /* 0x000fc400078e00fc */
[----:B------:R-:W-:Y:S01]  /*bdb0*/  IMAD.MOV.U32 R195, RZ, RZ, R230 ;  /* 0x000000ffffc37224 */ /* 0x000fe200078e00e6 */
[C---:B--2---:R-:W-:Y:S01]  /*bdc0*/  HMMA.16816.F32.BF16 R128, R4.reuse, R40, R248 ;  /* 0x000000280480723c */ /* 0x044fe200000418f8 */
[----:B------:R-:W2:Y:S04]  /*bdd0*/  LDSM.16.M88.4 R44, [R63+0x5800] ;  /* 0x005800003f2c783b */ /* 0x000ea80000000200 */
[----:B------:R-:W-:Y:S03]  /*bde0*/  LDSM.16.M88.4 R32, [R63+0x6800] ;  /* 0x006800003f20783b */ /* 0x000fe60000000200 */
[C---:B------:R-:W-:Y:S01]  /*bdf0*/  HMMA.16816.F32.BF16 R176, R4.reuse, R42, R176 ;  /* 0x0000002a04b0723c */ /* 0x040fe200000418b0 */
[----:B------:R-:W2:Y:S07]  /*be00*/  LDSM.16.M88.4 R40, [R63+0x6000] ;  /* 0x006000003f28783b */ /* 0x000eae0000000200 */
        /* <DEDUP_REMOVED lines=15> */
[C---:B-----5:R-:W-:Y:S08]  /*bf00*/  HMMA.16816.F32.BF16 R172, R4.reuse, R8, R172 ;  /* 0x0000000804ac723c */ /* 0x060ff000000418ac */
[----:B------:R-:W-:Y:S01]  /*bf10*/  HMMA.16816.F32.BF16 R124, R4, R10, R124 ;  /* 0x0000000a047c723c */ /* 0x000fe2000004187c */
[----:B------:R-:W5:Y:S01]  /*bf20*/  LDSM.16.M88.4 R8, [R63+0x9800] ;  /* 0x009800003f08783b */ /* 0x000f620000000200 */
[----:B------:R-:W-:Y:S01]  /*bf30*/  IADD3 R248, PT, PT, R220, -0x2, RZ ;  /* 0xfffffffedcf87810 */ /* 0x000fe20007ffe0ff */
[----:B------:R-:W-:-:S04]  /*bf40*/  DEPBAR.LE SB0, 0x0 ;  /* 0x000080000000791a */ /* 0x000fc80000000000 */
[----:B------:R-:W-:Y:S01]  /*bf50*/  ISETP.GT.AND P3, PT, R248, R38, PT ;  /* 0x00000026f800720c */ /* 0x000fe20003f64270 */
[C---:B--2---:R-:W-:Y:S01]  /*bf60*/  HMMA.16816.F32.BF16 R104, R4.reuse, R44, R104 ;  /* 0x0000002c0468723c */ /* 0x044fe20000041868 */
[----:B------:R-:W-:Y:S07]  /*bf70*/  BSSY.RECONVERGENT B1, `(.L_x_5980) ;  /* 0x00000a2000017945 */ /* 0x000fee0003800200 */
        /* <DEDUP_REMOVED lines=16> */
[----:B------:R-:W-:Y:S01]  /*c080*/  HMMA.16816.F32.BF16 R48, R4, R10, R48 ;  /* 0x0000000a0430723c */ /* 0x000fe20000041830 */
[----:B------:R-:W-:Y:S06]  /*c090*/  BAR.SYNC.DEFER_BLOCKING 0x0 ;  /* 0x0000000000007b1d */ /* 0x000fec0000010000 */
[----:B------:R-:W-:-:S13]  /*c0a0*/  @!P3 BRA `(.L_x_5981) ;  /* 0x000000080038b947 */ /* 0x000fda0003800000 */
        /* <DEDUP_REMOVED lines=73> */
.L_x_5983:
        /* <DEDUP_REMOVED lines=12> */
.L_x_5984:
[----:B------:R-:W-:Y:S05]  /*c600*/  BSYNC.RECONVERGENT B0 ;  /* 0x0000000000007941 */ /* 0x000fea0003800200 */
.L_x_5982:
[----:B------:R-:W3:Y:S04]  /*c610*/  LDL R0, [R1+0x28] ;  /* 0x0000280001007983 */ /* 0x000ee80000100800 */
[----:B------:R-:W4:Y:S04]  /*c620*/  LDL R2, [R1+0x2c] ;  /* 0x00002c0001027983 */ /* 0x000f280000100800 */
[----:B------:R-:W2:Y:S04]  /*c630*/  LDL R6, [R1+0x10] ;  /* 0x0000100001067983 */ /* 0x000ea80000100800 */
[----:B------:R-:W5:Y:S01]  /*c640*/  LDL R7, [R1+0x4] ;  /* 0x0000040001077983 */ /* 0x000f620000100800 */
[C---:B---3--:R-:W-:Y:S01]  /*c650*/  IMAD.SHL.U32 R14, R0.reuse, 0x20, RZ ;  /* 0x00000020000e7824 */ /* 0x048fe200078e00ff */
[----:B----4-:R-:W-:-:S04]  /*c660*/  SHF.L.U64.HI R0, R0, 0x5, R2 ;  /* 0x0000000500007819 */ /* 0x010fc80000010202 */
[----:B--2---:R-:W-:-:S04]  /*c670*/  IADD3 R4, P0, PT, R14, R6, RZ ;  /* 0x000000060e047210 */ /* 0x004fc80007f1e0ff */
[-C--:B------:R-:W-:Y:S01]  /*c680*/  IADD3 R2, P3, PT, R4, R14.reuse, RZ ;  /* 0x0000000e04027210 */ /* 0x080fe20007f7e0ff */
[----:B-----5:R-:W-:Y:S01]  /*c690*/  IMAD.X R5, R0, 0x1, R7, P0 ;  /* 0x0000000100057824 */ /* 0x020fe200000e0607 */
        /* <DEDUP_REMOVED lines=47> */
.L_x_5981:
[----:B------:R-:W-:Y:S05]  /*c990*/  BSYNC.RECONVERGENT B1 ;  /* 0x0000000000017941 */ /* 0x000fea0003800200 */
.L_x_5980:
[----:B--2---:R-:W2:Y:S04]  /*c9a0*/  LDL R3, [R1] ;  /* 0x0000000001037983 */ /* 0x004ea80000100800 */
[----:B------:R-:W3:Y:S04]  /*c9b0*/  LDL.LU R0, [R1+0x50] ;  /* 0x0000500001007983 */ /* 0x000ee80000300800 */
[----:B------:R-:W4:Y:S01]  /*c9c0*/  LDL R2, [R1+0x24] ;  /* 0x0000240001027983 */ /* 0x000f220000100800 */
[----:B------:R-:W-:Y:S02]  /*c9d0*/  IMAD.MOV.U32 R31, RZ, RZ, R117 ;  /* 0x000000ffff1f7224 */ /* 0x000fe400078e0075 */
[----:B------:R-:W-:-:S02]  /*c9e0*/  IMAD.MOV.U32 R61, RZ, RZ, R118 ;  /* 0x000000ffff3d7224 */ /* 0x000fc400078e0076 */
[----:B--2---:R-:W-:Y:S02]  /*c9f0*/  IMAD.MOV.U32 R8, RZ, RZ, R3 ;  /* 0x000000ffff087224 */ /* 0x004fe400078e0003 */
[----:B---3--:R-:W-:Y:S02]  /*ca00*/  IMAD.MOV.U32 R222, RZ, RZ, R0 ;  /* 0x000000ffffde7224 */ /* 0x008fe400078e0000 */
[----:B----4-:R-:W-:-:S04]  /*ca10*/  IMAD R2, R220, 0x100, R2 ;  /* 0x00000100dc027824 */ /* 0x010fc800078e0202 */
[C---:B------:R-:W-:Y:S02]  /*ca20*/  VIADD R3, R2.reuse, 0xfffffe00 ;  /* 0xfffffe0002037836 */ /* 0x040fe40000000000 */
[C---:B------:R-:W-:Y:S02]  /*ca30*/  VIADD R0, R2.reuse, 0xfffffe01 ;  /* 0xfffffe0102007836 */ /* 0x040fe40000000000 */
[----:B------:R-:W-:Y:S01]  /*ca40*/  VIADD R7, R2, 0xfffffe09 ;  /* 0xfffffe0902077836 */ /* 0x000fe20000000000 */
[CC--:B------:R-:W-:Y:S02]  /*ca50*/  ISETP.GE.AND P0, PT, R3.reuse, R225.reuse, PT ;  /* 0x000000e10300720c */ /* 0x0c0fe40003f06270 */
[----:B------:R-:W-:Y:S02]  /*ca60*/  ISETP.GE.AND P3, PT, R3, R226, PT ;  /* 0x000000e20300720c */ /* 0x000fe40003f66270 */
[----:B------:R-:W-:Y:S02]  /*ca70*/  ISETP.GE.AND P5, PT, R0, R225, PT ;  /* 0x000000e10000720c */ /* 0x000fe40003fa6270 */
[----:B------:R-:W-:-:S02]  /*ca80*/  FSEL R6, R128, -INF , P0 ;  /* 0xff80000080067808 */ /* 0x000fc40000000000 */
[----:B------:R-:W-:Y:S02]  /*ca90*/  FSEL R4, R130, -INF , P3 ;  /* 0xff80000082047808 */ /* 0x000fe40001800000 */
[----:B------:R-:W-:Y:S02]  /*caa0*/  FSEL R5, R129, -INF , P5 ;  /* 0xff80000081057808 */ /* 0x000fe40002800000 */
[C---:B------:R-:W-:Y:S02]  /*cab0*/  ISETP.GE.AND P0, PT, R0.reuse, R224, PT ;  /* 0x000000e00000720c */ /* 0x040fe40003f06270 */
[C---:B------:R-:W-:Y:S02]  /*cac0*/  ISETP.GE.AND P3, PT, R0.reuse, R226, PT ;  /* 0x000000e20000720c */ /* 0x040fe40003f66270 */
[----:B------:R-:W-:Y:S01]  /*cad0*/  ISETP.GE.AND P5, PT, R0, R227, PT ;  /* 0x000000e30000720c */ /* 0x000fe20003fa6270 */
[----:B------:R-:W-:Y:S01]  /*cae0*/  VIADD R0, R2, 0xfffffe08 ;  /* 0xfffffe0802007836 */ /* 0x000fe20000000000 */
[----:B------:R-:W-:-:S02]  /*caf0*/  ISETP.GE.AND P6, PT, R3, R224, PT ;  /* 0x000000e00300720c */ /* 0x000fc40003fc6270 */
[----:B------:R-:W-:Y:S02]  /*cb00*/  ISETP.GE.AND P4, PT, R3, R227, PT ;  /* 0x000000e30300720c */ /* 0x000fe40003f86270 */
[----:B------:R-:W-:Y:S02]  /*cb10*/  FSEL R3, R131, -INF , P3 ;  /* 0xff80000083037808 */ /* 0x000fe40001800000 */
[----:B------:R-:W-:Y:S02]  /*cb20*/  FSEL R12, R5, -INF , !P0 ;  /* 0xff800000050c7808 */ /* 0x000fe40004000000 */
[C---:B------:R-:W-:Y:S02]  /*cb30*/  ISETP.GE.AND P0, PT, R0.reuse, R226, PT ;  /* 0x000000e20000720c */ /* 0x040fe40003f06270 */
[----:B------:R-:W-:Y:S02]  /*cb40*/  ISETP.GE.AND P3, PT, R0, R225, PT ;  /* 0x000000e10000720c */ /* 0x000fe40003f66270 */
[----:B------:R-:W-:-:S02]  /*cb50*/  FSEL R15, R3, -INF , !P5 ;  /* 0xff800000030f7808 */ /* 0x000fc40006800000 */
[----:B------:R-:W-:Y:S02]  /*cb60*/  FSEL R17, R4, -INF , !P4 ;  /* 0xff80000004117808 */ /* 0x000fe40006000000 */
[C---:B------:R-:W-:Y:S02]  /*cb70*/  ISETP.GE.AND P5, PT, R7.reuse, R225, PT ;  /* 0x000000e10700720c */ /* 0x040fe40003fa6270 */
[----:B------:R-:W-:Y:S01]  /*cb80*/  FSEL R4, R178, -INF , P0 ;  /* 0xff800000b2047808 */ /* 0x000fe20000000000 */
[----:B------:R-:W-:Y:S01]  /*cb90*/  IMAD.MOV.U32 R178, RZ, RZ, R8 ;  /* 0x000000ffffb27224 */ /* 0x000fe200078e0008 */
[----:B------:R-:W-:Y:S01]  /*cba0*/  FSEL R14, R6, -INF , !P6 ;  /* 0xff800000060e7808 */ /* 0x000fe20007000000 */
[----:B------:R-:W-:Y:S01]  /*cbb0*/  VIADD R8, R2, 0xfffffea9 ;  /* 0xfffffea902087836 */ /* 0x000fe20000000000 */
[----:B------:R-:W-:Y:S02]  /*cbc0*/  ISETP.GE.AND P0, PT, R7, R226, PT ;  /* 0x000000e20700720c */ /* 0x000fe40003f06270 */
[----:B------:R-:W-:-:S02]  /*cbd0*/  ISETP.GE.AND P6, PT, R0, R224, PT ;  /* 0x000000e00000720c */ /* 0x000fc40003fc6270 */
[-C--:B------:R-:W-:Y:S01]  /*cbe0*/  ISETP.GE.AND P4, PT, R0, R227.reuse, PT ;  /* 0x000000e30000720c */ /* 0x080fe20003f86270 */
[----:B------:R-:W-:Y:S01]  /*cbf0*/  VIADD R0, R2, 0xfffffe10 ;  /* 0xfffffe1002007836 */ /* 0x000fe20000000000 */
[----:B------:R-:W-:Y:S02]  /*cc00*/  FSEL R6, R176, -INF , P3 ;  /* 0xff800000b0067808 */ /* 0x000fe40001800000 */
[----:B------:R-:W-:Y:S02]  /*cc10*/  ISETP.GE.AND P3, PT, R7, R224, PT ;  /* 0x000000e00700720c */ /* 0x000fe40003f66270 */
[----:B------:R-:W-:Y:S02]  /*cc20*/  FSEL R5, R177, -INF , P5 ;  /* 0xff800000b1057808 */ /* 0x000fe40002800000 */
[----:B------:R-:W-:Y:S01]  /*cc30*/  ISETP.GE.AND P5, PT, R7, R227, PT ;  /* 0x000000e30700720c */ /* 0x000fe20003fa6270 */
[----:B------:R-:W-:Y:S01]  /*cc40*/  VIADD R7, R2, 0xfffffe11 ;  /* 0xfffffe1102077836 */ /* 0x000fe20000000000 */
[----:B------:R-:W-:-:S02]  /*cc50*/  FSEL R3, R179, -INF , P0 ;  /* 0xff800000b3037808 */ /* 0x000fc40000000000 */
[----:B------:R-:W-:Y:S02]  /*cc60*/  FSEL R11, R5, -INF , !P3 ;  /* 0xff800000050b7808 */ /* 0x000fe40005800000 */
[C---:B------:R-:W-:Y:S02]  /*cc70*/  ISETP.GE.AND P3, PT, R0.reuse, R226, PT ;  /* 0x000000e20000720c */ /* 0x040fe40003f66270 */
[-C--:B------:R-:W-:Y:S02]  /*cc80*/  ISETP.GE.AND P0, PT, R0, R225.reuse, PT ;  /* 0x000000e10000720c */ /* 0x080fe40003f06270 */
[----:B------:R-:W-:Y:S02]  /*cc90*/  FSEL R18, R3, -INF , !P5 ;  /* 0xff80000003127808 */ /* 0x000fe40006800000 */
[----:B------:R-:W-:Y:S02]  /*cca0*/  ISETP.GE.AND P5, PT, R7, R225, PT ;  /* 0x000000e10700720c */ /* 0x000fe40003fa6270 */
[----:B------:R-:W-:-:S02]  /*ccb0*/  FSEL R16, R4, -INF , !P4 ;  /* 0xff80000004107808 */ /* 0x000fc40006000000 */
[----:B------:R-:W-:Y:S02]  /*ccc0*/  FSEL R13, R6, -INF , !P6 ;  /* 0xff800000060d7808 */ /* 0x000fe40007000000 */
[----:B------:R-:W-:Y:S02]  /*ccd0*/  FSEL R4, R186, -INF , P3 ;  /* 0xff800000ba047808 */ /* 0x000fe40001800000 */
[C---:B------:R-:W-:Y:S02]  /*cce0*/  ISETP.GE.AND P6, PT, R0.reuse, R224, PT ;  /* 0x000000e00000720c */ /* 0x040fe40003fc6270 */
[----:B------:R-:W-:Y:S01]  /*ccf0*/  ISETP.GE.AND P4, PT, R0, R227, PT ;  /* 0x000000e30000720c */ /* 0x000fe20003f86270 */
[----:B------:R-:W-:Y:S01]  /*cd00*/  VIADD R0, R2, 0xfffffe18 ;  /* 0xfffffe1802007836 */ /* 0x000fe20000000000 */
[----:B------:R-:W-:Y:S02]  /*cd10*/  FSEL R6, R184, -INF , P0 ;  /* 0xff800000b8067808 */ /* 0x000fe40000000000 */
[----:B------:R-:W-:-:S02]  /*cd20*/  ISETP.GE.AND P3, PT, R7, R226, PT ;  /* 0x000000e20700720c */ /* 0x000fc40003f66270 */
[----:B------:R-:W-:Y:S02]  /*cd30*/  ISETP.GE.AND P0, PT, R7, R224, PT ;  /* 0x000000e00700720c */ /* 0x000fe40003f06270 */
[----:B------:R-:W-:Y:S02]  /*cd40*/  FSEL R5, R185, -INF , P5 ;  /* 0xff800000b9057808 */ /* 0x000fe40002800000 */
[----:B------:R-:W-:Y:S01]  /*cd50*/  ISETP.GE.AND P5, PT, R7, R227, PT ;  /* 0x000000e30700720c */ /* 0x000fe20003fa6270 */
[----:B------:R-:W-:Y:S01]  /*cd60*/  VIADD R7, R2, 0xfffffe19 ;  /* 0xfffffe1902077836 */ /* 0x000fe20000000000 */
[----:B------:R-:W-:Y:S02]  /*cd70*/  FSEL R3, R187, -INF , P3 ;  /* 0xff800000bb037808 */ /* 0x000fe40001800000 */
[----:B------:R-:W-:Y:S02]  /*cd80*/  FSEL R20, R5, -INF , !P0 ;  /* 0xff80000005147808 */ /* 0x000fe40004000000 */
[----:B------:R-:W-:-:S02]  /*cd90*/  ISETP.GE.AND P0, PT, R0, R226, PT ;  /* 0x000000e20000720c */ /* 0x000fc40003f06270 */
[-C--:B------:R-:W-:Y:S02]  /*cda0*/  ISETP.GE.AND P3, PT, R0, R225.reuse, PT ;  /* 0x000000e10000720c */ /* 0x080fe40003f66270 */
[----:B------:R-:W-:Y:S02]  /*cdb0*/  FSEL R29, R3, -INF , !P5 ;  /* 0xff800000031d7808 */ /* 0x000fe40006800000 */
[----:B------:R-:W-:Y:S02]  /*cdc0*/  FSEL R28, R4, -INF , !P4 ;  /* 0xff800000041c7808 */ /* 0x000fe40006000000 */
[----:B------:R-:W-:Y:S02]  /*cdd0*/  ISETP.GE.AND P5, PT, R7, R225, PT ;  /* 0x000000e10700720c */ /* 0x000fe40003fa6270 */
[----:B------:R-:W-:Y:S02]  /*cde0*/  FSEL R4, R194, -INF , P0 ;  /* 0xff800000c2047808 */ /* 0x000fe40000000000 */
[----:B------:R-:W-:-:S02]  /*cdf0*/  FSEL R19, R6, -INF , !P6 ;  /* 0xff80000006137808 */ /* 0x000fc40007000000 */
[C---:B------:R-:W-:Y:S02]  /*ce00*/  ISETP.GE.AND P0, PT, R7.reuse, R226, PT ;  /* 0x000000e20700720c */ /* 0x040fe40003f06270 */
[CC--:B------:R-:W-:Y:S02]  /*ce10*/  ISETP.GE.AND P6, PT, R0.reuse, R224.reuse, PT ;  /* 0x000000e00000720c */ /* 0x0c0fe40003fc6270 */
[----:B------:R-:W-:Y:S01]  /*ce20*/  ISETP.GE.AND P4, PT, R0, R227, PT ;  /* 0x000000e30000720c */ /* 0x000fe20003f86270 */
[----:B------:R-:W-:Y:S01]  /*ce30*/  VIADD R0, R2, 0xfffffe20 ;  /* 0xfffffe2002007836 */ /* 0x000fe20000000000 */
[----:B------:R-:W-:Y:S02]  /*ce40*/  FSEL R6, R192, -INF , P3 ;  /* 0xff800000c0067808 */ /* 0x000fe40001800000 */
[----:B------:R-:W-:Y:S02]  /*ce50*/  ISETP.GE.AND P3, PT, R7, R224, PT ;  /* 0x000000e00700720c */ /* 0x000fe40003f66270 */
[----:B------:R-:W-:-:S02]  /*ce60*/  FSEL R5, R193, -INF , P5 ;  /* 0xff800000c1057808 */ /* 0x000fc40002800000 */
[----:B------:R-:W-:Y:S01]  /*ce70*/  ISETP.GE.AND P5, PT, R7, R227, PT ;  /* 0x000000e30700720c */ /* 0x000fe20003fa6270 */
[----:B------:R-:W-:Y:S01]  /*ce80*/  VIADD R7, R2, 0xfffffe21 ;  /* 0xfffffe2102077836 */ /* 0x000fe20000000000 */
[----:B------:R-:W-:Y:S02]  /*ce90*/  FSEL R3, R195, -INF , P0 ;  /* 0xff800000c3037808 */ /* 0x000fe40000000000 */
[----:B------:R-:W-:Y:S02]  /*cea0*/  FSEL R21, R5, -INF , !P3 ;  /* 0xff80000005157808 */ /* 0x000fe40005800000 */
[C---:B------:R-:W-:Y:S02]  /*ceb0*/  ISETP.GE.AND P3, PT, R0.reuse, R226, PT ;  /* 0x000000e20000720c */ /* 0x040fe40003f66270 */
[----:B------:R-:W-:Y:S02]  /*cec0*/  ISETP.GE.AND P0, PT, R0, R225, PT ;  /* 0x000000e10000720c */ /* 0x000fe40003f06270 */
[----:B------:R-:W-:-:S02]  /*ced0*/  FSEL R55, R3, -INF , !P5 ;  /* 0xff80000003377808 */ /* 0x000fc40006800000 */
[----:B------:R-:W-:Y:S02]  /*cee0*/  ISETP.GE.AND P5, PT, R7, R225, PT ;  /* 0x000000e10700720c */ /* 0x000fe40003fa6270 */
[----:B------:R-:W-:Y:S02]  /*cef0*/  FSEL R53, R4, -INF , !P4 ;  /* 0xff80000004357808 */ /* 0x000fe40006000000 */
[----:B------:R-:W-:Y:S02]  /*cf00*/  FSEL R22, R6, -INF , !P6 ;  /* 0xff80000006167808 */ /* 0x000fe40007000000 */
[----:B------:R-:W-:Y:S02]  /*cf10*/  FSEL R4, R198, -INF , P3 ;  /* 0xff800000c6047808 */ /* 0x000fe40001800000 */
[C---:B------:R-:W-:Y:S02]  /*cf20*/  ISETP.GE.AND P6, PT, R0.reuse, R224, PT ;  /* 0x000000e00000720c */ /* 0x040fe40003fc6270 */
[----:B------:R-:W-:Y:S01]  /*cf30*/  ISETP.GE.AND P4, PT, R0, R227, PT ;  /* 0x000000e30000720c */ /* 0x000fe20003f86270 */
[----:B------:R-:W-:Y:S01]  /*cf40*/  VIADD R0, R2, 0xfffffe28 ;  /* 0xfffffe2802007836 */ /* 0x000fe20000000000 */
[----:B------:R-:W-:-:S02]  /*cf50*/  FSEL R6, R196, -INF , P0 ;  /* 0xff800000c4067808 */ /* 0x000fc40000000000 */
[C---:B------:R-:W-:Y:S02]  /*cf60*/  ISETP.GE.AND P3, PT, R7.reuse, R226, PT ;  /* 0x000000e20700720c */ /* 0x040fe40003f66270 */
[----:B------:R-:W-:Y:S02]  /*cf70*/  ISETP.GE.AND P0, PT, R7, R224, PT ;  /* 0x000000e00700720c */ /* 0x000fe40003f06270 */
[----:B------:R-:W-:Y:S02]  /*cf80*/  FSEL R5, R197, -INF , P5 ;  /* 0xff800000c5057808 */ /* 0x000fe40002800000 */
[----:B------:R-:W-:Y:S01]  /*cf90*/  ISETP.GE.AND P5, PT, R7, R227, PT ;  /* 0x000000e30700720c */ /* 0x000fe20003fa6270 */
[----:B------:R-:W-:Y:S01]  /*cfa0*/  VIADD R7, R2, 0xfffffe29 ;  /* 0xfffffe2902077836 */ /* 0x000fe20000000000 */
[----:B------:R-:W-:Y:S02]  /*cfb0*/  FSEL R3, R199, -INF , P3 ;  /* 0xff800000c7037808 */ /* 0x000fe40001800000 */
[----:B------:R-:W-:-:S02]  /*cfc0*/  FSEL R39, R5, -INF , !P0 ;  /* 0xff80000005277808 */ /* 0x000fc40004000000 */
[C---:B------:R-:W-:Y:S02]  /*cfd0*/  ISETP.GE.AND P0, PT, R0.reuse, R226, PT ;  /* 0x000000e20000720c */ /* 0x040fe40003f06270 */
[-C--:B------:R-:W-:Y:S02]  /*cfe0*/  ISETP.GE.AND P3, PT, R0, R225.reuse, PT ;  /* 0x000000e10000720c */ /* 0x080fe40003f66270 */
[----:B------:R-:W-:Y:S02]  /*cff0*/  FSEL R68, R3, -INF , !P5 ;  /* 0xff80000003447808 */ /* 0x000fe40006800000 */
[----:B------:R-:W-:Y:S02]  /*d000*/  FSEL R58, R4, -INF , !P4 ;  /* 0xff800000043a7808 */ /* 0x000fe40006000000 */
[----:B------:R-:W-:Y:S02]  /*d010*/  ISETP.GE.AND P5, PT, R7, R225, PT ;  /* 0x000000e10700720c */ /* 0x000fe40003fa6270 */
[----:B------:R-:W-:-:S02]  /*d020*/  FSEL R4, R202, -INF , P0 ;  /* 0xff800000ca047808 */ /* 0x000fc40000000000 */
[----:B------:R-:W-:Y:S02]  /*d030*/  FSEL R56, R6, -INF , !P6 ;  /* 0xff80000006387808 */ /* 0x000fe40007000000 */
[C---:B------:R-:W-:Y:S02]  /*d040*/  ISETP.GE.AND P0, PT, R7.reuse, R226, PT ;  /* 0x000000e20700720c */ /* 0x040fe40003f06270 */
[CC--:B------:R-:W-:Y:S02]  /*d050*/  ISETP.GE.AND P6, PT, R0.reuse, R224.reuse, PT ;  /* 0x000000e00000720c */ /* 0x0c0fe40003fc6270 */
[----:B------:R-:W-:Y:S01]  /*d060*/  ISETP.GE.AND P4, PT, R0, R227, PT ;  /* 0x000000e30000720c */ /* 0x000fe20003f86270 */
[----:B------:R-:W-:Y:S01]  /*d070*/  VIADD R0, R2, 0xfffffe30 ;  /* 0xfffffe3002007836 */ /* 0x000fe20000000000 */
[----:B------:R-:W-:Y:S02]  /*d080*/  FSEL R6, R200, -INF , P3 ;  /* 0xff800000c8067808 */ /* 0x000fe40001800000 */
[----:B------:R-:W-:-:S02]  /*d090*/  ISETP.GE.AND P3, PT, R7, R224, PT ;  /* 0x000000e00700720c */ /* 0x000fc40003f66270 */
[----:B------:R-:W-:Y:S02]  /*d0a0*/  FSEL R5, R201, -INF , P5 ;  /* 0xff800000c9057808 */ /* 0x000fe40002800000 */
[----:B------:R-:W-:Y:S01]  /*d0b0*/  ISETP.GE.AND P5, PT, R7, R227, PT ;  /* 0x000000e30700720c */ /* 0x000fe20003fa6270 */
[----:B------:R-:W-:Y:S01]  /*d0c0*/  VIADD R7, R2, 0xfffffe31 ;  /* 0xfffffe3102077836 */ /* 0x000fe20000000000 */
[----:B------:R-:W-:Y:S02]  /*d0d0*/  FSEL R3, R203, -INF , P0 ;  /* 0xff800000cb037808 */ /* 0x000fe40000000000 */
[----:B------:R-:W-:Y:S02]  /*d0e0*/  FSEL R52, R5, -INF , !P3 ;  /* 0xff80000005347808 */ /* 0x000fe40005800000 */
[C---:B------:R-:W-:Y:S02]  /*d0f0*/  ISETP.GE.AND P3, PT, R0.reuse, R226, PT ;  /* 0x000000e20000720c */ /* 0x040fe40003f66270 */
[----:B------:R-:W-:-:S02]  /*d100*/  ISETP.GE.AND P0, PT, R0, R225, PT ;  /* 0x000000e10000720c */ /* 0x000fc40003f06270 */
[----:B------:R-:W-:Y:S02]  /*d110*/  FSEL R70, R3, -INF , !P5 ;  /* 0xff80000003467808 */ /* 0x000fe40006800000 */
[----:B------:R-:W-:Y:S02]  /*d120*/  ISETP.GE.AND P5, PT, R7, R225, PT ;  /* 0x000000e10700720c */ /* 0x000fe40003fa6270 */
[----:B------:R-:W-:Y:S02]  /*d130*/  FSEL R59, R4, -INF , !P4 ;  /* 0xff800000043b7808 */ /* 0x000fe40006000000 */
[----:B------:R-:W-:Y:S02]  /*d140*/  FSEL R57, R6, -INF , !P6 ;  /* 0xff80000006397808 */ /* 0x000fe40007000000 */
[----:B------:R-:W-:Y:S02]  /*d150*/  FSEL R4, R246, -INF , P3 ;  /* 0xff800000f6047808 */ /* 0x000fe40001800000 */
[----:B------:R-:W-:-:S02]  /*d160*/  ISETP.GE.AND P6, PT, R0, R224, PT ;  /* 0x000000e00000720c */ /* 0x000fc40003fc6270 */
[-C--:B------:R-:W-:Y:S01]  /*d170*/  ISETP.GE.AND P4, PT, R0, R227.reuse, PT ;  /* 0x000000e30000720c */ /* 0x080fe20003f86270 */
[----:B------:R-:W-:Y:S01]  /*d180*/  VIADD R0, R2, 0xfffffe38 ;  /* 0xfffffe3802007836 */ /* 0x000fe20000000000 */
[----:B------:R-:W-:Y:S02]  /*d190*/  FSEL R6, R244, -INF , P0 ;  /* 0xff800000f4067808 */ /* 0x000fe40000000000 */
[C---:B------:R-:W-:Y:S02]  /*d1a0*/  ISETP.GE.AND P3, PT, R7.reuse, R226, PT ;  /* 0x000000e20700720c */ /* 0x040fe40003f66270 */
        /* <DEDUP_REMOVED lines=9> */
[----:B------:R-:W-:Y:S02]  /*d240*/  FSEL R74, R4, -INF , !P4 ;  /* 0xff800000044a7808 */ /* 0x000fe40006000000 */
[----:B------:R-:W-:-:S02]  /*d250*/  ISETP.GE.AND P5, PT, R7, R225, PT ;  /* 0x000000e10700720c */ /* 0x000fc40003fa6270 */
[----:B------:R-:W-:Y:S02]  /*d260*/  FSEL R4, R238, -INF , P0 ;  /* 0xff800000ee047808 */ /* 0x000fe40000000000 */
[----:B------:R-:W-:Y:S02]  /*d270*/  FSEL R71, R6, -INF , !P6 ;  /* 0xff80000006477808 */ /* 0x000fe40007000000 */
[----:B------:R-:W-:Y:S02]  /*d280*/  ISETP.GE.AND P0, PT, R7, R226, PT ;  /* 0x000000e20700720c */ /* 0x000fe40003f06270 */
[C---:B------:R-:W-:Y:S02]  /*d290*/  ISETP.GE.AND P6, PT, R0.reuse, R224, PT ;  /* 0x000000e00000720c */ /* 0x040fe40003fc6270 */
[----:B------:R-:W-:Y:S01]  /*d2a0*/  ISETP.GE.AND P4, PT, R0, R227, PT ;  /* 0x000000e30000720c */ /* 0x000fe20003f86270 */
[----:B------:R-:W-:Y:S01]  /*d2b0*/  VIADD R0, R2, 0xfffffe40 ;  /* 0xfffffe4002007836 */ /* 0x000fe20000000000 */
[----:B------:R-:W-:-:S02]  /*d2c0*/  FSEL R6, R236, -INF , P3 ;  /* 0xff800000ec067808 */ /* 0x000fc40001800000 */
        /* <DEDUP_REMOVED lines=9> */
[----:B------:R-:W-:Y:S02]  /*d360*/  ISETP.GE.AND P5, PT, R7, R225, PT ;  /* 0x000000e10700720c */ /* 0x000fe40003fa6270 */
[----:B------:R-:W-:Y:S02]  /*d370*/  FSEL R80, R4, -INF , !P4 ;  /* 0xff80000004507808 */ /* 0x000fe40006000000 */
[----:B------:R-:W-:Y:S02]  /*d380*/  FSEL R72, R6, -INF , !P6 ;  /* 0xff80000006487808 */ /* 0x000fe40007000000 */
[----:B------:R-:W-:-:S02]  /*d390*/  FSEL R4, R218, -INF , P3 ;  /* 0xff800000da047808 */ /* 0x000fc40001800000 */
[C---:B------:R-:W-:Y:S02]  /*d3a0*/  ISETP.GE.AND P6, PT, R0.reuse, R224, PT ;  /* 0x000000e00000720c */ /* 0x040fe40003fc6270 */
[----:B------:R-:W-:Y:S01]  /*d3b0*/  ISETP.GE.AND P4, PT, R0, R227, PT ;  /* 0x000000e30000720c */ /* 0x000fe20003f86270 */
[----:B------:R-:W-:Y:S01]  /*d3c0*/  VIADD R0, R2, 0xfffffe48 ;  /* 0xfffffe4802007836 */ /* 0x000fe20000000000 */
[----:B------:R-:W-:Y:S02]  /*d3d0*/  FSEL R6, R216, -INF , P0 ;  /* 0xff800000d8067808 */ /* 0x000fe40000000000 */
[C---:B------:R-:W-:Y:S02]  /*d3e0*/  ISETP.GE.AND P3, PT, R7.reuse, R226, PT ;  /* 0x000000e20700720c */ /* 0x040fe40003f66270 */
        /* <DEDUP_REMOVED lines=9> */
[----:B------:R-:W-:Y:S02]  /*d480*/  FSEL R117, R4, -INF , !P4 ;  /* 0xff80000004757808 */ /* 0x000fe40006000000 */
[C---:B------:R-:W-:Y:S02]  /*d490*/  ISETP.GE.AND P5, PT, R7.reuse, R225, PT ;  /* 0x000000e10700720c */ /* 0x040fe40003fa6270 */
[----:B------:R-:W-:Y:S02]  /*d4a0*/  FSEL R4, R206, -INF , P0 ;  /* 0xff800000ce047808 */ /* 0x000fe40000000000 */
[----:B------:R-:W-:Y:S02]  /*d4b0*/  FSEL R83, R6, -INF , !P6 ;  /* 0xff80000006537808 */ /* 0x000fe40007000000 */
        /* <DEDUP_REMOVED lines=205> */
[----:B------:R-:W-:Y:S02]  /*e190*/  FSEL R6, R99, -INF , P3 ;  /* 0xff80000063067808 */ /* 0x000fe40001800000 */
[----:B------:R-:W-:Y:S02]  /*e1a0*/  FSEL R97, R5, -INF , !P6 ;  /* 0xff80000005617808 */ /* 0x000fe40007000000 */
[----:B------:R-:W-:-:S02]  /*e1b0*/  FSEL R99, R3, -INF , !P4 ;  /* 0xff80000003637808 */ /* 0x000fc40006000000 */
[----:B------:R-:W-:Y:S02]  /*e1c0*/  FSEL R96, R4, -INF , !P0 ;  /* 0xff80000004607808 */ /* 0x000fe40004000000 */
[C---:B------:R-:W-:Y:S02]  /*e1d0*/  ISETP.GE.AND P3, PT, R0.reuse, R225, PT ;  /* 0x000000e10000720c */ /* 0x040fe40003f66270 */
[C---:B------:R-:W-:Y:S02]  /*e1e0*/  ISETP.GE.AND P6, PT, R0.reuse, R224, PT ;  /* 0x000000e00000720c */ /* 0x040fe40003fc6270 */
[C---:B------:R-:W-:Y:S02]  /*e1f0*/  ISETP.GE.AND P0, PT, R0.reuse, R226, PT ;  /* 0x000000e20000720c */ /* 0x040fe40003f06270 */
[-C--:B------:R-:W-:Y:S02]  /*e200*/  ISETP.GE.AND P4, PT, R0, R227.reuse, PT ;  /* 0x000000e30000720c */ /* 0x080fe40003f86270 */
[----:B------:R-:W2:Y:S01]  /*e210*/  LD.E R0, desc[UR4][R134.64+0xdc] ;  /* 0x0000dc0486007980 */ /* 0x000ea2000c101900 */
[----:B------:R-:W-:-:S02]  /*e220*/  ISETP.GE.AND P5, PT, R7, R227, PT ;  /* 0x000000e30700720c */ /* 0x000fc40003fa6270 */
[----:B------:R-:W-:Y:S02]  /*e230*/  FSEL R5, R94, -INF , P0 ;  /* 0xff8000005e057808 */ /* 0x000fe40000000000 */
[----:B------:R-:W-:Y:S02]  /*e240*/  FSEL R218, R6, -INF , !P5 ;  /* 0xff80000006da7808 */ /* 0x000fe40006800000 */
[C---:B------:R-:W-:Y:S02]  /*e250*/  ISETP.GE.AND P5, PT, R8.reuse, R225, PT ;  /* 0x000000e10800720c */ /* 0x040fe40003fa6270 */
        /* <DEDUP_REMOVED lines=21> */
[C---:B------:R-:W-:Y:S02]  /*e3b0*/  ISETP.GE.AND P0, PT, R8.reuse, R224, PT ;  /* 0x000000e00800720c */ /* 0x040fe40003f06270 */
        /* <DEDUP_REMOVED lines=17> */
[C---:B------:R-:W-:Y:S02]  /*e4d0*/  ISETP.GE.AND P3, PT, R8.reuse, R224, PT ;  /* 0x000000e00800720c */ /* 0x040fe40003f66270 */
        /* <DEDUP_REMOVED lines=24> */
[----:B------:R-:W-:Y:S02]  /*e660*/  FSEL R245, R4, -INF , !P5 ;  /* 0xff80000004f57808 */ /* 0x000fe40006800000 */
[----:B------:R-:W-:-:S02]  /*e670*/  ISETP.GE.AND P3, PT, R3, R225, PT ;  /* 0x000000e10300720c */ /* 0x000fc40003f66270 */
[----:B------:R-:W-:Y:S02]  /*e680*/  FSEL R242, R5, -INF , !P4 ;  /* 0xff80000005f27808 */ /* 0x000fe40006000000 */
[----:B------:R-:W-:Y:S02]  /*e690*/  ISETP.GE.AND P5, PT, R8, R225, PT ;  /* 0x000000e10800720c */ /* 0x000fe40003fa6270 */
[----:B------:R-:W-:Y:S02]  /*e6a0*/  FSEL R5, R78, -INF , P0 ;  /* 0xff8000004e057808 */ /* 0x000fe40000000000 */
[----:B------:R-:W-:Y:S02]  /*e6b0*/  ISETP.GE.AND P0, PT, R8, R226, PT ;  /* 0x000000e20800720c */ /* 0x000fe40003f06270 */
[----:B------:R-:W-:Y:S02]  /*e6c0*/  FSEL R240, R7, -INF , !P6 ;  /* 0xff80000007f07808 */ /* 0x000fe40007000000 */
[----:B------:R-:W-:-:S02]  /*e6d0*/  ISETP.GE.AND P6, PT, R3, R224, PT ;  /* 0x000000e00300720c */ /* 0x000fc40003fc6270 */
[-C--:B------:R-:W-:Y:S01]  /*e6e0*/  ISETP.GE.AND P4, PT, R3, R227.reuse, PT ;  /* 0x000000e30300720c */ /* 0x080fe20003f86270 */
[----:B------:R-:W-:Y:S01]  /*e6f0*/  VIADD R3, R2, 0xfffffed0 ;  /* 0xfffffed002037836 */ /* 0x000fe20000000000 */
[----:B------:R-:W-:Y:S02]  /*e700*/  FSEL R7, R76, -INF , P3 ;  /* 0xff8000004c077808 */ /* 0x000fe40001800000 */
[----:B------:R-:W-:Y:S02]  /*e710*/  FSEL R6, R77, -INF , P5 ;  /* 0xff8000004d067808 */ /* 0x000fe40002800000 */
[C---:B------:R-:W-:Y:S02]  /*e720*/  ISETP.GE.AND P3, PT, R8.reuse, R224, PT ;  /* 0x000000e00800720c */ /* 0x040fe40003f66270 */
[----:B------:R-:W-:Y:S01]  /*e730*/  ISETP.GE.AND P5, PT, R8, R227, PT ;  /* 0x000000e30800720c */ /* 0x000fe20003fa6270 */
[----:B------:R-:W-:Y:S01]  /*e740*/  VIADD R8, R2, 0xfffffed1 ;  /* 0xfffffed102087836 */ /* 0x000fe20000000000 */
[----:B------:R-:W-:-:S02]  /*e750*/  FSEL R4, R79, -INF , P0 ;  /* 0xff8000004f047808 */ /* 0x000fc40000000000 */
[----:B------:R-:W-:Y:S02]  /*e760*/  FSEL R95, R6, -INF , !P3 ;  /* 0xff800000065f7808 */ /* 0x000fe40005800000 */
[CC--:B------:R-:W-:Y:S02]  /*e770*/  ISETP.GE.AND P0, PT, R3.reuse, R225.reuse, PT ;  /* 0x000000e10300720c */ /* 0x0c0fe40003f06270 */
[----:B------:R-:W-:Y:S02]  /*e780*/  ISETP.GE.AND P3, PT, R3, R226, PT ;  /* 0x000000e20300720c */ /* 0x000fe40003f66270 */
[----:B------:R-:W-:Y:S02]  /*e790*/  FSEL R243, R4, -INF , !P5 ;  /* 0xff80000004f37808 */ /* 0x000fe40006800000 */
[----:B------:R-:W-:Y:S02]  /*e7a0*/  ISETP.GE.AND P5, PT, R8, R225, PT ;  /* 0x000000e10800720c */ /* 0x000fe40003fa6270 */
[----:B------:R-:W-:-:S02]  /*e7b0*/  FSEL R241, R7, -INF , !P6 ;  /* 0xff80000007f17808 */ /* 0x000fc40007000000 */
[----:B------:R-:W-:Y:S02]  /*e7c0*/  FSEL R244, R5, -INF , !P4 ;  /* 0xff80000005f47808 */ /* 0x000fe40006000000 */
[CC--:B------:R-:W-:Y:S02]  /*e7d0*/  ISETP.GE.AND P6, PT, R3.reuse, R224.reuse, PT ;  /* 0x000000e00300720c */ /* 0x0c0fe40003fc6270 */
[----:B------:R-:W-:Y:S01]  /*e7e0*/  ISETP.GE.AND P4, PT, R3, R227, PT ;  /* 0x000000e30300720c */ /* 0x000fe20003f86270 */
[----:B------:R-:W-:Y:S01]  /*e7f0*/  VIADD R3, R2, 0xfffffed8 ;  /* 0xfffffed802037836 */ /* 0x000fe20000000000 */
[----:B------:R-:W-:Y:S02]  /*e800*/  FSEL R7, R32, -INF , P0 ;  /* 0xff80000020077808 */ /* 0x000fe40000000000 */
[----:B------:R-:W-:Y:S02]  /*e810*/  FSEL R5, R34, -INF , P3 ;  /* 0xff80000022057808 */ /* 0x000fe40001800000 */
[----:B------:R-:W-:-:S02]  /*e820*/  ISETP.GE.AND P0, PT, R8, R224, PT ;  /* 0x000000e00800720c */ /* 0x000fc40003f06270 */
[----:B------:R-:W-:Y:S02]  /*e830*/  ISETP.GE.AND P3, PT, R8, R226, PT ;  /* 0x000000e20800720c */ /* 0x000fe40003f66270 */
[----:B------:R-:W-:Y:S02]  /*e840*/  FSEL R6, R33, -INF , P5 ;  /* 0xff80000021067808 */ /* 0x000fe40002800000 */
[----:B------:R-:W-:Y:S02]  /*e850*/  FSEL R4, R35, -INF , P3 ;  /* 0xff80000023047808 */ /* 0x000fe40001800000 */
[----:B------:R-:W-:Y:S02]  /*e860*/  FSEL R246, R7, -INF , !P6 ;  /* 0xff80000007f67808 */ /* 0x000fe40007000000 */
[----:B------:R-:W-:Y:S02]  /*e870*/  FSEL R249, R5, -INF , !P4 ;  /* 0xff80000005f97808 */ /* 0x000fe40006000000 */
[----:B------:R-:W-:-:S02]  /*e880*/  FSEL R209, R6, -INF , !P0 ;  /* 0xff80000006d17808 */ /* 0x000fc40004000000 */
[C---:B------:R-:W-:Y:S02]  /*e890*/  ISETP.GE.AND P3, PT, R3.reuse, R225, PT ;  /* 0x000000e10300720c */ /* 0x040fe40003f66270 */
[C---:B------:R-:W-:Y:S02]  /*e8a0*/  ISETP.GE.AND P6, PT, R3.reuse, R224, PT ;  /* 0x000000e00300720c */ /* 0x040fe40003fc6270 */
[C---:B------:R-:W-:Y:S02]  /*e8b0*/  ISETP.GE.AND P0, PT, R3.reuse, R226, PT ;  /* 0x000000e20300720c */ /* 0x040fe40003f06270 */
[-C--:B------:R-:W-:Y:S02]  /*e8c0*/  ISETP.GE.AND P4, PT, R3, R227.reuse, PT ;  /* 0x000000e30300720c */ /* 0x080fe40003f86270 */
[----:B------:R-:W-:Y:S02]  /*e8d0*/  FMNMX3.FTZ R3, R37, R14, R12, !PT ;  /* 0x0000000e25037276 */ /* 0x000fe4000781000c */
[----:B------:R-:W-:-:S02]  /*e8e0*/  ISETP.GE.AND P5, PT, R8, R227, PT ;  /* 0x000000e30800720c */ /* 0x000fc40003fa6270 */
[----:B------:R-:W-:Y:S02]  /*e8f0*/  FMNMX3.FTZ R3, R3, R13, R11, !PT ;  /* 0x0000000d03037276 */ /* 0x000fe4000781000b */
[----:B------:R-:W-:Y:S02]  /*e900*/  FSEL R250, R4, -INF , !P5 ;  /* 0xff80000004fa7808 */ /* 0x000fe40006800000 */
[----:B------:R-:W-:Y:S02]  /*e910*/  FMNMX3.FTZ R3, R3, R19, R20, !PT ;  /* 0x0000001303037276 */ /* 0x000fe40007810014 */
[----:B------:R-:W-:Y:S02]  /*e920*/  FSEL R4, R26, -INF , P0 ;  /* 0xff8000001a047808 */ /* 0x000fe40000000000 */
[----:B------:R-:W-:Y:S02]  /*e930*/  FMNMX3.FTZ R3, R3, R22, R21, !PT ;  /* 0x0000001603037276 */ /* 0x000fe40007810015 */
[----:B------:R-:W-:-:S02]  /*e940*/  FSEL R251, R4, -INF , !P4 ;  /* 0xff80000004fb7808 */ /* 0x000fc40006000000 */
        /* <DEDUP_REMOVED lines=17> */
[----:B------:R-:W-:Y:S01]  /*ea60*/  VIADD R8, R2, 0xfffffed9 ;  /* 0xfffffed902087836 */ /* 0x000fe20000000000 */
[----:B------:R-:W-:-:S02]  /*ea70*/  FMNMX3.FTZ R3, R3, R117, R119, !PT ;  /* 0x0000007503037276 */ /* 0x000fc40007810077 */
[----:B------:R-:W-:Y:S02]  /*ea80*/  FMNMX3.FTZ R4, R4, R124, R86, !PT ;  /* 0x0000007c04047276 */ /* 0x000fe40007810056 */
[C---:B------:R-:W-:Y:S02]  /*ea90*/  ISETP.GE.AND P5, PT, R8.reuse, R225, PT ;  /* 0x000000e10800720c */ /* 0x040fe40003fa6270 */
[----:B------:R-:W-:Y:S02]  /*eaa0*/  FMNMX3.FTZ R3, R3, R87, R118, !PT ;  /* 0x0000005703037276 */ /* 0x000fe40007810076 */
[----:B------:R-:W-:Y:S02]  /*eab0*/  ISETP.GE.AND P0, PT, R8, R226, PT ;  /* 0x000000e20800720c */ /* 0x000fe40003f06270 */
[----:B------:R-:W-:Y:S01]  /*eac0*/  FMNMX3.FTZ R4, R4, R192, R104, !PT ;  /* 0x000000c004047276 */ /* 0x000fe20007810068 */
[C---:B------:R-:W-:Y:S01]  /*ead0*/  VIADD R6, R2.reuse, 0xfffffee0 ;  /* 0xfffffee002067836 */ /* 0x040fe20000000000 */
[----:B------:R-:W-:Y:S01]  /*eae0*/  FSEL R9, R25, -INF , P5 ;  /* 0xff80000019097808 */ /* 0x000fe20002800000 */
[----:B------:R-:W-:Y:S01]  /*eaf0*/  VIADD R10, R2, 0xfffffee1 ;  /* 0xfffffee1020a7836 */ /* 0x000fe20000000000 */
[----:B------:R-:W-:-:S02]  /*eb00*/  FMNMX3.FTZ R3, R3, R131, R176, !PT ;  /* 0x0000008303037276 */ /* 0x000fc400078100b0 */
[----:B------:R-:W-:Y:S02]  /*eb10*/  ISETP.GE.AND P5, PT, R8, R227, PT ;  /* 0x000000e30800720c */ /* 0x000fe40003fa6270 */
[----:B------:R-:W-:Y:S02]  /*eb20*/  FSEL R7, R27, -INF , P0 ;  /* 0xff8000001b077808 */ /* 0x000fe40000000000 */
[----:B------:R-:W-:Y:S02]  /*eb30*/  FMNMX3.FTZ R4, R4, R120, R105, !PT ;  /* 0x0000007804047276 */ /* 0x000fe40007810069 */
[----:B------:R-:W-:Y:S02]  /*eb40*/  FSEL R5, R24, -INF , P3 ;  /* 0xff80000018057808 */ /* 0x000fe40001800000 */
[----:B------:R-:W-:Y:S02]  /*eb50*/  ISETP.GE.AND P3, PT, R8, R224, PT ;  /* 0x000000e00800720c */ /* 0x000fe40003f66270 */
[----:B------:R-:W-:-:S02]  /*eb60*/  FMNMX3.FTZ R3, R3, R132, R177, !PT ;  /* 0x0000008403037276 */ /* 0x000fc400078100b1 */
[C---:B------:R-:W-:Y:S02]  /*eb70*/  ISETP.GE.AND P0, PT, R6.reuse, R225, PT ;  /* 0x000000e10600720c */ /* 0x040fe40003f06270 */
[----:B------:R-:W-:Y:S02]  /*eb80*/  ISETP.GE.AND P4, PT, R6, R226, PT ;  /* 0x000000e20600720c */ /* 0x000fe40003f86270 */
[----:B------:R-:W-:Y:S02]  /*eb90*/  FSEL R252, R7, -INF , !P5 ;  /* 0xff80000007fc7808 */ /* 0x000fe40006800000 */
[----:B------:R-:W-:Y:S02]  /*eba0*/  FMNMX3.FTZ R4, R4, R123, R106, !PT ;  /* 0x0000007b04047276 */ /* 0x000fe4000781006a */
[----:B------:R-:W-:Y:S02]  /*ebb0*/  ISETP.GE.AND P5, PT, R10, R225, PT ;  /* 0x000000e10a00720c */ /* 0x000fe40003fa6270 */
[----:B------:R-:W-:-:S02]  /*ebc0*/  FSEL R247, R5, -INF , !P6 ;  /* 0xff80000005f77808 */ /* 0x000fc40007000000 */
[----:B------:R-:W-:Y:S02]  /*ebd0*/  FSEL R216, R9, -INF , !P3 ;  /* 0xff80000009d87808 */ /* 0x000fe40005800000 */
[C---:B------:R-:W-:Y:S02]  /*ebe0*/  ISETP.GE.AND P6, PT, R6.reuse, R224, PT ;  /* 0x000000e00600720c */ /* 0x040fe40003fc6270 */
[----:B------:R-:W-:Y:S02]  /*ebf0*/  ISETP.GE.AND P3, PT, R6, R227, PT ;  /* 0x000000e30600720c */ /* 0x000fe40003f66270 */
[----:B------:R-:W-:Y:S01]  /*ec00*/  FMNMX3.FTZ R3, R3, R188, R190, !PT ;  /* 0x000000bc03037276 */ /* 0x000fe200078100be */
[----:B------:R-:W-:Y:S01]  /*ec10*/  VIADD R5, R2, 0xfffffee8 ;  /* 0xfffffee802057836 */ /* 0x000fe20000000000 */
[----:B------:R-:W-:Y:S02]  /*ec20*/  FSEL R6, R64, -INF , P0 ;  /* 0xff80000040067808 */ /* 0x000fe40000000000 */
[----:B------:R-:W-:-:S02]  /*ec30*/  FSEL R7, R66, -INF , P4 ;  /* 0xff80000042077808 */ /* 0x000fc40002000000 */
[----:B------:R-:W-:Y:S02]  /*ec40*/  FMNMX3.FTZ R4, R4, R112, R107, !PT ;  /* 0x0000007004047276 */ /* 0x000fe4000781006b */
[C---:B------:R-:W-:Y:S02]  /*ec50*/  ISETP.GE.AND P0, PT, R10.reuse, R224, PT ;  /* 0x000000e00a00720c */ /* 0x040fe40003f06270 */
[----:B------:R-:W-:Y:S02]  /*ec60*/  ISETP.GE.AND P4, PT, R10, R226, PT ;  /* 0x000000e20a00720c */ /* 0x000fe40003f86270 */
[----:B------:R-:W-:Y:S02]  /*ec70*/  FSEL R8, R65, -INF , P5 ;  /* 0xff80000041087808 */ /* 0x000fe40002800000 */
[----:B------:R-:W-:Y:S02]  /*ec80*/  FMNMX3.FTZ R3, R3, R125, R127, !PT ;  /* 0x0000007d03037276 */ /* 0x000fe4000781007f */
[----:B------:R-:W-:-:S02]  /*ec90*/  FMNMX3.FTZ R4, R4, R109, R108, !PT ;  /* 0x0000006d04047276 */ /* 0x000fc4000781006c */
[----:B------:R-:W-:Y:S02]  /*eca0*/  FSEL R9, R67, -INF , P4 ;  /* 0xff80000043097808 */ /* 0x000fe40002000000 */
[----:B------:R-:W-:Y:S02]  /*ecb0*/  FSEL R185, R6, -INF , !P6 ;  /* 0xff80000006b97808 */ /* 0x000fe40007000000 */
[----:B------:R-:W-:Y:S02]  /*ecc0*/  FSEL R170, R7, -INF , !P3 ;  /* 0xff80000007aa7808 */ /* 0x000fe40005800000 */
[----:B------:R-:W-:Y:S02]  /*ecd0*/  FSEL R228, R8, -INF , !P0 ;  /* 0xff80000008e47808 */ /* 0x000fe40004000000 */
[C---:B------:R-:W-:Y:S02]  /*ece0*/  ISETP.GE.AND P4, PT, R5.reuse, R225, PT ;  /* 0x000000e10500720c */ /* 0x040fe40003f86270 */
[----:B------:R-:W-:-:S02]  /*ecf0*/  ISETP.GE.AND P6, PT, R5, R224, PT ;  /* 0x000000e00500720c */ /* 0x000fc40003fc6270 */
[C---:B------:R-:W-:Y:S02]  /*ed00*/  ISETP.GE.AND P0, PT, R5.reuse, R226, PT ;  /* 0x000000e20500720c */ /* 0x040fe40003f06270 */
[-C--:B------:R-:W-:Y:S01]  /*ed10*/  ISETP.GE.AND P3, PT, R5, R227.reuse, PT ;  /* 0x000000e30500720c */ /* 0x080fe20003f66270 */
[----:B------:R-:W-:Y:S01]  /*ed20*/  VIADD R5, R2, 0xfffffee9 ;  /* 0xfffffee902057836 */ /* 0x000fe20000000000 */
[----:B------:R-:W-:Y:S02]  /*ed30*/  ISETP.GE.AND P5, PT, R10, R227, PT ;  /* 0x000000e30a00720c */ /* 0x000fe40003fa6270 */
[----:B------:R-:W-:Y:S02]  /*ed40*/  FMNMX3.FTZ R3, R3, R199, R200, !PT ;  /* 0x000000c703037276 */ /* 0x000fe400078100c8 */
[----:B------:R-:W-:Y:S02]  /*ed50*/  FMNMX3.FTZ R4, R4, R101, R100, !PT ;  /* 0x0000006504047276 */ /* 0x000fe40007810064 */
[----:B------:R-:W-:-:S02]  /*ed60*/  FSEL R171, R9, -INF , !P5 ;  /* 0xff80000009ab7808 */ /* 0x000fc40006800000 */
[----:B------:R-:W-:Y:S02]  /*ed70*/  FMNMX3.FTZ R3, R3, R121, R122, !PT ;  /* 0x0000007903037276 */ /* 0x000fe4000781007a */
[----:B------:R-:W-:Y:S02]  /*ed80*/  ISETP.GE.AND P5, PT, R5, R225, PT ;  /* 0x000000e10500720c */ /* 0x000fe40003fa6270 */
[----:B------:R-:W-:Y:S02]  /*ed90*/  FMNMX3.FTZ R4, R4, R97, R96, !PT ;  /* 0x0000006104047276 */ /* 0x000fe40007810060 */
[----:B------:R-:W-:Y:S02]  /*eda0*/  FSEL R8, R212, -INF , P4 ;  /* 0xff800000d4087808 */ /* 0x000fe40002000000 */
[----:B------:R-:W-:Y:S02]  /*edb0*/  FSEL R6, R214, -INF , P0 ;  /* 0xff800000d6067808 */ /* 0x000fe40000000000 */
[----:B------:R-:W-:-:S02]  /*edc0*/  FMNMX3.FTZ R3, R3, R206, R207, !PT ;  /* 0x000000ce03037276 */ /* 0x000fc400078100cf */
[----:B------:R-:W-:Y:S02]  /*edd0*/  FSEL R7, R213, -INF , P5 ;  /* 0xff800000d5077808 */ /* 0x000fe40002800000 */
[----:B------:R-:W-:Y:S01]  /*ede0*/  FMNMX3.FTZ R4, R4, R98, R92, !PT ;  /* 0x0000006204047276 */ /* 0x000fe2000781005c */
[C---:B------:R-:W-:Y:S01]  /*edf0*/  VIADD R10, R2.reuse, 0xfffffef9 ;  /* 0xfffffef9020a7836 */ /* 0x040fe20000000000 */
[C---:B------:R-:W-:Y:S02]  /*ee00*/  ISETP.GE.AND P4, PT, R5.reuse, R224, PT ;  /* 0x000000e00500720c */ /* 0x040fe40003f86270 */
[C---:B------:R-:W-:Y:S02]  /*ee10*/  ISETP.GE.AND P0, PT, R5.reuse, R226, PT ;  /* 0x000000e20500720c */ /* 0x040fe40003f06270 */
[----:B------:R-:W-:Y:S01]  /*ee20*/  ISETP.GE.AND P5, PT, R5, R227, PT ;  /* 0x000000e30500720c */ /* 0x000fe20003fa6270 */
[----:B------:R-:W-:Y:S01]  /*ee30*/  VIADD R5, R2, 0xfffffef0 ;  /* 0xfffffef002057836 */ /* 0x000fe20000000000 */
[----:B------:R-:W-:Y:S01]  /*ee40*/  FSEL R23, R8, -INF , !P6 ;  /* 0xff80000008177808 */ /* 0x000fe20007000000 */
[----:B------:R-:W-:Y:S01]  /*ee50*/  VIADD R8, R2, 0xfffffef8 ;  /* 0xfffffef802087836 */ /* 0x000fe20000000000 */
[----:B------:R-:W-:Y:S01]  /*ee60*/  FSEL R186, R6, -INF , !P3 ;  /* 0xff80000006ba7808 */ /* 0x000fe20005800000 */
[----:B------:R-:W-:Y:S01]  /*ee70*/  VIADD R6, R2, 0xfffffef1 ;  /* 0xfffffef102067836 */ /* 0x000fe20000000000 */
[----:B------:R-:W-:-:S02]  /*ee80*/  FMNMX3.FTZ R2, R3, R113, R114, !PT ;  /* 0x0000007103027276 */ /* 0x000fc40007810072 */
[----:B------:R-:W-:Y:S02]  /*ee90*/  FMNMX3.FTZ R3, R4, R230, R91, !PT ;  /* 0x000000e604037276 */ /* 0x000fe4000781005b */
[----:B------:R-:W-:Y:S02]  /*eea0*/  FMNMX3.FTZ R2, R2, R110, R111, !PT ;  /* 0x0000006e02027276 */ /* 0x000fe4000781006f */
[----:B------:R-:W-:Y:S02]  /*eeb0*/  FMNMX3.FTZ R3, R3, R231, R93, !PT ;  /* 0x000000e703037276 */ /* 0x000fe4000781005d */
[----:B------:R-:W-:Y:S02]  /*eec0*/  FMNMX3.FTZ R2, R2, R102, R103, !PT ;  /* 0x0000006602027276 */ /* 0x000fe40007810067 */
[----:B------:R-:W-:Y:S02]  /*eed0*/  FMNMX3.FTZ R3, R3, R240, R94, !PT ;  /* 0x000000f003037276 */ /* 0x000fe4000781005e */
[----:B------:R-:W-:-:S02]  /*eee0*/  FSEL R9, R215, -INF , P0 ;  /* 0xff800000d7097808 */ /* 0x000fc40000000000 */
[----:B------:R-:W-:Y:S02]  /*eef0*/  ISETP.GE.AND P0, PT, R5, R225, PT ;  /* 0x000000e10500720c */ /* 0x000fe40003f06270 */
[----:B------:R-:W-:Y:S02]  /*ef00*/  FMNMX3.FTZ R2, R2, R99, R218, !PT ;  /* 0x0000006302027276 */ /* 0x000fe400078100da */
[----:B------:R-:W-:Y:S02]  /*ef10*/  FMNMX3.FTZ R3, R3, R241, R95, !PT ;  /* 0x000000f103037276 */ /* 0x000fe4000781005f */
[----:B------:R-:W-:Y:S02]  /*ef20*/  ISETP.GE.AND P3, PT, R5, R224, PT ;  /* 0x000000e00500720c */ /* 0x000fe40003f66270 */
[----:B------:R-:W-:Y:S02]  /*ef30*/  FSEL R30, R9, -INF , !P5 ;  /* 0xff800000091e7808 */ /* 0x000fe40006800000 */
        /* <DEDUP_REMOVED lines=9> */
[----:B------:R-:W-:Y:S02]  /*efd0*/  ISETP.GE.AND P3, PT, R8, R225, PT ;  /* 0x000000e10800720c */ /* 0x000fe40003f66270 */
[----:B------:R-:W-:Y:S02]  /*efe0*/  FSEL R213, R4, -INF , !P0 ;  /* 0xff80000004d57808 */ /* 0x000fe40004000000 */
[----:B------:R-:W-:Y:S02]  /*eff0*/  FMNMX3.FTZ R2, R2, R238, R237, !PT ;  /* 0x000000ee02027276 */ /* 0x000fe400078100ed */
[----:B------:R-:W-:-:S02]  /*f000*/  FSEL R212, R7, -INF , !P4 ;  /* 0xff80000007d47808 */ /* 0x000fc40006000000 */
[----:B------:R-:W-:Y:S02]  /*f010*/  ISETP.GE.AND P0, PT, R10, R225, PT ;  /* 0x000000e10a00720c */ /* 0x000fe40003f06270 */
[----:B------:R-:W-:Y:S02]  /*f020*/  FMNMX3.FTZ R4, R3, R185, R228, !PT ;  /* 0x000000b903047276 */ /* 0x000fe400078100e4 */
[C---:B------:R-:W-:Y:S02]  /*f030*/  ISETP.GE.AND P4, PT, R5.reuse, R226, PT ;  /* 0x000000e20500720c */ /* 0x040fe40003f86270 */
[----:B------:R-:W-:Y:S02]  /*f040*/  ISETP.GE.AND P6, PT, R5, R227, PT ;  /* 0x000000e30500720c */ /* 0x000fe40003fc6270 */
[----:B------:R-:W-:Y:S02]  /*f050*/  FSEL R5, R48, -INF , P3 ;  /* 0xff80000030057808 */ /* 0x000fe40001800000 */
[----:B------:R-:W-:-:S02]  /*f060*/  FMNMX3.FTZ R2, R2, R242, R245, !PT ;  /* 0x000000f202027276 */ /* 0x000fc400078100f5 */
[-C--:B------:R-:W-:Y:S02]  /*f070*/  ISETP.GE.AND P5, PT, R8, R224.reuse, PT ;  /* 0x000000e00800720c */ /* 0x080fe40003fa6270 */
[----:B------:R-:W-:Y:S02]  /*f080*/  ISETP.GE.AND P3, PT, R10, R224, PT ;  /* 0x000000e00a00720c */ /* 0x000fe40003f66270 */
[----:B------:R-:W-:Y:S02]  /*f090*/  FSEL R3, R49, -INF , P0 ;  /* 0xff80000031037808 */ /* 0x000fe40000000000 */
[----:B------:R-:W-:Y:S02]  /*f0a0*/  FMNMX3.FTZ R4, R4, R23, R212, !PT ;  /* 0x0000001704047276 */ /* 0x000fe400078100d4 */
[----:B------:R-:W-:Y:S02]  /*f0b0*/  FMNMX3.FTZ R2, R2, R244, R243, !PT ;  /* 0x000000f402027276 */ /* 0x000fe400078100f3 */
[----:B------:R-:W-:-:S02]  /*f0c0*/  FSEL R214, R5, -INF , !P5 ;  /* 0xff80000005d67808 */ /* 0x000fc40006800000 */
[----:B------:R-:W-:Y:S02]  /*f0d0*/  FSEL R215, R3, -INF , !P3 ;  /* 0xff80000003d77808 */ /* 0x000fe40005800000 */
[----:B------:R-:W-:Y:S02]  /*f0e0*/  FMNMX3.FTZ R4, R4, R232, R213, !PT ;  /* 0x000000e804047276 */ /* 0x000fe400078100d5 */
[----:B------:R-:W-:Y:S02]  /*f0f0*/  FMNMX3.FTZ R3, R2, R249, R250, !PT ;  /* 0x000000f902037276 */ /* 0x000fe400078100fa */
[----:B------:R-:W-:Y:S02]  /*f100*/  FMNMX3.FTZ R2, R4, R214, R215, !PT ;  /* 0x000000d604027276 */ /* 0x000fe400078100d7 */
[----:B------:R-:W-:Y:S02]  /*f110*/  ISETP.GE.AND P0, PT, R6, R226, PT ;  /* 0x000000e20600720c */ /* 0x000fe40003f06270 */
[----:B------:R-:W-:-:S02]  /*f120*/  FSEL R7, R234, -INF , P4 ;  /* 0xff800000ea077808 */ /* 0x000fc40002000000 */
[CC--:B------:R-:W-:Y:S02]  /*f130*/  ISETP.GE.AND P3, PT, R8.reuse, R226.reuse, PT ;  /* 0x000000e20800720c */ /* 0x0c0fe40003f66270 */
[----:B------:R-:W-:Y:S02]  /*f140*/  ISETP.GE.AND P4, PT, R8, R227, PT ;  /* 0x000000e30800720c */ /* 0x000fe40003f86270 */
[----:B------:R-:W-:Y:S01]  /*f150*/  FMNMX3.FTZ R3, R3, R251, R252, !PT ;  /* 0x000000fb03037276 */ /* 0x000fe200078100fc */
[----:B------:R-:W1:Y:S01]  /*f160*/  SHFL.BFLY PT, R8, R2, 0x2, 0x1f ;  /* 0x0c401f0002087f89 */ /* 0x000e6200000e0000 */
[----:B------:R-:W-:Y:S02]  /*f170*/  ISETP.GE.AND P5, PT, R6, R227, PT ;  /* 0x000000e30600720c */ /* 0x000fe40003fa6270 */
[----:B------:R-:W-:Y:S02]  /*f180*/  FSEL R6, R235, -INF , P0 ;  /* 0xff800000eb067808 */ /* 0x000fe40000000000 */
[----:B------:R-:W-:-:S02]  /*f190*/  ISETP.GE.AND P0, PT, R10, R226, PT ;  /* 0x000000e20a00720c */ /* 0x000fc40003f06270 */
[----:B------:R-:W-:Y:S02]  /*f1a0*/  FMNMX3.FTZ R3, R3, R170, R171, !PT ;  /* 0x000000aa03037276 */ /* 0x000fe400078100ab */
        /* <DEDUP_REMOVED lines=18> */
[----:B------:R-:W-:Y:S01]  /*f2d0*/  FSEL R5, R5, RZ, P3 ;  /* 0x000000ff05057208 */ /* 0x000fe20001800000 */
[----:B------:R-:W1:Y:S04]  /*f2e0*/  S2UR UR6, SR_CgaCtaId ;  /* 0x00000000000679c3 */ /* 0x000e680000008800 */
[----:B------:R-:W-:-:S04]  /*f2f0*/  FFMA.FTZ R2, R14, R0, -R5 ;  /* 0x000000000e027223 */ /* 0x000fc80000010805 */
[----:B------:R2:W-:Y:S01]  /*f300*/  MUFU.EX2 R90, R2 ;  /* 0x00000002005a7308 */ /* 0x0005e20000000800 */
[----:B---3--:R-:W-:-:S04]  /*f310*/  FMNMX.FTZ R126, R3, R4, !PT ;  /* 0x00000004037e7209 */ /* 0x008fc80007810000 */
[----:B------:R-:W-:Y:S01]  /*f320*/  FSETP.NEU.FTZ.AND P0, PT, R126, -INF , PT ;  /* 0xff8000007e00780b */ /* 0x000fe20003f1d000 */
[----:B------:R-:W-:Y:S01]  /*f330*/  FMUL.FTZ R3, R0, R126 ;  /* 0x0000007e00037220 */ /* 0x000fe20000410000 */
[----:B--2---:R-:W-:-:S04]  /*f340*/  FFMA.FTZ R2, R12, R0, -R5 ;  /* 0x000000000c027223 */ /* 0x004fc80000010805 */
[----:B------:R2:W3:Y:S01]  /*f350*/  MUFU.EX2 R89, R2 ;  /* 0x0000000200597308 */ /* 0x0004e20000000800 */
[----:B------:R-:W-:Y:S01]  /*f360*/  FSEL R3, R3, RZ, P0 ;  /* 0x000000ff03037208 */ /* 0x000fe20000000000 */
[----:B------:R-:W-:Y:S01]  /*f370*/  UMOV UR7, 0x400 ;  /* 0x0000040000077882 */ /* 0x000fe20000000000 */
[----:B--2---:R-:W-:-:S05]  /*f380*/  FFMA.FTZ R2, R13, R0, -R5 ;  /* 0x000000000d027223 */ /* 0x004fca0000010805 */
[----:B------:R2:W-:Y:S01]  /*f390*/  MUFU.EX2 R205, R2 ;  /* 0x0000000200cd7308 */ /* 0x0005e20000000800 */
[----:B-1----:R-:W-:Y:S01]  /*f3a0*/  ULEA UR6, UR6, UR7, 0x18 ;  /* 0x0000000706067291 */ /* 0x002fe2000f8ec0ff */
[----:B------:R-:W-:Y:S01]  /*f3b0*/  LOP3.LUT R4, R222, 0x200, R178, 0xf8, !PT ;  /* 0x00000200de047812 */ /* 0x000fe200078ef8b2 */
[----:B--2---:R-:W-:-:S05]  /*f3c0*/  FFMA.FTZ R2, R11, R0, -R5 ;  /* 0x000000000b027223 */ /* 0x004fca0000010805 */
[----:B------:R1:W-:Y:S01]  /*f3d0*/  MUFU.EX2 R204, R2 ;  /* 0x0000000200cc7308 */ /* 0x0003e20000000800 */
[----:B------:R-:W-:Y:S02]  /*f3e0*/  IMAD.U32 R222, RZ, RZ, UR6 ;  /* 0x00000006ffde7e24 */ /* 0x000fe4000f8e00ff */
[----:B-1----:R-:W-:-:S05]  /*f3f0*/  FFMA.FTZ R2, R17, R0, -R3 ;  /* 0x0000000011027223 */ /* 0x002fca0000010803 */
[----:B------:R1:W-:Y:S01]  /*f400*/  MUFU.EX2 R88, R2 ;  /* 0x0000000200587308 */ /* 0x0003e20000000800 */
[----:B------:R-:W-:Y:S01]  /*f410*/  IMAD R168, R4, 0x2, R222 ;  /* 0x0000000204a87824 */ /* 0x000fe200078e02de */
[----:B------:R-:W-:Y:S01]  /*f420*/  FSEL R4, R126, RZ, P0 ;  /* 0x000000ff7e047208 */ /* 0x000fe20000000000 */
[-CC-:B-1----:R-:W-:Y:S01]  /*f430*/  FFMA.FTZ R2, R15, R0.reuse, -R3.reuse ;  /* 0x000000000f027223 */ /* 0x182fe20000010803 */
[----:B------:R-:W-:Y:S02]  /*f440*/  FSEL R6, R128, RZ, P3 ;  /* 0x000000ff80067208 */ /* 0x000fe40001800000 */
[----:B------:R-:W1:Y:S02]  /*f450*/  LDSM.16.MT88.4 R12, [R168+0xa000] ;  /* 0x00a00000a80c783b */ /* 0x000e640000004200 */
[----:B------:R2:W-:Y:S02]  /*f460*/  MUFU.EX2 R201, R2 ;  /* 0x0000000200c97308 */ /* 0x0005e40000000800 */
[----:B--2---:R-:W-:-:S06]  /*f470*/  FFMA.FTZ R2, R16, R0, -R3 ;  /* 0x0000000010027223 */ /* 0x004fcc0000010803 */
[----:B------:R2:W-:Y:S02]  /*f480*/  MUFU.EX2 R203, R2 ;  /* 0x0000000200cb7308 */ /* 0x0005e40000000800 */
[----:B--2---:R-:W-:-:S06]  /*f490*/  FFMA.FTZ R2, R18, R0, -R3 ;  /* 0x0000000012027223 */ /* 0x004fcc0000010803 */
[----:B------:R2:W-:Y:S02]  /*f4a0*/  MUFU.EX2 R202, R2 ;  /* 0x0000000200ca7308 */ /* 0x0005e40000000800 */
[----:B--2---:R-:W-:Y:S01]  /*f4b0*/  FADD.FTZ R2, R36, -R4 ;  /* 0x8000000424027221 */ /* 0x004fe20000010000 */
[----:B------:R-:W-:-:S03]  /*f4c0*/  IMAD.MOV.U32 R4, RZ, RZ, 0x20 ;  /* 0x00000020ff047424 */ /* 0x000fc600078e00ff */
[----:B------:R-:W-:-:S04]  /*f4d0*/  FMUL.FTZ R2, R0, R2 ;  /* 0x0000000200027220 */ /* 0x000fc80000410000 */
[----:B------:R2:W4:Y:S01]  /*f4e0*/  MUFU.EX2 R7, R2 ;  /* 0x0000000200077308 */ /* 0x0005220000000800 */
[----:B------:R-:W-:Y:S02]  /*f4f0*/  VIADD R36, R168, 0xa040 ;  /* 0x0000a040a8247836 */ /* 0x000fe40000000000 */
[----:B------:R-:W-:Y:S01]  /*f500*/  FADD.FTZ R6, R37, -R6 ;  /* 0x8000000625067221 */ /* 0x000fe20000010000 */
[----:B------:R-:W-:Y:S01]  /*f510*/  IMAD.MOV.U32 R179, RZ, RZ, R38 ;  /* 0x000000ffffb37224 */ /* 0x000fe200078e0026 */
[----:B--2---:R-:W-:Y:S01]  /*f520*/  SEL R2, R4, 0xffffffe0, !P2 ;  /* 0xffffffe004027807 */ /* 0x004fe20005000000 */
[----:B------:R-:W-:-:S04]  /*f530*/  VIADD R4, R168, 0xa000 ;  /* 0x0000a000a8047836 */ /* 0x000fc80000000000 */
[----:B------:R-:W-:Y:S02]  /*f540*/  @P1 VIADD R36, R4, 0xffffffc0 ;  /* 0xffffffc004241836 */ /* 0x000fe40000000000 */
[C---:B------:R-:W-:Y:S02]  /*f550*/  IMAD.IADD R37, R2.reuse, 0x1, R168 ;  /* 0x0000000102257824 */ /* 0x040fe400078e02a8 */
[----:B------:R-:W-:Y:S02]  /*f560*/  IMAD.IADD R38, R2, 0x1, R36 ;  /* 0x0000000102267824 */ /* 0x000fe400078e0224 */
[----:B------:R-:W-:Y:S01]  /*f570*/  FFMA.FTZ R2, R28, R0, -R3 ;  /* 0x000000001c027223 */ /* 0x000fe20000010803 */
[----:B------:R-:W-:Y:S01]  /*f580*/  FMUL.FTZ R6, R0, R6 ;  /* 0x0000000600067220 */ /* 0x000fe20000410000 */
[----:B------:R-:W-:Y:S02]  /*f590*/  IMAD.MOV.U32 R178, RZ, RZ, R61 ;  /* 0x000000ffffb27224 */ /* 0x000fe400078e003d */
[----:B------:R-:W-:Y:S01]  /*f5a0*/  FFMA.FTZ R4, R19, R0, -R5 ;  /* 0x0000000013047223 */ /* 0x000fe20000010805 */
[----:B------:R2:W-:Y:S01]  /*f5b0*/  MUFU.EX2 R194, R2 ;  /* 0x0000000200c27308 */ /* 0x0005e20000000800 */
[----:B------:R-:W5:Y:S01]  /*f5c0*/  LDSM.16.MT88.4 R24, [R37+0xa000] ;  /* 0x00a000002518783b */ /* 0x000f620000004200 */
[----:B---3--:R-:W-:Y:S01]  /*f5d0*/  F2FP.BF16.F32.PACK_AB R8, R89, R90 ;  /* 0x0000005a5908723e */ /* 0x008fe200000010ff */
[----:B----4-:R-:W-:Y:S01]  /*f5e0*/  FMUL.FTZ R166, R166, R7 ;  /* 0x00000007a6a67220 */ /* 0x010fe20000410000 */
[----:B------:R-:W-:Y:S01]  /*f5f0*/  F2FP.BF16.F32.PACK_AB R10, R204, R205 ;  /* 0x000000cdcc0a723e */ /* 0x000fe200000010ff */
[----:B------:R-:W3:Y:S03]  /*f600*/  LDSM.16.MT88.4 R16, [R36] ;  /* 0x000000002410783b */ /* 0x000ee60000004200 */
[----:B------:R-:W4:Y:S01]  /*f610*/  MUFU.EX2 R61, R6 ;  /* 0x00000006003d7308 */ /* 0x000f220000000800 */
[----:B--2---:R-:W-:-:S07]  /*f620*/  FFMA.FTZ R2, R29, R0, -R3 ;  /* 0x000000001d027223 */ /* 0x004fce0000010803 */
[----:B------:R2:W-:Y:S08]  /*f630*/  MUFU.EX2 R198, R4 ;  /* 0x0000000400c67308 */ /* 0x0005f00000000800 */
[----:B------:R1:W-:Y:S01]  /*f640*/  MUFU.EX2 R193, R2 ;  /* 0x0000000200c17308 */ /* 0x0003e20000000800 */
[-C--:B--2---:R-:W-:Y:S01]  /*f650*/  FFMA.FTZ R4, R20, R0.reuse, -R5 ;  /* 0x0000000014047223 */ /* 0x084fe20000010805 */
[----:B-1----:R-:W-:-:S06]  /*f660*/  FFMA.FTZ R2, R53, R0, -R3 ;  /* 0x0000000035027223 */ /* 0x002fcc0000010803 */
[----:B------:R1:W2:Y:S08]  /*f670*/  MUFU.EX2 R196, R4 ;  /* 0x0000000400c47308 */ /* 0x0002b00000000800 */
[----:B------:R5:W-:Y:S01]  /*f680*/  MUFU.EX2 R191, R2 ;  /* 0x0000000200bf7308 */ /* 0x000be20000000800 */
[----:B------:R-:W-:Y:S01]  /*f690*/  F2FP.BF16.F32.PACK_AB R9, R201, R88 ;  /* 0x00000058c909723e */ /* 0x000fe200000010ff */
[----:B----4-:R-:W-:Y:S01]  /*f6a0*/  FMUL.FTZ R164, R164, R61 ;  /* 0x0000003da4a47220 */ /* 0x010fe20000410000 */
[-C--:B-1----:R-:W-:Y:S01]  /*f6b0*/  FFMA.FTZ R4, R21, R0.reuse, -R5 ;  /* 0x0000000015047223 */ /* 0x082fe20000010805 */
[----:B-----5:R-:W-:-:S04]  /*f6c0*/  FFMA.FTZ R2, R55, R0, -R3 ;  /* 0x0000000037027223 */ /* 0x020fc80000010803 */
[----:B------:R1:W-:Y:S01]  /*f6d0*/  MUFU.EX2 R195, R4 ;  /* 0x0000000400c37308 */ /* 0x0003e20000000800 */
[----:B------:R-:W-:Y:S01]  /*f6e0*/  F2FP.BF16.F32.PACK_AB R11, R202, R203 ;  /* 0x000000cbca0b723e */ /* 0x000fe200000010ff */
[----:B------:R-:W-:-:S06]  /*f6f0*/  FMUL.FTZ R165, R165, R61 ;  /* 0x0000003da5a57220 */ /* 0x000fcc0000410000 */
[----:B------:R4:W-:Y:S01]  /*f700*/  MUFU.EX2 R189, R2 ;  /* 0x0000000200bd7308 */ /* 0x0009e20000000800 */
[----:B------:R-:W-:Y:S01]  /*f710*/  FMUL.FTZ R167, R167, R7 ;  /* 0x00000007a7a77220 */ /* 0x000fe20000410000 */
[-C--:B------:R-:W-:Y:S01]  /*f720*/  FMUL.FTZ R160, R160, R61.reuse ;  /* 0x0000003da0a07220 */ /* 0x080fe20000410000 */
[----:B------:R-:W-:Y:S01]  /*f730*/  FMUL.FTZ R161, R161, R61 ;  /* 0x0000003da1a17220 */ /* 0x000fe20000410000 */
[-C--:B------:R-:W-:Y:S01]  /*f740*/  FMUL.FTZ R162, R162, R7.reuse ;  /* 0x00000007a2a27220 */ /* 0x080fe20000410000 */
[----:B------:R-:W-:Y:S01]  /*f750*/  FMUL.FTZ R163, R163, R7 ;  /* 0x00000007a3a37220 */ /* 0x000fe20000410000 */
[----:B-1----:R-:W-:Y:S02]  /*f760*/  IMAD.MOV.U32 R4, RZ, RZ, R185 ;  /* 0x000000ffff047224 */ /* 0x002fe400078e00b9 */
[----:B----4-:R-:W-:-:S04]  /*f770*/  FFMA.FTZ R2, R56, R0, -R5 ;  /* 0x0000000038027223 */ /* 0x010fc80000010805 */
[----:B------:R1:W-:Y:S01]  /*f780*/  MUFU.EX2 R185, R2 ;  /* 0x0000000200b97308 */ /* 0x0003e20000000800 */
[----:B------:R-:W-:Y:S01]  /*f790*/  HMMA.16816.F32.BF16 R40, R8, R12, R164 ;  /* 0x0000000c0828723c */ /* 0x000fe200000418a4 */
[----:B------:R-:W-:Y:S02]  /*f7a0*/  IMAD.MOV.U32 R165, RZ, RZ, R186 ;  /* 0x000000ffffa57224 */ /* 0x000fe400078e00ba */
[----:B------:R-:W-:Y:S01]  /*f7b0*/  FFMA.FTZ R6, R22, R0, -R5 ;  /* 0x0000000016067223 */ /* 0x000fe20000010805 */
[----:B------:R-:W-:-:S04]  /*f7c0*/  IMAD.MOV.U32 R167, RZ, RZ, R184 ;  /* 0x000000ffffa77224 */ /* 0x000fc800078e00b8 */
[----:B------:R-:W-:Y:S01]  /*f7d0*/  HMMA.16816.F32.BF16 R48, R8, R14, R160 ;  /* 0x0000000e0830723c */ /* 0x000fe200000418a0 */
[----:B-1----:R-:W-:Y:S01]  /*f7e0*/  FFMA.FTZ R2, R39, R0, -R5 ;  /* 0x0000000027027223 */ /* 0x002fe20000010805 */
[-C--:B------:R-:W-:Y:S01]  /*f7f0*/  FMUL.FTZ R156, R156, R61.reuse ;  /* 0x0000003d9c9c7220 */ /* 0x080fe20000410000 */
[----:B------:R-:W-:Y:S01]  /*f800*/  FMUL.FTZ R157, R157, R61 ;  /* 0x0000003d9d9d7220 */ /* 0x000fe20000410000 */
[-C--:B------:R-:W-:Y:S01]  /*f810*/  FMUL.FTZ R158, R158, R7.reuse ;  /* 0x000000079e9e7220 */ /* 0x080fe20000410000 */
[----:B------:R1:W-:Y:S01]  /*f820*/  MUFU.EX2 R187, R2 ;  /* 0x0000000200bb7308 */ /* 0x0003e20000000800 */
[----:B------:R-:W-:Y:S02]  /*f830*/  IMAD.MOV.U32 R163, RZ, RZ, R23 ;  /* 0x000000ffffa37224 */ /* 0x000fe400078e0017 */
[----:B------:R-:W-:Y:S01]  /*f840*/  FMUL.FTZ R159, R159, R7 ;  /* 0x000000079f9f7220 */ /* 0x000fe20000410000 */
[----:B------:R-:W4:Y:S01]  /*f850*/  LDSM.16.MT88.4 R20, [R38] ;  /* 0x000000002614783b */ /* 0x000f220000004200 */
[----:B------:R-:W-:-:S02]  /*f860*/  IMAD.MOV.U32 R166, RZ, RZ, R31 ;  /* 0x000000ffffa67224 */ /* 0x000fc400078e001f */
[-C--:B------:R-:W-:Y:S01]  /*f870*/  FMUL.FTZ R152, R152, R61.reuse ;  /* 0x0000003d98987220 */ /* 0x080fe20000410000 */
[----:B------:R-:W-:Y:S02]  /*f880*/  IMAD.MOV.U32 R164, RZ, RZ, R30 ;  /* 0x000000ffffa47224 */ /* 0x000fe400078e001e */
[----:B------:R-:W-:Y:S01]  /*f890*/  FMUL.FTZ R153, R153, R61 ;  /* 0x0000003d99997220 */ /* 0x000fe20000410000 */
[-C--:B------:R-:W-:Y:S01]  /*f8a0*/  FMUL.FTZ R154, R154, R7.reuse ;  /* 0x000000079a9a7220 */ /* 0x080fe20000410000 */
[----:B------:R-:W-:Y:S01]  /*f8b0*/  FMUL.FTZ R155, R155, R7 ;  /* 0x000000079b9b7220 */ /* 0x000fe20000410000 */
[----:B------:R-:W5:Y:S01]  /*f8c0*/  LDSM.16.MT88.4 R28, [R168+0xa800] ;  /* 0x00a80000a81c783b */ /* 0x000f620000004200 */
[-C--:B------:R-:W-:Y:S01]  /*f8d0*/  FMUL.FTZ R148, R148, R61.reuse ;  /* 0x0000003d94947220 */ /* 0x080fe20000410000 */
[----:B------:R-:W-:Y:S01]  /*f8e0*/  FMUL.FTZ R149, R149, R61 ;  /* 0x0000003d95957220 */ /* 0x000fe20000410000 */
[----:B------:R-:W-:Y:S01]  /*f8f0*/  FMUL.FTZ R150, R150, R7 ;  /* 0x0000000796967220 */ /* 0x000fe20000410000 */
[----:B------:R-:W-:Y:S01]  /*f900*/  LDSM.16.MT88.4 R12, [R38+0x800] ;  /* 0x00080000260c783b */ /* 0x000fe20000004200 */
        /* <DEDUP_REMOVED lines=9> */
[----:B------:R-:W-:Y:S01]  /*f9a0*/  FMUL.FTZ R151, R151, R7 ;  /* 0x0000000797977220 */ /* 0x000fe20000410000 */
[-C--:B------:R-:W-:Y:S01]  /*f9b0*/  FMUL.FTZ R144, R144, R61.reuse ;  /* 0x0000003d90907220 */ /* 0x080fe20000410000 */
[----:B------:R-:W-:Y:S01]  /*f9c0*/  FMUL.FTZ R145, R145, R61 ;  /* 0x0000003d91917220 */ /* 0x000fe20000410000 */
[-C--:B------:R-:W-:Y:S01]  /*f9d0*/  FMUL.FTZ R146, R146, R7.reuse ;  /* 0x0000000792927220 */ /* 0x080fe20000410000 */
[----:B------:R-:W-:Y:S01]  /*f9e0*/  FMUL.FTZ R147, R147, R7 ;  /* 0x0000000793937220 */ /* 0x000fe20000410000 */
[----:B-1----:R-:W-:-:S04]  /*f9f0*/  FFMA.FTZ R2, R68, R0, -R3 ;  /* 0x0000000044027223 */ /* 0x002fc80000010803 */
[----:B------:R1:W-:Y:S01]  /*fa00*/  MUFU.EX2 R182, R2 ;  /* 0x0000000200b67308 */ /* 0x0003e20000000800 */
[----:B------:R-:W-:Y:S01]  /*fa10*/  IMAD.MOV.U32 R169, RZ, RZ, R179 ;  /* 0x000000ffffa97224 */ /* 0x000fe200078e00b3 */
[----:B---3--:R-:W-:Y:S01]  /*fa20*/  HMMA.16816.F32.BF16 R64, R8, R16, R148 ;  /* 0x000000100840723c */ /* 0x008fe20000041894 */
[----:B------:R-:W-:Y:S02]  /*fa30*/  IMAD.MOV.U32 R115, RZ, RZ, R178 ;  /* 0x000000ffff737224 */ /* 0x000fe400078e00b2 */
[----:B-1----:R-:W-:-:S04]  /*fa40*/  FFMA.FTZ R2, R59, R0, -R3 ;  /* 0x000000003b027223 */ /* 0x002fc80000010803 */
[----:B------:R1:W-:Y:S01]  /*fa50*/  MUFU.EX2 R181, R2 ;  /* 0x0000000200b57308 */ /* 0x0003e20000000800 */
[----:B------:R-:W-:Y:S01]  /*fa60*/  HMMA.16816.F32.BF16 R144, R8, R18, R144 ;  /* 0x000000120890723c */ /* 0x000fe20000041890 */
[----:B------:R-:W3:Y:S06]  /*fa70*/  LDSM.16.MT88.4 R16, [R36+0x800] ;  /* 0x000800002410783b */ /* 0x000eec0000004200 */
[----:B------:R-:W5:Y:S01]  /*fa80*/  MUFU.EX2 R197, R6 ;  /* 0x0000000600c57308 */ /* 0x000f620000000800 */
[----:B-1----:R-:W-:-:S07]  /*fa90*/  FFMA.FTZ R2, R70, R0, -R3 ;  /* 0x0000000046027223 */ /* 0x002fce0000010803 */
[----:B------:R1:W3:Y:S01]  /*faa0*/  MUFU.EX2 R179, R2 ;  /* 0x0000000200b37308 */ /* 0x0002e20000000800 */
        /* <DEDUP_REMOVED lines=8> */
[----:B-1----:R-:W-:-:S04]  /*fb30*/  FFMA.FTZ R2, R71, R0, -R5 ;  /* 0x0000000047027223 */ /* 0x002fc80000010805 */
[----:B------:R1:W-:Y:S01]  /*fb40*/  MUFU.EX2 R178, R2 ;  /* 0x0000000200b27308 */ /* 0x0003e20000000800 */
[----:B----4-:R-:W-:Y:S01]  /*fb50*/  HMMA.16816.F32.BF16 R140, R8, R20, R140 ;  /* 0x00000014088c723c */ /* 0x010fe2000004188c */
[----:B-1----:R-:W-:-:S06]  /*fb60*/  FFMA.FTZ R2, R54, R0, -R5 ;  /* 0x0000000036027223 */ /* 0x002fcc0000010805 */
[----:B------:R1:W4:Y:S01]  /*fb70*/  MUFU.EX2 R180, R2 ;  /* 0x0000000200b47308 */ /* 0x0003220000000800 */
[----:B------:R-:W-:Y:S01]  /*fb80*/  HMMA.16816.F32.BF16 R20, R8, R22, R136 ;  /* 0x000000160814723c */ /* 0x000fe20000041888 */
[----:B--2---:R-:W-:Y:S02]  /*fb90*/  F2FP.BF16.F32.PACK_AB R8, R196, R198 ;  /* 0x000000c6c408723e */ /* 0x004fe400000010ff */
[----:B-----5:R-:W-:Y:S02]  /*fba0*/  F2FP.BF16.F32.PACK_AB R10, R195, R197 ;  /* 0x000000c5c30a723e */ /* 0x020fe400000010ff */
[----:B------:R-:W-:Y:S02]  /*fbb0*/  F2FP.BF16.F32.PACK_AB R9, R193, R194 ;  /* 0x000000c2c109723e */ /* 0x000fe400000010ff */
[----:B------:R-:W-:Y:S01]  /*fbc0*/  F2FP.BF16.F32.PACK_AB R11, R189, R191 ;  /* 0x000000bfbd0b723e */ /* 0x000fe200000010ff */
[----:B-1----:R-:W-:-:S04]  /*fbd0*/  FFMA.FTZ R2, R72, R0, -R5 ;  /* 0x0000000048027223 */ /* 0x002fc80000010805 */
[----:B------:R1:W-:Y:S02]  /*fbe0*/  MUFU.EX2 R175, R2 ;  /* 0x0000000200af7308 */ /* 0x0003e40000000800 */
[----:B------:R-:W-:Y:S01]  /*fbf0*/  HMMA.16816.F32.BF16 R40, R8, R28, R40 ;  /* 0x0000001c0828723c */ /* 0x000fe20000041828 */
[----:B-1----:R-:W-:-:S05]  /*fc00*/  FFMA.FTZ R2, R62, R0, -R5 ;  /* 0x000000003e027223 */ /* 0x002fca0000010805 */
[----:B------:R1:W2:Y:S02]  /*fc10*/  MUFU.EX2 R174, R2 ;  /* 0x0000000200ae7308 */ /* 0x0002a40000000800 */
[----:B------:R-:W-:Y:S01]  /*fc20*/  HMMA.16816.F32.BF16 R48, R8, R30, R48 ;  /* 0x0000001e0830723c */ /* 0x000fe20000041830 */
[----:B------:R-:W5:Y:S01]  /*fc30*/  LDSM.16.MT88.4 R28, [R168+0xb000] ;  /* 0x00b00000a81c783b */ /* 0x000f620000004200 */
[----:B-1----:R-:W-:-:S04]  /*fc40*/  FFMA.FTZ R2, R74, R0, -R3 ;  /* 0x000000004a027223 */ /* 0x002fc80000010803 */
[----:B------:R1:W-:Y:S02]  /*fc50*/  MUFU.EX2 R172, R2 ;  /* 0x0000000200ac7308 */ /* 0x0003e40000000800 */
[----:B------:R-:W-:Y:S01]  /*fc60*/  HMMA.16816.F32.BF16 R32, R8, R24, R32 ;  /* 0x000000180820723c */ /* 0x000fe20000041820 */
[----:B------:R-:W-:-:S07]  /*fc70*/  IMAD.MOV.U32 R6, RZ, RZ, R169 ;  /* 0x000000ffff067224 */ /* 0x000fce00078e00a9 */
[----:B------:R-:W-:Y:S01]  /*fc80*/  HMMA.16816.F32.BF16 R44, R8, R26, R44 ;  /* 0x0000001a082c723c */ /* 0x000fe2000004182c */
[----:B------:R-:W4:Y:S01]  /*fc90*/  LDSM.16.MT88.4 R24, [R37+0xb000] ;  /* 0x00b000002518783b */ /* 0x000f220000004200 */
[----:B-1----:R-:W-:Y:S01]  /*fca0*/  FFMA.FTZ R2, R82, R0, -R3 ;  /* 0x0000000052027223 */ /* 0x002fe20000010803 */
[----:B------:R-:W-:-:S03]  /*fcb0*/  IMAD.MOV.U32 R82, RZ, RZ, R171 ;  /* 0x000000ffff527224 */ /* 0x000fc600078e00ab */
[----:B------:R1:W2:Y:S02]  /*fcc0*/  MUFU.EX2 R171, R2 ;  /* 0x0000000200ab7308 */ /* 0x0002a40000000800 */
[----:B------:R-:W-:Y:S01]  /*fcd0*/  HMMA.16816.F32.BF16 R140, R8, R12, R140 ;  /* 0x0000000c088c723c */ /* 0x000fe2000004188c */
[----:B------:R-:W-:-:S07]  /*fce0*/  IMAD.MOV.U32 R160, RZ, RZ, R166 ;  /* 0x000000ffffa07224 */ /* 0x000fce00078e00a6 */
[----:B------:R-:W-:Y:S01]  /*fcf0*/  HMMA.16816.F32.BF16 R20, R8, R14, R20 ;  /* 0x0000000e0814723c */ /* 0x000fe20000041814 */
[----:B------:R-:W2:Y:S01]  /*fd00*/  LDSM.16.MT88.4 R12, [R38+0x1000] ;  /* 0x00100000260c783b */ /* 0x000ea20000004200 */
[----:B-1----:R-:W-:Y:S01]  /*fd10*/  FFMA.FTZ R2, R80, R0, -R3 ;  /* 0x0000000050027223 */ /* 0x002fe20000010803 */
[----:B------:R-:W-:-:S03]  /*fd20*/  IMAD.MOV.U32 R80, RZ, RZ, R170 ;  /* 0x000000ffff507224 */ /* 0x000fc600078e00aa */
[----:B------:R1:W-:Y:S02]  /*fd30*/  MUFU.EX2 R170, R2 ;  /* 0x0000000200aa7308 */ /* 0x0003e40000000800 */
[----:B---3--:R-:W-:Y:S01]  /*fd40*/  HMMA.16816.F32.BF16 R64, R8, R16, R64 ;  /* 0x000000100840723c */ /* 0x008fe20000041840 */
[----:B-1----:R-:W-:-:S05]  /*fd50*/  FFMA.FTZ R2, R81, R0, -R3 ;  /* 0x0000000051027223 */ /* 0x002fca0000010803 */
[----:B------:R1:W3:Y:S02]  /*fd60*/  MUFU.EX2 R169, R2 ;  /* 0x0000000200a97308 */ /* 0x0002e40000000800 */
[----:B------:R-:W-:Y:S01]  /*fd70*/  HMMA.16816.F32.BF16 R76, R8, R18, R144 ;  /* 0x00000012084c723c */ /* 0x000fe20000041890 */
[----:B------:R-:W3:Y:S01]  /*fd80*/  LDSM.16.MT88.4 R16, [R36+0x1000] ;  /* 0x001000002410783b */ /* 0x000ee20000004200 */
[----:B-1----:R-:W-:-:S04]  /*fd90*/  FFMA.FTZ R2, R83, R0, -R5 ;  /* 0x0000000053027223 */ /* 0x002fc80000010805 */
[----:B------:R1:W-:Y:S01]  /*fda0*/  MUFU.EX2 R166, R2 ;  /* 0x0000000200a67308 */ /* 0x0003e20000000800 */
[----:B------:R-:W-:Y:S01]  /*fdb0*/  IMAD.MOV.U32 R83, RZ, RZ, R167 ;  /* 0x000000ffff537224 */ /* 0x000fe200078e00a7 */
[----:B------:R-:W-:Y:S01]  /*fdc0*/  F2FP.BF16.F32.PACK_AB R8, R187, R185 ;  /* 0x000000b9bb08723e */ /* 0x000fe200000010ff */
[----:B------:R-:W-:Y:S02]  /*fdd0*/  IMAD.MOV.U32 R161, RZ, RZ, R164 ;  /* 0x000000ffffa17224 */ /* 0x000fe400078e00a4 */
[----:B-1----:R-:W-:-:S04]  /*fde0*/  FFMA.FTZ R2, R63, R0, -R5 ;  /* 0x000000003f027223 */ /* 0x002fc80000010805 */
[----:B------:R1:W3:Y:S01]  /*fdf0*/  MUFU.EX2 R167, R2 ;  /* 0x0000000200a77308 */ /* 0x0002e20000000800 */
[----:B------:R-:W-:Y:S02]  /*fe00*/  F2FP.BF16.F32.PACK_AB R10, R184, R186 ;  /* 0x000000bab80a723e */ /* 0x000fe400000010ff */
[----:B------:R-:W-:Y:S02]  /*fe10*/  F2FP.BF16.F32.PACK_AB R9, R182, R183 ;  /* 0x000000b7b609723e */ /* 0x000fe400000010ff */
[----:B------:R-:W-:Y:S01]  /*fe20*/  F2FP.BF16.F32.PACK_AB R11, R179, R181 ;  /* 0x000000b5b30b723e */ /* 0x000fe200000010ff */
[----:B-1----:R-:W-:Y:S01]  /*fe30*/  FFMA.FTZ R2, R85, R0, -R5 ;  /* 0x0000000055027223 */ /* 0x002fe20000010805 */
[----:B------:R-:W-:-:S03]  /*fe40*/  IMAD.MOV.U32 R85, RZ, RZ, R165 ;  /* 0x000000ffff557224 */ /* 0x000fc600078e00a5 */
[----:B------:R1:W-:Y:S01]  /*fe50*/  MUFU.EX2 R165, R2 ;  /* 0x0000000200a57308 */ /* 0x0003e20000000800 */
[----:B------:R-:W-:Y:S01]  /*fe60*/  IMAD.MOV.U32 R81, RZ, RZ, R163 ;  /* 0x000000ffff517224 */ /* 0x000fe200078e00a3 */
[----:B-----5:R-:W-:Y:S01]  /*fe70*/  HMMA.16816.F32.BF16 R52, R8, R28, R40 ;  /* 0x0000001c0834723c */ /* 0x020fe20000041828 */
[----:B-1----:R-:W-:-:S05]  /*fe80*/  FFMA.FTZ R2, R69, R0, -R5 ;  /* 0x0000000045027223 */ /* 0x002fca0000010805 */
[----:B------:R1:W5:Y:S02]  /*fe90*/  MUFU.EX2 R164, R2 ;  /* 0x0000000200a47308 */ /* 0x0003640000000800 */
[----:B------:R-:W-:Y:S01]  /*fea0*/  HMMA.16816.F32.BF16 R56, R8, R30, R48 ;  /* 0x0000001e0838723c */ /* 0x000fe20000041830 */
[----:B------:R-:W5:Y:S01]  /*feb0*/  LDSM.16.MT88.4 R28, [R168+0xb800] ;  /* 0x00b80000a81c783b */ /* 0x000f620000004200 */
[----:B-1----:R-:W-:-:S04]  /*fec0*/  FFMA.FTZ R2, R117, R0, -R3 ;  /* 0x0000000075027223 */ /* 0x002fc80000010803 */
[----:B------:R1:W-:Y:S02]  /*fed0*/  MUFU.EX2 R163, R2 ;  /* 0x0000000200a37308 */ /* 0x0003e40000000800 */
[----:B----4-:R-:W-:Y:S01]  /*fee0*/  HMMA.16816.F32.BF16 R40, R8, R24, R32 ;  /* 0x000000180828723c */ /* 0x010fe20000041820 */
[----:B------:R-:W-:Y:S02]  /*fef0*/  IMAD.MOV.U32 R156, RZ, RZ, R161 ;  /* 0x000000ffff9c7224 */ /* 0x000fe400078e00a1 */
[----:B-1----:R-:W-:-:S04]  /*ff00*/  FFMA.FTZ R2, R119, R0, -R3 ;  /* 0x0000000077027223 */ /* 0x002fc80000010803 */
[----:B------:R1:W4:Y:S01]  /*ff10*/  MUFU.EX2 R162, R2 ;  /* 0x0000000200a27308 */ /* 0x0003220000000800 */
[C---:B------:R-:W-:Y:S01]  /*ff20*/  HMMA.16816.F32.BF16 R32, R8.reuse, R26, R44 ;  /* 0x0000001a0820723c */ /* 0x040fe2000004182c */
[----:B------:R-:W4:Y:S07]  /*ff30*/  LDSM.16.MT88.4 R24, [R37+0xb800] ;  /* 0x00b800002518783b */ /* 0x000f2e0000004200 */
[----:B--2---:R-:W-:Y:S01]  /*ff40*/  HMMA.16816.F32.BF16 R48, R8, R12, R140 ;  /* 0x0000000c0830723c */ /* 0x004fe2000004188c */
[----:B-1----:R-:W-:-:S07]  /*ff50*/  FFMA.FTZ R2, R87, R0, -R3 ;  /* 0x0000000057027223 */ /* 0x002fce0000010803 */
[----:B------:R-:W-:Y:S01]  /*ff60*/  HMMA.16816.F32.BF16 R20, R8, R14, R20 ;  /* 0x0000000e0814723c */ /* 0x000fe20000041814 */
[----:B------:R-:W1:Y:S01]  /*ff70*/  LDSM.16.MT88.4 R12, [R38+0x1800] ;  /* 0x00180000260c783b */ /* 0x000e620000004200 */
[----:B------:R2:W-:Y:S01]  /*ff80*/  MUFU.EX2 R63, R2 ;  /* 0x00000002003f7308 */ /* 0x0005e20000000800 */
[----:B------:R-:W-:Y:S02]  /*ff90*/  IMAD.MOV.U32 R87, RZ, RZ, R6 ;  /* 0x000000ffff577224 */ /* 0x000fe400078e0006 */
[----:B------:R-:W-:-:S03]  /*ffa0*/  IMAD.MOV.U32 R6, RZ, RZ, R160 ;  /* 0x000000ffff067224 */ /* 0x000fc600078e00a0 */
[----:B---3--:R-:W-:Y:S01]  /*ffb0*/  HMMA.16816.F32.BF16 R64, R8, R16, R64 ;  /* 0x000000100840723c */ /* 0x008fe20000041840 */
[----:B--2---:R-:W-:-:S04]  /*ffc0*/  FFMA.FTZ R2, R118, R0, -R3 ;  /* 0x0000000076027223 */ /* 0x004fc80000010803 */
[----:B------:R2:W3:Y:S03]  /*ffd0*/  MUFU.EX2 R161, R2 ;  /* 0x0000000200a17308 */ /* 0x0004e60000000800 */
        /* <DEDUP_REMOVED lines=15> */
[----:B------:R-:W-:Y:S01]  /*100d0*/  HMMA.16816.F32.BF16 R56, R8, R30, R56 ;  /* 0x0000001e0838723c */ /* 0x000fe20000041838 */
[----:B------:R-:W5:Y:S01]  /*100e0*/  LDSM.16.MT88.4 R28, [R168+0xc000] ;  /* 0x00c00000a81c783b */ /* 0x000f620000004200 */
[----:B--2---:R-:W-:-:S04]  /*100f0*/  FFMA.FTZ R2, R131, R0, -R3 ;  /* 0x0000000083027223 */ /* 0x004fc80000010803 */
[----:B------:R2:W-:Y:S02]  /*10100*/  MUFU.EX2 R155, R2 ;  /* 0x00000002009b7308 */ /* 0x0005e40000000800 */
[----:B----4-:R-:W-:Y:S01]  /*10110*/  HMMA.16816.F32.BF16 R40, R8, R24, R40 ;  /* 0x000000180828723c */ /* 0x010fe20000041828 */
[----:B--2---:R-:W-:Y:S01]  /*10120*/  FFMA.FTZ R2, R176, R0, -R3 ;  /* 0x00000000b0027223 */ /* 0x004fe20000010803 */
[----:B------:R-:W-:-:S04]  /*10130*/  IMAD.MOV.U32 R176, RZ, RZ, R156 ;  /* 0x000000ffffb07224 */ /* 0x000fc800078e009c */
[----:B------:R2:W4:Y:S02]  /*10140*/  MUFU.EX2 R156, R2 ;  /* 0x00000002009c7308 */ /* 0x0005240000000800 */
[C---:B------:R-:W-:Y:S01]  /*10150*/  HMMA.16816.F32.BF16 R32, R8.reuse, R26, R32 ;  /* 0x0000001a0820723c */ /* 0x040fe20000041820 */
[----:B------:R-:W4:Y:S07]  /*10160*/  LDSM.16.MT88.4 R24, [R37+0xc000] ;  /* 0x00c000002518783b */ /* 0x000f2e0000004200 */
[----:B-1----:R-:W-:Y:S01]  /*10170*/  HMMA.16816.F32.BF16 R48, R8, R12, R48 ;  /* 0x0000000c0830723c */ /* 0x002fe20000041830 */
[----:B--2---:R-:W-:-:S04]  /*10180*/  FFMA.FTZ R2, R132, R0, -R3 ;  /* 0x0000000084027223 */ /* 0x004fc80000010803 */
[----:B------:R1:W-:Y:S03]  /*10190*/  MUFU.EX2 R62, R2 ;  /* 0x00000002003e7308 */ /* 0x0003e60000000800 */
[----:B------:R-:W-:Y:S01]  /*101a0*/  HMMA.16816.F32.BF16 R20, R8, R14, R20 ;  /* 0x0000000e0814723c */ /* 0x000fe20000041814 */
[----:B------:R-:W2:Y:S01]  /*101b0*/  LDSM.16.MT88.4 R12, [R38+0x2000] ;  /* 0x00200000260c783b */ /* 0x000ea20000004200 */
[----:B-1----:R-:W-:-:S04]  /*101c0*/  FFMA.FTZ R2, R177, R0, -R3 ;  /* 0x00000000b1027223 */ /* 0x002fc80000010803 */
[----:B------:R1:W2:Y:S02]  /*101d0*/  MUFU.EX2 R154, R2 ;  /* 0x00000002009a7308 */ /* 0x0002a40000000800 */
[C---:B---3--:R-:W-:Y:S08]  /*101e0*/  HMMA.16816.F32.BF16 R64, R8.reuse, R16, R64 ;  /* 0x000000100840723c */ /* 0x048ff00000041840 */
[----:B------:R-:W-:Y:S01]  /*101f0*/  HMMA.16816.F32.BF16 R76, R8, R18, R76 ;  /* 0x00000012084c723c */ /* 0x000fe2000004184c */
[----:B------:R-:W3:Y:S01]  /*10200*/  LDSM.16.MT88.4 R16, [R36+0x2000] ;  /* 0x002000002410783b */ /* 0x000ee20000004200 */
[----:B-1----:R-:W-:-:S04]  /*10210*/  FFMA.FTZ R2, R173, R0, -R5 ;  /* 0x00000000ad027223 */ /* 0x002fc80000010805 */
[----:B------:R1:W-:Y:S01]  /*10220*/  MUFU.EX2 R150, R2 ;  /* 0x0000000200967308 */ /* 0x0003e20000000800 */
[----:B------:R-:W-:Y:S01]  /*10230*/  F2FP.BF16.F32.PACK_AB R8, R167, R166 ;  /* 0x000000a6a708723e */ /* 0x000fe200000010ff */
[----:B-1----:R-:W-:-:S06]  /*10240*/  FFMA.FTZ R2, R84, R0, -R5 ;  /* 0x0000000054027223 */ /* 0x002fcc0000010805 */
[----:B------:R1:W3:Y:S01]  /*10250*/  MUFU.EX2 R153, R2 ;  /* 0x0000000200997308 */ /* 0x0002e20000000800 */
[----:B------:R-:W-:Y:S02]  /*10260*/  F2FP.BF16.F32.PACK_AB R10, R164, R165 ;  /* 0x000000a5a40a723e */ /* 0x000fe400000010ff */
[----:B------:R-:W-:Y:S02]  /*10270*/  F2FP.BF16.F32.PACK_AB R9, R162, R163 ;  /* 0x000000a3a209723e */ /* 0x000fe400000010ff */
[----:B------:R-:W-:Y:S01]  /*10280*/  F2FP.BF16.F32.PACK_AB R11, R161, R63 ;  /* 0x0000003fa10b723e */ /* 0x000fe200000010ff */
[----:B-1----:R-:W-:-:S04]  /*10290*/  FFMA.FTZ R2, R124, R0, -R5 ;  /* 0x000000007c027223 */ /* 0x002fc80000010805 */
[----:B------:R1:W-:Y:S02]  /*102a0*/  MUFU.EX2 R152, R2 ;  /* 0x0000000200987308 */ /* 0x0003e40000000800 */
        /* <DEDUP_REMOVED lines=8> */
[----:B-1----:R-:W-:-:S05]  /*10330*/  FFMA.FTZ R2, R190, R0, -R3 ;  /* 0x00000000be027223 */ /* 0x002fca0000010803 */
[----:B------:R1:W4:Y:S02]  /*10340*/  MUFU.EX2 R149, R2 ;  /* 0x0000000200957308 */ /* 0x0003240000000800 */
[----:B------:R-:W-:Y:S01]  /*10350*/  HMMA.16816.F32.BF16 R32, R8, R26, R32 ;  /* 0x0000001a0820723c */ /* 0x000fe20000041820 */
[----:B------:R-:W4:Y:S01]  /*10360*/  LDSM.16.MT88.4 R24, [R37+0xc800] ;  /* 0x00c800002518783b */ /* 0x000f220000004200 */
[----:B-1----:R-:W-:-:S04]  /*10370*/  FFMA.FTZ R2, R125, R0, -R3 ;  /* 0x000000007d027223 */ /* 0x002fc80000010803 */
[----:B------:R1:W-:Y:S02]  /*10380*/  MUFU.EX2 R147, R2 ;  /* 0x0000000200937308 */ /* 0x0003e40000000800 */
[C---:B--2---:R-:W-:Y:S08]  /*10390*/  HMMA.16816.F32.BF16 R48, R8.reuse, R12, R48 ;  /* 0x0000000c0830723c */ /* 0x044ff00000041830 */
        /* <DEDUP_REMOVED lines=8> */
[----:B------:R1:W-:Y:S02]  /*10420*/  MUFU.EX2 R143, R2 ;  /* 0x00000002008f7308 */ /* 0x0003e40000000800 */
[----:B-1----:R-:W-:-:S06]  /*10430*/  FFMA.FTZ R2, R104, R0, -R5 ;  /* 0x0000000068027223 */ /* 0x002fcc0000010805 */
[----:B------:R1:W3:Y:S01]  /*10440*/  MUFU.EX2 R145, R2 ;  /* 0x0000000200917308 */ /* 0x0002e20000000800 */
[----:B------:R-:W-:Y:S02]  /*10450*/  F2FP.BF16.F32.PACK_AB R8, R160, R157 ;  /* 0x0000009da008723e */ /* 0x000fe400000010ff */
[----:B------:R-:W-:Y:S02]  /*10460*/  F2FP.BF16.F32.PACK_AB R10, R158, R159 ;  /* 0x0000009f9e0a723e */ /* 0x000fe400000010ff */
[----:B------:R-:W-:Y:S01]  /*10470*/  F2FP.BF16.F32.PACK_AB R9, R156, R155 ;  /* 0x0000009b9c09723e */ /* 0x000fe200000010ff */
[----:B-1----:R-:W-:-:S04]  /*10480*/  FFMA.FTZ R2, R120, R0, -R5 ;  /* 0x0000000078027223 */ /* 0x002fc80000010805 */
[----:B------:R1:W-:Y:S01]  /*10490*/  MUFU.EX2 R144, R2 ;  /* 0x0000000200907308 */ /* 0x0003e20000000800 */
[----:B------:R-:W-:Y:S01]  /*104a0*/  F2FP.BF16.F32.PACK_AB R11, R154, R62 ;  /* 0x0000003e9a0b723e */ /* 0x000fe200000010ff */
[----:B-1----:R-:W-:-:S06]  /*104b0*/  FFMA.FTZ R2, R105, R0, -R5 ;  /* 0x0000000069027223 */ /* 0x002fcc0000010805 */
[----:B------:R1:W3:Y:S01]  /*104c0*/  MUFU.EX2 R142, R2 ;  /* 0x00000002008e7308 */ /* 0x0002e20000000800 */
[----:B-----5:R-:W-:Y:S01]  /*104d0*/  HMMA.16816.F32.BF16 R52, R8, R28, R52 ;  /* 0x0000001c0834723c */ /* 0x020fe20000041834 */
[----:B-1----:R-:W-:-:S06]  /*104e0*/  FFMA.FTZ R2, R199, R0, -R3 ;  /* 0x00000000c7027223 */ /* 0x002fcc0000010803 */
[----:B------:R1:W-:Y:S01]  /*104f0*/  MUFU.EX2 R39, R2 ;  /* 0x0000000200277308 */ /* 0x0003e20000000800 */
[----:B------:R-:W-:Y:S01]  /*10500*/  HMMA.16816.F32.BF16 R68, R8, R30, R68 ;  /* 0x0000001e0844723c */ /* 0x000fe20000041844 */
[----:B------:R-:W5:Y:S01]  /*10510*/  LDSM.16.MT88.4 R28, [R168+0xd000] ;  /* 0x00d00000a81c783b */ /* 0x000f620000004200 */
[----:B-1----:R-:W-:-:S05]  /*10520*/  FFMA.FTZ R2, R200, R0, -R3 ;  /* 0x00000000c8027223 */ /* 0x002fca0000010803 */
[----:B------:R1:W5:Y:S01]  /*10530*/  MUFU.EX2 R141, R2 ;  /* 0x00000002008d7308 */ /* 0x0003620000000800 */
[C---:B----4-:R-:W-:Y:S08]  /*10540*/  HMMA.16816.F32.BF16 R40, R8.reuse, R24, R40 ;  /* 0x000000180828723c */ /* 0x050ff00000041828 */
        /* <DEDUP_REMOVED lines=27> */
[----:B------:R-:W-:Y:S01]  /*10700*/  HMMA.16816.F32.BF16 R68, R8, R30, R68 ;  /* 0x0000001e0844723c */ /* 0x000fe20000041844 */
[----:B------:R-:W5:Y:S01]  /*10710*/  LDSM.16.MT88.4 R28, [R168+0xd800] ;  /* 0x00d80000a81c783b */ /* 0x000f620000004200 */
[----:B-1----:R-:W-:-:S04]  /*10720*/  FFMA.FTZ R2, R207, R0, -R3 ;  /* 0x00000000cf027223 */ /* 0x002fc80000010803 */
[----:B------:R1:W5:Y:S02]  /*10730*/  MUFU.EX2 R131, R2 ;  /* 0x0000000200837308 */ /* 0x0003640000000800 */
        /* <DEDUP_REMOVED lines=32> */
[----:B----4-:R-:W-:Y:S01]  /*10940*/  HMMA.16816.F32.BF16 R44, R8, R24, R40 ;  /* 0x00000018082c723c */ /* 0x010fe20000041828 */
[----:B-1----:R-:W-:-:S05]  /*10950*/  FFMA.FTZ R2, R102, R0, -R3 ;  /* 0x0000000066027223 */ /* 0x002fca0000010803 */
[----:B------:R1:W-:Y:S02]  /*10960*/  MUFU.EX2 R119, R2 ;  /* 0x0000000200777308 */ /* 0x0003e40000000800 */
[C---:B------:R-:W-:Y:S01]  /*10970*/  HMMA.16816.F32.BF16 R32, R8.reuse, R26, R32 ;  /* 0x0000001a0820723c */ /* 0x040fe20000041820 */
[----:B------:R-:W4:Y:S07]  /*10980*/  LDSM.16.MT88.4 R24, [R37+0xe000] ;  /* 0x00e000002518783b */ /* 0x000f2e0000004200 */
[----:B--2---:R-:W-:Y:S01]  /*10990*/  HMMA.16816.F32.BF16 R40, R8, R12, R48 ;  /* 0x0000000c0828723c */ /* 0x004fe20000041830 */
[----:B-1----:R-:W-:-:S07]  /*109a0*/  FFMA.FTZ R2, R103, R0, -R3 ;  /* 0x0000000067027223 */ /* 0x002fce0000010803 */
[C---:B------:R-:W-:Y:S01]  /*109b0*/  HMMA.16816.F32.BF16 R20, R8.reuse, R14, R20 ;  /* 0x0000000e0814723c */ /* 0x040fe20000041814 */
[----:B------:R-:W1:Y:S01]  /*109c0*/  LDSM.16.MT88.4 R12, [R38+0x4000] ;  /* 0x00400000260c783b */ /* 0x000e620000004200 */
[----:B------:R2:W1:Y:S06]  /*109d0*/  MUFU.EX2 R118, R2 ;  /* 0x0000000200767308 */ /* 0x00046c0000000800 */
[----:B---3--:R-:W-:Y:S01]  /*109e0*/  HMMA.16816.F32.BF16 R64, R8, R16, R64 ;  /* 0x000000100840723c */ /* 0x008fe20000041840 */
[----:B--2---:R-:W-:-:S04]  /*109f0*/  FFMA.FTZ R2, R97, R0, -R5 ;  /* 0x0000000061027223 */ /* 0x004fc80000010805 */
[----:B------:R2:W-:Y:S03]  /*10a00*/  MUFU.EX2 R113, R2 ;  /* 0x0000000200717308 */ /* 0x0005e60000000800 */
[----:B------:R-:W-:Y:S01]  /*10a10*/  HMMA.16816.F32.BF16 R76, R8, R18, R76 ;  /* 0x00000012084c723c */ /* 0x000fe2000004184c */
[----:B------:R-:W3:Y:S01]  /*10a20*/  LDSM.16.MT88.4 R16, [R36+0x4000] ;  /* 0x004000002410783b */ /* 0x000ee20000004200 */
[----:B------:R-:W-:Y:S02]  /*10a30*/  IMAD.MOV.U32 R177, RZ, RZ, R115 ;  /* 0x000000ffffb17224 */ /* 0x000fe400078e0073 */
[----:B--2---:R-:W-:-:S04]  /*10a40*/  FFMA.FTZ R2, R96, R0, -R5 ;  /* 0x0000000060027223 */ /* 0x004fc80000010805 */
[----:B------:R2:W3:Y:S01]  /*10a50*/  MUFU.EX2 R117, R2 ;  /* 0x0000000200757308 */ /* 0x0004e20000000800 */
[----:B------:R-:W-:Y:S01]  /*10a60*/  F2FP.BF16.F32.PACK_AB R8, R137, R132 ;  /* 0x000000848908723e */ /* 0x000fe200000010ff */
[----:B--2---:R-:W-:-:S06]  /*10a70*/  FFMA.FTZ R2, R98, R0, -R5 ;  /* 0x0000000062027223 */ /* 0x004fcc0000010805 */
[----:B------:R2:W-:Y:S01]  /*10a80*/  MUFU.EX2 R114, R2 ;  /* 0x0000000200727308 */ /* 0x0005e20000000800 */
        /* <DEDUP_REMOVED lines=8> */
[----:B------:R-:W-:Y:S01]  /*10b10*/  HMMA.16816.F32.BF16 R68, R8, R30, R68 ;  /* 0x0000001e0844723c */ /* 0x000fe20000041844 */
[----:B------:R-:W5:Y:S01]  /*10b20*/  LDSM.16.MT88.4 R28, [R168+0xe800] ;  /* 0x00e80000a81c783b */ /* 0x000f620000004200 */
[----:B--2---:R-:W-:-:S04]  /*10b30*/  FFMA.FTZ R2, R218, R0, -R3 ;  /* 0x00000000da027223 */ /* 0x004fc80000010803 */
[----:B------:R2:W5:Y:S02]  /*10b40*/  MUFU.EX2 R110, R2 ;  /* 0x00000002006e7308 */ /* 0x0005640000000800 */
[----:B----4-:R-:W-:Y:S01]  /*10b50*/  HMMA.16816.F32.BF16 R48, R8, R24, R44 ;  /* 0x000000180830723c */ /* 0x010fe2000004182c */
[----:B--2---:R-:W-:-:S05]  /*10b60*/  FFMA.FTZ R2, R217, R0, -R3 ;  /* 0x00000000d9027223 */ /* 0x004fca0000010803 */
[----:B------:R2:W-:Y:S02]  /*10b70*/  MUFU.EX2 R111, R2 ;  /* 0x00000002006f7308 */ /* 0x0005e40000000800 */
[C---:B------:R-:W-:Y:S01]  /*10b80*/  HMMA.16816.F32.BF16 R44, R8.reuse, R26, R32 ;  /* 0x0000001a082c723c */ /* 0x040fe20000041820 */
[----:B------:R-:W4:Y:S07]  /*10b90*/  LDSM.16.MT88.4 R32, [R37+0xe800] ;  /* 0x00e800002520783b */ /* 0x000f2e0000004200 */
[----:B-1----:R-:W-:Y:S01]  /*10ba0*/  HMMA.16816.F32.BF16 R40, R8, R12, R40 ;  /* 0x0000000c0828723c */ /* 0x002fe20000041828 */
[----:B--2---:R-:W-:-:S04]  /*10bb0*/  FFMA.FTZ R2, R219, R0, -R3 ;  /* 0x00000000db027223 */ /* 0x004fc80000010803 */
[----:B------:R1:W2:Y:S03]  /*10bc0*/  MUFU.EX2 R109, R2 ;  /* 0x00000002006d7308 */ /* 0x0002a60000000800 */
[----:B------:R-:W-:Y:S01]  /*10bd0*/  HMMA.16816.F32.BF16 R20, R8, R14, R20 ;  /* 0x0000000e0814723c */ /* 0x000fe20000041814 */
[----:B------:R-:W2:Y:S01]  /*10be0*/  LDSM.16.MT88.4 R12, [R38+0x4800] ;  /* 0x00480000260c783b */ /* 0x000ea20000004200 */
[----:B-1----:R-:W-:-:S04]  /*10bf0*/  FFMA.FTZ R2, R230, R0, -R5 ;  /* 0x00000000e6027223 */ /* 0x002fc80000010805 */
[----:B------:R1:W-:Y:S02]  /*10c00*/  MUFU.EX2 R105, R2 ;  /* 0x0000000200697308 */ /* 0x0003e40000000800 */
[C---:B---3--:R-:W-:Y:S08]  /*10c10*/  HMMA.16816.F32.BF16 R64, R8.reuse, R16, R64 ;  /* 0x000000100840723c */ /* 0x048ff00000041840 */
[----:B------:R-:W-:Y:S01]  /*10c20*/  HMMA.16816.F32.BF16 R76, R8, R18, R76 ;  /* 0x00000012084c723c */ /* 0x000fe2000004184c */
[----:B------:R-:W3:Y:S01]  /*10c30*/  LDSM.16.MT88.4 R16, [R36+0x4800] ;  /* 0x004800002410783b */ /* 0x000ee20000004200 */
[----:B-1----:R-:W-:-:S04]  /*10c40*/  FFMA.FTZ R2, R91, R0, -R5 ;  /* 0x000000005b027223 */ /* 0x002fc80000010805 */
[----:B------:R1:W3:Y:S01]  /*10c50*/  MUFU.EX2 R106, R2 ;  /* 0x00000002006a7308 */ /* 0x0002e20000000800 */
[----:B------:R-:W-:Y:S01]  /*10c60*/  F2FP.BF16.F32.PACK_AB R8, R125, R122 ;  /* 0x0000007a7d08723e */ /* 0x000fe200000010ff */
[----:B-1----:R-:W-:-:S06]  /*10c70*/  FFMA.FTZ R2, R231, R0, -R5 ;  /* 0x00000000e7027223 */ /* 0x002fcc0000010805 */
[----:B------:R1:W-:Y:S01]  /*10c80*/  MUFU.EX2 R108, R2 ;  /* 0x00000002006c7308 */ /* 0x0003e20000000800 */
[----:B------:R-:W-:Y:S02]  /*10c90*/  F2FP.BF16.F32.PACK_AB R10, R123, R124 ;  /* 0x0000007c7b0a723e */ /* 0x000fe400000010ff */
        /* <DEDUP_REMOVED lines=12> */
[----:B------:R-:W4:Y:S01]  /*10d60*/  LDSM.16.MT88.4 R44, [R37+0xf000] ;  /* 0x00f00000252c783b */ /* 0x000f220000004200 */
[----:B-1----:R-:W-:-:S04]  /*10d70*/  FFMA.FTZ R2, R238, R0, -R3 ;  /* 0x00000000ee027223 */ /* 0x002fc80000010803 */
[----:B------:R1:W-:Y:S02]  /*10d80*/  MUFU.EX2 R102, R2 ;  /* 0x0000000200667308 */ /* 0x0003e40000000800 */
[----:B------:R-:W-:Y:S01]  /*10d90*/  HMMA.16816.F32.BF16 R56, R8, R32, R48 ;  /* 0x000000200838723c */ /* 0x000fe20000041830 */
[----:B------:R-:W4:Y:S01]  /*10da0*/  LDSM.16.MT88.4 R48, [R36+0x5000] ;  /* 0x005000002430783b */ /* 0x000f220000004200 */
[----:B-1----:R-:W-:-:S04]  /*10db0*/  FFMA.FTZ R2, R237, R0, -R3 ;  /* 0x00000000ed027223 */ /* 0x002fc80000010803 */
[----:B------:R1:W4:Y:S02]  /*10dc0*/  MUFU.EX2 R101, R2 ;  /* 0x0000000200657308 */ /* 0x0003240000000800 */
[C---:B--2---:R-:W-:Y:S08]  /*10dd0*/  HMMA.16816.F32.BF16 R72, R8.reuse, R12, R40 ;  /* 0x0000000c0848723c */ /* 0x044ff00000041828 */
        /* <DEDUP_REMOVED lines=8> */
[----:B------:R1:W3:Y:S02]  /*10e60*/  MUFU.EX2 R100, R2 ;  /* 0x0000000200647308 */ /* 0x0002e40000000800 */
[----:B-1----:R-:W-:-:S06]  /*10e70*/  FFMA.FTZ R2, R241, R0, -R5 ;  /* 0x00000000f1027223 */ /* 0x002fcc0000010805 */
[----:B------:R1:W-:Y:S01]  /*10e80*/  MUFU.EX2 R99, R2 ;  /* 0x0000000200637308 */ /* 0x0003e20000000800 */
[----:B------:R-:W-:Y:S02]  /*10e90*/  F2FP.BF16.F32.PACK_AB R8, R117, R113 ;  /* 0x000000717508723e */ /* 0x000fe400000010ff */
[----:B------:R-:W-:Y:S02]  /*10ea0*/  F2FP.BF16.F32.PACK_AB R10, R115, R114 ;  /* 0x00000072730a723e */ /* 0x000fe400000010ff */
[----:B------:R-:W-:Y:S01]  /*10eb0*/  F2FP.BF16.F32.PACK_AB R9, R110, R112 ;  /* 0x000000706e09723e */ /* 0x000fe200000010ff */
[----:B-1----:R-:W-:-:S04]  /*10ec0*/  FFMA.FTZ R2, R95, R0, -R5 ;  /* 0x000000005f027223 */ /* 0x002fc80000010805 */
[----:B------:R1:W3:Y:S01]  /*10ed0*/  MUFU.EX2 R98, R2 ;  /* 0x0000000200627308 */ /* 0x0002e20000000800 */
[----:B------:R-:W-:Y:S01]  /*10ee0*/  F2FP.BF16.F32.PACK_AB R11, R109, R111 ;  /* 0x0000006f6d0b723e */ /* 0x000fe200000010ff */
[----:B-1----:R-:W-:-:S06]  /*10ef0*/  FFMA.FTZ R2, R242, R0, -R3 ;  /* 0x00000000f2027223 */ /* 0x002fcc0000010803 */
[----:B------:R1:W-:Y:S01]  /*10f00*/  MUFU.EX2 R95, R2 ;  /* 0x00000002005f7308 */ /* 0x0003e20000000800 */
[----:B-----5:R-:W-:Y:S01]  /*10f10*/  HMMA.16816.F32.BF16 R20, R8, R28, R24 ;  /* 0x0000001c0814723c */ /* 0x020fe20000041818 */
[----:B------:R-:W-:Y:S01]  /*10f20*/  FFMA.FTZ R6, R6, R7, R88 ;  /* 0x0000000706067223 */ /* 0x000fe20000010058 */
[----:B------:R-:W5:Y:S01]  /*10f30*/  LDSM.16.MT88.4 R24, [R37+0xf800] ;  /* 0x00f800002518783b */ /* 0x000f620000004200 */
[----:B-1----:R-:W-:-:S04]  /*10f40*/  FFMA.FTZ R2, R245, R0, -R3 ;  /* 0x00000000f5027223 */ /* 0x002fc80000010803 */
[----:B------:R1:W5:Y:S01]  /*10f50*/  MUFU.EX2 R96, R2 ;  /* 0x0000000200607308 */ /* 0x0003620000000800 */
[----:B------:R-:W-:Y:S01]  /*10f60*/  HMMA.16816.F32.BF16 R32, R8, R30, R68 ;  /* 0x0000001e0820723c */ /* 0x000fe20000041844 */
[----:B-1----:R-:W-:-:S06]  /*10f70*/  FFMA.FTZ R2, R244, R0, -R3 ;  /* 0x00000000f4027223 */ /* 0x002fcc0000010803 */
[----:B------:R1:W-:Y:S01]  /*10f80*/  MUFU.EX2 R94, R2 ;  /* 0x00000002005e7308 */ /* 0x0003e20000000800 */
[----:B----4-:R-:W-:Y:S01]  /*10f90*/  HMMA.16816.F32.BF16 R28, R8, R44, R56 ;  /* 0x0000002c081c723c */ /* 0x010fe20000041838 */
[----:B-1----:R-:W-:-:S06]  /*10fa0*/  FFMA.FTZ R2, R243, R0, -R3 ;  /* 0x00000000f3027223 */ /* 0x002fcc0000010803 */
[----:B------:R1:W4:Y:S01]  /*10fb0*/  MUFU.EX2 R93, R2 ;  /* 0x00000002005d7308 */ /* 0x0003220000000800 */
[C---:B------:R-:W-:Y:S08]  /*10fc0*/  HMMA.16816.F32.BF16 R56, R8.reuse, R48, R64 ;  /* 0x000000300838723c */ /* 0x040ff00000041840 */
[----:B------:R-:W-:Y:S01]  /*10fd0*/  HMMA.16816.F32.BF16 R44, R8, R46, R52 ;  /* 0x0000002e082c723c */ /* 0x000fe20000041834 */
[----:B-1----:R-:W-:-:S07]  /*10fe0*/  FFMA.FTZ R2, R177, R61, R90 ;  /* 0x0000003db1027223 */ /* 0x002fce000001005a */
[----:B------:R-:W-:Y:S01]  /*10ff0*/  HMMA.16816.F32.BF16 R64, R8, R50, R76 ;  /* 0x000000320840723c */ /* 0x000fe2000004184c */
[----:B------:R-:W1:Y:S01]  /*11000*/  LDSM.16.MT88.4 R48, [R36+0x5800] ;  /* 0x005800002430783b */ /* 0x000e620000004200 */
[----:B------:R-:W-:Y:S01]  /*11010*/  FADD.FTZ R7, R89, R2 ;  /* 0x0000000259077221 */ /* 0x000fe20000010000 */
[----:B------:R-:W-:-:S05]  /*11020*/  FFMA.FTZ R2, R209, R0, -R5 ;  /* 0x00000000d1027223 */ /* 0x000fca0000010805 */
[C---:B--2---:R-:W-:Y:S01]  /*11030*/  HMMA.16816.F32.BF16 R68, R8.reuse, R12, R72 ;  /* 0x0000000c0844723c */ /* 0x044fe20000041848 */
[----:B------:R2:W-:Y:S07]  /*11040*/  MUFU.EX2 R92, R2 ;  /* 0x00000002005c7308 */ /* 0x0005ee0000000800 */
[----:B------:R-:W-:Y:S01]  /*11050*/  HMMA.16816.F32.BF16 R52, R8, R14, R40 ;  /* 0x0000000e0834723c */ /* 0x000fe20000041828 */
[----:B------:R-:W-:Y:S01]  /*11060*/  F2FP.BF16.F32.PACK_AB R8, R106, R105 ;  /* 0x000000696a08723e */ /* 0x000fe200000010ff */
[----:B------:R-:W4:Y:S01]  /*11070*/  LDSM.16.MT88.4 R12, [R38+0x5800] ;  /* 0x00580000260c783b */ /* 0x000f220000004200 */
[----:B------:R-:W-:-:S02]  /*11080*/  F2FP.BF16.F32.PACK_AB R10, R107, R108 ;  /* 0x0000006c6b0a723e */ /* 0x000fc400000010ff */
[----:B------:R-:W-:Y:S02]  /*11090*/  F2FP.BF16.F32.PACK_AB R9, R104, R103 ;  /* 0x000000676809723e */ /* 0x000fe400000010ff */
[----:B------:R-:W-:Y:S01]  /*110a0*/  F2FP.BF16.F32.PACK_AB R11, R101, R102 ;  /* 0x00000066650b723e */ /* 0x000fe200000010ff */
[----:B--2---:R-:W-:-:S06]  /*110b0*/  FFMA.FTZ R2, R247, R0, -R5 ;  /* 0x00000000f7027223 */ /* 0x004fcc0000010805 */
[----:B---3--:R-:W-:Y:S01]  /*110c0*/  HMMA.16816.F32.BF16 R72, R8, R16, R20 ;  /* 0x000000100848723c */ /* 0x008fe20000041814 */
[----:B------:R2:W-:Y:S01]  /*110d0*/  MUFU.EX2 R90, R2 ;  /* 0x00000002005a7308 */ /* 0x0005e20000000800 */
[----:B------:R-:W-:-:S06]  /*110e0*/  IMAD.MOV.U32 R192, RZ, RZ, R4 ;  /* 0x000000ffffc07224 */ /* 0x000fcc00078e0004 */
[----:B------:R-:W-:Y:S01]  /*110f0*/  HMMA.16816.F32.BF16 R32, R8, R18, R32 ;  /* 0x000000120820723c */ /* 0x000fe20000041820 */
[----:B------:R-:W3:Y:S01]  /*11100*/  LDSM.16.MT88.4 R16, [R168+0x10000] ;  /* 0x01000000a810783b */ /* 0x000ee20000004200 */
[----:B------:R-:W-:-:S03]  /*11110*/  FFMA.FTZ R4, R246, R0, -R5 ;  /* 0x00000000f6047223 */ /* 0x000fc60000010805 */
[----:B------:R-:W3:Y:S01]  /*11120*/  LDSM.16.MT88.4 R20, [R37+0x10000] ;  /* 0x010000002514783b */ /* 0x000ee20000004200 */
[----:B--2---:R-:W-:-:S04]  /*11130*/  FFMA.FTZ R2, R216, R0, -R5 ;  /* 0x00000000d8027223 */ /* 0x004fc80000010805 */
[----:B------:R2:W-:Y:S08]  /*11140*/  MUFU.EX2 R89, R2 ;  /* 0x0000000200597308 */ /* 0x0005f00000000800 */
[----:B------:R5:W3:Y:S01]  /*11150*/  MUFU.EX2 R91, R4 ;  /* 0x00000004005b7308 */ /* 0x000ae20000000800 */
[----:B--2---:R-:W-:-:S04]  /*11160*/  FADD.FTZ R2, R201, R6 ;  /* 0x00000006c9027221 */ /* 0x004fc80000010000 */
[----:B------:R-:W-:Y:S01]  /*11170*/  FADD.FTZ R2, R203, R2 ;  /* 0x00000002cb027221 */ /* 0x000fe20000010000 */
[----:B-----5:R-:W-:-:S03]  /*11180*/  FADD.FTZ R4, R205, R7 ;  /* 0x00000007cd047221 */ /* 0x020fc60000010000 */
        /* <DEDUP_REMOVED lines=15> */
[----:B-1----:R-:W-:Y:S01]  /*11280*/  HMMA.16816.F32.BF16 R40, R8, R48, R56 ;  /* 0x000000300828723c */ /* 0x002fe20000041838 */
[----:B------:R-:W-:-:S07]  /*11290*/  FADD.FTZ R4, R187, R4 ;  /* 0x00000004bb047221 */ /* 0x000fce0000010000 */
[C---:B------:R-:W-:Y:S08]  /*112a0*/  HMMA.16816.F32.BF16 R48, R8.reuse, R50, R64 ;  /* 0x000000320830723c */ /* 0x040ff00000041840 */
[C---:B----4-:R-:W-:Y:S08]  /*112b0*/  HMMA.16816.F32.BF16 R44, R8.reuse, R12, R68 ;  /* 0x0000000c082c723c */ /* 0x050ff00000041844 */
[----:B------:R-:W-:Y:S01]  /*112c0*/  HMMA.16816.F32.BF16 R52, R8, R14, R52 ;  /* 0x0000000e0834723c */ /* 0x000fe20000041834 */
[----:B------:R-:W-:Y:S01]  /*112d0*/  F2FP.BF16.F32.PACK_AB R8, R100, R97 ;  /* 0x000000616408723e */ /* 0x000fe200000010ff */
[----:B------:R-:W-:Y:S01]  /*112e0*/  FADD.FTZ R2, R181, R2 ;  /* 0x00000002b5027221 */ /* 0x000fe20000010000 */
[----:B------:R-:W-:Y:S01]  /*112f0*/  F2FP.BF16.F32.PACK_AB R10, R98, R99 ;  /* 0x00000063620a723e */ /* 0x000fe200000010ff */
[----:B------:R-:W-:Y:S01]  /*11300*/  FADD.FTZ R4, R186, R4 ;  /* 0x00000004ba047221 */ /* 0x000fe20000010000 */
[----:B------:R-:W-:Y:S01]  /*11310*/  F2FP.BF16.F32.PACK_AB R9, R96, R95 ;  /* 0x0000005f6009723e */ /* 0x000fe200000010ff */
[----:B------:R-:W-:Y:S01]  /*11320*/  IMAD.MOV.U32 R84, RZ, RZ, R80 ;  /* 0x000000ffff547224 */ /* 0x000fe200078e0050 */
[----:B------:R-:W-:Y:S01]  /*11330*/  F2FP.BF16.F32.PACK_AB R11, R93, R94 ;  /* 0x0000005e5d0b723e */ /* 0x000fe200000010ff */
[----:B------:R-:W-:Y:S01]  /*11340*/  LDSM.16.MT88.4 R12, [R36+0x6000] ;  /* 0x00600000240c783b */ /* 0x000fe20000004200 */
[----:B------:R-:W-:-:S05]  /*11350*/  FADD.FTZ R7, R179, R2 ;  /* 0x00000002b3077221 */ /* 0x000fca0000010000 */
[----:B---3--:R-:W-:Y:S01]  /*11360*/  HMMA.16816.F32.BF16 R72, R8, R16, R72 ;  /* 0x000000100848723c */ /* 0x008fe20000041848 */
[----:B------:R-:W-:Y:S01]  /*11370*/  FADD.FTZ R4, R184, R4 ;  /* 0x00000004b8047221 */ /* 0x000fe20000010000 */
[----:B------:R-:W-:-:S06]  /*11380*/  FFMA.FTZ R2, R192, R0, -R5 ;  /* 0x00000000c0027223 */ /* 0x000fcc0000010805 */
[C---:B------:R-:W-:Y:S01]  /*11390*/  HMMA.16816.F32.BF16 R68, R8.reuse, R18, R32 ;  /* 0x000000120844723c */ /* 0x040fe20000041820 */
[----:B------:R-:W1:Y:S01]  /*113a0*/  LDSM.16.MT88.4 R16, [R38+0x6000] ;  /* 0x006000002610783b */ /* 0x000e620000004200 */
[----:B------:R-:W-:Y:S01]  /*113b0*/  FFMA.FTZ R6, R249, R0, -R3 ;  /* 0x00000000f9067223 */ /* 0x000fe20000010803 */
[----:B------:R-:W-:Y:S02]  /*113c0*/  IMAD.MOV.U32 R192, RZ, RZ, R84 ;  /* 0x000000ffffc07224 */ /* 0x000fe400078e0054 */
[----:B------:R-:W-:Y:S01]  /*113d0*/  FADD.FTZ R4, R178, R4 ;  /* 0x00000004b2047221 */ /* 0x000fe20000010000 */
[----:B------:R2:W-:Y:S02]  /*113e0*/  MUFU.EX2 R84, R2 ;  /* 0x0000000200547308 */ /* 0x0005e40000000800 */
[----:B------:R-:W-:Y:S01]  /*113f0*/  HMMA.16816.F32.BF16 R32, R8, R22, R24 ;  /* 0x000000160820723c */ /* 0x000fe20000041818 */
[----:B------:R-:W3:Y:S01]  /*11400*/  LDSM.16.MT88.4 R24, [R168+0x10800] ;  /* 0x01080000a818783b */ /* 0x000ee20000004200 */
[----:B------:R-:W-:-:S04]  /*11410*/  FADD.FTZ R4, R180, R4 ;  /* 0x00000004b4047221 */ /* 0x000fc80000010000 */
[----:B------:R4:W-:Y:S01]  /*11420*/  MUFU.EX2 R88, R6 ;  /* 0x0000000600587308 */ /* 0x0009e20000000800 */
[----:B------:R-:W-:Y:S02]  /*11430*/  IMAD.MOV.U32 R173, RZ, RZ, R176 ;  /* 0x000000ffffad7224 */ /* 0x000fe400078e00b0 */
[----:B------:R-:W-:Y:S01]  /*11440*/  FADD.FTZ R4, R175, R4 ;  /* 0x00000004af047221 */ /* 0x000fe20000010000 */
[----:B------:R-:W-:Y:S02]  /*11450*/  IMAD.MOV.U32 R176, RZ, RZ, R87 ;  /* 0x000000ffffb07224 */ /* 0x000fe400078e0057 */
[----:B--2---:R-:W-:-:S04]  /*11460*/  FADD.FTZ R2, R172, R7 ;  /* 0x00000007ac027221 */ /* 0x004fc80000010000 */
[----:B------:R-:W-:Y:S01]  /*11470*/  FADD.FTZ R2, R171, R2 ;  /* 0x00000002ab027221 */ /* 0x000fe20000010000 */
[----:B----4-:R-:W-:-:S03]  /*11480*/  FFMA.FTZ R6, R250, R0, -R3 ;  /* 0x00000000fa067223 */ /* 0x010fc60000010803 */
[----:B------:R-:W-:Y:S01]  /*11490*/  FADD.FTZ R2, R170, R2 ;  /* 0x00000002aa027221 */ /* 0x000fe20000010000 */
[----:B------:R2:W4:Y:S01]  /*114a0*/  MUFU.EX2 R87, R6 ;  /* 0x0000000600577308 */ /* 0x0005220000000800 */
[----:B------:R-:W-:Y:S02]  /*114b0*/  FADD.FTZ R4, R174, R4 ;  /* 0x00000004ae047221 */ /* 0x000fe40000010000 */
[----:B------:R-:W-:Y:S01]  /*114c0*/  FADD.FTZ R2, R169, R2 ;  /* 0x00000002a9027221 */ /* 0x000fe20000010000 */
[----:B------:R-:W-:Y:S02]  /*114d0*/  IMAD.MOV.U32 R188, RZ, RZ, R85 ;  /* 0x000000ffffbc7224 */ /* 0x000fe400078e0055 */
[----:B------:R-:W-:Y:S01]  /*114e0*/  FADD.FTZ R4, R166, R4 ;  /* 0x00000004a6047221 */ /* 0x000fe20000010000 */
[----:B------:R-:W-:Y:S01]  /*114f0*/  FADD.FTZ R2, R163, R2 ;  /* 0x00000002a3027221 */ /* 0x000fe20000010000 */
[----:B--2---:R-:W-:-:S04]  /*11500*/  FFMA.FTZ R6, R251, R0, -R3 ;  /* 0x00000000fb067223 */ /* 0x004fc80000010803 */
[----:B------:R2:W-:Y:S01]  /*11510*/  MUFU.EX2 R86, R6 ;  /* 0x0000000600567308 */ /* 0x0005e20000000800 */
[----:B------:R-:W-:Y:S02]  /*11520*/  IMAD.MOV.U32 R177, RZ, RZ, R83 ;  /* 0x000000ffffb17224 */ /* 0x000fe400078e0053 */
[----:B------:R-:W-:Y:S01]  /*11530*/  FADD.FTZ R4, R167, R4 ;  /* 0x00000004a7047221 */ /* 0x000fe20000010000 */
[----:B------:R-:W-:Y:S02]  /*11540*/  IMAD.MOV.U32 R199, RZ, RZ, R81 ;  /* 0x000000ffffc77224 */ /* 0x000fe400078e0051 */
[----:B------:R-:W-:Y:S01]  /*11550*/  FADD.FTZ R2, R162, R2 ;  /* 0x00000002a2027221 */ /* 0x000fe20000010000 */
[----:B------:R-:W-:Y:S02]  /*11560*/  IMAD.MOV.U32 R190, RZ, RZ, R82 ;  /* 0x000000ffffbe7224 */ /* 0x000fe400078e0052 */
[----:B------:R-:W-:Y:S01]  /*11570*/  HMMA.16816.F32.BF16 R80, R8, R20, R28 ;  /* 0x000000140850723c */ /* 0x000fe2000004181c */
[----:B------:R-:W5:Y:S01]  /*11580*/  LDSM.16.MT88.4 R20, [R37+0x10800] ;  /* 0x010800002514783b */ /* 0x000f620000004200 */
[----:B--2---:R-:W-:-:S04]  /*11590*/  FFMA.FTZ R6, R252, R0, -R3 ;  /* 0x00000000fc067223 */ /* 0x004fc80000010803 */
[----:B------:R2:W3:Y:S01]  /*115a0*/  MUFU.EX2 R85, R6 ;  /* 0x0000000600557308 */ /* 0x0004e20000000800 */
        /* <DEDUP_REMOVED lines=12> */
[----:B--2---:R-:W-:Y:S01]  /*11670*/  FFMA.FTZ R6, R228, R0, -R5 ;  /* 0x00000000e4067223 */ /* 0x004fe20000010805 */
[----:B------:R-:W-:-:S06]  /*11680*/  FADD.FTZ R4, R159, R4 ;  /* 0x000000049f047221 */ /* 0x000fcc0000010000 */
[----:B------:R-:W-:Y:S01]  /*11690*/  HMMA.16816.F32.BF16 R64, R8, R14, R48 ;  /* 0x0000000e0840723c */ /* 0x000fe20000041830 */
[----:B------:R-:W-:Y:S01]  /*116a0*/  F2FP.BF16.F32.PACK_AB R8, R92, R91 ;  /* 0x0000005b5c08723e */ /* 0x000fe200000010ff */
[----:B------:R-:W-:Y:S01]  /*116b0*/  FADD.FTZ R2, R62, R2 ;  /* 0x000000023e027221 */ /* 0x000fe20000010000 */
[----:B------:R-:W-:Y:S01]  /*116c0*/  F2FP.BF16.F32.PACK_AB R10, R89, R90 ;  /* 0x0000005a590a723e */ /* 0x000fe200000010ff */
[----:B------:R-:W-:Y:S01]  /*116d0*/  FADD.FTZ R4, R158, R4 ;  /* 0x000000049e047221 */ /* 0x000fe20000010000 */
[----:B----4-:R-:W-:Y:S01]  /*116e0*/  F2FP.BF16.F32.PACK_AB R9, R87, R88 ;  /* 0x000000585709723e */ /* 0x010fe200000010ff */
[----:B------:R-:W-:Y:S01]  /*116f0*/  LDSM.16.MT88.4 R160, [R168+0x11800] ;  /* 0x01180000a8a0783b */ /* 0x000fe20000004200 */
[----:B---3--:R-:W-:Y:S01]  /*11700*/  F2FP.BF16.F32.PACK_AB R11, R85, R86 ;  /* 0x00000056550b723e */ /* 0x008fe200000010ff */
[----:B------:R-:W-:Y:S02]  /*11710*/  FADD.FTZ R2, R154, R2 ;  /* 0x000000029a027221 */ /* 0x000fe40000010000 */
[----:B------:R-:W2:Y:S04]  /*11720*/  LDSM.16.MT88.4 R12, [R38+0x6800] ;  /* 0x00680000260c783b */ /* 0x000ea80000004200 */
[----:B------:R-:W-:Y:S01]  /*11730*/  HMMA.16816.F32.BF16 R48, R8, R24, R72 ;  /* 0x000000180830723c */ /* 0x000fe20000041848 */
[----:B------:R3:W4:Y:S01]  /*11740*/  MUFU.EX2 R75, R6 ;  /* 0x00000006004b7308 */ /* 0x0007220000000800 */
[----:B------:R-:W-:Y:S01]  /*11750*/  FADD.FTZ R4, R150, R4 ;  /* 0x0000000496047221 */ /* 0x000fe20000010000 */
[----:B------:R-:W-:-:S03]  /*11760*/  FADD.FTZ R2, R148, R2 ;  /* 0x0000000294027221 */ /* 0x000fc60000010000 */
[----:B------:R-:W-:Y:S01]  /*11770*/  FADD.FTZ R4, R153, R4 ;  /* 0x0000000499047221 */ /* 0x000fe20000010000 */
[----:B------:R-:W-:Y:S01]  /*11780*/  FADD.FTZ R2, R149, R2 ;  /* 0x0000000295027221 */ /* 0x000fe20000010000 */
[----:B---3--:R-:W-:-:S04]  /*11790*/  FFMA.FTZ R6, R199, R0, -R5 ;  /* 0x00000000c7067223 */ /* 0x008fc80000010805 */
[----:B------:R3:W-:Y:S01]  /*117a0*/  MUFU.EX2 R74, R6 ;  /* 0x00000006004a7308 */ /* 0x0007e20000000800 */
[----:B------:R-:W-:Y:S01]  /*117b0*/  HMMA.16816.F32.BF16 R40, R8, R26, R68 ;  /* 0x0000001a0828723c */ /* 0x000fe20000041844 */
[----:B------:R-:W-:Y:S01]  /*117c0*/  FADD.FTZ R4, R152, R4 ;  /* 0x0000000498047221 */ /* 0x000fe20000010000 */
[----:B------:R-:W4:Y:S01]  /*117d0*/  LDSM.16.MT88.4 R24, [R168+0x11000] ;  /* 0x01100000a818783b */ /* 0x000f220000004200 */
[----:B------:R-:W-:Y:S02]  /*117e0*/  FADD.FTZ R2, R147, R2 ;  /* 0x0000000293027221 */ /* 0x000fe40000010000 */
[----:B------:R-:W-:Y:S01]  /*117f0*/  FADD.FTZ R4, R151, R4 ;  /* 0x0000000497047221 */ /* 0x000fe20000010000 */
[----:B------:R-:W-:Y:S01]  /*11800*/  LDSM.16.MT88.4 R152, [R37+0x11800] ;  /* 0x011800002598783b */ /* 0x000fe20000004200 */
[----:B---3--:R-:W-:-:S04]  /*11810*/  FFMA.FTZ R6, R212, R0, -R5 ;  /* 0x00000000d4067223 */ /* 0x008fc80000010805 */
[----:B------:R3:W4:Y:S01]  /*11820*/  MUFU.EX2 R73, R6 ;  /* 0x0000000600497308 */ /* 0x0007220000000800 */
[----:B------:R-:W-:Y:S01]  /*11830*/  FADD.FTZ R2, R146, R2 ;  /* 0x0000000292027221 */ /* 0x000fe20000010000 */
[----:B-----5:R-:W-:Y:S01]  /*11840*/  HMMA.16816.F32.BF16 R68, R8, R20, R80 ;  /* 0x000000140844723c */ /* 0x020fe20000041850 */
[----:B------:R-:W-:Y:S02]  /*11850*/  FADD.FTZ R4, R143, R4 ;  /* 0x000000048f047221 */ /* 0x000fe40000010000 */
[----:B------:R-:W-:Y:S01]  /*11860*/  FADD.FTZ R2, R39, R2 ;  /* 0x0000000227027221 */ /* 0x000fe20000010000 */
[----:B---3--:R-:W-:-:S04]  /*11870*/  FFMA.FTZ R6, R192, R0, -R3 ;  /* 0x00000000c0067223 */ /* 0x008fc80000010803 */
[----:B------:R3:W-:Y:S01]  /*11880*/  MUFU.EX2 R63, R6 ;  /* 0x00000006003f7308 */ /* 0x0007e20000000800 */
[----:B------:R-:W-:Y:S01]  /*11890*/  HMMA.16816.F32.BF16 R44, R8, R22, R32 ;  /* 0x00000016082c723c */ /* 0x000fe20000041820 */
[----:B------:R-:W5:Y:S01]  /*118a0*/  LDSM.16.MT88.4 R20, [R37+0x11000] ;  /* 0x011000002514783b */ /* 0x000f620000004200 */
[----:B------:R-:W-:Y:S01]  /*118b0*/  FADD.FTZ R4, R145, R4 ;  /* 0x0000000491047221 */ /* 0x000fe20000010000 */
[----:B------:R-:W-:Y:S01]  /*118c0*/  FADD.FTZ R2, R141, R2 ;  /* 0x000000028d027221 */ /* 0x000fe20000010000 */
[----:B---3--:R-:W-:-:S04]  /*118d0*/  FFMA.FTZ R6, R190, R0, -R3 ;  /* 0x00000000be067223 */ /* 0x008fc80000010803 */
[----:B------:R3:W4:Y:S01]  /*118e0*/  MUFU.EX2 R72, R6 ;  /* 0x0000000600487308 */ /* 0x0007220000000800 */
[C---:B-1----:R-:W-:Y:S01]  /*118f0*/  HMMA.16816.F32.BF16 R32, R8.reuse, R16, R76 ;  /* 0x000000100820723c */ /* 0x042fe2000004184c */
[----:B------:R-:W-:Y:S01]  /*11900*/  FADD.FTZ R4, R144, R4 ;  /* 0x0000000490047221 */ /* 0x000fe20000010000 */
[----:B------:R-:W-:Y:S01]  /*11910*/  FADD.FTZ R2, R140, R2 ;  /* 0x000000028c027221 */ /* 0x000fe20000010000 */
[----:B------:R-:W-:Y:S05]  /*11920*/  LDSM.16.MT88.4 R144, [R36+0x7800] ;  /* 0x007800002490783b */ /* 0x000fea0000004200 */
[----:B------:R-:W-:Y:S01]  /*11930*/  HMMA.16816.F32.BF16 R64, R8, R18, R64 ;  /* 0x000000120840723c */ /* 0x000fe20000041840 */
[----:B------:R-:W1:Y:S01]  /*11940*/  LDSM.16.MT88.4 R16, [R36+0x7000] ;  /* 0x007000002410783b */ /* 0x000e620000004200 */
[----:B---3--:R-:W-:-:S04]  /*11950*/  FFMA.FTZ R6, R188, R0, -R3 ;  /* 0x00000000bc067223 */ /* 0x008fc80000010803 */
[----:B------:R3:W-:Y:S01]  /*11960*/  MUFU.EX2 R62, R6 ;  /* 0x00000006003e7308 */ /* 0x0007e20000000800 */
[----:B------:R-:W-:Y:S01]  /*11970*/  FADD.FTZ R4, R142, R4 ;  /* 0x000000048e047221 */ /* 0x000fe20000010000 */
[----:B------:R-:W-:-:S03]  /*11980*/  FADD.FTZ R2, R139, R2 ;  /* 0x000000028b027221 */ /* 0x000fc60000010000 */
[----:B------:R-:W-:Y:S01]  /*11990*/  FADD.FTZ R4, R132, R4 ;  /* 0x0000000484047221 */ /* 0x000fe20000010000 */
[----:B---3--:R-:W-:-:S04]  /*119a0*/  FFMA.FTZ R6, R173, R0, -R3 ;  /* 0x00000000ad067223 */ /* 0x008fc80000010803 */
[----:B------:R3:W5:Y:S01]  /*119b0*/  MUFU.EX2 R61, R6 ;  /* 0x00000006003d7308 */ /* 0x0007620000000800 */
        /* <DEDUP_REMOVED lines=8> */
[----:B----4-:R-:W-:Y:S01]  /*11a40*/  F2FP.BF16.F32.PACK_AB R8, R75, R84 ;  /* 0x000000544b08723e */ /* 0x010fe200000010ff */
[--C-:B---3--:R-:W-:Y:S01]  /*11a50*/  FFMA.FTZ R6, R232, R0, -R5.reuse ;  /* 0x00000000e8067223 */ /* 0x108fe20000010805 */
[----:B------:R-:W-:Y:S01]  /*11a60*/  F2FP.BF16.F32.PACK_AB R10, R73, R74 ;  /* 0x0000004a490a723e */ /* 0x000fe200000010ff */
[----:B------:R-:W-:Y:S01]  /*11a70*/  FADD.FTZ R2, R129, R2 ;  /* 0x0000000281027221 */ /* 0x000fe20000010000 */
[----:B------:R-:W-:Y:S02]  /*11a80*/  F2FP.BF16.F32.PACK_AB R9, R72, R63 ;  /* 0x0000003f4809723e */ /* 0x000fe400000010ff */
[----:B-----5:R-:W-:Y:S01]  /*11a90*/  F2FP.BF16.F32.PACK_AB R11, R61, R62 ;  /* 0x0000003e3d0b723e */ /* 0x020fe200000010ff */
[----:B------:R2:W3:Y:S01]  /*11aa0*/  MUFU.EX2 R39, R6 ;  /* 0x0000000600277308 */ /* 0x0004e20000000800 */
[----:B------:R-:W-:Y:S01]  /*11ab0*/  FADD.FTZ R4, R122, R4 ;  /* 0x000000047a047221 */ /* 0x000fe20000010000 */
[----:B------:R-:W-:Y:S01]  /*11ac0*/  FADD.FTZ R2, R121, R2 ;  /* 0x0000000279027221 */ /* 0x000fe20000010000 */
[----:B------:R-:W4:Y:S03]  /*11ad0*/  LDSM.16.MT88.4 R12, [R38+0x7000] ;  /* 0x00700000260c783b */ /* 0x000f260000004200 */
[----:B------:R-:W-:Y:S01]  /*11ae0*/  HMMA.16816.F32.BF16 R48, R8, R24, R48 ;  /* 0x000000180830723c */ /* 0x000fe20000041830 */
[----:B------:R-:W-:Y:S01]  /*11af0*/  FADD.FTZ R4, R125, R4 ;  /* 0x000000047d047221 */ /* 0x000fe20000010000 */
[----:B------:R-:W-:Y:S01]  /*11b00*/  FADD.FTZ R2, R120, R2 ;  /* 0x0000000278027221 */ /* 0x000fe20000010000 */
[----:B--2---:R-:W-:-:S04]  /*11b10*/  FFMA.FTZ R6, R213, R0, -R5 ;  /* 0x00000000d5067223 */ /* 0x004fc80000010805 */
[----:B------:R2:W-:Y:S01]  /*11b20*/  MUFU.EX2 R25, R6 ;  /* 0x0000000600197308 */ /* 0x0005e20000000800 */
        /* <DEDUP_REMOVED lines=9> */
[----:B-1----:R-:W-:Y:S01]  /*11bc0*/  HMMA.16816.F32.BF16 R32, R8, R16, R32 ;  /* 0x000000100820723c */ /* 0x002fe20000041820 */
[----:B------:R-:W-:Y:S02]  /*11bd0*/  FADD.FTZ R2, R112, R2 ;  /* 0x0000000270027221 */ /* 0x000fe40000010000 */
[----:B------:R-:W-:Y:S01]  /*11be0*/  FADD.FTZ R4, R117, R4 ;  /* 0x0000000475047221 */ /* 0x000fe20000010000 */
[----:B--2---:R-:W-:-:S04]  /*11bf0*/  FFMA.FTZ R5, R233, R0, -R3 ;  /* 0x00000000e9057223 */ /* 0x004fc80000010803 */
[----:B------:R1:W2:Y:S02]  /*11c00*/  MUFU.EX2 R20, R5 ;  /* 0x0000000500147308 */ /* 0x0002a40000000800 */
[----:B-1----:R-:W-:-:S06]  /*11c10*/  FFMA.FTZ R5, R234, R0, -R3 ;  /* 0x00000000ea057223 */ /* 0x002fcc0000010803 */
[----:B------:R1:W-:Y:S02]  /*11c20*/  MUFU.EX2 R17, R5 ;  /* 0x0000000500117308 */ /* 0x0003e40000000800 */
        /* <DEDUP_REMOVED lines=24> */
[----:B------:R-:W1:Y:S02]  /*11db0*/  MUFU.EX2 R24, R6 ;  /* 0x0000000600187308 */ /* 0x000e640000000800 */
[----:B------:R-:W-:Y:S01]  /*11dc0*/  FADD.FTZ R0, R88, R0 ;  /* 0x0000000058007221 */ /* 0x000fe20000010000 */
[----:B------:R-:W-:-:S05]  /*11dd0*/  FADD.FTZ R2, R92, R2 ;  /* 0x000000025c027221 */ /* 0x000fca0000010000 */
[----:B------:R5:W-:Y:S01]  /*11de0*/  MUFU.EX2 R16, R5 ;  /* 0x0000000500107308 */ /* 0x000be20000000800 */
[----:B------:R-:W-:Y:S01]  /*11df0*/  FADD.FTZ R0, R87, R0 ;  /* 0x0000000057007221 */ /* 0x000fe20000010000 */
[----:B------:R-:W-:-:S03]  /*11e00*/  FADD.FTZ R2, R90, R2 ;  /* 0x000000025a027221 */ /* 0x000fc60000010000 */
[----:B------:R-:W-:Y:S01]  /*11e10*/  FADD.FTZ R0, R86, R0 ;  /* 0x0000000056007221 */ /* 0x000fe20000010000 */
[----:B------:R-:W-:Y:S01]  /*11e20*/  FADD.FTZ R2, R89, R2 ;  /* 0x0000000259027221 */ /* 0x000fe20000010000 */
[----:B-----5:R-:W5:Y:S02]  /*11e30*/  LDSM.16.MT88.4 R4, [R38+0x7800] ;  /* 0x007800002604783b */ /* 0x020f640000004200 */
[----:B------:R-:W-:Y:S01]  /*11e40*/  FADD.FTZ R0, R85, R0 ;  /* 0x0000000055007221 */ /* 0x000fe20000010000 */
[----:B------:R-:W-:Y:S01]  /*11e50*/  FADD.FTZ R2, R84, R2 ;  /* 0x0000000254027221 */ /* 0x000fe20000010000 */
[----:B------:R-:W1:Y:S02]  /*11e60*/  MUFU.EX2 R3, R3 ;  /* 0x0000000300037308 */ /* 0x000e640000000800 */
[----:B------:R-:W-:Y:S01]  /*11e70*/  FADD.FTZ R0, R63, R0 ;  /* 0x000000003f007221 */ /* 0x000fe20000010000 */
[----:B------:R-:W-:Y:S01]  /*11e80*/  FADD.FTZ R2, R75, R2 ;  /* 0x000000024b027221 */ /* 0x000fe20000010000 */
[----:B----4-:R-:W-:Y:S02]  /*11e90*/  HMMA.16816.F32.BF16 R140, R8, R12, R56 ;  /* 0x0000000c088c723c */ /* 0x010fe40000041838 */
[----:B------:R-:W-:Y:S01]  /*11ea0*/  FADD.FTZ R0, R72, R0 ;  /* 0x0000000048007221 */ /* 0x000fe20000010000 */
[----:B------:R-:W-:-:S03]  /*11eb0*/  FADD.FTZ R2, R74, R2 ;  /* 0x000000024a027221 */ /* 0x000fc60000010000 */
[----:B------:R-:W-:Y:S01]  /*11ec0*/  FADD.FTZ R0, R62, R0 ;  /* 0x000000003e007221 */ /* 0x000fe20000010000 */
[----:B------:R-:W-:-:S03]  /*11ed0*/  FADD.FTZ R2, R73, R2 ;  /* 0x0000000249027221 */ /* 0x000fc60000010000 */
[----:B------:R-:W-:Y:S01]  /*11ee0*/  FADD.FTZ R0, R61, R0 ;  /* 0x000000003d007221 */ /* 0x000fe20000010000 */
[----:B---3--:R-:W-:Y:S01]  /*11ef0*/  FADD.FTZ R2, R39, R2 ;  /* 0x0000000227027221 */ /* 0x008fe20000010000 */
[----:B------:R-:W-:Y:S02]  /*11f00*/  ISETP.GT.AND P0, PT, R248, R176, PT ;  /* 0x000000b0f800720c */ /* 0x000fe40003f04270 */
[----:B--2---:R-:W-:Y:S01]  /*11f10*/  FADD.FTZ R0, R20, R0 ;  /* 0x0000000014007221 */ /* 0x004fe20000010000 */
[C---:B------:R-:W-:Y:S01]  /*11f20*/  F2FP.BF16.F32.PACK_AB R136, R25.reuse, R39 ;  /* 0x000000271988723e */ /* 0x040fe200000010ff */
[----:B------:R-:W-:Y:S01]  /*11f30*/  FADD.FTZ R2, R25, R2 ;  /* 0x0000000219027221 */ /* 0x000fe20000010000 */
[----:B-1----:R-:W-:Y:S01]  /*11f40*/  F2FP.BF16.F32.PACK_AB R138, R21, R24 ;  /* 0x00000018158a723e */ /* 0x002fe200000010ff */
[C---:B------:R-:W-:Y:S01]  /*11f50*/  FADD.FTZ R0, R17.reuse, R0 ;  /* 0x0000000011007221 */ /* 0x040fe20000010000 */
[----:B------:R-:W-:Y:S02]  /*11f60*/  F2FP.BF16.F32.PACK_AB R137, R17, R20 ;  /* 0x000000141189723e */ /* 0x000fe400000010ff */
[----:B------:R-:W-:Y:S01]  /*11f70*/  F2FP.BF16.F32.PACK_AB R139, R3, R16 ;  /* 0x00000010038b723e */ /* 0x000fe200000010ff */
[----:B------:R-:W-:Y:S01]  /*11f80*/  FADD.FTZ R2, R24, R2 ;  /* 0x0000000218027221 */ /* 0x000fe20000010000 */
[----:B------:R-:W-:Y:S01]  /*11f90*/  FADD.FTZ R0, R16, R0 ;  /* 0x0000000010007221 */ /* 0x000fe20000010000 */
[----:B------:R-:W-:Y:S08]  /*11fa0*/  HMMA.16816.F32.BF16 R40, R8, R26, R40 ;  /* 0x0000001a0828723c */ /* 0x000ff00000041828 */
[----:B-----5:R-:W-:Y:S01]  /*11fb0*/  HMMA.16816.F32.BF16 R140, R136, R4, R140 ;  /* 0x00000004888c723c */ /* 0x020fe2000004188c */
[----:B------:R-:W-:Y:S01]  /*11fc0*/  FADD.FTZ R4, R21, R2 ;  /* 0x0000000215047221 */ /* 0x000fe20000010000 */
[----:B------:R-:W-:Y:S01]  /*11fd0*/  FADD.FTZ R2, R3, R0 ;  /* 0x0000000003027221 */ /* 0x000fe20000010000 */
[----:B------:R-:W-:-:S03]  /*11fe0*/  @P0 VIADD R0, R220, 0xfffffffd ;  /* 0xfffffffddc000836 */ /* 0x000fc60000000000 */
[----:B------:R1:W-:Y:S02]  /*11ff0*/  STL [R1+0x1c], R4 ;  /* 0x00001c0401007387 */ /* 0x0003e40000100800 */
[C---:B------:R-:W-:Y:S02]  /*12000*/  HMMA.16816.F32.BF16 R44, R8.reuse, R22, R44 ;  /* 0x00000016082c723c */ /* 0x040fe4000004182c */
[----:B------:R1:W-:Y:S06]  /*12010*/  STL [R1+0x20], R2 ;  /* 0x0000200201007387 */ /* 0x0003ec0000100800 */
[C---:B------:R-:W-:Y:S01]  /*12020*/  HMMA.16816.F32.BF16 R28, R8.reuse, R18, R64 ;  /* 0x00000012081c723c */ /* 0x040fe20000041840 */
[----:B------:R1:W-:Y:S07]  /*12030*/  @P0 STL [R1], R0 ;  /* 0x0000000001000387 */ /* 0x0003ee0000100800 */
[----:B------:R-:W-:Y:S01]  /*12040*/  HMMA.16816.F32.BF16 R8, R8, R14, R52 ;  /* 0x0000000e0808723c */ /* 0x000fe20000041834 */
[----:B------:R-:W-:-:S02]  /*12050*/  IMAD.MOV.U32 R36, RZ, RZ, R126 ;  /* 0x000000ffff247224 */ /* 0x000fc400078e007e */
[----:B------:R-:W-:-:S05]  /*12060*/  IMAD.MOV.U32 R37, RZ, RZ, R128 ;  /* 0x000000ffff257224 */ /* 0x000fca00078e0080 */
[----:B------:R-:W-:Y:S01]  /*12070*/  HMMA.16816.F32.BF16 R164, R136, R160, R48 ;  /* 0x000000a088a4723c */ /* 0x000fe20000041830 */
[----:B------:R-:W-:Y:S02]  /*12080*/  @P0 IMAD.MOV.U32 R36, RZ, RZ, R126 ;  /* 0x000000ffff240224 */ /* 0x000fe400078e007e */
[----:B------:R-:W-:-:S05]  /*12090*/  @P0 IMAD.MOV.U32 R37, RZ, RZ, R128 ;  /* 0x000000ffff250224 */ /* 0x000fca00078e0080 */
[----:B------:R-:W-:Y:S01]  /*120a0*/  HMMA.16816.F32.BF16 R156, R136, R152, R68 ;  /* 0x00000098889c723c */ /* 0x000fe20000041844 */
[----:B------:R-:W-:-:S07]  /*120b0*/  IMAD.MOV.U32 R168, RZ, RZ, R248 ;  /* 0x000000ffffa87224 */ /* 0x000fce00078e00f8 */
[C---:B------:R-:W-:Y:S08]  /*120c0*/  HMMA.16816.F32.BF16 R148, R136.reuse, R144, R32 ;  /* 0x000000908894723c */ /* 0x040ff00000041820 */
[C---:B------:R-:W-:Y:S08]  /*120d0*/  HMMA.16816.F32.BF16 R160, R136.reuse, R162, R40 ;  /* 0x000000a288a0723c */ /* 0x040ff00000041828 */
[C---:B------:R-:W-:Y:S08]  /*120e0*/  HMMA.16816.F32.BF16 R152, R136.reuse, R154, R44 ;  /* 0x0000009a8898723c */ /* 0x040ff0000004182c */
[C---:B------:R-:W-:Y:S08]  /*120f0*/  HMMA.16816.F32.BF16 R144, R136.reuse, R146, R28 ;  /* 0x000000928890723c */ /* 0x040ff0000004181c */
[----:B------:R-:W-:Y:S01]  /*12100*/  HMMA.16816.F32.BF16 R136, R136, R6, R8 ;  /* 0x000000068888723c */ /* 0x000fe20000041808 */
[----:B------:R-:W-:-:S04]  /*12110*/  NOP ;  /* 0x0000000000007918 */ /* 0x000fc80000000000 */
[----:B-1----:R-:W-:-:S15]  /*12120*/  @P0 BRA `(.L_x_5985) ;  /* 0x0000000000080947 */ /* 0x002fde0003800000 */
.L_x_5976:
[----:B------:R-:W-:-:S05]  /*12130*/  IADD3 R0, PT, PT, R168, -0x1, RZ ;  /* 0xffffffffa8007810 */ /* 0x000fca0007ffe0ff */
[----:B------:R1:W-:Y:S02]  /*12140*/  STL [R1], R0 ;  /* 0x0000000001007387 */ /* 0x0003e40000100800 */
.L_x_5985:
[----:B------:R-:W-:Y:S05]  /*12150*/  BSYNC B2 ;  /* 0x0000000000027941 */ /* 0x000fea0003800000 */
.L_x_5975:
[----:B------:R-:W2:Y:S04]  /*12160*/  LDL R2, [R1+0x34] ;  /* 0x0000340001027983 */ /* 0x000ea80000100800 */
[----:B-1----:R-:W2:Y:S02]  /*12170*/  LDL R0, [R1] ;  /* 0x0000000001007983 */ /* 0x002ea40000100800 */
[----:B--2---:R-:W-:-:S13]  /*12180*/  ISETP.GE.AND P0, PT, R0, R2, PT ;  /* 0x000000020000720c */ /* 0x004fda0003f06270 */
[----:B------:R-:W-:Y:S05]  /*12190*/  @!P0 BRA `(.L_x_5986) ;  /* 0x0000007400e08947 */ /* 0x000fea0003800000 */
[----:B------:R-:W2:Y:S01]  /*121a0*/  LDL.64 R2, [R1+0x38] ;  /* 0x0000380001027983 */ /* 0x000ea20000100a00 */
[C---:B------:R-:W-:Y:S01]  /*121b0*/  SHF.L.U64.HI R230, R210.reuse, 0x5, R211 ;  /* 0x00000005d2e67819 */ /* 0x040fe200000102d3 */
[----:B------:R-:W-:Y:S02]  /*121c0*/  IMAD.SHL.U32 R228, R210, 0x20, RZ ;  /* 0x00000020d2e47824 */ /* 0x000fe400078e00ff */
[----:B------:R-:W-:Y:S01]  /*121d0*/  IMAD.MOV.U32 R132, RZ, RZ, R36 ;  /* 0x000000ffff847224 */ /* 0x000fe200078e0024 */
[----:B--2---:R-:W-:Y:S01]  /*121e0*/  ISETP.NE.U32.AND P2, PT, R2, RZ, PT ;  /* 0x000000ff0200720c */ /* 0x004fe20003f45070 */
[----:B------:R-:W-:-:S03]  /*121f0*/  IMAD.MOV.U32 R2, RZ, RZ, R37 ;  /* 0x000000ffff027224 */ /* 0x000fc600078e0025 */
[----:B------:R-:W-:-:S13]  /*12200*/  ISETP.NE.AND.EX P2, PT, R3, RZ, PT, P2 ;  /* 0x000000ff0300720c */ /* 0x000fda0003f45320 */
.L_x_5993:
[----:B------:R-:W2:Y:S01]  /*12210*/  LDL R6, [R1+0x18] ;  /* 0x0000180001067983 */ /* 0x000ea20000100800 */
[----:B------:R-:W-:Y:S04]  /*12220*/  DEPBAR.LE SB0, 0x0 ;  /* 0x000080000000791a */ /* 0x000fe80000000000 */
[----:B------:R-:W3:Y:S01]  /*12230*/  LDL R5, [R1+0x14] ;  /* 0x0000140001057983 */ /* 0x000ee20000100800 */
[----:B------:R-:W-:Y:S05]  /*12240*/  WARPSYNC.ALL ;  /* 0x0000000000007948 */ /* 0x000fea0003800000 */
[----:B------:R-:W-:Y:S01]  /*12250*/  BAR.SYNC.DEFER_BLOCKING 0x0 ;  /* 0x0000000000007b1d */ /* 0x000fe20000010000 */
[----:B-1----:R-:W-:Y:S05]  /*12260*/  @!P2 IMAD.MOV.U32 R0, RZ, RZ, RZ ;  /* 0x000000ffff00a224 */ /* 0x002fea00078e00ff */
[----:B------:R-:W-:Y:S01]  /*12270*/  @!P2 IADD3 R4, P0, PT, RZ, -R0, RZ ;  /* 0x80000000ff04a210 */ /* 0x000fe20007f1e0ff */
[----:B------:R1:W5:Y:S01]  /*12280*/  LDL.64 R234, [R1+0x8] ;  /* 0x0000080001ea7983 */ /* 0x0003620000100a00 */
[----:B------:R-:W-:Y:S03]  /*12290*/  BSSY.RECONVERGENT B0, `(.L_x_5987) ;  /* 0x000004f000007945 */ /* 0x000fe60003800200 */
[----:B------:R1:W5:Y:S04]  /*122a0*/  LDL R231, [R1] ;  /* 0x0000000001e77983 */ /* 0x0003680000100800 */
        /* <DEDUP_REMOVED lines=12> */
[----:B-----5:R-:W-:Y:S01]  /*12370*/  IMAD.SHL.U32 R9, R231, 0x100, RZ ;  /* 0x00000100e7097824 */ /* 0x020fe200078e00ff */
[----:B------:R-:W2:Y:S04]  /*12380*/  LD.E R3, desc[UR4][R134.64+0x170] ;  /* 0x0001700486037980 */ /* 0x000ea8000c101900 */
[----:B-1----:R-:W-:Y:S02]  /*12390*/  IABS R6, R9 ;  /* 0x0000000900067213 */ /* 0x002fe40000000000 */
[C---:B------:R-:W-:Y:S04]  /*123a0*/  IADD3 R10, PT, PT, R9.reuse, 0x100, RZ ;  /* 0x00000100090a7810 */ /* 0x040fe80007ffe0ff */
[----:B------:R-:W-:Y:S02]  /*123b0*/  IABS R7, R10 ;  /* 0x0000000a00077213 */ /* 0x000fe40000000000 */
[-C--:B--2---:R-:W-:Y:S02]  /*123c0*/  IABS R0, R3.reuse ;  /* 0x0000000300007213 */ /* 0x084fe40000000000 */
[-C--:B------:R-:W-:Y:S02]  /*123d0*/  IABS R11, R3.reuse ;  /* 0x00000003000b7213 */ /* 0x080fe40000000000 */
[----:B------:R-:W1:Y:S01]  /*123e0*/  I2F.RP R4, R0 ;  /* 0x0000000000047306 */ /* 0x000e620000209400 */
[-C--:B------:R-:W-:Y:S02]  /*123f0*/  LOP3.LUT R9, R9, R3.reuse, RZ, 0x3c, !PT ;  /* 0x0000000309097212 */ /* 0x080fe400078e3cff */
[----:B------:R-:W-:Y:S02]  /*12400*/  LOP3.LUT R10, R10, R3, RZ, 0x3c, !PT ;  /* 0x000000030a0a7212 */ /* 0x000fe400078e3cff */
[----:B------:R-:W-:Y:S02]  /*12410*/  ISETP.GE.AND P0, PT, R9, RZ, PT ;  /* 0x000000ff0900720c */ /* 0x000fe40003f06270 */
[----:B------:R-:W-:Y:S03]  /*12420*/  ISETP.GE.AND P3, PT, R10, RZ, PT ;  /* 0x000000ff0a00720c */ /* 0x000fe60003f66270 */
        /* <DEDUP_REMOVED lines=16> */
[----:B------:R-:W-:Y:S02]  /*12530*/  ISETP.NE.AND P1, PT, R3, RZ, PT ;  /* 0x000000ff0300720c */ /* 0x000fe40003f25270 */
[-C--:B------:R-:W-:Y:S01]  /*12540*/  ISETP.GE.U32.AND P5, PT, R6, R0.reuse, PT ;  /* 0x000000000600720c */ /* 0x080fe20003fa6070 */
[----:B------:R-:W-:Y:S01]  /*12550*/  @!P4 VIADD R5, R5, 0x1 ;  /* 0x000000010505c836 */ /* 0x000fe20000000000 */
[-C--:B------:R-:W-:Y:S04]  /*12560*/  @!P4 IADD3 R7, PT, PT, R7, -R0.reuse, RZ ;  /* 0x800000000707c210 */ /* 0x080fe80007ffe0ff */
[----:B------:R-:W-:Y:S02]  /*12570*/  ISETP.GE.U32.AND P6, PT, R7, R0, PT ;  /* 0x000000000700720c */ /* 0x000fe40003fc6070 */
[----:B------:R-:W2:Y:S01]  /*12580*/  LD.E.64 R6, desc[UR4][R134.64+0x40] ;  /* 0x0000400486067980 */ /* 0x000ea2000c101b00 */
[----:B------:R-:W-:Y:S04]  /*12590*/  LOP3.LUT R0, RZ, R3, RZ, 0x33, !PT ;  /* 0x00000003ff007212 */ /* 0x000fe800078e33ff */
[----:B------:R-:W-:Y:S05]  /*125a0*/  @P5 IADD3 R4, PT, PT, R4, 0x1, RZ ;  /* 0x0000000104045810 */ /* 0x000fea0007ffe0ff */
[----:B------:R-:W-:Y:S02]  /*125b0*/  @!P0 IMAD.MOV R4, RZ, RZ, -R4 ;  /* 0x000000ffff048224 */ /* 0x000fe400078e0a04 */
[----:B------:R-:W-:Y:S03]  /*125c0*/  @P6 VIADD R5, R5, 0x1 ;  /* 0x0000000105056836 */ /* 0x000fe60000000000 */
[C---:B------:R-:W-:Y:S02]  /*125d0*/  SEL R10, R0.reuse, R4, !P1 ;  /* 0x00000004000a7207 */ /* 0x040fe40004800000 */
[----:B------:R-:W-:Y:S04]  /*125e0*/  @!P3 IADD3 R5, PT, PT, -R5, RZ, RZ ;  /* 0x000000ff0505b210 */ /* 0x000fe80007ffe1ff */
[----:B------:R-:W-:Y:S02]  /*125f0*/  SEL R0, R0, R5, !P1 ;  /* 0x0000000500007207 */ /* 0x000fe40004800000 */
[-C--:B------:R-:W-:Y:S02]  /*12600*/  LEA R8, P1, R10, R234.reuse, 0x2 ;  /* 0x000000ea0a087211 */ /* 0x080fe400078210ff */
[----:B------:R-:W-:Y:S02]  /*12610*/  LEA R4, P0, R0, R234, 0x2 ;  /* 0x000000ea00047211 */ /* 0x000fe400078010ff */
[-C--:B------:R-:W-:Y:S02]  /*12620*/  LEA.HI.X.SX32 R9, R10, R235.reuse, 0x2, P1 ;  /* 0x000000eb0a097211 */ /* 0x080fe400008f16ff */
[C---:B------:R-:W-:Y:S01]  /*12630*/  LEA.HI.X.SX32 R5, R0.reuse, R235, 0x2, P0 ;  /* 0x000000eb00057211 */ /* 0x040fe200000f16ff */
[----:B------:R-:W-:Y:S02]  /*12640*/  IMAD.IADD R0, R0, 0x1, -R10 ;  /* 0x0000000100007824 */ /* 0x000fe400078e0a0a */
[----:B------:R-:W3:Y:S02]  /*12650*/  LD.E R12, desc[UR4][R8.64] ;  /* 0x00000004080c7980 */ /* 0x000ee4000c101900 */
[----:B------:R-:W-:Y:S02]  /*12660*/  IMAD R3, R3, R0, -0x100 ;  /* 0xffffff0003037424 */ /* 0x000fe400078e0200 */
[----:B------:R1:W3:Y:S03]  /*12670*/  LD.E R11, desc[UR4][R4.64] ;  /* 0x00000004040b7980 */ /* 0x0002e6000c101900 */
[----:B------:R-:W-:Y:S01]  /*12680*/  SHF.R.S32.HI R10, RZ, 0x1f, R3 ;  /* 0x0000001fff0a7819 */ /* 0x000fe20000011403 */
[----:B------:R-:W4:Y:S01]  /*12690*/  LD.E.64 R8, desc[UR4][R134.64+0x28] ;  /* 0x0000280486087980 */ /* 0x000f22000c101b00 */
[-C--:B--2---:R-:W-:Y:S02]  /*126a0*/  IMAD R0, R7, R3.reuse, RZ ;  /* 0x0000000307007224 */ /* 0x084fe400078e02ff */
[C---:B-1----:R-:W-:Y:S04]  /*126b0*/  IMAD.WIDE.U32 R4, R6.reuse, R3, RZ ;  /* 0x0000000306047225 */ /* 0x042fe800078e00ff */
        /* <DEDUP_REMOVED lines=12> */
.L_x_5988:
[----:B------:R-:W-:Y:S05]  /*12780*/  BSYNC.RECONVERGENT B0 ;  /* 0x0000000000007941 */ /* 0x000fea0003800200 */
.L_x_5987:
[----:B------:R-:W3:Y:S01]  /*12790*/  LDL R3, [R1+0x14] ;  /* 0x0000140001037983 */ /* 0x000ee20000100800 */
[----:B------:R-:W4:Y:S01]  /*127a0*/  S2UR UR6, SR_CgaCtaId ;  /* 0x00000000000679c3 */ /* 0x000f220000008800 */
[-C--:B------:R-:W-:Y:S01]  /*127b0*/  IADD3 R8, P0, PT, R228, R16.reuse, RZ ;  /* 0x00000010e4087210 */ /* 0x080fe20007f1e0ff */
[----:B------:R-:W-:Y:S02]  /*127c0*/  UMOV UR7, 0x400 ;  /* 0x0000040000077882 */ /* 0x000fe40000000000 */
[----:B--2---:R-:W2:Y:S01]  /*127d0*/  LDL R0, [R1+0x44] ;  /* 0x0000440001007983 */ /* 0x004ea20000100800 */
[----:B------:R-:W-:Y:S01]  /*127e0*/  LOP3.LUT R221, R116, 0x38, RZ, 0xc0, !PT ;  /* 0x0000003874dd7812 */ /* 0x000fe200078ec0ff */
[----:B------:R-:W-:Y:S01]  /*127f0*/  IMAD.MOV.U32 R220, RZ, RZ, 0x20 ;  /* 0x00000020ffdc7424 */ /* 0x000fe200078e00ff */
[----:B------:R-:W-:Y:S01]  /*12800*/  MOV R10, R16 ;  /* 0x00000010000a7202 */ /* 0x000fe20000000f00 */
[----:B------:R-:W-:Y:S01]  /*12810*/  BSSY.RECONVERGENT B1, `(.L_x_5989) ;  /* 0x000019e000017945 */ /* 0x000fe20003800200 */
[----:B------:R-:W-:Y:S02]  /*12820*/  LOP3.LUT P1, RZ, R208, 0x4, RZ, 0xc0, !PT ;  /* 0x00000004d0ff7812 */ /* 0x000fe4000782c0ff */
[----:B--2---:R-:W-:Y:S01]  /*12830*/  LOP3.LUT R0, R0, 0x38, R208, 0xf8, !PT ;  /* 0x0000003800007812 */ /* 0x004fe200078ef8d0 */
[--C-:B---3--:R-:W-:Y:S01]  /*12840*/  IMAD.X R9, R230, 0x1, R3.reuse, P0 ;  /* 0x00000001e6097824 */ /* 0x108fe200000e0603 */
[-C--:B-1----:R-:W-:Y:S01]  /*12850*/  IADD3 R6, P0, PT, R8, R228.reuse, RZ ;  /* 0x000000e408067210 */ /* 0x082fe20007f1e0ff */
[----:B----4-:R-:W-:Y:S01]  /*12860*/  ULEA UR6, UR6, UR7, 0x18 ;  /* 0x0000000706067291 */ /* 0x010fe2000f8ec0ff */
[----:B------:R-:W-:Y:S01]  /*12870*/  LOP3.LUT R0, R0, R221, RZ, 0x3c, !PT ;  /* 0x000000dd00007212 */ /* 0x000fe200078e3cff */
[----:B------:R-:W-:Y:S02]  /*12880*/  IMAD.MOV.U32 R11, RZ, RZ, R3 ;  /* 0x000000ffff0b7224 */ /* 0x000fe400078e0003 */
[----:B------:R-:W-:Y:S01]  /*12890*/  IMAD.X R7, R9, 0x1, R230, P0 ;  /* 0x0000000109077824 */ /* 0x000fe200000e06e6 */
[-C--:B------:R-:W-:Y:S01]  /*128a0*/  IADD3 R4, P0, PT, R6, R228.reuse, RZ ;  /* 0x000000e406047210 */ /* 0x080fe20007f1e0ff */
[----:B------:R-:W-:Y:S01]  /*128b0*/  IMAD.U32 R222, RZ, RZ, UR6 ;  /* 0x00000006ffde7e24 */ /* 0x000fe2000f8e00ff */
[----:B------:R-:W-:Y:S03]  /*128c0*/  LOP3.LUT R0, R0, 0x1e00, R116, 0xf8, !PT ;  /* 0x00001e0000007812 */ /* 0x000fe600078ef874 */
[----:B------:R-:W-:Y:S01]  /*128d0*/  IMAD.X R5, R7, 0x1, R230, P0 ;  /* 0x0000000107057824 */ /* 0x000fe200000e06e6 */
[-C--:B------:R-:W-:Y:S01]  /*128e0*/  IADD3 R14, P0, PT, R4, R228.reuse, RZ ;  /* 0x000000e4040e7210 */ /* 0x080fe20007f1e0ff */
[----:B------:R-:W-:Y:S01]  /*128f0*/  IMAD R229, R0, 0x2, R222 ;  /* 0x0000000200e57824 */ /* 0x000fe200078e02de */
[----:B------:R-:W-:Y:S03]  /*12900*/  MOV R0, 0x40 ;  /* 0x0000004000007802 */ /* 0x000fe60000000f00 */
[--C-:B------:R-:W-:Y:S01]  /*12910*/  IMAD.X R15, R5, 0x1, R230.reuse, P0 ;  /* 0x00000001050f7824 */ /* 0x100fe200000e06e6 */
[-C--:B------:R-:W-:Y:S01]  /*12920*/  IADD3 R12, P0, PT, R14, R228.reuse, RZ ;  /* 0x000000e40e0c7210 */ /* 0x080fe20007f1e0ff */
[----:B------:R-:W-:Y:S01]  /*12930*/  @!PT LDS RZ, [RZ] ;  /* 0x00000000fffff984 */ /* 0x000fe20000000800 */
[----:B------:R-:W-:Y:S01]  /*12940*/  @!PT LDS RZ, [RZ] ;  /* 0x00000000fffff984 */ /* 0x000fe20000000800 */
[----:B------:R-:W-:Y:S01]  /*12950*/  @!PT LDS RZ, [RZ] ;  /* 0x00000000fffff984 */ /* 0x000fe20000000800 */
[----:B------:R1:W-:Y:S01]  /*12960*/  LDGSTS.E.BYPASS.LTC128B.128 [R229+0xa000], desc[UR4][R10.64] ;  /* 0x0a0000000ae57fae */ /* 0x0003e2000b981a04 */
[----:B------:R-:W-:Y:S03]  /*12970*/  SEL R0, R0, 0xffffffc0, !P1 ;  /* 0xffffffc000007807 */ /* 0x000fe60004800000 */
[--C-:B------:R-:W-:Y:S01]  /*12980*/  IMAD.X R13, R15, 0x1, R230.reuse, P0 ;  /* 0x000000010f0d7824 */ /* 0x100fe200000e06e6 */
[-C--:B------:R-:W-:Y:S01]  /*12990*/  IADD3 R18, P0, PT, R12, R228.reuse, RZ ;  /* 0x000000e40c127210 */ /* 0x080fe20007f1e0ff */
[----:B------:R2:W-:Y:S04]  /*129a0*/  LDGSTS.E.BYPASS.LTC128B.128 [R229+0xa800], desc[UR4][R8.64] ;  /* 0x0a80000008e57fae */ /* 0x0005e8000b981a04 */
[--C-:B------:R-:W-:Y:S01]  /*129b0*/  IMAD.X R19, R13, 0x1, R230.reuse, P0 ;  /* 0x000000010d137824 */ /* 0x100fe200000e06e6 */
[----:B------:R3:W-:Y:S01]  /*129c0*/  LDGSTS.E.BYPASS.LTC128B.128 [R229+0xb000], desc[UR4][R6.64] ;  /* 0x0b00000006e57fae */ /* 0x0007e2000b981a04 */
[-C--:B------:R-:W-:Y:S04]  /*129d0*/  IADD3 R22, P0, PT, R18, R228.reuse, RZ ;  /* 0x000000e412167210 */ /* 0x080fe80007f1e0ff */
        /* <DEDUP_REMOVED lines=9> */
[-C--:B------:R-:W-:Y:S03]  /*12a70*/  IADD3 R16, P0, PT, R24, R228.reuse, RZ ;  /* 0x000000e418107210 */ /* 0x080fe60007f1e0ff */
[----:B------:R-:W-:Y:S02]  /*12a80*/  LDGSTS.E.BYPASS.LTC128B.128 [R229+0xd800], desc[UR4][R22.64] ;  /* 0x0d80000016e57fae */ /* 0x000fe4000b981a04 */
[--C-:B------:R-:W-:Y:S03]  /*12a90*/  IMAD.X R17, R25, 0x1, R230.reuse, P0 ;  /* 0x0000000119117824 */ /* 0x100fe600000e06e6 */
[----:B------:R-:W-:Y:S01]  /*12aa0*/  LDGSTS.E.BYPASS.LTC128B.128 [R229+0xe000], desc[UR4][R20.64] ;  /* 0x0e00000014e57fae */ /* 0x000fe2000b981a04 */
[-C--:B-1----:R-:W-:Y:S04]  /*12ab0*/  IADD3 R10, P0, PT, R16, R228.reuse, RZ ;  /* 0x000000e4100a7210 */ /* 0x082fe80007f1e0ff */
[----:B------:R-:W-:Y:S01]  /*12ac0*/  LDGSTS.E.BYPASS.LTC128B.128 [R229+0xe800], desc[UR4][R24.64] ;  /* 0x0e80000018e57fae */ /* 0x000fe2000b981a04 */
[--C-:B------:R-:W-:Y:S01]  /*12ad0*/  IMAD.X R11, R17, 0x1, R230.reuse, P0 ;  /* 0x00000001110b7824 */ /* 0x100fe200000e06e6 */
[-C--:B--2---:R-:W-:Y:S03]  /*12ae0*/  IADD3 R8, P0, PT, R10, R228.reuse, RZ ;  /* 0x000000e40a087210 */ /* 0x084fe60007f1e0ff */
[----:B------:R-:W-:Y:S02]  /*12af0*/  LDGSTS.E.BYPASS.LTC128B.128 [R229+0xf000], desc[UR4][R16.64] ;  /* 0x0f00000010e57fae */ /* 0x000fe4000b981a04 */
[--C-:B------:R-:W-:Y:S03]  /*12b00*/  IMAD.X R9, R11, 0x1, R230.reuse, P0 ;  /* 0x000000010b097824 */ /* 0x100fe600000e06e6 */
[----:B------:R-:W-:Y:S01]  /*12b10*/  LDGSTS.E.BYPASS.LTC128B.128 [R229+0xf800], desc[UR4][R10.64] ;  /* 0x0f8000000ae57fae */ /* 0x000fe2000b981a04 */
[----:B---3--:R-:W-:Y:S04]  /*12b20*/  IADD3 R6, P0, PT, R8, R228, RZ ;  /* 0x000000e408067210 */ /* 0x008fe80007f1e0ff */
[----:B------:R1:W-:Y:S01]  /*12b30*/  LDGSTS.E.BYPASS.LTC128B.128 [R229+0x10000], desc[UR4][R8.64] ;  /* 0x1000000008e57fae */ /* 0x0003e2000b981a04 */
[----:B------:R-:W-:Y:S02]  /*12b40*/  IADD3.X R7, PT, PT, R9, R230, RZ, P0, !PT ;  /* 0x000000e609077210 */ /* 0x000fe400007fe4ff */
[-C--:B----4-:R-:W-:Y:S03]  /*12b50*/  IADD3 R4, P0, PT, R6, R228.reuse, RZ ;  /* 0x000000e406047210 */ /* 0x090fe60007f1e0ff */
[----:B------:R-:W-:Y:S02]  /*12b60*/  LDGSTS.E.BYPASS.LTC128B.128 [R229+0x10800], desc[UR4][R6.64] ;  /* 0x1080000006e57fae */ /* 0x000fe4000b981a04 */
[--C-:B------:R-:W-:Y:S01]  /*12b70*/  IMAD.X R5, R7, 0x1, R230.reuse, P0 ;  /* 0x0000000107057824 */ /* 0x100fe200000e06e6 */
[----:B------:R-:W-:Y:S04]  /*12b80*/  IADD3 R12, P0, PT, R4, R228, RZ ;  /* 0x000000e4040c7210 */ /* 0x000fe80007f1e0ff */
[----:B------:R2:W-:Y:S01]  /*12b90*/  LDGSTS.E.BYPASS.LTC128B.128 [R229+0x11000], desc[UR4][R4.64] ;  /* 0x1100000004e57fae */ /* 0x0005e2000b981a04 */
[----:B------:R-:W-:Y:S01]  /*12ba0*/  IMAD.X R13, R5, 0x1, R230, P0 ;  /* 0x00000001050d7824 */ /* 0x000fe200000e06e6 */
[----:B------:R-:W-:Y:S01]  /*12bb0*/  LOP3.LUT P0, RZ, R208, 0x2, RZ, 0xc0, !PT ;  /* 0x00000002d0ff7812 */ /* 0x000fe2000780c0ff */
[--C-:B------:R-:W-:Y:S02]  /*12bc0*/  IMAD.IADD R208, R223, 0x1, R0.reuse ;  /* 0x00000001dfd07824 */ /* 0x100fe400078e0200 */
[----:B------:R-:W-:Y:S01]  /*12bd0*/  IMAD.IADD R0, R133, 0x1, R0 ;  /* 0x0000000185007824 */ /* 0x000fe200078e0200 */
[----:B------:R3:W-:Y:S01]  /*12be0*/  LDGSTS.E.BYPASS.LTC128B.128 [R229+0x11800], desc[UR4][R12.64] ;  /* 0x118000000ce57fae */ /* 0x0007e2000b981a04 */
[----:B------:R-:W-:Y:S04]  /*12bf0*/  SEL R220, R220, 0xffffffe0, !P0 ;  /* 0xffffffe0dcdc7807 */ /* 0x000fe80004000000 */
[----:B------:R-:W-:Y:S01]  /*12c00*/  LDSM.16.M88.4 R128, [R223] ;  /* 0x00000000df80783b */ /* 0x000fe20000000200 */
[--C-:B------:R-:W-:Y:S02]  /*12c10*/  IMAD.IADD R172, R223, 0x1, R220.reuse ;  /* 0x00000001dfac7824 */ /* 0x100fe400078e02dc */
[----:B------:R-:W-:Y:S02]  /*12c20*/  IMAD.IADD R3, R133, 0x1, R220 ;  /* 0x0000000185037824 */ /* 0x000fe400078e02dc */
[----:B-1----:R-:W2:Y:S05]  /*12c30*/  LDSM.16.M88.4 R8, [R133+0x2000] ;  /* 0x002000008508783b */ /* 0x002eaa0000000200 */
[----:B------:R-:W3:Y:S05]  /*12c40*/  LDSM.16.M88.4 R16, [R133+0x2800] ;  /* 0x002800008510783b */ /* 0x000eea0000000200 */
[----:B------:R-:W1:Y:S05]  /*12c50*/  LDSM.16.M88.4 R24, [R133+0x3000] ;  /* 0x003000008518783b */ /* 0x000e6a0000000200 */
[----:B------:R-:W0:Y:S05]  /*12c60*/  LDGDEPBAR ;  /* 0x00000000000079af */ /* 0x000e2a0000000000 */
[----:B------:R-:W4:Y:S05]  /*12c70*/  LDSM.16.M88.4 R32, [R133+0x3800] ;  /* 0x003800008520783b */ /* 0x000f2a0000000200 */
[----:B------:R-:W4:Y:S05]  /*12c80*/  LDSM.16.M88.4 R40, [R133+0x4000] ;  /* 0x004000008528783b */ /* 0x000f2a0000000200 */
[----:B------:R-:W4:Y:S05]  /*12c90*/  LDSM.16.M88.4 R48, [R133+0x4800] ;  /* 0x004800008530783b */ /* 0x000f2a0000000200 */
[----:B------:R-:W4:Y:S05]  /*12ca0*/  LDSM.16.M88.4 R56, [R133+0x5000] ;  /* 0x005000008538783b */ /* 0x000f2a0000000200 */
[----:B------:R-:W4:Y:S01]  /*12cb0*/  LDSM.16.M88.4 R64, [R133+0x5800] ;  /* 0x005800008540783b */ /* 0x000f220000000200 */
[C---:B--2---:R-:W-:Y:S04]  /*12cc0*/  HMMA.16816.F32.BF16 R4, R128.reuse, R8, RZ ;  /* 0x000000088004723c */ /* 0x044fe800000418ff */
[----:B------:R-:W2:Y:S04]  /*12cd0*/  LDSM.16.M88.4 R72, [R133+0x6000] ;  /* 0x006000008548783b */ /* 0x000ea80000000200 */
[C---:B------:R-:W-:Y:S01]  /*12ce0*/  HMMA.16816.F32.BF16 R8, R128.reuse, R10, RZ ;  /* 0x0000000a8008723c */ /* 0x040fe200000418ff */
[----:B------:R-:W2:Y:S05]  /*12cf0*/  LDSM.16.M88.4 R80, [R133+0x6800] ;  /* 0x006800008550783b */ /* 0x000eaa0000000200 */
[----:B------:R-:W2:Y:S02]  /*12d00*/  LDSM.16.M88.4 R88, [R133+0x7000] ;  /* 0x007000008558783b */ /* 0x000ea40000000200 */
[C---:B---3--:R-:W-:Y:S03]  /*12d10*/  HMMA.16816.F32.BF16 R12, R128.reuse, R16, RZ ;  /* 0x00000010800c723c */ /* 0x048fe600000418ff */
        /* <DEDUP_REMOVED lines=9> */
[C---:B----4-:R-:W-:Y:S03]  /*12db0*/  HMMA.16816.F32.BF16 R28, R128.reuse, R32, RZ ;  /* 0x00000020801c723c */ /* 0x050fe600000418ff */
[----:B------:R-:W4:Y:S05]  /*12dc0*/  LDSM.16.M88.4 R176, [R3+0x2000] ;  /* 0x0020000003b0783b */ /* 0x000f2a0000000200 */
[C---:B------:R-:W-:Y:S01]  /*12dd0*/  HMMA.16816.F32.BF16 R32, R128.reuse, R34, RZ ;  /* 0x000000228020723c */ /* 0x040fe200000418ff */
[----:B------:R-:W4:Y:S05]  /*12de0*/  LDSM.16.M88.4 R180, [R3+0x2800] ;  /* 0x0028000003b4783b */ /* 0x000f2a0000000200 */
[----:B------:R-:W4:Y:S02]  /*12df0*/  LDSM.16.M88.4 R184, [R3+0x3000] ;  /* 0x0030000003b8783b */ /* 0x000f240000000200 */
[C---:B------:R-:W-:Y:S03]  /*12e00*/  HMMA.16816.F32.BF16 R36, R128.reuse, R40, RZ ;  /* 0x000000288024723c */ /* 0x040fe600000418ff */
[----:B------:R-:W4:Y:S05]  /*12e10*/  LDSM.16.M88.4 R188, [R3+0x3800] ;  /* 0x0038000003bc783b */ /* 0x000f2a0000000200 */
[C---:B------:R-:W-:Y:S01]  /*12e20*/  HMMA.16816.F32.BF16 R40, R128.reuse, R42, RZ ;  /* 0x0000002a8028723c */ /* 0x040fe200000418ff */
[----:B------:R-:W4:Y:S05]  /*12e30*/  LDSM.16.M88.4 R192, [R3+0x4000] ;  /* 0x0040000003c0783b */ /* 0x000f2a0000000200 */
[----:B------:R-:W4:Y:S02]  /*12e40*/  LDSM.16.M88.4 R196, [R3+0x4800] ;  /* 0x0048000003c4783b */ /* 0x000f240000000200 */
[C---:B------:R-:W-:Y:S03]  /*12e50*/  HMMA.16816.F32.BF16 R44, R128.reuse, R48, RZ ;  /* 0x00000030802c723c */ /* 0x040fe600000418ff */
[----:B------:R-:W4:Y:S05]  /*12e60*/  LDSM.16.M88.4 R200, [R3+0x5000] ;  /* 0x0050000003c8783b */ /* 0x000f2a0000000200 */
[C---:B------:R-:W-:Y:S01]  /*12e70*/  HMMA.16816.F32.BF16 R48, R128.reuse, R50, RZ ;  /* 0x000000328030723c */ /* 0x040fe200000418ff */
[----:B------:R-:W4:Y:S07]  /*12e80*/  LDSM.16.M88.4 R204, [R3+0x5800] ;  /* 0x0058000003cc783b */ /* 0x000f2e0000000200 */
        /* <DEDUP_REMOVED lines=48> */
[C---:B--2---:R-:W-:Y:S08]  /*13190*/  HMMA.16816.F32.BF16 R76, R172.reuse, R176, R76 ;  /* 0x000000b0ac4c723c */ /* 0x044ff0000004184c */
[C---:B------:R-:W-:Y:S01]  /*131a0*/  HMMA.16816.F32.BF16 R80, R172.reuse, R178, R80 ;  /* 0x000000b2ac50723c */ /* 0x040fe20000041850 */
[----:B------:R2:W2:Y:S07]  /*131b0*/  LDSM.16.M88.4 R176, [R208] ;  /* 0x00000000d0b0783b */ /* 0x0004ae0000000200 */
[C---:B---3--:R-:W-:Y:S03]  /*131c0*/  HMMA.16816.F32.BF16 R84, R172.reuse, R180, R84 ;  /* 0x000000b4ac54723c */ /* 0x048fe60000041854 */
[C---:B-1----:R-:W-:Y:S05]  /*131d0*/  IMAD.IADD R3, R220.reuse, 0x1, R0 ;  /* 0x00000001dc037824 */ /* 0x042fea00078e0200 */
[C---:B------:R-:W-:Y:S01]  /*131e0*/  HMMA.16816.F32.BF16 R88, R172.reuse, R182, R88 ;  /* 0x000000b6ac58723c */ /* 0x040fe20000041858 */
[----:B------:R-:W1:Y:S05]  /*131f0*/  LDSM.16.M88.4 R180, [R0+0x2800] ;  /* 0x0028000000b4783b */ /* 0x000e6a0000000200 */
[----:B------:R-:W-:Y:S02]  /*13200*/  LDSM.16.M88.4 R212, [R3+0x2000] ;  /* 0x0020000003d4783b */ /* 0x000fe40000000200 */
[C---:B----4-:R-:W-:Y:S03]  /*13210*/  HMMA.16816.F32.BF16 R92, R172.reuse, R184, R92 ;  /* 0x000000b8ac5c723c */ /* 0x050fe6000004185c */
[----:B------:R-:W-:Y:S01]  /*13220*/  LDSM.16.M88.4 R216, [R3+0x2800] ;  /* 0x0028000003d8783b */ /* 0x000fe20000000200 */
[----:B--2---:R-:W-:Y:S04]  /*13230*/  IMAD.IADD R208, R220, 0x1, R208 ;  /* 0x00000001dcd07824 */ /* 0x004fe800078e02d0 */
[C---:B------:R-:W-:Y:S01]  /*13240*/  HMMA.16816.F32.BF16 R96, R172.reuse, R186, R96 ;  /* 0x000000baac60723c */ /* 0x040fe20000041860 */
[----:B------:R-:W2:Y:S05]  /*13250*/  LDSM.16.M88.4 R184, [R0+0x3000] ;  /* 0x0030000000b8783b */ /* 0x000eaa0000000200 */
[----:B------:R-:W-:Y:S02]  /*13260*/  LDSM.16.M88.4 R208, [R208] ;  /* 0x00000000d0d0783b */ /* 0x000fe40000000200 */
        /* <DEDUP_REMOVED lines=86> */
[C---:B-1----:R-:W-:Y:S01]  /*137d0*/  HMMA.16816.F32.BF16 R76, R208.reuse, R180, R76 ;  /* 0x000000b4d04c723c */ /* 0x042fe2000004184c */
[----:B------:R-:W3:Y:S07]  /*137e0*/  LDL R181, [R1+0x34] ;  /* 0x0000340001b57983 */ /* 0x000eee0000100800 */
        /* <DEDUP_REMOVED lines=12> */
[----:B------:R-:W-:Y:S03]  /*138b0*/  HMMA.16816.F32.BF16 R128, R208, R186, R128 ;  /* 0x000000bad080723c */ /* 0x000fe60000041880 */
[----:B---3-5:R-:W-:Y:S11]  /*138c0*/  ISETP.GT.AND P0, PT, R231, R181, PT ;  /* 0x000000b5e700720c */ /* 0x028ff60003f04270 */
[----:B------:R-:W-:Y:S02]  /*138d0*/  @!UPT UIADD3 URZ, UPT, UPT, URZ, URZ, URZ ;  /* 0x000000fffffff290 */ /* 0x000fe4000fffe0ff */
[----:B------:R-:W-:Y:S05]  /*138e0*/  @!P0 BRA `(.L_x_5990) ;  /* 0x0000000800408947 */ /* 0x000fea0003800000 */
[----:B------:R-:W2:Y:S01]  /*138f0*/  LDL.64 R238, [R1+0x38] ;  /* 0x0000380001ee7983 */ /* 0x000ea20000100a00 */
[----:B------:R-:W-:Y:S03]  /*13900*/  BSSY.RECONVERGENT B0, `(.L_x_5991) ;  /* 0x0000056000007945 */ /* 0x000fe60003800200 */
[----:B------:R-:W3:Y:S04]  /*13910*/  LDL R236, [R1+0x10] ;  /* 0x0000100001ec7983 */ /* 0x000ee80000100800 */
[----:B------:R-:W4:Y:S04]  /*13920*/  LDL R233, [R1+0x4] ;  /* 0x0000040001e97983 */ /* 0x000f280000100800 */
[----:B------:R-:W5:Y:S01]  /*13930*/  LDL R232, [R1+0x28] ;  /* 0x0000280001e87983 */ /* 0x000f620000100800 */
        /* <DEDUP_REMOVED lines=9> */
[----:B---3--:R-:W-:Y:S01]  /*139d0*/  @!P2 IADD3 R236, P0, PT, R0, R236, RZ ;  /* 0x000000ec00eca210 */ /* 0x008fe20007f1e0ff */
[----:B-----5:R-:W-:Y:S03]  /*139e0*/  IMAD.SHL.U32 R0, R232, 0x20, RZ ;  /* 0x00000020e8007824 */ /* 0x020fe600078e00ff */
        /* <DEDUP_REMOVED lines=71> */
.L_x_5992:
[----:B------:R-:W-:Y:S05]  /*13e60*/  BSYNC.RECONVERGENT B0 ;  /* 0x0000000000007941 */ /* 0x000fea0003800200 */
.L_x_5991:
[----:B------:R-:W3:Y:S01]  /*13e70*/  LDL R3, [R1+0x2c] ;  /* 0x00002c0001037983 */ /* 0x000ee20000100800 */
[----:B------:R-:W-:Y:S03]  /*13e80*/  IADD3 R170, P0, PT, R0, R178, RZ ;  /* 0x000000b200aa7210 */ /* 0x000fe60007f1e0ff */
[----:B------:R-:W4:Y:S02]  /*13e90*/  LDL R168, [R1+0x4] ;  /* 0x0000040001a87983 */ /* 0x000f240000100800 */
[----:B----4-:R-:W-:Y:S01]  /*13ea0*/  IMAD.MOV.U32 R172, RZ, RZ, R168 ;  /* 0x000000ffffac7224 */ /* 0x010fe200078e00a8 */
[----:B---3--:R-:W-:Y:S02]  /*13eb0*/  SHF.L.U64.HI R3, R232, 0x5, R3 ;  /* 0x00000005e8037819 */ /* 0x008fe40000010203 */
[-C--:B------:R-:W-:Y:S01]  /*13ec0*/  IADD3 R168, P3, PT, R170, R0.reuse, RZ ;  /* 0x00000000aaa87210 */ /* 0x080fe20007f7e0ff */
[--C-:B------:R-:W-:Y:S02]  /*13ed0*/  IMAD.MOV.U32 R173, RZ, RZ, R172.reuse ;  /* 0x000000ffffad7224 */ /* 0x100fe400078e00ac */
[----:B------:R-:W-:Y:S01]  /*13ee0*/  IMAD.X R171, R3, 0x1, R172, P0 ;  /* 0x0000000103ab7824 */ /* 0x000fe200000e06ac */
[-C--:B------:R-:W-:Y:S01]  /*13ef0*/  IADD3 R174, P0, PT, R168, R0.reuse, RZ ;  /* 0x00000000a8ae7210 */ /* 0x080fe20007f1e0ff */
        /* <DEDUP_REMOVED lines=16> */
[-C--:B---3--:R-:W-:Y:S04]  /*14000*/  IADD3 R172, P3, PT, R178, R0.reuse, RZ ;  /* 0x00000000b2ac7210 */ /* 0x088fe80007f7e0ff */
[-C--:B--2---:R-:W-:Y:S01]  /*14010*/  IADD3 R170, P0, PT, R172, R0.reuse, RZ ;  /* 0x00000000acaa7210 */ /* 0x084fe20007f1e0ff */
[--C-:B------:R-:W-:Y:S03]  /*14020*/  IMAD.X R173, R179, 0x1, R3.reuse, P3 ;  /* 0x00000001b3ad7824 */ /* 0x100fe600018e0603 */
[-C--:B----4-:R-:W-:Y:S02]  /*14030*/  IADD3 R168, P3, PT, R170, R0.reuse, RZ ;  /* 0x00000000aaa87210 */ /* 0x090fe40007f7e0ff */
[----:B------:R2:W-:Y:S01]  /*14040*/  LDGSTS.E.BYPASS.LTC128B.128 [R229+0x5000], desc[UR4][R172.64] ;  /* 0x05000000ace57fae */ /* 0x0005e2000b981a04 */
[-C--:B------:R-:W-:Y:S05]  /*14050*/  IADD3.X R171, PT, PT, R173, R3.reuse, RZ, P0, !PT ;  /* 0x00000003adab7210 */ /* 0x080fea00007fe4ff */
        /* <DEDUP_REMOVED lines=12> */
[-C--:B--2---:R-:W-:Y:S04]  /*14120*/  IADD3 R172, P3, PT, R174, R0.reuse, RZ ;  /* 0x00000000aeac7210 */ /* 0x084fe80007f7e0ff */
        /* <DEDUP_REMOVED lines=12> */
.L_x_5990:
[----:B------:R-:W-:Y:S05]  /*141f0*/  BSYNC.RECONVERGENT B1 ;  /* 0x0000000000017941 */ /* 0x000fea0003800200 */
.L_x_5989:
[----:B------:R-:W1:Y:S01]  /*14200*/  S2R R0, SR_TID.X ;  /* 0x0000000000007919 */ /* 0x000e620000002100 */
[----:B--2---:R-:W-:Y:S02]  /*14210*/  IMAD.MOV.U32 R171, RZ, RZ, R231 ;  /* 0x000000ffffab7224 */ /* 0x004fe400078e00e7 */
[----:B------:R-:W-:Y:S02]  /*14220*/  IMAD.MOV.U32 R172, RZ, RZ, R181 ;  /* 0x000000ffffac7224 */ /* 0x000fe400078e00b5 */
[----:B-1----:R-:W-:Y:S04]  /*14230*/  IMAD.MOV.U32 R208, RZ, RZ, R0 ;  /* 0x000000ffffd07224 */ /* 0x002fe800078e0000 */
[----:B------:R-:W-:Y:S05]  /*14240*/  IMAD.SHL.U32 R0, R208, 0x2, RZ ;  /* 0x00000002d0007824 */ /* 0x000fea00078e00ff */
[----:B------:R1:W-:Y:S02]  /*14250*/  STL [R1+0x30], R0 ;  /* 0x0000300001007387 */ /* 0x0003e40000100800 */
[----:B-1----:R-:W-:Y:S05]  /*14260*/  LOP3.LUT R0, R0, 0x6, RZ, 0xc0, !PT ;  /* 0x0000000600007812 */ /* 0x002fea00078ec0ff */
        /* <DEDUP_REMOVED lines=77> */
[----:B-1----:R-:W-:Y:S01]  /*14740*/  FSEL R0, R32, -INF , P6 ;  /* 0xff80000020007808 */ /* 0x002fe20003000000 */
        /* <DEDUP_REMOVED lines=27> */
[----:B------:R-:W-:Y:S01]  /*14900*/  FSEL R185, R4, -INF , !P0 ;  /* 0xff80000004b97808 */ /* 0x000fe20004000000 */
        /* <DEDUP_REMOVED lines=70> */
[----:B------:R-:W-:Y:S02]  /*14d70*/  FSEL R179, R168, -INF , !P5 ;  /* 0xff800000a8b37808 */ /* 0x000fe40006800000 */
        /* <DEDUP_REMOVED lines=9> */
[----:B------:R-:W-:Y:S01]  /*14e10*/  FSEL R174, R17, -INF , !P5 ;  /* 0xff80000011ae7808 */ /* 0x000fe20006800000 */
        /* <DEDUP_REMOVED lines=9> */
[----:B------:R-:W-:Y:S02]  /*14eb0*/  ISETP.GE.AND P0, PT, R173, R225, PT ;  /* 0x000000e1ad00720c */ /* 0x000fe40003f06270 */
[----:B------:R-:W-:Y:S02]  /*14ec0*/  FSEL R183, R124, -INF , P4 ;  /* 0xff8000007cb77808 */ /* 0x000fe40002000000 */
[-C--:B------:R-:W-:Y:S02]  /*14ed0*/  ISETP.GE.AND P5, PT, R202, R224.reuse, PT ;  /* 0x000000e0ca00720c */ /* 0x080fe40003fa6270 */
[-C--:B------:R-:W-:Y:S02]  /*14ee0*/  ISETP.GE.AND P4, PT, R188, R224.reuse, PT ;  /* 0x000000e0bc00720c */ /* 0x080fe40003f86270 */
[----:B------:R-:W-:Y:S02]  /*14ef0*/  FSEL R180, R169, -INF , !P6 ;  /* 0xff800000a9b47808 */ /* 0x000fe40007000000 */
[----:B------:R-:W-:Y:S02]  /*14f00*/  FSEL R182, R125, -INF , P3 ;  /* 0xff8000007db67808 */ /* 0x000fe40001800000 */
[----:B------:R-:W-:Y:S02]  /*14f10*/  FSEL R184, R128, -INF , P0 ;  /* 0xff80000080b87808 */ /* 0x000fe40000000000 */
[----:B------:R-:W-:Y:S02]  /*14f20*/  FSEL R120, R37, -INF , !P5 ;  /* 0xff80000025787808 */ /* 0x000fe40006800000 */
[-C--:B------:R-:W-:Y:S02]  /*14f30*/  ISETP.GE.AND P3, PT, R189, R224.reuse, PT ;  /* 0x000000e0bd00720c */ /* 0x080fe40003f66270 */
[-C--:B------:R-:W-:Y:S02]  /*14f40*/  ISETP.GE.AND P0, PT, R190, R224.reuse, PT ;  /* 0x000000e0be00720c */ /* 0x080fe40003f06270 */
[----:B------:R-:W-:Y:S01]  /*14f50*/  FSEL R178, R9, -INF , !P4 ;  /* 0xff80000009b27808 */ /* 0x000fe20006000000 */
[----:B------:R-:W-:Y:S01]  /*14f60*/  IMAD.MOV.U32 R9, RZ, RZ, R172 ;  /* 0x000000ffff097224 */ /* 0x000fe200078e00ac */
[----:B------:R-:W-:Y:S02]  /*14f70*/  FMNMX3.FTZ R37, R2, R185, R180, !PT ;  /* 0x000000b902257276 */ /* 0x000fe400078100b4 */
[-C--:B------:R-:W-:Y:S02]  /*14f80*/  ISETP.GE.AND P6, PT, R191, R224.reuse, PT ;  /* 0x000000e0bf00720c */ /* 0x080fe40003fc6270 */
[----:B------:R-:W-:Y:S01]  /*14f90*/  FSEL R177, R12, -INF , !P3 ;  /* 0xff8000000cb17808 */ /* 0x000fe20005800000 */
[----:B------:R-:W-:Y:S01]  /*14fa0*/  IMAD.MOV.U32 R12, RZ, RZ, R171 ;  /* 0x000000ffff0c7224 */ /* 0x000fe200078e00ab */
[----:B------:R-:W-:Y:S01]  /*14fb0*/  FSEL R176, R13, -INF , !P0 ;  /* 0xff8000000db07808 */ /* 0x000fe20004000000 */
[----:B------:R-:W-:Y:S01]  /*14fc0*/  VIADD R13, R3, 0xe9 ;  /* 0x000000e9030d7836 */ /* 0x000fe20000000000 */
[----:B------:R-:W-:Y:S02]  /*14fd0*/  FMNMX3.FTZ R37, R37, R179, R178, !PT ;  /* 0x000000b325257276 */ /* 0x000fe400078100b2 */
[-C--:B------:R-:W-:Y:S02]  /*14fe0*/  ISETP.GE.AND P4, PT, R193, R224.reuse, PT ;  /* 0x000000e0c100720c */ /* 0x080fe40003f86270 */
[----:B------:R-:W-:Y:S02]  /*14ff0*/  FMNMX3.FTZ R37, R37, R177, R176, !PT ;  /* 0x000000b125257276 */ /* 0x000fe400078100b0 */
[-C--:B------:R-:W-:Y:S02]  /*15000*/  ISETP.GE.AND P3, PT, R194, R224.reuse, PT ;  /* 0x000000e0c200720c */ /* 0x080fe40003f66270 */
[----:B------:R-:W-:Y:S01]  /*15010*/  FSEL R175, R16, -INF , !P6 ;  /* 0xff80000010af7808 */ /* 0x000fe20007000000 */
[----:B------:R-:W-:Y:S01]  /*15020*/  VIADD R16, R3, 0xe0 ;  /* 0x000000e003107836 */ /* 0x000fe20000000000 */
[----:B------:R-:W-:Y:S02]  /*15030*/  FSEL R173, R20, -INF , !P4 ;  /* 0xff80000014ad7808 */ /* 0x000fe40006000000 */
        /* <DEDUP_REMOVED lines=8> */
[----:B------:R-:W-:Y:S02]  /*150c0*/  FSEL R128, R5, -INF , !P4 ;  /* 0xff80000005807808 */ /* 0x000fe40006000000 */
[-C--:B------:R-:W-:Y:S02]  /*150d0*/  ISETP.GE.AND P3, PT, R199, R224.reuse, PT ;  /* 0x000000e0c700720c */ /* 0x080fe40003f66270 */
[-C--:B------:R-:W-:Y:S02]  /*150e0*/  ISETP.GE.AND P0, PT, R200, R224.reuse, PT ;  /* 0x000000e0c800720c */ /* 0x080fe40003f06270 */
[----:B------:R-:W-:Y:S02]  /*150f0*/  FMNMX3.FTZ R37, R37, R171, R169, !PT ;  /* 0x000000ab25257276 */ /* 0x000fe400078100a9 */
[----:B------:R-:W-:Y:S02]  /*15100*/  ISETP.GE.AND P6, PT, R201, R224, PT ;  /* 0x000000e0c900720c */ /* 0x000fe40003fc6270 */
[----:B------:R-:W-:Y:S02]  /*15110*/  FSEL R125, R0, -INF , !P3 ;  /* 0xff800000007d7808 */ /* 0x000fe40005800000 */
[----:B------:R-:W-:Y:S02]  /*15120*/  FSEL R124, R33, -INF , !P0 ;  /* 0xff800000217c7808 */ /* 0x000fe40004000000 */
[----:B------:R-:W-:Y:S02]  /*15130*/  FMNMX3.FTZ R37, R37, R168, R128, !PT ;  /* 0x000000a825257276 */ /* 0x000fe40007810080 */
[----:B------:R-:W-:Y:S02]  /*15140*/  FSEL R121, R36, -INF , !P6 ;  /* 0xff80000024797808 */ /* 0x000fe40007000000 */
[-C--:B------:R-:W-:Y:S01]  /*15150*/  ISETP.GE.AND P4, PT, R203, R224.reuse, PT ;  /* 0x000000e0cb00720c */ /* 0x080fe20003f86270 */
[----:B------:R-:W2:Y:S01]  /*15160*/  LD.E R36, desc[UR4][R134.64+0xdc] ;  /* 0x0000dc0486247980 */ /* 0x000ea2000c101900 */
[-C--:B------:R-:W-:Y:S02]  /*15170*/  ISETP.GE.AND P3, PT, R204, R224.reuse, PT ;  /* 0x000000e0cc00720c */ /* 0x080fe40003f66270 */
        /* <DEDUP_REMOVED lines=24> */
[-C--:B------:R-:W-:Y:S02]  /*15300*/  ISETP.GE.AND P3, PT, R215, R224.reuse, PT ;  /* 0x000000e0d700720c */ /* 0x080fe40003f66270 */
[-C--:B------:R-:W-:Y:S02]  /*15310*/  ISETP.GE.AND P4, PT, R214, R224.reuse, PT ;  /* 0x000000e0d600720c */ /* 0x080fe40003f86270 */
[-C--:B------:R-:W-:Y:S02]  /*15320*/  ISETP.GE.AND P0, PT, R216, R224.reuse, PT ;  /* 0x000000e0d800720c */ /* 0x080fe40003f06270 */
[----:B------:R-:W-:Y:S02]  /*15330*/  ISETP.GE.AND P6, PT, R217, R224, PT ;  /* 0x000000e0d900720c */ /* 0x000fe40003fc6270 */
[----:B------:R-:W-:Y:S02]  /*15340*/  FMNMX3.FTZ R37, R37, R56, R57, !PT ;  /* 0x0000003825257276 */ /* 0x000fe40007810039 */
[----:B------:R-:W-:Y:S02]  /*15350*/  FSEL R60, R60, -INF , !P4 ;  /* 0xff8000003c3c7808 */ /* 0x000fe40006000000 */
[----:B------:R-:W-:Y:S02]  /*15360*/  FSEL R61, R61, -INF , !P3 ;  /* 0xff8000003d3d7808 */ /* 0x000fe40005800000 */
[----:B------:R-:W-:Y:S02]  /*15370*/  FSEL R45, R64, -INF , !P0 ;  /* 0xff800000402d7808 */ /* 0x000fe40004000000 */
[----:B------:R-:W-:Y:S01]  /*15380*/  FSEL R44, R65, -INF , !P6 ;  /* 0xff800000412c7808 */ /* 0x000fe20007000000 */
[----:B------:R-:W-:Y:S01]  /*15390*/  VIADD R65, R3, 0xf8 ;  /* 0x000000f803417836 */ /* 0x000fe20000000000 */
[----:B------:R-:W-:Y:S02]  /*153a0*/  FMNMX3.FTZ R37, R37, R60, R61, !PT ;  /* 0x0000003c25257276 */ /* 0x000fe4000781003d */
[-C--:B------:R-:W-:Y:S02]  /*153b0*/  ISETP.GE.AND P5, PT, R218, R224.reuse, PT ;  /* 0x000000e0da00720c */ /* 0x080fe40003fa6270 */
[-C--:B------:R-:W-:Y:S02]  /*153c0*/  ISETP.GE.AND P4, PT, R219, R224.reuse, PT ;  /* 0x000000e0db00720c */ /* 0x080fe40003f86270 */
[----:B------:R-:W-:Y:S02]  /*153d0*/  FMNMX3.FTZ R37, R37, R45, R44, !PT ;  /* 0x0000002d25257276 */ /* 0x000fe4000781002c */
[----:B------:R-:W-:Y:S01]  /*153e0*/  FSEL R40, R68, -INF , !P5 ;  /* 0xff80000044287808 */ /* 0x000fe20006800000 */
[----:B------:R-:W-:Y:S01]  /*153f0*/  VIADD R68, R3, 0xf1 ;  /* 0x000000f103447836 */ /* 0x000fe20000000000 */
[----:B------:R-:W-:Y:S01]  /*15400*/  FSEL R33, R69, -INF , !P4 ;  /* 0xff80000045217808 */ /* 0x000fe20006000000 */
[----:B------:R-:W-:Y:S01]  /*15410*/  VIADD R69, R3, 0xf0 ;  /* 0x000000f003457836 */ /* 0x000fe20000000000 */
[-C--:B------:R-:W-:Y:S02]  /*15420*/  ISETP.GE.AND P3, PT, R231, R224.reuse, PT ;  /* 0x000000e0e700720c */ /* 0x080fe40003f66270 */
[----:B------:R-:W-:Y:S02]  /*15430*/  ISETP.GE.AND P0, PT, R232, R224, PT ;  /* 0x000000e0e800720c */ /* 0x000fe40003f06270 */
[----:B------:R-:W-:Y:S02]  /*15440*/  FMNMX3.FTZ R37, R37, R40, R33, !PT ;  /* 0x0000002825257276 */ /* 0x000fe40007810021 */
[----:B------:R-:W-:Y:S02]  /*15450*/  FSEL R73, R73, -INF , !P0 ;  /* 0xff80000049497808 */ /* 0x000fe40004000000 */
        /* <DEDUP_REMOVED lines=25> */
[----:B------:R-:W-:Y:S02]  /*155f0*/  ISETP.GE.AND P5, PT, R244, R224, PT ;  /* 0x000000e0f400720c */ /* 0x000fe40003fa6270 */
[----:B------:R-:W-:Y:S02]  /*15600*/  FSEL R93, R93, -INF , !P0 ;  /* 0xff8000005d5d7808 */ /* 0x000fe40004000000 */
[----:B------:R-:W-:Y:S02]  /*15610*/  FMNMX3.FTZ R37, R37, R88, R89, !PT ;  /* 0x0000005825257276 */ /* 0x000fe40007810059 */
[----:B------:R-:W-:Y:S02]  /*15620*/  ISETP.GE.AND P3, PT, R245, R224, PT ;  /* 0x000000e0f500720c */ /* 0x000fe40003f66270 */
[----:B------:R-:W-:Y:S02]  /*15630*/  FSEL R96, R96, -INF , !P6 ;  /* 0xff80000060607808 */ /* 0x000fe40007000000 */
[----:B------:R-:W-:Y:S02]  /*15640*/  FSEL R97, R97, -INF , !P5 ;  /* 0xff80000061617808 */ /* 0x000fe40006800000 */
[----:B------:R-:W-:Y:S02]  /*15650*/  FMNMX3.FTZ R37, R37, R92, R93, !PT ;  /* 0x0000005c25257276 */ /* 0x000fe4000781005d */
[-C--:B------:R-:W-:Y:S02]  /*15660*/  ISETP.GE.AND P4, PT, R246, R224.reuse, PT ;  /* 0x000000e0f600720c */ /* 0x080fe40003f86270 */
        /* <DEDUP_REMOVED lines=10> */
[----:B------:R-:W-:Y:S02]  /*15710*/  ISETP.GE.AND P3, PT, R252, R224, PT ;  /* 0x000000e0fc00720c */ /* 0x000fe40003f66270 */
[----:B------:R-:W-:Y:S02]  /*15720*/  FSEL R28, R28, -INF , !P5 ;  /* 0xff8000001c1c7808 */ /* 0x000fe40006800000 */
[----:B------:R-:W-:Y:S01]  /*15730*/  FSEL R25, R109, -INF , !P4 ;  /* 0xff8000006d197808 */ /* 0x000fe20006000000 */
[----:B------:R-:W-:Y:S01]  /*15740*/  VIADD R109, R3, 0xe8 ;  /* 0x000000e8036d7836 */ /* 0x000fe20000000000 */
[----:B------:R-:W-:Y:S02]  /*15750*/  FMNMX3.FTZ R37, R37, R32, R29, !PT ;  /* 0x0000002025257276 */ /* 0x000fe4000781001d */
[-C--:B------:R-:W-:Y:S02]  /*15760*/  ISETP.GE.AND P0, PT, R251, R224.reuse, PT ;  /* 0x000000e0fb00720c */ /* 0x080fe40003f06270 */
[----:B------:R-:W-:Y:S01]  /*15770*/  FSEL R24, R112, -INF , !P3 ;  /* 0xff80000070187808 */ /* 0x000fe20005800000 */
[----:B------:R-:W-:Y:S01]  /*15780*/  IMAD.MOV.U32 R112, RZ, RZ, R16 ;  /* 0x000000ffff707224 */ /* 0x000fe200078e0010 */
[----:B------:R-:W-:Y:S01]  /*15790*/  ISETP.GE.AND P6, PT, R16, R224, PT ;  /* 0x000000e01000720c */ /* 0x000fe20003fc6270 */
[----:B------:R-:W-:Y:S01]  /*157a0*/  VIADD R16, R3, 0xf9 ;  /* 0x000000f903107836 */ /* 0x000fe20000000000 */
[----:B------:R-:W-:Y:S01]  /*157b0*/  FSEL R21, R113, -INF , !P0 ;  /* 0xff80000071157808 */ /* 0x000fe20004000000 */
[----:B------:R-:W-:Y:S01]  /*157c0*/  IMAD.MOV.U32 R113, RZ, RZ, R17 ;  /* 0x000000ffff717224 */ /* 0x000fe200078e0011 */
[----:B------:R-:W-:Y:S02]  /*157d0*/  FMNMX3.FTZ R37, R37, R28, R25, !PT ;  /* 0x0000001c25257276 */ /* 0x000fe40007810019 */
[-C--:B------:R-:W-:Y:S02]  /*157e0*/  ISETP.GE.AND P5, PT, R17, R224.reuse, PT ;  /* 0x000000e01100720c */ /* 0x080fe40003fa6270 */
[----:B------:R-:W-:Y:S02]  /*157f0*/  ISETP.GE.AND P4, PT, R109, R224, PT ;  /* 0x000000e06d00720c */ /* 0x000fe40003f86270 */
[----:B------:R-:W-:Y:S02]  /*15800*/  FSEL R20, R4, -INF , !P6 ;  /* 0xff80000004147808 */ /* 0x000fe40007000000 */
[----:B------:R-:W-:Y:S01]  /*15810*/  FSEL R17, R170, -INF , !P5 ;  /* 0xff800000aa117808 */ /* 0x000fe20006800000 */
[----:B------:R-:W-:Y:S01]  /*15820*/  IMAD.MOV.U32 R170, RZ, RZ, R13 ;  /* 0x000000ffffaa7224 */ /* 0x000fe200078e000d */
[----:B------:R-:W-:Y:S02]  /*15830*/  FMNMX3.FTZ R37, R37, R24, R21, !PT ;  /* 0x0000001825257276 */ /* 0x000fe40007810015 */
[-C--:B------:R-:W-:Y:S02]  /*15840*/  ISETP.GE.AND P3, PT, R13, R224.reuse, PT ;  /* 0x000000e00d00720c */ /* 0x080fe40003f66270 */
[----:B------:R-:W-:Y:S02]  /*15850*/  ISETP.GE.AND P0, PT, R16, R225, PT ;  /* 0x000000e11000720c */ /* 0x000fe40003f06270 */
[-C--:B------:R-:W-:Y:S02]  /*15860*/  ISETP.GE.AND P6, PT, R69, R224.reuse, PT ;  /* 0x000000e04500720c */ /* 0x080fe40003fc6270 */
[----:B------:R-:W-:Y:S01]  /*15870*/  FSEL R16, R105, -INF , !P4 ;  /* 0xff80000069107808 */ /* 0x000fe20006000000 */
[----:B------:R-:W-:Y:S01]  /*15880*/  VIADD R105, R3, 0xf9 ;  /* 0x000000f903697836 */ /* 0x000fe20000000000 */
[----:B------:R-:W-:Y:S02]  /*15890*/  ISETP.GE.AND P5, PT, R68, R224, PT ;  /* 0x000000e04400720c */ /* 0x000fe40003fa6270 */
[----:B------:R-:W-:Y:S01]  /*158a0*/  FSEL R13, R181, -INF , !P3 ;  /* 0xff800000b50d7808 */ /* 0x000fe20005800000 */
[----:B------:R-:W-:Y:S01]  /*158b0*/  IMAD.MOV.U32 R181, RZ, RZ, R12 ;  /* 0x000000ffffb57224 */ /* 0x000fe200078e000c */
[----:B------:R-:W-:Y:S02]  /*158c0*/  FMNMX3.FTZ R37, R37, R20, R17, !PT ;  /* 0x0000001425257276 */ /* 0x000fe40007810011 */
[----:B------:R-:W-:Y:S01]  /*158d0*/  FSEL R12, R183, -INF , !P6 ;  /* 0xff800000b70c7808 */ /* 0x000fe20007000000 */
[----:B------:R-:W-:Y:S01]  /*158e0*/  IMAD.MOV.U32 R183, RZ, RZ, R9 ;  /* 0x000000ffffb77224 */ /* 0x000fe200078e0009 */
[----:B------:R-:W-:Y:S02]  /*158f0*/  ISETP.GE.AND P4, PT, R65, R224, PT ;  /* 0x000000e04100720c */ /* 0x000fe40003f86270 */
[----:B------:R-:W-:Y:S02]  /*15900*/  FSEL R9, R182, -INF , !P5 ;  /* 0xff800000b6097808 */ /* 0x000fe40006800000 */
[----:B------:R-:W-:Y:S02]  /*15910*/  FMNMX3.FTZ R37, R37, R16, R13, !PT ;  /* 0x0000001025257276 */ /* 0x000fe4000781000d */
[----:B------:R-:W-:Y:S02]  /*15920*/  ISETP.GE.AND P3, PT, R105, R224, PT ;  /* 0x000000e06900720c */ /* 0x000fe40003f66270 */
[----:B------:R-:W-:Y:S02]  /*15930*/  FSEL R129, R129, -INF , P0 ;  /* 0xff80000081817808 */ /* 0x000fe40000000000 */
[----:B------:R-:W-:Y:S02]  /*15940*/  FSEL R8, R184, -INF , !P4 ;  /* 0xff800000b8087808 */ /* 0x000fe40006000000 */
[----:B------:R-:W-:Y:S02]  /*15950*/  FMNMX3.FTZ R37, R37, R12, R9, !PT ;  /* 0x0000000c25257276 */ /* 0x000fe40007810009 */
[----:B------:R-:W-:Y:S02]  /*15960*/  FSEL R129, R129, -INF , !P3 ;  /* 0xff80000081817808 */ /* 0x000fe40005800000 */
[----:B------:R-:W-:Y:S02]  /*15970*/  ISETP.GE.AND P3, PT, R3, R226, PT ;  /* 0x000000e20300720c */ /* 0x000fe40003f66270 */
[----:B------:R-:W-:Y:S02]  /*15980*/  FMNMX3.FTZ R37, R37, R8, R129, !PT ;  /* 0x0000000825257276 */ /* 0x000fe40007810081 */
        /* <DEDUP_REMOVED lines=14> */
[----:B------:R-:W-:Y:S02]  /*15a70*/  ISETP.GE.AND P0, PT, R186, R226, PT ;  /* 0x000000e2ba00720c */ /* 0x000fe40003f06270 */
[----:B-1----:R-:W-:Y:S02]  /*15a80*/  FMNMX.FTZ R37, R37, R0, !PT ;  /* 0x0000000025257209 */ /* 0x002fe40007810000 */
[----:B------:R-:W-:Y:S02]  /*15a90*/  FSEL R23, R23, -INF , P3 ;  /* 0xff80000017177808 */ /* 0x000fe40001800000 */
[-C--:B------:R-:W-:Y:S01]  /*15aa0*/  ISETP.GE.AND P3, PT, R196, R226.reuse, PT ;  /* 0x000000e2c400720c */ /* 0x080fe20003f66270 */
[----:B------:R-:W1:Y:S01]  /*15ab0*/  SHFL.BFLY PT, R0, R37, 0x1, 0x1f ;  /* 0x0c201f0025007f89 */ /* 0x000e6200000e0000 */
[----:B------:R-:W-:Y:S02]  /*15ac0*/  FSEL R31, R31, -INF , P4 ;  /* 0xff8000001f1f7808 */ /* 0x000fe40002000000 */
        /* <DEDUP_REMOVED lines=13> */
[----:B------:R-:W-:Y:S02]  /*15ba0*/  FSETP.NEU.FTZ.AND P0, PT, R37, -INF , PT ;  /* 0xff8000002500780b */ /* 0x000fe40003f1d000 */
[-C--:B------:R-:W-:Y:S02]  /*15bb0*/  ISETP.GE.AND P6, PT, R3, R227.reuse, PT ;  /* 0x000000e30300720c */ /* 0x080fe40003fc6270 */
[----:B------:R-:W-:Y:S02]  /*15bc0*/  FSEL R0, R37, RZ, P0 ;  /* 0x000000ff25007208 */ /* 0x000fe40000000000 */
[----:B------:R-:W-:Y:S02]  /*15bd0*/  FSEL R47, R47, -INF , P4 ;  /* 0xff8000002f2f7808 */ /* 0x000fe40002000000 */
[-C--:B------:R-:W-:Y:S01]  /*15be0*/  ISETP.GE.AND P4, PT, R209, R226.reuse, PT ;  /* 0x000000e2d100720c */ /* 0x080fe20003f86270 */
[----:B------:R-:W-:Y:S01]  /*15bf0*/  FADD.FTZ R3, -R0, R2 ;  /* 0x0000000200037221 */ /* 0x000fe20000010100 */
        /* <DEDUP_REMOVED lines=103> */
[----:B------:R-:W-:Y:S02]  /*16270*/  FSEL R39, R130, -INF , P3 ;  /* 0xff80000082277808 */ /* 0x000fe40001800000 */
[-C--:B------:R-:W-:Y:S02]  /*16280*/  ISETP.GE.AND P3, PT, R187, R227.reuse, PT ;  /* 0x000000e3bb00720c */ /* 0x080fe40003f66270 */
[----:B------:R-:W-:Y:S01]  /*16290*/  FSEL R22, R11, -INF , !P4 ;  /* 0xff8000000b167808 */ /* 0x000fe20006000000 */
[----:B------:R-:W-:Y:S01]  /*162a0*/  IMAD.MOV.U32 R11, RZ, RZ, R65 ;  /* 0x000000ffff0b7224 */ /* 0x000fe200078e0041 */
[----:B------:R-:W-:Y:S02]  /*162b0*/  FSEL R64, R64, -INF , !P6 ;  /* 0xff80000040407808 */ /* 0x000fe40007000000 */
        /* <DEDUP_REMOVED lines=8> */
[----:B------:R-:W-:Y:S01]  /*16340*/  FSEL R109, R23, -INF , !P5 ;  /* 0xff800000176d7808 */ /* 0x000fe20006800000 */
[----:B------:R-:W-:Y:S01]  /*16350*/  IMAD.MOV.U32 R23, RZ, RZ, R113 ;  /* 0x000000ffff177224 */ /* 0x000fe200078e0071 */
[-C--:B------:R-:W-:Y:S02]  /*16360*/  ISETP.GE.AND P5, PT, R198, R227.reuse, PT ;  /* 0x000000e3c600720c */ /* 0x080fe40003fa6270 */
[-C--:B------:R-:W-:Y:S02]  /*16370*/  ISETP.GE.AND P3, PT, R191, R227.reuse, PT ;  /* 0x000000e3bf00720c */ /* 0x080fe40003f66270 */
        /* <DEDUP_REMOVED lines=16> */
[-C--:B------:R-:W-:Y:S02]  /*16480*/  ISETP.GE.AND P3, PT, R195, R227.reuse, PT ;  /* 0x000000e3c300720c */ /* 0x080fe40003f66270 */
[----:B------:R-:W-:Y:S02]  /*16490*/  FSEL R198, R71, -INF , !P5 ;  /* 0xff80000047c67808 */ /* 0x000fe40006800000 */
[----:B------:R-:W-:Y:S01]  /*164a0*/  FSEL R113, R26, -INF , !P3 ;  /* 0xff8000001a717808 */ /* 0x000fe20005800000 */
[----:B------:R-:W-:Y:S01]  /*164b0*/  IMAD.MOV.U32 R26, RZ, RZ, R112 ;  /* 0x000000ffff1a7224 */ /* 0x000fe200078e0070 */
[-C--:B------:R-:W-:Y:S02]  /*164c0*/  ISETP.GE.AND P5, PT, R233, R227.reuse, PT ;  /* 0x000000e3e900720c */ /* 0x080fe40003fa6270 */
[----:B------:R-:W-:Y:S02]  /*164d0*/  FSEL R112, R27, -INF , !P4 ;  /* 0xff8000001b707808 */ /* 0x000fe40006000000 */
[-C--:B------:R-:W-:Y:S02]  /*164e0*/  ISETP.GE.AND P4, PT, R200, R227.reuse, PT ;  /* 0x000000e3c800720c */ /* 0x080fe40003f86270 */
[----:B------:R-:W-:Y:S02]  /*164f0*/  FSEL R200, R79, -INF , !P5 ;  /* 0xff8000004fc87808 */ /* 0x000fe40006800000 */
[-C--:B------:R-:W-:Y:S02]  /*16500*/  ISETP.GE.AND P5, PT, R238, R227.reuse, PT ;  /* 0x000000e3ee00720c */ /* 0x080fe40003fa6270 */
[-C--:B------:R-:W-:Y:S02]  /*16510*/  ISETP.GE.AND P3, PT, R199, R227.reuse, PT ;  /* 0x000000e3c700720c */ /* 0x080fe40003f66270 */
[----:B------:R-:W-:Y:S02]  /*16520*/  FSEL R87, R87, -INF , !P5 ;  /* 0xff80000057577808 */ /* 0x000fe40006800000 */
[-C--:B------:R-:W-:Y:S01]  /*16530*/  ISETP.GE.AND P5, PT, R243, R227.reuse, PT ;  /* 0x000000e3f300720c */ /* 0x080fe20003fa6270 */
[----:B------:R-:W-:Y:S01]  /*16540*/  IMAD.MOV.U32 R243, RZ, RZ, R7 ;  /* 0x000000fffff37224 */ /* 0x000fe200078e0007 */
[----:B------:R-:W-:Y:S02]  /*16550*/  FSEL R181, R34, -INF , !P3 ;  /* 0xff80000022b57808 */ /* 0x000fe40005800000 */
[-C--:B------:R-:W-:Y:S02]  /*16560*/  ISETP.GE.AND P3, PT, R203, R227.reuse, PT ;  /* 0x000000e3cb00720c */ /* 0x080fe40003f66270 */
        /* <DEDUP_REMOVED lines=14> */
[----:B------:R-:W3:Y:S01]  /*16650*/  LDL.LU R15, [R1+0x1c] ;  /* 0x00001c00010f7983 */ /* 0x000ee20000300800 */
[----:B------:R-:W-:Y:S02]  /*16660*/  FMNMX3.FTZ R0, R132, R10, R14, !PT ;  /* 0x0000000a84007276 */ /* 0x000fe4000781000e */
[----:B------:R-:W-:Y:S01]  /*16670*/  ISETP.GE.AND P6, PT, R197, R227, PT ;  /* 0x000000e3c500720c */ /* 0x000fe20003fc6270 */
[----:B------:R-:W4:Y:S01]  /*16680*/  LDL.LU R245, [R1+0x20] ;  /* 0x0000200001f57983 */ /* 0x000f220000300800 */
[----:B------:R-:W-:Y:S02]  /*16690*/  FMNMX3.FTZ R0, R0, R19, R22, !PT ;  /* 0x0000001300007276 */ /* 0x000fe40007810016 */
[----:B------:R-:W-:Y:S02]  /*166a0*/  FSEL R130, R30, -INF , !P6 ;  /* 0xff8000001e827808 */ /* 0x000fe40007000000 */
[----:B------:R-:W-:Y:S02]  /*166b0*/  FMNMX3.FTZ R0, R0, R64, R65, !PT ;  /* 0x0000004000007276 */ /* 0x000fe40007810041 */
[----:B------:R-:W-:Y:S02]  /*166c0*/  ISETP.GE.AND P6, PT, R201, R227, PT ;  /* 0x000000e3c900720c */ /* 0x000fe40003fc6270 */
        /* <DEDUP_REMOVED lines=11> */
[----:B------:R-:W-:Y:S02]  /*16780*/  FSEL R187, R46, -INF , !P6 ;  /* 0xff8000002ebb7808 */ /* 0x000fe40007000000 */
[-C--:B------:R-:W-:Y:S02]  /*16790*/  ISETP.GE.AND P4, PT, R209, R227.reuse, PT ;  /* 0x000000e3d100720c */ /* 0x080fe40003f86270 */
[----:B------:R-:W-:Y:S02]  /*167a0*/  FMNMX3.FTZ R0, R0, R186, R184, !PT ;  /* 0x000000ba00007276 */ /* 0x000fe400078100b8 */
[----:B------:R-:W-:Y:S02]  /*167b0*/  FSEL R189, R51, -INF , !P4 ;  /* 0xff80000033bd7808 */ /* 0x000fe40006000000 */
[----:B------:R-:W-:Y:S02]  /*167c0*/  ISETP.GE.AND P6, PT, R210, R227, PT ;  /* 0x000000e3d200720c */ /* 0x000fe40003fc6270 */
        /* <DEDUP_REMOVED lines=10> */
[----:B------:R-:W-:Y:S02]  /*16870*/  ISETP.GE.AND P6, PT, R218, R227, PT ;  /* 0x000000e3da00720c */ /* 0x000fe40003fc6270 */
[----:B------:R-:W-:Y:S02]  /*16880*/  FSEL R66, R66, -INF , !P3 ;  /* 0xff80000042427808 */ /* 0x000fe40005800000 */
[----:B------:R-:W-:Y:S02]  /*16890*/  FSEL R67, R67, -INF , !P4 ;  /* 0xff80000043437808 */ /* 0x000fe40006000000 */
[----:B------:R-:W-:Y:S02]  /*168a0*/  FMNMX3.FTZ R0, R0, R195, R196, !PT ;  /* 0x000000c300007276 */ /* 0x000fe400078100c4 */
[----:B------:R-:W-:Y:S02]  /*168b0*/  FSEL R197, R70, -INF , !P6 ;  /* 0xff80000046c57808 */ /* 0x000fe40007000000 */
[-C--:B------:R-:W-:Y:S02]  /*168c0*/  ISETP.GE.AND P4, PT, R232, R227.reuse, PT ;  /* 0x000000e3e800720c */ /* 0x080fe40003f86270 */
        /* <DEDUP_REMOVED lines=18> */
[----:B------:R-:W-:Y:S02]  /*169f0*/  ISETP.GE.AND P6, PT, R241, R227, PT ;  /* 0x000000e3f100720c */ /* 0x000fe40003fc6270 */
[----:B------:R-:W-:Y:S02]  /*16a00*/  FSEL R90, R90, -INF , !P3 ;  /* 0xff8000005a5a7808 */ /* 0x000fe40005800000 */
[----:B------:R-:W-:Y:S02]  /*16a10*/  FSEL R91, R91, -INF , !P4 ;  /* 0xff8000005b5b7808 */ /* 0x000fe40006000000 */
[----:B------:R-:W-:Y:S02]  /*16a20*/  FMNMX3.FTZ R0, R0, R201, R87, !PT ;  /* 0x000000c900007276 */ /* 0x000fe40007810057 */
[----:B------:R-:W-:Y:S02]  /*16a30*/  FSEL R202, R94, -INF , !P6 ;  /* 0xff8000005eca7808 */ /* 0x000fe40007000000 */
[-C--:B------:R-:W-:Y:S02]  /*16a40*/  ISETP.GE.AND P3, PT, R242, R227.reuse, PT ;  /* 0x000000e3f200720c */ /* 0x080fe40003f66270 */
[-C--:B------:R-:W-:Y:S01]  /*16a50*/  ISETP.GE.AND P4, PT, R244, R227.reuse, PT ;  /* 0x000000e3f400720c */ /* 0x080fe20003f86270 */
[----:B------:R-:W-:Y:S01]  /*16a60*/  IMAD.MOV.U32 R244, RZ, RZ, R41 ;  /* 0x000000fffff47224 */ /* 0x000fe200078e0029 */
[----:B------:R-:W-:Y:S02]  /*16a70*/  FMNMX3.FTZ R0, R0, R90, R91, !PT ;  /* 0x0000005a00007276 */ /* 0x000fe4000781005b */
[-C--:B------:R-:W-:Y:S02]  /*16a80*/  ISETP.GE.AND P6, PT, R246, R227.reuse, PT ;  /* 0x000000e3f600720c */ /* 0x080fe40003fc6270 */
[----:B------:R-:W-:Y:S02]  /*16a90*/  FSEL R205, R98, -INF , !P3 ;  /* 0xff80000062cd7808 */ /* 0x000fe40005800000 */
[----:B------:R-:W-:Y:S02]  /*16aa0*/  FSEL R204, R99, -INF , !P4 ;  /* 0xff80000063cc7808 */ /* 0x000fe40006000000 */
[----:B------:R-:W-:Y:S02]  /*16ab0*/  FMNMX3.FTZ R0, R0, R202, R203, !PT ;  /* 0x000000ca00007276 */ /* 0x000fe400078100cb */
[-C--:B------:R-:W-:Y:S02]  /*16ac0*/  ISETP.GE.AND P3, PT, R247, R227.reuse, PT ;  /* 0x000000e3f700720c */ /* 0x080fe40003f66270 */
[----:B------:R-:W-:Y:S02]  /*16ad0*/  FSEL R206, R102, -INF , !P6 ;  /* 0xff80000066ce7808 */ /* 0x000fe40007000000 */
[----:B------:R-:W-:Y:S02]  /*16ae0*/  ISETP.GE.AND P4, PT, R249, R227, PT ;  /* 0x000000e3f900720c */ /* 0x000fe40003f86270 */
[----:B------:R-:W-:Y:S02]  /*16af0*/  FMNMX3.FTZ R0, R0, R205, R204, !PT ;  /* 0x000000cd00007276 */ /* 0x000fe400078100cc */
        /* <DEDUP_REMOVED lines=8> */
[----:B------:R-:W-:Y:S02]  /*16b80*/  FSEL R213, R114, -INF , !P3 ;  /* 0xff80000072d57808 */ /* 0x000fe40005800000 */
[----:B------:R-:W-:Y:S02]  /*16b90*/  ISETP.GE.AND P6, PT, R26, R227, PT ;  /* 0x000000e31a00720c */ /* 0x000fe40003fc6270 */
[----:B------:R-:W-:Y:S02]  /*16ba0*/  FSEL R214, R115, -INF , !P4 ;  /* 0xff80000073d67808 */ /* 0x000fe40006000000 */
[----:B------:R-:W-:Y:S02]  /*16bb0*/  FMNMX3.FTZ R0, R0, R211, R212, !PT ;  /* 0x000000d300007276 */ /* 0x000fe400078100d4 */
[----:B------:R-:W-:Y:S02]  /*16bc0*/  FSEL R215, R118, -INF , !P6 ;  /* 0xff80000076d77808 */ /* 0x000fe40007000000 */
[-C--:B------:R-:W-:Y:S02]  /*16bd0*/  ISETP.GE.AND P3, PT, R4, R227.reuse, PT ;  /* 0x000000e30400720c */ /* 0x080fe40003f66270 */
[----:B------:R-:W-:Y:S01]  /*16be0*/  ISETP.GE.AND P4, PT, R5, R227, PT ;  /* 0x000000e30500720c */ /* 0x000fe20003f86270 */
[----:B--2---:R-:W-:Y:S01]  /*16bf0*/  FMUL.FTZ R5, R36, R37 ;  /* 0x0000002524057220 */ /* 0x004fe20000410000 */
[----:B------:R-:W-:Y:S02]  /*16c00*/  FMNMX3.FTZ R0, R0, R213, R214, !PT ;  /* 0x000000d500007276 */ /* 0x000fe400078100d6 */
        /* <DEDUP_REMOVED lines=26> */
[----:B------:R-:W-:Y:S02]  /*16db0*/  SHF.R.U32.HI R60, RZ, 0x1, R208 ;  /* 0x00000001ff3c7819 */ /* 0x000fe400000116d0 */
        /* <DEDUP_REMOVED lines=13> */
[----:B-1----:R-:W-:Y:S01]  /*16e90*/  FMNMX.FTZ R2, R0, R2, !PT ;  /* 0x0000000200027209 */ /* 0x002fe20007810000 */
[----:B------:R-:W-:Y:S01]  /*16ea0*/  FMUL.FTZ R0, R36, R3 ;  /* 0x0000000324007220 */ /* 0x000fe20000410000 */
[-CC-:B------:R-:W-:Y:S01]  /*16eb0*/  FFMA.FTZ R117, R117, R36.reuse, -R5.reuse ;  /* 0x0000002475757223 */ /* 0x180fe20000010805 */
[-CC-:B------:R-:W-:Y:S01]  /*16ec0*/  FFMA.FTZ R78, R56, R36.reuse, -R5.reuse ;  /* 0x00000024384e7223 */ /* 0x180fe20000010805 */
[-CC-:B------:R-:W-:Y:S01]  /*16ed0*/  FFMA.FTZ R79, R57, R36.reuse, -R5.reuse ;  /* 0x00000024394f7223 */ /* 0x180fe20000010805 */
[----:B------:R-:W1:Y:S01]  /*16ee0*/  SHFL.BFLY PT, R6, R2, 0x1, 0x1f ;  /* 0x0c201f0002067f89 */ /* 0x000e6200000e0000 */
        /* <DEDUP_REMOVED lines=57> */
[----:B------:R-:W-:Y:S01]  /*17280*/  LOP3.LUT R3, R60, 0x8, RZ, 0xc0, !PT ;  /* 0x000000083c037812 */ /* 0x000fe200078ec0ff */
[----:B------:R-:W2:Y:S01]  /*17290*/  MUFU.EX2 R56, R11 ;  /* 0x0000000b00387308 */ /* 0x000ea20000000800 */
[----:B-1----:R-:W-:Y:S01]  /*172a0*/  FMNMX.FTZ R2, R2, R6, !PT ;  /* 0x0000000602027209 */ /* 0x002fe20007810000 */
[----:B---3--:R-:W-:Y:S01]  /*172b0*/  FFMA.FTZ R15, R0, R15, R40 ;  /* 0x0000000f000f7223 */ /* 0x008fe20000010028 */
[----:B------:R-:W-:Y:S03]  /*172c0*/  IMAD.SHL.U32 R0, R208, 0x40, RZ ;  /* 0x00000040d0007824 */ /* 0x000fe600078e00ff */
[----:B------:R-:W-:Y:S01]  /*172d0*/  FMUL.FTZ R61, R36, R2 ;  /* 0x00000002243d7220 */ /* 0x000fe20000410000 */
[----:B------:R-:W-:Y:S01]  /*172e0*/  FSETP.NEU.FTZ.AND P0, PT, R2, -INF , PT ;  /* 0xff8000000200780b */ /* 0x000fe20003f1d000 */
[C---:B------:R-:W-:Y:S01]  /*172f0*/  FADD.FTZ R57, R7.reuse, R15 ;  /* 0x0000000f07397221 */ /* 0x040fe20000010000 */
[----:B------:R-:W-:Y:S01]  /*17300*/  F2FP.BF16.F32.PACK_AB R40, R7, R40 ;  /* 0x000000280728723e */ /* 0x000fe200000010ff */
[----:B------:R-:W1:Y:S01]  /*17310*/  MUFU.EX2 R176, R18 ;  /* 0x0000001200b07308 */ /* 0x000e620000000800 */
[--C-:B------:R-:W-:Y:S02]  /*17320*/  LOP3.LUT R3, R3, 0x1c0, R0.reuse, 0xf8, !PT ;  /* 0x000001c003037812 */ /* 0x100fe400078ef800 */
[----:B------:R-:W-:Y:S02]  /*17330*/  FSEL R61, R61, RZ, P0 ;  /* 0x000000ff3d3d7208 */ /* 0x000fe40000000000 */
[----:B------:R-:W-:Y:S01]  /*17340*/  LOP3.LUT R3, R3, R221, RZ, 0x3c, !PT ;  /* 0x000000dd03037212 */ /* 0x000fe200078e3cff */
[----:B--2---:R-:W-:Y:S02]  /*17350*/  FADD.FTZ R177, R56, R57 ;  /* 0x0000003938b17221 */ /* 0x004fe40000010000 */
[-CC-:B------:R-:W-:Y:S01]  /*17360*/  FFMA.FTZ R6, R10, R36.reuse, -R61.reuse ;  /* 0x000000240a067223 */ /* 0x180fe2000001083d */
[----:B------:R-:W-:Y:S01]  /*17370*/  LOP3.LUT R0, R3, 0x200, R0, 0xf8, !PT ;  /* 0x0000020003007812 */ /* 0x000fe200078ef800 */
[-CC-:B------:R-:W-:Y:S01]  /*17380*/  FFMA.FTZ R3, R19, R36.reuse, -R61.reuse ;  /* 0x0000002413037223 */ /* 0x180fe2000001083d */
[----:B------:R-:W-:Y:S01]  /*17390*/  MUFU.EX2 R165, R27 ;  /* 0x0000001b00a57308 */ /* 0x000fe20000000800 */
[-CC-:B------:R-:W-:Y:S02]  /*173a0*/  FFMA.FTZ R39, R39, R36.reuse, -R61.reuse ;  /* 0x0000002427277223 */ /* 0x180fe4000001083d */
[----:B------:R-:W-:Y:S02]  /*173b0*/  IMAD R160, R0, 0x2, R222 ;  /* 0x0000000200a07824 */ /* 0x000fe400078e02de */
[--C-:B------:R-:W-:Y:S01]  /*173c0*/  FFMA.FTZ R0, R14, R36, -R61.reuse ;  /* 0x000000240e007223 */ /* 0x100fe2000001083d */
[----:B-1----:R-:W-:Y:S01]  /*173d0*/  F2FP.BF16.F32.PACK_AB R42, R176, R56 ;  /* 0x00000038b02a723e */ /* 0x002fe200000010ff */
[----:B------:R-:W-:Y:S03]  /*173e0*/  VIADD R144, R160, 0xa040 ;  /* 0x0000a040a0907836 */ /* 0x000fe60000000000 */
[----:B------:R1:W-:Y:S01]  /*173f0*/  MUFU.EX2 R173, R0 ;  /* 0x0000000000ad7308 */ /* 0x0003e20000000800 */
[----:B------:R-:W2:Y:S01]  /*17400*/  LDSM.16.MT88.4 R44, [R160+0xa000] ;  /* 0x00a00000a02c783b */ /* 0x000ea20000004200 */
[----:B------:R-:W-:Y:S08]  /*17410*/  IMAD.IADD R152, R220, 0x1, R160 ;  /* 0x00000001dc987824 */ /* 0x000ff000078e02a0 */
[----:B------:R3:W-:Y:S01]  /*17420*/  MUFU.EX2 R175, R3 ;  /* 0x0000000300af7308 */ /* 0x0007e20000000800 */
[----:B------:R-:W5:Y:S09]  /*17430*/  LDSM.16.MT88.4 R48, [R152+0xa000] ;  /* 0x00a000009830783b */ /* 0x000f720000004200 */
[----:B------:R-:W4:Y:S01]  /*17440*/  MUFU.EX2 R76, R6 ;  /* 0x00000006004c7308 */ /* 0x000f220000000800 */
[----:B-1----:R-:W-:Y:S02]  /*17450*/  FSEL R0, R2, RZ, P0 ;  /* 0x000000ff02007208 */ /* 0x002fe40000000000 */
[C---:B------:R-:W-:Y:S01]  /*17460*/  ISETP.GT.AND P0, PT, R243.reuse, R244, PT ;  /* 0x000000f4f300720c */ /* 0x040fe20003f04270 */
[----:B------:R-:W-:Y:S02]  /*17470*/  VIADD R243, R243, 0xffffffff ;  /* 0xfffffffff3f37836 */ /* 0x000fe40000000000 */
[----:B------:R-:W-:Y:S04]  /*17480*/  FADD.FTZ R0, -R0, R132 ;  /* 0x0000008400007221 */ /* 0x000fe80000010100 */
[----:B------:R-:W-:Y:S01]  /*17490*/  MUFU.EX2 R164, R30 ;  /* 0x0000001e00a47308 */ /* 0x000fe20000000800 */
[--C-:B---3--:R-:W-:Y:S01]  /*174a0*/  FFMA.FTZ R3, R22, R36, -R61.reuse ;  /* 0x0000002416037223 */ /* 0x108fe2000001083d */
[----:B------:R-:W-:Y:S08]  /*174b0*/  FMUL.FTZ R0, R36, R0 ;  /* 0x0000000024007220 */ /* 0x000ff00000410000 */
[----:B------:R1:W3:Y:S01]  /*174c0*/  MUFU.EX2 R174, R3 ;  /* 0x0000000300ae7308 */ /* 0x0002e20000000800 */
[----:B----4-:R-:W-:Y:S09]  /*174d0*/  F2FP.BF16.F32.PACK_AB R41, R173, R76 ;  /* 0x0000004cad29723e */ /* 0x010ff200000010ff */
[----:B------:R-:W4:Y:S10]  /*174e0*/  MUFU.EX2 R0, R0 ;  /* 0x0000000000007308 */ /* 0x000f340000000800 */
[----:B------:R-:W-:Y:S01]  /*174f0*/  MUFU.EX2 R153, R125 ;  /* 0x0000007d00997308 */ /* 0x000fe20000000800 */
[----:B-1----:R-:W-:Y:S01]  /*17500*/  VIADD R3, R160, 0xa000 ;  /* 0x0000a000a0037836 */ /* 0x002fe20000000000 */
[----:B---3--:R-:W-:Y:S03]  /*17510*/  F2FP.BF16.F32.PACK_AB R43, R174, R175 ;  /* 0x000000afae2b723e */ /* 0x008fe600000010ff */
[----:B------:R-:W-:Y:S02]  /*17520*/  @P1 VIADD R144, R3, 0xffffffc0 ;  /* 0xffffffc003901836 */ /* 0x000fe40000000000 */
[--C-:B------:R-:W-:Y:S03]  /*17530*/  FFMA.FTZ R3, R64, R36, -R61.reuse ;  /* 0x0000002440037223 */ /* 0x100fe6000001083d */
[----:B------:R-:W-:Y:S01]  /*17540*/  MUFU.EX2 R168, R168 ;  /* 0x000000a800a87308 */ /* 0x000fe20000000800 */
[C---:B----4-:R-:W-:Y:S01]  /*17550*/  FMUL.FTZ R11, R0.reuse, R163 ;  /* 0x000000a3000b7220 */ /* 0x050fe20000410000 */
[C---:B------:R-:W-:Y:S01]  /*17560*/  FMUL.FTZ R10, R0.reuse, R162 ;  /* 0x000000a2000a7220 */ /* 0x040fe20000410000 */
[C---:B------:R-:W-:Y:S01]  /*17570*/  FMUL.FTZ R14, R0.reuse, R158 ;  /* 0x0000009e000e7220 */ /* 0x040fe20000410000 */
[C---:B------:R-:W-:Y:S01]  /*17580*/  FMUL.FTZ R7, R0.reuse, R167 ;  /* 0x000000a700077220 */ /* 0x040fe20000410000 */
[C---:B------:R-:W-:Y:S01]  /*17590*/  FMUL.FTZ R22, R0.reuse, R150 ;  /* 0x0000009600167220 */ /* 0x040fe20000410000 */
[----:B------:R-:W1:Y:S01]  /*175a0*/  LDSM.16.MT88.4 R52, [R144] ;  /* 0x000000009034783b */ /* 0x000e620000004200 */
[----:B------:R-:W-:Y:S03]  /*175b0*/  FMUL.FTZ R6, R0, R166 ;  /* 0x000000a600067220 */ /* 0x000fe60000410000 */
[----:B------:R3:W4:Y:S01]  /*175c0*/  MUFU.EX2 R163, R3 ;  /* 0x0000000300a37308 */ /* 0x0007220000000800 */
[----:B------:R-:W-:Y:S02]  /*175d0*/  IMAD.IADD R220, R220, 0x1, R144 ;  /* 0x00000001dcdc7824 */ /* 0x000fe400078e0290 */
[C---:B------:R-:W-:Y:S01]  /*175e0*/  FMUL.FTZ R15, R0.reuse, R159 ;  /* 0x0000009f000f7220 */ /* 0x040fe20000410000 */
[C---:B------:R-:W-:Y:S01]  /*175f0*/  FMUL.FTZ R18, R0.reuse, R154 ;  /* 0x0000009a00127220 */ /* 0x040fe20000410000 */
[C---:B------:R-:W-:Y:S01]  /*17600*/  FMUL.FTZ R19, R0.reuse, R155 ;  /* 0x0000009b00137220 */ /* 0x040fe20000410000 */
[C---:B------:R-:W-:Y:S01]  /*17610*/  FMUL.FTZ R31, R0.reuse, R143 ;  /* 0x0000008f001f7220 */ /* 0x040fe20000410000 */
[C---:B--2---:R-:W-:Y:S03]  /*17620*/  HMMA.16816.F32.BF16 R4, R40.reuse, R44, R4 ;  /* 0x0000002c2804723c */ /* 0x044fe60000041804 */
[----:B------:R2:W-:Y:S02]  /*17630*/  MUFU.EX2 R167, R23 ;  /* 0x0000001700a77308 */ /* 0x0005e40000000800 */
[C---:B------:R-:W-:Y:S01]  /*17640*/  FMUL.FTZ R27, R0.reuse, R147 ;  /* 0x00000093001b7220 */ /* 0x040fe20000410000 */
[C---:B------:R-:W-:Y:S01]  /*17650*/  FMUL.FTZ R30, R0.reuse, R142 ;  /* 0x0000008e001e7220 */ /* 0x040fe20000410000 */
[C---:B------:R-:W-:Y:S01]  /*17660*/  FMUL.FTZ R34, R0.reuse, R138 ;  /* 0x0000008a00227220 */ /* 0x040fe20000410000 */
[C---:B------:R-:W-:Y:S01]  /*17670*/  HMMA.16816.F32.BF16 R8, R40.reuse, R46, R8 ;  /* 0x0000002e2808723c */ /* 0x040fe20000041808 */
[----:B------:R-:W4:Y:S04]  /*17680*/  LDSM.16.MT88.4 R44, [R220] ;  /* 0x00000000dc2c783b */ /* 0x000f280000004200 */
[----:B------:R1:W-:Y:S01]  /*17690*/  MUFU.EX2 R159, R58 ;  /* 0x0000003a009f7308 */ /* 0x0003e20000000800 */
[-CC-:B---3--:R-:W-:Y:S01]  /*176a0*/  FFMA.FTZ R3, R65, R36.reuse, -R61.reuse ;  /* 0x0000002441037223 */ /* 0x188fe2000001083d */
[C---:B------:R-:W-:Y:S01]  /*176b0*/  FMUL.FTZ R35, R0.reuse, R139 ;  /* 0x0000008b00237220 */ /* 0x040fe20000410000 */
[C---:B-----5:R-:W-:Y:S07]  /*176c0*/  HMMA.16816.F32.BF16 R12, R40.reuse, R48, R12 ;  /* 0x00000030280c723c */ /* 0x060fee000004180c */
[----:B------:R3:W5:Y:S01]  /*176d0*/  MUFU.EX2 R73, R3 ;  /* 0x0000000300497308 */ /* 0x0007620000000800 */
[----:B--2---:R-:W-:Y:S01]  /*176e0*/  FMUL.FTZ R23, R0, R151 ;  /* 0x0000009700177220 */ /* 0x004fe20000410000 */
[C---:B------:R-:W-:Y:S01]  /*176f0*/  HMMA.16816.F32.BF16 R16, R40.reuse, R50, R16 ;  /* 0x000000322810723c */ /* 0x040fe20000041810 */
[----:B------:R-:W2:Y:S07]  /*17700*/  LDSM.16.MT88.4 R48, [R160+0xa800] ;  /* 0x00a80000a030783b */ /* 0x000eae0000004200 */
[----:B------:R5:W2:Y:S01]  /*17710*/  MUFU.EX2 R166, R26 ;  /* 0x0000001a00a67308 */ /* 0x000aa20000000800 */
[C---:B-1----:R-:W-:Y:S01]  /*17720*/  HMMA.16816.F32.BF16 R20, R40.reuse, R52, R20 ;  /* 0x000000342814723c */ /* 0x042fe20000041814 */
[----:B------:R-:W-:Y:S08]  /*17730*/  LDSM.16.MT88.4 R56, [R220+0x800] ;  /* 0x00080000dc38783b */ /* 0x000ff00000004200 */
[----:B------:R-:W-:Y:S01]  /*17740*/  MUFU.EX2 R155, R128 ;  /* 0x00000080009b7308 */ /* 0x000fe20000000800 */
[--C-:B---3--:R-:W-:Y:S09]  /*17750*/  FFMA.FTZ R3, R68, R36, -R61.reuse ;  /* 0x0000002444037223 */ /* 0x108ff2000001083d */
[----:B------:R1:W3:Y:S01]  /*17760*/  MUFU.EX2 R162, R3 ;  /* 0x0000000300a27308 */ /* 0x0002e20000000800 */
[C---:B-----5:R-:W-:Y:S01]  /*17770*/  FMUL.FTZ R26, R0.reuse, R146 ;  /* 0x00000092001a7220 */ /* 0x060fe20000410000 */
[----:B------:R-:W-:Y:S04]  /*17780*/  FFMA.FTZ R0, R0, R245, R76 ;  /* 0x000000f500007223 */ /* 0x000fe8000001004c */
[----:B------:R-:W-:Y:S02]  /*17790*/  FADD.FTZ R0, R173, R0 ;  /* 0x00000000ad007221 */ /* 0x000fe40000010000 */
[C---:B------:R-:W-:Y:S01]  /*177a0*/  HMMA.16816.F32.BF16 R24, R40.reuse, R54, R24 ;  /* 0x000000362818723c */ /* 0x040fe20000041818 */
[----:B------:R-:W5:Y:S01]  /*177b0*/  LDSM.16.MT88.4 R52, [R152+0xa800] ;  /* 0x00a800009834783b */ /* 0x000f620000004200 */
[----:B------:R-:W-:Y:S01]  /*177c0*/  MUFU.EX2 R154, R124 ;  /* 0x0000007c009a7308 */ /* 0x000fe20000000800 */
[----:B------:R-:W-:Y:S04]  /*177d0*/  FADD.FTZ R0, R175, R0 ;  /* 0x00000000af007221 */ /* 0x000fe80000010000 */
[----:B------:R-:W-:Y:S01]  /*177e0*/  FADD.FTZ R0, R174, R0 ;  /* 0x00000000ae007221 */ /* 0x000fe20000010000 */
[C---:B----4-:R-:W-:Y:S04]  /*177f0*/  HMMA.16816.F32.BF16 R28, R40.reuse, R44, R28 ;  /* 0x0000002c281c723c */ /* 0x050fe8000004181c */
[----:B------:R-:W-:Y:S01]  /*17800*/  MUFU.EX2 R147, R120 ;  /* 0x0000007800937308 */ /* 0x000fe20000000800 */
[-CC-:B-1----:R-:W-:Y:S01]  /*17810*/  FFMA.FTZ R3, R69, R36.reuse, -R61.reuse ;  /* 0x0000002445037223 */ /* 0x182fe2000001083d */
[----:B------:R-:W-:Y:S02]  /*17820*/  FADD.FTZ R0, R163, R0 ;  /* 0x00000000a3007221 */ /* 0x000fe40000010000 */
[----:B------:R-:W-:Y:S01]  /*17830*/  HMMA.16816.F32.BF16 R32, R40, R46, R32 ;  /* 0x0000002e2820723c */ /* 0x000fe20000041820 */
[----:B------:R-:W1:Y:S05]  /*17840*/  LDSM.16.MT88.4 R44, [R144+0x800] ;  /* 0x00080000902c783b */ /* 0x000e6a0000004200 */
[----:B------:R4:W4:Y:S01]  /*17850*/  MUFU.EX2 R161, R3 ;  /* 0x0000000300a17308 */ /* 0x0009220000000800 */
[C---:B------:R-:W-:Y:S01]  /*17860*/  F2FP.BF16.F32.PACK_AB R41, R73.reuse, R163 ;  /* 0x000000a34929723e */ /* 0x040fe200000010ff */
[----:B------:R-:W-:Y:S01]  /*17870*/  FADD.FTZ R0, R73, R0 ;  /* 0x0000000049007221 */ /* 0x000fe20000010000 */
[----:B--2---:R-:W-:Y:S02]  /*17880*/  F2FP.BF16.F32.PACK_AB R40, R166, R167 ;  /* 0x000000a7a628723e */ /* 0x004fe400000010ff */
[----:B------:R-:W-:Y:S01]  /*17890*/  F2FP.BF16.F32.PACK_AB R42, R164, R165 ;  /* 0x000000a5a42a723e */ /* 0x000fe200000010ff */
[----:B---3--:R-:W-:Y:S04]  /*178a0*/  FADD.FTZ R0, R162, R0 ;  /* 0x00000000a2007221 */ /* 0x008fe80000010000 */
[----:B------:R-:W-:Y:S10]  /*178b0*/  MUFU.EX2 R172, R172 ;  /* 0x000000ac00ac7308 */ /* 0x000ff40000000800 */
[----:B------:R-:W-:Y:S01]  /*178c0*/  MUFU.EX2 R171, R171 ;  /* 0x000000ab00ab7308 */ /* 0x000fe20000000800 */
[--C-:B----4-:R-:W-:Y:S01]  /*178d0*/  FFMA.FTZ R3, R105, R36, -R61.reuse ;  /* 0x0000002469037223 */ /* 0x110fe2000001083d */
[C---:B------:R-:W-:Y:S01]  /*178e0*/  F2FP.BF16.F32.PACK_AB R43, R161.reuse, R162 ;  /* 0x000000a2a12b723e */ /* 0x040fe200000010ff */
[----:B------:R-:W-:Y:S07]  /*178f0*/  FADD.FTZ R0, R161, R0 ;  /* 0x00000000a1007221 */ /* 0x000fee0000010000 */
[----:B------:R2:W3:Y:S01]  /*17900*/  MUFU.EX2 R72, R3 ;  /* 0x0000000300487308 */ /* 0x0004e20000000800 */
[C---:B------:R-:W-:Y:S09]  /*17910*/  HMMA.16816.F32.BF16 R4, R40.reuse, R48, R4 ;  /* 0x000000302804723c */ /* 0x040ff20000041804 */
[----:B------:R-:W-:Y:S01]  /*17920*/  MUFU.EX2 R146, R117 ;  /* 0x0000007500927308 */ /* 0x000fe20000000800 */
[C---:B------:R-:W-:Y:S01]  /*17930*/  HMMA.16816.F32.BF16 R8, R40.reuse, R50, R8 ;  /* 0x000000322808723c */ /* 0x040fe20000041808 */
[----:B------:R-:W4:Y:S08]  /*17940*/  LDSM.16.MT88.4 R48, [R160+0xb000] ;  /* 0x00b00000a030783b */ /* 0x000f300000004200 */
[----:B------:R-:W-:Y:S01]  /*17950*/  MUFU.EX2 R69, R121 ;  /* 0x0000007900457308 */ /* 0x000fe20000000800 */
[C---:B-----5:R-:W-:Y:S03]  /*17960*/  HMMA.16816.F32.BF16 R12, R40.reuse, R52, R12 ;  /* 0x00000034280c723c */ /* 0x060fe6000004180c */
[-CC-:B--2---:R-:W-:Y:S01]  /*17970*/  FFMA.FTZ R3, R109, R36.reuse, -R61.reuse ;  /* 0x000000246d037223 */ /* 0x184fe2000001083d */
[----:B---3--:R-:W-:Y:S05]  /*17980*/  FADD.FTZ R0, R72, R0 ;  /* 0x0000000048007221 */ /* 0x008fea0000010000 */
[----:B------:R2:W3:Y:S01]  /*17990*/  MUFU.EX2 R158, R3 ;  /* 0x00000003009e7308 */ /* 0x0004e20000000800 */
[C---:B------:R-:W-:Y:S01]  /*179a0*/  HMMA.16816.F32.BF16 R16, R40.reuse, R54, R16 ;  /* 0x000000362810723c */ /* 0x040fe20000041810 */
[----:B------:R-:W5:Y:S08]  /*179b0*/  LDSM.16.MT88.4 R52, [R152+0xb000] ;  /* 0x00b000009834783b */ /* 0x000f700000004200 */
[----:B------:R-:W-:Y:S01]  /*179c0*/  MUFU.EX2 R148, R116 ;  /* 0x0000007400947308 */ /* 0x000fe20000000800 */
[C---:B-1----:R-:W-:Y:S09]  /*179d0*/  HMMA.16816.F32.BF16 R20, R40.reuse, R44, R20 ;  /* 0x0000002c2814723c */ /* 0x042ff20000041814 */
[----:B------:R-:W-:Y:S01]  /*179e0*/  MUFU.EX2 R128, R71 ;  /* 0x0000004700807308 */ /* 0x000fe20000000800 */
[C---:B------:R-:W-:Y:S01]  /*179f0*/  HMMA.16816.F32.BF16 R24, R40.reuse, R46, R24 ;  /* 0x0000002e2818723c */ /* 0x040fe20000041818 */
[----:B------:R-:W1:Y:S02]  /*17a00*/  LDSM.16.MT88.4 R44, [R144+0x1000] ;  /* 0x00100000902c783b */ /* 0x000e640000004200 */
[--C-:B--2---:R-:W-:Y:S01]  /*17a10*/  FFMA.FTZ R3, R113, R36, -R61.reuse ;  /* 0x0000002471037223 */ /* 0x104fe2000001083d */
[----:B---3--:R-:W-:Y:S05]  /*17a20*/  FADD.FTZ R0, R158, R0 ;  /* 0x000000009e007221 */ /* 0x008fea0000010000 */
[----:B------:R2:W3:Y:S01]  /*17a30*/  MUFU.EX2 R157, R3 ;  /* 0x00000003009d7308 */ /* 0x0004e20000000800 */
[C---:B------:R-:W-:Y:S09]  /*17a40*/  HMMA.16816.F32.BF16 R28, R40.reuse, R56, R28 ;  /* 0x00000038281c723c */ /* 0x040ff2000004181c */
[----:B------:R-:W4:Y:S01]  /*17a50*/  MUFU.EX2 R169, R169 ;  /* 0x000000a900a97308 */ /* 0x000f220000000800 */
[----:B------:R-:W-:Y:S01]  /*17a60*/  HMMA.16816.F32.BF16 R32, R40, R58, R32 ;  /* 0x0000003a2820723c */ /* 0x000fe20000041820 */
[----:B------:R-:W1:Y:S02]  /*17a70*/  LDSM.16.MT88.4 R56, [R220+0x1000] ;  /* 0x00100000dc38783b */ /* 0x000e640000004200 */
[----:B------:R-:W-:Y:S02]  /*17a80*/  F2FP.BF16.F32.PACK_AB R40, R172, R159 ;  /* 0x0000009fac28723e */ /* 0x000fe400000010ff */
[----:B------:R-:W-:Y:S04]  /*17a90*/  F2FP.BF16.F32.PACK_AB R41, R158, R72 ;  /* 0x000000489e29723e */ /* 0x000fe800000010ff */
[----:B------:R-:W-:Y:S01]  /*17aa0*/  MUFU.EX2 R139, R63 ;  /* 0x0000003f008b7308 */ /* 0x000fe20000000800 */
[-CC-:B--2---:R-:W-:Y:S01]  /*17ab0*/  FFMA.FTZ R3, R112, R36.reuse, -R61.reuse ;  /* 0x0000002470037223 */ /* 0x184fe2000001083d */
[----:B---3--:R-:W-:Y:S08]  /*17ac0*/  FADD.FTZ R0, R157, R0 ;  /* 0x000000009d007221 */ /* 0x008ff00000010000 */
[----:B------:R2:W3:Y:S01]  /*17ad0*/  MUFU.EX2 R156, R3 ;  /* 0x00000003009c7308 */ /* 0x0004e20000000800 */
[----:B----4-:R-:W-:Y:S09]  /*17ae0*/  F2FP.BF16.F32.PACK_AB R42, R169, R171 ;  /* 0x000000aba92a723e */ /* 0x010ff200000010ff */
[----:B------:R-:W-:Y:S10]  /*17af0*/  MUFU.EX2 R140, R108 ;  /* 0x0000006c008c7308 */ /* 0x000ff40000000800 */
[----:B------:R-:W-:Y:S01]  /*17b00*/  MUFU.EX2 R138, R104 ;  /* 0x00000068008a7308 */ /* 0x000fe20000000800 */
[-CC-:B--2---:R-:W-:Y:S01]  /*17b10*/  FFMA.FTZ R3, R130, R36.reuse, -R61.reuse ;  /* 0x0000002482037223 */ /* 0x184fe2000001083d */
[C---:B---3--:R-:W-:Y:S01]  /*17b20*/  F2FP.BF16.F32.PACK_AB R43, R156.reuse, R157 ;  /* 0x0000009d9c2b723e */ /* 0x048fe200000010ff */
        /* <DEDUP_REMOVED lines=22> */
[----:B------:R-:W-:Y:S01]  /*17c90*/  MUFU.EX2 R62, R86 ;  /* 0x00000056003e7308 */ /* 0x000fe20000000800 */
[----:B------:R-:W-:Y:S01]  /*17ca0*/  HMMA.16816.F32.BF16 R32, R40, R58, R32 ;  /* 0x0000003a2820723c */ /* 0x000fe20000041820 */
[----:B------:R-:W1:Y:S02]  /*17cb0*/  LDSM.16.MT88.4 R56, [R220+0x1800] ;  /* 0x00180000dc38783b */ /* 0x000e640000004200 */
[----:B------:R-:W-:Y:S02]  /*17cc0*/  F2FP.BF16.F32.PACK_AB R40, R155, R168 ;  /* 0x000000a89b28723e */ /* 0x000fe400000010ff */
[----:B------:R-:W-:Y:S02]  /*17cd0*/  F2FP.BF16.F32.PACK_AB R42, R154, R153 ;  /* 0x000000999a2a723e */ /* 0x000fe400000010ff */
[----:B------:R-:W-:Y:S01]  /*17ce0*/  F2FP.BF16.F32.PACK_AB R41, R150, R151 ;  /* 0x000000979629723e */ /* 0x000fe200000010ff */
[-CC-:B--2---:R-:W-:Y:S01]  /*17cf0*/  FFMA.FTZ R3, R170, R36.reuse, -R61.reuse ;  /* 0x00000024aa037223 */ /* 0x184fe2000001083d */
[----:B------:R-:W-:Y:S01]  /*17d00*/  MUFU.EX2 R123, R123 ;  /* 0x0000007b007b7308 */ /* 0x000fe20000000800 */
[----:B---3--:R-:W-:Y:S09]  /*17d10*/  FADD.FTZ R0, R149, R0 ;  /* 0x0000000095007221 */ /* 0x008ff20000010000 */
[----:B------:R2:W3:Y:S10]  /*17d20*/  MUFU.EX2 R68, R3 ;  /* 0x0000000300447308 */ /* 0x0004f40000000800 */
[----:B------:R-:W-:Y:S10]  /*17d30*/  MUFU.EX2 R122, R122 ;  /* 0x0000007a007a7308 */ /* 0x000ff40000000800 */
[----:B------:R-:W-:Y:S01]  /*17d40*/  MUFU.EX2 R124, R94 ;  /* 0x0000005e007c7308 */ /* 0x000fe20000000800 */
[-CC-:B--2---:R-:W-:Y:S01]  /*17d50*/  FFMA.FTZ R3, R182, R36.reuse, -R61.reuse ;  /* 0x00000024b6037223 */ /* 0x184fe2000001083d */
[----:B---3--:R-:W-:Y:S08]  /*17d60*/  F2FP.BF16.F32.PACK_AB R43, R68, R149 ;  /* 0x00000095442b723e */ /* 0x008ff000000010ff */
[----:B------:R2:W-:Y:S01]  /*17d70*/  MUFU.EX2 R145, R3 ;  /* 0x0000000300917308 */ /* 0x0005e20000000800 */
[C---:B----4-:R-:W-:Y:S09]  /*17d80*/  HMMA.16816.F32.BF16 R4, R40.reuse, R48, R4 ;  /* 0x000000302804723c */ /* 0x050ff20000041804 */
[----:B------:R-:W-:Y:S01]  /*17d90*/  MUFU.EX2 R116, R95 ;  /* 0x0000005f00747308 */ /* 0x000fe20000000800 */
[C---:B------:R-:W-:Y:S01]  /*17da0*/  HMMA.16816.F32.BF16 R8, R40.reuse, R50, R8 ;  /* 0x000000322808723c */ /* 0x040fe20000041808 */
[----:B------:R-:W3:Y:S08]  /*17db0*/  LDSM.16.MT88.4 R48, [R160+0xc000] ;  /* 0x00c00000a030783b */ /* 0x000ef00000004200 */
[----:B------:R-:W-:Y:S01]  /*17dc0*/  MUFU.EX2 R115, R115 ;  /* 0x0000007300737308 */ /* 0x000fe20000000800 */
[C---:B-----5:R-:W-:Y:S03]  /*17dd0*/  HMMA.16816.F32.BF16 R12, R40.reuse, R52, R12 ;  /* 0x00000034280c723c */ /* 0x060fe6000004180c */
[-CC-:B--2---:R-:W-:Y:S06]  /*17de0*/  FFMA.FTZ R3, R183, R36.reuse, -R61.reuse ;  /* 0x00000024b7037223 */ /* 0x184fec000001083d */
[----:B------:R2:W4:Y:S01]  /*17df0*/  MUFU.EX2 R143, R3 ;  /* 0x00000003008f7308 */ /* 0x0005220000000800 */
[C---:B------:R-:W-:Y:S01]  /*17e00*/  HMMA.16816.F32.BF16 R16, R40.reuse, R54, R16 ;  /* 0x000000362810723c */ /* 0x040fe20000041810 */
[----:B------:R-:W5:Y:S08]  /*17e10*/  LDSM.16.MT88.4 R52, [R152+0xc000] ;  /* 0x00c000009834783b */ /* 0x000f700000004200 */
[----:B------:R-:W-:Y:S01]  /*17e20*/  MUFU.EX2 R114, R114 ;  /* 0x0000007200727308 */ /* 0x000fe20000000800 */
[C---:B-1----:R-:W-:Y:S09]  /*17e30*/  HMMA.16816.F32.BF16 R20, R40.reuse, R44, R20 ;  /* 0x0000002c2814723c */ /* 0x042ff20000041814 */
[----:B------:R-:W-:Y:S01]  /*17e40*/  MUFU.EX2 R118, R118 ;  /* 0x0000007600767308 */ /* 0x000fe20000000800 */
[C---:B------:R-:W-:Y:S01]  /*17e50*/  HMMA.16816.F32.BF16 R24, R40.reuse, R46, R24 ;  /* 0x0000002e2818723c */ /* 0x040fe20000041818 */
[----:B------:R-:W1:Y:S02]  /*17e60*/  LDSM.16.MT88.4 R44, [R144+0x2000] ;  /* 0x00200000902c783b */ /* 0x000e640000004200 */
[--C-:B--2---:R-:W-:Y:S06]  /*17e70*/  FFMA.FTZ R3, R186, R36, -R61.reuse ;  /* 0x00000024ba037223 */ /* 0x104fec000001083d */
[----:B------:R2:W-:Y:S01]  /*17e80*/  MUFU.EX2 R141, R3 ;  /* 0x00000003008d7308 */ /* 0x0005e20000000800 */
[C---:B------:R-:W-:Y:S09]  /*17e90*/  HMMA.16816.F32.BF16 R28, R40.reuse, R56, R28 ;  /* 0x00000038281c723c */ /* 0x040ff2000004181c */
[----:B------:R-:W-:Y:S01]  /*17ea0*/  MUFU.EX2 R108, R98 ;  /* 0x00000062006c7308 */ /* 0x000fe20000000800 */
[----:B------:R-:W-:Y:S01]  /*17eb0*/  HMMA.16816.F32.BF16 R32, R40, R58, R32 ;  /* 0x0000003a2820723c */ /* 0x000fe20000041820 */
[----:B------:R-:W1:Y:S02]  /*17ec0*/  LDSM.16.MT88.4 R56, [R220+0x2000] ;  /* 0x00200000dc38783b */ /* 0x000e640000004200 */
[----:B------:R-:W-:Y:S02]  /*17ed0*/  F2FP.BF16.F32.PACK_AB R40, R147, R69 ;  /* 0x000000459328723e */ /* 0x000fe400000010ff */
[----:B------:R-:W-:Y:S02]  /*17ee0*/  F2FP.BF16.F32.PACK_AB R42, R148, R146 ;  /* 0x00000092942a723e */ /* 0x000fe400000010ff */
[----:B----4-:R-:W-:Y:S01]  /*17ef0*/  F2FP.BF16.F32.PACK_AB R41, R143, R145 ;  /* 0x000000918f29723e */ /* 0x010fe200000010ff */
[-CC-:B--2---:R-:W-:Y:S01]  /*17f00*/  FFMA.FTZ R3, R184, R36.reuse, -R61.reuse ;  /* 0x00000024b8037223 */ /* 0x184fe2000001083d */
[----:B------:R-:W-:Y:S10]  /*17f10*/  MUFU.EX2 R106, R106 ;  /* 0x0000006a006a7308 */ /* 0x000ff40000000800 */
[----:B------:R2:W4:Y:S10]  /*17f20*/  MUFU.EX2 R142, R3 ;  /* 0x00000003008e7308 */ /* 0x0005340000000800 */
[----:B------:R-:W-:Y:S10]  /*17f30*/  MUFU.EX2 R109, R81 ;  /* 0x00000051006d7308 */ /* 0x000ff40000000800 */
[----:B------:R-:W-:Y:S01]  /*17f40*/  MUFU.EX2 R98, R88 ;  /* 0x0000005800627308 */ /* 0x000fe20000000800 */
[-CC-:B--2---:R-:W-:Y:S01]  /*17f50*/  FFMA.FTZ R3, R187, R36.reuse, -R61.reuse ;  /* 0x00000024bb037223 */ /* 0x184fe2000001083d */
[----:B----4-:R-:W-:Y:S08]  /*17f60*/  F2FP.BF16.F32.PACK_AB R43, R142, R141 ;  /* 0x0000008d8e2b723e */ /* 0x010ff000000010ff */
[----:B------:R2:W-:Y:S01]  /*17f70*/  MUFU.EX2 R136, R3 ;  /* 0x0000000300887308 */ /* 0x0005e20000000800 */
[C---:B---3--:R-:W-:Y:S09]  /*17f80*/  HMMA.16816.F32.BF16 R4, R40.reuse, R48, R4 ;  /* 0x000000302804723c */ /* 0x048ff20000041804 */
        /* <DEDUP_REMOVED lines=28> */
[--C-:B--2---:R-:W-:Y:S01]  /*18150*/  FFMA.FTZ R3, R191, R36, -R61.reuse ;  /* 0x00000024bf037223 */ /* 0x104fe2000001083d */
[----:B----4-:R-:W-:Y:S08]  /*18160*/  F2FP.BF16.F32.PACK_AB R43, R131, R132 ;  /* 0x00000084832b723e */ /* 0x010ff000000010ff */
[----:B------:R2:W-:Y:S01]  /*18170*/  MUFU.EX2 R127, R3 ;  /* 0x00000003007f7308 */ /* 0x0005e20000000800 */
[C---:B---3--:R-:W-:Y:S08]  /*18180*/  HMMA.16816.F32.BF16 R4, R40.reuse, R48, R4 ;  /* 0x000000302804723c */ /* 0x048ff00000041804 */
[C---:B------:R-:W-:Y:S01]  /*18190*/  HMMA.16816.F32.BF16 R8, R40.reuse, R50, R8 ;  /* 0x000000322808723c */ /* 0x040fe20000041808 */
[----:B------:R-:W3:Y:S07]  /*181a0*/  LDSM.16.MT88.4 R48, [R160+0xd000] ;  /* 0x00d00000a030783b */ /* 0x000eee0000004200 */
[C---:B-----5:R-:W-:Y:S03]  /*181b0*/  HMMA.16816.F32.BF16 R12, R40.reuse, R52, R12 ;  /* 0x00000034280c723c */ /* 0x060fe6000004180c */
[-CC-:B--2---:R-:W-:Y:S04]  /*181c0*/  FFMA.FTZ R3, R192, R36.reuse, -R61.reuse ;  /* 0x00000024c0037223 */ /* 0x184fe8000001083d */
[----:B------:R2:W4:Y:S01]  /*181d0*/  MUFU.EX2 R63, R3 ;  /* 0x00000003003f7308 */ /* 0x0005220000000800 */
[C---:B------:R-:W-:Y:S01]  /*181e0*/  HMMA.16816.F32.BF16 R16, R40.reuse, R54, R16 ;  /* 0x000000362810723c */ /* 0x040fe20000041810 */
[----:B------:R-:W5:Y:S07]  /*181f0*/  LDSM.16.MT88.4 R52, [R152+0xd000] ;  /* 0x00d000009834783b */ /* 0x000f6e0000004200 */
[C---:B-1----:R-:W-:Y:S08]  /*18200*/  HMMA.16816.F32.BF16 R20, R40.reuse, R44, R20 ;  /* 0x0000002c2814723c */ /* 0x042ff00000041814 */
[C---:B------:R-:W-:Y:S01]  /*18210*/  HMMA.16816.F32.BF16 R24, R40.reuse, R46, R24 ;  /* 0x0000002e2818723c */ /* 0x040fe20000041818 */
[----:B------:R-:W1:Y:S02]  /*18220*/  LDSM.16.MT88.4 R44, [R144+0x3000] ;  /* 0x00300000902c783b */ /* 0x000e640000004200 */
[--C-:B--2---:R-:W-:Y:S04]  /*18230*/  FFMA.FTZ R3, R194, R36, -R61.reuse ;  /* 0x00000024c2037223 */ /* 0x104fe8000001083d */
[----:B------:R2:W-:Y:S01]  /*18240*/  MUFU.EX2 R126, R3 ;  /* 0x00000003007e7308 */ /* 0x0005e20000000800 */
[C---:B------:R-:W-:Y:S08]  /*18250*/  HMMA.16816.F32.BF16 R28, R40.reuse, R56, R28 ;  /* 0x00000038281c723c */ /* 0x040ff0000004181c */
[----:B------:R-:W-:Y:S01]  /*18260*/  HMMA.16816.F32.BF16 R32, R40, R58, R32 ;  /* 0x0000003a2820723c */ /* 0x000fe20000041820 */
[----:B------:R-:W1:Y:S02]  /*18270*/  LDSM.16.MT88.4 R56, [R220+0x3000] ;  /* 0x00300000dc38783b */ /* 0x000e640000004200 */
[----:B------:R-:W-:Y:S02]  /*18280*/  F2FP.BF16.F32.PACK_AB R40, R128, R64 ;  /* 0x000000408028723e */ /* 0x000fe400000010ff */
[----:B------:R-:W-:Y:S02]  /*18290*/  F2FP.BF16.F32.PACK_AB R42, R130, R129 ;  /* 0x00000081822a723e */ /* 0x000fe400000010ff */
[----:B----4-:R-:W-:Y:S01]  /*182a0*/  F2FP.BF16.F32.PACK_AB R41, R63, R127 ;  /* 0x0000007f3f29723e */ /* 0x010fe200000010ff */
[-CC-:B--2---:R-:W-:Y:S04]  /*182b0*/  FFMA.FTZ R3, R193, R36.reuse, -R61.reuse ;  /* 0x00000024c1037223 */ /* 0x184fe8000001083d */
[----:B------:R2:W4:Y:S02]  /*182c0*/  MUFU.EX2 R125, R3 ;  /* 0x00000003007d7308 */ /* 0x0005240000000800 */
[--C-:B--2---:R-:W-:Y:S01]  /*182d0*/  FFMA.FTZ R3, R195, R36, -R61.reuse ;  /* 0x00000024c3037223 */ /* 0x104fe2000001083d */
[----:B----4-:R-:W-:Y:S07]  /*182e0*/  F2FP.BF16.F32.PACK_AB R43, R125, R126 ;  /* 0x0000007e7d2b723e */ /* 0x010fee00000010ff */
[----:B------:R2:W-:Y:S01]  /*182f0*/  MUFU.EX2 R120, R3 ;  /* 0x0000000300787308 */ /* 0x0005e20000000800 */
[C---:B---3--:R-:W-:Y:S08]  /*18300*/  HMMA.16816.F32.BF16 R4, R40.reuse, R48, R4 ;  /* 0x000000302804723c */ /* 0x048ff00000041804 */
[C---:B------:R-:W-:Y:S01]  /*18310*/  HMMA.16816.F32.BF16 R8, R40.reuse, R50, R8 ;  /* 0x000000322808723c */ /* 0x040fe20000041808 */
[----:B------:R-:W3:Y:S02]  /*18320*/  LDSM.16.MT88.4 R48, [R160+0xd800] ;  /* 0x00d80000a030783b */ /* 0x000ee40000004200 */
[-CC-:B--2---:R-:W-:Y:S05]  /*18330*/  FFMA.FTZ R3, R196, R36.reuse, -R61.reuse ;  /* 0x00000024c4037223 */ /* 0x184fea000001083d */
[C---:B-----5:R-:W-:Y:S01]  /*18340*/  HMMA.16816.F32.BF16 R12, R40.reuse, R52, R12 ;  /* 0x00000034280c723c */ /* 0x060fe2000004180c */
[----:B------:R2:W4:Y:S07]  /*18350*/  MUFU.EX2 R119, R3 ;  /* 0x0000000300777308 */ /* 0x00052e0000000800 */
[C---:B------:R-:W-:Y:S01]  /*18360*/  HMMA.16816.F32.BF16 R16, R40.reuse, R54, R16 ;  /* 0x000000362810723c */ /* 0x040fe20000041810 */
[----:B------:R-:W5:Y:S07]  /*18370*/  LDSM.16.MT88.4 R52, [R152+0xd800] ;  /* 0x00d800009834783b */ /* 0x000f6e0000004200 */
[C---:B-1----:R-:W-:Y:S03]  /*18380*/  HMMA.16816.F32.BF16 R20, R40.reuse, R44, R20 ;  /* 0x0000002c2814723c */ /* 0x042fe60000041814 */
[--C-:B--2---:R-:W-:Y:S02]  /*18390*/  FFMA.FTZ R3, R66, R36, -R61.reuse ;  /* 0x0000002442037223 */ /* 0x104fe4000001083d */
[----:B------:R-:W-:Y:S03]  /*183a0*/  MUFU.EX2 R66, R238 ;  /* 0x000000ee00427308 */ /* 0x000fe60000000800 */
[C---:B------:R-:W-:Y:S01]  /*183b0*/  HMMA.16816.F32.BF16 R24, R40.reuse, R46, R24 ;  /* 0x0000002e2818723c */ /* 0x040fe20000041818 */
[----:B------:R-:W1:Y:S06]  /*183c0*/  LDSM.16.MT88.4 R44, [R144+0x3800] ;  /* 0x00380000902c783b */ /* 0x000e6c0000004200 */
[----:B------:R2:W-:Y:S01]  /*183d0*/  MUFU.EX2 R117, R3 ;  /* 0x0000000300757308 */ /* 0x0005e20000000800 */
[C---:B------:R-:W-:Y:S08]  /*183e0*/  HMMA.16816.F32.BF16 R28, R40.reuse, R56, R28 ;  /* 0x00000038281c723c */ /* 0x040ff0000004181c */
[----:B------:R-:W-:Y:S01]  /*183f0*/  HMMA.16816.F32.BF16 R32, R40, R58, R32 ;  /* 0x0000003a2820723c */ /* 0x000fe20000041820 */
[----:B------:R-:W1:Y:S02]  /*18400*/  LDSM.16.MT88.4 R56, [R220+0x3800] ;  /* 0x00380000dc38783b */ /* 0x000e640000004200 */
[----:B------:R-:W-:Y:S02]  /*18410*/  F2FP.BF16.F32.PACK_AB R40, R123, R62 ;  /* 0x0000003e7b28723e */ /* 0x000fe400000010ff */
[----:B------:R-:W-:Y:S01]  /*18420*/  F2FP.BF16.F32.PACK_AB R42, R124, R122 ;  /* 0x0000007a7c2a723e */ /* 0x000fe200000010ff */
[--C-:B--2---:R-:W-:Y:S01]  /*18430*/  FFMA.FTZ R3, R67, R36, -R61.reuse ;  /* 0x0000002443037223 */ /* 0x104fe2000001083d */
[----:B----4-:R-:W-:Y:S01]  /*18440*/  F2FP.BF16.F32.PACK_AB R41, R119, R120 ;  /* 0x000000787729723e */ /* 0x010fe200000010ff */
[----:B------:R-:W-:Y:S10]  /*18450*/  MUFU.EX2 R67, R237 ;  /* 0x000000ed00437308 */ /* 0x000ff40000000800 */
[----:B------:R2:W4:Y:S02]  /*18460*/  MUFU.EX2 R121, R3 ;  /* 0x0000000300797308 */ /* 0x0005240000000800 */
[-CC-:B--2---:R-:W-:Y:S01]  /*18470*/  FFMA.FTZ R3, R197, R36.reuse, -R61.reuse ;  /* 0x00000024c5037223 */ /* 0x184fe2000001083d */
        /* <DEDUP_REMOVED lines=21> */
[-CC-:B--2---:R-:W-:Y:S01]  /*185d0*/  FFMA.FTZ R3, R75, R36.reuse, -R61.reuse ;  /* 0x000000244b037223 */ /* 0x184fe2000001083d */
[----:B----4-:R-:W-:Y:S01]  /*185e0*/  F2FP.BF16.F32.PACK_AB R41, R112, R113 ;  /* 0x000000717029723e */ /* 0x010fe200000010ff */
[----:B------:R-:W-:Y:S10]  /*185f0*/  MUFU.EX2 R75, R233 ;  /* 0x000000e9004b7308 */ /* 0x000ff40000000800 */
        /* <DEDUP_REMOVED lines=44> */
[C---:B------:R-:W-:Y:S09]  /*188c0*/  HMMA.16816.F32.BF16 R28, R40.reuse, R56, R28 ;  /* 0x00000038281c723c */ /* 0x040ff2000004181c */
[----:B------:R-:W-:Y:S01]  /*188d0*/  MUFU.EX2 R77, R232 ;  /* 0x000000e8004d7308 */ /* 0x000fe20000000800 */
[----:B------:R-:W-:Y:S01]  /*188e0*/  HMMA.16816.F32.BF16 R32, R40, R58, R32 ;  /* 0x0000003a2820723c */ /* 0x000fe20000041820 */
[----:B------:R-:W1:Y:S02]  /*188f0*/  LDSM.16.MT88.4 R56, [R220+0x5000] ;  /* 0x00500000dc38783b */ /* 0x000e640000004200 */
[----:B------:R-:W-:Y:S02]  /*18900*/  F2FP.BF16.F32.PACK_AB R40, R99, R100 ;  /* 0x000000646328723e */ /* 0x000fe400000010ff */
[----:B------:R-:W-:Y:S01]  /*18910*/  F2FP.BF16.F32.PACK_AB R42, R101, R98 ;  /* 0x00000062652a723e */ /* 0x000fe200000010ff */
[--C-:B--2---:R-:W-:Y:S01]  /*18920*/  FFMA.FTZ R3, R91, R36, -R61.reuse ;  /* 0x000000245b037223 */ /* 0x104fe2000001083d */
[----:B----4-:R-:W-:Y:S02]  /*18930*/  F2FP.BF16.F32.PACK_AB R41, R95, R96 ;  /* 0x000000605f29723e */ /* 0x010fe400000010ff */
[----:B------:R-:W-:Y:S10]  /*18940*/  MUFU.EX2 R91, R93 ;  /* 0x0000005d005b7308 */ /* 0x000ff40000000800 */
[----:B------:R2:W4:Y:S10]  /*18950*/  MUFU.EX2 R97, R3 ;  /* 0x0000000300617308 */ /* 0x0005340000000800 */
[----:B------:R-:W1:Y:S01]  /*18960*/  MUFU.EX2 R93, R80 ;  /* 0x00000050005d7308 */ /* 0x000e620000000800 */
[--C-:B--2---:R-:W-:Y:S01]  /*18970*/  FFMA.FTZ R3, R202, R36, -R61.reuse ;  /* 0x00000024ca037223 */ /* 0x104fe2000001083d */
[----:B----4-:R-:W-:Y:S08]  /*18980*/  F2FP.BF16.F32.PACK_AB R43, R97, R94 ;  /* 0x0000005e612b723e */ /* 0x010ff000000010ff */
        /* <DEDUP_REMOVED lines=10> */
[-CC-:B--2---:R-:W-:Y:S04]  /*18a30*/  FFMA.FTZ R3, R205, R36.reuse, -R61.reuse ;  /* 0x00000024cd037223 */ /* 0x184fe8000001083d */
[----:B------:R1:W-:Y:S01]  /*18a40*/  MUFU.EX2 R89, R3 ;  /* 0x0000000300597308 */ /* 0x0003e20000000800 */
[C---:B------:R-:W-:Y:S01]  /*18a50*/  HMMA.16816.F32.BF16 R24, R40.reuse, R46, R24 ;  /* 0x0000002e2818723c */ /* 0x040fe20000041818 */
[----:B------:R-:W2:Y:S07]  /*18a60*/  LDSM.16.MT88.4 R44, [R144+0x5800] ;  /* 0x00580000902c783b */ /* 0x000eae0000004200 */
[C---:B------:R-:W-:Y:S08]  /*18a70*/  HMMA.16816.F32.BF16 R28, R40.reuse, R56, R28 ;  /* 0x00000038281c723c */ /* 0x040ff0000004181c */
[----:B------:R-:W-:Y:S01]  /*18a80*/  HMMA.16816.F32.BF16 R32, R40, R58, R32 ;  /* 0x0000003a2820723c */ /* 0x000fe20000041820 */
[----:B------:R-:W2:Y:S02]  /*18a90*/  LDSM.16.MT88.4 R56, [R220+0x5800] ;  /* 0x00580000dc38783b */ /* 0x000ea40000004200 */
[--C-:B-1----:R-:W-:Y:S01]  /*18aa0*/  FFMA.FTZ R3, R204, R36, -R61.reuse ;  /* 0x00000024cc037223 */ /* 0x102fe2000001083d */
[----:B------:R-:W-:Y:S02]  /*18ab0*/  F2FP.BF16.F32.PACK_AB R40, R91, R92 ;  /* 0x0000005c5b28723e */ /* 0x000fe400000010ff */
[----:B------:R-:W-:Y:S01]  /*18ac0*/  F2FP.BF16.F32.PACK_AB R42, R93, R90 ;  /* 0x0000005a5d2a723e */ /* 0x000fe200000010ff */
[----:B------:R1:W3:Y:S01]  /*18ad0*/  MUFU.EX2 R87, R3 ;  /* 0x0000000300577308 */ /* 0x0002e20000000800 */
[----:B----4-:R-:W-:Y:S01]  /*18ae0*/  F2FP.BF16.F32.PACK_AB R41, R86, R88 ;  /* 0x000000585629723e */ /* 0x010fe200000010ff */
[-CC-:B-1----:R-:W-:Y:S01]  /*18af0*/  FFMA.FTZ R3, R206, R36.reuse, -R61.reuse ;  /* 0x00000024ce037223 */ /* 0x182fe2000001083d */
[----:B---3--:R-:W-:Y:S07]  /*18b00*/  F2FP.BF16.F32.PACK_AB R43, R87, R89 ;  /* 0x00000059572b723e */ /* 0x008fee00000010ff */
[----:B------:R1:W-:Y:S01]  /*18b10*/  MUFU.EX2 R81, R3 ;  /* 0x0000000300517308 */ /* 0x0003e20000000800 */
[C---:B------:R-:W-:Y:S08]  /*18b20*/  HMMA.16816.F32.BF16 R4, R40.reuse, R48, R4 ;  /* 0x000000302804723c */ /* 0x040ff00000041804 */
[C---:B------:R-:W-:Y:S01]  /*18b30*/  HMMA.16816.F32.BF16 R8, R40.reuse, R50, R8 ;  /* 0x000000322808723c */ /* 0x040fe20000041808 */
[----:B------:R-:W3:Y:S02]  /*18b40*/  LDSM.16.MT88.4 R48, [R160+0x10000] ;  /* 0x01000000a030783b */ /* 0x000ee40000004200 */
[-CC-:B-1----:R-:W-:Y:S05]  /*18b50*/  FFMA.FTZ R3, R207, R36.reuse, -R61.reuse ;  /* 0x00000024cf037223 */ /* 0x182fea000001083d */
[C---:B-----5:R-:W-:Y:S01]  /*18b60*/  HMMA.16816.F32.BF16 R12, R40.reuse, R52, R12 ;  /* 0x00000034280c723c */ /* 0x060fe2000004180c */
[----:B------:R1:W4:Y:S07]  /*18b70*/  MUFU.EX2 R79, R3 ;  /* 0x00000003004f7308 */ /* 0x00032e0000000800 */
[C---:B------:R-:W-:Y:S01]  /*18b80*/  HMMA.16816.F32.BF16 R16, R40.reuse, R54, R16 ;  /* 0x000000362810723c */ /* 0x040fe20000041810 */
[----:B------:R-:W5:Y:S07]  /*18b90*/  LDSM.16.MT88.4 R52, [R152+0x10000] ;  /* 0x010000009834783b */ /* 0x000f6e0000004200 */
[C---:B--2---:R-:W-:Y:S03]  /*18ba0*/  HMMA.16816.F32.BF16 R20, R40.reuse, R44, R20 ;  /* 0x0000002c2814723c */ /* 0x044fe60000041814 */
[-CC-:B-1----:R-:W-:Y:S04]  /*18bb0*/  FFMA.FTZ R3, R210, R36.reuse, -R61.reuse ;  /* 0x00000024d2037223 */ /* 0x182fe8000001083d */
[----:B------:R1:W-:Y:S01]  /*18bc0*/  MUFU.EX2 R80, R3 ;  /* 0x0000000300507308 */ /* 0x0003e20000000800 */
[C---:B------:R-:W-:Y:S01]  /*18bd0*/  HMMA.16816.F32.BF16 R24, R40.reuse, R46, R24 ;  /* 0x0000002e2818723c */ /* 0x040fe20000041818 */
[----:B------:R-:W2:Y:S07]  /*18be0*/  LDSM.16.MT88.4 R44, [R144+0x6000] ;  /* 0x00600000902c783b */ /* 0x000eae0000004200 */
[C---:B------:R-:W-:Y:S01]  /*18bf0*/  HMMA.16816.F32.BF16 R28, R40.reuse, R56, R28 ;  /* 0x00000038281c723c */ /* 0x040fe2000004181c */
[----:B------:R-:W-:Y:S02]  /*18c00*/  MUFU.EX2 R57, R241 ;  /* 0x000000f100397308 */ /* 0x000fe40000000800 */
[-CC-:B------:R-:W-:Y:S05]  /*18c10*/  FFMA.FTZ R56, R212, R36.reuse, -R61.reuse ;  /* 0x00000024d4387223 */ /* 0x180fea000001083d */
[----:B------:R-:W-:Y:S03]  /*18c20*/  HMMA.16816.F32.BF16 R32, R40, R58, R32 ;  /* 0x0000003a2820723c */ /* 0x000fe60000041820 */
[----:B------:R3:W-:Y:S01]  /*18c30*/  MUFU.EX2 R72, R56 ;  /* 0x0000003800487308 */ /* 0x0007e20000000800 */
[-CC-:B-1----:R-:W-:Y:S01]  /*18c40*/  FFMA.FTZ R3, R209, R36.reuse, -R61.reuse ;  /* 0x00000024d1037223 */ /* 0x182fe2000001083d */
[----:B------:R-:W-:Y:S02]  /*18c50*/  F2FP.BF16.F32.PACK_AB R40, R82, R85 ;  /* 0x000000555228723e */ /* 0x000fe400000010ff */
[----:B------:R-:W-:Y:S02]  /*18c60*/  F2FP.BF16.F32.PACK_AB R42, R84, R83 ;  /* 0x00000053542a723e */ /* 0x000fe400000010ff */
[----:B----4-:R-:W-:Y:S04]  /*18c70*/  F2FP.BF16.F32.PACK_AB R41, R79, R81 ;  /* 0x000000514f29723e */ /* 0x010fe800000010ff */
[----:B------:R-:W1:Y:S10]  /*18c80*/  MUFU.EX2 R78, R3 ;  /* 0x00000003004e7308 */ /* 0x000e740000000800 */
[----:B------:R-:W-:Y:S01]  /*18c90*/  MUFU.EX2 R58, R239 ;  /* 0x000000ef003a7308 */ /* 0x000fe20000000800 */
[----:B---3--:R-:W-:Y:S09]  /*18ca0*/  FFMA.FTZ R56, R214, R36, -R61 ;  /* 0x00000024d6387223 */ /* 0x008ff2000001083d */
[----:B------:R-:W-:Y:S01]  /*18cb0*/  MUFU.EX2 R70, R56 ;  /* 0x0000003800467308 */ /* 0x000fe20000000800 */
[----:B-1----:R-:W-:Y:S01]  /*18cc0*/  F2FP.BF16.F32.PACK_AB R43, R78, R80 ;  /* 0x000000504e2b723e */ /* 0x002fe200000010ff */
[----:B------:R-:W-:Y:S04]  /*18cd0*/  FADD.FTZ R3, R176, R177 ;  /* 0x000000b1b0037221 */ /* 0x000fe80000010000 */
[----:B------:R-:W-:Y:S02]  /*18ce0*/  FADD.FTZ R3, R167, R3 ;  /* 0x00000003a7037221 */ /* 0x000fe40000010000 */
[C---:B------:R-:W-:Y:S02]  /*18cf0*/  HMMA.16816.F32.BF16 R4, R40.reuse, R48, R4 ;  /* 0x000000302804723c */ /* 0x040fe40000041804 */
[----:B------:R-:W-:Y:S01]  /*18d00*/  MUFU.EX2 R59, R240 ;  /* 0x000000f0003b7308 */ /* 0x000fe20000000800 */
[----:B------:R-:W-:Y:S04]  /*18d10*/  FADD.FTZ R3, R166, R3 ;  /* 0x00000003a6037221 */ /* 0x000fe80000010000 */
[----:B------:R-:W-:Y:S01]  /*18d20*/  FADD.FTZ R3, R165, R3 ;  /* 0x00000003a5037221 */ /* 0x000fe20000010000 */
[C---:B------:R-:W-:Y:S01]  /*18d30*/  HMMA.16816.F32.BF16 R8, R40.reuse, R50, R8 ;  /* 0x000000322808723c */ /* 0x040fe20000041808 */
[----:B------:R-:W1:Y:S02]  /*18d40*/  LDSM.16.MT88.4 R48, [R220+0x6000] ;  /* 0x00600000dc30783b */ /* 0x000e640000004200 */
[----:B------:R-:W-:Y:S04]  /*18d50*/  FADD.FTZ R3, R164, R3 ;  /* 0x00000003a4037221 */ /* 0x000fe80000010000 */
[----:B------:R-:W-:Y:S01]  /*18d60*/  FADD.FTZ R3, R159, R3 ;  /* 0x000000039f037221 */ /* 0x000fe20000010000 */
[C---:B-----5:R-:W-:Y:S03]  /*18d70*/  HMMA.16816.F32.BF16 R12, R40.reuse, R52, R12 ;  /* 0x00000034280c723c */ /* 0x060fe6000004180c */
[-C--:B------:R-:W-:Y:S01]  /*18d80*/  FFMA.FTZ R52, R211, R36.reuse, -R61 ;  /* 0x00000024d3347223 */ /* 0x080fe2000001083d */
[----:B------:R-:W-:Y:S03]  /*18d90*/  FADD.FTZ R3, R172, R3 ;  /* 0x00000003ac037221 */ /* 0x000fe60000010000 */
[----:B------:R3:W4:Y:S01]  /*18da0*/  MUFU.EX2 R73, R52 ;  /* 0x0000003400497308 */ /* 0x0007220000000800 */
[C---:B------:R-:W-:Y:S03]  /*18db0*/  HMMA.16816.F32.BF16 R16, R40.reuse, R54, R16 ;  /* 0x000000362810723c */ /* 0x040fe60000041810 */
[----:B------:R-:W-:Y:S04]  /*18dc0*/  FADD.FTZ R3, R171, R3 ;  /* 0x00000003ab037221 */ /* 0x000fe80000010000 */
[----:B------:R-:W-:Y:S01]  /*18dd0*/  FADD.FTZ R3, R169, R3 ;  /* 0x00000003a9037221 */ /* 0x000fe20000010000 */
[C---:B--2---:R-:W-:Y:S03]  /*18de0*/  HMMA.16816.F32.BF16 R20, R40.reuse, R44, R20 ;  /* 0x0000002c2814723c */ /* 0x044fe60000041814 */
[----:B------:R-:W-:Y:S01]  /*18df0*/  FFMA.FTZ R44, R213, R36, -R61 ;  /* 0x00000024d52c7223 */ /* 0x000fe2000001083d */
[----:B------:R-:W-:Y:S03]  /*18e00*/  FADD.FTZ R3, R168, R3 ;  /* 0x00000003a8037221 */ /* 0x000fe60000010000 */
[----:B------:R2:W5:Y:S01]  /*18e10*/  MUFU.EX2 R71, R44 ;  /* 0x0000002c00477308 */ /* 0x0005620000000800 */
[C---:B------:R-:W-:Y:S01]  /*18e20*/  HMMA.16816.F32.BF16 R24, R40.reuse, R46, R24 ;  /* 0x0000002e2818723c */ /* 0x040fe20000041818 */
[----:B---3--:R-:W3:Y:S02]  /*18e30*/  LDSM.16.MT88.4 R52, [R160+0x10800] ;  /* 0x01080000a034783b */ /* 0x008ee40000004200 */
[----:B------:R-:W-:Y:S04]  /*18e40*/  FADD.FTZ R3, R155, R3 ;  /* 0x000000039b037221 */ /* 0x000fe80000010000 */
[----:B------:R-:W-:Y:S01]  /*18e50*/  FADD.FTZ R3, R153, R3 ;  /* 0x0000000399037221 */ /* 0x000fe20000010000 */
[C---:B-1----:R-:W-:Y:S03]  /*18e60*/  HMMA.16816.F32.BF16 R28, R40.reuse, R48, R28 ;  /* 0x00000030281c723c */ /* 0x042fe6000004181c */
[----:B------:R-:W-:Y:S01]  /*18e70*/  FADD.FTZ R56, R154, R3 ;  /* 0x000000039a387221 */ /* 0x000fe20000010000 */
[----:B------:R-:W-:Y:S02]  /*18e80*/  FADD.FTZ R3, R68, R0 ;  /* 0x0000000044037221 */ /* 0x000fe40000010000 */
[----:B------:R-:W-:Y:S01]  /*18e90*/  MUFU.EX2 R68, R235 ;  /* 0x000000eb00447308 */ /* 0x000fe20000000800 */
[----:B--2---:R-:W1:Y:S01]  /*18ea0*/  LDSM.16.MT88.4 R44, [R152+0x10800] ;  /* 0x01080000982c783b */ /* 0x004e620000004200 */
[----:B------:R-:W-:Y:S03]  /*18eb0*/  HMMA.16816.F32.BF16 R32, R40, R50, R32 ;  /* 0x000000322820723c */ /* 0x000fe60000041820 */
[----:B------:R-:W-:Y:S01]  /*18ec0*/  F2FP.BF16.F32.PACK_AB R40, R77, R76 ;  /* 0x0000004c4d28723e */ /* 0x000fe200000010ff */
[----:B------:R-:W-:Y:S01]  /*18ed0*/  FADD.FTZ R0, R69, R56 ;  /* 0x0000003845007221 */ /* 0x000fe20000010000 */
[----:B------:R-:W-:Y:S01]  /*18ee0*/  F2FP.BF16.F32.PACK_AB R42, R74, R75 ;  /* 0x0000004b4a2a723e */ /* 0x000fe200000010ff */
[----:B------:R-:W-:Y:S01]  /*18ef0*/  FADD.FTZ R3, R145, R3 ;  /* 0x0000000391037221 */ /* 0x000fe20000010000 */
[----:B------:R-:W2:Y:S01]  /*18f00*/  LDSM.16.MT88.4 R48, [R144+0x6800] ;  /* 0x006800009030783b */ /* 0x000ea20000004200 */
[----:B----4-:R-:W-:Y:S01]  /*18f10*/  F2FP.BF16.F32.PACK_AB R41, R72, R73 ;  /* 0x000000494829723e */ /* 0x010fe200000010ff */
[----:B------:R-:W-:Y:S01]  /*18f20*/  FADD.FTZ R56, R147, R0 ;  /* 0x0000000093387221 */ /* 0x000fe20000010000 */
[----:B-----5:R-:W-:Y:S01]  /*18f30*/  F2FP.BF16.F32.PACK_AB R43, R70, R71 ;  /* 0x00000047462b723e */ /* 0x020fe200000010ff */
[----:B------:R-:W-:Y:S01]  /*18f40*/  FADD.FTZ R0, R143, R3 ;  /* 0x000000038f007221 */ /* 0x000fe20000010000 */
[----:B------:R-:W4:Y:S01]  /*18f50*/  MUFU.EX2 R69, R236 ;  /* 0x000000ec00457308 */ /* 0x000f220000000800 */
[----:B------:R-:W-:Y:S01]  /*18f60*/  FADD.FTZ R3, R146, R56 ;  /* 0x0000003892037221 */ /* 0x000fe20000010000 */
[----:B------:R-:W-:Y:S01]  /*18f70*/  FFMA.FTZ R56, R216, R36, -R61 ;  /* 0x00000024d8387223 */ /* 0x000fe2000001083d */
[----:B------:R-:W-:Y:S02]  /*18f80*/  FADD.FTZ R0, R141, R0 ;  /* 0x000000008d007221 */ /* 0x000fe40000010000 */
[----:B------:R-:W-:Y:S02]  /*18f90*/  FADD.FTZ R3, R148, R3 ;  /* 0x0000000394037221 */ /* 0x000fe40000010000 */
[----:B------:R-:W-:Y:S02]  /*18fa0*/  FADD.FTZ R0, R142, R0 ;  /* 0x000000008e007221 */ /* 0x000fe40000010000 */
[----:B------:R-:W-:Y:S02]  /*18fb0*/  FADD.FTZ R3, R140, R3 ;  /* 0x000000038c037221 */ /* 0x000fe40000010000 */
[----:B------:R-:W-:Y:S01]  /*18fc0*/  FADD.FTZ R0, R136, R0 ;  /* 0x0000000088007221 */ /* 0x000fe20000010000 */
[C---:B---3--:R-:W-:Y:S03]  /*18fd0*/  HMMA.16816.F32.BF16 R4, R40.reuse, R52, R4 ;  /* 0x000000342804723c */ /* 0x048fe60000041804 */
[----:B------:R-:W-:Y:S01]  /*18fe0*/  FADD.FTZ R0, R65, R0 ;  /* 0x0000000041007221 */ /* 0x000fe20000010000 */
[----:B------:R-:W-:Y:S01]  /*18ff0*/  F2FP.BF16.F32.PACK_AB R136, R59, R58 ;  /* 0x0000003a3b88723e */ /* 0x000fe200000010ff */
[----:B------:R-:W-:Y:S02]  /*19000*/  FADD.FTZ R3, R138, R3 ;  /* 0x000000038a037221 */ /* 0x000fe40000010000 */
[----:B------:R-:W-:Y:S01]  /*19010*/  FADD.FTZ R0, R132, R0 ;  /* 0x0000000084007221 */ /* 0x000fe20000010000 */
[C---:B------:R-:W-:Y:S01]  /*19020*/  HMMA.16816.F32.BF16 R8, R40.reuse, R54, R8 ;  /* 0x000000362808723c */ /* 0x040fe20000041808 */
[----:B------:R-:W3:Y:S02]  /*19030*/  LDSM.16.MT88.4 R52, [R220+0x6800] ;  /* 0x00680000dc34783b */ /* 0x000ee40000004200 */
[----:B------:R-:W-:Y:S01]  /*19040*/  FADD.FTZ R3, R137, R3 ;  /* 0x0000000389037221 */ /* 0x000fe20000010000 */
[----:B------:R-:W-:Y:S01]  /*19050*/  FADD.FTZ R0, R131, R0 ;  /* 0x0000000083007221 */ /* 0x000fe20000010000 */
[----:B------:R-:W-:Y:S02]  /*19060*/  IMAD.MOV.U32 R132, RZ, RZ, R2 ;  /* 0x000000ffff847224 */ /* 0x000fe400078e0002 */
[----:B------:R-:W-:Y:S01]  /*19070*/  FADD.FTZ R3, R139, R3 ;  /* 0x000000038b037221 */ /* 0x000fe20000010000 */
[C---:B-1----:R-:W-:Y:S03]  /*19080*/  HMMA.16816.F32.BF16 R12, R40.reuse, R44, R12 ;  /* 0x0000002c280c723c */ /* 0x042fe6000004180c */
[-C--:B------:R-:W-:Y:S01]  /*19090*/  FFMA.FTZ R44, R215, R36.reuse, -R61 ;  /* 0x00000024d72c7223 */ /* 0x080fe2000001083d */
[----:B------:R-:W-:Y:S01]  /*190a0*/  FADD.FTZ R0, R127, R0 ;  /* 0x000000007f007221 */ /* 0x000fe20000010000 */
[----:B------:R-:W-:Y:S02]  /*190b0*/  FADD.FTZ R3, R64, R3 ;  /* 0x0000000340037221 */ /* 0x000fe40000010000 */
[----:B------:R1:W-:Y:S01]  /*190c0*/  MUFU.EX2 R65, R44 ;  /* 0x0000002c00417308 */ /* 0x0003e20000000800 */
[C---:B------:R-:W-:Y:S03]  /*190d0*/  HMMA.16816.F32.BF16 R16, R40.reuse, R46, R16 ;  /* 0x0000002e2810723c */ /* 0x040fe60000041810 */
[----:B------:R-:W-:Y:S01]  /*190e0*/  FADD.FTZ R0, R63, R0 ;  /* 0x000000003f007221 */ /* 0x000fe20000010000 */
[----:B------:R-:W-:Y:S05]  /*190f0*/  FADD.FTZ R3, R128, R3 ;  /* 0x0000000380037221 */ /* 0x000fea0000010000 */
[----:B------:R5:W4:Y:S01]  /*19100*/  MUFU.EX2 R64, R56 ;  /* 0x0000003800407308 */ /* 0x000b220000000800 */
[C---:B--2---:R-:W-:Y:S03]  /*19110*/  HMMA.16816.F32.BF16 R20, R40.reuse, R48, R20 ;  /* 0x000000302814723c */ /* 0x044fe60000041814 */
[-C--:B------:R-:W-:Y:S01]  /*19120*/  FFMA.FTZ R48, R217, R36.reuse, -R61 ;  /* 0x00000024d9307223 */ /* 0x080fe2000001083d */
[----:B------:R-:W-:Y:S01]  /*19130*/  FADD.FTZ R3, R129, R3 ;  /* 0x0000000381037221 */ /* 0x000fe20000010000 */
[----:B------:R-:W-:Y:S04]  /*19140*/  FADD.FTZ R0, R126, R0 ;  /* 0x000000007e007221 */ /* 0x000fe80000010000 */
[----:B------:R2:W-:Y:S01]  /*19150*/  MUFU.EX2 R63, R48 ;  /* 0x00000030003f7308 */ /* 0x0005e20000000800 */
[C---:B------:R-:W-:Y:S01]  /*19160*/  HMMA.16816.F32.BF16 R24, R40.reuse, R50, R24 ;  /* 0x000000322818723c */ /* 0x040fe20000041818 */
[----:B-1----:R-:W1:Y:S02]  /*19170*/  LDSM.16.MT88.4 R44, [R160+0x11000] ;  /* 0x01100000a02c783b */ /* 0x002e640000004200 */
[----:B------:R-:W-:Y:S01]  /*19180*/  FADD.FTZ R3, R130, R3 ;  /* 0x0000000382037221 */ /* 0x000fe20000010000 */
[----:B------:R-:W-:Y:S03]  /*19190*/  FADD.FTZ R0, R125, R0 ;  /* 0x000000007d007221 */ /* 0x000fe60000010000 */
[----:B------:R-:W-:Y:S01]  /*191a0*/  FADD.FTZ R3, R62, R3 ;  /* 0x000000033e037221 */ /* 0x000fe20000010000 */
[----:B-----5:R-:W-:Y:S01]  /*191b0*/  FFMA.FTZ R56, R218, R36, -R61 ;  /* 0x00000024da387223 */ /* 0x020fe2000001083d */
[C---:B---3--:R-:W-:Y:S01]  /*191c0*/  HMMA.16816.F32.BF16 R28, R40.reuse, R52, R28 ;  /* 0x00000034281c723c */ /* 0x048fe2000004181c */
[----:B------:R-:W-:Y:S02]  /*191d0*/  LDSM.16.MT88.4 R160, [R160+0x11800] ;  /* 0x01180000a0a0783b */ /* 0x000fe40000004200 */
[----:B------:R-:W3:Y:S01]  /*191e0*/  MUFU.EX2 R62, R56 ;  /* 0x00000038003e7308 */ /* 0x000ee20000000800 */
[----:B------:R-:W-:Y:S01]  /*191f0*/  FADD.FTZ R0, R120, R0 ;  /* 0x0000000078007221 */ /* 0x000fe20000010000 */
[----:B------:R-:W-:Y:S03]  /*19200*/  FADD.FTZ R3, R123, R3 ;  /* 0x000000037b037221 */ /* 0x000fe60000010000 */
[----:B------:R-:W-:Y:S01]  /*19210*/  HMMA.16816.F32.BF16 R32, R40, R54, R32 ;  /* 0x000000362820723c */ /* 0x000fe20000041820 */
[----:B--2---:R-:W2:Y:S02]  /*19220*/  LDSM.16.MT88.4 R48, [R152+0x11000] ;  /* 0x011000009830783b */ /* 0x004ea40000004200 */
[----:B------:R-:W-:Y:S01]  /*19230*/  FADD.FTZ R0, R119, R0 ;  /* 0x0000000077007221 */ /* 0x000fe20000010000 */
[----:B------:R-:W-:Y:S01]  /*19240*/  FADD.FTZ R3, R122, R3 ;  /* 0x000000037a037221 */ /* 0x000fe20000010000 */
[----:B----4-:R-:W-:Y:S01]  /*19250*/  F2FP.BF16.F32.PACK_AB R40, R69, R68 ;  /* 0x000000444528723e */ /* 0x010fe200000010ff */
[----:B------:R-:W4:Y:S01]  /*19260*/  MUFU.EX2 R56, R242 ;  /* 0x000000f200387308 */ /* 0x000f220000000800 */
[----:B------:R-:W-:Y:S01]  /*19270*/  FADD.FTZ R0, R117, R0 ;  /* 0x0000000075007221 */ /* 0x000fe20000010000 */
[----:B------:R-:W-:Y:S01]  /*19280*/  F2FP.BF16.F32.PACK_AB R42, R66, R67 ;  /* 0x00000043422a723e */ /* 0x000fe200000010ff */
[----:B------:R-:W-:Y:S01]  /*19290*/  FADD.FTZ R3, R124, R3 ;  /* 0x000000037c037221 */ /* 0x000fe20000010000 */
[----:B------:R-:W-:Y:S01]  /*192a0*/  F2FP.BF16.F32.PACK_AB R41, R64, R65 ;  /* 0x000000414029723e */ /* 0x000fe200000010ff */
[----:B------:R-:W-:Y:S01]  /*192b0*/  FADD.FTZ R0, R121, R0 ;  /* 0x0000000079007221 */ /* 0x000fe20000010000 */
[----:B---3--:R-:W-:Y:S01]  /*192c0*/  F2FP.BF16.F32.PACK_AB R43, R62, R63 ;  /* 0x0000003f3e2b723e */ /* 0x008fe200000010ff */
[----:B------:R-:W-:Y:S01]  /*192d0*/  FADD.FTZ R3, R116, R3 ;  /* 0x0000000374037221 */ /* 0x000fe20000010000 */
[----:B------:R-:W3:Y:S01]  /*192e0*/  LDSM.16.MT88.4 R52, [R144+0x7000] ;  /* 0x007000009034783b */ /* 0x000ee20000004200 */
[----:B------:R-:W-:Y:S01]  /*192f0*/  FADD.FTZ R0, R113, R0 ;  /* 0x0000000071007221 */ /* 0x000fe20000010000 */
[----:B------:R-:W-:Y:S02]  /*19300*/  IMAD.SHL.U32 R116, R208, 0x8, RZ ;  /* 0x00000008d0747824 */ /* 0x000fe400078e00ff */
[----:B------:R-:W-:Y:S01]  /*19310*/  FADD.FTZ R3, R115, R3 ;  /* 0x0000000373037221 */ /* 0x000fe20000010000 */
[----:B------:R-:W-:Y:S03]  /*19320*/  FADD.FTZ R0, R112, R0 ;  /* 0x0000000070007221 */ /* 0x000fe60000010000 */
[----:B------:R-:W-:Y:S01]  /*19330*/  FADD.FTZ R3, R114, R3 ;  /* 0x0000000372037221 */ /* 0x000fe20000010000 */
[----:B------:R-:W-:Y:S01]  /*19340*/  LDSM.16.MT88.4 R152, [R152+0x11800] ;  /* 0x011800009898783b */ /* 0x000fe20000004200 */
[----:B----4-:R-:W-:Y:S01]  /*19350*/  F2FP.BF16.F32.PACK_AB R138, R56, R57 ;  /* 0x00000039388a723e */ /* 0x010fe200000010ff */
[C---:B-1----:R-:W-:Y:S03]  /*19360*/  HMMA.16816.F32.BF16 R4, R40.reuse, R44, R4 ;  /* 0x0000002c2804723c */ /* 0x042fe60000041804 */
[----:B------:R-:W-:Y:S01]  /*19370*/  FADD.FTZ R3, R118, R3 ;  /* 0x0000000376037221 */ /* 0x000fe20000010000 */
[----:B------:R-:W-:Y:S02]  /*19380*/  FADD.FTZ R0, R110, R0 ;  /* 0x000000006e007221 */ /* 0x000fe40000010000 */
[----:B------:R-:W-:Y:S01]  /*19390*/  LDSM.16.MT88.4 R144, [R144+0x7800] ;  /* 0x007800009090783b */ /* 0x000fe20000004200 */
[----:B------:R-:W-:Y:S01]  /*193a0*/  FADD.FTZ R3, R108, R3 ;  /* 0x000000036c037221 */ /* 0x000fe20000010000 */
[C---:B------:R-:W-:Y:S03]  /*193b0*/  HMMA.16816.F32.BF16 R8, R40.reuse, R46, R8 ;  /* 0x0000002e2808723c */ /* 0x040fe60000041808 */
[----:B------:R-:W-:Y:S01]  /*193c0*/  FADD.FTZ R0, R111, R0 ;  /* 0x000000006f007221 */ /* 0x000fe20000010000 */
[----:B------:R-:W-:Y:S02]  /*193d0*/  FADD.FTZ R3, R107, R3 ;  /* 0x000000036b037221 */ /* 0x000fe40000010000 */
[----:B------:R-:W1:Y:S01]  /*193e0*/  LDSM.16.MT88.4 R44, [R220+0x7000] ;  /* 0x00700000dc2c783b */ /* 0x000e620000004200 */
[----:B------:R-:W-:Y:S01]  /*193f0*/  FADD.FTZ R0, R105, R0 ;  /* 0x0000000069007221 */ /* 0x000fe20000010000 */
[----:B------:R-:W-:Y:S01]  /*19400*/  FADD.FTZ R3, R106, R3 ;  /* 0x000000036a037221 */ /* 0x000fe20000010000 */
[C---:B--2---:R-:W-:Y:S03]  /*19410*/  HMMA.16816.F32.BF16 R12, R40.reuse, R48, R12 ;  /* 0x00000030280c723c */ /* 0x044fe6000004180c */
[-C--:B------:R-:W-:Y:S01]  /*19420*/  FFMA.FTZ R48, R219, R36.reuse, -R61 ;  /* 0x00000024db307223 */ /* 0x080fe2000001083d */
[----:B------:R-:W-:Y:S01]  /*19430*/  FADD.FTZ R0, R104, R0 ;  /* 0x0000000068007221 */ /* 0x000fe20000010000 */
[----:B------:R-:W-:Y:S02]  /*19440*/  FADD.FTZ R3, R109, R3 ;  /* 0x000000036d037221 */ /* 0x000fe40000010000 */
[----:B------:R2:W-:Y:S01]  /*19450*/  MUFU.EX2 R49, R48 ;  /* 0x0000003000317308 */ /* 0x0005e20000000800 */
        /* <DEDUP_REMOVED lines=8> */
[C---:B------:R-:W-:Y:S03]  /*194e0*/  HMMA.16816.F32.BF16 R24, R40.reuse, R54, R24 ;  /* 0x000000362818723c */ /* 0x040fe60000041818 */
[----:B------:R-:W-:Y:S01]  /*194f0*/  FADD.FTZ R3, R98, R3 ;  /* 0x0000000362037221 */ /* 0x000fe20000010000 */
[-CC-:B--2---:R-:W-:Y:S01]  /*19500*/  FFMA.FTZ R48, R231, R36.reuse, -R61.reuse ;  /* 0x00000024e7307223 */ /* 0x184fe2000001083d */
[----:B------:R-:W-:Y:S01]  /*19510*/  FFMA.FTZ R61, R38, R36, -R61 ;  /* 0x00000024263d7223 */ /* 0x000fe2000001083d */
[----:B------:R-:W-:Y:S01]  /*19520*/  FADD.FTZ R36, R94, R0 ;  /* 0x000000005e247221 */ /* 0x000fe20000010000 */
[----:B------:R-:W-:Y:S03]  /*19530*/  FADD.FTZ R0, R101, R3 ;  /* 0x0000000365007221 */ /* 0x000fe60000010000 */
[----:B------:R-:W-:Y:S01]  /*19540*/  FADD.FTZ R3, R97, R36 ;  /* 0x0000002461037221 */ /* 0x000fe20000010000 */
[----:B------:R-:W-:Y:S01]  /*19550*/  FADD.FTZ R36, R92, R0 ;  /* 0x000000005c247221 */ /* 0x000fe20000010000 */
[----:B------:R-:W2:Y:S01]  /*19560*/  MUFU.EX2 R61, R61 ;  /* 0x0000003d003d7308 */ /* 0x000ea20000000800 */
[C---:B-1----:R-:W-:Y:S03]  /*19570*/  HMMA.16816.F32.BF16 R28, R40.reuse, R44, R28 ;  /* 0x0000002c281c723c */ /* 0x042fe6000004181c */
[----:B------:R-:W-:Y:S01]  /*19580*/  FADD.FTZ R0, R88, R3 ;  /* 0x0000000358007221 */ /* 0x000fe20000010000 */
[----:B------:R-:W-:Y:S01]  /*19590*/  FADD.FTZ R3, R91, R36 ;  /* 0x000000245b037221 */ /* 0x000fe20000010000 */
[----:B------:R-:W-:Y:S02]  /*195a0*/  IMAD.MOV.U32 R36, RZ, RZ, R2 ;  /* 0x000000ffff247224 */ /* 0x000fe400078e0002 */
[----:B------:R-:W-:Y:S01]  /*195b0*/  FADD.FTZ R0, R86, R0 ;  /* 0x0000000056007221 */ /* 0x000fe20000010000 */
[----:B------:R-:W-:Y:S01]  /*195c0*/  HMMA.16816.F32.BF16 R32, R40, R46, R32 ;  /* 0x0000002e2820723c */ /* 0x000fe20000041820 */
[----:B------:R-:W1:Y:S02]  /*195d0*/  MUFU.EX2 R48, R48 ;  /* 0x0000003000307308 */ /* 0x000e640000000800 */
[----:B------:R-:W-:Y:S01]  /*195e0*/  FADD.FTZ R3, R90, R3 ;  /* 0x000000035a037221 */ /* 0x000fe20000010000 */
[----:B------:R-:W-:Y:S01]  /*195f0*/  FADD.FTZ R0, R89, R0 ;  /* 0x0000000059007221 */ /* 0x000fe20000010000 */
[----:B------:R-:W-:Y:S02]  /*19600*/  IMAD.MOV.U32 R2, RZ, RZ, R37 ;  /* 0x000000ffff027224 */ /* 0x000fe400078e0025 */
[----:B------:R-:W-:Y:S01]  /*19610*/  FADD.FTZ R3, R93, R3 ;  /* 0x000000035d037221 */ /* 0x000fe20000010000 */
[----:B------:R-:W-:Y:S01]  /*19620*/  FADD.FTZ R0, R87, R0 ;  /* 0x0000000057007221 */ /* 0x000fe20000010000 */
[----:B--2---:R-:W-:Y:S02]  /*19630*/  F2FP.BF16.F32.PACK_AB R139, R61, R39 ;  /* 0x000000273d8b723e */ /* 0x004fe400000010ff */
        /* <DEDUP_REMOVED lines=41> */
[----:B------:R1:W-:Y:S01]  /*198d0*/  STL [R1+0x1c], R3 ;  /* 0x00001c0301007387 */ /* 0x0003e20000100800 */
[----:B------:R-:W-:Y:S05]  /*198e0*/  FADD.FTZ R0, R61, R0 ;  /* 0x000000003d007221 */ /* 0x000fea0000010000 */
[----:B------:R1:W-:Y:S04]  /*198f0*/  STL [R1+0x20], R0 ;  /* 0x0000200001007387 */ /* 0x0003e80000100800 */
[----:B------:R1:W-:Y:S01]  /*19900*/  STL [R1], R243 ;  /* 0x000000f301007387 */ /* 0x0003e20000100800 */
[----:B------:R-:W-:Y:S05]  /*19910*/  @P0 BRA `(.L_x_5993) ;  /* 0xffffff88003c0947 */ /* 0x000fea000383ffff */
.L_x_5986:
        /* <DEDUP_REMOVED lines=13> */
.L_x_6006:
[----:B------:R-:W3:Y:S04]  /*199f0*/  LDL.LU R5, [R1+0x24] ;  /* 0x0000240001057983 */ /* 0x000ee80000300800 */
[----:B------:R-:W2:Y:S01]  /*19a00*/  LDL.LU R7, [R1+0x30] ;  /* 0x0000300001077983 */ /* 0x000ea20000300800 */
[----:B------:R-:W1:Y:S01]  /*19a10*/  MUFU.RCP R4, R24 ;  /* 0x0000001800047308 */ /* 0x000e620000001000 */
[----:B------:R-:W-:Y:S01]  /*19a20*/  FSETP.NE.FTZ.AND P2, PT, R24, RZ, PT ;  /* 0x000000ff1800720b */ /* 0x000fe20003f55000 */
[----:B----4-:R-:W-:Y:S01]  /*19a30*/  FADD.FTZ R25, R2, R0 ;  /* 0x0000000002197221 */ /* 0x010fe20000010000 */
[C---:B------:R-:W-:Y:S01]  /*19a40*/  SHF.L.U32 R3, R208.reuse, 0x4, RZ ;  /* 0x00000004d0037819 */ /* 0x040fe200000006ff */
[----:B------:R-:W4:Y:S01]  /*19a50*/  LDL R28, [R1+0x48] ;  /* 0x00004800011c7983 */ /* 0x000f220000100800 */
[----:B------:R-:W-:-:S02]  /*19a60*/  SHF.L.U32 R0, R208, 0x5, RZ ;  /* 0x00000005d0007819 */ /* 0x000fc400000006ff */
[----:B------:R-:W-:Y:S01]  /*19a70*/  LOP3.LUT R3, R3, 0x1c0, RZ, 0xc0, !PT ;  /* 0x000001c003037812 */ /* 0x000fe200078ec0ff */
[----:B------:R-:W4:Y:S01]  /*19a80*/  LDL R39, [R1+0x4c] ;  /* 0x00004c0001277983 */ /* 0x000f220000100800 */
[----:B------:R-:W-:Y:S02]  /*19a90*/  FSETP.NE.FTZ.AND P0, PT, R25, RZ, PT ;  /* 0x000000ff1900720b */ /* 0x000fe40003f15000 */
        /* <DEDUP_REMOVED lines=18> */
[----:B------:R-:W-:-:S02]  /*19bc0*/  R2P PR, R208, 0x18 ;  /* 0x00000018d0007804 */ /* 0x000fc40000000000 */
[----:B------:R-:W-:-:S04]  /*19bd0*/  MOV R15, 0x10 ;  /* 0x00000010000f7802 */ /* 0x000fc80000000f00 */
[----:B------:R-:W-:Y:S02]  /*19be0*/  SEL R15, R15, 0xfffffff0, !P1 ;  /* 0xfffffff00f0f7807 */ /* 0x000fe40004800000 */
[----:B------:R-:W-:Y:S02]  /*19bf0*/  SEL R20, R20, 0xffffffe0, !P3 ;  /* 0xffffffe014147807 */ /* 0x000fe40005800000 */
[----:B------:R-:W-:Y:S02]  /*19c00*/  F2FP.BF16.F32.PACK_AB R8, R8, R156 ;  /* 0x0000009c0808723e */ /* 0x000fe400000010ff */
[----:B------:R-:W-:Y:S02]  /*19c10*/  F2FP.BF16.F32.PACK_AB R6, R6, R152 ;  /* 0x000000980606723e */ /* 0x000fe400000010ff */
[----:B------:R-:W-:Y:S02]  /*19c20*/  F2FP.BF16.F32.PACK_AB R13, R13, R148 ;  /* 0x000000940d0d723e */ /* 0x000fe400000010ff */
[----:B------:R-:W-:-:S02]  /*19c30*/  F2FP.BF16.F32.PACK_AB R19, R19, R144 ;  /* 0x000000901313723e */ /* 0x000fc400000010ff */
[----:B------:R-:W-:Y:S02]  /*19c40*/  F2FP.BF16.F32.PACK_AB R17, R17, R140 ;  /* 0x0000008c1111723e */ /* 0x000fe400000010ff */
[----:B------:R-:W-:Y:S02]  /*19c50*/  F2FP.BF16.F32.PACK_AB R16, R16, R136 ;  /* 0x000000881010723e */ /* 0x000fe400000010ff */
[----:B---3--:R-:W-:Y:S02]  /*19c60*/  LOP3.LUT R5, R5, 0x7c00, R0, 0xf8, !PT ;  /* 0x00007c0005057812 */ /* 0x008fe400078ef800 */
[----:B-1----:R-:W-:Y:S02]  /*19c70*/  FSEL R0, R4, 1, P0 ;  /* 0x3f80000004007808 */ /* 0x002fe40000000000 */
[----:B--2---:R-:W-:-:S04]  /*19c80*/  LOP3.LUT R2, R3, 0x38, R7, 0xf8, !PT ;  /* 0x0000003803027812 */ /* 0x004fc800078ef807 */
        /* <DEDUP_REMOVED lines=19> */
[----:B------:R-:W-:Y:S02]  /*19dc0*/  F2FP.BF16.F32.PACK_AB R3, R3, R166 ;  /* 0x000000a60303723e */ /* 0x000fe400000010ff */
[----:B------:R-:W-:Y:S01]  /*19dd0*/  F2FP.BF16.F32.PACK_AB R4, R161, R160 ;  /* 0x000000a0a104723e */ /* 0x000fe200000010ff */
[----:B------:R1:W-:Y:S01]  /*19de0*/  STS [R222], R0 ;  /* 0x00000000de007388 */ /* 0x0003e20000000800 */
[----:B------:R-:W-:Y:S02]  /*19df0*/  IADD3 R5, PT, PT, R15, R222, RZ ;  /* 0x000000de0f057210 */ /* 0x000fe40007ffe0ff */
[----:B------:R-:W-:Y:S02]  /*19e00*/  F2FP.BF16.F32.PACK_AB R9, R9, R162 ;  /* 0x000000a20909723e */ /* 0x000fe400000010ff */
[----:B------:R-:W-:Y:S02]  /*19e10*/  F2FP.BF16.F32.PACK_AB R7, R7, R158 ;  /* 0x0000009e0707723e */ /* 0x000fe400000010ff */
[----:B------:R-:W-:Y:S01]  /*19e20*/  IADD3 R2, PT, PT, R20, R222, RZ ;  /* 0x000000de14027210 */ /* 0x000fe20007ffe0ff */
[----:B------:R-:W-:Y:S01]  /*19e30*/  STS [R222+0x400], R3 ;  /* 0x00040003de007388 */ /* 0x000fe20000000800 */
[----:B------:R-:W-:-:S03]  /*19e40*/  F2FP.BF16.F32.PACK_AB R14, R14, R154 ;  /* 0x0000009a0e0e723e */ /* 0x000fc600000010ff */
[----:B------:R2:W-:Y:S01]  /*19e50*/  STS [R5], R4 ;  /* 0x0000000405007388 */ /* 0x0005e20000000800 */
[----:B------:R-:W-:-:S03]  /*19e60*/  F2FP.BF16.F32.PACK_AB R12, R12, R150 ;  /* 0x000000960c0c723e */ /* 0x000fc600000010ff */
[----:B------:R-:W-:Y:S04]  /*19e70*/  STS [R5+0x400], R9 ;  /* 0x0004000905007388 */ /* 0x000fe80000000800 */
[----:B------:R-:W-:Y:S01]  /*19e80*/  STS [R2], R8 ;  /* 0x0000000802007388 */ /* 0x000fe20000000800 */
[C---:B-1----:R-:W-:Y:S01]  /*19e90*/  VIADD R0, R222.reuse, 0x40 ;  /* 0x00000040de007836 */ /* 0x042fe20000000000 */
[----:B------:R-:W-:Y:S02]  /*19ea0*/  @P4 IADD3 R0, PT, PT, R222, -0x40, RZ ;  /* 0xffffffc0de004810 */ /* 0x000fe40007ffe0ff */
[----:B------:R1:W-:Y:S01]  /*19eb0*/  STS [R2+0x400], R7 ;  /* 0x0004000702007388 */ /* 0x0003e20000000800 */
[----:B------:R-:W-:Y:S02]  /*19ec0*/  F2FP.BF16.F32.PACK_AB R18, R18, R146 ;  /* 0x000000921212723e */ /* 0x000fe400000010ff */
[----:B------:R-:W-:-:S02]  /*19ed0*/  F2FP.BF16.F32.PACK_AB R11, R11, R142 ;  /* 0x0000008e0b0b723e */ /* 0x000fc400000010ff */
[C---:B--2---:R-:W-:Y:S02]  /*19ee0*/  IADD3 R4, PT, PT, R15.reuse, R2, RZ ;  /* 0x000000020f047210 */ /* 0x044fe40007ffe0ff */
[----:B------:R-:W-:-:S03]  /*19ef0*/  IADD3 R3, PT, PT, R15, R0, RZ ;  /* 0x000000000f037210 */ /* 0x000fc60007ffe0ff */
[----:B------:R-:W-:Y:S01]  /*19f00*/  STS [R4], R6 ;  /* 0x0000000604007388 */ /* 0x000fe20000000800 */
[----:B------:R-:W-:-:S03]  /*19f10*/  F2FP.BF16.F32.PACK_AB R10, R10, R138 ;  /* 0x0000008a0a0a723e */ /* 0x000fc600000010ff */
[----:B------:R-:W-:Y:S01]  /*19f20*/  STS [R4+0x400], R14 ;  /* 0x0004000e04007388 */ /* 0x000fe20000000800 */
[----:B-1----:R-:W-:-:S03]  /*19f30*/  IMAD.IADD R2, R20, 0x1, R0 ;  /* 0x0000000114027824 */ /* 0x002fc600078e0200 */
        /* <DEDUP_REMOVED lines=9> */
[----:B----4-:R-:W-:-:S03]  /*19fd0*/  ISETP.NE.AND P1, PT, R28, -0x1, PT ;  /* 0xffffffff1c00780c */ /* 0x010fc60003f25270 */
[----:B------:R-:W3:Y:S04]  /*19fe0*/  LD.E.64 R4, desc[UR4][R134.64+0x88] ;  /* 0x0000880486047980 */ /* 0x000ee8000c101b00 */
[----:B------:R4:W5:Y:S04]  /*19ff0*/  LD.E.64 R22, desc[UR4][R134.64+0xa0] ;  /* 0x0000a00486167980 */ /* 0x000968000c101b00 */
[----:B------:R4:W5:Y:S04]  /*1a000*/  LD.E.64 R8, desc[UR4][R134.64+0x70] ;  /* 0x0000700486087980 */ /* 0x000968000c101b00 */
[----:B--2---:R-:W2:Y:S04]  /*1a010*/  @!P1 LD.E.64 R2, desc[UR4][R134.64+0x80] ;  /* 0x0000800486029980 */ /* 0x004ea8000c101b00 */
[----:B-1----:R-:W4:Y:S04]  /*1a020*/  LD.E.U8 R0, desc[UR4][R134.64+0x1c8] ;  /* 0x0001c80486007980 */ /* 0x002f28000c101100 */
[----:B------:R1:W5:Y:S01]  /*1a030*/  LD.E.64 R10, desc[UR4][R134.64+0x90] ;  /* 0x00009004860a7980 */ /* 0x000362000c101b00 */
[----:B------:R-:W2:Y:S01]  /*1a040*/  S2R R29, SR_CTAID.Y ;  /* 0x00000000001d7919 */ /* 0x000ea20000002600 */
[----:B------:R-:W1:Y:S01]  /*1a050*/  S2R R27, SR_CTAID.Z ;  /* 0x00000000001b7919 */ /* 0x000e620000002700 */
[----:B------:R-:W1:Y:S01]  /*1a060*/  S2R R21, SR_CTAID.X ;  /* 0x0000000000157919 */ /* 0x000e620000002500 */
[----:B----4-:R-:W-:-:S13]  /*1a070*/  ISETP.NE.AND P4, PT, R0, RZ, PT ;  /* 0x000000ff0000720c */ /* 0x010fda0003f85270 */
[----:B------:R-:W4:Y:S04]  /*1a080*/  @!P4 LD.E R15, desc[UR4][R134.64+0x60] ;  /* 0x00006004860fc980 */ /* 0x000f28000c101900 */
[----:B------:R-:W4:Y:S01]  /*1a090*/  @!P4 LD.E R16, desc[UR4][R134.64+0xb4] ;  /* 0x0000b4048610c980 */ /* 0x000f22000c101900 */
[----:B------:R-:W-:Y:S01]  /*1a0a0*/  SHF.R.U32.HI R12, RZ, 0x3, R208 ;  /* 0x00000003ff0c7819 */ /* 0x000fe200000116d0 */
[-C--:B--2---:R-:W-:Y:S02]  /*1a0b0*/  @!P1 IMAD R14, R3, R29.reuse, RZ ;  /* 0x0000001d030e9224 */ /* 0x084fe400078e02ff */
[----:B------:R-:W-:Y:S01]  /*1a0c0*/  @!P1 IMAD.WIDE.U32 R6, R2, R29, RZ ;  /* 0x0000001d02069225 */ /* 0x000fe200078e00ff */
[----:B------:R-:W-:-:S03]  /*1a0d0*/  IADD3 R0, PT, PT, R12, 0x10, RZ ;  /* 0x000000100c007810 */ /* 0x000fc60007ffe0ff */
[-C--:B---3--:R-:W-:Y:S02]  /*1a0e0*/  @P1 IMAD R13, R5, R28.reuse, RZ ;  /* 0x0000001c050d1224 */ /* 0x088fe400078e02ff */
[----:B------:R-:W-:-:S04]  /*1a0f0*/  @P1 IMAD.WIDE.U32 R2, R4, R28, RZ ;  /* 0x0000001c04021225 */ /* 0x000fc800078e00ff */
[----:B------:R-:W-:Y:S01]  /*1a100*/  @!P1 IMAD.IADD R14, R7, 0x1, R14 ;  /* 0x00000001070e9824 */ /* 0x000fe200078e020e */
[----:B------:R-:W-:Y:S02]  /*1a110*/  ISETP.GE.AND P3, PT, R0, R39, PT ;  /* 0x000000270000720c */ /* 0x000fe40003f66270 */
[----:B-1----:R-:W-:Y:S02]  /*1a120*/  SHF.L.U32 R38, R21, 0x6, RZ ;  /* 0x0000000615267819 */ /* 0x002fe400000006ff */
[----:B------:R-:W-:Y:S02]  /*1a130*/  @!P1 MOV R0, R6 ;  /* 0x0000000600009202 */ /* 0x000fe40000000f00 */
[----:B------:R-:W-:Y:S01]  /*1a140*/  @P1 IADD3 R14, PT, PT, R3, R13, RZ ;  /* 0x0000000d030e1210 */ /* 0x000fe20007ffe0ff */
[----:B----4-:R-:W-:-:S04]  /*1a150*/  @!P4 IMAD R7, R15, R29, R27 ;  /* 0x0000001d0f07c224 */ /* 0x010fc800078e021b */
        /* <DEDUP_REMOVED lines=8> */
.L_x_5995:
[----:B------:R-:W-:Y:S05]  /*1a1e0*/  WARPSYNC.ALL ;  /* 0x0000000000007948 */ /* 0x000fea0003800000 */
[----:B------:R-:W-:Y:S01]  /*1a1f0*/  BAR.SYNC.DEFER_BLOCKING 0x0 ;  /* 0x0000000000007b1d */ /* 0x000fe20000010000 */
[----:B------:R-:W-:Y:S01]  /*1a200*/  IMAD.MOV.U32 R6, RZ, RZ, R221 ;  /* 0x000000ffff067224 */ /* 0x000fe200078e00dd */
[----:B------:R-:W-:Y:S01]  /*1a210*/  @P1 MOV R0, R2 ;  /* 0x0000000200001202 */ /* 0x000fe20000000f00 */
[----:B------:R-:W-:Y:S01]  /*1a220*/  IMAD.MOV.U32 R7, RZ, RZ, RZ ;  /* 0x000000ffff077224 */ /* 0x000fe200078e00ff */
[----:B------:R-:W-:Y:S01]  /*1a230*/  MOV R20, 0x7f800000 ;  /* 0x7f80000000147802 */ /* 0x000fe20000000f00 */
[----:B-----5:R-:W-:Y:S01]  /*1a240*/  IMAD R15, R11, R27, RZ ;  /* 0x0000001b0b0f7224 */ /* 0x020fe200078e02ff */
[----:B------:R-:W2:Y:S01]  /*1a250*/  @P2 MUFU.LG2 R3, R24 ;  /* 0x0000001800032308 */ /* 0x000ea20000000c00 */
[----:B------:R-:W-:Y:S01]  /*1a260*/  IMAD.WIDE.U32 R6, R38, R4, R6 ;  /* 0x0000000426067225 */ /* 0x000fe200078e0006 */
[----:B------:R-:W-:Y:S01]  /*1a270*/  ISETP.GE.AND P4, PT, R12, R39, PT ;  /* 0x000000270c00720c */ /* 0x000fe20003f86270 */
[----:B------:R-:W-:Y:S02]  /*1a280*/  BSSY.RECONVERGENT B0, `(.L_x_5996) ;  /* 0x0000029000007945 */ /* 0x000fe40003800200 */
[----:B------:R-:W-:-:S02]  /*1a290*/  IMAD R13, R5, R38, RZ ;  /* 0x00000026050d7224 */ /* 0x000fc400078e02ff */
[----:B------:R-:W-:Y:S01]  /*1a2a0*/  IMAD.WIDE.U32 R10, R10, R27, RZ ;  /* 0x0000001b0a0a7225 */ /* 0x000fe200078e00ff */
[----:B------:R-:W3:Y:S03]  /*1a2b0*/  @P0 MUFU.LG2 R16, R25 ;  /* 0x0000001900100308 */ /* 0x000ee60000000c00 */
[----:B------:R-:W-:Y:S01]  /*1a2c0*/  IMAD.IADD R13, R7, 0x1, R13 ;  /* 0x00000001070d7824 */ /* 0x000fe200078e020d */
[----:B------:R-:W-:Y:S01]  /*1a2d0*/  IADD3 R7, PT, PT, R11, R15, RZ ;  /* 0x0000000f0b077210 */ /* 0x000fe20007ffe0ff */
[----:B------:R-:W-:Y:S01]  /*1a2e0*/  VIADD R2, R12, 0x20 ;  /* 0x000000200c027836 */ /* 0x000fe20000000000 */
[----:B------:R-:W-:Y:S01]  /*1a2f0*/  IADD3 R10, P6, P5, R10, R6, R0 ;  /* 0x000000060a0a7210 */ /* 0x000fe20007dde000 */
[----:B------:R-:W-:Y:S01]  /*1a300*/  VIADD R0, R12, 0x30 ;  /* 0x000000300c007836 */ /* 0x000fe20000000000 */
[----:B------:R-:W-:Y:S01]  /*1a310*/  LOP3.LUT R15, R60, 0x30, RZ, 0xc0, !PT ;  /* 0x000000303c0f7812 */ /* 0x000fe200078ec0ff */
[----:B--2---:R-:W-:Y:S01]  /*1a320*/  @P2 FMUL.FTZ R3, R3, 0.69314718246459960938 ;  /* 0x3f31721803032820 */ /* 0x004fe20000410000 */
[----:B------:R-:W-:Y:S01]  /*1a330*/  IADD3.X R11, PT, PT, R7, R13, R14, P6, P5 ;  /* 0x0000000d070b7210 */ /* 0x000fe200037ea40e */
[----:B-1----:R1:W2:Y:S01]  /*1a340*/  LDS.128 R28, [R229] ;  /* 0x00000000e51c7984 */ /* 0x0022a20000000c00 */
[----:B------:R-:W-:Y:S01]  /*1a350*/  MOV R13, 0x7f800000 ;  /* 0x7f800000000d7802 */ /* 0x000fe20000000f00 */
[----:B------:R-:W-:Y:S01]  /*1a360*/  @P2 FFMA.FTZ R20, R26, R37, R3 ;  /* 0x000000251a142223 */ /* 0x000fe20000010003 */
[----:B------:R-:W-:Y:S01]  /*1a370*/  LOP3.LUT P6, RZ, R208, 0x3, RZ, 0xc0, !PT ;  /* 0x00000003d0ff7812 */ /* 0x000fe200078cc0ff */
[----:B------:R1:W4:Y:S01]  /*1a380*/  LDS.128 R32, [R229+0x1800] ;  /* 0x00180000e5207984 */ /* 0x0003220000000c00 */
[-C--:B------:R-:W-:Y:S01]  /*1a390*/  ISETP.GE.AND P1, PT, R2, R39.reuse, PT ;  /* 0x000000270200720c */ /* 0x080fe20003f26270 */
[----:B---3--:R-:W-:Y:S01]  /*1a3a0*/  @P0 FMUL.FTZ R14, R16, 0.69314718246459960938 ;  /* 0x3f317218100e0820 */ /* 0x008fe20000410000 */
[----:B------:R-:W-:Y:S01]  /*1a3b0*/  ISETP.GE.AND P5, PT, R0, R39, PT ;  /* 0x000000270000720c */ /* 0x000fe20003fa6270 */
[----:B------:R1:W3:Y:S01]  /*1a3c0*/  LDS.128 R16, [R229+0x800] ;  /* 0x00080000e5107984 */ /* 0x0002e20000000c00 */
[----:B------:R-:W-:-:S02]  /*1a3d0*/  @!P4 IMAD R0, R5, R12, RZ ;  /* 0x0000000c0500c224 */ /* 0x000fc400078e02ff */
[----:B------:R-:W-:Y:S01]  /*1a3e0*/  @P0 FFMA.FTZ R13, R26, R36, R14 ;  /* 0x000000241a0d0223 */ /* 0x000fe2000001000e */
[----:B------:R-:W-:Y:S01]  /*1a3f0*/  @!P4 IMAD.WIDE.U32 R2, R12, R4, R10 ;  /* 0x000000040c02c225 */ /* 0x000fe200078e000a */
[----:B------:R1:W1:Y:S01]  /*1a400*/  LDS.128 R24, [R229+0x1000] ;  /* 0x00100000e5187984 */ /* 0x0002620000000c00 */
[----:B------:R-:W-:-:S03]  /*1a410*/  SHF.R.U32.HI R7, RZ, 0x2, R208 ;  /* 0x00000002ff077819 */ /* 0x000fc600000116d0 */
        /* <DEDUP_REMOVED lines=15> */
.L_x_5997:
[----:B------:R-:W-:Y:S05]  /*1a510*/  BSYNC.RECONVERGENT B0 ;  /* 0x0000000000007941 */ /* 0x000fea0003800200 */
.L_x_5996:
[----:B--2---:R2:W-:Y:S01]  /*1a520*/  @!P4 ST.E.128 desc[UR4][R6.64], R28 ;  /* 0x0000001c0600c985 */ /* 0x0045e2000c101d04 */
[----:B------:R-:W-:Y:S04]  /*1a530*/  BSSY.RECONVERGENT B0, `(.L_x_5998) ;  /* 0x000000d000007945 */ /* 0x000fe80003800200 */
[----:B------:R-:W-:Y:S05]  /*1a540*/  @P3 BRA `(.L_x_5999) ;  /* 0x00000000002c3947 */ /* 0x000fea0003800000 */
[----:B------:R-:W-:Y:S02]  /*1a550*/  IADD3 R0, P0, PT, R12, 0x10, RZ ;  /* 0x000000100c007810 */ /* 0x000fe40007f1e0ff */
[----:B-1----:R-:W-:-:S03]  /*1a560*/  MOV R3, R11 ;  /* 0x0000000b00037202 */ /* 0x002fc60000000f00 */
[----:B------:R-:W-:-:S04]  /*1a570*/  IMAD.X R2, RZ, RZ, RZ, P0 ;  /* 0x000000ffff027224 */ /* 0x000fc800000e06ff */
[----:B--2---:R-:W-:Y:S02]  /*1a580*/  IMAD R6, R2, R4, RZ ;  /* 0x0000000402067224 */ /* 0x004fe400078e02ff */
[----:B------:R-:W-:-:S04]  /*1a590*/  IMAD.MOV.U32 R2, RZ, RZ, R10 ;  /* 0x000000ffff027224 */ /* 0x000fc800078e000a */
[----:B------:R-:W-:-:S04]  /*1a5a0*/  IMAD.WIDE.U32 R2, R4, R0, R2 ;  /* 0x0000000004027225 */ /* 0x000fc800078e0002 */
[----:B------:R-:W-:Y:S01]  /*1a5b0*/  IMAD R0, R5, R0, R6 ;  /* 0x0000000005007224 */ /* 0x000fe200078e0206 */
[----:B------:R-:W-:-:S04]  /*1a5c0*/  LEA R6, P0, R2, R8, 0x1 ;  /* 0x0000000802067211 */ /* 0x000fc800078008ff */
[----:B------:R-:W-:-:S04]  /*1a5d0*/  IADD3 R0, PT, PT, R3, R0, RZ ;  /* 0x0000000003007210 */ /* 0x000fc80007ffe0ff */
[----:B------:R-:W-:-:S05]  /*1a5e0*/  LEA.HI.X R7, R2, R9, R0, 0x1, P0 ;  /* 0x0000000902077211 */ /* 0x000fca00000f0c00 */
[----:B---3--:R1:W-:Y:S02]  /*1a5f0*/  ST.E.128 desc[UR4][R6.64], R16 ;  /* 0x0000001006007985 */ /* 0x0083e4000c101d04 */
.L_x_5999:
[----:B------:R-:W-:Y:S05]  /*1a600*/  BSYNC.RECONVERGENT B0 ;  /* 0x0000000000007941 */ /* 0x000fea0003800200 */
.L_x_5998:
        /* <DEDUP_REMOVED lines=12> */
[----:B------:R1:W-:Y:S02]  /*1a6d0*/  ST.E.128 desc[UR4][R6.64], R24 ;  /* 0x0000001806007985 */ /* 0x0003e4000c101d04 */
.L_x_6001:
[----:B------:R-:W-:Y:S05]  /*1a6e0*/  BSYNC.RECONVERGENT B0 ;  /* 0x0000000000007941 */ /* 0x000fea0003800200 */
.L_x_6000:
[----:B-1----:R-:W-:Y:S02]  /*1a6f0*/  MOV R13, 0x50 ;  /* 0x00000050000d7802 */ /* 0x002fe40000000f00 */
[----:B------:R-:W-:-:S03]  /*1a700*/  MOV R3, 0x0 ;  /* 0x0000000000037802 */ /* 0x000fc60000000f00 */
[----:B------:R-:W-:-:S04]  /*1a710*/  IMAD.MOV.U32 R2, RZ, RZ, R13 ;  /* 0x000000ffff027224 */ /* 0x000fc800078e000d */
[----:B--234-:R-:W-:Y:S05]  /*1a720*/  @P5 RET.REL.NODEC R2 `(_ZN5flash24flash_fwd_splitkv_kernelI23Flash_fwd_kernel_traitsILi64ELi64ELi256ELi4ELb0ELb0EN7cutlass10bfloat16_tE19Flash_kernel_traitsILi64ELi64ELi256ELi4ES3_EELb0ELb1ELb0ELb0ELb1ELb0ELb0ELb0EEEvNS_16Flash_fwd_paramsE) ;  /* 0xfffffe5802345950 */ /* 0x01cfea0003c3ffff */
[----:B------:R-:W-:Y:S02]  /*1a730*/  IADD3 R0, P0, PT, R12, 0x30, RZ ;  /* 0x000000300c007810 */ /* 0x000fe40007f1e0ff */
[----:B------:R-:W-:-:S03]  /*1a740*/  MOV R3, R11 ;  /* 0x0000000b00037202 */ /* 0x000fc60000000f00 */
[----:B------:R-:W-:-:S04]  /*1a750*/  IMAD.X R2, RZ, RZ, RZ, P0 ;  /* 0x000000ffff027224 */ /* 0x000fc800000e06ff */
[----:B------:R-:W-:Y:S02]  /*1a760*/  IMAD R12, R2, R4, RZ ;  /* 0x00000004020c7224 */ /* 0x000fe400078e02ff */
[----:B------:R-:W-:-:S04]  /*1a770*/  IMAD.MOV.U32 R2, RZ, RZ, R10 ;  /* 0x000000ffff027224 */ /* 0x000fc800078e000a */
[----:B------:R-:W-:-:S04]  /*1a780*/  IMAD.WIDE.U32 R6, R4, R0, R2 ;  /* 0x0000000004067225 */ /* 0x000fc800078e0002 */
[----:B------:R-:W-:Y:S01]  /*1a790*/  IMAD R0, R5, R0, R12 ;  /* 0x0000000005007224 */ /* 0x000fe200078e020c */
[----:B------:R-:W-:-:S03]  /*1a7a0*/  LEA R2, P0, R6, R8, 0x1 ;  /* 0x0000000806027211 */ /* 0x000fc600078008ff */
[----:B------:R-:W-:-:S05]  /*1a7b0*/  IMAD.IADD R0, R7, 0x1, R0 ;  /* 0x0000000107007824 */ /* 0x000fca00078e0200 */
[----:B------:R-:W-:-:S05]  /*1a7c0*/  LEA.HI.X R3, R6, R9, R0, 0x1, P0 ;  /* 0x0000000906037211 */ /* 0x000fca00000f0c00 */
[----:B------:R1:W-:Y:S02]  /*1a7d0*/  ST.E.128 desc[UR4][R2.64], R32 ;  /* 0x0000002002007985 */ /* 0x0003e4000c101d04 */
[----:B-1----:R-:W-:Y:S02]  /*1a7e0*/  MOV R2, R13 ;  /* 0x0000000d00027202 */ /* 0x002fe40000000f00 */
[----:B------:R-:W-:-:S04]  /*1a7f0*/  MOV R3, 0x0 ;  /* 0x0000000000037802 */ /* 0x000fc80000000f00 */
[----:B------:R-:W-:Y:S05]  /*1a800*/  RET.REL.NODEC R2 `(_ZN5flash24flash_fwd_splitkv_kernelI23Flash_fwd_kernel_traitsILi64ELi64ELi256ELi4ELb0ELb0EN7cutlass10bfloat16_tE19Flash_kernel_traitsILi64ELi64ELi256ELi4ES3_EELb0ELb1ELb0ELb0ELb1ELb0ELb0ELb0EEEvNS_16Flash_fwd_paramsE) ;  /* 0xfffffe5402fc7950 */ /* 0x000fea0003c3ffff */
.L_x_5994:
[----:B-1----:R-:W-:Y:S01]  /*1a810*/  MOV R0, 0x2 ;  /* 0x0000000200007802 */ /* 0x002fe20000000f00 */
[----:B------:R-:W-:Y:S01]  /*1a820*/  IMAD.MOV.U32 R3, RZ, RZ, 0x1f ;  /* 0x0000001fff037424 */ /* 0x000fe200078e00ff */
[----:B-----5:R-:W-:Y:S02]  /*1a830*/  MOV R2, R8 ;  /* 0x0000000800027202 */ /* 0x020fe40000000f00 */
[----:B------:R-:W-:-:S07]  /*1a840*/  MOV R4, 0xffffffff ;  /* 0xffffffff00047802 */ /* 0x000fce0000000f00 */
[----:B--2---:R-:W-:Y:S05]  /*1a850*/  WARPSYNC.COLLECTIVE R4, `(.L_x_6002) ;  /* 0x0000000004087348 */ /* 0x004fea0003c00000 */
[----:B------:R1:W3:Y:S02]  /*1a860*/  SHFL.BFLY P0, R0, R2, R0, R3 ;  /* 0x0c00000002007389 */ /* 0x0002e40000000003 */
[----:B-123--:R-:W-:Y:S05]  /*1a870*/  ENDCOLLECTIVE ;  /* 0x000000000000791b */ /* 0x00efea0003800000 */
.L_x_6002:
[----:B------:R-:W-:Y:S02]  /*1a880*/  IMAD.MOV.U32 R5, RZ, RZ, R0 ;  /* 0x000000ffff057224 */ /* 0x000fe400078e0000 */
[----:B------:R-:W-:Y:S02]  /*1a890*/  IMAD.MOV.U32 R0, RZ, RZ, 0x1 ;  /* 0x00000001ff007424 */ /* 0x000fe400078e00ff */
[----:B------:R-:W-:-:S05]  /*1a8a0*/  FADD.FTZ R5, R5, R8 ;  /* 0x0000000805057221 */ /* 0x000fca0000010000 */
[----:B------:R-:W-:-:S07]  /*1a8b0*/  MOV R2, R5 ;  /* 0x0000000500027202 */ /* 0x000fce0000000f00 */
[----:B------:R-:W-:Y:S05]  /*1a8c0*/  WARPSYNC.COLLECTIVE R4, `(.L_x_6003) ;  /* 0x0000000004087348 */ /* 0x000fea0003c00000 */
[----:B------:R1:W2:Y:S02]  /*1a8d0*/  SHFL.BFLY P0, R0, R2, R0, R3 ;  /* 0x0c00000002007389 */ /* 0x0002a40000000003 */
[----:B-12---:R-:W-:Y:S05]  /*1a8e0*/  ENDCOLLECTIVE ;  /* 0x000000000000791b */ /* 0x006fea0003800000 */
.L_x_6003:
[----:B------:R-:W-:Y:S01]  /*1a8f0*/  MOV R6, R0 ;  /* 0x0000000000067202 */ /* 0x000fe20000000f00 */
[----:B------:R-:W-:Y:S01]  /*1a900*/  IMAD.MOV.U32 R0, RZ, RZ, 0x2 ;  /* 0x00000002ff007424 */ /* 0x000fe200078e00ff */
[----:B------:R-:W-:-:S03]  /*1a910*/  MOV R2, R7 ;  /* 0x0000000700027202 */ /* 0x000fc60000000f00 */
[----:B------:R-:W-:-:S07]  /*1a920*/  FADD.FTZ R24, R5, R6 ;  /* 0x0000000605187221 */ /* 0x000fce0000010000 */
[----:B------:R-:W-:Y:S05]  /*1a930*/  WARPSYNC.COLLECTIVE R4, `(.L_x_6004) ;  /* 0x0000000004087348 */ /* 0x000fea0003c00000 */
[----:B------:R1:W2:Y:S02]  /*1a940*/  SHFL.BFLY P0, R0, R2, R0, R3 ;  /* 0x0c00000002007389 */ /* 0x0002a40000000003 */
[----:B-12---:R-:W-:Y:S05]  /*1a950*/  ENDCOLLECTIVE ;  /* 0x000000000000791b */ /* 0x006fea0003800000 */
.L_x_6004:
[----:B------:R-:W-:Y:S02]  /*1a960*/  MOV R2, R0 ;  /* 0x0000000000027202 */ /* 0x000fe40000000f00 */
[----:B------:R-:W-:-:S03]  /*1a970*/  MOV R0, 0x1 ;  /* 0x0000000100007802 */ /* 0x000fc60000000f00 */
[----:B------:R-:W-:-:S07]  /*1a980*/  FADD.FTZ R2, R2, R7 ;  /* 0x0000000702027221 */ /* 0x000fce0000010000 */
[----:B------:R-:W-:Y:S05]  /*1a990*/  WARPSYNC.COLLECTIVE R4, `(.L_x_6005) ;  /* 0x0000000004087348 */ /* 0x000fea0003c00000 */
[----:B------:R1:W2:Y:S02]  /*1a9a0*/  SHFL.BFLY P0, R0, R2, R0, R3 ;  /* 0x0c00000002007389 */ /* 0x0002a40000000003 */
[----:B-12---:R-:W-:Y:S05]  /*1a9b0*/  ENDCOLLECTIVE ;  /* 0x000000000000791b */ /* 0x006fea0003800000 */
.L_x_6005:
[----:B------:R-:W-:Y:S05]  /*1a9c0*/  BRA `(.L_x_6006) ;  /* 0xfffffff000087947 */ /* 0x000fea000383ffff */
.L_x_6007:
        /* <DEDUP_REMOVED lines=11> */
.L_x_14756:


//--------------------- .text._ZN5flash24flash_fwd_splitkv_kernelI23Flash_fwd_kernel_traitsILi64ELi64ELi256ELi4ELb0ELb0EN7cutlass10bfloat16_tE19Flash_kernel_traitsILi64ELi64ELi256ELi4ES3_EELb0ELb1ELb0ELb0ELb1ELb1ELb0ELb0EEEvNS_16Flash_fwd_paramsE --------------------------
	.section	.text._ZN5flash24flash_fwd_splitkv_kernelI23Flash_fwd_kernel_traitsILi64ELi64ELi256ELi4ELb0ELb0EN7cutlass10bfloat16_tE19Flash_kernel_traitsILi64ELi64ELi256ELi4ES3_EELb0ELb1ELb0ELb0ELb1ELb1ELb0ELb0EEEvNS_16Flash_fwd_paramsE,"ax",@progbits
	.align	128
        .global         _ZN5flash24flash_fwd_splitkv_kernelI23Flash_fwd_kernel_traitsILi64ELi64ELi256ELi4ELb0ELb0EN7cutlass10bfloat16_tE19Flash_kernel_traitsILi64ELi64ELi256ELi4ES3_EELb0ELb1ELb0ELb0ELb1ELb1ELb0ELb0EEEvNS_16Flash_fwd_paramsE
        .type           _ZN5flash24flash_fwd_splitkv_kernelI23Flash_fwd_kernel_traitsILi64ELi64ELi256ELi4ELb0ELb0EN7cutlass10bfloat16_tE19Flash_kernel_traitsILi64ELi64ELi256ELi4ES3_EELb0ELb1ELb0ELb0ELb1ELb1ELb0ELb0EEEvNS_16Flash_fwd_paramsE,@function
        .size           _ZN5flash24flash_fwd_splitkv_kernelI23Flash_fwd_kernel_traitsILi64ELi64ELi256ELi4ELb0ELb0EN7cutlass10bfloat16_tE19Flash_kernel_traitsILi64ELi64ELi256ELi4ES3_EELb0ELb1ELb0ELb0ELb1ELb1ELb0ELb0EEEvNS_16Flash_fwd_paramsE,(.L_x_14757 - _ZN5flash24flash_fwd_splitkv_kernelI23Flash_fwd_kernel_traitsILi64ELi64ELi256ELi4ELb0ELb0EN7cutlass10bfloat16_tE19Flash_kernel_traitsILi64ELi64ELi256ELi4ES3_EELb0ELb1ELb0ELb0ELb1ELb1ELb0ELb0EEEvNS_16Flash_fwd_paramsE)
        .other          _ZN5flash24flash_fwd_splitkv_kernelI23Flash_fwd_kernel_traitsILi64ELi64ELi256ELi4ELb0ELb0EN7cutlass10bfloat16_tE19Flash_kernel_traitsILi64ELi64ELi256ELi4ES3_EELb0ELb1ELb0ELb0ELb1ELb1ELb0ELb0EEEvNS_16Flash_fwd_paramsE,@"STO_CUDA_ENTRY STV_DEFAULT"
_ZN5flash24flash_fwd_splitkv_kernelI23Flash_fwd_kernel_traitsILi64ELi64ELi256ELi4ELb0ELb0EN7cutlass10bfloat16_tE19Flash_kernel_traitsILi64ELi64ELi256ELi4ES3_EELb0ELb1ELb0ELb0ELb1ELb1ELb0ELb0EEEvNS_16Flash_fwd_paramsE:
.text._ZN5flash24flash_fwd_splitkv_kernelI23Flash_fwd_kernel_traitsILi64ELi64ELi256ELi4ELb0ELb0EN7cutlass10bfloat16_tE19Flash_kernel_traitsILi64ELi64ELi256ELi4ES3_EELb0ELb1ELb0ELb0ELb1ELb1ELb0ELb0EEEvNS_16Flash_fwd_paramsE:
        /* <DEDUP_REMOVED lines=8> */
[----:B-1-34-:R-:W-:Y:S05]  /*0080*/  CALL.REL.NOINC `($_ZN5flash24flash_fwd_splitkv_kernelI23Flash_fwd_kernel_traitsILi64ELi64ELi256ELi4ELb0ELb0EN7cutlass10bfloat16_tE19Flash_kernel_traitsILi64ELi64ELi256ELi4ES3_EELb0ELb1ELb0ELb0ELb1ELb1ELb0ELb0EEEvNS_16Flash_fwd_paramsE$_ZN5flash30compute_attn_1rowblock_splitkvI23Flash_fwd_kernel_traitsILi64ELi64ELi256ELi4ELb0ELb0EN7cutlass10bfloat16_tE19Flash_kernel_traitsILi64ELi64ELi256ELi4ES3_EELb0ELb1ELb0ELb0ELb1ELb1ELb0ELb0ENS_16Flash_fwd_paramsEEEvRKT8_iiiii) ;  /* 0x0000000000087944 */ /* 0x01afea0003c00000 */
[----:B------:R-:W-:Y:S05]  /*0090*/  BSYNC.RECONVERGENT B3 ;  /* 0x0000000000037941 */ /* 0x000fea0003800200 */
.L_x_6008:
[----:B------:R-:W-:Y:S05]  /*00a0*/  EXIT ;  /* 0x000000000000794d */ /* 0x000fea0003800000 */
        .type           $_ZN5flash24flash_fwd_splitkv_kernelI23Flash_fwd_kernel_traitsILi64ELi64ELi256ELi4ELb0ELb0EN7cutlass10bfloat16_tE19Flash_kernel_traitsILi64ELi64ELi256ELi4ES3_EELb0ELb1ELb0ELb0ELb1ELb1ELb0ELb0EEEvNS_16Flash_fwd_paramsE$_ZN5flash30compute_attn_1rowblock_splitkvI23Flash_fwd_kernel_traitsILi64ELi64ELi256ELi4ELb0ELb0EN7cutlass10bfloat16_tE19Flash_kernel_traitsILi64ELi64ELi256ELi4ES3_EELb0ELb1ELb0ELb0ELb1ELb1ELb0ELb0ENS_16Flash_fwd_paramsEEEvRKT8_iiiii,@function
        .size           $_ZN5flash24flash_fwd_splitkv_kernelI23Flash_fwd_kernel_traitsILi64ELi64ELi256ELi4ELb0ELb0EN7cutlass10bfloat16_tE19Flash_kernel_traitsILi64ELi64ELi256ELi4ES3_EELb0ELb1ELb0ELb0ELb1ELb1ELb0ELb0EEEvNS_16Flash_fwd_paramsE$_ZN5flash30compute_attn_1rowblock_splitkvI23Flash_fwd_kernel_traitsILi64ELi64ELi256ELi4ELb0ELb0EN7cutlass10bfloat16_tE19Flash_kernel_traitsILi64ELi64ELi256ELi4ES3_EELb0ELb1ELb0ELb0ELb1ELb1ELb0ELb0ENS_16Flash_fwd_paramsEEEvRKT8_iiiii,(.L_x_14757 - $_ZN5flash24flash_fwd_splitkv_kernelI23Flash_fwd_kernel_traitsILi64ELi64ELi256ELi4ELb0ELb0EN7cutlass10bfloat16_tE19Flash_kernel_traitsILi64ELi64ELi256ELi4ES3_EELb0ELb1ELb0ELb0ELb1ELb1ELb0ELb0EEEvNS_16Flash_fwd_paramsE$_ZN5flash30compute_attn_1rowblock_splitkvI23Flash_fwd_kernel_traitsILi64ELi64ELi256ELi4ELb0ELb0EN7cutlass10bfloat16_tE19Flash_kernel_traitsILi64ELi64ELi256ELi4ES3_EELb0ELb1ELb0ELb0ELb1ELb1ELb0ELb0ENS_16Flash_fwd_paramsEEEvRKT8_iiiii)
$_ZN5flash24flash_fwd_splitkv_kernelI23Flash_fwd_kernel_traitsILi64ELi64ELi256ELi4ELb0ELb0EN7cutlass10bfloat16_tE19Flash_kernel_traitsILi64ELi64ELi256ELi4ES3_EELb0ELb1ELb0ELb0ELb1ELb1ELb0ELb0EEEvNS_16Flash_fwd_paramsE$_ZN5flash30compute_attn_1rowblock_splitkvI23Flash_fwd_kernel_traitsILi64ELi64ELi256ELi4ELb0ELb0EN7cutlass10bfloat16_tE19Flash_kernel_traitsILi64ELi64ELi256ELi4ES3_EELb0ELb1ELb0ELb0ELb1ELb1ELb0ELb0ENS_16Flash_fwd_paramsEEEvRKT8_iiiii:
        /* <DEDUP_REMOVED lines=38> */
.L_x_6010:
[----:B------:R-:W-:Y:S05]  /*0310*/  BSYNC.RECONVERGENT B0 ;  /* 0x0000000000007941 */ /* 0x000fea0003800200 */
.L_x_6009:
[----:B------:R-:W-:Y:S04]  /*0320*/  BSSY.RECONVERGENT B0, `(.L_x_6011) ;  /* 0x0000007000007945 */ /* 0x000fe80003800200 */
[----:B------:R-:W-:Y:S05]  /*0330*/  @!P3 BRA `(.L_x_6012) ;  /* 0x000000000014b947 */ /* 0x000fea0003800000 */
[----:B------:R-:W2:Y:S02]  /*0340*/  LD.E.U8 R6, desc[UR4][R2.64+0x1b2] ;  /* 0x0001b20402067980 */ /* 0x000ea4000c101100 */
[----:B--2---:R-:W-:-:S13]  /*0350*/  ISETP.NE.AND P1, PT, R6, RZ, PT ;  /* 0x000000ff0600720c */ /* 0x004fda0003f25270 */
[----:B-----5:R-:W2:Y:S02]  /*0360*/  @P1 LD.E R197, desc[UR4][R10.64+0x4] ;  /* 0x000004040ac51980 */ /* 0x020ea4000c101900 */
[----:B--2---:R-:W-:-:S06]  /*0370*/  @P1 IADD3 R197, PT, PT, R197, -R13, RZ ;  /* 0x8000000dc5c51210 */ /* 0x004fcc0007ffe0ff */
[----:B------:R2:W5:Y:S02]  /*0380*/  @!P1 LD.E R197, desc[UR4][R10.64] ;  /* 0x000000040ac59980 */ /* 0x000564000c101900 */
.L_x_6012:
[----:B------:R-:W-:Y:S05]  /*0390*/  BSYNC.RECONVERGENT B0 ;  /* 0x0000000000007941 */ /* 0x000fea0003800200 */
.L_x_6011:
        /* <DEDUP_REMOVED lines=8> */
.L_x_6014:
[----:B------:R-:W3:Y:S01]  /*0420*/  LD.E.64 R6, desc[UR4][R2.64+0x108] ;  /* 0x0001080402067980 */ /* 0x000ee2000c101b00 */
[----:B------:R-:W-:Y:S01]  /*0430*/  BSSY.RECONVERGENT B0, `(.L_x_6016) ;  /* 0x0000006000007945 */ /* 0x000fe20003800200 */
[----:B------:R-:W-:Y:S01]  /*0440*/  IMAD.MOV.U32 R5, RZ, RZ, RZ ;  /* 0x000000ffff057224 */ /* 0x000fe200078e00ff */
[----:B---3--:R-:W-:-:S04]  /*0450*/  ISETP.NE.U32.AND P0, PT, R6, RZ, PT ;  /* 0x000000ff0600720c */ /* 0x008fc80003f05070 */
[----:B------:R-:W-:-:S13]  /*0460*/  ISETP.NE.AND.EX P0, PT, R7, RZ, PT, P0 ;  /* 0x000000ff0700720c */ /* 0x000fda0003f05300 */
[----:B------:R-:W-:Y:S05]  /*0470*/  @!P0 BRA `(.L_x_6017) ;  /* 0x0000000000048947 */ /* 0x000fea0003800000 */
[----:B------:R3:W5:Y:S02]  /*0480*/  LD.E R5, desc[UR4][R2.64+0xbc] ;  /* 0x0000bc0402057980 */ /* 0x000764000c101900 */
.L_x_6017:
[----:B------:R-:W-:Y:S05]  /*0490*/  BSYNC.RECONVERGENT B0 ;  /* 0x0000000000007941 */ /* 0x000fea0003800200 */
.L_x_6016:
[----:B-----5:R-:W-:Y:S02]  /*04a0*/  IADD3 R197, PT, PT, R5, R197, -R12 ;  /* 0x000000c505c57210 */ /* 0x020fe40007ffe80c */
.L_x_6015:
[----:B------:R-:W-:Y:S05]  /*04b0*/  BSYNC.RECONVERGENT B1 ;  /* 0x0000000000017941 */ /* 0x000fea0003800200 */
.L_x_6013:
[----:B------:R-:W-:Y:S01]  /*04c0*/  IMAD.SHL.U32 R223, R235, 0x40, RZ ;  /* 0x00000040ebdf7824 */ /* 0x000fe200078e00ff */
[----:B------:R-:W-:Y:S01]  /*04d0*/  MOV R6, R232 ;  /* 0x000000e800067202 */ /* 0x000fe20000000f00 */
[----:B------:R-:W-:-:S03]  /*04e0*/  IMAD.MOV.U32 R7, RZ, RZ, 0x0 ;  /* 0x00000000ff077424 */ /* 0x000fc600078e00ff */
[----:B------:R-:W-:-:S13]  /*04f0*/  ISETP.GT.AND P0, PT, R198, R223, PT ;  /* 0x000000dfc600720c */ /* 0x000fda0003f04270 */
[----:B-123--:R-:W-:Y:S05]  /*0500*/  @!P0 RET.REL.NODEC R6 `(_ZN5flash24flash_fwd_splitkv_kernelI23Flash_fwd_kernel_traitsILi64ELi64ELi256ELi4ELb0ELb0EN7cutlass10bfloat16_tE19Flash_kernel_traitsILi64ELi64ELi256ELi4ES3_EELb0ELb1ELb0ELb0ELb1ELb1ELb0ELb0EEEvNS_16Flash_fwd_paramsE) ;  /* 0xfffffff806bc8950 */ /* 0x00efea0003c3ffff */
        /* <DEDUP_REMOVED lines=29> */
[----:B------:R-:W3:Y:S04]  /*06e0*/  LD.E.64 R12, desc[UR4][R2.64+0x90] ;  /* 0x00009004020c7980 */ /* 0x000ee8000c101b00 */
[----:B------:R-:W4:Y:S04]  /*06f0*/  LD.E.64 R6, desc[UR4][R2.64+0x70] ;  /* 0x0000700402067980 */ /* 0x000f28000c101b00 */
[----:B------:R-:W5:Y:S04]  /*0700*/  @!P0 LD.E.64 R18, desc[UR4][R2.64+0x80] ;  /* 0x0000800402128980 */ /* 0x000f68000c101b00 */
[----:B------:R-:W4:Y:S04]  /*0710*/  LD.E R4, desc[UR4][R2.64+0x60] ;  /* 0x0000600402047980 */ /* 0x000f28000c101900 */
[----:B------:R-:W4:Y:S04]  /*0720*/  LD.E R0, desc[UR4][R2.64+0xb4] ;  /* 0x0000b40402007980 */ /* 0x000f28000c101900 */
[----:B------:R5:W4:Y:S01]  /*0730*/  LD.E.64 R10, desc[UR4][R2.64+0xa0] ;  /* 0x0000a004020a7980 */ /* 0x000b22000c101b00 */
[----:B------:R-:W-:Y:S01]  /*0740*/  IMAD.SHL.U32 R14, R216, 0x8, RZ ;  /* 0x00000008d80e7824 */ /* 0x000fe200078e00ff */
[----:B------:R-:W-:-:S04]  /*0750*/  MOV R15, RZ ;  /* 0x000000ff000f7202 */ /* 0x000fc80000000f00 */
[----:B------:R-:W-:Y:S02]  /*0760*/  LOP3.LUT R14, R14, 0x38, RZ, 0xc0, !PT ;  /* 0x000000380e0e7812 */ /* 0x000fe400078ec0ff */
[----:B------:R-:W-:Y:S01]  /*0770*/  IADD3 R198, PT, PT, -R223, R198, RZ ;  /* 0x000000c6dfc67210 */ /* 0x000fe20007ffe1ff */
[----:B------:R-:W-:Y:S01]  /*0780*/  BSSY.RECONVERGENT B0, `(.L_x_6019) ;  /* 0x0000039000007945 */ /* 0x000fe20003800200 */
[----:B--2---:R-:W-:-:S04]  /*0790*/  @P0 IMAD.WIDE.U32 R16, R8, R238, RZ ;  /* 0x000000ee08100225 */ /* 0x004fc800078e00ff */
[----:B------:R-:W-:Y:S02]  /*07a0*/  @P0 IMAD R238, R9, R238, RZ ;  /* 0x000000ee09ee0224 */ /* 0x000fe400078e02ff */
[----:B------:R-:W-:-:S04]  /*07b0*/  IMAD.WIDE.U32 R14, R223, R8, R14 ;  /* 0x00000008df0e7225 */ /* 0x000fc800078e000e */
[-C--:B-----5:R-:W-:Y:S02]  /*07c0*/  @!P0 IMAD R2, R19, R234.reuse, RZ ;  /* 0x000000ea13028224 */ /* 0x0a0fe400078e02ff */
[----:B------:R-:W-:-:S04]  /*07d0*/  @!P0 IMAD.WIDE.U32 R18, R18, R234, RZ ;  /* 0x000000ea12128225 */ /* 0x000fc800078e00ff */
[----:B------:R-:W-:Y:S02]  /*07e0*/  @!P0 IMAD.MOV.U32 R5, RZ, RZ, R18 ;  /* 0x000000ffff058224 */ /* 0x000fe400078e0012 */
[----:B------:R-:W-:Y:S02]  /*07f0*/  @P0 IMAD.MOV.U32 R5, RZ, RZ, R16 ;  /* 0x000000ffff050224 */ /* 0x000fe400078e0010 */
[----:B------:R-:W-:Y:S02]  /*0800*/  @!P0 IMAD.IADD R2, R19, 0x1, R2 ;  /* 0x0000000113028824 */ /* 0x000fe400078e0202 */
[----:B------:R-:W-:Y:S01]  /*0810*/  @P0 IMAD.IADD R2, R17, 0x1, R238 ;  /* 0x0000000111020824 */ /* 0x000fe200078e02ee */
[----:B------:R-:W-:Y:S01]  /*0820*/  IADD3 R16, P0, PT, R5, R14, RZ ;  /* 0x0000000e05107210 */ /* 0x000fe20007f1e0ff */
[----:B------:R-:W-:Y:S01]  /*0830*/  IMAD R3, R9, R223, RZ ;  /* 0x000000df09037224 */ /* 0x000fe200078e02ff */
[----:B------:R-:W-:-:S04]  /*0840*/  SHF.R.U32.HI R5, RZ, 0x3, R216 ;  /* 0x00000003ff057819 */ /* 0x000fc800000116d8 */
[----:B------:R-:W-:Y:S02]  /*0850*/  IADD3.X R17, PT, PT, R2, R15, R3, P0, !PT ;  /* 0x0000000f02117210 */ /* 0x000fe400007fe403 */
[----:B------:R-:W-:Y:S01]  /*0860*/  ISETP.GE.AND P0, PT, R5, R198, PT ;  /* 0x000000c60500720c */ /* 0x000fe20003f06270 */
[-C--:B---3--:R-:W-:Y:S02]  /*0870*/  IMAD R14, R13, R233.reuse, RZ ;  /* 0x000000e90d0e7224 */ /* 0x088fe400078e02ff */
[----:B------:R-:W-:-:S04]  /*0880*/  IMAD.WIDE.U32 R12, R12, R233, R16 ;  /* 0x000000e90c0c7225 */ /* 0x000fc800078e0010 */
[----:B------:R-:W-:-:S06]  /*0890*/  IMAD.IADD R15, R13, 0x1, R14 ;  /* 0x000000010d0f7824 */ /* 0x000fcc00078e020e */
[----:B------:R-:W-:Y:S02]  /*08a0*/  @!P0 IMAD.MOV.U32 R14, RZ, RZ, R12 ;  /* 0x000000ffff0e8224 */ /* 0x000fe400078e000c */
[-C--:B------:R-:W-:Y:S02]  /*08b0*/  @!P0 IMAD R2, R9, R5.reuse, RZ ;  /* 0x0000000509028224 */ /* 0x080fe400078e02ff */
[----:B------:R-:W-:-:S05]  /*08c0*/  @!P0 IMAD.WIDE.U32 R18, R8, R5, R14 ;  /* 0x0000000508128225 */ /* 0x000fca00078e000e */
[----:B------:R-:W-:Y:S02]  /*08d0*/  @!P0 IADD3 R2, PT, PT, R19, R2, RZ ;  /* 0x0000000213028210 */ /* 0x000fe40007ffe0ff */
[----:B----4-:R-:W-:Y:S01]  /*08e0*/  @!P0 LEA R16, P1, R18, R6, 0x1 ;  /* 0x0000000612108211 */ /* 0x010fe200078208ff */
[----:B------:R-:W-:-:S03]  /*08f0*/  VIADD R3, R5, 0x10 ;  /* 0x0000001005037836 */ /* 0x000fc60000000000 */
[----:B------:R-:W-:Y:S01]  /*0900*/  @!P0 LEA.HI.X R17, R18, R7, R2, 0x1, P1 ;  /* 0x0000000712118211 */ /* 0x000fe200008f0c02 */
[----:B------:R-:W-:Y:S02]  /*0910*/  VIADD R2, R5, 0x20 ;  /* 0x0000002005027836 */ /* 0x000fe40000000000 */
[----:B------:R-:W-:Y:S01]  /*0920*/  IMAD R4, R4, R234, R233 ;  /* 0x000000ea04047224 */ /* 0x000fe200078e02e9 */
[-C--:B------:R-:W-:Y:S02]  /*0930*/  ISETP.GE.AND P3, PT, R3, R198.reuse, PT ;  /* 0x000000c60300720c */ /* 0x080fe40003f66270 */
[----:B------:R-:W-:Y:S02]  /*0940*/  LOP3.LUT P6, R216, R216, 0x7, RZ, 0xc0, !PT ;  /* 0x00000007d8d87812 */ /* 0x000fe400078cc0ff */
[----:B------:R-:W-:Y:S01]  /*0950*/  ISETP.GE.AND P2, PT, R2, R198, PT ;  /* 0x000000c60200720c */ /* 0x000fe20003f46270 */
[----:B------:R-:W-:Y:S01]  /*0960*/  IMAD R0, R0, R4, R223 ;  /* 0x0000000400007224 */ /* 0x000fe200078e02df */
[----:B------:R-:W-:-:S02]  /*0970*/  ISETP.GE.OR P6, PT, R5, R198, P6 ;  /* 0x000000c60500720c */ /* 0x000fc400037c6670 */
[C---:B------:R-:W-:Y:S02]  /*0980*/  ISETP.NE.OR P5, PT, R216.reuse, RZ, P3 ;  /* 0x000000ffd800720c */ /* 0x040fe40001fa5670 */
[----:B------:R-:W-:Y:S01]  /*0990*/  ISETP.NE.OR P4, PT, R216, RZ, P2 ;  /* 0x000000ffd800720c */ /* 0x000fe20001785670 */
[----:B------:R1:W-:Y:S01]  /*09a0*/  @!P0 ST.E.128 desc[UR4][R16.64], RZ ;  /* 0x000000ff10008985 */ /* 0x0003e2000c101d04 */
[C---:B------:R-:W-:Y:S02]  /*09b0*/  IADD3 R2, P0, PT, R0.reuse, R5, RZ ;  /* 0x0000000500027210 */ /* 0x040fe40007f1e0ff */
[----:B------:R-:W-:Y:S02]  /*09c0*/  IADD3 R3, PT, PT, R5, 0x30, RZ ;  /* 0x0000003005037810 */ /* 0x000fe40007ffe0ff */
[----:B------:R-:W-:Y:S02]  /*09d0*/  LEA.HI.X.SX32 R0, R0, RZ, 0x1, P0 ;  /* 0x000000ff00007211 */ /* 0x000fe400000f0eff */
[----:B------:R-:W-:Y:S01]  /*09e0*/  ISETP.GE.AND P1, PT, R3, R198, PT ;  /* 0x000000c60300720c */ /* 0x000fe20003f26270 */
[----:B------:R-:W-:Y:S01]  /*09f0*/  @!P6 IMAD.MOV.U32 R3, RZ, RZ, 0x7f800000 ;  /* 0x7f800000ff03e424 */ /* 0x000fe200078e00ff */
[----:B-1----:R-:W-:-:S04]  /*0a00*/  LEA R16, P0, R2, R10, 0x2 ;  /* 0x0000000a02107211 */ /* 0x002fc800078010ff */
[----:B------:R-:W-:Y:S01]  /*0a10*/  LEA.HI.X R17, R2, R11, R0, 0x2, P0 ;  /* 0x0000000b02117211 */ /* 0x000fe200000f1400 */
[----:B------:R-:W-:Y:S01]  /*0a20*/  @!P5 IMAD.MOV.U32 R2, RZ, RZ, 0x7f800000 ;  /* 0x7f800000ff02d424 */ /* 0x000fe200078e00ff */
[----:B------:R-:W-:Y:S02]  /*0a30*/  ISETP.NE.OR P0, PT, R216, RZ, P1 ;  /* 0x000000ffd800720c */ /* 0x000fe40000f05670 */
[----:B------:R-:W-:Y:S01]  /*0a40*/  @!P4 MOV R0, 0x7f800000 ;  /* 0x7f8000000000c802 */ /* 0x000fe20000000f00 */
[----:B------:R-:W-:Y:S10]  /*0a50*/  @P3 BRA `(.L_x_6020) ;  /* 0x00000000002c3947 */ /* 0x000ff40003800000 */
[----:B------:R-:W-:Y:S01]  /*0a60*/  IADD3 R10, P3, PT, R5, 0x10, RZ ;  /* 0x00000010050a7810 */ /* 0x000fe20007f7e0ff */
        /* <DEDUP_REMOVED lines=9> */
[----:B------:R1:W-:Y:S02]  /*0b00*/  ST.E.128 desc[UR4][R10.64], RZ ;  /* 0x000000ff0a007985 */ /* 0x0003e4000c101d04 */
.L_x_6020:
[----:B------:R-:W-:Y:S05]  /*0b10*/  BSYNC.RECONVERGENT B0 ;  /* 0x0000000000007941 */ /* 0x000fea0003800200 */
.L_x_6019:
[----:B------:R-:W-:Y:S04]  /*0b20*/  BSSY.RECONVERGENT B0, `(.L_x_6021) ;  /* 0x000000d000007945 */ /* 0x000fe80003800200 */
        /* <DEDUP_REMOVED lines=12> */
.L_x_6022:
[----:B------:R-:W-:Y:S05]  /*0bf0*/  BSYNC.RECONVERGENT B0 ;  /* 0x0000000000007941 */ /* 0x000fea0003800200 */
.L_x_6021:
[----:B------:R-:W-:Y:S04]  /*0c00*/  BSSY.RECONVERGENT B0, `(.L_x_6023) ;  /* 0x000000d000007945 */ /* 0x000fe80003800200 */
[----:B------:R-:W-:Y:S05]  /*0c10*/  @P1 BRA `(.L_x_6024) ;  /* 0x00000000002c1947 */ /* 0x000fea0003800000 */
[----:B------:R-:W-:Y:S01]  /*0c20*/  IADD3 R5, P1, PT, R5, 0x30, RZ ;  /* 0x0000003005057810 */ /* 0x000fe20007f3e0ff */
[----:B-12---:R-:W-:Y:S01]  /*0c30*/  IMAD.MOV.U32 R10, RZ, RZ, R12 ;  /* 0x000000ffff0a7224 */ /* 0x006fe200078e000c */
        /* <DEDUP_REMOVED lines=9> */
.L_x_6024:
[----:B------:R-:W-:Y:S05]  /*0cd0*/  BSYNC.RECONVERGENT B0 ;  /* 0x0000000000007941 */ /* 0x000fea0003800200 */
.L_x_6023:
[----:B------:R4:W-:Y:S04]  /*0ce0*/  @!P6 ST.E desc[UR4][R16.64], R3 ;  /* 0x000000031000e985 */ /* 0x0009e8000c101904 */
[----:B------:R5:W-:Y:S04]  /*0cf0*/  @!P5 ST.E desc[UR4][R16.64+0x40], R2 ;  /* 0x000040021000d985 */ /* 0x000be8000c101904 */
[----:B------:R1:W-:Y:S01]  /*0d00*/  @!P4 ST.E desc[UR4][R16.64+0x80], R0 ;  /* 0x000080001000c985 */ /* 0x0003e2000c101904 */
[----:B----4-:R-:W-:Y:S02]  /*0d10*/  MOV R3, 0x0 ;  /* 0x0000000000037802 */ /* 0x010fe40000000f00 */
[----:B-----5:R-:W-:-:S04]  /*0d20*/  MOV R2, R232 ;  /* 0x000000e800027202 */ /* 0x020fc80000000f00 */
[----:B-123--:R-:W-:Y:S05]  /*0d30*/  @P0 RET.REL.NODEC R2 `(_ZN5flash24flash_fwd_splitkv_kernelI23Flash_fwd_kernel_traitsILi64ELi64ELi256ELi4ELb0ELb0EN7cutlass10bfloat16_tE19Flash_kernel_traitsILi64ELi64ELi256ELi4ES3_EELb0ELb1ELb0ELb0ELb1ELb1ELb0ELb0EEEvNS_16Flash_fwd_paramsE) ;  /* 0xfffffff002b00950 */ /* 0x00efea0003c3ffff */
[----:B------:R-:W-:Y:S02]  /*0d40*/  MOV R0, 0x7f800000 ;  /* 0x7f80000000007802 */ /* 0x000fe40000000f00 */
[----:B------:R-:W-:-:S03]  /*0d50*/  MOV R233, 0x0 ;  /* 0x0000000000e97802 */ /* 0x000fc60000000f00 */
[----:B------:R1:W-:Y:S02]  /*0d60*/  ST.E desc[UR4][R16.64+0xc0], R0 ;  /* 0x0000c00010007985 */ /* 0x0003e4000c101904 */
[----:B-1----:R-:W-:Y:S05]  /*0d70*/  RET.REL.NODEC R232 `(_ZN5flash24flash_fwd_splitkv_kernelI23Flash_fwd_kernel_traitsILi64ELi64ELi256ELi4ELb0ELb0EN7cutlass10bfloat16_tE19Flash_kernel_traitsILi64ELi64ELi256ELi4ES3_EELb0ELb1ELb0ELb0ELb1ELb1ELb0ELb0EEEvNS_16Flash_fwd_paramsE) ;  /* 0xfffffff0e8a07950 */ /* 0x002fea0003c3ffff */
.L_x_6018:
        /* <DEDUP_REMOVED lines=42> */
[----:B---3--:R-:W-:Y:S01]  /*1020*/  IMAD.WIDE.U32 R4, R10, R234, RZ ;  /* 0x000000ea0a047225 */ /* 0x008fe200078e00ff */
[----:B------:R-:W-:-:S03]  /*1030*/  ISETP.GE.AND P2, PT, R0, RZ, PT ;  /* 0x000000ff0000720c */ /* 0x000fc60003f46270 */
[----:B------:R-:W-:-:S04]  /*1040*/  IMAD R0, R11, R234, RZ ;  /* 0x000000ea0b007224 */ /* 0x000fc800078e02ff */
        /* <DEDUP_REMOVED lines=9> */
[----:B------:R-:W-:-:S06]  /*10e0*/  IMAD.WIDE R4, R11, 0x4, R4 ;  /* 0x000000040b047825 */ /* 0x000fcc00078e0204 */
[----:B------:R1:W3:Y:S01]  /*10f0*/  LD.E R4, desc[UR4][R4.64] ;  /* 0x0000000404047980 */ /* 0x0002e2000c101900 */
        /* <DEDUP_REMOVED lines=30> */
[----:B---3--:R-:W-:Y:S01]  /*12e0*/  SHF.R.S32.HI R7, RZ, 0x1f, R4 ;  /* 0x0000001fff077819 */ /* 0x008fe20000011404 */
        /* <DEDUP_REMOVED lines=9> */
[----:B--2---:R-:W-:Y:S02]  /*1380*/  IMAD R5, R15, R4, RZ ;  /* 0x000000040f057224 */ /* 0x004fe400078e02ff */
        /* <DEDUP_REMOVED lines=8> */
.L_x_6026:
        /* <DEDUP_REMOVED lines=8> */
[----:B------:R-:W-:Y:S01]  /*1490*/  IMAD.MOV.U32 R8, RZ, RZ, RZ ;  /* 0x000000ffff087224 */ /* 0x000fe200078e00ff */
[----:B------:R-:W-:Y:S01]  /*14a0*/  @!P3 SHF.R.S32.HI R7, RZ, 0x1f, R12 ;  /* 0x0000001fff07b819 */ /* 0x000fe2000001140c */
[----:B------:R-:W-:Y:S01]  /*14b0*/  IMAD.MOV.U32 R25, RZ, RZ, RZ ;  /* 0x000000ffff197224 */ /* 0x000fe200078e00ff */
[----:B------:R-:W-:-:S02]  /*14c0*/  MOV R195, RZ ;  /* 0x000000ff00c37202 */ /* 0x000fc40000000f00 */
[----:B--2---:R-:W-:-:S04]  /*14d0*/  IABS R0, R6 ;  /* 0x0000000600007213 */ /* 0x004fc80000000000 */
[----:B-1----:R-:W1:Y:S08]  /*14e0*/  I2F.RP R4, R0 ;  /* 0x0000000000047306 */ /* 0x002e700000209400 */
[----:B-1----:R-:W1:Y:S02]  /*14f0*/  MUFU.RCP R4, R4 ;  /* 0x0000000400047308 */ /* 0x002e640000001000 */
[----:B-1----:R-:W-:-:S06]  /*1500*/  IADD3 R4, PT, PT, R4, 0xffffffe, RZ ;  /* 0x0ffffffe04047810 */ /* 0x002fcc0007ffe0ff */
[----:B------:R-:W1:Y:S01]  /*1510*/  F2I.FTZ.U32.TRUNC.NTZ R9, R4 ;  /* 0x0000000400097305 */ /* 0x000e62000021f000 */
[----:B------:R-:W-:Y:S02]  /*1520*/  IABS R5, R6 ;  /* 0x0000000600057213 */ /* 0x000fe40000000000 */
[----:B-1----:R-:W-:-:S05]  /*1530*/  IADD3 R4, PT, PT, RZ, -R9, RZ ;  /* 0x80000009ff047210 */ /* 0x002fca0007ffe0ff */
[----:B------:R-:W-:Y:S01]  /*1540*/  IMAD R10, R4, R0, RZ ;  /* 0x00000000040a7224 */ /* 0x000fe200078e02ff */
[----:B------:R-:W-:-:S03]  /*1550*/  IABS R4, R233 ;  /* 0x000000e900047213 */ /* 0x000fc60000000000 */
[----:B------:R-:W-:Y:S01]  /*1560*/  IMAD.HI.U32 R10, R9, R10, R8 ;  /* 0x0000000a090a7227 */ /* 0x000fe200078e0008 */
[----:B------:R-:W-:-:S05]  /*1570*/  IADD3 R5, PT, PT, RZ, -R5, RZ ;  /* 0x80000005ff057210 */ /* 0x000fca0007ffe0ff */
[----:B------:R-:W-:-:S04]  /*1580*/  IMAD.HI.U32 R10, R10, R4, RZ ;  /* 0x000000040a0a7227 */ /* 0x000fc800078e00ff */
[----:B------:R-:W-:-:S05]  /*1590*/  IMAD R5, R10, R5, R4 ;  /* 0x000000050a057224 */ /* 0x000fca00078e0204 */
[----:B------:R-:W-:Y:S01]  /*15a0*/  ISETP.GT.U32.AND P2, PT, R0, R5, PT ;  /* 0x000000050000720c */ /* 0x000fe20003f44070 */
[-C--:B---3--:R-:W-:Y:S02]  /*15b0*/  @!P3 IMAD R4, R225, R12.reuse, RZ ;  /* 0x0000000ce104b224 */ /* 0x088fe400078e02ff */
[----:B------:R-:W-:Y:S01]  /*15c0*/  @!P3 IMAD.WIDE.U32 R22, R224, R12, RZ ;  /* 0x0000000ce016b225 */ /* 0x000fe200078e00ff */
[----:B-----5:R-:W-:-:S03]  /*15d0*/  @!P3 SHF.R.S32.HI R8, RZ, 0x1f, R11 ;  /* 0x0000001fff08b819 */ /* 0x020fc6000001140b */
[----:B------:R-:W-:Y:S02]  /*15e0*/  @!P3 IMAD R4, R7, R224, R4 ;  /* 0x000000e00704b224 */ /* 0x000fe400078e0204 */
[----:B----4-:R-:W-:Y:S02]  /*15f0*/  @!P3 IMAD R7, R19, R11, RZ ;  /* 0x0000000b1307b224 */ /* 0x010fe400078e02ff */
[----:B------:R-:W-:Y:S01]  /*1600*/  @!P3 IMAD.IADD R23, R23, 0x1, R4 ;  /* 0x000000011717b824 */ /* 0x000fe200078e0204 */
[----:B------:R-:W-:Y:S01]  /*1610*/  @P3 IADD3 R4, PT, PT, R12, R13, RZ ;  /* 0x0000000d0c043210 */ /* 0x000fe20007ffe0ff */
[----:B------:R-:W-:Y:S02]  /*1620*/  @!P2 IMAD.IADD R5, R5, 0x1, -R0 ;  /* 0x000000010505a824 */ /* 0x000fe400078e0a00 */
        /* <DEDUP_REMOVED lines=9> */
[----:B------:R-:W-:Y:S01]  /*16c0*/  @P3 IMAD.MOV.U32 R8, RZ, RZ, R18 ;  /* 0x000000ffff083224 */ /* 0x000fe200078e0012 */
[----:B------:R-:W-:-:S02]  /*16d0*/  @!P3 IADD3 R7, PT, PT, R9, R7, RZ ;  /* 0x000000070907b210 */ /* 0x000fc40007ffe0ff */
[----:B------:R-:W-:Y:S01]  /*16e0*/  @P3 IADD3 R7, PT, PT, R19, R0, RZ ;  /* 0x0000000013073210 */ /* 0x000fe20007ffe0ff */
[----:B------:R-:W-:Y:S01]  /*16f0*/  @!P3 IMAD R4, R165, R12, RZ ;  /* 0x0000000ca504b224 */ /* 0x000fe200078e02ff */
[----:B------:R-:W-:Y:S02]  /*1700*/  @!P3 SHF.R.S32.HI R0, RZ, 0x1f, R12 ;  /* 0x0000001fff00b819 */ /* 0x000fe4000001140c */
[----:B------:R-:W-:Y:S01]  /*1710*/  LEA R9, R184, 0xffffff00, 0x8 ;  /* 0xffffff00b8097811 */ /* 0x000fe200078e40ff */
[----:B------:R-:W-:Y:S01]  /*1720*/  IMAD.MOV.U32 R19, RZ, RZ, R7 ;  /* 0x000000ffff137224 */ /* 0x000fe200078e0007 */
[----:B------:R-:W-:Y:S02]  /*1730*/  MOV R18, R8 ;  /* 0x0000000800127202 */ /* 0x000fe40000000f00 */
[----:B------:R-:W-:Y:S01]  /*1740*/  @P4 IADD3 R10, PT, PT, R10, 0x1, RZ ;  /* 0x000000010a0a4810 */ /* 0x000fe20007ffe0ff */
[----:B------:R-:W-:Y:S02]  /*1750*/  @!P3 IMAD R0, R0, R164, R4 ;  /* 0x000000a40000b224 */ /* 0x000fe400078e0204 */
[----:B------:R-:W-:-:S04]  /*1760*/  @!P3 IMAD.WIDE.U32 R22, R164, R12, RZ ;  /* 0x0000000ca416b225 */ /* 0x000fc800078e00ff */
[-C--:B------:R-:W-:Y:S02]  /*1770*/  IMAD R5, R225, R9.reuse, RZ ;  /* 0x00000009e1057224 */ /* 0x080fe400078e02ff */
[----:B------:R-:W-:-:S04]  /*1780*/  IMAD.WIDE.U32 R18, R224, R9, R18 ;  /* 0x00000009e0127225 */ /* 0x000fc800078e0012 */
[----:B------:R-:W-:Y:S01]  /*1790*/  @!P1 IMAD.MOV R10, RZ, RZ, -R10 ;  /* 0x000000ffff0a9224 */ /* 0x000fe200078e0a0a */
[----:B------:R-:W-:Y:S02]  /*17a0*/  @!P2 LOP3.LUT R10, RZ, R6, RZ, 0x33, !PT ;  /* 0x00000006ff0aa212 */ /* 0x000fe400078e33ff */
[----:B------:R-:W-:Y:S01]  /*17b0*/  @!P3 IADD3 R23, PT, PT, R23, R0, RZ ;  /* 0x000000001717b210 */ /* 0x000fe20007ffe0ff */
[----:B------:R-:W-:Y:S01]  /*17c0*/  @!P3 IMAD R4, R17, R11, RZ ;  /* 0x0000000b1104b224 */ /* 0x000fe200078e02ff */
        /* <DEDUP_REMOVED lines=17> */
[----:B------:R-:W-:Y:S02]  /*18e0*/  MOV R0, RZ ;  /* 0x000000ff00007202 */ /* 0x000fe40000000f00 */
.L_x_6027:
[----:B------:R-:W-:Y:S05]  /*18f0*/  BSYNC.RECONVERGENT B0 ;  /* 0x0000000000007941 */ /* 0x000fea0003800200 */
.L_x_6025:
[----:B------:R-:W-:Y:S01]  /*1900*/  ISETP.NE.AND P1, PT, R238, -0x1, PT ;  /* 0xffffffffee00780c */ /* 0x000fe20003f25270 */
[----:B------:R-:W2:Y:S04]  /*1910*/  LD.E.64 R14, desc[UR4][R2.64+0x30] ;  /* 0x00003004020e7980 */ /* 0x000ea8000c101b00 */
[----:B------:R-:W3:Y:S04]  /*1920*/  LD.E.64 R16, desc[UR4][R2.64+0x8] ;  /* 0x0000080402107980 */ /* 0x000ee8000c101b00 */
[----:B------:R-:W4:Y:S04]  /*1930*/  LD.E.64 R10, desc[UR4][R2.64+0x48] ;  /* 0x00004804020a7980 */ /* 0x000f28000c101b00 */
[----:B------:R-:W4:Y:S04]  /*1940*/  @!P1 LD.E.64 R18, desc[UR4][R2.64+0x18] ;  /* 0x0000180402129980 */ /* 0x000f28000c101b00 */
[----:B------:R-:W4:Y:S01]  /*1950*/  LD.E.64 R12, desc[UR4][R2.64] ;  /* 0x00000004020c7980 */ /* 0x000f22000c101b00 */
[----:B------:R-:W-:-:S03]  /*1960*/  IABS R24, R6 ;  /* 0x0000000600187213 */ /* 0x000fc60000000000 */
[----:B------:R-:W5:Y:S01]  /*1970*/  LD.E.64 R26, desc[UR4][R2.64+0x10] ;  /* 0x00001004021a7980 */ /* 0x000f62000c101b00 */
        /* <DEDUP_REMOVED lines=21> */
[----:B------:R-:W-:Y:S01]  /*1ad0*/  @!P3 VIADD R7, R7, 0x1 ;  /* 0x000000010707b836 */ /* 0x000fe20000000000 */
[----:B------:R-:W-:Y:S01]  /*1ae0*/  LOP3.LUT R166, R65, 0x38, RZ, 0xc0, !PT ;  /* 0x0000003841a67812 */ /* 0x000fe200078ec0ff */
[C---:B------:R-:W-:Y:S02]  /*1af0*/  IMAD R22, R9.reuse, R165, R22 ;  /* 0x000000a509167224 */ /* 0x040fe400078e0216 */
[----:B------:R-:W-:Y:S01]  /*1b00*/  IMAD.WIDE.U32 R24, R9, R164, RZ ;  /* 0x000000a409187225 */ /* 0x000fe200078e00ff */
[----:B------:R-:W-:-:S03]  /*1b10*/  LOP3.LUT R237, R65, 0x1c0, RZ, 0xc0, !PT ;  /* 0x000001c041ed7812 */ /* 0x000fc600078ec0ff */
[----:B------:R-:W-:Y:S01]  /*1b20*/  @P2 VIADD R7, R7, 0x1 ;  /* 0x0000000107072836 */ /* 0x000fe20000000000 */
[----:B------:R-:W-:Y:S01]  /*1b30*/  IADD3 R40, P3, P2, R24, R40, R166 ;  /* 0x0000002818287210 */ /* 0x000fe20007a7e0a6 */
[----:B------:R-:W-:Y:S01]  /*1b40*/  IMAD.IADD R9, R25, 0x1, R22 ;  /* 0x0000000119097824 */ /* 0x000fe200078e0216 */
[--C-:B------:R-:W-:Y:S01]  /*1b50*/  LOP3.LUT R236, R237, 0x38, R216.reuse, 0xf8, !PT ;  /* 0x00000038edec7812 */ /* 0x100fe200078ef8d8 */
[----:B------:R-:W-:Y:S01]  /*1b60*/  @!P4 IMAD.MOV R7, RZ, RZ, -R7 ;  /* 0x000000ffff07c224 */ /* 0x000fe200078e0a07 */
[----:B------:R-:W-:Y:S02]  /*1b70*/  @!P5 LOP3.LUT R7, RZ, R6, RZ, 0x33, !PT ;  /* 0x00000006ff07d212 */ /* 0x000fe400078e33ff */
[----:B------:R-:W-:Y:S02]  /*1b80*/  IADD3.X R5, PT, PT, R9, R5, RZ, P3, P2 ;  /* 0x0000000509057210 */ /* 0x000fe40001fe44ff */
[----:B------:R-:W-:Y:S02]  /*1b90*/  IADD3 R22, P2, PT, R166, R4, RZ ;  /* 0x00000004a6167210 */ /* 0x000fe40007f5e0ff */
[----:B------:R-:W-:-:S02]  /*1ba0*/  SHF.R.U32.HI R38, RZ, 0x3, R216 ;  /* 0x00000003ff267819 */ /* 0x000fc400000116d8 */
[----:B------:R-:W-:Y:S01]  /*1bb0*/  LOP3.LUT R9, R65, 0x1e00, RZ, 0xc0, !PT ;  /* 0x00001e0041097812 */ /* 0x000fe200078ec0ff */
[----:B------:R-:W-:Y:S01]  /*1bc0*/  IMAD.X R23, RZ, RZ, R8, P2 ;  /* 0x000000ffff177224 */ /* 0x000fe200010e0608 */
[----:B------:R-:W-:Y:S01]  /*1bd0*/  LOP3.LUT R236, R236, R166, RZ, 0x3c, !PT ;  /* 0x000000a6ecec7212 */ /* 0x000fe200078e3cff */
[----:B------:R-:W-:Y:S01]  /*1be0*/  IMAD R4, R21, R7, RZ ;  /* 0x0000000715047224 */ /* 0x000fe200078e02ff */
[----:B------:R-:W-:Y:S01]  /*1bf0*/  SHF.R.S32.HI R6, RZ, 0x1f, R7 ;  /* 0x0000001fff067819 */ /* 0x000fe20000011407 */
[----:B------:R-:W-:Y:S01]  /*1c00*/  IMAD R227, R225, R38, RZ ;  /* 0x00000026e1e37224 */ /* 0x000fe200078e02ff */
[----:B------:R-:W-:Y:S01]  /*1c10*/  LOP3.LUT R236, R236, R9, RZ, 0xfc, !PT ;  /* 0x00000009ecec7212 */ /* 0x000fe200078efcff */
[----:B------:R-:W-:-:S04]  /*1c20*/  IMAD.WIDE.U32 R8, R20, R7, RZ ;  /* 0x0000000714087225 */ /* 0x000fc800078e00ff */
[----:B------:R-:W-:-:S04]  /*1c30*/  IMAD.WIDE.U32 R22, R38, R224, R22 ;  /* 0x000000e026167225 */ /* 0x000fc800078e0016 */
[----:B------:R-:W-:Y:S01]  /*1c40*/  IMAD R4, R6, R20, R4 ;  /* 0x0000001406047224 */ /* 0x000fe200078e0204 */
[----:B------:R-:W-:Y:S01]  /*1c50*/  IADD3 R40, P2, PT, R40, R8, RZ ;  /* 0x0000000828287210 */ /* 0x000fe20007f5e0ff */
[----:B------:R-:W-:Y:S02]  /*1c60*/  IMAD.IADD R227, R23, 0x1, R227 ;  /* 0x0000000117e37824 */ /* 0x000fe400078e02e3 */
[----:B------:R-:W-:Y:S02]  /*1c70*/  IMAD.IADD R223, R198, 0x1, -R223 ;  /* 0x00000001c6df7824 */ /* 0x000fe400078e0adf */
[----:B------:R-:W-:Y:S01]  /*1c80*/  IMAD.IADD R4, R9, 0x1, R4 ;  /* 0x0000000109047824 */ /* 0x000fe200078e0204 */
[----:B------:R-:W1:Y:S01]  /*1c90*/  S2UR UR6, SR_CgaCtaId ;  /* 0x00000000000679c3 */ /* 0x000e620000008800 */
[----:B------:R-:W-:Y:S01]  /*1ca0*/  IMAD.MOV.U32 R39, RZ, RZ, RZ ;  /* 0x000000ffff277224 */ /* 0x000fe200078e00ff */
[----:B------:R-:W-:Y:S01]  /*1cb0*/  ISETP.GE.AND P6, PT, R38, R223, PT ;  /* 0x000000df2600720c */ /* 0x000fe20003fc6270 */
[----:B------:R-:W-:-:S04]  /*1cc0*/  IMAD.WIDE.U32 R30, R235, 0x40, R38 ;  /* 0x00000040eb1e7825 */ /* 0x000fc800078e0026 */
[----:B------:R-:W-:Y:S01]  /*1cd0*/  IMAD.X R41, R5, 0x1, R4, P2 ;  /* 0x0000000105297824 */ /* 0x000fe200010e0604 */
[----:B------:R-:W-:Y:S02]  /*1ce0*/  UMOV UR7, 0x400 ;  /* 0x0000040000077882 */ /* 0x000fe40000000000 */
[----:B-1----:R-:W-:-:S06]  /*1cf0*/  ULEA UR6, UR6, UR7, 0x18 ;  /* 0x0000000706067291 */ /* 0x002fcc000f8ec0ff */
[----:B------:R-:W-:-:S04]  /*1d00*/  IMAD.U32 R221, RZ, RZ, UR6 ;  /* 0x00000006ffdd7e24 */ /* 0x000fc8000f8e00ff */
[----:B------:R-:W-:Y:S02]  /*1d10*/  IMAD R236, R236, 0x2, R221 ;  /* 0x00000002ecec7824 */ /* 0x000fe400078e02dd */
[----:B--2---:R-:W-:Y:S01]  /*1d20*/  @P1 IMAD R8, R15, R238, RZ ;  /* 0x000000ee0f081224 */ /* 0x004fe200078e02ff */
[----:B---3--:R-:W-:Y:S01]  /*1d30*/  LEA R228, P3, R22, R16, 0x1 ;  /* 0x0000001016e47211 */ /* 0x008fe200078608ff */
[-C--:B----4-:R-:W-:Y:S02]  /*1d40*/  @!P1 IMAD R6, R19, R234.reuse, RZ ;  /* 0x000000ea13069224 */ /* 0x090fe400078e02ff */
[----:B------:R-:W-:-:S04]  /*1d50*/  @!P1 IMAD.WIDE.U32 R20, R18, R234, RZ ;  /* 0x000000ea12149225 */ /* 0x000fc800078e00ff */
[----:B------:R-:W-:Y:S01]  /*1d60*/  @P1 IMAD.WIDE.U32 R18, R14, R238, RZ ;  /* 0x000000ee0e121225 */ /* 0x000fe200078e00ff */
[----:B------:R-:W-:-:S03]  /*1d70*/  LEA.HI.X R227, R22, R17, R227, 0x1, P3 ;  /* 0x0000001116e37211 */ /* 0x000fc600018f0ce3 */
[----:B------:R-:W-:Y:S02]  /*1d80*/  @!P1 IMAD.MOV.U32 R7, RZ, RZ, R20 ;  /* 0x000000ffff079224 */ /* 0x000fe400078e0014 */
[----:B------:R-:W-:Y:S02]  /*1d90*/  @P1 IMAD.MOV.U32 R7, RZ, RZ, R18 ;  /* 0x000000ffff071224 */ /* 0x000fe400078e0012 */
[----:B------:R-:W-:Y:S02]  /*1da0*/  @!P1 IMAD.IADD R6, R21, 0x1, R6 ;  /* 0x0000000115069824 */ /* 0x000fe400078e0206 */
[----:B------:R-:W-:Y:S02]  /*1db0*/  @P1 IMAD.IADD R6, R19, 0x1, R8 ;  /* 0x0000000113061824 */ /* 0x000fe400078e0208 */
[----:B------:R-:W-:Y:S01]  /*1dc0*/  VIADD R17, R38, 0x20 ;  /* 0x0000002026117836 */ /* 0x000fe20000000000 */
[----:B------:R-:W-:Y:S01]  /*1dd0*/  IADD3 R8, P5, PT, R166, R7, RZ ;  /* 0x00000007a6087210 */ /* 0x000fe20007fbe0ff */
[----:B------:R-:W-:-:S02]  /*1de0*/  VIADD R19, R38, 0x10 ;  /* 0x0000001026137836 */ /* 0x000fc40000000000 */
[----:B------:R-:W-:Y:S01]  /*1df0*/  VIADD R16, R38, 0x30 ;  /* 0x0000003026107836 */ /* 0x000fe20000000000 */
[-C--:B------:R-:W-:Y:S01]  /*1e00*/  ISETP.GE.AND P3, PT, R17, R223.reuse, PT ;  /* 0x000000df1100720c */ /* 0x080fe20003f66270 */
[----:B------:R-:W-:Y:S01]  /*1e10*/  IMAD.X R9, RZ, RZ, R6, P5 ;  /* 0x000000ffff097224 */ /* 0x000fe200028e0606 */
[-C--:B------:R-:W-:Y:S02]  /*1e20*/  ISETP.GE.AND P4, PT, R19, R223.reuse, PT ;  /* 0x000000df1300720c */ /* 0x080fe40003f86270 */
[----:B------:R-:W-:Y:S01]  /*1e30*/  ISETP.GE.AND P5, PT, R16, R223, PT ;  /* 0x000000df1000720c */ /* 0x000fe20003fa6270 */
[-C--:B------:R-:W-:Y:S02]  /*1e40*/  IMAD R22, R11, R233.reuse, RZ ;  /* 0x000000e90b167224 */ /* 0x080fe400078e02ff */
[----:B------:R-:W-:-:S04]  /*1e50*/  IMAD.WIDE.U32 R6, R10, R233, R8 ;  /* 0x000000e90a067225 */ /* 0x000fc800078e0008 */
[----:B------:R-:W-:Y:S02]  /*1e60*/  @!P1 IMAD.MOV.U32 R20, RZ, RZ, R14 ;  /* 0x000000ffff149224 */ /* 0x000fe400078e000e */
[--C-:B------:R-:W-:Y:S02]  /*1e70*/  @!P1 IMAD.MOV.U32 R21, RZ, RZ, R15.reuse ;  /* 0x000000ffff159224 */ /* 0x100fe400078e000f */
[----:B------:R-:W-:Y:S02]  /*1e80*/  IMAD.IADD R23, R7, 0x1, R22 ;  /* 0x0000000107177824 */ /* 0x000fe400078e0216 */
[----:B------:R-:W-:Y:S02]  /*1e90*/  @P1 IMAD.MOV.U32 R20, RZ, RZ, R14 ;  /* 0x000000ffff141224 */ /* 0x000fe400078e000e */
[----:B------:R-:W-:Y:S01]  /*1ea0*/  @P1 IMAD.MOV.U32 R21, RZ, RZ, R15 ;  /* 0x000000ffff151224 */ /* 0x000fe200078e000f */
[C---:B------:R-:W-:Y:S02]  /*1eb0*/  @!P3 IADD3 R7, P1, PT, R30.reuse, 0x20, RZ ;  /* 0x000000201e07b810 */ /* 0x040fe40007f3e0ff */
[----:B------:R-:W-:Y:S01]  /*1ec0*/  @!P4 IADD3 R10, P2, PT, R30, 0x10, RZ ;  /* 0x000000101e0ac810 */ /* 0x000fe20007f5e0ff */
[----:B------:R-:W-:-:S02]  /*1ed0*/  @!P6 IMAD.MOV.U32 R22, RZ, RZ, R6 ;  /* 0x000000ffff16e224 */ /* 0x000fc400078e0006 */
[--C-:B------:R-:W-:Y:S02]  /*1ee0*/  @!P4 IMAD.MOV.U32 R28, RZ, RZ, R6.reuse ;  /* 0x000000ffff1cc224 */ /* 0x100fe400078e0006 */
[--C-:B------:R-:W-:Y:S02]  /*1ef0*/  @!P3 IMAD.MOV.U32 R24, RZ, RZ, R6.reuse ;  /* 0x000000ffff18b224 */ /* 0x100fe400078e0006 */
[----:B------:R-:W-:Y:S02]  /*1f00*/  @!P5 IMAD.MOV.U32 R14, RZ, RZ, R6 ;  /* 0x000000ffff0ed224 */ /* 0x000fe400078e0006 */
[----:B------:R-:W-:Y:S02]  /*1f10*/  @!P6 IMAD R6, R31, R20, RZ ;  /* 0x000000141f06e224 */ /* 0x000fe400078e02ff */
[--C-:B------:R-:W-:Y:S02]  /*1f20*/  @!P3 IMAD.X R4, RZ, RZ, R31.reuse, P1 ;  /* 0x000000ffff04b224 */ /* 0x100fe400008e061f */
[----:B------:R-:W-:Y:S01]  /*1f30*/  @!P4 IMAD.X R5, RZ, RZ, R31, P2 ;  /* 0x000000ffff05c224 */ /* 0x000fe200010e061f */
[----:B------:R-:W-:Y:S01]  /*1f40*/  @!P5 IADD3 R9, P2, PT, R30, 0x30, RZ ;  /* 0x000000301e09d810 */ /* 0x000fe20007f5e0ff */
[----:B------:R-:W-:-:S02]  /*1f50*/  @!P4 IMAD.MOV.U32 R29, RZ, RZ, R23 ;  /* 0x000000ffff1dc224 */ /* 0x000fc400078e0017 */
[--C-:B------:R-:W-:Y:S02]  /*1f60*/  @!P3 IMAD.MOV.U32 R25, RZ, RZ, R23.reuse ;  /* 0x000000ffff19b224 */ /* 0x100fe400078e0017 */
[--C-:B------:R-:W-:Y:S02]  /*1f70*/  @!P5 IMAD.MOV.U32 R15, RZ, RZ, R23.reuse ;  /* 0x000000ffff0fd224 */ /* 0x100fe400078e0017 */
[C---:B------:R-:W-:Y:S02]  /*1f80*/  @!P6 IMAD R6, R30.reuse, R21, R6 ;  /* 0x000000151e06e224 */ /* 0x040fe400078e0206 */
[----:B------:R-:W-:-:S04]  /*1f90*/  @!P6 IMAD.WIDE.U32 R22, R30, R20, R22 ;  /* 0x000000141e16e225 */ /* 0x000fc800078e0016 */
[-C--:B------:R-:W-:Y:S02]  /*1fa0*/  @!P3 IMAD R4, R4, R20.reuse, RZ ;  /* 0x000000140404b224 */ /* 0x080fe400078e02ff */
[----:B------:R-:W-:Y:S02]  /*1fb0*/  @!P4 IMAD R5, R5, R20, RZ ;  /* 0x000000140505c224 */ /* 0x000fe400078e02ff */
[----:B------:R-:W-:Y:S01]  /*1fc0*/  @!P5 IMAD.X R8, RZ, RZ, R31, P2 ;  /* 0x000000ffff08d224 */ /* 0x000fe200010e061f */
[----:B------:R-:W-:Y:S01]  /*1fd0*/  @!P6 LEA R30, P2, R22, R12, 0x1 ;  /* 0x0000000c161ee211 */ /* 0x000fe200078408ff */
[----:B------:R-:W-:Y:S02]  /*1fe0*/  @!P6 IMAD.IADD R6, R23, 0x1, R6 ;  /* 0x000000011706e824 */ /* 0x000fe400078e0206 */
[-C--:B------:R-:W-:Y:S02]  /*1ff0*/  @!P3 IMAD R4, R21, R7.reuse, R4 ;  /* 0x000000071504b224 */ /* 0x080fe400078e0204 */
[----:B------:R-:W-:Y:S01]  /*2000*/  @!P3 IMAD.WIDE.U32 R24, R20, R7, R24 ;  /* 0x000000071418b225 */ /* 0x000fe200078e0018 */
[----:B------:R-:W-:-:S03]  /*2010*/  @!P6 LEA.HI.X R31, R22, R13, R6, 0x1, P2 ;  /* 0x0000000d161fe211 */ /* 0x000fc600010f0c06 */
[-C--:B------:R-:W-:Y:S02]  /*2020*/  @!P4 IMAD R5, R21, R10.reuse, R5 ;  /* 0x0000000a1505c224 */ /* 0x080fe400078e0205 */
[----:B------:R-:W-:Y:S01]  /*2030*/  @!P4 IMAD.WIDE.U32 R10, R20, R10, R28 ;  /* 0x0000000a140ac225 */ /* 0x000fe200078e001c */
[-C--:B------:R-:W-:Y:S01]  /*2040*/  @!P3 LEA R6, P2, R24, R12.reuse, 0x1 ;  /* 0x0000000c1806b211 */ /* 0x080fe200078408ff */
[----:B------:R-:W-:Y:S01]  /*2050*/  @!PT LDS RZ, [RZ] ;  /* 0x00000000fffff984 */ /* 0x000fe20000000800 */
[----:B------:R-:W-:Y:S01]  /*2060*/  @!PT LDS RZ, [RZ] ;  /* 0x00000000fffff984 */ /* 0x000fe20000000800 */
[----:B------:R-:W-:Y:S01]  /*2070*/  @!PT LDS RZ, [RZ] ;  /* 0x00000000fffff984 */ /* 0x000fe20000000800 */
[----:B------:R-:W-:Y:S02]  /*2080*/  @!P6 LDGSTS.E.BYPASS.LTC128B.128 [R236], desc[UR4][R30.64] ;  /* 0x000000001eecefae */ /* 0x000fe4000b981a04 */
[----:B------:R-:W-:Y:S01]  /*2090*/  @!P3 IMAD.IADD R4, R25, 0x1, R4 ;  /* 0x000000011904b824 */ /* 0x000fe200078e0204 */
[----:B------:R-:W-:Y:S01]  /*20a0*/  @!P4 LEA R28, P1, R10, R12, 0x1 ;  /* 0x0000000c0a1cc211 */ /* 0x000fe200078208ff */
[----:B------:R-:W-:-:S03]  /*20b0*/  @!P4 IMAD.IADD R5, R11, 0x1, R5 ;  /* 0x000000010b05c824 */ /* 0x000fc600078e0205 */
[-C--:B------:R-:W-:Y:S01]  /*20c0*/  @!P3 LEA.HI.X R7, R24, R13.reuse, R4, 0x1, P2 ;  /* 0x0000000d1807b211 */ /* 0x080fe200010f0c04 */
[----:B------:R-:W-:Y:S01]  /*20d0*/  IMAD R4, R184, -0x100, R197 ;  /* 0xffffff00b8047824 */ /* 0x000fe200078e02c5 */
[----:B------:R-:W-:Y:S01]  /*20e0*/  @!P4 LEA.HI.X R29, R10, R13, R5, 0x1, P1 ;  /* 0x0000000d0a1dc211 */ /* 0x000fe200008f0c05 */
[----:B------:R-:W-:Y:S02]  /*20f0*/  @!P5 IMAD R8, R8, R20, RZ ;  /* 0x000000140808d224 */ /* 0x000fe400078e02ff */
[----:B------:R-:W-:Y:S02]  /*2100*/  VIADD R4, R4, 0x100 ;  /* 0x0000010004047836 */ /* 0x000fe40000000000 */
[-C--:B------:R-:W-:Y:S01]  /*2110*/  @!P5 IMAD R8, R21, R9.reuse, R8 ;  /* 0x000000091508d224 */ /* 0x080fe200078e0208 */
[----:B------:R1:W-:Y:S01]  /*2120*/  @!P4 LDGSTS.E.BYPASS.LTC128B.128 [R236+0x800], desc[UR4][R28.64] ;  /* 0x008000001ceccfae */ /* 0x0003e2000b981a04 */
[----:B------:R-:W-:-:S03]  /*2130*/  @!P5 IMAD.WIDE.U32 R14, R20, R9, R14 ;  /* 0x00000009140ed225 */ /* 0x000fc600078e000e */
[----:B------:R2:W-:Y:S01]  /*2140*/  @!P3 LDGSTS.E.BYPASS.LTC128B.128 [R236+0x1000], desc[UR4][R6.64] ;  /* 0x0100000006ecbfae */ /* 0x0005e2000b981a04 */
[----:B------:R-:W-:Y:S01]  /*2150*/  ISETP.GE.AND P3, PT, R38, R4, PT ;  /* 0x000000042600720c */ /* 0x000fe20003f66270 */
[----:B------:R-:W-:Y:S01]  /*2160*/  @!P5 IMAD.IADD R8, R15, 0x1, R8 ;  /* 0x000000010f08d824 */ /* 0x000fe200078e0208 */
[----:B------:R-:W-:Y:S01]  /*2170*/  @!P5 LEA R10, P1, R14, R12, 0x1 ;  /* 0x0000000c0e0ad211 */ /* 0x000fe200078208ff */
[----:B------:R-:W-:Y:S01]  /*2180*/  IMAD.SHL.U32 R5, R224, 0x10, RZ ;  /* 0x00000010e0057824 */ /* 0x000fe200078e00ff */
[-C--:B------:R-:W-:Y:S01]  /*2190*/  ISETP.GE.AND P4, PT, R19, R4.reuse, PT ;  /* 0x000000041300720c */ /* 0x080fe20003f86270 */
[----:B------:R-:W-:Y:S01]  /*21a0*/  VIADD R18, R38, 0x40 ;  /* 0x0000004026127836 */ /* 0x000fe20000000000 */
[----:B------:R-:W-:Y:S02]  /*21b0*/  @!P5 LEA.HI.X R11, R14, R13, R8, 0x1, P1 ;  /* 0x0000000d0e0bd211 */ /* 0x000fe400008f0c08 */
[-C--:B------:R-:W-:Y:S02]  /*21c0*/  ISETP.GE.AND P6, PT, R17, R4.reuse, PT ;  /* 0x000000041100720c */ /* 0x080fe40003fc6270 */
[-C--:B------:R-:W-:Y:S01]  /*21d0*/  ISETP.GE.AND P2, PT, R18, R4.reuse, PT ;  /* 0x000000041200720c */ /* 0x080fe20003f46270 */
[----:B------:R3:W-:Y:S01]  /*21e0*/  @!P5 LDGSTS.E.BYPASS.LTC128B.128 [R236+0x1800], desc[UR4][R10.64] ;  /* 0x018000000aecdfae */ /* 0x0007e2000b981a04 */
[----:B------:R-:W-:-:S02]  /*21f0*/  ISETP.GE.AND P5, PT, R16, R4, PT ;  /* 0x000000041000720c */ /* 0x000fc40003fa6270 */
[----:B-1----:R-:W-:Y:S02]  /*2200*/  LEA R28, P1, R5, R228, 0x1 ;  /* 0x000000e4051c7211 */ /* 0x002fe400078208ff */
[----:B--2---:R-:W-:Y:S01]  /*2210*/  SHF.L.U64.HI R6, R224, 0x4, R225 ;  /* 0x00000004e0067819 */ /* 0x004fe200000102e1 */
[----:B------:R-:W-:-:S03]  /*2220*/  @!P3 IMAD.MOV.U32 R7, RZ, RZ, R227 ;  /* 0x000000ffff07b224 */ /* 0x000fc600078e00e3 */
[----:B------:R-:W-:Y:S01]  /*2230*/  LEA.HI.X R29, R5, R227, R6, 0x1, P1 ;  /* 0x000000e3051d7211 */ /* 0x000fe200008f0c06 */
[----:B------:R-:W-:Y:S02]  /*2240*/  @!P3 IMAD.MOV.U32 R6, RZ, RZ, R228 ;  /* 0x000000ffff06b224 */ /* 0x000fe400078e00e4 */
[----:B------:R-:W-:-:S03]  /*2250*/  VIADD R15, R38, 0x50 ;  /* 0x00000050260f7836 */ /* 0x000fc60000000000 */
[----:B------:R1:W-:Y:S04]  /*2260*/  @!P3 LDGSTS.E.BYPASS.LTC128B.128 [R236+0x2000], desc[UR4][R6.64] ;  /* 0x0200000006ecbfae */ /* 0x0003e8000b981a04 */
[----:B------:R-:W-:Y:S01]  /*2270*/  @!P4 LDGSTS.E.BYPASS.LTC128B.128 [R236+0x2800], desc[UR4][R28.64] ;  /* 0x028000001ceccfae */ /* 0x000fe2000b981a04 */
[----:B---3--:R-:W-:-:S04]  /*2280*/  @!P6 LEA R10, P4, R224, R28, 0x5 ;  /* 0x0000001ce00ae211 */ /* 0x008fc800078828ff */
[CCC-:B------:R-:W-:Y:S02]  /*2290*/  @!P6 LEA.HI.X R11, R224.reuse, R29.reuse, R225.reuse, 0x5, P4 ;  /* 0x0000001de00be211 */ /* 0x1c0fe400020f2ce1 */
[----:B------:R-:W-:Y:S01]  /*22a0*/  ISETP.GE.AND P4, PT, R15, R4, PT ;  /* 0x000000040f00720c */ /* 0x000fe20003f86270 */
[----:B------:R-:W-:Y:S01]  /*22b0*/  @!P2 IMAD R5, R225, 0x60, RZ ;  /* 0x00000060e105a824 */ /* 0x000fe200078e02ff */
[----:B------:R-:W-:Y:S01]  /*22c0*/  @!P5 LEA R8, P1, R224, R28, 0x6 ;  /* 0x0000001ce008d211 */ /* 0x000fe200078230ff */
[----:B------:R-:W-:Y:S01]  /*22d0*/  VIADD R14, R38, 0x60 ;  /* 0x00000060260e7836 */ /* 0x000fe20000000000 */
[----:B------:R2:W-:Y:S02]  /*22e0*/  @!P6 LDGSTS.E.BYPASS.LTC128B.128 [R236+0x3000], desc[UR4][R10.64] ;  /* 0x030000000aecefae */ /* 0x0005e4000b981a04 */
[----:B------:R-:W-:Y:S01]  /*22f0*/  @!P5 LEA.HI.X R9, R224, R29, R225, 0x6, P1 ;  /* 0x0000001de009d211 */ /* 0x000fe200008f34e1 */
[----:B------:R-:W-:Y:S02]  /*2300*/  VIADD R13, R38, 0x70 ;  /* 0x00000070260d7836 */ /* 0x000fe40000000000 */
[----:B-1----:R-:W-:-:S02]  /*2310*/  @!P2 IMAD.MOV.U32 R6, RZ, RZ, R28 ;  /* 0x000000ffff06a224 */ /* 0x002fc400078e001c */
[----:B------:R-:W-:Y:S01]  /*2320*/  @!P2 IMAD.MOV.U32 R7, RZ, RZ, R29 ;  /* 0x000000ffff07a224 */ /* 0x000fe200078e001d */
[----:B------:R-:W-:Y:S01]  /*2330*/  ISETP.GE.AND P1, PT, R14, R4, PT ;  /* 0x000000040e00720c */ /* 0x000fe20003f26270 */
[----:B------:R-:W-:Y:S01]  /*2340*/  @!P5 LDGSTS.E.BYPASS.LTC128B.128 [R236+0x3800], desc[UR4][R8.64] ;  /* 0x0380000008ecdfae */ /* 0x000fe2000b981a04 */
[----:B------:R-:W-:Y:S01]  /*2350*/  @!P2 IMAD.WIDE.U32 R6, R224, 0x60, R6 ;  /* 0x00000060e006a825 */ /* 0x000fe200078e0006 */
[----:B------:R-:W-:-:S03]  /*2360*/  LOP3.LUT R12, R38, 0x80, RZ, 0xfc, !PT ;  /* 0x00000080260c7812 */ /* 0x000fc600078efcff */
[----:B------:R-:W-:Y:S01]  /*2370*/  @!P2 IMAD.IADD R7, R7, 0x1, R5 ;  /* 0x000000010707a824 */ /* 0x000fe200078e0205 */
[-C--:B------:R-:W-:Y:S02]  /*2380*/  ISETP.GE.AND P6, PT, R13, R4.reuse, PT ;  /* 0x000000040d00720c */ /* 0x080fe40003fc6270 */
[----:B------:R-:W-:Y:S02]  /*2390*/  ISETP.GE.AND P5, PT, R12, R4, PT ;  /* 0x000000040c00720c */ /* 0x000fe40003fa6270 */
[----:B------:R1:W-:Y:S01]  /*23a0*/  @!P2 LDGSTS.E.BYPASS.LTC128B.128 [R236+0x4000], desc[UR4][R6.64] ;  /* 0x0400000006ecafae */ /* 0x0003e2000b981a04 */
[C---:B--2---:R-:W-:Y:S02]  /*23b0*/  VIADD R10, R38.reuse, 0xa0 ;  /* 0x000000a0260a7836 */ /* 0x044fe40000000000 */
[----:B------:R-:W-:Y:S02]  /*23c0*/  VIADD R11, R38, 0x90 ;  /* 0x00000090260b7836 */ /* 0x000fe40000000000 */
[----:B------:R-:W-:-:S02]  /*23d0*/  @!P1 IMAD.MOV.U32 R24, RZ, RZ, R28 ;  /* 0x000000ffff189224 */ /* 0x000fc400078e001c */
[--C-:B------:R-:W-:Y:S02]  /*23e0*/  @!P1 IMAD.MOV.U32 R25, RZ, RZ, R29.reuse ;  /* 0x000000ffff199224 */ /* 0x100fe400078e001d */
[----:B------:R-:W-:Y:S02]  /*23f0*/  @!P6 IMAD.MOV.U32 R22, RZ, RZ, R28 ;  /* 0x000000ffff16e224 */ /* 0x000fe400078e001c */
[----:B------:R-:W-:Y:S02]  /*2400*/  @!P6 IMAD.MOV.U32 R23, RZ, RZ, R29 ;  /* 0x000000ffff17e224 */ /* 0x000fe400078e001d */
[----:B------:R-:W-:Y:S01]  /*2410*/  @!P1 IMAD R5, R225, 0xa0, RZ ;  /* 0x000000a0e1059824 */ /* 0x000fe200078e02ff */
[----:B-1----:R-:W-:-:S04]  /*2420*/  @!P4 LEA R6, P2, R224, R28, 0x7 ;  /* 0x0000001ce006c211 */ /* 0x002fc800078438ff */
[----:B------:R-:W-:Y:S02]  /*2430*/  @!P4 LEA.HI.X R7, R224, R29, R225, 0x7, P2 ;  /* 0x0000001de007c211 */ /* 0x000fe400010f3ce1 */
[----:B------:R-:W-:-:S03]  /*2440*/  ISETP.GE.AND P2, PT, R10, R4, PT ;  /* 0x000000040a00720c */ /* 0x000fc60003f46270 */
[----:B------:R1:W-:Y:S01]  /*2450*/  @!P4 LDGSTS.E.BYPASS.LTC128B.128 [R236+0x4800], desc[UR4][R6.64] ;  /* 0x0480000006eccfae */ /* 0x0003e2000b981a04 */
[----:B------:R-:W-:Y:S01]  /*2460*/  ISETP.GE.AND P4, PT, R11, R4, PT ;  /* 0x000000040b00720c */ /* 0x000fe20003f86270 */
[----:B------:R-:W-:-:S04]  /*2470*/  @!P1 IMAD.WIDE.U32 R24, R224, 0xa0, R24 ;  /* 0x000000a0e0189825 */ /* 0x000fc800078e0018 */
[----:B------:R-:W-:Y:S02]  /*2480*/  @!P5 IMAD.MOV.U32 R20, RZ, RZ, R28 ;  /* 0x000000ffff14d224 */ /* 0x000fe400078e001c */
[----:B------:R-:W-:Y:S02]  /*2490*/  @!P5 IMAD.MOV.U32 R21, RZ, RZ, R29 ;  /* 0x000000ffff15d224 */ /* 0x000fe400078e001d */
[----:B------:R-:W-:-:S04]  /*24a0*/  @!P6 IMAD.WIDE.U32 R22, R224, 0xc0, R22 ;  /* 0x000000c0e016e825 */ /* 0x000fc800078e0016 */
[----:B------:R-:W-:Y:S02]  /*24b0*/  @!P1 IMAD.IADD R25, R25, 0x1, R5 ;  /* 0x0000000119199824 */ /* 0x000fe400078e0205 */
[----:B------:R-:W-:Y:S02]  /*24c0*/  @!P2 IMAD.MOV.U32 R8, RZ, RZ, R28 ;  /* 0x000000ffff08a224 */ /* 0x000fe400078e001c */
[----:B------:R-:W-:Y:S01]  /*24d0*/  @!P2 IMAD.MOV.U32 R9, RZ, RZ, R29 ;  /* 0x000000ffff09a224 */ /* 0x000fe200078e001d */
[----:B------:R2:W-:Y:S01]  /*24e0*/  @!P1 LDGSTS.E.BYPASS.LTC128B.128 [R236+0x5000], desc[UR4][R24.64] ;  /* 0x0500000018ec9fae */ /* 0x0005e2000b981a04 */
[----:B------:R-:W-:-:S04]  /*24f0*/  @!P5 IMAD.WIDE.U32 R20, R224, 0xe0, R20 ;  /* 0x000000e0e014d825 */ /* 0x000fc800078e0014 */
[C---:B-1----:R-:W-:Y:S02]  /*2500*/  @!P6 IMAD R7, R225.reuse, 0xc0, RZ ;  /* 0x000000c0e107e824 */ /* 0x042fe400078e02ff */
[----:B------:R-:W-:Y:S02]  /*2510*/  @!P5 IMAD R6, R225, 0xe0, RZ ;  /* 0x000000e0e106d824 */ /* 0x000fe400078e02ff */
[----:B------:R-:W-:Y:S02]  /*2520*/  @!P6 IMAD.IADD R23, R23, 0x1, R7 ;  /* 0x000000011717e824 */ /* 0x000fe400078e0207 */
[----:B------:R-:W-:Y:S02]  /*2530*/  @!P2 IMAD R5, R225, 0x120, RZ ;  /* 0x00000120e105a824 */ /* 0x000fe400078e02ff */
[----:B------:R-:W-:Y:S01]  /*2540*/  @!P2 IMAD.WIDE.U32 R8, R224, 0x120, R8 ;  /* 0x00000120e008a825 */ /* 0x000fe200078e0008 */
[----:B------:R-:W-:Y:S03]  /*2550*/  @!P6 LDGSTS.E.BYPASS.LTC128B.128 [R236+0x5800], desc[UR4][R22.64] ;  /* 0x0580000016ecefae */ /* 0x000fe6000b981a04 */
[----:B------:R-:W-:-:S02]  /*2560*/  @!P5 IMAD.IADD R7, R21, 0x1, R6 ;  /* 0x000000011507d824 */ /* 0x000fc400078e0206 */
[----:B------:R-:W-:Y:S02]  /*2570*/  @!P5 IMAD.MOV.U32 R6, RZ, RZ, R20 ;  /* 0x000000ffff06d224 */ /* 0x000fe400078e0014 */
[----:B------:R-:W-:Y:S01]  /*2580*/  @!P2 IMAD.IADD R21, R9, 0x1, R5 ;  /* 0x000000010915a824 */ /* 0x000fe200078e0205 */
[----:B--2---:R-:W-:Y:S01]  /*2590*/  @!P4 LEA R24, P1, R224, R28, 0x8 ;  /* 0x0000001ce018c211 */ /* 0x004fe200078240ff */
[----:B------:R-:W-:Y:S01]  /*25a0*/  @!P2 IMAD.MOV.U32 R20, RZ, RZ, R8 ;  /* 0x000000ffff14a224 */ /* 0x000fe200078e0008 */
[----:B------:R1:W-:Y:S01]  /*25b0*/  @!P5 LDGSTS.E.BYPASS.LTC128B.128 [R236+0x6000], desc[UR4][R6.64] ;  /* 0x0600000006ecdfae */ /* 0x0003e2000b981a04 */
[----:B------:R-:W-:Y:S01]  /*25c0*/  VIADD R9, R38, 0xb0 ;  /* 0x000000b026097836 */ /* 0x000fe20000000000 */
[----:B------:R-:W-:Y:S01]  /*25d0*/  @!P4 LEA.HI.X R25, R224, R29, R225, 0x8, P1 ;  /* 0x0000001de019c211 */ /* 0x000fe200008f44e1 */
[----:B------:R-:W-:-:S03]  /*25e0*/  VIADD R8, R38, 0xc0 ;  /* 0x000000c026087836 */ /* 0x000fc60000000000 */
[-C--:B------:R-:W-:Y:S01]  /*25f0*/  ISETP.GE.AND P6, PT, R9, R4.reuse, PT ;  /* 0x000000040900720c */ /* 0x080fe20003fc6270 */
[----:B------:R2:W-:Y:S01]  /*2600*/  @!P4 LDGSTS.E.BYPASS.LTC128B.128 [R236+0x6800], desc[UR4][R24.64] ;  /* 0x0680000018eccfae */ /* 0x0005e2000b981a04 */
[-C--:B------:R-:W-:Y:S01]  /*2610*/  ISETP.GE.AND P5, PT, R8, R4.reuse, PT ;  /* 0x000000040800720c */ /* 0x080fe20003fa6270 */
[C---:B------:R-:W-:Y:S02]  /*2620*/  VIADD R5, R38.reuse, 0xf0 ;  /* 0x000000f026057836 */ /* 0x040fe40000000000 */
[----:B------:R3:W-:Y:S03]  /*2630*/  @!P2 LDGSTS.E.BYPASS.LTC128B.128 [R236+0x7000], desc[UR4][R20.64] ;  /* 0x0700000014ecafae */ /* 0x0007e6000b981a04 */
[----:B------:R-:W-:Y:S01]  /*2640*/  ISETP.GE.AND P1, PT, R5, R4, PT ;  /* 0x000000040500720c */ /* 0x000fe20003f26270 */
[C---:B-1----:R-:W-:Y:S02]  /*2650*/  VIADD R7, R38.reuse, 0xd0 ;  /* 0x000000d026077836 */ /* 0x042fe40000000000 */
[----:B------:R-:W-:-:S03]  /*2660*/  VIADD R6, R38, 0xe0 ;  /* 0x000000e026067836 */ /* 0x000fc60000000000 */
[-C--:B------:R-:W-:Y:S02]  /*2670*/  ISETP.GE.AND P4, PT, R7, R4.reuse, PT ;  /* 0x000000040700720c */ /* 0x080fe40003f86270 */
[----:B------:R-:W-:Y:S01]  /*2680*/  ISETP.GE.AND P2, PT, R6, R4, PT ;  /* 0x000000040600720c */ /* 0x000fe20003f46270 */
[--C-:B------:R-:W-:Y:S02]  /*2690*/  @!P6 IMAD.MOV.U32 R36, RZ, RZ, R28.reuse ;  /* 0x000000ffff24e224 */ /* 0x100fe400078e001c */
[--C-:B------:R-:W-:Y:S02]  /*26a0*/  @!P6 IMAD.MOV.U32 R37, RZ, RZ, R29.reuse ;  /* 0x000000ffff25e224 */ /* 0x100fe400078e001d */
[----:B------:R-:W-:Y:S02]  /*26b0*/  @!P5 IMAD.MOV.U32 R34, RZ, RZ, R28 ;  /* 0x000000ffff22d224 */ /* 0x000fe400078e001c */
[----:B------:R-:W-:Y:S02]  /*26c0*/  @!P5 IMAD.MOV.U32 R35, RZ, RZ, R29 ;  /* 0x000000ffff23d224 */ /* 0x000fe400078e001d */
[----:B--2---:R-:W-:-:S02]  /*26d0*/  @!P6 IMAD R24, R225, 0x140, RZ ;  /* 0x00000140e118e824 */ /* 0x004fc400078e02ff */
        /* <DEDUP_REMOVED lines=9> */
[----:B---3--:R-:W-:Y:S02]  /*2770*/  @!P2 IMAD R21, R225, 0x1a0, RZ ;  /* 0x000001a0e115a824 */ /* 0x008fe400078e02ff */
[----:B------:R-:W-:-:S04]  /*2780*/  @!P2 IMAD.WIDE.U32 R30, R224, 0x1a0, R30 ;  /* 0x000001a0e01ea825 */ /* 0x000fc800078e001e */
[----:B------:R-:W-:Y:S02]  /*2790*/  @!P6 IMAD.IADD R25, R37, 0x1, R24 ;  /* 0x000000012519e824 */ /* 0x000fe400078e0218 */
[----:B------:R-:W-:Y:S02]  /*27a0*/  @!P1 IMAD R20, R225, 0x1c0, RZ ;  /* 0x000001c0e1149824 */ /* 0x000fe400078e02ff */
[----:B------:R-:W-:-:S04]  /*27b0*/  @!P1 IMAD.WIDE.U32 R28, R224, 0x1c0, R28 ;  /* 0x000001c0e01c9825 */ /* 0x000fc800078e001c */
[----:B------:R-:W-:Y:S02]  /*27c0*/  @!P5 IMAD.IADD R35, R35, 0x1, R23 ;  /* 0x000000012323d824 */ /* 0x000fe400078e0217 */
[----:B------:R-:W-:Y:S02]  /*27d0*/  @!P6 IMAD.MOV.U32 R24, RZ, RZ, R36 ;  /* 0x000000ffff18e224 */ /* 0x000fe400078e0024 */
[----:B------:R-:W-:Y:S02]  /*27e0*/  @!P4 IMAD.IADD R23, R33, 0x1, R22 ;  /* 0x000000012117c824 */ /* 0x000fe400078e0216 */
[----:B------:R-:W-:Y:S01]  /*27f0*/  @!P4 IMAD.MOV.U32 R22, RZ, RZ, R32 ;  /* 0x000000ffff16c224 */ /* 0x000fe200078e0020 */
[----:B------:R1:W-:Y:S01]  /*2800*/  @!P6 LDGSTS.E.BYPASS.LTC128B.128 [R236+0x7800], desc[UR4][R24.64] ;  /* 0x0780000018ecefae */ /* 0x0003e2000b981a04 */
[----:B------:R-:W-:Y:S02]  /*2810*/  @!P2 IMAD.IADD R31, R31, 0x1, R21 ;  /* 0x000000011f1fa824 */ /* 0x000fe400078e0215 */
[----:B------:R-:W-:Y:S01]  /*2820*/  @!P1 IMAD.IADD R29, R29, 0x1, R20 ;  /* 0x000000011d1d9824 */ /* 0x000fe200078e0214 */
[----:B------:R1:W-:Y:S04]  /*2830*/  @!P5 LDGSTS.E.BYPASS.LTC128B.128 [R236+0x8000], desc[UR4][R34.64] ;  /* 0x0800000022ecdfae */ /* 0x0003e8000b981a04 */
[----:B------:R1:W-:Y:S04]  /*2840*/  @!P4 LDGSTS.E.BYPASS.LTC128B.128 [R236+0x8800], desc[UR4][R22.64] ;  /* 0x0880000016eccfae */ /* 0x0003e8000b981a04 */
[----:B------:R1:W-:Y:S04]  /*2850*/  @!P2 LDGSTS.E.BYPASS.LTC128B.128 [R236+0x9000], desc[UR4][R30.64] ;  /* 0x090000001eecafae */ /* 0x0003e8000b981a04 */
[----:B------:R1:W-:Y:S04]  /*2860*/  @!P1 LDGSTS.E.BYPASS.LTC128B.128 [R236+0x9800], desc[UR4][R28.64] ;  /* 0x098000001cec9fae */ /* 0x0003e8000b981a04 */
[----:B------:R-:W0:Y:S04]  /*2870*/  LDGDEPBAR ;  /* 0x00000000000079af */ /* 0x000e280000000000 */
[----:B------:R1:W5:Y:S04]  /*2880*/  LD.E R67, desc[UR4][R2.64+0x184] ;  /* 0x0001840402437980 */ /* 0x000368000c101900 */
[----:B------:R1:W5:Y:S01]  /*2890*/  LD.E R66, desc[UR4][R2.64+0x188] ;  /* 0x0001880402427980 */ /* 0x000362000c101900 */
[----:B------:R-:W-:-:S02]  /*28a0*/  IMAD R20, R165, R38, RZ ;  /* 0x00000026a5147224 */ /* 0x000fc400078e02ff */
[----:B------:R-:W-:Y:S01]  /*28b0*/  IMAD.WIDE.U32 R40, R38, R164, R40 ;  /* 0x000000a426287225 */ /* 0x000fe200078e0028 */
[----:B------:R-:W-:-:S06]  /*28c0*/  DEPBAR.LE SB0, 0x0 ;  /* 0x000080000000791a */ /* 0x000fcc0000000000 */
[----:B------:R-:W-:Y:S05]  /*28d0*/  WARPSYNC.ALL ;  /* 0x0000000000007948 */ /* 0x000fea0003800000 */
[----:B------:R-:W-:Y:S01]  /*28e0*/  IMAD.IADD R230, R41, 0x1, R20 ;  /* 0x0000000129e67824 */ /* 0x000fe200078e0214 */
[----:B------:R-:W-:Y:S01]  /*28f0*/  LEA R231, P2, R40, R26, 0x1 ;  /* 0x0000001a28e77211 */ /* 0x000fe200078408ff */
[----:B------:R-:W-:Y:S01]  /*2900*/  IMAD.SHL.U32 R20, R164, 0x10, RZ ;  /* 0x00000010a4147824 */ /* 0x000fe200078e00ff */
[----:B------:R-:W-:Y:S02]  /*2910*/  ISETP.GE.AND P1, PT, R19, R4, PT ;  /* 0x000000041300720c */ /* 0x000fe40003f26270 */
[----:B------:R-:W-:-:S02]  /*2920*/  LEA.HI.X R230, R40, R27, R230, 0x1, P2 ;  /* 0x0000001b28e67211 */ /* 0x000fc400010f0ce6 */
[-C--:B------:R-:W-:Y:S02]  /*2930*/  ISETP.GE.AND P6, PT, R17, R4.reuse, PT ;  /* 0x000000041100720c */ /* 0x080fe40003fc6270 */
[-C--:B------:R-:W-:Y:S01]  /*2940*/  ISETP.GE.AND P4, PT, R16, R4.reuse, PT ;  /* 0x000000041000720c */ /* 0x080fe20003f86270 */
[----:B------:R-:W-:Y:S01]  /*2950*/  @!P3 IMAD.MOV.U32 R16, RZ, RZ, R231 ;  /* 0x000000ffff10b224 */ /* 0x000fe200078e00e7 */
[----:B------:R-:W-:Y:S01]  /*2960*/  SHF.L.U64.HI R19, R164, 0x4, R165 ;  /* 0x00000004a4137819 */ /* 0x000fe200000102a5 */
[----:B------:R-:W-:Y:S01]  /*2970*/  @!P3 IMAD.MOV.U32 R17, RZ, RZ, R230 ;  /* 0x000000ffff11b224 */ /* 0x000fe200078e00e6 */
[----:B------:R-:W-:Y:S01]  /*2980*/  BAR.SYNC.DEFER_BLOCKING 0x0 ;  /* 0x0000000000007b1d */ /* 0x000fe20000010000 */
[----:B-1----:R-:W-:Y:S02]  /*2990*/  LEA R22, P2, R20, R231, 0x1 ;  /* 0x000000e714167211 */ /* 0x002fe400078408ff */
[----:B------:R-:W-:Y:S02]  /*29a0*/  ISETP.GE.AND P5, PT, R18, R4, PT ;  /* 0x000000041200720c */ /* 0x000fe40003fa6270 */
[----:B------:R-:W-:-:S02]  /*29b0*/  LEA.HI.X R23, R20, R230, R19, 0x1, P2 ;  /* 0x000000e614177211 */ /* 0x000fc400010f0c13 */
[----:B------:R-:W-:-:S04]  /*29c0*/  @!P6 LEA R24, P2, R164, R22, 0x5 ;  /* 0x00000016a418e211 */ /* 0x000fc800078428ff */
[----:B------:R-:W-:Y:S02]  /*29d0*/  @!P6 LEA.HI.X R25, R164, R23, R165, 0x5, P2 ;  /* 0x00000017a419e211 */ /* 0x000fe400010f2ca5 */
[----:B------:R-:W-:-:S03]  /*29e0*/  ISETP.GE.AND P2, PT, R14, R4, PT ;  /* 0x000000040e00720c */ /* 0x000fc60003f46270 */
[----:B------:R-:W-:Y:S01]  /*29f0*/  @!P5 IMAD.MOV.U32 R18, RZ, RZ, R22 ;  /* 0x000000ffff12d224 */ /* 0x000fe200078e0016 */
        /* <DEDUP_REMOVED lines=11> */
[----:B------:R-:W-:Y:S01]  /*2ab0*/  @!P4 LEA R20, P1, R164, R22, 0x6 ;  /* 0x00000016a414c211 */ /* 0x000fe200078230ff */
[----:B------:R-:W-:-:S03]  /*2ac0*/  @!P5 IMAD.MOV.U32 R19, RZ, RZ, R23 ;  /* 0x000000ffff13d224 */ /* 0x000fc600078e0017 */
[C---:B------:R-:W-:Y:S01]  /*2ad0*/  @!P4 LEA.HI.X R21, R164.reuse, R23, R165, 0x6, P1 ;  /* 0x00000017a415c211 */ /* 0x040fe200008f34a5 */
[----:B------:R-:W-:Y:S01]  /*2ae0*/  @P6 STS.128 [R236+0xb000], RZ ;  /* 0x00b000ffec006388 */ /* 0x000fe20000000c00 */
[----:B------:R-:W-:Y:S01]  /*2af0*/  @!P5 IMAD.WIDE.U32 R18, R164, 0x60, R18 ;  /* 0x00000060a412d825 */ /* 0x000fe200078e0012 */
[-C--:B------:R-:W-:Y:S02]  /*2b00*/  ISETP.GE.AND P1, PT, R13, R4.reuse, PT ;  /* 0x000000040d00720c */ /* 0x080fe40003f26270 */
[----:B------:R-:W-:Y:S01]  /*2b10*/  @!PT LDS RZ, [RZ] ;  /* 0x00000000fffff984 */ /* 0x000fe20000000800 */
[----:B------:R-:W-:Y:S01]  /*2b20*/  @!PT LDS RZ, [RZ] ;  /* 0x00000000fffff984 */ /* 0x000fe20000000800 */
[----:B------:R-:W-:Y:S01]  /*2b30*/  @!PT LDS RZ, [RZ] ;  /* 0x00000000fffff984 */ /* 0x000fe20000000800 */
[----:B------:R-:W-:Y:S01]  /*2b40*/  @!P6 LDGSTS.E.BYPASS.LTC128B.128 [R236+0xb000], desc[UR4][R24.64] ;  /* 0x0b00000018ecefae */ /* 0x000fe2000b981a04 */
[----:B------:R-:W-:-:S03]  /*2b50*/  ISETP.GE.AND P6, PT, R12, R4, PT ;  /* 0x000000040c00720c */ /* 0x000fc60003fc6270 */
[----:B------:R-:W-:Y:S01]  /*2b60*/  @P4 STS.128 [R236+0xb800], RZ ;  /* 0x00b800ffec004388 */ /* 0x000fe20000000c00 */
[----:B-1----:R-:W-:-:S03]  /*2b70*/  @!P5 IMAD R16, R165, 0x60, RZ ;  /* 0x00000060a510d824 */ /* 0x002fc600078e02ff */
[----:B------:R-:W-:Y:S01]  /*2b80*/  @!PT LDS RZ, [RZ] ;  /* 0x00000000fffff984 */ /* 0x000fe20000000800 */
[----:B------:R-:W-:Y:S01]  /*2b90*/  @!PT LDS RZ, [RZ] ;  /* 0x00000000fffff984 */ /* 0x000fe20000000800 */
[----:B------:R-:W-:Y:S01]  /*2ba0*/  @!PT LDS RZ, [RZ] ;  /* 0x00000000fffff984 */ /* 0x000fe20000000800 */
[----:B------:R-:W-:Y:S01]  /*2bb0*/  @!P4 LDGSTS.E.BYPASS.LTC128B.128 [R236+0xb800], desc[UR4][R20.64] ;  /* 0x0b80000014eccfae */ /* 0x000fe2000b981a04 */
[C---:B------:R-:W-:Y:S01]  /*2bc0*/  @!P3 LEA R12, P4, R164.reuse, R22, 0x7 ;  /* 0x00000016a40cb211 */ /* 0x040fe200078838ff */
[----:B------:R-:W-:Y:S02]  /*2bd0*/  @!P5 IMAD.IADD R17, R19, 0x1, R16 ;  /* 0x000000011311d824 */ /* 0x000fe400078e0210 */
[----:B------:R-:W-:Y:S01]  /*2be0*/  @!P5 IMAD.MOV.U32 R16, RZ, RZ, R18 ;  /* 0x000000ffff10d224 */ /* 0x000fe200078e0012 */
[----:B------:R-:W-:Y:S01]  /*2bf0*/  @!P3 LEA.HI.X R13, R164, R23, R165, 0x7, P4 ;  /* 0x00000017a40db211 */ /* 0x000fe200020f3ca5 */
[----:B------:R-:W-:Y:S01]  /*2c00*/  @P5 STS.128 [R236+0xc000], RZ ;  /* 0x00c000ffec005388 */ /* 0x000fe20000000c00 */
[----:B------:R-:W-:-:S03]  /*2c10*/  @!P2 IMAD.MOV.U32 R14, RZ, RZ, R22 ;  /* 0x000000ffff0ea224 */ /* 0x000fc600078e0016 */
        /* <DEDUP_REMOVED lines=11> */
[----:B------:R-:W-:Y:S01]  /*2cd0*/  @!P2 IMAD R11, R165, 0xa0, RZ ;  /* 0x000000a0a50ba824 */ /* 0x000fe200078e02ff */
[-C--:B------:R-:W-:Y:S01]  /*2ce0*/  ISETP.GE.AND P4, PT, R10, R4.reuse, PT ;  /* 0x000000040a00720c */ /* 0x080fe20003f86270 */
[----:B------:R-:W-:Y:S01]  /*2cf0*/  @!P2 IMAD.WIDE.U32 R14, R164, 0xa0, R14 ;  /* 0x000000a0a40ea825 */ /* 0x000fe200078e000e */
[----:B------:R-:W-:-:S03]  /*2d00*/  ISETP.GE.AND P3, PT, R9, R4, PT ;  /* 0x000000040900720c */ /* 0x000fc60003f66270 */
[----:B------:R-:W-:Y:S02]  /*2d10*/  @!P1 IMAD R10, R165, 0xc0, RZ ;  /* 0x000000c0a50a9824 */ /* 0x000fe400078e02ff */
[----:B------:R-:W-:Y:S02]  /*2d20*/  @!P2 IMAD.IADD R15, R15, 0x1, R11 ;  /* 0x000000010f0fa824 */ /* 0x000fe400078e020b */
[----:B------:R-:W-:Y:S02]  /*2d30*/  @!P6 IMAD R9, R165, 0xe0, RZ ;  /* 0x000000e0a509e824 */ /* 0x000fe400078e02ff */
[--C-:B-1----:R-:W-:Y:S02]  /*2d40*/  @!P6 IMAD.MOV.U32 R16, RZ, RZ, R22.reuse ;  /* 0x000000ffff10e224 */ /* 0x102fe400078e0016 */
[----:B------:R-:W-:Y:S02]  /*2d50*/  @!P6 IMAD.MOV.U32 R17, RZ, RZ, R23 ;  /* 0x000000ffff11e224 */ /* 0x000fe400078e0017 */
[----:B--2---:R-:W-:-:S02]  /*2d60*/  @!P1 IMAD.MOV.U32 R12, RZ, RZ, R22 ;  /* 0x000000ffff0c9224 */ /* 0x004fc400078e0016 */
[----:B------:R-:W-:Y:S02]  /*2d70*/  @!P1 IMAD.MOV.U32 R13, RZ, RZ, R23 ;  /* 0x000000ffff0d9224 */ /* 0x000fe400078e0017 */
[----:B------:R-:W-:-:S04]  /*2d80*/  @!P1 IMAD.WIDE.U32 R12, R164, 0xc0, R12 ;  /* 0x000000c0a40c9825 */ /* 0x000fc800078e000c */
        /* <DEDUP_REMOVED lines=8> */
[----:B------:R-:W-:Y:S01]  /*2e10*/  @!P6 IMAD.IADD R17, R17, 0x1, R9 ;  /* 0x000000011111e824 */ /* 0x000fe200078e0209 */
[----:B------:R-:W-:Y:S01]  /*2e20*/  @P1 STS.128 [R236+0xd800], RZ ;  /* 0x00d800ffec001388 */ /* 0x000fe20000000c00 */
[----:B------:R-:W-:-:S03]  /*2e30*/  ISETP.GE.AND P2, PT, R8, R4, PT ;  /* 0x000000040800720c */ /* 0x000fc60003f46270 */
[----:B------:R-:W-:Y:S01]  /*2e40*/  @!PT LDS RZ, [RZ] ;  /* 0x00000000fffff984 */ /* 0x000fe20000000800 */
[----:B------:R-:W-:Y:S01]  /*2e50*/  @!PT LDS RZ, [RZ] ;  /* 0x00000000fffff984 */ /* 0x000fe20000000800 */
[----:B------:R-:W-:Y:S01]  /*2e60*/  @!PT LDS RZ, [RZ] ;  /* 0x00000000fffff984 */ /* 0x000fe20000000800 */
[----:B------:R1:W-:Y:S01]  /*2e70*/  @!P1 LDGSTS.E.BYPASS.LTC128B.128 [R236+0xd800], desc[UR4][R10.64] ;  /* 0x0d8000000aec9fae */ /* 0x0003e2000b981a04 */
[----:B------:R-:W-:-:S03]  /*2e80*/  @!P5 LEA R8, P1, R164, R22, 0x8 ;  /* 0x00000016a408d211 */ /* 0x000fc600078240ff */
[----:B------:R-:W-:Y:S01]  /*2e90*/  @P6 STS.128 [R236+0xe000], RZ ;  /* 0x00e000ffec006388 */ /* 0x000fe20000000c00 */
[----:B------:R-:W-:-:S03]  /*2ea0*/  @!P5 LEA.HI.X R9, R164, R23, R165, 0x8, P1 ;  /* 0x00000017a409d211 */ /* 0x000fc600008f44a5 */
[----:B------:R-:W-:Y:S01]  /*2eb0*/  @!PT LDS RZ, [RZ] ;  /* 0x00000000fffff984 */ /* 0x000fe20000000800 */
[----:B------:R-:W-:Y:S01]  /*2ec0*/  @!PT LDS RZ, [RZ] ;  /* 0x00000000fffff984 */ /* 0x000fe20000000800 */
[----:B------:R-:W-:Y:S01]  /*2ed0*/  @!PT LDS RZ, [RZ] ;  /* 0x00000000fffff984 */ /* 0x000fe20000000800 */
[----:B------:R2:W-:Y:S01]  /*2ee0*/  @!P6 LDGSTS.E.BYPASS.LTC128B.128 [R236+0xe000], desc[UR4][R16.64] ;  /* 0x0e00000010ecefae */ /* 0x0005e2000b981a04 */
[-C--:B------:R-:W-:Y:S02]  /*2ef0*/  ISETP.GE.AND P6, PT, R7, R4.reuse, PT ;  /* 0x000000040700720c */ /* 0x080fe40003fc6270 */
[-C--:B------:R-:W-:Y:S01]  /*2f00*/  ISETP.GE.AND P1, PT, R6, R4.reuse, PT ;  /* 0x000000040600720c */ /* 0x080fe20003f26270 */
[----:B------:R-:W-:Y:S01]  /*2f10*/  @P5 STS.128 [R236+0xe800], RZ ;  /* 0x00e800ffec005388 */ /* 0x000fe20000000c00 */
[--C-:B------:R-:W-:Y:S02]  /*2f20*/  @!P4 IMAD.MOV.U32 R6, RZ, RZ, R22.reuse ;  /* 0x000000ffff06c224 */ /* 0x100fe400078e0016 */
[----:B------:R-:W-:Y:S01]  /*2f30*/  @!P4 IMAD.MOV.U32 R7, RZ, RZ, R23 ;  /* 0x000000ffff07c224 */ /* 0x000fe200078e0017 */
[----:B------:R-:W-:Y:S01]  /*2f40*/  @!PT LDS RZ, [RZ] ;  /* 0x00000000fffff984 */ /* 0x000fe20000000800 */
[----:B------:R-:W-:Y:S01]  /*2f50*/  @!PT LDS RZ, [RZ] ;  /* 0x00000000fffff984 */ /* 0x000fe20000000800 */
[----:B------:R-:W-:Y:S01]  /*2f60*/  @!PT LDS RZ, [RZ] ;  /* 0x00000000fffff984 */ /* 0x000fe20000000800 */
[----:B------:R3:W-:Y:S01]  /*2f70*/  @!P5 LDGSTS.E.BYPASS.LTC128B.128 [R236+0xe800], desc[UR4][R8.64] ;  /* 0x0e80000008ecdfae */ /* 0x0007e2000b981a04 */
[----:B------:R-:W-:Y:S01]  /*2f80*/  ISETP.GE.AND P5, PT, R5, R4, PT ;  /* 0x000000040500720c */ /* 0x000fe20003fa6270 */
[----:B------:R-:W-:-:S02]  /*2f90*/  @!P3 IMAD.MOV.U32 R18, RZ, RZ, R22 ;  /* 0x000000ffff12b224 */ /* 0x000fc400078e0016 */
[----:B------:R-:W-:Y:S02]  /*2fa0*/  @!P3 IMAD.MOV.U32 R19, RZ, RZ, R23 ;  /* 0x000000ffff13b224 */ /* 0x000fe400078e0017 */
[----:B------:R-:W-:-:S04]  /*2fb0*/  @!P4 IMAD.WIDE.U32 R6, R164, 0x120, R6 ;  /* 0x00000120a406c825 */ /* 0x000fc800078e0006 */
[----:B-1----:R-:W-:Y:S02]  /*2fc0*/  @!P4 IMAD R10, R165, 0x120, RZ ;  /* 0x00000120a50ac824 */ /* 0x002fe400078e02ff */
[----:B------:R-:W-:Y:S02]  /*2fd0*/  @!P6 IMAD.MOV.U32 R14, RZ, RZ, R22 ;  /* 0x000000ffff0ee224 */ /* 0x000fe400078e0016 */
[----:B------:R-:W-:Y:S02]  /*2fe0*/  @!P6 IMAD.MOV.U32 R15, RZ, RZ, R23 ;  /* 0x000000ffff0fe224 */ /* 0x000fe400078e0017 */
[----:B------:R-:W-:-:S04]  /*2ff0*/  @!P3 IMAD.WIDE.U32 R18, R164, 0x140, R18 ;  /* 0x00000140a412b825 */ /* 0x000fc800078e0012 */
[----:B--2---:R-:W-:Y:S02]  /*3000*/  @!P2 IMAD.MOV.U32 R16, RZ, RZ, R22 ;  /* 0x000000ffff10a224 */ /* 0x004fe400078e0016 */
[----:B------:R-:W-:Y:S02]  /*3010*/  @!P2 IMAD.MOV.U32 R17, RZ, RZ, R23 ;  /* 0x000000ffff11a224 */ /* 0x000fe400078e0017 */
[----:B------:R-:W-:Y:S02]  /*3020*/  @!P4 IMAD.IADD R11, R7, 0x1, R10 ;  /* 0x00000001070bc824 */ /* 0x000fe400078e020a */
[C---:B---3--:R-:W-:Y:S02]  /*3030*/  @!P3 IMAD R8, R165.reuse, 0x140, RZ ;  /* 0x00000140a508b824 */ /* 0x048fe400078e02ff */
[----:B------:R-:W-:Y:S02]  /*3040*/  @!P4 IMAD.MOV.U32 R10, RZ, RZ, R6 ;  /* 0x000000ffff0ac224 */ /* 0x000fe400078e0006 */
[----:B------:R-:W-:-:S02]  /*3050*/  @!P2 IMAD R7, R165, 0x160, RZ ;  /* 0x00000160a507a824 */ /* 0x000fc400078e02ff */
[----:B------:R-:W-:Y:S02]  /*3060*/  @!P1 IMAD.MOV.U32 R12, RZ, RZ, R22 ;  /* 0x000000ffff0c9224 */ /* 0x000fe400078e0016 */
[----:B------:R-:W-:Y:S02]  /*3070*/  @!P1 IMAD.MOV.U32 R13, RZ, RZ, R23 ;  /* 0x000000ffff0d9224 */ /* 0x000fe400078e0017 */
[C---:B------:R-:W-:Y:S01]  /*3080*/  @!P2 IMAD.WIDE.U32 R16, R164.reuse, 0x160, R16 ;  /* 0x00000160a410a825 */ /* 0x040fe200078e0010 */
[----:B------:R-:W-:Y:S03]  /*3090*/  @P4 STS.128 [R236+0xf000], RZ ;  /* 0x00f000ffec004388 */ /* 0x000fe60000000c00 */
[----:B------:R-:W-:Y:S01]  /*30a0*/  @!P6 IMAD R6, R165, 0x180, RZ ;  /* 0x00000180a506e824 */ /* 0x000fe200078e02ff */
[----:B------:R-:W-:Y:S01]  /*30b0*/  @!PT LDS RZ, [RZ] ;  /* 0x00000000fffff984 */ /* 0x000fe20000000800 */
[----:B------:R-:W-:Y:S01]  /*30c0*/  @!PT LDS RZ, [RZ] ;  /* 0x00000000fffff984 */ /* 0x000fe20000000800 */
[----:B------:R-:W-:Y:S01]  /*30d0*/  @!PT LDS RZ, [RZ] ;  /* 0x00000000fffff984 */ /* 0x000fe20000000800 */
[----:B------:R-:W-:Y:S01]  /*30e0*/  @!P4 LDGSTS.E.BYPASS.LTC128B.128 [R236+0xf000], desc[UR4][R10.64] ;  /* 0x0f0000000aeccfae */ /* 0x000fe2000b981a04 */
[----:B------:R-:W-:-:S04]  /*30f0*/  @!P6 IMAD.WIDE.U32 R14, R164, 0x180, R14 ;  /* 0x00000180a40ee825 */ /* 0x000fc800078e000e */
[----:B------:R-:W-:Y:S02]  /*3100*/  @!P3 IMAD.IADD R9, R19, 0x1, R8 ;  /* 0x000000011309b824 */ /* 0x000fe400078e0208 */
        /* <DEDUP_REMOVED lines=37> */
[C---:B------:R-:W-:Y:S01]  /*3360*/  IMAD.SHL.U32 R186, R216.reuse, 0x40, RZ ;  /* 0x00000040d8ba7824 */ /* 0x040fe200078e00ff */
[----:B------:R-:W-:Y:S01]  /*3370*/  SHF.R.U32.HI R64, RZ, 0x1, R216 ;  /* 0x00000001ff407819 */ /* 0x000fe200000116d8 */
[C---:B------:R-:W-:Y:S01]  /*3380*/  IMAD.SHL.U32 R220, R216.reuse, 0x20, RZ ;  /* 0x00000020d8dc7824 */ /* 0x040fe200078e00ff */
[----:B------:R-:W-:Y:S01]  /*3390*/  LOP3.LUT P2, RZ, R216, 0x2, RZ, 0xc0, !PT ;  /* 0x00000002d8ff7812 */ /* 0x000fe2000784c0ff */
[----:B------:R-:W-:Y:S01]  /*33a0*/  IMAD.MOV.U32 R193, RZ, RZ, 0x20 ;  /* 0x00000020ffc17424 */ /* 0x000fe200078e00ff */
[----:B------:R-:W-:Y:S01]  /*33b0*/  LOP3.LUT R185, R64, 0x8, RZ, 0xc0, !PT ;  /* 0x0000000840b97812 */ /* 0x000fe200078ec0ff */
[----:B------:R-:W-:Y:S01]  /*33c0*/  IMAD.MOV.U32 R189, RZ, RZ, 0x40 ;  /* 0x00000040ffbd7424 */ /* 0x000fe200078e00ff */
[----:B------:R-:W-:Y:S01]  /*33d0*/  LOP3.LUT R194, R186, 0x200, RZ, 0xc0, !PT ;  /* 0x00000200bac27812 */ /* 0x000fe200078ec0ff */
[----:B------:R-:W-:Y:S01]  /*33e0*/  VIADD R217, R184, 0xffffffff ;  /* 0xffffffffb8d97836 */ /* 0x000fe20000000000 */
[----:B------:R-:W-:Y:S01]  /*33f0*/  LOP3.LUT R185, R185, 0x1c0, R186, 0xf8, !PT ;  /* 0x000001c0b9b97812 */ /* 0x000fe200078ef8ba */
[----:B------:R-:W0:Y:S01]  /*3400*/  LDGDEPBAR ;  /* 0x00000000000079af */ /* 0x000e220000000000 */
[----:B------:R-:W-:-:S02]  /*3410*/  LOP3.LUT R167, R186, 0x400, RZ, 0xc0, !PT ;  /* 0x00000400baa77812 */ /* 0x000fc400078ec0ff */
[----:B------:R-:W-:Y:S02]  /*3420*/  LOP3.LUT R220, R194, 0x7c00, R220, 0xf8, !PT ;  /* 0x00007c00c2dc7812 */ /* 0x000fe400078ef8dc */
[----:B-1----:R-:W-:-:S04]  /*3430*/  LOP3.LUT R4, R186, 0x1c0, RZ, 0xc0, !PT ;  /* 0x000001c0ba047812 */ /* 0x002fc800078ec0ff */
[----:B------:R-:W-:Y:S02]  /*3440*/  LOP3.LUT R4, R4, 0x8, R216, 0xf8, !PT ;  /* 0x0000000804047812 */ /* 0x000fe400078ef8d8 */
[-C--:B------:R-:W-:Y:S02]  /*3450*/  LOP3.LUT R185, R185, R166.reuse, RZ, 0x3c, !PT ;  /* 0x000000a6b9b97212 */ /* 0x080fe400078e3cff */
[----:B------:R-:W-:Y:S02]  /*3460*/  LOP3.LUT R4, R4, R166, RZ, 0x3c, !PT ;  /* 0x000000a604047212 */ /* 0x000fe400078e3cff */
[----:B------:R-:W-:-:S03]  /*3470*/  LOP3.LUT R220, R220, R185, RZ, 0xfc, !PT ;  /* 0x000000b9dcdc7212 */ /* 0x000fc600078efcff */
[----:B------:R-:W-:Y:S02]  /*3480*/  IMAD R167, R4, 0x2, R167 ;  /* 0x0000000204a77824 */ /* 0x000fe400078e02a7 */
[----:B------:R-:W-:Y:S02]  /*3490*/  IMAD R220, R220, 0x2, R221 ;  /* 0x00000002dcdc7824 */ /* 0x000fe400078e02dd */
[----:B------:R-:W-:-:S03]  /*34a0*/  IMAD.IADD R167, R221, 0x1, R167 ;  /* 0x00000001dda77824 */ /* 0x000fc600078e02a7 */
[----:B------:R-:W-:Y:S04]  /*34b0*/  LDSM.16.M88.4 R84, [R220] ;  /* 0x00000000dc54783b */ /* 0x000fe80000000200 */
[----:B------:R-:W1:Y:S01]  /*34c0*/  LDSM.16.M88.4 R72, [R167+0x2000] ;  /* 0x00200000a748783b */ /* 0x000e620000000200 */
[----:B------:R-:W-:Y:S02]  /*34d0*/  SEL R193, R193, 0xffffffe0, !P2 ;  /* 0xffffffe0c1c17807 */ /* 0x000fe40005000000 */
[----:B------:R-:W-:Y:S01]  /*34e0*/  LOP3.LUT P1, RZ, R216, 0x4, RZ, 0xc0, !PT ;  /* 0x00000004d8ff7812 */ /* 0x000fe2000782c0ff */
[----:B------:R-:W-:Y:S02]  /*34f0*/  LDSM.16.M88.4 R148, [R167+0x2800] ;  /* 0x00280000a794783b */ /* 0x000fe40000000200 */
[----:B------:R-:W-:-:S02]  /*3500*/  IMAD.IADD R190, R220, 0x1, R193 ;  /* 0x00000001dcbe7824 */ /* 0x000fc400078e02c1 */
[----:B------:R-:W-:Y:S01]  /*3510*/  IMAD.IADD R188, R167, 0x1, R193 ;  /* 0x00000001a7bc7824 */ /* 0x000fe200078e02c1 */
[----:B------:R-:W-:Y:S04]  /*3520*/  LDSM.16.M88.4 R124, [R167+0x4000] ;  /* 0x00400000a77c783b */ /* 0x000fe80000000200 */
[----:B------:R-:W-:Y:S04]  /*3530*/  LDSM.16.M88.4 R56, [R190] ;  /* 0x00000000be38783b */ /* 0x000fe80000000200 */
[----:B------:R-:W3:Y:S01]  /*3540*/  LDSM.16.M88.4 R180, [R188+0x2000] ;  /* 0x00200000bcb4783b */ /* 0x000ee20000000200 */
[----:B------:R-:W-:-:S03]  /*3550*/  SEL R189, R189, 0xffffffc0, !P1 ;  /* 0xffffffc0bdbd7807 */ /* 0x000fc60004800000 */
[----:B------:R-:W-:Y:S02]  /*3560*/  LDSM.16.M88.4 R176, [R188+0x2800] ;  /* 0x00280000bcb0783b */ /* 0x000fe40000000200 */
[--C-:B------:R-:W-:Y:S02]  /*3570*/  IMAD.IADD R192, R220, 0x1, R189.reuse ;  /* 0x00000001dcc07824 */ /* 0x100fe400078e02bd */
[----:B------:R-:W-:Y:S01]  /*3580*/  IMAD.IADD R187, R167, 0x1, R189 ;  /* 0x00000001a7bb7824 */ /* 0x000fe200078e02bd */
[----:B------:R-:W-:Y:S04]  /*3590*/  LDSM.16.M88.4 R140, [R167+0x3000] ;  /* 0x00300000a78c783b */ /* 0x000fe80000000200 */
[----:B------:R4:W-:Y:S04]  /*35a0*/  LDSM.16.M88.4 R8, [R192] ;  /* 0x00000000c008783b */ /* 0x0009e80000000200 */
[----:B------:R-:W3:Y:S04]  /*35b0*/  LDSM.16.M88.4 R80, [R187+0x2000] ;  /* 0x00200000bb50783b */ /* 0x000ee80000000200 */
[----:B------:R-:W-:Y:S01]  /*35c0*/  LDSM.16.M88.4 R132, [R167+0x3800] ;  /* 0x00380000a784783b */ /* 0x000fe20000000200 */
[C---:B-1----:R-:W-:Y:S03]  /*35d0*/  HMMA.16816.F32.BF16 R76, R84.reuse, R72, RZ ;  /* 0x00000048544c723c */ /* 0x042fe600000418ff */
[----:B------:R-:W-:Y:S04]  /*35e0*/  LDSM.16.M88.4 R116, [R167+0x4800] ;  /* 0x00480000a774783b */ /* 0x000fe80000000200 */
[----:B------:R-:W-:Y:S01]  /*35f0*/  LDSM.16.M88.4 R108, [R167+0x5000] ;  /* 0x00500000a76c783b */ /* 0x000fe20000000200 */
[----:B------:R-:W-:Y:S01]  /*3600*/  HMMA.16816.F32.BF16 R72, R84, R74, RZ ;  /* 0x0000004a5448723c */ /* 0x000fe200000418ff */
[----:B------:R-:W-:-:S02]  /*3610*/  IMAD.IADD R191, R193, 0x1, R187 ;  /* 0x00000001c1bf7824 */ /* 0x000fc400078e02bb */
[----:B------:R-:W-:Y:S01]  /*3620*/  LDSM.16.M88.4 R100, [R167+0x5800] ;  /* 0x00580000a764783b */ /* 0x000fe20000000200 */
[----:B----4-:R-:W-:-:S03]  /*3630*/  IMAD.IADD R192, R193, 0x1, R192 ;  /* 0x00000001c1c07824 */ /* 0x010fc600078e02c0 */
[----:B------:R-:W-:Y:S04]  /*3640*/  LDSM.16.M88.4 R68, [R191+0x2000] ;  /* 0x00200000bf44783b */ /* 0x000fe80000000200 */
[----:B------:R-:W1:Y:S01]  /*3650*/  LDSM.16.M88.4 R4, [R192] ;  /* 0x00000000c004783b */ /* 0x000e620000000200 */
[C---:B---3--:R-:W-:Y:S03]  /*3660*/  HMMA.16816.F32.BF16 R76, R56.reuse, R180, R76 ;  /* 0x000000b4384c723c */ /* 0x048fe6000004184c */
[----:B------:R-:W3:Y:S04]  /*3670*/  LDSM.16.M88.4 R92, [R167+0x6000] ;  /* 0x00600000a75c783b */ /* 0x000ee80000000200 */
[----:B------:R-:W4:Y:S01]  /*3680*/  LDSM.16.M88.4 R60, [R167+0x6800] ;  /* 0x00680000a73c783b */ /* 0x000f220000000200 */
[----:B------:R-:W-:Y:S03]  /*3690*/  HMMA.16816.F32.BF16 R72, R56, R182, R72 ;  /* 0x000000b63848723c */ /* 0x000fe60000041848 */
[----:B------:R-:W4:Y:S04]  /*36a0*/  LDSM.16.M88.4 R48, [R167+0x7000] ;  /* 0x00700000a730783b */ /* 0x000f280000000200 */
[----:B------:R-:W4:Y:S01]  /*36b0*/  LDSM.16.M88.4 R40, [R167+0x7800] ;  /* 0x00780000a728783b */ /* 0x000f220000000200 */
[C---:B------:R-:W-:Y:S03]  /*36c0*/  HMMA.16816.F32.BF16 R152, R84.reuse, R148, RZ ;  /* 0x000000945498723c */ /* 0x040fe600000418ff */
[----:B------:R-:W4:Y:S04]  /*36d0*/  LDSM.16.M88.4 R32, [R167+0x8000] ;  /* 0x00800000a720783b */ /* 0x000f280000000200 */
[----:B------:R-:W4:Y:S01]  /*36e0*/  LDSM.16.M88.4 R24, [R167+0x8800] ;  /* 0x00880000a718783b */ /* 0x000f220000000200 */
[----:B------:R-:W-:Y:S03]  /*36f0*/  HMMA.16816.F32.BF16 R148, R84, R150, RZ ;  /* 0x000000965494723c */ /* 0x000fe600000418ff */
[----:B------:R-:W4:Y:S04]  /*3700*/  LDSM.16.M88.4 R16, [R167+0x9000] ;  /* 0x00900000a710783b */ /* 0x000f280000000200 */
[----:B------:R-:W4:Y:S01]  /*3710*/  LDSM.16.M88.4 R180, [R187+0x2800] ;  /* 0x00280000bbb4783b */ /* 0x000f220000000200 */
[C---:B------:R-:W-:Y:S03]  /*3720*/  HMMA.16816.F32.BF16 R76, R8.reuse, R80, R76 ;  /* 0x00000050084c723c */ /* 0x040fe6000004184c */
[----:B------:R-:W2:Y:S04]  /*3730*/  LDSM.16.M88.4 R156, [R167+0x9800] ;  /* 0x00980000a79c783b */ /* 0x000ea80000000200 */
[----:B------:R-:W2:Y:S01]  /*3740*/  LDSM.16.M88.4 R160, [R188+0x4000] ;  /* 0x00400000bca0783b */ /* 0x000ea20000000200 */
[----:B------:R-:W-:Y:S03]  /*3750*/  HMMA.16816.F32.BF16 R72, R8, R82, R72 ;  /* 0x000000520848723c */ /* 0x000fe60000041848 */
[----:B------:R-:W2:Y:S04]  /*3760*/  LDSM.16.M88.4 R172, [R188+0x3000] ;  /* 0x00300000bcac783b */ /* 0x000ea80000000200 */
[----:B------:R-:W2:Y:S01]  /*3770*/  LDSM.16.M88.4 R80, [R191+0x2800] ;  /* 0x00280000bf50783b */ /* 0x000ea20000000200 */
[----:B------:R-:W-:Y:S03]  /*3780*/  HMMA.16816.F32.BF16 R148, R56, R178, R148 ;  /* 0x000000b23894723c */ /* 0x000fe60000041894 */
[----:B------:R-:W-:Y:S05]  /*3790*/  LDSM.16.M88.4 R168, [R188+0x3800] ;  /* 0x00380000bca8783b */ /* 0x000fea0000000200 */
        /* <DEDUP_REMOVED lines=17> */
[C---:B------:R-:W-:Y:S08]  /*38b0*/  HMMA.16816.F32.BF16 R28, R84.reuse, R24, RZ ;  /* 0x00000018541c723c */ /* 0x040ff000000418ff */
[----:B------:R-:W-:Y:S08]  /*38c0*/  HMMA.16816.F32.BF16 R20, R84, R16, RZ ;  /* 0x000000105414723c */ /* 0x000ff000000418ff */
[----:B------:R-:W-:Y:S08]  /*38d0*/  HMMA.16816.F32.BF16 R148, R8, R182, R148 ;  /* 0x000000b60894723c */ /* 0x000ff00000041894 */
        /* <DEDUP_REMOVED lines=16> */
[----:B------:R-:W3:Y:S07]  /*39e0*/  LDSM.16.M88.4 R160, [R188+0x5000] ;  /* 0x00500000bca0783b */ /* 0x000eee0000000200 */
[C---:B------:R-:W-:Y:S08]  /*39f0*/  HMMA.16816.F32.BF16 R144, R56.reuse, R172, R144 ;  /* 0x000000ac3890723c */ /* 0x040ff00000041890 */
[----:B------:R-:W-:Y:S08]  /*3a00*/  HMMA.16816.F32.BF16 R140, R56, R174, R140 ;  /* 0x000000ae388c723c */ /* 0x000ff0000004188c */
[----:B------:R-:W-:Y:S08]  /*3a10*/  HMMA.16816.F32.BF16 R152, R8, R180, R152 ;  /* 0x000000b40898723c */ /* 0x000ff00000041898 */
[----:B------:R-:W-:Y:S08]  /*3a20*/  HMMA.16816.F32.BF16 R148, R4, R82, R148 ;  /* 0x000000520494723c */ /* 0x000ff00000041894 */
[C---:B-1----:R-:W-:Y:S08]  /*3a30*/  HMMA.16816.F32.BF16 R144, R8.reuse, R68, R144 ;  /* 0x000000440890723c */ /* 0x042ff00000041890 */
[----:B------:R-:W-:Y:S01]  /*3a40*/  HMMA.16816.F32.BF16 R140, R8, R70, R140 ;  /* 0x00000046088c723c */ /* 0x000fe2000004188c */
[----:B------:R-:W1:Y:S07]  /*3a50*/  LDSM.16.M88.4 R68, [R188+0x9800] ;  /* 0x00980000bc44783b */ /* 0x000e6e0000000200 */
[----:B------:R-:W-:Y:S01]  /*3a60*/  HMMA.16816.F32.BF16 R152, R4, R80, R152 ;  /* 0x000000500498723c */ /* 0x000fe20000041898 */
[----:B------:R-:W4:Y:S01]  /*3a70*/  LDSM.16.M88.4 R80, [R187+0x3800] ;  /* 0x00380000bb50783b */ /* 0x000f220000000200 */
[-C--:B------:R-:W-:Y:S01]  /*3a80*/  FMUL.FTZ R148, R148, R196.reuse ;  /* 0x000000c494947220 */ /* 0x080fe20000410000 */
[-C--:B------:R-:W-:Y:S01]  /*3a90*/  FMUL.FTZ R149, R149, R196.reuse ;  /* 0x000000c495957220 */ /* 0x080fe20000410000 */
[-C--:B------:R-:W-:Y:S01]  /*3aa0*/  FMUL.FTZ R150, R150, R196.reuse ;  /* 0x000000c496967220 */ /* 0x080fe20000410000 */
[----:B------:R-:W-:-:S03]  /*3ab0*/  FMUL.FTZ R151, R151, R196 ;  /* 0x000000c497977220 */ /* 0x000fc60000410000 */
[C---:B--2---:R-:W-:Y:S01]  /*3ac0*/  HMMA.16816.F32.BF16 R120, R56.reuse, R156, R120 ;  /* 0x0000009c3878723c */ /* 0x044fe20000041878 */
[----:B------:R-:W-:Y:S07]  /*3ad0*/  MUFU.TANH R179, R150 ;  /* 0x0000009600b37308 */ /* 0x000fee0000002400 */
[C---:B------:R-:W-:Y:S01]  /*3ae0*/  HMMA.16816.F32.BF16 R116, R56.reuse, R158, R116 ;  /* 0x0000009e3874723c */ /* 0x040fe20000041874 */
[----:B------:R-:W2:Y:S01]  /*3af0*/  LDSM.16.M88.4 R156, [R188+0x5800] ;  /* 0x00580000bc9c783b */ /* 0x000ea20000000200 */
[----:B------:R-:W-:Y:S06]  /*3b00*/  MUFU.TANH R178, R151 ;  /* 0x0000009700b27308 */ /* 0x000fec0000002400 */
[C---:B---3--:R-:W-:Y:S02]  /*3b10*/  HMMA.16816.F32.BF16 R108, R56.reuse, R162, R108 ;  /* 0x000000a2386c723c */ /* 0x048fe4000004186c */
[----:B------:R-:W-:Y:S06]  /*3b20*/  MUFU.TANH R162, R148 ;  /* 0x0000009400a27308 */ /* 0x000fec0000002400 */
[C---:B------:R-:W-:Y:S02]  /*3b30*/  HMMA.16816.F32.BF16 R136, R56.reuse, R168, R136 ;  /* 0x000000a83888723c */ /* 0x040fe40000041888 */
[----:B------:R3:W-:Y:S06]  /*3b40*/  MUFU.TANH R163, R149 ;  /* 0x0000009500a37308 */ /* 0x0007ec0000002400 */
[C---:B------:R-:W-:Y:S01]  /*3b50*/  HMMA.16816.F32.BF16 R132, R56.reuse, R170, R132 ;  /* 0x000000aa3884723c */ /* 0x040fe20000041884 */
[-C--:B------:R-:W-:Y:S01]  /*3b60*/  FMUL.FTZ R78, R78, R196.reuse ;  /* 0x000000c44e4e7220 */ /* 0x080fe20000410000 */
[-C--:B------:R-:W-:Y:S01]  /*3b70*/  FMUL.FTZ R79, R79, R196.reuse ;  /* 0x000000c44f4f7220 */ /* 0x080fe20000410000 */
[-C--:B------:R-:W-:Y:S01]  /*3b80*/  FMUL.FTZ R72, R72, R196.reuse ;  /* 0x000000c448487220 */ /* 0x080fe20000410000 */
[-C--:B------:R-:W-:Y:S01]  /*3b90*/  FMUL.FTZ R73, R73, R196.reuse ;  /* 0x000000c449497220 */ /* 0x080fe20000410000 */
[----:B---3--:R-:W3:Y:S01]  /*3ba0*/  LDSM.16.M88.4 R148, [R187+0x9800] ;  /* 0x00980000bb94783b */ /* 0x008ee20000000200 */
[-C--:B------:R-:W-:Y:S01]  /*3bb0*/  FMUL.FTZ R74, R74, R196.reuse ;  /* 0x000000c44a4a7220 */ /* 0x080fe20000410000 */
[-C--:B------:R-:W-:Y:S01]  /*3bc0*/  FMUL.FTZ R75, R75, R196.reuse ;  /* 0x000000c44b4b7220 */ /* 0x080fe20000410000 */
[----:B------:R-:W3:Y:S01]  /*3bd0*/  MUFU.TANH R246, R78 ;  /* 0x0000004e00f67308 */ /* 0x000ee20000002400 */
[----:B------:R-:W3:Y:S01]  /*3be0*/  LDSM.16.M88.4 R168, [R191+0x3000] ;  /* 0x00300000bfa8783b */ /* 0x000ee20000000200 */
[----:B-1----:R-:W-:Y:S06]  /*3bf0*/  HMMA.16816.F32.BF16 R84, R56, R70, R84 ;  /* 0x000000463854723c */ /* 0x002fec0000041854 */
[----:B------:R-:W-:Y:S02]  /*3c00*/  MUFU.TANH R173, R79 ;  /* 0x0000004f00ad7308 */ /* 0x000fe40000002400 */
[C---:B----4-:R-:W-:Y:S06]  /*3c10*/  HMMA.16816.F32.BF16 R136, R8.reuse, R80, R136 ;  /* 0x000000500888723c */ /* 0x050fec0000041888 */
[----:B------:R-:W-:Y:S02]  /*3c20*/  MUFU.TANH R78, R72 ;  /* 0x00000048004e7308 */ /* 0x000fe40000002400 */
[----:B------:R-:W-:Y:S01]  /*3c30*/  HMMA.16816.F32.BF16 R132, R8, R82, R132 ;  /* 0x000000520884723c */ /* 0x000fe20000041884 */
[----:B------:R-:W-:Y:S05]  /*3c40*/  LDSM.16.M88.4 R80, [R191+0x9800] ;  /* 0x00980000bf50783b */ /* 0x000fea0000000200 */
[----:B------:R-:W-:Y:S08]  /*3c50*/  MUFU.TANH R79, R73 ;  /* 0x00000049004f7308 */ /* 0x000ff00000002400 */
[----:B------:R-:W-:Y:S08]  /*3c60*/  MUFU.TANH R175, R74 ;  /* 0x0000004a00af7308 */ /* 0x000ff00000002400 */
[----:B------:R1:W-:Y:S01]  /*3c70*/  MUFU.TANH R174, R75 ;  /* 0x0000004b00ae7308 */ /* 0x0003e20000002400 */
[-C--:B------:R-:W-:Y:S01]  /*3c80*/  FMUL.FTZ R152, R152, R196.reuse ;  /* 0x000000c498987220 */ /* 0x080fe20000410000 */
[----:B-1----:R-:W1:Y:S01]  /*3c90*/  LDSM.16.M88.4 R72, [R188+0x6000] ;  /* 0x00600000bc48783b */ /* 0x002e620000000200 */
[-C--:B------:R-:W-:Y:S01]  /*3ca0*/  FMUL.FTZ R153, R153, R196.reuse ;  /* 0x000000c499997220 */ /* 0x080fe20000410000 */
[-C--:B------:R-:W-:Y:S01]  /*3cb0*/  FMUL.FTZ R154, R154, R196.reuse ;  /* 0x000000c49a9a7220 */ /* 0x080fe20000410000 */
[----:B------:R-:W-:Y:S01]  /*3cc0*/  FMUL.FTZ R155, R155, R196 ;  /* 0x000000c49b9b7220 */ /* 0x000fe20000410000 */
[C---:B--2---:R-:W-:Y:S02]  /*3cd0*/  HMMA.16816.F32.BF16 R104, R56.reuse, R156, R104 ;  /* 0x0000009c3868723c */ /* 0x044fe40000041868 */
[----:B------:R-:W-:Y:S06]  /*3ce0*/  MUFU.TANH R176, R154 ;  /* 0x0000009a00b07308 */ /* 0x000fec0000002400 */
[C---:B------:R-:W-:Y:S02]  /*3cf0*/  HMMA.16816.F32.BF16 R100, R56.reuse, R158, R100 ;  /* 0x0000009e3864723c */ /* 0x040fe40000041864 */
[----:B------:R-:W-:Y:S06]  /*3d00*/  MUFU.TANH R177, R155 ;  /* 0x0000009b00b17308 */ /* 0x000fec0000002400 */
[----:B------:R-:W-:Y:S02]  /*3d10*/  HMMA.16816.F32.BF16 R112, R56, R160, R112 ;  /* 0x000000a03870723c */ /* 0x000fe40000041870 */
[----:B------:R-:W-:Y:S06]  /*3d20*/  MUFU.TANH R160, R152 ;  /* 0x0000009800a07308 */ /* 0x000fec0000002400 */
[----:B---3--:R-:W-:Y:S01]  /*3d30*/  HMMA.16816.F32.BF16 R156, R8, R150, R84 ;  /* 0x00000096089c723c */ /* 0x008fe20000041854 */
[----:B------:R-:W2:Y:S01]  /*3d40*/  LDSM.16.M88.4 R84, [R187+0x4000] ;  /* 0x00400000bb54783b */ /* 0x000ea20000000200 */
[----:B------:R3:W-:Y:S03]  /*3d50*/  MUFU.TANH R161, R153 ;  /* 0x0000009900a17308 */ /* 0x0007e60000002400 */
[----:B---3--:R-:W3:Y:S03]  /*3d60*/  LDSM.16.M88.4 R152, [R191+0x3800] ;  /* 0x00380000bf98783b */ /* 0x008ee60000000200 */
[C---:B------:R-:W-:Y:S08]  /*3d70*/  HMMA.16816.F32.BF16 R144, R4.reuse, R168, R144 ;  /* 0x000000a80490723c */ /* 0x040ff00000041890 */
[----:B------:R-:W-:Y:S08]  /*3d80*/  HMMA.16816.F32.BF16 R140, R4, R170, R140 ;  /* 0x000000aa048c723c */ /* 0x000ff0000004188c */
[C---:B-1----:R-:W-:Y:S08]  /*3d90*/  HMMA.16816.F32.BF16 R96, R56.reuse, R72, R96 ;  /* 0x000000483860723c */ /* 0x042ff00000041860 */
[----:B------:R-:W-:Y:S01]  /*3da0*/  HMMA.16816.F32.BF16 R92, R56, R74, R92 ;  /* 0x0000004a385c723c */ /* 0x000fe2000004185c */
[----:B------:R-:W1:Y:S01]  /*3db0*/  LDSM.16.M88.4 R72, [R191+0x4000] ;  /* 0x00400000bf48783b */ /* 0x000e620000000200 */
[----:B------:R-:W-:-:S06]  /*3dc0*/  SHF.R.U32.HI R70, RZ, 0x2, R216 ;  /* 0x00000002ff467819 */ /* 0x000fcc00000116d8 */
[----:B------:R-:W-:Y:S01]  /*3dd0*/  HMMA.16816.F32.BF16 R156, R4, R82, R156 ;  /* 0x00000052049c723c */ /* 0x000fe2000004189c */
[----:B------:R-:W-:Y:S01]  /*3de0*/  LOP3.LUT R71, R64, 0x1f0, RZ, 0xc0, !PT ;  /* 0x000001f040477812 */ /* 0x000fe200078ec0ff */
[----:B------:R-:W-:-:S03]  /*3df0*/  FMUL.FTZ R77, R77, R196 ;  /* 0x000000c44d4d7220 */ /* 0x000fc60000410000 */
[----:B------:R-:W-:Y:S01]  /*3e00*/  LOP3.LUT R70, R71, 0x7, R70, 0xf8, !PT ;  /* 0x0000000747467812 */ /* 0x000fe200078ef846 */
[----:B------:R4:W-:Y:S01]  /*3e10*/  MUFU.TANH R172, R77 ;  /* 0x0000004d00ac7308 */ /* 0x0009e20000002400 */
[----:B-----5:R-:W-:Y:S01]  /*3e20*/  IADD3 R245, PT, PT, R197, -R198, -R67 ;  /* 0x800000c6c5f57210 */ /* 0x020fe20007ffe843 */
[-C--:B------:R-:W-:Y:S01]  /*3e30*/  FMUL.FTZ R144, R144, R196.reuse ;  /* 0x000000c490907220 */ /* 0x080fe20000410000 */
[----:B------:R-:W-:Y:S01]  /*3e40*/  IADD3 R198, PT, PT, R66, R197, -R198 ;  /* 0x000000c542c67210 */ /* 0x000fe20007ffe8c6 */
[-C--:B------:R-:W-:Y:S01]  /*3e50*/  FMUL.FTZ R145, R145, R196.reuse ;  /* 0x000000c491917220 */ /* 0x080fe20000410000 */
[-C--:B------:R-:W-:Y:S01]  /*3e60*/  FMUL.FTZ R146, R146, R196.reuse ;  /* 0x000000c492927220 */ /* 0x080fe20000410000 */
[-C--:B------:R-:W-:Y:S01]  /*3e70*/  FMUL.FTZ R147, R147, R196.reuse ;  /* 0x000000c493937220 */ /* 0x080fe20000410000 */
[-C--:B------:R-:W-:Y:S01]  /*3e80*/  FMUL.FTZ R140, R140, R196.reuse ;  /* 0x000000c48c8c7220 */ /* 0x080fe20000410000 */
[-C--:B------:R-:W-:Y:S01]  /*3e90*/  FMUL.FTZ R141, R141, R196.reuse ;  /* 0x000000c48d8d7220 */ /* 0x080fe20000410000 */
[-C--:B------:R-:W-:Y:S01]  /*3ea0*/  FMUL.FTZ R142, R142, R196.reuse ;  /* 0x000000c48e8e7220 */ /* 0x080fe20000410000 */
[----:B------:R-:W-:Y:S01]  /*3eb0*/  FMUL.FTZ R143, R143, R196 ;  /* 0x000000c48f8f7220 */ /* 0x000fe20000410000 */
[----:B------:R-:W-:Y:S01]  /*3ec0*/  MUFU.TANH R168, R144 ;  /* 0x0000009000a87308 */ /* 0x000fe20000002400 */
[----:B--2---:R-:W-:Y:S01]  /*3ed0*/  HMMA.16816.F32.BF16 R128, R8, R84, R128 ;  /* 0x000000540880723c */ /* 0x004fe20000041880 */
[----:B------:R-:W-:-:S02]  /*3ee0*/  IMAD.SHL.U32 R67, R216, 0x2, RZ ;  /* 0x00000002d8437824 */ /* 0x000fc400078e00ff */
[----:B----4-:R-:W-:Y:S02]  /*3ef0*/  IMAD R77, R235, 0x40, R70 ;  /* 0x00000040eb4d7824 */ /* 0x010fe400078e0246 */
[-C--:B------:R-:W-:Y:S02]  /*3f00*/  FMUL.FTZ R71, R157, R196.reuse ;  /* 0x000000c49d477220 */ /* 0x080fe40000410000 */
[----:B------:R-:W-:Y:S01]  /*3f10*/  MUFU.TANH R169, R145 ;  /* 0x0000009100a97308 */ /* 0x000fe20000002400 */
[C---:B------:R-:W-:Y:S02]  /*3f20*/  IMAD.IADD R245, R77.reuse, 0x1, R245 ;  /* 0x000000014df57824 */ /* 0x040fe400078e02f5 */
[----:B------:R-:W-:Y:S02]  /*3f30*/  IMAD.IADD R198, R77, 0x1, R198 ;  /* 0x000000014dc67824 */ /* 0x000fe400078e02c6 */
[----:B------:R-:W-:-:S03]  /*3f40*/  FMUL.FTZ R77, R159, R196 ;  /* 0x000000c49f4d7220 */ /* 0x000fc60000410000 */
[----:B------:R-:W-:Y:S01]  /*3f50*/  MUFU.TANH R170, R146 ;  /* 0x0000009200aa7308 */ /* 0x000fe20000002400 */
[----:B------:R-:W-:Y:S01]  /*3f60*/  IMAD.SHL.U32 R70, R217, 0x100, RZ ;  /* 0x00000100d9467824 */ /* 0x000fe200078e00ff */
[----:B------:R-:W-:-:S06]  /*3f70*/  LOP3.LUT R66, R67, 0x6, RZ, 0xc0, !PT ;  /* 0x0000000643427812 */ /* 0x000fcc00078ec0ff */
[----:B------:R3:W-:Y:S01]  /*3f80*/  MUFU.TANH R171, R147 ;  /* 0x0000009300ab7308 */ /* 0x0007e20000002400 */
[----:B------:R-:W-:-:S07]  /*3f90*/  LOP3.LUT R239, R70, R66, RZ, 0xfc, !PT ;  /* 0x0000004246ef7212 */ /* 0x000fce00078efcff */
[----:B------:R-:W-:Y:S08]  /*3fa0*/  MUFU.TANH R180, R140 ;  /* 0x0000008c00b47308 */ /* 0x000ff00000002400 */
[----:B------:R-:W-:Y:S01]  /*3fb0*/  MUFU.TANH R151, R142 ;  /* 0x0000008e00977308 */ /* 0x000fe20000002400 */
[----:B---3--:R-:W-:Y:S07]  /*3fc0*/  HMMA.16816.F32.BF16 R144, R4, R152, R136 ;  /* 0x000000980490723c */ /* 0x008fee0000041888 */
[----:B------:R-:W-:Y:S08]  /*3fd0*/  MUFU.TANH R150, R143 ;  /* 0x0000008f00967308 */ /* 0x000ff00000002400 */
[----:B------:R-:W2:Y:S01]  /*3fe0*/  MUFU.TANH R71, R71 ;  /* 0x0000004700477308 */ /* 0x000ea20000002400 */
[----:B------:R-:W-:Y:S01]  /*3ff0*/  VIADD R84, R239, 0xf9 ;  /* 0x000000f9ef547836 */ /* 0x000fe20000000000 */
[----:B------:R-:W-:Y:S01]  /*4000*/  HMMA.16816.F32.BF16 R124, R8, R86, R124 ;  /* 0x00000056087c723c */ /* 0x000fe2000004187c */
[C---:B------:R-:W-:Y:S01]  /*4010*/  VIADD R243, R245.reuse, 0x8 ;  /* 0x00000008f5f37836 */ /* 0x040fe20000000000 */
[C-C-:B------:R-:W-:Y:S01]  /*4020*/  VIADDMNMX R244, R198.reuse, 0x1, R197.reuse, PT ;  /* 0x00000001c6f47846 */ /* 0x140fe200038001c5 */
[----:B------:R-:W-:Y:S03]  /*4030*/  LDSM.16.M88.4 R136, [R188+0x6800] ;  /* 0x00680000bc88783b */ /* 0x000fe60000000200 */
[----:B------:R3:W-:Y:S08]  /*4040*/  MUFU.TANH R152, R141 ;  /* 0x0000008d00987308 */ /* 0x0007f00000002400 */
[----:B------:R-:W4:Y:S01]  /*4050*/  MUFU.TANH R77, R77 ;  /* 0x0000004d004d7308 */ /* 0x000f220000002400 */
[----:B---3--:R-:W3:Y:S01]  /*4060*/  LDSM.16.M88.4 R140, [R187+0x4800] ;  /* 0x00480000bb8c783b */ /* 0x008ee20000000200 */
[----:B------:R-:W-:Y:S01]  /*4070*/  ISETP.GT.AND P5, PT, R245, R84, PT ;  /* 0x00000054f500720c */ /* 0x000fe20003fa4270 */
[----:B-1----:R-:W-:Y:S01]  /*4080*/  HMMA.16816.F32.BF16 R128, R4, R72, R128 ;  /* 0x000000480480723c */ /* 0x002fe20000041880 */
[----:B------:R-:W-:Y:S01]  /*4090*/  ISETP.GT.AND P3, PT, R243, R239, PT ;  /* 0x000000eff300720c */ /* 0x000fe20003f64270 */
[----:B------:R-:W-:Y:S01]  /*40a0*/  VIADD R72, R239, 0x1 ;  /* 0x00000001ef487836 */ /* 0x000fe20000000000 */
[----:B------:R-:W-:-:S02]  /*40b0*/  VIADDMNMX R242, R198, 0x9, R197, PT ;  /* 0x00000009c6f27846 */ /* 0x000fc400038001c5 */
[----:B------:R-:W-:Y:S02]  /*40c0*/  ISETP.GT.AND P4, PT, R243, R84, PT ;  /* 0x00000054f300720c */ /* 0x000fe40003f84270 */
[----:B------:R-:W-:Y:S02]  /*40d0*/  FSEL R246, R246, -INF , !P3 ;  /* 0xff800000f6f67808 */ /* 0x000fe40005800000 */
[----:B--2---:R-:W-:Y:S02]  /*40e0*/  FSEL R73, R71, -INF , !P5 ;  /* 0xff80000047497808 */ /* 0x004fe40006800000 */
[C---:B------:R-:W-:Y:S02]  /*40f0*/  ISETP.GE.AND P6, PT, R84.reuse, R244, PT ;  /* 0x000000f45400720c */ /* 0x040fe40003fc6270 */
[----:B------:R-:W-:Y:S02]  /*4100*/  ISETP.GE.AND P3, PT, R84, R242, PT ;  /* 0x000000f25400720c */ /* 0x000fe40003f66270 */
[----:B----4-:R-:W-:Y:S01]  /*4110*/  FSEL R71, R77, -INF , !P4 ;  /* 0xff8000004d477808 */ /* 0x010fe20006000000 */
[----:B------:R-:W1:Y:S01]  /*4120*/  LDSM.16.M88.4 R84, [R191+0x4800] ;  /* 0x00480000bf54783b */ /* 0x000e620000000200 */
[----:B------:R-:W-:-:S02]  /*4130*/  ISETP.GT.AND P5, PT, R245, R72, PT ;  /* 0x00000048f500720c */ /* 0x000fc40003fa4270 */
[----:B------:R-:W-:Y:S02]  /*4140*/  ISETP.GT.AND P4, PT, R243, R72, PT ;  /* 0x00000048f300720c */ /* 0x000fe40003f84270 */
[----:B------:R-:W-:Y:S02]  /*4150*/  FSEL R77, R73, -INF , !P6 ;  /* 0xff800000494d7808 */ /* 0x000fe40007000000 */
[----:B------:R-:W-:Y:S02]  /*4160*/  FSEL R71, R71, -INF , !P3 ;  /* 0xff80000047477808 */ /* 0x000fe40005800000 */
[C---:B------:R-:W-:Y:S02]  /*4170*/  ISETP.GE.AND P6, PT, R72.reuse, R244, PT ;  /* 0x000000f44800720c */ /* 0x040fe40003fc6270 */
[----:B------:R-:W-:Y:S01]  /*4180*/  ISETP.GE.AND P3, PT, R72, R242, PT ;  /* 0x000000f24800720c */ /* 0x000fe20003f66270 */
[----:B------:R-:W-:Y:S01]  /*4190*/  VIADD R72, R239, 0x8 ;  /* 0x00000008ef487836 */ /* 0x000fe20000000000 */
[----:B------:R-:W-:-:S02]  /*41a0*/  FSEL R172, R172, -INF , !P5 ;  /* 0xff800000acac7808 */ /* 0x000fc40006800000 */
[----:B------:R-:W-:Y:S01]  /*41b0*/  FSEL R173, R173, -INF , !P4 ;  /* 0xff800000adad7808 */ /* 0x000fe20006000000 */
[----:B------:R-:W-:Y:S01]  /*41c0*/  HMMA.16816.F32.BF16 R124, R4, R74, R124 ;  /* 0x0000004a047c723c */ /* 0x000fe2000004187c */
[----:B------:R-:W-:Y:S02]  /*41d0*/  FSEL R229, R172, -INF , !P6 ;  /* 0xff800000ace57808 */ /* 0x000fe40007000000 */
[----:B------:R-:W-:Y:S02]  /*41e0*/  FSEL R252, R173, -INF , !P3 ;  /* 0xff800000adfc7808 */ /* 0x000fe40005800000 */
[-C--:B------:R-:W-:Y:S02]  /*41f0*/  ISETP.GT.AND P5, PT, R245, R72.reuse, PT ;  /* 0x00000048f500720c */ /* 0x080fe40003fa4270 */
[----:B------:R-:W-:Y:S02]  /*4200*/  ISETP.GT.AND P4, PT, R243, R72, PT ;  /* 0x00000048f300720c */ /* 0x000fe40003f84270 */
[----:B------:R-:W-:-:S02]  /*4210*/  ISETP.GE.AND P6, PT, R72, R244, PT ;  /* 0x000000f44800720c */ /* 0x000fc40003fc6270 */
[----:B------:R-:W-:Y:S02]  /*4220*/  ISETP.GE.AND P3, PT, R72, R242, PT ;  /* 0x000000f24800720c */ /* 0x000fe40003f66270 */
[----:B------:R-:W2:Y:S01]  /*4230*/  LDSM.16.M88.4 R72, [R188+0x7000] ;  /* 0x00700000bc48783b */ /* 0x000ea20000000200 */
[----:B------:R-:W-:Y:S01]  /*4240*/  HMMA.16816.F32.BF16 R132, R4, R154, R132 ;  /* 0x0000009a0484723c */ /* 0x000fe20000041884 */
[----:B------:R-:W-:Y:S01]  /*4250*/  FMUL.FTZ R128, R128, R196 ;  /* 0x000000c480807220 */ /* 0x000fe20000410000 */
[----:B------:R-:W-:-:S06]  /*4260*/  FSEL R78, R78, -INF , !P5 ;  /* 0xff8000004e4e7808 */ /* 0x000fcc0006800000 */
[----:B---3--:R-:W-:Y:S01]  /*4270*/  HMMA.16816.F32.BF16 R120, R8, R140, R120 ;  /* 0x0000008c0878723c */ /* 0x008fe20000041878 */
[----:B------:R3:W-:Y:S01]  /*4280*/  MUFU.TANH R141, R128 ;  /* 0x00000080008d7308 */ /* 0x0007e20000002400 */
[----:B------:R-:W-:Y:S02]  /*4290*/  FSEL R175, R175, -INF , !P4 ;  /* 0xff800000afaf7808 */ /* 0x000fe40006000000 */
[----:B------:R-:W-:Y:S01]  /*42a0*/  FSEL R247, R78, -INF , !P6 ;  /* 0xff8000004ef77808 */ /* 0x000fe20007000000 */
[----:B------:R-:W-:Y:S01]  /*42b0*/  FMUL.FTZ R147, R147, R196 ;  /* 0x000000c493937220 */ /* 0x000fe20000410000 */
[----:B------:R-:W-:Y:S01]  /*42c0*/  FSEL R78, R175, -INF , !P3 ;  /* 0xff800000af4e7808 */ /* 0x000fe20005800000 */
[----:B---3--:R-:W-:-:S05]  /*42d0*/  VIADD R128, R239, 0x9 ;  /* 0x00000009ef807836 */ /* 0x008fca0000000000 */
[----:B------:R-:W-:Y:S02]  /*42e0*/  ISETP.GT.AND P5, PT, R245, R128, PT ;  /* 0x00000080f500720c */ /* 0x000fe40003fa4270 */
[C---:B------:R-:W-:Y:S02]  /*42f0*/  ISETP.GE.AND P6, PT, R128.reuse, R244, PT ;  /* 0x000000f48000720c */ /* 0x040fe40003fc6270 */
[----:B------:R-:W-:Y:S02]  /*4300*/  FSEL R79, R79, -INF , !P5 ;  /* 0xff8000004f4f7808 */ /* 0x000fe40006800000 */
[----:B------:R-:W-:Y:S01]  /*4310*/  ISETP.GT.AND P4, PT, R243, R128, PT ;  /* 0x00000080f300720c */ /* 0x000fe20003f84270 */
[-C--:B------:R-:W-:Y:S01]  /*4320*/  FMUL.FTZ R135, R135, R196.reuse ;  /* 0x000000c487877220 */ /* 0x080fe20000410000 */
[----:B------:R-:W-:Y:S01]  /*4330*/  FSEL R79, R79, -INF , !P6 ;  /* 0xff8000004f4f7808 */ /* 0x000fe20007000000 */
[----:B------:R-:W-:Y:S01]  /*4340*/  FMUL.FTZ R129, R129, R196 ;  /* 0x000000c481817220 */ /* 0x000fe20000410000 */
[----:B------:R-:W-:Y:S01]  /*4350*/  ISETP.GE.AND P3, PT, R128, R242, PT ;  /* 0x000000f28000720c */ /* 0x000fe20003f66270 */
[-C--:B------:R-:W-:Y:S01]  /*4360*/  FMUL.FTZ R130, R130, R196.reuse ;  /* 0x000000c482827220 */ /* 0x080fe20000410000 */
[----:B------:R-:W-:Y:S01]  /*4370*/  FMUL.FTZ R131, R131, R196 ;  /* 0x000000c483837220 */ /* 0x000fe20000410000 */
[----:B------:R-:W-:Y:S01]  /*4380*/  VIADD R128, R239, 0x10 ;  /* 0x00000010ef807836 */ /* 0x000fe20000000000 */
[----:B------:R-:W-:Y:S01]  /*4390*/  FSEL R174, R174, -INF , !P4 ;  /* 0xff800000aeae7808 */ /* 0x000fe20006000000 */
[----:B------:R-:W-:Y:S01]  /*43a0*/  HMMA.16816.F32.BF16 R88, R56, R136, R88 ;  /* 0x000000883858723c */ /* 0x000fe20000041858 */
[----:B------:R-:W-:Y:S01]  /*43b0*/  STL [R1+0x4], R78 ;  /* 0x0000044e01007387 */ /* 0x000fe20000100800 */
[----:B------:R-:W-:Y:S01]  /*43c0*/  MUFU.TANH R137, R147 ;  /* 0x0000009300897308 */ /* 0x000fe20000002400 */
[----:B------:R-:W-:-:S02]  /*43d0*/  ISETP.GT.AND P5, PT, R245, R128, PT ;  /* 0x00000080f500720c */ /* 0x000fc40003fa4270 */
[----:B------:R3:W-:Y:S01]  /*43e0*/  STL [R1], R79 ;  /* 0x0000004f01007387 */ /* 0x0007e20000100800 */
[----:B------:R-:W-:Y:S02]  /*43f0*/  ISETP.GT.AND P4, PT, R243, R128, PT ;  /* 0x00000080f300720c */ /* 0x000fe40003f84270 */
[----:B------:R-:W-:Y:S01]  /*4400*/  HMMA.16816.F32.BF16 R116, R8, R142, R116 ;  /* 0x0000008e0874723c */ /* 0x000fe20000041874 */
[----:B------:R-:W-:Y:S01]  /*4410*/  ISETP.GE.AND P6, PT, R128, R244, PT ;  /* 0x000000f48000720c */ /* 0x000fe20003fc6270 */
[----:B------:R-:W-:Y:S01]  /*4420*/  MUFU.TANH R147, R135 ;  /* 0x0000008700937308 */ /* 0x000fe20000002400 */
[----:B------:R-:W-:-:S05]  /*4430*/  FSEL R160, R160, -INF , !P5 ;  /* 0xff800000a0a07808 */ /* 0x000fca0006800000 */
[----:B-1----:R-:W-:Y:S02]  /*4440*/  HMMA.16816.F32.BF16 R120, R4, R84, R120 ;  /* 0x000000540478723c */ /* 0x002fe40000041878 */
[----:B------:R-:W-:Y:S01]  /*4450*/  MUFU.TANH R135, R129 ;  /* 0x0000008100877308 */ /* 0x000fe20000002400 */
[----:B------:R-:W-:-:S07]  /*4460*/  VIADD R84, R239, 0x11 ;  /* 0x00000011ef547836 */ /* 0x000fce0000000000 */
[----:B------:R-:W-:Y:S01]  /*4470*/  MUFU.TANH R153, R130 ;  /* 0x0000008200997308 */ /* 0x000fe20000002400 */
[----:B---3--:R-:W-:Y:S02]  /*4480*/  FSEL R79, R174, -INF , !P3 ;  /* 0xff800000ae4f7808 */ /* 0x008fe40005800000 */
[----:B------:R-:W-:-:S05]  /*4490*/  ISETP.GE.AND P3, PT, R128, R242, PT ;  /* 0x000000f28000720c */ /* 0x000fca0003f66270 */
[----:B------:R1:W-:Y:S01]  /*44a0*/  MUFU.TANH R142, R131 ;  /* 0x00000083008e7308 */ /* 0x0003e20000002400 */
[----:B------:R-:W-:Y:S02]  /*44b0*/  FSEL R176, R176, -INF , !P4 ;  /* 0xff800000b0b07808 */ /* 0x000fe40006000000 */
[-C--:B------:R-:W-:Y:S02]  /*44c0*/  ISETP.GT.AND P5, PT, R245, R84.reuse, PT ;  /* 0x00000054f500720c */ /* 0x080fe40003fa4270 */
[----:B------:R-:W-:Y:S01]  /*44d0*/  ISETP.GT.AND P4, PT, R243, R84, PT ;  /* 0x00000054f300720c */ /* 0x000fe20003f84270 */
[----:B--2---:R-:W-:Y:S01]  /*44e0*/  HMMA.16816.F32.BF16 R52, R56, R72, R52 ;  /* 0x000000483834723c */ /* 0x004fe20000041834 */
[----:B------:R-:W-:Y:S01]  /*44f0*/  FSEL R219, R160, -INF , !P6 ;  /* 0xff800000a0db7808 */ /* 0x000fe20007000000 */
[----:B-1----:R-:W1:Y:S01]  /*4500*/  LDSM.16.M88.4 R128, [R187+0x5000] ;  /* 0x00500000bb80783b */ /* 0x002e620000000200 */
[----:B------:R-:W-:Y:S01]  /*4510*/  FSEL R85, R176, -INF , !P3 ;  /* 0xff800000b0557808 */ /* 0x000fe20005800000 */
[----:B------:R-:W-:Y:S01]  /*4520*/  VIADD R72, R239, 0x18 ;  /* 0x00000018ef487836 */ /* 0x000fe20000000000 */
[----:B------:R-:W-:-:S02]  /*4530*/  ISETP.GE.AND P6, PT, R84, R244, PT ;  /* 0x000000f45400720c */ /* 0x000fc40003fc6270 */
[----:B------:R-:W-:Y:S02]  /*4540*/  ISETP.GE.AND P3, PT, R84, R242, PT ;  /* 0x000000f25400720c */ /* 0x000fe40003f66270 */
[----:B------:R-:W-:Y:S02]  /*4550*/  FSEL R161, R161, -INF , !P5 ;  /* 0xff800000a1a17808 */ /* 0x000fe40006800000 */
[----:B------:R-:W-:Y:S02]  /*4560*/  FSEL R177, R177, -INF , !P4 ;  /* 0xff800000b1b17808 */ /* 0x000fe40006000000 */
[----:B------:R-:W-:Y:S02]  /*4570*/  FSEL R240, R161, -INF , !P6 ;  /* 0xff800000a1f07808 */ /* 0x000fe40007000000 */
[----:B------:R-:W-:Y:S02]  /*4580*/  FSEL R73, R177, -INF , !P3 ;  /* 0xff800000b1497808 */ /* 0x000fe40005800000 */
[----:B------:R-:W-:-:S02]  /*4590*/  ISETP.GT.AND P5, PT, R245, R72, PT ;  /* 0x00000048f500720c */ /* 0x000fc40003fa4270 */
[----:B------:R-:W-:Y:S02]  /*45a0*/  ISETP.GT.AND P4, PT, R243, R72, PT ;  /* 0x00000048f300720c */ /* 0x000fe40003f84270 */
[C---:B------:R-:W-:Y:S02]  /*45b0*/  ISETP.GE.AND P6, PT, R72.reuse, R244, PT ;  /* 0x000000f44800720c */ /* 0x040fe40003fc6270 */
[----:B------:R-:W-:Y:S01]  /*45c0*/  ISETP.GE.AND P3, PT, R72, R242, PT ;  /* 0x000000f24800720c */ /* 0x000fe20003f66270 */
[----:B------:R-:W-:Y:S01]  /*45d0*/  VIADD R72, R239, 0x19 ;  /* 0x00000019ef487836 */ /* 0x000fe20000000000 */
[----:B------:R-:W-:Y:S01]  /*45e0*/  STL [R1+0xc], R79 ;  /* 0x00000c4f01007387 */ /* 0x000fe20000100800 */
[----:B------:R-:W-:Y:S01]  /*45f0*/  HMMA.16816.F32.BF16 R116, R4, R86, R116 ;  /* 0x000000560474723c */ /* 0x000fe20000041874 */
[----:B------:R-:W-:Y:S02]  /*4600*/  FSEL R162, R162, -INF , !P5 ;  /* 0xff800000a2a27808 */ /* 0x000fe40006800000 */
[----:B------:R-:W-:Y:S01]  /*4610*/  STL [R1+0x14], R85 ;  /* 0x0000145501007387 */ /* 0x000fe20000100800 */
[----:B------:R-:W-:-:S03]  /*4620*/  FSEL R179, R179, -INF , !P4 ;  /* 0xff800000b3b37808 */ /* 0x000fc60006000000 */
[----:B------:R-:W2:Y:S01]  /*4630*/  LDSM.16.M88.4 R84, [R191+0x5000] ;  /* 0x00500000bf54783b */ /* 0x000ea20000000200 */
[-C--:B------:R-:W-:Y:S02]  /*4640*/  ISETP.GT.AND P5, PT, R245, R72.reuse, PT ;  /* 0x00000048f500720c */ /* 0x080fe40003fa4270 */
[----:B------:R-:W-:Y:S01]  /*4650*/  ISETP.GT.AND P4, PT, R243, R72, PT ;  /* 0x00000048f300720c */ /* 0x000fe20003f84270 */
[----:B------:R3:W-:Y:S01]  /*4660*/  STL [R1+0x8], R73 ;  /* 0x0000084901007387 */ /* 0x0007e20000100800 */
[----:B------:R-:W-:Y:S02]  /*4670*/  FSEL R222, R162, -INF , !P6 ;  /* 0xff800000a2de7808 */ /* 0x000fe40007000000 */
[----:B------:R-:W-:Y:S02]  /*4680*/  ISETP.GE.AND P6, PT, R72, R244, PT ;  /* 0x000000f44800720c */ /* 0x000fe40003fc6270 */
[----:B------:R-:W-:Y:S02]  /*4690*/  FSEL R163, R163, -INF , !P5 ;  /* 0xff800000a3a37808 */ /* 0x000fe40006800000 */
[----:B------:R-:W-:Y:S01]  /*46a0*/  FSEL R178, R178, -INF , !P4 ;  /* 0xff800000b2b27808 */ /* 0x000fe20006000000 */
[----:B------:R-:W-:Y:S01]  /*46b0*/  HMMA.16816.F32.BF16 R48, R56, R74, R48 ;  /* 0x0000004a3830723c */ /* 0x000fe20000041830 */
[----:B------:R-:W-:-:S02]  /*46c0*/  FSEL R241, R163, -INF , !P6 ;  /* 0xff800000a3f17808 */ /* 0x000fc40007000000 */
[----:B---3--:R-:W-:Y:S02]  /*46d0*/  FSEL R73, R179, -INF , !P3 ;  /* 0xff800000b3497808 */ /* 0x008fe40005800000 */
[----:B------:R-:W-:Y:S01]  /*46e0*/  ISETP.GE.AND P3, PT, R72, R242, PT ;  /* 0x000000f24800720c */ /* 0x000fe20003f66270 */
[----:B------:R-:W-:Y:S02]  /*46f0*/  VIADD R72, R239, 0x20 ;  /* 0x00000020ef487836 */ /* 0x000fe40000000000 */
[----:B------:R-:W-:Y:S01]  /*4700*/  STL [R1+0x10], R73 ;  /* 0x0000104901007387 */ /* 0x000fe20000100800 */
[----:B------:R-:W-:Y:S02]  /*4710*/  FSEL R218, R178, -INF , !P3 ;  /* 0xff800000b2da7808 */ /* 0x000fe40005800000 */
[-C--:B------:R-:W-:Y:S02]  /*4720*/  ISETP.GT.AND P5, PT, R245, R72.reuse, PT ;  /* 0x00000048f500720c */ /* 0x080fe40003fa4270 */
[----:B------:R-:W-:-:S02]  /*4730*/  ISETP.GT.AND P4, PT, R243, R72, PT ;  /* 0x00000048f300720c */ /* 0x000fc40003f84270 */
[C---:B------:R-:W-:Y:S02]  /*4740*/  ISETP.GE.AND P6, PT, R72.reuse, R244, PT ;  /* 0x000000f44800720c */ /* 0x040fe40003fc6270 */
[----:B------:R-:W-:Y:S02]  /*4750*/  ISETP.GE.AND P3, PT, R72, R242, PT ;  /* 0x000000f24800720c */ /* 0x000fe40003f66270 */
[----:B------:R-:W3:Y:S01]  /*4760*/  LDSM.16.M88.4 R72, [R187+0x5800] ;  /* 0x00580000bb48783b */ /* 0x000ee20000000200 */
[----:B-1----:R-:W-:Y:S01]  /*4770*/  HMMA.16816.F32.BF16 R112, R8, R128, R112 ;  /* 0x000000800870723c */ /* 0x002fe20000041870 */
[-C--:B------:R-:W-:Y:S01]  /*4780*/  FMUL.FTZ R122, R122, R196.reuse ;  /* 0x000000c47a7a7220 */ /* 0x080fe20000410000 */
[-C--:B------:R-:W-:Y:S01]  /*4790*/  FMUL.FTZ R120, R120, R196.reuse ;  /* 0x000000c478787220 */ /* 0x080fe20000410000 */
[-C--:B------:R-:W-:Y:S02]  /*47a0*/  FMUL.FTZ R116, R116, R196.reuse ;  /* 0x000000c474747220 */ /* 0x080fe40000410000 */
[----:B------:R1:W-:Y:S01]  /*47b0*/  MUFU.TANH R155, R122 ;  /* 0x0000007a009b7308 */ /* 0x0003e20000002400 */
[-C--:B------:R-:W-:Y:S01]  /*47c0*/  FMUL.FTZ R78, R124, R196.reuse ;  /* 0x000000c47c4e7220 */ /* 0x080fe20000410000 */
[-C--:B------:R-:W-:Y:S01]  /*47d0*/  FMUL.FTZ R79, R125, R196.reuse ;  /* 0x000000c47d4f7220 */ /* 0x080fe20000410000 */
[-C--:B------:R-:W-:Y:S01]  /*47e0*/  FMUL.FTZ R124, R127, R196.reuse ;  /* 0x000000c47f7c7220 */ /* 0x080fe20000410000 */
[----:B------:R-:W-:Y:S01]  /*47f0*/  FMUL.FTZ R126, R126, R196 ;  /* 0x000000c47e7e7220 */ /* 0x000fe20000410000 */
[----:B------:R-:W-:-:S03]  /*4800*/  FSEL R127, R168, -INF , !P5 ;  /* 0xff800000a87f7808 */ /* 0x000fc60006800000 */
[----:B------:R4:W-:Y:S01]  /*4810*/  MUFU.TANH R143, R120 ;  /* 0x00000078008f7308 */ /* 0x0009e20000002400 */
[----:B------:R-:W-:Y:S01]  /*4820*/  FSEL R125, R170, -INF , !P4 ;  /* 0xff800000aa7d7808 */ /* 0x000fe20006000000 */
[-C--:B------:R-:W-:Y:S01]  /*4830*/  FMUL.FTZ R144, R144, R196.reuse ;  /* 0x000000c490907220 */ /* 0x080fe20000410000 */
[----:B------:R-:W-:Y:S01]  /*4840*/  FMUL.FTZ R83, R146, R196 ;  /* 0x000000c492537220 */ /* 0x000fe20000410000 */
[----:B-1----:R-:W-:-:S04]  /*4850*/  VIADD R122, R239, 0x21 ;  /* 0x00000021ef7a7836 */ /* 0x002fc80000000000 */
[----:B------:R1:W-:Y:S01]  /*4860*/  MUFU.TANH R154, R126 ;  /* 0x0000007e009a7308 */ /* 0x0003e20000002400 */
[----:B------:R-:W-:Y:S02]  /*4870*/  FSEL R127, R127, -INF , !P6 ;  /* 0xff8000007f7f7808 */ /* 0x000fe40007000000 */
[----:B------:R-:W-:Y:S01]  /*4880*/  ISETP.GT.AND P5, PT, R245, R122, PT ;  /* 0x0000007af500720c */ /* 0x000fe20003fa4270 */
[----:B----4-:R-:W-:Y:S01]  /*4890*/  FMUL.FTZ R120, R121, R196 ;  /* 0x000000c479787220 */ /* 0x010fe20000410000 */
[----:B------:R-:W-:-:S03]  /*48a0*/  ISETP.GT.AND P4, PT, R243, R122, PT ;  /* 0x0000007af300720c */ /* 0x000fc60003f84270 */
[----:B------:R4:W-:Y:S01]  /*48b0*/  MUFU.TANH R121, R116 ;  /* 0x0000007400797308 */ /* 0x0009e20000002400 */
[----:B------:R-:W-:Y:S02]  /*48c0*/  FSEL R125, R125, -INF , !P3 ;  /* 0xff8000007d7d7808 */ /* 0x000fe40005800000 */
[C---:B------:R-:W-:Y:S02]  /*48d0*/  ISETP.GE.AND P6, PT, R122.reuse, R244, PT ;  /* 0x000000f47a00720c */ /* 0x040fe40003fc6270 */
[----:B------:R-:W-:Y:S02]  /*48e0*/  ISETP.GE.AND P3, PT, R122, R242, PT ;  /* 0x000000f27a00720c */ /* 0x000fe40003f66270 */
[----:B------:R-:W-:Y:S02]  /*48f0*/  FSEL R128, R169, -INF , !P5 ;  /* 0xff800000a9807808 */ /* 0x000fe40006800000 */
[----:B-1----:R-:W-:Y:S01]  /*4900*/  FSEL R126, R171, -INF , !P4 ;  /* 0xff800000ab7e7808 */ /* 0x002fe20006000000 */
[----:B------:R-:W1:Y:S01]  /*4910*/  MUFU.TANH R144, R144 ;  /* 0x0000009000907308 */ /* 0x000e620000002400 */
[----:B----4-:R-:W-:-:S02]  /*4920*/  VIADD R116, R239, 0x28 ;  /* 0x00000028ef747836 */ /* 0x010fc40000000000 */
[----:B------:R-:W-:-:S05]  /*4930*/  FMUL.FTZ R145, R145, R196 ;  /* 0x000000c491917220 */ /* 0x000fca0000410000 */
[----:B------:R-:W4:Y:S01]  /*4940*/  MUFU.TANH R83, R83 ;  /* 0x0000005300537308 */ /* 0x000f220000002400 */
[-C--:B------:R-:W-:Y:S02]  /*4950*/  ISETP.GT.AND P5, PT, R245, R116.reuse, PT ;  /* 0x00000074f500720c */ /* 0x080fe40003fa4270 */
[----:B------:R-:W-:Y:S01]  /*4960*/  ISETP.GT.AND P4, PT, R243, R116, PT ;  /* 0x00000074f300720c */ /* 0x000fe20003f84270 */
[----:B------:R-:W-:Y:S01]  /*4970*/  HMMA.16816.F32.BF16 R60, R56, R138, R60 ;  /* 0x0000008a383c723c */ /* 0x000fe2000004183c */
[----:B------:R-:W-:Y:S02]  /*4980*/  FSEL R128, R128, -INF , !P6 ;  /* 0xff80000080807808 */ /* 0x000fe40007000000 */
[----:B------:R-:W-:Y:S02]  /*4990*/  FSEL R126, R126, -INF , !P3 ;  /* 0xff8000007e7e7808 */ /* 0x000fe40005800000 */
[C---:B------:R-:W-:Y:S02]  /*49a0*/  ISETP.GE.AND P6, PT, R116.reuse, R244, PT ;  /* 0x000000f47400720c */ /* 0x040fe40003fc6270 */
[----:B------:R-:W-:Y:S01]  /*49b0*/  ISETP.GE.AND P3, PT, R116, R242, PT ;  /* 0x000000f27400720c */ /* 0x000fe20003f66270 */
[----:B--2---:R-:W-:Y:S01]  /*49c0*/  HMMA.16816.F32.BF16 R112, R4, R84, R112 ;  /* 0x000000540470723c */ /* 0x004fe20000041870 */
[----:B------:R-:W-:Y:S01]  /*49d0*/  VIADD R84, R239, 0x29 ;  /* 0x00000029ef547836 */ /* 0x000fe20000000000 */
[----:B------:R-:W-:-:S02]  /*49e0*/  FSEL R129, R180, -INF , !P5 ;  /* 0xff800000b4817808 */ /* 0x000fc40006800000 */
[----:B------:R-:W-:-:S04]  /*49f0*/  FSEL R139, R151, -INF , !P4 ;  /* 0xff800000978b7808 */ /* 0x000fc80006000000 */
[----:B------:R-:W-:Y:S01]  /*4a00*/  HMMA.16816.F32.BF16 R108, R8, R130, R108 ;  /* 0x00000082086c723c */ /* 0x000fe2000004186c */
[----:B------:R-:W2:Y:S01]  /*4a10*/  MUFU.TANH R145, R145 ;  /* 0x0000009100917308 */ /* 0x000ea20000002400 */
[----:B------:R-:W-:Y:S02]  /*4a20*/  FSEL R129, R129, -INF , !P6 ;  /* 0xff80000081817808 */ /* 0x000fe40007000000 */
[----:B------:R-:W-:Y:S02]  /*4a30*/  FSEL R139, R139, -INF , !P3 ;  /* 0xff8000008b8b7808 */ /* 0x000fe40005800000 */
[-C--:B------:R-:W-:Y:S02]  /*4a40*/  ISETP.GT.AND P5, PT, R245, R84.reuse, PT ;  /* 0x00000054f500720c */ /* 0x080fe40003fa4270 */
[----:B------:R-:W-:Y:S02]  /*4a50*/  ISETP.GT.AND P4, PT, R243, R84, PT ;  /* 0x00000054f300720c */ /* 0x000fe40003f84270 */
[----:B------:R-:W-:-:S02]  /*4a60*/  ISETP.GE.AND P6, PT, R84, R244, PT ;  /* 0x000000f45400720c */ /* 0x000fc40003fc6270 */
[----:B------:R-:W-:Y:S01]  /*4a70*/  ISETP.GE.AND P3, PT, R84, R242, PT ;  /* 0x000000f25400720c */ /* 0x000fe20003f66270 */
[C---:B------:R-:W-:Y:S01]  /*4a80*/  VIADD R84, R239.reuse, 0x30 ;  /* 0x00000030ef547836 */ /* 0x040fe20000000000 */
[----:B------:R-:W-:Y:S01]  /*4a90*/  FSEL R130, R152, -INF , !P5 ;  /* 0xff80000098827808 */ /* 0x000fe20006800000 */
[----:B---3--:R-:W-:Y:S01]  /*4aa0*/  HMMA.16816.F32.BF16 R104, R8, R72, R104 ;  /* 0x000000480868723c */ /* 0x008fe20000041868 */
[----:B------:R-:W-:Y:S01]  /*4ab0*/  FSEL R131, R150, -INF , !P4 ;  /* 0xff80000096837808 */ /* 0x000fe20006000000 */
[----:B------:R-:W-:Y:S01]  /*4ac0*/  VIADD R72, R239, 0x31 ;  /* 0x00000031ef487836 */ /* 0x000fe20000000000 */
[-C--:B------:R-:W-:Y:S02]  /*4ad0*/  ISETP.GT.AND P5, PT, R245, R84.reuse, PT ;  /* 0x00000054f500720c */ /* 0x080fe40003fa4270 */
[----:B------:R-:W-:Y:S01]  /*4ae0*/  ISETP.GT.AND P4, PT, R243, R84, PT ;  /* 0x00000054f300720c */ /* 0x000fe20003f84270 */
[----:B------:R-:W-:Y:S01]  /*4af0*/  FMUL.FTZ R133, R133, R196 ;  /* 0x000000c485857220 */ /* 0x000fe20000410000 */
[----:B------:R-:W-:-:S02]  /*4b00*/  FSEL R130, R130, -INF , !P6 ;  /* 0xff80000082827808 */ /* 0x000fc40007000000 */
[----:B------:R-:W-:Y:S02]  /*4b10*/  FSEL R131, R131, -INF , !P3 ;  /* 0xff80000083837808 */ /* 0x000fe40005800000 */
[C---:B------:R-:W-:Y:S02]  /*4b20*/  ISETP.GE.AND P6, PT, R84.reuse, R244, PT ;  /* 0x000000f45400720c */ /* 0x040fe40003fc6270 */
[----:B------:R-:W-:Y:S02]  /*4b30*/  ISETP.GE.AND P3, PT, R84, R242, PT ;  /* 0x000000f25400720c */ /* 0x000fe40003f66270 */
[----:B-1----:R-:W-:Y:S02]  /*4b40*/  FSEL R136, R144, -INF , !P5 ;  /* 0xff80000090887808 */ /* 0x002fe40006800000 */
[----:B----4-:R-:W-:Y:S01]  /*4b50*/  FSEL R83, R83, -INF , !P4 ;  /* 0xff80000053537808 */ /* 0x010fe20006000000 */
[----:B------:R1:W-:Y:S01]  /*4b60*/  MUFU.TANH R146, R133 ;  /* 0x0000008500927308 */ /* 0x0003e20000002400 */
[----:B------:R-:W-:-:S02]  /*4b70*/  ISETP.GT.AND P5, PT, R245, R72, PT ;  /* 0x00000048f500720c */ /* 0x000fc40003fa4270 */
[----:B------:R-:W-:Y:S01]  /*4b80*/  ISETP.GT.AND P4, PT, R243, R72, PT ;  /* 0x00000048f300720c */ /* 0x000fe20003f84270 */
[-C--:B------:R-:W-:Y:S01]  /*4b90*/  FMUL.FTZ R117, R117, R196.reuse ;  /* 0x000000c475757220 */ /* 0x080fe20000410000 */
[-C--:B------:R-:W-:Y:S01]  /*4ba0*/  FMUL.FTZ R118, R118, R196.reuse ;  /* 0x000000c476767220 */ /* 0x080fe20000410000 */
[-C--:B------:R-:W-:Y:S01]  /*4bb0*/  FMUL.FTZ R119, R119, R196.reuse ;  /* 0x000000c477777220 */ /* 0x080fe20000410000 */
[----:B------:R-:W-:Y:S01]  /*4bc0*/  FSEL R136, R136, -INF , !P6 ;  /* 0xff80000088887808 */ /* 0x000fe20007000000 */
[----:B------:R-:W-:Y:S01]  /*4bd0*/  FMUL.FTZ R82, R132, R196 ;  /* 0x000000c484527220 */ /* 0x000fe20000410000 */
[----:B------:R-:W-:Y:S01]  /*4be0*/  HMMA.16816.F32.BF16 R108, R4, R86, R108 ;  /* 0x00000056046c723c */ /* 0x000fe2000004186c */
[----:B------:R-:W-:Y:S01]  /*4bf0*/  ISETP.GE.AND P6, PT, R72, R244, PT ;  /* 0x000000f44800720c */ /* 0x000fe20003fc6270 */
[----:B------:R-:W3:Y:S01]  /*4c00*/  LDSM.16.M88.4 R84, [R188+0x7800] ;  /* 0x00780000bc54783b */ /* 0x000ee20000000200 */
[----:B--2---:R-:W-:Y:S02]  /*4c10*/  FSEL R145, R145, -INF , !P5 ;  /* 0xff80000091917808 */ /* 0x004fe40006800000 */
[----:B------:R-:W-:-:S02]  /*4c20*/  FSEL R132, R137, -INF , !P4 ;  /* 0xff80000089847808 */ /* 0x000fc40006000000 */
[----:B-1----:R-:W-:Y:S02]  /*4c30*/  FSEL R133, R83, -INF , !P3 ;  /* 0xff80000053857808 */ /* 0x002fe40005800000 */
[----:B------:R-:W-:Y:S01]  /*4c40*/  ISETP.GE.AND P3, PT, R72, R242, PT ;  /* 0x000000f24800720c */ /* 0x000fe20003f66270 */
[----:B------:R-:W-:Y:S01]  /*4c50*/  VIADD R72, R239, 0x38 ;  /* 0x00000038ef487836 */ /* 0x000fe20000000000 */
[----:B------:R-:W-:Y:S01]  /*4c60*/  MUFU.TANH R122, R117 ;  /* 0x00000075007a7308 */ /* 0x000fe20000002400 */
[----:B------:R-:W-:Y:S01]  /*4c70*/  FSEL R137, R145, -INF , !P6 ;  /* 0xff80000091897808 */ /* 0x000fe20007000000 */
[----:B------:R-:W-:Y:S01]  /*4c80*/  HMMA.16816.F32.BF16 R100, R8, R74, R100 ;  /* 0x0000004a0864723c */ /* 0x000fe20000041864 */
[----:B------:R-:W-:Y:S02]  /*4c90*/  FSEL R132, R132, -INF , !P3 ;  /* 0xff80000084847808 */ /* 0x000fe40005800000 */
[----:B------:R-:W-:-:S03]  /*4ca0*/  ISETP.GT.AND P5, PT, R245, R72, PT ;  /* 0x00000048f500720c */ /* 0x000fc60003fa4270 */
[----:B------:R-:W-:Y:S01]  /*4cb0*/  MUFU.TANH R160, R118 ;  /* 0x0000007600a07308 */ /* 0x000fe20000002400 */
[----:B------:R-:W-:Y:S02]  /*4cc0*/  ISETP.GT.AND P4, PT, R243, R72, PT ;  /* 0x00000048f300720c */ /* 0x000fe40003f84270 */
[C---:B------:R-:W-:Y:S02]  /*4cd0*/  ISETP.GE.AND P6, PT, R72.reuse, R244, PT ;  /* 0x000000f44800720c */ /* 0x040fe40003fc6270 */
[----:B------:R-:W-:Y:S02]  /*4ce0*/  ISETP.GE.AND P3, PT, R72, R242, PT ;  /* 0x000000f24800720c */ /* 0x000fe40003f66270 */
[----:B------:R-:W-:Y:S01]  /*4cf0*/  LDSM.16.M88.4 R72, [R187+0x6000] ;  /* 0x00600000bb48783b */ /* 0x000fe20000000200 */
[----:B------:R1:W-:Y:S01]  /*4d00*/  MUFU.TANH R159, R119 ;  /* 0x00000077009f7308 */ /* 0x0003e20000002400 */
[-C--:B------:R-:W-:Y:S02]  /*4d10*/  FMUL.FTZ R134, R134, R196.reuse ;  /* 0x000000c486867220 */ /* 0x080fe40000410000 */
[----:B-1----:R-:W1:Y:S05]  /*4d20*/  LDSM.16.M88.4 R116, [R191+0x5800] ;  /* 0x00580000bf74783b */ /* 0x002e6a0000000200 */
[----:B------:R-:W2:Y:S08]  /*4d30*/  MUFU.TANH R82, R82 ;  /* 0x0000005200527308 */ /* 0x000eb00000002400 */
[----:B------:R-:W4:Y:S01]  /*4d40*/  MUFU.TANH R134, R134 ;  /* 0x0000008600867308 */ /* 0x000f220000002400 */
[-C--:B------:R-:W-:Y:S01]  /*4d50*/  FMUL.FTZ R83, R108, R196.reuse ;  /* 0x000000c46c537220 */ /* 0x080fe20000410000 */
[----:B------:R-:W-:Y:S01]  /*4d60*/  VIADD R108, R239, 0x39 ;  /* 0x00000039ef6c7836 */ /* 0x000fe20000000000 */
[----:B---3--:R-:W-:Y:S01]  /*4d70*/  HMMA.16816.F32.BF16 R44, R56, R84, R44 ;  /* 0x00000054382c723c */ /* 0x008fe2000004182c */
[-C--:B------:R-:W-:Y:S01]  /*4d80*/  FMUL.FTZ R109, R109, R196.reuse ;  /* 0x000000c46d6d7220 */ /* 0x080fe20000410000 */
[----:B------:R-:W-:Y:S01]  /*4d90*/  FMUL.FTZ R110, R110, R196 ;  /* 0x000000c46e6e7220 */ /* 0x000fe20000410000 */
[----:B------:R-:W-:-:S02]  /*4da0*/  VIADD R84, R239, 0x40 ;  /* 0x00000040ef547836 */ /* 0x000fc40000000000 */
[----:B------:R-:W-:Y:S01]  /*4db0*/  FMUL.FTZ R111, R111, R196 ;  /* 0x000000c46f6f7220 */ /* 0x000fe20000410000 */
[----:B--2---:R-:W-:Y:S02]  /*4dc0*/  FSEL R138, R82, -INF , !P5 ;  /* 0xff800000528a7808 */ /* 0x004fe40006800000 */
[-C--:B------:R-:W-:Y:S02]  /*4dd0*/  ISETP.GT.AND P5, PT, R245, R108.reuse, PT ;  /* 0x0000006cf500720c */ /* 0x080fe40003fa4270 */
[----:B------:R-:W-:Y:S02]  /*4de0*/  FSEL R138, R138, -INF , !P6 ;  /* 0xff8000008a8a7808 */ /* 0x000fe40007000000 */
[----:B----4-:R-:W-:Y:S02]  /*4df0*/  FSEL R134, R134, -INF , !P4 ;  /* 0xff80000086867808 */ /* 0x010fe40006000000 */
[----:B------:R-:W-:Y:S02]  /*4e00*/  ISETP.GT.AND P4, PT, R243, R108, PT ;  /* 0x0000006cf300720c */ /* 0x000fe40003f84270 */
[----:B------:R-:W-:Y:S01]  /*4e10*/  FSEL R134, R134, -INF , !P3 ;  /* 0xff80000086867808 */ /* 0x000fe20005800000 */
[----:B------:R-:W-:Y:S01]  /*4e20*/  MUFU.TANH R82, R109 ;  /* 0x0000006d00527308 */ /* 0x000fe20000002400 */
[----:B------:R-:W-:-:S02]  /*4e30*/  ISETP.GE.AND P6, PT, R108, R244, PT ;  /* 0x000000f46c00720c */ /* 0x000fc40003fc6270 */
[----:B------:R-:W-:Y:S02]  /*4e40*/  ISETP.GE.AND P3, PT, R108, R242, PT ;  /* 0x000000f26c00720c */ /* 0x000fe40003f66270 */
[----:B------:R-:W-:Y:S02]  /*4e50*/  FSEL R146, R146, -INF , !P5 ;  /* 0xff80000092927808 */ /* 0x000fe40006800000 */
[----:B------:R-:W-:Y:S01]  /*4e60*/  FSEL R140, R147, -INF , !P4 ;  /* 0xff800000938c7808 */ /* 0x000fe20006000000 */
[----:B------:R-:W-:Y:S01]  /*4e70*/  MUFU.TANH R145, R110 ;  /* 0x0000006e00917308 */ /* 0x000fe20000002400 */
[----:B-1----:R-:W-:Y:S01]  /*4e80*/  HMMA.16816.F32.BF16 R104, R4, R116, R104 ;  /* 0x000000740468723c */ /* 0x002fe20000041868 */
[-C--:B------:R-:W-:Y:S02]  /*4e90*/  ISETP.GT.AND P5, PT, R245, R84.reuse, PT ;  /* 0x00000054f500720c */ /* 0x080fe40003fa4270 */
[----:B------:R-:W-:-:S04]  /*4ea0*/  ISETP.GT.AND P4, PT, R243, R84, PT ;  /* 0x00000054f300720c */ /* 0x000fc80003f84270 */
[----:B------:R1:W-:Y:S01]  /*4eb0*/  MUFU.TANH R144, R111 ;  /* 0x0000006f00907308 */ /* 0x0003e20000002400 */
[----:B------:R-:W-:Y:S01]  /*4ec0*/  HMMA.16816.F32.BF16 R116, R4, R118, R100 ;  /* 0x000000760474723c */ /* 0x000fe20000041864 */
[----:B------:R-:W-:Y:S01]  /*4ed0*/  LDSM.16.M88.4 R100, [R191+0x6000] ;  /* 0x00600000bf64783b */ /* 0x000fe20000000200 */
[----:B------:R-:W-:Y:S02]  /*4ee0*/  FSEL R215, R146, -INF , !P6 ;  /* 0xff80000092d77808 */ /* 0x000fe40007000000 */
[----:B------:R-:W-:Y:S02]  /*4ef0*/  FSEL R140, R140, -INF , !P3 ;  /* 0xff8000008c8c7808 */ /* 0x000fe40005800000 */
[C---:B------:R-:W-:Y:S01]  /*4f00*/  ISETP.GE.AND P6, PT, R84.reuse, R244, PT ;  /* 0x000000f45400720c */ /* 0x040fe20003fc6270 */
[----:B------:R-:W2:Y:S01]  /*4f10*/  MUFU.TANH R78, R78 ;  /* 0x0000004e004e7308 */ /* 0x000ea20000002400 */
[----:B------:R-:W-:Y:S01]  /*4f20*/  ISETP.GE.AND P3, PT, R84, R242, PT ;  /* 0x000000f25400720c */ /* 0x000fe20003f66270 */
[----:B------:R-:W-:Y:S01]  /*4f30*/  VIADD R84, R239, 0x41 ;  /* 0x00000041ef547836 */ /* 0x000fe20000000000 */
[----:B------:R-:W-:-:S02]  /*4f40*/  FSEL R150, R141, -INF , !P5 ;  /* 0xff8000008d967808 */ /* 0x000fc40006800000 */
[----:B------:R-:W-:Y:S01]  /*4f50*/  FSEL R146, R153, -INF , !P4 ;  /* 0xff80000099927808 */ /* 0x000fe20006000000 */
[----:B-1----:R-:W-:Y:S01]  /*4f60*/  HMMA.16816.F32.BF16 R108, R8, R72, R96 ;  /* 0x00000048086c723c */ /* 0x002fe20000041860 */
[----:B------:R-:W1:Y:S01]  /*4f70*/  LDSM.16.M88.4 R96, [R187+0x6800] ;  /* 0x00680000bb60783b */ /* 0x000e620000000200 */
[----:B------:R-:W3:Y:S01]  /*4f80*/  MUFU.TANH R79, R79 ;  /* 0x0000004f004f7308 */ /* 0x000ee20000002400 */
[----:B------:R-:W-:Y:S02]  /*4f90*/  FSEL R150, R150, -INF , !P6 ;  /* 0xff80000096967808 */ /* 0x000fe40007000000 */
[----:B------:R-:W-:Y:S02]  /*4fa0*/  FSEL R146, R146, -INF , !P3 ;  /* 0xff80000092927808 */ /* 0x000fe40005800000 */
[-C--:B------:R-:W-:Y:S02]  /*4fb0*/  ISETP.GT.AND P5, PT, R245, R84.reuse, PT ;  /* 0x00000054f500720c */ /* 0x080fe40003fa4270 */
[----:B------:R-:W-:Y:S01]  /*4fc0*/  ISETP.GT.AND P4, PT, R243, R84, PT ;  /* 0x00000054f300720c */ /* 0x000fe20003f84270 */
[----:B------:R-:W4:Y:S01]  /*4fd0*/  MUFU.TANH R124, R124 ;  /* 0x0000007c007c7308 */ /* 0x000f220000002400 */
[----:B------:R-:W-:-:S02]  /*4fe0*/  ISETP.GE.AND P6, PT, R84, R244, PT ;  /* 0x000000f45400720c */ /* 0x000fc40003fc6270 */
[----:B------:R-:W-:Y:S01]  /*4ff0*/  ISETP.GE.AND P3, PT, R84, R242, PT ;  /* 0x000000f25400720c */ /* 0x000fe20003f66270 */
[----:B------:R-:W-:Y:S01]  /*5000*/  VIADD R84, R239, 0x48 ;  /* 0x00000048ef547836 */ /* 0x000fe20000000000 */
[----:B------:R-:W-:Y:S02]  /*5010*/  FSEL R135, R135, -INF , !P5 ;  /* 0xff80000087877808 */ /* 0x000fe40006800000 */
[----:B------:R-:W-:Y:S01]  /*5020*/  FSEL R142, R142, -INF , !P4 ;  /* 0xff8000008e8e7808 */ /* 0x000fe20006000000 */
[----:B------:R-:W-:Y:S01]  /*5030*/  VIADD R72, R239, 0x49 ;  /* 0x00000049ef487836 */ /* 0x000fe20000000000 */
[-C--:B------:R-:W-:Y:S02]  /*5040*/  ISETP.GT.AND P5, PT, R245, R84.reuse, PT ;  /* 0x00000054f500720c */ /* 0x080fe40003fa4270 */
[----:B------:R-:W-:Y:S01]  /*5050*/  ISETP.GT.AND P4, PT, R243, R84, PT ;  /* 0x00000054f300720c */ /* 0x000fe20003f84270 */
[----:B------:R-:W-:Y:S01]  /*5060*/  FMUL.FTZ R123, R123, R196 ;  /* 0x000000c47b7b7220 */ /* 0x000fe20000410000 */
[----:B------:R-:W-:-:S02]  /*5070*/  FSEL R213, R135, -INF , !P6 ;  /* 0xff80000087d57808 */ /* 0x000fc40007000000 */
[----:B------:R-:W-:Y:S01]  /*5080*/  FSEL R147, R142, -INF , !P3 ;  /* 0xff8000008e937808 */ /* 0x000fe20005800000 */
[----:B------:R-:W-:Y:S01]  /*5090*/  HMMA.16816.F32.BF16 R40, R56, R86, R40 ;  /* 0x000000563828723c */ /* 0x000fe20000041828 */
[C---:B------:R-:W-:Y:S02]  /*50a0*/  ISETP.GE.AND P6, PT, R84.reuse, R244, PT ;  /* 0x000000f45400720c */ /* 0x040fe40003fc6270 */
[----:B------:R-:W-:Y:S02]  /*50b0*/  ISETP.GE.AND P3, PT, R84, R242, PT ;  /* 0x000000f25400720c */ /* 0x000fe40003f66270 */
[----:B--2---:R-:W-:Y:S01]  /*50c0*/  FSEL R78, R78, -INF , !P5 ;  /* 0xff8000004e4e7808 */ /* 0x004fe20006800000 */
[----:B------:R-:W2:Y:S01]  /*50d0*/  LDSM.16.M88.4 R84, [R191+0x6800] ;  /* 0x00680000bf54783b */ /* 0x000ea20000000200 */
[----:B------:R-:W-:Y:S01]  /*50e0*/  FSEL R154, R154, -INF , !P4 ;  /* 0xff8000009a9a7808 */ /* 0x000fe20006000000 */
[----:B------:R-:W-:Y:S01]  /*50f0*/  HMMA.16816.F32.BF16 R92, R8, R74, R92 ;  /* 0x0000004a085c723c */ /* 0x000fe2000004185c */
[----:B------:R-:W-:-:S02]  /*5100*/  ISETP.GT.AND P5, PT, R245, R72, PT ;  /* 0x00000048f500720c */ /* 0x000fc40003fa4270 */
[----:B------:R-:W-:Y:S01]  /*5110*/  ISETP.GT.AND P4, PT, R243, R72, PT ;  /* 0x00000048f300720c */ /* 0x000fe20003f84270 */
[----:B------:R-:W1:Y:S01]  /*5120*/  MUFU.TANH R120, R120 ;  /* 0x0000007800787308 */ /* 0x000e620000002400 */
[----:B------:R-:W-:Y:S02]  /*5130*/  FSEL R151, R78, -INF , !P6 ;  /* 0xff8000004e977808 */ /* 0x000fe40007000000 */
[----:B------:R-:W-:Y:S02]  /*5140*/  FSEL R214, R154, -INF , !P3 ;  /* 0xff8000009ad67808 */ /* 0x000fe40005800000 */
[C---:B------:R-:W-:Y:S02]  /*5150*/  ISETP.GE.AND P6, PT, R72.reuse, R244, PT ;  /* 0x000000f44800720c */ /* 0x040fe40003fc6270 */
[----:B------:R-:W-:Y:S01]  /*5160*/  ISETP.GE.AND P3, PT, R72, R242, PT ;  /* 0x000000f24800720c */ /* 0x000fe20003f66270 */
[----:B------:R-:W1:Y:S01]  /*5170*/  MUFU.TANH R123, R123 ;  /* 0x0000007b007b7308 */ /* 0x000e620000002400 */
[----:B------:R-:W-:Y:S01]  /*5180*/  VIADD R72, R239, 0x50 ;  /* 0x00000050ef487836 */ /* 0x000fe20000000000 */
[----:B---3--:R-:W-:-:S02]  /*5190*/  FSEL R79, R79, -INF , !P5 ;  /* 0xff8000004f4f7808 */ /* 0x008fc40006800000 */
[----:B----4-:R-:W-:Y:S02]  /*51a0*/  FSEL R124, R124, -INF , !P4 ;  /* 0xff8000007c7c7808 */ /* 0x010fe40006000000 */
[----:B------:R-:W-:Y:S02]  /*51b0*/  FSEL R152, R79, -INF , !P6 ;  /* 0xff8000004f987808 */ /* 0x000fe40007000000 */
[----:B------:R-:W-:Y:S02]  /*51c0*/  FSEL R153, R124, -INF , !P3 ;  /* 0xff8000007c997808 */ /* 0x000fe40005800000 */
[-C--:B------:R-:W-:Y:S02]  /*51d0*/  ISETP.GT.AND P5, PT, R245, R72.reuse, PT ;  /* 0x00000048f500720c */ /* 0x080fe40003fa4270 */
[----:B------:R-:W-:Y:S02]  /*51e0*/  ISETP.GT.AND P4, PT, R243, R72, PT ;  /* 0x00000048f300720c */ /* 0x000fe40003f84270 */
[----:B------:R-:W-:-:S02]  /*51f0*/  ISETP.GE.AND P6, PT, R72, R244, PT ;  /* 0x000000f44800720c */ /* 0x000fc40003fc6270 */
[----:B------:R-:W-:Y:S01]  /*5200*/  ISETP.GE.AND P3, PT, R72, R242, PT ;  /* 0x000000f24800720c */ /* 0x000fe20003f66270 */
[----:B------:R-:W-:Y:S02]  /*5210*/  VIADD R72, R239, 0x51 ;  /* 0x00000051ef487836 */ /* 0x000fe40000000000 */
[-C--:B------:R-:W-:Y:S01]  /*5220*/  FMUL.FTZ R112, R112, R196.reuse ;  /* 0x000000c470707220 */ /* 0x080fe20000410000 */
[-C--:B------:R-:W-:Y:S01]  /*5230*/  FMUL.FTZ R104, R104, R196.reuse ;  /* 0x000000c468687220 */ /* 0x080fe20000410000 */
[-C--:B------:R-:W-:Y:S01]  /*5240*/  FMUL.FTZ R105, R105, R196.reuse ;  /* 0x000000c469697220 */ /* 0x080fe20000410000 */
[-C--:B------:R-:W-:Y:S01]  /*5250*/  FMUL.FTZ R106, R106, R196.reuse ;  /* 0x000000c46a6a7220 */ /* 0x080fe20000410000 */
[----:B------:R-:W-:Y:S01]  /*5260*/  FMUL.FTZ R107, R107, R196 ;  /* 0x000000c46b6b7220 */ /* 0x000fe20000410000 */
[----:B------:R-:W-:Y:S01]  /*5270*/  FSEL R143, R143, -INF , !P5 ;  /* 0xff8000008f8f7808 */ /* 0x000fe20006800000 */
[----:B------:R3:W4:Y:S01]  /*5280*/  MUFU.TANH R157, R112 ;  /* 0x00000070009d7308 */ /* 0x0007220000002400 */
[----:B------:R-:W-:Y:S01]  /*5290*/  FSEL R155, R155, -INF , !P4 ;  /* 0xff8000009b9b7808 */ /* 0x000fe20006000000 */
[----:B------:R-:W-:Y:S01]  /*52a0*/  VIADD R79, R239, 0x58 ;  /* 0x00000058ef4f7836 */ /* 0x000fe20000000000 */
[----:B------:R-:W-:-:S02]  /*52b0*/  ISETP.GT.AND P5, PT, R245, R72, PT ;  /* 0x00000048f500720c */ /* 0x000fc40003fa4270 */
[----:B------:R-:W-:Y:S02]  /*52c0*/  ISETP.GT.AND P4, PT, R243, R72, PT ;  /* 0x00000048f300720c */ /* 0x000fe40003f84270 */
[----:B------:R-:W-:Y:S01]  /*52d0*/  FSEL R161, R143, -INF , !P6 ;  /* 0xff8000008fa17808 */ /* 0x000fe20007000000 */
[----:B------:R-:W-:Y:S01]  /*52e0*/  MUFU.TANH R141, R104 ;  /* 0x00000068008d7308 */ /* 0x000fe20000002400 */
[----:B------:R-:W-:Y:S02]  /*52f0*/  FSEL R212, R155, -INF , !P3 ;  /* 0xff8000009bd47808 */ /* 0x000fe40005800000 */
[C---:B------:R-:W-:Y:S02]  /*5300*/  ISETP.GE.AND P6, PT, R72.reuse, R244, PT ;  /* 0x000000f44800720c */ /* 0x040fe40003fc6270 */
[----:B------:R-:W-:Y:S01]  /*5310*/  ISETP.GE.AND P3, PT, R72, R242, PT ;  /* 0x000000f24800720c */ /* 0x000fe20003f66270 */
[-C--:B---3--:R-:W-:Y:S01]  /*5320*/  FMUL.FTZ R112, R113, R196.reuse ;  /* 0x000000c471707220 */ /* 0x088fe20000410000 */
[-C--:B------:R-:W-:Y:S01]  /*5330*/  FMUL.FTZ R113, R114, R196.reuse ;  /* 0x000000c472717220 */ /* 0x080fe20000410000 */
[----:B------:R-:W-:Y:S01]  /*5340*/  MUFU.TANH R135, R106 ;  /* 0x0000006a00877308 */ /* 0x000fe20000002400 */
[----:B-1----:R-:W-:Y:S01]  /*5350*/  FSEL R120, R120, -INF , !P5 ;  /* 0xff80000078787808 */ /* 0x002fe20006800000 */
[----:B------:R-:W-:Y:S01]  /*5360*/  HMMA.16816.F32.BF16 R72, R8, R96, R88 ;  /* 0x000000600848723c */ /* 0x000fe20000041858 */
[----:B------:R-:W-:Y:S01]  /*5370*/  FSEL R123, R123, -INF , !P4 ;  /* 0xff8000007b7b7808 */ /* 0x000fe20006000000 */
[----:B------:R-:W-:Y:S01]  /*5380*/  FMUL.FTZ R115, R115, R196 ;  /* 0x000000c473737220 */ /* 0x000fe20000410000 */
[-C--:B------:R-:W-:Y:S01]  /*5390*/  ISETP.GT.AND P5, PT, R245, R79.reuse, PT ;  /* 0x0000004ff500720c */ /* 0x080fe20003fa4270 */
[----:B------:R-:W1:Y:S02]  /*53a0*/  LDSM.16.M88.4 R88, [R188+0x8000] ;  /* 0x00800000bc58783b */ /* 0x000e640000000200 */
[----:B------:R-:W-:Y:S01]  /*53b0*/  MUFU.TANH R114, R105 ;  /* 0x0000006900727308 */ /* 0x000fe20000002400 */
[----:B------:R-:W-:-:S02]  /*53c0*/  ISETP.GT.AND P4, PT, R243, R79, PT ;  /* 0x0000004ff300720c */ /* 0x000fc40003f84270 */
[----:B------:R-:W-:-:S05]  /*53d0*/  FSEL R163, R120, -INF , !P6 ;  /* 0xff80000078a37808 */ /* 0x000fca0007000000 */
[----:B------:R3:W-:Y:S01]  /*53e0*/  MUFU.TANH R142, R107 ;  /* 0x0000006b008e7308 */ /* 0x0007e20000002400 */
[----:B------:R-:W-:Y:S02]  /*53f0*/  FSEL R171, R123, -INF , !P3 ;  /* 0xff8000007bab7808 */ /* 0x000fe40005800000 */
[C---:B------:R-:W-:Y:S02]  /*5400*/  ISETP.GE.AND P6, PT, R79.reuse, R244, PT ;  /* 0x000000f44f00720c */ /* 0x040fe40003fc6270 */
[----:B------:R-:W-:Y:S02]  /*5410*/  ISETP.GE.AND P3, PT, R79, R242, PT ;  /* 0x000000f24f00720c */ /* 0x000fe40003f66270 */
[----:B------:R-:W-:Y:S02]  /*5420*/  FSEL R121, R121, -INF , !P5 ;  /* 0xff80000079797808 */ /* 0x000fe40006800000 */
[----:B------:R-:W-:Y:S01]  /*5430*/  FSEL R160, R160, -INF , !P4 ;  /* 0xff800000a0a07808 */ /* 0x000fe20006000000 */
[C---:B---3--:R-:W-:Y:S01]  /*5440*/  HMMA.16816.F32.BF16 R104, R4.reuse, R100, R108 ;  /* 0x000000640468723c */ /* 0x048fe2000004186c */
[----:B------:R-:W3:Y:S07]  /*5450*/  MUFU.TANH R113, R113 ;  /* 0x0000007100717308 */ /* 0x000eee0000002400 */
[----:B------:R-:W-:Y:S01]  /*5460*/  HMMA.16816.F32.BF16 R100, R4, R102, R92 ;  /* 0x000000660464723c */ /* 0x000fe2000004185c */
[----:B------:R-:W-:Y:S01]  /*5470*/  VIADD R92, R239, 0x59 ;  /* 0x00000059ef5c7836 */ /* 0x000fe20000000000 */
[----:B------:R-:W-:-:S02]  /*5480*/  FSEL R170, R121, -INF , !P6 ;  /* 0xff80000079aa7808 */ /* 0x000fc40007000000 */
[----:B------:R-:W-:Y:S02]  /*5490*/  FSEL R160, R160, -INF , !P3 ;  /* 0xff800000a0a07808 */ /* 0x000fe40005800000 */
[-C--:B------:R-:W-:Y:S02]  /*54a0*/  ISETP.GT.AND P5, PT, R245, R92.reuse, PT ;  /* 0x0000005cf500720c */ /* 0x080fe40003fa4270 */
[----:B------:R-:W-:Y:S02]  /*54b0*/  ISETP.GT.AND P4, PT, R243, R92, PT ;  /* 0x0000005cf300720c */ /* 0x000fe40003f84270 */
[C---:B------:R-:W-:Y:S02]  /*54c0*/  ISETP.GE.AND P6, PT, R92.reuse, R244, PT ;  /* 0x000000f45c00720c */ /* 0x040fe40003fc6270 */
[----:B------:R-:W-:Y:S01]  /*54d0*/  ISETP.GE.AND P3, PT, R92, R242, PT ;  /* 0x000000f25c00720c */ /* 0x000fe20003f66270 */
[----:B------:R-:W-:Y:S01]  /*54e0*/  VIADD R92, R239, 0x60 ;  /* 0x00000060ef5c7836 */ /* 0x000fe20000000000 */
[----:B------:R-:W-:-:S02]  /*54f0*/  FSEL R122, R122, -INF , !P5 ;  /* 0xff8000007a7a7808 */ /* 0x000fc40006800000 */
[----:B------:R-:W-:Y:S01]  /*5500*/  FSEL R159, R159, -INF , !P4 ;  /* 0xff8000009f9f7808 */ /* 0x000fe20006000000 */
[----:B------:R-:W1:Y:S01]  /*5510*/  MUFU.TANH R112, R112 ;  /* 0x0000007000707308 */ /* 0x000e620000002400 */
[----:B------:R-:W-:Y:S01]  /*5520*/  FSEL R211, R122, -INF , !P6 ;  /* 0xff8000007ad37808 */ /* 0x000fe20007000000 */
[----:B------:R-:W-:Y:S01]  /*5530*/  HMMA.16816.F32.BF16 R60, R8, R98, R60 ;  /* 0x00000062083c723c */ /* 0x000fe2000004183c */
[----:B------:R-:W-:Y:S02]  /*5540*/  FSEL R172, R159, -INF , !P3 ;  /* 0xff8000009fac7808 */ /* 0x000fe40005800000 */
[----:B------:R-:W-:-:S03]  /*5550*/  ISETP.GT.AND P5, PT, R245, R92, PT ;  /* 0x0000005cf500720c */ /* 0x000fc60003fa4270 */
[----:B------:R-:W1:Y:S01]  /*5560*/  MUFU.TANH R115, R115 ;  /* 0x0000007300737308 */ /* 0x000e620000002400 */
[----:B------:R-:W-:Y:S02]  /*5570*/  ISETP.GT.AND P4, PT, R243, R92, PT ;  /* 0x0000005cf300720c */ /* 0x000fe40003f84270 */
[C---:B------:R-:W-:Y:S02]  /*5580*/  ISETP.GE.AND P6, PT, R92.reuse, R244, PT ;  /* 0x000000f45c00720c */ /* 0x040fe40003fc6270 */
[----:B------:R-:W-:Y:S02]  /*5590*/  ISETP.GE.AND P3, PT, R92, R242, PT ;  /* 0x000000f25c00720c */ /* 0x000fe40003f66270 */
[----:B------:R-:W1:Y:S01]  /*55a0*/  LDSM.16.M88.4 R92, [R187+0x7000] ;  /* 0x00700000bb5c783b */ /* 0x000e620000000200 */
[----:B--2---:R-:W-:Y:S01]  /*55b0*/  HMMA.16816.F32.BF16 R72, R4, R84, R72 ;  /* 0x000000540448723c */ /* 0x004fe20000041848 */
[----:B------:R-:W-:Y:S01]  /*55c0*/  VIADD R84, R239, 0x61 ;  /* 0x00000061ef547836 */ /* 0x000fe20000000000 */
[----:B----4-:R-:W-:-:S02]  /*55d0*/  FSEL R157, R157, -INF , !P5 ;  /* 0xff8000009d9d7808 */ /* 0x010fc40006800000 */
[----:B---3--:R-:W-:Y:S02]  /*55e0*/  FSEL R113, R113, -INF , !P4 ;  /* 0xff80000071717808 */ /* 0x008fe40006000000 */
[-C--:B------:R-:W-:Y:S02]  /*55f0*/  ISETP.GT.AND P5, PT, R245, R84.reuse, PT ;  /* 0x00000054f500720c */ /* 0x080fe40003fa4270 */
[----:B------:R-:W-:Y:S02]  /*5600*/  ISETP.GT.AND P4, PT, R243, R84, PT ;  /* 0x00000054f300720c */ /* 0x000fe40003f84270 */
[----:B------:R-:W-:Y:S02]  /*5610*/  FSEL R207, R157, -INF , !P6 ;  /* 0xff8000009dcf7808 */ /* 0x000fe40007000000 */
[----:B------:R-:W-:Y:S02]  /*5620*/  FSEL R210, R113, -INF , !P3 ;  /* 0xff80000071d27808 */ /* 0x000fe40005800000 */
[----:B------:R-:W-:-:S02]  /*5630*/  ISETP.GE.AND P6, PT, R84, R244, PT ;  /* 0x000000f45400720c */ /* 0x000fc40003fc6270 */
[----:B------:R-:W-:Y:S01]  /*5640*/  ISETP.GE.AND P3, PT, R84, R242, PT ;  /* 0x000000f25400720c */ /* 0x000fe20003f66270 */
[----:B------:R-:W-:Y:S01]  /*5650*/  VIADD R84, R239, 0x68 ;  /* 0x00000068ef547836 */ /* 0x000fe20000000000 */
[----:B-1----:R-:W-:Y:S02]  /*5660*/  FSEL R112, R112, -INF , !P5 ;  /* 0xff80000070707808 */ /* 0x002fe40006800000 */
[----:B------:R-:W-:Y:S01]  /*5670*/  FSEL R115, R115, -INF , !P4 ;  /* 0xff80000073737808 */ /* 0x000fe20006000000 */
[----:B------:R-:W1:Y:S01]  /*5680*/  MUFU.TANH R83, R83 ;  /* 0x0000005300537308 */ /* 0x000e620000002400 */
[----:B------:R-:W-:Y:S01]  /*5690*/  FSEL R206, R112, -INF , !P6 ;  /* 0xff80000070ce7808 */ /* 0x000fe20007000000 */
[----:B------:R-:W-:Y:S01]  /*56a0*/  HMMA.16816.F32.BF16 R60, R4, R86, R60 ;  /* 0x00000056043c723c */ /* 0x000fe2000004183c */
[----:B------:R-:W-:Y:S02]  /*56b0*/  FSEL R209, R115, -INF , !P3 ;  /* 0xff80000073d17808 */ /* 0x000fe40005800000 */
[----:B------:R-:W-:-:S02]  /*56c0*/  ISETP.GT.AND P5, PT, R245, R84, PT ;  /* 0x00000054f500720c */ /* 0x000fc40003fa4270 */
[----:B------:R-:W-:Y:S02]  /*56d0*/  ISETP.GT.AND P4, PT, R243, R84, PT ;  /* 0x00000054f300720c */ /* 0x000fe40003f84270 */
[C---:B------:R-:W-:Y:S02]  /*56e0*/  ISETP.GE.AND P6, PT, R84.reuse, R244, PT ;  /* 0x000000f45400720c */ /* 0x040fe40003fc6270 */
[----:B------:R-:W-:Y:S02]  /*56f0*/  ISETP.GE.AND P3, PT, R84, R242, PT ;  /* 0x000000f25400720c */ /* 0x000fe40003f66270 */
[----:B------:R-:W2:Y:S01]  /*5700*/  LDSM.16.M88.4 R84, [R191+0x7000] ;  /* 0x00700000bf54783b */ /* 0x000ea20000000200 */
[----:B------:R-:W-:Y:S01]  /*5710*/  HMMA.16816.F32.BF16 R36, R56, R88, R36 ;  /* 0x000000583824723c */ /* 0x000fe20000041824 */
[----:B------:R-:W-:Y:S02]  /*5720*/  VIADD R88, R239, 0x69 ;  /* 0x00000069ef587836 */ /* 0x000fe40000000000 */
[----:B------:R-:W-:Y:S01]  /*5730*/  FMUL.FTZ R72, R72, R196 ;  /* 0x000000c448487220 */ /* 0x000fe20000410000 */
[----:B-1----:R-:W-:-:S02]  /*5740*/  FSEL R83, R83, -INF , !P5 ;  /* 0xff80000053537808 */ /* 0x002fc40006800000 */
[----:B------:R-:W-:Y:S01]  /*5750*/  FSEL R145, R145, -INF , !P4 ;  /* 0xff80000091917808 */ /* 0x000fe20006000000 */
[----:B------:R-:W-:Y:S01]  /*5760*/  FMUL.FTZ R116, R116, R196 ;  /* 0x000000c474747220 */ /* 0x000fe20000410000 */
[----:B------:R-:W-:Y:S01]  /*5770*/  ISETP.GT.AND P5, PT, R245, R88, PT ;  /* 0x00000058f500720c */ /* 0x000fe20003fa4270 */
[----:B------:R-:W-:Y:S01]  /*5780*/  FMUL.FTZ R109, R118, R196 ;  /* 0x000000c4766d7220 */ /* 0x000fe20000410000 */
[----:B------:R-:W-:Y:S01]  /*5790*/  ISETP.GT.AND P4, PT, R243, R88, PT ;  /* 0x00000058f300720c */ /* 0x000fe20003f84270 */
[----:B------:R-:W-:Y:S01]  /*57a0*/  FMUL.FTZ R97, R100, R196 ;  /* 0x000000c464617220 */ /* 0x000fe20000410000 */
[----:B------:R-:W-:Y:S01]  /*57b0*/  FSEL R205, R83, -INF , !P6 ;  /* 0xff80000053cd7808 */ /* 0x000fe20007000000 */
[----:B------:R1:W-:Y:S01]  /*57c0*/  MUFU.TANH R100, R72 ;  /* 0x0000004800647308 */ /* 0x0003e20000002400 */
[----:B------:R-:W-:Y:S01]  /*57d0*/  FSEL R208, R145, -INF , !P3 ;  /* 0xff80000091d07808 */ /* 0x000fe20005800000 */
[----:B------:R-:W-:Y:S01]  /*57e0*/  HMMA.16816.F32.BF16 R52, R8, R92, R52 ;  /* 0x0000005c0834723c */ /* 0x000fe20000041834 */
[----:B------:R-:W-:-:S02]  /*57f0*/  ISETP.GE.AND P6, PT, R88, R244, PT ;  /* 0x000000f45800720c */ /* 0x000fc40003fc6270 */
[----:B------:R-:W-:Y:S02]  /*5800*/  ISETP.GE.AND P3, PT, R88, R242, PT ;  /* 0x000000f25800720c */ /* 0x000fe40003f66270 */
[----:B------:R-:W-:Y:S02]  /*5810*/  FSEL R82, R82, -INF , !P5 ;  /* 0xff80000052527808 */ /* 0x000fe40006800000 */
[----:B------:R-:W-:Y:S01]  /*5820*/  FSEL R144, R144, -INF , !P4 ;  /* 0xff80000090907808 */ /* 0x000fe20006000000 */
[----:B------:R-:W3:Y:S01]  /*5830*/  MUFU.TANH R116, R116 ;  /* 0x0000007400747308 */ /* 0x000ee20000002400 */
[----:B------:R-:W-:Y:S01]  /*5840*/  FSEL R204, R82, -INF , !P6 ;  /* 0xff80000052cc7808 */ /* 0x000fe20007000000 */
[----:B------:R-:W-:Y:S01]  /*5850*/  HMMA.16816.F32.BF16 R32, R56, R90, R32 ;  /* 0x0000005a3820723c */ /* 0x000fe20000041820 */
[----:B------:R-:W-:Y:S01]  /*5860*/  FSEL R203, R144, -INF , !P3 ;  /* 0xff80000090cb7808 */ /* 0x000fe20005800000 */
[----:B------:R-:W4:Y:S01]  /*5870*/  LDSM.16.M88.4 R88, [R187+0x7800] ;  /* 0x00780000bb58783b */ /* 0x000f220000000200 */
[----:B-1----:R-:W-:-:S03]  /*5880*/  VIADD R72, R239, 0x70 ;  /* 0x00000070ef487836 */ /* 0x002fc60000000000 */
[----:B------:R-:W1:Y:S01]  /*5890*/  MUFU.TANH R109, R109 ;  /* 0x0000006d006d7308 */ /* 0x000e620000002400 */
[----:B------:R-:W-:Y:S01]  /*58a0*/  FMUL.FTZ R60, R60, R196 ;  /* 0x000000c43c3c7220 */ /* 0x000fe20000410000 */
[-C--:B------:R-:W-:Y:S02]  /*58b0*/  ISETP.GT.AND P5, PT, R245, R72.reuse, PT ;  /* 0x00000048f500720c */ /* 0x080fe40003fa4270 */
[----:B------:R-:W-:Y:S02]  /*58c0*/  ISETP.GT.AND P4, PT, R243, R72, PT ;  /* 0x00000048f300720c */ /* 0x000fe40003f84270 */
[C---:B------:R-:W-:Y:S02]  /*58d0*/  ISETP.GE.AND P6, PT, R72.reuse, R244, PT ;  /* 0x000000f44800720c */ /* 0x040fe40003fc6270 */
[----:B------:R-:W-:Y:S01]  /*58e0*/  ISETP.GE.AND P3, PT, R72, R242, PT ;  /* 0x000000f24800720c */ /* 0x000fe20003f66270 */
[----:B------:R-:W-:Y:S01]  /*58f0*/  VIADD R72, R239, 0x71 ;  /* 0x00000071ef487836 */ /* 0x000fe20000000000 */
[----:B------:R-:W-:Y:S01]  /*5900*/  FSEL R141, R141, -INF , !P5 ;  /* 0xff8000008d8d7808 */ /* 0x000fe20006800000 */
[----:B------:R2:W-:Y:S01]  /*5910*/  MUFU.TANH R82, R60 ;  /* 0x0000003c00527308 */ /* 0x0005e20000002400 */
[----:B------:R-:W-:-:S02]  /*5920*/  FSEL R135, R135, -INF , !P4 ;  /* 0xff80000087877808 */ /* 0x000fc40006000000 */
[-C--:B------:R-:W-:Y:S02]  /*5930*/  ISETP.GT.AND P5, PT, R245, R72.reuse, PT ;  /* 0x00000048f500720c */ /* 0x080fe40003fa4270 */
[----:B------:R-:W-:Y:S01]  /*5940*/  ISETP.GT.AND P4, PT, R243, R72, PT ;  /* 0x00000048f300720c */ /* 0x000fe20003f84270 */
[-C--:B------:R-:W-:Y:S01]  /*5950*/  FMUL.FTZ R73, R73, R196.reuse ;  /* 0x000000c449497220 */ /* 0x080fe20000410000 */
[-C--:B------:R-:W-:Y:S01]  /*5960*/  FMUL.FTZ R74, R74, R196.reuse ;  /* 0x000000c44a4a7220 */ /* 0x080fe20000410000 */
[-C--:B------:R-:W-:Y:S01]  /*5970*/  FMUL.FTZ R75, R75, R196.reuse ;  /* 0x000000c44b4b7220 */ /* 0x080fe20000410000 */
[----:B------:R-:W-:Y:S02]  /*5980*/  FSEL R199, R141, -INF , !P6 ;  /* 0xff8000008dc77808 */ /* 0x000fe40007000000 */
[----:B------:R-:W-:Y:S01]  /*5990*/  FSEL R202, R135, -INF , !P3 ;  /* 0xff80000087ca7808 */ /* 0x000fe20005800000 */
[----:B------:R-:W-:Y:S01]  /*59a0*/  FMUL.FTZ R98, R101, R196 ;  /* 0x000000c465627220 */ /* 0x000fe20000410000 */
[C---:B------:R-:W-:Y:S01]  /*59b0*/  ISETP.GE.AND P6, PT, R72.reuse, R244, PT ;  /* 0x000000f44800720c */ /* 0x040fe20003fc6270 */
[----:B--2---:R-:W-:Y:S01]  /*59c0*/  VIADD R60, R239, 0x78 ;  /* 0x00000078ef3c7836 */ /* 0x004fe20000000000 */
[----:B------:R-:W-:-:S02]  /*59d0*/  ISETP.GE.AND P3, PT, R72, R242, PT ;  /* 0x000000f24800720c */ /* 0x000fc40003f66270 */
[----:B------:R-:W-:Y:S02]  /*59e0*/  FSEL R114, R114, -INF , !P5 ;  /* 0xff80000072727808 */ /* 0x000fe40006800000 */
[----:B------:R-:W-:Y:S01]  /*59f0*/  FSEL R142, R142, -INF , !P4 ;  /* 0xff8000008e8e7808 */ /* 0x000fe20006000000 */
[----:B------:R-:W-:Y:S01]  /*5a00*/  FMUL.FTZ R78, R117, R196 ;  /* 0x000000c4754e7220 */ /* 0x000fe20000410000 */
[----:B------:R-:W-:Y:S01]  /*5a10*/  ISETP.GT.AND P5, PT, R245, R60, PT ;  /* 0x0000003cf500720c */ /* 0x000fe20003fa4270 */
[----:B------:R-:W-:Y:S01]  /*5a20*/  FMUL.FTZ R108, R119, R196 ;  /* 0x000000c4776c7220 */ /* 0x000fe20000410000 */
[----:B------:R-:W-:Y:S01]  /*5a30*/  ISETP.GT.AND P4, PT, R243, R60, PT ;  /* 0x0000003cf300720c */ /* 0x000fe20003f84270 */
[----:B------:R-:W-:Y:S01]  /*5a40*/  FMUL.FTZ R101, R103, R196 ;  /* 0x000000c467657220 */ /* 0x000fe20000410000 */
[----:B------:R-:W-:Y:S01]  /*5a50*/  MUFU.TANH R83, R73 ;  /* 0x0000004900537308 */ /* 0x000fe20000002400 */
[----:B------:R-:W-:Y:S02]  /*5a60*/  FSEL R198, R114, -INF , !P6 ;  /* 0xff80000072c67808 */ /* 0x000fe40007000000 */
[----:B------:R-:W-:-:S02]  /*5a70*/  FSEL R201, R142, -INF , !P3 ;  /* 0xff8000008ec97808 */ /* 0x000fc40005800000 */
[----:B------:R-:W-:-:S03]  /*5a80*/  ISETP.GE.AND P6, PT, R60, R244, PT ;  /* 0x000000f43c00720c */ /* 0x000fc60003fc6270 */
[----:B------:R-:W-:Y:S01]  /*5a90*/  MUFU.TANH R93, R74 ;  /* 0x0000004a005d7308 */ /* 0x000fe20000002400 */
[----:B------:R-:W-:Y:S02]  /*5aa0*/  ISETP.GE.AND P3, PT, R60, R242, PT ;  /* 0x000000f23c00720c */ /* 0x000fe40003f66270 */
[----:B---3--:R-:W-:Y:S02]  /*5ab0*/  FSEL R116, R116, -INF , !P5 ;  /* 0xff80000074747808 */ /* 0x008fe40006800000 */
[----:B-1----:R-:W-:-:S03]  /*5ac0*/  FSEL R109, R109, -INF , !P4 ;  /* 0xff8000006d6d7808 */ /* 0x002fc60006000000 */
[----:B------:R1:W-:Y:S01]  /*5ad0*/  MUFU.TANH R103, R75 ;  /* 0x0000004b00677308 */ /* 0x0003e20000002400 */
[----:B------:R-:W-:Y:S02]  /*5ae0*/  FSEL R183, R116, -INF , !P6 ;  /* 0xff80000074b77808 */ /* 0x000fe40007000000 */
[----:B------:R-:W-:Y:S01]  /*5af0*/  FSEL R200, R109, -INF , !P3 ;  /* 0xff8000006dc87808 */ /* 0x000fe20005800000 */
[----:B------:R-:W-:-:S04]  /*5b00*/  FMUL.FTZ R104, R104, R196 ;  /* 0x000000c468687220 */ /* 0x000fc80000410000 */
[----:B------:R-:W2:Y:S01]  /*5b10*/  MUFU.TANH R78, R78 ;  /* 0x0000004e004e7308 */ /* 0x000ea20000002400 */
[----:B-1----:R-:W-:Y:S01]  /*5b20*/  HMMA.16816.F32.BF16 R72, R4, R84, R52 ;  /* 0x000000540448723c */ /* 0x002fe20000041834 */
[----:B------:R-:W-:-:S06]  /*5b30*/  VIADD R52, R239, 0x79 ;  /* 0x00000079ef347836 */ /* 0x000fcc0000000000 */
[----:B------:R-:W1:Y:S01]  /*5b40*/  MUFU.TANH R108, R108 ;  /* 0x0000006c006c7308 */ /* 0x000e620000002400 */
[-C--:B------:R-:W-:Y:S02]  /*5b50*/  ISETP.GT.AND P5, PT, R245, R52.reuse, PT ;  /* 0x00000034f500720c */ /* 0x080fe40003fa4270 */
[----:B------:R-:W-:Y:S02]  /*5b60*/  ISETP.GT.AND P4, PT, R243, R52, PT ;  /* 0x00000034f300720c */ /* 0x000fe40003f84270 */
[C---:B------:R-:W-:Y:S02]  /*5b70*/  ISETP.GE.AND P6, PT, R52.reuse, R244, PT ;  /* 0x000000f43400720c */ /* 0x040fe40003fc6270 */
[----:B------:R-:W-:Y:S02]  /*5b80*/  ISETP.GE.AND P3, PT, R52, R242, PT ;  /* 0x000000f23400720c */ /* 0x000fe40003f66270 */
[----:B------:R-:W3:Y:S01]  /*5b90*/  LDSM.16.M88.4 R52, [R191+0x7800] ;  /* 0x00780000bf34783b */ /* 0x000ee20000000200 */
[----:B------:R-:W-:Y:S01]  /*5ba0*/  HMMA.16816.F32.BF16 R48, R8, R94, R48 ;  /* 0x0000005e0830723c */ /* 0x000fe20000041830 */
[----:B------:R4:W3:Y:S01]  /*5bb0*/  MUFU.TANH R96, R104 ;  /* 0x0000006800607308 */ /* 0x0008e20000002400 */
[-C--:B------:R-:W-:Y:S01]  /*5bc0*/  FMUL.FTZ R105, R105, R196.reuse ;  /* 0x000000c469697220 */ /* 0x080fe20000410000 */
[-C--:B------:R-:W-:Y:S01]  /*5bd0*/  FMUL.FTZ R107, R107, R196.reuse ;  /* 0x000000c46b6b7220 */ /* 0x080fe20000410000 */
[-C--:B------:R-:W-:Y:S01]  /*5be0*/  FMUL.FTZ R61, R61, R196.reuse ;  /* 0x000000c43d3d7220 */ /* 0x080fe20000410000 */
[-C--:B------:R-:W-:Y:S01]  /*5bf0*/  FMUL.FTZ R62, R62, R196.reuse ;  /* 0x000000c43e3e7220 */ /* 0x080fe20000410000 */
[----:B------:R-:W-:Y:S01]  /*5c00*/  FMUL.FTZ R63, R63, R196 ;  /* 0x000000c43f3f7220 */ /* 0x000fe20000410000 */
[----:B------:R-:W-:Y:S01]  /*5c10*/  VIADD R60, R239, 0x80 ;  /* 0x00000080ef3c7836 */ /* 0x000fe20000000000 */
[----:B--2---:R-:W-:-:S02]  /*5c20*/  FSEL R78, R78, -INF , !P5 ;  /* 0xff8000004e4e7808 */ /* 0x004fc40006800000 */
[----:B-1----:R-:W-:Y:S01]  /*5c30*/  FSEL R108, R108, -INF , !P4 ;  /* 0xff8000006c6c7808 */ /* 0x002fe20006000000 */
[----:B----4-:R-:W-:Y:S01]  /*5c40*/  FMUL.FTZ R104, R106, R196 ;  /* 0x000000c46a687220 */ /* 0x010fe20000410000 */
[----:B------:R-:W-:Y:S01]  /*5c50*/  MUFU.TANH R79, R105 ;  /* 0x00000069004f7308 */ /* 0x000fe20000002400 */
[----:B------:R-:W-:-:S07]  /*5c60*/  FSEL R197, R78, -INF , !P6 ;  /* 0xff8000004ec57808 */ /* 0x000fce0007000000 */
[----:B------:R-:W1:Y:S01]  /*5c70*/  MUFU.TANH R104, R104 ;  /* 0x0000006800687308 */ /* 0x000e620000002400 */
[----:B------:R-:W-:Y:S01]  /*5c80*/  FSEL R182, R108, -INF , !P3 ;  /* 0xff8000006cb67808 */ /* 0x000fe20005800000 */
[----:B------:R-:W-:Y:S01]  /*5c90*/  HMMA.16816.F32.BF16 R44, R8, R88, R44 ;  /* 0x00000058082c723c */ /* 0x000fe2000004182c */
[-C--:B------:R-:W-:Y:S02]  /*5ca0*/  ISETP.GT.AND P5, PT, R245, R60.reuse, PT ;  /* 0x0000003cf500720c */ /* 0x080fe40003fa4270 */
[----:B------:R-:W-:-:S03]  /*5cb0*/  ISETP.GT.AND P4, PT, R243, R60, PT ;  /* 0x0000003cf300720c */ /* 0x000fc60003f84270 */
[----:B------:R-:W2:Y:S01]  /*5cc0*/  MUFU.TANH R99, R107 ;  /* 0x0000006b00637308 */ /* 0x000ea20000002400 */
[C---:B------:R-:W-:Y:S02]  /*5cd0*/  ISETP.GE.AND P6, PT, R60.reuse, R244, PT ;  /* 0x000000f43c00720c */ /* 0x040fe40003fc6270 */
[----:B------:R-:W-:-:S05]  /*5ce0*/  ISETP.GE.AND P3, PT, R60, R242, PT ;  /* 0x000000f23c00720c */ /* 0x000fca0003f66270 */
[----:B------:R-:W-:Y:S01]  /*5cf0*/  MUFU.TANH R92, R61 ;  /* 0x0000003d005c7308 */ /* 0x000fe20000002400 */
[----:B------:R-:W-:Y:S01]  /*5d00*/  HMMA.16816.F32.BF16 R84, R4, R86, R48 ;  /* 0x000000560454723c */ /* 0x000fe20000041830 */
[----:B------:R-:W-:-:S06]  /*5d10*/  VIADD R48, R239, 0x81 ;  /* 0x00000081ef307836 */ /* 0x000fcc0000000000 */
[----:B------:R-:W-:Y:S08]  /*5d20*/  MUFU.TANH R95, R62 ;  /* 0x0000003e005f7308 */ /* 0x000ff00000002400 */
[----:B------:R4:W-:Y:S01]  /*5d30*/  MUFU.TANH R94, R63 ;  /* 0x0000003f005e7308 */ /* 0x0009e20000002400 */
[----:B------:R-:W-:Y:S01]  /*5d40*/  FMUL.FTZ R72, R72, R196 ;  /* 0x000000c448487220 */ /* 0x000fe20000410000 */
[----:B---3--:R-:W-:-:S02]  /*5d50*/  FSEL R178, R96, -INF , !P5 ;  /* 0xff80000060b27808 */ /* 0x008fc40006800000 */
[----:B-1----:R-:W-:Y:S01]  /*5d60*/  FSEL R104, R104, -INF , !P4 ;  /* 0xff80000068687808 */ /* 0x002fe20006000000 */
[----:B------:R-:W-:Y:S01]  /*5d70*/  FMUL.FTZ R102, R102, R196 ;  /* 0x000000c466667220 */ /* 0x000fe20000410000 */
[-C--:B------:R-:W-:Y:S01]  /*5d80*/  ISETP.GT.AND P5, PT, R245, R48.reuse, PT ;  /* 0x00000030f500720c */ /* 0x080fe20003fa4270 */
[----:B----4-:R-:W1:Y:S01]  /*5d90*/  LDSM.16.M88.4 R60, [R188+0x8800] ;  /* 0x00880000bc3c783b */ /* 0x010e620000000200 */
[----:B------:R-:W-:Y:S01]  /*5da0*/  ISETP.GT.AND P4, PT, R243, R48, PT ;  /* 0x00000030f300720c */ /* 0x000fe20003f84270 */
[----:B------:R3:W-:Y:S01]  /*5db0*/  MUFU.TANH R88, R72 ;  /* 0x0000004800587308 */ /* 0x0007e20000002400 */
[----:B------:R-:W-:Y:S02]  /*5dc0*/  FSEL R178, R178, -INF , !P6 ;  /* 0xff800000b2b27808 */ /* 0x000fe40007000000 */
[----:B------:R-:W-:Y:S01]  /*5dd0*/  FSEL R181, R104, -INF , !P3 ;  /* 0xff80000068b57808 */ /* 0x000fe20005800000 */
[----:B------:R-:W-:Y:S01]  /*5de0*/  FMUL.FTZ R73, R73, R196 ;  /* 0x000000c449497220 */ /* 0x000fe20000410000 */
[----:B------:R-:W-:Y:S01]  /*5df0*/  ISETP.GE.AND P6, PT, R48, R244, PT ;  /* 0x000000f43000720c */ /* 0x000fe20003fc6270 */
[----:B------:R-:W-:Y:S01]  /*5e00*/  FMUL.FTZ R74, R74, R196 ;  /* 0x000000c44a4a7220 */ /* 0x000fe20000410000 */
[----:B------:R-:W-:Y:S01]  /*5e10*/  ISETP.GE.AND P3, PT, R48, R242, PT ;  /* 0x000000f23000720c */ /* 0x000fe20003f66270 */
[----:B------:R-:W-:Y:S01]  /*5e20*/  FMUL.FTZ R75, R75, R196 ;  /* 0x000000c44b4b7220 */ /* 0x000fe20000410000 */
[----:B------:R-:W-:-:S02]  /*5e30*/  FSEL R79, R79, -INF , !P5 ;  /* 0xff8000004f4f7808 */ /* 0x000fc40006800000 */
[----:B--2---:R-:W-:Y:S01]  /*5e40*/  FSEL R99, R99, -INF , !P4 ;  /* 0xff80000063637808 */ /* 0x004fe20006000000 */
[----:B------:R-:W2:Y:S01]  /*5e50*/  MUFU.TANH R97, R97 ;  /* 0x0000006100617308 */ /* 0x000ea20000002400 */
[----:B------:R-:W-:Y:S01]  /*5e60*/  FSEL R177, R79, -INF , !P6 ;  /* 0xff8000004fb17808 */ /* 0x000fe20007000000 */
[----:B---3--:R-:W-:Y:S01]  /*5e70*/  VIADD R72, R239, 0x88 ;  /* 0x00000088ef487836 */ /* 0x008fe20000000000 */
[----:B------:R-:W-:-:S05]  /*5e80*/  FSEL R180, R99, -INF , !P3 ;  /* 0xff80000063b47808 */ /* 0x000fca0005800000 */
[----:B------:R-:W3:Y:S01]  /*5e90*/  MUFU.TANH R102, R102 ;  /* 0x0000006600667308 */ /* 0x000ee20000002400 */
[-C--:B------:R-:W-:Y:S02]  /*5ea0*/  ISETP.GT.AND P5, PT, R245, R72.reuse, PT ;  /* 0x00000048f500720c */ /* 0x080fe40003fa4270 */
[----:B------:R-:W-:Y:S02]  /*5eb0*/  ISETP.GT.AND P4, PT, R243, R72, PT ;  /* 0x00000048f300720c */ /* 0x000fe40003f84270 */
[----:B------:R-:W-:-:S03]  /*5ec0*/  ISETP.GE.AND P6, PT, R72, R244, PT ;  /* 0x000000f44800720c */ /* 0x000fc60003fc6270 */
[----:B------:R-:W-:Y:S01]  /*5ed0*/  MUFU.TANH R78, R73 ;  /* 0x00000049004e7308 */ /* 0x000fe20000002400 */
[----:B------:R-:W-:-:S07]  /*5ee0*/  ISETP.GE.AND P3, PT, R72, R242, PT ;  /* 0x000000f24800720c */ /* 0x000fce0003f66270 */
[----:B------:R-:W-:Y:S08]  /*5ef0*/  MUFU.TANH R96, R74 ;  /* 0x0000004a00607308 */ /* 0x000ff00000002400 */
[----:B------:R4:W-:Y:S01]  /*5f00*/  MUFU.TANH R89, R75 ;  /* 0x0000004b00597308 */ /* 0x0009e20000002400 */
[----:B------:R-:W-:Y:S07]  /*5f10*/  HMMA.16816.F32.BF16 R48, R8, R90, R40 ;  /* 0x0000005a0830723c */ /* 0x000fee0000041828 */
[----:B------:R-:W1:Y:S01]  /*5f20*/  MUFU.TANH R98, R98 ;  /* 0x0000006200627308 */ /* 0x000e620000002400 */
[----:B----4-:R-:W-:Y:S01]  /*5f30*/  HMMA.16816.F32.BF16 R72, R4, R52, R44 ;  /* 0x000000340448723c */ /* 0x010fe2000004182c */
[----:B------:R-:W4:Y:S06]  /*5f40*/  LDSM.16.M88.4 R44, [R187+0x8000] ;  /* 0x00800000bb2c783b */ /* 0x000f2c0000000200 */
[----:B------:R-:W1:Y:S01]  /*5f50*/  MUFU.TANH R101, R101 ;  /* 0x0000006500657308 */ /* 0x000e620000002400 */
[----:B------:R-:W-:Y:S01]  /*5f60*/  VIADD R40, R239, 0x89 ;  /* 0x00000089ef287836 */ /* 0x000fe20000000000 */
[----:B--2---:R-:W-:-:S02]  /*5f70*/  FSEL R97, R97, -INF , !P5 ;  /* 0xff80000061617808 */ /* 0x004fc40006800000 */
[----:B---3--:R-:W-:Y:S02]  /*5f80*/  FSEL R102, R102, -INF , !P4 ;  /* 0xff80000066667808 */ /* 0x008fe40006000000 */
[----:B------:R-:W-:Y:S02]  /*5f90*/  FSEL R176, R97, -INF , !P6 ;  /* 0xff80000061b07808 */ /* 0x000fe40007000000 */
[----:B------:R-:W-:Y:S02]  /*5fa0*/  FSEL R179, R102, -INF , !P3 ;  /* 0xff80000066b37808 */ /* 0x000fe40005800000 */
[-C--:B------:R-:W-:Y:S02]  /*5fb0*/  ISETP.GT.AND P5, PT, R245, R40.reuse, PT ;  /* 0x00000028f500720c */ /* 0x080fe40003fa4270 */
[----:B------:R-:W-:Y:S02]  /*5fc0*/  ISETP.GT.AND P4, PT, R243, R40, PT ;  /* 0x00000028f300720c */ /* 0x000fe40003f84270 */
[----:B------:R-:W-:-:S02]  /*5fd0*/  ISETP.GE.AND P6, PT, R40, R244, PT ;  /* 0x000000f42800720c */ /* 0x000fc40003fc6270 */
[----:B------:R-:W-:Y:S02]  /*5fe0*/  ISETP.GE.AND P3, PT, R40, R242, PT ;  /* 0x000000f22800720c */ /* 0x000fe40003f66270 */
[----:B-1----:R-:W-:Y:S01]  /*5ff0*/  HMMA.16816.F32.BF16 R40, R56, R60, R28 ;  /* 0x0000003c3828723c */ /* 0x002fe2000004181c */
[----:B------:R-:W-:Y:S01]  /*6000*/  VIADD R28, R239, 0x90 ;  /* 0x00000090ef1c7836 */ /* 0x000fe20000000000 */
[----:B------:R-:W-:Y:S02]  /*6010*/  FSEL R98, R98, -INF , !P5 ;  /* 0xff80000062627808 */ /* 0x000fe40006800000 */
[----:B------:R-:W-:Y:S02]  /*6020*/  FSEL R101, R101, -INF , !P4 ;  /* 0xff80000065657808 */ /* 0x000fe40006000000 */
[-C--:B------:R-:W-:Y:S02]  /*6030*/  ISETP.GT.AND P5, PT, R245, R28.reuse, PT ;  /* 0x0000001cf500720c */ /* 0x080fe40003fa4270 */
[----:B------:R-:W-:Y:S01]  /*6040*/  ISETP.GT.AND P4, PT, R243, R28, PT ;  /* 0x0000001cf300720c */ /* 0x000fe20003f84270 */
[----:B------:R-:W-:Y:S01]  /*6050*/  HMMA.16816.F32.BF16 R48, R4, R54, R48 ;  /* 0x000000360430723c */ /* 0x000fe20000041830 */
[----:B------:R-:W-:Y:S01]  /*6060*/  FSEL R175, R98, -INF , !P6 ;  /* 0xff80000062af7808 */ /* 0x000fe20007000000 */
[----:B------:R-:W1:Y:S01]  /*6070*/  LDSM.16.M88.4 R52, [R191+0x8000] ;  /* 0x00800000bf34783b */ /* 0x000e620000000200 */
[----:B------:R-:W-:-:S02]  /*6080*/  FSEL R174, R101, -INF , !P3 ;  /* 0xff80000065ae7808 */ /* 0x000fc40005800000 */
[C---:B------:R-:W-:Y:S02]  /*6090*/  ISETP.GE.AND P6, PT, R28.reuse, R244, PT ;  /* 0x000000f41c00720c */ /* 0x040fe40003fc6270 */
[----:B------:R-:W-:Y:S01]  /*60a0*/  ISETP.GE.AND P3, PT, R28, R242, PT ;  /* 0x000000f21c00720c */ /* 0x000fe20003f66270 */
[----:B------:R-:W-:Y:S01]  /*60b0*/  VIADD R28, R239, 0x91 ;  /* 0x00000091ef1c7836 */ /* 0x000fe20000000000 */
[----:B------:R-:W-:Y:S02]  /*60c0*/  FSEL R100, R100, -INF , !P5 ;  /* 0xff80000064647808 */ /* 0x000fe40006800000 */
[----:B------:R-:W-:Y:S02]  /*60d0*/  FSEL R93, R93, -INF , !P4 ;  /* 0xff8000005d5d7808 */ /* 0x000fe40006000000 */
[----:B------:R-:W-:Y:S02]  /*60e0*/  FSEL R162, R100, -INF , !P6 ;  /* 0xff80000064a27808 */ /* 0x000fe40007000000 */
[----:B------:R-:W-:-:S02]  /*60f0*/  FSEL R173, R93, -INF , !P3 ;  /* 0xff8000005dad7808 */ /* 0x000fc40005800000 */
[-C--:B------:R-:W-:Y:S02]  /*6100*/  ISETP.GT.AND P5, PT, R245, R28.reuse, PT ;  /* 0x0000001cf500720c */ /* 0x080fe40003fa4270 */
[----:B------:R-:W-:Y:S02]  /*6110*/  ISETP.GT.AND P4, PT, R243, R28, PT ;  /* 0x0000001cf300720c */ /* 0x000fe40003f84270 */
[C---:B------:R-:W-:Y:S02]  /*6120*/  ISETP.GE.AND P6, PT, R28.reuse, R244, PT ;  /* 0x000000f41c00720c */ /* 0x040fe40003fc6270 */
[----:B------:R-:W-:Y:S01]  /*6130*/  ISETP.GE.AND P3, PT, R28, R242, PT ;  /* 0x000000f21c00720c */ /* 0x000fe20003f66270 */
[----:B------:R-:W-:Y:S01]  /*6140*/  VIADD R28, R239, 0x98 ;  /* 0x00000098ef1c7836 */ /* 0x000fe20000000000 */
[----:B------:R-:W-:Y:S01]  /*6150*/  FSEL R83, R83, -INF , !P5 ;  /* 0xff80000053537808 */ /* 0x000fe20006800000 */
[----:B----4-:R-:W-:Y:S01]  /*6160*/  HMMA.16816.F32.BF16 R36, R8, R44, R36 ;  /* 0x0000002c0824723c */ /* 0x010fe20000041824 */
[----:B------:R-:W-:Y:S01]  /*6170*/  FSEL R103, R103, -INF , !P4 ;  /* 0xff80000067677808 */ /* 0x000fe20006000000 */
[----:B------:R-:W-:Y:S01]  /*6180*/  VIADD R44, R239, 0x99 ;  /* 0x00000099ef2c7836 */ /* 0x000fe20000000000 */
[----:B------:R-:W-:-:S02]  /*6190*/  ISETP.GT.AND P5, PT, R245, R28, PT ;  /* 0x0000001cf500720c */ /* 0x000fc40003fa4270 */
[----:B------:R-:W-:Y:S02]  /*61a0*/  ISETP.GT.AND P4, PT, R243, R28, PT ;  /* 0x0000001cf300720c */ /* 0x000fe40003f84270 */
[----:B------:R-:W-:Y:S02]  /*61b0*/  FSEL R159, R83, -INF , !P6 ;  /* 0xff800000539f7808 */ /* 0x000fe40007000000 */
[----:B------:R-:W-:Y:S02]  /*61c0*/  FSEL R169, R103, -INF , !P3 ;  /* 0xff80000067a97808 */ /* 0x000fe40005800000 */
[C---:B------:R-:W-:Y:S02]  /*61d0*/  ISETP.GE.AND P6, PT, R28.reuse, R244, PT ;  /* 0x000000f41c00720c */ /* 0x040fe40003fc6270 */
[----:B------:R-:W-:Y:S02]  /*61e0*/  ISETP.GE.AND P3, PT, R28, R242, PT ;  /* 0x000000f21c00720c */ /* 0x000fe40003f66270 */
[----:B------:R-:W-:Y:S01]  /*61f0*/  FSEL R82, R82, -INF , !P5 ;  /* 0xff80000052527808 */ /* 0x000fe20006800000 */
[----:B------:R-:W2:Y:S01]  /*6200*/  LDSM.16.M88.4 R28, [R187+0x8800] ;  /* 0x00880000bb1c783b */ /* 0x000ea20000000200 */
[----:B------:R-:W-:-:S02]  /*6210*/  FSEL R95, R95, -INF , !P4 ;  /* 0xff8000005f5f7808 */ /* 0x000fc40006000000 */
[-C--:B------:R-:W-:Y:S02]  /*6220*/  ISETP.GT.AND P5, PT, R245, R44.reuse, PT ;  /* 0x0000002cf500720c */ /* 0x080fe40003fa4270 */
        /* <DEDUP_REMOVED lines=8> */
[----:B------:R-:W-:Y:S02]  /*62b0*/  FSEL R155, R92, -INF , !P6 ;  /* 0xff8000005c9b7808 */ /* 0x000fe40007000000 */
[----:B------:R-:W-:Y:S02]  /*62c0*/  FSEL R154, R94, -INF , !P3 ;  /* 0xff8000005e9a7808 */ /* 0x000fe40005800000 */
[-C--:B------:R-:W-:Y:S02]  /*62d0*/  ISETP.GT.AND P5, PT, R245, R44.reuse, PT ;  /* 0x0000002cf500720c */ /* 0x080fe40003fa4270 */
[----:B------:R-:W-:Y:S02]  /*62e0*/  ISETP.GT.AND P4, PT, R243, R44, PT ;  /* 0x0000002cf300720c */ /* 0x000fe40003f84270 */
[----:B------:R-:W-:-:S02]  /*62f0*/  ISETP.GE.AND P6, PT, R44, R244, PT ;  /* 0x000000f42c00720c */ /* 0x000fc40003fc6270 */
[----:B------:R-:W-:Y:S02]  /*6300*/  ISETP.GE.AND P3, PT, R44, R242, PT ;  /* 0x000000f22c00720c */ /* 0x000fe40003f66270 */
[----:B------:R-:W-:Y:S01]  /*6310*/  HMMA.16816.F32.BF16 R44, R8, R46, R32 ;  /* 0x0000002e082c723c */ /* 0x000fe20000041820 */
[----:B------:R-:W-:Y:S02]  /*6320*/  VIADD R32, R239, 0xa1 ;  /* 0x000000a1ef207836 */ /* 0x000fe40000000000 */
[-C--:B------:R-:W-:Y:S01]  /*6330*/  FMUL.FTZ R84, R84, R196.reuse ;  /* 0x000000c454547220 */ /* 0x080fe20000410000 */
[-C--:B------:R-:W-:Y:S01]  /*6340*/  FMUL.FTZ R48, R48, R196.reuse ;  /* 0x000000c430307220 */ /* 0x080fe20000410000 */
[-C--:B------:R-:W-:Y:S01]  /*6350*/  FMUL.FTZ R49, R49, R196.reuse ;  /* 0x000000c431317220 */ /* 0x080fe20000410000 */
[-C--:B------:R-:W-:Y:S01]  /*6360*/  FMUL.FTZ R50, R50, R196.reuse ;  /* 0x000000c432327220 */ /* 0x080fe20000410000 */
[----:B------:R-:W-:Y:S01]  /*6370*/  FSEL R88, R88, -INF , !P5 ;  /* 0xff80000058587808 */ /* 0x000fe20006800000 */
[----:B------:R-:W-:Y:S01]  /*6380*/  FMUL.FTZ R51, R51, R196 ;  /* 0x000000c433337220 */ /* 0x000fe20000410000 */
[----:B------:R-:W-:Y:S01]  /*6390*/  FSEL R96, R96, -INF , !P4 ;  /* 0xff80000060607808 */ /* 0x000fe20006000000 */
[----:B------:R3:W4:Y:S01]  /*63a0*/  MUFU.TANH R79, R84 ;  /* 0x00000054004f7308 */ /* 0x0007220000002400 */
[----:B------:R-:W-:-:S02]  /*63b0*/  ISETP.GT.AND P5, PT, R245, R32, PT ;  /* 0x00000020f500720c */ /* 0x000fc40003fa4270 */
[----:B------:R-:W-:Y:S01]  /*63c0*/  ISETP.GT.AND P4, PT, R243, R32, PT ;  /* 0x00000020f300720c */ /* 0x000fe20003f84270 */
[-C--:B------:R-:W-:Y:S01]  /*63d0*/  FMUL.FTZ R60, R72, R196.reuse ;  /* 0x000000c4483c7220 */ /* 0x080fe20000410000 */
[----:B------:R-:W-:Y:S01]  /*63e0*/  FMUL.FTZ R72, R73, R196 ;  /* 0x000000c449487220 */ /* 0x000fe20000410000 */
[----:B------:R-:W-:Y:S01]  /*63f0*/  HMMA.16816.F32.BF16 R24, R56, R62, R24 ;  /* 0x0000003e3818723c */ /* 0x000fe20000041818 */
[----:B------:R-:W-:Y:S01]  /*6400*/  FSEL R142, R88, -INF , !P6 ;  /* 0xff800000588e7808 */ /* 0x000fe20007000000 */
[----:B------:R-:W-:Y:S01]  /*6410*/  MUFU.TANH R62, R48 ;  /* 0x00000030003e7308 */ /* 0x000fe20000002400 */
[----:B------:R-:W-:Y:S02]  /*6420*/  FSEL R145, R96, -INF , !P3 ;  /* 0xff80000060917808 */ /* 0x000fe40005800000 */
[C---:B------:R-:W-:Y:S02]  /*6430*/  ISETP.GE.AND P6, PT, R32.reuse, R244, PT ;  /* 0x000000f42000720c */ /* 0x040fe40003fc6270 */
[----:B------:R-:W-:Y:S01]  /*6440*/  ISETP.GE.AND P3, PT, R32, R242, PT ;  /* 0x000000f22000720c */ /* 0x000fe20003f66270 */
[----:B-1----:R-:W-:Y:S01]  /*6450*/  HMMA.16816.F32.BF16 R36, R4, R52, R36 ;  /* 0x000000340424723c */ /* 0x002fe20000041824 */
[-C--:B---3--:R-:W-:Y:S01]  /*6460*/  FMUL.FTZ R84, R85, R196.reuse ;  /* 0x000000c455547220 */ /* 0x088fe20000410000 */
[----:B------:R-:W-:Y:S01]  /*6470*/  FMUL.FTZ R85, R86, R196 ;  /* 0x000000c456557220 */ /* 0x000fe20000410000 */
[----:B------:R-:W-:Y:S01]  /*6480*/  MUFU.TANH R73, R49 ;  /* 0x0000003100497308 */ /* 0x000fe20000002400 */
[----:B------:R-:W-:Y:S01]  /*6490*/  VIADD R52, R239, 0xa8 ;  /* 0x000000a8ef347836 */ /* 0x000fe20000000000 */
[----:B------:R-:W-:-:S02]  /*64a0*/  FSEL R141, R78, -INF , !P5 ;  /* 0xff8000004e8d7808 */ /* 0x000fc40006800000 */
[----:B------:R-:W-:-:S04]  /*64b0*/  FSEL R89, R89, -INF , !P4 ;  /* 0xff80000059597808 */ /* 0x000fc80006000000 */
[----:B------:R-:W-:Y:S01]  /*64c0*/  MUFU.TANH R83, R50 ;  /* 0x0000003200537308 */ /* 0x000fe20000002400 */
[----:B------:R-:W-:Y:S02]  /*64d0*/  FSEL R141, R141, -INF , !P6 ;  /* 0xff8000008d8d7808 */ /* 0x000fe40007000000 */
[----:B------:R-:W-:-:S05]  /*64e0*/  FSEL R144, R89, -INF , !P3 ;  /* 0xff80000059907808 */ /* 0x000fca0005800000 */
[----:B------:R1:W-:Y:S01]  /*64f0*/  MUFU.TANH R82, R51 ;  /* 0x0000003300527308 */ /* 0x0003e20000002400 */
[-C--:B------:R-:W-:Y:S02]  /*6500*/  ISETP.GT.AND P5, PT, R245, R52.reuse, PT ;  /* 0x00000034f500720c */ /* 0x080fe40003fa4270 */
[----:B------:R-:W-:Y:S02]  /*6510*/  ISETP.GT.AND P4, PT, R243, R52, PT ;  /* 0x00000034f300720c */ /* 0x000fe40003f84270 */
[C---:B------:R-:W-:Y:S02]  /*6520*/  ISETP.GE.AND P6, PT, R52.reuse, R244, PT ;  /* 0x000000f43400720c */ /* 0x040fe40003fc6270 */
[----:B------:R-:W-:Y:S01]  /*6530*/  ISETP.GE.AND P3, PT, R52, R242, PT ;  /* 0x000000f23400720c */ /* 0x000fe20003f66270 */
[----:B------:R-:W3:Y:S01]  /*6540*/  MUFU.TANH R85, R85 ;  /* 0x0000005500557308 */ /* 0x000ee20000002400 */
[----:B------:R-:W-:Y:S01]  /*6550*/  HMMA.16816.F32.BF16 R52, R4, R54, R44 ;  /* 0x000000360434723c */ /* 0x000fe2000004182c */
[----:B------:R-:W-:Y:S04]  /*6560*/  LDSM.16.M88.4 R44, [R188+0x9000] ;  /* 0x00900000bc2c783b */ /* 0x000fe80000000200 */
[----:B-1----:R-:W1:Y:S01]  /*6570*/  LDSM.16.M88.4 R48, [R191+0x8800] ;  /* 0x00880000bf30783b */ /* 0x002e620000000200 */
[-C--:B------:R-:W-:Y:S01]  /*6580*/  FMUL.FTZ R61, R87, R196.reuse ;  /* 0x000000c4573d7220 */ /* 0x080fe20000410000 */
[----:B------:R-:W1:Y:S01]  /*6590*/  MUFU.TANH R84, R84 ;  /* 0x0000005400547308 */ /* 0x000e620000002400 */
[----:B------:R-:W-:Y:S01]  /*65a0*/  FMUL.FTZ R74, R74, R196 ;  /* 0x000000c44a4a7220 */ /* 0x000fe20000410000 */
[----:B--2---:R-:W-:Y:S01]  /*65b0*/  HMMA.16816.F32.BF16 R32, R8, R28, R40 ;  /* 0x0000001c0820723c */ /* 0x004fe20000041828 */
[----:B------:R-:W-:Y:S01]  /*65c0*/  VIADD R28, R239, 0xa9 ;  /* 0x000000a9ef1c7836 */ /* 0x000fe20000000000 */
[----:B----4-:R-:W-:-:S04]  /*65d0*/  FSEL R135, R79, -INF , !P5 ;  /* 0xff8000004f877808 */ /* 0x010fc80006800000 */
[----:B------:R-:W2:Y:S01]  /*65e0*/  MUFU.TANH R61, R61 ;  /* 0x0000003d003d7308 */ /* 0x000ea20000002400 */
[----:B---3--:R-:W-:Y:S02]  /*65f0*/  FSEL R85, R85, -INF , !P4 ;  /* 0xff80000055557808 */ /* 0x008fe40006000000 */
[----:B------:R-:W-:Y:S02]  /*6600*/  FSEL R135, R135, -INF , !P6 ;  /* 0xff80000087877808 */ /* 0x000fe40007000000 */
[----:B------:R-:W-:-:S03]  /*6610*/  FSEL R143, R85, -INF , !P3 ;  /* 0xff800000558f7808 */ /* 0x000fc60005800000 */
[----:B------:R-:W3:Y:S01]  /*6620*/  MUFU.TANH R60, R60 ;  /* 0x0000003c003c7308 */ /* 0x000ee20000002400 */
[----:B------:R-:W-:Y:S01]  /*6630*/  ISETP.GT.AND P5, PT, R245, R28, PT ;  /* 0x0000001cf500720c */ /* 0x000fe20003fa4270 */
[----:B------:R-:W-:Y:S01]  /*6640*/  FMUL.FTZ R38, R38, R196 ;  /* 0x000000c426267220 */ /* 0x000fe20000410000 */
[----:B------:R-:W-:Y:S02]  /*6650*/  ISETP.GT.AND P4, PT, R243, R28, PT ;  /* 0x0000001cf300720c */ /* 0x000fe40003f84270 */
[----:B------:R-:W-:-:S03]  /*6660*/  ISETP.GE.AND P6, PT, R28, R244, PT ;  /* 0x000000f41c00720c */ /* 0x000fc60003fc6270 */
[----:B------:R-:W4:Y:S01]  /*6670*/  MUFU.TANH R74, R74 ;  /* 0x0000004a004a7308 */ /* 0x000f220000002400 */
[----:B------:R-:W-:Y:S02]  /*6680*/  ISETP.GE.AND P3, PT, R28, R242, PT ;  /* 0x000000f21c00720c */ /* 0x000fe40003f66270 */
[----:B------:R-:W-:Y:S01]  /*6690*/  HMMA.16816.F32.BF16 R28, R8, R30, R24 ;  /* 0x0000001e081c723c */ /* 0x000fe20000041818 */
[----:B------:R-:W4:Y:S01]  /*66a0*/  LDSM.16.M88.4 R24, [R187+0x9000] ;  /* 0x00900000bb18783b */ /* 0x000f220000000200 */
[----:B------:R-:W-:-:S03]  /*66b0*/  FMUL.FTZ R39, R39, R196 ;  /* 0x000000c427277220 */ /* 0x000fc60000410000 */
[----:B------:R2:W-:Y:S01]  /*66c0*/  MUFU.TANH R79, R38 ;  /* 0x00000026004f7308 */ /* 0x0005e20000002400 */
[----:B-1----:R-:W-:Y:S01]  /*66d0*/  FSEL R84, R84, -INF , !P5 ;  /* 0xff80000054547808 */ /* 0x002fe20006800000 */
[----:B------:R-:W-:-:S06]  /*66e0*/  FMUL.FTZ R75, R75, R196 ;  /* 0x000000c44b4b7220 */ /* 0x000fcc0000410000 */
[----:B------:R1:W-:Y:S01]  /*66f0*/  MUFU.TANH R86, R39 ;  /* 0x0000002700567308 */ /* 0x0003e20000002400 */
[----:B--2---:R-:W-:-:S07]  /*6700*/  VIADD R38, R239, 0xb0 ;  /* 0x000000b0ef267836 */ /* 0x004fce0000000000 */
[----:B------:R-:W2:Y:S01]  /*6710*/  MUFU.TANH R72, R72 ;  /* 0x0000004800487308 */ /* 0x000ea20000002400 */
[-C--:B------:R-:W-:Y:S02]  /*6720*/  ISETP.GT.AND P5, PT, R245, R38.reuse, PT ;  /* 0x00000026f500720c */ /* 0x080fe40003fa4270 */
[----:B-1----:R-:W-:Y:S02]  /*6730*/  FSEL R39, R61, -INF , !P4 ;  /* 0xff8000003d277808 */ /* 0x002fe40006000000 */
[----:B------:R-:W-:Y:S02]  /*6740*/  ISETP.GT.AND P4, PT, R243, R38, PT ;  /* 0x00000026f300720c */ /* 0x000fe40003f84270 */
[----:B------:R-:W-:Y:S02]  /*6750*/  FSEL R61, R84, -INF , !P6 ;  /* 0xff800000543d7808 */ /* 0x000fe40007000000 */
[----:B------:R-:W-:Y:S01]  /*6760*/  FSEL R39, R39, -INF , !P3 ;  /* 0xff80000027277808 */ /* 0x000fe20005800000 */
[----:B------:R-:W-:Y:S01]  /*6770*/  VIADD R40, R239, 0xb1 ;  /* 0x000000b1ef287836 */ /* 0x000fe20000000000 */
[C---:B------:R-:W-:Y:S01]  /*6780*/  ISETP.GE.AND P6, PT, R38.reuse, R244, PT ;  /* 0x000000f42600720c */ /* 0x040fe20003fc6270 */
[----:B------:R-:W-:Y:S01]  /*6790*/  HMMA.16816.F32.BF16 R32, R4, R48, R32 ;  /* 0x000000300420723c */ /* 0x000fe20000041820 */
[----:B------:R-:W-:Y:S01]  /*67a0*/  ISETP.GE.AND P3, PT, R38, R242, PT ;  /* 0x000000f22600720c */ /* 0x000fe20003f66270 */
[----:B------:R-:W1:Y:S01]  /*67b0*/  MUFU.TANH R63, R75 ;  /* 0x0000004b003f7308 */ /* 0x000e620000002400 */
        /* <DEDUP_REMOVED lines=8> */
[-C--:B------:R-:W-:Y:S01]  /*6840*/  FMUL.FTZ R36, R36, R196.reuse ;  /* 0x000000c424247220 */ /* 0x080fe20000410000 */
[C---:B------:R-:W-:Y:S01]  /*6850*/  HMMA.16816.F32.BF16 R40, R56.reuse, R44, R20 ;  /* 0x0000002c3828723c */ /* 0x040fe20000041814 */
[----:B------:R-:W3:Y:S02]  /*6860*/  LDSM.16.M88.4 R20, [R191+0x9000] ;  /* 0x00900000bf14783b */ /* 0x000ee40000000200 */
[----:B------:R4:W3:Y:S01]  /*6870*/  MUFU.TANH R78, R36 ;  /* 0x00000024004e7308 */ /* 0x0008e20000002400 */
[----:B--2---:R-:W-:Y:S01]  /*6880*/  FSEL R72, R72, -INF , !P5 ;  /* 0xff80000048487808 */ /* 0x004fe20006800000 */
[----:B------:R-:W-:Y:S01]  /*6890*/  FMUL.FTZ R32, R32, R196 ;  /* 0x000000c420207220 */ /* 0x000fe20000410000 */
[----:B-1----:R-:W-:Y:S02]  /*68a0*/  FSEL R63, R63, -INF , !P4 ;  /* 0xff8000003f3f7808 */ /* 0x002fe40006000000 */
[----:B------:R-:W-:Y:S01]  /*68b0*/  HMMA.16816.F32.BF16 R16, R56, R46, R16 ;  /* 0x0000002e3810723c */ /* 0x000fe20000041810 */
[----:B------:R-:W-:-:S07]  /*68c0*/  FSEL R75, R72, -INF , !P6 ;  /* 0xff800000484b7808 */ /* 0x000fce0007000000 */
[----:B------:R-:W-:Y:S01]  /*68d0*/  HMMA.16816.F32.BF16 R28, R4, R50, R28 ;  /* 0x00000032041c723c */ /* 0x000fe2000004181c */
[-C--:B------:R-:W-:Y:S01]  /*68e0*/  FMUL.FTZ R49, R54, R196.reuse ;  /* 0x000000c436317220 */ /* 0x080fe20000410000 */
[-C--:B------:R-:W-:Y:S01]  /*68f0*/  FMUL.FTZ R44, R55, R196.reuse ;  /* 0x000000c4372c7220 */ /* 0x080fe20000410000 */
[-C--:B------:R-:W-:Y:S01]  /*6900*/  FMUL.FTZ R53, R53, R196.reuse ;  /* 0x000000c435357220 */ /* 0x080fe20000410000 */
[-C--:B----4-:R-:W-:Y:S01]  /*6910*/  FMUL.FTZ R36, R37, R196.reuse ;  /* 0x000000c425247220 */ /* 0x090fe20000410000 */
[-C--:B------:R-:W-:Y:S01]  /*6920*/  FMUL.FTZ R37, R52, R196.reuse ;  /* 0x000000c434257220 */ /* 0x080fe20000410000 */
[C---:B------:R-:W-:Y:S02]  /*6930*/  VIADD R52, R239.reuse, 0xb8 ;  /* 0x000000b8ef347836 */ /* 0x040fe40000000000 */
[----:B------:R-:W-:Y:S01]  /*6940*/  HMMA.16816.F32.BF16 R12, R56, R68, R12 ;  /* 0x00000044380c723c */ /* 0x000fe2000004180c */
[----:B------:R-:W-:Y:S02]  /*6950*/  VIADD R50, R239, 0xb9 ;  /* 0x000000b9ef327836 */ /* 0x000fe40000000000 */
[----:B------:R-:W-:Y:S01]  /*6960*/  FMUL.FTZ R158, R158, R196 ;  /* 0x000000c49e9e7220 */ /* 0x000fe20000410000 */
[----:B------:R-:W-:Y:S01]  /*6970*/  ISETP.GT.AND P5, PT, R245, R52, PT ;  /* 0x00000034f500720c */ /* 0x000fe20003fa4270 */
[----:B------:R-:W-:Y:S01]  /*6980*/  FMUL.FTZ R76, R76, R196 ;  /* 0x000000c44c4c7220 */ /* 0x000fe20000410000 */
[----:B------:R-:W-:Y:S01]  /*6990*/  ISETP.GT.AND P4, PT, R243, R52, PT ;  /* 0x00000034f300720c */ /* 0x000fe20003f84270 */
[----:B------:R1:W-:Y:S01]  /*69a0*/  MUFU.TANH R45, R32 ;  /* 0x00000020002d7308 */ /* 0x0003e20000002400 */
[----:B------:R-:W-:Y:S01]  /*69b0*/  FSEL R72, R63, -INF , !P3 ;  /* 0xff8000003f487808 */ /* 0x000fe20005800000 */
[----:B------:R-:W-:Y:S01]  /*69c0*/  HMMA.16816.F32.BF16 R40, R8, R24, R40 ;  /* 0x000000180828723c */ /* 0x000fe20000041828 */
[----:B------:R-:W-:Y:S01]  /*69d0*/  ISETP.GE.AND P6, PT, R52, R244, PT ;  /* 0x000000f43400720c */ /* 0x000fe20003fc6270 */
[----:B------:R-:W-:-:S04]  /*69e0*/  DEPBAR.LE SB0, 0x0 ;  /* 0x000080000000791a */ /* 0x000fc80000000000 */
[----:B------:R-:W-:Y:S02]  /*69f0*/  ISETP.GE.AND P3, PT, R52, R242, PT ;  /* 0x000000f23400720c */ /* 0x000fe40003f66270 */
[----:B------:R-:W-:Y:S02]  /*6a00*/  FSEL R62, R62, -INF , !P5 ;  /* 0xff8000003e3e7808 */ /* 0x000fe40006800000 */
[----:B------:R-:W-:Y:S02]  /*6a10*/  FSEL R63, R83, -INF , !P4 ;  /* 0xff800000533f7808 */ /* 0x000fe40006000000 */
[-C--:B------:R-:W-:Y:S02]  /*6a20*/  ISETP.GT.AND P5, PT, R245, R50.reuse, PT ;  /* 0x00000032f500720c */ /* 0x080fe40003fa4270 */
[----:B------:R-:W-:Y:S01]  /*6a30*/  ISETP.GT.AND P4, PT, R243, R50, PT ;  /* 0x00000032f300720c */ /* 0x000fe20003f84270 */
[----:B-1----:R-:W-:Y:S01]  /*6a40*/  FMUL.FTZ R32, R33, R196 ;  /* 0x000000c421207220 */ /* 0x002fe20000410000 */
[----:B------:R-:W-:Y:S01]  /*6a50*/  VIADD R33, R239, 0xc0 ;  /* 0x000000c0ef217836 */ /* 0x000fe20000000000 */
[----:B------:R-:W1:Y:S01]  /*6a60*/  MUFU.TANH R36, R36 ;  /* 0x0000002400247308 */ /* 0x000e620000002400 */
[----:B------:R-:W-:-:S02]  /*6a70*/  FSEL R74, R62, -INF , !P6 ;  /* 0xff8000003e4a7808 */ /* 0x000fc40007000000 */
[----:B------:R-:W-:Y:S02]  /*6a80*/  FSEL R63, R63, -INF , !P3 ;  /* 0xff8000003f3f7808 */ /* 0x000fe40005800000 */
[C---:B------:R-:W-:Y:S02]  /*6a90*/  ISETP.GE.AND P6, PT, R50.reuse, R244, PT ;  /* 0x000000f43200720c */ /* 0x040fe40003fc6270 */
[----:B------:R-:W-:Y:S02]  /*6aa0*/  ISETP.GE.AND P3, PT, R50, R242, PT ;  /* 0x000000f23200720c */ /* 0x000fe40003f66270 */
[----:B------:R-:W-:Y:S02]  /*6ab0*/  FSEL R73, R73, -INF , !P5 ;  /* 0xff80000049497808 */ /* 0x000fe40006800000 */
[----:B------:R-:W-:Y:S02]  /*6ac0*/  FSEL R62, R82, -INF , !P4 ;  /* 0xff800000523e7808 */ /* 0x000fe40006000000 */
[----:B------:R-:W-:-:S02]  /*6ad0*/  ISETP.GT.AND P5, PT, R245, R33, PT ;  /* 0x00000021f500720c */ /* 0x000fc40003fa4270 */
[----:B------:R-:W-:Y:S01]  /*6ae0*/  ISETP.GT.AND P4, PT, R243, R33, PT ;  /* 0x00000021f300720c */ /* 0x000fe20003f84270 */
[----:B------:R-:W2:Y:S01]  /*6af0*/  MUFU.TANH R37, R37 ;  /* 0x0000002500257308 */ /* 0x000ea20000002400 */
[----:B------:R-:W-:Y:S02]  /*6b00*/  FSEL R73, R73, -INF , !P6 ;  /* 0xff80000049497808 */ /* 0x000fe40007000000 */
[----:B------:R-:W-:Y:S02]  /*6b10*/  FSEL R62, R62, -INF , !P3 ;  /* 0xff8000003e3e7808 */ /* 0x000fe40005800000 */
[C---:B------:R-:W-:Y:S02]  /*6b20*/  ISETP.GE.AND P6, PT, R33.reuse, R244, PT ;  /* 0x000000f42100720c */ /* 0x040fe40003fc6270 */
[----:B------:R-:W-:Y:S01]  /*6b30*/  ISETP.GE.AND P3, PT, R33, R242, PT ;  /* 0x000000f22100720c */ /* 0x000fe20003f66270 */
[----:B------:R-:W4:Y:S01]  /*6b40*/  MUFU.TANH R49, R49 ;  /* 0x0000003100317308 */ /* 0x000f220000002400 */
[----:B------:R-:W-:Y:S01]  /*6b50*/  VIADD R33, R239, 0xc1 ;  /* 0x000000c1ef217836 */ /* 0x000fe20000000000 */
[----:B---3--:R-:W-:-:S02]  /*6b60*/  FSEL R78, R78, -INF , !P5 ;  /* 0xff8000004e4e7808 */ /* 0x008fc40006800000 */
[----:B------:R-:W-:Y:S01]  /*6b70*/  FSEL R79, R79, -INF , !P4 ;  /* 0xff8000004f4f7808 */ /* 0x000fe20006000000 */
[----:B------:R-:W-:Y:S01]  /*6b80*/  HMMA.16816.F32.BF16 R16, R8, R26, R16 ;  /* 0x0000001a0810723c */ /* 0x000fe20000041810 */
[----:B------:R-:W-:Y:S02]  /*6b90*/  FSEL R85, R78, -INF , !P6 ;  /* 0xff8000004e557808 */ /* 0x000fe40007000000 */
[----:B------:R-:W3:Y:S01]  /*6ba0*/  MUFU.TANH R48, R53 ;  /* 0x0000003500307308 */ /* 0x000ee20000002400 */
[----:B------:R-:W-:Y:S02]  /*6bb0*/  FSEL R82, R79, -INF , !P3 ;  /* 0xff8000004f527808 */ /* 0x000fe40005800000 */
[-C--:B------:R-:W-:Y:S02]  /*6bc0*/  ISETP.GT.AND P5, PT, R245, R33.reuse, PT ;  /* 0x00000021f500720c */ /* 0x080fe40003fa4270 */
[----:B------:R-:W-:-:S03]  /*6bd0*/  ISETP.GT.AND P4, PT, R243, R33, PT ;  /* 0x00000021f300720c */ /* 0x000fc60003f84270 */
[----:B------:R-:W3:Y:S01]  /*6be0*/  MUFU.TANH R44, R44 ;  /* 0x0000002c002c7308 */ /* 0x000ee20000002400 */
[C---:B------:R-:W-:Y:S02]  /*6bf0*/  ISETP.GE.AND P6, PT, R33.reuse, R244, PT ;  /* 0x000000f42100720c */ /* 0x040fe40003fc6270 */
[----:B------:R-:W-:Y:S01]  /*6c00*/  ISETP.GE.AND P3, PT, R33, R242, PT ;  /* 0x000000f22100720c */ /* 0x000fe20003f66270 */
[C---:B------:R-:W-:Y:S02]  /*6c10*/  VIADD R33, R239.reuse, 0xc8 ;  /* 0x000000c8ef217836 */ /* 0x040fe40000000000 */
[-C--:B------:R-:W-:Y:S01]  /*6c20*/  FMUL.FTZ R24, R34, R196.reuse ;  /* 0x000000c422187220 */ /* 0x080fe20000410000 */
[----:B-1----:R-:W-:Y:S01]  /*6c30*/  FSEL R36, R36, -INF , !P5 ;  /* 0xff80000024247808 */ /* 0x002fe20006800000 */
[----:B------:R-:W-:Y:S01]  /*6c40*/  VIADD R27, R239, 0xc9 ;  /* 0x000000c9ef1b7836 */ /* 0x000fe20000000000 */
[----:B------:R-:W-:Y:S01]  /*6c50*/  FSEL R79, R86, -INF , !P4 ;  /* 0xff800000564f7808 */ /* 0x000fe20006000000 */
[----:B------:R-:W-:Y:S01]  /*6c60*/  FMUL.FTZ R25, R35, R196 ;  /* 0x000000c423197220 */ /* 0x000fe20000410000 */
[----:B------:R-:W-:-:S02]  /*6c70*/  ISETP.GT.AND P5, PT, R245, R33, PT ;  /* 0x00000021f500720c */ /* 0x000fc40003fa4270 */
[----:B------:R-:W-:Y:S01]  /*6c80*/  ISETP.GT.AND P4, PT, R243, R33, PT ;  /* 0x00000021f300720c */ /* 0x000fe20003f84270 */
[----:B------:R-:W1:Y:S01]  /*6c90*/  MUFU.TANH R24, R24 ;  /* 0x0000001800187308 */ /* 0x000e620000002400 */
[----:B------:R-:W-:Y:S01]  /*6ca0*/  HMMA.16816.F32.BF16 R40, R4, R20, R40 ;  /* 0x000000140428723c */ /* 0x000fe20000041828 */
[----:B------:R-:W-:Y:S01]  /*6cb0*/  FSEL R84, R36, -INF , !P6 ;  /* 0xff80000024547808 */ /* 0x000fe20007000000 */
[----:B------:R-:W-:Y:S01]  /*6cc0*/  FMUL.FTZ R29, R29, R196 ;  /* 0x000000c41d1d7220 */ /* 0x000fe20000410000 */
[----:B------:R-:W-:Y:S02]  /*6cd0*/  FSEL R79, R79, -INF , !P3 ;  /* 0xff8000004f4f7808 */ /* 0x000fe40005800000 */
[C---:B------:R-:W-:Y:S02]  /*6ce0*/  ISETP.GE.AND P6, PT, R33.reuse, R244, PT ;  /* 0x000000f42100720c */ /* 0x040fe40003fc6270 */
[----:B------:R-:W-:Y:S02]  /*6cf0*/  ISETP.GE.AND P3, PT, R33, R242, PT ;  /* 0x000000f22100720c */ /* 0x000fe40003f66270 */
[----:B--2---:R-:W-:-:S02]  /*6d00*/  FSEL R37, R37, -INF , !P5 ;  /* 0xff80000025257808 */ /* 0x004fc40006800000 */
[----:B----4-:R-:W-:Y:S01]  /*6d10*/  FSEL R49, R49, -INF , !P4 ;  /* 0xff80000031317808 */ /* 0x010fe20006000000 */
[-C--:B------:R-:W-:Y:S01]  /*6d20*/  FMUL.FTZ R28, R28, R196.reuse ;  /* 0x000000c41c1c7220 */ /* 0x080fe20000410000 */
[-C--:B------:R-:W-:Y:S02]  /*6d30*/  ISETP.GT.AND P5, PT, R245, R27.reuse, PT ;  /* 0x0000001bf500720c */ /* 0x080fe40003fa4270 */
[----:B------:R-:W-:Y:S01]  /*6d40*/  ISETP.GT.AND P4, PT, R243, R27, PT ;  /* 0x0000001bf300720c */ /* 0x000fe20003f84270 */
[----:B------:R-:W2:Y:S01]  /*6d50*/  MUFU.TANH R32, R32 ;  /* 0x0000002000207308 */ /* 0x000ea20000002400 */
[----:B------:R-:W-:Y:S01]  /*6d60*/  FMUL.FTZ R30, R30, R196 ;  /* 0x000000c41e1e7220 */ /* 0x000fe20000410000 */
[----:B------:R-:W-:Y:S02]  /*6d70*/  FSEL R83, R37, -INF , !P6 ;  /* 0xff80000025537808 */ /* 0x000fe40007000000 */
[----:B------:R-:W-:Y:S01]  /*6d80*/  FSEL R78, R49, -INF , !P3 ;  /* 0xff800000314e7808 */ /* 0x000fe20005800000 */
[----:B------:R-:W-:Y:S01]  /*6d90*/  HMMA.16816.F32.BF16 R12, R8, R148, R12 ;  /* 0x00000094080c723c */ /* 0x000fe2000004180c */
[----:B------:R-:W-:-:S02]  /*6da0*/  ISETP.GE.AND P6, PT, R27, R244, PT ;  /* 0x000000f41b00720c */ /* 0x000fc40003fc6270 */
[----:B------:R-:W4:Y:S01]  /*6db0*/  MUFU.TANH R25, R25 ;  /* 0x0000001900197308 */ /* 0x000f220000002400 */
[----:B------:R-:W-:Y:S02]  /*6dc0*/  ISETP.GE.AND P3, PT, R27, R242, PT ;  /* 0x000000f21b00720c */ /* 0x000fe40003f66270 */
[----:B---3--:R-:W-:Y:S02]  /*6dd0*/  FSEL R48, R48, -INF , !P5 ;  /* 0xff80000030307808 */ /* 0x008fe40006800000 */
[----:B------:R-:W-:-:S03]  /*6de0*/  FSEL R44, R44, -INF , !P4 ;  /* 0xff8000002c2c7808 */ /* 0x000fc60006000000 */
[----:B------:R3:W-:Y:S01]  /*6df0*/  MUFU.TANH R20, R29 ;  /* 0x0000001d00147308 */ /* 0x0007e20000002400 */
[----:B------:R-:W-:Y:S01]  /*6e00*/  HMMA.16816.F32.BF16 R16, R4, R22, R16 ;  /* 0x000000160410723c */ /* 0x000fe20000041810 */
[----:B------:R-:W-:Y:S02]  /*6e10*/  FSEL R59, R48, -INF , !P6 ;  /* 0xff800000303b7808 */ /* 0x000fe40007000000 */
[----:B------:R-:W-:-:S04]  /*6e20*/  FSEL R57, R44, -INF , !P3 ;  /* 0xff8000002c397808 */ /* 0x000fc80005800000 */
[----:B------:R-:W4:Y:S01]  /*6e30*/  MUFU.TANH R28, R28 ;  /* 0x0000001c001c7308 */ /* 0x000f220000002400 */
[----:B------:R-:W-:Y:S01]  /*6e40*/  FMUL.FTZ R21, R31, R196 ;  /* 0x000000c41f157220 */ /* 0x000fe20000410000 */
[----:B---3--:R-:W-:-:S06]  /*6e50*/  VIADD R29, R239, 0xd0 ;  /* 0x000000d0ef1d7836 */ /* 0x008fcc0000000000 */
[----:B------:R-:W3:Y:S01]  /*6e60*/  MUFU.TANH R26, R30 ;  /* 0x0000001e001a7308 */ /* 0x000ee20000002400 */
[-C--:B------:R-:W-:Y:S02]  /*6e70*/  ISETP.GT.AND P5, PT, R245, R29.reuse, PT ;  /* 0x0000001df500720c */ /* 0x080fe40003fa4270 */
[----:B------:R-:W-:Y:S02]  /*6e80*/  ISETP.GT.AND P4, PT, R243, R29, PT ;  /* 0x0000001df300720c */ /* 0x000fe40003f84270 */
[C---:B------:R-:W-:Y:S02]  /*6e90*/  ISETP.GE.AND P6, PT, R29.reuse, R244, PT ;  /* 0x000000f41d00720c */ /* 0x040fe40003fc6270 */
[----:B------:R-:W-:Y:S01]  /*6ea0*/  ISETP.GE.AND P3, PT, R29, R242, PT ;  /* 0x000000f21d00720c */ /* 0x000fe20003f66270 */
[----:B------:R-:W-:Y:S01]  /*6eb0*/  VIADD R29, R239, 0xd1 ;  /* 0x000000d1ef1d7836 */ /* 0x000fe20000000000 */
[----:B------:R-:W-:Y:S01]  /*6ec0*/  FSEL R45, R45, -INF , !P5 ;  /* 0xff8000002d2d7808 */ /* 0x000fe20006800000 */
[----:B------:R-:W-:Y:S01]  /*6ed0*/  VIADD R9, R239, 0xd8 ;  /* 0x000000d8ef097836 */ /* 0x000fe20000000000 */
[----:B-1----:R-:W-:Y:S01]  /*6ee0*/  FSEL R24, R24, -INF , !P4 ;  /* 0xff80000018187808 */ /* 0x002fe20006000000 */
[----:B------:R-:W-:Y:S01]  /*6ef0*/  FMUL.FTZ R23, R42, R196 ;  /* 0x000000c42a177220 */ /* 0x000fe20000410000 */
[----:B------:R-:W-:-:S02]  /*6f00*/  ISETP.GT.AND P5, PT, R245, R29, PT ;  /* 0x0000001df500720c */ /* 0x000fc40003fa4270 */
[----:B------:R-:W-:Y:S01]  /*6f10*/  ISETP.GT.AND P4, PT, R243, R29, PT ;  /* 0x0000001df300720c */ /* 0x000fe20003f84270 */
[----:B------:R-:W1:Y:S01]  /*6f20*/  MUFU.TANH R21, R21 ;  /* 0x0000001500157308 */ /* 0x000e620000002400 */
[----:B------:R-:W-:Y:S01]  /*6f30*/  FSEL R58, R45, -INF , !P6 ;  /* 0xff8000002d3a7808 */ /* 0x000fe20007000000 */
[----:B------:R-:W-:Y:S01]  /*6f40*/  FMUL.FTZ R27, R40, R196 ;  /* 0x000000c4281b7220 */ /* 0x000fe20000410000 */
[----:B------:R-:W-:Y:S02]  /*6f50*/  FSEL R56, R24, -INF , !P3 ;  /* 0xff80000018387808 */ /* 0x000fe40005800000 */
[C---:B------:R-:W-:Y:S02]  /*6f60*/  ISETP.GE.AND P6, PT, R29.reuse, R244, PT ;  /* 0x000000f41d00720c */ /* 0x040fe40003fc6270 */
[----:B------:R-:W-:Y:S02]  /*6f70*/  ISETP.GE.AND P3, PT, R29, R242, PT ;  /* 0x000000f21d00720c */ /* 0x000fe40003f66270 */
[----:B--2---:R-:W-:-:S02]  /*6f80*/  FSEL R32, R32, -INF , !P5 ;  /* 0xff80000020207808 */ /* 0x004fc40006800000 */
[----:B----4-:R-:W-:Y:S01]  /*6f90*/  FSEL R25, R25, -INF , !P4 ;  /* 0xff80000019197808 */ /* 0x010fe20006000000 */
[----:B------:R-:W-:Y:S01]  /*6fa0*/  FMUL.FTZ R8, R43, R196 ;  /* 0x000000c42b087220 */ /* 0x000fe20000410000 */
[-C--:B------:R-:W-:Y:S02]  /*6fb0*/  ISETP.GT.AND P5, PT, R245, R9.reuse, PT ;  /* 0x00000009f500720c */ /* 0x080fe40003fa4270 */
[----:B------:R-:W-:Y:S01]  /*6fc0*/  ISETP.GT.AND P4, PT, R243, R9, PT ;  /* 0x00000009f300720c */ /* 0x000fe20003f84270 */
[----:B------:R-:W2:Y:S01]  /*6fd0*/  MUFU.TANH R23, R23 ;  /* 0x0000001700177308 */ /* 0x000ea20000002400 */
[----:B------:R-:W-:Y:S01]  /*6fe0*/  FSEL R87, R32, -INF , !P6 ;  /* 0xff80000020577808 */ /* 0x000fe20007000000 */
[----:B------:R-:W-:Y:S01]  /*6ff0*/  VIADD R10, R239, 0xd9 ;  /* 0x000000d9ef0a7836 */ /* 0x000fe20000000000 */
[----:B------:R-:W-:Y:S01]  /*7000*/  FSEL R69, R25, -INF , !P3 ;  /* 0xff80000019457808 */ /* 0x000fe20005800000 */
[----:B------:R-:W-:Y:S01]  /*7010*/  HMMA.16816.F32.BF16 R12, R4, R80, R12 ;  /* 0x00000050040c723c */ /* 0x000fe2000004180c */
[----:B------:R-:W-:-:S02]  /*7020*/  ISETP.GE.AND P6, PT, R9, R244, PT ;  /* 0x000000f40900720c */ /* 0x000fc40003fc6270 */
[----:B------:R-:W-:Y:S01]  /*7030*/  ISETP.GE.AND P3, PT, R9, R242, PT ;  /* 0x000000f20900720c */ /* 0x000fe20003f66270 */
[----:B------:R-:W4:Y:S01]  /*7040*/  MUFU.TANH R27, R27 ;  /* 0x0000001b001b7308 */ /* 0x000f220000002400 */
[----:B------:R-:W-:Y:S02]  /*7050*/  FSEL R28, R28, -INF , !P5 ;  /* 0xff8000001c1c7808 */ /* 0x000fe40006800000 */
[----:B---3--:R-:W-:Y:S01]  /*7060*/  FSEL R26, R26, -INF , !P4 ;  /* 0xff8000001a1a7808 */ /* 0x008fe20006000000 */
[-C--:B------:R-:W-:Y:S01]  /*7070*/  FMUL.FTZ R41, R41, R196.reuse ;  /* 0x000000c429297220 */ /* 0x080fe20000410000 */
[----:B------:R-:W-:Y:S01]  /*7080*/  FMUL.FTZ R4, R18, R196 ;  /* 0x000000c412047220 */ /* 0x000fe20000410000 */
[----:B------:R-:W-:Y:S02]  /*7090*/  FSEL R86, R28, -INF , !P6 ;  /* 0xff8000001c567808 */ /* 0x000fe40007000000 */
[----:B------:R-:W3:Y:S01]  /*70a0*/  MUFU.TANH R8, R8 ;  /* 0x0000000800087308 */ /* 0x000ee20000002400 */
[----:B------:R-:W-:-:S02]  /*70b0*/  FSEL R68, R26, -INF , !P3 ;  /* 0xff8000001a447808 */ /* 0x000fc40005800000 */
[-C--:B------:R-:W-:Y:S02]  /*70c0*/  ISETP.GT.AND P5, PT, R245, R10.reuse, PT ;  /* 0x0000000af500720c */ /* 0x080fe40003fa4270 */
[----:B------:R-:W-:Y:S02]  /*70d0*/  ISETP.GT.AND P4, PT, R243, R10, PT ;  /* 0x0000000af300720c */ /* 0x000fe40003f84270 */
[C---:B------:R-:W-:Y:S01]  /*70e0*/  ISETP.GE.AND P6, PT, R10.reuse, R244, PT ;  /* 0x000000f40a00720c */ /* 0x040fe20003fc6270 */
[----:B------:R-:W3:Y:S01]  /*70f0*/  MUFU.TANH R22, R41 ;  /* 0x0000002900167308 */ /* 0x000ee20000002400 */
[----:B------:R-:W-:Y:S01]  /*7100*/  ISETP.GE.AND P3, PT, R10, R242, PT ;  /* 0x000000f20a00720c */ /* 0x000fe20003f66270 */
[----:B------:R-:W-:Y:S02]  /*7110*/  VIADD R10, R239, 0xe0 ;  /* 0x000000e0ef0a7836 */ /* 0x000fe40000000000 */
[-C--:B------:R-:W-:Y:S01]  /*7120*/  FMUL.FTZ R16, R16, R196.reuse ;  /* 0x000000c410107220 */ /* 0x080fe20000410000 */
[----:B-1----:R-:W-:Y:S01]  /*7130*/  FSEL R21, R21, -INF , !P4 ;  /* 0xff80000015157808 */ /* 0x002fe20006000000 */
[----:B------:R-:W-:-:S02]  /*7140*/  FMUL.FTZ R17, R17, R196 ;  /* 0x000000c411117220 */ /* 0x000fc40000410000 */
[----:B------:R-:W1:Y:S01]  /*7150*/  MUFU.TANH R4, R4 ;  /* 0x0000000400047308 */ /* 0x000e620000002400 */
[----:B------:R-:W-:Y:S01]  /*7160*/  ISETP.GT.AND P4, PT, R243, R10, PT ;  /* 0x0000000af300720c */ /* 0x000fe20003f84270 */
[----:B------:R-:W-:Y:S01]  /*7170*/  VIADD R7, R239, 0xe1 ;  /* 0x000000e1ef077836 */ /* 0x000fe20000000000 */
[----:B------:R-:W-:Y:S01]  /*7180*/  FSEL R20, R20, -INF , !P5 ;  /* 0xff80000014147808 */ /* 0x000fe20006800000 */
[----:B------:R-:W-:Y:S01]  /*7190*/  FMUL.FTZ R5, R19, R196 ;  /* 0x000000c413057220 */ /* 0x000fe20000410000 */
[----:B------:R-:W-:-:S03]  /*71a0*/  ISETP.GT.AND P5, PT, R245, R10, PT ;  /* 0x0000000af500720c */ /* 0x000fc60003fa4270 */
[----:B------:R-:W1:Y:S01]  /*71b0*/  MUFU.TANH R9, R16 ;  /* 0x0000001000097308 */ /* 0x000e620000002400 */
[----:B--2---:R-:W-:Y:S01]  /*71c0*/  FSEL R23, R23, -INF , !P4 ;  /* 0xff80000017177808 */ /* 0x004fe20006000000 */
[----:B------:R-:W-:Y:S01]  /*71d0*/  VIADD R6, R239, 0xe8 ;  /* 0x000000e8ef067836 */ /* 0x000fe20000000000 */
[-C--:B------:R-:W-:Y:S02]  /*71e0*/  ISETP.GT.AND P4, PT, R243, R7.reuse, PT ;  /* 0x00000007f300720c */ /* 0x080fe40003f84270 */
[----:B------:R-:W-:Y:S02]  /*71f0*/  FSEL R94, R20, -INF , !P6 ;  /* 0xff800000145e7808 */ /* 0x000fe40007000000 */
[----:B------:R-:W-:Y:S01]  /*7200*/  ISETP.GE.AND P6, PT, R10, R244, PT ;  /* 0x000000f40a00720c */ /* 0x000fe20003fc6270 */
[----:B------:R-:W2:Y:S01]  /*7210*/  MUFU.TANH R17, R17 ;  /* 0x0000001100117308 */ /* 0x000ea20000002400 */
[----:B----4-:R-:W-:Y:S02]  /*7220*/  FSEL R27, R27, -INF , !P5 ;  /* 0xff8000001b1b7808 */ /* 0x010fe40006800000 */
[----:B------:R-:W-:-:S02]  /*7230*/  ISETP.GT.AND P5, PT, R245, R7, PT ;  /* 0x00000007f500720c */ /* 0x000fc40003fa4270 */
[----:B---3--:R-:W-:Y:S01]  /*7240*/  FSEL R8, R8, -INF , !P4 ;  /* 0xff80000008087808 */ /* 0x008fe20006000000 */
[----:B------:R-:W-:Y:S01]  /*7250*/  FMUL.FTZ R14, R14, R196 ;  /* 0x000000c40e0e7220 */ /* 0x000fe20000410000 */
[----:B------:R-:W-:Y:S01]  /*7260*/  FSEL R89, R21, -INF , !P3 ;  /* 0xff80000015597808 */ /* 0x000fe20005800000 */
[----:B------:R-:W3:Y:S01]  /*7270*/  MUFU.TANH R5, R5 ;  /* 0x0000000500057308 */ /* 0x000ee20000002400 */
[----:B------:R-:W-:Y:S02]  /*7280*/  ISETP.GT.AND P4, PT, R243, R6, PT ;  /* 0x00000006f300720c */ /* 0x000fe40003f84270 */
[----:B------:R-:W-:Y:S02]  /*7290*/  ISETP.GE.AND P3, PT, R10, R242, PT ;  /* 0x000000f20a00720c */ /* 0x000fe40003f66270 */
[----:B------:R-:W-:Y:S02]  /*72a0*/  FSEL R93, R27, -INF , !P6 ;  /* 0xff8000001b5d7808 */ /* 0x000fe40007000000 */
[----:B------:R-:W-:-:S02]  /*72b0*/  ISETP.GE.AND P6, PT, R7, R244, PT ;  /* 0x000000f40700720c */ /* 0x000fc40003fc6270 */
[----:B------:R-:W-:Y:S01]  /*72c0*/  FSEL R22, R22, -INF , !P5 ;  /* 0xff80000016167808 */ /* 0x000fe20006800000 */
[----:B------:R-:W-:Y:S01]  /*72d0*/  VIADD R10, R239, 0xe9 ;  /* 0x000000e9ef0a7836 */ /* 0x000fe20000000000 */
[----:B------:R-:W-:Y:S01]  /*72e0*/  ISETP.GT.AND P5, PT, R245, R6, PT ;  /* 0x00000006f500720c */ /* 0x000fe20003fa4270 */
[----:B------:R-:W-:Y:S01]  /*72f0*/  FMUL.FTZ R12, R12, R196 ;  /* 0x000000c40c0c7220 */ /* 0x000fe20000410000 */
[----:B-1----:R-:W-:Y:S02]  /*7300*/  FSEL R80, R4, -INF , !P4 ;  /* 0xff80000004507808 */ /* 0x002fe40006000000 */
[----:B------:R-:W-:Y:S01]  /*7310*/  FSEL R88, R23, -INF , !P3 ;  /* 0xff80000017587808 */ /* 0x000fe20005800000 */
[----:B------:R-:W1:Y:S01]  /*7320*/  MUFU.TANH R4, R14 ;  /* 0x0000000e00047308 */ /* 0x000e620000002400 */
[----:B------:R-:W-:Y:S02]  /*7330*/  ISETP.GE.AND P3, PT, R7, R242, PT ;  /* 0x000000f20700720c */ /* 0x000fe40003f66270 */
[----:B------:R-:W-:-:S02]  /*7340*/  FSEL R92, R22, -INF , !P6 ;  /* 0xff800000165c7808 */ /* 0x000fc40007000000 */
[----:B------:R-:W-:Y:S02]  /*7350*/  ISETP.GE.AND P6, PT, R6, R244, PT ;  /* 0x000000f40600720c */ /* 0x000fe40003fc6270 */
[----:B------:R-:W-:Y:S01]  /*7360*/  FSEL R9, R9, -INF , !P5 ;  /* 0xff80000009097808 */ /* 0x000fe20006800000 */
[----:B------:R-:W4:Y:S01]  /*7370*/  MUFU.TANH R7, R12 ;  /* 0x0000000c00077308 */ /* 0x000f220000002400 */
[----:B------:R-:W-:Y:S01]  /*7380*/  ISETP.GT.AND P5, PT, R245, R10, PT ;  /* 0x0000000af500720c */ /* 0x000fe20003fa4270 */
[----:B------:R-:W-:Y:S01]  /*7390*/  FMUL.FTZ R13, R13, R196 ;  /* 0x000000c40d0d7220 */ /* 0x000fe20000410000 */
[----:B------:R-:W-:Y:S02]  /*73a0*/  FSEL R81, R8, -INF , !P3 ;  /* 0xff80000008517808 */ /* 0x000fe40005800000 */
[----:B------:R-:W-:Y:S02]  /*73b0*/  ISETP.GE.AND P3, PT, R6, R242, PT ;  /* 0x000000f20600720c */ /* 0x000fe40003f66270 */
[----:B------:R-:W-:Y:S01]  /*73c0*/  FSEL R91, R9, -INF , !P6 ;  /* 0xff800000095b7808 */ /* 0x000fe20007000000 */
[----:B------:R-:W-:Y:S01]  /*73d0*/  FMUL.FTZ R9, R15, R196 ;  /* 0x000000c40f097220 */ /* 0x000fe20000410000 */
[----:B------:R-:W-:Y:S01]  /*73e0*/  ISETP.GT.AND P6, PT, R243, R10, PT ;  /* 0x0000000af300720c */ /* 0x000fe20003fc4270 */
[----:B------:R-:W-:Y:S01]  /*73f0*/  VIADD R8, R239, 0xf0 ;  /* 0x000000f0ef087836 */ /* 0x000fe20000000000 */
[----:B------:R-:W-:Y:S01]  /*7400*/  ISETP.GE.AND P4, PT, R10, R244, PT ;  /* 0x000000f40a00720c */ /* 0x000fe20003f86270 */
[----:B------:R-:W4:Y:S01]  /*7410*/  MUFU.TANH R6, R13 ;  /* 0x0000000d00067308 */ /* 0x000f220000002400 */
[----:B--2---:R-:W-:-:S02]  /*7420*/  FSEL R17, R17, -INF , !P5 ;  /* 0xff80000011117808 */ /* 0x004fc40006800000 */
[----:B------:R-:W-:Y:S02]  /*7430*/  FSEL R80, R80, -INF , !P3 ;  /* 0xff80000050507808 */ /* 0x000fe40005800000 */
[----:B------:R-:W-:Y:S02]  /*7440*/  ISETP.GE.AND P3, PT, R10, R242, PT ;  /* 0x000000f20a00720c */ /* 0x000fe40003f66270 */
[----:B---3--:R-:W-:Y:S01]  /*7450*/  FSEL R95, R5, -INF , !P6 ;  /* 0xff800000055f7808 */ /* 0x008fe20007000000 */
[----:B------:R-:W2:Y:S01]  /*7460*/  MUFU.TANH R9, R9 ;  /* 0x0000000900097308 */ /* 0x000ea20000002400 */
[----:B------:R-:W-:Y:S02]  /*7470*/  FSEL R90, R17, -INF , !P4 ;  /* 0xff800000115a7808 */ /* 0x000fe40006000000 */
[----:B------:R-:W-:Y:S02]  /*7480*/  ISETP.GT.AND P4, PT, R243, R8, PT ;  /* 0x00000008f300720c */ /* 0x000fe40003f84270 */
[----:B------:R-:W-:-:S02]  /*7490*/  FSEL R95, R95, -INF , !P3 ;  /* 0xff8000005f5f7808 */ /* 0x000fc40005800000 */
[----:B------:R-:W-:Y:S02]  /*74a0*/  ISETP.GT.AND P5, PT, R245, R8, PT ;  /* 0x00000008f500720c */ /* 0x000fe40003fa4270 */
[C---:B------:R-:W-:Y:S02]  /*74b0*/  ISETP.GE.AND P6, PT, R8.reuse, R244, PT ;  /* 0x000000f40800720c */ /* 0x040fe40003fc6270 */
[----:B------:R-:W-:Y:S01]  /*74c0*/  ISETP.GE.AND P3, PT, R8, R242, PT ;  /* 0x000000f20800720c */ /* 0x000fe20003f66270 */
[----:B------:R-:W-:Y:S01]  /*74d0*/  VIADD R8, R239, 0xf1 ;  /* 0x000000f1ef087836 */ /* 0x000fe20000000000 */
[----:B-1----:R-:W-:Y:S02]  /*74e0*/  FSEL R96, R4, -INF , !P4 ;  /* 0xff80000004607808 */ /* 0x002fe40006000000 */
[----:B------:R-:W1:Y:S01]  /*74f0*/  MUFU.TANH R4, R158 ;  /* 0x0000009e00047308 */ /* 0x000e620000002400 */
[----:B----4-:R-:W-:Y:S01]  /*7500*/  FSEL R97, R7, -INF , !P5 ;  /* 0xff80000007617808 */ /* 0x010fe20006800000 */
[----:B------:R-:W-:Y:S01]  /*7510*/  FMUL.FTZ R5, R156, R196 ;  /* 0x000000c49c057220 */ /* 0x000fe20000410000 */
[----:B------:R-:W-:Y:S01]  /*7520*/  ISETP.GT.AND P5, PT, R245, R8, PT ;  /* 0x00000008f500720c */ /* 0x000fe20003fa4270 */
[----:B------:R-:W-:Y:S01]  /*7530*/  VIADD R7, R239, 0xf8 ;  /* 0x000000f8ef077836 */ /* 0x000fe20000000000 */
[----:B------:R-:W-:-:S02]  /*7540*/  FSEL R97, R97, -INF , !P6 ;  /* 0xff80000061617808 */ /* 0x000fc40007000000 */
[----:B------:R-:W-:Y:S02]  /*7550*/  ISETP.GT.AND P6, PT, R243, R8, PT ;  /* 0x00000008f300720c */ /* 0x000fe40003fc4270 */
[----:B------:R-:W-:Y:S02]  /*7560*/  ISETP.GE.AND P4, PT, R8, R244, PT ;  /* 0x000000f40800720c */ /* 0x000fe40003f86270 */
[----:B------:R-:W-:Y:S01]  /*7570*/  FSEL R6, R6, -INF , !P5 ;  /* 0xff80000006067808 */ /* 0x000fe20006800000 */
[----:B------:R-:W3:Y:S01]  /*7580*/  MUFU.TANH R5, R5 ;  /* 0x0000000500057308 */ /* 0x000ee20000002400 */
[----:B------:R-:W-:Y:S02]  /*7590*/  FSEL R96, R96, -INF , !P3 ;  /* 0xff80000060607808 */ /* 0x000fe40005800000 */
[----:B------:R-:W-:Y:S02]  /*75a0*/  ISETP.GE.AND P3, PT, R8, R242, PT ;  /* 0x000000f20800720c */ /* 0x000fe40003f66270 */
[----:B------:R-:W-:-:S02]  /*75b0*/  FSEL R101, R6, -INF , !P4 ;  /* 0xff80000006657808 */ /* 0x000fc40006000000 */
[----:B--2---:R-:W-:Y:S02]  /*75c0*/  FSEL R9, R9, -INF , !P6 ;  /* 0xff80000009097808 */ /* 0x004fe40007000000 */
[----:B------:R-:W-:Y:S01]  /*75d0*/  ISETP.GT.AND P4, PT, R243, R7, PT ;  /* 0x00000007f300720c */ /* 0x000fe20003f84270 */
[----:B------:R-:W2:Y:S01]  /*75e0*/  MUFU.TANH R6, R76 ;  /* 0x0000004c00067308 */ /* 0x000ea20000002400 */
[----:B------:R-:W-:Y:S02]  /*75f0*/  FSEL R99, R9, -INF , !P3 ;  /* 0xff80000009637808 */ /* 0x000fe40005800000 */
[----:B------:R-:W-:Y:S02]  /*7600*/  ISETP.GE.AND P3, PT, R7, R242, PT ;  /* 0x000000f20700720c */ /* 0x000fe40003f66270 */
[----:B-1----:R-:W-:-:S04]  /*7610*/  FSEL R4, R4, -INF , !P4 ;  /* 0xff80000004047808 */ /* 0x002fc80006000000 */
[----:B------:R-:W-:Y:S02]  /*7620*/  FSEL R98, R4, -INF , !P3 ;  /* 0xff80000004627808 */ /* 0x000fe40005800000 */
[----:B------:R-:W-:Y:S02]  /*7630*/  ISETP.GT.AND P3, PT, R217, R226, PT ;  /* 0x000000e2d900720c */ /* 0x000fe40003f64270 */
[----:B------:R-:W-:Y:S02]  /*7640*/  ISETP.GT.AND P5, PT, R245, R7, PT ;  /* 0x00000007f500720c */ /* 0x000fe40003fa4270 */
[----:B------:R-:W-:Y:S02]  /*7650*/  ISETP.GE.AND P6, PT, R7, R244, PT ;  /* 0x000000f40700720c */ /* 0x000fe40003fc6270 */
[----:B---3--:R-:W-:Y:S02]  /*7660*/  FSEL R5, R5, -INF , !P5 ;  /* 0xff80000005057808 */ /* 0x008fe40006800000 */
[----:B------:R-:W-:-:S02]  /*7670*/  ISETP.GT.AND P5, PT, R245, R239, PT ;  /* 0x000000eff500720c */ /* 0x000fc40003fa4270 */
[----:B------:R-:W-:Y:S01]  /*7680*/  FSEL R100, R5, -INF , !P6 ;  /* 0xff80000005647808 */ /* 0x000fe20007000000 */
[----:B------:R-:W-:Y:S01]  /*7690*/  BSSY.RECONVERGENT B1, `(.L_x_6028) ;  /* 0x000008f000017945 */ /* 0x000fe20003800200 */
[C---:B------:R-:W-:Y:S01]  /*76a0*/  ISETP.GE.AND P6, PT, R239.reuse, R244, PT ;  /* 0x000000f4ef00720c */ /* 0x040fe20003fc6270 */
[----:B------:R-:W-:Y:S01]  /*76b0*/  BAR.SYNC.DEFER_BLOCKING 0x0 ;  /* 0x0000000000007b1d */ /* 0x000fe20000010000 */
[----:B------:R-:W-:Y:S02]  /*76c0*/  ISETP.GE.AND P4, PT, R239, R242, PT ;  /* 0x000000f2ef00720c */ /* 0x000fe40003f86270 */
[----:B--2---:R-:W-:Y:S01]  /*76d0*/  FSEL R4, R6, -INF , !P5 ;  /* 0xff80000006047808 */ /* 0x004fe20006800000 */
[----:B------:R-:W-:Y:S01]  /*76e0*/  IMAD.MOV.U32 R37, RZ, RZ, R217 ;  /* 0x000000ffff257224 */ /* 0x000fe200078e00d9 */
[----:B------:R-:W-:Y:S01]  /*76f0*/  VIMNMX R245, PT, PT, RZ, R245, !PT ;  /* 0x000000f5fff57248 */ /* 0x000fe20007fe0100 */
[----:B------:R-:W-:Y:S01]  /*7700*/  IMAD.MOV.U32 R250, RZ, RZ, R195 ;  /* 0x000000fffffa7224 */ /* 0x000fe200078e00c3 */
[----:B------:R-:W-:Y:S01]  /*7710*/  VIMNMX R243, PT, PT, RZ, R243, !PT ;  /* 0x000000f3fff37248 */ /* 0x000fe20007fe0100 */
[----:B------:R-:W-:Y:S01]  /*7720*/  IMAD.MOV.U32 R251, RZ, RZ, R0 ;  /* 0x000000fffffb7224 */ /* 0x000fe200078e0000 */
        /* <DEDUP_REMOVED lines=16> */
.L_x_6031:
        /* <DEDUP_REMOVED lines=8> */
[----:B------:R-:W-:-:S05]  /*78b0*/  IMAD.MOV R5, RZ, RZ, -R5 ;  /* 0x000000ffff057224 */ /* 0x000fca00078e0a05 */
        /* <DEDUP_REMOVED lines=20> */
[----:B------:R-:W-:Y:S02]  /*7a00*/  LOP3.LUT R0, R70, R11, RZ, 0x3c, !PT ;  /* 0x0000000b46007212 */ /* 0x000fe400078e3cff */
[----:B------:R-:W-:-:S02]  /*7a10*/  ISETP.GE.AND P3, PT, R9, RZ, PT ;  /* 0x000000ff0900720c */ /* 0x000fc40003f66270 */
[----:B------:R-:W-:-:S05]  /*7a20*/  ISETP.GE.AND P4, PT, R0, RZ, PT ;  /* 0x000000ff0000720c */ /* 0x000fca0003f86270 */
[----:B------:R-:W-:Y:S01]  /*7a30*/  @P5 VIADD R8, R8, 0x1 ;  /* 0x0000000108085836 */ /* 0x000fe20000000000 */
[----:B------:R-:W-:Y:S02]  /*7a40*/  ISETP.NE.AND P5, PT, R11, RZ, PT ;  /* 0x000000ff0b00720c */ /* 0x000fe40003fa5270 */
        /* <DEDUP_REMOVED lines=28> */
.L_x_6032:
[----:B------:R-:W-:Y:S05]  /*7c10*/  BSYNC.RECONVERGENT B0 ;  /* 0x0000000000007941 */ /* 0x000fea0003800200 */
.L_x_6030:
        /* <DEDUP_REMOVED lines=54> */
.L_x_6029:
[----:B------:R-:W-:Y:S05]  /*7f80*/  BSYNC.RECONVERGENT B1 ;  /* 0x0000000000017941 */ /* 0x000fea0003800200 */
.L_x_6028:
[----:B--2---:R-:W2:Y:S04]  /*7f90*/  LDL.LU R13, [R1+0x4] ;  /* 0x00000400010d7983 */ /* 0x004ea80000300800 */
[----:B------:R-:W3:Y:S04]  /*7fa0*/  LDL.LU R12, [R1+0xc] ;  /* 0x00000c00010c7983 */ /* 0x000ee80000300800 */
[----:B------:R-:W3:Y:S04]  /*7fb0*/  LDL.LU R11, [R1+0x14] ;  /* 0x00001400010b7983 */ /* 0x000ee80000300800 */
[----:B------:R-:W4:Y:S04]  /*7fc0*/  LDL.LU R10, [R1] ;  /* 0x00000000010a7983 */ /* 0x000f280000300800 */
[----:B------:R-:W5:Y:S04]  /*7fd0*/  LDL.LU R9, [R1+0x8] ;  /* 0x0000080001097983 */ /* 0x000f680000300800 */
[----:B------:R-:W5:Y:S04]  /*7fe0*/  LDL.LU R8, [R1+0x10] ;  /* 0x0000100001087983 */ /* 0x000f680000300800 */
[----:B------:R-:W5:Y:S01]  /*7ff0*/  LD.E R124, desc[UR4][R2.64+0xdc] ;  /* 0x0000dc04027c7980 */ /* 0x000f62000c101900 */
[----:B------:R-:W-:Y:S01]  /*8000*/  FMNMX3.FTZ R7, R4, R229, R247, !PT ;  /* 0x000000e504077276 */ /* 0x000fe200078100f7 */
[----:B------:R-:W-:Y:S01]  /*8010*/  BSSY B2, `(.L_x_6033) ;  /* 0x0000b1c000027945 */ /* 0x000fe20003800000 */
[----:B------:R-:W-:-:S04]  /*8020*/  IADD3 R104, PT, PT, R194, R185, RZ ;  /* 0x000000b9c2687210 */ /* 0x000fc80007ffe0ff */
[----:B------:R-:W-:-:S04]  /*8030*/  LEA R104, R104, R221, 0x1 ;  /* 0x000000dd68687211 */ /* 0x000fc800078e08ff */
[-C--:B------:R-:W-:Y:S01]  /*8040*/  IADD3 R102, PT, PT, R189, R104.reuse, RZ ;  /* 0x00000068bd667210 */ /* 0x080fe20007ffe0ff */
[----:B------:R-:W-:Y:S01]  /*8050*/  LDSM.16.MT88.4 R48, [R104+0xa800] ;  /* 0x00a800006830783b */ /* 0x000fe20000004200 */
[C---:B------:R-:W-:Y:S02]  /*8060*/  IADD3 R103, PT, PT, R193.reuse, R104, RZ ;  /* 0x00000068c1677210 */ /* 0x040fe40007ffe0ff */
[----:B------:R-:W-:Y:S01]  /*8070*/  IADD3 R76, PT, PT, R193, R102, RZ ;  /* 0x00000066c14c7210 */ /* 0x000fe20007ffe0ff */
[----:B------:R-:W-:Y:S04]  /*8080*/  LDSM.16.MT88.4 R32, [R102+0xa000] ;  /* 0x00a000006620783b */ /* 0x000fe80000004200 */
[----:B------:R-:W-:Y:S04]  /*8090*/  LDSM.16.MT88.4 R20, [R76+0xa000] ;  /* 0x00a000004c14783b */ /* 0x000fe80000004200 */
[----:B------:R-:W-:Y:S04]  /*80a0*/  LDSM.16.MT88.4 R52, [R103+0xa800] ;  /* 0x00a800006734783b */ /* 0x000fe80000004200 */
[----:B------:R-:W-:Y:S01]  /*80b0*/  LDSM.16.MT88.4 R44, [R102+0xa800] ;  /* 0x00a80000662c783b */ /* 0x000fe20000004200 */
[----:B--2---:R-:W-:-:S04]  /*80c0*/  FMNMX3.FTZ R0, R246, R252, R13, !PT ;  /* 0x000000fcf6007276 */ /* 0x004fc8000781000d */
[----:B---3--:R-:W-:Y:S02]  /*80d0*/  FMNMX3.FTZ R0, R0, R12, R11, !PT ;  /* 0x0000000c00007276 */ /* 0x008fe4000781000b */
[----:B----4-:R-:W-:-:S04]  /*80e0*/  FMNMX3.FTZ R7, R7, R10, R219, !PT ;  /* 0x0000000a07077276 */ /* 0x010fc800078100db */
[----:B------:R-:W-:Y:S02]  /*80f0*/  FMNMX3.FTZ R7, R7, R240, R222, !PT ;  /* 0x000000f007077276 */ /* 0x000fe400078100de */
[----:B-----5:R-:W-:Y:S02]  /*8100*/  FMNMX3.FTZ R0, R0, R9, R8, !PT ;  /* 0x0000000900007276 */ /* 0x020fe40007810008 */
        /* <DEDUP_REMOVED lines=64> */
[----:B-1----:R-:W-:Y:S02]  /*8510*/  FMNMX.FTZ R36, R5, R36, !PT ;  /* 0x0000002405247209 */ /* 0x002fe40007810000 */
[----:B--2---:R-:W-:-:S03]  /*8520*/  FMNMX.FTZ R0, R6, R0, !PT ;  /* 0x0000000006007209 */ /* 0x004fc60007810000 */
[----:B------:R-:W-:Y:S01]  /*8530*/  FMUL.FTZ R123, R124, R36 ;  /* 0x000000247c7b7220 */ /* 0x000fe20000410000 */
[----:B------:R-:W-:Y:S01]  /*8540*/  FSETP.NEU.FTZ.AND P3, PT, R0, -INF , PT ;  /* 0xff8000000000780b */ /* 0x000fe20003f7d000 */
[----:B------:R-:W-:-:S05]  /*8550*/  FMUL.FTZ R114, R124, R0 ;  /* 0x000000007c727220 */ /* 0x000fca0000410000 */
[----:B------:R-:W-:Y:S02]  /*8560*/  FSEL R114, R114, RZ, P3 ;  /* 0x000000ff72727208 */ /* 0x000fe40001800000 */
[----:B------:R-:W-:-:S03]  /*8570*/  FSETP.NEU.FTZ.AND P3, PT, R36, -INF , PT ;  /* 0xff8000002400780b */ /* 0x000fc60003f7d000 */
[-CC-:B------:R-:W-:Y:S01]  /*8580*/  FFMA.FTZ R111, R13, R124.reuse, -R114.reuse ;  /* 0x0000007c0d6f7223 */ /* 0x180fe20000010872 */
[-CC-:B------:R-:W-:Y:S01]  /*8590*/  FFMA.FTZ R110, R12, R124.reuse, -R114.reuse ;  /* 0x0000007c0c6e7223 */ /* 0x180fe20000010872 */
[----:B------:R-:W-:Y:S01]  /*85a0*/  FSEL R123, R123, RZ, P3 ;  /* 0x000000ff7b7b7208 */ /* 0x000fe20001800000 */
[----:B------:R-:W1:Y:S01]  /*85b0*/  LDSM.16.MT88.4 R12, [R104+0xa000] ;  /* 0x00a00000680c783b */ /* 0x000e620000004200 */
[-CC-:B------:R-:W-:Y:S01]  /*85c0*/  FFMA.FTZ R113, R246, R124.reuse, -R114.reuse ;  /* 0x0000007cf6717223 */ /* 0x180fe20000010872 */
[-CC-:B------:R-:W-:Y:S01]  /*85d0*/  FFMA.FTZ R112, R252, R124.reuse, -R114.reuse ;  /* 0x0000007cfc707223 */ /* 0x180fe20000010872 */
[----:B------:R-:W-:Y:S01]  /*85e0*/  MUFU.EX2 R111, R111 ;  /* 0x0000006f006f7308 */ /* 0x000fe20000000800 */
[-CC-:B------:R-:W-:Y:S01]  /*85f0*/  FFMA.FTZ R122, R4, R124.reuse, -R123.reuse ;  /* 0x0000007c047a7223 */ /* 0x180fe2000001087b */
[-CC-:B------:R-:W-:Y:S01]  /*8600*/  FFMA.FTZ R121, R229, R124.reuse, -R123.reuse ;  /* 0x0000007ce5797223 */ /* 0x180fe2000001087b */
[-CC-:B------:R-:W-:Y:S01]  /*8610*/  FFMA.FTZ R120, R247, R124.reuse, -R123.reuse ;  /* 0x0000007cf7787223 */ /* 0x180fe2000001087b */
[-CC-:B------:R-:W-:Y:S01]  /*8620*/  FFMA.FTZ R119, R10, R124.reuse, -R123.reuse ;  /* 0x0000007c0a777223 */ /* 0x180fe2000001087b */
[----:B------:R-:W2:Y:S01]  /*8630*/  LDSM.16.MT88.4 R4, [R103+0xa000] ;  /* 0x00a000006704783b */ /* 0x000ea20000004200 */
        /* <DEDUP_REMOVED lines=34> */
[----:B------:R-:W3:Y:S01]  /*8860*/  MUFU.EX2 R121, R121 ;  /* 0x0000007900797308 */ /* 0x000ee20000000800 */
        /* <DEDUP_REMOVED lines=15> */
[----:B------:R-:W4:Y:S01]  /*8960*/  MUFU.EX2 R119, R119 ;  /* 0x0000007700777308 */ /* 0x000f220000000800 */
        /* <DEDUP_REMOVED lines=24> */
[C---:B-1----:R-:W-:Y:S01]  /*8af0*/  HMMA.16816.F32.BF16 R16, R24.reuse, R12, RZ ;  /* 0x0000000c1810723c */ /* 0x042fe200000418ff */
        /* <DEDUP_REMOVED lines=15> */
[C---:B--2---:R-:W-:Y:S01]  /*8bf0*/  HMMA.16816.F32.BF16 R8, R24.reuse, R4, RZ ;  /* 0x000000041808723c */ /* 0x044fe200000418ff */
[-CC-:B------:R-:W-:Y:S01]  /*8c00*/  FFMA.FTZ R144, R144, R124.reuse, -R114.reuse ;  /* 0x0000007c90907223 */ /* 0x180fe20000010872 */
[-CC-:B------:R-:W-:Y:S01]  /*8c10*/  FFMA.FTZ R143, R143, R124.reuse, -R114.reuse ;  /* 0x0000007c8f8f7223 */ /* 0x180fe20000010872 */
[-CC-:B------:R-:W-:Y:S01]  /*8c20*/  FFMA.FTZ R142, R142, R124.reuse, -R123.reuse ;  /* 0x0000007c8e8e7223 */ /* 0x180fe2000001087b */
[-CC-:B------:R-:W-:Y:S01]  /*8c30*/  FFMA.FTZ R141, R141, R124.reuse, -R123.reuse ;  /* 0x0000007c8d8d7223 */ /* 0x180fe2000001087b */
[-CC-:B------:R-:W-:Y:S01]  /*8c40*/  FFMA.FTZ R135, R135, R124.reuse, -R123.reuse ;  /* 0x0000007c87877223 */ /* 0x180fe2000001087b */
[-C--:B------:R-:W-:Y:S01]  /*8c50*/  FFMA.FTZ R207, R61, R124.reuse, -R123 ;  /* 0x0000007c3dcf7223 */ /* 0x080fe2000001087b */
[----:B------:R-:W-:Y:S01]  /*8c60*/  MUFU.EX2 R116, R116 ;  /* 0x0000007400747308 */ /* 0x000fe20000000800 */
[C---:B------:R-:W-:Y:S01]  /*8c70*/  HMMA.16816.F32.BF16 R40, R24.reuse, R32, RZ ;  /* 0x000000201828723c */ /* 0x040fe200000418ff */
[-C--:B------:R-:W-:Y:S01]  /*8c80*/  FFMA.FTZ R39, R39, R124.reuse, -R114 ;  /* 0x0000007c27277223 */ /* 0x080fe20000010872 */
[----:B------:R-:W-:Y:S01]  /*8c90*/  FADD.FTZ R112, R113, R112 ;  /* 0x0000007071707221 */ /* 0x000fe20000010000 */
[----:B------:R-:W-:Y:S01]  /*8ca0*/  FADD.FTZ R121, R122, R121 ;  /* 0x000000797a797221 */ /* 0x000fe20000010000 */
[-CC-:B------:R-:W-:Y:S01]  /*8cb0*/  FFMA.FTZ R208, R38, R124.reuse, -R114.reuse ;  /* 0x0000007c26d07223 */ /* 0x180fe20000010872 */
[-C--:B------:R-:W-:Y:S01]  /*8cc0*/  FFMA.FTZ R38, R72, R124.reuse, -R114 ;  /* 0x0000007c48267223 */ /* 0x080fe20000010872 */
[----:B------:R-:W-:Y:S01]  /*8cd0*/  FADD.FTZ R111, R111, R112 ;  /* 0x000000706f6f7221 */ /* 0x000fe20000010000 */
[----:B------:R-:W2:Y:S01]  /*8ce0*/  MUFU.EX2 R115, R115 ;  /* 0x0000007300737308 */ /* 0x000ea20000000800 */
[C---:B------:R-:W-:Y:S01]  /*8cf0*/  HMMA.16816.F32.BF16 R4, R24.reuse, R6, RZ ;  /* 0x000000061804723c */ /* 0x040fe200000418ff */
[----:B------:R-:W-:Y:S01]  /*8d00*/  FADD.FTZ R120, R120, R121 ;  /* 0x0000007978787221 */ /* 0x000fe20000010000 */
[----:B------:R-:W-:Y:S01]  /*8d10*/  FADD.FTZ R111, R110, R111 ;  /* 0x0000006f6e6f7221 */ /* 0x000fe20000010000 */
[-C--:B------:R-:W-:Y:S01]  /*8d20*/  FFMA.FTZ R72, R63, R124.reuse, -R114 ;  /* 0x0000007c3f487223 */ /* 0x080fe20000010872 */
[-CC-:B------:R-:W-:Y:S01]  /*8d30*/  FFMA.FTZ R209, R60, R124.reuse, -R123.reuse ;  /* 0x0000007c3cd17223 */ /* 0x180fe2000001087b */
[----:B------:R-:W-:Y:S01]  /*8d40*/  FADD.FTZ R120, R119, R120 ;  /* 0x0000007877787221 */ /* 0x000fe20000010000 */
[-CC-:B------:R-:W-:Y:S01]  /*8d50*/  FFMA.FTZ R75, R75, R124.reuse, -R123.reuse ;  /* 0x0000007c4b4b7223 */ /* 0x180fe2000001087b */
[----:B------:R-:W3:Y:S01]  /*8d60*/  MUFU.EX2 R106, R106 ;  /* 0x0000006a006a7308 */ /* 0x000ee20000000800 */
[C---:B------:R-:W-:Y:S01]  /*8d70*/  HMMA.16816.F32.BF16 R32, R24.reuse, R34, RZ ;  /* 0x000000221820723c */ /* 0x040fe200000418ff */
[-CC-:B------:R-:W-:Y:S01]  /*8d80*/  FFMA.FTZ R74, R74, R124.reuse, -R123.reuse ;  /* 0x0000007c4a4a7223 */ /* 0x180fe2000001087b */
[-C--:B------:R-:W-:Y:S01]  /*8d90*/  FFMA.FTZ R73, R73, R124.reuse, -R123 ;  /* 0x0000007c49497223 */ /* 0x080fe2000001087b */
[-CC-:B------:R-:W-:Y:S01]  /*8da0*/  FFMA.FTZ R210, R62, R124.reuse, -R114.reuse ;  /* 0x0000007c3ed27223 */ /* 0x180fe20000010872 */
[-CC-:B------:R-:W-:Y:S01]  /*8db0*/  FFMA.FTZ R82, R82, R124.reuse, -R114.reuse ;  /* 0x0000007c52527223 */ /* 0x180fe20000010872 */
[-CC-:B------:R-:W-:Y:S01]  /*8dc0*/  FFMA.FTZ R211, R79, R124.reuse, -R114.reuse ;  /* 0x0000007c4fd37223 */ /* 0x180fe20000010872 */
[----:B------:R-:W-:Y:S01]  /*8dd0*/  FFMA.FTZ R212, R78, R124, -R114 ;  /* 0x0000007c4ed47223 */ /* 0x000fe20000010872 */
[----:B------:R-:W4:Y:S01]  /*8de0*/  MUFU.EX2 R105, R105 ;  /* 0x0000006900697308 */ /* 0x000f220000000800 */
[C---:B------:R-:W-:Y:S01]  /*8df0*/  HMMA.16816.F32.BF16 R28, R24.reuse, R20, RZ ;  /* 0x00000014181c723c */ /* 0x040fe200000418ff */
        /* <DEDUP_REMOVED lines=19> */
[-CC-:B------:R-:W-:Y:S01]  /*8f30*/  FFMA.FTZ R59, R59, R124.reuse, -R123.reuse ;  /* 0x0000007c3b3b7223 */ /* 0x180fe2000001087b */
[-C--:B------:R-:W-:Y:S01]  /*8f40*/  FFMA.FTZ R57, R57, R124.reuse, -R114 ;  /* 0x0000007c39397223 */ /* 0x080fe20000010872 */
[----:B------:R-:W-:Y:S01]  /*8f50*/  LDSM.16.MT88.4 R60, [R102+0x10000] ;  /* 0x01000000663c783b */ /* 0x000fe20000004200 */
[----:B------:R-:W-:Y:S01]  /*8f60*/  MUFU.EX2 R127, R127 ;  /* 0x0000007f007f7308 */ /* 0x000fe20000000800 */
[----:B----4-:R-:W-:Y:S01]  /*8f70*/  FADD.FTZ R106, R105, R106 ;  /* 0x0000006a696a7221 */ /* 0x010fe20000010000 */
[-C--:B------:R-:W-:Y:S01]  /*8f80*/  FFMA.FTZ R56, R56, R124.reuse, -R114 ;  /* 0x0000007c38387223 */ /* 0x080fe20000010872 */
[C---:B------:R-:W-:Y:S01]  /*8f90*/  HMMA.16816.F32.BF16 R12, R20.reuse, R50, R12 ;  /* 0x00000032140c723c */ /* 0x040fe2000004180c */
[----:B------:R-:W2:Y:S01]  /*8fa0*/  LDSM.16.MT88.4 R48, [R76+0xa800] ;  /* 0x00a800004c30783b */ /* 0x000ea20000004200 */
[----:B-1----:R-:W-:Y:S01]  /*8fb0*/  FADD.FTZ R106, R125, R106 ;  /* 0x0000006a7d6a7221 */ /* 0x002fe20000010000 */
[-CC-:B------:R-:W-:Y:S01]  /*8fc0*/  FFMA.FTZ R69, R69, R124.reuse, -R114.reuse ;  /* 0x0000007c45457223 */ /* 0x180fe20000010872 */
[-CC-:B------:R-:W-:Y:S01]  /*8fd0*/  FFMA.FTZ R68, R68, R124.reuse, -R114.reuse ;  /* 0x0000007c44447223 */ /* 0x180fe20000010872 */
[----:B------:R-:W1:Y:S01]  /*8fe0*/  MUFU.EX2 R128, R128 ;  /* 0x0000008000807308 */ /* 0x000e620000000800 */
[-CC-:B------:R-:W-:Y:S01]  /*8ff0*/  FFMA.FTZ R58, R58, R124.reuse, -R123.reuse ;  /* 0x0000007c3a3a7223 */ /* 0x180fe2000001087b */
[-CC-:B------:R-:W-:Y:S01]  /*9000*/  FFMA.FTZ R87, R87, R124.reuse, -R123.reuse ;  /* 0x0000007c57577223 */ /* 0x180fe2000001087b */
[C---:B------:R-:W-:Y:S01]  /*9010*/  HMMA.16816.F32.BF16 R8, R20.reuse, R52, R8 ;  /* 0x000000341408723c */ /* 0x040fe20000041808 */
[-CC-:B------:R-:W-:Y:S01]  /*9020*/  FFMA.FTZ R86, R86, R124.reuse, -R123.reuse ;  /* 0x0000007c56567223 */ /* 0x180fe2000001087b */
[-CC-:B------:R-:W-:Y:S01]  /*9030*/  FFMA.FTZ R80, R80, R124.reuse, -R114.reuse ;  /* 0x0000007c50507223 */ /* 0x180fe20000010872 */
[-CC-:B------:R-:W-:Y:S01]  /*9040*/  FFMA.FTZ R90, R90, R124.reuse, -R123.reuse ;  /* 0x0000007c5a5a7223 */ /* 0x180fe2000001087b */
[-C--:B------:R-:W-:Y:S01]  /*9050*/  FFMA.FTZ R252, R77, R124.reuse, -R123 ;  /* 0x0000007c4dfc7223 */ /* 0x080fe2000001087b */
[----:B------:R-:W-:Y:S01]  /*9060*/  MUFU.EX2 R129, R129 ;  /* 0x0000008100817308 */ /* 0x000fe20000000800 */
[----:B------:R-:W-:Y:S01]  /*9070*/  FFMA.FTZ R247, R71, R124, -R114 ;  /* 0x0000007c47f77223 */ /* 0x000fe20000010872 */
[----:B------:R-:W-:Y:S01]  /*9080*/  ISETP.GT.AND P3, PT, R37, R226, PT ;  /* 0x000000e22500720c */ /* 0x000fe20003f64270 */
        /* <DEDUP_REMOVED lines=8> */
[C---:B--2---:R-:W-:Y:S05]  /*9110*/  HMMA.16816.F32.BF16 R28, R20.reuse, R48, R28 ;  /* 0x00000030141c723c */ /* 0x044fea000004181c */
[----:B------:R-:W-:Y:S03]  /*9120*/  MUFU.EX2 R132, R132 ;  /* 0x0000008400847308 */ /* 0x000fe60000000800 */
[----:B------:R-:W-:Y:S01]  /*9130*/  HMMA.16816.F32.BF16 R24, R20, R50, R24 ;  /* 0x000000321418723c */ /* 0x000fe20000041818 */
[----:B------:R-:W2:Y:S01]  /*9140*/  LDSM.16.MT88.4 R48, [R102+0xb000] ;  /* 0x00b000006630783b */ /* 0x000ea20000004200 */
[----:B-1----:R-:W-:Y:S01]  /*9150*/  F2FP.BF16.F32.PACK_AB R20, R128, R127 ;  /* 0x0000007f8014723e */ /* 0x002fe200000010ff */
        /* <DEDUP_REMOVED lines=8> */
[----:B------:R-:W1:Y:S01]  /*91e0*/  MUFU.EX2 R136, R136 ;  /* 0x0000008800887308 */ /* 0x000e620000000800 */
[----:B------:R-:W-:Y:S01]  /*91f0*/  FADD.FTZ R126, R131, R126 ;  /* 0x0000007e837e7221 */ /* 0x000fe20000010000 */
[----:B---3--:R-:W-:Y:S01]  /*9200*/  HMMA.16816.F32.BF16 R16, R20, R52, R16 ;  /* 0x000000341410723c */ /* 0x008fe20000041810 */
[----:B------:R-:W-:-:S05]  /*9210*/  FADD.FTZ R129, R130, R129 ;  /* 0x0000008182817221 */ /* 0x000fca0000010000 */
[----:B------:R-:W3:Y:S02]  /*9220*/  MUFU.EX2 R137, R137 ;  /* 0x0000008900897308 */ /* 0x000ee40000000800 */
[C---:B------:R-:W-:Y:S01]  /*9230*/  HMMA.16816.F32.BF16 R12, R20.reuse, R54, R12 ;  /* 0x00000036140c723c */ /* 0x040fe2000004180c */
[----:B------:R-:W4:Y:S05]  /*9240*/  LDSM.16.MT88.4 R52, [R76+0xb000] ;  /* 0x00b000004c34783b */ /* 0x000f2a0000004200 */
[----:B------:R-:W-:Y:S01]  /*9250*/  MUFU.EX2 R139, R139 ;  /* 0x0000008b008b7308 */ /* 0x000fe20000000800 */
[----:B-1----:R-:W-:Y:S01]  /*9260*/  FADD.FTZ R129, R136, R129 ;  /* 0x0000008188817221 */ /* 0x002fe20000010000 */
[C---:B------:R-:W-:Y:S06]  /*9270*/  HMMA.16816.F32.BF16 R8, R20.reuse, R44, R8 ;  /* 0x0000002c1408723c */ /* 0x040fec0000041808 */
[----:B------:R-:W1:Y:S02]  /*9280*/  MUFU.EX2 R138, R138 ;  /* 0x0000008a008a7308 */ /* 0x000e640000000800 */
[C---:B------:R-:W-:Y:S01]  /*9290*/  HMMA.16816.F32.BF16 R4, R20.reuse, R46, R4 ;  /* 0x0000002e1404723c */ /* 0x040fe20000041804 */
[----:B------:R-:W5:Y:S05]  /*92a0*/  LDSM.16.MT88.4 R44, [R104+0xb800] ;  /* 0x00b80000682c783b */ /* 0x000f6a0000004200 */
[----:B------:R-:W1:Y:S02]  /*92b0*/  MUFU.EX2 R140, R140 ;  /* 0x0000008c008c7308 */ /* 0x000e640000000800 */
[C---:B--2---:R-:W-:Y:S06]  /*92c0*/  HMMA.16816.F32.BF16 R40, R20.reuse, R48, R40 ;  /* 0x000000301428723c */ /* 0x044fec0000041828 */
[----:B------:R-:W-:Y:S02]  /*92d0*/  MUFU.EX2 R146, R146 ;  /* 0x0000009200927308 */ /* 0x000fe40000000800 */
[C---:B------:R-:W-:Y:S01]  /*92e0*/  HMMA.16816.F32.BF16 R32, R20.reuse, R50, R32 ;  /* 0x000000321420723c */ /* 0x040fe20000041820 */
[----:B------:R-:W2:Y:S05]  /*92f0*/  LDSM.16.MT88.4 R48, [R103+0xb800] ;  /* 0x00b800006730783b */ /* 0x000eaa0000004200 */
[----:B------:R-:W-:Y:S02]  /*9300*/  MUFU.EX2 R147, R147 ;  /* 0x0000009300937308 */ /* 0x000fe40000000800 */
[C---:B----4-:R-:W-:Y:S06]  /*9310*/  HMMA.16816.F32.BF16 R28, R20.reuse, R52, R28 ;  /* 0x00000034141c723c */ /* 0x050fec000004181c */
[----:B------:R-:W-:Y:S02]  /*9320*/  MUFU.EX2 R148, R148 ;  /* 0x0000009400947308 */ /* 0x000fe40000000800 */
[----:B------:R-:W-:Y:S01]  /*9330*/  HMMA.16816.F32.BF16 R24, R20, R54, R24 ;  /* 0x000000361418723c */ /* 0x000fe20000041818 */
[----:B------:R-:W4:Y:S01]  /*9340*/  LDSM.16.MT88.4 R52, [R102+0xb800] ;  /* 0x00b800006634783b */ /* 0x000f220000004200 */
[C---:B---3--:R-:W-:Y:S01]  /*9350*/  F2FP.BF16.F32.PACK_AB R20, R137.reuse, R136 ;  /* 0x000000888914723e */ /* 0x048fe200000010ff */
[----:B------:R-:W-:Y:S01]  /*9360*/  FADD.FTZ R137, R137, R129 ;  /* 0x0000008189897221 */ /* 0x000fe20000010000 */
[----:B------:R-:W-:-:S02]  /*9370*/  F2FP.BF16.F32.PACK_AB R21, R132, R133 ;  /* 0x000000858415723e */ /* 0x000fc400000010ff */
[----:B------:R-:W3:Y:S01]  /*9380*/  MUFU.EX2 R149, R149 ;  /* 0x0000009500957308 */ /* 0x000ee20000000800 */
[----:B-1----:R-:W-:Y:S01]  /*9390*/  F2FP.BF16.F32.PACK_AB R22, R138, R139 ;  /* 0x0000008b8a16723e */ /* 0x002fe200000010ff */
[----:B------:R-:W-:Y:S01]  /*93a0*/  FADD.FTZ R133, R133, R126 ;  /* 0x0000007e85857221 */ /* 0x000fe20000010000 */
[----:B------:R-:W-:Y:S01]  /*93b0*/  F2FP.BF16.F32.PACK_AB R23, R140, R134 ;  /* 0x000000868c17723e */ /* 0x000fe200000010ff */
[----:B------:R-:W-:Y:S02]  /*93c0*/  FADD.FTZ R137, R139, R137 ;  /* 0x000000898b897221 */ /* 0x000fe40000010000 */
[----:B------:R-:W-:Y:S02]  /*93d0*/  FADD.FTZ R133, R132, R133 ;  /* 0x0000008584857221 */ /* 0x000fe40000010000 */
[----:B------:R-:W1:Y:S01]  /*93e0*/  MUFU.EX2 R150, R150 ;  /* 0x0000009600967308 */ /* 0x000e620000000800 */
[----:B------:R-:W-:Y:S01]  /*93f0*/  FADD.FTZ R138, R138, R137 ;  /* 0x000000898a8a7221 */ /* 0x000fe20000010000 */
[----:B-----5:R-:W-:Y:S01]  /*9400*/  HMMA.16816.F32.BF16 R16, R20, R44, R16 ;  /* 0x0000002c1410723c */ /* 0x020fe20000041810 */
[----:B------:R-:W-:-:S04]  /*9410*/  FADD.FTZ R134, R134, R133 ;  /* 0x0000008586867221 */ /* 0x000fc80000010000 */
[----:B------:R-:W-:Y:S01]  /*9420*/  FADD.FTZ R134, R140, R134 ;  /* 0x000000868c867221 */ /* 0x000fe20000010000 */
[----:B------:R-:W-:Y:S01]  /*9430*/  MUFU.EX2 R151, R151 ;  /* 0x0000009700977308 */ /* 0x000fe20000000800 */
[----:B---3--:R-:W-:Y:S01]  /*9440*/  FADD.FTZ R138, R149, R138 ;  /* 0x0000008a958a7221 */ /* 0x008fe20000010000 */
[----:B------:R-:W-:Y:S01]  /*9450*/  HMMA.16816.F32.BF16 R12, R20, R46, R12 ;  /* 0x0000002e140c723c */ /* 0x000fe2000004180c */
[----:B------:R-:W3:Y:S01]  /*9460*/  LDSM.16.MT88.4 R44, [R76+0xb800] ;  /* 0x00b800004c2c783b */ /* 0x000ee20000004200 */
[----:B------:R-:W-:-:S04]  /*9470*/  FADD.FTZ R134, R146, R134 ;  /* 0x0000008692867221 */ /* 0x000fc80000010000 */
[----:B------:R-:W5:Y:S02]  /*9480*/  MUFU.EX2 R152, R152 ;  /* 0x0000009800987308 */ /* 0x000f640000000800 */
[C---:B--2---:R-:W-:Y:S06]  /*9490*/  HMMA.16816.F32.BF16 R8, R20.reuse, R48, R8 ;  /* 0x000000301408723c */ /* 0x044fec0000041808 */
[----:B------:R-:W2:Y:S02]  /*94a0*/  MUFU.EX2 R153, R153 ;  /* 0x0000009900997308 */ /* 0x000ea40000000800 */
[C---:B------:R-:W-:Y:S01]  /*94b0*/  HMMA.16816.F32.BF16 R4, R20.reuse, R50, R4 ;  /* 0x000000321404723c */ /* 0x040fe20000041804 */
[----:B------:R-:W2:Y:S05]  /*94c0*/  LDSM.16.MT88.4 R48, [R104+0xc000] ;  /* 0x00c000006830783b */ /* 0x000eaa0000004200 */
[----:B------:R-:W-:Y:S02]  /*94d0*/  MUFU.EX2 R158, R158 ;  /* 0x0000009e009e7308 */ /* 0x000fe40000000800 */
[C---:B----4-:R-:W-:Y:S06]  /*94e0*/  HMMA.16816.F32.BF16 R40, R20.reuse, R52, R40 ;  /* 0x000000341428723c */ /* 0x050fec0000041828 */
[----:B------:R-:W-:Y:S02]  /*94f0*/  MUFU.EX2 R156, R156 ;  /* 0x0000009c009c7308 */ /* 0x000fe40000000800 */
[C---:B------:R-:W-:Y:S01]  /*9500*/  HMMA.16816.F32.BF16 R32, R20.reuse, R54, R32 ;  /* 0x000000361420723c */ /* 0x040fe20000041820 */
[----:B------:R-:W4:Y:S05]  /*9510*/  LDSM.16.MT88.4 R52, [R103+0xc000] ;  /* 0x00c000006734783b */ /* 0x000f2a0000004200 */
[----:B------:R-:W-:Y:S02]  /*9520*/  MUFU.EX2 R160, R160 ;  /* 0x000000a000a07308 */ /* 0x000fe40000000800 */
[C---:B---3--:R-:W-:Y:S06]  /*9530*/  HMMA.16816.F32.BF16 R28, R20.reuse, R44, R28 ;  /* 0x0000002c141c723c */ /* 0x048fec000004181c */
[----:B------:R-:W3:Y:S02]  /*9540*/  MUFU.EX2 R161, R161 ;  /* 0x000000a100a17308 */ /* 0x000ee40000000800 */
[----:B------:R-:W-:Y:S01]  /*9550*/  HMMA.16816.F32.BF16 R24, R20, R46, R24 ;  /* 0x0000002e1418723c */ /* 0x000fe20000041818 */
[----:B------:R-:W4:Y:S01]  /*9560*/  LDSM.16.MT88.4 R44, [R102+0xc000] ;  /* 0x00c00000662c783b */ /* 0x000f220000004200 */
[C---:B-1----:R-:W-:Y:S01]  /*9570*/  F2FP.BF16.F32.PACK_AB R20, R150.reuse, R149 ;  /* 0x000000959614723e */ /* 0x042fe200000010ff */
[----:B------:R-:W-:Y:S01]  /*9580*/  FADD.FTZ R150, R150, R138 ;  /* 0x0000008a96967221 */ /* 0x000fe20000010000 */
[----:B------:R-:W-:-:S02]  /*9590*/  F2FP.BF16.F32.PACK_AB R21, R147, R146 ;  /* 0x000000929315723e */ /* 0x000fc400000010ff */
[----:B------:R-:W1:Y:S01]  /*95a0*/  MUFU.EX2 R163, R163 ;  /* 0x000000a300a37308 */ /* 0x000e620000000800 */
[----:B-----5:R-:W-:Y:S01]  /*95b0*/  F2FP.BF16.F32.PACK_AB R22, R152, R151 ;  /* 0x000000979816723e */ /* 0x020fe200000010ff */
[----:B------:R-:W-:Y:S01]  /*95c0*/  FADD.FTZ R147, R147, R134 ;  /* 0x0000008693937221 */ /* 0x000fe20000010000 */
[----:B--2---:R-:W-:Y:S01]  /*95d0*/  F2FP.BF16.F32.PACK_AB R23, R153, R148 ;  /* 0x000000949917723e */ /* 0x004fe200000010ff */
[----:B------:R-:W-:Y:S02]  /*95e0*/  FADD.FTZ R150, R151, R150 ;  /* 0x0000009697967221 */ /* 0x000fe40000010000 */
[----:B------:R-:W-:Y:S02]  /*95f0*/  FADD.FTZ R147, R148, R147 ;  /* 0x0000009394937221 */ /* 0x000fe40000010000 */
[----:B------:R-:W-:Y:S01]  /*9600*/  MUFU.EX2 R171, R171 ;  /* 0x000000ab00ab7308 */ /* 0x000fe20000000800 */
[----:B------:R-:W-:Y:S01]  /*9610*/  FADD.FTZ R152, R152, R150 ;  /* 0x0000009698987221 */ /* 0x000fe20000010000 */
[----:B------:R-:W-:Y:S01]  /*9620*/  HMMA.16816.F32.BF16 R16, R20, R48, R16 ;  /* 0x000000301410723c */ /* 0x000fe20000041810 */
[----:B------:R-:W-:Y:S01]  /*9630*/  FADD.FTZ R153, R153, R147 ;  /* 0x0000009399997221 */ /* 0x000fe20000010000 */
[----:B------:R-:W-:Y:S01]  /*9640*/  LDSM.16.MT88.4 R148, [R103+0x11800] ;  /* 0x011800006794783b */ /* 0x000fe20000004200 */
[----:B---3--:R-:W-:-:S02]  /*9650*/  FADD.FTZ R152, R161, R152 ;  /* 0x00000098a1987221 */ /* 0x008fc40000010000 */
[----:B------:R-:W-:Y:S01]  /*9660*/  FADD.FTZ R153, R158, R153 ;  /* 0x000000999e997221 */ /* 0x000fe20000010000 */
[----:B------:R-:W2:Y:S02]  /*9670*/  MUFU.EX2 R170, R170 ;  /* 0x000000aa00aa7308 */ /* 0x000ea40000000800 */
[C---:B------:R-:W-:Y:S01]  /*9680*/  HMMA.16816.F32.BF16 R12, R20.reuse, R50, R12 ;  /* 0x00000032140c723c */ /* 0x040fe2000004180c */
[----:B------:R-:W3:Y:S05]  /*9690*/  LDSM.16.MT88.4 R48, [R76+0xc000] ;  /* 0x00c000004c30783b */ /* 0x000eea0000004200 */
[----:B------:R-:W5:Y:S02]  /*96a0*/  MUFU.EX2 R172, R172 ;  /* 0x000000ac00ac7308 */ /* 0x000f640000000800 */
[C---:B----4-:R-:W-:Y:S06]  /*96b0*/  HMMA.16816.F32.BF16 R8, R20.reuse, R52, R8 ;  /* 0x000000341408723c */ /* 0x050fec0000041808 */
[----:B------:R-:W-:Y:S02]  /*96c0*/  MUFU.EX2 R193, R193 ;  /* 0x000000c100c17308 */ /* 0x000fe40000000800 */
[C---:B------:R-:W-:Y:S01]  /*96d0*/  HMMA.16816.F32.BF16 R4, R20.reuse, R54, R4 ;  /* 0x000000361404723c */ /* 0x040fe20000041804 */
[----:B------:R-:W4:Y:S05]  /*96e0*/  LDSM.16.MT88.4 R52, [R104+0xc800] ;  /* 0x00c800006834783b */ /* 0x000f2a0000004200 */
[----:B------:R-:W-:Y:S02]  /*96f0*/  MUFU.EX2 R194, R194 ;  /* 0x000000c200c27308 */ /* 0x000fe40000000800 */
[C---:B------:R-:W-:Y:S06]  /*9700*/  HMMA.16816.F32.BF16 R40, R20.reuse, R44, R40 ;  /* 0x0000002c1428723c */ /* 0x040fec0000041828 */
[----:B------:R-:W-:Y:S02]  /*9710*/  MUFU.EX2 R195, R195 ;  /* 0x000000c300c37308 */ /* 0x000fe40000000800 */
[C---:B------:R-:W-:Y:S01]  /*9720*/  HMMA.16816.F32.BF16 R32, R20.reuse, R46, R32 ;  /* 0x0000002e1420723c */ /* 0x040fe20000041820 */
[----:B------:R-:W4:Y:S05]  /*9730*/  LDSM.16.MT88.4 R44, [R103+0xc800] ;  /* 0x00c80000672c783b */ /* 0x000f2a0000004200 */
[----:B------:R-:W4:Y:S02]  /*9740*/  MUFU.EX2 R196, R196 ;  /* 0x000000c400c47308 */ /* 0x000f240000000800 */
[C---:B---3--:R-:W-:Y:S06]  /*9750*/  HMMA.16816.F32.BF16 R28, R20.reuse, R48, R28 ;  /* 0x00000030141c723c */ /* 0x048fec000004181c */
[----:B------:R-:W3:Y:S02]  /*9760*/  MUFU.EX2 R206, R206 ;  /* 0x000000ce00ce7308 */ /* 0x000ee40000000800 */
[----:B------:R-:W-:Y:S01]  /*9770*/  HMMA.16816.F32.BF16 R24, R20, R50, R24 ;  /* 0x000000321418723c */ /* 0x000fe20000041818 */
[----:B------:R-:W3:Y:S01]  /*9780*/  LDSM.16.MT88.4 R48, [R102+0xc800] ;  /* 0x00c800006630783b */ /* 0x000ee20000004200 */
[C---:B-1----:R-:W-:Y:S01]  /*9790*/  F2FP.BF16.F32.PACK_AB R20, R163.reuse, R161 ;  /* 0x000000a1a314723e */ /* 0x042fe200000010ff */
[----:B------:R-:W-:Y:S01]  /*97a0*/  FADD.FTZ R163, R163, R152 ;  /* 0x00000098a3a37221 */ /* 0x000fe20000010000 */
[----:B------:R-:W-:-:S02]  /*97b0*/  F2FP.BF16.F32.PACK_AB R21, R156, R158 ;  /* 0x0000009e9c15723e */ /* 0x000fc400000010ff */
[----:B------:R-:W-:Y:S01]  /*97c0*/  MUFU.EX2 R205, R205 ;  /* 0x000000cd00cd7308 */ /* 0x000fe20000000800 */
[----:B--2---:R-:W-:Y:S01]  /*97d0*/  F2FP.BF16.F32.PACK_AB R22, R170, R171 ;  /* 0x000000abaa16723e */ /* 0x004fe200000010ff */
[----:B------:R-:W-:Y:S01]  /*97e0*/  FADD.FTZ R156, R156, R153 ;  /* 0x000000999c9c7221 */ /* 0x000fe20000010000 */
[----:B-----5:R-:W-:Y:S01]  /*97f0*/  F2FP.BF16.F32.PACK_AB R23, R172, R160 ;  /* 0x000000a0ac17723e */ /* 0x020fe200000010ff */
[----:B------:R-:W-:Y:S02]  /*9800*/  FADD.FTZ R163, R171, R163 ;  /* 0x000000a3aba37221 */ /* 0x000fe40000010000 */
[----:B------:R-:W-:Y:S02]  /*9810*/  FADD.FTZ R156, R160, R156 ;  /* 0x0000009ca09c7221 */ /* 0x000fe40000010000 */
[----:B------:R-:W1:Y:S01]  /*9820*/  MUFU.EX2 R204, R204 ;  /* 0x000000cc00cc7308 */ /* 0x000e620000000800 */
[----:B------:R-:W-:Y:S01]  /*9830*/  FADD.FTZ R170, R170, R163 ;  /* 0x000000a3aaaa7221 */ /* 0x000fe20000010000 */
[----:B----4-:R-:W-:Y:S01]  /*9840*/  HMMA.16816.F32.BF16 R16, R20, R52, R16 ;  /* 0x000000341410723c */ /* 0x010fe20000041810 */
[----:B------:R-:W-:-:S02]  /*9850*/  FADD.FTZ R172, R172, R156 ;  /* 0x0000009cacac7221 */ /* 0x000fc40000010000 */
[----:B------:R-:W-:Y:S02]  /*9860*/  FADD.FTZ R170, R196, R170 ;  /* 0x000000aac4aa7221 */ /* 0x000fe40000010000 */
[----:B------:R-:W-:Y:S01]  /*9870*/  FADD.FTZ R172, R193, R172 ;  /* 0x000000acc1ac7221 */ /* 0x000fe20000010000 */
[----:B------:R-:W2:Y:S02]  /*9880*/  MUFU.EX2 R203, R203 ;  /* 0x000000cb00cb7308 */ /* 0x000ea40000000800 */
[C---:B------:R-:W-:Y:S01]  /*9890*/  HMMA.16816.F32.BF16 R12, R20.reuse, R54, R12 ;  /* 0x00000036140c723c */ /* 0x040fe2000004180c */
[----:B------:R-:W4:Y:S05]  /*98a0*/  LDSM.16.MT88.4 R52, [R76+0xc800] ;  /* 0x00c800004c34783b */ /* 0x000f2a0000004200 */
[----:B------:R-:W-:Y:S02]  /*98b0*/  MUFU.EX2 R202, R202 ;  /* 0x000000ca00ca7308 */ /* 0x000fe40000000800 */
[C---:B------:R-:W-:Y:S06]  /*98c0*/  HMMA.16816.F32.BF16 R8, R20.reuse, R44, R8 ;  /* 0x0000002c1408723c */ /* 0x040fec0000041808 */
[----:B------:R-:W-:Y:S02]  /*98d0*/  MUFU.EX2 R201, R201 ;  /* 0x000000c900c97308 */ /* 0x000fe40000000800 */
[C---:B------:R-:W-:Y:S01]  /*98e0*/  HMMA.16816.F32.BF16 R4, R20.reuse, R46, R4 ;  /* 0x0000002e1404723c */ /* 0x040fe20000041804 */
[----:B------:R-:W5:Y:S05]  /*98f0*/  LDSM.16.MT88.4 R44, [R104+0xd000] ;  /* 0x00d00000682c783b */ /* 0x000f6a0000004200 */
[----:B------:R-:W-:Y:S02]  /*9900*/  MUFU.EX2 R200, R200 ;  /* 0x000000c800c87308 */ /* 0x000fe40000000800 */
[C---:B---3--:R-:W-:Y:S06]  /*9910*/  HMMA.16816.F32.BF16 R40, R20.reuse, R48, R40 ;  /* 0x000000301428723c */ /* 0x048fec0000041828 */
[----:B------:R-:W3:Y:S02]  /*9920*/  MUFU.EX2 R199, R199 ;  /* 0x000000c700c77308 */ /* 0x000ee40000000800 */
[C---:B------:R-:W-:Y:S01]  /*9930*/  HMMA.16816.F32.BF16 R32, R20.reuse, R50, R32 ;  /* 0x000000321420723c */ /* 0x040fe20000041820 */
[----:B------:R-:W3:Y:S05]  /*9940*/  LDSM.16.MT88.4 R48, [R103+0xd000] ;  /* 0x00d000006730783b */ /* 0x000eea0000004200 */
[----:B------:R-:W3:Y:S02]  /*9950*/  MUFU.EX2 R198, R198 ;  /* 0x000000c600c67308 */ /* 0x000ee40000000800 */
[C---:B----4-:R-:W-:Y:S06]  /*9960*/  HMMA.16816.F32.BF16 R28, R20.reuse, R52, R28 ;  /* 0x00000034141c723c */ /* 0x050fec000004181c */
[----:B------:R-:W-:Y:S02]  /*9970*/  MUFU.EX2 R183, R183 ;  /* 0x000000b700b77308 */ /* 0x000fe40000000800 */
[----:B------:R-:W-:Y:S01]  /*9980*/  HMMA.16816.F32.BF16 R24, R20, R54, R24 ;  /* 0x000000361418723c */ /* 0x000fe20000041818 */
[----:B------:R-:W4:Y:S01]  /*9990*/  LDSM.16.MT88.4 R52, [R102+0xd000] ;  /* 0x00d000006634783b */ /* 0x000f220000004200 */
[C---:B------:R-:W-:Y:S01]  /*99a0*/  F2FP.BF16.F32.PACK_AB R20, R206.reuse, R196 ;  /* 0x000000c4ce14723e */ /* 0x040fe200000010ff */
[----:B------:R-:W-:Y:S01]  /*99b0*/  FADD.FTZ R206, R206, R170 ;  /* 0x000000aacece7221 */ /* 0x000fe20000010000 */
[----:B------:R-:W-:-:S02]  /*99c0*/  F2FP.BF16.F32.PACK_AB R21, R194, R193 ;  /* 0x000000c1c215723e */ /* 0x000fc400000010ff */
[----:B------:R-:W4:Y:S01]  /*99d0*/  MUFU.EX2 R197, R197 ;  /* 0x000000c500c57308 */ /* 0x000f220000000800 */
[----:B-1----:R-:W-:Y:S01]  /*99e0*/  F2FP.BF16.F32.PACK_AB R22, R204, R205 ;  /* 0x000000cdcc16723e */ /* 0x002fe200000010ff */
[----:B------:R-:W-:Y:S01]  /*99f0*/  FADD.FTZ R194, R194, R172 ;  /* 0x000000acc2c27221 */ /* 0x000fe20000010000 */
[----:B--2---:R-:W-:Y:S01]  /*9a00*/  F2FP.BF16.F32.PACK_AB R23, R203, R195 ;  /* 0x000000c3cb17723e */ /* 0x004fe200000010ff */
[----:B------:R-:W-:Y:S02]  /*9a10*/  FADD.FTZ R206, R205, R206 ;  /* 0x000000cecdce7221 */ /* 0x000fe40000010000 */
[----:B------:R-:W-:Y:S02]  /*9a20*/  FADD.FTZ R194, R195, R194 ;  /* 0x000000c2c3c27221 */ /* 0x000fe40000010000 */
[----:B------:R-:W1:Y:S01]  /*9a30*/  MUFU.EX2 R182, R182 ;  /* 0x000000b600b67308 */ /* 0x000e620000000800 */
[----:B------:R-:W-:Y:S01]  /*9a40*/  FADD.FTZ R204, R204, R206 ;  /* 0x000000cecccc7221 */ /* 0x000fe20000010000 */
[----:B-----5:R-:W-:Y:S01]  /*9a50*/  HMMA.16816.F32.BF16 R16, R20, R44, R16 ;  /* 0x0000002c1410723c */ /* 0x020fe20000041810 */
[----:B------:R-:W-:-:S02]  /*9a60*/  FADD.FTZ R194, R203, R194 ;  /* 0x000000c2cbc27221 */ /* 0x000fc40000010000 */
[----:B---3--:R-:W-:-:S03]  /*9a70*/  FADD.FTZ R204, R199, R204 ;  /* 0x000000ccc7cc7221 */ /* 0x008fc60000010000 */
[----:B------:R-:W-:Y:S02]  /*9a80*/  MUFU.EX2 R181, R181 ;  /* 0x000000b500b57308 */ /* 0x000fe40000000800 */
[C---:B------:R-:W-:Y:S01]  /*9a90*/  HMMA.16816.F32.BF16 R12, R20.reuse, R46, R12 ;  /* 0x0000002e140c723c */ /* 0x040fe2000004180c */
[----:B------:R-:W2:Y:S05]  /*9aa0*/  LDSM.16.MT88.4 R44, [R76+0xd000] ;  /* 0x00d000004c2c783b */ /* 0x000eaa0000004200 */
[----:B------:R-:W-:Y:S02]  /*9ab0*/  MUFU.EX2 R180, R180 ;  /* 0x000000b400b47308 */ /* 0x000fe40000000800 */
[C---:B------:R-:W-:Y:S06]  /*9ac0*/  HMMA.16816.F32.BF16 R8, R20.reuse, R48, R8 ;  /* 0x000000301408723c */ /* 0x040fec0000041808 */
[----:B------:R-:W-:Y:S02]  /*9ad0*/  MUFU.EX2 R179, R179 ;  /* 0x000000b300b37308 */ /* 0x000fe40000000800 */
[C---:B------:R-:W-:Y:S01]  /*9ae0*/  HMMA.16816.F32.BF16 R4, R20.reuse, R50, R4 ;  /* 0x000000321404723c */ /* 0x040fe20000041804 */
[----:B------:R-:W3:Y:S05]  /*9af0*/  LDSM.16.MT88.4 R48, [R104+0xd800] ;  /* 0x00d800006830783b */ /* 0x000eea0000004200 */
[----:B------:R-:W5:Y:S02]  /*9b00*/  MUFU.EX2 R178, R178 ;  /* 0x000000b200b27308 */ /* 0x000f640000000800 */
[C---:B----4-:R-:W-:Y:S06]  /*9b10*/  HMMA.16816.F32.BF16 R40, R20.reuse, R52, R40 ;  /* 0x000000341428723c */ /* 0x050fec0000041828 */
[----:B------:R-:W4:Y:S02]  /*9b20*/  MUFU.EX2 R177, R177 ;  /* 0x000000b100b17308 */ /* 0x000f240000000800 */
[C---:B------:R-:W-:Y:S01]  /*9b30*/  HMMA.16816.F32.BF16 R32, R20.reuse, R54, R32 ;  /* 0x000000361420723c */ /* 0x040fe20000041820 */
[----:B------:R-:W4:Y:S05]  /*9b40*/  LDSM.16.MT88.4 R52, [R103+0xd800] ;  /* 0x00d800006734783b */ /* 0x000f2a0000004200 */
[----:B------:R-:W4:Y:S02]  /*9b50*/  MUFU.EX2 R176, R176 ;  /* 0x000000b000b07308 */ /* 0x000f240000000800 */
[C---:B--2---:R-:W-:Y:S06]  /*9b60*/  HMMA.16816.F32.BF16 R28, R20.reuse, R44, R28 ;  /* 0x0000002c141c723c */ /* 0x044fec000004181c */
[----:B------:R-:W2:Y:S02]  /*9b70*/  MUFU.EX2 R175, R175 ;  /* 0x000000af00af7308 */ /* 0x000ea40000000800 */
[----:B------:R-:W-:Y:S01]  /*9b80*/  HMMA.16816.F32.BF16 R24, R20, R46, R24 ;  /* 0x0000002e1418723c */ /* 0x000fe20000041818 */
[----:B------:R-:W2:Y:S01]  /*9b90*/  LDSM.16.MT88.4 R44, [R102+0xd800] ;  /* 0x00d80000662c783b */ /* 0x000ea20000004200 */
[C---:B------:R-:W-:Y:S01]  /*9ba0*/  F2FP.BF16.F32.PACK_AB R20, R198.reuse, R199 ;  /* 0x000000c7c614723e */ /* 0x040fe200000010ff */
[----:B------:R-:W-:Y:S01]  /*9bb0*/  FADD.FTZ R198, R198, R204 ;  /* 0x000000ccc6c67221 */ /* 0x000fe20000010000 */
[----:B------:R-:W-:-:S02]  /*9bc0*/  F2FP.BF16.F32.PACK_AB R21, R201, R202 ;  /* 0x000000cac915723e */ /* 0x000fc400000010ff */
[----:B------:R-:W2:Y:S01]  /*9bd0*/  MUFU.EX2 R174, R174 ;  /* 0x000000ae00ae7308 */ /* 0x000ea20000000800 */
[----:B------:R-:W-:Y:S01]  /*9be0*/  F2FP.BF16.F32.PACK_AB R22, R197, R183 ;  /* 0x000000b7c516723e */ /* 0x000fe200000010ff */
[----:B------:R-:W-:Y:S01]  /*9bf0*/  FADD.FTZ R202, R202, R194 ;  /* 0x000000c2caca7221 */ /* 0x000fe20000010000 */
[----:B-1----:R-:W-:Y:S01]  /*9c00*/  F2FP.BF16.F32.PACK_AB R23, R182, R200 ;  /* 0x000000c8b617723e */ /* 0x002fe200000010ff */
[----:B------:R-:W-:Y:S02]  /*9c10*/  FADD.FTZ R198, R183, R198 ;  /* 0x000000c6b7c67221 */ /* 0x000fe40000010000 */
[----:B------:R-:W-:Y:S02]  /*9c20*/  FADD.FTZ R202, R201, R202 ;  /* 0x000000cac9ca7221 */ /* 0x000fe40000010000 */
[----:B------:R-:W-:Y:S01]  /*9c30*/  MUFU.EX2 R173, R173 ;  /* 0x000000ad00ad7308 */ /* 0x000fe20000000800 */
[----:B------:R-:W-:Y:S01]  /*9c40*/  FADD.FTZ R197, R197, R198 ;  /* 0x000000c6c5c57221 */ /* 0x000fe20000010000 */
[----:B---3--:R-:W-:Y:S01]  /*9c50*/  HMMA.16816.F32.BF16 R16, R20, R48, R16 ;  /* 0x000000301410723c */ /* 0x008fe20000041810 */
[----:B------:R-:W-:-:S02]  /*9c60*/  FADD.FTZ R200, R200, R202 ;  /* 0x000000cac8c87221 */ /* 0x000fc40000010000 */
[----:B-----5:R-:W-:Y:S02]  /*9c70*/  FADD.FTZ R197, R178, R197 ;  /* 0x000000c5b2c57221 */ /* 0x020fe40000010000 */
[----:B------:R-:W-:Y:S01]  /*9c80*/  FADD.FTZ R200, R182, R200 ;  /* 0x000000c8b6c87221 */ /* 0x000fe20000010000 */
[----:B------:R-:W-:Y:S02]  /*9c90*/  MUFU.EX2 R169, R169 ;  /* 0x000000a900a97308 */ /* 0x000fe40000000800 */
[C---:B------:R-:W-:Y:S01]  /*9ca0*/  HMMA.16816.F32.BF16 R12, R20.reuse, R50, R12 ;  /* 0x00000032140c723c */ /* 0x040fe2000004180c */
[----:B------:R-:W1:Y:S05]  /*9cb0*/  LDSM.16.MT88.4 R48, [R76+0xd800] ;  /* 0x00d800004c30783b */ /* 0x000e6a0000004200 */
[----:B------:R-:W-:Y:S02]  /*9cc0*/  MUFU.EX2 R168, R168 ;  /* 0x000000a800a87308 */ /* 0x000fe40000000800 */
[C---:B----4-:R-:W-:Y:S06]  /*9cd0*/  HMMA.16816.F32.BF16 R8, R20.reuse, R52, R8 ;  /* 0x000000341408723c */ /* 0x050fec0000041808 */
[----:B------:R-:W3:Y:S02]  /*9ce0*/  MUFU.EX2 R162, R162 ;  /* 0x000000a200a27308 */ /* 0x000ee40000000800 */
[C---:B------:R-:W-:Y:S01]  /*9cf0*/  HMMA.16816.F32.BF16 R4, R20.reuse, R54, R4 ;  /* 0x000000361404723c */ /* 0x040fe20000041804 */
[----:B------:R-:W4:Y:S05]  /*9d00*/  LDSM.16.MT88.4 R52, [R104+0xe000] ;  /* 0x00e000006834783b */ /* 0x000f2a0000004200 */
[----:B------:R-:W5:Y:S02]  /*9d10*/  MUFU.EX2 R159, R159 ;  /* 0x0000009f009f7308 */ /* 0x000f640000000800 */
[C---:B--2---:R-:W-:Y:S06]  /*9d20*/  HMMA.16816.F32.BF16 R40, R20.reuse, R44, R40 ;  /* 0x0000002c1428723c */ /* 0x044fec0000041828 */
[----:B------:R-:W-:Y:S02]  /*9d30*/  MUFU.EX2 R157, R157 ;  /* 0x0000009d009d7308 */ /* 0x000fe40000000800 */
[C---:B------:R-:W-:Y:S01]  /*9d40*/  HMMA.16816.F32.BF16 R32, R20.reuse, R46, R32 ;  /* 0x0000002e1420723c */ /* 0x040fe20000041820 */
[----:B------:R-:W2:Y:S05]  /*9d50*/  LDSM.16.MT88.4 R44, [R103+0xe000] ;  /* 0x00e00000672c783b */ /* 0x000eaa0000004200 */
[----:B------:R-:W2:Y:S02]  /*9d60*/  MUFU.EX2 R155, R155 ;  /* 0x0000009b009b7308 */ /* 0x000ea40000000800 */
[----:B-1----:R-:W-:Y:S01]  /*9d70*/  HMMA.16816.F32.BF16 R28, R20, R48, R28 ;  /* 0x00000030141c723c */ /* 0x002fe2000004181c */
[C---:B------:R-:W-:Y:S01]  /*9d80*/  F2FP.BF16.F32.PACK_AB R48, R177.reuse, R178 ;  /* 0x000000b2b130723e */ /* 0x040fe200000010ff */
[----:B------:R-:W-:Y:S01]  /*9d90*/  FADD.FTZ R177, R177, R197 ;  /* 0x000000c5b1b17221 */ /* 0x000fe20000010000 */
[----:B------:R-:W-:Y:S01]  /*9da0*/  F2FP.BF16.F32.PACK_AB R49, R180, R181 ;  /* 0x000000b5b431723e */ /* 0x000fe200000010ff */
[----:B------:R-:W-:-:S02]  /*9db0*/  FADD.FTZ R181, R181, R200 ;  /* 0x000000c8b5b57221 */ /* 0x000fc40000010000 */
[----:B------:R-:W1:Y:S01]  /*9dc0*/  MUFU.EX2 R154, R154 ;  /* 0x0000009a009a7308 */ /* 0x000e620000000800 */
[----:B------:R-:W-:Y:S01]  /*9dd0*/  FADD.FTZ R177, R176, R177 ;  /* 0x000000b1b0b17221 */ /* 0x000fe20000010000 */
[----:B------:R-:W-:Y:S01]  /*9de0*/  HMMA.16816.F32.BF16 R24, R20, R50, R24 ;  /* 0x000000321418723c */ /* 0x000fe20000041818 */
[----:B------:R-:W1:Y:S01]  /*9df0*/  LDSM.16.MT88.4 R20, [R102+0xe000] ;  /* 0x00e000006614783b */ /* 0x000e620000004200 */
[C---:B------:R-:W-:Y:S01]  /*9e00*/  F2FP.BF16.F32.PACK_AB R50, R175.reuse, R176 ;  /* 0x000000b0af32723e */ /* 0x040fe200000010ff */
[----:B------:R-:W-:Y:S01]  /*9e10*/  FADD.FTZ R181, R180, R181 ;  /* 0x000000b5b4b57221 */ /* 0x000fe20000010000 */
[----:B------:R-:W-:Y:S02]  /*9e20*/  F2FP.BF16.F32.PACK_AB R51, R174, R179 ;  /* 0x000000b3ae33723e */ /* 0x000fe400000010ff */
[----:B------:R-:W1:Y:S01]  /*9e30*/  MUFU.EX2 R145, R145 ;  /* 0x0000009100917308 */ /* 0x000e620000000800 */
[----:B------:R-:W-:Y:S01]  /*9e40*/  FADD.FTZ R175, R175, R177 ;  /* 0x000000b1afaf7221 */ /* 0x000fe20000010000 */
[----:B------:R-:W-:-:S03]  /*9e50*/  FADD.FTZ R179, R179, R181 ;  /* 0x000000b5b3b37221 */ /* 0x000fc60000010000 */
[----:B---3--:R-:W-:Y:S01]  /*9e60*/  FADD.FTZ R175, R162, R175 ;  /* 0x000000afa2af7221 */ /* 0x008fe20000010000 */
[----:B----4-:R-:W-:Y:S01]  /*9e70*/  HMMA.16816.F32.BF16 R16, R48, R52, R16 ;  /* 0x000000343010723c */ /* 0x010fe20000041810 */
[----:B------:R-:W-:Y:S01]  /*9e80*/  FADD.FTZ R179, R174, R179 ;  /* 0x000000b3aeb37221 */ /* 0x000fe20000010000 */
[----:B------:R-:W-:Y:S01]  /*9e90*/  MUFU.EX2 R144, R144 ;  /* 0x0000009000907308 */ /* 0x000fe20000000800 */
[----:B-----5:R-:W-:-:S05]  /*9ea0*/  FADD.FTZ R175, R159, R175 ;  /* 0x000000af9faf7221 */ /* 0x020fca0000010000 */
[C---:B------:R-:W-:Y:S01]  /*9eb0*/  HMMA.16816.F32.BF16 R12, R48.reuse, R54, R12 ;  /* 0x00000036300c723c */ /* 0x040fe2000004180c */
[----:B------:R-:W3:Y:S01]  /*9ec0*/  LDSM.16.MT88.4 R52, [R76+0xe000] ;  /* 0x00e000004c34783b */ /* 0x000ee20000004200 */
[----:B------:R-:W-:Y:S06]  /*9ed0*/  MUFU.EX2 R143, R143 ;  /* 0x0000008f008f7308 */ /* 0x000fec0000000800 */
[C---:B--2---:R-:W-:Y:S02]  /*9ee0*/  HMMA.16816.F32.BF16 R8, R48.reuse, R44, R8 ;  /* 0x0000002c3008723c */ /* 0x044fe40000041808 */
[----:B------:R-:W-:Y:S06]  /*9ef0*/  MUFU.EX2 R142, R142 ;  /* 0x0000008e008e7308 */ /* 0x000fec0000000800 */
[C---:B------:R-:W-:Y:S01]  /*9f00*/  HMMA.16816.F32.BF16 R4, R48.reuse, R46, R4 ;  /* 0x0000002e3004723c */ /* 0x040fe20000041804 */
[----:B------:R-:W2:Y:S01]  /*9f10*/  LDSM.16.MT88.4 R44, [R104+0xe800] ;  /* 0x00e80000682c783b */ /* 0x000ea20000004200 */
[----:B------:R-:W4:Y:S06]  /*9f20*/  MUFU.EX2 R141, R141 ;  /* 0x0000008d008d7308 */ /* 0x000f2c0000000800 */
[C---:B-1----:R-:W-:Y:S02]  /*9f30*/  HMMA.16816.F32.BF16 R40, R48.reuse, R20, R40 ;  /* 0x000000143028723c */ /* 0x042fe40000041828 */
[----:B------:R-:W-:Y:S06]  /*9f40*/  MUFU.EX2 R135, R135 ;  /* 0x0000008700877308 */ /* 0x000fec0000000800 */
[C---:B------:R-:W-:Y:S01]  /*9f50*/  HMMA.16816.F32.BF16 R32, R48.reuse, R22, R32 ;  /* 0x000000163020723c */ /* 0x040fe20000041820 */
[----:B------:R-:W1:Y:S01]  /*9f60*/  LDSM.16.MT88.4 R20, [R103+0xe800] ;  /* 0x00e800006714783b */ /* 0x000e620000004200 */
[----:B------:R-:W5:Y:S06]  /*9f70*/  MUFU.EX2 R207, R207 ;  /* 0x000000cf00cf7308 */ /* 0x000f6c0000000800 */
[----:B---3--:R-:W-:Y:S01]  /*9f80*/  HMMA.16816.F32.BF16 R28, R48, R52, R28 ;  /* 0x00000034301c723c */ /* 0x008fe2000004181c */
[----:B------:R-:W-:Y:S01]  /*9f90*/  F2FP.BF16.F32.PACK_AB R52, R159, R162 ;  /* 0x000000a29f34723e */ /* 0x000fe200000010ff */
[----:B------:R-:W3:Y:S01]  /*9fa0*/  MUFU.EX2 R39, R39 ;  /* 0x0000002700277308 */ /* 0x000ee20000000800 */
[----:B------:R-:W-:Y:S01]  /*9fb0*/  F2FP.BF16.F32.PACK_AB R53, R169, R173 ;  /* 0x000000ada935723e */ /* 0x000fe200000010ff */
[----:B------:R-:W-:-:S04]  /*9fc0*/  FADD.FTZ R173, R173, R179 ;  /* 0x000000b3adad7221 */ /* 0x000fc80000010000 */
[----:B------:R-:W-:Y:S01]  /*9fd0*/  HMMA.16816.F32.BF16 R24, R48, R54, R24 ;  /* 0x000000363018723c */ /* 0x000fe20000041818 */
[----:B------:R-:W-:Y:S01]  /*9fe0*/  F2FP.BF16.F32.PACK_AB R54, R155, R157 ;  /* 0x0000009d9b36723e */ /* 0x000fe200000010ff */
[----:B------:R-:W4:Y:S01]  /*9ff0*/  LDSM.16.MT88.4 R48, [R102+0xe800] ;  /* 0x00e800006630783b */ /* 0x000f220000004200 */
[----:B------:R-:W-:Y:S01]  /*a000*/  F2FP.BF16.F32.PACK_AB R55, R154, R168 ;  /* 0x000000a89a37723e */ /* 0x000fe200000010ff */
[----:B------:R-:W3:Y:S01]  /*a010*/  MUFU.EX2 R208, R208 ;  /* 0x000000d000d07308 */ /* 0x000ee20000000800 */
[----:B------:R-:W-:Y:S01]  /*a020*/  FADD.FTZ R173, R169, R173 ;  /* 0x000000ada9ad7221 */ /* 0x000fe20000010000 */
[----:B------:R-:W-:-:S03]  /*a030*/  FADD.FTZ R157, R157, R175 ;  /* 0x000000af9d9d7221 */ /* 0x000fc60000010000 */
[----:B------:R-:W-:Y:S01]  /*a040*/  FADD.FTZ R173, R168, R173 ;  /* 0x000000ada8ad7221 */ /* 0x000fe20000010000 */
[----:B--2---:R-:W-:Y:S01]  /*a050*/  HMMA.16816.F32.BF16 R16, R52, R44, R16 ;  /* 0x0000002c3410723c */ /* 0x004fe20000041810 */
[----:B------:R-:W-:Y:S01]  /*a060*/  FADD.FTZ R157, R155, R157 ;  /* 0x0000009d9b9d7221 */ /* 0x000fe20000010000 */
[----:B------:R-:W-:Y:S01]  /*a070*/  MUFU.EX2 R38, R38 ;  /* 0x0000002600267308 */ /* 0x000fe20000000800 */
[----:B------:R-:W-:-:S04]  /*a080*/  FADD.FTZ R154, R154, R173 ;  /* 0x000000ad9a9a7221 */ /* 0x000fc80000010000 */
[----:B------:R-:W-:Y:S01]  /*a090*/  FADD.FTZ R154, R145, R154 ;  /* 0x0000009a919a7221 */ /* 0x000fe20000010000 */
[C---:B------:R-:W-:Y:S01]  /*a0a0*/  HMMA.16816.F32.BF16 R12, R52.reuse, R46, R12 ;  /* 0x0000002e340c723c */ /* 0x040fe2000004180c */
[----:B------:R-:W2:Y:S01]  /*a0b0*/  LDSM.16.MT88.4 R44, [R76+0xe800] ;  /* 0x00e800004c2c783b */ /* 0x000ea20000004200 */
[----:B------:R-:W-:Y:S06]  /*a0c0*/  MUFU.EX2 R72, R72 ;  /* 0x0000004800487308 */ /* 0x000fec0000000800 */
[C---:B-1----:R-:W-:Y:S02]  /*a0d0*/  HMMA.16816.F32.BF16 R8, R52.reuse, R20, R8 ;  /* 0x000000143408723c */ /* 0x042fe40000041808 */
[----:B------:R-:W1:Y:S06]  /*a0e0*/  MUFU.EX2 R209, R209 ;  /* 0x000000d100d17308 */ /* 0x000e6c0000000800 */
[C---:B------:R-:W-:Y:S01]  /*a0f0*/  HMMA.16816.F32.BF16 R4, R52.reuse, R22, R4 ;  /* 0x000000163404723c */ /* 0x040fe20000041804 */
[----:B------:R-:W1:Y:S01]  /*a100*/  LDSM.16.MT88.4 R20, [R104+0xf000] ;  /* 0x00f000006814783b */ /* 0x000e620000004200 */
[----:B------:R-:W1:Y:S06]  /*a110*/  MUFU.EX2 R75, R75 ;  /* 0x0000004b004b7308 */ /* 0x000e6c0000000800 */
[C---:B----4-:R-:W-:Y:S02]  /*a120*/  HMMA.16816.F32.BF16 R40, R52.reuse, R48, R40 ;  /* 0x000000303428723c */ /* 0x050fe40000041828 */
[----:B------:R-:W-:Y:S06]  /*a130*/  MUFU.EX2 R74, R74 ;  /* 0x0000004a004a7308 */ /* 0x000fec0000000800 */
[C---:B------:R-:W-:Y:S01]  /*a140*/  HMMA.16816.F32.BF16 R32, R52.reuse, R50, R32 ;  /* 0x000000323420723c */ /* 0x040fe20000041820 */
[----:B------:R-:W4:Y:S01]  /*a150*/  LDSM.16.MT88.4 R48, [R103+0xf000] ;  /* 0x00f000006730783b */ /* 0x000f220000004200 */
[----:B------:R-:W4:Y:S06]  /*a160*/  MUFU.EX2 R73, R73 ;  /* 0x0000004900497308 */ /* 0x000f2c0000000800 */
[C---:B--2---:R-:W-:Y:S02]  /*a170*/  HMMA.16816.F32.BF16 R28, R52.reuse, R44, R28 ;  /* 0x0000002c341c723c */ /* 0x044fe4000004181c */
[----:B------:R-:W2:Y:S06]  /*a180*/  MUFU.EX2 R210, R210 ;  /* 0x000000d200d27308 */ /* 0x000eac0000000800 */
[----:B------:R-:W-:Y:S01]  /*a190*/  HMMA.16816.F32.BF16 R24, R52, R46, R24 ;  /* 0x0000002e3418723c */ /* 0x000fe20000041818 */
[----:B------:R-:W-:Y:S01]  /*a1a0*/  F2FP.BF16.F32.PACK_AB R52, R141, R142 ;  /* 0x0000008e8d34723e */ /* 0x000fe200000010ff */
[----:B------:R-:W2:Y:S01]  /*a1b0*/  LDSM.16.MT88.4 R44, [R102+0xf000] ;  /* 0x00f00000662c783b */ /* 0x000ea20000004200 */
[----:B------:R-:W-:Y:S01]  /*a1c0*/  F2FP.BF16.F32.PACK_AB R53, R144, R145 ;  /* 0x000000919035723e */ /* 0x000fe200000010ff */
[----:B------:R-:W-:Y:S01]  /*a1d0*/  MUFU.EX2 R82, R82 ;  /* 0x0000005200527308 */ /* 0x000fe20000000800 */
[----:B-----5:R-:W-:Y:S01]  /*a1e0*/  F2FP.BF16.F32.PACK_AB R54, R207, R135 ;  /* 0x00000087cf36723e */ /* 0x020fe200000010ff */
[----:B------:R-:W-:Y:S01]  /*a1f0*/  FADD.FTZ R142, R142, R157 ;  /* 0x0000009d8e8e7221 */ /* 0x000fe20000010000 */
[----:B---3--:R-:W-:Y:S01]  /*a200*/  F2FP.BF16.F32.PACK_AB R55, R39, R143 ;  /* 0x0000008f2737723e */ /* 0x008fe200000010ff */
[----:B------:R-:W-:Y:S01]  /*a210*/  FADD.FTZ R144, R144, R154 ;  /* 0x0000009a90907221 */ /* 0x000fe20000010000 */
[----:B------:R-:W-:Y:S01]  /*a220*/  LDSM.16.MT88.4 R156, [R104+0x11800] ;  /* 0x01180000689c783b */ /* 0x000fe20000004200 */
[----:B------:R-:W-:-:S02]  /*a230*/  FADD.FTZ R142, R141, R142 ;  /* 0x0000008e8d8e7221 */ /* 0x000fc40000010000 */
[----:B------:R-:W-:Y:S01]  /*a240*/  MUFU.EX2 R211, R211 ;  /* 0x000000d300d37308 */ /* 0x000fe20000000800 */
[----:B------:R-:W-:Y:S01]  /*a250*/  FADD.FTZ R144, R143, R144 ;  /* 0x000000908f907221 */ /* 0x000fe20000010000 */
[C---:B-1----:R-:W-:Y:S01]  /*a260*/  HMMA.16816.F32.BF16 R16, R52.reuse, R20, R16 ;  /* 0x000000143410723c */ /* 0x042fe20000041810 */
[----:B------:R-:W-:Y:S02]  /*a270*/  FADD.FTZ R135, R135, R142 ;  /* 0x0000008e87877221 */ /* 0x000fe40000010000 */
[----:B------:R-:W-:Y:S01]  /*a280*/  FADD.FTZ R39, R39, R144 ;  /* 0x0000009027277221 */ /* 0x000fe20000010000 */
[----:B------:R-:W-:Y:S01]  /*a290*/  LDSM.16.MT88.4 R140, [R102+0x11800] ;  /* 0x01180000668c783b */ /* 0x000fe20000004200 */
[----:B------:R-:W-:Y:S01]  /*a2a0*/  FADD.FTZ R207, R207, R135 ;  /* 0x00000087cfcf7221 */ /* 0x000fe20000010000 */
[----:B------:R-:W-:Y:S01]  /*a2b0*/  MUFU.EX2 R212, R212 ;  /* 0x000000d400d47308 */ /* 0x000fe20000000800 */
[----:B------:R-:W-:Y:S01]  /*a2c0*/  FADD.FTZ R39, R208, R39 ;  /* 0x00000027d0277221 */ /* 0x000fe20000010000 */
[----:B------:R-:W-:Y:S01]  /*a2d0*/  HMMA.16816.F32.BF16 R12, R52, R22, R12 ;  /* 0x00000016340c723c */ /* 0x000fe2000004180c */
[----:B------:R-:W1:Y:S01]  /*a2e0*/  LDSM.16.MT88.4 R20, [R76+0xf000] ;  /* 0x00f000004c14783b */ /* 0x000e620000004200 */
[----:B------:R-:W-:-:S04]  /*a2f0*/  FADD.FTZ R207, R209, R207 ;  /* 0x000000cfd1cf7221 */ /* 0x000fc80000010000 */
[----:B------:R-:W3:Y:S02]  /*a300*/  MUFU.EX2 R85, R85 ;  /* 0x0000005500557308 */ /* 0x000ee40000000800 */
[C---:B----4-:R-:W-:Y:S06]  /*a310*/  HMMA.16816.F32.BF16 R8, R52.reuse, R48, R8 ;  /* 0x000000303408723c */ /* 0x050fec0000041808 */
[----:B------:R-:W4:Y:S02]  /*a320*/  MUFU.EX2 R84, R84 ;  /* 0x0000005400547308 */ /* 0x000f240000000800 */
[C---:B------:R-:W-:Y:S01]  /*a330*/  HMMA.16816.F32.BF16 R4, R52.reuse, R50, R4 ;  /* 0x000000323404723c */ /* 0x040fe20000041804 */
[----:B------:R-:W5:Y:S05]  /*a340*/  LDSM.16.MT88.4 R48, [R104+0xf800] ;  /* 0x00f800006830783b */ /* 0x000f6a0000004200 */
[----:B------:R-:W4:Y:S02]  /*a350*/  MUFU.EX2 R83, R83 ;  /* 0x0000005300537308 */ /* 0x000f240000000800 */
[C---:B--2---:R-:W-:Y:S06]  /*a360*/  HMMA.16816.F32.BF16 R40, R52.reuse, R44, R40 ;  /* 0x0000002c3428723c */ /* 0x044fec0000041828 */
[----:B------:R-:W2:Y:S02]  /*a370*/  MUFU.EX2 R59, R59 ;  /* 0x0000003b003b7308 */ /* 0x000ea40000000800 */
[C---:B------:R-:W-:Y:S01]  /*a380*/  HMMA.16816.F32.BF16 R32, R52.reuse, R46, R32 ;  /* 0x0000002e3420723c */ /* 0x040fe20000041820 */
[----:B------:R-:W4:Y:S05]  /*a390*/  LDSM.16.MT88.4 R44, [R103+0xf800] ;  /* 0x00f80000672c783b */ /* 0x000f2a0000004200 */
[----:B------:R-:W2:Y:S02]  /*a3a0*/  MUFU.EX2 R57, R57 ;  /* 0x0000003900397308 */ /* 0x000ea40000000800 */
[C---:B-1----:R-:W-:Y:S06]  /*a3b0*/  HMMA.16816.F32.BF16 R28, R52.reuse, R20, R28 ;  /* 0x00000014341c723c */ /* 0x042fec000004181c */
[----:B------:R-:W-:Y:S02]  /*a3c0*/  MUFU.EX2 R56, R56 ;  /* 0x0000003800387308 */ /* 0x000fe40000000800 */
[----:B------:R-:W-:Y:S01]  /*a3d0*/  HMMA.16816.F32.BF16 R24, R52, R22, R24 ;  /* 0x000000163418723c */ /* 0x000fe20000041818 */
[----:B------:R-:W1:Y:S01]  /*a3e0*/  LDSM.16.MT88.4 R20, [R102+0xf800] ;  /* 0x00f800006614783b */ /* 0x000e620000004200 */
[C---:B------:R-:W-:Y:S01]  /*a3f0*/  F2FP.BF16.F32.PACK_AB R52, R75.reuse, R209 ;  /* 0x000000d14b34723e */ /* 0x040fe200000010ff */
[----:B------:R-:W-:Y:S01]  /*a400*/  FADD.FTZ R75, R75, R207 ;  /* 0x000000cf4b4b7221 */ /* 0x000fe20000010000 */
[----:B------:R-:W-:-:S02]  /*a410*/  F2FP.BF16.F32.PACK_AB R53, R38, R208 ;  /* 0x000000d02635723e */ /* 0x000fc400000010ff */
[----:B------:R-:W-:Y:S01]  /*a420*/  MUFU.EX2 R69, R69 ;  /* 0x0000004500457308 */ /* 0x000fe20000000800 */
[C---:B------:R-:W-:Y:S01]  /*a430*/  F2FP.BF16.F32.PACK_AB R54, R73.reuse, R74 ;  /* 0x0000004a4936723e */ /* 0x040fe200000010ff */
[----:B------:R-:W-:Y:S01]  /*a440*/  FADD.FTZ R38, R38, R39 ;  /* 0x0000002726267221 */ /* 0x000fe20000010000 */
[----:B------:R-:W-:Y:S01]  /*a450*/  F2FP.BF16.F32.PACK_AB R55, R210, R72 ;  /* 0x00000048d237723e */ /* 0x000fe200000010ff */
[----:B------:R-:W-:Y:S02]  /*a460*/  FADD.FTZ R75, R74, R75 ;  /* 0x0000004b4a4b7221 */ /* 0x000fe40000010000 */
[----:B------:R-:W-:Y:S02]  /*a470*/  FADD.FTZ R38, R72, R38 ;  /* 0x0000002648267221 */ /* 0x000fe40000010000 */
[----:B------:R-:W-:Y:S01]  /*a480*/  MUFU.EX2 R68, R68 ;  /* 0x0000004400447308 */ /* 0x000fe20000000800 */
[----:B------:R-:W-:Y:S01]  /*a490*/  FADD.FTZ R73, R73, R75 ;  /* 0x0000004b49497221 */ /* 0x000fe20000010000 */
[----:B-----5:R-:W-:Y:S01]  /*a4a0*/  HMMA.16816.F32.BF16 R16, R52, R48, R16 ;  /* 0x000000303410723c */ /* 0x020fe20000041810 */
[----:B------:R-:W-:-:S02]  /*a4b0*/  FADD.FTZ R210, R210, R38 ;  /* 0x00000026d2d27221 */ /* 0x000fc40000010000 */
[----:B---3--:R-:W-:Y:S02]  /*a4c0*/  FADD.FTZ R73, R85, R73 ;  /* 0x0000004955497221 */ /* 0x008fe40000010000 */
[----:B------:R-:W-:Y:S01]  /*a4d0*/  FADD.FTZ R210, R82, R210 ;  /* 0x000000d252d27221 */ /* 0x000fe20000010000 */
[----:B------:R-:W3:Y:S02]  /*a4e0*/  MUFU.EX2 R58, R58 ;  /* 0x0000003a003a7308 */ /* 0x000ee40000000800 */
[C---:B------:R-:W-:Y:S01]  /*a4f0*/  HMMA.16816.F32.BF16 R12, R52.reuse, R50, R12 ;  /* 0x00000032340c723c */ /* 0x040fe2000004180c */
[----:B------:R-:W5:Y:S05]  /*a500*/  LDSM.16.MT88.4 R48, [R76+0xf800] ;  /* 0x00f800004c30783b */ /* 0x000f6a0000004200 */
[----:B------:R-:W3:Y:S02]  /*a510*/  MUFU.EX2 R87, R87 ;  /* 0x0000005700577308 */ /* 0x000ee40000000800 */
[C---:B----4-:R-:W-:Y:S06]  /*a520*/  HMMA.16816.F32.BF16 R8, R52.reuse, R44, R8 ;  /* 0x0000002c3408723c */ /* 0x050fec0000041808 */
[----:B------:R-:W4:Y:S02]  /*a530*/  MUFU.EX2 R86, R86 ;  /* 0x0000005600567308 */ /* 0x000f240000000800 */
[C---:B------:R-:W-:Y:S01]  /*a540*/  HMMA.16816.F32.BF16 R4, R52.reuse, R46, R4 ;  /* 0x0000002e3404723c */ /* 0x040fe20000041804 */
[----:B------:R-:W4:Y:S05]  /*a550*/  LDSM.16.MT88.4 R44, [R104+0x10000] ;  /* 0x01000000682c783b */ /* 0x000f2a0000004200 */
[----:B------:R-:W-:Y:S02]  /*a560*/  MUFU.EX2 R80, R80 ;  /* 0x0000005000507308 */ /* 0x000fe40000000800 */
[C---:B-1----:R-:W-:Y:S06]  /*a570*/  HMMA.16816.F32.BF16 R40, R52.reuse, R20, R40 ;  /* 0x000000143428723c */ /* 0x042fec0000041828 */
[----:B------:R-:W-:Y:S02]  /*a580*/  MUFU.EX2 R90, R90 ;  /* 0x0000005a005a7308 */ /* 0x000fe40000000800 */
[C---:B------:R-:W-:Y:S01]  /*a590*/  HMMA.16816.F32.BF16 R32, R52.reuse, R22, R32 ;  /* 0x000000163420723c */ /* 0x040fe20000041820 */
[----:B------:R-:W1:Y:S05]  /*a5a0*/  LDSM.16.MT88.4 R20, [R103+0x10000] ;  /* 0x010000006714783b */ /* 0x000e6a0000004200 */
[----:B------:R-:W-:Y:S02]  /*a5b0*/  MUFU.EX2 R252, R252 ;  /* 0x000000fc00fc7308 */ /* 0x000fe40000000800 */
[----:B-----5:R-:W-:Y:S01]  /*a5c0*/  HMMA.16816.F32.BF16 R28, R52, R48, R28 ;  /* 0x00000030341c723c */ /* 0x020fe2000004181c */
[C---:B------:R-:W-:Y:S01]  /*a5d0*/  F2FP.BF16.F32.PACK_AB R48, R84.reuse, R85 ;  /* 0x000000555430723e */ /* 0x040fe200000010ff */
[----:B------:R-:W-:Y:S01]  /*a5e0*/  FADD.FTZ R84, R84, R73 ;  /* 0x0000004954547221 */ /* 0x000fe20000010000 */
[C---:B------:R-:W-:Y:S01]  /*a5f0*/  F2FP.BF16.F32.PACK_AB R49, R211.reuse, R82 ;  /* 0x00000052d331723e */ /* 0x040fe200000010ff */
[----:B------:R-:W-:-:S02]  /*a600*/  FADD.FTZ R211, R211, R210 ;  /* 0x000000d2d3d37221 */ /* 0x000fc40000010000 */
[----:B------:R-:W-:Y:S01]  /*a610*/  MUFU.EX2 R247, R247 ;  /* 0x000000f700f77308 */ /* 0x000fe20000000800 */
[----:B------:R-:W-:Y:S01]  /*a620*/  FADD.FTZ R84, R83, R84 ;  /* 0x0000005453547221 */ /* 0x000fe20000010000 */
[----:B------:R-:W-:Y:S01]  /*a630*/  HMMA.16816.F32.BF16 R24, R52, R50, R24 ;  /* 0x000000323418723c */ /* 0x000fe20000041818 */
[----:B--2---:R-:W-:Y:S01]  /*a640*/  F2FP.BF16.F32.PACK_AB R50, R59, R83 ;  /* 0x000000533b32723e */ /* 0x004fe200000010ff */
[----:B------:R-:W2:Y:S01]  /*a650*/  LDSM.16.MT88.4 R52, [R76+0x10000] ;  /* 0x010000004c34783b */ /* 0x000ea20000004200 */
[----:B------:R-:W-:Y:S01]  /*a660*/  F2FP.BF16.F32.PACK_AB R51, R57, R212 ;  /* 0x000000d43933723e */ /* 0x000fe200000010ff */
[----:B------:R-:W-:Y:S01]  /*a670*/  FADD.FTZ R211, R212, R211 ;  /* 0x000000d3d4d37221 */ /* 0x000fe20000010000 */
[----:B------:R-:W-:-:S03]  /*a680*/  FADD.FTZ R59, R59, R84 ;  /* 0x000000543b3b7221 */ /* 0x000fc60000010000 */
[----:B------:R-:W-:Y:S01]  /*a690*/  FADD.FTZ R57, R57, R211 ;  /* 0x000000d339397221 */ /* 0x000fe20000010000 */
[----:B---3--:R-:W-:Y:S01]  /*a6a0*/  FADD.FTZ R59, R58, R59 ;  /* 0x0000003b3a3b7221 */ /* 0x008fe20000010000 */
[C---:B------:R-:W-:Y:S01]  /*a6b0*/  HMMA.16816.F32.BF16 R40, R48.reuse, R60, R40 ;  /* 0x0000003c3028723c */ /* 0x040fe20000041828 */
[-CC-:B------:R-:W-:Y:S01]  /*a6c0*/  FFMA.FTZ R60, R94, R124.reuse, -R123.reuse ;  /* 0x0000007c5e3c7223 */ /* 0x180fe2000001087b */
[-CC-:B------:R-:W-:Y:S01]  /*a6d0*/  FFMA.FTZ R61, R89, R124.reuse, -R114.reuse ;  /* 0x0000007c593d7223 */ /* 0x180fe20000010872 */
[-C--:B------:R-:W-:Y:S01]  /*a6e0*/  FFMA.FTZ R89, R91, R124.reuse, -R123 ;  /* 0x0000007c5b597223 */ /* 0x080fe2000001087b */
[-CC-:B------:R-:W-:Y:S01]  /*a6f0*/  FFMA.FTZ R91, R95, R124.reuse, -R114.reuse ;  /* 0x0000007c5f5b7223 */ /* 0x180fe20000010872 */
[----:B------:R-:W-:Y:S01]  /*a700*/  FADD.FTZ R57, R56, R57 ;  /* 0x0000003938397221 */ /* 0x000fe20000010000 */
[----:B------:R-:W-:Y:S01]  /*a710*/  FFMA.FTZ R94, R98, R124, -R114 ;  /* 0x0000007c625e7223 */ /* 0x000fe20000010872 */
[----:B------:R-:W3:Y:S01]  /*a720*/  MUFU.EX2 R60, R60 ;  /* 0x0000003c003c7308 */ /* 0x000ee20000000800 */
[C---:B----4-:R-:W-:Y:S07]  /*a730*/  HMMA.16816.F32.BF16 R16, R48.reuse, R44, R16 ;  /* 0x0000002c3010723c */ /* 0x050fee0000041810 */
[----:B------:R-:W4:Y:S01]  /*a740*/  MUFU.EX2 R61, R61 ;  /* 0x0000003d003d7308 */ /* 0x000f220000000800 */
[C---:B-1----:R-:W-:Y:S07]  /*a750*/  HMMA.16816.F32.BF16 R8, R48.reuse, R20, R8 ;  /* 0x000000143008723c */ /* 0x042fee0000041808 */
[----:B------:R-:W-:Y:S01]  /*a760*/  MUFU.EX2 R89, R89 ;  /* 0x0000005900597308 */ /* 0x000fe20000000800 */
[C---:B------:R-:W-:Y:S01]  /*a770*/  HMMA.16816.F32.BF16 R4, R48.reuse, R22, R4 ;  /* 0x000000163004723c */ /* 0x040fe20000041804 */
[----:B------:R-:W1:Y:S06]  /*a780*/  LDSM.16.MT88.4 R20, [R104+0x10800] ;  /* 0x010800006814783b */ /* 0x000e6c0000004200 */
[----:B------:R-:W-:Y:S01]  /*a790*/  MUFU.EX2 R91, R91 ;  /* 0x0000005b005b7308 */ /* 0x000fe20000000800 */
[C---:B------:R-:W-:Y:S01]  /*a7a0*/  HMMA.16816.F32.BF16 R12, R48.reuse, R46, R12 ;  /* 0x0000002e300c723c */ /* 0x040fe2000004180c */
[----:B------:R-:W5:Y:S06]  /*a7b0*/  LDSM.16.MT88.4 R44, [R103+0x10800] ;  /* 0x01080000672c783b */ /* 0x000f6c0000004200 */
[----:B------:R-:W1:Y:S01]  /*a7c0*/  MUFU.EX2 R94, R94 ;  /* 0x0000005e005e7308 */ /* 0x000e620000000800 */
[----:B--2---:R-:W-:Y:S01]  /*a7d0*/  HMMA.16816.F32.BF16 R28, R48, R52, R28 ;  /* 0x00000034301c723c */ /* 0x004fe2000004181c */
[C---:B------:R-:W-:Y:S01]  /*a7e0*/  F2FP.BF16.F32.PACK_AB R52, R87.reuse, R58 ;  /* 0x0000003a5734723e */ /* 0x040fe200000010ff */
[----:B------:R-:W-:Y:S01]  /*a7f0*/  FADD.FTZ R87, R87, R59 ;  /* 0x0000003b57577221 */ /* 0x000fe20000010000 */
[C---:B------:R-:W-:Y:S01]  /*a800*/  F2FP.BF16.F32.PACK_AB R53, R69.reuse, R56 ;  /* 0x000000384535723e */ /* 0x040fe200000010ff */
[----:B------:R-:W-:-:S02]  /*a810*/  FADD.FTZ R69, R69, R57 ;  /* 0x0000003945457221 */ /* 0x000fc40000010000 */
[----:B------:R-:W-:Y:S02]  /*a820*/  FADD.FTZ R87, R86, R87 ;  /* 0x0000005756577221 */ /* 0x000fe40000010000 */
[C---:B------:R-:W-:Y:S01]  /*a830*/  HMMA.16816.F32.BF16 R24, R48.reuse, R54, R24 ;  /* 0x000000363018723c */ /* 0x040fe20000041818 */
[----:B---3--:R-:W-:Y:S01]  /*a840*/  F2FP.BF16.F32.PACK_AB R54, R60, R86 ;  /* 0x000000563c36723e */ /* 0x008fe200000010ff */
[----:B------:R-:W-:Y:S01]  /*a850*/  FADD.FTZ R69, R68, R69 ;  /* 0x0000004544457221 */ /* 0x000fe20000010000 */
[C---:B----4-:R-:W-:Y:S01]  /*a860*/  F2FP.BF16.F32.PACK_AB R55, R61.reuse, R68 ;  /* 0x000000443d37723e */ /* 0x050fe200000010ff */
[----:B------:R-:W-:Y:S02]  /*a870*/  FADD.FTZ R60, R60, R87 ;  /* 0x000000573c3c7221 */ /* 0x000fe40000010000 */
[----:B------:R-:W-:Y:S02]  /*a880*/  FADD.FTZ R61, R61, R69 ;  /* 0x000000453d3d7221 */ /* 0x000fe40000010000 */
[----:B------:R-:W-:Y:S01]  /*a890*/  HMMA.16816.F32.BF16 R32, R48, R62, R32 ;  /* 0x0000003e3020723c */ /* 0x000fe20000041820 */
[----:B------:R-:W2:Y:S01]  /*a8a0*/  LDSM.16.MT88.4 R48, [R102+0x10800] ;  /* 0x010800006630783b */ /* 0x000ea20000004200 */
[-CC-:B------:R-:W-:Y:S01]  /*a8b0*/  FFMA.FTZ R62, R88, R124.reuse, -R114.reuse ;  /* 0x0000007c583e7223 */ /* 0x180fe20000010872 */
[-CC-:B------:R-:W-:Y:S01]  /*a8c0*/  FFMA.FTZ R63, R81, R124.reuse, -R114.reuse ;  /* 0x0000007c513f7223 */ /* 0x180fe20000010872 */
[-CC-:B------:R-:W-:Y:S01]  /*a8d0*/  FFMA.FTZ R81, R93, R124.reuse, -R123.reuse ;  /* 0x0000007c5d517223 */ /* 0x180fe2000001087b */
[-C--:B------:R-:W-:Y:S01]  /*a8e0*/  FFMA.FTZ R88, R92, R124.reuse, -R123 ;  /* 0x0000007c5c587223 */ /* 0x080fe2000001087b */
[-CC-:B------:R-:W-:Y:S01]  /*a8f0*/  FFMA.FTZ R92, R96, R124.reuse, -R114.reuse ;  /* 0x0000007c605c7223 */ /* 0x180fe20000010872 */
[----:B------:R-:W-:Y:S01]  /*a900*/  FFMA.FTZ R93, R99, R124, -R114 ;  /* 0x0000007c635d7223 */ /* 0x000fe20000010872 */
[----:B------:R-:W3:Y:S01]  /*a910*/  MUFU.EX2 R62, R62 ;  /* 0x0000003e003e7308 */ /* 0x000ee20000000800 */
[----:B-1----:R-:W-:Y:S01]  /*a920*/  HMMA.16816.F32.BF16 R16, R52, R20, R16 ;  /* 0x000000143410723c */ /* 0x002fe20000041810 */
[----:B------:R-:W-:-:S06]  /*a930*/  F2FP.BF16.F32.PACK_AB R135, R247, R94 ;  /* 0x0000005ef787723e */ /* 0x000fcc00000010ff */
[----:B------:R-:W-:Y:S01]  /*a940*/  MUFU.EX2 R63, R63 ;  /* 0x0000003f003f7308 */ /* 0x000fe20000000800 */
[C---:B------:R-:W-:Y:S01]  /*a950*/  HMMA.16816.F32.BF16 R12, R52.reuse, R22, R12 ;  /* 0x00000016340c723c */ /* 0x040fe2000004180c */
[----:B------:R-:W1:Y:S06]  /*a960*/  LDSM.16.MT88.4 R20, [R76+0x10800] ;  /* 0x010800004c14783b */ /* 0x000e6c0000004200 */
[----:B------:R-:W4:Y:S01]  /*a970*/  MUFU.EX2 R81, R81 ;  /* 0x0000005100517308 */ /* 0x000f220000000800 */
[----:B-----5:R-:W-:Y:S01]  /*a980*/  HMMA.16816.F32.BF16 R8, R52, R44, R8 ;  /* 0x0000002c3408723c */ /* 0x020fe20000041808 */
[----:B---3--:R-:W-:-:S06]  /*a990*/  FADD.FTZ R61, R62, R61 ;  /* 0x0000003d3e3d7221 */ /* 0x008fcc0000010000 */
[----:B------:R-:W-:Y:S01]  /*a9a0*/  MUFU.EX2 R88, R88 ;  /* 0x0000005800587308 */ /* 0x000fe20000000800 */
[C---:B------:R-:W-:Y:S01]  /*a9b0*/  HMMA.16816.F32.BF16 R4, R52.reuse, R46, R4 ;  /* 0x0000002e3404723c */ /* 0x040fe20000041804 */
[----:B------:R-:W3:Y:S06]  /*a9c0*/  LDSM.16.MT88.4 R44, [R104+0x11000] ;  /* 0x01100000682c783b */ /* 0x000eec0000004200 */
[----:B------:R-:W-:Y:S01]  /*a9d0*/  MUFU.EX2 R92, R92 ;  /* 0x0000005c005c7308 */ /* 0x000fe20000000800 */
[----:B--2---:R-:W-:Y:S01]  /*a9e0*/  HMMA.16816.F32.BF16 R40, R52, R48, R40 ;  /* 0x000000303428723c */ /* 0x004fe20000041828 */
[----:B----4-:R-:W-:-:S06]  /*a9f0*/  FADD.FTZ R60, R81, R60 ;  /* 0x0000003c513c7221 */ /* 0x010fcc0000010000 */
[----:B------:R-:W2:Y:S01]  /*aa00*/  MUFU.EX2 R93, R93 ;  /* 0x0000005d005d7308 */ /* 0x000ea20000000800 */
[C---:B------:R-:W-:Y:S01]  /*aa10*/  HMMA.16816.F32.BF16 R32, R52.reuse, R50, R32 ;  /* 0x000000323420723c */ /* 0x040fe20000041820 */
[----:B------:R-:W4:Y:S07]  /*aa20*/  LDSM.16.MT88.4 R48, [R103+0x11000] ;  /* 0x011000006730783b */ /* 0x000f2e0000004200 */
[----:B-1----:R-:W-:Y:S01]  /*aa30*/  HMMA.16816.F32.BF16 R28, R52, R20, R28 ;  /* 0x00000014341c723c */ /* 0x002fe2000004181c */
[----:B--2---:R-:W-:-:S07]  /*aa40*/  F2FP.BF16.F32.PACK_AB R133, R93, R92 ;  /* 0x0000005c5d85723e */ /* 0x004fce00000010ff */
[----:B------:R-:W-:Y:S01]  /*aa50*/  HMMA.16816.F32.BF16 R24, R52, R22, R24 ;  /* 0x000000163418723c */ /* 0x000fe20000041818 */
[----:B------:R-:W1:Y:S01]  /*aa60*/  LDSM.16.MT88.4 R20, [R102+0x11000] ;  /* 0x011000006614783b */ /* 0x000e620000004200 */
[C---:B------:R-:W-:Y:S01]  /*aa70*/  F2FP.BF16.F32.PACK_AB R52, R88.reuse, R81 ;  /* 0x000000515834723e */ /* 0x040fe200000010ff */
[----:B------:R-:W-:Y:S01]  /*aa80*/  FADD.FTZ R88, R88, R60 ;  /* 0x0000003c58587221 */ /* 0x000fe20000010000 */
        /* <DEDUP_REMOVED lines=8> */
[----:B---3--:R-:W-:Y:S02]  /*ab10*/  HMMA.16816.F32.BF16 R16, R52, R44, R16 ;  /* 0x0000002c3410723c */ /* 0x008fe40000041810 */
[----:B------:R-:W-:-:S04]  /*ab20*/  FADD.FTZ R91, R92, R91 ;  /* 0x0000005b5c5b7221 */ /* 0x000fc80000010000 */
[----:B------:R-:W-:Y:S02]  /*ab30*/  FADD.FTZ R91, R93, R91 ;  /* 0x0000005b5d5b7221 */ /* 0x000fe40000010000 */
[----:B------:R-:W-:Y:S01]  /*ab40*/  HMMA.16816.F32.BF16 R12, R52, R46, R12 ;  /* 0x0000002e340c723c */ /* 0x000fe2000004180c */
[----:B------:R-:W2:Y:S01]  /*ab50*/  LDSM.16.MT88.4 R44, [R76+0x11000] ;  /* 0x011000004c2c783b */ /* 0x000ea20000004200 */
[----:B------:R-:W-:-:S03]  /*ab60*/  FADD.FTZ R91, R94, R91 ;  /* 0x0000005b5e5b7221 */ /* 0x000fc60000010000 */
[----:B------:R-:W3:Y:S01]  /*ab70*/  LDSM.16.MT88.4 R76, [R76+0x11800] ;  /* 0x011800004c4c783b */ /* 0x000ee20000004200 */
[----:B------:R-:W-:Y:S02]  /*ab80*/  FADD.FTZ R247, R247, R91 ;  /* 0x0000005bf7f77221 */ /* 0x000fe40000010000 */
[----:B----4-:R-:W-:Y:S01]  /*ab90*/  HMMA.16816.F32.BF16 R8, R52, R48, R8 ;  /* 0x000000303408723c */ /* 0x010fe20000041808 */
[-CC-:B------:R-:W-:Y:S01]  /*aba0*/  FFMA.FTZ R48, R97, R124.reuse, -R123.reuse ;  /* 0x0000007c61307223 */ /* 0x180fe2000001087b */
[----:B------:R-:W-:-:S05]  /*abb0*/  FFMA.FTZ R49, R101, R124, -R123 ;  /* 0x0000007c65317223 */ /* 0x000fca000001087b */
[----:B------:R-:W4:Y:S01]  /*abc0*/  MUFU.EX2 R48, R48 ;  /* 0x0000003000307308 */ /* 0x000f220000000800 */
[C---:B------:R-:W-:Y:S07]  /*abd0*/  HMMA.16816.F32.BF16 R4, R52.reuse, R50, R4 ;  /* 0x000000323404723c */ /* 0x040fee0000041804 */
[----:B------:R-:W5:Y:S01]  /*abe0*/  MUFU.EX2 R49, R49 ;  /* 0x0000003100317308 */ /* 0x000f620000000800 */
[----:B-1----:R-:W-:Y:S01]  /*abf0*/  HMMA.16816.F32.BF16 R40, R52, R20, R40 ;  /* 0x000000143428723c */ /* 0x002fe20000041828 */
[----:B------:R-:W-:-:S06]  /*ac00*/  FFMA.FTZ R20, R100, R124, -R123 ;  /* 0x0000007c64147223 */ /* 0x000fcc000001087b */
[----:B------:R-:W1:Y:S01]  /*ac10*/  MUFU.EX2 R20, R20 ;  /* 0x0000001400147308 */ /* 0x000e620000000800 */
[----:B------:R-:W-:Y:S01]  /*ac20*/  HMMA.16816.F32.BF16 R32, R52, R22, R32 ;  /* 0x000000163420723c */ /* 0x000fe20000041820 */
[----:B----4-:R-:W-:Y:S01]  /*ac30*/  FADD.FTZ R90, R48, R90 ;  /* 0x0000005a305a7221 */ /* 0x010fe20000010000 */
[----:B-----5:R-:W-:-:S06]  /*ac40*/  F2FP.BF16.F32.PACK_AB R132, R49, R48 ;  /* 0x000000303184723e */ /* 0x020fcc00000010ff */
[----:B--2---:R-:W-:Y:S01]  /*ac50*/  HMMA.16816.F32.BF16 R28, R52, R44, R28 ;  /* 0x0000002c341c723c */ /* 0x004fe2000004181c */
[----:B------:R-:W-:Y:S01]  /*ac60*/  FADD.FTZ R90, R49, R90 ;  /* 0x0000005a315a7221 */ /* 0x000fe20000010000 */
[----:B-1----:R-:W-:-:S06]  /*ac70*/  F2FP.BF16.F32.PACK_AB R134, R252, R20 ;  /* 0x00000014fc86723e */ /* 0x002fcc00000010ff */
        /* <DEDUP_REMOVED lines=22> */
[----:B------:R-:W-:Y:S02]  /*ade0*/  IABS R5, R4 ;  /* 0x0000000400057213 */ /* 0x000fe40000000000 */
[-C--:B--2---:R-:W-:Y:S02]  /*adf0*/  IABS R8, R11.reuse ;  /* 0x0000000b00087213 */ /* 0x084fe40000000000 */
[-C--:B------:R-:W-:Y:S02]  /*ae00*/  IABS R6, R11.reuse ;  /* 0x0000000b00067213 */ /* 0x080fe40000000000 */
[----:B------:R-:W1:Y:S01]  /*ae10*/  I2F.RP R12, R8 ;  /* 0x00000008000c7306 */ /* 0x000e620000209400 */
[----:B------:R-:W-:-:S02]  /*ae20*/  LOP3.LUT R4, R4, R11, RZ, 0x3c, !PT ;  /* 0x0000000b04047212 */ /* 0x000fc400078e3cff */
[----:B------:R-:W-:Y:S01]  /*ae30*/  IMAD.MOV R6, RZ, RZ, -R6 ;  /* 0x000000ffff067224 */ /* 0x000fe200078e0a06 */
[----:B------:R-:W-:-:S04]  /*ae40*/  LOP3.LUT R70, R70, R11, RZ, 0x3c, !PT ;  /* 0x0000000b46467212 */ /* 0x000fc800078e3cff */
        /* <DEDUP_REMOVED lines=20> */
[----:B------:R-:W-:-:S02]  /*af90*/  ISETP.GE.AND P4, PT, R70, RZ, PT ;  /* 0x000000ff4600720c */ /* 0x000fc40003f86270 */
[----:B------:R-:W-:-:S05]  /*afa0*/  LOP3.LUT R6, RZ, R11, RZ, 0x33, !PT ;  /* 0x0000000bff067212 */ /* 0x000fca00078e33ff */
        /* <DEDUP_REMOVED lines=31> */
.L_x_6036:
        /* <DEDUP_REMOVED lines=8> */
.L_x_6037:
[----:B------:R-:W-:Y:S05]  /*b220*/  BSYNC.RECONVERGENT B0 ;  /* 0x0000000000007941 */ /* 0x000fea0003800200 */
.L_x_6035:
[C---:B------:R-:W-:Y:S02]  /*b230*/  SHF.L.U32 R5, R164.reuse, 0x5, RZ ;  /* 0x00000005a4057819 */ /* 0x040fe400000006ff */
[----:B------:R-:W-:Y:S02]  /*b240*/  SHF.L.U64.HI R4, R164, 0x5, R165 ;  /* 0x00000005a4047819 */ /* 0x000fe400000102a5 */
[-C--:B------:R-:W-:Y:S02]  /*b250*/  IADD3 R14, P3, PT, R5, R231.reuse, RZ ;  /* 0x000000e7050e7210 */ /* 0x080fe40007f7e0ff */
[----:B------:R-:W-:Y:S02]  /*b260*/  MOV R6, R231 ;  /* 0x000000e700067202 */ /* 0x000fe40000000f00 */
[----:B------:R-:W-:Y:S02]  /*b270*/  IADD3 R12, P4, PT, R14, R5, RZ ;  /* 0x000000050e0c7210 */ /* 0x000fe40007f9e0ff */
[----:B------:R-:W-:-:S02]  /*b280*/  IADD3.X R15, PT, PT, R4, R230, RZ, P3, !PT ;  /* 0x000000e6040f7210 */ /* 0x000fc40001ffe4ff */
[-C--:B------:R-:W-:Y:S02]  /*b290*/  IADD3 R10, P3, PT, R12, R5.reuse, RZ ;  /* 0x000000050c0a7210 */ /* 0x080fe40007f7e0ff */
[----:B------:R-:W-:Y:S02]  /*b2a0*/  IADD3.X R13, PT, PT, R15, R4, RZ, P4, !PT ;  /* 0x000000040f0d7210 */ /* 0x000fe400027fe4ff */
[----:B------:R-:W-:Y:S02]  /*b2b0*/  MOV R7, R230 ;  /* 0x000000e600077202 */ /* 0x000fe40000000f00 */
[-C--:B------:R-:W-:Y:S02]  /*b2c0*/  IADD3 R8, P4, PT, R10, R5.reuse, RZ ;  /* 0x000000050a087210 */ /* 0x080fe40007f9e0ff */
[-C--:B------:R-:W-:Y:S01]  /*b2d0*/  IADD3.X R11, PT, PT, R13, R4.reuse, RZ, P3, !PT ;  /* 0x000000040d0b7210 */ /* 0x080fe20001ffe4ff */
[----:B------:R-:W-:Y:S01]  /*b2e0*/  @!PT LDS RZ, [RZ] ;  /* 0x00000000fffff984 */ /* 0x000fe20000000800 */
[----:B------:R-:W-:Y:S01]  /*b2f0*/  @!PT LDS RZ, [RZ] ;  /* 0x00000000fffff984 */ /* 0x000fe20000000800 */
[----:B------:R-:W-:Y:S01]  /*b300*/  @!PT LDS RZ, [RZ] ;  /* 0x00000000fffff984 */ /* 0x000fe20000000800 */
[----:B------:R1:W-:Y:S03]  /*b310*/  LDGSTS.E.BYPASS.LTC128B.128 [R236+0xa000], desc[UR4][R6.64] ;  /* 0x0a00000006ec7fae */ /* 0x0003e6000b981a04 */
[----:B------:R-:W-:Y:S01]  /*b320*/  IADD3.X R9, PT, PT, R11, R4, RZ, P4, !PT ;  /* 0x000000040b097210 */ /* 0x000fe200027fe4ff */
[----:B------:R2:W-:Y:S04]  /*b330*/  LDGSTS.E.BYPASS.LTC128B.128 [R236+0xa800], desc[UR4][R14.64] ;  /* 0x0a8000000eec7fae */ /* 0x0005e8000b981a04 */
[----:B------:R3:W-:Y:S04]  /*b340*/  LDGSTS.E.BYPASS.LTC128B.128 [R236+0xb000], desc[UR4][R12.64] ;  /* 0x0b0000000cec7fae */ /* 0x0007e8000b981a04 */
[----:B------:R4:W-:Y:S04]  /*b350*/  LDGSTS.E.BYPASS.LTC128B.128 [R236+0xb800], desc[UR4][R10.64] ;  /* 0x0b8000000aec7fae */ /* 0x0009e8000b981a04 */
[----:B------:R5:W-:Y:S01]  /*b360*/  LDGSTS.E.BYPASS.LTC128B.128 [R236+0xc000], desc[UR4][R8.64] ;  /* 0x0c00000008ec7fae */ /* 0x000be2000b981a04 */
[----:B-1----:R-:W-:-:S04]  /*b370*/  IADD3 R6, P3, PT, R8, R5, RZ ;  /* 0x0000000508067210 */ /* 0x002fc80007f7e0ff */
[-C--:B--2---:R-:W-:Y:S02]  /*b380*/  IADD3 R14, P4, PT, R6, R5.reuse, RZ ;  /* 0x00000005060e7210 */ /* 0x084fe40007f9e0ff */
[-C--:B------:R-:W-:Y:S02]  /*b390*/  IADD3.X R7, PT, PT, R9, R4.reuse, RZ, P3, !PT ;  /* 0x0000000409077210 */ /* 0x080fe40001ffe4ff */
[-C--:B---3--:R-:W-:Y:S02]  /*b3a0*/  IADD3 R12, P3, PT, R14, R5.reuse, RZ ;  /* 0x000000050e0c7210 */ /* 0x088fe40007f7e0ff */
[-C--:B------:R-:W-:Y:S01]  /*b3b0*/  IADD3.X R15, PT, PT, R7, R4.reuse, RZ, P4, !PT ;  /* 0x00000004070f7210 */ /* 0x080fe200027fe4ff */
[----:B------:R1:W-:Y:S01]  /*b3c0*/  LDGSTS.E.BYPASS.LTC128B.128 [R236+0xc800], desc[UR4][R6.64] ;  /* 0x0c80000006ec7fae */ /* 0x0003e2000b981a04 */
[-C--:B----4-:R-:W-:Y:S02]  /*b3d0*/  IADD3 R10, P4, PT, R12, R5.reuse, RZ ;  /* 0x000000050c0a7210 */ /* 0x090fe40007f9e0ff */
[----:B------:R-:W-:Y:S01]  /*b3e0*/  IADD3.X R13, PT, PT, R15, R4, RZ, P3, !PT ;  /* 0x000000040f0d7210 */ /* 0x000fe20001ffe4ff */
[----:B------:R2:W-:Y:S01]  /*b3f0*/  LDGSTS.E.BYPASS.LTC128B.128 [R236+0xd000], desc[UR4][R14.64] ;  /* 0x0d0000000eec7fae */ /* 0x0005e2000b981a04 */
[----:B-----5:R-:W-:-:S02]  /*b400*/  IADD3 R8, P3, PT, R10, R5, RZ ;  /* 0x000000050a087210 */ /* 0x020fc40007f7e0ff */
[-C--:B------:R-:W-:Y:S01]  /*b410*/  IADD3.X R11, PT, PT, R13, R4.reuse, RZ, P4, !PT ;  /* 0x000000040d0b7210 */ /* 0x080fe200027fe4ff */
[----:B------:R3:W-:Y:S03]  /*b420*/  LDGSTS.E.BYPASS.LTC128B.128 [R236+0xd800], desc[UR4][R12.64] ;  /* 0x0d8000000cec7fae */ /* 0x0007e6000b981a04 */
[----:B------:R-:W-:Y:S01]  /*b430*/  IADD3.X R9, PT, PT, R11, R4, RZ, P3, !PT ;  /* 0x000000040b097210 */ /* 0x000fe20001ffe4ff */
        /* <DEDUP_REMOVED lines=10> */
[----:B------:R-:W-:Y:S01]  /*b4e0*/  LDGSTS.E.BYPASS.LTC128B.128 [R236+0xf800], desc[UR4][R14.64] ;  /* 0x0f8000000eec7fae */ /* 0x000fe2000b981a04 */
[----:B-----5:R-:W-:-:S02]  /*b4f0*/  IADD3 R8, P4, PT, R10, R5, RZ ;  /* 0x000000050a087210 */ /* 0x020fc40007f9e0ff */
[-C--:B------:R-:W-:Y:S01]  /*b500*/  IADD3.X R11, PT, PT, R13, R4.reuse, RZ, P3, !PT ;  /* 0x000000040d0b7210 */ /* 0x080fe20001ffe4ff */
[----:B------:R2:W-:Y:S03]  /*b510*/  LDGSTS.E.BYPASS.LTC128B.128 [R236+0x10000], desc[UR4][R12.64] ;  /* 0x100000000cec7fae */ /* 0x0005e6000b981a04 */
[----:B------:R-:W-:Y:S01]  /*b520*/  IADD3.X R9, PT, PT, R11, R4, RZ, P4, !PT ;  /* 0x000000040b097210 */ /* 0x000fe200027fe4ff */
[----:B------:R-:W-:Y:S04]  /*b530*/  LDGSTS.E.BYPASS.LTC128B.128 [R236+0x10800], desc[UR4][R10.64] ;  /* 0x108000000aec7fae */ /* 0x000fe8000b981a04 */
[----:B------:R3:W-:Y:S01]  /*b540*/  LDGSTS.E.BYPASS.LTC128B.128 [R236+0x11000], desc[UR4][R8.64] ;  /* 0x1100000008ec7fae */ /* 0x0007e2000b981a04 */
[----:B-1----:R-:W-:-:S04]  /*b550*/  IADD3 R6, P3, PT, R8, R5, RZ ;  /* 0x0000000508067210 */ /* 0x002fc80007f7e0ff */
[----:B------:R-:W-:-:S05]  /*b560*/  IADD3.X R7, PT, PT, R9, R4, RZ, P3, !PT ;  /* 0x0000000409077210 */ /* 0x000fca0001ffe4ff */
[----:B------:R1:W-:Y:S04]  /*b570*/  LDGSTS.E.BYPASS.LTC128B.128 [R236+0x11800], desc[UR4][R6.64] ;  /* 0x1180000006ec7fae */ /* 0x0003e8000b981a04 */
[----:B------:R-:W4:Y:S01]  /*b580*/  LD.E R37, desc[UR4][R2.64+0x18c] ;  /* 0x00018c0402257980 */ /* 0x000f22000c101900 */
[----:B--2---:R-:W-:Y:S01]  /*b590*/  IADD3 R12, PT, PT, R220, R189, RZ ;  /* 0x000000bddc0c7210 */ /* 0x004fe20007ffe0ff */
[----:B------:R-:W-:Y:S02]  /*b5a0*/  BSSY.RECONVERGENT B1, `(.L_x_6038) ;  /* 0x000024e000017945 */ /* 0x000fe40003800200 */
[----:B------:R-:W-:Y:S04]  /*b5b0*/  LDSM.16.M88.4 R52, [R167+0x2000] ;  /* 0x00200000a734783b */ /* 0x000fe80000000200 */
[----:B---3--:R-:W-:Y:S04]  /*b5c0*/  LDSM.16.M88.4 R8, [R190] ;  /* 0x00000000be08783b */ /* 0x008fe80000000200 */
[----:B------:R-:W-:Y:S04]  /*b5d0*/  LDSM.16.M88.4 R68, [R188+0x2000] ;  /* 0x00200000bc44783b */ /* 0x000fe80000000200 */
[----:B------:R-:W-:Y:S04]  /*b5e0*/  LDSM.16.M88.4 R12, [R12] ;  /* 0x000000000c0c783b */ /* 0x000fe80000000200 */
[----:B------:R-:W-:Y:S04]  /*b5f0*/  LDSM.16.M88.4 R40, [R187+0x2000] ;  /* 0x00200000bb28783b */ /* 0x000fe80000000200 */
[----:B-1----:R-:W1:Y:S04]  /*b600*/  LDSM.16.M88.4 R4, [R220] ;  /* 0x00000000dc04783b */ /* 0x002e680000000200 */
[----:B------:R-:W2:Y:S04]  /*b610*/  LDSM.16.M88.4 R16, [R167+0x2800] ;  /* 0x00280000a710783b */ /* 0x000ea80000000200 */
[----:B------:R-:W-:Y:S04]  /*b620*/  LDSM.16.M88.4 R192, [R192] ;  /* 0x00000000c0c0783b */ /* 0x000fe80000000200 */
[----:B------:R-:W-:Y:S04]  /*b630*/  LDSM.16.M88.4 R60, [R191+0x2000] ;  /* 0x00200000bf3c783b */ /* 0x000fe80000000200 */
[----:B------:R-:W3:Y:S04]  /*b640*/  LDSM.16.M88.4 R20, [R188+0x2800] ;  /* 0x00280000bc14783b */ /* 0x000ee80000000200 */
[----:B------:R-:W5:Y:S04]  /*b650*/  LDSM.16.M88.4 R48, [R167+0x3000] ;  /* 0x00300000a730783b */ /* 0x000f680000000200 */
[----:B------:R-:W5:Y:S04]  /*b660*/  LDSM.16.M88.4 R28, [R188+0x3000] ;  /* 0x00300000bc1c783b */ /* 0x000f680000000200 */
[----:B------:R-:W5:Y:S04]  /*b670*/  LDSM.16.M88.4 R56, [R167+0x3800] ;  /* 0x00380000a738783b */ /* 0x000f680000000200 */
[----:B------:R-:W-:Y:S04]  /*b680*/  LDSM.16.M88.4 R72, [R187+0x3000] ;  /* 0x00300000bb48783b */ /* 0x000fe80000000200 */
[----:B------:R-:W0:Y:S01]  /*b690*/  LDGDEPBAR ;  /* 0x00000000000079af */ /* 0x000e220000000000 */
[C---:B-1----:R-:W-:Y:S08]  /*b6a0*/  HMMA.16816.F32.BF16 R24, R4.reuse, R52, RZ ;  /* 0x000000340418723c */ /* 0x042ff000000418ff */
[C---:B------:R-:W-:Y:S08]  /*b6b0*/  HMMA.16816.F32.BF16 R52, R4.reuse, R54, RZ ;  /* 0x000000360434723c */ /* 0x040ff000000418ff */
[----:B--2---:R-:W-:Y:S08]  /*b6c0*/  HMMA.16816.F32.BF16 R44, R4, R16, RZ ;  /* 0x00000010042c723c */ /* 0x004ff000000418ff */
[C---:B------:R-:W-:Y:S08]  /*b6d0*/  HMMA.16816.F32.BF16 R24, R8.reuse, R68, R24 ;  /* 0x000000440818723c */ /* 0x040ff00000041818 */
[----:B------:R-:W-:Y:S01]  /*b6e0*/  HMMA.16816.F32.BF16 R52, R8, R70, R52 ;  /* 0x000000460834723c */ /* 0x000fe20000041834 */
[----:B------:R-:W1:Y:S07]  /*b6f0*/  LDSM.16.M88.4 R68, [R187+0x2800] ;  /* 0x00280000bb44783b */ /* 0x000e6e0000000200 */
[----:B------:R-:W-:Y:S08]  /*b700*/  HMMA.16816.F32.BF16 R16, R4, R18, RZ ;  /* 0x000000120410723c */ /* 0x000ff000000418ff */
[C---:B------:R-:W-:Y:S08]  /*b710*/  HMMA.16816.F32.BF16 R24, R12.reuse, R40, R24 ;  /* 0x000000280c18723c */ /* 0x040ff00000041818 */
[----:B------:R-:W-:Y:S01]  /*b720*/  HMMA.16816.F32.BF16 R52, R12, R42, R52 ;  /* 0x0000002a0c34723c */ /* 0x000fe20000041834 */
[----:B------:R-:W-:Y:S07]  /*b730*/  LDSM.16.M88.4 R40, [R191+0x2800] ;  /* 0x00280000bf28783b */ /* 0x000fee0000000200 */
[----:B---3--:R-:W-:Y:S08]  /*b740*/  HMMA.16816.F32.BF16 R44, R8, R20, R44 ;  /* 0x00000014082c723c */ /* 0x008ff0000004182c */
[----:B------:R-:W-:Y:S08]  /*b750*/  HMMA.16816.F32.BF16 R24, R192, R60, R24 ;  /* 0x0000003cc018723c */ /* 0x000ff00000041818 */
[----:B------:R-:W-:Y:S08]  /*b760*/  HMMA.16816.F32.BF16 R16, R8, R22, R16 ;  /* 0x000000160810723c */ /* 0x000ff00000041810 */
[C---:B-----5:R-:W-:Y:S08]  /*b770*/  HMMA.16816.F32.BF16 R32, R4.reuse, R48, RZ ;  /* 0x000000300420723c */ /* 0x060ff000000418ff */
[----:B------:R-:W-:Y:S01]  /*b780*/  HMMA.16816.F32.BF16 R20, R4, R50, RZ ;  /* 0x000000320414723c */ /* 0x000fe200000418ff */
[----:B------:R-:W2:Y:S07]  /*b790*/  LDSM.16.M88.4 R48, [R188+0x3800] ;  /* 0x00380000bc30783b */ /* 0x000eae0000000200 */
[----:B------:R-:W-:Y:S01]  /*b7a0*/  HMMA.16816.F32.BF16 R52, R192, R62, R52 ;  /* 0x0000003ec034723c */ /* 0x000fe20000041834 */
[----:B------:R-:W-:Y:S07]  /*b7b0*/  LDSM.16.M88.4 R60, [R167+0x4000] ;  /* 0x00400000a73c783b */ /* 0x000fee0000000200 */
[C---:B------:R-:W-:Y:S08]  /*b7c0*/  HMMA.16816.F32.BF16 R32, R8.reuse, R28, R32 ;  /* 0x0000001c0820723c */ /* 0x040ff00000041820 */
        /* <DEDUP_REMOVED lines=9> */
[----:B------:R-:W-:Y:S07]  /*b860*/  LDSM.16.M88.4 R40, [R167+0x4800] ;  /* 0x00480000a728783b */ /* 0x000fee0000000200 */
[C---:B------:R-:W-:Y:S01]  /*b870*/  HMMA.16816.F32.BF16 R20, R12.reuse, R74, R20 ;  /* 0x0000004a0c14723c */ /* 0x040fe20000041814 */
[----:B------:R-:W-:Y:S07]  /*b880*/  LDSM.16.M88.4 R72, [R187+0x4000] ;  /* 0x00400000bb48783b */ /* 0x000fee0000000200 */
[----:B-1----:R-:W-:Y:S01]  /*b890*/  HMMA.16816.F32.BF16 R28, R12, R68, R28 ;  /* 0x000000440c1c723c */ /* 0x002fe2000004181c */
        /* <DEDUP_REMOVED lines=17> */
[----:B------:R-:W-:-:S03]  /*b9b0*/  FMUL.FTZ R19, R19, R37 ;  /* 0x0000002513137220 */ /* 0x000fc60000410000 */
[----:B------:R-:W3:Y:S08]  /*b9c0*/  MUFU.TANH R87, R26 ;  /* 0x0000001a00577308 */ /* 0x000ef00000002400 */
[----:B------:R4:W1:Y:S08]  /*b9d0*/  MUFU.TANH R86, R27 ;  /* 0x0000001b00567308 */ /* 0x0008700000002400 */
[----:B------:R-:W1:Y:S08]  /*b9e0*/  MUFU.TANH R85, R52 ;  /* 0x0000003400557308 */ /* 0x000e700000002400 */
[----:B------:R-:W1:Y:S01]  /*b9f0*/  MUFU.TANH R84, R53 ;  /* 0x0000003500547308 */ /* 0x000e620000002400 */
[----:B----4-:R-:W-:Y:S01]  /*ba00*/  HMMA.16816.F32.BF16 R24, R4, R58, RZ ;  /* 0x0000003a0418723c */ /* 0x010fe200000418ff */
[----:B------:R-:W4:Y:S06]  /*ba10*/  LDSM.16.M88.4 R56, [R188+0x4000] ;  /* 0x00400000bc38783b */ /* 0x000f2c0000000200 */
[----:B------:R-:W1:Y:S08]  /*ba20*/  MUFU.TANH R83, R54 ;  /* 0x0000003600537308 */ /* 0x000e700000002400 */
[----:B------:R5:W1:Y:S05]  /*ba30*/  MUFU.TANH R82, R55 ;  /* 0x0000003700527308 */ /* 0x000a6a0000002400 */
[----:B------:R-:W-:Y:S01]  /*ba40*/  HMMA.16816.F32.BF16 R24, R8, R50, R24 ;  /* 0x000000320818723c */ /* 0x000fe20000041818 */
[----:B------:R-:W2:Y:S02]  /*ba50*/  LDSM.16.M88.4 R48, [R191+0x3000] ;  /* 0x00300000bf30783b */ /* 0x000ea40000000200 */
[----:B------:R-:W1:Y:S08]  /*ba60*/  MUFU.TANH R81, R44 ;  /* 0x0000002c00517308 */ /* 0x000e700000002400 */
[----:B------:R-:W1:Y:S01]  /*ba70*/  MUFU.TANH R80, R45 ;  /* 0x0000002d00507308 */ /* 0x000e620000002400 */
[C---:B-----5:R-:W-:Y:S07]  /*ba80*/  HMMA.16816.F32.BF16 R52, R4.reuse, R60, RZ ;  /* 0x0000003c0434723c */ /* 0x060fee00000418ff */
[----:B------:R-:W1:Y:S01]  /*ba90*/  MUFU.TANH R79, R46 ;  /* 0x0000002e004f7308 */ /* 0x000e620000002400 */
[----:B------:R-:W-:Y:S07]  /*baa0*/  HMMA.16816.F32.BF16 R60, R4, R62, RZ ;  /* 0x0000003e043c723c */ /* 0x000fee00000418ff */
[----:B------:R5:W1:Y:S01]  /*bab0*/  MUFU.TANH R78, R47 ;  /* 0x0000002f004e7308 */ /* 0x000a620000002400 */
[----:B------:R-:W-:Y:S01]  /*bac0*/  HMMA.16816.F32.BF16 R24, R12, R70, R24 ;  /* 0x000000460c18723c */ /* 0x000fe20000041818 */
[----:B------:R-:W-:Y:S06]  /*bad0*/  LDSM.16.M88.4 R68, [R187+0x4800] ;  /* 0x00480000bb44783b */ /* 0x000fec0000000200 */
[----:B------:R-:W1:Y:S01]  /*bae0*/  MUFU.TANH R77, R16 ;  /* 0x00000010004d7308 */ /* 0x000e620000002400 */
[C---:B----4-:R-:W-:Y:S07]  /*baf0*/  HMMA.16816.F32.BF16 R52, R8.reuse, R56, R52 ;  /* 0x000000380834723c */ /* 0x050fee0000041834 */
[----:B------:R-:W4:Y:S01]  /*bb00*/  MUFU.TANH R76, R17 ;  /* 0x00000011004c7308 */ /* 0x000f220000002400 */
[----:B------:R-:W-:Y:S01]  /*bb10*/  HMMA.16816.F32.BF16 R60, R8, R58, R60 ;  /* 0x0000003a083c723c */ /* 0x000fe2000004183c */
[----:B------:R-:W3:Y:S04]  /*bb20*/  LDSM.16.M88.4 R56, [R191+0x3800] ;  /* 0x00380000bf38783b */ /* 0x000ee80000000200 */
[----:B-----5:R-:W5:Y:S02]  /*bb30*/  LDSM.16.M88.4 R44, [R188+0x4800] ;  /* 0x00480000bc2c783b */ /* 0x020f640000000200 */
[----:B------:R-:W1:Y:S01]  /*bb40*/  MUFU.TANH R39, R18 ;  /* 0x0000001200277308 */ /* 0x000e620000002400 */
[C---:B--2---:R-:W-:Y:S07]  /*bb50*/  HMMA.16816.F32.BF16 R32, R192.reuse, R48, R32 ;  /* 0x00000030c020723c */ /* 0x044fee0000041820 */
[----:B------:R2:W1:Y:S01]  /*bb60*/  MUFU.TANH R38, R19 ;  /* 0x0000001300267308 */ /* 0x0004620000002400 */
[----:B------:R-:W-:Y:S01]  /*bb70*/  HMMA.16816.F32.BF16 R20, R192, R50, R20 ;  /* 0x00000032c014723c */ /* 0x000fe20000041814 */
[----:B------:R-:W4:Y:S07]  /*bb80*/  LDSM.16.M88.4 R48, [R167+0x5000] ;  /* 0x00500000a730783b */ /* 0x000f2e0000000200 */
[----:B------:R-:W-:Y:S03]  /*bb90*/  HMMA.16816.F32.BF16 R52, R12, R72, R52 ;  /* 0x000000480c34723c */ /* 0x000fe60000041834 */
[-C--:B------:R-:W-:Y:S01]  /*bba0*/  FMUL.FTZ R32, R32, R37.reuse ;  /* 0x0000002520207220 */ /* 0x080fe20000410000 */
[-C--:B------:R-:W-:Y:S01]  /*bbb0*/  FMUL.FTZ R33, R33, R37.reuse ;  /* 0x0000002521217220 */ /* 0x080fe20000410000 */
[-C--:B------:R-:W-:Y:S01]  /*bbc0*/  FMUL.FTZ R34, R34, R37.reuse ;  /* 0x0000002522227220 */ /* 0x080fe20000410000 */
[-C--:B------:R-:W-:Y:S01]  /*bbd0*/  FMUL.FTZ R35, R35, R37.reuse ;  /* 0x0000002523237220 */ /* 0x080fe20000410000 */
[----:B------:R-:W1:Y:S01]  /*bbe0*/  MUFU.TANH R90, R32 ;  /* 0x00000020005a7308 */ /* 0x000e620000002400 */
[C---:B--2---:R-:W-:Y:S03]  /*bbf0*/  HMMA.16816.F32.BF16 R16, R4.reuse, R40, RZ ;  /* 0x000000280410723c */ /* 0x044fe600000418ff */
[-C--:B------:R-:W-:Y:S01]  /*bc00*/  FMUL.FTZ R20, R20, R37.reuse ;  /* 0x0000002514147220 */ /* 0x080fe20000410000 */
[-C--:B------:R-:W-:Y:S01]  /*bc10*/  FMUL.FTZ R21, R21, R37.reuse ;  /* 0x0000002515157220 */ /* 0x080fe20000410000 */
[-C--:B------:R-:W-:Y:S01]  /*bc20*/  FMUL.FTZ R22, R22, R37.reuse ;  /* 0x0000002516167220 */ /* 0x080fe20000410000 */
[-C--:B------:R-:W-:Y:S01]  /*bc30*/  FMUL.FTZ R23, R23, R37.reuse ;  /* 0x0000002517177220 */ /* 0x080fe20000410000 */
[----:B------:R-:W2:Y:S01]  /*bc40*/  MUFU.TANH R91, R33 ;  /* 0x00000021005b7308 */ /* 0x000ea20000002400 */
[----:B------:R-:W-:Y:S07]  /*bc50*/  HMMA.16816.F32.BF16 R40, R4, R42, RZ ;  /* 0x0000002a0428723c */ /* 0x000fee00000418ff */
[----:B------:R-:W1:Y:S01]  /*bc60*/  MUFU.TANH R92, R34 ;  /* 0x00000022005c7308 */ /* 0x000e620000002400 */
[----:B---3--:R-:W-:Y:S07]  /*bc70*/  HMMA.16816.F32.BF16 R28, R192, R56, R28 ;  /* 0x00000038c01c723c */ /* 0x008fee000004181c */
[----:B------:R3:W1:Y:S01]  /*bc80*/  MUFU.TANH R93, R35 ;  /* 0x00000023005d7308 */ /* 0x0006620000002400 */
[C---:B-----5:R-:W-:Y:S07]  /*bc90*/  HMMA.16816.F32.BF16 R16, R8.reuse, R44, R16 ;  /* 0x0000002c0810723c */ /* 0x060fee0000041810 */
        /* <DEDUP_REMOVED lines=8> */
[----:B---3--:R-:W3:Y:S01]  /*bd20*/  LDSM.16.M88.4 R32, [R188+0x5000] ;  /* 0x00500000bc20783b */ /* 0x008ee20000000200 */
[----:B------:R-:W-:Y:S03]  /*bd30*/  HMMA.16816.F32.BF16 R24, R192, R58, R24 ;  /* 0x0000003ac018723c */ /* 0x000fe60000041818 */
[----:B------:R-:W-:Y:S03]  /*bd40*/  LDSM.16.M88.4 R56, [R167+0x5800] ;  /* 0x00580000a738783b */ /* 0x000fe60000000200 */
[----:B------:R-:W1:Y:S02]  /*bd50*/  MUFU.TANH R96, R22 ;  /* 0x0000001600607308 */ /* 0x000e640000002400 */
[C---:B------:R-:W-:Y:S01]  /*bd60*/  HMMA.16816.F32.BF16 R60, R12.reuse, R74, R60 ;  /* 0x0000004a0c3c723c */ /* 0x040fe2000004183c */
[----:B------:R-:W2:Y:S05]  /*bd70*/  LDSM.16.M88.4 R72, [R187+0x5000] ;  /* 0x00500000bb48783b */ /* 0x000eaa0000000200 */
[----:B------:R4:W1:Y:S02]  /*bd80*/  MUFU.TANH R97, R23 ;  /* 0x0000001700617308 */ /* 0x0008640000002400 */
[C---:B------:R-:W-:Y:S03]  /*bd90*/  HMMA.16816.F32.BF16 R16, R12.reuse, R68, R16 ;  /* 0x000000440c10723c */ /* 0x040fe60000041810 */
[-C--:B------:R-:W-:Y:S01]  /*bda0*/  FMUL.FTZ R24, R24, R37.reuse ;  /* 0x0000002518187220 */ /* 0x080fe20000410000 */
[-C--:B------:R-:W-:Y:S01]  /*bdb0*/  FMUL.FTZ R25, R25, R37.reuse ;  /* 0x0000002519197220 */ /* 0x080fe20000410000 */
[-C--:B------:R-:W-:Y:S01]  /*bdc0*/  FMUL.FTZ R26, R26, R37.reuse ;  /* 0x000000251a1a7220 */ /* 0x080fe20000410000 */
[----:B------:R-:W1:Y:S01]  /*bdd0*/  MUFU.TANH R98, R28 ;  /* 0x0000001c00627308 */ /* 0x000e620000002400 */
[-C--:B------:R-:W-:Y:S01]  /*bde0*/  FMUL.FTZ R27, R27, R37.reuse ;  /* 0x000000251b1b7220 */ /* 0x080fe20000410000 */
[----:B------:R-:W-:Y:S01]  /*bdf0*/  HMMA.16816.F32.BF16 R40, R12, R70, R40 ;  /* 0x000000460c28723c */ /* 0x000fe20000041828 */
[----:B------:R-:W-:Y:S05]  /*be00*/  LDSM.16.M88.4 R68, [R187+0x5800] ;  /* 0x00580000bb44783b */ /* 0x000fea0000000200 */
[----:B------:R-:W1:Y:S02]  /*be10*/  MUFU.TANH R99, R29 ;  /* 0x0000001d00637308 */ /* 0x000e640000002400 */
[----:B----4-:R-:W-:Y:S06]  /*be20*/  HMMA.16816.F32.BF16 R20, R4, R48, RZ ;  /* 0x000000300414723c */ /* 0x010fec00000418ff */
[----:B------:R-:W4:Y:S02]  /*be30*/  MUFU.TANH R100, R30 ;  /* 0x0000001e00647308 */ /* 0x000f240000002400 */
[C---:B-----5:R-:W-:Y:S06]  /*be40*/  HMMA.16816.F32.BF16 R52, R192.reuse, R44, R52 ;  /* 0x0000002cc034723c */ /* 0x060fec0000041834 */
[----:B------:R5:W1:Y:S02]  /*be50*/  MUFU.TANH R101, R31 ;  /* 0x0000001f00657308 */ /* 0x000a640000002400 */
[----:B------:R-:W-:Y:S01]  /*be60*/  HMMA.16816.F32.BF16 R60, R192, R46, R60 ;  /* 0x0000002ec03c723c */ /* 0x000fe2000004183c */
[----:B------:R-:W-:Y:S05]  /*be70*/  LDSM.16.M88.4 R44, [R167+0x6000] ;  /* 0x00600000a72c783b */ /* 0x000fea0000000200 */
[----:B------:R-:W1:Y:S02]  /*be80*/  MUFU.TANH R102, R24 ;  /* 0x0000001800667308 */ /* 0x000e640000002400 */
[----:B---3--:R-:W-:Y:S03]  /*be90*/  HMMA.16816.F32.BF16 R20, R8, R32, R20 ;  /* 0x000000200814723c */ /* 0x008fe60000041814 */
[-C--:B------:R-:W-:Y:S01]  /*bea0*/  FMUL.FTZ R52, R52, R37.reuse ;  /* 0x0000002534347220 */ /* 0x080fe20000410000 */
[-C--:B------:R-:W-:Y:S01]  /*beb0*/  FMUL.FTZ R53, R53, R37.reuse ;  /* 0x0000002535357220 */ /* 0x080fe20000410000 */
[-C--:B------:R-:W-:Y:S01]  /*bec0*/  FMUL.FTZ R54, R54, R37.reuse ;  /* 0x0000002536367220 */ /* 0x080fe20000410000 */
[-C--:B------:R-:W-:Y:S01]  /*bed0*/  FMUL.FTZ R55, R55, R37.reuse ;  /* 0x0000002537377220 */ /* 0x080fe20000410000 */
[----:B------:R-:W3:Y:S01]  /*bee0*/  MUFU.TANH R103, R25 ;  /* 0x0000001900677308 */ /* 0x000ee20000002400 */
[----:B-----5:R-:W-:Y:S01]  /*bef0*/  HMMA.16816.F32.BF16 R28, R4, R50, RZ ;  /* 0x00000032041c723c */ /* 0x020fe200000418ff */
[----:B------:R-:W5:Y:S02]  /*bf00*/  LDSM.16.M88.4 R48, [R188+0x5800] ;  /* 0x00580000bc30783b */ /* 0x000f640000000200 */
[-C--:B------:R-:W-:Y:S01]  /*bf10*/  FMUL.FTZ R60, R60, R37.reuse ;  /* 0x000000253c3c7220 */ /* 0x080fe20000410000 */
[-C--:B------:R-:W-:Y:S01]  /*bf20*/  FMUL.FTZ R61, R61, R37.reuse ;  /* 0x000000253d3d7220 */ /* 0x080fe20000410000 */
[-C--:B------:R-:W-:Y:S01]  /*bf30*/  FMUL.FTZ R62, R62, R37.reuse ;  /* 0x000000253e3e7220 */ /* 0x080fe20000410000 */
[-C--:B------:R-:W-:Y:S01]  /*bf40*/  FMUL.FTZ R63, R63, R37.reuse ;  /* 0x000000253f3f7220 */ /* 0x080fe20000410000 */
[----:B------:R-:W1:Y:S05]  /*bf50*/  MUFU.TANH R104, R26 ;  /* 0x0000001a00687308 */ /* 0x000e6a0000002400 */
[----:B--2---:R-:W-:Y:S03]  /*bf60*/  HMMA.16816.F32.BF16 R20, R12, R72, R20 ;  /* 0x000000480c14723c */ /* 0x004fe60000041814 */
[----:B------:R2:W1:Y:S05]  /*bf70*/  MUFU.TANH R105, R27 ;  /* 0x0000001b00697308 */ /* 0x00046a0000002400 */
[----:B------:R-:W-:Y:S01]  /*bf80*/  HMMA.16816.F32.BF16 R28, R8, R34, R28 ;  /* 0x00000022081c723c */ /* 0x000fe2000004181c */
[----:B------:R-:W4:Y:S02]  /*bf90*/  LDSM.16.M88.4 R32, [R191+0x4800] ;  /* 0x00480000bf20783b */ /* 0x000f240000000200 */
        /* <DEDUP_REMOVED lines=9> */
[----:B----4-:R-:W-:Y:S03]  /*c030*/  HMMA.16816.F32.BF16 R16, R192, R32, R16 ;  /* 0x00000020c010723c */ /* 0x010fe60000041810 */
[----:B------:R-:W4:Y:S05]  /*c040*/  MUFU.TANH R111, R61 ;  /* 0x0000003d006f7308 */ /* 0x000f2a0000002400 */
        /* <DEDUP_REMOVED lines=13> */
[----:B------:R-:W2:Y:S02]  /*c120*/  LDSM.16.M88.4 R48, [R191+0x5000] ;  /* 0x00500000bf30783b */ /* 0x000ea40000000200 */
[----:B------:R-:W1:Y:S01]  /*c130*/  MUFU.TANH R115, R17 ;  /* 0x0000001100737308 */ /* 0x000e620000002400 */
[-C--:B------:R-:W-:Y:S01]  /*c140*/  FMUL.FTZ R40, R40, R37.reuse ;  /* 0x0000002528287220 */ /* 0x080fe20000410000 */
[-C--:B------:R-:W-:Y:S01]  /*c150*/  FMUL.FTZ R41, R41, R37.reuse ;  /* 0x0000002529297220 */ /* 0x080fe20000410000 */
[-C--:B------:R-:W-:Y:S01]  /*c160*/  FMUL.FTZ R42, R42, R37.reuse ;  /* 0x000000252a2a7220 */ /* 0x080fe20000410000 */
[-C--:B------:R-:W-:Y:S01]  /*c170*/  FMUL.FTZ R43, R43, R37.reuse ;  /* 0x000000252b2b7220 */ /* 0x080fe20000410000 */
[----:B-----5:R-:W-:Y:S03]  /*c180*/  HMMA.16816.F32.BF16 R60, R4, R44, RZ ;  /* 0x0000002c043c723c */ /* 0x020fe600000418ff */
[----:B------:R-:W1:Y:S08]  /*c190*/  MUFU.TANH R116, R18 ;  /* 0x0000001200747308 */ /* 0x000e700000002400 */
        /* <DEDUP_REMOVED lines=28> */
[----:B------:R-:W-:Y:S07]  /*c360*/  HMMA.16816.F32.BF16 R60, R12, R72, R60 ;  /* 0x000000480c3c723c */ /* 0x000fee000004183c */
[----:B------:R3:W1:Y:S01]  /*c370*/  MUFU.TANH R125, R23 ;  /* 0x00000017007d7308 */ /* 0x0006620000002400 */
[C---:B-----5:R-:W-:Y:S07]  /*c380*/  HMMA.16816.F32.BF16 R40, R8.reuse, R44, R40 ;  /* 0x0000002c0828723c */ /* 0x060fee0000041828 */
[----:B------:R-:W1:Y:S01]  /*c390*/  MUFU.TANH R126, R28 ;  /* 0x0000001c007e7308 */ /* 0x000e620000002400 */
[----:B------:R-:W-:Y:S01]  /*c3a0*/  HMMA.16816.F32.BF16 R32, R8, R46, R32 ;  /* 0x0000002e0820723c */ /* 0x000fe20000041820 */
[----:B------:R-:W5:Y:S06]  /*c3b0*/  LDSM.16.M88.4 R44, [R191+0x6000] ;  /* 0x00600000bf2c783b */ /* 0x000f6c0000000200 */
[----:B------:R-:W1:Y:S01]  /*c3c0*/  MUFU.TANH R127, R29 ;  /* 0x0000001d007f7308 */ /* 0x000e620000002400 */
[----:B----4-:R-:W-:Y:S01]  /*c3d0*/  HMMA.16816.F32.BF16 R24, R192, R56, R24 ;  /* 0x00000038c018723c */ /* 0x010fe20000041818 */
[----:B---3--:R-:W3:Y:S06]  /*c3e0*/  LDSM.16.M88.4 R20, [R188+0x7000] ;  /* 0x00700000bc14783b */ /* 0x008eec0000000200 */
[----:B------:R-:W4:Y:S01]  /*c3f0*/  MUFU.TANH R128, R30 ;  /* 0x0000001e00807308 */ /* 0x000f220000002400 */
        /* <DEDUP_REMOVED lines=8> */
[----:B------:R-:W1:Y:S08]  /*c480*/  MUFU.TANH R130, R24 ;  /* 0x0000001800827308 */ /* 0x000e700000002400 */
[----:B------:R-:W1:Y:S01]  /*c490*/  MUFU.TANH R131, R25 ;  /* 0x0000001900837308 */ /* 0x000e620000002400 */
[----:B--2---:R-:W-:Y:S03]  /*c4a0*/  HMMA.16816.F32.BF16 R28, R4, R48, RZ ;  /* 0x00000030041c723c */ /* 0x004fe600000418ff */
[-C--:B------:R-:W-:Y:S01]  /*c4b0*/  FMUL.FTZ R52, R52, R37.reuse ;  /* 0x0000002534347220 */ /* 0x080fe20000410000 */
[-C--:B------:R-:W-:Y:S01]  /*c4c0*/  FMUL.FTZ R53, R53, R37.reuse ;  /* 0x0000002535357220 */ /* 0x080fe20000410000 */
[-C--:B------:R-:W-:Y:S01]  /*c4d0*/  FMUL.FTZ R54, R54, R37.reuse ;  /* 0x0000002536367220 */ /* 0x080fe20000410000 */
[-C--:B------:R-:W-:Y:S01]  /*c4e0*/  FMUL.FTZ R55, R55, R37.reuse ;  /* 0x0000002537377220 */ /* 0x080fe20000410000 */
[----:B------:R-:W2:Y:S01]  /*c4f0*/  MUFU.TANH R72, R26 ;  /* 0x0000001a00487308 */ /* 0x000ea20000002400 */
[C---:B-----5:R-:W-:Y:S07]  /*c500*/  HMMA.16816.F32.BF16 R60, R192.reuse, R44, R60 ;  /* 0x0000002cc03c723c */ /* 0x060fee000004183c */
[----:B------:R5:W1:Y:S01]  /*c510*/  MUFU.TANH R73, R27 ;  /* 0x0000001b00497308 */ /* 0x000a620000002400 */
[----:B------:R-:W-:Y:S01]  /*c520*/  HMMA.16816.F32.BF16 R16, R192, R46, R16 ;  /* 0x0000002ec010723c */ /* 0x000fe20000041810 */
[----:B------:R-:W4:Y:S06]  /*c530*/  LDSM.16.M88.4 R44, [R187+0x7000] ;  /* 0x00700000bb2c783b */ /* 0x000f2c0000000200 */
[----:B------:R-:W1:Y:S01]  /*c540*/  MUFU.TANH R168, R52 ;  /* 0x0000003400a87308 */ /* 0x000e620000002400 */
        /* <DEDUP_REMOVED lines=12> */
[----:B------:R-:W1:Y:S08]  /*c610*/  MUFU.TANH R171, R61 ;  /* 0x0000003d00ab7308 */ /* 0x000e700000002400 */
[----:B------:R-:W1:Y:S05]  /*c620*/  MUFU.TANH R172, R62 ;  /* 0x0000003e00ac7308 */ /* 0x000e6a0000002400 */
[----:B------:R-:W-:Y:S01]  /*c630*/  HMMA.16816.F32.BF16 R24, R8, R22, R24 ;  /* 0x000000160818723c */ /* 0x000fe20000041818 */
[----:B------:R-:W2:Y:S02]  /*c640*/  LDSM.16.M88.4 R20, [R191+0x6800] ;  /* 0x00680000bf14783b */ /* 0x000ea40000000200 */
[----:B------:R3:W1:Y:S05]  /*c650*/  MUFU.TANH R173, R63 ;  /* 0x0000003f00ad7308 */ /* 0x00066a0000002400 */
[C---:B----4-:R-:W-:Y:S03]  /*c660*/  HMMA.16816.F32.BF16 R28, R12.reuse, R44, R28 ;  /* 0x0000002c0c1c723c */ /* 0x050fe6000004181c */
[----:B------:R-:W4:Y:S08]  /*c670*/  MUFU.TANH R169, R53 ;  /* 0x0000003500a97308 */ /* 0x000f300000002400 */
[----:B------:R-:W1:Y:S01]  /*c680*/  MUFU.TANH R74, R54 ;  /* 0x00000036004a7308 */ /* 0x000e620000002400 */
[----:B---3--:R-:W-:Y:S01]  /*c690*/  LDSM.16.M88.4 R60, [R167+0x8000] ;  /* 0x00800000a73c783b */ /* 0x008fe20000000200 */
[C---:B-----5:R-:W-:Y:S06]  /*c6a0*/  HMMA.16816.F32.BF16 R40, R12.reuse, R48, R40 ;  /* 0x000000300c28723c */ /* 0x060fec0000041828 */
[----:B------:R3:W1:Y:S02]  /*c6b0*/  MUFU.TANH R75, R55 ;  /* 0x00000037004b7308 */ /* 0x0006640000002400 */
[C---:B------:R-:W-:Y:S01]  /*c6c0*/  HMMA.16816.F32.BF16 R32, R12.reuse, R50, R32 ;  /* 0x000000320c20723c */ /* 0x040fe20000041820 */
[----:B------:R-:W5:Y:S05]  /*c6d0*/  LDSM.16.M88.4 R48, [R191+0x7000] ;  /* 0x00700000bf30783b */ /* 0x000f6a0000000200 */
[----:B------:R-:W1:Y:S02]  /*c6e0*/  MUFU.TANH R174, R16 ;  /* 0x0000001000ae7308 */ /* 0x000e640000002400 */
[----:B------:R-:W-:Y:S06]  /*c6f0*/  HMMA.16816.F32.BF16 R24, R12, R46, R24 ;  /* 0x0000002e0c18723c */ /* 0x000fec0000041818 */
[----:B------:R-:W1:Y:S02]  /*c700*/  MUFU.TANH R175, R17 ;  /* 0x0000001100af7308 */ /* 0x000e640000002400 */
[C---:B--2---:R-:W-:Y:S06]  /*c710*/  HMMA.16816.F32.BF16 R40, R192.reuse, R20, R40 ;  /* 0x00000014c028723c */ /* 0x044fec0000041828 */
[----:B------:R-:W2:Y:S02]  /*c720*/  MUFU.TANH R176, R18 ;  /* 0x0000001200b07308 */ /* 0x000ea40000002400 */
[----:B------:R-:W-:Y:S01]  /*c730*/  HMMA.16816.F32.BF16 R32, R192, R22, R32 ;  /* 0x00000016c020723c */ /* 0x000fe20000041820 */
[----:B------:R-:W4:Y:S05]  /*c740*/  LDSM.16.M88.4 R20, [R187+0x7800] ;  /* 0x00780000bb14783b */ /* 0x000f2a0000000200 */
[----:B------:R1:W1:Y:S02]  /*c750*/  MUFU.TANH R214, R19 ;  /* 0x0000001300d67308 */ /* 0x0002640000002400 */
[C---:B---3--:R-:W-:Y:S03]  /*c760*/  HMMA.16816.F32.BF16 R52, R4.reuse, R68, RZ ;  /* 0x000000440434723c */ /* 0x048fe600000418ff */
[-C--:B------:R-:W-:Y:S01]  /*c770*/  FMUL.FTZ R40, R40, R37.reuse ;  /* 0x0000002528287220 */ /* 0x080fe20000410000 */
[-C--:B------:R-:W-:Y:S01]  /*c780*/  FMUL.FTZ R41, R41, R37.reuse ;  /* 0x0000002529297220 */ /* 0x080fe20000410000 */
[-C--:B------:R-:W-:Y:S01]  /*c790*/  FMUL.FTZ R42, R42, R37.reuse ;  /* 0x000000252a2a7220 */ /* 0x080fe20000410000 */
[-C--:B------:R-:W-:Y:S01]  /*c7a0*/  FMUL.FTZ R43, R43, R37.reuse ;  /* 0x000000252b2b7220 */ /* 0x080fe20000410000 */
[----:B------:R-:W3:Y:S01]  /*c7b0*/  MUFU.TANH R218, R40 ;  /* 0x0000002800da7308 */ /* 0x000ee20000002400 */
[----:B------:R-:W-:Y:S03]  /*c7c0*/  HMMA.16816.F32.BF16 R68, R4, R70, RZ ;  /* 0x000000460444723c */ /* 0x000fe600000418ff */
[-C--:B------:R-:W-:Y:S01]  /*c7d0*/  FMUL.FTZ R32, R32, R37.reuse ;  /* 0x0000002520207220 */ /* 0x080fe20000410000 */
[-C--:B------:R-:W-:Y:S01]  /*c7e0*/  FMUL.FTZ R33, R33, R37.reuse ;  /* 0x0000002521217220 */ /* 0x080fe20000410000 */
[-C--:B------:R-:W-:Y:S01]  /*c7f0*/  FMUL.FTZ R34, R34, R37.reuse ;  /* 0x0000002522227220 */ /* 0x080fe20000410000 */
[-C--:B------:R-:W-:Y:S01]  /*c800*/  FMUL.FTZ R35, R35, R37.reuse ;  /* 0x0000002523237220 */ /* 0x080fe20000410000 */
[----:B-1----:R-:W1:Y:S01]  /*c810*/  LDSM.16.M88.4 R16, [R188+0x8000] ;  /* 0x00800000bc10783b */ /* 0x002e620000000200 */
[----:B-----5:R-:W-:Y:S01]  /*c820*/  HMMA.16816.F32.BF16 R28, R192, R48, R28 ;  /* 0x00000030c01c723c */ /* 0x020fe2000004181c */
[----:B------:R-:W1:Y:S07]  /*c830*/  MUFU.TANH R217, R41 ;  /* 0x0000002900d97308 */ /* 0x000e6e0000002400 */
[C---:B------:R-:W-:Y:S01]  /*c840*/  HMMA.16816.F32.BF16 R52, R8.reuse, R56, R52 ;  /* 0x000000380834723c */ /* 0x040fe20000041834 */
[----:B------:R-:W1:Y:S07]  /*c850*/  MUFU.TANH R221, R42 ;  /* 0x0000002a00dd7308 */ /* 0x000e6e0000002400 */
[----:B------:R-:W-:Y:S01]  /*c860*/  HMMA.16816.F32.BF16 R68, R8, R58, R68 ;  /* 0x0000003a0844723c */ /* 0x000fe20000041844 */
[----:B------:R5:W1:Y:S01]  /*c870*/  MUFU.TANH R222, R43 ;  /* 0x0000002b00de7308 */ /* 0x000a620000002400 */
[----:B------:R-:W2:Y:S01]  /*c880*/  LDSM.16.M88.4 R56, [R167+0x8800] ;  /* 0x00880000a738783b */ /* 0x000ea20000000200 */
[-C--:B------:R-:W-:Y:S01]  /*c890*/  FMUL.FTZ R28, R28, R37.reuse ;  /* 0x000000251c1c7220 */ /* 0x080fe20000410000 */
[-C--:B------:R-:W-:Y:S01]  /*c8a0*/  FMUL.FTZ R29, R29, R37.reuse ;  /* 0x000000251d1d7220 */ /* 0x080fe20000410000 */
[-C--:B------:R-:W-:Y:S01]  /*c8b0*/  FMUL.FTZ R30, R30, R37.reuse ;  /* 0x000000251e1e7220 */ /* 0x080fe20000410000 */
[----:B------:R-:W-:-:S02]  /*c8c0*/  FMUL.FTZ R31, R31, R37 ;  /* 0x000000251f1f7220 */ /* 0x000fc40000410000 */
[----:B------:R-:W-:Y:S01]  /*c8d0*/  HMMA.16816.F32.BF16 R24, R192, R50, R24 ;  /* 0x00000032c018723c */ /* 0x000fe20000041818 */
[----:B------:R-:W1:Y:S07]  /*c8e0*/  MUFU.TANH R240, R32 ;  /* 0x0000002000f07308 */ /* 0x000e6e0000002400 */
[----:B----4-:R-:W-:Y:S01]  /*c8f0*/  HMMA.16816.F32.BF16 R52, R12, R20, R52 ;  /* 0x000000140c34723c */ /* 0x010fe20000041834 */
[----:B------:R-:W4:Y:S07]  /*c900*/  MUFU.TANH R241, R33 ;  /* 0x0000002100f17308 */ /* 0x000f2e0000002400 */
[----:B-----5:R-:W-:Y:S01]  /*c910*/  HMMA.16816.F32.BF16 R40, R4, R60, RZ ;  /* 0x0000003c0428723c */ /* 0x020fe200000418ff */
[----:B------:R-:W1:Y:S02]  /*c920*/  MUFU.TANH R246, R34 ;  /* 0x0000002200f67308 */ /* 0x000e640000002400 */
[-C--:B------:R-:W-:Y:S01]  /*c930*/  FMUL.FTZ R24, R24, R37.reuse ;  /* 0x0000002518187220 */ /* 0x080fe20000410000 */
[-C--:B------:R-:W-:Y:S01]  /*c940*/  FMUL.FTZ R25, R25, R37.reuse ;  /* 0x0000002519197220 */ /* 0x080fe20000410000 */
[-C--:B------:R-:W-:Y:S01]  /*c950*/  FMUL.FTZ R26, R26, R37.reuse ;  /* 0x000000251a1a7220 */ /* 0x080fe20000410000 */
[----:B------:R-:W-:-:S02]  /*c960*/  FMUL.FTZ R27, R27, R37 ;  /* 0x000000251b1b7220 */ /* 0x000fc40000410000 */
[----:B------:R-:W-:Y:S01]  /*c970*/  HMMA.16816.F32.BF16 R60, R4, R62, RZ ;  /* 0x0000003e043c723c */ /* 0x000fe200000418ff */
[----:B------:R5:W2:Y:S07]  /*c980*/  MUFU.TANH R177, R35 ;  /* 0x0000002300b17308 */ /* 0x000aae0000002400 */
[----:B------:R-:W-:Y:S01]  /*c990*/  HMMA.16816.F32.BF16 R68, R12, R22, R68 ;  /* 0x000000160c44723c */ /* 0x000fe20000041844 */
[----:B------:R-:W2:Y:S01]  /*c9a0*/  MUFU.TANH R180, R28 ;  /* 0x0000001c00b47308 */ /* 0x000ea20000002400 */
[----:B------:R-:W-:Y:S06]  /*c9b0*/  LDSM.16.M88.4 R20, [R167+0x9000] ;  /* 0x00900000a714783b */ /* 0x000fec0000000200 */
[C---:B-1----:R-:W-:Y:S01]  /*c9c0*/  HMMA.16816.F32.BF16 R44, R8.reuse, R16, R40 ;  /* 0x00000010082c723c */ /* 0x042fe20000041828 */
[----:B------:R-:W1:Y:S01]  /*c9d0*/  LDSM.16.M88.4 R40, [R191+0x7800] ;  /* 0x00780000bf28783b */ /* 0x000e620000000200 */
[----:B------:R-:W1:Y:S03]  /*c9e0*/  MUFU.TANH R203, R29 ;  /* 0x0000001d00cb7308 */ /* 0x000e660000002400 */
[----:B-----5:R-:W5:Y:S03]  /*c9f0*/  LDSM.16.M88.4 R32, [R187+0x8000] ;  /* 0x00800000bb20783b */ /* 0x020f660000000200 */
[----:B------:R-:W-:Y:S01]  /*ca00*/  HMMA.16816.F32.BF16 R60, R8, R18, R60 ;  /* 0x00000012083c723c */ /* 0x000fe2000004183c */
[----:B------:R-:W-:Y:S01]  /*ca10*/  LDSM.16.M88.4 R16, [R188+0x8800] ;  /* 0x00880000bc10783b */ /* 0x000fe20000000200 */
[----:B------:R-:W1:Y:S06]  /*ca20*/  MUFU.TANH R197, R30 ;  /* 0x0000001e00c57308 */ /* 0x000e6c0000002400 */
[C---:B--2---:R-:W-:Y:S02]  /*ca30*/  HMMA.16816.F32.BF16 R48, R4.reuse, R56, RZ ;  /* 0x000000380430723c */ /* 0x044fe400000418ff */
[----:B------:R2:W1:Y:S06]  /*ca40*/  MUFU.TANH R179, R31 ;  /* 0x0000001f00b37308 */ /* 0x00046c0000002400 */
[----:B------:R-:W-:Y:S02]  /*ca50*/  HMMA.16816.F32.BF16 R56, R4, R58, RZ ;  /* 0x0000003a0438723c */ /* 0x000fe400000418ff */
[----:B------:R-:W3:Y:S08]  /*ca60*/  MUFU.TANH R181, R24 ;  /* 0x0000001800b57308 */ /* 0x000ef00000002400 */
[----:B------:R-:W3:Y:S01]  /*ca70*/  MUFU.TANH R204, R25 ;  /* 0x0000001900cc7308 */ /* 0x000ee20000002400 */
[----:B--2---:R-:W2:Y:S01]  /*ca80*/  LDSM.16.M88.4 R28, [R191+0x8000] ;  /* 0x00800000bf1c783b */ /* 0x004ea20000000200 */
[----:B-1----:R-:W-:Y:S06]  /*ca90*/  HMMA.16816.F32.BF16 R52, R192, R40, R52 ;  /* 0x00000028c034723c */ /* 0x002fec0000041834 */
[----:B------:R-:W1:Y:S02]  /*caa0*/  MUFU.TANH R199, R26 ;  /* 0x0000001a00c77308 */ /* 0x000e640000002400 */
[C---:B-----5:R-:W-:Y:S06]  /*cab0*/  HMMA.16816.F32.BF16 R44, R12.reuse, R32, R44 ;  /* 0x000000200c2c723c */ /* 0x060fec000004182c */
[----:B------:R5:W1:Y:S02]  /*cac0*/  MUFU.TANH R207, R27 ;  /* 0x0000001b00cf7308 */ /* 0x000a640000002400 */
[----:B------:R-:W-:Y:S01]  /*cad0*/  HMMA.16816.F32.BF16 R60, R12, R34, R60 ;  /* 0x000000220c3c723c */ /* 0x000fe2000004183c */
[----:B------:R-:W-:Y:S02]  /*cae0*/  LDSM.16.M88.4 R32, [R187+0x8800] ;  /* 0x00880000bb20783b */ /* 0x000fe40000000200 */
[-C--:B------:R-:W-:Y:S01]  /*caf0*/  FMUL.FTZ R52, R52, R37.reuse ;  /* 0x0000002534347220 */ /* 0x080fe20000410000 */
[-C--:B------:R-:W-:Y:S01]  /*cb00*/  FMUL.FTZ R53, R53, R37.reuse ;  /* 0x0000002535357220 */ /* 0x080fe20000410000 */
[-C--:B------:R-:W-:Y:S01]  /*cb10*/  FMUL.FTZ R54, R54, R37.reuse ;  /* 0x0000002536367220 */ /* 0x080fe20000410000 */
[-C--:B------:R-:W-:Y:S01]  /*cb20*/  FMUL.FTZ R55, R55, R37.reuse ;  /* 0x0000002537377220 */ /* 0x080fe20000410000 */
[----:B------:R-:W1:Y:S01]  /*cb30*/  MUFU.TANH R178, R52 ;  /* 0x0000003400b27308 */ /* 0x000e620000002400 */
[----:B------:R-:W-:Y:S01]  /*cb40*/  HMMA.16816.F32.BF16 R68, R192, R42, R68 ;  /* 0x0000002ac044723c */ /* 0x000fe20000041844 */
[----:B-----5:R-:W5:Y:S06]  /*cb50*/  LDSM.16.M88.4 R24, [R188+0x9000] ;  /* 0x00900000bc18783b */ /* 0x020f6c0000000200 */
[----:B------:R-:W1:Y:S01]  /*cb60*/  MUFU.TANH R182, R53 ;  /* 0x0000003500b67308 */ /* 0x000e620000002400 */
[----:B------:R-:W-:Y:S07]  /*cb70*/  HMMA.16816.F32.BF16 R40, R4, R20, RZ ;  /* 0x000000140428723c */ /* 0x000fee00000418ff */
[----:B------:R-:W1:Y:S01]  /*cb80*/  MUFU.TANH R183, R54 ;  /* 0x0000003600b77308 */ /* 0x000e620000002400 */
[C---:B--2---:R-:W-:Y:S03]  /*cb90*/  HMMA.16816.F32.BF16 R44, R192.reuse, R28, R44 ;  /* 0x0000001cc02c723c */ /* 0x044fe6000004182c */
[-C--:B------:R-:W-:Y:S01]  /*cba0*/  FMUL.FTZ R68, R68, R37.reuse ;  /* 0x0000002544447220 */ /* 0x080fe20000410000 */
[-C--:B------:R-:W-:Y:S01]  /*cbb0*/  FMUL.FTZ R69, R69, R37.reuse ;  /* 0x0000002545457220 */ /* 0x080fe20000410000 */
[-C--:B------:R-:W-:Y:S01]  /*cbc0*/  FMUL.FTZ R71, R71, R37.reuse ;  /* 0x0000002547477220 */ /* 0x080fe20000410000 */
[-C--:B------:R-:W-:Y:S01]  /*cbd0*/  FMUL.FTZ R70, R70, R37.reuse ;  /* 0x0000002546467220 */ /* 0x080fe20000410000 */
[----:B------:R2:W1:Y:S01]  /*cbe0*/  MUFU.TANH R201, R55 ;  /* 0x0000003700c97308 */ /* 0x0004620000002400 */
[----:B------:R-:W-:Y:S01]  /*cbf0*/  HMMA.16816.F32.BF16 R60, R192, R30, R60 ;  /* 0x0000001ec03c723c */ /* 0x000fe2000004183c */
[----:B------:R-:W4:Y:S06]  /*cc00*/  LDSM.16.M88.4 R28, [R167+0x9800] ;  /* 0x00980000a71c783b */ /* 0x000f2c0000000200 */
[----:B------:R-:W1:Y:S01]  /*cc10*/  MUFU.TANH R68, R68 ;  /* 0x0000004400447308 */ /* 0x000e620000002400 */
[----:B------:R-:W-:Y:S03]  /*cc20*/  HMMA.16816.F32.BF16 R20, R4, R22, RZ ;  /* 0x000000160414723c */ /* 0x000fe600000418ff */
[-C--:B------:R-:W-:Y:S01]  /*cc30*/  FMUL.FTZ R44, R44, R37.reuse ;  /* 0x000000252c2c7220 */ /* 0x080fe20000410000 */
[-C--:B------:R-:W-:Y:S01]  /*cc40*/  FMUL.FTZ R45, R45, R37.reuse ;  /* 0x000000252d2d7220 */ /* 0x080fe20000410000 */
[-C--:B------:R-:W-:Y:S01]  /*cc50*/  FMUL.FTZ R46, R46, R37.reuse ;  /* 0x000000252e2e7220 */ /* 0x080fe20000410000 */
[-C--:B------:R-:W-:Y:S01]  /*cc60*/  FMUL.FTZ R47, R47, R37.reuse ;  /* 0x000000252f2f7220 */ /* 0x080fe20000410000 */
[----:B------:R-:W1:Y:S01]  /*cc70*/  MUFU.TANH R196, R44 ;  /* 0x0000002c00c47308 */ /* 0x000e620000002400 */
[----:B------:R-:W-:Y:S01]  /*cc80*/  HMMA.16816.F32.BF16 R48, R8, R16, R48 ;  /* 0x000000100830723c */ /* 0x000fe20000041830 */
[----:B--2---:R-:W-:Y:S02]  /*cc90*/  LDSM.16.M88.4 R52, [R187+0x9800] ;  /* 0x00980000bb34783b */ /* 0x004fe40000000200 */
[-C--:B------:R-:W-:Y:S01]  /*cca0*/  FMUL.FTZ R62, R62, R37.reuse ;  /* 0x000000253e3e7220 */ /* 0x080fe20000410000 */
[-C--:B------:R-:W-:Y:S01]  /*ccb0*/  FMUL.FTZ R60, R60, R37.reuse ;  /* 0x000000253c3c7220 */ /* 0x080fe20000410000 */
[----:B------:R-:W-:-:S02]  /*ccc0*/  FMUL.FTZ R61, R61, R37 ;  /* 0x000000253d3d7220 */ /* 0x000fc40000410000 */
[----:B------:R-:W2:Y:S01]  /*ccd0*/  MUFU.TANH R200, R45 ;  /* 0x0000002d00c87308 */ /* 0x000ea20000002400 */
[C---:B------:R-:W-:Y:S01]  /*cce0*/  HMMA.16816.F32.BF16 R56, R8.reuse, R18, R56 ;  /* 0x000000120838723c */ /* 0x040fe20000041838 */
[----:B------:R-:W3:Y:S06]  /*ccf0*/  LDSM.16.M88.4 R16, [R191+0x8800] ;  /* 0x00880000bf10783b */ /* 0x000eec0000000200 */
[----:B------:R-:W1:Y:S01]  /*cd00*/  MUFU.TANH R202, R46 ;  /* 0x0000002e00ca7308 */ /* 0x000e620000002400 */
[C---:B-----5:R-:W-:Y:S07]  /*cd10*/  HMMA.16816.F32.BF16 R40, R8.reuse, R24, R40 ;  /* 0x000000180828723c */ /* 0x060fee0000041828 */
[----:B------:R4:W1:Y:S01]  /*cd20*/  MUFU.TANH R198, R47 ;  /* 0x0000002f00c67308 */ /* 0x0008620000002400 */
[----:B------:R-:W-:Y:S01]  /*cd30*/  HMMA.16816.F32.BF16 R20, R8, R26, R20 ;  /* 0x0000001a0814723c */ /* 0x000fe20000041814 */
[----:B------:R-:W5:Y:S06]  /*cd40*/  LDSM.16.M88.4 R24, [R188+0x9800] ;  /* 0x00980000bc18783b */ /* 0x000f6c0000000200 */
[----:B------:R2:W1:Y:S01]  /*cd50*/  MUFU.TANH R206, R62 ;  /* 0x0000003e00ce7308 */ /* 0x0004620000002400 */
[C---:B------:R-:W-:Y:S07]  /*cd60*/  HMMA.16816.F32.BF16 R48, R12.reuse, R32, R48 ;  /* 0x000000200c30723c */ /* 0x040fee0000041830 */
[----:B------:R-:W1:Y:S01]  /*cd70*/  MUFU.TANH R69, R69 ;  /* 0x0000004500457308 */ /* 0x000e620000002400 */
[----:B------:R-:W-:Y:S01]  /*cd80*/  HMMA.16816.F32.BF16 R56, R12, R34, R56 ;  /* 0x000000220c38723c */ /* 0x000fe20000041838 */
[----:B------:R-:W1:Y:S06]  /*cd90*/  LDSM.16.M88.4 R32, [R187+0x9000] ;  /* 0x00900000bb20783b */ /* 0x000e6c0000000200 */
[----:B------:R1:W1:Y:S01]  /*cda0*/  MUFU.TANH R205, R70 ;  /* 0x0000004600cd7308 */ /* 0x0002620000002400 */
[----:B----4-:R-:W-:Y:S01]  /*cdb0*/  HMMA.16816.F32.BF16 R44, R4, R28, RZ ;  /* 0x0000001c042c723c */ /* 0x010fe200000418ff */
[----:B--2---:R-:W-:-:S06]  /*cdc0*/  FMUL.FTZ R62, R63, R37 ;  /* 0x000000253f3e7220 */ /* 0x004fcc0000410000 */
[----:B------:R-:W2:Y:S01]  /*cdd0*/  MUFU.TANH R71, R71 ;  /* 0x0000004700477308 */ /* 0x000ea20000002400 */
[----:B------:R-:W-:Y:S07]  /*cde0*/  HMMA.16816.F32.BF16 R4, R4, R30, RZ ;  /* 0x0000001e0404723c */ /* 0x000fee00000418ff */
[----:B------:R-:W4:Y:S01]  /*cdf0*/  MUFU.TANH R60, R60 ;  /* 0x0000003c003c7308 */ /* 0x000f220000002400 */
[C---:B---3--:R-:W-:Y:S07]  /*ce00*/  HMMA.16816.F32.BF16 R48, R192.reuse, R16, R48 ;  /* 0x00000010c030723c */ /* 0x048fee0000041830 */
[----:B------:R-:W3:Y:S01]  /*ce10*/  MUFU.TANH R61, R61 ;  /* 0x0000003d003d7308 */ /* 0x000ee20000002400 */
[----:B------:R-:W-:Y:S01]  /*ce20*/  HMMA.16816.F32.BF16 R56, R192, R18, R56 ;  /* 0x00000012c038723c */ /* 0x000fe20000041838 */
[----:B------:R-:W2:Y:S04]  /*ce30*/  LDSM.16.M88.4 R16, [R191+0x9000] ;  /* 0x00900000bf10783b */ /* 0x000ea80000000200 */
[----:B------:R-:W4:Y:S01]  /*ce40*/  LDSM.16.M88.4 R188, [R191+0x9800] ;  /* 0x00980000bfbc783b */ /* 0x000f220000000200 */
[----:B------:R-:W-:-:S04]  /*ce50*/  DEPBAR.LE SB0, 0x0 ;  /* 0x000080000000791a */ /* 0x000fc80000000000 */
[C---:B-----5:R-:W-:Y:S01]  /*ce60*/  HMMA.16816.F32.BF16 R44, R8.reuse, R24, R44 ;  /* 0x00000018082c723c */ /* 0x060fe2000004182c */
[-C--:B------:R-:W-:Y:S01]  /*ce70*/  FMUL.FTZ R28, R48, R37.reuse ;  /* 0x00000025301c7220 */ /* 0x080fe20000410000 */
[-C--:B------:R-:W-:Y:S01]  /*ce80*/  FMUL.FTZ R29, R49, R37.reuse ;  /* 0x00000025311d7220 */ /* 0x080fe20000410000 */
[-C--:B------:R-:W-:Y:S01]  /*ce90*/  FMUL.FTZ R24, R51, R37.reuse ;  /* 0x0000002533187220 */ /* 0x080fe20000410000 */
[----:B------:R-:W2:Y:S04]  /*cea0*/  MUFU.TANH R62, R62 ;  /* 0x0000003e003e7308 */ /* 0x000ea80000002400 */
[----:B------:R-:W-:Y:S01]  /*ceb0*/  HMMA.16816.F32.BF16 R4, R8, R26, R4 ;  /* 0x0000001a0804723c */ /* 0x000fe20000041804 */
[-C--:B------:R-:W-:Y:S01]  /*cec0*/  FMUL.FTZ R25, R56, R37.reuse ;  /* 0x0000002538197220 */ /* 0x080fe20000410000 */
[----:B------:R-:W-:Y:S01]  /*ced0*/  IADD3 R56, PT, PT, R184, -0x2, RZ ;  /* 0xfffffffeb8387810 */ /* 0x000fe20007ffe0ff */
[----:B------:R-:W-:Y:S01]  /*cee0*/  FMUL.FTZ R30, R59, R37 ;  /* 0x000000253b1e7220 */ /* 0x000fe20000410000 */
[----:B------:R-:W2:Y:S02]  /*cef0*/  MUFU.TANH R28, R28 ;  /* 0x0000001c001c7308 */ /* 0x000ea40000002400 */
[----:B------:R-:W-:-:S02]  /*cf00*/  ISETP.GT.AND P3, PT, R56, R226, PT ;  /* 0x000000e23800720c */ /* 0x000fc40003f64270 */
[C---:B-1----:R-:W-:Y:S04]  /*cf10*/  HMMA.16816.F32.BF16 R20, R12.reuse, R34, R20 ;  /* 0x000000220c14723c */ /* 0x042fe80000041814 */
[----:B------:R-:W1:Y:S04]  /*cf20*/  MUFU.TANH R29, R29 ;  /* 0x0000001d001d7308 */ /* 0x000e680000002400 */
[----:B------:R-:W-:Y:S01]  /*cf30*/  HMMA.16816.F32.BF16 R40, R12, R32, R40 ;  /* 0x000000200c28723c */ /* 0x000fe20000041828 */
[----:B------:R-:W-:-:S03]  /*cf40*/  FMUL.FTZ R32, R50, R37 ;  /* 0x0000002532207220 */ /* 0x000fc60000410000 */
[----:B------:R-:W1:Y:S04]  /*cf50*/  MUFU.TANH R24, R24 ;  /* 0x0000001800187308 */ /* 0x000e680000002400 */
[C---:B------:R-:W-:Y:S04]  /*cf60*/  HMMA.16816.F32.BF16 R44, R12.reuse, R52, R44 ;  /* 0x000000340c2c723c */ /* 0x040fe8000004182c */
[----:B------:R-:W1:Y:S04]  /*cf70*/  MUFU.TANH R32, R32 ;  /* 0x0000002000207308 */ /* 0x000e680000002400 */
[----:B------:R-:W-:Y:S04]  /*cf80*/  HMMA.16816.F32.BF16 R4, R12, R54, R4 ;  /* 0x000000360c04723c */ /* 0x000fe80000041804 */
[----:B------:R-:W1:Y:S04]  /*cf90*/  MUFU.TANH R25, R25 ;  /* 0x0000001900197308 */ /* 0x000e680000002400 */
[C---:B--2---:R-:W-:Y:S04]  /*cfa0*/  HMMA.16816.F32.BF16 R20, R192.reuse, R18, R20 ;  /* 0x00000012c014723c */ /* 0x044fe80000041814 */
[----:B------:R-:W2:Y:S04]  /*cfb0*/  MUFU.TANH R30, R30 ;  /* 0x0000001e001e7308 */ /* 0x000ea80000002400 */
[----:B------:R-:W-:Y:S01]  /*cfc0*/  HMMA.16816.F32.BF16 R40, R192, R16, R40 ;  /* 0x00000010c028723c */ /* 0x000fe20000041828 */
[-C--:B------:R-:W-:Y:S01]  /*cfd0*/  FMUL.FTZ R16, R57, R37.reuse ;  /* 0x0000002539107220 */ /* 0x080fe20000410000 */
[----:B------:R-:W-:-:S05]  /*cfe0*/  FMUL.FTZ R17, R58, R37 ;  /* 0x000000253a117220 */ /* 0x000fca0000410000 */
[----:B------:R-:W1:Y:S01]  /*cff0*/  MUFU.TANH R16, R16 ;  /* 0x0000001000107308 */ /* 0x000e620000002400 */
[C---:B----4-:R-:W-:Y:S03]  /*d000*/  HMMA.16816.F32.BF16 R44, R192.reuse, R188, R44 ;  /* 0x000000bcc02c723c */ /* 0x050fe6000004182c */
[-C--:B------:R-:W-:Y:S01]  /*d010*/  FMUL.FTZ R12, R21, R37.reuse ;  /* 0x00000025150c7220 */ /* 0x080fe20000410000 */
[-C--:B------:R-:W-:Y:S01]  /*d020*/  FMUL.FTZ R15, R22, R37.reuse ;  /* 0x00000025160f7220 */ /* 0x080fe20000410000 */
[-C--:B------:R-:W-:Y:S01]  /*d030*/  FMUL.FTZ R11, R20, R37.reuse ;  /* 0x00000025140b7220 */ /* 0x080fe20000410000 */
[-C--:B------:R-:W-:Y:S01]  /*d040*/  FMUL.FTZ R14, R23, R37.reuse ;  /* 0x00000025170e7220 */ /* 0x080fe20000410000 */
[----:B------:R-:W4:Y:S01]  /*d050*/  MUFU.TANH R17, R17 ;  /* 0x0000001100117308 */ /* 0x000f220000002400 */
        /* <DEDUP_REMOVED lines=34> */
[----:B------:R-:W-:-:S04]  /*d280*/  VIADD R26, R184, 0xffffffff ;  /* 0xffffffffb81a7836 */ /* 0x000fc80000000000 */
[----:B------:R-:W-:-:S04]  /*d290*/  IMAD.SHL.U32 R26, R26, 0x100, RZ ;  /* 0x000001001a1a7824 */ /* 0x000fc800078e00ff */
[C---:B-1----:R-:W-:Y:S01]  /*d2a0*/  VIADD R5, R26.reuse, 0xffffff00 ;  /* 0xffffff001a057836 */ /* 0x042fe20000000000 */
        /* <DEDUP_REMOVED lines=13> */
[----:B-1----:R-:W-:Y:S01]  /*d380*/  IADD3 R27, PT, PT, RZ, -R35, RZ ;  /* 0x80000023ff1b7210 */ /* 0x002fe20007ffe0ff */
[----:B------:R-:W-:-:S04]  /*d390*/  IMAD.MOV.U32 R34, RZ, RZ, RZ ;  /* 0x000000ffff227224 */ /* 0x000fc800078e00ff */
        /* <DEDUP_REMOVED lines=36> */
[----:B---3--:R-:W-:Y:S02]  /*d5e0*/  IMAD.IADD R5, R6, 0x1, -R5 ;  /* 0x0000000106057824 */ /* 0x008fe400078e0a05 */
[----:B------:R-:W-:Y:S01]  /*d5f0*/  IMAD.MOV.U32 R26, RZ, RZ, R46 ;  /* 0x000000ffff1a7224 */ /* 0x000fe200078e002e */
[----:B------:R-:W-:Y:S02]  /*d600*/  IADD3 R27, PT, PT, R47, R4, RZ ;  /* 0x000000042f1b7210 */ /* 0x000fe40007ffe0ff */
        /* <DEDUP_REMOVED lines=8> */
.L_x_6041:
        /* <DEDUP_REMOVED lines=8> */
.L_x_6042:
[----:B------:R-:W-:Y:S05]  /*d710*/  BSYNC.RECONVERGENT B0 ;  /* 0x0000000000007941 */ /* 0x000fea0003800200 */
.L_x_6040:
        /* <DEDUP_REMOVED lines=46> */
[----:B------:R-:W-:Y:S01]  /*da00*/  IADD3 R4, P0, PT, R6, R4, RZ ;  /* 0x0000000406047210 */ /* 0x000fe20007f1e0ff */
[----:B------:R2:W-:Y:S02]  /*da10*/  LDGSTS.E.BYPASS.LTC128B.128 [R236+0x8000], desc[UR4][R34.64] ;  /* 0x0800000022ec7fae */ /* 0x0005e4000b981a04 */
[--C-:B------:R-:W-:Y:S02]  /*da20*/  IMAD.X R7, R27, 0x1, R5.reuse, P3 ;  /* 0x000000011b077824 */ /* 0x100fe400018e0605 */
[----:B------:R2:W-:Y:S02]  /*da30*/  LDGSTS.E.BYPASS.LTC128B.128 [R236+0x8800], desc[UR4][R26.64] ;  /* 0x088000001aec7fae */ /* 0x0005e4000b981a04 */
[----:B------:R-:W-:Y:S02]  /*da40*/  IMAD.X R5, R7, 0x1, R5, P0 ;  /* 0x0000000107057824 */ /* 0x000fe400000e0605 */
[----:B------:R2:W-:Y:S04]  /*da50*/  LDGSTS.E.BYPASS.LTC128B.128 [R236+0x9000], desc[UR4][R6.64] ;  /* 0x0900000006ec7fae */ /* 0x0005e8000b981a04 */
[----:B------:R2:W-:Y:S04]  /*da60*/  LDGSTS.E.BYPASS.LTC128B.128 [R236+0x9800], desc[UR4][R4.64] ;  /* 0x0980000004ec7fae */ /* 0x0005e8000b981a04 */
[----:B------:R-:W0:Y:S02]  /*da70*/  LDGDEPBAR ;  /* 0x00000000000079af */ /* 0x000e240000000000 */
.L_x_6039:
[----:B------:R-:W-:Y:S05]  /*da80*/  BSYNC.RECONVERGENT B1 ;  /* 0x0000000000017941 */ /* 0x000fea0003800200 */
.L_x_6038:
[----:B--2---:R-:W-:Y:S02]  /*da90*/  IMAD R46, R184, 0x100, R66 ;  /* 0x00000100b82e7824 */ /* 0x004fe400078e0242 */
[----:B------:R-:W-:Y:S02]  /*daa0*/  IMAD.MOV.U32 R70, RZ, RZ, R178 ;  /* 0x000000ffff467224 */ /* 0x000fe400078e00b2 */
[C---:B-1----:R-:W-:Y:S02]  /*dab0*/  VIADD R4, R46.reuse, 0xfffffe00 ;  /* 0xfffffe002e047836 */ /* 0x042fe40000000000 */
[C---:B------:R-:W-:Y:S02]  /*dac0*/  VIADD R5, R46.reuse, 0xfffffe01 ;  /* 0xfffffe012e057836 */ /* 0x040fe40000000000 */
[----:B------:R-:W-:Y:S01]  /*dad0*/  VIADD R6, R46, 0xfffffe09 ;  /* 0xfffffe092e067836 */ /* 0x000fe20000000000 */
[----:B------:R-:W-:Y:S01]  /*dae0*/  ISETP.GE.AND P0, PT, R4, R245, PT ;  /* 0x000000f50400720c */ /* 0x000fe20003f06270 */
[----:B------:R-:W-:Y:S01]  /*daf0*/  VIADD R27, R46, 0xfffffe11 ;  /* 0xfffffe112e1b7836 */ /* 0x000fe20000000000 */
[----:B------:R-:W-:Y:S01]  /*db00*/  ISETP.GE.AND P5, PT, R4, R244, PT ;  /* 0x000000f40400720c */ /* 0x000fe20003fa6270 */
[----:B------:R-:W-:Y:S01]  /*db10*/  VIADD R26, R46, 0xfffffe18 ;  /* 0xfffffe182e1a7836 */ /* 0x000fe20000000000 */
[----:B------:R-:W-:Y:S01]  /*db20*/  ISETP.GE.AND P4, PT, R4, R243, PT ;  /* 0x000000f30400720c */ /* 0x000fe20003f86270 */
[----:B------:R-:W-:Y:S01]  /*db30*/  VIADD R31, R46, 0xfffffe19 ;  /* 0xfffffe192e1f7836 */ /* 0x000fe20000000000 */
[----:B------:R-:W-:Y:S01]  /*db40*/  ISETP.GE.AND P6, PT, R4, R242, PT ;  /* 0x000000f20400720c */ /* 0x000fe20003fc6270 */
[C---:B------:R-:W-:Y:S01]  /*db50*/  VIADD R4, R46.reuse, 0xfffffe08 ;  /* 0xfffffe082e047836 */ /* 0x040fe20000000000 */
[----:B------:R-:W-:Y:S01]  /*db60*/  FSEL R35, R89, -INF , P0 ;  /* 0xff80000059237808 */ /* 0x000fe20000000000 */
[----:B------:R-:W-:Y:S01]  /*db70*/  VIADD R47, R46, 0xfffffe20 ;  /* 0xfffffe202e2f7836 */ /* 0x000fe20000000000 */
[----:B------:R-:W-:Y:S01]  /*db80*/  ISETP.GE.AND P0, PT, R5, R245, PT ;  /* 0x000000f50500720c */ /* 0x000fe20003f06270 */
[----:B------:R-:W-:Y:S01]  /*db90*/  IMAD.MOV.U32 R89, RZ, RZ, R201 ;  /* 0x000000ffff597224 */ /* 0x000fe200078e00c9 */
[----:B------:R-:W-:-:S02]  /*dba0*/  FSEL R35, R35, -INF , !P5 ;  /* 0xff80000023237808 */ /* 0x000fc40006800000 */
[----:B------:R-:W-:Y:S02]  /*dbb0*/  ISETP.GE.AND P3, PT, R5, R244, PT ;  /* 0x000000f40500720c */ /* 0x000fe40003f66270 */
[----:B------:R-:W-:Y:S02]  /*dbc0*/  FSEL R87, R87, -INF , P4 ;  /* 0xff80000057577808 */ /* 0x000fe40002000000 */
[C---:B------:R-:W-:Y:S02]  /*dbd0*/  ISETP.GE.AND P5, PT, R5.reuse, R243, PT ;  /* 0x000000f30500720c */ /* 0x040fe40003fa6270 */
[----:B------:R-:W-:Y:S01]  /*dbe0*/  FSEL R23, R88, -INF , P0 ;  /* 0xff80000058177808 */ /* 0x000fe20000000000 */
[----:B------:R-:W-:Y:S01]  /*dbf0*/  IMAD.MOV.U32 R88, RZ, RZ, R205 ;  /* 0x000000ffff587224 */ /* 0x000fe200078e00cd */
[----:B------:R-:W-:Y:S02]  /*dc00*/  ISETP.GE.AND P0, PT, R4, R245, PT ;  /* 0x000000f50400720c */ /* 0x000fe40003f06270 */
[----:B------:R-:W-:-:S02]  /*dc10*/  ISETP.GE.AND P4, PT, R5, R242, PT ;  /* 0x000000f20500720c */ /* 0x000fc40003f86270 */
[----:B------:R-:W-:Y:S01]  /*dc20*/  FSEL R5, R87, -INF , !P6 ;  /* 0xff80000057057808 */ /* 0x000fe20007000000 */
[----:B------:R-:W-:Y:S01]  /*dc30*/  IMAD.MOV.U32 R87, RZ, RZ, R196 ;  /* 0x000000ffff577224 */ /* 0x000fe200078e00c4 */
[----:B------:R-:W-:Y:S02]  /*dc40*/  FSEL R23, R23, -INF , !P3 ;  /* 0xff80000017177808 */ /* 0x000fe40005800000 */
[----:B------:R-:W-:Y:S01]  /*dc50*/  FSEL R7, R86, -INF , P5 ;  /* 0xff80000056077808 */ /* 0x000fe20002800000 */
[----:B------:R-:W-:Y:S01]  /*dc60*/  IMAD.MOV.U32 R86, RZ, RZ, R202 ;  /* 0x000000ffff567224 */ /* 0x000fe200078e00ca */
[C---:B------:R-:W-:Y:S02]  /*dc70*/  ISETP.GE.AND P6, PT, R4.reuse, R244, PT ;  /* 0x000000f40400720c */ /* 0x040fe40003fc6270 */
[C---:B------:R-:W-:Y:S02]  /*dc80*/  ISETP.GE.AND P3, PT, R4.reuse, R243, PT ;  /* 0x000000f30400720c */ /* 0x040fe40003f66270 */
[----:B------:R-:W-:Y:S01]  /*dc90*/  ISETP.GE.AND P5, PT, R4, R242, PT ;  /* 0x000000f20400720c */ /* 0x000fe20003fa6270 */
[----:B------:R-:W-:Y:S01]  /*dca0*/  VIADD R4, R46, 0xfffffe10 ;  /* 0xfffffe102e047836 */ /* 0x000fe20000000000 */
[----:B------:R-:W-:Y:S01]  /*dcb0*/  FSEL R43, R85, -INF , P0 ;  /* 0xff800000552b7808 */ /* 0x000fe20000000000 */
[----:B------:R-:W-:Y:S01]  /*dcc0*/  IMAD.MOV.U32 R85, RZ, RZ, R198 ;  /* 0x000000ffff557224 */ /* 0x000fe200078e00c6 */
[----:B------:R-:W-:-:S02]  /*dcd0*/  ISETP.GE.AND P0, PT, R6, R245, PT ;  /* 0x000000f50600720c */ /* 0x000fc40003f06270 */
[----:B------:R-:W-:Y:S02]  /*dce0*/  FSEL R7, R7, -INF , !P4 ;  /* 0xff80000007077808 */ /* 0x000fe40006000000 */
[----:B------:R-:W-:Y:S02]  /*dcf0*/  ISETP.GE.AND P4, PT, R6, R244, PT ;  /* 0x000000f40600720c */ /* 0x000fe40003f86270 */
[----:B------:R-:W-:Y:S02]  /*dd00*/  FSEL R83, R83, -INF , P3 ;  /* 0xff80000053537808 */ /* 0x000fe40001800000 */
[----:B------:R-:W-:Y:S02]  /*dd10*/  FSEL R43, R43, -INF , !P6 ;  /* 0xff8000002b2b7808 */ /* 0x000fe40007000000 */
[----:B------:R-:W-:Y:S01]  /*dd20*/  FSEL R34, R84, -INF , P0 ;  /* 0xff80000054227808 */ /* 0x000fe20000000000 */
[----:B------:R-:W-:Y:S01]  /*dd30*/  IMAD.MOV.U32 R84, RZ, RZ, R206 ;  /* 0x000000ffff547224 */ /* 0x000fe200078e00ce */
[----:B------:R-:W-:-:S02]  /*dd40*/  ISETP.GE.AND P6, PT, R6, R243, PT ;  /* 0x000000f30600720c */ /* 0x000fc40003fc6270 */
[----:B------:R-:W-:Y:S02]  /*dd50*/  ISETP.GE.AND P0, PT, R4, R245, PT ;  /* 0x000000f50400720c */ /* 0x000fe40003f06270 */
[----:B------:R-:W-:Y:S02]  /*dd60*/  ISETP.GE.AND P3, PT, R6, R242, PT ;  /* 0x000000f20600720c */ /* 0x000fe40003f66270 */
[----:B------:R-:W-:Y:S02]  /*dd70*/  FSEL R6, R83, -INF , !P5 ;  /* 0xff80000053067808 */ /* 0x000fe40006800000 */
[----:B------:R-:W-:Y:S02]  /*dd80*/  FSEL R34, R34, -INF , !P4 ;  /* 0xff80000022227808 */ /* 0x000fe40006000000 */
[C---:B------:R-:W-:Y:S02]  /*dd90*/  ISETP.GE.AND P5, PT, R4.reuse, R244, PT ;  /* 0x000000f40400720c */ /* 0x040fe40003fa6270 */
[----:B------:R-:W-:-:S02]  /*dda0*/  ISETP.GE.AND P4, PT, R4, R243, PT ;  /* 0x000000f30400720c */ /* 0x000fc40003f86270 */
[----:B------:R-:W-:Y:S02]  /*ddb0*/  FSEL R82, R82, -INF , P6 ;  /* 0xff80000052527808 */ /* 0x000fe40003000000 */
[----:B------:R-:W-:Y:S02]  /*ddc0*/  FSEL R20, R81, -INF , P0 ;  /* 0xff80000051147808 */ /* 0x000fe40000000000 */
[----:B------:R-:W-:Y:S02]  /*ddd0*/  ISETP.GE.AND P0, PT, R27, R245, PT ;  /* 0x000000f51b00720c */ /* 0x000fe40003f06270 */
[----:B------:R-:W-:Y:S02]  /*dde0*/  ISETP.GE.AND P6, PT, R4, R242, PT ;  /* 0x000000f20400720c */ /* 0x000fe40003fc6270 */
[----:B------:R-:W-:Y:S02]  /*ddf0*/  FSEL R4, R82, -INF , !P3 ;  /* 0xff80000052047808 */ /* 0x000fe40005800000 */
[----:B------:R-:W-:-:S02]  /*de00*/  FSEL R33, R79, -INF , P4 ;  /* 0xff8000004f217808 */ /* 0x000fc40002000000 */
[----:B------:R-:W-:Y:S02]  /*de10*/  FSEL R20, R20, -INF , !P5 ;  /* 0xff80000014147808 */ /* 0x000fe40006800000 */
[C---:B------:R-:W-:Y:S02]  /*de20*/  ISETP.GE.AND P3, PT, R27.reuse, R244, PT ;  /* 0x000000f41b00720c */ /* 0x040fe40003f66270 */
[C---:B------:R-:W-:Y:S02]  /*de30*/  ISETP.GE.AND P5, PT, R27.reuse, R243, PT ;  /* 0x000000f31b00720c */ /* 0x040fe40003fa6270 */
[----:B------:R-:W-:Y:S02]  /*de40*/  ISETP.GE.AND P4, PT, R27, R242, PT ;  /* 0x000000f21b00720c */ /* 0x000fe40003f86270 */
[----:B------:R-:W-:Y:S02]  /*de50*/  FSEL R27, R80, -INF , P0 ;  /* 0xff800000501b7808 */ /* 0x000fe40000000000 */
[----:B------:R-:W-:-:S02]  /*de60*/  ISETP.GE.AND P0, PT, R26, R245, PT ;  /* 0x000000f51a00720c */ /* 0x000fc40003f06270 */
[----:B------:R-:W-:Y:S02]  /*de70*/  FSEL R27, R27, -INF , !P3 ;  /* 0xff8000001b1b7808 */ /* 0x000fe40005800000 */
[----:B------:R-:W-:Y:S02]  /*de80*/  FSEL R33, R33, -INF , !P6 ;  /* 0xff80000021217808 */ /* 0x000fe40007000000 */
[----:B------:R-:W-:Y:S02]  /*de90*/  ISETP.GE.AND P3, PT, R26, R243, PT ;  /* 0x000000f31a00720c */ /* 0x000fe40003f66270 */
[----:B------:R-:W-:Y:S01]  /*dea0*/  FSEL R37, R78, -INF , P5 ;  /* 0xff8000004e257808 */ /* 0x000fe20002800000 */
[----:B------:R-:W-:Y:S01]  /*deb0*/  IMAD.MOV.U32 R78, RZ, RZ, R200 ;  /* 0x000000ffff4e7224 */ /* 0x000fe200078e00c8 */
[C---:B------:R-:W-:Y:S02]  /*dec0*/  ISETP.GE.AND P6, PT, R26.reuse, R244, PT ;  /* 0x000000f41a00720c */ /* 0x040fe40003fc6270 */
[----:B------:R-:W-:-:S02]  /*ded0*/  ISETP.GE.AND P5, PT, R26, R242, PT ;  /* 0x000000f21a00720c */ /* 0x000fc40003fa6270 */
[----:B------:R-:W-:Y:S01]  /*dee0*/  FSEL R26, R77, -INF , P0 ;  /* 0xff8000004d1a7808 */ /* 0x000fe20000000000 */
[----:B------:R-:W-:Y:S01]  /*def0*/  IMAD.MOV.U32 R77, RZ, RZ, R182 ;  /* 0x000000ffff4d7224 */ /* 0x000fe200078e00b6 */
[----:B------:R-:W-:Y:S02]  /*df00*/  ISETP.GE.AND P0, PT, R31, R245, PT ;  /* 0x000000f51f00720c */ /* 0x000fe40003f06270 */
[----:B------:R-:W-:Y:S02]  /*df10*/  FSEL R39, R39, -INF , P3 ;  /* 0xff80000027277808 */ /* 0x000fe40001800000 */
[----:B------:R-:W-:Y:S02]  /*df20*/  FSEL R37, R37, -INF , !P4 ;  /* 0xff80000025257808 */ /* 0x000fe40006000000 */
[----:B------:R-:W-:Y:S02]  /*df30*/  FSEL R26, R26, -INF , !P6 ;  /* 0xff8000001a1a7808 */ /* 0x000fe40007000000 */
[----:B------:R-:W-:-:S02]  /*df40*/  ISETP.GE.AND P4, PT, R31, R244, PT ;  /* 0x000000f41f00720c */ /* 0x000fc40003f86270 */
[C---:B------:R-:W-:Y:S02]  /*df50*/  ISETP.GE.AND P6, PT, R31.reuse, R243, PT ;  /* 0x000000f31f00720c */ /* 0x040fe40003fc6270 */
[----:B------:R-:W-:Y:S02]  /*df60*/  ISETP.GE.AND P3, PT, R31, R242, PT ;  /* 0x000000f21f00720c */ /* 0x000fe40003f66270 */
[----:B------:R-:W-:Y:S01]  /*df70*/  FSEL R31, R76, -INF , P0 ;  /* 0xff8000004c1f7808 */ /* 0x000fe20000000000 */
[----:B------:R-:W-:Y:S01]  /*df80*/  IMAD.MOV.U32 R76, RZ, RZ, R183 ;  /* 0x000000ffff4c7224 */ /* 0x000fe200078e00b7 */
[----:B------:R-:W-:Y:S01]  /*df90*/  FSEL R40, R39, -INF , !P5 ;  /* 0xff80000027287808 */ /* 0x000fe20006800000 */
[----:B------:R-:W-:Y:S01]  /*dfa0*/  VIADD R39, R46, 0xfffffe21 ;  /* 0xfffffe212e277836 */ /* 0x000fe20000000000 */
[----:B------:R-:W-:Y:S02]  /*dfb0*/  ISETP.GE.AND P0, PT, R47, R245, PT ;  /* 0x000000f52f00720c */ /* 0x000fe40003f06270 */
[----:B------:R-:W-:-:S02]  /*dfc0*/  FSEL R31, R31, -INF , !P4 ;  /* 0xff8000001f1f7808 */ /* 0x000fc40006000000 */
[C---:B------:R-:W-:Y:S02]  /*dfd0*/  ISETP.GE.AND P5, PT, R47.reuse, R244, PT ;  /* 0x000000f42f00720c */ /* 0x040fe40003fa6270 */
[----:B------:R-:W-:Y:S02]  /*dfe0*/  ISETP.GE.AND P4, PT, R47, R243, PT ;  /* 0x000000f32f00720c */ /* 0x000fe40003f86270 */
[----:B------:R-:W-:Y:S01]  /*dff0*/  FSEL R49, R38, -INF , P6 ;  /* 0xff80000026317808 */ /* 0x000fe20003000000 */
[----:B------:R-:W-:Y:S01]  /*e000*/  VIADD R38, R46, 0xfffffe28 ;  /* 0xfffffe282e267836 */ /* 0x000fe20000000000 */
[----:B------:R-:W-:Y:S01]  /*e010*/  FSEL R48, R90, -INF , P0 ;  /* 0xff8000005a307808 */ /* 0x000fe20000000000 */
[----:B------:R-:W-:Y:S01]  /*e020*/  IMAD.MOV.U32 R90, RZ, RZ, R179 ;  /* 0x000000ffff5a7224 */ /* 0x000fe200078e00b3 */
[----:B------:R-:W-:Y:S02]  /*e030*/  ISETP.GE.AND P0, PT, R39, R245, PT ;  /* 0x000000f52700720c */ /* 0x000fe40003f06270 */
[----:B------:R-:W-:-:S02]  /*e040*/  FSEL R49, R49, -INF , !P3 ;  /* 0xff80000031317808 */ /* 0x000fc40005800000 */
[----:B------:R-:W-:Y:S02]  /*e050*/  FSEL R92, R92, -INF , P4 ;  /* 0xff8000005c5c7808 */ /* 0x000fe40002000000 */
[----:B------:R-:W-:Y:S02]  /*e060*/  FSEL R48, R48, -INF , !P5 ;  /* 0xff80000030307808 */ /* 0x000fe40006800000 */
[----:B------:R-:W-:Y:S02]  /*e070*/  ISETP.GE.AND P6, PT, R47, R242, PT ;  /* 0x000000f22f00720c */ /* 0x000fe40003fc6270 */
[C---:B------:R-:W-:Y:S02]  /*e080*/  ISETP.GE.AND P3, PT, R39.reuse, R244, PT ;  /* 0x000000f42700720c */ /* 0x040fe40003f66270 */
[C---:B------:R-:W-:Y:S02]  /*e090*/  ISETP.GE.AND P5, PT, R39.reuse, R243, PT ;  /* 0x000000f32700720c */ /* 0x040fe40003fa6270 */
[----:B------:R-:W-:Y:S01]  /*e0a0*/  ISETP.GE.AND P4, PT, R39, R242, PT ;  /* 0x000000f22700720c */ /* 0x000fe20003f86270 */
[----:B------:R-:W-:Y:S01]  /*e0b0*/  VIADD R39, R46, 0xfffffe29 ;  /* 0xfffffe292e277836 */ /* 0x000fe20000000000 */
[----:B------:R-:W-:Y:S01]  /*e0c0*/  FSEL R53, R91, -INF , P0 ;  /* 0xff8000005b357808 */ /* 0x000fe20000000000 */
[----:B------:R-:W-:Y:S01]  /*e0d0*/  IMAD.MOV.U32 R91, RZ, RZ, R207 ;  /* 0x000000ffff5b7224 */ /* 0x000fe200078e00cf */
[----:B------:R-:W-:-:S02]  /*e0e0*/  ISETP.GE.AND P0, PT, R38, R245, PT ;  /* 0x000000f52600720c */ /* 0x000fc40003f06270 */
[----:B------:R-:W-:Y:S01]  /*e0f0*/  FSEL R51, R92, -INF , !P6 ;  /* 0xff8000005c337808 */ /* 0x000fe20007000000 */
[----:B------:R-:W-:Y:S01]  /*e100*/  IMAD.MOV.U32 R92, RZ, RZ, R199 ;  /* 0x000000ffff5c7224 */ /* 0x000fe200078e00c7 */
[----:B------:R-:W-:Y:S02]  /*e110*/  FSEL R53, R53, -INF , !P3 ;  /* 0xff80000035357808 */ /* 0x000fe40005800000 */
[----:B------:R-:W-:Y:S02]  /*e120*/  FSEL R93, R93, -INF , P5 ;  /* 0xff8000005d5d7808 */ /* 0x000fe40002800000 */
        /* <DEDUP_REMOVED lines=9> */
[----:B------:R-:W-:Y:S02]  /*e1c0*/  FSEL R96, R96, -INF , P3 ;  /* 0xff80000060607808 */ /* 0x000fe40001800000 */
[----:B------:R-:W-:Y:S02]  /*e1d0*/  FSEL R52, R52, -INF , !P6 ;  /* 0xff80000034347808 */ /* 0x000fe40007000000 */
[C---:B------:R-:W-:Y:S02]  /*e1e0*/  ISETP.GE.AND P4, PT, R39.reuse, R244, PT ;  /* 0x000000f42700720c */ /* 0x040fe40003f86270 */
[C---:B------:R-:W-:Y:S02]  /*e1f0*/  ISETP.GE.AND P6, PT, R39.reuse, R243, PT ;  /* 0x000000f32700720c */ /* 0x040fe40003fc6270 */
[----:B------:R-:W-:Y:S01]  /*e200*/  ISETP.GE.AND P3, PT, R39, R242, PT ;  /* 0x000000f22700720c */ /* 0x000fe20003f66270 */
[----:B------:R-:W-:Y:S01]  /*e210*/  VIADD R39, R46, 0xfffffe31 ;  /* 0xfffffe312e277836 */ /* 0x000fe20000000000 */
[----:B------:R-:W-:-:S02]  /*e220*/  FSEL R95, R95, -INF , P0 ;  /* 0xff8000005f5f7808 */ /* 0x000fc40000000000 */
[----:B------:R-:W-:Y:S02]  /*e230*/  ISETP.GE.AND P0, PT, R38, R245, PT ;  /* 0x000000f52600720c */ /* 0x000fe40003f06270 */
[----:B------:R-:W-:Y:S01]  /*e240*/  FSEL R55, R96, -INF , !P5 ;  /* 0xff80000060377808 */ /* 0x000fe20006800000 */
[----:B------:R-:W-:Y:S01]  /*e250*/  IMAD.MOV.U32 R96, RZ, RZ, R203 ;  /* 0x000000ffff607224 */ /* 0x000fe200078e00cb */
[----:B------:R-:W-:Y:S01]  /*e260*/  FSEL R50, R95, -INF , !P4 ;  /* 0xff8000005f327808 */ /* 0x000fe20006000000 */
[----:B------:R-:W-:Y:S01]  /*e270*/  IMAD.MOV.U32 R95, RZ, RZ, R181 ;  /* 0x000000ffff5f7224 */ /* 0x000fe200078e00b5 */
[----:B------:R-:W-:Y:S02]  /*e280*/  FSEL R97, R97, -INF , P6 ;  /* 0xff80000061617808 */ /* 0x000fe40003000000 */
[C---:B------:R-:W-:Y:S02]  /*e290*/  ISETP.GE.AND P5, PT, R38.reuse, R244, PT ;  /* 0x000000f42600720c */ /* 0x040fe40003fa6270 */
[----:B------:R-:W-:-:S02]  /*e2a0*/  ISETP.GE.AND P4, PT, R38, R243, PT ;  /* 0x000000f32600720c */ /* 0x000fc40003f86270 */
[----:B------:R-:W-:Y:S01]  /*e2b0*/  ISETP.GE.AND P6, PT, R38, R242, PT ;  /* 0x000000f22600720c */ /* 0x000fe20003fc6270 */
[----:B------:R-:W-:Y:S01]  /*e2c0*/  VIADD R38, R46, 0xfffffe38 ;  /* 0xfffffe382e267836 */ /* 0x000fe20000000000 */
[----:B------:R-:W-:Y:S02]  /*e2d0*/  FSEL R98, R98, -INF , P0 ;  /* 0xff80000062627808 */ /* 0x000fe40000000000 */
[----:B------:R-:W-:Y:S02]  /*e2e0*/  ISETP.GE.AND P0, PT, R39, R245, PT ;  /* 0x000000f52700720c */ /* 0x000fe40003f06270 */
[----:B------:R-:W-:Y:S01]  /*e2f0*/  FSEL R47, R97, -INF , !P3 ;  /* 0xff800000612f7808 */ /* 0x000fe20005800000 */
[----:B------:R-:W-:Y:S01]  /*e300*/  IMAD.MOV.U32 R97, RZ, RZ, R180 ;  /* 0x000000ffff617224 */ /* 0x000fe200078e00b4 */
[----:B------:R-:W-:Y:S02]  /*e310*/  FSEL R100, R100, -INF , P4 ;  /* 0xff80000064647808 */ /* 0x000fe40002000000 */
[----:B------:R-:W-:Y:S01]  /*e320*/  FSEL R58, R98, -INF , !P5 ;  /* 0xff800000623a7808 */ /* 0x000fe20006800000 */
[----:B------:R-:W-:Y:S01]  /*e330*/  IMAD.MOV.U32 R98, RZ, RZ, R177 ;  /* 0x000000ffff627224 */ /* 0x000fe200078e00b1 */
[----:B------:R-:W-:-:S02]  /*e340*/  ISETP.GE.AND P3, PT, R39, R244, PT ;  /* 0x000000f42700720c */ /* 0x000fc40003f66270 */
[C---:B------:R-:W-:Y:S02]  /*e350*/  ISETP.GE.AND P5, PT, R39.reuse, R243, PT ;  /* 0x000000f32700720c */ /* 0x040fe40003fa6270 */
[----:B------:R-:W-:Y:S01]  /*e360*/  ISETP.GE.AND P4, PT, R39, R242, PT ;  /* 0x000000f22700720c */ /* 0x000fe20003f86270 */
[----:B------:R-:W-:Y:S01]  /*e370*/  VIADD R39, R46, 0xfffffe39 ;  /* 0xfffffe392e277836 */ /* 0x000fe20000000000 */
[----:B------:R-:W-:Y:S02]  /*e380*/  FSEL R99, R99, -INF , P0 ;  /* 0xff80000063637808 */ /* 0x000fe40000000000 */
[----:B------:R-:W-:Y:S02]  /*e390*/  ISETP.GE.AND P0, PT, R38, R245, PT ;  /* 0x000000f52600720c */ /* 0x000fe40003f06270 */
[----:B------:R-:W-:Y:S02]  /*e3a0*/  FSEL R83, R100, -INF , !P6 ;  /* 0xff80000064537808 */ /* 0x000fe40007000000 */
[----:B------:R-:W-:-:S02]  /*e3b0*/  FSEL R57, R99, -INF , !P3 ;  /* 0xff80000063397808 */ /* 0x000fc40005800000 */
[----:B------:R-:W-:Y:S02]  /*e3c0*/  FSEL R101, R101, -INF , P5 ;  /* 0xff80000065657808 */ /* 0x000fe40002800000 */
[C---:B------:R-:W-:Y:S02]  /*e3d0*/  ISETP.GE.AND P6, PT, R38.reuse, R244, PT ;  /* 0x000000f42600720c */ /* 0x040fe40003fc6270 */
[C---:B------:R-:W-:Y:S02]  /*e3e0*/  ISETP.GE.AND P3, PT, R38.reuse, R243, PT ;  /* 0x000000f32600720c */ /* 0x040fe40003f66270 */
[----:B------:R-:W-:Y:S01]  /*e3f0*/  ISETP.GE.AND P5, PT, R38, R242, PT ;  /* 0x000000f22600720c */ /* 0x000fe20003fa6270 */
[----:B------:R-:W-:Y:S01]  /*e400*/  VIADD R38, R46, 0xfffffe40 ;  /* 0xfffffe402e267836 */ /* 0x000fe20000000000 */
[----:B------:R-:W-:Y:S02]  /*e410*/  FSEL R102, R102, -INF , P0 ;  /* 0xff80000066667808 */ /* 0x000fe40000000000 */
[----:B------:R-:W-:-:S02]  /*e420*/  ISETP.GE.AND P0, PT, R39, R245, PT ;  /* 0x000000f52700720c */ /* 0x000fc40003f06270 */
[----:B------:R-:W-:Y:S02]  /*e430*/  FSEL R81, R101, -INF , !P4 ;  /* 0xff80000065517808 */ /* 0x000fe40006000000 */
        /* <DEDUP_REMOVED lines=8> */
[----:B------:R-:W-:Y:S02]  /*e4c0*/  FSEL R82, R104, -INF , !P5 ;  /* 0xff80000068527808 */ /* 0x000fe40006800000 */
[----:B------:R-:W-:Y:S02]  /*e4d0*/  FSEL R63, R103, -INF , !P4 ;  /* 0xff800000673f7808 */ /* 0x000fe40006000000 */
[----:B------:R-:W-:Y:S02]  /*e4e0*/  FSEL R105, R105, -INF , P6 ;  /* 0xff80000069697808 */ /* 0x000fe40003000000 */
[C---:B------:R-:W-:Y:S02]  /*e4f0*/  ISETP.GE.AND P5, PT, R38.reuse, R244, PT ;  /* 0x000000f42600720c */ /* 0x040fe40003fa6270 */
[----:B------:R-:W-:-:S02]  /*e500*/  ISETP.GE.AND P4, PT, R38, R243, PT ;  /* 0x000000f32600720c */ /* 0x000fc40003f86270 */
[----:B------:R-:W-:Y:S01]  /*e510*/  ISETP.GE.AND P6, PT, R38, R242, PT ;  /* 0x000000f22600720c */ /* 0x000fe20003fc6270 */
[----:B------:R-:W-:Y:S01]  /*e520*/  VIADD R38, R46, 0xfffffe48 ;  /* 0xfffffe482e267836 */ /* 0x000fe20000000000 */
[----:B------:R-:W-:Y:S02]  /*e530*/  FSEL R106, R106, -INF , P0 ;  /* 0xff8000006a6a7808 */ /* 0x000fe40000000000 */
[----:B------:R-:W-:Y:S02]  /*e540*/  ISETP.GE.AND P0, PT, R39, R245, PT ;  /* 0x000000f52700720c */ /* 0x000fe40003f06270 */
[----:B------:R-:W-:Y:S02]  /*e550*/  FSEL R79, R105, -INF , !P3 ;  /* 0xff800000694f7808 */ /* 0x000fe40005800000 */
[----:B------:R-:W-:Y:S02]  /*e560*/  FSEL R108, R108, -INF , P4 ;  /* 0xff8000006c6c7808 */ /* 0x000fe40002000000 */
[----:B------:R-:W-:-:S02]  /*e570*/  FSEL R80, R106, -INF , !P5 ;  /* 0xff8000006a507808 */ /* 0x000fc40006800000 */
[C---:B------:R-:W-:Y:S02]  /*e580*/  ISETP.GE.AND P3, PT, R39.reuse, R244, PT ;  /* 0x000000f42700720c */ /* 0x040fe40003f66270 */
[C---:B------:R-:W-:Y:S02]  /*e590*/  ISETP.GE.AND P5, PT, R39.reuse, R243, PT ;  /* 0x000000f32700720c */ /* 0x040fe40003fa6270 */
[----:B------:R-:W-:Y:S01]  /*e5a0*/  ISETP.GE.AND P4, PT, R39, R242, PT ;  /* 0x000000f22700720c */ /* 0x000fe20003f86270 */
[----:B------:R-:W-:Y:S01]  /*e5b0*/  VIADD R39, R46, 0xfffffe49 ;  /* 0xfffffe492e277836 */ /* 0x000fe20000000000 */
[----:B------:R-:W-:Y:S02]  /*e5c0*/  FSEL R107, R107, -INF , P0 ;  /* 0xff8000006b6b7808 */ /* 0x000fe40000000000 */
[----:B------:R-:W-:Y:S02]  /*e5d0*/  ISETP.GE.AND P0, PT, R38, R245, PT ;  /* 0x000000f52600720c */ /* 0x000fe40003f06270 */
[----:B------:R-:W-:-:S02]  /*e5e0*/  FSEL R215, R108, -INF , !P6 ;  /* 0xff8000006cd77808 */ /* 0x000fc40007000000 */
[----:B------:R-:W-:Y:S02]  /*e5f0*/  FSEL R239, R107, -INF , !P3 ;  /* 0xff8000006bef7808 */ /* 0x000fe40005800000 */
[----:B------:R-:W-:Y:S02]  /*e600*/  FSEL R109, R109, -INF , P5 ;  /* 0xff8000006d6d7808 */ /* 0x000fe40002800000 */
[C---:B------:R-:W-:Y:S02]  /*e610*/  ISETP.GE.AND P6, PT, R38.reuse, R244, PT ;  /* 0x000000f42600720c */ /* 0x040fe40003fc6270 */
[C---:B------:R-:W-:Y:S02]  /*e620*/  ISETP.GE.AND P3, PT, R38.reuse, R243, PT ;  /* 0x000000f32600720c */ /* 0x040fe40003f66270 */
[----:B------:R-:W-:Y:S01]  /*e630*/  ISETP.GE.AND P5, PT, R38, R242, PT ;  /* 0x000000f22600720c */ /* 0x000fe20003fa6270 */
[----:B------:R-:W-:Y:S01]  /*e640*/  VIADD R38, R46, 0xfffffe50 ;  /* 0xfffffe502e267836 */ /* 0x000fe20000000000 */
[----:B------:R-:W-:-:S02]  /*e650*/  FSEL R110, R110, -INF , P0 ;  /* 0xff8000006e6e7808 */ /* 0x000fc40000000000 */
[----:B------:R-:W-:Y:S02]  /*e660*/  ISETP.GE.AND P0, PT, R39, R245, PT ;  /* 0x000000f52700720c */ /* 0x000fe40003f06270 */
[----:B------:R-:W-:Y:S02]  /*e670*/  FSEL R212, R109, -INF , !P4 ;  /* 0xff8000006dd47808 */ /* 0x000fe40006000000 */
[----:B------:R-:W-:Y:S02]  /*e680*/  FSEL R112, R112, -INF , P3 ;  /* 0xff80000070707808 */ /* 0x000fe40001800000 */
[----:B------:R-:W-:Y:S02]  /*e690*/  FSEL R229, R110, -INF , !P6 ;  /* 0xff8000006ee57808 */ /* 0x000fe40007000000 */
[C---:B------:R-:W-:Y:S02]  /*e6a0*/  ISETP.GE.AND P4, PT, R39.reuse, R244, PT ;  /* 0x000000f42700720c */ /* 0x040fe40003f86270 */
[----:B------:R-:W-:-:S02]  /*e6b0*/  ISETP.GE.AND P6, PT, R39, R243, PT ;  /* 0x000000f32700720c */ /* 0x000fc40003fc6270 */
[----:B------:R-:W-:Y:S01]  /*e6c0*/  ISETP.GE.AND P3, PT, R39, R242, PT ;  /* 0x000000f22700720c */ /* 0x000fe20003f66270 */
[----:B------:R-:W-:Y:S01]  /*e6d0*/  VIADD R39, R46, 0xfffffe51 ;  /* 0xfffffe512e277836 */ /* 0x000fe20000000000 */
[----:B------:R-:W-:Y:S02]  /*e6e0*/  FSEL R111, R111, -INF , P0 ;  /* 0xff8000006f6f7808 */ /* 0x000fe40000000000 */
[----:B------:R-:W-:Y:S02]  /*e6f0*/  ISETP.GE.AND P0, PT, R38, R245, PT ;  /* 0x000000f52600720c */ /* 0x000fe40003f06270 */
[----:B------:R-:W-:Y:S02]  /*e700*/  FSEL R213, R112, -INF , !P5 ;  /* 0xff80000070d57808 */ /* 0x000fe40006800000 */
[----:B------:R-:W-:Y:S02]  /*e710*/  FSEL R219, R111, -INF , !P4 ;  /* 0xff8000006fdb7808 */ /* 0x000fe40006000000 */
[----:B------:R-:W-:-:S02]  /*e720*/  FSEL R113, R113, -INF , P6 ;  /* 0xff80000071717808 */ /* 0x000fc40003000000 */
[C---:B------:R-:W-:Y:S02]  /*e730*/  ISETP.GE.AND P5, PT, R38.reuse, R244, PT ;  /* 0x000000f42600720c */ /* 0x040fe40003fa6270 */
[C---:B------:R-:W-:Y:S02]  /*e740*/  ISETP.GE.AND P4, PT, R38.reuse, R243, PT ;  /* 0x000000f32600720c */ /* 0x040fe40003f86270 */
[----:B------:R-:W-:Y:S01]  /*e750*/  ISETP.GE.AND P6, PT, R38, R242, PT ;  /* 0x000000f22600720c */ /* 0x000fe20003fc6270 */
[----:B------:R-:W-:Y:S01]  /*e760*/  VIADD R38, R46, 0xfffffe58 ;  /* 0xfffffe582e267836 */ /* 0x000fe20000000000 */
[----:B------:R-:W-:Y:S02]  /*e770*/  FSEL R114, R114, -INF , P0 ;  /* 0xff80000072727808 */ /* 0x000fe40000000000 */
[----:B------:R-:W-:Y:S02]  /*e780*/  ISETP.GE.AND P0, PT, R39, R245, PT ;  /* 0x000000f52700720c */ /* 0x000fe40003f06270 */
[----:B------:R-:W-:-:S02]  /*e790*/  FSEL R211, R113, -INF , !P3 ;  /* 0xff80000071d37808 */ /* 0x000fc40005800000 */
        /* <DEDUP_REMOVED lines=161> */
[----:B------:R-:W-:-:S02]  /*f1b0*/  FSEL R169, R246, -INF , P3 ;  /* 0xff800000f6a97808 */ /* 0x000fc40001800000 */
[----:B------:R-:W-:Y:S02]  /*f1c0*/  FSEL R172, R241, -INF , P0 ;  /* 0xff800000f1ac7808 */ /* 0x000fe40000000000 */
        /* <DEDUP_REMOVED lines=8> */
[----:B------:R-:W-:Y:S02]  /*f250*/  ISETP.GE.AND P5, PT, R38, R244, PT ;  /* 0x000000f42600720c */ /* 0x000fe40003fa6270 */
[----:B------:R-:W-:Y:S02]  /*f260*/  FSEL R130, R97, -INF , P0 ;  /* 0xff80000061827808 */ /* 0x000fe40000000000 */
[----:B------:R-:W-:Y:S02]  /*f270*/  ISETP.GE.AND P0, PT, R39, R245, PT ;  /* 0x000000f52700720c */ /* 0x000fe40003f06270 */
[----:B------:R-:W-:-:S02]  /*f280*/  FSEL R130, R130, -INF , !P5 ;  /* 0xff80000082827808 */ /* 0x000fc40006800000 */
[-C--:B------:R-:W-:Y:S02]  /*f290*/  ISETP.GE.AND P5, PT, R39, R243.reuse, PT ;  /* 0x000000f32700720c */ /* 0x080fe40003fa6270 */
[----:B------:R-:W-:Y:S01]  /*f2a0*/  FSEL R117, R96, -INF , P0 ;  /* 0xff80000060757808 */ /* 0x000fe20000000000 */
[----:B------:R-:W-:Y:S01]  /*f2b0*/  IMAD.MOV.U32 R96, RZ, RZ, R93 ;  /* 0x000000ffff607224 */ /* 0x000fe200078e005d */
[----:B------:R-:W-:Y:S01]  /*f2c0*/  FSEL R93, R90, -INF , P5 ;  /* 0xff8000005a5d7808 */ /* 0x000fe20002800000 */
[----:B------:R-:W-:Y:S01]  /*f2d0*/  IMAD.MOV.U32 R90, RZ, RZ, R70 ;  /* 0x000000ffff5a7224 */ /* 0x000fe200078e0046 */
[----:B------:R-:W-:Y:S01]  /*f2e0*/  FSEL R172, R172, -INF , !P4 ;  /* 0xff800000acac7808 */ /* 0x000fe20006000000 */
[----:B------:R-:W2:Y:S01]  /*f2f0*/  LD.E R70, desc[UR4][R2.64+0xdc] ;  /* 0x0000dc0402467980 */ /* 0x000ea2000c101900 */
[----:B------:R-:W-:Y:S02]  /*f300*/  FSEL R168, R98, -INF , P3 ;  /* 0xff80000062a87808 */ /* 0x000fe40001800000 */
[----:B------:R-:W-:-:S02]  /*f310*/  ISETP.GE.AND P4, PT, R38, R243, PT ;  /* 0x000000f32600720c */ /* 0x000fc40003f86270 */
[----:B------:R-:W-:Y:S01]  /*f320*/  ISETP.GE.AND P3, PT, R38, R242, PT ;  /* 0x000000f22600720c */ /* 0x000fe20003f66270 */
[----:B------:R-:W-:Y:S01]  /*f330*/  VIADD R38, R46, 0xfffffea8 ;  /* 0xfffffea82e267836 */ /* 0x000fe20000000000 */
[----:B------:R-:W-:Y:S02]  /*f340*/  FSEL R168, R168, -INF , !P6 ;  /* 0xff800000a8a87808 */ /* 0x000fe40007000000 */
[----:B------:R-:W-:Y:S02]  /*f350*/  ISETP.GE.AND P6, PT, R39, R244, PT ;  /* 0x000000f42700720c */ /* 0x000fe40003fc6270 */
[----:B------:R-:W-:Y:S02]  /*f360*/  FSEL R94, R94, -INF , P4 ;  /* 0xff8000005e5e7808 */ /* 0x000fe40002000000 */
[----:B------:R-:W-:Y:S02]  /*f370*/  FSEL R117, R117, -INF , !P6 ;  /* 0xff80000075757808 */ /* 0x000fe40007000000 */
[----:B------:R-:W-:-:S02]  /*f380*/  FSEL R94, R94, -INF , !P3 ;  /* 0xff8000005e5e7808 */ /* 0x000fc40005800000 */
[C---:B------:R-:W-:Y:S02]  /*f390*/  ISETP.GE.AND P0, PT, R38.reuse, R245, PT ;  /* 0x000000f52600720c */ /* 0x040fe40003f06270 */
[C---:B------:R-:W-:Y:S02]  /*f3a0*/  ISETP.GE.AND P3, PT, R38.reuse, R244, PT ;  /* 0x000000f42600720c */ /* 0x040fe40003f66270 */
[C---:B------:R-:W-:Y:S02]  /*f3b0*/  ISETP.GE.AND P6, PT, R38.reuse, R243, PT ;  /* 0x000000f32600720c */ /* 0x040fe40003fc6270 */
[-C--:B------:R-:W-:Y:S01]  /*f3c0*/  ISETP.GE.AND P5, PT, R38, R242.reuse, PT ;  /* 0x000000f22600720c */ /* 0x080fe20003fa6270 */
[C---:B------:R-:W-:Y:S01]  /*f3d0*/  VIADD R38, R46.reuse, 0xfffffea9 ;  /* 0xfffffea92e267836 */ /* 0x040fe20000000000 */
        /* <DEDUP_REMOVED lines=66> */
[-C--:B------:R-:W-:Y:S02]  /*f800*/  ISETP.GE.AND P0, PT, R39, R245.reuse, PT ;  /* 0x000000f52700720c */ /* 0x080fe40003f06270 */
[----:B------:R-:W-:Y:S02]  /*f810*/  FSEL R85, R85, -INF , P5 ;  /* 0xff80000055557808 */ /* 0x000fe40002800000 */
[----:B------:R-:W-:Y:S02]  /*f820*/  FSEL R60, R60, -INF , P0 ;  /* 0xff8000003c3c7808 */ /* 0x000fe40000000000 */
[----:B------:R-:W-:-:S02]  /*f830*/  ISETP.GE.AND P0, PT, R38, R245, PT ;  /* 0x000000f52600720c */ /* 0x000fc40003f06270 */
[----:B------:R-:W-:Y:S02]  /*f840*/  FSEL R86, R86, -INF , !P3 ;  /* 0xff80000056567808 */ /* 0x000fe40005800000 */
[----:B------:R-:W-:Y:S02]  /*f850*/  FSEL R109, R109, -INF , !P6 ;  /* 0xff8000006d6d7808 */ /* 0x000fe40007000000 */
[C---:B------:R-:W-:Y:S02]  /*f860*/  ISETP.GE.AND P3, PT, R39.reuse, R244, PT ;  /* 0x000000f42700720c */ /* 0x040fe40003f66270 */
[C---:B------:R-:W-:Y:S02]  /*f870*/  ISETP.GE.AND P6, PT, R39.reuse, R243, PT ;  /* 0x000000f32700720c */ /* 0x040fe40003fc6270 */
[----:B------:R-:W-:Y:S01]  /*f880*/  ISETP.GE.AND P5, PT, R39, R242, PT ;  /* 0x000000f22700720c */ /* 0x000fe20003fa6270 */
[----:B------:R-:W-:Y:S01]  /*f890*/  VIADD R39, R46, 0xfffffed0 ;  /* 0xfffffed02e277836 */ /* 0x000fe20000000000 */
[----:B------:R-:W-:-:S02]  /*f8a0*/  FSEL R85, R85, -INF , !P4 ;  /* 0xff80000055557808 */ /* 0x000fc40006000000 */
[----:B------:R-:W-:Y:S02]  /*f8b0*/  ISETP.GE.AND P4, PT, R38, R244, PT ;  /* 0x000000f42600720c */ /* 0x000fe40003f86270 */
[----:B------:R-:W-:Y:S02]  /*f8c0*/  FSEL R61, R61, -INF , P0 ;  /* 0xff8000003d3d7808 */ /* 0x000fe40000000000 */
[----:B------:R-:W-:Y:S02]  /*f8d0*/  FSEL R108, R60, -INF , !P3 ;  /* 0xff8000003c6c7808 */ /* 0x000fe40005800000 */
[----:B------:R-:W-:Y:S02]  /*f8e0*/  FSEL R84, R84, -INF , P6 ;  /* 0xff80000054547808 */ /* 0x000fe40003000000 */
[C---:B------:R-:W-:Y:S02]  /*f8f0*/  ISETP.GE.AND P3, PT, R38.reuse, R243, PT ;  /* 0x000000f32600720c */ /* 0x040fe40003f66270 */
[----:B------:R-:W-:Y:S01]  /*f900*/  ISETP.GE.AND P6, PT, R38, R242, PT ;  /* 0x000000f22600720c */ /* 0x000fe20003fc6270 */
[----:B------:R-:W-:Y:S01]  /*f910*/  VIADD R38, R46, 0xfffffed1 ;  /* 0xfffffed12e267836 */ /* 0x000fe20000000000 */
[----:B------:R-:W-:-:S02]  /*f920*/  FSEL R107, R61, -INF , !P4 ;  /* 0xff8000003d6b7808 */ /* 0x000fc40006000000 */
[C---:B------:R-:W-:Y:S02]  /*f930*/  ISETP.GE.AND P0, PT, R39.reuse, R245, PT ;  /* 0x000000f52700720c */ /* 0x040fe40003f06270 */
[----:B------:R-:W-:Y:S01]  /*f940*/  ISETP.GE.AND P4, PT, R39, R243, PT ;  /* 0x000000f32700720c */ /* 0x000fe20003f86270 */
[----:B------:R-:W-:Y:S01]  /*f950*/  IMAD.MOV.U32 R217, RZ, RZ, R82 ;  /* 0x000000ffffd97224 */ /* 0x000fe200078e0052 */
[----:B------:R-:W-:Y:S02]  /*f960*/  FSEL R28, R28, -INF , P0 ;  /* 0xff8000001c1c7808 */ /* 0x000fe40000000000 */
[----:B------:R-:W-:Y:S01]  /*f970*/  FSEL R82, R32, -INF , P4 ;  /* 0xff80000020527808 */ /* 0x000fe20002000000 */
[----:B------:R-:W-:Y:S01]  /*f980*/  VIADD R32, R46, 0xfffffed8 ;  /* 0xfffffed82e207836 */ /* 0x000fe20000000000 */
[----:B------:R-:W-:Y:S02]  /*f990*/  ISETP.GE.AND P0, PT, R38, R245, PT ;  /* 0x000000f52600720c */ /* 0x000fe40003f06270 */
[----:B------:R-:W-:-:S02]  /*f9a0*/  FSEL R62, R62, -INF , P3 ;  /* 0xff8000003e3e7808 */ /* 0x000fc40001800000 */
[----:B------:R-:W-:Y:S02]  /*f9b0*/  ISETP.GE.AND P3, PT, R39, R242, PT ;  /* 0x000000f22700720c */ /* 0x000fe40003f66270 */
[----:B------:R-:W-:Y:S02]  /*f9c0*/  FSEL R29, R29, -INF , P0 ;  /* 0xff8000001d1d7808 */ /* 0x000fe40000000000 */
[----:B------:R-:W-:Y:S02]  /*f9d0*/  ISETP.GE.AND P0, PT, R32, R245, PT ;  /* 0x000000f52000720c */ /* 0x000fe40003f06270 */
[----:B------:R-:W-:Y:S02]  /*f9e0*/  FSEL R84, R84, -INF , !P5 ;  /* 0xff80000054547808 */ /* 0x000fe40006800000 */
[----:B------:R-:W-:Y:S02]  /*f9f0*/  ISETP.GE.AND P5, PT, R39, R244, PT ;  /* 0x000000f42700720c */ /* 0x000fe40003fa6270 */
[----:B------:R-:W-:-:S02]  /*fa00*/  FSEL R82, R82, -INF , !P3 ;  /* 0xff80000052527808 */ /* 0x000fc40005800000 */
[----:B------:R-:W-:Y:S02]  /*fa10*/  ISETP.GE.AND P3, PT, R32, R244, PT ;  /* 0x000000f42000720c */ /* 0x000fe40003f66270 */
[----:B------:R-:W-:Y:S02]  /*fa20*/  FSEL R25, R25, -INF , P0 ;  /* 0xff80000019197808 */ /* 0x000fe40000000000 */
[----:B------:R-:W-:Y:S01]  /*fa30*/  FSEL R106, R28, -INF , !P5 ;  /* 0xff8000001c6a7808 */ /* 0x000fe20006800000 */
[----:B------:R-:W-:Y:S01]  /*fa40*/  VIADD R28, R46, 0xfffffed9 ;  /* 0xfffffed92e1c7836 */ /* 0x000fe20000000000 */
[----:B------:R-:W-:Y:S01]  /*fa50*/  FSEL R104, R25, -INF , !P3 ;  /* 0xff80000019687808 */ /* 0x000fe20005800000 */
[----:B------:R-:W-:Y:S01]  /*fa60*/  IMAD.MOV.U32 R240, RZ, RZ, R83 ;  /* 0x000000fffff07224 */ /* 0x000fe200078e0053 */
[----:B------:R-:W-:Y:S02]  /*fa70*/  FSEL R83, R62, -INF , !P6 ;  /* 0xff8000003e537808 */ /* 0x000fe40007000000 */
[----:B------:R-:W-:-:S02]  /*fa80*/  FMNMX3.FTZ R25, R36, R35, R23, !PT ;  /* 0x0000002324197276 */ /* 0x000fc40007810017 */
[C---:B------:R-:W-:Y:S02]  /*fa90*/  ISETP.GE.AND P6, PT, R38.reuse, R244, PT ;  /* 0x000000f42600720c */ /* 0x040fe40003fc6270 */
[----:B------:R-:W-:Y:S02]  /*faa0*/  ISETP.GE.AND P5, PT, R38, R243, PT ;  /* 0x000000f32600720c */ /* 0x000fe40003fa6270 */
[----:B------:R-:W-:Y:S02]  /*fab0*/  ISETP.GE.AND P0, PT, R28, R245, PT ;  /* 0x000000f51c00720c */ /* 0x000fe40003f06270 */
[----:B------:R-:W-:Y:S02]  /*fac0*/  FMNMX3.FTZ R25, R25, R43, R34, !PT ;  /* 0x0000002b19197276 */ /* 0x000fe40007810022 */
[----:B------:R-:W-:Y:S02]  /*fad0*/  ISETP.GE.AND P4, PT, R38, R242, PT ;  /* 0x000000f22600720c */ /* 0x000fe40003f86270 */
[----:B------:R-:W-:-:S02]  /*fae0*/  FSEL R24, R24, -INF , P5 ;  /* 0xff80000018187808 */ /* 0x000fc40002800000 */
[----:B------:R-:W-:Y:S02]  /*faf0*/  FSEL R105, R29, -INF , !P6 ;  /* 0xff8000001d697808 */ /* 0x000fe40007000000 */
[----:B------:R-:W-:Y:S01]  /*fb00*/  ISETP.GE.AND P6, PT, R32, R243, PT ;  /* 0x000000f32000720c */ /* 0x000fe20003fc6270 */
[----:B------:R-:W-:Y:S01]  /*fb10*/  IMAD.MOV.U32 R222, RZ, RZ, R81 ;  /* 0x000000ffffde7224 */ /* 0x000fe200078e0051 */
[----:B------:R-:W-:Y:S01]  /*fb20*/  FSEL R103, R16, -INF , P0 ;  /* 0xff80000010677808 */ /* 0x000fe20000000000 */
[----:B------:R-:W-:Y:S01]  /*fb30*/  IMAD.MOV.U32 R214, RZ, RZ, R80 ;  /* 0x000000ffffd67224 */ /* 0x000fe200078e0050 */
[----:B------:R-:W-:Y:S02]  /*fb40*/  FMNMX3.FTZ R16, R25, R20, R27, !PT ;  /* 0x0000001419107276 */ /* 0x000fe4000781001b */
[----:B------:R-:W-:Y:S01]  /*fb50*/  FSEL R81, R24, -INF , !P4 ;  /* 0xff80000018517808 */ /* 0x000fe20006000000 */
[----:B------:R-:W-:Y:S01]  /*fb60*/  VIADD R24, R46, 0xfffffee0 ;  /* 0xfffffee02e187836 */ /* 0x000fe20000000000 */
[----:B------:R-:W-:-:S02]  /*fb70*/  ISETP.GE.AND P5, PT, R32, R242, PT ;  /* 0x000000f22000720c */ /* 0x000fc40003fa6270 */
[C---:B------:R-:W-:Y:S02]  /*fb80*/  ISETP.GE.AND P4, PT, R28.reuse, R244, PT ;  /* 0x000000f41c00720c */ /* 0x040fe40003f86270 */
[----:B------:R-:W-:Y:S02]  /*fb90*/  ISETP.GE.AND P3, PT, R28, R243, PT ;  /* 0x000000f31c00720c */ /* 0x000fe40003f66270 */
[----:B------:R-:W-:Y:S02]  /*fba0*/  FSEL R80, R17, -INF , P6 ;  /* 0xff80000011507808 */ /* 0x000fe40003000000 */
[----:B------:R-:W-:Y:S02]  /*fbb0*/  FMNMX3.FTZ R16, R16, R26, R31, !PT ;  /* 0x0000001a10107276 */ /* 0x000fe4000781001f */
[----:B------:R-:W-:Y:S02]  /*fbc0*/  FSEL R80, R80, -INF , !P5 ;  /* 0xff80000050507808 */ /* 0x000fe40006800000 */
[----:B------:R-:W-:-:S02]  /*fbd0*/  FSEL R30, R30, -INF , P3 ;  /* 0xff8000001e1e7808 */ /* 0x000fc40001800000 */
[----:B------:R-:W-:Y:S02]  /*fbe0*/  FSEL R103, R103, -INF , !P4 ;  /* 0xff80000067677808 */ /* 0x000fe40006000000 */
[C---:B------:R-:W-:Y:S02]  /*fbf0*/  ISETP.GE.AND P5, PT, R24.reuse, R245, PT ;  /* 0x000000f51800720c */ /* 0x040fe40003fa6270 */
[C---:B------:R-:W-:Y:S02]  /*fc00*/  ISETP.GE.AND P0, PT, R24.reuse, R244, PT ;  /* 0x000000f41800720c */ /* 0x040fe40003f06270 */
[C---:B------:R-:W-:Y:S02]  /*fc10*/  ISETP.GE.AND P3, PT, R24.reuse, R243, PT ;  /* 0x000000f31800720c */ /* 0x040fe40003f66270 */
[----:B------:R-:W-:Y:S02]  /*fc20*/  ISETP.GE.AND P4, PT, R24, R242, PT ;  /* 0x000000f21800720c */ /* 0x000fe40003f86270 */
[----:B------:R-:W-:-:S02]  /*fc30*/  FMNMX3.FTZ R24, R16, R48, R53, !PT ;  /* 0x0000003010187276 */ /* 0x000fc40007810035 */
[----:B------:R-:W-:-:S04]  /*fc40*/  FMNMX3.FTZ R16, R0, R5, R7, !PT ;  /* 0x0000000500107276 */ /* 0x000fc80007810007 */
[----:B------:R-:W-:-:S04]  /*fc50*/  FMNMX3.FTZ R16, R16, R6, R4, !PT ;  /* 0x0000000610107276 */ /* 0x000fc80007810004 */
[----:B------:R-:W-:Y:S01]  /*fc60*/  FMNMX3.FTZ R16, R16, R33, R37, !PT ;  /* 0x0000002110107276 */ /* 0x000fe20007810025 */
[----:B------:R-:W-:Y:S01]  /*fc70*/  VIADD R17, R46, 0xfffffee1 ;  /* 0xfffffee12e117836 */ /* 0x000fe20000000000 */
[----:B------:R-:W-:Y:S02]  /*fc80*/  ISETP.GE.AND P6, PT, R28, R242, PT ;  /* 0x000000f21c00720c */ /* 0x000fe40003fc6270 */
[----:B------:R-:W-:Y:S01]  /*fc90*/  FMNMX3.FTZ R16, R16, R40, R49, !PT ;  /* 0x0000002810107276 */ /* 0x000fe20007810031 */
[----:B------:R-:W-:Y:S01]  /*fca0*/  IMAD.MOV.U32 R218, RZ, RZ, R79 ;  /* 0x000000ffffda7224 */ /* 0x000fe200078e004f */
[----:B------:R-:W-:Y:S02]  /*fcb0*/  FSEL R79, R30, -INF , !P6 ;  /* 0xff8000001e4f7808 */ /* 0x000fe40007000000 */
[----:B------:R-:W-:Y:S01]  /*fcc0*/  FMNMX3.FTZ R16, R16, R51, R54, !PT ;  /* 0x0000003310107276 */ /* 0x000fe20007810036 */
[----:B------:R-:W-:Y:S01]  /*fcd0*/  IMAD.MOV.U32 R118, RZ, RZ, R58 ;  /* 0x000000ffff767224 */ /* 0x000fe200078e003a */
[----:B------:R-:W-:Y:S01]  /*fce0*/  FSEL R102, R18, -INF , P5 ;  /* 0xff80000012667808 */ /* 0x000fe20002800000 */
[----:B------:R-:W-:Y:S01]  /*fcf0*/  IMAD.MOV.U32 R121, RZ, RZ, R57 ;  /* 0x000000ffff797224 */ /* 0x000fe200078e0039 */
[----:B------:R-:W-:-:S02]  /*fd00*/  ISETP.GE.AND P6, PT, R17, R245, PT ;  /* 0x000000f51100720c */ /* 0x000fc40003fc6270 */
[----:B------:R-:W-:Y:S02]  /*fd10*/  FMNMX3.FTZ R18, R24, R52, R50, !PT ;  /* 0x0000003418127276 */ /* 0x000fe40007810032 */
[----:B------:R-:W-:Y:S01]  /*fd20*/  FMNMX3.FTZ R16, R16, R55, R47, !PT ;  /* 0x0000003710107276 */ /* 0x000fe2000781002f */
[----:B------:R-:W-:Y:S01]  /*fd30*/  IMAD.MOV.U32 R246, RZ, RZ, R63 ;  /* 0x000000fffff67224 */ /* 0x000fe200078e003f */
[----:B------:R-:W-:Y:S01]  /*fd40*/  FSEL R102, R102, -INF , !P0 ;  /* 0xff80000066667808 */ /* 0x000fe20004000000 */
[----:B------:R-:W-:Y:S01]  /*fd50*/  IMAD.MOV.U32 R241, RZ, RZ, R59 ;  /* 0x000000fffff17224 */ /* 0x000fe200078e003b */
[----:B------:R-:W-:Y:S01]  /*fd60*/  FSEL R78, R10, -INF , P3 ;  /* 0xff8000000a4e7808 */ /* 0x000fe20001800000 */
[----:B------:R-:W-:Y:S01]  /*fd70*/  VIADD R10, R46, 0xfffffee8 ;  /* 0xfffffee82e0a7836 */ /* 0x000fe20000000000 */
[C---:B------:R-:W-:Y:S02]  /*fd80*/  ISETP.GE.AND P5, PT, R17.reuse, R244, PT ;  /* 0x000000f41100720c */ /* 0x040fe40003fa6270 */
[----:B------:R-:W-:-:S02]  /*fd90*/  ISETP.GE.AND P0, PT, R17, R243, PT ;  /* 0x000000f31100720c */ /* 0x000fc40003f06270 */
[----:B------:R-:W-:Y:S02]  /*fda0*/  FSEL R101, R8, -INF , P6 ;  /* 0xff80000008657808 */ /* 0x000fe40003000000 */
[----:B------:R-:W-:Y:S02]  /*fdb0*/  FMNMX3.FTZ R18, R18, R118, R121, !PT ;  /* 0x0000007612127276 */ /* 0x000fe40007810079 */
[----:B------:R-:W-:Y:S02]  /*fdc0*/  FMNMX3.FTZ R16, R16, R240, R222, !PT ;  /* 0x000000f010107276 */ /* 0x000fe400078100de */
[----:B------:R-:W-:Y:S02]  /*fdd0*/  ISETP.GE.AND P3, PT, R17, R242, PT ;  /* 0x000000f21100720c */ /* 0x000fe40003f66270 */
[----:B------:R-:W-:Y:S02]  /*fde0*/  FSEL R78, R78, -INF , !P4 ;  /* 0xff8000004e4e7808 */ /* 0x000fe40006000000 */
[----:B------:R-:W-:-:S02]  /*fdf0*/  FSEL R101, R101, -INF , !P5 ;  /* 0xff80000065657808 */ /* 0x000fc40006800000 */
[----:B------:R-:W-:Y:S02]  /*fe00*/  FSEL R77, R9, -INF , P0 ;  /* 0xff800000094d7808 */ /* 0x000fe40000000000 */
[----:B------:R-:W-:Y:S02]  /*fe10*/  FMNMX3.FTZ R17, R18, R241, R246, !PT ;  /* 0x000000f112117276 */ /* 0x000fe400078100f6 */
[C---:B------:R-:W-:Y:S02]  /*fe20*/  ISETP.GE.AND P4, PT, R10.reuse, R245, PT ;  /* 0x000000f50a00720c */ /* 0x040fe40003f86270 */
[C---:B------:R-:W-:Y:S02]  /*fe30*/  ISETP.GE.AND P6, PT, R10.reuse, R244, PT ;  /* 0x000000f40a00720c */ /* 0x040fe40003fc6270 */
[C---:B------:R-:W-:Y:S02]  /*fe40*/  ISETP.GE.AND P5, PT, R10.reuse, R243, PT ;  /* 0x000000f30a00720c */ /* 0x040fe40003fa6270 */
[----:B------:R-:W-:-:S02]  /*fe50*/  ISETP.GE.AND P0, PT, R10, R242, PT ;  /* 0x000000f20a00720c */ /* 0x000fc40003f06270 */
        /* <DEDUP_REMOVED lines=13> */
[----:B------:R-:W-:Y:S02]  /*ff30*/  FSEL R100, R11, -INF , P4 ;  /* 0xff8000000b647808 */ /* 0x000fe40002000000 */
        /* <DEDUP_REMOVED lines=15> */
[----:B------:R-:W-:Y:S02]  /*10030*/  FSEL R100, R100, -INF , !P6 ;  /* 0xff80000064647808 */ /* 0x000fe40007000000 */
[----:B------:R-:W-:-:S02]  /*10040*/  FMNMX3.FTZ R11, R11, R116, R115, !PT ;  /* 0x000000740b0b7276 */ /* 0x000fc40007810073 */
[----:B------:R-:W-:Y:S02]  /*10050*/  ISETP.GE.AND P6, PT, R8, R243, PT ;  /* 0x000000f30800720c */ /* 0x000fe40003fc6270 */
[----:B------:R-:W-:Y:S02]  /*10060*/  FMNMX3.FTZ R10, R10, R92, R91, !PT ;  /* 0x0000005c0a0a7276 */ /* 0x000fe4000781005b */
[----:B------:R-:W-:Y:S02]  /*10070*/  FSEL R77, R77, -INF , !P3 ;  /* 0xff8000004d4d7808 */ /* 0x000fe40005800000 */
[----:B------:R-:W-:Y:S02]  /*10080*/  FSEL R15, R15, -INF , P5 ;  /* 0xff8000000f0f7808 */ /* 0x000fe40002800000 */
[C---:B------:R-:W-:Y:S02]  /*10090*/  ISETP.GE.AND P3, PT, R8.reuse, R245, PT ;  /* 0x000000f50800720c */ /* 0x040fe40003f66270 */
[----:B------:R-:W-:-:S02]  /*100a0*/  ISETP.GE.AND P4, PT, R8, R244, PT ;  /* 0x000000f40800720c */ /* 0x000fc40003f86270 */
[----:B------:R-:W-:Y:S01]  /*100b0*/  ISETP.GE.AND P5, PT, R8, R242, PT ;  /* 0x000000f20800720c */ /* 0x000fe20003fa6270 */
[C---:B------:R-:W-:Y:S01]  /*100c0*/  VIADD R8, R46.reuse, 0xfffffef0 ;  /* 0xfffffef02e087836 */ /* 0x040fe20000000000 */
[----:B------:R-:W-:Y:S01]  /*100d0*/  FMNMX3.FTZ R11, R11, R114, R113, !PT ;  /* 0x000000720b0b7276 */ /* 0x000fe20007810071 */
[----:B------:R-:W-:Y:S01]  /*100e0*/  VIADD R9, R46, 0xfffffef1 ;  /* 0xfffffef12e097836 */ /* 0x000fe20000000000 */
[----:B------:R-:W-:Y:S02]  /*100f0*/  FSEL R14, R14, -INF , P6 ;  /* 0xff8000000e0e7808 */ /* 0x000fe40003000000 */
[----:B------:R-:W-:Y:S02]  /*10100*/  FMNMX3.FTZ R10, R10, R90, R89, !PT ;  /* 0x0000005a0a0a7276 */ /* 0x000fe40007810059 */
[----:B------:R-:W-:Y:S02]  /*10110*/  FSEL R12, R12, -INF , P3 ;  /* 0xff8000000c0c7808 */ /* 0x000fe40001800000 */
[----:B------:R-:W-:-:S02]  /*10120*/  FSEL R76, R15, -INF , !P0 ;  /* 0xff8000000f4c7808 */ /* 0x000fc40004000000 */
[----:B------:R-:W-:Y:S02]  /*10130*/  FMNMX3.FTZ R11, R11, R112, R111, !PT ;  /* 0x000000700b0b7276 */ /* 0x000fe4000781006f */
[-C--:B------:R-:W-:Y:S02]  /*10140*/  ISETP.GE.AND P0, PT, R8, R245.reuse, PT ;  /* 0x000000f50800720c */ /* 0x080fe40003f06270 */
[----:B------:R-:W-:Y:S02]  /*10150*/  FSEL R75, R14, -INF , !P5 ;  /* 0xff8000000e4b7808 */ /* 0x000fe40006800000 */
[----:B------:R-:W-:Y:S02]  /*10160*/  FMNMX3.FTZ R10, R10, R88, R87, !PT ;  /* 0x000000580a0a7276 */ /* 0x000fe40007810057 */
[----:B------:R-:W-:Y:S02]  /*10170*/  ISETP.GE.AND P5, PT, R9, R245, PT ;  /* 0x000000f50900720c */ /* 0x000fe40003fa6270 */
[----:B------:R-:W-:-:S02]  /*10180*/  FSEL R99, R12, -INF , !P4 ;  /* 0xff8000000c637808 */ /* 0x000fc40006000000 */
[C---:B------:R-:W-:Y:S02]  /*10190*/  ISETP.GE.AND P3, PT, R8.reuse, R244, PT ;  /* 0x000000f40800720c */ /* 0x040fe40003f66270 */
[C---:B------:R-:W-:Y:S02]  /*101a0*/  ISETP.GE.AND P4, PT, R8.reuse, R243, PT ;  /* 0x000000f30800720c */ /* 0x040fe40003f86270 */
[----:B------:R-:W-:Y:S01]  /*101b0*/  ISETP.GE.AND P6, PT, R8, R242, PT ;  /* 0x000000f20800720c */ /* 0x000fe20003fc6270 */
[C---:B------:R-:W-:Y:S01]  /*101c0*/  VIADD R8, R46.reuse, 0xfffffef8 ;  /* 0xfffffef82e087836 */ /* 0x040fe20000000000 */
[----:B------:R-:W-:Y:S01]  /*101d0*/  FMNMX3.FTZ R11, R11, R110, R109, !PT ;  /* 0x0000006e0b0b7276 */ /* 0x000fe2000781006d */
[----:B------:R-:W-:Y:S01]  /*101e0*/  VIADD R46, R46, 0xfffffef9 ;  /* 0xfffffef92e2e7836 */ /* 0x000fe20000000000 */
[----:B------:R-:W-:Y:S02]  /*101f0*/  FSEL R13, R13, -INF , P0 ;  /* 0xff8000000d0d7808 */ /* 0x000fe40000000000 */
[----:B------:R-:W-:-:S02]  /*10200*/  FMNMX3.FTZ R10, R10, R86, R85, !PT ;  /* 0x000000560a0a7276 */ /* 0x000fc40007810055 */
[----:B------:R-:W-:Y:S02]  /*10210*/  ISETP.GE.AND P0, PT, R9, R244, PT ;  /* 0x000000f40900720c */ /* 0x000fe40003f06270 */
[----:B------:R-:W-:Y:S02]  /*10220*/  FSEL R22, R22, -INF , P5 ;  /* 0xff80000016167808 */ /* 0x000fe40002800000 */
[----:B------:R-:W-:Y:S02]  /*10230*/  FMNMX3.FTZ R11, R11, R108, R107, !PT ;  /* 0x0000006c0b0b7276 */ /* 0x000fe4000781006b */
[----:B------:R-:W-:Y:S02]  /*10240*/  FSEL R98, R13, -INF , !P3 ;  /* 0xff8000000d627808 */ /* 0x000fe40005800000 */
[----:B------:R-:W-:Y:S02]  /*10250*/  FMNMX3.FTZ R10, R10, R84, R83, !PT ;  /* 0x000000540a0a7276 */ /* 0x000fe40007810053 */
[----:B------:R-:W-:-:S02]  /*10260*/  ISETP.GE.AND P3, PT, R8, R245, PT ;  /* 0x000000f50800720c */ /* 0x000fc40003f66270 */
[----:B------:R-:W-:Y:S02]  /*10270*/  FSEL R97, R22, -INF , !P0 ;  /* 0xff80000016617808 */ /* 0x000fe40004000000 */
[----:B------:R-:W-:Y:S02]  /*10280*/  ISETP.GE.AND P0, PT, R46, R245, PT ;  /* 0x000000f52e00720c */ /* 0x000fe40003f06270 */
[----:B------:R-:W-:Y:S02]  /*10290*/  FMNMX3.FTZ R11, R11, R106, R105, !PT ;  /* 0x0000006a0b0b7276 */ /* 0x000fe40007810069 */
[----:B------:R-:W-:Y:S02]  /*102a0*/  FMNMX3.FTZ R10, R10, R82, R81, !PT ;  /* 0x000000520a0a7276 */ /* 0x000fe40007810051 */
[----:B------:R-:W-:Y:S02]  /*102b0*/  FSEL R42, R42, -INF , P3 ;  /* 0xff8000002a2a7808 */ /* 0x000fe40001800000 */
[----:B------:R-:W-:-:S02]  /*102c0*/  ISETP.GE.AND P3, PT, R46, R244, PT ;  /* 0x000000f42e00720c */ /* 0x000fc40003f66270 */
[----:B------:R-:W-:Y:S02]  /*102d0*/  FSEL R44, R44, -INF , P0 ;  /* 0xff8000002c2c7808 */ /* 0x000fe40000000000 */
[----:B------:R-:W-:Y:S02]  /*102e0*/  ISETP.GE.AND P5, PT, R8, R244, PT ;  /* 0x000000f40800720c */ /* 0x000fe40003fa6270 */
[----:B------:R-:W-:Y:S02]  /*102f0*/  FMNMX3.FTZ R11, R11, R104, R103, !PT ;  /* 0x000000680b0b7276 */ /* 0x000fe40007810067 */
[----:B------:R-:W-:Y:S02]  /*10300*/  ISETP.GE.AND P0, PT, R9, R243, PT ;  /* 0x000000f30900720c */ /* 0x000fe40003f06270 */
[----:B------:R-:W-:Y:S02]  /*10310*/  FMNMX3.FTZ R10, R10, R80, R79, !PT ;  /* 0x000000500a0a7276 */ /* 0x000fe4000781004f */
[----:B------:R-:W-:-:S02]  /*10320*/  FSEL R95, R44, -INF , !P3 ;  /* 0xff8000002c5f7808 */ /* 0x000fc40005800000 */
[----:B------:R-:W-:Y:S02]  /*10330*/  FMNMX3.FTZ R11, R11, R102, R101, !PT ;  /* 0x000000660b0b7276 */ /* 0x000fe40007810065 */
[----:B------:R-:W-:Y:S02]  /*10340*/  FSEL R96, R42, -INF , !P5 ;  /* 0xff8000002a607808 */ /* 0x000fe40006800000 */
[----:B------:R-:W-:Y:S02]  /*10350*/  ISETP.GE.AND P3, PT, R8, R243, PT ;  /* 0x000000f30800720c */ /* 0x000fe40003f66270 */
[----:B------:R-:W-:Y:S02]  /*10360*/  FSEL R21, R21, -INF , P0 ;  /* 0xff80000015157808 */ /* 0x000fe40000000000 */
[----:B------:R-:W-:Y:S02]  /*10370*/  ISETP.GE.AND P5, PT, R9, R242, PT ;  /* 0x000000f20900720c */ /* 0x000fe40003fa6270 */
[----:B------:R-:W-:-:S02]  /*10380*/  FSEL R19, R19, -INF , P4 ;  /* 0xff80000013137808 */ /* 0x000fc40002000000 */
[----:B------:R-:W-:Y:S02]  /*10390*/  ISETP.GE.AND P0, PT, R46, R243, PT ;  /* 0x000000f32e00720c */ /* 0x000fe40003f06270 */
[----:B------:R-:W-:Y:S02]  /*103a0*/  FMNMX3.FTZ R10, R10, R78, R77, !PT ;  /* 0x0000004e0a0a7276 */ /* 0x000fe4000781004d */
[----:B------:R-:W-:Y:S02]  /*103b0*/  FMNMX3.FTZ R11, R11, R100, R99, !PT ;  /* 0x000000640b0b7276 */ /* 0x000fe40007810063 */
[----:B------:R-:W-:Y:S02]  /*103c0*/  FSEL R41, R41, -INF , P3 ;  /* 0xff80000029297808 */ /* 0x000fe40001800000 */
[-C--:B------:R-:W-:Y:S02]  /*103d0*/  ISETP.GE.AND P4, PT, R8, R242.reuse, PT ;  /* 0x000000f20800720c */ /* 0x080fe40003f86270 */
[----:B------:R-:W-:-:S02]  /*103e0*/  ISETP.GE.AND P3, PT, R46, R242, PT ;  /* 0x000000f22e00720c */ /* 0x000fc40003f66270 */
[----:B------:R-:W-:Y:S02]  /*103f0*/  FSEL R45, R45, -INF , P0 ;  /* 0xff8000002d2d7808 */ /* 0x000fe40000000000 */
[----:B------:R-:W-:Y:S02]  /*10400*/  FSEL R74, R19, -INF , !P6 ;  /* 0xff800000134a7808 */ /* 0x000fe40007000000 */
[----:B------:R-:W-:Y:S02]  /*10410*/  FSEL R73, R21, -INF , !P5 ;  /* 0xff80000015497808 */ /* 0x000fe40006800000 */
[----:B------:R-:W-:Y:S02]  /*10420*/  FMNMX3.FTZ R10, R10, R76, R75, !PT ;  /* 0x0000004c0a0a7276 */ /* 0x000fe4000781004b */
[----:B------:R-:W-:Y:S02]  /*10430*/  FMNMX3.FTZ R11, R11, R98, R97, !PT ;  /* 0x000000620b0b7276 */ /* 0x000fe40007810061 */
[----:B------:R-:W-:-:S02]  /*10440*/  FSEL R72, R41, -INF , !P4 ;  /* 0xff80000029487808 */ /* 0x000fc40006000000 */
[----:B------:R-:W-:Y:S02]  /*10450*/  FSEL R71, R45, -INF , !P3 ;  /* 0xff8000002d477808 */ /* 0x000fe40005800000 */
[----:B------:R-:W-:Y:S02]  /*10460*/  FMNMX3.FTZ R10, R10, R74, R73, !PT ;  /* 0x0000004a0a0a7276 */ /* 0x000fe40007810049 */
[----:B------:R-:W-:Y:S02]  /*10470*/  FMNMX3.FTZ R9, R11, R96, R95, !PT ;  /* 0x000000600b097276 */ /* 0x000fe4000781005f */
[----:B------:R-:W-:-:S03]  /*10480*/  FMNMX3.FTZ R11, R10, R72, R71, !PT ;  /* 0x000000480a0b7276 */ /* 0x000fc60007810047 */
[----:B------:R-:W1:Y:S04]  /*10490*/  SHFL.BFLY PT, R8, R9, 0x2, 0x1f ;  /* 0x0c401f0009087f89 */ /* 0x000e6800000e0000 */
[----:B------:R-:W3:Y:S01]  /*104a0*/  SHFL.BFLY PT, R10, R11, 0x2, 0x1f ;  /* 0x0c401f000b0a7f89 */ /* 0x000ee200000e0000 */
[----:B------:R-:W4:Y:S01]  /*104b0*/  S2UR UR6, SR_CgaCtaId ;  /* 0x00000000000679c3 */ /* 0x000f220000008800 */
[----:B-1----:R-:W-:Y:S02]  /*104c0*/  FMNMX.FTZ R9, R9, R8, !PT ;  /* 0x0000000809097209 */ /* 0x002fe40007810000 */
[----:B---3--:R-:W-:-:S05]  /*104d0*/  FMNMX.FTZ R8, R11, R10, !PT ;  /* 0x0000000a0b087209 */ /* 0x008fca0007810000 */
[----:B------:R-:W1:Y:S04]  /*104e0*/  SHFL.BFLY PT, R57, R8, 0x1, 0x1f ;  /* 0x0c201f0008397f89 */ /* 0x000e6800000e0000 */
[----:B------:R-:W3:Y:S01]  /*104f0*/  SHFL.BFLY PT, R58, R9, 0x1, 0x1f ;  /* 0x0c201f00093a7f89 */ /* 0x000ee200000e0000 */
[----:B------:R-:W-:Y:S02]  /*10500*/  UMOV UR7, 0x400 ;  /* 0x0000040000077882 */ /* 0x000fe40000000000 */
[----:B----4-:R-:W-:Y:S01]  /*10510*/  ULEA UR6, UR6, UR7, 0x18 ;  /* 0x0000000706067291 */ /* 0x010fe2000f8ec0ff */
[----:B------:R-:W-:-:S05]  /*10520*/  LOP3.LUT R120, R185, 0x200, R186, 0xf8, !PT ;  /* 0x00000200b9787812 */ /* 0x000fca00078ef8ba */
[----:B------:R-:W-:Y:S01]  /*10530*/  IMAD.U32 R221, RZ, RZ, UR6 ;  /* 0x00000006ffdd7e24 */ /* 0x000fe2000f8e00ff */
[----:B-1----:R-:W-:-:S04]  /*10540*/  FMNMX.FTZ R57, R8, R57, !PT ;  /* 0x0000003908397209 */ /* 0x002fc80007810000 */
[----:B------:R-:W-:Y:S01]  /*10550*/  FSETP.NEU.FTZ.AND P0, PT, R57, -INF , PT ;  /* 0xff8000003900780b */ /* 0x000fe20003f1d000 */
[----:B--2---:R-:W-:Y:S01]  /*10560*/  FMUL.FTZ R60, R70, R57 ;  /* 0x00000039463c7220 */ /* 0x004fe20000410000 */
[----:B---3--:R-:W-:-:S04]  /*10570*/  FMNMX.FTZ R58, R9, R58, !PT ;  /* 0x0000003a093a7209 */ /* 0x008fc80007810000 */
[----:B------:R-:W-:Y:S02]  /*10580*/  FSEL R60, R60, RZ, P0 ;  /* 0x000000ff3c3c7208 */ /* 0x000fe40000000000 */
[----:B------:R-:W-:Y:S01]  /*10590*/  FSETP.NEU.FTZ.AND P3, PT, R58, -INF , PT ;  /* 0xff8000003a00780b */ /* 0x000fe20003f7d000 */
[----:B------:R-:W-:Y:S02]  /*105a0*/  IMAD R120, R120, 0x2, R221 ;  /* 0x0000000278787824 */ /* 0x000fe400078e02dd */
[-CC-:B------:R-:W-:Y:S01]  /*105b0*/  FFMA.FTZ R59, R5, R70.reuse, -R60.reuse ;  /* 0x00000046053b7223 */ /* 0x180fe2000001083c */
[----:B------:R-:W-:Y:S01]  /*105c0*/  FSEL R5, R58, RZ, P3 ;  /* 0x000000ff3a057208 */ /* 0x000fe20001800000 */
[----:B------:R-:W-:Y:S02]  /*105d0*/  IMAD.MOV.U32 R125, RZ, RZ, 0x20 ;  /* 0x00000020ff7d7424 */ /* 0x000fe400078e00ff */
[----:B------:R-:W-:Y:S02]  /*105e0*/  IMAD.MOV.U32 R186, RZ, RZ, R121 ;  /* 0x000000ffffba7224 */ /* 0x000fe400078e0079 */
[----:B------:R-:W-:Y:S01]  /*105f0*/  FFMA.FTZ R121, R4, R70, -R60 ;  /* 0x0000004604797223 */ /* 0x000fe2000001083c */
[----:B------:R-:W-:-:S02]  /*10600*/  VIADD R21, R120, 0xa000 ;  /* 0x0000a00078157836 */ /* 0x000fc40000000000 */
[----:B------:R-:W-:Y:S01]  /*10610*/  FMUL.FTZ R69, R70, R58 ;  /* 0x0000003a46457220 */ /* 0x000fe20000410000 */
[----:B------:R-:W-:Y:S01]  /*10620*/  FSEL R4, R57, RZ, P0 ;  /* 0x000000ff39047208 */ /* 0x000fe20000000000 */
[----:B------:R-:W-:Y:S01]  /*10630*/  FADD.FTZ R5, R36, -R5 ;  /* 0x8000000524057221 */ /* 0x000fe20000010000 */
[----:B------:R-:W-:Y:S01]  /*10640*/  SEL R125, R125, 0xffffffe0, !P2 ;  /* 0xffffffe07d7d7807 */ /* 0x000fe20005000000 */
[----:B------:R-:W-:Y:S02]  /*10650*/  VIADD R124, R120, 0xa040 ;  /* 0x0000a040787c7836 */ /* 0x000fe40000000000 */
[----:B------:R-:W-:Y:S01]  /*10660*/  FFMA.FTZ R119, R7, R70, -R60 ;  /* 0x0000004607777223 */ /* 0x000fe2000001083c */
[----:B------:R-:W-:Y:S01]  /*10670*/  @P1 VIADD R124, R21, 0xffffffc0 ;  /* 0xffffffc0157c1836 */ /* 0x000fe20000000000 */
[----:B------:R-:W-:Y:S01]  /*10680*/  FSEL R69, R69, RZ, P3 ;  /* 0x000000ff45457208 */ /* 0x000fe20001800000 */
[----:B------:R-:W-:Y:S01]  /*10690*/  FMUL.FTZ R5, R70, R5 ;  /* 0x0000000546057220 */ /* 0x000fe20000410000 */
[----:B------:R-:W-:Y:S01]  /*106a0*/  FADD.FTZ R4, R0, -R4 ;  /* 0x8000000400047221 */ /* 0x000fe20000010000 */
[C---:B------:R-:W-:Y:S01]  /*106b0*/  IMAD.IADD R0, R125.reuse, 0x1, R120 ;  /* 0x000000017d007824 */ /* 0x040fe200078e0278 */
[----:B------:R-:W1:Y:S01]  /*106c0*/  LDSM.16.MT88.4 R16, [R120+0xa000] ;  /* 0x00a000007810783b */ /* 0x000e620000004200 */
[----:B------:R-:W-:-:S02]  /*106d0*/  IMAD.IADD R125, R125, 0x1, R124 ;  /* 0x000000017d7d7824 */ /* 0x000fc400078e027c */
[-CC-:B------:R-:W-:Y:S01]  /*106e0*/  FFMA.FTZ R63, R23, R70.reuse, -R69.reuse ;  /* 0x00000046173f7223 */ /* 0x180fe20000010845 */
[----:B------:R-:W-:Y:S02]  /*106f0*/  IMAD.MOV.U32 R185, RZ, RZ, R118 ;  /* 0x000000ffffb97224 */ /* 0x000fe400078e0076 */
[--C-:B------:R-:W-:Y:S01]  /*10700*/  FFMA.FTZ R118, R6, R70, -R60.reuse ;  /* 0x0000004606767223 */ /* 0x100fe2000001083c */
[----:B------:R2:W3:Y:S01]  /*10710*/  MUFU.EX2 R123, R5 ;  /* 0x00000005007b7308 */ /* 0x0004e20000000800 */
[----:B------:R-:W-:Y:S01]  /*10720*/  FMUL.FTZ R122, R70, R4 ;  /* 0x00000004467a7220 */ /* 0x000fe20000410000 */
[-CC-:B------:R-:W-:Y:S01]  /*10730*/  FFMA.FTZ R127, R20, R70.reuse, -R69.reuse ;  /* 0x00000046147f7223 */ /* 0x180fe20000010845 */
[-CC-:B------:R-:W-:Y:S01]  /*10740*/  FFMA.FTZ R129, R31, R70.reuse, -R69.reuse ;  /* 0x000000461f817223 */ /* 0x180fe20000010845 */
[----:B------:R-:W-:Y:S04]  /*10750*/  LDSM.16.MT88.4 R20, [R124] ;  /* 0x000000007c14783b */ /* 0x000fe80000004200 */
[----:B------:R-:W-:Y:S04]  /*10760*/  LDSM.16.MT88.4 R28, [R125] ;  /* 0x000000007d1c783b */ /* 0x000fe80000004200 */
[----:B--2---:R-:W2:Y:S01]  /*10770*/  LDSM.16.MT88.4 R4, [R0+0xa000] ;  /* 0x00a000000004783b */ /* 0x004ea20000004200 */
[-CC-:B------:R-:W-:Y:S01]  /*10780*/  FFMA.FTZ R68, R35, R70.reuse, -R69.reuse ;  /* 0x0000004623447223 */ /* 0x180fe20000010845 */
[-CC-:B------:R-:W-:Y:S01]  /*10790*/  FFMA.FTZ R62, R43, R70.reuse, -R69.reuse ;  /* 0x000000462b3e7223 */ /* 0x180fe20000010845 */
[-CC-:B------:R-:W-:Y:S01]  /*107a0*/  FFMA.FTZ R61, R34, R70.reuse, -R69.reuse ;  /* 0x00000046223d7223 */ /* 0x180fe20000010845 */
[----:B------:R-:W-:Y:S08]  /*107b0*/  MUFU.EX2 R63, R63 ;  /* 0x0000003f003f7308 */ /* 0x000ff00000000800 */
[----:B------:R-:W4:Y:S08]  /*107c0*/  MUFU.EX2 R68, R68 ;  /* 0x0000004400447308 */ /* 0x000f300000000800 */
[----:B------:R-:W-:Y:S08]  /*107d0*/  MUFU.EX2 R62, R62 ;  /* 0x0000003e003e7308 */ /* 0x000ff00000000800 */
[----:B------:R-:W5:Y:S08]  /*107e0*/  MUFU.EX2 R61, R61 ;  /* 0x0000003d003d7308 */ /* 0x000f700000000800 */
[----:B------:R-:W-:Y:S08]  /*107f0*/  MUFU.EX2 R59, R59 ;  /* 0x0000003b003b7308 */ /* 0x000ff00000000800 */
[----:B------:R-:W1:Y:S08]  /*10800*/  MUFU.EX2 R119, R119 ;  /* 0x0000007700777308 */ /* 0x000e700000000800 */
[----:B------:R-:W-:Y:S08]  /*10810*/  MUFU.EX2 R118, R118 ;  /* 0x0000007600767308 */ /* 0x000ff00000000800 */
[----:B------:R-:W2:Y:S08]  /*10820*/  MUFU.EX2 R121, R121 ;  /* 0x0000007900797308 */ /* 0x000eb00000000800 */
[----:B------:R-:W2:Y:S01]  /*10830*/  MUFU.EX2 R122, R122 ;  /* 0x0000007a007a7308 */ /* 0x000ea20000000800 */
[-C--:B---3--:R-:W-:Y:S01]  /*10840*/  FMUL.FTZ R12, R160, R123.reuse ;  /* 0x0000007ba00c7220 */ /* 0x088fe20000410000 */
[-CC-:B------:R-:W-:Y:S01]  /*10850*/  FFMA.FTZ R126, R27, R70.reuse, -R69.reuse ;  /* 0x000000461b7e7223 */ /* 0x180fe20000010845 */
[-C--:B------:R-:W-:Y:S01]  /*10860*/  FFMA.FTZ R128, R26, R70.reuse, -R69 ;  /* 0x000000461a807223 */ /* 0x080fe20000010845 */
[--C-:B------:R-:W-:Y:S01]  /*10870*/  FFMA.FTZ R131, R33, R70, -R60.reuse ;  /* 0x0000004621837223 */ /* 0x100fe2000001083c */
[----:B----4-:R-:W-:Y:S01]  /*10880*/  F2FP.BF16.F32.PACK_AB R8, R63, R68 ;  /* 0x000000443f08723e */ /* 0x010fe200000010ff */
[----:B------:R-:W-:Y:S01]  /*10890*/  IMAD.MOV.U32 R160, RZ, RZ, R47 ;  /* 0x000000ffffa07224 */ /* 0x000fe200078e002f */
[----:B-----5:R-:W-:Y:S01]  /*108a0*/  F2FP.BF16.F32.PACK_AB R10, R61, R62 ;  /* 0x0000003e3d0a723e */ /* 0x020fe200000010ff */
[----:B------:R-:W-:Y:S01]  /*108b0*/  FMUL.FTZ R13, R161, R123 ;  /* 0x0000007ba10d7220 */ /* 0x000fe20000410000 */
[----:B-1----:R-:W-:Y:S01]  /*108c0*/  F2FP.BF16.F32.PACK_AB R9, R119, R59 ;  /* 0x0000003b7709723e */ /* 0x002fe200000010ff */
[-C--:B------:R-:W-:Y:S01]  /*108d0*/  FMUL.FTZ R24, R152, R123.reuse ;  /* 0x0000007b98187220 */ /* 0x080fe20000410000 */
[----:B--2---:R-:W-:Y:S01]  /*108e0*/  F2FP.BF16.F32.PACK_AB R11, R121, R118 ;  /* 0x00000076790b723e */ /* 0x004fe200000010ff */
        /* <DEDUP_REMOVED lines=16> */
[----:B------:R-:W-:Y:S01]  /*109f0*/  FMUL.FTZ R151, R151, R122 ;  /* 0x0000007a97977220 */ /* 0x000fe20000410000 */
[--C-:B------:R-:W-:Y:S01]  /*10a00*/  FFMA.FTZ R144, R37, R70, -R60.reuse ;  /* 0x0000004625907223 */ /* 0x100fe2000001083c */
        /* <DEDUP_REMOVED lines=8> */
[----:B------:R-:W1:Y:S01]  /*10a90*/  LDSM.16.MT88.4 R36, [R120+0xa800] ;  /* 0x00a800007824783b */ /* 0x000e620000004200 */
[-C--:B------:R-:W-:Y:S01]  /*10aa0*/  FMUL.FTZ R132, R132, R123.reuse ;  /* 0x0000007b84847220 */ /* 0x080fe20000410000 */
[----:B------:R-:W-:Y:S01]  /*10ab0*/  FMUL.FTZ R133, R133, R123 ;  /* 0x0000007b85857220 */ /* 0x000fe20000410000 */
[-C--:B------:R-:W-:Y:S01]  /*10ac0*/  FMUL.FTZ R134, R134, R122.reuse ;  /* 0x0000007a86867220 */ /* 0x080fe20000410000 */
[----:B------:R-:W-:Y:S01]  /*10ad0*/  FMUL.FTZ R135, R135, R122 ;  /* 0x0000007a87877220 */ /* 0x000fe20000410000 */
[----:B------:R-:W-:Y:S01]  /*10ae0*/  HMMA.16816.F32.BF16 R12, R8, R16, R12 ;  /* 0x00000010080c723c */ /* 0x000fe2000004180c */
[----:B------:R-:W-:-:S07]  /*10af0*/  FFMA.FTZ R136, R49, R70, -R60 ;  /* 0x0000004631887223 */ /* 0x000fce000001083c */
[----:B------:R-:W-:Y:S01]  /*10b00*/  HMMA.16816.F32.BF16 R24, R8, R4, R24 ;  /* 0x000000040818723c */ /* 0x000fe20000041818 */
[----:B------:R-:W-:-:S07]  /*10b10*/  FFMA.FTZ R40, R40, R70, -R60 ;  /* 0x0000004628287223 */ /* 0x000fce000001083c */
[C---:B------:R-:W-:Y:S08]  /*10b20*/  HMMA.16816.F32.BF16 R32, R8.reuse, R20, R32 ;  /* 0x000000140820723c */ /* 0x040ff00000041820 */
[C---:B------:R-:W-:Y:S08]  /*10b30*/  HMMA.16816.F32.BF16 R16, R8.reuse, R18, R156 ;  /* 0x000000120810723c */ /* 0x040ff0000004189c */
[C---:B------:R-:W-:Y:S08]  /*10b40*/  HMMA.16816.F32.BF16 R4, R8.reuse, R6, R148 ;  /* 0x000000060804723c */ /* 0x040ff00000041894 */
[C---:B------:R-:W-:Y:S08]  /*10b50*/  HMMA.16816.F32.BF16 R20, R8.reuse, R22, R140 ;  /* 0x000000160814723c */ /* 0x040ff0000004188c */
[C---:B------:R-:W-:Y:S08]  /*10b60*/  HMMA.16816.F32.BF16 R44, R8.reuse, R28, R44 ;  /* 0x0000001c082c723c */ /* 0x040ff0000004182c */
[----:B------:R-:W-:Y:S01]  /*10b70*/  HMMA.16816.F32.BF16 R8, R8, R30, R132 ;  /* 0x0000001e0808723c */ /* 0x000fe20000041884 */
[----:B------:R-:W2:Y:S01]  /*10b80*/  LDSM.16.MT88.4 R28, [R124+0x800] ;  /* 0x000800007c1c783b */ /* 0x000ea20000004200 */
[----:B------:R-:W-:Y:S08]  /*10b90*/  MUFU.EX2 R127, R127 ;  /* 0x0000007f007f7308 */ /* 0x000ff00000000800 */
[----:B------:R-:W-:Y:S08]  /*10ba0*/  MUFU.EX2 R126, R126 ;  /* 0x0000007e007e7308 */ /* 0x000ff00000000800 */
[----:B------:R-:W-:Y:S08]  /*10bb0*/  MUFU.EX2 R128, R128 ;  /* 0x0000008000807308 */ /* 0x000ff00000000800 */
[----:B------:R-:W3:Y:S08]  /*10bc0*/  MUFU.EX2 R129, R129 ;  /* 0x0000008100817308 */ /* 0x000ef00000000800 */
[----:B------:R-:W-:Y:S08]  /*10bd0*/  MUFU.EX2 R131, R131 ;  /* 0x0000008300837308 */ /* 0x000ff00000000800 */
[----:B------:R-:W4:Y:S08]  /*10be0*/  MUFU.EX2 R144, R144 ;  /* 0x0000009000907308 */ /* 0x000f300000000800 */
[----:B------:R5:W-:Y:S08]  /*10bf0*/  MUFU.EX2 R140, R40 ;  /* 0x00000028008c7308 */ /* 0x000bf00000000800 */
[----:B------:R-:W1:Y:S01]  /*10c00*/  MUFU.EX2 R136, R136 ;  /* 0x0000008800887308 */ /* 0x000e620000000800 */
[----:B------:R-:W-:Y:S01]  /*10c10*/  FFMA.FTZ R48, R48, R70, -R69 ;  /* 0x0000004630307223 */ /* 0x000fe20000010845 */
[----:B-----5:R-:W5:Y:S01]  /*10c20*/  LDSM.16.MT88.4 R40, [R0+0xa800] ;  /* 0x00a800000028783b */ /* 0x020f620000004200 */
[----:B------:R-:W-:-:S05]  /*10c30*/  IMAD.MOV.U32 R161, RZ, RZ, R55 ;  /* 0x000000ffffa17224 */ /* 0x000fca00078e0037 */
[----:B------:R2:W-:Y:S01]  /*10c40*/  MUFU.EX2 R133, R48 ;  /* 0x0000003000857308 */ /* 0x0005e20000000800 */
[----:B------:R-:W-:Y:S02]  /*10c50*/  IMAD.MOV.U32 R162, RZ, RZ, R54 ;  /* 0x000000ffffa27224 */ /* 0x000fe400078e0036 */
[-C--:B------:R-:W-:Y:S01]  /*10c60*/  FFMA.FTZ R132, R53, R70.reuse, -R69 ;  /* 0x0000004635847223 */ /* 0x080fe20000010845 */
[----:B------:R-:W-:Y:S02]  /*10c70*/  IMAD.MOV.U32 R163, RZ, RZ, R51 ;  /* 0x000000ffffa37224 */ /* 0x000fe400078e0033 */
[----:B------:R-:W-:Y:S01]  /*10c80*/  FFMA.FTZ R134, R52, R70, -R69 ;  /* 0x0000004634867223 */ /* 0x000fe20000010845 */
[----:B------:R-:W-:Y:S01]  /*10c90*/  IMAD.MOV.U32 R159, RZ, RZ, R50 ;  /* 0x000000ffff9f7224 */ /* 0x000fe200078e0032 */
[----:B---3--:R-:W-:Y:S01]  /*10ca0*/  F2FP.BF16.F32.PACK_AB R50, R129, R128 ;  /* 0x000000808132723e */ /* 0x008fe200000010ff */
[----:B------:R-:W3:Y:S01]  /*10cb0*/  LDSM.16.MT88.4 R52, [R125+0x800] ;  /* 0x000800007d34783b */ /* 0x000ee20000004200 */
[----:B----4-:R-:W-:-:S02]  /*10cc0*/  F2FP.BF16.F32.PACK_AB R49, R144, R131 ;  /* 0x000000839031723e */ /* 0x010fc400000010ff */
[----:B-1----:R-:W-:Y:S02]  /*10cd0*/  F2FP.BF16.F32.PACK_AB R51, R136, R140 ;  /* 0x0000008c8833723e */ /* 0x002fe400000010ff */
[----:B--2---:R-:W-:-:S07]  /*10ce0*/  F2FP.BF16.F32.PACK_AB R48, R126, R127 ;  /* 0x0000007f7e30723e */ /* 0x004fce00000010ff */
        /* <DEDUP_REMOVED lines=14> */
[----:B------:R-:W5:Y:S01]  /*10dd0*/  MUFU.EX2 R135, R135 ;  /* 0x0000008700877308 */ /* 0x000f620000000800 */
[C---:B------:R-:W-:Y:S01]  /*10de0*/  HMMA.16816.F32.BF16 R4, R48.reuse, R42, R4 ;  /* 0x0000002a3004723c */ /* 0x040fe20000041804 */
[----:B------:R-:W2:Y:S06]  /*10df0*/  LDSM.16.MT88.4 R40, [R0+0xb000] ;  /* 0x00b000000028783b */ /* 0x000eac0000004200 */
        /* <DEDUP_REMOVED lines=8> */
[----:B-----5:R-:W-:-:S02]  /*10e80*/  F2FP.BF16.F32.PACK_AB R50, R135, R134 ;  /* 0x000000868732723e */ /* 0x020fc400000010ff */
[----:B-1----:R-:W-:Y:S02]  /*10e90*/  F2FP.BF16.F32.PACK_AB R49, R138, R137 ;  /* 0x000000898a31723e */ /* 0x002fe400000010ff */
        /* <DEDUP_REMOVED lines=17> */
[C---:B------:R-:W-:Y:S07]  /*10fb0*/  HMMA.16816.F32.BF16 R24, R48.reuse, R40, R24 ;  /* 0x000000283018723c */ /* 0x040fee0000041818 */
[----:B------:R-:W-:Y:S01]  /*10fc0*/  MUFU.EX2 R145, R145 ;  /* 0x0000009100917308 */ /* 0x000fe20000000800 */
[C---:B------:R-:W-:Y:S01]  /*10fd0*/  HMMA.16816.F32.BF16 R4, R48.reuse, R42, R4 ;  /* 0x0000002a3004723c */ /* 0x040fe20000041804 */
[----:B------:R-:W5:Y:S06]  /*10fe0*/  LDSM.16.MT88.4 R40, [R0+0xb800] ;  /* 0x00b800000028783b */ /* 0x000f6c0000004200 */
        /* <DEDUP_REMOVED lines=229> */
[----:B---3--:R-:W-:Y:S01]  /*11e40*/  HMMA.16816.F32.BF16 R44, R48, R52, R44 ;  /* 0x00000034302c723c */ /* 0x008fe2000004182c */
[----:B------:R-:W-:Y:S01]  /*11e50*/  FFMA.FTZ R68, R252, R123, R68 ;  /* 0x0000007bfc447223 */ /* 0x000fe20000010044 */
[----:B------:R-:W-:-:S06]  /*11e60*/  FFMA.FTZ R59, R247, R122, R59 ;  /* 0x0000007af73b7223 */ /* 0x000fcc000001003b */
[----:B------:R-:W-:Y:S01]  /*11e70*/  HMMA.16816.F32.BF16 R8, R48, R54, R8 ;  /* 0x000000363008723c */ /* 0x000fe20000041808 */
[----:B----4-:R-:W-:Y:S01]  /*11e80*/  F2FP.BF16.F32.PACK_AB R48, R117, R130 ;  /* 0x000000827530723e */ /* 0x010fe200000010ff */
[----:B------:R-:W3:Y:S01]  /*11e90*/  LDSM.16.MT88.4 R52, [R125+0x5000] ;  /* 0x005000007d34783b */ /* 0x000ee20000004200 */
[----:B-1----:R-:W-:Y:S02]  /*11ea0*/  F2FP.BF16.F32.PACK_AB R50, R115, R116 ;  /* 0x000000747332723e */ /* 0x002fe400000010ff */
[----:B--2---:R-:W-:Y:S02]  /*11eb0*/  F2FP.BF16.F32.PACK_AB R49, R93, R94 ;  /* 0x0000005e5d31723e */ /* 0x004fe400000010ff */
[----:B-----5:R-:W-:Y:S01]  /*11ec0*/  F2FP.BF16.F32.PACK_AB R51, R91, R92 ;  /* 0x0000005c5b33723e */ /* 0x020fe200000010ff */
        /* <DEDUP_REMOVED lines=30> */
[----:B------:R-:W5:Y:S03]  /*120b0*/  LDSM.16.MT88.4 R40, [R0+0xf800] ;  /* 0x00f800000028783b */ /* 0x000f660000004200 */
[----:B------:R-:W-:Y:S08]  /*120c0*/  MUFU.EX2 R112, R112 ;  /* 0x0000007000707308 */ /* 0x000ff00000000800 */
[----:B------:R-:W1:Y:S08]  /*120d0*/  MUFU.EX2 R111, R111 ;  /* 0x0000006f006f7308 */ /* 0x000e700000000800 */
[----:B------:R-:W-:Y:S08]  /*120e0*/  MUFU.EX2 R90, R90 ;  /* 0x0000005a005a7308 */ /* 0x000ff00000000800 */
[----:B------:R-:W2:Y:S08]  /*120f0*/  MUFU.EX2 R89, R89 ;  /* 0x0000005900597308 */ /* 0x000eb00000000800 */
[----:B------:R-:W-:Y:S08]  /*12100*/  MUFU.EX2 R88, R88 ;  /* 0x0000005800587308 */ /* 0x000ff00000000800 */
[----:B------:R-:W5:Y:S01]  /*12110*/  MUFU.EX2 R87, R87 ;  /* 0x0000005700577308 */ /* 0x000f620000000800 */
        /* <DEDUP_REMOVED lines=11> */
[----:B--2---:R-:W-:Y:S02]  /*121d0*/  F2FP.BF16.F32.PACK_AB R49, R89, R90 ;  /* 0x0000005a5931723e */ /* 0x004fe400000010ff */
        /* <DEDUP_REMOVED lines=26> */
[-CC-:B------:R-:W-:Y:S01]  /*12380*/  FFMA.FTZ R62, R80, R70.reuse, -R60.reuse ;  /* 0x00000046503e7223 */ /* 0x180fe2000001083c */
[----:B------:R-:W-:Y:S01]  /*12390*/  FADD.FTZ R145, R146, R145 ;  /* 0x0000009192917221 */ /* 0x000fe20000010000 */
[----:B------:R-:W-:Y:S01]  /*123a0*/  FADD.FTZ R149, R150, R149 ;  /* 0x0000009596957221 */ /* 0x000fe20000010000 */
[----:B------:R-:W-:Y:S01]  /*123b0*/  HMMA.16816.F32.BF16 R24, R48, R40, R24 ;  /* 0x000000283018723c */ /* 0x000fe20000041818 */
        /* <DEDUP_REMOVED lines=26> */
[--C-:B------:R-:W-:Y:S01]  /*12560*/  FFMA.FTZ R78, R78, R70, -R60.reuse ;  /* 0x000000464e4e7223 */ /* 0x100fe2000001083c */
[----:B--2---:R-:W-:Y:S01]  /*12570*/  F2FP.BF16.F32.PACK_AB R49, R85, R86 ;  /* 0x000000565531723e */ /* 0x004fe200000010ff */
[----:B------:R-:W-:Y:S01]  /*12580*/  FFMA.FTZ R77, R77, R70, -R60 ;  /* 0x000000464d4d7223 */ /* 0x000fe2000001083c */
[----:B-----5:R-:W-:Y:S01]  /*12590*/  F2FP.BF16.F32.PACK_AB R51, R83, R84 ;  /* 0x000000545333723e */ /* 0x020fe200000010ff */
        /* <DEDUP_REMOVED lines=11> */
[-CC-:B------:R-:W-:Y:S01]  /*12650*/  FFMA.FTZ R52, R105, R70.reuse, -R69.reuse ;  /* 0x0000004669347223 */ /* 0x180fe20000010845 */
[-C--:B------:R-:W-:Y:S01]  /*12660*/  FFMA.FTZ R80, R100, R70.reuse, -R69 ;  /* 0x0000004664507223 */ /* 0x080fe20000010845 */
[-CC-:B------:R-:W-:Y:S01]  /*12670*/  FFMA.FTZ R76, R76, R70.reuse, -R60.reuse ;  /* 0x000000464c4c7223 */ /* 0x180fe2000001083c */
[C---:B------:R-:W-:Y:S01]  /*12680*/  HMMA.16816.F32.BF16 R16, R48.reuse, R38, R16 ;  /* 0x000000263010723c */ /* 0x040fe20000041810 */
[----:B------:R-:W1:Y:S01]  /*12690*/  LDSM.16.MT88.4 R36, [R125+0x6000] ;  /* 0x006000007d24783b */ /* 0x000e620000004200 */
[----:B------:R-:W-:Y:S01]  /*126a0*/  FADD.FTZ R161, R162, R161 ;  /* 0x000000a1a2a17221 */ /* 0x000fe20000010000 */
[----:B------:R-:W-:Y:S01]  /*126b0*/  FADD.FTZ R183, R185, R183 ;  /* 0x000000b7b9b77221 */ /* 0x000fe20000010000 */
[-C--:B------:R-:W-:Y:S01]  /*126c0*/  FFMA.FTZ R75, R75, R70.reuse, -R60 ;  /* 0x000000464b4b7223 */ /* 0x080fe2000001083c */
[----:B------:R-:W-:Y:S03]  /*126d0*/  LDSM.16.MT88.4 R148, [R0+0x11800] ;  /* 0x011800000094783b */ /* 0x000fe60000004200 */
[C---:B------:R-:W-:Y:S01]  /*126e0*/  HMMA.16816.F32.BF16 R24, R48.reuse, R28, R24 ;  /* 0x0000001c3018723c */ /* 0x040fe20000041818 */
[----:B------:R-:W-:Y:S01]  /*126f0*/  FADD.FTZ R188, R188, R161 ;  /* 0x000000a1bcbc7221 */ /* 0x000fe20000010000 */
[----:B------:R-:W-:Y:S01]  /*12700*/  FADD.FTZ R193, R193, R183 ;  /* 0x000000b7c1c17221 */ /* 0x000fe20000010000 */
[----:B------:R-:W-:Y:S05]  /*12710*/  LDSM.16.MT88.4 R140, [R124+0x7800] ;  /* 0x007800007c8c783b */ /* 0x000fea0000004200 */
[C---:B------:R-:W-:Y:S01]  /*12720*/  HMMA.16816.F32.BF16 R4, R48.reuse, R30, R4 ;  /* 0x0000001e3004723c */ /* 0x040fe20000041804 */
[----:B------:R-:W2:Y:S01]  /*12730*/  LDSM.16.MT88.4 R28, [R120+0x10800] ;  /* 0x01080000781c783b */ /* 0x000ea20000004200 */
[----:B------:R-:W-:Y:S01]  /*12740*/  FADD.FTZ R188, R186, R188 ;  /* 0x000000bcbabc7221 */ /* 0x000fe20000010000 */
[----:B------:R-:W-:Y:S01]  /*12750*/  FADD.FTZ R193, R196, R193 ;  /* 0x000000c1c4c17221 */ /* 0x000fe20000010000 */
[-CC-:B------:R-:W-:Y:S01]  /*12760*/  FFMA.FTZ R54, R104, R70.reuse, -R69.reuse ;  /* 0x0000004668367223 */ /* 0x180fe20000010845 */
[----:B------:R-:W-:Y:S01]  /*12770*/  FFMA.FTZ R55, R103, R70, -R69 ;  /* 0x0000004667377223 */ /* 0x000fe20000010845 */
[----:B------:R-:W-:Y:S01]  /*12780*/  FADD.FTZ R190, R190, R188 ;  /* 0x000000bcbebe7221 */ /* 0x000fe20000010000 */
[----:B------:R-:W-:Y:S01]  /*12790*/  FADD.FTZ R197, R197, R193 ;  /* 0x000000c1c5c57221 */ /* 0x000fe20000010000 */
[C---:B------:R-:W-:Y:S01]  /*127a0*/  HMMA.16816.F32.BF16 R32, R48.reuse, R40, R32 ;  /* 0x000000283020723c */ /* 0x040fe20000041820 */
[----:B------:R-:W-:Y:S01]  /*127b0*/  MUFU.EX2 R53, R53 ;  /* 0x0000003500357308 */ /* 0x000fe20000000800 */
[----:B------:R-:W-:Y:S01]  /*127c0*/  FADD.FTZ R190, R191, R190 ;  /* 0x000000bebfbe7221 */ /* 0x000fe20000010000 */
[----:B------:R-:W-:Y:S01]  /*127d0*/  FADD.FTZ R197, R198, R197 ;  /* 0x000000c5c6c57221 */ /* 0x000fe20000010000 */
[----:B------:R-:W-:Y:S04]  /*127e0*/  LDSM.16.MT88.4 R156, [R120+0x11800] ;  /* 0x01180000789c783b */ /* 0x000fe80000004200 */
[----:B------:R-:W-:Y:S01]  /*127f0*/  HMMA.16816.F32.BF16 R20, R48, R42, R20 ;  /* 0x0000002a3014723c */ /* 0x000fe20000041814 */
[----:B------:R-:W3:Y:S01]  /*12800*/  LDSM.16.MT88.4 R40, [R0+0x10800] ;  /* 0x010800000028783b */ /* 0x000ee20000004200 */
[----:B------:R-:W4:Y:S01]  /*12810*/  MUFU.EX2 R52, R52 ;  /* 0x0000003400347308 */ /* 0x000f220000000800 */
[----:B------:R-:W-:Y:S01]  /*12820*/  FADD.FTZ R190, R202, R190 ;  /* 0x000000becabe7221 */ /* 0x000fe20000010000 */
[----:B------:R-:W-:-:S06]  /*12830*/  FADD.FTZ R199, R199, R197 ;  /* 0x000000c5c7c77221 */ /* 0x000fcc0000010000 */
[----:B------:R-:W-:Y:S01]  /*12840*/  MUFU.EX2 R54, R54 ;  /* 0x0000003600367308 */ /* 0x000fe20000000800 */
[----:B------:R-:W-:-:S07]  /*12850*/  FADD.FTZ R201, R201, R190 ;  /* 0x000000bec9c97221 */ /* 0x000fce0000010000 */
[----:B------:R-:W5:Y:S01]  /*12860*/  MUFU.EX2 R55, R55 ;  /* 0x0000003700377308 */ /* 0x000f620000000800 */
[----:B------:R-:W-:-:S07]  /*12870*/  FADD.FTZ R199, R195, R199 ;  /* 0x000000c7c3c77221 */ /* 0x000fce0000010000 */
[----:B------:R-:W2:Y:S01]  /*12880*/  MUFU.EX2 R61, R81 ;  /* 0x00000051003d7308 */ /* 0x000ea20000000800 */
        /* <DEDUP_REMOVED lines=10> */
[----:B------:R-:W-:Y:S02]  /*12930*/  F2FP.BF16.F32.PACK_AB R51, R63, R62 ;  /* 0x0000003e3f33723e */ /* 0x000fe400000010ff */
[----:B--2---:R-:W-:Y:S01]  /*12940*/  F2FP.BF16.F32.PACK_AB R49, R61, R59 ;  /* 0x0000003b3d31723e */ /* 0x004fe200000010ff */
        /* <DEDUP_REMOVED lines=18> */
[----:B------:R-:W-:Y:S01]  /*12a70*/  FADD.FTZ R171, R169, R171 ;  /* 0x000000aba9ab7221 */ /* 0x000fe20000010000 */
[----:B------:R-:W-:Y:S02]  /*12a80*/  FFMA.FTZ R81, R99, R70, -R69 ;  /* 0x0000004663517223 */ /* 0x000fe40000010845 */
        /* <DEDUP_REMOVED lines=55> */
[-CC-:B------:R-:W-:Y:S01]  /*12e00*/  FFMA.FTZ R36, R74, R70.reuse, -R60.reuse ;  /* 0x000000464a247223 */ /* 0x180fe2000001083c */
        /* <DEDUP_REMOVED lines=50> */
[----:B------:R-:W-:Y:S02]  /*13130*/  IMAD.MOV.U32 R37, RZ, RZ, R56 ;  /* 0x000000ffff257224 */ /* 0x000fe400078e0038 */
        /* <DEDUP_REMOVED lines=8> */
.L_x_6034:
[----:B------:R-:W-:-:S07]  /*131c0*/  IADD3 R246, PT, PT, R37, -0x1, RZ ;  /* 0xffffffff25f67810 */ /* 0x000fce0007ffe0ff */
.L_x_6043:
[----:B------:R-:W-:Y:S05]  /*131d0*/  BSYNC B2 ;  /* 0x0000000000027941 */ /* 0x000fea0003800000 */
.L_x_6033:
[----:B------:R-:W-:-:S13]  /*131e0*/  ISETP.GE.AND P0, PT, R246, R226, PT ;  /* 0x000000e2f600720c */ /* 0x000fda0003f06270 */
[----:B------:R-:W-:Y:S05]  /*131f0*/  @!P0 BRA `(.L_x_6044) ;  /* 0x0000008800cc8947 */ /* 0x000fea0003800000 */
[----:B------:R-:W1:Y:S01]  /*13200*/  S2R R239, SR_TID.X ;  /* 0x0000000000ef7919 */ /* 0x000e620000002100 */
[----:B------:R-:W-:Y:S01]  /*13210*/  ISETP.NE.U32.AND P2, PT, R248, RZ, PT ;  /* 0x000000fff800720c */ /* 0x000fe20003f45070 */
[C---:B------:R-:W-:Y:S01]  /*13220*/  IMAD.SHL.U32 R240, R164.reuse, 0x20, RZ ;  /* 0x00000020a4f07824 */ /* 0x040fe200078e00ff */
[----:B------:R-:W-:Y:S01]  /*13230*/  SHF.L.U64.HI R241, R164, 0x5, R165 ;  /* 0x00000005a4f17819 */ /* 0x000fe200000102a5 */
[----:B------:R-:W-:Y:S01]  /*13240*/  IMAD.MOV.U32 R164, RZ, RZ, R0 ;  /* 0x000000ffffa47224 */ /* 0x000fe200078e0000 */
[----:B------:R-:W-:Y:S01]  /*13250*/  ISETP.NE.AND.EX P2, PT, R249, RZ, PT, P2 ;  /* 0x000000fff900720c */ /* 0x000fe20003f45320 */
[----:B------:R-:W-:-:S12]  /*13260*/  IMAD.MOV.U32 R165, RZ, RZ, R36 ;  /* 0x000000ffffa57224 */ /* 0x000fd800078e0024 */
.L_x_6051:
[----:B------:R-:W-:Y:S04]  /*13270*/  DEPBAR.LE SB0, 0x0 ;  /* 0x000080000000791a */ /* 0x000fe80000000000 */
[----:B------:R-:W-:Y:S05]  /*13280*/  WARPSYNC.ALL ;  /* 0x0000000000007948 */ /* 0x000fea0003800000 */
[----:B------:R-:W-:Y:S01]  /*13290*/  BAR.SYNC.DEFER_BLOCKING 0x0 ;  /* 0x0000000000007b1d */ /* 0x000fe20000010000 */
[----:B------:R-:W-:Y:S02]  /*132a0*/  @!P2 IMAD.MOV.U32 R0, RZ, RZ, RZ ;  /* 0x000000ffff00a224 */ /* 0x000fe400078e00ff */
[----:B-----5:R-:W-:Y:S03]  /*132b0*/  IMAD.MOV.U32 R4, RZ, RZ, R231 ;  /* 0x000000ffff047224 */ /* 0x020fe600078e00e7 */
        /* <DEDUP_REMOVED lines=9> */
[----:B------:R-:W-:Y:S08]  /*13350*/  @!P2 BRA `(.L_x_6046) ;  /* 0x0000000000fca947 */ /* 0x000ff00003800000 */
[----:B------:R-:W-:Y:S01]  /*13360*/  IMAD.SHL.U32 R5, R246, 0x100, RZ ;  /* 0x00000100f6057824 */ /* 0x000fe200078e00ff */
[----:B------:R-:W2:Y:S04]  /*13370*/  LD.E R12, desc[UR4][R2.64+0x170] ;  /* 0x00017004020c7980 */ /* 0x000ea8000c101900 */
[C---:B------:R-:W-:Y:S01]  /*13380*/  IADD3 R13, PT, PT, R5.reuse, 0x100, RZ ;  /* 0x00000100050d7810 */ /* 0x040fe20007ffe0ff */
[----:B------:R-:W3:Y:S01]  /*13390*/  LD.E.64 R16, desc[UR4][R2.64+0x28] ;  /* 0x0000280402107980 */ /* 0x000ee2000c101b00 */
[----:B------:R-:W-:Y:S02]  /*133a0*/  IABS R6, R5 ;  /* 0x0000000500067213 */ /* 0x000fe40000000000 */
[----:B------:R-:W-:Y:S02]  /*133b0*/  IABS R8, R13 ;  /* 0x0000000d00087213 */ /* 0x000fe40000000000 */
[-C--:B--2---:R-:W-:Y:S02]  /*133c0*/  IABS R9, R12.reuse ;  /* 0x0000000c00097213 */ /* 0x084fe40000000000 */
[-C--:B------:R-:W-:Y:S02]  /*133d0*/  IABS R7, R12.reuse ;  /* 0x0000000c00077213 */ /* 0x080fe40000000000 */
[----:B------:R-:W2:Y:S01]  /*133e0*/  I2F.RP R10, R9 ;  /* 0x00000009000a7306 */ /* 0x000ea20000209400 */
[-C--:B------:R-:W-:Y:S02]  /*133f0*/  LOP3.LUT R5, R5, R12.reuse, RZ, 0x3c, !PT ;  /* 0x0000000c05057212 */ /* 0x080fe400078e3cff */
[----:B------:R-:W-:Y:S01]  /*13400*/  IMAD.MOV R7, RZ, RZ, -R7 ;  /* 0x000000ffff077224 */ /* 0x000fe200078e0a07 */
[-C--:B------:R-:W-:Y:S02]  /*13410*/  LOP3.LUT R13, R13, R12.reuse, RZ, 0x3c, !PT ;  /* 0x0000000c0d0d7212 */ /* 0x080fe400078e3cff */
[----:B------:R-:W-:Y:S02]  /*13420*/  ISETP.GE.AND P0, PT, R5, RZ, PT ;  /* 0x000000ff0500720c */ /* 0x000fe40003f06270 */
[----:B------:R-:W-:Y:S02]  /*13430*/  ISETP.GE.AND P3, PT, R13, RZ, PT ;  /* 0x000000ff0d00720c */ /* 0x000fe40003f66270 */
[----:B------:R-:W-:Y:S01]  /*13440*/  LOP3.LUT R5, RZ, R12, RZ, 0x33, !PT ;  /* 0x0000000cff057212 */ /* 0x000fe200078e33ff */
[----:B--2---:R-:W2:Y:S02]  /*13450*/  MUFU.RCP R10, R10 ;  /* 0x0000000a000a7308 */ /* 0x004ea40000001000 */
[----:B--2---:R-:W-:Y:S08]  /*13460*/  VIADD R10, R10, 0xffffffe ;  /* 0x0ffffffe0a0a7836 */ /* 0x004ff00000000000 */
[----:B------:R-:W2:Y:S02]  /*13470*/  F2I.FTZ.U32.TRUNC.NTZ R11, R10 ;  /* 0x0000000a000b7305 */ /* 0x000ea4000021f000 */
[--C-:B--2---:R-:W-:Y:S02]  /*13480*/  IMAD.MOV R14, RZ, RZ, -R11.reuse ;  /* 0x000000ffff0e7224 */ /* 0x104fe400078e0a0b */
        /* <DEDUP_REMOVED lines=13> */
[----:B------:R-:W-:Y:S01]  /*13560*/  ISETP.NE.AND P1, PT, R12, RZ, PT ;  /* 0x000000ff0c00720c */ /* 0x000fe20003f25270 */
[----:B------:R-:W-:Y:S01]  /*13570*/  @!P4 VIADD R11, R11, 0x1 ;  /* 0x000000010b0bc836 */ /* 0x000fe20000000000 */
[-C--:B------:R-:W-:Y:S02]  /*13580*/  ISETP.GE.U32.AND P5, PT, R6, R9.reuse, PT ;  /* 0x000000090600720c */ /* 0x080fe40003fa6070 */
[----:B------:R-:W-:Y:S11]  /*13590*/  ISETP.GE.U32.AND P6, PT, R8, R9, PT ;  /* 0x000000090800720c */ /* 0x000ff60003fc6070 */
[----:B------:R-:W-:Y:S02]  /*135a0*/  @P5 IADD3 R10, PT, PT, R10, 0x1, RZ ;  /* 0x000000010a0a5810 */ /* 0x000fe40007ffe0ff */
[----:B------:R-:W-:Y:S03]  /*135b0*/  @P6 VIADD R11, R11, 0x1 ;  /* 0x000000010b0b6836 */ /* 0x000fe60000000000 */
[----:B------:R-:W-:Y:S02]  /*135c0*/  @!P0 IMAD.MOV R10, RZ, RZ, -R10 ;  /* 0x000000ffff0a8224 */ /* 0x000fe400078e0a0a */
[----:B------:R-:W-:Y:S03]  /*135d0*/  @!P3 IADD3 R11, PT, PT, -R11, RZ, RZ ;  /* 0x000000ff0b0bb210 */ /* 0x000fe60007ffe1ff */
        /* <DEDUP_REMOVED lines=10> */
[----:B-----5:R-:W-:Y:S01]  /*13680*/  SHF.R.S32.HI R8, RZ, 0x1f, R12 ;  /* 0x0000001fff087819 */ /* 0x020fe2000001140c */
        /* <DEDUP_REMOVED lines=12> */
.L_x_6046:
[----:B------:R-:W-:Y:S05]  /*13750*/  BSYNC.RECONVERGENT B0 ;  /* 0x0000000000007941 */ /* 0x000fea0003800200 */
.L_x_6045:
[----:B------:R-:W2:Y:S01]  /*13760*/  S2UR UR6, SR_CgaCtaId ;  /* 0x00000000000679c3 */ /* 0x000ea20000008800 */
[----:B------:R-:W-:Y:S01]  /*13770*/  LOP3.LUT R166, R65, 0x38, RZ, 0xc0, !PT ;  /* 0x0000003841a67812 */ /* 0x000fe200078ec0ff */
[----:B------:R-:W-:Y:S01]  /*13780*/  UMOV UR7, 0x400 ;  /* 0x0000040000077882 */ /* 0x000fe20000000000 */
[----:B------:R-:W-:Y:S01]  /*13790*/  LOP3.LUT R0, R237, 0x38, R216, 0xf8, !PT ;  /* 0x00000038ed007812 */ /* 0x000fe200078ef8d8 */
[----:B------:R-:W-:Y:S01]  /*137a0*/  BSSY.RECONVERGENT B1, `(.L_x_6047) ;  /* 0x0000295000017945 */ /* 0x000fe20003800200 */
[-C--:B------:R-:W-:Y:S02]  /*137b0*/  MOV R18, R231.reuse ;  /* 0x000000e700127202 */ /* 0x080fe40000000f00 */
[----:B------:R-:W-:Y:S02]  /*137c0*/  LOP3.LUT R0, R0, R166, RZ, 0x3c, !PT ;  /* 0x000000a600007212 */ /* 0x000fe400078e3cff */
[-C--:B------:R-:W-:Y:S02]  /*137d0*/  MOV R19, R230.reuse ;  /* 0x000000e600137202 */ /* 0x080fe40000000f00 */
[----:B------:R-:W-:Y:S02]  /*137e0*/  LOP3.LUT R65, R0, 0x1e00, R65, 0xf8, !PT ;  /* 0x00001e0000417812 */ /* 0x000fe400078ef841 */
[----:B------:R-:W-:Y:S02]  /*137f0*/  IADD3 R12, P0, PT, R240, R231, RZ ;  /* 0x000000e7f00c7210 */ /* 0x000fe40007f1e0ff */
[----:B------:R-:W-:Y:S02]  /*13800*/  MOV R222, 0x20 ;  /* 0x0000002000de7802 */ /* 0x000fe40000000f00 */
[----:B------:R-:W-:Y:S02]  /*13810*/  IADD3.X R13, PT, PT, R241, R230, RZ, P0, !PT ;  /* 0x000000e6f10d7210 */ /* 0x000fe400007fe4ff */
[-C--:B------:R-:W-:Y:S02]  /*13820*/  IADD3 R10, P0, PT, R12, R240.reuse, RZ ;  /* 0x000000f00c0a7210 */ /* 0x080fe40007f1e0ff */
[----:B------:R-:W-:Y:S02]  /*13830*/  LOP3.LUT P1, RZ, R216, 0x4, RZ, 0xc0, !PT ;  /* 0x00000004d8ff7812 */ /* 0x000fe4000782c0ff */
[-C--:B------:R-:W-:Y:S01]  /*13840*/  IADD3.X R11, PT, PT, R13, R241.reuse, RZ, P0, !PT ;  /* 0x000000f10d0b7210 */ /* 0x080fe200007fe4ff */
[----:B--2---:R-:W-:Y:S01]  /*13850*/  ULEA UR6, UR6, UR7, 0x18 ;  /* 0x0000000706067291 */ /* 0x004fe2000f8ec0ff */
[-C--:B------:R-:W-:Y:S04]  /*13860*/  IADD3 R8, P0, PT, R10, R240.reuse, RZ ;  /* 0x000000f00a087210 */ /* 0x080fe80007f1e0ff */
        /* <DEDUP_REMOVED lines=17> */
[-C--:B------:R-:W-:Y:S04]  /*13980*/  IADD3 R20, P0, PT, R16, R240.reuse, RZ ;  /* 0x000000f010147210 */ /* 0x080fe80007f1e0ff */
[-C--:B------:R-:W-:Y:S03]  /*13990*/  IADD3.X R21, PT, PT, R17, R241.reuse, RZ, P0, !PT ;  /* 0x000000f111157210 */ /* 0x080fe600007fe4ff */
[----:B------:R4:W-:Y:S01]  /*139a0*/  LDGSTS.E.BYPASS.LTC128B.128 [R236+0xb800], desc[UR4][R8.64] ;  /* 0x0b80000008ec7fae */ /* 0x0009e2000b981a04 */
[-C--:B--2---:R-:W-:Y:S04]  /*139b0*/  IADD3 R18, P0, PT, R20, R240.reuse, RZ ;  /* 0x000000f014127210 */ /* 0x084fe80007f1e0ff */
[-C--:B------:R-:W-:Y:S03]  /*139c0*/  IADD3.X R19, PT, PT, R21, R241.reuse, RZ, P0, !PT ;  /* 0x000000f115137210 */ /* 0x080fe600007fe4ff */
[----:B------:R-:W-:Y:S08]  /*139d0*/  LDGSTS.E.BYPASS.LTC128B.128 [R236+0xc000], desc[UR4][R6.64] ;  /* 0x0c00000006ec7fae */ /* 0x000ff0000b981a04 */
[----:B------:R2:W-:Y:S01]  /*139e0*/  LDGSTS.E.BYPASS.LTC128B.128 [R236+0xc800], desc[UR4][R4.64] ;  /* 0x0c80000004ec7fae */ /* 0x0005e2000b981a04 */
[-C--:B---3--:R-:W-:Y:S04]  /*139f0*/  IADD3 R10, P0, PT, R18, R240.reuse, RZ ;  /* 0x000000f0120a7210 */ /* 0x088fe80007f1e0ff */
[-C--:B------:R-:W-:Y:S03]  /*13a00*/  IADD3.X R11, PT, PT, R19, R241.reuse, RZ, P0, !PT ;  /* 0x000000f1130b7210 */ /* 0x080fe600007fe4ff */
[----:B------:R3:W-:Y:S01]  /*13a10*/  LDGSTS.E.BYPASS.LTC128B.128 [R236+0xd000], desc[UR4][R14.64] ;  /* 0x0d0000000eec7fae */ /* 0x0007e2000b981a04 */
[-C--:B----4-:R-:W-:Y:S04]  /*13a20*/  IADD3 R8, P0, PT, R10, R240.reuse, RZ ;  /* 0x000000f00a087210 */ /* 0x090fe80007f1e0ff */
[-C--:B------:R-:W-:Y:S03]  /*13a30*/  IADD3.X R9, PT, PT, R11, R241.reuse, RZ, P0, !PT ;  /* 0x000000f10b097210 */ /* 0x080fe600007fe4ff */
[----:B------:R-:W-:Y:S08]  /*13a40*/  LDGSTS.E.BYPASS.LTC128B.128 [R236+0xd800], desc[UR4][R16.64] ;  /* 0x0d80000010ec7fae */ /* 0x000ff0000b981a04 */
[----:B------:R-:W-:Y:S01]  /*13a50*/  LDGSTS.E.BYPASS.LTC128B.128 [R236+0xe000], desc[UR4][R20.64] ;  /* 0x0e00000014ec7fae */ /* 0x000fe2000b981a04 */
[-C--:B--2---:R-:W-:Y:S04]  /*13a60*/  IADD3 R4, P0, PT, R8, R240.reuse, RZ ;  /* 0x000000f008047210 */ /* 0x084fe80007f1e0ff */
[-C--:B------:R-:W-:Y:S03]  /*13a70*/  IADD3.X R5, PT, PT, R9, R241.reuse, RZ, P0, !PT ;  /* 0x000000f109057210 */ /* 0x080fe600007fe4ff */
[----:B------:R-:W-:Y:S01]  /*13a80*/  LDGSTS.E.BYPASS.LTC128B.128 [R236+0xe800], desc[UR4][R18.64] ;  /* 0x0e80000012ec7fae */ /* 0x000fe2000b981a04 */
[-C--:B------:R-:W-:Y:S04]  /*13a90*/  IADD3 R6, P0, PT, R4, R240.reuse, RZ ;  /* 0x000000f004067210 */ /* 0x080fe80007f1e0ff */
[-C--:B------:R-:W-:Y:S02]  /*13aa0*/  IADD3.X R7, PT, PT, R5, R241.reuse, RZ, P0, !PT ;  /* 0x000000f105077210 */ /* 0x080fe400007fe4ff */
[-C--:B------:R-:W-:Y:S01]  /*13ab0*/  IADD3 R12, P0, PT, R6, R240.reuse, RZ ;  /* 0x000000f0060c7210 */ /* 0x080fe20007f1e0ff */
[----:B------:R-:W-:Y:S03]  /*13ac0*/  LDGSTS.E.BYPASS.LTC128B.128 [R236+0xf000], desc[UR4][R10.64] ;  /* 0x0f0000000aec7fae */ /* 0x000fe6000b981a04 */
[-C--:B------:R-:W-:Y:S02]  /*13ad0*/  IADD3.X R13, PT, PT, R7, R241.reuse, RZ, P0, !PT ;  /* 0x000000f1070d7210 */ /* 0x080fe400007fe4ff */
[----:B---3--:R-:W-:Y:S03]  /*13ae0*/  IADD3 R14, P0, PT, R12, R240, RZ ;  /* 0x000000f00c0e7210 */ /* 0x008fe60007f1e0ff */
[----:B------:R2:W-:Y:S01]  /*13af0*/  LDGSTS.E.BYPASS.LTC128B.128 [R236+0xf800], desc[UR4][R8.64] ;  /* 0x0f80000008ec7fae */ /* 0x0005e2000b981a04 */
[----:B------:R-:W-:Y:S02]  /*13b00*/  IADD3.X R15, PT, PT, R13, R241, RZ, P0, !PT ;  /* 0x000000f10d0f7210 */ /* 0x000fe400007fe4ff */
[----:B------:R-:W-:Y:S02]  /*13b10*/  LOP3.LUT P0, RZ, R216, 0x2, RZ, 0xc0, !PT ;  /* 0x00000002d8ff7812 */ /* 0x000fe4000780c0ff */
[----:B------:R-:W-:Y:S02]  /*13b20*/  MOV R216, 0x40 ;  /* 0x0000004000d87802 */ /* 0x000fe40000000f00 */
[----:B------:R-:W-:Y:S01]  /*13b30*/  SEL R222, R222, 0xffffffe0, !P0 ;  /* 0xffffffe0dede7807 */ /* 0x000fe20004000000 */
[----:B------:R-:W-:Y:S01]  /*13b40*/  LDGSTS.E.BYPASS.LTC128B.128 [R236+0x10000], desc[UR4][R4.64] ;  /* 0x1000000004ec7fae */ /* 0x000fe2000b981a04 */
[----:B------:R-:W-:Y:S02]  /*13b50*/  SEL R216, R216, 0xffffffc0, !P1 ;  /* 0xffffffc0d8d87807 */ /* 0x000fe40004800000 */
[CC--:B------:R-:W-:Y:S02]  /*13b60*/  IADD3 R172, PT, PT, R220.reuse, R222.reuse, RZ ;  /* 0x000000dedcac7210 */ /* 0x0c0fe40007ffe0ff */
[C---:B------:R-:W-:Y:S02]  /*13b70*/  IADD3 R0, PT, PT, R167.reuse, R222, RZ ;  /* 0x000000dea7007210 */ /* 0x040fe40007ffe0ff */
[-C--:B------:R-:W-:Y:S01]  /*13b80*/  IADD3 R217, PT, PT, R220, R216.reuse, RZ ;  /* 0x000000d8dcd97210 */ /* 0x080fe20007ffe0ff */
[----:B------:R3:W-:Y:S01]  /*13b90*/  LDGSTS.E.BYPASS.LTC128B.128 [R236+0x10800], desc[UR4][R6.64] ;  /* 0x1080000006ec7fae */ /* 0x0007e2000b981a04 */
[----:B------:R-:W-:Y:S02]  /*13ba0*/  IADD3 R216, PT, PT, R167, R216, RZ ;  /* 0x000000d8a7d87210 */ /* 0x000fe40007ffe0ff */
[----:B------:R-:W-:Y:S05]  /*13bb0*/  ISETP.GT.AND P0, PT, R246, R226, PT ;  /* 0x000000e2f600720c */ /* 0x000fea0003f04270 */
[----:B------:R-:W-:Y:S08]  /*13bc0*/  LDGSTS.E.BYPASS.LTC128B.128 [R236+0x11000], desc[UR4][R12.64] ;  /* 0x110000000cec7fae */ /* 0x000ff0000b981a04 */
[----:B------:R4:W-:Y:S08]  /*13bd0*/  LDGSTS.E.BYPASS.LTC128B.128 [R236+0x11800], desc[UR4][R14.64] ;  /* 0x118000000eec7fae */ /* 0x0009f0000b981a04 */
[----:B------:R-:W-:Y:S08]  /*13be0*/  LDSM.16.M88.4 R128, [R220] ;  /* 0x00000000dc80783b */ /* 0x000ff00000000200 */
[----:B--2---:R-:W3:Y:S08]  /*13bf0*/  LDSM.16.M88.4 R8, [R167+0x2000] ;  /* 0x00200000a708783b */ /* 0x004ef00000000200 */
[----:B------:R-:W4:Y:S08]  /*13c00*/  LDSM.16.M88.4 R16, [R167+0x2800] ;  /* 0x00280000a710783b */ /* 0x000f300000000200 */
[----:B------:R-:W2:Y:S08]  /*13c10*/  LDSM.16.M88.4 R24, [R167+0x3000] ;  /* 0x00300000a718783b */ /* 0x000eb00000000200 */
[----:B------:R-:W5:Y:S08]  /*13c20*/  LDSM.16.M88.4 R32, [R167+0x3800] ;  /* 0x00380000a720783b */ /* 0x000f700000000200 */
        /* <DEDUP_REMOVED lines=9> */
[C---:B--2---:R-:W-:Y:S07]  /*13cc0*/  HMMA.16816.F32.BF16 R20, R128.reuse, R24, RZ ;  /* 0x000000188014723c */ /* 0x044fee00000418ff */
[----:B------:R-:W2:Y:S01]  /*13cd0*/  LDSM.16.M88.4 R80, [R167+0x6800] ;  /* 0x00680000a750783b */ /* 0x000ea20000000200 */
[C---:B------:R-:W-:Y:S07]  /*13ce0*/  HMMA.16816.F32.BF16 R24, R128.reuse, R26, RZ ;  /* 0x0000001a8018723c */ /* 0x040fee00000418ff */
[----:B------:R-:W2:Y:S01]  /*13cf0*/  LDSM.16.M88.4 R88, [R167+0x7000] ;  /* 0x00700000a758783b */ /* 0x000ea20000000200 */
        /* <DEDUP_REMOVED lines=8> */
[C---:B---3--:R-:W-:Y:S07]  /*13d80*/  HMMA.16816.F32.BF16 R44, R128.reuse, R48, RZ ;  /* 0x00000030802c723c */ /* 0x048fee00000418ff */
[----:B------:R-:W3:Y:S01]  /*13d90*/  LDSM.16.M88.4 R168, [R167+0x9800] ;  /* 0x00980000a7a8783b */ /* 0x000ee20000000200 */
        /* <DEDUP_REMOVED lines=13> */
[----:B------:R-:W0:Y:S08]  /*13e70*/  LDGDEPBAR ;  /* 0x00000000000079af */ /* 0x000e300000000000 */
        /* <DEDUP_REMOVED lines=9> */
[C---:B-----5:R-:W-:Y:S07]  /*13f10*/  HMMA.16816.F32.BF16 R92, R128.reuse, R96, RZ ;  /* 0x00000060805c723c */ /* 0x060fee00000418ff */
[----:B------:R-:W5:Y:S01]  /*13f20*/  LD.E R229, desc[UR4][R2.64+0x18c] ;  /* 0x00018c0402e57980 */ /* 0x000f62000c101900 */
[C---:B------:R-:W-:Y:S08]  /*13f30*/  HMMA.16816.F32.BF16 R96, R128.reuse, R98, RZ ;  /* 0x000000628060723c */ /* 0x040ff000000418ff */
[C---:B------:R-:W-:Y:S08]  /*13f40*/  HMMA.16816.F32.BF16 R100, R128.reuse, R104, RZ ;  /* 0x000000688064723c */ /* 0x040ff000000418ff */
[C---:B------:R-:W-:Y:S08]  /*13f50*/  HMMA.16816.F32.BF16 R104, R128.reuse, R106, RZ ;  /* 0x0000006a8068723c */ /* 0x040ff000000418ff */
[C---:B-1----:R-:W-:Y:S08]  /*13f60*/  HMMA.16816.F32.BF16 R108, R128.reuse, R112, RZ ;  /* 0x00000070806c723c */ /* 0x042ff000000418ff */
        /* <DEDUP_REMOVED lines=38> */
[----:B------:R1:W2:Y:S07]  /*141d0*/  LDSM.16.M88.4 R168, [R0+0x8800] ;  /* 0x0088000000a8783b */ /* 0x0002ae0000000200 */
[C---:B---3--:R-:W-:Y:S08]  /*141e0*/  HMMA.16816.F32.BF16 R92, R172.reuse, R176, R92 ;  /* 0x000000b0ac5c723c */ /* 0x048ff0000004185c */
[C---:B------:R-:W-:Y:S01]  /*141f0*/  HMMA.16816.F32.BF16 R96, R172.reuse, R178, R96 ;  /* 0x000000b2ac60723c */ /* 0x040fe20000041860 */
[----:B------:R-:W3:Y:S02]  /*14200*/  LDSM.16.M88.4 R176, [R216+0x4800] ;  /* 0x00480000d8b0783b */ /* 0x000ee40000000200 */
[C---:B-1----:R-:W-:Y:S05]  /*14210*/  IADD3 R0, PT, PT, R222.reuse, R216, RZ ;  /* 0x000000d8de007210 */ /* 0x042fea0007ffe0ff */
[C---:B------:R-:W-:Y:S08]  /*14220*/  HMMA.16816.F32.BF16 R100, R172.reuse, R180, R100 ;  /* 0x000000b4ac64723c */ /* 0x040ff00000041864 */
        /* <DEDUP_REMOVED lines=9> */
[----:B------:R-:W-:Y:S01]  /*142c0*/  HMMA.16816.F32.BF16 R128, R172, R190, R128 ;  /* 0x000000beac80723c */ /* 0x000fe20000041880 */
[----:B------:R-:W4:Y:S07]  /*142d0*/  LDSM.16.M88.4 R172, [R216+0x6000] ;  /* 0x00600000d8ac783b */ /* 0x000f2e0000000200 */
[C---:B------:R-:W-:Y:S01]  /*142e0*/  HMMA.16816.F32.BF16 R4, R192.reuse, R196, R4 ;  /* 0x000000c4c004723c */ /* 0x040fe20000041804 */
[----:B------:R-:W5:Y:S07]  /*142f0*/  LDSM.16.M88.4 R188, [R216+0x7000] ;  /* 0x00700000d8bc783b */ /* 0x000f6e0000000200 */
        /* <DEDUP_REMOVED lines=15> */
[C---:B---3--:R-:W-:Y:S08]  /*143f0*/  HMMA.16816.F32.BF16 R44, R192.reuse, R176, R44 ;  /* 0x000000b0c02c723c */ /* 0x048ff0000004182c */
[C---:B------:R-:W-:Y:S01]  /*14400*/  HMMA.16816.F32.BF16 R48, R192.reuse, R178, R48 ;  /* 0x000000b2c030723c */ /* 0x040fe20000041830 */
[----:B------:R-:W3:Y:S07]  /*14410*/  LDSM.16.M88.4 R176, [R216+0x7800] ;  /* 0x00780000d8b0783b */ /* 0x000eee0000000200 */
[C---:B-1----:R-:W-:Y:S01]  /*14420*/  HMMA.16816.F32.BF16 R52, R192.reuse, R180, R52 ;  /* 0x000000b4c034723c */ /* 0x042fe20000041834 */
[----:B------:R-:W1:Y:S07]  /*14430*/  LDSM.16.M88.4 R216, [R0+0x2000] ;  /* 0x0020000000d8783b */ /* 0x000e6e0000000200 */
[C---:B------:R-:W-:Y:S08]  /*14440*/  HMMA.16816.F32.BF16 R56, R192.reuse, R182, R56 ;  /* 0x000000b6c038723c */ /* 0x040ff00000041838 */
[C---:B--2---:R-:W-:Y:S08]  /*14450*/  HMMA.16816.F32.BF16 R60, R192.reuse, R168, R60 ;  /* 0x000000a8c03c723c */ /* 0x044ff0000004183c */
[C---:B------:R-:W-:Y:S01]  /*14460*/  HMMA.16816.F32.BF16 R64, R192.reuse, R170, R64 ;  /* 0x000000aac040723c */ /* 0x040fe20000041840 */
[----:B------:R-:W2:Y:S07]  /*14470*/  LDSM.16.M88.4 R168, [R0+0x2800] ;  /* 0x0028000000a8783b */ /* 0x000eae0000000200 */
[C---:B----4-:R-:W-:Y:S08]  /*14480*/  HMMA.16816.F32.BF16 R68, R192.reuse, R172, R68 ;  /* 0x000000acc044723c */ /* 0x050ff00000041844 */
[C---:B------:R-:W-:Y:S08]  /*14490*/  HMMA.16816.F32.BF16 R72, R192.reuse, R174, R72 ;  /* 0x000000aec048723c */ /* 0x040ff00000041848 */
[C---:B------:R-:W-:Y:S08]  /*144a0*/  HMMA.16816.F32.BF16 R76, R192.reuse, R184, R76 ;  /* 0x000000b8c04c723c */ /* 0x040ff0000004184c */
[C---:B------:R-:W-:Y:S08]  /*144b0*/  HMMA.16816.F32.BF16 R80, R192.reuse, R186, R80 ;  /* 0x000000bac050723c */ /* 0x040ff00000041850 */
[C---:B-----5:R-:W-:Y:S08]  /*144c0*/  HMMA.16816.F32.BF16 R84, R192.reuse, R188, R84 ;  /* 0x000000bcc054723c */ /* 0x060ff00000041854 */
        /* <DEDUP_REMOVED lines=13> */
[C---:B--2---:R-:W-:Y:S03]  /*145a0*/  HMMA.16816.F32.BF16 R12, R212.reuse, R168, R12 ;  /* 0x000000a8d40c723c */ /* 0x044fe6000004180c */
        /* <DEDUP_REMOVED lines=121> */
[-C--:B------:R-:W-:Y:S02]  /*14d40*/  FMUL.FTZ R68, R68, R229.reuse ;  /* 0x000000e544447220 */ /* 0x080fe40000410000 */
[-C--:B------:R-:W-:Y:S07]  /*14d50*/  FMUL.FTZ R72, R72, R229.reuse ;  /* 0x000000e548487220 */ /* 0x080fee0000410000 */
[----:B------:R3:W-:Y:S01]  /*14d60*/  MUFU.TANH R179, R69 ;  /* 0x0000004500b37308 */ /* 0x0007e20000002400 */
[-C--:B------:R-:W-:Y:S01]  /*14d70*/  FMUL.FTZ R73, R73, R229.reuse ;  /* 0x000000e549497220 */ /* 0x080fe20000410000 */
[C---:B--2---:R-:W-:Y:S08]  /*14d80*/  HMMA.16816.F32.BF16 R76, R212.reuse, R8, R76 ;  /* 0x00000008d44c723c */ /* 0x044ff0000004184c */
[----:B------:R2:W-:Y:S01]  /*14d90*/  MUFU.TANH R178, R68 ;  /* 0x0000004400b27308 */ /* 0x0005e20000002400 */
[C---:B------:R-:W-:Y:S01]  /*14da0*/  HMMA.16816.F32.BF16 R80, R212.reuse, R10, R80 ;  /* 0x0000000ad450723c */ /* 0x040fe20000041850 */
[----:B------:R-:W4:Y:S08]  /*14db0*/  LDSM.16.M88.4 R8, [R0+0x7800] ;  /* 0x007800000008783b */ /* 0x000f300000000200 */
[----:B------:R-:W-:Y:S01]  /*14dc0*/  MUFU.TANH R36, R36 ;  /* 0x0000002400247308 */ /* 0x000fe20000002400 */
[-C--:B---3--:R-:W-:Y:S01]  /*14dd0*/  FMUL.FTZ R69, R71, R229.reuse ;  /* 0x000000e547457220 */ /* 0x088fe20000410000 */
[-C--:B------:R-:W-:Y:S01]  /*14de0*/  FMUL.FTZ R71, R75, R229.reuse ;  /* 0x000000e54b477220 */ /* 0x080fe20000410000 */
[C---:B-1----:R-:W-:Y:S07]  /*14df0*/  HMMA.16816.F32.BF16 R84, R212.reuse, R4, R84 ;  /* 0x00000004d454723c */ /* 0x042fee0000041854 */
[----:B------:R-:W-:Y:S01]  /*14e00*/  MUFU.TANH R37, R37 ;  /* 0x0000002500257308 */ /* 0x000fe20000002400 */
[-C--:B--2---:R-:W-:Y:S01]  /*14e10*/  FMUL.FTZ R68, R70, R229.reuse ;  /* 0x000000e546447220 */ /* 0x084fe20000410000 */
        /* <DEDUP_REMOVED lines=9> */
[-C--:B------:R-:W-:Y:S01]  /*14eb0*/  FMUL.FTZ R77, R77, R229.reuse ;  /* 0x000000e54d4d7220 */ /* 0x080fe20000410000 */
[-C--:B------:R-:W-:Y:S01]  /*14ec0*/  FMUL.FTZ R80, R80, R229.reuse ;  /* 0x000000e550507220 */ /* 0x080fe20000410000 */
[-C--:B------:R-:W-:Y:S04]  /*14ed0*/  FMUL.FTZ R81, R81, R229.reuse ;  /* 0x000000e551517220 */ /* 0x080fe80000410000 */
        /* <DEDUP_REMOVED lines=10> */
[C---:B----4-:R-:W-:Y:S05]  /*14f80*/  HMMA.16816.F32.BF16 R92, R212.reuse, R8, R92 ;  /* 0x00000008d45c723c */ /* 0x050fea000004185c */
        /* <DEDUP_REMOVED lines=24> */
[C---:B--2---:R-:W-:Y:S06]  /*15110*/  HMMA.16816.F32.BF16 R108, R212.reuse, R8, R108 ;  /* 0x00000008d46c723c */ /* 0x044fec000004186c */
[----:B------:R-:W-:Y:S01]  /*15120*/  MUFU.TANH R45, R45 ;  /* 0x0000002d002d7308 */ /* 0x000fe20000002400 */
[-C--:B---3--:R-:W-:Y:S01]  /*15130*/  FMUL.FTZ R96, R102, R229.reuse ;  /* 0x000000e566607220 */ /* 0x088fe20000410000 */
[-C--:B------:R-:W-:Y:S01]  /*15140*/  FMUL.FTZ R102, R104, R229.reuse ;  /* 0x000000e568667220 */ /* 0x080fe20000410000 */
        /* <DEDUP_REMOVED lines=27> */
[----:B------:R1:W-:Y:S01]  /*15300*/  MUFU.TANH R8, R120 ;  /* 0x0000007800087308 */ /* 0x0003e20000002400 */
[-C--:B------:R-:W-:Y:S01]  /*15310*/  FMUL.FTZ R9, R121, R229.reuse ;  /* 0x000000e579097220 */ /* 0x080fe20000410000 */
[----:B------:R-:W-:Y:S08]  /*15320*/  HMMA.16816.F32.BF16 R128, R212, R10, R128 ;  /* 0x0000000ad480723c */ /* 0x000ff00000041880 */
[----:B------:R-:W-:Y:S10]  /*15330*/  MUFU.TANH R47, R47 ;  /* 0x0000002f002f7308 */ /* 0x000ff40000002400 */
[----:B------:R-:W-:Y:S01]  /*15340*/  MUFU.TANH R52, R52 ;  /* 0x0000003400347308 */ /* 0x000fe20000002400 */
[-C--:B-1----:R-:W-:Y:S01]  /*15350*/  FMUL.FTZ R120, R122, R229.reuse ;  /* 0x000000e57a787220 */ /* 0x082fe20000410000 */
        /* <DEDUP_REMOVED lines=8> */
[----:B------:R-:W2:Y:S10]  /*153e0*/  MUFU.TANH R0, R127 ;  /* 0x0000007f00007308 */ /* 0x000eb40000002400 */
[----:B------:R-:W-:Y:S01]  /*153f0*/  MUFU.TANH R53, R53 ;  /* 0x0000003500357308 */ /* 0x000fe20000002400 */
[----:B-1----:R1:W-:Y:S09]  /*15400*/  STL [R1+0x18], R4 ;  /* 0x0000180401007387 */ /* 0x0023f20000100800 */
        /* <DEDUP_REMOVED lines=123> */
[----:B------:R-:W-:Y:S02]  /*15bc0*/  ISETP.NE.AND P4, PT, R106, RZ, PT ;  /* 0x000000ff6a00720c */ /* 0x000fe40003f85270 */
[----:B------:R-:W-:Y:S02]  /*15bd0*/  ISETP.GE.U32.AND P6, PT, R66, R67, PT ;  /* 0x000000434200720c */ /* 0x000fe40003fc6070 */
[----:B------:R-:W-:Y:S05]  /*15be0*/  LOP3.LUT R6, RZ, R106, RZ, 0x33, !PT ;  /* 0x0000006aff067212 */ /* 0x000fea00078e33ff */
[----:B------:R-:W-:Y:S05]  /*15bf0*/  @P5 IADD3 R100, PT, PT, R100, 0x1, RZ ;  /* 0x0000000164645810 */ /* 0x000fea0007ffe0ff */
[----:B------:R-:W-:Y:S02]  /*15c00*/  @!P0 IMAD.MOV R100, RZ, RZ, -R100 ;  /* 0x000000ffff648224 */ /* 0x000fe400078e0a64 */
[----:B------:R-:W-:Y:S03]  /*15c10*/  @P6 VIADD R104, R104, 0x1 ;  /* 0x0000000168686836 */ /* 0x000fe60000000000 */
[----:B------:R-:W-:Y:S02]  /*15c20*/  SEL R100, R6, R100, !P4 ;  /* 0x0000006406647207 */ /* 0x000fe40006000000 */
        /* <DEDUP_REMOVED lines=23> */
.L_x_6050:
[----:B------:R-:W-:Y:S05]  /*15da0*/  BSYNC.RECONVERGENT B0 ;  /* 0x0000000000007941 */ /* 0x000fea0003800200 */
.L_x_6049:
[----:B------:R-:W-:Y:S01]  /*15db0*/  IADD3 R114, P0, PT, R4, R228, RZ ;  /* 0x000000e404727210 */ /* 0x000fe20007f1e0ff */
[----:B------:R-:W-:Y:S01]  /*15dc0*/  IMAD.MOV.U32 R229, RZ, RZ, R227 ;  /* 0x000000ffffe57224 */ /* 0x000fe200078e00e3 */
[----:B------:R-:W-:Y:S02]  /*15dd0*/  SHF.L.U64.HI R6, R224, 0x5, R225 ;  /* 0x00000005e0067819 */ /* 0x000fe400000102e1 */
[-C--:B------:R-:W-:Y:S02]  /*15de0*/  IADD3 R112, P3, PT, R114, R4.reuse, RZ ;  /* 0x0000000472707210 */ /* 0x080fe40007f7e0ff */
[----:B------:R-:W-:Y:S01]  /*15df0*/  @!PT LDS RZ, [RZ] ;  /* 0x00000000fffff984 */ /* 0x000fe20000000800 */
[----:B------:R-:W-:Y:S01]  /*15e00*/  @!PT LDS RZ, [RZ] ;  /* 0x00000000fffff984 */ /* 0x000fe20000000800 */
[----:B------:R-:W-:Y:S01]  /*15e10*/  @!PT LDS RZ, [RZ] ;  /* 0x00000000fffff984 */ /* 0x000fe20000000800 */
[----:B------:R-:W-:Y:S01]  /*15e20*/  LDGSTS.E.BYPASS.LTC128B.128 [R236+0x2000], desc[UR4][R228.64] ;  /* 0x02000000e4ec7fae */ /* 0x000fe2000b981a04 */
[----:B------:R-:W-:Y:S01]  /*15e30*/  IMAD.X R115, R6, 0x1, R227, P0 ;  /* 0x0000000106737824 */ /* 0x000fe200000e06e3 */
[-C--:B------:R-:W-:Y:S03]  /*15e40*/  IADD3 R108, P0, PT, R112, R4.reuse, RZ ;  /* 0x00000004706c7210 */ /* 0x080fe60007f1e0ff */
[--C-:B------:R-:W-:Y:S01]  /*15e50*/  IMAD.X R113, R115, 0x1, R6.reuse, P3 ;  /* 0x0000000173717824 */ /* 0x100fe200018e0606 */
[----:B------:R1:W-:Y:S01]  /*15e60*/  LDGSTS.E.BYPASS.LTC128B.128 [R236+0x2800], desc[UR4][R114.64] ;  /* 0x0280000072ec7fae */ /* 0x0003e2000b981a04 */
[-C--:B------:R-:W-:Y:S02]  /*15e70*/  IADD3 R66, P3, PT, R108, R4.reuse, RZ ;  /* 0x000000046c427210 */ /* 0x080fe40007f7e0ff */
        /* <DEDUP_REMOVED lines=8> */
[-C--:B-1----:R-:W-:Y:S04]  /*15f00*/  IADD3 R114, P3, PT, R116, R4.reuse, RZ ;  /* 0x0000000474727210 */ /* 0x082fe80007f7e0ff */
[-C--:B--2---:R-:W-:Y:S01]  /*15f10*/  IADD3 R112, P0, PT, R114, R4.reuse, RZ ;  /* 0x0000000472707210 */ /* 0x084fe20007f1e0ff */
[--C-:B------:R-:W-:Y:S03]  /*15f20*/  IMAD.X R115, R117, 0x1, R6.reuse, P3 ;  /* 0x0000000175737824 */ /* 0x100fe600018e0606 */
        /* <DEDUP_REMOVED lines=21> */
[----:B-----5:R-:W-:Y:S01]  /*16080*/  IADD3 R116, P0, PT, R66, R4, RZ ;  /* 0x0000000442747210 */ /* 0x020fe20007f1e0ff */
[--C-:B------:R-:W-:Y:S01]  /*16090*/  IMAD.X R67, R109, 0x1, R6.reuse, P3 ;  /* 0x000000016d437824 */ /* 0x100fe200018e0606 */
[----:B------:R2:W-:Y:S03]  /*160a0*/  LDGSTS.E.BYPASS.LTC128B.128 [R236+0x8800], desc[UR4][R108.64] ;  /* 0x088000006cec7fae */ /* 0x0005e6000b981a04 */
[----:B------:R-:W-:Y:S01]  /*160b0*/  IMAD.X R117, R67, 0x1, R6, P0 ;  /* 0x0000000143757824 */ /* 0x000fe200000e0606 */
[----:B------:R2:W-:Y:S04]  /*160c0*/  LDGSTS.E.BYPASS.LTC128B.128 [R236+0x9000], desc[UR4][R66.64] ;  /* 0x0900000042ec7fae */ /* 0x0005e8000b981a04 */
[----:B------:R2:W-:Y:S04]  /*160d0*/  LDGSTS.E.BYPASS.LTC128B.128 [R236+0x9800], desc[UR4][R116.64] ;  /* 0x0980000074ec7fae */ /* 0x0005e8000b981a04 */
[----:B------:R-:W0:Y:S02]  /*160e0*/  LDGDEPBAR ;  /* 0x00000000000079af */ /* 0x000e240000000000 */
.L_x_6048:
[----:B------:R-:W-:Y:S05]  /*160f0*/  BSYNC.RECONVERGENT B1 ;  /* 0x0000000000017941 */ /* 0x000fea0003800200 */
.L_x_6047:
[----:B------:R3:W-:Y:S01]  /*16100*/  STL [R1+0x64], R249 ;  /* 0x000064f901007387 */ /* 0x0007e20000100800 */
[----:B------:R-:W-:Y:S03]  /*16110*/  IMAD.MOV.U32 R216, RZ, RZ, R239 ;  /* 0x000000ffffd87224 */ /* 0x000fe600078e00ef */
[----:B------:R-:W-:Y:S01]  /*16120*/  STL [R1+0x60], R248 ;  /* 0x000060f801007387 */ /* 0x000fe20000100800 */
[----:B--2---:R-:W-:Y:S03]  /*16130*/  IMAD.SHL.U32 R67, R216, 0x2, RZ ;  /* 0x00000002d8437824 */ /* 0x004fe600078e00ff */
[----:B------:R-:W-:Y:S02]  /*16140*/  STL [R1+0x5c], R241 ;  /* 0x00005cf101007387 */ /* 0x000fe40000100800 */
[----:B------:R-:W-:Y:S02]  /*16150*/  LOP3.LUT R66, R67, 0x6, RZ, 0xc0, !PT ;  /* 0x0000000643427812 */ /* 0x000fe400078ec0ff */
[----:B------:R-:W-:Y:S03]  /*16160*/  STL [R1+0x58], R240 ;  /* 0x000058f001007387 */ /* 0x000fe60000100800 */
[----:B-1----:R-:W-:Y:S01]  /*16170*/  IMAD R4, R246, 0x100, R66 ;  /* 0x00000100f6047824 */ /* 0x002fe200078e0242 */
        /* <DEDUP_REMOVED lines=9> */
[----:B------:R-:W-:Y:S01]  /*16210*/  VIADD R10, R4, 0x1 ;  /* 0x00000001040a7836 */ /* 0x000fe20000000000 */
[-C--:B------:R-:W-:Y:S01]  /*16220*/  ISETP.GE.AND P4, PT, R124, R245.reuse, PT ;  /* 0x000000f57c00720c */ /* 0x080fe20003f86270 */
[----:B------:R-:W-:Y:S01]  /*16230*/  STL [R1+0x48], R231 ;  /* 0x000048e701007387 */ /* 0x000fe20000100800 */
[----:B---3--:R-:W-:Y:S01]  /*16240*/  FSEL R249, R177, -INF , P5 ;  /* 0xff800000b1f97808 */ /* 0x008fe20002800000 */
[----:B------:R-:W-:Y:S01]  /*16250*/  VIADD R195, R4, 0x19 ;  /* 0x0000001904c37836 */ /* 0x000fe20000000000 */
[-C--:B------:R-:W-:Y:S01]  /*16260*/  ISETP.GE.AND P3, PT, R10, R245.reuse, PT ;  /* 0x000000f50a00720c */ /* 0x080fe20003f66270 */
[----:B------:R-:W-:Y:S01]  /*16270*/  STL [R1+0x44], R230 ;  /* 0x000044e601007387 */ /* 0x000fe20000100800 */
[----:B------:R-:W-:Y:S01]  /*16280*/  FSEL R170, R170, -INF , P4 ;  /* 0xff800000aaaa7808 */ /* 0x000fe20002000000 */
[C---:B------:R-:W-:Y:S01]  /*16290*/  VIADD R239, R4.reuse, 0x20 ;  /* 0x0000002004ef7836 */ /* 0x040fe20000000000 */
[-C--:B------:R-:W-:Y:S01]  /*162a0*/  ISETP.GE.AND P5, PT, R195, R245.reuse, PT ;  /* 0x000000f5c300720c */ /* 0x080fe20003fa6270 */
[----:B------:R-:W-:Y:S01]  /*162b0*/  STL [R1+0x40], R228 ;  /* 0x000040e401007387 */ /* 0x000fe20000100800 */
        /* <DEDUP_REMOVED lines=13> */
[C---:B------:R-:W-:Y:S01]  /*16390*/  VIADD R196, R4.reuse, 0x18 ;  /* 0x0000001804c47836 */ /* 0x040fe20000000000 */
[----:B------:R-:W-:Y:S01]  /*163a0*/  FSEL R171, R171, -INF , P3 ;  /* 0xff800000abab7808 */ /* 0x000fe20001800000 */
[----:B------:R4:W-:Y:S01]  /*163b0*/  STL [R1+0x30], R223 ;  /* 0x000030df01007387 */ /* 0x0009e20000100800 */
[----:B------:R-:W-:Y:S02]  /*163c0*/  VIADD R235, R4, 0x39 ;  /* 0x0000003904eb7836 */ /* 0x000fe40000000000 */
[-C--:B------:R-:W-:Y:S01]  /*163d0*/  ISETP.GE.AND P6, PT, R196, R245.reuse, PT ;  /* 0x000000f5c400720c */ /* 0x080fe20003fc6270 */
[----:B------:R4:W-:Y:S01]  /*163e0*/  STL [R1+0x2c], R220 ;  /* 0x00002cdc01007387 */ /* 0x0009e20000100800 */
[----:B------:R-:W-:Y:S02]  /*163f0*/  VIADD R234, R4, 0x40 ;  /* 0x0000004004ea7836 */ /* 0x000fe40000000000 */
[----:B------:R-:W-:Y:S01]  /*16400*/  FSEL R16, R16, -INF , P6 ;  /* 0xff80000010107808 */ /* 0x000fe20003000000 */
[----:B------:R4:W-:Y:S01]  /*16410*/  STL [R1+0x28], R167 ;  /* 0x000028a701007387 */ /* 0x0009e20000100800 */
[C---:B------:R-:W-:Y:S02]  /*16420*/  VIADD R215, R4.reuse, 0x50 ;  /* 0x0000005004d77836 */ /* 0x040fe40000000000 */
[C---:B------:R-:W-:Y:S02]  /*16430*/  VIADD R207, R4.reuse, 0x60 ;  /* 0x0000006004cf7836 */ /* 0x040fe40000000000 */
[C---:B-1----:R-:W-:Y:S02]  /*16440*/  VIADD R227, R4.reuse, 0x38 ;  /* 0x0000003804e37836 */ /* 0x042fe40000000000 */
[C---:B------:R-:W-:Y:S02]  /*16450*/  VIADD R206, R4.reuse, 0x61 ;  /* 0x0000006104ce7836 */ /* 0x040fe40000000000 */
[C---:B--2---:R-:W-:Y:S02]  /*16460*/  VIADD R225, R4.reuse, 0x31 ;  /* 0x0000003104e17836 */ /* 0x044fe40000000000 */
[C---:B------:R-:W-:Y:S02]  /*16470*/  VIADD R232, R4.reuse, 0x48 ;  /* 0x0000004804e87836 */ /* 0x040fe40000000000 */
[C---:B---3--:R-:W-:Y:S02]  /*16480*/  VIADD R224, R4.reuse, 0x30 ;  /* 0x0000003004e07836 */ /* 0x048fe40000000000 */
[C---:B------:R-:W-:Y:S02]  /*16490*/  VIADD R213, R4.reuse, 0x58 ;  /* 0x0000005804d57836 */ /* 0x040fe40000000000 */
[----:B----4-:R-:W-:Y:S01]  /*164a0*/  VIADD R223, R4, 0x29 ;  /* 0x0000002904df7836 */ /* 0x010fe20000000000 */
[-C--:B------:R-:W-:Y:S01]  /*164b0*/  ISETP.GE.AND P4, PT, R224, R245.reuse, PT ;  /* 0x000000f5e000720c */ /* 0x080fe20003f86270 */
[C---:B------:R-:W-:Y:S02]  /*164c0*/  VIADD R208, R4.reuse, 0x59 ;  /* 0x0000005904d07836 */ /* 0x040fe40000000000 */
        /* <DEDUP_REMOVED lines=39> */
[-C--:B------:R-:W-:Y:S01]  /*16740*/  ISETP.GE.AND P4, PT, R206, R245.reuse, PT ;  /* 0x000000f5ce00720c */ /* 0x080fe20003f86270 */
[----:B------:R-:W-:Y:S01]  /*16750*/  VIADD R211, R4, 0xa8 ;  /* 0x000000a804d37836 */ /* 0x000fe20000000000 */
[----:B------:R-:W-:Y:S01]  /*16760*/  FSEL R238, R32, -INF , P6 ;  /* 0xff80000020ee7808 */ /* 0x000fe20003000000 */
[----:B------:R-:W-:Y:S01]  /*16770*/  VIADD R212, R4, 0xa1 ;  /* 0x000000a104d47836 */ /* 0x000fe20000000000 */
[-C--:B------:R-:W-:Y:S01]  /*16780*/  ISETP.GE.AND P6, PT, R232, R245.reuse, PT ;  /* 0x000000f5e800720c */ /* 0x080fe20003fc6270 */
[----:B------:R-:W-:Y:S01]  /*16790*/  VIADD R115, R4, 0xc0 ;  /* 0x000000c004737836 */ /* 0x000fe20000000000 */
[----:B------:R-:W-:Y:S01]  /*167a0*/  FSEL R204, R52, -INF , P5 ;  /* 0xff80000034cc7808 */ /* 0x000fe20002800000 */
[----:B------:R-:W-:Y:S01]  /*167b0*/  IMAD.MOV.U32 R52, RZ, RZ, R171 ;  /* 0x000000ffff347224 */ /* 0x000fe200078e00ab */
[----:B------:R-:W-:Y:S01]  /*167c0*/  FSEL R24, R174, -INF , !P0 ;  /* 0xff800000ae187808 */ /* 0x000fe20004000000 */
[----:B------:R-:W-:Y:S01]  /*167d0*/  VIADD R200, R4, 0x69 ;  /* 0x0000006904c87836 */ /* 0x000fe20000000000 */
[-C--:B------:R-:W-:Y:S01]  /*167e0*/  ISETP.GE.AND P5, PT, R198, R245.reuse, PT ;  /* 0x000000f5c600720c */ /* 0x080fe20003fa6270 */
        /* <DEDUP_REMOVED lines=10> */
[----:B------:R-:W-:Y:S01]  /*16890*/  IMAD.MOV.U32 R40, RZ, RZ, R175 ;  /* 0x000000ffff287224 */ /* 0x000fe200078e00af */
[-C--:B------:R-:W-:Y:S01]  /*168a0*/  ISETP.GE.AND P6, PT, R208, R245.reuse, PT ;  /* 0x000000f5d000720c */ /* 0x080fe20003fc6270 */
[C---:B------:R-:W-:Y:S01]  /*168b0*/  VIADD R229, R4.reuse, 0x98 ;  /* 0x0000009804e57836 */ /* 0x040fe20000000000 */
[----:B------:R-:W-:Y:S01]  /*168c0*/  FSEL R195, R61, -INF , P5 ;  /* 0xff8000003dc37808 */ /* 0x000fe20002800000 */
[----:B------:R-:W-:Y:S01]  /*168d0*/  VIADD R112, R4, 0xc1 ;  /* 0x000000c104707836 */ /* 0x000fe20000000000 */
[----:B------:R-:W-:Y:S01]  /*168e0*/  FSEL R210, R48, -INF , P0 ;  /* 0xff80000030d27808 */ /* 0x000fe20000000000 */
[----:B------:R-:W-:Y:S01]  /*168f0*/  IMAD.MOV.U32 R48, RZ, RZ, R17 ;  /* 0x000000ffff307224 */ /* 0x000fe200078e0011 */
        /* <DEDUP_REMOVED lines=10> */
[-C--:B------:R-:W-:Y:S01]  /*169a0*/  ISETP.GE.AND P3, PT, R214, R245.reuse, PT ;  /* 0x000000f5d600720c */ /* 0x080fe20003f66270 */
[----:B------:R-:W-:Y:S01]  /*169b0*/  IMAD R176, R246, 0x100, R66 ;  /* 0x00000100f6b07824 */ /* 0x000fe200078e0242 */
[----:B------:R-:W-:Y:S01]  /*169c0*/  FSEL R209, R49, -INF , P6 ;  /* 0xff80000031d17808 */ /* 0x000fe20003000000 */
[----:B------:R-:W-:Y:S01]  /*169d0*/  IMAD.MOV.U32 R49, RZ, RZ, R16 ;  /* 0x000000ffff317224 */ /* 0x000fe200078e0010 */
[-C--:B------:R-:W-:Y:S01]  /*169e0*/  ISETP.GE.AND P6, PT, R199, R245.reuse, PT ;  /* 0x000000f5c700720c */ /* 0x080fe20003fc6270 */
[----:B------:R-:W-:Y:S01]  /*169f0*/  VIADD R106, R4, 0xe1 ;  /* 0x000000e1046a7836 */ /* 0x000fe20000000000 */
[----:B------:R-:W-:Y:S01]  /*16a00*/  FSEL R175, R72, -INF , P5 ;  /* 0xff80000048af7808 */ /* 0x000fe20002800000 */
[----:B------:R-:W-:Y:S01]  /*16a10*/  VIADD R104, R4, 0xe8 ;  /* 0x000000e804687836 */ /* 0x000fe20000000000 */
[----:B------:R-:W-:Y:S01]  /*16a20*/  FSEL R201, R57, -INF , P0 ;  /* 0xff80000039c97808 */ /* 0x000fe20000000000 */
[----:B------:R-:W-:Y:S01]  /*16a30*/  IMAD R57, R246, 0x100, R66 ;  /* 0x00000100f6397824 */ /* 0x000fe200078e0242 */
        /* <DEDUP_REMOVED lines=10> */
[-C--:B------:R-:W-:Y:S01]  /*16ae0*/  ISETP.GE.AND P3, PT, R205, R245.reuse, PT ;  /* 0x000000f5cd00720c */ /* 0x080fe20003f66270 */
[----:B------:R-:W-:Y:S01]  /*16af0*/  VIADD R7, R4, 0xf1 ;  /* 0x000000f104077836 */ /* 0x000fe20000000000 */
[----:B------:R-:W-:Y:S01]  /*16b00*/  FSEL R196, R60, -INF , P6 ;  /* 0xff8000003cc47808 */ /* 0x000fe20003000000 */
[----:B------:R-:W-:Y:S01]  /*16b10*/  IMAD.MOV.U32 R60, RZ, RZ, R124 ;  /* 0x000000ffff3c7224 */ /* 0x000fe200078e007c */
[-C--:B------:R-:W-:Y:S01]  /*16b20*/  ISETP.GE.AND P6, PT, R193, R245.reuse, PT ;  /* 0x000000f5c100720c */ /* 0x080fe20003fc6270 */
[--C-:B------:R-:W-:Y:S01]  /*16b30*/  IMAD R61, R246, 0x100, R66.reuse ;  /* 0x00000100f63d7824 */ /* 0x100fe200078e0242 */
[----:B------:R-:W-:Y:S01]  /*16b40*/  FSEL R177, R81, -INF , P5 ;  /* 0xff80000051b17808 */ /* 0x000fe20002800000 */
[----:B------:R-:W-:Y:S01]  /*16b50*/  VIADD R6, R4, 0xf8 ;  /* 0x000000f804067836 */ /* 0x000fe20000000000 */
[----:B------:R-:W-:Y:S01]  /*16b60*/  FSEL R228, R178, -INF , P0 ;  /* 0xff800000b2e47808 */ /* 0x000fe20000000000 */
[----:B------:R-:W-:Y:S01]  /*16b70*/  VIADD R61, R61, 0x8 ;  /* 0x000000083d3d7836 */ /* 0x000fe20000000000 */
[-C--:B------:R-:W-:Y:S01]  /*16b80*/  ISETP.GE.AND P5, PT, R130, R245.reuse, PT ;  /* 0x000000f58200720c */ /* 0x080fe20003fa6270 */
[----:B------:R-:W-:Y:S01]  /*16b90*/  VIADD R4, R4, 0xf9 ;  /* 0x000000f904047836 */ /* 0x000fe20000000000 */
[----:B------:R-:W-:Y:S01]  /*16ba0*/  FSEL R21, R84, -INF , P4 ;  /* 0xff80000054157808 */ /* 0x000fe20002000000 */
[----:B------:R-:W-:Y:S01]  /*16bb0*/  IMAD R84, R246, 0x100, R66 ;  /* 0x00000100f6547824 */ /* 0x000fe200078e0242 */
[----:B------:R-:W-:Y:S01]  /*16bc0*/  FSEL R202, R56, -INF , P3 ;  /* 0xff80000038ca7808 */ /* 0x000fe20001800000 */
[----:B------:R-:W-:Y:S01]  /*16bd0*/  IMAD.MOV.U32 R56, RZ, RZ, R126 ;  /* 0x000000ffff387224 */ /* 0x000fe200078e007e */
[-C--:B------:R-:W-:Y:S01]  /*16be0*/  ISETP.GE.AND P0, PT, R176, R245.reuse, PT ;  /* 0x000000f5b000720c */ /* 0x080fe20003f06270 */
        /* <DEDUP_REMOVED lines=37> */
[----:B------:R-:W-:Y:S02]  /*16e40*/  FSEL R9, R121, -INF , P4 ;  /* 0xff80000079097808 */ /* 0x000fe40002000000 */
[----:B------:R-:W-:Y:S01]  /*16e50*/  FSEL R77, R180, -INF , P3 ;  /* 0xff800000b44d7808 */ /* 0x000fe20001800000 */
[--C-:B------:R-:W-:Y:S01]  /*16e60*/  IMAD R180, R246, 0x100, R66.reuse ;  /* 0x00000100f6b47824 */ /* 0x100fe200078e0242 */
[-C--:B------:R-:W-:Y:S02]  /*16e70*/  ISETP.GE.AND P0, PT, R106, R245.reuse, PT ;  /* 0x000000f56a00720c */ /* 0x080fe40003f06270 */
        /* <DEDUP_REMOVED lines=17> */
[----:B------:R-:W-:Y:S02]  /*16f90*/  FSEL R16, R189, -INF , P3 ;  /* 0xff800000bd107808 */ /* 0x000fe40001800000 */
[-C--:B------:R-:W-:Y:S01]  /*16fa0*/  ISETP.GE.AND P0, PT, R57, R244.reuse, PT ;  /* 0x000000f43900720c */ /* 0x080fe20003f06270 */
[----:B------:R-:W-:Y:S01]  /*16fb0*/  IMAD R57, R246, 0x100, R66 ;  /* 0x00000100f6397824 */ /* 0x000fe200078e0242 */
[----:B------:R-:W-:Y:S02]  /*16fc0*/  ISETP.GE.AND P3, PT, R7, R245, PT ;  /* 0x000000f50700720c */ /* 0x000fe40003f66270 */
[----:B------:R-:W-:Y:S01]  /*16fd0*/  FSEL R93, R60, -INF , !P6 ;  /* 0xff8000003c5d7808 */ /* 0x000fe20007000000 */
[----:B------:R-:W-:Y:S01]  /*16fe0*/  VIADD R57, R57, 0x18 ;  /* 0x0000001839397836 */ /* 0x000fe20000000000 */
[----:B------:R-:W-:Y:S02]  /*16ff0*/  FSEL R73, R11, -INF , P3 ;  /* 0xff8000000b497808 */ /* 0x000fe40001800000 */
[----:B------:R-:W-:Y:S02]  /*17000*/  ISETP.GE.AND P3, PT, R61, R244, PT ;  /* 0x000000f43d00720c */ /* 0x000fe40003f66270 */
[----:B------:R-:W-:Y:S02]  /*17010*/  FSEL R92, R56, -INF , !P5 ;  /* 0xff800000385c7808 */ /* 0x000fe40006800000 */
        /* <DEDUP_REMOVED lines=39> */
[-C--:B------:R-:W-:Y:S01]  /*17290*/  ISETP.GE.AND P3, PT, R217, R244.reuse, PT ;  /* 0x000000f4d900720c */ /* 0x080fe20003f66270 */
[----:B------:R2:W5:Y:S01]  /*172a0*/  LDL.LU R236, [R1+0x4c] ;  /* 0x00004c0001ec7983 */ /* 0x0005620000300800 */
        /* <DEDUP_REMOVED lines=44> */
[----:B------:R-:W-:Y:S01]  /*17570*/  FSEL R187, R176, -INF , !P4 ;  /* 0xff800000b0bb7808 */ /* 0x000fe20006000000 */
[--C-:B------:R-:W-:Y:S01]  /*17580*/  IMAD R176, R246, 0x100, R66.reuse ;  /* 0x00000100f6b07824 */ /* 0x100fe200078e0242 */
[----:B------:R-:W-:Y:S02]  /*17590*/  FMNMX3.FTZ R11, R11, R190, R189, !PT ;  /* 0x000000be0b0b7276 */ /* 0x000fe400078100bd */
[-C--:B------:R-:W-:Y:S02]  /*175a0*/  ISETP.GE.AND P6, PT, R183, R244.reuse, PT ;  /* 0x000000f4b700720c */ /* 0x080fe40003fc6270 */
[----:B------:R-:W-:Y:S02]  /*175b0*/  FSEL R185, R174, -INF , !P0 ;  /* 0xff800000aeb97808 */ /* 0x000fe40004000000 */
[----:B------:R-:W-:Y:S02]  /*175c0*/  ISETP.GE.AND P5, PT, R180, R244, PT ;  /* 0x000000f4b400720c */ /* 0x000fe40003fa6270 */
[----:B------:R-:W-:Y:S01]  /*175d0*/  FSEL R186, R175, -INF , !P3 ;  /* 0xff800000afba7808 */ /* 0x000fe20005800000 */
[----:B------:R-:W-:Y:S01]  /*175e0*/  IMAD R175, R246, 0x100, R66 ;  /* 0x00000100f6af7824 */ /* 0x000fe200078e0242 */
[----:B------:R-:W-:Y:S02]  /*175f0*/  FMNMX3.FTZ R11, R11, R188, R187, !PT ;  /* 0x000000bc0b0b7276 */ /* 0x000fe400078100bb */
[-C--:B------:R-:W-:Y:S01]  /*17600*/  ISETP.GE.AND P4, PT, R229, R244.reuse, PT ;  /* 0x000000f4e500720c */ /* 0x080fe20003f86270 */
[----:B------:R-:W-:Y:S01]  /*17610*/  VIADD R175, R175, 0x9 ;  /* 0x00000009afaf7836 */ /* 0x000fe20000000000 */
        /* <DEDUP_REMOVED lines=26> */
[----:B------:R-:W-:Y:S02]  /*177c0*/  ISETP.GE.AND P3, PT, R112, R244, PT ;  /* 0x000000f47000720c */ /* 0x000fe40003f66270 */
[----:B------:R-:W-:Y:S02]  /*177d0*/  FSEL R121, R76, -INF , !P5 ;  /* 0xff8000004c797808 */ /* 0x000fe40006800000 */
[----:B------:R-:W-:Y:S02]  /*177e0*/  FMNMX3.FTZ R11, R11, R126, R124, !PT ;  /* 0x0000007e0b0b7276 */ /* 0x000fe4000781007c */
[----:B------:R-:W-:Y:S02]  /*177f0*/  FSEL R107, R37, -INF , !P4 ;  /* 0xff800000256b7808 */ /* 0x000fe40006000000 */
[-C--:B------:R-:W-:Y:S01]  /*17800*/  ISETP.GE.AND P0, PT, R127, R244.reuse, PT ;  /* 0x000000f47f00720c */ /* 0x080fe20003f06270 */
[----:B------:R-:W3:Y:S01]  /*17810*/  LD.E R37, desc[UR4][R2.64+0xdc] ;  /* 0x0000dc0402257980 */ /* 0x000ee2000c101900 */
        /* <DEDUP_REMOVED lines=19> */
[----:B------:R-:W-:Y:S02]  /*17950*/  FSEL R16, R16, -INF , !P6 ;  /* 0xff80000010107808 */ /* 0x000fe40007000000 */
[----:B------:R-:W-:Y:S02]  /*17960*/  FMNMX3.FTZ R36, R11, R88, R17, !PT ;  /* 0x000000580b247276 */ /* 0x000fe40007810011 */
[----:B------:R-:W-:Y:S02]  /*17970*/  ISETP.GE.AND P4, PT, R104, R244, PT ;  /* 0x000000f46800720c */ /* 0x000fe40003f86270 */
        /* <DEDUP_REMOVED lines=16> */
[----:B------:R-:W-:Y:S02]  /*17a80*/  ISETP.GE.AND P4, PT, R176, R242, PT ;  /* 0x000000f2b000720c */ /* 0x000fe40003f86270 */
[----:B------:R-:W-:Y:S02]  /*17a90*/  FMNMX3.FTZ R36, R36, R8, R5, !PT ;  /* 0x0000000824247276 */ /* 0x000fe40007810005 */
[CC--:B------:R-:W-:Y:S01]  /*17aa0*/  ISETP.GE.AND P6, PT, R176.reuse, R243.reuse, PT ;  /* 0x000000f3b000720c */ /* 0x0c0fe20003fc6270 */
[----:B------:R-:W-:Y:S01]  /*17ab0*/  VIADD R176, R176, 0x8 ;  /* 0x00000008b0b07836 */ /* 0x000fe20000000000 */
[-C--:B------:R-:W-:Y:S01]  /*17ac0*/  ISETP.GE.AND P3, PT, R10, R243.reuse, PT ;  /* 0x000000f30a00720c */ /* 0x080fe20003f66270 */
[----:B------:R-:W1:Y:S01]  /*17ad0*/  SHFL.BFLY PT, R0, R36, 0x2, 0x1f ;  /* 0x0c401f0024007f89 */ /* 0x000e6200000e0000 */
[----:B------:R-:W-:Y:S02]  /*17ae0*/  FSEL R174, R172, -INF , P6 ;  /* 0xff800000acae7808 */ /* 0x000fe40003000000 */
        /* <DEDUP_REMOVED lines=9> */
[--C-:B------:R-:W-:Y:S02]  /*17b80*/  IMAD R176, R246, 0x100, R66.reuse ;  /* 0x00000100f6b07824 */ /* 0x100fe400078e0242 */
[----:B------:R-:W-:Y:S01]  /*17b90*/  VIADD R175, R175, 0x11 ;  /* 0x00000011afaf7836 */ /* 0x000fe20000000000 */
[----:B------:R-:W-:Y:S01]  /*17ba0*/  FSEL R168, R12, -INF , P3 ;  /* 0xff8000000ca87808 */ /* 0x000fe20001800000 */
[----:B------:R-:W-:Y:S01]  /*17bb0*/  VIADD R176, R176, 0x18 ;  /* 0x00000018b0b07836 */ /* 0x000fe20000000000 */
[-C--:B------:R-:W-:Y:S02]  /*17bc0*/  ISETP.GE.AND P3, PT, R84, R243.reuse, PT ;  /* 0x000000f35400720c */ /* 0x080fe40003f66270 */
[-C--:B------:R-:W-:Y:S01]  /*17bd0*/  ISETP.GE.AND P5, PT, R175, R243.reuse, PT ;  /* 0x000000f3af00720c */ /* 0x080fe20003fa6270 */
[--C-:B------:R-:W-:Y:S01]  /*17be0*/  IMAD R175, R246, 0x100, R66.reuse ;  /* 0x00000100f6af7824 */ /* 0x100fe200078e0242 */
[-C--:B------:R-:W-:Y:S02]  /*17bf0*/  ISETP.GE.AND P6, PT, R176, R243.reuse, PT ;  /* 0x000000f3b000720c */ /* 0x080fe40003fc6270 */
[----:B------:R-:W-:Y:S01]  /*17c00*/  FSEL R84, R15, -INF , P3 ;  /* 0xff8000000f547808 */ /* 0x000fe20001800000 */
[----:B------:R-:W-:Y:S01]  /*17c10*/  VIADD R175, R175, 0x91 ;  /* 0x00000091afaf7836 */ /* 0x000fe20000000000 */
[----:B------:R-:W-:Y:S01]  /*17c20*/  FSEL R85, R14, -INF , P6 ;  /* 0xff8000000e557808 */ /* 0x000fe20003000000 */
[--C-:B------:R-:W-:Y:S01]  /*17c30*/  IMAD R14, R246, 0x100, R66.reuse ;  /* 0x00000100f60e7824 */ /* 0x100fe200078e0242 */
[-C--:B------:R-:W-:Y:S02]  /*17c40*/  ISETP.GE.AND P6, PT, R167, R243.reuse, PT ;  /* 0x000000f3a700720c */ /* 0x080fe40003fc6270 */
[-C--:B------:R-:W-:Y:S01]  /*17c50*/  ISETP.GE.AND P3, PT, R220, R243.reuse, PT ;  /* 0x000000f3dc00720c */ /* 0x080fe20003f66270 */
[----:B------:R-:W-:Y:S01]  /*17c60*/  VIADD R14, R14, 0x8 ;  /* 0x000000080e0e7836 */ /* 0x000fe20000000000 */
[----:B------:R-:W-:Y:S02]  /*17c70*/  FSEL R76, R19, -INF , P6 ;  /* 0xff800000134c7808 */ /* 0x000fe40003000000 */
[-C--:B------:R-:W-:Y:S02]  /*17c80*/  ISETP.GE.AND P6, PT, R224, R243.reuse, PT ;  /* 0x000000f3e000720c */ /* 0x080fe40003fc6270 */
[----:B------:R-:W-:Y:S02]  /*17c90*/  FSEL R19, R22, -INF , P3 ;  /* 0xff80000016137808 */ /* 0x000fe40001800000 */
[-C--:B------:R-:W-:Y:S04]  /*17ca0*/  ISETP.GE.AND P3, PT, R225, R243.reuse, PT ;  /* 0x000000f3e100720c */ /* 0x080fe80003f66270 */
[----:B------:R-:W-:Y:S02]  /*17cb0*/  FSEL R27, R27, -INF , P3 ;  /* 0xff8000001b1b7808 */ /* 0x000fe40001800000 */
[-C--:B------:R-:W-:Y:S02]  /*17cc0*/  ISETP.GE.AND P3, PT, R234, R243.reuse, PT ;  /* 0x000000f3ea00720c */ /* 0x080fe40003f66270 */
[----:B-1----:R-:W-:Y:S05]  /*17cd0*/  FMNMX.FTZ R0, R36, R0, !PT ;  /* 0x0000000024007209 */ /* 0x002fea0007810000 */
[----:B------:R-:W1:Y:S02]  /*17ce0*/  SHFL.BFLY PT, R36, R0, 0x1, 0x1f ;  /* 0x0c201f0000247f89 */ /* 0x000e6400000e0000 */
[----:B-1----:R-:W-:Y:S04]  /*17cf0*/  FMNMX.FTZ R36, R0, R36, !PT ;  /* 0x0000002400247209 */ /* 0x002fe80007810000 */
[C---:B------:R-:W-:Y:S04]  /*17d00*/  FSETP.NEU.FTZ.AND P0, PT, R36.reuse, -INF , PT ;  /* 0xff8000002400780b */ /* 0x040fe80003f1d000 */
[----:B------:R-:W-:Y:S05]  /*17d10*/  FSEL R0, R36, RZ, P0 ;  /* 0x000000ff24007208 */ /* 0x000fea0000000000 */
[----:B------:R-:W-:Y:S01]  /*17d20*/  FADD.FTZ R0, -R0, R165 ;  /* 0x000000a500007221 */ /* 0x000fe20000010100 */
[----:B------:R-:W-:Y:S02]  /*17d30*/  FSEL R165, R13, -INF , P5 ;  /* 0xff8000000da57808 */ /* 0x000fe40002800000 */
[----:B------:R-:W-:Y:S02]  /*17d40*/  FSEL R13, R26, -INF , P6 ;  /* 0xff8000001a0d7808 */ /* 0x000fe40003000000 */
[-C--:B------:R-:W-:Y:S01]  /*17d50*/  ISETP.GE.AND P5, PT, R239, R243.reuse, PT ;  /* 0x000000f3ef00720c */ /* 0x080fe20003fa6270 */
[----:B------:R-:W4:Y:S01]  /*17d60*/  LDL.LU R26, [R1+0x18] ;  /* 0x00001800011a7983 */ /* 0x000f220000300800 */
[-C--:B------:R-:W-:Y:S02]  /*17d70*/  ISETP.GE.AND P6, PT, R235, R243.reuse, PT ;  /* 0x000000f3eb00720c */ /* 0x080fe40003fc6270 */
[----:B------:R-:W-:Y:S02]  /*17d80*/  FSEL R77, R18, -INF , P5 ;  /* 0xff800000124d7808 */ /* 0x000fe40002800000 */
[----:B------:R-:W2:Y:S01]  /*17d90*/  LDL.LU R18, [R1+0x1c] ;  /* 0x00001c0001127983 */ /* 0x000ea20000300800 */
[-C--:B------:R-:W-:Y:S02]  /*17da0*/  ISETP.GE.AND P5, PT, R223, R243.reuse, PT ;  /* 0x000000f3df00720c */ /* 0x080fe40003fa6270 */
[----:B------:R-:W-:Y:S01]  /*17db0*/  FSEL R31, R31, -INF , P6 ;  /* 0xff8000001f1f7808 */ /* 0x000fe20003000000 */
[----:B------:R-:W2:Y:S01]  /*17dc0*/  LDL.LU R22, [R1+0x20] ;  /* 0x0000200001167983 */ /* 0x000ea20000300800 */
[----:B------:R-:W-:Y:S02]  /*17dd0*/  FSEL R23, R23, -INF , P5 ;  /* 0xff80000017177808 */ /* 0x000fe40002800000 */
[-C--:B------:R-:W-:Y:S01]  /*17de0*/  ISETP.GE.AND P5, PT, R227, R243.reuse, PT ;  /* 0x000000f3e300720c */ /* 0x080fe20003fa6270 */
[----:B------:R-:W2:Y:S01]  /*17df0*/  LDL.LU R15, [R1+0x24] ;  /* 0x00002400010f7983 */ /* 0x000ea20000300800 */
[----:B------:R-:W-:Y:S02]  /*17e00*/  ISETP.GE.AND P6, PT, R10, R242, PT ;  /* 0x000000f20a00720c */ /* 0x000fe40003fc6270 */
[----:B------:R-:W-:Y:S01]  /*17e10*/  FSEL R12, R30, -INF , P5 ;  /* 0xff8000001e0c7808 */ /* 0x000fe20002800000 */
[--C-:B------:R-:W-:Y:S01]  /*17e20*/  IMAD R30, R246, 0x100, R66.reuse ;  /* 0x00000100f61e7824 */ /* 0x100fe200078e0242 */
[-C--:B------:R-:W-:Y:S02]  /*17e30*/  ISETP.GE.AND P5, PT, R233, R243.reuse, PT ;  /* 0x000000f3e900720c */ /* 0x080fe40003fa6270 */
[----:B------:R-:W-:Y:S01]  /*17e40*/  FSEL R227, R34, -INF , P3 ;  /* 0xff80000022e37808 */ /* 0x000fe20001800000 */
[--C-:B------:R-:W-:Y:S01]  /*17e50*/  IMAD R34, R246, 0x100, R66.reuse ;  /* 0x00000100f6227824 */ /* 0x100fe200078e0242 */
[----:B------:R-:W-:Y:S01]  /*17e60*/  FSEL R225, R35, -INF , P5 ;  /* 0xff80000023e17808 */ /* 0x000fe20002800000 */
[----:B------:R-:W-:Y:S01]  /*17e70*/  VIADD R30, R30, 0x21 ;  /* 0x000000211e1e7836 */ /* 0x000fe20000000000 */
[-C--:B------:R-:W-:Y:S01]  /*17e80*/  ISETP.GE.AND P5, PT, R217, R243.reuse, PT ;  /* 0x000000f3d900720c */ /* 0x080fe20003fa6270 */
[----:B------:R-:W-:Y:S01]  /*17e90*/  VIADD R34, R34, 0x28 ;  /* 0x0000002822227836 */ /* 0x000fe20000000000 */
[----:B------:R-:W-:Y:S02]  /*17ea0*/  FSEL R10, R174, -INF , !P4 ;  /* 0xff800000ae0a7808 */ /* 0x000fe40006000000 */
        /* <DEDUP_REMOVED lines=47> */
[----:B---3--:R-:W-:Y:S01]  /*181a0*/  FMUL.FTZ R0, R37, R0 ;  /* 0x0000000025007220 */ /* 0x008fe20000410000 */
[----:B------:R-:W-:Y:S02]  /*181b0*/  FSEL R79, R79, -INF , P3 ;  /* 0xff8000004f4f7808 */ /* 0x000fe40001800000 */
[-C--:B------:R-:W-:Y:S02]  /*181c0*/  ISETP.GE.AND P3, PT, R211, R243.reuse, PT ;  /* 0x000000f3d300720c */ /* 0x080fe40003f66270 */
[-C--:B------:R-:W-:Y:S01]  /*181d0*/  ISETP.GE.AND P4, PT, R130, R243.reuse, PT ;  /* 0x000000f38200720c */ /* 0x080fe20003f86270 */
[----:B------:R-:W1:Y:S01]  /*181e0*/  MUFU.EX2 R0, R0 ;  /* 0x0000000000007308 */ /* 0x000e620000000800 */
        /* <DEDUP_REMOVED lines=37> */
[-C--:B------:R-:W-:Y:S04]  /*18440*/  ISETP.GE.AND P4, PT, R103, R243.reuse, PT ;  /* 0x000000f36700720c */ /* 0x080fe80003f86270 */
[----:B------:R-:W-:Y:S02]  /*18450*/  FSEL R75, R123, -INF , P4 ;  /* 0xff8000007b4b7808 */ /* 0x000fe40002000000 */
[-C--:B------:R-:W-:Y:S02]  /*18460*/  ISETP.GE.AND P4, PT, R6, R243.reuse, PT ;  /* 0x000000f30600720c */ /* 0x080fe40003f86270 */
[----:B----4-:R-:W-:Y:S01]  /*18470*/  FSEL R69, R26, -INF , P3 ;  /* 0xff8000001a457808 */ /* 0x010fe20001800000 */
[--C-:B------:R-:W-:Y:S01]  /*18480*/  IMAD R26, R246, 0x100, R66.reuse ;  /* 0x00000100f61a7824 */ /* 0x100fe200078e0242 */
[----:B------:R-:W-:Y:S02]  /*18490*/  ISETP.GE.AND P3, PT, R4, R243, PT ;  /* 0x000000f30400720c */ /* 0x000fe40003f66270 */
[----:B--2---:R-:W-:Y:S01]  /*184a0*/  FSEL R68, R18, -INF , P5 ;  /* 0xff80000012447808 */ /* 0x004fe20002800000 */
        /* <DEDUP_REMOVED lines=23> */
[-C--:B------:R-:W-:Y:S02]  /*18620*/  ISETP.GE.AND P3, PT, R26, R242.reuse, PT ;  /* 0x000000f21a00720c */ /* 0x080fe40003f66270 */
[----:B------:R-:W-:Y:S02]  /*18630*/  FSEL R26, R165, -INF , !P6 ;  /* 0xff800000a51a7808 */ /* 0x000fe40007000000 */
[----:B------:R-:W-:Y:S02]  /*18640*/  FSEL R118, R77, -INF , !P3 ;  /* 0xff8000004d767808 */ /* 0x000fe40005800000 */
[-C--:B------:R-:W-:Y:S01]  /*18650*/  ISETP.GE.AND P3, PT, R97, R242.reuse, PT ;  /* 0x000000f26100720c */ /* 0x080fe20003f66270 */
[--C-:B------:R-:W-:Y:S01]  /*18660*/  IMAD R97, R246, 0x100, R66.reuse ;  /* 0x00000100f6617824 */ /* 0x100fe200078e0242 */
[-C--:B------:R-:W-:Y:S02]  /*18670*/  ISETP.GE.AND P6, PT, R30, R242.reuse, PT ;  /* 0x000000f21e00720c */ /* 0x080fe40003fc6270 */
[----:B------:R-:W-:Y:S01]  /*18680*/  FSEL R30, R85, -INF , !P5 ;  /* 0xff800000551e7808 */ /* 0x000fe20006800000 */
[----:B------:R-:W-:Y:S01]  /*18690*/  VIADD R97, R97, 0x38 ;  /* 0x0000003861617836 */ /* 0x000fe20000000000 */
[-C--:B------:R-:W-:Y:S02]  /*186a0*/  ISETP.GE.AND P5, PT, R34, R242.reuse, PT ;  /* 0x000000f22200720c */ /* 0x080fe40003fa6270 */
[----:B------:R-:W-:Y:S02]  /*186b0*/  FSEL R34, R84, -INF , !P4 ;  /* 0xff80000054227808 */ /* 0x000fe40006000000 */
[-C--:B------:R-:W-:Y:S01]  /*186c0*/  ISETP.GE.AND P4, PT, R110, R242.reuse, PT ;  /* 0x000000f26e00720c */ /* 0x080fe20003f86270 */
[--C-:B------:R-:W-:Y:S01]  /*186d0*/  IMAD R110, R246, 0x100, R66.reuse ;  /* 0x00000100f66e7824 */ /* 0x100fe200078e0242 */
[----:B------:R-:W-:Y:S02]  /*186e0*/  FSEL R120, R19, -INF , !P5 ;  /* 0xff80000013787808 */ /* 0x000fe40006800000 */
[----:B------:R-:W-:Y:S01]  /*186f0*/  ISETP.GE.AND P5, PT, R97, R242, PT ;  /* 0x000000f26100720c */ /* 0x000fe20003fa6270 */
[----:B------:R-:W-:Y:S01]  /*18700*/  VIADD R110, R110, 0x31 ;  /* 0x000000316e6e7836 */ /* 0x000fe20000000000 */
[----:B------:R-:W-:Y:S01]  /*18710*/  FSEL R123, R23, -INF , !P4 ;  /* 0xff800000177b7808 */ /* 0x000fe20006000000 */
[----:B------:R-:W-:Y:S01]  /*18720*/  IMAD R97, R246, 0x100, R66 ;  /* 0x00000100f6617824 */ /* 0x000fe200078e0242 */
[----:B------:R-:W-:Y:S02]  /*18730*/  FSEL R23, R12, -INF , !P5 ;  /* 0xff8000000c177808 */ /* 0x000fe40006800000 */
[----:B------:R-:W-:Y:S01]  /*18740*/  FMNMX3.FTZ R12, R164, R10, R18, !PT ;  /* 0x0000000aa40c7276 */ /* 0x000fe20007810012 */
[----:B------:R-:W-:Y:S01]  /*18750*/  VIADD R97, R97, 0x40 ;  /* 0x0000004061617836 */ /* 0x000fe20000000000 */
[----:B------:R-:W-:Y:S02]  /*18760*/  FSEL R119, R76, -INF , !P6 ;  /* 0xff8000004c777808 */ /* 0x000fe40007000000 */
[----:B------:R-:W-:Y:S01]  /*18770*/  ISETP.GE.AND P6, PT, R110, R242, PT ;  /* 0x000000f26e00720c */ /* 0x000fe20003fc6270 */
        /* <DEDUP_REMOVED lines=8> */
[----:B------:R-:W-:Y:S01]  /*18800*/  ISETP.GE.AND P4, PT, R110, R242, PT ;  /* 0x000000f26e00720c */ /* 0x000fe20003f86270 */
[--C-:B------:R-:W-:Y:S01]  /*18810*/  IMAD R110, R246, 0x100, R66.reuse ;  /* 0x00000100f66e7824 */ /* 0x100fe200078e0242 */
[----:B------:R-:W-:Y:S01]  /*18820*/  FMNMX3.FTZ R12, R12, R118, R119, !PT ;  /* 0x000000760c0c7276 */ /* 0x000fe20007810077 */
[----:B------:R-:W-:Y:S01]  /*18830*/  VIADD R97, R97, 0x48 ;  /* 0x0000004861617836 */ /* 0x000fe20000000000 */
[----:B------:R-:W-:Y:S01]  /*18840*/  FSEL R13, R27, -INF , !P6 ;  /* 0xff8000001b0d7808 */ /* 0x000fe20007000000 */
[----:B------:R-:W-:Y:S01]  /*18850*/  VIADD R110, R110, 0x41 ;  /* 0x000000416e6e7836 */ /* 0x000fe20000000000 */
[----:B------:R-:W-:Y:S02]  /*18860*/  FMNMX3.FTZ R12, R12, R120, R123, !PT ;  /* 0x000000780c0c7276 */ /* 0x000fe4000781007b */
[----:B------:R-:W-:Y:S02]  /*18870*/  FSEL R27, R31, -INF , !P4 ;  /* 0xff8000001f1b7808 */ /* 0x000fe40006000000 */
[-C--:B------:R-:W-:Y:S02]  /*18880*/  ISETP.GE.AND P6, PT, R110, R242.reuse, PT ;  /* 0x000000f26e00720c */ /* 0x080fe40003fc6270 */
[----:B------:R-:W-:Y:S02]  /*18890*/  FMNMX3.FTZ R12, R12, R19, R13, !PT ;  /* 0x000000130c0c7276 */ /* 0x000fe4000781000d */
[-C--:B------:R-:W-:Y:S02]  /*188a0*/  ISETP.GE.AND P4, PT, R217, R242.reuse, PT ;  /* 0x000000f2d900720c */ /* 0x080fe40003f86270 */
[----:B------:R-:W-:Y:S02]  /*188b0*/  FSEL R217, R227, -INF , !P3 ;  /* 0xff800000e3d97808 */ /* 0x000fe40005800000 */
[-C--:B------:R-:W-:Y:S01]  /*188c0*/  ISETP.GE.AND P5, PT, R97, R242.reuse, PT ;  /* 0x000000f26100720c */ /* 0x080fe20003fa6270 */
[----:B------:R-:W-:Y:S01]  /*188d0*/  IMAD R97, R246, 0x100, R66 ;  /* 0x00000100f6617824 */ /* 0x000fe200078e0242 */
[-C--:B------:R-:W-:Y:S01]  /*188e0*/  ISETP.GE.AND P3, PT, R215, R242.reuse, PT ;  /* 0x000000f2d700720c */ /* 0x080fe20003f66270 */
[----:B------:R2:W5:Y:S01]  /*188f0*/  LDL.LU R227, [R1+0x3c] ;  /* 0x00003c0001e37983 */ /* 0x0005620000300800 */
[----:B------:R-:W-:Y:S01]  /*18900*/  FSEL R215, R225, -INF , !P6 ;  /* 0xff800000e1d77808 */ /* 0x000fe20007000000 */
[----:B------:R-:W-:Y:S01]  /*18910*/  VIADD R97, R97, 0x91 ;  /* 0x0000009161617836 */ /* 0x000fe20000000000 */
        /* <DEDUP_REMOVED lines=15> */
[----:B------:R2:W5:Y:S01]  /*18a10*/  LDL.LU R167, [R1+0x28] ;  /* 0x0000280001a77983 */ /* 0x0005620000300800 */
[-C--:B------:R-:W-:Y:S02]  /*18a20*/  ISETP.GE.AND P6, PT, R206, R242.reuse, PT ;  /* 0x000000f2ce00720c */ /* 0x080fe40003fc6270 */
[----:B------:R-:W-:Y:S02]  /*18a30*/  FSEL R206, R239, -INF , !P5 ;  /* 0xff800000efce7808 */ /* 0x000fe40006800000 */
[----:B------:R-:W-:Y:S01]  /*18a40*/  ISETP.GE.AND P5, PT, R205, R242, PT ;  /* 0x000000f2cd00720c */ /* 0x000fe20003fa6270 */
[----:B------:R-:W3:Y:S01]  /*18a50*/  S2R R239, SR_TID.X ;  /* 0x0000000000ef7919 */ /* 0x000ee20000002100 */
[----:B------:R-:W-:Y:S02]  /*18a60*/  FSEL R205, R235, -INF , !P4 ;  /* 0xff800000ebcd7808 */ /* 0x000fe40006000000 */
[----:B------:R-:W-:Y:S01]  /*18a70*/  FMNMX3.FTZ R12, R12, R208, R207, !PT ;  /* 0x000000d00c0c7276 */ /* 0x000fe200078100cf */
[----:B------:R-:W4:Y:S01]  /*18a80*/  S2R R235, SR_CTAID.X ;  /* 0x0000000000eb7919 */ /* 0x000f220000002500 */
[-C--:B------:R-:W-:Y:S02]  /*18a90*/  ISETP.GE.AND P4, PT, R200, R242.reuse, PT ;  /* 0x000000f2c800720c */ /* 0x080fe40003f86270 */
[----:B------:R-:W-:Y:S02]  /*18aa0*/  FSEL R200, R234, -INF , !P3 ;  /* 0xff800000eac87808 */ /* 0x000fe40005800000 */
[----:B------:R-:W-:Y:S01]  /*18ab0*/  ISETP.GE.AND P3, PT, R199, R242, PT ;  /* 0x000000f2c700720c */ /* 0x000fe20003f66270 */
[----:B------:R-:W1:Y:S01]  /*18ac0*/  S2R R234, SR_CTAID.Y ;  /* 0x0000000000ea7919 */ /* 0x000e620000002600 */
[----:B------:R-:W-:Y:S02]  /*18ad0*/  FSEL R199, R233, -INF , !P6 ;  /* 0xff800000e9c77808 */ /* 0x000fe40007000000 */
[----:B------:R-:W-:Y:S01]  /*18ae0*/  FMNMX3.FTZ R12, R12, R206, R205, !PT ;  /* 0x000000ce0c0c7276 */ /* 0x000fe200078100cd */
[----:B------:R-:W1:Y:S01]  /*18af0*/  S2R R233, SR_CTAID.Z ;  /* 0x0000000000e97919 */ /* 0x000e620000002700 */
        /* <DEDUP_REMOVED lines=81> */
[----:B------:R-:W-:Y:S02]  /*19010*/  FMNMX3.FTZ R12, R12, R78, R77, !PT ;  /* 0x0000004e0c0c7276 */ /* 0x000fe4000781004d */
[-C--:B------:R-:W-:Y:S02]  /*19020*/  ISETP.GE.AND P3, PT, R100, R242.reuse, PT ;  /* 0x000000f26400720c */ /* 0x080fe40003f66270 */
[-C--:B------:R-:W-:Y:S02]  /*19030*/  ISETP.GE.AND P6, PT, R7, R242.reuse, PT ;  /* 0x000000f20700720c */ /* 0x080fe40003fc6270 */
[----:B------:R-:W-:Y:S02]  /*19040*/  FSEL R75, R75, -INF , !P4 ;  /* 0xff8000004b4b7808 */ /* 0x000fe40006000000 */
[----:B------:R-:W-:Y:S02]  /*19050*/  ISETP.GE.AND P4, PT, R4, R242, PT ;  /* 0x000000f20400720c */ /* 0x000fe40003f86270 */
[----:B------:R-:W-:Y:S01]  /*19060*/  FMNMX3.FTZ R4, R12, R76, R75, !PT ;  /* 0x0000004c0c047276 */ /* 0x000fe2000781004b */
[----:B-1----:R-:W-:Y:S01]  /*19070*/  FMUL.FTZ R12, R0, R152 ;  /* 0x00000098000c7220 */ /* 0x002fe20000410000 */
[----:B------:R-:W-:Y:S01]  /*19080*/  ISETP.GE.AND P5, PT, R6, R242, PT ;  /* 0x000000f20600720c */ /* 0x000fe20003fa6270 */
[----:B------:R-:W-:Y:S01]  /*19090*/  IMAD.MOV.U32 R152, RZ, RZ, R13 ;  /* 0x000000ffff987224 */ /* 0x000fe200078e000d */
[----:B------:R-:W-:Y:S01]  /*190a0*/  FSEL R69, R69, -INF , !P3 ;  /* 0xff80000045457808 */ /* 0x000fe20005800000 */
[----:B------:R-:W-:Y:S01]  /*190b0*/  FMUL.FTZ R13, R0, R153 ;  /* 0x00000099000d7220 */ /* 0x000fe20000410000 */
[----:B------:R-:W-:Y:S01]  /*190c0*/  FSEL R68, R68, -INF , !P6 ;  /* 0xff80000044447808 */ /* 0x000fe20007000000 */
[----:B------:R-:W-:Y:S01]  /*190d0*/  IMAD.MOV.U32 R153, RZ, RZ, R19 ;  /* 0x000000ffff997224 */ /* 0x000fe200078e0013 */
        /* <DEDUP_REMOVED lines=8> */
[----:B------:R-:W1:Y:S01]  /*19160*/  SHFL.BFLY PT, R7, R4, 0x2, 0x1f ;  /* 0x0c401f0004077f89 */ /* 0x000e6200000e0000 */
[-CC-:B------:R-:W-:Y:S01]  /*19170*/  FFMA.FTZ R99, R61, R37.reuse, -R70.reuse ;  /* 0x000000253d637223 */ /* 0x180fe20000010846 */
[----:B------:R2:W3:Y:S01]  /*19180*/  MUFU.EX2 R44, R24 ;  /* 0x00000018002c7308 */ /* 0x0004e20000000800 */
        /* <DEDUP_REMOVED lines=64> */
[----:B------:R-:W-:Y:S01]  /*19590*/  SHF.R.U32.HI R64, RZ, 0x1, R216 ;  /* 0x00000001ff407819 */ /* 0x000fe200000116d8 */
        /* <DEDUP_REMOVED lines=8> */
[C---:B--2---:R-:W-:Y:S01]  /*19620*/  FMUL.FTZ R24, R0.reuse, R140 ;  /* 0x0000008c00187220 */ /* 0x044fe20000410000 */
[C---:B------:R-:W-:Y:S01]  /*19630*/  FMUL.FTZ R25, R0.reuse, R141 ;  /* 0x0000008d00197220 */ /* 0x040fe20000410000 */
[C---:B------:R-:W-:Y:S01]  /*19640*/  FMUL.FTZ R28, R0.reuse, R136 ;  /* 0x00000088001c7220 */ /* 0x040fe20000410000 */
[C---:B------:R-:W-:Y:S01]  /*19650*/  FMUL.FTZ R29, R0.reuse, R137 ;  /* 0x00000089001d7220 */ /* 0x040fe20000410000 */
[C---:B------:R-:W-:Y:S01]  /*19660*/  FMUL.FTZ R32, R0.reuse, R132 ;  /* 0x0000008400207220 */ /* 0x040fe20000410000 */
[C---:B------:R-:W-:Y:S01]  /*19670*/  FMUL.FTZ R33, R0.reuse, R133 ;  /* 0x0000008500217220 */ /* 0x040fe20000410000 */
[----:B---3--:R-:W-:Y:S01]  /*19680*/  FFMA.FTZ R60, R0, R252, R44 ;  /* 0x000000fc003c7223 */ /* 0x008fe2000001002c */
[----:B-1----:R-:W-:Y:S01]  /*19690*/  FMNMX.FTZ R0, R7, R6, !PT ;  /* 0x0000000607007209 */ /* 0x002fe20007810000 */
[----:B------:R-:W-:Y:S01]  /*196a0*/  IMAD.SHL.U32 R7, R216, 0x40, RZ ;  /* 0x00000040d8077824 */ /* 0x000fe200078e00ff */
[----:B------:R-:W-:Y:S01]  /*196b0*/  LOP3.LUT R6, R64, 0x8, RZ, 0xc0, !PT ;  /* 0x0000000840067812 */ /* 0x000fe200078ec0ff */
[----:B------:R1:W2:Y:S01]  /*196c0*/  MUFU.EX2 R11, R93 ;  /* 0x0000005d000b7308 */ /* 0x0002a20000000800 */
[----:B------:R-:W-:Y:S01]  /*196d0*/  FSETP.NEU.FTZ.AND P0, PT, R0, -INF , PT ;  /* 0xff8000000000780b */ /* 0x000fe20003f1d000 */
[----:B------:R-:W-:Y:S01]  /*196e0*/  FMUL.FTZ R72, R37, R0 ;  /* 0x0000000025487220 */ /* 0x000fe20000410000 */
[----:B------:R-:W-:Y:S01]  /*196f0*/  LOP3.LUT R6, R6, 0x1c0, R7, 0xf8, !PT ;  /* 0x000001c006067812 */ /* 0x000fe200078ef807 */
[----:B------:R-:W-:Y:S02]  /*19700*/  IMAD.MOV.U32 R157, RZ, RZ, R23 ;  /* 0x000000ffff9d7224 */ /* 0x000fe400078e0017 */
[----:B------:R-:W-:Y:S01]  /*19710*/  IMAD.MOV.U32 R161, RZ, RZ, R27 ;  /* 0x000000ffffa17224 */ /* 0x000fe200078e001b */
[----:B------:R-:W-:Y:S03]  /*19720*/  LOP3.LUT R6, R6, R166, RZ, 0x3c, !PT ;  /* 0x000000a606067212 */ /* 0x000fe600078e3cff */
[----:B------:R-:W-:Y:S01]  /*19730*/  MUFU.EX2 R116, R116 ;  /* 0x0000007400747308 */ /* 0x000fe20000000800 */
[----:B------:R-:W-:Y:S01]  /*19740*/  FSEL R72, R72, RZ, P0 ;  /* 0x000000ff48487208 */ /* 0x000fe20000000000 */
[----:B------:R-:W-:Y:S01]  /*19750*/  IMAD.MOV.U32 R160, RZ, RZ, R31 ;  /* 0x000000ffffa07224 */ /* 0x000fe200078e001f */
[----:B------:R-:W-:Y:S03]  /*19760*/  LOP3.LUT R6, R6, 0x200, R7, 0xf8, !PT ;  /* 0x0000020006067812 */ /* 0x000fe600078ef807 */
[-CC-:B------:R-:W-:Y:S01]  /*19770*/  FFMA.FTZ R98, R10, R37.reuse, -R72.reuse ;  /* 0x000000250a627223 */ /* 0x180fe20000010848 */
[-CC-:B------:R-:W-:Y:S01]  /*19780*/  FFMA.FTZ R91, R15, R37.reuse, -R72.reuse ;  /* 0x000000250f5b7223 */ /* 0x180fe20000010848 */
[----:B------:R-:W-:Y:S01]  /*19790*/  IMAD R156, R6, 0x2, R221 ;  /* 0x00000002069c7824 */ /* 0x000fe200078e02dd */
[----:B------:R-:W-:Y:S01]  /*197a0*/  FSEL R6, R0, RZ, P0 ;  /* 0x000000ff00067208 */ /* 0x000fe20000000000 */
[-CC-:B-1----:R-:W-:Y:S01]  /*197b0*/  FFMA.FTZ R93, R18, R37.reuse, -R72.reuse ;  /* 0x00000025125d7223 */ /* 0x182fe20000010848 */
[-C--:B------:R-:W-:Y:S01]  /*197c0*/  FFMA.FTZ R92, R14, R37.reuse, -R72 ;  /* 0x000000250e5c7223 */ /* 0x080fe20000010848 */
[----:B------:R-:W-:Y:S01]  /*197d0*/  IMAD.IADD R148, R222, 0x1, R156 ;  /* 0x00000001de947824 */ /* 0x000fe200078e029c */
[----:B------:R-:W1:Y:S01]  /*197e0*/  LDSM.16.MT88.4 R48, [R156+0xa000] ;  /* 0x00a000009c30783b */ /* 0x000e620000004200 */
[----:B------:R-:W-:Y:S01]  /*197f0*/  FADD.FTZ R6, -R6, R164 ;  /* 0x000000a406067221 */ /* 0x000fe20000010100 */
[----:B------:R-:W3:Y:S01]  /*19800*/  MUFU.EX2 R90, R90 ;  /* 0x0000005a005a7308 */ /* 0x000ee20000000800 */
[C---:B------:R-:W-:Y:S01]  /*19810*/  VIADD R10, R156.reuse, 0xa000 ;  /* 0x0000a0009c0a7836 */ /* 0x040fe20000000000 */
[----:B--2---:R-:W-:Y:S01]  /*19820*/  F2FP.BF16.F32.PACK_AB R44, R11, R44 ;  /* 0x0000002c0b2c723e */ /* 0x004fe200000010ff */
[----:B------:R-:W-:Y:S01]  /*19830*/  FMUL.FTZ R6, R37, R6 ;  /* 0x0000000625067220 */ /* 0x000fe20000410000 */
[----:B------:R-:W-:Y:S02]  /*19840*/  VIADD R140, R156, 0xa040 ;  /* 0x0000a0409c8c7836 */ /* 0x000fe40000000000 */
[----:B------:R-:W-:Y:S01]  /*19850*/  FADD.FTZ R60, R11, R60 ;  /* 0x0000003c0b3c7221 */ /* 0x000fe20000010000 */
[----:B------:R-:W2:Y:S01]  /*19860*/  LDSM.16.MT88.4 R52, [R148+0xa000] ;  /* 0x00a000009434783b */ /* 0x000ea20000004200 */
[----:B------:R-:W-:Y:S02]  /*19870*/  @P1 VIADD R140, R10, 0xffffffc0 ;  /* 0xffffffc00a8c1836 */ /* 0x000fe40000000000 */
[----:B------:R-:W-:Y:S01]  /*19880*/  MUFU.EX2 R98, R98 ;  /* 0x0000006200627308 */ /* 0x000fe20000000800 */
[-CC-:B------:R-:W-:Y:S01]  /*19890*/  FFMA.FTZ R103, R22, R37.reuse, -R72.reuse ;  /* 0x0000002516677223 */ /* 0x180fe20000010848 */
[-C--:B------:R-:W-:Y:S01]  /*198a0*/  FFMA.FTZ R141, R217, R37.reuse, -R72 ;  /* 0x00000025d98d7223 */ /* 0x080fe20000010848 */
[----:B------:R-:W-:Y:S02]  /*198b0*/  IMAD.IADD R65, R222, 0x1, R140 ;  /* 0x00000001de417824 */ /* 0x000fe400078e028c */
[-CC-:B------:R-:W-:Y:S01]  /*198c0*/  FFMA.FTZ R106, R26, R37.reuse, -R72.reuse ;  /* 0x000000251a6a7223 */ /* 0x180fe20000010848 */
[-CC-:B------:R-:W-:Y:S01]  /*198d0*/  FFMA.FTZ R104, R30, R37.reuse, -R72.reuse ;  /* 0x000000251e687223 */ /* 0x180fe20000010848 */
[----:B------:R-:W4:Y:S01]  /*198e0*/  LDSM.16.MT88.4 R56, [R140] ;  /* 0x000000008c38783b */ /* 0x000f220000004200 */
[-C--:B------:R-:W-:Y:S02]  /*198f0*/  FFMA.FTZ R108, R34, R37.reuse, -R72 ;  /* 0x00000025226c7223 */ /* 0x080fe40000010848 */
[----:B------:R-:W1:Y:S01]  /*19900*/  MUFU.EX2 R93, R93 ;  /* 0x0000005d005d7308 */ /* 0x000e620000000800 */
[----:B---3--:R-:W-:Y:S01]  /*19910*/  F2FP.BF16.F32.PACK_AB R46, R90, R116 ;  /* 0x000000745a2e723e */ /* 0x008fe200000010ff */
[----:B------:R-:W-:Y:S01]  /*19920*/  FADD.FTZ R116, R116, R60 ;  /* 0x0000003c74747221 */ /* 0x000fe20000010000 */
[-CC-:B------:R-:W-:Y:S01]  /*19930*/  FFMA.FTZ R144, R214, R37.reuse, -R72.reuse ;  /* 0x00000025d6907223 */ /* 0x180fe20000010848 */
[-CC-:B------:R-:W-:Y:S01]  /*19940*/  FFMA.FTZ R117, R117, R37.reuse, -R72.reuse ;  /* 0x0000002575757223 */ /* 0x180fe20000010848 */
[-CC-:B------:R-:W-:Y:S01]  /*19950*/  FFMA.FTZ R115, R115, R37.reuse, -R72.reuse ;  /* 0x0000002573737223 */ /* 0x180fe20000010848 */
[----:B------:R-:W-:Y:S01]  /*19960*/  LDSM.16.MT88.4 R60, [R65+0x800] ;  /* 0x00080000413c783b */ /* 0x000fe20000004200 */
        /* <DEDUP_REMOVED lines=41> */
[----:B------:R-:W-:Y:S01]  /*19c00*/  MUFU.EX2 R158, R202 ;  /* 0x000000ca009e7308 */ /* 0x000fe20000000800 */
[C---:B------:R-:W-:Y:S05]  /*19c10*/  HMMA.16816.F32.BF16 R4, R44.reuse, R48, R4 ;  /* 0x000000302c04723c */ /* 0x040fea0000041804 */
[C---:B------:R-:W-:Y:S01]  /*19c20*/  FMUL.FTZ R19, R40.reuse, R151 ;  /* 0x0000009728137220 */ /* 0x040fe20000410000 */
[C---:B------:R-:W-:Y:S01]  /*19c30*/  FMUL.FTZ R22, R40.reuse, R146 ;  /* 0x0000009228167220 */ /* 0x040fe20000410000 */
[C---:B------:R-:W-:Y:S01]  /*19c40*/  FMUL.FTZ R23, R40.reuse, R147 ;  /* 0x0000009328177220 */ /* 0x040fe20000410000 */
[C---:B------:R-:W-:Y:S01]  /*19c50*/  HMMA.16816.F32.BF16 R8, R44.reuse, R50, R8 ;  /* 0x000000322c08723c */ /* 0x040fe20000041808 */
[----:B------:R-:W1:Y:S01]  /*19c60*/  LDSM.16.MT88.4 R48, [R65] ;  /* 0x000000004130783b */ /* 0x000e620000004200 */
[----:B------:R-:W-:Y:S01]  /*19c70*/  MUFU.EX2 R144, R144 ;  /* 0x0000009000907308 */ /* 0x000fe20000000800 */
[C---:B------:R-:W-:Y:S01]  /*19c80*/  FMUL.FTZ R26, R40.reuse, R142 ;  /* 0x0000008e281a7220 */ /* 0x040fe20000410000 */
[C---:B------:R-:W-:Y:S01]  /*19c90*/  FMUL.FTZ R27, R40.reuse, R143 ;  /* 0x0000008f281b7220 */ /* 0x040fe20000410000 */
[C---:B------:R-:W-:Y:S01]  /*19ca0*/  FMUL.FTZ R30, R40.reuse, R138 ;  /* 0x0000008a281e7220 */ /* 0x040fe20000410000 */
[C---:B------:R-:W-:Y:S01]  /*19cb0*/  FMUL.FTZ R31, R40.reuse, R139 ;  /* 0x0000008b281f7220 */ /* 0x040fe20000410000 */
[C---:B------:R-:W-:Y:S01]  /*19cc0*/  FMUL.FTZ R34, R40.reuse, R134 ;  /* 0x0000008628227220 */ /* 0x040fe20000410000 */
[C---:B--2---:R-:W-:Y:S04]  /*19cd0*/  HMMA.16816.F32.BF16 R12, R44.reuse, R52, R12 ;  /* 0x000000342c0c723c */ /* 0x044fe8000004180c */
[----:B------:R-:W-:Y:S01]  /*19ce0*/  MUFU.EX2 R147, R209 ;  /* 0x000000d100937308 */ /* 0x000fe20000000800 */
[----:B------:R-:W-:Y:S01]  /*19cf0*/  FMUL.FTZ R35, R40, R135 ;  /* 0x0000008728237220 */ /* 0x000fe20000410000 */
        /* <DEDUP_REMOVED lines=8> */
[----:B------:R-:W-:Y:S01]  /*19d80*/  FFMA.FTZ R162, R197, R37, -R72 ;  /* 0x00000025c5a27223 */ /* 0x000fe20000010848 */
[----:B------:R-:W-:Y:S01]  /*19d90*/  FFMA.FTZ R98, R40, R247, R98 ;  /* 0x000000f728627223 */ /* 0x000fe20000010062 */
[-CC-:B------:R-:W-:Y:S01]  /*19da0*/  FFMA.FTZ R135, R161, R37.reuse, -R72.reuse ;  /* 0x00000025a1877223 */ /* 0x180fe20000010848 */
[-CC-:B------:R-:W-:Y:S01]  /*19db0*/  FFMA.FTZ R161, R198, R37.reuse, -R72.reuse ;  /* 0x00000025c6a17223 */ /* 0x180fe20000010848 */
[C---:B----4-:R-:W-:Y:S04]  /*19dc0*/  HMMA.16816.F32.BF16 R20, R44.reuse, R56, R20 ;  /* 0x000000382c14723c */ /* 0x050fe80000041814 */
[----:B------:R-:W-:Y:S01]  /*19dd0*/  MUFU.EX2 R143, R143 ;  /* 0x0000008f008f7308 */ /* 0x000fe20000000800 */
[-CC-:B------:R-:W-:Y:S01]  /*19de0*/  FFMA.FTZ R159, R200, R37.reuse, -R72.reuse ;  /* 0x00000025c89f7223 */ /* 0x180fe20000010848 */
[-CC-:B------:R-:W-:Y:S01]  /*19df0*/  FFMA.FTZ R75, R75, R37.reuse, -R72.reuse ;  /* 0x000000254b4b7223 */ /* 0x180fe20000010848 */
[----:B------:R-:W-:Y:S01]  /*19e00*/  FFMA.FTZ R39, R39, R37, -R72 ;  /* 0x0000002527277223 */ /* 0x000fe20000010848 */
[----:B------:R-:W-:Y:S01]  /*19e10*/  FADD.FTZ R98, R93, R98 ;  /* 0x000000625d627221 */ /* 0x000fe20000010000 */
[----:B------:R-:W-:Y:S01]  /*19e20*/  FADD.FTZ R116, R90, R116 ;  /* 0x000000745a747221 */ /* 0x000fe20000010000 */
[C---:B------:R-:W-:Y:S01]  /*19e30*/  HMMA.16816.F32.BF16 R24, R44.reuse, R58, R24 ;  /* 0x0000003a2c18723c */ /* 0x040fe20000041818 */
[----:B------:R-:W3:Y:S03]  /*19e40*/  LDSM.16.MT88.4 R56, [R148+0xa800] ;  /* 0x00a800009438783b */ /* 0x000ee60000004200 */
[----:B------:R-:W4:Y:S01]  /*19e50*/  MUFU.EX2 R94, R94 ;  /* 0x0000005e005e7308 */ /* 0x000f220000000800 */
[----:B------:R-:W-:Y:S01]  /*19e60*/  FADD.FTZ R98, R91, R98 ;  /* 0x000000625b627221 */ /* 0x000fe20000010000 */
[C---:B------:R-:W-:Y:S01]  /*19e70*/  ISETP.GT.AND P0, PT, R246.reuse, R226, PT ;  /* 0x000000e2f600720c */ /* 0x040fe20003f04270 */
[----:B------:R-:W-:Y:S02]  /*19e80*/  VIADD R246, R246, 0xffffffff ;  /* 0xfffffffff6f67836 */ /* 0x000fe40000000000 */
[----:B------:R-:W-:Y:S01]  /*19e90*/  FADD.FTZ R92, R92, R98 ;  /* 0x000000625c5c7221 */ /* 0x000fe20000010000 */
[C---:B-1----:R-:W-:Y:S04]  /*19ea0*/  HMMA.16816.F32.BF16 R28, R44.reuse, R48, R28 ;  /* 0x000000302c1c723c */ /* 0x042fe8000004181c */
[----:B------:R-:W1:Y:S04]  /*19eb0*/  MUFU.EX2 R96, R96 ;  /* 0x0000006000607308 */ /* 0x000e680000000800 */
[----:B------:R-:W-:Y:S06]  /*19ec0*/  HMMA.16816.F32.BF16 R32, R44, R50, R32 ;  /* 0x000000322c20723c */ /* 0x000fec0000041820 */
[----:B------:R-:W2:Y:S01]  /*19ed0*/  MUFU.EX2 R100, R100 ;  /* 0x0000006400647308 */ /* 0x000ea20000000800 */
[----:B------:R-:W3:Y:S01]  /*19ee0*/  LDSM.16.MT88.4 R48, [R140+0x800] ;  /* 0x000800008c30783b */ /* 0x000ee20000004200 */
[----:B----4-:R-:W-:Y:S08]  /*19ef0*/  FADD.FTZ R116, R94, R116 ;  /* 0x000000745e747221 */ /* 0x010ff00000010000 */
[----:B------:R-:W4:Y:S01]  /*19f00*/  MUFU.EX2 R103, R103 ;  /* 0x0000006700677308 */ /* 0x000f220000000800 */
[C---:B-1----:R-:W-:Y:S01]  /*19f10*/  F2FP.BF16.F32.PACK_AB R44, R96.reuse, R94 ;  /* 0x0000005e602c723e */ /* 0x042fe200000010ff */
[----:B------:R-:W-:Y:S04]  /*19f20*/  FADD.FTZ R96, R96, R116 ;  /* 0x0000007460607221 */ /* 0x000fe80000010000 */
[----:B------:R-:W-:Y:S04]  /*19f30*/  FADD.FTZ R96, R99, R96 ;  /* 0x0000006063607221 */ /* 0x000fe80000010000 */
[----:B------:R-:W1:Y:S01]  /*19f40*/  MUFU.EX2 R106, R106 ;  /* 0x0000006a006a7308 */ /* 0x000e620000000800 */
[C---:B--2---:R-:W-:Y:S01]  /*19f50*/  F2FP.BF16.F32.PACK_AB R46, R100.reuse, R99 ;  /* 0x00000063642e723e */ /* 0x044fe200000010ff */
[----:B------:R-:W-:Y:S08]  /*19f60*/  FADD.FTZ R100, R100, R96 ;  /* 0x0000006064647221 */ /* 0x000ff00000010000 */
[----:B------:R-:W2:Y:S01]  /*19f70*/  MUFU.EX2 R104, R104 ;  /* 0x0000006800687308 */ /* 0x000ea20000000800 */
[----:B----4-:R-:W-:Y:S09]  /*19f80*/  FADD.FTZ R92, R103, R92 ;  /* 0x0000005c675c7221 */ /* 0x010ff20000010000 */
[----:B------:R-:W4:Y:S01]  /*19f90*/  MUFU.EX2 R108, R108 ;  /* 0x0000006c006c7308 */ /* 0x000f220000000800 */
[C---:B-1----:R-:W-:Y:S01]  /*19fa0*/  F2FP.BF16.F32.PACK_AB R45, R106.reuse, R103 ;  /* 0x000000676a2d723e */ /* 0x042fe200000010ff */
[----:B------:R-:W-:Y:S08]  /*19fb0*/  FADD.FTZ R106, R106, R92 ;  /* 0x0000005c6a6a7221 */ /* 0x000ff00000010000 */
[----:B------:R-:W-:Y:S01]  /*19fc0*/  MUFU.EX2 R151, R151 ;  /* 0x0000009700977308 */ /* 0x000fe20000000800 */
[----:B--2---:R-:W-:Y:S09]  /*19fd0*/  FADD.FTZ R106, R104, R106 ;  /* 0x0000006a686a7221 */ /* 0x004ff20000010000 */
[----:B------:R-:W-:Y:S01]  /*19fe0*/  MUFU.EX2 R150, R150 ;  /* 0x0000009600967308 */ /* 0x000fe20000000800 */
[C---:B----4-:R-:W-:Y:S01]  /*19ff0*/  F2FP.BF16.F32.PACK_AB R47, R108.reuse, R104 ;  /* 0x000000686c2f723e */ /* 0x050fe200000010ff */
[----:B------:R-:W-:Y:S06]  /*1a000*/  FADD.FTZ R108, R108, R106 ;  /* 0x0000006a6c6c7221 */ /* 0x000fec0000010000 */
        /* <DEDUP_REMOVED lines=8> */
[----:B------:R-:W2:Y:S07]  /*1a090*/  LDSM.16.MT88.4 R56, [R148+0xb000] ;  /* 0x00b000009438783b */ /* 0x000eae0000004200 */
[----:B------:R-:W-:Y:S01]  /*1a0a0*/  MUFU.EX2 R162, R162 ;  /* 0x000000a200a27308 */ /* 0x000fe20000000800 */
[C---:B------:R-:W-:Y:S09]  /*1a0b0*/  HMMA.16816.F32.BF16 R20, R44.reuse, R48, R20 ;  /* 0x000000302c14723c */ /* 0x040ff20000041814 */
[----:B------:R3:W-:Y:S01]  /*1a0c0*/  MUFU.EX2 R163, R196 ;  /* 0x000000c400a37308 */ /* 0x0007e20000000800 */
[C---:B------:R-:W-:Y:S01]  /*1a0d0*/  HMMA.16816.F32.BF16 R24, R44.reuse, R50, R24 ;  /* 0x000000322c18723c */ /* 0x040fe20000041818 */
[----:B------:R-:W4:Y:S08]  /*1a0e0*/  LDSM.16.MT88.4 R48, [R140+0x1000] ;  /* 0x001000008c30783b */ /* 0x000f300000004200 */
[----:B------:R-:W1:Y:S01]  /*1a0f0*/  MUFU.EX2 R109, R109 ;  /* 0x0000006d006d7308 */ /* 0x000e620000000800 */
[C---:B------:R-:W-:Y:S09]  /*1a100*/  HMMA.16816.F32.BF16 R28, R44.reuse, R60, R28 ;  /* 0x0000003c2c1c723c */ /* 0x040ff2000004181c */
[----:B------:R-:W2:Y:S01]  /*1a110*/  MUFU.EX2 R110, R110 ;  /* 0x0000006e006e7308 */ /* 0x000ea20000000800 */
[----:B---3--:R-:W-:Y:S01]  /*1a120*/  FFMA.FTZ R196, R42, R37, -R72 ;  /* 0x000000252ac47223 */ /* 0x008fe20000010848 */
[----:B------:R-:W-:Y:S01]  /*1a130*/  HMMA.16816.F32.BF16 R32, R44, R62, R32 ;  /* 0x0000003e2c20723c */ /* 0x000fe20000041820 */
[----:B------:R-:W3:Y:S07]  /*1a140*/  LDSM.16.MT88.4 R60, [R65+0x1000] ;  /* 0x00100000413c783b */ /* 0x000eee0000004200 */
[----:B------:R-:W4:Y:S01]  /*1a150*/  MUFU.EX2 R114, R114 ;  /* 0x0000007200727308 */ /* 0x000f220000000800 */
[----:B-1----:R-:W-:Y:S09]  /*1a160*/  FADD.FTZ R100, R109, R100 ;  /* 0x000000646d647221 */ /* 0x002ff20000010000 */
        /* <DEDUP_REMOVED lines=8> */
[----:B------:R-:W1:Y:S01]  /*1a1f0*/  MUFU.EX2 R120, R120 ;  /* 0x0000007800787308 */ /* 0x000e620000000800 */
[----:B--2---:R-:W-:Y:S09]  /*1a200*/  FADD.FTZ R108, R118, R108 ;  /* 0x0000006c766c7221 */ /* 0x004ff20000010000 */
[----:B------:R-:W2:Y:S01]  /*1a210*/  MUFU.EX2 R123, R123 ;  /* 0x0000007b007b7308 */ /* 0x000ea20000000800 */
[C---:B----4-:R-:W-:Y:S01]  /*1a220*/  F2FP.BF16.F32.PACK_AB R45, R119.reuse, R118 ;  /* 0x00000076772d723e */ /* 0x050fe200000010ff */
[----:B------:R-:W-:Y:S08]  /*1a230*/  FADD.FTZ R119, R119, R108 ;  /* 0x0000006c77777221 */ /* 0x000ff00000010000 */
[----:B------:R4:W-:Y:S01]  /*1a240*/  MUFU.EX2 R164, R195 ;  /* 0x000000c300a47308 */ /* 0x0009e20000000800 */
[----:B-1----:R-:W-:Y:S09]  /*1a250*/  FADD.FTZ R119, R120, R119 ;  /* 0x0000007778777221 */ /* 0x002ff20000010000 */
[----:B------:R-:W-:Y:S01]  /*1a260*/  MUFU.EX2 R126, R126 ;  /* 0x0000007e007e7308 */ /* 0x000fe20000000800 */
[C---:B--2---:R-:W-:Y:S01]  /*1a270*/  F2FP.BF16.F32.PACK_AB R47, R123.reuse, R120 ;  /* 0x000000787b2f723e */ /* 0x044fe200000010ff */
[----:B------:R-:W-:Y:S06]  /*1a280*/  FADD.FTZ R123, R123, R119 ;  /* 0x000000777b7b7221 */ /* 0x000fec0000010000 */
[C---:B------:R-:W-:Y:S02]  /*1a290*/  HMMA.16816.F32.BF16 R4, R44.reuse, R52, R4 ;  /* 0x000000342c04723c */ /* 0x040fe40000041804 */
[----:B------:R-:W-:Y:S01]  /*1a2a0*/  MUFU.EX2 R124, R124 ;  /* 0x0000007c007c7308 */ /* 0x000fe20000000800 */
[-CC-:B----4-:R-:W-:Y:S01]  /*1a2b0*/  FFMA.FTZ R195, R95, R37.reuse, -R72.reuse ;  /* 0x000000255fc37223 */ /* 0x190fe20000010848 */
[--C-:B------:R-:W-:Y:S04]  /*1a2c0*/  FFMA.FTZ R95, R43, R37, -R72.reuse ;  /* 0x000000252b5f7223 */ /* 0x100fe80000010848 */
        /* <DEDUP_REMOVED lines=8> */
[C---:B------:R-:W-:Y:S09]  /*1a350*/  HMMA.16816.F32.BF16 R20, R44.reuse, R48, R20 ;  /* 0x000000302c14723c */ /* 0x040ff20000041814 */
[----:B------:R-:W-:Y:S01]  /*1a360*/  MUFU.EX2 R115, R115 ;  /* 0x0000007300737308 */ /* 0x000fe20000000800 */
[C---:B------:R-:W-:Y:S01]  /*1a370*/  HMMA.16816.F32.BF16 R24, R44.reuse, R50, R24 ;  /* 0x000000322c18723c */ /* 0x040fe20000041818 */
[----:B------:R-:W4:Y:S08]  /*1a380*/  LDSM.16.MT88.4 R48, [R140+0x1800] ;  /* 0x001800008c30783b */ /* 0x000f300000004200 */
[----:B------:R-:W1:Y:S01]  /*1a390*/  MUFU.EX2 R125, R125 ;  /* 0x0000007d007d7308 */ /* 0x000e620000000800 */
[C---:B---3--:R-:W-:Y:S09]  /*1a3a0*/  HMMA.16816.F32.BF16 R28, R44.reuse, R60, R28 ;  /* 0x0000003c2c1c723c */ /* 0x048ff2000004181c */
[----:B------:R-:W3:Y:S01]  /*1a3b0*/  MUFU.EX2 R127, R127 ;  /* 0x0000007f007f7308 */ /* 0x000ee20000000800 */
[----:B------:R-:W-:Y:S01]  /*1a3c0*/  HMMA.16816.F32.BF16 R32, R44, R62, R32 ;  /* 0x0000003e2c20723c */ /* 0x000fe20000041820 */
[----:B------:R-:W4:Y:S08]  /*1a3d0*/  LDSM.16.MT88.4 R60, [R65+0x1800] ;  /* 0x00180000413c783b */ /* 0x000f300000004200 */
[----:B------:R-:W2:Y:S01]  /*1a3e0*/  MUFU.EX2 R129, R129 ;  /* 0x0000008100817308 */ /* 0x000ea20000000800 */
[----:B-1----:R-:W-:Y:S09]  /*1a3f0*/  FADD.FTZ R113, R125, R113 ;  /* 0x000000717d717221 */ /* 0x002ff20000010000 */
[----:B------:R-:W1:Y:S01]  /*1a400*/  MUFU.EX2 R128, R128 ;  /* 0x0000008000807308 */ /* 0x000e620000000800 */
[C---:B---3--:R-:W-:Y:S01]  /*1a410*/  F2FP.BF16.F32.PACK_AB R44, R127.reuse, R125 ;  /* 0x0000007d7f2c723e */ /* 0x048fe200000010ff */
[----:B------:R-:W-:Y:S08]  /*1a420*/  FADD.FTZ R127, R127, R113 ;  /* 0x000000717f7f7221 */ /* 0x000ff00000010000 */
[----:B------:R-:W3:Y:S01]  /*1a430*/  MUFU.EX2 R132, R132 ;  /* 0x0000008400847308 */ /* 0x000ee20000000800 */
[----:B--2---:R-:W-:Y:S09]  /*1a440*/  FADD.FTZ R127, R129, R127 ;  /* 0x0000007f817f7221 */ /* 0x004ff20000010000 */
[----:B------:R-:W2:Y:S01]  /*1a450*/  MUFU.EX2 R133, R133 ;  /* 0x0000008500857308 */ /* 0x000ea20000000800 */
[C---:B-1----:R-:W-:Y:S01]  /*1a460*/  F2FP.BF16.F32.PACK_AB R46, R128.reuse, R129 ;  /* 0x00000081802e723e */ /* 0x042fe200000010ff */
[----:B------:R-:W-:Y:S08]  /*1a470*/  FADD.FTZ R128, R128, R127 ;  /* 0x0000007f80807221 */ /* 0x000ff00000010000 */
[----:B------:R-:W1:Y:S01]  /*1a480*/  MUFU.EX2 R134, R134 ;  /* 0x0000008600867308 */ /* 0x000e620000000800 */
[----:B---3--:R-:W-:Y:S09]  /*1a490*/  FADD.FTZ R123, R132, R123 ;  /* 0x0000007b847b7221 */ /* 0x008ff20000010000 */
[----:B------:R-:W3:Y:S01]  /*1a4a0*/  MUFU.EX2 R135, R135 ;  /* 0x0000008700877308 */ /* 0x000ee20000000800 */
[C---:B--2---:R-:W-:Y:S01]  /*1a4b0*/  F2FP.BF16.F32.PACK_AB R45, R133.reuse, R132 ;  /* 0x00000084852d723e */ /* 0x044fe200000010ff */
[----:B------:R-:W-:Y:S08]  /*1a4c0*/  FADD.FTZ R133, R133, R123 ;  /* 0x0000007b85857221 */ /* 0x000ff00000010000 */
[----:B------:R-:W-:Y:S01]  /*1a4d0*/  MUFU.EX2 R112, R112 ;  /* 0x0000007000707308 */ /* 0x000fe20000000800 */
[----:B-1----:R-:W-:Y:S09]  /*1a4e0*/  FADD.FTZ R133, R134, R133 ;  /* 0x0000008586857221 */ /* 0x002ff20000010000 */
[----:B------:R-:W-:Y:S01]  /*1a4f0*/  MUFU.EX2 R111, R111 ;  /* 0x0000006f006f7308 */ /* 0x000fe20000000800 */
[C---:B---3--:R-:W-:Y:S01]  /*1a500*/  F2FP.BF16.F32.PACK_AB R47, R135.reuse, R134 ;  /* 0x00000086872f723e */ /* 0x048fe200000010ff */
[----:B------:R-:W-:Y:S04]  /*1a510*/  FADD.FTZ R135, R135, R133 ;  /* 0x0000008587877221 */ /* 0x000fe80000010000 */
[----:B------:R-:W-:Y:S02]  /*1a520*/  FADD.FTZ R135, R141, R135 ;  /* 0x000000878d877221 */ /* 0x000fe40000010000 */
[C---:B------:R-:W-:Y:S02]  /*1a530*/  HMMA.16816.F32.BF16 R4, R44.reuse, R52, R4 ;  /* 0x000000342c04723c */ /* 0x040fe40000041804 */
[----:B------:R1:W2:Y:S01]  /*1a540*/  MUFU.EX2 R136, R160 ;  /* 0x000000a000887308 */ /* 0x0002a20000000800 */
[----:B------:R-:W-:Y:S05]  /*1a550*/  FADD.FTZ R135, R142, R135 ;  /* 0x000000878e877221 */ /* 0x000fea0000010000 */
[C---:B------:R-:W-:Y:S01]  /*1a560*/  HMMA.16816.F32.BF16 R8, R44.reuse, R54, R8 ;  /* 0x000000362c08723c */ /* 0x040fe20000041808 */
[----:B------:R-:W3:Y:S03]  /*1a570*/  LDSM.16.MT88.4 R52, [R156+0xc000] ;  /* 0x00c000009c34783b */ /* 0x000ee60000004200 */
[----:B------:R-:W3:Y:S04]  /*1a580*/  MUFU.EX2 R137, R229 ;  /* 0x000000e500897308 */ /* 0x000ee80000000800 */
[C---:B------:R-:W-:Y:S06]  /*1a590*/  HMMA.16816.F32.BF16 R12, R44.reuse, R56, R12 ;  /* 0x000000382c0c723c */ /* 0x040fec000004180c */
[----:B------:R-:W-:Y:S01]  /*1a5a0*/  MUFU.EX2 R139, R219 ;  /* 0x000000db008b7308 */ /* 0x000fe20000000800 */
[----:B-1----:R-:W-:Y:S01]  /*1a5b0*/  FFMA.FTZ R160, R199, R37, -R72 ;  /* 0x00000025c7a07223 */ /* 0x002fe20000010848 */
[----:B--2---:R-:W-:Y:S01]  /*1a5c0*/  FADD.FTZ R128, R136, R128 ;  /* 0x0000008088807221 */ /* 0x004fe20000010000 */
[C---:B------:R-:W-:Y:S01]  /*1a5d0*/  HMMA.16816.F32.BF16 R16, R44.reuse, R58, R16 ;  /* 0x0000003a2c10723c */ /* 0x040fe20000041810 */
[----:B------:R-:W1:Y:S06]  /*1a5e0*/  LDSM.16.MT88.4 R56, [R148+0xc000] ;  /* 0x00c000009438783b */ /* 0x000e6c0000004200 */
[----:B------:R-:W-:Y:S01]  /*1a5f0*/  MUFU.EX2 R160, R160 ;  /* 0x000000a000a07308 */ /* 0x000fe20000000800 */
[C---:B----4-:R-:W-:Y:S09]  /*1a600*/  HMMA.16816.F32.BF16 R20, R44.reuse, R48, R20 ;  /* 0x000000302c14723c */ /* 0x050ff20000041814 */
[----:B------:R-:W2:Y:S01]  /*1a610*/  MUFU.EX2 R138, R218 ;  /* 0x000000da008a7308 */ /* 0x000ea20000000800 */
[C---:B------:R-:W-:Y:S01]  /*1a620*/  HMMA.16816.F32.BF16 R24, R44.reuse, R50, R24 ;  /* 0x000000322c18723c */ /* 0x040fe20000041818 */
[----:B------:R-:W4:Y:S08]  /*1a630*/  LDSM.16.MT88.4 R48, [R140+0x2000] ;  /* 0x002000008c30783b */ /* 0x000f300000004200 */
[----:B------:R-:W1:Y:S01]  /*1a640*/  MUFU.EX2 R145, R212 ;  /* 0x000000d400917308 */ /* 0x000e620000000800 */
[C---:B------:R-:W-:Y:S09]  /*1a650*/  HMMA.16816.F32.BF16 R28, R44.reuse, R60, R28 ;  /* 0x0000003c2c1c723c */ /* 0x040ff2000004181c */
[----:B------:R-:W4:Y:S01]  /*1a660*/  MUFU.EX2 R146, R211 ;  /* 0x000000d300927308 */ /* 0x000f220000000800 */
[----:B------:R-:W-:Y:S01]  /*1a670*/  HMMA.16816.F32.BF16 R32, R44, R62, R32 ;  /* 0x0000003e2c20723c */ /* 0x000fe20000041820 */
[----:B------:R-:W4:Y:S08]  /*1a680*/  LDSM.16.MT88.4 R60, [R65+0x2000] ;  /* 0x00200000413c783b */ /* 0x000f300000004200 */
[----:B------:R-:W4:Y:S01]  /*1a690*/  MUFU.EX2 R153, R153 ;  /* 0x0000009900997308 */ /* 0x000f220000000800 */
[----:B------:R-:W-:Y:S02]  /*1a6a0*/  F2FP.BF16.F32.PACK_AB R45, R142, R141 ;  /* 0x0000008d8e2d723e */ /* 0x000fe400000010ff */
[----:B------:R-:W-:Y:S01]  /*1a6b0*/  F2FP.BF16.F32.PACK_AB R47, R143, R144 ;  /* 0x000000908f2f723e */ /* 0x000fe200000010ff */
[----:B------:R-:W-:Y:S01]  /*1a6c0*/  FADD.FTZ R144, R144, R135 ;  /* 0x0000008790907221 */ /* 0x000fe20000010000 */
[C---:B---3--:R-:W-:Y:S01]  /*1a6d0*/  F2FP.BF16.F32.PACK_AB R44, R137.reuse, R136 ;  /* 0x00000088892c723e */ /* 0x048fe200000010ff */
[----:B------:R-:W-:Y:S01]  /*1a6e0*/  FADD.FTZ R137, R137, R128 ;  /* 0x0000008089897221 */ /* 0x000fe20000010000 */
[C---:B--2---:R-:W-:Y:S01]  /*1a6f0*/  F2FP.BF16.F32.PACK_AB R46, R138.reuse, R139 ;  /* 0x0000008b8a2e723e */ /* 0x044fe200000010ff */
[----:B------:R-:W-:Y:S02]  /*1a700*/  FADD.FTZ R144, R143, R144 ;  /* 0x000000908f907221 */ /* 0x000fe40000010000 */
[----:B------:R-:W2:Y:S01]  /*1a710*/  MUFU.EX2 R154, R204 ;  /* 0x000000cc009a7308 */ /* 0x000ea20000000800 */
[----:B------:R-:W-:Y:S03]  /*1a720*/  FADD.FTZ R137, R139, R137 ;  /* 0x000000898b897221 */ /* 0x000fe60000010000 */
[C---:B------:R-:W-:Y:S06]  /*1a730*/  HMMA.16816.F32.BF16 R4, R44.reuse, R52, R4 ;  /* 0x000000342c04723c */ /* 0x040fec0000041804 */
[----:B------:R-:W3:Y:S01]  /*1a740*/  MUFU.EX2 R155, R203 ;  /* 0x000000cb009b7308 */ /* 0x000ee20000000800 */
[----:B------:R-:W-:Y:S01]  /*1a750*/  FADD.FTZ R138, R138, R137 ;  /* 0x000000898a8a7221 */ /* 0x000fe20000010000 */
[C---:B------:R-:W-:Y:S01]  /*1a760*/  HMMA.16816.F32.BF16 R8, R44.reuse, R54, R8 ;  /* 0x000000362c08723c */ /* 0x040fe20000041808 */
[----:B------:R-:W2:Y:S07]  /*1a770*/  LDSM.16.MT88.4 R52, [R156+0xc800] ;  /* 0x00c800009c34783b */ /* 0x000eae0000004200 */
[----:B------:R-:W3:Y:S01]  /*1a780*/  MUFU.EX2 R159, R159 ;  /* 0x0000009f009f7308 */ /* 0x000ee20000000800 */
[----:B-1----:R-:W-:Y:S01]  /*1a790*/  FADD.FTZ R138, R145, R138 ;  /* 0x0000008a918a7221 */ /* 0x002fe20000010000 */
[C---:B------:R-:W-:Y:S08]  /*1a7a0*/  HMMA.16816.F32.BF16 R12, R44.reuse, R56, R12 ;  /* 0x000000382c0c723c */ /* 0x040ff0000004180c */
[----:B------:R-:W-:Y:S01]  /*1a7b0*/  MUFU.EX2 R190, R190 ;  /* 0x000000be00be7308 */ /* 0x000fe20000000800 */
[C---:B------:R-:W-:Y:S01]  /*1a7c0*/  HMMA.16816.F32.BF16 R16, R44.reuse, R58, R16 ;  /* 0x0000003a2c10723c */ /* 0x040fe20000041810 */
[----:B------:R-:W1:Y:S08]  /*1a7d0*/  LDSM.16.MT88.4 R56, [R148+0xc800] ;  /* 0x00c800009438783b */ /* 0x000e700000004200 */
[----:B------:R-:W3:Y:S01]  /*1a7e0*/  MUFU.EX2 R189, R189 ;  /* 0x000000bd00bd7308 */ /* 0x000ee20000000800 */
[C---:B----4-:R-:W-:Y:S09]  /*1a7f0*/  HMMA.16816.F32.BF16 R20, R44.reuse, R48, R20 ;  /* 0x000000302c14723c */ /* 0x050ff20000041814 */
[----:B------:R-:W-:Y:S01]  /*1a800*/  MUFU.EX2 R191, R191 ;  /* 0x000000bf00bf7308 */ /* 0x000fe20000000800 */
[C---:B------:R-:W-:Y:S01]  /*1a810*/  HMMA.16816.F32.BF16 R24, R44.reuse, R50, R24 ;  /* 0x000000322c18723c */ /* 0x040fe20000041818 */
[----:B------:R-:W4:Y:S08]  /*1a820*/  LDSM.16.MT88.4 R48, [R140+0x2800] ;  /* 0x002800008c30783b */ /* 0x000f300000004200 */
[----:B------:R-:W3:Y:S01]  /*1a830*/  MUFU.EX2 R194, R194 ;  /* 0x000000c200c27308 */ /* 0x000ee20000000800 */
[C---:B------:R-:W-:Y:S09]  /*1a840*/  HMMA.16816.F32.BF16 R28, R44.reuse, R60, R28 ;  /* 0x0000003c2c1c723c */ /* 0x040ff2000004181c */
[----:B------:R-:W-:Y:S01]  /*1a850*/  MUFU.EX2 R193, R193 ;  /* 0x000000c100c17308 */ /* 0x000fe20000000800 */
[----:B------:R-:W-:Y:S01]  /*1a860*/  HMMA.16816.F32.BF16 R32, R44, R62, R32 ;  /* 0x0000003e2c20723c */ /* 0x000fe20000041820 */
[----:B------:R-:W3:Y:S02]  /*1a870*/  LDSM.16.MT88.4 R60, [R65+0x2800] ;  /* 0x00280000413c783b */ /* 0x000ee40000004200 */
[----:B------:R-:W-:Y:S06]  /*1a880*/  F2FP.BF16.F32.PACK_AB R46, R147, R149 ;  /* 0x00000095932e723e */ /* 0x000fec00000010ff */
[----:B------:R-:W3:Y:S01]  /*1a890*/  MUFU.EX2 R192, R192 ;  /* 0x000000c000c07308 */ /* 0x000ee20000000800 */
[----:B------:R-:W-:Y:S01]  /*1a8a0*/  F2FP.BF16.F32.PACK_AB R45, R151, R150 ;  /* 0x00000096972d723e */ /* 0x000fe200000010ff */
[----:B------:R-:W-:Y:S01]  /*1a8b0*/  FADD.FTZ R150, R150, R144 ;  /* 0x0000009096967221 */ /* 0x000fe20000010000 */
[C---:B------:R-:W-:Y:S01]  /*1a8c0*/  F2FP.BF16.F32.PACK_AB R44, R146.reuse, R145 ;  /* 0x00000091922c723e */ /* 0x040fe200000010ff */
[----:B------:R-:W-:Y:S01]  /*1a8d0*/  FADD.FTZ R146, R146, R138 ;  /* 0x0000008a92927221 */ /* 0x000fe20000010000 */
[----:B------:R-:W-:Y:S01]  /*1a8e0*/  F2FP.BF16.F32.PACK_AB R47, R153, R152 ;  /* 0x00000098992f723e */ /* 0x000fe200000010ff */
[----:B------:R-:W-:Y:S02]  /*1a8f0*/  FADD.FTZ R150, R151, R150 ;  /* 0x0000009697967221 */ /* 0x000fe40000010000 */
[----:B------:R-:W-:Y:S02]  /*1a900*/  FADD.FTZ R146, R149, R146 ;  /* 0x0000009295927221 */ /* 0x000fe40000010000 */
[----:B------:R-:W3:Y:S01]  /*1a910*/  MUFU.EX2 R188, R188 ;  /* 0x000000bc00bc7308 */ /* 0x000ee20000000800 */
[----:B------:R-:W-:Y:S01]  /*1a920*/  FADD.FTZ R152, R152, R150 ;  /* 0x0000009698987221 */ /* 0x000fe20000010000 */
[C---:B--2---:R-:W-:Y:S03]  /*1a930*/  HMMA.16816.F32.BF16 R4, R44.reuse, R52, R4 ;  /* 0x000000342c04723c */ /* 0x044fe60000041804 */
[----:B------:R-:W-:Y:S01]  /*1a940*/  FADD.FTZ R152, R153, R152 ;  /* 0x0000009899987221 */ /* 0x000fe20000010000 */
[----:B------:R-:W-:Y:S04]  /*1a950*/  FADD.FTZ R147, R147, R146 ;  /* 0x0000009293937221 */ /* 0x000fe80000010000 */
[----:B------:R-:W2:Y:S01]  /*1a960*/  MUFU.EX2 R187, R187 ;  /* 0x000000bb00bb7308 */ /* 0x000ea20000000800 */
[C---:B------:R-:W-:Y:S01]  /*1a970*/  HMMA.16816.F32.BF16 R8, R44.reuse, R54, R8 ;  /* 0x000000362c08723c */ /* 0x040fe20000041808 */
[----:B------:R-:W2:Y:S02]  /*1a980*/  LDSM.16.MT88.4 R52, [R156+0xd000] ;  /* 0x00d000009c34783b */ /* 0x000ea40000004200 */
[----:B------:R-:W-:Y:S06]  /*1a990*/  FADD.FTZ R147, R154, R147 ;  /* 0x000000939a937221 */ /* 0x000fec0000010000 */
[----:B------:R-:W-:Y:S01]  /*1a9a0*/  MUFU.EX2 R186, R186 ;  /* 0x000000ba00ba7308 */ /* 0x000fe20000000800 */
[C---:B-1----:R-:W-:Y:S09]  /*1a9b0*/  HMMA.16816.F32.BF16 R12, R44.reuse, R56, R12 ;  /* 0x000000382c0c723c */ /* 0x042ff2000004180c */
[----:B------:R-:W1:Y:S01]  /*1a9c0*/  MUFU.EX2 R185, R185 ;  /* 0x000000b900b97308 */ /* 0x000e620000000800 */
[C---:B------:R-:W-:Y:S01]  /*1a9d0*/  HMMA.16816.F32.BF16 R16, R44.reuse, R58, R16 ;  /* 0x0000003a2c10723c */ /* 0x040fe20000041810 */
[----:B------:R-:W1:Y:S08]  /*1a9e0*/  LDSM.16.MT88.4 R56, [R148+0xd000] ;  /* 0x00d000009438783b */ /* 0x000e700000004200 */
        /* <DEDUP_REMOVED lines=8> */
[----:B------:R-:W-:Y:S01]  /*1aa70*/  HMMA.16816.F32.BF16 R32, R44, R62, R32 ;  /* 0x0000003e2c20723c */ /* 0x000fe20000041820 */
[----:B------:R-:W3:Y:S02]  /*1aa80*/  LDSM.16.MT88.4 R60, [R65+0x3000] ;  /* 0x00300000413c783b */ /* 0x000ee40000004200 */
[----:B------:R-:W-:Y:S02]  /*1aa90*/  F2FP.BF16.F32.PACK_AB R46, R157, R158 ;  /* 0x0000009e9d2e723e */ /* 0x000fe400000010ff */
[C---:B------:R-:W-:Y:S01]  /*1aaa0*/  F2FP.BF16.F32.PACK_AB R44, R155.reuse, R154 ;  /* 0x0000009a9b2c723e */ /* 0x040fe200000010ff */
[----:B------:R-:W-:Y:S01]  /*1aab0*/  FADD.FTZ R155, R155, R147 ;  /* 0x000000939b9b7221 */ /* 0x000fe20000010000 */
[----:B------:R-:W-:Y:S01]  /*1aac0*/  F2FP.BF16.F32.PACK_AB R45, R160, R159 ;  /* 0x0000009fa02d723e */ /* 0x000fe200000010ff */
[----:B------:R-:W-:Y:S01]  /*1aad0*/  FADD.FTZ R159, R159, R152 ;  /* 0x000000989f9f7221 */ /* 0x000fe20000010000 */
[----:B------:R-:W-:Y:S01]  /*1aae0*/  F2FP.BF16.F32.PACK_AB R47, R162, R161 ;  /* 0x000000a1a22f723e */ /* 0x000fe200000010ff */
[----:B------:R-:W-:Y:S01]  /*1aaf0*/  FADD.FTZ R155, R158, R155 ;  /* 0x0000009b9e9b7221 */ /* 0x000fe20000010000 */
[----:B------:R-:W-:Y:S01]  /*1ab00*/  MUFU.EX2 R180, R180 ;  /* 0x000000b400b47308 */ /* 0x000fe20000000800 */
[----:B------:R-:W-:Y:S02]  /*1ab10*/  FADD.FTZ R159, R160, R159 ;  /* 0x0000009fa09f7221 */ /* 0x000fe40000010000 */
[----:B------:R-:W-:Y:S02]  /*1ab20*/  FADD.FTZ R157, R157, R155 ;  /* 0x0000009b9d9d7221 */ /* 0x000fe40000010000 */
[C---:B--2---:R-:W-:Y:S03]  /*1ab30*/  HMMA.16816.F32.BF16 R4, R44.reuse, R52, R4 ;  /* 0x000000342c04723c */ /* 0x044fe60000041804 */
[----:B------:R-:W-:Y:S01]  /*1ab40*/  FADD.FTZ R161, R161, R159 ;  /* 0x0000009fa1a17221 */ /* 0x000fe20000010000 */
[----:B------:R-:W-:Y:S01]  /*1ab50*/  FADD.FTZ R157, R163, R157 ;  /* 0x0000009da39d7221 */ /* 0x000fe20000010000 */
[----:B------:R-:W-:Y:S02]  /*1ab60*/  MUFU.EX2 R179, R179 ;  /* 0x000000b300b37308 */ /* 0x000fe40000000800 */
        /* <DEDUP_REMOVED lines=14> */
[C---:B---3--:R-:W-:Y:S09]  /*1ac50*/  HMMA.16816.F32.BF16 R28, R44.reuse, R60, R28 ;  /* 0x0000003c2c1c723c */ /* 0x048ff2000004181c */
[----:B------:R-:W-:Y:S01]  /*1ac60*/  MUFU.EX2 R173, R173 ;  /* 0x000000ad00ad7308 */ /* 0x000fe20000000800 */
        /* <DEDUP_REMOVED lines=15> */
[----:B------:R-:W-:Y:S01]  /*1ad60*/  FADD.FTZ R189, R188, R189 ;  /* 0x000000bdbcbd7221 */ /* 0x000fe20000010000 */
[----:B------:R-:W-:Y:S03]  /*1ad70*/  IMAD.MOV.U32 R164, RZ, RZ, R0 ;  /* 0x000000ffffa47224 */ /* 0x000fe600078e0000 */
[----:B------:R-:W-:Y:S01]  /*1ad80*/  MUFU.EX2 R170, R170 ;  /* 0x000000aa00aa7308 */ /* 0x000fe20000000800 */
[----:B------:R-:W-:Y:S01]  /*1ad90*/  FADD.FTZ R193, R192, R193 ;  /* 0x000000c1c0c17221 */ /* 0x000fe20000010000 */
[C---:B------:R-:W-:Y:S01]  /*1ada0*/  HMMA.16816.F32.BF16 R8, R44.reuse, R54, R8 ;  /* 0x000000362c08723c */ /* 0x040fe20000041808 */
[----:B------:R-:W2:Y:S02]  /*1adb0*/  LDSM.16.MT88.4 R52, [R156+0xe000] ;  /* 0x00e000009c34783b */ /* 0x000ea40000004200 */
[C---:B------:R-:W-:Y:S05]  /*1adc0*/  FADD.FTZ R189, R187.reuse, R189 ;  /* 0x000000bdbbbd7221 */ /* 0x040fea0000010000 */
        /* <DEDUP_REMOVED lines=15> */
[----:B------:R-:W-:Y:S02]  /*1aec0*/  F2FP.BF16.F32.PACK_AB R44, R187, R188 ;  /* 0x000000bcbb2c723e */ /* 0x000fe400000010ff */
[----:B------:R-:W-:Y:S04]  /*1aed0*/  F2FP.BF16.F32.PACK_AB R46, R185, R186 ;  /* 0x000000bab92e723e */ /* 0x000fe800000010ff */
[----:B------:R-:W1:Y:S01]  /*1aee0*/  MUFU.EX2 R105, R105 ;  /* 0x0000006900697308 */ /* 0x000e620000000800 */
        /* <DEDUP_REMOVED lines=8> */
[----:B------:R-:W-:Y:S05]  /*1af70*/  FADD.FTZ R182, R182, R184 ;  /* 0x000000b8b6b67221 */ /* 0x000fea0000010000 */
[----:B------:R-:W2:Y:S01]  /*1af80*/  MUFU.EX2 R101, R101 ;  /* 0x0000006500657308 */ /* 0x000ea20000000800 */
[----:B-1----:R-:W-:Y:S01]  /*1af90*/  F2FP.BF16.F32.PACK_AB R40, R105, R107 ;  /* 0x0000006b6928723e */ /* 0x002fe200000010ff */
[C---:B------:R-:W-:Y:S01]  /*1afa0*/  HMMA.16816.F32.BF16 R8, R44.reuse, R54, R8 ;  /* 0x000000362c08723c */ /* 0x040fe20000041808 */
[----:B------:R-:W1:Y:S02]  /*1afb0*/  LDSM.16.MT88.4 R52, [R156+0xe800] ;  /* 0x00e800009c34783b */ /* 0x000e640000004200 */
[----:B------:R-:W-:Y:S05]  /*1afc0*/  FADD.FTZ R182, R181, R182 ;  /* 0x000000b6b5b67221 */ /* 0x000fea0000010000 */
[----:B------:R-:W-:Y:S01]  /*1afd0*/  MUFU.EX2 R97, R97 ;  /* 0x0000006100617308 */ /* 0x000fe20000000800 */
[C---:B------:R-:W-:Y:S09]  /*1afe0*/  HMMA.16816.F32.BF16 R12, R44.reuse, R56, R12 ;  /* 0x000000382c0c723c */ /* 0x040ff2000004180c */
[----:B------:R-:W-:Y:S01]  /*1aff0*/  MUFU.EX2 R195, R195 ;  /* 0x000000c300c37308 */ /* 0x000fe20000000800 */
[----:B--2---:R-:W-:Y:S01]  /*1b000*/  F2FP.BF16.F32.PACK_AB R42, R101, R102 ;  /* 0x00000066652a723e */ /* 0x004fe200000010ff */
[C---:B------:R-:W-:Y:S01]  /*1b010*/  HMMA.16816.F32.BF16 R16, R44.reuse, R58, R16 ;  /* 0x0000003a2c10723c */ /* 0x040fe20000041810 */
[----:B------:R-:W2:Y:S07]  /*1b020*/  LDSM.16.MT88.4 R56, [R148+0xe800] ;  /* 0x00e800009438783b */ /* 0x000eae0000004200 */
[----:B------:R-:W-:Y:S01]  /*1b030*/  MUFU.EX2 R95, R95 ;  /* 0x0000005f005f7308 */ /* 0x000fe20000000800 */
[C---:B----4-:R-:W-:Y:S09]  /*1b040*/  HMMA.16816.F32.BF16 R20, R44.reuse, R48, R20 ;  /* 0x000000302c14723c */ /* 0x050ff20000041814 */
[----:B------:R-:W4:Y:S01]  /*1b050*/  MUFU.EX2 R196, R196 ;  /* 0x000000c400c47308 */ /* 0x000f220000000800 */
[C---:B------:R-:W-:Y:S01]  /*1b060*/  HMMA.16816.F32.BF16 R24, R44.reuse, R50, R24 ;  /* 0x000000322c18723c */ /* 0x040fe20000041818 */
[----:B------:R-:W2:Y:S08]  /*1b070*/  LDSM.16.MT88.4 R48, [R140+0x4800] ;  /* 0x004800008c30783b */ /* 0x000eb00000004200 */
[----:B------:R-:W-:Y:S01]  /*1b080*/  MUFU.EX2 R89, R89 ;  /* 0x0000005900597308 */ /* 0x000fe20000000800 */
[C---:B---3--:R-:W-:Y:S09]  /*1b090*/  HMMA.16816.F32.BF16 R28, R44.reuse, R60, R28 ;  /* 0x0000003c2c1c723c */ /* 0x048ff2000004181c */
[----:B------:R-:W-:Y:S01]  /*1b0a0*/  MUFU.EX2 R88, R88 ;  /* 0x0000005800587308 */ /* 0x000fe20000000800 */
[----:B----4-:R-:W-:Y:S01]  /*1b0b0*/  F2FP.BF16.F32.PACK_AB R43, R196, R95 ;  /* 0x0000005fc42b723e */ /* 0x010fe200000010ff */
        /* <DEDUP_REMOVED lines=21> */
[----:B------:R-:W-:Y:S04]  /*1b210*/  FADD.FTZ R174, R168, R174 ;  /* 0x000000aea8ae7221 */ /* 0x000fe80000010000 */
[----:B------:R-:W-:Y:S01]  /*1b220*/  MUFU.EX2 R80, R80 ;  /* 0x0000005000507308 */ /* 0x000fe20000000800 */
[----:B------:R-:W-:Y:S01]  /*1b230*/  FADD.FTZ R178, R171, R178 ;  /* 0x000000b2abb27221 */ /* 0x000fe20000010000 */
[C---:B--2---:R-:W-:Y:S03]  /*1b240*/  HMMA.16816.F32.BF16 R12, R44.reuse, R56, R12 ;  /* 0x000000382c0c723c */ /* 0x044fe6000004180c */
[----:B------:R-:W-:Y:S05]  /*1b250*/  FADD.FTZ R174, R165, R174 ;  /* 0x000000aea5ae7221 */ /* 0x000fea0000010000 */
[----:B------:R-:W-:Y:S01]  /*1b260*/  MUFU.EX2 R79, R79 ;  /* 0x0000004f004f7308 */ /* 0x000fe20000000800 */
[C---:B------:R-:W-:Y:S01]  /*1b270*/  HMMA.16816.F32.BF16 R16, R44.reuse, R58, R16 ;  /* 0x0000003a2c10723c */ /* 0x040fe20000041810 */
[----:B------:R-:W2:Y:S08]  /*1b280*/  LDSM.16.MT88.4 R56, [R148+0xf000] ;  /* 0x00f000009438783b */ /* 0x000eb00000004200 */
[----:B------:R-:W-:Y:S01]  /*1b290*/  MUFU.EX2 R75, R75 ;  /* 0x0000004b004b7308 */ /* 0x000fe20000000800 */
[C---:B------:R-:W-:Y:S09]  /*1b2a0*/  HMMA.16816.F32.BF16 R20, R44.reuse, R48, R20 ;  /* 0x000000302c14723c */ /* 0x040ff20000041814 */
[----:B------:R-:W-:Y:S01]  /*1b2b0*/  MUFU.EX2 R74, R74 ;  /* 0x0000004a004a7308 */ /* 0x000fe20000000800 */
[C---:B------:R-:W-:Y:S01]  /*1b2c0*/  HMMA.16816.F32.BF16 R24, R44.reuse, R50, R24 ;  /* 0x000000322c18723c */ /* 0x040fe20000041818 */
[----:B------:R-:W4:Y:S08]  /*1b2d0*/  LDSM.16.MT88.4 R48, [R140+0x5000] ;  /* 0x005000008c30783b */ /* 0x000f300000004200 */
[----:B------:R-:W1:Y:S01]  /*1b2e0*/  MUFU.EX2 R73, R73 ;  /* 0x0000004900497308 */ /* 0x000e620000000800 */
[C---:B---3--:R-:W-:Y:S09]  /*1b2f0*/  HMMA.16816.F32.BF16 R28, R44.reuse, R60, R28 ;  /* 0x0000003c2c1c723c */ /* 0x048ff2000004181c */
[----:B------:R-:W-:Y:S01]  /*1b300*/  MUFU.EX2 R71, R71 ;  /* 0x0000004700477308 */ /* 0x000fe20000000800 */
[----:B------:R-:W-:Y:S01]  /*1b310*/  HMMA.16816.F32.BF16 R32, R44, R62, R32 ;  /* 0x0000003e2c20723c */ /* 0x000fe20000041820 */
[----:B------:R-:W3:Y:S02]  /*1b320*/  LDSM.16.MT88.4 R60, [R65+0x5000] ;  /* 0x00500000413c783b */ /* 0x000ee40000004200 */
[----:B------:R-:W-:Y:S02]  /*1b330*/  F2FP.BF16.F32.PACK_AB R44, R171, R172 ;  /* 0x000000acab2c723e */ /* 0x000fe400000010ff */
[----:B------:R-:W-:Y:S04]  /*1b340*/  F2FP.BF16.F32.PACK_AB R46, R169, R170 ;  /* 0x000000aaa92e723e */ /* 0x000fe800000010ff */
[----:B------:R-:W2:Y:S01]  /*1b350*/  MUFU.EX2 R70, R70 ;  /* 0x0000004600467308 */ /* 0x000ea20000000800 */
[----:B------:R-:W-:Y:S01]  /*1b360*/  F2FP.BF16.F32.PACK_AB R45, R165, R168 ;  /* 0x000000a8a52d723e */ /* 0x000fe200000010ff */
[----:B------:R-:W-:Y:S01]  /*1b370*/  FADD.FTZ R170, R170, R178 ;  /* 0x000000b2aaaa7221 */ /* 0x000fe20000010000 */
[C---:B------:R-:W-:Y:S01]  /*1b380*/  F2FP.BF16.F32.PACK_AB R47, R130.reuse, R131 ;  /* 0x00000083822f723e */ /* 0x040fe200000010ff */
[----:B------:R-:W-:Y:S01]  /*1b390*/  FADD.FTZ R131, R131, R174 ;  /* 0x000000ae83837221 */ /* 0x000fe20000010000 */
[----:B-1----:R-:W-:Y:S01]  /*1b3a0*/  F2FP.BF16.F32.PACK_AB R132, R73, R74 ;  /* 0x0000004a4984723e */ /* 0x002fe200000010ff */
[----:B------:R-:W-:Y:S01]  /*1b3b0*/  FADD.FTZ R170, R169, R170 ;  /* 0x000000aaa9aa7221 */ /* 0x000fe20000010000 */
[----:B------:R-:W-:Y:S03]  /*1b3c0*/  IMAD.MOV.U32 R165, RZ, RZ, R36 ;  /* 0x000000ffffa57224 */ /* 0x000fe600078e0024 */
[----:B------:R-:W-:Y:S01]  /*1b3d0*/  MUFU.EX2 R39, R39 ;  /* 0x0000002700277308 */ /* 0x000fe20000000800 */
[----:B------:R-:W-:Y:S01]  /*1b3e0*/  FADD.FTZ R131, R130, R131 ;  /* 0x0000008382837221 */ /* 0x000fe20000010000 */
[C---:B------:R-:W-:Y:S03]  /*1b3f0*/  HMMA.16816.F32.BF16 R4, R44.reuse, R52, R4 ;  /* 0x000000342c04723c */ /* 0x040fe60000041804 */
[----:B------:R-:W-:Y:S01]  /*1b400*/  FADD.FTZ R170, R126, R170 ;  /* 0x000000aa7eaa7221 */ /* 0x000fe20000010000 */
[----:B------:R-:W-:Y:S01]  /*1b410*/  FADD.FTZ R131, R117, R131 ;  /* 0x0000008375837221 */ /* 0x000fe20000010000 */
[----:B--2---:R-:W-:Y:S03]  /*1b420*/  F2FP.BF16.F32.PACK_AB R134, R70, R71 ;  /* 0x000000474686723e */ /* 0x004fe600000010ff */
[C---:B------:R-:W-:Y:S01]  /*1b430*/  HMMA.16816.F32.BF16 R8, R44.reuse, R54, R8 ;  /* 0x000000362c08723c */ /* 0x040fe20000041808 */
[----:B------:R-:W1:Y:S02]  /*1b440*/  LDSM.16.MT88.4 R52, [R156+0xf800] ;  /* 0x00f800009c34783b */ /* 0x000e640000004200 */
[C---:B------:R-:W-:Y:S05]  /*1b450*/  FADD.FTZ R170, R124.reuse, R170 ;  /* 0x000000aa7caa7221 */ /* 0x040fea0000010000 */
[C---:B------:R-:W-:Y:S08]  /*1b460*/  HMMA.16816.F32.BF16 R12, R44.reuse, R56, R12 ;  /* 0x000000382c0c723c */ /* 0x040ff0000004180c */
[C---:B------:R-:W-:Y:S01]  /*1b470*/  HMMA.16816.F32.BF16 R16, R44.reuse, R58, R16 ;  /* 0x0000003a2c10723c */ /* 0x040fe20000041810 */
[----:B------:R-:W2:Y:S07]  /*1b480*/  LDSM.16.MT88.4 R56, [R148+0xf800] ;  /* 0x00f800009438783b */ /* 0x000eae0000004200 */
[C---:B----4-:R-:W-:Y:S08]  /*1b490*/  HMMA.16816.F32.BF16 R20, R44.reuse, R48, R20 ;  /* 0x000000302c14723c */ /* 0x050ff00000041814 */
        /* <DEDUP_REMOVED lines=22> */
[C---:B--2---:R-:W-:Y:S08]  /*1b600*/  HMMA.16816.F32.BF16 R12, R44.reuse, R56, R12 ;  /* 0x000000382c0c723c */ /* 0x044ff0000004180c */
[C---:B------:R-:W-:Y:S01]  /*1b610*/  HMMA.16816.F32.BF16 R16, R44.reuse, R58, R16 ;  /* 0x0000003a2c10723c */ /* 0x040fe20000041810 */
[----:B------:R-:W2:Y:S07]  /*1b620*/  LDSM.16.MT88.4 R56, [R148+0x10000] ;  /* 0x010000009438783b */ /* 0x000eae0000004200 */
[C---:B----4-:R-:W-:Y:S08]  /*1b630*/  HMMA.16816.F32.BF16 R20, R44.reuse, R48, R20 ;  /* 0x000000302c14723c */ /* 0x050ff00000041814 */
[C---:B------:R-:W-:Y:S01]  /*1b640*/  HMMA.16816.F32.BF16 R24, R44.reuse, R50, R24 ;  /* 0x000000322c18723c */ /* 0x040fe20000041818 */
[----:B------:R-:W-:Y:S07]  /*1b650*/  LDSM.16.MT88.4 R48, [R65+0x6000] ;  /* 0x006000004130783b */ /* 0x000fee0000004200 */
[C---:B---3--:R-:W-:Y:S01]  /*1b660*/  HMMA.16816.F32.BF16 R28, R44.reuse, R60, R28 ;  /* 0x0000003c2c1c723c */ /* 0x048fe2000004181c */
[----:B------:R3:W4:Y:S02]  /*1b670*/  MUFU.EX2 R60, R41 ;  /* 0x00000029003c7308 */ /* 0x0007240000000800 */
[-CC-:B------:R-:W-:Y:S05]  /*1b680*/  FFMA.FTZ R61, R78, R37.reuse, -R72.reuse ;  /* 0x000000254e3d7223 */ /* 0x180fea0000010848 */
[----:B------:R-:W-:Y:S01]  /*1b690*/  HMMA.16816.F32.BF16 R32, R44, R62, R32 ;  /* 0x0000003e2c20723c */ /* 0x000fe20000041820 */
[----:B------:R-:W2:Y:S02]  /*1b6a0*/  LDSM.16.MT88.4 R44, [R140+0x6000] ;  /* 0x006000008c2c783b */ /* 0x000ea40000004200 */
[----:B------:R-:W-:Y:S01]  /*1b6b0*/  MUFU.EX2 R61, R61 ;  /* 0x0000003d003d7308 */ /* 0x000fe20000000800 */
[-CC-:B------:R-:W-:Y:S01]  /*1b6c0*/  FFMA.FTZ R62, R77, R37.reuse, -R72.reuse ;  /* 0x000000254d3e7223 */ /* 0x180fe20000010848 */
[--C-:B------:R-:W-:Y:S01]  /*1b6d0*/  FFMA.FTZ R63, R76, R37, -R72.reuse ;  /* 0x000000254c3f7223 */ /* 0x100fe20000010848 */
[C---:B---3--:R-:W-:Y:S07]  /*1b6e0*/  F2FP.BF16.F32.PACK_AB R41, R195.reuse, R97 ;  /* 0x00000061c329723e */ /* 0x048fee00000010ff */
[----:B------:R-:W-:Y:S01]  /*1b6f0*/  MUFU.EX2 R62, R62 ;  /* 0x0000003e003e7308 */ /* 0x000fe20000000800 */
[----:B------:R-:W-:Y:S01]  /*1b700*/  FADD.FTZ R195, R195, R111 ;  /* 0x0000006fc3c37221 */ /* 0x000fe20000010000 */
[----:B----4-:R-:W-:Y:S03]  /*1b710*/  FADD.FTZ R101, R60, R101 ;  /* 0x000000653c657221 */ /* 0x010fe60000010000 */
[----:B------:R-:W-:Y:S01]  /*1b720*/  FADD.FTZ R195, R95, R195 ;  /* 0x000000c35fc37221 */ /* 0x000fe20000010000 */
[C---:B-1----:R-:W-:Y:S04]  /*1b730*/  HMMA.16816.F32.BF16 R4, R40.reuse, R52, R4 ;  /* 0x000000342804723c */ /* 0x042fe80000041804 */
[----:B------:R-:W-:Y:S01]  /*1b740*/  MUFU.EX2 R63, R63 ;  /* 0x0000003f003f7308 */ /* 0x000fe20000000800 */
[----:B------:R-:W-:Y:S03]  /*1b750*/  FADD.FTZ R196, R196, R195 ;  /* 0x000000c3c4c47221 */ /* 0x000fe60000010000 */
[C---:B------:R-:W-:Y:S01]  /*1b760*/  HMMA.16816.F32.BF16 R8, R40.reuse, R54, R8 ;  /* 0x000000362808723c */ /* 0x040fe20000041808 */
[----:B------:R-:W1:Y:S07]  /*1b770*/  LDSM.16.MT88.4 R52, [R156+0x10800] ;  /* 0x010800009c34783b */ /* 0x000e6e0000004200 */
[C---:B--2---:R-:W-:Y:S03]  /*1b780*/  HMMA.16816.F32.BF16 R12, R40.reuse, R56, R12 ;  /* 0x00000038280c723c */ /* 0x044fe6000004180c */
[-CC-:B------:R-:W-:Y:S01]  /*1b790*/  FFMA.FTZ R56, R86, R37.reuse, -R72.reuse ;  /* 0x0000002556387223 */ /* 0x180fe20000010848 */
[-CC-:B------:R-:W-:Y:S04]  /*1b7a0*/  FFMA.FTZ R57, R85, R37.reuse, -R72.reuse ;  /* 0x0000002555397223 */ /* 0x180fe80000010848 */
[C---:B------:R-:W-:Y:S01]  /*1b7b0*/  HMMA.16816.F32.BF16 R16, R40.reuse, R58, R16 ;  /* 0x0000003a2810723c */ /* 0x040fe20000041810 */
[----:B------:R-:W2:Y:S02]  /*1b7c0*/  MUFU.EX2 R56, R56 ;  /* 0x0000003800387308 */ /* 0x000ea40000000800 */
[-CC-:B------:R-:W-:Y:S01]  /*1b7d0*/  FFMA.FTZ R58, R84, R37.reuse, -R72.reuse ;  /* 0x00000025543a7223 */ /* 0x180fe20000010848 */
[----:B------:R-:W-:Y:S04]  /*1b7e0*/  FFMA.FTZ R59, R83, R37, -R72 ;  /* 0x00000025533b7223 */ /* 0x000fe80000010848 */
[C---:B------:R-:W-:Y:S03]  /*1b7f0*/  HMMA.16816.F32.BF16 R20, R40.reuse, R44, R20 ;  /* 0x0000002c2814723c */ /* 0x040fe60000041814 */
[----:B------:R-:W3:Y:S05]  /*1b800*/  MUFU.EX2 R57, R57 ;  /* 0x0000003900397308 */ /* 0x000eea0000000800 */
[C---:B------:R-:W-:Y:S01]  /*1b810*/  HMMA.16816.F32.BF16 R24, R40.reuse, R46, R24 ;  /* 0x0000002e2818723c */ /* 0x040fe20000041818 */
[----:B------:R-:W4:Y:S04]  /*1b820*/  LDSM.16.MT88.4 R44, [R148+0x10800] ;  /* 0x01080000942c783b */ /* 0x000f280000004200 */
[----:B------:R-:W-:Y:S01]  /*1b830*/  MUFU.EX2 R58, R58 ;  /* 0x0000003a003a7308 */ /* 0x000fe20000000800 */
[----:B--2---:R-:W-:Y:S02]  /*1b840*/  FADD.FTZ R196, R56, R196 ;  /* 0x000000c438c47221 */ /* 0x004fe40000010000 */
[C---:B------:R-:W-:Y:S07]  /*1b850*/  HMMA.16816.F32.BF16 R28, R40.reuse, R48, R28 ;  /* 0x00000030281c723c */ /* 0x040fee000004181c */
[----:B------:R-:W2:Y:S01]  /*1b860*/  MUFU.EX2 R59, R59 ;  /* 0x0000003b003b7308 */ /* 0x000ea20000000800 */
[----:B------:R-:W-:Y:S01]  /*1b870*/  HMMA.16816.F32.BF16 R32, R40, R50, R32 ;  /* 0x000000322820723c */ /* 0x000fe20000041820 */
[----:B------:R-:W4:Y:S02]  /*1b880*/  LDSM.16.MT88.4 R48, [R140+0x6800] ;  /* 0x006800008c30783b */ /* 0x000f240000004200 */
[C---:B------:R-:W-:Y:S01]  /*1b890*/  F2FP.BF16.F32.PACK_AB R40, R89.reuse, R60 ;  /* 0x0000003c5928723e */ /* 0x040fe200000010ff */
[----:B------:R-:W-:Y:S01]  /*1b8a0*/  FADD.FTZ R89, R89, R101 ;  /* 0x0000006559597221 */ /* 0x000fe20000010000 */
[----:B------:R-:W-:Y:S02]  /*1b8b0*/  F2FP.BF16.F32.PACK_AB R42, R87, R88 ;  /* 0x00000058572a723e */ /* 0x000fe400000010ff */
[C---:B---3--:R-:W-:Y:S01]  /*1b8c0*/  F2FP.BF16.F32.PACK_AB R41, R57.reuse, R56 ;  /* 0x000000383929723e */ /* 0x048fe200000010ff */
[----:B------:R-:W-:Y:S01]  /*1b8d0*/  FADD.FTZ R57, R57, R196 ;  /* 0x000000c439397221 */ /* 0x000fe20000010000 */
[----:B------:R-:W-:Y:S01]  /*1b8e0*/  FADD.FTZ R89, R88, R89 ;  /* 0x0000005958597221 */ /* 0x000fe20000010000 */
[----:B--2---:R-:W-:Y:S02]  /*1b8f0*/  F2FP.BF16.F32.PACK_AB R43, R59, R58 ;  /* 0x0000003a3b2b723e */ /* 0x004fe400000010ff */
[----:B------:R-:W-:Y:S01]  /*1b900*/  FADD.FTZ R57, R58, R57 ;  /* 0x000000393a397221 */ /* 0x000fe20000010000 */
[----:B------:R-:W-:Y:S03]  /*1b910*/  FADD.FTZ R87, R87, R89 ;  /* 0x0000005957577221 */ /* 0x000fe60000010000 */
[----:B------:R-:W-:Y:S01]  /*1b920*/  FADD.FTZ R59, R59, R57 ;  /* 0x000000393b3b7221 */ /* 0x000fe20000010000 */
[----:B------:R-:W-:Y:S01]  /*1b930*/  FADD.FTZ R87, R82, R87 ;  /* 0x0000005752577221 */ /* 0x000fe20000010000 */
[C---:B-1----:R-:W-:Y:S03]  /*1b940*/  HMMA.16816.F32.BF16 R4, R40.reuse, R52, R4 ;  /* 0x000000342804723c */ /* 0x042fe60000041804 */
[----:B------:R-:W-:Y:S05]  /*1b950*/  FADD.FTZ R59, R61, R59 ;  /* 0x0000003b3d3b7221 */ /* 0x000fea0000010000 */
[C---:B------:R-:W-:Y:S01]  /*1b960*/  HMMA.16816.F32.BF16 R8, R40.reuse, R54, R8 ;  /* 0x000000362808723c */ /* 0x040fe20000041808 */
[----:B------:R-:W1:Y:S07]  /*1b970*/  LDSM.16.MT88.4 R52, [R65+0x6800] ;  /* 0x006800004134783b */ /* 0x000e6e0000004200 */
[C---:B----4-:R-:W-:Y:S08]  /*1b980*/  HMMA.16816.F32.BF16 R12, R40.reuse, R44, R12 ;  /* 0x0000002c280c723c */ /* 0x050ff0000004180c */
[C---:B------:R-:W-:Y:S01]  /*1b990*/  HMMA.16816.F32.BF16 R16, R40.reuse, R46, R16 ;  /* 0x0000002e2810723c */ /* 0x040fe20000041810 */
[----:B------:R-:W2:Y:S07]  /*1b9a0*/  LDSM.16.MT88.4 R44, [R156+0x11000] ;  /* 0x011000009c2c783b */ /* 0x000eae0000004200 */
[C---:B------:R-:W-:Y:S01]  /*1b9b0*/  HMMA.16816.F32.BF16 R20, R40.reuse, R48, R20 ;  /* 0x000000302814723c */ /* 0x040fe20000041814 */
        /* <DEDUP_REMOVED lines=10> */
[C---:B------:R-:W-:Y:S01]  /*1ba60*/  F2FP.BF16.F32.PACK_AB R41, R62.reuse, R61 ;  /* 0x0000003d3e29723e */ /* 0x040fe200000010ff */
        /* <DEDUP_REMOVED lines=8> */
[----:B------:R-:W-:Y:S04]  /*1baf0*/  FADD.FTZ R79, R74, R79 ;  /* 0x0000004f4a4f7221 */ /* 0x000fe80000010000 */
        /* <DEDUP_REMOVED lines=8> */
[----:B------:R-:W-:Y:S02]  /*1bb80*/  FADD.FTZ R252, R70, R73 ;  /* 0x0000004946fc7221 */ /* 0x000fe40000010000 */
[C---:B------:R-:W-:Y:S01]  /*1bb90*/  HMMA.16816.F32.BF16 R16, R40.reuse, R50, R16 ;  /* 0x000000322810723c */ /* 0x040fe20000041810 */
[----:B------:R-:W3:Y:S07]  /*1bba0*/  MUFU.EX2 R48, R48 ;  /* 0x0000003000307308 */ /* 0x000eee0000000800 */
[C---:B-1----:R-:W-:Y:S03]  /*1bbb0*/  HMMA.16816.F32.BF16 R20, R40.reuse, R52, R20 ;  /* 0x000000342814723c */ /* 0x042fe60000041814 */
[----:B------:R-:W1:Y:S05]  /*1bbc0*/  MUFU.EX2 R49, R49 ;  /* 0x0000003100317308 */ /* 0x000e6a0000000800 */
[C---:B------:R-:W-:Y:S05]  /*1bbd0*/  HMMA.16816.F32.BF16 R24, R40.reuse, R54, R24 ;  /* 0x000000362818723c */ /* 0x040fea0000041818 */
[----:B------:R-:W4:Y:S01]  /*1bbe0*/  MUFU.EX2 R72, R72 ;  /* 0x0000004800487308 */ /* 0x000f220000000800 */
[----:B---3--:R-:W-:Y:S02]  /*1bbf0*/  FADD.FTZ R75, R48, R75 ;  /* 0x0000004b304b7221 */ /* 0x008fe40000010000 */
[C---:B--2---:R-:W-:Y:S03]  /*1bc00*/  HMMA.16816.F32.BF16 R28, R40.reuse, R44, R28 ;  /* 0x0000002c281c723c */ /* 0x044fe6000004181c */
[C---:B-1----:R-:W-:Y:S01]  /*1bc10*/  F2FP.BF16.F32.PACK_AB R133, R49.reuse, R48 ;  /* 0x000000303185723e */ /* 0x042fe200000010ff */
[----:B------:R-:W-:Y:S04]  /*1bc20*/  FADD.FTZ R49, R49, R75 ;  /* 0x0000004b31317221 */ /* 0x000fe80000010000 */
[----:B------:R-:W-:Y:S03]  /*1bc30*/  HMMA.16816.F32.BF16 R32, R40, R46, R32 ;  /* 0x0000002e2820723c */ /* 0x000fe60000041820 */
[C---:B----4-:R-:W-:Y:S01]  /*1bc40*/  F2FP.BF16.F32.PACK_AB R135, R72.reuse, R39 ;  /* 0x000000274887723e */ /* 0x050fe200000010ff */
[----:B------:R-:W-:Y:S04]  /*1bc50*/  FADD.FTZ R49, R39, R49 ;  /* 0x0000003127317221 */ /* 0x000fe80000010000 */
[----:B------:R-:W-:Y:S02]  /*1bc60*/  FADD.FTZ R247, R72, R49 ;  /* 0x0000003148f77221 */ /* 0x000fe40000010000 */
[C---:B------:R-:W-:Y:S01]  /*1bc70*/  HMMA.16816.F32.BF16 R160, R132.reuse, R156, R4 ;  /* 0x0000009c84a0723c */ /* 0x040fe20000041804 */
[----:B------:R1:W2:Y:S07]  /*1bc80*/  LDSM.16.MT88.4 R4, [R65+0x7800] ;  /* 0x007800004104783b */ /* 0x0002ae0000004200 */
[C---:B------:R-:W-:Y:S08]  /*1bc90*/  HMMA.16816.F32.BF16 R156, R132.reuse, R158, R8 ;  /* 0x0000009e849c723c */ /* 0x040ff00000041808 */
[C---:B------:R-:W-:Y:S08]  /*1bca0*/  HMMA.16816.F32.BF16 R152, R132.reuse, R148, R12 ;  /* 0x000000948498723c */ /* 0x040ff0000004180c */
[C---:B------:R-:W-:Y:S03]  /*1bcb0*/  HMMA.16816.F32.BF16 R148, R132.reuse, R150, R16 ;  /* 0x000000968494723c */ /* 0x040fe60000041810 */
[----:B-1----:R-:W-:Y:S05]  /*1bcc0*/  IMAD.SHL.U32 R65, R216, 0x8, RZ ;  /* 0x00000008d8417824 */ /* 0x002fea00078e00ff */
[C---:B------:R-:W-:Y:S08]  /*1bcd0*/  HMMA.16816.F32.BF16 R144, R132.reuse, R140, R20 ;  /* 0x0000008c8490723c */ /* 0x040ff00000041814 */
[C---:B------:R-:W-:Y:S08]  /*1bce0*/  HMMA.16816.F32.BF16 R140, R132.reuse, R142, R24 ;  /* 0x0000008e848c723c */ /* 0x040ff00000041818 */
[C---:B--2---:R-:W-:Y:S08]  /*1bcf0*/  HMMA.16816.F32.BF16 R136, R132.reuse, R4, R28 ;  /* 0x000000048488723c */ /* 0x044ff0000004181c */
[----:B------:R-:W-:Y:S01]  /*1bd00*/  HMMA.16816.F32.BF16 R132, R132, R6, R32 ;  /* 0x000000068484723c */ /* 0x000fe20000041820 */
[----:B------:R-:W-:Y:S08]  /*1bd10*/  @!UPT UIADD3 URZ, UPT, UPT, URZ, URZ, URZ ;  /* 0x000000fffffff290 */ /* 0x000ff0000fffe0ff */
[----:B------:R-:W-:Y:S11]  /*1bd20*/  @P0 BRA `(.L_x_6051) ;  /* 0xffffff7400500947 */ /* 0x000ff6000383ffff */
.L_x_6044:
        /* <DEDUP_REMOVED lines=12> */
.L_x_6064:
[----:B----4-:R-:W-:Y:S01]  /*1bdf0*/  FADD.FTZ R6, R247, R6 ;  /* 0x00000006f7067221 */ /* 0x010fe20000010000 */
[----:B------:R-:W2:Y:S01]  /*1be00*/  MUFU.RCP R5, R10 ;  /* 0x0000000a00057308 */ /* 0x000ea20000001000 */
[C---:B------:R-:W-:Y:S02]  /*1be10*/  SHF.L.U32 R9, R216.reuse, 0x4, RZ ;  /* 0x00000004d8097819 */ /* 0x040fe400000006ff */
[----:B------:R-:W-:Y:S02]  /*1be20*/  SHF.L.U32 R4, R216, 0x5, RZ ;  /* 0x00000005d8047819 */ /* 0x000fe400000006ff */
[----:B------:R-:W-:Y:S02]  /*1be30*/  LOP3.LUT R9, R9, 0x1c0, RZ, 0xc0, !PT ;  /* 0x000001c009097812 */ /* 0x000fe400078ec0ff */
[----:B------:R-:W-:Y:S01]  /*1be40*/  FSETP.NE.FTZ.AND P2, PT, R10, RZ, PT ;  /* 0x000000ff0a00720b */ /* 0x000fe20003f55000 */
[----:B------:R-:W4:Y:S01]  /*1be50*/  MUFU.RCP R11, R6 ;  /* 0x00000006000b7308 */ /* 0x000f220000001000 */
[----:B------:R-:W-:-:S02]  /*1be60*/  FSETP.NE.FTZ.AND P0, PT, R6, RZ, PT ;  /* 0x000000ff0600720b */ /* 0x000fc40003f15000 */
[----:B------:R-:W-:Y:S02]  /*1be70*/  LOP3.LUT R4, R66, 0x7c00, R4, 0xf8, !PT ;  /* 0x00007c0042047812 */ /* 0x000fe400078ef804 */
[----:B------:R-:W-:Y:S02]  /*1be80*/  LOP3.LUT R9, R9, 0x38, R67, 0xf8, !PT ;  /* 0x0000003809097812 */ /* 0x000fe400078ef843 */
[----:B------:R-:W-:Y:S02]  /*1be90*/  R2P PR, R216, 0x18 ;  /* 0x00000018d8007804 */ /* 0x000fe40000000000 */
[----:B------:R-:W-:Y:S02]  /*1bea0*/  LOP3.LUT R4, R4, R9, RZ, 0xfc, !PT ;  /* 0x0000000904047212 */ /* 0x000fe400078efcff */
[----:B--2---:R-:W-:Y:S02]  /*1beb0*/  FSEL R5, R5, 1, P2 ;  /* 0x3f80000005057808 */ /* 0x004fe40001000000 */
[----:B------:R-:W-:Y:S01]  /*1bec0*/  MOV R9, 0x10 ;  /* 0x0000001000097802 */ /* 0x000fe20000000f00 */
[----:B------:R-:W-:Y:S01]  /*1bed0*/  IMAD R4, R4, 0x2, R221 ;  /* 0x0000000204047824 */ /* 0x000fe200078e02dd */
[----:B------:R-:W-:Y:S01]  /*1bee0*/  SEL R7, R7, 0xffffffe0, !P3 ;  /* 0xffffffe007077807 */ /* 0x000fe20005800000 */
[----:B------:R-:W-:Y:S01]  /*1bef0*/  FMUL.FTZ R160, R5, R160 ;  /* 0x000000a005a07220 */ /* 0x000fe20000410000 */
[----:B----4-:R-:W-:Y:S01]  /*1bf00*/  FSEL R11, R11, 1, P0 ;  /* 0x3f8000000b0b7808 */ /* 0x010fe20000000000 */
[C---:B------:R-:W-:Y:S01]  /*1bf10*/  FMUL.FTZ R161, R5.reuse, R161 ;  /* 0x000000a105a17220 */ /* 0x040fe20000410000 */
[C---:B------:R-:W-:Y:S01]  /*1bf20*/  FMUL.FTZ R156, R5.reuse, R156 ;  /* 0x0000009c059c7220 */ /* 0x040fe20000410000 */
[----:B------:R-:W-:Y:S01]  /*1bf30*/  FMUL.FTZ R157, R5, R157 ;  /* 0x0000009d059d7220 */ /* 0x000fe20000410000 */
[----:B------:R-:W-:-:S02]  /*1bf40*/  VIADD R13, R4, 0x40 ;  /* 0x00000040040d7836 */ /* 0x000fc40000000000 */
        /* <DEDUP_REMOVED lines=18> */
[----:B------:R-:W-:Y:S01]  /*1c070*/  SEL R9, R9, 0xfffffff0, !P1 ;  /* 0xfffffff009097807 */ /* 0x000fe20004800000 */
[C---:B------:R-:W-:Y:S01]  /*1c080*/  FMUL.FTZ R148, R5.reuse, R148 ;  /* 0x0000009405947220 */ /* 0x040fe20000410000 */
[----:B------:R-:W-:Y:S01]  /*1c090*/  @P4 IADD3 R13, PT, PT, R4, -0x40, RZ ;  /* 0xffffffc0040d4810 */ /* 0x000fe20007ffe0ff */
[C---:B------:R-:W-:Y:S01]  /*1c0a0*/  FMUL.FTZ R149, R5.reuse, R149 ;  /* 0x0000009505957220 */ /* 0x040fe20000410000 */
[C---:B------:R-:W-:Y:S01]  /*1c0b0*/  FMUL.FTZ R144, R5.reuse, R144 ;  /* 0x0000009005907220 */ /* 0x040fe20000410000 */
[----:B------:R-:W-:Y:S01]  /*1c0c0*/  FMUL.FTZ R145, R5, R145 ;  /* 0x0000009105917220 */ /* 0x000fe20000410000 */
[----:B------:R-:W-:Y:S01]  /*1c0d0*/  F2FP.BF16.F32.PACK_AB R160, R161, R160 ;  /* 0x000000a0a1a0723e */ /* 0x000fe200000010ff */
[----:B------:R-:W-:Y:S01]  /*1c0e0*/  FMUL.FTZ R140, R5, R140 ;  /* 0x0000008c058c7220 */ /* 0x000fe20000410000 */
[----:B------:R-:W-:Y:S01]  /*1c0f0*/  F2FP.BF16.F32.PACK_AB R162, R163, R162 ;  /* 0x000000a2a3a2723e */ /* 0x000fe200000010ff */
[----:B------:R-:W-:Y:S01]  /*1c100*/  FMUL.FTZ R141, R5, R141 ;  /* 0x0000008d058d7220 */ /* 0x000fe20000410000 */
[----:B------:R-:W-:Y:S01]  /*1c110*/  IADD3 R12, PT, PT, R7, R4, RZ ;  /* 0x00000004070c7210 */ /* 0x000fe20007ffe0ff */
[----:B------:R-:W-:Y:S01]  /*1c120*/  FMUL.FTZ R136, R5, R136 ;  /* 0x0000008805887220 */ /* 0x000fe20000410000 */
[----:B------:R-:W-:Y:S01]  /*1c130*/  F2FP.BF16.F32.PACK_AB R134, R11, R134 ;  /* 0x000000860b86723e */ /* 0x000fe200000010ff */
[C---:B------:R-:W-:Y:S01]  /*1c140*/  FMUL.FTZ R137, R5.reuse, R137 ;  /* 0x0000008905897220 */ /* 0x040fe20000410000 */
[----:B------:R-:W-:Y:S01]  /*1c150*/  FMUL.FTZ R132, R5, R132 ;  /* 0x0000008405847220 */ /* 0x000fe20000410000 */
[----:B------:R-:W-:Y:S01]  /*1c160*/  F2FP.BF16.F32.PACK_AB R156, R157, R156 ;  /* 0x0000009c9d9c723e */ /* 0x000fe200000010ff */
[----:B------:R-:W-:Y:S01]  /*1c170*/  FMUL.FTZ R5, R5, R133 ;  /* 0x0000008505057220 */ /* 0x000fe20000410000 */
[----:B------:R-:W-:Y:S01]  /*1c180*/  F2FP.BF16.F32.PACK_AB R158, R159, R158 ;  /* 0x0000009e9f9e723e */ /* 0x000fe200000010ff */
[----:B------:R-:W-:Y:S01]  /*1c190*/  IMAD.IADD R7, R7, 0x1, R13 ;  /* 0x0000000107077824 */ /* 0x000fe200078e020d */
[----:B------:R-:W-:Y:S01]  /*1c1a0*/  IADD3 R11, PT, PT, R9, R4, RZ ;  /* 0x00000004090b7210 */ /* 0x000fe20007ffe0ff */
        /* <DEDUP_REMOVED lines=9> */
[----:B------:R-:W-:Y:S01]  /*1c240*/  STS [R11+0x400], R158 ;  /* 0x0004009e0b007388 */ /* 0x000fe20000000800 */
[----:B------:R-:W-:-:S02]  /*1c250*/  F2FP.BF16.F32.PACK_AB R146, R147, R146 ;  /* 0x000000929392723e */ /* 0x000fc400000010ff */
[----:B------:R-:W-:Y:S01]  /*1c260*/  F2FP.BF16.F32.PACK_AB R140, R141, R140 ;  /* 0x0000008c8d8c723e */ /* 0x000fe200000010ff */
[----:B------:R-:W-:Y:S01]  /*1c270*/  STS [R12], R152 ;  /* 0x000000980c007388 */ /* 0x000fe20000000800 */
[----:B------:R-:W-:Y:S02]  /*1c280*/  F2FP.BF16.F32.PACK_AB R142, R143, R142 ;  /* 0x0000008e8f8e723e */ /* 0x000fe400000010ff */
[----:B------:R-:W-:Y:S01]  /*1c290*/  F2FP.BF16.F32.PACK_AB R136, R137, R136 ;  /* 0x000000888988723e */ /* 0x000fe200000010ff */
[----:B------:R-:W-:Y:S01]  /*1c2a0*/  STS [R12+0x400], R154 ;  /* 0x0004009a0c007388 */ /* 0x000fe20000000800 */
[----:B------:R-:W-:Y:S02]  /*1c2b0*/  F2FP.BF16.F32.PACK_AB R138, R139, R138 ;  /* 0x0000008a8b8a723e */ /* 0x000fe400000010ff */
[----:B------:R-:W-:Y:S01]  /*1c2c0*/  F2FP.BF16.F32.PACK_AB R5, R5, R132 ;  /* 0x000000840505723e */ /* 0x000fe200000010ff */
[----:B------:R-:W-:Y:S04]  /*1c2d0*/  STS [R14], R148 ;  /* 0x000000940e007388 */ /* 0x000fe80000000800 */
[----:B------:R-:W-:Y:S01]  /*1c2e0*/  STS [R14+0x400], R150 ;  /* 0x000400960e007388 */ /* 0x000fe20000000800 */
[----:B--2---:R-:W-:-:S02]  /*1c2f0*/  IADD3 R4, PT, PT, R9, R13, RZ ;  /* 0x0000000d09047210 */ /* 0x004fc40007ffe0ff */
[----:B------:R-:W-:Y:S01]  /*1c300*/  IADD3 R9, PT, PT, R9, R7, RZ ;  /* 0x0000000709097210 */ /* 0x000fe20007ffe0ff */
[----:B------:R-:W-:Y:S04]  /*1c310*/  STS [R13], R144 ;  /* 0x000000900d007388 */ /* 0x000fe80000000800 */
[----:B------:R-:W-:Y:S04]  /*1c320*/  STS [R13+0x400], R146 ;  /* 0x000400920d007388 */ /* 0x000fe80000000800 */
[----:B------:R-:W-:Y:S04]  /*1c330*/  STS [R4], R140 ;  /* 0x0000008c04007388 */ /* 0x000fe80000000800 */
[----:B------:R2:W-:Y:S04]  /*1c340*/  STS [R4+0x400], R142 ;  /* 0x0004008e04007388 */ /* 0x0005e80000000800 */
[----:B------:R-:W-:Y:S04]  /*1c350*/  STS [R7], R136 ;  /* 0x0000008807007388 */ /* 0x000fe80000000800 */
[----:B------:R4:W-:Y:S04]  /*1c360*/  STS [R7+0x400], R138 ;  /* 0x0004008a07007388 */ /* 0x0009e80000000800 */
[----:B------:R1:W-:Y:S04]  /*1c370*/  STS [R9], R5 ;  /* 0x0000000509007388 */ /* 0x0003e80000000800 */
[----:B------:R3:W-:Y:S01]  /*1c380*/  STS [R9+0x400], R134 ;  /* 0x0004008609007388 */ /* 0x0007e20000000800 */
[----:B-----5:R-:W-:-:S03]  /*1c390*/  ISETP.NE.AND P1, PT, R238, -0x1, PT ;  /* 0xffffffffee00780c */ /* 0x020fc60003f25270 */
[----:B------:R-:W3:Y:S04]  /*1c3a0*/  LD.E.64 R24, desc[UR4][R2.64+0x88] ;  /* 0x0000880402187980 */ /* 0x000ee8000c101b00 */
[----:B------:R1:W5:Y:S04]  /*1c3b0*/  LD.E.64 R18, desc[UR4][R2.64+0x90] ;  /* 0x0000900402127980 */ /* 0x000368000c101b00 */
[----:B--2---:R-:W2:Y:S04]  /*1c3c0*/  LD.E.U8 R4, desc[UR4][R2.64+0x1c8] ;  /* 0x0001c80402047980 */ /* 0x004ea8000c101100 */
[----:B------:R-:W3:Y:S04]  /*1c3d0*/  @!P1 LD.E.64 R14, desc[UR4][R2.64+0x80] ;  /* 0x00008004020e9980 */ /* 0x000ee8000c101b00 */
[----:B------:R1:W5:Y:S04]  /*1c3e0*/  LD.E.64 R20, desc[UR4][R2.64+0xa0] ;  /* 0x0000a00402147980 */ /* 0x000368000c101b00 */
[----:B------:R1:W5:Y:S01]  /*1c3f0*/  LD.E.64 R22, desc[UR4][R2.64+0x70] ;  /* 0x0000700402167980 */ /* 0x000362000c101b00 */
[----:B--2---:R-:W-:-:S13]  /*1c400*/  ISETP.NE.AND P4, PT, R4, RZ, PT ;  /* 0x000000ff0400720c */ /* 0x004fda0003f85270 */
[----:B------:R-:W2:Y:S04]  /*1c410*/  @!P4 LD.E R12, desc[UR4][R2.64+0x60] ;  /* 0x00006004020cc980 */ /* 0x000ea8000c101900 */
[----:B----4-:R-:W4:Y:S01]  /*1c420*/  @!P4 LD.E R7, desc[UR4][R2.64+0xb4] ;  /* 0x0000b4040207c980 */ /* 0x010f22000c101900 */
[----:B------:R-:W-:-:S04]  /*1c430*/  SHF.R.U32.HI R4, RZ, 0x3, R216 ;  /* 0x00000003ff047819 */ /* 0x000fc800000116d8 */
[----:B-1----:R-:W-:Y:S01]  /*1c440*/  IADD3 R5, PT, PT, R4, 0x10, RZ ;  /* 0x0000001004057810 */ /* 0x002fe20007ffe0ff */
[-C--:B---3--:R-:W-:Y:S02]  /*1c450*/  @!P1 IMAD R9, R15, R234.reuse, RZ ;  /* 0x000000ea0f099224 */ /* 0x088fe400078e02ff */
[----:B------:R-:W-:Y:S01]  /*1c460*/  @!P1 IMAD.WIDE.U32 R14, R14, R234, RZ ;  /* 0x000000ea0e0e9225 */ /* 0x000fe200078e00ff */
[----:B------:R-:W-:-:S03]  /*1c470*/  ISETP.GE.AND P3, PT, R5, R223, PT ;  /* 0x000000df0500720c */ /* 0x000fc60003f66270 */
[-C--:B------:R-:W-:Y:S02]  /*1c480*/  @P1 IMAD R5, R25, R238.reuse, RZ ;  /* 0x000000ee19051224 */ /* 0x080fe400078e02ff */
[----:B------:R-:W-:Y:S01]  /*1c490*/  @P1 IMAD.WIDE.U32 R16, R24, R238, RZ ;  /* 0x000000ee18101225 */ /* 0x000fe200078e00ff */
[----:B------:R-:W-:-:S03]  /*1c4a0*/  @!P1 MOV R11, R14 ;  /* 0x0000000e000b9202 */ /* 0x000fc60000000f00 */
[----:B------:R-:W-:Y:S01]  /*1c4b0*/  @!P1 IMAD.IADD R9, R15, 0x1, R9 ;  /* 0x000000010f099824 */ /* 0x000fe200078e0209 */
[----:B------:R-:W-:Y:S02]  /*1c4c0*/  @P1 IADD3 R9, PT, PT, R17, R5, RZ ;  /* 0x0000000511091210 */ /* 0x000fe40007ffe0ff */
[----:B------:R-:W-:Y:S01]  /*1c4d0*/  SHF.L.U32 R5, R235, 0x6, RZ ;  /* 0x00000006eb057819 */ /* 0x000fe200000006ff */
[----:B--2---:R-:W-:-:S04]  /*1c4e0*/  @!P4 IMAD R12, R12, R234, R233 ;  /* 0x000000ea0c0cc224 */ /* 0x004fc800078e02e9 */
[----:B----4-:R-:W-:Y:S01]  /*1c4f0*/  @!P4 IMAD R7, R12, R7, RZ ;  /* 0x000000070c07c224 */ /* 0x010fe200078e02ff */
[----:B------:R-:W-:Y:S06]  /*1c500*/  @!P4 BRA `(.L_x_6053) ;  /* 0x000000000014c947 */ /* 0x000fec0003800000 */
[----:B------:R-:W2:Y:S04]  /*1c510*/  @!P1 LD.E R7, desc[UR4][R2.64+0xb4] ;  /* 0x0000b40402079980 */ /* 0x000ea8000c101900 */
[----:B------:R-:W3:Y:S01]  /*1c520*/  LD.E R2, desc[UR4][R2.64+0xd4] ;  /* 0x0000d40402027980 */ /* 0x000ee2000c101900 */
[----:B--2---:R-:W-:Y:S02]  /*1c530*/  @!P1 IMAD R238, R7, R234, RZ ;  /* 0x000000ea07ee9224 */ /* 0x004fe400078e02ff */
[----:B---3--:R-:W-:-:S05]  /*1c540*/  IMAD R2, R2, R233, RZ ;  /* 0x000000e902027224 */ /* 0x008fca00078e02ff */
[----:B------:R-:W-:-:S07]  /*1c550*/  IADD3 R7, PT, PT, R2, R238, RZ ;  /* 0x000000ee02077210 */ /* 0x000fce0007ffe0ff */
.L_x_6053:
[----:B------:R-:W1:Y:S01]  /*1c560*/  @P2 MUFU.LG2 R10, R10 ;  /* 0x0000000a000a2308 */ /* 0x000e620000000c00 */
[----:B------:R-:W-:Y:S01]  /*1c570*/  IMAD.MOV.U32 R26, RZ, RZ, R166 ;  /* 0x000000ffff1a7224 */ /* 0x000fe200078e00a6 */
[----:B------:R-:W-:Y:S05]  /*1c580*/  WARPSYNC.ALL ;  /* 0x0000000000007948 */ /* 0x000fea0003800000 */
[----:B------:R-:W-:Y:S01]  /*1c590*/  IMAD.MOV.U32 R27, RZ, RZ, RZ ;  /* 0x000000ffff1b7224 */ /* 0x000fe200078e00ff */
[----:B------:R-:W-:Y:S01]  /*1c5a0*/  BAR.SYNC.DEFER_BLOCKING 0x0 ;  /* 0x0000000000007b1d */ /* 0x000fe20000010000 */
[----:B-----5:R-:W-:Y:S01]  /*1c5b0*/  IMAD R3, R19, R233, RZ ;  /* 0x000000e913037224 */ /* 0x020fe200078e02ff */
[----:B------:R-:W-:Y:S01]  /*1c5c0*/  @P1 MOV R11, R16 ;  /* 0x00000010000b1202 */ /* 0x000fe20000000f00 */
[----:B------:R-:W-:Y:S01]  /*1c5d0*/  IMAD.WIDE.U32 R26, R5, R24, R26 ;  /* 0x00000018051a7225 */ /* 0x000fe200078e001a */
[----:B------:R-:W-:-:S02]  /*1c5e0*/  ISETP.GE.AND P4, PT, R4, R223, PT ;  /* 0x000000df0400720c */ /* 0x000fc40003f86270 */
[----:B------:R2:W3:Y:S01]  /*1c5f0*/  @P0 MUFU.LG2 R16, R6 ;  /* 0x0000000600100308 */ /* 0x0004e20000000c00 */
[----:B------:R-:W-:Y:S01]  /*1c600*/  IMAD R2, R25, R5, RZ ;  /* 0x0000000519027224 */ /* 0x000fe200078e02ff */
[----:B------:R-:W-:Y:S01]  /*1c610*/  BSSY.RECONVERGENT B0, `(.L_x_6054) ;  /* 0x0000028000007945 */ /* 0x000fe20003800200 */
[----:B------:R-:W-:-:S04]  /*1c620*/  IMAD.WIDE.U32 R18, R18, R233, RZ ;  /* 0x000000e912127225 */ /* 0x000fc800078e00ff */
[----:B-1----:R-:W-:Y:S01]  /*1c630*/  @P2 FMUL.FTZ R10, R10, 0.69314718246459960938 ;  /* 0x3f3172180a0a2820 */ /* 0x002fe20000410000 */
[----:B------:R-:W-:Y:S01]  /*1c640*/  VIADD R17, R4, 0x20 ;  /* 0x0000002004117836 */ /* 0x000fe20000000000 */
[----:B------:R-:W-:Y:S02]  /*1c650*/  IADD3 R3, PT, PT, R19, R3, RZ ;  /* 0x0000000313037210 */ /* 0x000fe40007ffe0ff */
[----:B------:R-:W-:Y:S01]  /*1c660*/  IADD3 R26, P6, P5, R18, R26, R11 ;  /* 0x0000001a121a7210 */ /* 0x000fe20007dde00b */
[----:B------:R-:W-:Y:S01]  /*1c670*/  VIADD R11, R4, 0x30 ;  /* 0x00000030040b7836 */ /* 0x000fe20000000000 */
[-C--:B------:R-:W-:Y:S01]  /*1c680*/  ISETP.GE.AND P1, PT, R17, R223.reuse, PT ;  /* 0x000000df1100720c */ /* 0x080fe20003f26270 */
[----:B--2---:R-:W-:Y:S01]  /*1c690*/  IMAD.IADD R6, R27, 0x1, R2 ;  /* 0x000000011b067824 */ /* 0x004fe200078e0202 */
[----:B------:R-:W-:Y:S01]  /*1c6a0*/  MOV R2, 0x7f800000 ;  /* 0x7f80000000027802 */ /* 0x000fe20000000f00 */
[----:B------:R-:W-:Y:S01]  /*1c6b0*/  @P2 FFMA.FTZ R2, R8, R36, R10 ;  /* 0x0000002408022223 */ /* 0x000fe2000001000a */
[----:B---3--:R-:W-:Y:S01]  /*1c6c0*/  @P0 FMUL.FTZ R16, R16, 0.69314718246459960938 ;  /* 0x3f31721810100820 */ /* 0x008fe20000410000 */
[----:B------:R1:W2:Y:S01]  /*1c6d0*/  LDS.128 R12, [R236] ;  /* 0x00000000ec0c7984 */ /* 0x0002a20000000c00 */
[----:B------:R-:W-:Y:S01]  /*1c6e0*/  IADD3.X R27, PT, PT, R3, R6, R9, P6, P5 ;  /* 0x00000006031b7210 */ /* 0x000fe200037ea409 */
[----:B------:R-:W-:Y:S01]  /*1c6f0*/  @!P4 IMAD R9, R25, R4, RZ ;  /* 0x000000041909c224 */ /* 0x000fe200078e02ff */
[----:B------:R-:W-:-:S02]  /*1c700*/  ISETP.GE.AND P5, PT, R11, R223, PT ;  /* 0x000000df0b00720c */ /* 0x000fc40003fa6270 */
[----:B------:R-:W-:Y:S01]  /*1c710*/  MOV R6, 0x7f800000 ;  /* 0x7f80000000067802 */ /* 0x000fe20000000f00 */
[----:B------:R-:W-:-:S04]  /*1c720*/  @!P4 IMAD.WIDE.U32 R10, R4, R24, R26 ;  /* 0x00000018040ac225 */ /* 0x000fc800078e001a */
[----:B------:R-:W-:Y:S01]  /*1c730*/  @P0 FFMA.FTZ R6, R8, R0, R16 ;  /* 0x0000000008060223 */ /* 0x000fe20000010010 */
[----:B------:R-:W-:Y:S01]  /*1c740*/  LOP3.LUT P6, RZ, R216, 0x3, RZ, 0xc0, !PT ;  /* 0x00000003d8ff7812 */ /* 0x000fe200078cc0ff */
[----:B------:R1:W3:Y:S01]  /*1c750*/  LDS.128 R16, [R236+0x800] ;  /* 0x00080000ec107984 */ /* 0x0002e20000000c00 */
[----:B------:R-:W-:Y:S02]  /*1c760*/  LOP3.LUT R3, R64, 0x30, RZ, 0xc0, !PT ;  /* 0x0000003040037812 */ /* 0x000fe400078ec0ff */
[----:B------:R-:W-:Y:S02]  /*1c770*/  @!P4 IADD3 R9, PT, PT, R11, R9, RZ ;  /* 0x000000090b09c210 */ /* 0x000fe40007ffe0ff */
[C---:B------:R-:W-:Y:S02]  /*1c780*/  @!P4 LEA R28, P2, R10.reuse, R22, 0x1 ;  /* 0x000000160a1cc211 */ /* 0x040fe400078408ff */
[----:B------:R-:W-:Y:S02]  /*1c790*/  SHF.R.U32.HI R216, RZ, 0x2, R216 ;  /* 0x00000002ffd87819 */ /* 0x000fe400000116d8 */
[----:B------:R-:W-:-:S02]  /*1c7a0*/  @!P4 LEA.HI.X R29, R10, R23, R9, 0x1, P2 ;  /* 0x000000170a1dc211 */ /* 0x000fc400010f0c09 */
[----:B------:R1:W4:Y:S01]  /*1c7b0*/  LDS.128 R8, [R236+0x1000] ;  /* 0x00100000ec087984 */ /* 0x0003220000000c00 */
[----:B------:R-:W-:-:S03]  /*1c7c0*/  LOP3.LUT R3, R3, 0x7, R216, 0xf8, !PT ;  /* 0x0000000703037812 */ /* 0x000fc600078ef8d8 */
[----:B------:R-:W1:Y:S01]  /*1c7d0*/  LDS.128 R236, [R236+0x1800] ;  /* 0x00180000ecec7984 */ /* 0x000e620000000c00 */
[----:B------:R-:W-:Y:S05]  /*1c7e0*/  @P6 BRA `(.L_x_6055) ;  /* 0x0000000000286947 */ /* 0x000fea0003800000 */
        /* <DEDUP_REMOVED lines=10> */
.L_x_6055:
[----:B------:R-:W-:Y:S05]  /*1c890*/  BSYNC.RECONVERGENT B0 ;  /* 0x0000000000007941 */ /* 0x000fea0003800200 */
.L_x_6054:
[----:B--2---:R2:W-:Y:S01]  /*1c8a0*/  @!P4 ST.E.128 desc[UR4][R28.64], R12 ;  /* 0x0000000c1c00c985 */ /* 0x0045e2000c101d04 */
        /* <DEDUP_REMOVED lines=13> */
.L_x_6057:
[----:B------:R-:W-:Y:S05]  /*1c980*/  BSYNC.RECONVERGENT B0 ;  /* 0x0000000000007941 */ /* 0x000fea0003800200 */
.L_x_6056:
        /* <DEDUP_REMOVED lines=13> */
.L_x_6059:
[----:B------:R-:W-:Y:S05]  /*1ca60*/  BSYNC.RECONVERGENT B0 ;  /* 0x0000000000007941 */ /* 0x000fea0003800200 */
.L_x_6058:
[----:B-1----:R-:W-:Y:S02]  /*1ca70*/  MOV R2, R232 ;  /* 0x000000e800027202 */ /* 0x002fe40000000f00 */
[----:B------:R-:W-:-:S04]  /*1ca80*/  MOV R3, 0x0 ;  /* 0x0000000000037802 */ /* 0x000fc80000000f00 */
[----:B--234-:R-:W-:Y:S05]  /*1ca90*/  @P5 RET.REL.NODEC R2 `(_ZN5flash24flash_fwd_splitkv_kernelI23Flash_fwd_kernel_traitsILi64ELi64ELi256ELi4ELb0ELb0EN7cutlass10bfloat16_tE19Flash_kernel_traitsILi64ELi64ELi256ELi4ES3_EELb0ELb1ELb0ELb0ELb1ELb1ELb0ELb0EEEvNS_16Flash_fwd_paramsE) ;  /* 0xfffffe3402585950 */ /* 0x01cfea0003c3ffff */
        /* <DEDUP_REMOVED lines=12> */
[----:B-1----:R-:W-:Y:S05]  /*1cb60*/  RET.REL.NODEC R232 `(_ZN5flash24flash_fwd_splitkv_kernelI23Flash_fwd_kernel_traitsILi64ELi64ELi256ELi4ELb0ELb0EN7cutlass10bfloat16_tE19Flash_kernel_traitsILi64ELi64ELi256ELi4ES3_EELb0ELb1ELb0ELb0ELb1ELb1ELb0ELb0EEEvNS_16Flash_fwd_paramsE) ;  /* 0xfffffe34e8247950 */ /* 0x002fea0003c3ffff */
.L_x_6052:
[----:B------:R-:W-:Y:S01]  /*1cb70*/  MOV R4, 0x1f ;  /* 0x0000001f00047802 */ /* 0x000fe20000000f00 */
[----:B------:R-:W-:Y:S01]  /*1cb80*/  IMAD.MOV.U32 R5, RZ, RZ, 0x2 ;  /* 0x00000002ff057424 */ /* 0x000fe200078e00ff */
[----:B------:R-:W-:Y:S01]  /*1cb90*/  MOV R9, R252 ;  /* 0x000000fc00097202 */ /* 0x000fe20000000f00 */
[----:B------:R-:W-:-:S07]  /*1cba0*/  IMAD.MOV.U32 R6, RZ, RZ, -0x1 ;  /* 0xffffffffff067424 */ /* 0x000fce00078e00ff */
[----:B-1---5:R-:W-:Y:S05]  /*1cbb0*/  WARPSYNC.COLLECTIVE R6, `(.L_x_6060) ;  /* 0x0000000006087348 */ /* 0x022fea0003c00000 */
[----:B------:R2:W3:Y:S02]  /*1cbc0*/  SHFL.BFLY P0, R4, R9, R5, R4 ;  /* 0x0c00000509047389 */ /* 0x0004e40000000004 */
[----:B-123-5:R-:W-:Y:S05]  /*1cbd0*/  ENDCOLLECTIVE ;  /* 0x000000000000791b */ /* 0x02efea0003800000 */
.L_x_6060:
        /* <DEDUP_REMOVED lines=8> */
.L_x_6061:
        /* <DEDUP_REMOVED lines=8> */
.L_x_6062:
[----:B------:R-:W-:Y:S01]  /*1cce0*/  FADD.FTZ R247, R4, R247 ;  /* 0x000000f704f77221 */ /* 0x000fe20000010000 */
[----:B------:R-:W-:Y:S01]  /*1ccf0*/  MOV R4, 0x1f ;  /* 0x0000001f00047802 */ /* 0x000fe20000000f00 */
[----:B------:R-:W-:-:S03]  /*1cd00*/  IMAD.MOV.U32 R5, RZ, RZ, 0x1 ;  /* 0x00000001ff057424 */ /* 0x000fc600078e00ff */
[----:B------:R-:W-:-:S07]  /*1cd10*/  MOV R9, R247 ;  /* 0x000000f700097202 */ /* 0x000fce0000000f00 */
[----:B------:R-:W-:Y:S05]  /*1cd20*/  WARPSYNC.COLLECTIVE R6, `(.L_x_6063) ;  /* 0x0000000006087348 */ /* 0x000fea0003c00000 */
[----:B------:R1:W2:Y:S02]  /*1cd30*/  SHFL.BFLY P0, R4, R9, R5, R4 ;  /* 0x0c00000509047389 */ /* 0x0002a40000000004 */
[----:B-12---:R-:W-:Y:S05]  /*1cd40*/  ENDCOLLECTIVE ;  /* 0x000000000000791b */ /* 0x006fea0003800000 */
.L_x_6063:
[----:B------:R-:W-:Y:S01]  /*1cd50*/  MOV R6, R4 ;  /* 0x0000000400067202 */ /* 0x000fe20000000f00 */
[----:B------:R-:W-:Y:S06]  /*1cd60*/  BRA `(.L_x_6064) ;  /* 0xfffffff000207947 */ /* 0x000fec000383ffff */
.L_x_6065:
        /* <DEDUP_REMOVED lines=9> */
.L_x_14757:


//--------------------- .text._ZN5flash24flash_fwd_splitkv_kernelI23Flash_fwd_kernel_traitsILi64ELi64ELi256ELi4ELb0ELb0EN7cutlass10bfloat16_tE19Flash_kernel_traitsILi64ELi64ELi256ELi4ES3_EELb0ELb1ELb1ELb0ELb0ELb0ELb0ELb0EEEvNS_16Flash_fwd_paramsE --------------------------
	.section	.text._ZN5flash24flash_fwd_splitkv_kernelI23Flash_fwd_kernel_traitsILi64ELi64ELi256ELi4ELb0ELb0EN7cutlass10bfloat16_tE19Flash_kernel_traitsILi64ELi64ELi256ELi4ES3_EELb0ELb1ELb1ELb0ELb0ELb0ELb0ELb0EEEvNS_16Flash_fwd_paramsE,"ax",@progbits
	.align	128
        .global         _ZN5flash24flash_fwd_splitkv_kernelI23Flash_fwd_kernel_traitsILi64ELi64ELi256ELi4ELb0ELb0EN7cutlass10bfloat16_tE19Flash_kernel_traitsILi64ELi64ELi256ELi4ES3_EELb0ELb1ELb1ELb0ELb0ELb0ELb0ELb0EEEvNS_16Flash_fwd_paramsE
        .type           _ZN5flash24flash_fwd_splitkv_kernelI23Flash_fwd_kernel_traitsILi64ELi64ELi256ELi4ELb0ELb0EN7cutlass10bfloat16_tE19Flash_kernel_traitsILi64ELi64ELi256ELi4ES3_EELb0ELb1ELb1ELb0ELb0ELb0ELb0ELb0EEEvNS_16Flash_fwd_paramsE,@function
        .size           _ZN5flash24flash_fwd_splitkv_kernelI23Flash_fwd_kernel_traitsILi64ELi64ELi256ELi4ELb0ELb0EN7cutlass10bfloat16_tE19Flash_kernel_traitsILi64ELi64ELi256ELi4ES3_EELb0ELb1ELb1ELb0ELb0ELb0ELb0ELb0EEEvNS_16Flash_fwd_paramsE,(.L_x_14758 - _ZN5flash24flash_fwd_splitkv_kernelI23Flash_fwd_kernel_traitsILi64ELi64ELi256ELi4ELb0ELb0EN7cutlass10bfloat16_tE19Flash_kernel_traitsILi64ELi64ELi256ELi4ES3_EELb0ELb1ELb1ELb0ELb0ELb0ELb0ELb0EEEvNS_16Flash_fwd_paramsE)
        .other          _ZN5flash24flash_fwd_splitkv_kernelI23Flash_fwd_kernel_traitsILi64ELi64ELi256ELi4ELb0ELb0EN7cutlass10bfloat16_tE19Flash_kernel_traitsILi64ELi64ELi256ELi4ES3_EELb0ELb1ELb1ELb0ELb0ELb0ELb0ELb0EEEvNS_16Flash_fwd_paramsE,@"STO_CUDA_ENTRY STV_DEFAULT"
_ZN5flash24flash_fwd_splitkv_kernelI23Flash_fwd_kernel_traitsILi64ELi64ELi256ELi4ELb0ELb0EN7cutlass10bfloat16_tE19Flash_kernel_traitsILi64ELi64ELi256ELi4ES3_EELb0ELb1ELb1ELb0ELb0ELb0ELb0ELb0EEEvNS_16Flash_fwd_paramsE:
.text._ZN5flash24flash_fwd_splitkv_kernelI23Flash_fwd_kernel_traitsILi64ELi64ELi256ELi4ELb0ELb0EN7cutlass10bfloat16_tE19Flash_kernel_traitsILi64ELi64ELi256ELi4ES3_EELb0ELb1ELb1ELb0ELb0ELb0ELb0ELb0EEEvNS_16Flash_fwd_paramsE:
        /* <DEDUP_REMOVED lines=8> */
[----:B-1-34-:R-:W-:Y:S05]  /*0080*/  CALL.REL.NOINC `($_ZN5flash24flash_fwd_splitkv_kernelI23Flash_fwd_kernel_traitsILi64ELi64ELi256ELi4ELb0ELb0EN7cutlass10bfloat16_tE19Flash_kernel_traitsILi64ELi64ELi256ELi4ES3_EELb0ELb1ELb1ELb0ELb0ELb0ELb0ELb0EEEvNS_16Flash_fwd_paramsE$_ZN5flash30compute_attn_1rowblock_splitkvI23Flash_fwd_kernel_traitsILi64ELi64ELi256ELi4ELb0ELb0EN7cutlass10bfloat16_tE19Flash_kernel_traitsILi64ELi64ELi256ELi4ES3_EELb0ELb1ELb1ELb0ELb0ELb0ELb0ELb0ENS_16Flash_fwd_paramsEEEvRKT8_iiiii) ;  /* 0x0000000000087944 */ /* 0x01afea0003c00000 */
[----:B------:R-:W-:Y:S05]  /*0090*/  BSYNC.RECONVERGENT B3 ;  /* 0x0000000000037941 */ /* 0x000fea0003800200 */
.L_x_6066:
[----:B------:R-:W-:Y:S05]  /*00a0*/  EXIT ;  /* 0x000000000000794d */ /* 0x000fea0003800000 */
        .type           $_ZN5flash24flash_fwd_splitkv_kernelI23Flash_fwd_kernel_traitsILi64ELi64ELi256ELi4ELb0ELb0EN7cutlass10bfloat16_tE19Flash_kernel_traitsILi64ELi64ELi256ELi4ES3_EELb0ELb1ELb1ELb0ELb0ELb0ELb0ELb0EEEvNS_16Flash_fwd_paramsE$_ZN5flash30compute_attn_1rowblock_splitkvI23Flash_fwd_kernel_traitsILi64ELi64ELi256ELi4ELb0ELb0EN7cutlass10bfloat16_tE19Flash_kernel_traitsILi64ELi64ELi256ELi4ES3_EELb0ELb1ELb1ELb0ELb0ELb0ELb0ELb0ENS_16Flash_fwd_paramsEEEvRKT8_iiiii,@function
        .size           $_ZN5flash24flash_fwd_splitkv_kernelI23Flash_fwd_kernel_traitsILi64ELi64ELi256ELi4ELb0ELb0EN7cutlass10bfloat16_tE19Flash_kernel_traitsILi64ELi64ELi256ELi4ES3_EELb0ELb1ELb1ELb0ELb0ELb0ELb0ELb0EEEvNS_16Flash_fwd_paramsE$_ZN5flash30compute_attn_1rowblock_splitkvI23Flash_fwd_kernel_traitsILi64ELi64ELi256ELi4ELb0ELb0EN7cutlass10bfloat16_tE19Flash_kernel_traitsILi64ELi64ELi256ELi4ES3_EELb0ELb1ELb1ELb0ELb0ELb0ELb0ELb0ENS_16Flash_fwd_paramsEEEvRKT8_iiiii,(.L_x_14758 - $_ZN5flash24flash_fwd_splitkv_kernelI23Flash_fwd_kernel_traitsILi64ELi64ELi256ELi4ELb0ELb0EN7cutlass10bfloat16_tE19Flash_kernel_traitsILi64ELi64ELi256ELi4ES3_EELb0ELb1ELb1ELb0ELb0ELb0ELb0ELb0EEEvNS_16Flash_fwd_paramsE$_ZN5flash30compute_attn_1rowblock_splitkvI23Flash_fwd_kernel_traitsILi64ELi64ELi256ELi4ELb0ELb0EN7cutlass10bfloat16_tE19Flash_kernel_traitsILi64ELi64ELi256ELi4ES3_EELb0ELb1ELb1ELb0ELb0ELb0ELb0ELb0ENS_16Flash_fwd_paramsEEEvRKT8_iiiii)
$_ZN5flash24flash_fwd_splitkv_kernelI23Flash_fwd_kernel_traitsILi64ELi64ELi256ELi4ELb0ELb0EN7cutlass10bfloat16_tE19Flash_kernel_traitsILi64ELi64ELi256ELi4ES3_EELb0ELb1ELb1ELb0ELb0ELb0ELb0ELb0EEEvNS_16Flash_fwd_paramsE$_ZN5flash30compute_attn_1rowblock_splitkvI23Flash_fwd_kernel_traitsILi64ELi64ELi256ELi4ELb0ELb0EN7cutlass10bfloat16_tE19Flash_kernel_traitsILi64ELi64ELi256ELi4ES3_EELb0ELb1ELb1ELb0ELb0ELb0ELb0ELb0ENS_16Flash_fwd_paramsEEEvRKT8_iiiii:
        /* <DEDUP_REMOVED lines=38> */
.L_x_6068:
[----:B------:R-:W-:Y:S05]  /*0310*/  BSYNC.RECONVERGENT B0 ;  /* 0x0000000000007941 */ /* 0x000fea0003800200 */
.L_x_6067:
[----:B------:R-:W-:Y:S04]  /*0320*/  BSSY.RECONVERGENT B0, `(.L_x_6069) ;  /* 0x0000007000007945 */ /* 0x000fe80003800200 */
[----:B------:R-:W-:Y:S05]  /*0330*/  @!P3 BRA `(.L_x_6070) ;  /* 0x000000000014b947 */ /* 0x000fea0003800000 */
[----:B------:R-:W3:Y:S02]  /*0340*/  LD.E.U8 R5, desc[UR4][R2.64+0x1b2] ;  /* 0x0001b20402057980 */ /* 0x000ee4000c101100 */
[----:B---3--:R-:W-:-:S13]  /*0350*/  ISETP.NE.AND P1, PT, R5, RZ, PT ;  /* 0x000000ff0500720c */ /* 0x008fda0003f25270 */
[----:B------:R-:W3:Y:S02]  /*0360*/  @P1 LD.E R12, desc[UR4][R16.64+0x4] ;  /* 0x00000404100c1980 */ /* 0x000ee4000c101900 */
[----:B---3-5:R-:W-:-:S06]  /*0370*/  @P1 IADD3 R189, PT, PT, R12, -R15, RZ ;  /* 0x8000000f0cbd1210 */ /* 0x028fcc0007ffe0ff */
[----:B------:R3:W5:Y:S02]  /*0380*/  @!P1 LD.E R189, desc[UR4][R16.64] ;  /* 0x0000000410bd9980 */ /* 0x000764000c101900 */
.L_x_6070:
[----:B------:R-:W-:Y:S05]  /*0390*/  BSYNC.RECONVERGENT B0 ;  /* 0x0000000000007941 */ /* 0x000fea0003800200 */
.L_x_6069:
        /* <DEDUP_REMOVED lines=8> */
.L_x_6072:
[----:B------:R-:W4:Y:S01]  /*0420*/  LD.E.64 R6, desc[UR4][R2.64+0x108] ;  /* 0x0001080402067980 */ /* 0x000f22000c101b00 */
[----:B------:R-:W-:Y:S01]  /*0430*/  BSSY.RECONVERGENT B0, `(.L_x_6074) ;  /* 0x0000006000007945 */ /* 0x000fe20003800200 */
[----:B------:R-:W-:Y:S01]  /*0440*/  IMAD.MOV.U32 R5, RZ, RZ, RZ ;  /* 0x000000ffff057224 */ /* 0x000fe200078e00ff */
[----:B----4-:R-:W-:-:S04]  /*0450*/  ISETP.NE.U32.AND P0, PT, R6, RZ, PT ;  /* 0x000000ff0600720c */ /* 0x010fc80003f05070 */
[----:B------:R-:W-:-:S13]  /*0460*/  ISETP.NE.AND.EX P0, PT, R7, RZ, PT, P0 ;  /* 0x000000ff0700720c */ /* 0x000fda0003f05300 */
[----:B------:R-:W-:Y:S05]  /*0470*/  @!P0 BRA `(.L_x_6075) ;  /* 0x0000000000048947 */ /* 0x000fea0003800000 */
[----:B------:R4:W5:Y:S02]  /*0480*/  LD.E R5, desc[UR4][R2.64+0xbc] ;  /* 0x0000bc0402057980 */ /* 0x000964000c101900 */
.L_x_6075:
[----:B------:R-:W-:Y:S05]  /*0490*/  BSYNC.RECONVERGENT B0 ;  /* 0x0000000000007941 */ /* 0x000fea0003800200 */
.L_x_6074:
[----:B-----5:R-:W-:Y:S02]  /*04a0*/  IADD3 R189, PT, PT, R5, R189, -R10 ;  /* 0x000000bd05bd7210 */ /* 0x020fe40007ffe80a */
.L_x_6073:
[----:B------:R-:W-:Y:S05]  /*04b0*/  BSYNC.RECONVERGENT B1 ;  /* 0x0000000000017941 */ /* 0x000fea0003800200 */
.L_x_6071:
[----:B------:R-:W-:Y:S01]  /*04c0*/  IMAD.SHL.U32 R5, R241, 0x40, RZ ;  /* 0x00000040f1057824 */ /* 0x000fe200078e00ff */
[----:B------:R-:W-:Y:S01]  /*04d0*/  MOV R6, R238 ;  /* 0x000000ee00067202 */ /* 0x000fe20000000f00 */
[----:B------:R-:W-:-:S03]  /*04e0*/  IMAD.MOV.U32 R7, RZ, RZ, 0x0 ;  /* 0x00000000ff077424 */ /* 0x000fc600078e00ff */
[----:B------:R-:W-:-:S13]  /*04f0*/  ISETP.GT.AND P0, PT, R246, R5, PT ;  /* 0x00000005f600720c */ /* 0x000fda0003f04270 */
[----:B-1234-:R-:W-:Y:S05]  /*0500*/  @!P0 RET.REL.NODEC R6 `(_ZN5flash24flash_fwd_splitkv_kernelI23Flash_fwd_kernel_traitsILi64ELi64ELi256ELi4ELb0ELb0EN7cutlass10bfloat16_tE19Flash_kernel_traitsILi64ELi64ELi256ELi4ES3_EELb0ELb1ELb1ELb0ELb0ELb0ELb0ELb0EEEvNS_16Flash_fwd_paramsE) ;  /* 0xfffffff806bc8950 */ /* 0x01efea0003c3ffff */
        /* <DEDUP_REMOVED lines=44> */
[----:B--2---:R-:W-:-:S04]  /*07d0*/  @P0 IMAD.WIDE.U32 R24, R16, R247, RZ ;  /* 0x000000f710180225 */ /* 0x004fc800078e00ff */
[----:B------:R-:W-:Y:S02]  /*07e0*/  @P0 IMAD R7, R17, R247, RZ ;  /* 0x000000f711070224 */ /* 0x000fe400078e02ff */
        /* <DEDUP_REMOVED lines=51> */
.L_x_6078:
[----:B------:R-:W-:Y:S05]  /*0b20*/  BSYNC.RECONVERGENT B0 ;  /* 0x0000000000007941 */ /* 0x000fea0003800200 */
.L_x_6077:
        /* <DEDUP_REMOVED lines=13> */
.L_x_6080:
[----:B------:R-:W-:Y:S05]  /*0c00*/  BSYNC.RECONVERGENT B0 ;  /* 0x0000000000007941 */ /* 0x000fea0003800200 */
.L_x_6079:
        /* <DEDUP_REMOVED lines=12> */
.L_x_6082:
[----:B------:R-:W-:Y:S05]  /*0cd0*/  BSYNC.RECONVERGENT B0 ;  /* 0x0000000000007941 */ /* 0x000fea0003800200 */
.L_x_6081:
[----:B------:R-:W-:Y:S01]  /*0ce0*/  MOV R239, 0x0 ;  /* 0x0000000000ef7802 */ /* 0x000fe20000000f00 */
[----:B------:R-:W-:Y:S04]  /*0cf0*/  @!P3 ST.E desc[UR4][R4.64], R15 ;  /* 0x0000000f0400b985 */ /* 0x000fe8000c101904 */
[----:B------:R-:W-:Y:S04]  /*0d00*/  @!P2 ST.E desc[UR4][R4.64+0x40], R7 ;  /* 0x000040070400a985 */ /* 0x000fe8000c101904 */
[----:B------:R1:W-:Y:S02]  /*0d10*/  @!P1 ST.E desc[UR4][R4.64+0x80], R3 ;  /* 0x0000800304009985 */ /* 0x0003e4000c101904 */
[----:B-123--:R-:W-:Y:S05]  /*0d20*/  @P4 RET.REL.NODEC R238 `(_ZN5flash24flash_fwd_splitkv_kernelI23Flash_fwd_kernel_traitsILi64ELi64ELi256ELi4ELb0ELb0EN7cutlass10bfloat16_tE19Flash_kernel_traitsILi64ELi64ELi256ELi4ES3_EELb0ELb1ELb1ELb0ELb0ELb0ELb0ELb0EEEvNS_16Flash_fwd_paramsE) ;  /* 0xfffffff0eeb44950 */ /* 0x00efea0003c3ffff */
[----:B------:R-:W-:Y:S02]  /*0d30*/  MOV R3, 0x7f800000 ;  /* 0x7f80000000037802 */ /* 0x000fe40000000f00 */
[----:B------:R-:W-:-:S03]  /*0d40*/  MOV R239, 0x0 ;  /* 0x0000000000ef7802 */ /* 0x000fc60000000f00 */
[----:B------:R1:W-:Y:S02]  /*0d50*/  ST.E desc[UR4][R4.64+0xc0], R3 ;  /* 0x0000c00304007985 */ /* 0x0003e4000c101904 */
[----:B-1----:R-:W-:Y:S05]  /*0d60*/  RET.REL.NODEC R238 `(_ZN5flash24flash_fwd_splitkv_kernelI23Flash_fwd_kernel_traitsILi64ELi64ELi256ELi4ELb0ELb0EN7cutlass10bfloat16_tE19Flash_kernel_traitsILi64ELi64ELi256ELi4ES3_EELb0ELb1ELb1ELb0ELb0ELb0ELb0ELb0EEEvNS_16Flash_fwd_paramsE) ;  /* 0xfffffff0eea47950 */ /* 0x002fea0003c3ffff */
.L_x_6076:
        /* <DEDUP_REMOVED lines=13> */
[----:B------:R-:W1:Y:S04]  /*0e40*/  LD.E R12, desc[UR4][R2.64+0x170] ;  /* 0x00017004020c7980 */ /* 0x000e68000c101900 */
[----:B------:R-:W2:Y:S01]  /*0e50*/  LD.E.64 R14, desc[UR4][R2.64+0x168] ;  /* 0x00016804020e7980 */ /* 0x000ea2000c101b00 */
[----:B------:R-:W-:Y:S02]  /*0e60*/  MOV R170, R2 ;  /* 0x0000000200aa7202 */ /* 0x000fe40000000f00 */
[----:B------:R-:W-:-:S05]  /*0e70*/  MOV R171, R3 ;  /* 0x0000000300ab7202 */ /* 0x000fca0000000f00 */
[----:B------:R-:W3:Y:S01]  /*0e80*/  LD.E R11, desc[UR4][R170.64+0x68] ;  /* 0x00006804aa0b7980 */ /* 0x000ee2000c101900 */
[----:B------:R-:W-:-:S03]  /*0e90*/  LEA R9, R38, 0xffffff00, 0x8 ;  /* 0xffffff0026097811 */ /* 0x000fc600078e40ff */
[----:B------:R-:W4:Y:S01]  /*0ea0*/  LD.E.64 R18, desc[UR4][R170.64+0x20] ;  /* 0x00002004aa127980 */ /* 0x000f22000c101b00 */
[----:B------:R-:W-:-:S03]  /*0eb0*/  IABS R4, R9 ;  /* 0x0000000900047213 */ /* 0x000fc60000000000 */
[----:B------:R-:W4:Y:S04]  /*0ec0*/  LD.E.64 R222, desc[UR4][R170.64+0x38] ;  /* 0x00003804aade7980 */ /* 0x000f28000c101b00 */
[----:B------:R-:W5:Y:S04]  /*0ed0*/  LD.E.64 R28, desc[UR4][R170.64+0x58] ;  /* 0x00005804aa1c7980 */ /* 0x000f68000c101b00 */
[----:B------:R-:W5:Y:S01]  /*0ee0*/  LD.E.64 R224, desc[UR4][R170.64+0x40] ;  /* 0x00004004aae07980 */ /* 0x000f62000c101b00 */
[----:B-1----:R-:W-:-:S04]  /*0ef0*/  IABS R6, R12 ;  /* 0x0000000c00067213 */ /* 0x002fc80000000000 */
        /* <DEDUP_REMOVED lines=9> */
[----:B------:R-:W-:Y:S01]  /*0f90*/  IADD3 R0, PT, PT, RZ, -R0, RZ ;  /* 0x80000000ff007210 */ /* 0x000fe20007ffe0ff */
[----:B------:R-:W4:Y:S04]  /*0fa0*/  LD.E.64 R16, desc[UR4][R170.64+0x50] ;  /* 0x00005004aa107980 */ /* 0x000f28000c101b00 */
        /* <DEDUP_REMOVED lines=9> */
[-C--:B--2---:R-:W-:Y:S02]  /*1040*/  IMAD R0, R15, R239.reuse, RZ ;  /* 0x000000ef0f007224 */ /* 0x084fe400078e02ff */
[----:B------:R-:W-:-:S05]  /*1050*/  IMAD.WIDE.U32 R14, R14, R239, RZ ;  /* 0x000000ef0e0e7225 */ /* 0x000fca00078e00ff */
[----:B------:R-:W-:Y:S01]  /*1060*/  IADD3 R0, PT, PT, R15, R0, RZ ;  /* 0x000000000f007210 */ /* 0x000fe20007ffe0ff */
[----:B------:R-:W-:Y:S01]  /*1070*/  @P1 VIADD R10, R10, 0x1 ;  /* 0x000000010a0a1836 */ /* 0x000fe20000000000 */
[----:B------:R-:W-:-:S03]  /*1080*/  LEA R250, P1, R14, R220, 0x2 ;  /* 0x000000dc0efa7211 */ /* 0x000fc600078210ff */
[----:B------:R-:W-:Y:S01]  /*1090*/  @!P2 IMAD.MOV R10, RZ, RZ, -R10 ;  /* 0x000000ffff0aa224 */ /* 0x000fe200078e0a0a */
[----:B------:R-:W-:Y:S02]  /*10a0*/  LEA.HI.X R251, R14, R221, R0, 0x2, P1 ;  /* 0x000000dd0efb7211 */ /* 0x000fe400008f1400 */
[----:B------:R-:W-:Y:S01]  /*10b0*/  @!P3 LOP3.LUT R10, RZ, R12, RZ, 0x33, !PT ;  /* 0x0000000cff0ab212 */ /* 0x000fe200078e33ff */
[----:B------:R-:W2:Y:S04]  /*10c0*/  LD.E.64 R14, desc[UR4][R170.64+0x28] ;  /* 0x00002804aa0e7980 */ /* 0x000ea8000c101b00 */
[----:B------:R-:W-:-:S05]  /*10d0*/  IMAD.WIDE R6, R10, 0x4, R250 ;  /* 0x000000040a067825 */ /* 0x000fca00078e02fa */
[----:B------:R1:W2:Y:S01]  /*10e0*/  LD.E R0, desc[UR4][R6.64] ;  /* 0x0000000406007980 */ /* 0x0002a2000c101900 */
[----:B---3--:R-:W-:-:S04]  /*10f0*/  IABS R8, R11 ;  /* 0x0000000b00087213 */ /* 0x008fc80000000000 */
[----:B------:R-:W3:Y:S08]  /*1100*/  I2F.RP R21, R8 ;  /* 0x0000000800157306 */ /* 0x000ef00000209400 */
[----:B---3--:R-:W3:Y:S02]  /*1110*/  MUFU.RCP R20, R21 ;  /* 0x0000001500147308 */ /* 0x008ee40000001000 */
[----:B---3--:R-:W-:-:S06]  /*1120*/  IADD3 R20, PT, PT, R20, 0xffffffe, RZ ;  /* 0x0ffffffe14147810 */ /* 0x008fcc0007ffe0ff */
[----:B------:R-:W3:Y:S01]  /*1130*/  F2I.FTZ.U32.TRUNC.NTZ R23, R20 ;  /* 0x0000001400177305 */ /* 0x000ee2000021f000 */
[----:B------:R-:W-:Y:S02]  /*1140*/  MOV R22, RZ ;  /* 0x000000ff00167202 */ /* 0x000fe40000000f00 */
[----:B-1----:R-:W-:Y:S02]  /*1150*/  IABS R6, R240 ;  /* 0x000000f000067213 */ /* 0x002fe40000000000 */
[----:B------:R-:W-:Y:S01]  /*1160*/  IABS R7, R11 ;  /* 0x0000000b00077213 */ /* 0x000fe20000000000 */
[----:B---3--:R-:W-:-:S04]  /*1170*/  IMAD.MOV R4, RZ, RZ, -R23 ;  /* 0x000000ffff047224 */ /* 0x008fc800078e0a17 */
        /* <DEDUP_REMOVED lines=16> */
[----:B----4-:R-:W-:-:S03]  /*1280*/  IMAD R4, R223, R9, RZ ;  /* 0x00000009df047224 */ /* 0x010fc600078e02ff */
[----:B------:R-:W-:Y:S02]  /*1290*/  @!P1 IADD3 R13, PT, PT, -R13, RZ, RZ ;  /* 0x000000ff0d0d9210 */ /* 0x000fe40007ffe1ff */
[----:B------:R-:W-:-:S05]  /*12a0*/  @!P2 LOP3.LUT R13, RZ, R11, RZ, 0x33, !PT ;  /* 0x0000000bff0da212 */ /* 0x000fca00078e33ff */
[----:B------:R-:W-:Y:S01]  /*12b0*/  IMAD R17, R17, R13, RZ ;  /* 0x0000000d11117224 */ /* 0x000fe200078e02ff */
[----:B--2---:R-:W-:Y:S01]  /*12c0*/  SHF.R.S32.HI R7, RZ, 0x1f, R0 ;  /* 0x0000001fff077819 */ /* 0x004fe20000011400 */
[-C--:B------:R-:W-:Y:S02]  /*12d0*/  IMAD R6, R19, R0.reuse, RZ ;  /* 0x0000000013067224 */ /* 0x080fe400078e02ff */
        /* <DEDUP_REMOVED lines=18> */
.L_x_6084:
        /* <DEDUP_REMOVED lines=13> */
[----:B------:R-:W1:Y:S08]  /*14d0*/  I2F.RP R12, R0 ;  /* 0x00000000000c7306 */ /* 0x000e700000209400 */
[----:B-1----:R-:W1:Y:S02]  /*14e0*/  MUFU.RCP R6, R12 ;  /* 0x0000000c00067308 */ /* 0x002e640000001000 */
[----:B-1----:R-:W-:-:S06]  /*14f0*/  VIADD R6, R6, 0xffffffe ;  /* 0x0ffffffe06067836 */ /* 0x002fcc0000000000 */
        /* <DEDUP_REMOVED lines=38> */
[----:B------:R-:W-:Y:S01]  /*1760*/  IMAD R4, R223, R9, RZ ;  /* 0x00000009df047224 */ /* 0x000fe200078e02ff */
[----:B------:R-:W-:Y:S01]  /*1770*/  @!P2 LOP3.LUT R6, RZ, R11, RZ, 0x33, !PT ;  /* 0x0000000bff06a212 */ /* 0x000fe200078e33ff */
[----:B------:R-:W-:Y:S01]  /*1780*/  @!P3 IMAD.WIDE.U32 R12, R224, R10, RZ ;  /* 0x0000000ae00cb225 */ /* 0x000fe200078e00ff */
[----:B------:R-:W-:-:S03]  /*1790*/  @P3 IADD3 R10, PT, PT, R10, R15, RZ ;  /* 0x0000000f0a0a3210 */ /* 0x000fc60007ffe0ff */
[----:B------:R-:W-:Y:S01]  /*17a0*/  @!P3 IMAD R0, R7, R224, R0 ;  /* 0x000000e00700b224 */ /* 0x000fe200078e0200 */
[----:B------:R-:W-:Y:S01]  /*17b0*/  @!P3 SHF.R.S32.HI R7, RZ, 0x1f, R8 ;  /* 0x0000001fff07b819 */ /* 0x000fe20000011408 */
[----:B------:R-:W-:Y:S01]  /*17c0*/  IMAD.IADD R21, R21, 0x1, R4 ;  /* 0x0000000115157824 */ /* 0x000fe200078e0204 */
[----:B------:R-:W-:Y:S01]  /*17d0*/  @!P3 MOV R14, R12 ;  /* 0x0000000c000eb202 */ /* 0x000fe20000000f00 */
[----:B------:R-:W-:Y:S01]  /*17e0*/  @!P3 IMAD.IADD R15, R13, 0x1, R0 ;  /* 0x000000010d0fb824 */ /* 0x000fe200078e0200 */
[----:B------:R-:W-:Y:S01]  /*17f0*/  SHF.R.S32.HI R4, RZ, 0x1f, R6 ;  /* 0x0000001fff047819 */ /* 0x000fe20000011406 */
[----:B------:R-:W-:Y:S02]  /*1800*/  @!P3 IMAD R0, R19, R8, RZ ;  /* 0x000000081300b224 */ /* 0x000fe400078e02ff */
[----:B------:R-:W-:Y:S02]  /*1810*/  IMAD R13, R17, R6, RZ ;  /* 0x00000006110d7224 */ /* 0x000fe400078e02ff */
        /* <DEDUP_REMOVED lines=12> */
[----:B------:R-:W-:Y:S02]  /*18e0*/  MOV R19, RZ ;  /* 0x000000ff00137202 */ /* 0x000fe40000000f00 */
.L_x_6085:
[----:B------:R-:W-:Y:S05]  /*18f0*/  BSYNC.RECONVERGENT B0 ;  /* 0x0000000000007941 */ /* 0x000fea0003800200 */
.L_x_6083:
        /* <DEDUP_REMOVED lines=28> */
[----:B------:R-:W-:-:S07]  /*1ac0*/  ISETP.NE.AND P3, PT, R11, RZ, PT ;  /* 0x000000ff0b00720c */ /* 0x000fce0003f65270 */
[----:B------:R-:W-:-:S04]  /*1ad0*/  @P4 VIADD R22, R22, 0x1 ;  /* 0x0000000116164836 */ /* 0x000fc80000000000 */
[----:B------:R-:W-:Y:S01]  /*1ae0*/  IMAD.MOV.U32 R12, RZ, RZ, R22 ;  /* 0x000000ffff0c7224 */ /* 0x000fe200078e0016 */
[----:B------:R-:W-:Y:S01]  /*1af0*/  SHF.L.U32 R227, R167, 0x3, RZ ;  /* 0x00000003a7e37819 */ /* 0x000fe200000006ff */
[-C--:B------:R-:W-:Y:S02]  /*1b00*/  IMAD R18, R19, R224.reuse, RZ ;  /* 0x000000e013127224 */ /* 0x080fe400078e02ff */
[----:B------:R-:W-:Y:S01]  /*1b10*/  @!P2 IMAD.MOV R12, RZ, RZ, -R12 ;  /* 0x000000ffff0ca224 */ /* 0x000fe200078e0a0c */
[----:B------:R-:W-:Y:S01]  /*1b20*/  @!P3 LOP3.LUT R12, RZ, R11, RZ, 0x33, !PT ;  /* 0x0000000bff0cb212 */ /* 0x000fe200078e33ff */
[----:B------:R-:W-:Y:S01]  /*1b30*/  IMAD.WIDE.U32 R22, R9, R224, RZ ;  /* 0x000000e009167225 */ /* 0x000fe200078e00ff */
[----:B------:R-:W-:Y:S02]  /*1b40*/  LOP3.LUT R166, R227, 0x38, RZ, 0xc0, !PT ;  /* 0x00000038e3a67812 */ /* 0x000fe400078ec0ff */
[----:B------:R-:W-:Y:S01]  /*1b50*/  SHF.R.S32.HI R11, RZ, 0x1f, R12 ;  /* 0x0000001fff0b7819 */ /* 0x000fe2000001140c */
[----:B------:R-:W-:-:S02]  /*1b60*/  IMAD R13, R9, R225, R18 ;  /* 0x000000e1090d7224 */ /* 0x000fc400078e0212 */
[----:B------:R-:W-:Y:S01]  /*1b70*/  IMAD R9, R29, R12, RZ ;  /* 0x0000000c1d097224 */ /* 0x000fe200078e02ff */
        /* <DEDUP_REMOVED lines=9> */
[----:B------:R-:W-:Y:S02]  /*1c10*/  LOP3.LUT R245, R227, 0x1e00, RZ, 0xc0, !PT ;  /* 0x00001e00e3f57812 */ /* 0x000fe400078ec0ff */
[----:B------:R-:W-:Y:S01]  /*1c20*/  LOP3.LUT R12, R19, R166, RZ, 0x3c, !PT ;  /* 0x000000a6130c7212 */ /* 0x000fe200078e3cff */
[----:B------:R-:W-:Y:S01]  /*1c30*/  IMAD.X R11, R8, 0x1, R9, P2 ;  /* 0x00000001080b7824 */ /* 0x000fe200010e0609 */
[----:B------:R-:W1:Y:S02]  /*1c40*/  S2UR UR6, SR_CgaCtaId ;  /* 0x00000000000679c3 */ /* 0x000e640000008800 */
[----:B------:R-:W-:-:S02]  /*1c50*/  LOP3.LUT R245, R12, R245, RZ, 0xfc, !PT ;  /* 0x000000f50cf57212 */ /* 0x000fc400078efcff */
[----:B------:R-:W-:-:S05]  /*1c60*/  IADD3 R12, P2, PT, R166, R4, RZ ;  /* 0x00000004a60c7210 */ /* 0x000fca0007f5e0ff */
[----:B------:R-:W-:Y:S01]  /*1c70*/  IMAD.X R13, RZ, RZ, R0, P2 ;  /* 0x000000ffff0d7224 */ /* 0x000fe200010e0600 */
[----:B------:R-:W-:Y:S02]  /*1c80*/  SHF.R.U32.HI R36, RZ, 0x3, R167 ;  /* 0x00000003ff247819 */ /* 0x000fe400000116a7 */
[----:B------:R-:W-:Y:S01]  /*1c90*/  IADD3 R226, PT, PT, -R5, R246, RZ ;  /* 0x000000f605e27210 */ /* 0x000fe20007ffe1ff */
[----:B------:R-:W-:Y:S02]  /*1ca0*/  UMOV UR7, 0x400 ;  /* 0x0000040000077882 */ /* 0x000fe40000000000 */
[----:B------:R-:W-:Y:S02]  /*1cb0*/  IMAD R237, R225, R36, RZ ;  /* 0x00000024e1ed7224 */ /* 0x000fe400078e02ff */
[----:B------:R-:W-:-:S04]  /*1cc0*/  IMAD.WIDE.U32 R10, R36, R224, R10 ;  /* 0x000000e0240a7225 */ /* 0x000fc800078e000a */
[----:B------:R-:W-:Y:S02]  /*1cd0*/  IMAD R235, R223, R36, RZ ;  /* 0x00000024dfeb7224 */ /* 0x000fe400078e02ff */
[----:B------:R-:W-:Y:S01]  /*1ce0*/  IMAD.WIDE.U32 R12, R36, R222, R12 ;  /* 0x000000de240c7225 */ /* 0x000fe200078e000c */
[----:B-1----:R-:W-:Y:S01]  /*1cf0*/  ULEA UR6, UR6, UR7, 0x18 ;  /* 0x0000000706067291 */ /* 0x002fe2000f8ec0ff */
[----:B------:R-:W-:Y:S02]  /*1d00*/  MOV R37, RZ ;  /* 0x000000ff00257202 */ /* 0x000fe40000000f00 */
[----:B------:R-:W-:Y:S01]  /*1d10*/  IMAD.IADD R237, R11, 0x1, R237 ;  /* 0x000000010bed7824 */ /* 0x000fe200078e02ed */
[----:B------:R-:W-:Y:S01]  /*1d20*/  IADD3 R235, PT, PT, R13, R235, RZ ;  /* 0x000000eb0deb7210 */ /* 0x000fe20007ffe0ff */
[----:B------:R-:W-:Y:S01]  /*1d30*/  BSSY.RECONVERGENT B0, `(.L_x_6086) ;  /* 0x0000025000007945 */ /* 0x000fe20003800200 */
[----:B------:R-:W-:-:S04]  /*1d40*/  IMAD.U32 R218, RZ, RZ, UR6 ;  /* 0x00000006ffda7e24 */ /* 0x000fc8000f8e00ff */
[----:B------:R-:W-:Y:S02]  /*1d50*/  IMAD R245, R245, 0x2, R218 ;  /* 0x00000002f5f57824 */ /* 0x000fe400078e02da */
[----:B--2---:R-:W-:-:S04]  /*1d60*/  @P1 IMAD.WIDE.U32 R18, R14, R247, RZ ;  /* 0x000000f70e121225 */ /* 0x004fc800078e00ff */
[-C--:B---3--:R-:W-:Y:S02]  /*1d70*/  @!P1 IMAD R4, R27, R239.reuse, RZ ;  /* 0x000000ef1b049224 */ /* 0x088fe400078e02ff */
[----:B------:R-:W-:-:S04]  /*1d80*/  @!P1 IMAD.WIDE.U32 R8, R26, R239, RZ ;  /* 0x000000ef1a089225 */ /* 0x000fc800078e00ff */
[----:B------:R-:W-:Y:S01]  /*1d90*/  @P1 IMAD.MOV.U32 R8, RZ, RZ, R18 ;  /* 0x000000ffff081224 */ /* 0x000fe200078e0012 */
[----:B------:R-:W-:Y:S01]  /*1da0*/  @!P1 IADD3 R0, PT, PT, R9, R4, RZ ;  /* 0x0000000409009210 */ /* 0x000fe20007ffe0ff */
[----:B------:R-:W-:-:S03]  /*1db0*/  @P1 IMAD R4, R15, R247, RZ ;  /* 0x000000f70f041224 */ /* 0x000fc600078e02ff */
[----:B------:R-:W-:Y:S02]  /*1dc0*/  IADD3 R8, P2, PT, R166, R8, RZ ;  /* 0x00000008a6087210 */ /* 0x000fe40007f5e0ff */
[----:B------:R-:W-:-:S05]  /*1dd0*/  @P1 IADD3 R0, PT, PT, R19, R4, RZ ;  /* 0x0000000413001210 */ /* 0x000fca0007ffe0ff */
[----:B------:R-:W-:Y:S01]  /*1de0*/  IMAD.X R9, RZ, RZ, R0, P2 ;  /* 0x000000ffff097224 */ /* 0x000fe200010e0600 */
[----:B------:R-:W-:Y:S01]  /*1df0*/  ISETP.GE.AND P2, PT, R36, R226, PT ;  /* 0x000000e22400720c */ /* 0x000fe20003f46270 */
[----:B------:R-:W-:Y:S01]  /*1e00*/  IMAD R11, R7, R240, RZ ;  /* 0x000000f0070b7224 */ /* 0x000fe200078e02ff */
[----:B----4-:R-:W-:Y:S01]  /*1e10*/  LEA R234, P4, R12, R20, 0x1 ;  /* 0x000000140cea7211 */ /* 0x010fe200078808ff */
[----:B------:R-:W-:Y:S01]  /*1e20*/  IMAD.WIDE.U32 R6, R6, R240, R8 ;  /* 0x000000f006067225 */ /* 0x000fe200078e0008 */
[----:B------:R-:W-:Y:S02]  /*1e30*/  LEA R236, P3, R10, R24, 0x1 ;  /* 0x000000180aec7211 */ /* 0x000fe400078608ff */
[----:B------:R-:W-:Y:S01]  /*1e40*/  LEA.HI.X R235, R12, R21, R235, 0x1, P4 ;  /* 0x000000150ceb7211 */ /* 0x000fe200020f0ceb */
[----:B------:R-:W-:Y:S01]  /*1e50*/  IMAD.WIDE.U32 R12, R241, 0x40, R36 ;  /* 0x00000040f10c7825 */ /* 0x000fe200078e0024 */
[----:B------:R-:W-:Y:S02]  /*1e60*/  LEA.HI.X R237, R10, R25, R237, 0x1, P3 ;  /* 0x000000190aed7211 */ /* 0x000fe400018f0ced */
[----:B------:R-:W-:-:S03]  /*1e70*/  IADD3 R11, PT, PT, R7, R11, RZ ;  /* 0x0000000b070b7210 */ /* 0x000fc60007ffe0ff */
[----:B------:R-:W-:Y:S05]  /*1e80*/  @P2 BRA `(.L_x_6087) ;  /* 0x00000000003c2947 */ /* 0x000fea0003800000 */
        /* <DEDUP_REMOVED lines=14> */
.L_x_6088:
[----:B------:R1:W-:Y:S02]  /*1f70*/  STS.128 [R245], RZ ;  /* 0x000000fff5007388 */ /* 0x0003e40000000c00 */
.L_x_6087:
[----:B------:R-:W-:Y:S05]  /*1f80*/  BSYNC.RECONVERGENT B0 ;  /* 0x0000000000007941 */ /* 0x000fea0003800200 */
.L_x_6086:
[----:B------:R-:W-:Y:S01]  /*1f90*/  VIADD R33, R36, 0x10 ;  /* 0x0000001024217836 */ /* 0x000fe20000000000 */
[----:B------:R-:W-:Y:S01]  /*1fa0*/  BSSY.RECONVERGENT B0, `(.L_x_6089) ;  /* 0x000001b000007945 */ /* 0x000fe20003800200 */
[----:B------:R-:W-:Y:S02]  /*1fb0*/  IMAD.SHL.U32 R184, R38, 0x100, RZ ;  /* 0x0000010026b87824 */ /* 0x000fe400078e00ff */
[C---:B------:R-:W-:Y:S01]  /*1fc0*/  VIADD R31, R36.reuse, 0x20 ;  /* 0x00000020241f7836 */ /* 0x040fe20000000000 */
[-C--:B------:R-:W-:Y:S01]  /*1fd0*/  ISETP.GE.AND P1, PT, R33, R226.reuse, PT ;  /* 0x000000e22100720c */ /* 0x080fe20003f26270 */
[----:B------:R-:W-:Y:S01]  /*1fe0*/  VIADD R9, R36, 0x30 ;  /* 0x0000003024097836 */ /* 0x000fe20000000000 */
[----:B------:R-:W-:Y:S02]  /*1ff0*/  IADD3 R0, PT, PT, R189, 0x100, -R184 ;  /* 0x00000100bd007810 */ /* 0x000fe40007ffe8b8 */
[-C--:B------:R-:W-:Y:S02]  /*2000*/  ISETP.GE.AND P3, PT, R31, R226.reuse, PT ;  /* 0x000000e21f00720c */ /* 0x080fe40003f66270 */
[----:B------:R-:W-:-:S02]  /*2010*/  ISETP.GE.AND P2, PT, R9, R226, PT ;  /* 0x000000e20900720c */ /* 0x000fc40003f46270 */
[----:B------:R-:W-:-:S05]  /*2020*/  ISETP.GE.AND P6, PT, R36, R0, PT ;  /* 0x000000002400720c */ /* 0x000fca0003fc6270 */
[----:B------:R-:W-:Y:S08]  /*2030*/  @P1 BRA `(.L_x_6090) ;  /* 0x0000000000441947 */ /* 0x000ff00003800000 */
[----:B-----5:R-:W-:-:S13]  /*2040*/  ISETP.GE.AND P1, PT, R166, R243, PT ;  /* 0x000000f3a600720c */ /* 0x020fda0003f26270 */
[----:B------:R3:W-:Y:S01]  /*2050*/  @P1 STS.128 [R245+0x800], RZ ;  /* 0x000800fff5001388 */ /* 0x0007e20000000c00 */
[----:B------:R-:W-:Y:S05]  /*2060*/  @P1 BRA `(.L_x_6090) ;  /* 0x0000000000381947 */ /* 0x000fea0003800000 */
[----:B--2---:R-:W-:Y:S01]  /*2070*/  IADD3 R5, P1, PT, R12, 0x10, RZ ;  /* 0x000000100c057810 */ /* 0x004fe20007f3e0ff */
        /* <DEDUP_REMOVED lines=13> */
.L_x_6090:
[----:B------:R-:W-:Y:S05]  /*2150*/  BSYNC.RECONVERGENT B0 ;  /* 0x0000000000007941 */ /* 0x000fea0003800200 */
.L_x_6089:
[----:B------:R-:W-:Y:S04]  /*2160*/  BSSY.RECONVERGENT B0, `(.L_x_6091) ;  /* 0x0000013000007945 */ /* 0x000fe80003800200 */
[----:B------:R-:W-:Y:S05]  /*2170*/  @P3 BRA `(.L_x_6092) ;  /* 0x0000000000443947 */ /* 0x000fea0003800000 */
        /* <DEDUP_REMOVED lines=17> */
.L_x_6092:
[----:B------:R-:W-:Y:S05]  /*2290*/  BSYNC.RECONVERGENT B0 ;  /* 0x0000000000007941 */ /* 0x000fea0003800200 */
.L_x_6091:
[----:B------:R-:W-:Y:S04]  /*22a0*/  BSSY.RECONVERGENT B0, `(.L_x_6093) ;  /* 0x0000012000007945 */ /* 0x000fe80003800200 */
[----:B------:R-:W-:Y:S05]  /*22b0*/  @P2 BRA `(.L_x_6094) ;  /* 0x0000000000402947 */ /* 0x000fea0003800000 */
[----:B-----5:R-:W-:-:S13]  /*22c0*/  ISETP.GE.AND P1, PT, R166, R243, PT ;  /* 0x000000f3a600720c */ /* 0x020fda0003f26270 */
[----:B------:R1:W-:Y:S01]  /*22d0*/  @P1 STS.128 [R245+0x1800], RZ ;  /* 0x001800fff5001388 */ /* 0x0003e20000000c00 */
[----:B------:R-:W-:Y:S05]  /*22e0*/  @P1 BRA `(.L_x_6094) ;  /* 0x0000000000341947 */ /* 0x000fea0003800000 */
[----:B--2---:R-:W-:Y:S02]  /*22f0*/  IADD3 R5, P1, PT, R12, 0x30, RZ ;  /* 0x000000300c057810 */ /* 0x004fe40007f3e0ff */
        /* <DEDUP_REMOVED lines=12> */
.L_x_6094:
[----:B------:R-:W-:Y:S05]  /*23c0*/  BSYNC.RECONVERGENT B0 ;  /* 0x0000000000007941 */ /* 0x000fea0003800200 */
.L_x_6093:
[----:B------:R-:W-:Y:S01]  /*23d0*/  BSSY.RECONVERGENT B0, `(.L_x_6095) ;  /* 0x000000c000007945 */ /* 0x000fe20003800200 */
[C---:B--2---:R-:W-:Y:S02]  /*23e0*/  SHF.L.U64.HI R5, R222.reuse, 0x4, R223 ;  /* 0x00000004de057819 */ /* 0x044fe400000102df */
[----:B------:R-:W-:Y:S01]  /*23f0*/  SHF.L.U32 R4, R222, 0x4, RZ ;  /* 0x00000004de047819 */ /* 0x000fe200000006ff */
        /* <DEDUP_REMOVED lines=8> */
.L_x_6097:
[----:B------:R2:W-:Y:S02]  /*2480*/  STS.128 [R245+0x2000], RZ ;  /* 0x002000fff5007388 */ /* 0x0005e40000000c00 */
.L_x_6096:
[----:B------:R-:W-:Y:S05]  /*2490*/  BSYNC.RECONVERGENT B0 ;  /* 0x0000000000007941 */ /* 0x000fea0003800200 */
.L_x_6095:
        /* <DEDUP_REMOVED lines=12> */
[----:B-----5:R-:W-:-:S13]  /*2560*/  ISETP.GE.AND P1, PT, R166, R243, PT ;  /* 0x000000f3a600720c */ /* 0x020fda0003f26270 */
[----:B------:R1:W-:Y:S01]  /*2570*/  @P1 STS.128 [R245+0x2800], RZ ;  /* 0x002800fff5001388 */ /* 0x0003e20000000c00 */
[----:B------:R-:W-:Y:S05]  /*2580*/  @P1 BRA `(.L_x_6099) ;  /* 0x0000000000101947 */ /* 0x000fea0003800000 */
[----:B------:R-:W-:Y:S01]  /*2590*/  @!PT LDS RZ, [RZ] ;  /* 0x00000000fffff984 */ /* 0x000fe20000000800 */
[----:B------:R-:W-:Y:S01]  /*25a0*/  @!PT LDS RZ, [RZ] ;  /* 0x00000000fffff984 */ /* 0x000fe20000000800 */
[----:B------:R-:W-:Y:S01]  /*25b0*/  @!PT LDS RZ, [RZ] ;  /* 0x00000000fffff984 */ /* 0x000fe20000000800 */
[----:B------:R1:W-:Y:S02]  /*25c0*/  LDGSTS.E.BYPASS.LTC128B.128 [R245+0x2800], desc[UR4][R34.64] ;  /* 0x0280000022f57fae */ /* 0x0003e4000b981a04 */
.L_x_6099:
[----:B------:R-:W-:Y:S05]  /*25d0*/  BSYNC.RECONVERGENT B0 ;  /* 0x0000000000007941 */ /* 0x000fea0003800200 */
.L_x_6098:
[----:B------:R-:W-:Y:S01]  /*25e0*/  BSSY.RECONVERGENT B0, `(.L_x_6100) ;  /* 0x000000d000007945 */ /* 0x000fe20003800200 */
[----:B------:R-:W-:Y:S02]  /*25f0*/  ISETP.GE.AND P1, PT, R25, R0, PT ;  /* 0x000000001900720c */ /* 0x000fe40003f26270 */
[----:B------:R-:W-:Y:S01]  /*2600*/  IADD3 R23, PT, PT, R36, 0x70, RZ ;  /* 0x0000007024177810 */ /* 0x000fe20007ffe0ff */
        /* <DEDUP_REMOVED lines=10> */
.L_x_6101:
[----:B------:R-:W-:Y:S05]  /*26b0*/  BSYNC.RECONVERGENT B0 ;  /* 0x0000000000007941 */ /* 0x000fea0003800200 */
.L_x_6100:
[----:B------:R-:W-:Y:S01]  /*26c0*/  BSSY.RECONVERGENT B0, `(.L_x_6102) ;  /* 0x000000d000007945 */ /* 0x000fe20003800200 */
[----:B------:R-:W-:Y:S02]  /*26d0*/  ISETP.GE.AND P5, PT, R23, R0, PT ;  /* 0x000000001700720c */ /* 0x000fe40003fa6270 */
[----:B----4-:R-:W-:Y:S01]  /*26e0*/  LOP3.LUT R21, R36, 0x80, RZ, 0xfc, !PT ;  /* 0x0000008024157812 */ /* 0x010fe200078efcff */
        /* <DEDUP_REMOVED lines=10> */
.L_x_6103:
[----:B------:R-:W-:Y:S05]  /*2790*/  BSYNC.RECONVERGENT B0 ;  /* 0x0000000000007941 */ /* 0x000fea0003800200 */
.L_x_6102:
[----:B------:R-:W-:Y:S01]  /*27a0*/  BSSY.RECONVERGENT B0, `(.L_x_6104) ;  /* 0x0000010000007945 */ /* 0x000fe20003800200 */
[----:B------:R-:W-:Y:S02]  /*27b0*/  ISETP.GE.AND P4, PT, R21, R0, PT ;  /* 0x000000001500720c */ /* 0x000fe40003f86270 */
[----:B------:R-:W-:Y:S01]  /*27c0*/  IADD3 R19, PT, PT, R36, 0x90, RZ ;  /* 0x0000009024137810 */ /* 0x000fe20007ffe0ff */
[----:B------:R-:W-:Y:S05]  /*27d0*/  @P3 BRA `(.L_x_6105) ;  /* 0x0000000000303947 */ /* 0x000fea0003800000 */
[----:B-----5:R-:W-:-:S13]  /*27e0*/  ISETP.GE.AND P3, PT, R166, R243, PT ;  /* 0x000000f3a600720c */ /* 0x020fda0003f66270 */
        /* <DEDUP_REMOVED lines=11> */
.L_x_6105:
[----:B------:R-:W-:Y:S05]  /*28a0*/  BSYNC.RECONVERGENT B0 ;  /* 0x0000000000007941 */ /* 0x000fea0003800200 */
.L_x_6104:
[----:B------:R-:W-:Y:S01]  /*28b0*/  BSSY.RECONVERGENT B0, `(.L_x_6106) ;  /* 0x000000d000007945 */ /* 0x000fe20003800200 */
[----:B------:R-:W-:Y:S02]  /*28c0*/  ISETP.GE.AND P3, PT, R19, R0, PT ;  /* 0x000000001300720c */ /* 0x000fe40003f66270 */
[----:B-----5:R-:W-:Y:S01]  /*28d0*/  IADD3 R17, PT, PT, R36, 0xa0, RZ ;  /* 0x000000a024117810 */ /* 0x020fe20007ffe0ff */
        /* <DEDUP_REMOVED lines=10> */
.L_x_6107:
[----:B------:R-:W-:Y:S05]  /*2980*/  BSYNC.RECONVERGENT B0 ;  /* 0x0000000000007941 */ /* 0x000fea0003800200 */
.L_x_6106:
        /* <DEDUP_REMOVED lines=16> */
.L_x_6109:
[----:B------:R-:W-:Y:S05]  /*2a90*/  BSYNC.RECONVERGENT B0 ;  /* 0x0000000000007941 */ /* 0x000fea0003800200 */
.L_x_6108:
        /* <DEDUP_REMOVED lines=16> */
.L_x_6111:
[----:B------:R-:W-:Y:S05]  /*2ba0*/  BSYNC.RECONVERGENT B0 ;  /* 0x0000000000007941 */ /* 0x000fea0003800200 */
.L_x_6110:
        /* <DEDUP_REMOVED lines=16> */
.L_x_6113:
[----:B------:R-:W-:Y:S05]  /*2cb0*/  BSYNC.RECONVERGENT B0 ;  /* 0x0000000000007941 */ /* 0x000fea0003800200 */
.L_x_6112:
        /* <DEDUP_REMOVED lines=13> */
.L_x_6115:
[----:B------:R-:W-:Y:S05]  /*2d90*/  BSYNC.RECONVERGENT B0 ;  /* 0x0000000000007941 */ /* 0x000fea0003800200 */
.L_x_6114:
        /* <DEDUP_REMOVED lines=16> */
.L_x_6117:
[----:B------:R-:W-:Y:S05]  /*2ea0*/  BSYNC.RECONVERGENT B0 ;  /* 0x0000000000007941 */ /* 0x000fea0003800200 */
.L_x_6116:
        /* <DEDUP_REMOVED lines=15> */
.L_x_6119:
[----:B------:R-:W-:Y:S05]  /*2fa0*/  BSYNC.RECONVERGENT B0 ;  /* 0x0000000000007941 */ /* 0x000fea0003800200 */
.L_x_6118:
        /* <DEDUP_REMOVED lines=14> */
.L_x_6121:
[----:B------:R-:W-:Y:S05]  /*3090*/  BSYNC.RECONVERGENT B0 ;  /* 0x0000000000007941 */ /* 0x000fea0003800200 */
.L_x_6120:
        /* <DEDUP_REMOVED lines=14> */
.L_x_6123:
[----:B------:R-:W-:Y:S05]  /*3180*/  BSYNC.RECONVERGENT B0 ;  /* 0x0000000000007941 */ /* 0x000fea0003800200 */
.L_x_6122:
        /* <DEDUP_REMOVED lines=14> */
.L_x_6125:
[----:B------:R-:W-:Y:S05]  /*3270*/  BSYNC.RECONVERGENT B0 ;  /* 0x0000000000007941 */ /* 0x000fea0003800200 */
.L_x_6124:
        /* <DEDUP_REMOVED lines=12> */
.L_x_6127:
[----:B------:R-:W-:Y:S05]  /*3340*/  BSYNC.RECONVERGENT B0 ;  /* 0x0000000000007941 */ /* 0x000fea0003800200 */
.L_x_6126:
[----:B------:R-:W2:Y:S04]  /*3350*/  LD.E.64 R40, desc[UR4][R2.64+0x1c0] ;  /* 0x0001c00402287980 */ /* 0x000ea8000c101b00 */
[----:B-1----:R-:W3:Y:S01]  /*3360*/  LD.E.64 R36, desc[UR4][R2.64+0x1b8] ;  /* 0x0001b80402247980 */ /* 0x002ee2000c101b00 */
[----:B------:R-:W-:Y:S02]  /*3370*/  IMAD.MOV.U32 R34, RZ, RZ, R240 ;  /* 0x000000ffff227224 */ /* 0x000fe400078e00f0 */
[----:B------:R-:W-:Y:S01]  /*3380*/  IMAD.MOV.U32 R35, RZ, RZ, RZ ;  /* 0x000000ffff237224 */ /* 0x000fe200078e00ff */
[----:B------:R-:W4:Y:S04]  /*3390*/  LD.E R8, desc[UR4][R2.64+0xd8] ;  /* 0x0000d80402087980 */ /* 0x000f28000c101900 */
[----:B------:R-:W0:Y:S04]  /*33a0*/  LDGDEPBAR ;  /* 0x00000000000079af */ /* 0x000e280000000000 */
[----:B------:R1:W5:Y:S04]  /*33b0*/  LD.E R188, desc[UR4][R2.64+0x184] ;  /* 0x0001840402bc7980 */ /* 0x000368000c101900 */
[----:B------:R1:W5:Y:S01]  /*33c0*/  LD.E R190, desc[UR4][R2.64+0x188] ;  /* 0x0001880402be7980 */ /* 0x000362000c101900 */
        /* <DEDUP_REMOVED lines=22> */
.L_x_6130:
[----:B------:R4:W-:Y:S01]  /*3530*/  STS.128 [R245+0xa000], RZ ;  /* 0x00a000fff5007388 */ /* 0x0009e20000000c00 */
[----:B------:R-:W-:Y:S05]  /*3540*/  BRA `(.L_x_6131) ;  /* 0x0000000000047947 */ /* 0x000fea0003800000 */
.L_x_6129:
[----:B------:R2:W-:Y:S02]  /*3550*/  STS.128 [R245+0xa000], RZ ;  /* 0x00a000fff5007388 */ /* 0x0005e40000000c00 */
.L_x_6131:
[----:B------:R-:W-:Y:S05]  /*3560*/  BSYNC.RECONVERGENT B0 ;  /* 0x0000000000007941 */ /* 0x000fea0003800200 */
.L_x_6128:
        /* <DEDUP_REMOVED lines=18> */
.L_x_6133:
[----:B------:R-:W-:Y:S05]  /*3690*/  BSYNC.RECONVERGENT B0 ;  /* 0x0000000000007941 */ /* 0x000fea0003800200 */
.L_x_6132:
        /* <DEDUP_REMOVED lines=13> */
.L_x_6135:
[----:B------:R-:W-:Y:S05]  /*3770*/  BSYNC.RECONVERGENT B0 ;  /* 0x0000000000007941 */ /* 0x000fea0003800200 */
.L_x_6134:
        /* <DEDUP_REMOVED lines=13> */
.L_x_6137:
[----:B------:R-:W-:Y:S05]  /*3850*/  BSYNC.RECONVERGENT B0 ;  /* 0x0000000000007941 */ /* 0x000fea0003800200 */
.L_x_6136:
        /* <DEDUP_REMOVED lines=16> */
.L_x_6139:
[----:B------:R-:W-:Y:S05]  /*3960*/  BSYNC.RECONVERGENT B0 ;  /* 0x0000000000007941 */ /* 0x000fea0003800200 */
.L_x_6138:
        /* <DEDUP_REMOVED lines=13> */
.L_x_6141:
[----:B------:R-:W-:Y:S05]  /*3a40*/  BSYNC.RECONVERGENT B0 ;  /* 0x0000000000007941 */ /* 0x000fea0003800200 */
.L_x_6140:
        /* <DEDUP_REMOVED lines=16> */
.L_x_6143:
[----:B------:R-:W-:Y:S05]  /*3b50*/  BSYNC.RECONVERGENT B0 ;  /* 0x0000000000007941 */ /* 0x000fea0003800200 */
.L_x_6142:
        /* <DEDUP_REMOVED lines=16> */
.L_x_6145:
[----:B------:R-:W-:Y:S05]  /*3c60*/  BSYNC.RECONVERGENT B0 ;  /* 0x0000000000007941 */ /* 0x000fea0003800200 */
.L_x_6144:
[----:B------:R1:W-:Y:S01]  /*3c70*/  @P3 STS.128 [R245+0xe000], RZ ;  /* 0x00e000fff5003388 */ /* 0x0003e20000000c00 */
[----:B------:R-:W-:Y:S01]  /*3c80*/  IMAD.SHL.U32 R165, R167, 0x40, RZ ;  /* 0x00000040a7a57824 */ /* 0x000fe200078e00ff */
        /* <DEDUP_REMOVED lines=19> */
.L_x_6147:
[----:B------:R-:W-:Y:S05]  /*3dc0*/  BSYNC.RECONVERGENT B0 ;  /* 0x0000000000007941 */ /* 0x000fea0003800200 */
.L_x_6146:
[----:B------:R2:W-:Y:S01]  /*3dd0*/  @P2 STS.128 [R245+0xe800], RZ ;  /* 0x00e800fff5002388 */ /* 0x0005e20000000c00 */
[----:B------:R-:W-:Y:S01]  /*3de0*/  ISETP.GE.AND P3, PT, R7, R0, PT ;  /* 0x000000000700720c */ /* 0x000fe20003f66270 */
[----:B------:R-:W-:Y:S01]  /*3df0*/  BSSY.RECONVERGENT B0, `(.L_x_6148) ;  /* 0x0000012000007945 */ /* 0x000fe20003800200 */
[----:B------:R-:W-:Y:S02]  /*3e00*/  LOP3.LUT R217, R217, 0x7c00, RZ, 0xc0, !PT ;  /* 0x00007c00d9d97812 */ /* 0x000fe400078ec0ff */
[----:B------:R-:W-:Y:S02]  /*3e10*/  LOP3.LUT R7, R6, 0x8, R167, 0xf8, !PT ;  /* 0x0000000806077812 */ /* 0x000fe400078ef8a7 */
[--C-:B-1----:R-:W-:Y:S02]  /*3e20*/  LOP3.LUT R13, R4, 0x1c0, R165.reuse, 0xf8, !PT ;  /* 0x000001c0040d7812 */ /* 0x102fe400078ef8a5 */
        /* <DEDUP_REMOVED lines=14> */
.L_x_6149:
[----:B------:R-:W-:Y:S05]  /*3f10*/  BSYNC.RECONVERGENT B0 ;  /* 0x0000000000007941 */ /* 0x000fea0003800200 */
.L_x_6148:
        /* <DEDUP_REMOVED lines=20> */
.L_x_6151:
[----:B------:R-:W-:Y:S05]  /*4060*/  BSYNC.RECONVERGENT B0 ;  /* 0x0000000000007941 */ /* 0x000fea0003800200 */
.L_x_6150:
        /* <DEDUP_REMOVED lines=15> */
.L_x_6153:
[----:B------:R-:W-:Y:S05]  /*4160*/  BSYNC.RECONVERGENT B0 ;  /* 0x0000000000007941 */ /* 0x000fea0003800200 */
.L_x_6152:
        /* <DEDUP_REMOVED lines=15> */
.L_x_6155:
[----:B------:R-:W-:Y:S05]  /*4260*/  BSYNC.RECONVERGENT B0 ;  /* 0x0000000000007941 */ /* 0x000fea0003800200 */
.L_x_6154:
        /* <DEDUP_REMOVED lines=15> */
.L_x_6157:
[----:B------:R-:W-:Y:S05]  /*4360*/  BSYNC.RECONVERGENT B0 ;  /* 0x0000000000007941 */ /* 0x000fea0003800200 */
.L_x_6156:
        /* <DEDUP_REMOVED lines=15> */
.L_x_6159:
[----:B------:R-:W-:Y:S05]  /*4460*/  BSYNC.RECONVERGENT B0 ;  /* 0x0000000000007941 */ /* 0x000fea0003800200 */
.L_x_6158:
        /* <DEDUP_REMOVED lines=13> */
.L_x_6161:
[----:B------:R-:W-:Y:S05]  /*4540*/  BSYNC.RECONVERGENT B0 ;  /* 0x0000000000007941 */ /* 0x000fea0003800200 */
.L_x_6160:
[----:B------:R-:W-:Y:S01]  /*4550*/  LDSM.16.M88.4 R148, [R205] ;  /* 0x00000000cd94783b */ /* 0x000fe20000000200 */
[----:B------:R-:W-:Y:S01]  /*4560*/  IMAD.MOV.U32 R186, RZ, RZ, 0x20 ;  /* 0x00000020ffba7424 */ /* 0x000fe200078e00ff */
[C---:B------:R-:W-:Y:S01]  /*4570*/  LOP3.LUT P6, RZ, R167.reuse, 0x2, RZ, 0xc0, !PT ;  /* 0x00000002a7ff7812 */ /* 0x040fe200078cc0ff */
[----:B------:R-:W-:Y:S01]  /*4580*/  IMAD.MOV.U32 R206, RZ, RZ, 0x40 ;  /* 0x00000040ffce7424 */ /* 0x000fe200078e00ff */
[----:B------:R-:W5:Y:S01]  /*4590*/  LDSM.16.M88.4 R120, [R193+0x2000] ;  /* 0x00200000c178783b */ /* 0x000f620000000200 */
[----:B------:R-:W-:Y:S01]  /*45a0*/  LOP3.LUT P2, RZ, R167, 0x4, RZ, 0xc0, !PT ;  /* 0x00000004a7ff7812 */ /* 0x000fe2000784c0ff */
[----:B------:R-:W-:Y:S01]  /*45b0*/  VIADD R0, R38, 0xffffffff ;  /* 0xffffffff26007836 */ /* 0x000fe20000000000 */
[----:B------:R-:W-:Y:S01]  /*45c0*/  SEL R186, R186, 0xffffffe0, !P6 ;  /* 0xffffffe0baba7807 */ /* 0x000fe20007000000 */
[----:B------:R-:W2:Y:S01]  /*45d0*/  LDSM.16.M88.4 R96, [R193+0x2800] ;  /* 0x00280000c160783b */ /* 0x000ea20000000200 */
[----:B------:R-:W-:Y:S01]  /*45e0*/  SEL R206, R206, 0xffffffc0, !P2 ;  /* 0xffffffc0cece7807 */ /* 0x000fe20005000000 */
[----:B------:R-:W-:Y:S01]  /*45f0*/  BSSY.RECONVERGENT B1, `(.L_x_6162) ;  /* 0x00005fd000017945 */ /* 0x000fe20003800200 */
[----:B------:R-:W-:Y:S01]  /*4600*/  IADD3 R190, PT, PT, R190, R189, -R246 ;  /* 0x000000bdbebe7210 */ /* 0x000fe20007ffe8f6 */
[----:B------:R-:W-:Y:S01]  /*4610*/  IMAD.IADD R192, R205, 0x1, R186 ;  /* 0x00000001cdc07824 */ /* 0x000fe200078e02ba */
[----:B------:R-:W3:Y:S01]  /*4620*/  LDSM.16.M88.4 R88, [R193+0x3000] ;  /* 0x00300000c158783b */ /* 0x000ee20000000200 */
[--C-:B------:R-:W-:Y:S01]  /*4630*/  IMAD.IADD R204, R186, 0x1, R193.reuse ;  /* 0x00000001bacc7824 */ /* 0x100fe200078e02c1 */
[----:B------:R-:W-:Y:S01]  /*4640*/  IADD3 R188, PT, PT, R189, -R246, -R188 ;  /* 0x800000f6bdbc7210 */ /* 0x000fe20007ffe8bc */
[----:B------:R-:W-:Y:S01]  /*4650*/  IMAD.IADD R169, R205, 0x1, R206 ;  /* 0x00000001cda97824 */ /* 0x000fe200078e02ce */
[----:B------:R-:W4:Y:S01]  /*4660*/  LDSM.16.M88.4 R80, [R193+0x3800] ;  /* 0x00380000c150783b */ /* 0x000f220000000200 */
[----:B------:R-:W-:-:S02]  /*4670*/  IMAD.IADD R39, R206, 0x1, R193 ;  /* 0x00000001ce277824 */ /* 0x000fc400078e02c1 */
[C---:B------:R-:W-:Y:S01]  /*4680*/  IMAD.IADD R208, R186.reuse, 0x1, R169 ;  /* 0x00000001bad07824 */ /* 0x040fe200078e02a9 */
[----:B------:R-:W4:Y:S01]  /*4690*/  LDSM.16.M88.4 R72, [R193+0x4000] ;  /* 0x00400000c148783b */ /* 0x000f220000000200 */
[----:B------:R-:W-:-:S03]  /*46a0*/  IMAD.IADD R37, R186, 0x1, R39 ;  /* 0x00000001ba257824 */ /* 0x000fc600078e0227 */
[----:B------:R-:W4:Y:S04]  /*46b0*/  LDSM.16.M88.4 R64, [R193+0x4800] ;  /* 0x00480000c140783b */ /* 0x000f280000000200 */
[----:B------:R-:W4:Y:S04]  /*46c0*/  LDSM.16.M88.4 R56, [R193+0x5000] ;  /* 0x00500000c138783b */ /* 0x000f280000000200 */
[----:B------:R-:W4:Y:S04]  /*46d0*/  LDSM.16.M88.4 R48, [R193+0x5800] ;  /* 0x00580000c130783b */ /* 0x000f280000000200 */
[----:B------:R-:W4:Y:S04]  /*46e0*/  LDSM.16.M88.4 R40, [R193+0x6000] ;  /* 0x00600000c128783b */ /* 0x000f280000000200 */
[----:B------:R-:W4:Y:S01]  /*46f0*/  LDSM.16.M88.4 R28, [R193+0x6800] ;  /* 0x00680000c11c783b */ /* 0x000f220000000200 */
[C---:B-----5:R-:W-:Y:S03]  /*4700*/  HMMA.16816.F32.BF16 R144, R148.reuse, R120, RZ ;  /* 0x000000789490723c */ /* 0x060fe600000418ff */
[----:B------:R-:W5:Y:S04]  /*4710*/  LDSM.16.M88.4 R20, [R193+0x7000] ;  /* 0x00700000c114783b */ /* 0x000f680000000200 */
[----:B-1----:R-:W1:Y:S01]  /*4720*/  LDSM.16.M88.4 R12, [R193+0x7800] ;  /* 0x00780000c10c783b */ /* 0x002e620000000200 */
        /* <DEDUP_REMOVED lines=11> */
[----:B------:R-:W4:Y:S01]  /*47e0*/  LDSM.16.M88.4 R4, [R204+0x5000] ;  /* 0x00500000cc04783b */ /* 0x000f220000000200 */
[C---:B------:R-:W-:Y:S03]  /*47f0*/  HMMA.16816.F32.BF16 R76, R148.reuse, R72, RZ ;  /* 0x00000048944c723c */ /* 0x040fe600000418ff */
[----:B------:R-:W4:Y:S04]  /*4800*/  LDSM.16.M88.4 R132, [R204+0x5800] ;  /* 0x00580000cc84783b */ /* 0x000f280000000200 */
[----:B------:R-:W4:Y:S01]  /*4810*/  LDSM.16.M88.4 R176, [R204+0x3800] ;  /* 0x00380000ccb0783b */ /* 0x000f220000000200 */
[C---:B------:R-:W-:Y:S03]  /*4820*/  HMMA.16816.F32.BF16 R68, R148.reuse, R64, RZ ;  /* 0x000000409444723c */ /* 0x040fe600000418ff */
[----:B------:R-:W4:Y:S04]  /*4830*/  LDSM.16.M88.4 R140, [R204+0x4000] ;  /* 0x00400000cc8c783b */ /* 0x000f280000000200 */
[----:B------:R-:W4:Y:S01]  /*4840*/  LDSM.16.M88.4 R136, [R204+0x4800] ;  /* 0x00480000cc88783b */ /* 0x000f220000000200 */
[C---:B------:R-:W-:Y:S03]  /*4850*/  HMMA.16816.F32.BF16 R60, R148.reuse, R56, RZ ;  /* 0x00000038943c723c */ /* 0x040fe600000418ff */
[----:B------:R-:W-:Y:S04]  /*4860*/  LDSM.16.M88.4 R180, [R204+0x2800] ;  /* 0x00280000ccb4783b */ /* 0x000fe80000000200 */
[----:B------:R-:W0:Y:S01]  /*4870*/  LDGDEPBAR ;  /* 0x00000000000079af */ /* 0x000e220000000000 */
[C---:B------:R-:W-:Y:S08]  /*4880*/  HMMA.16816.F32.BF16 R52, R148.reuse, R48, RZ ;  /* 0x000000309434723c */ /* 0x040ff000000418ff */
[C---:B------:R-:W-:Y:S08]  /*4890*/  HMMA.16816.F32.BF16 R44, R148.reuse, R40, RZ ;  /* 0x00000028942c723c */ /* 0x040ff000000418ff */
[C---:B------:R-:W-:Y:S08]  /*48a0*/  HMMA.16816.F32.BF16 R32, R148.reuse, R28, RZ ;  /* 0x0000001c9420723c */ /* 0x040ff000000418ff */
[C---:B-----5:R-:W-:Y:S08]  /*48b0*/  HMMA.16816.F32.BF16 R24, R148.reuse, R20, RZ ;  /* 0x000000149418723c */ /* 0x060ff000000418ff */
[C---:B-1----:R-:W-:Y:S08]  /*48c0*/  HMMA.16816.F32.BF16 R16, R148.reuse, R12, RZ ;  /* 0x0000000c9410723c */ /* 0x042ff000000418ff */
        /* <DEDUP_REMOVED lines=17> */
[----:B---3--:R-:W-:Y:S08]  /*49e0*/  HMMA.16816.F32.BF16 R108, R148, R128, RZ ;  /* 0x00000080946c723c */ /* 0x008ff000000418ff */
[C---:B------:R-:W-:Y:S08]  /*49f0*/  HMMA.16816.F32.BF16 R144, R112.reuse, R104, R144 ;  /* 0x000000687090723c */ /* 0x040ff00000041890 */
[----:B------:R-:W-:Y:S01]  /*4a00*/  HMMA.16816.F32.BF16 R120, R112, R106, R120 ;  /* 0x0000006a7078723c */ /* 0x000fe20000041878 */
[----:B------:R-:W1:Y:S07]  /*4a10*/  LDSM.16.M88.4 R104, [R204+0x6800] ;  /* 0x00680000cc68783b */ /* 0x000e6e0000000200 */
        /* <DEDUP_REMOVED lines=19> */
[----:B------:R-:W-:Y:S07]  /*4b50*/  LDSM.16.M88.4 R136, [R39+0x2000] ;  /* 0x002000002788783b */ /* 0x000fee0000000200 */
[C---:B-1----:R-:W-:Y:S08]  /*4b60*/  HMMA.16816.F32.BF16 R32, R112.reuse, R104, R32 ;  /* 0x000000687020723c */ /* 0x042ff00000041820 */
[C---:B------:R-:W-:Y:S01]  /*4b70*/  HMMA.16816.F32.BF16 R28, R112.reuse, R106, R28 ;  /* 0x0000006a701c723c */ /* 0x040fe2000004181c */
[----:B------:R1:W5:Y:S07]  /*4b80*/  LDSM.16.M88.4 R104, [R169] ;  /* 0x00000000a968783b */ /* 0x00036e0000000200 */
[C---:B--2---:R-:W-:Y:S08]  /*4b90*/  HMMA.16816.F32.BF16 R44, R112.reuse, R128, R44 ;  /* 0x00000080702c723c */ /* 0x044ff0000004182c */
[C---:B------:R-:W-:Y:S01]  /*4ba0*/  HMMA.16816.F32.BF16 R40, R112.reuse, R130, R40 ;  /* 0x000000827028723c */ /* 0x040fe20000041828 */
[----:B------:R-:W2:Y:S07]  /*4bb0*/  LDSM.16.M88.4 R128, [R39+0x9800] ;  /* 0x009800002780783b */ /* 0x000eae0000000200 */
[----:B---3--:R-:W-:Y:S01]  /*4bc0*/  HMMA.16816.F32.BF16 R24, R112, R116, R24 ;  /* 0x000000747018723c */ /* 0x008fe20000041818 */
[----:B-1----:R-:W-:-:S05]  /*4bd0*/  IMAD.SHL.U32 R169, R167, 0x2, RZ ;  /* 0x00000002a7a97824 */ /* 0x002fca00078e00ff */
[----:B------:R-:W-:Y:S02]  /*4be0*/  LOP3.LUT R168, R169, 0x6, RZ, 0xc0, !PT ;  /* 0x00000006a9a87812 */ /* 0x000fe400078ec0ff */
[C---:B------:R-:W-:Y:S01]  /*4bf0*/  HMMA.16816.F32.BF16 R20, R112.reuse, R118, R20 ;  /* 0x000000767014723c */ /* 0x040fe20000041814 */
[----:B------:R-:W-:Y:S07]  /*4c00*/  LDSM.16.M88.4 R116, [R37+0x2000] ;  /* 0x002000002574783b */ /* 0x000fee0000000200 */
[C---:B----4-:R-:W-:Y:S08]  /*4c10*/  HMMA.16816.F32.BF16 R16, R112.reuse, R4, R16 ;  /* 0x000000047010723c */ /* 0x050ff00000041810 */
[C---:B------:R-:W-:Y:S01]  /*4c20*/  HMMA.16816.F32.BF16 R12, R112.reuse, R6, R12 ;  /* 0x00000006700c723c */ /* 0x040fe2000004180c */
[----:B------:R-:W1:Y:S07]  /*4c30*/  LDSM.16.M88.4 R4, [R208] ;  /* 0x00000000d004783b */ /* 0x000e6e0000000200 */
[----:B-----5:R-:W-:Y:S01]  /*4c40*/  HMMA.16816.F32.BF16 R148, R112, R134, R148 ;  /* 0x000000867094723c */ /* 0x020fe20000041894 */
[----:B------:R-:W-:-:S07]  /*4c50*/  IMAD R135, R241, 0x40, R189 ;  /* 0x00000040f1877824 */ /* 0x000fce00078e02bd */
[C---:B------:R-:W-:Y:S08]  /*4c60*/  HMMA.16816.F32.BF16 R160, R112.reuse, R176, R160 ;  /* 0x000000b070a0723c */ /* 0x040ff000000418a0 */
[C---:B------:R-:W-:Y:S08]  /*4c70*/  HMMA.16816.F32.BF16 R156, R112.reuse, R178, R156 ;  /* 0x000000b2709c723c */ /* 0x040ff0000004189c */
[----:B------:R-:W-:Y:S01]  /*4c80*/  HMMA.16816.F32.BF16 R176, R112, R140, R152 ;  /* 0x0000008c70b0723c */ /* 0x000fe20000041898 */
[----:B------:R-:W3:Y:S07]  /*4c90*/  LDSM.16.M88.4 R152, [R37+0x9800] ;  /* 0x009800002598783b */ /* 0x000eee0000000200 */
[C---:B------:R-:W-:Y:S08]  /*4ca0*/  HMMA.16816.F32.BF16 R144, R104.reuse, R136, R144 ;  /* 0x000000886890723c */ /* 0x040ff00000041890 */
[----:B--2---:R-:W-:Y:S01]  /*4cb0*/  HMMA.16816.F32.BF16 R148, R104, R130, R148 ;  /* 0x000000826894723c */ /* 0x004fe20000041894 */
[----:B------:R-:W-:-:S02]  /*4cc0*/  SHF.R.U32.HI R131, RZ, 0x2, R167 ;  /* 0x00000002ff837819 */ /* 0x000fc400000116a7 */
[----:B------:R-:W-:-:S04]  /*4cd0*/  LOP3.LUT R130, R216, 0x1f0, RZ, 0xc0, !PT ;  /* 0x000001f0d8827812 */ /* 0x000fc800078ec0ff */
[----:B------:R-:W-:Y:S01]  /*4ce0*/  LOP3.LUT R130, R130, 0x7, R131, 0xf8, !PT ;  /* 0x0000000782827812 */ /* 0x000fe200078ef883 */
[----:B------:R-:W-:Y:S01]  /*4cf0*/  IMAD.SHL.U32 R131, R0, 0x100, RZ ;  /* 0x0000010000837824 */ /* 0x000fe200078e00ff */
[----:B------:R-:W-:Y:S03]  /*4d00*/  HMMA.16816.F32.BF16 R100, R112, R180, R100 ;  /* 0x000000b47064723c */ /* 0x000fe60000041864 */
[----:B------:R-:W-:Y:S01]  /*4d10*/  IMAD.IADD R230, R130, 0x1, R135 ;  /* 0x0000000182e67824 */ /* 0x000fe200078e0287 */
[----:B------:R-:W-:-:S03]  /*4d20*/  LOP3.LUT R185, R131, R168, RZ, 0xfc, !PT ;  /* 0x000000a883b97212 */ /* 0x000fc600078efcff */
[----:B------:R-:W-:Y:S01]  /*4d30*/  VIADD R36, R230, 0x8 ;  /* 0x00000008e6247836 */ /* 0x000fe20000000000 */
[C---:B-1----:R-:W-:Y:S01]  /*4d40*/  HMMA.16816.F32.BF16 R144, R4.reuse, R116, R144 ;  /* 0x000000740490723c */ /* 0x042fe20000041890 */
[----:B------:R-:W-:Y:S02]  /*4d50*/  IMAD.IADD R187, R185, 0x1, R246 ;  /* 0x00000001b9bb7824 */ /* 0x000fe400078e02f6 */
[----:B------:R-:W-:Y:S02]  /*4d60*/  IMAD R117, R241, 0x40, R130 ;  /* 0x00000040f1757824 */ /* 0x000fe400078e0282 */
[C-C-:B------:R-:W-:Y:S01]  /*4d70*/  IMAD.IADD R116, R36.reuse, 0x1, -R187.reuse ;  /* 0x0000000124747824 */ /* 0x140fe200078e0abb */
[--C-:B------:R-:W-:Y:S01]  /*4d80*/  IADD3 R140, PT, PT, R36, -0x1, -R187.reuse ;  /* 0xffffffff248c7810 */ /* 0x100fe20007ffe8bb */
[C---:B------:R-:W-:Y:S01]  /*4d90*/  IMAD.IADD R190, R117.reuse, 0x1, R190 ;  /* 0x0000000175be7824 */ /* 0x040fe200078e02be */
[----:B---3--:R-:W-:Y:S01]  /*4da0*/  HMMA.16816.F32.BF16 R148, R4, R154, R148 ;  /* 0x0000009a0494723c */ /* 0x008fe20000041894 */
[----:B------:R-:W-:Y:S01]  /*4db0*/  IMAD.IADD R232, R117, 0x1, R188 ;  /* 0x0000000175e87824 */ /* 0x000fe200078e02bc */
[----:B------:R-:W-:Y:S01]  /*4dc0*/  IABS R116, R116 ;  /* 0x0000007400747213 */ /* 0x000fe20000000000 */
[C-C-:B------:R-:W-:Y:S01]  /*4dd0*/  IMAD.IADD R141, R230.reuse, 0x1, -R187.reuse ;  /* 0x00000001e68d7824 */ /* 0x140fe200078e0abb */
[----:B------:R-:W-:Y:S01]  /*4de0*/  IADD3 R117, PT, PT, R230, -0xf9, -R187 ;  /* 0xffffff07e6757810 */ /* 0x000fe20007ffe8bb */
[----:B------:R-:W-:Y:S01]  /*4df0*/  VIADD R194, R232, 0x8 ;  /* 0x00000008e8c27836 */ /* 0x000fe20000000000 */
[----:B------:R-:W-:-:S02]  /*4e00*/  I2FP.F32.S32 R135, R116 ;  /* 0x0000007400877245 */ /* 0x000fc40000201400 */
[----:B------:R-:W-:Y:S01]  /*4e10*/  HMMA.16816.F32.BF16 R96, R112, R182, R96 ;  /* 0x000000b67060723c */ /* 0x000fe20000041860 */
[----:B------:R-:W1:Y:S01]  /*4e20*/  LDSM.16.M88.4 R180, [R204+0x8000] ;  /* 0x00800000ccb4783b */ /* 0x000e620000000200 */
[----:B------:R-:W-:Y:S01]  /*4e30*/  IADD3 R116, PT, PT, R36, -0xf9, -R187 ;  /* 0xffffff0724747810 */ /* 0x000fe20007ffe8bb */
[----:B------:R-:W-:Y:S01]  /*4e40*/  FFMA.FTZ R146, -R244, R135, R146 ;  /* 0x00000087f4927223 */ /* 0x000fe20000010192 */
[----:B------:R-:W-:Y:S01]  /*4e50*/  IABS R117, R117 ;  /* 0x0000007500757213 */ /* 0x000fe20000000000 */
[----:B------:R-:W-:Y:S01]  /*4e60*/  VIADD R135, R185, 0xf9 ;  /* 0x000000f9b9877836 */ /* 0x000fe20000000000 */
[----:B------:R-:W-:Y:S02]  /*4e70*/  IABS R116, R116 ;  /* 0x0000007400747213 */ /* 0x000fe40000000000 */
[----:B------:R-:W-:Y:S01]  /*4e80*/  HMMA.16816.F32.BF16 R120, R104, R138, R120 ;  /* 0x0000008a6878723c */ /* 0x000fe20000041878 */
[----:B------:R-:W2:Y:S01]  /*4e90*/  LDSM.16.M88.4 R136, [R39+0x2800] ;  /* 0x002800002788783b */ /* 0x000ea20000000200 */
[----:B------:R-:W-:-:S02]  /*4ea0*/  I2FP.F32.S32 R117, R117 ;  /* 0x0000007500757245 */ /* 0x000fc40000201400 */
[----:B------:R-:W-:Y:S02]  /*4eb0*/  I2FP.F32.S32 R116, R116 ;  /* 0x0000007400747245 */ /* 0x000fe40000201400 */
[----:B------:R-:W-:Y:S01]  /*4ec0*/  ISETP.GT.AND P1, PT, R194, R185, PT ;  /* 0x000000b9c200720c */ /* 0x000fe20003f24270 */
[----:B------:R-:W-:Y:S01]  /*4ed0*/  FFMA.FTZ R134, -R244, R117, R149 ;  /* 0x00000075f4867223 */ /* 0x000fe20000010195 */
[----:B------:R-:W-:Y:S01]  /*4ee0*/  VIADDMNMX R231, R190, 0x1, R189, PT ;  /* 0x00000001bee77846 */ /* 0x000fe200038001bd */
[----:B------:R-:W-:Y:S01]  /*4ef0*/  FFMA.FTZ R116, -R244, R116, R151 ;  /* 0x00000074f4747223 */ /* 0x000fe20000010197 */
[----:B------:R-:W-:Y:S01]  /*4f00*/  VIADDMNMX R228, R190, 0x9, R189, PT ;  /* 0x00000009bee47846 */ /* 0x000fe200038001bd */
[----:B------:R-:W-:Y:S01]  /*4f10*/  VIADD R117, R185, 0x1 ;  /* 0x00000001b9757836 */ /* 0x000fe20000000000 */
[-C--:B------:R-:W-:Y:S01]  /*4f20*/  ISETP.GT.AND P4, PT, R232, R135.reuse, PT ;  /* 0x00000087e800720c */ /* 0x080fe20003f84270 */
[----:B------:R-:W-:Y:S01]  /*4f30*/  HMMA.16816.F32.BF16 R124, R112, R142, R124 ;  /* 0x0000008e707c723c */ /* 0x000fe2000004187c */
[----:B------:R-:W-:-:S02]  /*4f40*/  ISETP.GT.AND P3, PT, R194, R135, PT ;  /* 0x00000087c200720c */ /* 0x000fc40003f64270 */
[----:B------:R-:W-:Y:S02]  /*4f50*/  FSEL R189, R146, -INF , !P1 ;  /* 0xff80000092bd7808 */ /* 0x000fe40004800000 */
[C---:B------:R-:W-:Y:S02]  /*4f60*/  ISETP.GE.AND P5, PT, R135.reuse, R231, PT ;  /* 0x000000e78700720c */ /* 0x040fe40003fa6270 */
[----:B------:R-:W-:Y:S01]  /*4f70*/  ISETP.GE.AND P1, PT, R135, R228, PT ;  /* 0x000000e48700720c */ /* 0x000fe20003f26270 */
[----:B------:R-:W-:Y:S01]  /*4f80*/  HMMA.16816.F32.BF16 R120, R4, R118, R120 ;  /* 0x000000760478723c */ /* 0x000fe20000041878 */
[----:B------:R-:W-:Y:S02]  /*4f90*/  FSEL R134, R134, -INF , !P4 ;  /* 0xff80000086867808 */ /* 0x000fe40006000000 */
[----:B------:R-:W-:Y:S02]  /*4fa0*/  FSEL R130, R116, -INF , !P3 ;  /* 0xff80000074827808 */ /* 0x000fe40005800000 */
[----:B------:R-:W-:-:S02]  /*4fb0*/  FSEL R134, R134, -INF , !P5 ;  /* 0xff80000086867808 */ /* 0x000fc40006800000 */
[----:B------:R-:W-:Y:S01]  /*4fc0*/  FSEL R130, R130, -INF , !P1 ;  /* 0xff80000082827808 */ /* 0x000fe20004800000 */
[C---:B------:R-:W-:Y:S01]  /*4fd0*/  HMMA.16816.F32.BF16 R108, R112.reuse, R132, R108 ;  /* 0x00000084706c723c */ /* 0x040fe2000004186c */
[----:B------:R-:W-:Y:S02]  /*4fe0*/  ISETP.GT.AND P4, PT, R232, R117, PT ;  /* 0x00000075e800720c */ /* 0x000fe40003f84270 */
[C---:B------:R-:W-:Y:S02]  /*4ff0*/  ISETP.GE.AND P5, PT, R117.reuse, R231, PT ;  /* 0x000000e77500720c */ /* 0x040fe40003fa6270 */
[----:B------:R-:W-:Y:S02]  /*5000*/  ISETP.GE.AND P3, PT, R117, R228, PT ;  /* 0x000000e47500720c */ /* 0x000fe40003f66270 */
[----:B------:R-:W-:Y:S01]  /*5010*/  ISETP.GT.AND P1, PT, R194, R117, PT ;  /* 0x00000075c200720c */ /* 0x000fe20003f24270 */
[----:B-1----:R-:W-:Y:S01]  /*5020*/  HMMA.16816.F32.BF16 R8, R112, R180, R8 ;  /* 0x000000b47008723c */ /* 0x002fe20000041808 */
[----:B------:R-:W1:Y:S01]  /*5030*/  LDSM.16.M88.4 R116, [R37+0x2800] ;  /* 0x002800002574783b */ /* 0x000e620000000200 */
[----:B------:R-:W-:-:S02]  /*5040*/  IADD3 R135, PT, PT, R230, -0x1, -R187 ;  /* 0xffffffffe6877810 */ /* 0x000fc40007ffe8bb */
[----:B------:R-:W-:Y:S02]  /*5050*/  IABS R140, R140 ;  /* 0x0000008c008c7213 */ /* 0x000fe40000000000 */
[----:B------:R-:W-:Y:S02]  /*5060*/  IABS R135, R135 ;  /* 0x0000008700877213 */ /* 0x000fe40000000000 */
[----:B------:R-:W-:Y:S01]  /*5070*/  HMMA.16816.F32.BF16 R172, R112, R182, R172 ;  /* 0x000000b670ac723c */ /* 0x000fe200000418ac */
[----:B------:R-:W-:Y:S01]  /*5080*/  VIADD R112, R141, 0xfffffff8 ;  /* 0xfffffff88d707836 */ /* 0x000fe20000000000 */
[----:B------:R-:W-:Y:S01]  /*5090*/  I2FP.F32.S32 R140, R140 ;  /* 0x0000008c008c7245 */ /* 0x000fe20000201400 */
[----:B------:R-:W-:Y:S01]  /*50a0*/  VIADD R115, R185, 0x8 ;  /* 0x00000008b9737836 */ /* 0x000fe20000000000 */
[----:B------:R-:W-:Y:S02]  /*50b0*/  I2FP.F32.S32 R135, R135 ;  /* 0x0000008700877245 */ /* 0x000fe40000201400 */
[----:B------:R-:W-:Y:S01]  /*50c0*/  IABS R112, R112 ;  /* 0x0000007000707213 */ /* 0x000fe20000000000 */
[C---:B------:R-:W-:Y:S01]  /*50d0*/  FFMA.FTZ R140, -R244.reuse, R140, R147 ;  /* 0x0000008cf48c7223 */ /* 0x040fe20000010193 */
[----:B--2---:R-:W-:Y:S01]  /*50e0*/  HMMA.16816.F32.BF16 R100, R104, R136, R100 ;  /* 0x000000886864723c */ /* 0x004fe20000041864 */
[----:B------:R-:W-:Y:S01]  /*50f0*/  IABS R141, R141 ;  /* 0x0000008d008d7213 */ /* 0x000fe20000000000 */
[----:B------:R-:W-:Y:S01]  /*5100*/  FFMA.FTZ R135, -R244, R135, R145 ;  /* 0x00000087f4877223 */ /* 0x000fe20000010191 */
[----:B------:R-:W-:-:S02]  /*5110*/  I2FP.F32.S32 R113, R112 ;  /* 0x0000007000717245 */ /* 0x000fc40000201400 */
[----:B------:R-:W-:Y:S02]  /*5120*/  I2FP.F32.S32 R195, R141 ;  /* 0x0000008d00c37245 */ /* 0x000fe40000201400 */
[----:B------:R-:W-:Y:S01]  /*5130*/  FSEL R140, R140, -INF , !P1 ;  /* 0xff8000008c8c7808 */ /* 0x000fe20004800000 */
[----:B------:R-:W-:Y:S01]  /*5140*/  FFMA.FTZ R120, -R244, R113, R120 ;  /* 0x00000071f4787223 */ /* 0x000fe20000010178 */
[--C-:B------:R-:W-:Y:S01]  /*5150*/  IADD3 R113, PT, PT, R230, -0x9, -R187.reuse ;  /* 0xfffffff7e6717810 */ /* 0x100fe20007ffe8bb */
[----:B------:R-:W-:Y:S01]  /*5160*/  FFMA.FTZ R122, -R244, R195, R122 ;  /* 0x000000c3f47a7223 */ /* 0x000fe2000001017a */
[----:B------:R-:W-:Y:S01]  /*5170*/  IADD3 R112, PT, PT, R36, -0x9, -R187 ;  /* 0xfffffff724707810 */ /* 0x000fe20007ffe8bb */
[----:B------:R-:W-:Y:S01]  /*5180*/  HMMA.16816.F32.BF16 R96, R104, R138, R96 ;  /* 0x0000008a6860723c */ /* 0x000fe20000041860 */
[----:B------:R-:W-:Y:S01]  /*5190*/  IABS R113, R113 ;  /* 0x0000007100717213 */ /* 0x000fe20000000000 */
[----:B------:R-:W-:Y:S01]  /*51a0*/  FFMA.FTZ R144, -R244, R195, R144 ;  /* 0x000000c3f4907223 */ /* 0x000fe20000010190 */
[----:B------:R-:W-:-:S02]  /*51b0*/  FSEL R135, R135, -INF , !P4 ;  /* 0xff80000087877808 */ /* 0x000fc40006000000 */
[----:B------:R-:W-:Y:S02]  /*51c0*/  FSEL R196, R140, -INF , !P3 ;  /* 0xff8000008cc47808 */ /* 0x000fe40005800000 */
[----:B------:R-:W-:Y:S01]  /*51d0*/  IABS R112, R112 ;  /* 0x0000007000707213 */ /* 0x000fe20000000000 */
[----:B------:R-:W-:Y:S01]  /*51e0*/  HMMA.16816.F32.BF16 R108, R104, R128, R108 ;  /* 0x00000080686c723c */ /* 0x000fe2000004186c */
[----:B------:R-:W-:Y:S02]  /*51f0*/  I2FP.F32.S32 R113, R113 ;  /* 0x0000007100717245 */ /* 0x000fe40000201400 */
[----:B------:R-:W-:Y:S02]  /*5200*/  ISETP.GT.AND P3, PT, R194, R115, PT ;  /* 0x00000073c200720c */ /* 0x000fe40003f64270 */
[----:B------:R-:W-:Y:S01]  /*5210*/  FSEL R191, R135, -INF , !P5 ;  /* 0xff80000087bf7808 */ /* 0x000fe20006800000 */
[----:B------:R-:W-:Y:S01]  /*5220*/  FFMA.FTZ R121, -R244, R113, R121 ;  /* 0x00000071f4797223 */ /* 0x000fe20000010179 */
[----:B------:R-:W-:Y:S01]  /*5230*/  ISETP.GT.AND P4, PT, R232, R115, PT ;  /* 0x00000073e800720c */ /* 0x000fe20003f84270 */
[----:B-1----:R-:W-:Y:S01]  /*5240*/  HMMA.16816.F32.BF16 R100, R4, R116, R100 ;  /* 0x000000740464723c */ /* 0x002fe20000041864 */
[----:B------:R-:W-:-:S02]  /*5250*/  ISETP.GE.AND P5, PT, R115, R231, PT ;  /* 0x000000e77300720c */ /* 0x000fc40003fa6270 */
[----:B------:R-:W-:Y:S01]  /*5260*/  ISETP.GE.AND P1, PT, R115, R228, PT ;  /* 0x000000e47300720c */ /* 0x000fe20003f26270 */
[----:B------:R-:W-:Y:S01]  /*5270*/  VIADD R115, R185, 0x9 ;  /* 0x00000009b9737836 */ /* 0x000fe20000000000 */
[----:B------:R-:W-:Y:S02]  /*5280*/  I2FP.F32.S32 R112, R112 ;  /* 0x0000007000707245 */ /* 0x000fe40000201400 */
[----:B------:R-:W-:Y:S01]  /*5290*/  FSEL R198, R122, -INF , !P3 ;  /* 0xff8000007ac67808 */ /* 0x000fe20005800000 */
[----:B------:R-:W-:Y:S01]  /*52a0*/  HMMA.16816.F32.BF16 R96, R4, R118, R96 ;  /* 0x000000760460723c */ /* 0x000fe20000041860 */
[----:B------:R-:W-:Y:S01]  /*52b0*/  IADD3 R113, PT, PT, R230, -0x10, -R187 ;  /* 0xfffffff0e6717810 */ /* 0x000fe20007ffe8bb */
[----:B------:R-:W-:Y:S01]  /*52c0*/  FFMA.FTZ R112, -R244, R112, R123 ;  /* 0x00000070f4707223 */ /* 0x000fe2000001017b */
[----:B------:R-:W-:Y:S02]  /*52d0*/  FSEL R209, R120, -INF , !P4 ;  /* 0xff80000078d17808 */ /* 0x000fe40006000000 */
[----:B------:R-:W-:-:S02]  /*52e0*/  FSEL R198, R198, -INF , !P1 ;  /* 0xff800000c6c67808 */ /* 0x000fc40004800000 */
[-C--:B------:R-:W-:Y:S02]  /*52f0*/  ISETP.GT.AND P4, PT, R232, R115.reuse, PT ;  /* 0x00000073e800720c */ /* 0x080fe40003f84270 */
[----:B------:R-:W-:Y:S02]  /*5300*/  ISETP.GT.AND P1, PT, R194, R115, PT ;  /* 0x00000073c200720c */ /* 0x000fe40003f24270 */
[----:B------:R-:W-:Y:S02]  /*5310*/  IABS R113, R113 ;  /* 0x0000007100717213 */ /* 0x000fe40000000000 */
[----:B------:R-:W-:Y:S02]  /*5320*/  FSEL R209, R209, -INF , !P5 ;  /* 0xff800000d1d17808 */ /* 0x000fe40006800000 */
[C---:B------:R-:W-:Y:S02]  /*5330*/  ISETP.GE.AND P5, PT, R115.reuse, R231, PT ;  /* 0x000000e77300720c */ /* 0x040fe40003fa6270 */
[----:B------:R-:W-:Y:S01]  /*5340*/  ISETP.GE.AND P3, PT, R115, R228, PT ;  /* 0x000000e47300720c */ /* 0x000fe20003f66270 */
[----:B------:R-:W-:Y:S01]  /*5350*/  VIADD R115, R185, 0x10 ;  /* 0x00000010b9737836 */ /* 0x000fe20000000000 */
[----:B------:R-:W-:-:S02]  /*5360*/  FSEL R121, R121, -INF , !P4 ;  /* 0xff80000079797808 */ /* 0x000fc40006000000 */
[----:B------:R-:W-:Y:S02]  /*5370*/  FSEL R212, R112, -INF , !P1 ;  /* 0xff80000070d47808 */ /* 0x000fe40004800000 */
[----:B------:R-:W-:Y:S02]  /*5380*/  I2FP.F32.S32 R113, R113 ;  /* 0x0000007100717245 */ /* 0x000fe40000201400 */
[----:B------:R-:W-:Y:S02]  /*5390*/  IADD3 R117, PT, PT, R36, -0x10, -R187 ;  /* 0xfffffff024757810 */ /* 0x000fe40007ffe8bb */
[----:B------:R-:W-:Y:S01]  /*53a0*/  FSEL R211, R121, -INF , !P5 ;  /* 0xff80000079d37808 */ /* 0x000fe20006800000 */
[----:B------:R-:W-:Y:S01]  /*53b0*/  FFMA.FTZ R116, -R244, R113, R100 ;  /* 0x00000071f4747223 */ /* 0x000fe20000010164 */
[----:B------:R-:W-:Y:S01]  /*53c0*/  FSEL R212, R212, -INF , !P3 ;  /* 0xff800000d4d47808 */ /* 0x000fe20005800000 */
[----:B------:R-:W-:Y:S01]  /*53d0*/  VIADD R121, R185, 0x18 ;  /* 0x00000018b9797836 */ /* 0x000fe20000000000 */
[----:B------:R-:W-:-:S02]  /*53e0*/  ISETP.GT.AND P4, PT, R232, R115, PT ;  /* 0x00000073e800720c */ /* 0x000fc40003f84270 */
[C---:B------:R-:W-:Y:S02]  /*53f0*/  ISETP.GE.AND P5, PT, R115.reuse, R231, PT ;  /* 0x000000e77300720c */ /* 0x040fe40003fa6270 */
[----:B------:R-:W-:Y:S02]  /*5400*/  ISETP.GE.AND P1, PT, R115, R228, PT ;  /* 0x000000e47300720c */ /* 0x000fe40003f26270 */
[----:B------:R-:W-:Y:S02]  /*5410*/  ISETP.GT.AND P3, PT, R194, R115, PT ;  /* 0x00000073c200720c */ /* 0x000fe40003f64270 */
[----:B------:R-:W-:Y:S01]  /*5420*/  IABS R117, R117 ;  /* 0x0000007500757213 */ /* 0x000fe20000000000 */
[----:B------:R-:W1:Y:S01]  /*5430*/  LDSM.16.M88.4 R112, [R39+0x3000] ;  /* 0x003000002770783b */ /* 0x000e620000000200 */
[----:B------:R-:W-:Y:S02]  /*5440*/  FSEL R116, R116, -INF , !P4 ;  /* 0xff80000074747808 */ /* 0x000fe40006000000 */
[----:B------:R-:W-:-:S02]  /*5450*/  I2FP.F32.S32 R117, R117 ;  /* 0x0000007500757245 */ /* 0x000fc40000201400 */
[----:B------:R-:W-:Y:S02]  /*5460*/  FSEL R199, R116, -INF , !P5 ;  /* 0xff80000074c77808 */ /* 0x000fe40006800000 */
[--C-:B------:R-:W-:Y:S01]  /*5470*/  IADD3 R100, PT, PT, R230, -0x11, -R187.reuse ;  /* 0xffffffefe6647810 */ /* 0x100fe20007ffe8bb */
[----:B------:R-:W-:Y:S01]  /*5480*/  FFMA.FTZ R214, -R244, R117, R102 ;  /* 0x00000075f4d67223 */ /* 0x000fe20000010166 */
[----:B------:R-:W-:Y:S01]  /*5490*/  VIADD R117, R185, 0x11 ;  /* 0x00000011b9757836 */ /* 0x000fe20000000000 */
[----:B------:R-:W-:Y:S02]  /*54a0*/  IADD3 R120, PT, PT, R36, -0x11, -R187 ;  /* 0xffffffef24787810 */ /* 0x000fe40007ffe8bb */
[----:B------:R-:W-:Y:S02]  /*54b0*/  IABS R102, R100 ;  /* 0x0000006400667213 */ /* 0x000fe40000000000 */
[----:B------:R-:W-:Y:S02]  /*54c0*/  FSEL R214, R214, -INF , !P3 ;  /* 0xff800000d6d67808 */ /* 0x000fe40005800000 */
[----:B------:R-:W-:-:S02]  /*54d0*/  ISETP.GT.AND P4, PT, R232, R117, PT ;  /* 0x00000075e800720c */ /* 0x000fc40003f84270 */
[----:B------:R-:W-:Y:S02]  /*54e0*/  FSEL R214, R214, -INF , !P1 ;  /* 0xff800000d6d67808 */ /* 0x000fe40004800000 */
[C---:B------:R-:W-:Y:S02]  /*54f0*/  ISETP.GE.AND P5, PT, R117.reuse, R231, PT ;  /* 0x000000e77500720c */ /* 0x040fe40003fa6270 */
[----:B------:R-:W-:Y:S02]  /*5500*/  ISETP.GE.AND P3, PT, R117, R228, PT ;  /* 0x000000e47500720c */ /* 0x000fe40003f66270 */
[----:B------:R-:W-:Y:S02]  /*5510*/  ISETP.GT.AND P1, PT, R194, R117, PT ;  /* 0x00000075c200720c */ /* 0x000fe40003f24270 */
[----:B------:R-:W2:Y:S01]  /*5520*/  LDSM.16.M88.4 R116, [R37+0x3000] ;  /* 0x003000002574783b */ /* 0x000ea20000000200 */
[----:B------:R-:W-:Y:S02]  /*5530*/  IABS R100, R120 ;  /* 0x0000007800647213 */ /* 0x000fe40000000000 */
[----:B------:R-:W-:-:S02]  /*5540*/  I2FP.F32.S32 R102, R102 ;  /* 0x0000006600667245 */ /* 0x000fc40000201400 */
[----:B------:R-:W-:Y:S02]  /*5550*/  I2FP.F32.S32 R100, R100 ;  /* 0x0000006400647245 */ /* 0x000fe40000201400 */
[----:B------:R-:W-:Y:S01]  /*5560*/  IADD3 R120, PT, PT, R36, -0x18, -R187 ;  /* 0xffffffe824787810 */ /* 0x000fe20007ffe8bb */
[----:B------:R-:W-:Y:S01]  /*5570*/  FFMA.FTZ R102, -R244, R102, R101 ;  /* 0x00000066f4667223 */ /* 0x000fe20000010165 */
[----:B------:R-:W-:Y:S01]  /*5580*/  IADD3 R101, PT, PT, R230, -0x18, -R187 ;  /* 0xffffffe8e6657810 */ /* 0x000fe20007ffe8bb */
[----:B------:R-:W-:Y:S01]  /*5590*/  FFMA.FTZ R100, -R244, R100, R103 ;  /* 0x00000064f4647223 */ /* 0x000fe20000010167 */
[----:B------:R-:W-:Y:S02]  /*55a0*/  VIMNMX R229, PT, PT, RZ, R194, !PT ;  /* 0x000000c2ffe57248 */ /* 0x000fe40007fe0100 */
[----:B------:R-:W-:Y:S01]  /*55b0*/  IABS R103, R101 ;  /* 0x0000006500677213 */ /* 0x000fe20000000000 */
[----:B-1----:R-:W-:Y:S01]  /*55c0*/  HMMA.16816.F32.BF16 R92, R104, R112, R92 ;  /* 0x00000070685c723c */ /* 0x002fe2000004185c */
[----:B------:R-:W-:-:S02]  /*55d0*/  IABS R101, R120 ;  /* 0x0000007800657213 */ /* 0x000fc40000000000 */
[----:B------:R-:W-:Y:S02]  /*55e0*/  I2FP.F32.S32 R103, R103 ;  /* 0x0000006700677245 */ /* 0x000fe40000201400 */
[----:B------:R-:W-:Y:S02]  /*55f0*/  I2FP.F32.S32 R101, R101 ;  /* 0x0000006500657245 */ /* 0x000fe40000201400 */
[----:B------:R-:W-:Y:S01]  /*5600*/  FSEL R200, R100, -INF , !P1 ;  /* 0xff80000064c87808 */ /* 0x000fe20004800000 */
[----:B------:R-:W-:Y:S01]  /*5610*/  FFMA.FTZ R103, -R244, R103, R96 ;  /* 0x00000067f4677223 */ /* 0x000fe20000010160 */
[--C-:B------:R-:W-:Y:S01]  /*5620*/  IADD3 R96, PT, PT, R230, -0x19, -R187.reuse ;  /* 0xffffffe7e6607810 */ /* 0x100fe20007ffe8bb */
[----:B------:R-:W-:Y:S01]  /*5630*/  FFMA.FTZ R210, -R244, R101, R98 ;  /* 0x00000065f4d27223 */ /* 0x000fe20000010162 */
[----:B------:R-:W-:Y:S01]  /*5640*/  IADD3 R100, PT, PT, R36, -0x19, -R187 ;  /* 0xffffffe724647810 */ /* 0x000fe20007ffe8bb */
[----:B------:R-:W-:Y:S01]  /*5650*/  VIADD R101, R185, 0x19 ;  /* 0x00000019b9657836 */ /* 0x000fe20000000000 */
[----:B------:R-:W-:Y:S01]  /*5660*/  IABS R98, R96 ;  /* 0x0000006000627213 */ /* 0x000fe20000000000 */
[----:B------:R-:W-:Y:S01]  /*5670*/  HMMA.16816.F32.BF16 R88, R104, R114, R88 ;  /* 0x000000726858723c */ /* 0x000fe20000041858 */
[----:B------:R-:W-:-:S02]  /*5680*/  FSEL R200, R200, -INF , !P3 ;  /* 0xff800000c8c87808 */ /* 0x000fc40005800000 */
[----:B------:R-:W-:Y:S02]  /*5690*/  IABS R96, R100 ;  /* 0x0000006400607213 */ /* 0x000fe40000000000 */
[----:B------:R-:W-:Y:S02]  /*56a0*/  I2FP.F32.S32 R98, R98 ;  /* 0x0000006200627245 */ /* 0x000fe40000201400 */
[-C--:B------:R-:W-:Y:S02]  /*56b0*/  ISETP.GT.AND P3, PT, R194, R121.reuse, PT ;  /* 0x00000079c200720c */ /* 0x080fe40003f64270 */
[----:B------:R-:W-:Y:S01]  /*56c0*/  FSEL R102, R102, -INF , !P4 ;  /* 0xff80000066667808 */ /* 0x000fe20006000000 */
[----:B------:R-:W-:Y:S01]  /*56d0*/  FFMA.FTZ R98, -R244, R98, R97 ;  /* 0x00000062f4627223 */ /* 0x000fe20000010161 */
[----:B------:R-:W-:Y:S01]  /*56e0*/  I2FP.F32.S32 R96, R96 ;  /* 0x0000006000607245 */ /* 0x000fe20000201400 */
[C---:B--2---:R-:W-:Y:S01]  /*56f0*/  HMMA.16816.F32.BF16 R92, R4.reuse, R116, R92 ;  /* 0x00000074045c723c */ /* 0x044fe2000004185c */
[----:B------:R-:W-:Y:S01]  /*5700*/  ISETP.GT.AND P4, PT, R232, R121, PT ;  /* 0x00000079e800720c */ /* 0x000fe20003f84270 */
[----:B------:R-:W-:Y:S01]  /*5710*/  VIADD R117, R185, 0x28 ;  /* 0x00000028b9757836 */ /* 0x000fe20000000000 */
[----:B------:R-:W-:Y:S01]  /*5720*/  ISETP.GE.AND P1, PT, R121, R228, PT ;  /* 0x000000e47900720c */ /* 0x000fe20003f26270 */
[----:B------:R-:W-:Y:S01]  /*5730*/  FFMA.FTZ R96, -R244, R96, R99 ;  /* 0x00000060f4607223 */ /* 0x000fe20000010163 */
[----:B------:R-:W-:Y:S01]  /*5740*/  FSEL R210, R210, -INF , !P3 ;  /* 0xff800000d2d27808 */ /* 0x000fe20005800000 */
[----:B------:R-:W-:Y:S01]  /*5750*/  VIADD R99, R185, 0x20 ;  /* 0x00000020b9637836 */ /* 0x000fe20000000000 */
[----:B------:R-:W-:Y:S01]  /*5760*/  IADD3 R97, PT, PT, R230, -0x20, -R187 ;  /* 0xffffffe0e6617810 */ /* 0x000fe20007ffe8bb */
[----:B------:R-:W-:Y:S01]  /*5770*/  HMMA.16816.F32.BF16 R88, R4, R118, R88 ;  /* 0x000000760458723c */ /* 0x000fe20000041858 */
[----:B------:R-:W-:-:S02]  /*5780*/  FSEL R207, R102, -INF , !P5 ;  /* 0xff80000066cf7808 */ /* 0x000fc40006800000 */
[----:B------:R-:W-:Y:S02]  /*5790*/  ISETP.GE.AND P5, PT, R121, R231, PT ;  /* 0x000000e77900720c */ /* 0x000fe40003fa6270 */
[----:B------:R-:W-:Y:S02]  /*57a0*/  FSEL R103, R103, -INF , !P4 ;  /* 0xff80000067677808 */ /* 0x000fe40006000000 */
[----:B------:R-:W-:Y:S02]  /*57b0*/  FSEL R210, R210, -INF , !P1 ;  /* 0xff800000d2d27808 */ /* 0x000fe40004800000 */
[-C--:B------:R-:W-:Y:S02]  /*57c0*/  ISETP.GT.AND P4, PT, R232, R101.reuse, PT ;  /* 0x00000065e800720c */ /* 0x080fe40003f84270 */
[----:B------:R-:W-:Y:S02]  /*57d0*/  ISETP.GT.AND P1, PT, R194, R101, PT ;  /* 0x00000065c200720c */ /* 0x000fe40003f24270 */
[----:B------:R-:W-:-:S02]  /*57e0*/  IABS R97, R97 ;  /* 0x0000006100617213 */ /* 0x000fc40000000000 */
[----:B------:R-:W-:Y:S02]  /*57f0*/  FSEL R201, R103, -INF , !P5 ;  /* 0xff80000067c97808 */ /* 0x000fe40006800000 */
[C---:B------:R-:W-:Y:S02]  /*5800*/  ISETP.GE.AND P5, PT, R101.reuse, R231, PT ;  /* 0x000000e76500720c */ /* 0x040fe40003fa6270 */
[----:B------:R-:W-:Y:S02]  /*5810*/  ISETP.GE.AND P3, PT, R101, R228, PT ;  /* 0x000000e46500720c */ /* 0x000fe40003f66270 */
[----:B------:R-:W-:Y:S02]  /*5820*/  FSEL R98, R98, -INF , !P4 ;  /* 0xff80000062627808 */ /* 0x000fe40006000000 */
[----:B------:R-:W-:Y:S02]  /*5830*/  FSEL R202, R96, -INF , !P1 ;  /* 0xff80000060ca7808 */ /* 0x000fe40004800000 */
[----:B------:R-:W-:-:S02]  /*5840*/  I2FP.F32.S32 R97, R97 ;  /* 0x0000006100617245 */ /* 0x000fc40000201400 */
[----:B------:R-:W-:Y:S02]  /*5850*/  IADD3 R101, PT, PT, R36, -0x20, -R187 ;  /* 0xffffffe024657810 */ /* 0x000fe40007ffe8bb */
[----:B------:R-:W-:Y:S01]  /*5860*/  FSEL R203, R98, -INF , !P5 ;  /* 0xff80000062cb7808 */ /* 0x000fe20006800000 */
[----:B------:R-:W-:Y:S01]  /*5870*/  FFMA.FTZ R100, -R244, R97, R92 ;  /* 0x00000061f4647223 */ /* 0x000fe2000001015c */
[----:B------:R-:W-:Y:S02]  /*5880*/  FSEL R202, R202, -INF , !P3 ;  /* 0xff800000caca7808 */ /* 0x000fe40005800000 */
[----:B------:R-:W-:Y:S02]  /*5890*/  ISETP.GT.AND P4, PT, R232, R99, PT ;  /* 0x00000063e800720c */ /* 0x000fe40003f84270 */
[C---:B------:R-:W-:Y:S02]  /*58a0*/  ISETP.GE.AND P5, PT, R99.reuse, R231, PT ;  /* 0x000000e76300720c */ /* 0x040fe40003fa6270 */
[----:B------:R-:W-:-:S02]  /*58b0*/  ISETP.GE.AND P1, PT, R99, R228, PT ;  /* 0x000000e46300720c */ /* 0x000fc40003f26270 */
[----:B------:R-:W-:Y:S02]  /*58c0*/  ISETP.GT.AND P3, PT, R194, R99, PT ;  /* 0x00000063c200720c */ /* 0x000fe40003f64270 */
[----:B------:R-:W-:Y:S01]  /*58d0*/  IABS R101, R101 ;  /* 0x0000006500657213 */ /* 0x000fe20000000000 */
[----:B------:R-:W1:Y:S01]  /*58e0*/  LDSM.16.M88.4 R96, [R39+0x3800] ;  /* 0x003800002760783b */ /* 0x000e620000000200 */
[--C-:B------:R-:W-:Y:S02]  /*58f0*/  IADD3 R92, PT, PT, R230, -0x21, -R187.reuse ;  /* 0xffffffdfe65c7810 */ /* 0x100fe40007ffe8bb */
[----:B------:R-:W-:Y:S02]  /*5900*/  I2FP.F32.S32 R101, R101 ;  /* 0x0000006500657245 */ /* 0x000fe40000201400 */
[----:B------:R-:W-:Y:S02]  /*5910*/  IADD3 R102, PT, PT, R36, -0x21, -R187 ;  /* 0xffffffdf24667810 */ /* 0x000fe40007ffe8bb */
[----:B------:R-:W-:Y:S01]  /*5920*/  FSEL R100, R100, -INF , !P4 ;  /* 0xff80000064647808 */ /* 0x000fe20006000000 */
[----:B------:R-:W-:Y:S01]  /*5930*/  FFMA.FTZ R112, -R244, R101, R94 ;  /* 0x00000065f4707223 */ /* 0x000fe2000001015e */
[----:B------:R-:W-:Y:S01]  /*5940*/  VIADD R101, R185, 0x21 ;  /* 0x00000021b9657836 */ /* 0x000fe20000000000 */
[----:B------:R-:W-:-:S02]  /*5950*/  IABS R94, R92 ;  /* 0x0000005c005e7213 */ /* 0x000fc40000000000 */
[----:B------:R-:W-:Y:S02]  /*5960*/  FSEL R113, R100, -INF , !P5 ;  /* 0xff80000064717808 */ /* 0x000fe40006800000 */
[----:B------:R-:W-:Y:S02]  /*5970*/  FSEL R112, R112, -INF , !P3 ;  /* 0xff80000070707808 */ /* 0x000fe40005800000 */
[----:B------:R-:W-:Y:S02]  /*5980*/  ISETP.GT.AND P4, PT, R232, R101, PT ;  /* 0x00000065e800720c */ /* 0x000fe40003f84270 */
[----:B------:R-:W-:Y:S02]  /*5990*/  FSEL R112, R112, -INF , !P1 ;  /* 0xff80000070707808 */ /* 0x000fe40004800000 */
[----:B------:R-:W-:Y:S02]  /*59a0*/  IABS R92, R102 ;  /* 0x00000066005c7213 */ /* 0x000fe40000000000 */
[----:B------:R-:W-:-:S02]  /*59b0*/  ISETP.GE.AND P5, PT, R101, R231, PT ;  /* 0x000000e76500720c */ /* 0x000fc40003fa6270 */
[----:B------:R-:W-:Y:S02]  /*59c0*/  ISETP.GE.AND P3, PT, R101, R228, PT ;  /* 0x000000e46500720c */ /* 0x000fe40003f66270 */
[----:B------:R-:W-:Y:S02]  /*59d0*/  ISETP.GT.AND P1, PT, R194, R101, PT ;  /* 0x00000065c200720c */ /* 0x000fe40003f24270 */
[----:B------:R-:W2:Y:S01]  /*59e0*/  LDSM.16.M88.4 R100, [R37+0x3800] ;  /* 0x003800002564783b */ /* 0x000ea20000000200 */
[----:B------:R-:W-:Y:S02]  /*59f0*/  I2FP.F32.S32 R94, R94 ;  /* 0x0000005e005e7245 */ /* 0x000fe40000201400 */
[----:B------:R-:W-:Y:S02]  /*5a00*/  I2FP.F32.S32 R92, R92 ;  /* 0x0000005c005c7245 */ /* 0x000fe40000201400 */
[----:B------:R-:W-:Y:S01]  /*5a10*/  IADD3 R114, PT, PT, R36, -0x28, -R187 ;  /* 0xffffffd824727810 */ /* 0x000fe20007ffe8bb */
[----:B------:R-:W-:Y:S01]  /*5a20*/  FFMA.FTZ R94, -R244, R94, R93 ;  /* 0x0000005ef45e7223 */ /* 0x000fe2000001015d */
[----:B------:R-:W-:Y:S01]  /*5a30*/  IADD3 R93, PT, PT, R230, -0x28, -R187 ;  /* 0xffffffd8e65d7810 */ /* 0x000fe20007ffe8bb */
[----:B------:R-:W-:-:S03]  /*5a40*/  FFMA.FTZ R92, -R244, R92, R95 ;  /* 0x0000005cf45c7223 */ /* 0x000fc6000001015f */
[----:B------:R-:W-:Y:S01]  /*5a50*/  IABS R95, R93 ;  /* 0x0000005d005f7213 */ /* 0x000fe20000000000 */
[C---:B-1----:R-:W-:Y:S01]  /*5a60*/  HMMA.16816.F32.BF16 R84, R104.reuse, R96, R84 ;  /* 0x000000606854723c */ /* 0x042fe20000041854 */
[----:B------:R-:W-:Y:S02]  /*5a70*/  IABS R93, R114 ;  /* 0x00000072005d7213 */ /* 0x000fe40000000000 */
        /* <DEDUP_REMOVED lines=16> */
[----:B------:R-:W-:Y:S02]  /*5b80*/  I2FP.F32.S32 R88, R88 ;  /* 0x0000005800587245 */ /* 0x000fe40000201400 */
[----:B------:R-:W-:Y:S01]  /*5b90*/  ISETP.GT.AND P4, PT, R232, R117, PT ;  /* 0x00000075e800720c */ /* 0x000fe20003f84270 */
[----:B--2---:R-:W-:Y:S01]  /*5ba0*/  HMMA.16816.F32.BF16 R84, R4, R100, R84 ;  /* 0x000000640454723c */ /* 0x004fe20000041854 */
[----:B------:R-:W-:Y:S01]  /*5bb0*/  ISETP.GE.AND P1, PT, R117, R228, PT ;  /* 0x000000e47500720c */ /* 0x000fe20003f26270 */
[----:B------:R-:W-:Y:S01]  /*5bc0*/  FFMA.FTZ R88, -R244, R88, R91 ;  /* 0x00000058f4587223 */ /* 0x000fe2000001015b */
[----:B------:R-:W-:Y:S01]  /*5bd0*/  FSEL R97, R97, -INF , !P3 ;  /* 0xff80000061617808 */ /* 0x000fe20005800000 */
[----:B------:R-:W-:Y:S01]  /*5be0*/  VIADD R91, R185, 0x30 ;  /* 0x00000030b95b7836 */ /* 0x000fe20000000000 */
[----:B------:R-:W-:-:S02]  /*5bf0*/  IADD3 R89, PT, PT, R230, -0x30, -R187 ;  /* 0xffffffd0e6597810 */ /* 0x000fc40007ffe8bb */
[----:B------:R-:W-:Y:S01]  /*5c00*/  FSEL R115, R94, -INF , !P5 ;  /* 0xff8000005e737808 */ /* 0x000fe20006800000 */
[----:B------:R-:W-:Y:S01]  /*5c10*/  HMMA.16816.F32.BF16 R80, R4, R102, R80 ;  /* 0x000000660450723c */ /* 0x000fe20000041850 */
[----:B------:R-:W-:Y:S01]  /*5c20*/  ISETP.GE.AND P5, PT, R117, R231, PT ;  /* 0x000000e77500720c */ /* 0x000fe20003fa6270 */
[----:B------:R-:W-:Y:S01]  /*5c30*/  VIADD R117, R185, 0x38 ;  /* 0x00000038b9757836 */ /* 0x000fe20000000000 */
[----:B------:R-:W-:Y:S02]  /*5c40*/  FSEL R95, R95, -INF , !P4 ;  /* 0xff8000005f5f7808 */ /* 0x000fe40006000000 */
[----:B------:R-:W-:Y:S02]  /*5c50*/  FSEL R97, R97, -INF , !P1 ;  /* 0xff80000061617808 */ /* 0x000fe40004800000 */
[-C--:B------:R-:W-:Y:S02]  /*5c60*/  ISETP.GT.AND P4, PT, R232, R93.reuse, PT ;  /* 0x0000005de800720c */ /* 0x080fe40003f84270 */
[----:B------:R-:W-:-:S02]  /*5c70*/  ISETP.GT.AND P1, PT, R194, R93, PT ;  /* 0x0000005dc200720c */ /* 0x000fc40003f24270 */
[----:B------:R-:W-:Y:S02]  /*5c80*/  IABS R89, R89 ;  /* 0x0000005900597213 */ /* 0x000fe40000000000 */
[----:B------:R-:W-:Y:S02]  /*5c90*/  FSEL R96, R95, -INF , !P5 ;  /* 0xff8000005f607808 */ /* 0x000fe40006800000 */
[C---:B------:R-:W-:Y:S02]  /*5ca0*/  ISETP.GE.AND P5, PT, R93.reuse, R231, PT ;  /* 0x000000e75d00720c */ /* 0x040fe40003fa6270 */
[----:B------:R-:W-:Y:S02]  /*5cb0*/  ISETP.GE.AND P3, PT, R93, R228, PT ;  /* 0x000000e45d00720c */ /* 0x000fe40003f66270 */
[----:B------:R-:W-:Y:S02]  /*5cc0*/  FSEL R90, R90, -INF , !P4 ;  /* 0xff8000005a5a7808 */ /* 0x000fe40006000000 */
[----:B------:R-:W-:-:S02]  /*5cd0*/  FSEL R100, R88, -INF , !P1 ;  /* 0xff80000058647808 */ /* 0x000fc40004800000 */
[----:B------:R-:W-:Y:S02]  /*5ce0*/  I2FP.F32.S32 R89, R89 ;  /* 0x0000005900597245 */ /* 0x000fe40000201400 */
[----:B------:R-:W-:Y:S02]  /*5cf0*/  IADD3 R93, PT, PT, R36, -0x30, -R187 ;  /* 0xffffffd0245d7810 */ /* 0x000fe40007ffe8bb */
[----:B------:R-:W-:Y:S01]  /*5d00*/  FSEL R101, R90, -INF , !P5 ;  /* 0xff8000005a657808 */ /* 0x000fe20006800000 */
[----:B------:R-:W-:Y:S01]  /*5d10*/  FFMA.FTZ R92, -R244, R89, R84 ;  /* 0x00000059f45c7223 */ /* 0x000fe20000010154 */
[----:B------:R-:W-:Y:S02]  /*5d20*/  FSEL R100, R100, -INF , !P3 ;  /* 0xff80000064647808 */ /* 0x000fe40005800000 */
[----:B------:R-:W-:Y:S02]  /*5d30*/  ISETP.GT.AND P4, PT, R232, R91, PT ;  /* 0x0000005be800720c */ /* 0x000fe40003f84270 */
[----:B------:R-:W-:-:S02]  /*5d40*/  ISETP.GE.AND P5, PT, R91, R231, PT ;  /* 0x000000e75b00720c */ /* 0x000fc40003fa6270 */
[----:B------:R-:W-:Y:S02]  /*5d50*/  ISETP.GE.AND P1, PT, R91, R228, PT ;  /* 0x000000e45b00720c */ /* 0x000fe40003f26270 */
[----:B------:R-:W-:Y:S02]  /*5d60*/  ISETP.GT.AND P3, PT, R194, R91, PT ;  /* 0x0000005bc200720c */ /* 0x000fe40003f64270 */
[----:B------:R-:W-:Y:S01]  /*5d70*/  IABS R93, R93 ;  /* 0x0000005d005d7213 */ /* 0x000fe20000000000 */
[----:B------:R-:W1:Y:S01]  /*5d80*/  LDSM.16.M88.4 R88, [R39+0x4000] ;  /* 0x004000002758783b */ /* 0x000e620000000200 */
[--C-:B------:R-:W-:Y:S02]  /*5d90*/  IADD3 R84, PT, PT, R230, -0x31, -R187.reuse ;  /* 0xffffffcfe6547810 */ /* 0x100fe40007ffe8bb */
[----:B------:R-:W-:Y:S02]  /*5da0*/  I2FP.F32.S32 R93, R93 ;  /* 0x0000005d005d7245 */ /* 0x000fe40000201400 */
[----:B------:R-:W-:-:S02]  /*5db0*/  IADD3 R94, PT, PT, R36, -0x31, -R187 ;  /* 0xffffffcf245e7810 */ /* 0x000fc40007ffe8bb */
[----:B------:R-:W-:Y:S01]  /*5dc0*/  FSEL R92, R92, -INF , !P4 ;  /* 0xff8000005c5c7808 */ /* 0x000fe20006000000 */
[----:B------:R-:W-:Y:S01]  /*5dd0*/  FFMA.FTZ R99, -R244, R93, R86 ;  /* 0x0000005df4637223 */ /* 0x000fe20000010156 */
[----:B------:R-:W-:Y:S01]  /*5de0*/  VIADD R93, R185, 0x31 ;  /* 0x00000031b95d7836 */ /* 0x000fe20000000000 */
[----:B------:R-:W-:Y:S02]  /*5df0*/  IABS R86, R84 ;  /* 0x0000005400567213 */ /* 0x000fe40000000000 */
[----:B------:R-:W-:Y:S02]  /*5e00*/  FSEL R98, R92, -INF , !P5 ;  /* 0xff8000005c627808 */ /* 0x000fe40006800000 */
[----:B------:R-:W-:Y:S02]  /*5e10*/  FSEL R99, R99, -INF , !P3 ;  /* 0xff80000063637808 */ /* 0x000fe40005800000 */
[----:B------:R-:W-:Y:S02]  /*5e20*/  ISETP.GT.AND P4, PT, R232, R93, PT ;  /* 0x0000005de800720c */ /* 0x000fe40003f84270 */
[----:B------:R-:W-:-:S02]  /*5e30*/  FSEL R99, R99, -INF , !P1 ;  /* 0xff80000063637808 */ /* 0x000fc40004800000 */
[----:B------:R-:W-:Y:S02]  /*5e40*/  IABS R84, R94 ;  /* 0x0000005e00547213 */ /* 0x000fe40000000000 */
[C---:B------:R-:W-:Y:S02]  /*5e50*/  ISETP.GE.AND P5, PT, R93.reuse, R231, PT ;  /* 0x000000e75d00720c */ /* 0x040fe40003fa6270 */
[----:B------:R-:W-:Y:S02]  /*5e60*/  ISETP.GE.AND P3, PT, R93, R228, PT ;  /* 0x000000e45d00720c */ /* 0x000fe40003f66270 */
[----:B------:R-:W-:Y:S02]  /*5e70*/  ISETP.GT.AND P1, PT, R194, R93, PT ;  /* 0x0000005dc200720c */ /* 0x000fe40003f24270 */
[----:B------:R-:W2:Y:S01]  /*5e80*/  LDSM.16.M88.4 R92, [R37+0x4000] ;  /* 0x00400000255c783b */ /* 0x000ea20000000200 */
[----:B------:R-:W-:Y:S02]  /*5e90*/  I2FP.F32.S32 R86, R86 ;  /* 0x0000005600567245 */ /* 0x000fe40000201400 */
[----:B------:R-:W-:-:S02]  /*5ea0*/  I2FP.F32.S32 R84, R84 ;  /* 0x0000005400547245 */ /* 0x000fc40000201400 */
        /* <DEDUP_REMOVED lines=376> */
[----:B------:R-:W-:Y:S01]  /*7630*/  IABS R45, R62 ;  /* 0x0000003e002d7213 */ /* 0x000fe20000000000 */
[----:B------:R-:W-:Y:S01]  /*7640*/  VIADD R49, R185, 0x98 ;  /* 0x00000098b9317836 */ /* 0x000fe20000000000 */
[----:B------:R-:W-:Y:S02]  /*7650*/  I2FP.F32.S32 R47, R47 ;  /* 0x0000002f002f7245 */ /* 0x000fe40000201400 */
[----:B------:R-:W-:Y:S02]  /*7660*/  FSEL R46, R46, -INF , !P4 ;  /* 0xff8000002e2e7808 */ /* 0x000fe40006000000 */
[----:B------:R-:W-:Y:S01]  /*7670*/  FSEL R62, R44, -INF , !P1 ;  /* 0xff8000002c3e7808 */ /* 0x000fe20004800000 */
[----:B------:R-:W-:Y:S01]  /*7680*/  FFMA.FTZ R47, -R244, R47, R40 ;  /* 0x0000002ff42f7223 */ /* 0x000fe20000010128 */
[----:B------:R-:W-:Y:S01]  /*7690*/  I2FP.F32.S32 R45, R45 ;  /* 0x0000002d002d7245 */ /* 0x000fe20000201400 */
[----:B------:R-:W-:Y:S01]  /*76a0*/  HMMA.16816.F32.BF16 R28, R104, R50, R28 ;  /* 0x00000032681c723c */ /* 0x000fe2000004181c */
[----:B------:R-:W-:-:S02]  /*76b0*/  IADD3 R40, PT, PT, R230, -0x89, -R187 ;  /* 0xffffff77e6287810 */ /* 0x000fc40007ffe8bb */
[----:B------:R-:W-:Y:S02]  /*76c0*/  FSEL R63, R46, -INF , !P5 ;  /* 0xff8000002e3f7808 */ /* 0x000fe40006800000 */
[----:B------:R-:W-:Y:S02]  /*76d0*/  FSEL R62, R62, -INF , !P3 ;  /* 0xff8000003e3e7808 */ /* 0x000fe40005800000 */
[----:B------:R-:W-:Y:S02]  /*76e0*/  ISETP.GT.AND P4, PT, R232, R117, PT ;  /* 0x00000075e800720c */ /* 0x000fe40003f84270 */
[C---:B------:R-:W-:Y:S02]  /*76f0*/  ISETP.GE.AND P5, PT, R117.reuse, R231, PT ;  /* 0x000000e77500720c */ /* 0x040fe40003fa6270 */
[----:B------:R-:W-:Y:S02]  /*7700*/  ISETP.GE.AND P1, PT, R117, R228, PT ;  /* 0x000000e47500720c */ /* 0x000fe40003f26270 */
[----:B------:R-:W-:Y:S01]  /*7710*/  ISETP.GT.AND P3, PT, R194, R117, PT ;  /* 0x00000075c200720c */ /* 0x000fe20003f64270 */
[----:B------:R-:W-:Y:S01]  /*7720*/  FFMA.FTZ R117, -R244, R45, R42 ;  /* 0x0000002df4757223 */ /* 0x000fe2000001012a */
[----:B------:R-:W-:Y:S01]  /*7730*/  IADD3 R44, PT, PT, R36, -0x89, -R187 ;  /* 0xffffff77242c7810 */ /* 0x000fe20007ffe8bb */
[----:B------:R-:W-:Y:S01]  /*7740*/  VIADD R45, R185, 0x89 ;  /* 0x00000089b92d7836 */ /* 0x000fe20000000000 */
[----:B------:R-:W-:Y:S01]  /*7750*/  IABS R42, R40 ;  /* 0x00000028002a7213 */ /* 0x000fe20000000000 */
[----:B--2---:R-:W-:Y:S01]  /*7760*/  HMMA.16816.F32.BF16 R32, R4, R52, R32 ;  /* 0x000000340420723c */ /* 0x004fe20000041820 */
[----:B------:R-:W-:-:S02]  /*7770*/  IABS R40, R44 ;  /* 0x0000002c00287213 */ /* 0x000fc40000000000 */
[----:B------:R-:W-:Y:S02]  /*7780*/  I2FP.F32.S32 R42, R42 ;  /* 0x0000002a002a7245 */ /* 0x000fe40000201400 */
[----:B------:R-:W-:Y:S02]  /*7790*/  I2FP.F32.S32 R40, R40 ;  /* 0x0000002800287245 */ /* 0x000fe40000201400 */
[----:B------:R-:W-:Y:S01]  /*77a0*/  FSEL R117, R117, -INF , !P3 ;  /* 0xff80000075757808 */ /* 0x000fe20005800000 */
[----:B------:R-:W-:Y:S01]  /*77b0*/  FFMA.FTZ R42, -R244, R42, R41 ;  /* 0x0000002af42a7223 */ /* 0x000fe20000010129 */
[----:B------:R-:W-:Y:S01]  /*77c0*/  IADD3 R41, PT, PT, R230, -0x90, -R187 ;  /* 0xffffff70e6297810 */ /* 0x000fe20007ffe8bb */
[----:B------:R-:W-:Y:S01]  /*77d0*/  FFMA.FTZ R40, -R244, R40, R43 ;  /* 0x00000028f4287223 */ /* 0x000fe2000001012b */
[----:B------:R-:W-:Y:S01]  /*77e0*/  FSEL R47, R47, -INF , !P4 ;  /* 0xff8000002f2f7808 */ /* 0x000fe20006000000 */
[----:B------:R-:W-:Y:S01]  /*77f0*/  VIADD R43, R185, 0x90 ;  /* 0x00000090b92b7836 */ /* 0x000fe20000000000 */
[----:B------:R-:W-:Y:S01]  /*7800*/  FSEL R117, R117, -INF , !P1 ;  /* 0xff80000075757808 */ /* 0x000fe20004800000 */
[----:B------:R-:W-:Y:S01]  /*7810*/  HMMA.16816.F32.BF16 R28, R4, R54, R28 ;  /* 0x00000036041c723c */ /* 0x000fe2000004181c */
[----:B------:R-:W-:-:S02]  /*7820*/  ISETP.GT.AND P4, PT, R232, R45, PT ;  /* 0x0000002de800720c */ /* 0x000fc40003f84270 */
[----:B------:R-:W-:Y:S02]  /*7830*/  ISETP.GT.AND P1, PT, R194, R45, PT ;  /* 0x0000002dc200720c */ /* 0x000fe40003f24270 */
[----:B------:R-:W-:Y:S02]  /*7840*/  IABS R41, R41 ;  /* 0x0000002900297213 */ /* 0x000fe40000000000 */
[----:B------:R-:W-:Y:S02]  /*7850*/  FSEL R116, R47, -INF , !P5 ;  /* 0xff8000002f747808 */ /* 0x000fe40006800000 */
[C---:B------:R-:W-:Y:S02]  /*7860*/  ISETP.GE.AND P5, PT, R45.reuse, R231, PT ;  /* 0x000000e72d00720c */ /* 0x040fe40003fa6270 */
[----:B------:R-:W-:Y:S02]  /*7870*/  ISETP.GE.AND P3, PT, R45, R228, PT ;  /* 0x000000e42d00720c */ /* 0x000fe40003f66270 */
[----:B------:R-:W-:-:S02]  /*7880*/  FSEL R42, R42, -INF , !P4 ;  /* 0xff8000002a2a7808 */ /* 0x000fc40006000000 */
[----:B------:R-:W-:Y:S02]  /*7890*/  FSEL R118, R40, -INF , !P1 ;  /* 0xff80000028767808 */ /* 0x000fe40004800000 */
[----:B------:R-:W-:Y:S02]  /*78a0*/  I2FP.F32.S32 R41, R41 ;  /* 0x0000002900297245 */ /* 0x000fe40000201400 */
[----:B------:R-:W-:Y:S02]  /*78b0*/  IADD3 R45, PT, PT, R36, -0x90, -R187 ;  /* 0xffffff70242d7810 */ /* 0x000fe40007ffe8bb */
[----:B------:R-:W-:Y:S01]  /*78c0*/  FSEL R119, R42, -INF , !P5 ;  /* 0xff8000002a777808 */ /* 0x000fe20006800000 */
[----:B------:R-:W-:Y:S01]  /*78d0*/  FFMA.FTZ R44, -R244, R41, R32 ;  /* 0x00000029f42c7223 */ /* 0x000fe20000010120 */
[----:B------:R-:W-:Y:S02]  /*78e0*/  FSEL R118, R118, -INF , !P3 ;  /* 0xff80000076767808 */ /* 0x000fe40005800000 */
[----:B------:R-:W-:-:S02]  /*78f0*/  ISETP.GT.AND P4, PT, R232, R43, PT ;  /* 0x0000002be800720c */ /* 0x000fc40003f84270 */
[C---:B------:R-:W-:Y:S02]  /*7900*/  ISETP.GE.AND P5, PT, R43.reuse, R231, PT ;  /* 0x000000e72b00720c */ /* 0x040fe40003fa6270 */
[----:B------:R-:W-:Y:S02]  /*7910*/  ISETP.GE.AND P1, PT, R43, R228, PT ;  /* 0x000000e42b00720c */ /* 0x000fe40003f26270 */
[----:B------:R-:W-:Y:S02]  /*7920*/  ISETP.GT.AND P3, PT, R194, R43, PT ;  /* 0x0000002bc200720c */ /* 0x000fe40003f64270 */
[----:B------:R-:W-:Y:S01]  /*7930*/  IABS R45, R45 ;  /* 0x0000002d002d7213 */ /* 0x000fe20000000000 */
[----:B------:R-:W1:Y:S01]  /*7940*/  LDSM.16.M88.4 R40, [R39+0x7000] ;  /* 0x007000002728783b */ /* 0x000e620000000200 */
[----:B------:R-:W-:Y:S02]  /*7950*/  IADD3 R32, PT, PT, R230, -0x91, -R187 ;  /* 0xffffff6fe6207810 */ /* 0x000fe40007ffe8bb */
[----:B------:R-:W-:-:S02]  /*7960*/  I2FP.F32.S32 R45, R45 ;  /* 0x0000002d002d7245 */ /* 0x000fc40000201400 */
[----:B------:R-:W-:Y:S02]  /*7970*/  IADD3 R46, PT, PT, R36, -0x91, -R187 ;  /* 0xffffff6f242e7810 */ /* 0x000fe40007ffe8bb */
[----:B------:R-:W-:Y:S01]  /*7980*/  FSEL R44, R44, -INF , !P4 ;  /* 0xff8000002c2c7808 */ /* 0x000fe20006000000 */
[----:B------:R-:W-:Y:S01]  /*7990*/  FFMA.FTZ R121, -R244, R45, R34 ;  /* 0x0000002df4797223 */ /* 0x000fe20000010122 */
[----:B------:R-:W-:Y:S01]  /*79a0*/  VIADD R45, R185, 0x91 ;  /* 0x00000091b92d7836 */ /* 0x000fe20000000000 */
[----:B------:R-:W-:Y:S02]  /*79b0*/  IABS R34, R32 ;  /* 0x0000002000227213 */ /* 0x000fe40000000000 */
[----:B------:R-:W-:Y:S02]  /*79c0*/  FSEL R120, R44, -INF , !P5 ;  /* 0xff8000002c787808 */ /* 0x000fe40006800000 */
[----:B------:R-:W-:Y:S02]  /*79d0*/  FSEL R121, R121, -INF , !P3 ;  /* 0xff80000079797808 */ /* 0x000fe40005800000 */
[----:B------:R-:W-:-:S02]  /*79e0*/  ISETP.GT.AND P4, PT, R232, R45, PT ;  /* 0x0000002de800720c */ /* 0x000fc40003f84270 */
[----:B------:R-:W-:Y:S02]  /*79f0*/  FSEL R121, R121, -INF , !P1 ;  /* 0xff80000079797808 */ /* 0x000fe40004800000 */
[----:B------:R-:W-:Y:S02]  /*7a00*/  IABS R32, R46 ;  /* 0x0000002e00207213 */ /* 0x000fe40000000000 */
[C---:B------:R-:W-:Y:S02]  /*7a10*/  ISETP.GE.AND P5, PT, R45.reuse, R231, PT ;  /* 0x000000e72d00720c */ /* 0x040fe40003fa6270 */
[----:B------:R-:W-:Y:S02]  /*7a20*/  ISETP.GE.AND P3, PT, R45, R228, PT ;  /* 0x000000e42d00720c */ /* 0x000fe40003f66270 */
[----:B------:R-:W-:Y:S02]  /*7a30*/  ISETP.GT.AND P1, PT, R194, R45, PT ;  /* 0x0000002dc200720c */ /* 0x000fe40003f24270 */
[----:B------:R-:W2:Y:S01]  /*7a40*/  LDSM.16.M88.4 R44, [R37+0x7000] ;  /* 0x00700000252c783b */ /* 0x000ea20000000200 */
[----:B------:R-:W-:-:S02]  /*7a50*/  I2FP.F32.S32 R34, R34 ;  /* 0x0000002200227245 */ /* 0x000fc40000201400 */
[----:B------:R-:W-:Y:S02]  /*7a60*/  I2FP.F32.S32 R32, R32 ;  /* 0x0000002000207245 */ /* 0x000fe40000201400 */
[----:B------:R-:W-:Y:S01]  /*7a70*/  IADD3 R48, PT, PT, R36, -0x98, -R187 ;  /* 0xffffff6824307810 */ /* 0x000fe20007ffe8bb */
[----:B------:R-:W-:Y:S01]  /*7a80*/  FFMA.FTZ R34, -R244, R34, R33 ;  /* 0x00000022f4227223 */ /* 0x000fe20000010121 */
[----:B------:R-:W-:Y:S01]  /*7a90*/  IADD3 R33, PT, PT, R230, -0x98, -R187 ;  /* 0xffffff68e6217810 */ /* 0x000fe20007ffe8bb */
[----:B------:R-:W-:-:S03]  /*7aa0*/  FFMA.FTZ R32, -R244, R32, R35 ;  /* 0x00000020f4207223 */ /* 0x000fc60000010123 */
[----:B------:R-:W-:Y:S01]  /*7ab0*/  IABS R35, R33 ;  /* 0x0000002100237213 */ /* 0x000fe20000000000 */
[C---:B-1----:R-:W-:Y:S01]  /*7ac0*/  HMMA.16816.F32.BF16 R24, R104.reuse, R40, R24 ;  /* 0x000000286818723c */ /* 0x042fe20000041818 */
[----:B------:R-:W-:Y:S01]  /*7ad0*/  IABS R33, R48 ;  /* 0x0000003000217213 */ /* 0x000fe20000000000 */
[C---:B------:R-:W-:Y:S01]  /*7ae0*/  VIADD R41, R185.reuse, 0xa8 ;  /* 0x000000a8b9297836 */ /* 0x040fe20000000000 */
        /* <DEDUP_REMOVED lines=26> */
[----:B------:R-:W-:Y:S02]  /*7c90*/  ISETP.GE.AND P5, PT, R49, R231, PT ;  /* 0x000000e73100720c */ /* 0x000fe40003fa6270 */
        /* <DEDUP_REMOVED lines=194> */
[----:B------:R-:W-:Y:S02]  /*88c0*/  FSEL R10, R10, -INF , !P4 ;  /* 0xff8000000a0a7808 */ /* 0x000fe40006000000 */
[----:B------:R-:W-:Y:S02]  /*88d0*/  I2FP.F32.S32 R11, R11 ;  /* 0x0000000b000b7245 */ /* 0x000fe40000201400 */
[----:B------:R-:W-:Y:S01]  /*88e0*/  I2FP.F32.S32 R9, R9 ;  /* 0x0000000900097245 */ /* 0x000fe20000201400 */
[----:B------:R-:W-:Y:S01]  /*88f0*/  HMMA.16816.F32.BF16 R156, R104, R14, R156 ;  /* 0x0000000e689c723c */ /* 0x000fe2000004189c */
[----:B------:R-:W-:-:S02]  /*8900*/  FSEL R181, R8, -INF , !P1 ;  /* 0xff80000008b57808 */ /* 0x000fc40004800000 */
[--C-:B------:R-:W-:Y:S02]  /*8910*/  IADD3 R8, PT, PT, R230, -0xc9, -R187.reuse ;  /* 0xffffff37e6087810 */ /* 0x100fe40007ffe8bb */
[----:B------:R-:W-:Y:S01]  /*8920*/  FSEL R183, R10, -INF , !P5 ;  /* 0xff8000000ab77808 */ /* 0x000fe20006800000 */
[C---:B------:R-:W-:Y:S01]  /*8930*/  FFMA.FTZ R10, -R244.reuse, R11, R172 ;  /* 0x0000000bf40a7223 */ /* 0x040fe200000101ac */
[----:B------:R-:W-:Y:S01]  /*8940*/  FFMA.FTZ R172, -R244, R9, R174 ;  /* 0x00000009f4ac7223 */ /* 0x000fe200000101ae */
[----:B------:R-:W-:Y:S01]  /*8950*/  IABS R9, R8 ;  /* 0x0000000800097213 */ /* 0x000fe20000000000 */
[----:B------:R-:W-:Y:S01]  /*8960*/  VIADD R11, R185, 0xc9 ;  /* 0x000000c9b90b7836 */ /* 0x000fe20000000000 */
[----:B------:R-:W-:Y:S02]  /*8970*/  IADD3 R12, PT, PT, R36, -0xc9, -R187 ;  /* 0xffffff37240c7810 */ /* 0x000fe40007ffe8bb */
[----:B------:R-:W-:Y:S02]  /*8980*/  I2FP.F32.S32 R9, R9 ;  /* 0x0000000900097245 */ /* 0x000fe40000201400 */
[----:B------:R-:W-:-:S02]  /*8990*/  ISETP.GT.AND P4, PT, R232, R21, PT ;  /* 0x00000015e800720c */ /* 0x000fc40003f84270 */
[----:B------:R-:W-:Y:S01]  /*89a0*/  FSEL R181, R181, -INF , !P3 ;  /* 0xff800000b5b57808 */ /* 0x000fe20005800000 */
[----:B------:R-:W-:Y:S01]  /*89b0*/  FFMA.FTZ R173, -R244, R9, R173 ;  /* 0x00000009f4ad7223 */ /* 0x000fe200000101ad */
[----:B------:R-:W-:Y:S01]  /*89c0*/  IABS R8, R12 ;  /* 0x0000000c00087213 */ /* 0x000fe20000000000 */
[C---:B--2---:R-:W-:Y:S01]  /*89d0*/  HMMA.16816.F32.BF16 R160, R4.reuse, R16, R160 ;  /* 0x0000001004a0723c */ /* 0x044fe200000418a0 */
[----:B------:R-:W-:Y:S02]  /*89e0*/  ISETP.GT.AND P3, PT, R194, R21, PT ;  /* 0x00000015c200720c */ /* 0x000fe40003f64270 */
[C---:B------:R-:W-:Y:S02]  /*89f0*/  ISETP.GE.AND P5, PT, R21.reuse, R231, PT ;  /* 0x000000e71500720c */ /* 0x040fe40003fa6270 */
[----:B------:R-:W-:Y:S02]  /*8a00*/  FSEL R10, R10, -INF , !P4 ;  /* 0xff8000000a0a7808 */ /* 0x000fe40006000000 */
[----:B------:R-:W-:Y:S01]  /*8a10*/  I2FP.F32.S32 R8, R8 ;  /* 0x0000000800087245 */ /* 0x000fe20000201400 */
[----:B------:R-:W-:Y:S01]  /*8a20*/  HMMA.16816.F32.BF16 R156, R4, R18, R156 ;  /* 0x00000012049c723c */ /* 0x000fe2000004189c */
[----:B------:R-:W-:Y:S01]  /*8a30*/  ISETP.GE.AND P1, PT, R21, R228, PT ;  /* 0x000000e41500720c */ /* 0x000fe20003f26270 */
[----:B------:R-:W-:Y:S01]  /*8a40*/  VIADD R21, R185, 0xd8 ;  /* 0x000000d8b9157836 */ /* 0x000fe20000000000 */
[----:B------:R-:W-:Y:S01]  /*8a50*/  ISETP.GT.AND P4, PT, R232, R11, PT ;  /* 0x0000000be800720c */ /* 0x000fe20003f84270 */
[----:B------:R-:W-:Y:S01]  /*8a60*/  FFMA.FTZ R8, -R244, R8, R175 ;  /* 0x00000008f4087223 */ /* 0x000fe200000101af */
[----:B------:R-:W-:-:S02]  /*8a70*/  FSEL R172, R172, -INF , !P3 ;  /* 0xff800000acac7808 */ /* 0x000fc40005800000 */
[----:B------:R-:W-:Y:S02]  /*8a80*/  IADD3 R9, PT, PT, R230, -0xd0, -R187 ;  /* 0xffffff30e6097810 */ /* 0x000fe40007ffe8bb */
[----:B------:R-:W-:Y:S02]  /*8a90*/  FSEL R174, R10, -INF , !P5 ;  /* 0xff8000000aae7808 */ /* 0x000fe40006800000 */
[----:B------:R-:W-:Y:S02]  /*8aa0*/  ISETP.GE.AND P5, PT, R11, R231, PT ;  /* 0x000000e70b00720c */ /* 0x000fe40003fa6270 */
[----:B------:R-:W-:Y:S02]  /*8ab0*/  FSEL R172, R172, -INF , !P1 ;  /* 0xff800000acac7808 */ /* 0x000fe40004800000 */
[----:B------:R-:W-:Y:S02]  /*8ac0*/  FSEL R173, R173, -INF , !P4 ;  /* 0xff800000adad7808 */ /* 0x000fe40006000000 */
[----:B------:R-:W-:-:S02]  /*8ad0*/  ISETP.GT.AND P1, PT, R194, R11, PT ;  /* 0x0000000bc200720c */ /* 0x000fc40003f24270 */
[----:B------:R-:W-:Y:S02]  /*8ae0*/  IABS R9, R9 ;  /* 0x0000000900097213 */ /* 0x000fe40000000000 */
[----:B------:R-:W-:Y:S01]  /*8af0*/  ISETP.GE.AND P3, PT, R11, R228, PT ;  /* 0x000000e40b00720c */ /* 0x000fe20003f66270 */
[----:B------:R-:W-:Y:S01]  /*8b00*/  VIADD R11, R185, 0xd0 ;  /* 0x000000d0b90b7836 */ /* 0x000fe20000000000 */
[----:B------:R-:W-:Y:S02]  /*8b10*/  FSEL R175, R173, -INF , !P5 ;  /* 0xff800000adaf7808 */ /* 0x000fe40006800000 */
[----:B------:R-:W-:Y:S02]  /*8b20*/  FSEL R173, R8, -INF , !P1 ;  /* 0xff80000008ad7808 */ /* 0x000fe40004800000 */
[----:B------:R-:W-:Y:S02]  /*8b30*/  I2FP.F32.S32 R9, R9 ;  /* 0x0000000900097245 */ /* 0x000fe40000201400 */
[----:B------:R-:W-:-:S02]  /*8b40*/  IADD3 R13, PT, PT, R36, -0xd0, -R187 ;  /* 0xffffff30240d7810 */ /* 0x000fc40007ffe8bb */
[----:B------:R-:W-:Y:S01]  /*8b50*/  FSEL R173, R173, -INF , !P3 ;  /* 0xff800000adad7808 */ /* 0x000fe20005800000 */
[----:B------:R-:W-:Y:S01]  /*8b60*/  FFMA.FTZ R14, -R244, R9, R160 ;  /* 0x00000009f40e7223 */ /* 0x000fe200000101a0 */
[----:B------:R-:W-:Y:S02]  /*8b70*/  ISETP.GT.AND P4, PT, R232, R11, PT ;  /* 0x0000000be800720c */ /* 0x000fe40003f84270 */
[C---:B------:R-:W-:Y:S02]  /*8b80*/  ISETP.GE.AND P5, PT, R11.reuse, R231, PT ;  /* 0x000000e70b00720c */ /* 0x040fe40003fa6270 */
[----:B------:R-:W-:Y:S02]  /*8b90*/  ISETP.GE.AND P1, PT, R11, R228, PT ;  /* 0x000000e40b00720c */ /* 0x000fe40003f26270 */
[----:B------:R-:W-:Y:S02]  /*8ba0*/  ISETP.GT.AND P3, PT, R194, R11, PT ;  /* 0x0000000bc200720c */ /* 0x000fe40003f64270 */
[----:B------:R-:W-:Y:S01]  /*8bb0*/  IABS R13, R13 ;  /* 0x0000000d000d7213 */ /* 0x000fe20000000000 */
[----:B------:R-:W1:Y:S01]  /*8bc0*/  LDSM.16.M88.4 R8, [R39+0x9000] ;  /* 0x009000002708783b */ /* 0x000e620000000200 */
[----:B------:R-:W-:-:S02]  /*8bd0*/  IADD3 R12, PT, PT, R230, -0xd1, -R187 ;  /* 0xffffff2fe60c7810 */ /* 0x000fc40007ffe8bb */
[----:B------:R-:W-:Y:S02]  /*8be0*/  I2FP.F32.S32 R13, R13 ;  /* 0x0000000d000d7245 */ /* 0x000fe40000201400 */
[----:B------:R-:W-:Y:S02]  /*8bf0*/  FSEL R14, R14, -INF , !P4 ;  /* 0xff8000000e0e7808 */ /* 0x000fe40006000000 */
[----:B------:R-:W-:Y:S01]  /*8c00*/  IABS R17, R12 ;  /* 0x0000000c00117213 */ /* 0x000fe20000000000 */
[----:B------:R-:W-:Y:S01]  /*8c10*/  FFMA.FTZ R160, -R244, R13, R162 ;  /* 0x0000000df4a07223 */ /* 0x000fe200000101a2 */
[----:B------:R-:W-:Y:S01]  /*8c20*/  VIADD R13, R185, 0xd1 ;  /* 0x000000d1b90d7836 */ /* 0x000fe20000000000 */
[----:B------:R-:W-:Y:S02]  /*8c30*/  FSEL R162, R14, -INF , !P5 ;  /* 0xff8000000ea27808 */ /* 0x000fe40006800000 */
[----:B------:R-:W-:Y:S02]  /*8c40*/  IADD3 R16, PT, PT, R36, -0xd1, -R187 ;  /* 0xffffff2f24107810 */ /* 0x000fe40007ffe8bb */
[----:B------:R-:W-:-:S02]  /*8c50*/  FSEL R160, R160, -INF , !P3 ;  /* 0xff800000a0a07808 */ /* 0x000fc40005800000 */
[----:B------:R-:W-:Y:S02]  /*8c60*/  ISETP.GT.AND P4, PT, R232, R13, PT ;  /* 0x0000000de800720c */ /* 0x000fe40003f84270 */
[----:B------:R-:W-:Y:S02]  /*8c70*/  FSEL R160, R160, -INF , !P1 ;  /* 0xff800000a0a07808 */ /* 0x000fe40004800000 */
[C---:B------:R-:W-:Y:S02]  /*8c80*/  ISETP.GE.AND P5, PT, R13.reuse, R231, PT ;  /* 0x000000e70d00720c */ /* 0x040fe40003fa6270 */
[----:B------:R-:W-:Y:S02]  /*8c90*/  ISETP.GE.AND P3, PT, R13, R228, PT ;  /* 0x000000e40d00720c */ /* 0x000fe40003f66270 */
[----:B------:R-:W-:Y:S02]  /*8ca0*/  ISETP.GT.AND P1, PT, R194, R13, PT ;  /* 0x0000000dc200720c */ /* 0x000fe40003f24270 */
[----:B------:R-:W2:Y:S01]  /*8cb0*/  LDSM.16.M88.4 R12, [R37+0x9000] ;  /* 0x00900000250c783b */ /* 0x000ea20000000200 */
[----:B------:R-:W-:Y:S01]  /*8cc0*/  I2FP.F32.S32 R17, R17 ;  /* 0x0000001100117245 */ /* 0x000fe20000201400 */
[----:B------:R-:W-:-:S04]  /*8cd0*/  DEPBAR.LE SB0, 0x0 ;  /* 0x000080000000791a */ /* 0x000fc80000000000 */
[----:B------:R-:W-:Y:S01]  /*8ce0*/  IABS R16, R16 ;  /* 0x0000001000107213 */ /* 0x000fe20000000000 */
[----:B------:R-:W-:Y:S01]  /*8cf0*/  FFMA.FTZ R161, -R244, R17, R161 ;  /* 0x00000011f4a17223 */ /* 0x000fe200000101a1 */
[--C-:B------:R-:W-:Y:S02]  /*8d00*/  IADD3 R17, PT, PT, R230, -0xd8, -R187.reuse ;  /* 0xffffff28e6117810 */ /* 0x100fe40007ffe8bb */
[----:B------:R-:W-:Y:S02]  /*8d10*/  I2FP.F32.S32 R16, R16 ;  /* 0x0000001000107245 */ /* 0x000fe40000201400 */
[----:B------:R-:W-:Y:S01]  /*8d20*/  IADD3 R18, PT, PT, R36, -0xd8, -R187 ;  /* 0xffffff2824127810 */ /* 0x000fe20007ffe8bb */
[----:B-1----:R-:W-:Y:S01]  /*8d30*/  HMMA.16816.F32.BF16 R176, R104, R8, R176 ;  /* 0x0000000868b0723c */ /* 0x002fe200000418b0 */
[----:B------:R-:W-:Y:S01]  /*8d40*/  IABS R19, R17 ;  /* 0x0000001100137213 */ /* 0x000fe20000000000 */
[----:B------:R-:W-:Y:S01]  /*8d50*/  FFMA.FTZ R16, -R244, R16, R163 ;  /* 0x00000010f4107223 */ /* 0x000fe200000101a3 */
[----:B------:R-:W-:-:S02]  /*8d60*/  FSEL R161, R161, -INF , !P4 ;  /* 0xff800000a1a17808 */ /* 0x000fc40006000000 */
[----:B------:R-:W-:Y:S02]  /*8d70*/  IABS R17, R18 ;  /* 0x0000001200117213 */ /* 0x000fe40000000000 */
[----:B------:R-:W-:Y:S01]  /*8d80*/  IADD3 R8, PT, PT, R230, -0xd9, -R187 ;  /* 0xffffff27e6087810 */ /* 0x000fe20007ffe8bb */
[----:B------:R-:W-:Y:S01]  /*8d90*/  HMMA.16816.F32.BF16 R124, R104, R10, R124 ;  /* 0x0000000a687c723c */ /* 0x000fe2000004187c */
[----:B------:R-:W-:Y:S01]  /*8da0*/  I2FP.F32.S32 R19, R19 ;  /* 0x0000001300137245 */ /* 0x000fe20000201400 */
[----:B------:R-:W-:Y:S01]  /*8db0*/  VIADD R11, R185, 0xe1 ;  /* 0x000000e1b90b7836 */ /* 0x000fe20000000000 */
[----:B------:R-:W-:Y:S01]  /*8dc0*/  FSEL R163, R161, -INF , !P5 ;  /* 0xff800000a1a37808 */ /* 0x000fe20006800000 */
[----:B------:R-:W-:Y:S01]  /*8dd0*/  IMAD.MOV.U32 R104, RZ, RZ, R0 ;  /* 0x000000ffff687224 */ /* 0x000fe200078e0000 */
[----:B------:R-:W-:Y:S01]  /*8de0*/  I2FP.F32.S32 R17, R17 ;  /* 0x0000001100117245 */ /* 0x000fe20000201400 */
[----:B------:R-:W-:Y:S01]  /*8df0*/  FFMA.FTZ R19, -R244, R19, R156 ;  /* 0x00000013f4137223 */ /* 0x000fe2000001019c */
[----:B------:R-:W-:-:S02]  /*8e00*/  IABS R9, R8 ;  /* 0x0000000800097213 */ /* 0x000fc40000000000 */
[----:B------:R-:W-:Y:S01]  /*8e10*/  FSEL R161, R16, -INF , !P1 ;  /* 0xff80000010a17808 */ /* 0x000fe20004800000 */
[----:B------:R-:W-:Y:S01]  /*8e20*/  FFMA.FTZ R156, -R244, R17, R158 ;  /* 0x00000011f49c7223 */ /* 0x000fe2000001019e */
[----:B------:R-:W-:Y:S01]  /*8e30*/  IADD3 R16, PT, PT, R36, -0xd9, -R187 ;  /* 0xffffff2724107810 */ /* 0x000fe20007ffe8bb */
[----:B------:R-:W-:Y:S01]  /*8e40*/  VIADD R17, R185, 0xd9 ;  /* 0x000000d9b9117836 */ /* 0x000fe20000000000 */
[----:B------:R-:W-:Y:S02]  /*8e50*/  I2FP.F32.S32 R9, R9 ;  /* 0x0000000900097245 */ /* 0x000fe40000201400 */
[----:B------:R-:W-:Y:S02]  /*8e60*/  ISETP.GT.AND P4, PT, R232, R21, PT ;  /* 0x00000015e800720c */ /* 0x000fe40003f84270 */
[----:B------:R-:W-:Y:S01]  /*8e70*/  FSEL R161, R161, -INF , !P3 ;  /* 0xff800000a1a17808 */ /* 0x000fe20005800000 */
[----:B--2---:R-:W-:Y:S01]  /*8e80*/  HMMA.16816.F32.BF16 R176, R4, R12, R176 ;  /* 0x0000000c04b0723c */ /* 0x004fe200000418b0 */
[----:B------:R-:W-:Y:S01]  /*8e90*/  IABS R8, R16 ;  /* 0x0000001000087213 */ /* 0x000fe20000000000 */
[----:B------:R-:W-:Y:S01]  /*8ea0*/  FFMA.FTZ R157, -R244, R9, R157 ;  /* 0x00000009f49d7223 */ /* 0x000fe2000001019d */
[----:B------:R-:W-:-:S02]  /*8eb0*/  ISETP.GT.AND P3, PT, R194, R21, PT ;  /* 0x00000015c200720c */ /* 0x000fc40003f64270 */
[----:B------:R-:W-:Y:S02]  /*8ec0*/  ISETP.GE.AND P5, PT, R21, R231, PT ;  /* 0x000000e71500720c */ /* 0x000fe40003fa6270 */
[----:B------:R-:W-:Y:S01]  /*8ed0*/  FSEL R19, R19, -INF , !P4 ;  /* 0xff80000013137808 */ /* 0x000fe20006000000 */
[C---:B------:R-:W-:Y:S01]  /*8ee0*/  HMMA.16816.F32.BF16 R124, R4.reuse, R14, R124 ;  /* 0x0000000e047c723c */ /* 0x040fe2000004187c */
[----:B------:R-:W-:Y:S02]  /*8ef0*/  I2FP.F32.S32 R8, R8 ;  /* 0x0000000800087245 */ /* 0x000fe40000201400 */
[----:B------:R-:W-:Y:S02]  /*8f00*/  IADD3 R9, PT, PT, R230, -0xe0, -R187 ;  /* 0xffffff20e6097810 */ /* 0x000fe40007ffe8bb */
[----:B------:R-:W-:Y:S01]  /*8f10*/  ISETP.GE.AND P1, PT, R21, R228, PT ;  /* 0x000000e41500720c */ /* 0x000fe20003f26270 */
[----:B------:R-:W-:Y:S01]  /*8f20*/  FFMA.FTZ R8, -R244, R8, R159 ;  /* 0x00000008f4087223 */ /* 0x000fe2000001019f */
[----:B------:R-:W-:Y:S01]  /*8f30*/  BAR.SYNC.DEFER_BLOCKING 0x0 ;  /* 0x0000000000007b1d */ /* 0x000fe20000010000 */
[----:B------:R-:W-:Y:S01]  /*8f40*/  ISETP.GT.AND P4, PT, R232, R17, PT ;  /* 0x00000011e800720c */ /* 0x000fe20003f84270 */
[----:B------:R-:W-:Y:S01]  /*8f50*/  HMMA.16816.F32.BF16 R4, R4, R152, R108 ;  /* 0x000000980404723c */ /* 0x000fe2000004186c */
[----:B------:R-:W-:-:S02]  /*8f60*/  FSEL R156, R156, -INF , !P3 ;  /* 0xff8000009c9c7808 */ /* 0x000fc40005800000 */
[----:B------:R-:W-:Y:S02]  /*8f70*/  IADD3 R12, PT, PT, R36, -0xe0, -R187 ;  /* 0xffffff20240c7810 */ /* 0x000fe40007ffe8bb */
[----:B------:R-:W-:Y:S02]  /*8f80*/  FSEL R158, R19, -INF , !P5 ;  /* 0xff800000139e7808 */ /* 0x000fe40006800000 */
[----:B------:R-:W-:Y:S02]  /*8f90*/  IABS R13, R9 ;  /* 0x00000009000d7213 */ /* 0x000fe40000000000 */
[----:B------:R-:W-:Y:S02]  /*8fa0*/  ISETP.GE.AND P5, PT, R17, R231, PT ;  /* 0x000000e71100720c */ /* 0x000fe40003fa6270 */
[----:B------:R-:W-:Y:S02]  /*8fb0*/  FSEL R156, R156, -INF , !P1 ;  /* 0xff8000009c9c7808 */ /* 0x000fe40004800000 */
[----:B------:R-:W-:-:S02]  /*8fc0*/  FSEL R157, R157, -INF , !P4 ;  /* 0xff8000009d9d7808 */ /* 0x000fc40006000000 */
[----:B------:R-:W-:Y:S02]  /*8fd0*/  IABS R9, R12 ;  /* 0x0000000c00097213 */ /* 0x000fe40000000000 */
[----:B------:R-:W-:Y:S02]  /*8fe0*/  ISETP.GT.AND P1, PT, R194, R17, PT ;  /* 0x00000011c200720c */ /* 0x000fe40003f24270 */
[----:B------:R-:W-:Y:S02]  /*8ff0*/  I2FP.F32.S32 R13, R13 ;  /* 0x0000000d000d7245 */ /* 0x000fe40000201400 */
[----:B------:R-:W-:Y:S02]  /*9000*/  FSEL R159, R157, -INF , !P5 ;  /* 0xff8000009d9f7808 */ /* 0x000fe40006800000 */
[----:B------:R-:W-:Y:S01]  /*9010*/  I2FP.F32.S32 R9, R9 ;  /* 0x0000000900097245 */ /* 0x000fe20000201400 */
[----:B------:R-:W-:Y:S01]  /*9020*/  FFMA.FTZ R13, -R244, R13, R176 ;  /* 0x0000000df40d7223 */ /* 0x000fe200000101b0 */
[----:B------:R-:W-:-:S02]  /*9030*/  FSEL R157, R8, -INF , !P1 ;  /* 0xff800000089d7808 */ /* 0x000fc40004800000 */
[--C-:B------:R-:W-:Y:S01]  /*9040*/  IADD3 R8, PT, PT, R230, -0xe1, -R187.reuse ;  /* 0xffffff1fe6087810 */ /* 0x100fe20007ffe8bb */
[----:B------:R-:W-:Y:S01]  /*9050*/  FFMA.FTZ R176, -R244, R9, R178 ;  /* 0x00000009f4b07223 */ /* 0x000fe200000101b2 */
[----:B------:R-:W-:Y:S01]  /*9060*/  ISETP.GE.AND P3, PT, R17, R228, PT ;  /* 0x000000e41100720c */ /* 0x000fe20003f66270 */
[----:B------:R-:W-:Y:S01]  /*9070*/  VIADD R17, R185, 0xe0 ;  /* 0x000000e0b9117836 */ /* 0x000fe20000000000 */
[----:B------:R-:W-:Y:S02]  /*9080*/  IABS R9, R8 ;  /* 0x0000000800097213 */ /* 0x000fe40000000000 */
[----:B------:R-:W-:Y:S02]  /*9090*/  IADD3 R10, PT, PT, R36, -0xe1, -R187 ;  /* 0xffffff1f240a7810 */ /* 0x000fe40007ffe8bb */
[----:B------:R-:W-:Y:S02]  /*90a0*/  FSEL R157, R157, -INF , !P3 ;  /* 0xff8000009d9d7808 */ /* 0x000fe40005800000 */
[----:B------:R-:W-:-:S02]  /*90b0*/  ISETP.GT.AND P4, PT, R232, R17, PT ;  /* 0x00000011e800720c */ /* 0x000fc40003f84270 */
[----:B------:R-:W-:Y:S02]  /*90c0*/  ISETP.GT.AND P3, PT, R194, R17, PT ;  /* 0x00000011c200720c */ /* 0x000fe40003f64270 */
[----:B------:R-:W-:Y:S02]  /*90d0*/  I2FP.F32.S32 R9, R9 ;  /* 0x0000000900097245 */ /* 0x000fe40000201400 */
[----:B------:R-:W-:Y:S02]  /*90e0*/  IABS R8, R10 ;  /* 0x0000000a00087213 */ /* 0x000fe40000000000 */
[C---:B------:R-:W-:Y:S01]  /*90f0*/  ISETP.GE.AND P5, PT, R17.reuse, R231, PT ;  /* 0x000000e71100720c */ /* 0x040fe20003fa6270 */
[----:B------:R-:W-:Y:S01]  /*9100*/  FFMA.FTZ R177, -R244, R9, R177 ;  /* 0x00000009f4b17223 */ /* 0x000fe200000101b1 */
[----:B------:R-:W-:Y:S02]  /*9110*/  ISETP.GE.AND P1, PT, R17, R228, PT ;  /* 0x000000e41100720c */ /* 0x000fe40003f26270 */
[----:B------:R-:W-:-:S02]  /*9120*/  FSEL R13, R13, -INF , !P4 ;  /* 0xff8000000d0d7808 */ /* 0x000fc40006000000 */
[----:B------:R-:W-:Y:S02]  /*9130*/  FSEL R176, R176, -INF , !P3 ;  /* 0xff800000b0b07808 */ /* 0x000fe40005800000 */
[----:B------:R-:W-:Y:S02]  /*9140*/  I2FP.F32.S32 R8, R8 ;  /* 0x0000000800087245 */ /* 0x000fe40000201400 */
[----:B------:R-:W-:Y:S02]  /*9150*/  IADD3 R9, PT, PT, R230, -0xe8, -R187 ;  /* 0xffffff18e6097810 */ /* 0x000fe40007ffe8bb */
[----:B------:R-:W-:Y:S01]  /*9160*/  ISETP.GT.AND P4, PT, R232, R11, PT ;  /* 0x0000000be800720c */ /* 0x000fe20003f84270 */
[----:B------:R-:W-:Y:S01]  /*9170*/  FFMA.FTZ R8, -R244, R8, R179 ;  /* 0x00000008f4087223 */ /* 0x000fe200000101b3 */
[----:B------:R-:W-:Y:S02]  /*9180*/  IADD3 R10, PT, PT, R36, -0xe8, -R187 ;  /* 0xffffff18240a7810 */ /* 0x000fe40007ffe8bb */
[----:B------:R-:W-:Y:S01]  /*9190*/  FSEL R178, R13, -INF , !P5 ;  /* 0xff8000000db27808 */ /* 0x000fe20006800000 */
[----:B------:R-:W-:Y:S01]  /*91a0*/  VIADD R13, R185, 0xe8 ;  /* 0x000000e8b90d7836 */ /* 0x000fe20000000000 */
[----:B------:R-:W-:-:S02]  /*91b0*/  FSEL R176, R176, -INF , !P1 ;  /* 0xff800000b0b07808 */ /* 0x000fc40004800000 */
[C---:B------:R-:W-:Y:S02]  /*91c0*/  ISETP.GE.AND P5, PT, R11.reuse, R231, PT ;  /* 0x000000e70b00720c */ /* 0x040fe40003fa6270 */
[----:B------:R-:W-:Y:S02]  /*91d0*/  ISETP.GE.AND P3, PT, R11, R228, PT ;  /* 0x000000e40b00720c */ /* 0x000fe40003f66270 */
[----:B------:R-:W-:Y:S02]  /*91e0*/  ISETP.GT.AND P1, PT, R194, R11, PT ;  /* 0x0000000bc200720c */ /* 0x000fe40003f24270 */
[----:B------:R-:W-:Y:S02]  /*91f0*/  IABS R11, R9 ;  /* 0x00000009000b7213 */ /* 0x000fe40000000000 */
[----:B------:R-:W-:Y:S02]  /*9200*/  FSEL R177, R177, -INF , !P4 ;  /* 0xff800000b1b17808 */ /* 0x000fe40006000000 */
[----:B------:R-:W-:-:S02]  /*9210*/  IABS R9, R10 ;  /* 0x0000000a00097213 */ /* 0x000fc40000000000 */
[----:B------:R-:W-:Y:S02]  /*9220*/  FSEL R179, R177, -INF , !P5 ;  /* 0xff800000b1b37808 */ /* 0x000fe40006800000 */
[----:B------:R-:W-:Y:S02]  /*9230*/  I2FP.F32.S32 R9, R9 ;  /* 0x0000000900097245 */ /* 0x000fe40000201400 */
[----:B------:R-:W-:Y:S02]  /*9240*/  FSEL R177, R8, -INF , !P1 ;  /* 0xff80000008b17808 */ /* 0x000fe40004800000 */
[--C-:B------:R-:W-:Y:S01]  /*9250*/  IADD3 R8, PT, PT, R230, -0xe9, -R187.reuse ;  /* 0xffffff17e6087810 */ /* 0x100fe20007ffe8bb */
[----:B------:R-:W-:Y:S01]  /*9260*/  FFMA.FTZ R106, -R244, R9, R126 ;  /* 0x00000009f46a7223 */ /* 0x000fe2000001017e */
[----:B------:R-:W-:Y:S02]  /*9270*/  IADD3 R10, PT, PT, R36, -0xe9, -R187 ;  /* 0xffffff17240a7810 */ /* 0x000fe40007ffe8bb */
[----:B------:R-:W-:-:S02]  /*9280*/  IABS R9, R8 ;  /* 0x0000000800097213 */ /* 0x000fc40000000000 */
[----:B------:R-:W-:Y:S02]  /*9290*/  I2FP.F32.S32 R11, R11 ;  /* 0x0000000b000b7245 */ /* 0x000fe40000201400 */
[----:B------:R-:W-:Y:S02]  /*92a0*/  IABS R8, R10 ;  /* 0x0000000a00087213 */ /* 0x000fe40000000000 */
[----:B------:R-:W-:Y:S01]  /*92b0*/  I2FP.F32.S32 R9, R9 ;  /* 0x0000000900097245 */ /* 0x000fe20000201400 */
[----:B------:R-:W-:Y:S01]  /*92c0*/  FFMA.FTZ R124, -R244, R11, R124 ;  /* 0x0000000bf47c7223 */ /* 0x000fe2000001017c */
[----:B------:R-:W-:Y:S01]  /*92d0*/  FSEL R177, R177, -INF , !P3 ;  /* 0xff800000b1b17808 */ /* 0x000fe20005800000 */
[----:B------:R-:W-:Y:S01]  /*92e0*/  VIADD R11, R185, 0xe9 ;  /* 0x000000e9b90b7836 */ /* 0x000fe20000000000 */
[----:B------:R-:W-:Y:S01]  /*92f0*/  IADD3 R10, PT, PT, R230, -0xf0, -R187 ;  /* 0xffffff10e60a7810 */ /* 0x000fe20007ffe8bb */
[----:B------:R-:W-:Y:S01]  /*9300*/  FFMA.FTZ R125, -R244, R9, R125 ;  /* 0x00000009f47d7223 */ /* 0x000fe2000001017d */
[----:B------:R-:W-:-:S02]  /*9310*/  ISETP.GT.AND P3, PT, R194, R13, PT ;  /* 0x0000000dc200720c */ /* 0x000fc40003f64270 */
[----:B------:R-:W-:Y:S02]  /*9320*/  ISETP.GT.AND P4, PT, R232, R13, PT ;  /* 0x0000000de800720c */ /* 0x000fe40003f84270 */
[----:B------:R-:W-:Y:S02]  /*9330*/  I2FP.F32.S32 R8, R8 ;  /* 0x0000000800087245 */ /* 0x000fe40000201400 */
[----:B------:R-:W-:Y:S02]  /*9340*/  IABS R10, R10 ;  /* 0x0000000a000a7213 */ /* 0x000fe40000000000 */
[----:B------:R-:W-:Y:S01]  /*9350*/  ISETP.GE.AND P1, PT, R13, R228, PT ;  /* 0x000000e40d00720c */ /* 0x000fe20003f26270 */
[----:B------:R-:W-:Y:S01]  /*9360*/  FFMA.FTZ R8, -R244, R8, R127 ;  /* 0x00000008f4087223 */ /* 0x000fe2000001017f */
[----:B------:R-:W-:Y:S02]  /*9370*/  FSEL R106, R106, -INF , !P3 ;  /* 0xff8000006a6a7808 */ /* 0x000fe40005800000 */
[----:B------:R-:W-:-:S02]  /*9380*/  IADD3 R9, PT, PT, R36, -0xf0, -R187 ;  /* 0xffffff1024097810 */ /* 0x000fc40007ffe8bb */
[----:B------:R-:W-:Y:S02]  /*9390*/  ISETP.GE.AND P5, PT, R13, R231, PT ;  /* 0x000000e70d00720c */ /* 0x000fe40003fa6270 */
[----:B------:R-:W-:Y:S02]  /*93a0*/  FSEL R124, R124, -INF , !P4 ;  /* 0xff8000007c7c7808 */ /* 0x000fe40006000000 */
[----:B------:R-:W-:Y:S02]  /*93b0*/  I2FP.F32.S32 R13, R10 ;  /* 0x0000000a000d7245 */ /* 0x000fe40000201400 */
[----:B------:R-:W-:Y:S02]  /*93c0*/  FSEL R106, R106, -INF , !P1 ;  /* 0xff8000006a6a7808 */ /* 0x000fe40004800000 */
[----:B------:R-:W-:Y:S01]  /*93d0*/  IABS R9, R9 ;  /* 0x0000000900097213 */ /* 0x000fe20000000000 */
[----:B------:R-:W-:Y:S01]  /*93e0*/  FFMA.FTZ R13, -R244, R13, R4 ;  /* 0x0000000df40d7223 */ /* 0x000fe20000010104 */
[----:B------:R-:W-:-:S02]  /*93f0*/  ISETP.GT.AND P1, PT, R194, R11, PT ;  /* 0x0000000bc200720c */ /* 0x000fc40003f24270 */
[----:B------:R-:W-:Y:S02]  /*9400*/  FSEL R124, R124, -INF , !P5 ;  /* 0xff8000007c7c7808 */ /* 0x000fe40006800000 */
[----:B------:R-:W-:Y:S02]  /*9410*/  ISETP.GT.AND P4, PT, R232, R11, PT ;  /* 0x0000000be800720c */ /* 0x000fe40003f84270 */
[C---:B------:R-:W-:Y:S02]  /*9420*/  ISETP.GE.AND P5, PT, R11.reuse, R231, PT ;  /* 0x000000e70b00720c */ /* 0x040fe40003fa6270 */
[----:B------:R-:W-:Y:S01]  /*9430*/  ISETP.GE.AND P3, PT, R11, R228, PT ;  /* 0x000000e40b00720c */ /* 0x000fe20003f66270 */
[----:B------:R-:W-:Y:S01]  /*9440*/  VIADD R11, R185, 0xf0 ;  /* 0x000000f0b90b7836 */ /* 0x000fe20000000000 */
[----:B------:R-:W-:Y:S02]  /*9450*/  I2FP.F32.S32 R9, R9 ;  /* 0x0000000900097245 */ /* 0x000fe40000201400 */
[----:B------:R-:W-:-:S02]  /*9460*/  FSEL R8, R8, -INF , !P1 ;  /* 0xff80000008087808 */ /* 0x000fc40004800000 */
[----:B------:R-:W-:Y:S01]  /*9470*/  IADD3 R4, PT, PT, R36, -0xf1, -R187 ;  /* 0xffffff0f24047810 */ /* 0x000fe20007ffe8bb */
[----:B------:R-:W-:Y:S01]  /*9480*/  FFMA.FTZ R6, -R244, R9, R6 ;  /* 0x00000009f4067223 */ /* 0x000fe20000010106 */
[----:B------:R-:W-:Y:S01]  /*9490*/  FSEL R108, R8, -INF , !P3 ;  /* 0xff800000086c7808 */ /* 0x000fe20005800000 */
[----:B------:R-:W-:Y:S01]  /*94a0*/  VIADD R9, R185, 0xf1 ;  /* 0x000000f1b9097836 */ /* 0x000fe20000000000 */
[----:B------:R-:W-:Y:S02]  /*94b0*/  IABS R4, R4 ;  /* 0x0000000400047213 */ /* 0x000fe40000000000 */
[-C--:B------:R-:W-:Y:S02]  /*94c0*/  ISETP.GT.AND P3, PT, R194, R11.reuse, PT ;  /* 0x0000000bc200720c */ /* 0x080fe40003f64270 */
[----:B------:R-:W-:Y:S02]  /*94d0*/  FSEL R110, R125, -INF , !P4 ;  /* 0xff8000007d6e7808 */ /* 0x000fe40006000000 */
[----:B------:R-:W-:-:S02]  /*94e0*/  ISETP.GT.AND P4, PT, R232, R11, PT ;  /* 0x0000000be800720c */ /* 0x000fc40003f84270 */
[----:B------:R-:W-:Y:S02]  /*94f0*/  I2FP.F32.S32 R4, R4 ;  /* 0x0000000400047245 */ /* 0x000fe40000201400 */
[----:B------:R-:W-:Y:S02]  /*9500*/  ISETP.GE.AND P1, PT, R11, R228, PT ;  /* 0x000000e40b00720c */ /* 0x000fe40003f26270 */
[----:B------:R-:W-:Y:S01]  /*9510*/  IADD3 R36, PT, PT, R36, -0xf8, -R187 ;  /* 0xffffff0824247810 */ /* 0x000fe20007ffe8bb */
[----:B------:R-:W-:Y:S01]  /*9520*/  FFMA.FTZ R4, -R244, R4, R7 ;  /* 0x00000004f4047223 */ /* 0x000fe20000010107 */
[----:B------:R-:W-:Y:S01]  /*9530*/  FSEL R6, R6, -INF , !P3 ;  /* 0xff80000006067808 */ /* 0x000fe20005800000 */
[----:B------:R-:W-:Y:S01]  /*9540*/  VIADD R7, R185, 0xf8 ;  /* 0x000000f8b9077836 */ /* 0x000fe20000000000 */
[----:B------:R-:W-:Y:S02]  /*9550*/  FSEL R110, R110, -INF , !P5 ;  /* 0xff8000006e6e7808 */ /* 0x000fe40006800000 */
[----:B------:R-:W-:-:S02]  /*9560*/  ISETP.GE.AND P5, PT, R11, R231, PT ;  /* 0x000000e70b00720c */ /* 0x000fc40003fa6270 */
[----:B------:R-:W-:Y:S02]  /*9570*/  FSEL R13, R13, -INF , !P4 ;  /* 0xff8000000d0d7808 */ /* 0x000fe40006000000 */
[----:B------:R-:W-:Y:S02]  /*9580*/  IABS R36, R36 ;  /* 0x0000002400247213 */ /* 0x000fe40000000000 */
[----:B------:R-:W-:Y:S02]  /*9590*/  FSEL R107, R6, -INF , !P1 ;  /* 0xff800000066b7808 */ /* 0x000fe40004800000 */
[----:B------:R-:W-:Y:S02]  /*95a0*/  ISETP.GT.AND P1, PT, R194, R9, PT ;  /* 0x00000009c200720c */ /* 0x000fe40003f24270 */
[----:B------:R-:W-:Y:S02]  /*95b0*/  IADD3 R8, PT, PT, R230, -0xf1, -R187 ;  /* 0xffffff0fe6087810 */ /* 0x000fe40007ffe8bb */
[----:B------:R-:W-:-:S02]  /*95c0*/  FSEL R109, R13, -INF , !P5 ;  /* 0xff8000000d6d7808 */ /* 0x000fc40006800000 */
[----:B------:R-:W-:Y:S02]  /*95d0*/  ISETP.GT.AND P4, PT, R232, R9, PT ;  /* 0x00000009e800720c */ /* 0x000fe40003f84270 */
[C---:B------:R-:W-:Y:S02]  /*95e0*/  ISETP.GE.AND P5, PT, R9.reuse, R231, PT ;  /* 0x000000e70900720c */ /* 0x040fe40003fa6270 */
[----:B------:R-:W-:Y:S02]  /*95f0*/  ISETP.GE.AND P3, PT, R9, R228, PT ;  /* 0x000000e40900720c */ /* 0x000fe40003f66270 */
[----:B------:R-:W-:Y:S02]  /*9600*/  I2FP.F32.S32 R9, R36 ;  /* 0x0000002400097245 */ /* 0x000fe40000201400 */
[----:B------:R-:W-:Y:S02]  /*9610*/  FSEL R4, R4, -INF , !P1 ;  /* 0xff80000004047808 */ /* 0x000fe40004800000 */
[----:B------:R-:W-:Y:S01]  /*9620*/  IABS R8, R8 ;  /* 0x0000000800087213 */ /* 0x000fe20000000000 */
[----:B------:R-:W-:Y:S01]  /*9630*/  FFMA.FTZ R9, -R244, R9, R150 ;  /* 0x00000009f4097223 */ /* 0x000fe20000010196 */
[----:B------:R-:W-:-:S02]  /*9640*/  IADD3 R187, PT, PT, R230, -0xf8, -R187 ;  /* 0xffffff08e6bb7810 */ /* 0x000fc40007ffe8bb */
[----:B------:R-:W-:Y:S02]  /*9650*/  FSEL R111, R4, -INF , !P3 ;  /* 0xff800000046f7808 */ /* 0x000fe40005800000 */
[----:B------:R-:W-:Y:S02]  /*9660*/  I2FP.F32.S32 R8, R8 ;  /* 0x0000000800087245 */ /* 0x000fe40000201400 */
[----:B------:R-:W-:Y:S02]  /*9670*/  ISETP.GT.AND P3, PT, R194, R7, PT ;  /* 0x00000007c200720c */ /* 0x000fe40003f64270 */
[----:B------:R-:W-:Y:S01]  /*9680*/  IABS R187, R187 ;  /* 0x000000bb00bb7213 */ /* 0x000fe20000000000 */
[----:B------:R-:W-:Y:S01]  /*9690*/  FFMA.FTZ R5, -R244, R8, R5 ;  /* 0x00000008f4057223 */ /* 0x000fe20000010105 */
[----:B------:R-:W-:Y:S02]  /*96a0*/  ISETP.GE.AND P1, PT, R7, R228, PT ;  /* 0x000000e40700720c */ /* 0x000fe40003f26270 */
[----:B------:R-:W-:-:S02]  /*96b0*/  FSEL R9, R9, -INF , !P3 ;  /* 0xff80000009097808 */ /* 0x000fc40005800000 */
[----:B------:R-:W-:Y:S02]  /*96c0*/  I2FP.F32.S32 R187, R187 ;  /* 0x000000bb00bb7245 */ /* 0x000fe40000201400 */
[----:B------:R-:W-:Y:S02]  /*96d0*/  FSEL R126, R9, -INF , !P1 ;  /* 0xff800000097e7808 */ /* 0x000fe40004800000 */
[----:B------:R-:W-:Y:S01]  /*96e0*/  ISETP.GT.AND P1, PT, R0, R233, PT ;  /* 0x000000e90000720c */ /* 0x000fe20003f24270 */
[----:B------:R-:W-:Y:S01]  /*96f0*/  FFMA.FTZ R148, -R244, R187, R148 ;  /* 0x000000bbf4947223 */ /* 0x000fe20000010194 */
[----:B------:R-:W-:Y:S02]  /*9700*/  FSEL R5, R5, -INF , !P4 ;  /* 0xff80000005057808 */ /* 0x000fe40006000000 */
[----:B------:R-:W-:Y:S02]  /*9710*/  ISETP.GT.AND P4, PT, R232, R7, PT ;  /* 0x00000007e800720c */ /* 0x000fe40003f84270 */
[----:B------:R-:W-:-:S02]  /*9720*/  FSEL R125, R5, -INF , !P5 ;  /* 0xff800000057d7808 */ /* 0x000fc40006800000 */
[----:B------:R-:W-:Y:S02]  /*9730*/  ISETP.GE.AND P5, PT, R7, R231, PT ;  /* 0x000000e70700720c */ /* 0x000fe40003fa6270 */
[----:B------:R-:W-:Y:S02]  /*9740*/  FSEL R128, R148, -INF , !P4 ;  /* 0xff80000094807808 */ /* 0x000fe40006000000 */
[----:B------:R-:W-:Y:S02]  /*9750*/  ISETP.GT.AND P4, PT, R232, R185, PT ;  /* 0x000000b9e800720c */ /* 0x000fe40003f84270 */
[----:B------:R-:W-:Y:S02]  /*9760*/  FSEL R128, R128, -INF , !P5 ;  /* 0xff80000080807808 */ /* 0x000fe40006800000 */
[C---:B------:R-:W-:Y:S02]  /*9770*/  ISETP.GE.AND P5, PT, R185.reuse, R231, PT ;  /* 0x000000e7b900720c */ /* 0x040fe40003fa6270 */
[----:B------:R-:W-:-:S02]  /*9780*/  ISETP.GE.AND P3, PT, R185, R228, PT ;  /* 0x000000e4b900720c */ /* 0x000fc40003f66270 */
[----:B------:R-:W-:Y:S02]  /*9790*/  FSEL R4, R144, -INF , !P4 ;  /* 0xff80000090047808 */ /* 0x000fe40006000000 */
[----:B------:R-:W-:Y:S02]  /*97a0*/  LOP3.LUT R5, R165, 0x200, RZ, 0xc0, !PT ;  /* 0x00000200a5057812 */ /* 0x000fe400078ec0ff */
[----:B------:R-:W-:Y:S02]  /*97b0*/  VIMNMX R232, PT, PT, RZ, R232, !PT ;  /* 0x000000e8ffe87248 */ /* 0x000fe40007fe0100 */
        /* <DEDUP_REMOVED lines=16> */
.L_x_6165:
[----:B------:R-:W2:Y:S01]  /*98c0*/  LD.E R14, desc[UR4][R2.64+0x170] ;  /* 0x00017004020e7980 */ /* 0x000ea2000c101900 */
[----:B------:R-:W-:Y:S02]  /*98d0*/  IADD3 R11, PT, PT, R184, -0x200, RZ ;  /* 0xfffffe00b80b7810 */ /* 0x000fe40007ffe0ff */
        /* <DEDUP_REMOVED lines=33> */
[----:B------:R-:W-:-:S03]  /*9af0*/  @!P1 IMAD.MOV R10, RZ, RZ, -R10 ;  /* 0x000000ffff0a9224 */ /* 0x000fc600078e0a0a */
[----:B------:R-:W-:Y:S02]  /*9b00*/  @!P3 IADD3 R12, PT, PT, -R12, RZ, RZ ;  /* 0x000000ff0c0cb210 */ /* 0x000fe40007ffe1ff */
[C---:B------:R-:W-:Y:S02]  /*9b10*/  SEL R8, R9.reuse, R10, !P4 ;  /* 0x0000000a09087207 */ /* 0x040fe40006000000 */
[----:B------:R-:W-:Y:S01]  /*9b20*/  SEL R9, R9, R12, !P4 ;  /* 0x0000000c09097207 */ /* 0x000fe20006000000 */
[----:B------:R-:W2:Y:S02]  /*9b30*/  LD.E.64 R10, desc[UR4][R170.64+0x38] ;  /* 0x00003804aa0a7980 */ /* 0x000ea4000c101b00 */
[--C-:B------:R-:W-:Y:S02]  /*9b40*/  IMAD.WIDE R18, R8, 0x4, R250.reuse ;  /* 0x0000000408127825 */ /* 0x100fe400078e02fa */
[----:B------:R-:W3:Y:S02]  /*9b50*/  LD.E.64 R12, desc[UR4][R170.64+0x20] ;  /* 0x00002004aa0c7980 */ /* 0x000ee4000c101b00 */
[----:B------:R-:W-:-:S02]  /*9b60*/  IMAD.WIDE R16, R9, 0x4, R250 ;  /* 0x0000000409107825 */ /* 0x000fc400078e02fa */
        /* <DEDUP_REMOVED lines=16> */
[----:B------:R-:W-:Y:S02]  /*9c70*/  LEA.HI.X R235, R10, R235, R0, 0x1, P1 ;  /* 0x000000eb0aeb7211 */ /* 0x000fe400008f0c00 */
.L_x_6166:
[----:B------:R-:W-:Y:S05]  /*9c80*/  BSYNC.RECONVERGENT B0 ;  /* 0x0000000000007941 */ /* 0x000fea0003800200 */
.L_x_6164:
[-C--:B------:R-:W-:Y:S01]  /*9c90*/  ISETP.GE.AND P1, PT, R166, R243.reuse, PT ;  /* 0x000000f3a600720c */ /* 0x080fe20003f26270 */
[----:B------:R-:W-:Y:S01]  /*9ca0*/  BSSY.RECONVERGENT B0, `(.L_x_6167) ;  /* 0x0000090000007945 */ /* 0x000fe20003800200 */
[----:B------:R-:W-:Y:S02]  /*9cb0*/  SHF.L.U32 R7, R222, 0x5, RZ ;  /* 0x00000005de077819 */ /* 0x000fe400000006ff */
[----:B------:R-:W-:Y:S02]  /*9cc0*/  ISETP.GE.AND P3, PT, R166, R243, PT ;  /* 0x000000f3a600720c */ /* 0x000fe40003f66270 */
[----:B------:R-:W-:Y:S02]  /*9cd0*/  IADD3 R16, P5, PT, R7, R234, RZ ;  /* 0x000000ea07107210 */ /* 0x000fe40007fbe0ff */
[----:B------:R-:W-:-:S05]  /*9ce0*/  SHF.L.U64.HI R0, R222, 0x5, R223 ;  /* 0x00000005de007819 */ /* 0x000fca00000102df */
[----:B------:R-:W-:Y:S01]  /*9cf0*/  IMAD.X R17, R0, 0x1, R235, P5 ;  /* 0x0000000100117824 */ /* 0x000fe200028e06eb */
[----:B------:R-:W-:Y:S01]  /*9d00*/  @!P1 IADD3 R8, P4, PT, R16, R7, RZ ;  /* 0x0000000710089210 */ /* 0x000fe20007f9e0ff */
[--C-:B------:R-:W-:Y:S01]  /*9d10*/  @!P1 IMAD.MOV.U32 R24, RZ, RZ, R16.reuse ;  /* 0x000000ffff189224 */ /* 0x100fe200078e0010 */
[----:B------:R-:W-:Y:S01]  /*9d20*/  @!P1 MOV R26, R16 ;  /* 0x00000010001a9202 */ /* 0x000fe20000000f00 */
[----:B------:R-:W-:Y:S01]  /*9d30*/  @!PT LDS RZ, [RZ] ;  /* 0x00000000fffff984 */ /* 0x000fe20000000800 */
[----:B------:R-:W-:Y:S01]  /*9d40*/  @!PT LDS RZ, [RZ] ;  /* 0x00000000fffff984 */ /* 0x000fe20000000800 */
[----:B------:R-:W-:Y:S01]  /*9d50*/  @!PT LDS RZ, [RZ] ;  /* 0x00000000fffff984 */ /* 0x000fe20000000800 */
[----:B------:R-:W-:Y:S01]  /*9d60*/  @!P3 LDGSTS.E.BYPASS.LTC128B.128 [R245+0x2000], desc[UR4][R234.64] ;  /* 0x02000000eaf5bfae */ /* 0x000fe2000b981a04 */
[----:B------:R-:W-:Y:S01]  /*9d70*/  @!P1 IADD3.X R9, PT, PT, R17, R0, RZ, P4, !PT ;  /* 0x0000000011099210 */ /* 0x000fe200027fe4ff */
[----:B------:R-:W-:Y:S01]  /*9d80*/  @!P1 IMAD.MOV.U32 R20, RZ, RZ, R16 ;  /* 0x000000ffff149224 */ /* 0x000fe200078e0010 */
[-C--:B------:R-:W-:Y:S01]  /*9d90*/  @!P1 MOV R25, R17.reuse ;  /* 0x0000001100199202 */ /* 0x080fe20000000f00 */
[----:B------:R1:W-:Y:S01]  /*9da0*/  @P3 STS.128 [R245+0x2000], RZ ;  /* 0x002000fff5003388 */ /* 0x0003e20000000c00 */
[-C--:B------:R-:W-:Y:S01]  /*9db0*/  @!P1 MOV R21, R17.reuse ;  /* 0x0000001100159202 */ /* 0x080fe20000000f00 */
[----:B------:R-:W-:Y:S01]  /*9dc0*/  @!P1 IMAD R14, R223, 0x60, RZ ;  /* 0x00000060df0e9824 */ /* 0x000fe200078e02ff */
[C---:B------:R-:W-:Y:S01]  /*9dd0*/  @!P1 LEA R30, P4, R222.reuse, R16, 0x6 ;  /* 0x00000010de1e9211 */ /* 0x040fe200078830ff */
[----:B------:R1:W-:Y:S01]  /*9de0*/  @P1 STS.128 [R245+0x2800], RZ ;  /* 0x002800fff5001388 */ /* 0x0003e20000000c00 */
[----:B------:R-:W-:Y:S01]  /*9df0*/  @!P1 IMAD.WIDE.U32 R24, R222, 0x60, R24 ;  /* 0x00000060de189825 */ /* 0x000fe200078e0018 */
[----:B------:R-:W-:-:S02]  /*9e00*/  @!P1 MOV R19, R17 ;  /* 0x0000001100139202 */ /* 0x000fc40000000f00 */
[----:B------:R-:W-:Y:S01]  /*9e10*/  @!PT LDS RZ, [RZ] ;  /* 0x00000000fffff984 */ /* 0x000fe20000000800 */
[----:B------:R-:W-:Y:S01]  /*9e20*/  @!PT LDS RZ, [RZ] ;  /* 0x00000000fffff984 */ /* 0x000fe20000000800 */
[----:B------:R-:W-:Y:S01]  /*9e30*/  @!PT LDS RZ, [RZ] ;  /* 0x00000000fffff984 */ /* 0x000fe20000000800 */
[----:B------:R-:W-:Y:S01]  /*9e40*/  @!P1 LDGSTS.E.BYPASS.LTC128B.128 [R245+0x2800], desc[UR4][R16.64] ;  /* 0x0280000010f59fae */ /* 0x000fe2000b981a04 */
[C---:B------:R-:W-:Y:S01]  /*9e50*/  @!P1 IMAD R12, R223.reuse, 0xa0, RZ ;  /* 0x000000a0df0c9824 */ /* 0x040fe200078e02ff */
[CC--:B------:R-:W-:Y:S01]  /*9e60*/  @!P1 LEA.HI.X R31, R222.reuse, R17.reuse, R223, 0x6, P4 ;  /* 0x00000011de1f9211 */ /* 0x0c0fe200020f34df */
[----:B------:R-:W-:Y:S01]  /*9e70*/  @!P1 IMAD.WIDE.U32 R20, R222, 0xa0, R20 ;  /* 0x000000a0de149825 */ /* 0x000fe200078e0014 */
[----:B------:R1:W-:Y:S01]  /*9e80*/  @P1 STS.128 [R245+0x3000], RZ ;  /* 0x003000fff5001388 */ /* 0x0003e20000000c00 */
[-C--:B------:R-:W-:Y:S02]  /*9e90*/  @!P1 MOV R23, R17.reuse ;  /* 0x0000001100179202 */ /* 0x080fe40000000f00 */
[----:B------:R-:W-:Y:S01]  /*9ea0*/  @!P1 IMAD R10, R223, 0xc0, RZ ;  /* 0x000000c0df0a9824 */ /* 0x000fe200078e02ff */
[----:B------:R-:W-:Y:S01]  /*9eb0*/  @!PT LDS RZ, [RZ] ;  /* 0x00000000fffff984 */ /* 0x000fe20000000800 */
[----:B------:R-:W-:Y:S01]  /*9ec0*/  @!PT LDS RZ, [RZ] ;  /* 0x00000000fffff984 */ /* 0x000fe20000000800 */
[----:B------:R-:W-:Y:S01]  /*9ed0*/  @!PT LDS RZ, [RZ] ;  /* 0x00000000fffff984 */ /* 0x000fe20000000800 */
[----:B------:R2:W-:Y:S01]  /*9ee0*/  @!P1 LDGSTS.E.BYPASS.LTC128B.128 [R245+0x3000], desc[UR4][R8.64] ;  /* 0x0300000008f59fae */ /* 0x0005e2000b981a04 */
[----:B------:R-:W-:Y:S01]  /*9ef0*/  @!P1 IMAD.IADD R15, R14, 0x1, R25 ;  /* 0x000000010e0f9824 */ /* 0x000fe200078e0219 */
[----:B------:R-:W-:Y:S01]  /*9f00*/  @!P1 MOV R14, R24 ;  /* 0x00000018000e9202 */ /* 0x000fe20000000f00 */
[--C-:B------:R-:W-:Y:S01]  /*9f10*/  @!P1 IMAD.MOV.U32 R18, RZ, RZ, R16.reuse ;  /* 0x000000ffff129224 */ /* 0x100fe200078e0010 */
[-C--:B------:R-:W-:Y:S01]  /*9f20*/  @!P1 MOV R24, R16.reuse ;  /* 0x0000001000189202 */ /* 0x080fe20000000f00 */
[----:B------:R1:W-:Y:S01]  /*9f30*/  @P1 STS.128 [R245+0x3800], RZ ;  /* 0x003800fff5001388 */ /* 0x0003e20000000c00 */
[----:B------:R-:W-:Y:S01]  /*9f40*/  @!P1 MOV R25, R17 ;  /* 0x0000001100199202 */ /* 0x000fe20000000f00 */
[----:B------:R-:W-:Y:S01]  /*9f50*/  @!P1 IMAD.MOV.U32 R22, RZ, RZ, R16 ;  /* 0x000000ffff169224 */ /* 0x000fe200078e0010 */
[----:B------:R-:W-:Y:S01]  /*9f60*/  @!P1 IADD3 R13, PT, PT, R12, R21, RZ ;  /* 0x000000150c0d9210 */ /* 0x000fe20007ffe0ff */
[----:B------:R-:W-:Y:S01]  /*9f70*/  @!P1 IMAD.MOV.U32 R12, RZ, RZ, R20 ;  /* 0x000000ffff0c9224 */ /* 0x000fe200078e0014 */
[----:B------:R-:W-:Y:S01]  /*9f80*/  @!P1 MOV R20, R16 ;  /* 0x0000001000149202 */ /* 0x000fe20000000f00 */
[----:B------:R-:W-:Y:S01]  /*9f90*/  @!P1 IMAD.MOV.U32 R21, RZ, RZ, R17 ;  /* 0x000000ffff159224 */ /* 0x000fe200078e0011 */
[----:B------:R-:W-:Y:S01]  /*9fa0*/  @!PT LDS RZ, [RZ] ;  /* 0x00000000fffff984 */ /* 0x000fe20000000800 */
[----:B------:R-:W-:Y:S01]  /*9fb0*/  @!PT LDS RZ, [RZ] ;  /* 0x00000000fffff984 */ /* 0x000fe20000000800 */
[----:B------:R-:W-:Y:S01]  /*9fc0*/  @!PT LDS RZ, [RZ] ;  /* 0x00000000fffff984 */ /* 0x000fe20000000800 */
[----:B------:R1:W-:Y:S01]  /*9fd0*/  @!P1 LDGSTS.E.BYPASS.LTC128B.128 [R245+0x3800], desc[UR4][R30.64] ;  /* 0x038000001ef59fae */ /* 0x0003e2000b981a04 */
[----:B------:R-:W-:Y:S01]  /*9fe0*/  @!P1 IMAD.WIDE.U32 R24, R222, 0x160, R24 ;  /* 0x00000160de189825 */ /* 0x000fe200078e0018 */
[----:B------:R-:W-:-:S02]  /*9ff0*/  @!P1 MOV R27, R17 ;  /* 0x00000011001b9202 */ /* 0x000fc40000000f00 */
[----:B------:R1:W-:Y:S01]  /*a000*/  @P1 STS.128 [R245+0x4000], RZ ;  /* 0x004000fff5001388 */ /* 0x0003e20000000c00 */
[----:B------:R-:W-:-:S03]  /*a010*/  @!P1 IMAD.WIDE.U32 R20, R222, 0x140, R20 ;  /* 0x00000140de149825 */ /* 0x000fc600078e0014 */
[----:B------:R-:W-:Y:S01]  /*a020*/  @!PT LDS RZ, [RZ] ;  /* 0x00000000fffff984 */ /* 0x000fe20000000800 */
[----:B------:R-:W-:Y:S01]  /*a030*/  @!PT LDS RZ, [RZ] ;  /* 0x00000000fffff984 */ /* 0x000fe20000000800 */
[----:B------:R-:W-:Y:S01]  /*a040*/  @!PT LDS RZ, [RZ] ;  /* 0x00000000fffff984 */ /* 0x000fe20000000800 */
[----:B------:R1:W-:Y:S01]  /*a050*/  @!P1 LDGSTS.E.BYPASS.LTC128B.128 [R245+0x4000], desc[UR4][R14.64] ;  /* 0x040000000ef59fae */ /* 0x0003e2000b981a04 */
[C---:B------:R-:W-:Y:S02]  /*a060*/  @!P1 IMAD R7, R223.reuse, 0xe0, RZ ;  /* 0x000000e0df079824 */ /* 0x040fe400078e02ff */
[C---:B------:R-:W-:Y:S01]  /*a070*/  @!P1 IMAD.WIDE.U32 R18, R222.reuse, 0xe0, R18 ;  /* 0x000000e0de129825 */ /* 0x040fe200078e0012 */
[----:B------:R1:W-:Y:S01]  /*a080*/  @P1 STS.128 [R245+0x4800], RZ ;  /* 0x004800fff5001388 */ /* 0x0003e20000000c00 */
[----:B--2---:R-:W-:Y:S02]  /*a090*/  @!P1 MOV R9, R17 ;  /* 0x0000001100099202 */ /* 0x004fe40000000f00 */
[----:B------:R-:W-:Y:S02]  /*a0a0*/  @!P1 IMAD.MOV.U32 R8, RZ, RZ, R16 ;  /* 0x000000ffff089224 */ /* 0x000fe400078e0010 */
[----:B------:R-:W-:Y:S02]  /*a0b0*/  @!P1 IMAD R0, R223, 0x120, RZ ;  /* 0x00000120df009824 */ /* 0x000fe400078e02ff */
[----:B------:R-:W-:-:S04]  /*a0c0*/  @!P1 IMAD.WIDE.U32 R8, R222, 0xc0, R8 ;  /* 0x000000c0de089825 */ /* 0x000fc800078e0008 */
[----:B------:R-:W-:Y:S01]  /*a0d0*/  @!P1 IMAD.WIDE.U32 R22, R222, 0x120, R22 ;  /* 0x00000120de169825 */ /* 0x000fe200078e0016 */
[----:B------:R-:W-:Y:S02]  /*a0e0*/  @!P1 IADD3 R11, PT, PT, R10, R9, RZ ;  /* 0x000000090a0b9210 */ /* 0x000fe40007ffe0ff */
[----:B------:R-:W-:Y:S01]  /*a0f0*/  @!P1 MOV R10, R8 ;  /* 0x00000008000a9202 */ /* 0x000fe20000000f00 */
[C---:B------:R-:W-:Y:S01]  /*a100*/  @!P1 IMAD R8, R223.reuse, 0x160, RZ ;  /* 0x00000160df089824 */ /* 0x040fe200078e02ff */
[----:B------:R-:W-:Y:S01]  /*a110*/  @!P1 IADD3 R23, PT, PT, R0, R23, RZ ;  /* 0x0000001700179210 */ /* 0x000fe20007ffe0ff */
[----:B------:R-:W-:Y:S02]  /*a120*/  @!P1 IMAD R9, R223, 0x140, RZ ;  /* 0x00000140df099824 */ /* 0x000fe400078e02ff */
[----:B------:R-:W-:Y:S01]  /*a130*/  @!P1 IMAD.IADD R25, R8, 0x1, R25 ;  /* 0x0000000108199824 */ /* 0x000fe200078e0219 */
[----:B------:R-:W-:Y:S01]  /*a140*/  @!P1 LEA R8, P3, R222, R16, 0x7 ;  /* 0x00000010de089211 */ /* 0x000fe200078638ff */
[----:B------:R-:W-:-:S02]  /*a150*/  @!P1 IMAD.IADD R21, R9, 0x1, R21 ;  /* 0x0000000109159824 */ /* 0x000fc400078e0215 */
[----:B------:R-:W-:Y:S01]  /*a160*/  @!P1 IMAD.IADD R19, R7, 0x1, R19 ;  /* 0x0000000107139824 */ /* 0x000fe200078e0213 */
[CC--:B------:R-:W-:Y:S01]  /*a170*/  @!P1 LEA.HI.X R9, R222.reuse, R17.reuse, R223, 0x7, P3 ;  /* 0x00000011de099211 */ /* 0x0c0fe200018f3cdf */
[C---:B------:R-:W-:Y:S01]  /*a180*/  @!P1 IMAD R7, R223.reuse, 0x180, RZ ;  /* 0x00000180df079824 */ /* 0x040fe200078e02ff */
[C---:B------:R-:W-:Y:S01]  /*a190*/  @!P1 LEA R32, P3, R222.reuse, R16, 0x8 ;  /* 0x00000010de209211 */ /* 0x040fe200078640ff */
[C---:B------:R-:W-:Y:S02]  /*a1a0*/  @!P1 IMAD.WIDE.U32 R28, R222.reuse, 0x180, R16 ;  /* 0x00000180de1c9825 */ /* 0x040fe400078e0010 */
[----:B------:R-:W-:Y:S01]  /*a1b0*/  @!PT LDS RZ, [RZ] ;  /* 0x00000000fffff984 */ /* 0x000fe20000000800 */
[----:B------:R-:W-:Y:S01]  /*a1c0*/  @!PT LDS RZ, [RZ] ;  /* 0x00000000fffff984 */ /* 0x000fe20000000800 */
[----:B------:R-:W-:Y:S01]  /*a1d0*/  @!PT LDS RZ, [RZ] ;  /* 0x00000000fffff984 */ /* 0x000fe20000000800 */
[----:B------:R1:W-:Y:S01]  /*a1e0*/  @!P1 LDGSTS.E.BYPASS.LTC128B.128 [R245+0x4800], desc[UR4][R8.64] ;  /* 0x0480000008f59fae */ /* 0x0003e2000b981a04 */
[C---:B------:R-:W-:Y:S01]  /*a1f0*/  @!P1 LEA.HI.X R33, R222.reuse, R17, R223, 0x8, P3 ;  /* 0x00000011de219211 */ /* 0x040fe200018f44df */
[----:B------:R-:W-:Y:S01]  /*a200*/  @!P1 IMAD R0, R223, 0x1a0, RZ ;  /* 0x000001a0df009824 */ /* 0x000fe200078e02ff */
[----:B------:R-:W-:Y:S01]  /*a210*/  @!P1 IADD3 R29, PT, PT, R7, R29, RZ ;  /* 0x0000001d071d9210 */ /* 0x000fe20007ffe0ff */
        /* <DEDUP_REMOVED lines=56> */
.L_x_6168:
[----:B------:R-:W-:Y:S05]  /*a5a0*/  BSYNC.RECONVERGENT B0 ;  /* 0x0000000000007941 */ /* 0x000fea0003800200 */
.L_x_6167:
[----:B------:R-:W0:Y:S02]  /*a5b0*/  LDGDEPBAR ;  /* 0x00000000000079af */ /* 0x000e240000000000 */
.L_x_6163:
[----:B------:R-:W-:Y:S05]  /*a5c0*/  BSYNC.RECONVERGENT B1 ;  /* 0x0000000000017941 */ /* 0x000fea0003800200 */
.L_x_6162:
[----:B------:R-:W3:Y:S01]  /*a5d0*/  LD.E R197, desc[UR4][R2.64+0xdc] ;  /* 0x0000dc0402c57980 */ /* 0x000ee2000c101900 */
[----:B-1----:R-:W-:Y:S01]  /*a5e0*/  FMNMX3.FTZ R9, R6, R196, R198, !PT ;  /* 0x000000c406097276 */ /* 0x002fe200078100c6 */
[----:B------:R-:W-:Y:S01]  /*a5f0*/  BSSY B2, `(.L_x_6169) ;  /* 0x0000cea000027945 */ /* 0x000fe20003800000 */
        /* <DEDUP_REMOVED lines=66> */
[----:B------:R-:W4:Y:S03]  /*aa20*/  SHFL.BFLY PT, R7, R8, 0x2, 0x1f ;  /* 0x0c401f0008077f89 */ /* 0x000f2600000e0000 */
        /* <DEDUP_REMOVED lines=9> */
[----:B----4-:R-:W-:-:S03]  /*aac0*/  FMNMX.FTZ R7, R8, R7, !PT ;  /* 0x0000000708077209 */ /* 0x010fc60007810000 */
[----:B------:R-:W1:Y:S04]  /*aad0*/  SHFL.BFLY PT, R0, R9, 0x1, 0x1f ;  /* 0x0c201f0009007f89 */ /* 0x000e6800000e0000 */
[----:B------:R-:W4:Y:S04]  /*aae0*/  SHFL.BFLY PT, R36, R7, 0x1, 0x1f ;  /* 0x0c201f0007247f89 */ /* 0x000f2800000e0000 */
[----:B------:R-:W5:Y:S01]  /*aaf0*/  LDSM.16.MT88.4 R48, [R131+0xa800] ;  /* 0x00a800008330783b */ /* 0x000f620000004200 */
[----:B-1----:R-:W-:-:S04]  /*ab00*/  FMNMX.FTZ R0, R9, R0, !PT ;  /* 0x0000000009007209 */ /* 0x002fc80007810000 */
[----:B------:R-:W-:Y:S02]  /*ab10*/  FSETP.NEU.FTZ.AND P1, PT, R0, -INF , PT ;  /* 0xff8000000000780b */ /* 0x000fe40003f3d000 */
[----:B----4-:R-:W-:Y:S01]  /*ab20*/  FMNMX.FTZ R36, R7, R36, !PT ;  /* 0x0000002407247209 */ /* 0x010fe20007810000 */
[----:B---3--:R-:W-:-:S05]  /*ab30*/  FMUL.FTZ R189, R197, R0 ;  /* 0x00000000c5bd7220 */ /* 0x008fca0000410000 */
[----:B------:R-:W-:Y:S02]  /*ab40*/  FSEL R189, R189, RZ, P1 ;  /* 0x000000ffbdbd7208 */ /* 0x000fe40000800000 */
[----:B------:R-:W-:-:S03]  /*ab50*/  FSETP.NEU.FTZ.AND P1, PT, R36, -INF , PT ;  /* 0xff8000002400780b */ /* 0x000fc60003f3d000 */
[-CC-:B------:R-:W-:Y:S01]  /*ab60*/  FFMA.FTZ R150, R196, R197.reuse, -R189.reuse ;  /* 0x000000c5c4967223 */ /* 0x180fe200000108bd */
[----:B------:R-:W-:Y:S01]  /*ab70*/  FMUL.FTZ R196, R197, R36 ;  /* 0x00000024c5c47220 */ /* 0x000fe20000410000 */
[-CC-:B------:R-:W-:Y:S01]  /*ab80*/  FFMA.FTZ R187, R6, R197.reuse, -R189.reuse ;  /* 0x000000c506bb7223 */ /* 0x180fe200000108bd */
[-CC-:B------:R-:W-:Y:S01]  /*ab90*/  FFMA.FTZ R185, R198, R197.reuse, -R189.reuse ;  /* 0x000000c5c6b97223 */ /* 0x180fe200000108bd */
[-CC-:B------:R-:W-:Y:S01]  /*aba0*/  FFMA.FTZ R148, R212, R197.reuse, -R189.reuse ;  /* 0x000000c5d4947223 */ /* 0x180fe200000108bd */
[-CC-:B------:R-:W-:Y:S01]  /*abb0*/  FFMA.FTZ R144, R200, R197.reuse, -R189.reuse ;  /* 0x000000c5c8907223 */ /* 0x180fe200000108bd */
[----:B------:R-:W-:Y:S01]  /*abc0*/  FSEL R196, R196, RZ, P1 ;  /* 0x000000ffc4c47208 */ /* 0x000fe20000800000 */
        /* <DEDUP_REMOVED lines=87> */
[--C-:B------:R-:W-:Y:S01]  /*b140*/  FFMA.FTZ R120, R120, R197, -R196.reuse ;  /* 0x000000c578787223 */ /* 0x100fe200000108c4 */
[----:B------:R-:W-:Y:S01]  /*b150*/  MUFU.EX2 R198, R198 ;  /* 0x000000c600c67308 */ /* 0x000fe20000000800 */
[C---:B------:R-:W-:Y:S01]  /*b160*/  HMMA.16816.F32.BF16 R20, R4.reuse, R22, RZ ;  /* 0x000000160414723c */ /* 0x040fe200000418ff */
[----:B-1----:R-:W-:Y:S01]  /*b170*/  F2FP.BF16.F32.PACK_AB R53, R144, R153 ;  /* 0x000000999035723e */ /* 0x002fe200000010ff */
        /* <DEDUP_REMOVED lines=23> */
[----:B-1----:R-:W-:Y:S01]  /*b2f0*/  F2FP.BF16.F32.PACK_AB R52, R199, R198 ;  /* 0x000000c6c734723e */ /* 0x002fe200000010ff */
[-C--:B------:R-:W-:Y:S01]  /*b300*/  FFMA.FTZ R213, R155, R197.reuse, -R196 ;  /* 0x000000c59bd57223 */ /* 0x080fe200000108c4 */
[-CC-:B------:R-:W-:Y:S01]  /*b310*/  FFMA.FTZ R182, R151, R197.reuse, -R189.reuse ;  /* 0x000000c597b67223 */ /* 0x180fe200000108bd */
[----:B------:R-:W-:Y:S01]  /*b320*/  FADD.FTZ R150, R187, R150 ;  /* 0x00000096bb967221 */ /* 0x000fe20000010000 */
[-CC-:B------:R-:W-:Y:S01]  /*b330*/  FFMA.FTZ R172, R172, R197.reuse, -R189.reuse ;  /* 0x000000c5acac7223 */ /* 0x180fe200000108bd */
[-C--:B------:R-:W-:Y:S01]  /*b340*/  FFMA.FTZ R174, R174, R197.reuse, -R196 ;  /* 0x000000c5aeae7223 */ /* 0x080fe200000108c4 */
[----:B------:R-:W1:Y:S01]  /*b350*/  MUFU.EX2 R203, R203 ;  /* 0x000000cb00cb7308 */ /* 0x000e620000000800 */
[C---:B------:R-:W-:Y:S01]  /*b360*/  HMMA.16816.F32.BF16 R12, R4.reuse, R14, RZ ;  /* 0x0000000e040c723c */ /* 0x040fe200000418ff */
[----:B------:R-:W-:Y:S01]  /*b370*/  FADD.FTZ R57, R185, R150 ;  /* 0x00000096b9397221 */ /* 0x000fe20000010000 */
[-CC-:B------:R-:W-:Y:S01]  /*b380*/  FFMA.FTZ R185, R188, R197.reuse, -R189.reuse ;  /* 0x000000c5bcb97223 */ /* 0x180fe200000108bd */
[-C--:B------:R-:W-:Y:S01]  /*b390*/  FFMA.FTZ R188, R181, R197.reuse, -R189 ;  /* 0x000000c5b5bc7223 */ /* 0x080fe200000108bd */
[-CC-:B------:R-:W-:Y:S01]  /*b3a0*/  FFMA.FTZ R181, R190, R197.reuse, -R196.reuse ;  /* 0x000000c5beb57223 */ /* 0x180fe200000108c4 */
[----:B------:R-:W-:Y:S01]  /*b3b0*/  FADD.FTZ R148, R148, R57 ;  /* 0x0000003994947221 */ /* 0x000fe20000010000 */
[-CC-:B------:R-:W-:Y:S01]  /*b3c0*/  FFMA.FTZ R190, R183, R197.reuse, -R196.reuse ;  /* 0x000000c5b7be7223 */ /* 0x180fe200000108c4 */
[----:B------:R-:W-:Y:S01]  /*b3d0*/  MUFU.EX2 R112, R112 ;  /* 0x0000007000707308 */ /* 0x000fe20000000800 */
[C---:B------:R-:W-:Y:S01]  /*b3e0*/  HMMA.16816.F32.BF16 R8, R4.reuse, R40, RZ ;  /* 0x000000280408723c */ /* 0x040fe200000418ff */
[----:B--2---:R-:W-:Y:S01]  /*b3f0*/  F2FP.BF16.F32.PACK_AB R54, R201, R200 ;  /* 0x000000c8c936723e */ /* 0x004fe200000010ff */
[-C--:B------:R-:W-:Y:S01]  /*b400*/  FFMA.FTZ R175, R175, R197.reuse, -R196 ;  /* 0x000000c5afaf7223 */ /* 0x080fe200000108c4 */
[-CC-:B------:R-:W-:Y:S01]  /*b410*/  FFMA.FTZ R173, R173, R197.reuse, -R189.reuse ;  /* 0x000000c5adad7223 */ /* 0x180fe200000108bd */
[----:B------:R-:W-:Y:S01]  /*b420*/  LDSM.16.MT88.4 R56, [R129+0x10000] ;  /* 0x010000008138783b */ /* 0x000fe20000004200 */
[----:B------:R-:W-:Y:S01]  /*b430*/  FADD.FTZ R194, R195, R194 ;  /* 0x000000c2c3c27221 */ /* 0x000fe20000010000 */
[-CC-:B------:R-:W-:Y:S01]  /*b440*/  FFMA.FTZ R183, R161, R197.reuse, -R189.reuse ;  /* 0x000000c5a1b77223 */ /* 0x180fe200000108bd */
[----:B------:R-:W-:Y:S01]  /*b450*/  MUFU.EX2 R207, R207 ;  /* 0x000000cf00cf7308 */ /* 0x000fe20000000800 */
[----:B------:R-:W-:Y:S01]  /*b460*/  HMMA.16816.F32.BF16 R4, R4, R42, RZ ;  /* 0x0000002a0404723c */ /* 0x000fe200000418ff */
[----:B------:R-:W2:Y:S01]  /*b470*/  LDSM.16.MT88.4 R40, [R127+0xa800] ;  /* 0x00a800007f28783b */ /* 0x000ea20000004200 */
[----:B-1----:R-:W-:Y:S01]  /*b480*/  F2FP.BF16.F32.PACK_AB R55, R203, R186 ;  /* 0x000000bacb37723e */ /* 0x002fe200000010ff */
[----:B------:R-:W-:Y:S01]  /*b490*/  FADD.FTZ R191, R191, R194 ;  /* 0x000000c2bfbf7221 */ /* 0x000fe20000010000 */
[-C--:B------:R-:W-:Y:S01]  /*b4a0*/  FFMA.FTZ R187, R162, R197.reuse, -R196 ;  /* 0x000000c5a2bb7223 */ /* 0x080fe200000108c4 */
[-CC-:B------:R-:W-:Y:S01]  /*b4b0*/  FFMA.FTZ R176, R176, R197.reuse, -R189.reuse ;  /* 0x000000c5b0b07223 */ /* 0x180fe200000108bd */
[-C--:B------:R-:W-:Y:S01]  /*b4c0*/  FFMA.FTZ R106, R106, R197.reuse, -R189 ;  /* 0x000000c56a6a7223 */ /* 0x080fe200000108bd */
[----:B------:R-:W-:Y:S01]  /*b4d0*/  MUFU.EX2 R97, R97 ;  /* 0x0000006100617308 */ /* 0x000fe20000000800 */
[----:B------:R-:W-:Y:S01]  /*b4e0*/  FADD.FTZ R191, R152, R191 ;  /* 0x000000bf98bf7221 */ /* 0x000fe20000010000 */
[C---:B------:R-:W-:Y:S01]  /*b4f0*/  HMMA.16816.F32.BF16 R24, R52.reuse, R44, R24 ;  /* 0x0000002c3418723c */ /* 0x040fe20000041818 */
[-CC-:B------:R-:W-:Y:S01]  /*b500*/  FFMA.FTZ R108, R108, R197.reuse, -R189.reuse ;  /* 0x000000c56c6c7223 */ /* 0x180fe200000108bd */
[-C--:B------:R-:W-:Y:S01]  /*b510*/  FFMA.FTZ R107, R107, R197.reuse, -R189 ;  /* 0x000000c56b6b7223 */ /* 0x080fe200000108bd */
[----:B------:R-:W-:Y:S01]  /*b520*/  FADD.FTZ R198, R198, R191 ;  /* 0x000000bfc6c67221 */ /* 0x000fe20000010000 */
[----:B------:R-:W-:Y:S01]  /*b530*/  FFMA.FTZ R126, R126, R197, -R189 ;  /* 0x000000c57e7e7223 */ /* 0x000fe200000108bd */
[----:B------:R-:W-:Y:S01]  /*b540*/  ISETP.GT.AND P1, PT, R104, R233, PT ;  /* 0x000000e96800720c */ /* 0x000fe20003f24270 */
[----:B------:R-:W-:Y:S01]  /*b550*/  MUFU.EX2 R113, R113 ;  /* 0x0000007100717308 */ /* 0x000fe20000000800 */
[----:B------:R-:W-:Y:S01]  /*b560*/  FADD.FTZ R199, R199, R198 ;  /* 0x000000c6c7c77221 */ /* 0x000fe20000010000 */
[----:B------:R-:W-:Y:S01]  /*b570*/  HMMA.16816.F32.BF16 R20, R52, R46, R20 ;  /* 0x0000002e3414723c */ /* 0x000fe20000041814 */
[----:B------:R-:W1:Y:S02]  /*b580*/  LDSM.16.MT88.4 R44, [R105+0xa800] ;  /* 0x00a80000692c783b */ /* 0x000e640000004200 */
[----:B------:R-:W-:-:S03]  /*b590*/  FADD.FTZ R200, R200, R199 ;  /* 0x000000c7c8c87221 */ /* 0x000fc60000010000 */
[----:B------:R-:W3:Y:S01]  /*b5a0*/  MUFU.EX2 R114, R114 ;  /* 0x0000007200727308 */ /* 0x000ee20000000800 */
[----:B------:R-:W-:Y:S01]  /*b5b0*/  FADD.FTZ R200, R201, R200 ;  /* 0x000000c8c9c87221 */ /* 0x000fe20000010000 */
[C---:B-----5:R-:W-:Y:S06]  /*b5c0*/  HMMA.16816.F32.BF16 R32, R52.reuse, R48, R32 ;  /* 0x000000303420723c */ /* 0x060fec0000041820 */
[----:B------:R-:W-:Y:S02]  /*b5d0*/  MUFU.EX2 R96, R96 ;  /* 0x0000006000607308 */ /* 0x000fe40000000800 */
        /* <DEDUP_REMOVED lines=8> */
[C---:B-1----:R-:W-:Y:S06]  /*b660*/  HMMA.16816.F32.BF16 R8, R52.reuse, R44, R8 ;  /* 0x0000002c3408723c */ /* 0x042fec0000041808 */
[----:B------:R-:W-:Y:S02]  /*b670*/  MUFU.EX2 R102, R102 ;  /* 0x0000006600667308 */ /* 0x000fe40000000800 */
[----:B------:R-:W-:Y:S01]  /*b680*/  HMMA.16816.F32.BF16 R4, R52, R46, R4 ;  /* 0x0000002e3404723c */ /* 0x000fe20000041804 */
[----:B------:R-:W1:Y:S01]  /*b690*/  LDSM.16.MT88.4 R44, [R127+0xb000] ;  /* 0x00b000007f2c783b */ /* 0x000e620000004200 */
[----:B---3--:R-:W-:Y:S01]  /*b6a0*/  F2FP.BF16.F32.PACK_AB R52, R114, R113 ;  /* 0x000000717234723e */ /* 0x008fe200000010ff */
[----:B------:R-:W-:Y:S01]  /*b6b0*/  FADD.FTZ R113, R113, R200 ;  /* 0x000000c871717221 */ /* 0x000fe20000010000 */
[----:B------:R-:W-:-:S02]  /*b6c0*/  F2FP.BF16.F32.PACK_AB R53, R207, R112 ;  /* 0x00000070cf35723e */ /* 0x000fc400000010ff */
[----:B------:R-:W-:Y:S01]  /*b6d0*/  MUFU.EX2 R89, R89 ;  /* 0x0000005900597308 */ /* 0x000fe20000000800 */
[----:B-----5:R-:W-:Y:S01]  /*b6e0*/  F2FP.BF16.F32.PACK_AB R54, R101, R96 ;  /* 0x000000606536723e */ /* 0x020fe200000010ff */
[----:B------:R-:W-:Y:S01]  /*b6f0*/  FADD.FTZ R113, R114, R113 ;  /* 0x0000007172717221 */ /* 0x000fe20000010000 */
[----:B--2---:R-:W-:-:S05]  /*b700*/  F2FP.BF16.F32.PACK_AB R55, R100, R97 ;  /* 0x000000616437723e */ /* 0x004fca00000010ff */
[----:B------:R-:W-:Y:S02]  /*b710*/  MUFU.EX2 R92, R92 ;  /* 0x0000005c005c7308 */ /* 0x000fe40000000800 */
[C---:B----4-:R-:W-:Y:S06]  /*b720*/  HMMA.16816.F32.BF16 R24, R52.reuse, R48, R24 ;  /* 0x000000303418723c */ /* 0x050fec0000041818 */
[----:B------:R-:W-:Y:S02]  /*b730*/  MUFU.EX2 R98, R98 ;  /* 0x0000006200627308 */ /* 0x000fe40000000800 */
[C---:B------:R-:W-:Y:S01]  /*b740*/  HMMA.16816.F32.BF16 R20, R52.reuse, R50, R20 ;  /* 0x000000323414723c */ /* 0x040fe20000041814 */
[----:B------:R-:W-:Y:S05]  /*b750*/  LDSM.16.MT88.4 R48, [R129+0xb800] ;  /* 0x00b800008130783b */ /* 0x000fea0000004200 */
[----:B------:R-:W2:Y:S02]  /*b760*/  MUFU.EX2 R103, R103 ;  /* 0x0000006700677308 */ /* 0x000ea40000000800 */
[C---:B------:R-:W-:Y:S06]  /*b770*/  HMMA.16816.F32.BF16 R32, R52.reuse, R40, R32 ;  /* 0x000000283420723c */ /* 0x040fec0000041820 */
[----:B------:R-:W-:Y:S02]  /*b780*/  MUFU.EX2 R88, R88 ;  /* 0x0000005800587308 */ /* 0x000fe40000000800 */
[C---:B------:R-:W-:Y:S01]  /*b790*/  HMMA.16816.F32.BF16 R28, R52.reuse, R42, R28 ;  /* 0x0000002a341c723c */ /* 0x040fe2000004181c */
[----:B------:R-:W3:Y:S05]  /*b7a0*/  LDSM.16.MT88.4 R40, [R105+0xb000] ;  /* 0x00b000006928783b */ /* 0x000eea0000004200 */
[----:B------:R-:W4:Y:S02]  /*b7b0*/  MUFU.EX2 R93, R93 ;  /* 0x0000005d005d7308 */ /* 0x000f240000000800 */
[C---:B-1----:R-:W-:Y:S06]  /*b7c0*/  HMMA.16816.F32.BF16 R16, R52.reuse, R44, R16 ;  /* 0x0000002c3410723c */ /* 0x042fec0000041810 */
[----:B------:R-:W-:Y:S02]  /*b7d0*/  MUFU.EX2 R91, R91 ;  /* 0x0000005b005b7308 */ /* 0x000fe40000000800 */
[C---:B------:R-:W-:Y:S01]  /*b7e0*/  HMMA.16816.F32.BF16 R12, R52.reuse, R46, R12 ;  /* 0x0000002e340c723c */ /* 0x040fe2000004180c */
[----:B------:R-:W1:Y:S05]  /*b7f0*/  LDSM.16.MT88.4 R44, [R131+0xb800] ;  /* 0x00b80000832c783b */ /* 0x000e6a0000004200 */
[----:B------:R-:W-:Y:S08]  /*b800*/  MUFU.EX2 R94, R94 ;  /* 0x0000005e005e7308 */ /* 0x000ff00000000800 */
[----:B------:R-:W-:Y:S08]  /*b810*/  MUFU.EX2 R81, R81 ;  /* 0x0000005100517308 */ /* 0x000ff00000000800 */
[----:B------:R-:W-:Y:S01]  /*b820*/  MUFU.EX2 R90, R90 ;  /* 0x0000005a005a7308 */ /* 0x000fe20000000800 */
[----:B---3--:R-:W-:Y:S01]  /*b830*/  HMMA.16816.F32.BF16 R8, R52, R40, R8 ;  /* 0x000000283408723c */ /* 0x008fe20000041808 */
[----:B--2---:R-:W-:-:S02]  /*b840*/  F2FP.BF16.F32.PACK_AB R40, R103, R98 ;  /* 0x000000626728723e */ /* 0x004fc400000010ff */
[----:B------:R-:W-:-:S04]  /*b850*/  F2FP.BF16.F32.PACK_AB R41, R102, R99 ;  /* 0x000000636629723e */ /* 0x000fc800000010ff */
[----:B------:R-:W2:Y:S01]  /*b860*/  MUFU.EX2 R95, R95 ;  /* 0x0000005f005f7308 */ /* 0x000ea20000000800 */
[----:B------:R-:W-:Y:S01]  /*b870*/  HMMA.16816.F32.BF16 R4, R52, R42, R4 ;  /* 0x0000002a3404723c */ /* 0x000fe20000041804 */
[----:B----4-:R-:W-:Y:S01]  /*b880*/  F2FP.BF16.F32.PACK_AB R42, R93, R88 ;  /* 0x000000585d2a723e */ /* 0x010fe200000010ff */
[----:B------:R-:W3:Y:S01]  /*b890*/  LDSM.16.MT88.4 R52, [R127+0xb800] ;  /* 0x00b800007f34783b */ /* 0x000ee20000004200 */
[----:B------:R-:W-:-:S04]  /*b8a0*/  F2FP.BF16.F32.PACK_AB R43, R92, R89 ;  /* 0x000000595c2b723e */ /* 0x000fc800000010ff */
[----:B------:R-:W-:Y:S03]  /*b8b0*/  MUFU.EX2 R80, R80 ;  /* 0x0000005000507308 */ /* 0x000fe60000000800 */
[C---:B-1----:R-:W-:Y:S05]  /*b8c0*/  HMMA.16816.F32.BF16 R32, R40.reuse, R44, R32 ;  /* 0x0000002c2820723c */ /* 0x042fea0000041820 */
[----:B------:R-:W1:Y:S03]  /*b8d0*/  MUFU.EX2 R85, R85 ;  /* 0x0000005500557308 */ /* 0x000e660000000800 */
[C---:B------:R-:W-:Y:S01]  /*b8e0*/  HMMA.16816.F32.BF16 R28, R40.reuse, R46, R28 ;  /* 0x0000002e281c723c */ /* 0x040fe2000004181c */
[----:B------:R-:W4:Y:S04]  /*b8f0*/  LDSM.16.MT88.4 R44, [R105+0xb800] ;  /* 0x00b80000692c783b */ /* 0x000f280000004200 */
[----:B------:R-:W5:Y:S03]  /*b900*/  MUFU.EX2 R84, R84 ;  /* 0x0000005400547308 */ /* 0x000f660000000800 */
[C---:B------:R-:W-:Y:S05]  /*b910*/  HMMA.16816.F32.BF16 R24, R40.reuse, R48, R24 ;  /* 0x000000302818723c */ /* 0x040fea0000041818 */
[----:B------:R-:W-:Y:S03]  /*b920*/  MUFU.EX2 R83, R83 ;  /* 0x0000005300537308 */ /* 0x000fe60000000800 */
[C---:B------:R-:W-:Y:S01]  /*b930*/  HMMA.16816.F32.BF16 R20, R40.reuse, R50, R20 ;  /* 0x000000322814723c */ /* 0x040fe20000041814 */
[----:B------:R-:W5:Y:S04]  /*b940*/  LDSM.16.MT88.4 R48, [R129+0xc000] ;  /* 0x00c000008130783b */ /* 0x000f680000004200 */
[----:B------:R-:W-:Y:S03]  /*b950*/  MUFU.EX2 R86, R86 ;  /* 0x0000005600567308 */ /* 0x000fe60000000800 */
[C---:B---3--:R-:W-:Y:S05]  /*b960*/  HMMA.16816.F32.BF16 R16, R40.reuse, R52, R16 ;  /* 0x000000342810723c */ /* 0x048fea0000041810 */
[----:B------:R-:W-:Y:S03]  /*b970*/  MUFU.EX2 R73, R73 ;  /* 0x0000004900497308 */ /* 0x000fe60000000800 */
[C---:B------:R-:W-:Y:S01]  /*b980*/  HMMA.16816.F32.BF16 R12, R40.reuse, R54, R12 ;  /* 0x00000036280c723c */ /* 0x040fe2000004180c */
[----:B------:R-:W3:Y:S04]  /*b990*/  LDSM.16.MT88.4 R52, [R131+0xc000] ;  /* 0x00c000008334783b */ /* 0x000ee80000004200 */
[----:B------:R-:W-:Y:S03]  /*b9a0*/  MUFU.EX2 R82, R82 ;  /* 0x0000005200527308 */ /* 0x000fe60000000800 */
[----:B----4-:R-:W-:Y:S01]  /*b9b0*/  HMMA.16816.F32.BF16 R8, R40, R44, R8 ;  /* 0x0000002c2808723c */ /* 0x010fe20000041808 */
[----:B--2---:R-:W-:-:S04]  /*b9c0*/  F2FP.BF16.F32.PACK_AB R44, R95, R90 ;  /* 0x0000005a5f2c723e */ /* 0x004fc800000010ff */
[----:B------:R-:W2:Y:S01]  /*b9d0*/  MUFU.EX2 R87, R87 ;  /* 0x0000005700577308 */ /* 0x000ea20000000800 */
[----:B------:R-:W-:Y:S02]  /*b9e0*/  F2FP.BF16.F32.PACK_AB R45, R94, R91 ;  /* 0x0000005b5e2d723e */ /* 0x000fe400000010ff */
[----:B------:R-:W-:Y:S01]  /*b9f0*/  HMMA.16816.F32.BF16 R4, R40, R46, R4 ;  /* 0x0000002e2804723c */ /* 0x000fe20000041804 */
[----:B------:R-:W4:Y:S01]  /*ba00*/  LDSM.16.MT88.4 R40, [R127+0xc000] ;  /* 0x00c000007f28783b */ /* 0x000f220000004200 */
[----:B-1----:R-:W-:-:S03]  /*ba10*/  F2FP.BF16.F32.PACK_AB R46, R85, R80 ;  /* 0x00000050552e723e */ /* 0x002fc600000010ff */
[----:B------:R-:W-:Y:S01]  /*ba20*/  MUFU.EX2 R72, R72 ;  /* 0x0000004800487308 */ /* 0x000fe20000000800 */
[----:B-----5:R-:W-:-:S07]  /*ba30*/  F2FP.BF16.F32.PACK_AB R47, R84, R81 ;  /* 0x00000051542f723e */ /* 0x020fce00000010ff */
[C---:B------:R-:W-:Y:S01]  /*ba40*/  HMMA.16816.F32.BF16 R24, R44.reuse, R48, R24 ;  /* 0x000000302c18723c */ /* 0x040fe20000041818 */
[----:B------:R-:W1:Y:S07]  /*ba50*/  MUFU.EX2 R77, R77 ;  /* 0x0000004d004d7308 */ /* 0x000e6e0000000800 */
[C---:B------:R-:W-:Y:S01]  /*ba60*/  HMMA.16816.F32.BF16 R20, R44.reuse, R50, R20 ;  /* 0x000000322c14723c */ /* 0x040fe20000041814 */
[----:B------:R-:W5:Y:S01]  /*ba70*/  LDSM.16.MT88.4 R48, [R105+0xc000] ;  /* 0x00c000006930783b */ /* 0x000f620000004200 */
[----:B------:R-:W1:Y:S06]  /*ba80*/  MUFU.EX2 R76, R76 ;  /* 0x0000004c004c7308 */ /* 0x000e6c0000000800 */
[C---:B---3--:R-:W-:Y:S02]  /*ba90*/  HMMA.16816.F32.BF16 R32, R44.reuse, R52, R32 ;  /* 0x000000342c20723c */ /* 0x048fe40000041820 */
[----:B------:R-:W-:Y:S06]  /*baa0*/  MUFU.EX2 R75, R75 ;  /* 0x0000004b004b7308 */ /* 0x000fec0000000800 */
[C---:B------:R-:W-:Y:S01]  /*bab0*/  HMMA.16816.F32.BF16 R28, R44.reuse, R54, R28 ;  /* 0x000000362c1c723c */ /* 0x040fe2000004181c */
[----:B------:R-:W3:Y:S01]  /*bac0*/  LDSM.16.MT88.4 R52, [R129+0xc800] ;  /* 0x00c800008134783b */ /* 0x000ee20000004200 */
[----:B------:R-:W-:Y:S06]  /*bad0*/  MUFU.EX2 R78, R78 ;  /* 0x0000004e004e7308 */ /* 0x000fec0000000800 */
[C---:B----4-:R-:W-:Y:S02]  /*bae0*/  HMMA.16816.F32.BF16 R16, R44.reuse, R40, R16 ;  /* 0x000000282c10723c */ /* 0x050fe40000041810 */
[----:B------:R-:W-:Y:S06]  /*baf0*/  MUFU.EX2 R65, R65 ;  /* 0x0000004100417308 */ /* 0x000fec0000000800 */
[C---:B------:R-:W-:Y:S01]  /*bb00*/  HMMA.16816.F32.BF16 R12, R44.reuse, R42, R12 ;  /* 0x0000002a2c0c723c */ /* 0x040fe2000004180c */
[----:B------:R-:W4:Y:S01]  /*bb10*/  LDSM.16.MT88.4 R40, [R131+0xc800] ;  /* 0x00c800008328783b */ /* 0x000f220000004200 */
[----:B------:R-:W-:Y:S06]  /*bb20*/  MUFU.EX2 R68, R68 ;  /* 0x0000004400447308 */ /* 0x000fec0000000800 */
[----:B-----5:R-:W-:Y:S01]  /*bb30*/  HMMA.16816.F32.BF16 R8, R44, R48, R8 ;  /* 0x000000302c08723c */ /* 0x020fe20000041808 */
[----:B--2---:R-:W-:Y:S01]  /*bb40*/  F2FP.BF16.F32.PACK_AB R48, R87, R82 ;  /* 0x000000525730723e */ /* 0x004fe200000010ff */
[----:B------:R-:W-:Y:S01]  /*bb50*/  MUFU.EX2 R74, R74 ;  /* 0x0000004a004a7308 */ /* 0x000fe20000000800 */
[----:B------:R-:W-:-:S05]  /*bb60*/  F2FP.BF16.F32.PACK_AB R49, R86, R83 ;  /* 0x000000535631723e */ /* 0x000fca00000010ff */
[----:B------:R-:W-:Y:S01]  /*bb70*/  HMMA.16816.F32.BF16 R4, R44, R50, R4 ;  /* 0x000000322c04723c */ /* 0x000fe20000041804 */
[----:B------:R-:W2:Y:S01]  /*bb80*/  LDSM.16.MT88.4 R44, [R127+0xc800] ;  /* 0x00c800007f2c783b */ /* 0x000ea20000004200 */
[----:B-1----:R-:W-:Y:S01]  /*bb90*/  F2FP.BF16.F32.PACK_AB R50, R77, R72 ;  /* 0x000000484d32723e */ /* 0x002fe200000010ff */
[----:B------:R-:W1:Y:S01]  /*bba0*/  MUFU.EX2 R79, R79 ;  /* 0x0000004f004f7308 */ /* 0x000e620000000800 */
[----:B------:R-:W-:-:S07]  /*bbb0*/  F2FP.BF16.F32.PACK_AB R51, R76, R73 ;  /* 0x000000494c33723e */ /* 0x000fce00000010ff */
[----:B------:R-:W-:Y:S01]  /*bbc0*/  MUFU.EX2 R64, R64 ;  /* 0x0000004000407308 */ /* 0x000fe20000000800 */
[C---:B---3--:R-:W-:Y:S07]  /*bbd0*/  HMMA.16816.F32.BF16 R24, R48.reuse, R52, R24 ;  /* 0x000000343018723c */ /* 0x048fee0000041818 */
[----:B------:R-:W3:Y:S01]  /*bbe0*/  MUFU.EX2 R69, R69 ;  /* 0x0000004500457308 */ /* 0x000ee20000000800 */
[C---:B------:R-:W-:Y:S01]  /*bbf0*/  HMMA.16816.F32.BF16 R20, R48.reuse, R54, R20 ;  /* 0x000000363014723c */ /* 0x040fe20000041814 */
[----:B------:R-:W-:Y:S06]  /*bc00*/  LDSM.16.MT88.4 R52, [R129+0xd000] ;  /* 0x00d000008134783b */ /* 0x000fec0000004200 */
[----:B------:R-:W-:Y:S01]  /*bc10*/  MUFU.EX2 R67, R67 ;  /* 0x0000004300437308 */ /* 0x000fe20000000800 */
[C---:B----4-:R-:W-:Y:S07]  /*bc20*/  HMMA.16816.F32.BF16 R32, R48.reuse, R40, R32 ;  /* 0x000000283020723c */ /* 0x050fee0000041820 */
[----:B------:R-:W-:Y:S01]  /*bc30*/  MUFU.EX2 R70, R70 ;  /* 0x0000004600467308 */ /* 0x000fe20000000800 */
[C---:B------:R-:W-:Y:S01]  /*bc40*/  HMMA.16816.F32.BF16 R28, R48.reuse, R42, R28 ;  /* 0x0000002a301c723c */ /* 0x040fe2000004181c */
[----:B------:R-:W4:Y:S06]  /*bc50*/  LDSM.16.MT88.4 R40, [R105+0xc800] ;  /* 0x00c800006928783b */ /* 0x000f2c0000004200 */
[----:B------:R-:W-:Y:S01]  /*bc60*/  MUFU.EX2 R115, R115 ;  /* 0x0000007300737308 */ /* 0x000fe20000000800 */
[C---:B--2---:R-:W-:Y:S07]  /*bc70*/  HMMA.16816.F32.BF16 R16, R48.reuse, R44, R16 ;  /* 0x0000002c3010723c */ /* 0x044fee0000041810 */
[----:B------:R-:W-:Y:S01]  /*bc80*/  MUFU.EX2 R66, R66 ;  /* 0x0000004200427308 */ /* 0x000fe20000000800 */
[C---:B------:R-:W-:Y:S01]  /*bc90*/  HMMA.16816.F32.BF16 R12, R48.reuse, R46, R12 ;  /* 0x0000002e300c723c */ /* 0x040fe2000004180c */
[----:B------:R-:W2:Y:S06]  /*bca0*/  LDSM.16.MT88.4 R44, [R131+0xd000] ;  /* 0x00d00000832c783b */ /* 0x000eac0000004200 */
[----:B------:R-:W5:Y:S08]  /*bcb0*/  MUFU.EX2 R71, R71 ;  /* 0x0000004700477308 */ /* 0x000f700000000800 */
[----:B------:R-:W-:Y:S08]  /*bcc0*/  MUFU.EX2 R202, R202 ;  /* 0x000000ca00ca7308 */ /* 0x000ff00000000800 */
[----:B------:R-:W5:Y:S01]  /*bcd0*/  MUFU.EX2 R61, R61 ;  /* 0x0000003d003d7308 */ /* 0x000f620000000800 */
[----:B----4-:R-:W-:Y:S01]  /*bce0*/  HMMA.16816.F32.BF16 R8, R48, R40, R8 ;  /* 0x000000283008723c */ /* 0x010fe20000041808 */
[----:B-1----:R-:W-:-:S02]  /*bcf0*/  F2FP.BF16.F32.PACK_AB R40, R79, R74 ;  /* 0x0000004a4f28723e */ /* 0x002fc400000010ff */
[----:B------:R-:W-:-:S04]  /*bd00*/  F2FP.BF16.F32.PACK_AB R41, R78, R75 ;  /* 0x0000004b4e29723e */ /* 0x000fc800000010ff */
[----:B------:R-:W1:Y:S01]  /*bd10*/  MUFU.EX2 R60, R60 ;  /* 0x0000003c003c7308 */ /* 0x000e620000000800 */
[----:B------:R-:W-:Y:S01]  /*bd20*/  HMMA.16816.F32.BF16 R4, R48, R42, R4 ;  /* 0x0000002a3004723c */ /* 0x000fe20000041804 */
[----:B---3--:R-:W-:Y:S01]  /*bd30*/  F2FP.BF16.F32.PACK_AB R42, R69, R64 ;  /* 0x00000040452a723e */ /* 0x008fe200000010ff */
[----:B------:R-:W3:Y:S01]  /*bd40*/  LDSM.16.MT88.4 R48, [R127+0xd000] ;  /* 0x00d000007f30783b */ /* 0x000ee20000004200 */
[----:B------:R-:W-:-:S04]  /*bd50*/  F2FP.BF16.F32.PACK_AB R43, R68, R65 ;  /* 0x00000041442b723e */ /* 0x000fc800000010ff */
[----:B------:R-:W-:Y:S03]  /*bd60*/  MUFU.EX2 R209, R209 ;  /* 0x000000d100d17308 */ /* 0x000fe60000000800 */
[C---:B--2---:R-:W-:Y:S05]  /*bd70*/  HMMA.16816.F32.BF16 R32, R40.reuse, R44, R32 ;  /* 0x0000002c2820723c */ /* 0x044fea0000041820 */
[----:B------:R-:W-:Y:S03]  /*bd80*/  MUFU.EX2 R62, R62 ;  /* 0x0000003e003e7308 */ /* 0x000fe60000000800 */
[C---:B------:R-:W-:Y:S01]  /*bd90*/  HMMA.16816.F32.BF16 R28, R40.reuse, R46, R28 ;  /* 0x0000002e281c723c */ /* 0x040fe2000004181c */
[----:B------:R-:W2:Y:S04]  /*bda0*/  LDSM.16.MT88.4 R44, [R105+0xd000] ;  /* 0x00d00000692c783b */ /* 0x000ea80000004200 */
[----:B------:R-:W-:Y:S03]  /*bdb0*/  MUFU.EX2 R117, R117 ;  /* 0x0000007500757308 */ /* 0x000fe60000000800 */
[C---:B------:R-:W-:Y:S05]  /*bdc0*/  HMMA.16816.F32.BF16 R24, R40.reuse, R52, R24 ;  /* 0x000000342818723c */ /* 0x040fea0000041818 */
[----:B------:R-:W-:Y:S03]  /*bdd0*/  MUFU.EX2 R210, R210 ;  /* 0x000000d200d27308 */ /* 0x000fe60000000800 */
[C---:B------:R-:W-:Y:S01]  /*bde0*/  HMMA.16816.F32.BF16 R20, R40.reuse, R54, R20 ;  /* 0x000000362814723c */ /* 0x040fe20000041814 */
[----:B------:R-:W4:Y:S04]  /*bdf0*/  LDSM.16.MT88.4 R52, [R131+0xd800] ;  /* 0x00d800008334783b */ /* 0x000f280000004200 */
[----:B------:R-:W4:Y:S03]  /*be00*/  MUFU.EX2 R63, R63 ;  /* 0x0000003f003f7308 */ /* 0x000f260000000800 */
[C---:B---3--:R-:W-:Y:S05]  /*be10*/  HMMA.16816.F32.BF16 R16, R40.reuse, R48, R16 ;  /* 0x000000302810723c */ /* 0x048fea0000041810 */
[----:B------:R-:W-:Y:S03]  /*be20*/  MUFU.EX2 R116, R116 ;  /* 0x0000007400747308 */ /* 0x000fe60000000800 */
[C---:B------:R-:W-:Y:S01]  /*be30*/  HMMA.16816.F32.BF16 R12, R40.reuse, R50, R12 ;  /* 0x00000032280c723c */ /* 0x040fe2000004180c */
[----:B------:R-:W3:Y:S04]  /*be40*/  LDSM.16.MT88.4 R48, [R129+0xd800] ;  /* 0x00d800008130783b */ /* 0x000ee80000004200 */
[----:B------:R-:W3:Y:S03]  /*be50*/  MUFU.EX2 R119, R119 ;  /* 0x0000007700777308 */ /* 0x000ee60000000800 */
[----:B--2---:R-:W-:Y:S01]  /*be60*/  HMMA.16816.F32.BF16 R8, R40, R44, R8 ;  /* 0x0000002c2808723c */ /* 0x004fe20000041808 */
[----:B-----5:R-:W-:-:S02]  /*be70*/  F2FP.BF16.F32.PACK_AB R44, R71, R66 ;  /* 0x00000042472c723e */ /* 0x020fc400000010ff */
[----:B------:R-:W-:Y:S02]  /*be80*/  F2FP.BF16.F32.PACK_AB R45, R70, R67 ;  /* 0x00000043462d723e */ /* 0x000fe400000010ff */
[----:B------:R-:W2:Y:S03]  /*be90*/  MUFU.EX2 R118, R118 ;  /* 0x0000007600767308 */ /* 0x000ea60000000800 */
[----:B------:R-:W-:Y:S01]  /*bea0*/  HMMA.16816.F32.BF16 R4, R40, R46, R4 ;  /* 0x0000002e2804723c */ /* 0x000fe20000041804 */
[----:B------:R-:W5:Y:S01]  /*beb0*/  LDSM.16.MT88.4 R40, [R127+0xd800] ;  /* 0x00d800007f28783b */ /* 0x000f620000004200 */
[----:B------:R-:W-:Y:S02]  /*bec0*/  F2FP.BF16.F32.PACK_AB R46, R61, R202 ;  /* 0x000000ca3d2e723e */ /* 0x000fe400000010ff */
[----:B-1----:R-:W-:Y:S01]  /*bed0*/  F2FP.BF16.F32.PACK_AB R47, R60, R115 ;  /* 0x000000733c2f723e */ /* 0x002fe200000010ff */
[----:B------:R-:W-:Y:S06]  /*bee0*/  MUFU.EX2 R121, R121 ;  /* 0x0000007900797308 */ /* 0x000fec0000000800 */
[C---:B----4-:R-:W-:Y:S02]  /*bef0*/  HMMA.16816.F32.BF16 R32, R44.reuse, R52, R32 ;  /* 0x000000342c20723c */ /* 0x050fe40000041820 */
[----:B------:R-:W-:Y:S06]  /*bf00*/  MUFU.EX2 R122, R122 ;  /* 0x0000007a007a7308 */ /* 0x000fec0000000800 */
[C---:B------:R-:W-:Y:S01]  /*bf10*/  HMMA.16816.F32.BF16 R28, R44.reuse, R54, R28 ;  /* 0x000000362c1c723c */ /* 0x040fe2000004181c */
[----:B------:R-:W-:Y:S01]  /*bf20*/  LDSM.16.MT88.4 R52, [R129+0xe000] ;  /* 0x00e000008134783b */ /* 0x000fe20000004200 */
[----:B------:R-:W-:Y:S06]  /*bf30*/  MUFU.EX2 R133, R133 ;  /* 0x0000008500857308 */ /* 0x000fec0000000800 */
[C---:B---3--:R-:W-:Y:S02]  /*bf40*/  HMMA.16816.F32.BF16 R24, R44.reuse, R48, R24 ;  /* 0x000000302c18723c */ /* 0x048fe40000041818 */
[----:B------:R-:W-:Y:S06]  /*bf50*/  MUFU.EX2 R212, R212 ;  /* 0x000000d400d47308 */ /* 0x000fec0000000800 */
[C---:B------:R-:W-:Y:S01]  /*bf60*/  HMMA.16816.F32.BF16 R20, R44.reuse, R50, R20 ;  /* 0x000000322c14723c */ /* 0x040fe20000041814 */
[----:B------:R-:W1:Y:S01]  /*bf70*/  LDSM.16.MT88.4 R48, [R105+0xd800] ;  /* 0x00d800006930783b */ /* 0x000e620000004200 */
[----:B------:R-:W-:Y:S06]  /*bf80*/  MUFU.EX2 R120, R120 ;  /* 0x0000007800787308 */ /* 0x000fec0000000800 */
[C---:B-----5:R-:W-:Y:S02]  /*bf90*/  HMMA.16816.F32.BF16 R16, R44.reuse, R40, R16 ;  /* 0x000000282c10723c */ /* 0x060fe40000041810 */
[----:B------:R-:W3:Y:S06]  /*bfa0*/  MUFU.EX2 R123, R123 ;  /* 0x0000007b007b7308 */ /* 0x000eec0000000800 */
[C---:B------:R-:W-:Y:S01]  /*bfb0*/  HMMA.16816.F32.BF16 R12, R44.reuse, R42, R12 ;  /* 0x0000002a2c0c723c */ /* 0x040fe2000004180c */
[----:B------:R-:W4:Y:S01]  /*bfc0*/  LDSM.16.MT88.4 R40, [R131+0xe000] ;  /* 0x00e000008328783b */ /* 0x000f220000004200 */
[----:B------:R-:W-:Y:S08]  /*bfd0*/  MUFU.EX2 R132, R132 ;  /* 0x0000008400847308 */ /* 0x000ff00000000800 */
[----:B------:R-:W5:Y:S08]  /*bfe0*/  MUFU.EX2 R135, R135 ;  /* 0x0000008700877308 */ /* 0x000f700000000800 */
[----:B------:R-:W-:Y:S01]  /*bff0*/  MUFU.EX2 R138, R138 ;  /* 0x0000008a008a7308 */ /* 0x000fe20000000800 */
[----:B-1----:R-:W-:Y:S01]  /*c000*/  HMMA.16816.F32.BF16 R8, R44, R48, R8 ;  /* 0x000000302c08723c */ /* 0x002fe20000041808 */
[----:B------:R-:W-:-:S06]  /*c010*/  F2FP.BF16.F32.PACK_AB R48, R63, R210 ;  /* 0x000000d23f30723e */ /* 0x000fcc00000010ff */
[----:B------:R-:W-:Y:S01]  /*c020*/  MUFU.EX2 R139, R139 ;  /* 0x0000008b008b7308 */ /* 0x000fe20000000800 */
[----:B------:R-:W-:Y:S01]  /*c030*/  F2FP.BF16.F32.PACK_AB R49, R62, R209 ;  /* 0x000000d13e31723e */ /* 0x000fe200000010ff */
[----:B------:R-:W-:Y:S01]  /*c040*/  HMMA.16816.F32.BF16 R4, R44, R50, R4 ;  /* 0x000000322c04723c */ /* 0x000fe20000041804 */
[----:B------:R-:W1:Y:S01]  /*c050*/  LDSM.16.MT88.4 R44, [R127+0xe000] ;  /* 0x00e000007f2c783b */ /* 0x000e620000004200 */
[----:B------:R-:W-:-:S04]  /*c060*/  F2FP.BF16.F32.PACK_AB R50, R119, R116 ;  /* 0x000000747732723e */ /* 0x000fc800000010ff */
[----:B------:R-:W-:Y:S01]  /*c070*/  MUFU.EX2 R136, R136 ;  /* 0x0000008800887308 */ /* 0x000fe20000000800 */
[----:B--2---:R-:W-:-:S07]  /*c080*/  F2FP.BF16.F32.PACK_AB R51, R118, R117 ;  /* 0x000000757633723e */ /* 0x004fce00000010ff */
[C---:B----4-:R-:W-:Y:S01]  /*c090*/  HMMA.16816.F32.BF16 R32, R48.reuse, R40, R32 ;  /* 0x000000283020723c */ /* 0x050fe20000041820 */
[----:B------:R-:W-:Y:S07]  /*c0a0*/  MUFU.EX2 R142, R142 ;  /* 0x0000008e008e7308 */ /* 0x000fee0000000800 */
[C---:B------:R-:W-:Y:S01]  /*c0b0*/  HMMA.16816.F32.BF16 R28, R48.reuse, R42, R28 ;  /* 0x0000002a301c723c */ /* 0x040fe2000004181c */
[----:B------:R-:W2:Y:S01]  /*c0c0*/  LDSM.16.MT88.4 R40, [R105+0xe000] ;  /* 0x00e000006928783b */ /* 0x000ea20000004200 */
[----:B------:R-:W4:Y:S06]  /*c0d0*/  MUFU.EX2 R137, R137 ;  /* 0x0000008900897308 */ /* 0x000f2c0000000800 */
[C---:B------:R-:W-:Y:S02]  /*c0e0*/  HMMA.16816.F32.BF16 R24, R48.reuse, R52, R24 ;  /* 0x000000343018723c */ /* 0x040fe40000041818 */
[----:B------:R-:W-:Y:S06]  /*c0f0*/  MUFU.EX2 R141, R141 ;  /* 0x0000008d008d7308 */ /* 0x000fec0000000800 */
[C---:B------:R-:W-:Y:S01]  /*c100*/  HMMA.16816.F32.BF16 R20, R48.reuse, R54, R20 ;  /* 0x000000363014723c */ /* 0x040fe20000041814 */
[----:B------:R-:W4:Y:S01]  /*c110*/  LDSM.16.MT88.4 R52, [R129+0xe800] ;  /* 0x00e800008134783b */ /* 0x000f220000004200 */
[----:B------:R-:W4:Y:S06]  /*c120*/  MUFU.EX2 R140, R140 ;  /* 0x0000008c008c7308 */ /* 0x000f2c0000000800 */
[C---:B-1----:R-:W-:Y:S02]  /*c130*/  HMMA.16816.F32.BF16 R16, R48.reuse, R44, R16 ;  /* 0x0000002c3010723c */ /* 0x042fe40000041810 */
[----:B------:R-:W1:Y:S06]  /*c140*/  MUFU.EX2 R143, R143 ;  /* 0x0000008f008f7308 */ /* 0x000e6c0000000800 */
[C---:B------:R-:W-:Y:S01]  /*c150*/  HMMA.16816.F32.BF16 R12, R48.reuse, R46, R12 ;  /* 0x0000002e300c723c */ /* 0x040fe2000004180c */
[----:B------:R-:W1:Y:S01]  /*c160*/  LDSM.16.MT88.4 R44, [R131+0xe800] ;  /* 0x00e80000832c783b */ /* 0x000e620000004200 */
[----:B------:R-:W-:Y:S06]  /*c170*/  MUFU.EX2 R211, R211 ;  /* 0x000000d300d37308 */ /* 0x000fec0000000800 */
[----:B--2---:R-:W-:Y:S01]  /*c180*/  HMMA.16816.F32.BF16 R8, R48, R40, R8 ;  /* 0x000000283008723c */ /* 0x004fe20000041808 */
[----:B---3--:R-:W-:Y:S01]  /*c190*/  F2FP.BF16.F32.PACK_AB R40, R123, R120 ;  /* 0x000000787b28723e */ /* 0x008fe200000010ff */
[----:B------:R-:W-:Y:S01]  /*c1a0*/  MUFU.EX2 R146, R146 ;  /* 0x0000009200927308 */ /* 0x000fe20000000800 */
[----:B------:R-:W-:-:S05]  /*c1b0*/  F2FP.BF16.F32.PACK_AB R41, R122, R121 ;  /* 0x000000797a29723e */ /* 0x000fca00000010ff */
[----:B------:R-:W-:Y:S01]  /*c1c0*/  HMMA.16816.F32.BF16 R4, R48, R42, R4 ;  /* 0x0000002a3004723c */ /* 0x000fe20000041804 */
[----:B------:R-:W2:Y:S01]  /*c1d0*/  LDSM.16.MT88.4 R48, [R127+0xe800] ;  /* 0x00e800007f30783b */ /* 0x000ea20000004200 */
[----:B-----5:R-:W-:Y:S01]  /*c1e0*/  F2FP.BF16.F32.PACK_AB R42, R135, R132 ;  /* 0x00000084872a723e */ /* 0x020fe200000010ff */
[----:B------:R-:W-:Y:S01]  /*c1f0*/  MUFU.EX2 R145, R145 ;  /* 0x0000009100917308 */ /* 0x000fe20000000800 */
[----:B------:R-:W-:-:S07]  /*c200*/  F2FP.BF16.F32.PACK_AB R43, R212, R133 ;  /* 0x00000085d42b723e */ /* 0x000fce00000010ff */
[C---:B----4-:R-:W-:Y:S01]  /*c210*/  HMMA.16816.F32.BF16 R24, R40.reuse, R52, R24 ;  /* 0x000000342818723c */ /* 0x050fe20000041818 */
[----:B------:R-:W-:Y:S07]  /*c220*/  MUFU.EX2 R147, R147 ;  /* 0x0000009300937308 */ /* 0x000fee0000000800 */
[C---:B------:R-:W-:Y:S01]  /*c230*/  HMMA.16816.F32.BF16 R20, R40.reuse, R54, R20 ;  /* 0x000000362814723c */ /* 0x040fe20000041814 */
[----:B------:R-:W-:Y:S01]  /*c240*/  LDSM.16.MT88.4 R52, [R131+0xf000] ;  /* 0x00f000008334783b */ /* 0x000fe20000004200 */
[----:B------:R-:W3:Y:S06]  /*c250*/  MUFU.EX2 R154, R154 ;  /* 0x0000009a009a7308 */ /* 0x000eec0000000800 */
[C---:B-1----:R-:W-:Y:S02]  /*c260*/  HMMA.16816.F32.BF16 R32, R40.reuse, R44, R32 ;  /* 0x0000002c2820723c */ /* 0x042fe40000041820 */
[----:B------:R-:W-:Y:S06]  /*c270*/  MUFU.EX2 R180, R180 ;  /* 0x000000b400b47308 */ /* 0x000fec0000000800 */
[C---:B------:R-:W-:Y:S01]  /*c280*/  HMMA.16816.F32.BF16 R28, R40.reuse, R46, R28 ;  /* 0x0000002e281c723c */ /* 0x040fe2000004181c */
[----:B------:R-:W1:Y:S01]  /*c290*/  LDSM.16.MT88.4 R44, [R105+0xe800] ;  /* 0x00e80000692c783b */ /* 0x000e620000004200 */
[----:B------:R-:W4:Y:S06]  /*c2a0*/  MUFU.EX2 R213, R213 ;  /* 0x000000d500d57308 */ /* 0x000f2c0000000800 */
[C---:B--2---:R-:W-:Y:S02]  /*c2b0*/  HMMA.16816.F32.BF16 R16, R40.reuse, R48, R16 ;  /* 0x000000302810723c */ /* 0x044fe40000041810 */
[----:B------:R-:W2:Y:S06]  /*c2c0*/  MUFU.EX2 R182, R182 ;  /* 0x000000b600b67308 */ /* 0x000eac0000000800 */
[C---:B------:R-:W-:Y:S01]  /*c2d0*/  HMMA.16816.F32.BF16 R12, R40.reuse, R50, R12 ;  /* 0x00000032280c723c */ /* 0x040fe2000004180c */
[----:B------:R-:W5:Y:S01]  /*c2e0*/  LDSM.16.MT88.4 R48, [R129+0xf000] ;  /* 0x00f000008130783b */ /* 0x000f620000004200 */
[----:B------:R-:W-:Y:S08]  /*c2f0*/  MUFU.EX2 R185, R185 ;  /* 0x000000b900b97308 */ /* 0x000ff00000000800 */
[----:B------:R-:W-:Y:S08]  /*c300*/  MUFU.EX2 R188, R188 ;  /* 0x000000bc00bc7308 */ /* 0x000ff00000000800 */
[----:B------:R-:W-:Y:S01]  /*c310*/  MUFU.EX2 R172, R172 ;  /* 0x000000ac00ac7308 */ /* 0x000fe20000000800 */
[----:B-1----:R-:W-:Y:S01]  /*c320*/  HMMA.16816.F32.BF16 R8, R40, R44, R8 ;  /* 0x0000002c2808723c */ /* 0x002fe20000041808 */
[----:B------:R-:W-:-:S06]  /*c330*/  F2FP.BF16.F32.PACK_AB R44, R137, R142 ;  /* 0x0000008e892c723e */ /* 0x000fcc00000010ff */
[----:B------:R-:W-:Y:S01]  /*c340*/  MUFU.EX2 R181, R181 ;  /* 0x000000b500b57308 */ /* 0x000fe20000000800 */
[----:B------:R-:W-:Y:S01]  /*c350*/  F2FP.BF16.F32.PACK_AB R45, R139, R138 ;  /* 0x0000008a8b2d723e */ /* 0x000fe200000010ff */
[----:B------:R-:W-:Y:S01]  /*c360*/  HMMA.16816.F32.BF16 R4, R40, R46, R4 ;  /* 0x0000002e2804723c */ /* 0x000fe20000041804 */
[----:B------:R-:W-:Y:S01]  /*c370*/  F2FP.BF16.F32.PACK_AB R46, R140, R141 ;  /* 0x0000008d8c2e723e */ /* 0x000fe200000010ff */
[----:B------:R-:W1:Y:S01]  /*c380*/  LDSM.16.MT88.4 R40, [R127+0xf000] ;  /* 0x00f000007f28783b */ /* 0x000e620000004200 */
[----:B------:R-:W-:-:S03]  /*c390*/  F2FP.BF16.F32.PACK_AB R47, R143, R136 ;  /* 0x000000888f2f723e */ /* 0x000fc600000010ff */
[----:B------:R-:W2:Y:S04]  /*c3a0*/  MUFU.EX2 R190, R190 ;  /* 0x000000be00be7308 */ /* 0x000ea80000000800 */
[C---:B-----5:R-:W-:Y:S04]  /*c3b0*/  HMMA.16816.F32.BF16 R24, R44.reuse, R48, R24 ;  /* 0x000000302c18723c */ /* 0x060fe80000041818 */
[----:B------:R-:W-:Y:S04]  /*c3c0*/  MUFU.EX2 R174, R174 ;  /* 0x000000ae00ae7308 */ /* 0x000fe80000000800 */
[C---:B------:R-:W-:Y:S01]  /*c3d0*/  HMMA.16816.F32.BF16 R20, R44.reuse, R50, R20 ;  /* 0x000000322c14723c */ /* 0x040fe20000041814 */
[----:B------:R-:W5:Y:S03]  /*c3e0*/  LDSM.16.MT88.4 R48, [R105+0xf000] ;  /* 0x00f000006930783b */ /* 0x000f660000004200 */
[----:B------:R-:W2:Y:S04]  /*c3f0*/  MUFU.EX2 R175, R175 ;  /* 0x000000af00af7308 */ /* 0x000ea80000000800 */
[C---:B------:R-:W-:Y:S04]  /*c400*/  HMMA.16816.F32.BF16 R32, R44.reuse, R52, R32 ;  /* 0x000000342c20723c */ /* 0x040fe80000041820 */
[----:B------:R-:W2:Y:S04]  /*c410*/  MUFU.EX2 R173, R173 ;  /* 0x000000ad00ad7308 */ /* 0x000ea80000000800 */
[C---:B------:R-:W-:Y:S01]  /*c420*/  HMMA.16816.F32.BF16 R28, R44.reuse, R54, R28 ;  /* 0x000000362c1c723c */ /* 0x040fe2000004181c */
[----:B------:R-:W2:Y:S03]  /*c430*/  LDSM.16.MT88.4 R52, [R129+0xf800] ;  /* 0x00f800008134783b */ /* 0x000ea60000004200 */
[----:B------:R-:W-:Y:S04]  /*c440*/  MUFU.EX2 R183, R183 ;  /* 0x000000b700b77308 */ /* 0x000fe80000000800 */
[C---:B-1----:R-:W-:Y:S04]  /*c450*/  HMMA.16816.F32.BF16 R16, R44.reuse, R40, R16 ;  /* 0x000000282c10723c */ /* 0x042fe80000041810 */
[----:B------:R-:W-:Y:S04]  /*c460*/  MUFU.EX2 R187, R187 ;  /* 0x000000bb00bb7308 */ /* 0x000fe80000000800 */
[C---:B------:R-:W-:Y:S01]  /*c470*/  HMMA.16816.F32.BF16 R12, R44.reuse, R42, R12 ;  /* 0x0000002a2c0c723c */ /* 0x040fe2000004180c */
[----:B------:R-:W1:Y:S07]  /*c480*/  LDSM.16.MT88.4 R40, [R131+0xf800] ;  /* 0x00f800008328783b */ /* 0x000e6e0000004200 */
[----:B-----5:R-:W-:Y:S01]  /*c490*/  HMMA.16816.F32.BF16 R8, R44, R48, R8 ;  /* 0x000000302c08723c */ /* 0x020fe20000041808 */
[----:B---3--:R-:W-:-:S02]  /*c4a0*/  F2FP.BF16.F32.PACK_AB R48, R154, R147 ;  /* 0x000000939a30723e */ /* 0x008fc400000010ff */
[----:B------:R-:W-:-:S05]  /*c4b0*/  F2FP.BF16.F32.PACK_AB R49, R146, R211 ;  /* 0x000000d39231723e */ /* 0x000fca00000010ff */
[----:B------:R-:W-:Y:S01]  /*c4c0*/  HMMA.16816.F32.BF16 R4, R44, R50, R4 ;  /* 0x000000322c04723c */ /* 0x000fe20000041804 */
[----:B------:R-:W3:Y:S01]  /*c4d0*/  LDSM.16.MT88.4 R44, [R127+0xf800] ;  /* 0x00f800007f2c783b */ /* 0x000ee20000004200 */
[----:B----4-:R-:W-:Y:S02]  /*c4e0*/  F2FP.BF16.F32.PACK_AB R50, R213, R180 ;  /* 0x000000b4d532723e */ /* 0x010fe400000010ff */
[----:B--2---:R-:W-:-:S07]  /*c4f0*/  F2FP.BF16.F32.PACK_AB R51, R182, R145 ;  /* 0x00000091b633723e */ /* 0x004fce00000010ff */
[C---:B------:R-:W-:Y:S08]  /*c500*/  HMMA.16816.F32.BF16 R24, R48.reuse, R52, R24 ;  /* 0x000000343018723c */ /* 0x040ff00000041818 */
[C---:B------:R-:W-:Y:S01]  /*c510*/  HMMA.16816.F32.BF16 R20, R48.reuse, R54, R20 ;  /* 0x000000363014723c */ /* 0x040fe20000041814 */
[----:B------:R-:W-:Y:S07]  /*c520*/  LDSM.16.MT88.4 R52, [R131+0x10000] ;  /* 0x010000008334783b */ /* 0x000fee0000004200 */
[C---:B-1----:R-:W-:Y:S08]  /*c530*/  HMMA.16816.F32.BF16 R32, R48.reuse, R40, R32 ;  /* 0x000000283020723c */ /* 0x042ff00000041820 */
[C---:B------:R-:W-:Y:S01]  /*c540*/  HMMA.16816.F32.BF16 R28, R48.reuse, R42, R28 ;  /* 0x0000002a301c723c */ /* 0x040fe2000004181c */
[----:B------:R-:W1:Y:S07]  /*c550*/  LDSM.16.MT88.4 R40, [R105+0xf800] ;  /* 0x00f800006928783b */ /* 0x000e6e0000004200 */
[----:B---3--:R-:W-:Y:S01]  /*c560*/  HMMA.16816.F32.BF16 R16, R48, R44, R16 ;  /* 0x0000002c3010723c */ /* 0x008fe20000041810 */
[----:B------:R-:W-:-:S04]  /*c570*/  FADD.FTZ R45, R153, R148 ;  /* 0x00000094992d7221 */ /* 0x000fc80000010000 */
[----:B------:R-:W-:Y:S01]  /*c580*/  FADD.FTZ R45, R144, R45 ;  /* 0x0000002d902d7221 */ /* 0x000fe20000010000 */
[-C--:B------:R-:W-:Y:S02]  /*c590*/  FFMA.FTZ R144, R160, R197.reuse, -R189 ;  /* 0x000000c5a0907223 */ /* 0x080fe400000108bd */
[----:B------:R-:W-:Y:S01]  /*c5a0*/  HMMA.16816.F32.BF16 R12, R48, R46, R12 ;  /* 0x0000002e300c723c */ /* 0x000fe2000004180c */
[----:B------:R-:W-:Y:S01]  /*c5b0*/  FADD.FTZ R148, R186, R45 ;  /* 0x0000002dba947221 */ /* 0x000fe20000010000 */
[----:B------:R-:W-:Y:S01]  /*c5c0*/  FFMA.FTZ R186, R156, R197, -R189 ;  /* 0x000000c59cba7223 */ /* 0x000fe200000108bd */
[----:B------:R-:W2:Y:S01]  /*c5d0*/  LDSM.16.MT88.4 R44, [R127+0x10000] ;  /* 0x010000007f2c783b */ /* 0x000ea20000004200 */
[----:B------:R-:W3:Y:S01]  /*c5e0*/  MUFU.EX2 R144, R144 ;  /* 0x0000009000907308 */ /* 0x000ee20000000800 */
[----:B------:R-:W-:Y:S02]  /*c5f0*/  FADD.FTZ R203, R203, R148 ;  /* 0x00000094cbcb7221 */ /* 0x000fe40000010000 */
[----:B------:R-:W-:Y:S02]  /*c600*/  LDSM.16.MT88.4 R148, [R129+0x11800] ;  /* 0x011800008194783b */ /* 0x000fe40000004200 */
[----:B------:R-:W-:-:S03]  /*c610*/  FADD.FTZ R112, R112, R203 ;  /* 0x000000cb70707221 */ /* 0x000fc60000010000 */
[----:B------:R-:W-:Y:S01]  /*c620*/  MUFU.EX2 R186, R186 ;  /* 0x000000ba00ba7308 */ /* 0x000fe20000000800 */
[----:B------:R-:W-:-:S04]  /*c630*/  FADD.FTZ R112, R207, R112 ;  /* 0x00000070cf707221 */ /* 0x000fc80000010000 */
[----:B------:R-:W-:Y:S01]  /*c640*/  FADD.FTZ R97, R97, R112 ;  /* 0x0000007061617221 */ /* 0x000fe20000010000 */
[----:B------:R-:W-:Y:S02]  /*c650*/  FADD.FTZ R112, R96, R113 ;  /* 0x0000007160707221 */ /* 0x000fe40000010000 */
[----:B------:R-:W-:Y:S01]  /*c660*/  MUFU.EX2 R96, R176 ;  /* 0x000000b000607308 */ /* 0x000fe20000000800 */
[----:B------:R-:W-:Y:S01]  /*c670*/  FADD.FTZ R100, R100, R97 ;  /* 0x0000006164647221 */ /* 0x000fe20000010000 */
[----:B------:R-:W-:Y:S01]  /*c680*/  FADD.FTZ R101, R101, R112 ;  /* 0x0000007065657221 */ /* 0x000fe20000010000 */
[----:B------:R-:W-:Y:S01]  /*c690*/  FFMA.FTZ R97, R177, R197, -R189 ;  /* 0x000000c5b1617223 */ /* 0x000fe200000108bd */
[----:B-1----:R-:W-:Y:S01]  /*c6a0*/  HMMA.16816.F32.BF16 R8, R48, R40, R8 ;  /* 0x000000283008723c */ /* 0x002fe20000041808 */
[----:B------:R-:W-:Y:S01]  /*c6b0*/  F2FP.BF16.F32.PACK_AB R40, R190, R181 ;  /* 0x000000b5be28723e */ /* 0x000fe200000010ff */
[----:B------:R-:W-:Y:S01]  /*c6c0*/  FADD.FTZ R99, R99, R100 ;  /* 0x0000006463637221 */ /* 0x000fe20000010000 */
[----:B------:R-:W-:Y:S01]  /*c6d0*/  F2FP.BF16.F32.PACK_AB R41, R188, R185 ;  /* 0x000000b9bc29723e */ /* 0x000fe200000010ff */
[----:B------:R-:W-:Y:S01]  /*c6e0*/  FADD.FTZ R98, R98, R101 ;  /* 0x0000006562627221 */ /* 0x000fe20000010000 */
[----:B------:R-:W-:Y:S01]  /*c6f0*/  MUFU.EX2 R97, R97 ;  /* 0x0000006100617308 */ /* 0x000fe20000000800 */
[----:B------:R-:W-:-:S02]  /*c700*/  FADD.FTZ R102, R102, R99 ;  /* 0x0000006366667221 */ /* 0x000fc40000010000 */
[----:B------:R-:W-:Y:S01]  /*c710*/  HMMA.16816.F32.BF16 R4, R48, R42, R4 ;  /* 0x0000002a3004723c */ /* 0x000fe20000041804 */
[----:B------:R-:W-:Y:S01]  /*c720*/  F2FP.BF16.F32.PACK_AB R42, R175, R174 ;  /* 0x000000aeaf2a723e */ /* 0x000fe200000010ff */
[----:B------:R-:W1:Y:S01]  /*c730*/  LDSM.16.MT88.4 R48, [R105+0x10000] ;  /* 0x010000006930783b */ /* 0x000e620000004200 */
[----:B------:R-:W-:Y:S01]  /*c740*/  F2FP.BF16.F32.PACK_AB R43, R173, R172 ;  /* 0x000000acad2b723e */ /* 0x000fe200000010ff */
[----:B------:R-:W-:Y:S01]  /*c750*/  FADD.FTZ R99, R89, R102 ;  /* 0x0000006659637221 */ /* 0x000fe20000010000 */
[----:B------:R-:W-:Y:S01]  /*c760*/  FADD.FTZ R103, R103, R98 ;  /* 0x0000006267677221 */ /* 0x000fe20000010000 */
[----:B------:R-:W-:Y:S02]  /*c770*/  MUFU.EX2 R89, R106 ;  /* 0x0000006a00597308 */ /* 0x000fe40000000800 */
[----:B------:R-:W-:Y:S01]  /*c780*/  FADD.FTZ R92, R92, R99 ;  /* 0x000000635c5c7221 */ /* 0x000fe20000010000 */
[----:B------:R-:W-:Y:S01]  /*c790*/  FADD.FTZ R98, R88, R103 ;  /* 0x0000006758627221 */ /* 0x000fe20000010000 */
[----:B--2---:R-:W-:Y:S01]  /*c7a0*/  HMMA.16816.F32.BF16 R16, R40, R44, R16 ;  /* 0x0000002c2810723c */ /* 0x004fe20000041810 */
[----:B------:R-:W-:-:S02]  /*c7b0*/  FFMA.FTZ R88, R178, R197, -R196 ;  /* 0x000000c5b2587223 */ /* 0x000fc400000108c4 */
[----:B------:R-:W-:-:S04]  /*c7c0*/  FADD.FTZ R93, R93, R98 ;  /* 0x000000625d5d7221 */ /* 0x000fc80000010000 */
[----:B------:R-:W-:Y:S01]  /*c7d0*/  FADD.FTZ R90, R90, R93 ;  /* 0x0000005d5a5a7221 */ /* 0x000fe20000010000 */
[----:B------:R-:W-:Y:S01]  /*c7e0*/  HMMA.16816.F32.BF16 R12, R40, R46, R12 ;  /* 0x0000002e280c723c */ /* 0x000fe2000004180c */
[----:B------:R-:W2:Y:S01]  /*c7f0*/  LDSM.16.MT88.4 R44, [R129+0x10800] ;  /* 0x01080000812c783b */ /* 0x000ea20000004200 */
[----:B------:R-:W-:Y:S01]  /*c800*/  MUFU.EX2 R88, R88 ;  /* 0x0000005800587308 */ /* 0x000fe20000000800 */
[----:B------:R-:W-:-:S05]  /*c810*/  FADD.FTZ R95, R95, R90 ;  /* 0x0000005a5f5f7221 */ /* 0x000fca0000010000 */
[C---:B------:R-:W-:Y:S08]  /*c820*/  HMMA.16816.F32.BF16 R32, R40.reuse, R52, R32 ;  /* 0x000000342820723c */ /* 0x040ff00000041820 */
[C---:B------:R-:W-:Y:S01]  /*c830*/  HMMA.16816.F32.BF16 R28, R40.reuse, R54, R28 ;  /* 0x00000036281c723c */ /* 0x040fe2000004181c */
[----:B------:R-:W4:Y:S07]  /*c840*/  LDSM.16.MT88.4 R52, [R131+0x10800] ;  /* 0x010800008334783b */ /* 0x000f2e0000004200 */
[----:B------:R-:W-:Y:S01]  /*c850*/  HMMA.16816.F32.BF16 R24, R40, R56, R24 ;  /* 0x000000382818723c */ /* 0x000fe20000041818 */
[-CC-:B------:R-:W-:Y:S01]  /*c860*/  FFMA.FTZ R56, R163, R197.reuse, -R196.reuse ;  /* 0x000000c5a3387223 */ /* 0x180fe200000108c4 */
[----:B------:R-:W-:-:S05]  /*c870*/  FFMA.FTZ R57, R158, R197, -R196 ;  /* 0x000000c59e397223 */ /* 0x000fca00000108c4 */
[----:B------:R-:W5:Y:S01]  /*c880*/  MUFU.EX2 R56, R56 ;  /* 0x0000003800387308 */ /* 0x000f620000000800 */
[C---:B------:R-:W-:Y:S01]  /*c890*/  HMMA.16816.F32.BF16 R20, R40.reuse, R58, R20 ;  /* 0x0000003a2814723c */ /* 0x040fe20000041814 */
[-C--:B------:R-:W-:Y:S01]  /*c8a0*/  FFMA.FTZ R58, R159, R197.reuse, -R196 ;  /* 0x000000c59f3a7223 */ /* 0x080fe200000108c4 */
[----:B------:R-:W-:Y:S02]  /*c8b0*/  FFMA.FTZ R59, R157, R197, -R189 ;  /* 0x000000c59d3b7223 */ /* 0x000fe400000108bd */
[----:B------:R-:W-:Y:S03]  /*c8c0*/  LDSM.16.MT88.4 R156, [R131+0x11800] ;  /* 0x01180000839c783b */ /* 0x000fe60000004200 */
[----:B------:R-:W-:Y:S01]  /*c8d0*/  MUFU.EX2 R57, R57 ;  /* 0x0000003900397308 */ /* 0x000fe20000000800 */
[----:B-1----:R-:W-:Y:S01]  /*c8e0*/  HMMA.16816.F32.BF16 R8, R40, R48, R8 ;  /* 0x000000302808723c */ /* 0x002fe20000041808 */
[----:B---3--:R-:W-:-:S06]  /*c8f0*/  F2FP.BF16.F32.PACK_AB R49, R183, R144 ;  /* 0x00000090b731723e */ /* 0x008fcc00000010ff */
[----:B------:R-:W1:Y:S01]  /*c900*/  MUFU.EX2 R58, R58 ;  /* 0x0000003a003a7308 */ /* 0x000e620000000800 */
[----:B------:R-:W-:Y:S01]  /*c910*/  HMMA.16816.F32.BF16 R4, R40, R50, R4 ;  /* 0x000000322804723c */ /* 0x000fe20000041804 */
[----:B-----5:R-:W-:Y:S01]  /*c920*/  F2FP.BF16.F32.PACK_AB R48, R56, R187 ;  /* 0x000000bb3830723e */ /* 0x020fe200000010ff */
[----:B------:R-:W3:Y:S05]  /*c930*/  LDSM.16.MT88.4 R40, [R127+0x10800] ;  /* 0x010800007f28783b */ /* 0x000eea0000004200 */
[----:B------:R-:W5:Y:S01]  /*c940*/  MUFU.EX2 R59, R59 ;  /* 0x0000003b003b7308 */ /* 0x000f620000000800 */
[----:B-1----:R-:W-:Y:S02]  /*c950*/  F2FP.BF16.F32.PACK_AB R50, R58, R57 ;  /* 0x000000393a32723e */ /* 0x002fe400000010ff */
[----:B-----5:R-:W-:-:S07]  /*c960*/  F2FP.BF16.F32.PACK_AB R51, R59, R186 ;  /* 0x000000ba3b33723e */ /* 0x020fce00000010ff */
[C---:B--2---:R-:W-:Y:S01]  /*c970*/  HMMA.16816.F32.BF16 R24, R48.reuse, R44, R24 ;  /* 0x0000002c3018723c */ /* 0x044fe20000041818 */
[----:B------:R-:W-:Y:S01]  /*c980*/  FADD.FTZ R45, R91, R92 ;  /* 0x0000005c5b2d7221 */ /* 0x000fe20000010000 */
[----:B------:R-:W-:Y:S01]  /*c990*/  FADD.FTZ R44, R80, R95 ;  /* 0x0000005f502c7221 */ /* 0x000fe20000010000 */
[-CC-:B------:R-:W-:Y:S01]  /*c9a0*/  FFMA.FTZ R91, R179, R197.reuse, -R196.reuse ;  /* 0x000000c5b35b7223 */ /* 0x180fe200000108c4 */
[-C--:B------:R-:W-:Y:S01]  /*c9b0*/  FFMA.FTZ R80, R124, R197.reuse, -R196 ;  /* 0x000000c57c507223 */ /* 0x080fe200000108c4 */
[----:B------:R-:W-:Y:S01]  /*c9c0*/  FADD.FTZ R94, R94, R45 ;  /* 0x0000002d5e5e7221 */ /* 0x000fe20000010000 */
[----:B------:R-:W-:Y:S02]  /*c9d0*/  FADD.FTZ R85, R85, R44 ;  /* 0x0000002c55557221 */ /* 0x000fe40000010000 */
[C---:B----4-:R-:W-:Y:S01]  /*c9e0*/  HMMA.16816.F32.BF16 R32, R48.reuse, R52, R32 ;  /* 0x000000343020723c */ /* 0x050fe20000041820 */
[----:B------:R-:W-:Y:S01]  /*c9f0*/  FADD.FTZ R81, R81, R94 ;  /* 0x0000005e51517221 */ /* 0x000fe20000010000 */
[----:B------:R-:W-:Y:S01]  /*ca00*/  FADD.FTZ R82, R82, R85 ;  /* 0x0000005552527221 */ /* 0x000fe20000010000 */
[----:B------:R-:W1:Y:S02]  /*ca10*/  MUFU.EX2 R91, R91 ;  /* 0x0000005b005b7308 */ /* 0x000e640000000800 */
[----:B------:R-:W-:Y:S01]  /*ca20*/  FADD.FTZ R84, R84, R81 ;  /* 0x0000005154547221 */ /* 0x000fe20000010000 */
[----:B------:R-:W-:Y:S01]  /*ca30*/  FADD.FTZ R87, R87, R82 ;  /* 0x0000005257577221 */ /* 0x000fe20000010000 */
[-C--:B------:R-:W-:Y:S01]  /*ca40*/  FFMA.FTZ R81, R110, R197.reuse, -R196 ;  /* 0x000000c56e517223 */ /* 0x080fe200000108c4 */
[C---:B------:R-:W-:Y:S01]  /*ca50*/  HMMA.16816.F32.BF16 R28, R48.reuse, R54, R28 ;  /* 0x00000036301c723c */ /* 0x040fe2000004181c */
[----:B------:R-:W2:Y:S01]  /*ca60*/  LDSM.16.MT88.4 R52, [R105+0x10800] ;  /* 0x010800006934783b */ /* 0x000ea20000004200 */
[----:B------:R-:W-:Y:S01]  /*ca70*/  FADD.FTZ R83, R83, R84 ;  /* 0x0000005453537221 */ /* 0x000fe20000010000 */
[----:B------:R-:W-:Y:S01]  /*ca80*/  FADD.FTZ R72, R72, R87 ;  /* 0x0000005748487221 */ /* 0x000fe20000010000 */
[----:B------:R-:W-:Y:S02]  /*ca90*/  MUFU.EX2 R80, R80 ;  /* 0x0000005000507308 */ /* 0x000fe40000000800 */
[----:B------:R-:W-:Y:S01]  /*caa0*/  FADD.FTZ R86, R86, R83 ;  /* 0x0000005356567221 */ /* 0x000fe20000010000 */
[----:B------:R-:W-:Y:S01]  /*cab0*/  FADD.FTZ R77, R77, R72 ;  /* 0x000000484d4d7221 */ /* 0x000fe20000010000 */
[C---:B------:R-:W-:Y:S01]  /*cac0*/  HMMA.16816.F32.BF16 R20, R48.reuse, R46, R20 ;  /* 0x0000002e3014723c */ /* 0x040fe20000041814 */
[----:B------:R-:W4:Y:S01]  /*cad0*/  LDSM.16.MT88.4 R44, [R131+0x11000] ;  /* 0x01100000832c783b */ /* 0x000f220000004200 */
[----:B------:R-:W-:Y:S01]  /*cae0*/  FADD.FTZ R73, R73, R86 ;  /* 0x0000005649497221 */ /* 0x000fe20000010000 */
[----:B------:R-:W-:Y:S01]  /*caf0*/  FADD.FTZ R74, R74, R77 ;  /* 0x0000004d4a4a7221 */ /* 0x000fe20000010000 */
[----:B------:R-:W5:Y:S02]  /*cb00*/  MUFU.EX2 R81, R81 ;  /* 0x0000005100517308 */ /* 0x000f640000000800 */
[----:B------:R-:W-:Y:S01]  /*cb10*/  FADD.FTZ R76, R76, R73 ;  /* 0x000000494c4c7221 */ /* 0x000fe20000010000 */
[----:B------:R-:W-:Y:S01]  /*cb20*/  FADD.FTZ R79, R79, R74 ;  /* 0x0000004a4f4f7221 */ /* 0x000fe20000010000 */
[C---:B---3--:R-:W-:Y:S02]  /*cb30*/  HMMA.16816.F32.BF16 R16, R48.reuse, R40, R16 ;  /* 0x000000283010723c */ /* 0x048fe40000041810 */
[----:B------:R-:W-:Y:S01]  /*cb40*/  FADD.FTZ R75, R75, R76 ;  /* 0x0000004c4b4b7221 */ /* 0x000fe20000010000 */
[----:B------:R-:W-:Y:S01]  /*cb50*/  FADD.FTZ R64, R64, R79 ;  /* 0x0000004f40407221 */ /* 0x000fe20000010000 */
[----:B------:R-:W3:Y:S02]  /*cb60*/  MUFU.EX2 R72, R108 ;  /* 0x0000006c00487308 */ /* 0x000ee40000000800 */
[----:B------:R-:W-:Y:S01]  /*cb70*/  FADD.FTZ R78, R78, R75 ;  /* 0x0000004b4e4e7221 */ /* 0x000fe20000010000 */
[----:B------:R-:W-:Y:S01]  /*cb80*/  FADD.FTZ R69, R69, R64 ;  /* 0x0000004045457221 */ /* 0x000fe20000010000 */
[----:B------:R-:W-:Y:S01]  /*cb90*/  HMMA.16816.F32.BF16 R12, R48, R42, R12 ;  /* 0x0000002a300c723c */ /* 0x000fe2000004180c */
[----:B------:R-:W4:Y:S01]  /*cba0*/  LDSM.16.MT88.4 R40, [R129+0x11000] ;  /* 0x011000008128783b */ /* 0x000f220000004200 */
[----:B------:R-:W-:Y:S01]  /*cbb0*/  FADD.FTZ R65, R65, R78 ;  /* 0x0000004e41417221 */ /* 0x000fe20000010000 */
[----:B------:R-:W-:Y:S01]  /*cbc0*/  FADD.FTZ R66, R66, R69 ;  /* 0x0000004542427221 */ /* 0x000fe20000010000 */
[----:B------:R-:W-:Y:S02]  /*cbd0*/  MUFU.EX2 R64, R107 ;  /* 0x0000006b00407308 */ /* 0x000fe40000000800 */
[----:B------:R-:W-:Y:S01]  /*cbe0*/  FADD.FTZ R68, R68, R65 ;  /* 0x0000004144447221 */ /* 0x000fe20000010000 */
[----:B------:R-:W-:Y:S01]  /*cbf0*/  FADD.FTZ R71, R71, R66 ;  /* 0x0000004247477221 */ /* 0x000fe20000010000 */
[----:B------:R-:W-:-:S02]  /*cc00*/  FFMA.FTZ R65, R111, R197, -R189 ;  /* 0x000000c56f417223 */ /* 0x000fc400000108bd */
[----:B------:R-:W-:Y:S01]  /*cc10*/  FADD.FTZ R67, R67, R68 ;  /* 0x0000004443437221 */ /* 0x000fe20000010000 */
[----:B------:R-:W-:-:S03]  /*cc20*/  FADD.FTZ R202, R202, R71 ;  /* 0x00000047caca7221 */ /* 0x000fc60000010000 */
[----:B------:R-:W-:Y:S01]  /*cc30*/  FADD.FTZ R70, R70, R67 ;  /* 0x0000004346467221 */ /* 0x000fe20000010000 */
[----:B------:R-:W-:Y:S01]  /*cc40*/  FADD.FTZ R61, R61, R202 ;  /* 0x000000ca3d3d7221 */ /* 0x000fe20000010000 */
[----:B------:R-:W4:Y:S01]  /*cc50*/  MUFU.EX2 R65, R65 ;  /* 0x0000004100417308 */ /* 0x000f220000000800 */
[----:B--2---:R-:W-:Y:S01]  /*cc60*/  HMMA.16816.F32.BF16 R8, R48, R52, R8 ;  /* 0x000000343008723c */ /* 0x004fe20000041808 */
[----:B-1----:R-:W-:Y:S01]  /*cc70*/  F2FP.BF16.F32.PACK_AB R52, R91, R88 ;  /* 0x000000585b34723e */ /* 0x002fe200000010ff */
[----:B------:R-:W-:Y:S01]  /*cc80*/  FADD.FTZ R115, R115, R70 ;  /* 0x0000004673737221 */ /* 0x000fe20000010000 */
[----:B------:R-:W-:Y:S01]  /*cc90*/  F2FP.BF16.F32.PACK_AB R53, R97, R96 ;  /* 0x000000606135723e */ /* 0x000fe200000010ff */
[----:B------:R-:W-:-:S04]  /*cca0*/  FADD.FTZ R210, R210, R61 ;  /* 0x0000003dd2d27221 */ /* 0x000fc80000010000 */
[----:B------:R-:W-:Y:S01]  /*ccb0*/  HMMA.16816.F32.BF16 R4, R48, R54, R4 ;  /* 0x000000363004723c */ /* 0x000fe20000041804 */
[----:B------:R-:W1:Y:S01]  /*ccc0*/  LDSM.16.MT88.4 R48, [R127+0x11000] ;  /* 0x011000007f30783b */ /* 0x000e620000004200 */
[----:B-----5:R-:W-:Y:S01]  /*ccd0*/  F2FP.BF16.F32.PACK_AB R54, R81, R80 ;  /* 0x000000505136723e */ /* 0x020fe200000010ff */
[----:B------:R-:W-:Y:S01]  /*cce0*/  FADD.FTZ R63, R63, R210 ;  /* 0x000000d23f3f7221 */ /* 0x000fe20000010000 */
[----:B---3--:R-:W-:-:S03]  /*ccf0*/  F2FP.BF16.F32.PACK_AB R55, R72, R89 ;  /* 0x000000594837723e */ /* 0x008fc600000010ff */
[----:B------:R-:W-:-:S04]  /*cd00*/  FADD.FTZ R116, R116, R63 ;  /* 0x0000003f74747221 */ /* 0x000fc80000010000 */
[C---:B----4-:R-:W-:Y:S01]  /*cd10*/  HMMA.16816.F32.BF16 R32, R52.reuse, R44, R32 ;  /* 0x0000002c3420723c */ /* 0x050fe20000041820 */
[----:B------:R-:W-:Y:S01]  /*cd20*/  FADD.FTZ R44, R60, R115 ;  /* 0x000000733c2c7221 */ /* 0x000fe20000010000 */
[----:B------:R-:W-:Y:S01]  /*cd30*/  FADD.FTZ R119, R119, R116 ;  /* 0x0000007477777221 */ /* 0x000fe20000010000 */
[----:B------:R-:W-:Y:S02]  /*cd40*/  MUFU.EX2 R60, R126 ;  /* 0x0000007e003c7308 */ /* 0x000fe40000000800 */
[----:B------:R-:W-:Y:S01]  /*cd50*/  FADD.FTZ R209, R209, R44 ;  /* 0x0000002cd1d17221 */ /* 0x000fe20000010000 */
[----:B------:R-:W-:Y:S02]  /*cd60*/  FADD.FTZ R120, R120, R119 ;  /* 0x0000007778787221 */ /* 0x000fe40000010000 */
[----:B------:R-:W-:Y:S01]  /*cd70*/  HMMA.16816.F32.BF16 R28, R52, R46, R28 ;  /* 0x0000002e341c723c */ /* 0x000fe2000004181c */
[----:B------:R-:W-:Y:S01]  /*cd80*/  FADD.FTZ R62, R62, R209 ;  /* 0x000000d13e3e7221 */ /* 0x000fe20000010000 */
[----:B------:R-:W2:Y:S01]  /*cd90*/  LDSM.16.MT88.4 R44, [R105+0x11000] ;  /* 0x01100000692c783b */ /* 0x000ea20000004200 */
[----:B------:R-:W-:-:S02]  /*cda0*/  FADD.FTZ R123, R123, R120 ;  /* 0x000000787b7b7221 */ /* 0x000fc40000010000 */
[----:B------:R-:W-:Y:S02]  /*cdb0*/  FADD.FTZ R117, R117, R62 ;  /* 0x0000003e75757221 */ /* 0x000fe40000010000 */
[----:B------:R-:W-:Y:S01]  /*cdc0*/  FADD.FTZ R132, R132, R123 ;  /* 0x0000007b84847221 */ /* 0x000fe20000010000 */
[----:B------:R-:W-:Y:S01]  /*cdd0*/  HMMA.16816.F32.BF16 R24, R52, R40, R24 ;  /* 0x000000283418723c */ /* 0x000fe20000041818 */
[----:B------:R-:W-:Y:S01]  /*cde0*/  FADD.FTZ R118, R118, R117 ;  /* 0x0000007576767221 */ /* 0x000fe20000010000 */
[-CC-:B------:R-:W-:Y:S01]  /*cdf0*/  FFMA.FTZ R40, R109, R197.reuse, -R196.reuse ;  /* 0x000000c56d287223 */ /* 0x180fe200000108c4 */
[----:B------:R-:W-:Y:S01]  /*ce00*/  FFMA.FTZ R41, R125, R197, -R196 ;  /* 0x000000c57d297223 */ /* 0x000fe200000108c4 */
[----:B------:R-:W-:Y:S01]  /*ce10*/  FADD.FTZ R135, R135, R132 ;  /* 0x0000008487877221 */ /* 0x000fe20000010000 */
[----:B------:R-:W-:-:S03]  /*ce20*/  FADD.FTZ R121, R121, R118 ;  /* 0x0000007679797221 */ /* 0x000fc60000010000 */
[----:B------:R-:W-:Y:S01]  /*ce30*/  HMMA.16816.F32.BF16 R20, R52, R42, R20 ;  /* 0x0000002a3414723c */ /* 0x000fe20000041814 */
[----:B------:R-:W-:Y:S01]  /*ce40*/  FADD.FTZ R122, R122, R121 ;  /* 0x000000797a7a7221 */ /* 0x000fe20000010000 */
[-CC-:B------:R-:W-:Y:S01]  /*ce50*/  FFMA.FTZ R42, R128, R197.reuse, -R196.reuse ;  /* 0x000000c5802a7223 */ /* 0x180fe200000108c4 */
[----:B------:R-:W-:Y:S01]  /*ce60*/  FFMA.FTZ R43, R134, R197, -R196 ;  /* 0x000000c5862b7223 */ /* 0x000fe200000108c4 */
[----:B------:R-:W-:Y:S01]  /*ce70*/  MUFU.EX2 R40, R40 ;  /* 0x0000002800287308 */ /* 0x000fe20000000800 */
[----:B------:R-:W-:-:S03]  /*ce80*/  FADD.FTZ R142, R142, R135 ;  /* 0x000000878e8e7221 */ /* 0x000fc60000010000 */
[C---:B-1----:R-:W-:Y:S01]  /*ce90*/  HMMA.16816.F32.BF16 R16, R52.reuse, R48, R16 ;  /* 0x000000303410723c */ /* 0x042fe20000041810 */
[----:B------:R-:W-:Y:S01]  /*cea0*/  FADD.FTZ R49, R133, R122 ;  /* 0x0000007a85317221 */ /* 0x000fe20000010000 */
[----:B------:R-:W-:Y:S01]  /*ceb0*/  FADD.FTZ R142, R137, R142 ;  /* 0x0000008e898e7221 */ /* 0x000fe20000010000 */
[----:B------:R-:W-:Y:S01]  /*cec0*/  F2FP.BF16.F32.PACK_AB R133, R65, R64 ;  /* 0x000000404185723e */ /* 0x000fe200000010ff */
[----:B------:R-:W1:Y:S01]  /*ced0*/  MUFU.EX2 R41, R41 ;  /* 0x0000002900297308 */ /* 0x000e620000000800 */
[----:B------:R-:W-:Y:S01]  /*cee0*/  FADD.FTZ R49, R212, R49 ;  /* 0x00000031d4317221 */ /* 0x000fe20000010000 */
[----:B------:R-:W-:Y:S02]  /*cef0*/  FADD.FTZ R141, R141, R142 ;  /* 0x0000008e8d8d7221 */ /* 0x000fe40000010000 */
[----:B------:R-:W-:Y:S01]  /*cf00*/  HMMA.16816.F32.BF16 R12, R52, R50, R12 ;  /* 0x00000032340c723c */ /* 0x000fe2000004180c */
[----:B------:R-:W-:Y:S01]  /*cf10*/  FADD.FTZ R138, R138, R49 ;  /* 0x000000318a8a7221 */ /* 0x000fe20000010000 */
[----:B------:R-:W-:-:S02]  /*cf20*/  FFMA.FTZ R49, R130, R197, -R189 ;  /* 0x000000c582317223 */ /* 0x000fc400000108bd */
[----:B------:R-:W-:Y:S01]  /*cf30*/  MUFU.EX2 R42, R42 ;  /* 0x0000002a002a7308 */ /* 0x000fe20000000800 */
[----:B------:R-:W-:-:S03]  /*cf40*/  FADD.FTZ R139, R139, R138 ;  /* 0x0000008a8b8b7221 */ /* 0x000fc60000010000 */
[----:B--2---:R-:W-:Y:S01]  /*cf50*/  HMMA.16816.F32.BF16 R8, R52, R44, R8 ;  /* 0x0000002c3408723c */ /* 0x004fe20000041808 */
[----:B------:R-:W-:-:S03]  /*cf60*/  FADD.FTZ R44, R136, R139 ;  /* 0x0000008b882c7221 */ /* 0x000fc60000010000 */
[----:B------:R-:W2:Y:S01]  /*cf70*/  MUFU.EX2 R43, R43 ;  /* 0x0000002b002b7308 */ /* 0x000ea20000000800 */
[----:B-1----:R-:W-:Y:S01]  /*cf80*/  F2FP.BF16.F32.PACK_AB R132, R41, R40 ;  /* 0x000000282984723e */ /* 0x002fe200000010ff */
[----:B------:R-:W-:Y:S02]  /*cf90*/  FADD.FTZ R44, R143, R44 ;  /* 0x0000002c8f2c7221 */ /* 0x000fe40000010000 */
[----:B------:R-:W-:Y:S01]  /*cfa0*/  HMMA.16816.F32.BF16 R4, R52, R46, R4 ;  /* 0x0000002e3404723c */ /* 0x000fe20000041804 */
[----:B------:R-:W-:-:S03]  /*cfb0*/  FADD.FTZ R46, R140, R141 ;  /* 0x0000008d8c2e7221 */ /* 0x000fc60000010000 */
[----:B------:R-:W1:Y:S01]  /*cfc0*/  MUFU.EX2 R49, R49 ;  /* 0x0000003100317308 */ /* 0x000e620000000800 */
[----:B------:R-:W3:Y:S01]  /*cfd0*/  LDSM.16.MT88.4 R140, [R127+0x11800] ;  /* 0x011800007f8c783b */ /* 0x000ee20000004200 */
[----:B------:R-:W-:Y:S01]  /*cfe0*/  FADD.FTZ R211, R211, R44 ;  /* 0x0000002cd3d37221 */ /* 0x000fe20000010000 */
[----:B------:R-:W-:-:S03]  /*cff0*/  FADD.FTZ R45, R147, R46 ;  /* 0x0000002e932d7221 */ /* 0x000fc60000010000 */
[----:B------:R-:W-:Y:S01]  /*d000*/  FADD.FTZ R146, R146, R211 ;  /* 0x000000d392927221 */ /* 0x000fe20000010000 */
[----:B------:R-:W-:Y:S01]  /*d010*/  FADD.FTZ R45, R154, R45 ;  /* 0x0000002d9a2d7221 */ /* 0x000fe20000010000 */
[----:B--2---:R-:W-:Y:S02]  /*d020*/  F2FP.BF16.F32.PACK_AB R134, R43, R42 ;  /* 0x0000002a2b86723e */ /* 0x004fe400000010ff */
[----:B------:R-:W-:-:S04]  /*d030*/  FADD.FTZ R145, R145, R146 ;  /* 0x0000009291917221 */ /* 0x000fc80000010000 */
[----:B------:R-:W-:Y:S01]  /*d040*/  FADD.FTZ R182, R182, R145 ;  /* 0x00000091b6b67221 */ /* 0x000fe20000010000 */
[----:B-1----:R-:W-:-:S07]  /*d050*/  F2FP.BF16.F32.PACK_AB R135, R49, R60 ;  /* 0x0000003c3187723e */ /* 0x002fce00000010ff */
[----:B------:R-:W-:Y:S01]  /*d060*/  HMMA.16816.F32.BF16 R152, R132, R148, R24 ;  /* 0x000000948498723c */ /* 0x000fe20000041818 */
[----:B------:R-:W-:Y:S01]  /*d070*/  FADD.FTZ R24, R180, R45 ;  /* 0x0000002db4187221 */ /* 0x000fe20000010000 */
[----:B------:R-:W-:-:S03]  /*d080*/  FADD.FTZ R25, R185, R182 ;  /* 0x000000b6b9197221 */ /* 0x000fc60000010000 */
[----:B------:R-:W-:Y:S01]  /*d090*/  FADD.FTZ R24, R213, R24 ;  /* 0x00000018d5187221 */ /* 0x000fe20000010000 */
[----:B------:R-:W-:Y:S02]  /*d0a0*/  FADD.FTZ R25, R188, R25 ;  /* 0x00000019bc197221 */ /* 0x000fe40000010000 */
[C---:B------:R-:W-:Y:S01]  /*d0b0*/  HMMA.16816.F32.BF16 R148, R132.reuse, R150, R20 ;  /* 0x000000968494723c */ /* 0x040fe20000041814 */
[----:B------:R-:W-:Y:S01]  /*d0c0*/  FADD.FTZ R27, R181, R24 ;  /* 0x00000018b51b7221 */ /* 0x000fe20000010000 */
[----:B------:R-:W-:Y:S01]  /*d0d0*/  FADD.FTZ R172, R172, R25 ;  /* 0x00000019acac7221 */ /* 0x000fe20000010000 */
[----:B------:R-:W1:Y:S02]  /*d0e0*/  LDSM.16.MT88.4 R20, [R105+0x11800] ;  /* 0x011800006914783b */ /* 0x000e640000004200 */
[----:B------:R-:W-:Y:S01]  /*d0f0*/  FADD.FTZ R27, R190, R27 ;  /* 0x0000001bbe1b7221 */ /* 0x000fe20000010000 */
[----:B------:R-:W-:Y:S02]  /*d100*/  FADD.FTZ R173, R173, R172 ;  /* 0x000000acadad7221 */ /* 0x000fe40000010000 */
[----:B------:R-:W-:Y:S01]  /*d110*/  HMMA.16816.F32.BF16 R160, R132, R156, R32 ;  /* 0x0000009c84a0723c */ /* 0x000fe20000041820 */
[----:B------:R-:W-:Y:S01]  /*d120*/  FADD.FTZ R24, R174, R27 ;  /* 0x0000001bae187221 */ /* 0x000fe20000010000 */
[----:B------:R-:W-:-:S03]  /*d130*/  FADD.FTZ R144, R144, R173 ;  /* 0x000000ad90907221 */ /* 0x000fc60000010000 */
[----:B------:R-:W-:Y:S01]  /*d140*/  FADD.FTZ R24, R175, R24 ;  /* 0x00000018af187221 */ /* 0x000fe20000010000 */
[----:B------:R-:W-:Y:S02]  /*d150*/  FADD.FTZ R183, R183, R144 ;  /* 0x00000090b7b77221 */ /* 0x000fe40000010000 */
[----:B---3--:R-:W-:Y:S01]  /*d160*/  HMMA.16816.F32.BF16 R144, R132, R140, R16 ;  /* 0x0000008c8490723c */ /* 0x008fe20000041810 */
        /* <DEDUP_REMOVED lines=10> */
[----:B------:R-:W-:-:S04]  /*d210*/  FADD.FTZ R88, R88, R17 ;  /* 0x0000001158587221 */ /* 0x000fc80000010000 */
[----:B------:R-:W-:-:S04]  /*d220*/  FADD.FTZ R91, R91, R88 ;  /* 0x000000585b5b7221 */ /* 0x000fc80000010000 */
        /* <DEDUP_REMOVED lines=13> */
[----:B------:R-:W-:-:S03]  /*d300*/  FADD.FTZ R252, R49, R60 ;  /* 0x0000003c31fc7221 */ /* 0x000fc60000010000 */
[----:B------:R1:W-:Y:S01]  /*d310*/  STL [R1+0x8], R4 ;  /* 0x0000080401007387 */ /* 0x0003e20000100800 */
[----:B------:R-:W-:Y:S05]  /*d320*/  @!P1 BRA `(.L_x_6170) ;  /* 0x000000a000549947 */ /* 0x000fea0003800000 */
[----:B------:R-:W-:-:S04]  /*d330*/  DEPBAR.LE SB0, 0x0 ;  /* 0x000080000000791a */ /* 0x000fc80000000000 */
[----:B------:R-:W-:Y:S05]  /*d340*/  WARPSYNC.ALL ;  /* 0x0000000000007948 */ /* 0x000fea0003800000 */
[----:B------:R-:W-:Y:S01]  /*d350*/  BSSY.RECONVERGENT B0, `(.L_x_6171) ;  /* 0x000004a000007945 */ /* 0x000fe20003800200 */
[----:B------:R-:W-:Y:S01]  /*d360*/  IADD3 R6, PT, PT, R38, -0x2, RZ ;  /* 0xfffffffe26067810 */ /* 0x000fe20007ffe0ff */
[----:B------:R-:W-:Y:S06]  /*d370*/  BAR.SYNC.DEFER_BLOCKING 0x0 ;  /* 0x0000000000007b1d */ /* 0x000fec0000010000 */
[----:B------:R-:W-:Y:S05]  /*d380*/  @!P0 BRA `(.L_x_6172) ;  /* 0x0000000000f88947 */ /* 0x000fea0003800000 */
[----:B------:R-:W1:Y:S01]  /*d390*/  LD.E R5, desc[UR4][R2.64+0x170] ;  /* 0x0001700402057980 */ /* 0x000e62000c101900 */
[----:B------:R-:W-:Y:S01]  /*d3a0*/  IMAD.SHL.U32 R6, R6, 0x100, RZ ;  /* 0x0000010006067824 */ /* 0x000fe200078e00ff */
[----:B------:R-:W-:-:S04]  /*d3b0*/  IADD3 R184, PT, PT, R184, -0x100, RZ ;  /* 0xffffff00b8b87810 */ /* 0x000fc80007ffe0ff */
[----:B------:R-:W-:Y:S02]  /*d3c0*/  IABS R9, R184 ;  /* 0x000000b800097213 */ /* 0x000fe40000000000 */
[-C--:B-1----:R-:W-:Y:S02]  /*d3d0*/  IABS R4, R5.reuse ;  /* 0x0000000500047213 */ /* 0x082fe40000000000 */
[-C--:B------:R-:W-:Y:S02]  /*d3e0*/  IABS R8, R5.reuse ;  /* 0x0000000500087213 */ /* 0x080fe40000000000 */
[----:B------:R-:W1:Y:S01]  /*d3f0*/  I2F.RP R13, R4 ;  /* 0x00000004000d7306 */ /* 0x000e620000209400 */
[----:B------:R-:W-:Y:S02]  /*d400*/  LOP3.LUT R184, R184, R5, RZ, 0x3c, !PT ;  /* 0x00000005b8b87212 */ /* 0x000fe400078e3cff */
[----:B------:R-:W-:-:S05]  /*d410*/  IADD3 R8, PT, PT, RZ, -R8, RZ ;  /* 0x80000008ff087210 */ /* 0x000fca0007ffe0ff */
        /* <DEDUP_REMOVED lines=10> */
[----:B------:R-:W-:Y:S02]  /*d4c0*/  IMAD.HI.U32 R11, R12, R9, RZ ;  /* 0x000000090c0b7227 */ /* 0x000fe400078e00ff */
[----:B------:R-:W2:Y:S02]  /*d4d0*/  LD.E.64 R12, desc[UR4][R170.64+0x28] ;  /* 0x00002804aa0c7980 */ /* 0x000ea4000c101b00 */
        /* <DEDUP_REMOVED lines=41> */
.L_x_6172:
        /* <DEDUP_REMOVED lines=8> */
.L_x_6173:
[----:B------:R-:W-:Y:S05]  /*d7f0*/  BSYNC.RECONVERGENT B0 ;  /* 0x0000000000007941 */ /* 0x000fea0003800200 */
.L_x_6171:
[----:B------:R-:W-:Y:S01]  /*d800*/  ISETP.GE.AND P1, PT, R166, R243, PT ;  /* 0x000000f3a600720c */ /* 0x000fe20003f26270 */
[C---:B------:R-:W-:Y:S01]  /*d810*/  IMAD.SHL.U32 R5, R224.reuse, 0x20, RZ ;  /* 0x00000020e0057824 */ /* 0x040fe200078e00ff */
[----:B------:R-:W-:Y:S01]  /*d820*/  SHF.L.U64.HI R4, R224, 0x5, R225 ;  /* 0x00000005e0047819 */ /* 0x000fe200000102e1 */
[----:B------:R-:W-:Y:S01]  /*d830*/  IMAD.SHL.U32 R209, R38, 0x100, RZ ;  /* 0x0000010026d17824 */ /* 0x000fe200078e00ff */
[----:B------:R-:W-:Y:S02]  /*d840*/  BSSY.RECONVERGENT B1, `(.L_x_6174) ;  /* 0x00006a1000017945 */ /* 0x000fe40003800200 */
[----:B------:R-:W-:-:S05]  /*d850*/  IADD3 R8, P3, PT, R5, R236, RZ ;  /* 0x000000ec05087210 */ /* 0x000fca0007f7e0ff */
[----:B------:R-:W-:Y:S02]  /*d860*/  IMAD.X R9, R4, 0x1, R237, P3 ;  /* 0x0000000104097824 */ /* 0x000fe400018e06ed */
[----:B------:R-:W-:Y:S01]  /*d870*/  @!P1 IADD3 R16, P3, PT, R8, R5, RZ ;  /* 0x0000000508109210 */ /* 0x000fe20007f7e0ff */
[----:B------:R-:W-:Y:S01]  /*d880*/  @!P1 IMAD.MOV.U32 R22, RZ, RZ, R8 ;  /* 0x000000ffff169224 */ /* 0x000fe200078e0008 */
[----:B------:R-:W-:Y:S01]  /*d890*/  @P1 STS.128 [R245+0xa000], RZ ;  /* 0x00a000fff5001388 */ /* 0x000fe20000000c00 */
[----:B------:R-:W-:Y:S01]  /*d8a0*/  @!P1 IMAD.MOV.U32 R23, RZ, RZ, R9 ;  /* 0x000000ffff179224 */ /* 0x000fe200078e0009 */
[C---:B------:R-:W-:Y:S01]  /*d8b0*/  @!P1 LEA R30, P4, R224.reuse, R8, 0x6 ;  /* 0x00000008e01e9211 */ /* 0x040fe200078830ff */
[----:B------:R-:W-:Y:S01]  /*d8c0*/  @!P1 IMAD.X R17, R9, 0x1, R4, P3 ;  /* 0x0000000109119824 */ /* 0x000fe200018e0604 */
[----:B------:R-:W-:Y:S01]  /*d8d0*/  @!PT LDS RZ, [RZ] ;  /* 0x00000000fffff984 */ /* 0x000fe20000000800 */
[----:B------:R-:W-:Y:S01]  /*d8e0*/  @!PT LDS RZ, [RZ] ;  /* 0x00000000fffff984 */ /* 0x000fe20000000800 */
[----:B------:R-:W-:Y:S01]  /*d8f0*/  @!PT LDS RZ, [RZ] ;  /* 0x00000000fffff984 */ /* 0x000fe20000000800 */
[----:B------:R-:W-:Y:S01]  /*d900*/  @!P1 LDGSTS.E.BYPASS.LTC128B.128 [R245+0xa000], desc[UR4][R236.64] ;  /* 0x0a000000ecf59fae */ /* 0x000fe2000b981a04 */
[----:B------:R-:W-:Y:S01]  /*d910*/  @!P1 IMAD.MOV.U32 R24, RZ, RZ, R8 ;  /* 0x000000ffff189224 */ /* 0x000fe200078e0008 */
[----:B------:R-:W-:Y:S01]  /*d920*/  @!P1 LEA.HI.X R31, R224, R9, R225, 0x6, P4 ;  /* 0x00000009e01f9211 */ /* 0x000fe200020f34e1 */
[----:B------:R-:W-:Y:S01]  /*d930*/  @!P1 IMAD.MOV.U32 R25, RZ, RZ, R9 ;  /* 0x000000ffff199224 */ /* 0x000fe200078e0009 */
[----:B------:R-:W-:Y:S01]  /*d940*/  @P1 STS.128 [R245+0xa800], RZ ;  /* 0x00a800fff5001388 */ /* 0x000fe20000000c00 */
[----:B------:R-:W-:-:S02]  /*d950*/  @!P1 IMAD R4, R225, 0x140, RZ ;  /* 0x00000140e1049824 */ /* 0x000fc400078e02ff */
[----:B------:R-:W-:Y:S01]  /*d960*/  @!P1 IMAD.MOV.U32 R18, RZ, RZ, R8 ;  /* 0x000000ffff129224 */ /* 0x000fe200078e0008 */
[----:B------:R-:W-:Y:S01]  /*d970*/  @!PT LDS RZ, [RZ] ;  /* 0x00000000fffff984 */ /* 0x000fe20000000800 */
[----:B------:R-:W-:Y:S01]  /*d980*/  @!PT LDS RZ, [RZ] ;  /* 0x00000000fffff984 */ /* 0x000fe20000000800 */
[----:B------:R-:W-:Y:S01]  /*d990*/  @!PT LDS RZ, [RZ] ;  /* 0x00000000fffff984 */ /* 0x000fe20000000800 */
[----:B------:R-:W-:Y:S01]  /*d9a0*/  @!P1 LDGSTS.E.BYPASS.LTC128B.128 [R245+0xa800], desc[UR4][R8.64] ;  /* 0x0a80000008f59fae */ /* 0x000fe2000b981a04 */
[----:B------:R-:W-:Y:S02]  /*d9b0*/  @!P1 IMAD.MOV.U32 R19, RZ, RZ, R9 ;  /* 0x000000ffff139224 */ /* 0x000fe400078e0009 */
[----:B------:R-:W-:Y:S01]  /*d9c0*/  @!P1 IMAD.WIDE.U32 R22, R224, 0x140, R22 ;  /* 0x00000140e0169825 */ /* 0x000fe200078e0016 */
[----:B------:R-:W-:Y:S03]  /*d9d0*/  @P1 STS.128 [R245+0xb000], RZ ;  /* 0x00b000fff5001388 */ /* 0x000fe60000000c00 */
[----:B------:R-:W-:Y:S01]  /*d9e0*/  @!P1 IMAD.MOV.U32 R26, RZ, RZ, R8 ;  /* 0x000000ffff1a9224 */ /* 0x000fe200078e0008 */
[----:B------:R-:W-:Y:S01]  /*d9f0*/  @!PT LDS RZ, [RZ] ;  /* 0x00000000fffff984 */ /* 0x000fe20000000800 */
[----:B------:R-:W-:Y:S01]  /*da00*/  @!PT LDS RZ, [RZ] ;  /* 0x00000000fffff984 */ /* 0x000fe20000000800 */
[----:B------:R-:W-:Y:S01]  /*da10*/  @!PT LDS RZ, [RZ] ;  /* 0x00000000fffff984 */ /* 0x000fe20000000800 */
[----:B------:R1:W-:Y:S01]  /*da20*/  @!P1 LDGSTS.E.BYPASS.LTC128B.128 [R245+0xb000], desc[UR4][R16.64] ;  /* 0x0b00000010f59fae */ /* 0x0003e2000b981a04 */
[----:B------:R-:W-:-:S02]  /*da30*/  @!P1 IMAD.MOV.U32 R27, RZ, RZ, R9 ;  /* 0x000000ffff1b9224 */ /* 0x000fc400078e0009 */
[----:B------:R-:W-:Y:S01]  /*da40*/  @!P1 IMAD R14, R225, 0x60, RZ ;  /* 0x00000060e10e9824 */ /* 0x000fe200078e02ff */
[----:B------:R-:W-:Y:S01]  /*da50*/  @P1 STS.128 [R245+0xb800], RZ ;  /* 0x00b800fff5001388 */ /* 0x000fe20000000c00 */
[----:B------:R-:W-:-:S03]  /*da60*/  @!P1 IMAD.WIDE.U32 R6, R224, 0x60, R8 ;  /* 0x00000060e0069825 */ /* 0x000fc600078e0008 */
[----:B------:R-:W-:Y:S01]  /*da70*/  @!PT LDS RZ, [RZ] ;  /* 0x00000000fffff984 */ /* 0x000fe20000000800 */
[----:B------:R-:W-:Y:S01]  /*da80*/  @!PT LDS RZ, [RZ] ;  /* 0x00000000fffff984 */ /* 0x000fe20000000800 */
[----:B------:R-:W-:Y:S01]  /*da90*/  @!PT LDS RZ, [RZ] ;  /* 0x00000000fffff984 */ /* 0x000fe20000000800 */
[----:B------:R-:W-:Y:S01]  /*daa0*/  @!P1 LDGSTS.E.BYPASS.LTC128B.128 [R245+0xb800], desc[UR4][R30.64] ;  /* 0x0b8000001ef59fae */ /* 0x000fe2000b981a04 */
[----:B------:R-:W-:Y:S02]  /*dab0*/  @!P1 IMAD R12, R225, 0xa0, RZ ;  /* 0x000000a0e10c9824 */ /* 0x000fe400078e02ff */
[----:B------:R-:W-:Y:S01]  /*dac0*/  @!P1 IMAD.MOV.U32 R20, RZ, RZ, R8 ;  /* 0x000000ffff149224 */ /* 0x000fe200078e0008 */
[----:B------:R-:W-:Y:S01]  /*dad0*/  @P1 STS.128 [R245+0xc000], RZ ;  /* 0x00c000fff5001388 */ /* 0x000fe20000000c00 */
[----:B------:R-:W-:Y:S02]  /*dae0*/  @!P1 IMAD.MOV.U32 R21, RZ, RZ, R9 ;  /* 0x000000ffff159224 */ /* 0x000fe400078e0009 */
[----:B------:R-:W-:-:S04]  /*daf0*/  @!P1 IMAD.WIDE.U32 R24, R224, 0xa0, R24 ;  /* 0x000000a0e0189825 */ /* 0x000fc800078e0018 */
[----:B------:R-:W-:Y:S02]  /*db00*/  @!P1 IMAD R5, R225, 0x120, RZ ;  /* 0x00000120e1059824 */ /* 0x000fe400078e02ff */
[----:B------:R-:W-:-:S04]  /*db10*/  @!P1 IMAD.WIDE.U32 R18, R224, 0x120, R18 ;  /* 0x00000120e0129825 */ /* 0x000fc800078e0012 */
[----:B------:R-:W-:Y:S02]  /*db20*/  @!P1 IMAD.IADD R23, R4, 0x1, R23 ;  /* 0x0000000104179824 */ /* 0x000fe400078e0217 */
[----:B-1----:R-:W-:Y:S02]  /*db30*/  @!P1 IMAD.MOV.U32 R16, RZ, RZ, R8 ;  /* 0x000000ffff109224 */ /* 0x002fe400078e0008 */
[----:B------:R-:W-:Y:S02]  /*db40*/  @!P1 IMAD.MOV.U32 R17, RZ, RZ, R9 ;  /* 0x000000ffff119224 */ /* 0x000fe400078e0009 */
[----:B------:R-:W-:Y:S02]  /*db50*/  @!P1 IMAD R4, R225, 0x1c0, RZ ;  /* 0x000001c0e1049824 */ /* 0x000fe400078e02ff */
[----:B------:R-:W-:-:S04]  /*db60*/  @!P1 IMAD.WIDE.U32 R26, R224, 0x1c0, R26 ;  /* 0x000001c0e01a9825 */ /* 0x000fc800078e001a */
[----:B------:R-:W-:Y:S02]  /*db70*/  @!P1 IMAD.IADD R15, R14, 0x1, R7 ;  /* 0x000000010e0f9824 */ /* 0x000fe400078e0207 */
[----:B------:R-:W-:Y:S02]  /*db80*/  @!P1 IMAD.MOV.U32 R14, RZ, RZ, R6 ;  /* 0x000000ffff0e9224 */ /* 0x000fe400078e0006 */
[C---:B------:R-:W-:Y:S02]  /*db90*/  @!P1 IMAD R10, R225.reuse, 0xc0, RZ ;  /* 0x000000c0e10a9824 */ /* 0x040fe400078e02ff */
[----:B------:R-:W-:Y:S01]  /*dba0*/  @!P1 IMAD.WIDE.U32 R20, R224, 0xc0, R20 ;  /* 0x000000c0e0149825 */ /* 0x000fe200078e0014 */
[----:B------:R-:W-:Y:S01]  /*dbb0*/  @!PT LDS RZ, [RZ] ;  /* 0x00000000fffff984 */ /* 0x000fe20000000800 */
[----:B------:R-:W-:Y:S01]  /*dbc0*/  @!PT LDS RZ, [RZ] ;  /* 0x00000000fffff984 */ /* 0x000fe20000000800 */
[----:B------:R-:W-:Y:S01]  /*dbd0*/  @!PT LDS RZ, [RZ] ;  /* 0x00000000fffff984 */ /* 0x000fe20000000800 */
[----:B------:R-:W-:Y:S03]  /*dbe0*/  @!P1 LDGSTS.E.BYPASS.LTC128B.128 [R245+0xc000], desc[UR4][R14.64] ;  /* 0x0c0000000ef59fae */ /* 0x000fe6000b981a04 */
[----:B------:R-:W-:Y:S01]  /*dbf0*/  @!P1 IMAD.IADD R13, R12, 0x1, R25 ;  /* 0x000000010c0d9824 */ /* 0x000fe200078e0219 */
[----:B------:R-:W-:Y:S01]  /*dc00*/  @P1 STS.128 [R245+0xc800], RZ ;  /* 0x00c800fff5001388 */ /* 0x000fe20000000c00 */
[----:B------:R-:W-:-:S02]  /*dc10*/  @!P1 IMAD R6, R225, 0xe0, RZ ;  /* 0x000000e0e1069824 */ /* 0x000fc400078e02ff */
[----:B------:R-:W-:-:S04]  /*dc20*/  @!P1 IMAD.WIDE.U32 R16, R224, 0xe0, R16 ;  /* 0x000000e0e0109825 */ /* 0x000fc800078e0010 */
[----:B------:R-:W-:Y:S02]  /*dc30*/  @!P1 IMAD.IADD R19, R5, 0x1, R19 ;  /* 0x0000000105139824 */ /* 0x000fe400078e0213 */
[----:B------:R-:W-:Y:S02]  /*dc40*/  @!P1 IMAD.MOV.U32 R12, RZ, RZ, R24 ;  /* 0x000000ffff0c9224 */ /* 0x000fe400078e0018 */
[----:B------:R-:W-:Y:S02]  /*dc50*/  @!P1 IMAD R5, R225, 0x1a0, RZ ;  /* 0x000001a0e1059824 */ /* 0x000fe400078e02ff */
[--C-:B------:R-:W-:Y:S02]  /*dc60*/  @!P1 IMAD.MOV.U32 R24, RZ, RZ, R8.reuse ;  /* 0x000000ffff189224 */ /* 0x100fe400078e0008 */
[--C-:B------:R-:W-:Y:S02]  /*dc70*/  @!P1 IMAD.MOV.U32 R25, RZ, RZ, R9.reuse ;  /* 0x000000ffff199224 */ /* 0x100fe400078e0009 */
[----:B------:R-:W-:-:S04]  /*dc80*/  @!P1 IMAD.WIDE.U32 R28, R224, 0x1a0, R8 ;  /* 0x000001a0e01c9825 */ /* 0x000fc800078e0008 */
[----:B------:R-:W-:Y:S01]  /*dc90*/  @!P1 IMAD.IADD R27, R4, 0x1, R27 ;  /* 0x00000001041b9824 */ /* 0x000fe200078e021b */
[----:B------:R-:W-:Y:S01]  /*dca0*/  @!P1 LEA R4, P3, R224, R8, 0x7 ;  /* 0x00000008e0049211 */ /* 0x000fe200078638ff */
[----:B------:R-:W-:Y:S02]  /*dcb0*/  @!P1 IMAD.IADD R11, R10, 0x1, R21 ;  /* 0x000000010a0b9824 */ /* 0x000fe400078e0215 */
[----:B------:R-:W-:Y:S02]  /*dcc0*/  @!P1 IMAD.IADD R17, R6, 0x1, R17 ;  /* 0x0000000106119824 */ /* 0x000fe400078e0211 */
[----:B------:R-:W-:Y:S02]  /*dcd0*/  @!P1 IMAD.MOV.U32 R10, RZ, RZ, R20 ;  /* 0x000000ffff0a9224 */ /* 0x000fe400078e0014 */
[----:B------:R-:W-:Y:S02]  /*dce0*/  @!P1 IMAD R6, R225, 0x180, RZ ;  /* 0x00000180e1069824 */ /* 0x000fe400078e02ff */
[----:B------:R-:W-:-:S02]  /*dcf0*/  @!P1 IMAD.MOV.U32 R20, RZ, RZ, R8 ;  /* 0x000000ffff149224 */ /* 0x000fc400078e0008 */
[----:B------:R-:W-:Y:S02]  /*dd00*/  @!P1 IMAD.MOV.U32 R21, RZ, RZ, R9 ;  /* 0x000000ffff159224 */ /* 0x000fe400078e0009 */
[----:B------:R-:W-:-:S04]  /*dd10*/  @!P1 IMAD.WIDE.U32 R24, R224, 0x180, R24 ;  /* 0x00000180e0189825 */ /* 0x000fc800078e0018 */
[----:B------:R-:W-:Y:S01]  /*dd20*/  @!P1 IMAD.IADD R29, R5, 0x1, R29 ;  /* 0x00000001051d9824 */ /* 0x000fe200078e021d */
[C---:B------:R-:W-:Y:S01]  /*dd30*/  @!P1 LEA.HI.X R5, R224.reuse, R9, R225, 0x7, P3 ;  /* 0x00000009e0059211 */ /* 0x040fe200018f3ce1 */
[----:B------:R-:W-:Y:S02]  /*dd40*/  @!P1 IMAD R7, R225, 0x160, RZ ;  /* 0x00000160e1079824 */ /* 0x000fe400078e02ff */
[----:B------:R-:W-:Y:S02]  /*dd50*/  @!P1 IMAD.WIDE.U32 R20, R224, 0x160, R20 ;  /* 0x00000160e0149825 */ /* 0x000fe400078e0014 */
[----:B------:R-:W-:Y:S01]  /*dd60*/  @!PT LDS RZ, [RZ] ;  /* 0x00000000fffff984 */ /* 0x000fe20000000800 */
[----:B------:R-:W-:Y:S01]  /*dd70*/  @!PT LDS RZ, [RZ] ;  /* 0x00000000fffff984 */ /* 0x000fe20000000800 */
[----:B------:R-:W-:Y:S01]  /*dd80*/  @!PT LDS RZ, [RZ] ;  /* 0x00000000fffff984 */ /* 0x000fe20000000800 */
[----:B------:R-:W-:Y:S02]  /*dd90*/  @!P1 LDGSTS.E.BYPASS.LTC128B.128 [R245+0xc800], desc[UR4][R4.64] ;  /* 0x0c80000004f59fae */ /* 0x000fe4000b981a04 */
[----:B------:R-:W-:Y:S01]  /*dda0*/  @!P1 IMAD.IADD R25, R6, 0x1, R25 ;  /* 0x0000000106199824 */ /* 0x000fe200078e0219 */
[----:B------:R-:W-:Y:S01]  /*ddb0*/  @!P1 LEA R6, P3, R224, R8, 0x8 ;  /* 0x00000008e0069211 */ /* 0x000fe200078640ff */
[----:B------:R-:W-:Y:S01]  /*ddc0*/  @P1 STS.128 [R245+0xd000], RZ ;  /* 0x00d000fff5001388 */ /* 0x000fe20000000c00 */
[----:B------:R-:W-:-:S02]  /*ddd0*/  @!P1 IMAD.IADD R21, R7, 0x1, R21 ;  /* 0x0000000107159824 */ /* 0x000fc400078e0215 */
[----:B------:R-:W-:Y:S01]  /*dde0*/  @!P1 LEA.HI.X R7, R224, R9, R225, 0x8, P3 ;  /* 0x00000009e0079211 */ /* 0x000fe200018f44e1 */
        /* <DEDUP_REMOVED lines=49> */
[----:B-1----:R-:W-:Y:S04]  /*e100*/  LDSM.16.M88.4 R4, [R205] ;  /* 0x00000000cd04783b */ /* 0x002fe80000000200 */
[----:B------:R-:W1:Y:S04]  /*e110*/  LDSM.16.M88.4 R96, [R193+0x2000] ;  /* 0x00200000c160783b */ /* 0x000e680000000200 */
[----:B------:R-:W-:Y:S04]  /*e120*/  LDSM.16.M88.4 R112, [R192] ;  /* 0x00000000c070783b */ /* 0x000fe80000000200 */
[----:B------:R-:W-:Y:S04]  /*e130*/  LDSM.16.M88.4 R104, [R204+0x2000] ;  /* 0x00200000cc68783b */ /* 0x000fe80000000200 */
[----:B------:R-:W4:Y:S04]  /*e140*/  LDSM.16.M88.4 R64, [R193+0x4000] ;  /* 0x00400000c140783b */ /* 0x000f280000000200 */
[----:B------:R-:W5:Y:S04]  /*e150*/  LDSM.16.M88.4 R88, [R193+0x2800] ;  /* 0x00280000c158783b */ /* 0x000f680000000200 */
[----:B------:R-:W3:Y:S04]  /*e160*/  LDSM.16.M88.4 R80, [R193+0x3000] ;  /* 0x00300000c150783b */ /* 0x000ee80000000200 */
[----:B------:R-:W3:Y:S04]  /*e170*/  LDSM.16.M88.4 R72, [R193+0x3800] ;  /* 0x00380000c148783b */ /* 0x000ee80000000200 */
[----:B------:R-:W3:Y:S04]  /*e180*/  LDSM.16.M88.4 R56, [R193+0x4800] ;  /* 0x00480000c138783b */ /* 0x000ee80000000200 */
[----:B------:R-:W3:Y:S04]  /*e190*/  LDSM.16.M88.4 R48, [R193+0x5000] ;  /* 0x00500000c130783b */ /* 0x000ee80000000200 */
[----:B------:R-:W3:Y:S01]  /*e1a0*/  LDSM.16.M88.4 R40, [R193+0x5800] ;  /* 0x00580000c128783b */ /* 0x000ee20000000200 */
[C---:B-1----:R-:W-:Y:S03]  /*e1b0*/  HMMA.16816.F32.BF16 R100, R4.reuse, R96, RZ ;  /* 0x000000600464723c */ /* 0x042fe600000418ff */
[----:B--2---:R-:W1:Y:S04]  /*e1c0*/  LDSM.16.M88.4 R28, [R193+0x6000] ;  /* 0x00600000c11c783b */ /* 0x004e680000000200 */
[----:B------:R-:W2:Y:S01]  /*e1d0*/  LDSM.16.M88.4 R20, [R193+0x6800] ;  /* 0x00680000c114783b */ /* 0x000ea20000000200 */
[C---:B------:R-:W-:Y:S03]  /*e1e0*/  HMMA.16816.F32.BF16 R96, R4.reuse, R98, RZ ;  /* 0x000000620460723c */ /* 0x040fe600000418ff */
[----:B------:R-:W2:Y:S04]  /*e1f0*/  LDSM.16.M88.4 R12, [R193+0x7000] ;  /* 0x00700000c10c783b */ /* 0x000ea80000000200 */
[----:B------:R-:W2:Y:S01]  /*e200*/  LDSM.16.M88.4 R184, [R193+0x7800] ;  /* 0x00780000c1b8783b */ /* 0x000ea20000000200 */
[----:B----4-:R-:W-:Y:S03]  /*e210*/  HMMA.16816.F32.BF16 R68, R4, R64, RZ ;  /* 0x000000400444723c */ /* 0x010fe600000418ff */
[----:B------:R-:W4:Y:S04]  /*e220*/  LDSM.16.M88.4 R176, [R193+0x8000] ;  /* 0x00800000c1b0783b */ /* 0x000f280000000200 */
[----:B------:R-:W4:Y:S01]  /*e230*/  LDSM.16.M88.4 R128, [R193+0x8800] ;  /* 0x00880000c180783b */ /* 0x000f220000000200 */
[C---:B------:R-:W-:Y:S03]  /*e240*/  HMMA.16816.F32.BF16 R100, R112.reuse, R104, R100 ;  /* 0x000000687064723c */ /* 0x040fe60000041864 */
[----:B------:R-:W4:Y:S04]  /*e250*/  LDSM.16.M88.4 R120, [R193+0x9000] ;  /* 0x00900000c178783b */ /* 0x000f280000000200 */
[----:B------:R-:W4:Y:S01]  /*e260*/  LDSM.16.M88.4 R188, [R193+0x9800] ;  /* 0x00980000c1bc783b */ /* 0x000f220000000200 */
[----:B------:R-:W-:Y:S03]  /*e270*/  HMMA.16816.F32.BF16 R96, R112, R106, R96 ;  /* 0x0000006a7060723c */ /* 0x000fe60000041860 */
[----:B------:R-:W4:Y:S04]  /*e280*/  LDSM.16.M88.4 R104, [R204+0x4000] ;  /* 0x00400000cc68783b */ /* 0x000f280000000200 */
[----:B------:R-:W4:Y:S01]  /*e290*/  LDSM.16.M88.4 R108, [R204+0x2800] ;  /* 0x00280000cc6c783b */ /* 0x000f220000000200 */
[C---:B------:R-:W-:Y:S03]  /*e2a0*/  HMMA.16816.F32.BF16 R64, R4.reuse, R66, RZ ;  /* 0x000000420440723c */ /* 0x040fe600000418ff */
[----:B------:R-:W4:Y:S04]  /*e2b0*/  LDSM.16.M88.4 R196, [R204+0x3000] ;  /* 0x00300000ccc4783b */ /* 0x000f280000000200 */
[----:B------:R-:W4:Y:S01]  /*e2c0*/  LDSM.16.M88.4 R192, [R204+0x3800] ;  /* 0x00380000ccc0783b */ /* 0x000f220000000200 */
[C---:B-----5:R-:W-:Y:S03]  /*e2d0*/  HMMA.16816.F32.BF16 R92, R4.reuse, R88, RZ ;  /* 0x00000058045c723c */ /* 0x060fe600000418ff */
[----:B------:R-:W-:Y:S04]  /*e2e0*/  LDSM.16.M88.4 R200, [R204+0x8000] ;  /* 0x00800000ccc8783b */ /* 0x000fe80000000200 */
[----:B------:R-:W0:Y:S01]  /*e2f0*/  LDGDEPBAR ;  /* 0x00000000000079af */ /* 0x000e220000000000 */
[C---:B------:R-:W-:Y:S08]  /*e300*/  HMMA.16816.F32.BF16 R88, R4.reuse, R90, RZ ;  /* 0x0000005a0458723c */ /* 0x040ff000000418ff */
[C---:B---3--:R-:W-:Y:S08]  /*e310*/  HMMA.16816.F32.BF16 R84, R4.reuse, R80, RZ ;  /* 0x000000500454723c */ /* 0x048ff000000418ff */
[C---:B------:R-:W-:Y:S08]  /*e320*/  HMMA.16816.F32.BF16 R76, R4.reuse, R72, RZ ;  /* 0x00000048044c723c */ /* 0x040ff000000418ff */
[C---:B------:R-:W-:Y:S08]  /*e330*/  HMMA.16816.F32.BF16 R60, R4.reuse, R56, RZ ;  /* 0x00000038043c723c */ /* 0x040ff000000418ff */
[C---:B------:R-:W-:Y:S08]  /*e340*/  HMMA.16816.F32.BF16 R52, R4.reuse, R48, RZ ;  /* 0x000000300434723c */ /* 0x040ff000000418ff */
[C---:B------:R-:W-:Y:S08]  /*e350*/  HMMA.16816.F32.BF16 R44, R4.reuse, R40, RZ ;  /* 0x00000028042c723c */ /* 0x040ff000000418ff */
[C---:B-1----:R-:W-:Y:S08]  /*e360*/  HMMA.16816.F32.BF16 R32, R4.reuse, R28, RZ ;  /* 0x0000001c0420723c */ /* 0x042ff000000418ff */
[C---:B--2---:R-:W-:Y:S08]  /*e370*/  HMMA.16816.F32.BF16 R24, R4.reuse, R20, RZ ;  /* 0x000000140418723c */ /* 0x044ff000000418ff */
        /* <DEDUP_REMOVED lines=41> */
[----:B----4-:R-:W-:Y:S01]  /*e610*/  HMMA.16816.F32.BF16 R44, R112, R196, R44 ;  /* 0x000000c4702c723c */ /* 0x010fe2000004182c */
[----:B------:R-:W-:-:S07]  /*e620*/  IMAD.IADD R196, R205, 0x1, R206 ;  /* 0x00000001cdc47824 */ /* 0x000fce00078e02ce */
[C---:B------:R-:W-:Y:S01]  /*e630*/  HMMA.16816.F32.BF16 R40, R112.reuse, R198, R40 ;  /* 0x000000c67028723c */ /* 0x040fe20000041828 */
[----:B------:R-:W-:Y:S07]  /*e640*/  LDSM.16.M88.4 R196, [R196] ;  /* 0x00000000c4c4783b */ /* 0x000fee0000000200 */
[C---:B-----5:R-:W-:Y:S08]  /*e650*/  HMMA.16816.F32.BF16 R24, R112.reuse, R192, R24 ;  /* 0x000000c07018723c */ /* 0x060ff00000041818 */
[C---:B------:R-:W-:Y:S01]  /*e660*/  HMMA.16816.F32.BF16 R20, R112.reuse, R194, R20 ;  /* 0x000000c27014723c */ /* 0x040fe20000041814 */
[----:B------:R-:W4:Y:S07]  /*e670*/  LDSM.16.M88.4 R192, [R204+0x9000] ;  /* 0x00900000ccc0783b */ /* 0x000f2e0000000200 */
[C---:B-1----:R-:W-:Y:S08]  /*e680*/  HMMA.16816.F32.BF16 R16, R112.reuse, R188, R16 ;  /* 0x000000bc7010723c */ /* 0x042ff00000041810 */
[C---:B------:R-:W-:Y:S01]  /*e690*/  HMMA.16816.F32.BF16 R12, R112.reuse, R190, R12 ;  /* 0x000000be700c723c */ /* 0x040fe2000004180c */
[----:B------:R-:W1:Y:S04]  /*e6a0*/  LDSM.16.M88.4 R188, [R204+0x9800] ;  /* 0x00980000ccbc783b */ /* 0x000e680000000200 */
[----:B------:R-:W-:Y:S03]  /*e6b0*/  LDSM.16.M88.4 R204, [R39+0x7800] ;  /* 0x0078000027cc783b */ /* 0x000fe60000000200 */
        /* <DEDUP_REMOVED lines=9> */
[C---:B----4-:R-:W-:Y:S08]  /*e750*/  HMMA.16816.F32.BF16 R124, R112.reuse, R192, R124 ;  /* 0x000000c0707c723c */ /* 0x050ff0000004187c */
[C---:B------:R-:W-:Y:S01]  /*e760*/  HMMA.16816.F32.BF16 R120, R112.reuse, R194, R120 ;  /* 0x000000c27078723c */ /* 0x040fe20000041878 */
[----:B------:R-:W-:Y:S07]  /*e770*/  LDSM.16.M88.4 R192, [R39+0x3800] ;  /* 0x0038000027c0783b */ /* 0x000fee0000000200 */
[C---:B-1----:R-:W-:Y:S08]  /*e780*/  HMMA.16816.F32.BF16 R116, R112.reuse, R188, R116 ;  /* 0x000000bc7074723c */ /* 0x042ff00000041874 */
[----:B------:R-:W-:Y:S01]  /*e790*/  HMMA.16816.F32.BF16 R4, R112, R190, R4 ;  /* 0x000000be7004723c */ /* 0x000fe20000041804 */
        /* <DEDUP_REMOVED lines=8> */
[C---:B-----5:R-:W-:Y:S08]  /*e820*/  HMMA.16816.F32.BF16 R84, R196.reuse, R200, R84 ;  /* 0x000000c8c454723c */ /* 0x060ff00000041854 */
        /* <DEDUP_REMOVED lines=9> */
[C---:B------:R-:W-:Y:S01]  /*e8c0*/  HMMA.16816.F32.BF16 R80, R196.reuse, R202, R80 ;  /* 0x000000cac450723c */ /* 0x040fe20000041850 */
[----:B------:R-:W4:Y:S07]  /*e8d0*/  LDSM.16.M88.4 R200, [R39+0x9800] ;  /* 0x0098000027c8783b */ /* 0x000f2e0000000200 */
[C---:B------:R-:W-:Y:S08]  /*e8e0*/  HMMA.16816.F32.BF16 R76, R196.reuse, R192, R76 ;  /* 0x000000c0c44c723c */ /* 0x040ff0000004184c */
[C---:B------:R-:W-:Y:S01]  /*e8f0*/  HMMA.16816.F32.BF16 R72, R196.reuse, R194, R72 ;  /* 0x000000c2c448723c */ /* 0x040fe20000041848 */
[----:B------:R-:W5:Y:S07]  /*e900*/  LDSM.16.M88.4 R192, [R39+0x8000] ;  /* 0x0080000027c0783b */ /* 0x000f6e0000000200 */
[C---:B-1----:R-:W-:Y:S08]  /*e910*/  HMMA.16816.F32.BF16 R32, R196.reuse, R112, R32 ;  /* 0x00000070c420723c */ /* 0x042ff00000041820 */
        /* <DEDUP_REMOVED lines=10> */
[----:B------:R-:W3:Y:S07]  /*e9c0*/  LDSM.16.M88.4 R188, [R39+0x8800] ;  /* 0x0088000027bc783b */ /* 0x000eee0000000200 */
[----:B----4-:R-:W-:Y:S01]  /*e9d0*/  HMMA.16816.F32.BF16 R4, R196, R202, R4 ;  /* 0x000000cac404723c */ /* 0x010fe20000041804 */
[----:B------:R-:W-:-:S07]  /*e9e0*/  LOP3.LUT R202, R209, R168, RZ, 0xfc, !PT ;  /* 0x000000a8d1ca7212 */ /* 0x000fce00078efcff */
[----:B-----5:R-:W-:Y:S01]  /*e9f0*/  HMMA.16816.F32.BF16 R176, R196, R194, R176 ;  /* 0x000000c2c4b0723c */ /* 0x020fe200000418b0 */
[----:B------:R-:W-:-:S05]  /*ea00*/  IMAD.IADD R194, R202, 0x1, R246 ;  /* 0x00000001cac27824 */ /* 0x000fca00078e02f6 */
[C-C-:B------:R-:W-:Y:S02]  /*ea10*/  IADD3 R242, PT, PT, R230.reuse, 0x1df, -R194.reuse ;  /* 0x000001dfe6f27810 */ /* 0x140fe40007ffe8c2 */
[----:B------:R-:W-:Y:S01]  /*ea20*/  HMMA.16816.F32.BF16 R180, R196, R192, R180 ;  /* 0x000000c0c4b4723c */ /* 0x000fe200000418b4 */
[C---:B------:R-:W-:Y:S01]  /*ea30*/  VIADD R193, R230.reuse, 0x8 ;  /* 0x00000008e6c17836 */ /* 0x040fe20000000000 */
[C-C-:B------:R-:W-:Y:S02]  /*ea40*/  IADD3 R192, PT, PT, R230.reuse, 0x1ff, -R194.reuse ;  /* 0x000001ffe6c07810 */ /* 0x140fe40007ffe8c2 */
[----:B------:R-:W-:Y:S02]  /*ea50*/  IABS R242, R242 ;  /* 0x000000f200f27213 */ /* 0x000fe40000000000 */
[----:B------:R-:W-:Y:S02]  /*ea60*/  IABS R192, R192 ;  /* 0x000000c000c07213 */ /* 0x000fe40000000000 */
[----:B-1----:R-:W-:Y:S01]  /*ea70*/  HMMA.16816.F32.BF16 R4, R112, R106, R4 ;  /* 0x0000006a7004723c */ /* 0x002fe20000041804 */
[----:B------:R-:W-:-:S02]  /*ea80*/  IADD3 R106, PT, PT, R230, 0x107, -R194 ;  /* 0x00000107e66a7810 */ /* 0x000fc40007ffe8c2 */
[----:B------:R-:W-:Y:S02]  /*ea90*/  I2FP.F32.S32 R192, R192 ;  /* 0x000000c000c07245 */ /* 0x000fe40000201400 */
[----:B------:R-:W-:Y:S02]  /*eaa0*/  IABS R106, R106 ;  /* 0x0000006a006a7213 */ /* 0x000fe40000000000 */
[----:B------:R-:W-:Y:S01]  /*eab0*/  I2FP.F32.S32 R242, R242 ;  /* 0x000000f200f27245 */ /* 0x000fe20000201400 */
[----:B--2---:R-:W-:Y:S01]  /*eac0*/  HMMA.16816.F32.BF16 R100, R112, R108, R100 ;  /* 0x0000006c7064723c */ /* 0x004fe20000041864 */
[----:B------:R-:W-:Y:S01]  /*ead0*/  IADD3 R108, PT, PT, R230, 0x200, -R194 ;  /* 0x00000200e66c7810 */ /* 0x000fe20007ffe8c2 */
[----:B------:R-:W-:Y:S01]  /*eae0*/  IMAD.MOV.U32 R107, RZ, RZ, R106 ;  /* 0x000000ffff6b7224 */ /* 0x000fe200078e006a */
[----:B------:R-:W-:Y:S01]  /*eaf0*/  IADD3 R106, PT, PT, R193, 0x107, -R194 ;  /* 0x00000107c16a7810 */ /* 0x000fe20007ffe8c2 */
[----:B------:R-:W-:Y:S01]  /*eb00*/  VIADD R109, R202, 0xfffffef9 ;  /* 0xfffffef9ca6d7836 */ /* 0x000fe20000000000 */
[----:B------:R-:W-:-:S02]  /*eb10*/  IABS R108, R108 ;  /* 0x0000006c006c7213 */ /* 0x000fc40000000000 */
[----:B------:R-:W-:Y:S01]  /*eb20*/  I2FP.F32.S32 R107, R107 ;  /* 0x0000006b006b7245 */ /* 0x000fe20000201400 */
[----:B---3--:R-:W-:Y:S01]  /*eb30*/  HMMA.16816.F32.BF16 R172, R196, R188, R172 ;  /* 0x000000bcc4ac723c */ /* 0x008fe200000418ac */
[----:B------:R-:W-:Y:S02]  /*eb40*/  IABS R106, R106 ;  /* 0x0000006a006a7213 */ /* 0x000fe40000000000 */
[----:B------:R-:W-:Y:S01]  /*eb50*/  ISETP.GE.AND P3, PT, R109, R232, PT ;  /* 0x000000e86d00720c */ /* 0x000fe20003f66270 */
[----:B------:R-:W-:Y:S01]  /*eb60*/  FFMA.FTZ R188, -R244, R107, R5 ;  /* 0x0000006bf4bc7223 */ /* 0x000fe20000010105 */
[----:B------:R-:W-:Y:S02]  /*eb70*/  I2FP.F32.S32 R107, R108 ;  /* 0x0000006c006b7245 */ /* 0x000fe40000201400 */
[----:B------:R-:W-:Y:S01]  /*eb80*/  I2FP.F32.S32 R5, R106 ;  /* 0x0000006a00057245 */ /* 0x000fe20000201400 */
[----:B------:R-:W-:Y:S01]  /*eb90*/  HMMA.16816.F32.BF16 R96, R112, R110, R96 ;  /* 0x0000006e7060723c */ /* 0x000fe20000041860 */
[----:B------:R-:W-:-:S02]  /*eba0*/  IADD3 R189, PT, PT, R193, 0x200, -R194 ;  /* 0x00000200c1bd7810 */ /* 0x000fc40007ffe8c2 */
[----:B------:R-:W-:Y:S01]  /*ebb0*/  FFMA.FTZ R100, -R244, R107, R100 ;  /* 0x0000006bf4647223 */ /* 0x000fe20000010164 */
[C---:B------:R-:W-:Y:S01]  /*ebc0*/  ISETP.GE.AND P4, PT, R109.reuse, R231, PT ;  /* 0x000000e76d00720c */ /* 0x040fe20003f86270 */
[----:B------:R-:W-:Y:S01]  /*ebd0*/  VIADD R107, R202, 0xfffffe00 ;  /* 0xfffffe00ca6b7836 */ /* 0x000fe20000000000 */
[----:B------:R-:W-:Y:S01]  /*ebe0*/  FSEL R106, R188, -INF , P3 ;  /* 0xff800000bc6a7808 */ /* 0x000fe20001800000 */
[C---:B------:R-:W-:Y:S01]  /*ebf0*/  FFMA.FTZ R5, -R244.reuse, R5, R7 ;  /* 0x00000005f4057223 */ /* 0x040fe20000010107 */
[----:B------:R-:W-:Y:S01]  /*ec00*/  ISETP.GE.AND P3, PT, R109, R229, PT ;  /* 0x000000e56d00720c */ /* 0x000fe20003f66270 */
[----:B------:R-:W-:Y:S01]  /*ec10*/  FFMA.FTZ R101, -R244, R192, R101 ;  /* 0x000000c0f4657223 */ /* 0x000fe20000010165 */
[----:B------:R-:W-:Y:S01]  /*ec20*/  IABS R189, R189 ;  /* 0x000000bd00bd7213 */ /* 0x000fe20000000000 */
[----:B------:R-:W-:Y:S01]  /*ec30*/  HMMA.16816.F32.BF16 R184, R196, R206, R184 ;  /* 0x000000cec4b8723c */ /* 0x000fe200000418b8 */
[----:B------:R-:W-:Y:S02]  /*ec40*/  FSEL R7, R106, -INF , !P4 ;  /* 0xff8000006a077808 */ /* 0x000fe40006000000 */
[----:B------:R-:W-:-:S02]  /*ec50*/  ISETP.GE.AND P4, PT, R107, R232, PT ;  /* 0x000000e86b00720c */ /* 0x000fc40003f86270 */
[----:B------:R-:W-:Y:S02]  /*ec60*/  IADD3 R188, PT, PT, R193, 0x1ff, -R194 ;  /* 0x000001ffc1bc7810 */ /* 0x000fe40007ffe8c2 */
[----:B------:R-:W-:Y:S01]  /*ec70*/  ISETP.GE.AND P5, PT, R109, R228, PT ;  /* 0x000000e46d00720c */ /* 0x000fe20003fa6270 */
[C---:B------:R-:W-:Y:S01]  /*ec80*/  HMMA.16816.F32.BF16 R8, R196.reuse, R204, R8 ;  /* 0x000000ccc408723c */ /* 0x040fe20000041808 */
[----:B------:R-:W-:Y:S01]  /*ec90*/  FSEL R5, R5, -INF , P3 ;  /* 0xff80000005057808 */ /* 0x000fe20001800000 */
[----:B------:R-:W1:Y:S01]  /*eca0*/  LDSM.16.M88.4 R108, [R37+0x2800] ;  /* 0x00280000256c783b */ /* 0x000e620000000200 */
[----:B------:R-:W-:Y:S02]  /*ecb0*/  I2FP.F32.S32 R189, R189 ;  /* 0x000000bd00bd7245 */ /* 0x000fe40000201400 */
[----:B------:R-:W-:Y:S02]  /*ecc0*/  ISETP.GE.AND P3, PT, R107, R231, PT ;  /* 0x000000e76b00720c */ /* 0x000fe40003f66270 */
[----:B------:R-:W-:Y:S01]  /*ecd0*/  FSEL R100, R100, -INF , P4 ;  /* 0xff80000064647808 */ /* 0x000fe20002000000 */
[----:B------:R-:W-:Y:S01]  /*ece0*/  FFMA.FTZ R106, -R244, R189, R102 ;  /* 0x000000bdf46a7223 */ /* 0x000fe20000010166 */
[----:B------:R-:W-:Y:S01]  /*ecf0*/  IABS R188, R188 ;  /* 0x000000bc00bc7213 */ /* 0x000fe20000000000 */
[----:B------:R-:W-:Y:S01]  /*ed00*/  VIADD R102, R202, 0xfffffe01 ;  /* 0xfffffe01ca667836 */ /* 0x000fe20000000000 */
[----:B------:R-:W-:Y:S01]  /*ed10*/  FSEL R5, R5, -INF , !P5 ;  /* 0xff80000005057808 */ /* 0x000fe20006800000 */
[----:B------:R-:W-:Y:S01]  /*ed20*/  HMMA.16816.F32.BF16 R128, R196, R190, R128 ;  /* 0x000000bec480723c */ /* 0x000fe20000041880 */
[----:B------:R-:W-:-:S02]  /*ed30*/  ISETP.GE.AND P5, PT, R107, R228, PT ;  /* 0x000000e46b00720c */ /* 0x000fc40003fa6270 */
[----:B------:R-:W-:Y:S02]  /*ed40*/  ISETP.GE.AND P4, PT, R107, R229, PT ;  /* 0x000000e56b00720c */ /* 0x000fe40003f86270 */
[----:B------:R-:W-:Y:S02]  /*ed50*/  IADD3 R107, PT, PT, R230, 0x1f8, -R194 ;  /* 0x000001f8e66b7810 */ /* 0x000fe40007ffe8c2 */
[----:B------:R-:W-:Y:S01]  /*ed60*/  FSEL R189, R100, -INF , !P3 ;  /* 0xff80000064bd7808 */ /* 0x000fe20005800000 */
[----:B------:R-:W-:Y:S01]  /*ed70*/  IMAD.MOV.U32 R100, RZ, RZ, R188 ;  /* 0x000000ffff647224 */ /* 0x000fe200078e00bc */
[----:B------:R-:W-:Y:S01]  /*ed80*/  IABS R107, R107 ;  /* 0x0000006b006b7213 */ /* 0x000fe20000000000 */
[----:B------:R-:W-:Y:S01]  /*ed90*/  HMMA.16816.F32.BF16 R116, R196, R200, R116 ;  /* 0x000000c8c474723c */ /* 0x000fe20000041874 */
[----:B------:R-:W-:Y:S01]  /*eda0*/  FSEL R106, R106, -INF , P4 ;  /* 0xff8000006a6a7808 */ /* 0x000fe20002000000 */
[----:B------:R-:W-:Y:S01]  /*edb0*/  STL [R1+0x3c], R189 ;  /* 0x00003cbd01007387 */ /* 0x000fe20000100800 */
[----:B------:R-:W-:-:S02]  /*edc0*/  I2FP.F32.S32 R100, R100 ;  /* 0x0000006400647245 */ /* 0x000fc40000201400 */
[----:B------:R-:W-:Y:S02]  /*edd0*/  I2FP.F32.S32 R107, R107 ;  /* 0x0000006b006b7245 */ /* 0x000fe40000201400 */
[----:B------:R-:W-:Y:S01]  /*ede0*/  FSEL R106, R106, -INF , !P5 ;  /* 0xff8000006a6a7808 */ /* 0x000fe20006800000 */
[----:B------:R-:W-:Y:S01]  /*edf0*/  FFMA.FTZ R103, -R244, R100, R103 ;  /* 0x00000064f4677223 */ /* 0x000fe20000010167 */
[----:B------:R-:W-:Y:S01]  /*ee00*/  ISETP.GE.AND P3, PT, R102, R232, PT ;  /* 0x000000e86600720c */ /* 0x000fe20003f66270 */
[----:B------:R-:W-:Y:S01]  /*ee10*/  FFMA.FTZ R100, -R244, R107, R96 ;  /* 0x0000006bf4647223 */ /* 0x000fe20000010160 */
[----:B------:R-:W-:Y:S01]  /*ee20*/  IADD3 R96, PT, PT, R230, 0x1f7, -R194 ;  /* 0x000001f7e6607810 */ /* 0x000fe20007ffe8c2 */
[----:B------:R2:W-:Y:S01]  /*ee30*/  STL [R1+0x48], R106 ;  /* 0x0000486a01007387 */ /* 0x0005e20000100800 */
[----:B------:R-:W-:Y:S02]  /*ee40*/  ISETP.GE.AND P4, PT, R102, R231, PT ;  /* 0x000000e76600720c */ /* 0x000fe40003f86270 */
[----:B------:R-:W-:-:S02]  /*ee50*/  FSEL R101, R101, -INF , P3 ;  /* 0xff80000065657808 */ /* 0x000fc40001800000 */
[C---:B------:R-:W-:Y:S02]  /*ee60*/  ISETP.GE.AND P5, PT, R102.reuse, R228, PT ;  /* 0x000000e46600720c */ /* 0x040fe40003fa6270 */
[----:B------:R-:W-:Y:S01]  /*ee70*/  ISETP.GE.AND P3, PT, R102, R229, PT ;  /* 0x000000e56600720c */ /* 0x000fe20003f66270 */
[----:B------:R-:W-:Y:S01]  /*ee80*/  VIADD R102, R202, 0xfffffe08 ;  /* 0xfffffe08ca667836 */ /* 0x000fe20000000000 */
[----:B------:R-:W-:Y:S01]  /*ee90*/  IABS R96, R96 ;  /* 0x0000006000607213 */ /* 0x000fe20000000000 */
[C---:B-1----:R-:W-:Y:S01]  /*eea0*/  HMMA.16816.F32.BF16 R92, R112.reuse, R108, R92 ;  /* 0x0000006c705c723c */ /* 0x042fe2000004185c */
[----:B------:R-:W-:Y:S02]  /*eeb0*/  FSEL R107, R101, -INF , !P4 ;  /* 0xff800000656b7808 */ /* 0x000fe40006000000 */
[----:B------:R-:W-:Y:S02]  /*eec0*/  I2FP.F32.S32 R96, R96 ;  /* 0x0000006000607245 */ /* 0x000fe40000201400 */
[----:B------:R-:W-:Y:S01]  /*eed0*/  ISETP.GE.AND P4, PT, R102, R232, PT ;  /* 0x000000e86600720c */ /* 0x000fe20003f86270 */
[----:B------:R-:W-:Y:S01]  /*eee0*/  STL [R1+0x40], R107 ;  /* 0x0000406b01007387 */ /* 0x000fe20000100800 */
[----:B------:R-:W-:Y:S01]  /*eef0*/  FSEL R103, R103, -INF , P3 ;  /* 0xff80000067677808 */ /* 0x000fe20001800000 */
[----:B------:R-:W-:Y:S01]  /*ef00*/  FFMA.FTZ R96, -R244, R96, R97 ;  /* 0x00000060f4607223 */ /* 0x000fe20000010161 */
[----:B------:R-:W-:Y:S01]  /*ef10*/  ISETP.GE.AND P3, PT, R102, R231, PT ;  /* 0x000000e76600720c */ /* 0x000fe20003f66270 */
[----:B------:R-:W-:Y:S01]  /*ef20*/  HMMA.16816.F32.BF16 R88, R112, R110, R88 ;  /* 0x0000006e7058723c */ /* 0x000fe20000041858 */
[----:B------:R-:W-:-:S02]  /*ef30*/  FSEL R100, R100, -INF , P4 ;  /* 0xff80000064647808 */ /* 0x000fc40002000000 */
[C-C-:B------:R-:W-:Y:S02]  /*ef40*/  IADD3 R97, PT, PT, R193.reuse, 0x1f7, -R194.reuse ;  /* 0x000001f7c1617810 */ /* 0x140fe40007ffe8c2 */
[----:B--2---:R-:W-:Y:S02]  /*ef50*/  IADD3 R106, PT, PT, R193, 0x1f8, -R194 ;  /* 0x000001f8c16a7810 */ /* 0x004fe40007ffe8c2 */
[----:B------:R-:W-:Y:S01]  /*ef60*/  FSEL R103, R103, -INF , !P5 ;  /* 0xff80000067677808 */ /* 0x000fe20006800000 */
[----:B------:R-:W-:Y:S01]  /*ef70*/  HMMA.16816.F32.BF16 R116, R112, R104, R116 ;  /* 0x000000687074723c */ /* 0x000fe20000041874 */
[----:B------:R-:W-:Y:S02]  /*ef80*/  IABS R101, R106 ;  /* 0x0000006a00657213 */ /* 0x000fe40000000000 */
[----:B------:R-:W-:Y:S01]  /*ef90*/  FSEL R100, R100, -INF , !P3 ;  /* 0xff80000064647808 */ /* 0x000fe20005800000 */
[----:B------:R-:W-:Y:S01]  /*efa0*/  STL [R1+0x44], R103 ;  /* 0x0000446701007387 */ /* 0x000fe20000100800 */
[----:B------:R-:W-:-:S02]  /*efb0*/  I2FP.F32.S32 R101, R101 ;  /* 0x0000006500657245 */ /* 0x000fc40000201400 */
[C---:B------:R-:W-:Y:S01]  /*efc0*/  ISETP.GE.AND P5, PT, R102.reuse, R228, PT ;  /* 0x000000e46600720c */ /* 0x040fe20003fa6270 */
[----:B------:R1:W-:Y:S01]  /*efd0*/  STL [R1+0x4c], R100 ;  /* 0x00004c6401007387 */ /* 0x0003e20000100800 */
[----:B------:R-:W-:Y:S01]  /*efe0*/  ISETP.GE.AND P4, PT, R102, R229, PT ;  /* 0x000000e56600720c */ /* 0x000fe20003f86270 */
[----:B------:R-:W-:Y:S01]  /*eff0*/  FFMA.FTZ R101, -R244, R101, R98 ;  /* 0x00000065f4657223 */ /* 0x000fe20000010162 */
[----:B------:R-:W-:Y:S01]  /*f000*/  VIADD R98, R202, 0xfffffe09 ;  /* 0xfffffe09ca627836 */ /* 0x000fe20000000000 */
[----:B------:R-:W-:Y:S02]  /*f010*/  IABS R97, R97 ;  /* 0x0000006100617213 */ /* 0x000fe40000000000 */
[----:B------:R-:W-:Y:S02]  /*f020*/  IADD3 R102, PT, PT, R230, 0x1f0, -R194 ;  /* 0x000001f0e6667810 */ /* 0x000fe40007ffe8c2 */
[----:B------:R-:W-:Y:S02]  /*f030*/  ISETP.GE.AND P3, PT, R98, R232, PT ;  /* 0x000000e86200720c */ /* 0x000fe40003f66270 */
[----:B------:R-:W-:-:S02]  /*f040*/  I2FP.F32.S32 R97, R97 ;  /* 0x0000006100617245 */ /* 0x000fc40000201400 */
[----:B------:R-:W-:Y:S02]  /*f050*/  FSEL R96, R96, -INF , P3 ;  /* 0xff80000060607808 */ /* 0x000fe40001800000 */
[----:B------:R-:W-:Y:S01]  /*f060*/  ISETP.GE.AND P3, PT, R98, R229, PT ;  /* 0x000000e56200720c */ /* 0x000fe20003f66270 */
[----:B------:R-:W-:Y:S01]  /*f070*/  FFMA.FTZ R97, -R244, R97, R99 ;  /* 0x00000061f4617223 */ /* 0x000fe20000010163 */
[C-C-:B------:R-:W-:Y:S02]  /*f080*/  IADD3 R106, PT, PT, R230.reuse, 0x1ef, -R194.reuse ;  /* 0x000001efe66a7810 */ /* 0x140fe40007ffe8c2 */
[----:B------:R-:W-:Y:S02]  /*f090*/  IADD3 R208, PT, PT, R230, 0x1cf, -R194 ;  /* 0x000001cfe6d07810 */ /* 0x000fe40007ffe8c2 */
[----:B------:R-:W-:Y:S02]  /*f0a0*/  FSEL R97, R97, -INF , P3 ;  /* 0xff80000061617808 */ /* 0x000fe40001800000 */
[----:B------:R-:W-:-:S02]  /*f0b0*/  IABS R106, R106 ;  /* 0x0000006a006a7213 */ /* 0x000fc40000000000 */
[----:B------:R-:W-:Y:S02]  /*f0c0*/  IABS R208, R208 ;  /* 0x000000d000d07213 */ /* 0x000fe40000000000 */
[----:B-1----:R-:W-:Y:S02]  /*f0d0*/  IABS R100, R102 ;  /* 0x0000006600647213 */ /* 0x002fe40000000000 */
[----:B------:R-:W-:Y:S02]  /*f0e0*/  FSEL R102, R101, -INF , P4 ;  /* 0xff80000065667808 */ /* 0x000fe40002000000 */
[----:B------:R-:W-:Y:S01]  /*f0f0*/  ISETP.GE.AND P4, PT, R98, R231, PT ;  /* 0x000000e76200720c */ /* 0x000fe20003f86270 */
[----:B------:R-:W-:Y:S01]  /*f100*/  IMAD.MOV.U32 R101, RZ, RZ, R100 ;  /* 0x000000ffff657224 */ /* 0x000fe200078e0064 */
[----:B------:R-:W-:Y:S02]  /*f110*/  FSEL R100, R102, -INF , !P5 ;  /* 0xff80000066647808 */ /* 0x000fe40006800000 */
[----:B------:R-:W-:-:S02]  /*f120*/  FSEL R96, R96, -INF , !P4 ;  /* 0xff80000060607808 */ /* 0x000fc40006000000 */
[----:B------:R-:W-:Y:S01]  /*f130*/  ISETP.GE.AND P5, PT, R98, R228, PT ;  /* 0x000000e46200720c */ /* 0x000fe20003fa6270 */
[----:B------:R1:W-:Y:S01]  /*f140*/  STL [R1+0x54], R100 ;  /* 0x0000546401007387 */ /* 0x0003e20000100800 */
[----:B------:R-:W-:Y:S02]  /*f150*/  I2FP.F32.S32 R101, R101 ;  /* 0x0000006500657245 */ /* 0x000fe40000201400 */
[C---:B------:R-:W-:Y:S01]  /*f160*/  IADD3 R102, PT, PT, R193.reuse, 0x1ef, -R194 ;  /* 0x000001efc1667810 */ /* 0x040fe20007ffe8c2 */
[----:B------:R2:W-:Y:S01]  /*f170*/  STL [R1+0x50], R96 ;  /* 0x0000506001007387 */ /* 0x0005e20000100800 */
[----:B------:R-:W-:Y:S01]  /*f180*/  I2FP.F32.S32 R106, R106 ;  /* 0x0000006a006a7245 */ /* 0x000fe20000201400 */
[C---:B------:R-:W-:Y:S01]  /*f190*/  FFMA.FTZ R92, -R244.reuse, R101, R92 ;  /* 0x00000065f45c7223 */ /* 0x040fe2000001015c */
[----:B------:R-:W-:Y:S02]  /*f1a0*/  IADD3 R101, PT, PT, R193, 0x1f0, -R194 ;  /* 0x000001f0c1657810 */ /* 0x000fe40007ffe8c2 */
[----:B------:R-:W-:Y:S01]  /*f1b0*/  IABS R102, R102 ;  /* 0x0000006600667213 */ /* 0x000fe20000000000 */
[----:B------:R-:W-:Y:S01]  /*f1c0*/  FFMA.FTZ R93, -R244, R106, R93 ;  /* 0x0000006af45d7223 */ /* 0x000fe2000001015d */
[----:B------:R-:W-:-:S02]  /*f1d0*/  IABS R101, R101 ;  /* 0x0000006500657213 */ /* 0x000fc40000000000 */
[----:B------:R-:W-:Y:S02]  /*f1e0*/  I2FP.F32.S32 R208, R208 ;  /* 0x000000d000d07245 */ /* 0x000fe40000201400 */
[----:B------:R-:W-:Y:S02]  /*f1f0*/  I2FP.F32.S32 R101, R101 ;  /* 0x0000006500657245 */ /* 0x000fe40000201400 */
[C-C-:B------:R-:W-:Y:S02]  /*f200*/  IADD3 R249, PT, PT, R193.reuse, 0x1d0, -R194.reuse ;  /* 0x000001d0c1f97810 */ /* 0x140fe40007ffe8c2 */
[----:B------:R-:W-:Y:S02]  /*f210*/  IADD3 R213, PT, PT, R193, 0x1c0, -R194 ;  /* 0x000001c0c1d57810 */ /* 0x000fe40007ffe8c2 */
[----:B------:R-:W-:Y:S02]  /*f220*/  IABS R249, R249 ;  /* 0x000000f900f97213 */ /* 0x000fe40000000000 */
[----:B------:R-:W-:Y:S01]  /*f230*/  IABS R213, R213 ;  /* 0x000000d500d57213 */ /* 0x000fe20000000000 */
[----:B-1----:R-:W-:Y:S01]  /*f240*/  VIADD R100, R202, 0xfffffe10 ;  /* 0xfffffe10ca647836 */ /* 0x002fe20000000000 */
[----:B------:R-:W-:-:S02]  /*f250*/  I2FP.F32.S32 R249, R249 ;  /* 0x000000f900f97245 */ /* 0x000fc40000201400 */
[----:B------:R-:W-:Y:S02]  /*f260*/  I2FP.F32.S32 R213, R213 ;  /* 0x000000d500d57245 */ /* 0x000fe40000201400 */
[----:B--2---:R-:W-:Y:S02]  /*f270*/  FSEL R96, R97, -INF , !P5 ;  /* 0xff80000061607808 */ /* 0x004fe40006800000 */
[C---:B------:R-:W-:Y:S02]  /*f280*/  ISETP.GE.AND P4, PT, R100.reuse, R232, PT ;  /* 0x000000e86400720c */ /* 0x040fe40003f86270 */
[----:B------:R-:W-:Y:S01]  /*f290*/  ISETP.GE.AND P3, PT, R100, R231, PT ;  /* 0x000000e76400720c */ /* 0x000fe20003f66270 */
[----:B------:R-:W-:Y:S01]  /*f2a0*/  STL [R1+0x58], R96 ;  /* 0x0000586001007387 */ /* 0x000fe20000100800 */
[----:B------:R-:W-:Y:S02]  /*f2b0*/  FSEL R92, R92, -INF , P4 ;  /* 0xff8000005c5c7808 */ /* 0x000fe40002000000 */
[C---:B------:R-:W-:Y:S01]  /*f2c0*/  ISETP.GE.AND P5, PT, R100.reuse, R228, PT ;  /* 0x000000e46400720c */ /* 0x040fe20003fa6270 */
[----:B------:R-:W1:Y:S01]  /*f2d0*/  LDSM.16.M88.4 R96, [R37+0x3000] ;  /* 0x003000002560783b */ /* 0x000e620000000200 */
[----:B------:R-:W-:Y:S01]  /*f2e0*/  ISETP.GE.AND P4, PT, R100, R229, PT ;  /* 0x000000e56400720c */ /* 0x000fe20003f86270 */
[----:B------:R-:W-:Y:S01]  /*f2f0*/  FFMA.FTZ R100, -R244, R101, R94 ;  /* 0x00000065f4647223 */ /* 0x000fe2000001015e */
[----:B------:R-:W-:Y:S01]  /*f300*/  VIADD R94, R202, 0xfffffe11 ;  /* 0xfffffe11ca5e7836 */ /* 0x000fe20000000000 */
[----:B------:R-:W-:-:S02]  /*f310*/  IADD3 R101, PT, PT, R230, 0x1e8, -R194 ;  /* 0x000001e8e6657810 */ /* 0x000fc40007ffe8c2 */
[----:B------:R-:W-:Y:S01]  /*f320*/  FSEL R103, R92, -INF , !P3 ;  /* 0xff8000005c677808 */ /* 0x000fe20005800000 */
[----:B------:R-:W-:Y:S01]  /*f330*/  IMAD.MOV.U32 R92, RZ, RZ, R102 ;  /* 0x000000ffff5c7224 */ /* 0x000fe200078e0066 */
[----:B------:R-:W-:Y:S02]  /*f340*/  IABS R101, R101 ;  /* 0x0000006500657213 */ /* 0x000fe40000000000 */
[----:B------:R-:W-:Y:S01]  /*f350*/  ISETP.GE.AND P3, PT, R94, R232, PT ;  /* 0x000000e85e00720c */ /* 0x000fe20003f66270 */
[----:B------:R-:W-:Y:S01]  /*f360*/  STL [R1+0x2c], R103 ;  /* 0x00002c6701007387 */ /* 0x000fe20000100800 */
[----:B------:R-:W-:Y:S02]  /*f370*/  FSEL R100, R100, -INF , P4 ;  /* 0xff80000064647808 */ /* 0x000fe40002000000 */
[----:B------:R-:W-:Y:S02]  /*f380*/  I2FP.F32.S32 R92, R92 ;  /* 0x0000005c005c7245 */ /* 0x000fe40000201400 */
[----:B------:R-:W-:-:S02]  /*f390*/  I2FP.F32.S32 R101, R101 ;  /* 0x0000006500657245 */ /* 0x000fc40000201400 */
[----:B------:R-:W-:Y:S01]  /*f3a0*/  FSEL R100, R100, -INF , !P5 ;  /* 0xff80000064647808 */ /* 0x000fe20006800000 */
[C---:B------:R-:W-:Y:S01]  /*f3b0*/  FFMA.FTZ R95, -R244.reuse, R92, R95 ;  /* 0x0000005cf45f7223 */ /* 0x040fe2000001015f */
[----:B------:R-:W-:Y:S01]  /*f3c0*/  FSEL R93, R93, -INF , P3 ;  /* 0xff8000005d5d7808 */ /* 0x000fe20001800000 */
[----:B------:R-:W-:Y:S01]  /*f3d0*/  FFMA.FTZ R92, -R244, R101, R88 ;  /* 0x00000065f45c7223 */ /* 0x000fe20000010158 */
[C---:B------:R-:W-:Y:S01]  /*f3e0*/  ISETP.GE.AND P4, PT, R94.reuse, R231, PT ;  /* 0x000000e75e00720c */ /* 0x040fe20003f86270 */
[----:B------:R2:W-:Y:S01]  /*f3f0*/  STL [R1+0x38], R100 ;  /* 0x0000386401007387 */ /* 0x0005e20000100800 */
[C---:B------:R-:W-:Y:S02]  /*f400*/  ISETP.GE.AND P5, PT, R94.reuse, R228, PT ;  /* 0x000000e45e00720c */ /* 0x040fe40003fa6270 */
[----:B------:R-:W-:Y:S01]  /*f410*/  ISETP.GE.AND P3, PT, R94, R229, PT ;  /* 0x000000e55e00720c */ /* 0x000fe20003f66270 */
[----:B------:R-:W-:Y:S01]  /*f420*/  VIADD R94, R202, 0xfffffe18 ;  /* 0xfffffe18ca5e7836 */ /* 0x000fe20000000000 */
[----:B------:R-:W-:-:S02]  /*f430*/  FSEL R101, R93, -INF , !P4 ;  /* 0xff8000005d657808 */ /* 0x000fc40006000000 */
[----:B------:R-:W-:Y:S02]  /*f440*/  IADD3 R88, PT, PT, R230, 0x1e7, -R194 ;  /* 0x000001e7e6587810 */ /* 0x000fe40007ffe8c2 */
[C---:B------:R-:W-:Y:S01]  /*f450*/  ISETP.GE.AND P4, PT, R94.reuse, R232, PT ;  /* 0x000000e85e00720c */ /* 0x040fe20003f86270 */
[----:B------:R-:W-:Y:S01]  /*f460*/  STL [R1+0x28], R101 ;  /* 0x0000286501007387 */ /* 0x000fe20000100800 */
[----:B------:R-:W-:Y:S02]  /*f470*/  FSEL R95, R95, -INF , P3 ;  /* 0xff8000005f5f7808 */ /* 0x000fe40001800000 */
[----:B------:R-:W-:Y:S02]  /*f480*/  IABS R88, R88 ;  /* 0x0000005800587213 */ /* 0x000fe40000000000 */
[----:B------:R-:W-:Y:S02]  /*f490*/  ISETP.GE.AND P3, PT, R94, R231, PT ;  /* 0x000000e75e00720c */ /* 0x000fe40003f66270 */
[----:B------:R-:W-:Y:S01]  /*f4a0*/  FSEL R92, R92, -INF , P4 ;  /* 0xff8000005c5c7808 */ /* 0x000fe20002000000 */
[----:B-1----:R-:W-:Y:S01]  /*f4b0*/  HMMA.16816.F32.BF16 R84, R112, R96, R84 ;  /* 0x000000607054723c */ /* 0x002fe20000041854 */
[----:B------:R-:W-:-:S02]  /*f4c0*/  FSEL R95, R95, -INF , !P5 ;  /* 0xff8000005f5f7808 */ /* 0x000fc40006800000 */
[----:B------:R-:W-:Y:S02]  /*f4d0*/  I2FP.F32.S32 R88, R88 ;  /* 0x0000005800587245 */ /* 0x000fe40000201400 */
[----:B------:R-:W-:Y:S01]  /*f4e0*/  FSEL R92, R92, -INF , !P3 ;  /* 0xff8000005c5c7808 */ /* 0x000fe20005800000 */
[----:B------:R-:W-:Y:S01]  /*f4f0*/  STL [R1+0x30], R95 ;  /* 0x0000305f01007387 */ /* 0x000fe20000100800 */
[----:B--2---:R-:W-:Y:S01]  /*f500*/  IADD3 R100, PT, PT, R193, 0x1e8, -R194 ;  /* 0x000001e8c1647810 */ /* 0x004fe20007ffe8c2 */
[----:B------:R-:W-:Y:S01]  /*f510*/  FFMA.FTZ R88, -R244, R88, R89 ;  /* 0x00000058f4587223 */ /* 0x000fe20000010159 */
[C---:B------:R-:W-:Y:S01]  /*f520*/  ISETP.GE.AND P5, PT, R94.reuse, R228, PT ;  /* 0x000000e45e00720c */ /* 0x040fe20003fa6270 */
[----:B------:R1:W-:Y:S01]  /*f530*/  STL [R1+0x24], R92 ;  /* 0x0000245c01007387 */ /* 0x0003e20000100800 */
[----:B------:R-:W-:Y:S01]  /*f540*/  IABS R93, R100 ;  /* 0x00000064005d7213 */ /* 0x000fe20000000000 */
[----:B------:R-:W-:Y:S01]  /*f550*/  HMMA.16816.F32.BF16 R80, R112, R98, R80 ;  /* 0x000000627050723c */ /* 0x000fe20000041850 */
[----:B------:R-:W-:-:S02]  /*f560*/  ISETP.GE.AND P4, PT, R94, R229, PT ;  /* 0x000000e55e00720c */ /* 0x000fc40003f86270 */
[----:B------:R-:W-:Y:S02]  /*f570*/  I2FP.F32.S32 R93, R93 ;  /* 0x0000005d005d7245 */ /* 0x000fe40000201400 */
[--C-:B------:R-:W-:Y:S02]  /*f580*/  IADD3 R94, PT, PT, R230, 0x1e0, -R194.reuse ;  /* 0x000001e0e65e7810 */ /* 0x100fe40007ffe8c2 */
[C---:B------:R-:W-:Y:S01]  /*f590*/  IADD3 R89, PT, PT, R193.reuse, 0x1e7, -R194 ;  /* 0x000001e7c1597810 */ /* 0x040fe20007ffe8c2 */
[----:B------:R-:W-:Y:S01]  /*f5a0*/  FFMA.FTZ R93, -R244, R93, R90 ;  /* 0x0000005df45d7223 */ /* 0x000fe2000001015a */
[----:B------:R-:W-:Y:S02]  /*f5b0*/  VIADD R90, R202, 0xfffffe19 ;  /* 0xfffffe19ca5a7836 */ /* 0x000fe40000000000 */
[----:B------:R-:W-:Y:S01]  /*f5c0*/  FFMA.FTZ R242, -R244, R242, R85 ;  /* 0x000000f2f4f27223 */ /* 0x000fe20000010155 */
[----:B------:R-:W-:Y:S02]  /*f5d0*/  IABS R89, R89 ;  /* 0x0000005900597213 */ /* 0x000fe40000000000 */
[----:B------:R-:W-:-:S02]  /*f5e0*/  IADD3 R209, PT, PT, R193, 0x1bf, -R194 ;  /* 0x000001bfc1d17810 */ /* 0x000fc40007ffe8c2 */
[----:B------:R-:W-:Y:S02]  /*f5f0*/  ISETP.GE.AND P3, PT, R90, R232, PT ;  /* 0x000000e85a00720c */ /* 0x000fe40003f66270 */
[----:B------:R-:W-:Y:S02]  /*f600*/  I2FP.F32.S32 R89, R89 ;  /* 0x0000005900597245 */ /* 0x000fe40000201400 */
[----:B------:R-:W-:Y:S02]  /*f610*/  FSEL R88, R88, -INF , P3 ;  /* 0xff80000058587808 */ /* 0x000fe40001800000 */
[----:B------:R-:W-:Y:S01]  /*f620*/  ISETP.GE.AND P3, PT, R90, R229, PT ;  /* 0x000000e55a00720c */ /* 0x000fe20003f66270 */
[----:B------:R-:W-:Y:S01]  /*f630*/  FFMA.FTZ R89, -R244, R89, R91 ;  /* 0x00000059f4597223 */ /* 0x000fe2000001015b */
[----:B-1----:R-:W-:Y:S02]  /*f640*/  IABS R92, R94 ;  /* 0x0000005e005c7213 */ /* 0x002fe40000000000 */
[----:B------:R-:W-:-:S02]  /*f650*/  FSEL R94, R93, -INF , P4 ;  /* 0xff8000005d5e7808 */ /* 0x000fc40002000000 */
[----:B------:R-:W-:Y:S01]  /*f660*/  ISETP.GE.AND P4, PT, R90, R231, PT ;  /* 0x000000e75a00720c */ /* 0x000fe20003f86270 */
[----:B------:R-:W-:Y:S01]  /*f670*/  IMAD.MOV.U32 R93, RZ, RZ, R92 ;  /* 0x000000ffff5d7224 */ /* 0x000fe200078e005c */
[----:B------:R-:W-:Y:S02]  /*f680*/  FSEL R92, R94, -INF , !P5 ;  /* 0xff8000005e5c7808 */ /* 0x000fe40006800000 */
[----:B------:R-:W-:Y:S02]  /*f690*/  FSEL R88, R88, -INF , !P4 ;  /* 0xff80000058587808 */ /* 0x000fe40006000000 */
[----:B------:R-:W-:Y:S01]  /*f6a0*/  I2FP.F32.S32 R93, R93 ;  /* 0x0000005d005d7245 */ /* 0x000fe20000201400 */
[----:B------:R1:W-:Y:S01]  /*f6b0*/  STL [R1+0x34], R92 ;  /* 0x0000345c01007387 */ /* 0x0003e20000100800 */
[----:B------:R-:W-:Y:S02]  /*f6c0*/  ISETP.GE.AND P5, PT, R90, R228, PT ;  /* 0x000000e45a00720c */ /* 0x000fe40003fa6270 */
[----:B------:R-:W-:Y:S01]  /*f6d0*/  FSEL R89, R89, -INF , P3 ;  /* 0xff80000059597808 */ /* 0x000fe20001800000 */
[----:B------:R-:W-:Y:S01]  /*f6e0*/  FFMA.FTZ R248, -R244, R93, R84 ;  /* 0x0000005df4f87223 */ /* 0x000fe20000010154 */
[----:B------:R-:W-:Y:S01]  /*f6f0*/  IADD3 R93, PT, PT, R193, 0x1e0, -R194 ;  /* 0x000001e0c15d7810 */ /* 0x000fe20007ffe8c2 */
[----:B------:R2:W-:Y:S01]  /*f700*/  STL [R1+0x20], R88 ;  /* 0x0000205801007387 */ /* 0x0005e20000100800 */
[----:B------:R-:W-:Y:S01]  /*f710*/  VIADD R84, R202, 0xfffffe20 ;  /* 0xfffffe20ca547836 */ /* 0x000fe20000000000 */
[----:B------:R-:W-:-:S02]  /*f720*/  IABS R209, R209 ;  /* 0x000000d100d17213 */ /* 0x000fc40000000000 */
[----:B------:R-:W-:Y:S02]  /*f730*/  IABS R93, R93 ;  /* 0x0000005d005d7213 */ /* 0x000fe40000000000 */
[----:B------:R-:W-:Y:S02]  /*f740*/  ISETP.GE.AND P4, PT, R84, R232, PT ;  /* 0x000000e85400720c */ /* 0x000fe40003f86270 */
[----:B------:R-:W-:Y:S02]  /*f750*/  I2FP.F32.S32 R93, R93 ;  /* 0x0000005d005d7245 */ /* 0x000fe40000201400 */
[----:B------:R-:W-:Y:S02]  /*f760*/  FSEL R248, R248, -INF , P4 ;  /* 0xff800000f8f87808 */ /* 0x000fe40002000000 */
[C---:B------:R-:W-:Y:S02]  /*f770*/  ISETP.GE.AND P3, PT, R84.reuse, R231, PT ;  /* 0x000000e75400720c */ /* 0x040fe40003f66270 */
[----:B------:R-:W-:-:S02]  /*f780*/  ISETP.GE.AND P4, PT, R84, R229, PT ;  /* 0x000000e55400720c */ /* 0x000fc40003f86270 */
[----:B------:R-:W-:Y:S02]  /*f790*/  FSEL R248, R248, -INF , !P3 ;  /* 0xff800000f8f87808 */ /* 0x000fe40005800000 */
[----:B------:R-:W-:Y:S01]  /*f7a0*/  I2FP.F32.S32 R209, R209 ;  /* 0x000000d100d17245 */ /* 0x000fe20000201400 */
[----:B-1----:R-:W-:Y:S01]  /*f7b0*/  FFMA.FTZ R92, -R244, R93, R86 ;  /* 0x0000005df45c7223 */ /* 0x002fe20000010156 */
[--C-:B------:R-:W-:Y:S02]  /*f7c0*/  IADD3 R93, PT, PT, R230, 0x1d8, -R194.reuse ;  /* 0x000001d8e65d7810 */ /* 0x100fe40007ffe8c2 */
[----:B------:R-:W-:Y:S02]  /*f7d0*/  IADD3 R86, PT, PT, R193, 0x1df, -R194 ;  /* 0x000001dfc1567810 */ /* 0x000fe40007ffe8c2 */
[----:B------:R-:W-:Y:S02]  /*f7e0*/  IABS R85, R93 ;  /* 0x0000005d00557213 */ /* 0x000fe40000000000 */
[----:B--2---:R-:W-:-:S02]  /*f7f0*/  FSEL R88, R89, -INF , !P5 ;  /* 0xff80000059587808 */ /* 0x004fc40006800000 */
[----:B------:R-:W-:Y:S02]  /*f800*/  I2FP.F32.S32 R85, R85 ;  /* 0x0000005500557245 */ /* 0x000fe40000201400 */
[----:B------:R-:W-:Y:S01]  /*f810*/  ISETP.GE.AND P5, PT, R84, R228, PT ;  /* 0x000000e45400720c */ /* 0x000fe20003fa6270 */
[----:B------:R-:W-:Y:S01]  /*f820*/  STL [R1+0x1c], R88 ;  /* 0x00001c5801007387 */ /* 0x000fe20000100800 */
[----:B------:R-:W-:Y:S02]  /*f830*/  VIADD R84, R202, 0xfffffe21 ;  /* 0xfffffe21ca547836 */ /* 0x000fe40000000000 */
[----:B------:R-:W-:Y:S01]  /*f840*/  FFMA.FTZ R220, -R244, R85, R80 ;  /* 0x00000055f4dc7223 */ /* 0x000fe20000010150 */
[----:B------:R-:W-:Y:S01]  /*f850*/  IADD3 R80, PT, PT, R230, 0x1d7, -R194 ;  /* 0x000001d7e6507810 */ /* 0x000fe20007ffe8c2 */
[----:B------:R-:W1:Y:S01]  /*f860*/  LDSM.16.M88.4 R88, [R37+0x3800] ;  /* 0x003800002558783b */ /* 0x000e620000000200 */
[----:B------:R-:W-:Y:S02]  /*f870*/  IABS R86, R86 ;  /* 0x0000005600567213 */ /* 0x000fe40000000000 */
[----:B------:R-:W-:-:S02]  /*f880*/  ISETP.GE.AND P3, PT, R84, R232, PT ;  /* 0x000000e85400720c */ /* 0x000fc40003f66270 */
[----:B------:R-:W-:Y:S02]  /*f890*/  FSEL R92, R92, -INF , P4 ;  /* 0xff8000005c5c7808 */ /* 0x000fe40002000000 */
[----:B------:R-:W-:Y:S02]  /*f8a0*/  IADD3 R85, PT, PT, R193, 0x1d8, -R194 ;  /* 0x000001d8c1557810 */ /* 0x000fe40007ffe8c2 */
[----:B------:R-:W-:Y:S02]  /*f8b0*/  IABS R80, R80 ;  /* 0x0000005000507213 */ /* 0x000fe40000000000 */
[----:B------:R-:W-:Y:S02]  /*f8c0*/  I2FP.F32.S32 R86, R86 ;  /* 0x0000005600567245 */ /* 0x000fe40000201400 */
[----:B------:R-:W-:Y:S02]  /*f8d0*/  FSEL R92, R92, -INF , !P5 ;  /* 0xff8000005c5c7808 */ /* 0x000fe40006800000 */
[----:B------:R-:W-:Y:S01]  /*f8e0*/  FSEL R242, R242, -INF , P3 ;  /* 0xff800000f2f27808 */ /* 0x000fe20001800000 */
[----:B------:R-:W-:Y:S01]  /*f8f0*/  FFMA.FTZ R86, -R244, R86, R87 ;  /* 0x00000056f4567223 */ /* 0x000fe20000010157 */
[C---:B------:R-:W-:Y:S01]  /*f900*/  ISETP.GE.AND P4, PT, R84.reuse, R231, PT ;  /* 0x000000e75400720c */ /* 0x040fe20003f86270 */
[----:B------:R-:W-:Y:S01]  /*f910*/  STL [R1+0x18], R92 ;  /* 0x0000185c01007387 */ /* 0x000fe20000100800 */
[----:B------:R-:W-:-:S02]  /*f920*/  ISETP.GE.AND P5, PT, R84, R228, PT ;  /* 0x000000e45400720c */ /* 0x000fc40003fa6270 */
[----:B------:R-:W-:Y:S01]  /*f930*/  ISETP.GE.AND P3, PT, R84, R229, PT ;  /* 0x000000e55400720c */ /* 0x000fe20003f66270 */
[----:B------:R-:W-:Y:S01]  /*f940*/  VIADD R84, R202, 0xfffffe28 ;  /* 0xfffffe28ca547836 */ /* 0x000fe20000000000 */
[----:B------:R-:W-:Y:S02]  /*f950*/  IABS R85, R85 ;  /* 0x0000005500557213 */ /* 0x000fe40000000000 */
[----:B------:R-:W-:Y:S02]  /*f960*/  I2FP.F32.S32 R80, R80 ;  /* 0x0000005000507245 */ /* 0x000fe40000201400 */
[----:B------:R-:W-:Y:S02]  /*f970*/  I2FP.F32.S32 R85, R85 ;  /* 0x0000005500557245 */ /* 0x000fe40000201400 */
[----:B------:R-:W-:Y:S01]  /*f980*/  FSEL R242, R242, -INF , !P4 ;  /* 0xff800000f2f27808 */ /* 0x000fe20006000000 */
[----:B------:R-:W-:Y:S01]  /*f990*/  FFMA.FTZ R80, -R244, R80, R81 ;  /* 0x00000050f4507223 */ /* 0x000fe20000010151 */
[----:B------:R-:W-:Y:S01]  /*f9a0*/  ISETP.GE.AND P4, PT, R84, R232, PT ;  /* 0x000000e85400720c */ /* 0x000fe20003f86270 */
[----:B------:R-:W-:Y:S01]  /*f9b0*/  FFMA.FTZ R85, -R244, R85, R82 ;  /* 0x00000055f4557223 */ /* 0x000fe20000010152 */
[----:B------:R-:W-:Y:S01]  /*f9c0*/  IADD3 R81, PT, PT, R193, 0x1d7, -R194 ;  /* 0x000001d7c1517810 */ /* 0x000fe20007ffe8c2 */
[----:B------:R-:W-:Y:S01]  /*f9d0*/  VIADD R82, R202, 0xfffffe29 ;  /* 0xfffffe29ca527836 */ /* 0x000fe20000000000 */
[----:B------:R-:W-:-:S02]  /*f9e0*/  FSEL R86, R86, -INF , P3 ;  /* 0xff80000056567808 */ /* 0x000fc40001800000 */
[----:B------:R-:W-:Y:S02]  /*f9f0*/  ISETP.GE.AND P3, PT, R84, R231, PT ;  /* 0x000000e75400720c */ /* 0x000fe40003f66270 */
[----:B------:R-:W-:Y:S01]  /*fa00*/  FSEL R220, R220, -INF , P4 ;  /* 0xff800000dcdc7808 */ /* 0x000fe20002000000 */
[C---:B-1----:R-:W-:Y:S01]  /*fa10*/  HMMA.16816.F32.BF16 R76, R112.reuse, R88, R76 ;  /* 0x00000058704c723c */ /* 0x042fe2000004184c */
[----:B------:R-:W-:Y:S02]  /*fa20*/  IABS R81, R81 ;  /* 0x0000005100517213 */ /* 0x000fe40000000000 */
[----:B------:R-:W-:Y:S02]  /*fa30*/  FSEL R86, R86, -INF , !P5 ;  /* 0xff80000056567808 */ /* 0x000fe40006800000 */
[C---:B------:R-:W-:Y:S02]  /*fa40*/  ISETP.GE.AND P5, PT, R84.reuse, R228, PT ;  /* 0x000000e45400720c */ /* 0x040fe40003fa6270 */
[----:B------:R-:W-:Y:S01]  /*fa50*/  ISETP.GE.AND P4, PT, R84, R229, PT ;  /* 0x000000e55400720c */ /* 0x000fe20003f86270 */
[----:B------:R1:W-:Y:S01]  /*fa60*/  STL [R1+0x10], R86 ;  /* 0x0000105601007387 */ /* 0x0003e20000100800 */
[----:B------:R-:W-:Y:S01]  /*fa70*/  IADD3 R84, PT, PT, R230, 0x1d0, -R194 ;  /* 0x000001d0e6547810 */ /* 0x000fe20007ffe8c2 */
[----:B------:R-:W-:Y:S01]  /*fa80*/  HMMA.16816.F32.BF16 R72, R112, R90, R72 ;  /* 0x0000005a7048723c */ /* 0x000fe20000041848 */
[----:B------:R-:W-:-:S02]  /*fa90*/  FSEL R220, R220, -INF , !P3 ;  /* 0xff800000dcdc7808 */ /* 0x000fc40005800000 */
[----:B------:R-:W-:Y:S02]  /*faa0*/  I2FP.F32.S32 R81, R81 ;  /* 0x0000005100517245 */ /* 0x000fe40000201400 */
[----:B------:R-:W-:Y:S02]  /*fab0*/  ISETP.GE.AND P3, PT, R82, R232, PT ;  /* 0x000000e85200720c */ /* 0x000fe40003f66270 */
[----:B------:R-:W-:Y:S01]  /*fac0*/  IABS R84, R84 ;  /* 0x0000005400547213 */ /* 0x000fe20000000000 */
[----:B------:R-:W-:Y:S01]  /*fad0*/  FFMA.FTZ R81, -R244, R81, R83 ;  /* 0x00000051f4517223 */ /* 0x000fe20000010153 */
[----:B------:R-:W-:Y:S01]  /*fae0*/  FSEL R80, R80, -INF , P3 ;  /* 0xff80000050507808 */ /* 0x000fe20001800000 */
[----:B------:R-:W-:Y:S01]  /*faf0*/  FFMA.FTZ R208, -R244, R208, R77 ;  /* 0x000000d0f4d07223 */ /* 0x000fe2000001014d */
[----:B------:R-:W-:Y:S01]  /*fb00*/  ISETP.GE.AND P3, PT, R82, R229, PT ;  /* 0x000000e55200720c */ /* 0x000fe20003f66270 */
[----:B------:R-:W-:Y:S01]  /*fb10*/  FFMA.FTZ R249, -R244, R249, R78 ;  /* 0x000000f9f4f97223 */ /* 0x000fe2000001014e */
[----:B------:R-:W-:-:S02]  /*fb20*/  VIADD R78, R202, 0xfffffe31 ;  /* 0xfffffe31ca4e7836 */ /* 0x000fc40000000000 */
[----:B------:R-:W-:Y:S02]  /*fb30*/  FSEL R81, R81, -INF , P3 ;  /* 0xff80000051517808 */ /* 0x000fe40001800000 */
[----:B-1----:R-:W-:Y:S01]  /*fb40*/  FSEL R86, R85, -INF , P4 ;  /* 0xff80000055567808 */ /* 0x002fe20002000000 */
[----:B------:R-:W-:Y:S01]  /*fb50*/  IMAD.MOV.U32 R85, RZ, RZ, R84 ;  /* 0x000000ffff557224 */ /* 0x000fe200078e0054 */
[----:B------:R-:W-:Y:S02]  /*fb60*/  ISETP.GE.AND P4, PT, R82, R231, PT ;  /* 0x000000e75200720c */ /* 0x000fe40003f86270 */
[----:B------:R-:W-:Y:S02]  /*fb70*/  FSEL R84, R86, -INF , !P5 ;  /* 0xff80000056547808 */ /* 0x000fe40006800000 */
[----:B------:R-:W-:Y:S02]  /*fb80*/  FSEL R80, R80, -INF , !P4 ;  /* 0xff80000050507808 */ /* 0x000fe40006000000 */
[----:B------:R-:W-:Y:S01]  /*fb90*/  ISETP.GE.AND P5, PT, R82, R228, PT ;  /* 0x000000e45200720c */ /* 0x000fe20003fa6270 */
[----:B------:R1:W-:Y:S01]  /*fba0*/  STL [R1+0x14], R84 ;  /* 0x0000145401007387 */ /* 0x0003e20000100800 */
[----:B------:R-:W-:-:S02]  /*fbb0*/  I2FP.F32.S32 R85, R85 ;  /* 0x0000005500557245 */ /* 0x000fc40000201400 */
[----:B------:R-:W-:Y:S01]  /*fbc0*/  FSEL R214, R81, -INF , !P5 ;  /* 0xff80000051d67808 */ /* 0x000fe20006800000 */
[----:B------:R-:W-:Y:S02]  /*fbd0*/  STL [R1+0xc], R80 ;  /* 0x00000c5001007387 */ /* 0x000fe40000100800 */
[----:B------:R-:W-:Y:S01]  /*fbe0*/  FFMA.FTZ R210, -R244, R85, R76 ;  /* 0x00000055f4d27223 */ /* 0x000fe2000001014c */
[----:B------:R-:W-:Y:S01]  /*fbf0*/  VIADD R76, R202, 0xfffffe30 ;  /* 0xfffffe30ca4c7836 */ /* 0x000fe20000000000 */
[----:B------:R-:W2:Y:S04]  /*fc00*/  LDSM.16.M88.4 R80, [R37+0x4000] ;  /* 0x004000002550783b */ /* 0x000ea80000000200 */
[C---:B------:R-:W-:Y:S02]  /*fc10*/  ISETP.GE.AND P4, PT, R76.reuse, R232, PT ;  /* 0x000000e84c00720c */ /* 0x040fe40003f86270 */
[----:B------:R-:W-:-:S02]  /*fc20*/  ISETP.GE.AND P3, PT, R76, R231, PT ;  /* 0x000000e74c00720c */ /* 0x000fc40003f66270 */
[----:B------:R-:W-:Y:S02]  /*fc30*/  FSEL R210, R210, -INF , P4 ;  /* 0xff800000d2d27808 */ /* 0x000fe40002000000 */
[C---:B------:R-:W-:Y:S02]  /*fc40*/  ISETP.GE.AND P5, PT, R76.reuse, R228, PT ;  /* 0x000000e44c00720c */ /* 0x040fe40003fa6270 */
[----:B------:R-:W-:Y:S02]  /*fc50*/  ISETP.GE.AND P4, PT, R76, R229, PT ;  /* 0x000000e54c00720c */ /* 0x000fe40003f86270 */
[--C-:B------:R-:W-:Y:S02]  /*fc60*/  IADD3 R76, PT, PT, R193, 0x1cf, -R194.reuse ;  /* 0x000001cfc14c7810 */ /* 0x100fe40007ffe8c2 */
[----:B------:R-:W-:Y:S02]  /*fc70*/  FSEL R210, R210, -INF , !P3 ;  /* 0xff800000d2d27808 */ /* 0x000fe40005800000 */
[----:B-1----:R-:W-:-:S02]  /*fc80*/  IADD3 R84, PT, PT, R230, 0x1c8, -R194 ;  /* 0x000001c8e6547810 */ /* 0x002fc40007ffe8c2 */
[----:B------:R-:W-:Y:S02]  /*fc90*/  IABS R76, R76 ;  /* 0x0000004c004c7213 */ /* 0x000fe40000000000 */
[----:B------:R-:W-:Y:S02]  /*fca0*/  IABS R77, R84 ;  /* 0x00000054004d7213 */ /* 0x000fe40000000000 */
[----:B------:R-:W-:Y:S02]  /*fcb0*/  I2FP.F32.S32 R76, R76 ;  /* 0x0000004c004c7245 */ /* 0x000fe40000201400 */
[----:B------:R-:W-:Y:S02]  /*fcc0*/  I2FP.F32.S32 R77, R77 ;  /* 0x0000004d004d7245 */ /* 0x000fe40000201400 */
[----:B------:R-:W-:Y:S01]  /*fcd0*/  ISETP.GE.AND P3, PT, R78, R232, PT ;  /* 0x000000e84e00720c */ /* 0x000fe20003f66270 */
[C---:B------:R-:W-:Y:S01]  /*fce0*/  FFMA.FTZ R79, -R244.reuse, R76, R79 ;  /* 0x0000004cf44f7223 */ /* 0x040fe2000001014f */
[----:B------:R-:W-:Y:S01]  /*fcf0*/  FSEL R249, R249, -INF , P4 ;  /* 0xff800000f9f97808 */ /* 0x000fe20002000000 */
[----:B------:R-:W-:Y:S01]  /*fd00*/  FFMA.FTZ R206, -R244, R77, R72 ;  /* 0x0000004df4ce7223 */ /* 0x000fe20000010148 */
[--C-:B------:R-:W-:Y:S01]  /*fd10*/  IADD3 R72, PT, PT, R230, 0x1c7, -R194.reuse ;  /* 0x000001c7e6487810 */ /* 0x100fe20007ffe8c2 */
[----:B------:R-:W-:Y:S01]  /*fd20*/  VIADD R76, R202, 0xfffffe38 ;  /* 0xfffffe38ca4c7836 */ /* 0x000fe20000000000 */
[----:B------:R-:W-:-:S02]  /*fd30*/  IADD3 R77, PT, PT, R193, 0x1c8, -R194 ;  /* 0x000001c8c14d7810 */ /* 0x000fc40007ffe8c2 */
[----:B------:R-:W-:Y:S02]  /*fd40*/  IABS R72, R72 ;  /* 0x0000004800487213 */ /* 0x000fe40000000000 */
[----:B------:R-:W-:Y:S02]  /*fd50*/  IABS R77, R77 ;  /* 0x0000004d004d7213 */ /* 0x000fe40000000000 */
[----:B------:R-:W-:Y:S01]  /*fd60*/  I2FP.F32.S32 R72, R72 ;  /* 0x0000004800487245 */ /* 0x000fe20000201400 */
[----:B--2---:R-:W-:Y:S01]  /*fd70*/  HMMA.16816.F32.BF16 R68, R112, R80, R68 ;  /* 0x000000507044723c */ /* 0x004fe20000041844 */
[----:B------:R-:W-:Y:S02]  /*fd80*/  ISETP.GE.AND P4, PT, R78, R231, PT ;  /* 0x000000e74e00720c */ /* 0x000fe40003f86270 */
[----:B------:R-:W-:Y:S01]  /*fd90*/  FSEL R208, R208, -INF , P3 ;  /* 0xff800000d0d07808 */ /* 0x000fe20001800000 */
[----:B------:R-:W-:Y:S01]  /*fda0*/  FFMA.FTZ R212, -R244, R72, R73 ;  /* 0x00000048f4d47223 */ /* 0x000fe20000010149 */
[----:B------:R-:W-:-:S02]  /*fdb0*/  I2FP.F32.S32 R77, R77 ;  /* 0x0000004d004d7245 */ /* 0x000fc40000201400 */
[----:B------:R-:W-:Y:S01]  /*fdc0*/  ISETP.GE.AND P3, PT, R78, R229, PT ;  /* 0x000000e54e00720c */ /* 0x000fe20003f66270 */
[----:B------:R-:W-:Y:S01]  /*fdd0*/  HMMA.16816.F32.BF16 R64, R112, R82, R64 ;  /* 0x000000527040723c */ /* 0x000fe20000041840 */
[----:B------:R-:W-:Y:S01]  /*fde0*/  FSEL R208, R208, -INF , !P4 ;  /* 0xff800000d0d07808 */ /* 0x000fe20006000000 */
[----:B------:R-:W-:Y:S01]  /*fdf0*/  FFMA.FTZ R77, -R244, R77, R74 ;  /* 0x0000004df44d7223 */ /* 0x000fe2000001014a */
[----:B------:R-:W-:Y:S01]  /*fe00*/  ISETP.GE.AND P4, PT, R76, R232, PT ;  /* 0x000000e84c00720c */ /* 0x000fe20003f86270 */
[----:B------:R-:W-:Y:S01]  /*fe10*/  VIADD R74, R202, 0xfffffe39 ;  /* 0xfffffe39ca4a7836 */ /* 0x000fe20000000000 */
[----:B------:R-:W-:Y:S02]  /*fe20*/  IADD3 R72, PT, PT, R193, 0x1c7, -R194 ;  /* 0x000001c7c1487810 */ /* 0x000fe40007ffe8c2 */
[----:B------:R-:W-:Y:S02]  /*fe30*/  FSEL R219, R79, -INF , P3 ;  /* 0xff8000004fdb7808 */ /* 0x000fe40001800000 */
[----:B------:R-:W-:-:S02]  /*fe40*/  ISETP.GE.AND P3, PT, R76, R231, PT ;  /* 0x000000e74c00720c */ /* 0x000fc40003f66270 */
[----:B------:R-:W-:Y:S01]  /*fe50*/  FSEL R206, R206, -INF , P4 ;  /* 0xff800000cece7808 */ /* 0x000fe20002000000 */
[----:B------:R-:W-:Y:S01]  /*fe60*/  FFMA.FTZ R213, -R244, R213, R70 ;  /* 0x000000d5f4d57223 */ /* 0x000fe20000010146 */
[----:B------:R-:W-:Y:S01]  /*fe70*/  IABS R72, R72 ;  /* 0x0000004800487213 */ /* 0x000fe20000000000 */
[----:B------:R-:W-:Y:S01]  /*fe80*/  VIADD R70, R202, 0xfffffe41 ;  /* 0xfffffe41ca467836 */ /* 0x000fe20000000000 */
[----:B------:R-:W-:Y:S01]  /*fe90*/  FSEL R249, R249, -INF , !P5 ;  /* 0xff800000f9f97808 */ /* 0x000fe20006800000 */
[----:B------:R-:W-:Y:S01]  /*fea0*/  FFMA.FTZ R209, -R244, R209, R71 ;  /* 0x000000d1f4d17223 */ /* 0x000fe20000010147 */
[----:B------:R-:W-:Y:S02]  /*feb0*/  FSEL R206, R206, -INF , !P3 ;  /* 0xff800000cece7808 */ /* 0x000fe40005800000 */
[----:B------:R-:W-:Y:S02]  /*fec0*/  I2FP.F32.S32 R72, R72 ;  /* 0x0000004800487245 */ /* 0x000fe40000201400 */
[----:B------:R-:W-:-:S02]  /*fed0*/  ISETP.GE.AND P5, PT, R78, R228, PT ;  /* 0x000000e44e00720c */ /* 0x000fc40003fa6270 */
[----:B------:R-:W-:Y:S01]  /*fee0*/  ISETP.GE.AND P3, PT, R74, R232, PT ;  /* 0x000000e84a00720c */ /* 0x000fe20003f66270 */
[----:B------:R-:W-:Y:S01]  /*fef0*/  FFMA.FTZ R72, -R244, R72, R75 ;  /* 0x00000048f4487223 */ /* 0x000fe2000001014b */
[----:B------:R-:W-:Y:S02]  /*ff00*/  ISETP.GE.AND P4, PT, R76, R229, PT ;  /* 0x000000e54c00720c */ /* 0x000fe40003f86270 */
[----:B------:R-:W-:Y:S02]  /*ff10*/  IADD3 R73, PT, PT, R230, 0x1c0, -R194 ;  /* 0x000001c0e6497810 */ /* 0x000fe40007ffe8c2 */
[----:B------:R-:W-:Y:S02]  /*ff20*/  FSEL R219, R219, -INF , !P5 ;  /* 0xff800000dbdb7808 */ /* 0x000fe40006800000 */
[----:B------:R-:W-:Y:S02]  /*ff30*/  FSEL R212, R212, -INF , P3 ;  /* 0xff800000d4d47808 */ /* 0x000fe40001800000 */
[----:B------:R-:W-:-:S02]  /*ff40*/  ISETP.GE.AND P5, PT, R76, R228, PT ;  /* 0x000000e44c00720c */ /* 0x000fc40003fa6270 */
[----:B------:R-:W-:Y:S02]  /*ff50*/  IABS R73, R73 ;  /* 0x0000004900497213 */ /* 0x000fe40000000000 */
[----:B------:R-:W-:Y:S02]  /*ff60*/  FSEL R77, R77, -INF , P4 ;  /* 0xff8000004d4d7808 */ /* 0x000fe40002000000 */
[----:B------:R-:W-:Y:S02]  /*ff70*/  ISETP.GE.AND P3, PT, R74, R229, PT ;  /* 0x000000e54a00720c */ /* 0x000fe40003f66270 */
[----:B------:R-:W-:Y:S01]  /*ff80*/  FSEL R221, R77, -INF , !P5 ;  /* 0xff8000004ddd7808 */ /* 0x000fe20006800000 */
[----:B------:R-:W-:Y:S01]  /*ff90*/  VIADD R77, R202, 0xfffffe40 ;  /* 0xfffffe40ca4d7836 */ /* 0x000fe20000000000 */
[----:B------:R-:W-:Y:S02]  /*ffa0*/  I2FP.F32.S32 R73, R73 ;  /* 0x0000004900497245 */ /* 0x000fe40000201400 */
[----:B------:R-:W-:-:S02]  /*ffb0*/  FSEL R72, R72, -INF , P3 ;  /* 0xff80000048487808 */ /* 0x000fc40001800000 */
[----:B------:R-:W-:Y:S01]  /*ffc0*/  ISETP.GE.AND P5, PT, R74, R228, PT ;  /* 0x000000e44a00720c */ /* 0x000fe20003fa6270 */
[----:B------:R-:W-:Y:S01]  /*ffd0*/  FFMA.FTZ R68, -R244, R73, R68 ;  /* 0x00000049f4447223 */ /* 0x000fe20000010144 */
[----:B------:R-:W-:Y:S02]  /*ffe0*/  ISETP.GE.AND P4, PT, R74, R231, PT ;  /* 0x000000e74a00720c */ /* 0x000fe40003f86270 */
[----:B------:R-:W-:Y:S02]  /*fff0*/  FSEL R215, R72, -INF , !P5 ;  /* 0xff80000048d77808 */ /* 0x000fe40006800000 */
[----:B------:R-:W1:Y:S01]  /*10000*/  LDSM.16.M88.4 R72, [R37+0x4800] ;  /* 0x004800002548783b */ /* 0x000e620000000200 */
[----:B------:R-:W-:Y:S02]  /*10010*/  IADD3 R76, PT, PT, R230, 0x1bf, -R194 ;  /* 0x000001bfe64c7810 */ /* 0x000fe40007ffe8c2 */
[----:B------:R-:W-:Y:S02]  /*10020*/  FSEL R212, R212, -INF , !P4 ;  /* 0xff800000d4d47808 */ /* 0x000fe40006000000 */
[----:B------:R-:W-:-:S02]  /*10030*/  ISETP.GE.AND P4, PT, R77, R232, PT ;  /* 0x000000e84d00720c */ /* 0x000fc40003f86270 */
[----:B------:R-:W-:Y:S02]  /*10040*/  IABS R76, R76 ;  /* 0x0000004c004c7213 */ /* 0x000fe40000000000 */
[----:B------:R-:W-:Y:S02]  /*10050*/  FSEL R68, R68, -INF , P4 ;  /* 0xff80000044447808 */ /* 0x000fe40002000000 */
[C---:B------:R-:W-:Y:S02]  /*10060*/  ISETP.GE.AND P3, PT, R77.reuse, R231, PT ;  /* 0x000000e74d00720c */ /* 0x040fe40003f66270 */
[C---:B------:R-:W-:Y:S02]  /*10070*/  ISETP.GE.AND P5, PT, R77.reuse, R228, PT ;  /* 0x000000e44d00720c */ /* 0x040fe40003fa6270 */
[----:B------:R-:W-:Y:S02]  /*10080*/  ISETP.GE.AND P4, PT, R77, R229, PT ;  /* 0x000000e54d00720c */ /* 0x000fe40003f86270 */
[----:B------:R-:W-:-:S02]  /*10090*/  IADD3 R77, PT, PT, R230, 0x1b8, -R194 ;  /* 0x000001b8e64d7810 */ /* 0x000fc40007ffe8c2 */
[----:B------:R-:W-:Y:S02]  /*100a0*/  I2FP.F32.S32 R76, R76 ;  /* 0x0000004c004c7245 */ /* 0x000fe40000201400 */
[----:B------:R-:W-:Y:S02]  /*100b0*/  IABS R77, R77 ;  /* 0x0000004d004d7213 */ /* 0x000fe40000000000 */
[----:B------:R-:W-:Y:S01]  /*100c0*/  FSEL R68, R68, -INF , !P3 ;  /* 0xff80000044447808 */ /* 0x000fe20005800000 */
[----:B------:R-:W-:Y:S01]  /*100d0*/  FFMA.FTZ R69, -R244, R76, R69 ;  /* 0x0000004cf4457223 */ /* 0x000fe20000010145 */
[----:B------:R-:W-:Y:S01]  /*100e0*/  ISETP.GE.AND P3, PT, R70, R232, PT ;  /* 0x000000e84600720c */ /* 0x000fe20003f66270 */
[----:B------:R-:W-:Y:S01]  /*100f0*/  VIADD R76, R202, 0xfffffe48 ;  /* 0xfffffe48ca4c7836 */ /* 0x000fe20000000000 */
[----:B------:R-:W-:Y:S02]  /*10100*/  FSEL R213, R213, -INF , P4 ;  /* 0xff800000d5d57808 */ /* 0x000fe40002000000 */
[----:B------:R-:W-:-:S02]  /*10110*/  I2FP.F32.S32 R77, R77 ;  /* 0x0000004d004d7245 */ /* 0x000fc40000201400 */
[----:B------:R-:W-:Y:S02]  /*10120*/  FSEL R213, R213, -INF , !P5 ;  /* 0xff800000d5d57808 */ /* 0x000fe40006800000 */
[----:B------:R-:W-:Y:S02]  /*10130*/  FSEL R69, R69, -INF , P3 ;  /* 0xff80000045457808 */ /* 0x000fe40001800000 */
[C---:B------:R-:W-:Y:S02]  /*10140*/  ISETP.GE.AND P4, PT, R70.reuse, R231, PT ;  /* 0x000000e74600720c */ /* 0x040fe40003f86270 */
[C---:B------:R-:W-:Y:S02]  /*10150*/  ISETP.GE.AND P5, PT, R70.reuse, R228, PT ;  /* 0x000000e44600720c */ /* 0x040fe40003fa6270 */
[----:B------:R-:W-:Y:S01]  /*10160*/  ISETP.GE.AND P3, PT, R70, R229, PT ;  /* 0x000000e54600720c */ /* 0x000fe20003f66270 */
[----:B------:R-:W-:Y:S01]  /*10170*/  FFMA.FTZ R70, -R244, R77, R64 ;  /* 0x0000004df4467223 */ /* 0x000fe20000010140 */
[--C-:B------:R-:W-:Y:S01]  /*10180*/  IADD3 R64, PT, PT, R230, 0x1b7, -R194.reuse ;  /* 0x000001b7e6407810 */ /* 0x100fe20007ffe8c2 */
[----:B-1----:R-:W-:Y:S01]  /*10190*/  HMMA.16816.F32.BF16 R60, R112, R72, R60 ;  /* 0x00000048703c723c */ /* 0x002fe2000004183c */
[----:B------:R-:W-:-:S02]  /*101a0*/  IADD3 R71, PT, PT, R193, 0x1b8, -R194 ;  /* 0x000001b8c1477810 */ /* 0x000fc40007ffe8c2 */
[----:B------:R-:W-:Y:S02]  /*101b0*/  IABS R64, R64 ;  /* 0x0000004000407213 */ /* 0x000fe40000000000 */
[----:B------:R-:W-:Y:S02]  /*101c0*/  IABS R71, R71 ;  /* 0x0000004700477213 */ /* 0x000fe40000000000 */
[----:B------:R-:W-:Y:S01]  /*101d0*/  I2FP.F32.S32 R64, R64 ;  /* 0x0000004000407245 */ /* 0x000fe20000201400 */
[----:B------:R-:W-:Y:S01]  /*101e0*/  HMMA.16816.F32.BF16 R56, R112, R74, R56 ;  /* 0x0000004a7038723c */ /* 0x000fe20000041838 */
        /* <DEDUP_REMOVED lines=9> */
[----:B------:R-:W-:Y:S02]  /*10280*/  FSEL R70, R70, -INF , P4 ;  /* 0xff80000046467808 */ /* 0x000fe40002000000 */
[----:B------:R-:W-:Y:S02]  /*10290*/  IABS R64, R64 ;  /* 0x0000004000407213 */ /* 0x000fe40000000000 */
[----:B------:R-:W-:Y:S02]  /*102a0*/  FSEL R70, R70, -INF , !P3 ;  /* 0xff80000046467808 */ /* 0x000fe40005800000 */
[----:B------:R-:W-:Y:S02]  /*102b0*/  I2FP.F32.S32 R64, R64 ;  /* 0x0000004000407245 */ /* 0x000fe40000201400 */
[----:B------:R-:W-:-:S02]  /*102c0*/  ISETP.GE.AND P3, PT, R66, R232, PT ;  /* 0x000000e84200720c */ /* 0x000fc40003f66270 */
[----:B------:R-:W-:Y:S01]  /*102d0*/  ISETP.GE.AND P4, PT, R76, R229, PT ;  /* 0x000000e54c00720c */ /* 0x000fe20003f86270 */
[----:B------:R-:W-:Y:S01]  /*102e0*/  FFMA.FTZ R64, -R244, R64, R67 ;  /* 0x00000040f4407223 */ /* 0x000fe20000010143 */
[----:B------:R-:W-:Y:S02]  /*102f0*/  IADD3 R65, PT, PT, R230, 0x1b0, -R194 ;  /* 0x000001b0e6417810 */ /* 0x000fe40007ffe8c2 */
[----:B------:R-:W-:Y:S02]  /*10300*/  FSEL R209, R209, -INF , !P5 ;  /* 0xff800000d1d17808 */ /* 0x000fe40006800000 */
[----:B------:R-:W-:Y:S02]  /*10310*/  FSEL R73, R73, -INF , P3 ;  /* 0xff80000049497808 */ /* 0x000fe40001800000 */
[----:B------:R-:W-:Y:S02]  /*10320*/  ISETP.GE.AND P5, PT, R76, R228, PT ;  /* 0x000000e44c00720c */ /* 0x000fe40003fa6270 */
[----:B------:R-:W-:-:S02]  /*10330*/  IABS R65, R65 ;  /* 0x0000004100417213 */ /* 0x000fc40000000000 */
[----:B------:R-:W-:Y:S02]  /*10340*/  FSEL R71, R71, -INF , P4 ;  /* 0xff80000047477808 */ /* 0x000fe40002000000 */
[----:B------:R-:W-:Y:S02]  /*10350*/  ISETP.GE.AND P3, PT, R66, R229, PT ;  /* 0x000000e54200720c */ /* 0x000fe40003f66270 */
[----:B------:R-:W-:Y:S02]  /*10360*/  FSEL R211, R71, -INF , !P5 ;  /* 0xff80000047d37808 */ /* 0x000fe40006800000 */
[----:B------:R-:W-:Y:S02]  /*10370*/  I2FP.F32.S32 R65, R65 ;  /* 0x0000004100417245 */ /* 0x000fe40000201400 */
[----:B------:R-:W-:Y:S02]  /*10380*/  FSEL R64, R64, -INF , P3 ;  /* 0xff80000040407808 */ /* 0x000fe40001800000 */
[----:B------:R-:W-:Y:S01]  /*10390*/  ISETP.GE.AND P5, PT, R66, R228, PT ;  /* 0x000000e44200720c */ /* 0x000fe20003fa6270 */
[----:B------:R-:W-:Y:S01]  /*103a0*/  FFMA.FTZ R74, -R244, R65, R60 ;  /* 0x00000041f44a7223 */ /* 0x000fe2000001013c */
[----:B------:R-:W-:Y:S01]  /*103b0*/  ISETP.GE.AND P4, PT, R66, R231, PT ;  /* 0x000000e74200720c */ /* 0x000fe20003f86270 */
[----:B------:R-:W-:Y:S01]  /*103c0*/  VIADD R60, R202, 0xfffffe50 ;  /* 0xfffffe50ca3c7836 */ /* 0x000fe20000000000 */
[----:B------:R-:W-:-:S02]  /*103d0*/  FSEL R71, R64, -INF , !P5 ;  /* 0xff80000040477808 */ /* 0x000fc40006800000 */
[----:B------:R-:W1:Y:S01]  /*103e0*/  LDSM.16.M88.4 R64, [R37+0x5000] ;  /* 0x005000002540783b */ /* 0x000e620000000200 */
[--C-:B------:R-:W-:Y:S02]  /*103f0*/  IADD3 R75, PT, PT, R193, 0x1b0, -R194.reuse ;  /* 0x000001b0c14b7810 */ /* 0x100fe40007ffe8c2 */
[----:B------:R-:W-:Y:S02]  /*10400*/  IADD3 R76, PT, PT, R230, 0x1af, -R194 ;  /* 0x000001afe64c7810 */ /* 0x000fe40007ffe8c2 */
[----:B------:R-:W-:Y:S02]  /*10410*/  IABS R75, R75 ;  /* 0x0000004b004b7213 */ /* 0x000fe40000000000 */
[----:B------:R-:W-:Y:S02]  /*10420*/  FSEL R73, R73, -INF , !P4 ;  /* 0xff80000049497808 */ /* 0x000fe40006000000 */
[----:B------:R-:W-:Y:S02]  /*10430*/  ISETP.GE.AND P4, PT, R60, R232, PT ;  /* 0x000000e83c00720c */ /* 0x000fe40003f86270 */
[----:B------:R-:W-:-:S02]  /*10440*/  IABS R76, R76 ;  /* 0x0000004c004c7213 */ /* 0x000fc40000000000 */
[----:B------:R-:W-:Y:S02]  /*10450*/  I2FP.F32.S32 R75, R75 ;  /* 0x0000004b004b7245 */ /* 0x000fe40000201400 */
[----:B------:R-:W-:Y:S02]  /*10460*/  FSEL R74, R74, -INF , P4 ;  /* 0xff8000004a4a7808 */ /* 0x000fe40002000000 */
[----:B------:R-:W-:Y:S01]  /*10470*/  ISETP.GE.AND P3, PT, R60, R231, PT ;  /* 0x000000e73c00720c */ /* 0x000fe20003f66270 */
[----:B------:R-:W-:Y:S01]  /*10480*/  FFMA.FTZ R72, -R244, R75, R62 ;  /* 0x0000004bf4487223 */ /* 0x000fe2000001013e */
[----:B------:R-:W-:Y:S01]  /*10490*/  ISETP.GE.AND P5, PT, R60, R228, PT ;  /* 0x000000e43c00720c */ /* 0x000fe20003fa6270 */
[----:B------:R-:W-:Y:S01]  /*104a0*/  VIADD R62, R202, 0xfffffe51 ;  /* 0xfffffe51ca3e7836 */ /* 0x000fe20000000000 */
[----:B------:R-:W-:Y:S02]  /*104b0*/  I2FP.F32.S32 R76, R76 ;  /* 0x0000004c004c7245 */ /* 0x000fe40000201400 */
[----:B------:R-:W-:-:S02]  /*104c0*/  ISETP.GE.AND P4, PT, R60, R229, PT ;  /* 0x000000e53c00720c */ /* 0x000fc40003f86270 */
[--C-:B------:R-:W-:Y:S01]  /*104d0*/  IADD3 R60, PT, PT, R193, 0x1af, -R194.reuse ;  /* 0x000001afc13c7810 */ /* 0x100fe20007ffe8c2 */
[----:B------:R-:W-:Y:S01]  /*104e0*/  FFMA.FTZ R77, -R244, R76, R61 ;  /* 0x0000004cf44d7223 */ /* 0x000fe2000001013d */
[----:B------:R-:W-:Y:S02]  /*104f0*/  IADD3 R75, PT, PT, R230, 0x1a8, -R194 ;  /* 0x000001a8e64b7810 */ /* 0x000fe40007ffe8c2 */
[----:B------:R-:W-:Y:S02]  /*10500*/  IABS R60, R60 ;  /* 0x0000003c003c7213 */ /* 0x000fe40000000000 */
[----:B------:R-:W-:Y:S02]  /*10510*/  IABS R61, R75 ;  /* 0x0000004b003d7213 */ /* 0x000fe40000000000 */
[----:B------:R-:W-:Y:S02]  /*10520*/  FSEL R74, R74, -INF , !P3 ;  /* 0xff8000004a4a7808 */ /* 0x000fe40005800000 */
[----:B------:R-:W-:-:S02]  /*10530*/  ISETP.GE.AND P3, PT, R62, R232, PT ;  /* 0x000000e83e00720c */ /* 0x000fc40003f66270 */
[----:B------:R-:W-:Y:S02]  /*10540*/  FSEL R72, R72, -INF , P4 ;  /* 0xff80000048487808 */ /* 0x000fe40002000000 */
[----:B------:R-:W-:Y:S01]  /*10550*/  I2FP.F32.S32 R60, R60 ;  /* 0x0000003c003c7245 */ /* 0x000fe20000201400 */
[C---:B-1----:R-:W-:Y:S01]  /*10560*/  HMMA.16816.F32.BF16 R52, R112.reuse, R64, R52 ;  /* 0x000000407034723c */ /* 0x042fe20000041834 */
[----:B------:R-:W-:Y:S02]  /*10570*/  I2FP.F32.S32 R61, R61 ;  /* 0x0000003d003d7245 */ /* 0x000fe40000201400 */
[----:B------:R-:W-:Y:S01]  /*10580*/  FSEL R72, R72, -INF , !P5 ;  /* 0xff80000048487808 */ /* 0x000fe20006800000 */
[C---:B------:R-:W-:Y:S01]  /*10590*/  FFMA.FTZ R63, -R244.reuse, R60, R63 ;  /* 0x0000003cf43f7223 */ /* 0x040fe2000001013f */
[----:B------:R-:W-:Y:S01]  /*105a0*/  FSEL R77, R77, -INF , P3 ;  /* 0xff8000004d4d7808 */ /* 0x000fe20001800000 */
[----:B------:R-:W-:Y:S01]  /*105b0*/  FFMA.FTZ R60, -R244, R61, R56 ;  /* 0x0000003df43c7223 */ /* 0x000fe20000010138 */
[C---:B------:R-:W-:Y:S01]  /*105c0*/  ISETP.GE.AND P4, PT, R62.reuse, R231, PT ;  /* 0x000000e73e00720c */ /* 0x040fe20003f86270 */
[----:B------:R-:W-:Y:S01]  /*105d0*/  HMMA.16816.F32.BF16 R48, R112, R66, R48 ;  /* 0x000000427030723c */ /* 0x000fe20000041830 */
[----:B------:R-:W-:-:S02]  /*105e0*/  ISETP.GE.AND P5, PT, R62, R228, PT ;  /* 0x000000e43e00720c */ /* 0x000fc40003fa6270 */
[----:B------:R-:W-:Y:S01]  /*105f0*/  ISETP.GE.AND P3, PT, R62, R229, PT ;  /* 0x000000e53e00720c */ /* 0x000fe20003f66270 */
[----:B------:R-:W-:Y:S01]  /*10600*/  VIADD R62, R202, 0xfffffe58 ;  /* 0xfffffe58ca3e7836 */ /* 0x000fe20000000000 */
[----:B------:R-:W-:Y:S02]  /*10610*/  IADD3 R61, PT, PT, R193, 0x1a8, -R194 ;  /* 0x000001a8c13d7810 */ /* 0x000fe40007ffe8c2 */
[----:B------:R-:W-:Y:S02]  /*10620*/  FSEL R77, R77, -INF , !P4 ;  /* 0xff8000004d4d7808 */ /* 0x000fe40006000000 */
[----:B------:R-:W-:Y:S02]  /*10630*/  ISETP.GE.AND P4, PT, R62, R232, PT ;  /* 0x000000e83e00720c */ /* 0x000fe40003f86270 */
[----:B------:R-:W-:Y:S02]  /*10640*/  IABS R61, R61 ;  /* 0x0000003d003d7213 */ /* 0x000fe40000000000 */
[----:B------:R-:W-:Y:S01]  /*10650*/  FSEL R75, R63, -INF , P3 ;  /* 0xff8000003f4b7808 */ /* 0x000fe20001800000 */
[----:B------:R-:W-:Y:S01]  /*10660*/  IMAD.SHL.U32 R63, R38, 0x100, RZ ;  /* 0x00000100263f7824 */ /* 0x000fe200078e00ff */
[----:B------:R-:W-:-:S02]  /*10670*/  I2FP.F32.S32 R61, R61 ;  /* 0x0000003d003d7245 */ /* 0x000fc40000201400 */
[----:B------:R-:W-:Y:S02]  /*10680*/  FSEL R75, R75, -INF , !P5 ;  /* 0xff8000004b4b7808 */ /* 0x000fe40006800000 */
[----:B------:R-:W-:Y:S01]  /*10690*/  FSEL R60, R60, -INF , P4 ;  /* 0xff8000003c3c7808 */ /* 0x000fe20002000000 */
[----:B------:R-:W-:Y:S01]  /*106a0*/  FFMA.FTZ R61, -R244, R61, R58 ;  /* 0x0000003df43d7223 */ /* 0x000fe2000001013a */
[C---:B------:R-:W-:Y:S02]  /*106b0*/  ISETP.GE.AND P3, PT, R62.reuse, R231, PT ;  /* 0x000000e73e00720c */ /* 0x040fe40003f66270 */
[C---:B------:R-:W-:Y:S02]  /*106c0*/  ISETP.GE.AND P5, PT, R62.reuse, R228, PT ;  /* 0x000000e43e00720c */ /* 0x040fe40003fa6270 */
[----:B------:R-:W-:Y:S02]  /*106d0*/  ISETP.GE.AND P4, PT, R62, R229, PT ;  /* 0x000000e53e00720c */ /* 0x000fe40003f86270 */
[----:B------:R-:W-:-:S02]  /*106e0*/  IADD3 R62, PT, PT, R230, 0x1a0, -R194 ;  /* 0x000001a0e63e7810 */ /* 0x000fc40007ffe8c2 */
[----:B------:R-:W-:Y:S02]  /*106f0*/  IADD3 R56, PT, PT, R230, 0x1a7, -R194 ;  /* 0x000001a7e6387810 */ /* 0x000fe40007ffe8c2 */
[----:B------:R-:W-:Y:S02]  /*10700*/  FSEL R65, R60, -INF , !P3 ;  /* 0xff8000003c417808 */ /* 0x000fe40005800000 */
[----:B------:R-:W-:Y:S02]  /*10710*/  IABS R60, R62 ;  /* 0x0000003e003c7213 */ /* 0x000fe40000000000 */
[----:B------:R-:W-:Y:S02]  /*10720*/  IABS R56, R56 ;  /* 0x0000003800387213 */ /* 0x000fe40000000000 */
[----:B------:R-:W-:Y:S01]  /*10730*/  FSEL R64, R61, -INF , P4 ;  /* 0xff8000003d407808 */ /* 0x000fe20002000000 */
[----:B------:R-:W-:Y:S01]  /*10740*/  IMAD.MOV.U32 R61, RZ, RZ, R60 ;  /* 0x000000ffff3d7224 */ /* 0x000fe200078e003c */
[----:B------:R-:W-:-:S02]  /*10750*/  I2FP.F32.S32 R56, R56 ;  /* 0x0000003800387245 */ /* 0x000fc40000201400 */
[----:B------:R-:W-:Y:S02]  /*10760*/  LOP3.LUT R63, R63, R168, RZ, 0xfc, !PT ;  /* 0x000000a83f3f7212 */ /* 0x000fe400078efcff */
[----:B------:R-:W-:Y:S01]  /*10770*/  I2FP.F32.S32 R61, R61 ;  /* 0x0000003d003d7245 */ /* 0x000fe20000201400 */
[----:B------:R-:W-:Y:S01]  /*10780*/  FFMA.FTZ R56, -R244, R56, R57 ;  /* 0x00000038f4387223 */ /* 0x000fe20000010139 */
[----:B------:R-:W-:Y:S01]  /*10790*/  IADD3 R57, PT, PT, R193, 0x1a7, -R194 ;  /* 0x000001a7c1397810 */ /* 0x000fe20007ffe8c2 */
[----:B------:R-:W-:Y:S01]  /*107a0*/  VIADD R58, R63, 0xfffffe59 ;  /* 0xfffffe593f3a7836 */ /* 0x000fe20000000000 */
[----:B------:R-:W-:Y:S01]  /*107b0*/  FSEL R64, R64, -INF , !P5 ;  /* 0xff80000040407808 */ /* 0x000fe20006800000 */
[----:B------:R-:W-:Y:S01]  /*107c0*/  FFMA.FTZ R78, -R244, R61, R52 ;  /* 0x0000003df44e7223 */ /* 0x000fe20000010134 */
[----:B------:R-:W-:Y:S01]  /*107d0*/  IADD3 R61, PT, PT, R193, 0x1a0, -R194 ;  /* 0x000001a0c13d7810 */ /* 0x000fe20007ffe8c2 */
[----:B------:R-:W-:Y:S01]  /*107e0*/  VIADD R52, R63, 0xfffffe60 ;  /* 0xfffffe603f347836 */ /* 0x000fe20000000000 */
[----:B------:R-:W-:-:S02]  /*107f0*/  IABS R57, R57 ;  /* 0x0000003900397213 */ /* 0x000fc40000000000 */
[----:B------:R-:W-:Y:S02]  /*10800*/  IABS R61, R61 ;  /* 0x0000003d003d7213 */ /* 0x000fe40000000000 */
[----:B------:R-:W-:Y:S02]  /*10810*/  I2FP.F32.S32 R57, R57 ;  /* 0x0000003900397245 */ /* 0x000fe40000201400 */
[----:B------:R-:W-:Y:S02]  /*10820*/  ISETP.GE.AND P3, PT, R58, R232, PT ;  /* 0x000000e83a00720c */ /* 0x000fe40003f66270 */
[----:B------:R-:W-:Y:S01]  /*10830*/  I2FP.F32.S32 R61, R61 ;  /* 0x0000003d003d7245 */ /* 0x000fe20000201400 */
[----:B------:R-:W-:Y:S01]  /*10840*/  FFMA.FTZ R57, -R244, R57, R59 ;  /* 0x00000039f4397223 */ /* 0x000fe2000001013b */
[----:B------:R-:W-:Y:S02]  /*10850*/  FSEL R56, R56, -INF , P3 ;  /* 0xff80000038387808 */ /* 0x000fe40001800000 */
[----:B------:R-:W-:Y:S01]  /*10860*/  ISETP.GE.AND P3, PT, R58, R229, PT ;  /* 0x000000e53a00720c */ /* 0x000fe20003f66270 */
[----:B------:R-:W-:Y:S01]  /*10870*/  FFMA.FTZ R76, -R244, R61, R54 ;  /* 0x0000003df44c7223 */ /* 0x000fe20000010136 */
[----:B------:R-:W-:Y:S01]  /*10880*/  IMAD.SHL.U32 R61, R38, 0x100, RZ ;  /* 0x00000100263d7824 */ /* 0x000fe200078e00ff */
[----:B------:R-:W-:Y:S01]  /*10890*/  ISETP.GE.AND P4, PT, R58, R231, PT ;  /* 0x000000e73a00720c */ /* 0x000fe20003f86270 */
[----:B------:R-:W-:Y:S01]  /*108a0*/  VIADD R54, R63, 0xfffffe61 ;  /* 0xfffffe613f367836 */ /* 0x000fe20000000000 */
[----:B------:R-:W-:-:S02]  /*108b0*/  FSEL R57, R57, -INF , P3 ;  /* 0xff80000039397808 */ /* 0x000fc40001800000 */
[----:B------:R-:W-:Y:S02]  /*108c0*/  ISETP.GE.AND P5, PT, R58, R228, PT ;  /* 0x000000e43a00720c */ /* 0x000fe40003fa6270 */
[----:B------:R-:W-:Y:S02]  /*108d0*/  IADD3 R62, PT, PT, R230, 0x19f, -R194 ;  /* 0x0000019fe63e7810 */ /* 0x000fe40007ffe8c2 */
[----:B------:R-:W-:Y:S02]  /*108e0*/  LOP3.LUT R61, R61, R168, RZ, 0xfc, !PT ;  /* 0x000000a83d3d7212 */ /* 0x000fe400078efcff */
[----:B------:R-:W-:Y:S02]  /*108f0*/  FSEL R66, R56, -INF , !P4 ;  /* 0xff80000038427808 */ /* 0x000fe40006000000 */
[----:B------:R-:W-:Y:S01]  /*10900*/  FSEL R67, R57, -INF , !P5 ;  /* 0xff80000039437808 */ /* 0x000fe20006800000 */
[----:B------:R-:W-:Y:S01]  /*10910*/  IMAD.IADD R61, R61, 0x1, R246 ;  /* 0x000000013d3d7824 */ /* 0x000fe200078e02f6 */
[----:B------:R-:W1:Y:S01]  /*10920*/  LDSM.16.M88.4 R56, [R37+0x5800] ;  /* 0x005800002538783b */ /* 0x000e620000000200 */
[----:B------:R-:W-:-:S02]  /*10930*/  IABS R62, R62 ;  /* 0x0000003e003e7213 */ /* 0x000fc40000000000 */
[----:B------:R-:W-:Y:S02]  /*10940*/  ISETP.GE.AND P4, PT, R52, R232, PT ;  /* 0x000000e83400720c */ /* 0x000fe40003f86270 */
[----:B------:R-:W-:Y:S02]  /*10950*/  I2FP.F32.S32 R62, R62 ;  /* 0x0000003e003e7245 */ /* 0x000fe40000201400 */
[----:B------:R-:W-:Y:S02]  /*10960*/  IADD3 R60, PT, PT, R230, 0x198, -R61 ;  /* 0x00000198e63c7810 */ /* 0x000fe40007ffe83d */
[----:B------:R-:W-:Y:S01]  /*10970*/  FSEL R78, R78, -INF , P4 ;  /* 0xff8000004e4e7808 */ /* 0x000fe20002000000 */
[----:B------:R-:W-:Y:S01]  /*10980*/  FFMA.FTZ R81, -R244, R62, R53 ;  /* 0x0000003ef4517223 */ /* 0x000fe20000010135 */
[----:B------:R-:W-:Y:S01]  /*10990*/  IABS R53, R60 ;  /* 0x0000003c00357213 */ /* 0x000fe20000000000 */
[----:B------:R-:W-:Y:S01]  /*109a0*/  VIADD R62, R230, 0x8 ;  /* 0x00000008e63e7836 */ /* 0x000fe20000000000 */
[----:B------:R-:W-:-:S02]  /*109b0*/  ISETP.GE.AND P3, PT, R52, R231, PT ;  /* 0x000000e73400720c */ /* 0x000fc40003f66270 */
[C---:B------:R-:W-:Y:S02]  /*109c0*/  ISETP.GE.AND P5, PT, R52.reuse, R228, PT ;  /* 0x000000e43400720c */ /* 0x040fe40003fa6270 */
[----:B------:R-:W-:Y:S02]  /*109d0*/  ISETP.GE.AND P4, PT, R52, R229, PT ;  /* 0x000000e53400720c */ /* 0x000fe40003f86270 */
[----:B------:R-:W-:Y:S02]  /*109e0*/  I2FP.F32.S32 R53, R53 ;  /* 0x0000003500357245 */ /* 0x000fe40000201400 */
[----:B------:R-:W-:Y:S02]  /*109f0*/  IADD3 R52, PT, PT, R193, 0x19f, -R61 ;  /* 0x0000019fc1347810 */ /* 0x000fe40007ffe83d */
[----:B------:R-:W-:Y:S01]  /*10a00*/  FSEL R78, R78, -INF , !P3 ;  /* 0xff8000004e4e7808 */ /* 0x000fe20005800000 */
[----:B------:R-:W-:Y:S01]  /*10a10*/  FFMA.FTZ R82, -R244, R53, R48 ;  /* 0x00000035f4527223 */ /* 0x000fe20000010130 */
[----:B------:R-:W-:-:S02]  /*10a20*/  IABS R52, R52 ;  /* 0x0000003400347213 */ /* 0x000fc40000000000 */
[--C-:B------:R-:W-:Y:S02]  /*10a30*/  IADD3 R48, PT, PT, R230, 0x197, -R61.reuse ;  /* 0x00000197e6307810 */ /* 0x100fe40007ffe83d */
[----:B------:R-:W-:Y:S02]  /*10a40*/  I2FP.F32.S32 R52, R52 ;  /* 0x0000003400347245 */ /* 0x000fe40000201400 */
[----:B------:R-:W-:Y:S02]  /*10a50*/  IADD3 R53, PT, PT, R62, 0x198, -R61 ;  /* 0x000001983e357810 */ /* 0x000fe40007ffe83d */
[----:B------:R-:W-:Y:S01]  /*10a60*/  IABS R48, R48 ;  /* 0x0000003000307213 */ /* 0x000fe20000000000 */
[----:B------:R-:W-:Y:S01]  /*10a70*/  FFMA.FTZ R55, -R244, R52, R55 ;  /* 0x00000034f4377223 */ /* 0x000fe20000010137 */
[----:B------:R-:W-:Y:S01]  /*10a80*/  ISETP.GE.AND P3, PT, R54, R232, PT ;  /* 0x000000e83600720c */ /* 0x000fe20003f66270 */
[----:B------:R-:W-:Y:S01]  /*10a90*/  VIADD R52, R63, 0xfffffe68 ;  /* 0xfffffe683f347836 */ /* 0x000fe20000000000 */
[----:B------:R-:W-:-:S02]  /*10aa0*/  FSEL R76, R76, -INF , P4 ;  /* 0xff8000004c4c7808 */ /* 0x000fc40002000000 */
[----:B------:R-:W-:Y:S01]  /*10ab0*/  IABS R53, R53 ;  /* 0x0000003500357213 */ /* 0x000fe20000000000 */
[C---:B-1----:R-:W-:Y:S01]  /*10ac0*/  HMMA.16816.F32.BF16 R44, R112.reuse, R56, R44 ;  /* 0x00000038702c723c */ /* 0x042fe2000004182c */
[----:B------:R-:W-:Y:S02]  /*10ad0*/  I2FP.F32.S32 R48, R48 ;  /* 0x0000003000307245 */ /* 0x000fe40000201400 */
[----:B------:R-:W-:Y:S02]  /*10ae0*/  ISETP.GE.AND P4, PT, R54, R231, PT ;  /* 0x000000e73600720c */ /* 0x000fe40003f86270 */
[----:B------:R-:W-:Y:S01]  /*10af0*/  FSEL R81, R81, -INF , P3 ;  /* 0xff80000051517808 */ /* 0x000fe20001800000 */
[----:B------:R-:W-:Y:S01]  /*10b00*/  FFMA.FTZ R85, -R244, R48, R49 ;  /* 0x00000030f4557223 */ /* 0x000fe20000010131 */
[----:B------:R-:W-:Y:S01]  /*10b10*/  I2FP.F32.S32 R53, R53 ;  /* 0x0000003500357245 */ /* 0x000fe20000201400 */
[----:B------:R-:W-:Y:S01]  /*10b20*/  HMMA.16816.F32.BF16 R40, R112, R58, R40 ;  /* 0x0000003a7028723c */ /* 0x000fe20000041828 */
[----:B------:R-:W-:-:S02]  /*10b30*/  ISETP.GE.AND P3, PT, R54, R229, PT ;  /* 0x000000e53600720c */ /* 0x000fc40003f66270 */
[----:B------:R-:W-:Y:S01]  /*10b40*/  FSEL R81, R81, -INF , !P4 ;  /* 0xff80000051517808 */ /* 0x000fe20006000000 */
[----:B------:R-:W-:Y:S01]  /*10b50*/  FFMA.FTZ R53, -R244, R53, R50 ;  /* 0x00000035f4357223 */ /* 0x000fe20000010132 */
[----:B------:R-:W-:Y:S01]  /*10b60*/  ISETP.GE.AND P4, PT, R52, R232, PT ;  /* 0x000000e83400720c */ /* 0x000fe20003f86270 */
[----:B------:R-:W-:Y:S01]  /*10b70*/  VIADD R50, R63, 0xfffffe69 ;  /* 0xfffffe693f327836 */ /* 0x000fe20000000000 */
[----:B------:R-:W-:Y:S02]  /*10b80*/  IADD3 R48, PT, PT, R62, 0x197, -R61 ;  /* 0x000001973e307810 */ /* 0x000fe40007ffe83d */
[----:B------:R-:W-:Y:S02]  /*10b90*/  FSEL R79, R55, -INF , P3 ;  /* 0xff800000374f7808 */ /* 0x000fe40001800000 */
[----:B------:R-:W-:Y:S02]  /*10ba0*/  ISETP.GE.AND P3, PT, R52, R231, PT ;  /* 0x000000e73400720c */ /* 0x000fe40003f66270 */
[----:B------:R-:W-:-:S02]  /*10bb0*/  FSEL R82, R82, -INF , P4 ;  /* 0xff80000052527808 */ /* 0x000fc40002000000 */
[----:B------:R-:W-:Y:S02]  /*10bc0*/  IABS R48, R48 ;  /* 0x0000003000307213 */ /* 0x000fe40000000000 */
[----:B------:R-:W-:Y:S02]  /*10bd0*/  FSEL R76, R76, -INF , !P5 ;  /* 0xff8000004c4c7808 */ /* 0x000fe40006800000 */
[----:B------:R-:W-:Y:S02]  /*10be0*/  FSEL R82, R82, -INF , !P3 ;  /* 0xff80000052527808 */ /* 0x000fe40005800000 */
[----:B------:R-:W-:Y:S02]  /*10bf0*/  I2FP.F32.S32 R48, R48 ;  /* 0x0000003000307245 */ /* 0x000fe40000201400 */
[----:B------:R-:W-:Y:S02]  /*10c00*/  ISETP.GE.AND P5, PT, R54, R228, PT ;  /* 0x000000e43600720c */ /* 0x000fe40003fa6270 */
[----:B------:R-:W-:Y:S01]  /*10c10*/  ISETP.GE.AND P3, PT, R50, R232, PT ;  /* 0x000000e83200720c */ /* 0x000fe20003f66270 */
[----:B------:R-:W-:Y:S01]  /*10c20*/  FFMA.FTZ R48, -R244, R48, R51 ;  /* 0x00000030f4307223 */ /* 0x000fe20000010133 */
[----:B------:R-:W-:-:S02]  /*10c30*/  ISETP.GE.AND P4, PT, R52, R229, PT ;  /* 0x000000e53400720c */ /* 0x000fc40003f86270 */
[----:B------:R-:W-:Y:S02]  /*10c40*/  IADD3 R49, PT, PT, R230, 0x190, -R61 ;  /* 0x00000190e6317810 */ /* 0x000fe40007ffe83d */
[----:B------:R-:W-:Y:S02]  /*10c50*/  FSEL R79, R79, -INF , !P5 ;  /* 0xff8000004f4f7808 */ /* 0x000fe40006800000 */
[----:B------:R-:W-:Y:S02]  /*10c60*/  FSEL R85, R85, -INF , P3 ;  /* 0xff80000055557808 */ /* 0x000fe40001800000 */
[----:B------:R-:W-:Y:S02]  /*10c70*/  ISETP.GE.AND P5, PT, R52, R228, PT ;  /* 0x000000e43400720c */ /* 0x000fe40003fa6270 */
[----:B------:R-:W-:Y:S02]  /*10c80*/  IABS R49, R49 ;  /* 0x0000003100317213 */ /* 0x000fe40000000000 */
[----:B------:R-:W-:-:S02]  /*10c90*/  FSEL R53, R53, -INF , P4 ;  /* 0xff80000035357808 */ /* 0x000fc40002000000 */
[----:B------:R-:W-:Y:S02]  /*10ca0*/  ISETP.GE.AND P3, PT, R50, R229, PT ;  /* 0x000000e53200720c */ /* 0x000fe40003f66270 */
[----:B------:R-:W-:Y:S02]  /*10cb0*/  FSEL R80, R53, -INF , !P5 ;  /* 0xff80000035507808 */ /* 0x000fe40006800000 */
[----:B------:R-:W-:Y:S02]  /*10cc0*/  I2FP.F32.S32 R49, R49 ;  /* 0x0000003100317245 */ /* 0x000fe40000201400 */
[----:B------:R-:W-:Y:S02]  /*10cd0*/  FSEL R48, R48, -INF , P3 ;  /* 0xff80000030307808 */ /* 0x000fe40001800000 */
[----:B------:R-:W-:Y:S01]  /*10ce0*/  ISETP.GE.AND P5, PT, R50, R228, PT ;  /* 0x000000e43200720c */ /* 0x000fe20003fa6270 */
[----:B------:R-:W-:Y:S01]  /*10cf0*/  FFMA.FTZ R86, -R244, R49, R44 ;  /* 0x00000031f4567223 */ /* 0x000fe2000001012c */
[----:B------:R-:W-:Y:S01]  /*10d00*/  IADD3 R54, PT, PT, R230, 0x18f, -R61 ;  /* 0x0000018fe6367810 */ /* 0x000fe20007ffe83d */
[----:B------:R-:W-:Y:S01]  /*10d10*/  VIADD R44, R63, 0xfffffe70 ;  /* 0xfffffe703f2c7836 */ /* 0x000fe20000000000 */
[----:B------:R-:W-:-:S02]  /*10d20*/  ISETP.GE.AND P4, PT, R50, R231, PT ;  /* 0x000000e73200720c */ /* 0x000fc40003f86270 */
[----:B------:R-:W-:Y:S02]  /*10d30*/  FSEL R83, R48, -INF , !P5 ;  /* 0xff80000030537808 */ /* 0x000fe40006800000 */
[----:B------:R-:W1:Y:S01]  /*10d40*/  LDSM.16.M88.4 R48, [R37+0x6000] ;  /* 0x006000002530783b */ /* 0x000e620000000200 */
[----:B------:R-:W-:Y:S02]  /*10d50*/  IABS R54, R54 ;  /* 0x0000003600367213 */ /* 0x000fe40000000000 */
[--C-:B------:R-:W-:Y:S02]  /*10d60*/  IADD3 R53, PT, PT, R62, 0x190, -R61.reuse ;  /* 0x000001903e357810 */ /* 0x100fe40007ffe83d */
[----:B------:R-:W-:Y:S02]  /*10d70*/  I2FP.F32.S32 R54, R54 ;  /* 0x0000003600367245 */ /* 0x000fe40000201400 */
[----:B------:R-:W-:Y:S02]  /*10d80*/  IADD3 R52, PT, PT, R230, 0x188, -R61 ;  /* 0x00000188e6347810 */ /* 0x000fe40007ffe83d */
[----:B------:R-:W-:Y:S01]  /*10d90*/  FSEL R85, R85, -INF , !P4 ;  /* 0xff80000055557808 */ /* 0x000fe20006000000 */
[----:B------:R-:W-:Y:S01]  /*10da0*/  FFMA.FTZ R89, -R244, R54, R45 ;  /* 0x00000036f4597223 */ /* 0x000fe2000001012d */
[----:B------:R-:W-:-:S02]  /*10db0*/  ISETP.GE.AND P4, PT, R44, R232, PT ;  /* 0x000000e82c00720c */ /* 0x000fc40003f86270 */
[----:B------:R-:W-:Y:S02]  /*10dc0*/  IABS R53, R53 ;  /* 0x0000003500357213 */ /* 0x000fe40000000000 */
[----:B------:R-:W-:Y:S02]  /*10dd0*/  IABS R45, R52 ;  /* 0x00000034002d7213 */ /* 0x000fe40000000000 */
[----:B------:R-:W-:Y:S02]  /*10de0*/  FSEL R86, R86, -INF , P4 ;  /* 0xff80000056567808 */ /* 0x000fe40002000000 */
[C---:B------:R-:W-:Y:S02]  /*10df0*/  ISETP.GE.AND P3, PT, R44.reuse, R231, PT ;  /* 0x000000e72c00720c */ /* 0x040fe40003f66270 */
[----:B------:R-:W-:Y:S02]  /*10e00*/  ISETP.GE.AND P5, PT, R44, R228, PT ;  /* 0x000000e42c00720c */ /* 0x000fe40003fa6270 */
[----:B------:R-:W-:-:S02]  /*10e10*/  I2FP.F32.S32 R53, R53 ;  /* 0x0000003500357245 */ /* 0x000fc40000201400 */
[----:B------:R-:W-:Y:S02]  /*10e20*/  ISETP.GE.AND P4, PT, R44, R229, PT ;  /* 0x000000e52c00720c */ /* 0x000fe40003f86270 */
[----:B------:R-:W-:Y:S01]  /*10e30*/  I2FP.F32.S32 R45, R45 ;  /* 0x0000002d002d7245 */ /* 0x000fe20000201400 */
[----:B------:R-:W-:Y:S01]  /*10e40*/  FFMA.FTZ R84, -R244, R53, R46 ;  /* 0x00000035f4547223 */ /* 0x000fe2000001012e */
[--C-:B------:R-:W-:Y:S01]  /*10e50*/  IADD3 R44, PT, PT, R62, 0x18f, -R61.reuse ;  /* 0x0000018f3e2c7810 */ /* 0x100fe20007ffe83d */
[----:B------:R-:W-:Y:S01]  /*10e60*/  VIADD R46, R63, 0xfffffe71 ;  /* 0xfffffe713f2e7836 */ /* 0x000fe20000000000 */
[----:B------:R-:W-:Y:S01]  /*10e70*/  FSEL R86, R86, -INF , !P3 ;  /* 0xff80000056567808 */ /* 0x000fe20005800000 */
[----:B------:R-:W-:Y:S01]  /*10e80*/  FFMA.FTZ R90, -R244, R45, R40 ;  /* 0x0000002df45a7223 */ /* 0x000fe20000010128 */
[----:B------:R-:W-:Y:S02]  /*10e90*/  IABS R44, R44 ;  /* 0x0000002c002c7213 */ /* 0x000fe40000000000 */
[----:B------:R-:W-:-:S02]  /*10ea0*/  IADD3 R40, PT, PT, R230, 0x187, -R61 ;  /* 0x00000187e6287810 */ /* 0x000fc40007ffe83d */
[----:B------:R-:W-:Y:S02]  /*10eb0*/  I2FP.F32.S32 R44, R44 ;  /* 0x0000002c002c7245 */ /* 0x000fe40000201400 */
[----:B------:R-:W-:Y:S01]  /*10ec0*/  IADD3 R45, PT, PT, R62, 0x188, -R61 ;  /* 0x000001883e2d7810 */ /* 0x000fe20007ffe83d */
[C---:B-1----:R-:W-:Y:S01]  /*10ed0*/  HMMA.16816.F32.BF16 R32, R112.reuse, R48, R32 ;  /* 0x000000307020723c */ /* 0x042fe20000041820 */
[----:B------:R-:W-:Y:S01]  /*10ee0*/  IABS R40, R40 ;  /* 0x0000002800287213 */ /* 0x000fe20000000000 */
[----:B------:R-:W-:Y:S01]  /*10ef0*/  FFMA.FTZ R47, -R244, R44, R47 ;  /* 0x0000002cf42f7223 */ /* 0x000fe2000001012f */
[----:B------:R-:W-:Y:S01]  /*10f00*/  ISETP.GE.AND P3, PT, R46, R232, PT ;  /* 0x000000e82e00720c */ /* 0x000fe20003f66270 */
[----:B------:R-:W-:Y:S01]  /*10f10*/  VIADD R44, R63, 0xfffffe78 ;  /* 0xfffffe783f2c7836 */ /* 0x000fe20000000000 */
[----:B------:R-:W-:Y:S02]  /*10f20*/  FSEL R84, R84, -INF , P4 ;  /* 0xff80000054547808 */ /* 0x000fe40002000000 */
[----:B------:R-:W-:Y:S01]  /*10f30*/  IABS R45, R45 ;  /* 0x0000002d002d7213 */ /* 0x000fe20000000000 */
[----:B------:R-:W-:Y:S01]  /*10f40*/  HMMA.16816.F32.BF16 R28, R112, R50, R28 ;  /* 0x00000032701c723c */ /* 0x000fe2000004181c */
[----:B------:R-:W-:-:S02]  /*10f50*/  I2FP.F32.S32 R40, R40 ;  /* 0x0000002800287245 */ /* 0x000fc40000201400 */
[----:B------:R-:W-:Y:S02]  /*10f60*/  ISETP.GE.AND P4, PT, R46, R231, PT ;  /* 0x000000e72e00720c */ /* 0x000fe40003f86270 */
[----:B------:R-:W-:Y:S01]  /*10f70*/  FSEL R89, R89, -INF , P3 ;  /* 0xff80000059597808 */ /* 0x000fe20001800000 */
[----:B------:R-:W-:Y:S01]  /*10f80*/  FFMA.FTZ R93, -R244, R40, R41 ;  /* 0x00000028f45d7223 */ /* 0x000fe20000010129 */
[----:B------:R-:W-:Y:S02]  /*10f90*/  I2FP.F32.S32 R45, R45 ;  /* 0x0000002d002d7245 */ /* 0x000fe40000201400 */
[----:B------:R-:W-:Y:S02]  /*10fa0*/  ISETP.GE.AND P3, PT, R46, R229, PT ;  /* 0x000000e52e00720c */ /* 0x000fe40003f66270 */
[----:B------:R-:W-:Y:S01]  /*10fb0*/  FSEL R89, R89, -INF , !P4 ;  /* 0xff80000059597808 */ /* 0x000fe20006000000 */
[----:B------:R-:W-:Y:S01]  /*10fc0*/  FFMA.FTZ R45, -R244, R45, R42 ;  /* 0x0000002df42d7223 */ /* 0x000fe2000001012a */
[----:B------:R-:W-:Y:S01]  /*10fd0*/  ISETP.GE.AND P4, PT, R44, R232, PT ;  /* 0x000000e82c00720c */ /* 0x000fe20003f86270 */
[----:B------:R-:W-:Y:S01]  /*10fe0*/  VIADD R42, R63, 0xfffffe79 ;  /* 0xfffffe793f2a7836 */ /* 0x000fe20000000000 */
[----:B------:R-:W-:-:S02]  /*10ff0*/  IADD3 R40, PT, PT, R62, 0x187, -R61 ;  /* 0x000001873e287810 */ /* 0x000fc40007ffe83d */
[----:B------:R-:W-:Y:S02]  /*11000*/  FSEL R87, R47, -INF , P3 ;  /* 0xff8000002f577808 */ /* 0x000fe40001800000 */
[----:B------:R-:W-:Y:S02]  /*11010*/  ISETP.GE.AND P3, PT, R44, R231, PT ;  /* 0x000000e72c00720c */ /* 0x000fe40003f66270 */
[----:B------:R-:W-:Y:S02]  /*11020*/  FSEL R90, R90, -INF , P4 ;  /* 0xff8000005a5a7808 */ /* 0x000fe40002000000 */
[----:B------:R-:W-:Y:S02]  /*11030*/  IABS R40, R40 ;  /* 0x0000002800287213 */ /* 0x000fe40000000000 */
[----:B------:R-:W-:Y:S02]  /*11040*/  FSEL R84, R84, -INF , !P5 ;  /* 0xff80000054547808 */ /* 0x000fe40006800000 */
[----:B------:R-:W-:-:S02]  /*11050*/  FSEL R90, R90, -INF , !P3 ;  /* 0xff8000005a5a7808 */ /* 0x000fc40005800000 */
[----:B------:R-:W-:Y:S02]  /*11060*/  I2FP.F32.S32 R40, R40 ;  /* 0x0000002800287245 */ /* 0x000fe40000201400 */
[----:B------:R-:W-:Y:S02]  /*11070*/  ISETP.GE.AND P5, PT, R46, R228, PT ;  /* 0x000000e42e00720c */ /* 0x000fe40003fa6270 */
[----:B------:R-:W-:Y:S01]  /*11080*/  ISETP.GE.AND P3, PT, R42, R232, PT ;  /* 0x000000e82a00720c */ /* 0x000fe20003f66270 */
[----:B------:R-:W-:Y:S01]  /*11090*/  FFMA.FTZ R40, -R244, R40, R43 ;  /* 0x00000028f4287223 */ /* 0x000fe2000001012b */
[----:B------:R-:W-:Y:S02]  /*110a0*/  ISETP.GE.AND P4, PT, R44, R229, PT ;  /* 0x000000e52c00720c */ /* 0x000fe40003f86270 */
[----:B------:R-:W-:Y:S02]  /*110b0*/  IADD3 R41, PT, PT, R230, 0x180, -R61 ;  /* 0x00000180e6297810 */ /* 0x000fe40007ffe83d */
[----:B------:R-:W-:-:S02]  /*110c0*/  FSEL R87, R87, -INF , !P5 ;  /* 0xff80000057577808 */ /* 0x000fc40006800000 */
[----:B------:R-:W-:Y:S02]  /*110d0*/  FSEL R93, R93, -INF , P3 ;  /* 0xff8000005d5d7808 */ /* 0x000fe40001800000 */
[----:B------:R-:W-:Y:S02]  /*110e0*/  ISETP.GE.AND P5, PT, R44, R228, PT ;  /* 0x000000e42c00720c */ /* 0x000fe40003fa6270 */
[----:B------:R-:W-:Y:S02]  /*110f0*/  IABS R41, R41 ;  /* 0x0000002900297213 */ /* 0x000fe40000000000 */
[----:B------:R-:W-:Y:S02]  /*11100*/  FSEL R45, R45, -INF , P4 ;  /* 0xff8000002d2d7808 */ /* 0x000fe40002000000 */
[----:B------:R-:W-:Y:S02]  /*11110*/  ISETP.GE.AND P3, PT, R42, R229, PT ;  /* 0x000000e52a00720c */ /* 0x000fe40003f66270 */
[----:B------:R-:W-:-:S02]  /*11120*/  FSEL R88, R45, -INF , !P5 ;  /* 0xff8000002d587808 */ /* 0x000fc40006800000 */
[----:B------:R-:W-:Y:S02]  /*11130*/  I2FP.F32.S32 R41, R41 ;  /* 0x0000002900297245 */ /* 0x000fe40000201400 */
[----:B------:R-:W-:Y:S02]  /*11140*/  FSEL R40, R40, -INF , P3 ;  /* 0xff80000028287808 */ /* 0x000fe40001800000 */
[----:B------:R-:W-:Y:S01]  /*11150*/  ISETP.GE.AND P5, PT, R42, R228, PT ;  /* 0x000000e42a00720c */ /* 0x000fe20003fa6270 */
[----:B------:R-:W-:Y:S01]  /*11160*/  FFMA.FTZ R94, -R244, R41, R32 ;  /* 0x00000029f45e7223 */ /* 0x000fe20000010120 */
[----:B------:R-:W-:Y:S01]  /*11170*/  IADD3 R46, PT, PT, R230, 0x17f, -R61 ;  /* 0x0000017fe62e7810 */ /* 0x000fe20007ffe83d */
[----:B------:R-:W-:Y:S01]  /*11180*/  VIADD R32, R63, 0xfffffe80 ;  /* 0xfffffe803f207836 */ /* 0x000fe20000000000 */
[----:B------:R-:W-:Y:S02]  /*11190*/  ISETP.GE.AND P4, PT, R42, R231, PT ;  /* 0x000000e72a00720c */ /* 0x000fe40003f86270 */
[----:B------:R-:W-:-:S02]  /*111a0*/  FSEL R91, R40, -INF , !P5 ;  /* 0xff800000285b7808 */ /* 0x000fc40006800000 */
        /* <DEDUP_REMOVED lines=200> */
[----:B------:R-:W-:Y:S01]  /*11e30*/  ISETP.GE.AND P5, PT, R16, R228, PT ;  /* 0x000000e41000720c */ /* 0x000fe20003fa6270 */
[----:B------:R-:W-:Y:S01]  /*11e40*/  VIADD R16, R63, 0xfffffeb0 ;  /* 0xfffffeb03f107836 */ /* 0x000fe20000000000 */
        /* <DEDUP_REMOVED lines=8> */
[----:B------:R-:W-:Y:S02]  /*11ed0*/  ISETP.GE.AND P4, PT, R14, R231, PT ;  /* 0x000000e70e00720c */ /* 0x000fe40003f86270 */
[----:B------:R-:W-:Y:S02]  /*11ee0*/  FSEL R195, R12, -INF , !P5 ;  /* 0xff8000000cc37808 */ /* 0x000fe40006800000 */
[----:B------:R-:W1:Y:S01]  /*11ef0*/  LDSM.16.M88.4 R12, [R37+0x8000] ;  /* 0x00800000250c783b */ /* 0x000e620000000200 */
[----:B------:R-:W-:-:S02]  /*11f00*/  IADD3 R8, PT, PT, R230, 0x14f, -R61 ;  /* 0x0000014fe6087810 */ /* 0x000fc40007ffe83d */
[----:B------:R-:W-:Y:S02]  /*11f10*/  IADD3 R17, PT, PT, R62, 0x150, -R61 ;  /* 0x000001503e117810 */ /* 0x000fe40007ffe83d */
[----:B------:R-:W-:Y:S02]  /*11f20*/  IABS R8, R8 ;  /* 0x0000000800087213 */ /* 0x000fe40000000000 */
[----:B------:R-:W-:Y:S02]  /*11f30*/  FSEL R203, R203, -INF , !P4 ;  /* 0xff800000cbcb7808 */ /* 0x000fe40006000000 */
[----:B------:R-:W-:Y:S02]  /*11f40*/  IABS R17, R17 ;  /* 0x0000001100117213 */ /* 0x000fe40000000000 */
[----:B------:R-:W-:Y:S02]  /*11f50*/  ISETP.GE.AND P4, PT, R16, R232, PT ;  /* 0x000000e81000720c */ /* 0x000fe40003f86270 */
[----:B------:R-:W-:-:S02]  /*11f60*/  I2FP.F32.S32 R8, R8 ;  /* 0x0000000800087245 */ /* 0x000fc40000201400 */
[----:B------:R-:W-:Y:S02]  /*11f70*/  I2FP.F32.S32 R17, R17 ;  /* 0x0000001100117245 */ /* 0x000fe40000201400 */
[----:B------:R-:W-:Y:S01]  /*11f80*/  FSEL R204, R204, -INF , P4 ;  /* 0xff800000cccc7808 */ /* 0x000fe20002000000 */
[----:B------:R-:W-:Y:S01]  /*11f90*/  FFMA.FTZ R207, -R244, R8, R9 ;  /* 0x00000008f4cf7223 */ /* 0x000fe20000010109 */
[----:B------:R-:W-:Y:S01]  /*11fa0*/  ISETP.GE.AND P3, PT, R16, R231, PT ;  /* 0x000000e71000720c */ /* 0x000fe20003f66270 */
[----:B------:R-:W-:Y:S01]  /*11fb0*/  FFMA.FTZ R10, -R244, R17, R10 ;  /* 0x00000011f40a7223 */ /* 0x000fe2000001010a */
[C---:B------:R-:W-:Y:S01]  /*11fc0*/  ISETP.GE.AND P5, PT, R16.reuse, R228, PT ;  /* 0x000000e41000720c */ /* 0x040fe20003fa6270 */
[----:B------:R-:W-:Y:S01]  /*11fd0*/  VIADD R8, R63, 0xfffffeb1 ;  /* 0xfffffeb13f087836 */ /* 0x000fe20000000000 */
[----:B------:R-:W-:Y:S02]  /*11fe0*/  ISETP.GE.AND P4, PT, R16, R229, PT ;  /* 0x000000e51000720c */ /* 0x000fe40003f86270 */
[----:B------:R-:W-:-:S02]  /*11ff0*/  IADD3 R205, PT, PT, R62, 0x14f, -R61 ;  /* 0x0000014f3ecd7810 */ /* 0x000fc40007ffe83d */
[----:B------:R-:W-:Y:S02]  /*12000*/  IADD3 R16, PT, PT, R230, 0x148, -R61 ;  /* 0x00000148e6107810 */ /* 0x000fe40007ffe83d */
[----:B------:R-:W-:Y:S02]  /*12010*/  IABS R205, R205 ;  /* 0x000000cd00cd7213 */ /* 0x000fe40000000000 */
[----:B------:R-:W-:Y:S02]  /*12020*/  IABS R9, R16 ;  /* 0x0000001000097213 */ /* 0x000fe40000000000 */
[----:B------:R-:W-:Y:S02]  /*12030*/  FSEL R204, R204, -INF , !P3 ;  /* 0xff800000cccc7808 */ /* 0x000fe40005800000 */
[----:B------:R-:W-:Y:S02]  /*12040*/  ISETP.GE.AND P3, PT, R8, R232, PT ;  /* 0x000000e80800720c */ /* 0x000fe40003f66270 */
[----:B------:R-:W-:-:S02]  /*12050*/  FSEL R202, R10, -INF , P4 ;  /* 0xff8000000aca7808 */ /* 0x000fc40002000000 */
[----:B------:R-:W-:Y:S01]  /*12060*/  I2FP.F32.S32 R205, R205 ;  /* 0x000000cd00cd7245 */ /* 0x000fe20000201400 */
[C---:B-1----:R-:W-:Y:S01]  /*12070*/  HMMA.16816.F32.BF16 R180, R112.reuse, R12, R180 ;  /* 0x0000000c70b4723c */ /* 0x042fe200000418b4 */
[----:B------:R-:W-:Y:S01]  /*12080*/  I2FP.F32.S32 R9, R9 ;  /* 0x0000000900097245 */ /* 0x000fe20000201400 */
[----:B------:R-:W-:Y:S01]  /*12090*/  VIADD R12, R63, 0xfffffeb9 ;  /* 0xfffffeb93f0c7836 */ /* 0x000fe20000000000 */
[----:B------:R-:W-:Y:S01]  /*120a0*/  FSEL R202, R202, -INF , !P5 ;  /* 0xff800000caca7808 */ /* 0x000fe20006800000 */
[C---:B------:R-:W-:Y:S01]  /*120b0*/  FFMA.FTZ R205, -R244.reuse, R205, R11 ;  /* 0x000000cdf4cd7223 */ /* 0x040fe2000001010b */
[----:B------:R-:W-:Y:S01]  /*120c0*/  FSEL R207, R207, -INF , P3 ;  /* 0xff800000cfcf7808 */ /* 0x000fe20001800000 */
[----:B------:R-:W-:Y:S01]  /*120d0*/  FFMA.FTZ R10, -R244, R9, R184 ;  /* 0x00000009f40a7223 */ /* 0x000fe200000101b8 */
[C---:B------:R-:W-:Y:S01]  /*120e0*/  ISETP.GE.AND P4, PT, R8.reuse, R231, PT ;  /* 0x000000e70800720c */ /* 0x040fe20003f86270 */
[C---:B------:R-:W-:Y:S01]  /*120f0*/  VIADD R11, R63.reuse, 0xfffffeb8 ;  /* 0xfffffeb83f0b7836 */ /* 0x040fe20000000000 */
[C---:B------:R-:W-:Y:S01]  /*12100*/  ISETP.GE.AND P5, PT, R8.reuse, R228, PT ;  /* 0x000000e40800720c */ /* 0x040fe20003fa6270 */
[----:B------:R-:W-:Y:S01]  /*12110*/  HMMA.16816.F32.BF16 R176, R112, R14, R176 ;  /* 0x0000000e70b0723c */ /* 0x000fe200000418b0 */
[----:B------:R-:W-:Y:S01]  /*12120*/  ISETP.GE.AND P3, PT, R8, R229, PT ;  /* 0x000000e50800720c */ /* 0x000fe20003f66270 */
[----:B------:R-:W-:Y:S01]  /*12130*/  VIADD R14, R63, 0xfffffec1 ;  /* 0xfffffec13f0e7836 */ /* 0x000fe20000000000 */
[----:B------:R-:W-:-:S02]  /*12140*/  IADD3 R8, PT, PT, R230, 0x147, -R61 ;  /* 0x00000147e6087810 */ /* 0x000fc40007ffe83d */
[----:B------:R-:W-:Y:S02]  /*12150*/  IADD3 R9, PT, PT, R62, 0x148, -R61 ;  /* 0x000001483e097810 */ /* 0x000fe40007ffe83d */
[----:B------:R-:W-:Y:S02]  /*12160*/  IABS R8, R8 ;  /* 0x0000000800087213 */ /* 0x000fe40000000000 */
[----:B------:R-:W-:Y:S02]  /*12170*/  FSEL R207, R207, -INF , !P4 ;  /* 0xff800000cfcf7808 */ /* 0x000fe40006000000 */
[----:B------:R-:W-:Y:S02]  /*12180*/  IABS R9, R9 ;  /* 0x0000000900097213 */ /* 0x000fe40000000000 */
[----:B------:R-:W-:Y:S02]  /*12190*/  ISETP.GE.AND P4, PT, R11, R232, PT ;  /* 0x000000e80b00720c */ /* 0x000fe40003f86270 */
[----:B------:R-:W-:-:S02]  /*121a0*/  I2FP.F32.S32 R8, R8 ;  /* 0x0000000800087245 */ /* 0x000fc40000201400 */
[----:B------:R-:W-:Y:S02]  /*121b0*/  FSEL R205, R205, -INF , P3 ;  /* 0xff800000cdcd7808 */ /* 0x000fe40001800000 */
[----:B------:R-:W-:Y:S01]  /*121c0*/  I2FP.F32.S32 R9, R9 ;  /* 0x0000000900097245 */ /* 0x000fe20000201400 */
[----:B------:R-:W-:Y:S01]  /*121d0*/  FFMA.FTZ R8, -R244, R8, R185 ;  /* 0x00000008f4087223 */ /* 0x000fe200000101b9 */
[----:B------:R-:W-:Y:S02]  /*121e0*/  ISETP.GE.AND P3, PT, R11, R231, PT ;  /* 0x000000e70b00720c */ /* 0x000fe40003f66270 */
[----:B------:R-:W-:Y:S01]  /*121f0*/  FSEL R10, R10, -INF , P4 ;  /* 0xff8000000a0a7808 */ /* 0x000fe20002000000 */
[----:B------:R-:W-:Y:S01]  /*12200*/  FFMA.FTZ R9, -R244, R9, R186 ;  /* 0x00000009f4097223 */ /* 0x000fe200000101ba */
[----:B------:R-:W-:Y:S02]  /*12210*/  IADD3 R13, PT, PT, R62, 0x147, -R61 ;  /* 0x000001473e0d7810 */ /* 0x000fe40007ffe83d */
[----:B------:R-:W-:-:S02]  /*12220*/  FSEL R185, R10, -INF , !P3 ;  /* 0xff8000000ab97808 */ /* 0x000fc40005800000 */
[----:B------:R-:W-:Y:S02]  /*12230*/  ISETP.GE.AND P4, PT, R11, R229, PT ;  /* 0x000000e50b00720c */ /* 0x000fe40003f86270 */
[----:B------:R-:W-:Y:S01]  /*12240*/  IABS R10, R13 ;  /* 0x0000000d000a7213 */ /* 0x000fe20000000000 */
[----:B------:R-:W-:Y:S01]  /*12250*/  VIADD R13, R63, 0xfffffec0 ;  /* 0xfffffec03f0d7836 */ /* 0x000fe20000000000 */
[----:B------:R-:W-:Y:S02]  /*12260*/  FSEL R184, R9, -INF , P4 ;  /* 0xff80000009b87808 */ /* 0x000fe40002000000 */
[----:B------:R-:W-:Y:S01]  /*12270*/  FSEL R205, R205, -INF , !P5 ;  /* 0xff800000cdcd7808 */ /* 0x000fe20006800000 */
[----:B------:R-:W-:Y:S01]  /*12280*/  IMAD.MOV.U32 R9, RZ, RZ, R10 ;  /* 0x000000ffff097224 */ /* 0x000fe200078e000a */
[----:B------:R-:W-:Y:S02]  /*12290*/  ISETP.GE.AND P5, PT, R11, R228, PT ;  /* 0x000000e40b00720c */ /* 0x000fe40003fa6270 */
[----:B------:R-:W-:-:S02]  /*122a0*/  IADD3 R11, PT, PT, R230, 0x140, -R61 ;  /* 0x00000140e60b7810 */ /* 0x000fc40007ffe83d */
[----:B------:R-:W-:Y:S02]  /*122b0*/  I2FP.F32.S32 R9, R9 ;  /* 0x0000000900097245 */ /* 0x000fe40000201400 */
[----:B------:R-:W-:Y:S02]  /*122c0*/  ISETP.GE.AND P3, PT, R12, R232, PT ;  /* 0x000000e80c00720c */ /* 0x000fe40003f66270 */
[----:B------:R-:W-:Y:S01]  /*122d0*/  IABS R11, R11 ;  /* 0x0000000b000b7213 */ /* 0x000fe20000000000 */
[----:B------:R-:W-:Y:S01]  /*122e0*/  FFMA.FTZ R9, -R244, R9, R187 ;  /* 0x00000009f4097223 */ /* 0x000fe200000101bb */
[----:B------:R-:W-:Y:S02]  /*122f0*/  FSEL R8, R8, -INF , P3 ;  /* 0xff80000008087808 */ /* 0x000fe40001800000 */
[----:B------:R-:W-:Y:S02]  /*12300*/  ISETP.GE.AND P3, PT, R12, R229, PT ;  /* 0x000000e50c00720c */ /* 0x000fe40003f66270 */
[----:B------:R-:W-:-:S02]  /*12310*/  I2FP.F32.S32 R11, R11 ;  /* 0x0000000b000b7245 */ /* 0x000fc40000201400 */
[----:B------:R-:W-:Y:S02]  /*12320*/  FSEL R184, R184, -INF , !P5 ;  /* 0xff800000b8b87808 */ /* 0x000fe40006800000 */
[----:B------:R-:W-:Y:S01]  /*12330*/  FSEL R9, R9, -INF , P3 ;  /* 0xff80000009097808 */ /* 0x000fe20001800000 */
[----:B------:R-:W-:Y:S01]  /*12340*/  FFMA.FTZ R16, -R244, R11, R180 ;  /* 0x0000000bf4107223 */ /* 0x000fe200000101b4 */
[C---:B------:R-:W-:Y:S02]  /*12350*/  ISETP.GE.AND P4, PT, R12.reuse, R231, PT ;  /* 0x000000e70c00720c */ /* 0x040fe40003f86270 */
[----:B------:R-:W-:Y:S02]  /*12360*/  ISETP.GE.AND P5, PT, R12, R228, PT ;  /* 0x000000e40c00720c */ /* 0x000fe40003fa6270 */
[----:B------:R-:W-:Y:S02]  /*12370*/  FSEL R180, R8, -INF , !P4 ;  /* 0xff80000008b47808 */ /* 0x000fe40006000000 */
[----:B------:R-:W-:-:S02]  /*12380*/  FSEL R187, R9, -INF , !P5 ;  /* 0xff80000009bb7808 */ /* 0x000fc40006800000 */
[----:B------:R-:W1:Y:S01]  /*12390*/  LDSM.16.M88.4 R8, [R37+0x8800] ;  /* 0x008800002508783b */ /* 0x000e620000000200 */
[--C-:B------:R-:W-:Y:S02]  /*123a0*/  IADD3 R15, PT, PT, R62, 0x140, -R61.reuse ;  /* 0x000001403e0f7810 */ /* 0x100fe40007ffe83d */
[--C-:B------:R-:W-:Y:S02]  /*123b0*/  IADD3 R12, PT, PT, R230, 0x13f, -R61.reuse ;  /* 0x0000013fe60c7810 */ /* 0x100fe40007ffe83d */
[----:B------:R-:W-:Y:S02]  /*123c0*/  IABS R15, R15 ;  /* 0x0000000f000f7213 */ /* 0x000fe40000000000 */
[----:B------:R-:W-:Y:S02]  /*123d0*/  ISETP.GE.AND P4, PT, R13, R232, PT ;  /* 0x000000e80d00720c */ /* 0x000fe40003f86270 */
[----:B------:R-:W-:Y:S02]  /*123e0*/  IADD3 R17, PT, PT, R62, 0x13f, -R61 ;  /* 0x0000013f3e117810 */ /* 0x000fe40007ffe83d */
[----:B------:R-:W-:-:S02]  /*123f0*/  IABS R12, R12 ;  /* 0x0000000c000c7213 */ /* 0x000fc40000000000 */
[----:B------:R-:W-:Y:S02]  /*12400*/  I2FP.F32.S32 R15, R15 ;  /* 0x0000000f000f7245 */ /* 0x000fe40000201400 */
[C---:B------:R-:W-:Y:S02]  /*12410*/  ISETP.GE.AND P3, PT, R13.reuse, R231, PT ;  /* 0x000000e70d00720c */ /* 0x040fe40003f66270 */
[----:B------:R-:W-:Y:S01]  /*12420*/  FSEL R16, R16, -INF , P4 ;  /* 0xff80000010107808 */ /* 0x000fe20002000000 */
[----:B------:R-:W-:Y:S01]  /*12430*/  FFMA.FTZ R15, -R244, R15, R182 ;  /* 0x0000000ff40f7223 */ /* 0x000fe200000101b6 */
[----:B------:R-:W-:Y:S02]  /*12440*/  IABS R17, R17 ;  /* 0x0000001100117213 */ /* 0x000fe40000000000 */
[C---:B------:R-:W-:Y:S02]  /*12450*/  ISETP.GE.AND P5, PT, R13.reuse, R228, PT ;  /* 0x000000e40d00720c */ /* 0x040fe40003fa6270 */
[----:B------:R-:W-:-:S02]  /*12460*/  ISETP.GE.AND P4, PT, R13, R229, PT ;  /* 0x000000e50d00720c */ /* 0x000fc40003f86270 */
[----:B------:R-:W-:Y:S02]  /*12470*/  I2FP.F32.S32 R12, R12 ;  /* 0x0000000c000c7245 */ /* 0x000fe40000201400 */
[----:B------:R-:W-:Y:S02]  /*12480*/  IADD3 R13, PT, PT, R230, 0x138, -R61 ;  /* 0x00000138e60d7810 */ /* 0x000fe40007ffe83d */
[----:B------:R-:W-:Y:S01]  /*12490*/  FSEL R182, R16, -INF , !P3 ;  /* 0xff80000010b67808 */ /* 0x000fe20005800000 */
[----:B------:R-:W-:Y:S01]  /*124a0*/  IMAD.MOV.U32 R16, RZ, RZ, R17 ;  /* 0x000000ffff107224 */ /* 0x000fe200078e0011 */
[----:B------:R-:W-:Y:S01]  /*124b0*/  IABS R13, R13 ;  /* 0x0000000d000d7213 */ /* 0x000fe20000000000 */
[----:B------:R-:W-:Y:S01]  /*124c0*/  FFMA.FTZ R12, -R244, R12, R181 ;  /* 0x0000000cf40c7223 */ /* 0x000fe200000101b5 */
[----:B------:R-:W-:Y:S02]  /*124d0*/  ISETP.GE.AND P3, PT, R14, R232, PT ;  /* 0x000000e80e00720c */ /* 0x000fe40003f66270 */
[----:B------:R-:W-:Y:S01]  /*124e0*/  FSEL R181, R15, -INF , P4 ;  /* 0xff8000000fb57808 */ /* 0x000fe20002000000 */
[----:B------:R-:W-:Y:S01]  /*124f0*/  VIADD R15, R63, 0xfffffec8 ;  /* 0xfffffec83f0f7836 */ /* 0x000fe20000000000 */
[----:B------:R-:W-:-:S02]  /*12500*/  I2FP.F32.S32 R16, R16 ;  /* 0x0000001000107245 */ /* 0x000fc40000201400 */
[----:B------:R-:W-:Y:S01]  /*12510*/  I2FP.F32.S32 R13, R13 ;  /* 0x0000000d000d7245 */ /* 0x000fe20000201400 */
[C---:B-1----:R-:W-:Y:S01]  /*12520*/  HMMA.16816.F32.BF16 R172, R112.reuse, R8, R172 ;  /* 0x0000000870ac723c */ /* 0x042fe200000418ac */
[----:B------:R-:W-:Y:S01]  /*12530*/  ISETP.GE.AND P4, PT, R14, R231, PT ;  /* 0x000000e70e00720c */ /* 0x000fe20003f86270 */
[----:B------:R-:W-:Y:S01]  /*12540*/  FFMA.FTZ R16, -R244, R16, R183 ;  /* 0x00000010f4107223 */ /* 0x000fe200000101b7 */
[----:B------:R-:W-:Y:S02]  /*12550*/  FSEL R12, R12, -INF , P3 ;  /* 0xff8000000c0c7808 */ /* 0x000fe40001800000 */
[----:B------:R-:W-:Y:S02]  /*12560*/  FSEL R181, R181, -INF , !P5 ;  /* 0xff800000b5b57808 */ /* 0x000fe40006800000 */
[----:B------:R-:W-:Y:S01]  /*12570*/  IADD3 R17, PT, PT, R230, 0x137, -R61 ;  /* 0x00000137e6117810 */ /* 0x000fe20007ffe83d */
[----:B------:R-:W-:Y:S01]  /*12580*/  HMMA.16816.F32.BF16 R128, R112, R10, R128 ;  /* 0x0000000a7080723c */ /* 0x000fe20000041880 */
[----:B------:R-:W-:-:S02]  /*12590*/  ISETP.GE.AND P5, PT, R14, R228, PT ;  /* 0x000000e40e00720c */ /* 0x000fc40003fa6270 */
[----:B------:R-:W-:Y:S01]  /*125a0*/  ISETP.GE.AND P3, PT, R14, R229, PT ;  /* 0x000000e50e00720c */ /* 0x000fe20003f66270 */
[----:B------:R-:W-:Y:S01]  /*125b0*/  FFMA.FTZ R14, -R244, R13, R176 ;  /* 0x0000000df40e7223 */ /* 0x000fe200000101b0 */
[----:B------:R-:W-:Y:S02]  /*125c0*/  IADD3 R13, PT, PT, R62, 0x138, -R61 ;  /* 0x000001383e0d7810 */ /* 0x000fe40007ffe83d */
[----:B------:R-:W-:Y:S02]  /*125d0*/  FSEL R183, R12, -INF , !P4 ;  /* 0xff8000000cb77808 */ /* 0x000fe40006000000 */
[----:B------:R-:W-:Y:S02]  /*125e0*/  IABS R12, R17 ;  /* 0x00000011000c7213 */ /* 0x000fe40000000000 */
[----:B------:R-:W-:Y:S02]  /*125f0*/  IABS R13, R13 ;  /* 0x0000000d000d7213 */ /* 0x000fe40000000000 */
[----:B------:R-:W-:-:S02]  /*12600*/  I2FP.F32.S32 R12, R12 ;  /* 0x0000000c000c7245 */ /* 0x000fc40000201400 */
[----:B------:R-:W-:Y:S02]  /*12610*/  ISETP.GE.AND P4, PT, R15, R232, PT ;  /* 0x000000e80f00720c */ /* 0x000fe40003f86270 */
[----:B------:R-:W-:Y:S01]  /*12620*/  FSEL R176, R16, -INF , P3 ;  /* 0xff80000010b07808 */ /* 0x000fe20001800000 */
[----:B------:R-:W-:Y:S01]  /*12630*/  FFMA.FTZ R8, -R244, R12, R177 ;  /* 0x0000000cf4087223 */ /* 0x000fe200000101b1 */
[----:B------:R-:W-:Y:S02]  /*12640*/  I2FP.F32.S32 R13, R13 ;  /* 0x0000000d000d7245 */ /* 0x000fe40000201400 */
[----:B------:R-:W-:Y:S02]  /*12650*/  IADD3 R12, PT, PT, R62, 0x137, -R61 ;  /* 0x000001373e0c7810 */ /* 0x000fe40007ffe83d */
[----:B------:R-:W-:Y:S01]  /*12660*/  FSEL R176, R176, -INF , !P5 ;  /* 0xff800000b0b07808 */ /* 0x000fe20006800000 */
[----:B------:R-:W-:Y:S01]  /*12670*/  FFMA.FTZ R9, -R244, R13, R178 ;  /* 0x0000000df4097223 */ /* 0x000fe200000101b2 */
[----:B------:R-:W-:Y:S01]  /*12680*/  FSEL R14, R14, -INF , P4 ;  /* 0xff8000000e0e7808 */ /* 0x000fe20002000000 */
[----:B------:R-:W-:Y:S01]  /*12690*/  VIADD R13, R63, 0xfffffec9 ;  /* 0xfffffec93f0d7836 */ /* 0x000fe20000000000 */
[----:B------:R-:W-:-:S02]  /*126a0*/  ISETP.GE.AND P3, PT, R15, R231, PT ;  /* 0x000000e70f00720c */ /* 0x000fc40003f66270 */
[C---:B------:R-:W-:Y:S02]  /*126b0*/  ISETP.GE.AND P5, PT, R15.reuse, R228, PT ;  /* 0x000000e40f00720c */ /* 0x040fe40003fa6270 */
[----:B------:R-:W-:Y:S02]  /*126c0*/  ISETP.GE.AND P4, PT, R15, R229, PT ;  /* 0x000000e50f00720c */ /* 0x000fe40003f86270 */
[----:B------:R-:W-:Y:S02]  /*126d0*/  IADD3 R15, PT, PT, R230, 0x130, -R61 ;  /* 0x00000130e60f7810 */ /* 0x000fe40007ffe83d */
[----:B------:R-:W-:Y:S02]  /*126e0*/  IABS R12, R12 ;  /* 0x0000000c000c7213 */ /* 0x000fe40000000000 */
[----:B------:R-:W-:Y:S02]  /*126f0*/  FSEL R178, R14, -INF , !P3 ;  /* 0xff8000000eb27808 */ /* 0x000fe40005800000 */
[----:B------:R-:W-:-:S02]  /*12700*/  IABS R14, R15 ;  /* 0x0000000f000e7213 */ /* 0x000fc40000000000 */
[----:B------:R-:W-:Y:S02]  /*12710*/  ISETP.GE.AND P3, PT, R13, R232, PT ;  /* 0x000000e80d00720c */ /* 0x000fe40003f66270 */
[----:B------:R-:W-:Y:S01]  /*12720*/  FSEL R177, R9, -INF , P4 ;  /* 0xff80000009b17808 */ /* 0x000fe20002000000 */
[----:B------:R-:W-:Y:S01]  /*12730*/  IMAD.MOV.U32 R9, RZ, RZ, R14 ;  /* 0x000000ffff097224 */ /* 0x000fe200078e000e */
[----:B------:R-:W-:Y:S02]  /*12740*/  I2FP.F32.S32 R12, R12 ;  /* 0x0000000c000c7245 */ /* 0x000fe40000201400 */
[----:B------:R-:W-:Y:S02]  /*12750*/  FSEL R177, R177, -INF , !P5 ;  /* 0xff800000b1b17808 */ /* 0x000fe40006800000 */
[----:B------:R-:W-:Y:S01]  /*12760*/  FSEL R8, R8, -INF , P3 ;  /* 0xff80000008087808 */ /* 0x000fe20001800000 */
[----:B------:R-:W-:Y:S01]  /*12770*/  FFMA.FTZ R16, -R244, R12, R179 ;  /* 0x0000000cf4107223 */ /* 0x000fe200000101b3 */
[----:B------:R-:W-:-:S02]  /*12780*/  ISETP.GE.AND P4, PT, R13, R231, PT ;  /* 0x000000e70d00720c */ /* 0x000fc40003f86270 */
[C---:B------:R-:W-:Y:S02]  /*12790*/  ISETP.GE.AND P5, PT, R13.reuse, R228, PT ;  /* 0x000000e40d00720c */ /* 0x040fe40003fa6270 */
[----:B------:R-:W-:Y:S02]  /*127a0*/  ISETP.GE.AND P3, PT, R13, R229, PT ;  /* 0x000000e50d00720c */ /* 0x000fe40003f66270 */
[----:B------:R1:W2:Y:S01]  /*127b0*/  LDSM.16.M88.4 R12, [R39+0x9000] ;  /* 0x00900000270c783b */ /* 0x0002a20000000200 */
[----:B------:R-:W-:Y:S02]  /*127c0*/  I2FP.F32.S32 R9, R9 ;  /* 0x0000000900097245 */ /* 0x000fe40000201400 */
[----:B------:R-:W-:Y:S02]  /*127d0*/  IADD3 R19, PT, PT, R230, 0x12f, -R61 ;  /* 0x0000012fe6137810 */ /* 0x000fe40007ffe83d */
[----:B------:R-:W-:Y:S01]  /*127e0*/  FSEL R179, R8, -INF , !P4 ;  /* 0xff80000008b37808 */ /* 0x000fe20006000000 */
[----:B------:R-:W-:Y:S01]  /*127f0*/  FFMA.FTZ R18, -R244, R9, R172 ;  /* 0x00000009f4127223 */ /* 0x000fe200000101ac */
[----:B------:R-:W-:Y:S01]  /*12800*/  VIADD R9, R63, 0xfffffed0 ;  /* 0xfffffed03f097836 */ /* 0x000fe20000000000 */
[----:B------:R-:W-:-:S02]  /*12810*/  IABS R8, R19 ;  /* 0x0000001300087213 */ /* 0x000fc40000000000 */
[----:B------:R-:W-:Y:S02]  /*12820*/  FSEL R172, R16, -INF , P3 ;  /* 0xff80000010ac7808 */ /* 0x000fe40001800000 */
[C---:B------:R-:W-:Y:S01]  /*12830*/  ISETP.GE.AND P4, PT, R9.reuse, R232, PT ;  /* 0x000000e80900720c */ /* 0x040fe20003f86270 */
[----:B------:R-:W-:Y:S01]  /*12840*/  IMAD.MOV.U32 R16, RZ, RZ, R8 ;  /* 0x000000ffff107224 */ /* 0x000fe200078e0008 */
[----:B------:R-:W-:Y:S02]  /*12850*/  FSEL R172, R172, -INF , !P5 ;  /* 0xff800000acac7808 */ /* 0x000fe40006800000 */
[C---:B------:R-:W-:Y:S02]  /*12860*/  ISETP.GE.AND P3, PT, R9.reuse, R231, PT ;  /* 0x000000e70900720c */ /* 0x040fe40003f66270 */
[----:B------:R-:W-:Y:S02]  /*12870*/  ISETP.GE.AND P5, PT, R9, R228, PT ;  /* 0x000000e40900720c */ /* 0x000fe40003fa6270 */
[----:B------:R-:W-:-:S02]  /*12880*/  IADD3 R17, PT, PT, R62, 0x130, -R61 ;  /* 0x000001303e117810 */ /* 0x000fc40007ffe83d */
[----:B------:R-:W-:Y:S02]  /*12890*/  I2FP.F32.S32 R16, R16 ;  /* 0x0000001000107245 */ /* 0x000fe40000201400 */
[----:B-1----:R-:W-:Y:S01]  /*128a0*/  FSEL R39, R18, -INF , P4 ;  /* 0xff80000012277808 */ /* 0x002fe20002000000 */
[----:B------:R-:W-:Y:S01]  /*128b0*/  VIADD R18, R63, 0xfffffed1 ;  /* 0xfffffed13f127836 */ /* 0x000fe20000000000 */
[----:B------:R-:W-:Y:S01]  /*128c0*/  ISETP.GE.AND P4, PT, R9, R229, PT ;  /* 0x000000e50900720c */ /* 0x000fe20003f86270 */
[----:B------:R-:W-:Y:S01]  /*128d0*/  FFMA.FTZ R173, -R244, R16, R173 ;  /* 0x00000010f4ad7223 */ /* 0x000fe200000101ad */
[----:B------:R1:W3:Y:S01]  /*128e0*/  LDSM.16.M88.4 R8, [R37+0x9000] ;  /* 0x009000002508783b */ /* 0x0002e20000000200 */
[----:B------:R-:W-:Y:S01]  /*128f0*/  IABS R17, R17 ;  /* 0x0000001100117213 */ /* 0x000fe20000000000 */
[----:B------:R-:W-:-:S04]  /*12900*/  DEPBAR.LE SB0, 0x0 ;  /* 0x000080000000791a */ /* 0x000fc80000000000 */
[----:B------:R-:W-:Y:S02]  /*12910*/  I2FP.F32.S32 R17, R17 ;  /* 0x0000001100117245 */ /* 0x000fe40000201400 */
[--C-:B------:R-:W-:Y:S02]  /*12920*/  IADD3 R19, PT, PT, R230, 0x128, -R61.reuse ;  /* 0x00000128e6137810 */ /* 0x100fe40007ffe83d */
[----:B------:R-:W-:Y:S01]  /*12930*/  IADD3 R16, PT, PT, R62, 0x12f, -R61 ;  /* 0x0000012f3e107810 */ /* 0x000fe20007ffe83d */
[----:B------:R-:W-:Y:S01]  /*12940*/  FFMA.FTZ R17, -R244, R17, R174 ;  /* 0x00000011f4117223 */ /* 0x000fe200000101ae */
[----:B------:R-:W-:Y:S01]  /*12950*/  IABS R19, R19 ;  /* 0x0000001300137213 */ /* 0x000fe20000000000 */
[----:B--2---:R-:W-:Y:S01]  /*12960*/  HMMA.16816.F32.BF16 R124, R196, R12, R124 ;  /* 0x0000000cc47c723c */ /* 0x004fe2000004187c */
[----:B------:R-:W-:Y:S02]  /*12970*/  IABS R16, R16 ;  /* 0x0000001000107213 */ /* 0x000fe40000000000 */
[----:B------:R-:W-:Y:S01]  /*12980*/  FSEL R20, R17, -INF , P4 ;  /* 0xff80000011147808 */ /* 0x000fe20002000000 */
[----:B------:R-:W-:Y:S01]  /*12990*/  IMAD.MOV.U32 R17, RZ, RZ, R19 ;  /* 0x000000ffff117224 */ /* 0x000fe200078e0013 */
[----:B------:R-:W-:-:S02]  /*129a0*/  I2FP.F32.S32 R16, R16 ;  /* 0x0000001000107245 */ /* 0x000fc40000201400 */
[----:B------:R-:W-:Y:S01]  /*129b0*/  FSEL R39, R39, -INF , !P3 ;  /* 0xff80000027277808 */ /* 0x000fe20005800000 */
[----:B------:R-:W-:Y:S01]  /*129c0*/  HMMA.16816.F32.BF16 R120, R196, R14, R120 ;  /* 0x0000000ec478723c */ /* 0x000fe20000041878 */
[----:B------:R-:W-:Y:S01]  /*129d0*/  I2FP.F32.S32 R17, R17 ;  /* 0x0000001100117245 */ /* 0x000fe20000201400 */
[----:B------:R-:W-:Y:S01]  /*129e0*/  FFMA.FTZ R175, -R244, R16, R175 ;  /* 0x00000010f4af7223 */ /* 0x000fe200000101af */
[C---:B------:R-:W-:Y:S02]  /*129f0*/  ISETP.GE.AND P3, PT, R18.reuse, R232, PT ;  /* 0x000000e81200720c */ /* 0x040fe40003f66270 */
[----:B------:R-:W-:Y:S01]  /*12a00*/  ISETP.GE.AND P4, PT, R18, R231, PT ;  /* 0x000000e71200720c */ /* 0x000fe20003f86270 */
[----:B------:R-:W-:Y:S01]  /*12a10*/  FFMA.FTZ R16, -R244, R17, R128 ;  /* 0x00000011f4107223 */ /* 0x000fe20000010180 */
[----:B------:R-:W-:Y:S01]  /*12a20*/  FSEL R174, R173, -INF , P3 ;  /* 0xff800000adae7808 */ /* 0x000fe20001800000 */
[----:B------:R-:W-:Y:S01]  /*12a30*/  VIADD R17, R63, 0xfffffed8 ;  /* 0xfffffed83f117836 */ /* 0x000fe20000000000 */
[----:B------:R-:W-:-:S02]  /*12a40*/  IADD3 R13, PT, PT, R62, 0x128, -R61 ;  /* 0x000001283e0d7810 */ /* 0x000fc40007ffe83d */
[----:B------:R-:W-:Y:S02]  /*12a50*/  ISETP.GE.AND P3, PT, R18, R229, PT ;  /* 0x000000e51200720c */ /* 0x000fe40003f66270 */
[----:B-1----:R-:W-:Y:S02]  /*12a60*/  FSEL R37, R20, -INF , !P5 ;  /* 0xff80000014257808 */ /* 0x002fe40006800000 */
[----:B------:R-:W-:Y:S02]  /*12a70*/  FSEL R174, R174, -INF , !P4 ;  /* 0xff800000aeae7808 */ /* 0x000fe40006000000 */
[----:B------:R-:W-:Y:S02]  /*12a80*/  IABS R13, R13 ;  /* 0x0000000d000d7213 */ /* 0x000fe40000000000 */
[----:B------:R-:W-:Y:S01]  /*12a90*/  ISETP.GE.AND P5, PT, R18, R228, PT ;  /* 0x000000e41200720c */ /* 0x000fe20003fa6270 */
[----:B---3--:R-:W-:Y:S01]  /*12aa0*/  HMMA.16816.F32.BF16 R124, R112, R8, R124 ;  /* 0x00000008707c723c */ /* 0x008fe2000004187c */
[----:B------:R-:W-:Y:S01]  /*12ab0*/  IADD3 R12, PT, PT, R230, 0x127, -R61 ;  /* 0x00000127e60c7810 */ /* 0x000fe20007ffe83d */
[----:B------:R-:W-:Y:S01]  /*12ac0*/  BAR.SYNC.DEFER_BLOCKING 0x0 ;  /* 0x0000000000007b1d */ /* 0x000fe20000010000 */
[----:B------:R-:W-:-:S02]  /*12ad0*/  ISETP.GE.AND P4, PT, R17, R232, PT ;  /* 0x000000e81100720c */ /* 0x000fc40003f86270 */
[----:B------:R-:W-:Y:S02]  /*12ae0*/  FSEL R128, R175, -INF , P3 ;  /* 0xff800000af807808 */ /* 0x000fe40001800000 */
[----:B------:R-:W-:Y:S01]  /*12af0*/  I2FP.F32.S32 R13, R13 ;  /* 0x0000000d000d7245 */ /* 0x000fe20000201400 */
[----:B------:R-:W-:Y:S01]  /*12b00*/  HMMA.16816.F32.BF16 R120, R112, R10, R120 ;  /* 0x0000000a7078723c */ /* 0x000fe20000041878 */
[----:B------:R-:W-:Y:S01]  /*12b10*/  IABS R12, R12 ;  /* 0x0000000c000c7213 */ /* 0x000fe20000000000 */
[C---:B------:R-:W-:Y:S01]  /*12b20*/  VIADD R11, R63.reuse, 0xfffffee1 ;  /* 0xfffffee13f0b7836 */ /* 0x040fe20000000000 */
        /* <DEDUP_REMOVED lines=8> */
[----:B------:R-:W-:Y:S02]  /*12bb0*/  I2FP.F32.S32 R12, R12 ;  /* 0x0000000c000c7245 */ /* 0x000fe40000201400 */
[----:B------:R-:W-:Y:S02]  /*12bc0*/  FSEL R130, R16, -INF , !P3 ;  /* 0xff80000010827808 */ /* 0x000fe40005800000 */
[----:B------:R-:W-:Y:S01]  /*12bd0*/  IABS R16, R17 ;  /* 0x0000001100107213 */ /* 0x000fe20000000000 */
[----:B------:R-:W-:Y:S01]  /*12be0*/  FFMA.FTZ R12, -R244, R12, R129 ;  /* 0x0000000cf40c7223 */ /* 0x000fe20000010181 */
[----:B------:R-:W-:-:S02]  /*12bf0*/  IADD3 R9, PT, PT, R230, 0x120, -R61 ;  /* 0x00000120e6097810 */ /* 0x000fc40007ffe83d */
[----:B------:R-:W-:Y:S01]  /*12c00*/  FSEL R129, R8, -INF , P4 ;  /* 0xff80000008817808 */ /* 0x000fe20002000000 */
[----:B------:R-:W-:Y:S01]  /*12c10*/  IMAD.MOV.U32 R8, RZ, RZ, R16 ;  /* 0x000000ffff087224 */ /* 0x000fe200078e0010 */
[----:B------:R-:W-:Y:S02]  /*12c20*/  IABS R9, R9 ;  /* 0x0000000900097213 */ /* 0x000fe40000000000 */
[C---:B------:R-:W-:Y:S02]  /*12c30*/  ISETP.GE.AND P3, PT, R13.reuse, R232, PT ;  /* 0x000000e80d00720c */ /* 0x040fe40003f66270 */
[----:B------:R-:W-:Y:S02]  /*12c40*/  I2FP.F32.S32 R9, R9 ;  /* 0x0000000900097245 */ /* 0x000fe40000201400 */
[----:B------:R-:W-:Y:S02]  /*12c50*/  I2FP.F32.S32 R8, R8 ;  /* 0x0000000800087245 */ /* 0x000fe40000201400 */
[----:B------:R-:W-:Y:S01]  /*12c60*/  ISETP.GE.AND P4, PT, R13, R231, PT ;  /* 0x000000e70d00720c */ /* 0x000fe20003f86270 */
[C---:B------:R-:W-:Y:S01]  /*12c70*/  FFMA.FTZ R14, -R244.reuse, R9, R124 ;  /* 0x00000009f40e7223 */ /* 0x040fe2000001017c */
[----:B------:R-:W-:Y:S01]  /*12c80*/  FSEL R129, R129, -INF , !P5 ;  /* 0xff80000081817808 */ /* 0x000fe20006800000 */
[----:B------:R-:W-:Y:S01]  /*12c90*/  FFMA.FTZ R8, -R244, R8, R131 ;  /* 0x00000008f4087223 */ /* 0x000fe20000010183 */
[----:B------:R-:W-:-:S02]  /*12ca0*/  FSEL R12, R12, -INF , P3 ;  /* 0xff8000000c0c7808 */ /* 0x000fc40001800000 */
[C---:B------:R-:W-:Y:S02]  /*12cb0*/  ISETP.GE.AND P5, PT, R13.reuse, R228, PT ;  /* 0x000000e40d00720c */ /* 0x040fe40003fa6270 */
[----:B------:R-:W-:Y:S01]  /*12cc0*/  ISETP.GE.AND P3, PT, R13, R229, PT ;  /* 0x000000e50d00720c */ /* 0x000fe20003f66270 */
[----:B------:R-:W-:Y:S01]  /*12cd0*/  VIADD R13, R63, 0xfffffee0 ;  /* 0xfffffee03f0d7836 */ /* 0x000fe20000000000 */
[--C-:B------:R-:W-:Y:S02]  /*12ce0*/  IADD3 R15, PT, PT, R230, 0x11f, -R61.reuse ;  /* 0x0000011fe60f7810 */ /* 0x100fe40007ffe83d */
[----:B------:R-:W-:Y:S02]  /*12cf0*/  IADD3 R9, PT, PT, R62, 0x120, -R61 ;  /* 0x000001203e097810 */ /* 0x000fe40007ffe83d */
[----:B------:R-:W-:Y:S02]  /*12d00*/  FSEL R131, R12, -INF , !P4 ;  /* 0xff8000000c837808 */ /* 0x000fe40006000000 */
[----:B------:R-:W-:-:S02]  /*12d10*/  IABS R12, R15 ;  /* 0x0000000f000c7213 */ /* 0x000fc40000000000 */
[----:B------:R-:W-:Y:S02]  /*12d20*/  IABS R9, R9 ;  /* 0x0000000900097213 */ /* 0x000fe40000000000 */
[C---:B------:R-:W-:Y:S02]  /*12d30*/  ISETP.GE.AND P4, PT, R13.reuse, R232, PT ;  /* 0x000000e80d00720c */ /* 0x040fe40003f86270 */
        /* <DEDUP_REMOVED lines=14> */
[----:B------:R-:W-:-:S02]  /*12e20*/  FSEL R125, R9, -INF , P4 ;  /* 0xff800000097d7808 */ /* 0x000fc40002000000 */
[----:B------:R-:W-:Y:S01]  /*12e30*/  IADD3 R8, PT, PT, R62, 0x11f, -R61 ;  /* 0x0000011f3e087810 */ /* 0x000fe20007ffe83d */
[----:B------:R-:W-:Y:S01]  /*12e40*/  IMAD.MOV.U32 R9, RZ, RZ, R12 ;  /* 0x000000ffff097224 */ /* 0x000fe200078e000c */
[C---:B------:R-:W-:Y:S02]  /*12e50*/  ISETP.GE.AND P3, PT, R11.reuse, R232, PT ;  /* 0x000000e80b00720c */ /* 0x040fe40003f66270 */
[----:B------:R-:W-:Y:S02]  /*12e60*/  IABS R8, R8 ;  /* 0x0000000800087213 */ /* 0x000fe40000000000 */
[----:B------:R-:W-:Y:S02]  /*12e70*/  I2FP.F32.S32 R9, R9 ;  /* 0x0000000900097245 */ /* 0x000fe40000201400 */
[----:B------:R-:W-:Y:S02]  /*12e80*/  I2FP.F32.S32 R8, R8 ;  /* 0x0000000800087245 */ /* 0x000fe40000201400 */
[----:B------:R-:W-:Y:S01]  /*12e90*/  ISETP.GE.AND P4, PT, R11, R231, PT ;  /* 0x000000e70b00720c */ /* 0x000fe20003f86270 */
[----:B------:R-:W-:Y:S01]  /*12ea0*/  FFMA.FTZ R12, -R244, R9, R120 ;  /* 0x00000009f40c7223 */ /* 0x000fe20000010178 */
[----:B------:R-:W-:Y:S01]  /*12eb0*/  FSEL R10, R10, -INF , P3 ;  /* 0xff8000000a0a7808 */ /* 0x000fe20001800000 */
[----:B------:R-:W-:Y:S01]  /*12ec0*/  FFMA.FTZ R8, -R244, R8, R127 ;  /* 0x00000008f4087223 */ /* 0x000fe2000001017f */
[----:B------:R-:W-:-:S02]  /*12ed0*/  IADD3 R9, PT, PT, R62, 0x118, -R61 ;  /* 0x000001183e097810 */ /* 0x000fc40007ffe83d */
[----:B------:R-:W-:Y:S02]  /*12ee0*/  FSEL R125, R125, -INF , !P5 ;  /* 0xff8000007d7d7808 */ /* 0x000fe40006800000 */
[----:B------:R-:W-:Y:S02]  /*12ef0*/  IADD3 R13, PT, PT, R230, 0x117, -R61 ;  /* 0x00000117e60d7810 */ /* 0x000fe40007ffe83d */
[C---:B------:R-:W-:Y:S02]  /*12f00*/  ISETP.GE.AND P5, PT, R11.reuse, R228, PT ;  /* 0x000000e40b00720c */ /* 0x040fe40003fa6270 */
[----:B------:R-:W-:Y:S01]  /*12f10*/  ISETP.GE.AND P3, PT, R11, R229, PT ;  /* 0x000000e50b00720c */ /* 0x000fe20003f66270 */
[----:B------:R-:W-:Y:S01]  /*12f20*/  VIADD R11, R63, 0xfffffee8 ;  /* 0xfffffee83f0b7836 */ /* 0x000fe20000000000 */
        /* <DEDUP_REMOVED lines=10> */
[----:B------:R-:W-:Y:S01]  /*12fd0*/  ISETP.GE.AND P3, PT, R11, R231, PT ;  /* 0x000000e70b00720c */ /* 0x000fe20003f66270 */
[----:B------:R-:W-:Y:S01]  /*12fe0*/  VIADD R12, R63, 0xfffffee9 ;  /* 0xfffffee93f0c7836 */ /* 0x000fe20000000000 */
[----:B------:R-:W-:-:S02]  /*12ff0*/  ISETP.GE.AND P5, PT, R11, R228, PT ;  /* 0x000000e40b00720c */ /* 0x000fc40003fa6270 */
[----:B------:R-:W-:Y:S02]  /*13000*/  ISETP.GE.AND P4, PT, R11, R229, PT ;  /* 0x000000e50b00720c */ /* 0x000fe40003f86270 */
[--C-:B------:R-:W-:Y:S02]  /*13010*/  IADD3 R11, PT, PT, R62, 0x117, -R61.reuse ;  /* 0x000001173e0b7810 */ /* 0x100fe40007ffe83d */
[----:B------:R-:W-:Y:S02]  /*13020*/  I2FP.F32.S32 R8, R8 ;  /* 0x0000000800087245 */ /* 0x000fe40000201400 */
[----:B------:R-:W-:Y:S02]  /*13030*/  IADD3 R13, PT, PT, R230, 0x110, -R61 ;  /* 0x00000110e60d7810 */ /* 0x000fe40007ffe83d */
[----:B------:R-:W-:Y:S01]  /*13040*/  IABS R11, R11 ;  /* 0x0000000b000b7213 */ /* 0x000fe20000000000 */
[----:B------:R-:W-:Y:S01]  /*13050*/  FFMA.FTZ R8, -R244, R8, R121 ;  /* 0x00000008f4087223 */ /* 0x000fe20000010179 */
[----:B------:R-:W-:-:S02]  /*13060*/  FSEL R9, R9, -INF , P4 ;  /* 0xff80000009097808 */ /* 0x000fc40002000000 */
[----:B------:R-:W-:Y:S02]  /*13070*/  FSEL R105, R10, -INF , !P3 ;  /* 0xff8000000a697808 */ /* 0x000fe40005800000 */
[----:B------:R-:W-:Y:S02]  /*13080*/  ISETP.GE.AND P3, PT, R12, R232, PT ;  /* 0x000000e80c00720c */ /* 0x000fe40003f66270 */
[----:B------:R-:W-:Y:S02]  /*13090*/  IABS R13, R13 ;  /* 0x0000000d000d7213 */ /* 0x000fe40000000000 */
[----:B------:R-:W-:Y:S02]  /*130a0*/  I2FP.F32.S32 R11, R11 ;  /* 0x0000000b000b7245 */ /* 0x000fe40000201400 */
[----:B------:R-:W-:Y:S02]  /*130b0*/  FSEL R104, R9, -INF , !P5 ;  /* 0xff80000009687808 */ /* 0x000fe40006800000 */
[----:B------:R-:W-:Y:S01]  /*130c0*/  IADD3 R9, PT, PT, R62, 0x110, -R61 ;  /* 0x000001103e097810 */ /* 0x000fe20007ffe83d */
[----:B------:R-:W-:Y:S01]  /*130d0*/  FFMA.FTZ R11, -R244, R11, R123 ;  /* 0x0000000bf40b7223 */ /* 0x000fe2000001017b */
[----:B------:R-:W-:-:S02]  /*130e0*/  FSEL R8, R8, -INF , P3 ;  /* 0xff80000008087808 */ /* 0x000fc40001800000 */
[C---:B------:R-:W-:Y:S02]  /*130f0*/  ISETP.GE.AND P4, PT, R12.reuse, R231, PT ;  /* 0x000000e70c00720c */ /* 0x040fe40003f86270 */
[C---:B------:R-:W-:Y:S02]  /*13100*/  ISETP.GE.AND P5, PT, R12.reuse, R228, PT ;  /* 0x000000e40c00720c */ /* 0x040fe40003fa6270 */
[----:B------:R-:W-:Y:S02]  /*13110*/  I2FP.F32.S32 R13, R13 ;  /* 0x0000000d000d7245 */ /* 0x000fe40000201400 */
[----:B------:R-:W-:Y:S01]  /*13120*/  ISETP.GE.AND P3, PT, R12, R229, PT ;  /* 0x000000e50c00720c */ /* 0x000fe20003f66270 */
[----:B------:R-:W-:Y:S01]  /*13130*/  VIADD R12, R63, 0xfffffef0 ;  /* 0xfffffef03f0c7836 */ /* 0x000fe20000000000 */
[----:B------:R-:W-:Y:S01]  /*13140*/  IADD3 R10, PT, PT, R230, 0x10f, -R61 ;  /* 0x0000010fe60a7810 */ /* 0x000fe20007ffe83d */
[----:B------:R-:W-:Y:S01]  /*13150*/  FFMA.FTZ R13, -R244, R13, R116 ;  /* 0x0000000df40d7223 */ /* 0x000fe20000010174 */
[----:B------:R-:W-:-:S02]  /*13160*/  IABS R9, R9 ;  /* 0x0000000900097213 */ /* 0x000fc40000000000 */
[----:B------:R-:W-:Y:S02]  /*13170*/  IABS R10, R10 ;  /* 0x0000000a000a7213 */ /* 0x000fe40000000000 */
[----:B------:R-:W-:Y:S01]  /*13180*/  FSEL R112, R8, -INF , !P4 ;  /* 0xff80000008707808 */ /* 0x000fe20006000000 */
[----:B------:R-:W-:Y:S01]  /*13190*/  VIADD R8, R63, 0xfffffef1 ;  /* 0xfffffef13f087836 */ /* 0x000fe20000000000 */
[----:B------:R-:W-:Y:S02]  /*131a0*/  I2FP.F32.S32 R9, R9 ;  /* 0x0000000900097245 */ /* 0x000fe40000201400 */
[----:B------:R-:W-:Y:S02]  /*131b0*/  ISETP.GE.AND P4, PT, R12, R232, PT ;  /* 0x000000e80c00720c */ /* 0x000fe40003f86270 */
[----:B------:R-:W-:Y:S01]  /*131c0*/  FSEL R11, R11, -INF , P3 ;  /* 0xff8000000b0b7808 */ /* 0x000fe20001800000 */
[----:B------:R-:W-:Y:S01]  /*131d0*/  FFMA.FTZ R9, -R244, R9, R118 ;  /* 0x00000009f4097223 */ /* 0x000fe20000010176 */
[----:B------:R-:W-:-:S02]  /*131e0*/  I2FP.F32.S32 R10, R10 ;  /* 0x0000000a000a7245 */ /* 0x000fc40000201400 */
[----:B------:R-:W-:Y:S02]  /*131f0*/  ISETP.GE.AND P3, PT, R12, R231, PT ;  /* 0x000000e70c00720c */ /* 0x000fe40003f66270 */
[----:B------:R-:W-:Y:S01]  /*13200*/  FSEL R113, R11, -INF , !P5 ;  /* 0xff8000000b717808 */ /* 0x000fe20006800000 */
[----:B------:R-:W-:Y:S01]  /*13210*/  FFMA.FTZ R10, -R244, R10, R117 ;  /* 0x0000000af40a7223 */ /* 0x000fe20000010175 */
[----:B------:R-:W-:Y:S02]  /*13220*/  FSEL R13, R13, -INF , P4 ;  /* 0xff8000000d0d7808 */ /* 0x000fe40002000000 */
[----:B------:R-:W-:Y:S02]  /*13230*/  ISETP.GE.AND P4, PT, R12, R229, PT ;  /* 0x000000e50c00720c */ /* 0x000fe40003f86270 */
[--C-:B------:R-:W-:Y:S02]  /*13240*/  IADD3 R11, PT, PT, R62, 0x10f, -R61.reuse ;  /* 0x0000010f3e0b7810 */ /* 0x100fe40007ffe83d */
[----:B------:R-:W-:-:S02]  /*13250*/  IADD3 R14, PT, PT, R230, 0x108, -R61 ;  /* 0x00000108e60e7810 */ /* 0x000fc40007ffe83d */
[----:B------:R-:W-:Y:S02]  /*13260*/  FSEL R115, R13, -INF , !P3 ;  /* 0xff8000000d737808 */ /* 0x000fe40005800000 */
[----:B------:R-:W-:Y:S02]  /*13270*/  ISETP.GE.AND P5, PT, R12, R228, PT ;  /* 0x000000e40c00720c */ /* 0x000fe40003fa6270 */
[----:B------:R-:W-:Y:S02]  /*13280*/  ISETP.GE.AND P3, PT, R8, R232, PT ;  /* 0x000000e80800720c */ /* 0x000fe40003f66270 */
[----:B------:R-:W-:Y:S02]  /*13290*/  IABS R11, R11 ;  /* 0x0000000b000b7213 */ /* 0x000fe40000000000 */
[----:B------:R-:W-:Y:S02]  /*132a0*/  FSEL R9, R9, -INF , P4 ;  /* 0xff80000009097808 */ /* 0x000fe40002000000 */
[----:B------:R-:W-:-:S02]  /*132b0*/  IABS R14, R14 ;  /* 0x0000000e000e7213 */ /* 0x000fc40000000000 */
[----:B------:R-:W-:Y:S02]  /*132c0*/  FSEL R114, R9, -INF , !P5 ;  /* 0xff80000009727808 */ /* 0x000fe40006800000 */
[----:B------:R-:W-:Y:S02]  /*132d0*/  I2FP.F32.S32 R11, R11 ;  /* 0x0000000b000b7245 */ /* 0x000fe40000201400 */
[----:B------:R-:W-:Y:S02]  /*132e0*/  FSEL R10, R10, -INF , P3 ;  /* 0xff8000000a0a7808 */ /* 0x000fe40001800000 */
[----:B------:R-:W-:Y:S01]  /*132f0*/  ISETP.GE.AND P4, PT, R8, R231, PT ;  /* 0x000000e70800720c */ /* 0x000fe20003f86270 */
[----:B------:R-:W-:Y:S01]  /*13300*/  FFMA.FTZ R11, -R244, R11, R119 ;  /* 0x0000000bf40b7223 */ /* 0x000fe20000010177 */
[----:B------:R-:W-:Y:S02]  /*13310*/  ISETP.GE.AND P5, PT, R8, R228, PT ;  /* 0x000000e40800720c */ /* 0x000fe40003fa6270 */
[----:B------:R-:W-:-:S02]  /*13320*/  I2FP.F32.S32 R13, R14 ;  /* 0x0000000e000d7245 */ /* 0x000fc40000201400 */
[----:B------:R-:W-:Y:S01]  /*13330*/  ISETP.GE.AND P3, PT, R8, R229, PT ;  /* 0x000000e50800720c */ /* 0x000fe20003f66270 */
[----:B------:R-:W-:Y:S01]  /*13340*/  VIADD R8, R63, 0xfffffef8 ;  /* 0xfffffef83f087836 */ /* 0x000fe20000000000 */
[----:B------:R-:W-:Y:S01]  /*13350*/  FSEL R118, R10, -INF , !P4 ;  /* 0xff8000000a767808 */ /* 0x000fe20006000000 */
[----:B------:R-:W-:Y:S01]  /*13360*/  FFMA.FTZ R13, -R244, R13, R4 ;  /* 0x0000000df40d7223 */ /* 0x000fe20000010104 */
[----:B------:R-:W-:Y:S01]  /*13370*/  IADD3 R12, PT, PT, R62, 0x108, -R61 ;  /* 0x000001083e0c7810 */ /* 0x000fe20007ffe83d */
[----:B------:R-:W-:Y:S01]  /*13380*/  VIADD R4, R38, 0xfffffffe ;  /* 0xfffffffe26047836 */ /* 0x000fe20000000000 */
[C---:B------:R-:W-:Y:S02]  /*13390*/  ISETP.GE.AND P4, PT, R8.reuse, R232, PT ;  /* 0x000000e80800720c */ /* 0x040fe40003f86270 */
[----:B------:R-:W-:Y:S02]  /*133a0*/  FSEL R11, R11, -INF , P3 ;  /* 0xff8000000b0b7808 */ /* 0x000fe40001800000 */
[----:B------:R-:W-:-:S02]  /*133b0*/  ISETP.GE.AND P3, PT, R8, R231, PT ;  /* 0x000000e70800720c */ /* 0x000fc40003f66270 */
[----:B------:R-:W-:Y:S02]  /*133c0*/  FSEL R13, R13, -INF , P4 ;  /* 0xff8000000d0d7808 */ /* 0x000fe40002000000 */
[----:B------:R-:W-:Y:S02]  /*133d0*/  IABS R12, R12 ;  /* 0x0000000c000c7213 */ /* 0x000fe40000000000 */
[----:B------:R-:W-:Y:S02]  /*133e0*/  FSEL R116, R13, -INF , !P3 ;  /* 0xff8000000d747808 */ /* 0x000fe40005800000 */
[----:B------:R-:W-:Y:S02]  /*133f0*/  ISETP.GT.AND P3, PT, R4, R233, PT ;  /* 0x000000e90400720c */ /* 0x000fe40003f64270 */
[----:B------:R-:W-:Y:S02]  /*13400*/  I2FP.F32.S32 R9, R12 ;  /* 0x0000000c00097245 */ /* 0x000fe40000201400 */
[----:B------:R-:W-:-:S02]  /*13410*/  ISETP.GE.AND P4, PT, R8, R229, PT ;  /* 0x000000e50800720c */ /* 0x000fc40003f86270 */
[----:B------:R-:W-:Y:S01]  /*13420*/  FSEL R117, R11, -INF , !P5 ;  /* 0xff8000000b757808 */ /* 0x000fe20006800000 */
[----:B------:R-:W-:Y:S01]  /*13430*/  FFMA.FTZ R6, -R244, R9, R6 ;  /* 0x00000009f4067223 */ /* 0x000fe20000010106 */
[----:B------:R-:W-:-:S04]  /*13440*/  ISETP.GE.AND P5, PT, R8, R228, PT ;  /* 0x000000e40800720c */ /* 0x000fc80003fa6270 */
[----:B------:R-:W-:-:S04]  /*13450*/  FSEL R6, R6, -INF , P4 ;  /* 0xff80000006067808 */ /* 0x000fc80002000000 */
[----:B------:R-:W-:Y:S01]  /*13460*/  FSEL R6, R6, -INF , !P5 ;  /* 0xff80000006067808 */ /* 0x000fe20006800000 */
[----:B------:R-:W-:Y:S05]  /*13470*/  @!P3 BRA `(.L_x_6175) ;  /* 0x0000000c0074b947 */ /* 0x000fea0003800000 */
[----:B------:R-:W-:Y:S04]  /*13480*/  BSSY.RECONVERGENT B0, `(.L_x_6176) ;  /* 0x0000049000007945 */ /* 0x000fe80003800200 */
[----:B------:R-:W-:Y:S05]  /*13490*/  @!P0 BRA `(.L_x_6177) ;  /* 0x0000000000fc8947 */ /* 0x000fea0003800000 */
[----:B------:R-:W2:Y:S01]  /*134a0*/  LD.E R11, desc[UR4][R2.64+0x170] ;  /* 0x00017004020b7980 */ /* 0x000ea2000c101900 */
[----:B------:R-:W-:-:S04]  /*134b0*/  IMAD.SHL.U32 R63, R38, 0x100, RZ ;  /* 0x00000100263f7824 */ /* 0x000fc800078e00ff */
[C---:B------:R-:W-:Y:S02]  /*134c0*/  VIADD R16, R63.reuse, 0xfffffd00 ;  /* 0xfffffd003f107836 */ /* 0x040fe40000000000 */
[----:B------:R-:W-:-:S05]  /*134d0*/  VIADD R8, R63, 0xfffffe00 ;  /* 0xfffffe003f087836 */ /* 0x000fca0000000000 */
[----:B------:R-:W-:Y:S02]  /*134e0*/  IABS R10, R8 ;  /* 0x00000008000a7213 */ /* 0x000fe40000000000 */
[-C--:B--2---:R-:W-:Y:S02]  /*134f0*/  IABS R9, R11.reuse ;  /* 0x0000000b00097213 */ /* 0x084fe40000000000 */
[-C--:B------:R-:W-:Y:S02]  /*13500*/  IABS R13, R11.reuse ;  /* 0x0000000b000d7213 */ /* 0x080fe40000000000 */
[----:B------:R-:W1:Y:S01]  /*13510*/  I2F.RP R14, R9 ;  /* 0x00000009000e7306 */ /* 0x000e620000209400 */
[----:B------:R-:W-:Y:S02]  /*13520*/  LOP3.LUT R8, R8, R11, RZ, 0x3c, !PT ;  /* 0x0000000b08087212 */ /* 0x000fe400078e3cff */
[----:B------:R-:W-:-:S05]  /*13530*/  IMAD.MOV R13, RZ, RZ, -R13 ;  /* 0x000000ffff0d7224 */ /* 0x000fca00078e0a0d */
[----:B-1----:R-:W1:Y:S02]  /*13540*/  MUFU.RCP R18, R14 ;  /* 0x0000000e00127308 */ /* 0x002e640000001000 */
[----:B-1----:R-:W-:-:S06]  /*13550*/  VIADD R18, R18, 0xffffffe ;  /* 0x0ffffffe12127836 */ /* 0x002fcc0000000000 */
[----:B------:R-:W1:Y:S02]  /*13560*/  F2I.FTZ.U32.TRUNC.NTZ R19, R18 ;  /* 0x0000001200137305 */ /* 0x000e64000021f000 */
[----:B-1----:R-:W-:Y:S02]  /*13570*/  IADD3 R12, PT, PT, RZ, -R19, RZ ;  /* 0x80000013ff0c7210 */ /* 0x002fe40007ffe0ff */
[----:B------:R-:W-:-:S03]  /*13580*/  MOV R18, RZ ;  /* 0x000000ff00127202 */ /* 0x000fc60000000f00 */
        /* <DEDUP_REMOVED lines=17> */
[----:B------:R-:W-:Y:S01]  /*136a0*/  ISETP.GE.AND P3, PT, R8, RZ, PT ;  /* 0x000000ff0800720c */ /* 0x000fe20003f66270 */
[----:B------:R-:W2:Y:S01]  /*136b0*/  LD.E.64 R16, desc[UR4][R170.64+0x20] ;  /* 0x00002004aa107980 */ /* 0x000ea2000c101b00 */
        /* <DEDUP_REMOVED lines=29> */
.L_x_6177:
        /* <DEDUP_REMOVED lines=8> */
.L_x_6178:
[----:B------:R-:W-:Y:S05]  /*13910*/  BSYNC.RECONVERGENT B0 ;  /* 0x0000000000007941 */ /* 0x000fea0003800200 */
.L_x_6176:
[C---:B------:R-:W-:Y:S01]  /*13920*/  SHF.L.U32 R9, R222.reuse, 0x5, RZ ;  /* 0x00000005de097819 */ /* 0x040fe200000006ff */
[----:B------:R-:W-:Y:S01]  /*13930*/  @!P1 IMAD R26, R223, 0x60, RZ ;  /* 0x00000060df1a9824 */ /* 0x000fe200078e02ff */
[----:B------:R-:W-:Y:S01]  /*13940*/  SHF.L.U64.HI R8, R222, 0x5, R223 ;  /* 0x00000005de087819 */ /* 0x000fe200000102df */
[----:B------:R1:W-:Y:S01]  /*13950*/  @P1 STS.128 [R245+0x2000], RZ ;  /* 0x002000fff5001388 */ /* 0x0003e20000000c00 */
[----:B------:R-:W-:Y:S01]  /*13960*/  IADD3 R12, P3, PT, R9, R234, RZ ;  /* 0x000000ea090c7210 */ /* 0x000fe20007f7e0ff */
[----:B------:R-:W-:Y:S01]  /*13970*/  @!P1 IMAD R18, R223, 0x120, RZ ;  /* 0x00000120df129824 */ /* 0x000fe200078e02ff */
[----:B------:R-:W-:Y:S01]  /*13980*/  BSSY.RECONVERGENT B0, `(.L_x_6179) ;  /* 0x000008b000007945 */ /* 0x000fe20003800200 */
[----:B------:R-:W-:Y:S01]  /*13990*/  @!PT LDS RZ, [RZ] ;  /* 0x00000000fffff984 */ /* 0x000fe20000000800 */
[----:B------:R-:W-:Y:S01]  /*139a0*/  @!PT LDS RZ, [RZ] ;  /* 0x00000000fffff984 */ /* 0x000fe20000000800 */
[----:B------:R-:W-:Y:S01]  /*139b0*/  @!PT LDS RZ, [RZ] ;  /* 0x00000000fffff984 */ /* 0x000fe20000000800 */
[----:B------:R-:W-:Y:S01]  /*139c0*/  @!P1 LDGSTS.E.BYPASS.LTC128B.128 [R245+0x2000], desc[UR4][R234.64] ;  /* 0x02000000eaf59fae */ /* 0x000fe2000b981a04 */
[----:B------:R-:W-:Y:S01]  /*139d0*/  @!P1 IADD3 R10, P0, PT, R12, R9, RZ ;  /* 0x000000090c0a9210 */ /* 0x000fe20007f1e0ff */
[----:B------:R-:W-:Y:S01]  /*139e0*/  IMAD.X R13, R8, 0x1, R235, P3 ;  /* 0x00000001080d7824 */ /* 0x000fe200018e06eb */
[C---:B------:R-:W-:Y:S01]  /*139f0*/  @!P1 LEA R32, P3, R222.reuse, R12, 0x6 ;  /* 0x0000000cde209211 */ /* 0x040fe200078630ff */
[--C-:B------:R-:W-:Y:S01]  /*13a00*/  @!P1 IMAD.MOV.U32 R28, RZ, RZ, R12.reuse ;  /* 0x000000ffff1c9224 */ /* 0x100fe200078e000c */
[----:B------:R1:W-:Y:S01]  /*13a10*/  @P1 STS.128 [R245+0x2800], RZ ;  /* 0x002800fff5001388 */ /* 0x0003e20000000c00 */
[----:B------:R-:W-:Y:S01]  /*13a20*/  @!P1 IMAD.MOV.U32 R9, RZ, RZ, R13 ;  /* 0x000000ffff099224 */ /* 0x000fe200078e000d */
[-C--:B------:R-:W-:Y:S01]  /*13a30*/  @!P1 MOV R29, R13.reuse ;  /* 0x0000000d001d9202 */ /* 0x080fe20000000f00 */
[----:B------:R-:W-:Y:S01]  /*13a40*/  @!P1 IMAD.MOV.U32 R14, RZ, RZ, R12 ;  /* 0x000000ffff0e9224 */ /* 0x000fe200078e000c */
[----:B------:R-:W-:Y:S01]  /*13a50*/  @!P1 IADD3.X R11, PT, PT, R13, R8, RZ, P0, !PT ;  /* 0x000000080d0b9210 */ /* 0x000fe200007fe4ff */
[----:B------:R-:W-:Y:S01]  /*13a60*/  @!PT LDS RZ, [RZ] ;  /* 0x00000000fffff984 */ /* 0x000fe20000000800 */
[----:B------:R-:W-:Y:S01]  /*13a70*/  @!PT LDS RZ, [RZ] ;  /* 0x00000000fffff984 */ /* 0x000fe20000000800 */
[----:B------:R-:W-:Y:S01]  /*13a80*/  @!PT LDS RZ, [RZ] ;  /* 0x00000000fffff984 */ /* 0x000fe20000000800 */
[----:B------:R-:W-:Y:S01]  /*13a90*/  @!P1 LDGSTS.E.BYPASS.LTC128B.128 [R245+0x2800], desc[UR4][R12.64] ;  /* 0x028000000cf59fae */ /* 0x000fe2000b981a04 */
[-C--:B------:R-:W-:Y:S01]  /*13aa0*/  @!P1 MOV R8, R12.reuse ;  /* 0x0000000c00089202 */ /* 0x080fe20000000f00 */
[C---:B------:R-:W-:Y:S01]  /*13ab0*/  @!P1 IMAD.WIDE.U32 R28, R222.reuse, 0x60, R28 ;  /* 0x00000060de1c9825 */ /* 0x040fe200078e001c */
[-C--:B------:R-:W-:Y:S01]  /*13ac0*/  @!P1 MOV R15, R13.reuse ;  /* 0x0000000d000f9202 */ /* 0x080fe20000000f00 */
[----:B------:R1:W-:Y:S01]  /*13ad0*/  @P1 STS.128 [R245+0x3000], RZ ;  /* 0x003000fff5001388 */ /* 0x0003e20000000c00 */
[----:B------:R-:W-:Y:S01]  /*13ae0*/  @!P1 MOV R17, R13 ;  /* 0x0000000d00119202 */ /* 0x000fe20000000f00 */
[----:B------:R-:W-:Y:S01]  /*13af0*/  @!P1 IMAD.WIDE.U32 R8, R222, 0x120, R8 ;  /* 0x00000120de089825 */ /* 0x000fe200078e0008 */
[----:B------:R-:W-:Y:S01]  /*13b00*/  @!P1 IADD3 R27, PT, PT, R26, R29, RZ ;  /* 0x0000001d1a1b9210 */ /* 0x000fe20007ffe0ff */
[----:B------:R-:W-:Y:S01]  /*13b10*/  @!PT LDS RZ, [RZ] ;  /* 0x00000000fffff984 */ /* 0x000fe20000000800 */
[----:B------:R-:W-:Y:S01]  /*13b20*/  @!PT LDS RZ, [RZ] ;  /* 0x00000000fffff984 */ /* 0x000fe20000000800 */
[----:B------:R-:W-:Y:S01]  /*13b30*/  @!PT LDS RZ, [RZ] ;  /* 0x00000000fffff984 */ /* 0x000fe20000000800 */
[----:B------:R2:W-:Y:S01]  /*13b40*/  @!P1 LDGSTS.E.BYPASS.LTC128B.128 [R245+0x3000], desc[UR4][R10.64] ;  /* 0x030000000af59fae */ /* 0x0005e2000b981a04 */
[----:B------:R-:W-:Y:S01]  /*13b50*/  @!P1 MOV R29, R13 ;  /* 0x0000000d001d9202 */ /* 0x000fe20000000f00 */
[----:B------:R-:W-:Y:S01]  /*13b60*/  @!P1 IMAD.MOV.U32 R26, RZ, RZ, R28 ;  /* 0x000000ffff1a9224 */ /* 0x000fe200078e001c */
[----:B------:R-:W-:Y:S01]  /*13b70*/  @!P1 MOV R28, R12 ;  /* 0x0000000c001c9202 */ /* 0x000fe20000000f00 */
[----:B------:R-:W-:Y:S01]  /*13b80*/  @!P1 IMAD.MOV.U32 R16, RZ, RZ, R12 ;  /* 0x000000ffff109224 */ /* 0x000fe200078e000c */
[----:B------:R-:W-:Y:S01]  /*13b90*/  @!P1 IADD3 R19, PT, PT, R18, R9, RZ ;  /* 0x0000000912139210 */ /* 0x000fe20007ffe0ff */
[C---:B------:R-:W-:Y:S01]  /*13ba0*/  @!P1 IMAD R22, R223.reuse, 0xc0, RZ ;  /* 0x000000c0df169824 */ /* 0x040fe200078e02ff */
[----:B------:R-:W-:Y:S01]  /*13bb0*/  @!P1 MOV R18, R8 ;  /* 0x0000000800129202 */ /* 0x000fe20000000f00 */
[C---:B------:R-:W-:Y:S01]  /*13bc0*/  @!P1 IMAD.WIDE.U32 R14, R222.reuse, 0xc0, R14 ;  /* 0x000000c0de0e9825 */ /* 0x040fe200078e000e */
[----:B------:R-:W-:Y:S01]  /*13bd0*/  @!P1 LEA.HI.X R33, R222, R13, R223, 0x6, P3 ;  /* 0x0000000dde219211 */ /* 0x000fe200018f34df */
[----:B------:R1:W-:Y:S02]  /*13be0*/  @P1 STS.128 [R245+0x3800], RZ ;  /* 0x003800fff5001388 */ /* 0x0003e40000000c00 */
[----:B------:R-:W-:-:S02]  /*13bf0*/  @!P1 IMAD R8, R223, 0x1a0, RZ ;  /* 0x000001a0df089824 */ /* 0x000fc400078e02ff */
[----:B------:R-:W-:Y:S01]  /*13c00*/  @!P1 IMAD.WIDE.U32 R28, R222, 0x1a0, R28 ;  /* 0x000001a0de1c9825 */ /* 0x000fe200078e001c */
[----:B------:R-:W-:Y:S01]  /*13c10*/  @!PT LDS RZ, [RZ] ;  /* 0x00000000fffff984 */ /* 0x000fe20000000800 */
[----:B------:R-:W-:Y:S01]  /*13c20*/  @!PT LDS RZ, [RZ] ;  /* 0x00000000fffff984 */ /* 0x000fe20000000800 */
[----:B------:R-:W-:Y:S01]  /*13c30*/  @!PT LDS RZ, [RZ] ;  /* 0x00000000fffff984 */ /* 0x000fe20000000800 */
[----:B------:R1:W-:Y:S03]  /*13c40*/  @!P1 LDGSTS.E.BYPASS.LTC128B.128 [R245+0x3800], desc[UR4][R32.64] ;  /* 0x0380000020f59fae */ /* 0x0003e6000b981a04 */
        /* <DEDUP_REMOVED lines=8> */
[-C--:B--2---:R-:W-:Y:S01]  /*13cd0*/  @!P1 MOV R11, R13.reuse ;  /* 0x0000000d000b9202 */ /* 0x084fe20000000f00 */
[----:B------:R-:W-:Y:S01]  /*13ce0*/  @!P1 IMAD.MOV.U32 R10, RZ, RZ, R12 ;  /* 0x000000ffff0a9224 */ /* 0x000fe200078e000c */
        /* <DEDUP_REMOVED lines=12> */
[----:B------:R1:W-:Y:S01]  /*13db0*/  @P1 STS.128 [R245+0x4800], RZ ;  /* 0x004800fff5001388 */ /* 0x0003e20000000c00 */
[----:B------:R-:W-:Y:S01]  /*13dc0*/  @!P1 MOV R16, R12 ;  /* 0x0000000c00109202 */ /* 0x000fe20000000f00 */
[----:B------:R-:W-:Y:S01]  /*13dd0*/  @!P1 IMAD.MOV.U32 R20, RZ, RZ, R10 ;  /* 0x000000ffff149224 */ /* 0x000fe200078e000a */
[----:B------:R-:W-:Y:S01]  /*13de0*/  @!P1 IADD3 R31, PT, PT, R9, R31, RZ ;  /* 0x0000001f091f9210 */ /* 0x000fe20007ffe0ff */
[----:B------:R-:W-:Y:S01]  /*13df0*/  @!P1 IMAD R10, R223, 0x160, RZ ;  /* 0x00000160df0a9824 */ /* 0x000fe200078e02ff */
[----:B------:R-:W-:Y:S01]  /*13e00*/  @!P1 LEA.HI.X R9, R222, R13, R223, 0x7, P0 ;  /* 0x0000000dde099211 */ /* 0x000fe200000f3cdf */
[----:B------:R-:W-:-:S02]  /*13e10*/  @!P1 IMAD.MOV.U32 R17, RZ, RZ, R13 ;  /* 0x000000ffff119224 */ /* 0x000fc400078e000d */
[C---:B------:R-:W-:Y:S02]  /*13e20*/  @!P1 IMAD.WIDE.U32 R14, R222.reuse, 0x160, R14 ;  /* 0x00000160de0e9825 */ /* 0x040fe400078e000e */
[----:B------:R-:W-:Y:S01]  /*13e30*/  @!PT LDS RZ, [RZ] ;  /* 0x00000000fffff984 */ /* 0x000fe20000000800 */
[----:B------:R-:W-:Y:S01]  /*13e40*/  @!PT LDS RZ, [RZ] ;  /* 0x00000000fffff984 */ /* 0x000fe20000000800 */
[----:B------:R-:W-:Y:S01]  /*13e50*/  @!PT LDS RZ, [RZ] ;  /* 0x00000000fffff984 */ /* 0x000fe20000000800 */
[----:B------:R1:W-:Y:S02]  /*13e60*/  @!P1 LDGSTS.E.BYPASS.LTC128B.128 [R245+0x4800], desc[UR4][R8.64] ;  /* 0x0480000008f59fae */ /* 0x0003e4000b981a04 */
[----:B------:R-:W-:Y:S02]  /*13e70*/  @!P1 IMAD R11, R223, 0x140, RZ ;  /* 0x00000140df0b9824 */ /* 0x000fe400078e02ff */
[----:B------:R-:W-:Y:S01]  /*13e80*/  @!P1 IMAD.WIDE.U32 R16, R222, 0x140, R16 ;  /* 0x00000140de109825 */ /* 0x000fe200078e0010 */
[----:B------:R1:W-:Y:S03]  /*13e90*/  @P1 STS.128 [R245+0x5000], RZ ;  /* 0x005000fff5001388 */ /* 0x0003e60000000c00 */
        /* <DEDUP_REMOVED lines=57> */
.L_x_6180:
[----:B------:R-:W-:Y:S05]  /*14230*/  BSYNC.RECONVERGENT B0 ;  /* 0x0000000000007941 */ /* 0x000fea0003800200 */
.L_x_6179:
[----:B------:R-:W0:Y:S02]  /*14240*/  LDGDEPBAR ;  /* 0x00000000000079af */ /* 0x000e240000000000 */
.L_x_6175:
[----:B------:R-:W-:Y:S05]  /*14250*/  BSYNC.RECONVERGENT B1 ;  /* 0x0000000000017941 */ /* 0x000fea0003800200 */
.L_x_6174:
[----:B-1----:R-:W3:Y:S04]  /*14260*/  LDL.LU R20, [R1+0x48] ;  /* 0x0000480001147983 */ /* 0x002ee80000300800 */
[----:B------:R-:W3:Y:S04]  /*14270*/  LDL.LU R19, [R1+0x44] ;  /* 0x0000440001137983 */ /* 0x000ee80000300800 */
[----:B------:R-:W4:Y:S04]  /*14280*/  LDL.LU R18, [R1+0x54] ;  /* 0x0000540001127983 */ /* 0x000f280000300800 */
[----:B------:R-:W4:Y:S04]  /*14290*/  LDL.LU R17, [R1+0x58] ;  /* 0x0000580001117983 */ /* 0x000f280000300800 */
[----:B------:R-:W5:Y:S04]  /*142a0*/  LDL.LU R16, [R1+0x3c] ;  /* 0x00003c0001107983 */ /* 0x000f680000300800 */
[----:B------:R-:W5:Y:S04]  /*142b0*/  LDL.LU R15, [R1+0x40] ;  /* 0x00004000010f7983 */ /* 0x000f680000300800 */
[----:B------:R-:W5:Y:S04]  /*142c0*/  LDL.LU R14, [R1+0x4c] ;  /* 0x00004c00010e7983 */ /* 0x000f680000300800 */
[----:B--2---:R-:W2:Y:S04]  /*142d0*/  LDL.LU R13, [R1+0x50] ;  /* 0x00005000010d7983 */ /* 0x004ea80000300800 */
[----:B------:R-:W2:Y:S04]  /*142e0*/  LDL.LU R25, [R1+0x38] ;  /* 0x0000380001197983 */ /* 0x000ea80000300800 */
        /* <DEDUP_REMOVED lines=11> */
[----:B------:R-:W2:Y:S04]  /*143a0*/  LD.E R196, desc[UR4][R2.64+0xdc] ;  /* 0x0000dc0402c47980 */ /* 0x000ea8000c101900 */
[----:B------:R-:W2:Y:S01]  /*143b0*/  LDL.LU R12, [R1+0x8] ;  /* 0x00000800010c7983 */ /* 0x000ea20000300800 */
[----:B------:R-:W-:-:S04]  /*143c0*/  LOP3.LUT R165, R164, 0x200, R165, 0xf8, !PT ;  /* 0x00000200a4a57812 */ /* 0x000fc800078ef8a5 */
[----:B------:R-:W-:Y:S02]  /*143d0*/  LEA R165, R165, R218, 0x1 ;  /* 0x000000daa5a57211 */ /* 0x000fe400078e08ff */
[----:B------:R-:W-:Y:S02]  /*143e0*/  MOV R199, 0x20 ;  /* 0x0000002000c77802 */ /* 0x000fe40000000f00 */
[----:B---3--:R-:W-:-:S04]  /*143f0*/  FMNMX3.FTZ R11, R0, R20, R19, !PT ;  /* 0x00000014000b7276 */ /* 0x008fc80007810013 */
[----:B----4-:R-:W-:Y:S02]  /*14400*/  FMNMX3.FTZ R11, R11, R18, R17, !PT ;  /* 0x000000120b0b7276 */ /* 0x010fe40007810011 */
[----:B-----5:R-:W-:-:S04]  /*14410*/  FMNMX3.FTZ R9, R36, R16, R15, !PT ;  /* 0x0000001024097276 */ /* 0x020fc8000781000f */
[----:B--2---:R-:W-:Y:S02]  /*14420*/  FMNMX3.FTZ R9, R9, R14, R13, !PT ;  /* 0x0000000e09097276 */ /* 0x004fe4000781000d */
[----:B------:R-:W-:Y:S02]  /*14430*/  FMNMX3.FTZ R11, R11, R25, R29, !PT ;  /* 0x000000190b0b7276 */ /* 0x000fe4000781001d */
[----:B------:R-:W-:Y:S02]  /*14440*/  FMNMX3.FTZ R9, R9, R34, R41, !PT ;  /* 0x0000002209097276 */ /* 0x000fe40007810029 */
[----:B------:R-:W-:Y:S02]  /*14450*/  FMNMX3.FTZ R11, R11, R28, R59, !PT ;  /* 0x0000001c0b0b7276 */ /* 0x000fe4000781003b */
        /* <DEDUP_REMOVED lines=55> */
[----:B------:R-:W-:-:S03]  /*147d0*/  FMNMX3.FTZ R9, R9, R115, R118, !PT ;  /* 0x0000007309097276 */ /* 0x000fc60007810076 */
[----:B------:R-:W1:Y:S01]  /*147e0*/  SHFL.BFLY PT, R10, R11, 0x2, 0x1f ;  /* 0x0c401f000b0a7f89 */ /* 0x000e6200000e0000 */
[----:B------:R-:W-:-:S05]  /*147f0*/  FMNMX3.FTZ R9, R9, R116, R7, !PT ;  /* 0x0000007409097276 */ /* 0x000fca0007810007 */
[----:B------:R-:W2:Y:S01]  /*14800*/  SHFL.BFLY PT, R8, R9, 0x2, 0x1f ;  /* 0x0c401f0009087f89 */ /* 0x000ea200000e0000 */
[----:B-1----:R-:W-:-:S05]  /*14810*/  FMNMX.FTZ R10, R11, R10, !PT ;  /* 0x0000000a0b0a7209 */ /* 0x002fca0007810000 */
[----:B------:R-:W1:Y:S01]  /*14820*/  SHFL.BFLY PT, R119, R10, 0x1, 0x1f ;  /* 0x0c201f000a777f89 */ /* 0x000e6200000e0000 */
[----:B--2---:R-:W-:-:S05]  /*14830*/  FMNMX.FTZ R8, R9, R8, !PT ;  /* 0x0000000809087209 */ /* 0x004fca0007810000 */
[----:B------:R-:W2:Y:S01]  /*14840*/  SHFL.BFLY PT, R121, R8, 0x1, 0x1f ;  /* 0x0c201f0008797f89 */ /* 0x000ea200000e0000 */
[----:B-1----:R-:W-:-:S04]  /*14850*/  FMNMX.FTZ R119, R10, R119, !PT ;  /* 0x000000770a777209 */ /* 0x002fc80007810000 */
[----:B------:R-:W-:Y:S01]  /*14860*/  FSETP.NEU.FTZ.AND P0, PT, R119, -INF , PT ;  /* 0xff8000007700780b */ /* 0x000fe20003f1d000 */
[----:B------:R-:W-:Y:S01]  /*14870*/  FMUL.FTZ R186, R196, R119 ;  /* 0x00000077c4ba7220 */ /* 0x000fe20000410000 */
[----:B--2---:R-:W-:-:S04]  /*14880*/  FMNMX.FTZ R121, R8, R121, !PT ;  /* 0x0000007908797209 */ /* 0x004fc80007810000 */
[----:B------:R-:W-:Y:S02]  /*14890*/  FSEL R186, R186, RZ, P0 ;  /* 0x000000ffbaba7208 */ /* 0x000fe40000000000 */
[C---:B------:R-:W-:Y:S01]  /*148a0*/  FSETP.NEU.FTZ.AND P1, PT, R121.reuse, -INF , PT ;  /* 0xff8000007900780b */ /* 0x040fe20003f3d000 */
[----:B------:R-:W-:Y:S02]  /*148b0*/  FMUL.FTZ R175, R196, R121 ;  /* 0x00000079c4af7220 */ /* 0x000fe40000410000 */
[----:B------:R-:W-:Y:S01]  /*148c0*/  FFMA.FTZ R171, R20, R196, -R186 ;  /* 0x000000c414ab7223 */ /* 0x000fe200000108ba */
[----:B------:R-:W-:Y:S01]  /*148d0*/  FSEL R11, R121, RZ, P1 ;  /* 0x000000ff790b7208 */ /* 0x000fe20000800000 */
[----:B------:R-:W1:Y:S01]  /*148e0*/  LDSM.16.MT88.4 R20, [R165+0xa000] ;  /* 0x00a00000a514783b */ /* 0x000e620000004200 */
[----:B------:R-:W-:Y:S02]  /*148f0*/  FSEL R9, R119, RZ, P0 ;  /* 0x000000ff77097208 */ /* 0x000fe40000000000 */
[----:B------:R-:W-:Y:S01]  /*14900*/  FSEL R175, R175, RZ, P1 ;  /* 0x000000ffafaf7208 */ /* 0x000fe20000800000 */
[----:B------:R-:W-:-:S02]  /*14910*/  FADD.FTZ R11, R36, -R11 ;  /* 0x8000000b240b7221 */ /* 0x000fc40000010000 */
[----:B------:R-:W-:Y:S01]  /*14920*/  FADD.FTZ R9, R0, -R9 ;  /* 0x8000000900097221 */ /* 0x000fe20000010000 */
[-CC-:B------:R-:W-:Y:S01]  /*14930*/  FFMA.FTZ R170, R19, R196.reuse, -R186.reuse ;  /* 0x000000c413aa7223 */ /* 0x180fe200000108ba */
[-CC-:B------:R-:W-:Y:S01]  /*14940*/  FFMA.FTZ R123, R18, R196.reuse, -R186.reuse ;  /* 0x000000c4127b7223 */ /* 0x180fe200000108ba */
[-C--:B------:R-:W-:Y:S01]  /*14950*/  FFMA.FTZ R122, R17, R196.reuse, -R186 ;  /* 0x000000c4117a7223 */ /* 0x080fe200000108ba */
[-CC-:B------:R-:W-:Y:S01]  /*14960*/  FFMA.FTZ R190, R16, R196.reuse, -R175.reuse ;  /* 0x000000c410be7223 */ /* 0x180fe200000108af */
[-CC-:B------:R-:W-:Y:S01]  /*14970*/  FFMA.FTZ R173, R15, R196.reuse, -R175.reuse ;  /* 0x000000c40fad7223 */ /* 0x180fe200000108af */
[-CC-:B------:R-:W-:Y:S01]  /*14980*/  FFMA.FTZ R164, R14, R196.reuse, -R175.reuse ;  /* 0x000000c40ea47223 */ /* 0x180fe200000108af */
[----:B------:R-:W-:Y:S01]  /*14990*/  FFMA.FTZ R191, R13, R196, -R175 ;  /* 0x000000c40dbf7223 */ /* 0x000fe200000108af */
[C---:B------:R-:W-:Y:S01]  /*149a0*/  FMUL.FTZ R197, R196.reuse, R11 ;  /* 0x0000000bc4c57220 */ /* 0x040fe20000410000 */
[----:B------:R-:W-:Y:S01]  /*149b0*/  FMUL.FTZ R16, R196, R9 ;  /* 0x00000009c4107220 */ /* 0x000fe20000410000 */
[----:B------:R-:W-:Y:S01]  /*149c0*/  SEL R199, R199, 0xffffffe0, !P6 ;  /* 0xffffffe0c7c77807 */ /* 0x000fe20007000000 */
[----:B------:R-:W-:Y:S03]  /*149d0*/  MUFU.EX2 R171, R171 ;  /* 0x000000ab00ab7308 */ /* 0x000fe60000000800 */
[----:B------:R-:W-:-:S05]  /*149e0*/  IADD3 R0, PT, PT, R199, R165, RZ ;  /* 0x000000a5c7007210 */ /* 0x000fca0007ffe0ff */
[----:B------:R-:W-:Y:S01]  /*149f0*/  MUFU.EX2 R170, R170 ;  /* 0x000000aa00aa7308 */ /* 0x000fe20000000800 */
[----:B------:R-:W2:Y:S07]  /*14a00*/  LDSM.16.MT88.4 R8, [R0+0xa000] ;  /* 0x00a000000008783b */ /* 0x000eae0000004200 */
[----:B------:R-:W-:Y:S08]  /*14a10*/  MUFU.EX2 R123, R123 ;  /* 0x0000007b007b7308 */ /* 0x000ff00000000800 */
[----:B------:R-:W-:Y:S08]  /*14a20*/  MUFU.EX2 R122, R122 ;  /* 0x0000007a007a7308 */ /* 0x000ff00000000800 */
[----:B------:R-:W-:Y:S08]  /*14a30*/  MUFU.EX2 R190, R190 ;  /* 0x000000be00be7308 */ /* 0x000ff00000000800 */
[----:B------:R-:W3:Y:S08]  /*14a40*/  MUFU.EX2 R173, R173 ;  /* 0x000000ad00ad7308 */ /* 0x000ef00000000800 */
[----:B------:R-:W-:Y:S08]  /*14a50*/  MUFU.EX2 R164, R164 ;  /* 0x000000a400a47308 */ /* 0x000ff00000000800 */
[----:B------:R-:W-:Y:S08]  /*14a60*/  MUFU.EX2 R191, R191 ;  /* 0x000000bf00bf7308 */ /* 0x000ff00000000800 */
[----:B------:R-:W4:Y:S08]  /*14a70*/  MUFU.EX2 R36, R16 ;  /* 0x0000001000247308 */ /* 0x000f300000000800 */
[----:B------:R-:W5:Y:S01]  /*14a80*/  MUFU.EX2 R197, R197 ;  /* 0x000000c500c57308 */ /* 0x000f620000000800 */
[----:B------:R-:W-:-:S02]  /*14a90*/  IADD3 R24, PT, PT, R165, 0xa000, RZ ;  /* 0x0000a000a5187810 */ /* 0x000fc40007ffe0ff */
[----:B------:R-:W-:Y:S02]  /*14aa0*/  MOV R33, R12 ;  /* 0x0000000c00217202 */ /* 0x000fe40000000f00 */
[----:B------:R-:W-:Y:S02]  /*14ab0*/  IADD3 R198, PT, PT, R165, 0xa040, RZ ;  /* 0x0000a040a5c67810 */ /* 0x000fe40007ffe0ff */
[----:B---3--:R-:W-:Y:S02]  /*14ac0*/  F2FP.BF16.F32.PACK_AB R12, R173, R190 ;  /* 0x000000bead0c723e */ /* 0x008fe400000010ff */
[----:B------:R-:W-:Y:S01]  /*14ad0*/  F2FP.BF16.F32.PACK_AB R13, R170, R171 ;  /* 0x000000abaa0d723e */ /* 0x000fe200000010ff */
[----:B----4-:R-:W-:Y:S01]  /*14ae0*/  FMUL.FTZ R18, R162, R36 ;  /* 0x00000024a2127220 */ /* 0x010fe20000410000 */
[----:B------:R-:W-:Y:S01]  /*14af0*/  F2FP.BF16.F32.PACK_AB R14, R191, R164 ;  /* 0x000000a4bf0e723e */ /* 0x000fe200000010ff */
[-C--:B------:R-:W-:Y:S01]  /*14b00*/  FMUL.FTZ R19, R163, R36.reuse ;  /* 0x00000024a3137220 */ /* 0x080fe20000410000 */
[----:B------:R-:W-:Y:S01]  /*14b10*/  F2FP.BF16.F32.PACK_AB R15, R122, R123 ;  /* 0x0000007b7a0f723e */ /* 0x000fe200000010ff */
[-C--:B------:R-:W-:Y:S01]  /*14b20*/  FMUL.FTZ R158, R158, R36.reuse ;  /* 0x000000249e9e7220 */ /* 0x080fe20000410000 */
[----:B------:R-:W-:Y:S01]  /*14b30*/  @P2 IADD3 R198, PT, PT, R24, -0x40, RZ ;  /* 0xffffffc018c62810 */ /* 0x000fe20007ffe0ff */
[----:B------:R-:W-:Y:S01]  /*14b40*/  FMUL.FTZ R159, R159, R36 ;  /* 0x000000249f9f7220 */ /* 0x000fe20000410000 */
[-C--:B-----5:R-:W-:Y:S01]  /*14b50*/  FMUL.FTZ R16, R160, R197.reuse ;  /* 0x000000c5a0107220 */ /* 0x0a0fe20000410000 */
[-C--:B------:R-:W-:Y:S01]  /*14b60*/  FMUL.FTZ R17, R161, R197.reuse ;  /* 0x000000c5a1117220 */ /* 0x080fe20000410000 */
[-C--:B------:R-:W-:Y:S01]  /*14b70*/  FMUL.FTZ R156, R156, R197.reuse ;  /* 0x000000c59c9c7220 */ /* 0x080fe20000410000 */
[-C--:B------:R-:W-:Y:S01]  /*14b80*/  FMUL.FTZ R157, R157, R197.reuse ;  /* 0x000000c59d9d7220 */ /* 0x080fe20000410000 */
[-CC-:B------:R-:W-:Y:S01]  /*14b90*/  FFMA.FTZ R160, R25, R196.reuse, -R186.reuse ;  /* 0x000000c419a07223 */ /* 0x180fe200000108ba */
[----:B------:R-:W-:Y:S01]  /*14ba0*/  FFMA.FTZ R32, R29, R196, -R186 ;  /* 0x000000c41d207223 */ /* 0x000fe200000108ba */
[----:B------:R-:W3:Y:S01]  /*14bb0*/  LDSM.16.MT88.4 R24, [R198] ;  /* 0x00000000c618783b */ /* 0x000ee20000004200 */
[----:B------:R-:W-:Y:S01]  /*14bc0*/  IADD3 R199, PT, PT, R199, R198, RZ ;  /* 0x000000c6c7c77210 */ /* 0x000fe20007ffe0ff */
[----:B-1----:R-:W-:Y:S01]  /*14bd0*/  HMMA.16816.F32.BF16 R16, R12, R20, R16 ;  /* 0x000000140c10723c */ /* 0x002fe20000041810 */
[----:B------:R-:W-:Y:S01]  /*14be0*/  FMUL.FTZ R29, R153, R197 ;  /* 0x000000c5991d7220 */ /* 0x000fe20000410000 */
[----:B------:R-:W-:Y:S01]  /*14bf0*/  FFMA.FTZ R153, R34, R196, -R175 ;  /* 0x000000c422997223 */ /* 0x000fe200000108af */
[----:B------:R-:W-:-:S05]  /*14c00*/  MOV R58, R33 ;  /* 0x00000021003a7202 */ /* 0x000fca0000000f00 */
[C---:B------:R-:W-:Y:S01]  /*14c10*/  HMMA.16816.F32.BF16 R20, R12.reuse, R22, R156 ;  /* 0x000000160c14723c */ /* 0x040fe2000004189c */
[----:B------:R1:W-:Y:S01]  /*14c20*/  MUFU.EX2 R157, R32 ;  /* 0x00000020009d7308 */ /* 0x0003e20000000800 */
[--C-:B------:R-:W-:Y:S01]  /*14c30*/  FFMA.FTZ R40, R28, R196, -R186.reuse ;  /* 0x000000c41c287223 */ /* 0x100fe200000108ba */
[-C--:B------:R-:W-:Y:S01]  /*14c40*/  FMUL.FTZ R30, R154, R36.reuse ;  /* 0x000000249a1e7220 */ /* 0x080fe20000410000 */
[-C--:B------:R-:W-:Y:S01]  /*14c50*/  FMUL.FTZ R31, R155, R36.reuse ;  /* 0x000000249b1f7220 */ /* 0x080fe20000410000 */
[-C--:B------:R-:W-:Y:S01]  /*14c60*/  FMUL.FTZ R28, R152, R197.reuse ;  /* 0x000000c5981c7220 */ /* 0x080fe20000410000 */
[-C--:B------:R-:W-:Y:S01]  /*14c70*/  FMUL.FTZ R150, R150, R36.reuse ;  /* 0x0000002496967220 */ /* 0x080fe20000410000 */
[----:B-1----:R-:W1:Y:S01]  /*14c80*/  LDSM.16.MT88.4 R32, [R199] ;  /* 0x00000000c720783b */ /* 0x002e620000004200 */
[----:B------:R-:W-:Y:S01]  /*14c90*/  FMUL.FTZ R151, R151, R36 ;  /* 0x0000002497977220 */ /* 0x000fe20000410000 */
[-C--:B------:R-:W-:Y:S01]  /*14ca0*/  FMUL.FTZ R148, R148, R197.reuse ;  /* 0x000000c594947220 */ /* 0x080fe20000410000 */
[-C--:B------:R-:W-:Y:S01]  /*14cb0*/  FMUL.FTZ R149, R149, R197.reuse ;  /* 0x000000c595957220 */ /* 0x080fe20000410000 */
[-CC-:B------:R-:W-:Y:S01]  /*14cc0*/  FFMA.FTZ R44, R41, R196.reuse, -R175.reuse ;  /* 0x000000c4292c7223 */ /* 0x180fe200000108af */
[----:B------:R4:W-:Y:S01]  /*14cd0*/  MUFU.EX2 R152, R40 ;  /* 0x0000002800987308 */ /* 0x0009e20000000800 */
[C---:B--2---:R-:W-:Y:S08]  /*14ce0*/  HMMA.16816.F32.BF16 R28, R12.reuse, R8, R28 ;  /* 0x000000080c1c723c */ /* 0x044ff0000004181c */
[C---:B------:R-:W-:Y:S01]  /*14cf0*/  HMMA.16816.F32.BF16 R8, R12.reuse, R10, R148 ;  /* 0x0000000a0c08723c */ /* 0x040fe20000041894 */
[----:B------:R2:W-:Y:S01]  /*14d00*/  MUFU.EX2 R148, R44 ;  /* 0x0000002c00947308 */ /* 0x0005e20000000800 */
[-C--:B----4-:R-:W-:Y:S01]  /*14d10*/  FMUL.FTZ R40, R144, R197.reuse ;  /* 0x000000c590287220 */ /* 0x090fe20000410000 */
[--C-:B------:R-:W-:Y:S01]  /*14d20*/  FFMA.FTZ R144, R45, R196, -R175.reuse ;  /* 0x000000c42d907223 */ /* 0x100fe200000108af */
[-C--:B------:R-:W-:Y:S01]  /*14d30*/  FMUL.FTZ R42, R146, R36.reuse ;  /* 0x00000024922a7220 */ /* 0x080fe20000410000 */
[----:B------:R-:W-:Y:S01]  /*14d40*/  FMUL.FTZ R43, R147, R36 ;  /* 0x00000024932b7220 */ /* 0x000fe20000410000 */
[----:B--2---:R-:W2:Y:S01]  /*14d50*/  LDSM.16.MT88.4 R44, [R165+0xa800] ;  /* 0x00a80000a52c783b */ /* 0x004ea20000004200 */
[-C--:B------:R-:W-:Y:S01]  /*14d60*/  FMUL.FTZ R41, R145, R197.reuse ;  /* 0x000000c591297220 */ /* 0x080fe20000410000 */
[----:B------:R-:W-:Y:S01]  /*14d70*/  FFMA.FTZ R56, R48, R196, -R175 ;  /* 0x000000c430387223 */ /* 0x000fe200000108af */
[-C--:B------:R-:W-:Y:S01]  /*14d80*/  FMUL.FTZ R142, R142, R36.reuse ;  /* 0x000000248e8e7220 */ /* 0x080fe20000410000 */
[----:B------:R-:W-:Y:S01]  /*14d90*/  FMUL.FTZ R143, R143, R36 ;  /* 0x000000248f8f7220 */ /* 0x000fe20000410000 */
[-C--:B------:R-:W-:Y:S01]  /*14da0*/  FMUL.FTZ R140, R140, R197.reuse ;  /* 0x000000c58c8c7220 */ /* 0x080fe20000410000 */
[-C--:B------:R-:W-:Y:S01]  /*14db0*/  FMUL.FTZ R141, R141, R197.reuse ;  /* 0x000000c58d8d7220 */ /* 0x080fe20000410000 */
[----:B------:R-:W4:Y:S01]  /*14dc0*/  LDSM.16.MT88.4 R48, [R0+0xa800] ;  /* 0x00a800000030783b */ /* 0x000f220000004200 */
[-C--:B------:R-:W-:Y:S01]  /*14dd0*/  FMUL.FTZ R53, R137, R197.reuse ;  /* 0x000000c589357220 */ /* 0x080fe20000410000 */
[--C-:B------:R-:W-:Y:S01]  /*14de0*/  FFMA.FTZ R137, R59, R196, -R186.reuse ;  /* 0x000000c43b897223 */ /* 0x100fe200000108ba */
[-C--:B------:R-:W-:Y:S01]  /*14df0*/  FMUL.FTZ R54, R138, R36.reuse ;  /* 0x000000248a367220 */ /* 0x080fe20000410000 */
[-C--:B------:R-:W-:Y:S01]  /*14e00*/  FMUL.FTZ R55, R139, R36.reuse ;  /* 0x000000248b377220 */ /* 0x080fe20000410000 */
[-C--:B------:R-:W-:Y:S01]  /*14e10*/  FMUL.FTZ R52, R136, R197.reuse ;  /* 0x000000c588347220 */ /* 0x080fe20000410000 */
[-C--:B------:R-:W-:Y:S01]  /*14e20*/  FMUL.FTZ R134, R134, R36.reuse ;  /* 0x0000002486867220 */ /* 0x080fe20000410000 */
[----:B------:R-:W-:Y:S01]  /*14e30*/  FMUL.FTZ R135, R135, R36 ;  /* 0x0000002487877220 */ /* 0x000fe20000410000 */
[-C--:B------:R-:W-:Y:S01]  /*14e40*/  FMUL.FTZ R132, R132, R197.reuse ;  /* 0x000000c584847220 */ /* 0x080fe20000410000 */
[----:B------:R-:W-:Y:S01]  /*14e50*/  FMUL.FTZ R133, R133, R197 ;  /* 0x000000c585857220 */ /* 0x000fe20000410000 */
[C---:B---3--:R-:W-:Y:S01]  /*14e60*/  HMMA.16816.F32.BF16 R40, R12.reuse, R24, R40 ;  /* 0x000000180c28723c */ /* 0x048fe20000041828 */
[----:B------:R-:W3:Y:S07]  /*14e70*/  MUFU.EX2 R160, R160 ;  /* 0x000000a000a07308 */ /* 0x000eee0000000800 */
[C---:B------:R-:W-:Y:S01]  /*14e80*/  HMMA.16816.F32.BF16 R24, R12.reuse, R26, R140 ;  /* 0x0000001a0c18723c */ /* 0x040fe2000004188c */
[----:B------:R-:W5:Y:S08]  /*14e90*/  MUFU.EX2 R153, R153 ;  /* 0x0000009900997308 */ /* 0x000f700000000800 */
[----:B------:R-:W-:Y:S01]  /*14ea0*/  MUFU.EX2 R144, R144 ;  /* 0x0000009000907308 */ /* 0x000fe20000000800 */
[C---:B-1----:R-:W-:Y:S07]  /*14eb0*/  HMMA.16816.F32.BF16 R52, R12.reuse, R32, R52 ;  /* 0x000000200c34723c */ /* 0x042fee0000041834 */
[----:B------:R5:W1:Y:S01]  /*14ec0*/  MUFU.EX2 R141, R56 ;  /* 0x00000038008d7308 */ /* 0x000a620000000800 */
[----:B------:R-:W-:Y:S01]  /*14ed0*/  HMMA.16816.F32.BF16 R12, R12, R34, R132 ;  /* 0x000000220c0c723c */ /* 0x000fe20000041884 */
[----:B------:R-:W4:Y:S06]  /*14ee0*/  LDSM.16.MT88.4 R32, [R198+0x800] ;  /* 0x00080000c620783b */ /* 0x000f2c0000004200 */
[----:B------:R-:W2:Y:S01]  /*14ef0*/  MUFU.EX2 R137, R137 ;  /* 0x0000008900897308 */ /* 0x000ea20000000800 */
[----:B------:R-:W-:Y:S01]  /*14f00*/  MOV R200, R58 ;  /* 0x0000003a00c87202 */ /* 0x000fe20000000f00 */
[-CC-:B------:R-:W-:Y:S01]  /*14f10*/  FFMA.FTZ R136, R57, R196.reuse, -R186.reuse ;  /* 0x000000c439887223 */ /* 0x180fe200000108ba */
[-CC-:B------:R-:W-:Y:S01]  /*14f20*/  FFMA.FTZ R132, R61, R196.reuse, -R186.reuse ;  /* 0x000000c43d847223 */ /* 0x180fe200000108ba */
[----:B------:R-:W-:Y:S01]  /*14f30*/  FFMA.FTZ R134, R60, R196, -R186 ;  /* 0x000000c43c867223 */ /* 0x000fe200000108ba */
[----:B---3--:R-:W-:Y:S01]  /*14f40*/  F2FP.BF16.F32.PACK_AB R57, R157, R160 ;  /* 0x000000a09d39723e */ /* 0x008fe200000010ff */
[----:B------:R-:W3:Y:S01]  /*14f50*/  LDSM.16.MT88.4 R60, [R199+0x800] ;  /* 0x00080000c73c783b */ /* 0x000ee20000004200 */
[----:B-----5:R-:W-:-:S02]  /*14f60*/  F2FP.BF16.F32.PACK_AB R56, R148, R153 ;  /* 0x000000999438723e */ /* 0x020fc400000010ff */
[----:B-1----:R-:W-:Y:S02]  /*14f70*/  F2FP.BF16.F32.PACK_AB R58, R141, R144 ;  /* 0x000000908d3a723e */ /* 0x002fe400000010ff */
[----:B--2---:R-:W-:-:S07]  /*14f80*/  F2FP.BF16.F32.PACK_AB R59, R137, R152 ;  /* 0x00000098893b723e */ /* 0x004fce00000010ff */
[C---:B------:R-:W-:Y:S08]  /*14f90*/  HMMA.16816.F32.BF16 R16, R56.reuse, R44, R16 ;  /* 0x0000002c3810723c */ /* 0x040ff00000041810 */
[----:B------:R-:W-:Y:S01]  /*14fa0*/  HMMA.16816.F32.BF16 R20, R56, R46, R20 ;  /* 0x0000002e3814723c */ /* 0x000fe20000041814 */
[----:B------:R-:W1:Y:S01]  /*14fb0*/  LDSM.16.MT88.4 R44, [R165+0xb000] ;  /* 0x00b00000a52c783b */ /* 0x000e620000004200 */
[----:B------:R2:W-:Y:S01]  /*14fc0*/  MUFU.EX2 R133, R136 ;  /* 0x0000008800857308 */ /* 0x0005e20000000800 */
[-CC-:B------:R-:W-:Y:S01]  /*14fd0*/  FFMA.FTZ R135, R248, R196.reuse, -R175.reuse ;  /* 0x000000c4f8877223 */ /* 0x180fe200000108af */
[-CC-:B------:R-:W-:Y:S01]  /*14fe0*/  FFMA.FTZ R138, R220, R196.reuse, -R175.reuse ;  /* 0x000000c4dc8a7223 */ /* 0x180fe200000108af */
[----:B------:R-:W-:-:S03]  /*14ff0*/  FFMA.FTZ R139, R201, R196, -R175 ;  /* 0x000000c4c98b7223 */ /* 0x000fc600000108af */
[----:B----4-:R-:W-:Y:S01]  /*15000*/  HMMA.16816.F32.BF16 R28, R56, R48, R28 ;  /* 0x00000030381c723c */ /* 0x010fe2000004181c */
[----:B------:R-:W-:-:S07]  /*15010*/  FFMA.FTZ R143, R214, R196, -R186 ;  /* 0x000000c4d68f7223 */ /* 0x000fce00000108ba */
[C---:B------:R-:W-:Y:S01]  /*15020*/  HMMA.16816.F32.BF16 R8, R56.reuse, R50, R8 ;  /* 0x000000323808723c */ /* 0x040fe20000041808 */
[----:B------:R-:W4:Y:S01]  /*15030*/  LDSM.16.MT88.4 R48, [R0+0xb000] ;  /* 0x00b000000030783b */ /* 0x000f220000004200 */
[----:B--2---:R-:W-:Y:S01]  /*15040*/  FFMA.FTZ R136, R242, R196, -R175 ;  /* 0x000000c4f2887223 */ /* 0x004fe200000108af */
[----:B------:R-:W-:Y:S05]  /*15050*/  MUFU.EX2 R132, R132 ;  /* 0x0000008400847308 */ /* 0x000fea0000000800 */
[C---:B------:R-:W-:Y:S03]  /*15060*/  HMMA.16816.F32.BF16 R40, R56.reuse, R32, R40 ;  /* 0x000000203828723c */ /* 0x040fe60000041828 */
[----:B------:R-:W-:Y:S05]  /*15070*/  MUFU.EX2 R134, R134 ;  /* 0x0000008600867308 */ /* 0x000fea0000000800 */
[C---:B------:R-:W-:Y:S01]  /*15080*/  HMMA.16816.F32.BF16 R24, R56.reuse, R34, R24 ;  /* 0x000000223818723c */ /* 0x040fe20000041818 */
[----:B------:R-:W2:Y:S02]  /*15090*/  LDSM.16.MT88.4 R32, [R198+0x1000] ;  /* 0x00100000c620783b */ /* 0x000ea40000004200 */
[----:B------:R-:W-:Y:S08]  /*150a0*/  MUFU.EX2 R135, R135 ;  /* 0x0000008700877308 */ /* 0x000ff00000000800 */
[----:B------:R-:W5:Y:S08]  /*150b0*/  MUFU.EX2 R136, R136 ;  /* 0x0000008800887308 */ /* 0x000f700000000800 */
[----:B------:R-:W-:Y:S08]  /*150c0*/  MUFU.EX2 R138, R138 ;  /* 0x0000008a008a7308 */ /* 0x000ff00000000800 */
[----:B------:R-:W1:Y:S08]  /*150d0*/  MUFU.EX2 R139, R139 ;  /* 0x0000008b008b7308 */ /* 0x000e700000000800 */
[----:B------:R-:W4:Y:S01]  /*150e0*/  MUFU.EX2 R143, R143 ;  /* 0x0000008f008f7308 */ /* 0x000f220000000800 */
[C---:B---3--:R-:W-:Y:S08]  /*150f0*/  HMMA.16816.F32.BF16 R52, R56.reuse, R60, R52 ;  /* 0x0000003c3834723c */ /* 0x048ff00000041834 */
[----:B------:R-:W-:Y:S01]  /*15100*/  HMMA.16816.F32.BF16 R12, R56, R62, R12 ;  /* 0x0000003e380c723c */ /* 0x000fe2000004180c */
[----:B-----5:R-:W-:Y:S01]  /*15110*/  F2FP.BF16.F32.PACK_AB R56, R136, R135 ;  /* 0x000000878838723e */ /* 0x020fe200000010ff */
[----:B------:R-:W3:Y:S01]  /*15120*/  LDSM.16.MT88.4 R60, [R199+0x1000] ;  /* 0x00100000c73c783b */ /* 0x000ee20000004200 */
[----:B------:R-:W-:-:S02]  /*15130*/  F2FP.BF16.F32.PACK_AB R57, R132, R133 ;  /* 0x000000858439723e */ /* 0x000fc400000010ff */
[----:B-1----:R-:W-:Y:S02]  /*15140*/  F2FP.BF16.F32.PACK_AB R58, R139, R138 ;  /* 0x0000008a8b3a723e */ /* 0x002fe400000010ff */
[----:B----4-:R-:W-:-:S07]  /*15150*/  F2FP.BF16.F32.PACK_AB R59, R143, R134 ;  /* 0x000000868f3b723e */ /* 0x010fce00000010ff */
[C---:B------:R-:W-:Y:S08]  /*15160*/  HMMA.16816.F32.BF16 R16, R56.reuse, R44, R16 ;  /* 0x0000002c3810723c */ /* 0x040ff00000041810 */
[----:B------:R-:W-:Y:S01]  /*15170*/  HMMA.16816.F32.BF16 R20, R56, R46, R20 ;  /* 0x0000002e3814723c */ /* 0x000fe20000041814 */
[----:B------:R-:W1:Y:S01]  /*15180*/  LDSM.16.MT88.4 R44, [R165+0xb800] ;  /* 0x00b80000a52c783b */ /* 0x000e620000004200 */
[-CC-:B------:R-:W-:Y:S01]  /*15190*/  FFMA.FTZ R145, R249, R196.reuse, -R186.reuse ;  /* 0x000000c4f9917223 */ /* 0x180fe200000108ba */
[-CC-:B------:R-:W-:Y:S01]  /*151a0*/  FFMA.FTZ R140, R219, R196.reuse, -R186.reuse ;  /* 0x000000c4db8c7223 */ /* 0x180fe200000108ba */
[-C--:B------:R-:W-:Y:S01]  /*151b0*/  FFMA.FTZ R142, R221, R196.reuse, -R186 ;  /* 0x000000c4dd8e7223 */ /* 0x080fe200000108ba */
[----:B------:R-:W-:-:S03]  /*151c0*/  FFMA.FTZ R146, R210, R196, -R175 ;  /* 0x000000c4d2927223 */ /* 0x000fc600000108af */
[----:B------:R-:W-:Y:S01]  /*151d0*/  HMMA.16816.F32.BF16 R28, R56, R48, R28 ;  /* 0x00000030381c723c */ /* 0x000fe2000004181c */
[-CC-:B------:R-:W-:Y:S01]  /*151e0*/  FFMA.FTZ R147, R208, R196.reuse, -R175.reuse ;  /* 0x000000c4d0937223 */ /* 0x180fe200000108af */
[-CC-:B------:R-:W-:Y:S01]  /*151f0*/  FFMA.FTZ R149, R206, R196.reuse, -R175.reuse ;  /* 0x000000c4ce957223 */ /* 0x180fe200000108af */
[-C--:B------:R-:W-:Y:S01]  /*15200*/  FFMA.FTZ R150, R212, R196.reuse, -R175 ;  /* 0x000000c4d4967223 */ /* 0x080fe200000108af */
[----:B------:R-:W-:-:S04]  /*15210*/  FFMA.FTZ R151, R215, R196, -R186 ;  /* 0x000000c4d7977223 */ /* 0x000fc800000108ba */
[C---:B------:R-:W-:Y:S01]  /*15220*/  HMMA.16816.F32.BF16 R8, R56.reuse, R50, R8 ;  /* 0x000000323808723c */ /* 0x040fe20000041808 */
[----:B------:R-:W4:Y:S01]  /*15230*/  LDSM.16.MT88.4 R48, [R0+0xb800] ;  /* 0x00b800000030783b */ /* 0x000f220000004200 */
[----:B------:R-:W-:Y:S08]  /*15240*/  MUFU.EX2 R145, R145 ;  /* 0x0000009100917308 */ /* 0x000ff00000000800 */
[----:B------:R-:W-:Y:S01]  /*15250*/  MUFU.EX2 R140, R140 ;  /* 0x0000008c008c7308 */ /* 0x000fe20000000800 */
[C---:B--2---:R-:W-:Y:S07]  /*15260*/  HMMA.16816.F32.BF16 R40, R56.reuse, R32, R40 ;  /* 0x000000203828723c */ /* 0x044fee0000041828 */
[----:B------:R-:W-:Y:S01]  /*15270*/  MUFU.EX2 R142, R142 ;  /* 0x0000008e008e7308 */ /* 0x000fe20000000800 */
[C---:B------:R-:W-:Y:S01]  /*15280*/  HMMA.16816.F32.BF16 R24, R56.reuse, R34, R24 ;  /* 0x000000223818723c */ /* 0x040fe20000041818 */
[----:B------:R-:W2:Y:S06]  /*15290*/  LDSM.16.MT88.4 R32, [R198+0x1800] ;  /* 0x00180000c620783b */ /* 0x000eac0000004200 */
        /* <DEDUP_REMOVED lines=208> */
[-C--:B------:R-:W-:Y:S01]  /*15fa0*/  FFMA.FTZ R161, R188, R196.reuse, -R175 ;  /* 0x000000c4bca17223 */ /* 0x080fe200000108af */
[-CC-:B------:R-:W-:Y:S01]  /*15fb0*/  FFMA.FTZ R110, R110, R196.reuse, -R186.reuse ;  /* 0x000000c46e6e7223 */ /* 0x180fe200000108ba */
        /* <DEDUP_REMOVED lines=29> */
[----:B------:R-:W-:Y:S01]  /*16190*/  FFMA.FTZ R195, R252, R36, R171 ;  /* 0x00000024fcc37223 */ /* 0x000fe200000100ab */
[----:B------:R-:W-:Y:S01]  /*161a0*/  FFMA.FTZ R192, R200, R197, R190 ;  /* 0x000000c5c8c07223 */ /* 0x000fe200000100be */
        /* <DEDUP_REMOVED lines=9> */
[----:B------:R-:W4:Y:S01]  /*16240*/  LDSM.16.MT88.4 R48, [R198+0x5800] ;  /* 0x00580000c630783b */ /* 0x000f220000004200 */
[----:B------:R-:W-:Y:S01]  /*16250*/  FFMA.FTZ R187, R187, R196, -R186 ;  /* 0x000000c4bbbb7223 */ /* 0x000fe200000108ba */
        /* <DEDUP_REMOVED lines=17> */
[----:B----4-:R-:W-:Y:S01]  /*16370*/  F2FP.BF16.F32.PACK_AB R59, R187, R184 ;  /* 0x000000b8bb3b723e */ /* 0x010fe200000010ff */
[----:B------:R-:W-:Y:S01]  /*16380*/  FADD.FTZ R173, R173, R192 ;  /* 0x000000c0adad7221 */ /* 0x000fe20000010000 */
[----:B------:R-:W-:-:S05]  /*16390*/  FADD.FTZ R170, R170, R195 ;  /* 0x000000c3aaaa7221 */ /* 0x000fca0000010000 */
[----:B------:R-:W-:Y:S01]  /*163a0*/  HMMA.16816.F32.BF16 R16, R56, R44, R16 ;  /* 0x0000002c3810723c */ /* 0x000fe20000041810 */
[----:B------:R-:W-:-:S07]  /*163b0*/  FADD.FTZ R192, R164, R173 ;  /* 0x000000ada4c07221 */ /* 0x000fce0000010000 */
[C---:B------:R-:W-:Y:S01]  /*163c0*/  HMMA.16816.F32.BF16 R20, R56.reuse, R46, R20 ;  /* 0x0000002e3814723c */ /* 0x040fe20000041814 */
[----:B------:R-:W1:Y:S01]  /*163d0*/  LDSM.16.MT88.4 R44, [R0+0x10000] ;  /* 0x01000000002c783b */ /* 0x000e620000004200 */
[-C--:B------:R-:W-:Y:S01]  /*163e0*/  FFMA.FTZ R164, R177, R196.reuse, -R186 ;  /* 0x000000c4b1a47223 */ /* 0x080fe200000108ba */
[----:B------:R-:W-:Y:S01]  /*163f0*/  FADD.FTZ R195, R123, R170 ;  /* 0x000000aa7bc37221 */ /* 0x000fe20000010000 */
[-CC-:B------:R-:W-:Y:S01]  /*16400*/  FFMA.FTZ R177, R178, R196.reuse, -R175.reuse ;  /* 0x000000c4b2b17223 */ /* 0x180fe200000108af */
[-CC-:B------:R-:W-:Y:S01]  /*16410*/  FFMA.FTZ R123, R176, R196.reuse, -R186.reuse ;  /* 0x000000c4b07b7223 */ /* 0x180fe200000108ba */
[-CC-:B------:R-:W-:Y:S02]  /*16420*/  FFMA.FTZ R178, R179, R196.reuse, -R175.reuse ;  /* 0x000000c4b3b27223 */ /* 0x180fe400000108af */
        /* <DEDUP_REMOVED lines=18> */
[----:B------:R-:W-:Y:S01]  /*16550*/  FADD.FTZ R195, R122, R195 ;  /* 0x000000c37ac37221 */ /* 0x000fe20000010000 */
[----:B------:R-:W-:Y:S01]  /*16560*/  FADD.FTZ R192, R191, R192 ;  /* 0x000000c0bfc07221 */ /* 0x000fe20000010000 */
[----:B---3--:R-:W-:Y:S02]  /*16570*/  HMMA.16816.F32.BF16 R52, R56, R60, R52 ;  /* 0x0000003c3834723c */ /* 0x008fe40000041834 */
[----:B------:R-:W-:Y:S01]  /*16580*/  FADD.FTZ R160, R160, R195 ;  /* 0x000000c3a0a07221 */ /* 0x000fe20000010000 */
[----:B------:R-:W-:-:S05]  /*16590*/  FADD.FTZ R153, R153, R192 ;  /* 0x000000c099997221 */ /* 0x000fca0000010000 */
[----:B------:R-:W-:Y:S01]  /*165a0*/  HMMA.16816.F32.BF16 R12, R56, R62, R12 ;  /* 0x0000003e380c723c */ /* 0x000fe2000004180c */
[----:B-----5:R-:W-:Y:S01]  /*165b0*/  F2FP.BF16.F32.PACK_AB R56, R173, R176 ;  /* 0x000000b0ad38723e */ /* 0x020fe200000010ff */
[----:B------:R-:W-:Y:S01]  /*165c0*/  FADD.FTZ R157, R157, R160 ;  /* 0x000000a09d9d7221 */ /* 0x000fe20000010000 */
[----:B------:R-:W-:Y:S01]  /*165d0*/  F2FP.BF16.F32.PACK_AB R57, R123, R170 ;  /* 0x000000aa7b39723e */ /* 0x000fe200000010ff */
[----:B------:R-:W-:Y:S01]  /*165e0*/  FADD.FTZ R153, R148, R153 ;  /* 0x0000009994997221 */ /* 0x000fe20000010000 */
[----:B-1----:R-:W-:Y:S01]  /*165f0*/  F2FP.BF16.F32.PACK_AB R58, R178, R177 ;  /* 0x000000b1b23a723e */ /* 0x002fe200000010ff */
[----:B------:R-:W-:Y:S01]  /*16600*/  FFMA.FTZ R122, R37, R196, -R186 ;  /* 0x000000c4257a7223 */ /* 0x000fe200000108ba */
[----:B----4-:R-:W-:Y:S01]  /*16610*/  F2FP.BF16.F32.PACK_AB R59, R179, R164 ;  /* 0x000000a4b33b723e */ /* 0x010fe200000010ff */
[----:B------:R-:W1:Y:S06]  /*16620*/  LDSM.16.MT88.4 R60, [R199+0x6000] ;  /* 0x00600000c73c783b */ /* 0x000e6c0000004200 */
[----:B------:R-:W-:Y:S01]  /*16630*/  HMMA.16816.F32.BF16 R28, R56, R44, R28 ;  /* 0x0000002c381c723c */ /* 0x000fe2000004181c */
[----:B------:R-:W-:-:S07]  /*16640*/  FADD.FTZ R44, R152, R157 ;  /* 0x0000009d982c7221 */ /* 0x000fce0000010000 */
[----:B------:R-:W-:Y:S01]  /*16650*/  HMMA.16816.F32.BF16 R8, R56, R46, R8 ;  /* 0x0000002e3808723c */ /* 0x000fe20000041808 */
[----:B------:R-:W-:Y:S01]  /*16660*/  FADD.FTZ R46, R144, R153 ;  /* 0x00000099902e7221 */ /* 0x000fe20000010000 */
[----:B------:R-:W-:-:S03]  /*16670*/  FADD.FTZ R44, R137, R44 ;  /* 0x0000002c892c7221 */ /* 0x000fc60000010000 */
[----:B------:R-:W-:-:S03]  /*16680*/  FADD.FTZ R46, R141, R46 ;  /* 0x0000002e8d2e7221 */ /* 0x000fc60000010000 */
[----:B------:R-:W-:Y:S01]  /*16690*/  HMMA.16816.F32.BF16 R40, R56, R48, R40 ;  /* 0x000000303828723c */ /* 0x000fe20000041828 */
[----:B------:R-:W-:Y:S01]  /*166a0*/  FADD.FTZ R49, R133, R44 ;  /* 0x0000002c85317221 */ /* 0x000fe20000010000 */
[-CC-:B------:R-:W-:Y:S01]  /*166b0*/  FFMA.FTZ R37, R128, R196.reuse, -R186.reuse ;  /* 0x000000c480257223 */ /* 0x180fe200000108ba */
[----:B------:R-:W-:-:S05]  /*166c0*/  FFMA.FTZ R128, R129, R196, -R186 ;  /* 0x000000c481807223 */ /* 0x000fca00000108ba */
[C---:B------:R-:W-:Y:S01]  /*166d0*/  HMMA.16816.F32.BF16 R24, R56.reuse, R50, R24 ;  /* 0x000000323818723c */ /* 0x040fe20000041818 */
[----:B------:R-:W-:Y:S01]  /*166e0*/  FADD.FTZ R51, R135, R46 ;  /* 0x0000002e87337221 */ /* 0x000fe20000010000 */
[----:B------:R-:W-:Y:S01]  /*166f0*/  FADD.FTZ R49, R132, R49 ;  /* 0x0000003184317221 */ /* 0x000fe20000010000 */
[-CC-:B------:R-:W-:Y:S01]  /*16700*/  FFMA.FTZ R129, R130, R196.reuse, -R175.reuse ;  /* 0x000000c482817223 */ /* 0x180fe200000108af */
[-C--:B------:R-:W-:Y:S01]  /*16710*/  FFMA.FTZ R130, R131, R196.reuse, -R175 ;  /* 0x000000c483827223 */ /* 0x080fe200000108af */
[----:B------:R-:W-:Y:S01]  /*16720*/  FADD.FTZ R51, R136, R51 ;  /* 0x0000003388337221 */ /* 0x000fe20000010000 */
[----:B------:R-:W-:Y:S01]  /*16730*/  FFMA.FTZ R131, R124, R196, -R186 ;  /* 0x000000c47c837223 */ /* 0x000fe200000108ba */
[----:B------:R-:W-:Y:S01]  /*16740*/  FADD.FTZ R124, R134, R49 ;  /* 0x00000031867c7221 */ /* 0x000fe20000010000 */
[----:B--2---:R-:W-:Y:S01]  /*16750*/  HMMA.16816.F32.BF16 R16, R56, R32, R16 ;  /* 0x000000203810723c */ /* 0x004fe20000041810 */
[----:B------:R-:W-:-:S07]  /*16760*/  FADD.FTZ R138, R138, R51 ;  /* 0x000000338a8a7221 */ /* 0x000fce0000010000 */
[C---:B------:R-:W-:Y:S01]  /*16770*/  HMMA.16816.F32.BF16 R20, R56.reuse, R34, R20 ;  /* 0x000000223814723c */ /* 0x040fe20000041814 */
[----:B------:R-:W-:Y:S01]  /*16780*/  FADD.FTZ R124, R143, R124 ;  /* 0x0000007c8f7c7221 */ /* 0x000fe20000010000 */
[----:B------:R-:W-:Y:S01]  /*16790*/  FADD.FTZ R139, R139, R138 ;  /* 0x0000008a8b8b7221 */ /* 0x000fe20000010000 */
[----:B------:R-:W2:Y:S02]  /*167a0*/  LDSM.16.MT88.4 R32, [R165+0x10800] ;  /* 0x01080000a520783b */ /* 0x000ea40000004200 */
[----:B------:R-:W-:Y:S02]  /*167b0*/  FADD.FTZ R145, R145, R124 ;  /* 0x0000007c91917221 */ /* 0x000fe40000010000 */
[----:B------:R-:W3:Y:S01]  /*167c0*/  LDSM.16.MT88.4 R48, [R198+0x6800] ;  /* 0x00680000c630783b */ /* 0x000ee20000004200 */
[----:B------:R-:W-:Y:S01]  /*167d0*/  FADD.FTZ R146, R146, R139 ;  /* 0x0000008b92927221 */ /* 0x000fe20000010000 */
[----:B------:R-:W-:Y:S01]  /*167e0*/  FADD.FTZ R145, R140, R145 ;  /* 0x000000918c917221 */ /* 0x000fe20000010000 */
[-CC-:B------:R-:W-:Y:S01]  /*167f0*/  FFMA.FTZ R39, R39, R196.reuse, -R175.reuse ;  /* 0x000000c427277223 */ /* 0x180fe200000108af */
[----:B------:R-:W-:Y:S01]  /*16800*/  FFMA.FTZ R172, R174, R196, -R175 ;  /* 0x000000c4aeac7223 */ /* 0x000fe200000108af */
[----:B------:R-:W-:Y:S01]  /*16810*/  FADD.FTZ R146, R147, R146 ;  /* 0x0000009293927221 */ /* 0x000fe20000010000 */
[----:B------:R-:W-:Y:S01]  /*16820*/  FADD.FTZ R142, R142, R145 ;  /* 0x000000918e8e7221 */ /* 0x000fe20000010000 */
[----:B------:R-:W-:Y:S01]  /*16830*/  MUFU.EX2 R122, R122 ;  /* 0x0000007a007a7308 */ /* 0x000fe20000000800 */
[----:B-1----:R-:W-:Y:S01]  /*16840*/  HMMA.16816.F32.BF16 R52, R56, R60, R52 ;  /* 0x0000003c3834723c */ /* 0x002fe20000041834 */
[----:B------:R-:W-:Y:S01]  /*16850*/  FADD.FTZ R149, R149, R146 ;  /* 0x0000009295957221 */ /* 0x000fe20000010000 */
[----:B------:R-:W-:Y:S01]  /*16860*/  FADD.FTZ R151, R151, R142 ;  /* 0x0000008e97977221 */ /* 0x000fe20000010000 */
[----:B------:R-:W-:Y:S02]  /*16870*/  LDSM.16.MT88.4 R44, [R0+0x10800] ;  /* 0x01080000002c783b */ /* 0x000fe40000004200 */
[----:B------:R-:W-:-:S02]  /*16880*/  FADD.FTZ R149, R150, R149 ;  /* 0x0000009596957221 */ /* 0x000fc40000010000 */
[----:B------:R-:W-:Y:S01]  /*16890*/  MUFU.EX2 R37, R37 ;  /* 0x0000002500257308 */ /* 0x000fe20000000800 */
[----:B------:R-:W-:Y:S01]  /*168a0*/  FADD.FTZ R154, R154, R151 ;  /* 0x000000979a9a7221 */ /* 0x000fe20000010000 */
[----:B------:R-:W-:-:S06]  /*168b0*/  FADD.FTZ R68, R68, R149 ;  /* 0x0000009544447221 */ /* 0x000fcc0000010000 */
[----:B------:R-:W-:Y:S01]  /*168c0*/  MUFU.EX2 R128, R128 ;  /* 0x0000008000807308 */ /* 0x000fe20000000800 */
[----:B------:R-:W-:-:S07]  /*168d0*/  FADD.FTZ R155, R155, R154 ;  /* 0x0000009a9b9b7221 */ /* 0x000fce0000010000 */
[----:B------:R-:W-:Y:S01]  /*168e0*/  MUFU.EX2 R39, R39 ;  /* 0x0000002700277308 */ /* 0x000fe20000000800 */
[----:B------:R-:W-:-:S07]  /*168f0*/  FADD.FTZ R69, R69, R68 ;  /* 0x0000004445457221 */ /* 0x000fce0000010000 */
[----:B------:R-:W1:Y:S08]  /*16900*/  MUFU.EX2 R172, R172 ;  /* 0x000000ac00ac7308 */ /* 0x000e700000000800 */
[----:B------:R-:W-:Y:S08]  /*16910*/  MUFU.EX2 R129, R129 ;  /* 0x0000008100817308 */ /* 0x000ff00000000800 */
[----:B------:R-:W4:Y:S08]  /*16920*/  MUFU.EX2 R130, R130 ;  /* 0x0000008200827308 */ /* 0x000f300000000800 */
[----:B------:R-:W5:Y:S01]  /*16930*/  MUFU.EX2 R131, R131 ;  /* 0x0000008300837308 */ /* 0x000f620000000800 */
[----:B------:R-:W-:Y:S01]  /*16940*/  FADD.FTZ R156, R156, R155 ;  /* 0x0000009b9c9c7221 */ /* 0x000fe20000010000 */
[----:B------:R-:W-:Y:S01]  /*16950*/  FADD.FTZ R70, R70, R69 ;  /* 0x0000004546467221 */ /* 0x000fe20000010000 */
[----:B------:R-:W-:Y:S01]  /*16960*/  HMMA.16816.F32.BF16 R12, R56, R62, R12 ;  /* 0x0000003e380c723c */ /* 0x000fe2000004180c */
[-C--:B------:R-:W-:Y:S01]  /*16970*/  FFMA.FTZ R60, R125, R196.reuse, -R186 ;  /* 0x000000c47d3c7223 */ /* 0x080fe200000108ba */
[----:B------:R-:W-:Y:S01]  /*16980*/  FADD.FTZ R71, R71, R156 ;  /* 0x0000009c47477221 */ /* 0x000fe20000010000 */
[----:B------:R-:W-:Y:S01]  /*16990*/  FADD.FTZ R73, R73, R70 ;  /* 0x0000004649497221 */ /* 0x000fe20000010000 */
[----:B-1----:R-:W-:Y:S01]  /*169a0*/  F2FP.BF16.F32.PACK_AB R56, R172, R39 ;  /* 0x00000027ac38723e */ /* 0x002fe200000010ff */
[--C-:B------:R-:W-:Y:S01]  /*169b0*/  FFMA.FTZ R61, R120, R196, -R186.reuse ;  /* 0x000000c4783d7223 */ /* 0x100fe200000108ba */
[----:B------:R-:W-:Y:S01]  /*169c0*/  F2FP.BF16.F32.PACK_AB R57, R37, R122 ;  /* 0x0000007a2539723e */ /* 0x000fe200000010ff */
[----:B------:R-:W-:Y:S01]  /*169d0*/  FADD.FTZ R72, R72, R71 ;  /* 0x0000004748487221 */ /* 0x000fe20000010000 */
[----:B----4-:R-:W-:Y:S01]  /*169e0*/  F2FP.BF16.F32.PACK_AB R58, R130, R129 ;  /* 0x00000081823a723e */ /* 0x010fe200000010ff */
[----:B------:R-:W-:Y:S01]  /*169f0*/  FADD.FTZ R74, R74, R73 ;  /* 0x000000494a4a7221 */ /* 0x000fe20000010000 */
[-CC-:B------:R-:W-:Y:S01]  /*16a00*/  FFMA.FTZ R112, R112, R196.reuse, -R175.reuse ;  /* 0x000000c470707223 */ /* 0x180fe200000108af */
[-CC-:B------:R-:W-:Y:S01]  /*16a10*/  FFMA.FTZ R113, R113, R196.reuse, -R186.reuse ;  /* 0x000000c471717223 */ /* 0x180fe200000108ba */
[-CC-:B------:R-:W-:Y:S01]  /*16a20*/  FFMA.FTZ R6, R6, R196.reuse, -R186.reuse ;  /* 0x000000c406067223 */ /* 0x180fe200000108ba */
[----:B------:R-:W-:Y:S01]  /*16a30*/  FFMA.FTZ R5, R5, R196, -R186 ;  /* 0x000000c405057223 */ /* 0x000fe200000108ba */
[----:B-----5:R-:W-:Y:S01]  /*16a40*/  F2FP.BF16.F32.PACK_AB R59, R131, R128 ;  /* 0x00000080833b723e */ /* 0x020fe200000010ff */
[----:B------:R-:W-:Y:S01]  /*16a50*/  FADD.FTZ R75, R75, R72 ;  /* 0x000000484b4b7221 */ /* 0x000fe20000010000 */
[----:B------:R-:W-:Y:S01]  /*16a60*/  FADD.FTZ R74, R77, R74 ;  /* 0x0000004a4d4a7221 */ /* 0x000fe20000010000 */
[----:B------:R-:W-:Y:S01]  /*16a70*/  FFMA.FTZ R7, R7, R196, -R175 ;  /* 0x000000c407077223 */ /* 0x000fe200000108af */
[----:B------:R-:W-:Y:S03]  /*16a80*/  LDSM.16.MT88.4 R148, [R0+0x11800] ;  /* 0x011800000094783b */ /* 0x000fe60000004200 */
[C---:B--2---:R-:W-:Y:S01]  /*16a90*/  HMMA.16816.F32.BF16 R16, R56.reuse, R32, R16 ;  /* 0x000000203810723c */ /* 0x044fe20000041810 */
[----:B------:R-:W-:Y:S01]  /*16aa0*/  FADD.FTZ R65, R65, R74 ;  /* 0x0000004a41417221 */ /* 0x000fe20000010000 */
[----:B------:R-:W-:Y:S06]  /*16ab0*/  LDSM.16.MT88.4 R140, [R198+0x7800] ;  /* 0x00780000c68c783b */ /* 0x000fec0000004200 */
[----:B------:R-:W-:Y:S01]  /*16ac0*/  HMMA.16816.F32.BF16 R20, R56, R34, R20 ;  /* 0x000000223814723c */ /* 0x000fe20000041814 */
[----:B------:R-:W1:Y:S01]  /*16ad0*/  LDSM.16.MT88.4 R32, [R199+0x6800] ;  /* 0x00680000c720783b */ /* 0x000e620000004200 */
[----:B------:R-:W-:-:S06]  /*16ae0*/  FADD.FTZ R65, R66, R65 ;  /* 0x0000004142417221 */ /* 0x000fcc0000010000 */
[----:B---3--:R-:W-:Y:S01]  /*16af0*/  HMMA.16816.F32.BF16 R40, R56, R48, R40 ;  /* 0x000000303828723c */ /* 0x008fe20000041828 */
        /* <DEDUP_REMOVED lines=25> */
[-C--:B------:R-:W-:Y:S02]  /*16c90*/  FFMA.FTZ R62, R104, R196.reuse, -R186 ;  /* 0x000000c4683e7223 */ /* 0x080fe400000108ba */
        /* <DEDUP_REMOVED lines=10> */
[----:B------:R-:W-:Y:S01]  /*16d40*/  MUFU.EX2 R61, R61 ;  /* 0x0000003d003d7308 */ /* 0x000fe20000000800 */
[----:B------:R-:W-:Y:S01]  /*16d50*/  FADD.FTZ R103, R103, R100 ;  /* 0x0000006467677221 */ /* 0x000fe20000010000 */
[----:B------:R-:W-:-:S06]  /*16d60*/  FADD.FTZ R107, R107, R102 ;  /* 0x000000666b6b7221 */ /* 0x000fcc0000010000 */
[----:B------:R-:W-:Y:S08]  /*16d70*/  MUFU.EX2 R62, R62 ;  /* 0x0000003e003e7308 */ /* 0x000ff00000000800 */
[----:B------:R-:W-:Y:S08]  /*16d80*/  MUFU.EX2 R63, R63 ;  /* 0x0000003f003f7308 */ /* 0x000ff00000000800 */
[----:B------:R-:W2:Y:S08]  /*16d90*/  MUFU.EX2 R68, R68 ;  /* 0x0000004400447308 */ /* 0x000eb00000000800 */
[----:B------:R-:W-:Y:S08]  /*16da0*/  MUFU.EX2 R69, R69 ;  /* 0x0000004500457308 */ /* 0x000ff00000000800 */
[----:B------:R-:W3:Y:S08]  /*16db0*/  MUFU.EX2 R64, R112 ;  /* 0x0000007000407308 */ /* 0x000ef00000000800 */
[----:B------:R-:W4:Y:S01]  /*16dc0*/  MUFU.EX2 R65, R113 ;  /* 0x0000007100417308 */ /* 0x000f220000000800 */
        /* <DEDUP_REMOVED lines=8> */
[----:B------:R-:W-:Y:S01]  /*16e50*/  FADD.FTZ R159, R159, R110 ;  /* 0x0000006e9f9f7221 */ /* 0x000fe20000010000 */
[----:B------:R-:W-:Y:S01]  /*16e60*/  FADD.FTZ R162, R162, R161 ;  /* 0x000000a1a2a27221 */ /* 0x000fe20000010000 */
[----:B------:R-:W5:Y:S05]  /*16e70*/  LDSM.16.MT88.4 R44, [R165+0x11000] ;  /* 0x01100000a52c783b */ /* 0x000f6a0000004200 */
[----:B------:R-:W-:Y:S01]  /*16e80*/  HMMA.16816.F32.BF16 R24, R56, R50, R24 ;  /* 0x000000323818723c */ /* 0x000fe20000041818 */
[----:B--2---:R-:W-:Y:S01]  /*16e90*/  F2FP.BF16.F32.PACK_AB R56, R68, R63 ;  /* 0x0000003f4438723e */ /* 0x004fe200000010ff */
[----:B------:R-:W-:Y:S01]  /*16ea0*/  FADD.FTZ R158, R158, R159 ;  /* 0x0000009f9e9e7221 */ /* 0x000fe20000010000 */
[----:B------:R-:W-:Y:S01]  /*16eb0*/  F2FP.BF16.F32.PACK_AB R57, R61, R60 ;  /* 0x0000003c3d39723e */ /* 0x000fe200000010ff */
[----:B------:R-:W2:Y:S01]  /*16ec0*/  LDSM.16.MT88.4 R48, [R0+0x11000] ;  /* 0x011000000030783b */ /* 0x000ea20000004200 */
[----:B---3--:R-:W-:-:S02]  /*16ed0*/  F2FP.BF16.F32.PACK_AB R58, R64, R69 ;  /* 0x00000045403a723e */ /* 0x008fc400000010ff */
[----:B----4-:R-:W-:Y:S01]  /*16ee0*/  F2FP.BF16.F32.PACK_AB R59, R65, R62 ;  /* 0x0000003e413b723e */ /* 0x010fe200000010ff */
[----:B------:R-:W-:-:S06]  /*16ef0*/  FADD.FTZ R189, R189, R158 ;  /* 0x0000009ebdbd7221 */ /* 0x000fcc0000010000 */
[----:B-1----:R-:W-:Y:S01]  /*16f00*/  HMMA.16816.F32.BF16 R40, R56, R32, R40 ;  /* 0x000000203828723c */ /* 0x002fe20000041828 */
        /* <DEDUP_REMOVED lines=21> */
[----:B-----5:R-:W-:Y:S03]  /*17060*/  HMMA.16816.F32.BF16 R16, R56, R44, R16 ;  /* 0x0000002c3810723c */ /* 0x020fe60000041810 */
[----:B------:R-:W-:Y:S01]  /*17070*/  FADD.FTZ R172, R172, R39 ;  /* 0x00000027acac7221 */ /* 0x000fe20000010000 */
[-CC-:B------:R-:W-:Y:S01]  /*17080*/  FFMA.FTZ R66, R114, R196.reuse, -R186.reuse ;  /* 0x000000c472427223 */ /* 0x180fe200000108ba */
[----:B------:R-:W-:-:S03]  /*17090*/  FFMA.FTZ R67, R117, R196, -R186 ;  /* 0x000000c475437223 */ /* 0x000fc600000108ba */
[----:B------:R-:W-:Y:S01]  /*170a0*/  HMMA.16816.F32.BF16 R20, R56, R46, R20 ;  /* 0x0000002e3814723c */ /* 0x000fe20000041814 */
[----:B------:R-:W1:Y:S01]  /*170b0*/  LDSM.16.MT88.4 R44, [R199+0x7000] ;  /* 0x00700000c72c783b */ /* 0x000e620000004200 */
        /* <DEDUP_REMOVED lines=8> */
[----:B------:R-:W-:-:S04]  /*17140*/  FFMA.FTZ R32, R116, R196, -R175 ;  /* 0x000000c474207223 */ /* 0x000fc800000108af */
[----:B------:R-:W3:Y:S01]  /*17150*/  MUFU.EX2 R67, R67 ;  /* 0x0000004300437308 */ /* 0x000ee20000000800 */
[----:B------:R-:W-:Y:S01]  /*17160*/  FADD.FTZ R63, R63, R130 ;  /* 0x000000823f3f7221 */ /* 0x000fe20000010000 */
[----:B------:R-:W-:Y:S01]  /*17170*/  FADD.FTZ R61, R61, R60 ;  /* 0x0000003c3d3d7221 */ /* 0x000fe20000010000 */
[----:B--2---:R-:W-:Y:S01]  /*17180*/  HMMA.16816.F32.BF16 R28, R56, R48, R28 ;  /* 0x00000030381c723c */ /* 0x004fe2000004181c */
[----:B------:R-:W-:Y:S04]  /*17190*/  LDSM.16.MT88.4 R196, [R199+0x7800] ;  /* 0x00780000c7c4783b */ /* 0x000fe80000004200 */
[----:B------:R-:W-:Y:S01]  /*171a0*/  MUFU.EX2 R70, R70 ;  /* 0x0000004600467308 */ /* 0x000fe20000000800 */
[----:B------:R-:W-:-:S07]  /*171b0*/  FADD.FTZ R68, R68, R63 ;  /* 0x0000003f44447221 */ /* 0x000fce0000010000 */
[----:B------:R-:W2:Y:S01]  /*171c0*/  MUFU.EX2 R71, R71 ;  /* 0x0000004700477308 */ /* 0x000ea20000000800 */
[----:B------:R-:W-:Y:S01]  /*171d0*/  FADD.FTZ R62, R62, R61 ;  /* 0x0000003d3e3e7221 */ /* 0x000fe20000010000 */
[----:B------:R-:W-:Y:S01]  /*171e0*/  HMMA.16816.F32.BF16 R8, R56, R50, R8 ;  /* 0x000000323808723c */ /* 0x000fe20000041808 */
[----:B------:R-:W-:Y:S01]  /*171f0*/  FADD.FTZ R69, R69, R68 ;  /* 0x0000004445457221 */ /* 0x000fe20000010000 */
[----:B------:R-:W4:Y:S04]  /*17200*/  LDSM.16.MT88.4 R48, [R165+0x11800] ;  /* 0x01180000a530783b */ /* 0x000f280000004200 */
[----:B------:R-:W-:Y:S01]  /*17210*/  MUFU.EX2 R6, R6 ;  /* 0x0000000600067308 */ /* 0x000fe20000000800 */
[----:B------:R-:W-:-:S07]  /*17220*/  FADD.FTZ R65, R65, R62 ;  /* 0x0000003e41417221 */ /* 0x000fce0000010000 */
[----:B------:R-:W5:Y:S01]  /*17230*/  MUFU.EX2 R5, R5 ;  /* 0x0000000500057308 */ /* 0x000f620000000800 */
[----:B------:R-:W-:-:S07]  /*17240*/  FADD.FTZ R69, R64, R69 ;  /* 0x0000004540457221 */ /* 0x000fce0000010000 */
[----:B------:R-:W-:Y:S08]  /*17250*/  MUFU.EX2 R32, R32 ;  /* 0x0000002000207308 */ /* 0x000ff00000000800 */
[----:B------:R-:W1:Y:S01]  /*17260*/  MUFU.EX2 R7, R7 ;  /* 0x0000000700077308 */ /* 0x000e620000000800 */
[----:B---3--:R-:W-:Y:S01]  /*17270*/  F2FP.BF16.F32.PACK_AB R133, R67, R66 ;  /* 0x000000424385723e */ /* 0x008fe200000010ff */
[----:B------:R-:W-:Y:S01]  /*17280*/  FADD.FTZ R66, R66, R65 ;  /* 0x0000004142427221 */ /* 0x000fe20000010000 */
[----:B--2---:R-:W-:Y:S01]  /*17290*/  F2FP.BF16.F32.PACK_AB R132, R71, R70 ;  /* 0x000000464784723e */ /* 0x004fe200000010ff */
[----:B------:R-:W-:-:S02]  /*172a0*/  FADD.FTZ R70, R70, R69 ;  /* 0x0000004546467221 */ /* 0x000fc40000010000 */
[----:B------:R-:W-:Y:S02]  /*172b0*/  FADD.FTZ R67, R67, R66 ;  /* 0x0000004243437221 */ /* 0x000fe40000010000 */
[----:B------:R-:W-:Y:S01]  /*172c0*/  FADD.FTZ R71, R71, R70 ;  /* 0x0000004647477221 */ /* 0x000fe20000010000 */
[----:B-----5:R-:W-:Y:S01]  /*172d0*/  F2FP.BF16.F32.PACK_AB R135, R5, R6 ;  /* 0x000000060587723e */ /* 0x020fe200000010ff */
[----:B------:R-:W-:Y:S01]  /*172e0*/  FADD.FTZ R6, R6, R67 ;  /* 0x0000004306067221 */ /* 0x000fe20000010000 */
[----:B------:R-:W-:Y:S01]  /*172f0*/  HMMA.16816.F32.BF16 R24, R56, R34, R24 ;  /* 0x000000223818723c */ /* 0x000fe20000041818 */
[----:B-1----:R-:W-:Y:S01]  /*17300*/  F2FP.BF16.F32.PACK_AB R134, R7, R32 ;  /* 0x000000200786723e */ /* 0x002fe200000010ff */
[----:B------:R-:W-:Y:S01]  /*17310*/  FADD.FTZ R32, R32, R71 ;  /* 0x0000004720207221 */ /* 0x000fe20000010000 */
[----:B------:R-:W-:-:S05]  /*17320*/  FADD.FTZ R252, R5, R6 ;  /* 0x0000000605fc7221 */ /* 0x000fca0000010000 */
[----:B------:R-:W-:Y:S01]  /*17330*/  HMMA.16816.F32.BF16 R52, R56, R44, R52 ;  /* 0x0000002c3834723c */ /* 0x000fe20000041834 */
[----:B------:R-:W-:-:S07]  /*17340*/  FADD.FTZ R5, R7, R32 ;  /* 0x0000002007057221 */ /* 0x000fce0000010000 */
[----:B------:R-:W-:Y:S01]  /*17350*/  HMMA.16816.F32.BF16 R12, R56, R46, R12 ;  /* 0x0000002e380c723c */ /* 0x000fe2000004180c */
[----:B------:R2:W-:Y:S01]  /*17360*/  STL [R1+0x8], R5 ;  /* 0x0000080501007387 */ /* 0x0005e20000100800 */
[----:B------:R-:W-:Y:S02]  /*17370*/  ISETP.GT.AND P0, PT, R4, R233, PT ;  /* 0x000000e90400720c */ /* 0x000fe40003f04270 */
[----:B------:R-:W-:-:S04]  /*17380*/  MOV R0, R119 ;  /* 0x0000007700007202 */ /* 0x000fc80000000f00 */
[----:B------:R-:W-:Y:S01]  /*17390*/  HMMA.16816.F32.BF16 R152, R132, R148, R28 ;  /* 0x000000948498723c */ /* 0x000fe2000004181c */
[----:B------:R-:W-:Y:S02]  /*173a0*/  MOV R36, R121 ;  /* 0x0000007900247202 */ /* 0x000fe40000000f00 */
[----:B------:R-:W-:-:S05]  /*173b0*/  MOV R104, R4 ;  /* 0x0000000400687202 */ /* 0x000fca0000000f00 */
[----:B------:R-:W-:Y:S01]  /*173c0*/  HMMA.16816.F32.BF16 R144, R132, R140, R40 ;  /* 0x0000008c8490723c */ /* 0x000fe20000041828 */
[----:B------:R-:W-:Y:S02]  /*173d0*/  @P0 MOV R0, R119 ;  /* 0x0000007700000202 */ /* 0x000fe40000000f00 */
[----:B------:R-:W-:-:S05]  /*173e0*/  @P0 MOV R36, R121 ;  /* 0x0000007900240202 */ /* 0x000fca0000000f00 */
[----:B----4-:R-:W-:Y:S01]  /*173f0*/  HMMA.16816.F32.BF16 R160, R132, R48, R16 ;  /* 0x0000003084a0723c */ /* 0x010fe20000041810 */
[----:B------:R-:W-:-:S07]  /*17400*/  @P0 IADD3 R242, PT, PT, R38, -0x3, RZ ;  /* 0xfffffffd26f20810 */ /* 0x000fce0007ffe0ff */
[C---:B------:R-:W-:Y:S08]  /*17410*/  HMMA.16816.F32.BF16 R156, R132.reuse, R50, R20 ;  /* 0x00000032849c723c */ /* 0x040ff00000041814 */
[C---:B------:R-:W-:Y:S08]  /*17420*/  HMMA.16816.F32.BF16 R148, R132.reuse, R150, R8 ;  /* 0x000000968494723c */ /* 0x040ff00000041808 */
[C---:B------:R-:W-:Y:S08]  /*17430*/  HMMA.16816.F32.BF16 R140, R132.reuse, R142, R24 ;  /* 0x0000008e848c723c */ /* 0x040ff00000041818 */
[C---:B------:R-:W-:Y:S08]  /*17440*/  HMMA.16816.F32.BF16 R136, R132.reuse, R196, R52 ;  /* 0x000000c48488723c */ /* 0x040ff00000041834 */
[----:B------:R-:W-:Y:S01]  /*17450*/  HMMA.16816.F32.BF16 R132, R132, R198, R12 ;  /* 0x000000c68484723c */ /* 0x000fe2000004180c */
[----:B------:R-:W-:-:S04]  /*17460*/  NOP ;  /* 0x0000000000007918 */ /* 0x000fc80000000000 */
[----:B--2---:R-:W-:-:S15]  /*17470*/  @P0 BRA `(.L_x_6181) ;  /* 0x0000000000040947 */ /* 0x004fde0003800000 */
.L_x_6170:
[----:B------:R-:W-:-:S05]  /*17480*/  IADD3 R242, PT, PT, R104, -0x1, RZ ;  /* 0xffffffff68f27810 */ /* 0x000fca0007ffe0ff */
.L_x_6181:
[----:B------:R-:W-:Y:S05]  /*17490*/  BSYNC B2 ;  /* 0x0000000000027941 */ /* 0x000fea0003800000 */
.L_x_6169:
[----:B------:R-:W-:-:S13]  /*174a0*/  ISETP.GE.AND P0, PT, R242, R233, PT ;  /* 0x000000e9f200720c */ /* 0x000fda0003f06270 */
[----:B------:R-:W-:Y:S05]  /*174b0*/  @!P0 BRA `(.L_x_6182) ;  /* 0x000000b800888947 */ /* 0x000fea0003800000 */
[----:B-1----:R-:W2:Y:S01]  /*174c0*/  LDL.64 R4, [R1] ;  /* 0x0000000001047983 */ /* 0x002ea20000100a00 */
[----:B------:R-:W-:Y:S02]  /*174d0*/  IMAD.MOV.U32 R165, RZ, RZ, R0 ;  /* 0x000000ffffa57224 */ /* 0x000fe400078e0000 */
[----:B------:R-:W-:Y:S01]  /*174e0*/  IMAD.MOV.U32 R164, RZ, RZ, R36 ;  /* 0x000000ffffa47224 */ /* 0x000fe200078e0024 */
[----:B--2---:R-:W-:-:S04]  /*174f0*/  ISETP.NE.U32.AND P3, PT, R4, RZ, PT ;  /* 0x000000ff0400720c */ /* 0x004fc80003f65070 */
[----:B------:R-:W-:-:S13]  /*17500*/  ISETP.NE.AND.EX P3, PT, R5, RZ, PT, P3 ;  /* 0x000000ff0500720c */ /* 0x000fda0003f65330 */
.L_x_6189:
        /* <DEDUP_REMOVED lines=23> */
[----:B------:R-:W2:Y:S04]  /*17680*/  LD.E R13, desc[UR4][R2.64+0x170] ;  /* 0x00017004020d7980 */ /* 0x000ea8000c101900 */
[----:B------:R-:W3:Y:S01]  /*17690*/  LD.E.64 R16, desc[UR4][R2.64+0x28] ;  /* 0x0000280402107980 */ /* 0x000ee2000c101b00 */
        /* <DEDUP_REMOVED lines=8> */
[----:B------:R-:W-:Y:S02]  /*17720*/  IABS R6, R0 ;  /* 0x0000000000067213 */ /* 0x000fe40000000000 */
[C---:B------:R-:W-:Y:S02]  /*17730*/  IADD3 R12, PT, PT, R0.reuse, 0x100, RZ ;  /* 0x00000100000c7810 */ /* 0x040fe40007ffe0ff */
[----:B------:R-:W-:Y:S01]  /*17740*/  LOP3.LUT R0, R0, R13, RZ, 0x3c, !PT ;  /* 0x0000000d00007212 */ /* 0x000fe200078e3cff */
        /* <DEDUP_REMOVED lines=21> */
[----:B------:R-:W-:Y:S07]  /*178a0*/  LOP3.LUT R0, RZ, R13, RZ, 0x33, !PT ;  /* 0x0000000dff007212 */ /* 0x000fee00078e33ff */
        /* <DEDUP_REMOVED lines=28> */
.L_x_6184:
[----:B------:R-:W-:Y:S05]  /*17a70*/  BSYNC.RECONVERGENT B0 ;  /* 0x0000000000007941 */ /* 0x000fea0003800200 */
.L_x_6183:
[C---:B------:R-:W-:Y:S01]  /*17a80*/  IMAD.SHL.U32 R45, R224.reuse, 0x20, RZ ;  /* 0x00000020e02d7824 */ /* 0x040fe200078e00ff */
[----:B------:R-:W-:Y:S01]  /*17a90*/  SHF.L.U64.HI R44, R224, 0x5, R225 ;  /* 0x00000005e02c7819 */ /* 0x000fe200000102e1 */
[----:B------:R-:W-:Y:S01]  /*17aa0*/  @!PT LDS RZ, [RZ] ;  /* 0x00000000fffff984 */ /* 0x000fe20000000800 */
[----:B------:R-:W-:Y:S01]  /*17ab0*/  @!PT LDS RZ, [RZ] ;  /* 0x00000000fffff984 */ /* 0x000fe20000000800 */
[----:B------:R-:W-:Y:S01]  /*17ac0*/  @!PT LDS RZ, [RZ] ;  /* 0x00000000fffff984 */ /* 0x000fe20000000800 */
[----:B------:R-:W-:Y:S01]  /*17ad0*/  @!P4 LDGSTS.E.BYPASS.LTC128B.128 [R245+0xa000], desc[UR4][R236.64] ;  /* 0x0a000000ecf5cfae */ /* 0x000fe2000b981a04 */
[----:B------:R-:W-:Y:S01]  /*17ae0*/  @!P1 IMAD R53, R225, 0xa0, RZ ;  /* 0x000000a0e1359824 */ /* 0x000fe200078e02ff */
[----:B------:R-:W-:Y:S01]  /*17af0*/  LOP3.LUT R171, R221, 0x400, RZ, 0xc0, !PT ;  /* 0x00000400ddab7812 */ /* 0x000fe200078ec0ff */
[----:B------:R-:W-:Y:S01]  /*17b00*/  @!P1 IMAD R49, R225, 0xe0, RZ ;  /* 0x000000e0e1319824 */ /* 0x000fe200078e02ff */
[----:B------:R-:W-:Y:S01]  /*17b10*/  IADD3 R62, P0, PT, R45, R236, RZ ;  /* 0x000000ec2d3e7210 */ /* 0x000fe20007f1e0ff */
[----:B------:R-:W-:Y:S01]  /*17b20*/  @P4 STS.128 [R245+0xa000], RZ ;  /* 0x00a000fff5004388 */ /* 0x000fe20000000c00 */
[----:B------:R-:W-:Y:S01]  /*17b30*/  @!P1 IMAD R47, R225, 0x120, RZ ;  /* 0x00000120e12f9824 */ /* 0x000fe200078e02ff */
[----:B------:R-:W-:Y:S01]  /*17b40*/  LOP3.LUT R0, R169, R166, RZ, 0x3c, !PT ;  /* 0x000000a6a9007212 */ /* 0x000fe200078e3cff */
[C---:B------:R-:W-:Y:S01]  /*17b50*/  @!P1 IMAD R57, R225.reuse, 0x1a0, RZ ;  /* 0x000001a0e1399824 */ /* 0x040fe200078e02ff */
[----:B------:R-:W-:Y:S01]  /*17b60*/  IADD3.X R63, PT, PT, R44, R237, RZ, P0, !PT ;  /* 0x000000ed2c3f7210 */ /* 0x000fe200007fe4ff */
[----:B------:R-:W-:Y:S01]  /*17b70*/  @P1 STS.128 [R245+0xa800], RZ ;  /* 0x00a800fff5001388 */ /* 0x000fe20000000c00 */
[----:B------:R-:W-:Y:S01]  /*17b80*/  @!P1 IADD3 R54, P0, PT, R62, R45, RZ ;  /* 0x0000002d3e369210 */ /* 0x000fe20007f1e0ff */
[----:B------:R-:W-:Y:S01]  /*17b90*/  @!P1 IMAD R45, R225, 0x60, RZ ;  /* 0x00000060e12d9824 */ /* 0x000fe200078e02ff */
[-C--:B------:R-:W-:Y:S02]  /*17ba0*/  @!P1 MOV R52, R62.reuse ;  /* 0x0000003e00349202 */ /* 0x080fe40000000f00 */
[----:B------:R-:W-:Y:S01]  /*17bb0*/  @!PT LDS RZ, [RZ] ;  /* 0x00000000fffff984 */ /* 0x000fe20000000800 */
[----:B------:R-:W-:Y:S01]  /*17bc0*/  @!PT LDS RZ, [RZ] ;  /* 0x00000000fffff984 */ /* 0x000fe20000000800 */
[----:B------:R-:W-:Y:S01]  /*17bd0*/  @!PT LDS RZ, [RZ] ;  /* 0x00000000fffff984 */ /* 0x000fe20000000800 */
[----:B------:R-:W-:Y:S01]  /*17be0*/  @!P1 LDGSTS.E.BYPASS.LTC128B.128 [R245+0xa800], desc[UR4][R62.64] ;  /* 0x0a8000003ef59fae */ /* 0x000fe2000b981a04 */
[C---:B------:R-:W-:Y:S01]  /*17bf0*/  @!P1 IMAD.WIDE.U32 R70, R224.reuse, 0x60, R62 ;  /* 0x00000060e0469825 */ /* 0x040fe200078e003e */
[----:B------:R-:W-:Y:S01]  /*17c00*/  @!P1 MOV R65, R63 ;  /* 0x0000003f00419202 */ /* 0x000fe20000000f00 */
[----:B------:R-:W-:Y:S02]  /*17c10*/  BSSY.RECONVERGENT B1, `(.L_x_6185) ;  /* 0x000022f000017945 */ /* 0x000fe40003800200 */
[----:B------:R-:W-:Y:S01]  /*17c20*/  @P1 STS.128 [R245+0xb000], RZ ;  /* 0x00b000fff5001388 */ /* 0x000fe20000000c00 */
[----:B------:R-:W-:Y:S01]  /*17c30*/  @!P1 IMAD.X R55, R63, 0x1, R44, P0 ;  /* 0x000000013f379824 */ /* 0x000fe200000e062c */
[----:B------:R-:W-:Y:S01]  /*17c40*/  @!P1 IADD3 R71, PT, PT, R45, R71, RZ ;  /* 0x000000472d479210 */ /* 0x000fe20007ffe0ff */
[C---:B------:R-:W-:Y:S01]  /*17c50*/  @!P1 IMAD.WIDE.U32 R68, R224.reuse, 0xa0, R62 ;  /* 0x000000a0e0449825 */ /* 0x040fe200078e003e */
[-C--:B------:R-:W-:Y:S02]  /*17c60*/  @!P1 MOV R59, R63.reuse ;  /* 0x0000003f003b9202 */ /* 0x080fe40000000f00 */
[----:B------:R-:W-:Y:S01]  /*17c70*/  @!PT LDS RZ, [RZ] ;  /* 0x00000000fffff984 */ /* 0x000fe20000000800 */
[----:B------:R-:W-:Y:S01]  /*17c80*/  @!PT LDS RZ, [RZ] ;  /* 0x00000000fffff984 */ /* 0x000fe20000000800 */
[----:B------:R-:W-:Y:S01]  /*17c90*/  @!PT LDS RZ, [RZ] ;  /* 0x00000000fffff984 */ /* 0x000fe20000000800 */
[----:B------:R1:W-:Y:S01]  /*17ca0*/  @!P1 LDGSTS.E.BYPASS.LTC128B.128 [R245+0xb000], desc[UR4][R54.64] ;  /* 0x0b00000036f59fae */ /* 0x0003e2000b981a04 */
[----:B------:R-:W-:Y:S01]  /*17cb0*/  @!P1 IMAD.IADD R69, R53, 0x1, R69 ;  /* 0x0000000135459824 */ /* 0x000fe200078e0245 */
[CC--:B------:R-:W-:Y:S01]  /*17cc0*/  @!P1 LEA R48, P2, R224.reuse, R62.reuse, 0x6 ;  /* 0x0000003ee0309211 */ /* 0x0c0fe200078430ff */
[----:B------:R-:W-:Y:S02]  /*17cd0*/  @!P1 IMAD R45, R225, 0x140, RZ ;  /* 0x00000140e12d9824 */ /* 0x000fe400078e02ff */
[----:B------:R-:W-:Y:S01]  /*17ce0*/  @P1 STS.128 [R245+0xb800], RZ ;  /* 0x00b800fff5001388 */ /* 0x000fe20000000c00 */
[----:B------:R-:W-:Y:S01]  /*17cf0*/  @!P1 IMAD.MOV.U32 R53, RZ, RZ, R63 ;  /* 0x000000ffff359224 */ /* 0x000fe200078e003f */
[-C--:B------:R-:W-:Y:S01]  /*17d00*/  @!P1 MOV R46, R62.reuse ;  /* 0x0000003e002e9202 */ /* 0x080fe20000000f00 */
[----:B------:R-:W-:Y:S01]  /*17d10*/  @!P1 IMAD.MOV.U32 R64, RZ, RZ, R62 ;  /* 0x000000ffff409224 */ /* 0x000fe200078e003e */
[CC--:B------:R-:W-:Y:S01]  /*17d20*/  @!P1 LEA R56, P0, R224.reuse, R62.reuse, 0x7 ;  /* 0x0000003ee0389211 */ /* 0x0c0fe200078038ff */
[C---:B------:R-:W-:Y:S01]  /*17d30*/  @!P1 IMAD.WIDE.U32 R52, R224.reuse, 0x160, R52 ;  /* 0x00000160e0349825 */ /* 0x040fe200078e0034 */
[-C--:B------:R-:W-:Y:S02]  /*17d40*/  @!P1 MOV R67, R63.reuse ;  /* 0x0000003f00439202 */ /* 0x080fe40000000f00 */
[-C--:B------:R-:W-:Y:S01]  /*17d50*/  @!P1 MOV R50, R62.reuse ;  /* 0x0000003e00329202 */ /* 0x080fe20000000f00 */
[C---:B------:R-:W-:Y:S01]  /*17d60*/  @!P1 IMAD.WIDE.U32 R64, R224.reuse, 0xe0, R64 ;  /* 0x000000e0e0409825 */ /* 0x040fe200078e0040 */
[----:B------:R-:W-:Y:S03]  /*17d70*/  SHF.R.U32.HI R216, RZ, 0x1, R167 ;  /* 0x00000001ffd87819 */ /* 0x000fe600000116a7 */
[--C-:B------:R-:W-:Y:S02]  /*17d80*/  @!P1 IMAD.MOV.U32 R44, RZ, RZ, R62.reuse ;  /* 0x000000ffff2c9224 */ /* 0x100fe400078e003e */
[----:B------:R-:W-:Y:S02]  /*17d90*/  @!P1 IMAD.IADD R65, R49, 0x1, R65 ;  /* 0x0000000131419824 */ /* 0x000fe400078e0241 */
[----:B------:R-:W-:Y:S02]  /*17da0*/  @!P1 IMAD R49, R225, 0x1c0, RZ ;  /* 0x000001c0e1319824 */ /* 0x000fe400078e02ff */
[--C-:B------:R-:W-:Y:S02]  /*17db0*/  @!P1 IMAD.MOV.U32 R58, RZ, RZ, R62.reuse ;  /* 0x000000ffff3a9224 */ /* 0x100fe400078e003e */
[--C-:B------:R-:W-:Y:S01]  /*17dc0*/  @!P1 IMAD.MOV.U32 R66, RZ, RZ, R62.reuse ;  /* 0x000000ffff429224 */ /* 0x100fe200078e003e */
[----:B-1----:R-:W-:Y:S01]  /*17dd0*/  @!P1 MOV R55, R63 ;  /* 0x0000003f00379202 */ /* 0x002fe20000000f00 */
[----:B------:R-:W-:Y:S02]  /*17de0*/  @!P1 IMAD.MOV.U32 R54, RZ, RZ, R62 ;  /* 0x000000ffff369224 */ /* 0x000fe400078e003e */
[C---:B------:R-:W-:Y:S04]  /*17df0*/  @!P1 IMAD.WIDE.U32 R58, R224.reuse, 0x120, R58 ;  /* 0x00000120e03a9825 */ /* 0x040fe800078e003a */
[C---:B------:R-:W-:Y:S01]  /*17e00*/  @!P1 IMAD.WIDE.U32 R54, R224.reuse, 0x140, R54 ;  /* 0x00000140e0369825 */ /* 0x040fe200078e0036 */
[----:B------:R-:W-:Y:S03]  /*17e10*/  @!P1 IADD3 R59, PT, PT, R47, R59, RZ ;  /* 0x0000003b2f3b9210 */ /* 0x000fe60007ffe0ff */
[----:B------:R-:W-:Y:S02]  /*17e20*/  @!P1 IMAD.IADD R55, R45, 0x1, R55 ;  /* 0x000000012d379824 */ /* 0x000fe400078e0237 */
[----:B------:R-:W-:Y:S02]  /*17e30*/  @!P1 IMAD R45, R225, 0x160, RZ ;  /* 0x00000160e12d9824 */ /* 0x000fe400078e02ff */
[----:B------:R-:W-:Y:S02]  /*17e40*/  @!P1 IMAD.MOV.U32 R47, RZ, RZ, R63 ;  /* 0x000000ffff2f9224 */ /* 0x000fe400078e003f */
[C---:B------:R-:W-:Y:S01]  /*17e50*/  @!P1 IMAD.WIDE.U32 R66, R224.reuse, 0xc0, R66 ;  /* 0x000000c0e0429825 */ /* 0x040fe200078e0042 */
[----:B------:R-:W-:Y:S02]  /*17e60*/  @!P1 IADD3 R53, PT, PT, R45, R53, RZ ;  /* 0x000000352d359210 */ /* 0x000fe40007ffe0ff */
[----:B------:R-:W-:Y:S01]  /*17e70*/  @!P1 MOV R45, R63 ;  /* 0x0000003f002d9202 */ /* 0x000fe20000000f00 */
[C---:B------:R-:W-:Y:S04]  /*17e80*/  @!P1 IMAD.WIDE.U32 R46, R224.reuse, 0x1a0, R46 ;  /* 0x000001a0e02e9825 */ /* 0x040fe800078e002e */
[C---:B------:R-:W-:Y:S01]  /*17e90*/  @!P1 IMAD.WIDE.U32 R44, R224.reuse, 0x1c0, R44 ;  /* 0x000001c0e02c9825 */ /* 0x040fe200078e002c */
[----:B------:R-:W-:Y:S02]  /*17ea0*/  @!P1 IADD3 R47, PT, PT, R57, R47, RZ ;  /* 0x0000002f392f9210 */ /* 0x000fe40007ffe0ff */
[CC--:B------:R-:W-:Y:S01]  /*17eb0*/  @!P1 LEA.HI.X R57, R224.reuse, R63.reuse, R225, 0x7, P0 ;  /* 0x0000003fe0399211 */ /* 0x0c0fe200000f3ce1 */
[----:B------:R-:W-:Y:S01]  /*17ec0*/  @!P1 IMAD.IADD R45, R49, 0x1, R45 ;  /* 0x00000001312d9824 */ /* 0x000fe200078e022d */
[C---:B------:R-:W-:Y:S01]  /*17ed0*/  @!P1 LEA.HI.X R49, R224.reuse, R63, R225, 0x6, P2 ;  /* 0x0000003fe0319211 */ /* 0x040fe200010f34e1 */
[C---:B------:R-:W-:Y:S01]  /*17ee0*/  @!P1 IMAD R51, R225.reuse, 0xc0, RZ ;  /* 0x000000c0e1339824 */ /* 0x040fe200078e02ff */
[----:B------:R-:W-:Y:S01]  /*17ef0*/  @!P1 LEA R60, P0, R224, R62, 0x8 ;  /* 0x0000003ee03c9211 */ /* 0x000fe200078040ff */
[----:B------:R-:W-:Y:S01]  /*17f00*/  @!P1 IMAD R61, R225, 0x180, RZ ;  /* 0x00000180e13d9824 */ /* 0x000fe200078e02ff */
[----:B------:R-:W-:Y:S01]  /*17f10*/  LOP3.LUT P2, RZ, R167, 0x4, RZ, 0xc0, !PT ;  /* 0x00000004a7ff7812 */ /* 0x000fe2000784c0ff */
[----:B------:R-:W-:Y:S01]  /*17f20*/  @!PT LDS RZ, [RZ] ;  /* 0x00000000fffff984 */ /* 0x000fe20000000800 */
[----:B------:R-:W-:Y:S01]  /*17f30*/  @!PT LDS RZ, [RZ] ;  /* 0x00000000fffff984 */ /* 0x000fe20000000800 */
[----:B------:R-:W-:Y:S01]  /*17f40*/  @!PT LDS RZ, [RZ] ;  /* 0x00000000fffff984 */ /* 0x000fe20000000800 */
[----:B------:R1:W-:Y:S01]  /*17f50*/  @!P1 LDGSTS.E.BYPASS.LTC128B.128 [R245+0xb800], desc[UR4][R48.64] ;  /* 0x0b80000030f59fae */ /* 0x0003e2000b981a04 */
[----:B------:R-:W-:Y:S01]  /*17f60*/  @!P1 IADD3 R67, PT, PT, R51, R67, RZ ;  /* 0x0000004333439210 */ /* 0x000fe20007ffe0ff */
[----:B------:R-:W-:Y:S03]  /*17f70*/  @!P1 IMAD.MOV.U32 R51, RZ, RZ, R63 ;  /* 0x000000ffff339224 */ /* 0x000fe600078e003f */
[----:B------:R-:W-:Y:S01]  /*17f80*/  @P1 STS.128 [R245+0xc000], RZ ;  /* 0x00c000fff5001388 */ /* 0x000fe20000000c00 */
[----:B------:R-:W-:Y:S01]  /*17f90*/  IMAD R171, R0, 0x2, R171 ;  /* 0x0000000200ab7824 */ /* 0x000fe200078e02ab */
[----:B------:R-:W-:Y:S01]  /*17fa0*/  LOP3.LUT R0, R216, 0x8, RZ, 0xc0, !PT ;  /* 0x00000008d8007812 */ /* 0x000fe200078ec0ff */
[----:B------:R-:W-:Y:S02]  /*17fb0*/  @!P1 IMAD.WIDE.U32 R50, R224, 0x180, R50 ;  /* 0x00000180e0329825 */ /* 0x000fe400078e0032 */
[----:B------:R-:W-:Y:S01]  /*17fc0*/  @!PT LDS RZ, [RZ] ;  /* 0x00000000fffff984 */ /* 0x000fe20000000800 */
[----:B------:R-:W-:Y:S01]  /*17fd0*/  @!PT LDS RZ, [RZ] ;  /* 0x00000000fffff984 */ /* 0x000fe20000000800 */
[----:B------:R-:W-:Y:S01]  /*17fe0*/  @!PT LDS RZ, [RZ] ;  /* 0x00000000fffff984 */ /* 0x000fe20000000800 */
[----:B------:R-:W-:Y:S01]  /*17ff0*/  @!P1 LDGSTS.E.BYPASS.LTC128B.128 [R245+0xc000], desc[UR4][R70.64] ;  /* 0x0c00000046f59fae */ /* 0x000fe2000b981a04 */
[----:B------:R-:W-:Y:S01]  /*18000*/  LOP3.LUT R173, R0, 0x1c0, R221, 0xf8, !PT ;  /* 0x000001c000ad7812 */ /* 0x000fe200078ef8dd */
[----:B------:R-:W-:Y:S03]  /*18010*/  @!P1 IMAD.IADD R51, R61, 0x1, R51 ;  /* 0x000000013d339824 */ /* 0x000fe600078e0233 */
[----:B------:R-:W-:Y:S01]  /*18020*/  @P1 STS.128 [R245+0xc800], RZ ;  /* 0x00c800fff5001388 */ /* 0x000fe20000000c00 */
[----:B------:R-:W-:Y:S01]  /*18030*/  @!P1 LEA.HI.X R61, R224, R63, R225, 0x8, P0 ;  /* 0x0000003fe03d9211 */ /* 0x000fe200000f44e1 */
[----:B------:R-:W-:Y:S01]  /*18040*/  IMAD.IADD R208, R218, 0x1, R171 ;  /* 0x00000001dad07824 */ /* 0x000fe200078e02ab */
[----:B------:R-:W-:Y:S02]  /*18050*/  LOP3.LUT R220, R173, R166, RZ, 0x3c, !PT ;  /* 0x000000a6addc7212 */ /* 0x000fe400078e3cff */
[----:B------:R-:W-:Y:S01]  /*18060*/  @!PT LDS RZ, [RZ] ;  /* 0x00000000fffff984 */ /* 0x000fe20000000800 */
[----:B------:R-:W-:Y:S01]  /*18070*/  @!PT LDS RZ, [RZ] ;  /* 0x00000000fffff984 */ /* 0x000fe20000000800 */
[----:B------:R-:W-:Y:S01]  /*18080*/  @!PT LDS RZ, [RZ] ;  /* 0x00000000fffff984 */ /* 0x000fe20000000800 */
[----:B------:R-:W-:Y:S01]  /*18090*/  @!P1 LDGSTS.E.BYPASS.LTC128B.128 [R245+0xc800], desc[UR4][R56.64] ;  /* 0x0c80000038f59fae */ /* 0x000fe2000b981a04 */
[----:B------:R-:W-:Y:S01]  /*180a0*/  IMAD.MOV.U32 R219, RZ, RZ, 0x20 ;  /* 0x00000020ffdb7424 */ /* 0x000fe200078e00ff */
[----:B------:R-:W-:Y:S03]  /*180b0*/  LOP3.LUT P0, RZ, R167, 0x2, RZ, 0xc0, !PT ;  /* 0x00000002a7ff7812 */ /* 0x000fe6000780c0ff */
[----:B------:R-:W-:Y:S01]  /*180c0*/  @P1 STS.128 [R245+0xd000], RZ ;  /* 0x00d000fff5001388 */ /* 0x000fe20000000c00 */
[----:B------:R-:W-:Y:S04]  /*180d0*/  SEL R219, R219, 0xffffffe0, !P0 ;  /* 0xffffffe0dbdb7807 */ /* 0x000fe80004000000 */
[----:B------:R-:W-:Y:S01]  /*180e0*/  @!PT LDS RZ, [RZ] ;  /* 0x00000000fffff984 */ /* 0x000fe20000000800 */
[----:B------:R-:W-:Y:S01]  /*180f0*/  @!PT LDS RZ, [RZ] ;  /* 0x00000000fffff984 */ /* 0x000fe20000000800 */
[----:B------:R-:W-:Y:S01]  /*18100*/  @!PT LDS RZ, [RZ] ;  /* 0x00000000fffff984 */ /* 0x000fe20000000800 */
[----:B------:R-:W-:Y:S01]  /*18110*/  @!P1 LDGSTS.E.BYPASS.LTC128B.128 [R245+0xd000], desc[UR4][R68.64] ;  /* 0x0d00000044f59fae */ /* 0x000fe2000b981a04 */
[----:B------:R-:W-:Y:S02]  /*18120*/  ISETP.GT.AND P0, PT, R242, R233, PT ;  /* 0x000000e9f200720c */ /* 0x000fe40003f04270 */
[----:B-1----:R-:W-:Y:S02]  /*18130*/  SHF.L.U32 R48, R167, 0x5, RZ ;  /* 0x00000005a7307819 */ /* 0x002fe400000006ff */
[----:B------:R-:W-:Y:S01]  /*18140*/  @P1 STS.128 [R245+0xd800], RZ ;  /* 0x00d800fff5001388 */ /* 0x000fe20000000c00 */
[----:B------:R-:W-:Y:S01]  /*18150*/  IMAD.IADD R209, R219, 0x1, R208 ;  /* 0x00000001dbd17824 */ /* 0x000fe200078e02d0 */
[----:B------:R-:W-:Y:S03]  /*18160*/  LOP3.LUT R217, R48, 0x7c00, RZ, 0xc0, !PT ;  /* 0x00007c0030d97812 */ /* 0x000fe600078ec0ff */
[----:B------:R-:W-:Y:S01]  /*18170*/  @!PT LDS RZ, [RZ] ;  /* 0x00000000fffff984 */ /* 0x000fe20000000800 */
[----:B------:R-:W-:Y:S01]  /*18180*/  @!PT LDS RZ, [RZ] ;  /* 0x00000000fffff984 */ /* 0x000fe20000000800 */
[----:B------:R-:W-:Y:S01]  /*18190*/  @!PT LDS RZ, [RZ] ;  /* 0x00000000fffff984 */ /* 0x000fe20000000800 */
[----:B------:R-:W-:Y:S01]  /*181a0*/  @!P1 LDGSTS.E.BYPASS.LTC128B.128 [R245+0xd800], desc[UR4][R66.64] ;  /* 0x0d80000042f59fae */ /* 0x000fe2000b981a04 */
[----:B------:R-:W-:Y:S04]  /*181b0*/  LOP3.LUT R169, R217, 0x200, R221, 0xf8, !PT ;  /* 0x00000200d9a97812 */ /* 0x000fe800078ef8dd */
[----:B------:R-:W-:Y:S01]  /*181c0*/  @P1 STS.128 [R245+0xe000], RZ ;  /* 0x00e000fff5001388 */ /* 0x000fe20000000c00 */
[----:B------:R-:W-:Y:S04]  /*181d0*/  LOP3.LUT R169, R169, R220, RZ, 0xfc, !PT ;  /* 0x000000dca9a97212 */ /* 0x000fe800078efcff */
[----:B------:R-:W-:Y:S01]  /*181e0*/  @!PT LDS RZ, [RZ] ;  /* 0x00000000fffff984 */ /* 0x000fe20000000800 */
[----:B------:R-:W-:Y:S01]  /*181f0*/  @!PT LDS RZ, [RZ] ;  /* 0x00000000fffff984 */ /* 0x000fe20000000800 */
[----:B------:R-:W-:Y:S01]  /*18200*/  @!PT LDS RZ, [RZ] ;  /* 0x00000000fffff984 */ /* 0x000fe20000000800 */
[----:B------:R-:W-:Y:S01]  /*18210*/  @!P1 LDGSTS.E.BYPASS.LTC128B.128 [R245+0xe000], desc[UR4][R64.64] ;  /* 0x0e00000040f59fae */ /* 0x000fe2000b981a04 */
[----:B------:R-:W-:Y:S04]  /*18220*/  LEA R0, R169, R218, 0x1 ;  /* 0x000000daa9007211 */ /* 0x000fe800078e08ff */
        /* <DEDUP_REMOVED lines=36> */
[----:B------:R-:W2:Y:S05]  /*18470*/  LDSM.16.M88.4 R172, [R208+0x2000] ;  /* 0x00200000d0ac783b */ /* 0x000eaa0000000200 */
[----:B------:R-:W3:Y:S05]  /*18480*/  LDSM.16.M88.4 R176, [R208+0x2800] ;  /* 0x00280000d0b0783b */ /* 0x000eea0000000200 */
[----:B------:R-:W4:Y:S05]  /*18490*/  LDSM.16.M88.4 R180, [R208+0x3000] ;  /* 0x00300000d0b4783b */ /* 0x000f2a0000000200 */
[----:B------:R-:W0:Y:S05]  /*184a0*/  LDGDEPBAR ;  /* 0x00000000000079af */ /* 0x000e2a0000000000 */
[----:B------:R-:W5:Y:S05]  /*184b0*/  LDSM.16.M88.4 R184, [R208+0x3800] ;  /* 0x00380000d0b8783b */ /* 0x000f6a0000000200 */
[----:B------:R-:W1:Y:S05]  /*184c0*/  LDSM.16.M88.4 R188, [R208+0x4000] ;  /* 0x00400000d0bc783b */ /* 0x000e6a0000000200 */
[----:B------:R-:W1:Y:S05]  /*184d0*/  LDSM.16.M88.4 R192, [R208+0x4800] ;  /* 0x00480000d0c0783b */ /* 0x000e6a0000000200 */
[----:B------:R-:W1:Y:S05]  /*184e0*/  LDSM.16.M88.4 R196, [R208+0x5000] ;  /* 0x00500000d0c4783b */ /* 0x000e6a0000000200 */
[----:B------:R-:W-:Y:S01]  /*184f0*/  LDSM.16.M88.4 R200, [R208+0x6000] ;  /* 0x00600000d0c8783b */ /* 0x000fe20000000200 */
[C---:B--2---:R-:W-:Y:S04]  /*18500*/  HMMA.16816.F32.BF16 R4, R168.reuse, R172, RZ ;  /* 0x000000aca804723c */ /* 0x044fe800000418ff */
[----:B------:R-:W-:Y:S04]  /*18510*/  LDSM.16.M88.4 R88, [R208+0x7000] ;  /* 0x00700000d058783b */ /* 0x000fe80000000200 */
[C---:B------:R-:W-:Y:S01]  /*18520*/  HMMA.16816.F32.BF16 R8, R168.reuse, R174, RZ ;  /* 0x000000aea808723c */ /* 0x040fe200000418ff */
[----:B------:R-:W2:Y:S05]  /*18530*/  LDSM.16.M88.4 R172, [R208+0x5800] ;  /* 0x00580000d0ac783b */ /* 0x000eaa0000000200 */
[----:B------:R-:W-:Y:S02]  /*18540*/  LDSM.16.M88.4 R96, [R208+0x7800] ;  /* 0x00780000d060783b */ /* 0x000fe40000000200 */
[C---:B---3--:R-:W-:Y:S03]  /*18550*/  HMMA.16816.F32.BF16 R12, R168.reuse, R176, RZ ;  /* 0x000000b0a80c723c */ /* 0x048fe600000418ff */
[----:B------:R-:W-:Y:S05]  /*18560*/  LDSM.16.M88.4 R104, [R208+0x8000] ;  /* 0x00800000d068783b */ /* 0x000fea0000000200 */
[C---:B------:R-:W-:Y:S01]  /*18570*/  HMMA.16816.F32.BF16 R16, R168.reuse, R178, RZ ;  /* 0x000000b2a810723c */ /* 0x040fe200000418ff */
[----:B------:R-:W3:Y:S05]  /*18580*/  LDSM.16.M88.4 R176, [R208+0x6800] ;  /* 0x00680000d0b0783b */ /* 0x000eea0000000200 */
[----:B------:R-:W3:Y:S02]  /*18590*/  LDSM.16.M88.4 R112, [R208+0x8800] ;  /* 0x00880000d070783b */ /* 0x000ee40000000200 */
[C---:B----4-:R-:W-:Y:S03]  /*185a0*/  HMMA.16816.F32.BF16 R20, R168.reuse, R180, RZ ;  /* 0x000000b4a814723c */ /* 0x050fe600000418ff */
[----:B------:R-:W4:Y:S05]  /*185b0*/  LDSM.16.M88.4 R120, [R208+0x9000] ;  /* 0x00900000d078783b */ /* 0x000f2a0000000200 */
[C---:B------:R-:W-:Y:S01]  /*185c0*/  HMMA.16816.F32.BF16 R24, R168.reuse, R182, RZ ;  /* 0x000000b6a818723c */ /* 0x040fe200000418ff */
[----:B------:R-:W4:Y:S05]  /*185d0*/  LDSM.16.M88.4 R128, [R208+0x9800] ;  /* 0x00980000d080783b */ /* 0x000f2a0000000200 */
[----:B------:R-:W-:Y:S02]  /*185e0*/  LDSM.16.M88.4 R180, [R209+0x2800] ;  /* 0x00280000d1b4783b */ /* 0x000fe40000000200 */
[C---:B-----5:R-:W-:Y:S03]  /*185f0*/  HMMA.16816.F32.BF16 R28, R168.reuse, R184, RZ ;  /* 0x000000b8a81c723c */ /* 0x060fe600000418ff */
[----:B------:R-:W-:Y:S05]  /*18600*/  LDSM.16.M88.4 R204, [R209+0x5800] ;  /* 0x00580000d1cc783b */ /* 0x000fea0000000200 */
        /* <DEDUP_REMOVED lines=11> */
[C---:B--2---:R-:W-:Y:S01]  /*186c0*/  HMMA.16816.F32.BF16 R60, R168.reuse, R172, RZ ;  /* 0x000000aca83c723c */ /* 0x044fe200000418ff */
[----:B------:R-:W-:Y:S07]  /*186d0*/  IADD3 R172, PT, PT, R0, R219, RZ ;  /* 0x000000db00ac7210 */ /* 0x000fee0007ffe0ff */
[C---:B------:R-:W-:Y:S01]  /*186e0*/  HMMA.16816.F32.BF16 R64, R168.reuse, R174, RZ ;  /* 0x000000aea840723c */ /* 0x040fe200000418ff */
[----:B------:R-:W-:Y:S07]  /*186f0*/  LDSM.16.M88.4 R172, [R172] ;  /* 0x00000000acac783b */ /* 0x000fee0000000200 */
[C---:B------:R-:W-:Y:S08]  /*18700*/  HMMA.16816.F32.BF16 R68, R168.reuse, R200, RZ ;  /* 0x000000c8a844723c */ /* 0x040ff000000418ff */
[C---:B------:R-:W-:Y:S01]  /*18710*/  HMMA.16816.F32.BF16 R72, R168.reuse, R202, RZ ;  /* 0x000000caa848723c */ /* 0x040fe200000418ff */
[----:B------:R-:W-:Y:S07]  /*18720*/  LDSM.16.M88.4 R200, [R209+0x5000] ;  /* 0x00500000d1c8783b */ /* 0x000fee0000000200 */
[C---:B---3--:R-:W-:Y:S08]  /*18730*/  HMMA.16816.F32.BF16 R76, R168.reuse, R176, RZ ;  /* 0x000000b0a84c723c */ /* 0x048ff000000418ff */
[C---:B------:R-:W-:Y:S01]  /*18740*/  HMMA.16816.F32.BF16 R80, R168.reuse, R178, RZ ;  /* 0x000000b2a850723c */ /* 0x040fe200000418ff */
[----:B------:R-:W1:Y:S07]  /*18750*/  LDSM.16.M88.4 R176, [R209+0x2000] ;  /* 0x00200000d1b0783b */ /* 0x000e6e0000000200 */
        /* <DEDUP_REMOVED lines=35> */
[C---:B--2---:R-:W-:Y:S01]  /*18990*/  HMMA.16816.F32.BF16 R68, R172.reuse, R168, R68 ;  /* 0x000000a8ac44723c */ /* 0x044fe20000041844 */
[----:B------:R-:W-:Y:S04]  /*189a0*/  MOV R168, 0x40 ;  /* 0x0000004000a87802 */ /* 0x000fe80000000f00 */
[----:B------:R-:W-:Y:S03]  /*189b0*/  SEL R201, R168, 0xffffffc0, !P2 ;  /* 0xffffffc0a8c97807 */ /* 0x000fe60005000000 */
[C---:B------:R-:W-:Y:S01]  /*189c0*/  HMMA.16816.F32.BF16 R72, R172.reuse, R170, R72 ;  /* 0x000000aaac48723c */ /* 0x040fe20000041848 */
[----:B------:R-:W2:Y:S02]  /*189d0*/  LDSM.16.M88.4 R168, [R209+0x9800] ;  /* 0x00980000d1a8783b */ /* 0x000ea40000000200 */
[----:B------:R-:W-:Y:S01]  /*189e0*/  IMAD.IADD R0, R0, 0x1, R201 ;  /* 0x0000000100007824 */ /* 0x000fe200078e02c9 */
[----:B------:R-:W-:Y:S04]  /*189f0*/  IADD3 R208, PT, PT, R201, R208, RZ ;  /* 0x000000d0c9d07210 */ /* 0x000fe80007ffe0ff */
[C---:B-1----:R-:W-:Y:S01]  /*18a00*/  HMMA.16816.F32.BF16 R76, R172.reuse, R176, R76 ;  /* 0x000000b0ac4c723c */ /* 0x042fe2000004184c */
[----:B------:R-:W-:Y:S05]  /*18a10*/  LDSM.16.M88.4 R200, [R0] ;  /* 0x0000000000c8783b */ /* 0x000fea0000000200 */
[----:B------:R-:W1:Y:S02]  /*18a20*/  LDSM.16.M88.4 R204, [R208+0x2000] ;  /* 0x00200000d0cc783b */ /* 0x000e640000000200 */
[C---:B------:R-:W-:Y:S03]  /*18a30*/  HMMA.16816.F32.BF16 R80, R172.reuse, R178, R80 ;  /* 0x000000b2ac50723c */ /* 0x040fe60000041850 */
[----:B------:R-:W1:Y:S05]  /*18a40*/  LDSM.16.M88.4 R176, [R208+0x2800] ;  /* 0x00280000d0b0783b */ /* 0x000e6a0000000200 */
        /* <DEDUP_REMOVED lines=16> */
[----:B------:R-:W-:Y:S01]  /*18b50*/  HMMA.16816.F32.BF16 R128, R172, R170, R128 ;  /* 0x000000aaac80723c */ /* 0x000fe20000041880 */
[----:B------:R-:W2:Y:S05]  /*18b60*/  LDSM.16.M88.4 R168, [R208+0x4000] ;  /* 0x00400000d0a8783b */ /* 0x000eaa0000000200 */
[----:B------:R-:W5:Y:S02]  /*18b70*/  LDSM.16.M88.4 R172, [R208+0x4800] ;  /* 0x00480000d0ac783b */ /* 0x000f640000000200 */
[C---:B-1----:R-:W-:Y:S08]  /*18b80*/  HMMA.16816.F32.BF16 R4, R200.reuse, R204, R4 ;  /* 0x000000ccc804723c */ /* 0x042ff00000041804 */
[C---:B------:R-:W-:Y:S01]  /*18b90*/  HMMA.16816.F32.BF16 R8, R200.reuse, R206, R8 ;  /* 0x000000cec808723c */ /* 0x040fe20000041808 */
[----:B------:R-:W-:Y:S07]  /*18ba0*/  LDSM.16.M88.4 R204, [R208+0x7800] ;  /* 0x00780000d0cc783b */ /* 0x000fee0000000200 */
[C---:B------:R-:W-:Y:S08]  /*18bb0*/  HMMA.16816.F32.BF16 R12, R200.reuse, R176, R12 ;  /* 0x000000b0c80c723c */ /* 0x040ff0000004180c */
[C---:B------:R-:W-:Y:S01]  /*18bc0*/  HMMA.16816.F32.BF16 R16, R200.reuse, R178, R16 ;  /* 0x000000b2c810723c */ /* 0x040fe20000041810 */
[----:B------:R-:W1:Y:S07]  /*18bd0*/  LDSM.16.M88.4 R176, [R208+0x6800] ;  /* 0x00680000d0b0783b */ /* 0x000e6e0000000200 */
[C---:B---3--:R-:W-:Y:S08]  /*18be0*/  HMMA.16816.F32.BF16 R20, R200.reuse, R180, R20 ;  /* 0x000000b4c814723c */ /* 0x048ff00000041814 */
[C---:B------:R-:W-:Y:S01]  /*18bf0*/  HMMA.16816.F32.BF16 R24, R200.reuse, R182, R24 ;  /* 0x000000b6c818723c */ /* 0x040fe20000041818 */
[----:B------:R-:W3:Y:S07]  /*18c00*/  LDSM.16.M88.4 R180, [R208+0x7000] ;  /* 0x00700000d0b4783b */ /* 0x000eee0000000200 */
[C---:B----4-:R-:W-:Y:S03]  /*18c10*/  HMMA.16816.F32.BF16 R28, R200.reuse, R184, R28 ;  /* 0x000000b8c81c723c */ /* 0x050fe6000004181c */
[C---:B------:R-:W-:Y:S01]  /*18c20*/  IMAD.IADD R184, R219.reuse, 0x1, R0 ;  /* 0x00000001dbb87824 */ /* 0x040fe200078e0200 */
[----:B------:R-:W-:Y:S04]  /*18c30*/  IADD3 R0, PT, PT, R219, R208, RZ ;  /* 0x000000d0db007210 */ /* 0x000fe80007ffe0ff */
[C---:B------:R-:W-:Y:S01]  /*18c40*/  HMMA.16816.F32.BF16 R32, R200.reuse, R186, R32 ;  /* 0x000000bac820723c */ /* 0x040fe20000041820 */
[----:B------:R-:W-:Y:S05]  /*18c50*/  LDSM.16.M88.4 R184, [R184] ;  /* 0x00000000b8b8783b */ /* 0x000fea0000000200 */
[----:B------:R-:W-:Y:S02]  /*18c60*/  LDSM.16.M88.4 R212, [R0+0x9800] ;  /* 0x0098000000d4783b */ /* 0x000fe40000000200 */
[C---:B--2---:R-:W-:Y:S08]  /*18c70*/  HMMA.16816.F32.BF16 R36, R200.reuse, R168, R36 ;  /* 0x000000a8c824723c */ /* 0x044ff00000041824 */
[C---:B------:R-:W-:Y:S01]  /*18c80*/  HMMA.16816.F32.BF16 R40, R200.reuse, R170, R40 ;  /* 0x000000aac828723c */ /* 0x040fe20000041828 */
[----:B------:R-:W2:Y:S07]  /*18c90*/  LDSM.16.M88.4 R168, [R208+0x8000] ;  /* 0x00800000d0a8783b */ /* 0x000eae0000000200 */
        /* <DEDUP_REMOVED lines=17> */
[----:B------:R-:W3:Y:S05]  /*18db0*/  LDSM.16.M88.4 R180, [R208+0x9800] ;  /* 0x00980000d0b4783b */ /* 0x000eea0000000200 */
[----:B------:R-:W-:Y:S02]  /*18dc0*/  LDSM.16.M88.4 R208, [R0+0x9000] ;  /* 0x0090000000d0783b */ /* 0x000fe40000000200 */
[C---:B------:R-:W-:Y:S08]  /*18dd0*/  HMMA.16816.F32.BF16 R92, R200.reuse, R204, R92 ;  /* 0x000000ccc85c723c */ /* 0x040ff0000004185c */
[C---:B------:R-:W-:Y:S01]  /*18de0*/  HMMA.16816.F32.BF16 R96, R200.reuse, R206, R96 ;  /* 0x000000cec860723c */ /* 0x040fe20000041860 */
[----:B------:R-:W5:Y:S07]  /*18df0*/  LDSM.16.M88.4 R204, [R0+0x3800] ;  /* 0x0038000000cc783b */ /* 0x000f6e0000000200 */
[C---:B--2---:R-:W-:Y:S08]  /*18e00*/  HMMA.16816.F32.BF16 R100, R200.reuse, R168, R100 ;  /* 0x000000a8c864723c */ /* 0x044ff00000041864 */
[C---:B------:R-:W-:Y:S01]  /*18e10*/  HMMA.16816.F32.BF16 R104, R200.reuse, R170, R104 ;  /* 0x000000aac868723c */ /* 0x040fe20000041868 */
[----:B------:R-:W2:Y:S07]  /*18e20*/  LDSM.16.M88.4 R168, [R0+0x4000] ;  /* 0x0040000000a8783b */ /* 0x000eae0000000200 */
[C---:B----4-:R-:W-:Y:S08]  /*18e30*/  HMMA.16816.F32.BF16 R108, R200.reuse, R172, R108 ;  /* 0x000000acc86c723c */ /* 0x050ff0000004186c */
[C---:B------:R-:W-:Y:S01]  /*18e40*/  HMMA.16816.F32.BF16 R112, R200.reuse, R174, R112 ;  /* 0x000000aec870723c */ /* 0x040fe20000041870 */
[----:B------:R-:W4:Y:S07]  /*18e50*/  LDSM.16.M88.4 R172, [R0+0x4800] ;  /* 0x0048000000ac783b */ /* 0x000f2e0000000200 */
[C---:B-1----:R-:W-:Y:S08]  /*18e60*/  HMMA.16816.F32.BF16 R116, R200.reuse, R176, R116 ;  /* 0x000000b0c874723c */ /* 0x042ff00000041874 */
[C---:B------:R-:W-:Y:S01]  /*18e70*/  HMMA.16816.F32.BF16 R120, R200.reuse, R178, R120 ;  /* 0x000000b2c878723c */ /* 0x040fe20000041878 */
[----:B------:R-:W1:Y:S07]  /*18e80*/  LDSM.16.M88.4 R176, [R0+0x5000] ;  /* 0x0050000000b0783b */ /* 0x000e6e0000000200 */
        /* <DEDUP_REMOVED lines=13> */
[C---:B-----5:R-:W-:Y:S08]  /*18f60*/  HMMA.16816.F32.BF16 R28, R184.reuse, R204, R28 ;  /* 0x000000ccb81c723c */ /* 0x060ff0000004181c */
[C---:B------:R-:W-:Y:S01]  /*18f70*/  HMMA.16816.F32.BF16 R32, R184.reuse, R206, R32 ;  /* 0x000000ceb820723c */ /* 0x040fe20000041820 */
[----:B------:R-:W-:Y:S07]  /*18f80*/  LDSM.16.M88.4 R204, [R0+0x8800] ;  /* 0x0088000000cc783b */ /* 0x000fee0000000200 */
[C---:B--2---:R-:W-:Y:S08]  /*18f90*/  HMMA.16816.F32.BF16 R36, R184.reuse, R168, R36 ;  /* 0x000000a8b824723c */ /* 0x044ff00000041824 */
[C---:B------:R-:W-:Y:S01]  /*18fa0*/  HMMA.16816.F32.BF16 R40, R184.reuse, R170, R40 ;  /* 0x000000aab828723c */ /* 0x040fe20000041828 */
[----:B------:R-:W2:Y:S01]  /*18fb0*/  LDSM.16.M88.4 R168, [R0+0x7800] ;  /* 0x0078000000a8783b */ /* 0x000ea20000000200 */
[----:B------:R-:W-:Y:S04]  /*18fc0*/  DEPBAR.LE SB0, 0x0 ;  /* 0x000080000000791a */ /* 0x000fe80000000000 */
[----:B------:R-:W-:Y:S02]  /*18fd0*/  BAR.SYNC.DEFER_BLOCKING 0x0 ;  /* 0x0000000000007b1d */ /* 0x000fe40000010000 */
[C---:B----4-:R-:W-:Y:S08]  /*18fe0*/  HMMA.16816.F32.BF16 R44, R184.reuse, R172, R44 ;  /* 0x000000acb82c723c */ /* 0x050ff0000004182c */
[C---:B------:R-:W-:Y:S08]  /*18ff0*/  HMMA.16816.F32.BF16 R48, R184.reuse, R174, R48 ;  /* 0x000000aeb830723c */ /* 0x040ff00000041830 */
[C---:B-1----:R-:W-:Y:S08]  /*19000*/  HMMA.16816.F32.BF16 R52, R184.reuse, R176, R52 ;  /* 0x000000b0b834723c */ /* 0x042ff00000041834 */
        /* <DEDUP_REMOVED lines=21> */
[----:B------:R-:W-:Y:S01]  /*19160*/  LOP3.LUT R168, R227, 0x1c0, RZ, 0xc0, !PT ;  /* 0x000001c0e3a87812 */ /* 0x000fe200078ec0ff */
[----:B------:R-:W2:Y:S01]  /*19170*/  LDL.64 R172, [R1] ;  /* 0x0000000001ac7983 */ /* 0x000ea20000100a00 */
[----:B------:R-:W-:Y:S02]  /*19180*/  BSSY.RECONVERGENT B0, `(.L_x_6187) ;  /* 0x0000050000007945 */ /* 0x000fe40003800200 */
[----:B------:R-:W-:Y:S04]  /*19190*/  LOP3.LUT R171, R168, 0x38, R167, 0xf8, !PT ;  /* 0x00000038a8ab7812 */ /* 0x000fe800078ef8a7 */
[----:B------:R-:W-:Y:S04]  /*191a0*/  LOP3.LUT R168, R171, R166, RZ, 0x3c, !PT ;  /* 0x000000a6aba87212 */ /* 0x000fe800078e3cff */
[----:B------:R-:W-:Y:S02]  /*191b0*/  LOP3.LUT R245, R168, 0x1e00, R227, 0xf8, !PT ;  /* 0x00001e00a8f57812 */ /* 0x000fe400078ef8e3 */
        /* <DEDUP_REMOVED lines=76> */
.L_x_6188:
[----:B------:R-:W-:Y:S05]  /*19680*/  BSYNC.RECONVERGENT B0 ;  /* 0x0000000000007941 */ /* 0x000fea0003800200 */
.L_x_6187:
[----:B------:R-:W-:Y:S01]  /*19690*/  LEA R245, R245, R218, 0x1 ;  /* 0x000000daf5f57211 */ /* 0x000fe200078e08ff */
        /* <DEDUP_REMOVED lines=9> */
[----:B------:R-:W-:Y:S01]  /*19730*/  @!P1 IMAD.MOV.U32 R182, RZ, RZ, R172 ;  /* 0x000000ffffb69224 */ /* 0x000fe200078e00ac */
[----:B------:R-:W-:Y:S01]  /*19740*/  IADD3.X R173, PT, PT, R0, R235, RZ, P5, !PT ;  /* 0x000000eb00ad7210 */ /* 0x000fe20002ffe4ff */
[----:B------:R1:W-:Y:S01]  /*19750*/  @P4 STS.128 [R245+0x2000], RZ ;  /* 0x002000fff5004388 */ /* 0x0003e20000000c00 */
[CC--:B------:R-:W-:Y:S01]  /*19760*/  @!P1 LEA R192, P4, R222.reuse, R172.reuse, 0x6 ;  /* 0x000000acdec09211 */ /* 0x0c0fe200078830ff */
[----:B------:R-:W-:Y:S01]  /*19770*/  @!P1 IMAD R169, R223, 0x60, RZ ;  /* 0x00000060dfa99824 */ /* 0x000fe200078e02ff */
[-C--:B------:R-:W-:Y:S01]  /*19780*/  @!P1 MOV R183, R173.reuse ;  /* 0x000000ad00b79202 */ /* 0x080fe20000000f00 */
[----:B------:R1:W-:Y:S01]  /*19790*/  @P1 STS.128 [R245+0x2800], RZ ;  /* 0x002800fff5001388 */ /* 0x0003e20000000c00 */
[----:B------:R-:W-:Y:S01]  /*197a0*/  @!P1 IMAD.X R175, R173, 0x1, R0, P0 ;  /* 0x00000001adaf9824 */ /* 0x000fe200000e0600 */
[CC--:B------:R-:W-:Y:S01]  /*197b0*/  @!P1 LEA.HI.X R193, R222.reuse, R173.reuse, R223, 0x6, P4 ;  /* 0x000000addec19211 */ /* 0x0c0fe200020f34df */
[C---:B------:R-:W-:Y:S01]  /*197c0*/  @!P1 IMAD.WIDE.U32 R180, R222.reuse, 0x60, R172 ;  /* 0x00000060deb49825 */ /* 0x040fe200078e00ac */
        /* <DEDUP_REMOVED lines=8> */
[--C-:B------:R-:W-:Y:S01]  /*19850*/  @!P1 IMAD.WIDE.U32 R190, R222, 0x180, R172.reuse ;  /* 0x00000180debe9825 */ /* 0x100fe200078e00ac */
[----:B------:R-:W-:Y:S01]  /*19860*/  @!PT LDS RZ, [RZ] ;  /* 0x00000000fffff984 */ /* 0x000fe20000000800 */
[----:B------:R-:W-:Y:S01]  /*19870*/  @!PT LDS RZ, [RZ] ;  /* 0x00000000fffff984 */ /* 0x000fe20000000800 */
[----:B------:R-:W-:Y:S01]  /*19880*/  @!PT LDS RZ, [RZ] ;  /* 0x00000000fffff984 */ /* 0x000fe20000000800 */
[----:B------:R2:W-:Y:S02]  /*19890*/  @!P1 LDGSTS.E.BYPASS.LTC128B.128 [R245+0x3000], desc[UR4][R174.64] ;  /* 0x03000000aef59fae */ /* 0x0005e4000b981a04 */
        /* <DEDUP_REMOVED lines=14> */
[C---:B------:R-:W-:Y:S01]  /*19980*/  @!P1 IMAD R168, R223.reuse, 0x1a0, RZ ;  /* 0x000001a0dfa89824 */ /* 0x040fe200078e02ff */
[----:B------:R-:W-:Y:S01]  /*19990*/  @!PT LDS RZ, [RZ] ;  /* 0x00000000fffff984 */ /* 0x000fe20000000800 */
[----:B------:R-:W-:Y:S01]  /*199a0*/  @!PT LDS RZ, [RZ] ;  /* 0x00000000fffff984 */ /* 0x000fe20000000800 */
[----:B------:R-:W-:Y:S01]  /*199b0*/  @!PT LDS RZ, [RZ] ;  /* 0x00000000fffff984 */ /* 0x000fe20000000800 */
[----:B------:R1:W-:Y:S01]  /*199c0*/  @!P1 LDGSTS.E.BYPASS.LTC128B.128 [R245+0x4000], desc[UR4][R180.64] ;  /* 0x04000000b4f59fae */ /* 0x0003e2000b981a04 */
[----:B------:R-:W-:Y:S03]  /*199d0*/  @!P1 IMAD.WIDE.U32 R184, R222, 0x160, R172 ;  /* 0x00000160deb89825 */ /* 0x000fe600078e00ac */
[----:B------:R1:W-:Y:S01]  /*199e0*/  @P1 STS.128 [R245+0x4800], RZ ;  /* 0x004800fff5001388 */ /* 0x0003e20000000c00 */
[----:B------:R-:W-:Y:S01]  /*199f0*/  @!P1 IADD3 R189, PT, PT, R168, R189, RZ ;  /* 0x000000bda8bd9210 */ /* 0x000fe20007ffe0ff */
[----:B------:R-:W-:Y:S01]  /*19a00*/  @!P1 IMAD.MOV.U32 R177, RZ, RZ, R173 ;  /* 0x000000ffffb19224 */ /* 0x000fe200078e00ad */
[CC--:B------:R-:W-:Y:S01]  /*19a10*/  @!P1 LEA R168, P0, R222.reuse, R172.reuse, 0x7 ;  /* 0x000000acdea89211 */ /* 0x0c0fe200078038ff */
[C---:B------:R-:W-:Y:S02]  /*19a20*/  @!P1 IMAD R171, R223.reuse, 0xc0, RZ ;  /* 0x000000c0dfab9824 */ /* 0x040fe400078e02ff */
[C---:B------:R-:W-:Y:S01]  /*19a30*/  @!P1 IMAD.WIDE.U32 R176, R222.reuse, 0xc0, R176 ;  /* 0x000000c0deb09825 */ /* 0x040fe200078e00b0 */
[-C--:B--2---:R-:W-:Y:S02]  /*19a40*/  @!P1 MOV R174, R172.reuse ;  /* 0x000000ac00ae9202 */ /* 0x084fe40000000f00 */
[----:B------:R-:W-:Y:S01]  /*19a50*/  @!P1 MOV R175, R173 ;  /* 0x000000ad00af9202 */ /* 0x000fe20000000f00 */
[----:B------:R-:W-:Y:S01]  /*19a60*/  @!P1 IMAD R170, R223, 0x160, RZ ;  /* 0x00000160dfaa9824 */ /* 0x000fe200078e02ff */
[----:B------:R-:W-:Y:S01]  /*19a70*/  @!P1 IADD3 R177, PT, PT, R171, R177, RZ ;  /* 0x000000b1abb19210 */ /* 0x000fe20007ffe0ff */
[----:B------:R-:W-:Y:S02]  /*19a80*/  @!P1 IMAD.MOV.U32 R187, RZ, RZ, R173 ;  /* 0x000000ffffbb9224 */ /* 0x000fe400078e00ad */
[----:B------:R-:W-:Y:S01]  /*19a90*/  @!P1 IMAD.WIDE.U32 R174, R222, 0xe0, R174 ;  /* 0x000000e0deae9825 */ /* 0x000fe200078e00ae */
[----:B------:R-:W-:Y:S02]  /*19aa0*/  @!P1 IADD3 R185, PT, PT, R170, R185, RZ ;  /* 0x000000b9aab99210 */ /* 0x000fe40007ffe0ff */
[-C--:B------:R-:W-:Y:S01]  /*19ab0*/  @!P1 MOV R170, R172.reuse ;  /* 0x000000ac00aa9202 */ /* 0x080fe20000000f00 */
[----:B------:R-:W-:Y:S02]  /*19ac0*/  @!P1 IMAD.IADD R175, R169, 0x1, R175 ;  /* 0x00000001a9af9824 */ /* 0x000fe400078e02af */
[----:B------:R-:W-:Y:S02]  /*19ad0*/  @!P1 IMAD R169, R223, 0x180, RZ ;  /* 0x00000180dfa99824 */ /* 0x000fe400078e02ff */
[C---:B------:R-:W-:Y:S03]  /*19ae0*/  @!P1 IMAD.WIDE.U32 R186, R222.reuse, 0x140, R186 ;  /* 0x00000140deba9825 */ /* 0x040fe600078e00ba */
[----:B------:R-:W-:Y:S01]  /*19af0*/  @!P1 IADD3 R191, PT, PT, R169, R191, RZ ;  /* 0x000000bfa9bf9210 */ /* 0x000fe20007ffe0ff */
[----:B------:R-:W-:Y:S01]  /*19b00*/  @!P1 IMAD.MOV.U32 R171, RZ, RZ, R173 ;  /* 0x000000ffffab9224 */ /* 0x000fe200078e00ad */
        /* <DEDUP_REMOVED lines=63> */
.L_x_6186:
[----:B------:R-:W-:Y:S05]  /*19f00*/  BSYNC.RECONVERGENT B1 ;  /* 0x0000000000017941 */ /* 0x000fea0003800200 */
.L_x_6185:
[----:B------:R-:W-:Y:S01]  /*19f10*/  LOP3.LUT R249, R249, 0xffffffdf, RZ, 0xc0, !PT ;  /* 0xffffffdff9f97812 */ /* 0x000fe200078ec0ff */
[----:B-1----:R-:W-:Y:S01]  /*19f20*/  IMAD.SHL.U32 R169, R167, 0x2, RZ ;  /* 0x00000002a7a97824 */ /* 0x002fe200078e00ff */
[----:B------:R-:W-:Y:S01]  /*19f30*/  LOP3.LUT R248, R248, 0xffff7fff, RZ, 0xc0, !PT ;  /* 0xffff7ffff8f87812 */ /* 0x000fe200078ec0ff */
[----:B------:R-:W-:Y:S01]  /*19f40*/  STL [R1+0x64], R217 ;  /* 0x000064d901007387 */ /* 0x000fe20000100800 */
[----:B------:R-:W-:Y:S01]  /*19f50*/  @P2 LOP3.LUT R249, R249, 0x20, RZ, 0xfc, !PT ;  /* 0x00000020f9f92812 */ /* 0x000fe200078efcff */
[----:B------:R-:W-:Y:S01]  /*19f60*/  VIADD R218, R230, 0x8 ;  /* 0x00000008e6da7836 */ /* 0x000fe20000000000 */
[----:B------:R-:W-:Y:S01]  /*19f70*/  LOP3.LUT R168, R169, 0x6, RZ, 0xc0, !PT ;  /* 0x00000006a9a87812 */ /* 0x000fe200078ec0ff */
[----:B------:R-:W-:Y:S01]  /*19f80*/  STL [R1+0x60], R216 ;  /* 0x000060d801007387 */ /* 0x000fe20000100800 */
[----:B------:R-:W-:Y:S01]  /*19f90*/  LOP3.LUT R249, R249, 0xffffffef, RZ, 0xc0, !PT ;  /* 0xffffffeff9f97812 */ /* 0x000fe200078ec0ff */
[----:B------:R-:W1:Y:S01]  /*19fa0*/  S2UR UR6, SR_CgaCtaId ;  /* 0x00000000000679c3 */ /* 0x000e620000008800 */
[----:B------:R-:W-:Y:S01]  /*19fb0*/  UMOV UR7, 0x400 ;  /* 0x0000040000077882 */ /* 0x000fe20000000000 */
[----:B------:R-:W-:Y:S01]  /*19fc0*/  IMAD R171, R242, 0x100, R168 ;  /* 0x00000100f2ab7824 */ /* 0x000fe200078e02a8 */
[----:B------:R-:W-:Y:S01]  /*19fd0*/  @P3 LOP3.LUT R249, R249, 0x10, RZ, 0xfc, !PT ;  /* 0x00000010f9f93812 */ /* 0x000fe200078efcff */
[----:B------:R2:W-:Y:S02]  /*19fe0*/  STL [R1+0x5c], R166 ;  /* 0x00005ca601007387 */ /* 0x0005e40000100800 */
[----:B------:R-:W-:Y:S01]  /*19ff0*/  IMAD.IADD R0, R171, 0x1, R246 ;  /* 0x00000001ab007824 */ /* 0x000fe200078e02f6 */
[----:B------:R-:W-:Y:S01]  /*1a000*/  LOP3.LUT R249, R249, 0xfffffff7, RZ, 0xc0, !PT ;  /* 0xfffffff7f9f97812 */ /* 0x000fe200078ec0ff */
[C---:B------:R-:W-:Y:S02]  /*1a010*/  VIADD R174, R171.reuse, 0x1 ;  /* 0x00000001abae7836 */ /* 0x040fe40000000000 */
[C---:B------:R-:W-:Y:S01]  /*1a020*/  VIADD R176, R171.reuse, 0x9 ;  /* 0x00000009abb07836 */ /* 0x040fe20000000000 */
[C-C-:B------:R-:W-:Y:S01]  /*1a030*/  IADD3 R173, PT, PT, R230.reuse, -0x10, -R0.reuse ;  /* 0xfffffff0e6ad7810 */ /* 0x140fe20007ffe800 */
[C---:B------:R-:W-:Y:S01]  /*1a040*/  VIADD R185, R171.reuse, 0x10 ;  /* 0x00000010abb97836 */ /* 0x040fe20000000000 */
[C-C-:B------:R-:W-:Y:S01]  /*1a050*/  IADD3 R172, PT, PT, R230.reuse, -0x1, -R0.reuse ;  /* 0xffffffffe6ac7810 */ /* 0x140fe20007ffe800 */
[C---:B------:R-:W-:Y:S01]  /*1a060*/  VIADD R183, R171.reuse, 0x11 ;  /* 0x00000011abb77836 */ /* 0x040fe20000000000 */
[----:B------:R-:W-:Y:S01]  /*1a070*/  IABS R173, R173 ;  /* 0x000000ad00ad7213 */ /* 0x000fe20000000000 */
[C---:B------:R-:W-:Y:S01]  /*1a080*/  VIADD R181, R171.reuse, 0x18 ;  /* 0x00000018abb57836 */ /* 0x040fe20000000000 */
[C-C-:B------:R-:W-:Y:S01]  /*1a090*/  IADD3 R170, PT, PT, R230.reuse, -0x9, -R0.reuse ;  /* 0xfffffff7e6aa7810 */ /* 0x140fe20007ffe800 */
[C---:B------:R-:W-:Y:S01]  /*1a0a0*/  VIADD R179, R171.reuse, 0x19 ;  /* 0x00000019abb37836 */ /* 0x040fe20000000000 */
[----:B------:R-:W-:Y:S01]  /*1a0b0*/  I2FP.F32.S32 R173, R173 ;  /* 0x000000ad00ad7245 */ /* 0x000fe20000201400 */
[C---:B------:R-:W-:Y:S01]  /*1a0c0*/  VIADD R198, R171.reuse, 0x30 ;  /* 0x00000030abc67836 */ /* 0x040fe20000000000 */
[----:B------:R-:W-:Y:S01]  /*1a0d0*/  IABS R172, R172 ;  /* 0x000000ac00ac7213 */ /* 0x000fe20000000000 */
[C---:B------:R-:W-:Y:S01]  /*1a0e0*/  VIADD R194, R171.reuse, 0x31 ;  /* 0x00000031abc27836 */ /* 0x040fe20000000000 */
[----:B------:R-:W-:Y:S01]  /*1a0f0*/  IABS R170, R170 ;  /* 0x000000aa00aa7213 */ /* 0x000fe20000000000 */
[C---:B------:R-:W-:Y:S01]  /*1a100*/  VIADD R192, R171.reuse, 0x38 ;  /* 0x00000038abc07836 */ /* 0x040fe20000000000 */
[----:B------:R-:W-:Y:S01]  /*1a110*/  I2FP.F32.S32 R172, R172 ;  /* 0x000000ac00ac7245 */ /* 0x000fe20000201400 */
[C---:B------:R-:W-:Y:S01]  /*1a120*/  VIADD R182, R171.reuse, 0x39 ;  /* 0x00000039abb67836 */ /* 0x040fe20000000000 */
[----:B------:R-:W-:Y:S01]  /*1a130*/  IADD3 R175, PT, PT, R230, -0x18, -R0 ;  /* 0xffffffe8e6af7810 */ /* 0x000fe20007ffe800 */
[----:B------:R-:W-:Y:S01]  /*1a140*/  FFMA.FTZ R12, -R244, R173, R12 ;  /* 0x000000adf40c7223 */ /* 0x000fe2000001010c */
[--C-:B------:R-:W-:Y:S01]  /*1a150*/  IADD3 R173, PT, PT, R230, -0x20, -R0.reuse ;  /* 0xffffffe0e6ad7810 */ /* 0x100fe20007ffe800 */
[----:B------:R-:W-:Y:S01]  /*1a160*/  VIADD R196, R171, 0x58 ;  /* 0x00000058abc47836 */ /* 0x000fe20000000000 */
[----:B------:R-:W-:Y:S01]  /*1a170*/  I2FP.F32.S32 R170, R170 ;  /* 0x000000aa00aa7245 */ /* 0x000fe20000201400 */
[----:B------:R-:W-:Y:S01]  /*1a180*/  FFMA.FTZ R5, -R244, R172, R5 ;  /* 0x000000acf4057223 */ /* 0x000fe20000010105 */
[----:B------:R-:W-:Y:S01]  /*1a190*/  IABS R175, R175 ;  /* 0x000000af00af7213 */ /* 0x000fe20000000000 */
[--C-:B------:R-:W-:Y:S01]  /*1a1a0*/  IMAD.IADD R177, R218, 0x1, -R0.reuse ;  /* 0x00000001dab17824 */ /* 0x100fe200078e0a00 */
[----:B------:R-:W-:Y:S01]  /*1a1b0*/  IABS R173, R173 ;  /* 0x000000ad00ad7213 */ /* 0x000fe20000000000 */
[----:B------:R-:W-:Y:S01]  /*1a1c0*/  FFMA.FTZ R9, -R244, R170, R9 ;  /* 0x000000aaf4097223 */ /* 0x000fe20000010109 */
[C-C-:B------:R-:W-:Y:S01]  /*1a1d0*/  IADD3 R172, PT, PT, R230.reuse, -0x19, -R0.reuse ;  /* 0xffffffe7e6ac7810 */ /* 0x140fe20007ffe800 */
[----:B-1----:R-:W-:Y:S01]  /*1a1e0*/  ULEA UR6, UR6, UR7, 0x18 ;  /* 0x0000000706067291 */ /* 0x002fe2000f8ec0ff */
[----:B------:R-:W-:Y:S01]  /*1a1f0*/  I2FP.F32.S32 R175, R175 ;  /* 0x000000af00af7245 */ /* 0x000fe20000201400 */
[C-C-:B------:R-:W-:Y:S01]  /*1a200*/  IMAD.IADD R191, R230.reuse, 0x1, -R0.reuse ;  /* 0x00000001e6bf7824 */ /* 0x140fe200078e0a00 */
[----:B------:R-:W-:Y:S02]  /*1a210*/  I2FP.F32.S32 R173, R173 ;  /* 0x000000ad00ad7245 */ /* 0x000fe40000201400 */
[----:B------:R-:W-:Y:S01]  /*1a220*/  IADD3 R170, PT, PT, R230, -0x21, -R0 ;  /* 0xffffffdfe6aa7810 */ /* 0x000fe20007ffe800 */
[C---:B------:R-:W-:Y:S01]  /*1a230*/  FFMA.FTZ R16, -R244.reuse, R175, R16 ;  /* 0x000000aff4107223 */ /* 0x040fe20000010110 */
[----:B------:R-:W-:Y:S01]  /*1a240*/  IABS R172, R172 ;  /* 0x000000ac00ac7213 */ /* 0x000fe20000000000 */
[----:B------:R-:W-:Y:S01]  /*1a250*/  FFMA.FTZ R20, -R244, R173, R20 ;  /* 0x000000adf4147223 */ /* 0x000fe20000010114 */
[C---:B------:R-:W-:Y:S02]  /*1a260*/  ISETP.GE.AND P0, PT, R174.reuse, R228, PT ;  /* 0x000000e4ae00720c */ /* 0x040fe40003f06270 */
[C---:B------:R-:W-:Y:S02]  /*1a270*/  ISETP.GE.AND P1, PT, R174.reuse, R232, PT ;  /* 0x000000e8ae00720c */ /* 0x040fe40003f26270 */
[C---:B------:R-:W-:Y:S02]  /*1a280*/  ISETP.GE.AND P4, PT, R174.reuse, R229, PT ;  /* 0x000000e5ae00720c */ /* 0x040fe40003f86270 */
[----:B------:R-:W-:Y:S02]  /*1a290*/  ISETP.GE.AND P2, PT, R174, R231, PT ;  /* 0x000000e7ae00720c */ /* 0x000fe40003f46270 */
[----:B------:R-:W-:Y:S02]  /*1a2a0*/  IABS R170, R170 ;  /* 0x000000aa00aa7213 */ /* 0x000fe40000000000 */
[----:B------:R-:W-:Y:S02]  /*1a2b0*/  I2FP.F32.S32 R172, R172 ;  /* 0x000000ac00ac7245 */ /* 0x000fe40000201400 */
[C-C-:B------:R-:W-:Y:S02]  /*1a2c0*/  IADD3 R175, PT, PT, R230.reuse, -0x28, -R0.reuse ;  /* 0xffffffd8e6af7810 */ /* 0x140fe40007ffe800 */
[--C-:B------:R-:W-:Y:S01]  /*1a2d0*/  IADD3 R174, PT, PT, R230, -0x11, -R0.reuse ;  /* 0xffffffefe6ae7810 */ /* 0x100fe20007ffe800 */
[C---:B------:R-:W-:Y:S01]  /*1a2e0*/  FFMA.FTZ R17, -R244.reuse, R172, R17 ;  /* 0x000000acf4117223 */ /* 0x040fe20000010111 */
[----:B------:R-:W-:Y:S01]  /*1a2f0*/  IABS R173, R191 ;  /* 0x000000bf00ad7213 */ /* 0x000fe20000000000 */
[----:B------:R-:W-:Y:S01]  /*1a300*/  VIADD R191, R191, 0xfffffff8 ;  /* 0xfffffff8bfbf7836 */ /* 0x000fe20000000000 */
[----:B------:R-:W-:Y:S02]  /*1a310*/  I2FP.F32.S32 R170, R170 ;  /* 0x000000aa00aa7245 */ /* 0x000fe40000201400 */
[----:B------:R-:W-:Y:S02]  /*1a320*/  IABS R175, R175 ;  /* 0x000000af00af7213 */ /* 0x000fe40000000000 */
[----:B------:R-:W-:Y:S01]  /*1a330*/  IABS R174, R174 ;  /* 0x000000ae00ae7213 */ /* 0x000fe20000000000 */
[----:B------:R-:W-:Y:S01]  /*1a340*/  FFMA.FTZ R21, -R244, R170, R21 ;  /* 0x000000aaf4157223 */ /* 0x000fe20000010115 */
[----:B------:R-:W-:Y:S02]  /*1a350*/  I2FP.F32.S32 R173, R173 ;  /* 0x000000ad00ad7245 */ /* 0x000fe40000201400 */
[----:B------:R-:W-:Y:S02]  /*1a360*/  IADD3 R172, PT, PT, R218, -0x1, -R0 ;  /* 0xffffffffdaac7810 */ /* 0x000fe40007ffe800 */
[----:B------:R-:W-:Y:S01]  /*1a370*/  I2FP.F32.S32 R175, R175 ;  /* 0x000000af00af7245 */ /* 0x000fe20000201400 */
[CC--:B------:R-:W-:Y:S01]  /*1a380*/  FFMA.FTZ R4, -R244.reuse, R173.reuse, R4 ;  /* 0x000000adf4047223 */ /* 0x0c0fe20000010104 */
[----:B------:R-:W-:Y:S01]  /*1a390*/  I2FP.F32.S32 R174, R174 ;  /* 0x000000ae00ae7245 */ /* 0x000fe20000201400 */
[----:B------:R-:W-:Y:S01]  /*1a3a0*/  FFMA.FTZ R10, -R244, R173, R10 ;  /* 0x000000adf40a7223 */ /* 0x000fe2000001010a */
[----:B------:R-:W-:Y:S01]  /*1a3b0*/  @P0 LOP3.LUT R248, R248, 0x8000, RZ, 0xfc, !PT ;  /* 0x00008000f8f80812 */ /* 0x000fe200078efcff */
[----:B------:R-:W-:Y:S01]  /*1a3c0*/  FFMA.FTZ R24, -R244, R175, R24 ;  /* 0x000000aff4187223 */ /* 0x000fe20000010118 */
[----:B------:R-:W-:Y:S01]  /*1a3d0*/  IADD3 R170, PT, PT, R230, -0x29, -R0 ;  /* 0xffffffd7e6aa7810 */ /* 0x000fe20007ffe800 */
[C---:B------:R-:W-:Y:S01]  /*1a3e0*/  FFMA.FTZ R13, -R244.reuse, R174, R13 ;  /* 0x000000aef40d7223 */ /* 0x040fe2000001010d */
[----:B------:R-:W-:Y:S02]  /*1a3f0*/  IABS R172, R172 ;  /* 0x000000ac00ac7213 */ /* 0x000fe40000000000 */
[----:B------:R-:W-:Y:S02]  /*1a400*/  IABS R177, R177 ;  /* 0x000000b100b17213 */ /* 0x000fe40000000000 */
[----:B------:R-:W-:Y:S02]  /*1a410*/  ISETP.GE.AND P0, PT, R171, R232, PT ;  /* 0x000000e8ab00720c */ /* 0x000fe40003f06270 */
[----:B------:R-:W-:Y:S02]  /*1a420*/  IABS R170, R170 ;  /* 0x000000aa00aa7213 */ /* 0x000fe40000000000 */
[----:B------:R-:W-:Y:S02]  /*1a430*/  I2FP.F32.S32 R172, R172 ;  /* 0x000000ac00ac7245 */ /* 0x000fe40000201400 */
[----:B------:R-:W-:Y:S01]  /*1a440*/  FSEL R175, R5, -INF , P1 ;  /* 0xff80000005af7808 */ /* 0x000fe20000800000 */
[C---:B------:R-:W-:Y:S01]  /*1a450*/  VIADD R5, R171.reuse, 0x29 ;  /* 0x00000029ab057836 */ /* 0x040fe20000000000 */
[----:B------:R-:W-:Y:S01]  /*1a460*/  I2FP.F32.S32 R177, R177 ;  /* 0x000000b100b17245 */ /* 0x000fe20000201400 */
[----:B------:R-:W-:Y:S01]  /*1a470*/  FFMA.FTZ R7, -R244, R172, R7 ;  /* 0x000000acf4077223 */ /* 0x000fe20000010107 */
[-C--:B------:R-:W-:Y:S02]  /*1a480*/  ISETP.GE.AND P1, PT, R176, R232.reuse, PT ;  /* 0x000000e8b000720c */ /* 0x080fe40003f26270 */
[----:B------:R-:W-:Y:S01]  /*1a490*/  FSEL R174, R4, -INF , P0 ;  /* 0xff80000004ae7808 */ /* 0x000fe20000000000 */
[----:B------:R-:W-:Y:S01]  /*1a4a0*/  VIADD R4, R171, 0x8 ;  /* 0x00000008ab047836 */ /* 0x000fe20000000000 */
[----:B------:R-:W-:Y:S01]  /*1a4b0*/  ISETP.GE.AND P0, PT, R185, R232, PT ;  /* 0x000000e8b900720c */ /* 0x000fe20003f06270 */
[C---:B------:R-:W-:Y:S01]  /*1a4c0*/  FFMA.FTZ R6, -R244.reuse, R177, R6 ;  /* 0x000000b1f4067223 */ /* 0x040fe20000010106 */
[----:B------:R-:W-:Y:S01]  /*1a4d0*/  I2FP.F32.S32 R170, R170 ;  /* 0x000000aa00aa7245 */ /* 0x000fe20000201400 */
[----:B------:R-:W-:Y:S01]  /*1a4e0*/  VIADD R177, R171, 0x20 ;  /* 0x00000020abb17836 */ /* 0x000fe20000000000 */
[----:B------:R-:W-:Y:S02]  /*1a4f0*/  FSEL R173, R9, -INF , P1 ;  /* 0xff80000009ad7808 */ /* 0x000fe40000800000 */
[----:B------:R-:W-:Y:S01]  /*1a500*/  ISETP.GE.AND P1, PT, R183, R232, PT ;  /* 0x000000e8b700720c */ /* 0x000fe20003f26270 */
[----:B------:R-:W-:Y:S01]  /*1a510*/  FFMA.FTZ R25, -R244, R170, R25 ;  /* 0x000000aaf4197223 */ /* 0x000fe20000010119 */
[----:B------:R-:W-:Y:S01]  /*1a520*/  FSEL R172, R12, -INF , P0 ;  /* 0xff8000000cac7808 */ /* 0x000fe20000000000 */
[----:B------:R-:W-:Y:S01]  /*1a530*/  VIADD R12, R171, 0x28 ;  /* 0x00000028ab0c7836 */ /* 0x000fe20000000000 */
[-C--:B------:R-:W-:Y:S02]  /*1a540*/  ISETP.GE.AND P0, PT, R181, R232.reuse, PT ;  /* 0x000000e8b500720c */ /* 0x080fe40003f06270 */
[----:B------:R-:W-:Y:S02]  /*1a550*/  FSEL R170, R13, -INF , P1 ;  /* 0xff8000000daa7808 */ /* 0x000fe40000800000 */
[----:B------:R-:W-:Y:S01]  /*1a560*/  FSEL R13, R16, -INF , P0 ;  /* 0xff800000100d7808 */ /* 0x000fe20000000000 */
[----:B------:R-:W-:Y:S01]  /*1a570*/  VIADD R16, R171, 0x21 ;  /* 0x00000021ab107836 */ /* 0x000fe20000000000 */
[-C--:B------:R-:W-:Y:S02]  /*1a580*/  ISETP.GE.AND P0, PT, R177, R232.reuse, PT ;  /* 0x000000e8b100720c */ /* 0x080fe40003f06270 */
[--C-:B------:R-:W-:Y:S02]  /*1a590*/  IADD3 R178, PT, PT, R218, -0x9, -R0.reuse ;  /* 0xfffffff7dab27810 */ /* 0x100fe40007ffe800 */
[----:B------:R-:W-:Y:S02]  /*1a5a0*/  FSEL R20, R20, -INF , P0 ;  /* 0xff80000014147808 */ /* 0x000fe40000000000 */
[-C--:B------:R-:W-:Y:S02]  /*1a5b0*/  ISETP.GE.AND P0, PT, R16, R232.reuse, PT ;  /* 0x000000e81000720c */ /* 0x080fe40003f06270 */
[----:B------:R-:W-:Y:S02]  /*1a5c0*/  ISETP.GE.AND P1, PT, R179, R232, PT ;  /* 0x000000e8b300720c */ /* 0x000fe40003f26270 */
[----:B------:R-:W-:Y:S02]  /*1a5d0*/  FSEL R9, R21, -INF , P0 ;  /* 0xff80000015097808 */ /* 0x000fe40000000000 */
[----:B------:R-:W-:Y:S02]  /*1a5e0*/  IADD3 R21, PT, PT, R230, -0x30, -R0 ;  /* 0xffffffd0e6157810 */ /* 0x000fe40007ffe800 */
[----:B------:R-:W-:Y:S02]  /*1a5f0*/  IABS R178, R178 ;  /* 0x000000b200b27213 */ /* 0x000fe40000000000 */
[----:B------:R-:W-:Y:S02]  /*1a600*/  IABS R21, R21 ;  /* 0x0000001500157213 */ /* 0x000fe40000000000 */
[----:B------:R-:W-:Y:S02]  /*1a610*/  FSEL R17, R17, -INF , P1 ;  /* 0xff80000011117808 */ /* 0x000fe40000800000 */
[----:B------:R-:W-:Y:S02]  /*1a620*/  I2FP.F32.S32 R21, R21 ;  /* 0x0000001500157245 */ /* 0x000fe40000201400 */
[----:B------:R-:W-:Y:S02]  /*1a630*/  ISETP.GE.AND P1, PT, R171, R229, PT ;  /* 0x000000e5ab00720c */ /* 0x000fe40003f26270 */
[----:B------:R-:W-:Y:S01]  /*1a640*/  I2FP.F32.S32 R178, R178 ;  /* 0x000000b200b27245 */ /* 0x000fe20000201400 */
[----:B------:R-:W-:Y:S01]  /*1a650*/  FFMA.FTZ R28, -R244, R21, R28 ;  /* 0x00000015f41c7223 */ /* 0x000fe2000001011c */
[--C-:B------:R-:W-:Y:S02]  /*1a660*/  IADD3 R21, PT, PT, R230, -0x38, -R0.reuse ;  /* 0xffffffc8e6157810 */ /* 0x100fe40007ffe800 */
[----:B------:R-:W-:Y:S01]  /*1a670*/  FSEL R6, R6, -INF , P1 ;  /* 0xff80000006067808 */ /* 0x000fe20000800000 */
[----:B------:R-:W-:Y:S01]  /*1a680*/  FFMA.FTZ R11, -R244, R178, R11 ;  /* 0x000000b2f40b7223 */ /* 0x000fe2000001010b */
[----:B------:R-:W-:Y:S02]  /*1a690*/  IABS R21, R21 ;  /* 0x0000001500157213 */ /* 0x000fe40000000000 */
[----:B------:R-:W-:Y:S02]  /*1a6a0*/  ISETP.GE.AND P0, PT, R12, R232, PT ;  /* 0x000000e80c00720c */ /* 0x000fe40003f06270 */
[----:B------:R-:W-:Y:S02]  /*1a6b0*/  I2FP.F32.S32 R21, R21 ;  /* 0x0000001500157245 */ /* 0x000fe40000201400 */
[----:B------:R-:W-:Y:S02]  /*1a6c0*/  ISETP.GE.AND P1, PT, R4, R229, PT ;  /* 0x000000e50400720c */ /* 0x000fe40003f26270 */
[----:B------:R-:W-:Y:S01]  /*1a6d0*/  IADD3 R178, PT, PT, R218, -0x11, -R0 ;  /* 0xffffffefdab27810 */ /* 0x000fe20007ffe800 */
[----:B------:R-:W-:Y:S01]  /*1a6e0*/  FFMA.FTZ R32, -R244, R21, R32 ;  /* 0x00000015f4207223 */ /* 0x000fe20000010120 */
[----:B------:R-:W-:Y:S02]  /*1a6f0*/  IADD3 R21, PT, PT, R218, -0x20, -R0 ;  /* 0xffffffe0da157810 */ /* 0x000fe40007ffe800 */
[----:B------:R-:W-:Y:S02]  /*1a700*/  @P2 LOP3.LUT R249, R249, 0x8, RZ, 0xfc, !PT ;  /* 0x00000008f9f92812 */ /* 0x000fe400078efcff */
[----:B------:R-:W-:Y:S02]  /*1a710*/  IABS R21, R21 ;  /* 0x0000001500157213 */ /* 0x000fe40000000000 */
[----:B------:R-:W-:Y:S02]  /*1a720*/  FSEL R24, R24, -INF , P0 ;  /* 0xff80000018187808 */ /* 0x000fe40000000000 */
[----:B------:R-:W-:Y:S02]  /*1a730*/  I2FP.F32.S32 R21, R21 ;  /* 0x0000001500157245 */ /* 0x000fe40000201400 */
[----:B------:R-:W-:Y:S02]  /*1a740*/  FSEL R10, R10, -INF , P1 ;  /* 0xff8000000a0a7808 */ /* 0x000fe40000800000 */
[----:B------:R-:W-:Y:S01]  /*1a750*/  ISETP.GE.AND P0, PT, R176, R229, PT ;  /* 0x000000e5b000720c */ /* 0x000fe20003f06270 */
[----:B------:R-:W-:Y:S01]  /*1a760*/  FFMA.FTZ R22, -R244, R21, R22 ;  /* 0x00000015f4167223 */ /* 0x000fe20000010116 */
[--C-:B------:R-:W-:Y:S02]  /*1a770*/  IADD3 R21, PT, PT, R218, -0x28, -R0.reuse ;  /* 0xffffffd8da157810 */ /* 0x100fe40007ffe800 */
[C---:B------:R-:W-:Y:S02]  /*1a780*/  ISETP.GE.AND P2, PT, R176.reuse, R231, PT ;  /* 0x000000e7b000720c */ /* 0x040fe40003f46270 */
[----:B------:R-:W-:Y:S02]  /*1a790*/  IABS R21, R21 ;  /* 0x0000001500157213 */ /* 0x000fe40000000000 */
[----:B------:R-:W-:Y:S02]  /*1a7a0*/  ISETP.GE.AND P1, PT, R176, R228, PT ;  /* 0x000000e4b000720c */ /* 0x000fe40003f26270 */
[----:B------:R-:W-:Y:S02]  /*1a7b0*/  I2FP.F32.S32 R21, R21 ;  /* 0x0000001500157245 */ /* 0x000fe40000201400 */
[----:B------:R-:W-:Y:S02]  /*1a7c0*/  IABS R178, R178 ;  /* 0x000000b200b27213 */ /* 0x000fe40000000000 */
[----:B------:R-:W-:Y:S01]  /*1a7d0*/  IADD3 R176, PT, PT, R230, -0x39, -R0 ;  /* 0xffffffc7e6b07810 */ /* 0x000fe20007ffe800 */
[----:B------:R-:W-:Y:S01]  /*1a7e0*/  FFMA.FTZ R26, -R244, R21, R26 ;  /* 0x00000015f41a7223 */ /* 0x000fe2000001011a */
[--C-:B------:R-:W-:Y:S02]  /*1a7f0*/  IADD3 R21, PT, PT, R230, -0x58, -R0.reuse ;  /* 0xffffffa8e6157810 */ /* 0x100fe40007ffe800 */
[----:B------:R-:W-:Y:S02]  /*1a800*/  I2FP.F32.S32 R178, R178 ;  /* 0x000000b200b27245 */ /* 0x000fe40000201400 */
[----:B------:R-:W-:Y:S02]  /*1a810*/  IABS R21, R21 ;  /* 0x0000001500157213 */ /* 0x000fe40000000000 */
[----:B------:R-:W-:Y:S01]  /*1a820*/  IABS R176, R176 ;  /* 0x000000b000b07213 */ /* 0x000fe20000000000 */
[----:B------:R-:W-:Y:S01]  /*1a830*/  FFMA.FTZ R15, -R244, R178, R15 ;  /* 0x000000b2f40f7223 */ /* 0x000fe2000001010f */
[----:B------:R-:W-:Y:S02]  /*1a840*/  I2FP.F32.S32 R21, R21 ;  /* 0x0000001500157245 */ /* 0x000fe40000201400 */
[----:B------:R-:W-:Y:S02]  /*1a850*/  I2FP.F32.S32 R176, R176 ;  /* 0x000000b000b07245 */ /* 0x000fe40000201400 */
[----:B------:R-:W-:Y:S01]  /*1a860*/  IADD3 R178, PT, PT, R218, -0x19, -R0 ;  /* 0xffffffe7dab27810 */ /* 0x000fe20007ffe800 */
[----:B------:R-:W-:Y:S01]  /*1a870*/  FFMA.FTZ R48, -R244, R21, R48 ;  /* 0x00000015f4307223 */ /* 0x000fe20000010130 */
[--C-:B------:R-:W-:Y:S01]  /*1a880*/  IADD3 R21, PT, PT, R230, -0x60, -R0.reuse ;  /* 0xffffffa0e6157810 */ /* 0x100fe20007ffe800 */
[----:B------:R-:W-:Y:S01]  /*1a890*/  FFMA.FTZ R33, -R244, R176, R33 ;  /* 0x000000b0f4217223 */ /* 0x000fe20000010121 */
[----:B------:R-:W-:Y:S02]  /*1a8a0*/  IABS R178, R178 ;  /* 0x000000b200b27213 */ /* 0x000fe40000000000 */
[----:B------:R-:W-:Y:S02]  /*1a8b0*/  IABS R21, R21 ;  /* 0x0000001500157213 */ /* 0x000fe40000000000 */
[----:B------:R-:W-:Y:S02]  /*1a8c0*/  IADD3 R176, PT, PT, R230, -0x41, -R0 ;  /* 0xffffffbfe6b07810 */ /* 0x000fe40007ffe800 */
[----:B------:R-:W-:Y:S02]  /*1a8d0*/  I2FP.F32.S32 R21, R21 ;  /* 0x0000001500157245 */ /* 0x000fe40000201400 */
[----:B------:R-:W-:Y:S02]  /*1a8e0*/  I2FP.F32.S32 R178, R178 ;  /* 0x000000b200b27245 */ /* 0x000fe40000201400 */
[----:B------:R-:W-:Y:S01]  /*1a8f0*/  IABS R176, R176 ;  /* 0x000000b000b07213 */ /* 0x000fe20000000000 */
[----:B------:R-:W-:Y:S01]  /*1a900*/  FFMA.FTZ R52, -R244, R21, R52 ;  /* 0x00000015f4347223 */ /* 0x000fe20000010134 */
[--C-:B------:R-:W-:Y:S01]  /*1a910*/  IADD3 R21, PT, PT, R218, -0x48, -R0.reuse ;  /* 0xffffffb8da157810 */ /* 0x100fe20007ffe800 */
[----:B------:R-:W-:Y:S01]  /*1a920*/  FFMA.FTZ R19, -R244, R178, R19 ;  /* 0x000000b2f4137223 */ /* 0x000fe20000010113 */
[----:B------:R-:W-:Y:S02]  /*1a930*/  I2FP.F32.S32 R176, R176 ;  /* 0x000000b000b07245 */ /* 0x000fe40000201400 */
[----:B------:R-:W-:Y:S02]  /*1a940*/  IABS R21, R21 ;  /* 0x0000001500157213 */ /* 0x000fe40000000000 */
[--C-:B------:R-:W-:Y:S01]  /*1a950*/  IADD3 R178, PT, PT, R230, -0x49, -R0.reuse ;  /* 0xffffffb7e6b27810 */ /* 0x100fe20007ffe800 */
[----:B------:R-:W-:Y:S01]  /*1a960*/  FFMA.FTZ R37, -R244, R176, R37 ;  /* 0x000000b0f4257223 */ /* 0x000fe20000010125 */
        /* <DEDUP_REMOVED lines=29> */
[----:B------:R-:W-:Y:S02]  /*1ab40*/  IADD3 R180, PT, PT, R230, -0x31, -R0 ;  /* 0xffffffcfe6b47810 */ /* 0x000fe40007ffe800 */
[----:B------:R-:W-:Y:S01]  /*1ab50*/  IABS R178, R178 ;  /* 0x000000b200b27213 */ /* 0x000fe20000000000 */
[----:B------:R-:W-:Y:S01]  /*1ab60*/  FFMA.FTZ R72, -R244, R21, R72 ;  /* 0x00000015f4487223 */ /* 0x000fe20000010148 */
[--C-:B------:R-:W-:Y:S02]  /*1ab70*/  IADD3 R21, PT, PT, R218, -0x70, -R0.reuse ;  /* 0xffffff90da157810 */ /* 0x100fe40007ffe800 */
[--C-:B------:R-:W-:Y:S02]  /*1ab80*/  IADD3 R176, PT, PT, R230, -0x61, -R0.reuse ;  /* 0xffffff9fe6b07810 */ /* 0x100fe40007ffe800 */
[----:B------:R-:W-:Y:S02]  /*1ab90*/  IABS R21, R21 ;  /* 0x0000001500157213 */ /* 0x000fe40000000000 */
[----:B------:R-:W-:Y:S02]  /*1aba0*/  IABS R180, R180 ;  /* 0x000000b400b47213 */ /* 0x000fe40000000000 */
[----:B------:R-:W-:Y:S02]  /*1abb0*/  I2FP.F32.S32 R21, R21 ;  /* 0x0000001500157245 */ /* 0x000fe40000201400 */
[----:B------:R-:W-:Y:S02]  /*1abc0*/  I2FP.F32.S32 R178, R178 ;  /* 0x000000b200b27245 */ /* 0x000fe40000201400 */
[----:B------:R-:W-:Y:S01]  /*1abd0*/  IADD3 R187, PT, PT, R218, -0x10, -R0 ;  /* 0xfffffff0dabb7810 */ /* 0x000fe20007ffe800 */
[----:B------:R-:W-:Y:S01]  /*1abe0*/  FFMA.FTZ R62, -R244, R21, R62 ;  /* 0x00000015f43e7223 */ /* 0x000fe2000001013e */
[----:B------:R-:W-:Y:S01]  /*1abf0*/  IADD3 R21, PT, PT, R218, -0x78, -R0 ;  /* 0xffffff88da157810 */ /* 0x000fe20007ffe800 */
[C---:B------:R-:W-:Y:S01]  /*1ac00*/  FFMA.FTZ R35, -R244.reuse, R178, R35 ;  /* 0x000000b2f4237223 */ /* 0x040fe20000010123 */
[----:B------:R-:W-:Y:S02]  /*1ac10*/  IABS R176, R176 ;  /* 0x000000b000b07213 */ /* 0x000fe40000000000 */
[----:B------:R-:W-:Y:S02]  /*1ac20*/  IABS R21, R21 ;  /* 0x0000001500157213 */ /* 0x000fe40000000000 */
[----:B------:R-:W-:Y:S02]  /*1ac30*/  I2FP.F32.S32 R180, R180 ;  /* 0x000000b400b47245 */ /* 0x000fe40000201400 */
[----:B------:R-:W-:Y:S02]  /*1ac40*/  I2FP.F32.S32 R21, R21 ;  /* 0x0000001500157245 */ /* 0x000fe40000201400 */
[----:B------:R-:W-:Y:S01]  /*1ac50*/  FSEL R184, R11, -INF , P0 ;  /* 0xff8000000bb87808 */ /* 0x000fe20000000000 */
[C---:B------:R-:W-:Y:S01]  /*1ac60*/  FFMA.FTZ R29, -R244.reuse, R180, R29 ;  /* 0x000000b4f41d7223 */ /* 0x040fe2000001011d */
[----:B------:R-:W-:Y:S01]  /*1ac70*/  IABS R187, R187 ;  /* 0x000000bb00bb7213 */ /* 0x000fe20000000000 */
[----:B------:R-:W-:Y:S01]  /*1ac80*/  FFMA.FTZ R66, -R244, R21, R66 ;  /* 0x00000015f4427223 */ /* 0x000fe20000010142 */
[--C-:B------:R-:W-:Y:S02]  /*1ac90*/  IADD3 R21, PT, PT, R230, -0xa8, -R0.reuse ;  /* 0xffffff58e6157810 */ /* 0x100fe40007ffe800 */
[----:B------:R-:W-:Y:S02]  /*1aca0*/  I2FP.F32.S32 R176, R176 ;  /* 0x000000b000b07245 */ /* 0x000fe40000201400 */
[----:B------:R-:W-:Y:S02]  /*1acb0*/  IABS R21, R21 ;  /* 0x0000001500157213 */ /* 0x000fe40000000000 */
[----:B------:R-:W-:Y:S01]  /*1acc0*/  ISETP.GE.AND P0, PT, R198, R232, PT ;  /* 0x000000e8c600720c */ /* 0x000fe20003f06270 */
[----:B------:R-:W-:Y:S01]  /*1acd0*/  FFMA.FTZ R53, -R244, R176, R53 ;  /* 0x000000b0f4357223 */ /* 0x000fe20000010135 */
[----:B------:R-:W-:Y:S02]  /*1ace0*/  I2FP.F32.S32 R21, R21 ;  /* 0x0000001500157245 */ /* 0x000fe40000201400 */
[----:B------:R-:W-:Y:S02]  /*1acf0*/  IADD3 R178, PT, PT, R218, -0x41, -R0 ;  /* 0xffffffbfdab27810 */ /* 0x000fe40007ffe800 */
[----:B------:R-:W-:Y:S01]  /*1ad00*/  I2FP.F32.S32 R187, R187 ;  /* 0x000000bb00bb7245 */ /* 0x000fe20000201400 */
[----:B------:R-:W-:Y:S01]  /*1ad10*/  FFMA.FTZ R88, -R244, R21, R88 ;  /* 0x00000015f4587223 */ /* 0x000fe20000010158 */
[----:B------:R-:W-:Y:S02]  /*1ad20*/  IADD3 R21, PT, PT, R230, -0xb0, -R0 ;  /* 0xffffff50e6157810 */ /* 0x000fe40007ffe800 */
[----:B------:R-:W-:Y:S01]  /*1ad30*/  FSEL R199, R28, -INF , P0 ;  /* 0xff8000001cc77808 */ /* 0x000fe20000000000 */
[----:B------:R-:W-:Y:S01]  /*1ad40*/  FFMA.FTZ R14, -R244, R187, R14 ;  /* 0x000000bbf40e7223 */ /* 0x000fe2000001010e */
[----:B------:R-:W-:Y:S02]  /*1ad50*/  IABS R21, R21 ;  /* 0x0000001500157213 */ /* 0x000fe40000000000 */
[----:B------:R-:W-:Y:S02]  /*1ad60*/  IABS R178, R178 ;  /* 0x000000b200b27213 */ /* 0x000fe40000000000 */
[----:B------:R-:W-:Y:S02]  /*1ad70*/  I2FP.F32.S32 R21, R21 ;  /* 0x0000001500157245 */ /* 0x000fe40000201400 */
[----:B------:R-:W-:Y:S02]  /*1ad80*/  ISETP.GE.AND P0, PT, R194, R232, PT ;  /* 0x000000e8c200720c */ /* 0x000fe40003f06270 */
[----:B------:R-:W-:Y:S01]  /*1ad90*/  IADD3 R176, PT, PT, R230, -0x69, -R0 ;  /* 0xffffff97e6b07810 */ /* 0x000fe20007ffe800 */
[----:B------:R-:W-:Y:S01]  /*1ada0*/  FFMA.FTZ R92, -R244, R21, R92 ;  /* 0x00000015f45c7223 */ /* 0x000fe2000001015c */
[----:B------:R-:W-:Y:S02]  /*1adb0*/  IADD3 R21, PT, PT, R218, -0x98, -R0 ;  /* 0xffffff68da157810 */ /* 0x000fe40007ffe800 */
[----:B------:R-:W-:Y:S02]  /*1adc0*/  I2FP.F32.S32 R178, R178 ;  /* 0x000000b200b27245 */ /* 0x000fe40000201400 */
[----:B------:R-:W-:Y:S02]  /*1add0*/  IABS R21, R21 ;  /* 0x0000001500157213 */ /* 0x000fe40000000000 */
[----:B------:R-:W-:Y:S01]  /*1ade0*/  FSEL R207, R29, -INF , P0 ;  /* 0xff8000001dcf7808 */ /* 0x000fe20000000000 */
[----:B------:R-:W-:Y:S01]  /*1adf0*/  VIADD R29, R171, 0x40 ;  /* 0x00000040ab1d7836 */ /* 0x000fe20000000000 */
[----:B------:R-:W-:Y:S01]  /*1ae00*/  I2FP.F32.S32 R21, R21 ;  /* 0x0000001500157245 */ /* 0x000fe20000201400 */
[C---:B------:R-:W-:Y:S01]  /*1ae10*/  FFMA.FTZ R39, -R244.reuse, R178, R39 ;  /* 0x000000b2f4277223 */ /* 0x040fe20000010127 */
[----:B------:R-:W-:Y:S02]  /*1ae20*/  IABS R176, R176 ;  /* 0x000000b000b07213 */ /* 0x000fe40000000000 */
[----:B------:R-:W-:Y:S01]  /*1ae30*/  ISETP.GE.AND P0, PT, R185, R229, PT ;  /* 0x000000e5b900720c */ /* 0x000fe20003f06270 */
[----:B------:R-:W-:Y:S01]  /*1ae40*/  FFMA.FTZ R82, -R244, R21, R82 ;  /* 0x00000015f4527223 */ /* 0x000fe20000010152 */
[--C-:B------:R-:W-:Y:S02]  /*1ae50*/  IADD3 R21, PT, PT, R218, -0xa0, -R0.reuse ;  /* 0xffffff60da157810 */ /* 0x100fe40007ffe800 */
[----:B------:R-:W-:Y:S02]  /*1ae60*/  I2FP.F32.S32 R176, R176 ;  /* 0x000000b000b07245 */ /* 0x000fe40000201400 */
[----:B------:R-:W-:Y:S02]  /*1ae70*/  IABS R21, R21 ;  /* 0x0000001500157213 */ /* 0x000fe40000000000 */
[----:B------:R-:W-:Y:S01]  /*1ae80*/  FSEL R203, R14, -INF , P0 ;  /* 0xff8000000ecb7808 */ /* 0x000fe20000000000 */
[----:B------:R-:W-:Y:S01]  /*1ae90*/  FFMA.FTZ R57, -R244, R176, R57 ;  /* 0x000000b0f4397223 */ /* 0x000fe20000010139 */
[----:B------:R-:W-:Y:S02]  /*1aea0*/  I2FP.F32.S32 R21, R21 ;  /* 0x0000001500157245 */ /* 0x000fe40000201400 */
[----:B------:R-:W-:Y:S02]  /*1aeb0*/  IADD3 R178, PT, PT, R230, -0x71, -R0 ;  /* 0xffffff8fe6b27810 */ /* 0x000fe40007ffe800 */
[----:B------:R-:W-:Y:S01]  /*1aec0*/  ISETP.GE.AND P0, PT, R183, R229, PT ;  /* 0x000000e5b700720c */ /* 0x000fe20003f06270 */
[----:B------:R-:W-:Y:S01]  /*1aed0*/  FFMA.FTZ R86, -R244, R21, R86 ;  /* 0x00000015f4567223 */ /* 0x000fe20000010156 */
[--C-:B------:R-:W-:Y:S02]  /*1aee0*/  IADD3 R21, PT, PT, R230, -0xd0, -R0.reuse ;  /* 0xffffff30e6157810 */ /* 0x100fe40007ffe800 */
[C-C-:B------:R-:W-:Y:S02]  /*1aef0*/  IADD3 R189, PT, PT, R218.reuse, -0x18, -R0.reuse ;  /* 0xffffffe8dabd7810 */ /* 0x140fe40007ffe800 */
[----:B------:R-:W-:Y:S02]  /*1af00*/  IABS R21, R21 ;  /* 0x0000001500157213 */ /* 0x000fe40000000000 */
[----:B------:R-:W-:Y:S02]  /*1af10*/  IABS R178, R178 ;  /* 0x000000b200b27213 */ /* 0x000fe40000000000 */
[----:B------:R-:W-:Y:S02]  /*1af20*/  FSEL R200, R15, -INF , P0 ;  /* 0xff8000000fc87808 */ /* 0x000fe40000000000 */
[----:B------:R-:W-:Y:S02]  /*1af30*/  IABS R189, R189 ;  /* 0x000000bd00bd7213 */ /* 0x000fe40000000000 */
[----:B------:R-:W-:Y:S02]  /*1af40*/  IADD3 R176, PT, PT, R218, -0x51, -R0 ;  /* 0xffffffafdab07810 */ /* 0x000fe40007ffe800 */
[----:B------:R-:W-:Y:S02]  /*1af50*/  I2FP.F32.S32 R21, R21 ;  /* 0x0000001500157245 */ /* 0x000fe40000201400 */
[----:B------:R-:W-:Y:S02]  /*1af60*/  ISETP.GE.AND P0, PT, R192, R232, PT ;  /* 0x000000e8c000720c */ /* 0x000fe40003f06270 */
[----:B------:R-:W-:Y:S01]  /*1af70*/  I2FP.F32.S32 R178, R178 ;  /* 0x000000b200b27245 */ /* 0x000fe20000201400 */
[C---:B------:R-:W-:Y:S01]  /*1af80*/  FFMA.FTZ R108, -R244.reuse, R21, R108 ;  /* 0x00000015f46c7223 */ /* 0x040fe2000001016c */
[----:B------:R-:W-:Y:S02]  /*1af90*/  I2FP.F32.S32 R189, R189 ;  /* 0x000000bd00bd7245 */ /* 0x000fe40000201400 */
[----:B------:R-:W-:Y:S01]  /*1afa0*/  IABS R176, R176 ;  /* 0x000000b000b07213 */ /* 0x000fe20000000000 */
[----:B------:R-:W-:Y:S01]  /*1afb0*/  FFMA.FTZ R61, -R244, R178, R61 ;  /* 0x000000b2f43d7223 */ /* 0x000fe2000001013d */
[----:B------:R-:W-:Y:S01]  /*1afc0*/  FSEL R197, R32, -INF , P0 ;  /* 0xff80000020c57808 */ /* 0x000fe20000000000 */
[----:B------:R-:W-:Y:S01]  /*1afd0*/  FFMA.FTZ R18, -R244, R189, R18 ;  /* 0x000000bdf4127223 */ /* 0x000fe20000010112 */
[--C-:B------:R-:W-:Y:S02]  /*1afe0*/  IADD3 R187, PT, PT, R230, -0x40, -R0.reuse ;  /* 0xffffffc0e6bb7810 */ /* 0x100fe40007ffe800 */
[----:B------:R-:W-:Y:S02]  /*1aff0*/  ISETP.GE.AND P0, PT, R182, R232, PT ;  /* 0x000000e8b600720c */ /* 0x000fe40003f06270 */
[C-C-:B------:R-:W-:Y:S02]  /*1b000*/  IADD3 R21, PT, PT, R230.reuse, -0xd1, -R0.reuse ;  /* 0xffffff2fe6157810 */ /* 0x140fe40007ffe800 */
[----:B------:R-:W-:Y:S02]  /*1b010*/  I2FP.F32.S32 R176, R176 ;  /* 0x000000b000b07245 */ /* 0x000fe40000201400 */
[----:B------:R-:W-:Y:S02]  /*1b020*/  IABS R187, R187 ;  /* 0x000000bb00bb7213 */ /* 0x000fe40000000000 */
[--C-:B------:R-:W-:Y:S01]  /*1b030*/  IADD3 R178, PT, PT, R230, -0x79, -R0.reuse ;  /* 0xffffff87e6b27810 */ /* 0x100fe20007ffe800 */
[----:B------:R-:W-:Y:S01]  /*1b040*/  FFMA.FTZ R47, -R244, R176, R47 ;  /* 0x000000b0f42f7223 */ /* 0x000fe2000001012f */
[----:B------:R-:W-:Y:S02]  /*1b050*/  FSEL R190, R33, -INF , P0 ;  /* 0xff80000021be7808 */ /* 0x000fe40000000000 */
[----:B------:R-:W-:Y:S02]  /*1b060*/  IABS R21, R21 ;  /* 0x0000001500157213 */ /* 0x000fe40000000000 */
[----:B------:R-:W-:Y:S02]  /*1b070*/  ISETP.GE.AND P0, PT, R181, R229, PT ;  /* 0x000000e5b500720c */ /* 0x000fe40003f06270 */
[----:B------:R-:W-:Y:S02]  /*1b080*/  I2FP.F32.S32 R187, R187 ;  /* 0x000000bb00bb7245 */ /* 0x000fe40000201400 */
[----:B------:R-:W-:Y:S02]  /*1b090*/  IABS R178, R178 ;  /* 0x000000b200b27213 */ /* 0x000fe40000000000 */
[----:B------:R-:W-:Y:S01]  /*1b0a0*/  IADD3 R176, PT, PT, R218, -0x59, -R0 ;  /* 0xffffffa7dab07810 */ /* 0x000fe20007ffe800 */
[----:B------:R-:W-:Y:S01]  /*1b0b0*/  FFMA.FTZ R36, -R244, R187, R36 ;  /* 0x000000bbf4247223 */ /* 0x000fe20000010124 */
[----:B------:R-:W-:Y:S02]  /*1b0c0*/  I2FP.F32.S32 R21, R21 ;  /* 0x0000001500157245 */ /* 0x000fe40000201400 */
[----:B------:R-:W-:Y:S01]  /*1b0d0*/  FSEL R186, R18, -INF , P0 ;  /* 0xff80000012ba7808 */ /* 0x000fe20000000000 */
[----:B------:R-:W-:Y:S01]  /*1b0e0*/  VIADD R18, R171, 0x48 ;  /* 0x00000048ab127836 */ /* 0x000fe20000000000 */
[----:B------:R-:W-:Y:S01]  /*1b0f0*/  ISETP.GE.AND P0, PT, R179, R229, PT ;  /* 0x000000e5b300720c */ /* 0x000fe20003f06270 */
[----:B------:R-:W-:Y:S01]  /*1b100*/  FFMA.FTZ R109, -R244, R21, R109 ;  /* 0x00000015f46d7223 */ /* 0x000fe2000001016d */
[----:B------:R-:W-:Y:S01]  /*1b110*/  I2FP.F32.S32 R178, R178 ;  /* 0x000000b200b27245 */ /* 0x000fe20000201400 */
[----:B------:R-:W-:Y:S01]  /*1b120*/  VIADD R21, R171, 0x41 ;  /* 0x00000041ab157836 */ /* 0x000fe20000000000 */
[----:B------:R-:W-:Y:S02]  /*1b130*/  IABS R176, R176 ;  /* 0x000000b000b07213 */ /* 0x000fe40000000000 */
[--C-:B------:R-:W-:Y:S01]  /*1b140*/  IADD3 R187, PT, PT, R230, -0x48, -R0.reuse ;  /* 0xffffffb8e6bb7810 */ /* 0x100fe20007ffe800 */
[----:B------:R-:W-:Y:S01]  /*1b150*/  FFMA.FTZ R65, -R244, R178, R65 ;  /* 0x000000b2f4417223 */ /* 0x000fe20000010141 */
[----:B------:R-:W-:Y:S02]  /*1b160*/  FSEL R33, R19, -INF , P0 ;  /* 0xff80000013217808 */ /* 0x000fe40000000000 */
[----:B------:R-:W-:Y:S02]  /*1b170*/  ISETP.GE.AND P0, PT, R29, R232, PT ;  /* 0x000000e81d00720c */ /* 0x000fe40003f06270 */
[C-C-:B------:R-:W-:Y:S02]  /*1b180*/  IADD3 R180, PT, PT, R218.reuse, -0x21, -R0.reuse ;  /* 0xffffffdfdab47810 */ /* 0x140fe40007ffe800 */
[C-C-:B------:R-:W-:Y:S02]  /*1b190*/  IADD3 R28, PT, PT, R218.reuse, -0xb1, -R0.reuse ;  /* 0xffffff4fda1c7810 */ /* 0x140fe40007ffe800 */
[----:B------:R-:W-:Y:S02]  /*1b1a0*/  I2FP.F32.S32 R176, R176 ;  /* 0x000000b000b07245 */ /* 0x000fe40000201400 */
[----:B------:R-:W-:Y:S02]  /*1b1b0*/  IABS R187, R187 ;  /* 0x000000bb00bb7213 */ /* 0x000fe40000000000 */
[----:B------:R-:W-:Y:S01]  /*1b1c0*/  IADD3 R178, PT, PT, R218, -0x61, -R0 ;  /* 0xffffff9fdab27810 */ /* 0x000fe20007ffe800 */
[----:B------:R-:W-:Y:S01]  /*1b1d0*/  FFMA.FTZ R51, -R244, R176, R51 ;  /* 0x000000b0f4337223 */ /* 0x000fe20000010133 */
[----:B------:R-:W-:Y:S01]  /*1b1e0*/  FSEL R193, R36, -INF , P0 ;  /* 0xff80000024c17808 */ /* 0x000fe20000000000 */
[----:B------:R-:W-:Y:S01]  /*1b1f0*/  IMAD.MOV.U32 R36, RZ, RZ, R200 ;  /* 0x000000ffff247224 */ /* 0x000fe200078e00c8 */
[----:B------:R-:W-:Y:S02]  /*1b200*/  IABS R180, R180 ;  /* 0x000000b400b47213 */ /* 0x000fe40000000000 */
[----:B------:R-:W-:Y:S02]  /*1b210*/  IABS R28, R28 ;  /* 0x0000001c001c7213 */ /* 0x000fe40000000000 */
[----:B------:R-:W-:Y:S02]  /*1b220*/  ISETP.GE.AND P0, PT, R21, R232, PT ;  /* 0x000000e81500720c */ /* 0x000fe40003f06270 */
[C---:B------:R-:W-:Y:S01]  /*1b230*/  IADD3 R15, PT, PT, R230.reuse, -0xd8, -R0 ;  /* 0xffffff28e60f7810 */ /* 0x040fe20007ffe800 */
[----:B------:R-:W-:Y:S01]  /*1b240*/  IMAD.MOV.U32 R14, RZ, RZ, R28 ;  /* 0x000000ffff0e7224 */ /* 0x000fe200078e001c */
[----:B------:R-:W-:Y:S02]  /*1b250*/  I2FP.F32.S32 R187, R187 ;  /* 0x000000bb00bb7245 */ /* 0x000fe40000201400 */
[----:B------:R-:W-:Y:S02]  /*1b260*/  IABS R178, R178 ;  /* 0x000000b200b27213 */ /* 0x000fe40000000000 */
[----:B------:R-:W-:Y:S01]  /*1b270*/  IADD3 R176, PT, PT, R230, -0x89, -R0 ;  /* 0xffffff77e6b07810 */ /* 0x000fe20007ffe800 */
[C---:B------:R-:W-:Y:S01]  /*1b280*/  FFMA.FTZ R40, -R244.reuse, R187, R40 ;  /* 0x000000bbf4287223 */ /* 0x040fe20000010128 */
[----:B------:R-:W-:Y:S02]  /*1b290*/  I2FP.F32.S32 R180, R180 ;  /* 0x000000b400b47245 */ /* 0x000fe40000201400 */
[----:B------:R-:W-:Y:S01]  /*1b2a0*/  FSEL R195, R37, -INF , P0 ;  /* 0xff80000025c37808 */ /* 0x000fe20000000000 */
[----:B------:R-:W-:Y:S01]  /*1b2b0*/  VIADD R37, R171, 0x59 ;  /* 0x00000059ab257836 */ /* 0x000fe20000000000 */
[----:B------:R-:W-:Y:S01]  /*1b2c0*/  IABS R15, R15 ;  /* 0x0000000f000f7213 */ /* 0x000fe20000000000 */
[----:B------:R-:W-:Y:S01]  /*1b2d0*/  FFMA.FTZ R23, -R244, R180, R23 ;  /* 0x000000b4f4177223 */ /* 0x000fe20000010117 */
[----:B------:R-:W-:Y:S02]  /*1b2e0*/  ISETP.GE.AND P0, PT, R177, R229, PT ;  /* 0x000000e5b100720c */ /* 0x000fe40003f06270 */
[----:B------:R-:W-:Y:S02]  /*1b2f0*/  I2FP.F32.S32 R178, R178 ;  /* 0x000000b200b27245 */ /* 0x000fe40000201400 */
[----:B------:R-:W-:Y:S02]  /*1b300*/  IABS R176, R176 ;  /* 0x000000b000b07213 */ /* 0x000fe40000000000 */
[--C-:B------:R-:W-:Y:S01]  /*1b310*/  IADD3 R11, PT, PT, R218, -0xb0, -R0.reuse ;  /* 0xffffff50da0b7810 */ /* 0x100fe20007ffe800 */
[----:B------:R-:W-:Y:S01]  /*1b320*/  FFMA.FTZ R55, -R244, R178, R55 ;  /* 0x000000b2f4377223 */ /* 0x000fe20000010137 */
[----:B------:R-:W-:Y:S02]  /*1b330*/  IADD3 R187, PT, PT, R218, -0x30, -R0 ;  /* 0xffffffd0dabb7810 */ /* 0x000fe40007ffe800 */
[----:B------:R-:W-:Y:S02]  /*1b340*/  I2FP.F32.S32 R15, R15 ;  /* 0x0000000f000f7245 */ /* 0x000fe40000201400 */
[----:B------:R-:W-:Y:S02]  /*1b350*/  FSEL R201, R22, -INF , P0 ;  /* 0xff80000016c97808 */ /* 0x000fe40000000000 */
[----:B------:R-:W-:Y:S01]  /*1b360*/  I2FP.F32.S32 R14, R14 ;  /* 0x0000000e000e7245 */ /* 0x000fe20000201400 */
[----:B------:R-:W-:Y:S01]  /*1b370*/  FFMA.FTZ R112, -R244, R15, R112 ;  /* 0x0000000ff4707223 */ /* 0x000fe20000010170 */
[----:B------:R-:W-:Y:S01]  /*1b380*/  ISETP.GE.AND P0, PT, R16, R229, PT ;  /* 0x000000e51000720c */ /* 0x000fe20003f06270 */
[----:B------:R-:W-:Y:S01]  /*1b390*/  VIADD R15, R171, 0x49 ;  /* 0x00000049ab0f7836 */ /* 0x000fe20000000000 */
[--C-:B------:R-:W-:Y:S01]  /*1b3a0*/  IADD3 R180, PT, PT, R230, -0x59, -R0.reuse ;  /* 0xffffffa7e6b47810 */ /* 0x100fe20007ffe800 */
[C---:B------:R-:W-:Y:S01]  /*1b3b0*/  FFMA.FTZ R95, -R244.reuse, R14, R95 ;  /* 0x0000000ef45f7223 */ /* 0x040fe2000001015f */
[----:B------:R-:W-:Y:S02]  /*1b3c0*/  I2FP.F32.S32 R176, R176 ;  /* 0x000000b000b07245 */ /* 0x000fe40000201400 */
[----:B------:R-:W-:Y:S02]  /*1b3d0*/  IABS R11, R11 ;  /* 0x0000000b000b7213 */ /* 0x000fe40000000000 */
[----:B------:R-:W-:Y:S01]  /*1b3e0*/  IABS R187, R187 ;  /* 0x000000bb00bb7213 */ /* 0x000fe20000000000 */
[----:B------:R-:W-:Y:S01]  /*1b3f0*/  FFMA.FTZ R73, -R244, R176, R73 ;  /* 0x000000b0f4497223 */ /* 0x000fe20000010149 */
[----:B------:R-:W-:Y:S02]  /*1b400*/  IADD3 R178, PT, PT, R218, -0x69, -R0 ;  /* 0xffffff97dab27810 */ /* 0x000fe40007ffe800 */
[----:B--2---:R-:W-:Y:S02]  /*1b410*/  FSEL R166, R23, -INF , P0 ;  /* 0xff80000017a67808 */ /* 0x004fe40000000000 */
[----:B------:R-:W-:Y:S02]  /*1b420*/  IABS R180, R180 ;  /* 0x000000b400b47213 */ /* 0x000fe40000000000 */
[----:B------:R-:W-:Y:S02]  /*1b430*/  I2FP.F32.S32 R11, R11 ;  /* 0x0000000b000b7245 */ /* 0x000fe40000201400 */
[----:B------:R-:W-:Y:S02]  /*1b440*/  ISETP.GE.AND P0, PT, R18, R232, PT ;  /* 0x000000e81200720c */ /* 0x000fe40003f06270 */
[----:B------:R-:W-:Y:S01]  /*1b450*/  I2FP.F32.S32 R187, R187 ;  /* 0x000000bb00bb7245 */ /* 0x000fe20000201400 */
[----:B------:R-:W-:Y:S01]  /*1b460*/  FFMA.FTZ R94, -R244, R11, R94 ;  /* 0x0000000bf45e7223 */ /* 0x000fe2000001015e */
[----:B------:R-:W-:Y:S02]  /*1b470*/  IABS R178, R178 ;  /* 0x000000b200b27213 */ /* 0x000fe40000000000 */
[----:B------:R-:W-:Y:S01]  /*1b480*/  IADD3 R14, PT, PT, R230, -0xd9, -R0 ;  /* 0xffffff27e60e7810 */ /* 0x000fe20007ffe800 */
[----:B------:R-:W-:Y:S01]  /*1b490*/  FFMA.FTZ R30, -R244, R187, R30 ;  /* 0x000000bbf41e7223 */ /* 0x000fe2000001011e */
[--C-:B------:R-:W-:Y:S02]  /*1b4a0*/  IADD3 R176, PT, PT, R230, -0x91, -R0.reuse ;  /* 0xffffff6fe6b07810 */ /* 0x100fe40007ffe800 */
[----:B------:R-:W-:Y:S02]  /*1b4b0*/  I2FP.F32.S32 R180, R180 ;  /* 0x000000b400b47245 */ /* 0x000fe40000201400 */
[----:B------:R-:W-:Y:S01]  /*1b4c0*/  FSEL R188, R40, -INF , P0 ;  /* 0xff80000028bc7808 */ /* 0x000fe20000000000 */
[----:B------:R-:W-:Y:S01]  /*1b4d0*/  IMAD.MOV.U32 R40, RZ, RZ, R203 ;  /* 0x000000ffff287224 */ /* 0x000fe200078e00cb */
[----:B------:R-:W-:Y:S01]  /*1b4e0*/  I2FP.F32.S32 R178, R178 ;  /* 0x000000b200b27245 */ /* 0x000fe20000201400 */
[C---:B------:R-:W-:Y:S01]  /*1b4f0*/  FFMA.FTZ R49, -R244.reuse, R180, R49 ;  /* 0x000000b4f4317223 */ /* 0x040fe20000010131 */
[----:B------:R-:W-:Y:S02]  /*1b500*/  IABS R14, R14 ;  /* 0x0000000e000e7213 */ /* 0x000fe40000000000 */
[----:B------:R-:W-:Y:S01]  /*1b510*/  ISETP.GE.AND P0, PT, R15, R232, PT ;  /* 0x000000e80f00720c */ /* 0x000fe20003f06270 */
[----:B------:R-:W-:Y:S01]  /*1b520*/  FFMA.FTZ R59, -R244, R178, R59 ;  /* 0x000000b2f43b7223 */ /* 0x000fe2000001013b */
[--C-:B------:R-:W-:Y:S02]  /*1b530*/  IADD3 R189, PT, PT, R230, -0x50, -R0.reuse ;  /* 0xffffffb0e6bd7810 */ /* 0x100fe40007ffe800 */
[----:B------:R-:W-:Y:S02]  /*1b540*/  IABS R176, R176 ;  /* 0x000000b000b07213 */ /* 0x000fe40000000000 */
[C-C-:B------:R-:W-:Y:S02]  /*1b550*/  IADD3 R11, PT, PT, R218.reuse, -0xb8, -R0.reuse ;  /* 0xffffff48da0b7810 */ /* 0x140fe40007ffe800 */
[--C-:B------:R-:W-:Y:S02]  /*1b560*/  IADD3 R187, PT, PT, R218, -0x38, -R0.reuse ;  /* 0xffffffc8dabb7810 */ /* 0x100fe40007ffe800 */
[----:B------:R-:W-:Y:S02]  /*1b570*/  I2FP.F32.S32 R14, R14 ;  /* 0x0000000e000e7245 */ /* 0x000fe40000201400 */
[----:B------:R-:W-:Y:S02]  /*1b580*/  FSEL R217, R41, -INF , P0 ;  /* 0xff80000029d97808 */ /* 0x000fe40000000000 */
[----:B------:R-:W-:Y:S01]  /*1b590*/  IABS R189, R189 ;  /* 0x000000bd00bd7213 */ /* 0x000fe20000000000 */
[----:B------:R-:W-:Y:S01]  /*1b5a0*/  FFMA.FTZ R113, -R244, R14, R113 ;  /* 0x0000000ef4717223 */ /* 0x000fe20000010171 */
[--C-:B------:R-:W-:Y:S01]  /*1b5b0*/  IADD3 R180, PT, PT, R218, -0x49, -R0.reuse ;  /* 0xffffffb7dab47810 */ /* 0x100fe20007ffe800 */
[C---:B------:R-:W-:Y:S01]  /*1b5c0*/  VIADD R14, R171.reuse, 0x50 ;  /* 0x00000050ab0e7836 */ /* 0x040fe20000000000 */
[----:B------:R-:W-:Y:S02]  /*1b5d0*/  I2FP.F32.S32 R176, R176 ;  /* 0x000000b000b07245 */ /* 0x000fe40000201400 */
[----:B------:R-:W-:Y:S02]  /*1b5e0*/  IABS R11, R11 ;  /* 0x0000000b000b7213 */ /* 0x000fe40000000000 */
[----:B------:R-:W-:Y:S01]  /*1b5f0*/  ISETP.GE.AND P0, PT, R12, R229, PT ;  /* 0x000000e50c00720c */ /* 0x000fe20003f06270 */
[----:B------:R-:W-:Y:S01]  /*1b600*/  FFMA.FTZ R77, -R244, R176, R77 ;  /* 0x000000b0f44d7223 */ /* 0x000fe2000001014d */
[----:B------:R-:W-:Y:S02]  /*1b610*/  IABS R187, R187 ;  /* 0x000000bb00bb7213 */ /* 0x000fe40000000000 */
[----:B------:R-:W-:Y:S02]  /*1b620*/  IADD3 R178, PT, PT, R230, -0x99, -R0 ;  /* 0xffffff67e6b27810 */ /* 0x000fe40007ffe800 */
[----:B------:R-:W-:Y:S02]  /*1b630*/  I2FP.F32.S32 R189, R189 ;  /* 0x000000bd00bd7245 */ /* 0x000fe40000201400 */
[----:B------:R-:W-:Y:S02]  /*1b640*/  IABS R180, R180 ;  /* 0x000000b400b47213 */ /* 0x000fe40000000000 */
[----:B------:R-:W-:Y:S01]  /*1b650*/  I2FP.F32.S32 R11, R11 ;  /* 0x0000000b000b7245 */ /* 0x000fe20000201400 */
[----:B------:R-:W-:Y:S01]  /*1b660*/  FFMA.FTZ R44, -R244, R189, R44 ;  /* 0x000000bdf42c7223 */ /* 0x000fe2000001012c */
[----:B------:R-:W-:Y:S02]  /*1b670*/  FSEL R211, R26, -INF , P0 ;  /* 0xff8000001ad37808 */ /* 0x000fe40000000000 */
[----:B------:R-:W-:Y:S01]  /*1b680*/  I2FP.F32.S32 R187, R187 ;  /* 0x000000bb00bb7245 */ /* 0x000fe20000201400 */
[C---:B------:R-:W-:Y:S01]  /*1b690*/  FFMA.FTZ R98, -R244.reuse, R11, R98 ;  /* 0x0000000bf4627223 */ /* 0x040fe20000010162 */
[----:B------:R-:W-:Y:S01]  /*1b6a0*/  IABS R178, R178 ;  /* 0x000000b200b27213 */ /* 0x000fe20000000000 */
[----:B------:R-:W-:Y:S01]  /*1b6b0*/  VIADD R11, R171, 0x51 ;  /* 0x00000051ab0b7836 */ /* 0x000fe20000000000 */
[----:B------:R-:W-:Y:S01]  /*1b6c0*/  ISETP.GE.AND P0, PT, R5, R229, PT ;  /* 0x000000e50500720c */ /* 0x000fe20003f06270 */
[----:B------:R-:W-:Y:S01]  /*1b6d0*/  FFMA.FTZ R34, -R244, R187, R34 ;  /* 0x000000bbf4227223 */ /* 0x000fe20000010122 */
[--C-:B------:R-:W-:Y:S02]  /*1b6e0*/  IADD3 R176, PT, PT, R218, -0x79, -R0.reuse ;  /* 0xffffff87dab07810 */ /* 0x100fe40007ffe800 */
[----:B------:R-:W-:Y:S02]  /*1b6f0*/  I2FP.F32.S32 R180, R180 ;  /* 0x000000b400b47245 */ /* 0x000fe40000201400 */
[----:B------:R-:W-:Y:S02]  /*1b700*/  I2FP.F32.S32 R178, R178 ;  /* 0x000000b200b27245 */ /* 0x000fe40000201400 */
[----:B------:R-:W-:Y:S01]  /*1b710*/  FSEL R202, R27, -INF , P0 ;  /* 0xff8000001bca7808 */ /* 0x000fe20000000000 */
[C---:B------:R-:W-:Y:S01]  /*1b720*/  FFMA.FTZ R43, -R244.reuse, R180, R43 ;  /* 0x000000b4f42b7223 */ /* 0x040fe2000001012b */
[----:B------:R-:W-:Y:S01]  /*1b730*/  IABS R176, R176 ;  /* 0x000000b000b07213 */ /* 0x000fe20000000000 */
[----:B------:R-:W-:Y:S01]  /*1b740*/  FFMA.FTZ R81, -R244, R178, R81 ;  /* 0x000000b2f4517223 */ /* 0x000fe20000010151 */
[----:B------:R-:W-:Y:S02]  /*1b750*/  ISETP.GE.AND P0, PT, R14, R232, PT ;  /* 0x000000e80e00720c */ /* 0x000fe40003f06270 */
[C-C-:B------:R-:W-:Y:S02]  /*1b760*/  IADD3 R187, PT, PT, R230.reuse, -0x68, -R0.reuse ;  /* 0xffffff98e6bb7810 */ /* 0x140fe40007ffe800 */
[--C-:B------:R-:W-:Y:S02]  /*1b770*/  IADD3 R180, PT, PT, R230, -0x81, -R0.reuse ;  /* 0xffffff7fe6b47810 */ /* 0x100fe40007ffe800 */
[----:B------:R-:W-:Y:S02]  /*1b780*/  I2FP.F32.S32 R176, R176 ;  /* 0x000000b000b07245 */ /* 0x000fe40000201400 */
[----:B------:R-:W-:Y:S02]  /*1b790*/  FSEL R41, R44, -INF , P0 ;  /* 0xff8000002c297808 */ /* 0x000fe40000000000 */
[----:B------:R-:W-:Y:S01]  /*1b7a0*/  IABS R187, R187 ;  /* 0x000000bb00bb7213 */ /* 0x000fe20000000000 */
[----:B------:R-:W-:Y:S01]  /*1b7b0*/  FFMA.FTZ R67, -R244, R176, R67 ;  /* 0x000000b0f4437223 */ /* 0x000fe20000010143 */
[----:B------:R-:W-:Y:S02]  /*1b7c0*/  IADD3 R178, PT, PT, R230, -0xa1, -R0 ;  /* 0xffffff5fe6b27810 */ /* 0x000fe40007ffe800 */
[----:B------:R-:W-:Y:S02]  /*1b7d0*/  ISETP.GE.AND P0, PT, R11, R232, PT ;  /* 0x000000e80b00720c */ /* 0x000fe40003f06270 */
[----:B------:R-:W-:Y:S02]  /*1b7e0*/  IABS R180, R180 ;  /* 0x000000b400b47213 */ /* 0x000fe40000000000 */
[----:B------:R-:W-:Y:S02]  /*1b7f0*/  I2FP.F32.S32 R187, R187 ;  /* 0x000000bb00bb7245 */ /* 0x000fe40000201400 */
[----:B------:R-:W-:Y:S02]  /*1b800*/  IABS R178, R178 ;  /* 0x000000b200b27213 */ /* 0x000fe40000000000 */
[----:B------:R-:W-:Y:S01]  /*1b810*/  FSEL R32, R45, -INF , P0 ;  /* 0xff8000002d207808 */ /* 0x000fe20000000000 */
[----:B------:R-:W-:Y:S01]  /*1b820*/  FFMA.FTZ R56, -R244, R187, R56 ;  /* 0x000000bbf4387223 */ /* 0x000fe20000010138 */
[----:B------:R-:W-:Y:S01]  /*1b830*/  IADD3 R176, PT, PT, R218, -0x81, -R0 ;  /* 0xffffff7fdab07810 */ /* 0x000fe20007ffe800 */
[----:B------:R-:W-:Y:S01]  /*1b840*/  IMAD.MOV.U32 R45, RZ, RZ, R184 ;  /* 0x000000ffff2d7224 */ /* 0x000fe200078e00b8 */
[-C--:B------:R-:W-:Y:S01]  /*1b850*/  ISETP.GE.AND P0, PT, R198, R229.reuse, PT ;  /* 0x000000e5c600720c */ /* 0x080fe20003f06270 */
[C---:B------:R-:W-:Y:S01]  /*1b860*/  VIADD R184, R171.reuse, 0x81 ;  /* 0x00000081abb87836 */ /* 0x040fe20000000000 */
[----:B------:R-:W-:Y:S02]  /*1b870*/  I2FP.F32.S32 R180, R180 ;  /* 0x000000b400b47245 */ /* 0x000fe40000201400 */
[----:B------:R-:W-:Y:S02]  /*1b880*/  I2FP.F32.S32 R178, R178 ;  /* 0x000000b200b27245 */ /* 0x000fe40000201400 */
[----:B------:R-:W-:Y:S01]  /*1b890*/  IABS R176, R176 ;  /* 0x000000b000b07213 */ /* 0x000fe20000000000 */
[----:B------:R-:W-:Y:S01]  /*1b8a0*/  FFMA.FTZ R69, -R244, R180, R69 ;  /* 0x000000b4f4457223 */ /* 0x000fe20000010145 */
[----:B------:R-:W-:Y:S01]  /*1b8b0*/  FSEL R30, R30, -INF , P0 ;  /* 0xff8000001e1e7808 */ /* 0x000fe20000000000 */
[----:B------:R-:W-:Y:S01]  /*1b8c0*/  FFMA.FTZ R85, -R244, R178, R85 ;  /* 0x000000b2f4557223 */ /* 0x000fe20000010155 */
[--C-:B------:R-:W-:Y:S02]  /*1b8d0*/  IADD3 R187, PT, PT, R230, -0x70, -R0.reuse ;  /* 0xffffff90e6bb7810 */ /* 0x100fe40007ffe800 */
[----:B------:R-:W-:Y:S01]  /*1b8e0*/  ISETP.GE.AND P0, PT, R194, R229, PT ;  /* 0x000000e5c200720c */ /* 0x000fe20003f06270 */
[----:B------:R-:W-:Y:S01]  /*1b8f0*/  VIADD R194, R171, 0x60 ;  /* 0x00000060abc27836 */ /* 0x000fe20000000000 */
[C-C-:B------:R-:W-:Y:S02]  /*1b900*/  IADD3 R180, PT, PT, R218.reuse, -0x71, -R0.reuse ;  /* 0xffffff8fdab47810 */ /* 0x140fe40007ffe800 */
[----:B------:R-:W-:Y:S02]  /*1b910*/  I2FP.F32.S32 R176, R176 ;  /* 0x000000b000b07245 */ /* 0x000fe40000201400 */
[----:B------:R-:W-:Y:S02]  /*1b920*/  IABS R187, R187 ;  /* 0x000000bb00bb7213 */ /* 0x000fe40000000000 */
[--C-:B------:R-:W-:Y:S01]  /*1b930*/  IADD3 R178, PT, PT, R218, -0x89, -R0.reuse ;  /* 0xffffff77dab27810 */ /* 0x100fe20007ffe800 */
[----:B------:R-:W-:Y:S01]  /*1b940*/  FFMA.FTZ R71, -R244, R176, R71 ;  /* 0x000000b0f4477223 */ /* 0x000fe20000010147 */
[----:B------:R-:W-:Y:S02]  /*1b950*/  FSEL R28, R31, -INF , P0 ;  /* 0xff8000001f1c7808 */ /* 0x000fe40000000000 */
[----:B------:R-:W-:Y:S02]  /*1b960*/  ISETP.GE.AND P0, PT, R196, R232, PT ;  /* 0x000000e8c400720c */ /* 0x000fe40003f06270 */
[----:B------:R-:W-:Y:S02]  /*1b970*/  IABS R180, R180 ;  /* 0x000000b400b47213 */ /* 0x000fe40000000000 */
[----:B------:R-:W-:Y:S02]  /*1b980*/  I2FP.F32.S32 R187, R187 ;  /* 0x000000bb00bb7245 */ /* 0x000fe40000201400 */
[----:B------:R-:W-:Y:S02]  /*1b990*/  IABS R178, R178 ;  /* 0x000000b200b27213 */ /* 0x000fe40000000000 */
[----:B------:R-:W-:Y:S01]  /*1b9a0*/  IADD3 R176, PT, PT, R230, -0xb1, -R0 ;  /* 0xffffff4fe6b07810 */ /* 0x000fe20007ffe800 */
[----:B------:R-:W-:Y:S01]  /*1b9b0*/  FFMA.FTZ R60, -R244, R187, R60 ;  /* 0x000000bbf43c7223 */ /* 0x000fe2000001013c */
[----:B------:R-:W-:Y:S01]  /*1b9c0*/  FSEL R167, R48, -INF , P0 ;  /* 0xff80000030a77808 */ /* 0x000fe20000000000 */
[----:B------:R-:W-:Y:S01]  /*1b9d0*/  IMAD.MOV.U32 R48, RZ, RZ, R201 ;  /* 0x000000ffff307224 */ /* 0x000fe200078e00c9 */
[----:B------:R-:W-:Y:S02]  /*1b9e0*/  ISETP.GE.AND P0, PT, R37, R232, PT ;  /* 0x000000e82500720c */ /* 0x000fe40003f06270 */
[----:B------:R-:W-:Y:S02]  /*1b9f0*/  I2FP.F32.S32 R180, R180 ;  /* 0x000000b400b47245 */ /* 0x000fe40000201400 */
[----:B------:R-:W-:Y:S02]  /*1ba00*/  I2FP.F32.S32 R178, R178 ;  /* 0x000000b200b27245 */ /* 0x000fe40000201400 */
[----:B------:R-:W-:Y:S01]  /*1ba10*/  IABS R176, R176 ;  /* 0x000000b000b07213 */ /* 0x000fe20000000000 */
[----:B------:R-:W-:Y:S01]  /*1ba20*/  FFMA.FTZ R63, -R244, R180, R63 ;  /* 0x000000b4f43f7223 */ /* 0x000fe2000001013f */
[----:B------:R-:W-:Y:S01]  /*1ba30*/  IADD3 R187, PT, PT, R218, -0x58, -R0 ;  /* 0xffffffa8dabb7810 */ /* 0x000fe20007ffe800 */
[----:B------:R-:W-:Y:S01]  /*1ba40*/  FFMA.FTZ R75, -R244, R178, R75 ;  /* 0x000000b2f44b7223 */ /* 0x000fe2000001014b */
[----:B------:R-:W-:Y:S01]  /*1ba50*/  FSEL R240, R49, -INF , P0 ;  /* 0xff80000031f07808 */ /* 0x000fe20000000000 */
[----:B------:R-:W-:Y:S01]  /*1ba60*/  IMAD.MOV.U32 R49, RZ, RZ, R30 ;  /* 0x000000ffff317224 */ /* 0x000fe200078e001e */
[----:B------:R-:W-:Y:S01]  /*1ba70*/  ISETP.GE.AND P0, PT, R192, R229, PT ;  /* 0x000000e5c000720c */ /* 0x000fe20003f06270 */
[C---:B------:R-:W-:Y:S01]  /*1ba80*/  VIADD R192, R171.reuse, 0x61 ;  /* 0x00000061abc07836 */ /* 0x040fe20000000000 */
[----:B------:R-:W-:Y:S01]  /*1ba90*/  IADD3 R180, PT, PT, R230, -0xa9, -R0 ;  /* 0xffffff57e6b47810 */ /* 0x000fe20007ffe800 */
[----:B------:R-:W-:Y:S01]  /*1baa0*/  IMAD.MOV.U32 R30, RZ, RZ, R188 ;  /* 0x000000ffff1e7224 */ /* 0x000fe200078e00bc */
[----:B------:R-:W-:Y:S01]  /*1bab0*/  I2FP.F32.S32 R176, R176 ;  /* 0x000000b000b07245 */ /* 0x000fe20000201400 */
[C---:B------:R-:W-:Y:S01]  /*1bac0*/  VIADD R188, R171.reuse, 0x79 ;  /* 0x00000079abbc7836 */ /* 0x040fe20000000000 */
[----:B------:R-:W-:Y:S02]  /*1bad0*/  IABS R187, R187 ;  /* 0x000000bb00bb7213 */ /* 0x000fe40000000000 */
[--C-:B------:R-:W-:Y:S01]  /*1bae0*/  IADD3 R178, PT, PT, R218, -0x91, -R0.reuse ;  /* 0xffffff6fdab27810 */ /* 0x100fe20007ffe800 */
[----:B------:R-:W-:Y:S01]  /*1baf0*/  FFMA.FTZ R93, -R244, R176, R93 ;  /* 0x000000b0f45d7223 */ /* 0x000fe2000001015d */
[----:B------:R-:W-:Y:S01]  /*1bb00*/  FSEL R26, R34, -INF , P0 ;  /* 0xff800000221a7808 */ /* 0x000fe20000000000 */
[----:B------:R-:W-:Y:S01]  /*1bb10*/  IMAD.MOV.U32 R34, RZ, RZ, R197 ;  /* 0x000000ffff227224 */ /* 0x000fe200078e00c5 */
[----:B------:R-:W-:Y:S01]  /*1bb20*/  ISETP.GE.AND P0, PT, R182, R229, PT ;  /* 0x000000e5b600720c */ /* 0x000fe20003f06270 */
[----:B------:R-:W-:Y:S01]  /*1bb30*/  VIADD R182, R171, 0x68 ;  /* 0x00000068abb67836 */ /* 0x000fe20000000000 */
[--C-:B------:R-:W-:Y:S02]  /*1bb40*/  IADD3 R189, PT, PT, R218, -0x40, -R0.reuse ;  /* 0xffffffc0dabd7810 */ /* 0x100fe40007ffe800 */
[----:B------:R-:W-:Y:S02]  /*1bb50*/  IABS R180, R180 ;  /* 0x000000b400b47213 */ /* 0x000fe40000000000 */
[----:B------:R-:W-:Y:S02]  /*1bb60*/  I2FP.F32.S32 R187, R187 ;  /* 0x000000bb00bb7245 */ /* 0x000fe40000201400 */
[----:B------:R-:W-:Y:S02]  /*1bb70*/  IABS R178, R178 ;  /* 0x000000b200b27213 */ /* 0x000fe40000000000 */
[----:B------:R-:W-:Y:S01]  /*1bb80*/  IADD3 R176, PT, PT, R230, -0xb9, -R0 ;  /* 0xffffff47e6b07810 */ /* 0x000fe20007ffe800 */
[----:B------:R-:W-:Y:S01]  /*1bb90*/  FFMA.FTZ R50, -R244, R187, R50 ;  /* 0x000000bbf4327223 */ /* 0x000fe20000010132 */
[----:B------:R-:W-:Y:S01]  /*1bba0*/  FSEL R221, R35, -INF , P0 ;  /* 0xff80000023dd7808 */ /* 0x000fe20000000000 */
[----:B------:R-:W-:Y:S01]  /*1bbb0*/  IMAD.MOV.U32 R35, RZ, RZ, R186 ;  /* 0x000000ffff237224 */ /* 0x000fe200078e00ba */
[----:B------:R-:W-:Y:S01]  /*1bbc0*/  IABS R189, R189 ;  /* 0x000000bd00bd7213 */ /* 0x000fe20000000000 */
[C---:B------:R-:W-:Y:S01]  /*1bbd0*/  VIADD R186, R171.reuse, 0x80 ;  /* 0x00000080abba7836 */ /* 0x040fe20000000000 */
[----:B------:R-:W-:Y:S02]  /*1bbe0*/  I2FP.F32.S32 R180, R180 ;  /* 0x000000b400b47245 */ /* 0x000fe40000201400 */
[----:B------:R-:W-:Y:S02]  /*1bbf0*/  ISETP.GE.AND P0, PT, R194, R232, PT ;  /* 0x000000e8c200720c */ /* 0x000fe40003f06270 */
[----:B------:R-:W-:Y:S01]  /*1bc00*/  I2FP.F32.S32 R178, R178 ;  /* 0x000000b200b27245 */ /* 0x000fe20000201400 */
[----:B------:R-:W-:Y:S01]  /*1bc10*/  FFMA.FTZ R89, -R244, R180, R89 ;  /* 0x000000b4f4597223 */ /* 0x000fe20000010159 */
[----:B------:R-:W-:Y:S02]  /*1bc20*/  IABS R176, R176 ;  /* 0x000000b000b07213 */ /* 0x000fe40000000000 */
[----:B------:R-:W-:Y:S01]  /*1bc30*/  IADD3 R187, PT, PT, R218, -0x60, -R0 ;  /* 0xffffffa0dabb7810 */ /* 0x000fe20007ffe800 */
[----:B------:R-:W-:Y:S01]  /*1bc40*/  FFMA.FTZ R79, -R244, R178, R79 ;  /* 0x000000b2f44f7223 */ /* 0x000fe2000001014f */
[----:B------:R-:W-:Y:S02]  /*1bc50*/  I2FP.F32.S32 R189, R189 ;  /* 0x000000bd00bd7245 */ /* 0x000fe40000201400 */
[----:B------:R-:W-:Y:S01]  /*1bc60*/  FSEL R212, R52, -INF , P0 ;  /* 0xff80000034d47808 */ /* 0x000fe20000000000 */
[----:B------:R-:W-:Y:S01]  /*1bc70*/  IMAD.MOV.U32 R52, RZ, RZ, R190 ;  /* 0x000000ffff347224 */ /* 0x000fe200078e00be */
[----:B------:R-:W-:Y:S01]  /*1bc80*/  ISETP.GE.AND P0, PT, R192, R232, PT ;  /* 0x000000e8c000720c */ /* 0x000fe20003f06270 */
[----:B------:R-:W-:Y:S01]  /*1bc90*/  VIADD R190, R171, 0x78 ;  /* 0x00000078abbe7836 */ /* 0x000fe20000000000 */
[----:B------:R-:W-:Y:S01]  /*1bca0*/  I2FP.F32.S32 R176, R176 ;  /* 0x000000b000b07245 */ /* 0x000fe20000201400 */
[----:B------:R-:W-:Y:S01]  /*1bcb0*/  FFMA.FTZ R38, -R244, R189, R38 ;  /* 0x000000bdf4267223 */ /* 0x000fe20000010126 */
[--C-:B------:R-:W-:Y:S02]  /*1bcc0*/  IADD3 R180, PT, PT, R218, -0x99, -R0.reuse ;  /* 0xffffff67dab47810 */ /* 0x100fe40007ffe800 */
[----:B------:R-:W-:Y:S01]  /*1bcd0*/  IABS R187, R187 ;  /* 0x000000bb00bb7213 */ /* 0x000fe20000000000 */
[----:B------:R-:W-:Y:S01]  /*1bce0*/  FFMA.FTZ R97, -R244, R176, R97 ;  /* 0x000000b0f4617223 */ /* 0x000fe20000010161 */
[--C-:B------:R-:W-:Y:S02]  /*1bcf0*/  IADD3 R178, PT, PT, R230, -0xc1, -R0.reuse ;  /* 0xffffff3fe6b27810 */ /* 0x100fe40007ffe800 */
[----:B------:R-:W-:Y:S01]  /*1bd00*/  FSEL R44, R53, -INF , P0 ;  /* 0xff800000352c7808 */ /* 0x000fe20000000000 */
[----:B------:R-:W-:Y:S01]  /*1bd10*/  VIADD R53, R171, 0xa1 ;  /* 0x000000a1ab357836 */ /* 0x000fe20000000000 */
[----:B------:R-:W-:Y:S02]  /*1bd20*/  IABS R180, R180 ;  /* 0x000000b400b47213 */ /* 0x000fe40000000000 */
[----:B------:R-:W-:Y:S02]  /*1bd30*/  ISETP.GE.AND P0, PT, R29, R229, PT ;  /* 0x000000e51d00720c */ /* 0x000fe40003f06270 */
[----:B------:R-:W-:Y:S02]  /*1bd40*/  I2FP.F32.S32 R187, R187 ;  /* 0x000000bb00bb7245 */ /* 0x000fe40000201400 */
[----:B------:R-:W-:Y:S02]  /*1bd50*/  IABS R178, R178 ;  /* 0x000000b200b27213 */ /* 0x000fe40000000000 */
[----:B------:R-:W-:Y:S01]  /*1bd60*/  IADD3 R176, PT, PT, R218, -0xa1, -R0 ;  /* 0xffffff5fdab07810 */ /* 0x000fe20007ffe800 */
[----:B------:R-:W-:Y:S01]  /*1bd70*/  FFMA.FTZ R54, -R244, R187, R54 ;  /* 0x000000bbf4367223 */ /* 0x000fe20000010136 */
[----:B------:R-:W-:Y:S02]  /*1bd80*/  I2FP.F32.S32 R180, R180 ;  /* 0x000000b400b47245 */ /* 0x000fe40000201400 */
[----:B------:R-:W-:Y:S02]  /*1bd90*/  FSEL R210, R38, -INF , P0 ;  /* 0xff80000026d27808 */ /* 0x000fe40000000000 */
[----:B------:R-:W-:Y:S01]  /*1bda0*/  I2FP.F32.S32 R178, R178 ;  /* 0x000000b200b27245 */ /* 0x000fe20000201400 */
[C---:B------:R-:W-:Y:S01]  /*1bdb0*/  FFMA.FTZ R83, -R244.reuse, R180, R83 ;  /* 0x000000b4f4537223 */ /* 0x040fe20000010153 */
[----:B------:R-:W-:Y:S01]  /*1bdc0*/  ISETP.GE.AND P0, PT, R21, R229, PT ;  /* 0x000000e51500720c */ /* 0x000fe20003f06270 */
[----:B------:R-:W-:Y:S01]  /*1bdd0*/  VIADD R180, R171, 0x69 ;  /* 0x00000069abb47836 */ /* 0x000fe20000000000 */
[----:B------:R-:W-:Y:S01]  /*1bde0*/  IABS R176, R176 ;  /* 0x000000b000b07213 */ /* 0x000fe20000000000 */
[----:B------:R-:W-:Y:S01]  /*1bdf0*/  FFMA.FTZ R101, -R244, R178, R101 ;  /* 0x000000b2f4657223 */ /* 0x000fe20000010165 */
[--C-:B------:R-:W-:Y:S02]  /*1be00*/  IADD3 R187, PT, PT, R230, -0x90, -R0.reuse ;  /* 0xffffff70e6bb7810 */ /* 0x100fe40007ffe800 */
[----:B------:R-:W-:Y:S02]  /*1be10*/  FSEL R208, R39, -INF , P0 ;  /* 0xff80000027d07808 */ /* 0x000fe40000000000 */
[----:B------:R-:W-:Y:S02]  /*1be20*/  I2FP.F32.S32 R176, R176 ;  /* 0x000000b000b07245 */ /* 0x000fe40000201400 */
[----:B------:R-:W-:Y:S02]  /*1be30*/  ISETP.GE.AND P0, PT, R182, R232, PT ;  /* 0x000000e8b600720c */ /* 0x000fe40003f06270 */
[----:B------:R-:W-:Y:S01]  /*1be40*/  IABS R187, R187 ;  /* 0x000000bb00bb7213 */ /* 0x000fe20000000000 */
[----:B------:R-:W-:Y:S01]  /*1be50*/  FFMA.FTZ R87, -R244, R176, R87 ;  /* 0x000000b0f4577223 */ /* 0x000fe20000010157 */
[----:B------:R-:W-:Y:S02]  /*1be60*/  IADD3 R178, PT, PT, R230, -0xc9, -R0 ;  /* 0xffffff37e6b27810 */ /* 0x000fe40007ffe800 */
[----:B------:R-:W-:Y:S01]  /*1be70*/  FSEL R216, R56, -INF , P0 ;  /* 0xff80000038d87808 */ /* 0x000fe20000000000 */
[----:B------:R-:W-:Y:S01]  /*1be80*/  VIADD R56, R171, 0xa8 ;  /* 0x000000a8ab387836 */ /* 0x000fe20000000000 */
[----:B------:R-:W-:Y:S02]  /*1be90*/  I2FP.F32.S32 R187, R187 ;  /* 0x000000bb00bb7245 */ /* 0x000fe40000201400 */
[----:B------:R-:W-:Y:S02]  /*1bea0*/  IABS R178, R178 ;  /* 0x000000b200b27213 */ /* 0x000fe40000000000 */
[----:B------:R-:W-:Y:S01]  /*1beb0*/  ISETP.GE.AND P0, PT, R180, R232, PT ;  /* 0x000000e8b400720c */ /* 0x000fe20003f06270 */
[----:B------:R-:W-:Y:S01]  /*1bec0*/  FFMA.FTZ R76, -R244, R187, R76 ;  /* 0x000000bbf44c7223 */ /* 0x000fe2000001014c */
[--C-:B------:R-:W-:Y:S02]  /*1bed0*/  IADD3 R176, PT, PT, R218, -0xa9, -R0.reuse ;  /* 0xffffff57dab07810 */ /* 0x100fe40007ffe800 */
[----:B------:R-:W-:Y:S02]  /*1bee0*/  I2FP.F32.S32 R178, R178 ;  /* 0x000000b200b27245 */ /* 0x000fe40000201400 */
[----:B------:R-:W-:Y:S02]  /*1bef0*/  FSEL R27, R57, -INF , P0 ;  /* 0xff800000391b7808 */ /* 0x000fe40000000000 */
[--C-:B------:R-:W-:Y:S01]  /*1bf00*/  IADD3 R189, PT, PT, R230, -0x78, -R0.reuse ;  /* 0xffffff88e6bd7810 */ /* 0x100fe20007ffe800 */
[----:B------:R-:W-:Y:S01]  /*1bf10*/  FFMA.FTZ R105, -R244, R178, R105 ;  /* 0x000000b2f4697223 */ /* 0x000fe20000010169 */
[----:B------:R-:W-:Y:S01]  /*1bf20*/  IABS R176, R176 ;  /* 0x000000b000b07213 */ /* 0x000fe20000000000 */
[----:B------:R-:W-:Y:S01]  /*1bf30*/  VIADD R178, R171, 0x70 ;  /* 0x00000070abb27836 */ /* 0x000fe20000000000 */
[----:B------:R-:W-:Y:S02]  /*1bf40*/  ISETP.GE.AND P0, PT, R18, R229, PT ;  /* 0x000000e51200720c */ /* 0x000fe40003f06270 */
[----:B------:R-:W-:Y:S02]  /*1bf50*/  IADD3 R187, PT, PT, R230, -0x98, -R0 ;  /* 0xffffff68e6bb7810 */ /* 0x000fe40007ffe800 */
[----:B------:R-:W-:Y:S02]  /*1bf60*/  IABS R189, R189 ;  /* 0x000000bd00bd7213 */ /* 0x000fe40000000000 */
[----:B------:R-:W-:Y:S02]  /*1bf70*/  I2FP.F32.S32 R176, R176 ;  /* 0x000000b000b07245 */ /* 0x000fe40000201400 */
[----:B------:R-:W-:Y:S01]  /*1bf80*/  FSEL R241, R42, -INF , P0 ;  /* 0xff8000002af17808 */ /* 0x000fe20000000000 */
[----:B------:R-:W-:Y:S01]  /*1bf90*/  IMAD.MOV.U32 R42, RZ, RZ, R28 ;  /* 0x000000ffff2a7224 */ /* 0x000fe200078e001c */
[----:B------:R-:W-:Y:S01]  /*1bfa0*/  IABS R187, R187 ;  /* 0x000000bb00bb7213 */ /* 0x000fe20000000000 */
[C---:B------:R-:W-:Y:S01]  /*1bfb0*/  FFMA.FTZ R91, -R244.reuse, R176, R91 ;  /* 0x000000b0f45b7223 */ /* 0x040fe2000001015b */
[----:B------:R-:W-:Y:S01]  /*1bfc0*/  ISETP.GE.AND P0, PT, R15, R229, PT ;  /* 0x000000e50f00720c */ /* 0x000fe20003f06270 */
[----:B------:R-:W-:Y:S01]  /*1bfd0*/  VIADD R176, R171, 0x71 ;  /* 0x00000071abb07836 */ /* 0x000fe20000000000 */
[----:B------:R-:W-:Y:S02]  /*1bfe0*/  I2FP.F32.S32 R189, R189 ;  /* 0x000000bd00bd7245 */ /* 0x000fe40000201400 */
[----:B------:R-:W-:Y:S02]  /*1bff0*/  I2FP.F32.S32 R187, R187 ;  /* 0x000000bb00bb7245 */ /* 0x000fe40000201400 */
[----:B------:R-:W-:Y:S01]  /*1c000*/  FSEL R239, R43, -INF , P0 ;  /* 0xff8000002bef7808 */ /* 0x000fe20000000000 */
[----:B------:R-:W-:Y:S01]  /*1c010*/  FFMA.FTZ R64, -R244, R189, R64 ;  /* 0x000000bdf4407223 */ /* 0x000fe20000010140 */
[-C--:B------:R-:W-:Y:S01]  /*1c020*/  ISETP.GE.AND P0, PT, R178, R232.reuse, PT ;  /* 0x000000e8b200720c */ /* 0x080fe20003f06270 */
[----:B------:R-:W-:Y:S01]  /*1c030*/  FFMA.FTZ R80, -R244, R187, R80 ;  /* 0x000000bbf4507223 */ /* 0x000fe20000010150 */
[----:B------:R-:W-:Y:S02]  /*1c040*/  IADD3 R189, PT, PT, R218, -0x68, -R0 ;  /* 0xffffff98dabd7810 */ /* 0x000fe40007ffe800 */
[----:B------:R-:W-:Y:S01]  /*1c050*/  FSEL R198, R60, -INF , P0 ;  /* 0xff8000003cc67808 */ /* 0x000fe20000000000 */
[----:B------:R-:W-:Y:S01]  /*1c060*/  IMAD.MOV.U32 R60, RZ, RZ, R26 ;  /* 0x000000ffff3c7224 */ /* 0x000fe200078e001a */
[----:B------:R-:W-:Y:S01]  /*1c070*/  IADD3 R187, PT, PT, R218, -0x80, -R0 ;  /* 0xffffff80dabb7810 */ /* 0x000fe20007ffe800 */
[----:B------:R-:W-:Y:S01]  /*1c080*/  IMAD.MOV.U32 R26, RZ, RZ, R199 ;  /* 0x000000ffff1a7224 */ /* 0x000fe200078e00c7 */
[-C--:B------:R-:W-:Y:S02]  /*1c090*/  ISETP.GE.AND P0, PT, R176, R232.reuse, PT ;  /* 0x000000e8b000720c */ /* 0x080fe40003f06270 */
[----:B------:R-:W-:Y:S02]  /*1c0a0*/  IABS R189, R189 ;  /* 0x000000bd00bd7213 */ /* 0x000fe40000000000 */
[----:B------:R-:W-:Y:S02]  /*1c0b0*/  IABS R187, R187 ;  /* 0x000000bb00bb7213 */ /* 0x000fe40000000000 */
[----:B------:R-:W-:Y:S02]  /*1c0c0*/  FSEL R43, R61, -INF , P0 ;  /* 0xff8000003d2b7808 */ /* 0x000fe40000000000 */
[----:B------:R-:W-:Y:S02]  /*1c0d0*/  ISETP.GE.AND P0, PT, R14, R229, PT ;  /* 0x000000e50e00720c */ /* 0x000fe40003f06270 */
[----:B------:R-:W-:Y:S02]  /*1c0e0*/  I2FP.F32.S32 R189, R189 ;  /* 0x000000bd00bd7245 */ /* 0x000fe40000201400 */
[----:B------:R-:W-:Y:S02]  /*1c0f0*/  I2FP.F32.S32 R187, R187 ;  /* 0x000000bb00bb7245 */ /* 0x000fe40000201400 */
[----:B------:R-:W-:Y:S01]  /*1c100*/  FSEL R238, R46, -INF , P0 ;  /* 0xff8000002eee7808 */ /* 0x000fe20000000000 */
[C---:B------:R-:W-:Y:S01]  /*1c110*/  FFMA.FTZ R58, -R244.reuse, R189, R58 ;  /* 0x000000bdf43a7223 */ /* 0x040fe2000001013a */
[----:B------:R-:W-:Y:S01]  /*1c120*/  ISETP.GE.AND P0, PT, R11, R229, PT ;  /* 0x000000e50b00720c */ /* 0x000fe20003f06270 */
[----:B------:R-:W-:Y:S01]  /*1c130*/  FFMA.FTZ R70, -R244, R187, R70 ;  /* 0x000000bbf4467223 */ /* 0x000fe20000010146 */
[----:B------:R-:W-:Y:S01]  /*1c140*/  IADD3 R189, PT, PT, R230, -0xa0, -R0 ;  /* 0xffffff60e6bd7810 */ /* 0x000fe20007ffe800 */
[----:B------:R-:W-:Y:S01]  /*1c150*/  IMAD.MOV.U32 R46, RZ, RZ, R202 ;  /* 0x000000ffff2e7224 */ /* 0x000fe200078e00ca */
[----:B------:R-:W-:Y:S02]  /*1c160*/  IADD3 R187, PT, PT, R218, -0x88, -R0 ;  /* 0xffffff78dabb7810 */ /* 0x000fe40007ffe800 */
[----:B------:R-:W-:Y:S02]  /*1c170*/  FSEL R47, R47, -INF , P0 ;  /* 0xff8000002f2f7808 */ /* 0x000fe40000000000 */
[-C--:B------:R-:W-:Y:S02]  /*1c180*/  ISETP.GE.AND P0, PT, R190, R232.reuse, PT ;  /* 0x000000e8be00720c */ /* 0x080fe40003f06270 */
[----:B------:R-:W-:Y:S02]  /*1c190*/  IABS R189, R189 ;  /* 0x000000bd00bd7213 */ /* 0x000fe40000000000 */
[----:B------:R-:W-:Y:S02]  /*1c1a0*/  IABS R187, R187 ;  /* 0x000000bb00bb7213 */ /* 0x000fe40000000000 */
[----:B------:R-:W-:Y:S01]  /*1c1b0*/  FSEL R61, R64, -INF , P0 ;  /* 0xff800000403d7808 */ /* 0x000fe20000000000 */
[----:B------:R-:W-:Y:S01]  /*1c1c0*/  VIADD R64, R171, 0x99 ;  /* 0x00000099ab407836 */ /* 0x000fe20000000000 */
[-C--:B------:R-:W-:Y:S02]  /*1c1d0*/  ISETP.GE.AND P0, PT, R188, R232.reuse, PT ;  /* 0x000000e8bc00720c */ /* 0x080fe40003f06270 */
[----:B------:R-:W-:Y:S02]  /*1c1e0*/  I2FP.F32.S32 R189, R189 ;  /* 0x000000bd00bd7245 */ /* 0x000fe40000201400 */
[----:B------:R-:W-:Y:S02]  /*1c1f0*/  I2FP.F32.S32 R187, R187 ;  /* 0x000000bb00bb7245 */ /* 0x000fe40000201400 */
[----:B------:R-:W-:Y:S01]  /*1c200*/  FSEL R31, R65, -INF , P0 ;  /* 0xff800000411f7808 */ /* 0x000fe20000000000 */
[----:B------:R-:W-:Y:S01]  /*1c210*/  VIADD R65, R171, 0x98 ;  /* 0x00000098ab417836 */ /* 0x000fe20000000000 */
[----:B------:R-:W-:Y:S01]  /*1c220*/  ISETP.GE.AND P0, PT, R196, R229, PT ;  /* 0x000000e5c400720c */ /* 0x000fe20003f06270 */
[----:B------:R-:W-:Y:S01]  /*1c230*/  FFMA.FTZ R84, -R244, R189, R84 ;  /* 0x000000bdf4547223 */ /* 0x000fe20000010154 */
[----:B------:R-:W-:Y:S01]  /*1c240*/  IADD3 R189, PT, PT, R218, -0x90, -R0 ;  /* 0xffffff70dabd7810 */ /* 0x000fe20007ffe800 */
[----:B------:R-:W-:Y:S01]  /*1c250*/  FFMA.FTZ R74, -R244, R187, R74 ;  /* 0x000000bbf44a7223 */ /* 0x000fe2000001014a */
[----:B------:R-:W-:Y:S02]  /*1c260*/  IADD3 R187, PT, PT, R230, -0xb8, -R0 ;  /* 0xffffff48e6bb7810 */ /* 0x000fe40007ffe800 */
[----:B------:R-:W-:Y:S01]  /*1c270*/  FSEL R28, R50, -INF , P0 ;  /* 0xff800000321c7808 */ /* 0x000fe20000000000 */
[----:B------:R-:W-:Y:S01]  /*1c280*/  IMAD.MOV.U32 R50, RZ, RZ, R193 ;  /* 0x000000ffff327224 */ /* 0x000fe200078e00c1 */
[----:B------:R-:W-:Y:S01]  /*1c290*/  ISETP.GE.AND P0, PT, R37, R229, PT ;  /* 0x000000e52500720c */ /* 0x000fe20003f06270 */
[----:B------:R-:W-:Y:S01]  /*1c2a0*/  VIADD R193, R171, 0x88 ;  /* 0x00000088abc17836 */ /* 0x000fe20000000000 */
[----:B------:R-:W-:Y:S02]  /*1c2b0*/  IABS R189, R189 ;  /* 0x000000bd00bd7213 */ /* 0x000fe40000000000 */
[----:B------:R-:W-:Y:S02]  /*1c2c0*/  IABS R187, R187 ;  /* 0x000000bb00bb7213 */ /* 0x000fe40000000000 */
[----:B------:R-:W-:Y:S01]  /*1c2d0*/  FSEL R214, R51, -INF , P0 ;  /* 0xff80000033d67808 */ /* 0x000fe20000000000 */
[C---:B------:R-:W-:Y:S01]  /*1c2e0*/  VIADD R51, R171.reuse, 0xb1 ;  /* 0x000000b1ab337836 */ /* 0x040fe20000000000 */
[----:B------:R-:W-:Y:S02]  /*1c2f0*/  I2FP.F32.S32 R189, R189 ;  /* 0x000000bd00bd7245 */ /* 0x000fe40000201400 */
[-C--:B------:R-:W-:Y:S02]  /*1c300*/  ISETP.GE.AND P0, PT, R186, R232.reuse, PT ;  /* 0x000000e8ba00720c */ /* 0x080fe40003f06270 */
[----:B------:R-:W-:Y:S01]  /*1c310*/  I2FP.F32.S32 R187, R187 ;  /* 0x000000bb00bb7245 */ /* 0x000fe20000201400 */
[----:B------:R-:W-:Y:S01]  /*1c320*/  FFMA.FTZ R78, -R244, R189, R78 ;  /* 0x000000bdf44e7223 */ /* 0x000fe2000001014e */
[----:B------:R-:W-:Y:S01]  /*1c330*/  FSEL R39, R68, -INF , P0 ;  /* 0xff80000044277808 */ /* 0x000fe20000000000 */
[----:B------:R-:W-:Y:S01]  /*1c340*/  VIADD R68, R171, 0x91 ;  /* 0x00000091ab447836 */ /* 0x000fe20000000000 */
[-C--:B------:R-:W-:Y:S01]  /*1c350*/  ISETP.GE.AND P0, PT, R184, R232.reuse, PT ;  /* 0x000000e8b800720c */ /* 0x080fe20003f06270 */
[----:B------:R-:W-:Y:S01]  /*1c360*/  FFMA.FTZ R96, -R244, R187, R96 ;  /* 0x000000bbf4607223 */ /* 0x000fe20000010160 */
[C-C-:B------:R-:W-:Y:S02]  /*1c370*/  IADD3 R189, PT, PT, R230.reuse, -0xc8, -R0.reuse ;  /* 0xffffff38e6bd7810 */ /* 0x140fe40007ffe800 */
[----:B------:R-:W-:Y:S02]  /*1c380*/  IADD3 R187, PT, PT, R230, -0xc0, -R0 ;  /* 0xffffff40e6bb7810 */ /* 0x000fe40007ffe800 */
[----:B------:R-:W-:Y:S02]  /*1c390*/  FSEL R57, R69, -INF , P0 ;  /* 0xff80000045397808 */ /* 0x000fe40000000000 */
        /* <DEDUP_REMOVED lines=8> */
[----:B------:R-:W-:Y:S01]  /*1c420*/  ISETP.GE.AND P0, PT, R192, R229, PT ;  /* 0x000000e5c000720c */ /* 0x000fe20003f06270 */
[----:B------:R-:W-:Y:S01]  /*1c430*/  VIADD R189, R171, 0x89 ;  /* 0x00000089abbd7836 */ /* 0x000fe20000000000 */
[----:B------:R-:W-:Y:S01]  /*1c440*/  IADD3 R19, PT, PT, R230, -0xe0, -R0 ;  /* 0xffffff20e6137810 */ /* 0x000fe20007ffe800 */
[----:B------:R-:W-:Y:S01]  /*1c450*/  FFMA.FTZ R100, -R244, R187, R100 ;  /* 0x000000bbf4647223 */ /* 0x000fe20000010164 */
[----:B------:R-:W-:Y:S01]  /*1c460*/  FSEL R204, R55, -INF , P0 ;  /* 0xff80000037cc7808 */ /* 0x000fe20000000000 */
[----:B------:R-:W-:Y:S01]  /*1c470*/  VIADD R55, R171, 0xa9 ;  /* 0x000000a9ab377836 */ /* 0x000fe20000000000 */
[-C--:B------:R-:W-:Y:S02]  /*1c480*/  ISETP.GE.AND P0, PT, R193, R232.reuse, PT ;  /* 0x000000e8c100720c */ /* 0x080fe40003f06270 */
[----:B------:R-:W-:Y:S02]  /*1c490*/  IADD3 R187, PT, PT, R218, -0xa8, -R0 ;  /* 0xffffff58dabb7810 */ /* 0x000fe40007ffe800 */
[----:B------:R-:W-:Y:S02]  /*1c4a0*/  FSEL R202, R72, -INF , P0 ;  /* 0xff80000048ca7808 */ /* 0x000fe40000000000 */
[----:B------:R-:W-:Y:S02]  /*1c4b0*/  IABS R187, R187 ;  /* 0x000000bb00bb7213 */ /* 0x000fe40000000000 */
[-C--:B------:R-:W-:Y:S02]  /*1c4c0*/  ISETP.GE.AND P0, PT, R189, R232.reuse, PT ;  /* 0x000000e8bd00720c */ /* 0x080fe40003f06270 */
[----:B------:R-:W-:Y:S02]  /*1c4d0*/  I2FP.F32.S32 R187, R187 ;  /* 0x000000bb00bb7245 */ /* 0x000fe40000201400 */
[----:B------:R-:W-:Y:S01]  /*1c4e0*/  FSEL R200, R73, -INF , P0 ;  /* 0xff80000049c87808 */ /* 0x000fe20000000000 */
[----:B------:R-:W-:Y:S01]  /*1c4f0*/  IMAD.MOV.U32 R73, RZ, RZ, R47 ;  /* 0x000000ffff497224 */ /* 0x000fe200078e002f */
[----:B------:R-:W-:Y:S01]  /*1c500*/  ISETP.GE.AND P0, PT, R182, R229, PT ;  /* 0x000000e5b600720c */ /* 0x000fe20003f06270 */
[C---:B------:R-:W-:Y:S01]  /*1c510*/  VIADD R47, R171.reuse, 0xb9 ;  /* 0x000000b9ab2f7836 */ /* 0x040fe20000000000 */
[----:B------:R-:W-:Y:S01]  /*1c520*/  IABS R19, R19 ;  /* 0x0000001300137213 */ /* 0x000fe20000000000 */
[----:B------:R-:W-:Y:S01]  /*1c530*/  FFMA.FTZ R90, -R244, R187, R90 ;  /* 0x000000bbf45a7223 */ /* 0x000fe2000001015a */
[----:B------:R-:W-:Y:S01]  /*1c540*/  FSEL R69, R58, -INF , P0 ;  /* 0xff8000003a457808 */ /* 0x000fe20000000000 */
[----:B------:R-:W-:Y:S01]  /*1c550*/  VIADD R187, R171, 0x90 ;  /* 0x00000090abbb7836 */ /* 0x000fe20000000000 */
[----:B------:R-:W-:Y:S02]  /*1c560*/  ISETP.GE.AND P0, PT, R180, R229, PT ;  /* 0x000000e5b400720c */ /* 0x000fe40003f06270 */
[----:B------:R-:W-:Y:S02]  /*1c570*/  I2FP.F32.S32 R19, R19 ;  /* 0x0000001300137245 */ /* 0x000fe40000201400 */
[----:B------:R-:W-:Y:S01]  /*1c580*/  FSEL R72, R59, -INF , P0 ;  /* 0xff8000003b487808 */ /* 0x000fe20000000000 */
[----:B------:R-:W-:Y:S01]  /*1c590*/  VIADD R59, R171, 0xa0 ;  /* 0x000000a0ab3b7836 */ /* 0x000fe20000000000 */
[-C--:B------:R-:W-:Y:S01]  /*1c5a0*/  ISETP.GE.AND P0, PT, R187, R232.reuse, PT ;  /* 0x000000e8bb00720c */ /* 0x080fe20003f06270 */
[----:B------:R-:W-:Y:S01]  /*1c5b0*/  FFMA.FTZ R116, -R244, R19, R116 ;  /* 0x00000013f4747223 */ /* 0x000fe20000010174 */
[----:B------:R-:W-:Y:S02]  /*1c5c0*/  IADD3 R19, PT, PT, R230, -0xe8, -R0 ;  /* 0xffffff18e6137810 */ /* 0x000fe40007ffe800 */
[----:B------:R-:W-:Y:S02]  /*1c5d0*/  FSEL R38, R76, -INF , P0 ;  /* 0xff8000004c267808 */ /* 0x000fe40000000000 */
[-C--:B------:R-:W-:Y:S02]  /*1c5e0*/  ISETP.GE.AND P0, PT, R68, R232.reuse, PT ;  /* 0x000000e84400720c */ /* 0x080fe40003f06270 */
[----:B------:R-:W-:Y:S02]  /*1c5f0*/  IABS R19, R19 ;  /* 0x0000001300137213 */ /* 0x000fe40000000000 */
[----:B------:R-:W-:Y:S01]  /*1c600*/  FSEL R213, R77, -INF , P0 ;  /* 0xff8000004dd57808 */ /* 0x000fe20000000000 */
[----:B------:R-:W-:Y:S01]  /*1c610*/  IMAD.MOV.U32 R77, RZ, RZ, R211 ;  /* 0x000000ffff4d7224 */ /* 0x000fe200078e00d3 */
[----:B------:R-:W-:Y:S02]  /*1c620*/  ISETP.GE.AND P0, PT, R178, R229, PT ;  /* 0x000000e5b200720c */ /* 0x000fe40003f06270 */
[----:B------:R-:W-:Y:S02]  /*1c630*/  I2FP.F32.S32 R19, R19 ;  /* 0x0000001300137245 */ /* 0x000fe40000201400 */
[----:B------:R-:W-:Y:S02]  /*1c640*/  FSEL R205, R62, -INF , P0 ;  /* 0xff8000003ecd7808 */ /* 0x000fe40000000000 */
[----:B------:R-:W-:Y:S01]  /*1c650*/  ISETP.GE.AND P0, PT, R176, R229, PT ;  /* 0x000000e5b000720c */ /* 0x000fe20003f06270 */
[----:B------:R-:W-:Y:S01]  /*1c660*/  FFMA.FTZ R120, -R244, R19, R120 ;  /* 0x00000013f4787223 */ /* 0x000fe20000010178 */
[----:B------:R-:W-:Y:S02]  /*1c670*/  IADD3 R19, PT, PT, R218, -0xc8, -R0 ;  /* 0xffffff38da137810 */ /* 0x000fe40007ffe800 */
[----:B------:R-:W-:Y:S01]  /*1c680*/  FSEL R201, R63, -INF , P0 ;  /* 0xff8000003fc97808 */ /* 0x000fe20000000000 */
[----:B------:R-:W-:Y:S01]  /*1c690*/  IMAD.MOV.U32 R63, RZ, RZ, R27 ;  /* 0x000000ffff3f7224 */ /* 0x000fe200078e001b */
[-C--:B------:R-:W-:Y:S01]  /*1c6a0*/  ISETP.GE.AND P0, PT, R65, R232.reuse, PT ;  /* 0x000000e84100720c */ /* 0x080fe20003f06270 */
[----:B------:R-:W-:Y:S01]  /*1c6b0*/  IMAD.MOV.U32 R27, RZ, RZ, R40 ;  /* 0x000000ffff1b7224 */ /* 0x000fe200078e0028 */
[----:B------:R-:W-:Y:S01]  /*1c6c0*/  IABS R19, R19 ;  /* 0x0000001300137213 */ /* 0x000fe20000000000 */
[----:B------:R-:W-:Y:S01]  /*1c6d0*/  VIADD R40, R171, 0xc9 ;  /* 0x000000c9ab287836 */ /* 0x000fe20000000000 */
[----:B------:R-:W-:Y:S02]  /*1c6e0*/  FSEL R209, R80, -INF , P0 ;  /* 0xff80000050d17808 */ /* 0x000fe40000000000 */
[----:B------:R-:W-:Y:S02]  /*1c6f0*/  ISETP.GE.AND P0, PT, R64, R232, PT ;  /* 0x000000e84000720c */ /* 0x000fe40003f06270 */
[----:B------:R-:W-:Y:S02]  /*1c700*/  IADD3 R22, PT, PT, R230, -0xe1, -R0 ;  /* 0xffffff1fe6167810 */ /* 0x000fe40007ffe800 */
[----:B------:R-:W-:Y:S01]  /*1c710*/  FSEL R215, R81, -INF , P0 ;  /* 0xff80000051d77808 */ /* 0x000fe20000000000 */
[----:B------:R-:W-:Y:S01]  /*1c720*/  IMAD.MOV.U32 R81, RZ, RZ, R31 ;  /* 0x000000ffff517224 */ /* 0x000fe200078e001f */
[----:B------:R-:W-:Y:S01]  /*1c730*/  ISETP.GE.AND P0, PT, R190, R229, PT ;  /* 0x000000e5be00720c */ /* 0x000fe20003f06270 */
[----:B------:R-:W-:Y:S01]  /*1c740*/  IMAD.MOV.U32 R31, RZ, RZ, R207 ;  /* 0x000000ffff1f7224 */ /* 0x000fe200078e00cf */
[----:B------:R-:W-:Y:S02]  /*1c750*/  I2FP.F32.S32 R19, R19 ;  /* 0x0000001300137245 */ /* 0x000fe40000201400 */
[----:B------:R-:W-:Y:S02]  /*1c760*/  FSEL R197, R66, -INF , P0 ;  /* 0xff80000042c57808 */ /* 0x000fe40000000000 */
[----:B------:R-:W-:Y:S01]  /*1c770*/  ISETP.GE.AND P0, PT, R188, R229, PT ;  /* 0x000000e5bc00720c */ /* 0x000fe20003f06270 */
[----:B------:R-:W-:Y:S01]  /*1c780*/  FFMA.FTZ R106, -R244, R19, R106 ;  /* 0x00000013f46a7223 */ /* 0x000fe2000001016a */
[----:B------:R-:W-:Y:S02]  /*1c790*/  IABS R22, R22 ;  /* 0x0000001600167213 */ /* 0x000fe40000000000 */
[----:B------:R-:W-:Y:S02]  /*1c7a0*/  FSEL R80, R67, -INF , P0 ;  /* 0xff80000043507808 */ /* 0x000fe40000000000 */
[-C--:B------:R-:W-:Y:S02]  /*1c7b0*/  ISETP.GE.AND P0, PT, R59, R232.reuse, PT ;  /* 0x000000e83b00720c */ /* 0x080fe40003f06270 */
[----:B------:R-:W-:Y:S02]  /*1c7c0*/  IADD3 R23, PT, PT, R218, -0xb9, -R0 ;  /* 0xffffff47da177810 */ /* 0x000fe40007ffe800 */
[----:B------:R-:W-:Y:S02]  /*1c7d0*/  FSEL R84, R84, -INF , P0 ;  /* 0xff80000054547808 */ /* 0x000fe40000000000 */
[----:B------:R-:W-:Y:S02]  /*1c7e0*/  ISETP.GE.AND P0, PT, R53, R232, PT ;  /* 0x000000e83500720c */ /* 0x000fe40003f06270 */
[----:B------:R-:W-:Y:S02]  /*1c7f0*/  I2FP.F32.S32 R22, R22 ;  /* 0x0000001600167245 */ /* 0x000fe40000201400 */
[----:B------:R-:W-:Y:S01]  /*1c800*/  FSEL R203, R85, -INF , P0 ;  /* 0xff80000055cb7808 */ /* 0x000fe20000000000 */
[----:B------:R-:W-:Y:S01]  /*1c810*/  IMAD.MOV.U32 R85, RZ, RZ, R38 ;  /* 0x000000ffff557224 */ /* 0x000fe200078e0026 */
[-C--:B------:R-:W-:Y:S01]  /*1c820*/  ISETP.GE.AND P0, PT, R186, R229.reuse, PT ;  /* 0x000000e5ba00720c */ /* 0x080fe20003f06270 */
[----:B------:R-:W-:Y:S01]  /*1c830*/  VIADD R38, R171, 0xd0 ;  /* 0x000000d0ab267836 */ /* 0x000fe20000000000 */
[----:B------:R-:W-:Y:S01]  /*1c840*/  LOP3.LUT R249, R249, 0xfffffffb, RZ, 0xc0, !PT ;  /* 0xfffffffbf9f97812 */ /* 0x000fe200078ec0ff */
[----:B------:R-:W-:Y:S01]  /*1c850*/  FFMA.FTZ R117, -R244, R22, R117 ;  /* 0x00000016f4757223 */ /* 0x000fe20000010175 */
[----:B------:R-:W-:Y:S01]  /*1c860*/  FSEL R76, R70, -INF , P0 ;  /* 0xff800000464c7808 */ /* 0x000fe20000000000 */
[----:B------:R-:W-:Y:S01]  /*1c870*/  IMAD.MOV.U32 R70, RZ, RZ, R57 ;  /* 0x000000ffff467224 */ /* 0x000fe200078e0039 */
[----:B------:R-:W-:Y:S02]  /*1c880*/  ISETP.GE.AND P0, PT, R184, R229, PT ;  /* 0x000000e5b800720c */ /* 0x000fe40003f06270 */
[----:B------:R-:W-:Y:S02]  /*1c890*/  IADD3 R19, PT, PT, R218, -0xd0, -R0 ;  /* 0xffffff30da137810 */ /* 0x000fe40007ffe800 */
[----:B------:R-:W-:Y:S01]  /*1c8a0*/  FSEL R67, R71, -INF , P0 ;  /* 0xff80000047437808 */ /* 0x000fe20000000000 */
[----:B------:R-:W-:Y:S01]  /*1c8b0*/  IMAD.MOV.U32 R71, RZ, RZ, R48 ;  /* 0x000000ffff477224 */ /* 0x000fe200078e0030 */
[-C--:B------:R-:W-:Y:S02]  /*1c8c0*/  ISETP.GE.AND P0, PT, R56, R232.reuse, PT ;  /* 0x000000e83800720c */ /* 0x080fe40003f06270 */
[----:B------:R-:W-:Y:S02]  /*1c8d0*/  IABS R23, R23 ;  /* 0x0000001700177213 */ /* 0x000fe40000000000 */
[----:B------:R-:W-:Y:S02]  /*1c8e0*/  FSEL R88, R88, -INF , P0 ;  /* 0xff80000058587808 */ /* 0x000fe40000000000 */
[-C--:B------:R-:W-:Y:S02]  /*1c8f0*/  ISETP.GE.AND P0, PT, R55, R232.reuse, PT ;  /* 0x000000e83700720c */ /* 0x080fe40003f06270 */
[----:B------:R-:W-:Y:S02]  /*1c900*/  @P2 LOP3.LUT R249, R249, 0x4, RZ, 0xfc, !PT ;  /* 0x00000004f9f92812 */ /* 0x000fe400078efcff */
[----:B------:R-:W-:Y:S01]  /*1c910*/  FSEL R199, R89, -INF , P0 ;  /* 0xff80000059c77808 */ /* 0x000fe20000000000 */
[----:B------:R-:W-:Y:S01]  /*1c920*/  IMAD.MOV.U32 R89, RZ, RZ, R50 ;  /* 0x000000ffff597224 */ /* 0x000fe200078e0032 */
[----:B------:R-:W-:Y:S01]  /*1c930*/  ISETP.GE.AND P0, PT, R193, R229, PT ;  /* 0x000000e5c100720c */ /* 0x000fe20003f06270 */
[----:B------:R-:W-:Y:S01]  /*1c940*/  VIADD R50, R171, 0xb8 ;  /* 0x000000b8ab327836 */ /* 0x000fe20000000000 */
[----:B------:R-:W-:Y:S02]  /*1c950*/  IABS R19, R19 ;  /* 0x0000001300137213 */ /* 0x000fe40000000000 */
[----:B------:R-:W-:Y:S02]  /*1c960*/  FSEL R74, R74, -INF , P0 ;  /* 0xff8000004a4a7808 */ /* 0x000fe40000000000 */
[----:B------:R-:W-:Y:S02]  /*1c970*/  ISETP.GE.AND P0, PT, R189, R229, PT ;  /* 0x000000e5bd00720c */ /* 0x000fe40003f06270 */
[----:B------:R-:W-:Y:S02]  /*1c980*/  IADD3 R22, PT, PT, R218, -0xc1, -R0 ;  /* 0xffffff3fda167810 */ /* 0x000fe40007ffe800 */
[----:B------:R-:W-:Y:S01]  /*1c990*/  FSEL R66, R75, -INF , P0 ;  /* 0xff8000004b427808 */ /* 0x000fe20000000000 */
[----:B------:R-:W-:Y:S01]  /*1c9a0*/  IMAD.MOV.U32 R75, RZ, RZ, R60 ;  /* 0x000000ffff4b7224 */ /* 0x000fe200078e003c */
[----:B------:R-:W-:Y:S01]  /*1c9b0*/  ISETP.GE.AND P0, PT, R54, R232, PT ;  /* 0x000000e83600720c */ /* 0x000fe20003f06270 */
[----:B------:R-:W-:Y:S01]  /*1c9c0*/  IMAD.MOV.U32 R60, RZ, RZ, R34 ;  /* 0x000000ffff3c7224 */ /* 0x000fe200078e0022 */
[----:B------:R-:W-:Y:S01]  /*1c9d0*/  I2FP.F32.S32 R23, R23 ;  /* 0x0000001700177245 */ /* 0x000fe20000201400 */
[----:B------:R-:W-:Y:S01]  /*1c9e0*/  IMAD.MOV.U32 R34, RZ, RZ, R49 ;  /* 0x000000ffff227224 */ /* 0x000fe200078e0031 */
[----:B------:R-:W-:Y:S01]  /*1c9f0*/  FSEL R92, R92, -INF , P0 ;  /* 0xff8000005c5c7808 */ /* 0x000fe20000000000 */
[----:B------:R-:W-:Y:S01]  /*1ca00*/  IMAD.MOV.U32 R49, RZ, RZ, R30 ;  /* 0x000000ffff317224 */ /* 0x000fe200078e001e */
[----:B------:R-:W-:Y:S01]  /*1ca10*/  ISETP.GE.AND P0, PT, R185, R231, PT ;  /* 0x000000e7b900720c */ /* 0x000fe20003f06270 */
[----:B------:R-:W-:Y:S01]  /*1ca20*/  IMAD.MOV.U32 R30, RZ, RZ, R45 ;  /* 0x000000ffff1e7224 */ /* 0x000fe200078e002d */
[----:B------:R-:W-:Y:S01]  /*1ca30*/  I2FP.F32.S32 R19, R19 ;  /* 0x0000001300137245 */ /* 0x000fe20000201400 */
[C---:B------:R-:W-:Y:S01]  /*1ca40*/  FFMA.FTZ R99, -R244.reuse, R23, R99 ;  /* 0x00000017f4637223 */ /* 0x040fe20000010163 */
[----:B------:R-:W-:Y:S01]  /*1ca50*/  LOP3.LUT R249, R249, 0xfffffffd, RZ, 0xc0, !PT ;  /* 0xfffffffdf9f97812 */ /* 0x000fe200078ec0ff */
[----:B------:R-:W-:Y:S01]  /*1ca60*/  IMAD.MOV.U32 R45, RZ, RZ, R195 ;  /* 0x000000ffff2d7224 */ /* 0x000fe200078e00c3 */
[----:B------:R-:W-:Y:S01]  /*1ca70*/  IABS R22, R22 ;  /* 0x0000001600167213 */ /* 0x000fe20000000000 */
[----:B------:R-:W-:Y:S01]  /*1ca80*/  FFMA.FTZ R110, -R244, R19, R110 ;  /* 0x00000013f46e7223 */ /* 0x000fe2000001016e */
[C-C-:B------:R-:W-:Y:S02]  /*1ca90*/  IADD3 R23, PT, PT, R218.reuse, -0xc0, -R0.reuse ;  /* 0xffffff40da177810 */ /* 0x140fe40007ffe800 */
[----:B------:R-:W-:Y:S02]  /*1caa0*/  I2FP.F32.S32 R22, R22 ;  /* 0x0000001600167245 */ /* 0x000fe40000201400 */
[----:B------:R-:W-:Y:S02]  /*1cab0*/  IADD3 R19, PT, PT, R218, -0xd8, -R0 ;  /* 0xffffff28da137810 */ /* 0x000fe40007ffe800 */
[----:B------:R-:W-:Y:S01]  /*1cac0*/  @P0 LOP3.LUT R249, R249, 0x2, RZ, 0xfc, !PT ;  /* 0x00000002f9f90812 */ /* 0x000fe200078efcff */
[----:B------:R-:W-:Y:S01]  /*1cad0*/  FFMA.FTZ R103, -R244, R22, R103 ;  /* 0x00000016f4677223 */ /* 0x000fe20000010167 */
[----:B------:R-:W-:Y:S02]  /*1cae0*/  ISETP.GE.AND P0, PT, R51, R232, PT ;  /* 0x000000e83300720c */ /* 0x000fe40003f06270 */
[----:B------:R-:W-:Y:S02]  /*1caf0*/  IABS R23, R23 ;  /* 0x0000001700177213 */ /* 0x000fe40000000000 */
[----:B------:R-:W-:Y:S01]  /*1cb00*/  FSEL R62, R93, -INF , P0 ;  /* 0xff8000005d3e7808 */ /* 0x000fe20000000000 */
[----:B------:R-:W-:Y:S01]  /*1cb10*/  IMAD.MOV.U32 R93, RZ, RZ, R42 ;  /* 0x000000ffff5d7224 */ /* 0x000fe200078e002a */
[----:B------:R-:W-:Y:S01]  /*1cb20*/  IABS R19, R19 ;  /* 0x0000001300137213 */ /* 0x000fe20000000000 */
[----:B------:R-:W-:Y:S01]  /*1cb30*/  VIADD R42, R171, 0xc8 ;  /* 0x000000c8ab2a7836 */ /* 0x000fe20000000000 */
[----:B------:R-:W-:Y:S02]  /*1cb40*/  ISETP.GE.AND P0, PT, R187, R229, PT ;  /* 0x000000e5bb00720c */ /* 0x000fe40003f06270 */
[----:B------:R-:W-:Y:S02]  /*1cb50*/  IADD3 R22, PT, PT, R218, -0xc9, -R0 ;  /* 0xffffff37da167810 */ /* 0x000fe40007ffe800 */
[----:B------:R-:W-:Y:S02]  /*1cb60*/  LOP3.LUT R248, R248, 0xffffbfff, RZ, 0xc0, !PT ;  /* 0xffffbffff8f87812 */ /* 0x000fe400078ec0ff */
[----:B------:R-:W-:Y:S02]  /*1cb70*/  I2FP.F32.S32 R23, R23 ;  /* 0x0000001700177245 */ /* 0x000fe40000201400 */
[----:B------:R-:W-:Y:S02]  /*1cb80*/  I2FP.F32.S32 R19, R19 ;  /* 0x0000001300137245 */ /* 0x000fe40000201400 */
[----:B------:R-:W-:Y:S01]  /*1cb90*/  FSEL R78, R78, -INF , P0 ;  /* 0xff8000004e4e7808 */ /* 0x000fe20000000000 */
[C---:B------:R-:W-:Y:S01]  /*1cba0*/  FFMA.FTZ R102, -R244.reuse, R23, R102 ;  /* 0x00000017f4667223 */ /* 0x040fe20000010166 */
[----:B------:R-:W-:Y:S01]  /*1cbb0*/  IABS R22, R22 ;  /* 0x0000001600167213 */ /* 0x000fe20000000000 */
[----:B------:R-:W-:Y:S01]  /*1cbc0*/  FFMA.FTZ R114, -R244, R19, R114 ;  /* 0x00000013f4727223 */ /* 0x000fe20000010172 */
[----:B------:R-:W-:Y:S02]  /*1cbd0*/  ISETP.GE.AND P0, PT, R68, R229, PT ;  /* 0x000000e54400720c */ /* 0x000fe40003f06270 */
[----:B------:R-:W-:Y:S02]  /*1cbe0*/  @P1 LOP3.LUT R248, R248, 0x4000, RZ, 0xfc, !PT ;  /* 0x00004000f8f81812 */ /* 0x000fe400078efcff */
[----:B------:R-:W-:Y:S02]  /*1cbf0*/  ISETP.GE.AND P1, PT, R185, R228, PT ;  /* 0x000000e4b900720c */ /* 0x000fe40003f26270 */
[--C-:B------:R-:W-:Y:S02]  /*1cc00*/  IADD3 R23, PT, PT, R230, -0xe9, -R0.reuse ;  /* 0xffffff17e6177810 */ /* 0x100fe40007ffe800 */
[----:B------:R-:W-:Y:S02]  /*1cc10*/  I2FP.F32.S32 R22, R22 ;  /* 0x0000001600167245 */ /* 0x000fe40000201400 */
[----:B------:R-:W-:Y:S01]  /*1cc20*/  FSEL R211, R79, -INF , P0 ;  /* 0xff8000004fd37808 */ /* 0x000fe20000000000 */
[----:B------:R-:W-:Y:S01]  /*1cc30*/  VIADD R79, R171, 0x30 ;  /* 0x00000030ab4f7836 */ /* 0x000fe20000000000 */
[--C-:B------:R-:W-:Y:S01]  /*1cc40*/  IADD3 R19, PT, PT, R218, -0xe8, -R0.reuse ;  /* 0xffffff18da137810 */ /* 0x100fe20007ffe800 */
[----:B------:R-:W-:Y:S01]  /*1cc50*/  FFMA.FTZ R107, -R244, R22, R107 ;  /* 0x00000016f46b7223 */ /* 0x000fe2000001016b */
[----:B------:R-:W-:Y:S02]  /*1cc60*/  ISETP.GE.AND P0, PT, R183, R231, PT ;  /* 0x000000e7b700720c */ /* 0x000fe40003f06270 */
[----:B------:R-:W-:Y:S02]  /*1cc70*/  IABS R23, R23 ;  /* 0x0000001700177213 */ /* 0x000fe40000000000 */
[----:B------:R-:W-:Y:S02]  /*1cc80*/  IABS R19, R19 ;  /* 0x0000001300137213 */ /* 0x000fe40000000000 */
[----:B------:R-:W-:Y:S02]  /*1cc90*/  IADD3 R22, PT, PT, R230, -0xf1, -R0 ;  /* 0xffffff0fe6167810 */ /* 0x000fe40007ffe800 */
[----:B------:R-:W-:Y:S02]  /*1cca0*/  LOP3.LUT R248, R248, 0xffffdfff, RZ, 0xc0, !PT ;  /* 0xffffdffff8f87812 */ /* 0x000fe400078ec0ff */
[----:B------:R-:W-:Y:S02]  /*1ccb0*/  I2FP.F32.S32 R23, R23 ;  /* 0x0000001700177245 */ /* 0x000fe40000201400 */
[----:B------:R-:W-:Y:S02]  /*1ccc0*/  I2FP.F32.S32 R19, R19 ;  /* 0x0000001300137245 */ /* 0x000fe40000201400 */
[----:B------:R-:W-:Y:S01]  /*1ccd0*/  IABS R22, R22 ;  /* 0x0000001600167213 */ /* 0x000fe20000000000 */
[C---:B------:R-:W-:Y:S01]  /*1cce0*/  FFMA.FTZ R121, -R244.reuse, R23, R121 ;  /* 0x00000017f4797223 */ /* 0x040fe20000010179 */
[----:B------:R-:W-:Y:S01]  /*1ccf0*/  LOP3.LUT R249, R249, 0xfffffffe, RZ, 0xc0, !PT ;  /* 0xfffffffef9f97812 */ /* 0x000fe200078ec0ff */
[----:B------:R-:W-:Y:S01]  /*1cd00*/  FFMA.FTZ R122, -R244, R19, R122 ;  /* 0x00000013f47a7223 */ /* 0x000fe2000001017a */
[----:B------:R-:W-:Y:S02]  /*1cd10*/  @P1 LOP3.LUT R248, R248, 0x2000, RZ, 0xfc, !PT ;  /* 0x00002000f8f81812 */ /* 0x000fe400078efcff */
[----:B------:R-:W-:Y:S02]  /*1cd20*/  ISETP.GE.AND P1, PT, R183, R228, PT ;  /* 0x000000e4b700720c */ /* 0x000fe40003f26270 */
[--C-:B------:R-:W-:Y:S02]  /*1cd30*/  IADD3 R23, PT, PT, R230, -0xf0, -R0.reuse ;  /* 0xffffff10e6177810 */ /* 0x100fe40007ffe800 */
[----:B------:R-:W-:Y:S02]  /*1cd40*/  I2FP.F32.S32 R22, R22 ;  /* 0x0000001600167245 */ /* 0x000fe40000201400 */
[----:B------:R-:W-:Y:S02]  /*1cd50*/  @P0 LOP3.LUT R249, R249, 0x1, RZ, 0xfc, !PT ;  /* 0x00000001f9f90812 */ /* 0x000fe400078efcff */
[--C-:B------:R-:W-:Y:S01]  /*1cd60*/  IADD3 R19, PT, PT, R218, -0xf0, -R0.reuse ;  /* 0xffffff10da137810 */ /* 0x100fe20007ffe800 */
[----:B------:R-:W-:Y:S01]  /*1cd70*/  FFMA.FTZ R125, -R244, R22, R125 ;  /* 0x00000016f47d7223 */ /* 0x000fe2000001017d */
[----:B------:R-:W-:Y:S02]  /*1cd80*/  ISETP.GE.AND P0, PT, R50, R232, PT ;  /* 0x000000e83200720c */ /* 0x000fe40003f06270 */
[----:B------:R-:W-:Y:S02]  /*1cd90*/  IABS R23, R23 ;  /* 0x0000001700177213 */ /* 0x000fe40000000000 */
[----:B------:R-:W-:Y:S02]  /*1cda0*/  IABS R19, R19 ;  /* 0x0000001300137213 */ /* 0x000fe40000000000 */
[----:B------:R-:W-:Y:S01]  /*1cdb0*/  FSEL R185, R96, -INF , P0 ;  /* 0xff80000060b97808 */ /* 0x000fe20000000000 */
[----:B------:R-:W-:Y:S01]  /*1cdc0*/  IMAD.MOV.U32 R96, RZ, RZ, R93 ;  /* 0x000000ffff607224 */ /* 0x000fe200078e005d */
[----:B------:R-:W-:Y:S02]  /*1cdd0*/  IADD3 R22, PT, PT, R218, -0xd9, -R0 ;  /* 0xffffff27da167810 */ /* 0x000fe40007ffe800 */
[----:B------:R-:W-:Y:S02]  /*1cde0*/  ISETP.GE.AND P0, PT, R181, R231, PT ;  /* 0x000000e7b500720c */ /* 0x000fe40003f06270 */
[----:B------:R-:W-:Y:S02]  /*1cdf0*/  LOP3.LUT R248, R248, 0xffffefff, RZ, 0xc0, !PT ;  /* 0xffffeffff8f87812 */ /* 0x000fe400078ec0ff */
[----:B------:R-:W-:Y:S02]  /*1ce00*/  I2FP.F32.S32 R23, R23 ;  /* 0x0000001700177245 */ /* 0x000fe40000201400 */
[----:B------:R-:W-:Y:S02]  /*1ce10*/  I2FP.F32.S32 R19, R19 ;  /* 0x0000001300137245 */ /* 0x000fe40000201400 */
[----:B------:R-:W-:Y:S01]  /*1ce20*/  IABS R22, R22 ;  /* 0x0000001600167213 */ /* 0x000fe20000000000 */
[----:B------:R-:W-:Y:S01]  /*1ce30*/  FFMA.FTZ R124, -R244, R23, R124 ;  /* 0x00000017f47c7223 */ /* 0x000fe2000001017c */
[----:B------:R-:W-:Y:S01]  /*1ce40*/  @P1 LOP3.LUT R248, R248, 0x1000, RZ, 0xfc, !PT ;  /* 0x00001000f8f81812 */ /* 0x000fe200078efcff */
[----:B------:R-:W-:Y:S01]  /*1ce50*/  FFMA.FTZ R126, -R244, R19, R126 ;  /* 0x00000013f47e7223 */ /* 0x000fe2000001017e */
[C-C-:B------:R-:W-:Y:S02]  /*1ce60*/  IADD3 R23, PT, PT, R218.reuse, -0xd1, -R0.reuse ;  /* 0xffffff2fda177810 */ /* 0x140fe40007ffe800 */
[----:B------:R-:W-:Y:S02]  /*1ce70*/  I2FP.F32.S32 R22, R22 ;  /* 0x0000001600167245 */ /* 0x000fe40000201400 */
[--C-:B------:R-:W-:Y:S02]  /*1ce80*/  IADD3 R19, PT, PT, R218, -0xf8, -R0.reuse ;  /* 0xffffff08da137810 */ /* 0x100fe40007ffe800 */
[----:B------:R-:W-:Y:S01]  /*1ce90*/  LOP3.LUT R248, R248, 0x7fffffff, RZ, 0xc0, !PT ;  /* 0x7ffffffff8f87812 */ /* 0x000fe200078ec0ff */
[----:B------:R-:W-:Y:S01]  /*1cea0*/  FFMA.FTZ R115, -R244, R22, R115 ;  /* 0x00000016f4737223 */ /* 0x000fe20000010173 */
[----:B------:R-:W-:Y:S02]  /*1ceb0*/  IABS R23, R23 ;  /* 0x0000001700177213 */ /* 0x000fe40000000000 */
[----:B------:R-:W-:Y:S02]  /*1cec0*/  IABS R19, R19 ;  /* 0x0000001300137213 */ /* 0x000fe40000000000 */
[----:B------:R-:W-:Y:S02]  /*1ced0*/  @P0 LOP3.LUT R248, R248, 0x80000000, RZ, 0xfc, !PT ;  /* 0x80000000f8f80812 */ /* 0x000fe400078efcff */
[----:B------:R-:W-:Y:S02]  /*1cee0*/  IADD3 R22, PT, PT, R218, -0xe1, -R0 ;  /* 0xffffff1fda167810 */ /* 0x000fe40007ffe800 */
[----:B------:R-:W-:Y:S02]  /*1cef0*/  ISETP.GE.AND P0, PT, R47, R232, PT ;  /* 0x000000e82f00720c */ /* 0x000fe40003f06270 */
[----:B------:R-:W-:Y:S02]  /*1cf00*/  I2FP.F32.S32 R23, R23 ;  /* 0x0000001700177245 */ /* 0x000fe40000201400 */
[----:B------:R-:W-:Y:S02]  /*1cf10*/  I2FP.F32.S32 R19, R19 ;  /* 0x0000001300137245 */ /* 0x000fe40000201400 */
[----:B------:R-:W-:Y:S01]  /*1cf20*/  IABS R22, R22 ;  /* 0x0000001600167213 */ /* 0x000fe20000000000 */
[C---:B------:R-:W-:Y:S01]  /*1cf30*/  FFMA.FTZ R111, -R244.reuse, R23, R111 ;  /* 0x00000017f46f7223 */ /* 0x040fe2000001016f */
[----:B------:R-:W-:Y:S01]  /*1cf40*/  FSEL R183, R97, -INF , P0 ;  /* 0xff80000061b77808 */ /* 0x000fe20000000000 */
[----:B------:R-:W-:Y:S01]  /*1cf50*/  VIADD R97, R171, 0x31 ;  /* 0x00000031ab617836 */ /* 0x000fe20000000000 */
[----:B------:R-:W-:Y:S01]  /*1cf60*/  ISETP.GE.AND P0, PT, R65, R229, PT ;  /* 0x000000e54100720c */ /* 0x000fe20003f06270 */
[----:B------:R-:W-:Y:S01]  /*1cf70*/  FFMA.FTZ R130, -R244, R19, R130 ;  /* 0x00000013f4827223 */ /* 0x000fe20000010182 */
[----:B------:R-:W-:Y:S02]  /*1cf80*/  ISETP.GE.AND P1, PT, R181, R228, PT ;  /* 0x000000e4b500720c */ /* 0x000fe40003f26270 */
[--C-:B------:R-:W-:Y:S02]  /*1cf90*/  IADD3 R23, PT, PT, R218, -0xe0, -R0.reuse ;  /* 0xffffff20da177810 */ /* 0x100fe40007ffe800 */
[----:B------:R-:W-:Y:S02]  /*1cfa0*/  I2FP.F32.S32 R22, R22 ;  /* 0x0000001600167245 */ /* 0x000fe40000201400 */
[--C-:B------:R-:W-:Y:S02]  /*1cfb0*/  IADD3 R19, PT, PT, R230, -0xf9, -R0.reuse ;  /* 0xffffff07e6137810 */ /* 0x100fe40007ffe800 */
[----:B------:R-:W-:Y:S01]  /*1cfc0*/  FSEL R82, R82, -INF , P0 ;  /* 0xff80000052527808 */ /* 0x000fe20000000000 */
[----:B------:R-:W-:Y:S01]  /*1cfd0*/  FFMA.FTZ R119, -R244, R22, R119 ;  /* 0x00000016f4777223 */ /* 0x000fe20000010177 */
[----:B------:R-:W-:Y:S02]  /*1cfe0*/  ISETP.GE.AND P0, PT, R64, R229, PT ;  /* 0x000000e54000720c */ /* 0x000fe40003f06270 */
[----:B------:R-:W-:Y:S02]  /*1cff0*/  IABS R23, R23 ;  /* 0x0000001700177213 */ /* 0x000fe40000000000 */
[----:B------:R-:W-:Y:S02]  /*1d000*/  IABS R19, R19 ;  /* 0x0000001300137213 */ /* 0x000fe40000000000 */
[----:B------:R-:W-:Y:S02]  /*1d010*/  IADD3 R22, PT, PT, R218, -0xf1, -R0 ;  /* 0xffffff0fda167810 */ /* 0x000fe40007ffe800 */
[----:B------:R-:W-:Y:S01]  /*1d020*/  FSEL R207, R83, -INF , P0 ;  /* 0xff80000053cf7808 */ /* 0x000fe20000000000 */
[----:B------:R-:W-:Y:S01]  /*1d030*/  IMAD.MOV.U32 R83, RZ, RZ, R96 ;  /* 0x000000ffff537224 */ /* 0x000fe200078e0060 */
[----:B------:R-:W-:Y:S02]  /*1d040*/  ISETP.GE.AND P0, PT, R179, R231, PT ;  /* 0x000000e7b300720c */ /* 0x000fe40003f06270 */
[----:B------:R-:W-:Y:S02]  /*1d050*/  I2FP.F32.S32 R23, R23 ;  /* 0x0000001700177245 */ /* 0x000fe40000201400 */
[----:B------:R-:W-:Y:S02]  /*1d060*/  LOP3.LUT R248, R248, 0xfffff7ff, RZ, 0xc0, !PT ;  /* 0xfffff7fff8f87812 */ /* 0x000fe400078ec0ff */
[----:B------:R-:W-:Y:S01]  /*1d070*/  I2FP.F32.S32 R19, R19 ;  /* 0x0000001300137245 */ /* 0x000fe20000201400 */
[----:B------:R-:W-:Y:S01]  /*1d080*/  FFMA.FTZ R118, -R244, R23, R118 ;  /* 0x00000017f4767223 */ /* 0x000fe20000010176 */
[----:B------:R-:W-:Y:S02]  /*1d090*/  IABS R22, R22 ;  /* 0x0000001600167213 */ /* 0x000fe40000000000 */
[----:B------:R-:W-:Y:S01]  /*1d0a0*/  @P1 LOP3.LUT R248, R248, 0x800, RZ, 0xfc, !PT ;  /* 0x00000800f8f81812 */ /* 0x000fe200078efcff */
[----:B------:R-:W-:Y:S01]  /*1d0b0*/  FFMA.FTZ R129, -R244, R19, R129 ;  /* 0x00000013f4817223 */ /* 0x000fe20000010181 */
[----:B------:R-:W-:Y:S01]  /*1d0c0*/  IADD3 R23, PT, PT, R218, -0xe9, -R0 ;  /* 0xffffff17da177810 */ /* 0x000fe20007ffe800 */
[----:B------:R-:W-:Y:S01]  /*1d0d0*/  IMAD.MOV.U32 R19, RZ, RZ, R46 ;  /* 0x000000ffff137224 */ /* 0x000fe200078e002e */
[----:B------:R-:W-:Y:S01]  /*1d0e0*/  I2FP.F32.S32 R22, R22 ;  /* 0x0000001600167245 */ /* 0x000fe20000201400 */
[----:B------:R-:W-:Y:S01]  /*1d0f0*/  VIADD R46, R171, 0xc0 ;  /* 0x000000c0ab2e7836 */ /* 0x000fe20000000000 */
[----:B------:R-:W-:Y:S01]  /*1d100*/  LOP3.LUT R248, R248, 0xbfffffff, RZ, 0xc0, !PT ;  /* 0xbffffffff8f87812 */ /* 0x000fe200078ec0ff */
[----:B------:R-:W-:Y:S01]  /*1d110*/  IMAD.MOV.U32 R93, RZ, RZ, R19 ;  /* 0x000000ffff5d7224 */ /* 0x000fe200078e0013 */
[----:B------:R-:W-:Y:S01]  /*1d120*/  IABS R23, R23 ;  /* 0x0000001700177213 */ /* 0x000fe20000000000 */
[----:B------:R-:W-:Y:S01]  /*1d130*/  FFMA.FTZ R127, -R244, R22, R127 ;  /* 0x00000016f47f7223 */ /* 0x000fe2000001017f */
[----:B------:R-:W-:Y:S01]  /*1d140*/  ISETP.GE.AND P1, PT, R179, R228, PT ;  /* 0x000000e4b300720c */ /* 0x000fe20003f26270 */
[----:B------:R-:W-:Y:S01]  /*1d150*/  IMAD.MOV.U32 R19, RZ, RZ, R43 ;  /* 0x000000ffff137224 */ /* 0x000fe200078e002b */
[----:B------:R-:W-:Y:S01]  /*1d160*/  IADD3 R22, PT, PT, R230, -0xf8, -R0 ;  /* 0xffffff08e6167810 */ /* 0x000fe20007ffe800 */
[----:B------:R-:W-:Y:S01]  /*1d170*/  IMAD.MOV.U32 R96, RZ, RZ, R93 ;  /* 0x000000ffff607224 */ /* 0x000fe200078e005d */
[----:B------:R-:W-:Y:S01]  /*1d180*/  @P0 LOP3.LUT R248, R248, 0x40000000, RZ, 0xfc, !PT ;  /* 0x40000000f8f80812 */ /* 0x000fe200078efcff */
[----:B------:R-:W-:Y:S01]  /*1d190*/  IMAD.MOV.U32 R93, RZ, RZ, R19 ;  /* 0x000000ffff5d7224 */ /* 0x000fe200078e0013 */
[----:B------:R-:W-:Y:S02]  /*1d1a0*/  ISETP.GE.AND P0, PT, R46, R232, PT ;  /* 0x000000e82e00720c */ /* 0x000fe40003f06270 */
[----:B------:R-:W-:Y:S02]  /*1d1b0*/  I2FP.F32.S32 R23, R23 ;  /* 0x0000001700177245 */ /* 0x000fe40000201400 */
[----:B------:R-:W-:Y:S02]  /*1d1c0*/  IABS R22, R22 ;  /* 0x0000001600167213 */ /* 0x000fe40000000000 */
[----:B------:R-:W-:Y:S01]  /*1d1d0*/  FSEL R58, R100, -INF , P0 ;  /* 0xff800000643a7808 */ /* 0x000fe20000000000 */
[----:B------:R-:W-:Y:S01]  /*1d1e0*/  VIADD R100, R171, 0x38 ;  /* 0x00000038ab647836 */ /* 0x000fe20000000000 */
[C---:B------:R-:W-:Y:S01]  /*1d1f0*/  ISETP.GE.AND P0, PT, R177.reuse, R231, PT ;  /* 0x000000e7b100720c */ /* 0x040fe20003f06270 */
[----:B------:R-:W-:Y:S01]  /*1d200*/  FFMA.FTZ R123, -R244, R23, R123 ;  /* 0x00000017f47b7223 */ /* 0x000fe2000001017b */
[----:B------:R-:W-:Y:S02]  /*1d210*/  LOP3.LUT R248, R248, 0xfffffbff, RZ, 0xc0, !PT ;  /* 0xfffffbfff8f87812 */ /* 0x000fe400078ec0ff */
[----:B------:R-:W-:Y:S01]  /*1d220*/  I2FP.F32.S32 R23, R22 ;  /* 0x0000001600177245 */ /* 0x000fe20000201400 */
[----:B------:R-:W-:Y:S01]  /*1d230*/  IMAD.MOV.U32 R22, RZ, RZ, R52 ;  /* 0x000000ffff167224 */ /* 0x000fe200078e0034 */
[----:B------:R-:W-:Y:S02]  /*1d240*/  @P1 LOP3.LUT R248, R248, 0x400, RZ, 0xfc, !PT ;  /* 0x00000400f8f81812 */ /* 0x000fe400078efcff */
[----:B------:R-:W-:Y:S01]  /*1d250*/  ISETP.GE.AND P1, PT, R177, R228, PT ;  /* 0x000000e4b100720c */ /* 0x000fe20003f26270 */
[----:B------:R-:W-:Y:S01]  /*1d260*/  FFMA.FTZ R128, -R244, R23, R128 ;  /* 0x00000017f4807223 */ /* 0x000fe20000010180 */
[----:B------:R-:W-:Y:S01]  /*1d270*/  LOP3.LUT R248, R248, 0xdfffffff, RZ, 0xc0, !PT ;  /* 0xdffffffff8f87812 */ /* 0x000fe200078ec0ff */
[----:B------:R-:W-:Y:S01]  /*1d280*/  IMAD.MOV.U32 R23, RZ, RZ, R44 ;  /* 0x000000ffff177224 */ /* 0x000fe200078e002c */
[----:B------:R-:W-:Y:S01]  /*1d290*/  IABS R191, R191 ;  /* 0x000000bf00bf7213 */ /* 0x000fe20000000000 */
[C---:B------:R-:W-:Y:S01]  /*1d2a0*/  VIADD R44, R171.reuse, 0xc1 ;  /* 0x000000c1ab2c7836 */ /* 0x040fe20000000000 */
[----:B------:R-:W-:Y:S01]  /*1d2b0*/  @P0 LOP3.LUT R248, R248, 0x20000000, RZ, 0xfc, !PT ;  /* 0x20000000f8f80812 */ /* 0x000fe200078efcff */
[----:B------:R-:W-:Y:S01]  /*1d2c0*/  IMAD.MOV.U32 R19, RZ, RZ, R23 ;  /* 0x000000ffff137224 */ /* 0x000fe200078e0017 */
[----:B------:R-:W-:Y:S01]  /*1d2d0*/  I2FP.F32.S32 R191, R191 ;  /* 0x000000bf00bf7245 */ /* 0x000fe20000201400 */
[----:B------:R-:W-:Y:S01]  /*1d2e0*/  IMAD.MOV.U32 R23, RZ, RZ, R63 ;  /* 0x000000ffff177224 */ /* 0x000fe200078e003f */
[----:B------:R-:W-:Y:S01]  /*1d2f0*/  ISETP.GE.AND P0, PT, R44, R232, PT ;  /* 0x000000e82c00720c */ /* 0x000fe20003f06270 */
[----:B------:R-:W-:Y:S01]  /*1d300*/  IMAD.MOV.U32 R63, RZ, RZ, R31 ;  /* 0x000000ffff3f7224 */ /* 0x000fe200078e001f */
[----:B------:R-:W-:Y:S01]  /*1d310*/  LOP3.LUT R248, R248, 0xfffffdff, RZ, 0xc0, !PT ;  /* 0xfffffdfff8f87812 */ /* 0x000fe200078ec0ff */
[----:B------:R-:W-:Y:S01]  /*1d320*/  VIADD R31, R171, 0xd8 ;  /* 0x000000d8ab1f7836 */ /* 0x000fe20000000000 */
[----:B------:R-:W-:Y:S01]  /*1d330*/  FSEL R57, R101, -INF , P0 ;  /* 0xff80000065397808 */ /* 0x000fe20000000000 */
[----:B------:R-:W-:Y:S01]  /*1d340*/  FFMA.FTZ R8, -R244, R191, R8 ;  /* 0x000000bff4087223 */ /* 0x000fe20000010108 */
[-C--:B------:R-:W-:Y:S02]  /*1d350*/  ISETP.GE.AND P0, PT, R59, R229.reuse, PT ;  /* 0x000000e53b00720c */ /* 0x080fe40003f06270 */
[----:B------:R-:W-:Y:S02]  /*1d360*/  @P1 LOP3.LUT R248, R248, 0x200, RZ, 0xfc, !PT ;  /* 0x00000200f8f81812 */ /* 0x000fe400078efcff */
[----:B------:R-:W-:Y:S02]  /*1d370*/  FSEL R86, R86, -INF , P0 ;  /* 0xff80000056567808 */ /* 0x000fe40000000000 */
[----:B------:R-:W-:Y:S02]  /*1d380*/  ISETP.GE.AND P0, PT, R53, R229, PT ;  /* 0x000000e53500720c */ /* 0x000fe40003f06270 */
[----:B------:R-:W-:Y:S02]  /*1d390*/  LOP3.LUT R248, R248, 0xefffffff, RZ, 0xc0, !PT ;  /* 0xeffffffff8f87812 */ /* 0x000fe400078ec0ff */
[----:B------:R-:W-:Y:S01]  /*1d3a0*/  FSEL R195, R87, -INF , P0 ;  /* 0xff80000057c37808 */ /* 0x000fe20000000000 */
[----:B------:R-:W-:Y:S01]  /*1d3b0*/  IMAD.MOV.U32 R87, RZ, RZ, R83 ;  /* 0x000000ffff577224 */ /* 0x000fe200078e0053 */
[CC--:B------:R-:W-:Y:S01]  /*1d3c0*/  ISETP.GE.AND P0, PT, R16.reuse, R231.reuse, PT ;  /* 0x000000e71000720c */ /* 0x0c0fe20003f06270 */
[----:B------:R-:W-:Y:S01]  /*1d3d0*/  IMAD.MOV.U32 R83, RZ, RZ, R96 ;  /* 0x000000ffff537224 */ /* 0x000fe200078e0060 */
[----:B------:R-:W-:Y:S01]  /*1d3e0*/  ISETP.GE.AND P1, PT, R16, R228, PT ;  /* 0x000000e41000720c */ /* 0x000fe20003f26270 */
[----:B------:R-:W-:Y:S01]  /*1d3f0*/  VIADD R16, R171, 0x39 ;  /* 0x00000039ab107836 */ /* 0x000fe20000000000 */
[----:B------:R-:W-:Y:S01]  /*1d400*/  FSEL R7, R7, -INF , P4 ;  /* 0xff80000007077808 */ /* 0x000fe20002000000 */
[----:B------:R-:W-:Y:S01]  /*1d410*/  IMAD.MOV.U32 R96, RZ, RZ, R93 ;  /* 0x000000ffff607224 */ /* 0x000fe200078e005d */
[----:B------:R-:W-:Y:S01]  /*1d420*/  ISETP.GE.AND P4, PT, R5, R232, PT ;  /* 0x000000e80500720c */ /* 0x000fe20003f86270 */
[----:B------:R-:W-:Y:S01]  /*1d430*/  IMAD.MOV.U32 R93, RZ, RZ, R19 ;  /* 0x000000ffff5d7224 */ /* 0x000fe200078e0013 */
[-C--:B------:R-:W-:Y:S01]  /*1d440*/  ISETP.GE.AND P6, PT, R18, R228.reuse, PT ;  /* 0x000000e41200720c */ /* 0x080fe20003fc6270 */
[----:B------:R-:W-:Y:S01]  /*1d450*/  IMAD.MOV.U32 R19, RZ, RZ, R49 ;  /* 0x000000ffff137224 */ /* 0x000fe200078e0031 */
[-C--:B------:R-:W-:Y:S01]  /*1d460*/  ISETP.GE.AND P2, PT, R29, R228.reuse, PT ;  /* 0x000000e41d00720c */ /* 0x080fe20003f46270 */
[----:B------:R-:W-:Y:S01]  /*1d470*/  IMAD.MOV.U32 R49, RZ, RZ, R30 ;  /* 0x000000ffff317224 */ /* 0x000fe200078e001e */
[----:B------:R-:W-:Y:S01]  /*1d480*/  ISETP.GE.AND P3, PT, R21, R228, PT ;  /* 0x000000e41500720c */ /* 0x000fe20003f66270 */
[C---:B------:R-:W-:Y:S01]  /*1d490*/  VIADD R30, R171.reuse, 0xd9 ;  /* 0x000000d9ab1e7836 */ /* 0x040fe20000000000 */
[----:B------:R-:W-:Y:S02]  /*1d4a0*/  @P0 LOP3.LUT R248, R248, 0x10000000, RZ, 0xfc, !PT ;  /* 0x10000000f8f80812 */ /* 0x000fe400078efcff */
[----:B------:R-:W-:Y:S02]  /*1d4b0*/  ISETP.GE.AND P0, PT, R42, R232, PT ;  /* 0x000000e82a00720c */ /* 0x000fe40003f06270 */
[----:B------:R-:W-:Y:S02]  /*1d4c0*/  LOP3.LUT R248, R248, 0xfffffeff, RZ, 0xc0, !PT ;  /* 0xfffffefff8f87812 */ /* 0x000fe400078ec0ff */
[----:B------:R-:W-:Y:S01]  /*1d4d0*/  FSEL R52, R104, -INF , P0 ;  /* 0xff80000068347808 */ /* 0x000fe20000000000 */
[----:B------:R-:W-:Y:S01]  /*1d4e0*/  IMAD.MOV.U32 R104, RZ, RZ, R83 ;  /* 0x000000ffff687224 */ /* 0x000fe200078e0053 */
[----:B------:R-:W-:Y:S01]  /*1d4f0*/  ISETP.GE.AND P0, PT, R12, R231, PT ;  /* 0x000000e70c00720c */ /* 0x000fe20003f06270 */
[----:B------:R-:W-:Y:S01]  /*1d500*/  IMAD.MOV.U32 R83, RZ, RZ, R19 ;  /* 0x000000ffff537224 */ /* 0x000fe200078e0013 */
[----:B------:R-:W-:Y:S01]  /*1d510*/  @P1 LOP3.LUT R248, R248, 0x100, RZ, 0xfc, !PT ;  /* 0x00000100f8f81812 */ /* 0x000fe200078efcff */
[----:B------:R-:W-:Y:S01]  /*1d520*/  IMAD.MOV.U32 R19, RZ, RZ, R60 ;  /* 0x000000ffff137224 */ /* 0x000fe200078e003c */
[-C--:B------:R-:W-:Y:S01]  /*1d530*/  ISETP.GE.AND P1, PT, R12, R228.reuse, PT ;  /* 0x000000e40c00720c */ /* 0x080fe20003f26270 */
[----:B------:R-:W-:Y:S01]  /*1d540*/  IMAD.MOV.U32 R60, RZ, RZ, R26 ;  /* 0x000000ffff3c7224 */ /* 0x000fe200078e001a */
[----:B------:R-:W-:Y:S01]  /*1d550*/  LOP3.LUT R248, R248, 0xf7ffffff, RZ, 0xc0, !PT ;  /* 0xf7fffffff8f87812 */ /* 0x000fe200078ec0ff */
[----:B------:R-:W-:Y:S01]  /*1d560*/  VIADD R26, R171, 0xe1 ;  /* 0x000000e1ab1a7836 */ /* 0x000fe20000000000 */
[----:B------:R-:W-:Y:S02]  /*1d570*/  LOP3.LUT R249, R249, 0xffffffbf, RZ, 0xc0, !PT ;  /* 0xffffffbff9f97812 */ /* 0x000fe400078ec0ff */
[----:B------:R-:W-:Y:S02]  /*1d580*/  ISETP.GE.AND P5, PT, R15, R228, PT ;  /* 0x000000e40f00720c */ /* 0x000fe40003fa6270 */
[----:B------:R-:W-:Y:S02]  /*1d590*/  @P2 LOP3.LUT R249, R249, 0x40, RZ, 0xfc, !PT ;  /* 0x00000040f9f92812 */ /* 0x000fe400078efcff */
[----:B------:R-:W-:Y:S02]  /*1d5a0*/  @P0 LOP3.LUT R248, R248, 0x8000000, RZ, 0xfc, !PT ;  /* 0x08000000f8f80812 */ /* 0x000fe400078efcff */
[----:B------:R-:W-:Y:S02]  /*1d5b0*/  ISETP.GE.AND P0, PT, R40, R232, PT ;  /* 0x000000e82800720c */ /* 0x000fe40003f06270 */
[----:B------:R-:W-:Y:S02]  /*1d5c0*/  LOP3.LUT R248, R248, 0xffffff7f, RZ, 0xc0, !PT ;  /* 0xffffff7ff8f87812 */ /* 0x000fe400078ec0ff */
[----:B------:R-:W-:Y:S02]  /*1d5d0*/  FSEL R105, R105, -INF , P0 ;  /* 0xff80000069697808 */ /* 0x000fe40000000000 */
[-C--:B------:R-:W-:Y:S02]  /*1d5e0*/  ISETP.GE.AND P0, PT, R56, R229.reuse, PT ;  /* 0x000000e53800720c */ /* 0x080fe40003f06270 */
[----:B------:R-:W-:Y:S02]  /*1d5f0*/  @P1 LOP3.LUT R248, R248, 0x80, RZ, 0xfc, !PT ;  /* 0x00000080f8f81812 */ /* 0x000fe400078efcff */
[----:B------:R-:W-:Y:S02]  /*1d600*/  FSEL R90, R90, -INF , P0 ;  /* 0xff8000005a5a7808 */ /* 0x000fe40000000000 */
[----:B------:R-:W-:Y:S02]  /*1d610*/  ISETP.GE.AND P0, PT, R55, R229, PT ;  /* 0x000000e53700720c */ /* 0x000fe40003f06270 */
[----:B------:R-:W-:Y:S02]  /*1d620*/  LOP3.LUT R248, R248, 0xfbffffff, RZ, 0xc0, !PT ;  /* 0xfbfffffff8f87812 */ /* 0x000fe400078ec0ff */
[----:B------:R-:W-:Y:S02]  /*1d630*/  FSEL R191, R91, -INF , P0 ;  /* 0xff8000005bbf7808 */ /* 0x000fe40000000000 */
[CC--:B------:R-:W-:Y:S02]  /*1d640*/  ISETP.GE.AND P0, PT, R5.reuse, R231.reuse, PT ;  /* 0x000000e70500720c */ /* 0x0c0fe40003f06270 */
[-C--:B------:R-:W-:Y:S01]  /*1d650*/  ISETP.GE.AND P1, PT, R5, R228.reuse, PT ;  /* 0x000000e40500720c */ /* 0x080fe20003f26270 */
[----:B------:R-:W-:Y:S01]  /*1d660*/  IMAD.MOV.U32 R5, RZ, RZ, R96 ;  /* 0x000000ffff057224 */ /* 0x000fe200078e0060 */
[----:B------:R-:W-:Y:S01]  /*1d670*/  LOP3.LUT R249, R249, 0xffffff7f, RZ, 0xc0, !PT ;  /* 0xffffff7ff9f97812 */ /* 0x000fe200078ec0ff */
[----:B------:R-:W-:Y:S01]  /*1d680*/  IMAD.MOV.U32 R96, RZ, RZ, R22 ;  /* 0x000000ffff607224 */ /* 0x000fe200078e0016 */
[----:B------:R-:W-:Y:S01]  /*1d690*/  FSEL R25, R25, -INF , P4 ;  /* 0xff80000019197808 */ /* 0x000fe20002000000 */
[----:B------:R-:W-:Y:S01]  /*1d6a0*/  VIADD R22, R171, 0xe8 ;  /* 0x000000e8ab167836 */ /* 0x000fe20000000000 */
[----:B------:R-:W-:Y:S02]  /*1d6b0*/  @P3 LOP3.LUT R249, R249, 0x80, RZ, 0xfc, !PT ;  /* 0x00000080f9f93812 */ /* 0x000fe400078efcff */
[----:B------:R-:W-:Y:S02]  /*1d6c0*/  ISETP.GE.AND P4, PT, R14, R228, PT ;  /* 0x000000e40e00720c */ /* 0x000fe40003f86270 */
[----:B------:R-:W-:Y:S02]  /*1d6d0*/  LOP3.LUT R249, R249, 0xfffffeff, RZ, 0xc0, !PT ;  /* 0xfffffefff9f97812 */ /* 0x000fe400078ec0ff */
[----:B------:R-:W-:Y:S02]  /*1d6e0*/  @P0 LOP3.LUT R248, R248, 0x4000000, RZ, 0xfc, !PT ;  /* 0x04000000f8f80812 */ /* 0x000fe400078efcff */
[----:B------:R-:W-:Y:S02]  /*1d6f0*/  ISETP.GE.AND P0, PT, R38, R232, PT ;  /* 0x000000e82600720c */ /* 0x000fe40003f06270 */
[----:B------:R-:W-:Y:S02]  /*1d700*/  LOP3.LUT R248, R248, 0xffffffbf, RZ, 0xc0, !PT ;  /* 0xffffffbff8f87812 */ /* 0x000fe400078ec0ff */
[----:B------:R-:W-:Y:S02]  /*1d710*/  FSEL R48, R108, -INF , P0 ;  /* 0xff8000006c307808 */ /* 0x000fe40000000000 */
[CC--:B------:R-:W-:Y:S02]  /*1d720*/  ISETP.GE.AND P0, PT, R79.reuse, R231.reuse, PT ;  /* 0x000000e74f00720c */ /* 0x0c0fe40003f06270 */
[----:B------:R-:W-:Y:S02]  /*1d730*/  @P1 LOP3.LUT R248, R248, 0x40, RZ, 0xfc, !PT ;  /* 0x00000040f8f81812 */ /* 0x000fe400078efcff */
[----:B------:R-:W-:Y:S01]  /*1d740*/  ISETP.GE.AND P1, PT, R79, R228, PT ;  /* 0x000000e44f00720c */ /* 0x000fe20003f26270 */
[----:B------:R-:W-:Y:S01]  /*1d750*/  IMAD.MOV.U32 R79, RZ, RZ, R75 ;  /* 0x000000ffff4f7224 */ /* 0x000fe200078e004b */
[----:B------:R-:W-:Y:S01]  /*1d760*/  LOP3.LUT R248, R248, 0xfdffffff, RZ, 0xc0, !PT ;  /* 0xfdfffffff8f87812 */ /* 0x000fe200078ec0ff */
[----:B------:R-:W-:Y:S01]  /*1d770*/  IMAD.MOV.U32 R75, RZ, RZ, R89 ;  /* 0x000000ffff4b7224 */ /* 0x000fe200078e0059 */
[----:B------:R-:W-:Y:S01]  /*1d780*/  @P6 LOP3.LUT R249, R249, 0x100, RZ, 0xfc, !PT ;  /* 0x00000100f9f96812 */ /* 0x000fe200078efcff */
[----:B------:R-:W-:Y:S01]  /*1d790*/  IMAD.MOV.U32 R89, RZ, RZ, R32 ;  /* 0x000000ffff597224 */ /* 0x000fe200078e0020 */
[----:B------:R-:W-:Y:S01]  /*1d7a0*/  ISETP.GE.AND P6, PT, R11, R231, PT ;  /* 0x000000e70b00720c */ /* 0x000fe20003fc6270 */
[----:B------:R-:W-:Y:S01]  /*1d7b0*/  VIADD R32, R171, 0xd1 ;  /* 0x000000d1ab207836 */ /* 0x000fe20000000000 */
[----:B------:R-:W-:Y:S02]  /*1d7c0*/  LOP3.LUT P3, RZ, R249, 0x2, RZ, 0xc0, !PT ;  /* 0x00000002f9ff7812 */ /* 0x000fe4000786c0ff */
[----:B------:R-:W-:Y:S02]  /*1d7d0*/  @P0 LOP3.LUT R248, R248, 0x2000000, RZ, 0xfc, !PT ;  /* 0x02000000f8f80812 */ /* 0x000fe400078efcff */
[----:B------:R-:W-:Y:S02]  /*1d7e0*/  ISETP.GE.AND P0, PT, R32, R232, PT ;  /* 0x000000e82000720c */ /* 0x000fe40003f06270 */
[----:B------:R-:W-:Y:S02]  /*1d7f0*/  LOP3.LUT R248, R248, 0xffffffdf, RZ, 0xc0, !PT ;  /* 0xffffffdff8f87812 */ /* 0x000fe400078ec0ff */
[----:B------:R-:W-:Y:S01]  /*1d800*/  FSEL R43, R109, -INF , P0 ;  /* 0xff8000006d2b7808 */ /* 0x000fe20000000000 */
[----:B------:R-:W-:Y:S01]  /*1d810*/  IMAD.MOV.U32 R109, RZ, RZ, R87 ;  /* 0x000000ffff6d7224 */ /* 0x000fe200078e0057 */
[-C--:B------:R-:W-:Y:S02]  /*1d820*/  ISETP.GE.AND P0, PT, R54, R229.reuse, PT ;  /* 0x000000e53600720c */ /* 0x080fe40003f06270 */
[----:B------:R-:W-:Y:S02]  /*1d830*/  @P1 LOP3.LUT R248, R248, 0x20, RZ, 0xfc, !PT ;  /* 0x00000020f8f81812 */ /* 0x000fe400078efcff */
[----:B------:R-:W-:Y:S01]  /*1d840*/  FSEL R181, R94, -INF , P0 ;  /* 0xff8000005eb57808 */ /* 0x000fe20000000000 */
[----:B------:R-:W-:Y:S01]  /*1d850*/  IMAD.MOV.U32 R94, RZ, RZ, R93 ;  /* 0x000000ffff5e7224 */ /* 0x000fe200078e005d */
[----:B------:R-:W-:Y:S02]  /*1d860*/  ISETP.GE.AND P0, PT, R51, R229, PT ;  /* 0x000000e53300720c */ /* 0x000fe40003f06270 */
[----:B------:R-:W-:Y:S02]  /*1d870*/  LOP3.LUT R248, R248, 0xfeffffff, RZ, 0xc0, !PT ;  /* 0xfefffffff8f87812 */ /* 0x000fe400078ec0ff */
[----:B------:R-:W-:Y:S02]  /*1d880*/  FSEL R179, R95, -INF , P0 ;  /* 0xff8000005fb37808 */ /* 0x000fe40000000000 */
[CC--:B------:R-:W-:Y:S02]  /*1d890*/  ISETP.GE.AND P0, PT, R97.reuse, R231.reuse, PT ;  /* 0x000000e76100720c */ /* 0x0c0fe40003f06270 */
[----:B------:R-:W-:Y:S01]  /*1d8a0*/  ISETP.GE.AND P1, PT, R97, R228, PT ;  /* 0x000000e46100720c */ /* 0x000fe20003f26270 */
[----:B------:R-:W-:Y:S01]  /*1d8b0*/  IMAD.MOV.U32 R97, RZ, RZ, R79 ;  /* 0x000000ffff617224 */ /* 0x000fe200078e004f */
[C---:B------:R-:W-:Y:S01]  /*1d8c0*/  LOP3.LUT P2, RZ, R249.reuse, 0x1, RZ, 0xc0, !PT ;  /* 0x00000001f9ff7812 */ /* 0x040fe2000784c0ff */
[----:B------:R-:W-:Y:S01]  /*1d8d0*/  IMAD.MOV.U32 R79, RZ, RZ, R75 ;  /* 0x000000ffff4f7224 */ /* 0x000fe200078e004b */
[----:B------:R-:W-:Y:S01]  /*1d8e0*/  LOP3.LUT R249, R249, 0xfffffdff, RZ, 0xc0, !PT ;  /* 0xfffffdfff9f97812 */ /* 0x000fe200078ec0ff */
[----:B------:R-:W-:Y:S01]  /*1d8f0*/  IMAD.MOV.U32 R75, RZ, RZ, R89 ;  /* 0x000000ffff4b7224 */ /* 0x000fe200078e0059 */
[----:B------:R-:W-:Y:S01]  /*1d900*/  IADD3 R0, PT, PT, R218, -0xf9, -R0 ;  /* 0xffffff07da007810 */ /* 0x000fe20007ffe800 */
[----:B------:R-:W-:Y:S01]  /*1d910*/  IMAD.U32 R218, RZ, RZ, UR6 ;  /* 0x00000006ffda7e24 */ /* 0x000fe2000f8e00ff */
[----:B------:R-:W-:Y:S01]  /*1d920*/  @P5 LOP3.LUT R249, R249, 0x200, RZ, 0xfc, !PT ;  /* 0x00000200f9f95812 */ /* 0x000fe200078efcff */
[----:B------:R-:W-:Y:S01]  /*1d930*/  IMAD.MOV.U32 R89, RZ, RZ, R81 ;  /* 0x000000ffff597224 */ /* 0x000fe200078e0051 */
[-C--:B------:R-:W-:Y:S01]  /*1d940*/  ISETP.GE.AND P5, PT, R14, R231.reuse, PT ;  /* 0x000000e70e00720c */ /* 0x080fe20003fa6270 */
[----:B------:R-:W-:Y:S01]  /*1d950*/  VIADD R14, R171, 0xf1 ;  /* 0x000000f1ab0e7836 */ /* 0x000fe20000000000 */
[----:B------:R-:W-:Y:S01]  /*1d960*/  @P0 LOP3.LUT R248, R248, 0x1000000, RZ, 0xfc, !PT ;  /* 0x01000000f8f80812 */ /* 0x000fe200078efcff */
[----:B------:R-:W-:Y:S01]  /*1d970*/  IMAD.MOV.U32 R81, RZ, RZ, R77 ;  /* 0x000000ffff517224 */ /* 0x000fe200078e004d */
[----:B------:R-:W-:Y:S01]  /*1d980*/  ISETP.GE.AND P0, PT, R31, R232, PT ;  /* 0x000000e81f00720c */ /* 0x000fe20003f06270 */
[----:B------:R-:W-:Y:S01]  /*1d990*/  IMAD.MOV.U32 R77, RZ, RZ, R45 ;  /* 0x000000ffff4d7224 */ /* 0x000fe200078e002d */
[----:B------:R-:W-:Y:S02]  /*1d9a0*/  LOP3.LUT R248, R248, 0xffffffef, RZ, 0xc0, !PT ;  /* 0xffffffeff8f87812 */ /* 0x000fe400078ec0ff */
[----:B------:R-:W-:Y:S01]  /*1d9b0*/  FSEL R45, R112, -INF , P0 ;  /* 0xff800000702d7808 */ /* 0x000fe20000000000 */
[----:B------:R-:W-:Y:S01]  /*1d9c0*/  IMAD.MOV.U32 R112, RZ, RZ, R70 ;  /* 0x000000ffff707224 */ /* 0x000fe200078e0046 */
[----:B------:R-:W-:Y:S01]  /*1d9d0*/  ISETP.GE.AND P0, PT, R100, R231, PT ;  /* 0x000000e76400720c */ /* 0x000fe20003f06270 */
[----:B------:R-:W-:Y:S01]  /*1d9e0*/  IMAD.MOV.U32 R70, RZ, RZ, R39 ;  /* 0x000000ffff467224 */ /* 0x000fe200078e0027 */
[----:B------:R-:W-:Y:S01]  /*1d9f0*/  @P1 LOP3.LUT R248, R248, 0x10, RZ, 0xfc, !PT ;  /* 0x00000010f8f81812 */ /* 0x000fe200078efcff */
[----:B------:R-:W-:Y:S01]  /*1da00*/  IMAD.MOV.U32 R39, RZ, RZ, R34 ;  /* 0x000000ffff277224 */ /* 0x000fe200078e0022 */
[----:B------:R-:W-:Y:S01]  /*1da10*/  ISETP.GE.AND P1, PT, R100, R228, PT ;  /* 0x000000e46400720c */ /* 0x000fe20003f26270 */
[----:B------:R-:W-:Y:S01]  /*1da20*/  IMAD.MOV.U32 R100, RZ, RZ, R97 ;  /* 0x000000ffff647224 */ /* 0x000fe200078e0061 */
[----:B------:R-:W-:Y:S01]  /*1da30*/  LOP3.LUT R248, R248, 0xff7fffff, RZ, 0xc0, !PT ;  /* 0xff7ffffff8f87812 */ /* 0x000fe200078ec0ff */
[----:B------:R-:W-:Y:S01]  /*1da40*/  IMAD.MOV.U32 R97, RZ, RZ, R79 ;  /* 0x000000ffff617224 */ /* 0x000fe200078e004f */
[----:B------:R-:W-:Y:S01]  /*1da50*/  LOP3.LUT R249, R249, 0xfffffbff, RZ, 0xc0, !PT ;  /* 0xfffffbfff9f97812 */ /* 0x000fe200078ec0ff */
[----:B------:R-:W-:Y:S01]  /*1da60*/  IMAD.MOV.U32 R79, RZ, RZ, R75 ;  /* 0x000000ffff4f7224 */ /* 0x000fe200078e004b */
[----:B------:R-:W-:Y:S01]  /*1da70*/  IABS R0, R0 ;  /* 0x0000000000007213 */ /* 0x000fe20000000000 */
[----:B------:R-:W-:Y:S01]  /*1da80*/  IMAD.MOV.U32 R75, RZ, RZ, R89 ;  /* 0x000000ffff4b7224 */ /* 0x000fe200078e0059 */
[----:B------:R-:W-:Y:S01]  /*1da90*/  @P5 LOP3.LUT R249, R249, 0x400, RZ, 0xfc, !PT ;  /* 0x00000400f9f95812 */ /* 0x000fe200078efcff */
[----:B------:R-:W-:Y:S01]  /*1daa0*/  IMAD.MOV.U32 R12, RZ, RZ, R97 ;  /* 0x000000ffff0c7224 */ /* 0x000fe200078e0061 */
[----:B------:R-:W-:Y:S01]  /*1dab0*/  @P0 LOP3.LUT R248, R248, 0x800000, RZ, 0xfc, !PT ;  /* 0x00800000f8f80812 */ /* 0x000fe200078efcff */
[----:B------:R-:W-:Y:S01]  /*1dac0*/  IMAD.MOV.U32 R97, RZ, RZ, R85 ;  /* 0x000000ffff617224 */ /* 0x000fe200078e0055 */
[----:B------:R-:W-:Y:S01]  /*1dad0*/  ISETP.GE.AND P0, PT, R30, R232, PT ;  /* 0x000000e81e00720c */ /* 0x000fe20003f06270 */
[----:B------:R-:W-:Y:S01]  /*1dae0*/  IMAD.MOV.U32 R95, RZ, RZ, R75 ;  /* 0x000000ffff5f7224 */ /* 0x000fe200078e004b */
[----:B------:R-:W-:Y:S01]  /*1daf0*/  LOP3.LUT R248, R248, 0xfffffff7, RZ, 0xc0, !PT ;  /* 0xfffffff7f8f87812 */ /* 0x000fe200078ec0ff */
[----:B------:R-:W-:Y:S01]  /*1db00*/  IMAD.MOV.U32 R89, RZ, RZ, R41 ;  /* 0x000000ffff597224 */ /* 0x000fe200078e0029 */
[----:B------:R-:W-:Y:S01]  /*1db10*/  FSEL R101, R113, -INF , P0 ;  /* 0xff80000071657808 */ /* 0x000fe20000000000 */
[----:B------:R-:W-:Y:S01]  /*1db20*/  IMAD.MOV.U32 R113, RZ, RZ, R28 ;  /* 0x000000ffff717224 */ /* 0x000fe200078e001c */
[-C--:B------:R-:W-:Y:S01]  /*1db30*/  ISETP.GE.AND P0, PT, R50, R229.reuse, PT ;  /* 0x000000e53200720c */ /* 0x080fe20003f06270 */
[----:B------:R-:W-:Y:S01]  /*1db40*/  VIADD R28, R171, 0xe0 ;  /* 0x000000e0ab1c7836 */ /* 0x000fe20000000000 */
[----:B------:R-:W-:Y:S01]  /*1db50*/  @P1 LOP3.LUT R248, R248, 0x8, RZ, 0xfc, !PT ;  /* 0x00000008f8f81812 */ /* 0x000fe200078efcff */
[----:B------:R-:W-:Y:S01]  /*1db60*/  IMAD.MOV.U32 R93, RZ, RZ, R89 ;  /* 0x000000ffff5d7224 */ /* 0x000fe200078e0059 */
[----:B------:R-:W-:Y:S01]  /*1db70*/  FSEL R177, R98, -INF , P0 ;  /* 0xff80000062b17808 */ /* 0x000fe20000000000 */
[----:B------:R-:W-:Y:S01]  /*1db80*/  IMAD.MOV.U32 R108, RZ, RZ, R79 ;  /* 0x000000ffff6c7224 */ /* 0x000fe200078e004f */
[----:B------:R-:W-:Y:S01]  /*1db90*/  ISETP.GE.AND P0, PT, R47, R229, PT ;  /* 0x000000e52f00720c */ /* 0x000fe20003f06270 */
[----:B------:R-:W-:Y:S01]  /*1dba0*/  IMAD.MOV.U32 R79, RZ, RZ, R72 ;  /* 0x000000ffff4f7224 */ /* 0x000fe200078e0048 */
[----:B------:R-:W-:Y:S01]  /*1dbb0*/  LOP3.LUT R248, R248, 0xffbfffff, RZ, 0xc0, !PT ;  /* 0xffbffffff8f87812 */ /* 0x000fe200078ec0ff */
[----:B------:R-:W-:Y:S01]  /*1dbc0*/  IMAD.MOV.U32 R72, RZ, RZ, R36 ;  /* 0x000000ffff487224 */ /* 0x000fe200078e0024 */
[----:B------:R-:W-:Y:S02]  /*1dbd0*/  FSEL R41, R99, -INF , P0 ;  /* 0xff80000063297808 */ /* 0x000fe40000000000 */
[CC--:B------:R-:W-:Y:S02]  /*1dbe0*/  ISETP.GE.AND P0, PT, R16.reuse, R231.reuse, PT ;  /* 0x000000e71000720c */ /* 0x0c0fe40003f06270 */
[----:B------:R-:W-:Y:S01]  /*1dbf0*/  ISETP.GE.AND P1, PT, R16, R228, PT ;  /* 0x000000e41000720c */ /* 0x000fe20003f26270 */
[----:B------:R-:W-:Y:S01]  /*1dc00*/  VIADD R16, R171, 0xf0 ;  /* 0x000000f0ab107836 */ /* 0x000fe20000000000 */
[C---:B------:R-:W-:Y:S02]  /*1dc10*/  LOP3.LUT P5, RZ, R249.reuse, 0x4, RZ, 0xc0, !PT ;  /* 0x00000004f9ff7812 */ /* 0x040fe400078ac0ff */
[----:B------:R-:W-:Y:S02]  /*1dc20*/  LOP3.LUT R249, R249, 0xfffff7ff, RZ, 0xc0, !PT ;  /* 0xfffff7fff9f97812 */ /* 0x000fe400078ec0ff */
[----:B------:R-:W-:Y:S02]  /*1dc30*/  I2FP.F32.S32 R0, R0 ;  /* 0x0000000000007245 */ /* 0x000fe40000201400 */
[----:B------:R-:W-:Y:S03]  /*1dc40*/  @P4 LOP3.LUT R249, R249, 0x800, RZ, 0xfc, !PT ;  /* 0x00000800f9f94812 */ /* 0x000fe600078efcff */
[----:B------:R-:W-:Y:S01]  /*1dc50*/  @P0 LOP3.LUT R248, R248, 0x400000, RZ, 0xfc, !PT ;  /* 0x00400000f8f80812 */ /* 0x000fe200078efcff */
[----:B------:R-:W-:Y:S01]  /*1dc60*/  FFMA.FTZ R131, -R244, R0, R131 ;  /* 0x00000000f4837223 */ /* 0x000fe20000010183 */
[----:B------:R-:W-:Y:S02]  /*1dc70*/  ISETP.GE.AND P0, PT, R28, R232, PT ;  /* 0x000000e81c00720c */ /* 0x000fe40003f06270 */
[----:B------:R-:W-:Y:S02]  /*1dc80*/  LOP3.LUT R248, R248, 0xfffffffb, RZ, 0xc0, !PT ;  /* 0xfffffffbf8f87812 */ /* 0x000fe400078ec0ff */
[----:B------:R-:W-:Y:S02]  /*1dc90*/  FSEL R91, R116, -INF , P0 ;  /* 0xff800000745b7808 */ /* 0x000fe40000000000 */
[----:B------:R-:W-:Y:S02]  /*1dca0*/  ISETP.GE.AND P0, PT, R29, R231, PT ;  /* 0x000000e71d00720c */ /* 0x000fe40003f06270 */
[----:B------:R-:W-:Y:S02]  /*1dcb0*/  @P1 LOP3.LUT R248, R248, 0x4, RZ, 0xfc, !PT ;  /* 0x00000004f8f81812 */ /* 0x000fe400078efcff */
[----:B------:R-:W-:Y:S02]  /*1dcc0*/  LOP3.LUT P4, RZ, R249, 0x8, RZ, 0xc0, !PT ;  /* 0x00000008f9ff7812 */ /* 0x000fe4000788c0ff */
[----:B------:R-:W-:Y:S02]  /*1dcd0*/  LOP3.LUT R248, R248, 0xffdfffff, RZ, 0xc0, !PT ;  /* 0xffdffffff8f87812 */ /* 0x000fe400078ec0ff */
[----:B------:R-:W-:Y:S02]  /*1dce0*/  ISETP.GE.AND P1, PT, R11, R228, PT ;  /* 0x000000e40b00720c */ /* 0x000fe40003f26270 */
[----:B------:R-:W-:Y:S02]  /*1dcf0*/  LOP3.LUT R249, R249, 0xffffefff, RZ, 0xc0, !PT ;  /* 0xffffeffff9f97812 */ /* 0x000fe400078ec0ff */
[----:B------:R-:W-:Y:S02]  /*1dd00*/  FSEL R11, R172, -INF , !P3 ;  /* 0xff800000ac0b7808 */ /* 0x000fe40005800000 */
[----:B------:R-:W-:Y:S02]  /*1dd10*/  @P0 LOP3.LUT R248, R248, 0x200000, RZ, 0xfc, !PT ;  /* 0x00200000f8f80812 */ /* 0x000fe400078efcff */
[-C--:B------:R-:W-:Y:S02]  /*1dd20*/  ISETP.GE.AND P0, PT, R26, R232.reuse, PT ;  /* 0x000000e81a00720c */ /* 0x080fe40003f06270 */
        /* <DEDUP_REMOVED lines=8> */
[-C--:B------:R-:W-:Y:S02]  /*1ddb0*/  ISETP.GE.AND P0, PT, R21, R231.reuse, PT ;  /* 0x000000e71500720c */ /* 0x080fe40003f06270 */
[----:B------:R-:W-:Y:S04]  /*1ddc0*/  @P1 LOP3.LUT R249, R249, 0x2000, RZ, 0xfc, !PT ;  /* 0x00002000f9f91812 */ /* 0x000fe800078efcff */
[----:B------:R-:W-:Y:S07]  /*1ddd0*/  LOP3.LUT R249, R249, 0xdfffffff, RZ, 0xc0, !PT ;  /* 0xdffffffff9f97812 */ /* 0x000fee00078ec0ff */
[----:B------:R-:W-:Y:S02]  /*1dde0*/  @P0 LOP3.LUT R248, R248, 0x100000, RZ, 0xfc, !PT ;  /* 0x00100000f8f80812 */ /* 0x000fe400078efcff */
[-C--:B------:R-:W-:Y:S02]  /*1ddf0*/  ISETP.GE.AND P0, PT, R22, R232.reuse, PT ;  /* 0x000000e81600720c */ /* 0x080fe40003f06270 */
[----:B------:R-:W-:Y:S02]  /*1de00*/  LOP3.LUT R248, R248, 0xfff7ffff, RZ, 0xc0, !PT ;  /* 0xfff7fffff8f87812 */ /* 0x000fe400078ec0ff */
[----:B------:R-:W-:Y:S02]  /*1de10*/  FSEL R87, R120, -INF , P0 ;  /* 0xff80000078577808 */ /* 0x000fe40000000000 */
[----:B------:R-:W-:Y:S01]  /*1de20*/  ISETP.GE.AND P0, PT, R18, R231, PT ;  /* 0x000000e71200720c */ /* 0x000fe20003f06270 */
[----:B------:R-:W-:Y:S11]  /*1de30*/  VIADD R18, R171, 0xe9 ;  /* 0x000000e9ab127836 */ /* 0x000ff60000000000 */
[----:B------:R-:W-:Y:S01]  /*1de40*/  @!UPT UIADD3 URZ, UPT, UPT, URZ, URZ, URZ ;  /* 0x000000fffffff290 */ /* 0x000fe2000fffe0ff */
[----:B------:R-:W-:Y:S02]  /*1de50*/  @P0 LOP3.LUT R248, R248, 0x80000, RZ, 0xfc, !PT ;  /* 0x00080000f8f80812 */ /* 0x000fe400078efcff */
[-C--:B------:R-:W-:Y:S02]  /*1de60*/  ISETP.GE.AND P0, PT, R18, R232.reuse, PT ;  /* 0x000000e81200720c */ /* 0x080fe40003f06270 */
[----:B------:R-:W-:Y:S02]  /*1de70*/  LOP3.LUT R248, R248, 0xfffbffff, RZ, 0xc0, !PT ;  /* 0xfffbfffff8f87812 */ /* 0x000fe400078ec0ff */
[----:B------:R-:W-:Y:S02]  /*1de80*/  FSEL R85, R121, -INF , P0 ;  /* 0xff80000079557808 */ /* 0x000fe40000000000 */
[-C--:B------:R-:W-:Y:S04]  /*1de90*/  ISETP.GE.AND P0, PT, R42, R229.reuse, PT ;  /* 0x000000e52a00720c */ /* 0x080fe80003f06270 */
[----:B------:R-:W-:Y:S01]  /*1dea0*/  FSEL R117, R106, -INF , P0 ;  /* 0xff8000006a757808 */ /* 0x000fe20000000000 */
[----:B------:R-:W-:Y:S01]  /*1deb0*/  IMAD.MOV.U32 R106, RZ, RZ, R77 ;  /* 0x000000ffff6a7224 */ /* 0x000fe200078e004d */
[----:B------:R-:W-:Y:S04]  /*1dec0*/  ISETP.GE.AND P0, PT, R40, R229, PT ;  /* 0x000000e52800720c */ /* 0x000fe80003f06270 */
[----:B------:R-:W-:Y:S02]  /*1ded0*/  FSEL R107, R107, -INF , P0 ;  /* 0xff8000006b6b7808 */ /* 0x000fe40000000000 */
[----:B------:R-:W-:Y:S11]  /*1dee0*/  ISETP.GE.AND P0, PT, R15, R231, PT ;  /* 0x000000e70f00720c */ /* 0x000ff60003f06270 */
[----:B------:R-:W-:Y:S02]  /*1def0*/  @!UPT UIADD3 URZ, UPT, UPT, URZ, URZ, URZ ;  /* 0x000000fffffff290 */ /* 0x000fe4000fffe0ff */
[----:B------:R-:W-:Y:S02]  /*1df00*/  @P0 LOP3.LUT R248, R248, 0x40000, RZ, 0xfc, !PT ;  /* 0x00040000f8f80812 */ /* 0x000fe400078efcff */
[-C--:B------:R-:W-:Y:S02]  /*1df10*/  ISETP.GE.AND P0, PT, R16, R232.reuse, PT ;  /* 0x000000e81000720c */ /* 0x080fe40003f06270 */
[----:B------:R-:W-:Y:S02]  /*1df20*/  LOP3.LUT P3, RZ, R248, 0x40000000, RZ, 0xc0, !PT ;  /* 0x40000000f8ff7812 */ /* 0x000fe4000786c0ff */
[----:B------:R-:W-:Y:S01]  /*1df30*/  FSEL R75, R124, -INF , P0 ;  /* 0xff8000007c4b7808 */ /* 0x000fe20000000000 */
[----:B------:R-:W-:Y:S01]  /*1df40*/  IMAD.MOV.U32 R124, RZ, RZ, R113 ;  /* 0x000000ffff7c7224 */ /* 0x000fe200078e0071 */
[-C--:B------:R-:W-:Y:S01]  /*1df50*/  ISETP.GE.AND P0, PT, R14, R232.reuse, PT ;  /* 0x000000e80e00720c */ /* 0x080fe20003f06270 */
[----:B------:R-:W-:Y:S01]  /*1df60*/  IMAD.MOV.U32 R113, RZ, RZ, R112 ;  /* 0x000000ffff717224 */ /* 0x000fe200078e0070 */
[C---:B------:R-:W-:Y:S01]  /*1df70*/  LOP3.LUT P1, RZ, R248.reuse, 0x80000, RZ, 0xc0, !PT ;  /* 0x00080000f8ff7812 */ /* 0x040fe2000782c0ff */
[----:B------:R-:W-:Y:S01]  /*1df80*/  IMAD.MOV.U32 R112, RZ, RZ, R95 ;  /* 0x000000ffff707224 */ /* 0x000fe200078e005f */
[C---:B------:R-:W-:Y:S01]  /*1df90*/  LOP3.LUT P6, RZ, R248.reuse, 0x40000, RZ, 0xc0, !PT ;  /* 0x00040000f8ff7812 */ /* 0x040fe200078cc0ff */
[----:B------:R-:W-:Y:S02]  /*1dfa0*/  IMAD.MOV.U32 R95, RZ, RZ, R94 ;  /* 0x000000ffff5f7224 */ /* 0x000fe400078e005e */
[----:B------:R-:W-:Y:S02]  /*1dfb0*/  IMAD.MOV.U32 R94, RZ, RZ, R108 ;  /* 0x000000ffff5e7224 */ /* 0x000fe400078e006c */
[----:B------:R-:W-:Y:S01]  /*1dfc0*/  IMAD.MOV.U32 R108, RZ, RZ, R5 ;  /* 0x000000ffff6c7224 */ /* 0x000fe200078e0005 */
[----:B------:R-:W-:Y:S01]  /*1dfd0*/  @P3 LOP3.LUT R249, R249, 0x20000000, RZ, 0xfc, !PT ;  /* 0x20000000f9f93812 */ /* 0x000fe200078efcff */
[----:B------:R-:W-:Y:S01]  /*1dfe0*/  IMAD.MOV.U32 R5, RZ, RZ, R12 ;  /* 0x000000ffff057224 */ /* 0x000fe200078e000c */
[----:B------:R-:W-:Y:S01]  /*1dff0*/  LOP3.LUT P3, RZ, R248, 0x80000000, RZ, 0xc0, !PT ;  /* 0x80000000f8ff7812 */ /* 0x000fe2000786c0ff */
[----:B------:R-:W-:Y:S01]  /*1e000*/  IMAD.MOV.U32 R12, RZ, RZ, R104 ;  /* 0x000000ffff0c7224 */ /* 0x000fe200078e0068 */
[----:B------:R-:W-:Y:S01]  /*1e010*/  LOP3.LUT R249, R249, 0xefffffff, RZ, 0xc0, !PT ;  /* 0xeffffffff9f97812 */ /* 0x000fe200078ec0ff */
[----:B------:R-:W-:Y:S02]  /*1e020*/  IMAD.MOV.U32 R104, RZ, RZ, R100 ;  /* 0x000000ffff687224 */ /* 0x000fe400078e0064 */
[----:B------:R-:W-:Y:S01]  /*1e030*/  IMAD.MOV.U32 R100, RZ, RZ, R73 ;  /* 0x000000ffff647224 */ /* 0x000fe200078e0049 */
[----:B------:R-:W-:Y:S01]  /*1e040*/  FSEL R73, R125, -INF , P0 ;  /* 0xff8000007d497808 */ /* 0x000fe20000000000 */
[----:B------:R-:W-:Y:S01]  /*1e050*/  IMAD.MOV.U32 R102, RZ, RZ, R112 ;  /* 0x000000ffff667224 */ /* 0x000fe200078e0070 */
[-C--:B------:R-:W-:Y:S01]  /*1e060*/  ISETP.GE.AND P0, PT, R38, R229.reuse, PT ;  /* 0x000000e52600720c */ /* 0x080fe20003f06270 */
[----:B------:R-:W-:Y:S02]  /*1e070*/  IMAD.MOV.U32 R112, RZ, RZ, R12 ;  /* 0x000000ffff707224 */ /* 0x000fe400078e000c */
[----:B------:R-:W-:Y:S01]  /*1e080*/  VIADD R12, R171, 0xf8 ;  /* 0x000000f8ab0c7836 */ /* 0x000fe20000000000 */
[----:B------:R-:W-:Y:S01]  /*1e090*/  FSEL R99, R110, -INF , P0 ;  /* 0xff8000006e637808 */ /* 0x000fe20000000000 */
[----:B------:R-:W-:Y:S01]  /*1e0a0*/  IMAD.MOV.U32 R98, RZ, RZ, R108 ;  /* 0x000000ffff627224 */ /* 0x000fe200078e006c */
[-C--:B------:R-:W-:Y:S01]  /*1e0b0*/  ISETP.GE.AND P0, PT, R32, R229.reuse, PT ;  /* 0x000000e52000720c */ /* 0x080fe20003f06270 */
[----:B------:R-:W-:Y:S02]  /*1e0c0*/  IMAD.MOV.U32 R110, RZ, RZ, R113 ;  /* 0x000000ffff6e7224 */ /* 0x000fe400078e0071 */
[----:B------:R-:W-:Y:S01]  /*1e0d0*/  IMAD.MOV.U32 R108, RZ, RZ, R97 ;  /* 0x000000ffff6c7224 */ /* 0x000fe200078e0061 */
[----:B------:R-:W-:Y:S01]  /*1e0e0*/  FSEL R97, R111, -INF , P0 ;  /* 0xff8000006f617808 */ /* 0x000fe20000000000 */
[----:B------:R-:W-:Y:S01]  /*1e0f0*/  IMAD.MOV.U32 R113, RZ, RZ, R5 ;  /* 0x000000ffff717224 */ /* 0x000fe200078e0005 */
[-C--:B------:R-:W-:Y:S01]  /*1e100*/  ISETP.GE.AND P0, PT, R12, R232.reuse, PT ;  /* 0x000000e80c00720c */ /* 0x080fe20003f06270 */
[----:B------:R-:W-:Y:S02]  /*1e110*/  IMAD.MOV.U32 R29, RZ, RZ, R95 ;  /* 0x000000ffff1d7224 */ /* 0x000fe400078e005f */
[----:B------:R-:W-:Y:S02]  /*1e120*/  VIADD R5, R171, 0xf9 ;  /* 0x000000f9ab057836 */ /* 0x000fe40000000000 */
[----:B------:R-:W-:Y:S02]  /*1e130*/  IMAD.MOV.U32 R95, RZ, RZ, R104 ;  /* 0x000000ffff5f7224 */ /* 0x000fe400078e0068 */
[----:B------:R-:W-:Y:S02]  /*1e140*/  IMAD.MOV.U32 R104, RZ, RZ, R96 ;  /* 0x000000ffff687224 */ /* 0x000fe400078e0060 */
[----:B------:R-:W-:Y:S02]  /*1e150*/  IMAD.MOV.U32 R96, RZ, RZ, R19 ;  /* 0x000000ffff607224 */ /* 0x000fe400078e0013 */
[----:B------:R-:W-:Y:S01]  /*1e160*/  IMAD.MOV.U32 R19, RZ, RZ, R72 ;  /* 0x000000ffff137224 */ /* 0x000fe200078e0048 */
[----:B------:R-:W-:Y:S01]  /*1e170*/  FSEL R72, R128, -INF , P0 ;  /* 0xff80000080487808 */ /* 0x000fe20000000000 */
[----:B------:R-:W-:Y:S01]  /*1e180*/  IMAD.MOV.U32 R116, RZ, RZ, R94 ;  /* 0x000000ffff747224 */ /* 0x000fe200078e005e */
[-C--:B------:R-:W-:Y:S01]  /*1e190*/  ISETP.GE.AND P0, PT, R5, R232.reuse, PT ;  /* 0x000000e80500720c */ /* 0x080fe20003f06270 */
[----:B------:R-:W-:Y:S02]  /*1e1a0*/  IMAD.MOV.U32 R94, RZ, RZ, R100 ;  /* 0x000000ffff5e7224 */ /* 0x000fe400078e0064 */
[----:B------:R-:W-:Y:S02]  /*1e1b0*/  IMAD.MOV.U32 R100, RZ, RZ, R79 ;  /* 0x000000ffff647224 */ /* 0x000fe400078e004f */
[----:B------:R-:W-:Y:S01]  /*1e1c0*/  IMAD.MOV.U32 R79, RZ, RZ, R70 ;  /* 0x000000ffff4f7224 */ /* 0x000fe200078e0046 */
        /* <DEDUP_REMOVED lines=53> */
[----:B------:R-:W-:Y:S01]  /*1e520*/  ISETP.GE.AND P0, PT, R12, R229, PT ;  /* 0x000000e50c00720c */ /* 0x000fe20003f06270 */
[----:B------:R-:W-:Y:S02]  /*1e530*/  IMAD.MOV.U32 R111, RZ, RZ, R116 ;  /* 0x000000ffff6f7224 */ /* 0x000fe400078e0074 */
[----:B------:R-:W-:Y:S01]  /*1e540*/  IMAD.MOV.U32 R116, RZ, RZ, R61 ;  /* 0x000000ffff747224 */ /* 0x000fe200078e003d */
[----:B------:R-:W-:Y:S01]  /*1e550*/  FSEL R39, R130, -INF , P0 ;  /* 0xff80000082277808 */ /* 0x000fe20000000000 */
[----:B------:R-:W-:Y:S01]  /*1e560*/  IMAD.MOV.U32 R130, RZ, RZ, R49 ;  /* 0x000000ffff827224 */ /* 0x000fe200078e0031 */
[----:B------:R-:W-:Y:S01]  /*1e570*/  ISETP.GE.AND P0, PT, R4, R232, PT ;  /* 0x000000e80400720c */ /* 0x000fe20003f06270 */
[----:B------:R-:W-:Y:S01]  /*1e580*/  IMAD.MOV.U32 R120, RZ, RZ, R98 ;  /* 0x000000ffff787224 */ /* 0x000fe200078e0062 */
[----:B------:R-:W-:Y:S01]  /*1e590*/  FSEL R49, R170, -INF , !P2 ;  /* 0xff800000aa317808 */ /* 0x000fe20005000000 */
[----:B------:R-:W-:Y:S01]  /*1e5a0*/  IMAD.MOV.U32 R98, RZ, RZ, R100 ;  /* 0x000000ffff627224 */ /* 0x000fe200078e0064 */
[----:B------:R-:W-:Y:S01]  /*1e5b0*/  FSEL R8, R8, -INF , P0 ;  /* 0xff80000008087808 */ /* 0x000fe20000000000 */
[----:B------:R-:W-:Y:S01]  /*1e5c0*/  IMAD.MOV.U32 R100, RZ, RZ, R63 ;  /* 0x000000ffff647224 */ /* 0x000fe200078e003f */
[-C--:B------:R-:W-:Y:S01]  /*1e5d0*/  ISETP.GE.AND P0, PT, R171, R231.reuse, PT ;  /* 0x000000e7ab00720c */ /* 0x080fe20003f06270 */
[----:B------:R-:W-:Y:S01]  /*1e5e0*/  IMAD.MOV.U32 R127, RZ, RZ, R96 ;  /* 0x000000ffff7f7224 */ /* 0x000fe200078e0060 */
[----:B------:R-:W-:Y:S01]  /*1e5f0*/  LOP3.LUT P2, RZ, R248, 0x8000, RZ, 0xc0, !PT ;  /* 0x00008000f8ff7812 */ /* 0x000fe2000784c0ff */
[----:B------:R-:W-:Y:S01]  /*1e600*/  IMAD.MOV.U32 R96, RZ, RZ, R23 ;  /* 0x000000ffff607224 */ /* 0x000fe200078e0017 */
[----:B------:R-:W-:Y:S01]  /*1e610*/  FSEL R29, R174, -INF , !P0 ;  /* 0xff800000ae1d7808 */ /* 0x000fe20004000000 */
[----:B------:R-:W-:Y:S01]  /*1e620*/  IMAD.MOV.U32 R126, RZ, RZ, R21 ;  /* 0x000000ffff7e7224 */ /* 0x000fe200078e0015 */
[C---:B------:R-:W-:Y:S01]  /*1e630*/  LOP3.LUT P0, RZ, R248.reuse, 0x10000000, RZ, 0xc0, !PT ;  /* 0x10000000f8ff7812 */ /* 0x040fe2000780c0ff */
[----:B------:R-:W-:Y:S01]  /*1e640*/  IMAD.MOV.U32 R128, RZ, RZ, R19 ;  /* 0x000000ffff807224 */ /* 0x000fe200078e0013 */
[----:B------:R-:W-:Y:S02]  /*1e650*/  FSEL R23, R175, -INF , !P4 ;  /* 0xff800000af177808 */ /* 0x000fe40006000000 */
[----:B------:R-:W-:Y:S02]  /*1e660*/  FSEL R21, R173, -INF , !P5 ;  /* 0xff800000ad157808 */ /* 0x000fe40006800000 */
[----:B------:R-:W-:Y:S02]  /*1e670*/  FSEL R19, R13, -INF , !P3 ;  /* 0xff8000000d137808 */ /* 0x000fe40005800000 */
[----:B------:R-:W-:Y:S02]  /*1e680*/  FSEL R15, R7, -INF , !P2 ;  /* 0xff800000070f7808 */ /* 0x000fe40005000000 */
[C---:B------:R-:W-:Y:S02]  /*1e690*/  LOP3.LUT P5, RZ, R248.reuse, 0x40, RZ, 0xc0, !PT ;  /* 0x00000040f8ff7812 */ /* 0x040fe400078ac0ff */
[C---:B------:R-:W-:Y:S02]  /*1e6a0*/  LOP3.LUT P2, RZ, R248.reuse, 0x8, RZ, 0xc0, !PT ;  /* 0x00000008f8ff7812 */ /* 0x040fe4000784c0ff */
[----:B------:R-:W-:Y:S02]  /*1e6b0*/  @P0 LOP3.LUT R249, R249, 0x10000000, RZ, 0xfc, !PT ;  /* 0x10000000f9f90812 */ /* 0x000fe400078efcff */
[----:B------:R-:W-:Y:S02]  /*1e6c0*/  LOP3.LUT P0, RZ, R248, 0x20000000, RZ, 0xc0, !PT ;  /* 0x20000000f8ff7812 */ /* 0x000fe4000780c0ff */
[----:B------:R-:W-:Y:S02]  /*1e6d0*/  LOP3.LUT R249, R249, 0xffffbfff, RZ, 0xc0, !PT ;  /* 0xffffbffff9f97812 */ /* 0x000fe400078ec0ff */
[----:B------:R-:W-:Y:S02]  /*1e6e0*/  FSEL R60, R20, -INF , !P0 ;  /* 0xff800000143c7808 */ /* 0x000fe40004000000 */
[----:B------:R-:W-:Y:S02]  /*1e6f0*/  @P1 LOP3.LUT R249, R249, 0x4000, RZ, 0xfc, !PT ;  /* 0x00004000f9f91812 */ /* 0x000fe400078efcff */
[----:B------:R-:W-:Y:S02]  /*1e700*/  LOP3.LUT P1, RZ, R248, 0x100, RZ, 0xc0, !PT ;  /* 0x00000100f8ff7812 */ /* 0x000fe4000782c0ff */
[----:B------:R-:W-:Y:S02]  /*1e710*/  LOP3.LUT R249, R249, 0xffff7fff, RZ, 0xc0, !PT ;  /* 0xffff7ffff9f97812 */ /* 0x000fe400078ec0ff */
[----:B------:R-:W-:Y:S02]  /*1e720*/  FSEL R115, R115, -INF , !P5 ;  /* 0xff80000073737808 */ /* 0x000fe40006800000 */
[----:B------:R-:W-:Y:S02]  /*1e730*/  FSEL R102, R102, -INF , !P2 ;  /* 0xff80000066667808 */ /* 0x000fe40005000000 */
[----:B------:R-:W-:Y:S04]  /*1e740*/  LOP3.LUT P4, RZ, R248, 0x80, RZ, 0xc0, !PT ;  /* 0x00000080f8ff7812 */ /* 0x000fe8000788c0ff */
[----:B------:R-:W-:Y:S02]  /*1e750*/  FSEL R96, R96, -INF , !P4 ;  /* 0xff80000060607808 */ /* 0x000fe40006000000 */
[----:B------:R-:W-:Y:S02]  /*1e760*/  @P1 LOP3.LUT R249, R249, 0x8000, RZ, 0xfc, !PT ;  /* 0x00008000f9f91812 */ /* 0x000fe400078efcff */
[C---:B------:R-:W-:Y:S02]  /*1e770*/  LOP3.LUT P1, RZ, R248.reuse, 0x200, RZ, 0xc0, !PT ;  /* 0x00000200f8ff7812 */ /* 0x040fe4000782c0ff */
[----:B------:R-:W-:Y:S11]  /*1e780*/  LOP3.LUT R249, R249, 0xfffeffff, RZ, 0xc0, !PT ;  /* 0xfffefffff9f97812 */ /* 0x000ff600078ec0ff */
        /* <DEDUP_REMOVED lines=34> */
[----:B------:R-:W-:Y:S02]  /*1e9b0*/  LOP3.LUT P1, RZ, R248, 0x8000000, RZ, 0xc0, !PT ;  /* 0x08000000f8ff7812 */ /* 0x000fe4000782c0ff */
[C---:B------:R-:W-:Y:S02]  /*1e9c0*/  LOP3.LUT P0, RZ, R249.reuse, 0x10000000, RZ, 0xc0, !PT ;  /* 0x10000000f9ff7812 */ /* 0x040fe4000780c0ff */
[----:B------:R-:W-:Y:S02]  /*1e9d0*/  FSEL R61, R24, -INF , !P1 ;  /* 0xff800000183d7808 */ /* 0x000fe40004800000 */
[----:B------:R-:W-:Y:S02]  /*1e9e0*/  LOP3.LUT P1, RZ, R249, 0x8000000, RZ, 0xc0, !PT ;  /* 0x08000000f9ff7812 */ /* 0x000fe4000782c0ff */
[----:B------:R-:W-:Y:S02]  /*1e9f0*/  FSEL R63, R9, -INF , !P0 ;  /* 0xff800000093f7808 */ /* 0x000fe40004000000 */
[----:B------:R-:W-:Y:S01]  /*1ea00*/  FSEL R9, R130, -INF , !P1 ;  /* 0xff80000082097808 */ /* 0x000fe20004800000 */
[----:B------:R-:W-:Y:S01]  /*1ea10*/  IMAD.MOV.U32 R130, RZ, RZ, R127 ;  /* 0x000000ffff827224 */ /* 0x000fe200078e007f */
[----:B------:R-:W-:Y:S01]  /*1ea20*/  LOP3.LUT P1, RZ, R249, 0x4000000, RZ, 0xc0, !PT ;  /* 0x04000000f9ff7812 */ /* 0x000fe2000782c0ff */
[----:B------:R-:W-:Y:S01]  /*1ea30*/  IMAD.MOV.U32 R127, RZ, RZ, R126 ;  /* 0x000000ffff7f7224 */ /* 0x000fe200078e007e */
[-C--:B------:R-:W-:Y:S01]  /*1ea40*/  ISETP.GE.AND P0, PT, R171, R228.reuse, PT ;  /* 0x000000e4ab00720c */ /* 0x080fe20003f06270 */
[----:B------:R-:W-:Y:S01]  /*1ea50*/  IMAD.MOV.U32 R175, RZ, RZ, R130 ;  /* 0x000000ffffaf7224 */ /* 0x000fe200078e0082 */
[----:B------:R-:W-:Y:S01]  /*1ea60*/  FSEL R103, R103, -INF , !P1 ;  /* 0xff80000067677808 */ /* 0x000fe20004800000 */
[----:B------:R-:W-:Y:S01]  /*1ea70*/  IMAD.MOV.U32 R126, RZ, RZ, R122 ;  /* 0x000000ffff7e7224 */ /* 0x000fe200078e007a */
[C---:B------:R-:W-:Y:S01]  /*1ea80*/  LOP3.LUT P1, RZ, R249.reuse, 0x2000000, RZ, 0xc0, !PT ;  /* 0x02000000f9ff7812 */ /* 0x040fe2000782c0ff */
[----:B------:R-:W-:Y:S01]  /*1ea90*/  IMAD.MOV.U32 R174, RZ, RZ, R175 ;  /* 0x000000ffffae7224 */ /* 0x000fe200078e00af */
[----:B------:R-:W-:Y:S01]  /*1eaa0*/  FSEL R6, R6, -INF , !P0 ;  /* 0xff80000006067808 */ /* 0x000fe20004000000 */
[----:B------:R-:W-:Y:S01]  /*1eab0*/  IMAD.MOV.U32 R122, RZ, RZ, R118 ;  /* 0x000000ffff7a7224 */ /* 0x000fe200078e0076 */
[----:B------:R-:W-:Y:S01]  /*1eac0*/  FSEL R100, R100, -INF , !P1 ;  /* 0xff80000064647808 */ /* 0x000fe20004800000 */
[----:B------:R-:W-:Y:S01]  /*1ead0*/  IMAD.MOV.U32 R173, RZ, RZ, R174 ;  /* 0x000000ffffad7224 */ /* 0x000fe200078e00ae */
[----:B------:R-:W-:Y:S01]  /*1eae0*/  LOP3.LUT P1, RZ, R249, 0x1000000, RZ, 0xc0, !PT ;  /* 0x01000000f9ff7812 */ /* 0x000fe2000782c0ff */
[----:B------:R-:W-:Y:S01]  /*1eaf0*/  IMAD.MOV.U32 R118, RZ, RZ, R129 ;  /* 0x000000ffff767224 */ /* 0x000fe200078e0081 */
[----:B------:R-:W-:Y:S01]  /*1eb00*/  LOP3.LUT P0, RZ, R248, 0x4000000, RZ, 0xc0, !PT ;  /* 0x04000000f8ff7812 */ /* 0x000fe2000780c0ff */
[----:B------:R-:W-:Y:S01]  /*1eb10*/  IMAD.MOV.U32 R129, RZ, RZ, R217 ;  /* 0x000000ffff817224 */ /* 0x000fe200078e00d9 */
[----:B------:R-:W-:Y:S01]  /*1eb20*/  FSEL R27, R27, -INF , !P1 ;  /* 0xff8000001b1b7808 */ /* 0x000fe20004800000 */
[----:B------:R-:W-:Y:S01]  /*1eb30*/  IMAD.MOV.U32 R130, RZ, RZ, R127 ;  /* 0x000000ffff827224 */ /* 0x000fe200078e007f */
[----:B------:R-:W-:Y:S01]  /*1eb40*/  LOP3.LUT P1, RZ, R249, 0x800000, RZ, 0xc0, !PT ;  /* 0x00800000f9ff7812 */ /* 0x000fe2000782c0ff */
[----:B------:R-:W-:Y:S01]  /*1eb50*/  IMAD.MOV.U32 R127, RZ, RZ, R126 ;  /* 0x000000ffff7f7224 */ /* 0x000fe200078e007e */
[----:B------:R-:W-:Y:S01]  /*1eb60*/  FSEL R123, R25, -INF , !P0 ;  /* 0xff800000197b7808 */ /* 0x000fe20004000000 */
[----:B------:R-:W-:Y:S01]  /*1eb70*/  IMAD.MOV.U32 R126, RZ, RZ, R122 ;  /* 0x000000ffff7e7224 */ /* 0x000fe200078e007a */
[----:B------:R-:W-:Y:S01]  /*1eb80*/  FSEL R25, R173, -INF , !P1 ;  /* 0xff800000ad197808 */ /* 0x000fe20004800000 */
[----:B------:R-:W-:Y:S01]  /*1eb90*/  IMAD.MOV.U32 R122, RZ, RZ, R129 ;  /* 0x000000ffff7a7224 */ /* 0x000fe200078e0081 */
[C---:B------:R-:W-:Y:S01]  /*1eba0*/  LOP3.LUT P1, RZ, R249.reuse, 0x400000, RZ, 0xc0, !PT ;  /* 0x00400000f9ff7812 */ /* 0x040fe2000782c0ff */
[----:B------:R-:W-:Y:S01]  /*1ebb0*/  IMAD.MOV.U32 R129, RZ, RZ, R216 ;  /* 0x000000ffff817224 */ /* 0x000fe200078e00d8 */
[-C--:B------:R-:W-:Y:S01]  /*1ebc0*/  ISETP.GE.AND P0, PT, R4, R228.reuse, PT ;  /* 0x000000e40400720c */ /* 0x080fe20003f06270 */
        /* <DEDUP_REMOVED lines=29> */
[C---:B------:R-:W-:Y:S01]  /*1eda0*/  LOP3.LUT P5, RZ, R249.reuse, 0x400, RZ, 0xc0, !PT ;  /* 0x00000400f9ff7812 */ /* 0x040fe200078ac0ff */
        /* <DEDUP_REMOVED lines=11> */
[C---:B------:R-:W-:Y:S01]  /*1ee60*/  LOP3.LUT P6, RZ, R249.reuse, 0x1000, RZ, 0xc0, !PT ;  /* 0x00001000f9ff7812 */ /* 0x040fe200078cc0ff */
[----:B------:R-:W-:Y:S01]  /*1ee70*/  IMAD.MOV.U32 R170, RZ, RZ, R172 ;  /* 0x000000ffffaa7224 */ /* 0x000fe200078e00ac */
[C---:B------:R-:W-:Y:S01]  /*1ee80*/  LOP3.LUT P2, RZ, R249.reuse, 0x40, RZ, 0xc0, !PT ;  /* 0x00000040f9ff7812 */ /* 0x040fe2000784c0ff */
[----:B------:R-:W-:Y:S01]  /*1ee90*/  IMAD.MOV.U32 R172, RZ, RZ, R173 ;  /* 0x000000ffffac7224 */ /* 0x000fe200078e00ad */
[----:B------:R-:W-:Y:S01]  /*1eea0*/  FSEL R114, R114, -INF , !P6 ;  /* 0xff80000072727808 */ /* 0x000fe20007000000 */
[----:B------:R-:W-:Y:S01]  /*1eeb0*/  IMAD.MOV.U32 R173, RZ, RZ, R174 ;  /* 0x000000ffffad7224 */ /* 0x000fe200078e00ae */
[C---:B------:R-:W-:Y:S01]  /*1eec0*/  LOP3.LUT P6, RZ, R249.reuse, 0x100, RZ, 0xc0, !PT ;  /* 0x00000100f9ff7812 */ /* 0x040fe200078cc0ff */
[----:B------:R-:W-:Y:S01]  /*1eed0*/  IMAD.MOV.U32 R116, RZ, RZ, R167 ;  /* 0x000000ffff747224 */ /* 0x000fe200078e00a7 */
[C---:B------:R-:W-:Y:S01]  /*1eee0*/  LOP3.LUT P3, RZ, R249.reuse, 0x20000000, RZ, 0xc0, !PT ;  /* 0x20000000f9ff7812 */ /* 0x040fe2000786c0ff */
[----:B------:R-:W-:Y:S01]  /*1eef0*/  IMAD.MOV.U32 R174, RZ, RZ, R122 ;  /* 0x000000ffffae7224 */ /* 0x000fe200078e007a */
[----:B------:R-:W-:Y:S01]  /*1ef00*/  LOP3.LUT P4, RZ, R249, 0x800, RZ, 0xc0, !PT ;  /* 0x00000800f9ff7812 */ /* 0x000fe2000788c0ff */
[----:B------:R-:W-:Y:S01]  /*1ef10*/  IMAD.MOV.U32 R122, RZ, RZ, R129 ;  /* 0x000000ffff7a7224 */ /* 0x000fe200078e0081 */
[----:B------:R-:W-:Y:S01]  /*1ef20*/  FSEL R116, R116, -INF , !P0 ;  /* 0xff80000074747808 */ /* 0x000fe20004000000 */
[----:B------:R-:W-:Y:S01]  /*1ef30*/  IMAD.MOV.U32 R20, RZ, RZ, R170 ;  /* 0x000000ffff147224 */ /* 0x000fe200078e00aa */
[-C--:B------:R-:W-:Y:S01]  /*1ef40*/  ISETP.GE.AND P0, PT, R37, R231.reuse, PT ;  /* 0x000000e72500720c */ /* 0x080fe20003f06270 */
        /* <DEDUP_REMOVED lines=9> */
[----:B------:R-:W1:Y:S01]  /*1efe0*/  S2R R167, SR_TID.X ;  /* 0x0000000000a77919 */ /* 0x000e620000002100 */
[----:B------:R-:W-:Y:S01]  /*1eff0*/  IMAD.MOV.U32 R174, RZ, RZ, R122 ;  /* 0x000000ffffae7224 */ /* 0x000fe200078e007a */
[----:B------:R-:W-:Y:S01]  /*1f000*/  FSEL R104, R104, -INF , !P3 ;  /* 0xff80000068687808 */ /* 0x000fe20005800000 */
[----:B------:R-:W-:Y:S01]  /*1f010*/  IMAD.MOV.U32 R7, RZ, RZ, R172 ;  /* 0x000000ffff077224 */ /* 0x000fe200078e00ac */
[----:B------:R-:W-:Y:S01]  /*1f020*/  FSEL R125, R125, -INF , !P0 ;  /* 0xff8000007d7d7808 */ /* 0x000fe20004000000 */
[----:B------:R-:W-:Y:S01]  /*1f030*/  IMAD.MOV.U32 R172, RZ, RZ, R173 ;  /* 0x000000ffffac7224 */ /* 0x000fe200078e00ad */
[----:B------:R-:W-:Y:S01]  /*1f040*/  LOP3.LUT P0, RZ, R248, 0x4, RZ, 0xc0, !PT ;  /* 0x00000004f8ff7812 */ /* 0x000fe2000780c0ff */
        /* <DEDUP_REMOVED lines=23> */
[----:B------:R-:W-:Y:S01]  /*1f1c0*/  LOP3.LUT P1, RZ, R249, 0x2000, RZ, 0xc0, !PT ;  /* 0x00002000f9ff7812 */ /* 0x000fe2000782c0ff */
[----:B------:R-:W-:Y:S01]  /*1f1d0*/  IMAD.MOV.U32 R126, RZ, RZ, R113 ;  /* 0x000000ffff7e7224 */ /* 0x000fe200078e0071 */
[----:B------:R-:W-:Y:S01]  /*1f1e0*/  FSEL R210, R20, -INF , !P0 ;  /* 0xff80000014d27808 */ /* 0x000fe20004000000 */
[----:B------:R-:W-:Y:S01]  /*1f1f0*/  IMAD.MOV.U32 R122, RZ, RZ, R238 ;  /* 0x000000ffff7a7224 */ /* 0x000fe200078e00ee */
[----:B------:R-:W-:Y:S01]  /*1f200*/  FSEL R20, R172, -INF , !P6 ;  /* 0xff800000ac147808 */ /* 0x000fe20007000000 */
[----:B-1----:R-:W-:Y:S01]  /*1f210*/  IMAD.SHL.U32 R221, R167, 0x40, RZ ;  /* 0x00000040a7dd7824 */ /* 0x002fe200078e00ff */
[-C--:B------:R-:W-:Y:S01]  /*1f220*/  ISETP.GE.AND P6, PT, R37, R228.reuse, PT ;  /* 0x000000e42500720c */ /* 0x080fe20003fc6270 */
[----:B------:R2:W5:Y:S01]  /*1f230*/  LDL.LU R217, [R1+0x64] ;  /* 0x0000640001d97983 */ /* 0x0005620000300800 */
[----:B------:R-:W-:Y:S02]  /*1f240*/  FSEL R112, R112, -INF , !P5 ;  /* 0xff80000070707808 */ /* 0x000fe40006800000 */
[-C--:B------:R-:W-:Y:S01]  /*1f250*/  ISETP.GE.AND P5, PT, R178, R231.reuse, PT ;  /* 0x000000e7b200720c */ /* 0x080fe20003fa6270 */
[----:B------:R-:W3:Y:S01]  /*1f260*/  LD.E R37, desc[UR4][R2.64+0xdc] ;  /* 0x0000dc0402257980 */ /* 0x000ee2000c101900 */
[-C--:B------:R-:W-:Y:S02]  /*1f270*/  ISETP.GE.AND P0, PT, R180, R231.reuse, PT ;  /* 0x000000e7b400720c */ /* 0x080fe40003f06270 */
[----:B------:R-:W-:Y:S01]  /*1f280*/  FSEL R198, R198, -INF , !P5 ;  /* 0xff800000c6c67808 */ /* 0x000fe20006800000 */
[----:B------:R2:W5:Y:S01]  /*1f290*/  LDL.LU R216, [R1+0x60] ;  /* 0x0000600001d87983 */ /* 0x0005620000300800 */
[-C--:B------:R-:W-:Y:S02]  /*1f2a0*/  ISETP.GE.AND P5, PT, R176, R231.reuse, PT ;  /* 0x000000e7b000720c */ /* 0x080fe40003fa6270 */
[----:B------:R-:W-:Y:S01]  /*1f2b0*/  FSEL R113, R208, -INF , !P3 ;  /* 0xff800000d0717808 */ /* 0x000fe20005800000 */
[----:B------:R2:W5:Y:S01]  /*1f2c0*/  LDL.LU R166, [R1+0x5c] ;  /* 0x00005c0001a67983 */ /* 0x0005620000300800 */
[----:B------:R-:W-:Y:S02]  /*1f2d0*/  FSEL R208, R170, -INF , !P0 ;  /* 0xff800000aad07808 */ /* 0x000fe40004000000 */
[-C--:B------:R-:W-:Y:S01]  /*1f2e0*/  ISETP.GE.AND P0, PT, R196, R228.reuse, PT ;  /* 0x000000e4c400720c */ /* 0x080fe20003f06270 */
[----:B------:R-:W4:Y:S01]  /*1f2f0*/  S2R R241, SR_CTAID.X ;  /* 0x0000000000f17919 */ /* 0x000f220000002500 */
[----:B------:R-:W-:Y:S02]  /*1f300*/  FSEL R196, R173, -INF , !P5 ;  /* 0xff800000adc47808 */ /* 0x000fe40006800000 */
[-C--:B------:R-:W-:Y:S01]  /*1f310*/  ISETP.GE.AND P5, PT, R190, R231.reuse, PT ;  /* 0x000000e7be00720c */ /* 0x080fe20003fa6270 */
[----:B------:R-:W1:Y:S01]  /*1f320*/  S2R R240, SR_CTAID.Z ;  /* 0x0000000000f07919 */ /* 0x000e620000002700 */
[----:B------:R-:W-:Y:S02]  /*1f330*/  FSEL R122, R122, -INF , !P4 ;  /* 0xff8000007a7a7808 */ /* 0x000fe40006000000 */
[----:B------:R-:W-:Y:S01]  /*1f340*/  FSEL R111, R111, -INF , !P1 ;  /* 0xff8000006f6f7808 */ /* 0x000fe20004800000 */
[----:B------:R-:W1:Y:S01]  /*1f350*/  S2R R239, SR_CTAID.Y ;  /* 0x0000000000ef7919 */ /* 0x000e620000002600 */
[-C--:B------:R-:W-:Y:S02]  /*1f360*/  ISETP.GE.AND P4, PT, R188, R231.reuse, PT ;  /* 0x000000e7bc00720c */ /* 0x080fe40003f86270 */
        /* <DEDUP_REMOVED lines=21> */
[-C--:B------:R-:W-:Y:S02]  /*1f4c0*/  ISETP.GE.AND P1, PT, R187, R231.reuse, PT ;  /* 0x000000e7bb00720c */ /* 0x080fe40003f26270 */
[-C--:B------:R-:W-:Y:S02]  /*1f4d0*/  ISETP.GE.AND P6, PT, R68, R231.reuse, PT ;  /* 0x000000e74400720c */ /* 0x080fe40003fc6270 */
[----:B------:R-:W-:Y:S02]  /*1f4e0*/  FSEL R126, R120, -INF , !P1 ;  /* 0xff800000787e7808 */ /* 0x000fe40004800000 */
[----:B------:R-:W-:Y:S02]  /*1f4f0*/  FSEL R120, R213, -INF , !P6 ;  /* 0xff800000d5787808 */ /* 0x000fe40007000000 */
[-C--:B------:R-:W-:Y:S02]  /*1f500*/  ISETP.GE.AND P6, PT, R65, R231.reuse, PT ;  /* 0x000000e74100720c */ /* 0x080fe40003fc6270 */
        /* <DEDUP_REMOVED lines=36> */
[-C--:B------:R-:W-:Y:S01]  /*1f750*/  ISETP.GE.AND P0, PT, R64, R228.reuse, PT ;  /* 0x000000e44000720c */ /* 0x080fe20003f06270 */
[----:B------:R-:W-:Y:S01]  /*1f760*/  IMAD.MOV.U32 R64, RZ, RZ, R20 ;  /* 0x000000ffff407224 */ /* 0x000fe200078e0014 */
[----:B------:R-:W-:Y:S02]  /*1f770*/  FSEL R185, R185, -INF , !P1 ;  /* 0xff800000b9b97808 */ /* 0x000fe40004800000 */
[----:B------:R-:W-:Y:S02]  /*1f780*/  ISETP.GE.AND P1, PT, R4, R231, PT ;  /* 0x000000e70400720c */ /* 0x000fe40003f26270 */
[----:B------:R-:W-:Y:S02]  /*1f790*/  FSEL R211, R211, -INF , !P4 ;  /* 0xff800000d3d37808 */ /* 0x000fe40006000000 */
[-C--:B------:R-:W-:Y:S01]  /*1f7a0*/  ISETP.GE.AND P4, PT, R59, R228.reuse, PT ;  /* 0x000000e43b00720c */ /* 0x080fe20003f86270 */
[----:B------:R-:W-:Y:S01]  /*1f7b0*/  IMAD.MOV.U32 R59, RZ, RZ, R111 ;  /* 0x000000ffff3b7224 */ /* 0x000fe200078e006f */
[----:B------:R-:W-:Y:S02]  /*1f7c0*/  FSEL R207, R207, -INF , !P0 ;  /* 0xff800000cfcf7808 */ /* 0x000fe40004000000 */
[----:B------:R-:W-:Y:S02]  /*1f7d0*/  ISETP.GE.AND P0, PT, R53, R228, PT ;  /* 0x000000e43500720c */ /* 0x000fe40003f06270 */
[----:B------:R-:W-:Y:S02]  /*1f7e0*/  FSEL R53, R8, -INF , !P1 ;  /* 0xff80000008357808 */ /* 0x000fe40004800000 */
[----:B------:R-:W-:Y:S02]  /*1f7f0*/  FMNMX3.FTZ R4, R164, R29, R23, !PT ;  /* 0x0000001da4047276 */ /* 0x000fe40007810017 */
[----:B------:R-:W-:Y:S02]  /*1f800*/  FSEL R213, R78, -INF , !P6 ;  /* 0xff8000004ed57808 */ /* 0x000fe40007000000 */
[----:B------:R-:W-:Y:S02]  /*1f810*/  FMNMX3.FTZ R8, R165, R6, R15, !PT ;  /* 0x00000006a5087276 */ /* 0x000fe4000781000f */
[----:B------:R-:W-:Y:S02]  /*1f820*/  ISETP.GE.AND P6, PT, R47, R231, PT ;  /* 0x000000e72f00720c */ /* 0x000fe40003fc6270 */
[----:B------:R-:W-:Y:S02]  /*1f830*/  FSEL R197, R86, -INF , !P4 ;  /* 0xff80000056c57808 */ /* 0x000fe40006000000 */
[-C--:B------:R-:W-:Y:S02]  /*1f840*/  ISETP.GE.AND P4, PT, R54, R228.reuse, PT ;  /* 0x000000e43600720c */ /* 0x080fe40003f86270 */
[----:B------:R-:W-:Y:S02]  /*1f850*/  FMNMX3.FTZ R4, R4, R53, R21, !PT ;  /* 0x0000003504047276 */ /* 0x000fe40007810015 */
[----:B------:R-:W-:Y:S02]  /*1f860*/  FMNMX3.FTZ R8, R8, R13, R9, !PT ;  /* 0x0000000d08087276 */ /* 0x000fe40007810009 */
[----:B------:R-:W-:Y:S02]  /*1f870*/  FSEL R183, R183, -INF , !P6 ;  /* 0xff800000b7b77808 */ /* 0x000fe40007000000 */
[----:B------:R-:W-:Y:S02]  /*1f880*/  ISETP.GE.AND P6, PT, R46, R231, PT ;  /* 0x000000e72e00720c */ /* 0x000fe40003fc6270 */
[----:B------:R-:W-:Y:S02]  /*1f890*/  FSEL R181, R181, -INF , !P4 ;  /* 0xff800000b5b57808 */ /* 0x000fe40006000000 */
[----:B------:R-:W-:Y:S02]  /*1f8a0*/  FMNMX3.FTZ R4, R4, R11, R49, !PT ;  /* 0x0000000b04047276 */ /* 0x000fe40007810031 */
[----:B------:R-:W-:Y:S02]  /*1f8b0*/  ISETP.GE.AND P4, PT, R31, R231, PT ;  /* 0x000000e71f00720c */ /* 0x000fe40003f86270 */
[----:B------:R-:W-:Y:S02]  /*1f8c0*/  FMNMX3.FTZ R8, R8, R27, R25, !PT ;  /* 0x0000001b08087276 */ /* 0x000fe40007810019 */
[----:B------:R-:W-:Y:S01]  /*1f8d0*/  FSEL R173, R58, -INF , !P6 ;  /* 0xff8000003aad7808 */ /* 0x000fe20007000000 */
[----:B------:R-:W-:Y:S01]  /*1f8e0*/  IMAD.MOV.U32 R58, RZ, RZ, R103 ;  /* 0x000000ffff3a7224 */ /* 0x000fe200078e0067 */
[----:B------:R-:W-:Y:S02]  /*1f8f0*/  FMNMX3.FTZ R4, R4, R19, R17, !PT ;  /* 0x0000001304047276 */ /* 0x000fe40007810011 */
[----:B------:R-:W-:Y:S02]  /*1f900*/  FSEL R103, R45, -INF , !P4 ;  /* 0xff8000002d677808 */ /* 0x000fe40006000000 */
[----:B------:R-:W-:Y:S02]  /*1f910*/  FMNMX3.FTZ R45, R8, R35, R33, !PT ;  /* 0x00000023082d7276 */ /* 0x000fe40007810021 */
[----:B------:R-:W-:Y:S01]  /*1f920*/  FSEL R128, R66, -INF , !P5 ;  /* 0xff80000042807808 */ /* 0x000fe20006800000 */
[----:B------:R-:W-:Y:S01]  /*1f930*/  IMAD.MOV.U32 R66, RZ, RZ, R121 ;  /* 0x000000ffff427224 */ /* 0x000fe200078e0079 */
[----:B------:R-:W-:Y:S02]  /*1f940*/  ISETP.GE.AND P5, PT, R65, R228, PT ;  /* 0x000000e44100720c */ /* 0x000fe40003fa6270 */
[----:B------:R-:W-:Y:S02]  /*1f950*/  FMNMX3.FTZ R4, R4, R60, R63, !PT ;  /* 0x0000003c04047276 */ /* 0x000fe4000781003f */
[----:B------:R-:W-:Y:S02]  /*1f960*/  FMNMX3.FTZ R45, R45, R94, R24, !PT ;  /* 0x0000005e2d2d7276 */ /* 0x000fe40007810018 */
[----:B------:R-:W-:Y:S01]  /*1f970*/  ISETP.GE.AND P6, PT, R56, R228, PT ;  /* 0x000000e43800720c */ /* 0x000fe20003fc6270 */
[----:B------:R-:W-:Y:S01]  /*1f980*/  IMAD.MOV.U32 R56, RZ, RZ, R7 ;  /* 0x000000ffff387224 */ /* 0x000fe200078e0007 */
[----:B------:R-:W-:Y:S01]  /*1f990*/  FSEL R209, R82, -INF , !P5 ;  /* 0xff80000052d17808 */ /* 0x000fe20006800000 */
[----:B------:R-:W-:Y:S01]  /*1f9a0*/  IMAD.MOV.U32 R82, RZ, RZ, R109 ;  /* 0x000000ffff527224 */ /* 0x000fe200078e006d */
        /* <DEDUP_REMOVED lines=26> */
[----:B------:R-:W-:Y:S02]  /*1fb50*/  ISETP.GE.AND P5, PT, R44, R231, PT ;  /* 0x000000e72c00720c */ /* 0x000fe40003fa6270 */
[----:B------:R-:W-:Y:S02]  /*1fb60*/  FMNMX3.FTZ R7, R7, R126, R120, !PT ;  /* 0x0000007e07077276 */ /* 0x000fe40007810078 */
[----:B------:R-:W-:Y:S02]  /*1fb70*/  FMNMX3.FTZ R8, R8, R213, R211, !PT ;  /* 0x000000d508087276 */ /* 0x000fe400078100d3 */
[----:B------:R-:W-:Y:S02]  /*1fb80*/  FSEL R171, R57, -INF , !P5 ;  /* 0xff80000039ab7808 */ /* 0x000fe40006800000 */
[----:B------:R-:W-:Y:S02]  /*1fb90*/  ISETP.GE.AND P1, PT, R42, R231, PT ;  /* 0x000000e72a00720c */ /* 0x000fe40003f26270 */
[----:B------:R-:W-:Y:S02]  /*1fba0*/  FMNMX3.FTZ R4, R7, R118, R215, !PT ;  /* 0x0000007607047276 */ /* 0x000fe400078100d7 */
        /* <DEDUP_REMOVED lines=10> */
[----:B------:R-:W-:Y:S02]  /*1fc50*/  FMNMX3.FTZ R8, R8, R197, R195, !PT ;  /* 0x000000c508087276 */ /* 0x000fe400078100c3 */
[----:B------:R-:W-:Y:S02]  /*1fc60*/  FSEL R127, R105, -INF , !P0 ;  /* 0xff800000697f7808 */ /* 0x000fe40004000000 */
[----:B------:R-:W-:Y:S02]  /*1fc70*/  ISETP.GE.AND P5, PT, R32, R231, PT ;  /* 0x000000e72000720c */ /* 0x000fe40003fa6270 */
[-C--:B------:R-:W-:Y:S02]  /*1fc80*/  ISETP.GE.AND P0, PT, R50, R228.reuse, PT ;  /* 0x000000e43200720c */ /* 0x080fe40003f06270 */
[----:B------:R-:W-:Y:S02]  /*1fc90*/  FSEL R109, R48, -INF , !P6 ;  /* 0xff800000306d7808 */ /* 0x000fe40007000000 */
[----:B------:R-:W-:Y:S02]  /*1fca0*/  FMNMX3.FTZ R4, R4, R201, R199, !PT ;  /* 0x000000c904047276 */ /* 0x000fe400078100c7 */
[----:B------:R-:W-:Y:S02]  /*1fcb0*/  FSEL R179, R179, -INF , !P1 ;  /* 0xff800000b3b37808 */ /* 0x000fe40004800000 */
[-C--:B------:R-:W-:Y:S02]  /*1fcc0*/  ISETP.GE.AND P6, PT, R47, R228.reuse, PT ;  /* 0x000000e42f00720c */ /* 0x080fe40003fc6270 */
[----:B------:R-:W-:Y:S02]  /*1fcd0*/  FMNMX3.FTZ R8, R8, R193, R191, !PT ;  /* 0x000000c108087276 */ /* 0x000fe400078100bf */
[-C--:B------:R-:W-:Y:S02]  /*1fce0*/  ISETP.GE.AND P1, PT, R30, R231.reuse, PT ;  /* 0x000000e71e00720c */ /* 0x080fe40003f26270 */
[----:B------:R-:W-:Y:S02]  /*1fcf0*/  FSEL R43, R43, -INF , !P5 ;  /* 0xff8000002b2b7808 */ /* 0x000fe40006800000 */
[-C--:B------:R-:W-:Y:S02]  /*1fd00*/  ISETP.GE.AND P5, PT, R46, R228.reuse, PT ;  /* 0x000000e42e00720c */ /* 0x080fe40003fa6270 */
[----:B------:R-:W-:Y:S02]  /*1fd10*/  FSEL R177, R177, -INF , !P0 ;  /* 0xff800000b1b17808 */ /* 0x000fe40004000000 */
[----:B------:R-:W-:Y:S02]  /*1fd20*/  ISETP.GE.AND P0, PT, R28, R231, PT ;  /* 0x000000e71c00720c */ /* 0x000fe40003f06270 */
        /* <DEDUP_REMOVED lines=14> */
[----:B------:R-:W-:Y:S02]  /*1fe10*/  FSEL R89, R89, -INF , !P6 ;  /* 0xff80000059597808 */ /* 0x000fe40007000000 */
[-C--:B------:R-:W-:Y:S02]  /*1fe20*/  ISETP.GE.AND P6, PT, R38, R228.reuse, PT ;  /* 0x000000e42600720c */ /* 0x080fe40003fc6270 */
[----:B------:R-:W-:Y:S02]  /*1fe30*/  FSEL R117, R117, -INF , !P1 ;  /* 0xff80000075757808 */ /* 0x000fe40004800000 */
[-C--:B------:R-:W-:Y:S02]  /*1fe40*/  ISETP.GE.AND P1, PT, R16, R231.reuse, PT ;  /* 0x000000e71000720c */ /* 0x080fe40003f26270 */
[----:B------:R-:W-:Y:S02]  /*1fe50*/  ISETP.GE.AND P4, PT, R18, R231, PT ;  /* 0x000000e71200720c */ /* 0x000fe40003f86270 */
[----:B------:R-:W-:Y:S02]  /*1fe60*/  FSEL R87, R87, -INF , !P5 ;  /* 0xff80000057577808 */ /* 0x000fe40006800000 */
[----:B------:R-:W-:Y:S02]  /*1fe70*/  FMNMX3.FTZ R4, R4, R173, R171, !PT ;  /* 0x000000ad04047276 */ /* 0x000fe400078100ab */
[----:B------:R-:W-:Y:S02]  /*1fe80*/  FSEL R115, R107, -INF , !P0 ;  /* 0xff8000006b737808 */ /* 0x000fe40004000000 */
[-C--:B------:R-:W-:Y:S02]  /*1fe90*/  ISETP.GE.AND P5, PT, R32, R228.reuse, PT ;  /* 0x000000e42000720c */ /* 0x080fe40003fa6270 */
        /* <DEDUP_REMOVED lines=17> */
[----:B------:R-:W-:Y:S02]  /*1ffb0*/  FMNMX3.FTZ R8, R8, R99, R97, !PT ;  /* 0x0000006308087276 */ /* 0x000fe40007810061 */
[----:B------:R-:W-:Y:S02]  /*1ffc0*/  FSEL R95, R95, -INF , !P4 ;  /* 0xff8000005f5f7808 */ /* 0x000fe40006000000 */
[----:B------:R-:W-:Y:S02]  /*1ffd0*/  FSEL R93, R93, -INF , !P1 ;  /* 0xff8000005d5d7808 */ /* 0x000fe40004800000 */
[----:B------:R-:W-:Y:S02]  /*1ffe0*/  FSEL R70, R70, -INF , !P5 ;  /* 0xff80000046467808 */ /* 0x000fe40006800000 */
[-C--:B------:R-:W-:Y:S02]  /*1fff0*/  ISETP.GE.AND P5, PT, R22, R228.reuse, PT ;  /* 0x000000e41600720c */ /* 0x080fe40003fa6270 */
[----:B------:R-:W-:Y:S02]  /*20000*/  FMNMX3.FTZ R4, R4, R103, R101, !PT ;  /* 0x0000006704047276 */ /* 0x000fe40007810065 */
[----:B------:R-:W-:Y:S02]  /*20010*/  FSEL R83, R83, -INF , !P0 ;  /* 0xff80000053537808 */ /* 0x000fe40004000000 */
[----:B------:R-:W-:Y:S02]  /*20020*/  FSEL R81, R81, -INF , !P6 ;  /* 0xff80000051517808 */ /* 0x000fe40007000000 */
[-C--:B------:R-:W-:Y:S02]  /*20030*/  ISETP.GE.AND P4, PT, R18, R228.reuse, PT ;  /* 0x000000e41200720c */ /* 0x080fe40003f86270 */
[----:B------:R-:W-:Y:S02]  /*20040*/  FMNMX3.FTZ R0, R8, R95, R93, !PT ;  /* 0x0000005f08007276 */ /* 0x000fe4000781005d */
[----:B------:R-:W-:Y:S02]  /*20050*/  FMNMX3.FTZ R4, R4, R91, R89, !PT ;  /* 0x0000005b04047276 */ /* 0x000fe40007810059 */
[----:B------:R-:W-:Y:S02]  /*20060*/  FSEL R79, R79, -INF , !P5 ;  /* 0xff8000004f4f7808 */ /* 0x000fe40006800000 */
[-C--:B------:R-:W-:Y:S02]  /*20070*/  ISETP.GE.AND P0, PT, R14, R228.reuse, PT ;  /* 0x000000e40e00720c */ /* 0x080fe40003f06270 */
[-C--:B------:R-:W-:Y:S02]  /*20080*/  ISETP.GE.AND P1, PT, R16, R228.reuse, PT ;  /* 0x000000e41000720c */ /* 0x080fe40003f26270 */
[----:B------:R-:W-:Y:S02]  /*20090*/  ISETP.GE.AND P5, PT, R5, R229, PT ;  /* 0x000000e50500720c */ /* 0x000fe40003fa6270 */
[----:B------:R-:W-:Y:S02]  /*200a0*/  FSEL R77, R77, -INF , !P4 ;  /* 0xff8000004d4d7808 */ /* 0x000fe40006000000 */
[----:B------:R-:W-:Y:S02]  /*200b0*/  FMNMX3.FTZ R0, R0, R83, R81, !PT ;  /* 0x0000005300007276 */ /* 0x000fe40007810051 */
[----:B------:R-:W-:Y:S02]  /*200c0*/  FMNMX3.FTZ R4, R4, R87, R85, !PT ;  /* 0x0000005704047276 */ /* 0x000fe40007810055 */
[-C--:B------:R-:W-:Y:S02]  /*200d0*/  ISETP.GE.AND P6, PT, R12, R228.reuse, PT ;  /* 0x000000e40c00720c */ /* 0x080fe40003fc6270 */
[----:B------:R-:W-:Y:S02]  /*200e0*/  ISETP.GE.AND P4, PT, R5, R228, PT ;  /* 0x000000e40500720c */ /* 0x000fe40003f86270 */
[----:B------:R-:W-:Y:S02]  /*200f0*/  FSEL R71, R71, -INF , !P1 ;  /* 0xff80000047477808 */ /* 0x000fe40004800000 */
[----:B------:R-:W-:Y:S02]  /*20100*/  FSEL R69, R69, -INF , !P0 ;  /* 0xff80000045457808 */ /* 0x000fe40004000000 */
[----:B------:R-:W-:Y:S02]  /*20110*/  FMNMX3.FTZ R0, R0, R79, R77, !PT ;  /* 0x0000004f00007276 */ /* 0x000fe4000781004d */
[----:B------:R-:W-:Y:S02]  /*20120*/  FSEL R38, R131, -INF , P5 ;  /* 0xff80000083267808 */ /* 0x000fe40002800000 */
[----:B------:R-:W-:Y:S02]  /*20130*/  FMNMX3.FTZ R7, R4, R75, R73, !PT ;  /* 0x0000004b04077276 */ /* 0x000fe40007810049 */
[----:B------:R-:W-:Y:S02]  /*20140*/  FSEL R39, R39, -INF , !P6 ;  /* 0xff80000027277808 */ /* 0x000fe40007000000 */
[----:B------:R-:W-:Y:S02]  /*20150*/  FSEL R38, R38, -INF , !P4 ;  /* 0xff80000026267808 */ /* 0x000fe40006000000 */
[----:B------:R-:W-:Y:S02]  /*20160*/  FMNMX3.FTZ R0, R0, R71, R69, !PT ;  /* 0x0000004700007276 */ /* 0x000fe40007810045 */
[----:B------:R-:W-:Y:S02]  /*20170*/  FMNMX3.FTZ R4, R7, R72, R70, !PT ;  /* 0x0000004807047276 */ /* 0x000fe40007810046 */
[----:B------:R-:W-:Y:S02]  /*20180*/  FMNMX3.FTZ R7, R0, R39, R38, !PT ;  /* 0x0000002700077276 */ /* 0x000fe40007810026 */
[----:B------:R-:W-:Y:S01]  /*20190*/  LOP3.LUT R221, R220, 0x200, R221, 0xf8, !PT ;  /* 0x00000200dcdd7812 */ /* 0x000fe200078ef8dd */
[----:B------:R-:W2:Y:S01]  /*201a0*/  SHFL.BFLY PT, R31, R4, 0x2, 0x1f ;  /* 0x0c401f00041f7f89 */ /* 0x000ea200000e0000 */
[----:B------:R-:W-:Y:S01]  /*201b0*/  LOP3.LUT P2, RZ, R249, 0x20, RZ, 0xc0, !PT ;  /* 0x00000020f9ff7812 */ /* 0x000fe2000784c0ff */
[----:B------:R-:W-:Y:S01]  /*201c0*/  IMAD.MOV.U32 R220, RZ, RZ, R59 ;  /* 0x000000ffffdc7224 */ /* 0x000fe200078e003b */
[----:B------:R-:W-:Y:S05]  /*201d0*/  MOV R238, 0x90 ;  /* 0x0000009000ee7802 */ /* 0x000fea0000000f00 */
[----:B------:R-:W4:Y:S01]  /*201e0*/  SHFL.BFLY PT, R0, R7, 0x2, 0x1f ;  /* 0x0c401f0007007f89 */ /* 0x000f2200000e0000 */
[----:B------:R-:W-:Y:S01]  /*201f0*/  IMAD R67, R221, 0x2, R218 ;  /* 0x00000002dd437824 */ /* 0x000fe200078e02da */
[----:B------:R-:W-:Y:S01]  /*20200*/  LOP3.LUT P3, RZ, R249, 0x10, RZ, 0xc0, !PT ;  /* 0x00000010f9ff7812 */ /* 0x000fe2000786c0ff */
[----:B------:R-:W-:Y:S02]  /*20210*/  IMAD.MOV.U32 R221, RZ, RZ, R88 ;  /* 0x000000ffffdd7224 */ /* 0x000fe400078e0058 */
[----:B------:R-:W-:Y:S01]  /*20220*/  IMAD.IADD R65, R219, 0x1, R67 ;  /* 0x00000001db417824 */ /* 0x000fe200078e0243 */
[----:B--2---:R-:W-:Y:S02]  /*20230*/  FMNMX.FTZ R31, R4, R31, !PT ;  /* 0x0000001f041f7209 */ /* 0x004fe40007810000 */
[----:B----4-:R-:W-:Y:S03]  /*20240*/  FMNMX.FTZ R5, R7, R0, !PT ;  /* 0x0000000007057209 */ /* 0x010fe60007810000 */
[----:B------:R-:W2:Y:S08]  /*20250*/  SHFL.BFLY PT, R36, R31, 0x1, 0x1f ;  /* 0x0c201f001f247f89 */ /* 0x000eb000000e0000 */
[----:B------:R-:W4:Y:S01]  /*20260*/  SHFL.BFLY PT, R0, R5, 0x1, 0x1f ;  /* 0x0c201f0005007f89 */ /* 0x000f2200000e0000 */
[----:B--2---:R-:W-:Y:S02]  /*20270*/  FMNMX.FTZ R36, R31, R36, !PT ;  /* 0x000000241f247209 */ /* 0x004fe40007810000 */
[----:B----4-:R-:W-:Y:S03]  /*20280*/  FMNMX.FTZ R0, R5, R0, !PT ;  /* 0x0000000005007209 */ /* 0x010fe60007810000 */
[C---:B---3--:R-:W-:Y:S01]  /*20290*/  FMUL.FTZ R74, R37.reuse, R36 ;  /* 0x00000024254a7220 */ /* 0x048fe20000410000 */
[----:B------:R-:W-:Y:S02]  /*202a0*/  FSETP.NEU.FTZ.AND P1, PT, R36, -INF , PT ;  /* 0xff8000002400780b */ /* 0x000fe40003f3d000 */
[----:B------:R-:W-:Y:S01]  /*202b0*/  FSETP.NEU.FTZ.AND P0, PT, R0, -INF , PT ;  /* 0xff8000000000780b */ /* 0x000fe20003f1d000 */
[----:B------:R-:W-:Y:S01]  /*202c0*/  FMUL.FTZ R68, R37, R0 ;  /* 0x0000000025447220 */ /* 0x000fe20000410000 */
[----:B------:R-:W-:Y:S02]  /*202d0*/  FSEL R5, R36, RZ, P1 ;  /* 0x000000ff24057208 */ /* 0x000fe40000800000 */
[----:B------:R-:W-:Y:S02]  /*202e0*/  FSEL R4, R0, RZ, P0 ;  /* 0x000000ff00047208 */ /* 0x000fe40000000000 */
[----:B------:R-:W-:Y:S01]  /*202f0*/  FSEL R68, R68, RZ, P0 ;  /* 0x000000ff44447208 */ /* 0x000fe20000000000 */
[----:B------:R-:W-:Y:S01]  /*20300*/  FADD.FTZ R8, -R5, R164 ;  /* 0x000000a405087221 */ /* 0x000fe20000010100 */
[----:B------:R-:W-:Y:S01]  /*20310*/  FSEL R74, R74, RZ, P1 ;  /* 0x000000ff4a4a7208 */ /* 0x000fe20000800000 */
[----:B------:R-:W-:Y:S01]  /*20320*/  FADD.FTZ R4, -R4, R165 ;  /* 0x000000a504047221 */ /* 0x000fe20000010100 */
[----:B------:R-:W-:Y:S02]  /*20330*/  IMAD.MOV.U32 R165, RZ, RZ, R64 ;  /* 0x000000ffffa57224 */ /* 0x000fe400078e0040 */
[-CC-:B------:R-:W-:Y:S01]  /*20340*/  FFMA.FTZ R80, R15, R37.reuse, -R68.reuse ;  /* 0x000000250f507223 */ /* 0x180fe20000010844 */
[-C--:B------:R-:W-:Y:S01]  /*20350*/  FFMA.FTZ R107, R13, R37.reuse, -R68 ;  /* 0x000000250d6b7223 */ /* 0x080fe20000010844 */
[-CC-:B------:R-:W-:Y:S01]  /*20360*/  FFMA.FTZ R42, R29, R37.reuse, -R74.reuse ;  /* 0x000000251d2a7223 */ /* 0x180fe2000001084a */
[----:B------:R-:W2:Y:S01]  /*20370*/  LDSM.16.MT88.4 R12, [R67+0xa000] ;  /* 0x00a00000430c783b */ /* 0x000ea20000004200 */
[-CC-:B------:R-:W-:Y:S01]  /*20380*/  FFMA.FTZ R113, R23, R37.reuse, -R74.reuse ;  /* 0x0000002517717223 */ /* 0x180fe2000001084a */
[-CC-:B------:R-:W-:Y:S01]  /*20390*/  FFMA.FTZ R105, R53, R37.reuse, -R74.reuse ;  /* 0x0000002535697223 */ /* 0x180fe2000001084a */
[----:B------:R-:W-:Y:S01]  /*203a0*/  MUFU.EX2 R80, R80 ;  /* 0x0000005000507308 */ /* 0x000fe20000000800 */
[-C--:B------:R-:W-:Y:S01]  /*203b0*/  FFMA.FTZ R76, R21, R37.reuse, -R74 ;  /* 0x00000025154c7223 */ /* 0x080fe2000001084a */
[-CC-:B------:R-:W-:Y:S01]  /*203c0*/  FFMA.FTZ R111, R6, R37.reuse, -R68.reuse ;  /* 0x00000025066f7223 */ /* 0x180fe20000010844 */
[-C--:B------:R-:W-:Y:S01]  /*203d0*/  FFMA.FTZ R78, R9, R37.reuse, -R68 ;  /* 0x00000025094e7223 */ /* 0x080fe20000010844 */
[C---:B------:R-:W-:Y:S01]  /*203e0*/  FMUL.FTZ R6, R37.reuse, R8 ;  /* 0x0000000825067220 */ /* 0x040fe20000410000 */
[----:B------:R-:W-:Y:S01]  /*203f0*/  FMUL.FTZ R9, R37, R4 ;  /* 0x0000000425097220 */ /* 0x000fe20000410000 */
[----:B------:R-:W3:Y:S01]  /*20400*/  LDSM.16.MT88.4 R20, [R65+0xa000] ;  /* 0x00a000004114783b */ /* 0x000ee20000004200 */
[-C--:B------:R-:W-:Y:S03]  /*20410*/  FFMA.FTZ R90, R63, R37.reuse, -R74 ;  /* 0x000000253f5a7223 */ /* 0x080fe6000001084a */
[----:B------:R-:W-:Y:S01]  /*20420*/  MUFU.EX2 R42, R42 ;  /* 0x0000002a002a7308 */ /* 0x000fe20000000800 */
[----:B------:R-:W-:Y:S02]  /*20430*/  VIADD R8, R67, 0xa000 ;  /* 0x0000a00043087836 */ /* 0x000fe40000000000 */
[-C--:B------:R-:W-:Y:S01]  /*20440*/  FFMA.FTZ R88, R35, R37.reuse, -R68 ;  /* 0x0000002523587223 */ /* 0x080fe20000010844 */
[----:B------:R-:W-:Y:S02]  /*20450*/  VIADD R64, R67, 0xa040 ;  /* 0x0000a04043407836 */ /* 0x000fe40000000000 */
[-C--:B------:R-:W-:Y:S01]  /*20460*/  FFMA.FTZ R100, R100, R37.reuse, -R74 ;  /* 0x0000002564647223 */ /* 0x080fe2000001084a */
[----:B------:R-:W-:Y:S01]  /*20470*/  @P2 VIADD R64, R8, 0xffffffc0 ;  /* 0xffffffc008402836 */ /* 0x000fe20000000000 */
[----:B------:R-:W-:Y:S01]  /*20480*/  LDSM.16.MT88.4 R52, [R67+0xa800] ;  /* 0x00a800004334783b */ /* 0x000fe20000004200 */
[----:B------:R-:W-:Y:S01]  /*20490*/  IMAD.MOV.U32 R164, RZ, RZ, R10 ;  /* 0x000000ffffa47224 */ /* 0x000fe200078e000a */
[----:B------:R-:W4:Y:S01]  /*204a0*/  MUFU.EX2 R113, R113 ;  /* 0x0000007100717308 */ /* 0x000f220000000800 */
[-CC-:B------:R-:W-:Y:S01]  /*204b0*/  FFMA.FTZ R86, R27, R37.reuse, -R68.reuse ;  /* 0x000000251b567223 */ /* 0x180fe20000010844 */
[-C--:B------:R-:W-:Y:S01]  /*204c0*/  FFMA.FTZ R131, R25, R37.reuse, -R68 ;  /* 0x0000002519837223 */ /* 0x080fe20000010844 */
[-C--:B------:R-:W-:Y:S01]  /*204d0*/  FFMA.FTZ R98, R98, R37.reuse, -R74 ;  /* 0x0000002562627223 */ /* 0x080fe2000001084a */
[-C--:B------:R-:W-:Y:S01]  /*204e0*/  FFMA.FTZ R104, R104, R37.reuse, -R68 ;  /* 0x0000002568687223 */ /* 0x080fe20000010844 */
[-CC-:B------:R-:W-:Y:S01]  /*204f0*/  FFMA.FTZ R106, R106, R37.reuse, -R74.reuse ;  /* 0x000000256a6a7223 */ /* 0x180fe2000001084a */
[----:B------:R-:W1:Y:S01]  /*20500*/  LDSM.16.MT88.4 R28, [R64] ;  /* 0x00000000401c783b */ /* 0x000e620000004200 */
[-C--:B------:R-:W-:Y:S03]  /*20510*/  FFMA.FTZ R108, R108, R37.reuse, -R74 ;  /* 0x000000256c6c7223 */ /* 0x080fe6000001084a */
[----:B------:R-:W-:Y:S01]  /*20520*/  MUFU.EX2 R105, R105 ;  /* 0x0000006900697308 */ /* 0x000fe20000000800 */
[-CC-:B------:R-:W-:Y:S01]  /*20530*/  FFMA.FTZ R110, R110, R37.reuse, -R68.reuse ;  /* 0x000000256e6e7223 */ /* 0x180fe20000010844 */
[-C--:B------:R-:W-:Y:S01]  /*20540*/  FFMA.FTZ R112, R112, R37.reuse, -R68 ;  /* 0x0000002570707223 */ /* 0x080fe20000010844 */
[-C--:B------:R-:W-:Y:S01]  /*20550*/  FFMA.FTZ R114, R114, R37.reuse, -R74 ;  /* 0x0000002572727223 */ /* 0x080fe2000001084a */
[-C--:B------:R-:W-:Y:S01]  /*20560*/  FFMA.FTZ R122, R122, R37.reuse, -R68 ;  /* 0x000000257a7a7223 */ /* 0x080fe20000010844 */
[-CC-:B------:R-:W-:Y:S01]  /*20570*/  FFMA.FTZ R130, R130, R37.reuse, -R74.reuse ;  /* 0x0000002582827223 */ /* 0x180fe2000001084a */
[-CC-:B------:R-:W-:Y:S01]  /*20580*/  FFMA.FTZ R187, R187, R37.reuse, -R74.reuse ;  /* 0x00000025bbbb7223 */ /* 0x180fe2000001084a */
[-C--:B------:R-:W-:Y:S03]  /*20590*/  FFMA.FTZ R185, R185, R37.reuse, -R74 ;  /* 0x00000025b9b97223 */ /* 0x080fe6000001084a */
[----:B------:R-:W2:Y:S01]  /*205a0*/  MUFU.EX2 R76, R76 ;  /* 0x0000004c004c7308 */ /* 0x000ea20000000800 */
[----:B----4-:R-:W-:Y:S01]  /*205b0*/  F2FP.BF16.F32.PACK_AB R44, R113, R42 ;  /* 0x0000002a712c723e */ /* 0x010fe200000010ff */
[-CC-:B------:R-:W-:Y:S01]  /*205c0*/  FFMA.FTZ R181, R181, R37.reuse, -R68.reuse ;  /* 0x00000025b5b57223 */ /* 0x180fe20000010844 */
[-CC-:B------:R-:W-:Y:S01]  /*205d0*/  FFMA.FTZ R177, R177, R37.reuse, -R68.reuse ;  /* 0x00000025b1b17223 */ /* 0x180fe20000010844 */
[-CC-:B------:R-:W-:Y:S01]  /*205e0*/  FFMA.FTZ R94, R94, R37.reuse, -R68.reuse ;  /* 0x000000255e5e7223 */ /* 0x180fe20000010844 */
[-CC-:B------:R-:W-:Y:S01]  /*205f0*/  FFMA.FTZ R96, R96, R37.reuse, -R68.reuse ;  /* 0x0000002560607223 */ /* 0x180fe20000010844 */
[-C--:B------:R-:W-:Y:S01]  /*20600*/  FFMA.FTZ R102, R102, R37.reuse, -R68 ;  /* 0x0000002566667223 */ /* 0x080fe20000010844 */
[-C--:B------:R-:W-:Y:S03]  /*20610*/  FFMA.FTZ R116, R116, R37.reuse, -R74 ;  /* 0x0000002574747223 */ /* 0x080fe6000001084a */
[----:B------:R-:W4:Y:S01]  /*20620*/  MUFU.EX2 R111, R111 ;  /* 0x0000006f006f7308 */ /* 0x000f220000000800 */
[-CC-:B------:R-:W-:Y:S01]  /*20630*/  FFMA.FTZ R124, R124, R37.reuse, -R68.reuse ;  /* 0x000000257c7c7223 */ /* 0x180fe20000010844 */
[-CC-:B------:R-:W-:Y:S01]  /*20640*/  FFMA.FTZ R174, R174, R37.reuse, -R68.reuse ;  /* 0x00000025aeae7223 */ /* 0x180fe20000010844 */
[-CC-:B------:R-:W-:Y:S01]  /*20650*/  FFMA.FTZ R172, R172, R37.reuse, -R68.reuse ;  /* 0x00000025acac7223 */ /* 0x180fe20000010844 */
[-CC-:B------:R-:W-:Y:S01]  /*20660*/  FFMA.FTZ R170, R170, R37.reuse, -R68.reuse ;  /* 0x00000025aaaa7223 */ /* 0x180fe20000010844 */
[-C--:B------:R-:W-:Y:S01]  /*20670*/  FFMA.FTZ R128, R128, R37.reuse, -R68 ;  /* 0x0000002580807223 */ /* 0x080fe20000010844 */
[-CC-:B------:R-:W-:Y:S01]  /*20680*/  FFMA.FTZ R126, R126, R37.reuse, -R74.reuse ;  /* 0x000000257e7e7223 */ /* 0x180fe2000001084a */
[--C-:B------:R-:W-:Y:S03]  /*20690*/  FFMA.FTZ R120, R120, R37, -R74.reuse ;  /* 0x0000002578787223 */ /* 0x100fe6000001084a */
[----:B------:R-:W-:Y:S01]  /*206a0*/  MUFU.EX2 R107, R107 ;  /* 0x0000006b006b7308 */ /* 0x000fe20000000800 */
[----:B--2---:R-:W-:Y:S01]  /*206b0*/  F2FP.BF16.F32.PACK_AB R46, R76, R105 ;  /* 0x000000694c2e723e */ /* 0x004fe200000010ff */
[-CC-:B------:R-:W-:Y:S01]  /*206c0*/  FFMA.FTZ R118, R118, R37.reuse, -R74.reuse ;  /* 0x0000002576767223 */ /* 0x180fe2000001084a */
[-C--:B------:R-:W-:Y:S01]  /*206d0*/  FFMA.FTZ R215, R215, R37.reuse, -R74 ;  /* 0x00000025d7d77223 */ /* 0x080fe2000001084a */
[-CC-:B------:R-:W-:Y:S01]  /*206e0*/  FFMA.FTZ R211, R211, R37.reuse, -R68.reuse ;  /* 0x00000025d3d37223 */ /* 0x180fe20000010844 */
[-C--:B------:R-:W-:Y:S01]  /*206f0*/  FFMA.FTZ R207, R207, R37.reuse, -R68 ;  /* 0x00000025cfcf7223 */ /* 0x080fe20000010844 */
[-CC-:B------:R-:W-:Y:S01]  /*20700*/  FFMA.FTZ R205, R205, R37.reuse, -R74.reuse ;  /* 0x00000025cdcd7223 */ /* 0x180fe2000001084a */
[----:B------:R-:W-:Y:S03]  /*20710*/  FFMA.FTZ R201, R201, R37, -R74 ;  /* 0x00000025c9c97223 */ /* 0x000fe6000001084a */
[----:B------:R-:W2:Y:S01]  /*20720*/  MUFU.EX2 R78, R78 ;  /* 0x0000004e004e7308 */ /* 0x000ea20000000800 */
[----:B----4-:R-:W-:Y:S01]  /*20730*/  F2FP.BF16.F32.PACK_AB R45, R80, R111 ;  /* 0x0000006f502d723e */ /* 0x010fe200000010ff */
[-CC-:B------:R-:W-:Y:S01]  /*20740*/  FFMA.FTZ R195, R195, R37.reuse, -R68.reuse ;  /* 0x00000025c3c37223 */ /* 0x180fe20000010844 */
[-C--:B------:R-:W-:Y:S01]  /*20750*/  FFMA.FTZ R191, R191, R37.reuse, -R68 ;  /* 0x00000025bfbf7223 */ /* 0x080fe20000010844 */
[-CC-:B------:R-:W-:Y:S01]  /*20760*/  FFMA.FTZ R173, R173, R37.reuse, -R74.reuse ;  /* 0x00000025adad7223 */ /* 0x180fe2000001084a */
[-C--:B------:R-:W-:Y:S01]  /*20770*/  FFMA.FTZ R129, R129, R37.reuse, -R74 ;  /* 0x0000002581817223 */ /* 0x080fe2000001084a */
[-CC-:B------:R-:W-:Y:S01]  /*20780*/  FFMA.FTZ R121, R121, R37.reuse, -R68.reuse ;  /* 0x0000002579797223 */ /* 0x180fe20000010844 */
[-CC-:B------:R-:W-:Y:S03]  /*20790*/  FFMA.FTZ R117, R117, R37.reuse, -R68.reuse ;  /* 0x0000002575757223 */ /* 0x180fe60000010844 */
[----:B------:R-:W4:Y:S01]  /*207a0*/  MUFU.EX2 R41, R6 ;  /* 0x0000000600297308 */ /* 0x000f220000000800 */
[-CC-:B------:R-:W-:Y:S01]  /*207b0*/  FFMA.FTZ R97, R97, R37.reuse, -R68.reuse ;  /* 0x0000002561617223 */ /* 0x180fe20000010844 */
[-C--:B------:R-:W-:Y:S01]  /*207c0*/  FFMA.FTZ R93, R93, R37.reuse, -R68 ;  /* 0x000000255d5d7223 */ /* 0x080fe20000010844 */
[-CC-:B------:R-:W-:Y:S01]  /*207d0*/  FFMA.FTZ R89, R89, R37.reuse, -R74.reuse ;  /* 0x0000002559597223 */ /* 0x180fe2000001084a */
[-C--:B------:R-:W-:Y:S01]  /*207e0*/  FFMA.FTZ R85, R85, R37.reuse, -R74 ;  /* 0x0000002555557223 */ /* 0x080fe2000001084a */
[-CC-:B------:R-:W-:Y:S01]  /*207f0*/  FFMA.FTZ R83, R83, R37.reuse, -R68.reuse ;  /* 0x0000002553537223 */ /* 0x180fe20000010844 */
[-C--:B------:R-:W-:Y:S01]  /*20800*/  FFMA.FTZ R79, R79, R37.reuse, -R68 ;  /* 0x000000254f4f7223 */ /* 0x080fe20000010844 */
[----:B------:R-:W-:Y:S03]  /*20810*/  FFMA.FTZ R73, R73, R37, -R74 ;  /* 0x0000002549497223 */ /* 0x000fe6000001084a */
[----:B------:R-:W3:Y:S01]  /*20820*/  MUFU.EX2 R40, R9 ;  /* 0x0000000900287308 */ /* 0x000ee20000000800 */
[----:B--2---:R-:W-:Y:S01]  /*20830*/  F2FP.BF16.F32.PACK_AB R47, R78, R107 ;  /* 0x0000006b4e2f723e */ /* 0x004fe200000010ff */
[----:B------:R-:W-:Y:S01]  /*20840*/  FFMA.FTZ R39, R39, R37, -R68 ;  /* 0x0000002527277223 */ /* 0x000fe20000010844 */
[C---:B------:R-:W-:Y:S01]  /*20850*/  ISETP.GT.AND P0, PT, R242.reuse, R233, PT ;  /* 0x000000e9f200720c */ /* 0x040fe20003f04270 */
[----:B------:R-:W-:Y:S06]  /*20860*/  VIADD R242, R242, 0xffffffff ;  /* 0xfffffffff2f27836 */ /* 0x000fec0000000000 */
[----:B------:R-:W-:Y:S01]  /*20870*/  MUFU.EX2 R100, R100 ;  /* 0x0000006400647308 */ /* 0x000fe20000000800 */
[C---:B----4-:R-:W-:Y:S01]  /*20880*/  FMUL.FTZ R4, R41.reuse, R160 ;  /* 0x000000a029047220 */ /* 0x050fe20000410000 */
[C---:B------:R-:W-:Y:S01]  /*20890*/  FMUL.FTZ R5, R41.reuse, R161 ;  /* 0x000000a129057220 */ /* 0x040fe20000410000 */
[----:B------:R-:W-:Y:S01]  /*208a0*/  FMUL.FTZ R8, R41, R156 ;  /* 0x0000009c29087220 */ /* 0x000fe20000410000 */
[----:B------:R-:W-:Y:S02]  /*208b0*/  IMAD.MOV.U32 R156, RZ, RZ, R82 ;  /* 0x000000ffff9c7224 */ /* 0x000fe400078e0052 */
[-C--:B------:R-:W-:Y:S01]  /*208c0*/  FFMA.FTZ R82, R49, R37.reuse, -R74 ;  /* 0x0000002531527223 */ /* 0x080fe2000001084a */
[----:B------:R-:W-:Y:S02]  /*208d0*/  IMAD.MOV.U32 R161, RZ, RZ, R84 ;  /* 0x000000ffffa17224 */ /* 0x000fe400078e0054 */
[----:B------:R-:W-:Y:S01]  /*208e0*/  FFMA.FTZ R84, R19, R37, -R74 ;  /* 0x0000002513547223 */ /* 0x000fe2000001084a */
[C---:B------:R-:W-:Y:S01]  /*208f0*/  FMUL.FTZ R16, R41.reuse, R148 ;  /* 0x0000009429107220 */ /* 0x040fe20000410000 */
[C---:B---3--:R-:W-:Y:S01]  /*20900*/  FMUL.FTZ R7, R40.reuse, R163 ;  /* 0x000000a328077220 */ /* 0x048fe20000410000 */
[C---:B------:R-:W-:Y:S01]  /*20910*/  FMUL.FTZ R6, R40.reuse, R162 ;  /* 0x000000a228067220 */ /* 0x040fe20000410000 */
[----:B------:R-:W-:Y:S02]  /*20920*/  IMAD.MOV.U32 R162, RZ, RZ, R119 ;  /* 0x000000ffffa27224 */ /* 0x000fe400078e0077 */
[C---:B------:R-:W-:Y:S01]  /*20930*/  FMUL.FTZ R10, R40.reuse, R158 ;  /* 0x0000009e280a7220 */ /* 0x040fe20000410000 */
[----:B------:R-:W-:Y:S02]  /*20940*/  IMAD.MOV.U32 R163, RZ, RZ, R56 ;  /* 0x000000ffffa37224 */ /* 0x000fe400078e0038 */
[----:B------:R-:W-:Y:S01]  /*20950*/  FMUL.FTZ R32, R41, R132 ;  /* 0x0000008429207220 */ /* 0x000fe20000410000 */
[----:B------:R-:W-:Y:S02]  /*20960*/  IMAD.MOV.U32 R158, RZ, RZ, R58 ;  /* 0x000000ffff9e7224 */ /* 0x000fe400078e003a */
[C---:B------:R-:W-:Y:S01]  /*20970*/  FMUL.FTZ R34, R40.reuse, R134 ;  /* 0x0000008628227220 */ /* 0x040fe20000410000 */
[C---:B------:R-:W-:Y:S01]  /*20980*/  HMMA.16816.F32.BF16 R4, R44.reuse, R12, R4 ;  /* 0x0000000c2c04723c */ /* 0x040fe20000041804 */
[----:B------:R-:W-:Y:S01]  /*20990*/  LDSM.16.MT88.4 R56, [R65+0xa800] ;  /* 0x00a800004138783b */ /* 0x000fe20000004200 */
[----:B------:R-:W-:Y:S03]  /*209a0*/  MUFU.EX2 R82, R82 ;  /* 0x0000005200527308 */ /* 0x000fe60000000800 */
[----:B------:R-:W-:Y:S01]  /*209b0*/  FFMA.FTZ R119, R11, R37, -R74 ;  /* 0x000000250b777223 */ /* 0x000fe2000001084a */
[----:B------:R-:W-:Y:S01]  /*209c0*/  FMUL.FTZ R9, R41, R157 ;  /* 0x0000009d29097220 */ /* 0x000fe20000410000 */
[C---:B------:R-:W-:Y:S01]  /*209d0*/  FMUL.FTZ R11, R40.reuse, R159 ;  /* 0x0000009f280b7220 */ /* 0x040fe20000410000 */
[----:B------:R-:W-:Y:S02]  /*209e0*/  IMAD.MOV.U32 R157, RZ, RZ, R66 ;  /* 0x000000ffff9d7224 */ /* 0x000fe400078e0042 */
[----:B------:R-:W-:Y:S01]  /*209f0*/  FMUL.FTZ R35, R40, R135 ;  /* 0x0000008728237220 */ /* 0x000fe20000410000 */
[----:B------:R-:W-:Y:S02]  /*20a00*/  IMAD.IADD R66, R219, 0x1, R64 ;  /* 0x00000001db427824 */ /* 0x000fe400078e0240 */
[----:B------:R-:W-:Y:S01]  /*20a10*/  FFMA.FTZ R135, R60, R37, -R74 ;  /* 0x000000253c877223 */ /* 0x000fe2000001084a */
[----:B------:R-:W-:Y:S01]  /*20a20*/  IMAD.MOV.U32 R160, RZ, RZ, R62 ;  /* 0x000000ffffa07224 */ /* 0x000fe200078e003e */
[----:B------:R-:W-:Y:S01]  /*20a30*/  MUFU.EX2 R98, R98 ;  /* 0x0000006200627308 */ /* 0x000fe20000000800 */
[C---:B------:R-:W-:Y:S01]  /*20a40*/  HMMA.16816.F32.BF16 R8, R44.reuse, R14, R8 ;  /* 0x0000000e2c08723c */ /* 0x040fe20000041808 */
[----:B------:R-:W2:Y:S02]  /*20a50*/  LDSM.16.MT88.4 R48, [R66] ;  /* 0x000000004230783b */ /* 0x000ea40000004200 */
[C---:B------:R-:W-:Y:S01]  /*20a60*/  FMUL.FTZ R12, R41.reuse, R152 ;  /* 0x00000098290c7220 */ /* 0x040fe20000410000 */
[----:B------:R-:W-:Y:S01]  /*20a70*/  FMUL.FTZ R13, R41, R153 ;  /* 0x00000099290d7220 */ /* 0x000fe20000410000 */
[C---:B------:R-:W-:Y:S01]  /*20a80*/  FMUL.FTZ R14, R40.reuse, R154 ;  /* 0x0000009a280e7220 */ /* 0x040fe20000410000 */
[----:B------:R-:W-:Y:S01]  /*20a90*/  FMUL.FTZ R15, R40, R155 ;  /* 0x0000009b280f7220 */ /* 0x000fe20000410000 */
[----:B------:R-:W-:Y:S02]  /*20aa0*/  IMAD.MOV.U32 R153, RZ, RZ, R123 ;  /* 0x000000ffff997224 */ /* 0x000fe400078e007b */
[----:B------:R-:W-:Y:S01]  /*20ab0*/  MUFU.EX2 R104, R104 ;  /* 0x0000006800687308 */ /* 0x000fe20000000800 */
[----:B------:R-:W-:Y:S02]  /*20ac0*/  IMAD.MOV.U32 R159, RZ, RZ, R92 ;  /* 0x000000ffff9f7224 */ /* 0x000fe400078e005c */
[-CC-:B------:R-:W-:Y:S01]  /*20ad0*/  FFMA.FTZ R92, R61, R37.reuse, -R74.reuse ;  /* 0x000000253d5c7223 */ /* 0x180fe2000001084a */
[-CC-:B------:R-:W-:Y:S01]  /*20ae0*/  FFMA.FTZ R148, R198, R37.reuse, -R74.reuse ;  /* 0x00000025c6947223 */ /* 0x180fe2000001084a */
[----:B------:R-:W-:Y:S01]  /*20af0*/  LDSM.16.MT88.4 R60, [R66+0x800] ;  /* 0x00080000423c783b */ /* 0x000fe20000004200 */
[C---:B------:R-:W-:Y:S03]  /*20b00*/  HMMA.16816.F32.BF16 R12, R44.reuse, R20, R12 ;  /* 0x000000142c0c723c */ /* 0x040fe6000004180c */
[----:B------:R-:W-:Y:S01]  /*20b10*/  FFMA.FTZ R123, R17, R37, -R74 ;  /* 0x00000025117b7223 */ /* 0x000fe2000001084a */
[----:B------:R-:W-:Y:S01]  /*20b20*/  FMUL.FTZ R17, R41, R149 ;  /* 0x0000009529117220 */ /* 0x000fe20000410000 */
[C---:B------:R-:W-:Y:S01]  /*20b30*/  FMUL.FTZ R18, R40.reuse, R150 ;  /* 0x0000009628127220 */ /* 0x040fe20000410000 */
[----:B------:R-:W-:Y:S01]  /*20b40*/  FMUL.FTZ R19, R40, R151 ;  /* 0x0000009728137220 */ /* 0x000fe20000410000 */
[----:B------:R-:W-:Y:S01]  /*20b50*/  MUFU.EX2 R148, R148 ;  /* 0x0000009400947308 */ /* 0x000fe20000000800 */
[-CC-:B------:R-:W-:Y:S01]  /*20b60*/  FFMA.FTZ R149, R163, R37.reuse, -R68.reuse ;  /* 0x00000025a3957223 */ /* 0x180fe20000010844 */
[-C--:B------:R-:W-:Y:S01]  /*20b70*/  FFMA.FTZ R163, R220, R37.reuse, -R68 ;  /* 0x00000025dca37223 */ /* 0x080fe20000010844 */
[-C--:B------:R-:W-:Y:S01]  /*20b80*/  FFMA.FTZ R151, R162, R37.reuse, -R74 ;  /* 0x00000025a2977223 */ /* 0x080fe2000001084a */
[----:B------:R-:W3:Y:S01]  /*20b90*/  LDL.LU R220, [R1+0x8] ;  /* 0x0000080001dc7983 */ /* 0x000ee20000300800 */
[----:B------:R-:W-:Y:S01]  /*20ba0*/  FFMA.FTZ R150, R190, R37, -R68 ;  /* 0x00000025be967223 */ /* 0x000fe20000010844 */
[C---:B------:R-:W-:Y:S04]  /*20bb0*/  HMMA.16816.F32.BF16 R16, R44.reuse, R22, R16 ;  /* 0x000000162c10723c */ /* 0x040fe80000041810 */
[----:B------:R-:W4:Y:S01]  /*20bc0*/  MUFU.EX2 R119, R119 ;  /* 0x0000007700777308 */ /* 0x000f220000000800 */
[C---:B------:R-:W-:Y:S01]  /*20bd0*/  FMUL.FTZ R20, R41.reuse, R144 ;  /* 0x0000009029147220 */ /* 0x040fe20000410000 */
[C---:B------:R-:W-:Y:S01]  /*20be0*/  FMUL.FTZ R21, R41.reuse, R145 ;  /* 0x0000009129157220 */ /* 0x040fe20000410000 */
[C---:B------:R-:W-:Y:S01]  /*20bf0*/  FMUL.FTZ R22, R40.reuse, R146 ;  /* 0x0000009228167220 */ /* 0x040fe20000410000 */
[C---:B------:R-:W-:Y:S01]  /*20c00*/  FMUL.FTZ R23, R40.reuse, R147 ;  /* 0x0000009328177220 */ /* 0x040fe20000410000 */
[----:B------:R-:W-:Y:S01]  /*20c10*/  FMUL.FTZ R25, R41, R141 ;  /* 0x0000008d29197220 */ /* 0x000fe20000410000 */
[----:B------:R-:W-:Y:S01]  /*20c20*/  FMUL.FTZ R26, R40, R142 ;  /* 0x0000008e281a7220 */ /* 0x000fe20000410000 */
[--C-:B------:R-:W-:Y:S03]  /*20c30*/  FFMA.FTZ R142, R192, R37, -R74.reuse ;  /* 0x00000025c08e7223 */ /* 0x100fe6000001084a */
[----:B------:R-:W-:Y:S01]  /*20c40*/  MUFU.EX2 R151, R151 ;  /* 0x0000009700977308 */ /* 0x000fe20000000800 */
[----:B------:R-:W-:Y:S01]  /*20c50*/  FMUL.FTZ R27, R40, R143 ;  /* 0x0000008f281b7220 */ /* 0x000fe20000410000 */
[----:B------:R-:W-:Y:S01]  /*20c60*/  FFMA.FTZ R143, R157, R37, -R74 ;  /* 0x000000259d8f7223 */ /* 0x000fe2000001084a */
[C---:B-1----:R-:W-:Y:S03]  /*20c70*/  HMMA.16816.F32.BF16 R20, R44.reuse, R28, R20 ;  /* 0x0000001c2c14723c */ /* 0x042fe60000041814 */
[----:B------:R-:W-:Y:S02]  /*20c80*/  IMAD.MOV.U32 R152, RZ, RZ, R24 ;  /* 0x000000ffff987224 */ /* 0x000fe400078e0018 */
[C---:B------:R-:W-:Y:S01]  /*20c90*/  FMUL.FTZ R24, R41.reuse, R140 ;  /* 0x0000008c29187220 */ /* 0x040fe20000410000 */
[----:B------:R-:W-:Y:S01]  /*20ca0*/  FMUL.FTZ R29, R41, R137 ;  /* 0x00000089291d7220 */ /* 0x000fe20000410000 */
[--C-:B------:R-:W-:Y:S01]  /*20cb0*/  FFMA.FTZ R137, R33, R37, -R68.reuse ;  /* 0x0000002521897223 */ /* 0x100fe20000010844 */
[----:B------:R-:W-:Y:S01]  /*20cc0*/  MUFU.EX2 R143, R143 ;  /* 0x0000008f008f7308 */ /* 0x000fe20000000800 */
[C---:B------:R-:W-:Y:S01]  /*20cd0*/  FMUL.FTZ R28, R41.reuse, R136 ;  /* 0x00000088291c7220 */ /* 0x040fe20000410000 */
[----:B------:R-:W-:Y:S01]  /*20ce0*/  FMUL.FTZ R33, R41, R133 ;  /* 0x0000008529217220 */ /* 0x000fe20000410000 */
[--C-:B------:R-:W-:Y:S01]  /*20cf0*/  FFMA.FTZ R140, R200, R37, -R68.reuse ;  /* 0x00000025c88c7223 */ /* 0x100fe20000010844 */
[C---:B------:R-:W-:Y:S03]  /*20d00*/  HMMA.16816.F32.BF16 R24, R44.reuse, R30, R24 ;  /* 0x0000001e2c18723c */ /* 0x040fe60000041818 */
[C---:B------:R-:W-:Y:S01]  /*20d10*/  FMUL.FTZ R30, R40.reuse, R138 ;  /* 0x0000008a281e7220 */ /* 0x040fe20000410000 */
[----:B------:R-:W-:Y:S02]  /*20d20*/  FMUL.FTZ R31, R40, R139 ;  /* 0x0000008b281f7220 */ /* 0x000fe40000410000 */
[----:B------:R-:W-:Y:S01]  /*20d30*/  MUFU.EX2 R84, R84 ;  /* 0x0000005400547308 */ /* 0x000fe20000000800 */
[-C--:B------:R-:W-:Y:S01]  /*20d40*/  FFMA.FTZ R141, R159, R37.reuse, -R68 ;  /* 0x000000259f8d7223 */ /* 0x080fe20000010844 */
[-CC-:B------:R-:W-:Y:S01]  /*20d50*/  FFMA.FTZ R159, R164, R37.reuse, -R74.reuse ;  /* 0x00000025a49f7223 */ /* 0x180fe2000001084a */
[-CC-:B------:R-:W-:Y:S01]  /*20d60*/  FFMA.FTZ R145, R158, R37.reuse, -R74.reuse ;  /* 0x000000259e917223 */ /* 0x180fe2000001084a */
[-C--:B------:R-:W-:Y:S01]  /*20d70*/  FFMA.FTZ R158, R180, R37.reuse, -R74 ;  /* 0x00000025b49e7223 */ /* 0x080fe2000001084a */
[-CC-:B------:R-:W-:Y:S01]  /*20d80*/  FFMA.FTZ R147, R156, R37.reuse, -R68.reuse ;  /* 0x000000259c937223 */ /* 0x180fe20000010844 */
[C---:B--2---:R-:W-:Y:S04]  /*20d90*/  HMMA.16816.F32.BF16 R28, R44.reuse, R48, R28 ;  /* 0x000000302c1c723c */ /* 0x044fe8000004181c */
[----:B------:R-:W1:Y:S01]  /*20da0*/  MUFU.EX2 R123, R123 ;  /* 0x0000007b007b7308 */ /* 0x000e620000000800 */
[-CC-:B------:R-:W-:Y:S01]  /*20db0*/  FFMA.FTZ R156, R184, R37.reuse, -R68.reuse ;  /* 0x00000025b89c7223 */ /* 0x180fe20000010844 */
[-CC-:B------:R-:W-:Y:S01]  /*20dc0*/  FFMA.FTZ R155, R160, R37.reuse, -R68.reuse ;  /* 0x00000025a09b7223 */ /* 0x180fe20000010844 */
[-C--:B------:R-:W-:Y:S01]  /*20dd0*/  FFMA.FTZ R157, R165, R37.reuse, -R68 ;  /* 0x00000025a59d7223 */ /* 0x080fe20000010844 */
[-CC-:B------:R-:W-:Y:S01]  /*20de0*/  FFMA.FTZ R219, R212, R37.reuse, -R74.reuse ;  /* 0x00000025d4db7223 */ /* 0x180fe2000001084a */
[----:B------:R-:W-:Y:S01]  /*20df0*/  FFMA.FTZ R132, R210, R37, -R74 ;  /* 0x00000025d2847223 */ /* 0x000fe2000001084a */
[----:B------:R-:W-:Y:S01]  /*20e00*/  HMMA.16816.F32.BF16 R32, R44, R50, R32 ;  /* 0x000000322c20723c */ /* 0x000fe20000041820 */
[----:B------:R-:W2:Y:S03]  /*20e10*/  LDSM.16.MT88.4 R48, [R64+0x800] ;  /* 0x000800004030783b */ /* 0x000ea60000004200 */
[----:B------:R-:W-:Y:S01]  /*20e20*/  MUFU.EX2 R86, R86 ;  /* 0x0000005600567308 */ /* 0x000fe20000000800 */
[----:B----4-:R-:W-:Y:S01]  /*20e30*/  F2FP.BF16.F32.PACK_AB R44, R82, R119 ;  /* 0x00000077522c723e */ /* 0x010fe200000010ff */
[-CC-:B------:R-:W-:Y:S01]  /*20e40*/  FFMA.FTZ R136, R204, R37.reuse, -R68.reuse ;  /* 0x00000025cc887223 */ /* 0x180fe20000010844 */
[-C--:B------:R-:W-:Y:S01]  /*20e50*/  FFMA.FTZ R138, R202, R37.reuse, -R68 ;  /* 0x00000025ca8a7223 */ /* 0x080fe20000010844 */
[-CC-:B------:R-:W-:Y:S01]  /*20e60*/  FFMA.FTZ R144, R196, R37.reuse, -R74.reuse ;  /* 0x00000025c4907223 */ /* 0x180fe2000001084a */
[-C--:B------:R-:W-:Y:S01]  /*20e70*/  FFMA.FTZ R146, R194, R37.reuse, -R74 ;  /* 0x00000025c2927223 */ /* 0x080fe2000001084a */
[-C--:B------:R-:W-:Y:S01]  /*20e80*/  FFMA.FTZ R154, R188, R37.reuse, -R68 ;  /* 0x00000025bc9a7223 */ /* 0x080fe20000010844 */
[-CC-:B------:R-:W-:Y:S03]  /*20e90*/  FFMA.FTZ R160, R182, R37.reuse, -R74.reuse ;  /* 0x00000025b6a07223 */ /* 0x180fe6000001084a */
[----:B------:R-:W4:Y:S01]  /*20ea0*/  MUFU.EX2 R131, R131 ;  /* 0x0000008300837308 */ /* 0x000f220000000800 */
[----:B-1----:R-:W-:Y:S01]  /*20eb0*/  F2FP.BF16.F32.PACK_AB R46, R123, R84 ;  /* 0x000000547b2e723e */ /* 0x002fe200000010ff */
[-CC-:B------:R-:W-:Y:S01]  /*20ec0*/  FFMA.FTZ R162, R176, R37.reuse, -R74.reuse ;  /* 0x00000025b0a27223 */ /* 0x180fe2000001084a */
[-CC-:B------:R-:W-:Y:S01]  /*20ed0*/  FFMA.FTZ R188, R189, R37.reuse, -R74.reuse ;  /* 0x00000025bdbc7223 */ /* 0x180fe2000001084a */
[-C--:B------:R-:W-:Y:S01]  /*20ee0*/  FFMA.FTZ R190, R183, R37.reuse, -R74 ;  /* 0x00000025b7be7223 */ /* 0x080fe2000001084a */
[-CC-:B------:R-:W-:Y:S01]  /*20ef0*/  FFMA.FTZ R194, R179, R37.reuse, -R68.reuse ;  /* 0x00000025b3c27223 */ /* 0x180fe20000010844 */
[-C--:B------:R-:W-:Y:S01]  /*20f00*/  FFMA.FTZ R192, R175, R37.reuse, -R68 ;  /* 0x00000025afc07223 */ /* 0x080fe20000010844 */
[----:B------:R-:W-:Y:S03]  /*20f10*/  FFMA.FTZ R111, R40, R252, R111 ;  /* 0x000000fc286f7223 */ /* 0x000fe6000001006f */
[----:B------:R-:W-:Y:S01]  /*20f20*/  MUFU.EX2 R88, R88 ;  /* 0x0000005800587308 */ /* 0x000fe20000000800 */
[-CC-:B------:R-:W-:Y:S01]  /*20f30*/  FFMA.FTZ R133, R153, R37.reuse, -R74.reuse ;  /* 0x0000002599857223 */ /* 0x180fe2000001084a */
[-CC-:B------:R-:W-:Y:S01]  /*20f40*/  FFMA.FTZ R153, R161, R37.reuse, -R74.reuse ;  /* 0x00000025a1997223 */ /* 0x180fe2000001084a */
[-C--:B------:R-:W-:Y:S01]  /*20f50*/  FFMA.FTZ R161, R221, R37.reuse, -R74 ;  /* 0x00000025dda17223 */ /* 0x080fe2000001084a */
[-CC-:B------:R-:W-:Y:S01]  /*20f60*/  FFMA.FTZ R139, R152, R37.reuse, -R68.reuse ;  /* 0x00000025988b7223 */ /* 0x180fe20000010844 */
[-CC-:B------:R-:W-:Y:S01]  /*20f70*/  FFMA.FTZ R152, R186, R37.reuse, -R68.reuse ;  /* 0x00000025ba987223 */ /* 0x180fe20000010844 */
[-C--:B------:R-:W-:Y:S01]  /*20f80*/  FFMA.FTZ R165, R214, R37.reuse, -R68 ;  /* 0x00000025d6a57223 */ /* 0x080fe20000010844 */
[-C--:B------:R-:W-:Y:S03]  /*20f90*/  FFMA.FTZ R221, R208, R37.reuse, -R74 ;  /* 0x00000025d0dd7223 */ /* 0x080fe6000001084a */
[----:B------:R-:W1:Y:S01]  /*20fa0*/  MUFU.EX2 R137, R137 ;  /* 0x0000008900897308 */ /* 0x000e620000000800 */
[----:B----4-:R-:W-:Y:S01]  /*20fb0*/  F2FP.BF16.F32.PACK_AB R45, R131, R86 ;  /* 0x00000056832d723e */ /* 0x010fe200000010ff */
        /* <DEDUP_REMOVED lines=13> */
[----:B------:R-:W-:Y:S03]  /*21090*/  FADD.FTZ R80, R80, R111 ;  /* 0x0000006f50507221 */ /* 0x000fe60000010000 */
[----:B------:R-:W-:Y:S01]  /*210a0*/  MUFU.EX2 R140, R140 ;  /* 0x0000008c008c7308 */ /* 0x000fe20000000800 */
[----:B-1----:R-:W-:Y:S01]  /*210b0*/  F2FP.BF16.F32.PACK_AB R47, R137, R88 ;  /* 0x00000058892f723e */ /* 0x002fe200000010ff */
[----:B------:R-:W-:Y:S01]  /*210c0*/  FADD.FTZ R107, R107, R80 ;  /* 0x000000506b6b7221 */ /* 0x000fe20000010000 */
[-C--:B------:R-:W-:Y:S03]  /*210d0*/  FFMA.FTZ R80, R91, R37.reuse, -R74 ;  /* 0x000000255b507223 */ /* 0x080fe6000001084a */
[----:B------:R-:W-:Y:S02]  /*210e0*/  FADD.FTZ R107, R78, R107 ;  /* 0x0000006b4e6b7221 */ /* 0x000fe40000010000 */
[C---:B------:R-:W-:Y:S02]  /*210f0*/  HMMA.16816.F32.BF16 R4, R44.reuse, R52, R4 ;  /* 0x000000342c04723c */ /* 0x040fe40000041804 */
[----:B------:R-:W-:Y:S01]  /*21100*/  MUFU.EX2 R142, R142 ;  /* 0x0000008e008e7308 */ /* 0x000fe20000000800 */
[-C--:B------:R-:W-:Y:S01]  /*21110*/  FFMA.FTZ R78, R95, R37.reuse, -R68 ;  /* 0x000000255f4e7223 */ /* 0x080fe20000010844 */
[----:B------:R-:W-:Y:S04]  /*21120*/  FADD.FTZ R86, R86, R107 ;  /* 0x0000006b56567221 */ /* 0x000fe80000010000 */
[C---:B------:R-:W-:Y:S01]  /*21130*/  HMMA.16816.F32.BF16 R8, R44.reuse, R54, R8 ;  /* 0x000000362c08723c */ /* 0x040fe20000041808 */
[----:B------:R-:W1:Y:S03]  /*21140*/  LDSM.16.MT88.4 R52, [R67+0xb000] ;  /* 0x00b000004334783b */ /* 0x000e660000004200 */
[----:B------:R-:W-:Y:S01]  /*21150*/  MUFU.EX2 R150, R150 ;  /* 0x0000009600967308 */ /* 0x000fe20000000800 */
[----:B------:R-:W-:Y:S01]  /*21160*/  FADD.FTZ R131, R131, R86 ;  /* 0x0000005683837221 */ /* 0x000fe20000010000 */
[----:B------:R-:W-:Y:S03]  /*21170*/  FFMA.FTZ R86, R77, R37, -R68 ;  /* 0x000000254d567223 */ /* 0x000fe60000010844 */
[----:B------:R-:W-:Y:S01]  /*21180*/  FADD.FTZ R88, R88, R131 ;  /* 0x0000008358587221 */ /* 0x000fe20000010000 */
[C---:B------:R-:W-:Y:S04]  /*21190*/  HMMA.16816.F32.BF16 R12, R44.reuse, R56, R12 ;  /* 0x000000382c0c723c */ /* 0x040fe8000004180c */
[----:B------:R-:W-:Y:S01]  /*211a0*/  MUFU.EX2 R156, R156 ;  /* 0x0000009c009c7308 */ /* 0x000fe20000000800 */
[----:B------:R-:W-:Y:S03]  /*211b0*/  FADD.FTZ R137, R137, R88 ;  /* 0x0000005889897221 */ /* 0x000fe60000010000 */
[C---:B------:R-:W-:Y:S01]  /*211c0*/  HMMA.16816.F32.BF16 R16, R44.reuse, R58, R16 ;  /* 0x0000003a2c10723c */ /* 0x040fe20000041810 */
[----:B------:R-:W4:Y:S05]  /*211d0*/  LDSM.16.MT88.4 R56, [R65+0xb000] ;  /* 0x00b000004138783b */ /* 0x000f2a0000004200 */
[----:B------:R-:W-:Y:S02]  /*211e0*/  MUFU.EX2 R158, R158 ;  /* 0x0000009e009e7308 */ /* 0x000fe40000000800 */
[C---:B--2---:R-:W-:Y:S08]  /*211f0*/  HMMA.16816.F32.BF16 R20, R44.reuse, R48, R20 ;  /* 0x000000302c14723c */ /* 0x044ff00000041814 */
[----:B------:R-:W-:Y:S01]  /*21200*/  MUFU.EX2 R141, R141 ;  /* 0x0000008d008d7308 */ /* 0x000fe20000000800 */
[C---:B------:R-:W-:Y:S01]  /*21210*/  HMMA.16816.F32.BF16 R24, R44.reuse, R50, R24 ;  /* 0x000000322c18723c */ /* 0x040fe20000041818 */
[----:B------:R-:W2:Y:S08]  /*21220*/  LDSM.16.MT88.4 R48, [R64+0x1000] ;  /* 0x001000004030783b */ /* 0x000eb00000004200 */
[----:B------:R-:W-:Y:S01]  /*21230*/  MUFU.EX2 R135, R135 ;  /* 0x0000008700877308 */ /* 0x000fe20000000800 */
[C---:B------:R-:W-:Y:S09]  /*21240*/  HMMA.16816.F32.BF16 R28, R44.reuse, R60, R28 ;  /* 0x0000003c2c1c723c */ /* 0x040ff2000004181c */
[----:B------:R-:W1:Y:S01]  /*21250*/  MUFU.EX2 R90, R90 ;  /* 0x0000005a005a7308 */ /* 0x000e620000000800 */
[----:B------:R-:W-:Y:S01]  /*21260*/  HMMA.16816.F32.BF16 R32, R44, R62, R32 ;  /* 0x0000003e2c20723c */ /* 0x000fe20000041820 */
[----:B------:R-:W2:Y:S08]  /*21270*/  LDSM.16.MT88.4 R60, [R66+0x1000] ;  /* 0x00100000423c783b */ /* 0x000eb00000004200 */
[----:B------:R-:W-:Y:S10]  /*21280*/  MUFU.EX2 R92, R92 ;  /* 0x0000005c005c7308 */ /* 0x000ff40000000800 */
[----:B------:R-:W4:Y:S01]  /*21290*/  MUFU.EX2 R133, R133 ;  /* 0x0000008500857308 */ /* 0x000f220000000800 */
[----:B-1----:R-:W-:Y:S09]  /*212a0*/  F2FP.BF16.F32.PACK_AB R44, R90, R135 ;  /* 0x000000875a2c723e */ /* 0x002ff200000010ff */
[----:B------:R-:W-:Y:S10]  /*212b0*/  MUFU.EX2 R94, R94 ;  /* 0x0000005e005e7308 */ /* 0x000ff40000000800 */
[----:B------:R-:W1:Y:S01]  /*212c0*/  MUFU.EX2 R139, R139 ;  /* 0x0000008b008b7308 */ /* 0x000e620000000800 */
[----:B----4-:R-:W-:Y:S09]  /*212d0*/  F2FP.BF16.F32.PACK_AB R46, R133, R92 ;  /* 0x0000005c852e723e */ /* 0x010ff200000010ff */
[----:B------:R-:W4:Y:S10]  /*212e0*/  MUFU.EX2 R96, R96 ;  /* 0x0000006000607308 */ /* 0x000f340000000800 */
[----:B------:R-:W-:Y:S01]  /*212f0*/  MUFU.EX2 R149, R149 ;  /* 0x0000009500957308 */ /* 0x000fe20000000800 */
[C---:B-1----:R-:W-:Y:S01]  /*21300*/  F2FP.BF16.F32.PACK_AB R45, R139.reuse, R94 ;  /* 0x0000005e8b2d723e */ /* 0x042fe200000010ff */
[----:B------:R-:W-:Y:S04]  /*21310*/  FADD.FTZ R94, R94, R137 ;  /* 0x000000895e5e7221 */ /* 0x000fe80000010000 */
[----:B------:R-:W-:Y:S04]  /*21320*/  FADD.FTZ R139, R139, R94 ;  /* 0x0000005e8b8b7221 */ /* 0x000fe80000010000 */
        /* <DEDUP_REMOVED lines=14> */
[C---:B--2---:R-:W-:Y:S09]  /*21410*/  HMMA.16816.F32.BF16 R20, R44.reuse, R48, R20 ;  /* 0x000000302c14723c */ /* 0x044ff20000041814 */
[----:B------:R-:W-:Y:S01]  /*21420*/  MUFU.EX2 R157, R157 ;  /* 0x0000009d009d7308 */ /* 0x000fe20000000800 */
[C---:B------:R-:W-:Y:S01]  /*21430*/  HMMA.16816.F32.BF16 R24, R44.reuse, R50, R24 ;  /* 0x000000322c18723c */ /* 0x040fe20000041818 */
[----:B------:R-:W2:Y:S08]  /*21440*/  LDSM.16.MT88.4 R48, [R64+0x1800] ;  /* 0x001800004030783b */ /* 0x000eb00000004200 */
[----:B------:R-:W3:Y:S01]  /*21450*/  MUFU.EX2 R145, R145 ;  /* 0x0000009100917308 */ /* 0x000ee20000000800 */
[C---:B------:R-:W-:Y:S09]  /*21460*/  HMMA.16816.F32.BF16 R28, R44.reuse, R60, R28 ;  /* 0x0000003c2c1c723c */ /* 0x040ff2000004181c */
[----:B------:R-:W1:Y:S01]  /*21470*/  MUFU.EX2 R147, R147 ;  /* 0x0000009300937308 */ /* 0x000e620000000800 */
[----:B------:R-:W-:Y:S01]  /*21480*/  HMMA.16816.F32.BF16 R32, R44, R62, R32 ;  /* 0x0000003e2c20723c */ /* 0x000fe20000041820 */
[----:B------:R-:W2:Y:S08]  /*21490*/  LDSM.16.MT88.4 R60, [R66+0x1800] ;  /* 0x00180000423c783b */ /* 0x000eb00000004200 */
[----:B------:R-:W4:Y:S01]  /*214a0*/  MUFU.EX2 R102, R102 ;  /* 0x0000006600667308 */ /* 0x000f220000000800 */
[----:B------:R-:W-:Y:S02]  /*214b0*/  F2FP.BF16.F32.PACK_AB R46, R143, R98 ;  /* 0x000000628f2e723e */ /* 0x000fe400000010ff */
[----:B---3--:R-:W-:Y:S07]  /*214c0*/  F2FP.BF16.F32.PACK_AB R44, R100, R145 ;  /* 0x00000091642c723e */ /* 0x008fee00000010ff */
[----:B------:R-:W3:Y:S01]  /*214d0*/  MUFU.EX2 R112, R112 ;  /* 0x0000007000707308 */ /* 0x000ee20000000800 */
[C---:B-1----:R-:W-:Y:S01]  /*214e0*/  F2FP.BF16.F32.PACK_AB R45, R147.reuse, R104 ;  /* 0x00000068932d723e */ /* 0x042fe200000010ff */
[----:B------:R-:W-:Y:S04]  /*214f0*/  FADD.FTZ R104, R104, R141 ;  /* 0x0000008d68687221 */ /* 0x000fe80000010000 */
[----:B------:R-:W-:Y:S04]  /*21500*/  FADD.FTZ R147, R147, R104 ;  /* 0x0000006893937221 */ /* 0x000fe80000010000 */
[----:B------:R-:W1:Y:S01]  /*21510*/  MUFU.EX2 R114, R114 ;  /* 0x0000007200727308 */ /* 0x000e620000000800 */
[C---:B----4-:R-:W-:Y:S01]  /*21520*/  F2FP.BF16.F32.PACK_AB R47, R149.reuse, R102 ;  /* 0x00000066952f723e */ /* 0x050fe200000010ff */
[----:B------:R-:W-:Y:S04]  /*21530*/  FADD.FTZ R102, R102, R147 ;  /* 0x0000009366667221 */ /* 0x000fe80000010000 */
[----:B------:R-:W-:Y:S02]  /*21540*/  FADD.FTZ R149, R149, R102 ;  /* 0x0000006695957221 */ /* 0x000fe40000010000 */
[C---:B------:R-:W-:Y:S02]  /*21550*/  HMMA.16816.F32.BF16 R4, R44.reuse, R52, R4 ;  /* 0x000000342c04723c */ /* 0x040fe40000041804 */
[----:B------:R-:W-:Y:S06]  /*21560*/  MUFU.EX2 R161, R161 ;  /* 0x000000a100a17308 */ /* 0x000fec0000000800 */
[C---:B------:R-:W-:Y:S01]  /*21570*/  HMMA.16816.F32.BF16 R8, R44.reuse, R54, R8 ;  /* 0x000000362c08723c */ /* 0x040fe20000041808 */
[----:B------:R-:W4:Y:S03]  /*21580*/  LDSM.16.MT88.4 R52, [R67+0xc000] ;  /* 0x00c000004334783b */ /* 0x000f260000004200 */
[----:B------:R-:W-:Y:S01]  /*21590*/  MUFU.EX2 R122, R122 ;  /* 0x0000007a007a7308 */ /* 0x000fe20000000800 */
[----:B------:R-:W-:Y:S03]  /*215a0*/  FFMA.FTZ R42, R41, R220, R42 ;  /* 0x000000dc292a7223 */ /* 0x000fe6000001002a */
[C---:B------:R-:W-:Y:S06]  /*215b0*/  HMMA.16816.F32.BF16 R12, R44.reuse, R56, R12 ;  /* 0x000000382c0c723c */ /* 0x040fec000004180c */
        /* <DEDUP_REMOVED lines=9> */
[C---:B------:R-:W-:Y:S09]  /*21650*/  HMMA.16816.F32.BF16 R28, R44.reuse, R60, R28 ;  /* 0x0000003c2c1c723c */ /* 0x040ff2000004181c */
[----:B------:R-:W-:Y:S01]  /*21660*/  MUFU.EX2 R138, R138 ;  /* 0x0000008a008a7308 */ /* 0x000fe20000000800 */
[----:B------:R-:W-:Y:S01]  /*21670*/  HMMA.16816.F32.BF16 R32, R44, R62, R32 ;  /* 0x0000003e2c20723c */ /* 0x000fe20000041820 */
[----:B------:R-:W2:Y:S08]  /*21680*/  LDSM.16.MT88.4 R60, [R66+0x2000] ;  /* 0x00200000423c783b */ /* 0x000eb00000004200 */
[----:B------:R-:W-:Y:S01]  /*21690*/  MUFU.EX2 R144, R144 ;  /* 0x0000009000907308 */ /* 0x000fe20000000800 */
[----:B------:R-:W-:Y:S02]  /*216a0*/  F2FP.BF16.F32.PACK_AB R44, R106, R151 ;  /* 0x000000976a2c723e */ /* 0x000fe400000010ff */
[----:B------:R-:W-:Y:S02]  /*216b0*/  F2FP.BF16.F32.PACK_AB R46, R153, R108 ;  /* 0x0000006c992e723e */ /* 0x000fe400000010ff */
[----:B------:R-:W-:Y:S02]  /*216c0*/  F2FP.BF16.F32.PACK_AB R45, R155, R110 ;  /* 0x0000006e9b2d723e */ /* 0x000fe400000010ff */
[----:B---3--:R-:W-:Y:S03]  /*216d0*/  F2FP.BF16.F32.PACK_AB R47, R112, R157 ;  /* 0x0000009d702f723e */ /* 0x008fe600000010ff */
[----:B------:R-:W-:Y:S04]  /*216e0*/  MUFU.EX2 R146, R146 ;  /* 0x0000009200927308 */ /* 0x000fe80000000800 */
[C---:B----4-:R-:W-:Y:S06]  /*216f0*/  HMMA.16816.F32.BF16 R4, R44.reuse, R52, R4 ;  /* 0x000000342c04723c */ /* 0x050fec0000041804 */
[----:B------:R-:W-:Y:S02]  /*21700*/  MUFU.EX2 R154, R154 ;  /* 0x0000009a009a7308 */ /* 0x000fe40000000800 */
[C---:B------:R-:W-:Y:S01]  /*21710*/  HMMA.16816.F32.BF16 R8, R44.reuse, R54, R8 ;  /* 0x000000362c08723c */ /* 0x040fe20000041808 */
[----:B------:R-:W3:Y:S07]  /*21720*/  LDSM.16.MT88.4 R52, [R67+0xc800] ;  /* 0x00c800004334783b */ /* 0x000eee0000004200 */
        /* <DEDUP_REMOVED lines=9> */
[----:B------:R-:W2:Y:S08]  /*217c0*/  LDSM.16.MT88.4 R48, [R64+0x2800] ;  /* 0x002800004030783b */ /* 0x000eb00000004200 */
[----:B------:R-:W4:Y:S01]  /*217d0*/  MUFU.EX2 R116, R116 ;  /* 0x0000007400747308 */ /* 0x000f220000000800 */
[C---:B------:R-:W-:Y:S09]  /*217e0*/  HMMA.16816.F32.BF16 R28, R44.reuse, R60, R28 ;  /* 0x0000003c2c1c723c */ /* 0x040ff2000004181c */
[----:B------:R-:W3:Y:S01]  /*217f0*/  MUFU.EX2 R163, R163 ;  /* 0x000000a300a37308 */ /* 0x000ee20000000800 */
[----:B------:R-:W-:Y:S01]  /*21800*/  HMMA.16816.F32.BF16 R32, R44, R62, R32 ;  /* 0x0000003e2c20723c */ /* 0x000fe20000041820 */
[----:B------:R-:W2:Y:S08]  /*21810*/  LDSM.16.MT88.4 R60, [R66+0x2800] ;  /* 0x00280000423c783b */ /* 0x000eb00000004200 */
[----:B------:R-:W-:Y:S01]  /*21820*/  MUFU.EX2 R124, R124 ;  /* 0x0000007c007c7308 */ /* 0x000fe20000000800 */
[----:B------:R-:W-:Y:S02]  /*21830*/  F2FP.BF16.F32.PACK_AB R44, R114, R159 ;  /* 0x0000009f722c723e */ /* 0x000fe400000010ff */
[----:B----4-:R-:W-:Y:S07]  /*21840*/  F2FP.BF16.F32.PACK_AB R46, R161, R116 ;  /* 0x00000074a12e723e */ /* 0x010fee00000010ff */
[----:B------:R-:W4:Y:S01]  /*21850*/  MUFU.EX2 R165, R165 ;  /* 0x000000a500a57308 */ /* 0x000f220000000800 */
[----:B---3--:R-:W-:Y:S09]  /*21860*/  F2FP.BF16.F32.PACK_AB R45, R163, R122 ;  /* 0x0000007aa32d723e */ /* 0x008ff200000010ff */
[----:B------:R-:W-:Y:S10]  /*21870*/  MUFU.EX2 R187, R187 ;  /* 0x000000bb00bb7308 */ /* 0x000ff40000000800 */
[----:B------:R-:W-:Y:S01]  /*21880*/  MUFU.EX2 R185, R185 ;  /* 0x000000b900b97308 */ /* 0x000fe20000000800 */
[----:B----4-:R-:W-:Y:S07]  /*21890*/  F2FP.BF16.F32.PACK_AB R47, R165, R124 ;  /* 0x0000007ca52f723e */ /* 0x010fee00000010ff */
[C---:B------:R-:W-:Y:S02]  /*218a0*/  HMMA.16816.F32.BF16 R4, R44.reuse, R52, R4 ;  /* 0x000000342c04723c */ /* 0x040fe40000041804 */
[----:B------:R-:W-:Y:S06]  /*218b0*/  MUFU.EX2 R190, R190 ;  /* 0x000000be00be7308 */ /* 0x000fec0000000800 */
[C---:B------:R-:W-:Y:S01]  /*218c0*/  HMMA.16816.F32.BF16 R8, R44.reuse, R54, R8 ;  /* 0x000000362c08723c */ /* 0x040fe20000041808 */
[----:B------:R-:W3:Y:S03]  /*218d0*/  LDSM.16.MT88.4 R52, [R67+0xd000] ;  /* 0x00d000004334783b */ /* 0x000ee60000004200 */
        /* <DEDUP_REMOVED lines=15> */
[----:B------:R-:W2:Y:S01]  /*219d0*/  MUFU.EX2 R164, R164 ;  /* 0x000000a400a47308 */ /* 0x000ea20000000800 */
[----:B------:R-:W-:Y:S02]  /*219e0*/  F2FP.BF16.F32.PACK_AB R47, R140, R138 ;  /* 0x0000008a8c2f723e */ /* 0x000fe400000010ff */
[----:B------:R-:W-:Y:S02]  /*219f0*/  F2FP.BF16.F32.PACK_AB R44, R130, R219 ;  /* 0x000000db822c723e */ /* 0x000fe400000010ff */
[----:B----4-:R-:W-:Y:S05]  /*21a00*/  F2FP.BF16.F32.PACK_AB R46, R221, R132 ;  /* 0x00000084dd2e723e */ /* 0x010fea00000010ff */
[----:B------:R-:W-:Y:S01]  /*21a10*/  MUFU.EX2 R174, R174 ;  /* 0x000000ae00ae7308 */ /* 0x000fe20000000800 */
[----:B---3--:R-:W-:Y:S07]  /*21a20*/  F2FP.BF16.F32.PACK_AB R45, R136, R134 ;  /* 0x00000086882d723e */ /* 0x008fee00000010ff */
[C---:B------:R-:W-:Y:S02]  /*21a30*/  HMMA.16816.F32.BF16 R4, R44.reuse, R52, R4 ;  /* 0x000000342c04723c */ /* 0x040fe40000041804 */
[----:B------:R-:W3:Y:S06]  /*21a40*/  MUFU.EX2 R172, R172 ;  /* 0x000000ac00ac7308 */ /* 0x000eec0000000800 */
[C---:B------:R-:W-:Y:S01]  /*21a50*/  HMMA.16816.F32.BF16 R8, R44.reuse, R54, R8 ;  /* 0x000000362c08723c */ /* 0x040fe20000041808 */
[----:B------:R-:W4:Y:S03]  /*21a60*/  LDSM.16.MT88.4 R52, [R67+0xd800] ;  /* 0x00d800004334783b */ /* 0x000f260000004200 */
[----:B------:R-:W-:Y:S04]  /*21a70*/  MUFU.EX2 R170, R170 ;  /* 0x000000aa00aa7308 */ /* 0x000fe80000000800 */
[C---:B-1----:R-:W-:Y:S06]  /*21a80*/  HMMA.16816.F32.BF16 R12, R44.reuse, R56, R12 ;  /* 0x000000382c0c723c */ /* 0x042fec000004180c */
[----:B------:R-:W1:Y:S02]  /*21a90*/  MUFU.EX2 R128, R128 ;  /* 0x0000008000807308 */ /* 0x000e640000000800 */
[C---:B------:R-:W-:Y:S01]  /*21aa0*/  HMMA.16816.F32.BF16 R16, R44.reuse, R58, R16 ;  /* 0x0000003a2c10723c */ /* 0x040fe20000041810 */
[----:B------:R-:W3:Y:S07]  /*21ab0*/  LDSM.16.MT88.4 R56, [R65+0xd800] ;  /* 0x00d800004138783b */ /* 0x000eee0000004200 */
        /* <DEDUP_REMOVED lines=30> */
[----:B------:R-:W-:Y:S01]  /*21ca0*/  MUFU.EX2 R182, R182 ;  /* 0x000000b600b67308 */ /* 0x000fe20000000800 */
        /* <DEDUP_REMOVED lines=16> */
[----:B------:R-:W3:Y:S01]  /*21db0*/  MUFU.EX2 R198, R198 ;  /* 0x000000c600c67308 */ /* 0x000ee20000000800 */
[C---:B------:R-:W-:Y:S01]  /*21dc0*/  HMMA.16816.F32.BF16 R16, R44.reuse, R58, R16 ;  /* 0x0000003a2c10723c */ /* 0x040fe20000041810 */
[----:B------:R-:W4:Y:S08]  /*21dd0*/  LDSM.16.MT88.4 R56, [R65+0xe800] ;  /* 0x00e800004138783b */ /* 0x000f300000004200 */
[----:B------:R-:W-:Y:S01]  /*21de0*/  MUFU.EX2 R129, R129 ;  /* 0x0000008100817308 */ /* 0x000fe20000000800 */
[C---:B--2---:R-:W-:Y:S09]  /*21df0*/  HMMA.16816.F32.BF16 R20, R44.reuse, R48, R20 ;  /* 0x000000302c14723c */ /* 0x044ff20000041814 */
[----:B------:R-:W-:Y:S01]  /*21e00*/  MUFU.EX2 R196, R196 ;  /* 0x000000c400c47308 */ /* 0x000fe20000000800 */
[----:B---3--:R-:W-:Y:S01]  /*21e10*/  F2FP.BF16.F32.PACK_AB R40, R198, R173 ;  /* 0x000000adc628723e */ /* 0x008fe200000010ff */
[C---:B------:R-:W-:Y:S01]  /*21e20*/  HMMA.16816.F32.BF16 R24, R44.reuse, R50, R24 ;  /* 0x000000322c18723c */ /* 0x040fe20000041818 */
[----:B------:R-:W2:Y:S07]  /*21e30*/  LDSM.16.MT88.4 R48, [R64+0x4800] ;  /* 0x004800004030783b */ /* 0x000eae0000004200 */
        /* <DEDUP_REMOVED lines=10> */
[----:B------:R-:W3:Y:S01]  /*21ee0*/  MUFU.EX2 R202, R202 ;  /* 0x000000ca00ca7308 */ /* 0x000ee20000000800 */
[----:B-1----:R-:W-:Y:S03]  /*21ef0*/  F2FP.BF16.F32.PACK_AB R41, R121, R200 ;  /* 0x000000c87929723e */ /* 0x002fe600000010ff */
[C---:B----4-:R-:W-:Y:S06]  /*21f00*/  HMMA.16816.F32.BF16 R4, R44.reuse, R52, R4 ;  /* 0x000000342c04723c */ /* 0x050fec0000041804 */
[----:B------:R-:W-:Y:S02]  /*21f10*/  MUFU.EX2 R97, R97 ;  /* 0x0000006100617308 */ /* 0x000fe40000000800 */
[C---:B------:R-:W-:Y:S01]  /*21f20*/  HMMA.16816.F32.BF16 R8, R44.reuse, R54, R8 ;  /* 0x000000362c08723c */ /* 0x040fe20000041808 */
[----:B------:R-:W1:Y:S07]  /*21f30*/  LDSM.16.MT88.4 R52, [R67+0xf000] ;  /* 0x00f000004334783b */ /* 0x000e6e0000004200 */
[----:B------:R-:W-:Y:S01]  /*21f40*/  MUFU.EX2 R78, R78 ;  /* 0x0000004e004e7308 */ /* 0x000fe20000000800 */
[C---:B------:R-:W-:Y:S09]  /*21f50*/  HMMA.16816.F32.BF16 R12, R44.reuse, R56, R12 ;  /* 0x000000382c0c723c */ /* 0x040ff2000004180c */
        /* <DEDUP_REMOVED lines=23> */
[C---:B----4-:R-:W-:Y:S08]  /*220d0*/  HMMA.16816.F32.BF16 R12, R44.reuse, R56, R12 ;  /* 0x000000382c0c723c */ /* 0x050ff0000004180c */
[C---:B------:R-:W-:Y:S01]  /*220e0*/  HMMA.16816.F32.BF16 R16, R44.reuse, R58, R16 ;  /* 0x0000003a2c10723c */ /* 0x040fe20000041810 */
[----:B------:R-:W-:Y:S07]  /*220f0*/  LDSM.16.MT88.4 R56, [R64+0x5800] ;  /* 0x005800004038783b */ /* 0x000fee0000004200 */
[C---:B--2---:R-:W-:Y:S08]  /*22100*/  HMMA.16816.F32.BF16 R20, R44.reuse, R48, R20 ;  /* 0x000000302c14723c */ /* 0x044ff00000041814 */
[C---:B------:R-:W-:Y:S01]  /*22110*/  HMMA.16816.F32.BF16 R24, R44.reuse, R50, R24 ;  /* 0x000000322c18723c */ /* 0x040fe20000041818 */
[----:B------:R-:W2:Y:S07]  /*22120*/  LDSM.16.MT88.4 R48, [R65+0xf800] ;  /* 0x00f800004130783b */ /* 0x000eae0000004200 */
[C---:B---3--:R-:W-:Y:S08]  /*22130*/  HMMA.16816.F32.BF16 R28, R44.reuse, R60, R28 ;  /* 0x0000003c2c1c723c */ /* 0x048ff0000004181c */
[----:B------:R-:W-:Y:S01]  /*22140*/  HMMA.16816.F32.BF16 R32, R44, R62, R32 ;  /* 0x0000003e2c20723c */ /* 0x000fe20000041820 */
[----:B------:R-:W3:Y:S02]  /*22150*/  LDSM.16.MT88.4 R60, [R66+0x5800] ;  /* 0x00580000423c783b */ /* 0x000ee40000004200 */
[----:B------:R-:W-:Y:S02]  /*22160*/  F2FP.BF16.F32.PACK_AB R44, R187, R188 ;  /* 0x000000bcbb2c723e */ /* 0x000fe400000010ff */
[----:B------:R-:W-:Y:S02]  /*22170*/  F2FP.BF16.F32.PACK_AB R46, R190, R185 ;  /* 0x000000b9be2e723e */ /* 0x000fe400000010ff */
[----:B------:R-:W-:Y:S02]  /*22180*/  F2FP.BF16.F32.PACK_AB R45, R194, R181 ;  /* 0x000000b5c22d723e */ /* 0x000fe400000010ff */
[----:B------:R-:W-:Y:S07]  /*22190*/  F2FP.BF16.F32.PACK_AB R47, R192, R177 ;  /* 0x000000b1c02f723e */ /* 0x000fee00000010ff */
[C---:B-1----:R-:W-:Y:S08]  /*221a0*/  HMMA.16816.F32.BF16 R4, R44.reuse, R52, R4 ;  /* 0x000000342c04723c */ /* 0x042ff00000041804 */
[C---:B------:R-:W-:Y:S01]  /*221b0*/  HMMA.16816.F32.BF16 R8, R44.reuse, R54, R8 ;  /* 0x000000362c08723c */ /* 0x040fe20000041808 */
[----:B------:R-:W-:Y:S07]  /*221c0*/  LDSM.16.MT88.4 R52, [R65+0x10000] ;  /* 0x010000004134783b */ /* 0x000fee0000004200 */
[C---:B--2---:R-:W-:Y:S08]  /*221d0*/  HMMA.16816.F32.BF16 R12, R44.reuse, R48, R12 ;  /* 0x000000302c0c723c */ /* 0x044ff0000004180c */
[C---:B------:R-:W-:Y:S01]  /*221e0*/  HMMA.16816.F32.BF16 R16, R44.reuse, R50, R16 ;  /* 0x000000322c10723c */ /* 0x040fe20000041810 */
[----:B------:R-:W1:Y:S07]  /*221f0*/  LDSM.16.MT88.4 R48, [R67+0x10000] ;  /* 0x010000004330783b */ /* 0x000e6e0000004200 */
[C---:B------:R-:W-:Y:S03]  /*22200*/  HMMA.16816.F32.BF16 R20, R44.reuse, R56, R20 ;  /* 0x000000382c14723c */ /* 0x040fe60000041814 */
[----:B------:R-:W-:Y:S01]  /*22210*/  FADD.FTZ R56, R113, R42 ;  /* 0x0000002a71387221 */ /* 0x000fe20000010000 */
[----:B------:R-:W-:Y:S03]  /*22220*/  F2FP.BF16.F32.PACK_AB R42, R196, R129 ;  /* 0x00000081c42a723e */ /* 0x000fe600000010ff */
[----:B------:R-:W-:Y:S01]  /*22230*/  FADD.FTZ R105, R105, R56 ;  /* 0x0000003869697221 */ /* 0x000fe20000010000 */
[C---:B------:R-:W-:Y:S01]  /*22240*/  HMMA.16816.F32.BF16 R24, R44.reuse, R58, R24 ;  /* 0x0000003a2c18723c */ /* 0x040fe20000041818 */
[----:B------:R-:W-:Y:S02]  /*22250*/  LDSM.16.MT88.4 R56, [R66+0x6000] ;  /* 0x006000004238783b */ /* 0x000fe40000004200 */
[----:B------:R-:W-:Y:S04]  /*22260*/  FADD.FTZ R76, R76, R105 ;  /* 0x000000694c4c7221 */ /* 0x000fe80000010000 */
[----:B------:R-:W-:Y:S01]  /*22270*/  FADD.FTZ R119, R119, R76 ;  /* 0x0000004c77777221 */ /* 0x000fe20000010000 */
[C---:B---3--:R-:W-:Y:S03]  /*22280*/  HMMA.16816.F32.BF16 R28, R44.reuse, R60, R28 ;  /* 0x0000003c2c1c723c */ /* 0x048fe6000004181c */
[--C-:B------:R-:W-:Y:S01]  /*22290*/  FFMA.FTZ R61, R43, R37, -R74.reuse ;  /* 0x000000252b3d7223 */ /* 0x100fe2000001084a */
[----:B------:R-:W-:Y:S01]  /*222a0*/  F2FP.BF16.F32.PACK_AB R43, R202, R117 ;  /* 0x00000075ca2b723e */ /* 0x000fe200000010ff */
[-C--:B------:R-:W-:Y:S01]  /*222b0*/  FFMA.FTZ R60, R109, R37.reuse, -R74 ;  /* 0x000000256d3c7223 */ /* 0x080fe2000001084a */
[-C--:B------:R-:W-:Y:S01]  /*222c0*/  FFMA.FTZ R76, R99, R37.reuse, -R68 ;  /* 0x00000025634c7223 */ /* 0x080fe20000010844 */
[----:B------:R-:W-:Y:S01]  /*222d0*/  FADD.FTZ R119, R82, R119 ;  /* 0x0000007752777221 */ /* 0x000fe20000010000 */
[----:B------:R-:W-:Y:S01]  /*222e0*/  HMMA.16816.F32.BF16 R32, R44, R62, R32 ;  /* 0x0000003e2c20723c */ /* 0x000fe20000041820 */
[----:B------:R-:W2:Y:S01]  /*222f0*/  LDSM.16.MT88.4 R44, [R64+0x6000] ;  /* 0x00600000402c783b */ /* 0x000ea20000004200 */
[----:B------:R-:W-:Y:S01]  /*22300*/  MUFU.EX2 R61, R61 ;  /* 0x0000003d003d7308 */ /* 0x000fe20000000800 */
[-CC-:B------:R-:W-:Y:S01]  /*22310*/  FFMA.FTZ R62, R103, R37.reuse, -R74.reuse ;  /* 0x00000025673e7223 */ /* 0x180fe2000001084a */
[-CC-:B------:R-:W-:Y:S01]  /*22320*/  FFMA.FTZ R63, R101, R37.reuse, -R74.reuse ;  /* 0x00000025653f7223 */ /* 0x180fe2000001084a */
[-C--:B------:R-:W-:Y:S01]  /*22330*/  FFMA.FTZ R82, R87, R37.reuse, -R74 ;  /* 0x0000002557527223 */ /* 0x080fe2000001084a */
[----:B------:R-:W-:Y:S02]  /*22340*/  FADD.FTZ R84, R84, R119 ;  /* 0x0000007754547221 */ /* 0x000fe40000010000 */
[C---:B-1----:R-:W-:Y:S04]  /*22350*/  HMMA.16816.F32.BF16 R4, R40.reuse, R48, R4 ;  /* 0x000000302804723c */ /* 0x042fe80000041804 */
[----:B------:R-:W1:Y:S01]  /*22360*/  MUFU.EX2 R60, R60 ;  /* 0x0000003c003c7308 */ /* 0x000e620000000800 */
[----:B------:R-:W-:Y:S03]  /*22370*/  FADD.FTZ R84, R123, R84 ;  /* 0x000000547b547221 */ /* 0x000fe60000010000 */
[C---:B------:R-:W-:Y:S01]  /*22380*/  HMMA.16816.F32.BF16 R8, R40.reuse, R50, R8 ;  /* 0x000000322808723c */ /* 0x040fe20000041808 */
[----:B------:R-:W3:Y:S05]  /*22390*/  LDSM.16.MT88.4 R48, [R67+0x10800] ;  /* 0x010800004330783b */ /* 0x000eea0000004200 */
[----:B------:R-:W-:Y:S01]  /*223a0*/  MUFU.EX2 R62, R62 ;  /* 0x0000003e003e7308 */ /* 0x000fe20000000800 */
[----:B------:R-:W-:Y:S01]  /*223b0*/  FADD.FTZ R135, R135, R84 ;  /* 0x0000005487877221 */ /* 0x000fe20000010000 */
[-C--:B------:R-:W-:Y:S03]  /*223c0*/  FFMA.FTZ R84, R81, R37.reuse, -R68 ;  /* 0x0000002551547223 */ /* 0x080fe60000010844 */
[----:B------:R-:W-:Y:S01]  /*223d0*/  FADD.FTZ R135, R90, R135 ;  /* 0x000000875a877221 */ /* 0x000fe20000010000 */
[C---:B------:R-:W-:Y:S04]  /*223e0*/  HMMA.16816.F32.BF16 R12, R40.reuse, R52, R12 ;  /* 0x00000034280c723c */ /* 0x040fe8000004180c */
[----:B------:R-:W4:Y:S01]  /*223f0*/  MUFU.EX2 R63, R63 ;  /* 0x0000003f003f7308 */ /* 0x000f220000000800 */
[----:B------:R-:W-:Y:S04]  /*22400*/  FADD.FTZ R92, R92, R135 ;  /* 0x000000875c5c7221 */ /* 0x000fe80000010000 */
[----:B------:R-:W-:Y:S01]  /*22410*/  FADD.FTZ R92, R133, R92 ;  /* 0x0000005c855c7221 */ /* 0x000fe20000010000 */
[C---:B------:R-:W-:Y:S04]  /*22420*/  HMMA.16816.F32.BF16 R16, R40.reuse, R54, R16 ;  /* 0x000000362810723c */ /* 0x040fe80000041810 */
[----:B------:R-:W3:Y:S01]  /*22430*/  MUFU.EX2 R76, R76 ;  /* 0x0000004c004c7308 */ /* 0x000ee20000000800 */
[----:B------:R-:W-:Y:S04]  /*22440*/  FADD.FTZ R53, R145, R92 ;  /* 0x0000005c91357221 */ /* 0x000fe80000010000 */
[----:B------:R-:W-:Y:S01]  /*22450*/  FADD.FTZ R53, R100, R53 ;  /* 0x0000003564357221 */ /* 0x000fe20000010000 */
[C---:B--2---:R-:W-:Y:S04]  /*22460*/  HMMA.16816.F32.BF16 R20, R40.reuse, R44, R20 ;  /* 0x0000002c2814723c */ /* 0x044fe80000041814 */
[----:B------:R-:W2:Y:S04]  /*22470*/  MUFU.EX2 R82, R82 ;  /* 0x0000005200527308 */ /* 0x000ea80000000800 */
[C---:B------:R-:W-:Y:S01]  /*22480*/  HMMA.16816.F32.BF16 R24, R40.reuse, R46, R24 ;  /* 0x0000002e2818723c */ /* 0x040fe20000041818 */
[----:B------:R-:W2:Y:S05]  /*22490*/  LDSM.16.MT88.4 R44, [R65+0x10800] ;  /* 0x01080000412c783b */ /* 0x000eaa0000004200 */
[----:B------:R-:W2:Y:S02]  /*224a0*/  MUFU.EX2 R84, R84 ;  /* 0x0000005400547308 */ /* 0x000ea40000000800 */
[C---:B------:R-:W-:Y:S03]  /*224b0*/  HMMA.16816.F32.BF16 R28, R40.reuse, R56, R28 ;  /* 0x00000038281c723c */ /* 0x040fe6000004181c */
[----:B------:R-:W-:Y:S02]  /*224c0*/  FADD.FTZ R56, R98, R53 ;  /* 0x0000003562387221 */ /* 0x000fe40000010000 */
[----:B------:R-:W2:Y:S02]  /*224d0*/  LDSM.16.MT88.4 R52, [R64+0x6800] ;  /* 0x006800004034783b */ /* 0x000ea40000004200 */
[----:B------:R-:W-:Y:S01]  /*224e0*/  FADD.FTZ R56, R143, R56 ;  /* 0x000000388f387221 */ /* 0x000fe20000010000 */
[----:B------:R-:W-:Y:S03]  /*224f0*/  HMMA.16816.F32.BF16 R32, R40, R58, R32 ;  /* 0x0000003a2820723c */ /* 0x000fe60000041820 */
[----:B------:R-:W-:Y:S01]  /*22500*/  FADD.FTZ R57, R151, R56 ;  /* 0x0000003897397221 */ /* 0x000fe20000010000 */
[----:B-1----:R-:W-:Y:S01]  /*22510*/  F2FP.BF16.F32.PACK_AB R40, R61, R60 ;  /* 0x0000003c3d28723e */ /* 0x002fe200000010ff */
[----:B------:R-:W-:Y:S01]  /*22520*/  FADD.FTZ R56, R110, R149 ;  /* 0x000000956e387221 */ /* 0x000fe20000010000 */
[----:B----4-:R-:W-:Y:S01]  /*22530*/  F2FP.BF16.F32.PACK_AB R42, R63, R62 ;  /* 0x0000003e3f2a723e */ /* 0x010fe200000010ff */
[----:B------:R-:W-:Y:S01]  /*22540*/  FADD.FTZ R57, R106, R57 ;  /* 0x000000396a397221 */ /* 0x000fe20000010000 */
[----:B---3--:R-:W-:Y:S01]  /*22550*/  F2FP.BF16.F32.PACK_AB R41, R97, R76 ;  /* 0x0000004c6129723e */ /* 0x008fe200000010ff */
[----:B------:R-:W-:Y:S01]  /*22560*/  FADD.FTZ R56, R155, R56 ;  /* 0x000000389b387221 */ /* 0x000fe20000010000 */
[----:B------:R-:W-:Y:S03]  /*22570*/  F2FP.BF16.F32.PACK_AB R43, R93, R78 ;  /* 0x0000004e5d2b723e */ /* 0x000fe600000010ff */
[----:B------:R-:W-:Y:S04]  /*22580*/  FADD.FTZ R157, R157, R56 ;  /* 0x000000389d9d7221 */ /* 0x000fe80000010000 */
        /* <DEDUP_REMOVED lines=21> */
[----:B------:R-:W-:Y:S02]  /*226e0*/  IMAD.MOV.U32 R165, RZ, RZ, R0 ;  /* 0x000000ffffa57224 */ /* 0x000fe400078e0000 */
[----:B------:R-:W-:Y:S01]  /*226f0*/  FADD.FTZ R49, R134, R49 ;  /* 0x0000003186317221 */ /* 0x000fe20000010000 */
[C---:B------:R-:W-:Y:S03]  /*22700*/  HMMA.16816.F32.BF16 R24, R40.reuse, R54, R24 ;  /* 0x000000362818723c */ /* 0x040fe60000041818 */
[----:B------:R-:W-:Y:S01]  /*22710*/  FADD.FTZ R49, R136, R49 ;  /* 0x0000003188317221 */ /* 0x000fe20000010000 */
[----:B------:R-:W-:Y:S03]  /*22720*/  FADD.FTZ R221, R221, R132 ;  /* 0x00000084dddd7221 */ /* 0x000fe60000010000 */
[----:B------:R-:W-:Y:S01]  /*22730*/  FADD.FTZ R53, R138, R49 ;  /* 0x000000318a357221 */ /* 0x000fe20000010000 */
[C---:B-1----:R-:W-:Y:S01]  /*22740*/  HMMA.16816.F32.BF16 R28, R40.reuse, R56, R28 ;  /* 0x00000038281c723c */ /* 0x042fe2000004181c */
[----:B------:R-:W1:Y:S02]  /*22750*/  LDSM.16.MT88.4 R48, [R65+0x11000] ;  /* 0x011000004130783b */ /* 0x000e640000004200 */
[----:B------:R-:W-:Y:S01]  /*22760*/  FADD.FTZ R53, R140, R53 ;  /* 0x000000358c357221 */ /* 0x000fe20000010000 */
[----:B------:R-:W-:Y:S01]  /*22770*/  FADD.FTZ R221, R148, R221 ;  /* 0x000000dd94dd7221 */ /* 0x000fe20000010000 */
[--C-:B------:R-:W-:Y:S02]  /*22780*/  FFMA.FTZ R56, R75, R37, -R74.reuse ;  /* 0x000000254b387223 */ /* 0x100fe4000001084a */
[----:B------:R-:W-:Y:S01]  /*22790*/  FADD.FTZ R53, R150, R53 ;  /* 0x0000003596357221 */ /* 0x000fe20000010000 */
[----:B------:R-:W-:Y:S01]  /*227a0*/  HMMA.16816.F32.BF16 R32, R40, R58, R32 ;  /* 0x0000003a2820723c */ /* 0x000fe20000041820 */
[----:B------:R-:W-:Y:S02]  /*227b0*/  LDSM.16.MT88.4 R148, [R65+0x11800] ;  /* 0x011800004194783b */ /* 0x000fe40000004200 */
[----:B------:R-:W-:Y:S01]  /*227c0*/  FADD.FTZ R77, R144, R221 ;  /* 0x000000dd904d7221 */ /* 0x000fe20000010000 */
[----:B------:R-:W-:Y:S01]  /*227d0*/  FADD.FTZ R57, R154, R53 ;  /* 0x000000359a397221 */ /* 0x000fe20000010000 */
[----:B------:R-:W-:Y:S01]  /*227e0*/  F2FP.BF16.F32.PACK_AB R40, R89, R80 ;  /* 0x000000505928723e */ /* 0x000fe200000010ff */
[----:B------:R-:W-:Y:S01]  /*227f0*/  MUFU.EX2 R56, R56 ;  /* 0x0000003800387308 */ /* 0x000fe20000000800 */
[----:B------:R-:W-:Y:S01]  /*22800*/  F2FP.BF16.F32.PACK_AB R42, R85, R82 ;  /* 0x00000052552a723e */ /* 0x000fe200000010ff */
[----:B------:R-:W-:Y:S01]  /*22810*/  FADD.FTZ R77, R146, R77 ;  /* 0x0000004d924d7221 */ /* 0x000fe20000010000 */
[----:B------:R-:W3:Y:S01]  /*22820*/  LDSM.16.MT88.4 R52, [R64+0x7000] ;  /* 0x007000004034783b */ /* 0x000ee20000004200 */
[----:B------:R-:W-:Y:S01]  /*22830*/  F2FP.BF16.F32.PACK_AB R41, R84, R83 ;  /* 0x000000535429723e */ /* 0x000fe200000010ff */
[----:B------:R-:W-:Y:S01]  /*22840*/  FADD.FTZ R59, R152, R57 ;  /* 0x00000039983b7221 */ /* 0x000fe20000010000 */
[----:B------:R-:W-:Y:S01]  /*22850*/  F2FP.BF16.F32.PACK_AB R43, R86, R79 ;  /* 0x0000004f562b723e */ /* 0x000fe200000010ff */
[----:B------:R-:W-:Y:S03]  /*22860*/  FADD.FTZ R75, R142, R77 ;  /* 0x0000004d8e4b7221 */ /* 0x000fe60000010000 */
[----:B------:R-:W4:Y:S01]  /*22870*/  MUFU.EX2 R57, R73 ;  /* 0x0000004900397308 */ /* 0x000f220000000800 */
[----:B------:R-:W-:Y:S01]  /*22880*/  FADD.FTZ R59, R156, R59 ;  /* 0x0000003b9c3b7221 */ /* 0x000fe20000010000 */
[-CC-:B------:R-:W-:Y:S01]  /*22890*/  FFMA.FTZ R58, R72, R37.reuse, -R74.reuse ;  /* 0x00000025483a7223 */ /* 0x180fe2000001084a */
[----:B------:R-:W-:Y:S01]  /*228a0*/  LDSM.16.MT88.4 R140, [R64+0x7800] ;  /* 0x00780000408c783b */ /* 0x000fe20000004200 */
[----:B------:R-:W-:Y:S01]  /*228b0*/  FADD.FTZ R75, R160, R75 ;  /* 0x0000004ba04b7221 */ /* 0x000fe20000010000 */
[C---:B--2---:R-:W-:Y:S03]  /*228c0*/  HMMA.16816.F32.BF16 R4, R40.reuse, R44, R4 ;  /* 0x0000002c2804723c */ /* 0x044fe60000041804 */
[----:B------:R-:W-:Y:S01]  /*228d0*/  FADD.FTZ R75, R158, R75 ;  /* 0x0000004b9e4b7221 */ /* 0x000fe20000010000 */
[-C--:B------:R-:W-:Y:S01]  /*228e0*/  FFMA.FTZ R74, R70, R37.reuse, -R74 ;  /* 0x00000025464a7223 */ /* 0x080fe2000001084a */
[----:B------:R-:W-:Y:S01]  /*228f0*/  MUFU.EX2 R58, R58 ;  /* 0x0000003a003a7308 */ /* 0x000fe20000000800 */
[----:B------:R-:W-:Y:S01]  /*22900*/  LDSM.16.MT88.4 R156, [R67+0x11800] ;  /* 0x01180000439c783b */ /* 0x000fe20000004200 */
[----:B------:R-:W-:Y:S01]  /*22910*/  FADD.FTZ R75, R164, R75 ;  /* 0x0000004ba44b7221 */ /* 0x000fe20000010000 */
[C---:B------:R-:W-:Y:S03]  /*22920*/  HMMA.16816.F32.BF16 R8, R40.reuse, R46, R8 ;  /* 0x0000002e2808723c */ /* 0x040fe60000041808 */
[----:B------:R-:W-:Y:S01]  /*22930*/  FADD.FTZ R75, R162, R75 ;  /* 0x0000004ba24b7221 */ /* 0x000fe20000010000 */
[----:B----4-:R-:W-:Y:S01]  /*22940*/  F2FP.BF16.F32.PACK_AB R132, R57, R56 ;  /* 0x000000383984723e */ /* 0x010fe200000010ff */
[----:B------:R-:W-:Y:S01]  /*22950*/  FADD.FTZ R59, R174, R59 ;  /* 0x0000003bae3b7221 */ /* 0x000fe20000010000 */
[----:B------:R-:W2:Y:S01]  /*22960*/  LDSM.16.MT88.4 R44, [R66+0x7000] ;  /* 0x00700000422c783b */ /* 0x000ea20000004200 */
[----:B------:R-:W-:Y:S01]  /*22970*/  FADD.FTZ R75, R126, R75 ;  /* 0x0000004b7e4b7221 */ /* 0x000fe20000010000 */
[C---:B-1----:R-:W-:Y:S03]  /*22980*/  HMMA.16816.F32.BF16 R12, R40.reuse, R48, R12 ;  /* 0x00000030280c723c */ /* 0x042fe6000004180c */
[----:B------:R-:W-:Y:S01]  /*22990*/  FADD.FTZ R75, R120, R75 ;  /* 0x0000004b784b7221 */ /* 0x000fe20000010000 */
[----:B------:R-:W-:Y:S01]  /*229a0*/  FADD.FTZ R59, R172, R59 ;  /* 0x0000003bac3b7221 */ /* 0x000fe20000010000 */
[-CC-:B------:R-:W-:Y:S01]  /*229b0*/  FFMA.FTZ R48, R71, R37.reuse, -R68.reuse ;  /* 0x0000002547307223 */ /* 0x180fe20000010844 */
[-CC-:B------:R-:W-:Y:S01]  /*229c0*/  FFMA.FTZ R49, R69, R37.reuse, -R68.reuse ;  /* 0x0000002545317223 */ /* 0x180fe20000010844 */
[----:B------:R-:W-:Y:S01]  /*229d0*/  FFMA.FTZ R68, R38, R37, -R68 ;  /* 0x0000002526447223 */ /* 0x000fe20000010844 */
[C---:B------:R-:W-:Y:S03]  /*229e0*/  HMMA.16816.F32.BF16 R16, R40.reuse, R50, R16 ;  /* 0x000000322810723c */ /* 0x040fe60000041810 */
[----:B------:R-:W-:Y:S01]  /*229f0*/  FADD.FTZ R118, R118, R75 ;  /* 0x0000004b76767221 */ /* 0x000fe20000010000 */
[----:B------:R-:W-:Y:S01]  /*22a00*/  FADD.FTZ R73, R170, R59 ;  /* 0x0000003baa497221 */ /* 0x000fe20000010000 */
[----:B------:R-:W-:Y:S01]  /*22a10*/  MUFU.EX2 R48, R48 ;  /* 0x0000003000307308 */ /* 0x000fe20000000800 */
[----:B------:R-:W-:Y:S02]  /*22a20*/  IMAD.MOV.U32 R164, RZ, RZ, R36 ;  /* 0x000000ffffa47224 */ /* 0x000fe400078e0024 */
[----:B------:R-:W-:Y:S01]  /*22a30*/  FADD.FTZ R118, R215, R118 ;  /* 0x00000076d7767221 */ /* 0x000fe20000010000 */
[C---:B---3--:R-:W-:Y:S03]  /*22a40*/  HMMA.16816.F32.BF16 R20, R40.reuse, R52, R20 ;  /* 0x000000342814723c */ /* 0x048fe60000041814 */
[----:B------:R-:W-:Y:S01]  /*22a50*/  FADD.FTZ R205, R205, R118 ;  /* 0x00000076cdcd7221 */ /* 0x000fe20000010000 */
[----:B------:R-:W-:Y:S02]  /*22a60*/  FADD.FTZ R73, R128, R73 ;  /* 0x0000004980497221 */ /* 0x000fe40000010000 */
[----:B------:R-:W1:Y:S01]  /*22a70*/  MUFU.EX2 R59, R74 ;  /* 0x0000004a003b7308 */ /* 0x000e620000000800 */
[----:B------:R-:W-:Y:S01]  /*22a80*/  FADD.FTZ R180, R180, R205 ;  /* 0x000000cdb4b47221 */ /* 0x000fe20000010000 */
[C---:B------:R-:W-:Y:S03]  /*22a90*/  HMMA.16816.F32.BF16 R24, R40.reuse, R54, R24 ;  /* 0x000000362818723c */ /* 0x040fe60000041818 */
[----:B------:R-:W-:Y:S01]  /*22aa0*/  FADD.FTZ R201, R201, R180 ;  /* 0x000000b4c9c97221 */ /* 0x000fe20000010000 */
[----:B------:R-:W-:Y:S04]  /*22ab0*/  FADD.FTZ R176, R176, R73 ;  /* 0x00000049b0b07221 */ /* 0x000fe80000010000 */
[----:B------:R-:W3:Y:S01]  /*22ac0*/  MUFU.EX2 R49, R49 ;  /* 0x0000003100317308 */ /* 0x000ee20000000800 */
[----:B------:R-:W-:Y:S01]  /*22ad0*/  FADD.FTZ R201, R182, R201 ;  /* 0x000000c9b6c97221 */ /* 0x000fe20000010000 */
[----:B------:R-:W-:Y:S03]  /*22ae0*/  FADD.FTZ R211, R211, R176 ;  /* 0x000000b0d3d37221 */ /* 0x000fe60000010000 */
[----:B------:R-:W-:Y:S01]  /*22af0*/  FADD.FTZ R38, R188, R201 ;  /* 0x000000c9bc267221 */ /* 0x000fe20000010000 */
[----:B------:R-:W-:Y:S04]  /*22b00*/  FADD.FTZ R178, R178, R211 ;  /* 0x000000d3b2b27221 */ /* 0x000fe80000010000 */
[----:B------:R-:W4:Y:S01]  /*22b10*/  MUFU.EX2 R68, R68 ;  /* 0x0000004400447308 */ /* 0x000f220000000800 */
[C---:B--2---:R-:W-:Y:S03]  /*22b20*/  HMMA.16816.F32.BF16 R28, R40.reuse, R44, R28 ;  /* 0x0000002c281c723c */ /* 0x044fe6000004181c */
[----:B------:R-:W-:Y:S01]  /*22b30*/  FADD.FTZ R38, R187, R38 ;  /* 0x00000026bb267221 */ /* 0x000fe20000010000 */
[----:B------:R-:W-:Y:S01]  /*22b40*/  FADD.FTZ R207, R207, R178 ;  /* 0x000000b2cfcf7221 */ /* 0x000fe20000010000 */
[----:B-1----:R-:W-:Y:S02]  /*22b50*/  F2FP.BF16.F32.PACK_AB R134, R59, R58 ;  /* 0x0000003a3b86723e */ /* 0x002fe400000010ff */
[----:B------:R-:W-:Y:S01]  /*22b60*/  FADD.FTZ R185, R185, R38 ;  /* 0x00000026b9b97221 */ /* 0x000fe20000010000 */
[----:B------:R-:W-:Y:S03]  /*22b70*/  HMMA.16816.F32.BF16 R32, R40, R46, R32 ;  /* 0x0000002e2820723c */ /* 0x000fe60000041820 */
[----:B---3--:R-:W-:Y:S01]  /*22b80*/  F2FP.BF16.F32.PACK_AB R133, R49, R48 ;  /* 0x000000303185723e */ /* 0x008fe200000010ff */
[----:B------:R-:W-:Y:S01]  /*22b90*/  FADD.FTZ R184, R184, R207 ;  /* 0x000000cfb8b87221 */ /* 0x000fe20000010000 */
[----:B------:R-:W-:Y:S01]  /*22ba0*/  FADD.FTZ R190, R190, R185 ;  /* 0x000000b9bebe7221 */ /* 0x000fe20000010000 */
[----:B----4-:R-:W-:Y:S02]  /*22bb0*/  F2FP.BF16.F32.PACK_AB R135, R68, R39 ;  /* 0x000000274487723e */ /* 0x010fe400000010ff */
[----:B------:R-:W-:Y:S01]  /*22bc0*/  FADD.FTZ R195, R195, R184 ;  /* 0x000000b8c3c37221 */ /* 0x000fe20000010000 */
[----:B------:R-:W-:Y:S03]  /*22bd0*/  FADD.FTZ R173, R173, R190 ;  /* 0x000000beadad7221 */ /* 0x000fe60000010000 */
[----:B------:R-:W-:Y:S01]  /*22be0*/  FADD.FTZ R186, R186, R195 ;  /* 0x000000c3baba7221 */ /* 0x000fe20000010000 */
        /* <DEDUP_REMOVED lines=46> */
[----:B--2---:R-:W-:Y:S06]  /*22ed0*/  @P0 BRA `(.L_x_6189) ;  /* 0xffffff44008c0947 */ /* 0x004fec000383ffff */
.L_x_6182:
[----:B------:R2:W5:Y:S04]  /*22ee0*/  LDL R14, [R1+0x8] ;  /* 0x00000800010e7983 */ /* 0x0005680000100800 */
[----:B------:R2:W5:Y:S01]  /*22ef0*/  LD.E R9, desc[UR4][R2.64+0xd8] ;  /* 0x0000d80402097980 */ /* 0x000562000c101900 */
[----:B------:R-:W-:Y:S01]  /*22f00*/  UMOV UR6, 0xffffffff ;  /* 0xffffffff00067882 */ /* 0x000fe20000000000 */
[----:B------:R-:W-:Y:S02]  /*22f10*/  MOV R7, 0x20 ;  /* 0x0000002000077802 */ /* 0x000fe40000000f00 */
        /* <DEDUP_REMOVED lines=8> */
.L_x_6203:
[----:B-1----:R-:W-:Y:S01]  /*22fa0*/  FADD.FTZ R12, R10, R12 ;  /* 0x0000000c0a0c7221 */ /* 0x002fe20000010000 */
[----:B------:R-:W1:Y:S01]  /*22fb0*/  MUFU.RCP R5, R8 ;  /* 0x0000000800057308 */ /* 0x000e620000001000 */
[----:B------:R-:W-:Y:S02]  /*22fc0*/  SHF.L.U32 R4, R167, 0x4, RZ ;  /* 0x00000004a7047819 */ /* 0x000fe400000006ff */
[----:B------:R-:W-:Y:S02]  /*22fd0*/  FSETP.NE.FTZ.AND P1, PT, R8, RZ, PT ;  /* 0x000000ff0800720b */ /* 0x000fe40003f35000 */
[----:B------:R-:W-:Y:S02]  /*22fe0*/  LOP3.LUT R4, R4, 0x1c0, RZ, 0xc0, !PT ;  /* 0x000001c004047812 */ /* 0x000fe400078ec0ff */
[----:B------:R-:W-:Y:S01]  /*22ff0*/  FSETP.NE.FTZ.AND P0, PT, R12, RZ, PT ;  /* 0x000000ff0c00720b */ /* 0x000fe20003f15000 */
[----:B------:R-:W3:Y:S01]  /*23000*/  MUFU.RCP R6, R12 ;  /* 0x0000000c00067308 */ /* 0x000ee20000001000 */
[----:B------:R-:W-:-:S02]  /*23010*/  LOP3.LUT R4, R4, 0x38, R169, 0xf8, !PT ;  /* 0x0000003804047812 */ /* 0x000fc400078ef8a9 */
[----:B------:R-:W-:Y:S02]  /*23020*/  R2P PR, R167, 0x18 ;  /* 0x00000018a7007804 */ /* 0x000fe40000000000 */
[----:B------:R-:W-:Y:S02]  /*23030*/  LOP3.LUT R217, R4, R168, R217, 0xfe, !PT ;  /* 0x000000a804d97212 */ /* 0x000fe400078efed9 */
[----:B------:R-:W-:Y:S02]  /*23040*/  MOV R4, 0x10 ;  /* 0x0000001000047802 */ /* 0x000fe40000000f00 */
[----:B-1----:R-:W-:Y:S01]  /*23050*/  FSEL R5, R5, 1, P1 ;  /* 0x3f80000005057808 */ /* 0x002fe20000800000 */
[----:B------:R-:W-:Y:S01]  /*23060*/  IMAD R217, R217, 0x2, R218 ;  /* 0x00000002d9d97824 */ /* 0x000fe200078e02da */
[----:B------:R-:W-:-:S03]  /*23070*/  SEL R4, R4, 0xfffffff0, !P2 ;  /* 0xfffffff004047807 */ /* 0x000fc60005000000 */
[C---:B------:R-:W-:Y:S01]  /*23080*/  FMUL.FTZ R160, R5.reuse, R160 ;  /* 0x000000a005a07220 */ /* 0x040fe20000410000 */
[C---:B------:R-:W-:Y:S01]  /*23090*/  FMUL.FTZ R161, R5.reuse, R161 ;  /* 0x000000a105a17220 */ /* 0x040fe20000410000 */
[C---:B------:R-:W-:Y:S01]  /*230a0*/  FMUL.FTZ R156, R5.reuse, R156 ;  /* 0x0000009c059c7220 */ /* 0x040fe20000410000 */
[----:B---3--:R-:W-:Y:S01]  /*230b0*/  FSEL R6, R6, 1, P0 ;  /* 0x3f80000006067808 */ /* 0x008fe20000000000 */
[----:B------:R-:W-:Y:S01]  /*230c0*/  FMUL.FTZ R157, R5, R157 ;  /* 0x0000009d059d7220 */ /* 0x000fe20000410000 */
[----:B------:R-:W-:Y:S02]  /*230d0*/  VIADD R13, R217, 0x40 ;  /* 0x00000040d90d7836 */ /* 0x000fe40000000000 */
        /* <DEDUP_REMOVED lines=20> */
[----:B------:R-:W-:Y:S01]  /*23220*/  @P4 IADD3 R13, PT, PT, R217, -0x40, RZ ;  /* 0xffffffc0d90d4810 */ /* 0x000fe20007ffe0ff */
[C---:B------:R-:W-:Y:S01]  /*23230*/  FMUL.FTZ R149, R5.reuse, R149 ;  /* 0x0000009505957220 */ /* 0x040fe20000410000 */
[C---:B------:R-:W-:Y:S01]  /*23240*/  FMUL.FTZ R144, R5.reuse, R144 ;  /* 0x0000009005907220 */ /* 0x040fe20000410000 */
[C---:B------:R-:W-:Y:S01]  /*23250*/  FMUL.FTZ R145, R5.reuse, R145 ;  /* 0x0000009105917220 */ /* 0x040fe20000410000 */
[C---:B------:R-:W-:Y:S01]  /*23260*/  IADD3 R11, PT, PT, R6.reuse, R217, RZ ;  /* 0x000000d9060b7210 */ /* 0x040fe20007ffe0ff */
[C---:B------:R-:W-:Y:S01]  /*23270*/  FMUL.FTZ R140, R5.reuse, R140 ;  /* 0x0000008c058c7220 */ /* 0x040fe20000410000 */
[----:B------:R-:W-:Y:S01]  /*23280*/  FMUL.FTZ R141, R5, R141 ;  /* 0x0000008d058d7220 */ /* 0x000fe20000410000 */
[----:B------:R-:W-:Y:S01]  /*23290*/  F2FP.BF16.F32.PACK_AB R160, R161, R160 ;  /* 0x000000a0a1a0723e */ /* 0x000fe200000010ff */
        /* <DEDUP_REMOVED lines=12> */
[----:B------:R-:W-:Y:S01]  /*23360*/  STS [R217+0x400], R162 ;  /* 0x000400a2d9007388 */ /* 0x000fe20000000800 */
        /* <DEDUP_REMOVED lines=10> */
[----:B------:R-:W-:Y:S01]  /*23410*/  IADD3 R19, PT, PT, R4, R13, RZ ;  /* 0x0000000d04137210 */ /* 0x000fe20007ffe0ff */
[----:B------:R3:W-:Y:S01]  /*23420*/  STS [R11+0x400], R154 ;  /* 0x0004009a0b007388 */ /* 0x0007e20000000800 */
[----:B------:R-:W-:Y:S02]  /*23430*/  F2FP.BF16.F32.PACK_AB R136, R137, R136 ;  /* 0x000000888988723e */ /* 0x000fe400000010ff */
[----:B------:R-:W-:Y:S01]  /*23440*/  F2FP.BF16.F32.PACK_AB R138, R139, R138 ;  /* 0x0000008a8b8a723e */ /* 0x000fe200000010ff */
[----:B------:R-:W-:Y:S01]  /*23450*/  STS [R15], R148 ;  /* 0x000000940f007388 */ /* 0x000fe20000000800 */
[----:B------:R-:W-:-:S02]  /*23460*/  F2FP.BF16.F32.PACK_AB R5, R5, R132 ;  /* 0x000000840505723e */ /* 0x000fc400000010ff */
[----:B------:R-:W-:Y:S01]  /*23470*/  F2FP.BF16.F32.PACK_AB R134, R135, R134 ;  /* 0x000000868786723e */ /* 0x000fe200000010ff */
[----:B------:R-:W-:Y:S01]  /*23480*/  STS [R15+0x400], R150 ;  /* 0x000400960f007388 */ /* 0x000fe20000000800 */
[----:B------:R-:W-:-:S03]  /*23490*/  IADD3 R4, PT, PT, R4, R17, RZ ;  /* 0x0000001104047210 */ /* 0x000fc60007ffe0ff */
        /* <DEDUP_REMOVED lines=8> */
[----:B------:R-:W4:Y:S04]  /*23520*/  LD.E.U8 R6, desc[UR4][R2.64+0x1c8] ;  /* 0x0001c80402067980 */ /* 0x000f28000c101100 */
[----:B------:R-:W2:Y:S01]  /*23530*/  LD.E.64 R26, desc[UR4][R2.64+0x88] ;  /* 0x00008804021a7980 */ /* 0x000ea2000c101b00 */
[----:B------:R-:W5:Y:S01]  /*23540*/  @P0 MUFU.LG2 R12, R12 ;  /* 0x0000000c000c0308 */ /* 0x000f620000000c00 */
[----:B----4-:R-:W-:-:S13]  /*23550*/  ISETP.NE.AND P3, PT, R6, RZ, PT ;  /* 0x000000ff0600720c */ /* 0x010fda0003f65270 */
[----:B-1----:R-:W4:Y:S04]  /*23560*/  @!P3 LD.E R7, desc[UR4][R2.64+0x60] ;  /* 0x000060040207b980 */ /* 0x002f28000c101900 */
[----:B------:R-:W4:Y:S01]  /*23570*/  @!P3 LD.E R24, desc[UR4][R2.64+0xb4] ;  /* 0x0000b4040218b980 */ /* 0x000f22000c101900 */
[----:B------:R-:W1:Y:S01]  /*23580*/  @P1 MUFU.LG2 R8, R8 ;  /* 0x0000000800081308 */ /* 0x000e620000000c00 */
[----:B------:R-:W-:Y:S02]  /*23590*/  LOP3.LUT R6, R227, 0x1c0, RZ, 0xc0, !PT ;  /* 0x000001c0e3067812 */ /* 0x000fe400078ec0ff */
[----:B------:R-:W-:Y:S02]  /*235a0*/  ISETP.NE.AND P2, PT, R247, -0x1, PT ;  /* 0xfffffffff700780c */ /* 0x000fe40003f45270 */
[----:B---3--:R-:W-:-:S04]  /*235b0*/  LOP3.LUT R11, R6, 0x38, R167, 0xf8, !PT ;  /* 0x00000038060b7812 */ /* 0x008fc800078ef8a7 */
[----:B------:R-:W-:Y:S01]  /*235c0*/  LOP3.LUT R10, R11, R166, RZ, 0x3c, !PT ;  /* 0x000000a60b0a7212 */ /* 0x000fe200078e3cff */
[----:B-----5:R-:W-:Y:S01]  /*235d0*/  @P0 FMUL.FTZ R11, R12, 0.69314718246459960938 ;  /* 0x3f3172180c0b0820 */ /* 0x020fe20000410000 */
[----:B------:R-:W-:Y:S01]  /*235e0*/  LOP3.LUT R216, R216, 0x30, RZ, 0xc0, !PT ;  /* 0x00000030d8d87812 */ /* 0x000fe200078ec0ff */
[----:B------:R-:W-:Y:S01]  /*235f0*/  BSSY.RECONVERGENT B0, `(.L_x_6191) ;  /* 0x0000014000007945 */ /* 0x000fe20003800200 */
[----:B------:R-:W-:Y:S02]  /*23600*/  SHF.R.U32.HI R5, RZ, 0x2, R167 ;  /* 0x00000002ff057819 */ /* 0x000fe400000116a7 */
[----:B------:R-:W-:Y:S01]  /*23610*/  LOP3.LUT R227, R10, 0x1e00, R227, 0xf8, !PT ;  /* 0x00001e000ae37812 */ /* 0x000fe200078ef8e3 */
[----:B-1----:R-:W-:Y:S01]  /*23620*/  @P1 FMUL.FTZ R8, R8, 0.69314718246459960938 ;  /* 0x3f31721808081820 */ /* 0x002fe20000410000 */
[----:B--2---:R-:W-:Y:S01]  /*23630*/  MOV R4, 0x7f800000 ;  /* 0x7f80000000047802 */ /* 0x004fe20000000f00 */
[----:B------:R-:W-:Y:S02]  /*23640*/  IMAD.MOV.U32 R6, RZ, RZ, 0x7f800000 ;  /* 0x7f800000ff067424 */ /* 0x000fe400078e00ff */
[C---:B------:R-:W-:Y:S01]  /*23650*/  @P0 FFMA.FTZ R4, R9.reuse, R0, R11 ;  /* 0x0000000009040223 */ /* 0x040fe2000001000b */
[----:B------:R-:W-:Y:S01]  /*23660*/  LOP3.LUT R5, R216, 0x7, R5, 0xf8, !PT ;  /* 0x00000007d8057812 */ /* 0x000fe200078ef805 */
[----:B------:R-:W-:Y:S01]  /*23670*/  @P1 FFMA.FTZ R6, R9, R36, R8 ;  /* 0x0000002409061223 */ /* 0x000fe20000010008 */
[----:B------:R-:W-:Y:S01]  /*23680*/  LEA R218, R227, R218, 0x1 ;  /* 0x000000dae3da7211 */ /* 0x000fe200078e08ff */
[----:B------:R-:W-:-:S02]  /*23690*/  @P2 IMAD R0, R27, R247, RZ ;  /* 0x000000f71b002224 */ /* 0x000fc400078e02ff */
        /* <DEDUP_REMOVED lines=9> */
.L_x_6192:
[----:B------:R-:W-:Y:S05]  /*23730*/  BSYNC.RECONVERGENT B0 ;  /* 0x0000000000007941 */ /* 0x000fea0003800200 */
.L_x_6191:
        /* <DEDUP_REMOVED lines=24> */
.L_x_6194:
[----:B------:R-:W-:Y:S05]  /*238c0*/  BSYNC.RECONVERGENT B0 ;  /* 0x0000000000007941 */ /* 0x000fea0003800200 */
.L_x_6193:
        /* <DEDUP_REMOVED lines=9> */
[-C--:B------:R-:W-:Y:S02]  /*23960*/  IMAD R5, R33, R240.reuse, RZ ;  /* 0x000000f021057224 */ /* 0x080fe400078e02ff */
        /* <DEDUP_REMOVED lines=34> */
.L_x_6196:
[----:B------:R-:W-:Y:S05]  /*23b90*/  BSYNC.RECONVERGENT B0 ;  /* 0x0000000000007941 */ /* 0x000fea0003800200 */
.L_x_6195:
        /* <DEDUP_REMOVED lines=13> */
.L_x_6198:
[----:B------:R-:W-:Y:S05]  /*23c70*/  BSYNC.RECONVERGENT B0 ;  /* 0x0000000000007941 */ /* 0x000fea0003800200 */
.L_x_6197:
[----:B------:R-:W-:-:S04]  /*23c80*/  MOV R239, 0x0 ;  /* 0x0000000000ef7802 */ /* 0x000fc80000000f00 */
[----:B-1234-:R-:W-:Y:S05]  /*23c90*/  @P1 RET.REL.NODEC R238 `(_ZN5flash24flash_fwd_splitkv_kernelI23Flash_fwd_kernel_traitsILi64ELi64ELi256ELi4ELb0ELb0EN7cutlass10bfloat16_tE19Flash_kernel_traitsILi64ELi64ELi256ELi4ES3_EELb0ELb1ELb1ELb0ELb0ELb0ELb0ELb0EEEvNS_16Flash_fwd_paramsE) ;  /* 0xfffffdc0eed81950 */ /* 0x01efea0003c3ffff */
        /* <DEDUP_REMOVED lines=12> */
[----:B-1----:R-:W-:Y:S05]  /*23d60*/  RET.REL.NODEC R238 `(_ZN5flash24flash_fwd_splitkv_kernelI23Flash_fwd_kernel_traitsILi64ELi64ELi256ELi4ELb0ELb0EN7cutlass10bfloat16_tE19Flash_kernel_traitsILi64ELi64ELi256ELi4ES3_EELb0ELb1ELb1ELb0ELb0ELb0ELb0ELb0EEEvNS_16Flash_fwd_paramsE) ;  /* 0xfffffdc0eea47950 */ /* 0x002fea0003c3ffff */
.L_x_6190:
[----:B-----5:R-:W-:Y:S01]  /*23d70*/  MOV R11, R14 ;  /* 0x0000000e000b7202 */ /* 0x020fe20000000f00 */
[----:B-1----:R-:W-:Y:S01]  /*23d80*/  IMAD.MOV.U32 R4, RZ, RZ, 0x1f ;  /* 0x0000001fff047424 */ /* 0x002fe200078e00ff */
[----:B------:R-:W-:Y:S02]  /*23d90*/  MOV R5, 0x2 ;  /* 0x0000000200057802 */ /* 0x000fe40000000f00 */
[----:B------:R-:W-:-:S07]  /*23da0*/  MOV R6, 0xffffffff ;  /* 0xffffffff00067802 */ /* 0x000fce0000000f00 */
[----:B--2---:R-:W-:Y:S05]  /*23db0*/  WARPSYNC.COLLECTIVE R6, `(.L_x_6199) ;  /* 0x0000000006087348 */ /* 0x004fea0003c00000 */
[----:B------:R1:W3:Y:S02]  /*23dc0*/  SHFL.BFLY P0, R12, R11, R5, R4 ;  /* 0x0c0000050b0c7389 */ /* 0x0002e40000000004 */
[----:B-123--:R-:W-:Y:S05]  /*23dd0*/  ENDCOLLECTIVE ;  /* 0x000000000000791b */ /* 0x00efea0003800000 */
.L_x_6199:
[----:B------:R-:W-:Y:S02]  /*23de0*/  IMAD.MOV.U32 R13, RZ, RZ, R12 ;  /* 0x000000ffff0d7224 */ /* 0x000fe400078e000c */
[----:B------:R-:W-:Y:S02]  /*23df0*/  IMAD.MOV.U32 R5, RZ, RZ, 0x1 ;  /* 0x00000001ff057424 */ /* 0x000fe400078e00ff */
[----:B------:R-:W-:-:S05]  /*23e00*/  FADD.FTZ R13, R13, R14 ;  /* 0x0000000e0d0d7221 */ /* 0x000fca0000010000 */
[----:B------:R-:W-:-:S07]  /*23e10*/  MOV R11, R13 ;  /* 0x0000000d000b7202 */ /* 0x000fce0000000f00 */
[----:B------:R-:W-:Y:S05]  /*23e20*/  WARPSYNC.COLLECTIVE R6, `(.L_x_6200) ;  /* 0x0000000006087348 */ /* 0x000fea0003c00000 */
[----:B------:R1:W2:Y:S02]  /*23e30*/  SHFL.BFLY P0, R12, R11, R5, R4 ;  /* 0x0c0000050b0c7389 */ /* 0x0002a40000000004 */
[----:B-12---:R-:W-:Y:S05]  /*23e40*/  ENDCOLLECTIVE ;  /* 0x000000000000791b */ /* 0x006fea0003800000 */
.L_x_6200:
[----:B------:R-:W-:Y:S01]  /*23e50*/  MOV R11, R252 ;  /* 0x000000fc000b7202 */ /* 0x000fe20000000f00 */
[----:B------:R-:W-:Y:S01]  /*23e60*/  IMAD.MOV.U32 R5, RZ, RZ, 0x2 ;  /* 0x00000002ff057424 */ /* 0x000fe200078e00ff */
[----:B------:R-:W-:-:S07]  /*23e70*/  MOV R8, R12 ;  /* 0x0000000c00087202 */ /* 0x000fce0000000f00 */
[----:B------:R-:W-:Y:S05]  /*23e80*/  WARPSYNC.COLLECTIVE R6, `(.L_x_6201) ;  /* 0x0000000006087348 */ /* 0x000fea0003c00000 */
[----:B------:R1:W2:Y:S02]  /*23e90*/  SHFL.BFLY P0, R12, R11, R5, R4 ;  /* 0x0c0000050b0c7389 */ /* 0x0002a40000000004 */
[----:B-12---:R-:W-:Y:S05]  /*23ea0*/  ENDCOLLECTIVE ;  /* 0x000000000000791b */ /* 0x006fea0003800000 */
.L_x_6201:
[----:B------:R-:W-:Y:S01]  /*23eb0*/  FADD.FTZ R8, R13, R8 ;  /* 0x000000080d087221 */ /* 0x000fe20000010000 */
[----:B------:R-:W-:Y:S01]  /*23ec0*/  FADD.FTZ R10, R12, R252 ;  /* 0x000000fc0c0a7221 */ /* 0x000fe20000010000 */
[----:B------:R-:W-:-:S04]  /*23ed0*/  MOV R5, 0x1 ;  /* 0x0000000100057802 */ /* 0x000fc80000000f00 */
[----:B------:R-:W-:-:S07]  /*23ee0*/  MOV R11, R10 ;  /* 0x0000000a000b7202 */ /* 0x000fce0000000f00 */
[----:B------:R-:W-:Y:S05]  /*23ef0*/  WARPSYNC.COLLECTIVE R6, `(.L_x_6202) ;  /* 0x0000000006087348 */ /* 0x000fea0003c00000 */
[----:B------:R1:W2:Y:S02]  /*23f00*/  SHFL.BFLY P0, R12, R11, R5, R4 ;  /* 0x0c0000050b0c7389 */ /* 0x0002a40000000004 */
[----:B-12---:R-:W-:Y:S05]  /*23f10*/  ENDCOLLECTIVE ;  /* 0x000000000000791b */ /* 0x006fea0003800000 */
.L_x_6202:
[----:B------:R-:W-:Y:S05]  /*23f20*/  BRA `(.L_x_6203) ;  /* 0xfffffff0001c7947 */ /* 0x000fea000383ffff */
.L_x_6204:
        /* <DEDUP_REMOVED lines=13> */
.L_x_14758:


//--------------------- .text._ZN5flash24flash_fwd_splitkv_kernelI23Flash_fwd_kernel_traitsILi64ELi64ELi256ELi4ELb0ELb0EN7cutlass10bfloat16_tE19Flash_kernel_traitsILi64ELi64ELi256ELi4ES3_EELb0ELb1ELb1ELb0ELb0ELb1ELb0ELb0EEEvNS_16Flash_fwd_paramsE --------------------------
	.section	.text._ZN5flash24flash_fwd_splitkv_kernelI23Flash_fwd_kernel_traitsILi64ELi64ELi256ELi4ELb0ELb0EN7cutlass10bfloat16_tE19Flash_kernel_traitsILi64ELi64ELi256ELi4ES3_EELb0ELb1ELb1ELb0ELb0ELb1ELb0ELb0EEEvNS_16Flash_fwd_paramsE,"ax",@progbits
	.align	128
        .global         _ZN5flash24flash_fwd_splitkv_kernelI23Flash_fwd_kernel_traitsILi64ELi64ELi256ELi4ELb0ELb0EN7cutlass10bfloat16_tE19Flash_kernel_traitsILi64ELi64ELi256ELi4ES3_EELb0ELb1ELb1ELb0ELb0ELb1ELb0ELb0EEEvNS_16Flash_fwd_paramsE
        .type           _ZN5flash24flash_fwd_splitkv_kernelI23Flash_fwd_kernel_traitsILi64ELi64ELi256ELi4ELb0ELb0EN7cutlass10bfloat16_tE19Flash_kernel_traitsILi64ELi64ELi256ELi4ES3_EELb0ELb1ELb1ELb0ELb0ELb1ELb0ELb0EEEvNS_16Flash_fwd_paramsE,@function
        .size           _ZN5flash24flash_fwd_splitkv_kernelI23Flash_fwd_kernel_traitsILi64ELi64ELi256ELi4ELb0ELb0EN7cutlass10bfloat16_tE19Flash_kernel_traitsILi64ELi64ELi256ELi4ES3_EELb0ELb1ELb1ELb0ELb0ELb1ELb0ELb0EEEvNS_16Flash_fwd_paramsE,(.L_x_14759 - _ZN5flash24flash_fwd_splitkv_kernelI23Flash_fwd_kernel_traitsILi64ELi64ELi256ELi4ELb0ELb0EN7cutlass10bfloat16_tE19Flash_kernel_traitsILi64ELi64ELi256ELi4ES3_EELb0ELb1ELb1ELb0ELb0ELb1ELb0ELb0EEEvNS_16Flash_fwd_paramsE)
        .other          _ZN5flash24flash_fwd_splitkv_kernelI23Flash_fwd_kernel_traitsILi64ELi64ELi256ELi4ELb0ELb0EN7cutlass10bfloat16_tE19Flash_kernel_traitsILi64ELi64ELi256ELi4ES3_EELb0ELb1ELb1ELb0ELb0ELb1ELb0ELb0EEEvNS_16Flash_fwd_paramsE,@"STO_CUDA_ENTRY STV_DEFAULT"
_ZN5flash24flash_fwd_splitkv_kernelI23Flash_fwd_kernel_traitsILi64ELi64ELi256ELi4ELb0ELb0EN7cutlass10bfloat16_tE19Flash_kernel_traitsILi64ELi64ELi256ELi4ES3_EELb0ELb1ELb1ELb0ELb0ELb1ELb0ELb0EEEvNS_16Flash_fwd_paramsE:
.text._ZN5flash24flash_fwd_splitkv_kernelI23Flash_fwd_kernel_traitsILi64ELi64ELi256ELi4ELb0ELb0EN7cutlass10bfloat16_tE19Flash_kernel_traitsILi64ELi64ELi256ELi4ES3_EELb0ELb1ELb1ELb0ELb0ELb1ELb0ELb0EEEvNS_16Flash_fwd_paramsE:
[----:B------:R-:W1:Y:S08]  /*0000*/  LDC R1, c[0x0][0x37c] ;  /* 0x0000df00ff017b82 */ /* 0x000e700000000800 */
[----:B------:R-:W2:Y:S01]  /*0010*/  LDC.64 R134, c[0x0][0x348] ;  /* 0x0000d200ff867b82 */ /* 0x000ea20000000a00 */
[----:B------:R-:W-:Y:S01]  /*0020*/  BSSY.RECONVERGENT B3, `(.L_x_6205) ;  /* 0x0000003000037945 */ /* 0x000fe20003800200 */
[----:B-1----:R-:W-:-:S06]  /*0030*/  IADD3 R1, PT, PT, R1, -0x78, RZ ;  /* 0xffffff8801017810 */ /* 0x002fcc0007ffe0ff */
[----:B--2---:R-:W-:Y:S05]  /*0040*/  CALL.REL.NOINC `($_ZN5flash24flash_fwd_splitkv_kernelI23Flash_fwd_kernel_traitsILi64ELi64ELi256ELi4ELb0ELb0EN7cutlass10bfloat16_tE19Flash_kernel_traitsILi64ELi64ELi256ELi4ES3_EELb0ELb1ELb1ELb0ELb0ELb1ELb0ELb0EEEvNS_16Flash_fwd_paramsE$_ZN5flash30compute_attn_1rowblock_splitkvI23Flash_fwd_kernel_traitsILi64ELi64ELi256ELi4ELb0ELb0EN7cutlass10bfloat16_tE19Flash_kernel_traitsILi64ELi64ELi256ELi4ES3_EELb0ELb1ELb1ELb0ELb0ELb1ELb0ELb0ENS_16Flash_fwd_paramsEEEvRKT8_iiiii) ;  /* 0x0000000000087944 */ /* 0x004fea0003c00000 */
[----:B------:R-:W-:Y:S05]  /*0050*/  BSYNC.RECONVERGENT B3 ;  /* 0x0000000000037941 */ /* 0x000fea0003800200 */
.L_x_6205:
[----:B------:R-:W-:Y:S05]  /*0060*/  EXIT ;  /* 0x000000000000794d */ /* 0x000fea0003800000 */
        .type           $_ZN5flash24flash_fwd_splitkv_kernelI23Flash_fwd_kernel_traitsILi64ELi64ELi256ELi4ELb0ELb0EN7cutlass10bfloat16_tE19Flash_kernel_traitsILi64ELi64ELi256ELi4ES3_EELb0ELb1ELb1ELb0ELb0ELb1ELb0ELb0EEEvNS_16Flash_fwd_paramsE$_ZN5flash30compute_attn_1rowblock_splitkvI23Flash_fwd_kernel_traitsILi64ELi64ELi256ELi4ELb0ELb0EN7cutlass10bfloat16_tE19Flash_kernel_traitsILi64ELi64ELi256ELi4ES3_EELb0ELb1ELb1ELb0ELb0ELb1ELb0ELb0ENS_16Flash_fwd_paramsEEEvRKT8_iiiii,@function
        .size           $_ZN5flash24flash_fwd_splitkv_kernelI23Flash_fwd_kernel_traitsILi64ELi64ELi256ELi4ELb0ELb0EN7cutlass10bfloat16_tE19Flash_kernel_traitsILi64ELi64ELi256ELi4ES3_EELb0ELb1ELb1ELb0ELb0ELb1ELb0ELb0EEEvNS_16Flash_fwd_paramsE$_ZN5flash30compute_attn_1rowblock_splitkvI23Flash_fwd_kernel_traitsILi64ELi64ELi256ELi4ELb0ELb0EN7cutlass10bfloat16_tE19Flash_kernel_traitsILi64ELi64ELi256ELi4ES3_EELb0ELb1ELb1ELb0ELb0ELb1ELb0ELb0ENS_16Flash_fwd_paramsEEEvRKT8_iiiii,(.L_x_14759 - $_ZN5flash24flash_fwd_splitkv_kernelI23Flash_fwd_kernel_traitsILi64ELi64ELi256ELi4ELb0ELb0EN7cutlass10bfloat16_tE19Flash_kernel_traitsILi64ELi64ELi256ELi4ES3_EELb0ELb1ELb1ELb0ELb0ELb1ELb0ELb0EEEvNS_16Flash_fwd_paramsE$_ZN5flash30compute_attn_1rowblock_splitkvI23Flash_fwd_kernel_traitsILi64ELi64ELi256ELi4ELb0ELb0EN7cutlass10bfloat16_tE19Flash_kernel_traitsILi64ELi64ELi256ELi4ES3_EELb0ELb1ELb1ELb0ELb0ELb1ELb0ELb0ENS_16Flash_fwd_paramsEEEvRKT8_iiiii)
$_ZN5flash24flash_fwd_splitkv_kernelI23Flash_fwd_kernel_traitsILi64ELi64ELi256ELi4ELb0ELb0EN7cutlass10bfloat16_tE19Flash_kernel_traitsILi64ELi64ELi256ELi4ES3_EELb0ELb1ELb1ELb0ELb0ELb1ELb0ELb0EEEvNS_16Flash_fwd_paramsE$_ZN5flash30compute_attn_1rowblock_splitkvI23Flash_fwd_kernel_traitsILi64ELi64ELi256ELi4ELb0ELb0EN7cutlass10bfloat16_tE19Flash_kernel_traitsILi64ELi64ELi256ELi4ES3_EELb0ELb1ELb1ELb0ELb0ELb1ELb0ELb0ENS_16Flash_fwd_paramsEEEvRKT8_iiiii:
        /* <DEDUP_REMOVED lines=9> */
[C---:B------:R-:W-:Y:S02]  /*0100*/  ISETP.NE.AND.EX P2, PT, R5.reuse, RZ, PT, P2 ;  /* 0x000000ff0500720c */ /* 0x040fe40003f45320 */
[----:B------:R-:W-:Y:S01]  /*0110*/  ISETP.NE.AND.EX P4, PT, R5, RZ, PT, P4 ;  /* 0x000000ff0500720c */ /* 0x000fe20003f85340 */
[----:B-1----:R-:W-:Y:S01]  /*0120*/  IMAD.WIDE.U32 R4, R34, 0x4, R4 ;  /* 0x0000000422047825 */ /* 0x002fe200078e0004 */
[----:B---3--:R-:W-:-:S09]  /*0130*/  ISETP.NE.U32.AND P3, PT, R2, RZ, PT ;  /* 0x000000ff0200720c */ /* 0x008fd20003f65070 */
[----:B------:R-:W2:Y:S04]  /*0140*/  @P2 LD.E R36, desc[UR4][R4.64] ;  /* 0x0000000404242980 */ /* 0x000ea8000c101900 */
[----:B------:R-:W3:Y:S01]  /*0150*/  @!P4 LD.E R13, desc[UR4][R134.64+0xb4] ;  /* 0x0000b404860dc980 */ /* 0x000ee2000c101900 */
[----:B------:R-:W-:-:S03]  /*0160*/  ISETP.NE.AND.EX P3, PT, R3, RZ, PT, P3 ;  /* 0x000000ff0300720c */ /* 0x000fc60003f65330 */
[----:B------:R1:W5:Y:S10]  /*0170*/  @P4 LD.E R5, desc[UR4][R4.64+0x4] ;  /* 0x0000040404054980 */ /* 0x000374000c101900 */
        /* <DEDUP_REMOVED lines=17> */
[----:B--2---:R1:W-:Y:S04]  /*0290*/  STL [R1+0x60], R36 ;  /* 0x0000602401007387 */ /* 0x0043e80000100800 */
[----:B---3--:R1:W-:Y:S01]  /*02a0*/  @!P4 STL [R1+0x5c], R13 ;  /* 0x00005c0d0100c387 */ /* 0x0083e20000100800 */
[----:B------:R-:W-:Y:S05]  /*02b0*/  @!P2 BRA `(.L_x_6207) ;  /* 0x000000000010a947 */ /* 0x000fea0003800000 */
[----:B------:R-:W2:Y:S02]  /*02c0*/  LD.E.U8 R0, desc[UR4][R134.64+0x1b2] ;  /* 0x0001b20486007980 */ /* 0x000ea4000c101100 */
[----:B--2---:R-:W-:-:S13]  /*02d0*/  ISETP.NE.AND P1, PT, R0, RZ, PT ;  /* 0x000000ff0000720c */ /* 0x004fda0003f25270 */
[----:B------:R-:W-:Y:S05]  /*02e0*/  @!P1 BRA `(.L_x_6207) ;  /* 0x0000000000049947 */ /* 0x000fea0003800000 */
[----:B------:R2:W5:Y:S02]  /*02f0*/  LD.E R17, desc[UR4][R2.64] ;  /* 0x0000000402117980 */ /* 0x000564000c101900 */
.L_x_6207:
[----:B------:R-:W-:Y:S05]  /*0300*/  BSYNC.RECONVERGENT B0 ;  /* 0x0000000000007941 */ /* 0x000fea0003800200 */
.L_x_6206:
[----:B------:R-:W-:Y:S04]  /*0310*/  BSSY.RECONVERGENT B0, `(.L_x_6208) ;  /* 0x0000007000007945 */ /* 0x000fe80003800200 */
[----:B------:R-:W-:Y:S05]  /*0320*/  @!P3 BRA `(.L_x_6209) ;  /* 0x000000000014b947 */ /* 0x000fea0003800000 */
[----:B------:R-:W3:Y:S02]  /*0330*/  LD.E.U8 R0, desc[UR4][R134.64+0x1b2] ;  /* 0x0001b20486007980 */ /* 0x000ee4000c101100 */
[----:B---3--:R-:W-:-:S13]  /*0340*/  ISETP.NE.AND P1, PT, R0, RZ, PT ;  /* 0x000000ff0000720c */ /* 0x008fda0003f25270 */
[----:B-1---5:R-:W3:Y:S02]  /*0350*/  @P1 LD.E R4, desc[UR4][R2.64+0x4] ;  /* 0x0000040402041980 */ /* 0x022ee4000c101900 */
[----:B---3--:R-:W-:-:S06]  /*0360*/  @P1 IADD3 R4, PT, PT, R4, -R17, RZ ;  /* 0x8000001104041210 */ /* 0x008fcc0007ffe0ff */
[----:B------:R3:W5:Y:S02]  /*0370*/  @!P1 LD.E R4, desc[UR4][R2.64] ;  /* 0x0000000402049980 */ /* 0x000764000c101900 */
.L_x_6209:
[----:B------:R-:W-:Y:S05]  /*0380*/  BSYNC.RECONVERGENT B0 ;  /* 0x0000000000007941 */ /* 0x000fea0003800200 */
.L_x_6208:
[----:B------:R-:W-:Y:S01]  /*0390*/  MOV R199, R13 ;  /* 0x0000000d00c77202 */ /* 0x000fe20000000f00 */
[----:B------:R-:W-:Y:S01]  /*03a0*/  BSSY.RECONVERGENT B1, `(.L_x_6210) ;  /* 0x0000012000017945 */ /* 0x000fe20003800200 */
[----:B-----5:R-:W-:-:S05]  /*03b0*/  @P4 IADD3 R199, PT, PT, -R36, R5, RZ ;  /* 0x0000000524c74210 */ /* 0x020fca0007ffe1ff */
[----:B------:R4:W-:Y:S01]  /*03c0*/  @P4 STL [R1+0x5c], R199 ;  /* 0x00005cc701004387 */ /* 0x0009e20000100800 */
[----:B------:R-:W-:Y:S05]  /*03d0*/  @!P0 BRA `(.L_x_6211) ;  /* 0x0000000000148947 */ /* 0x000fea0003800000 */
[----:B--23--:R-:W-:-:S05]  /*03e0*/  IADD3 R2, P0, PT, R8, R10, RZ ;  /* 0x0000000a08027210 */ /* 0x00cfca0007f1e0ff */
[----:B------:R-:W-:-:S05]  /*03f0*/  IMAD.X R3, R9, 0x1, R11, P0 ;  /* 0x0000000109037824 */ /* 0x000fca00000e060b */
[----:B------:R-:W2:Y:S02]  /*0400*/  LD.E R2, desc[UR4][R2.64] ;  /* 0x0000000402027980 */ /* 0x000ea4000c101900 */
[----:B--2---:R-:W-:Y:S01]  /*0410*/  IADD3 R100, PT, PT, R2, -R12, RZ ;  /* 0x8000000c02647210 */ /* 0x004fe20007ffe0ff */
[----:B------:R-:W-:Y:S05]  /*0420*/  BRA `(.L_x_6212) ;  /* 0x0000000000247947 */ /* 0x000fea0003800000 */
.L_x_6211:
[----:B--23--:R-:W2:Y:S01]  /*0430*/  LD.E.64 R2, desc[UR4][R134.64+0x108] ;  /* 0x0001080486027980 */ /* 0x00cea2000c101b00 */
[----:B------:R-:W-:Y:S01]  /*0440*/  BSSY.RECONVERGENT B0, `(.L_x_6213) ;  /* 0x0000006000007945 */ /* 0x000fe20003800200 */
[----:B------:R-:W-:Y:S01]  /*0450*/  IMAD.MOV.U32 R0, RZ, RZ, RZ ;  /* 0x000000ffff007224 */ /* 0x000fe200078e00ff */
[----:B--2---:R-:W-:-:S04]  /*0460*/  ISETP.NE.U32.AND P0, PT, R2, RZ, PT ;  /* 0x000000ff0200720c */ /* 0x004fc80003f05070 */
[----:B------:R-:W-:-:S13]  /*0470*/  ISETP.NE.AND.EX P0, PT, R3, RZ, PT, P0 ;  /* 0x000000ff0300720c */ /* 0x000fda0003f05300 */
[----:B------:R-:W-:Y:S05]  /*0480*/  @!P0 BRA `(.L_x_6214) ;  /* 0x0000000000048947 */ /* 0x000fea0003800000 */
[----:B------:R2:W5:Y:S02]  /*0490*/  LD.E R0, desc[UR4][R134.64+0xbc] ;  /* 0x0000bc0486007980 */ /* 0x000564000c101900 */
.L_x_6214:
[----:B------:R-:W-:Y:S05]  /*04a0*/  BSYNC.RECONVERGENT B0 ;  /* 0x0000000000007941 */ /* 0x000fea0003800200 */
.L_x_6213:
[----:B-----5:R-:W-:Y:S02]  /*04b0*/  IADD3 R100, PT, PT, R0, R4, -R12 ;  /* 0x0000000400647210 */ /* 0x020fe40007ffe80c */
.L_x_6212:
[----:B------:R-:W-:Y:S05]  /*04c0*/  BSYNC.RECONVERGENT B1 ;  /* 0x0000000000017941 */ /* 0x000fea0003800200 */
.L_x_6210:
[----:B------:R-:W3:Y:S01]  /*04d0*/  S2R R214, SR_CTAID.X ;  /* 0x0000000000d67919 */ /* 0x000ee20000002500 */
[----:B------:R-:W-:Y:S01]  /*04e0*/  MOV R20, 0x50 ;  /* 0x0000005000147802 */ /* 0x000fe20000000f00 */
[----:B------:R-:W-:-:S03]  /*04f0*/  IMAD.MOV.U32 R3, RZ, RZ, 0x0 ;  /* 0x00000000ff037424 */ /* 0x000fc600078e00ff */
[----:B------:R-:W-:Y:S01]  /*0500*/  MOV R2, R20 ;  /* 0x0000001400027202 */ /* 0x000fe20000000f00 */
[----:B---3--:R-:W-:-:S05]  /*0510*/  IMAD.SHL.U32 R32, R214, 0x40, RZ ;  /* 0x00000040d6207824 */ /* 0x008fca00078e00ff */
[----:B------:R-:W-:-:S13]  /*0520*/  ISETP.GT.AND P0, PT, R199, R32, PT ;  /* 0x00000020c700720c */ /* 0x000fda0003f04270 */
[----:B-12-4-:R-:W-:Y:S05]  /*0530*/  @!P0 RET.REL.NODEC R2 `(_ZN5flash24flash_fwd_splitkv_kernelI23Flash_fwd_kernel_traitsILi64ELi64ELi256ELi4ELb0ELb0EN7cutlass10bfloat16_tE19Flash_kernel_traitsILi64ELi64ELi256ELi4ES3_EELb0ELb1ELb1ELb0ELb0ELb1ELb0ELb0EEEvNS_16Flash_fwd_paramsE) ;  /* 0xfffffff802b08950 */ /* 0x016fea0003c3ffff */
        /* <DEDUP_REMOVED lines=22> */
[----:B------:R-:W-:-:S02]  /*06a0*/  SHF.R.S32.HI R0, RZ, 0x8, R0 ;  /* 0x00000008ff007819 */ /* 0x000fc40000011400 */
[----:B------:R-:W-:Y:S02]  /*06b0*/  VIMNMX R198, PT, PT, RZ, R2, !PT ;  /* 0x00000002ffc67248 */ /* 0x000fe40007fe0100 */
[----:B------:R-:W-:-:S03]  /*06c0*/  VIMNMX3 R218, R4, R3, R0, PT ;  /* 0x0000000304da720f */ /* 0x000fc60003800100 */
[----:B------:R2:W-:Y:S01]  /*06d0*/  STL [R1+0x58], R198 ;  /* 0x000058c601007387 */ /* 0x0005e20000100800 */
[----:B------:R-:W-:-:S03]  /*06e0*/  ISETP.GE.AND P0, PT, R198, R218, PT ;  /* 0x000000dac600720c */ /* 0x000fc60003f06270 */
[----:B------:R2:W-:Y:S10]  /*06f0*/  STL [R1+0xc], R218 ;  /* 0x00000cda01007387 */ /* 0x0005f40000100800 */
        /* <DEDUP_REMOVED lines=72> */
.L_x_6217:
[----:B------:R-:W-:Y:S05]  /*0b80*/  BSYNC.RECONVERGENT B0 ;  /* 0x0000000000007941 */ /* 0x000fea0003800200 */
.L_x_6216:
        /* <DEDUP_REMOVED lines=13> */
.L_x_6219:
[----:B------:R-:W-:Y:S05]  /*0c60*/  BSYNC.RECONVERGENT B0 ;  /* 0x0000000000007941 */ /* 0x000fea0003800200 */
.L_x_6218:
        /* <DEDUP_REMOVED lines=12> */
.L_x_6221:
[----:B------:R-:W-:Y:S05]  /*0d30*/  BSYNC.RECONVERGENT B0 ;  /* 0x0000000000007941 */ /* 0x000fea0003800200 */
.L_x_6220:
[----:B---3--:R-:W-:Y:S01]  /*0d40*/  MOV R2, R20 ;  /* 0x0000001400027202 */ /* 0x008fe20000000f00 */
[----:B------:R-:W-:Y:S01]  /*0d50*/  @!P3 ST.E desc[UR4][R10.64], R18 ;  /* 0x000000120a00b985 */ /* 0x000fe2000c101904 */
[----:B------:R-:W-:-:S03]  /*0d60*/  MOV R3, 0x0 ;  /* 0x0000000000037802 */ /* 0x000fc60000000f00 */
[----:B------:R-:W-:Y:S04]  /*0d70*/  @!P2 ST.E desc[UR4][R10.64+0x40], R17 ;  /* 0x000040110a00a985 */ /* 0x000fe8000c101904 */
[----:B------:R1:W-:Y:S02]  /*0d80*/  @!P1 ST.E desc[UR4][R10.64+0x80], R16 ;  /* 0x000080100a009985 */ /* 0x0003e4000c101904 */
[----:B-12---:R-:W-:Y:S05]  /*0d90*/  @P4 RET.REL.NODEC R2 `(_ZN5flash24flash_fwd_splitkv_kernelI23Flash_fwd_kernel_traitsILi64ELi64ELi256ELi4ELb0ELb0EN7cutlass10bfloat16_tE19Flash_kernel_traitsILi64ELi64ELi256ELi4ES3_EELb0ELb1ELb1ELb0ELb0ELb1ELb0ELb0EEEvNS_16Flash_fwd_paramsE) ;  /* 0xfffffff002984950 */ /* 0x006fea0003c3ffff */
[----:B------:R-:W-:Y:S02]  /*0da0*/  MOV R0, 0x7f800000 ;  /* 0x7f80000000007802 */ /* 0x000fe40000000f00 */
[----:B------:R-:W-:Y:S02]  /*0db0*/  MOV R2, R20 ;  /* 0x0000001400027202 */ /* 0x000fe40000000f00 */
[----:B------:R-:W-:Y:S01]  /*0dc0*/  MOV R3, 0x0 ;  /* 0x0000000000037802 */ /* 0x000fe20000000f00 */
[----:B------:R1:W-:Y:S03]  /*0dd0*/  ST.E desc[UR4][R10.64+0xc0], R0 ;  /* 0x0000c0000a007985 */ /* 0x0003e6000c101904 */
[----:B-1----:R-:W-:Y:S05]  /*0de0*/  RET.REL.NODEC R2 `(_ZN5flash24flash_fwd_splitkv_kernelI23Flash_fwd_kernel_traitsILi64ELi64ELi256ELi4ELb0ELb0EN7cutlass10bfloat16_tE19Flash_kernel_traitsILi64ELi64ELi256ELi4ES3_EELb0ELb1ELb1ELb0ELb0ELb1ELb0ELb0EEEvNS_16Flash_fwd_paramsE) ;  /* 0xfffffff002847950 */ /* 0x002fea0003c3ffff */
.L_x_6215:
        /* <DEDUP_REMOVED lines=16> */
[----:B------:R-:W3:Y:S01]  /*0ef0*/  LD.E R13, desc[UR4][R134.64+0x68] ;  /* 0x00006804860d7980 */ /* 0x000ee2000c101900 */
[----:B------:R-:W-:-:S03]  /*0f00*/  LEA R16, R218, 0xffffff00, 0x8 ;  /* 0xffffff00da107811 */ /* 0x000fc600078e40ff */
[----:B------:R-:W3:Y:S01]  /*0f10*/  LD.E.64 R230, desc[UR4][R134.64+0x38] ;  /* 0x0000380486e67980 */ /* 0x000ee2000c101b00 */
[----:B------:R-:W-:-:S03]  /*0f20*/  IABS R4, R16 ;  /* 0x0000001000047213 */ /* 0x000fc60000000000 */
[----:B------:R-:W3:Y:S04]  /*0f30*/  LD.E.64 R10, desc[UR4][R134.64+0x50] ;  /* 0x00005004860a7980 */ /* 0x000ee8000c101b00 */
        /* <DEDUP_REMOVED lines=32> */
[----:B------:R-:W-:Y:S01]  /*1140*/  @!P3 LOP3.LUT R5, RZ, R9, RZ, 0x33, !PT ;  /* 0x00000009ff05b212 */ /* 0x000fe200078e33ff */
[----:B------:R-:W4:Y:S01]  /*1150*/  LD.E.64 R14, desc[UR4][R134.64+0x28] ;  /* 0x00002804860e7980 */ /* 0x000f22000c101b00 */
[----:B------:R-:W-:Y:S01]  /*1160*/  MOV R2, R31 ;  /* 0x0000001f00027202 */ /* 0x000fe20000000f00 */
[----:B------:R-:W-:-:S04]  /*1170*/  IMAD.MOV.U32 R3, RZ, RZ, R30 ;  /* 0x000000ffff037224 */ /* 0x000fc800078e001e */
[----:B------:R-:W-:-:S05]  /*1180*/  IMAD.WIDE R2, R5, 0x4, R2 ;  /* 0x0000000405027825 */ /* 0x000fca00078e0202 */
[----:B------:R1:W2:Y:S01]  /*1190*/  LD.E R8, desc[UR4][R2.64] ;  /* 0x0000000402087980 */ /* 0x0002a2000c101900 */
        /* <DEDUP_REMOVED lines=41> */
[----:B----4-:R-:W-:Y:S02]  /*1430*/  IMAD R9, R15, R8, RZ ;  /* 0x000000080f097224 */ /* 0x010fe400078e02ff */
        /* <DEDUP_REMOVED lines=9> */
.L_x_6223:
[----:B------:R-:W4:Y:S01]  /*14d0*/  LD.E R13, desc[UR4][R134.64+0x68] ;  /* 0x00006804860d7980 */ /* 0x000f22000c101900 */
[----:B------:R-:W-:-:S03]  /*14e0*/  ISETP.NE.AND P3, PT, R17, -0x1, PT ;  /* 0xffffffff1100780c */ /* 0x000fc60003f65270 */
[----:B------:R-:W2:Y:S04]  /*14f0*/  LD.E.64 R230, desc[UR4][R134.64+0x38] ;  /* 0x0000380486e67980 */ /* 0x000ea8000c101b00 */
[----:B------:R-:W2:Y:S04]  /*1500*/  LD.E.64 R232, desc[UR4][R134.64+0x40] ;  /* 0x0000400486e87980 */ /* 0x000ea8000c101b00 */
[----:B------:R-:W2:Y:S04]  /*1510*/  LD.E.64 R18, desc[UR4][R134.64+0x50] ;  /* 0x0000500486127980 */ /* 0x000ea8000c101b00 */
[----:B------:R-:W2:Y:S04]  /*1520*/  @!P3 LD.E.64 R10, desc[UR4][R134.64+0x20] ;  /* 0x00002004860ab980 */ /* 0x000ea8000c101b00 */
[----:B-1----:R-:W2:Y:S04]  /*1530*/  @!P3 LD.E.64 R14, desc[UR4][R134.64+0x28] ;  /* 0x00002804860eb980 */ /* 0x002ea8000c101b00 */
[----:B------:R1:W5:Y:S01]  /*1540*/  LD.E.64 R28, desc[UR4][R134.64+0x58] ;  /* 0x00005804861c7980 */ /* 0x000362000c101b00 */
[----:B---3--:R-:W-:Y:S01]  /*1550*/  IABS R5, R35 ;  /* 0x0000002300057213 */ /* 0x008fe20000000000 */
[----:B------:R-:W-:Y:S01]  /*1560*/  @P3 IMAD.IADD R7, R12, 0x1, R17 ;  /* 0x000000010c073824 */ /* 0x000fe200078e0211 */
[----:B------:R-:W-:-:S02]  /*1570*/  LEA R16, R218, 0xffffff00, 0x8 ;  /* 0xffffff00da107811 */ /* 0x000fc400078e40ff */
[----:B------:R-:W-:Y:S02]  /*1580*/  CS2R R30, SRZ ;  /* 0x00000000001e7805 */ /* 0x000fe4000001ff00 */
[----:B----4-:R-:W-:-:S04]  /*1590*/  IABS R0, R13 ;  /* 0x0000000d00007213 */ /* 0x010fc80000000000 */
        /* <DEDUP_REMOVED lines=52> */
[----:B------:R-:W-:Y:S02]  /*18e0*/  @P3 IADD3 R10, PT, PT, R12, R17, RZ ;  /* 0x000000110c0a3210 */ /* 0x000fe40007ffe0ff */
[----:B------:R-:W-:Y:S01]  /*18f0*/  @!P3 MOV R2, R6 ;  /* 0x000000060002b202 */ /* 0x000fe20000000f00 */
        /* <DEDUP_REMOVED lines=14> */
[----:B-1----:R-:W-:Y:S02]  /*19e0*/  MOV R7, RZ ;  /* 0x000000ff00077202 */ /* 0x002fe40000000f00 */
.L_x_6224:
[----:B------:R-:W-:Y:S05]  /*19f0*/  BSYNC.RECONVERGENT B0 ;  /* 0x0000000000007941 */ /* 0x000fea0003800200 */
.L_x_6222:
[----:B------:R-:W-:Y:S01]  /*1a00*/  ISETP.NE.AND P1, PT, R36, -0x1, PT ;  /* 0xffffffff2400780c */ /* 0x000fe20003f25270 */
[----:B------:R-:W2:Y:S04]  /*1a10*/  LD.E.64 R14, desc[UR4][R134.64+0x30] ;  /* 0x00003004860e7980 */ /* 0x000ea8000c101b00 */
[----:B------:R-:W3:Y:S04]  /*1a20*/  LD.E.64 R22, desc[UR4][R134.64+0x10] ;  /* 0x0000100486167980 */ /* 0x000ee8000c101b00 */
[----:B------:R-:W4:Y:S04]  /*1a30*/  LD.E.64 R24, desc[UR4][R134.64+0x8] ;  /* 0x0000080486187980 */ /* 0x000f28000c101b00 */
[----:B------:R-:W4:Y:S04]  /*1a40*/  LD.E R33, desc[UR4][R134.64+0xc0] ;  /* 0x0000c00486217980 */ /* 0x000f28000c101900 */
[----:B------:R-:W4:Y:S04]  /*1a50*/  @!P1 LD.E.64 R20, desc[UR4][R134.64+0x18] ;  /* 0x0000180486149980 */ /* 0x000f28000c101b00 */
        /* <DEDUP_REMOVED lines=24> */
[----:B-----5:R-:W-:Y:S01]  /*1be0*/  IMAD R2, R7, R232, RZ ;  /* 0x000000e807027224 */ /* 0x020fe200078e02ff */
[----:B------:R-:W-:-:S05]  /*1bf0*/  SHF.L.U32 R11, R219, 0x3, RZ ;  /* 0x00000003db0b7819 */ /* 0x000fca00000006ff */
[----:B------:R-:W-:Y:S02]  /*1c00*/  @P4 VIADD R0, R0, 0x1 ;  /* 0x0000000100004836 */ /* 0x000fe40000000000 */
[----:B------:R-:W-:-:S04]  /*1c10*/  IMAD R4, R16, R233, R2 ;  /* 0x000000e910047224 */ /* 0x000fc800078e0202 */
[----:B------:R-:W-:Y:S01]  /*1c20*/  @!P2 IMAD.MOV R0, RZ, RZ, -R0 ;  /* 0x000000ffff00a224 */ /* 0x000fe200078e0a00 */
[----:B------:R-:W-:Y:S01]  /*1c30*/  @!P3 LOP3.LUT R0, RZ, R13, RZ, 0x33, !PT ;  /* 0x0000000dff00b212 */ /* 0x000fe200078e33ff */
[----:B------:R-:W-:Y:S01]  /*1c40*/  IMAD.WIDE.U32 R2, R16, R232, RZ ;  /* 0x000000e810027225 */ /* 0x000fe200078e00ff */
[C---:B------:R-:W-:Y:S02]  /*1c50*/  LOP3.LUT R213, R11.reuse, 0x38, RZ, 0xc0, !PT ;  /* 0x000000380bd57812 */ /* 0x040fe400078ec0ff */
[----:B------:R-:W-:Y:S01]  /*1c60*/  LOP3.LUT R5, R11, 0x1c0, RZ, 0xc0, !PT ;  /* 0x000001c00b057812 */ /* 0x000fe200078ec0ff */
[-C--:B------:R-:W-:Y:S01]  /*1c70*/  IMAD R6, R29, R0.reuse, RZ ;  /* 0x000000001d067224 */ /* 0x080fe200078e02ff */
[----:B------:R-:W-:Y:S01]  /*1c80*/  SHF.R.S32.HI R7, RZ, 0x1f, R0 ;  /* 0x0000001fff077819 */ /* 0x000fe20000011400 */
[----:B------:R-:W-:Y:S01]  /*1c90*/  IMAD.IADD R8, R3, 0x1, R4 ;  /* 0x0000000103087824 */ /* 0x000fe200078e0204 */
[----:B------:R-:W-:Y:S01]  /*1ca0*/  IADD3 R9, P3, P2, R2, R9, R213 ;  /* 0x0000000902097210 */ /* 0x000fe20007a7e0d5 */
[----:B------:R-:W-:Y:S01]  /*1cb0*/  IMAD.WIDE.U32 R2, R28, R0, RZ ;  /* 0x000000001c027225 */ /* 0x000fe200078e00ff */
[----:B------:R-:W-:-:S03]  /*1cc0*/  LOP3.LUT R4, R5, 0x38, R219, 0xf8, !PT ;  /* 0x0000003805047812 */ /* 0x000fc600078ef8db */
[----:B------:R-:W-:Y:S01]  /*1cd0*/  IMAD R0, R7, R28, R6 ;  /* 0x0000001c07007224 */ /* 0x000fe200078e0206 */
[----:B------:R-:W-:Y:S02]  /*1ce0*/  IADD3.X R6, PT, PT, R8, R10, RZ, P3, P2 ;  /* 0x0000000a08067210 */ /* 0x000fe40001fe44ff */
[----:B------:R-:W-:Y:S02]  /*1cf0*/  LOP3.LUT R5, R4, R213, RZ, 0x3c, !PT ;  /* 0x000000d504057212 */ /* 0x000fe400078e3cff */
[----:B------:R-:W-:Y:S02]  /*1d00*/  IADD3 R4, P2, PT, R9, R2, RZ ;  /* 0x0000000209047210 */ /* 0x000fe40007f5e0ff */
[----:B------:R-:W-:Y:S02]  /*1d10*/  LOP3.LUT R7, R11, 0x1e00, RZ, 0xc0, !PT ;  /* 0x00001e000b077812 */ /* 0x000fe400078ec0ff */
[----:B------:R-:W-:Y:S02]  /*1d20*/  IADD3 R2, PT, PT, R3, R0, RZ ;  /* 0x0000000003027210 */ /* 0x000fe40007ffe0ff */
[----:B------:R-:W-:-:S03]  /*1d30*/  LOP3.LUT R227, R5, R7, RZ, 0xfc, !PT ;  /* 0x0000000705e37212 */ /* 0x000fc600078efcff */
[----:B------:R-:W-:Y:S01]  /*1d40*/  IMAD.X R5, R6, 0x1, R2, P2 ;  /* 0x0000000106057824 */ /* 0x000fe200010e0602 */
[----:B------:R-:W-:Y:S02]  /*1d50*/  IADD3 R6, P2, PT, R213, R12, RZ ;  /* 0x0000000cd5067210 */ /* 0x000fe40007f5e0ff */
[----:B------:R-:W-:-:S03]  /*1d60*/  SHF.R.U32.HI R2, RZ, 0x3, R219 ;  /* 0x00000003ff027819 */ /* 0x000fc600000116db */
[----:B------:R-:W-:Y:S02]  /*1d70*/  IMAD.X R7, RZ, RZ, R17, P2 ;  /* 0x000000ffff077224 */ /* 0x000fe400010e0611 */
[----:B------:R-:W-:Y:S02]  /*1d80*/  IMAD R13, R233, R2, RZ ;  /* 0x00000002e90d7224 */ /* 0x000fe400078e02ff */
[C---:B------:R-:W-:Y:S01]  /*1d90*/  IMAD.WIDE.U32 R4, R2.reuse, R232, R4 ;  /* 0x000000e802047225 */ /* 0x040fe200078e0004 */
[----:B------:R-:W1:Y:S03]  /*1da0*/  S2UR UR6, SR_CgaCtaId ;  /* 0x00000000000679c3 */ /* 0x000e660000008800 */
[----:B------:R-:W-:Y:S02]  /*1db0*/  IMAD R12, R231, R2, RZ ;  /* 0x00000002e70c7224 */ /* 0x000fe400078e02ff */
[----:B------:R-:W-:-:S04]  /*1dc0*/  IMAD.WIDE.U32 R6, R2, R230, R6 ;  /* 0x000000e602067225 */ /* 0x000fc800078e0006 */
[----:B------:R-:W-:Y:S01]  /*1dd0*/  IMAD.IADD R5, R5, 0x1, R13 ;  /* 0x0000000105057824 */ /* 0x000fe200078e020d */
[----:B------:R-:W-:Y:S01]  /*1de0*/  IADD3 R7, PT, PT, R7, R12, RZ ;  /* 0x0000000c07077210 */ /* 0x000fe20007ffe0ff */
[----:B------:R-:W-:Y:S01]  /*1df0*/  IMAD.MOV.U32 R12, RZ, RZ, R31 ;  /* 0x000000ffff0c7224 */ /* 0x000fe200078e001f */
[----:B------:R-:W-:Y:S02]  /*1e00*/  IADD3 R32, PT, PT, -R32, R199, RZ ;  /* 0x000000c720207210 */ /* 0x000fe40007ffe1ff */
[----:B------:R-:W-:Y:S01]  /*1e10*/  MOV R13, R30 ;  /* 0x0000001e000d7202 */ /* 0x000fe20000000f00 */
[----:B------:R-:W-:Y:S01]  /*1e20*/  UMOV UR7, 0x400 ;  /* 0x0000040000077882 */ /* 0x000fe20000000000 */
[----:B------:R-:W-:Y:S01]  /*1e30*/  BSSY.RECONVERGENT B0, `(.L_x_6225) ;  /* 0x0000033000007945 */ /* 0x000fe20003800200 */
[----:B-1----:R-:W-:-:S06]  /*1e40*/  ULEA UR6, UR6, UR7, 0x18 ;  /* 0x0000000706067291 */ /* 0x002fcc000f8ec0ff */
[----:B------:R-:W-:-:S04]  /*1e50*/  IMAD.U32 R215, RZ, RZ, UR6 ;  /* 0x00000006ffd77e24 */ /* 0x000fc8000f8e00ff */
[----:B------:R-:W-:Y:S02]  /*1e60*/  IMAD R227, R227, 0x2, R215 ;  /* 0x00000002e3e37824 */ /* 0x000fe400078e02d7 */
[----:B--2---:R-:W-:-:S04]  /*1e70*/  @P1 IMAD.WIDE.U32 R8, R14, R36, RZ ;  /* 0x000000240e081225 */ /* 0x004fc800078e00ff */
[----:B------:R-:W-:Y:S01]  /*1e80*/  @P1 IMAD R3, R15, R36, RZ ;  /* 0x000000240f031224 */ /* 0x000fe200078e02ff */
[----:B---3--:R-:W-:Y:S02]  /*1e90*/  LEA R29, P3, R4, R22, 0x1 ;  /* 0x00000016041d7211 */ /* 0x008fe400078608ff */
[----:B----4-:R-:W-:Y:S02]  /*1ea0*/  LEA R36, P4, R6, R24, 0x1 ;  /* 0x0000001806247211 */ /* 0x010fe400078808ff */
[----:B------:R-:W-:Y:S01]  /*1eb0*/  LEA.HI.X R28, R4, R23, R5, 0x1, P3 ;  /* 0x00000017041c7211 */ /* 0x000fe200018f0c05 */
[----:B------:R-:W-:Y:S04]  /*1ec0*/  STL [R1+0x38], R33 ;  /* 0x0000382101007387 */ /* 0x000fe80000100800 */
[----:B------:R1:W-:Y:S01]  /*1ed0*/  STL [R1+0x3c], R11 ;  /* 0x00003c0b01007387 */ /* 0x0003e20000100800 */
[----:B------:R-:W-:-:S03]  /*1ee0*/  @!P1 IMAD R0, R21, R34, RZ ;  /* 0x0000002215009224 */ /* 0x000fc600078e02ff */
[----:B------:R2:W-:Y:S04]  /*1ef0*/  STL [R1+0x34], R29 ;  /* 0x0000341d01007387 */ /* 0x0005e80000100800 */
[----:B------:R2:W-:Y:S04]  /*1f00*/  STL [R1+0x2c], R36 ;  /* 0x00002c2401007387 */ /* 0x0005e80000100800 */
[----:B------:R2:W-:Y:S01]  /*1f10*/  STL [R1+0x30], R28 ;  /* 0x0000301c01007387 */ /* 0x0005e20000100800 */
[----:B-1----:R-:W-:Y:S01]  /*1f20*/  @!P1 IMAD.WIDE.U32 R10, R20, R34, RZ ;  /* 0x00000022140a9225 */ /* 0x002fe200078e00ff */
[----:B------:R-:W-:-:S03]  /*1f30*/  LEA.HI.X R20, R6, R25, R7, 0x1, P4 ;  /* 0x0000001906147211 */ /* 0x000fc600020f0c07 */
[----:B------:R-:W-:Y:S01]  /*1f40*/  @P1 IMAD.MOV.U32 R10, RZ, RZ, R8 ;  /* 0x000000ffff0a1224 */ /* 0x000fe200078e0008 */
[----:B------:R-:W-:Y:S01]  /*1f50*/  @!P1 IADD3 R0, PT, PT, R11, R0, RZ ;  /* 0x000000000b009210 */ /* 0x000fe20007ffe0ff */
[----:B------:R2:W-:Y:S01]  /*1f60*/  STL [R1+0x28], R20 ;  /* 0x0000281401007387 */ /* 0x0005e20000100800 */
[----:B------:R-:W-:Y:S02]  /*1f70*/  @P1 IADD3 R0, PT, PT, R9, R3, RZ ;  /* 0x0000000309001210 */ /* 0x000fe40007ffe0ff */
[----:B------:R-:W-:Y:S01]  /*1f80*/  IADD3 R10, P2, PT, R213, R10, RZ ;  /* 0x0000000ad50a7210 */ /* 0x000fe20007f5e0ff */
[----:B------:R2:W-:Y:S04]  /*1f90*/  STL [R1+0x64], R32 ;  /* 0x0000642001007387 */ /* 0x0005e80000100800 */
[----:B------:R2:W-:Y:S01]  /*1fa0*/  STL.64 [R1+0x20], R12 ;  /* 0x0000200c01007387 */ /* 0x0005e20000100a00 */
[----:B------:R-:W-:Y:S01]  /*1fb0*/  IMAD.X R11, RZ, RZ, R0, P2 ;  /* 0x000000ffff0b7224 */ /* 0x000fe200010e0600 */
        /* <DEDUP_REMOVED lines=15> */
[----:B--2---:R-:W-:-:S04]  /*20b0*/  IMAD.WIDE.U32 R12, R6, R4, R8 ;  /* 0x00000004060c7225 */ /* 0x004fc800078e0008 */
        /* <DEDUP_REMOVED lines=9> */
.L_x_6227:
[----:B------:R1:W-:Y:S02]  /*2150*/  STS.128 [R227], RZ ;  /* 0x000000ffe3007388 */ /* 0x0003e40000000c00 */
.L_x_6226:
[----:B------:R-:W-:Y:S05]  /*2160*/  BSYNC.RECONVERGENT B0 ;  /* 0x0000000000007941 */ /* 0x000fea0003800200 */
.L_x_6225:
        /* <DEDUP_REMOVED lines=11> */
[----:B------:R-:W-:-:S13]  /*2220*/  ISETP.GE.AND P1, PT, R213, R33, PT ;  /* 0x00000021d500720c */ /* 0x000fda0003f26270 */
[----:B------:R4:W-:Y:S01]  /*2230*/  @P1 STS.128 [R227+0x800], RZ ;  /* 0x000800ffe3001388 */ /* 0x0009e20000000c00 */
[----:B------:R-:W-:Y:S05]  /*2240*/  @P1 BRA `(.L_x_6229) ;  /* 0x0000000000381947 */ /* 0x000fea0003800000 */
[----:B------:R-:W-:Y:S02]  /*2250*/  IADD3 R0, P1, PT, R6, 0x10, RZ ;  /* 0x0000001006007810 */ /* 0x000fe40007f3e0ff */
[----:B--2---:R-:W-:-:S03]  /*2260*/  MOV R13, R9 ;  /* 0x00000009000d7202 */ /* 0x004fc60000000f00 */
[----:B------:R-:W-:-:S04]  /*2270*/  IMAD.X R12, RZ, RZ, R7, P1 ;  /* 0x000000ffff0c7224 */ /* 0x000fc800008e0607 */
[----:B---3--:R-:W-:Y:S02]  /*2280*/  IMAD R14, R12, R4, RZ ;  /* 0x000000040c0e7224 */ /* 0x008fe400078e02ff */
        /* <DEDUP_REMOVED lines=10> */
.L_x_6229:
[----:B------:R-:W-:Y:S05]  /*2330*/  BSYNC.RECONVERGENT B0 ;  /* 0x0000000000007941 */ /* 0x000fea0003800200 */
.L_x_6228:
[----:B------:R-:W-:Y:S04]  /*2340*/  BSSY.RECONVERGENT B0, `(.L_x_6230) ;  /* 0x0000013000007945 */ /* 0x000fe80003800200 */
[----:B------:R-:W-:Y:S05]  /*2350*/  @P3 BRA `(.L_x_6231) ;  /* 0x0000000000443947 */ /* 0x000fea0003800000 */
        /* <DEDUP_REMOVED lines=17> */
.L_x_6231:
[----:B------:R-:W-:Y:S05]  /*2470*/  BSYNC.RECONVERGENT B0 ;  /* 0x0000000000007941 */ /* 0x000fea0003800200 */
.L_x_6230:
        /* <DEDUP_REMOVED lines=19> */
.L_x_6233:
[----:B------:R-:W-:Y:S05]  /*25b0*/  BSYNC.RECONVERGENT B0 ;  /* 0x0000000000007941 */ /* 0x000fea0003800200 */
.L_x_6232:
        /* <DEDUP_REMOVED lines=13> */
.L_x_6236:
[----:B------:R1:W-:Y:S02]  /*2690*/  STS.128 [R227+0x2000], RZ ;  /* 0x002000ffe3007388 */ /* 0x0003e40000000c00 */
.L_x_6235:
[----:B------:R-:W-:Y:S05]  /*26a0*/  BSYNC.RECONVERGENT B0 ;  /* 0x0000000000007941 */ /* 0x000fea0003800200 */
.L_x_6234:
[----:B------:R-:W-:Y:S01]  /*26b0*/  ISETP.GE.AND P1, PT, R17, R16, PT ;  /* 0x000000101100720c */ /* 0x000fe20003f26270 */
[----:B------:R-:W-:Y:S01]  /*26c0*/  VIADD R22, R2, 0x40 ;  /* 0x0000004002167836 */ /* 0x000fe20000000000 */
[----:B-1----:R-:W-:Y:S01]  /*26d0*/  LEA R4, P2, R0, R36, 0x1 ;  /* 0x0000002400047211 */ /* 0x002fe200078408ff */
[----:B------:R-:W-:Y:S01]  /*26e0*/  BSSY.RECONVERGENT B0, `(.L_x_6237) ;  /* 0x0000010000007945 */ /* 0x000fe20003800200 */
[----:B------:R-:W-:Y:S01]  /*26f0*/  ISETP.GE.AND P5, PT, R21, R16, PT ;  /* 0x000000101500720c */ /* 0x000fe20003fa6270 */
[----:B------:R-:W-:Y:S01]  /*2700*/  VIADD R19, R2, 0x60 ;  /* 0x0000006002137836 */ /* 0x000fe20000000000 */
[----:B------:R-:W-:Y:S01]  /*2710*/  LEA.HI.X R5, R0, R20, R6, 0x1, P2 ;  /* 0x0000001400057211 */ /* 0x000fe200010f0c06 */
[----:B--2---:R-:W-:Y:S01]  /*2720*/  VIADD R20, R2, 0x50 ;  /* 0x0000005002147836 */ /* 0x004fe20000000000 */
        /* <DEDUP_REMOVED lines=11> */
.L_x_6238:
[----:B------:R-:W-:Y:S05]  /*27e0*/  BSYNC.RECONVERGENT B0 ;  /* 0x0000000000007941 */ /* 0x000fea0003800200 */
.L_x_6237:
        /* <DEDUP_REMOVED lines=13> */
.L_x_6240:
[----:B------:R-:W-:Y:S05]  /*28c0*/  BSYNC.RECONVERGENT B0 ;  /* 0x0000000000007941 */ /* 0x000fea0003800200 */
.L_x_6239:
[----:B------:R-:W-:Y:S01]  /*28d0*/  BSSY.RECONVERGENT B0, `(.L_x_6241) ;  /* 0x000000d000007945 */ /* 0x000fe20003800200 */
[----:B------:R-:W-:Y:S02]  /*28e0*/  ISETP.GE.AND P5, PT, R18, R16, PT ;  /* 0x000000101200720c */ /* 0x000fe40003fa6270 */
[----:B---3--:R-:W-:Y:S01]  /*28f0*/  LOP3.LUT R15, R2, 0x80, RZ, 0xfc, !PT ;  /* 0x00000080020f7812 */ /* 0x008fe200078efcff */
        /* <DEDUP_REMOVED lines=10> */
.L_x_6242:
[----:B------:R-:W-:Y:S05]  /*29a0*/  BSYNC.RECONVERGENT B0 ;  /* 0x0000000000007941 */ /* 0x000fea0003800200 */
.L_x_6241:
        /* <DEDUP_REMOVED lines=16> */
.L_x_6244:
[----:B------:R-:W-:Y:S05]  /*2ab0*/  BSYNC.RECONVERGENT B0 ;  /* 0x0000000000007941 */ /* 0x000fea0003800200 */
.L_x_6243:
        /* <DEDUP_REMOVED lines=13> */
.L_x_6246:
[----:B------:R-:W-:Y:S05]  /*2b90*/  BSYNC.RECONVERGENT B0 ;  /* 0x0000000000007941 */ /* 0x000fea0003800200 */
.L_x_6245:
        /* <DEDUP_REMOVED lines=16> */
.L_x_6248:
[----:B------:R-:W-:Y:S05]  /*2ca0*/  BSYNC.RECONVERGENT B0 ;  /* 0x0000000000007941 */ /* 0x000fea0003800200 */
.L_x_6247:
        /* <DEDUP_REMOVED lines=16> */
.L_x_6250:
[----:B------:R-:W-:Y:S05]  /*2db0*/  BSYNC.RECONVERGENT B0 ;  /* 0x0000000000007941 */ /* 0x000fea0003800200 */
.L_x_6249:
        /* <DEDUP_REMOVED lines=16> */
.L_x_6252:
[----:B------:R-:W-:Y:S05]  /*2ec0*/  BSYNC.RECONVERGENT B0 ;  /* 0x0000000000007941 */ /* 0x000fea0003800200 */
.L_x_6251:
        /* <DEDUP_REMOVED lines=13> */
.L_x_6254:
[----:B------:R-:W-:Y:S05]  /*2fa0*/  BSYNC.RECONVERGENT B0 ;  /* 0x0000000000007941 */ /* 0x000fea0003800200 */
.L_x_6253:
        /* <DEDUP_REMOVED lines=16> */
.L_x_6256:
[----:B------:R-:W-:Y:S05]  /*30b0*/  BSYNC.RECONVERGENT B0 ;  /* 0x0000000000007941 */ /* 0x000fea0003800200 */
.L_x_6255:
        /* <DEDUP_REMOVED lines=15> */
.L_x_6258:
[----:B------:R-:W-:Y:S05]  /*31b0*/  BSYNC.RECONVERGENT B0 ;  /* 0x0000000000007941 */ /* 0x000fea0003800200 */
.L_x_6257:
        /* <DEDUP_REMOVED lines=14> */
.L_x_6260:
[----:B------:R-:W-:Y:S05]  /*32a0*/  BSYNC.RECONVERGENT B0 ;  /* 0x0000000000007941 */ /* 0x000fea0003800200 */
.L_x_6259:
        /* <DEDUP_REMOVED lines=14> */
.L_x_6262:
[----:B------:R-:W-:Y:S05]  /*3390*/  BSYNC.RECONVERGENT B0 ;  /* 0x0000000000007941 */ /* 0x000fea0003800200 */
.L_x_6261:
        /* <DEDUP_REMOVED lines=14> */
.L_x_6264:
[----:B------:R-:W-:Y:S05]  /*3480*/  BSYNC.RECONVERGENT B0 ;  /* 0x0000000000007941 */ /* 0x000fea0003800200 */
.L_x_6263:
        /* <DEDUP_REMOVED lines=14> */
.L_x_6266:
[----:B------:R-:W-:Y:S05]  /*3570*/  BSYNC.RECONVERGENT B0 ;  /* 0x0000000000007941 */ /* 0x000fea0003800200 */
.L_x_6265:
[----:B--2---:R-:W2:Y:S04]  /*3580*/  LD.E.64 R4, desc[UR4][R134.64+0x1c0] ;  /* 0x0001c00486047980 */ /* 0x004ea8000c101b00 */
        /* <DEDUP_REMOVED lines=8> */
[----:B------:R-:W-:-:S05]  /*3610*/  IMAD R4, R5, R34, RZ ;  /* 0x0000002205047224 */ /* 0x000fca00078e02ff */
[----:B------:R-:W-:Y:S02]  /*3620*/  IADD3 R0, PT, PT, R3, R4, RZ ;  /* 0x0000000403007210 */ /* 0x000fe40007ffe0ff */
[----:B---3--:R-:W-:-:S04]  /*3630*/  LEA R4, P1, R2, R6, 0x2 ;  /* 0x0000000602047211 */ /* 0x008fc800078210ff */
[----:B------:R-:W-:-:S05]  /*3640*/  LEA.HI.X R5, R2, R7, R0, 0x2, P1 ;  /* 0x0000000702057211 */ /* 0x000fca00008f1400 */
[----:B------:R1:W5:Y:S01]  /*3650*/  LD.E R4, desc[UR4][R4.64] ;  /* 0x0000000404047980 */ /* 0x000362000c101900 */
[----:B----4-:R-:W2:Y:S01]  /*3660*/  MUFU.RCP R222, R222 ;  /* 0x000000de00de7308 */ /* 0x010ea20000001000 */
[----:B------:R-:W-:-:S04]  /*3670*/  DEPBAR.LE SB0, 0x0 ;  /* 0x000080000000791a */ /* 0x000fc80000000000 */
[----:B------:R-:W-:Y:S05]  /*3680*/  WARPSYNC.ALL ;  /* 0x0000000000007948 */ /* 0x000fea0003800000 */
[----:B------:R-:W-:Y:S01]  /*3690*/  BSSY.RECONVERGENT B0, `(.L_x_6267) ;  /* 0x0000012000007945 */ /* 0x000fe20003800200 */
[C---:B------:R-:W-:Y:S02]  /*36a0*/  SHF.L.U32 R0, R232.reuse, 0x4, RZ ;  /* 0x00000004e8007819 */ /* 0x040fe400000006ff */
[----:B-1----:R-:W-:Y:S01]  /*36b0*/  SHF.L.U64.HI R5, R232, 0x4, R233 ;  /* 0x00000004e8057819 */ /* 0x002fe200000102e9 */
[----:B------:R-:W-:Y:S01]  /*36c0*/  BAR.SYNC.DEFER_BLOCKING 0x0 ;  /* 0x0000000000007b1d */ /* 0x000fe20000010000 */
[----:B--2--5:R-:W-:-:S05]  /*36d0*/  FMUL.FTZ R222, R4, R222 ;  /* 0x000000de04de7220 */ /* 0x024fca0000410000 */
        /* <DEDUP_REMOVED lines=10> */
.L_x_6269:
[----:B------:R3:W-:Y:S01]  /*3780*/  STS.128 [R227+0xa000], RZ ;  /* 0x00a000ffe3007388 */ /* 0x0007e20000000c00 */
[----:B------:R-:W-:Y:S05]  /*3790*/  BRA `(.L_x_6270) ;  /* 0x0000000000047947 */ /* 0x000fea0003800000 */
.L_x_6268:
[----:B------:R1:W-:Y:S02]  /*37a0*/  STS.128 [R227+0xa000], RZ ;  /* 0x00a000ffe3007388 */ /* 0x0003e40000000c00 */
.L_x_6270:
[----:B------:R-:W-:Y:S05]  /*37b0*/  BSYNC.RECONVERGENT B0 ;  /* 0x0000000000007941 */ /* 0x000fea0003800200 */
.L_x_6267:
[-C--:B------:R-:W-:Y:S01]  /*37c0*/  ISETP.GE.AND P4, PT, R17, R16.reuse, PT ;  /* 0x000000101100720c */ /* 0x080fe20003f86270 */
[----:B------:R-:W-:Y:S01]  /*37d0*/  BSSY.RECONVERGENT B0, `(.L_x_6271) ;  /* 0x0000011000007945 */ /* 0x000fe20003800200 */
[C---:B--2---:R-:W-:Y:S02]  /*37e0*/  LEA R2, P5, R0.reuse, R29, 0x1 ;  /* 0x0000001d00027211 */ /* 0x044fe400078a08ff */
        /* <DEDUP_REMOVED lines=15> */
.L_x_6272:
[----:B------:R-:W-:Y:S05]  /*38e0*/  BSYNC.RECONVERGENT B0 ;  /* 0x0000000000007941 */ /* 0x000fea0003800200 */
.L_x_6271:
        /* <DEDUP_REMOVED lines=13> */
.L_x_6274:
[----:B------:R-:W-:Y:S05]  /*39c0*/  BSYNC.RECONVERGENT B0 ;  /* 0x0000000000007941 */ /* 0x000fea0003800200 */
.L_x_6273:
        /* <DEDUP_REMOVED lines=13> */
.L_x_6276:
[----:B------:R-:W-:Y:S05]  /*3aa0*/  BSYNC.RECONVERGENT B0 ;  /* 0x0000000000007941 */ /* 0x000fea0003800200 */
.L_x_6275:
        /* <DEDUP_REMOVED lines=16> */
.L_x_6278:
[----:B------:R-:W-:Y:S05]  /*3bb0*/  BSYNC.RECONVERGENT B0 ;  /* 0x0000000000007941 */ /* 0x000fea0003800200 */
.L_x_6277:
        /* <DEDUP_REMOVED lines=13> */
.L_x_6280:
[----:B------:R-:W-:Y:S05]  /*3c90*/  BSYNC.RECONVERGENT B0 ;  /* 0x0000000000007941 */ /* 0x000fea0003800200 */
.L_x_6279:
        /* <DEDUP_REMOVED lines=16> */
.L_x_6282:
[----:B------:R-:W-:Y:S05]  /*3da0*/  BSYNC.RECONVERGENT B0 ;  /* 0x0000000000007941 */ /* 0x000fea0003800200 */
.L_x_6281:
        /* <DEDUP_REMOVED lines=16> */
.L_x_6284:
[----:B------:R-:W-:Y:S05]  /*3eb0*/  BSYNC.RECONVERGENT B0 ;  /* 0x0000000000007941 */ /* 0x000fea0003800200 */
.L_x_6283:
        /* <DEDUP_REMOVED lines=16> */
.L_x_6286:
[----:B------:R-:W-:Y:S05]  /*3fc0*/  BSYNC.RECONVERGENT B0 ;  /* 0x0000000000007941 */ /* 0x000fea0003800200 */
.L_x_6285:
        /* <DEDUP_REMOVED lines=13> */
.L_x_6288:
[----:B------:R-:W-:Y:S05]  /*40a0*/  BSYNC.RECONVERGENT B0 ;  /* 0x0000000000007941 */ /* 0x000fea0003800200 */
.L_x_6287:
        /* <DEDUP_REMOVED lines=16> */
.L_x_6290:
[----:B------:R-:W-:Y:S05]  /*41b0*/  BSYNC.RECONVERGENT B0 ;  /* 0x0000000000007941 */ /* 0x000fea0003800200 */
.L_x_6289:
        /* <DEDUP_REMOVED lines=15> */
.L_x_6292:
[----:B------:R-:W-:Y:S05]  /*42b0*/  BSYNC.RECONVERGENT B0 ;  /* 0x0000000000007941 */ /* 0x000fea0003800200 */
.L_x_6291:
        /* <DEDUP_REMOVED lines=15> */
.L_x_6294:
[----:B------:R-:W-:Y:S05]  /*43b0*/  BSYNC.RECONVERGENT B0 ;  /* 0x0000000000007941 */ /* 0x000fea0003800200 */
.L_x_6293:
        /* <DEDUP_REMOVED lines=15> */
.L_x_6296:
[----:B------:R-:W-:Y:S05]  /*44b0*/  BSYNC.RECONVERGENT B0 ;  /* 0x0000000000007941 */ /* 0x000fea0003800200 */
.L_x_6295:
        /* <DEDUP_REMOVED lines=15> */
.L_x_6298:
[----:B------:R-:W-:Y:S05]  /*45b0*/  BSYNC.RECONVERGENT B0 ;  /* 0x0000000000007941 */ /* 0x000fea0003800200 */
.L_x_6297:
        /* <DEDUP_REMOVED lines=13> */
.L_x_6300:
[----:B------:R-:W-:Y:S05]  /*4690*/  BSYNC.RECONVERGENT B0 ;  /* 0x0000000000007941 */ /* 0x000fea0003800200 */
.L_x_6299:
[----:B------:R-:W5:Y:S01]  /*46a0*/  LD.E R0, desc[UR4][R134.64+0x18c] ;  /* 0x00018c0486007980 */ /* 0x000f62000c101900 */
[--C-:B------:R-:W-:Y:S01]  /*46b0*/  SHF.R.U32.HI R216, RZ, 0x1, R219.reuse ;  /* 0x00000001ffd87819 */ /* 0x100fe200000116db */
[C---:B------:R-:W-:Y:S01]  /*46c0*/  IMAD.SHL.U32 R228, R219.reuse, 0x40, RZ ;  /* 0x00000040dbe47824 */ /* 0x040fe200078e00ff */
[C---:B------:R-:W-:Y:S01]  /*46d0*/  LOP3.LUT P6, RZ, R219.reuse, 0x2, RZ, 0xc0, !PT ;  /* 0x00000002dbff7812 */ /* 0x040fe200078cc0ff */
[----:B------:R-:W-:Y:S01]  /*46e0*/  IMAD.SHL.U32 R217, R219, 0x20, RZ ;  /* 0x00000020dbd97824 */ /* 0x000fe200078e00ff */
[----:B-1----:R-:W-:Y:S01]  /*46f0*/  LOP3.LUT R2, R216, 0x8, RZ, 0xc0, !PT ;  /* 0x00000008d8027812 */ /* 0x002fe200078ec0ff */
[----:B------:R-:W-:Y:S01]  /*4700*/  IMAD.MOV.U32 R197, RZ, RZ, 0x20 ;  /* 0x00000020ffc57424 */ /* 0x000fe200078e00ff */
[----:B------:R-:W-:Y:S01]  /*4710*/  LOP3.LUT R4, R228, 0x1c0, RZ, 0xc0, !PT ;  /* 0x000001c0e4047812 */ /* 0x000fe200078ec0ff */
[----:B------:R-:W-:Y:S01]  /*4720*/  IMAD.MOV.U32 R212, RZ, RZ, 0x40 ;  /* 0x00000040ffd47424 */ /* 0x000fe200078e00ff */
[----:B------:R-:W-:Y:S01]  /*4730*/  LOP3.LUT R3, R2, 0x1c0, R228, 0xf8, !PT ;  /* 0x000001c002037812 */ /* 0x000fe200078ef8e4 */
[----:B------:R-:W-:Y:S01]  /*4740*/  VIADD R226, R218, 0xffffffff ;  /* 0xffffffffdae27836 */ /* 0x000fe20000000000 */
[----:B------:R-:W-:Y:S01]  /*4750*/  LOP3.LUT R217, R217, 0x7c00, RZ, 0xc0, !PT ;  /* 0x00007c00d9d97812 */ /* 0x000fe200078ec0ff */
[----:B------:R-:W0:Y:S01]  /*4760*/  LDGDEPBAR ;  /* 0x00000000000079af */ /* 0x000e220000000000 */
[----:B------:R-:W-:Y:S01]  /*4770*/  LOP3.LUT R2, R4, 0x8, R219, 0xf8, !PT ;  /* 0x0000000804027812 */ /* 0x000fe200078ef8db */
[----:B------:R-:W-:Y:S01]  /*4780*/  BSSY.RECONVERGENT B1, `(.L_x_6301) ;  /* 0x0000793000017945 */ /* 0x000fe20003800200 */
[----:B------:R-:W-:-:S02]  /*4790*/  LOP3.LUT R5, R228, 0x400, RZ, 0xc0, !PT ;  /* 0x00000400e4057812 */ /* 0x000fc400078ec0ff */
[----:B------:R-:W-:Y:S02]  /*47a0*/  LOP3.LUT R4, R217, 0x200, R228, 0xf8, !PT ;  /* 0x00000200d9047812 */ /* 0x000fe400078ef8e4 */
[-C--:B------:R-:W-:Y:S02]  /*47b0*/  LOP3.LUT R6, R3, R213.reuse, RZ, 0x3c, !PT ;  /* 0x000000d503067212 */ /* 0x080fe400078e3cff */
[----:B------:R-:W-:Y:S02]  /*47c0*/  LOP3.LUT R2, R2, R213, RZ, 0x3c, !PT ;  /* 0x000000d502027212 */ /* 0x000fe400078e3cff */
[----:B------:R-:W-:Y:S01]  /*47d0*/  LOP3.LUT R3, R4, R6, RZ, 0xfc, !PT ;  /* 0x0000000604037212 */ /* 0x000fe200078efcff */
[----:B------:R-:W-:Y:S01]  /*47e0*/  STL [R1+0x14], R6 ;  /* 0x0000140601007387 */ /* 0x000fe20000100800 */
[----:B------:R-:W-:Y:S01]  /*47f0*/  SEL R197, R197, 0xffffffe0, !P6 ;  /* 0xffffffe0c5c57807 */ /* 0x000fe20007000000 */
[----:B------:R-:W-:Y:S01]  /*4800*/  IMAD R2, R2, 0x2, R5 ;  /* 0x0000000202027824 */ /* 0x000fe200078e0205 */
[----:B------:R-:W-:Y:S01]  /*4810*/  LOP3.LUT P2, RZ, R219, 0x4, RZ, 0xc0, !PT ;  /* 0x00000004dbff7812 */ /* 0x000fe2000784c0ff */
[----:B------:R-:W-:Y:S01]  /*4820*/  IMAD R248, R3, 0x2, R215 ;  /* 0x0000000203f87824 */ /* 0x000fe200078e02d7 */
[----:B------:R-:W-:Y:S01]  /*4830*/  SHF.R.U32.HI R3, RZ, 0x2, R219 ;  /* 0x00000002ff037819 */ /* 0x000fe200000116db */
[----:B------:R-:W-:Y:S01]  /*4840*/  IMAD.IADD R101, R215, 0x1, R2 ;  /* 0x00000001d7657824 */ /* 0x000fe200078e0202 */
[----:B------:R-:W-:Y:S01]  /*4850*/  SEL R212, R212, 0xffffffc0, !P2 ;  /* 0xffffffc0d4d47807 */ /* 0x000fe20005000000 */
[----:B------:R-:W-:Y:S01]  /*4860*/  IMAD.IADD R252, R248, 0x1, R197 ;  /* 0x00000001f8fc7824 */ /* 0x000fe200078e02c5 */
[----:B------:R-:W-:Y:S01]  /*4870*/  LDSM.16.M88.4 R8, [R248] ;  /* 0x00000000f808783b */ /* 0x000fe20000000200 */
[----:B------:R-:W-:-:S02]  /*4880*/  IMAD.IADD R102, R197, 0x1, R101 ;  /* 0x00000001c5667824 */ /* 0x000fc400078e0265 */
[----:B------:R-:W-:Y:S01]  /*4890*/  IMAD.IADD R2, R248, 0x1, R212 ;  /* 0x00000001f8027824 */ /* 0x000fe200078e02d4 */
[----:B------:R-:W1:Y:S01]  /*48a0*/  LDSM.16.M88.4 R24, [R101+0x2000] ;  /* 0x002000006518783b */ /* 0x000e620000000200 */
[----:B------:R-:W-:Y:S02]  /*48b0*/  IMAD.IADD R196, R212, 0x1, R101 ;  /* 0x00000001d4c47824 */ /* 0x000fe400078e0265 */
[C---:B------:R-:W-:Y:S01]  /*48c0*/  IMAD.IADD R208, R197.reuse, 0x1, R2 ;  /* 0x00000001c5d07824 */ /* 0x040fe200078e0202 */
[----:B------:R-:W2:Y:S01]  /*48d0*/  LDSM.16.M88.4 R12, [R101+0x3800] ;  /* 0x00380000650c783b */ /* 0x000ea20000000200 */
[----:B------:R-:W-:-:S03]  /*48e0*/  IMAD.IADD R103, R197, 0x1, R196 ;  /* 0x00000001c5677824 */ /* 0x000fc600078e02c4 */
[----:B------:R-:W3:Y:S04]  /*48f0*/  LDSM.16.M88.4 R4, [R101+0x4000] ;  /* 0x004000006504783b */ /* 0x000ee80000000200 */
[----:B------:R-:W4:Y:S04]  /*4900*/  LDSM.16.M88.4 R16, [R101+0x3000] ;  /* 0x003000006510783b */ /* 0x000f280000000200 */
        /* <DEDUP_REMOVED lines=14> */
[----:B------:R-:W2:Y:S01]  /*49f0*/  LDSM.16.M88.4 R24, [R101+0x9800] ;  /* 0x009800006518783b */ /* 0x000ea20000000200 */
[C---:B------:R-:W-:Y:S03]  /*4a00*/  HMMA.16816.F32.BF16 R92, R8.reuse, R14, RZ ;  /* 0x0000000e085c723c */ /* 0x040fe600000418ff */
[----:B------:R-:W-:Y:S04]  /*4a10*/  LDSM.16.M88.4 R12, [R102+0x3000] ;  /* 0x00300000660c783b */ /* 0x000fe80000000200 */
[----:B------:R-:W-:Y:S01]  /*4a20*/  STL [R1+0x10], R208 ;  /* 0x000010d001007387 */ /* 0x000fe20000100800 */
[C---:B---3--:R-:W-:Y:S08]  /*4a30*/  HMMA.16816.F32.BF16 R104, R8.reuse, R4, RZ ;  /* 0x000000040868723c */ /* 0x048ff000000418ff */
[C---:B------:R-:W-:Y:S01]  /*4a40*/  HMMA.16816.F32.BF16 R108, R8.reuse, R6, RZ ;  /* 0x00000006086c723c */ /* 0x040fe200000418ff */
[----:B------:R-:W3:Y:S07]  /*4a50*/  LDSM.16.M88.4 R4, [R252] ;  /* 0x00000000fc04783b */ /* 0x000eee0000000200 */
[C---:B----4-:R-:W-:Y:S08]  /*4a60*/  HMMA.16816.F32.BF16 R76, R8.reuse, R16, RZ ;  /* 0x00000010084c723c */ /* 0x050ff000000418ff */
[C---:B------:R-:W-:Y:S01]  /*4a70*/  HMMA.16816.F32.BF16 R72, R8.reuse, R18, RZ ;  /* 0x000000120848723c */ /* 0x040fe200000418ff */
[----:B------:R-:W-:Y:S07]  /*4a80*/  LDSM.16.M88.4 R16, [R102+0x2800] ;  /* 0x002800006610783b */ /* 0x000fee0000000200 */
[C---:B------:R-:W-:Y:S08]  /*4a90*/  HMMA.16816.F32.BF16 R84, R8.reuse, R20, RZ ;  /* 0x000000140854723c */ /* 0x040ff000000418ff */
[C---:B------:R-:W-:Y:S01]  /*4aa0*/  HMMA.16816.F32.BF16 R80, R8.reuse, R22, RZ ;  /* 0x000000160850723c */ /* 0x040fe200000418ff */
[----:B------:R-:W4:Y:S07]  /*4ab0*/  LDSM.16.M88.4 R20, [R102+0x2000] ;  /* 0x002000006614783b */ /* 0x000f2e0000000200 */
[C---:B------:R-:W-:Y:S08]  /*4ac0*/  HMMA.16816.F32.BF16 R184, R8.reuse, R60, RZ ;  /* 0x0000003c08b8723c */ /* 0x040ff000000418ff */
[C---:B------:R-:W-:Y:S08]  /*4ad0*/  HMMA.16816.F32.BF16 R180, R8.reuse, R62, RZ ;  /* 0x0000003e08b4723c */ /* 0x040ff000000418ff */
[C---:B------:R-:W-:Y:S08]  /*4ae0*/  HMMA.16816.F32.BF16 R176, R8.reuse, R56, RZ ;  /* 0x0000003808b0723c */ /* 0x040ff000000418ff */
[C---:B------:R-:W-:Y:S08]  /*4af0*/  HMMA.16816.F32.BF16 R172, R8.reuse, R58, RZ ;  /* 0x0000003a08ac723c */ /* 0x040ff000000418ff */
        /* <DEDUP_REMOVED lines=8> */
[----:B------:R-:W5:Y:S07]  /*4b80*/  LDSM.16.M88.4 R48, [R102+0x4000] ;  /* 0x004000006630783b */ /* 0x000f6e0000000200 */
        /* <DEDUP_REMOVED lines=12> */
[C---:B--2---:R-:W-:Y:S08]  /*4c50*/  HMMA.16816.F32.BF16 R156, R8.reuse, R28, RZ ;  /* 0x0000001c089c723c */ /* 0x044ff000000418ff */
[C---:B------:R-:W-:Y:S01]  /*4c60*/  HMMA.16816.F32.BF16 R140, R8.reuse, R30, RZ ;  /* 0x0000001e088c723c */ /* 0x040fe200000418ff */
[----:B------:R1:W-:Y:S07]  /*4c70*/  LDSM.16.M88.4 R28, [R2] ;  /* 0x00000000021c783b */ /* 0x0003ee0000000200 */
[C---:B------:R-:W-:Y:S08]  /*4c80*/  HMMA.16816.F32.BF16 R120, R8.reuse, R24, RZ ;  /* 0x000000180878723c */ /* 0x040ff000000418ff */
[----:B------:R-:W-:Y:S01]  /*4c90*/  HMMA.16816.F32.BF16 R60, R8, R26, RZ ;  /* 0x0000001a083c723c */ /* 0x000fe200000418ff */
[----:B------:R-:W-:Y:S04]  /*4ca0*/  LDSM.16.M88.4 R8, [R102+0x6800] ;  /* 0x006800006608783b */ /* 0x000fe80000000200 */
[----:B------:R-:W-:Y:S03]  /*4cb0*/  LDSM.16.M88.4 R24, [R102+0x4800] ;  /* 0x004800006618783b */ /* 0x000fe60000000200 */
[----:B---3--:R-:W-:Y:S01]  /*4cc0*/  HMMA.16816.F32.BF16 R76, R4, R12, R76 ;  /* 0x0000000c044c723c */ /* 0x008fe2000004184c */
[----:B-1----:R-:W-:-:S04]  /*4cd0*/  LOP3.LUT R2, R216, 0x1f0, RZ, 0xc0, !PT ;  /* 0x000001f0d8027812 */ /* 0x002fc800078ec0ff */
[----:B------:R-:W-:Y:S01]  /*4ce0*/  LOP3.LUT R2, R2, 0x7, R3, 0xf8, !PT ;  /* 0x0000000702027812 */ /* 0x000fe200078ef803 */
[----:B------:R-:W-:Y:S02]  /*4cf0*/  IMAD R3, R214, 0x40, R100 ;  /* 0x00000040d6037824 */ /* 0x000fe400078e0264 */
[----:B------:R-:W-:Y:S01]  /*4d00*/  HMMA.16816.F32.BF16 R72, R4, R14, R72 ;  /* 0x0000000e0448723c */ /* 0x000fe20000041848 */
[----:B------:R-:W1:Y:S01]  /*4d10*/  LDSM.16.M88.4 R12, [R102+0x6000] ;  /* 0x00600000660c783b */ /* 0x000e620000000200 */
[----:B------:R-:W-:Y:S02]  /*4d20*/  IMAD.IADD R225, R2, 0x1, R3 ;  /* 0x0000000102e17824 */ /* 0x000fe400078e0203 */
[----:B------:R-:W-:-:S04]  /*4d30*/  IMAD R2, R214, 0x40, R2 ;  /* 0x00000040d6027824 */ /* 0x000fc800078e0202 */
[C---:B----4-:R-:W-:Y:S08]  /*4d40*/  HMMA.16816.F32.BF16 R88, R4.reuse, R20, R88 ;  /* 0x000000140458723c */ /* 0x050ff00000041858 */
[C---:B------:R-:W-:Y:S01]  /*4d50*/  HMMA.16816.F32.BF16 R96, R4.reuse, R22, R96 ;  /* 0x000000160460723c */ /* 0x040fe20000041860 */
[----:B------:R-:W2:Y:S07]  /*4d60*/  LDSM.16.M88.4 R20, [R102+0x5000] ;  /* 0x005000006614783b */ /* 0x000eae0000000200 */
[C---:B------:R-:W-:Y:S08]  /*4d70*/  HMMA.16816.F32.BF16 R84, R4.reuse, R16, R84 ;  /* 0x000000100454723c */ /* 0x040ff00000041854 */
        /* <DEDUP_REMOVED lines=8> */
[C---:B------:R-:W-:Y:S01]  /*4e00*/  HMMA.16816.F32.BF16 R200, R4.reuse, R8, R136 ;  /* 0x0000000804c8723c */ /* 0x040fe20000041888 */
[----:B------:R-:W-:Y:S07]  /*4e10*/  LDSM.16.M88.4 R136, [R196+0x9800] ;  /* 0x00980000c488783b */ /* 0x000fee0000000200 */
[C---:B------:R-:W-:Y:S01]  /*4e20*/  HMMA.16816.F32.BF16 R204, R4.reuse, R10, R56 ;  /* 0x0000000a04cc723c */ /* 0x040fe20000041838 */
[----:B------:R-:W-:Y:S07]  /*4e30*/  LDSM.16.M88.4 R56, [R103+0x2000] ;  /* 0x002000006738783b */ /* 0x000fee0000000200 */
[C---:B------:R-:W-:Y:S08]  /*4e40*/  HMMA.16816.F32.BF16 R8, R4.reuse, R36, R124 ;  /* 0x000000240408723c */ /* 0x040ff0000004187c */
[C---:B------:R-:W-:Y:S08]  /*4e50*/  HMMA.16816.F32.BF16 R244, R4.reuse, R42, R148 ;  /* 0x0000002a04f4723c */ /* 0x040ff00000041894 */
[----:B--2---:R-:W-:Y:S03]  /*4e60*/  HMMA.16816.F32.BF16 R184, R4, R20, R184 ;  /* 0x0000001404b8723c */ /* 0x004fe600000418b8 */
[----:B------:R-:W-:-:S02]  /*4e70*/  IMAD.MOV.U32 R149, RZ, RZ, R8 ;  /* 0x000000ffff957224 */ /* 0x000fc400078e0008 */
[----:B------:R-:W-:Y:S02]  /*4e80*/  IMAD.MOV.U32 R148, RZ, RZ, R9 ;  /* 0x000000ffff947224 */ /* 0x000fe400078e0009 */
[----:B------:R-:W-:Y:S01]  /*4e90*/  IMAD.MOV.U32 R126, RZ, RZ, R10 ;  /* 0x000000ffff7e7224 */ /* 0x000fe200078e000a */
[C---:B------:R-:W-:Y:S01]  /*4ea0*/  HMMA.16816.F32.BF16 R180, R4.reuse, R22, R180 ;  /* 0x0000001604b4723c */ /* 0x040fe200000418b4 */
[----:B------:R-:W-:Y:S01]  /*4eb0*/  IMAD.MOV.U32 R124, RZ, RZ, R11 ;  /* 0x000000ffff7c7224 */ /* 0x000fe200078e000b */
[----:B------:R2:W5:Y:S06]  /*4ec0*/  LDSM.16.M88.4 R20, [R208] ;  /* 0x00000000d014783b */ /* 0x00056c0000000200 */
[C---:B------:R-:W-:Y:S08]  /*4ed0*/  HMMA.16816.F32.BF16 R8, R4.reuse, R44, R112 ;  /* 0x0000002c0408723c */ /* 0x040ff00000041870 */
[C---:B------:R-:W-:Y:S08]  /*4ee0*/  HMMA.16816.F32.BF16 R240, R4.reuse, R40, R160 ;  /* 0x0000002804f0723c */ /* 0x040ff000000418a0 */
[----:B------:R-:W-:Y:S03]  /*4ef0*/  HMMA.16816.F32.BF16 R192, R4, R24, R192 ;  /* 0x0000001804c0723c */ /* 0x000fe600000418c0 */
[----:B------:R-:W-:-:S02]  /*4f00*/  IMAD.MOV.U32 R160, RZ, RZ, R9 ;  /* 0x000000ffffa07224 */ /* 0x000fc400078e0009 */
[----:B------:R-:W-:Y:S02]  /*4f10*/  IMAD.MOV.U32 R151, RZ, RZ, R10 ;  /* 0x000000ffff977224 */ /* 0x000fe400078e000a */
[----:B------:R-:W-:Y:S01]  /*4f20*/  IMAD.MOV.U32 R150, RZ, RZ, R8 ;  /* 0x000000ffff967224 */ /* 0x000fe200078e0008 */
[----:B------:R-:W-:Y:S01]  /*4f30*/  HMMA.16816.F32.BF16 R188, R4, R26, R188 ;  /* 0x0000001a04bc723c */ /* 0x000fe200000418bc */
[----:B------:R-:W-:-:S07]  /*4f40*/  IMAD.MOV.U32 R127, RZ, RZ, R11 ;  /* 0x000000ffff7f7224 */ /* 0x000fce00078e000b */
[C---:B---3--:R-:W-:Y:S08]  /*4f50*/  HMMA.16816.F32.BF16 R176, R4.reuse, R16, R176 ;  /* 0x0000001004b0723c */ /* 0x048ff000000418b0 */
[C---:B------:R-:W-:Y:S08]  /*4f60*/  HMMA.16816.F32.BF16 R172, R4.reuse, R18, R172 ;  /* 0x0000001204ac723c */ /* 0x040ff000000418ac */
[C---:B------:R-:W-:Y:S08]  /*4f70*/  HMMA.16816.F32.BF16 R116, R4.reuse, R38, R116 ;  /* 0x000000260474723c */ /* 0x040ff00000041874 */
[C---:B------:R-:W-:Y:S08]  /*4f80*/  HMMA.16816.F32.BF16 R68, R4.reuse, R64, R68 ;  /* 0x000000400444723c */ /* 0x040ff00000041844 */
[C---:B------:R-:W-:Y:S08]  /*4f90*/  HMMA.16816.F32.BF16 R92, R4.reuse, R66, R92 ;  /* 0x00000042045c723c */ /* 0x040ff0000004185c */
[C---:B------:R-:W-:Y:S08]  /*4fa0*/  HMMA.16816.F32.BF16 R128, R4.reuse, R32, R128 ;  /* 0x000000200480723c */ /* 0x040ff00000041880 */
[C---:B--2---:R-:W-:Y:S08]  /*4fb0*/  HMMA.16816.F32.BF16 R208, R4.reuse, R34, R168 ;  /* 0x0000002204d0723c */ /* 0x044ff000000418a8 */
[----:B----4-:R-:W-:Y:S01]  /*4fc0*/  HMMA.16816.F32.BF16 R8, R4, R50, R60 ;  /* 0x000000320408723c */ /* 0x010fe2000004183c */
[----:B------:R-:W-:-:S02]  /*4fd0*/  IMAD.SHL.U32 R62, R226, 0x100, RZ ;  /* 0x00000100e23e7824 */ /* 0x000fc400078e00ff */
[----:B------:R-:W-:-:S05]  /*4fe0*/  VIADD R61, R225, 0x8 ;  /* 0x00000008e13d7836 */ /* 0x000fca0000000000 */
[----:B------:R-:W-:Y:S01]  /*4ff0*/  HMMA.16816.F32.BF16 R16, R28, R52, R88 ;  /* 0x000000341c10723c */ /* 0x000fe20000041858 */
[----:B------:R-:W-:Y:S07]  /*5000*/  LDSM.16.M88.4 R88, [R103+0x9800] ;  /* 0x009800006758783b */ /* 0x000fee0000000200 */
[C---:B------:R-:W-:Y:S08]  /*5010*/  HMMA.16816.F32.BF16 R24, R4.reuse, R46, R144 ;  /* 0x0000002e0418723c */ /* 0x040ff00000041890 */
[----:B-1----:R-:W-:Y:S01]  /*5020*/  HMMA.16816.F32.BF16 R36, R4, R12, R156 ;  /* 0x0000000c0424723c */ /* 0x002fe2000004189c */
[----:B------:R-:W-:-:S05]  /*5030*/  IMAD.SHL.U32 R12, R219, 0x2, RZ ;  /* 0x00000002db0c7824 */ /* 0x000fca00078e00ff */
[----:B------:R1:W-:Y:S02]  /*5040*/  STL [R1+0x4c], R12 ;  /* 0x00004c0c01007387 */ /* 0x0003e40000100800 */
[C---:B------:R-:W-:Y:S03]  /*5050*/  HMMA.16816.F32.BF16 R40, R4.reuse, R14, R140 ;  /* 0x0000000e0428723c */ /* 0x040fe6000004188c */
[----:B------:R-:W-:Y:S02]  /*5060*/  IMAD.MOV.U32 R34, RZ, RZ, R26 ;  /* 0x000000ffff227224 */ /* 0x000fe400078e001a */
[----:B------:R-:W-:Y:S02]  /*5070*/  IMAD.MOV.U32 R33, RZ, RZ, R24 ;  /* 0x000000ffff217224 */ /* 0x000fe400078e0018 */
[----:B------:R-:W-:Y:S01]  /*5080*/  IMAD.MOV.U32 R32, RZ, RZ, R25 ;  /* 0x000000ffff207224 */ /* 0x000fe200078e0019 */
[----:B------:R-:W-:Y:S01]  /*5090*/  HMMA.16816.F32.BF16 R4, R4, R48, R120 ;  /* 0x000000300404723c */ /* 0x000fe20000041878 */
[----:B------:R-:W-:-:S02]  /*50a0*/  IMAD.MOV.U32 R125, RZ, RZ, R27 ;  /* 0x000000ffff7d7224 */ /* 0x000fc400078e001b */
[----:B------:R-:W-:Y:S01]  /*50b0*/  IMAD.MOV.U32 R47, RZ, RZ, R39 ;  /* 0x000000ffff2f7224 */ /* 0x000fe200078e0027 */
[----:B------:R-:W2:Y:S01]  /*50c0*/  LDSM.16.M88.4 R24, [R196+0x2800] ;  /* 0x00280000c418783b */ /* 0x000ea20000000200 */
[----:B------:R-:W-:Y:S02]  /*50d0*/  IMAD.MOV.U32 R45, RZ, RZ, R37 ;  /* 0x000000ffff2d7224 */ /* 0x000fe400078e0025 */
[----:B------:R-:W-:Y:S01]  /*50e0*/  IMAD.MOV.U32 R44, RZ, RZ, R38 ;  /* 0x000000ffff2c7224 */ /* 0x000fe200078e0026 */
[----:B-----5:R-:W-:Y:S01]  /*50f0*/  HMMA.16816.F32.BF16 R64, R20, R56, R16 ;  /* 0x000000381440723c */ /* 0x020fe20000041810 */
[----:B------:R-:W-:Y:S02]  /*5100*/  IMAD.MOV.U32 R46, RZ, RZ, R36 ;  /* 0x000000ffff2e7224 */ /* 0x000fe400078e0024 */
[----:B------:R-:W-:Y:S02]  /*5110*/  IMAD.MOV.U32 R35, RZ, RZ, R41 ;  /* 0x000000ffff237224 */ /* 0x000fe400078e0029 */
[----:B------:R-:W-:-:S02]  /*5120*/  IMAD.MOV.U32 R36, RZ, RZ, R42 ;  /* 0x000000ffff247224 */ /* 0x000fc400078e002a */
[----:B------:R-:W-:Y:S01]  /*5130*/  IMAD.MOV.U32 R14, RZ, RZ, R40 ;  /* 0x000000ffff0e7224 */ /* 0x000fe200078e0028 */
[----:B------:R-:W-:Y:S01]  /*5140*/  HMMA.16816.F32.BF16 R16, R28, R54, R96 ;  /* 0x000000361c10723c */ /* 0x000fe20000041860 */
[----:B------:R-:W-:Y:S02]  /*5150*/  IMAD.MOV.U32 R13, RZ, RZ, R43 ;  /* 0x000000ffff0d7224 */ /* 0x000fe400078e002b */
[----:B------:R-:W-:Y:S02]  /*5160*/  IMAD.MOV.U32 R39, RZ, RZ, R6 ;  /* 0x000000ffff277224 */ /* 0x000fe400078e0006 */
[----:B------:R-:W-:Y:S02]  /*5170*/  IMAD.MOV.U32 R38, RZ, RZ, R4 ;  /* 0x000000ffff267224 */ /* 0x000fe400078e0004 */
[----:B------:R-:W-:Y:S02]  /*5180*/  IMAD.MOV.U32 R37, RZ, RZ, R5 ;  /* 0x000000ffff257224 */ /* 0x000fe400078e0005 */
[----:B------:R-:W-:-:S02]  /*5190*/  IMAD.MOV.U32 R15, RZ, RZ, R7 ;  /* 0x000000ffff0f7224 */ /* 0x000fc400078e0007 */
[----:B------:R-:W-:Y:S01]  /*51a0*/  HMMA.16816.F32.BF16 R4, R28, R138, R8 ;  /* 0x0000008a1c04723c */ /* 0x000fe20000041808 */
[----:B------:R-:W-:Y:S01]  /*51b0*/  LOP3.LUT R8, R12, 0x6, RZ, 0xc0, !PT ;  /* 0x000000060c087812 */ /* 0x000fe200078ec0ff */
[----:B------:R-:W-:Y:S02]  /*51c0*/  IMAD.MOV.U32 R123, RZ, RZ, R47 ;  /* 0x000000ffff7b7224 */ /* 0x000fe400078e002f */
[----:B------:R-:W-:Y:S01]  /*51d0*/  IMAD.MOV.U32 R99, RZ, RZ, R39 ;  /* 0x000000ffff637224 */ /* 0x000fe200078e0027 */
[----:B------:R-:W-:Y:S01]  /*51e0*/  LOP3.LUT R60, R62, R8, RZ, 0xfc, !PT ;  /* 0x000000083e3c7212 */ /* 0x000fe200078efcff */
[----:B------:R3:W-:Y:S01]  /*51f0*/  STL [R1+0x48], R8 ;  /* 0x0000480801007387 */ /* 0x0007e20000100800 */
[----:B------:R-:W-:Y:S02]  /*5200*/  IMAD.MOV.U32 R97, RZ, RZ, R38 ;  /* 0x000000ffff617224 */ /* 0x000fe400078e0026 */
[----:B------:R-:W-:Y:S01]  /*5210*/  HMMA.16816.F32.BF16 R16, R20, R58, R16 ;  /* 0x0000003a1410723c */ /* 0x000fe20000041810 */
[----:B-1----:R-:W-:-:S02]  /*5220*/  IMAD.IADD R12, R60, 0x1, R199 ;  /* 0x000000013c0c7824 */ /* 0x002fc400078e02c7 */
[----:B------:R-:W-:Y:S02]  /*5230*/  IMAD.MOV.U32 R98, RZ, RZ, R37 ;  /* 0x000000ffff627224 */ /* 0x000fe400078e0025 */
[----:B------:R-:W-:Y:S02]  /*5240*/  IMAD.IADD R3, R61, 0x1, -R12 ;  /* 0x000000013d037824 */ /* 0x000fe400078e0a0c */
[----:B------:R-:W-:Y:S01]  /*5250*/  IMAD.MOV.U32 R96, RZ, RZ, R13 ;  /* 0x000000ffff607224 */ /* 0x000fe200078e000d */
[----:B--2---:R-:W-:Y:S01]  /*5260*/  HMMA.16816.F32.BF16 R40, R28, R24, R84 ;  /* 0x000000181c28723c */ /* 0x004fe20000041854 */
[----:B------:R-:W-:Y:S02]  /*5270*/  IMAD.MOV.U32 R85, RZ, RZ, R46 ;  /* 0x000000ffff557224 */ /* 0x000fe400078e002e */
[----:B------:R-:W-:Y:S02]  /*5280*/  IMAD.MOV.U32 R86, RZ, RZ, R44 ;  /* 0x000000ffff567224 */ /* 0x000fe400078e002c */
[----:B------:R-:W-:-:S02]  /*5290*/  IMAD.MOV.U32 R87, RZ, RZ, R32 ;  /* 0x000000ffff577224 */ /* 0x000fc400078e0020 */
[----:B------:R-:W-:Y:S01]  /*52a0*/  IMAD.MOV.U32 R84, RZ, RZ, R36 ;  /* 0x000000ffff547224 */ /* 0x000fe200078e0024 */
[----:B------:R-:W-:Y:S01]  /*52b0*/  HMMA.16816.F32.BF16 R112, R20, R90, R4 ;  /* 0x0000005a1470723c */ /* 0x000fe20000041804 */
[----:B------:R-:W-:Y:S01]  /*52c0*/  FMUL.FTZ R4, R66, R0 ;  /* 0x0000000042047220 */ /* 0x000fe20000410000 */
[----:B------:R-:W-:Y:S01]  /*52d0*/  IABS R5, R3 ;  /* 0x0000000300057213 */ /* 0x000fe20000000000 */
[----:B------:R-:W-:Y:S01]  /*52e0*/  IMAD.MOV.U32 R91, RZ, RZ, R45 ;  /* 0x000000ffff5b7224 */ /* 0x000fe200078e002d */
[----:B------:R-:W-:Y:S01]  /*52f0*/  IADD3 R3, PT, PT, R132, R100, -R199 ;  /* 0x0000006484037210 */ /* 0x000fe20007ffe8c7 */
[----:B------:R1:W2:Y:S01]  /*5300*/  MUFU.TANH R7, R4 ;  /* 0x0000000400077308 */ /* 0x0002a20000002400 */
[----:B------:R-:W-:Y:S01]  /*5310*/  IADD3 R6, PT, PT, R61, -0xf9, -R12 ;  /* 0xffffff073d067810 */ /* 0x000fe20007ffe80c */
[----:B------:R-:W-:Y:S01]  /*5320*/  IMAD.MOV.U32 R90, RZ, RZ, R34 ;  /* 0x000000ffff5a7224 */ /* 0x000fe200078e0022 */
[----:B------:R-:W-:Y:S01]  /*5330*/  HMMA.16816.F32.BF16 R44, R28, R26, R80 ;  /* 0x0000001a1c2c723c */ /* 0x000fe20000041850 */
[----:B------:R-:W-:Y:S01]  /*5340*/  IMAD.IADD R3, R2, 0x1, R3 ;  /* 0x0000000102037824 */ /* 0x000fe200078e0203 */
[----:B------:R-:W-:Y:S01]  /*5350*/  IABS R6, R6 ;  /* 0x0000000600067213 */ /* 0x000fe20000000000 */
[----:B------:R-:W-:Y:S01]  /*5360*/  IMAD.MOV.U32 R83, RZ, RZ, R33 ;  /* 0x000000ffff537224 */ /* 0x000fe200078e0021 */
[----:B------:R-:W4:Y:S01]  /*5370*/  LDSM.16.M88.4 R36, [R196+0x3000] ;  /* 0x00300000c424783b */ /* 0x000f220000000200 */
[----:B------:R-:W-:Y:S01]  /*5380*/  IMAD.MOV.U32 R122, RZ, RZ, R198 ;  /* 0x000000ffff7a7224 */ /* 0x000fe200078e00c6 */
[C---:B------:R-:W-:Y:S01]  /*5390*/  VIADDMNMX R224, R3.reuse, 0x1, R100, PT ;  /* 0x0000000103e07846 */ /* 0x040fe20003800164 */
[----:B------:R-:W-:Y:S01]  /*53a0*/  IMAD.MOV.U32 R57, RZ, RZ, R160 ;  /* 0x000000ffff397224 */ /* 0x000fe200078e00a0 */
[----:B------:R-:W-:Y:S01]  /*53b0*/  VIADDMNMX R229, R3, 0x9, R100, PT ;  /* 0x0000000903e57846 */ /* 0x000fe20003800164 */
[----:B------:R-:W-:Y:S01]  /*53c0*/  IMAD.MOV.U32 R120, RZ, RZ, R151 ;  /* 0x000000ffff787224 */ /* 0x000fe200078e0097 */
[----:B------:R-:W-:Y:S01]  /*53d0*/  I2FP.F32.S32 R6, R6 ;  /* 0x0000000600067245 */ /* 0x000fe20000201400 */
[----:B---3--:R-:W-:Y:S01]  /*53e0*/  FMUL.FTZ R8, R113, R0 ;  /* 0x0000000071087220 */ /* 0x008fe20000410000 */
[----:B------:R-:W-:Y:S01]  /*53f0*/  IMAD.MOV.U32 R56, RZ, RZ, R150 ;  /* 0x000000ffff387224 */ /* 0x000fe200078e0096 */
[----:B-1----:R-:W-:-:S02]  /*5400*/  IADD3 R4, PT, PT, R100, -R199, -R133 ;  /* 0x800000c764047210 */ /* 0x002fc40007ffe885 */
[----:B------:R1:W-:Y:S01]  /*5410*/  MUFU.TANH R9, R8 ;  /* 0x0000000800097308 */ /* 0x0003e20000002400 */
[----:B------:R-:W-:Y:S02]  /*5420*/  IMAD.MOV.U32 R100, RZ, RZ, R14 ;  /* 0x000000ffff647224 */ /* 0x000fe400078e000e */
[----:B------:R-:W-:Y:S02]  /*5430*/  IMAD.MOV.U32 R80, RZ, RZ, R226 ;  /* 0x000000ffff507224 */ /* 0x000fe400078e00e2 */
[----:B------:R-:W-:Y:S01]  /*5440*/  IMAD.IADD R2, R2, 0x1, R4 ;  /* 0x0000000102027824 */ /* 0x000fe200078e0204 */
[----:B------:R-:W-:Y:S01]  /*5450*/  I2FP.F32.S32 R4, R5 ;  /* 0x0000000500047245 */ /* 0x000fe20000201400 */
[----:B------:R-:W-:Y:S01]  /*5460*/  FMUL.FTZ R5, R115, R0 ;  /* 0x0000000073057220 */ /* 0x000fe20000410000 */
[----:B------:R-:W-:Y:S02]  /*5470*/  IMAD.MOV.U32 R115, RZ, RZ, R35 ;  /* 0x000000ffff737224 */ /* 0x000fe400078e0023 */
[----:B------:R-:W-:-:S02]  /*5480*/  VIADD R3, R2, 0x8 ;  /* 0x0000000802037836 */ /* 0x000fc40000000000 */
[----:B--2---:R-:W-:Y:S01]  /*5490*/  FFMA.FTZ R7, -R222, R4, R7 ;  /* 0x00000004de077223 */ /* 0x004fe20000010107 */
[----:B------:R-:W-:Y:S01]  /*54a0*/  IADD3 R4, PT, PT, R225, -0xf9, -R12 ;  /* 0xffffff07e1047810 */ /* 0x000fe20007ffe80c */
[----:B------:R2:W3:Y:S01]  /*54b0*/  MUFU.TANH R10, R5 ;  /* 0x00000005000a7308 */ /* 0x0004e20000002400 */
[----:B------:R-:W5:Y:S01]  /*54c0*/  LDSM.16.M88.4 R32, [R103+0x2800] ;  /* 0x002800006720783b */ /* 0x000f620000000200 */
[----:B------:R-:W-:Y:S01]  /*54d0*/  ISETP.GT.AND P1, PT, R3, R60, PT ;  /* 0x0000003c0300720c */ /* 0x000fe20003f24270 */
[----:B------:R-:W-:Y:S01]  /*54e0*/  IMAD.MOV.U32 R82, RZ, RZ, R100 ;  /* 0x000000ffff527224 */ /* 0x000fe200078e0064 */
[----:B------:R-:W-:Y:S01]  /*54f0*/  IABS R4, R4 ;  /* 0x0000000400047213 */ /* 0x000fe20000000000 */
[----:B-1----:R-:W-:Y:S01]  /*5500*/  FMUL.FTZ R8, R65, R0 ;  /* 0x0000000041087220 */ /* 0x002fe20000410000 */
[----:B------:R-:W-:Y:S01]  /*5510*/  FSEL R239, R7, -INF , !P1 ;  /* 0xff80000007ef7808 */ /* 0x000fe20004800000 */
[----:B------:R-:W-:Y:S01]  /*5520*/  VIADD R7, R60, 0x1 ;  /* 0x000000013c077836 */ /* 0x000fe20000000000 */
[----:B------:R-:W-:Y:S01]  /*5530*/  I2FP.F32.S32 R4, R4 ;  /* 0x0000000400047245 */ /* 0x000fe20000201400 */
[----:B------:R-:W-:-:S02]  /*5540*/  IMAD.MOV.U32 R100, RZ, RZ, R115 ;  /* 0x000000ffff647224 */ /* 0x000fc400078e0073 */
[----:B------:R-:W-:Y:S02]  /*5550*/  IMAD.MOV.U32 R115, RZ, RZ, R84 ;  /* 0x000000ffff737224 */ /* 0x000fe400078e0054 */
[----:B------:R-:W-:Y:S02]  /*5560*/  IMAD.MOV.U32 R84, RZ, RZ, R85 ;  /* 0x000000ffff547224 */ /* 0x000fe400078e0055 */
[----:B------:R-:W-:Y:S01]  /*5570*/  IMAD.MOV.U32 R85, RZ, RZ, R91 ;  /* 0x000000ffff557224 */ /* 0x000fe200078e005b */
[----:B----4-:R-:W-:Y:S01]  /*5580*/  HMMA.16816.F32.BF16 R48, R28, R36, R76 ;  /* 0x000000241c30723c */ /* 0x010fe2000004184c */
[----:B--2---:R-:W-:Y:S02]  /*5590*/  VIADD R5, R60, 0xf9 ;  /* 0x000000f93c057836 */ /* 0x004fe40000000000 */
[----:B---3--:R-:W-:Y:S01]  /*55a0*/  FFMA.FTZ R6, -R222, R6, R10 ;  /* 0x00000006de067223 */ /* 0x008fe2000001010a */
[----:B------:R-:W-:Y:S01]  /*55b0*/  IMAD.MOV.U32 R77, RZ, RZ, R148 ;  /* 0x000000ffff4d7224 */ /* 0x000fe200078e0094 */
[----:B------:R1:W2:Y:S01]  /*55c0*/  MUFU.TANH R10, R8 ;  /* 0x00000008000a7308 */ /* 0x0002a20000002400 */
[----:B------:R-:W-:Y:S01]  /*55d0*/  IMAD.MOV.U32 R76, RZ, RZ, R149 ;  /* 0x000000ffff4c7224 */ /* 0x000fe200078e0095 */
[-C--:B------:R-:W-:Y:S01]  /*55e0*/  ISETP.GT.AND P4, PT, R2, R5.reuse, PT ;  /* 0x000000050200720c */ /* 0x080fe20003f84270 */
[----:B------:R-:W-:Y:S01]  /*55f0*/  IMAD.MOV.U32 R79, RZ, RZ, R124 ;  /* 0x000000ffff4f7224 */ /* 0x000fe200078e007c */
[----:B------:R-:W-:Y:S01]  /*5600*/  ISETP.GE.AND P5, PT, R5, R224, PT ;  /* 0x000000e00500720c */ /* 0x000fe20003fa6270 */
[----:B------:R-:W-:Y:S01]  /*5610*/  IMAD.MOV.U32 R78, RZ, RZ, R126 ;  /* 0x000000ffff4e7224 */ /* 0x000fe200078e007e */
[----:B------:R-:W-:-:S02]  /*5620*/  ISETP.GT.AND P3, PT, R3, R5, PT ;  /* 0x000000050300720c */ /* 0x000fc40003f64270 */
[----:B------:R-:W-:Y:S01]  /*5630*/  ISETP.GE.AND P1, PT, R5, R229, PT ;  /* 0x000000e50500720c */ /* 0x000fe20003f26270 */
[----:B------:R-:W-:Y:S01]  /*5640*/  FFMA.FTZ R5, -R222, R4, R9 ;  /* 0x00000004de057223 */ /* 0x000fe20000010109 */
[----:B------:R-:W-:Y:S01]  /*5650*/  FMUL.FTZ R9, R67, R0 ;  /* 0x0000000043097220 */ /* 0x000fe20000410000 */
[----:B------:R-:W-:-:S03]  /*5660*/  IADD3 R4, PT, PT, R225, -0x1, -R12 ;  /* 0xffffffffe1047810 */ /* 0x000fc60007ffe80c */
[----:B------:R-:W-:Y:S02]  /*5670*/  FSEL R5, R5, -INF , !P4 ;  /* 0xff80000005057808 */ /* 0x000fe40006000000 */
[----:B------:R-:W3:Y:S01]  /*5680*/  MUFU.TANH R9, R9 ;  /* 0x0000000900097308 */ /* 0x000ee20000002400 */
[----:B-1----:R-:W-:Y:S02]  /*5690*/  IADD3 R8, PT, PT, R61, -0x1, -R12 ;  /* 0xffffffff3d087810 */ /* 0x002fe40007ffe80c */
[----:B------:R-:W-:Y:S02]  /*56a0*/  IABS R4, R4 ;  /* 0x0000000400047213 */ /* 0x000fe40000000000 */
[----:B------:R-:W-:Y:S01]  /*56b0*/  IABS R8, R8 ;  /* 0x0000000800087213 */ /* 0x000fe20000000000 */
[----:B-----5:R-:W-:Y:S01]  /*56c0*/  HMMA.16816.F32.BF16 R24, R20, R32, R40 ;  /* 0x000000201418723c */ /* 0x020fe20000041828 */
[----:B------:R-:W-:Y:S02]  /*56d0*/  FSEL R250, R5, -INF , !P5 ;  /* 0xff80000005fa7808 */ /* 0x000fe40006800000 */
[----:B------:R-:W-:-:S02]  /*56e0*/  FSEL R5, R6, -INF , !P3 ;  /* 0xff80000006057808 */ /* 0x000fc40005800000 */
[----:B------:R-:W-:Y:S02]  /*56f0*/  I2FP.F32.S32 R8, R8 ;  /* 0x0000000800087245 */ /* 0x000fe40000201400 */
[----:B------:R-:W-:Y:S01]  /*5700*/  I2FP.F32.S32 R4, R4 ;  /* 0x0000000400047245 */ /* 0x000fe20000201400 */
[----:B------:R-:W-:Y:S01]  /*5710*/  HMMA.16816.F32.BF16 R40, R28, R38, R72 ;  /* 0x000000261c28723c */ /* 0x000fe20000041848 */
[----:B------:R-:W-:Y:S01]  /*5720*/  FSEL R251, R5, -INF , !P1 ;  /* 0xff80000005fb7808 */ /* 0x000fe20004800000 */
[----:B------:R-:W1:Y:S01]  /*5730*/  LDSM.16.M88.4 R36, [R196+0x3800] ;  /* 0x00380000c424783b */ /* 0x000e620000000200 */
[----:B------:R-:W-:Y:S01]  /*5740*/  ISETP.GT.AND P4, PT, R2, R7, PT ;  /* 0x000000070200720c */ /* 0x000fe20003f84270 */
[----:B--2---:R-:W-:Y:S01]  /*5750*/  FFMA.FTZ R6, -R222, R4, R10 ;  /* 0x00000004de067223 */ /* 0x004fe2000001010a */
[----:B------:R-:W-:Y:S01]  /*5760*/  ISETP.GE.AND P5, PT, R7, R224, PT ;  /* 0x000000e00700720c */ /* 0x000fe20003fa6270 */
[----:B------:R-:W-:Y:S01]  /*5770*/  IMAD.IADD R4, R225, 0x1, -R12 ;  /* 0x00000001e1047824 */ /* 0x000fe200078e0a0c */
[----:B------:R-:W-:-:S02]  /*5780*/  ISETP.GE.AND P3, PT, R7, R229, PT ;  /* 0x000000e50700720c */ /* 0x000fc40003f66270 */
[----:B------:R-:W-:Y:S01]  /*5790*/  ISETP.GT.AND P1, PT, R3, R7, PT ;  /* 0x000000070300720c */ /* 0x000fe20003f24270 */
[----:B---3--:R-:W-:Y:S01]  /*57a0*/  FFMA.FTZ R7, -R222, R8, R9 ;  /* 0x00000008de077223 */ /* 0x008fe20000010109 */
[----:B------:R-:W-:Y:S01]  /*57b0*/  FMUL.FTZ R9, R16, R0 ;  /* 0x0000000010097220 */ /* 0x000fe20000410000 */
[----:B------:R-:W-:Y:S01]  /*57c0*/  FSEL R6, R6, -INF , !P4 ;  /* 0xff80000006067808 */ /* 0x000fe20006000000 */
[----:B------:R-:W-:Y:S01]  /*57d0*/  VIADD R5, R4, 0xfffffff8 ;  /* 0xfffffff804057836 */ /* 0x000fe20000000000 */
[----:B------:R-:W-:Y:S01]  /*57e0*/  IABS R4, R4 ;  /* 0x0000000400047213 */ /* 0x000fe20000000000 */
[----:B------:R2:W3:Y:S01]  /*57f0*/  MUFU.TANH R11, R9 ;  /* 0x00000009000b7308 */ /* 0x0004e20000002400 */
[----:B------:R-:W-:Y:S01]  /*5800*/  FSEL R238, R6, -INF , !P5 ;  /* 0xff80000006ee7808 */ /* 0x000fe20006800000 */
[C---:B------:R-:W-:Y:S01]  /*5810*/  VIADD R8, R60.reuse, 0x8 ;  /* 0x000000083c087836 */ /* 0x040fe20000000000 */
[----:B------:R-:W-:Y:S01]  /*5820*/  FSEL R6, R7, -INF , !P1 ;  /* 0xff80000007067808 */ /* 0x000fe20004800000 */
[----:B------:R-:W-:Y:S01]  /*5830*/  VIADD R7, R60, 0x9 ;  /* 0x000000093c077836 */ /* 0x000fe20000000000 */
[----:B------:R-:W-:-:S02]  /*5840*/  IABS R5, R5 ;  /* 0x0000000500057213 */ /* 0x000fc40000000000 */
[----:B------:R-:W-:Y:S01]  /*5850*/  FSEL R236, R6, -INF , !P3 ;  /* 0xff80000006ec7808 */ /* 0x000fe20005800000 */
[----:B------:R-:W-:Y:S01]  /*5860*/  FMUL.FTZ R6, R19, R0 ;  /* 0x0000000013067220 */ /* 0x000fe20000410000 */
[----:B------:R-:W-:Y:S02]  /*5870*/  I2FP.F32.S32 R5, R5 ;  /* 0x0000000500057245 */ /* 0x000fe40000201400 */
[----:B------:R-:W-:Y:S01]  /*5880*/  I2FP.F32.S32 R63, R4 ;  /* 0x00000004003f7245 */ /* 0x000fe20000201400 */
[----:B------:R3:W-:Y:S01]  /*5890*/  MUFU.TANH R10, R6 ;  /* 0x00000006000a7308 */ /* 0x0007e20000002400 */
[----:B------:R-:W-:Y:S02]  /*58a0*/  ISETP.GT.AND P4, PT, R2, R8, PT ;  /* 0x000000080200720c */ /* 0x000fe40003f84270 */
[----:B------:R-:W-:Y:S01]  /*58b0*/  ISETP.GE.AND P5, PT, R8, R224, PT ;  /* 0x000000e00800720c */ /* 0x000fe20003fa6270 */
[----:B--2---:R-:W-:Y:S01]  /*58c0*/  FMUL.FTZ R9, R18, R0 ;  /* 0x0000000012097220 */ /* 0x004fe20000410000 */
[----:B------:R-:W-:-:S02]  /*58d0*/  ISETP.GE.AND P1, PT, R8, R229, PT ;  /* 0x000000e50800720c */ /* 0x000fc40003f26270 */
[----:B------:R-:W-:Y:S01]  /*58e0*/  ISETP.GT.AND P3, PT, R3, R8, PT ;  /* 0x000000080300720c */ /* 0x000fe20003f64270 */
[----:B------:R2:W4:Y:S01]  /*58f0*/  MUFU.TANH R13, R9 ;  /* 0x00000009000d7308 */ /* 0x0005220000002400 */
[----:B------:R-:W-:-:S04]  /*5900*/  IADD3 R8, PT, PT, R61, -0x9, -R12 ;  /* 0xfffffff73d087810 */ /* 0x000fc80007ffe80c */
[----:B------:R-:W-:Y:S01]  /*5910*/  IABS R8, R8 ;  /* 0x0000000800087213 */ /* 0x000fe20000000000 */
[----:B-1----:R-:W-:Y:S01]  /*5920*/  HMMA.16816.F32.BF16 R52, R28, R36, R68 ;  /* 0x000000241c34723c */ /* 0x002fe20000041844 */
[----:B---3--:R-:W-:Y:S01]  /*5930*/  FFMA.FTZ R6, -R222, R5, R11 ;  /* 0x00000005de067223 */ /* 0x008fe2000001010b */
[----:B------:R-:W-:-:S04]  /*5940*/  IADD3 R5, PT, PT, R225, -0x9, -R12 ;  /* 0xfffffff7e1057810 */ /* 0x000fc80007ffe80c */
[----:B------:R-:W-:Y:S02]  /*5950*/  IABS R4, R5 ;  /* 0x0000000500047213 */ /* 0x000fe40000000000 */
[----:B------:R-:W-:Y:S01]  /*5960*/  FSEL R6, R6, -INF , !P4 ;  /* 0xff80000006067808 */ /* 0x000fe20006000000 */
[----:B--2---:R-:W-:Y:S01]  /*5970*/  FMUL.FTZ R9, R17, R0 ;  /* 0x0000000011097220 */ /* 0x004fe20000410000 */
[----:B----4-:R-:W-:Y:S02]  /*5980*/  FFMA.FTZ R5, -R222, R63, R13 ;  /* 0x0000003fde057223 */ /* 0x010fe4000001010d */
[----:B------:R-:W-:Y:S01]  /*5990*/  FSEL R235, R6, -INF , !P5 ;  /* 0xff80000006eb7808 */ /* 0x000fe20006800000 */
[----:B------:R-:W-:Y:S01]  /*59a0*/  HMMA.16816.F32.BF16 R16, R20, R34, R44 ;  /* 0x000000221410723c */ /* 0x000fe2000004182c */
[----:B------:R-:W-:Y:S01]  /*59b0*/  I2FP.F32.S32 R6, R8 ;  /* 0x0000000800067245 */ /* 0x000fe20000201400 */
[----:B------:R-:W-:Y:S01]  /*59c0*/  FMUL.FTZ R8, R26, R0 ;  /* 0x000000001a087220 */ /* 0x000fe20000410000 */
[----:B------:R-:W1:Y:S01]  /*59d0*/  MUFU.TANH R9, R9 ;  /* 0x0000000900097308 */ /* 0x000e620000002400 */
[----:B------:R-:W-:Y:S01]  /*59e0*/  FSEL R5, R5, -INF , !P3 ;  /* 0xff80000005057808 */ /* 0x000fe20005800000 */
[----:B------:R-:W2:Y:S01]  /*59f0*/  LDSM.16.M88.4 R32, [R103+0x3000] ;  /* 0x003000006720783b */ /* 0x000ea20000000200 */
[----:B------:R-:W-:-:S02]  /*5a00*/  ISETP.GT.AND P4, PT, R2, R7, PT ;  /* 0x000000070200720c */ /* 0x000fc40003f84270 */
[----:B------:R-:W-:Y:S01]  /*5a10*/  FSEL R140, R5, -INF , !P1 ;  /* 0xff800000058c7808 */ /* 0x000fe20004800000 */
[----:B------:R-:W-:Y:S01]  /*5a20*/  HMMA.16816.F32.BF16 R44, R28, R38, R92 ;  /* 0x000000261c2c723c */ /* 0x000fe2000004185c */
[----:B------:R-:W-:Y:S01]  /*5a30*/  I2FP.F32.S32 R5, R4 ;  /* 0x0000000400057245 */ /* 0x000fe20000201400 */
[----:B------:R3:W4:Y:S01]  /*5a40*/  MUFU.TANH R13, R8 ;  /* 0x00000008000d7308 */ /* 0x0007220000002400 */
[C---:B------:R-:W-:Y:S01]  /*5a50*/  ISETP.GE.AND P5, PT, R7.reuse, R224, PT ;  /* 0x000000e00700720c */ /* 0x040fe20003fa6270 */
[----:B------:R-:W5:Y:S01]  /*5a60*/  LDSM.16.M88.4 R36, [R196+0x4000] ;  /* 0x00400000c424783b */ /* 0x000f620000000200 */
[----:B------:R-:W-:Y:S02]  /*5a70*/  ISETP.GE.AND P3, PT, R7, R229, PT ;  /* 0x000000e50700720c */ /* 0x000fe40003f66270 */
[----:B------:R-:W-:Y:S01]  /*5a80*/  ISETP.GT.AND P1, PT, R3, R7, PT ;  /* 0x000000070300720c */ /* 0x000fe20003f24270 */
[----:B------:R-:W-:Y:S01]  /*5a90*/  FFMA.FTZ R7, -R222, R6, R10 ;  /* 0x00000006de077223 */ /* 0x000fe2000001010a */
[----:B------:R-:W-:Y:S01]  /*5aa0*/  FMUL.FTZ R10, R24, R0 ;  /* 0x00000000180a7220 */ /* 0x000fe20000410000 */
[--C-:B------:R-:W-:Y:S01]  /*5ab0*/  IADD3 R4, PT, PT, R225, -0x10, -R12.reuse ;  /* 0xfffffff0e1047810 */ /* 0x100fe20007ffe80c */
[----:B-1----:R-:W-:Y:S01]  /*5ac0*/  FFMA.FTZ R5, -R222, R5, R9 ;  /* 0x00000005de057223 */ /* 0x002fe20000010109 */
[----:B------:R-:W-:Y:S01]  /*5ad0*/  IADD3 R9, PT, PT, R61, -0x10, -R12 ;  /* 0xfffffff03d097810 */ /* 0x000fe20007ffe80c */
[----:B------:R1:W4:Y:S01]  /*5ae0*/  MUFU.TANH R11, R10 ;  /* 0x0000000a000b7308 */ /* 0x0003220000002400 */
[----:B------:R-:W-:-:S02]  /*5af0*/  IABS R4, R4 ;  /* 0x0000000400047213 */ /* 0x000fc40000000000 */
[----:B------:R-:W-:Y:S02]  /*5b00*/  FSEL R6, R5, -INF , !P4 ;  /* 0xff80000005067808 */ /* 0x000fe40006000000 */
[----:B------:R-:W-:Y:S01]  /*5b10*/  IABS R9, R9 ;  /* 0x0000000900097213 */ /* 0x000fe20000000000 */
[----:B---3--:R-:W-:Y:S01]  /*5b20*/  VIADD R8, R60, 0x10 ;  /* 0x000000103c087836 */ /* 0x008fe20000000000 */
[----:B------:R-:W-:Y:S02]  /*5b30*/  FSEL R237, R6, -INF , !P5 ;  /* 0xff80000006ed7808 */ /* 0x000fe40006800000 */
[----:B------:R-:W-:Y:S01]  /*5b40*/  FSEL R5, R7, -INF , !P1 ;  /* 0xff80000007057808 */ /* 0x000fe20004800000 */
[----:B------:R-:W-:Y:S01]  /*5b50*/  IMAD.MOV.U32 R6, RZ, RZ, R9 ;  /* 0x000000ffff067224 */ /* 0x000fe200078e0009 */
[----:B------:R-:W-:Y:S02]  /*5b60*/  I2FP.F32.S32 R4, R4 ;  /* 0x0000000400047245 */ /* 0x000fe40000201400 */
[----:B------:R-:W-:-:S02]  /*5b70*/  FSEL R156, R5, -INF , !P3 ;  /* 0xff800000059c7808 */ /* 0x000fc40005800000 */
[----:B------:R-:W-:Y:S01]  /*5b80*/  I2FP.F32.S32 R5, R6 ;  /* 0x0000000600057245 */ /* 0x000fe20000201400 */
[-C--:B------:R-:W-:Y:S01]  /*5b90*/  FMUL.FTZ R6, R27, R0.reuse ;  /* 0x000000001b067220 */ /* 0x080fe20000410000 */
[----:B-1----:R-:W-:Y:S01]  /*5ba0*/  FMUL.FTZ R10, R25, R0 ;  /* 0x00000000190a7220 */ /* 0x002fe20000410000 */
[----:B------:R-:W-:Y:S02]  /*5bb0*/  ISETP.GT.AND P4, PT, R2, R8, PT ;  /* 0x000000080200720c */ /* 0x000fe40003f84270 */
[C---:B----4-:R-:W-:Y:S01]  /*5bc0*/  FFMA.FTZ R7, -R222.reuse, R5, R13 ;  /* 0x00000005de077223 */ /* 0x050fe2000001010d */
[----:B------:R-:W-:Y:S01]  /*5bd0*/  FFMA.FTZ R5, -R222, R4, R11 ;  /* 0x00000004de057223 */ /* 0x000fe2000001010b */
[----:B------:R1:W-:Y:S01]  /*5be0*/  MUFU.TANH R13, R6 ;  /* 0x00000006000d7308 */ /* 0x0003e20000002400 */
[----:B------:R-:W-:Y:S01]  /*5bf0*/  IADD3 R4, PT, PT, R225, -0x11, -R12 ;  /* 0xffffffefe1047810 */ /* 0x000fe20007ffe80c */
[----:B--2---:R-:W-:Y:S01]  /*5c00*/  HMMA.16816.F32.BF16 R24, R20, R32, R48 ;  /* 0x000000201418723c */ /* 0x004fe20000041830 */
[----:B------:R-:W-:-:S02]  /*5c10*/  ISETP.GE.AND P5, PT, R8, R224, PT ;  /* 0x000000e00800720c */ /* 0x000fc40003fa6270 */
[----:B------:R-:W-:Y:S02]  /*5c20*/  IABS R4, R4 ;  /* 0x0000000400047213 */ /* 0x000fe40000000000 */
[----:B------:R-:W-:Y:S01]  /*5c30*/  ISETP.GT.AND P3, PT, R3, R8, PT ;  /* 0x000000080300720c */ /* 0x000fe20003f64270 */
[----:B------:R-:W2:Y:S01]  /*5c40*/  MUFU.TANH R10, R10 ;  /* 0x0000000a000a7308 */ /* 0x000ea20000002400 */
[----:B------:R-:W-:Y:S01]  /*5c50*/  ISETP.GE.AND P1, PT, R8, R229, PT ;  /* 0x000000e50800720c */ /* 0x000fe20003f26270 */
[----:B------:R-:W-:Y:S01]  /*5c60*/  VIADD R8, R60, 0x11 ;  /* 0x000000113c087836 */ /* 0x000fe20000000000 */
[----:B------:R-:W-:Y:S02]  /*5c70*/  I2FP.F32.S32 R4, R4 ;  /* 0x0000000400047245 */ /* 0x000fe40000201400 */
[----:B-1----:R-:W-:-:S04]  /*5c80*/  IADD3 R6, PT, PT, R61, -0x11, -R12 ;  /* 0xffffffef3d067810 */ /* 0x002fc80007ffe80c */
[----:B------:R-:W-:Y:S02]  /*5c90*/  IABS R9, R6 ;  /* 0x0000000600097213 */ /* 0x000fe40000000000 */
[----:B------:R-:W-:Y:S02]  /*5ca0*/  FSEL R6, R5, -INF , !P4 ;  /* 0xff80000005067808 */ /* 0x000fe40006000000 */
[----:B------:R-:W-:Y:S01]  /*5cb0*/  FSEL R5, R7, -INF , !P3 ;  /* 0xff80000007057808 */ /* 0x000fe20005800000 */
[----:B------:R-:W-:Y:S01]  /*5cc0*/  FMUL.FTZ R7, R18, R0 ;  /* 0x0000000012077220 */ /* 0x000fe20000410000 */
[----:B------:R-:W-:Y:S01]  /*5cd0*/  FSEL R234, R6, -INF , !P5 ;  /* 0xff80000006ea7808 */ /* 0x000fe20006800000 */
[----:B--2---:R-:W-:Y:S01]  /*5ce0*/  FFMA.FTZ R4, -R222, R4, R10 ;  /* 0x00000004de047223 */ /* 0x004fe2000001010a */
[----:B------:R-:W-:Y:S01]  /*5cf0*/  I2FP.F32.S32 R6, R9 ;  /* 0x0000000900067245 */ /* 0x000fe20000201400 */
[----:B------:R-:W-:Y:S01]  /*5d00*/  FMUL.FTZ R10, R16, R0 ;  /* 0x00000000100a7220 */ /* 0x000fe20000410000 */
[----:B------:R-:W-:Y:S01]  /*5d10*/  FSEL R75, R5, -INF , !P1 ;  /* 0xff800000054b7808 */ /* 0x000fe20004800000 */
[----:B------:R1:W-:Y:S01]  /*5d20*/  MUFU.TANH R14, R7 ;  /* 0x00000007000e7308 */ /* 0x0003e20000002400 */
[----:B------:R-:W-:-:S02]  /*5d30*/  ISETP.GT.AND P4, PT, R2, R8, PT ;  /* 0x000000080200720c */ /* 0x000fc40003f84270 */
[C---:B------:R-:W-:Y:S02]  /*5d40*/  ISETP.GE.AND P5, PT, R8.reuse, R224, PT ;  /* 0x000000e00800720c */ /* 0x040fe40003fa6270 */
[----:B------:R-:W-:Y:S02]  /*5d50*/  ISETP.GE.AND P3, PT, R8, R229, PT ;  /* 0x000000e50800720c */ /* 0x000fe40003f66270 */
[----:B------:R-:W-:Y:S01]  /*5d60*/  ISETP.GT.AND P1, PT, R3, R8, PT ;  /* 0x000000080300720c */ /* 0x000fe20003f24270 */
[----:B------:R-:W-:Y:S01]  /*5d70*/  FFMA.FTZ R8, -R222, R6, R13 ;  /* 0x00000006de087223 */ /* 0x000fe2000001010d */
[--C-:B------:R-:W-:Y:S01]  /*5d80*/  IADD3 R5, PT, PT, R225, -0x18, -R12.reuse ;  /* 0xffffffe8e1057810 */ /* 0x100fe20007ffe80c */
[----:B------:R2:W3:Y:S01]  /*5d90*/  MUFU.TANH R11, R10 ;  /* 0x0000000a000b7308 */ /* 0x0004e20000002400 */
[----:B------:R-:W-:Y:S02]  /*5da0*/  IADD3 R9, PT, PT, R61, -0x18, -R12 ;  /* 0xffffffe83d097810 */ /* 0x000fe40007ffe80c */
[----:B------:R-:W-:-:S02]  /*5db0*/  IABS R6, R5 ;  /* 0x0000000500067213 */ /* 0x000fc40000000000 */
[----:B------:R-:W-:Y:S02]  /*5dc0*/  FSEL R5, R4, -INF , !P4 ;  /* 0xff80000004057808 */ /* 0x000fe40006000000 */
[----:B------:R-:W-:Y:S01]  /*5dd0*/  IABS R9, R9 ;  /* 0x0000000900097213 */ /* 0x000fe20000000000 */
[----:B-1----:R-:W-:Y:S01]  /*5de0*/  VIADD R7, R60, 0x18 ;  /* 0x000000183c077836 */ /* 0x002fe20000000000 */
[----:B------:R-:W-:Y:S01]  /*5df0*/  FSEL R4, R8, -INF , !P1 ;  /* 0xff80000008047808 */ /* 0x000fe20004800000 */
[----:B------:R-:W-:Y:S01]  /*5e00*/  VIADD R8, R60, 0x19 ;  /* 0x000000193c087836 */ /* 0x000fe20000000000 */
[----:B------:R-:W-:Y:S01]  /*5e10*/  FSEL R70, R5, -INF , !P5 ;  /* 0xff80000005467808 */ /* 0x000fe20006800000 */
[----:B------:R-:W-:Y:S01]  /*5e20*/  IMAD.MOV.U32 R5, RZ, RZ, R9 ;  /* 0x000000ffff057224 */ /* 0x000fe200078e0009 */
[----:B------:R-:W-:Y:S01]  /*5e30*/  FSEL R68, R4, -INF , !P3 ;  /* 0xff80000004447808 */ /* 0x000fe20005800000 */
[----:B------:R-:W-:Y:S01]  /*5e40*/  IMAD.MOV.U32 R4, RZ, RZ, R6 ;  /* 0x000000ffff047224 */ /* 0x000fe200078e0006 */
[----:B------:R-:W-:-:S02]  /*5e50*/  ISETP.GT.AND P4, PT, R2, R7, PT ;  /* 0x000000070200720c */ /* 0x000fc40003f84270 */
[----:B------:R-:W-:Y:S01]  /*5e60*/  ISETP.GE.AND P5, PT, R7, R224, PT ;  /* 0x000000e00700720c */ /* 0x000fe20003fa6270 */
[-C--:B--2---:R-:W-:Y:S01]  /*5e70*/  FMUL.FTZ R10, R17, R0.reuse ;  /* 0x00000000110a7220 */ /* 0x084fe20000410000 */
[----:B------:R-:W-:Y:S02]  /*5e80*/  ISETP.GE.AND P1, PT, R7, R229, PT ;  /* 0x000000e50700720c */ /* 0x000fe40003f26270 */
[----:B------:R-:W-:Y:S01]  /*5e90*/  ISETP.GT.AND P3, PT, R3, R7, PT ;  /* 0x000000070300720c */ /* 0x000fe20003f64270 */
[----:B------:R-:W-:Y:S01]  /*5ea0*/  FMUL.FTZ R7, R19, R0 ;  /* 0x0000000013077220 */ /* 0x000fe20000410000 */
[----:B------:R-:W-:Y:S01]  /*5eb0*/  I2FP.F32.S32 R6, R5 ;  /* 0x0000000500067245 */ /* 0x000fe20000201400 */
[----:B------:R-:W1:Y:S01]  /*5ec0*/  MUFU.TANH R10, R10 ;  /* 0x0000000a000a7308 */ /* 0x000e620000002400 */
[----:B------:R-:W-:Y:S01]  /*5ed0*/  I2FP.F32.S32 R5, R4 ;  /* 0x0000000400057245 */ /* 0x000fe20000201400 */
[----:B------:R-:W-:Y:S01]  /*5ee0*/  HMMA.16816.F32.BF16 R16, R20, R34, R40 ;  /* 0x000000221410723c */ /* 0x000fe20000041828 */
[----:B------:R-:W-:Y:S01]  /*5ef0*/  IADD3 R4, PT, PT, R225, -0x19, -R12 ;  /* 0xffffffe7e1047810 */ /* 0x000fe20007ffe80c */
[----:B------:R-:W2:Y:S02]  /*5f00*/  LDSM.16.M88.4 R32, [R103+0x3800] ;  /* 0x003800006720783b */ /* 0x000ea40000000200 */
[----:B---3--:R-:W-:Y:S01]  /*5f10*/  FFMA.FTZ R5, -R222, R5, R11 ;  /* 0x00000005de057223 */ /* 0x008fe2000001010b */
[----:B------:R-:W-:Y:S01]  /*5f20*/  IABS R4, R4 ;  /* 0x0000000400047213 */ /* 0x000fe20000000000 */
[----:B------:R3:W4:Y:S02]  /*5f30*/  MUFU.TANH R13, R7 ;  /* 0x00000007000d7308 */ /* 0x0007240000002400 */
[----:B-----5:R-:W-:Y:S01]  /*5f40*/  HMMA.16816.F32.BF16 R40, R28, R36, R104 ;  /* 0x000000241c28723c */ /* 0x020fe20000041868 */
[----:B------:R-:W-:-:S02]  /*5f50*/  IMAD.MOV.U32 R104, RZ, RZ, R82 ;  /* 0x000000ffff687224 */ /* 0x000fc400078e0052 */
[----:B------:R-:W-:Y:S02]  /*5f60*/  IMAD.MOV.U32 R106, RZ, RZ, R115 ;  /* 0x000000ffff6a7224 */ /* 0x000fe400078e0073 */
[----:B------:R-:W-:Y:S02]  /*5f70*/  IMAD.MOV.U32 R107, RZ, RZ, R96 ;  /* 0x000000ffff6b7224 */ /* 0x000fe400078e0060 */
[----:B------:R-:W-:Y:S02]  /*5f80*/  IMAD.MOV.U32 R105, RZ, RZ, R100 ;  /* 0x000000ffff697224 */ /* 0x000fe400078e0064 */
[----:B------:R-:W-:Y:S02]  /*5f90*/  IMAD.MOV.U32 R96, RZ, RZ, R97 ;  /* 0x000000ffff607224 */ /* 0x000fe400078e0061 */
[----:B------:R-:W-:Y:S02]  /*5fa0*/  IMAD.MOV.U32 R97, RZ, RZ, R98 ;  /* 0x000000ffff617224 */ /* 0x000fe400078e0062 */
[----:B------:R-:W-:-:S02]  /*5fb0*/  IMAD.MOV.U32 R98, RZ, RZ, R99 ;  /* 0x000000ffff627224 */ /* 0x000fc400078e0063 */
[----:B---3--:R-:W-:Y:S01]  /*5fc0*/  FFMA.FTZ R7, -R222, R6, R14 ;  /* 0x00000006de077223 */ /* 0x008fe2000001010e */
[----:B------:R-:W-:Y:S01]  /*5fd0*/  IADD3 R6, PT, PT, R61, -0x19, -R12 ;  /* 0xffffffe73d067810 */ /* 0x000fe20007ffe80c */
[----:B------:R-:W-:-:S03]  /*5fe0*/  IMAD.MOV.U32 R99, RZ, RZ, R15 ;  /* 0x000000ffff637224 */ /* 0x000fc600078e000f */
[----:B------:R-:W-:Y:S02]  /*5ff0*/  IABS R9, R6 ;  /* 0x0000000600097213 */ /* 0x000fe40000000000 */
[----:B------:R-:W-:Y:S02]  /*6000*/  FSEL R6, R5, -INF , !P4 ;  /* 0xff80000005067808 */ /* 0x000fe40006000000 */
[----:B------:R-:W-:Y:S02]  /*6010*/  FSEL R5, R7, -INF , !P3 ;  /* 0xff80000007057808 */ /* 0x000fe40005800000 */
[----:B------:R-:W-:Y:S02]  /*6020*/  FSEL R69, R6, -INF , !P5 ;  /* 0xff80000006457808 */ /* 0x000fe40006800000 */
[----:B------:R-:W-:Y:S02]  /*6030*/  FSEL R65, R5, -INF , !P1 ;  /* 0xff80000005417808 */ /* 0x000fe40004800000 */
[----:B------:R-:W-:-:S02]  /*6040*/  I2FP.F32.S32 R5, R4 ;  /* 0x0000000400057245 */ /* 0x000fc40000201400 */
[----:B------:R-:W-:Y:S02]  /*6050*/  I2FP.F32.S32 R6, R9 ;  /* 0x0000000900067245 */ /* 0x000fe40000201400 */
[----:B------:R-:W-:Y:S01]  /*6060*/  ISETP.GT.AND P4, PT, R2, R8, PT ;  /* 0x000000080200720c */ /* 0x000fe20003f84270 */
[----:B-1----:R-:W-:Y:S01]  /*6070*/  FFMA.FTZ R5, -R222, R5, R10 ;  /* 0x00000005de057223 */ /* 0x002fe2000001010a */
[----:B------:R-:W-:Y:S01]  /*6080*/  ISETP.GE.AND P5, PT, R8, R224, PT ;  /* 0x000000e00800720c */ /* 0x000fe20003fa6270 */
[----:B------:R-:W-:Y:S01]  /*6090*/  FMUL.FTZ R10, R24, R0 ;  /* 0x00000000180a7220 */ /* 0x000fe20000410000 */
[----:B------:R-:W-:Y:S01]  /*60a0*/  ISETP.GE.AND P3, PT, R8, R229, PT ;  /* 0x000000e50800720c */ /* 0x000fe20003f66270 */
[----:B----4-:R-:W-:Y:S01]  /*60b0*/  FFMA.FTZ R7, -R222, R6, R13 ;  /* 0x00000006de077223 */ /* 0x010fe2000001010d */
[----:B------:R-:W-:Y:S01]  /*60c0*/  ISETP.GT.AND P1, PT, R3, R8, PT ;  /* 0x000000080300720c */ /* 0x000fe20003f24270 */
[----:B------:R-:W-:Y:S01]  /*60d0*/  FMUL.FTZ R8, R26, R0 ;  /* 0x000000001a087220 */ /* 0x000fe20000410000 */
[----:B------:R-:W-:Y:S01]  /*60e0*/  IADD3 R9, PT, PT, R61, -0x20, -R12 ;  /* 0xffffffe03d097810 */ /* 0x000fe20007ffe80c */
[----:B------:R1:W-:Y:S01]  /*60f0*/  MUFU.TANH R11, R10 ;  /* 0x0000000a000b7308 */ /* 0x0003e20000002400 */
[----:B------:R-:W-:-:S02]  /*6100*/  FSEL R6, R5, -INF , !P4 ;  /* 0xff80000005067808 */ /* 0x000fc40006000000 */
[----:B------:R-:W-:Y:S02]  /*6110*/  IABS R9, R9 ;  /* 0x0000000900097213 */ /* 0x000fe40000000000 */
[----:B------:R-:W-:Y:S02]  /*6120*/  IADD3 R4, PT, PT, R225, -0x20, -R12 ;  /* 0xffffffe0e1047810 */ /* 0x000fe40007ffe80c */
[----:B------:R-:W-:Y:S01]  /*6130*/  FSEL R66, R6, -INF , !P5 ;  /* 0xff80000006427808 */ /* 0x000fe20006800000 */
[----:B------:R3:W4:Y:S01]  /*6140*/  MUFU.TANH R13, R8 ;  /* 0x00000008000d7308 */ /* 0x0007220000002400 */
[----:B------:R-:W-:Y:S01]  /*6150*/  FSEL R5, R7, -INF , !P1 ;  /* 0xff80000007057808 */ /* 0x000fe20004800000 */
[----:B------:R-:W-:Y:S01]  /*6160*/  IMAD.MOV.U32 R6, RZ, RZ, R9 ;  /* 0x000000ffff067224 */ /* 0x000fe200078e0009 */
[----:B------:R-:W-:Y:S02]  /*6170*/  IABS R4, R4 ;  /* 0x0000000400047213 */ /* 0x000fe40000000000 */
[----:B------:R-:W-:-:S02]  /*6180*/  FSEL R67, R5, -INF , !P3 ;  /* 0xff80000005437808 */ /* 0x000fc40005800000 */
[----:B------:R-:W-:Y:S01]  /*6190*/  I2FP.F32.S32 R5, R6 ;  /* 0x0000000600057245 */ /* 0x000fe20000201400 */
[-C--:B------:R-:W-:Y:S01]  /*61a0*/  FMUL.FTZ R6, R27, R0.reuse ;  /* 0x000000001b067220 */ /* 0x080fe20000410000 */
[----:B-1----:R-:W-:Y:S01]  /*61b0*/  FMUL.FTZ R10, R25, R0 ;  /* 0x00000000190a7220 */ /* 0x002fe20000410000 */
[----:B------:R-:W-:Y:S01]  /*61c0*/  I2FP.F32.S32 R4, R4 ;  /* 0x0000000400047245 */ /* 0x000fe20000201400 */
[----:B--2---:R-:W-:Y:S04]  /*61d0*/  HMMA.16816.F32.BF16 R24, R20, R32, R52 ;  /* 0x000000201418723c */ /* 0x004fe80000041834 */
[----:B------:R-:W1:Y:S01]  /*61e0*/  MUFU.TANH R10, R10 ;  /* 0x0000000a000a7308 */ /* 0x000e620000002400 */
[----:B---3--:R-:W-:Y:S02]  /*61f0*/  VIADD R8, R60, 0x20 ;  /* 0x000000203c087836 */ /* 0x008fe40000000000 */
[C---:B----4-:R-:W-:Y:S01]  /*6200*/  FFMA.FTZ R7, -R222.reuse, R5, R13 ;  /* 0x00000005de077223 */ /* 0x050fe2000001010d */
[----:B------:R-:W-:Y:S01]  /*6210*/  FFMA.FTZ R5, -R222, R4, R11 ;  /* 0x00000004de057223 */ /* 0x000fe2000001010b */
[----:B------:R-:W-:Y:S01]  /*6220*/  IADD3 R4, PT, PT, R225, -0x21, -R12 ;  /* 0xffffffdfe1047810 */ /* 0x000fe20007ffe80c */
[----:B------:R-:W-:Y:S01]  /*6230*/  HMMA.16816.F32.BF16 R52, R28, R38, R108 ;  /* 0x000000261c34723c */ /* 0x000fe2000004186c */
[----:B------:R-:W-:Y:S01]  /*6240*/  ISETP.GT.AND P4, PT, R2, R8, PT ;  /* 0x000000080200720c */ /* 0x000fe20003f84270 */
[----:B------:R2:W3:Y:S01]  /*6250*/  MUFU.TANH R13, R6 ;  /* 0x00000006000d7308 */ /* 0x0004e20000002400 */
[----:B------:R-:W-:Y:S01]  /*6260*/  IABS R4, R4 ;  /* 0x0000000400047213 */ /* 0x000fe20000000000 */
[----:B------:R-:W4:Y:S01]  /*6270*/  LDSM.16.M88.4 R36, [R196+0x4800] ;  /* 0x00480000c424783b */ /* 0x000f220000000200 */
[----:B------:R-:W-:-:S02]  /*6280*/  ISETP.GE.AND P5, PT, R8, R224, PT ;  /* 0x000000e00800720c */ /* 0x000fc40003fa6270 */
[----:B------:R-:W-:Y:S02]  /*6290*/  ISETP.GT.AND P3, PT, R3, R8, PT ;  /* 0x000000080300720c */ /* 0x000fe40003f64270 */
[----:B------:R-:W-:Y:S01]  /*62a0*/  ISETP.GE.AND P1, PT, R8, R229, PT ;  /* 0x000000e50800720c */ /* 0x000fe20003f26270 */
[----:B------:R-:W-:Y:S01]  /*62b0*/  VIADD R8, R60, 0x21 ;  /* 0x000000213c087836 */ /* 0x000fe20000000000 */
[----:B------:R-:W-:-:S05]  /*62c0*/  I2FP.F32.S32 R4, R4 ;  /* 0x0000000400047245 */ /* 0x000fca0000201400 */
[----:B-1----:R-:W-:Y:S01]  /*62d0*/  FFMA.FTZ R4, -R222, R4, R10 ;  /* 0x00000004de047223 */ /* 0x002fe2000001010a */
[----:B------:R-:W-:Y:S01]  /*62e0*/  FMUL.FTZ R10, R16, R0 ;  /* 0x00000000100a7220 */ /* 0x000fe20000410000 */
[----:B--2---:R-:W-:-:S03]  /*62f0*/  IADD3 R6, PT, PT, R61, -0x21, -R12 ;  /* 0xffffffdf3d067810 */ /* 0x004fc60007ffe80c */
[----:B------:R1:W2:Y:S01]  /*6300*/  MUFU.TANH R11, R10 ;  /* 0x0000000a000b7308 */ /* 0x0002a20000002400 */
[----:B------:R-:W-:Y:S02]  /*6310*/  IABS R9, R6 ;  /* 0x0000000600097213 */ /* 0x000fe40000000000 */
[----:B------:R-:W-:Y:S02]  /*6320*/  FSEL R6, R5, -INF , !P4 ;  /* 0xff80000005067808 */ /* 0x000fe40006000000 */
[----:B------:R-:W-:Y:S01]  /*6330*/  FSEL R5, R7, -INF , !P3 ;  /* 0xff80000007057808 */ /* 0x000fe20005800000 */
[----:B------:R-:W-:Y:S01]  /*6340*/  FMUL.FTZ R7, R18, R0 ;  /* 0x0000000012077220 */ /* 0x000fe20000410000 */
[----:B------:R-:W-:Y:S02]  /*6350*/  FSEL R223, R6, -INF , !P5 ;  /* 0xff80000006df7808 */ /* 0x000fe40006800000 */
[----:B------:R-:W-:Y:S01]  /*6360*/  I2FP.F32.S32 R6, R9 ;  /* 0x0000000900067245 */ /* 0x000fe20000201400 */
[----:B------:R5:W2:Y:S01]  /*6370*/  MUFU.TANH R14, R7 ;  /* 0x00000007000e7308 */ /* 0x000aa20000002400 */
[----:B------:R-:W-:-:S02]  /*6380*/  FSEL R74, R5, -INF , !P1 ;  /* 0xff800000054a7808 */ /* 0x000fc40004800000 */
[----:B------:R-:W-:Y:S02]  /*6390*/  ISETP.GT.AND P4, PT, R2, R8, PT ;  /* 0x000000080200720c */ /* 0x000fe40003f84270 */
[C---:B------:R-:W-:Y:S01]  /*63a0*/  ISETP.GE.AND P5, PT, R8.reuse, R224, PT ;  /* 0x000000e00800720c */ /* 0x040fe20003fa6270 */
[----:B-1----:R-:W-:Y:S01]  /*63b0*/  FMUL.FTZ R10, R17, R0 ;  /* 0x00000000110a7220 */ /* 0x002fe20000410000 */
[----:B------:R-:W-:Y:S02]  /*63c0*/  ISETP.GE.AND P3, PT, R8, R229, PT ;  /* 0x000000e50800720c */ /* 0x000fe40003f66270 */
[----:B------:R-:W-:Y:S01]  /*63d0*/  ISETP.GT.AND P1, PT, R3, R8, PT ;  /* 0x000000080300720c */ /* 0x000fe20003f24270 */
[----:B---3--:R-:W-:Y:S01]  /*63e0*/  FFMA.FTZ R8, -R222, R6, R13 ;  /* 0x00000006de087223 */ /* 0x008fe2000001010d */
[--C-:B------:R-:W-:Y:S01]  /*63f0*/  IADD3 R5, PT, PT, R225, -0x28, -R12.reuse ;  /* 0xffffffd8e1057810 */ /* 0x100fe20007ffe80c */
[----:B------:R-:W1:Y:S01]  /*6400*/  MUFU.TANH R10, R10 ;  /* 0x0000000a000a7308 */ /* 0x000e620000002400 */
[----:B------:R-:W-:Y:S01]  /*6410*/  IADD3 R9, PT, PT, R61, -0x28, -R12 ;  /* 0xffffffd83d097810 */ /* 0x000fe20007ffe80c */
[----:B----4-:R-:W-:Y:S01]  /*6420*/  HMMA.16816.F32.BF16 R48, R28, R36, R192 ;  /* 0x000000241c30723c */ /* 0x010fe200000418c0 */
[----:B------:R-:W-:-:S02]  /*6430*/  IABS R6, R5 ;  /* 0x0000000500067213 */ /* 0x000fc40000000000 */
[----:B------:R-:W-:Y:S01]  /*6440*/  FSEL R5, R4, -INF , !P4 ;  /* 0xff80000004057808 */ /* 0x000fe20006000000 */
[----:B-----5:R-:W-:Y:S01]  /*6450*/  VIADD R7, R60, 0x28 ;  /* 0x000000283c077836 */ /* 0x020fe20000000000 */
[----:B------:R-:W-:Y:S02]  /*6460*/  IABS R9, R9 ;  /* 0x0000000900097213 */ /* 0x000fe40000000000 */
[----:B------:R-:W-:Y:S01]  /*6470*/  FSEL R4, R8, -INF , !P1 ;  /* 0xff80000008047808 */ /* 0x000fe20004800000 */
[----:B------:R-:W-:Y:S01]  /*6480*/  VIADD R8, R60, 0x29 ;  /* 0x000000293c087836 */ /* 0x000fe20000000000 */
[----:B------:R-:W-:Y:S01]  /*6490*/  FSEL R221, R5, -INF , !P5 ;  /* 0xff80000005dd7808 */ /* 0x000fe20006800000 */
[----:B------:R-:W-:Y:S01]  /*64a0*/  IMAD.MOV.U32 R5, RZ, RZ, R9 ;  /* 0x000000ffff057224 */ /* 0x000fe200078e0009 */
[----:B------:R-:W-:Y:S01]  /*64b0*/  FSEL R73, R4, -INF , !P3 ;  /* 0xff80000004497808 */ /* 0x000fe20005800000 */
[----:B------:R-:W-:Y:S01]  /*64c0*/  IMAD.MOV.U32 R4, RZ, RZ, R6 ;  /* 0x000000ffff047224 */ /* 0x000fe200078e0006 */
[----:B------:R-:W-:-:S02]  /*64d0*/  ISETP.GT.AND P4, PT, R2, R7, PT ;  /* 0x000000070200720c */ /* 0x000fc40003f84270 */
[C---:B------:R-:W-:Y:S02]  /*64e0*/  ISETP.GE.AND P5, PT, R7.reuse, R224, PT ;  /* 0x000000e00700720c */ /* 0x040fe40003fa6270 */
[----:B------:R-:W-:Y:S02]  /*64f0*/  ISETP.GE.AND P1, PT, R7, R229, PT ;  /* 0x000000e50700720c */ /* 0x000fe40003f26270 */
[----:B------:R-:W-:Y:S01]  /*6500*/  ISETP.GT.AND P3, PT, R3, R7, PT ;  /* 0x000000070300720c */ /* 0x000fe20003f64270 */
[----:B------:R-:W-:Y:S01]  /*6510*/  FMUL.FTZ R7, R19, R0 ;  /* 0x0000000013077220 */ /* 0x000fe20000410000 */
[----:B------:R-:W-:Y:S01]  /*6520*/  I2FP.F32.S32 R6, R5 ;  /* 0x0000000500067245 */ /* 0x000fe20000201400 */
[----:B------:R-:W-:Y:S01]  /*6530*/  HMMA.16816.F32.BF16 R16, R20, R34, R44 ;  /* 0x000000221410723c */ /* 0x000fe2000004182c */
[----:B------:R-:W-:Y:S01]  /*6540*/  I2FP.F32.S32 R5, R4 ;  /* 0x0000000400057245 */ /* 0x000fe20000201400 */
[----:B------:R3:W4:Y:S01]  /*6550*/  MUFU.TANH R13, R7 ;  /* 0x00000007000d7308 */ /* 0x0007220000002400 */
[----:B------:R-:W-:Y:S01]  /*6560*/  IADD3 R4, PT, PT, R225, -0x29, -R12 ;  /* 0xffffffd7e1047810 */ /* 0x000fe20007ffe80c */
[----:B------:R-:W5:Y:S02]  /*6570*/  LDSM.16.M88.4 R32, [R103+0x4000] ;  /* 0x004000006720783b */ /* 0x000f640000000200 */
[C---:B--2---:R-:W-:Y:S01]  /*6580*/  FFMA.FTZ R5, -R222.reuse, R5, R11 ;  /* 0x00000005de057223 */ /* 0x044fe2000001010b */
[----:B------:R-:W-:Y:S01]  /*6590*/  IABS R4, R4 ;  /* 0x0000000400047213 */ /* 0x000fe20000000000 */
[----:B------:R-:W-:Y:S01]  /*65a0*/  HMMA.16816.F32.BF16 R44, R28, R38, R188 ;  /* 0x000000261c2c723c */ /* 0x000fe200000418bc */
[----:B------:R-:W2:Y:S01]  /*65b0*/  LDSM.16.M88.4 R36, [R196+0x5000] ;  /* 0x00500000c424783b */ /* 0x000ea20000000200 */
[----:B---3--:R-:W-:Y:S01]  /*65c0*/  FFMA.FTZ R7, -R222, R6, R14 ;  /* 0x00000006de077223 */ /* 0x008fe2000001010e */
[----:B------:R-:W-:-:S04]  /*65d0*/  IADD3 R6, PT, PT, R61, -0x29, -R12 ;  /* 0xffffffd73d067810 */ /* 0x000fc80007ffe80c */
        /* <DEDUP_REMOVED lines=30> */
[----:B-----5:R-:W-:Y:S04]  /*67c0*/  HMMA.16816.F32.BF16 R24, R20, R32, R40 ;  /* 0x000000201418723c */ /* 0x020fe80000041828 */
[----:B------:R-:W1:Y:S01]  /*67d0*/  MUFU.TANH R10, R10 ;  /* 0x0000000a000a7308 */ /* 0x000e620000002400 */
[----:B---3--:R-:W-:Y:S02]  /*67e0*/  VIADD R8, R60, 0x30 ;  /* 0x000000303c087836 */ /* 0x008fe40000000000 */
[C---:B----4-:R-:W-:Y:S01]  /*67f0*/  FFMA.FTZ R7, -R222.reuse, R5, R13 ;  /* 0x00000005de077223 */ /* 0x050fe2000001010d */
[----:B------:R-:W-:Y:S01]  /*6800*/  FFMA.FTZ R5, -R222, R4, R11 ;  /* 0x00000004de057223 */ /* 0x000fe2000001010b */
[----:B------:R-:W-:Y:S01]  /*6810*/  IADD3 R4, PT, PT, R225, -0x31, -R12 ;  /* 0xffffffcfe1047810 */ /* 0x000fe20007ffe80c */
[----:B--2---:R-:W-:Y:S01]  /*6820*/  HMMA.16816.F32.BF16 R40, R28, R36, R184 ;  /* 0x000000241c28723c */ /* 0x004fe200000418b8 */
[----:B------:R-:W-:Y:S01]  /*6830*/  ISETP.GT.AND P4, PT, R2, R8, PT ;  /* 0x000000080200720c */ /* 0x000fe20003f84270 */
[----:B------:R2:W3:Y:S01]  /*6840*/  MUFU.TANH R13, R6 ;  /* 0x00000006000d7308 */ /* 0x0004e20000002400 */
[----:B------:R-:W-:-:S02]  /*6850*/  IABS R4, R4 ;  /* 0x0000000400047213 */ /* 0x000fc40000000000 */
[C---:B------:R-:W-:Y:S02]  /*6860*/  ISETP.GE.AND P5, PT, R8.reuse, R224, PT ;  /* 0x000000e00800720c */ /* 0x040fe40003fa6270 */
        /* <DEDUP_REMOVED lines=14> */
[----:B------:R4:W5:Y:S01]  /*6950*/  MUFU.TANH R14, R7 ;  /* 0x00000007000e7308 */ /* 0x0009620000002400 */
        /* <DEDUP_REMOVED lines=9> */
[----:B------:R-:W-:-:S02]  /*69f0*/  IADD3 R9, PT, PT, R61, -0x38, -R12 ;  /* 0xffffffc83d097810 */ /* 0x000fc40007ffe80c */
[----:B------:R-:W-:Y:S02]  /*6a00*/  IABS R6, R5 ;  /* 0x0000000500067213 */ /* 0x000fe40000000000 */
[----:B------:R-:W-:Y:S01]  /*6a10*/  FSEL R5, R4, -INF , !P4 ;  /* 0xff80000004057808 */ /* 0x000fe20006000000 */
[----:B----4-:R-:W-:Y:S01]  /*6a20*/  VIADD R7, R60, 0x38 ;  /* 0x000000383c077836 */ /* 0x010fe20000000000 */
        /* <DEDUP_REMOVED lines=15> */
[----:B------:R5:W3:Y:S01]  /*6b20*/  MUFU.TANH R13, R7 ;  /* 0x00000007000d7308 */ /* 0x000ae20000002400 */
[----:B------:R-:W-:Y:S01]  /*6b30*/  IADD3 R4, PT, PT, R225, -0x39, -R12 ;  /* 0xffffffc7e1047810 */ /* 0x000fe20007ffe80c */
[----:B------:R-:W4:Y:S02]  /*6b40*/  LDSM.16.M88.4 R32, [R103+0x4800] ;  /* 0x004800006720783b */ /* 0x000f240000000200 */
[C---:B--2---:R-:W-:Y:S01]  /*6b50*/  FFMA.FTZ R5, -R222.reuse, R5, R11 ;  /* 0x00000005de057223 */ /* 0x044fe2000001010b */
[----:B------:R-:W-:Y:S01]  /*6b60*/  IABS R4, R4 ;  /* 0x0000000400047213 */ /* 0x000fe20000000000 */
[----:B------:R-:W-:Y:S01]  /*6b70*/  HMMA.16816.F32.BF16 R52, R28, R38, R180 ;  /* 0x000000261c34723c */ /* 0x000fe200000418b4 */
[----:B------:R-:W2:Y:S01]  /*6b80*/  LDSM.16.M88.4 R36, [R196+0x5800] ;  /* 0x00580000c424783b */ /* 0x000ea20000000200 */
[----:B-----5:R-:W-:Y:S01]  /*6b90*/  FFMA.FTZ R7, -R222, R6, R14 ;  /* 0x00000006de077223 */ /* 0x020fe2000001010e */
        /* <DEDUP_REMOVED lines=13> */
[----:B---3--:R-:W-:Y:S01]  /*6c70*/  FFMA.FTZ R7, -R222, R6, R13 ;  /* 0x00000006de077223 */ /* 0x008fe2000001010d */
        /* <DEDUP_REMOVED lines=8> */
[----:B------:R3:W5:Y:S01]  /*6d00*/  MUFU.TANH R13, R8 ;  /* 0x00000008000d7308 */ /* 0x0007620000002400 */
        /* <DEDUP_REMOVED lines=8> */
[----:B----4-:R-:W-:Y:S04]  /*6d90*/  HMMA.16816.F32.BF16 R24, R20, R32, R48 ;  /* 0x000000201418723c */ /* 0x010fe80000041830 */
[----:B------:R-:W1:Y:S01]  /*6da0*/  MUFU.TANH R10, R10 ;  /* 0x0000000a000a7308 */ /* 0x000e620000002400 */
[----:B---3--:R-:W-:Y:S02]  /*6db0*/  VIADD R8, R60, 0x40 ;  /* 0x000000403c087836 */ /* 0x008fe40000000000 */
[C---:B-----5:R-:W-:Y:S01]  /*6dc0*/  FFMA.FTZ R7, -R222.reuse, R5, R13 ;  /* 0x00000005de077223 */ /* 0x060fe2000001010d */
        /* <DEDUP_REMOVED lines=377> */
[----:B------:R-:W-:Y:S01]  /*8560*/  IABS R4, R4 ;  /* 0x0000000400047213 */ /* 0x000fe20000000000 */
[----:B------:R-:W-:Y:S01]  /*8570*/  IMAD.MOV.U32 R243, RZ, RZ, R122 ;  /* 0x000000fffff37224 */ /* 0x000fe200078e007a */
        /* <DEDUP_REMOVED lines=89> */
[C---:B--2---:R-:W-:Y:S01]  /*8b10*/  HMMA.16816.F32.BF16 R40, R28.reuse, R36, R76 ;  /* 0x000000241c28723c */ /* 0x044fe2000004184c */
[----:B------:R-:W-:Y:S01]  /*8b20*/  ISETP.GT.AND P4, PT, R2, R8, PT ;  /* 0x000000080200720c */ /* 0x000fe20003f84270 */
[----:B------:R2:W3:Y:S01]  /*8b30*/  MUFU.TANH R13, R6 ;  /* 0x00000006000d7308 */ /* 0x0004e20000002400 */
[----:B------:R-:W-:Y:S01]  /*8b40*/  IABS R4, R4 ;  /* 0x0000000400047213 */ /* 0x000fe20000000000 */
[----:B------:R-:W-:Y:S01]  /*8b50*/  IMAD.MOV.U32 R78, RZ, RZ, R120 ;  /* 0x000000ffff4e7224 */ /* 0x000fe200078e0078 */
[C---:B------:R-:W-:Y:S01]  /*8b60*/  ISETP.GE.AND P5, PT, R8.reuse, R224, PT ;  /* 0x000000e00800720c */ /* 0x040fe20003fa6270 */
[----:B------:R-:W-:Y:S01]  /*8b70*/  IMAD.MOV.U32 R76, RZ, RZ, R56 ;  /* 0x000000ffff4c7224 */ /* 0x000fe200078e0038 */
[----:B------:R-:W-:Y:S01]  /*8b80*/  ISETP.GT.AND P3, PT, R3, R8, PT ;  /* 0x000000080300720c */ /* 0x000fe20003f64270 */
[----:B------:R-:W-:Y:S01]  /*8b90*/  IMAD.MOV.U32 R77, RZ, RZ, R57 ;  /* 0x000000ffff4d7224 */ /* 0x000fe200078e0039 */
[----:B------:R-:W-:Y:S01]  /*8ba0*/  ISETP.GE.AND P1, PT, R8, R229, PT ;  /* 0x000000e50800720c */ /* 0x000fe20003f26270 */
[----:B------:R-:W-:Y:S01]  /*8bb0*/  VIADD R8, R60, 0x91 ;  /* 0x000000913c087836 */ /* 0x000fe20000000000 */
[----:B------:R-:W-:Y:S01]  /*8bc0*/  I2FP.F32.S32 R4, R4 ;  /* 0x0000000400047245 */ /* 0x000fe20000201400 */
[----:B------:R-:W-:Y:S01]  /*8bd0*/  HMMA.16816.F32.BF16 R56, R28, R38, R116 ;  /* 0x000000261c38723c */ /* 0x000fe20000041874 */
[----:B------:R-:W4:Y:S01]  /*8be0*/  LDSM.16.M88.4 R36, [R196+0x8800] ;  /* 0x00880000c424783b */ /* 0x000f220000000200 */
[----:B------:R-:W-:-:S02]  /*8bf0*/  IMAD.MOV.U32 R79, RZ, RZ, R127 ;  /* 0x000000ffff4f7224 */ /* 0x000fc400078e007f */
        /* <DEDUP_REMOVED lines=10> */
[----:B------:R5:W4:Y:S01]  /*8ca0*/  MUFU.TANH R14, R7 ;  /* 0x00000007000e7308 */ /* 0x000b220000002400 */
        /* <DEDUP_REMOVED lines=28> */
[----:B------:R3:W5:Y:S01]  /*8e70*/  MUFU.TANH R13, R7 ;  /* 0x00000007000d7308 */ /* 0x0007620000002400 */
[----:B------:R-:W-:Y:S01]  /*8e80*/  IADD3 R4, PT, PT, R225, -0x99, -R12 ;  /* 0xffffff67e1047810 */ /* 0x000fe20007ffe80c */
[----:B------:R-:W5:Y:S02]  /*8e90*/  LDSM.16.M88.4 R32, [R103+0x7800] ;  /* 0x007800006720783b */ /* 0x000f640000000200 */
[----:B--2---:R-:W-:Y:S01]  /*8ea0*/  FFMA.FTZ R5, -R222, R5, R11 ;  /* 0x00000005de057223 */ /* 0x004fe2000001010b */
[----:B------:R-:W-:Y:S01]  /*8eb0*/  IABS R4, R4 ;  /* 0x0000000400047213 */ /* 0x000fe20000000000 */
[----:B----4-:R-:W-:Y:S01]  /*8ec0*/  HMMA.16816.F32.BF16 R52, R28, R36, R76 ;  /* 0x000000241c34723c */ /* 0x010fe2000004184c */
[----:B------:R-:W-:-:S02]  /*8ed0*/  IMAD.MOV.U32 R79, RZ, RZ, R125 ;  /* 0x000000ffff4f7224 */ /* 0x000fc400078e007d */
[----:B------:R-:W-:Y:S02]  /*8ee0*/  IMAD.MOV.U32 R78, RZ, RZ, R90 ;  /* 0x000000ffff4e7224 */ /* 0x000fe400078e005a */
[----:B------:R-:W-:Y:S02]  /*8ef0*/  IMAD.MOV.U32 R76, RZ, RZ, R83 ;  /* 0x000000ffff4c7224 */ /* 0x000fe400078e0053 */
[----:B------:R-:W-:Y:S02]  /*8f00*/  IMAD.MOV.U32 R77, RZ, RZ, R87 ;  /* 0x000000ffff4d7224 */ /* 0x000fe400078e0057 */
        /* <DEDUP_REMOVED lines=14> */
[----:B-----5:R-:W-:Y:S01]  /*8ff0*/  FFMA.FTZ R7, -R222, R6, R13 ;  /* 0x00000006de077223 */ /* 0x020fe2000001010d */
        /* <DEDUP_REMOVED lines=8> */
[----:B------:R2:W3:Y:S01]  /*9080*/  MUFU.TANH R13, R8 ;  /* 0x00000008000d7308 */ /* 0x0004e20000002400 */
        /* <DEDUP_REMOVED lines=8> */
[----:B------:R-:W-:Y:S04]  /*9110*/  HMMA.16816.F32.BF16 R24, R20, R32, R48 ;  /* 0x000000201418723c */ /* 0x000fe80000041830 */
[----:B------:R-:W1:Y:S01]  /*9120*/  MUFU.TANH R10, R10 ;  /* 0x0000000a000a7308 */ /* 0x000e620000002400 */
[----:B--2---:R-:W-:Y:S02]  /*9130*/  VIADD R8, R60, 0xa0 ;  /* 0x000000a03c087836 */ /* 0x004fe40000000000 */
[C---:B---3--:R-:W-:Y:S01]  /*9140*/  FFMA.FTZ R7, -R222.reuse, R5, R13 ;  /* 0x00000005de077223 */ /* 0x048fe2000001010d */
[----:B------:R-:W-:Y:S01]  /*9150*/  FFMA.FTZ R5, -R222, R4, R11 ;  /* 0x00000004de057223 */ /* 0x000fe2000001010b */
[----:B------:R-:W-:Y:S01]  /*9160*/  IADD3 R4, PT, PT, R225, -0xa1, -R12 ;  /* 0xffffff5fe1047810 */ /* 0x000fe20007ffe80c */
[----:B------:R-:W-:Y:S01]  /*9170*/  HMMA.16816.F32.BF16 R48, R28, R38, R76 ;  /* 0x000000261c30723c */ /* 0x000fe2000004184c */
[----:B------:R-:W-:Y:S01]  /*9180*/  ISETP.GT.AND P4, PT, R2, R8, PT ;  /* 0x000000080200720c */ /* 0x000fe20003f84270 */
[----:B------:R2:W3:Y:S01]  /*9190*/  MUFU.TANH R13, R6 ;  /* 0x00000006000d7308 */ /* 0x0004e20000002400 */
[----:B------:R-:W-:Y:S01]  /*91a0*/  IABS R4, R4 ;  /* 0x0000000400047213 */ /* 0x000fe20000000000 */
[----:B------:R-:W-:Y:S01]  /*91b0*/  IMAD.MOV.U32 R76, RZ, RZ, R84 ;  /* 0x000000ffff4c7224 */ /* 0x000fe200078e0054 */
[C---:B------:R-:W-:Y:S01]  /*91c0*/  ISETP.GE.AND P5, PT, R8.reuse, R224, PT ;  /* 0x000000e00800720c */ /* 0x040fe20003fa6270 */
[----:B------:R-:W-:Y:S01]  /*91d0*/  IMAD.MOV.U32 R78, RZ, RZ, R86 ;  /* 0x000000ffff4e7224 */ /* 0x000fe200078e0056 */
[----:B------:R-:W-:Y:S01]  /*91e0*/  ISETP.GT.AND P3, PT, R3, R8, PT ;  /* 0x000000080300720c */ /* 0x000fe20003f64270 */
[----:B------:R-:W-:Y:S01]  /*91f0*/  LDSM.16.M88.4 R36, [R103+0x8800] ;  /* 0x008800006724783b */ /* 0x000fe20000000200 */
[----:B------:R-:W-:Y:S01]  /*9200*/  ISETP.GE.AND P1, PT, R8, R229, PT ;  /* 0x000000e50800720c */ /* 0x000fe20003f26270 */
[----:B------:R-:W-:Y:S01]  /*9210*/  VIADD R8, R60, 0xa1 ;  /* 0x000000a13c087836 */ /* 0x000fe20000000000 */
[----:B------:R-:W-:Y:S01]  /*9220*/  I2FP.F32.S32 R4, R4 ;  /* 0x0000000400047245 */ /* 0x000fe20000201400 */
[----:B------:R-:W-:-:S02]  /*9230*/  IMAD.MOV.U32 R79, RZ, RZ, R123 ;  /* 0x000000ffff4f7224 */ /* 0x000fc400078e007b */
[----:B------:R-:W-:Y:S02]  /*9240*/  IMAD.MOV.U32 R77, RZ, RZ, R85 ;  /* 0x000000ffff4d7224 */ /* 0x000fe400078e0055 */
        /* <DEDUP_REMOVED lines=76> */
[----:B----4-:R-:W-:Y:S01]  /*9710*/  HMMA.16816.F32.BF16 R24, R20, R32, R40 ;  /* 0x000000201418723c */ /* 0x010fe20000041828 */
[----:B------:R-:W1:Y:S03]  /*9720*/  LDSM.16.M88.4 R40, [R196+0x9000] ;  /* 0x00900000c428783b */ /* 0x000e660000000200 */
[----:B------:R-:W4:Y:S01]  /*9730*/  MUFU.TANH R10, R10 ;  /* 0x0000000a000a7308 */ /* 0x000f220000002400 */
[----:B--2---:R-:W-:Y:S02]  /*9740*/  VIADD R8, R60, 0xb0 ;  /* 0x000000b03c087836 */ /* 0x004fe40000000000 */
[C---:B---3--:R-:W-:Y:S01]  /*9750*/  FFMA.FTZ R7, -R222.reuse, R5, R13 ;  /* 0x00000005de077223 */ /* 0x048fe2000001010d */
[----:B------:R-:W-:Y:S01]  /*9760*/  FFMA.FTZ R5, -R222, R4, R11 ;  /* 0x00000004de057223 */ /* 0x000fe2000001010b */
[----:B------:R-:W-:-:S02]  /*9770*/  IADD3 R4, PT, PT, R225, -0xb1, -R12 ;  /* 0xffffff4fe1047810 */ /* 0x000fc40007ffe80c */
[----:B------:R-:W-:Y:S01]  /*9780*/  ISETP.GT.AND P4, PT, R2, R8, PT ;  /* 0x000000080200720c */ /* 0x000fe20003f84270 */
[----:B------:R2:W3:Y:S01]  /*9790*/  MUFU.TANH R13, R6 ;  /* 0x00000006000d7308 */ /* 0x0004e20000002400 */
[----:B------:R-:W-:Y:S02]  /*97a0*/  IABS R4, R4 ;  /* 0x0000000400047213 */ /* 0x000fe40000000000 */
[C---:B------:R-:W-:Y:S02]  /*97b0*/  ISETP.GE.AND P5, PT, R8.reuse, R224, PT ;  /* 0x000000e00800720c */ /* 0x040fe40003fa6270 */
[----:B------:R-:W-:Y:S02]  /*97c0*/  ISETP.GT.AND P3, PT, R3, R8, PT ;  /* 0x000000080300720c */ /* 0x000fe40003f64270 */
[----:B------:R-:W-:Y:S01]  /*97d0*/  ISETP.GE.AND P1, PT, R8, R229, PT ;  /* 0x000000e50800720c */ /* 0x000fe20003f26270 */
[----:B------:R-:W-:Y:S01]  /*97e0*/  VIADD R8, R60, 0xb1 ;  /* 0x000000b13c087836 */ /* 0x000fe20000000000 */
[----:B------:R-:W-:-:S05]  /*97f0*/  I2FP.F32.S32 R4, R4 ;  /* 0x0000000400047245 */ /* 0x000fca0000201400 */
[----:B----4-:R-:W-:Y:S01]  /*9800*/  FFMA.FTZ R4, -R222, R4, R10 ;  /* 0x00000004de047223 */ /* 0x010fe2000001010a */
[----:B------:R-:W-:Y:S01]  /*9810*/  FMUL.FTZ R10, R16, R0 ;  /* 0x00000000100a7220 */ /* 0x000fe20000410000 */
[----:B--2---:R-:W-:-:S03]  /*9820*/  IADD3 R6, PT, PT, R61, -0xb1, -R12 ;  /* 0xffffff4f3d067810 */ /* 0x004fc60007ffe80c */
[----:B------:R2:W4:Y:S01]  /*9830*/  MUFU.TANH R11, R10 ;  /* 0x0000000a000b7308 */ /* 0x0005220000002400 */
[----:B------:R-:W-:Y:S02]  /*9840*/  IABS R9, R6 ;  /* 0x0000000600097213 */ /* 0x000fe40000000000 */
[----:B------:R-:W-:Y:S02]  /*9850*/  FSEL R6, R5, -INF , !P4 ;  /* 0xff80000005067808 */ /* 0x000fe40006000000 */
[----:B------:R-:W-:Y:S01]  /*9860*/  FSEL R5, R7, -INF , !P3 ;  /* 0xff80000007057808 */ /* 0x000fe20005800000 */
[----:B------:R-:W-:Y:S01]  /*9870*/  FMUL.FTZ R7, R18, R0 ;  /* 0x0000000012077220 */ /* 0x000fe20000410000 */
[----:B------:R-:W-:Y:S02]  /*9880*/  FSEL R127, R6, -INF , !P5 ;  /* 0xff800000067f7808 */ /* 0x000fe40006800000 */
[----:B------:R-:W-:Y:S01]  /*9890*/  I2FP.F32.S32 R6, R9 ;  /* 0x0000000900067245 */ /* 0x000fe20000201400 */
[----:B------:R5:W4:Y:S01]  /*98a0*/  MUFU.TANH R14, R7 ;  /* 0x00000007000e7308 */ /* 0x000b220000002400 */
[----:B------:R-:W-:Y:S01]  /*98b0*/  FSEL R94, R5, -INF , !P1 ;  /* 0xff800000055e7808 */ /* 0x000fe20004800000 */
[----:B-1----:R-:W-:Y:S01]  /*98c0*/  HMMA.16816.F32.BF16 R44, R28, R40, R76 ;  /* 0x000000281c2c723c */ /* 0x002fe2000004184c */
[----:B------:R-:W-:-:S02]  /*98d0*/  ISETP.GT.AND P4, PT, R2, R8, PT ;  /* 0x000000080200720c */ /* 0x000fc40003f84270 */
[C---:B------:R-:W-:Y:S01]  /*98e0*/  ISETP.GE.AND P5, PT, R8.reuse, R224, PT ;  /* 0x000000e00800720c */ /* 0x040fe20003fa6270 */
[----:B--2---:R-:W-:Y:S01]  /*98f0*/  FMUL.FTZ R10, R17, R0 ;  /* 0x00000000110a7220 */ /* 0x004fe20000410000 */
[----:B------:R-:W-:Y:S02]  /*9900*/  ISETP.GE.AND P3, PT, R8, R229, PT ;  /* 0x000000e50800720c */ /* 0x000fe40003f66270 */
[----:B------:R-:W-:Y:S01]  /*9910*/  ISETP.GT.AND P1, PT, R3, R8, PT ;  /* 0x000000080300720c */ /* 0x000fe20003f24270 */
[----:B---3--:R-:W-:Y:S01]  /*9920*/  FFMA.FTZ R8, -R222, R6, R13 ;  /* 0x00000006de087223 */ /* 0x008fe2000001010d */
[--C-:B------:R-:W-:Y:S01]  /*9930*/  IADD3 R5, PT, PT, R225, -0xb8, -R12.reuse ;  /* 0xffffff48e1057810 */ /* 0x100fe20007ffe80c */
[----:B------:R-:W1:Y:S01]  /*9940*/  MUFU.TANH R10, R10 ;  /* 0x0000000a000a7308 */ /* 0x000e620000002400 */
[----:B------:R-:W-:Y:S01]  /*9950*/  IADD3 R9, PT, PT, R61, -0xb8, -R12 ;  /* 0xffffff483d097810 */ /* 0x000fe20007ffe80c */
[----:B------:R-:W-:Y:S01]  /*9960*/  HMMA.16816.F32.BF16 R40, R28, R42, R104 ;  /* 0x0000002a1c28723c */ /* 0x000fe20000041868 */
        /* <DEDUP_REMOVED lines=10> */
[----:B------:R-:W-:Y:S01]  /*9a10*/  ISETP.GT.AND P4, PT, R2, R7, PT ;  /* 0x000000070200720c */ /* 0x000fe20003f84270 */
[----:B------:R-:W-:Y:S01]  /*9a20*/  HMMA.16816.F32.BF16 R28, R28, R136, R96 ;  /* 0x000000881c1c723c */ /* 0x000fe20000041860 */
[----:B------:R-:W-:-:S02]  /*9a30*/  ISETP.GE.AND P5, PT, R7, R224, PT ;  /* 0x000000e00700720c */ /* 0x000fc40003fa6270 */
        /* <DEDUP_REMOVED lines=8> */
[----:B------:R-:W5:Y:S01]  /*9ac0*/  LDSM.16.M88.4 R32, [R103+0x9000] ;  /* 0x009000006720783b */ /* 0x000f620000000200 */
[----:B------:R-:W-:-:S04]  /*9ad0*/  DEPBAR.LE SB0, 0x0 ;  /* 0x000080000000791a */ /* 0x000fc80000000000 */
[C---:B----4-:R-:W-:Y:S01]  /*9ae0*/  FFMA.FTZ R5, -R222.reuse, R5, R11 ;  /* 0x00000005de057223 */ /* 0x050fe2000001010b */
[----:B------:R-:W-:Y:S02]  /*9af0*/  IABS R4, R4 ;  /* 0x0000000400047213 */ /* 0x000fe40000000000 */
[----:B------:R-:W-:Y:S01]  /*9b00*/  HMMA.16816.F32.BF16 R28, R20, R88, R28 ;  /* 0x00000058141c723c */ /* 0x000fe2000004181c */
[----:B--2---:R-:W-:Y:S01]  /*9b10*/  FFMA.FTZ R7, -R222, R6, R14 ;  /* 0x00000006de077223 */ /* 0x004fe2000001010e */
        /* <DEDUP_REMOVED lines=10> */
[----:B------:R-:W-:Y:S01]  /*9bc0*/  BAR.SYNC.DEFER_BLOCKING 0x0 ;  /* 0x0000000000007b1d */ /* 0x000fe20000010000 */
        /* <DEDUP_REMOVED lines=35> */
[----:B-1----:R-:W-:Y:S01]  /*9e00*/  FFMA.FTZ R4, -R222, R4, R10 ;  /* 0x00000004de047223 */ /* 0x002fe2000001010a */
[----:B------:R-:W-:Y:S01]  /*9e10*/  FMUL.FTZ R10, R16, R0 ;  /* 0x00000000100a7220 */ /* 0x000fe20000410000 */
[----:B--2---:R-:W-:-:S04]  /*9e20*/  IADD3 R6, PT, PT, R61, -0xc1, -R12 ;  /* 0xffffff3f3d067810 */ /* 0x004fc80007ffe80c */
[----:B------:R-:W-:Y:S02]  /*9e30*/  IABS R9, R6 ;  /* 0x0000000600097213 */ /* 0x000fe40000000000 */
[----:B------:R-:W-:Y:S02]  /*9e40*/  FSEL R6, R5, -INF , !P4 ;  /* 0xff80000005067808 */ /* 0x000fe40006000000 */
[----:B------:R-:W-:Y:S01]  /*9e50*/  FSEL R5, R7, -INF , !P3 ;  /* 0xff80000007057808 */ /* 0x000fe20005800000 */
[----:B------:R-:W-:Y:S01]  /*9e60*/  FMUL.FTZ R7, R18, R0 ;  /* 0x0000000012077220 */ /* 0x000fe20000410000 */
[----:B------:R-:W-:Y:S02]  /*9e70*/  FSEL R123, R6, -INF , !P5 ;  /* 0xff800000067b7808 */ /* 0x000fe40006800000 */
[----:B------:R-:W-:Y:S01]  /*9e80*/  I2FP.F32.S32 R6, R9 ;  /* 0x0000000900067245 */ /* 0x000fe20000201400 */
[----:B------:R1:W-:Y:S01]  /*9e90*/  MUFU.TANH R14, R7 ;  /* 0x00000007000e7308 */ /* 0x0003e20000002400 */
[----:B------:R-:W-:-:S02]  /*9ea0*/  FSEL R85, R5, -INF , !P1 ;  /* 0xff80000005557808 */ /* 0x000fc40004800000 */
[----:B------:R-:W-:Y:S02]  /*9eb0*/  ISETP.GT.AND P4, PT, R2, R8, PT ;  /* 0x000000080200720c */ /* 0x000fe40003f84270 */
[C---:B------:R-:W-:Y:S02]  /*9ec0*/  ISETP.GE.AND P5, PT, R8.reuse, R224, PT ;  /* 0x000000e00800720c */ /* 0x040fe40003fa6270 */
[----:B------:R-:W-:Y:S02]  /*9ed0*/  ISETP.GE.AND P3, PT, R8, R229, PT ;  /* 0x000000e50800720c */ /* 0x000fe40003f66270 */
[----:B------:R-:W-:Y:S01]  /*9ee0*/  ISETP.GT.AND P1, PT, R3, R8, PT ;  /* 0x000000080300720c */ /* 0x000fe20003f24270 */
[----:B---3--:R-:W-:Y:S01]  /*9ef0*/  FFMA.FTZ R8, -R222, R6, R13 ;  /* 0x00000006de087223 */ /* 0x008fe2000001010d */
[--C-:B------:R-:W-:Y:S01]  /*9f00*/  IADD3 R5, PT, PT, R225, -0xc8, -R12.reuse ;  /* 0xffffff38e1057810 */ /* 0x100fe20007ffe80c */
[----:B------:R2:W3:Y:S01]  /*9f10*/  MUFU.TANH R13, R10 ;  /* 0x0000000a000d7308 */ /* 0x0004e20000002400 */
[----:B------:R-:W-:-:S02]  /*9f20*/  IADD3 R9, PT, PT, R61, -0xc8, -R12 ;  /* 0xffffff383d097810 */ /* 0x000fc40007ffe80c */
[----:B------:R-:W-:Y:S02]  /*9f30*/  IABS R6, R5 ;  /* 0x0000000500067213 */ /* 0x000fe40000000000 */
[----:B------:R-:W-:Y:S01]  /*9f40*/  FSEL R5, R4, -INF , !P4 ;  /* 0xff80000004057808 */ /* 0x000fe20006000000 */
[----:B-1----:R-:W-:Y:S01]  /*9f50*/  VIADD R7, R60, 0xc8 ;  /* 0x000000c83c077836 */ /* 0x002fe20000000000 */
        /* <DEDUP_REMOVED lines=17> */
[----:B------:R-:W-:-:S03]  /*a070*/  IADD3 R4, PT, PT, R225, -0xc9, -R12 ;  /* 0xffffff37e1047810 */ /* 0x000fc60007ffe80c */
[----:B---3--:R-:W-:Y:S01]  /*a080*/  FFMA.FTZ R5, -R222, R5, R13 ;  /* 0x00000005de057223 */ /* 0x008fe2000001010d */
[----:B------:R-:W-:Y:S01]  /*a090*/  IABS R4, R4 ;  /* 0x0000000400047213 */ /* 0x000fe20000000000 */
[----:B------:R2:W3:Y:S03]  /*a0a0*/  MUFU.TANH R11, R7 ;  /* 0x00000007000b7308 */ /* 0x0004e60000002400 */
[----:B------:R-:W-:-:S05]  /*a0b0*/  I2FP.F32.S32 R4, R4 ;  /* 0x0000000400047245 */ /* 0x000fca0000201400 */
[----:B-1----:R-:W-:Y:S01]  /*a0c0*/  FFMA.FTZ R4, -R222, R4, R10 ;  /* 0x00000004de047223 */ /* 0x002fe2000001010a */
[----:B------:R-:W-:Y:S01]  /*a0d0*/  FMUL.FTZ R10, R24, R0 ;  /* 0x00000000180a7220 */ /* 0x000fe20000410000 */
[----:B--2---:R-:W-:Y:S01]  /*a0e0*/  FFMA.FTZ R7, -R222, R6, R14 ;  /* 0x00000006de077223 */ /* 0x004fe2000001010e */
[----:B------:R-:W-:-:S04]  /*a0f0*/  IADD3 R6, PT, PT, R61, -0xc9, -R12 ;  /* 0xffffff373d067810 */ /* 0x000fc80007ffe80c */
[----:B------:R-:W-:Y:S02]  /*a100*/  IABS R9, R6 ;  /* 0x0000000600097213 */ /* 0x000fe40000000000 */
[----:B------:R-:W-:Y:S02]  /*a110*/  FSEL R6, R5, -INF , !P4 ;  /* 0xff80000005067808 */ /* 0x000fe40006000000 */
[----:B------:R-:W-:Y:S01]  /*a120*/  FSEL R5, R7, -INF , !P3 ;  /* 0xff80000007057808 */ /* 0x000fe20005800000 */
[----:B------:R-:W-:Y:S01]  /*a130*/  VIADD R7, R60, 0xd0 ;  /* 0x000000d03c077836 */ /* 0x000fe20000000000 */
[----:B------:R-:W-:Y:S02]  /*a140*/  FSEL R82, R6, -INF , !P5 ;  /* 0xff80000006527808 */ /* 0x000fe40006800000 */
[----:B------:R-:W-:Y:S02]  /*a150*/  I2FP.F32.S32 R6, R9 ;  /* 0x0000000900067245 */ /* 0x000fe40000201400 */
[----:B------:R-:W-:-:S02]  /*a160*/  FSEL R77, R5, -INF , !P1 ;  /* 0xff800000054d7808 */ /* 0x000fc40004800000 */
[----:B------:R-:W-:Y:S02]  /*a170*/  ISETP.GT.AND P4, PT, R2, R8, PT ;  /* 0x000000080200720c */ /* 0x000fe40003f84270 */
[C---:B------:R-:W-:Y:S02]  /*a180*/  ISETP.GE.AND P5, PT, R8.reuse, R224, PT ;  /* 0x000000e00800720c */ /* 0x040fe40003fa6270 */
[----:B------:R-:W-:Y:S02]  /*a190*/  ISETP.GE.AND P3, PT, R8, R229, PT ;  /* 0x000000e50800720c */ /* 0x000fe40003f66270 */
[----:B------:R-:W-:Y:S01]  /*a1a0*/  ISETP.GT.AND P1, PT, R3, R8, PT ;  /* 0x000000080300720c */ /* 0x000fe20003f24270 */
[----:B---3--:R-:W-:Y:S01]  /*a1b0*/  FFMA.FTZ R8, -R222, R6, R11 ;  /* 0x00000006de087223 */ /* 0x008fe2000001010b */
[----:B------:R-:W-:Y:S01]  /*a1c0*/  FMUL.FTZ R6, R26, R0 ;  /* 0x000000001a067220 */ /* 0x000fe20000410000 */
[--C-:B------:R-:W-:Y:S01]  /*a1d0*/  IADD3 R5, PT, PT, R225, -0xd0, -R12.reuse ;  /* 0xffffff30e1057810 */ /* 0x100fe20007ffe80c */
[----:B------:R1:W2:Y:S01]  /*a1e0*/  MUFU.TANH R11, R10 ;  /* 0x0000000a000b7308 */ /* 0x0002a20000002400 */
[----:B------:R-:W-:-:S04]  /*a1f0*/  IADD3 R9, PT, PT, R61, -0xd0, -R12 ;  /* 0xffffff303d097810 */ /* 0x000fc80007ffe80c */
[----:B------:R-:W-:-:S03]  /*a200*/  IABS R9, R9 ;  /* 0x0000000900097213 */ /* 0x000fc60000000000 */
[----:B------:R3:W4:Y:S01]  /*a210*/  MUFU.TANH R13, R6 ;  /* 0x00000006000d7308 */ /* 0x0007220000002400 */
[----:B-1----:R-:W-:Y:S01]  /*a220*/  FMUL.FTZ R10, R25, R0 ;  /* 0x00000000190a7220 */ /* 0x002fe20000410000 */
[----:B---3--:R-:W-:Y:S02]  /*a230*/  IABS R6, R5 ;  /* 0x0000000500067213 */ /* 0x008fe40000000000 */
[----:B------:R-:W-:Y:S02]  /*a240*/  FSEL R5, R4, -INF , !P4 ;  /* 0xff80000004057808 */ /* 0x000fe40006000000 */
        /* <DEDUP_REMOVED lines=12> */
[----:B-----5:R-:W-:Y:S01]  /*a310*/  HMMA.16816.F32.BF16 R24, R20, R32, R44 ;  /* 0x000000201418723c */ /* 0x020fe2000004182c */
[----:B------:R-:W-:Y:S01]  /*a320*/  I2FP.F32.S32 R5, R4 ;  /* 0x0000000400057245 */ /* 0x000fe20000201400 */
[----:B------:R4:W1:Y:S01]  /*a330*/  MUFU.TANH R14, R7 ;  /* 0x00000007000e7308 */ /* 0x0008620000002400 */
[----:B------:R-:W-:-:S03]  /*a340*/  IADD3 R4, PT, PT, R225, -0xd1, -R12 ;  /* 0xffffff2fe1047810 */ /* 0x000fc60007ffe80c */
[----:B--2---:R-:W-:Y:S01]  /*a350*/  FFMA.FTZ R5, -R222, R5, R11 ;  /* 0x00000005de057223 */ /* 0x004fe2000001010b */
[----:B------:R-:W-:-:S03]  /*a360*/  IABS R4, R4 ;  /* 0x0000000400047213 */ /* 0x000fc60000000000 */
[----:B------:R-:W2:Y:S01]  /*a370*/  MUFU.TANH R11, R10 ;  /* 0x0000000a000b7308 */ /* 0x000ea20000002400 */
[----:B----4-:R-:W-:Y:S01]  /*a380*/  FFMA.FTZ R7, -R222, R6, R13 ;  /* 0x00000006de077223 */ /* 0x010fe2000001010d */
[----:B------:R-:W-:-:S07]  /*a390*/  IADD3 R6, PT, PT, R61, -0xd1, -R12 ;  /* 0xffffff2f3d067810 */ /* 0x000fce0007ffe80c */
[----:B------:R-:W-:Y:S01]  /*a3a0*/  FMUL.FTZ R13, R27, R0 ;  /* 0x000000001b0d7220 */ /* 0x000fe20000410000 */
[----:B------:R-:W-:Y:S02]  /*a3b0*/  IABS R9, R6 ;  /* 0x0000000600097213 */ /* 0x000fe40000000000 */
[----:B------:R-:W-:Y:S02]  /*a3c0*/  FSEL R6, R5, -INF , !P4 ;  /* 0xff80000005067808 */ /* 0x000fe40006000000 */
[----:B------:R-:W-:Y:S01]  /*a3d0*/  FSEL R5, R7, -INF , !P3 ;  /* 0xff80000007057808 */ /* 0x000fe20005800000 */
[-C--:B------:R-:W-:Y:S01]  /*a3e0*/  FMUL.FTZ R7, R16, R0.reuse ;  /* 0x0000000010077220 */ /* 0x080fe20000410000 */
[----:B------:R-:W-:Y:S02]  /*a3f0*/  FSEL R118, R6, -INF , !P5 ;  /* 0xff80000006767808 */ /* 0x000fe40006800000 */
[----:B------:R-:W-:Y:S01]  /*a400*/  I2FP.F32.S32 R6, R9 ;  /* 0x0000000900067245 */ /* 0x000fe20000201400 */
[----:B------:R-:W-:Y:S01]  /*a410*/  FMUL.FTZ R9, R18, R0 ;  /* 0x0000000012097220 */ /* 0x000fe20000410000 */
[----:B------:R-:W-:Y:S01]  /*a420*/  FSEL R110, R5, -INF , !P1 ;  /* 0xff800000056e7808 */ /* 0x000fe20004800000 */
[----:B------:R3:W4:Y:S01]  /*a430*/  MUFU.TANH R10, R7 ;  /* 0x00000007000a7308 */ /* 0x0007220000002400 */
[----:B------:R-:W-:Y:S01]  /*a440*/  I2FP.F32.S32 R5, R4 ;  /* 0x0000000400057245 */ /* 0x000fe20000201400 */
[----:B-1----:R-:W-:Y:S01]  /*a450*/  FFMA.FTZ R6, -R222, R6, R14 ;  /* 0x00000006de067223 */ /* 0x002fe2000001010e */
[----:B------:R-:W-:-:S02]  /*a460*/  ISETP.GT.AND P4, PT, R2, R8, PT ;  /* 0x000000080200720c */ /* 0x000fc40003f84270 */
[----:B------:R-:W-:Y:S01]  /*a470*/  IADD3 R4, PT, PT, R225, -0xd8, -R12 ;  /* 0xffffff28e1047810 */ /* 0x000fe20007ffe80c */
[----:B--2---:R-:W-:Y:S01]  /*a480*/  FFMA.FTZ R5, -R222, R5, R11 ;  /* 0x00000005de057223 */ /* 0x004fe2000001010b */
[----:B------:R-:W-:Y:S01]  /*a490*/  ISETP.GE.AND P5, PT, R8, R224, PT ;  /* 0x000000e00800720c */ /* 0x000fe20003fa6270 */
[----:B------:R-:W1:Y:S01]  /*a4a0*/  MUFU.TANH R9, R9 ;  /* 0x0000000900097308 */ /* 0x000e620000002400 */
[----:B------:R-:W-:Y:S01]  /*a4b0*/  ISETP.GT.AND P1, PT, R3, R8, PT ;  /* 0x000000080300720c */ /* 0x000fe20003f24270 */
[----:B------:R-:W-:Y:S01]  /*a4c0*/  FMUL.FTZ R11, R25, R0 ;  /* 0x00000000190b7220 */ /* 0x000fe20000410000 */
[----:B------:R-:W-:Y:S02]  /*a4d0*/  FSEL R5, R5, -INF , !P4 ;  /* 0xff80000005057808 */ /* 0x000fe40006000000 */
[----:B------:R-:W-:Y:S02]  /*a4e0*/  IABS R4, R4 ;  /* 0x0000000400047213 */ /* 0x000fe40000000000 */
[----:B------:R-:W-:-:S02]  /*a4f0*/  FSEL R115, R5, -INF , !P5 ;  /* 0xff80000005737808 */ /* 0x000fc40006800000 */
[----:B---3--:R-:W-:Y:S02]  /*a500*/  IADD3 R7, PT, PT, R61, -0xd8, -R12 ;  /* 0xffffff283d077810 */ /* 0x008fe40007ffe80c */
[----:B------:R-:W-:Y:S01]  /*a510*/  ISETP.GE.AND P3, PT, R8, R229, PT ;  /* 0x000000e50800720c */ /* 0x000fe20003f66270 */
[----:B------:R-:W-:Y:S01]  /*a520*/  VIADD R8, R60, 0xd8 ;  /* 0x000000d83c087836 */ /* 0x000fe20000000000 */
[----:B------:R-:W-:Y:S02]  /*a530*/  IABS R7, R7 ;  /* 0x0000000700077213 */ /* 0x000fe40000000000 */
[----:B------:R-:W-:Y:S01]  /*a540*/  FSEL R5, R6, -INF , !P1 ;  /* 0xff80000006057808 */ /* 0x000fe20004800000 */
[----:B------:R-:W-:Y:S01]  /*a550*/  FMUL.FTZ R6, R17, R0 ;  /* 0x0000000011067220 */ /* 0x000fe20000410000 */
[----:B------:R-:W-:Y:S02]  /*a560*/  I2FP.F32.S32 R4, R4 ;  /* 0x0000000400047245 */ /* 0x000fe40000201400 */
[----:B------:R-:W-:Y:S01]  /*a570*/  I2FP.F32.S32 R7, R7 ;  /* 0x0000000700077245 */ /* 0x000fe20000201400 */
[----:B------:R2:W-:Y:S01]  /*a580*/  MUFU.TANH R15, R6 ;  /* 0x00000006000f7308 */ /* 0x0005e20000002400 */
[----:B------:R-:W-:Y:S01]  /*a590*/  FSEL R78, R5, -INF , !P3 ;  /* 0xff800000054e7808 */ /* 0x000fe20005800000 */
[----:B----4-:R-:W-:Y:S01]  /*a5a0*/  FFMA.FTZ R5, -R222, R4, R10 ;  /* 0x00000004de057223 */ /* 0x010fe2000001010a */
[----:B------:R-:W-:Y:S01]  /*a5b0*/  ISETP.GT.AND P4, PT, R2, R8, PT ;  /* 0x000000080200720c */ /* 0x000fe20003f84270 */
[----:B-1----:R-:W-:Y:S01]  /*a5c0*/  FFMA.FTZ R4, -R222, R7, R9 ;  /* 0x00000007de047223 */ /* 0x002fe20000010109 */
[----:B------:R-:W-:Y:S01]  /*a5d0*/  ISETP.GE.AND P5, PT, R8, R224, PT ;  /* 0x000000e00800720c */ /* 0x000fe20003fa6270 */
[----:B------:R-:W-:Y:S01]  /*a5e0*/  FMUL.FTZ R9, R24, R0 ;  /* 0x0000000018097220 */ /* 0x000fe20000410000 */
[----:B------:R-:W-:-:S02]  /*a5f0*/  ISETP.GE.AND P1, PT, R8, R229, PT ;  /* 0x000000e50800720c */ /* 0x000fc40003f26270 */
[----:B------:R-:W-:Y:S01]  /*a600*/  ISETP.GT.AND P3, PT, R3, R8, PT ;  /* 0x000000080300720c */ /* 0x000fe20003f64270 */
[-C--:B------:R-:W-:Y:S01]  /*a610*/  FMUL.FTZ R8, R19, R0.reuse ;  /* 0x0000000013087220 */ /* 0x080fe20000410000 */
[----:B------:R-:W-:Y:S01]  /*a620*/  FSEL R5, R5, -INF , !P4 ;  /* 0xff80000005057808 */ /* 0x000fe20006000000 */
[----:B------:R-:W-:Y:S01]  /*a630*/  MUFU.TANH R9, R9 ;  /* 0x0000000900097308 */ /* 0x000fe20000002400 */
[----:B------:R-:W-:Y:S01]  /*a640*/  FSEL R4, R4, -INF , !P3 ;  /* 0xff80000004047808 */ /* 0x000fe20005800000 */
[----:B------:R-:W-:Y:S01]  /*a650*/  HMMA.16816.F32.BF16 R16, R20, R34, R40 ;  /* 0x000000221410723c */ /* 0x000fe20000041828 */
[----:B------:R-:W-:Y:S01]  /*a660*/  FSEL R109, R5, -INF , !P5 ;  /* 0xff800000056d7808 */ /* 0x000fe20006800000 */
[----:B------:R-:W-:Y:S01]  /*a670*/  FMUL.FTZ R5, R26, R0 ;  /* 0x000000001a057220 */ /* 0x000fe20000410000 */
[----:B--2---:R-:W-:Y:S01]  /*a680*/  VIADD R6, R60, 0xd9 ;  /* 0x000000d93c067836 */ /* 0x004fe20000000000 */
[----:B------:R-:W-:Y:S02]  /*a690*/  FSEL R76, R4, -INF , !P1 ;  /* 0xff800000044c7808 */ /* 0x000fe40004800000 */
[----:B------:R1:W-:Y:S01]  /*a6a0*/  MUFU.TANH R14, R8 ;  /* 0x00000008000e7308 */ /* 0x0003e20000002400 */
[----:B------:R-:W-:-:S02]  /*a6b0*/  IADD3 R4, PT, PT, R225, -0xd9, -R12 ;  /* 0xffffff27e1047810 */ /* 0x000fc40007ffe80c */
[----:B------:R-:W-:Y:S02]  /*a6c0*/  ISETP.GT.AND P4, PT, R2, R6, PT ;  /* 0x000000060200720c */ /* 0x000fe40003f84270 */
[C---:B------:R-:W-:Y:S02]  /*a6d0*/  ISETP.GE.AND P5, PT, R6.reuse, R224, PT ;  /* 0x000000e00600720c */ /* 0x040fe40003fa6270 */
[----:B------:R-:W-:Y:S01]  /*a6e0*/  ISETP.GE.AND P3, PT, R6, R229, PT ;  /* 0x000000e50600720c */ /* 0x000fe20003f66270 */
[----:B------:R2:W3:Y:S01]  /*a6f0*/  MUFU.TANH R10, R5 ;  /* 0x00000005000a7308 */ /* 0x0004e20000002400 */
[----:B------:R-:W-:Y:S02]  /*a700*/  ISETP.GT.AND P1, PT, R3, R6, PT ;  /* 0x000000060300720c */ /* 0x000fe40003f24270 */
[--C-:B------:R-:W-:Y:S02]  /*a710*/  IADD3 R6, PT, PT, R225, -0xe0, -R12.reuse ;  /* 0xffffff20e1067810 */ /* 0x100fe40007ffe80c */
[----:B------:R-:W-:-:S02]  /*a720*/  IADD3 R7, PT, PT, R61, -0xe0, -R12 ;  /* 0xffffff203d077810 */ /* 0x000fc40007ffe80c */
[----:B-1----:R-:W-:Y:S02]  /*a730*/  IADD3 R8, PT, PT, R61, -0xd9, -R12 ;  /* 0xffffff273d087810 */ /* 0x002fe40007ffe80c */
[----:B------:R-:W-:Y:S02]  /*a740*/  IABS R7, R7 ;  /* 0x0000000700077213 */ /* 0x000fe40000000000 */
[----:B------:R-:W-:Y:S02]  /*a750*/  IABS R8, R8 ;  /* 0x0000000800087213 */ /* 0x000fe40000000000 */
[----:B------:R-:W-:Y:S02]  /*a760*/  I2FP.F32.S32 R7, R7 ;  /* 0x0000000700077245 */ /* 0x000fe40000201400 */
[----:B--2---:R-:W-:Y:S02]  /*a770*/  IABS R5, R4 ;  /* 0x0000000400057213 */ /* 0x004fe40000000000 */
[----:B------:R-:W-:Y:S01]  /*a780*/  IABS R4, R6 ;  /* 0x0000000600047213 */ /* 0x000fe20000000000 */
[----:B------:R-:W-:Y:S01]  /*a790*/  IMAD.MOV.U32 R6, RZ, RZ, R8 ;  /* 0x000000ffff067224 */ /* 0x000fe200078e0008 */
[----:B------:R-:W-:Y:S01]  /*a7a0*/  I2FP.F32.S32 R5, R5 ;  /* 0x0000000500057245 */ /* 0x000fe20000201400 */
[----:B---3--:R-:W-:Y:S01]  /*a7b0*/  FFMA.FTZ R10, -R222, R7, R10 ;  /* 0x00000007de0a7223 */ /* 0x008fe2000001010a */
[----:B------:R-:W-:Y:S01]  /*a7c0*/  I2FP.F32.S32 R4, R4 ;  /* 0x0000000400047245 */ /* 0x000fe20000201400 */
[----:B------:R-:W-:Y:S01]  /*a7d0*/  VIADD R7, R60, 0xe0 ;  /* 0x000000e03c077836 */ /* 0x000fe20000000000 */
[----:B------:R-:W-:Y:S01]  /*a7e0*/  I2FP.F32.S32 R6, R6 ;  /* 0x0000000600067245 */ /* 0x000fe20000201400 */
[----:B------:R-:W-:-:S02]  /*a7f0*/  FFMA.FTZ R5, -R222, R5, R15 ;  /* 0x00000005de057223 */ /* 0x000fc4000001010f */
[----:B------:R1:W2:Y:S02]  /*a800*/  MUFU.TANH R15, R11 ;  /* 0x0000000b000f7308 */ /* 0x0002a40000002400 */
[C---:B------:R-:W-:Y:S01]  /*a810*/  FFMA.FTZ R8, -R222.reuse, R6, R14 ;  /* 0x00000006de087223 */ /* 0x040fe2000001010e */
[----:B------:R-:W-:Y:S01]  /*a820*/  FFMA.FTZ R6, -R222, R4, R9 ;  /* 0x00000004de067223 */ /* 0x000fe20000010109 */
[----:B------:R-:W-:Y:S01]  /*a830*/  FSEL R5, R5, -INF , !P4 ;  /* 0xff80000005057808 */ /* 0x000fe20006000000 */
[----:B------:R-:W-:Y:S01]  /*a840*/  VIADD R9, R60, 0xe1 ;  /* 0x000000e13c097836 */ /* 0x000fe20000000000 */
[----:B------:R-:W-:Y:S02]  /*a850*/  ISETP.GT.AND P4, PT, R2, R7, PT ;  /* 0x000000070200720c */ /* 0x000fe40003f84270 */
[----:B------:R-:W-:Y:S01]  /*a860*/  FSEL R4, R8, -INF , !P1 ;  /* 0xff80000008047808 */ /* 0x000fe20004800000 */
[----:B------:R3:W4:Y:S01]  /*a870*/  MUFU.TANH R14, R13 ;  /* 0x0000000d000e7308 */ /* 0x0007220000002400 */
[----:B------:R-:W-:-:S02]  /*a880*/  FSEL R98, R5, -INF , !P5 ;  /* 0xff80000005627808 */ /* 0x000fc40006800000 */
[----:B------:R-:W-:Y:S02]  /*a890*/  FSEL R99, R4, -INF , !P3 ;  /* 0xff80000004637808 */ /* 0x000fe40005800000 */
[----:B------:R-:W-:Y:S02]  /*a8a0*/  ISETP.GT.AND P3, PT, R3, R7, PT ;  /* 0x000000070300720c */ /* 0x000fe40003f64270 */
[----:B------:R-:W-:Y:S01]  /*a8b0*/  ISETP.GE.AND P5, PT, R7, R224, PT ;  /* 0x000000e00700720c */ /* 0x000fe20003fa6270 */
[----:B-1----:R-:W-:Y:S01]  /*a8c0*/  FMUL.FTZ R11, R17, R0 ;  /* 0x00000000110b7220 */ /* 0x002fe20000410000 */
[----:B------:R-:W-:Y:S02]  /*a8d0*/  ISETP.GE.AND P1, PT, R7, R229, PT ;  /* 0x000000e50700720c */ /* 0x000fe40003f26270 */
[----:B------:R-:W-:Y:S02]  /*a8e0*/  FSEL R5, R6, -INF , !P4 ;  /* 0xff80000006057808 */ /* 0x000fe40006000000 */
[----:B------:R-:W-:-:S02]  /*a8f0*/  FSEL R4, R10, -INF , !P3 ;  /* 0xff8000000a047808 */ /* 0x000fc40005800000 */
[----:B------:R-:W-:Y:S01]  /*a900*/  FSEL R116, R5, -INF , !P5 ;  /* 0xff80000005747808 */ /* 0x000fe20006800000 */
[-C--:B------:R-:W-:Y:S01]  /*a910*/  FMUL.FTZ R5, R18, R0.reuse ;  /* 0x0000000012057220 */ /* 0x080fe20000410000 */
[----:B------:R-:W-:Y:S01]  /*a920*/  FSEL R104, R4, -INF , !P1 ;  /* 0xff80000004687808 */ /* 0x000fe20004800000 */
[----:B---3--:R-:W-:Y:S01]  /*a930*/  FMUL.FTZ R13, R19, R0 ;  /* 0x00000000130d7220 */ /* 0x008fe20000410000 */
[----:B------:R-:W-:Y:S01]  /*a940*/  ISETP.GT.AND P4, PT, R2, R9, PT ;  /* 0x000000090200720c */ /* 0x000fe20003f84270 */
[----:B------:R1:W3:Y:S01]  /*a950*/  MUFU.TANH R10, R5 ;  /* 0x00000005000a7308 */ /* 0x0002e20000002400 */
[C---:B------:R-:W-:Y:S02]  /*a960*/  ISETP.GE.AND P5, PT, R9.reuse, R224, PT ;  /* 0x000000e00900720c */ /* 0x040fe40003fa6270 */
[----:B------:R-:W-:Y:S02]  /*a970*/  ISETP.GE.AND P3, PT, R9, R229, PT ;  /* 0x000000e50900720c */ /* 0x000fe40003f66270 */
[----:B------:R-:W-:Y:S01]  /*a980*/  ISETP.GT.AND P1, PT, R3, R9, PT ;  /* 0x000000090300720c */ /* 0x000fe20003f24270 */
[----:B------:R-:W-:Y:S01]  /*a990*/  FMUL.FTZ R9, R16, R0 ;  /* 0x0000000010097220 */ /* 0x000fe20000410000 */
[----:B------:R-:W-:-:S02]  /*a9a0*/  IADD3 R8, PT, PT, R61, -0xe1, -R12 ;  /* 0xffffff1f3d087810 */ /* 0x000fc40007ffe80c */
[C-C-:B------:R-:W-:Y:S02]  /*a9b0*/  IADD3 R4, PT, PT, R225.reuse, -0xe1, -R12.reuse ;  /* 0xffffff1fe1047810 */ /* 0x140fe40007ffe80c */
[--C-:B------:R-:W-:Y:S01]  /*a9c0*/  IADD3 R6, PT, PT, R225, -0xe8, -R12.reuse ;  /* 0xffffff18e1067810 */ /* 0x100fe20007ffe80c */
[----:B------:R-:W5:Y:S01]  /*a9d0*/  MUFU.TANH R9, R9 ;  /* 0x0000000900097308 */ /* 0x000f620000002400 */
[----:B------:R-:W-:Y:S02]  /*a9e0*/  IABS R8, R8 ;  /* 0x0000000800087213 */ /* 0x000fe40000000000 */
[----:B------:R-:W-:Y:S02]  /*a9f0*/  IADD3 R7, PT, PT, R61, -0xe8, -R12 ;  /* 0xffffff183d077810 */ /* 0x000fe40007ffe80c */
[----:B-1----:R-:W-:Y:S02]  /*aa00*/  IABS R5, R4 ;  /* 0x0000000400057213 */ /* 0x002fe40000000000 */
[----:B------:R-:W-:Y:S01]  /*aa10*/  IABS R4, R6 ;  /* 0x0000000600047213 */ /* 0x000fe20000000000 */
[----:B------:R-:W-:Y:S01]  /*aa20*/  IMAD.MOV.U32 R6, RZ, RZ, R8 ;  /* 0x000000ffff067224 */ /* 0x000fe200078e0008 */
[----:B------:R-:W-:-:S02]  /*aa30*/  IABS R7, R7 ;  /* 0x0000000700077213 */ /* 0x000fc40000000000 */
[----:B------:R-:W-:Y:S02]  /*aa40*/  I2FP.F32.S32 R5, R5 ;  /* 0x0000000500057245 */ /* 0x000fe40000201400 */
[----:B------:R-:W-:Y:S02]  /*aa50*/  I2FP.F32.S32 R6, R6 ;  /* 0x0000000600067245 */ /* 0x000fe40000201400 */
[----:B------:R-:W-:Y:S01]  /*aa60*/  I2FP.F32.S32 R7, R7 ;  /* 0x0000000700077245 */ /* 0x000fe20000201400 */
[C---:B--2---:R-:W-:Y:S01]  /*aa70*/  FFMA.FTZ R5, -R222.reuse, R5, R15 ;  /* 0x00000005de057223 */ /* 0x044fe2000001010f */
[----:B------:R-:W-:Y:S01]  /*aa80*/  I2FP.F32.S32 R4, R4 ;  /* 0x0000000400047245 */ /* 0x000fe20000201400 */
[C---:B----4-:R-:W-:Y:S01]  /*aa90*/  FFMA.FTZ R8, -R222.reuse, R6, R14 ;  /* 0x00000006de087223 */ /* 0x050fe2000001010e */
[----:B------:R1:W2:Y:S01]  /*aaa0*/  MUFU.TANH R15, R11 ;  /* 0x0000000b000f7308 */ /* 0x0002a20000002400 */
[----:B---3--:R-:W-:Y:S01]  /*aab0*/  FFMA.FTZ R10, -R222, R7, R10 ;  /* 0x00000007de0a7223 */ /* 0x008fe2000001010a */
[----:B------:R-:W-:-:S02]  /*aac0*/  VIADD R7, R60, 0xe8 ;  /* 0x000000e83c077836 */ /* 0x000fc40000000000 */
[----:B-----5:R-:W-:Y:S01]  /*aad0*/  FFMA.FTZ R6, -R222, R4, R9 ;  /* 0x00000004de067223 */ /* 0x020fe20000010109 */
[----:B------:R-:W-:Y:S01]  /*aae0*/  FSEL R4, R8, -INF , !P1 ;  /* 0xff80000008047808 */ /* 0x000fe20004800000 */
[----:B------:R-:W-:Y:S01]  /*aaf0*/  VIADD R9, R60, 0xe9 ;  /* 0x000000e93c097836 */ /* 0x000fe20000000000 */
[----:B------:R-:W-:Y:S02]  /*ab00*/  FSEL R5, R5, -INF , !P4 ;  /* 0xff80000005057808 */ /* 0x000fe40006000000 */
[----:B------:R-:W-:Y:S01]  /*ab10*/  FSEL R96, R4, -INF , !P3 ;  /* 0xff80000004607808 */ /* 0x000fe20005800000 */
[----:B------:R3:W4:Y:S01]  /*ab20*/  MUFU.TANH R14, R13 ;  /* 0x0000000d000e7308 */ /* 0x0007220000002400 */
[-C--:B------:R-:W-:Y:S02]  /*ab30*/  ISETP.GT.AND P4, PT, R2, R7.reuse, PT ;  /* 0x000000070200720c */ /* 0x080fe40003f84270 */
[----:B------:R-:W-:Y:S02]  /*ab40*/  ISETP.GT.AND P3, PT, R3, R7, PT ;  /* 0x000000070300720c */ /* 0x000fe40003f64270 */
[----:B------:R-:W-:-:S02]  /*ab50*/  FSEL R108, R5, -INF , !P5 ;  /* 0xff800000056c7808 */ /* 0x000fc40006800000 */
[----:B------:R-:W-:Y:S01]  /*ab60*/  ISETP.GE.AND P5, PT, R7, R224, PT ;  /* 0x000000e00700720c */ /* 0x000fe20003fa6270 */
[-C--:B-1----:R-:W-:Y:S01]  /*ab70*/  FMUL.FTZ R11, R29, R0.reuse ;  /* 0x000000001d0b7220 */ /* 0x082fe20000410000 */
[----:B------:R-:W-:Y:S02]  /*ab80*/  ISETP.GE.AND P1, PT, R7, R229, PT ;  /* 0x000000e50700720c */ /* 0x000fe40003f26270 */
[----:B------:R-:W-:Y:S02]  /*ab90*/  FSEL R5, R6, -INF , !P4 ;  /* 0xff80000006057808 */ /* 0x000fe40006000000 */
[----:B------:R-:W-:Y:S02]  /*aba0*/  FSEL R4, R10, -INF , !P3 ;  /* 0xff8000000a047808 */ /* 0x000fe40005800000 */
[----:B------:R-:W-:Y:S01]  /*abb0*/  FSEL R111, R5, -INF , !P5 ;  /* 0xff800000056f7808 */ /* 0x000fe20006800000 */
[-C--:B------:R-:W-:Y:S01]  /*abc0*/  FMUL.FTZ R5, R30, R0.reuse ;  /* 0x000000001e057220 */ /* 0x080fe20000410000 */
[----:B------:R-:W-:Y:S01]  /*abd0*/  FSEL R97, R4, -INF , !P1 ;  /* 0xff80000004617808 */ /* 0x000fe20004800000 */
[----:B---3--:R-:W-:Y:S01]  /*abe0*/  FMUL.FTZ R13, R31, R0 ;  /* 0x000000001f0d7220 */ /* 0x008fe20000410000 */
[----:B------:R-:W-:Y:S01]  /*abf0*/  ISETP.GT.AND P4, PT, R2, R9, PT ;  /* 0x000000090200720c */ /* 0x000fe20003f84270 */
[----:B------:R1:W3:Y:S01]  /*ac00*/  MUFU.TANH R10, R5 ;  /* 0x00000005000a7308 */ /* 0x0002e20000002400 */
[----:B------:R-:W-:-:S02]  /*ac10*/  ISETP.GE.AND P5, PT, R9, R224, PT ;  /* 0x000000e00900720c */ /* 0x000fc40003fa6270 */
[----:B------:R-:W-:Y:S02]  /*ac20*/  ISETP.GE.AND P3, PT, R9, R229, PT ;  /* 0x000000e50900720c */ /* 0x000fe40003f66270 */
[----:B------:R-:W-:Y:S01]  /*ac30*/  ISETP.GT.AND P1, PT, R3, R9, PT ;  /* 0x000000090300720c */ /* 0x000fe20003f24270 */
[----:B------:R-:W-:Y:S01]  /*ac40*/  FMUL.FTZ R9, R28, R0 ;  /* 0x000000001c097220 */ /* 0x000fe20000410000 */
[--C-:B------:R-:W-:Y:S01]  /*ac50*/  IADD3 R8, PT, PT, R61, -0xe9, -R12.reuse ;  /* 0xffffff173d087810 */ /* 0x100fe20007ffe80c */
[----:B------:R-:W-:Y:S01]  /*ac60*/  MUFU.TANH R13, R13 ;  /* 0x0000000d000d7308 */ /* 0x000fe20000002400 */
[C-C-:B------:R-:W-:Y:S02]  /*ac70*/  IADD3 R4, PT, PT, R225.reuse, -0xe9, -R12.reuse ;  /* 0xffffff17e1047810 */ /* 0x140fe40007ffe80c */
[----:B------:R-:W-:Y:S02]  /*ac80*/  IADD3 R6, PT, PT, R225, -0xf0, -R12 ;  /* 0xffffff10e1067810 */ /* 0x000fe40007ffe80c */
[----:B------:R-:W-:-:S02]  /*ac90*/  IABS R8, R8 ;  /* 0x0000000800087213 */ /* 0x000fc40000000000 */
[----:B------:R-:W-:Y:S01]  /*aca0*/  IADD3 R7, PT, PT, R61, -0xf0, -R12 ;  /* 0xffffff103d077810 */ /* 0x000fe20007ffe80c */
[----:B------:R-:W5:Y:S01]  /*acb0*/  MUFU.TANH R9, R9 ;  /* 0x0000000900097308 */ /* 0x000f620000002400 */
[----:B-1----:R-:W-:Y:S02]  /*acc0*/  IABS R5, R4 ;  /* 0x0000000400057213 */ /* 0x002fe40000000000 */
[----:B------:R-:W-:Y:S01]  /*acd0*/  IABS R4, R6 ;  /* 0x0000000600047213 */ /* 0x000fe20000000000 */
[----:B------:R-:W-:Y:S01]  /*ace0*/  IMAD.MOV.U32 R6, RZ, RZ, R8 ;  /* 0x000000ffff067224 */ /* 0x000fe200078e0008 */
[----:B------:R-:W-:Y:S02]  /*acf0*/  IABS R7, R7 ;  /* 0x0000000700077213 */ /* 0x000fe40000000000 */
[----:B------:R-:W-:Y:S02]  /*ad00*/  I2FP.F32.S32 R5, R5 ;  /* 0x0000000500057245 */ /* 0x000fe40000201400 */
[----:B------:R-:W-:-:S02]  /*ad10*/  I2FP.F32.S32 R6, R6 ;  /* 0x0000000600067245 */ /* 0x000fc40000201400 */
[----:B------:R-:W-:Y:S01]  /*ad20*/  I2FP.F32.S32 R7, R7 ;  /* 0x0000000700077245 */ /* 0x000fe20000201400 */
[C---:B--2---:R-:W-:Y:S01]  /*ad30*/  FFMA.FTZ R5, -R222.reuse, R5, R15 ;  /* 0x00000005de057223 */ /* 0x044fe2000001010f */
[----:B------:R-:W-:Y:S01]  /*ad40*/  I2FP.F32.S32 R4, R4 ;  /* 0x0000000400047245 */ /* 0x000fe20000201400 */
[C---:B----4-:R-:W-:Y:S01]  /*ad50*/  FFMA.FTZ R8, -R222.reuse, R6, R14 ;  /* 0x00000006de087223 */ /* 0x050fe2000001010e */
[----:B------:R-:W1:Y:S01]  /*ad60*/  MUFU.TANH R15, R11 ;  /* 0x0000000b000f7308 */ /* 0x000e620000002400 */
[----:B---3--:R-:W-:Y:S01]  /*ad70*/  FFMA.FTZ R10, -R222, R7, R10 ;  /* 0x00000007de0a7223 */ /* 0x008fe2000001010a */
[----:B------:R-:W-:Y:S02]  /*ad80*/  VIADD R7, R60, 0xf0 ;  /* 0x000000f03c077836 */ /* 0x000fe40000000000 */
[----:B-----5:R-:W-:Y:S01]  /*ad90*/  FFMA.FTZ R6, -R222, R4, R9 ;  /* 0x00000004de067223 */ /* 0x020fe20000010109 */
[----:B------:R-:W-:Y:S01]  /*ada0*/  FSEL R4, R8, -INF , !P1 ;  /* 0xff80000008047808 */ /* 0x000fe20004800000 */
[----:B------:R-:W-:Y:S01]  /*adb0*/  VIADD R9, R60, 0xf1 ;  /* 0x000000f13c097836 */ /* 0x000fe20000000000 */
[----:B------:R-:W-:Y:S01]  /*adc0*/  FSEL R5, R5, -INF , !P4 ;  /* 0xff80000005057808 */ /* 0x000fe20006000000 */
[----:B------:R-:W-:Y:S01]  /*add0*/  FMUL.FTZ R8, R112, R0 ;  /* 0x0000000070087220 */ /* 0x000fe20000410000 */
[----:B------:R-:W-:-:S02]  /*ade0*/  ISETP.GT.AND P4, PT, R2, R7, PT ;  /* 0x000000070200720c */ /* 0x000fc40003f84270 */
[----:B------:R-:W-:Y:S01]  /*adf0*/  FSEL R105, R4, -INF , !P3 ;  /* 0xff80000004697808 */ /* 0x000fe20005800000 */
[----:B------:R2:W-:Y:S01]  /*ae00*/  MUFU.TANH R11, R8 ;  /* 0x00000008000b7308 */ /* 0x0005e20000002400 */
[----:B------:R-:W-:Y:S02]  /*ae10*/  FSEL R100, R5, -INF , !P5 ;  /* 0xff80000005647808 */ /* 0x000fe40006800000 */
[----:B------:R-:W-:Y:S02]  /*ae20*/  ISETP.GT.AND P3, PT, R3, R7, PT ;  /* 0x000000070300720c */ /* 0x000fe40003f64270 */
[C---:B------:R-:W-:Y:S02]  /*ae30*/  ISETP.GE.AND P5, PT, R7.reuse, R224, PT ;  /* 0x000000e00700720c */ /* 0x040fe40003fa6270 */
[----:B------:R-:W-:Y:S02]  /*ae40*/  FSEL R5, R6, -INF , !P4 ;  /* 0xff80000006057808 */ /* 0x000fe40006000000 */
[----:B------:R-:W-:Y:S01]  /*ae50*/  ISETP.GE.AND P1, PT, R7, R229, PT ;  /* 0x000000e50700720c */ /* 0x000fe20003f26270 */
[----:B------:R-:W-:Y:S01]  /*ae60*/  FMUL.FTZ R7, R114, R0 ;  /* 0x0000000072077220 */ /* 0x000fe20000410000 */
[----:B------:R-:W-:-:S02]  /*ae70*/  FSEL R4, R10, -INF , !P3 ;  /* 0xff8000000a047808 */ /* 0x000fc40005800000 */
[----:B------:R-:W-:Y:S01]  /*ae80*/  FSEL R122, R5, -INF , !P5 ;  /* 0xff800000057a7808 */ /* 0x000fe20006800000 */
[----:B------:R3:W4:Y:S01]  /*ae90*/  MUFU.TANH R14, R7 ;  /* 0x00000007000e7308 */ /* 0x0007220000002400 */
[--C-:B------:R-:W-:Y:S02]  /*aea0*/  IADD3 R6, PT, PT, R61, -0xf1, -R12.reuse ;  /* 0xffffff0f3d067810 */ /* 0x100fe40007ffe80c */
[C-C-:B------:R-:W-:Y:S02]  /*aeb0*/  IADD3 R5, PT, PT, R225.reuse, -0xf1, -R12.reuse ;  /* 0xffffff0fe1057810 */ /* 0x140fe40007ffe80c */
[----:B------:R-:W-:Y:S02]  /*aec0*/  FSEL R114, R4, -INF , !P1 ;  /* 0xff80000004727808 */ /* 0x000fe40004800000 */
[----:B------:R-:W-:Y:S02]  /*aed0*/  IADD3 R4, PT, PT, R225, -0xf8, -R12 ;  /* 0xffffff08e1047810 */ /* 0x000fe40007ffe80c */
[----:B------:R-:W-:-:S02]  /*aee0*/  IABS R6, R6 ;  /* 0x0000000600067213 */ /* 0x000fc40000000000 */
[----:B------:R-:W-:Y:S02]  /*aef0*/  IABS R5, R5 ;  /* 0x0000000500057213 */ /* 0x000fe40000000000 */
[----:B------:R-:W-:Y:S01]  /*af00*/  IABS R10, R4 ;  /* 0x00000004000a7213 */ /* 0x000fe20000000000 */
[----:B------:R-:W-:Y:S01]  /*af10*/  IMAD.MOV.U32 R4, RZ, RZ, R6 ;  /* 0x000000ffff047224 */ /* 0x000fe200078e0006 */
[----:B------:R-:W-:Y:S01]  /*af20*/  ISETP.GT.AND P4, PT, R2, R9, PT ;  /* 0x000000090200720c */ /* 0x000fe20003f84270 */
[----:B------:R-:W-:Y:S01]  /*af30*/  IMAD.MOV.U32 R6, RZ, RZ, R5 ;  /* 0x000000ffff067224 */ /* 0x000fe200078e0005 */
[C---:B------:R-:W-:Y:S01]  /*af40*/  ISETP.GE.AND P5, PT, R9.reuse, R224, PT ;  /* 0x000000e00900720c */ /* 0x040fe20003fa6270 */
[----:B--2---:R-:W-:Y:S01]  /*af50*/  IMAD.MOV.U32 R8, RZ, RZ, R10 ;  /* 0x000000ffff087224 */ /* 0x004fe200078e000a */
[----:B------:R-:W-:Y:S02]  /*af60*/  ISETP.GE.AND P3, PT, R9, R229, PT ;  /* 0x000000e50900720c */ /* 0x000fe40003f66270 */
[----:B------:R-:W-:-:S02]  /*af70*/  I2FP.F32.S32 R6, R6 ;  /* 0x0000000600067245 */ /* 0x000fc40000201400 */
[----:B------:R-:W-:Y:S01]  /*af80*/  ISETP.GT.AND P1, PT, R3, R9, PT ;  /* 0x000000090300720c */ /* 0x000fe20003f24270 */
[----:B------:R-:W-:Y:S01]  /*af90*/  FMUL.FTZ R9, R64, R0 ;  /* 0x0000000040097220 */ /* 0x000fe20000410000 */
[----:B---3--:R-:W-:Y:S01]  /*afa0*/  IADD3 R7, PT, PT, R61, -0xf8, -R12 ;  /* 0xffffff083d077810 */ /* 0x008fe20007ffe80c */
[----:B-1----:R-:W-:Y:S01]  /*afb0*/  FFMA.FTZ R0, -R222, R6, R15 ;  /* 0x00000006de007223 */ /* 0x002fe2000001010f */
[----:B------:R-:W-:Y:S02]  /*afc0*/  I2FP.F32.S32 R4, R4 ;  /* 0x0000000400047245 */ /* 0x000fe40000201400 */
[----:B------:R-:W-:Y:S01]  /*afd0*/  IABS R5, R7 ;  /* 0x0000000700057213 */ /* 0x000fe20000000000 */
[----:B------:R-:W1:Y:S01]  /*afe0*/  MUFU.TANH R9, R9 ;  /* 0x0000000900097308 */ /* 0x000e620000002400 */
[----:B------:R-:W-:Y:S01]  /*aff0*/  FSEL R0, R0, -INF , !P4 ;  /* 0xff80000000007808 */ /* 0x000fe20006000000 */
[----:B------:R-:W-:Y:S01]  /*b000*/  FFMA.FTZ R7, -R222, R4, R13 ;  /* 0x00000004de077223 */ /* 0x000fe2000001010d */
[----:B------:R-:W-:Y:S01]  /*b010*/  I2FP.F32.S32 R5, R5 ;  /* 0x0000000500057245 */ /* 0x000fe20000201400 */
[----:B------:R-:W-:Y:S01]  /*b020*/  VIADD R4, R60, 0xf8 ;  /* 0x000000f83c047836 */ /* 0x000fe20000000000 */
[----:B------:R-:W-:-:S02]  /*b030*/  FSEL R112, R0, -INF , !P5 ;  /* 0xff80000000707808 */ /* 0x000fc40006800000 */
[----:B------:R-:W-:Y:S01]  /*b040*/  FSEL R0, R7, -INF , !P1 ;  /* 0xff80000007007808 */ /* 0x000fe20004800000 */
[----:B----4-:R-:W-:Y:S01]  /*b050*/  FFMA.FTZ R6, -R222, R5, R14 ;  /* 0x00000005de067223 */ /* 0x010fe2000001010e */
[----:B------:R-:W-:Y:S02]  /*b060*/  I2FP.F32.S32 R8, R8 ;  /* 0x0000000800087245 */ /* 0x000fe40000201400 */
[----:B------:R-:W-:Y:S02]  /*b070*/  FSEL R106, R0, -INF , !P3 ;  /* 0xff800000006a7808 */ /* 0x000fe40005800000 */
[----:B------:R-:W-:Y:S01]  /*b080*/  ISETP.GT.AND P3, PT, R3, R4, PT ;  /* 0x000000040300720c */ /* 0x000fe20003f64270 */
[----:B------:R-:W-:Y:S01]  /*b090*/  FFMA.FTZ R5, -R222, R8, R11 ;  /* 0x00000008de057223 */ /* 0x000fe2000001010b */
[----:B------:R-:W-:Y:S02]  /*b0a0*/  ISETP.GE.AND P1, PT, R4, R229, PT ;  /* 0x000000e50400720c */ /* 0x000fe40003f26270 */
[----:B------:R-:W-:-:S02]  /*b0b0*/  FSEL R0, R6, -INF , !P3 ;  /* 0xff80000006007808 */ /* 0x000fc40005800000 */
[----:B------:R-:W-:Y:S02]  /*b0c0*/  ISETP.GT.AND P4, PT, R2, R4, PT ;  /* 0x000000040200720c */ /* 0x000fe40003f84270 */
[----:B------:R-:W-:Y:S02]  /*b0d0*/  FSEL R107, R0, -INF , !P1 ;  /* 0xff800000006b7808 */ /* 0x000fe40004800000 */
[----:B------:R-:W-:Y:S02]  /*b0e0*/  ISETP.GT.AND P1, PT, R226, R243, PT ;  /* 0x000000f3e200720c */ /* 0x000fe40003f24270 */
[----:B------:R-:W-:Y:S02]  /*b0f0*/  ISETP.GE.AND P5, PT, R4, R224, PT ;  /* 0x000000e00400720c */ /* 0x000fe40003fa6270 */
[----:B------:R-:W-:Y:S01]  /*b100*/  FSEL R4, R5, -INF , !P4 ;  /* 0xff80000005047808 */ /* 0x000fe20006000000 */
[----:B-1----:R-:W-:Y:S01]  /*b110*/  FFMA.FTZ R5, -R222, R63, R9 ;  /* 0x0000003fde057223 */ /* 0x002fe20000010109 */
[----:B------:R-:W-:-:S02]  /*b120*/  ISETP.GT.AND P4, PT, R2, R60, PT ;  /* 0x0000003c0200720c */ /* 0x000fc40003f84270 */
[----:B------:R-:W-:Y:S02]  /*b130*/  FSEL R117, R4, -INF , !P5 ;  /* 0xff80000004757808 */ /* 0x000fe40006800000 */
[C---:B------:R-:W-:Y:S02]  /*b140*/  ISETP.GE.AND P5, PT, R60.reuse, R224, PT ;  /* 0x000000e03c00720c */ /* 0x040fe40003fa6270 */
[----:B------:R-:W-:Y:S02]  /*b150*/  ISETP.GE.AND P3, PT, R60, R229, PT ;  /* 0x000000e53c00720c */ /* 0x000fe40003f66270 */
[----:B------:R-:W-:Y:S02]  /*b160*/  FSEL R0, R5, -INF , !P4 ;  /* 0xff80000005007808 */ /* 0x000fe40006000000 */
[----:B------:R-:W-:Y:S02]  /*b170*/  LOP3.LUT R28, R228, 0x200, RZ, 0xc0, !PT ;  /* 0x00000200e41c7812 */ /* 0x000fe400078ec0ff */
[----:B------:R-:W-:-:S02]  /*b180*/  VIMNMX R226, PT, PT, RZ, R2, !PT ;  /* 0x00000002ffe27248 */ /* 0x000fc40007fe0100 */
[----:B------:R-:W-:Y:S02]  /*b190*/  VIMNMX R228, PT, PT, RZ, R3, !PT ;  /* 0x00000003ffe47248 */ /* 0x000fe40007fe0100 */
        /* <DEDUP_REMOVED lines=21> */
.L_x_6304:
        /* <DEDUP_REMOVED lines=66> */
.L_x_6305:
[----:B------:R-:W-:Y:S05]  /*b710*/  BSYNC.RECONVERGENT B0 ;  /* 0x0000000000007941 */ /* 0x000fea0003800200 */
.L_x_6303:
        /* <DEDUP_REMOVED lines=12> */
[--C-:B------:R-:W-:Y:S01]  /*b7e0*/  @!P1 IMAD.MOV.U32 R14, RZ, RZ, R2.reuse ;  /* 0x000000ffff0e9224 */ /* 0x100fe200078e0002 */
[----:B------:R-:W-:Y:S01]  /*b7f0*/  @!P1 IADD3 R4, P4, PT, R2, R4, RZ ;  /* 0x0000000402049210 */ /* 0x000fe20007f9e0ff */
[----:B------:R-:W-:Y:S01]  /*b800*/  @!P1 IMAD R20, R231, 0x60, RZ ;  /* 0x00000060e7149824 */ /* 0x000fe200078e02ff */
[-C--:B------:R-:W-:Y:S01]  /*b810*/  @!P1 MOV R15, R3.reuse ;  /* 0x00000003000f9202 */ /* 0x080fe20000000f00 */
[----:B------:R-:W-:Y:S01]  /*b820*/  @!PT LDS RZ, [RZ] ;  /* 0x00000000fffff984 */ /* 0x000fe20000000800 */
[----:B------:R-:W-:Y:S01]  /*b830*/  @!PT LDS RZ, [RZ] ;  /* 0x00000000fffff984 */ /* 0x000fe20000000800 */
[----:B------:R-:W-:Y:S01]  /*b840*/  @!PT LDS RZ, [RZ] ;  /* 0x00000000fffff984 */ /* 0x000fe20000000800 */
[----:B------:R3:W-:Y:S01]  /*b850*/  @!P3 LDGSTS.E.BYPASS.LTC128B.128 [R227+0x2000], desc[UR4][R6.64] ;  /* 0x0200000006e3bfae */ /* 0x0007e2000b981a04 */
[----:B------:R-:W-:Y:S01]  /*b860*/  @!P1 IADD3.X R5, PT, PT, R3, R0, RZ, P4, !PT ;  /* 0x0000000003059210 */ /* 0x000fe200027fe4ff */
[----:B--2---:R-:W-:Y:S01]  /*b870*/  @!P1 IMAD.MOV.U32 R12, RZ, RZ, R2 ;  /* 0x000000ffff0c9224 */ /* 0x004fe200078e0002 */
[-C--:B------:R-:W-:Y:S01]  /*b880*/  @!P1 MOV R13, R3.reuse ;  /* 0x00000003000d9202 */ /* 0x080fe20000000f00 */
[----:B------:R2:W-:Y:S01]  /*b890*/  @P3 STS.128 [R227+0x2000], RZ ;  /* 0x002000ffe3003388 */ /* 0x0005e20000000c00 */
[----:B------:R-:W-:Y:S01]  /*b8a0*/  @!P1 IMAD R8, R231, 0xe0, RZ ;  /* 0x000000e0e7089824 */ /* 0x000fe200078e02ff */
[C---:B------:R-:W-:Y:S01]  /*b8b0*/  @!P1 LEA R22, P4, R230.reuse, R2, 0x6 ;  /* 0x00000002e6169211 */ /* 0x040fe200078830ff */
[----:B------:R-:W-:Y:S01]  /*b8c0*/  @!P1 IMAD.WIDE.U32 R14, R230, 0xe0, R14 ;  /* 0x000000e0e60e9825 */ /* 0x000fe200078e000e */
[----:B------:R2:W-:Y:S01]  /*b8d0*/  @P1 STS.128 [R227+0x2800], RZ ;  /* 0x002800ffe3001388 */ /* 0x0005e20000000c00 */
[----:B------:R-:W-:-:S02]  /*b8e0*/  @!P1 MOV R17, R3 ;  /* 0x0000000300119202 */ /* 0x000fc40000000f00 */
[C---:B------:R-:W-:Y:S01]  /*b8f0*/  @!P1 IMAD R9, R231.reuse, 0x120, RZ ;  /* 0x00000120e7099824 */ /* 0x040fe200078e02ff */
        /* <DEDUP_REMOVED lines=9> */
[----:B------:R-:W-:Y:S01]  /*b990*/  @!P1 IMAD.IADD R13, R9, 0x1, R13 ;  /* 0x00000001090d9824 */ /* 0x000fe200078e020d */
[----:B------:R-:W-:Y:S01]  /*b9a0*/  @!PT LDS RZ, [RZ] ;  /* 0x00000000fffff984 */ /* 0x000fe20000000800 */
[----:B------:R-:W-:Y:S01]  /*b9b0*/  @!PT LDS RZ, [RZ] ;  /* 0x00000000fffff984 */ /* 0x000fe20000000800 */
[----:B------:R-:W-:Y:S01]  /*b9c0*/  @!PT LDS RZ, [RZ] ;  /* 0x00000000fffff984 */ /* 0x000fe20000000800 */
[----:B------:R4:W-:Y:S01]  /*b9d0*/  @!P1 LDGSTS.E.BYPASS.LTC128B.128 [R227+0x3000], desc[UR4][R4.64] ;  /* 0x0300000004e39fae */ /* 0x0009e2000b981a04 */
[----:B------:R-:W-:Y:S01]  /*b9e0*/  @!P1 IMAD.MOV.U32 R9, RZ, RZ, R3 ;  /* 0x000000ffff099224 */ /* 0x000fe200078e0003 */
[-C--:B------:R-:W-:Y:S01]  /*b9f0*/  @!P1 MOV R11, R3.reuse ;  /* 0x00000003000b9202 */ /* 0x080fe20000000f00 */
[C---:B------:R-:W-:Y:S01]  /*ba00*/  @!P1 IMAD R23, R231.reuse, 0x180, RZ ;  /* 0x00000180e7179824 */ /* 0x040fe200078e02ff */
[----:B------:R2:W-:Y:S01]  /*ba10*/  @P1 STS.128 [R227+0x3800], RZ ;  /* 0x003800ffe3001388 */ /* 0x0005e20000000c00 */
[----:B------:R-:W-:Y:S01]  /*ba20*/  @!P1 IMAD R24, R231, 0x160, RZ ;  /* 0x00000160e7189824 */ /* 0x000fe200078e02ff */
[----:B---3--:R-:W-:Y:S01]  /*ba30*/  @!P1 MOV R7, R3 ;  /* 0x0000000300079202 */ /* 0x008fe20000000f00 */
[----:B------:R-:W-:-:S02]  /*ba40*/  @!P1 IMAD.MOV.U32 R6, RZ, RZ, R2 ;  /* 0x000000ffff069224 */ /* 0x000fc400078e0002 */
[----:B------:R-:W-:-:S04]  /*ba50*/  @!P1 IMAD.WIDE.U32 R8, R230, 0x160, R8 ;  /* 0x00000160e6089825 */ /* 0x000fc800078e0008 */
[----:B------:R-:W-:-:S04]  /*ba60*/  @!P1 IMAD.WIDE.U32 R6, R230, 0x60, R6 ;  /* 0x00000060e6069825 */ /* 0x000fc800078e0006 */
[C---:B------:R-:W-:Y:S01]  /*ba70*/  @!P1 IMAD R25, R231.reuse, 0x1a0, RZ ;  /* 0x000001a0e7199824 */ /* 0x040fe200078e02ff */
[----:B------:R-:W-:Y:S01]  /*ba80*/  @!P1 IADD3 R21, PT, PT, R20, R7, RZ ;  /* 0x0000000714159210 */ /* 0x000fe20007ffe0ff */
[----:B------:R-:W-:Y:S01]  /*ba90*/  @!P1 IMAD.MOV.U32 R16, RZ, RZ, R2 ;  /* 0x000000ffff109224 */ /* 0x000fe200078e0002 */
[----:B------:R-:W-:Y:S01]  /*baa0*/  @!P1 MOV R20, R6 ;  /* 0x0000000600149202 */ /* 0x000fe20000000f00 */
[----:B------:R-:W-:Y:S01]  /*bab0*/  @!P1 IMAD.IADD R9, R24, 0x1, R9 ;  /* 0x0000000118099824 */ /* 0x000fe200078e0209 */
[-C--:B------:R-:W-:Y:S01]  /*bac0*/  @!P1 MOV R6, R2.reuse ;  /* 0x0000000200069202 */ /* 0x080fe20000000f00 */
[----:B------:R-:W-:Y:S01]  /*bad0*/  @!P1 IMAD R0, R231, 0xc0, RZ ;  /* 0x000000c0e7009824 */ /* 0x000fe200078e02ff */
[-C--:B------:R-:W-:Y:S01]  /*bae0*/  @!P1 MOV R7, R3.reuse ;  /* 0x0000000300079202 */ /* 0x080fe20000000f00 */
[C---:B------:R-:W-:Y:S01]  /*baf0*/  @!P1 IMAD.WIDE.U32 R16, R230.reuse, 0xc0, R16 ;  /* 0x000000c0e6109825 */ /* 0x040fe200078e0010 */
[----:B----4-:R-:W-:Y:S02]  /*bb00*/  @!P1 MOV R5, R3 ;  /* 0x0000000300059202 */ /* 0x010fe40000000f00 */
[----:B------:R-:W-:Y:S01]  /*bb10*/  @!P1 LEA R24, P3, R230, R2, 0x7 ;  /* 0x00000002e6189211 */ /* 0x000fe200078638ff */
        /* <DEDUP_REMOVED lines=8> */
[----:B------:R-:W-:Y:S01]  /*bba0*/  @!P1 IMAD.MOV.U32 R10, RZ, RZ, R2 ;  /* 0x000000ffff0a9224 */ /* 0x000fe200078e0002 */
[----:B------:R-:W-:Y:S01]  /*bbb0*/  @!P1 MOV R4, R2 ;  /* 0x0000000200049202 */ /* 0x000fe20000000f00 */
[----:B------:R-:W-:Y:S01]  /*bbc0*/  @!PT LDS RZ, [RZ] ;  /* 0x00000000fffff984 */ /* 0x000fe20000000800 */
[----:B------:R-:W-:Y:S01]  /*bbd0*/  @!PT LDS RZ, [RZ] ;  /* 0x00000000fffff984 */ /* 0x000fe20000000800 */
[----:B------:R-:W-:Y:S01]  /*bbe0*/  @!PT LDS RZ, [RZ] ;  /* 0x00000000fffff984 */ /* 0x000fe20000000800 */
[----:B------:R-:W-:Y:S01]  /*bbf0*/  @!P1 LDGSTS.E.BYPASS.LTC128B.128 [R227+0x3800], desc[UR4][R22.64] ;  /* 0x0380000016e39fae */ /* 0x000fe2000b981a04 */
[----:B------:R-:W-:Y:S01]  /*bc00*/  @!P1 MOV R5, R3 ;  /* 0x0000000300059202 */ /* 0x000fe20000000f00 */
[----:B------:R-:W-:-:S02]  /*bc10*/  @!P1 IMAD R0, R231, 0x140, RZ ;  /* 0x00000140e7009824 */ /* 0x000fc400078e02ff */
        /* <DEDUP_REMOVED lines=9> */
[----:B------:R-:W-:Y:S02]  /*bcb0*/  @!P1 IADD3 R5, PT, PT, R25, R5, RZ ;  /* 0x0000000519059210 */ /* 0x000fe40007ffe0ff */
[----:B------:R-:W-:-:S05]  /*bcc0*/  @!P1 LEA.HI.X R25, R230, R3, R231, 0x7, P3 ;  /* 0x00000003e6199211 */ /* 0x000fca00018f3ce7 */
        /* <DEDUP_REMOVED lines=10> */
[----:B---3--:R-:W-:-:S03]  /*bd70*/  @!P1 LEA R20, P3, R230, R2, 0x8 ;  /* 0x00000002e6149211 */ /* 0x008fc600078640ff */
        /* <DEDUP_REMOVED lines=49> */
.L_x_6307:
[----:B------:R-:W-:Y:S05]  /*c090*/  BSYNC.RECONVERGENT B0 ;  /* 0x0000000000007941 */ /* 0x000fea0003800200 */
.L_x_6306:
[----:B------:R-:W0:Y:S02]  /*c0a0*/  LDGDEPBAR ;  /* 0x00000000000079af */ /* 0x000e240000000000 */
.L_x_6302:
[----:B------:R-:W-:Y:S05]  /*c0b0*/  BSYNC.RECONVERGENT B1 ;  /* 0x0000000000017941 */ /* 0x000fea0003800200 */
.L_x_6301:
[----:B------:R-:W4:Y:S04]  /*c0c0*/  LD.E R0, desc[UR4][R134.64+0xdc] ;  /* 0x0000dc0486007980 */ /* 0x000f28000c101900 */
[----:B--2---:R-:W2:Y:S01]  /*c0d0*/  LDL R6, [R1+0x14] ;  /* 0x0000140001067983 */ /* 0x004ea20000100800 */
        /* <DEDUP_REMOVED lines=10> */
[----:B---3--:R-:W-:Y:S02]  /*c180*/  FMNMX3.FTZ R2, R27, R238, R235, !PT ;  /* 0x000000ee1b027276 */ /* 0x008fe400078100eb */
        /* <DEDUP_REMOVED lines=50> */
[----:B------:R-:W-:Y:S02]  /*c4b0*/  FMNMX3.FTZ R2, R2, R108, R111, !PT ;  /* 0x0000006c02027276 */ /* 0x000fe4000781006f */
[----:B---3--:R-:W-:Y:S02]  /*c4c0*/  FMNMX.FTZ R36, R36, R3, !PT ;  /* 0x0000000324247209 */ /* 0x008fe40007810000 */
[----:B------:R-:W-:-:S03]  /*c4d0*/  FMNMX3.FTZ R37, R2, R100, R122, !PT ;  /* 0x0000006402257276 */ /* 0x000fc6000781007a */
[----:B------:R-:W3:Y:S01]  /*c4e0*/  SHFL.BFLY PT, R2, R36, 0x1, 0x1f ;  /* 0x0c201f0024027f89 */ /* 0x000ee200000e0000 */
[----:B------:R-:W-:-:S04]  /*c4f0*/  FMNMX3.FTZ R37, R37, R112, R117, !PT ;  /* 0x0000007025257276 */ /* 0x000fc80007810075 */
[----:B------:R-:W-:-:S05]  /*c500*/  FMNMX.FTZ R37, R250, R37, !PT ;  /* 0x00000025fa257209 */ /* 0x000fca0007810000 */
[----:B------:R-:W5:Y:S01]  /*c510*/  SHFL.BFLY PT, R4, R37, 0x2, 0x1f ;  /* 0x0c401f0025047f89 */ /* 0x000f6200000e0000 */
[----:B---3--:R-:W-:-:S04]  /*c520*/  FMNMX.FTZ R36, R36, R2, !PT ;  /* 0x0000000224247209 */ /* 0x008fc80007810000 */
[----:B------:R-:W-:Y:S02]  /*c530*/  FSETP.NEU.FTZ.AND P1, PT, R36, -INF , PT ;  /* 0xff8000002400780b */ /* 0x000fe40003f3d000 */
[----:B-----5:R-:W-:-:S05]  /*c540*/  FMNMX.FTZ R37, R37, R4, !PT ;  /* 0x0000000425257209 */ /* 0x020fca0007810000 */
[----:B------:R-:W3:Y:S02]  /*c550*/  SHFL.BFLY PT, R4, R37, 0x1, 0x1f ;  /* 0x0c201f0025047f89 */ /* 0x000ee400000e0000 */
[----:B---3--:R-:W-:Y:S01]  /*c560*/  FMNMX.FTZ R37, R37, R4, !PT ;  /* 0x0000000425257209 */ /* 0x008fe20007810000 */
[----:B----4-:R-:W-:-:S05]  /*c570*/  FMUL.FTZ R3, R0, R36 ;  /* 0x0000002400037220 */ /* 0x010fca0000410000 */
[----:B------:R-:W-:-:S05]  /*c580*/  FSEL R3, R3, RZ, P1 ;  /* 0x000000ff03037208 */ /* 0x000fca0000800000 */
[----:B------:R-:W-:-:S04]  /*c590*/  FFMA.FTZ R2, R26, R0, -R3 ;  /* 0x000000001a027223 */ /* 0x000fc80000010803 */
[----:B------:R3:W-:Y:S02]  /*c5a0*/  MUFU.EX2 R200, R2 ;  /* 0x0000000200c87308 */ /* 0x0007e40000000800 */
[----:B---3--:R-:W-:-:S06]  /*c5b0*/  FFMA.FTZ R2, R236, R0, -R3 ;  /* 0x00000000ec027223 */ /* 0x008fcc0000010803 */
[----:B------:R3:W4:Y:S02]  /*c5c0*/  MUFU.EX2 R196, R2 ;  /* 0x0000000200c47308 */ /* 0x0007240000000800 */
[----:B---3--:R-:W-:-:S06]  /*c5d0*/  FFMA.FTZ R2, R140, R0, -R3 ;  /* 0x000000008c027223 */ /* 0x008fcc0000010803 */
[----:B------:R3:W-:Y:S02]  /*c5e0*/  MUFU.EX2 R7, R2 ;  /* 0x0000000200077308 */ /* 0x0007e40000000800 */
[----:B---3--:R-:W-:-:S06]  /*c5f0*/  FFMA.FTZ R2, R156, R0, -R3 ;  /* 0x000000009c027223 */ /* 0x008fcc0000010803 */
[----:B------:R3:W5:Y:S01]  /*c600*/  MUFU.EX2 R211, R2 ;  /* 0x0000000200d37308 */ /* 0x0007620000000800 */
[----:B------:R-:W-:Y:S01]  /*c610*/  FMUL.FTZ R5, R0, R37 ;  /* 0x0000002500057220 */ /* 0x000fe20000410000 */
[----:B------:R-:W-:Y:S01]  /*c620*/  FSETP.NEU.FTZ.AND P1, PT, R37, -INF , PT ;  /* 0xff8000002500780b */ /* 0x000fe20003f3d000 */
[----:B---3--:R-:W-:-:S05]  /*c630*/  FFMA.FTZ R2, R75, R0, -R3 ;  /* 0x000000004b027223 */ /* 0x008fca0000010803 */
[----:B------:R3:W-:Y:S01]  /*c640*/  MUFU.EX2 R236, R2 ;  /* 0x0000000200ec7308 */ /* 0x0007e20000000800 */
[----:B------:R-:W-:Y:S01]  /*c650*/  FSEL R5, R5, RZ, P1 ;  /* 0x000000ff05057208 */ /* 0x000fe20000800000 */
[----:B---3--:R-:W-:-:S06]  /*c660*/  FFMA.FTZ R2, R68, R0, -R3 ;  /* 0x0000000044027223 */ /* 0x008fcc0000010803 */
[----:B------:R2:W-:Y:S01]  /*c670*/  MUFU.EX2 R239, R2 ;  /* 0x0000000200ef7308 */ /* 0x0005e20000000800 */
[----:B------:R-:W-:Y:S01]  /*c680*/  FFMA.FTZ R4, R65, R0, -R3 ;  /* 0x0000000041047223 */ /* 0x000fe20000010803 */
[----:B--2---:R-:W-:-:S04]  /*c690*/  IADD3 R2, PT, PT, R28, R6, RZ ;  /* 0x000000061c027210 */ /* 0x004fc80007ffe0ff */
[----:B------:R-:W-:-:S04]  /*c6a0*/  LEA R140, R2, R215, 0x1 ;  /* 0x000000d7028c7211 */ /* 0x000fc800078e08ff */
[----:B------:R-:W-:Y:S01]  /*c6b0*/  IADD3 R156, PT, PT, R212, R140, RZ ;  /* 0x0000008cd49c7210 */ /* 0x000fe20007ffe0ff */
[----:B------:R-:W-:Y:S01]  /*c6c0*/  FFMA.FTZ R2, R27, R0, -R5 ;  /* 0x000000001b027223 */ /* 0x000fe20000010805 */
[----:B------:R-:W-:Y:S01]  /*c6d0*/  MUFU.EX2 R240, R4 ;  /* 0x0000000400f07308 */ /* 0x000fe20000000800 */
[C---:B------:R-:W-:Y:S01]  /*c6e0*/  IADD3 R39, PT, PT, R197.reuse, R140, RZ ;  /* 0x0000008cc5277210 */ /* 0x040fe20007ffe0ff */
[----:B------:R-:W-:Y:S01]  /*c6f0*/  LDSM.16.MT88.4 R20, [R140+0xa000] ;  /* 0x00a000008c14783b */ /* 0x000fe20000004200 */
[----:B------:R-:W-:-:S03]  /*c700*/  IADD3 R38, PT, PT, R197, R156, RZ ;  /* 0x0000009cc5267210 */ /* 0x000fc60007ffe0ff */
[----:B------:R-:W-:Y:S02]  /*c710*/  LDSM.16.MT88.4 R24, [R39+0xa000] ;  /* 0x00a000002718783b */ /* 0x000fe40000004200 */
[----:B------:R2:W-:Y:S02]  /*c720*/  MUFU.EX2 R4, R2 ;  /* 0x0000000200047308 */ /* 0x0005e40000000800 */
[----:B------:R-:W3:Y:S04]  /*c730*/  LDSM.16.MT88.4 R12, [R38+0xa000] ;  /* 0x00a00000260c783b */ /* 0x000ee80000004200 */
[----:B------:R-:W1:Y:S01]  /*c740*/  LDSM.16.MT88.4 R32, [R156+0xa000] ;  /* 0x00a000009c20783b */ /* 0x000e620000004200 */
[----:B----4-:R-:W-:Y:S02]  /*c750*/  F2FP.BF16.F32.PACK_AB R9, R196, R200 ;  /* 0x000000c8c409723e */ /* 0x010fe400000010ff */
[----:B-----5:R-:W-:Y:S01]  /*c760*/  F2FP.BF16.F32.PACK_AB R11, R211, R7 ;  /* 0x00000007d30b723e */ /* 0x020fe200000010ff */
[----:B------:R-:W4:Y:S04]  /*c770*/  LDSM.16.MT88.4 R48, [R140+0xa800] ;  /* 0x00a800008c30783b */ /* 0x000f280000004200 */
[----:B------:R-:W5:Y:S01]  /*c780*/  LDSM.16.MT88.4 R40, [R39+0xa800] ;  /* 0x00a800002728783b */ /* 0x000f620000004200 */
[----:B--2---:R-:W-:-:S04]  /*c790*/  FFMA.FTZ R2, R238, R0, -R5 ;  /* 0x00000000ee027223 */ /* 0x004fc80000010805 */
[----:B------:R2:W3:Y:S02]  /*c7a0*/  MUFU.EX2 R6, R2 ;  /* 0x0000000200067308 */ /* 0x0004e40000000800 */
[----:B--2---:R-:W-:-:S06]  /*c7b0*/  FFMA.FTZ R2, R235, R0, -R5 ;  /* 0x00000000eb027223 */ /* 0x004fcc0000010805 */
[----:B------:R2:W-:Y:S02]  /*c7c0*/  MUFU.EX2 R205, R2 ;  /* 0x0000000200cd7308 */ /* 0x0005e40000000800 */
[----:B--2---:R-:W-:-:S06]  /*c7d0*/  FFMA.FTZ R2, R237, R0, -R5 ;  /* 0x00000000ed027223 */ /* 0x004fcc0000010805 */
[----:B------:R2:W1:Y:S01]  /*c7e0*/  MUFU.EX2 R206, R2 ;  /* 0x0000000200ce7308 */ /* 0x0004620000000800 */
[----:B---3--:R-:W-:Y:S01]  /*c7f0*/  F2FP.BF16.F32.PACK_AB R8, R6, R4 ;  /* 0x000000040608723e */ /* 0x008fe200000010ff */
[----:B--2---:R-:W-:-:S06]  /*c800*/  FFMA.FTZ R2, R234, R0, -R5 ;  /* 0x00000000ea027223 */ /* 0x004fcc0000010805 */
[----:B------:R2:W-:Y:S01]  /*c810*/  MUFU.EX2 R207, R2 ;  /* 0x0000000200cf7308 */ /* 0x0005e20000000800 */
[----:B-1----:R-:W-:Y:S01]  /*c820*/  F2FP.BF16.F32.PACK_AB R10, R206, R205 ;  /* 0x000000cdce0a723e */ /* 0x002fe200000010ff */
[----:B--2---:R-:W-:-:S06]  /*c830*/  FFMA.FTZ R2, R70, R0, -R5 ;  /* 0x0000000046027223 */ /* 0x004fcc0000010805 */
[----:B------:R1:W2:Y:S01]  /*c840*/  MUFU.EX2 R208, R2 ;  /* 0x0000000200d07308 */ /* 0x0002a20000000800 */
[C---:B------:R-:W-:Y:S08]  /*c850*/  HMMA.16816.F32.BF16 R56, R8.reuse, R12, RZ ;  /* 0x0000000c0838723c */ /* 0x040ff000000418ff */
[----:B------:R-:W-:Y:S01]  /*c860*/  HMMA.16816.F32.BF16 R60, R8, R14, RZ ;  /* 0x0000000e083c723c */ /* 0x000fe200000418ff */
[----:B------:R-:W3:Y:S01]  /*c870*/  LDSM.16.MT88.4 R12, [R156+0xa800] ;  /* 0x00a800009c0c783b */ /* 0x000ee20000004200 */
[----:B-1----:R-:W-:-:S04]  /*c880*/  FFMA.FTZ R2, R69, R0, -R5 ;  /* 0x0000000045027223 */ /* 0x002fc80000010805 */
[----:B------:R1:W-:Y:S02]  /*c890*/  MUFU.EX2 R241, R2 ;  /* 0x0000000200f17308 */ /* 0x0003e40000000800 */
[----:B------:R-:W-:Y:S01]  /*c8a0*/  HMMA.16816.F32.BF16 R16, R8, R20, RZ ;  /* 0x000000140810723c */ /* 0x000fe200000418ff */
[----:B-1----:R-:W-:-:S05]  /*c8b0*/  FFMA.FTZ R2, R66, R0, -R5 ;  /* 0x0000000042027223 */ /* 0x002fca0000010805 */
[----:B------:R1:W4:Y:S02]  /*c8c0*/  MUFU.EX2 R242, R2 ;  /* 0x0000000200f27308 */ /* 0x0003240000000800 */
[----:B------:R-:W-:Y:S01]  /*c8d0*/  HMMA.16816.F32.BF16 R28, R8, R22, RZ ;  /* 0x00000016081c723c */ /* 0x000fe200000418ff */
[----:B-1----:R-:W-:-:S05]  /*c8e0*/  FFMA.FTZ R2, R67, R0, -R3 ;  /* 0x0000000043027223 */ /* 0x002fca0000010803 */
[----:B------:R1:W5:Y:S02]  /*c8f0*/  MUFU.EX2 R238, R2 ;  /* 0x0000000200ee7308 */ /* 0x0003640000000800 */
[C---:B------:R-:W-:Y:S08]  /*c900*/  HMMA.16816.F32.BF16 R20, R8.reuse, R24, RZ ;  /* 0x000000180814723c */ /* 0x040ff000000418ff */
[----:B------:R-:W-:Y:S01]  /*c910*/  HMMA.16816.F32.BF16 R44, R8, R26, RZ ;  /* 0x0000001a082c723c */ /* 0x000fe200000418ff */
[----:B-1----:R-:W-:-:S07]  /*c920*/  FFMA.FTZ R2, R74, R0, -R3 ;  /* 0x000000004a027223 */ /* 0x002fce0000010803 */
[C---:B------:R-:W-:Y:S01]  /*c930*/  HMMA.16816.F32.BF16 R24, R8.reuse, R32, RZ ;  /* 0x000000200818723c */ /* 0x040fe200000418ff */
[----:B------:R1:W-:Y:S07]  /*c940*/  MUFU.EX2 R237, R2 ;  /* 0x0000000200ed7308 */ /* 0x0003ee0000000800 */
[----:B------:R-:W-:Y:S01]  /*c950*/  HMMA.16816.F32.BF16 R52, R8, R34, RZ ;  /* 0x000000220834723c */ /* 0x000fe200000418ff */
[----:B--2---:R-:W-:Y:S02]  /*c960*/  F2FP.BF16.F32.PACK_AB R8, R208, R207 ;  /* 0x000000cfd008723e */ /* 0x004fe400000010ff */
[----:B------:R-:W-:-:S02]  /*c970*/  F2FP.BF16.F32.PACK_AB R9, R239, R236 ;  /* 0x000000ecef09723e */ /* 0x000fc400000010ff */
[----:B----4-:R-:W-:Y:S02]  /*c980*/  F2FP.BF16.F32.PACK_AB R10, R242, R241 ;  /* 0x000000f1f20a723e */ /* 0x010fe400000010ff */
[----:B-----5:R-:W-:Y:S01]  /*c990*/  F2FP.BF16.F32.PACK_AB R11, R238, R240 ;  /* 0x000000f0ee0b723e */ /* 0x020fe200000010ff */
[----:B-1----:R-:W-:-:S04]  /*c9a0*/  FFMA.FTZ R2, R73, R0, -R3 ;  /* 0x0000000049027223 */ /* 0x002fc80000010803 */
[----:B------:R1:W-:Y:S02]  /*c9b0*/  MUFU.EX2 R234, R2 ;  /* 0x0000000200ea7308 */ /* 0x0003e40000000800 */
[C---:B------:R-:W-:Y:S01]  /*c9c0*/  HMMA.16816.F32.BF16 R64, R8.reuse, R48, R16 ;  /* 0x000000300840723c */ /* 0x040fe20000041810 */
[----:B------:R-:W-:Y:S07]  /*c9d0*/  LDSM.16.MT88.4 R16, [R39+0xb000] ;  /* 0x00b000002710783b */ /* 0x000fee0000004200 */
[----:B------:R-:W-:Y:S01]  /*c9e0*/  HMMA.16816.F32.BF16 R68, R8, R50, R28 ;  /* 0x000000320844723c */ /* 0x000fe2000004181c */
[----:B-1----:R-:W-:-:S07]  /*c9f0*/  FFMA.FTZ R2, R72, R0, -R3 ;  /* 0x0000000048027223 */ /* 0x002fce0000010803 */
[C---:B------:R-:W-:Y:S01]  /*ca00*/  HMMA.16816.F32.BF16 R48, R8.reuse, R40, R20 ;  /* 0x000000280830723c */ /* 0x040fe20000041814 */
[----:B------:R-:W1:Y:S01]  /*ca10*/  LDSM.16.MT88.4 R20, [R38+0xa800] ;  /* 0x00a800002614783b */ /* 0x000e620000004200 */
[----:B------:R2:W-:Y:S06]  /*ca20*/  MUFU.EX2 R235, R2 ;  /* 0x0000000200eb7308 */ /* 0x0005ec0000000800 */
[----:B---3--:R-:W-:Y:S01]  /*ca30*/  HMMA.16816.F32.BF16 R32, R8, R12, R24 ;  /* 0x0000000c0820723c */ /* 0x008fe20000041818 */
[----:B------:R-:W3:Y:S01]  /*ca40*/  LDSM.16.MT88.4 R24, [R140+0xb000] ;  /* 0x00b000008c18783b */ /* 0x000ee20000004200 */
[----:B--2---:R-:W-:-:S04]  /*ca50*/  FFMA.FTZ R2, R223, R0, -R5 ;  /* 0x00000000df027223 */ /* 0x004fc80000010805 */
[----:B------:R2:W-:Y:S02]  /*ca60*/  MUFU.EX2 R210, R2 ;  /* 0x0000000200d27308 */ /* 0x0005e40000000800 */
[----:B------:R-:W-:Y:S01]  /*ca70*/  HMMA.16816.F32.BF16 R72, R8, R42, R44 ;  /* 0x0000002a0848723c */ /* 0x000fe2000004182c */
[----:B--2---:R-:W-:-:S05]  /*ca80*/  FFMA.FTZ R2, R221, R0, -R5 ;  /* 0x00000000dd027223 */ /* 0x004fca0000010805 */
[----:B------:R2:W4:Y:S02]  /*ca90*/  MUFU.EX2 R221, R2 ;  /* 0x0000000200dd7308 */ /* 0x0005240000000800 */
[----:B------:R-:W-:Y:S01]  /*caa0*/  HMMA.16816.F32.BF16 R44, R8, R14, R52 ;  /* 0x0000000e082c723c */ /* 0x000fe20000041834 */
[----:B------:R-:W5:Y:S01]  /*cab0*/  LDSM.16.MT88.4 R12, [R156+0xb000] ;  /* 0x00b000009c0c783b */ /* 0x000f620000004200 */
[----:B--2---:R-:W-:-:S04]  /*cac0*/  FFMA.FTZ R2, R220, R0, -R5 ;  /* 0x00000000dc027223 */ /* 0x004fc80000010805 */
[----:B------:R2:W-:Y:S02]  /*cad0*/  MUFU.EX2 R209, R2 ;  /* 0x0000000200d17308 */ /* 0x0005e40000000800 */
[----:B--2---:R-:W-:-:S06]  /*cae0*/  FFMA.FTZ R2, R198, R0, -R5 ;  /* 0x00000000c6027223 */ /* 0x004fcc0000010805 */
[----:B------:R2:W3:Y:S02]  /*caf0*/  MUFU.EX2 R223, R2 ;  /* 0x0000000200df7308 */ /* 0x0004e40000000800 */
[----:B--2---:R-:W-:-:S06]  /*cb00*/  FFMA.FTZ R2, R199, R0, -R3 ;  /* 0x00000000c7027223 */ /* 0x004fcc0000010803 */
[----:B------:R2:W5:Y:S01]  /*cb10*/  MUFU.EX2 R220, R2 ;  /* 0x0000000200dc7308 */ /* 0x0005620000000800 */
[C---:B-1----:R-:W-:Y:S08]  /*cb20*/  HMMA.16816.F32.BF16 R28, R8.reuse, R20, R56 ;  /* 0x00000014081c723c */ /* 0x042ff00000041838 */
[----:B------:R-:W-:Y:S01]  /*cb30*/  HMMA.16816.F32.BF16 R40, R8, R22, R60 ;  /* 0x000000160828723c */ /* 0x000fe2000004183c */
[----:B----4-:R-:W-:Y:S01]  /*cb40*/  F2FP.BF16.F32.PACK_AB R8, R221, R210 ;  /* 0x000000d2dd08723e */ /* 0x010fe200000010ff */
[----:B------:R-:W-:Y:S01]  /*cb50*/  LDSM.16.MT88.4 R20, [R140+0xb800] ;  /* 0x00b800008c14783b */ /* 0x000fe20000004200 */
[----:B--2---:R-:W-:Y:S01]  /*cb60*/  FFMA.FTZ R2, R214, R0, -R3 ;  /* 0x00000000d6027223 */ /* 0x004fe20000010803 */
[----:B------:R-:W-:-:S03]  /*cb70*/  F2FP.BF16.F32.PACK_AB R9, R234, R237 ;  /* 0x000000edea09723e */ /* 0x000fc600000010ff */
[----:B------:R1:W-:Y:S01]  /*cb80*/  MUFU.EX2 R204, R2 ;  /* 0x0000000200cc7308 */ /* 0x0003e20000000800 */
[----:B---3--:R-:W-:Y:S02]  /*cb90*/  F2FP.BF16.F32.PACK_AB R10, R223, R209 ;  /* 0x000000d1df0a723e */ /* 0x008fe400000010ff */
[----:B-----5:R-:W-:Y:S01]  /*cba0*/  F2FP.BF16.F32.PACK_AB R11, R220, R235 ;  /* 0x000000ebdc0b723e */ /* 0x020fe200000010ff */
[----:B-1----:R-:W-:-:S04]  /*cbb0*/  FFMA.FTZ R2, R194, R0, -R3 ;  /* 0x00000000c2027223 */ /* 0x002fc80000010803 */
[----:B------:R1:W-:Y:S02]  /*cbc0*/  MUFU.EX2 R202, R2 ;  /* 0x0000000200ca7308 */ /* 0x0003e40000000800 */
[C---:B------:R-:W-:Y:S08]  /*cbd0*/  HMMA.16816.F32.BF16 R56, R8.reuse, R24, R64 ;  /* 0x000000180838723c */ /* 0x040ff00000041840 */
[----:B------:R-:W-:Y:S01]  /*cbe0*/  HMMA.16816.F32.BF16 R60, R8, R26, R68 ;  /* 0x0000001a083c723c */ /* 0x000fe20000041844 */
[----:B------:R-:W2:Y:S01]  /*cbf0*/  LDSM.16.MT88.4 R24, [R38+0xb000] ;  /* 0x00b000002618783b */ /* 0x000ea20000004200 */
[----:B-1----:R-:W-:-:S04]  /*cc00*/  FFMA.FTZ R2, R192, R0, -R3 ;  /* 0x00000000c0027223 */ /* 0x002fc80000010803 */
[----:B------:R1:W-:Y:S02]  /*cc10*/  MUFU.EX2 R203, R2 ;  /* 0x0000000200cb7308 */ /* 0x0003e40000000800 */
[C---:B------:R-:W-:Y:S08]  /*cc20*/  HMMA.16816.F32.BF16 R52, R8.reuse, R16, R48 ;  /* 0x000000100834723c */ /* 0x040ff00000041830 */
[----:B------:R-:W-:Y:S01]  /*cc30*/  HMMA.16816.F32.BF16 R68, R8, R18, R72 ;  /* 0x000000120844723c */ /* 0x000fe20000041848 */
[----:B------:R-:W3:Y:S01]  /*cc40*/  LDSM.16.MT88.4 R16, [R39+0xb800] ;  /* 0x00b800002710783b */ /* 0x000ee20000004200 */
[----:B-1----:R-:W-:-:S04]  /*cc50*/  FFMA.FTZ R2, R218, R0, -R5 ;  /* 0x00000000da027223 */ /* 0x002fc80000010805 */
[----:B------:R1:W-:Y:S02]  /*cc60*/  MUFU.EX2 R199, R2 ;  /* 0x0000000200c77308 */ /* 0x0003e40000000800 */
[C---:B------:R-:W-:Y:S08]  /*cc70*/  HMMA.16816.F32.BF16 R48, R8.reuse, R12, R32 ;  /* 0x0000000c0830723c */ /* 0x040ff00000041820 */
[----:B------:R-:W-:Y:S01]  /*cc80*/  HMMA.16816.F32.BF16 R64, R8, R14, R44 ;  /* 0x0000000e0840723c */ /* 0x000fe2000004182c */
[----:B------:R-:W4:Y:S01]  /*cc90*/  LDSM.16.MT88.4 R12, [R156+0xb800] ;  /* 0x00b800009c0c783b */ /* 0x000f220000004200 */
[----:B-1----:R-:W-:-:S04]  /*cca0*/  FFMA.FTZ R2, R195, R0, -R5 ;  /* 0x00000000c3027223 */ /* 0x002fc80000010805 */
[----:B------:R1:W5:Y:S02]  /*ccb0*/  MUFU.EX2 R201, R2 ;  /* 0x0000000200c97308 */ /* 0x0003640000000800 */
[----:B-1----:R-:W-:-:S06]  /*ccc0*/  FFMA.FTZ R2, R193, R0, -R5 ;  /* 0x00000000c1027223 */ /* 0x002fcc0000010805 */
[----:B------:R1:W-:Y:S02]  /*ccd0*/  MUFU.EX2 R198, R2 ;  /* 0x0000000200c67308 */ /* 0x0003e40000000800 */
[----:B-1----:R-:W-:-:S06]  /*cce0*/  FFMA.FTZ R2, R188, R0, -R5 ;  /* 0x00000000bc027223 */ /* 0x002fcc0000010805 */
[----:B------:R1:W3:Y:S02]  /*ccf0*/  MUFU.EX2 R197, R2 ;  /* 0x0000000200c57308 */ /* 0x0002e40000000800 */
[----:B-1----:R-:W-:-:S06]  /*cd00*/  FFMA.FTZ R2, R189, R0, -R3 ;  /* 0x00000000bd027223 */ /* 0x002fcc0000010803 */
[----:B------:R1:W4:Y:S01]  /*cd10*/  MUFU.EX2 R195, R2 ;  /* 0x0000000200c37308 */ /* 0x0003220000000800 */
[----:B--2---:R-:W-:Y:S01]  /*cd20*/  HMMA.16816.F32.BF16 R32, R8, R24, R28 ;  /* 0x000000180820723c */ /* 0x004fe2000004181c */
[----:B-1----:R-:W-:-:S06]  /*cd30*/  FFMA.FTZ R2, R190, R0, -R3 ;  /* 0x00000000be027223 */ /* 0x002fcc0000010803 */
[----:B------:R1:W-:Y:S01]  /*cd40*/  MUFU.EX2 R194, R2 ;  /* 0x0000000200c27308 */ /* 0x0003e20000000800 */
[----:B------:R-:W-:Y:S01]  /*cd50*/  HMMA.16816.F32.BF16 R28, R8, R26, R40 ;  /* 0x0000001a081c723c */ /* 0x000fe20000041828 */
[----:B-----5:R-:W-:Y:S01]  /*cd60*/  F2FP.BF16.F32.PACK_AB R8, R201, R199 ;  /* 0x000000c7c908723e */ /* 0x020fe200000010ff */
[----:B------:R-:W2:Y:S01]  /*cd70*/  LDSM.16.MT88.4 R24, [R38+0xb800] ;  /* 0x00b800002618783b */ /* 0x000ea20000004200 */
[----:B------:R-:W-:Y:S02]  /*cd80*/  F2FP.BF16.F32.PACK_AB R9, R202, R204 ;  /* 0x000000ccca09723e */ /* 0x000fe400000010ff */
[----:B---3--:R-:W-:Y:S01]  /*cd90*/  F2FP.BF16.F32.PACK_AB R10, R197, R198 ;  /* 0x000000c6c50a723e */ /* 0x008fe200000010ff */
[----:B-1----:R-:W-:-:S04]  /*cda0*/  FFMA.FTZ R2, R186, R0, -R3 ;  /* 0x00000000ba027223 */ /* 0x002fc80000010803 */
[----:B------:R1:W-:Y:S01]  /*cdb0*/  MUFU.EX2 R192, R2 ;  /* 0x0000000200c07308 */ /* 0x0003e20000000800 */
[----:B----4-:R-:W-:Y:S01]  /*cdc0*/  F2FP.BF16.F32.PACK_AB R11, R195, R203 ;  /* 0x000000cbc30b723e */ /* 0x010fe200000010ff */
[----:B-1----:R-:W-:-:S06]  /*cdd0*/  FFMA.FTZ R2, R184, R0, -R3 ;  /* 0x00000000b8027223 */ /* 0x002fcc0000010803 */
[----:B------:R1:W-:Y:S01]  /*cde0*/  MUFU.EX2 R193, R2 ;  /* 0x0000000200c17308 */ /* 0x0003e20000000800 */
        /* <DEDUP_REMOVED lines=8> */
[----:B-1----:R-:W-:-:S06]  /*ce70*/  FFMA.FTZ R2, R187, R0, -R5 ;  /* 0x00000000bb027223 */ /* 0x002fcc0000010805 */
[C---:B------:R-:W-:Y:S01]  /*ce80*/  HMMA.16816.F32.BF16 R48, R8.reuse, R12, R48 ;  /* 0x0000000c0830723c */ /* 0x040fe20000041830 */
[----:B------:R1:W5:Y:S07]  /*ce90*/  MUFU.EX2 R191, R2 ;  /* 0x0000000200bf7308 */ /* 0x00036e0000000800 */
[----:B------:R-:W-:Y:S01]  /*cea0*/  HMMA.16816.F32.BF16 R64, R8, R14, R64 ;  /* 0x0000000e0840723c */ /* 0x000fe20000041840 */
[----:B------:R-:W4:Y:S01]  /*ceb0*/  LDSM.16.MT88.4 R12, [R156+0xc000] ;  /* 0x00c000009c0c783b */ /* 0x000f220000004200 */
[----:B-1----:R-:W-:-:S04]  /*cec0*/  FFMA.FTZ R2, R185, R0, -R5 ;  /* 0x00000000b9027223 */ /* 0x002fc80000010805 */
        /* <DEDUP_REMOVED lines=11> */
[----:B------:R-:W-:Y:S01]  /*cf80*/  F2FP.BF16.F32.PACK_AB R9, R192, R194 ;  /* 0x000000c2c009723e */ /* 0x000fe200000010ff */
[----:B-1----:R-:W-:-:S04]  /*cf90*/  FFMA.FTZ R2, R177, R0, -R3 ;  /* 0x00000000b1027223 */ /* 0x002fc80000010803 */
[----:B------:R1:W-:Y:S01]  /*cfa0*/  MUFU.EX2 R184, R2 ;  /* 0x0000000200b87308 */ /* 0x0003e20000000800 */
[----:B---3--:R-:W-:Y:S02]  /*cfb0*/  F2FP.BF16.F32.PACK_AB R10, R188, R189 ;  /* 0x000000bdbc0a723e */ /* 0x008fe400000010ff */
[----:B----4-:R-:W-:Y:S01]  /*cfc0*/  F2FP.BF16.F32.PACK_AB R11, R187, R193 ;  /* 0x000000c1bb0b723e */ /* 0x010fe200000010ff */
[----:B-1----:R-:W-:-:S04]  /*cfd0*/  FFMA.FTZ R2, R170, R0, -R3 ;  /* 0x00000000aa027223 */ /* 0x002fc80000010803 */
[----:B------:R1:W-:Y:S02]  /*cfe0*/  MUFU.EX2 R185, R2 ;  /* 0x0000000200b97308 */ /* 0x0003e40000000800 */
[----:B------:R-:W-:Y:S01]  /*cff0*/  HMMA.16816.F32.BF16 R44, R8, R20, R44 ;  /* 0x00000014082c723c */ /* 0x000fe2000004182c */
[----:B-1----:R-:W-:-:S05]  /*d000*/  FFMA.FTZ R2, R183, R0, -R5 ;  /* 0x00000000b7027223 */ /* 0x002fca0000010805 */
[----:B------:R1:W-:Y:S02]  /*d010*/  MUFU.EX2 R182, R2 ;  /* 0x0000000200b67308 */ /* 0x0003e40000000800 */
[C---:B------:R-:W-:Y:S01]  /*d020*/  HMMA.16816.F32.BF16 R60, R8.reuse, R22, R60 ;  /* 0x00000016083c723c */ /* 0x040fe2000004183c */
[----:B------:R-:W3:Y:S07]  /*d030*/  LDSM.16.MT88.4 R20, [R140+0xc800] ;  /* 0x00c800008c14783b */ /* 0x000eee0000004200 */
[----:B------:R-:W-:Y:S01]  /*d040*/  HMMA.16816.F32.BF16 R52, R8, R16, R52 ;  /* 0x000000100834723c */ /* 0x000fe20000041834 */
[----:B-1----:R-:W-:-:S07]  /*d050*/  FFMA.FTZ R2, R178, R0, -R5 ;  /* 0x00000000b2027223 */ /* 0x002fce0000010805 */
[C---:B------:R-:W-:Y:S01]  /*d060*/  HMMA.16816.F32.BF16 R68, R8.reuse, R18, R68 ;  /* 0x000000120844723c */ /* 0x040fe20000041844 */
[----:B------:R-:W1:Y:S01]  /*d070*/  LDSM.16.MT88.4 R16, [R39+0xc800] ;  /* 0x00c800002710783b */ /* 0x000e620000004200 */
[----:B------:R4:W5:Y:S06]  /*d080*/  MUFU.EX2 R183, R2 ;  /* 0x0000000200b77308 */ /* 0x00096c0000000800 */
[C---:B------:R-:W-:Y:S08]  /*d090*/  HMMA.16816.F32.BF16 R48, R8.reuse, R12, R48 ;  /* 0x0000000c0830723c */ /* 0x040ff00000041830 */
[----:B------:R-:W-:Y:S01]  /*d0a0*/  HMMA.16816.F32.BF16 R64, R8, R14, R64 ;  /* 0x0000000e0840723c */ /* 0x000fe20000041840 */
[----:B------:R-:W1:Y:S01]  /*d0b0*/  LDSM.16.MT88.4 R12, [R156+0xc800] ;  /* 0x00c800009c0c783b */ /* 0x000e620000004200 */
[----:B----4-:R-:W-:-:S04]  /*d0c0*/  FFMA.FTZ R2, R176, R0, -R5 ;  /* 0x00000000b0027223 */ /* 0x010fc80000010805 */
[----:B------:R4:W-:Y:S02]  /*d0d0*/  MUFU.EX2 R181, R2 ;  /* 0x0000000200b57308 */ /* 0x0009e40000000800 */
[----:B----4-:R-:W-:-:S06]  /*d0e0*/  FFMA.FTZ R2, R163, R0, -R5 ;  /* 0x00000000a3027223 */ /* 0x010fcc0000010805 */
[----:B------:R4:W3:Y:S02]  /*d0f0*/  MUFU.EX2 R180, R2 ;  /* 0x0000000200b47308 */ /* 0x0008e40000000800 */
[----:B----4-:R-:W-:-:S06]  /*d100*/  FFMA.FTZ R2, R168, R0, -R3 ;  /* 0x00000000a8027223 */ /* 0x010fcc0000010803 */
[----:B------:R4:W1:Y:S02]  /*d110*/  MUFU.EX2 R179, R2 ;  /* 0x0000000200b37308 */ /* 0x0008640000000800 */
[----:B----4-:R-:W-:-:S06]  /*d120*/  FFMA.FTZ R2, R169, R0, -R3 ;  /* 0x00000000a9027223 */ /* 0x010fcc0000010803 */
[----:B------:R4:W-:Y:S01]  /*d130*/  MUFU.EX2 R178, R2 ;  /* 0x0000000200b27308 */ /* 0x0009e20000000800 */
[----:B--2---:R-:W-:Y:S01]  /*d140*/  HMMA.16816.F32.BF16 R32, R8, R24, R32 ;  /* 0x000000180820723c */ /* 0x004fe20000041820 */
[----:B----4-:R-:W-:-:S06]  /*d150*/  FFMA.FTZ R2, R162, R0, -R3 ;  /* 0x00000000a2027223 */ /* 0x010fcc0000010803 */
[----:B------:R2:W-:Y:S01]  /*d160*/  MUFU.EX2 R176, R2 ;  /* 0x0000000200b07308 */ /* 0x0005e20000000800 */
[----:B------:R-:W-:Y:S01]  /*d170*/  HMMA.16816.F32.BF16 R28, R8, R26, R28 ;  /* 0x0000001a081c723c */ /* 0x000fe2000004181c */
[----:B-----5:R-:W-:Y:S01]  /*d180*/  F2FP.BF16.F32.PACK_AB R8, R183, R182 ;  /* 0x000000b6b708723e */ /* 0x020fe200000010ff */
[----:B------:R-:W4:Y:S01]  /*d190*/  LDSM.16.MT88.4 R24, [R38+0xc800] ;  /* 0x00c800002618783b */ /* 0x000f220000004200 */
[----:B------:R-:W-:Y:S02]  /*d1a0*/  F2FP.BF16.F32.PACK_AB R9, R184, R186 ;  /* 0x000000bab809723e */ /* 0x000fe400000010ff */
[----:B---3--:R-:W-:Y:S02]  /*d1b0*/  F2FP.BF16.F32.PACK_AB R10, R180, R181 ;  /* 0x000000b5b40a723e */ /* 0x008fe400000010ff */
[----:B-1----:R-:W-:Y:S01]  /*d1c0*/  F2FP.BF16.F32.PACK_AB R11, R179, R185 ;  /* 0x000000b9b30b723e */ /* 0x002fe200000010ff */
[----:B--2---:R-:W-:-:S04]  /*d1d0*/  FFMA.FTZ R2, R159, R0, -R3 ;  /* 0x000000009f027223 */ /* 0x004fc80000010803 */
[----:B------:R1:W-:Y:S02]  /*d1e0*/  MUFU.EX2 R177, R2 ;  /* 0x0000000200b17308 */ /* 0x0003e40000000800 */
[----:B------:R-:W-:Y:S01]  /*d1f0*/  HMMA.16816.F32.BF16 R44, R8, R20, R44 ;  /* 0x00000014082c723c */ /* 0x000fe2000004182c */
[----:B-1----:R-:W-:-:S05]  /*d200*/  FFMA.FTZ R2, R171, R0, -R5 ;  /* 0x00000000ab027223 */ /* 0x002fca0000010805 */
[----:B------:R1:W-:Y:S02]  /*d210*/  MUFU.EX2 R174, R2 ;  /* 0x0000000200ae7308 */ /* 0x0003e40000000800 */
[C---:B------:R-:W-:Y:S01]  /*d220*/  HMMA.16816.F32.BF16 R60, R8.reuse, R22, R60 ;  /* 0x00000016083c723c */ /* 0x040fe2000004183c */
[----:B------:R-:W2:Y:S07]  /*d230*/  LDSM.16.MT88.4 R20, [R140+0xd000] ;  /* 0x00d000008c14783b */ /* 0x000eae0000004200 */
        /* <DEDUP_REMOVED lines=8> */
[----:B---3--:R-:W-:-:S04]  /*d2c0*/  FFMA.FTZ R2, R161, R0, -R5 ;  /* 0x00000000a1027223 */ /* 0x008fc80000010805 */
[----:B------:R3:W-:Y:S02]  /*d2d0*/  MUFU.EX2 R172, R2 ;  /* 0x0000000200ac7308 */ /* 0x0007e40000000800 */
[----:B---3--:R-:W-:-:S06]  /*d2e0*/  FFMA.FTZ R2, R154, R0, -R5 ;  /* 0x000000009a027223 */ /* 0x008fcc0000010805 */
[----:B------:R3:W2:Y:S02]  /*d2f0*/  MUFU.EX2 R175, R2 ;  /* 0x0000000200af7308 */ /* 0x0006a40000000800 */
[----:B---3--:R-:W-:-:S06]  /*d300*/  FFMA.FTZ R2, R157, R0, -R3 ;  /* 0x000000009d027223 */ /* 0x008fcc0000010803 */
[----:B------:R3:W1:Y:S02]  /*d310*/  MUFU.EX2 R171, R2 ;  /* 0x0000000200ab7308 */ /* 0x0006640000000800 */
[----:B---3--:R-:W-:-:S06]  /*d320*/  FFMA.FTZ R2, R158, R0, -R3 ;  /* 0x000000009e027223 */ /* 0x008fcc0000010803 */
[----:B------:R3:W-:Y:S01]  /*d330*/  MUFU.EX2 R170, R2 ;  /* 0x0000000200aa7308 */ /* 0x0007e20000000800 */
[----:B----4-:R-:W-:Y:S01]  /*d340*/  HMMA.16816.F32.BF16 R32, R8, R24, R32 ;  /* 0x000000180820723c */ /* 0x010fe20000041820 */
[----:B---3--:R-:W-:-:S06]  /*d350*/  FFMA.FTZ R2, R153, R0, -R3 ;  /* 0x0000000099027223 */ /* 0x008fcc0000010803 */
[----:B------:R3:W-:Y:S01]  /*d360*/  MUFU.EX2 R168, R2 ;  /* 0x0000000200a87308 */ /* 0x0007e20000000800 */
[----:B------:R-:W-:Y:S01]  /*d370*/  HMMA.16816.F32.BF16 R28, R8, R26, R28 ;  /* 0x0000001a081c723c */ /* 0x000fe2000004181c */
[----:B-----5:R-:W-:Y:S01]  /*d380*/  F2FP.BF16.F32.PACK_AB R8, R173, R174 ;  /* 0x000000aead08723e */ /* 0x020fe200000010ff */
[----:B------:R-:W4:Y:S01]  /*d390*/  LDSM.16.MT88.4 R24, [R38+0xd000] ;  /* 0x00d000002618783b */ /* 0x000f220000004200 */
[----:B------:R-:W-:Y:S02]  /*d3a0*/  F2FP.BF16.F32.PACK_AB R9, R176, R178 ;  /* 0x000000b2b009723e */ /* 0x000fe400000010ff */
[----:B--2---:R-:W-:Y:S02]  /*d3b0*/  F2FP.BF16.F32.PACK_AB R10, R175, R172 ;  /* 0x000000acaf0a723e */ /* 0x004fe400000010ff */
[----:B-1----:R-:W-:Y:S01]  /*d3c0*/  F2FP.BF16.F32.PACK_AB R11, R171, R177 ;  /* 0x000000b1ab0b723e */ /* 0x002fe200000010ff */
[----:B---3--:R-:W-:-:S04]  /*d3d0*/  FFMA.FTZ R2, R147, R0, -R3 ;  /* 0x0000000093027223 */ /* 0x008fc80000010803 */
        /* <DEDUP_REMOVED lines=29> */
[----:B--2---:R-:W-:Y:S01]  /*d5b0*/  F2FP.BF16.F32.PACK_AB R10, R164, R165 ;  /* 0x000000a5a40a723e */ /* 0x004fe200000010ff */
[----:B---3--:R-:W-:-:S04]  /*d5c0*/  FFMA.FTZ R2, R138, R0, -R3 ;  /* 0x000000008a027223 */ /* 0x008fc80000010803 */
[----:B------:R2:W-:Y:S01]  /*d5d0*/  MUFU.EX2 R158, R2 ;  /* 0x00000002009e7308 */ /* 0x0005e20000000800 */
[----:B-1----:R-:W-:Y:S01]  /*d5e0*/  F2FP.BF16.F32.PACK_AB R11, R159, R169 ;  /* 0x000000a99f0b723e */ /* 0x002fe200000010ff */
[----:B--2---:R-:W-:-:S06]  /*d5f0*/  FFMA.FTZ R2, R151, R0, -R5 ;  /* 0x0000000097027223 */ /* 0x004fcc0000010805 */
[----:B------:R1:W-:Y:S01]  /*d600*/  MUFU.EX2 R153, R2 ;  /* 0x0000000200997308 */ /* 0x0003e20000000800 */
[C---:B------:R-:W-:Y:S08]  /*d610*/  HMMA.16816.F32.BF16 R32, R8.reuse, R20, R44 ;  /* 0x000000140820723c */ /* 0x040ff0000004182c */
[----:B------:R-:W-:Y:S01]  /*d620*/  HMMA.16816.F32.BF16 R60, R8, R22, R60 ;  /* 0x00000016083c723c */ /* 0x000fe2000004183c */
[----:B------:R-:W2:Y:S01]  /*d630*/  LDSM.16.MT88.4 R20, [R140+0xe000] ;  /* 0x00e000008c14783b */ /* 0x000ea20000004200 */
[----:B-1----:R-:W-:-:S06]  /*d640*/  FFMA.FTZ R2, R149, R0, -R5 ;  /* 0x0000000095027223 */ /* 0x002fcc0000010805 */
[C---:B------:R-:W-:Y:S01]  /*d650*/  HMMA.16816.F32.BF16 R56, R8.reuse, R16, R52 ;  /* 0x000000100838723c */ /* 0x040fe20000041834 */
[----:B------:R1:W3:Y:S07]  /*d660*/  MUFU.EX2 R154, R2 ;  /* 0x00000002009a7308 */ /* 0x0002ee0000000800 */
[C---:B------:R-:W-:Y:S08]  /*d670*/  HMMA.16816.F32.BF16 R52, R8.reuse, R12, R48 ;  /* 0x0000000c0834723c */ /* 0x040ff00000041830 */
[----:B------:R-:W-:Y:S01]  /*d680*/  HMMA.16816.F32.BF16 R64, R8, R14, R64 ;  /* 0x0000000e0840723c */ /* 0x000fe20000041840 */
[----:B------:R-:W5:Y:S01]  /*d690*/  LDSM.16.MT88.4 R12, [R156+0xe000] ;  /* 0x00e000009c0c783b */ /* 0x000f620000004200 */
[----:B-1----:R-:W-:-:S04]  /*d6a0*/  FFMA.FTZ R2, R144, R0, -R5 ;  /* 0x0000000090027223 */ /* 0x002fc80000010805 */
[----:B------:R1:W-:Y:S02]  /*d6b0*/  MUFU.EX2 R151, R2 ;  /* 0x0000000200977308 */ /* 0x0003e40000000800 */
[----:B------:R-:W-:Y:S01]  /*d6c0*/  HMMA.16816.F32.BF16 R68, R8, R18, R68 ;  /* 0x000000120844723c */ /* 0x000fe20000041844 */
[----:B------:R-:W5:Y:S01]  /*d6d0*/  LDSM.16.MT88.4 R16, [R39+0xe000] ;  /* 0x00e000002710783b */ /* 0x000f620000004200 */
[----:B-1----:R-:W-:-:S04]  /*d6e0*/  FFMA.FTZ R2, R133, R0, -R5 ;  /* 0x0000000085027223 */ /* 0x002fc80000010805 */
[----:B------:R1:W2:Y:S02]  /*d6f0*/  MUFU.EX2 R150, R2 ;  /* 0x0000000200967308 */ /* 0x0002a40000000800 */
[----:B-1----:R-:W-:-:S06]  /*d700*/  FFMA.FTZ R2, R139, R0, -R3 ;  /* 0x000000008b027223 */ /* 0x002fcc0000010803 */
[----:B------:R1:W5:Y:S02]  /*d710*/  MUFU.EX2 R149, R2 ;  /* 0x0000000200957308 */ /* 0x0003640000000800 */
[----:B-1----:R-:W-:-:S06]  /*d720*/  FFMA.FTZ R2, R142, R0, -R3 ;  /* 0x000000008e027223 */ /* 0x002fcc0000010803 */
[----:B------:R1:W-:Y:S01]  /*d730*/  MUFU.EX2 R148, R2 ;  /* 0x0000000200947308 */ /* 0x0003e20000000800 */
[----:B----4-:R-:W-:Y:S01]  /*d740*/  HMMA.16816.F32.BF16 R48, R8, R24, R40 ;  /* 0x000000180830723c */ /* 0x010fe20000041828 */
[----:B-1----:R-:W-:-:S06]  /*d750*/  FFMA.FTZ R2, R132, R0, -R3 ;  /* 0x0000000084027223 */ /* 0x002fcc0000010803 */
[----:B------:R1:W-:Y:S01]  /*d760*/  MUFU.EX2 R142, R2 ;  /* 0x00000002008e7308 */ /* 0x0003e20000000800 */
[----:B------:R-:W-:Y:S01]  /*d770*/  HMMA.16816.F32.BF16 R44, R8, R26, R28 ;  /* 0x0000001a082c723c */ /* 0x000fe2000004181c */
[----:B---3--:R-:W-:Y:S01]  /*d780*/  F2FP.BF16.F32.PACK_AB R8, R154, R153 ;  /* 0x000000999a08723e */ /* 0x008fe200000010ff */
[----:B------:R-:W3:Y:S01]  /*d790*/  LDSM.16.MT88.4 R24, [R38+0xe000] ;  /* 0x00e000002618783b */ /* 0x000ee20000004200 */
[----:B------:R-:W-:Y:S02]  /*d7a0*/  F2FP.BF16.F32.PACK_AB R9, R157, R155 ;  /* 0x0000009b9d09723e */ /* 0x000fe400000010ff */
[----:B--2---:R-:W-:Y:S01]  /*d7b0*/  F2FP.BF16.F32.PACK_AB R10, R150, R151 ;  /* 0x00000097960a723e */ /* 0x004fe200000010ff */
[----:B-1----:R-:W-:-:S04]  /*d7c0*/  FFMA.FTZ R2, R124, R0, -R3 ;  /* 0x000000007c027223 */ /* 0x002fc80000010803 */
[----:B------:R1:W-:Y:S01]  /*d7d0*/  MUFU.EX2 R152, R2 ;  /* 0x0000000200987308 */ /* 0x0003e20000000800 */
[----:B-----5:R-:W-:Y:S01]  /*d7e0*/  F2FP.BF16.F32.PACK_AB R11, R149, R158 ;  /* 0x0000009e950b723e */ /* 0x020fe200000010ff */
[----:B-1----:R-:W-:-:S06]  /*d7f0*/  FFMA.FTZ R2, R143, R0, -R5 ;  /* 0x000000008f027223 */ /* 0x002fcc0000010805 */
[----:B------:R1:W-:Y:S01]  /*d800*/  MUFU.EX2 R138, R2 ;  /* 0x00000002008a7308 */ /* 0x0003e20000000800 */
[C---:B------:R-:W-:Y:S08]  /*d810*/  HMMA.16816.F32.BF16 R32, R8.reuse, R20, R32 ;  /* 0x000000140820723c */ /* 0x040ff00000041820 */
[----:B------:R-:W-:Y:S01]  /*d820*/  HMMA.16816.F32.BF16 R40, R8, R22, R60 ;  /* 0x000000160828723c */ /* 0x000fe2000004183c */
[----:B------:R-:W2:Y:S01]  /*d830*/  LDSM.16.MT88.4 R20, [R140+0xe800] ;  /* 0x00e800008c14783b */ /* 0x000ea20000004200 */
[----:B-1----:R-:W-:-:S04]  /*d840*/  FFMA.FTZ R2, R141, R0, -R5 ;  /* 0x000000008d027223 */ /* 0x002fc80000010805 */
[----:B------:R1:W4:Y:S02]  /*d850*/  MUFU.EX2 R139, R2 ;  /* 0x00000002008b7308 */ /* 0x0003240000000800 */
[C---:B------:R-:W-:Y:S08]  /*d860*/  HMMA.16816.F32.BF16 R60, R8.reuse, R12, R52 ;  /* 0x0000000c083c723c */ /* 0x040ff00000041834 */
[----:B------:R-:W-:Y:S01]  /*d870*/  HMMA.16816.F32.BF16 R64, R8, R14, R64 ;  /* 0x0000000e0840723c */ /* 0x000fe20000041840 */
[----:B------:R-:W5:Y:S01]  /*d880*/  LDSM.16.MT88.4 R12, [R39+0xe800] ;  /* 0x00e80000270c783b */ /* 0x000f620000004200 */
        /* <DEDUP_REMOVED lines=8> */
[----:B------:R1:W2:Y:S02]  /*d910*/  MUFU.EX2 R133, R2 ;  /* 0x0000000200857308 */ /* 0x0002a40000000800 */
[----:B-1----:R-:W-:-:S06]  /*d920*/  FFMA.FTZ R2, R128, R0, -R3 ;  /* 0x0000000080027223 */ /* 0x002fcc0000010803 */
        /* <DEDUP_REMOVED lines=9> */
[----:B------:R1:W-:Y:S01]  /*d9c0*/  MUFU.EX2 R132, R2 ;  /* 0x0000000200847308 */ /* 0x0003e20000000800 */
[----:B--2---:R-:W-:Y:S02]  /*d9d0*/  F2FP.BF16.F32.PACK_AB R10, R136, R137 ;  /* 0x00000089880a723e */ /* 0x004fe400000010ff */
[----:B------:R-:W-:Y:S01]  /*d9e0*/  F2FP.BF16.F32.PACK_AB R11, R133, R152 ;  /* 0x00000098850b723e */ /* 0x000fe200000010ff */
[----:B-1----:R-:W-:-:S04]  /*d9f0*/  FFMA.FTZ R2, R131, R0, -R5 ;  /* 0x0000000083027223 */ /* 0x002fc80000010805 */
[----:B------:R1:W-:Y:S02]  /*da00*/  MUFU.EX2 R121, R2 ;  /* 0x0000000200797308 */ /* 0x0003e40000000800 */
[----:B------:R-:W-:Y:S01]  /*da10*/  HMMA.16816.F32.BF16 R48, R8, R20, R32 ;  /* 0x000000140830723c */ /* 0x000fe20000041820 */
[----:B-1----:R-:W-:-:S05]  /*da20*/  FFMA.FTZ R2, R129, R0, -R5 ;  /* 0x0000000081027223 */ /* 0x002fca0000010805 */
[----:B------:R1:W2:Y:S02]  /*da30*/  MUFU.EX2 R129, R2 ;  /* 0x0000000200817308 */ /* 0x0002a40000000800 */
[C---:B------:R-:W-:Y:S01]  /*da40*/  HMMA.16816.F32.BF16 R44, R8.reuse, R22, R40 ;  /* 0x00000016082c723c */ /* 0x040fe20000041828 */
[----:B------:R-:W-:Y:S07]  /*da50*/  LDSM.16.MT88.4 R20, [R39+0xf000] ;  /* 0x00f000002714783b */ /* 0x000fee0000004200 */
[----:B-----5:R-:W-:Y:S01]  /*da60*/  HMMA.16816.F32.BF16 R32, R8, R12, R28 ;  /* 0x0000000c0820723c */ /* 0x020fe2000004181c */
[----:B-1----:R-:W-:-:S07]  /*da70*/  FFMA.FTZ R2, R95, R0, -R5 ;  /* 0x000000005f027223 */ /* 0x002fce0000010805 */
[----:B------:R-:W-:Y:S01]  /*da80*/  HMMA.16816.F32.BF16 R40, R8, R14, R68 ;  /* 0x0000000e0828723c */ /* 0x000fe20000041844 */
[----:B------:R-:W1:Y:S01]  /*da90*/  LDSM.16.MT88.4 R12, [R140+0xf000] ;  /* 0x00f000008c0c783b */ /* 0x000e620000004200 */
        /* <DEDUP_REMOVED lines=9> */
[----:B------:R4:W-:Y:S02]  /*db30*/  MUFU.EX2 R93, R2 ;  /* 0x00000002005d7308 */ /* 0x0009e40000000800 */
[----:B----4-:R-:W-:-:S06]  /*db40*/  FFMA.FTZ R2, R90, R0, -R3 ;  /* 0x000000005a027223 */ /* 0x010fcc0000010803 */
[----:B------:R4:W-:Y:S01]  /*db50*/  MUFU.EX2 R94, R2 ;  /* 0x00000002005e7308 */ /* 0x0009e20000000800 */
[----:B---3--:R-:W-:Y:S01]  /*db60*/  HMMA.16816.F32.BF16 R56, R8, R24, R56 ;  /* 0x000000180838723c */ /* 0x008fe20000041838 */
[----:B----4-:R-:W-:-:S06]  /*db70*/  FFMA.FTZ R2, R83, R0, -R3 ;  /* 0x0000000053027223 */ /* 0x010fcc0000010803 */
[----:B------:R3:W-:Y:S01]  /*db80*/  MUFU.EX2 R95, R2 ;  /* 0x00000002005f7308 */ /* 0x0007e20000000800 */
[----:B------:R-:W-:Y:S01]  /*db90*/  HMMA.16816.F32.BF16 R52, R8, R26, R52 ;  /* 0x0000001a0834723c */ /* 0x000fe20000041834 */
[----:B--2---:R-:W-:Y:S02]  /*dba0*/  F2FP.BF16.F32.PACK_AB R8, R129, R121 ;  /* 0x000000798108723e */ /* 0x004fe400000010ff */
[----:B------:R-:W-:Y:S02]  /*dbb0*/  F2FP.BF16.F32.PACK_AB R9, R128, R130 ;  /* 0x000000828009723e */ /* 0x000fe400000010ff */
[----:B-----5:R-:W-:Y:S02]  /*dbc0*/  F2FP.BF16.F32.PACK_AB R10, R124, R126 ;  /* 0x0000007e7c0a723e */ /* 0x020fe400000010ff */
[----:B-1----:R-:W-:Y:S01]  /*dbd0*/  F2FP.BF16.F32.PACK_AB R11, R120, R132 ;  /* 0x00000084780b723e */ /* 0x002fe200000010ff */
[----:B---3--:R-:W-:-:S04]  /*dbe0*/  FFMA.FTZ R2, R127, R0, -R5 ;  /* 0x000000007f027223 */ /* 0x008fc80000010805 */
[----:B------:R1:W-:Y:S02]  /*dbf0*/  MUFU.EX2 R91, R2 ;  /* 0x00000002005b7308 */ /* 0x0003e40000000800 */
[----:B------:R-:W-:Y:S01]  /*dc00*/  HMMA.16816.F32.BF16 R48, R8, R12, R48 ;  /* 0x0000000c0830723c */ /* 0x000fe20000041830 */
[----:B-1----:R-:W-:-:S05]  /*dc10*/  FFMA.FTZ R2, R125, R0, -R5 ;  /* 0x000000007d027223 */ /* 0x002fca0000010805 */
[----:B------:R1:W2:Y:S02]  /*dc20*/  MUFU.EX2 R92, R2 ;  /* 0x00000002005c7308 */ /* 0x0002a40000000800 */
[----:B------:R-:W-:Y:S01]  /*dc30*/  HMMA.16816.F32.BF16 R44, R8, R14, R44 ;  /* 0x0000000e082c723c */ /* 0x000fe2000004182c */
[----:B------:R-:W3:Y:S01]  /*dc40*/  LDSM.16.MT88.4 R12, [R38+0xf000] ;  /* 0x00f00000260c783b */ /* 0x000ee20000004200 */
[----:B-1----:R-:W-:-:S04]  /*dc50*/  FFMA.FTZ R2, R87, R0, -R5 ;  /* 0x0000000057027223 */ /* 0x002fc80000010805 */
[----:B------:R1:W-:Y:S02]  /*dc60*/  MUFU.EX2 R90, R2 ;  /* 0x00000002005a7308 */ /* 0x0003e40000000800 */
[----:B------:R-:W-:Y:S01]  /*dc70*/  HMMA.16816.F32.BF16 R32, R8, R20, R32 ;  /* 0x000000140820723c */ /* 0x000fe20000041820 */
[----:B------:R-:W-:Y:S01]  /*dc80*/  FADD.FTZ R6, R4, R6 ;  /* 0x0000000604067221 */ /* 0x000fe20000010000 */
[----:B-1----:R-:W-:-:S04]  /*dc90*/  FFMA.FTZ R2, R84, R0, -R5 ;  /* 0x0000000054027223 */ /* 0x002fc80000010805 */
[----:B------:R1:W4:Y:S02]  /*dca0*/  MUFU.EX2 R89, R2 ;  /* 0x0000000200597308 */ /* 0x0003240000000800 */
[----:B------:R-:W-:Y:S01]  /*dcb0*/  HMMA.16816.F32.BF16 R40, R8, R22, R40 ;  /* 0x000000160828723c */ /* 0x000fe20000041828 */
[----:B------:R-:W5:Y:S01]  /*dcc0*/  LDSM.16.MT88.4 R20, [R140+0xf800] ;  /* 0x00f800008c14783b */ /* 0x000f620000004200 */
[----:B-1----:R-:W-:-:S04]  /*dcd0*/  FFMA.FTZ R2, R86, R0, -R3 ;  /* 0x0000000056027223 */ /* 0x002fc80000010803 */
[----:B------:R1:W4:Y:S02]  /*dce0*/  MUFU.EX2 R88, R2 ;  /* 0x0000000200587308 */ /* 0x0003240000000800 */
[C---:B------:R-:W-:Y:S08]  /*dcf0*/  HMMA.16816.F32.BF16 R28, R8.reuse, R16, R28 ;  /* 0x00000010081c723c */ /* 0x040ff0000004181c */
[----:B------:R-:W-:Y:S01]  /*dd00*/  HMMA.16816.F32.BF16 R24, R8, R18, R60 ;  /* 0x000000120818723c */ /* 0x000fe2000004183c */
[----:B------:R-:W5:Y:S01]  /*dd10*/  LDSM.16.MT88.4 R16, [R39+0xf800] ;  /* 0x00f800002710783b */ /* 0x000f620000004200 */
[----:B-1----:R-:W-:-:S04]  /*dd20*/  FADD.FTZ R2, R200, R196 ;  /* 0x000000c4c8027221 */ /* 0x002fc80000010000 */
[----:B------:R-:W-:Y:S01]  /*dd30*/  FADD.FTZ R4, R7, R2 ;  /* 0x0000000207047221 */ /* 0x000fe20000010000 */
[----:B------:R-:W-:-:S04]  /*dd40*/  FFMA.FTZ R2, R85, R0, -R3 ;  /* 0x0000000055027223 */ /* 0x000fc80000010803 */
[----:B------:R1:W-:Y:S02]  /*dd50*/  MUFU.EX2 R87, R2 ;  /* 0x0000000200577308 */ /* 0x0003e40000000800 */
[----:B-1----:R-:W-:-:S06]  /*dd60*/  FFMA.FTZ R2, R81, R0, -R3 ;  /* 0x0000000051027223 */ /* 0x002fcc0000010803 */
[----:B------:R1:W-:Y:S02]  /*dd70*/  MUFU.EX2 R86, R2 ;  /* 0x0000000200567308 */ /* 0x0003e40000000800 */
[----:B-1----:R-:W-:-:S06]  /*dd80*/  FFMA.FTZ R2, R77, R0, -R3 ;  /* 0x000000004d027223 */ /* 0x002fcc0000010803 */
[----:B------:R1:W-:Y:S01]  /*dd90*/  MUFU.EX2 R85, R2 ;  /* 0x0000000200557308 */ /* 0x0003e20000000800 */
[----:B---3--:R-:W-:Y:S01]  /*dda0*/  HMMA.16816.F32.BF16 R56, R8, R12, R56 ;  /* 0x0000000c0838723c */ /* 0x008fe20000041838 */
[----:B-1----:R-:W-:-:S06]  /*ddb0*/  FFMA.FTZ R2, R123, R0, -R5 ;  /* 0x000000007b027223 */ /* 0x002fcc0000010805 */
[----:B------:R1:W-:Y:S01]  /*ddc0*/  MUFU.EX2 R84, R2 ;  /* 0x0000000200547308 */ /* 0x0003e20000000800 */
[----:B------:R-:W-:Y:S01]  /*ddd0*/  HMMA.16816.F32.BF16 R52, R8, R14, R52 ;  /* 0x0000000e0834723c */ /* 0x000fe20000041834 */
[----:B--2---:R-:W-:Y:S01]  /*dde0*/  F2FP.BF16.F32.PACK_AB R8, R92, R91 ;  /* 0x0000005b5c08723e */ /* 0x004fe200000010ff */
[----:B------:R-:W-:Y:S01]  /*ddf0*/  FADD.FTZ R6, R205, R6 ;  /* 0x00000006cd067221 */ /* 0x000fe20000010000 */
[----:B------:R-:W-:Y:S01]  /*de00*/  F2FP.BF16.F32.PACK_AB R9, R94, R93 ;  /* 0x0000005d5e09723e */ /* 0x000fe200000010ff */
[----:B------:R-:W2:Y:S01]  /*de10*/  LDSM.16.MT88.4 R12, [R156+0xf800] ;  /* 0x00f800009c0c783b */ /* 0x000ea20000004200 */
[----:B----4-:R-:W-:Y:S02]  /*de20*/  F2FP.BF16.F32.PACK_AB R10, R89, R90 ;  /* 0x0000005a590a723e */ /* 0x010fe400000010ff */
[----:B------:R-:W-:Y:S01]  /*de30*/  F2FP.BF16.F32.PACK_AB R11, R88, R95 ;  /* 0x0000005f580b723e */ /* 0x000fe200000010ff */
[----:B-1----:R-:W-:-:S04]  /*de40*/  FFMA.FTZ R2, R119, R0, -R5 ;  /* 0x0000000077027223 */ /* 0x002fc80000010805 */
[----:B------:R1:W3:Y:S02]  /*de50*/  MUFU.EX2 R83, R2 ;  /* 0x0000000200537308 */ /* 0x0002e40000000800 */
[----:B-----5:R-:W-:Y:S01]  /*de60*/  HMMA.16816.F32.BF16 R64, R8, R20, R48 ;  /* 0x000000140840723c */ /* 0x020fe20000041830 */
[----:B------:R-:W-:Y:S01]  /*de70*/  FADD.FTZ R4, R211, R4 ;  /* 0x00000004d3047221 */ /* 0x000fe20000010000 */
[----:B------:R-:W-:Y:S01]  /*de80*/  FADD.FTZ R6, R206, R6 ;  /* 0x00000006ce067221 */ /* 0x000fe20000010000 */
[----:B-1----:R-:W-:-:S04]  /*de90*/  FFMA.FTZ R2, R82, R0, -R5 ;  /* 0x0000000052027223 */ /* 0x002fc80000010805 */
[----:B------:R1:W-:Y:S01]  /*dea0*/  MUFU.EX2 R82, R2 ;  /* 0x0000000200527308 */ /* 0x0003e20000000800 */
[----:B------:R-:W-:Y:S01]  /*deb0*/  HMMA.16816.F32.BF16 R68, R8, R22, R44 ;  /* 0x000000160844723c */ /* 0x000fe2000004182c */
[----:B------:R-:W4:Y:S01]  /*dec0*/  LDSM.16.MT88.4 R20, [R38+0xf800] ;  /* 0x00f800002614783b */ /* 0x000f220000004200 */
[----:B------:R-:W-:Y:S01]  /*ded0*/  FADD.FTZ R6, R207, R6 ;  /* 0x00000006cf067221 */ /* 0x000fe20000010000 */
[----:B-1----:R-:W-:-:S04]  /*dee0*/  FFMA.FTZ R2, R79, R0, -R5 ;  /* 0x000000004f027223 */ /* 0x002fc80000010805 */
[----:B------:R1:W5:Y:S01]  /*def0*/  MUFU.EX2 R81, R2 ;  /* 0x0000000200517308 */ /* 0x0003620000000800 */
[----:B------:R-:W-:Y:S01]  /*df00*/  HMMA.16816.F32.BF16 R60, R8, R16, R32 ;  /* 0x00000010083c723c */ /* 0x000fe20000041820 */
[----:B------:R-:W5:Y:S01]  /*df10*/  LDSM.16.MT88.4 R32, [R140+0x10000] ;  /* 0x010000008c20783b */ /* 0x000f620000004200 */
[----:B------:R-:W-:Y:S01]  /*df20*/  FADD.FTZ R7, R208, R6 ;  /* 0x00000006d0077221 */ /* 0x000fe20000010000 */
[----:B-1----:R-:W-:-:S04]  /*df30*/  FFMA.FTZ R2, R113, R0, -R3 ;  /* 0x0000000071027223 */ /* 0x002fc80000010803 */
[----:B------:R1:W5:Y:S02]  /*df40*/  MUFU.EX2 R79, R2 ;  /* 0x00000002004f7308 */ /* 0x0003640000000800 */
[----:B-1----:R-:W-:-:S04]  /*df50*/  FADD.FTZ R2, R236, R4 ;  /* 0x00000004ec027221 */ /* 0x002fc80000010000 */
[----:B------:R-:W-:-:S04]  /*df60*/  FADD.FTZ R2, R239, R2 ;  /* 0x00000002ef027221 */ /* 0x000fc80000010000 */
[----:B------:R-:W-:Y:S01]  /*df70*/  FADD.FTZ R6, R240, R2 ;  /* 0x00000002f0067221 */ /* 0x000fe20000010000 */
[----:B------:R-:W-:-:S04]  /*df80*/  FFMA.FTZ R2, R78, R0, -R3 ;  /* 0x000000004e027223 */ /* 0x000fc80000010803 */
[----:B------:R1:W-:Y:S02]  /*df90*/  MUFU.EX2 R78, R2 ;  /* 0x00000002004e7308 */ /* 0x0003e40000000800 */
[----:B-1----:R-:W-:-:S06]  /*dfa0*/  FFMA.FTZ R2, R76, R0, -R3 ;  /* 0x000000004c027223 */ /* 0x002fcc0000010803 */
[----:B------:R1:W-:Y:S01]  /*dfb0*/  MUFU.EX2 R76, R2 ;  /* 0x00000002004c7308 */ /* 0x0003e20000000800 */
[-C--:B------:R-:W-:Y:S01]  /*dfc0*/  FFMA.FTZ R4, R110, R0.reuse, -R3 ;  /* 0x000000006e047223 */ /* 0x080fe20000010803 */
[----:B-1----:R-:W-:-:S06]  /*dfd0*/  FFMA.FTZ R2, R118, R0, -R5 ;  /* 0x0000000076027223 */ /* 0x002fcc0000010805 */
[----:B------:R1:W-:Y:S01]  /*dfe0*/  MUFU.EX2 R75, R2 ;  /* 0x00000002004b7308 */ /* 0x0003e20000000800 */
[----:B------:R-:W-:Y:S01]  /*dff0*/  HMMA.16816.F32.BF16 R48, R8, R18, R40 ;  /* 0x000000120830723c */ /* 0x000fe20000041828 */
[----:B------:R-:W-:Y:S01]  /*e000*/  LDSM.16.MT88.4 R16, [R156+0x10000] ;  /* 0x010000009c10783b */ /* 0x000fe20000004200 */
[----:B-1----:R-:W-:-:S05]  /*e010*/  FFMA.FTZ R2, R115, R0, -R5 ;  /* 0x0000000073027223 */ /* 0x002fca0000010805 */
[----:B------:R1:W5:Y:S01]  /*e020*/  MUFU.EX2 R74, R2 ;  /* 0x00000002004a7308 */ /* 0x0003620000000800 */
[C---:B--2---:R-:W-:Y:S07]  /*e030*/  HMMA.16816.F32.BF16 R44, R8.reuse, R12, R28 ;  /* 0x0000000c082c723c */ /* 0x044fee000004181c */
[----:B------:R2:W5:Y:S01]  /*e040*/  MUFU.EX2 R77, R4 ;  /* 0x00000004004d7308 */ /* 0x0005620000000800 */
[----:B----4-:R-:W-:Y:S01]  /*e050*/  HMMA.16816.F32.BF16 R40, R8, R20, R56 ;  /* 0x000000140828723c */ /* 0x010fe20000041838 */
[----:B-1----:R-:W-:-:S06]  /*e060*/  FFMA.FTZ R2, R109, R0, -R5 ;  /* 0x000000006d027223 */ /* 0x002fcc0000010805 */
[----:B------:R1:W-:Y:S01]  /*e070*/  MUFU.EX2 R73, R2 ;  /* 0x0000000200497308 */ /* 0x0003e20000000800 */
[----:B------:R-:W-:Y:S01]  /*e080*/  HMMA.16816.F32.BF16 R28, R8, R14, R24 ;  /* 0x0000000e081c723c */ /* 0x000fe20000041818 */
[----:B------:R-:W4:Y:S01]  /*e090*/  LDSM.16.MT88.4 R24, [R39+0x10000] ;  /* 0x010000002718783b */ /* 0x000f220000004200 */
[----:B--2---:R-:W-:-:S03]  /*e0a0*/  FADD.FTZ R4, R241, R7 ;  /* 0x00000007f1047221 */ /* 0x004fc60000010000 */
[----:B------:R-:W2:Y:S03]  /*e0b0*/  LDSM.16.MT88.4 R12, [R38+0x10000] ;  /* 0x01000000260c783b */ /* 0x000ea60000004200 */
[----:B------:R-:W-:Y:S01]  /*e0c0*/  HMMA.16816.F32.BF16 R20, R8, R22, R52 ;  /* 0x000000160814723c */ /* 0x000fe20000041834 */
[----:B---3--:R-:W-:Y:S02]  /*e0d0*/  F2FP.BF16.F32.PACK_AB R8, R83, R84 ;  /* 0x000000545308723e */ /* 0x008fe400000010ff */
[----:B------:R-:W-:Y:S01]  /*e0e0*/  F2FP.BF16.F32.PACK_AB R9, R86, R87 ;  /* 0x000000575609723e */ /* 0x000fe200000010ff */
[----:B-1----:R-:W-:Y:S01]  /*e0f0*/  FFMA.FTZ R2, R98, R0, -R5 ;  /* 0x0000000062027223 */ /* 0x002fe20000010805 */
[----:B-----5:R-:W-:Y:S02]  /*e100*/  F2FP.BF16.F32.PACK_AB R10, R81, R82 ;  /* 0x00000052510a723e */ /* 0x020fe400000010ff */
[----:B------:R-:W-:Y:S01]  /*e110*/  F2FP.BF16.F32.PACK_AB R11, R79, R85 ;  /* 0x000000554f0b723e */ /* 0x000fe200000010ff */
[----:B------:R1:W3:Y:S01]  /*e120*/  MUFU.EX2 R72, R2 ;  /* 0x0000000200487308 */ /* 0x0002e20000000800 */
[----:B------:R-:W-:-:S04]  /*e130*/  FADD.FTZ R4, R242, R4 ;  /* 0x00000004f2047221 */ /* 0x000fc80000010000 */
[----:B------:R-:W-:Y:S01]  /*e140*/  FADD.FTZ R4, R210, R4 ;  /* 0x00000004d2047221 */ /* 0x000fe20000010000 */
[----:B------:R-:W-:Y:S01]  /*e150*/  HMMA.16816.F32.BF16 R56, R8, R34, R68 ;  /* 0x000000220838723c */ /* 0x000fe20000041844 */
[----:B-1----:R-:W-:Y:S01]  /*e160*/  FADD.FTZ R2, R238, R6 ;  /* 0x00000006ee027221 */ /* 0x002fe20000010000 */
[----:B------:R-:W-:-:S03]  /*e170*/  FFMA.FTZ R6, R99, R0, -R3 ;  /* 0x0000000063067223 */ /* 0x000fc60000010803 */
[----:B------:R-:W-:Y:S01]  /*e180*/  FADD.FTZ R2, R237, R2 ;  /* 0x00000002ed027221 */ /* 0x000fe20000010000 */
[----:B------:R1:W5:Y:S03]  /*e190*/  MUFU.EX2 R71, R6 ;  /* 0x0000000600477308 */ /* 0x0003660000000800 */
        /* <DEDUP_REMOVED lines=19> */
[----:B----4-:R-:W-:Y:S03]  /*e2d0*/  HMMA.16816.F32.BF16 R60, R8, R24, R60 ;  /* 0x00000018083c723c */ /* 0x010fe6000004183c */
[----:B------:R-:W-:Y:S01]  /*e2e0*/  FADD.FTZ R4, R191, R4 ;  /* 0x00000004bf047221 */ /* 0x000fe20000010000 */
[----:B------:R-:W-:-:S04]  /*e2f0*/  FADD.FTZ R2, R193, R2 ;  /* 0x00000002c1027221 */ /* 0x000fc80000010000 */
[----:B------:R-:W-:Y:S01]  /*e300*/  HMMA.16816.F32.BF16 R48, R8, R26, R48 ;  /* 0x0000001a0830723c */ /* 0x000fe20000041830 */
[----:B------:R-:W1:Y:S01]  /*e310*/  LDSM.16.MT88.4 R24, [R39+0x10800] ;  /* 0x010800002718783b */ /* 0x000e620000004200 */
[----:B------:R-:W-:Y:S01]  /*e320*/  FADD.FTZ R4, R189, R4 ;  /* 0x00000004bd047221 */ /* 0x000fe20000010000 */
[----:B------:R-:W-:-:S05]  /*e330*/  FADD.FTZ R2, R187, R2 ;  /* 0x00000002bb027221 */ /* 0x000fca0000010000 */
[----:B------:R-:W-:Y:S01]  /*e340*/  HMMA.16816.F32.BF16 R52, R8, R32, R64 ;  /* 0x000000200834723c */ /* 0x000fe20000041840 */
[----:B------:R-:W4:Y:S01]  /*e350*/  LDSM.16.MT88.4 R32, [R140+0x10800] ;  /* 0x010800008c20783b */ /* 0x000f220000004200 */
[----:B------:R-:W-:-:S06]  /*e360*/  FADD.FTZ R4, R188, R4 ;  /* 0x00000004bc047221 */ /* 0x000fcc0000010000 */
[----:B------:R-:W-:Y:S01]  /*e370*/  HMMA.16816.F32.BF16 R64, R8, R16, R44 ;  /* 0x000000100840723c */ /* 0x000fe2000004182c */
[----:B------:R-:W-:-:S07]  /*e380*/  FADD.FTZ R2, R186, R2 ;  /* 0x00000002ba027221 */ /* 0x000fce0000010000 */
[----:B------:R-:W-:Y:S01]  /*e390*/  HMMA.16816.F32.BF16 R44, R8, R18, R28 ;  /* 0x00000012082c723c */ /* 0x000fe2000004181c */
        /* <DEDUP_REMOVED lines=9> */
[----:B------:R-:W-:Y:S02]  /*e430*/  FFMA.FTZ R6, R96, R0, -R3 ;  /* 0x0000000060067223 */ /* 0x000fe40000010803 */
[----:B------:R-:W-:Y:S01]  /*e440*/  FADD.FTZ R4, R174, R4 ;  /* 0x00000004ae047221 */ /* 0x000fe20000010000 */
[----:B------:R-:W-:Y:S01]  /*e450*/  FADD.FTZ R2, R176, R2 ;  /* 0x00000002b0027221 */ /* 0x000fe20000010000 */
[----:B------:R5:W-:Y:S02]  /*e460*/  MUFU.EX2 R69, R6 ;  /* 0x0000000600457308 */ /* 0x000be40000000800 */
[----:B------:R-:W-:Y:S01]  /*e470*/  FADD.FTZ R4, R173, R4 ;  /* 0x00000004ad047221 */ /* 0x000fe20000010000 */
[----:B--2---:R-:W-:Y:S01]  /*e480*/  HMMA.16816.F32.BF16 R160, R8, R12, R40 ;  /* 0x0000000c08a0723c */ /* 0x004fe20000041828 */
[----:B------:R-:W-:-:S02]  /*e490*/  FADD.FTZ R2, R177, R2 ;  /* 0x00000002b1027221 */ /* 0x000fc40000010000 */
[----:B------:R-:W-:-:S05]  /*e4a0*/  FADD.FTZ R4, R172, R4 ;  /* 0x00000004ac047221 */ /* 0x000fca0000010000 */
[----:B------:R-:W-:Y:S01]  /*e4b0*/  HMMA.16816.F32.BF16 R28, R8, R14, R20 ;  /* 0x0000000e081c723c */ /* 0x000fe20000041814 */
[----:B------:R-:W-:Y:S01]  /*e4c0*/  F2FP.BF16.F32.PACK_AB R8, R74, R75 ;  /* 0x0000004b4a08723e */ /* 0x000fe200000010ff */
[----:B------:R-:W2:Y:S01]  /*e4d0*/  LDSM.16.MT88.4 R12, [R38+0x10800] ;  /* 0x01080000260c783b */ /* 0x000ea20000004200 */
[----:B------:R-:W-:Y:S02]  /*e4e0*/  F2FP.BF16.F32.PACK_AB R9, R78, R77 ;  /* 0x0000004d4e09723e */ /* 0x000fe400000010ff */
[----:B---3--:R-:W-:Y:S01]  /*e4f0*/  F2FP.BF16.F32.PACK_AB R10, R72, R73 ;  /* 0x00000049480a723e */ /* 0x008fe200000010ff */
[----:B-----5:R-:W-:Y:S01]  /*e500*/  FFMA.FTZ R6, R97, R0, -R3 ;  /* 0x0000000061067223 */ /* 0x020fe20000010803 */
[----:B------:R-:W-:Y:S01]  /*e510*/  F2FP.BF16.F32.PACK_AB R11, R71, R76 ;  /* 0x0000004c470b723e */ /* 0x000fe200000010ff */
[----:B------:R-:W-:Y:S01]  /*e520*/  FADD.FTZ R2, R171, R2 ;  /* 0x00000002ab027221 */ /* 0x000fe20000010000 */
[----:B------:R-:W-:Y:S01]  /*e530*/  FADD.FTZ R4, R175, R4 ;  /* 0x00000004af047221 */ /* 0x000fe20000010000 */
[----:B------:R3:W-:Y:S01]  /*e540*/  MUFU.EX2 R68, R6 ;  /* 0x0000000600447308 */ /* 0x0007e20000000800 */
[----:B------:R-:W-:Y:S01]  /*e550*/  LDSM.16.MT88.4 R20, [R140+0x11000] ;  /* 0x011000008c14783b */ /* 0x000fe20000004200 */
[----:B------:R-:W-:-:S02]  /*e560*/  FADD.FTZ R2, R170, R2 ;  /* 0x00000002aa027221 */ /* 0x000fc40000010000 */
[----:B-1----:R-:W-:Y:S01]  /*e570*/  HMMA.16816.F32.BF16 R144, R8, R24, R60 ;  /* 0x000000180890723c */ /* 0x002fe2000004183c */
[----:B------:R-:W-:Y:S01]  /*e580*/  FADD.FTZ R4, R166, R4 ;  /* 0x00000004a6047221 */ /* 0x000fe20000010000 */
[----:B------:R-:W-:Y:S01]  /*e590*/  FADD.FTZ R2, R168, R2 ;  /* 0x00000002a8027221 */ /* 0x000fe20000010000 */
[----:B---3--:R-:W-:-:S05]  /*e5a0*/  FFMA.FTZ R6, R116, R0, -R5 ;  /* 0x0000000074067223 */ /* 0x008fca0000010805 */
[----:B----4-:R-:W-:Y:S01]  /*e5b0*/  HMMA.16816.F32.BF16 R52, R8, R32, R52 ;  /* 0x000000200834723c */ /* 0x010fe20000041834 */
[----:B------:R1:W-:Y:S01]  /*e5c0*/  MUFU.EX2 R60, R6 ;  /* 0x00000006003c7308 */ /* 0x0003e20000000800 */
[----:B------:R-:W-:-:S06]  /*e5d0*/  FADD.FTZ R4, R167, R4 ;  /* 0x00000004a7047221 */ /* 0x000fcc0000010000 */
[----:B------:R-:W-:Y:S01]  /*e5e0*/  HMMA.16816.F32.BF16 R40, R8, R16, R64 ;  /* 0x000000100828723c */ /* 0x000fe20000041840 */
[----:B------:R-:W-:Y:S01]  /*e5f0*/  FADD.FTZ R2, R169, R2 ;  /* 0x00000002a9027221 */ /* 0x000fe20000010000 */
[----:B------:R-:W-:-:S06]  /*e600*/  FADD.FTZ R4, R165, R4 ;  /* 0x00000004a5047221 */ /* 0x000fcc0000010000 */
[----:B------:R-:W-:Y:S01]  /*e610*/  HMMA.16816.F32.BF16 R44, R8, R18, R44 ;  /* 0x00000012082c723c */ /* 0x000fe2000004182c */
[----:B------:R-:W3:Y:S01]  /*e620*/  LDSM.16.MT88.4 R16, [R39+0x11000] ;  /* 0x011000002710783b */ /* 0x000ee20000004200 */
[----:B-1----:R-:W-:-:S06]  /*e630*/  FFMA.FTZ R6, R108, R0, -R5 ;  /* 0x000000006c067223 */ /* 0x002fcc0000010805 */
[----:B------:R-:W-:Y:S01]  /*e640*/  HMMA.16816.F32.BF16 R32, R8, R34, R56 ;  /* 0x000000220820723c */ /* 0x000fe20000041838 */
[----:B------:R1:W4:Y:S01]  /*e650*/  MUFU.EX2 R58, R6 ;  /* 0x00000006003a7308 */ /* 0x0003220000000800 */
[----:B------:R-:W-:Y:S01]  /*e660*/  FADD.FTZ R2, R159, R2 ;  /* 0x000000029f027221 */ /* 0x000fe20000010000 */
[----:B------:R-:W-:-:S03]  /*e670*/  FADD.FTZ R4, R164, R4 ;  /* 0x00000004a4047221 */ /* 0x000fc60000010000 */
[----:B------:R-:W-:Y:S01]  /*e680*/  FADD.FTZ R2, R155, R2 ;  /* 0x000000029b027221 */ /* 0x000fe20000010000 */
[----:B------:R-:W-:Y:S01]  /*e690*/  FADD.FTZ R4, R153, R4 ;  /* 0x0000000499047221 */ /* 0x000fe20000010000 */
[----:B-1----:R-:W-:-:S04]  /*e6a0*/  FFMA.FTZ R6, R111, R0, -R5 ;  /* 0x000000006f067223 */ /* 0x002fc80000010805 */
[----:B------:R1:W-:Y:S01]  /*e6b0*/  MUFU.EX2 R59, R6 ;  /* 0x00000006003b7308 */ /* 0x0003e20000000800 */
[----:B------:R-:W-:Y:S01]  /*e6c0*/  FADD.FTZ R2, R157, R2 ;  /* 0x000000029d027221 */ /* 0x000fe20000010000 */
[----:B------:R-:W-:Y:S01]  /*e6d0*/  FADD.FTZ R4, R154, R4 ;  /* 0x000000049a047221 */ /* 0x000fe20000010000 */
[----:B------:R-:W-:Y:S01]  /*e6e0*/  HMMA.16816.F32.BF16 R24, R8, R26, R48 ;  /* 0x0000001a0818723c */ /* 0x000fe20000041830 */
[----:B-1----:R-:W-:-:S04]  /*e6f0*/  FFMA.FTZ R6, R100, R0, -R5 ;  /* 0x0000000064067223 */ /* 0x002fc80000010805 */
[----:B------:R1:W5:Y:S01]  /*e700*/  MUFU.EX2 R57, R6 ;  /* 0x0000000600397308 */ /* 0x0003620000000800 */
[----:B------:R-:W-:Y:S01]  /*e710*/  FADD.FTZ R2, R158, R2 ;  /* 0x000000029e027221 */ /* 0x000fe20000010000 */
[----:B------:R-:W-:-:S03]  /*e720*/  FADD.FTZ R4, R151, R4 ;  /* 0x0000000497047221 */ /* 0x000fc60000010000 */
[----:B------:R-:W-:Y:S01]  /*e730*/  FADD.FTZ R2, R149, R2 ;  /* 0x0000000295027221 */ /* 0x000fe20000010000 */
[----:B-1----:R-:W-:-:S04]  /*e740*/  FFMA.FTZ R6, R105, R0, -R3 ;  /* 0x0000000069067223 */ /* 0x002fc80000010803 */
[----:B------:R1:W3:Y:S01]  /*e750*/  MUFU.EX2 R56, R6 ;  /* 0x0000000600387308 */ /* 0x0002e20000000800 */
[----:B------:R-:W-:Y:S01]  /*e760*/  FADD.FTZ R4, R150, R4 ;  /* 0x0000000496047221 */ /* 0x000fe20000010000 */
[----:B------:R-:W-:Y:S01]  /*e770*/  FADD.FTZ R2, R148, R2 ;  /* 0x0000000294027221 */ /* 0x000fe20000010000 */
[----:B--2---:R-:W-:Y:S01]  /*e780*/  HMMA.16816.F32.BF16 R160, R8, R12, R160 ;  /* 0x0000000c08a0723c */ /* 0x004fe200000418a0 */
[----:B------:R-:W-:Y:S01]  /*e790*/  LDSM.16.MT88.4 R148, [R39+0x11800] ;  /* 0x011800002794783b */ /* 0x000fe20000004200 */
[----:B------:R-:W-:Y:S01]  /*e7a0*/  FADD.FTZ R4, R138, R4 ;  /* 0x000000048a047221 */ /* 0x000fe20000010000 */
[----:B-1----:R-:W-:-:S04]  /*e7b0*/  FFMA.FTZ R6, R114, R0, -R3 ;  /* 0x0000000072067223 */ /* 0x002fc80000010803 */
[----:B------:R1:W2:Y:S01]  /*e7c0*/  MUFU.EX2 R51, R6 ;  /* 0x0000000600337308 */ /* 0x0002a20000000800 */
[----:B------:R-:W-:Y:S01]  /*e7d0*/  HMMA.16816.F32.BF16 R28, R8, R14, R28 ;  /* 0x0000000e081c723c */ /* 0x000fe2000004181c */
[----:B------:R-:W-:Y:S01]  /*e7e0*/  FADD.FTZ R2, R142, R2 ;  /* 0x000000028e027221 */ /* 0x000fe20000010000 */
[----:B----4-:R-:W-:Y:S01]  /*e7f0*/  F2FP.BF16.F32.PACK_AB R8, R58, R60 ;  /* 0x0000003c3a08723e */ /* 0x010fe200000010ff */
[----:B------:R-:W-:Y:S01]  /*e800*/  FADD.FTZ R4, R139, R4 ;  /* 0x000000048b047221 */ /* 0x000fe20000010000 */
[----:B------:R-:W-:Y:S02]  /*e810*/  F2FP.BF16.F32.PACK_AB R9, R69, R70 ;  /* 0x000000464509723e */ /* 0x000fe400000010ff */
[----:B-----5:R-:W-:Y:S01]  /*e820*/  F2FP.BF16.F32.PACK_AB R10, R57, R59 ;  /* 0x0000003b390a723e */ /* 0x020fe200000010ff */
[----:B-1----:R-:W-:Y:S01]  /*e830*/  FFMA.FTZ R6, R106, R0, -R3 ;  /* 0x000000006a067223 */ /* 0x002fe20000010803 */
[----:B---3--:R-:W-:Y:S01]  /*e840*/  F2FP.BF16.F32.PACK_AB R11, R56, R68 ;  /* 0x00000044380b723e */ /* 0x008fe200000010ff */
[----:B------:R-:W1:Y:S02]  /*e850*/  LDSM.16.MT88.4 R12, [R156+0x11000] ;  /* 0x011000009c0c783b */ /* 0x000e640000004200 */
[----:B------:R3:W-:Y:S01]  /*e860*/  MUFU.EX2 R50, R6 ;  /* 0x0000000600327308 */ /* 0x0007e20000000800 */
[----:B------:R-:W-:Y:S01]  /*e870*/  FADD.FTZ R2, R152, R2 ;  /* 0x0000000298027221 */ /* 0x000fe20000010000 */
[----:B------:R-:W-:Y:S01]  /*e880*/  FADD.FTZ R4, R137, R4 ;  /* 0x0000000489047221 */ /* 0x000fe20000010000 */
[----:B------:R-:W-:Y:S01]  /*e890*/  LDSM.16.MT88.4 R140, [R140+0x11800] ;  /* 0x011800008c8c783b */ /* 0x000fe20000004200 */
[----:B------:R-:W-:Y:S01]  /*e8a0*/  HMMA.16816.F32.BF16 R144, R8, R16, R144 ;  /* 0x000000100890723c */ /* 0x000fe20000041890 */
[----:B------:R-:W-:-:S02]  /*e8b0*/  FADD.FTZ R2, R133, R2 ;  /* 0x0000000285027221 */ /* 0x000fc40000010000 */
[----:B------:R-:W-:Y:S01]  /*e8c0*/  LDSM.16.MT88.4 R156, [R156+0x11800] ;  /* 0x011800009c9c783b */ /* 0x000fe20000004200 */
[----:B---3--:R-:W-:-:S04]  /*e8d0*/  FFMA.FTZ R6, R107, R0, -R3 ;  /* 0x000000006b067223 */ /* 0x008fc80000010803 */
[----:B------:R3:W-:Y:S01]  /*e8e0*/  MUFU.EX2 R49, R6 ;  /* 0x0000000600317308 */ /* 0x0007e20000000800 */
[----:B------:R-:W-:Y:S01]  /*e8f0*/  HMMA.16816.F32.BF16 R16, R8, R18, R24 ;  /* 0x000000120810723c */ /* 0x000fe20000041818 */
[----:B------:R-:W-:Y:S01]  /*e900*/  FADD.FTZ R4, R136, R4 ;  /* 0x0000000488047221 */ /* 0x000fe20000010000 */
[----:B------:R-:W-:Y:S01]  /*e910*/  FADD.FTZ R2, R130, R2 ;  /* 0x0000000282027221 */ /* 0x000fe20000010000 */
[-C--:B------:R-:W-:Y:S01]  /*e920*/  FFMA.FTZ R3, R251, R0.reuse, -R3 ;  /* 0x00000000fb037223 */ /* 0x080fe20000010803 */
[----:B---3--:R-:W-:-:S04]  /*e930*/  FFMA.FTZ R6, R122, R0, -R5 ;  /* 0x000000007a067223 */ /* 0x008fc80000010805 */
[----:B------:R3:W4:Y:S02]  /*e940*/  MUFU.EX2 R48, R6 ;  /* 0x0000000600307308 */ /* 0x0007240000000800 */
[----:B---3--:R-:W-:-:S06]  /*e950*/  FFMA.FTZ R6, R112, R0, -R5 ;  /* 0x0000000070067223 */ /* 0x008fcc0000010805 */
[----:B------:R3:W5:Y:S02]  /*e960*/  MUFU.EX2 R26, R6 ;  /* 0x00000006001a7308 */ /* 0x0007640000000800 */
[-CC-:B---3--:R-:W-:Y:S01]  /*e970*/  FFMA.FTZ R6, R117, R0.reuse, -R5.reuse ;  /* 0x0000000075067223 */ /* 0x188fe20000010805 */
        /* <DEDUP_REMOVED lines=39> */
[----:B------:R-:W1:Y:S01]  /*ebf0*/  MUFU.EX2 R25, R6 ;  /* 0x0000000600197308 */ /* 0x000e620000000800 */
[----:B------:R-:W-:Y:S02]  /*ec00*/  FADD.FTZ R0, R68, R0 ;  /* 0x0000000044007221 */ /* 0x000fe40000010000 */
[----:B------:R-:W-:Y:S02]  /*ec10*/  FADD.FTZ R2, R59, R2 ;  /* 0x000000023b027221 */ /* 0x000fe40000010000 */
[----:B------:R-:W-:-:S03]  /*ec20*/  FADD.FTZ R0, R56, R0 ;  /* 0x0000000038007221 */ /* 0x000fc60000010000 */
[----:B------:R5:W-:Y:S01]  /*ec30*/  MUFU.EX2 R24, R5 ;  /* 0x0000000500187308 */ /* 0x000be20000000800 */
[----:B------:R-:W-:Y:S01]  /*ec40*/  FADD.FTZ R2, R57, R2 ;  /* 0x0000000239027221 */ /* 0x000fe20000010000 */
[----:B--2---:R-:W-:-:S06]  /*ec50*/  FADD.FTZ R0, R51, R0 ;  /* 0x0000000033007221 */ /* 0x004fcc0000010000 */
[----:B------:R-:W2:Y:S01]  /*ec60*/  MUFU.EX2 R3, R3 ;  /* 0x0000000300037308 */ /* 0x000ea20000000800 */
[----:B----4-:R-:W-:Y:S01]  /*ec70*/  FADD.FTZ R2, R48, R2 ;  /* 0x0000000230027221 */ /* 0x010fe20000010000 */
[----:B-----5:R-:W4:Y:S01]  /*ec80*/  LDSM.16.MT88.4 R4, [R38+0x11800] ;  /* 0x011800002604783b */ /* 0x020f220000004200 */
[----:B------:R-:W-:Y:S02]  /*ec90*/  FADD.FTZ R0, R50, R0 ;  /* 0x0000000032007221 */ /* 0x000fe40000010000 */
[----:B------:R-:W-:Y:S02]  /*eca0*/  FADD.FTZ R2, R26, R2 ;  /* 0x000000021a027221 */ /* 0x000fe40000010000 */
[----:B------:R-:W-:Y:S02]  /*ecb0*/  FADD.FTZ R0, R49, R0 ;  /* 0x0000000031007221 */ /* 0x000fe40000010000 */
[----:B-1----:R-:W-:Y:S01]  /*ecc0*/  FADD.FTZ R2, R25, R2 ;  /* 0x0000000219027221 */ /* 0x002fe20000010000 */
[C---:B--2---:R-:W-:Y:S01]  /*ecd0*/  F2FP.BF16.F32.PACK_AB R167, R3.reuse, R49 ;  /* 0x0000003103a7723e */ /* 0x044fe200000010ff */
[----:B------:R-:W-:-:S02]  /*ece0*/  FADD.FTZ R3, R3, R0 ;  /* 0x0000000003037221 */ /* 0x000fc40000010000 */
[----:B------:R-:W-:Y:S01]  /*ecf0*/  FADD.FTZ R0, R24, R2 ;  /* 0x0000000218007221 */ /* 0x000fe20000010000 */
[C---:B------:R-:W-:Y:S04]  /*ed00*/  HMMA.16816.F32.BF16 R40, R8.reuse, R12, R40 ;  /* 0x0000000c0828723c */ /* 0x040fe80000041828 */
[----:B------:R1:W-:Y:S04]  /*ed10*/  STL [R1+0x40], R0 ;  /* 0x0000400001007387 */ /* 0x0003e80000100800 */
[C---:B------:R-:W-:Y:S01]  /*ed20*/  HMMA.16816.F32.BF16 R12, R8.reuse, R14, R44 ;  /* 0x0000000e080c723c */ /* 0x040fe2000004182c */
[----:B------:R1:W-:Y:S07]  /*ed30*/  STL [R1+0x44], R3 ;  /* 0x0000440301007387 */ /* 0x0003ee0000100800 */
[C---:B---3--:R-:W-:Y:S08]  /*ed40*/  HMMA.16816.F32.BF16 R160, R8.reuse, R20, R160 ;  /* 0x0000001408a0723c */ /* 0x048ff000000418a0 */
[----:B------:R-:W-:Y:S01]  /*ed50*/  HMMA.16816.F32.BF16 R8, R8, R22, R28 ;  /* 0x000000160808723c */ /* 0x000fe2000004181c */
[----:B------:R-:W-:-:S02]  /*ed60*/  ISETP.GT.AND P1, PT, R80, R243, PT ;  /* 0x000000f35000720c */ /* 0x000fc40003f24270 */
        /* <DEDUP_REMOVED lines=13> */
[----:B-1----:R-:W-:-:S15]  /*ee40*/  @!P1 BRA `(.L_x_6309) ;  /* 0x000000bc00309947 */ /* 0x002fde0003800000 */
[----:B------:R-:W2:Y:S01]  /*ee50*/  LDL R241, [R1+0xc] ;  /* 0x00000c0001f17983 */ /* 0x000ea20000100800 */
[----:B------:R-:W-:-:S04]  /*ee60*/  DEPBAR.LE SB0, 0x0 ;  /* 0x000080000000791a */ /* 0x000fc80000000000 */
[----:B------:R1:W5:Y:S04]  /*ee70*/  LDL R244, [R1+0x30] ;  /* 0x0000300001f47983 */ /* 0x0003680000100800 */
[----:B------:R1:W5:Y:S01]  /*ee80*/  LDL R245, [R1+0x34] ;  /* 0x0000340001f57983 */ /* 0x0003620000100800 */
[----:B------:R-:W-:Y:S05]  /*ee90*/  WARPSYNC.ALL ;  /* 0x0000000000007948 */ /* 0x000fea0003800000 */
[----:B------:R-:W-:Y:S01]  /*eea0*/  BSSY.RECONVERGENT B0, `(.L_x_6310) ;  /* 0x0000052000007945 */ /* 0x000fe20003800200 */
[----:B------:R-:W-:Y:S01]  /*eeb0*/  BAR.SYNC.DEFER_BLOCKING 0x0 ;  /* 0x0000000000007b1d */ /* 0x000fe20000010000 */
[----:B--2---:R-:W-:-:S05]  /*eec0*/  IADD3 R8, PT, PT, R241, -0x2, RZ ;  /* 0xfffffffef1087810 */ /* 0x004fca0007ffe0ff */
[----:B-1----:R-:W-:Y:S05]  /*eed0*/  @!P0 BRA `(.L_x_6311) ;  /* 0x0000000400088947 */ /* 0x002fea0003800000 */
[----:B------:R-:W2:Y:S04]  /*eee0*/  LD.E R2, desc[UR4][R134.64+0x170] ;  /* 0x0001700486027980 */ /* 0x000ea8000c101900 */
[----:B------:R-:W3:Y:S01]  /*eef0*/  LDL.64 R246, [R1+0x20] ;  /* 0x0000200001f67983 */ /* 0x000ee20000100a00 */
[----:B------:R-:W-:Y:S01]  /*ef00*/  IMAD.SHL.U32 R8, R8, 0x100, RZ ;  /* 0x0000010008087824 */ /* 0x000fe200078e00ff */
        /* <DEDUP_REMOVED lines=25> */
[-C--:B------:R-:W-:Y:S01]  /*f0a0*/  ISETP.GE.U32.AND P4, PT, R5, R0.reuse, PT ;  /* 0x000000000500720c */ /* 0x080fe20003f86070 */
[----:B------:R-:W-:Y:S01]  /*f0b0*/  @!P1 VIADD R4, R4, 0x1 ;  /* 0x0000000104049836 */ /* 0x000fe20000000000 */
[----:B------:R-:W-:Y:S02]  /*f0c0*/  ISETP.GE.U32.AND P5, PT, R6, R0, PT ;  /* 0x000000000600720c */ /* 0x000fe40003fa6070 */
[----:B------:R-:W-:Y:S02]  /*f0d0*/  ISETP.GE.AND P1, PT, R8, RZ, PT ;  /* 0x000000ff0800720c */ /* 0x000fe40003f26270 */
[----:B------:R-:W-:Y:S02]  /*f0e0*/  @!P3 IADD3 R3, PT, PT, R3, 0x1, RZ ;  /* 0x000000010303b810 */ /* 0x000fe40007ffe0ff */
[----:B------:R-:W-:-:S05]  /*f0f0*/  ISETP.GE.AND P3, PT, R9, RZ, PT ;  /* 0x000000ff0900720c */ /* 0x000fca0003f66270 */
        /* <DEDUP_REMOVED lines=32> */
.L_x_6311:
        /* <DEDUP_REMOVED lines=12> */
.L_x_6312:
[----:B------:R-:W-:Y:S05]  /*f3c0*/  BSYNC.RECONVERGENT B0 ;  /* 0x0000000000007941 */ /* 0x000fea0003800200 */
.L_x_6310:
[----:B------:R-:W3:Y:S04]  /*f3d0*/  LDL R7, [R1+0x30] ;  /* 0x0000300001077983 */ /* 0x000ee80000100800 */
[----:B------:R-:W4:Y:S04]  /*f3e0*/  LDL R6, [R1+0x34] ;  /* 0x0000340001067983 */ /* 0x000f280000100800 */
[----:B------:R-:W3:Y:S04]  /*f3f0*/  LDL R8, [R1+0x48] ;  /* 0x0000480001087983 */ /* 0x000ee80000100800 */
[----:B------:R-:W4:Y:S04]  /*f400*/  LDL R5, [R1+0x5c] ;  /* 0x00005c0001057983 */ /* 0x000f280000100800 */
[----:B--2---:R-:W2:Y:S04]  /*f410*/  LDL R4, [R1+0x28] ;  /* 0x0000280001047983 */ /* 0x004ea80000100800 */
[----:B------:R-:W2:Y:S04]  /*f420*/  LDL R3, [R1+0x2c] ;  /* 0x00002c0001037983 */ /* 0x000ea80000100800 */
[----:B------:R-:W2:Y:S04]  /*f430*/  LDL.LU R2, [R1+0x10] ;  /* 0x0000100001027983 */ /* 0x000ea80000300800 */
[----:B------:R-:W2:Y:S04]  /*f440*/  LDL R0, [R1+0x38] ;  /* 0x0000380001007983 */ /* 0x000ea80000100800 */
[----:B------:R-:W-:Y:S04]  /*f450*/  STL [R1+0x6c], R37 ;  /* 0x00006c2501007387 */ /* 0x000fe80000100800 */
[----:B------:R-:W-:Y:S01]  /*f460*/  STL [R1+0x68], R36 ;  /* 0x0000682401007387 */ /* 0x000fe20000100800 */
[----:B---3--:R-:W-:-:S02]  /*f470*/  IMAD.MOV.U32 R12, RZ, RZ, R8 ;  /* 0x000000ffff0c7224 */ /* 0x008fc400078e0008 */
[----:B----4-:R-:W-:Y:S01]  /*f480*/  IMAD.MOV.U32 R11, RZ, RZ, R5 ;  /* 0x000000ffff0b7224 */ /* 0x010fe200078e0005 */
[----:B------:R-:W-:Y:S01]  /*f490*/  SHF.L.U64.HI R5, R232, 0x5, R233 ;  /* 0x00000005e8057819 */ /* 0x000fe200000102e9 */
[----:B------:R-:W-:Y:S02]  /*f4a0*/  IMAD.MOV.U32 R240, RZ, RZ, R12 ;  /* 0x000000fffff07224 */ /* 0x000fe400078e000c */
[----:B--2---:R-:W-:Y:S02]  /*f4b0*/  IMAD.MOV.U32 R10, RZ, RZ, R4 ;  /* 0x000000ffff0a7224 */ /* 0x004fe400078e0004 */
[----:B------:R-:W-:Y:S02]  /*f4c0*/  IMAD.MOV.U32 R218, RZ, RZ, R11 ;  /* 0x000000ffffda7224 */ /* 0x000fe400078e000b */
[----:B------:R-:W-:Y:S02]  /*f4d0*/  IMAD.MOV.U32 R9, RZ, RZ, R3 ;  /* 0x000000ffff097224 */ /* 0x000fe400078e0003 */
[----:B------:R-:W-:-:S02]  /*f4e0*/  IMAD.MOV.U32 R214, RZ, RZ, R10 ;  /* 0x000000ffffd67224 */ /* 0x000fc400078e000a */
[----:B------:R-:W-:Y:S02]  /*f4f0*/  IMAD.MOV.U32 R4, RZ, RZ, R2 ;  /* 0x000000ffff047224 */ /* 0x000fe400078e0002 */
[----:B------:R-:W-:Y:S01]  /*f500*/  IMAD.MOV.U32 R39, RZ, RZ, R9 ;  /* 0x000000ffff277224 */ /* 0x000fe200078e0009 */
[----:B------:R-:W-:Y:S01]  /*f510*/  ISETP.GE.AND P1, PT, R213, R0, PT ;  /* 0x00000000d500720c */ /* 0x000fe20003f26270 */
[----:B------:R-:W-:Y:S02]  /*f520*/  IMAD.SHL.U32 R0, R232, 0x20, RZ ;  /* 0x00000020e8007824 */ /* 0x000fe400078e00ff */
[----:B------:R-:W-:-:S03]  /*f530*/  IMAD.MOV.U32 R38, RZ, RZ, R4 ;  /* 0x000000ffff267224 */ /* 0x000fc600078e0004 */
[----:B------:R-:W-:-:S05]  /*f540*/  IADD3 R2, P3, PT, R0, R6, RZ ;  /* 0x0000000600027210 */ /* 0x000fca0007f7e0ff */
[----:B------:R-:W-:Y:S02]  /*f550*/  IMAD.X R3, R5, 0x1, R7, P3 ;  /* 0x0000000105037824 */ /* 0x000fe400018e0607 */
[----:B------:R-:W-:Y:S01]  /*f560*/  @!P1 IADD3 R4, P3, PT, R2, R0, RZ ;  /* 0x0000000002049210 */ /* 0x000fe20007f7e0ff */
[--C-:B------:R-:W-:Y:S01]  /*f570*/  @!P1 IMAD.MOV.U32 R20, RZ, RZ, R2.reuse ;  /* 0x000000ffff149224 */ /* 0x100fe200078e0002 */
[----:B------:R-:W-:Y:S01]  /*f580*/  @P1 STS.128 [R227+0xa000], RZ ;  /* 0x00a000ffe3001388 */ /* 0x000fe20000000c00 */
[--C-:B------:R-:W-:Y:S01]  /*f590*/  @!P1 IMAD.MOV.U32 R21, RZ, RZ, R3.reuse ;  /* 0x000000ffff159224 */ /* 0x100fe200078e0003 */
[----:B------:R-:W-:Y:S01]  /*f5a0*/  @!P1 LEA R24, P4, R232, R2, 0x6 ;  /* 0x00000002e8189211 */ /* 0x000fe200078830ff */
[----:B------:R-:W-:Y:S01]  /*f5b0*/  @!P1 IMAD.MOV.U32 R12, RZ, RZ, R2 ;  /* 0x000000ffff0c9224 */ /* 0x000fe200078e0002 */
[----:B------:R-:W-:Y:S01]  /*f5c0*/  @!PT LDS RZ, [RZ] ;  /* 0x00000000fffff984 */ /* 0x000fe20000000800 */
[----:B------:R-:W-:Y:S01]  /*f5d0*/  @!PT LDS RZ, [RZ] ;  /* 0x00000000fffff984 */ /* 0x000fe20000000800 */
[----:B------:R-:W-:Y:S01]  /*f5e0*/  @!PT LDS RZ, [RZ] ;  /* 0x00000000fffff984 */ /* 0x000fe20000000800 */
[----:B------:R2:W-:Y:S01]  /*f5f0*/  @!P1 LDGSTS.E.BYPASS.LTC128B.128 [R227+0xa000], desc[UR4][R6.64] ;  /* 0x0a00000006e39fae */ /* 0x0005e2000b981a04 */
[----:B------:R-:W-:Y:S02]  /*f600*/  @!P1 IMAD.MOV.U32 R13, RZ, RZ, R3 ;  /* 0x000000ffff0d9224 */ /* 0x000fe400078e0003 */
[----:B------:R-:W-:Y:S01]  /*f610*/  @!P1 IMAD.X R5, R3, 0x1, R5, P3 ;  /* 0x0000000103059824 */ /* 0x000fe200018e0605 */
[----:B------:R-:W-:Y:S01]  /*f620*/  @P1 STS.128 [R227+0xa800], RZ ;  /* 0x00a800ffe3001388 */ /* 0x000fe20000000c00 */
[----:B------:R-:W-:-:S02]  /*f630*/  @!P1 IMAD R8, R233, 0x60, RZ ;  /* 0x00000060e9089824 */ /* 0x000fc400078e02ff */
[--C-:B------:R-:W-:Y:S01]  /*f640*/  @!P1 IMAD.WIDE.U32 R22, R232, 0x60, R2.reuse ;  /* 0x00000060e8169825 */ /* 0x100fe200078e0002 */
[----:B------:R-:W-:Y:S01]  /*f650*/  @!PT LDS RZ, [RZ] ;  /* 0x00000000fffff984 */ /* 0x000fe20000000800 */
[----:B------:R-:W-:Y:S01]  /*f660*/  @!PT LDS RZ, [RZ] ;  /* 0x00000000fffff984 */ /* 0x000fe20000000800 */
[----:B------:R-:W-:Y:S01]  /*f670*/  @!PT LDS RZ, [RZ] ;  /* 0x00000000fffff984 */ /* 0x000fe20000000800 */
[----:B------:R-:W-:Y:S03]  /*f680*/  @!P1 LDGSTS.E.BYPASS.LTC128B.128 [R227+0xa800], desc[UR4][R2.64] ;  /* 0x0a80000002e39fae */ /* 0x000fe6000b981a04 */
[--C-:B------:R-:W-:Y:S01]  /*f690*/  @!P1 IMAD.MOV.U32 R16, RZ, RZ, R2.reuse ;  /* 0x000000ffff109224 */ /* 0x100fe200078e0002 */
[----:B------:R-:W-:Y:S01]  /*f6a0*/  @P1 STS.128 [R227+0xb000], RZ ;  /* 0x00b000ffe3001388 */ /* 0x000fe20000000c00 */
[--C-:B------:R-:W-:Y:S02]  /*f6b0*/  @!P1 IMAD.MOV.U32 R17, RZ, RZ, R3.reuse ;  /* 0x000000ffff119224 */ /* 0x100fe400078e0003 */
[----:B------:R-:W-:Y:S01]  /*f6c0*/  @!P1 IMAD.MOV.U32 R14, RZ, RZ, R2 ;  /* 0x000000ffff0e9224 */ /* 0x000fe200078e0002 */
[----:B------:R-:W-:Y:S01]  /*f6d0*/  @!PT LDS RZ, [RZ] ;  /* 0x00000000fffff984 */ /* 0x000fe20000000800 */
[----:B------:R-:W-:Y:S01]  /*f6e0*/  @!PT LDS RZ, [RZ] ;  /* 0x00000000fffff984 */ /* 0x000fe20000000800 */
[----:B------:R-:W-:Y:S01]  /*f6f0*/  @!PT LDS RZ, [RZ] ;  /* 0x00000000fffff984 */ /* 0x000fe20000000800 */
[----:B------:R3:W-:Y:S01]  /*f700*/  @!P1 LDGSTS.E.BYPASS.LTC128B.128 [R227+0xb000], desc[UR4][R4.64] ;  /* 0x0b00000004e39fae */ /* 0x0007e2000b981a04 */
[----:B------:R-:W-:-:S02]  /*f710*/  @!P1 IMAD.MOV.U32 R15, RZ, RZ, R3 ;  /* 0x000000ffff0f9224 */ /* 0x000fc400078e0003 */
[C---:B------:R-:W-:Y:S01]  /*f720*/  @!P1 IMAD.WIDE.U32 R20, R232.reuse, 0xa0, R20 ;  /* 0x000000a0e8149825 */ /* 0x040fe200078e0014 */
[----:B------:R-:W-:Y:S03]  /*f730*/  @P1 STS.128 [R227+0xb800], RZ ;  /* 0x00b800ffe3001388 */ /* 0x000fe60000000c00 */
[----:B------:R-:W-:-:S04]  /*f740*/  @!P1 IMAD.WIDE.U32 R12, R232, 0x140, R12 ;  /* 0x00000140e80c9825 */ /* 0x000fc800078e000c */
[C---:B--2---:R-:W-:Y:S02]  /*f750*/  @!P1 IMAD R6, R233.reuse, 0xa0, RZ ;  /* 0x000000a0e9069824 */ /* 0x044fe400078e02ff */
[----:B------:R-:W-:Y:S02]  /*f760*/  @!P1 IMAD R7, R233, 0x140, RZ ;  /* 0x00000140e9079824 */ /* 0x000fe400078e02ff */
[----:B------:R-:W-:Y:S02]  /*f770*/  @!P1 IMAD.IADD R23, R8, 0x1, R23 ;  /* 0x0000000108179824 */ /* 0x000fe400078e0217 */
[----:B------:R-:W-:-:S04]  /*f780*/  @!P1 IMAD.WIDE.U32 R16, R232, 0xe0, R16 ;  /* 0x000000e0e8109825 */ /* 0x000fc800078e0010 */
[----:B------:R-:W-:-:S04]  /*f790*/  @!P1 IMAD.WIDE.U32 R14, R232, 0x120, R14 ;  /* 0x00000120e80e9825 */ /* 0x000fc800078e000e */
[----:B------:R-:W-:Y:S02]  /*f7a0*/  @!P1 IMAD.IADD R21, R6, 0x1, R21 ;  /* 0x0000000106159824 */ /* 0x000fe400078e0215 */
[C---:B---3--:R-:W-:Y:S02]  /*f7b0*/  @!P1 IMAD R4, R233.reuse, 0xe0, RZ ;  /* 0x000000e0e9049824 */ /* 0x048fe400078e02ff */
[----:B------:R-:W-:Y:S02]  /*f7c0*/  @!P1 IMAD R5, R233, 0x120, RZ ;  /* 0x00000120e9059824 */ /* 0x000fe400078e02ff */
[----:B------:R-:W-:Y:S02]  /*f7d0*/  @!P1 IMAD.IADD R13, R7, 0x1, R13 ;  /* 0x00000001070d9824 */ /* 0x000fe400078e020d */
[----:B------:R-:W-:Y:S02]  /*f7e0*/  @!P1 IMAD.MOV.U32 R8, RZ, RZ, R2 ;  /* 0x000000ffff089224 */ /* 0x000fe400078e0002 */
[----:B------:R-:W-:-:S02]  /*f7f0*/  @!P1 IMAD.MOV.U32 R9, RZ, RZ, R3 ;  /* 0x000000ffff099224 */ /* 0x000fc400078e0003 */
[----:B------:R-:W-:Y:S02]  /*f800*/  @!P1 IMAD.MOV.U32 R6, RZ, RZ, R2 ;  /* 0x000000ffff069224 */ /* 0x000fe400078e0002 */
[----:B------:R-:W-:Y:S02]  /*f810*/  @!P1 IMAD.MOV.U32 R7, RZ, RZ, R3 ;  /* 0x000000ffff079224 */ /* 0x000fe400078e0003 */
[----:B------:R-:W-:Y:S02]  /*f820*/  @!P1 IMAD.IADD R17, R4, 0x1, R17 ;  /* 0x0000000104119824 */ /* 0x000fe400078e0211 */
[----:B------:R-:W-:Y:S02]  /*f830*/  @!P1 IMAD.IADD R15, R5, 0x1, R15 ;  /* 0x00000001050f9824 */ /* 0x000fe400078e020f */
[C---:B------:R-:W-:Y:S02]  /*f840*/  @!P1 IMAD R26, R233.reuse, 0x180, RZ ;  /* 0x00000180e91a9824 */ /* 0x040fe400078e02ff */
[----:B------:R-:W-:-:S02]  /*f850*/  @!P1 IMAD R25, R233, 0x1a0, RZ ;  /* 0x000001a0e9199824 */ /* 0x000fc400078e02ff */
[----:B------:R-:W-:Y:S02]  /*f860*/  @!P1 IMAD.MOV.U32 R4, RZ, RZ, R2 ;  /* 0x000000ffff049224 */ /* 0x000fe400078e0002 */
[----:B------:R-:W-:Y:S02]  /*f870*/  @!P1 IMAD.MOV.U32 R5, RZ, RZ, R3 ;  /* 0x000000ffff059224 */ /* 0x000fe400078e0003 */
[----:B------:R-:W-:-:S04]  /*f880*/  @!P1 IMAD.WIDE.U32 R8, R232, 0x180, R8 ;  /* 0x00000180e8089825 */ /* 0x000fc800078e0008 */
[----:B------:R-:W-:-:S04]  /*f890*/  @!P1 IMAD.WIDE.U32 R6, R232, 0x1a0, R6 ;  /* 0x000001a0e8069825 */ /* 0x000fc800078e0006 */
[----:B------:R-:W-:Y:S02]  /*f8a0*/  @!P1 IMAD R27, R233, 0x1c0, RZ ;  /* 0x000001c0e91b9824 */ /* 0x000fe400078e02ff */
[----:B------:R-:W-:-:S04]  /*f8b0*/  @!P1 IMAD.WIDE.U32 R4, R232, 0x1c0, R4 ;  /* 0x000001c0e8049825 */ /* 0x000fc800078e0004 */
[----:B------:R-:W-:Y:S01]  /*f8c0*/  @!P1 IMAD.IADD R9, R26, 0x1, R9 ;  /* 0x000000011a099824 */ /* 0x000fe200078e0209 */
[C---:B------:R-:W-:Y:S01]  /*f8d0*/  @!P1 LEA R26, P3, R232.reuse, R2, 0x7 ;  /* 0x00000002e81a9211 */ /* 0x040fe200078638ff */
[----:B------:R-:W-:Y:S01]  /*f8e0*/  @!P1 IMAD.IADD R7, R25, 0x1, R7 ;  /* 0x0000000119079824 */ /* 0x000fe200078e0207 */
[CC--:B------:R-:W-:Y:S01]  /*f8f0*/  @!P1 LEA.HI.X R25, R232.reuse, R3.reuse, R233, 0x6, P4 ;  /* 0x00000003e8199211 */ /* 0x0c0fe200020f34e9 */
[----:B------:R-:W-:Y:S02]  /*f900*/  @!P1 IMAD.MOV.U32 R18, RZ, RZ, R2 ;  /* 0x000000ffff129224 */ /* 0x000fe400078e0002 */
[----:B------:R-:W-:Y:S02]  /*f910*/  @!P1 IMAD.MOV.U32 R19, RZ, RZ, R3 ;  /* 0x000000ffff139224 */ /* 0x000fe400078e0003 */
[----:B------:R-:W-:Y:S01]  /*f920*/  @!P1 IMAD.IADD R5, R27, 0x1, R5 ;  /* 0x000000011b059824 */ /* 0x000fe200078e0205 */
[C---:B------:R-:W-:Y:S01]  /*f930*/  @!P1 LEA.HI.X R27, R232.reuse, R3, R233, 0x7, P3 ;  /* 0x00000003e81b9211 */ /* 0x040fe200018f3ce9 */
[----:B------:R-:W-:Y:S01]  /*f940*/  @!P1 IMAD R0, R233, 0xc0, RZ ;  /* 0x000000c0e9009824 */ /* 0x000fe200078e02ff */
[----:B------:R-:W-:Y:S01]  /*f950*/  @!PT LDS RZ, [RZ] ;  /* 0x00000000fffff984 */ /* 0x000fe20000000800 */
[----:B------:R-:W-:Y:S01]  /*f960*/  @!PT LDS RZ, [RZ] ;  /* 0x00000000fffff984 */ /* 0x000fe20000000800 */
[----:B------:R-:W-:Y:S01]  /*f970*/  @!PT LDS RZ, [RZ] ;  /* 0x00000000fffff984 */ /* 0x000fe20000000800 */
[----:B------:R-:W-:Y:S01]  /*f980*/  @!P1 LDGSTS.E.BYPASS.LTC128B.128 [R227+0xb800], desc[UR4][R24.64] ;  /* 0x0b80000018e39fae */ /* 0x000fe2000b981a04 */
[----:B------:R-:W-:-:S03]  /*f990*/  @!P1 IMAD.WIDE.U32 R18, R232, 0xc0, R18 ;  /* 0x000000c0e8129825 */ /* 0x000fc600078e0012 */
[----:B------:R-:W-:Y:S01]  /*f9a0*/  @P1 STS.128 [R227+0xc000], RZ ;  /* 0x00c000ffe3001388 */ /* 0x000fe20000000c00 */
[----:B------:R-:W-:Y:S01]  /*f9b0*/  @!P1 IMAD.MOV.U32 R10, RZ, RZ, R2 ;  /* 0x000000ffff0a9224 */ /* 0x000fe200078e0002 */
[----:B------:R-:W-:Y:S01]  /*f9c0*/  @!P1 LEA R2, P3, R232, R2, 0x8 ;  /* 0x00000002e8029211 */ /* 0x000fe200078640ff */
[----:B------:R-:W-:Y:S01]  /*f9d0*/  @!P1 IMAD.IADD R19, R0, 0x1, R19 ;  /* 0x0000000100139824 */ /* 0x000fe200078e0213 */
[----:B------:R-:W-:Y:S01]  /*f9e0*/  @!PT LDS RZ, [RZ] ;  /* 0x00000000fffff984 */ /* 0x000fe20000000800 */
[----:B------:R-:W-:Y:S01]  /*f9f0*/  @!PT LDS RZ, [RZ] ;  /* 0x00000000fffff984 */ /* 0x000fe20000000800 */
[----:B------:R-:W-:Y:S01]  /*fa00*/  @!PT LDS RZ, [RZ] ;  /* 0x00000000fffff984 */ /* 0x000fe20000000800 */
[----:B------:R-:W-:Y:S01]  /*fa10*/  @!P1 LDGSTS.E.BYPASS.LTC128B.128 [R227+0xc000], desc[UR4][R22.64] ;  /* 0x0c00000016e39fae */ /* 0x000fe2000b981a04 */
[----:B------:R-:W-:Y:S01]  /*fa20*/  @!P1 IMAD.MOV.U32 R11, RZ, RZ, R3 ;  /* 0x000000ffff0b9224 */ /* 0x000fe200078e0003 */
[C---:B------:R-:W-:Y:S01]  /*fa30*/  @!P1 LEA.HI.X R3, R232.reuse, R3, R233, 0x8, P3 ;  /* 0x00000003e8039211 */ /* 0x040fe200018f44e9 */
[----:B------:R-:W-:Y:S01]  /*fa40*/  @!P1 IMAD R0, R233, 0x160, RZ ;  /* 0x00000160e9009824 */ /* 0x000fe200078e02ff */
[----:B------:R-:W-:Y:S01]  /*fa50*/  @P1 STS.128 [R227+0xc800], RZ ;  /* 0x00c800ffe3001388 */ /* 0x000fe20000000c00 */
[----:B------:R-:W-:-:S03]  /*fa60*/  @!P1 IMAD.WIDE.U32 R10, R232, 0x160, R10 ;  /* 0x00000160e80a9825 */ /* 0x000fc600078e000a */
        /* <DEDUP_REMOVED lines=56> */
[----:B------:R-:W2:Y:S04]  /*fdf0*/  LD.E R0, desc[UR4][R134.64+0x18c] ;  /* 0x00018c0486007980 */ /* 0x000ea8000c101900 */
[----:B---3--:R-:W-:Y:S04]  /*fe00*/  LDSM.16.M88.4 R8, [R101+0x3000] ;  /* 0x003000006508783b */ /* 0x008fe80000000200 */
[----:B------:R-:W-:Y:S04]  /*fe10*/  LDSM.16.M88.4 R76, [R101+0x4000] ;  /* 0x00400000654c783b */ /* 0x000fe80000000200 */
[----:B------:R-:W-:Y:S04]  /*fe20*/  LDSM.16.M88.4 R68, [R101+0x4800] ;  /* 0x004800006544783b */ /* 0x000fe80000000200 */
[----:B------:R-:W-:Y:S04]  /*fe30*/  LDSM.16.M88.4 R16, [R101+0x2000] ;  /* 0x002000006510783b */ /* 0x000fe80000000200 */
[----:B----4-:R-:W3:Y:S04]  /*fe40*/  LDSM.16.M88.4 R4, [R248] ;  /* 0x00000000f804783b */ /* 0x010ee80000000200 */
[----:B------:R-:W-:Y:S04]  /*fe50*/  LDSM.16.M88.4 R64, [R101+0x5000] ;  /* 0x005000006540783b */ /* 0x000fe80000000200 */
[----:B------:R-:W-:Y:S04]  /*fe60*/  LDSM.16.M88.4 R60, [R101+0x5800] ;  /* 0x00580000653c783b */ /* 0x000fe80000000200 */
[----:B------:R-:W-:Y:S04]  /*fe70*/  LDSM.16.M88.4 R56, [R101+0x6000] ;  /* 0x006000006538783b */ /* 0x000fe80000000200 */
[----:B------:R-:W-:Y:S04]  /*fe80*/  LDSM.16.M88.4 R48, [R101+0x6800] ;  /* 0x006800006530783b */ /* 0x000fe80000000200 */
[----:B------:R-:W-:Y:S04]  /*fe90*/  LDSM.16.M88.4 R44, [R101+0x7000] ;  /* 0x00700000652c783b */ /* 0x000fe80000000200 */
[----:B------:R-:W-:Y:S04]  /*fea0*/  LDSM.16.M88.4 R40, [R101+0x7800] ;  /* 0x007800006528783b */ /* 0x000fe80000000200 */
[----:B------:R-:W-:Y:S04]  /*feb0*/  LDSM.16.M88.4 R80, [R101+0x3800] ;  /* 0x003800006550783b */ /* 0x000fe80000000200 */
[----:B------:R-:W-:Y:S04]  /*fec0*/  LDSM.16.M88.4 R32, [R101+0x8000] ;  /* 0x008000006520783b */ /* 0x000fe80000000200 */
[----:B------:R-:W-:Y:S01]  /*fed0*/  LDSM.16.M88.4 R28, [R101+0x8800] ;  /* 0x00880000651c783b */ /* 0x000fe20000000200 */
[C---:B---3--:R-:W-:Y:S03]  /*fee0*/  HMMA.16816.F32.BF16 R72, R4.reuse, R12, RZ ;  /* 0x0000000c0448723c */ /* 0x048fe600000418ff */
[----:B------:R-:W-:Y:S04]  /*fef0*/  LDSM.16.M88.4 R24, [R101+0x9000] ;  /* 0x009000006518783b */ /* 0x000fe80000000200 */
[----:B------:R-:W-:Y:S01]  /*ff00*/  LDSM.16.M88.4 R20, [R101+0x9800] ;  /* 0x009800006514783b */ /* 0x000fe20000000200 */
[----:B------:R-:W-:Y:S03]  /*ff10*/  HMMA.16816.F32.BF16 R52, R4, R14, RZ ;  /* 0x0000000e0434723c */ /* 0x000fe600000418ff */
[----:B------:R-:W-:Y:S01]  /*ff20*/  LDSM.16.M88.4 R12, [R252] ;  /* 0x00000000fc0c783b */ /* 0x000fe20000000200 */
[----:B------:R-:W-:-:S03]  /*ff30*/  IMAD.IADD R2, R248, 0x1, R212 ;  /* 0x00000001f8027824 */ /* 0x000fc600078e02d4 */
[----:B------:R-:W0:Y:S01]  /*ff40*/  LDGDEPBAR ;  /* 0x00000000000079af */ /* 0x000e220000000000 */
[C---:B------:R-:W-:Y:S08]  /*ff50*/  HMMA.16816.F32.BF16 R124, R4.reuse, R8, RZ ;  /* 0x00000008047c723c */ /* 0x040ff000000418ff */
[C---:B------:R-:W-:Y:S01]  /*ff60*/  HMMA.16816.F32.BF16 R180, R4.reuse, R10, RZ ;  /* 0x0000000a04b4723c */ /* 0x040fe200000418ff */
[----:B------:R-:W3:Y:S07]  /*ff70*/  LDSM.16.M88.4 R8, [R102+0x2800] ;  /* 0x002800006608783b */ /* 0x000eee0000000200 */
[C---:B------:R-:W-:Y:S08]  /*ff80*/  HMMA.16816.F32.BF16 R188, R4.reuse, R76, RZ ;  /* 0x0000004c04bc723c */ /* 0x040ff000000418ff */
[----:B------:R-:W-:Y:S08]  /*ff90*/  HMMA.16816.F32.BF16 R176, R4, R78, RZ ;  /* 0x0000004e04b0723c */ /* 0x000ff000000418ff */
[C---:B---3--:R-:W-:Y:S08]  /*ffa0*/  HMMA.16816.F32.BF16 R72, R12.reuse, R8, R72 ;  /* 0x000000080c48723c */ /* 0x048ff00000041848 */
[----:B------:R-:W-:Y:S01]  /*ffb0*/  HMMA.16816.F32.BF16 R52, R12, R10, R52 ;  /* 0x0000000a0c34723c */ /* 0x000fe20000041834 */
[----:B------:R-:W3:Y:S07]  /*ffc0*/  LDSM.16.M88.4 R8, [R102+0x4000] ;  /* 0x004000006608783b */ /* 0x000eee0000000200 */
[C---:B------:R-:W-:Y:S08]  /*ffd0*/  HMMA.16816.F32.BF16 R120, R4.reuse, R68, RZ ;  /* 0x000000440478723c */ /* 0x040ff000000418ff */
[C---:B------:R-:W-:Y:S08]  /*ffe0*/  HMMA.16816.F32.BF16 R96, R4.reuse, R70, RZ ;  /* 0x000000460460723c */ /* 0x040ff000000418ff */
        /* <DEDUP_REMOVED lines=41> */
[C---:B------:R-:W-:Y:S08]  /*10280*/  HMMA.16816.F32.BF16 R180, R12.reuse, R82, R180 ;  /* 0x000000520cb4723c */ /* 0x040ff000000418b4 */
[C---:B------:R-:W-:Y:S08]  /*10290*/  HMMA.16816.F32.BF16 R80, R12.reuse, R30, R76 ;  /* 0x0000001e0c50723c */ /* 0x040ff0000004184c */
[C---:B---3--:R-:W-:Y:S08]  /*102a0*/  HMMA.16816.F32.BF16 R76, R12.reuse, R8, R108 ;  /* 0x000000080c4c723c */ /* 0x048ff0000004186c */
[C---:B------:R-:W-:Y:S08]  /*102b0*/  HMMA.16816.F32.BF16 R68, R12.reuse, R24, R68 ;  /* 0x000000180c44723c */ /* 0x040ff00000041844 */
[C---:B------:R-:W-:Y:S01]  /*102c0*/  HMMA.16816.F32.BF16 R92, R12.reuse, R26, R92 ;  /* 0x0000001a0c5c723c */ /* 0x040fe2000004185c */
[----:B------:R-:W3:Y:S07]  /*102d0*/  LDSM.16.M88.4 R24, [R102+0x8800] ;  /* 0x008800006618783b */ /* 0x000eee0000000200 */
[C---:B------:R-:W-:Y:S01]  /*102e0*/  HMMA.16816.F32.BF16 R8, R12.reuse, R10, R64 ;  /* 0x0000000a0c08723c */ /* 0x040fe20000041840 */
[----:B------:R-:W-:Y:S07]  /*102f0*/  LDSM.16.M88.4 R64, [R103+0x9800] ;  /* 0x009800006740783b */ /* 0x000fee0000000200 */
[C---:B----4-:R-:W-:Y:S08]  /*10300*/  HMMA.16816.F32.BF16 R200, R12.reuse, R16, R200 ;  /* 0x000000100cc8723c */ /* 0x050ff000000418c8 */
[----:B------:R-:W-:Y:S01]  /*10310*/  HMMA.16816.F32.BF16 R192, R12, R18, R192 ;  /* 0x000000120cc0723c */ /* 0x000fe200000418c0 */
[----:B------:R-:W4:Y:S02]  /*10320*/  LDSM.16.M88.4 R16, [R102+0x7000] ;  /* 0x007000006610783b */ /* 0x000f240000000200 */
[----:B------:R-:W-:-:S02]  /*10330*/  IMAD.MOV.U32 R235, RZ, RZ, R8 ;  /* 0x000000ffffeb7224 */ /* 0x000fc400078e0008 */
[----:B------:R-:W-:Y:S02]  /*10340*/  IMAD.MOV.U32 R37, RZ, RZ, R9 ;  /* 0x000000ffff257224 */ /* 0x000fe400078e0009 */
[----:B------:R-:W-:Y:S02]  /*10350*/  IMAD.MOV.U32 R36, RZ, RZ, R10 ;  /* 0x000000ffff247224 */ /* 0x000fe400078e000a */
[----:B------:R-:W-:Y:S02]  /*10360*/  IMAD.MOV.U32 R219, RZ, RZ, R11 ;  /* 0x000000ffffdb7224 */ /* 0x000fe400078e000b */
[C---:B-1----:R-:W-:Y:S08]  /*10370*/  HMMA.16816.F32.BF16 R8, R12.reuse, R4, R56 ;  /* 0x000000040c08723c */ /* 0x042ff00000041838 */
[C---:B------:R-:W-:Y:S08]  /*10380*/  HMMA.16816.F32.BF16 R4, R12.reuse, R6, R48 ;  /* 0x000000060c04723c */ /* 0x040ff00000041830 */
[C---:B------:R-:W-:Y:S08]  /*10390*/  HMMA.16816.F32.BF16 R184, R12.reuse, R20, R184 ;  /* 0x000000140cb8723c */ /* 0x040ff000000418b8 */
[----:B------:R-:W-:Y:S01]  /*103a0*/  HMMA.16816.F32.BF16 R168, R12, R22, R168 ;  /* 0x000000160ca8723c */ /* 0x000fe200000418a8 */
[----:B------:R-:W1:Y:S02]  /*103b0*/  LDSM.16.M88.4 R20, [R102+0x9000] ;  /* 0x009000006614783b */ /* 0x000e640000000200 */
[----:B------:R-:W-:-:S02]  /*103c0*/  IMAD.MOV.U32 R234, RZ, RZ, R7 ;  /* 0x000000ffffea7224 */ /* 0x000fc400078e0007 */
[----:B------:R-:W-:Y:S02]  /*103d0*/  IMAD.MOV.U32 R223, RZ, RZ, R4 ;  /* 0x000000ffffdf7224 */ /* 0x000fe400078e0004 */
[----:B------:R-:W-:Y:S01]  /*103e0*/  IMAD.MOV.U32 R59, RZ, RZ, R5 ;  /* 0x000000ffff3b7224 */ /* 0x000fe200078e0005 */
[----:B------:R-:W-:Y:S01]  /*103f0*/  HMMA.16816.F32.BF16 R236, R12, R32, R60 ;  /* 0x000000200cec723c */ /* 0x000fe2000004183c */
[----:B------:R-:W-:-:S07]  /*10400*/  IMAD.MOV.U32 R221, RZ, RZ, R6 ;  /* 0x000000ffffdd7224 */ /* 0x000fce00078e0006 */
[C---:B------:R-:W-:Y:S01]  /*10410*/  HMMA.16816.F32.BF16 R172, R12.reuse, R34, R172 ;  /* 0x000000220cac723c */ /* 0x040fe200000418ac */
[----:B------:R-:W2:Y:S07]  /*10420*/  LDSM.16.M88.4 R32, [R102+0x9800] ;  /* 0x009800006620783b */ /* 0x000eae0000000200 */
[----:B---3--:R-:W-:Y:S01]  /*10430*/  HMMA.16816.F32.BF16 R4, R12, R24, R44 ;  /* 0x000000180c04723c */ /* 0x008fe2000004182c */
[----:B------:R-:W-:Y:S01]  /*10440*/  IMAD.IADD R56, R212, 0x1, R101 ;  /* 0x00000001d4387824 */ /* 0x000fe200078e0265 */
[----:B------:R-:W-:Y:S01]  /*10450*/  LDSM.16.M88.4 R44, [R103+0x2800] ;  /* 0x00280000672c783b */ /* 0x000fe20000000200 */
[----:B------:R-:W-:-:S02]  /*10460*/  IMAD.MOV.U32 R109, RZ, RZ, R10 ;  /* 0x000000ffff6d7224 */ /* 0x000fc400078e000a */
[----:B------:R-:W-:Y:S01]  /*10470*/  IMAD.MOV.U32 R58, RZ, RZ, R11 ;  /* 0x000000ffff3a7224 */ /* 0x000fe200078e000b */
[----:B------:R-:W-:Y:S01]  /*10480*/  LDSM.16.M88.4 R60, [R56+0x9800] ;  /* 0x00980000383c783b */ /* 0x000fe20000000200 */
[----:B------:R-:W-:Y:S01]  /*10490*/  IMAD.MOV.U32 R133, RZ, RZ, R9 ;  /* 0x000000ffff857224 */ /* 0x000fe200078e0009 */
[----:B----4-:R-:W-:Y:S01]  /*104a0*/  HMMA.16816.F32.BF16 R244, R12, R18, R128 ;  /* 0x000000120cf4723c */ /* 0x010fe20000041880 */
[----:B------:R-:W-:Y:S02]  /*104b0*/  IMAD.MOV.U32 R128, RZ, RZ, R8 ;  /* 0x000000ffff807224 */ /* 0x000fe400078e0008 */
[----:B------:R-:W3:Y:S08]  /*104c0*/  LDSM.16.M88.4 R8, [R2] ;  /* 0x000000000208783b */ /* 0x000ef00000000200 */
[----:B------:R-:W-:-:S02]  /*104d0*/  IMAD.MOV.U32 R220, RZ, RZ, R6 ;  /* 0x000000ffffdc7224 */ /* 0x000fc400078e0006 */
[----:B------:R-:W-:Y:S02]  /*104e0*/  IMAD.MOV.U32 R212, RZ, RZ, R5 ;  /* 0x000000ffffd47224 */ /* 0x000fe400078e0005 */
[----:B------:R-:W-:Y:S02]  /*104f0*/  IMAD.MOV.U32 R130, RZ, RZ, R4 ;  /* 0x000000ffff827224 */ /* 0x000fe400078e0004 */
[----:B------:R-:W-:Y:S02]  /*10500*/  IMAD.MOV.U32 R100, RZ, RZ, R7 ;  /* 0x000000ffff647224 */ /* 0x000fe400078e0007 */
[C---:B------:R-:W-:Y:S01]  /*10510*/  HMMA.16816.F32.BF16 R4, R12.reuse, R26, R104 ;  /* 0x0000001a0c04723c */ /* 0x040fe20000041868 */
[----:B------:R-:W4:Y:S07]  /*10520*/  LDSM.16.M88.4 R24, [R56+0x2000] ;  /* 0x002000003818783b */ /* 0x000f2e0000000200 */
[C---:B------:R-:W-:Y:S08]  /*10530*/  HMMA.16816.F32.BF16 R116, R12.reuse, R28, R116 ;  /* 0x0000001c0c74723c */ /* 0x040ff00000041874 */
[----:B-1----:R-:W-:Y:S03]  /*10540*/  HMMA.16816.F32.BF16 R28, R12, R20, R204 ;  /* 0x000000140c1c723c */ /* 0x002fe600000418cc */
[----:B------:R-:W-:-:S02]  /*10550*/  IMAD.MOV.U32 R107, RZ, RZ, R6 ;  /* 0x000000ffff6b7224 */ /* 0x000fc400078e0006 */
[----:B------:R-:W-:Y:S02]  /*10560*/  IMAD.MOV.U32 R106, RZ, RZ, R4 ;  /* 0x000000ffff6a7224 */ /* 0x000fe400078e0004 */
[----:B------:R-:W-:Y:S01]  /*10570*/  IMAD.MOV.U32 R104, RZ, RZ, R5 ;  /* 0x000000ffff687224 */ /* 0x000fe200078e0005 */
[C---:B------:R-:W-:Y:S01]  /*10580*/  HMMA.16816.F32.BF16 R112, R12.reuse, R16, R112 ;  /* 0x000000100c70723c */ /* 0x040fe20000041870 */
[----:B------:R-:W-:Y:S02]  /*10590*/  IMAD.MOV.U32 R131, RZ, RZ, R7 ;  /* 0x000000ffff837224 */ /* 0x000fe400078e0007 */
[----:B------:R1:W4:Y:S05]  /*105a0*/  LDSM.16.M88.4 R4, [R38] ;  /* 0x000000002604783b */ /* 0x00032a0000000200 */
[----:B--2---:R-:W-:Y:S01]  /*105b0*/  HMMA.16816.F32.BF16 R16, R12, R34, R40 ;  /* 0x000000220c10723c */ /* 0x004fe20000041828 */
[----:B------:R-:W-:Y:S01]  /*105c0*/  IMAD.MOV.U32 R132, RZ, RZ, R76 ;  /* 0x000000ffff847224 */ /* 0x000fe200078e004c */
[----:B------:R-:W-:Y:S01]  /*105d0*/  LDSM.16.M88.4 R40, [R56+0x2800] ;  /* 0x002800003828783b */ /* 0x000fe20000000200 */
[----:B------:R-:W-:-:S02]  /*105e0*/  IMAD.MOV.U32 R57, RZ, RZ, R31 ;  /* 0x000000ffff397224 */ /* 0x000fc400078e001f */
[----:B------:R-:W-:Y:S02]  /*105f0*/  IMAD.MOV.U32 R51, RZ, RZ, R28 ;  /* 0x000000ffff337224 */ /* 0x000fe400078e001c */
[----:B------:R-:W-:Y:S01]  /*10600*/  IMAD.MOV.U32 R50, RZ, RZ, R30 ;  /* 0x000000ffff327224 */ /* 0x000fe200078e001e */
[----:B------:R-:W-:Y:S01]  /*10610*/  HMMA.16816.F32.BF16 R20, R12, R22, R196 ;  /* 0x000000160c14723c */ /* 0x000fe200000418c4 */
[----:B------:R-:W-:Y:S02]  /*10620*/  IMAD.MOV.U32 R204, RZ, RZ, R29 ;  /* 0x000000ffffcc7224 */ /* 0x000fe400078e001d */
[----:B------:R-:W2:Y:S09]  /*10630*/  LDSM.16.M88.4 R28, [R103+0x2000] ;  /* 0x00200000671c783b */ /* 0x000eb20000000200 */
[----:B---3--:R-:W-:Y:S01]  /*10640*/  HMMA.16816.F32.BF16 R16, R8, R62, R16 ;  /* 0x0000003e0810723c */ /* 0x008fe20000041810 */
[----:B------:R-:W-:-:S02]  /*10650*/  IMAD.MOV.U32 R129, RZ, RZ, R77 ;  /* 0x000000ffff817224 */ /* 0x000fc400078e004d */
[----:B------:R-:W-:Y:S02]  /*10660*/  IMAD.MOV.U32 R111, RZ, RZ, R78 ;  /* 0x000000ffff6f7224 */ /* 0x000fe400078e004e */
[----:B------:R-:W-:Y:S02]  /*10670*/  IMAD.MOV.U32 R110, RZ, RZ, R79 ;  /* 0x000000ffff6e7224 */ /* 0x000fe400078e004f */
[----:B------:R-:W-:Y:S02]  /*10680*/  IMAD.MOV.U32 R49, RZ, RZ, R23 ;  /* 0x000000ffff317224 */ /* 0x000fe400078e0017 */
[----:B------:R-:W-:Y:S02]  /*10690*/  IMAD.MOV.U32 R48, RZ, RZ, R20 ;  /* 0x000000ffff307224 */ /* 0x000fe400078e0014 */
[----:B-1----:R-:W-:Y:S02]  /*106a0*/  IMAD.MOV.U32 R38, RZ, RZ, R21 ;  /* 0x000000ffff267224 */ /* 0x002fe400078e0015 */
[----:B------:R-:W-:Y:S01]  /*106b0*/  IMAD.MOV.U32 R196, RZ, RZ, R22 ;  /* 0x000000ffffc47224 */ /* 0x000fe200078e0016 */
[----:B------:R-:W-:Y:S08]  /*106c0*/  HMMA.16816.F32.BF16 R12, R12, R32, R208 ;  /* 0x000000200c0c723c */ /* 0x000ff000000418d0 */
[----:B----4-:R-:W-:Y:S08]  /*106d0*/  HMMA.16816.F32.BF16 R20, R8, R24, R88 ;  /* 0x000000180814723c */ /* 0x010ff00000041858 */
[----:B------:R-:W-:Y:S01]  /*106e0*/  HMMA.16816.F32.BF16 R76, R4, R66, R16 ;  /* 0x00000042044c723c */ /* 0x000fe20000041810 */
[----:B------:R-:W-:-:S04]  /*106f0*/  IMAD.MOV.U32 R108, RZ, RZ, R241 ;  /* 0x000000ffff6c7224 */ /* 0x000fc800078e00f1 */
[----:B------:R-:W-:Y:S02]  /*10700*/  IMAD.SHL.U32 R2, R108, 0x100, RZ ;  /* 0x000001006c027824 */ /* 0x000fe400078e00ff */
[----:B------:R-:W-:-:S03]  /*10710*/  IMAD.MOV.U32 R67, RZ, RZ, R13 ;  /* 0x000000ffff437224 */ /* 0x000fc600078e000d */
[----:B------:R-:W-:Y:S02]  /*10720*/  LOP3.LUT R3, R2, R240, RZ, 0xfc, !PT ;  /* 0x000000f002037212 */ /* 0x000fe400078efcff */
[----:B--2---:R-:W-:Y:S01]  /*10730*/  HMMA.16816.F32.BF16 R20, R4, R28, R20 ;  /* 0x0000001c0414723c */ /* 0x004fe20000041814 */
[----:B------:R1:W-:Y:S01]  /*10740*/  STL [R1+0x4], R2 ;  /* 0x0000040201007387 */ /* 0x0003e20000100800 */
[----:B------:R-:W-:-:S05]  /*10750*/  IMAD.MOV.U32 R62, RZ, RZ, R15 ;  /* 0x000000ffff3e7224 */ /* 0x000fca00078e000f */
[----:B------:R-:W-:Y:S01]  /*10760*/  FMUL.FTZ R13, R77, R0 ;  /* 0x000000004d0d7220 */ /* 0x000fe20000410000 */
[----:B------:R-:W-:-:S03]  /*10770*/  IMAD.MOV.U32 R91, RZ, RZ, R12 ;  /* 0x000000ffff5b7224 */ /* 0x000fc600078e000c */
[----:B------:R2:W3:Y:S01]  /*10780*/  MUFU.TANH R15, R13 ;  /* 0x0000000d000f7308 */ /* 0x0004e20000002400 */
[----:B------:R-:W-:Y:S01]  /*10790*/  HMMA.16816.F32.BF16 R16, R8, R26, R84 ;  /* 0x0000001a0810723c */ /* 0x000fe20000041854 */
[----:B------:R-:W-:Y:S02]  /*107a0*/  IMAD.MOV.U32 R63, RZ, RZ, R14 ;  /* 0x000000ffff3f7224 */ /* 0x000fe400078e000e */
[----:B------:R-:W-:Y:S01]  /*107b0*/  FMUL.FTZ R14, R79, R0 ;  /* 0x000000004f0e7220 */ /* 0x000fe20000410000 */
[----:B-1----:R-:W-:-:S05]  /*107c0*/  IMAD.IADD R2, R3, 0x1, R218 ;  /* 0x0000000103027824 */ /* 0x002fca00078e02da */
[----:B------:R-:W-:-:S04]  /*107d0*/  IADD3 R12, PT, PT, R225, 0x107, -R2 ;  /* 0x00000107e10c7810 */ /* 0x000fc80007ffe802 */
[----:B------:R-:W-:Y:S01]  /*107e0*/  IABS R12, R12 ;  /* 0x0000000c000c7213 */ /* 0x000fe20000000000 */
[----:B------:R-:W-:Y:S01]  /*107f0*/  IMAD.MOV.U32 R218, RZ, RZ, R214 ;  /* 0x000000ffffda7224 */ /* 0x000fe200078e00d6 */
[----:B------:R1:W4:Y:S01]  /*10800*/  MUFU.TANH R29, R14 ;  /* 0x0000000e001d7308 */ /* 0x0003220000002400 */
[----:B------:R-:W-:Y:S01]  /*10810*/  IMAD.MOV.U32 R214, RZ, RZ, R39 ;  /* 0x000000ffffd67224 */ /* 0x000fe200078e0027 */
[----:B--2---:R-:W-:Y:S01]  /*10820*/  I2FP.F32.S32 R13, R12 ;  /* 0x0000000c000d7245 */ /* 0x004fe20000201400 */
[----:B------:R-:W-:Y:S02]  /*10830*/  VIADD R12, R3, 0xfffffef9 ;  /* 0xfffffef9030c7836 */ /* 0x000fe40000000000 */
[----:B------:R-:W-:Y:S01]  /*10840*/  FMUL.FTZ R20, R20, R0 ;  /* 0x0000000014147220 */ /* 0x000fe20000410000 */
[----:B------:R-:W-:Y:S02]  /*10850*/  VIADD R39, R225, 0x8 ;  /* 0x00000008e1277836 */ /* 0x000fe40000000000 */
[----:B---3--:R-:W-:Y:S01]  /*10860*/  FFMA.FTZ R15, -R222, R13, R15 ;  /* 0x0000000dde0f7223 */ /* 0x008fe2000001010f */
[----:B------:R-:W-:Y:S01]  /*10870*/  ISETP.GE.AND P5, PT, R12, R226, PT ;  /* 0x000000e20c00720c */ /* 0x000fe20003fa6270 */
[----:B------:R2:W3:Y:S01]  /*10880*/  MUFU.TANH R28, R20 ;  /* 0x00000014001c7308 */ /* 0x0004e20000002400 */
[----:B------:R-:W-:-:S02]  /*10890*/  IADD3 R13, PT, PT, R39, 0x107, -R2 ;  /* 0x00000107270d7810 */ /* 0x000fc40007ffe802 */
[----:B-1----:R-:W-:-:S04]  /*108a0*/  IADD3 R14, PT, PT, R225, 0x200, -R2 ;  /* 0x00000200e10e7810 */ /* 0x002fc80007ffe802 */
[----:B------:R-:W-:Y:S02]  /*108b0*/  IABS R14, R14 ;  /* 0x0000000e000e7213 */ /* 0x000fe40000000000 */
[C---:B------:R-:W-:Y:S02]  /*108c0*/  ISETP.GE.AND P4, PT, R12.reuse, R224, PT ;  /* 0x000000e00c00720c */ /* 0x040fe40003f86270 */
[----:B------:R-:W-:Y:S02]  /*108d0*/  IABS R13, R13 ;  /* 0x0000000d000d7213 */ /* 0x000fe40000000000 */
[----:B--2---:R-:W-:Y:S02]  /*108e0*/  FSEL R20, R15, -INF , P5 ;  /* 0xff8000000f147808 */ /* 0x004fe40002800000 */
[C---:B------:R-:W-:Y:S02]  /*108f0*/  ISETP.GE.AND P3, PT, R12.reuse, R229, PT ;  /* 0x000000e50c00720c */ /* 0x040fe40003f66270 */
[----:B------:R-:W-:Y:S01]  /*10900*/  ISETP.GE.AND P5, PT, R12, R228, PT ;  /* 0x000000e40c00720c */ /* 0x000fe20003fa6270 */
[----:B------:R-:W-:-:S02]  /*10910*/  IMAD.MOV.U32 R12, RZ, RZ, R14 ;  /* 0x000000ffff0c7224 */ /* 0x000fc400078e000e */
[-C--:B------:R-:W-:Y:S01]  /*10920*/  FMUL.FTZ R14, R22, R0.reuse ;  /* 0x00000000160e7220 */ /* 0x080fe20000410000 */
[----:B------:R-:W-:Y:S01]  /*10930*/  HMMA.16816.F32.BF16 R32, R4, R30, R16 ;  /* 0x0000001e0420723c */ /* 0x000fe20000041810 */
[----:B------:R-:W-:Y:S01]  /*10940*/  I2FP.F32.S32 R13, R13 ;  /* 0x0000000d000d7245 */ /* 0x000fe20000201400 */
[----:B------:R-:W-:Y:S01]  /*10950*/  FMUL.FTZ R17, R21, R0 ;  /* 0x0000000015117220 */ /* 0x000fe20000410000 */
[----:B------:R1:W2:Y:S01]  /*10960*/  MUFU.TANH R18, R14 ;  /* 0x0000000e00127308 */ /* 0x0002a20000002400 */
[----:B------:R-:W-:Y:S02]  /*10970*/  I2FP.F32.S32 R12, R12 ;  /* 0x0000000c000c7245 */ /* 0x000fe40000201400 */
[C---:B----4-:R-:W-:Y:S01]  /*10980*/  FFMA.FTZ R15, -R222.reuse, R13, R29 ;  /* 0x0000000dde0f7223 */ /* 0x050fe2000001011d */
[----:B------:R-:W-:Y:S02]  /*10990*/  IADD3 R13, PT, PT, R39, 0x200, -R2 ;  /* 0x00000200270d7810 */ /* 0x000fe40007ffe802 */
[----:B---3--:R-:W-:-:S02]  /*109a0*/  FFMA.FTZ R16, -R222, R12, R28 ;  /* 0x0000000cde107223 */ /* 0x008fc4000001011c */
[----:B------:R-:W3:Y:S01]  /*109b0*/  MUFU.TANH R17, R17 ;  /* 0x0000001100117308 */ /* 0x000ee20000002400 */
[----:B------:R-:W-:Y:S01]  /*109c0*/  VIADD R12, R3, 0xfffffe00 ;  /* 0xfffffe00030c7836 */ /* 0x000fe20000000000 */
[----:B------:R-:W-:Y:S02]  /*109d0*/  IABS R13, R13 ;  /* 0x0000000d000d7213 */ /* 0x000fe40000000000 */
[----:B------:R-:W-:Y:S02]  /*109e0*/  FSEL R19, R20, -INF , !P4 ;  /* 0xff80000014137808 */ /* 0x000fe40006000000 */
[----:B------:R-:W-:Y:S02]  /*109f0*/  FSEL R15, R15, -INF , P5 ;  /* 0xff8000000f0f7808 */ /* 0x000fe40002800000 */
[----:B-1----:R-:W-:Y:S02]  /*10a00*/  IADD3 R14, PT, PT, R225, 0x1ff, -R2 ;  /* 0x000001ffe10e7810 */ /* 0x002fe40007ffe802 */
[----:B------:R-:W-:-:S02]  /*10a10*/  ISETP.GE.AND P4, PT, R12, R226, PT ;  /* 0x000000e20c00720c */ /* 0x000fc40003f86270 */
[----:B------:R-:W-:Y:S02]  /*10a20*/  I2FP.F32.S32 R13, R13 ;  /* 0x0000000d000d7245 */ /* 0x000fe40000201400 */
[----:B------:R-:W-:Y:S02]  /*10a30*/  IABS R14, R14 ;  /* 0x0000000e000e7213 */ /* 0x000fe40000000000 */
[----:B------:R-:W-:Y:S01]  /*10a40*/  FSEL R77, R15, -INF , !P3 ;  /* 0xff8000000f4d7808 */ /* 0x000fe20005800000 */
[----:B--2---:R-:W-:Y:S01]  /*10a50*/  FFMA.FTZ R13, -R222, R13, R18 ;  /* 0x0000000dde0d7223 */ /* 0x004fe20000010112 */
[----:B------:R-:W-:Y:S02]  /*10a60*/  FSEL R15, R16, -INF , P4 ;  /* 0xff800000100f7808 */ /* 0x000fe40002000000 */
[C---:B------:R-:W-:Y:S02]  /*10a70*/  ISETP.GE.AND P5, PT, R12.reuse, R224, PT ;  /* 0x000000e00c00720c */ /* 0x040fe40003fa6270 */
[----:B------:R-:W-:-:S02]  /*10a80*/  ISETP.GE.AND P3, PT, R12, R229, PT ;  /* 0x000000e50c00720c */ /* 0x000fc40003f66270 */
[----:B------:R-:W-:Y:S01]  /*10a90*/  ISETP.GE.AND P4, PT, R12, R228, PT ;  /* 0x000000e40c00720c */ /* 0x000fe20003f86270 */
[----:B------:R-:W-:Y:S01]  /*10aa0*/  VIADD R12, R3, 0xfffffe01 ;  /* 0xfffffe01030c7836 */ /* 0x000fe20000000000 */
[----:B------:R-:W-:Y:S02]  /*10ab0*/  I2FP.F32.S32 R14, R14 ;  /* 0x0000000e000e7245 */ /* 0x000fe40000201400 */
[----:B------:R-:W-:Y:S02]  /*10ac0*/  FSEL R15, R15, -INF , !P5 ;  /* 0xff8000000f0f7808 */ /* 0x000fe40006800000 */
[----:B------:R-:W-:Y:S01]  /*10ad0*/  FSEL R13, R13, -INF , P4 ;  /* 0xff8000000d0d7808 */ /* 0x000fe20002000000 */
[----:B---3--:R-:W-:Y:S01]  /*10ae0*/  FFMA.FTZ R14, -R222, R14, R17 ;  /* 0x0000000ede0e7223 */ /* 0x008fe20000010111 */
[----:B------:R-:W-:Y:S01]  /*10af0*/  ISETP.GE.AND P4, PT, R12, R226, PT ;  /* 0x000000e20c00720c */ /* 0x000fe20003f86270 */
[----:B------:R-:W-:Y:S01]  /*10b00*/  FMUL.FTZ R16, R23, R0 ;  /* 0x0000000017107220 */ /* 0x000fe20000410000 */
[----:B------:R-:W-:Y:S01]  /*10b10*/  STL [R1+0x10], R19 ;  /* 0x0000101301007387 */ /* 0x000fe20000100800 */
[----:B------:R-:W-:Y:S03]  /*10b20*/  HMMA.16816.F32.BF16 R24, R8, R40, R72 ;  /* 0x000000280818723c */ /* 0x000fe60000041848 */
[----:B------:R1:W-:Y:S01]  /*10b30*/  STL [R1], R15 ;  /* 0x0000000f01007387 */ /* 0x0003e20000100800 */
[----:B------:R2:W3:Y:S01]  /*10b40*/  MUFU.TANH R18, R16 ;  /* 0x0000001000127308 */ /* 0x0004e20000002400 */
[----:B------:R-:W-:-:S02]  /*10b50*/  FSEL R250, R13, -INF , !P3 ;  /* 0xff8000000dfa7808 */ /* 0x000fc40005800000 */
[C---:B------:R-:W-:Y:S01]  /*10b60*/  ISETP.GE.AND P5, PT, R12.reuse, R224, PT ;  /* 0x000000e00c00720c */ /* 0x040fe20003fa6270 */
[----:B------:R-:W-:Y:S01]  /*10b70*/  IMAD.MOV.U32 R102, RZ, RZ, R59 ;  /* 0x000000ffff667224 */ /* 0x000fe200078e003b */
[----:B------:R-:W-:Y:S01]  /*10b80*/  ISETP.GE.AND P3, PT, R12, R229, PT ;  /* 0x000000e50c00720c */ /* 0x000fe20003f66270 */
[----:B------:R-:W4:Y:S01]  /*10b90*/  LDSM.16.M88.4 R20, [R56+0x3000] ;  /* 0x003000003814783b */ /* 0x000f220000000200 */
[----:B------:R-:W-:-:S04]  /*10ba0*/  IADD3 R13, PT, PT, R225, 0x1f8, -R2 ;  /* 0x000001f8e10d7810 */ /* 0x000fc80007ffe802 */
[----:B------:R-:W-:Y:S02]  /*10bb0*/  IABS R13, R13 ;  /* 0x0000000d000d7213 */ /* 0x000fe40000000000 */
[----:B-1----:R-:W-:Y:S01]  /*10bc0*/  FSEL R15, R14, -INF , P4 ;  /* 0xff8000000e0f7808 */ /* 0x002fe20002000000 */
[----:B------:R-:W-:Y:S01]  /*10bd0*/  FMUL.FTZ R14, R32, R0 ;  /* 0x00000000200e7220 */ /* 0x000fe20000410000 */
[----:B------:R-:W-:Y:S02]  /*10be0*/  ISETP.GE.AND P4, PT, R12, R228, PT ;  /* 0x000000e40c00720c */ /* 0x000fe40003f86270 */
[----:B------:R-:W-:Y:S01]  /*10bf0*/  IADD3 R12, PT, PT, R39, 0x1ff, -R2 ;  /* 0x000001ff270c7810 */ /* 0x000fe20007ffe802 */
[----:B------:R1:W4:Y:S03]  /*10c00*/  MUFU.TANH R17, R14 ;  /* 0x0000000e00117308 */ /* 0x0003260000002400 */
[----:B------:R-:W-:-:S04]  /*10c10*/  IABS R12, R12 ;  /* 0x0000000c000c7213 */ /* 0x000fc80000000000 */
[----:B------:R-:W-:Y:S01]  /*10c20*/  I2FP.F32.S32 R12, R12 ;  /* 0x0000000c000c7245 */ /* 0x000fe20000201400 */
[-C--:B--2---:R-:W-:Y:S01]  /*10c30*/  FMUL.FTZ R16, R33, R0.reuse ;  /* 0x0000000021107220 */ /* 0x084fe20000410000 */
[----:B------:R-:W-:Y:S01]  /*10c40*/  HMMA.16816.F32.BF16 R28, R4, R44, R24 ;  /* 0x0000002c041c723c */ /* 0x000fe20000041818 */
[----:B------:R-:W-:Y:S01]  /*10c50*/  FSEL R73, R15, -INF , !P5 ;  /* 0xff8000000f497808 */ /* 0x000fe20006800000 */
[----:B------:R-:W-:Y:S01]  /*10c60*/  FMUL.FTZ R15, R34, R0 ;  /* 0x00000000220f7220 */ /* 0x000fe20000410000 */
[----:B------:R4:W2:Y:S01]  /*10c70*/  MUFU.TANH R24, R16 ;  /* 0x0000001000187308 */ /* 0x0008a20000002400 */
[----:B-1----:R-:W-:Y:S01]  /*10c80*/  I2FP.F32.S32 R14, R13 ;  /* 0x0000000d000e7245 */ /* 0x002fe20000201400 */
[----:B---3--:R-:W-:Y:S01]  /*10c90*/  FFMA.FTZ R13, -R222, R12, R18 ;  /* 0x0000000cde0d7223 */ /* 0x008fe20000010112 */
[----:B------:R-:W-:-:S05]  /*10ca0*/  VIADD R12, R3, 0xfffffe08 ;  /* 0xfffffe08030c7836 */ /* 0x000fca0000000000 */
[----:B------:R1:W3:Y:S01]  /*10cb0*/  MUFU.TANH R18, R15 ;  /* 0x0000000f00127308 */ /* 0x0002e20000002400 */
[----:B------:R-:W-:Y:S01]  /*10cc0*/  ISETP.GE.AND P5, PT, R12, R226, PT ;  /* 0x000000e20c00720c */ /* 0x000fe20003fa6270 */
[----:B----4-:R-:W-:Y:S01]  /*10cd0*/  FFMA.FTZ R16, -R222, R14, R17 ;  /* 0x0000000ede107223 */ /* 0x010fe20000010111 */
[----:B------:R-:W-:Y:S02]  /*10ce0*/  FSEL R14, R13, -INF , P4 ;  /* 0xff8000000d0e7808 */ /* 0x000fe40002000000 */
[----:B------:R-:W-:-:S04]  /*10cf0*/  IADD3 R13, PT, PT, R39, 0x1f8, -R2 ;  /* 0x000001f8270d7810 */ /* 0x000fc80007ffe802 */
[----:B------:R-:W-:Y:S02]  /*10d00*/  IABS R13, R13 ;  /* 0x0000000d000d7213 */ /* 0x000fe40000000000 */
[----:B-1----:R-:W-:Y:S02]  /*10d10*/  IADD3 R15, PT, PT, R225, 0x1f7, -R2 ;  /* 0x000001f7e10f7810 */ /* 0x002fe40007ffe802 */
[----:B------:R-:W-:Y:S02]  /*10d20*/  FSEL R59, R14, -INF , !P3 ;  /* 0xff8000000e3b7808 */ /* 0x000fe40005800000 */
[----:B------:R-:W-:Y:S02]  /*10d30*/  FSEL R17, R16, -INF , P5 ;  /* 0xff80000010117808 */ /* 0x000fe40002800000 */
[C---:B------:R-:W-:Y:S02]  /*10d40*/  ISETP.GE.AND P4, PT, R12.reuse, R224, PT ;  /* 0x000000e00c00720c */ /* 0x040fe40003f86270 */
[----:B------:R-:W-:-:S02]  /*10d50*/  ISETP.GE.AND P3, PT, R12, R229, PT ;  /* 0x000000e50c00720c */ /* 0x000fc40003f66270 */
[----:B------:R-:W-:Y:S02]  /*10d60*/  IABS R14, R15 ;  /* 0x0000000f000e7213 */ /* 0x000fe40000000000 */
[----:B------:R-:W-:Y:S01]  /*10d70*/  ISETP.GE.AND P5, PT, R12, R228, PT ;  /* 0x000000e40c00720c */ /* 0x000fe20003fa6270 */
[----:B------:R-:W-:Y:S02]  /*10d80*/  IMAD.MOV.U32 R12, RZ, RZ, R13 ;  /* 0x000000ffff0c7224 */ /* 0x000fe400078e000d */
[----:B------:R-:W-:Y:S01]  /*10d90*/  FMUL.FTZ R15, R35, R0 ;  /* 0x00000000230f7220 */ /* 0x000fe20000410000 */
[----:B------:R-:W-:Y:S02]  /*10da0*/  IMAD.MOV.U32 R13, RZ, RZ, R14 ;  /* 0x000000ffff0d7224 */ /* 0x000fe400078e000e */
[----:B------:R-:W-:Y:S01]  /*10db0*/  I2FP.F32.S32 R14, R12 ;  /* 0x0000000c000e7245 */ /* 0x000fe20000201400 */
[----:B------:R3:W1:Y:S02]  /*10dc0*/  MUFU.TANH R19, R15 ;  /* 0x0000000f00137308 */ /* 0x0006640000002400 */
[----:B------:R-:W-:Y:S01]  /*10dd0*/  I2FP.F32.S32 R12, R13 ;  /* 0x0000000d000c7245 */ /* 0x000fe20000201400 */
[----:B------:R-:W-:Y:S01]  /*10de0*/  HMMA.16816.F32.BF16 R40, R8, R42, R52 ;  /* 0x0000002a0828723c */ /* 0x000fe20000041834 */
[----:B------:R-:W-:-:S03]  /*10df0*/  IADD3 R13, PT, PT, R39, 0x1f7, -R2 ;  /* 0x000001f7270d7810 */ /* 0x000fc60007ffe802 */
[C---:B--2---:R-:W-:Y:S01]  /*10e00*/  FFMA.FTZ R16, -R222.reuse, R12, R24 ;  /* 0x0000000cde107223 */ /* 0x044fe20000010118 */
[----:B------:R-:W-:Y:S02]  /*10e10*/  VIADD R12, R3, 0xfffffe09 ;  /* 0xfffffe09030c7836 */ /* 0x000fe40000000000 */
[----:B---3--:R-:W-:Y:S01]  /*10e20*/  FFMA.FTZ R15, -R222, R14, R18 ;  /* 0x0000000ede0f7223 */ /* 0x008fe20000010112 */
[----:B------:R-:W-:Y:S01]  /*10e30*/  FMUL.FTZ R18, R28, R0 ;  /* 0x000000001c127220 */ /* 0x000fe20000410000 */
[----:B------:R-:W-:-:S05]  /*10e40*/  IABS R13, R13 ;  /* 0x0000000d000d7213 */ /* 0x000fca0000000000 */
[----:B------:R-:W2:Y:S01]  /*10e50*/  MUFU.TANH R18, R18 ;  /* 0x0000001200127308 */ /* 0x000ea20000002400 */
[----:B------:R-:W-:Y:S02]  /*10e60*/  IADD3 R14, PT, PT, R225, 0x1f0, -R2 ;  /* 0x000001f0e10e7810 */ /* 0x000fe40007ffe802 */
[----:B------:R-:W-:Y:S02]  /*10e70*/  FSEL R251, R17, -INF , !P4 ;  /* 0xff80000011fb7808 */ /* 0x000fe40006000000 */
[----:B------:R-:W-:Y:S02]  /*10e80*/  FSEL R15, R15, -INF , P5 ;  /* 0xff8000000f0f7808 */ /* 0x000fe40002800000 */
[----:B------:R-:W-:Y:S02]  /*10e90*/  ISETP.GE.AND P4, PT, R12, R226, PT ;  /* 0x000000e20c00720c */ /* 0x000fe40003f86270 */
[----:B------:R-:W-:Y:S02]  /*10ea0*/  I2FP.F32.S32 R13, R13 ;  /* 0x0000000d000d7245 */ /* 0x000fe40000201400 */
[----:B------:R-:W-:-:S02]  /*10eb0*/  IABS R14, R14 ;  /* 0x0000000e000e7213 */ /* 0x000fc40000000000 */
[----:B------:R-:W-:Y:S01]  /*10ec0*/  FSEL R74, R15, -INF , !P3 ;  /* 0xff8000000f4a7808 */ /* 0x000fe20005800000 */
[----:B-1----:R-:W-:Y:S01]  /*10ed0*/  FFMA.FTZ R13, -R222, R13, R19 ;  /* 0x0000000dde0d7223 */ /* 0x002fe20000010113 */
[----:B------:R-:W-:Y:S02]  /*10ee0*/  FSEL R15, R16, -INF , P4 ;  /* 0xff800000100f7808 */ /* 0x000fe40002000000 */
[C---:B------:R-:W-:Y:S02]  /*10ef0*/  ISETP.GE.AND P5, PT, R12.reuse, R224, PT ;  /* 0x000000e00c00720c */ /* 0x040fe40003fa6270 */
[C---:B------:R-:W-:Y:S02]  /*10f00*/  ISETP.GE.AND P3, PT, R12.reuse, R229, PT ;  /* 0x000000e50c00720c */ /* 0x040fe40003f66270 */
[----:B------:R-:W-:Y:S02]  /*10f10*/  I2FP.F32.S32 R14, R14 ;  /* 0x0000000e000e7245 */ /* 0x000fe40000201400 */
[----:B------:R-:W-:Y:S01]  /*10f20*/  ISETP.GE.AND P4, PT, R12, R228, PT ;  /* 0x000000e40c00720c */ /* 0x000fe20003f86270 */
[----:B------:R-:W-:Y:S01]  /*10f30*/  VIADD R12, R3, 0xfffffe10 ;  /* 0xfffffe10030c7836 */ /* 0x000fe20000000000 */
[----:B------:R-:W-:Y:S01]  /*10f40*/  HMMA.16816.F32.BF16 R24, R4, R46, R40 ;  /* 0x0000002e0418723c */ /* 0x000fe20000041828 */
[----:B--2---:R-:W-:Y:S01]  /*10f50*/  FFMA.FTZ R14, -R222, R14, R18 ;  /* 0x0000000ede0e7223 */ /* 0x004fe20000010112 */
[----:B------:R-:W-:Y:S01]  /*10f60*/  FSEL R13, R13, -INF , P4 ;  /* 0xff8000000d0d7808 */ /* 0x000fe20002000000 */
[----:B------:R-:W-:Y:S01]  /*10f70*/  FMUL.FTZ R16, R30, R0 ;  /* 0x000000001e107220 */ /* 0x000fe20000410000 */
[----:B------:R-:W-:Y:S01]  /*10f80*/  ISETP.GE.AND P4, PT, R12, R226, PT ;  /* 0x000000e20c00720c */ /* 0x000fe20003f86270 */
[----:B------:R-:W-:Y:S01]  /*10f90*/  IMAD.MOV.U32 R88, RZ, RZ, R106 ;  /* 0x000000ffff587224 */ /* 0x000fe200078e006a */
[----:B------:R-:W-:Y:S01]  /*10fa0*/  FSEL R72, R15, -INF , !P5 ;  /* 0xff8000000f487808 */ /* 0x000fe20006800000 */
[----:B------:R-:W-:-:S02]  /*10fb0*/  IMAD.MOV.U32 R106, RZ, RZ, R58 ;  /* 0x000000ffff6a7224 */ /* 0x000fc400078e003a */
[----:B------:R-:W-:Y:S01]  /*10fc0*/  FMUL.FTZ R15, R31, R0 ;  /* 0x000000001f0f7220 */ /* 0x000fe20000410000 */
[----:B------:R-:W-:Y:S01]  /*10fd0*/  FSEL R58, R13, -INF , !P3 ;  /* 0xff8000000d3a7808 */ /* 0x000fe20005800000 */
[----:B------:R1:W2:Y:S01]  /*10fe0*/  MUFU.TANH R17, R16 ;  /* 0x0000001000117308 */ /* 0x0002a20000002400 */
[----:B------:R-:W-:Y:S01]  /*10ff0*/  FSEL R18, R14, -INF , P4 ;  /* 0xff8000000e127808 */ /* 0x000fe20002000000 */
[C---:B------:R-:W-:Y:S01]  /*11000*/  HMMA.16816.F32.BF16 R32, R8.reuse, R20, R124 ;  /* 0x000000140820723c */ /* 0x040fe2000004187c */
[C---:B------:R-:W-:Y:S01]  /*11010*/  ISETP.GE.AND P5, PT, R12.reuse, R224, PT ;  /* 0x000000e00c00720c */ /* 0x040fe20003fa6270 */
[----:B------:R-:W-:Y:S01]  /*11020*/  IMAD.MOV.U32 R89, RZ, RZ, R104 ;  /* 0x000000ffff597224 */ /* 0x000fe200078e0068 */
[C---:B------:R-:W-:Y:S01]  /*11030*/  ISETP.GE.AND P3, PT, R12.reuse, R229, PT ;  /* 0x000000e50c00720c */ /* 0x040fe20003f66270 */
[----:B------:R-:W-:Y:S01]  /*11040*/  IMAD.MOV.U32 R86, RZ, RZ, R38 ;  /* 0x000000ffff567224 */ /* 0x000fe200078e0026 */
[----:B------:R-:W-:Y:S01]  /*11050*/  ISETP.GE.AND P4, PT, R12, R228, PT ;  /* 0x000000e40c00720c */ /* 0x000fe20003f86270 */
[----:B------:R3:W-:Y:S01]  /*11060*/  MUFU.TANH R21, R15 ;  /* 0x0000000f00157308 */ /* 0x0007e20000002400 */
[C-C-:B------:R-:W-:Y:S01]  /*11070*/  IADD3 R12, PT, PT, R39.reuse, 0x1f0, -R2.reuse ;  /* 0x000001f0270c7810 */ /* 0x140fe20007ffe802 */
[----:B------:R-:W-:Y:S01]  /*11080*/  HMMA.16816.F32.BF16 R44, R8, R22, R180 ;  /* 0x00000016082c723c */ /* 0x000fe200000418b4 */
[----:B------:R-:W-:Y:S01]  /*11090*/  IADD3 R14, PT, PT, R39, 0x1ef, -R2 ;  /* 0x000001ef270e7810 */ /* 0x000fe20007ffe802 */
[----:B------:R-:W-:Y:S01]  /*110a0*/  IMAD.MOV.U32 R198, RZ, RZ, R57 ;  /* 0x000000ffffc67224 */ /* 0x000fe200078e0039 */
[----:B------:R-:W-:Y:S01]  /*110b0*/  IABS R13, R12 ;  /* 0x0000000c000d7213 */ /* 0x000fe20000000000 */
[----:B------:R-:W-:Y:S01]  /*110c0*/  LDSM.16.M88.4 R40, [R56+0x3800] ;  /* 0x003800003828783b */ /* 0x000fe20000000200 */
[----:B-1----:R-:W-:-:S03]  /*110d0*/  FMUL.FTZ R16, R29, R0 ;  /* 0x000000001d107220 */ /* 0x002fc60000410000 */
[----:B------:R-:W1:Y:S01]  /*110e0*/  LDSM.16.M88.4 R28, [R103+0x3000] ;  /* 0x00300000671c783b */ /* 0x000e620000000200 */
[----:B------:R-:W-:Y:S01]  /*110f0*/  IABS R12, R14 ;  /* 0x0000000e000c7213 */ /* 0x000fe20000000000 */
[----:B------:R4:W2:Y:S01]  /*11100*/  MUFU.TANH R20, R16 ;  /* 0x0000001000147308 */ /* 0x0008a20000002400 */
[----:B---3--:R-:W-:-:S04]  /*11110*/  IADD3 R15, PT, PT, R225, 0x1ef, -R2 ;  /* 0x000001efe10f7810 */ /* 0x008fc80007ffe802 */
[----:B------:R-:W-:Y:S01]  /*11120*/  IABS R14, R15 ;  /* 0x0000000f000e7213 */ /* 0x000fe20000000000 */
[----:B------:R-:W-:Y:S02]  /*11130*/  IMAD.MOV.U32 R15, RZ, RZ, R13 ;  /* 0x000000ffff0f7224 */ /* 0x000fe400078e000d */
[----:B------:R-:W-:Y:S02]  /*11140*/  FMUL.FTZ R19, R24, R0 ;  /* 0x0000000018137220 */ /* 0x000fe40000410000 */
[----:B------:R-:W-:Y:S01]  /*11150*/  IMAD.MOV.U32 R13, RZ, RZ, R14 ;  /* 0x000000ffff0d7224 */ /* 0x000fe200078e000e */
[----:B------:R-:W-:Y:S02]  /*11160*/  I2FP.F32.S32 R15, R15 ;  /* 0x0000000f000f7245 */ /* 0x000fe40000201400 */
[----:B------:R-:W-:Y:S02]  /*11170*/  I2FP.F32.S32 R14, R12 ;  /* 0x0000000c000e7245 */ /* 0x000fe40000201400 */
[----:B------:R-:W-:Y:S01]  /*11180*/  I2FP.F32.S32 R12, R13 ;  /* 0x0000000d000c7245 */ /* 0x000fe20000201400 */
[----:B------:R-:W3:Y:S01]  /*11190*/  MUFU.TANH R19, R19 ;  /* 0x0000001300137308 */ /* 0x000ee20000002400 */
[----:B----4-:R-:W-:Y:S01]  /*111a0*/  IADD3 R16, PT, PT, R225, 0x1e8, -R2 ;  /* 0x000001e8e1107810 */ /* 0x010fe20007ffe802 */
[----:B--2---:R-:W-:-:S02]  /*111b0*/  FFMA.FTZ R17, -R222, R15, R17 ;  /* 0x0000000fde117223 */ /* 0x004fc40000010111 */
[C---:B------:R-:W-:Y:S01]  /*111c0*/  FFMA.FTZ R15, -R222.reuse, R12, R20 ;  /* 0x0000000cde0f7223 */ /* 0x040fe20000010114 */
[----:B------:R-:W-:Y:S01]  /*111d0*/  VIADD R12, R3, 0xfffffe11 ;  /* 0xfffffe11030c7836 */ /* 0x000fe20000000000 */
[----:B------:R-:W-:Y:S01]  /*111e0*/  IABS R13, R16 ;  /* 0x00000010000d7213 */ /* 0x000fe20000000000 */
[----:B------:R-:W-:Y:S01]  /*111f0*/  FFMA.FTZ R16, -R222, R14, R21 ;  /* 0x0000000ede107223 */ /* 0x000fe20000010115 */
[----:B------:R-:W-:Y:S02]  /*11200*/  FSEL R14, R17, -INF , P4 ;  /* 0xff800000110e7808 */ /* 0x000fe40002000000 */
[----:B------:R-:W-:Y:S02]  /*11210*/  ISETP.GE.AND P4, PT, R12, R226, PT ;  /* 0x000000e20c00720c */ /* 0x000fe40003f86270 */
[----:B------:R-:W-:Y:S02]  /*11220*/  FSEL R249, R18, -INF , !P5 ;  /* 0xff80000012f97808 */ /* 0x000fe40006800000 */
[----:B------:R-:W-:-:S02]  /*11230*/  I2FP.F32.S32 R13, R13 ;  /* 0x0000000d000d7245 */ /* 0x000fc40000201400 */
[----:B------:R-:W-:Y:S02]  /*11240*/  FSEL R242, R14, -INF , !P3 ;  /* 0xff8000000ef27808 */ /* 0x000fe40005800000 */
[----:B------:R-:W-:Y:S02]  /*11250*/  FSEL R15, R15, -INF , P4 ;  /* 0xff8000000f0f7808 */ /* 0x000fe40002000000 */
[C---:B------:R-:W-:Y:S02]  /*11260*/  ISETP.GE.AND P5, PT, R12.reuse, R224, PT ;  /* 0x000000e00c00720c */ /* 0x040fe40003fa6270 */
[C---:B------:R-:W-:Y:S02]  /*11270*/  ISETP.GE.AND P3, PT, R12.reuse, R229, PT ;  /* 0x000000e50c00720c */ /* 0x040fe40003f66270 */
[----:B------:R-:W-:Y:S01]  /*11280*/  ISETP.GE.AND P4, PT, R12, R228, PT ;  /* 0x000000e40c00720c */ /* 0x000fe20003f86270 */
[----:B------:R-:W-:Y:S02]  /*11290*/  VIADD R12, R3, 0xfffffe18 ;  /* 0xfffffe18030c7836 */ /* 0x000fe40000000000 */
[----:B---3--:R-:W-:Y:S01]  /*112a0*/  FFMA.FTZ R14, -R222, R13, R19 ;  /* 0x0000000dde0e7223 */ /* 0x008fe20000010113 */
[----:B------:R-:W-:Y:S01]  /*112b0*/  FMUL.FTZ R17, R26, R0 ;  /* 0x000000001a117220 */ /* 0x000fe20000410000 */
[----:B------:R-:W-:-:S02]  /*112c0*/  FSEL R13, R16, -INF , P4 ;  /* 0xff800000100d7808 */ /* 0x000fc40002000000 */
[----:B------:R-:W-:Y:S01]  /*112d0*/  ISETP.GE.AND P4, PT, R12, R226, PT ;  /* 0x000000e20c00720c */ /* 0x000fe20003f86270 */
[----:B------:R2:W3:Y:S01]  /*112e0*/  MUFU.TANH R18, R17 ;  /* 0x0000001100127308 */ /* 0x0004e20000002400 */
[----:B------:R-:W-:Y:S01]  /*112f0*/  FSEL R252, R15, -INF , !P5 ;  /* 0xff8000000ffc7808 */ /* 0x000fe20006800000 */
[----:B-1----:R-:W-:Y:S01]  /*11300*/  HMMA.16816.F32.BF16 R20, R4, R28, R32 ;  /* 0x0000001c0414723c */ /* 0x002fe20000041820 */
[----:B------:R-:W-:Y:S02]  /*11310*/  FSEL R75, R13, -INF , !P3 ;  /* 0xff8000000d4b7808 */ /* 0x000fe40005800000 */
[----:B------:R-:W-:Y:S01]  /*11320*/  FSEL R15, R14, -INF , P4 ;  /* 0xff8000000e0f7808 */ /* 0x000fe20002000000 */
[----:B------:R-:W-:Y:S01]  /*11330*/  FMUL.FTZ R14, R25, R0 ;  /* 0x00000000190e7220 */ /* 0x000fe20000410000 */
[C---:B------:R-:W-:Y:S02]  /*11340*/  ISETP.GE.AND P5, PT, R12.reuse, R224, PT ;  /* 0x000000e00c00720c */ /* 0x040fe40003fa6270 */
[----:B------:R-:W-:-:S02]  /*11350*/  ISETP.GE.AND P3, PT, R12, R229, PT ;  /* 0x000000e50c00720c */ /* 0x000fc40003f66270 */
[----:B------:R-:W-:Y:S02]  /*11360*/  ISETP.GE.AND P4, PT, R12, R228, PT ;  /* 0x000000e40c00720c */ /* 0x000fe40003f86270 */
[--C-:B------:R-:W-:Y:S01]  /*11370*/  IADD3 R12, PT, PT, R39, 0x1e8, -R2.reuse ;  /* 0x000001e8270c7810 */ /* 0x100fe20007ffe802 */
[----:B------:R3:W1:Y:S03]  /*11380*/  MUFU.TANH R16, R14 ;  /* 0x0000000e00107308 */ /* 0x0006660000002400 */
[----:B------:R-:W-:Y:S02]  /*11390*/  IABS R12, R12 ;  /* 0x0000000c000c7213 */ /* 0x000fe40000000000 */
[----:B------:R-:W-:Y:S02]  /*113a0*/  IADD3 R13, PT, PT, R225, 0x1e7, -R2 ;  /* 0x000001e7e10d7810 */ /* 0x000fe40007ffe802 */
[----:B------:R-:W-:Y:S01]  /*113b0*/  I2FP.F32.S32 R12, R12 ;  /* 0x0000000c000c7245 */ /* 0x000fe20000201400 */
[----:B--2---:R-:W-:Y:S01]  /*113c0*/  FMUL.FTZ R17, R27, R0 ;  /* 0x000000001b117220 */ /* 0x004fe20000410000 */
[----:B------:R-:W-:Y:S01]  /*113d0*/  IABS R13, R13 ;  /* 0x0000000d000d7213 */ /* 0x000fe20000000000 */
[----:B------:R-:W-:Y:S01]  /*113e0*/  IMAD.MOV.U32 R104, RZ, RZ, R109 ;  /* 0x000000ffff687224 */ /* 0x000fe200078e006d */
[----:B------:R-:W2:Y:S01]  /*113f0*/  LDSM.16.M88.4 R24, [R103+0x3800] ;  /* 0x003800006718783b */ /* 0x000ea20000000200 */
[----:B------:R4:W-:Y:S01]  /*11400*/  MUFU.TANH R38, R17 ;  /* 0x0000001100267308 */ /* 0x0009e20000002400 */
[----:B------:R-:W-:Y:S01]  /*11410*/  I2FP.F32.S32 R13, R13 ;  /* 0x0000000d000d7245 */ /* 0x000fe20000201400 */
[----:B---3--:R-:W-:Y:S01]  /*11420*/  FFMA.FTZ R14, -R222, R12, R18 ;  /* 0x0000000cde0e7223 */ /* 0x008fe20000010112 */
[----:B------:R-:W-:Y:S01]  /*11430*/  IMAD.MOV.U32 R109, RZ, RZ, R243 ;  /* 0x000000ffff6d7224 */ /* 0x000fe200078e00f3 */
[----:B------:R-:W-:Y:S01]  /*11440*/  FSEL R243, R15, -INF , !P5 ;  /* 0xff8000000ff37808 */ /* 0x000fe20006800000 */
[----:B------:R-:W-:Y:S01]  /*11450*/  VIADD R12, R3, 0xfffffe19 ;  /* 0xfffffe19030c7836 */ /* 0x000fe20000000000 */
[----:B------:R-:W-:-:S02]  /*11460*/  IADD3 R15, PT, PT, R225, 0x1e0, -R2 ;  /* 0x000001e0e10f7810 */ /* 0x000fc40007ffe802 */
[----:B------:R-:W-:Y:S01]  /*11470*/  FSEL R14, R14, -INF , P4 ;  /* 0xff8000000e0e7808 */ /* 0x000fe20002000000 */
[----:B-1----:R-:W-:Y:S01]  /*11480*/  FFMA.FTZ R16, -R222, R13, R16 ;  /* 0x0000000dde107223 */ /* 0x002fe20000010110 */
[----:B----4-:R-:W-:Y:S01]  /*11490*/  FMUL.FTZ R17, R20, R0 ;  /* 0x0000000014117220 */ /* 0x010fe20000410000 */
[----:B------:R-:W-:Y:S02]  /*114a0*/  ISETP.GE.AND P5, PT, R12, R226, PT ;  /* 0x000000e20c00720c */ /* 0x000fe40003fa6270 */
[----:B------:R-:W-:Y:S01]  /*114b0*/  FSEL R57, R14, -INF , !P3 ;  /* 0xff8000000e397808 */ /* 0x000fe20005800000 */
[----:B------:R1:W3:Y:S01]  /*114c0*/  MUFU.TANH R18, R17 ;  /* 0x0000001100127308 */ /* 0x0002e20000002400 */
[----:B------:R-:W-:Y:S02]  /*114d0*/  IABS R14, R15 ;  /* 0x0000000f000e7213 */ /* 0x000fe40000000000 */
[C---:B------:R-:W-:Y:S02]  /*114e0*/  ISETP.GE.AND P4, PT, R12.reuse, R224, PT ;  /* 0x000000e00c00720c */ /* 0x040fe40003f86270 */
[----:B------:R-:W-:-:S02]  /*114f0*/  ISETP.GE.AND P3, PT, R12, R229, PT ;  /* 0x000000e50c00720c */ /* 0x000fc40003f66270 */
[----:B------:R-:W-:Y:S02]  /*11500*/  IADD3 R13, PT, PT, R39, 0x1e7, -R2 ;  /* 0x000001e7270d7810 */ /* 0x000fe40007ffe802 */
[----:B-1----:R-:W-:Y:S02]  /*11510*/  FSEL R17, R16, -INF , P5 ;  /* 0xff80000010117808 */ /* 0x002fe40002800000 */
[----:B------:R-:W-:Y:S01]  /*11520*/  ISETP.GE.AND P5, PT, R12, R228, PT ;  /* 0x000000e40c00720c */ /* 0x000fe20003fa6270 */
[----:B------:R-:W-:Y:S01]  /*11530*/  IMAD.MOV.U32 R12, RZ, RZ, R14 ;  /* 0x000000ffff0c7224 */ /* 0x000fe200078e000e */
[----:B------:R-:W-:Y:S01]  /*11540*/  IABS R13, R13 ;  /* 0x0000000d000d7213 */ /* 0x000fe20000000000 */
[----:B------:R-:W-:-:S03]  /*11550*/  FMUL.FTZ R14, R22, R0 ;  /* 0x00000000160e7220 */ /* 0x000fc60000410000 */
[----:B------:R-:W-:Y:S02]  /*11560*/  I2FP.F32.S32 R12, R12 ;  /* 0x0000000c000c7245 */ /* 0x000fe40000201400 */
[----:B------:R-:W-:Y:S01]  /*11570*/  I2FP.F32.S32 R13, R13 ;  /* 0x0000000d000d7245 */ /* 0x000fe20000201400 */
[----:B------:R1:W4:Y:S02]  /*11580*/  MUFU.TANH R19, R14 ;  /* 0x0000000e00137308 */ /* 0x0003240000002400 */
[C---:B---3--:R-:W-:Y:S01]  /*11590*/  FFMA.FTZ R16, -R222.reuse, R12, R18 ;  /* 0x0000000cde107223 */ /* 0x048fe20000010112 */
[----:B------:R-:W-:Y:S01]  /*115a0*/  FMUL.FTZ R18, R21, R0 ;  /* 0x0000000015127220 */ /* 0x000fe20000410000 */
[----:B------:R-:W-:Y:S01]  /*115b0*/  FFMA.FTZ R15, -R222, R13, R38 ;  /* 0x0000000dde0f7223 */ /* 0x000fe20000010126 */
[----:B------:R-:W-:Y:S01]  /*115c0*/  IADD3 R13, PT, PT, R39, 0x1e0, -R2 ;  /* 0x000001e0270d7810 */ /* 0x000fe20007ffe802 */
[----:B------:R-:W-:-:S03]  /*115d0*/  VIADD R12, R3, 0xfffffe20 ;  /* 0xfffffe20030c7836 */ /* 0x000fc60000000000 */
[----:B------:R-:W3:Y:S01]  /*115e0*/  MUFU.TANH R18, R18 ;  /* 0x0000001200127308 */ /* 0x000ee20000002400 */
[----:B------:R-:W-:Y:S01]  /*115f0*/  IABS R13, R13 ;  /* 0x0000000d000d7213 */ /* 0x000fe20000000000 */
[----:B------:R-:W-:Y:S01]  /*11600*/  HMMA.16816.F32.BF16 R28, R4, R30, R44 ;  /* 0x0000001e041c723c */ /* 0x000fe2000004182c */
[----:B------:R-:W-:Y:S01]  /*11610*/  IMAD.MOV.U32 R101, RZ, RZ, R235 ;  /* 0x000000ffff657224 */ /* 0x000fe200078e00eb */
[----:B------:R-:W-:Y:S02]  /*11620*/  FSEL R235, R17, -INF , !P4 ;  /* 0xff80000011eb7808 */ /* 0x000fe40006000000 */
[----:B------:R-:W-:Y:S02]  /*11630*/  FSEL R15, R15, -INF , P5 ;  /* 0xff8000000f0f7808 */ /* 0x000fe40002800000 */
[----:B-1----:R-:W-:Y:S02]  /*11640*/  IADD3 R14, PT, PT, R225, 0x1df, -R2 ;  /* 0x000001dfe10e7810 */ /* 0x002fe40007ffe802 */
[----:B------:R-:W-:-:S02]  /*11650*/  ISETP.GE.AND P4, PT, R12, R226, PT ;  /* 0x000000e20c00720c */ /* 0x000fc40003f86270 */
[----:B------:R-:W-:Y:S02]  /*11660*/  I2FP.F32.S32 R13, R13 ;  /* 0x0000000d000d7245 */ /* 0x000fe40000201400 */
[----:B------:R-:W-:Y:S02]  /*11670*/  IABS R14, R14 ;  /* 0x0000000e000e7213 */ /* 0x000fe40000000000 */
[----:B------:R-:W-:Y:S01]  /*11680*/  FSEL R240, R15, -INF , !P3 ;  /* 0xff8000000ff07808 */ /* 0x000fe20005800000 */
[----:B----4-:R-:W-:Y:S01]  /*11690*/  FFMA.FTZ R13, -R222, R13, R19 ;  /* 0x0000000dde0d7223 */ /* 0x010fe20000010113 */
[----:B------:R-:W-:Y:S02]  /*116a0*/  FSEL R15, R16, -INF , P4 ;  /* 0xff800000100f7808 */ /* 0x000fe40002000000 */
[C---:B------:R-:W-:Y:S02]  /*116b0*/  ISETP.GE.AND P5, PT, R12.reuse, R224, PT ;  /* 0x000000e00c00720c */ /* 0x040fe40003fa6270 */
[----:B------:R-:W-:-:S02]  /*116c0*/  ISETP.GE.AND P3, PT, R12, R229, PT ;  /* 0x000000e50c00720c */ /* 0x000fc40003f66270 */
[----:B------:R-:W-:Y:S01]  /*116d0*/  ISETP.GE.AND P4, PT, R12, R228, PT ;  /* 0x000000e40c00720c */ /* 0x000fe20003f86270 */
[----:B------:R-:W-:Y:S01]  /*116e0*/  VIADD R12, R3, 0xfffffe21 ;  /* 0xfffffe21030c7836 */ /* 0x000fe20000000000 */
[----:B------:R-:W-:Y:S02]  /*116f0*/  I2FP.F32.S32 R14, R14 ;  /* 0x0000000e000e7245 */ /* 0x000fe40000201400 */
[----:B------:R-:W-:Y:S01]  /*11700*/  FSEL R13, R13, -INF , P4 ;  /* 0xff8000000d0d7808 */ /* 0x000fe20002000000 */
[----:B------:R-:W-:Y:S01]  /*11710*/  FMUL.FTZ R16, R23, R0 ;  /* 0x0000000017107220 */ /* 0x000fe20000410000 */
[----:B------:R-:W-:Y:S01]  /*11720*/  ISETP.GE.AND P4, PT, R12, R226, PT ;  /* 0x000000e20c00720c */ /* 0x000fe20003f86270 */
[----:B---3--:R-:W-:Y:S01]  /*11730*/  FFMA.FTZ R14, -R222, R14, R18 ;  /* 0x0000000ede0e7223 */ /* 0x008fe20000010112 */
[----:B------:R-:W-:Y:S01]  /*11740*/  FSEL R248, R15, -INF , !P5 ;  /* 0xff8000000ff87808 */ /* 0x000fe20006800000 */
[----:B------:R-:W-:Y:S01]  /*11750*/  HMMA.16816.F32.BF16 R32, R8, R40, R200 ;  /* 0x000000280820723c */ /* 0x000fe200000418c8 */
[----:B------:R1:W3:Y:S01]  /*11760*/  MUFU.TANH R18, R16 ;  /* 0x0000001000127308 */ /* 0x0002e20000002400 */
[----:B------:R-:W-:Y:S01]  /*11770*/  IMAD.MOV.U32 R66, RZ, RZ, R234 ;  /* 0x000000ffff427224 */ /* 0x000fe200078e00ea */
[----:B------:R-:W-:Y:S01]  /*11780*/  FSEL R15, R14, -INF , P4 ;  /* 0xff8000000e0f7808 */ /* 0x000fe20002000000 */
[----:B------:R-:W-:Y:S01]  /*11790*/  FMUL.FTZ R14, R28, R0 ;  /* 0x000000001c0e7220 */ /* 0x000fe20000410000 */
[----:B------:R-:W-:Y:S01]  /*117a0*/  FSEL R234, R13, -INF , !P3 ;  /* 0xff8000000dea7808 */ /* 0x000fe20005800000 */
[----:B------:R-:W-:Y:S01]  /*117b0*/  IMAD.MOV.U32 R124, RZ, RZ, R221 ;  /* 0x000000ffff7c7224 */ /* 0x000fe200078e00dd */
[C---:B------:R-:W-:Y:S01]  /*117c0*/  ISETP.GE.AND P5, PT, R12.reuse, R224, PT ;  /* 0x000000e00c00720c */ /* 0x040fe20003fa6270 */
[----:B------:R-:W4:Y:S01]  /*117d0*/  LDSM.16.M88.4 R20, [R56+0x4000] ;  /* 0x004000003814783b */ /* 0x000f220000000200 */
[C---:B------:R-:W-:Y:S01]  /*117e0*/  ISETP.GE.AND P3, PT, R12.reuse, R229, PT ;  /* 0x000000e50c00720c */ /* 0x040fe20003f66270 */
[----:B------:R3:W3:Y:S01]  /*117f0*/  MUFU.TANH R17, R14 ;  /* 0x0000000e00117308 */ /* 0x0006e20000002400 */
[----:B------:R-:W-:-:S02]  /*11800*/  ISETP.GE.AND P4, PT, R12, R228, PT ;  /* 0x000000e40c00720c */ /* 0x000fc40003f86270 */
[--C-:B------:R-:W-:Y:S02]  /*11810*/  IADD3 R12, PT, PT, R39, 0x1df, -R2.reuse ;  /* 0x000001df270c7810 */ /* 0x100fe40007ffe802 */
[----:B------:R-:W-:Y:S02]  /*11820*/  IADD3 R13, PT, PT, R225, 0x1d8, -R2 ;  /* 0x000001d8e10d7810 */ /* 0x000fe40007ffe802 */
[----:B------:R-:W-:Y:S02]  /*11830*/  IABS R12, R12 ;  /* 0x0000000c000c7213 */ /* 0x000fe40000000000 */
[----:B------:R-:W-:Y:S02]  /*11840*/  IABS R13, R13 ;  /* 0x0000000d000d7213 */ /* 0x000fe40000000000 */
[----:B------:R-:W-:Y:S01]  /*11850*/  I2FP.F32.S32 R12, R12 ;  /* 0x0000000c000c7245 */ /* 0x000fe20000201400 */
[----:B-1----:R-:W-:Y:S01]  /*11860*/  FMUL.FTZ R16, R29, R0 ;  /* 0x000000001d107220 */ /* 0x002fe20000410000 */
[----:B--2---:R-:W-:Y:S01]  /*11870*/  HMMA.16816.F32.BF16 R32, R4, R24, R32 ;  /* 0x000000180420723c */ /* 0x004fe20000041820 */
[----:B---3--:R-:W-:-:S02]  /*11880*/  I2FP.F32.S32 R14, R13 ;  /* 0x0000000d000e7245 */ /* 0x008fc40000201400 */
[----:B------:R-:W-:Y:S01]  /*11890*/  FFMA.FTZ R13, -R222, R12, R18 ;  /* 0x0000000cde0d7223 */ /* 0x000fe20000010112 */
[----:B------:R1:W2:Y:S01]  /*118a0*/  MUFU.TANH R24, R16 ;  /* 0x0000001000187308 */ /* 0x0002a20000002400 */
[----:B------:R-:W-:Y:S01]  /*118b0*/  FSEL R241, R15, -INF , !P5 ;  /* 0xff8000000ff17808 */ /* 0x000fe20006800000 */
[----:B------:R-:W-:Y:S02]  /*118c0*/  VIADD R12, R3, 0xfffffe28 ;  /* 0xfffffe28030c7836 */ /* 0x000fe40000000000 */
[----:B------:R-:W-:-:S03]  /*118d0*/  FMUL.FTZ R15, R30, R0 ;  /* 0x000000001e0f7220 */ /* 0x000fc60000410000 */
[----:B------:R-:W-:Y:S01]  /*118e0*/  ISETP.GE.AND P5, PT, R12, R226, PT ;  /* 0x000000e20c00720c */ /* 0x000fe20003fa6270 */
[----:B------:R3:W4:Y:S01]  /*118f0*/  MUFU.TANH R18, R15 ;  /* 0x0000000f00127308 */ /* 0x0007220000002400 */
[----:B-1----:R-:W-:Y:S01]  /*11900*/  FFMA.FTZ R16, -R222, R14, R17 ;  /* 0x0000000ede107223 */ /* 0x002fe20000010111 */
[----:B------:R-:W-:Y:S02]  /*11910*/  FSEL R14, R13, -INF , P4 ;  /* 0xff8000000d0e7808 */ /* 0x000fe40002000000 */
[----:B------:R-:W-:-:S04]  /*11920*/  IADD3 R13, PT, PT, R39, 0x1d8, -R2 ;  /* 0x000001d8270d7810 */ /* 0x000fc80007ffe802 */
[----:B------:R-:W-:Y:S02]  /*11930*/  IABS R13, R13 ;  /* 0x0000000d000d7213 */ /* 0x000fe40000000000 */
[----:B---3--:R-:W-:Y:S02]  /*11940*/  IADD3 R15, PT, PT, R225, 0x1d7, -R2 ;  /* 0x000001d7e10f7810 */ /* 0x008fe40007ffe802 */
        /* <DEDUP_REMOVED lines=8> */
[----:B------:R-:W-:Y:S01]  /*119d0*/  IMAD.MOV.U32 R13, RZ, RZ, R14 ;  /* 0x000000ffff0d7224 */ /* 0x000fe200078e000e */
[----:B------:R-:W-:Y:S01]  /*119e0*/  HMMA.16816.F32.BF16 R40, R8, R42, R192 ;  /* 0x0000002a0828723c */ /* 0x000fe200000418c0 */
[----:B------:R-:W-:Y:S01]  /*119f0*/  IMAD.MOV.U32 R105, RZ, RZ, R223 ;  /* 0x000000ffff697224 */ /* 0x000fe200078e00df */
[----:B------:R-:W-:Y:S01]  /*11a00*/  I2FP.F32.S32 R14, R12 ;  /* 0x0000000c000e7245 */ /* 0x000fe20000201400 */
[----:B------:R4:W1:Y:S01]  /*11a10*/  MUFU.TANH R19, R15 ;  /* 0x0000000f00137308 */ /* 0x0008620000002400 */
[----:B------:R-:W-:Y:S01]  /*11a20*/  I2FP.F32.S32 R12, R13 ;  /* 0x0000000d000c7245 */ /* 0x000fe20000201400 */
[----:B------:R-:W-:Y:S01]  /*11a30*/  IMAD.MOV.U32 R207, RZ, RZ, R212 ;  /* 0x000000ffffcf7224 */ /* 0x000fe200078e00d4 */
[----:B------:R-:W-:Y:S01]  /*11a40*/  IADD3 R13, PT, PT, R39, 0x1d7, -R2 ;  /* 0x000001d7270d7810 */ /* 0x000fe20007ffe802 */
[----:B------:R-:W-:Y:S01]  /*11a50*/  IMAD.MOV.U32 R206, RZ, RZ, R130 ;  /* 0x000000ffffce7224 */ /* 0x000fe200078e0082 */
[----:B------:R-:W3:Y:S01]  /*11a60*/  LDSM.16.M88.4 R28, [R103+0x4000] ;  /* 0x00400000671c783b */ /* 0x000ee20000000200 */
[----:B--2---:R-:W-:Y:S01]  /*11a70*/  FFMA.FTZ R16, -R222, R12, R24 ;  /* 0x0000000cde107223 */ /* 0x004fe20000010118 */
[----:B------:R-:W-:-:S02]  /*11a80*/  VIADD R12, R3, 0xfffffe29 ;  /* 0xfffffe29030c7836 */ /* 0x000fc40000000000 */
[----:B----4-:R-:W-:Y:S01]  /*11a90*/  FFMA.FTZ R15, -R222, R14, R18 ;  /* 0x0000000ede0f7223 */ /* 0x010fe20000010112 */
        /* <DEDUP_REMOVED lines=13> */
[CC--:B------:R-:W-:Y:S02]  /*11b70*/  ISETP.GE.AND P3, PT, R12.reuse, R229.reuse, PT ;  /* 0x000000e50c00720c */ /* 0x0c0fe40003f66270 */
        /* <DEDUP_REMOVED lines=10> */
[----:B------:R-:W-:Y:S01]  /*11c20*/  FMUL.FTZ R15, R35, R0 ;  /* 0x00000000230f7220 */ /* 0x000fe20000410000 */
[----:B------:R-:W-:Y:S01]  /*11c30*/  FSEL R214, R13, -INF , !P3 ;  /* 0xff8000000dd67808 */ /* 0x000fe20005800000 */
[----:B------:R-:W-:Y:S01]  /*11c40*/  IMAD.MOV.U32 R199, RZ, RZ, R51 ;  /* 0x000000ffffc77224 */ /* 0x000fe200078e0033 */
[----:B------:R-:W-:Y:S01]  /*11c50*/  FSEL R18, R14, -INF , P4 ;  /* 0xff8000000e127808 */ /* 0x000fe20002000000 */
[----:B------:R-:W-:Y:S01]  /*11c60*/  IMAD.MOV.U32 R197, RZ, RZ, R50 ;  /* 0x000000ffffc57224 */ /* 0x000fe200078e0032 */
[----:B------:R1:W2:Y:S01]  /*11c70*/  MUFU.TANH R17, R16 ;  /* 0x0000001000117308 */ /* 0x0002a20000002400 */
[----:B------:R-:W-:Y:S01]  /*11c80*/  IMAD.MOV.U32 R127, RZ, RZ, R49 ;  /* 0x000000ffff7f7224 */ /* 0x000fe200078e0031 */
[C---:B------:R-:W-:Y:S01]  /*11c90*/  ISETP.GE.AND P5, PT, R12.reuse, R224, PT ;  /* 0x000000e00c00720c */ /* 0x040fe20003fa6270 */
[----:B------:R-:W-:Y:S01]  /*11ca0*/  IMAD.MOV.U32 R85, RZ, RZ, R48 ;  /* 0x000000ffff557224 */ /* 0x000fe200078e0030 */
[C---:B------:R-:W-:Y:S01]  /*11cb0*/  ISETP.GE.AND P3, PT, R12.reuse, R229, PT ;  /* 0x000000e50c00720c */ /* 0x040fe20003f66270 */
[C---:B------:R-:W-:Y:S01]  /*11cc0*/  HMMA.16816.F32.BF16 R48, R8.reuse, R20, R188 ;  /* 0x000000140830723c */ /* 0x040fe200000418bc */
[----:B------:R-:W-:Y:S01]  /*11cd0*/  ISETP.GE.AND P4, PT, R12, R228, PT ;  /* 0x000000e40c00720c */ /* 0x000fe20003f86270 */
[----:B------:R-:W-:Y:S01]  /*11ce0*/  IMAD.MOV.U32 R205, RZ, RZ, R220 ;  /* 0x000000ffffcd7224 */ /* 0x000fe200078e00dc */
[C-C-:B------:R-:W-:Y:S01]  /*11cf0*/  IADD3 R12, PT, PT, R39.reuse, 0x1d0, -R2.reuse ;  /* 0x000001d0270c7810 */ /* 0x140fe20007ffe802 */
[----:B------:R4:W-:Y:S01]  /*11d00*/  MUFU.TANH R21, R15 ;  /* 0x0000000f00157308 */ /* 0x0009e20000002400 */
[----:B------:R-:W-:Y:S01]  /*11d10*/  IADD3 R14, PT, PT, R39, 0x1cf, -R2 ;  /* 0x000001cf270e7810 */ /* 0x000fe20007ffe802 */
[----:B------:R-:W-:Y:S01]  /*11d20*/  IMAD.MOV.U32 R90, RZ, RZ, R107 ;  /* 0x000000ffff5a7224 */ /* 0x000fe200078e006b */
[----:B------:R-:W-:Y:S01]  /*11d30*/  IABS R13, R12 ;  /* 0x0000000c000d7213 */ /* 0x000fe20000000000 */
[----:B------:R-:W-:Y:S01]  /*11d40*/  HMMA.16816.F32.BF16 R44, R8, R22, R176 ;  /* 0x00000016082c723c */ /* 0x000fe200000418b0 */
[----:B------:R-:W3:Y:S01]  /*11d50*/  LDSM.16.M88.4 R40, [R56+0x4800] ;  /* 0x004800003828783b */ /* 0x000ee20000000200 */
[----:B-1----:R-:W-:Y:S01]  /*11d60*/  FMUL.FTZ R16, R33, R0 ;  /* 0x0000000021107220 */ /* 0x002fe20000410000 */
[----:B------:R-:W-:-:S03]  /*11d70*/  IABS R12, R14 ;  /* 0x0000000e000c7213 */ /* 0x000fc60000000000 */
[----:B------:R1:W2:Y:S01]  /*11d80*/  MUFU.TANH R20, R16 ;  /* 0x0000001000147308 */ /* 0x0002a20000002400 */
[----:B----4-:R-:W-:-:S04]  /*11d90*/  IADD3 R15, PT, PT, R225, 0x1cf, -R2 ;  /* 0x000001cfe10f7810 */ /* 0x010fc80007ffe802 */
[----:B------:R-:W-:Y:S01]  /*11da0*/  IABS R14, R15 ;  /* 0x0000000f000e7213 */ /* 0x000fe20000000000 */
[----:B------:R-:W-:Y:S02]  /*11db0*/  IMAD.MOV.U32 R15, RZ, RZ, R13 ;  /* 0x000000ffff0f7224 */ /* 0x000fe400078e000d */
[----:B------:R-:W-:Y:S02]  /*11dc0*/  FMUL.FTZ R19, R24, R0 ;  /* 0x0000000018137220 */ /* 0x000fe40000410000 */
[----:B------:R-:W-:Y:S01]  /*11dd0*/  IMAD.MOV.U32 R13, RZ, RZ, R14 ;  /* 0x000000ffff0d7224 */ /* 0x000fe200078e000e */
[----:B------:R-:W-:Y:S02]  /*11de0*/  I2FP.F32.S32 R15, R15 ;  /* 0x0000000f000f7245 */ /* 0x000fe40000201400 */
[----:B------:R-:W-:Y:S02]  /*11df0*/  I2FP.F32.S32 R14, R12 ;  /* 0x0000000c000e7245 */ /* 0x000fe40000201400 */
[----:B------:R-:W-:Y:S01]  /*11e00*/  I2FP.F32.S32 R12, R13 ;  /* 0x0000000d000c7245 */ /* 0x000fe20000201400 */
[----:B------:R-:W4:Y:S01]  /*11e10*/  MUFU.TANH R19, R19 ;  /* 0x0000001300137308 */ /* 0x000f220000002400 */
[----:B-1----:R-:W-:Y:S01]  /*11e20*/  IADD3 R16, PT, PT, R225, 0x1c8, -R2 ;  /* 0x000001c8e1107810 */ /* 0x002fe20007ffe802 */
        /* <DEDUP_REMOVED lines=15> */
[----:B----4-:R-:W-:Y:S01]  /*11f20*/  FFMA.FTZ R14, -R222, R13, R19 ;  /* 0x0000000dde0e7223 */ /* 0x010fe20000010113 */
[----:B------:R-:W-:Y:S01]  /*11f30*/  FMUL.FTZ R17, R26, R0 ;  /* 0x000000001a117220 */ /* 0x000fe20000410000 */
[----:B------:R-:W-:Y:S01]  /*11f40*/  FSEL R13, R16, -INF , P4 ;  /* 0xff800000100d7808 */ /* 0x000fe20002000000 */
[----:B------:R-:W-:Y:S01]  /*11f50*/  IMAD.MOV.U32 R107, RZ, RZ, R128 ;  /* 0x000000ffff6b7224 */ /* 0x000fe200078e0080 */
[----:B------:R-:W-:Y:S01]  /*11f60*/  ISETP.GE.AND P4, PT, R12, R226, PT ;  /* 0x000000e20c00720c */ /* 0x000fe20003f86270 */
[----:B------:R-:W-:Y:S01]  /*11f70*/  IMAD.MOV.U32 R128, RZ, RZ, R218 ;  /* 0x000000ffff807224 */ /* 0x000fe200078e00da */
[----:B------:R1:W2:Y:S01]  /*11f80*/  MUFU.TANH R18, R17 ;  /* 0x0000001100127308 */ /* 0x0002a20000002400 */
[----:B------:R-:W-:Y:S01]  /*11f90*/  FSEL R218, R15, -INF , !P5 ;  /* 0xff8000000fda7808 */ /* 0x000fe20006800000 */
[----:B---3--:R-:W-:Y:S01]  /*11fa0*/  HMMA.16816.F32.BF16 R20, R4, R28, R48 ;  /* 0x0000001c0414723c */ /* 0x008fe20000041830 */
[----:B------:R-:W-:-:S02]  /*11fb0*/  FSEL R54, R13, -INF , !P3 ;  /* 0xff8000000d367808 */ /* 0x000fc40005800000 */
[----:B------:R-:W-:Y:S01]  /*11fc0*/  FSEL R15, R14, -INF , P4 ;  /* 0xff8000000e0f7808 */ /* 0x000fe20002000000 */
[----:B------:R-:W-:Y:S01]  /*11fd0*/  FMUL.FTZ R14, R25, R0 ;  /* 0x00000000190e7220 */ /* 0x000fe20000410000 */
[C---:B------:R-:W-:Y:S02]  /*11fe0*/  ISETP.GE.AND P5, PT, R12.reuse, R224, PT ;  /* 0x000000e00c00720c */ /* 0x040fe40003fa6270 */
[C---:B------:R-:W-:Y:S02]  /*11ff0*/  ISETP.GE.AND P3, PT, R12.reuse, R229, PT ;  /* 0x000000e50c00720c */ /* 0x040fe40003f66270 */
[----:B------:R-:W-:Y:S02]  /*12000*/  ISETP.GE.AND P4, PT, R12, R228, PT ;  /* 0x000000e40c00720c */ /* 0x000fe40003f86270 */
[----:B------:R-:W-:Y:S01]  /*12010*/  IADD3 R12, PT, PT, R39, 0x1c8, -R2 ;  /* 0x000001c8270c7810 */ /* 0x000fe20007ffe802 */
[----:B------:R2:W3:Y:S03]  /*12020*/  MUFU.TANH R16, R14 ;  /* 0x0000000e00107308 */ /* 0x0004e60000002400 */
[----:B------:R-:W-:-:S02]  /*12030*/  IABS R12, R12 ;  /* 0x0000000c000c7213 */ /* 0x000fc40000000000 */
[----:B------:R-:W-:Y:S02]  /*12040*/  IADD3 R13, PT, PT, R225, 0x1c7, -R2 ;  /* 0x000001c7e10d7810 */ /* 0x000fe40007ffe802 */
[----:B------:R-:W-:Y:S01]  /*12050*/  I2FP.F32.S32 R12, R12 ;  /* 0x0000000c000c7245 */ /* 0x000fe20000201400 */
[----:B-1----:R-:W-:Y:S01]  /*12060*/  FMUL.FTZ R17, R27, R0 ;  /* 0x000000001b117220 */ /* 0x002fe20000410000 */
[----:B------:R-:W-:Y:S01]  /*12070*/  IABS R13, R13 ;  /* 0x0000000d000d7213 */ /* 0x000fe20000000000 */
[----:B------:R-:W-:Y:S01]  /*12080*/  HMMA.16816.F32.BF16 R32, R8, R40, R120 ;  /* 0x000000280820723c */ /* 0x000fe20000041878 */
[----:B------:R-:W-:Y:S01]  /*12090*/  FSEL R211, R15, -INF , !P5 ;  /* 0xff8000000fd37808 */ /* 0x000fe20006800000 */
[----:B------:R1:W-:Y:S01]  /*120a0*/  MUFU.TANH R38, R17 ;  /* 0x0000001100267308 */ /* 0x0003e20000002400 */
[----:B------:R-:W-:Y:S01]  /*120b0*/  I2FP.F32.S32 R13, R13 ;  /* 0x0000000d000d7245 */ /* 0x000fe20000201400 */
[----:B------:R-:W4:Y:S01]  /*120c0*/  LDSM.16.M88.4 R24, [R103+0x4800] ;  /* 0x004800006718783b */ /* 0x000f220000000200 */
[----:B--2---:R-:W-:Y:S01]  /*120d0*/  FFMA.FTZ R14, -R222, R12, R18 ;  /* 0x0000000cde0e7223 */ /* 0x004fe20000010112 */
[----:B------:R-:W-:Y:S01]  /*120e0*/  VIADD R12, R3, 0xfffffe39 ;  /* 0xfffffe39030c7836 */ /* 0x000fe20000000000 */
[----:B------:R-:W-:-:S03]  /*120f0*/  IADD3 R15, PT, PT, R225, 0x1c0, -R2 ;  /* 0x000001c0e10f7810 */ /* 0x000fc60007ffe802 */
[----:B------:R-:W-:Y:S01]  /*12100*/  FSEL R14, R14, -INF , P4 ;  /* 0xff8000000e0e7808 */ /* 0x000fe20002000000 */
[----:B---3--:R-:W-:Y:S01]  /*12110*/  FFMA.FTZ R16, -R222, R13, R16 ;  /* 0x0000000dde107223 */ /* 0x008fe20000010110 */
[----:B------:R-:W-:Y:S01]  /*12120*/  ISETP.GE.AND P5, PT, R12, R226, PT ;  /* 0x000000e20c00720c */ /* 0x000fe20003fa6270 */
[----:B-1----:R-:W-:Y:S01]  /*12130*/  FMUL.FTZ R17, R20, R0 ;  /* 0x0000000014117220 */ /* 0x002fe20000410000 */
[----:B------:R-:W-:-:S03]  /*12140*/  FSEL R52, R14, -INF , !P3 ;  /* 0xff8000000e347808 */ /* 0x000fc60005800000 */
[----:B------:R1:W2:Y:S01]  /*12150*/  MUFU.TANH R18, R17 ;  /* 0x0000001100127308 */ /* 0x0002a20000002400 */
[----:B------:R-:W-:Y:S02]  /*12160*/  IABS R14, R15 ;  /* 0x0000000f000e7213 */ /* 0x000fe40000000000 */
[C---:B------:R-:W-:Y:S02]  /*12170*/  ISETP.GE.AND P4, PT, R12.reuse, R224, PT ;  /* 0x000000e00c00720c */ /* 0x040fe40003f86270 */
[----:B------:R-:W-:Y:S02]  /*12180*/  ISETP.GE.AND P3, PT, R12, R229, PT ;  /* 0x000000e50c00720c */ /* 0x000fe40003f66270 */
        /* <DEDUP_REMOVED lines=8> */
[----:B------:R1:W3:Y:S02]  /*12210*/  MUFU.TANH R19, R14 ;  /* 0x0000000e00137308 */ /* 0x0002e40000002400 */
[C---:B--2---:R-:W-:Y:S01]  /*12220*/  FFMA.FTZ R16, -R222.reuse, R12, R18 ;  /* 0x0000000cde107223 */ /* 0x044fe20000010112 */
[----:B------:R-:W-:Y:S01]  /*12230*/  FMUL.FTZ R18, R21, R0 ;  /* 0x0000000015127220 */ /* 0x000fe20000410000 */
[----:B------:R-:W-:Y:S01]  /*12240*/  FFMA.FTZ R15, -R222, R13, R38 ;  /* 0x0000000dde0f7223 */ /* 0x000fe20000010126 */
[----:B------:R-:W-:Y:S01]  /*12250*/  IADD3 R13, PT, PT, R39, 0x1c0, -R2 ;  /* 0x000001c0270d7810 */ /* 0x000fe20007ffe802 */
[----:B------:R-:W-:-:S03]  /*12260*/  VIADD R12, R3, 0xfffffe40 ;  /* 0xfffffe40030c7836 */ /* 0x000fc60000000000 */
[----:B------:R-:W2:Y:S01]  /*12270*/  MUFU.TANH R18, R18 ;  /* 0x0000001200127308 */ /* 0x000ea20000002400 */
[----:B------:R-:W-:Y:S01]  /*12280*/  IMAD.MOV.U32 R121, RZ, RZ, R91 ;  /* 0x000000ffff797224 */ /* 0x000fe200078e005b */
[----:B------:R-:W-:Y:S01]  /*12290*/  IABS R13, R13 ;  /* 0x0000000d000d7213 */ /* 0x000fe20000000000 */
[----:B------:R-:W-:Y:S01]  /*122a0*/  IMAD.MOV.U32 R91, RZ, RZ, R205 ;  /* 0x000000ffff5b7224 */ /* 0x000fe200078e00cd */
[----:B------:R-:W-:Y:S01]  /*122b0*/  HMMA.16816.F32.BF16 R28, R4, R30, R44 ;  /* 0x0000001e041c723c */ /* 0x000fe2000004182c */
[----:B------:R-:W-:Y:S01]  /*122c0*/  IMAD.MOV.U32 R205, RZ, RZ, R207 ;  /* 0x000000ffffcd7224 */ /* 0x000fe200078e00cf */
[----:B------:R-:W-:Y:S02]  /*122d0*/  FSEL R207, R17, -INF , !P4 ;  /* 0xff80000011cf7808 */ /* 0x000fe40006000000 */
[----:B-1----:R-:W-:Y:S02]  /*122e0*/  IADD3 R14, PT, PT, R225, 0x1bf, -R2 ;  /* 0x000001bfe10e7810 */ /* 0x002fe40007ffe802 */
[----:B------:R-:W-:-:S02]  /*122f0*/  FSEL R15, R15, -INF , P5 ;  /* 0xff8000000f0f7808 */ /* 0x000fc40002800000 */
[----:B------:R-:W-:Y:S02]  /*12300*/  ISETP.GE.AND P4, PT, R12, R226, PT ;  /* 0x000000e20c00720c */ /* 0x000fe40003f86270 */
[----:B------:R-:W-:Y:S02]  /*12310*/  I2FP.F32.S32 R13, R13 ;  /* 0x0000000d000d7245 */ /* 0x000fe40000201400 */
[----:B------:R-:W-:Y:S02]  /*12320*/  IABS R14, R14 ;  /* 0x0000000e000e7213 */ /* 0x000fe40000000000 */
[----:B------:R-:W-:Y:S01]  /*12330*/  FSEL R208, R15, -INF , !P3 ;  /* 0xff8000000fd07808 */ /* 0x000fe20005800000 */
[----:B---3--:R-:W-:Y:S01]  /*12340*/  FFMA.FTZ R13, -R222, R13, R19 ;  /* 0x0000000dde0d7223 */ /* 0x008fe20000010113 */
[----:B------:R-:W-:Y:S02]  /*12350*/  FSEL R15, R16, -INF , P4 ;  /* 0xff800000100f7808 */ /* 0x000fe40002000000 */
[----:B------:R-:W-:-:S02]  /*12360*/  ISETP.GE.AND P5, PT, R12, R224, PT ;  /* 0x000000e00c00720c */ /* 0x000fc40003fa6270 */
[CC--:B------:R-:W-:Y:S02]  /*12370*/  ISETP.GE.AND P3, PT, R12.reuse, R229.reuse, PT ;  /* 0x000000e50c00720c */ /* 0x0c0fe40003f66270 */
[----:B------:R-:W-:Y:S01]  /*12380*/  ISETP.GE.AND P4, PT, R12, R228, PT ;  /* 0x000000e40c00720c */ /* 0x000fe20003f86270 */
[----:B------:R-:W-:Y:S01]  /*12390*/  VIADD R12, R3, 0xfffffe41 ;  /* 0xfffffe41030c7836 */ /* 0x000fe20000000000 */
[----:B------:R-:W-:Y:S02]  /*123a0*/  I2FP.F32.S32 R14, R14 ;  /* 0x0000000e000e7245 */ /* 0x000fe40000201400 */
[----:B------:R-:W-:Y:S01]  /*123b0*/  FSEL R13, R13, -INF , P4 ;  /* 0xff8000000d0d7808 */ /* 0x000fe20002000000 */
[----:B------:R-:W-:Y:S01]  /*123c0*/  FMUL.FTZ R16, R23, R0 ;  /* 0x0000000017107220 */ /* 0x000fe20000410000 */
[----:B------:R-:W-:Y:S01]  /*123d0*/  ISETP.GE.AND P4, PT, R12, R226, PT ;  /* 0x000000e20c00720c */ /* 0x000fe20003f86270 */
[----:B--2---:R-:W-:Y:S01]  /*123e0*/  FFMA.FTZ R14, -R222, R14, R18 ;  /* 0x0000000ede0e7223 */ /* 0x004fe20000010112 */
[----:B------:R-:W-:Y:S01]  /*123f0*/  FSEL R210, R15, -INF , !P5 ;  /* 0xff8000000fd27808 */ /* 0x000fe20006800000 */
[----:B------:R-:W-:Y:S01]  /*12400*/  HMMA.16816.F32.BF16 R40, R8, R42, R96 ;  /* 0x0000002a0828723c */ /* 0x000fe20000041860 */
[----:B------:R1:W2:Y:S01]  /*12410*/  MUFU.TANH R18, R16 ;  /* 0x0000001000127308 */ /* 0x0002a20000002400 */
[----:B------:R-:W-:Y:S01]  /*12420*/  IMAD.MOV.U32 R123, RZ, RZ, R204 ;  /* 0x000000ffff7b7224 */ /* 0x000fe200078e00cc */
[----:B------:R-:W-:Y:S01]  /*12430*/  FSEL R15, R14, -INF , P4 ;  /* 0xff8000000e0f7808 */ /* 0x000fe20002000000 */
[----:B------:R-:W-:Y:S01]  /*12440*/  FMUL.FTZ R14, R28, R0 ;  /* 0x000000001c0e7220 */ /* 0x000fe20000410000 */
[----:B------:R-:W-:Y:S01]  /*12450*/  IMAD.MOV.U32 R98, RZ, RZ, R206 ;  /* 0x000000ffff627224 */ /* 0x000fe200078e00ce */
[----:B------:R-:W-:Y:S01]  /*12460*/  FSEL R206, R13, -INF , !P3 ;  /* 0xff8000000dce7808 */ /* 0x000fe20005800000 */
[----:B------:R-:W3:Y:S01]  /*12470*/  LDSM.16.M88.4 R20, [R56+0x5000] ;  /* 0x005000003814783b */ /* 0x000ee20000000200 */
[C---:B------:R-:W-:Y:S01]  /*12480*/  ISETP.GE.AND P5, PT, R12.reuse, R224, PT ;  /* 0x000000e00c00720c */ /* 0x040fe20003fa6270 */
[----:B------:R4:W2:Y:S01]  /*12490*/  MUFU.TANH R17, R14 ;  /* 0x0000000e00117308 */ /* 0x0008a20000002400 */
[----:B------:R-:W-:-:S02]  /*124a0*/  ISETP.GE.AND P3, PT, R12, R229, PT ;  /* 0x000000e50c00720c */ /* 0x000fc40003f66270 */
[----:B------:R-:W-:Y:S02]  /*124b0*/  ISETP.GE.AND P4, PT, R12, R228, PT ;  /* 0x000000e40c00720c */ /* 0x000fe40003f86270 */
[--C-:B------:R-:W-:Y:S02]  /*124c0*/  IADD3 R12, PT, PT, R39, 0x1bf, -R2.reuse ;  /* 0x000001bf270c7810 */ /* 0x100fe40007ffe802 */
[----:B------:R-:W-:Y:S02]  /*124d0*/  IADD3 R13, PT, PT, R225, 0x1b8, -R2 ;  /* 0x000001b8e10d7810 */ /* 0x000fe40007ffe802 */
[----:B------:R-:W-:Y:S02]  /*124e0*/  IABS R12, R12 ;  /* 0x0000000c000c7213 */ /* 0x000fe40000000000 */
[----:B------:R-:W-:Y:S02]  /*124f0*/  IABS R13, R13 ;  /* 0x0000000d000d7213 */ /* 0x000fe40000000000 */
[----:B------:R-:W-:Y:S01]  /*12500*/  I2FP.F32.S32 R12, R12 ;  /* 0x0000000c000c7245 */ /* 0x000fe20000201400 */
[----:B-1----:R-:W-:Y:S01]  /*12510*/  FMUL.FTZ R16, R29, R0 ;  /* 0x000000001d107220 */ /* 0x002fe20000410000 */
[----:B----4-:R-:W-:-:S03]  /*12520*/  I2FP.F32.S32 R14, R13 ;  /* 0x0000000d000e7245 */ /* 0x010fc60000201400 */
[----:B--2---:R-:W-:Y:S01]  /*12530*/  FFMA.FTZ R13, -R222, R12, R18 ;  /* 0x0000000cde0d7223 */ /* 0x004fe20000010112 */
[----:B------:R-:W-:Y:S01]  /*12540*/  HMMA.16816.F32.BF16 R32, R4, R24, R32 ;  /* 0x000000180420723c */ /* 0x000fe20000041820 */
[----:B------:R1:W2:Y:S01]  /*12550*/  MUFU.TANH R24, R16 ;  /* 0x0000001000187308 */ /* 0x0002a20000002400 */
[----:B------:R-:W-:Y:S01]  /*12560*/  FSEL R209, R15, -INF , !P5 ;  /* 0xff8000000fd17808 */ /* 0x000fe20006800000 */
[----:B------:R-:W-:Y:S02]  /*12570*/  VIADD R12, R3, 0xfffffe48 ;  /* 0xfffffe48030c7836 */ /* 0x000fe40000000000 */
[----:B------:R-:W-:-:S03]  /*12580*/  FMUL.FTZ R15, R30, R0 ;  /* 0x000000001e0f7220 */ /* 0x000fc60000410000 */
[----:B------:R-:W-:Y:S01]  /*12590*/  ISETP.GE.AND P5, PT, R12, R226, PT ;  /* 0x000000e20c00720c */ /* 0x000fe20003fa6270 */
[----:B------:R4:W2:Y:S01]  /*125a0*/  MUFU.TANH R18, R15 ;  /* 0x0000000f00127308 */ /* 0x0008a20000002400 */
[----:B-1----:R-:W-:Y:S01]  /*125b0*/  FFMA.FTZ R16, -R222, R14, R17 ;  /* 0x0000000ede107223 */ /* 0x002fe20000010111 */
[----:B------:R-:W-:Y:S02]  /*125c0*/  FSEL R14, R13, -INF , P4 ;  /* 0xff8000000d0e7808 */ /* 0x000fe40002000000 */
[----:B------:R-:W-:-:S04]  /*125d0*/  IADD3 R13, PT, PT, R39, 0x1b8, -R2 ;  /* 0x000001b8270d7810 */ /* 0x000fc80007ffe802 */
[----:B------:R-:W-:Y:S02]  /*125e0*/  IABS R13, R13 ;  /* 0x0000000d000d7213 */ /* 0x000fe40000000000 */
[----:B----4-:R-:W-:Y:S02]  /*125f0*/  IADD3 R15, PT, PT, R225, 0x1b7, -R2 ;  /* 0x000001b7e10f7810 */ /* 0x010fe40007ffe802 */
        /* <DEDUP_REMOVED lines=9> */
[----:B------:R-:W-:Y:S01]  /*12690*/  IMAD.MOV.U32 R99, RZ, RZ, R205 ;  /* 0x000000ffff637224 */ /* 0x000fe200078e00cd */
[----:B------:R-:W-:Y:S01]  /*126a0*/  I2FP.F32.S32 R14, R12 ;  /* 0x0000000c000e7245 */ /* 0x000fe20000201400 */
[----:B------:R1:W4:Y:S01]  /*126b0*/  MUFU.TANH R19, R15 ;  /* 0x0000000f00137308 */ /* 0x0003220000002400 */
[----:B------:R-:W-:Y:S01]  /*126c0*/  I2FP.F32.S32 R12, R13 ;  /* 0x0000000d000c7245 */ /* 0x000fe20000201400 */
[----:B------:R-:W-:Y:S01]  /*126d0*/  IMAD.MOV.U32 R120, RZ, RZ, R199 ;  /* 0x000000ffff787224 */ /* 0x000fe200078e00c7 */
[----:B------:R-:W-:Y:S01]  /*126e0*/  IADD3 R13, PT, PT, R39, 0x1b7, -R2 ;  /* 0x000001b7270d7810 */ /* 0x000fe20007ffe802 */
[----:B---3--:R-:W-:Y:S01]  /*126f0*/  HMMA.16816.F32.BF16 R48, R8, R20, R68 ;  /* 0x000000140830723c */ /* 0x008fe20000041844 */
[----:B------:R-:W3:Y:S01]  /*12700*/  LDSM.16.M88.4 R28, [R103+0x5000] ;  /* 0x00500000671c783b */ /* 0x000ee20000000200 */
[----:B--2---:R-:W-:Y:S01]  /*12710*/  FFMA.FTZ R16, -R222, R12, R24 ;  /* 0x0000000cde107223 */ /* 0x004fe20000010118 */
[----:B------:R-:W-:-:S02]  /*12720*/  VIADD R12, R3, 0xfffffe49 ;  /* 0xfffffe49030c7836 */ /* 0x000fc40000000000 */
[----:B-1----:R-:W-:Y:S01]  /*12730*/  FFMA.FTZ R15, -R222, R14, R18 ;  /* 0x0000000ede0f7223 */ /* 0x002fe20000010112 */
[----:B------:R-:W-:Y:S01]  /*12740*/  FMUL.FTZ R18, R32, R0 ;  /* 0x0000000020127220 */ /* 0x000fe20000410000 */
[----:B------:R-:W-:-:S05]  /*12750*/  IABS R13, R13 ;  /* 0x0000000d000d7213 */ /* 0x000fca0000000000 */
[----:B------:R-:W1:Y:S01]  /*12760*/  MUFU.TANH R18, R18 ;  /* 0x0000001200127308 */ /* 0x000e620000002400 */
[----:B------:R-:W-:Y:S02]  /*12770*/  IADD3 R14, PT, PT, R225, 0x1b0, -R2 ;  /* 0x000001b0e10e7810 */ /* 0x000fe40007ffe802 */
[----:B------:R-:W-:Y:S02]  /*12780*/  FSEL R205, R17, -INF , !P4 ;  /* 0xff80000011cd7808 */ /* 0x000fe40006000000 */
[----:B------:R-:W-:Y:S02]  /*12790*/  FSEL R15, R15, -INF , P5 ;  /* 0xff8000000f0f7808 */ /* 0x000fe40002800000 */
[----:B------:R-:W-:Y:S02]  /*127a0*/  ISETP.GE.AND P4, PT, R12, R226, PT ;  /* 0x000000e20c00720c */ /* 0x000fe40003f86270 */
[----:B------:R-:W-:Y:S02]  /*127b0*/  I2FP.F32.S32 R13, R13 ;  /* 0x0000000d000d7245 */ /* 0x000fe40000201400 */
[----:B------:R-:W-:-:S02]  /*127c0*/  IABS R14, R14 ;  /* 0x0000000e000e7213 */ /* 0x000fc40000000000 */
[----:B------:R-:W-:Y:S01]  /*127d0*/  FSEL R199, R15, -INF , !P3 ;  /* 0xff8000000fc77808 */ /* 0x000fe20005800000 */
[----:B----4-:R-:W-:Y:S01]  /*127e0*/  FFMA.FTZ R13, -R222, R13, R19 ;  /* 0x0000000dde0d7223 */ /* 0x010fe20000010113 */
[----:B------:R-:W-:Y:S02]  /*127f0*/  FSEL R15, R16, -INF , P4 ;  /* 0xff800000100f7808 */ /* 0x000fe40002000000 */
[C---:B------:R-:W-:Y:S02]  /*12800*/  ISETP.GE.AND P5, PT, R12.reuse, R224, PT ;  /* 0x000000e00c00720c */ /* 0x040fe40003fa6270 */
[CC--:B------:R-:W-:Y:S02]  /*12810*/  ISETP.GE.AND P3, PT, R12.reuse, R229.reuse, PT ;  /* 0x000000e50c00720c */ /* 0x0c0fe40003f66270 */
[----:B------:R-:W-:Y:S02]  /*12820*/  I2FP.F32.S32 R14, R14 ;  /* 0x0000000e000e7245 */ /* 0x000fe40000201400 */
[----:B------:R-:W-:Y:S01]  /*12830*/  ISETP.GE.AND P4, PT, R12, R228, PT ;  /* 0x000000e40c00720c */ /* 0x000fe20003f86270 */
[----:B------:R-:W-:Y:S01]  /*12840*/  VIADD R12, R3, 0xfffffe50 ;  /* 0xfffffe50030c7836 */ /* 0x000fe20000000000 */
[----:B------:R-:W-:Y:S01]  /*12850*/  HMMA.16816.F32.BF16 R24, R4, R26, R40 ;  /* 0x0000001a0418723c */ /* 0x000fe20000041828 */
[----:B-1----:R-:W-:Y:S01]  /*12860*/  FFMA.FTZ R14, -R222, R14, R18 ;  /* 0x0000000ede0e7223 */ /* 0x002fe20000010112 */
[----:B------:R-:W-:Y:S01]  /*12870*/  FSEL R13, R13, -INF , P4 ;  /* 0xff8000000d0d7808 */ /* 0x000fe20002000000 */
[----:B------:R-:W-:Y:S01]  /*12880*/  FMUL.FTZ R16, R34, R0 ;  /* 0x0000000022107220 */ /* 0x000fe20000410000 */
[----:B------:R-:W-:Y:S01]  /*12890*/  ISETP.GE.AND P4, PT, R12, R226, PT ;  /* 0x000000e20c00720c */ /* 0x000fe20003f86270 */
[----:B------:R-:W-:Y:S01]  /*128a0*/  IMAD.MOV.U32 R126, RZ, RZ, R63 ;  /* 0x000000ffff7e7224 */ /* 0x000fe200078e003f */
[----:B------:R-:W-:Y:S01]  /*128b0*/  FSEL R200, R15, -INF , !P5 ;  /* 0xff8000000fc87808 */ /* 0x000fe20006800000 */
[----:B------:R-:W-:Y:S01]  /*128c0*/  FMUL.FTZ R15, R35, R0 ;  /* 0x00000000230f7220 */ /* 0x000fe20000410000 */
[----:B------:R-:W-:Y:S01]  /*128d0*/  FSEL R201, R13, -INF , !P3 ;  /* 0xff8000000dc97808 */ /* 0x000fe20005800000 */
[----:B------:R1:W2:Y:S01]  /*128e0*/  MUFU.TANH R17, R16 ;  /* 0x0000001000117308 */ /* 0x0002a20000002400 */
[----:B------:R-:W-:Y:S01]  /*128f0*/  FSEL R18, R14, -INF , P4 ;  /* 0xff8000000e127808 */ /* 0x000fe20002000000 */
[----:B------:R-:W-:Y:S01]  /*12900*/  IMAD.MOV.U32 R87, RZ, RZ, R198 ;  /* 0x000000ffff577224 */ /* 0x000fe200078e00c6 */
[C---:B------:R-:W-:Y:S01]  /*12910*/  ISETP.GE.AND P5, PT, R12.reuse, R224, PT ;  /* 0x000000e00c00720c */ /* 0x040fe20003fa6270 */
[----:B------:R-:W-:Y:S01]  /*12920*/  HMMA.16816.F32.BF16 R44, R8, R22, R92 ;  /* 0x00000016082c723c */ /* 0x000fe2000004185c */
[C---:B------:R-:W-:Y:S01]  /*12930*/  ISETP.GE.AND P3, PT, R12.reuse, R229, PT ;  /* 0x000000e50c00720c */ /* 0x040fe20003f66270 */
[----:B------:R-:W-:Y:S01]  /*12940*/  IMAD.MOV.U32 R84, RZ, RZ, R197 ;  /* 0x000000ffff547224 */ /* 0x000fe200078e00c5 */
[----:B------:R-:W-:Y:S01]  /*12950*/  ISETP.GE.AND P4, PT, R12, R228, PT ;  /* 0x000000e40c00720c */ /* 0x000fe20003f86270 */
[----:B------:R4:W-:Y:S01]  /*12960*/  MUFU.TANH R21, R15 ;  /* 0x0000000f00157308 */ /* 0x0009e20000002400 */
[C---:B------:R-:W-:Y:S01]  /*12970*/  IADD3 R12, PT, PT, R39.reuse, 0x1b0, -R2 ;  /* 0x000001b0270c7810 */ /* 0x040fe20007ffe802 */
[----:B------:R-:W-:Y:S01]  /*12980*/  IMAD.MOV.U32 R79, RZ, RZ, R62 ;  /* 0x000000ffff4f7224 */ /* 0x000fe200078e003e */
[----:B------:R-:W-:Y:S01]  /*12990*/  IADD3 R14, PT, PT, R39, 0x1af, -R2 ;  /* 0x000001af270e7810 */ /* 0x000fe20007ffe802 */
[----:B------:R-:W3:Y:S01]  /*129a0*/  LDSM.16.M88.4 R40, [R56+0x5800] ;  /* 0x005800003828783b */ /* 0x000ee20000000200 */
[----:B------:R-:W-:Y:S01]  /*129b0*/  IABS R13, R12 ;  /* 0x0000000c000d7213 */ /* 0x000fe20000000000 */
        /* <DEDUP_REMOVED lines=30> */
[----:B------:R-:W-:-:S02]  /*12ba0*/  FSEL R13, R16, -INF , P4 ;  /* 0xff800000100d7808 */ /* 0x000fc40002000000 */
[----:B------:R-:W-:Y:S01]  /*12bb0*/  ISETP.GE.AND P4, PT, R12, R226, PT ;  /* 0x000000e20c00720c */ /* 0x000fe20003f86270 */
[----:B------:R1:W2:Y:S01]  /*12bc0*/  MUFU.TANH R18, R17 ;  /* 0x0000001100127308 */ /* 0x0002a20000002400 */
[----:B------:R-:W-:Y:S01]  /*12bd0*/  FSEL R202, R15, -INF , !P5 ;  /* 0xff8000000fca7808 */ /* 0x000fe20006800000 */
[----:B---3--:R-:W-:Y:S01]  /*12be0*/  HMMA.16816.F32.BF16 R20, R4, R28, R48 ;  /* 0x0000001c0414723c */ /* 0x008fe20000041830 */
[----:B------:R-:W-:Y:S02]  /*12bf0*/  FSEL R198, R13, -INF , !P3 ;  /* 0xff8000000dc67808 */ /* 0x000fe40005800000 */
[----:B------:R-:W-:Y:S01]  /*12c00*/  FSEL R15, R14, -INF , P4 ;  /* 0xff8000000e0f7808 */ /* 0x000fe20002000000 */
[----:B------:R-:W-:Y:S01]  /*12c10*/  FMUL.FTZ R14, R25, R0 ;  /* 0x00000000190e7220 */ /* 0x000fe20000410000 */
[C---:B------:R-:W-:Y:S02]  /*12c20*/  ISETP.GE.AND P5, PT, R12.reuse, R224, PT ;  /* 0x000000e00c00720c */ /* 0x040fe40003fa6270 */
[----:B------:R-:W-:-:S02]  /*12c30*/  ISETP.GE.AND P3, PT, R12, R229, PT ;  /* 0x000000e50c00720c */ /* 0x000fc40003f66270 */
[----:B------:R-:W-:Y:S02]  /*12c40*/  ISETP.GE.AND P4, PT, R12, R228, PT ;  /* 0x000000e40c00720c */ /* 0x000fe40003f86270 */
[--C-:B------:R-:W-:Y:S01]  /*12c50*/  IADD3 R12, PT, PT, R39, 0x1a8, -R2.reuse ;  /* 0x000001a8270c7810 */ /* 0x100fe20007ffe802 */
[----:B------:R2:W3:Y:S03]  /*12c60*/  MUFU.TANH R16, R14 ;  /* 0x0000000e00107308 */ /* 0x0004e60000002400 */
[----:B------:R-:W-:Y:S02]  /*12c70*/  IABS R12, R12 ;  /* 0x0000000c000c7213 */ /* 0x000fe40000000000 */
[----:B------:R-:W-:Y:S02]  /*12c80*/  IADD3 R13, PT, PT, R225, 0x1a7, -R2 ;  /* 0x000001a7e10d7810 */ /* 0x000fe40007ffe802 */
[----:B------:R-:W-:Y:S01]  /*12c90*/  I2FP.F32.S32 R12, R12 ;  /* 0x0000000c000c7245 */ /* 0x000fe20000201400 */
[----:B-1----:R-:W-:Y:S01]  /*12ca0*/  FMUL.FTZ R17, R27, R0 ;  /* 0x000000001b117220 */ /* 0x002fe20000410000 */
[----:B------:R-:W-:Y:S01]  /*12cb0*/  IABS R13, R13 ;  /* 0x0000000d000d7213 */ /* 0x000fe20000000000 */
[----:B------:R-:W1:Y:S02]  /*12cc0*/  LDSM.16.M88.4 R24, [R103+0x5800] ;  /* 0x005800006718783b */ /* 0x000e640000000200 */
[----:B------:R4:W-:Y:S01]  /*12cd0*/  MUFU.TANH R38, R17 ;  /* 0x0000001100267308 */ /* 0x0009e20000002400 */
[----:B------:R-:W-:Y:S01]  /*12ce0*/  I2FP.F32.S32 R13, R13 ;  /* 0x0000000d000d7245 */ /* 0x000fe20000201400 */
[----:B--2---:R-:W-:Y:S01]  /*12cf0*/  FFMA.FTZ R14, -R222, R12, R18 ;  /* 0x0000000cde0e7223 */ /* 0x004fe20000010112 */
[----:B------:R-:W-:Y:S01]  /*12d00*/  VIADD R12, R3, 0xfffffe59 ;  /* 0xfffffe59030c7836 */ /* 0x000fe20000000000 */
[----:B------:R-:W-:-:S02]  /*12d10*/  FSEL R197, R15, -INF , !P5 ;  /* 0xff8000000fc57808 */ /* 0x000fc40006800000 */
[----:B------:R-:W-:Y:S02]  /*12d20*/  IADD3 R15, PT, PT, R225, 0x1a0, -R2 ;  /* 0x000001a0e10f7810 */ /* 0x000fe40007ffe802 */
[----:B------:R-:W-:Y:S01]  /*12d30*/  FSEL R14, R14, -INF , P4 ;  /* 0xff8000000e0e7808 */ /* 0x000fe20002000000 */
[----:B---3--:R-:W-:Y:S01]  /*12d40*/  FFMA.FTZ R16, -R222, R13, R16 ;  /* 0x0000000dde107223 */ /* 0x008fe20000010110 */
[----:B----4-:R-:W-:Y:S01]  /*12d50*/  FMUL.FTZ R17, R20, R0 ;  /* 0x0000000014117220 */ /* 0x010fe20000410000 */
[----:B------:R-:W-:Y:S02]  /*12d60*/  ISETP.GE.AND P5, PT, R12, R226, PT ;  /* 0x000000e20c00720c */ /* 0x000fe40003fa6270 */
[----:B------:R-:W-:Y:S01]  /*12d70*/  FSEL R62, R14, -INF , !P3 ;  /* 0xff8000000e3e7808 */ /* 0x000fe20005800000 */
[----:B------:R2:W3:Y:S01]  /*12d80*/  MUFU.TANH R18, R17 ;  /* 0x0000001100127308 */ /* 0x0004e20000002400 */
[----:B------:R-:W-:Y:S02]  /*12d90*/  IABS R14, R15 ;  /* 0x0000000f000e7213 */ /* 0x000fe40000000000 */
[----:B------:R-:W-:-:S02]  /*12da0*/  ISETP.GE.AND P4, PT, R12, R224, PT ;  /* 0x000000e00c00720c */ /* 0x000fc40003f86270 */
[----:B------:R-:W-:Y:S02]  /*12db0*/  ISETP.GE.AND P3, PT, R12, R229, PT ;  /* 0x000000e50c00720c */ /* 0x000fe40003f66270 */
[----:B------:R-:W-:Y:S02]  /*12dc0*/  IADD3 R13, PT, PT, R39, 0x1a7, -R2 ;  /* 0x000001a7270d7810 */ /* 0x000fe40007ffe802 */
[----:B--2---:R-:W-:Y:S02]  /*12dd0*/  FSEL R17, R16, -INF , P5 ;  /* 0xff80000010117808 */ /* 0x004fe40002800000 */
        /* <DEDUP_REMOVED lines=15> */
[----:B------:R-:W-:Y:S02]  /*12ed0*/  FSEL R193, R17, -INF , !P4 ;  /* 0xff80000011c17808 */ /* 0x000fe40006000000 */
[----:B------:R-:W-:Y:S02]  /*12ee0*/  FSEL R15, R15, -INF , P5 ;  /* 0xff8000000f0f7808 */ /* 0x000fe40002800000 */
[----:B--2---:R-:W-:Y:S02]  /*12ef0*/  IADD3 R14, PT, PT, R225, 0x19f, -R2 ;  /* 0x0000019fe10e7810 */ /* 0x004fe40007ffe802 */
[----:B------:R-:W-:Y:S02]  /*12f00*/  ISETP.GE.AND P4, PT, R12, R226, PT ;  /* 0x000000e20c00720c */ /* 0x000fe40003f86270 */
[----:B------:R-:W-:-:S02]  /*12f10*/  I2FP.F32.S32 R13, R13 ;  /* 0x0000000d000d7245 */ /* 0x000fc40000201400 */
[----:B------:R-:W-:Y:S02]  /*12f20*/  IABS R14, R14 ;  /* 0x0000000e000e7213 */ /* 0x000fe40000000000 */
[----:B------:R-:W-:Y:S01]  /*12f30*/  FSEL R194, R15, -INF , !P3 ;  /* 0xff8000000fc27808 */ /* 0x000fe20005800000 */
[----:B----4-:R-:W-:Y:S01]  /*12f40*/  FFMA.FTZ R13, -R222, R13, R19 ;  /* 0x0000000dde0d7223 */ /* 0x010fe20000010113 */
[----:B------:R-:W-:Y:S02]  /*12f50*/  FSEL R15, R16, -INF , P4 ;  /* 0xff800000100f7808 */ /* 0x000fe40002000000 */
[C---:B------:R-:W-:Y:S02]  /*12f60*/  ISETP.GE.AND P5, PT, R12.reuse, R224, PT ;  /* 0x000000e00c00720c */ /* 0x040fe40003fa6270 */
[C---:B------:R-:W-:Y:S02]  /*12f70*/  ISETP.GE.AND P3, PT, R12.reuse, R229, PT ;  /* 0x000000e50c00720c */ /* 0x040fe40003f66270 */
[----:B------:R-:W-:Y:S01]  /*12f80*/  ISETP.GE.AND P4, PT, R12, R228, PT ;  /* 0x000000e40c00720c */ /* 0x000fe20003f86270 */
[----:B------:R-:W-:Y:S01]  /*12f90*/  VIADD R12, R3, 0xfffffe61 ;  /* 0xfffffe61030c7836 */ /* 0x000fe20000000000 */
[----:B------:R-:W-:-:S02]  /*12fa0*/  I2FP.F32.S32 R14, R14 ;  /* 0x0000000e000e7245 */ /* 0x000fc40000201400 */
[----:B------:R-:W-:Y:S01]  /*12fb0*/  FSEL R13, R13, -INF , P4 ;  /* 0xff8000000d0d7808 */ /* 0x000fe20002000000 */
[----:B------:R-:W-:Y:S01]  /*12fc0*/  FMUL.FTZ R16, R23, R0 ;  /* 0x0000000017107220 */ /* 0x000fe20000410000 */
[----:B------:R-:W-:Y:S01]  /*12fd0*/  ISETP.GE.AND P4, PT, R12, R226, PT ;  /* 0x000000e20c00720c */ /* 0x000fe20003f86270 */
[----:B---3--:R-:W-:Y:S01]  /*12fe0*/  FFMA.FTZ R14, -R222, R14, R18 ;  /* 0x0000000ede0e7223 */ /* 0x008fe20000010112 */
[----:B------:R-:W-:Y:S01]  /*12ff0*/  IMAD.MOV.U32 R122, RZ, RZ, R196 ;  /* 0x000000ffff7a7224 */ /* 0x000fe200078e00c4 */
[----:B------:R-:W-:Y:S01]  /*13000*/  FSEL R196, R15, -INF , !P5 ;  /* 0xff8000000fc47808 */ /* 0x000fe20006800000 */
[----:B------:R-:W-:Y:S01]  /*13010*/  HMMA.16816.F32.BF16 R32, R8, R40, R116 ;  /* 0x000000280820723c */ /* 0x000fe20000041874 */
[----:B------:R2:W3:Y:S01]  /*13020*/  MUFU.TANH R18, R16 ;  /* 0x0000001000127308 */ /* 0x0004e20000002400 */
[----:B------:R-:W-:Y:S01]  /*13030*/  FSEL R15, R14, -INF , P4 ;  /* 0xff8000000e0f7808 */ /* 0x000fe20002000000 */
[----:B------:R-:W-:Y:S01]  /*13040*/  FMUL.FTZ R14, R28, R0 ;  /* 0x000000001c0e7220 */ /* 0x000fe20000410000 */
[----:B------:R-:W-:Y:S01]  /*13050*/  FSEL R192, R13, -INF , !P3 ;  /* 0xff8000000dc07808 */ /* 0x000fe20005800000 */
[----:B------:R-:W4:Y:S01]  /*13060*/  LDSM.16.M88.4 R20, [R56+0x6000] ;  /* 0x006000003814783b */ /* 0x000f220000000200 */
[----:B------:R-:W-:-:S02]  /*13070*/  ISETP.GE.AND P5, PT, R12, R224, PT ;  /* 0x000000e00c00720c */ /* 0x000fc40003fa6270 */
[C---:B------:R-:W-:Y:S01]  /*13080*/  ISETP.GE.AND P3, PT, R12.reuse, R229, PT ;  /* 0x000000e50c00720c */ /* 0x040fe20003f66270 */
[----:B------:R3:W3:Y:S01]  /*13090*/  MUFU.TANH R17, R14 ;  /* 0x0000000e00117308 */ /* 0x0006e20000002400 */
[----:B------:R-:W-:Y:S02]  /*130a0*/  ISETP.GE.AND P4, PT, R12, R228, PT ;  /* 0x000000e40c00720c */ /* 0x000fe40003f86270 */
[--C-:B------:R-:W-:Y:S02]  /*130b0*/  IADD3 R12, PT, PT, R39, 0x19f, -R2.reuse ;  /* 0x0000019f270c7810 */ /* 0x100fe40007ffe802 */
[----:B------:R-:W-:Y:S02]  /*130c0*/  IADD3 R13, PT, PT, R225, 0x198, -R2 ;  /* 0x00000198e10d7810 */ /* 0x000fe40007ffe802 */
[----:B------:R-:W-:Y:S02]  /*130d0*/  IABS R12, R12 ;  /* 0x0000000c000c7213 */ /* 0x000fe40000000000 */
[----:B------:R-:W-:-:S02]  /*130e0*/  IABS R13, R13 ;  /* 0x0000000d000d7213 */ /* 0x000fc40000000000 */
[----:B------:R-:W-:Y:S01]  /*130f0*/  I2FP.F32.S32 R12, R12 ;  /* 0x0000000c000c7245 */ /* 0x000fe20000201400 */
[----:B--2---:R-:W-:Y:S01]  /*13100*/  FMUL.FTZ R16, R29, R0 ;  /* 0x000000001d107220 */ /* 0x004fe20000410000 */
[----:B-1----:R-:W-:Y:S01]  /*13110*/  HMMA.16816.F32.BF16 R32, R4, R24, R32 ;  /* 0x000000180420723c */ /* 0x002fe20000041820 */
[----:B---3--:R-:W-:Y:S02]  /*13120*/  I2FP.F32.S32 R14, R13 ;  /* 0x0000000d000e7245 */ /* 0x008fe40000201400 */
        /* <DEDUP_REMOVED lines=22> */
[----:B------:R-:W-:Y:S01]  /*13290*/  FSEL R191, R17, -INF , !P4 ;  /* 0xff80000011bf7808 */ /* 0x000fe20006000000 */
[----:B------:R-:W1:Y:S01]  /*132a0*/  LDSM.16.M88.4 R28, [R103+0x6000] ;  /* 0x00600000671c783b */ /* 0x000e620000000200 */
[----:B------:R-:W-:Y:S01]  /*132b0*/  I2FP.F32.S32 R14, R12 ;  /* 0x0000000c000e7245 */ /* 0x000fe20000201400 */
[----:B------:R4:W3:Y:S01]  /*132c0*/  MUFU.TANH R19, R15 ;  /* 0x0000000f00137308 */ /* 0x0008e20000002400 */
[----:B------:R-:W-:-:S02]  /*132d0*/  I2FP.F32.S32 R12, R13 ;  /* 0x0000000d000c7245 */ /* 0x000fc40000201400 */
[----:B------:R-:W-:-:S03]  /*132e0*/  IADD3 R13, PT, PT, R39, 0x197, -R2 ;  /* 0x00000197270d7810 */ /* 0x000fc60007ffe802 */
[C---:B--2---:R-:W-:Y:S01]  /*132f0*/  FFMA.FTZ R16, -R222.reuse, R12, R24 ;  /* 0x0000000cde107223 */ /* 0x044fe20000010118 */
[----:B------:R-:W-:Y:S02]  /*13300*/  VIADD R12, R3, 0xfffffe69 ;  /* 0xfffffe69030c7836 */ /* 0x000fe40000000000 */
[----:B----4-:R-:W-:Y:S01]  /*13310*/  FFMA.FTZ R15, -R222, R14, R18 ;  /* 0x0000000ede0f7223 */ /* 0x010fe20000010112 */
[----:B------:R-:W-:Y:S01]  /*13320*/  FMUL.FTZ R18, R32, R0 ;  /* 0x0000000020127220 */ /* 0x000fe20000410000 */
[----:B------:R-:W-:-:S05]  /*13330*/  IABS R13, R13 ;  /* 0x0000000d000d7213 */ /* 0x000fca0000000000 */
[----:B------:R-:W2:Y:S01]  /*13340*/  MUFU.TANH R18, R18 ;  /* 0x0000001200127308 */ /* 0x000ea20000002400 */
[----:B------:R-:W-:Y:S02]  /*13350*/  IADD3 R14, PT, PT, R225, 0x190, -R2 ;  /* 0x00000190e10e7810 */ /* 0x000fe40007ffe802 */
[----:B------:R-:W-:Y:S02]  /*13360*/  FSEL R15, R15, -INF , P5 ;  /* 0xff8000000f0f7808 */ /* 0x000fe40002800000 */
[----:B------:R-:W-:Y:S02]  /*13370*/  ISETP.GE.AND P4, PT, R12, R226, PT ;  /* 0x000000e20c00720c */ /* 0x000fe40003f86270 */
[----:B------:R-:W-:Y:S02]  /*13380*/  I2FP.F32.S32 R13, R13 ;  /* 0x0000000d000d7245 */ /* 0x000fe40000201400 */
[----:B------:R-:W-:Y:S02]  /*13390*/  IABS R14, R14 ;  /* 0x0000000e000e7213 */ /* 0x000fe40000000000 */
[----:B------:R-:W-:Y:S01]  /*133a0*/  FSEL R181, R15, -INF , !P3 ;  /* 0xff8000000fb57808 */ /* 0x000fe20005800000 */
[----:B---3--:R-:W-:Y:S01]  /*133b0*/  FFMA.FTZ R13, -R222, R13, R19 ;  /* 0x0000000dde0d7223 */ /* 0x008fe20000010113 */
[----:B------:R-:W-:-:S02]  /*133c0*/  FSEL R15, R16, -INF , P4 ;  /* 0xff800000100f7808 */ /* 0x000fc40002000000 */
        /* <DEDUP_REMOVED lines=10> */
[----:B------:R-:W2:Y:S01]  /*13470*/  LDSM.16.M88.4 R40, [R56+0x6800] ;  /* 0x006800003828783b */ /* 0x000ea20000000200 */
[----:B------:R-:W-:Y:S01]  /*13480*/  FSEL R182, R15, -INF , !P5 ;  /* 0xff8000000fb67808 */ /* 0x000fe20006800000 */
[----:B------:R-:W-:Y:S01]  /*13490*/  FMUL.FTZ R15, R35, R0 ;  /* 0x00000000230f7220 */ /* 0x000fe20000410000 */
[----:B------:R-:W-:Y:S01]  /*134a0*/  FSEL R183, R13, -INF , !P3 ;  /* 0xff8000000db77808 */ /* 0x000fe20005800000 */
[----:B------:R3:W4:Y:S01]  /*134b0*/  MUFU.TANH R17, R16 ;  /* 0x0000001000117308 */ /* 0x0007220000002400 */
[----:B------:R-:W-:Y:S01]  /*134c0*/  FSEL R18, R14, -INF , P4 ;  /* 0xff8000000e127808 */ /* 0x000fe20002000000 */
[----:B------:R-:W-:Y:S01]  /*134d0*/  HMMA.16816.F32.BF16 R48, R8, R20, R236 ;  /* 0x000000140830723c */ /* 0x000fe200000418ec */
[----:B------:R-:W-:-:S02]  /*134e0*/  ISETP.GE.AND P5, PT, R12, R224, PT ;  /* 0x000000e00c00720c */ /* 0x000fc40003fa6270 */
[C---:B------:R-:W-:Y:S02]  /*134f0*/  ISETP.GE.AND P3, PT, R12.reuse, R229, PT ;  /* 0x000000e50c00720c */ /* 0x040fe40003f66270 */
[----:B------:R-:W-:Y:S01]  /*13500*/  ISETP.GE.AND P4, PT, R12, R228, PT ;  /* 0x000000e40c00720c */ /* 0x000fe20003f86270 */
[----:B------:R1:W-:Y:S01]  /*13510*/  MUFU.TANH R21, R15 ;  /* 0x0000000f00157308 */ /* 0x0003e20000002400 */
[C-C-:B------:R-:W-:Y:S02]  /*13520*/  IADD3 R12, PT, PT, R39.reuse, 0x190, -R2.reuse ;  /* 0x00000190270c7810 */ /* 0x140fe40007ffe802 */
[----:B------:R-:W-:Y:S02]  /*13530*/  IADD3 R14, PT, PT, R39, 0x18f, -R2 ;  /* 0x0000018f270e7810 */ /* 0x000fe40007ffe802 */
[----:B------:R-:W-:Y:S01]  /*13540*/  IABS R13, R12 ;  /* 0x0000000c000d7213 */ /* 0x000fe20000000000 */
[----:B---3--:R-:W-:Y:S01]  /*13550*/  FMUL.FTZ R16, R33, R0 ;  /* 0x0000000021107220 */ /* 0x008fe20000410000 */
[----:B------:R-:W-:-:S03]  /*13560*/  IABS R12, R14 ;  /* 0x0000000e000c7213 */ /* 0x000fc60000000000 */
[----:B------:R3:W2:Y:S01]  /*13570*/  MUFU.TANH R20, R16 ;  /* 0x0000001000147308 */ /* 0x0006a20000002400 */
[----:B-1----:R-:W-:-:S04]  /*13580*/  IADD3 R15, PT, PT, R225, 0x18f, -R2 ;  /* 0x0000018fe10f7810 */ /* 0x002fc80007ffe802 */
[----:B------:R-:W-:Y:S01]  /*13590*/  IABS R14, R15 ;  /* 0x0000000f000e7213 */ /* 0x000fe20000000000 */
[----:B------:R-:W-:Y:S02]  /*135a0*/  IMAD.MOV.U32 R15, RZ, RZ, R13 ;  /* 0x000000ffff0f7224 */ /* 0x000fe400078e000d */
[----:B------:R-:W-:Y:S02]  /*135b0*/  FMUL.FTZ R19, R24, R0 ;  /* 0x0000000018137220 */ /* 0x000fe40000410000 */
[----:B------:R-:W-:Y:S01]  /*135c0*/  IMAD.MOV.U32 R13, RZ, RZ, R14 ;  /* 0x000000ffff0d7224 */ /* 0x000fe200078e000e */
[----:B------:R-:W-:Y:S02]  /*135d0*/  I2FP.F32.S32 R15, R15 ;  /* 0x0000000f000f7245 */ /* 0x000fe40000201400 */
[----:B------:R-:W-:Y:S02]  /*135e0*/  I2FP.F32.S32 R14, R12 ;  /* 0x0000000c000e7245 */ /* 0x000fe40000201400 */
[----:B------:R-:W-:Y:S01]  /*135f0*/  I2FP.F32.S32 R12, R13 ;  /* 0x0000000d000c7245 */ /* 0x000fe20000201400 */
[----:B------:R-:W1:Y:S01]  /*13600*/  MUFU.TANH R19, R19 ;  /* 0x0000001300137308 */ /* 0x000e620000002400 */
[----:B---3--:R-:W-:Y:S01]  /*13610*/  IADD3 R16, PT, PT, R225, 0x188, -R2 ;  /* 0x00000188e1107810 */ /* 0x008fe20007ffe802 */
[----:B----4-:R-:W-:-:S02]  /*13620*/  FFMA.FTZ R17, -R222, R15, R17 ;  /* 0x0000000fde117223 */ /* 0x010fc40000010111 */
[C---:B--2---:R-:W-:Y:S01]  /*13630*/  FFMA.FTZ R15, -R222.reuse, R12, R20 ;  /* 0x0000000cde0f7223 */ /* 0x044fe20000010114 */
        /* <DEDUP_REMOVED lines=13> */
[----:B-1----:R-:W-:Y:S01]  /*13710*/  FFMA.FTZ R14, -R222, R13, R19 ;  /* 0x0000000dde0e7223 */ /* 0x002fe20000010113 */
[----:B------:R-:W-:Y:S01]  /*13720*/  FMUL.FTZ R17, R26, R0 ;  /* 0x000000001a117220 */ /* 0x000fe20000410000 */
[----:B------:R-:W-:-:S02]  /*13730*/  FSEL R13, R16, -INF , P4 ;  /* 0xff800000100d7808 */ /* 0x000fc40002000000 */
[----:B------:R-:W-:Y:S01]  /*13740*/  ISETP.GE.AND P4, PT, R12, R226, PT ;  /* 0x000000e20c00720c */ /* 0x000fe20003f86270 */
[----:B------:R1:W2:Y:S01]  /*13750*/  MUFU.TANH R18, R17 ;  /* 0x0000001100127308 */ /* 0x0002a20000002400 */
[----:B------:R-:W-:Y:S01]  /*13760*/  HMMA.16816.F32.BF16 R44, R8, R22, R172 ;  /* 0x00000016082c723c */ /* 0x000fe200000418ac */
[----:B------:R-:W-:Y:S02]  /*13770*/  FSEL R188, R15, -INF , !P5 ;  /* 0xff8000000fbc7808 */ /* 0x000fe40006800000 */
[----:B------:R-:W-:Y:S02]  /*13780*/  FSEL R180, R13, -INF , !P3 ;  /* 0xff8000000db47808 */ /* 0x000fe40005800000 */
[----:B------:R-:W-:Y:S01]  /*13790*/  FSEL R15, R14, -INF , P4 ;  /* 0xff8000000e0f7808 */ /* 0x000fe20002000000 */
[----:B------:R-:W-:Y:S01]  /*137a0*/  FMUL.FTZ R14, R25, R0 ;  /* 0x00000000190e7220 */ /* 0x000fe20000410000 */
[C---:B------:R-:W-:Y:S01]  /*137b0*/  ISETP.GE.AND P5, PT, R12.reuse, R224, PT ;  /* 0x000000e00c00720c */ /* 0x040fe20003fa6270 */
[----:B------:R-:W-:Y:S01]  /*137c0*/  HMMA.16816.F32.BF16 R20, R4, R28, R48 ;  /* 0x0000001c0414723c */ /* 0x000fe20000041830 */
        /* <DEDUP_REMOVED lines=60> */
[----:B------:R-:W-:Y:S01]  /*13b90*/  FSEL R178, R15, -INF , !P5 ;  /* 0xff8000000fb27808 */ /* 0x000fe20006800000 */
[----:B------:R-:W-:Y:S01]  /*13ba0*/  HMMA.16816.F32.BF16 R32, R8, R40, R184 ;  /* 0x000000280820723c */ /* 0x000fe200000418b8 */
[----:B------:R2:W3:Y:S01]  /*13bb0*/  MUFU.TANH R18, R16 ;  /* 0x0000001000127308 */ /* 0x0004e20000002400 */
[----:B------:R-:W-:Y:S01]  /*13bc0*/  FSEL R172, R13, -INF , !P3 ;  /* 0xff8000000dac7808 */ /* 0x000fe20005800000 */
[----:B------:R-:W4:Y:S01]  /*13bd0*/  LDSM.16.M88.4 R20, [R56+0x7000] ;  /* 0x007000003814783b */ /* 0x000f220000000200 */
[----:B------:R-:W-:Y:S01]  /*13be0*/  FSEL R15, R14, -INF , P4 ;  /* 0xff8000000e0f7808 */ /* 0x000fe20002000000 */
[----:B------:R-:W-:Y:S01]  /*13bf0*/  FMUL.FTZ R14, R28, R0 ;  /* 0x000000001c0e7220 */ /* 0x000fe20000410000 */
[----:B------:R-:W-:-:S02]  /*13c00*/  ISETP.GE.AND P5, PT, R12, R224, PT ;  /* 0x000000e00c00720c */ /* 0x000fc40003fa6270 */
[C---:B------:R-:W-:Y:S01]  /*13c10*/  ISETP.GE.AND P3, PT, R12.reuse, R229, PT ;  /* 0x000000e50c00720c */ /* 0x040fe20003f66270 */
[----:B------:R3:W4:Y:S01]  /*13c20*/  MUFU.TANH R17, R14 ;  /* 0x0000000e00117308 */ /* 0x0007220000002400 */
        /* <DEDUP_REMOVED lines=10> */
[----:B------:R4:W1:Y:S01]  /*13cd0*/  MUFU.TANH R24, R16 ;  /* 0x0000001000187308 */ /* 0x0008620000002400 */
[----:B------:R-:W-:Y:S01]  /*13ce0*/  FSEL R176, R15, -INF , !P5 ;  /* 0xff8000000fb07808 */ /* 0x000fe20006800000 */
[----:B------:R-:W-:Y:S02]  /*13cf0*/  VIADD R12, R3, 0xfffffe88 ;  /* 0xfffffe88030c7836 */ /* 0x000fe40000000000 */
[----:B------:R-:W-:Y:S01]  /*13d00*/  FMUL.FTZ R15, R30, R0 ;  /* 0x000000001e0f7220 */ /* 0x000fe20000410000 */
[----:B------:R-:W-:Y:S02]  /*13d10*/  HMMA.16816.F32.BF16 R40, R8, R42, R168 ;  /* 0x0000002a0828723c */ /* 0x000fe400000418a8 */
[----:B------:R-:W-:Y:S01]  /*13d20*/  ISETP.GE.AND P5, PT, R12, R226, PT ;  /* 0x000000e20c00720c */ /* 0x000fe20003fa6270 */
[----:B------:R2:W3:Y:S01]  /*13d30*/  MUFU.TANH R18, R15 ;  /* 0x0000000f00127308 */ /* 0x0004e20000002400 */
[----:B----4-:R-:W-:Y:S01]  /*13d40*/  FFMA.FTZ R16, -R222, R14, R17 ;  /* 0x0000000ede107223 */ /* 0x010fe20000010111 */
[----:B------:R-:W-:-:S02]  /*13d50*/  FSEL R14, R13, -INF , P4 ;  /* 0xff8000000d0e7808 */ /* 0x000fc40002000000 */
[----:B------:R-:W-:-:S04]  /*13d60*/  IADD3 R13, PT, PT, R39, 0x178, -R2 ;  /* 0x00000178270d7810 */ /* 0x000fc80007ffe802 */
[----:B------:R-:W-:Y:S02]  /*13d70*/  IABS R13, R13 ;  /* 0x0000000d000d7213 */ /* 0x000fe40000000000 */
[----:B--2---:R-:W-:Y:S02]  /*13d80*/  IADD3 R15, PT, PT, R225, 0x177, -R2 ;  /* 0x00000177e10f7810 */ /* 0x004fe40007ffe802 */
        /* <DEDUP_REMOVED lines=9> */
[----:B------:R-:W-:Y:S01]  /*13e20*/  FSEL R171, R17, -INF , !P4 ;  /* 0xff80000011ab7808 */ /* 0x000fe20006000000 */
[----:B------:R-:W-:Y:S01]  /*13e30*/  IMAD.MOV.U32 R70, RZ, RZ, R111 ;  /* 0x000000ffff467224 */ /* 0x000fe200078e006f */
[----:B------:R-:W-:Y:S01]  /*13e40*/  I2FP.F32.S32 R14, R12 ;  /* 0x0000000c000e7245 */ /* 0x000fe20000201400 */
[----:B------:R3:W2:Y:S01]  /*13e50*/  MUFU.TANH R19, R15 ;  /* 0x0000000f00137308 */ /* 0x0006a20000002400 */
[----:B------:R-:W-:Y:S01]  /*13e60*/  I2FP.F32.S32 R12, R13 ;  /* 0x0000000d000c7245 */ /* 0x000fe20000201400 */
[----:B------:R-:W-:Y:S01]  /*13e70*/  IMAD.MOV.U32 R69, RZ, RZ, R129 ;  /* 0x000000ffff457224 */ /* 0x000fe200078e0081 */
[----:B------:R-:W-:Y:S01]  /*13e80*/  IADD3 R13, PT, PT, R39, 0x177, -R2 ;  /* 0x00000177270d7810 */ /* 0x000fe20007ffe802 */
[----:B------:R-:W-:Y:S01]  /*13e90*/  IMAD.MOV.U32 R68, RZ, RZ, R132 ;  /* 0x000000ffff447224 */ /* 0x000fe200078e0084 */
[----:B------:R-:W-:Y:S01]  /*13ea0*/  HMMA.16816.F32.BF16 R48, R8, R20, R112 ;  /* 0x000000140830723c */ /* 0x000fe20000041870 */
[C---:B-1----:R-:W-:Y:S01]  /*13eb0*/  FFMA.FTZ R16, -R222.reuse, R12, R24 ;  /* 0x0000000cde107223 */ /* 0x042fe20000010118 */
[----:B------:R-:W-:Y:S01]  /*13ec0*/  VIADD R12, R3, 0xfffffe89 ;  /* 0xfffffe89030c7836 */ /* 0x000fe20000000000 */
[----:B------:R-:W1:Y:S01]  /*13ed0*/  LDSM.16.M88.4 R28, [R103+0x7000] ;  /* 0x00700000671c783b */ /* 0x000e620000000200 */
[----:B---3--:R-:W-:Y:S01]  /*13ee0*/  FFMA.FTZ R15, -R222, R14, R18 ;  /* 0x0000000ede0f7223 */ /* 0x008fe20000010112 */
[----:B------:R-:W-:Y:S01]  /*13ef0*/  FMUL.FTZ R18, R32, R0 ;  /* 0x0000000020127220 */ /* 0x000fe20000410000 */
[----:B------:R-:W-:-:S05]  /*13f00*/  IABS R13, R13 ;  /* 0x0000000d000d7213 */ /* 0x000fca0000000000 */
[----:B------:R-:W3:Y:S01]  /*13f10*/  MUFU.TANH R18, R18 ;  /* 0x0000001200127308 */ /* 0x000ee20000002400 */
[----:B------:R-:W-:Y:S02]  /*13f20*/  IADD3 R14, PT, PT, R225, 0x170, -R2 ;  /* 0x00000170e10e7810 */ /* 0x000fe40007ffe802 */
[----:B------:R-:W-:Y:S02]  /*13f30*/  FSEL R15, R15, -INF , P5 ;  /* 0xff8000000f0f7808 */ /* 0x000fe40002800000 */
[----:B------:R-:W-:Y:S02]  /*13f40*/  ISETP.GE.AND P4, PT, R12, R226, PT ;  /* 0x000000e20c00720c */ /* 0x000fe40003f86270 */
[----:B------:R-:W-:Y:S02]  /*13f50*/  I2FP.F32.S32 R13, R13 ;  /* 0x0000000d000d7245 */ /* 0x000fe40000201400 */
[----:B------:R-:W-:Y:S02]  /*13f60*/  IABS R14, R14 ;  /* 0x0000000e000e7213 */ /* 0x000fe40000000000 */
[----:B------:R-:W-:Y:S01]  /*13f70*/  FSEL R111, R15, -INF , !P3 ;  /* 0xff8000000f6f7808 */ /* 0x000fe20005800000 */
[----:B--2---:R-:W-:Y:S01]  /*13f80*/  FFMA.FTZ R13, -R222, R13, R19 ;  /* 0x0000000dde0d7223 */ /* 0x004fe20000010113 */
[----:B------:R-:W-:-:S02]  /*13f90*/  FSEL R15, R16, -INF , P4 ;  /* 0xff800000100f7808 */ /* 0x000fc40002000000 */
[C---:B------:R-:W-:Y:S02]  /*13fa0*/  ISETP.GE.AND P5, PT, R12.reuse, R224, PT ;  /* 0x000000e00c00720c */ /* 0x040fe40003fa6270 */
[C---:B------:R-:W-:Y:S02]  /*13fb0*/  ISETP.GE.AND P3, PT, R12.reuse, R229, PT ;  /* 0x000000e50c00720c */ /* 0x040fe40003f66270 */
[----:B------:R-:W-:Y:S02]  /*13fc0*/  I2FP.F32.S32 R14, R14 ;  /* 0x0000000e000e7245 */ /* 0x000fe40000201400 */
[----:B------:R-:W-:Y:S01]  /*13fd0*/  ISETP.GE.AND P4, PT, R12, R228, PT ;  /* 0x000000e40c00720c */ /* 0x000fe20003f86270 */
[----:B------:R-:W-:Y:S01]  /*13fe0*/  VIADD R12, R3, 0xfffffe90 ;  /* 0xfffffe90030c7836 */ /* 0x000fe20000000000 */
[----:B------:R-:W-:Y:S01]  /*13ff0*/  HMMA.16816.F32.BF16 R24, R4, R26, R40 ;  /* 0x0000001a0418723c */ /* 0x000fe20000041828 */
[----:B---3--:R-:W-:Y:S01]  /*14000*/  FFMA.FTZ R14, -R222, R14, R18 ;  /* 0x0000000ede0e7223 */ /* 0x008fe20000010112 */
        /* <DEDUP_REMOVED lines=8> */
[----:B------:R-:W-:-:S02]  /*14090*/  FSEL R18, R14, -INF , P4 ;  /* 0xff8000000e127808 */ /* 0x000fc40002000000 */
[C---:B------:R-:W-:Y:S02]  /*140a0*/  ISETP.GE.AND P5, PT, R12.reuse, R224, PT ;  /* 0x000000e00c00720c */ /* 0x040fe40003fa6270 */
        /* <DEDUP_REMOVED lines=25> */
[----:B------:R-:W-:Y:S01]  /*14240*/  ISETP.GE.AND P4, PT, R12, R226, PT ;  /* 0x000000e20c00720c */ /* 0x000fe20003f86270 */
[----:B------:R-:W-:Y:S01]  /*14250*/  IMAD.MOV.U32 R97, RZ, RZ, R107 ;  /* 0x000000ffff617224 */ /* 0x000fe200078e006b */
        /* <DEDUP_REMOVED lines=10> */
[----:B------:R-:W-:Y:S01]  /*14300*/  FSEL R13, R16, -INF , P4 ;  /* 0xff800000100d7808 */ /* 0x000fe20002000000 */
[----:B------:R-:W-:Y:S01]  /*14310*/  IMAD.MOV.U32 R125, RZ, RZ, R67 ;  /* 0x000000ffff7d7224 */ /* 0x000fe200078e0043 */
[----:B------:R-:W-:Y:S01]  /*14320*/  ISETP.GE.AND P4, PT, R12, R226, PT ;  /* 0x000000e20c00720c */ /* 0x000fe20003f86270 */
[----:B------:R-:W-:Y:S01]  /*14330*/  IMAD.MOV.U32 R67, RZ, RZ, R133 ;  /* 0x000000ffff437224 */ /* 0x000fe200078e0085 */
[----:B------:R1:W2:Y:S01]  /*14340*/  MUFU.TANH R18, R17 ;  /* 0x0000001100127308 */ /* 0x0002a20000002400 */
[----:B------:R-:W-:Y:S01]  /*14350*/  IMAD.MOV.U32 R71, RZ, RZ, R110 ;  /* 0x000000ffff477224 */ /* 0x000fe200078e006e */
[----:B------:R-:W-:Y:S01]  /*14360*/  HMMA.16816.F32.BF16 R44, R8, R22, R244 ;  /* 0x00000016082c723c */ /* 0x000fe200000418f4 */
[----:B------:R-:W-:-:S02]  /*14370*/  FSEL R133, R15, -INF , !P5 ;  /* 0xff8000000f857808 */ /* 0x000fc40006800000 */
[----:B------:R-:W-:Y:S02]  /*14380*/  FSEL R110, R13, -INF , !P3 ;  /* 0xff8000000d6e7808 */ /* 0x000fe40005800000 */
[----:B------:R-:W-:Y:S01]  /*14390*/  FSEL R15, R14, -INF , P4 ;  /* 0xff8000000e0f7808 */ /* 0x000fe20002000000 */
[----:B------:R-:W-:Y:S01]  /*143a0*/  FMUL.FTZ R14, R25, R0 ;  /* 0x00000000190e7220 */ /* 0x000fe20000410000 */
[C---:B------:R-:W-:Y:S01]  /*143b0*/  ISETP.GE.AND P5, PT, R12.reuse, R224, PT ;  /* 0x000000e00c00720c */ /* 0x040fe20003fa6270 */
[----:B------:R-:W-:Y:S01]  /*143c0*/  HMMA.16816.F32.BF16 R20, R4, R28, R48 ;  /* 0x0000001c0414723c */ /* 0x000fe20000041830 */
        /* <DEDUP_REMOVED lines=10> */
[----:B------:R-:W-:Y:S01]  /*14470*/  IMAD.MOV.U32 R71, RZ, RZ, R98 ;  /* 0x000000ffff477224 */ /* 0x000fe200078e0062 */
[----:B------:R1:W-:Y:S01]  /*14480*/  MUFU.TANH R38, R17 ;  /* 0x0000001100267308 */ /* 0x0003e20000002400 */
[----:B------:R-:W-:Y:S01]  /*14490*/  I2FP.F32.S32 R13, R13 ;  /* 0x0000000d000d7245 */ /* 0x000fe20000201400 */
[----:B------:R-:W-:Y:S01]  /*144a0*/  IMAD.MOV.U32 R98, RZ, RZ, R99 ;  /* 0x000000ffff627224 */ /* 0x000fe200078e0063 */
[----:B------:R-:W4:Y:S01]  /*144b0*/  LDSM.16.M88.4 R24, [R103+0x7800] ;  /* 0x007800006718783b */ /* 0x000f220000000200 */
[----:B--2---:R-:W-:Y:S01]  /*144c0*/  FFMA.FTZ R14, -R222, R12, R18 ;  /* 0x0000000cde0e7223 */ /* 0x004fe20000010112 */
[----:B------:R-:W-:Y:S01]  /*144d0*/  IMAD.MOV.U32 R99, RZ, RZ, R124 ;  /* 0x000000ffff637224 */ /* 0x000fe200078e007c */
[----:B------:R-:W-:Y:S01]  /*144e0*/  FSEL R124, R15, -INF , !P5 ;  /* 0xff8000000f7c7808 */ /* 0x000fe20006800000 */
[----:B------:R-:W-:Y:S01]  /*144f0*/  VIADD R12, R3, 0xfffffe99 ;  /* 0xfffffe99030c7836 */ /* 0x000fe20000000000 */
[----:B------:R-:W-:-:S02]  /*14500*/  IADD3 R15, PT, PT, R225, 0x160, -R2 ;  /* 0x00000160e10f7810 */ /* 0x000fc40007ffe802 */
[----:B------:R-:W-:Y:S01]  /*14510*/  FSEL R14, R14, -INF , P4 ;  /* 0xff8000000e0e7808 */ /* 0x000fe20002000000 */
[----:B------:R-:W-:Y:S02]  /*14520*/  IMAD.MOV.U32 R92, RZ, RZ, R101 ;  /* 0x000000ffff5c7224 */ /* 0x000fe400078e0065 */
[----:B---3--:R-:W-:Y:S01]  /*14530*/  FFMA.FTZ R16, -R222, R13, R16 ;  /* 0x0000000dde107223 */ /* 0x008fe20000010110 */
[----:B-1----:R-:W-:Y:S01]  /*14540*/  FMUL.FTZ R17, R20, R0 ;  /* 0x0000000014117220 */ /* 0x002fe20000410000 */
[----:B------:R-:W-:Y:S02]  /*14550*/  ISETP.GE.AND P5, PT, R12, R226, PT ;  /* 0x000000e20c00720c */ /* 0x000fe40003fa6270 */
[----:B------:R-:W-:Y:S01]  /*14560*/  FSEL R101, R14, -INF , !P3 ;  /* 0xff8000000e657808 */ /* 0x000fe20005800000 */
[----:B------:R1:W2:Y:S01]  /*14570*/  MUFU.TANH R18, R17 ;  /* 0x0000001100127308 */ /* 0x0002a20000002400 */
[----:B------:R-:W-:Y:S02]  /*14580*/  IABS R14, R15 ;  /* 0x0000000f000e7213 */ /* 0x000fe40000000000 */
[----:B------:R-:W-:-:S02]  /*14590*/  ISETP.GE.AND P4, PT, R12, R224, PT ;  /* 0x000000e00c00720c */ /* 0x000fc40003f86270 */
        /* <DEDUP_REMOVED lines=16> */
[----:B------:R-:W-:Y:S01]  /*146a0*/  IABS R13, R13 ;  /* 0x0000000d000d7213 */ /* 0x000fe20000000000 */
[----:B------:R-:W-:Y:S01]  /*146b0*/  IMAD.MOV.U32 R70, RZ, RZ, R97 ;  /* 0x000000ffff467224 */ /* 0x000fe200078e0061 */
[C---:B------:R-:W-:Y:S01]  /*146c0*/  HMMA.16816.F32.BF16 R28, R4.reuse, R30, R44 ;  /* 0x0000001e041c723c */ /* 0x040fe2000004182c */
[----:B------:R-:W-:Y:S01]  /*146d0*/  IMAD.MOV.U32 R97, RZ, RZ, R102 ;  /* 0x000000ffff617224 */ /* 0x000fe200078e0066 */
[----:B------:R-:W-:Y:S01]  /*146e0*/  FSEL R102, R17, -INF , !P4 ;  /* 0xff80000011667808 */ /* 0x000fe20006000000 */
[----:B------:R-:W-:Y:S01]  /*146f0*/  IMAD.MOV.U32 R96, RZ, RZ, R105 ;  /* 0x000000ffff607224 */ /* 0x000fe200078e0069 */
[----:B-1----:R-:W-:Y:S01]  /*14700*/  IADD3 R14, PT, PT, R225, 0x15f, -R2 ;  /* 0x0000015fe10e7810 */ /* 0x002fe20007ffe802 */
[----:B------:R-:W-:Y:S01]  /*14710*/  IMAD.MOV.U32 R93, RZ, RZ, R37 ;  /* 0x000000ffff5d7224 */ /* 0x000fe200078e0025 */
[----:B------:R-:W-:Y:S01]  /*14720*/  FSEL R15, R15, -INF , P5 ;  /* 0xff8000000f0f7808 */ /* 0x000fe20002800000 */
[----:B------:R-:W-:Y:S01]  /*14730*/  IMAD.MOV.U32 R94, RZ, RZ, R36 ;  /* 0x000000ffff5e7224 */ /* 0x000fe200078e0024 */
[----:B------:R-:W-:Y:S01]  /*14740*/  ISETP.GE.AND P4, PT, R12, R226, PT ;  /* 0x000000e20c00720c */ /* 0x000fe20003f86270 */
[----:B------:R-:W-:Y:S01]  /*14750*/  IMAD.MOV.U32 R95, RZ, RZ, R219 ;  /* 0x000000ffff5f7224 */ /* 0x000fe200078e00db */
[----:B------:R-:W-:Y:S01]  /*14760*/  I2FP.F32.S32 R13, R13 ;  /* 0x0000000d000d7245 */ /* 0x000fe20000201400 */
[----:B----4-:R-:W-:Y:S01]  /*14770*/  HMMA.16816.F32.BF16 R32, R4, R24, R32 ;  /* 0x000000180420723c */ /* 0x010fe20000041820 */
[----:B------:R-:W-:Y:S01]  /*14780*/  IABS R14, R14 ;  /* 0x0000000e000e7213 */ /* 0x000fe20000000000 */
[----:B------:R-:W-:Y:S01]  /*14790*/  IMAD.MOV.U32 R68, RZ, RZ, R71 ;  /* 0x000000ffff447224 */ /* 0x000fe200078e0047 */
[----:B------:R-:W-:Y:S01]  /*147a0*/  FSEL R105, R15, -INF , !P3 ;  /* 0xff8000000f697808 */ /* 0x000fe20005800000 */
[----:B---3--:R-:W-:Y:S01]  /*147b0*/  FFMA.FTZ R13, -R222, R13, R19 ;  /* 0x0000000dde0d7223 */ /* 0x008fe20000010113 */
[----:B------:R-:W-:Y:S01]  /*147c0*/  FSEL R15, R16, -INF , P4 ;  /* 0xff800000100f7808 */ /* 0x000fe20002000000 */
[----:B------:R-:W-:Y:S01]  /*147d0*/  IMAD.MOV.U32 R69, RZ, RZ, R98 ;  /* 0x000000ffff457224 */ /* 0x000fe200078e0062 */
[C---:B------:R-:W-:Y:S01]  /*147e0*/  ISETP.GE.AND P5, PT, R12.reuse, R224, PT ;  /* 0x000000e00c00720c */ /* 0x040fe20003fa6270 */
[----:B------:R-:W-:Y:S01]  /*147f0*/  LDSM.16.M88.4 R44, [R56+0x8800] ;  /* 0x00880000382c783b */ /* 0x000fe20000000200 */
[----:B------:R-:W-:-:S02]  /*14800*/  ISETP.GE.AND P3, PT, R12, R229, PT ;  /* 0x000000e50c00720c */ /* 0x000fc40003f66270 */
[----:B------:R-:W-:Y:S01]  /*14810*/  ISETP.GE.AND P4, PT, R12, R228, PT ;  /* 0x000000e40c00720c */ /* 0x000fe20003f86270 */
[----:B------:R-:W-:Y:S01]  /*14820*/  VIADD R12, R3, 0xfffffea1 ;  /* 0xfffffea1030c7836 */ /* 0x000fe20000000000 */
[----:B------:R-:W-:Y:S01]  /*14830*/  I2FP.F32.S32 R14, R14 ;  /* 0x0000000e000e7245 */ /* 0x000fe20000201400 */
[----:B------:R-:W-:Y:S01]  /*14840*/  IMAD.MOV.U32 R116, RZ, RZ, R88 ;  /* 0x000000ffff747224 */ /* 0x000fe200078e0058 */
[----:B------:R-:W-:Y:S01]  /*14850*/  FSEL R13, R13, -INF , P4 ;  /* 0xff8000000d0d7808 */ /* 0x000fe20002000000 */
[----:B------:R-:W-:Y:S01]  /*14860*/  FMUL.FTZ R16, R23, R0 ;  /* 0x0000000017107220 */ /* 0x000fe20000410000 */
[----:B------:R-:W-:Y:S01]  /*14870*/  ISETP.GE.AND P4, PT, R12, R226, PT ;  /* 0x000000e20c00720c */ /* 0x000fe20003f86270 */
[----:B--2---:R-:W-:Y:S01]  /*14880*/  FFMA.FTZ R14, -R222, R14, R18 ;  /* 0x0000000ede0e7223 */ /* 0x004fe20000010112 */
[----:B------:R-:W-:Y:S01]  /*14890*/  FSEL R168, R15, -INF , !P5 ;  /* 0xff8000000fa87808 */ /* 0x000fe20006800000 */
[----:B------:R-:W-:Y:S01]  /*148a0*/  HMMA.16816.F32.BF16 R40, R8, R42, R92 ;  /* 0x0000002a0828723c */ /* 0x000fe2000004185c */
[----:B------:R1:W2:Y:S01]  /*148b0*/  MUFU.TANH R18, R16 ;  /* 0x0000001000127308 */ /* 0x0002a20000002400 */
[----:B------:R-:W3:Y:S01]  /*148c0*/  LDSM.16.M88.4 R20, [R56+0x8000] ;  /* 0x008000003814783b */ /* 0x000ee20000000200 */
[----:B------:R-:W-:Y:S01]  /*148d0*/  FSEL R15, R14, -INF , P4 ;  /* 0xff8000000e0f7808 */ /* 0x000fe20002000000 */
[----:B------:R-:W-:Y:S01]  /*148e0*/  FMUL.FTZ R14, R28, R0 ;  /* 0x000000001c0e7220 */ /* 0x000fe20000410000 */
[----:B------:R-:W-:Y:S01]  /*148f0*/  IMAD.MOV.U32 R94, RZ, RZ, R104 ;  /* 0x000000ffff5e7224 */ /* 0x000fe200078e0068 */
[----:B------:R-:W-:Y:S01]  /*14900*/  FSEL R104, R13, -INF , !P3 ;  /* 0xff8000000d687808 */ /* 0x000fe20005800000 */
[----:B------:R-:W-:Y:S01]  /*14910*/  IMAD.MOV.U32 R117, RZ, RZ, R89 ;  /* 0x000000ffff757224 */ /* 0x000fe200078e0059 */
[C---:B------:R-:W-:Y:S01]  /*14920*/  ISETP.GE.AND P5, PT, R12.reuse, R224, PT ;  /* 0x000000e00c00720c */ /* 0x040fe20003fa6270 */
[----:B------:R4:W3:Y:S01]  /*14930*/  MUFU.TANH R17, R14 ;  /* 0x0000000e00117308 */ /* 0x0008e20000002400 */
[C---:B------:R-:W-:Y:S01]  /*14940*/  ISETP.GE.AND P3, PT, R12.reuse, R229, PT ;  /* 0x000000e50c00720c */ /* 0x040fe20003f66270 */
[----:B------:R-:W-:Y:S01]  /*14950*/  IMAD.MOV.U32 R119, RZ, RZ, R131 ;  /* 0x000000ffff777224 */ /* 0x000fe200078e0083 */
[----:B------:R-:W-:Y:S01]  /*14960*/  ISETP.GE.AND P4, PT, R12, R228, PT ;  /* 0x000000e40c00720c */ /* 0x000fe20003f86270 */
[----:B------:R-:W-:Y:S01]  /*14970*/  IMAD.MOV.U32 R118, RZ, RZ, R90 ;  /* 0x000000ffff767224 */ /* 0x000fe200078e005a */
[--C-:B------:R-:W-:Y:S01]  /*14980*/  IADD3 R12, PT, PT, R39, 0x15f, -R2.reuse ;  /* 0x0000015f270c7810 */ /* 0x100fe20007ffe802 */
[----:B------:R3:W5:Y:S01]  /*14990*/  LDL.LU R37, [R1+0x6c] ;  /* 0x00006c0001257983 */ /* 0x0007620000300800 */
[----:B------:R-:W-:-:S02]  /*149a0*/  IADD3 R13, PT, PT, R225, 0x158, -R2 ;  /* 0x00000158e10d7810 */ /* 0x000fc40007ffe802 */
[----:B------:R-:W-:Y:S01]  /*149b0*/  IABS R12, R12 ;  /* 0x0000000c000c7213 */ /* 0x000fe20000000000 */
[----:B-1----:R-:W-:Y:S01]  /*149c0*/  FMUL.FTZ R16, R29, R0 ;  /* 0x000000001d107220 */ /* 0x002fe20000410000 */
[----:B------:R-:W-:Y:S01]  /*149d0*/  IABS R13, R13 ;  /* 0x0000000d000d7213 */ /* 0x000fe20000000000 */
[----:B------:R-:W-:Y:S01]  /*149e0*/  IMAD.MOV.U32 R95, RZ, RZ, R106 ;  /* 0x000000ffff5f7224 */ /* 0x000fe200078e006a */
[----:B------:R-:W-:Y:S01]  /*149f0*/  I2FP.F32.S32 R12, R12 ;  /* 0x0000000c000c7245 */ /* 0x000fe20000201400 */
[----:B------:R-:W-:Y:S01]  /*14a00*/  IMAD.MOV.U32 R93, RZ, RZ, R67 ;  /* 0x000000ffff5d7224 */ /* 0x000fe200078e0043 */
[----:B------:R1:W5:Y:S01]  /*14a10*/  LDL.LU R36, [R1+0x68] ;  /* 0x0000680001247983 */ /* 0x0003620000300800 */
[----:B----4-:R-:W-:Y:S02]  /*14a20*/  I2FP.F32.S32 R14, R13 ;  /* 0x0000000d000e7245 */ /* 0x010fe40000201400 */
[----:B--2---:R-:W-:Y:S01]  /*14a30*/  FFMA.FTZ R13, -R222, R12, R18 ;  /* 0x0000000cde0d7223 */ /* 0x004fe20000010112 */
[----:B------:R3:W2:Y:S01]  /*14a40*/  MUFU.TANH R24, R16 ;  /* 0x0000001000187308 */ /* 0x0006a20000002400 */
[----:B------:R-:W-:Y:S01]  /*14a50*/  FSEL R106, R15, -INF , !P5 ;  /* 0xff8000000f6a7808 */ /* 0x000fe20006800000 */
[----:B------:R-:W-:-:S02]  /*14a60*/  VIADD R12, R3, 0xfffffea8 ;  /* 0xfffffea8030c7836 */ /* 0x000fc40000000000 */
[----:B------:R-:W-:-:S03]  /*14a70*/  FMUL.FTZ R15, R30, R0 ;  /* 0x000000001e0f7220 */ /* 0x000fc60000410000 */
[----:B------:R-:W-:Y:S01]  /*14a80*/  ISETP.GE.AND P5, PT, R12, R226, PT ;  /* 0x000000e20c00720c */ /* 0x000fe20003fa6270 */
[----:B------:R4:W1:Y:S01]  /*14a90*/  MUFU.TANH R18, R15 ;  /* 0x0000000f00127308 */ /* 0x0008620000002400 */
[----:B---3--:R-:W-:Y:S01]  /*14aa0*/  FFMA.FTZ R16, -R222, R14, R17 ;  /* 0x0000000ede107223 */ /* 0x008fe20000010111 */
        /* <DEDUP_REMOVED lines=13> */
[----:B------:R-:W3:Y:S01]  /*14b80*/  LDSM.16.M88.4 R28, [R103+0x8000] ;  /* 0x00800000671c783b */ /* 0x000ee20000000200 */
[----:B------:R-:W-:Y:S01]  /*14b90*/  I2FP.F32.S32 R14, R12 ;  /* 0x0000000c000e7245 */ /* 0x000fe20000201400 */
[----:B------:R1:W4:Y:S02]  /*14ba0*/  MUFU.TANH R19, R15 ;  /* 0x0000000f00137308 */ /* 0x0003240000002400 */
[----:B------:R-:W-:Y:S01]  /*14bb0*/  I2FP.F32.S32 R12, R13 ;  /* 0x0000000d000c7245 */ /* 0x000fe20000201400 */
[----:B------:R-:W-:Y:S01]  /*14bc0*/  IMAD.MOV.U32 R92, RZ, RZ, R70 ;  /* 0x000000ffff5c7224 */ /* 0x000fe200078e0046 */
[----:B------:R-:W-:-:S03]  /*14bd0*/  IADD3 R13, PT, PT, R39, 0x157, -R2 ;  /* 0x00000157270d7810 */ /* 0x000fc60007ffe802 */
[C---:B--2---:R-:W-:Y:S01]  /*14be0*/  FFMA.FTZ R16, -R222.reuse, R12, R24 ;  /* 0x0000000cde107223 */ /* 0x044fe20000010118 */
[----:B------:R-:W-:Y:S02]  /*14bf0*/  VIADD R12, R3, 0xfffffea9 ;  /* 0xfffffea9030c7836 */ /* 0x000fe40000000000 */
[----:B-1----:R-:W-:Y:S01]  /*14c00*/  FFMA.FTZ R15, -R222, R14, R18 ;  /* 0x0000000ede0f7223 */ /* 0x002fe20000010112 */
[----:B------:R-:W-:Y:S01]  /*14c10*/  FMUL.FTZ R18, R32, R0 ;  /* 0x0000000020127220 */ /* 0x000fe20000410000 */
[----:B------:R-:W-:Y:S01]  /*14c20*/  IABS R13, R13 ;  /* 0x0000000d000d7213 */ /* 0x000fe20000000000 */
[----:B------:R-:W-:Y:S04]  /*14c30*/  HMMA.16816.F32.BF16 R48, R8, R20, R92 ;  /* 0x000000140830723c */ /* 0x000fe8000004185c */
[----:B------:R-:W1:Y:S01]  /*14c40*/  MUFU.TANH R18, R18 ;  /* 0x0000001200127308 */ /* 0x000e620000002400 */
[----:B------:R-:W-:Y:S01]  /*14c50*/  IADD3 R14, PT, PT, R225, 0x150, -R2 ;  /* 0x00000150e10e7810 */ /* 0x000fe20007ffe802 */
[----:B------:R-:W-:Y:S01]  /*14c60*/  IMAD.MOV.U32 R94, RZ, RZ, R99 ;  /* 0x000000ffff5e7224 */ /* 0x000fe200078e0063 */
[----:B------:R-:W-:-:S02]  /*14c70*/  FSEL R99, R17, -INF , !P4 ;  /* 0xff80000011637808 */ /* 0x000fc40006000000 */
[----:B------:R-:W-:Y:S02]  /*14c80*/  FSEL R15, R15, -INF , P5 ;  /* 0xff8000000f0f7808 */ /* 0x000fe40002800000 */
[----:B------:R-:W-:Y:S02]  /*14c90*/  ISETP.GE.AND P4, PT, R12, R226, PT ;  /* 0x000000e20c00720c */ /* 0x000fe40003f86270 */
[----:B------:R-:W-:Y:S01]  /*14ca0*/  I2FP.F32.S32 R13, R13 ;  /* 0x0000000d000d7245 */ /* 0x000fe20000201400 */
[----:B------:R-:W-:Y:S01]  /*14cb0*/  IMAD.MOV.U32 R95, RZ, RZ, R66 ;  /* 0x000000ffff5f7224 */ /* 0x000fe200078e0042 */
[----:B------:R-:W-:Y:S02]  /*14cc0*/  IABS R14, R14 ;  /* 0x0000000e000e7213 */ /* 0x000fe40000000000 */
[----:B------:R-:W-:Y:S01]  /*14cd0*/  FSEL R66, R15, -INF , !P3 ;  /* 0xff8000000f427808 */ /* 0x000fe20005800000 */
[----:B----4-:R-:W-:Y:S01]  /*14ce0*/  FFMA.FTZ R13, -R222, R13, R19 ;  /* 0x0000000dde0d7223 */ /* 0x010fe20000010113 */
[----:B------:R-:W-:-:S02]  /*14cf0*/  FSEL R15, R16, -INF , P4 ;  /* 0xff800000100f7808 */ /* 0x000fc40002000000 */
[C---:B------:R-:W-:Y:S02]  /*14d00*/  ISETP.GE.AND P5, PT, R12.reuse, R224, PT ;  /* 0x000000e00c00720c */ /* 0x040fe40003fa6270 */
[C---:B------:R-:W-:Y:S02]  /*14d10*/  ISETP.GE.AND P3, PT, R12.reuse, R229, PT ;  /* 0x000000e50c00720c */ /* 0x040fe40003f66270 */
[----:B------:R-:W-:Y:S02]  /*14d20*/  I2FP.F32.S32 R14, R14 ;  /* 0x0000000e000e7245 */ /* 0x000fe40000201400 */
[----:B------:R-:W-:Y:S01]  /*14d30*/  ISETP.GE.AND P4, PT, R12, R228, PT ;  /* 0x000000e40c00720c */ /* 0x000fe20003f86270 */
[----:B------:R-:W-:Y:S02]  /*14d40*/  VIADD R12, R3, 0xfffffeb0 ;  /* 0xfffffeb0030c7836 */ /* 0x000fe40000000000 */
[----:B-1----:R-:W-:Y:S01]  /*14d50*/  FFMA.FTZ R14, -R222, R14, R18 ;  /* 0x0000000ede0e7223 */ /* 0x002fe20000010112 */
[----:B------:R-:W-:Y:S01]  /*14d60*/  FSEL R13, R13, -INF , P4 ;  /* 0xff8000000d0d7808 */ /* 0x000fe20002000000 */
[----:B------:R-:W-:Y:S01]  /*14d70*/  IMAD.MOV.U32 R93, RZ, RZ, R97 ;  /* 0x000000ffff5d7224 */ /* 0x000fe200078e0061 */
[----:B------:R-:W-:Y:S01]  /*14d80*/  ISETP.GE.AND P4, PT, R12, R226, PT ;  /* 0x000000e20c00720c */ /* 0x000fe20003f86270 */
[----:B------:R-:W-:Y:S01]  /*14d90*/  FMUL.FTZ R16, R34, R0 ;  /* 0x0000000022107220 */ /* 0x000fe20000410000 */
[----:B------:R-:W-:Y:S01]  /*14da0*/  HMMA.16816.F32.BF16 R24, R4, R26, R40 ;  /* 0x0000001a0418723c */ /* 0x000fe20000041828 */
[----:B------:R-:W-:Y:S01]  /*14db0*/  FSEL R97, R15, -INF , !P5 ;  /* 0xff8000000f617808 */ /* 0x000fe20006800000 */
[----:B------:R-:W-:-:S02]  /*14dc0*/  IMAD.MOV.U32 R92, RZ, RZ, R96 ;  /* 0x000000ffff5c7224 */ /* 0x000fc400078e0060 */
[----:B------:R-:W-:Y:S01]  /*14dd0*/  FMUL.FTZ R15, R35, R0 ;  /* 0x00000000230f7220 */ /* 0x000fe20000410000 */
[----:B------:R-:W-:Y:S01]  /*14de0*/  FSEL R96, R13, -INF , !P3 ;  /* 0xff8000000d607808 */ /* 0x000fe20005800000 */
[----:B------:R1:W2:Y:S01]  /*14df0*/  MUFU.TANH R17, R16 ;  /* 0x0000001000117308 */ /* 0x0002a20000002400 */
[----:B------:R-:W-:Y:S02]  /*14e00*/  FSEL R18, R14, -INF , P4 ;  /* 0xff8000000e127808 */ /* 0x000fe40002000000 */
[C---:B------:R-:W-:Y:S02]  /*14e10*/  ISETP.GE.AND P5, PT, R12.reuse, R224, PT ;  /* 0x000000e00c00720c */ /* 0x040fe40003fa6270 */
[C---:B------:R-:W-:Y:S02]  /*14e20*/  ISETP.GE.AND P3, PT, R12.reuse, R229, PT ;  /* 0x000000e50c00720c */ /* 0x040fe40003f66270 */
[----:B------:R-:W-:Y:S01]  /*14e30*/  ISETP.GE.AND P4, PT, R12, R228, PT ;  /* 0x000000e40c00720c */ /* 0x000fe20003f86270 */
[----:B------:R4:W-:Y:S01]  /*14e40*/  MUFU.TANH R21, R15 ;  /* 0x0000000f00157308 */ /* 0x0009e20000002400 */
[----:B------:R-:W-:-:S02]  /*14e50*/  IADD3 R12, PT, PT, R39, 0x150, -R2 ;  /* 0x00000150270c7810 */ /* 0x000fc40007ffe802 */
[----:B------:R-:W-:Y:S02]  /*14e60*/  IADD3 R14, PT, PT, R39, 0x14f, -R2 ;  /* 0x0000014f270e7810 */ /* 0x000fe40007ffe802 */
[----:B------:R-:W-:Y:S01]  /*14e70*/  IABS R13, R12 ;  /* 0x0000000c000d7213 */ /* 0x000fe20000000000 */
[----:B-1----:R-:W-:Y:S01]  /*14e80*/  FMUL.FTZ R16, R33, R0 ;  /* 0x0000000021107220 */ /* 0x002fe20000410000 */
[----:B------:R-:W-:-:S03]  /*14e90*/  IABS R12, R14 ;  /* 0x0000000e000c7213 */ /* 0x000fc60000000000 */
[----:B------:R1:W3:Y:S01]  /*14ea0*/  MUFU.TANH R20, R16 ;  /* 0x0000001000147308 */ /* 0x0002e20000002400 */
        /* <DEDUP_REMOVED lines=8> */
[C---:B--2---:R-:W-:Y:S01]  /*14f30*/  FFMA.FTZ R17, -R222.reuse, R15, R17 ;  /* 0x0000000fde117223 */ /* 0x044fe20000010111 */
[----:B-1----:R-:W-:Y:S01]  /*14f40*/  IADD3 R16, PT, PT, R225, 0x148, -R2 ;  /* 0x00000148e1107810 */ /* 0x002fe20007ffe802 */
[----:B------:R-:W1:Y:S02]  /*14f50*/  MUFU.TANH R19, R19 ;  /* 0x0000001300137308 */ /* 0x000e640000002400 */
[C---:B---3--:R-:W-:Y:S01]  /*14f60*/  FFMA.FTZ R15, -R222.reuse, R12, R20 ;  /* 0x0000000cde0f7223 */ /* 0x048fe20000010114 */
[----:B------:R-:W-:Y:S01]  /*14f70*/  VIADD R12, R3, 0xfffffeb1 ;  /* 0xfffffeb1030c7836 */ /* 0x000fe20000000000 */
[----:B------:R-:W-:Y:S01]  /*14f80*/  IABS R13, R16 ;  /* 0x00000010000d7213 */ /* 0x000fe20000000000 */
[----:B------:R-:W-:Y:S01]  /*14f90*/  FFMA.FTZ R16, -R222, R14, R21 ;  /* 0x0000000ede107223 */ /* 0x000fe20000010115 */
[----:B------:R-:W-:-:S02]  /*14fa0*/  FSEL R14, R17, -INF , P4 ;  /* 0xff800000110e7808 */ /* 0x000fc40002000000 */
[----:B------:R-:W-:Y:S01]  /*14fb0*/  ISETP.GE.AND P4, PT, R12, R226, PT ;  /* 0x000000e20c00720c */ /* 0x000fe20003f86270 */
[----:B------:R-:W-:Y:S01]  /*14fc0*/  IMAD.MOV.U32 R70, RZ, RZ, R91 ;  /* 0x000000ffff467224 */ /* 0x000fe200078e005b */
[----:B------:R-:W-:Y:S01]  /*14fd0*/  FSEL R91, R14, -INF , !P3 ;  /* 0xff8000000e5b7808 */ /* 0x000fe20005800000 */
[----:B------:R-:W-:Y:S01]  /*14fe0*/  IMAD.MOV.U32 R71, RZ, RZ, R100 ;  /* 0x000000ffff477224 */ /* 0x000fe200078e0064 */
[----:B------:R-:W-:Y:S02]  /*14ff0*/  FSEL R100, R18, -INF , !P5 ;  /* 0xff80000012647808 */ /* 0x000fe40006800000 */
[----:B------:R-:W-:Y:S02]  /*15000*/  FSEL R15, R15, -INF , P4 ;  /* 0xff8000000f0f7808 */ /* 0x000fe40002000000 */
[----:B------:R-:W-:Y:S02]  /*15010*/  ISETP.GE.AND P5, PT, R12, R224, PT ;  /* 0x000000e00c00720c */ /* 0x000fe40003fa6270 */
[----:B------:R-:W-:-:S02]  /*15020*/  I2FP.F32.S32 R13, R13 ;  /* 0x0000000d000d7245 */ /* 0x000fc40000201400 */
[C---:B------:R-:W-:Y:S02]  /*15030*/  ISETP.GE.AND P3, PT, R12.reuse, R229, PT ;  /* 0x000000e50c00720c */ /* 0x040fe40003f66270 */
[----:B------:R-:W-:Y:S01]  /*15040*/  ISETP.GE.AND P4, PT, R12, R228, PT ;  /* 0x000000e40c00720c */ /* 0x000fe20003f86270 */
[----:B------:R-:W-:Y:S02]  /*15050*/  VIADD R12, R3, 0xfffffeb8 ;  /* 0xfffffeb8030c7836 */ /* 0x000fe40000000000 */
[----:B-1----:R-:W-:Y:S01]  /*15060*/  FFMA.FTZ R14, -R222, R13, R19 ;  /* 0x0000000dde0e7223 */ /* 0x002fe20000010113 */
[----:B------:R-:W-:Y:S02]  /*15070*/  FSEL R98, R15, -INF , !P5 ;  /* 0xff8000000f627808 */ /* 0x000fe40006800000 */
[----:B------:R-:W-:-:S04]  /*15080*/  ISETP.GE.AND P5, PT, R12, R226, PT ;  /* 0x000000e20c00720c */ /* 0x000fc80003fa6270 */
[----:B------:R-:W-:Y:S01]  /*15090*/  FSEL R15, R14, -INF , P5 ;  /* 0xff8000000e0f7808 */ /* 0x000fe20002800000 */
[-C--:B------:R-:W-:Y:S01]  /*150a0*/  FMUL.FTZ R14, R25, R0.reuse ;  /* 0x00000000190e7220 */ /* 0x080fe20000410000 */
[----:B------:R-:W-:Y:S01]  /*150b0*/  FSEL R13, R16, -INF , P4 ;  /* 0xff800000100d7808 */ /* 0x000fe20002000000 */
[----:B------:R-:W-:Y:S01]  /*150c0*/  FMUL.FTZ R17, R26, R0 ;  /* 0x000000001a117220 */ /* 0x000fe20000410000 */
[----:B------:R-:W-:Y:S01]  /*150d0*/  HMMA.16816.F32.BF16 R32, R8, R22, R92 ;  /* 0x000000160820723c */ /* 0x000fe2000004185c */
[----:B------:R1:W2:Y:S01]  /*150e0*/  MUFU.TANH R18, R14 ;  /* 0x0000000e00127308 */ /* 0x0002a20000002400 */
[----:B------:R-:W-:Y:S02]  /*150f0*/  FSEL R94, R13, -INF , !P3 ;  /* 0xff8000000d5e7808 */ /* 0x000fe40005800000 */
[----:B------:R-:W-:-:S04]  /*15100*/  IADD3 R13, PT, PT, R225, 0x147, -R2 ;  /* 0x00000147e10d7810 */ /* 0x000fc80007ffe802 */
[----:B------:R-:W-:Y:S01]  /*15110*/  HMMA.16816.F32.BF16 R20, R4, R28, R48 ;  /* 0x0000001c0414723c */ /* 0x000fe20000041830 */
[----:B------:R-:W3:Y:S01]  /*15120*/  MUFU.TANH R17, R17 ;  /* 0x0000001100117308 */ /* 0x000ee20000002400 */
[----:B------:R-:W-:Y:S02]  /*15130*/  IABS R13, R13 ;  /* 0x0000000d000d7213 */ /* 0x000fe40000000000 */
[C---:B------:R-:W-:Y:S02]  /*15140*/  ISETP.GE.AND P4, PT, R12.reuse, R224, PT ;  /* 0x000000e00c00720c */ /* 0x040fe40003f86270 */
[C---:B------:R-:W-:Y:S02]  /*15150*/  ISETP.GE.AND P3, PT, R12.reuse, R229, PT ;  /* 0x000000e50c00720c */ /* 0x040fe40003f66270 */
[----:B------:R-:W-:Y:S02]  /*15160*/  ISETP.GE.AND P5, PT, R12, R228, PT ;  /* 0x000000e40c00720c */ /* 0x000fe40003fa6270 */
[----:B------:R-:W-:-:S02]  /*15170*/  IADD3 R12, PT, PT, R39, 0x148, -R2 ;  /* 0x00000148270c7810 */ /* 0x000fc40007ffe802 */
[----:B-1----:R-:W-:Y:S02]  /*15180*/  I2FP.F32.S32 R14, R13 ;  /* 0x0000000d000e7245 */ /* 0x002fe40000201400 */
[----:B------:R-:W-:Y:S01]  /*15190*/  IABS R12, R12 ;  /* 0x0000000c000c7213 */ /* 0x000fe20000000000 */
[----:B------:R-:W-:Y:S02]  /*151a0*/  FMUL.FTZ R16, R27, R0 ;  /* 0x000000001b107220 */ /* 0x000fe40000410000 */
[----:B--2---:R-:W-:Y:S01]  /*151b0*/  FFMA.FTZ R18, -R222, R14, R18 ;  /* 0x0000000ede127223 */ /* 0x004fe20000010112 */
[----:B------:R-:W-:Y:S02]  /*151c0*/  I2FP.F32.S32 R12, R12 ;  /* 0x0000000c000c7245 */ /* 0x000fe40000201400 */
[----:B------:R-:W-:Y:S01]  /*151d0*/  IADD3 R14, PT, PT, R39, 0x147, -R2 ;  /* 0x00000147270e7810 */ /* 0x000fe20007ffe802 */
[----:B------:R1:W2:Y:S01]  /*151e0*/  MUFU.TANH R28, R16 ;  /* 0x00000010001c7308 */ /* 0x0002a20000002400 */
[----:B------:R-:W-:Y:S01]  /*151f0*/  FMUL.FTZ R19, R20, R0 ;  /* 0x0000000014137220 */ /* 0x000fe20000410000 */
[----:B---3--:R-:W-:Y:S01]  /*15200*/  FFMA.FTZ R13, -R222, R12, R17 ;  /* 0x0000000cde0d7223 */ /* 0x008fe20000010111 */
[----:B------:R-:W-:Y:S01]  /*15210*/  IABS R14, R14 ;  /* 0x0000000e000e7213 */ /* 0x000fe20000000000 */
[----:B------:R-:W-:Y:S01]  /*15220*/  VIADD R12, R3, 0xfffffeb9 ;  /* 0xfffffeb9030c7836 */ /* 0x000fe20000000000 */
[----:B------:R-:W-:-:S03]  /*15230*/  FSEL R95, R15, -INF , !P4 ;  /* 0xff8000000f5f7808 */ /* 0x000fc60006000000 */
[----:B------:R-:W-:Y:S01]  /*15240*/  IMAD.MOV.U32 R15, RZ, RZ, R14 ;  /* 0x000000ffff0f7224 */ /* 0x000fe200078e000e */
[----:B------:R-:W-:Y:S01]  /*15250*/  MUFU.TANH R20, R19 ;  /* 0x0000001300147308 */ /* 0x000fe20000002400 */
[----:B-1----:R-:W-:-:S07]  /*15260*/  FMUL.FTZ R16, R22, R0 ;  /* 0x0000000016107220 */ /* 0x002fce0000410000 */
[----:B------:R1:W3:Y:S01]  /*15270*/  MUFU.TANH R22, R16 ;  /* 0x0000001000167308 */ /* 0x0002e20000002400 */
[----:B------:R-:W-:Y:S01]  /*15280*/  ISETP.GE.AND P4, PT, R12, R226, PT ;  /* 0x000000e20c00720c */ /* 0x000fe20003f86270 */
[----:B------:R-:W-:Y:S01]  /*15290*/  HMMA.16816.F32.BF16 R40, R8, R44, R68 ;  /* 0x0000002c0828723c */ /* 0x000fe20000041844 */
[----:B------:R-:W-:Y:S01]  /*152a0*/  FSEL R17, R13, -INF , P5 ;  /* 0xff8000000d117808 */ /* 0x000fe20002800000 */
[----:B------:R-:W-:Y:S01]  /*152b0*/  IMAD.MOV.U32 R70, RZ, RZ, R120 ;  /* 0x000000ffff467224 */ /* 0x000fe200078e0078 */
[----:B------:R-:W-:Y:S01]  /*152c0*/  IADD3 R13, PT, PT, R39, 0x140, -R2 ;  /* 0x00000140270d7810 */ /* 0x000fe20007ffe802 */
[----:B------:R-:W-:Y:S01]  /*152d0*/  IMAD.MOV.U32 R120, RZ, RZ, R86 ;  /* 0x000000ffff787224 */ /* 0x000fe200078e0056 */
[----:B------:R-:W-:Y:S02]  /*152e0*/  I2FP.F32.S32 R15, R15 ;  /* 0x0000000f000f7245 */ /* 0x000fe40000201400 */
[----:B------:R-:W-:Y:S02]  /*152f0*/  FSEL R86, R17, -INF , !P3 ;  /* 0xff80000011567808 */ /* 0x000fe40005800000 */
[----:B-1----:R-:W-:-:S04]  /*15300*/  IADD3 R16, PT, PT, R225, 0x140, -R2 ;  /* 0x00000140e1107810 */ /* 0x002fc80007ffe802 */
[----:B------:R-:W-:Y:S02]  /*15310*/  IABS R14, R16 ;  /* 0x00000010000e7213 */ /* 0x000fe40000000000 */
[----:B------:R-:W-:Y:S02]  /*15320*/  FSEL R18, R18, -INF , P4 ;  /* 0xff80000012127808 */ /* 0x000fe40002000000 */
[C---:B------:R-:W-:Y:S02]  /*15330*/  ISETP.GE.AND P5, PT, R12.reuse, R224, PT ;  /* 0x000000e00c00720c */ /* 0x040fe40003fa6270 */
[C---:B------:R-:W-:Y:S02]  /*15340*/  ISETP.GE.AND P3, PT, R12.reuse, R229, PT ;  /* 0x000000e50c00720c */ /* 0x040fe40003f66270 */
[----:B------:R-:W-:Y:S01]  /*15350*/  ISETP.GE.AND P4, PT, R12, R228, PT ;  /* 0x000000e40c00720c */ /* 0x000fe20003f86270 */
[----:B------:R-:W-:Y:S01]  /*15360*/  IMAD.MOV.U32 R12, RZ, RZ, R14 ;  /* 0x000000ffff0c7224 */ /* 0x000fe200078e000e */
[----:B------:R-:W-:Y:S01]  /*15370*/  IABS R13, R13 ;  /* 0x0000000d000d7213 */ /* 0x000fe20000000000 */
[----:B--2---:R-:W-:Y:S01]  /*15380*/  FFMA.FTZ R14, -R222, R15, R28 ;  /* 0x0000000fde0e7223 */ /* 0x004fe2000001011c */
[----:B------:R-:W-:-:S02]  /*15390*/  FMUL.FTZ R15, R21, R0 ;  /* 0x00000000150f7220 */ /* 0x000fc40000410000 */
[----:B------:R-:W-:Y:S02]  /*153a0*/  I2FP.F32.S32 R13, R13 ;  /* 0x0000000d000d7245 */ /* 0x000fe40000201400 */
[----:B------:R-:W-:Y:S01]  /*153b0*/  I2FP.F32.S32 R12, R12 ;  /* 0x0000000c000c7245 */ /* 0x000fe20000201400 */
[----:B------:R1:W2:Y:S02]  /*153c0*/  MUFU.TANH R19, R15 ;  /* 0x0000000f00137308 */ /* 0x0002a40000002400 */
[----:B---3--:R-:W-:Y:S01]  /*153d0*/  FFMA.FTZ R16, -R222, R13, R22 ;  /* 0x0000000dde107223 */ /* 0x008fe20000010116 */
[----:B------:R-:W-:Y:S01]  /*153e0*/  IADD3 R13, PT, PT, R225, 0x13f, -R2 ;  /* 0x0000013fe10d7810 */ /* 0x000fe20007ffe802 */
[----:B------:R-:W-:Y:S01]  /*153f0*/  HMMA.16816.F32.BF16 R24, R4, R30, R32 ;  /* 0x0000001e0418723c */ /* 0x000fe20000041820 */
[----:B------:R-:W-:Y:S01]  /*15400*/  FSEL R14, R14, -INF , P4 ;  /* 0xff8000000e0e7808 */ /* 0x000fe20002000000 */
[----:B------:R-:W3:Y:S01]  /*15410*/  LDSM.16.M88.4 R32, [R103+0x8800] ;  /* 0x008800006720783b */ /* 0x000ee20000000200 */
[----:B------:R-:W-:Y:S01]  /*15420*/  IABS R13, R13 ;  /* 0x0000000d000d7213 */ /* 0x000fe20000000000 */
[----:B-1----:R-:W-:Y:S01]  /*15430*/  FFMA.FTZ R15, -R222, R12, R20 ;  /* 0x0000000cde0f7223 */ /* 0x002fe20000010114 */
[----:B------:R-:W-:-:S02]  /*15440*/  VIADD R12, R3, 0xfffffec0 ;  /* 0xfffffec0030c7836 */ /* 0x000fc40000000000 */
[----:B------:R-:W-:-:S03]  /*15450*/  I2FP.F32.S32 R13, R13 ;  /* 0x0000000d000d7245 */ /* 0x000fc60000201400 */
[----:B------:R-:W-:Y:S02]  /*15460*/  ISETP.GE.AND P4, PT, R12, R226, PT ;  /* 0x000000e20c00720c */ /* 0x000fe40003f86270 */
[----:B------:R-:W-:Y:S02]  /*15470*/  FSEL R88, R18, -INF , !P5 ;  /* 0xff80000012587808 */ /* 0x000fe40006800000 */
[----:B------:R-:W-:Y:S02]  /*15480*/  FSEL R15, R15, -INF , P4 ;  /* 0xff8000000f0f7808 */ /* 0x000fe40002000000 */
[----:B------:R-:W-:Y:S02]  /*15490*/  FSEL R89, R14, -INF , !P3 ;  /* 0xff8000000e597808 */ /* 0x000fe40005800000 */
[C---:B------:R-:W-:Y:S02]  /*154a0*/  ISETP.GE.AND P4, PT, R12.reuse, R228, PT ;  /* 0x000000e40c00720c */ /* 0x040fe40003f86270 */
[----:B------:R-:W-:-:S02]  /*154b0*/  ISETP.GE.AND P5, PT, R12, R224, PT ;  /* 0x000000e00c00720c */ /* 0x000fc40003fa6270 */
[----:B------:R-:W-:Y:S01]  /*154c0*/  ISETP.GE.AND P3, PT, R12, R229, PT ;  /* 0x000000e50c00720c */ /* 0x000fe20003f66270 */
[----:B------:R-:W-:Y:S02]  /*154d0*/  VIADD R12, R3, 0xfffffec1 ;  /* 0xfffffec1030c7836 */ /* 0x000fe40000000000 */
[----:B--2---:R-:W-:Y:S01]  /*154e0*/  FFMA.FTZ R14, -R222, R13, R19 ;  /* 0x0000000dde0e7223 */ /* 0x004fe20000010113 */
[----:B------:R-:W-:Y:S01]  /*154f0*/  FSEL R13, R16, -INF , P4 ;  /* 0xff800000100d7808 */ /* 0x000fe20002000000 */
[----:B------:R-:W-:Y:S01]  /*15500*/  FMUL.FTZ R17, R23, R0 ;  /* 0x0000000017117220 */ /* 0x000fe20000410000 */
[----:B------:R-:W-:Y:S02]  /*15510*/  FSEL R131, R15, -INF , !P5 ;  /* 0xff8000000f837808 */ /* 0x000fe40006800000 */
[----:B------:R-:W-:Y:S02]  /*15520*/  ISETP.GE.AND P5, PT, R12, R226, PT ;  /* 0x000000e20c00720c */ /* 0x000fe40003fa6270 */
[----:B------:R-:W-:-:S02]  /*15530*/  FSEL R90, R13, -INF , !P3 ;  /* 0xff8000000d5a7808 */ /* 0x000fc40005800000 */
[--C-:B------:R-:W-:Y:S01]  /*15540*/  IADD3 R13, PT, PT, R39, 0x13f, -R2.reuse ;  /* 0x0000013f270d7810 */ /* 0x100fe20007ffe802 */
[----:B------:R-:W1:Y:S01]  /*15550*/  MUFU.TANH R17, R17 ;  /* 0x0000001100117308 */ /* 0x000e620000002400 */
[----:B------:R-:W-:Y:S01]  /*15560*/  FSEL R15, R14, -INF , P5 ;  /* 0xff8000000e0f7808 */ /* 0x000fe20002800000 */
[----:B------:R-:W-:Y:S01]  /*15570*/  FMUL.FTZ R16, R24, R0 ;  /* 0x0000000018107220 */ /* 0x000fe20000410000 */
[C---:B------:R-:W-:Y:S02]  /*15580*/  ISETP.GE.AND P4, PT, R12.reuse, R224, PT ;  /* 0x000000e00c00720c */ /* 0x040fe40003f86270 */
[C---:B------:R-:W-:Y:S02]  /*15590*/  ISETP.GE.AND P3, PT, R12.reuse, R229, PT ;  /* 0x000000e50c00720c */ /* 0x040fe40003f66270 */
[----:B------:R-:W-:Y:S02]  /*155a0*/  ISETP.GE.AND P5, PT, R12, R228, PT ;  /* 0x000000e40c00720c */ /* 0x000fe40003fa6270 */
[----:B------:R-:W-:Y:S01]  /*155b0*/  IABS R12, R13 ;  /* 0x0000000d000c7213 */ /* 0x000fe20000000000 */
[----:B------:R2:W4:Y:S01]  /*155c0*/  MUFU.TANH R19, R16 ;  /* 0x0000001000137308 */ /* 0x0005220000002400 */
[----:B------:R-:W-:-:S03]  /*155d0*/  IADD3 R14, PT, PT, R225, 0x138, -R2 ;  /* 0x00000138e10e7810 */ /* 0x000fc60007ffe802 */
[----:B------:R-:W-:Y:S01]  /*155e0*/  IMAD.MOV.U32 R13, RZ, RZ, R12 ;  /* 0x000000ffff0d7224 */ /* 0x000fe200078e000c */
[----:B------:R-:W-:-:S04]  /*155f0*/  IABS R12, R14 ;  /* 0x0000000e000c7213 */ /* 0x000fc80000000000 */
[----:B------:R-:W-:-:S05]  /*15600*/  I2FP.F32.S32 R13, R13 ;  /* 0x0000000d000d7245 */ /* 0x000fca0000201400 */
[----:B-1----:R-:W-:Y:S01]  /*15610*/  FFMA.FTZ R14, -R222, R13, R17 ;  /* 0x0000000dde0e7223 */ /* 0x002fe20000010111 */
[----:B------:R-:W-:Y:S01]  /*15620*/  I2FP.F32.S32 R13, R12 ;  /* 0x0000000c000d7245 */ /* 0x000fe20000201400 */
[----:B--2---:R-:W-:Y:S01]  /*15630*/  FMUL.FTZ R16, R25, R0 ;  /* 0x0000000019107220 */ /* 0x004fe20000410000 */
[----:B------:R-:W-:-:S03]  /*15640*/  VIADD R12, R3, 0xfffffec8 ;  /* 0xfffffec8030c7836 */ /* 0x000fc60000000000 */
[----:B------:R4:W-:Y:S01]  /*15650*/  MUFU.TANH R21, R16 ;  /* 0x0000001000157308 */ /* 0x0009e20000002400 */
[----:B---3--:R-:W-:Y:S01]  /*15660*/  HMMA.16816.F32.BF16 R28, R4, R32, R40 ;  /* 0x00000020041c723c */ /* 0x008fe20000041828 */
[-C--:B------:R-:W-:Y:S01]  /*15670*/  FMUL.FTZ R17, R26, R0.reuse ;  /* 0x000000001a117220 */ /* 0x080fe20000410000 */
[----:B------:R-:W-:Y:S01]  /*15680*/  FMUL.FTZ R18, R27, R0 ;  /* 0x000000001b127220 */ /* 0x000fe20000410000 */
[----:B------:R-:W-:Y:S01]  /*15690*/  FSEL R92, R15, -INF , !P4 ;  /* 0xff8000000f5c7808 */ /* 0x000fe20006000000 */
[----:B------:R-:W-:Y:S01]  /*156a0*/  IMAD.MOV.U32 R71, RZ, RZ, R85 ;  /* 0x000000ffff477224 */ /* 0x000fe200078e0055 */
[----:B------:R-:W-:Y:S01]  /*156b0*/  ISETP.GE.AND P4, PT, R12, R226, PT ;  /* 0x000000e20c00720c */ /* 0x000fe20003f86270 */
[----:B------:R-:W1:Y:S01]  /*156c0*/  LDSM.16.M88.4 R40, [R56+0x9000] ;  /* 0x009000003828783b */ /* 0x000e620000000200 */
[----:B------:R-:W-:Y:S01]  /*156d0*/  IADD3 R15, PT, PT, R225, 0x137, -R2 ;  /* 0x00000137e10f7810 */ /* 0x000fe20007ffe802 */
[----:B------:R2:W-:Y:S01]  /*156e0*/  MUFU.TANH R20, R18 ;  /* 0x0000001200147308 */ /* 0x0005e20000002400 */
[----:B----4-:R-:W-:Y:S01]  /*156f0*/  FFMA.FTZ R16, -R222, R13, R19 ;  /* 0x0000000dde107223 */ /* 0x010fe20000010113 */
[----:B------:R-:W-:-:S02]  /*15700*/  FSEL R13, R14, -INF , P5 ;  /* 0xff8000000e0d7808 */ /* 0x000fc40002800000 */
[--C-:B------:R-:W-:Y:S02]  /*15710*/  IADD3 R14, PT, PT, R39, 0x138, -R2.reuse ;  /* 0x00000138270e7810 */ /* 0x100fe40007ffe802 */
[----:B------:R-:W-:Y:S02]  /*15720*/  FSEL R85, R13, -INF , !P3 ;  /* 0xff8000000d557808 */ /* 0x000fe40005800000 */
[----:B------:R3:W4:Y:S01]  /*15730*/  MUFU.TANH R19, R17 ;  /* 0x0000001100137308 */ /* 0x0007220000002400 */
[----:B------:R-:W-:Y:S02]  /*15740*/  IADD3 R13, PT, PT, R39, 0x137, -R2 ;  /* 0x00000137270d7810 */ /* 0x000fe40007ffe802 */
[----:B--2---:R-:W-:Y:S02]  /*15750*/  FSEL R18, R16, -INF , P4 ;  /* 0xff80000010127808 */ /* 0x004fe40002000000 */
[C---:B------:R-:W-:Y:S02]  /*15760*/  ISETP.GE.AND P5, PT, R12.reuse, R224, PT ;  /* 0x000000e00c00720c */ /* 0x040fe40003fa6270 */
[----:B------:R-:W-:-:S02]  /*15770*/  ISETP.GE.AND P3, PT, R12, R229, PT ;  /* 0x000000e50c00720c */ /* 0x000fc40003f66270 */
[----:B------:R-:W-:Y:S02]  /*15780*/  IABS R14, R14 ;  /* 0x0000000e000e7213 */ /* 0x000fe40000000000 */
[----:B------:R-:W-:Y:S02]  /*15790*/  ISETP.GE.AND P4, PT, R12, R228, PT ;  /* 0x000000e40c00720c */ /* 0x000fe40003f86270 */
[----:B------:R-:W-:Y:S02]  /*157a0*/  IABS R12, R13 ;  /* 0x0000000d000c7213 */ /* 0x000fe40000000000 */
[----:B------:R-:W-:Y:S01]  /*157b0*/  IABS R13, R15 ;  /* 0x0000000f000d7213 */ /* 0x000fe20000000000 */
[----:B------:R-:W-:Y:S02]  /*157c0*/  IMAD.MOV.U32 R15, RZ, RZ, R14 ;  /* 0x000000ffff0f7224 */ /* 0x000fe400078e000e */
[----:B------:R-:W-:Y:S02]  /*157d0*/  IMAD.MOV.U32 R14, RZ, RZ, R12 ;  /* 0x000000ffff0e7224 */ /* 0x000fe400078e000c */
[----:B------:R-:W-:Y:S01]  /*157e0*/  IMAD.MOV.U32 R12, RZ, RZ, R13 ;  /* 0x000000ffff0c7224 */ /* 0x000fe200078e000d */
[----:B------:R-:W-:Y:S01]  /*157f0*/  I2FP.F32.S32 R15, R15 ;  /* 0x0000000f000f7245 */ /* 0x000fe20000201400 */
[----:B---3--:R-:W-:-:S03]  /*15800*/  FMUL.FTZ R17, R28, R0 ;  /* 0x000000001c117220 */ /* 0x008fc60000410000 */
[----:B------:R-:W-:Y:S01]  /*15810*/  I2FP.F32.S32 R12, R12 ;  /* 0x0000000c000c7245 */ /* 0x000fe20000201400 */
[C---:B----4-:R-:W-:Y:S01]  /*15820*/  FFMA.FTZ R16, -R222.reuse, R15, R19 ;  /* 0x0000000fde107223 */ /* 0x050fe20000010113 */
[----:B------:R-:W-:Y:S01]  /*15830*/  I2FP.F32.S32 R14, R14 ;  /* 0x0000000e000e7245 */ /* 0x000fe20000201400 */
[----:B------:R2:W3:Y:S02]  /*15840*/  MUFU.TANH R19, R17 ;  /* 0x0000001100137308 */ /* 0x0004e40000002400 */
[----:B------:R-:W-:Y:S01]  /*15850*/  FFMA.FTZ R15, -R222, R12, R21 ;  /* 0x0000000cde0f7223 */ /* 0x000fe20000010115 */
[----:B------:R-:W-:Y:S01]  /*15860*/  VIADD R12, R3, 0xfffffec9 ;  /* 0xfffffec9030c7836 */ /* 0x000fe20000000000 */
[----:B------:R-:W-:Y:S01]  /*15870*/  HMMA.16816.F32.BF16 R24, R8, R46, R116 ;  /* 0x0000002e0818723c */ /* 0x000fe20000041874 */
[----:B------:R-:W-:Y:S01]  /*15880*/  IADD3 R13, PT, PT, R225, 0x130, -R2 ;  /* 0x00000130e10d7810 */ /* 0x000fe20007ffe802 */
[----:B------:R-:W-:Y:S01]  /*15890*/  IMAD.MOV.U32 R119, RZ, RZ, R87 ;  /* 0x000000ffff777224 */ /* 0x000fe200078e0057 */
[----:B------:R-:W-:Y:S01]  /*158a0*/  FSEL R87, R18, -INF , !P5 ;  /* 0xff80000012577808 */ /* 0x000fe20006800000 */
[----:B------:R-:W4:Y:S01]  /*158b0*/  LDSM.16.M88.4 R44, [R103+0x9000] ;  /* 0x00900000672c783b */ /* 0x000f220000000200 */
[----:B------:R-:W-:Y:S01]  /*158c0*/  ISETP.GE.AND P5, PT, R12, R226, PT ;  /* 0x000000e20c00720c */ /* 0x000fe20003fa6270 */
[----:B--2---:R-:W-:Y:S01]  /*158d0*/  FFMA.FTZ R17, -R222, R14, R20 ;  /* 0x0000000ede117223 */ /* 0x004fe20000010114 */
[----:B------:R-:W-:Y:S01]  /*158e0*/  FSEL R14, R16, -INF , P4 ;  /* 0xff800000100e7808 */ /* 0x000fe20002000000 */
[----:B------:R-:W-:Y:S01]  /*158f0*/  IMAD.MOV.U32 R118, RZ, RZ, R84 ;  /* 0x000000ffff767224 */ /* 0x000fe200078e0054 */
[----:B------:R-:W-:Y:S01]  /*15900*/  IABS R13, R13 ;  /* 0x0000000d000d7213 */ /* 0x000fe20000000000 */
[----:B------:R-:W-:Y:S01]  /*15910*/  IMAD.MOV.U32 R117, RZ, RZ, R123 ;  /* 0x000000ffff757224 */ /* 0x000fe200078e007b */
[----:B------:R-:W-:Y:S01]  /*15920*/  FSEL R82, R14, -INF , !P3 ;  /* 0xff8000000e527808 */ /* 0x000fe20005800000 */
[----:B------:R-:W-:Y:S01]  /*15930*/  IMAD.MOV.U32 R116, RZ, RZ, R70 ;  /* 0x000000ffff747224 */ /* 0x000fe200078e0046 */
[----:B------:R-:W-:-:S07]  /*15940*/  FSEL R15, R15, -INF , P5 ;  /* 0xff8000000f0f7808 */ /* 0x000fce0002800000 */
[----:B------:R-:W-:Y:S01]  /*15950*/  HMMA.16816.F32.BF16 R24, R4, R34, R24 ;  /* 0x000000220418723c */ /* 0x000fe20000041818 */
[C---:B------:R-:W-:Y:S01]  /*15960*/  ISETP.GE.AND P4, PT, R12.reuse, R224, PT ;  /* 0x000000e00c00720c */ /* 0x040fe20003f86270 */
[----:B------:R-:W-:Y:S01]  /*15970*/  IMAD.MOV.U32 R68, RZ, RZ, R71 ;  /* 0x000000ffff447224 */ /* 0x000fe200078e0047 */
[----:B------:R-:W-:Y:S01]  /*15980*/  I2FP.F32.S32 R13, R13 ;  /* 0x0000000d000d7245 */ /* 0x000fe20000201400 */
[----:B------:R-:W-:Y:S01]  /*15990*/  IMAD.MOV.U32 R69, RZ, RZ, R120 ;  /* 0x000000ffff457224 */ /* 0x000fe200078e0078 */
[C---:B------:R-:W-:Y:S01]  /*159a0*/  ISETP.GE.AND P3, PT, R12.reuse, R228, PT ;  /* 0x000000e40c00720c */ /* 0x040fe20003f66270 */
[----:B------:R-:W2:Y:S01]  /*159b0*/  S2R R219, SR_TID.X ;  /* 0x0000000000db7919 */ /* 0x000ea20000002100 */
[----:B------:R-:W-:Y:S01]  /*159c0*/  ISETP.GE.AND P5, PT, R12, R229, PT ;  /* 0x000000e50c00720c */ /* 0x000fe20003fa6270 */
[----:B------:R-:W-:Y:S01]  /*159d0*/  VIADD R12, R3, 0xfffffed0 ;  /* 0xfffffed0030c7836 */ /* 0x000fe20000000000 */
[----:B------:R-:W-:Y:S01]  /*159e0*/  FSEL R84, R15, -INF , !P4 ;  /* 0xff8000000f547808 */ /* 0x000fe20006000000 */
[----:B---3--:R-:W-:Y:S01]  /*159f0*/  FFMA.FTZ R14, -R222, R13, R19 ;  /* 0x0000000dde0e7223 */ /* 0x008fe20000010113 */
[----:B------:R-:W-:Y:S01]  /*15a00*/  FMUL.FTZ R15, R30, R0 ;  /* 0x000000001e0f7220 */ /* 0x000fe20000410000 */
[----:B------:R-:W-:-:S04]  /*15a10*/  DEPBAR.LE SB0, 0x0 ;  /* 0x000080000000791a */ /* 0x000fc80000000000 */
[C---:B------:R-:W-:Y:S01]  /*15a20*/  ISETP.GE.AND P4, PT, R12.reuse, R226, PT ;  /* 0x000000e20c00720c */ /* 0x040fe20003f86270 */
[----:B------:R3:W4:Y:S01]  /*15a30*/  MUFU.TANH R18, R15 ;  /* 0x0000000f00127308 */ /* 0x0007220000002400 */
[----:B------:R-:W-:Y:S02]  /*15a40*/  FSEL R13, R17, -INF , P3 ;  /* 0xff800000110d7808 */ /* 0x000fe40001800000 */
[C---:B------:R-:W-:Y:S02]  /*15a50*/  ISETP.GE.AND P3, PT, R12.reuse, R224, PT ;  /* 0x000000e00c00720c */ /* 0x040fe40003f66270 */
[----:B------:R-:W-:Y:S02]  /*15a60*/  FSEL R123, R13, -INF , !P5 ;  /* 0xff8000000d7b7808 */ /* 0x000fe40006800000 */
[----:B------:R-:W-:Y:S02]  /*15a70*/  ISETP.GE.AND P5, PT, R12, R229, PT ;  /* 0x000000e50c00720c */ /* 0x000fe40003fa6270 */
[----:B---3--:R-:W-:Y:S01]  /*15a80*/  FSEL R15, R14, -INF , P4 ;  /* 0xff8000000e0f7808 */ /* 0x008fe20002000000 */
[----:B------:R-:W-:Y:S01]  /*15a90*/  FMUL.FTZ R14, R29, R0 ;  /* 0x000000001d0e7220 */ /* 0x000fe20000410000 */
[----:B------:R-:W-:-:S02]  /*15aa0*/  ISETP.GE.AND P4, PT, R12, R228, PT ;  /* 0x000000e40c00720c */ /* 0x000fc40003f86270 */
[--C-:B------:R-:W-:Y:S01]  /*15ab0*/  IADD3 R12, PT, PT, R39, 0x130, -R2.reuse ;  /* 0x00000130270c7810 */ /* 0x100fe20007ffe802 */
[----:B------:R3:W2:Y:S01]  /*15ac0*/  MUFU.TANH R16, R14 ;  /* 0x0000000e00107308 */ /* 0x0006a20000002400 */
[----:B------:R-:W-:Y:S02]  /*15ad0*/  IADD3 R13, PT, PT, R225, 0x12f, -R2 ;  /* 0x0000012fe10d7810 */ /* 0x000fe40007ffe802 */
[----:B------:R-:W-:Y:S02]  /*15ae0*/  IABS R12, R12 ;  /* 0x0000000c000c7213 */ /* 0x000fe40000000000 */
[----:B------:R-:W-:Y:S02]  /*15af0*/  IABS R13, R13 ;  /* 0x0000000d000d7213 */ /* 0x000fe40000000000 */
[----:B------:R-:W-:Y:S01]  /*15b00*/  I2FP.F32.S32 R12, R12 ;  /* 0x0000000c000c7245 */ /* 0x000fe20000201400 */
[----:B------:R-:W-:Y:S01]  /*15b10*/  FMUL.FTZ R17, R31, R0 ;  /* 0x000000001f117220 */ /* 0x000fe20000410000 */
[----:B-1----:R-:W-:Y:S01]  /*15b20*/  HMMA.16816.F32.BF16 R20, R8, R40, R116 ;  /* 0x000000280814723c */ /* 0x002fe20000041874 */
[----:B---3--:R-:W-:-:S02]  /*15b30*/  I2FP.F32.S32 R14, R13 ;  /* 0x0000000d000e7245 */ /* 0x008fc40000201400 */
[C---:B----4-:R-:W-:Y:S01]  /*15b40*/  FFMA.FTZ R13, -R222.reuse, R12, R18 ;  /* 0x0000000cde0d7223 */ /* 0x050fe20000010112 */
[----:B------:R-:W-:Y:S02]  /*15b50*/  VIADD R12, R3, 0xfffffed1 ;  /* 0xfffffed1030c7836 */ /* 0x000fe40000000000 */
[----:B--2---:R-:W-:Y:S02]  /*15b60*/  FFMA.FTZ R16, -R222, R14, R16 ;  /* 0x0000000ede107223 */ /* 0x004fe40000010110 */
[----:B------:R-:W-:Y:S01]  /*15b70*/  FSEL R14, R13, -INF , P4 ;  /* 0xff8000000d0e7808 */ /* 0x000fe20002000000 */
[----:B------:R-:W-:Y:S01]  /*15b80*/  IMAD.MOV.U32 R71, RZ, RZ, R127 ;  /* 0x000000ffff477224 */ /* 0x000fe200078e007f */
[----:B------:R-:W-:Y:S01]  /*15b90*/  IADD3 R13, PT, PT, R39, 0x12f, -R2 ;  /* 0x0000012f270d7810 */ /* 0x000fe20007ffe802 */
[----:B------:R1:W2:Y:S01]  /*15ba0*/  MUFU.TANH R32, R17 ;  /* 0x0000001100207308 */ /* 0x0002a20000002400 */
[----:B------:R-:W-:Y:S02]  /*15bb0*/  FSEL R127, R15, -INF , !P3 ;  /* 0xff8000000f7f7808 */ /* 0x000fe40005800000 */
[----:B------:R-:W-:-:S02]  /*15bc0*/  ISETP.GE.AND P3, PT, R12, R226, PT ;  /* 0x000000e20c00720c */ /* 0x000fc40003f66270 */
[----:B------:R-:W-:Y:S02]  /*15bd0*/  IADD3 R15, PT, PT, R225, 0x128, -R2 ;  /* 0x00000128e10f7810 */ /* 0x000fe40007ffe802 */
[----:B------:R-:W-:Y:S02]  /*15be0*/  IABS R13, R13 ;  /* 0x0000000d000d7213 */ /* 0x000fe40000000000 */
[----:B------:R-:W-:Y:S02]  /*15bf0*/  FSEL R83, R14, -INF , !P5 ;  /* 0xff8000000e537808 */ /* 0x000fe40006800000 */
[----:B------:R-:W-:Y:S02]  /*15c00*/  FSEL R16, R16, -INF , P3 ;  /* 0xff80000010107808 */ /* 0x000fe40001800000 */
[----:B------:R-:W-:Y:S01]  /*15c10*/  ISETP.GE.AND P4, PT, R12, R224, PT ;  /* 0x000000e00c00720c */ /* 0x000fe20003f86270 */
[----:B-1----:R-:W-:Y:S01]  /*15c20*/  FMUL.FTZ R17, R24, R0 ;  /* 0x0000000018117220 */ /* 0x002fe20000410000 */
[----:B------:R-:W-:-:S02]  /*15c30*/  ISETP.GE.AND P5, PT, R12, R229, PT ;  /* 0x000000e50c00720c */ /* 0x000fc40003fa6270 */
[----:B------:R-:W-:Y:S02]  /*15c40*/  IABS R14, R15 ;  /* 0x0000000f000e7213 */ /* 0x000fe40000000000 */
[----:B------:R-:W-:Y:S01]  /*15c50*/  ISETP.GE.AND P3, PT, R12, R228, PT ;  /* 0x000000e40c00720c */ /* 0x000fe20003f66270 */
[----:B------:R-:W-:Y:S01]  /*15c60*/  IMAD.MOV.U32 R12, RZ, RZ, R13 ;  /* 0x000000ffff0c7224 */ /* 0x000fe200078e000d */
[----:B------:R-:W1:Y:S01]  /*15c70*/  MUFU.TANH R17, R17 ;  /* 0x0000001100117308 */ /* 0x000e620000002400 */
[----:B------:R-:W-:Y:S02]  /*15c80*/  IMAD.MOV.U32 R13, RZ, RZ, R14 ;  /* 0x000000ffff0d7224 */ /* 0x000fe400078e000e */
[----:B------:R-:W-:Y:S01]  /*15c90*/  FMUL.FTZ R15, R26, R0 ;  /* 0x000000001a0f7220 */ /* 0x000fe20000410000 */
[----:B------:R-:W-:Y:S01]  /*15ca0*/  I2FP.F32.S32 R14, R12 ;  /* 0x0000000c000e7245 */ /* 0x000fe20000201400 */
[----:B------:R-:W-:Y:S01]  /*15cb0*/  FMUL.FTZ R18, R25, R0 ;  /* 0x0000000019127220 */ /* 0x000fe20000410000 */
[----:B------:R-:W-:-:S02]  /*15cc0*/  I2FP.F32.S32 R12, R13 ;  /* 0x0000000d000c7245 */ /* 0x000fc40000201400 */
[----:B------:R2:W-:Y:S01]  /*15cd0*/  MUFU.TANH R19, R15 ;  /* 0x0000000f00137308 */ /* 0x0005e20000002400 */
[----:B------:R-:W-:Y:S01]  /*15ce0*/  IADD3 R13, PT, PT, R39, 0x128, -R2 ;  /* 0x00000128270d7810 */ /* 0x000fe20007ffe802 */
[----:B------:R-:W-:Y:S01]  /*15cf0*/  HMMA.16816.F32.BF16 R28, R4, R44, R20 ;  /* 0x0000002c041c723c */ /* 0x000fe20000041814 */
[----:B------:R-:W-:Y:S02]  /*15d00*/  IMAD.MOV.U32 R70, RZ, RZ, R122 ;  /* 0x000000ffff467224 */ /* 0x000fe400078e007a */
[----:B------:R-:W-:-:S03]  /*15d10*/  IABS R13, R13 ;  /* 0x0000000d000d7213 */ /* 0x000fc60000000000 */
[----:B------:R-:W3:Y:S01]  /*15d20*/  MUFU.TANH R18, R18 ;  /* 0x0000001200127308 */ /* 0x000ee20000002400 */
[----:B------:R-:W-:Y:S01]  /*15d30*/  FSEL R122, R16, -INF , !P4 ;  /* 0xff800000107a7808 */ /* 0x000fe20006000000 */
[----:B--2---:R-:W-:Y:S01]  /*15d40*/  FFMA.FTZ R15, -R222, R14, R32 ;  /* 0x0000000ede0f7223 */ /* 0x004fe20000010120 */
[----:B------:R-:W-:-:S04]  /*15d50*/  IADD3 R14, PT, PT, R225, 0x127, -R2 ;  /* 0x00000127e10e7810 */ /* 0x000fc80007ffe802 */
[----:B------:R-:W-:Y:S01]  /*15d60*/  IABS R14, R14 ;  /* 0x0000000e000e7213 */ /* 0x000fe20000000000 */
[----:B-1----:R-:W-:Y:S01]  /*15d70*/  FFMA.FTZ R17, -R222, R12, R17 ;  /* 0x0000000cde117223 */ /* 0x002fe20000010111 */
[----:B------:R-:W-:Y:S01]  /*15d80*/  FSEL R16, R15, -INF , P3 ;  /* 0xff8000000f107808 */ /* 0x000fe20001800000 */
[----:B------:R-:W-:Y:S02]  /*15d90*/  IMAD.MOV.U32 R15, RZ, RZ, R13 ;  /* 0x000000ffff0f7224 */ /* 0x000fe400078e000d */
[----:B------:R-:W-:Y:S02]  /*15da0*/  VIADD R12, R3, 0xfffffed8 ;  /* 0xfffffed8030c7836 */ /* 0x000fe40000000000 */
[----:B------:R-:W-:-:S03]  /*15db0*/  IMAD.MOV.U32 R13, RZ, RZ, R14 ;  /* 0x000000ffff0d7224 */ /* 0x000fc600078e000e */
[----:B------:R-:W-:Y:S02]  /*15dc0*/  ISETP.GE.AND P4, PT, R12, R226, PT ;  /* 0x000000e20c00720c */ /* 0x000fe40003f86270 */
[----:B------:R-:W-:Y:S02]  /*15dd0*/  I2FP.F32.S32 R13, R13 ;  /* 0x0000000d000d7245 */ /* 0x000fe40000201400 */
[----:B------:R-:W-:Y:S02]  /*15de0*/  FSEL R80, R16, -INF , !P5 ;  /* 0xff80000010507808 */ /* 0x000fe40006800000 */
[----:B------:R-:W-:Y:S01]  /*15df0*/  FSEL R16, R17, -INF , P4 ;  /* 0xff80000011107808 */ /* 0x000fe20002000000 */
[----:B---3--:R-:W-:Y:S01]  /*15e00*/  FFMA.FTZ R17, -R222, R13, R18 ;  /* 0x0000000dde117223 */ /* 0x008fe20000010112 */
[----:B------:R-:W-:Y:S01]  /*15e10*/  I2FP.F32.S32 R15, R15 ;  /* 0x0000000f000f7245 */ /* 0x000fe20000201400 */
[-C--:B------:R-:W-:Y:S01]  /*15e20*/  FMUL.FTZ R18, R28, R0.reuse ;  /* 0x000000001c127220 */ /* 0x080fe20000410000 */
[----:B------:R-:W-:Y:S01]  /*15e30*/  FMUL.FTZ R27, R27, R0 ;  /* 0x000000001b1b7220 */ /* 0x000fe20000410000 */
[----:B------:R-:W-:-:S02]  /*15e40*/  IADD3 R13, PT, PT, R39, 0x127, -R2 ;  /* 0x00000127270d7810 */ /* 0x000fc40007ffe802 */
[----:B------:R-:W-:Y:S01]  /*15e50*/  IADD3 R14, PT, PT, R225, 0x120, -R2 ;  /* 0x00000120e10e7810 */ /* 0x000fe20007ffe802 */
[----:B------:R-:W-:Y:S01]  /*15e60*/  FFMA.FTZ R15, -R222, R15, R19 ;  /* 0x0000000fde0f7223 */ /* 0x000fe20000010113 */
[C---:B------:R-:W-:Y:S01]  /*15e70*/  ISETP.GE.AND P3, PT, R12.reuse, R224, PT ;  /* 0x000000e00c00720c */ /* 0x040fe20003f66270 */
[----:B------:R-:W-:Y:S01]  /*15e80*/  HMMA.16816.F32.BF16 R20, R8, R42, R68 ;  /* 0x0000002a0814723c */ /* 0x000fe20000041844 */
[----:B------:R-:W1:Y:S01]  /*15e90*/  MUFU.TANH R19, R27 ;  /* 0x0000001b00137308 */ /* 0x000e620000002400 */
[C---:B------:R-:W-:Y:S02]  /*15ea0*/  ISETP.GE.AND P4, PT, R12.reuse, R228, PT ;  /* 0x000000e40c00720c */ /* 0x040fe40003f86270 */
[----:B------:R-:W-:Y:S02]  /*15eb0*/  IABS R13, R13 ;  /* 0x0000000d000d7213 */ /* 0x000fe40000000000 */
[----:B------:R-:W-:-:S03]  /*15ec0*/  ISETP.GE.AND P5, PT, R12, R229, PT ;  /* 0x000000e50c00720c */ /* 0x000fc60003fa6270 */
[----:B------:R-:W2:Y:S01]  /*15ed0*/  MUFU.TANH R18, R18 ;  /* 0x0000001200127308 */ /* 0x000ea20000002400 */
[----:B------:R-:W-:Y:S01]  /*15ee0*/  IABS R14, R14 ;  /* 0x0000000e000e7213 */ /* 0x000fe20000000000 */
[----:B------:R-:W-:Y:S01]  /*15ef0*/  VIADD R12, R3, 0xfffffed9 ;  /* 0xfffffed9030c7836 */ /* 0x000fe20000000000 */
[----:B------:R-:W-:Y:S02]  /*15f00*/  FSEL R118, R16, -INF , !P3 ;  /* 0xff80000010767808 */ /* 0x000fe40005800000 */
[----:B------:R-:W-:Y:S01]  /*15f10*/  FSEL R16, R15, -INF , P4 ;  /* 0xff8000000f107808 */ /* 0x000fe20002000000 */
[----:B------:R-:W-:Y:S01]  /*15f20*/  IMAD.MOV.U32 R15, RZ, RZ, R13 ;  /* 0x000000ffff0f7224 */ /* 0x000fe200078e000d */
[----:B------:R-:W-:Y:S01]  /*15f30*/  ISETP.GE.AND P3, PT, R12, R226, PT ;  /* 0x000000e20c00720c */ /* 0x000fe20003f66270 */
[----:B------:R-:W-:Y:S02]  /*15f40*/  IMAD.MOV.U32 R13, RZ, RZ, R14 ;  /* 0x000000ffff0d7224 */ /* 0x000fe400078e000e */
[----:B------:R-:W-:Y:S01]  /*15f50*/  IMAD.MOV.U32 R71, RZ, RZ, R79 ;  /* 0x000000ffff477224 */ /* 0x000fe200078e004f */
[----:B------:R-:W-:Y:S01]  /*15f60*/  FSEL R79, R16, -INF , !P5 ;  /* 0xff800000104f7808 */ /* 0x000fe20006800000 */
[----:B------:R-:W-:Y:S01]  /*15f70*/  FMUL.FTZ R16, R30, R0 ;  /* 0x000000001e107220 */ /* 0x000fe20000410000 */
[----:B------:R-:W-:-:S02]  /*15f80*/  I2FP.F32.S32 R15, R15 ;  /* 0x0000000f000f7245 */ /* 0x000fc40000201400 */
[----:B------:R-:W-:Y:S02]  /*15f90*/  I2FP.F32.S32 R13, R13 ;  /* 0x0000000d000d7245 */ /* 0x000fe40000201400 */
[----:B------:R-:W-:Y:S01]  /*15fa0*/  FSEL R14, R17, -INF , P3 ;  /* 0xff800000110e7808 */ /* 0x000fe20001800000 */
[----:B------:R-:W-:Y:S01]  /*15fb0*/  FMUL.FTZ R17, R29, R0 ;  /* 0x000000001d117220 */ /* 0x000fe20000410000 */
[----:B------:R2:W3:Y:S01]  /*15fc0*/  MUFU.TANH R25, R16 ;  /* 0x0000001000197308 */ /* 0x0004e20000002400 */
[----:B------:R-:W-:Y:S01]  /*15fd0*/  ISETP.GE.AND P4, PT, R12, R224, PT ;  /* 0x000000e00c00720c */ /* 0x000fe20003f86270 */
[----:B-1----:R-:W-:Y:S01]  /*15fe0*/  FFMA.FTZ R15, -R222, R15, R19 ;  /* 0x0000000fde0f7223 */ /* 0x002fe20000010113 */
[C---:B------:R-:W-:Y:S02]  /*15ff0*/  ISETP.GE.AND P5, PT, R12.reuse, R229, PT ;  /* 0x000000e50c00720c */ /* 0x040fe40003fa6270 */
[----:B------:R-:W-:Y:S01]  /*16000*/  ISETP.GE.AND P3, PT, R12, R228, PT ;  /* 0x000000e40c00720c */ /* 0x000fe20003f66270 */
[----:B------:R-:W-:-:S02]  /*16010*/  VIADD R12, R3, 0xfffffee0 ;  /* 0xfffffee0030c7836 */ /* 0x000fc40000000000 */
[----:B------:R1:W4:Y:S01]  /*16020*/  MUFU.TANH R24, R17 ;  /* 0x0000001100187308 */ /* 0x0003220000002400 */
[----:B------:R-:W-:Y:S01]  /*16030*/  HMMA.16816.F32.BF16 R20, R4, R46, R20 ;  /* 0x0000002e0414723c */ /* 0x000fe20000041814 */
[----:B------:R-:W-:Y:S02]  /*16040*/  FSEL R81, R14, -INF , !P4 ;  /* 0xff8000000e517808 */ /* 0x000fe40006000000 */
[----:B------:R-:W-:Y:S01]  /*16050*/  IADD3 R14, PT, PT, R225, 0x11f, -R2 ;  /* 0x0000011fe10e7810 */ /* 0x000fe20007ffe802 */
[----:B--2---:R-:W-:Y:S01]  /*16060*/  FFMA.FTZ R16, -R222, R13, R18 ;  /* 0x0000000dde107223 */ /* 0x004fe20000010112 */
[----:B------:R-:W-:Y:S01]  /*16070*/  IADD3 R13, PT, PT, R39, 0x120, -R2 ;  /* 0x00000120270d7810 */ /* 0x000fe20007ffe802 */
[----:B------:R-:W-:Y:S01]  /*16080*/  IMAD.MOV.U32 R68, RZ, RZ, R121 ;  /* 0x000000ffff447224 */ /* 0x000fe200078e0079 */
[----:B------:R-:W-:Y:S01]  /*16090*/  FSEL R15, R15, -INF , P3 ;  /* 0xff8000000f0f7808 */ /* 0x000fe20001800000 */
[----:B------:R-:W-:Y:S01]  /*160a0*/  IMAD.MOV.U32 R69, RZ, RZ, R125 ;  /* 0x000000ffff457224 */ /* 0x000fe200078e007d */
[----:B------:R-:W-:Y:S01]  /*160b0*/  IABS R13, R13 ;  /* 0x0000000d000d7213 */ /* 0x000fe20000000000 */
[----:B------:R-:W-:Y:S01]  /*160c0*/  IMAD.MOV.U32 R70, RZ, RZ, R126 ;  /* 0x000000ffff467224 */ /* 0x000fe200078e007e */
[----:B------:R-:W-:Y:S01]  /*160d0*/  BAR.SYNC.DEFER_BLOCKING 0x0 ;  /* 0x0000000000007b1d */ /* 0x000fe20000010000 */
[----:B------:R-:W-:-:S02]  /*160e0*/  ISETP.GE.AND P4, PT, R12, R226, PT ;  /* 0x000000e20c00720c */ /* 0x000fc40003f86270 */
[----:B------:R-:W-:Y:S02]  /*160f0*/  IABS R14, R14 ;  /* 0x0000000e000e7213 */ /* 0x000fe40000000000 */
[----:B------:R-:W-:Y:S02]  /*16100*/  FSEL R112, R15, -INF , !P5 ;  /* 0xff8000000f707808 */ /* 0x000fe40006800000 */
[----:B------:R-:W-:Y:S02]  /*16110*/  I2FP.F32.S32 R13, R13 ;  /* 0x0000000d000d7245 */ /* 0x000fe40000201400 */
[----:B------:R-:W-:Y:S02]  /*16120*/  FSEL R15, R16, -INF , P4 ;  /* 0xff800000100f7808 */ /* 0x000fe40002000000 */
[C---:B------:R-:W-:Y:S02]  /*16130*/  ISETP.GE.AND P3, PT, R12.reuse, R224, PT ;  /* 0x000000e00c00720c */ /* 0x040fe40003f66270 */
[----:B------:R-:W-:-:S02]  /*16140*/  ISETP.GE.AND P5, PT, R12, R229, PT ;  /* 0x000000e50c00720c */ /* 0x000fc40003fa6270 */
[----:B------:R-:W-:Y:S01]  /*16150*/  ISETP.GE.AND P4, PT, R12, R228, PT ;  /* 0x000000e40c00720c */ /* 0x000fe20003f86270 */
[----:B-1----:R-:W-:Y:S01]  /*16160*/  HMMA.16816.F32.BF16 R16, R8, R60, R68 ;  /* 0x0000003c0810723c */ /* 0x002fe20000041844 */
[----:B------:R-:W-:Y:S01]  /*16170*/  I2FP.F32.S32 R12, R14 ;  /* 0x0000000e000c7245 */ /* 0x000fe20000201400 */
[----:B------:R-:W-:Y:S01]  /*16180*/  FMUL.FTZ R10, R31, R0 ;  /* 0x000000001f0a7220 */ /* 0x000fe20000410000 */
[C---:B---3--:R-:W-:Y:S01]  /*16190*/  FFMA.FTZ R9, -R222.reuse, R13, R25 ;  /* 0x0000000dde097223 */ /* 0x048fe20000010119 */
[----:B------:R-:W-:Y:S02]  /*161a0*/  VIADD R8, R3, 0xfffffee1 ;  /* 0xfffffee103087836 */ /* 0x000fe40000000000 */
[----:B----4-:R-:W-:Y:S02]  /*161b0*/  FFMA.FTZ R12, -R222, R12, R24 ;  /* 0x0000000cde0c7223 */ /* 0x010fe40000010118 */
[----:B------:R1:W2:Y:S01]  /*161c0*/  MUFU.TANH R24, R10 ;  /* 0x0000000a00187308 */ /* 0x0002a20000002400 */
[----:B------:R-:W-:Y:S01]  /*161d0*/  IADD3 R11, PT, PT, R225, 0x118, -R2 ;  /* 0x00000118e10b7810 */ /* 0x000fe20007ffe802 */
[----:B------:R-:W-:Y:S01]  /*161e0*/  FMUL.FTZ R13, R20, R0 ;  /* 0x00000000140d7220 */ /* 0x000fe20000410000 */
[----:B------:R-:W-:-:S02]  /*161f0*/  FSEL R125, R15, -INF , !P3 ;  /* 0xff8000000f7d7808 */ /* 0x000fc40005800000 */
[----:B------:R-:W-:-:S03]  /*16200*/  ISETP.GE.AND P3, PT, R8, R226, PT ;  /* 0x000000e20800720c */ /* 0x000fc60003f66270 */
[----:B------:R-:W3:Y:S01]  /*16210*/  MUFU.TANH R13, R13 ;  /* 0x0000000d000d7308 */ /* 0x000ee20000002400 */
[----:B-1----:R-:W-:Y:S02]  /*16220*/  FSEL R10, R9, -INF , P4 ;  /* 0xff800000090a7808 */ /* 0x002fe40002000000 */
[----:B------:R-:W-:Y:S02]  /*16230*/  IADD3 R9, PT, PT, R39, 0x11f, -R2 ;  /* 0x0000011f27097810 */ /* 0x000fe40007ffe802 */
[----:B------:R-:W-:Y:S02]  /*16240*/  FSEL R113, R10, -INF , !P5 ;  /* 0xff8000000a717808 */ /* 0x000fe40006800000 */
[----:B------:R-:W-:Y:S02]  /*16250*/  IABS R9, R9 ;  /* 0x0000000900097213 */ /* 0x000fe40000000000 */
[----:B------:R-:W-:Y:S02]  /*16260*/  IABS R10, R11 ;  /* 0x0000000b000a7213 */ /* 0x000fe40000000000 */
[----:B------:R-:W-:-:S02]  /*16270*/  FSEL R11, R12, -INF , P3 ;  /* 0xff8000000c0b7808 */ /* 0x000fc40001800000 */
[C---:B------:R-:W-:Y:S02]  /*16280*/  ISETP.GE.AND P4, PT, R8.reuse, R224, PT ;  /* 0x000000e00800720c */ /* 0x040fe40003f86270 */
[C---:B------:R-:W-:Y:S02]  /*16290*/  ISETP.GE.AND P5, PT, R8.reuse, R229, PT ;  /* 0x000000e50800720c */ /* 0x040fe40003fa6270 */
[----:B------:R-:W-:Y:S01]  /*162a0*/  ISETP.GE.AND P3, PT, R8, R228, PT ;  /* 0x000000e40800720c */ /* 0x000fe20003f66270 */
[----:B------:R-:W-:Y:S02]  /*162b0*/  IMAD.MOV.U32 R8, RZ, RZ, R9 ;  /* 0x000000ffff087224 */ /* 0x000fe400078e0009 */
[----:B------:R-:W-:Y:S01]  /*162c0*/  IMAD.MOV.U32 R9, RZ, RZ, R10 ;  /* 0x000000ffff097224 */ /* 0x000fe200078e000a */
[----:B------:R-:W-:Y:S04]  /*162d0*/  HMMA.16816.F32.BF16 R16, R4, R64, R16 ;  /* 0x000000400410723c */ /* 0x000fe80000041810 */
[----:B------:R-:W-:Y:S01]  /*162e0*/  I2FP.F32.S32 R6, R9 ;  /* 0x0000000900067245 */ /* 0x000fe20000201400 */
[----:B------:R-:W-:Y:S01]  /*162f0*/  FMUL.FTZ R9, R21, R0 ;  /* 0x0000000015097220 */ /* 0x000fe20000410000 */
[----:B------:R-:W-:Y:S01]  /*16300*/  I2FP.F32.S32 R4, R8 ;  /* 0x0000000800047245 */ /* 0x000fe20000201400 */
[----:B------:R-:W-:-:S04]  /*16310*/  FMUL.FTZ R5, R22, R0 ;  /* 0x0000000016057220 */ /* 0x000fc80000410000 */
[----:B------:R-:W1:Y:S01]  /*16320*/  MUFU.TANH R9, R9 ;  /* 0x0000000900097308 */ /* 0x000e620000002400 */
[C---:B--2---:R-:W-:Y:S01]  /*16330*/  FFMA.FTZ R7, -R222.reuse, R4, R24 ;  /* 0x00000004de077223 */ /* 0x044fe20000010118 */
[----:B---3--:R-:W-:Y:S01]  /*16340*/  FFMA.FTZ R8, -R222, R6, R13 ;  /* 0x00000006de087223 */ /* 0x008fe2000001010d */
[----:B------:R-:W-:-:S03]  /*16350*/  IADD3 R6, PT, PT, R225, 0x117, -R2 ;  /* 0x00000117e1067810 */ /* 0x000fc60007ffe802 */
[----:B------:R-:W-:Y:S02]  /*16360*/  FSEL R7, R7, -INF , P3 ;  /* 0xff80000007077808 */ /* 0x000fe40001800000 */
[----:B------:R2:W3:Y:S01]  /*16370*/  MUFU.TANH R10, R5 ;  /* 0x00000005000a7308 */ /* 0x0004e20000002400 */
[----:B------:R-:W-:Y:S01]  /*16380*/  IABS R6, R6 ;  /* 0x0000000600067213 */ /* 0x000fe20000000000 */
[----:B------:R-:W-:Y:S01]  /*16390*/  IMAD.MOV.U32 R70, RZ, RZ, R109 ;  /* 0x000000ffff467224 */ /* 0x000fe200078e006d */
[----:B------:R-:W-:Y:S01]  /*163a0*/  FSEL R109, R7, -INF , !P5 ;  /* 0xff800000076d7808 */ /* 0x000fe20006800000 */
[----:B------:R-:W-:Y:S01]  /*163b0*/  VIADD R4, R3, 0xfffffee8 ;  /* 0xfffffee803047836 */ /* 0x000fe20000000000 */
[----:B------:R-:W-:Y:S02]  /*163c0*/  I2FP.F32.S32 R7, R6 ;  /* 0x0000000600077245 */ /* 0x000fe40000201400 */
[----:B------:R-:W-:Y:S02]  /*163d0*/  FSEL R121, R11, -INF , !P4 ;  /* 0xff8000000b797808 */ /* 0x000fe40006000000 */
[----:B------:R-:W-:-:S02]  /*163e0*/  ISETP.GE.AND P4, PT, R4, R226, PT ;  /* 0x000000e20400720c */ /* 0x000fc40003f86270 */
[----:B--2---:R-:W-:-:S04]  /*163f0*/  IADD3 R5, PT, PT, R39, 0x118, -R2 ;  /* 0x0000011827057810 */ /* 0x004fc80007ffe802 */
[----:B------:R-:W-:Y:S01]  /*16400*/  IABS R5, R5 ;  /* 0x0000000500057213 */ /* 0x000fe20000000000 */
[----:B-1----:R-:W-:Y:S01]  /*16410*/  FFMA.FTZ R9, -R222, R7, R9 ;  /* 0x00000007de097223 */ /* 0x002fe20000010109 */
[-C--:B------:R-:W-:Y:S02]  /*16420*/  FMUL.FTZ R7, R16, R0.reuse ;  /* 0x0000000010077220 */ /* 0x080fe40000410000 */
[----:B------:R-:W-:Y:S01]  /*16430*/  I2FP.F32.S32 R5, R5 ;  /* 0x0000000500057245 */ /* 0x000fe20000201400 */
[----:B------:R-:W-:Y:S01]  /*16440*/  FMUL.FTZ R14, R23, R0 ;  /* 0x00000000170e7220 */ /* 0x000fe20000410000 */
[----:B------:R-:W-:Y:S01]  /*16450*/  FSEL R8, R8, -INF , P4 ;  /* 0xff80000008087808 */ /* 0x000fe20002000000 */
[----:B------:R1:W2:Y:S01]  /*16460*/  MUFU.TANH R11, R7 ;  /* 0x00000007000b7308 */ /* 0x0002a20000002400 */
[----:B------:R-:W-:Y:S01]  /*16470*/  ISETP.GE.AND P3, PT, R4, R224, PT ;  /* 0x000000e00400720c */ /* 0x000fe20003f66270 */
[----:B---3--:R-:W-:Y:S01]  /*16480*/  FFMA.FTZ R6, -R222, R5, R10 ;  /* 0x00000005de067223 */ /* 0x008fe2000001010a */
[----:B------:R-:W-:-:S02]  /*16490*/  ISETP.GE.AND P5, PT, R4, R229, PT ;  /* 0x000000e50400720c */ /* 0x000fc40003fa6270 */
[----:B------:R-:W-:Y:S01]  /*164a0*/  ISETP.GE.AND P4, PT, R4, R228, PT ;  /* 0x000000e40400720c */ /* 0x000fe20003f86270 */
[----:B------:R-:W-:Y:S01]  /*164b0*/  VIADD R4, R3, 0xfffffee9 ;  /* 0xfffffee903047836 */ /* 0x000fe20000000000 */
[----:B------:R-:W-:Y:S01]  /*164c0*/  FSEL R117, R8, -INF , !P3 ;  /* 0xff80000008757808 */ /* 0x000fe20005800000 */
[----:B------:R-:W3:Y:S01]  /*164d0*/  MUFU.TANH R14, R14 ;  /* 0x0000000e000e7308 */ /* 0x000ee20000002400 */
[--C-:B------:R-:W-:Y:S02]  /*164e0*/  IADD3 R5, PT, PT, R39, 0x117, -R2.reuse ;  /* 0x0000011727057810 */ /* 0x100fe40007ffe802 */
[----:B------:R-:W-:Y:S02]  /*164f0*/  IADD3 R8, PT, PT, R225, 0x110, -R2 ;  /* 0x00000110e1087810 */ /* 0x000fe40007ffe802 */
[----:B------:R-:W-:Y:S01]  /*16500*/  ISETP.GE.AND P3, PT, R4, R226, PT ;  /* 0x000000e20400720c */ /* 0x000fe20003f66270 */
[----:B------:R-:W-:Y:S01]  /*16510*/  IMAD.MOV.U32 R71, RZ, RZ, R108 ;  /* 0x000000ffff477224 */ /* 0x000fe200078e006c */
[----:B------:R-:W-:-:S02]  /*16520*/  IABS R5, R5 ;  /* 0x0000000500057213 */ /* 0x000fc40000000000 */
[----:B-1----:R-:W-:Y:S02]  /*16530*/  FSEL R7, R6, -INF , P4 ;  /* 0xff80000006077808 */ /* 0x002fe40002000000 */
[----:B------:R-:W-:Y:S02]  /*16540*/  IABS R6, R8 ;  /* 0x0000000800067213 */ /* 0x000fe40000000000 */
[----:B------:R-:W-:Y:S02]  /*16550*/  FSEL R108, R7, -INF , !P5 ;  /* 0xff800000076c7808 */ /* 0x000fe40006800000 */
[----:B------:R-:W-:Y:S02]  /*16560*/  FSEL R8, R9, -INF , P3 ;  /* 0xff80000009087808 */ /* 0x000fe40001800000 */
[C---:B------:R-:W-:Y:S02]  /*16570*/  ISETP.GE.AND P4, PT, R4.reuse, R224, PT ;  /* 0x000000e00400720c */ /* 0x040fe40003f86270 */
[----:B------:R-:W-:-:S02]  /*16580*/  ISETP.GE.AND P5, PT, R4, R229, PT ;  /* 0x000000e50400720c */ /* 0x000fc40003fa6270 */
[----:B------:R-:W-:Y:S02]  /*16590*/  ISETP.GE.AND P3, PT, R4, R228, PT ;  /* 0x000000e40400720c */ /* 0x000fe40003f66270 */
[----:B------:R-:W-:Y:S02]  /*165a0*/  I2FP.F32.S32 R4, R5 ;  /* 0x0000000500047245 */ /* 0x000fe40000201400 */
[----:B------:R-:W-:Y:S01]  /*165b0*/  I2FP.F32.S32 R5, R6 ;  /* 0x0000000600057245 */ /* 0x000fe20000201400 */
[-C--:B------:R-:W-:Y:S01]  /*165c0*/  FMUL.FTZ R10, R17, R0.reuse ;  /* 0x00000000110a7220 */ /* 0x080fe20000410000 */
[----:B------:R-:W-:Y:S01]  /*165d0*/  FMUL.FTZ R7, R18, R0 ;  /* 0x0000000012077220 */ /* 0x000fe20000410000 */
[--C-:B------:R-:W-:Y:S02]  /*165e0*/  IADD3 R6, PT, PT, R225, 0x10f, -R2.reuse ;  /* 0x0000010fe1067810 */ /* 0x100fe40007ffe802 */
[----:B--2---:R-:W-:Y:S01]  /*165f0*/  FFMA.FTZ R9, -R222, R5, R11 ;  /* 0x00000005de097223 */ /* 0x004fe2000001010b */
[----:B------:R-:W-:Y:S01]  /*16600*/  IADD3 R5, PT, PT, R39, 0x110, -R2 ;  /* 0x0000011027057810 */ /* 0x000fe20007ffe802 */
[----:B------:R3:W-:Y:S01]  /*16610*/  MUFU.TANH R12, R7 ;  /* 0x00000007000c7308 */ /* 0x0007e20000002400 */
[----:B------:R-:W-:-:S02]  /*16620*/  IABS R6, R6 ;  /* 0x0000000600067213 */ /* 0x000fc40000000000 */
[----:B------:R-:W-:-:S05]  /*16630*/  IABS R5, R5 ;  /* 0x0000000500057213 */ /* 0x000fca0000000000 */
[----:B------:R-:W1:Y:S01]  /*16640*/  MUFU.TANH R10, R10 ;  /* 0x0000000a000a7308 */ /* 0x000e620000002400 */
[----:B------:R-:W-:Y:S01]  /*16650*/  FSEL R114, R8, -INF , !P4 ;  /* 0xff80000008727808 */ /* 0x000fe20006000000 */
[----:B---3--:R-:W-:Y:S01]  /*16660*/  FFMA.FTZ R7, -R222, R4, R14 ;  /* 0x00000004de077223 */ /* 0x008fe2000001010e */
[----:B------:R-:W-:-:S04]  /*16670*/  VIADD R4, R3, 0xfffffef0 ;  /* 0xfffffef003047836 */ /* 0x000fc80000000000 */
[----:B------:R-:W-:Y:S01]  /*16680*/  FSEL R8, R7, -INF , P3 ;  /* 0xff80000007087808 */ /* 0x000fe20001800000 */
[----:B------:R-:W-:Y:S01]  /*16690*/  IMAD.MOV.U32 R7, RZ, RZ, R5 ;  /* 0x000000ffff077224 */ /* 0x000fe200078e0005 */
[----:B------:R-:W-:Y:S01]  /*166a0*/  ISETP.GE.AND P4, PT, R4, R226, PT ;  /* 0x000000e20400720c */ /* 0x000fe20003f86270 */
[----:B------:R-:W-:Y:S01]  /*166b0*/  IMAD.MOV.U32 R5, RZ, RZ, R6 ;  /* 0x000000ffff057224 */ /* 0x000fe200078e0006 */
[----:B------:R-:W-:Y:S01]  /*166c0*/  FSEL R115, R8, -INF , !P5 ;  /* 0xff80000008737808 */ /* 0x000fe20006800000 */
[-C--:B------:R-:W-:Y:S01]  /*166d0*/  FMUL.FTZ R13, R19, R0.reuse ;  /* 0x00000000130d7220 */ /* 0x080fe20000410000 */
[----:B------:R-:W-:Y:S01]  /*166e0*/  FSEL R6, R9, -INF , P4 ;  /* 0xff80000009067808 */ /* 0x000fe20002000000 */
[----:B------:R-:W-:Y:S01]  /*166f0*/  FMUL.FTZ R9, R76, R0 ;  /* 0x000000004c097220 */ /* 0x000fe20000410000 */
[----:B------:R-:W-:Y:S02]  /*16700*/  I2FP.F32.S32 R5, R5 ;  /* 0x0000000500057245 */ /* 0x000fe40000201400 */
[----:B------:R-:W-:-:S02]  /*16710*/  ISETP.GE.AND P3, PT, R4, R224, PT ;  /* 0x000000e00400720c */ /* 0x000fc40003f66270 */
[C---:B------:R-:W-:Y:S02]  /*16720*/  ISETP.GE.AND P5, PT, R4.reuse, R229, PT ;  /* 0x000000e50400720c */ /* 0x040fe40003fa6270 */
[----:B------:R-:W-:Y:S01]  /*16730*/  ISETP.GE.AND P4, PT, R4, R228, PT ;  /* 0x000000e40400720c */ /* 0x000fe20003f86270 */
[----:B------:R-:W-:Y:S01]  /*16740*/  FMUL.FTZ R4, R78, R0 ;  /* 0x000000004e047220 */ /* 0x000fe20000410000 */
[----:B------:R-:W-:Y:S01]  /*16750*/  I2FP.F32.S32 R7, R7 ;  /* 0x0000000700077245 */ /* 0x000fe20000201400 */
[----:B------:R-:W2:Y:S01]  /*16760*/  MUFU.TANH R11, R13 ;  /* 0x0000000d000b7308 */ /* 0x000ea20000002400 */
[C---:B-1----:R-:W-:Y:S01]  /*16770*/  FFMA.FTZ R8, -R222.reuse, R5, R10 ;  /* 0x00000005de087223 */ /* 0x042fe2000001010a */
[----:B------:R-:W-:Y:S01]  /*16780*/  IMAD.MOV.U32 R68, RZ, RZ, R130 ;  /* 0x000000ffff447224 */ /* 0x000fe200078e0082 */
[----:B------:R-:W-:Y:S01]  /*16790*/  IADD3 R5, PT, PT, R39, 0x108, -R2 ;  /* 0x0000010827057810 */ /* 0x000fe20007ffe802 */
[----:B------:R-:W-:-:S04]  /*167a0*/  FFMA.FTZ R7, -R222, R7, R12 ;  /* 0x00000007de077223 */ /* 0x000fc8000001010c */
[----:B------:R1:W3:Y:S01]  /*167b0*/  MUFU.TANH R10, R4 ;  /* 0x00000004000a7308 */ /* 0x0002e20000002400 */
[----:B------:R-:W-:Y:S01]  /*167c0*/  FSEL R130, R6, -INF , !P3 ;  /* 0xff80000006827808 */ /* 0x000fe20005800000 */
[----:B------:R-:W-:Y:S01]  /*167d0*/  VIADD R0, R3, 0xfffffef1 ;  /* 0xfffffef103007836 */ /* 0x000fe20000000000 */
[----:B------:R-:W-:-:S05]  /*167e0*/  IADD3 R6, PT, PT, R225, 0x108, -R2 ;  /* 0x00000108e1067810 */ /* 0x000fca0007ffe802 */
[----:B------:R-:W4:Y:S01]  /*167f0*/  MUFU.TANH R9, R9 ;  /* 0x0000000900097308 */ /* 0x000f220000002400 */
[----:B------:R-:W-:Y:S02]  /*16800*/  IABS R6, R6 ;  /* 0x0000000600067213 */ /* 0x000fe40000000000 */
[----:B-1----:R-:W-:Y:S02]  /*16810*/  IADD3 R4, PT, PT, R39, 0x10f, -R2 ;  /* 0x0000010f27047810 */ /* 0x002fe40007ffe802 */
[----:B------:R-:W-:Y:S02]  /*16820*/  IABS R2, R5 ;  /* 0x0000000500027213 */ /* 0x000fe40000000000 */
[----:B------:R-:W-:Y:S02]  /*16830*/  IABS R4, R4 ;  /* 0x0000000400047213 */ /* 0x000fe40000000000 */
[----:B------:R-:W-:Y:S02]  /*16840*/  FSEL R5, R7, -INF , P4 ;  /* 0xff80000007057808 */ /* 0x000fe40002000000 */
[----:B------:R-:W-:-:S02]  /*16850*/  ISETP.GE.AND P3, PT, R0, R226, PT ;  /* 0x000000e20000720c */ /* 0x000fc40003f66270 */
[----:B------:R-:W-:Y:S02]  /*16860*/  I2FP.F32.S32 R4, R4 ;  /* 0x0000000400047245 */ /* 0x000fe40000201400 */
[----:B------:R-:W-:Y:S01]  /*16870*/  I2FP.F32.S32 R2, R2 ;  /* 0x0000000200027245 */ /* 0x000fe20000201400 */
[----:B------:R-:W-:Y:S01]  /*16880*/  VIADD R3, R3, 0xfffffef8 ;  /* 0xfffffef803037836 */ /* 0x000fe20000000000 */
[----:B------:R-:W-:Y:S02]  /*16890*/  FSEL R120, R5, -INF , !P5 ;  /* 0xff80000005787808 */ /* 0x000fe40006800000 */
[----:B------:R-:W-:Y:S02]  /*168a0*/  I2FP.F32.S32 R6, R6 ;  /* 0x0000000600067245 */ /* 0x000fe40000201400 */
[----:B------:R-:W-:Y:S02]  /*168b0*/  ISETP.GE.AND P4, PT, R0, R224, PT ;  /* 0x000000e00000720c */ /* 0x000fe40003f86270 */
[----:B------:R-:W-:-:S02]  /*168c0*/  FSEL R5, R8, -INF , P3 ;  /* 0xff80000008057808 */ /* 0x000fc40001800000 */
[C---:B------:R-:W-:Y:S02]  /*168d0*/  ISETP.GE.AND P5, PT, R0.reuse, R229, PT ;  /* 0x000000e50000720c */ /* 0x040fe40003fa6270 */
[----:B------:R-:W-:Y:S01]  /*168e0*/  ISETP.GE.AND P3, PT, R0, R228, PT ;  /* 0x000000e40000720c */ /* 0x000fe20003f66270 */
[C---:B--2---:R-:W-:Y:S01]  /*168f0*/  FFMA.FTZ R0, -R222.reuse, R4, R11 ;  /* 0x00000004de007223 */ /* 0x044fe2000001010b */
[C---:B---3--:R-:W-:Y:S01]  /*16900*/  FFMA.FTZ R4, -R222.reuse, R2, R10 ;  /* 0x00000002de047223 */ /* 0x048fe2000001010a */
[----:B----4-:R-:W-:Y:S01]  /*16910*/  FFMA.FTZ R2, -R222, R6, R9 ;  /* 0x00000006de027223 */ /* 0x010fe20000010109 */
[----:B------:R-:W-:Y:S02]  /*16920*/  FSEL R126, R5, -INF , !P4 ;  /* 0xff800000057e7808 */ /* 0x000fe40006000000 */
[----:B------:R-:W-:Y:S01]  /*16930*/  ISETP.GE.AND P4, PT, R3, R226, PT ;  /* 0x000000e20300720c */ /* 0x000fe20003f86270 */
[----:B------:R-:W-:Y:S01]  /*16940*/  VIADD R93, R71, 0xfffffffe ;  /* 0xfffffffe475d7836 */ /* 0x000fe20000000000 */
[----:B------:R-:W-:-:S02]  /*16950*/  FSEL R0, R0, -INF , P3 ;  /* 0xff80000000007808 */ /* 0x000fc40001800000 */
[----:B------:R-:W-:Y:S02]  /*16960*/  ISETP.GE.AND P3, PT, R3, R224, PT ;  /* 0x000000e00300720c */ /* 0x000fe40003f66270 */
[----:B------:R-:W-:Y:S01]  /*16970*/  FSEL R2, R2, -INF , P4 ;  /* 0xff80000002027808 */ /* 0x000fe20002000000 */
[----:B------:R-:W-:-:S03]  /*16980*/  IMAD.MOV.U32 R69, RZ, RZ, R128 ;  /* 0x000000ffff457224 */ /* 0x000fc600078e0080 */
[----:B------:R-:W-:Y:S02]  /*16990*/  FSEL R128, R2, -INF , !P3 ;  /* 0xff80000002807808 */ /* 0x000fe40005800000 */
[----:B------:R-:W-:Y:S02]  /*169a0*/  ISETP.GT.AND P3, PT, R93, R70, PT ;  /* 0x000000465d00720c */ /* 0x000fe40003f64270 */
[C---:B------:R-:W-:Y:S02]  /*169b0*/  ISETP.GE.AND P4, PT, R3.reuse, R228, PT ;  /* 0x000000e40300720c */ /* 0x040fe40003f86270 */
[----:B------:R-:W-:Y:S01]  /*169c0*/  FSEL R116, R0, -INF , !P5 ;  /* 0xff80000000747808 */ /* 0x000fe20006800000 */
[----:B------:R-:W-:Y:S01]  /*169d0*/  BSSY.RECONVERGENT B1, `(.L_x_6313) ;  /* 0x00000e9000017945 */ /* 0x000fe20003800200 */
[----:B------:R-:W-:Y:S02]  /*169e0*/  ISETP.GE.AND P5, PT, R3, R229, PT ;  /* 0x000000e50300720c */ /* 0x000fe40003fa6270 */
[----:B------:R-:W-:-:S04]  /*169f0*/  FSEL R0, R4, -INF , P4 ;  /* 0xff80000004007808 */ /* 0x000fc80002000000 */
[----:B------:R-:W-:Y:S01]  /*16a00*/  FSEL R119, R0, -INF , !P5 ;  /* 0xff80000000777808 */ /* 0x000fe20006800000 */
[----:B------:R-:W-:Y:S05]  /*16a10*/  @!P3 BRA `(.L_x_6314) ;  /* 0x0000000c0090b947 */ /* 0x000fea0003800000 */
[----:B------:R-:W-:Y:S04]  /*16a20*/  BSSY.RECONVERGENT B0, `(.L_x_6315) ;  /* 0x0000051000007945 */ /* 0x000fe80003800200 */
[----:B------:R-:W-:Y:S05]  /*16a30*/  @!P0 BRA `(.L_x_6316) ;  /* 0x00000004000c8947 */ /* 0x000fea0003800000 */
[----:B------:R-:W2:Y:S04]  /*16a40*/  LD.E R2, desc[UR4][R134.64+0x170] ;  /* 0x0001700486027980 */ /* 0x000ea8000c101900 */
[----:B------:R-:W3:Y:S04]  /*16a50*/  LDL.LU R237, [R1+0x4] ;  /* 0x0000040001ed7983 */ /* 0x000ee80000300800 */
[----:B------:R-:W4:Y:S01]  /*16a60*/  LDL.64 R238, [R1+0x20] ;  /* 0x0000200001ee7983 */ /* 0x000f220000100a00 */
        /* <DEDUP_REMOVED lines=41> */
[----:B----4-:R-:W-:-:S04]  /*16d00*/  IMAD.WIDE R8, R3, 0x4, R238 ;  /* 0x0000000403087825 */ /* 0x010fc800078e02ee */
        /* <DEDUP_REMOVED lines=22> */
.L_x_6316:
        /* <DEDUP_REMOVED lines=12> */
.L_x_6317:
[----:B------:R-:W-:Y:S05]  /*16f30*/  BSYNC.RECONVERGENT B0 ;  /* 0x0000000000007941 */ /* 0x000fea0003800200 */
.L_x_6315:
[----:B------:R-:W3:Y:S04]  /*16f40*/  LDL R6, [R1+0x2c] ;  /* 0x00002c0001067983 */ /* 0x000ee80000100800 */
[----:B------:R-:W4:Y:S01]  /*16f50*/  LDL R7, [R1+0x28] ;  /* 0x0000280001077983 */ /* 0x000f220000100800 */
[C---:B-1----:R-:W-:Y:S02]  /*16f60*/  SHF.L.U32 R4, R230.reuse, 0x5, RZ ;  /* 0x00000005e6047819 */ /* 0x042fe400000006ff */
[----:B------:R-:W-:Y:S01]  /*16f70*/  SHF.L.U64.HI R0, R230, 0x5, R231 ;  /* 0x00000005e6007819 */ /* 0x000fe200000102e7 */
[----:B------:R1:W-:Y:S01]  /*16f80*/  @P1 STS.128 [R227+0x2000], RZ ;  /* 0x002000ffe3001388 */ /* 0x0003e20000000c00 */
[C---:B------:R-:W-:Y:S02]  /*16f90*/  @!P1 IMAD R23, R231.reuse, 0x180, RZ ;  /* 0x00000180e7179824 */ /* 0x040fe400078e02ff */
[----:B------:R-:W-:-:S02]  /*16fa0*/  @!P1 IMAD R24, R231, 0x160, RZ ;  /* 0x00000160e7189824 */ /* 0x000fc400078e02ff */
[----:B------:R-:W-:Y:S01]  /*16fb0*/  @!P1 IMAD R25, R231, 0x1a0, RZ ;  /* 0x000001a0e7199824 */ /* 0x000fe200078e02ff */
[----:B------:R-:W-:Y:S01]  /*16fc0*/  BSSY.RECONVERGENT B0, `(.L_x_6318) ;  /* 0x0000088000007945 */ /* 0x000fe20003800200 */
[----:B---3--:R-:W-:-:S04]  /*16fd0*/  IADD3 R2, P3, PT, R4, R6, RZ ;  /* 0x0000000604027210 */ /* 0x008fc80007f7e0ff */
[----:B----4-:R-:W-:Y:S01]  /*16fe0*/  IADD3.X R3, PT, PT, R0, R7, RZ, P3, !PT ;  /* 0x0000000700037210 */ /* 0x010fe20001ffe4ff */
[----:B------:R-:W-:Y:S01]  /*16ff0*/  @!PT LDS RZ, [RZ] ;  /* 0x00000000fffff984 */ /* 0x000fe20000000800 */
[----:B------:R-:W-:Y:S01]  /*17000*/  @!PT LDS RZ, [RZ] ;  /* 0x00000000fffff984 */ /* 0x000fe20000000800 */
[----:B------:R-:W-:Y:S01]  /*17010*/  @!PT LDS RZ, [RZ] ;  /* 0x00000000fffff984 */ /* 0x000fe20000000800 */
[----:B------:R3:W-:Y:S01]  /*17020*/  @!P1 LDGSTS.E.BYPASS.LTC128B.128 [R227+0x2000], desc[UR4][R6.64] ;  /* 0x0200000006e39fae */ /* 0x0007e2000b981a04 */
[----:B------:R-:W-:Y:S02]  /*17030*/  @!P1 IADD3 R4, P0, PT, R2, R4, RZ ;  /* 0x0000000402049210 */ /* 0x000fe40007f1e0ff */
[-C--:B------:R-:W-:Y:S01]  /*17040*/  @!P1 MOV R20, R2.reuse ;  /* 0x0000000200149202 */ /* 0x080fe20000000f00 */
[--C-:B------:R-:W-:Y:S01]  /*17050*/  @!P1 IMAD.MOV.U32 R21, RZ, RZ, R3.reuse ;  /* 0x000000ffff159224 */ /* 0x100fe200078e0003 */
[-C--:B------:R-:W-:Y:S01]  /*17060*/  @!P1 MOV R18, R2.reuse ;  /* 0x0000000200129202 */ /* 0x080fe20000000f00 */
[----:B------:R-:W-:Y:S01]  /*17070*/  @!P1 IMAD.MOV.U32 R19, RZ, RZ, R3 ;  /* 0x000000ffff139224 */ /* 0x000fe200078e0003 */
[----:B------:R-:W-:Y:S01]  /*17080*/  @!P1 MOV R15, R3 ;  /* 0x00000003000f9202 */ /* 0x000fe20000000f00 */
[----:B------:R-:W-:Y:S01]  /*17090*/  @!P1 IMAD.X R5, R3, 0x1, R0, P0 ;  /* 0x0000000103059824 */ /* 0x000fe200000e0600 */
[----:B------:R-:W-:Y:S01]  /*170a0*/  @!P1 MOV R12, R2 ;  /* 0x00000002000c9202 */ /* 0x000fe20000000f00 */
[----:B------:R1:W-:Y:S01]  /*170b0*/  @P1 STS.128 [R227+0x2800], RZ ;  /* 0x002800ffe3001388 */ /* 0x0003e20000000c00 */
[----:B------:R-:W-:-:S02]  /*170c0*/  @!P1 IMAD.MOV.U32 R14, RZ, RZ, R2 ;  /* 0x000000ffff0e9224 */ /* 0x000fc400078e0002 */
[----:B------:R-:W-:Y:S01]  /*170d0*/  @!P1 IMAD.MOV.U32 R13, RZ, RZ, R3 ;  /* 0x000000ffff0d9224 */ /* 0x000fe200078e0003 */
[----:B------:R-:W-:Y:S01]  /*170e0*/  @!PT LDS RZ, [RZ] ;  /* 0x00000000fffff984 */ /* 0x000fe20000000800 */
[----:B------:R-:W-:Y:S01]  /*170f0*/  @!PT LDS RZ, [RZ] ;  /* 0x00000000fffff984 */ /* 0x000fe20000000800 */
[----:B------:R-:W-:Y:S01]  /*17100*/  @!PT LDS RZ, [RZ] ;  /* 0x00000000fffff984 */ /* 0x000fe20000000800 */
[----:B------:R-:W-:Y:S01]  /*17110*/  @!P1 LDGSTS.E.BYPASS.LTC128B.128 [R227+0x2800], desc[UR4][R2.64] ;  /* 0x0280000002e39fae */ /* 0x000fe2000b981a04 */
[----:B------:R-:W-:-:S04]  /*17120*/  @!P1 IMAD.WIDE.U32 R20, R230, 0x60, R20 ;  /* 0x00000060e6149825 */ /* 0x000fc800078e0014 */
[C---:B------:R-:W-:Y:S01]  /*17130*/  @!P1 IMAD.WIDE.U32 R18, R230.reuse, 0xa0, R18 ;  /* 0x000000a0e6129825 */ /* 0x040fe200078e0012 */
[----:B------:R1:W-:Y:S03]  /*17140*/  @P1 STS.128 [R227+0x3000], RZ ;  /* 0x003000ffe3001388 */ /* 0x0003e60000000c00 */
[----:B------:R-:W-:Y:S01]  /*17150*/  @!P1 IMAD.WIDE.U32 R14, R230, 0xe0, R14 ;  /* 0x000000e0e60e9825 */ /* 0x000fe200078e000e */
[----:B------:R-:W-:Y:S01]  /*17160*/  @!PT LDS RZ, [RZ] ;  /* 0x00000000fffff984 */ /* 0x000fe20000000800 */
[----:B------:R-:W-:Y:S01]  /*17170*/  @!PT LDS RZ, [RZ] ;  /* 0x00000000fffff984 */ /* 0x000fe20000000800 */
[----:B------:R-:W-:Y:S01]  /*17180*/  @!PT LDS RZ, [RZ] ;  /* 0x00000000fffff984 */ /* 0x000fe20000000800 */
[----:B------:R4:W-:Y:S03]  /*17190*/  @!P1 LDGSTS.E.BYPASS.LTC128B.128 [R227+0x3000], desc[UR4][R4.64] ;  /* 0x0300000004e39fae */ /* 0x0009e6000b981a04 */
[C---:B---3--:R-:W-:Y:S02]  /*171a0*/  @!P1 IMAD R6, R231.reuse, 0x60, RZ ;  /* 0x00000060e7069824 */ /* 0x048fe400078e02ff */
[----:B------:R-:W-:-:S02]  /*171b0*/  @!P1 IMAD R7, R231, 0xa0, RZ ;  /* 0x000000a0e7079824 */ /* 0x000fc400078e02ff */
[----:B------:R-:W-:Y:S01]  /*171c0*/  @!P1 IMAD.WIDE.U32 R12, R230, 0x120, R12 ;  /* 0x00000120e60c9825 */ /* 0x000fe200078e000c */
[----:B------:R-:W-:Y:S02]  /*171d0*/  @!P1 IADD3 R21, PT, PT, R6, R21, RZ ;  /* 0x0000001506159210 */ /* 0x000fe40007ffe0ff */
[----:B------:R-:W-:Y:S02]  /*171e0*/  @!P1 IADD3 R19, PT, PT, R7, R19, RZ ;  /* 0x0000001307139210 */ /* 0x000fe40007ffe0ff */
[-C--:B------:R-:W-:Y:S02]  /*171f0*/  @!P1 MOV R6, R2.reuse ;  /* 0x0000000200069202 */ /* 0x080fe40000000f00 */
[----:B------:R-:W-:Y:S01]  /*17200*/  @!P1 MOV R7, R3 ;  /* 0x0000000300079202 */ /* 0x000fe20000000f00 */
[----:B------:R-:W-:Y:S01]  /*17210*/  @!P1 IMAD.MOV.U32 R9, RZ, RZ, R3 ;  /* 0x000000ffff099224 */ /* 0x000fe200078e0003 */
[----:B------:R-:W-:Y:S01]  /*17220*/  @!P1 MOV R8, R2 ;  /* 0x0000000200089202 */ /* 0x000fe20000000f00 */
[----:B------:R-:W-:-:S04]  /*17230*/  @!P1 IMAD.WIDE.U32 R6, R230, 0x180, R6 ;  /* 0x00000180e6069825 */ /* 0x000fc800078e0006 */
[C---:B----4-:R-:W-:Y:S02]  /*17240*/  @!P1 IMAD R4, R231.reuse, 0xe0, RZ ;  /* 0x000000e0e7049824 */ /* 0x050fe400078e02ff */
[----:B------:R-:W-:-:S03]  /*17250*/  @!P1 IMAD R5, R231, 0x120, RZ ;  /* 0x00000120e7059824 */ /* 0x000fc600078e02ff */
[----:B------:R-:W-:Y:S02]  /*17260*/  @!P1 IADD3 R15, PT, PT, R4, R15, RZ ;  /* 0x0000000f040f9210 */ /* 0x000fe40007ffe0ff */
[----:B------:R-:W-:Y:S02]  /*17270*/  @!P1 IADD3 R13, PT, PT, R5, R13, RZ ;  /* 0x0000000d050d9210 */ /* 0x000fe40007ffe0ff */
[-C--:B------:R-:W-:Y:S02]  /*17280*/  @!P1 MOV R4, R2.reuse ;  /* 0x0000000200049202 */ /* 0x080fe40000000f00 */
[-C--:B------:R-:W-:Y:S01]  /*17290*/  @!P1 MOV R5, R3.reuse ;  /* 0x0000000300059202 */ /* 0x080fe20000000f00 */
[C---:B------:R-:W-:Y:S01]  /*172a0*/  @!P1 IMAD.WIDE.U32 R8, R230.reuse, 0x160, R8 ;  /* 0x00000160e6089825 */ /* 0x040fe200078e0008 */
[CC--:B------:R-:W-:Y:S02]  /*172b0*/  @!P1 LEA R22, P3, R230.reuse, R2.reuse, 0x6 ;  /* 0x00000002e6169211 */ /* 0x0c0fe400078630ff */
[----:B------:R-:W-:Y:S01]  /*172c0*/  @!P1 MOV R16, R2 ;  /* 0x0000000200109202 */ /* 0x000fe20000000f00 */
[----:B------:R-:W-:Y:S01]  /*172d0*/  @!P1 IMAD.WIDE.U32 R4, R230, 0x1a0, R4 ;  /* 0x000001a0e6049825 */ /* 0x000fe200078e0004 */
[----:B------:R-:W-:-:S02]  /*172e0*/  @!P1 MOV R17, R3 ;  /* 0x0000000300119202 */ /* 0x000fc40000000f00 */
[----:B------:R-:W-:Y:S01]  /*172f0*/  @!P1 IADD3 R7, PT, PT, R23, R7, RZ ;  /* 0x0000000717079210 */ /* 0x000fe20007ffe0ff */
[----:B------:R-:W-:Y:S01]  /*17300*/  @!P1 IMAD.IADD R9, R24, 0x1, R9 ;  /* 0x0000000118099824 */ /* 0x000fe200078e0209 */
[C---:B------:R-:W-:Y:S02]  /*17310*/  @!P1 LEA R24, P0, R230.reuse, R2, 0x7 ;  /* 0x00000002e6189211 */ /* 0x040fe400078038ff */
[C---:B------:R-:W-:Y:S01]  /*17320*/  @!P1 LEA.HI.X R23, R230.reuse, R3, R231, 0x6, P3 ;  /* 0x00000003e6179211 */ /* 0x040fe200018f34e7 */
[----:B------:R-:W-:Y:S01]  /*17330*/  @!P1 IMAD R0, R231, 0xc0, RZ ;  /* 0x000000c0e7009824 */ /* 0x000fe200078e02ff */
[----:B------:R-:W-:Y:S01]  /*17340*/  @!P1 IADD3 R5, PT, PT, R25, R5, RZ ;  /* 0x0000000519059210 */ /* 0x000fe20007ffe0ff */
[C---:B------:R-:W-:Y:S01]  /*17350*/  @!P1 IMAD.WIDE.U32 R16, R230.reuse, 0xc0, R16 ;  /* 0x000000c0e6109825 */ /* 0x040fe200078e0010 */
[-C--:B------:R-:W-:Y:S01]  /*17360*/  @!P1 LEA.HI.X R25, R230, R3.reuse, R231, 0x7, P0 ;  /* 0x00000003e6199211 */ /* 0x080fe200000f3ce7 */
[----:B------:R1:W-:Y:S01]  /*17370*/  @P1 STS.128 [R227+0x3800], RZ ;  /* 0x003800ffe3001388 */ /* 0x0003e20000000c00 */
[----:B------:R-:W-:-:S03]  /*17380*/  @!P1 MOV R11, R3 ;  /* 0x00000003000b9202 */ /* 0x000fc60000000f00 */
[----:B------:R-:W-:Y:S01]  /*17390*/  @!PT LDS RZ, [RZ] ;  /* 0x00000000fffff984 */ /* 0x000fe20000000800 */
[----:B------:R-:W-:Y:S01]  /*173a0*/  @!PT LDS RZ, [RZ] ;  /* 0x00000000fffff984 */ /* 0x000fe20000000800 */
[----:B------:R-:W-:Y:S01]  /*173b0*/  @!PT LDS RZ, [RZ] ;  /* 0x00000000fffff984 */ /* 0x000fe20000000800 */
[----:B------:R-:W-:Y:S01]  /*173c0*/  @!P1 LDGSTS.E.BYPASS.LTC128B.128 [R227+0x3800], desc[UR4][R22.64] ;  /* 0x0380000016e39fae */ /* 0x000fe2000b981a04 */
[----:B------:R-:W-:-:S03]  /*173d0*/  @!P1 IMAD.IADD R17, R0, 0x1, R17 ;  /* 0x0000000100119824 */ /* 0x000fc600078e0211 */
[----:B------:R1:W-:Y:S01]  /*173e0*/  @P1 STS.128 [R227+0x4000], RZ ;  /* 0x004000ffe3001388 */ /* 0x0003e20000000c00 */
[----:B------:R-:W-:-:S03]  /*173f0*/  @!P1 IMAD.MOV.U32 R10, RZ, RZ, R2 ;  /* 0x000000ffff0a9224 */ /* 0x000fc600078e0002 */
        /* <DEDUP_REMOVED lines=68> */
.L_x_6319:
[----:B------:R-:W-:Y:S05]  /*17840*/  BSYNC.RECONVERGENT B0 ;  /* 0x0000000000007941 */ /* 0x000fea0003800200 */
.L_x_6318:
[----:B------:R-:W0:Y:S02]  /*17850*/  LDGDEPBAR ;  /* 0x00000000000079af */ /* 0x000e240000000000 */
.L_x_6314:
[----:B------:R-:W-:Y:S05]  /*17860*/  BSYNC.RECONVERGENT B1 ;  /* 0x0000000000017941 */ /* 0x000fea0003800200 */
.L_x_6313:
[----:B-1----:R-:W4:Y:S04]  /*17870*/  LDL.LU R11, [R1] ;  /* 0x00000000010b7983 */ /* 0x002f280000300800 */
[----:B------:R-:W2:Y:S01]  /*17880*/  LDL.LU R22, [R1+0x10] ;  /* 0x0000100001167983 */ /* 0x000ea20000300800 */
[----:B------:R-:W-:-:S03]  /*17890*/  MOV R8, R77 ;  /* 0x0000004d00087202 */ /* 0x000fc60000000f00 */
[----:B------:R-:W2:Y:S04]  /*178a0*/  LD.E R0, desc[UR4][R134.64+0xdc] ;  /* 0x0000dc0486007980 */ /* 0x000ea8000c101900 */
[----:B------:R-:W2:Y:S04]  /*178b0*/  LDL.LU R6, [R1+0x40] ;  /* 0x0000400001067983 */ /* 0x000ea80000300800 */
[----:B------:R-:W2:Y:S04]  /*178c0*/  LDL.LU R7, [R1+0x44] ;  /* 0x0000440001077983 */ /* 0x000ea80000300800 */
[----:B------:R-:W2:Y:S01]  /*178d0*/  LDL.LU R10, [R1+0x14] ;  /* 0x00001400010a7983 */ /* 0x000ea20000300800 */
[----:B---3-5:R-:W-:-:S04]  /*178e0*/  FMNMX3.FTZ R2, R36, R250, R59, !PT ;  /* 0x000000fa24027276 */ /* 0x028fc8000781003b */
        /* <DEDUP_REMOVED lines=30> */
[----:B------:R-:W-:-:S05]  /*17ad0*/  FMNMX3.FTZ R2, R2, R119, R8, !PT ;  /* 0x0000007702027276 */ /* 0x000fca0007810008 */
[----:B------:R-:W1:Y:S01]  /*17ae0*/  SHFL.BFLY PT, R3, R2, 0x2, 0x1f ;  /* 0x0c401f0002037f89 */ /* 0x000e6200000e0000 */
        /* <DEDUP_REMOVED lines=31> */
[----:B--2---:R-:W-:-:S05]  /*17ce0*/  FMNMX3.FTZ R4, R4, R128, R22, !PT ;  /* 0x0000008004047276 */ /* 0x004fca0007810016 */
[----:B------:R-:W2:Y:S01]  /*17cf0*/  SHFL.BFLY PT, R5, R4, 0x2, 0x1f ;  /* 0x0c401f0004057f89 */ /* 0x000ea200000e0000 */
[----:B-1----:R-:W-:-:S05]  /*17d00*/  FMNMX.FTZ R2, R2, R3, !PT ;  /* 0x0000000302027209 */ /* 0x002fca0007810000 */
[----:B------:R-:W1:Y:S01]  /*17d10*/  SHFL.BFLY PT, R3, R2, 0x1, 0x1f ;  /* 0x0c201f0002037f89 */ /* 0x000e6200000e0000 */
[----:B--2---:R-:W-:-:S05]  /*17d20*/  FMNMX.FTZ R4, R4, R5, !PT ;  /* 0x0000000504047209 */ /* 0x004fca0007810000 */
[----:B------:R-:W2:Y:S01]  /*17d30*/  SHFL.BFLY PT, R5, R4, 0x1, 0x1f ;  /* 0x0c201f0004057f89 */ /* 0x000ea200000e0000 */
[----:B-1----:R-:W-:-:S04]  /*17d40*/  FMNMX.FTZ R77, R2, R3, !PT ;  /* 0x00000003024d7209 */ /* 0x002fc80007810000 */
[----:B------:R-:W-:Y:S01]  /*17d50*/  FSETP.NEU.FTZ.AND P0, PT, R77, -INF , PT ;  /* 0xff8000004d00780b */ /* 0x000fe20003f1d000 */
[----:B------:R-:W-:-:S05]  /*17d60*/  FMUL.FTZ R3, R0, R77 ;  /* 0x0000004d00037220 */ /* 0x000fca0000410000 */
[----:B------:R-:W-:-:S05]  /*17d70*/  FSEL R3, R3, RZ, P0 ;  /* 0x000000ff03037208 */ /* 0x000fca0000000000 */
[----:B------:R-:W-:-:S04]  /*17d80*/  FFMA.FTZ R2, R250, R0, -R3 ;  /* 0x00000000fa027223 */ /* 0x000fc80000010803 */
[----:B------:R1:W-:Y:S01]  /*17d90*/  MUFU.EX2 R236, R2 ;  /* 0x0000000200ec7308 */ /* 0x0003e20000000800 */
[----:B--2---:R-:W-:-:S04]  /*17da0*/  FMNMX.FTZ R76, R4, R5, !PT ;  /* 0x00000005044c7209 */ /* 0x004fc80007810000 */
[----:B------:R-:W-:Y:S01]  /*17db0*/  FSETP.NEU.FTZ.AND P1, PT, R76, -INF , PT ;  /* 0xff8000004c00780b */ /* 0x000fe20003f3d000 */
[----:B------:R-:W-:Y:S01]  /*17dc0*/  FMUL.FTZ R9, R0, R76 ;  /* 0x0000004c00097220 */ /* 0x000fe20000410000 */
[----:B-1----:R-:W-:-:S04]  /*17dd0*/  FFMA.FTZ R2, R59, R0, -R3 ;  /* 0x000000003b027223 */ /* 0x002fc80000010803 */
[----:B------:R1:W-:Y:S01]  /*17de0*/  MUFU.EX2 R247, R2 ;  /* 0x0000000200f77308 */ /* 0x0003e20000000800 */
[----:B------:R-:W-:Y:S01]  /*17df0*/  FSEL R9, R9, RZ, P1 ;  /* 0x000000ff09097208 */ /* 0x000fe20000800000 */
[----:B-1----:R-:W-:-:S06]  /*17e00*/  FFMA.FTZ R2, R74, R0, -R3 ;  /* 0x000000004a027223 */ /* 0x002fcc0000010803 */
[----:B------:R1:W-:Y:S02]  /*17e10*/  MUFU.EX2 R246, R2 ;  /* 0x0000000200f67308 */ /* 0x0003e40000000800 */
[----:B-1----:R-:W-:-:S06]  /*17e20*/  FFMA.FTZ R2, R58, R0, -R3 ;  /* 0x000000003a027223 */ /* 0x002fcc0000010803 */
[----:B------:R1:W-:Y:S02]  /*17e30*/  MUFU.EX2 R20, R2 ;  /* 0x0000000200147308 */ /* 0x0003e40000000800 */
[----:B-1----:R-:W-:Y:S01]  /*17e40*/  FFMA.FTZ R2, R11, R0, -R9 ;  /* 0x000000000b027223 */ /* 0x002fe20000010809 */
[----:B------:R-:W-:-:S05]  /*17e50*/  SHF.L.U32 R11, R219, 0x6, RZ ;  /* 0x00000006db0b7819 */ /* 0x000fca00000006ff */
[----:B------:R1:W-:Y:S01]  /*17e60*/  MUFU.EX2 R103, R2 ;  /* 0x0000000200677308 */ /* 0x0003e20000000800 */
[----:B------:R-:W-:-:S04]  /*17e70*/  LOP3.LUT R5, R10, 0x200, R11, 0xf8, !PT ;  /* 0x000002000a057812 */ /* 0x000fc800078ef80b */
[----:B------:R-:W-:Y:S02]  /*17e80*/  LEA R78, R5, R215, 0x1 ;  /* 0x000000d7054e7211 */ /* 0x000fe400078e08ff */
[----:B------:R-:W-:-:S03]  /*17e90*/  FSEL R4, R77, RZ, P0 ;  /* 0x000000ff4d047208 */ /* 0x000fc60000000000 */
[----:B------:R-:W2:Y:S01]  /*17ea0*/  LDSM.16.MT88.4 R12, [R78+0xa000] ;  /* 0x00a000004e0c783b */ /* 0x000ea20000004200 */
[-CC-:B-1----:R-:W-:Y:S01]  /*17eb0*/  FFMA.FTZ R2, R73, R0.reuse, -R9.reuse ;  /* 0x0000000049027223 */ /* 0x182fe20000010809 */
[----:B------:R-:W-:Y:S02]  /*17ec0*/  FSEL R5, R76, RZ, P1 ;  /* 0x000000ff4c057208 */ /* 0x000fe40000800000 */
[----:B------:R-:W-:Y:S01]  /*17ed0*/  LDSM.16.MT88.4 R28, [R78+0xa800] ;  /* 0x00a800004e1c783b */ /* 0x000fe20000004200 */
[----:B------:R1:W-:Y:S01]  /*17ee0*/  MUFU.EX2 R245, R2 ;  /* 0x0000000200f57308 */ /* 0x0003e20000000800 */
[----:B------:R-:W-:Y:S01]  /*17ef0*/  FADD.FTZ R4, R36, -R4 ;  /* 0x8000000424047221 */ /* 0x000fe20000010000 */
[----:B-1----:R-:W-:-:S06]  /*17f00*/  FFMA.FTZ R2, R251, R0, -R9 ;  /* 0x00000000fb027223 */ /* 0x002fcc0000010809 */
[----:B------:R1:W-:Y:S01]  /*17f10*/  MUFU.EX2 R244, R2 ;  /* 0x0000000200f47308 */ /* 0x0003e20000000800 */
[----:B------:R-:W-:Y:S01]  /*17f20*/  FMUL.FTZ R4, R0, R4 ;  /* 0x0000000400047220 */ /* 0x000fe20000410000 */
[----:B-1----:R-:W-:-:S06]  /*17f30*/  FFMA.FTZ R2, R72, R0, -R9 ;  /* 0x0000000048027223 */ /* 0x002fcc0000010809 */
[----:B------:R1:W-:Y:S08]  /*17f40*/  MUFU.EX2 R21, R2 ;  /* 0x0000000200157308 */ /* 0x0003f00000000800 */
[----:B------:R-:W3:Y:S01]  /*17f50*/  MUFU.EX2 R73, R4 ;  /* 0x0000000400497308 */ /* 0x000ee20000000800 */
[----:B-1----:R-:W-:-:S04]  /*17f60*/  FADD.FTZ R2, R37, -R5 ;  /* 0x8000000525027221 */ /* 0x002fc80000010000 */
[----:B------:R-:W-:-:S04]  /*17f70*/  FMUL.FTZ R2, R0, R2 ;  /* 0x0000000200027220 */ /* 0x000fc80000410000 */
[----:B------:R1:W4:Y:S01]  /*17f80*/  MUFU.EX2 R74, R2 ;  /* 0x00000002004a7308 */ /* 0x0003220000000800 */
[----:B------:R-:W-:Y:S01]  /*17f90*/  MOV R64, R7 ;  /* 0x0000000700407202 */ /* 0x000fe20000000f00 */
[-C--:B---3--:R-:W-:Y:S01]  /*17fa0*/  FMUL.FTZ R138, R138, R73.reuse ;  /* 0x000000498a8a7220 */ /* 0x088fe20000410000 */
[----:B------:R-:W-:Y:S01]  /*17fb0*/  MOV R65, R6 ;  /* 0x0000000600417202 */ /* 0x000fe20000000f00 */
[----:B------:R-:W-:Y:S01]  /*17fc0*/  FMUL.FTZ R139, R139, R73 ;  /* 0x000000498b8b7220 */ /* 0x000fe20000410000 */
[----:B------:R-:W-:Y:S02]  /*17fd0*/  F2FP.BF16.F32.PACK_AB R4, R245, R103 ;  /* 0x00000067f504723e */ /* 0x000fe400000010ff */
[----:B------:R-:W-:Y:S02]  /*17fe0*/  F2FP.BF16.F32.PACK_AB R5, R247, R236 ;  /* 0x000000ecf705723e */ /* 0x000fe400000010ff */
[----:B------:R-:W-:Y:S02]  /*17ff0*/  F2FP.BF16.F32.PACK_AB R6, R21, R244 ;  /* 0x000000f41506723e */ /* 0x000fe400000010ff */
[----:B------:R-:W-:-:S02]  /*18000*/  F2FP.BF16.F32.PACK_AB R7, R20, R246 ;  /* 0x000000f61407723e */ /* 0x000fc400000010ff */
[C---:B------:R-:W-:Y:S02]  /*18010*/  IADD3 R11, PT, PT, R78.reuse, 0xa040, RZ ;  /* 0x0000a0404e0b7810 */ /* 0x040fe40007ffe0ff */
[----:B-1----:R-:W-:Y:S01]  /*18020*/  IADD3 R2, PT, PT, R78, 0xa000, RZ ;  /* 0x0000a0004e027810 */ /* 0x002fe20007ffe0ff */
[-C--:B----4-:R-:W-:Y:S01]  /*18030*/  FMUL.FTZ R136, R136, R74.reuse ;  /* 0x0000004a88887220 */ /* 0x090fe20000410000 */
[----:B------:R-:W-:Y:S02]  /*18040*/  FMUL.FTZ R137, R137, R74 ;  /* 0x0000004a89897220 */ /* 0x000fe40000410000 */
[----:B------:R-:W-:Y:S01]  /*18050*/  @P2 IADD3 R11, PT, PT, R2, -0x40, RZ ;  /* 0xffffffc0020b2810 */ /* 0x000fe20007ffe0ff */
[--C-:B------:R-:W-:Y:S01]  /*18060*/  FFMA.FTZ R2, R242, R0, -R3.reuse ;  /* 0x00000000f2027223 */ /* 0x100fe20000010803 */
[-C--:B------:R-:W-:Y:S01]  /*18070*/  FMUL.FTZ R142, R142, R73.reuse ;  /* 0x000000498e8e7220 */ /* 0x080fe20000410000 */
[----:B------:R-:W-:Y:S01]  /*18080*/  FMUL.FTZ R143, R143, R73 ;  /* 0x000000498f8f7220 */ /* 0x000fe20000410000 */
[-C--:B------:R-:W-:Y:S01]  /*18090*/  FMUL.FTZ R140, R140, R74.reuse ;  /* 0x0000004a8c8c7220 */ /* 0x080fe20000410000 */
[----:B------:R-:W-:Y:S01]  /*180a0*/  FMUL.FTZ R141, R141, R74 ;  /* 0x0000004a8d8d7220 */ /* 0x000fe20000410000 */
[C---:B--2---:R-:W-:Y:S01]  /*180b0*/  HMMA.16816.F32.BF16 R36, R4.reuse, R12, R136 ;  /* 0x0000000c0424723c */ /* 0x044fe20000041888 */
[----:B------:R1:W2:Y:S01]  /*180c0*/  MUFU.EX2 R12, R2 ;  /* 0x00000002000c7308 */ /* 0x0002a20000000800 */
[----:B------:R-:W-:Y:S01]  /*180d0*/  MOV R10, 0x20 ;  /* 0x00000020000a7802 */ /* 0x000fe20000000f00 */
[----:B------:R-:W-:Y:S05]  /*180e0*/  LDSM.16.MT88.4 R16, [R11] ;  /* 0x000000000b10783b */ /* 0x000fea0000004200 */
[----:B------:R-:W-:Y:S01]  /*180f0*/  HMMA.16816.F32.BF16 R44, R4, R14, R140 ;  /* 0x0000000e042c723c */ /* 0x000fe2000004188c */
[----:B-1----:R-:W-:-:S04]  /*18100*/  FFMA.FTZ R2, R75, R0, -R3 ;  /* 0x000000004b027223 */ /* 0x002fc80000010803 */
[----:B------:R1:W-:Y:S02]  /*18110*/  MUFU.EX2 R142, R2 ;  /* 0x00000002008e7308 */ /* 0x0003e40000000800 */
[----:B-1----:R-:W-:-:S06]  /*18120*/  FFMA.FTZ R2, R249, R0, -R9 ;  /* 0x00000000f9027223 */ /* 0x002fcc0000010809 */
[----:B------:R1:W-:Y:S01]  /*18130*/  MUFU.EX2 R250, R2 ;  /* 0x0000000200fa7308 */ /* 0x0003e20000000800 */
[----:B------:R-:W-:Y:S01]  /*18140*/  SEL R10, R10, 0xffffffe0, !P6 ;  /* 0xffffffe00a0a7807 */ /* 0x000fe20007000000 */
[----:B-1----:R-:W-:-:S06]  /*18150*/  FFMA.FTZ R2, R252, R0, -R9 ;  /* 0x00000000fc027223 */ /* 0x002fcc0000010809 */
[----:B------:R1:W3:Y:S01]  /*18160*/  MUFU.EX2 R143, R2 ;  /* 0x00000002008f7308 */ /* 0x0002e20000000800 */
[----:B------:R-:W-:-:S05]  /*18170*/  IADD3 R72, PT, PT, R10, R78, RZ ;  /* 0x0000004e0a487210 */ /* 0x000fca0007ffe0ff */
[----:B------:R-:W4:Y:S01]  /*18180*/  LDSM.16.MT88.4 R24, [R72+0xa000] ;  /* 0x00a000004818783b */ /* 0x000f220000004200 */
[----:B-1----:R-:W-:-:S04]  /*18190*/  FFMA.FTZ R2, R243, R0, -R9 ;  /* 0x00000000f3027223 */ /* 0x002fc80000010809 */
[----:B------:R1:W-:Y:S02]  /*181a0*/  MUFU.EX2 R139, R2 ;  /* 0x00000002008b7308 */ /* 0x0003e40000000800 */
[----:B-1----:R-:W-:-:S06]  /*181b0*/  FFMA.FTZ R2, R235, R0, -R9 ;  /* 0x00000000eb027223 */ /* 0x002fcc0000010809 */
[----:B------:R1:W3:Y:S02]  /*181c0*/  MUFU.EX2 R137, R2 ;  /* 0x0000000200897308 */ /* 0x0002e40000000800 */
[----:B-1----:R-:W-:-:S06]  /*181d0*/  FFMA.FTZ R2, R240, R0, -R3 ;  /* 0x00000000f0027223 */ /* 0x002fcc0000010803 */
[----:B------:R1:W-:Y:S02]  /*181e0*/  MUFU.EX2 R252, R2 ;  /* 0x0000000200fc7308 */ /* 0x0003e40000000800 */
[----:B-1----:R-:W-:-:S06]  /*181f0*/  FFMA.FTZ R2, R234, R0, -R3 ;  /* 0x00000000ea027223 */ /* 0x002fcc0000010803 */
[----:B------:R1:W-:Y:S02]  /*18200*/  MUFU.EX2 R243, R2 ;  /* 0x0000000200f37308 */ /* 0x0003e40000000800 */
[----:B-1----:R-:W-:-:S06]  /*18210*/  FFMA.FTZ R2, R221, R0, -R3 ;  /* 0x00000000dd027223 */ /* 0x002fcc0000010803 */
[----:B------:R1:W-:Y:S02]  /*18220*/  MUFU.EX2 R251, R2 ;  /* 0x0000000200fb7308 */ /* 0x0003e40000000800 */
[----:B-1----:R-:W-:-:S06]  /*18230*/  FFMA.FTZ R2, R55, R0, -R3 ;  /* 0x0000000037027223 */ /* 0x002fcc0000010803 */
[----:B------:R1:W-:Y:S02]  /*18240*/  MUFU.EX2 R249, R2 ;  /* 0x0000000200f97308 */ /* 0x0003e40000000800 */
[----:B-1----:R-:W-:-:S06]  /*18250*/  FFMA.FTZ R2, R248, R0, -R9 ;  /* 0x00000000f8027223 */ /* 0x002fcc0000010809 */
[----:B------:R1:W-:Y:S01]  /*18260*/  MUFU.EX2 R242, R2 ;  /* 0x0000000200f27308 */ /* 0x0003e20000000800 */
[-C--:B------:R-:W-:Y:S01]  /*18270*/  FMUL.FTZ R146, R146, R73.reuse ;  /* 0x0000004992927220 */ /* 0x080fe20000410000 */
[----:B------:R-:W-:Y:S01]  /*18280*/  FMUL.FTZ R147, R147, R73 ;  /* 0x0000004993937220 */ /* 0x000fe20000410000 */
[----:B------:R-:W-:Y:S01]  /*18290*/  FMUL.FTZ R144, R144, R74 ;  /* 0x0000004a90907220 */ /* 0x000fe20000410000 */
[----:B-1----:R-:W-:-:S04]  /*182a0*/  FFMA.FTZ R2, R241, R0, -R9 ;  /* 0x00000000f1027223 */ /* 0x002fc80000010809 */
[----:B------:R1:W-:Y:S01]  /*182b0*/  MUFU.EX2 R241, R2 ;  /* 0x0000000200f17308 */ /* 0x0003e20000000800 */
[----:B------:R-:W-:Y:S01]  /*182c0*/  FMUL.FTZ R145, R145, R74 ;  /* 0x0000004a91917220 */ /* 0x000fe20000410000 */
[----:B------:R-:W-:Y:S01]  /*182d0*/  MOV R140, R8 ;  /* 0x00000008008c7202 */ /* 0x000fe20000000f00 */
[-C--:B------:R-:W-:Y:S01]  /*182e0*/  FFMA.FTZ R8, R57, R0.reuse, -R3 ;  /* 0x0000000039087223 */ /* 0x080fe20000010803 */
[----:B------:R-:W-:Y:S01]  /*182f0*/  IADD3 R75, PT, PT, R10, R11, RZ ;  /* 0x0000000b0a4b7210 */ /* 0x000fe20007ffe0ff */
[----:B-1----:R-:W-:-:S04]  /*18300*/  FFMA.FTZ R2, R223, R0, -R9 ;  /* 0x00000000df027223 */ /* 0x002fc80000010809 */
[----:B------:R1:W-:Y:S01]  /*18310*/  MUFU.EX2 R240, R2 ;  /* 0x0000000200f07308 */ /* 0x0003e20000000800 */
[----:B----4-:R-:W-:Y:S01]  /*18320*/  HMMA.16816.F32.BF16 R32, R4, R24, R144 ;  /* 0x000000180420723c */ /* 0x010fe20000041890 */
[----:B------:R-:W-:Y:S02]  /*18330*/  MOV R146, R21 ;  /* 0x0000001500927202 */ /* 0x000fe40000000f00 */
[----:B------:R-:W-:Y:S01]  /*18340*/  MOV R145, R20 ;  /* 0x0000001400917202 */ /* 0x000fe20000000f00 */
[----:B-1----:R-:W-:-:S04]  /*18350*/  FFMA.FTZ R2, R212, R0, -R9 ;  /* 0x00000000d4027223 */ /* 0x002fc80000010809 */
[----:B------:R1:W-:Y:S08]  /*18360*/  MUFU.EX2 R239, R2 ;  /* 0x0000000200ef7308 */ /* 0x0003f00000000800 */
[----:B------:R4:W3:Y:S01]  /*18370*/  MUFU.EX2 R138, R8 ;  /* 0x00000008008a7308 */ /* 0x0008e20000000800 */
[----:B-1----:R-:W-:-:S07]  /*18380*/  FFMA.FTZ R2, R214, R0, -R3 ;  /* 0x00000000d6027223 */ /* 0x002fce0000010803 */
[----:B------:R1:W3:Y:S01]  /*18390*/  MUFU.EX2 R237, R2 ;  /* 0x0000000200ed7308 */ /* 0x0002e20000000800 */
[----:B----4-:R-:W-:Y:S02]  /*183a0*/  MOV R8, R22 ;  /* 0x0000001600087202 */ /* 0x010fe40000000f00 */
[----:B------:R-:W4:Y:S01]  /*183b0*/  LDSM.16.MT88.4 R20, [R75] ;  /* 0x000000004b14783b */ /* 0x000f220000004200 */
[----:B-1----:R-:W-:-:S04]  /*183c0*/  FFMA.FTZ R2, R53, R0, -R3 ;  /* 0x0000000035027223 */ /* 0x002fc80000010803 */
[----:B------:R1:W-:Y:S01]  /*183d0*/  MUFU.EX2 R235, R2 ;  /* 0x0000000200eb7308 */ /* 0x0003e20000000800 */
[-C--:B------:R-:W-:Y:S01]  /*183e0*/  FMUL.FTZ R150, R150, R73.reuse ;  /* 0x0000004996967220 */ /* 0x080fe20000410000 */
[----:B------:R-:W-:Y:S01]  /*183f0*/  FMUL.FTZ R151, R151, R73 ;  /* 0x0000004997977220 */ /* 0x000fe20000410000 */
[-C--:B------:R-:W-:Y:S01]  /*18400*/  FMUL.FTZ R148, R148, R74.reuse ;  /* 0x0000004a94947220 */ /* 0x080fe20000410000 */
[----:B------:R-:W-:Y:S01]  /*18410*/  FMUL.FTZ R149, R149, R74 ;  /* 0x0000004a95957220 */ /* 0x000fe20000410000 */
[----:B-1----:R-:W-:-:S04]  /*18420*/  FFMA.FTZ R2, R54, R0, -R3 ;  /* 0x0000000036027223 */ /* 0x002fc80000010803 */
[----:B------:R1:W-:Y:S02]  /*18430*/  MUFU.EX2 R238, R2 ;  /* 0x0000000200ee7308 */ /* 0x0003e40000000800 */
[----:B------:R-:W-:Y:S01]  /*18440*/  HMMA.16816.F32.BF16 R40, R4, R26, R148 ;  /* 0x0000001a0428723c */ /* 0x000fe20000041894 */
[----:B------:R-:W3:Y:S01]  /*18450*/  LDSM.16.MT88.4 R24, [R72+0xa800] ;  /* 0x00a800004818783b */ /* 0x000ee20000004200 */
[----:B--2---:R-:W-:Y:S01]  /*18460*/  MOV R147, R12 ;  /* 0x0000000c00937202 */ /* 0x004fe20000000f00 */
[----:B------:R-:W-:Y:S02]  /*18470*/  FMUL.FTZ R154, R154, R73 ;  /* 0x000000499a9a7220 */ /* 0x000fe40000410000 */
[----:B------:R-:W2:Y:S01]  /*18480*/  LDSM.16.MT88.4 R12, [R75+0x800] ;  /* 0x000800004b0c783b */ /* 0x000ea20000004200 */
[----:B-1----:R-:W-:-:S04]  /*18490*/  FFMA.FTZ R2, R52, R0, -R3 ;  /* 0x0000000034027223 */ /* 0x002fc80000010803 */
[----:B------:R1:W-:Y:S01]  /*184a0*/  MUFU.EX2 R234, R2 ;  /* 0x0000000200ea7308 */ /* 0x0003e20000000800 */
[-C--:B------:R-:W-:Y:S01]  /*184b0*/  FMUL.FTZ R155, R155, R73.reuse ;  /* 0x000000499b9b7220 */ /* 0x080fe20000410000 */
[-C--:B------:R-:W-:Y:S01]  /*184c0*/  FMUL.FTZ R152, R152, R74.reuse ;  /* 0x0000004a98987220 */ /* 0x080fe20000410000 */
[-C--:B------:R-:W-:Y:S01]  /*184d0*/  FMUL.FTZ R153, R153, R74.reuse ;  /* 0x0000004a99997220 */ /* 0x080fe20000410000 */
[-C--:B------:R-:W-:Y:S01]  /*184e0*/  FMUL.FTZ R158, R158, R73.reuse ;  /* 0x000000499e9e7220 */ /* 0x080fe20000410000 */
[----:B------:R-:W-:Y:S01]  /*184f0*/  FMUL.FTZ R159, R159, R73 ;  /* 0x000000499f9f7220 */ /* 0x000fe20000410000 */
[----:B------:R-:W-:Y:S01]  /*18500*/  FMUL.FTZ R156, R156, R74 ;  /* 0x0000004a9c9c7220 */ /* 0x000fe20000410000 */
[----:B-1----:R-:W-:-:S04]  /*18510*/  FFMA.FTZ R2, R220, R0, -R9 ;  /* 0x00000000dc027223 */ /* 0x002fc80000010809 */
[----:B------:R1:W-:Y:S01]  /*18520*/  MUFU.EX2 R223, R2 ;  /* 0x0000000200df7308 */ /* 0x0003e20000000800 */
[----:B------:R-:W-:Y:S01]  /*18530*/  FMUL.FTZ R157, R157, R74 ;  /* 0x0000004a9d9d7220 */ /* 0x000fe20000410000 */
[----:B------:R-:W-:Y:S01]  /*18540*/  HMMA.16816.F32.BF16 R56, R4, R16, R152 ;  /* 0x000000100438723c */ /* 0x000fe20000041898 */
[----:B-1----:R-:W-:-:S05]  /*18550*/  FFMA.FTZ R2, R218, R0, -R9 ;  /* 0x00000000da027223 */ /* 0x002fca0000010809 */
[----:B------:R1:W2:Y:S02]  /*18560*/  MUFU.EX2 R221, R2 ;  /* 0x0000000200dd7308 */ /* 0x0002a40000000800 */
[----:B------:R-:W-:Y:S01]  /*18570*/  HMMA.16816.F32.BF16 R156, R4, R18, R156 ;  /* 0x00000012049c723c */ /* 0x000fe2000004189c */
[----:B------:R-:W2:Y:S01]  /*18580*/  LDSM.16.MT88.4 R16, [R11+0x800] ;  /* 0x000800000b10783b */ /* 0x000ea20000004200 */
[-C--:B------:R-:W-:Y:S01]  /*18590*/  FMUL.FTZ R162, R162, R73.reuse ;  /* 0x00000049a2a27220 */ /* 0x080fe20000410000 */
[----:B------:R-:W-:Y:S01]  /*185a0*/  FMUL.FTZ R163, R163, R73 ;  /* 0x00000049a3a37220 */ /* 0x000fe20000410000 */
[-C--:B------:R-:W-:Y:S01]  /*185b0*/  FMUL.FTZ R160, R160, R74.reuse ;  /* 0x0000004aa0a07220 */ /* 0x080fe20000410000 */
[----:B------:R-:W-:Y:S01]  /*185c0*/  FMUL.FTZ R161, R161, R74 ;  /* 0x0000004aa1a17220 */ /* 0x000fe20000410000 */
[----:B-1----:R-:W-:-:S04]  /*185d0*/  FFMA.FTZ R2, R211, R0, -R9 ;  /* 0x00000000d3027223 */ /* 0x002fc80000010809 */
[----:B------:R1:W-:Y:S01]  /*185e0*/  MUFU.EX2 R220, R2 ;  /* 0x0000000200dc7308 */ /* 0x0003e20000000800 */
[-C--:B------:R-:W-:Y:S01]  /*185f0*/  FMUL.FTZ R166, R166, R73.reuse ;  /* 0x00000049a6a67220 */ /* 0x080fe20000410000 */
[----:B------:R-:W-:Y:S01]  /*18600*/  FMUL.FTZ R167, R167, R73 ;  /* 0x00000049a7a77220 */ /* 0x000fe20000410000 */
[-C--:B------:R-:W-:Y:S01]  /*18610*/  FMUL.FTZ R164, R164, R74.reuse ;  /* 0x0000004aa4a47220 */ /* 0x080fe20000410000 */
[----:B------:R-:W-:Y:S01]  /*18620*/  FMUL.FTZ R165, R165, R74 ;  /* 0x0000004aa5a57220 */ /* 0x000fe20000410000 */
[----:B-1----:R-:W-:-:S04]  /*18630*/  FFMA.FTZ R2, R207, R0, -R9 ;  /* 0x00000000cf027223 */ /* 0x002fc80000010809 */
[----:B------:R1:W2:Y:S01]  /*18640*/  MUFU.EX2 R218, R2 ;  /* 0x0000000200da7308 */ /* 0x0002a20000000800 */
[----:B----4-:R-:W-:Y:S01]  /*18650*/  HMMA.16816.F32.BF16 R160, R4, R20, R160 ;  /* 0x0000001404a0723c */ /* 0x010fe200000418a0 */
[----:B-1----:R-:W-:-:S06]  /*18660*/  FFMA.FTZ R2, R208, R0, -R3 ;  /* 0x00000000d0027223 */ /* 0x002fcc0000010803 */
[----:B------:R1:W4:Y:S01]  /*18670*/  MUFU.EX2 R214, R2 ;  /* 0x0000000200d67308 */ /* 0x0003220000000800 */
[----:B------:R-:W-:Y:S01]  /*18680*/  HMMA.16816.F32.BF16 R20, R4, R22, R164 ;  /* 0x000000160414723c */ /* 0x000fe200000418a4 */
[----:B---3--:R-:W-:Y:S02]  /*18690*/  F2FP.BF16.F32.PACK_AB R4, R143, R250 ;  /* 0x000000fa8f04723e */ /* 0x008fe400000010ff */
[----:B------:R-:W-:Y:S02]  /*186a0*/  F2FP.BF16.F32.PACK_AB R5, R142, R147 ;  /* 0x000000938e05723e */ /* 0x000fe400000010ff */
[----:B------:R-:W-:Y:S02]  /*186b0*/  F2FP.BF16.F32.PACK_AB R6, R137, R139 ;  /* 0x0000008b8906723e */ /* 0x000fe400000010ff */
[----:B------:R-:W-:Y:S01]  /*186c0*/  F2FP.BF16.F32.PACK_AB R7, R252, R138 ;  /* 0x0000008afc07723e */ /* 0x000fe200000010ff */
[----:B-1----:R-:W-:-:S04]  /*186d0*/  FFMA.FTZ R2, R206, R0, -R3 ;  /* 0x00000000ce027223 */ /* 0x002fc80000010803 */
[----:B------:R1:W-:Y:S02]  /*186e0*/  MUFU.EX2 R211, R2 ;  /* 0x0000000200d37308 */ /* 0x0003e40000000800 */
[----:B------:R-:W-:Y:S01]  /*186f0*/  HMMA.16816.F32.BF16 R36, R4, R28, R36 ;  /* 0x0000001c0424723c */ /* 0x000fe20000041824 */
[----:B-1----:R-:W-:-:S05]  /*18700*/  FFMA.FTZ R2, R204, R0, -R3 ;  /* 0x00000000cc027223 */ /* 0x002fca0000010803 */
[----:B------:R1:W-:Y:S02]  /*18710*/  MUFU.EX2 R212, R2 ;  /* 0x0000000200d47308 */ /* 0x0003e40000000800 */
        /* <DEDUP_REMOVED lines=13> */
[----:B------:R1:W2:Y:S01]  /*187f0*/  MUFU.EX2 R206, R2 ;  /* 0x0000000200ce7308 */ /* 0x0002a20000000800 */
[----:B------:R-:W-:Y:S01]  /*18800*/  MOV R136, R70 ;  /* 0x0000004600887202 */ /* 0x000fe20000000f00 */
[----:B------:R-:W-:Y:S01]  /*18810*/  HMMA.16816.F32.BF16 R56, R4, R16, R56 ;  /* 0x000000100438723c */ /* 0x000fe20000041838 */
[----:B------:R-:W-:Y:S01]  /*18820*/  MOV R141, R71 ;  /* 0x00000047008d7202 */ /* 0x000fe20000000f00 */
[----:B-1----:R-:W-:-:S04]  /*18830*/  FFMA.FTZ R2, R205, R0, -R9 ;  /* 0x00000000cd027223 */ /* 0x002fc80000010809 */
[----:B------:R1:W-:Y:S02]  /*18840*/  MUFU.EX2 R205, R2 ;  /* 0x0000000200cd7308 */ /* 0x0003e40000000800 */
[----:B------:R-:W-:Y:S01]  /*18850*/  HMMA.16816.F32.BF16 R68, R4, R18, R156 ;  /* 0x000000120444723c */ /* 0x000fe2000004189c */
[----:B------:R-:W2:Y:S01]  /*18860*/  LDSM.16.MT88.4 R16, [R11+0x1000] ;  /* 0x001000000b10783b */ /* 0x000ea20000004200 */
[----:B-1----:R-:W-:-:S04]  /*18870*/  FFMA.FTZ R2, R200, R0, -R9 ;  /* 0x00000000c8027223 */ /* 0x002fc80000010809 */
[----:B------:R1:W2:Y:S01]  /*18880*/  MUFU.EX2 R204, R2 ;  /* 0x0000000200cc7308 */ /* 0x0002a20000000800 */
[----:B------:R-:W-:Y:S02]  /*18890*/  F2FP.BF16.F32.PACK_AB R4, R241, R242 ;  /* 0x000000f2f104723e */ /* 0x000fe400000010ff */
[----:B------:R-:W-:Y:S01]  /*188a0*/  F2FP.BF16.F32.PACK_AB R5, R251, R243 ;  /* 0x000000f3fb05723e */ /* 0x000fe200000010ff */
[----:B-1----:R-:W-:-:S04]  /*188b0*/  FFMA.FTZ R2, R201, R0, -R3 ;  /* 0x00000000c9027223 */ /* 0x002fc80000010803 */
[----:B------:R1:W2:Y:S01]  /*188c0*/  MUFU.EX2 R201, R2 ;  /* 0x0000000200c97308 */ /* 0x0002a20000000800 */
[----:B------:R-:W-:Y:S02]  /*188d0*/  F2FP.BF16.F32.PACK_AB R6, R239, R240 ;  /* 0x000000f0ef06723e */ /* 0x000fe400000010ff */
[----:B------:R-:W-:Y:S01]  /*188e0*/  F2FP.BF16.F32.PACK_AB R7, R237, R249 ;  /* 0x000000f9ed07723e */ /* 0x000fe200000010ff */
[----:B-1----:R-:W-:-:S04]  /*188f0*/  FFMA.FTZ R2, R63, R0, -R3 ;  /* 0x000000003f027223 */ /* 0x002fc80000010803 */
[----:B------:R1:W-:Y:S02]  /*18900*/  MUFU.EX2 R199, R2 ;  /* 0x0000000200c77308 */ /* 0x0003e40000000800 */
[----:B---3--:R-:W-:Y:S01]  /*18910*/  HMMA.16816.F32.BF16 R48, R4, R28, R36 ;  /* 0x0000001c0430723c */ /* 0x008fe20000041824 */
[----:B-1----:R-:W-:-:S05]  /*18920*/  FFMA.FTZ R2, R198, R0, -R3 ;  /* 0x00000000c6027223 */ /* 0x002fca0000010803 */
[----:B------:R1:W-:Y:S02]  /*18930*/  MUFU.EX2 R200, R2 ;  /* 0x0000000200c87308 */ /* 0x0003e40000000800 */
[----:B------:R-:W-:Y:S01]  /*18940*/  HMMA.16816.F32.BF16 R52, R4, R30, R44 ;  /* 0x0000001e0434723c */ /* 0x000fe2000004182c */
[----:B------:R-:W3:Y:S01]  /*18950*/  LDSM.16.MT88.4 R28, [R78+0xb800] ;  /* 0x00b800004e1c783b */ /* 0x000ee20000004200 */
[----:B-1----:R-:W-:-:S04]  /*18960*/  FFMA.FTZ R2, R62, R0, -R3 ;  /* 0x000000003e027223 */ /* 0x002fc80000010803 */
[----:B------:R1:W-:Y:S02]  /*18970*/  MUFU.EX2 R198, R2 ;  /* 0x0000000200c67308 */ /* 0x0003e40000000800 */
        /* <DEDUP_REMOVED lines=10> */
[----:B------:R-:W-:Y:S01]  /*18a20*/  HMMA.16816.F32.BF16 R56, R4, R16, R56 ;  /* 0x000000100438723c */ /* 0x000fe20000041838 */
[----:B-1----:R-:W-:-:S05]  /*18a30*/  FFMA.FTZ R2, R197, R0, -R9 ;  /* 0x00000000c5027223 */ /* 0x002fca0000010809 */
        /* <DEDUP_REMOVED lines=30> */
[----:B------:R-:W-:Y:S01]  /*18c20*/  HMMA.16816.F32.BF16 R56, R4, R16, R56 ;  /* 0x000000100438723c */ /* 0x000fe20000041838 */
[----:B--2---:R-:W-:-:S04]  /*18c30*/  FFMA.FTZ R2, R191, R0, -R9 ;  /* 0x00000000bf027223 */ /* 0x004fc80000010809 */
[----:B------:R2:W-:Y:S03]  /*18c40*/  MUFU.EX2 R161, R2 ;  /* 0x0000000200a17308 */ /* 0x0005e60000000800 */
[----:B------:R-:W-:Y:S01]  /*18c50*/  HMMA.16816.F32.BF16 R68, R4, R18, R68 ;  /* 0x000000120444723c */ /* 0x000fe20000041844 */
[----:B------:R-:W1:Y:S01]  /*18c60*/  LDSM.16.MT88.4 R16, [R11+0x2000] ;  /* 0x002000000b10783b */ /* 0x000e620000004200 */
[----:B--2---:R-:W-:-:S04]  /*18c70*/  FFMA.FTZ R2, R182, R0, -R9 ;  /* 0x00000000b6027223 */ /* 0x004fc80000010809 */
[----:B------:R2:W1:Y:S01]  /*18c80*/  MUFU.EX2 R160, R2 ;  /* 0x0000000200a07308 */ /* 0x0004620000000800 */
[----:B------:R-:W-:Y:S01]  /*18c90*/  F2FP.BF16.F32.PACK_AB R4, R206, R207 ;  /* 0x000000cfce04723e */ /* 0x000fe200000010ff */
[----:B--2---:R-:W-:-:S06]  /*18ca0*/  FFMA.FTZ R2, R183, R0, -R3 ;  /* 0x00000000b7027223 */ /* 0x004fcc0000010803 */
[----:B------:R2:W1:Y:S01]  /*18cb0*/  MUFU.EX2 R159, R2 ;  /* 0x00000002009f7308 */ /* 0x0004620000000800 */
[----:B------:R-:W-:Y:S02]  /*18cc0*/  F2FP.BF16.F32.PACK_AB R5, R212, R211 ;  /* 0x000000d3d405723e */ /* 0x000fe400000010ff */
[----:B------:R-:W-:Y:S02]  /*18cd0*/  F2FP.BF16.F32.PACK_AB R6, R204, R205 ;  /* 0x000000cdcc06723e */ /* 0x000fe400000010ff */
[----:B------:R-:W-:Y:S01]  /*18ce0*/  F2FP.BF16.F32.PACK_AB R7, R201, R208 ;  /* 0x000000d0c907723e */ /* 0x000fe200000010ff */
[----:B--2---:R-:W-:-:S04]  /*18cf0*/  FFMA.FTZ R2, R177, R0, -R3 ;  /* 0x00000000b1027223 */ /* 0x004fc80000010803 */
[----:B------:R2:W-:Y:S02]  /*18d00*/  MUFU.EX2 R157, R2 ;  /* 0x00000002009d7308 */ /* 0x0005e40000000800 */
[----:B---3--:R-:W-:Y:S01]  /*18d10*/  HMMA.16816.F32.BF16 R48, R4, R28, R48 ;  /* 0x0000001c0430723c */ /* 0x008fe20000041830 */
[----:B--2---:R-:W-:-:S05]  /*18d20*/  FFMA.FTZ R2, R180, R0, -R3 ;  /* 0x00000000b4027223 */ /* 0x004fca0000010803 */
[----:B------:R2:W-:Y:S02]  /*18d30*/  MUFU.EX2 R158, R2 ;  /* 0x00000002009e7308 */ /* 0x0005e40000000800 */
[----:B------:R-:W-:Y:S01]  /*18d40*/  HMMA.16816.F32.BF16 R60, R4, R30, R52 ;  /* 0x0000001e043c723c */ /* 0x000fe20000041834 */
[----:B------:R-:W3:Y:S01]  /*18d50*/  LDSM.16.MT88.4 R28, [R78+0xc800] ;  /* 0x00c800004e1c783b */ /* 0x000ee20000004200 */
[----:B--2---:R-:W-:-:S04]  /*18d60*/  FFMA.FTZ R2, R173, R0, -R3 ;  /* 0x00000000ad027223 */ /* 0x004fc80000010803 */
[----:B------:R2:W-:Y:S02]  /*18d70*/  MUFU.EX2 R156, R2 ;  /* 0x00000002009c7308 */ /* 0x0005e40000000800 */
[----:B----4-:R-:W-:Y:S01]  /*18d80*/  HMMA.16816.F32.BF16 R36, R4, R24, R36 ;  /* 0x000000180424723c */ /* 0x010fe20000041824 */
[----:B--2---:R-:W-:-:S05]  /*18d90*/  FFMA.FTZ R2, R189, R0, -R9 ;  /* 0x00000000bd027223 */ /* 0x004fca0000010809 */
[----:B------:R2:W-:Y:S02]  /*18da0*/  MUFU.EX2 R155, R2 ;  /* 0x00000002009b7308 */ /* 0x0005e40000000800 */
[C---:B------:R-:W-:Y:S01]  /*18db0*/  HMMA.16816.F32.BF16 R32, R4.reuse, R26, R32 ;  /* 0x0000001a0420723c */ /* 0x040fe20000041820 */
[----:B------:R-:W4:Y:S07]  /*18dc0*/  LDSM.16.MT88.4 R24, [R72+0xc800] ;  /* 0x00c800004818783b */ /* 0x000f2e0000004200 */
[----:B-1----:R-:W-:Y:S01]  /*18dd0*/  HMMA.16816.F32.BF16 R44, R4, R12, R44 ;  /* 0x0000000c042c723c */ /* 0x002fe2000004182c */
[----:B--2---:R-:W-:-:S07]  /*18de0*/  FFMA.FTZ R2, R188, R0, -R9 ;  /* 0x00000000bc027223 */ /* 0x004fce0000010809 */
        /* <DEDUP_REMOVED lines=19> */
[----:B------:R-:W-:Y:S01]  /*18f20*/  MOV R181, R146 ;  /* 0x0000009200b57202 */ /* 0x000fe20000000f00 */
[----:B--2---:R-:W-:-:S04]  /*18f30*/  FFMA.FTZ R2, R169, R0, -R3 ;  /* 0x00000000a9027223 */ /* 0x004fc80000010803 */
[----:B------:R2:W-:Y:S02]  /*18f40*/  MUFU.EX2 R149, R2 ;  /* 0x0000000200957308 */ /* 0x0005e40000000800 */
[----:B------:R-:W-:Y:S01]  /*18f50*/  HMMA.16816.F32.BF16 R60, R4, R30, R60 ;  /* 0x0000001e043c723c */ /* 0x000fe2000004183c */
[----:B------:R-:W3:Y:S01]  /*18f60*/  LDSM.16.MT88.4 R28, [R78+0xd000] ;  /* 0x00d000004e1c783b */ /* 0x000ee20000004200 */
[----:B------:R-:W-:Y:S01]  /*18f70*/  MOV R190, R147 ;  /* 0x0000009300be7202 */ /* 0x000fe20000000f00 */
[----:B--2---:R-:W-:-:S04]  /*18f80*/  FFMA.FTZ R2, R111, R0, -R3 ;  /* 0x000000006f027223 */ /* 0x004fc80000010803 */
[----:B------:R2:W-:Y:S01]  /*18f90*/  MUFU.EX2 R150, R2 ;  /* 0x0000000200967308 */ /* 0x0005e20000000800 */
[----:B----4-:R-:W-:Y:S01]  /*18fa0*/  HMMA.16816.F32.BF16 R36, R4, R24, R36 ;  /* 0x000000180424723c */ /* 0x010fe20000041824 */
[----:B------:R-:W-:Y:S01]  /*18fb0*/  MOV R196, R145 ;  /* 0x0000009100c47202 */ /* 0x000fe20000000f00 */
[----:B--2---:R-:W-:-:S05]  /*18fc0*/  FFMA.FTZ R2, R178, R0, -R9 ;  /* 0x00000000b2027223 */ /* 0x004fca0000010809 */
[----:B------:R2:W-:Y:S01]  /*18fd0*/  MUFU.EX2 R146, R2 ;  /* 0x0000000200927308 */ /* 0x0005e20000000800 */
[C---:B------:R-:W-:Y:S01]  /*18fe0*/  HMMA.16816.F32.BF16 R32, R4.reuse, R26, R32 ;  /* 0x0000001a0420723c */ /* 0x040fe20000041820 */
[----:B------:R-:W4:Y:S07]  /*18ff0*/  LDSM.16.MT88.4 R24, [R72+0xd000] ;  /* 0x00d000004818783b */ /* 0x000f2e0000004200 */
[----:B-1----:R-:W-:Y:S01]  /*19000*/  HMMA.16816.F32.BF16 R44, R4, R12, R44 ;  /* 0x0000000c042c723c */ /* 0x002fe2000004182c */
[----:B--2---:R-:W-:-:S04]  /*19010*/  FFMA.FTZ R2, R176, R0, -R9 ;  /* 0x00000000b0027223 */ /* 0x004fc80000010809 */
[----:B------:R1:W2:Y:S03]  /*19020*/  MUFU.EX2 R147, R2 ;  /* 0x0000000200937308 */ /* 0x0002a60000000800 */
[----:B------:R-:W-:Y:S01]  /*19030*/  HMMA.16816.F32.BF16 R20, R4, R14, R20 ;  /* 0x0000000e0414723c */ /* 0x000fe20000041814 */
[----:B------:R-:W2:Y:S01]  /*19040*/  LDSM.16.MT88.4 R12, [R75+0x3000] ;  /* 0x003000004b0c783b */ /* 0x000ea20000004200 */
[----:B------:R-:W-:Y:S01]  /*19050*/  MOV R194, R143 ;  /* 0x0000008f00c27202 */ /* 0x000fe20000000f00 */
[----:B-1----:R-:W-:-:S04]  /*19060*/  FFMA.FTZ R2, R171, R0, -R9 ;  /* 0x00000000ab027223 */ /* 0x002fc80000010809 */
[----:B------:R1:W-:Y:S01]  /*19070*/  MUFU.EX2 R145, R2 ;  /* 0x0000000200917308 */ /* 0x0003e20000000800 */
[----:B------:R-:W-:Y:S01]  /*19080*/  HMMA.16816.F32.BF16 R56, R4, R16, R56 ;  /* 0x000000100438723c */ /* 0x000fe20000041838 */
[----:B------:R-:W-:-:S07]  /*19090*/  MOV R248, R141 ;  /* 0x0000008d00f87202 */ /* 0x000fce0000000f00 */
[----:B------:R-:W-:Y:S01]  /*190a0*/  HMMA.16816.F32.BF16 R68, R4, R18, R68 ;  /* 0x000000120444723c */ /* 0x000fe20000041844 */
[----:B------:R-:W2:Y:S01]  /*190b0*/  LDSM.16.MT88.4 R16, [R11+0x3000] ;  /* 0x003000000b10783b */ /* 0x000ea20000004200 */
[----:B-1----:R-:W-:-:S04]  /*190c0*/  FFMA.FTZ R2, R129, R0, -R9 ;  /* 0x0000000081027223 */ /* 0x002fc80000010809 */
[----:B------:R1:W2:Y:S01]  /*190d0*/  MUFU.EX2 R144, R2 ;  /* 0x0000000200907308 */ /* 0x0002a20000000800 */
[----:B------:R-:W-:Y:S01]  /*190e0*/  MOV R192, R142 ;  /* 0x0000008e00c07202 */ /* 0x000fe20000000f00 */
[----:B-1----:R-:W-:-:S06]  /*190f0*/  FFMA.FTZ R2, R132, R0, -R3 ;  /* 0x0000000084027223 */ /* 0x002fcc0000010803 */
[----:B------:R1:W2:Y:S01]  /*19100*/  MUFU.EX2 R143, R2 ;  /* 0x00000002008f7308 */ /* 0x0002a20000000800 */
[----:B------:R-:W-:Y:S02]  /*19110*/  F2FP.BF16.F32.PACK_AB R4, R163, R162 ;  /* 0x000000a2a304723e */ /* 0x000fe400000010ff */
[----:B------:R-:W-:Y:S02]  /*19120*/  F2FP.BF16.F32.PACK_AB R5, R166, R164 ;  /* 0x000000a4a605723e */ /* 0x000fe400000010ff */
[----:B------:R-:W-:Y:S01]  /*19130*/  F2FP.BF16.F32.PACK_AB R6, R160, R161 ;  /* 0x000000a1a006723e */ /* 0x000fe200000010ff */
[----:B-1----:R-:W-:-:S04]  /*19140*/  FFMA.FTZ R2, R107, R0, -R3 ;  /* 0x000000006b027223 */ /* 0x002fc80000010803 */
[----:B------:R1:W-:Y:S01]  /*19150*/  MUFU.EX2 R141, R2 ;  /* 0x00000002008d7308 */ /* 0x0003e20000000800 */
[----:B------:R-:W-:Y:S02]  /*19160*/  F2FP.BF16.F32.PACK_AB R7, R159, R165 ;  /* 0x000000a59f07723e */ /* 0x000fe400000010ff */
[----:B------:R-:W-:Y:S01]  /*19170*/  MOV R209, R140 ;  /* 0x0000008c00d17202 */ /* 0x000fe20000000f00 */
[----:B-1----:R-:W-:-:S04]  /*19180*/  FFMA.FTZ R2, R110, R0, -R3 ;  /* 0x000000006e027223 */ /* 0x002fc80000010803 */
[----:B------:R1:W-:Y:S01]  /*19190*/  MUFU.EX2 R142, R2 ;  /* 0x00000002008e7308 */ /* 0x0003e20000000800 */
[----:B------:R-:W-:Y:S01]  /*191a0*/  MOV R197, R139 ;  /* 0x0000008b00c57202 */ /* 0x000fe20000000f00 */
[----:B---3--:R-:W-:Y:S01]  /*191b0*/  HMMA.16816.F32.BF16 R48, R4, R28, R48 ;  /* 0x0000001c0430723c */ /* 0x008fe20000041830 */
[----:B------:R-:W-:Y:S01]  /*191c0*/  MOV R193, R138 ;  /* 0x0000008a00c17202 */ /* 0x000fe20000000f00 */
[----:B-1----:R-:W-:-:S04]  /*191d0*/  FFMA.FTZ R2, R101, R0, -R3 ;  /* 0x0000000065027223 */ /* 0x002fc80000010803 */
[----:B------:R1:W-:Y:S02]  /*191e0*/  MUFU.EX2 R140, R2 ;  /* 0x00000002008c7308 */ /* 0x0003e40000000800 */
[----:B------:R-:W-:Y:S01]  /*191f0*/  HMMA.16816.F32.BF16 R60, R4, R30, R60 ;  /* 0x0000001e043c723c */ /* 0x000fe2000004183c */
[----:B------:R-:W3:Y:S01]  /*19200*/  LDSM.16.MT88.4 R28, [R78+0xd800] ;  /* 0x00d800004e1c783b */ /* 0x000ee20000004200 */
[----:B------:R-:W-:Y:S01]  /*19210*/  MOV R202, R137 ;  /* 0x0000008900ca7202 */ /* 0x000fe20000000f00 */
[----:B-1----:R-:W-:-:S04]  /*19220*/  FFMA.FTZ R2, R170, R0, -R9 ;  /* 0x00000000aa027223 */ /* 0x002fc80000010809 */
[----:B------:R1:W-:Y:S01]  /*19230*/  MUFU.EX2 R139, R2 ;  /* 0x00000002008b7308 */ /* 0x0003e20000000800 */
[----:B----4-:R-:W-:Y:S01]  /*19240*/  HMMA.16816.F32.BF16 R40, R4, R24, R36 ;  /* 0x000000180428723c */ /* 0x010fe20000041824 */
[----:B------:R-:W-:-:S07]  /*19250*/  MOV R210, R136 ;  /* 0x0000008800d27202 */ /* 0x000fce0000000f00 */
        /* <DEDUP_REMOVED lines=9> */
[----:B------:R-:W-:Y:S01]  /*192f0*/  HMMA.16816.F32.BF16 R56, R4, R16, R56 ;  /* 0x000000100438723c */ /* 0x000fe20000041838 */
[----:B-1----:R-:W-:-:S05]  /*19300*/  FFMA.FTZ R2, R102, R0, -R9 ;  /* 0x0000000066027223 */ /* 0x002fca0000010809 */
[----:B------:R1:W2:Y:S02]  /*19310*/  MUFU.EX2 R136, R2 ;  /* 0x0000000200887308 */ /* 0x0002a40000000800 */
[----:B------:R-:W-:Y:S01]  /*19320*/  HMMA.16816.F32.BF16 R68, R4, R18, R68 ;  /* 0x000000120444723c */ /* 0x000fe20000041844 */
[----:B------:R-:W2:Y:S01]  /*19330*/  LDSM.16.MT88.4 R16, [R11+0x3800] ;  /* 0x003800000b10783b */ /* 0x000ea20000004200 */
[----:B-1----:R-:W-:-:S04]  /*19340*/  FFMA.FTZ R2, R105, R0, -R3 ;  /* 0x0000000069027223 */ /* 0x002fc80000010803 */
[----:B------:R1:W2:Y:S01]  /*19350*/  MUFU.EX2 R133, R2 ;  /* 0x0000000200857308 */ /* 0x0002a20000000800 */
[----:B------:R-:W-:Y:S02]  /*19360*/  F2FP.BF16.F32.PACK_AB R4, R154, R155 ;  /* 0x0000009b9a04723e */ /* 0x000fe400000010ff */
[----:B------:R-:W-:Y:S01]  /*19370*/  F2FP.BF16.F32.PACK_AB R5, R158, R157 ;  /* 0x0000009d9e05723e */ /* 0x000fe200000010ff */
[----:B-1----:R-:W-:-:S04]  /*19380*/  FFMA.FTZ R2, R104, R0, -R3 ;  /* 0x0000000068027223 */ /* 0x002fc80000010803 */
[----:B------:R1:W-:Y:S01]  /*19390*/  MUFU.EX2 R124, R2 ;  /* 0x00000002007c7308 */ /* 0x0003e20000000800 */
        /* <DEDUP_REMOVED lines=13> */
[----:B------:R1:W4:Y:S02]  /*19470*/  MUFU.EX2 R107, R2 ;  /* 0x00000002006b7308 */ /* 0x0003240000000800 */
[C---:B------:R-:W-:Y:S01]  /*19480*/  HMMA.16816.F32.BF16 R40, R4.reuse, R26, R32 ;  /* 0x0000001a0428723c */ /* 0x040fe20000041820 */
[----:B------:R-:W4:Y:S07]  /*19490*/  LDSM.16.MT88.4 R32, [R72+0xe000] ;  /* 0x00e000004820783b */ /* 0x000f2e0000004200 */
[----:B--2---:R-:W-:Y:S01]  /*194a0*/  HMMA.16816.F32.BF16 R36, R4, R12, R36 ;  /* 0x0000000c0424723c */ /* 0x004fe20000041824 */
[----:B-1----:R-:W-:-:S07]  /*194b0*/  FFMA.FTZ R2, R99, R0, -R9 ;  /* 0x0000000063027223 */ /* 0x002fce0000010809 */
[----:B------:R-:W-:Y:S01]  /*194c0*/  HMMA.16816.F32.BF16 R20, R4, R14, R20 ;  /* 0x0000000e0414723c */ /* 0x000fe20000041814 */
[----:B------:R-:W1:Y:S01]  /*194d0*/  LDSM.16.MT88.4 R12, [R75+0x4000] ;  /* 0x004000004b0c783b */ /* 0x000e620000004200 */
[----:B------:R2:W-:Y:S01]  /*194e0*/  MUFU.EX2 R110, R2 ;  /* 0x00000002006e7308 */ /* 0x0005e20000000800 */
[----:B------:R-:W-:-:S05]  /*194f0*/  MOV R10, R65 ;  /* 0x00000041000a7202 */ /* 0x000fca0000000f00 */
[----:B------:R-:W-:Y:S01]  /*19500*/  HMMA.16816.F32.BF16 R56, R4, R16, R56 ;  /* 0x000000100438723c */ /* 0x000fe20000041838 */
[----:B--2---:R-:W-:-:S04]  /*19510*/  FFMA.FTZ R2, R97, R0, -R9 ;  /* 0x0000000061027223 */ /* 0x004fc80000010809 */
[----:B------:R2:W1:Y:S03]  /*19520*/  MUFU.EX2 R106, R2 ;  /* 0x00000002006a7308 */ /* 0x0004660000000800 */
[----:B------:R-:W-:Y:S01]  /*19530*/  HMMA.16816.F32.BF16 R68, R4, R18, R68 ;  /* 0x000000120444723c */ /* 0x000fe20000041844 */
[----:B------:R-:W1:Y:S01]  /*19540*/  LDSM.16.MT88.4 R16, [R11+0x4000] ;  /* 0x004000000b10783b */ /* 0x000e620000004200 */
[----:B------:R-:W-:Y:S01]  /*19550*/  FFMA.FTZ R10, R10, R74, R103 ;  /* 0x0000004a0a0a7223 */ /* 0x000fe20000010067 */
[----:B--2---:R-:W-:-:S04]  /*19560*/  FFMA.FTZ R2, R96, R0, -R3 ;  /* 0x0000000060027223 */ /* 0x004fc80000010803 */
[----:B------:R2:W1:Y:S01]  /*19570*/  MUFU.EX2 R105, R2 ;  /* 0x0000000200697308 */ /* 0x0004620000000800 */
[----:B------:R-:W-:Y:S02]  /*19580*/  F2FP.BF16.F32.PACK_AB R4, R147, R146 ;  /* 0x000000929304723e */ /* 0x000fe400000010ff */
[----:B------:R-:W-:Y:S01]  /*19590*/  F2FP.BF16.F32.PACK_AB R5, R149, R148 ;  /* 0x000000949505723e */ /* 0x000fe200000010ff */
[----:B--2---:R-:W-:-:S04]  /*195a0*/  FFMA.FTZ R2, R91, R0, -R3 ;  /* 0x000000005b027223 */ /* 0x004fc80000010803 */
[----:B------:R2:W-:Y:S01]  /*195b0*/  MUFU.EX2 R102, R2 ;  /* 0x0000000200667308 */ /* 0x0005e20000000800 */
        /* <DEDUP_REMOVED lines=10> */
[----:B------:R2:W-:Y:S01]  /*19660*/  MUFU.EX2 R100, R2 ;  /* 0x0000000200647308 */ /* 0x0005e20000000800 */
[----:B------:R-:W-:Y:S01]  /*19670*/  MOV R203, R8 ;  /* 0x0000000800cb7202 */ /* 0x000fe20000000f00 */
[----:B----4-:R-:W-:Y:S01]  /*19680*/  HMMA.16816.F32.BF16 R48, R4, R32, R48 ;  /* 0x000000200430723c */ /* 0x010fe20000041830 */
[----:B------:R-:W-:Y:S01]  /*19690*/  MOV R8, R64 ;  /* 0x0000004000087202 */ /* 0x000fe20000000f00 */
[----:B--2---:R-:W-:-:S04]  /*196a0*/  FFMA.FTZ R2, R98, R0, -R9 ;  /* 0x0000000062027223 */ /* 0x004fc80000010809 */
[----:B------:R2:W4:Y:S02]  /*196b0*/  MUFU.EX2 R101, R2 ;  /* 0x0000000200657308 */ /* 0x0005240000000800 */
[C---:B------:R-:W-:Y:S01]  /*196c0*/  HMMA.16816.F32.BF16 R44, R4.reuse, R34, R40 ;  /* 0x00000022042c723c */ /* 0x040fe20000041828 */
[----:B------:R-:W4:Y:S04]  /*196d0*/  LDSM.16.MT88.4 R32, [R72+0xe800] ;  /* 0x00e800004820783b */ /* 0x000f280000004200 */
[----:B------:R-:W4:Y:S03]  /*196e0*/  LDSM.16.MT88.4 R40, [R11+0x4800] ;  /* 0x004800000b28783b */ /* 0x000f260000004200 */
[----:B-1----:R-:W-:Y:S01]  /*196f0*/  HMMA.16816.F32.BF16 R52, R4, R12, R36 ;  /* 0x0000000c0434723c */ /* 0x002fe20000041824 */
[----:B--2---:R-:W-:-:S07]  /*19700*/  FFMA.FTZ R2, R95, R0, -R9 ;  /* 0x000000005f027223 */ /* 0x004fce0000010809 */
[----:B------:R-:W-:Y:S01]  /*19710*/  HMMA.16816.F32.BF16 R36, R4, R14, R20 ;  /* 0x0000000e0424723c */ /* 0x000fe20000041814 */
[----:B------:R-:W1:Y:S01]  /*19720*/  LDSM.16.MT88.4 R12, [R75+0x4800] ;  /* 0x004800004b0c783b */ /* 0x000e620000004200 */
[----:B------:R2:W-:Y:S01]  /*19730*/  MUFU.EX2 R99, R2 ;  /* 0x0000000200637308 */ /* 0x0005e20000000800 */
[----:B------:R-:W-:-:S05]  /*19740*/  FFMA.FTZ R8, R8, R73, R236 ;  /* 0x0000004908087223 */ /* 0x000fca00000100ec */
[----:B------:R-:W-:Y:S01]  /*19750*/  HMMA.16816.F32.BF16 R56, R4, R16, R56 ;  /* 0x000000100438723c */ /* 0x000fe20000041838 */
[----:B--2---:R-:W-:-:S04]  /*19760*/  FFMA.FTZ R2, R88, R0, -R9 ;  /* 0x0000000058027223 */ /* 0x004fc80000010809 */
[----:B------:R2:W1:Y:S03]  /*19770*/  MUFU.EX2 R98, R2 ;  /* 0x0000000200627308 */ /* 0x0004660000000800 */
[----:B------:R-:W-:Y:S01]  /*19780*/  HMMA.16816.F32.BF16 R68, R4, R18, R68 ;  /* 0x000000120444723c */ /* 0x000fe20000041844 */
[----:B------:R-:W1:Y:S01]  /*19790*/  LDSM.16.MT88.4 R16, [R78+0xf000] ;  /* 0x00f000004e10783b */ /* 0x000e620000004200 */
[----:B--2---:R-:W-:-:S04]  /*197a0*/  FFMA.FTZ R2, R89, R0, -R3 ;  /* 0x0000000059027223 */ /* 0x004fc80000010803 */
[----:B------:R2:W1:Y:S01]  /*197b0*/  MUFU.EX2 R97, R2 ;  /* 0x0000000200617308 */ /* 0x0004620000000800 */
[----:B------:R-:W-:Y:S01]  /*197c0*/  F2FP.BF16.F32.PACK_AB R4, R138, R139 ;  /* 0x0000008b8a04723e */ /* 0x000fe200000010ff */
[----:B--2---:R-:W-:Y:S01]  /*197d0*/  FADD.FTZ R2, R247, R8 ;  /* 0x00000008f7027221 */ /* 0x004fe20000010000 */
[----:B------:R-:W-:-:S03]  /*197e0*/  FADD.FTZ R8, R245, R10 ;  /* 0x0000000af5087221 */ /* 0x000fc60000010000 */
[----:B------:R-:W-:Y:S01]  /*197f0*/  FADD.FTZ R10, R246, R2 ;  /* 0x00000002f60a7221 */ /* 0x000fe20000010000 */
[----:B------:R-:W-:-:S04]  /*19800*/  FFMA.FTZ R2, R90, R0, -R3 ;  /* 0x000000005a027223 */ /* 0x000fc80000010803 */
[----:B------:R2:W-:Y:S01]  /*19810*/  MUFU.EX2 R94, R2 ;  /* 0x00000002005e7308 */ /* 0x0005e20000000800 */
[----:B------:R-:W-:Y:S02]  /*19820*/  F2FP.BF16.F32.PACK_AB R5, R142, R141 ;  /* 0x0000008d8e05723e */ /* 0x000fe400000010ff */
[----:B------:R-:W-:Y:S02]  /*19830*/  F2FP.BF16.F32.PACK_AB R6, R136, R137 ;  /* 0x000000898806723e */ /* 0x000fe400000010ff */
[----:B------:R-:W-:Y:S01]  /*19840*/  F2FP.BF16.F32.PACK_AB R7, R133, R140 ;  /* 0x0000008c8507723e */ /* 0x000fe200000010ff */
[----:B--2---:R-:W-:-:S04]  /*19850*/  FFMA.FTZ R2, R85, R0, -R3 ;  /* 0x0000000055027223 */ /* 0x004fc80000010803 */
[----:B------:R2:W-:Y:S02]  /*19860*/  MUFU.EX2 R96, R2 ;  /* 0x0000000200607308 */ /* 0x0005e40000000800 */
[----:B---3--:R-:W-:Y:S01]  /*19870*/  HMMA.16816.F32.BF16 R20, R4, R28, R24 ;  /* 0x0000001c0414723c */ /* 0x008fe20000041818 */
[----:B------:R-:W-:Y:S01]  /*19880*/  LDSM.16.MT88.4 R24, [R72+0xf000] ;  /* 0x00f000004818783b */ /* 0x000fe20000004200 */
[----:B--2---:R-:W-:-:S04]  /*19890*/  FFMA.FTZ R2, R82, R0, -R3 ;  /* 0x0000000052027223 */ /* 0x004fc80000010803 */
[----:B------:R2:W-:Y:S02]  /*198a0*/  MUFU.EX2 R95, R2 ;  /* 0x00000002005f7308 */ /* 0x0005e40000000800 */
[----:B------:R-:W-:Y:S01]  /*198b0*/  HMMA.16816.F32.BF16 R64, R4, R30, R60 ;  /* 0x0000001e0440723c */ /* 0x000fe2000004183c */
[----:B--2---:R-:W-:-:S05]  /*198c0*/  FFMA.FTZ R2, R131, R0, -R9 ;  /* 0x0000000083027223 */ /* 0x004fca0000010809 */
[----:B------:R2:W-:Y:S02]  /*198d0*/  MUFU.EX2 R91, R2 ;  /* 0x00000002005b7308 */ /* 0x0005e40000000800 */
[C---:B----4-:R-:W-:Y:S08]  /*198e0*/  HMMA.16816.F32.BF16 R28, R4.reuse, R32, R48 ;  /* 0x00000020041c723c */ /* 0x050ff00000041830 */
[----:B------:R-:W-:Y:S01]  /*198f0*/  HMMA.16816.F32.BF16 R32, R4, R34, R44 ;  /* 0x000000220420723c */ /* 0x000fe2000004182c */
[----:B--2---:R-:W-:-:S07]  /*19900*/  FFMA.FTZ R2, R92, R0, -R9 ;  /* 0x000000005c027223 */ /* 0x004fce0000010809 */
[C---:B------:R-:W-:Y:S01]  /*19910*/  HMMA.16816.F32.BF16 R48, R4.reuse, R40, R56 ;  /* 0x000000280430723c */ /* 0x040fe20000041838 */
[----:B------:R2:W3:Y:S07]  /*19920*/  MUFU.EX2 R92, R2 ;  /* 0x00000002005c7308 */ /* 0x0004ee0000000800 */
[C---:B------:R-:W-:Y:S01]  /*19930*/  HMMA.16816.F32.BF16 R60, R4.reuse, R42, R68 ;  /* 0x0000002a043c723c */ /* 0x040fe20000041844 */
[----:B------:R-:W4:Y:S07]  /*19940*/  LDSM.16.MT88.4 R40, [R11+0x5000] ;  /* 0x005000000b28783b */ /* 0x000f2e0000004200 */
[----:B-1----:R-:W-:Y:S01]  /*19950*/  HMMA.16816.F32.BF16 R52, R4, R12, R52 ;  /* 0x0000000c0434723c */ /* 0x002fe20000041834 */
[----:B--2---:R-:W-:-:S07]  /*19960*/  FFMA.FTZ R2, R87, R0, -R9 ;  /* 0x0000000057027223 */ /* 0x004fce0000010809 */
[----:B------:R-:W-:Y:S01]  /*19970*/  HMMA.16816.F32.BF16 R44, R4, R14, R36 ;  /* 0x0000000e042c723c */ /* 0x000fe20000041824 */
[----:B------:R-:W1:Y:S01]  /*19980*/  LDSM.16.MT88.4 R12, [R75+0x5000] ;  /* 0x005000004b0c783b */ /* 0x000e620000004200 */
[----:B------:R2:W-:Y:S01]  /*19990*/  MUFU.EX2 R90, R2 ;  /* 0x00000002005a7308 */ /* 0x0005e20000000800 */
[----:B------:R-:W-:Y:S02]  /*199a0*/  F2FP.BF16.F32.PACK_AB R4, R107, R111 ;  /* 0x0000006f6b04723e */ /* 0x000fe400000010ff */
[----:B------:R-:W-:Y:S02]  /*199b0*/  F2FP.BF16.F32.PACK_AB R5, R132, R124 ;  /* 0x0000007c8405723e */ /* 0x000fe400000010ff */
[----:B------:R-:W-:Y:S02]  /*199c0*/  F2FP.BF16.F32.PACK_AB R6, R106, R110 ;  /* 0x0000006e6a06723e */ /* 0x000fe400000010ff */
[----:B------:R-:W-:Y:S01]  /*199d0*/  F2FP.BF16.F32.PACK_AB R7, R105, R129 ;  /* 0x000000816907723e */ /* 0x000fe200000010ff */
[----:B--2---:R-:W-:-:S06]  /*199e0*/  FFMA.FTZ R2, R84, R0, -R9 ;  /* 0x0000000054027223 */ /* 0x004fcc0000010809 */
[----:B------:R-:W-:Y:S01]  /*199f0*/  HMMA.16816.F32.BF16 R56, R4, R16, R20 ;  /* 0x000000100438723c */ /* 0x000fe20000041814 */
[----:B------:R-:W2:Y:S01]  /*19a00*/  LDSM.16.MT88.4 R20, [R78+0xf800] ;  /* 0x00f800004e14783b */ /* 0x000ea20000004200 */
[----:B------:R3:W2:Y:S02]  /*19a10*/  MUFU.EX2 R89, R2 ;  /* 0x0000000200597308 */ /* 0x0006a40000000800 */
[----:B---3--:R-:W-:-:S06]  /*19a20*/  FFMA.FTZ R2, R123, R0, -R3 ;  /* 0x000000007b027223 */ /* 0x008fcc0000010803 */
[----:B------:R3:W2:Y:S02]  /*19a30*/  MUFU.EX2 R88, R2 ;  /* 0x0000000200587308 */ /* 0x0006a40000000800 */
[----:B---3--:R-:W-:-:S04]  /*19a40*/  FADD.FTZ R2, R196, R10 ;  /* 0x0000000ac4027221 */ /* 0x008fc80000010000 */
[----:B------:R-:W-:Y:S01]  /*19a50*/  FADD.FTZ R10, R190, R2 ;  /* 0x00000002be0a7221 */ /* 0x000fe20000010000 */
[----:B------:R-:W-:-:S04]  /*19a60*/  FFMA.FTZ R2, R83, R0, -R3 ;  /* 0x0000000053027223 */ /* 0x000fc80000010803 */
[----:B------:R3:W-:Y:S01]  /*19a70*/  MUFU.EX2 R86, R2 ;  /* 0x0000000200567308 */ /* 0x0007e20000000800 */
[----:B------:R-:W-:Y:S01]  /*19a80*/  HMMA.16816.F32.BF16 R64, R4, R18, R64 ;  /* 0x000000120440723c */ /* 0x000fe20000041840 */
[----:B------:R-:W2:Y:S01]  /*19a90*/  LDSM.16.MT88.4 R16, [R72+0xf800] ;  /* 0x00f800004810783b */ /* 0x000ea20000004200 */
[----:B---3--:R-:W-:-:S05]  /*19aa0*/  FFMA.FTZ R2, R80, R0, -R3 ;  /* 0x0000000050027223 */ /* 0x008fca0000010803 */
[----:B------:R3:W-:Y:S01]  /*19ab0*/  MUFU.EX2 R87, R2 ;  /* 0x0000000200577308 */ /* 0x0007e20000000800 */
[----:B----4-:R-:W-:Y:S01]  /*19ac0*/  HMMA.16816.F32.BF16 R36, R4, R40, R48 ;  /* 0x000000280424723c */ /* 0x010fe20000041830 */
[----:B------:R-:W-:Y:S01]  /*19ad0*/  FADD.FTZ R8, R244, R8 ;  /* 0x00000008f4087221 */ /* 0x000fe20000010000 */
[----:B---3--:R-:W-:-:S05]  /*19ae0*/  FFMA.FTZ R2, R79, R0, -R3 ;  /* 0x000000004f027223 */ /* 0x008fca0000010803 */
[----:B------:R3:W-:Y:S01]  /*19af0*/  MUFU.EX2 R85, R2 ;  /* 0x0000000200557308 */ /* 0x0007e20000000800 */
[----:B------:R-:W-:Y:S01]  /*19b00*/  HMMA.16816.F32.BF16 R68, R4, R42, R60 ;  /* 0x0000002a0444723c */ /* 0x000fe2000004183c */
[----:B------:R-:W-:Y:S01]  /*19b10*/  FADD.FTZ R8, R181, R8 ;  /* 0x00000008b5087221 */ /* 0x000fe20000010000 */
[----:B---3--:R-:W-:-:S05]  /*19b20*/  FFMA.FTZ R2, R127, R0, -R9 ;  /* 0x000000007f027223 */ /* 0x008fca0000010809 */
[----:B------:R3:W-:Y:S01]  /*19b30*/  MUFU.EX2 R84, R2 ;  /* 0x0000000200547308 */ /* 0x0007e20000000800 */
[----:B------:R-:W-:Y:S01]  /*19b40*/  HMMA.16816.F32.BF16 R28, R4, R24, R28 ;  /* 0x00000018041c723c */ /* 0x000fe2000004181c */
[----:B------:R-:W-:-:S07]  /*19b50*/  FADD.FTZ R8, R250, R8 ;  /* 0x00000008fa087221 */ /* 0x000fce0000010000 */
[----:B-1----:R-:W-:Y:S01]  /*19b60*/  HMMA.16816.F32.BF16 R48, R4, R12, R52 ;  /* 0x0000000c0430723c */ /* 0x002fe20000041834 */
[----:B---3--:R-:W-:-:S07]  /*19b70*/  FFMA.FTZ R2, R122, R0, -R9 ;  /* 0x000000007a027223 */ /* 0x008fce0000010809 */
[C---:B------:R-:W-:Y:S01]  /*19b80*/  HMMA.16816.F32.BF16 R40, R4.reuse, R14, R44 ;  /* 0x0000000e0428723c */ /* 0x040fe2000004182c */
[----:B------:R-:W1:Y:S01]  /*19b90*/  LDSM.16.MT88.4 R12, [R11+0x5800] ;  /* 0x005800000b0c783b */ /* 0x000e620000004200 */
[----:B------:R3:W4:Y:S06]  /*19ba0*/  MUFU.EX2 R83, R2 ;  /* 0x0000000200537308 */ /* 0x00072c0000000800 */
[----:B------:R-:W-:Y:S01]  /*19bb0*/  HMMA.16816.F32.BF16 R24, R4, R26, R32 ;  /* 0x0000001a0418723c */ /* 0x000fe20000041820 */
[----:B------:R-:W-:Y:S01]  /*19bc0*/  F2FP.BF16.F32.PACK_AB R4, R101, R100 ;  /* 0x000000646504723e */ /* 0x000fe200000010ff */
[----:B------:R-:W4:Y:S01]  /*19bd0*/  LDSM.16.MT88.4 R32, [R75+0x5800] ;  /* 0x005800004b20783b */ /* 0x000f220000004200 */
[----:B------:R-:W-:-:S02]  /*19be0*/  F2FP.BF16.F32.PACK_AB R5, R103, R102 ;  /* 0x000000666705723e */ /* 0x000fc400000010ff */
[----:B------:R-:W-:Y:S02]  /*19bf0*/  F2FP.BF16.F32.PACK_AB R6, R98, R99 ;  /* 0x000000636206723e */ /* 0x000fe400000010ff */
[----:B------:R-:W-:Y:S01]  /*19c00*/  F2FP.BF16.F32.PACK_AB R7, R97, R104 ;  /* 0x000000686107723e */ /* 0x000fe200000010ff */
[----:B---3--:R-:W-:-:S04]  /*19c10*/  FFMA.FTZ R2, R118, R0, -R9 ;  /* 0x0000000076027223 */ /* 0x008fc80000010809 */
[----:B------:R3:W-:Y:S02]  /*19c20*/  MUFU.EX2 R82, R2 ;  /* 0x0000000200527308 */ /* 0x0007e40000000800 */
[----:B--2---:R-:W-:Y:S01]  /*19c30*/  HMMA.16816.F32.BF16 R56, R4, R20, R56 ;  /* 0x000000140438723c */ /* 0x004fe20000041838 */
[----:B------:R-:W-:-:S07]  /*19c40*/  FADD.FTZ R8, R194, R8 ;  /* 0x00000008c2087221 */ /* 0x000fce0000010000 */
[----:B------:R-:W-:Y:S01]  /*19c50*/  HMMA.16816.F32.BF16 R52, R4, R22, R64 ;  /* 0x000000160434723c */ /* 0x000fe20000041840 */
[----:B------:R-:W2:Y:S01]  /*19c60*/  LDSM.16.MT88.4 R20, [R78+0x10000] ;  /* 0x010000004e14783b */ /* 0x000ea20000004200 */
[----:B---3--:R-:W-:-:S04]  /*19c70*/  FADD.FTZ R2, R192, R10 ;  /* 0x0000000ac0027221 */ /* 0x008fc80000010000 */
[----:B------:R-:W-:Y:S01]  /*19c80*/  FADD.FTZ R2, R193, R2 ;  /* 0x00000002c1027221 */ /* 0x000fe20000010000 */
[----:B------:R-:W-:-:S03]  /*19c90*/  FADD.FTZ R8, R197, R8 ;  /* 0x00000008c5087221 */ /* 0x000fc60000010000 */
[----:B------:R-:W-:Y:S01]  /*19ca0*/  FADD.FTZ R2, R252, R2 ;  /* 0x00000002fc027221 */ /* 0x000fe20000010000 */
[----:B------:R-:W-:Y:S01]  /*19cb0*/  FADD.FTZ R8, R202, R8 ;  /* 0x00000008ca087221 */ /* 0x000fe20000010000 */
[----:B------:R-:W-:Y:S02]  /*19cc0*/  FFMA.FTZ R10, R81, R0, -R9 ;  /* 0x00000000510a7223 */ /* 0x000fe40000010809 */
[----:B------:R-:W-:Y:S01]  /*19cd0*/  FADD.FTZ R2, R243, R2 ;  /* 0x00000002f3027221 */ /* 0x000fe20000010000 */
[----:B------:R-:W-:Y:S01]  /*19ce0*/  FADD.FTZ R8, R242, R8 ;  /* 0x00000008f2087221 */ /* 0x000fe20000010000 */
[----:B------:R3:W2:Y:S02]  /*19cf0*/  MUFU.EX2 R81, R10 ;  /* 0x0000000a00517308 */ /* 0x0006a40000000800 */
[----:B------:R-:W-:Y:S01]  /*19d00*/  FADD.FTZ R2, R251, R2 ;  /* 0x00000002fb027221 */ /* 0x000fe20000010000 */
[----:B------:R-:W-:-:S03]  /*19d10*/  FADD.FTZ R8, R241, R8 ;  /* 0x00000008f1087221 */ /* 0x000fc60000010000 */
[----:B------:R-:W-:Y:S01]  /*19d20*/  FADD.FTZ R2, R249, R2 ;  /* 0x00000002f9027221 */ /* 0x000fe20000010000 */
[----:B------:R-:W-:Y:S01]  /*19d30*/  HMMA.16816.F32.BF16 R60, R4, R16, R28 ;  /* 0x00000010043c723c */ /* 0x000fe2000004181c */
[----:B------:R-:W-:Y:S01]  /*19d40*/  FADD.FTZ R8, R240, R8 ;  /* 0x00000008f0087221 */ /* 0x000fe20000010000 */
[----:B---3--:R-:W-:-:S06]  /*19d50*/  FFMA.FTZ R10, R112, R0, -R3 ;  /* 0x00000000700a7223 */ /* 0x008fcc0000010803 */
[----:B------:R-:W-:Y:S01]  /*19d60*/  HMMA.16816.F32.BF16 R28, R4, R18, R24 ;  /* 0x00000012041c723c */ /* 0x000fe20000041818 */
[----:B------:R-:W3:Y:S01]  /*19d70*/  LDSM.16.MT88.4 R16, [R72+0x10000] ;  /* 0x010000004810783b */ /* 0x000ee20000004200 */
[----:B------:R4:W3:Y:S01]  /*19d80*/  MUFU.EX2 R80, R10 ;  /* 0x0000000a00507308 */ /* 0x0008e20000000800 */
[----:B------:R-:W-:-:S04]  /*19d90*/  FADD.FTZ R8, R239, R8 ;  /* 0x00000008ef087221 */ /* 0x000fc80000010000 */
[----:B------:R-:W-:Y:S01]  /*19da0*/  FADD.FTZ R8, R223, R8 ;  /* 0x00000008df087221 */ /* 0x000fe20000010000 */
[----:B-1----:R-:W-:Y:S01]  /*19db0*/  HMMA.16816.F32.BF16 R24, R4, R12, R36 ;  /* 0x0000000c0418723c */ /* 0x002fe20000041824 */
[----:B----4-:R-:W-:Y:S01]  /*19dc0*/  FADD.FTZ R10, R237, R2 ;  /* 0x00000002ed0a7221 */ /* 0x010fe20000010000 */
[----:B------:R-:W-:-:S04]  /*19dd0*/  FFMA.FTZ R2, R113, R0, -R3 ;  /* 0x0000000071027223 */ /* 0x000fc80000010803 */
[----:B------:R1:W-:Y:S02]  /*19de0*/  MUFU.EX2 R79, R2 ;  /* 0x00000002004f7308 */ /* 0x0003e40000000800 */
[----:B------:R-:W-:Y:S01]  /*19df0*/  HMMA.16816.F32.BF16 R36, R4, R14, R68 ;  /* 0x0000000e0424723c */ /* 0x000fe20000041844 */
[----:B------:R-:W4:Y:S01]  /*19e00*/  LDSM.16.MT88.4 R12, [R11+0x6000] ;  /* 0x006000000b0c783b */ /* 0x000f220000004200 */
[----:B------:R-:W-:-:S06]  /*19e10*/  FADD.FTZ R8, R221, R8 ;  /* 0x00000008dd087221 */ /* 0x000fcc0000010000 */
[----:B------:R-:W-:Y:S01]  /*19e20*/  HMMA.16816.F32.BF16 R44, R4, R32, R48 ;  /* 0x00000020042c723c */ /* 0x000fe20000041830 */
[----:B-1----:R-:W-:-:S07]  /*19e30*/  FADD.FTZ R2, R235, R10 ;  /* 0x0000000aeb027221 */ /* 0x002fce0000010000 */
[----:B------:R-:W-:Y:S01]  /*19e40*/  HMMA.16816.F32.BF16 R40, R4, R34, R40 ;  /* 0x000000220428723c */ /* 0x000fe20000041828 */
[----:B------:R-:W-:Y:S01]  /*19e50*/  FADD.FTZ R2, R238, R2 ;  /* 0x00000002ee027221 */ /* 0x000fe20000010000 */
[----:B------:R-:W-:Y:S01]  /*19e60*/  F2FP.BF16.F32.PACK_AB R4, R92, R91 ;  /* 0x0000005b5c04723e */ /* 0x000fe200000010ff */
[----:B------:R-:W1:Y:S01]  /*19e70*/  LDSM.16.MT88.4 R32, [R75+0x6000] ;  /* 0x006000004b20783b */ /* 0x000e620000004200 */
[----:B------:R-:W-:Y:S01]  /*19e80*/  F2FP.BF16.F32.PACK_AB R5, R96, R94 ;  /* 0x0000005e6005723e */ /* 0x000fe200000010ff */
[----:B------:R-:W-:Y:S01]  /*19e90*/  FADD.FTZ R2, R234, R2 ;  /* 0x00000002ea027221 */ /* 0x000fe20000010000 */
[----:B------:R-:W-:Y:S02]  /*19ea0*/  F2FP.BF16.F32.PACK_AB R6, R89, R90 ;  /* 0x0000005a5906723e */ /* 0x000fe400000010ff */
[----:B------:R-:W-:Y:S01]  /*19eb0*/  F2FP.BF16.F32.PACK_AB R7, R88, R95 ;  /* 0x0000005f5807723e */ /* 0x000fe200000010ff */
        /* <DEDUP_REMOVED lines=15> */
[C---:B---3--:R-:W-:Y:S01]  /*19fb0*/  HMMA.16816.F32.BF16 R60, R4.reuse, R16, R60 ;  /* 0x00000010043c723c */ /* 0x048fe2000004183c */
[----:B------:R-:W-:Y:S02]  /*19fc0*/  FADD.FTZ R8, R186, R8 ;  /* 0x00000008ba087221 */ /* 0x000fe40000010000 */
[----:B------:R-:W-:Y:S02]  /*19fd0*/  FADD.FTZ R2, R200, R2 ;  /* 0x00000002c8027221 */ /* 0x000fe40000010000 */
[----:B------:R-:W-:Y:S02]  /*19fe0*/  FADD.FTZ R8, R187, R8 ;  /* 0x00000008bb087221 */ /* 0x000fe40000010000 */
[----:B------:R-:W-:Y:S01]  /*19ff0*/  FADD.FTZ R2, R198, R2 ;  /* 0x00000002c6027221 */ /* 0x000fe20000010000 */
[C---:B------:R-:W-:Y:S01]  /*1a000*/  HMMA.16816.F32.BF16 R56, R4.reuse, R18, R28 ;  /* 0x000000120438723c */ /* 0x040fe2000004181c */
[----:B------:R-:W3:Y:S01]  /*1a010*/  LDSM.16.MT88.4 R28, [R78+0x10800] ;  /* 0x010800004e1c783b */ /* 0x000ee20000004200 */
[----:B------:R-:W-:Y:S01]  /*1a020*/  FFMA.FTZ R10, R109, R0, -R3 ;  /* 0x000000006d0a7223 */ /* 0x000fe20000010803 */
[----:B------:R-:W-:Y:S01]  /*1a030*/  FADD.FTZ R8, R185, R8 ;  /* 0x00000008b9087221 */ /* 0x000fe20000010000 */
[----:B------:R-:W-:Y:S01]  /*1a040*/  FADD.FTZ R2, R167, R2 ;  /* 0x00000002a7027221 */ /* 0x000fe20000010000 */
[----:B------:R-:W3:Y:S01]  /*1a050*/  LDSM.16.MT88.4 R16, [R11+0x6800] ;  /* 0x006800000b10783b */ /* 0x000ee20000004200 */
[----:B------:R1:W-:Y:S01]  /*1a060*/  MUFU.EX2 R74, R10 ;  /* 0x0000000a004a7308 */ /* 0x0003e20000000800 */
[----:B------:R-:W-:Y:S01]  /*1a070*/  FADD.FTZ R8, R184, R8 ;  /* 0x00000008b8087221 */ /* 0x000fe20000010000 */
[----:B----4-:R-:W-:Y:S01]  /*1a080*/  HMMA.16816.F32.BF16 R68, R4, R12, R24 ;  /* 0x0000000c0444723c */ /* 0x010fe20000041818 */
[----:B------:R-:W-:Y:S01]  /*1a090*/  FADD.FTZ R2, R164, R2 ;  /* 0x00000002a4027221 */ /* 0x000fe20000010000 */
[----:B------:R-:W-:Y:S01]  /*1a0a0*/  LDSM.16.MT88.4 R24, [R78+0x11000] ;  /* 0x011000004e18783b */ /* 0x000fe20000004200 */
[----:B------:R-:W-:-:S05]  /*1a0b0*/  FADD.FTZ R8, R162, R8 ;  /* 0x00000008a2087221 */ /* 0x000fca0000010000 */
[----:B------:R-:W-:Y:S01]  /*1a0c0*/  HMMA.16816.F32.BF16 R36, R4, R14, R36 ;  /* 0x0000000e0424723c */ /* 0x000fe20000041824 */
[----:B------:R-:W4:Y:S01]  /*1a0d0*/  LDSM.16.MT88.4 R12, [R75+0x6800] ;  /* 0x006800004b0c783b */ /* 0x000f220000004200 */
[----:B------:R-:W-:Y:S01]  /*1a0e0*/  FADD.FTZ R2, R166, R2 ;  /* 0x00000002a6027221 */ /* 0x000fe20000010000 */
[----:B-1----:R-:W-:-:S05]  /*1a0f0*/  FFMA.FTZ R10, R108, R0, -R3 ;  /* 0x000000006c0a7223 */ /* 0x002fca0000010803 */
[C---:B------:R-:W-:Y:S01]  /*1a100*/  HMMA.16816.F32.BF16 R64, R4.reuse, R32, R44 ;  /* 0x000000200440723c */ /* 0x040fe2000004182c */
[----:B------:R1:W-:Y:S07]  /*1a110*/  MUFU.EX2 R73, R10 ;  /* 0x0000000a00497308 */ /* 0x0003ee0000000800 */
[----:B------:R-:W-:Y:S01]  /*1a120*/  HMMA.16816.F32.BF16 R40, R4, R34, R40 ;  /* 0x000000220428723c */ /* 0x000fe20000041828 */
[----:B------:R-:W-:Y:S02]  /*1a130*/  F2FP.BF16.F32.PACK_AB R4, R83, R84 ;  /* 0x000000545304723e */ /* 0x000fe400000010ff */
[----:B------:R-:W-:-:S02]  /*1a140*/  F2FP.BF16.F32.PACK_AB R5, R87, R86 ;  /* 0x000000565705723e */ /* 0x000fc400000010ff */
[----:B------:R-:W-:Y:S02]  /*1a150*/  F2FP.BF16.F32.PACK_AB R6, R81, R82 ;  /* 0x000000525106723e */ /* 0x000fe400000010ff */
[----:B------:R-:W-:Y:S01]  /*1a160*/  F2FP.BF16.F32.PACK_AB R7, R80, R85 ;  /* 0x000000555007723e */ /* 0x000fe200000010ff */
[----:B------:R-:W-:Y:S01]  /*1a170*/  FADD.FTZ R8, R163, R8 ;  /* 0x00000008a3087221 */ /* 0x000fe20000010000 */
[----:B-1----:R-:W-:Y:S01]  /*1a180*/  FFMA.FTZ R10, R125, R0, -R9 ;  /* 0x000000007d0a7223 */ /* 0x002fe20000010809 */
[----:B------:R-:W-:-:S04]  /*1a190*/  FADD.FTZ R2, R165, R2 ;  /* 0x00000002a5027221 */ /* 0x000fc80000010000 */
[----:B--2---:R-:W-:Y:S01]  /*1a1a0*/  HMMA.16816.F32.BF16 R44, R4, R20, R60 ;  /* 0x00000014042c723c */ /* 0x004fe2000004183c */
[----:B------:R1:W-:Y:S01]  /*1a1b0*/  MUFU.EX2 R61, R10 ;  /* 0x0000000a003d7308 */ /* 0x0003e20000000800 */
[----:B------:R-:W-:Y:S01]  /*1a1c0*/  FADD.FTZ R8, R161, R8 ;  /* 0x00000008a1087221 */ /* 0x000fe20000010000 */
[----:B------:R-:W-:-:S03]  /*1a1d0*/  FADD.FTZ R2, R159, R2 ;  /* 0x000000029f027221 */ /* 0x000fc60000010000 */
[----:B------:R-:W-:Y:S01]  /*1a1e0*/  FADD.FTZ R8, R160, R8 ;  /* 0x00000008a0087221 */ /* 0x000fe20000010000 */
[----:B------:R-:W-:Y:S01]  /*1a1f0*/  FADD.FTZ R2, R157, R2 ;  /* 0x000000029d027221 */ /* 0x000fe20000010000 */
[----:B------:R-:W-:Y:S01]  /*1a200*/  HMMA.16816.F32.BF16 R32, R4, R22, R56 ;  /* 0x000000160420723c */ /* 0x000fe20000041838 */
[----:B------:R-:W2:Y:S01]  /*1a210*/  LDSM.16.MT88.4 R20, [R72+0x11000] ;  /* 0x011000004814783b */ /* 0x000ea20000004200 */
[----:B-1----:R-:W-:-:S04]  /*1a220*/  FFMA.FTZ R10, R121, R0, -R9 ;  /* 0x00000000790a7223 */ /* 0x002fc80000010809 */
[----:B------:R1:W4:Y:S01]  /*1a230*/  MUFU.EX2 R60, R10 ;  /* 0x0000000a003c7308 */ /* 0x0003220000000800 */
[----:B------:R-:W-:Y:S01]  /*1a240*/  FADD.FTZ R8, R155, R8 ;  /* 0x000000089b087221 */ /* 0x000fe20000010000 */
[----:B------:R-:W-:-:S03]  /*1a250*/  FADD.FTZ R2, R158, R2 ;  /* 0x000000029e027221 */ /* 0x000fc60000010000 */
[----:B------:R-:W-:Y:S01]  /*1a260*/  FADD.FTZ R8, R154, R8 ;  /* 0x000000089a087221 */ /* 0x000fe20000010000 */
[----:B------:R-:W-:Y:S01]  /*1a270*/  FADD.FTZ R2, R156, R2 ;  /* 0x000000029c027221 */ /* 0x000fe20000010000 */
[----:B---3--:R-:W-:Y:S01]  /*1a280*/  HMMA.16816.F32.BF16 R48, R4, R28, R48 ;  /* 0x0000001c0430723c */ /* 0x008fe20000041830 */
[----:B------:R-:W-:Y:S01]  /*1a290*/  LDSM.16.MT88.4 R156, [R11+0x7800] ;  /* 0x007800000b9c783b */ /* 0x000fe20000004200 */
[----:B-1----:R-:W-:-:S04]  /*1a2a0*/  FFMA.FTZ R10, R117, R0, -R9 ;  /* 0x00000000750a7223 */ /* 0x002fc80000010809 */
[----:B------:R1:W-:Y:S01]  /*1a2b0*/  MUFU.EX2 R59, R10 ;  /* 0x0000000a003b7308 */ /* 0x0003e20000000800 */
[----:B------:R-:W-:Y:S01]  /*1a2c0*/  FADD.FTZ R8, R153, R8 ;  /* 0x0000000899087221 */ /* 0x000fe20000010000 */
[----:B------:R-:W-:-:S03]  /*1a2d0*/  FADD.FTZ R2, R151, R2 ;  /* 0x0000000297027221 */ /* 0x000fc60000010000 */
[----:B------:R-:W-:Y:S01]  /*1a2e0*/  FADD.FTZ R8, R152, R8 ;  /* 0x0000000898087221 */ /* 0x000fe20000010000 */
[----:B-1----:R-:W-:-:S04]  /*1a2f0*/  FFMA.FTZ R10, R114, R0, -R9 ;  /* 0x00000000720a7223 */ /* 0x002fc80000010809 */
[----:B------:R1:W3:Y:S01]  /*1a300*/  MUFU.EX2 R58, R10 ;  /* 0x0000000a003a7308 */ /* 0x0002e20000000800 */
[----:B------:R-:W-:Y:S01]  /*1a310*/  FADD.FTZ R2, R148, R2 ;  /* 0x0000000294027221 */ /* 0x000fe20000010000 */
[----:B------:R-:W-:-:S03]  /*1a320*/  FADD.FTZ R8, R146, R8 ;  /* 0x0000000892087221 */ /* 0x000fc60000010000 */
[----:B------:R-:W-:Y:S01]  /*1a330*/  FADD.FTZ R2, R149, R2 ;  /* 0x0000000295027221 */ /* 0x000fe20000010000 */
[----:B-1----:R-:W-:-:S04]  /*1a340*/  FFMA.FTZ R10, R115, R0, -R3 ;  /* 0x00000000730a7223 */ /* 0x002fc80000010803 */
[----:B------:R1:W2:Y:S01]  /*1a350*/  MUFU.EX2 R57, R10 ;  /* 0x0000000a00397308 */ /* 0x0002a20000000800 */
[----:B------:R-:W-:Y:S01]  /*1a360*/  FADD.FTZ R8, R147, R8 ;  /* 0x0000000893087221 */ /* 0x000fe20000010000 */
[----:B------:R-:W-:Y:S01]  /*1a370*/  FADD.FTZ R2, R150, R2 ;  /* 0x0000000296027221 */ /* 0x000fe20000010000 */
[----:B------:R-:W-:Y:S01]  /*1a380*/  HMMA.16816.F32.BF16 R52, R4, R30, R52 ;  /* 0x0000001e0434723c */ /* 0x000fe20000041834 */
[----:B------:R-:W-:Y:S01]  /*1a390*/  LDSM.16.MT88.4 R148, [R72+0x11800] ;  /* 0x011800004894783b */ /* 0x000fe20000004200 */
[----:B------:R-:W-:Y:S01]  /*1a3a0*/  FADD.FTZ R8, R145, R8 ;  /* 0x0000000891087221 */ /* 0x000fe20000010000 */
[----:B------:R-:W-:-:S05]  /*1a3b0*/  FADD.FTZ R2, R143, R2 ;  /* 0x000000028f027221 */ /* 0x000fca0000010000 */
[----:B------:R-:W-:Y:S01]  /*1a3c0*/  HMMA.16816.F32.BF16 R28, R4, R16, R68 ;  /* 0x00000010041c723c */ /* 0x000fe20000041844 */
[----:B------:R-:W-:Y:S01]  /*1a3d0*/  FADD.FTZ R8, R144, R8 ;  /* 0x0000000890087221 */ /* 0x000fe20000010000 */
[----:B------:R-:W-:Y:S01]  /*1a3e0*/  FADD.FTZ R2, R141, R2 ;  /* 0x000000028d027221 */ /* 0x000fe20000010000 */
[----:B-1----:R-:W-:-:S05]  /*1a3f0*/  FFMA.FTZ R10, R120, R0, -R3 ;  /* 0x00000000780a7223 */ /* 0x002fca0000010803 */
[C---:B------:R-:W-:Y:S01]  /*1a400*/  HMMA.16816.F32.BF16 R36, R4.reuse, R18, R36 ;  /* 0x000000120424723c */ /* 0x040fe20000041824 */
[----:B------:R-:W-:Y:S01]  /*1a410*/  FADD.FTZ R8, R139, R8 ;  /* 0x000000088b087221 */ /* 0x000fe20000010000 */
[----:B------:R1:W2:Y:S06]  /*1a420*/  MUFU.EX2 R56, R10 ;  /* 0x0000000a00387308 */ /* 0x0002ac0000000800 */
[C---:B----4-:R-:W-:Y:S08]  /*1a430*/  HMMA.16816.F32.BF16 R64, R4.reuse, R12, R64 ;  /* 0x0000000c0440723c */ /* 0x050ff00000041840 */
[----:B------:R-:W-:Y:S01]  /*1a440*/  HMMA.16816.F32.BF16 R40, R4, R14, R40 ;  /* 0x0000000e0428723c */ /* 0x000fe20000041828 */
[----:B------:R-:W-:Y:S01]  /*1a450*/  F2FP.BF16.F32.PACK_AB R4, R60, R61 ;  /* 0x0000003d3c04723e */ /* 0x000fe200000010ff */
[----:B------:R-:W-:Y:S01]  /*1a460*/  FADD.FTZ R2, R142, R2 ;  /* 0x000000028e027221 */ /* 0x000fe20000010000 */
[----:B------:R-:W-:Y:S01]  /*1a470*/  F2FP.BF16.F32.PACK_AB R5, R74, R79 ;  /* 0x0000004f4a05723e */ /* 0x000fe200000010ff */
[----:B-1----:R-:W-:Y:S01]  /*1a480*/  FFMA.FTZ R10, R116, R0, -R3 ;  /* 0x00000000740a7223 */ /* 0x002fe20000010803 */
[----:B---3--:R-:W-:Y:S01]  /*1a490*/  F2FP.BF16.F32.PACK_AB R6, R58, R59 ;  /* 0x0000003b3a06723e */ /* 0x008fe200000010ff */
[----:B------:R-:W1:Y:S01]  /*1a4a0*/  LDSM.16.MT88.4 R16, [R11+0x7000] ;  /* 0x007000000b10783b */ /* 0x000e620000004200 */
[----:B--2---:R-:W-:Y:S01]  /*1a4b0*/  F2FP.BF16.F32.PACK_AB R7, R57, R73 ;  /* 0x000000493907723e */ /* 0x004fe200000010ff */
[----:B------:R-:W-:Y:S01]  /*1a4c0*/  FADD.FTZ R8, R138, R8 ;  /* 0x000000088a087221 */ /* 0x000fe20000010000 */
[----:B------:R-:W-:Y:S01]  /*1a4d0*/  FADD.FTZ R2, R140, R2 ;  /* 0x000000028c027221 */ /* 0x000fe20000010000 */
[----:B------:R-:W2:Y:S04]  /*1a4e0*/  LDSM.16.MT88.4 R12, [R75+0x7000] ;  /* 0x007000004b0c783b */ /* 0x000ea80000004200 */
[----:B------:R-:W-:Y:S01]  /*1a4f0*/  HMMA.16816.F32.BF16 R48, R4, R24, R48 ;  /* 0x000000180430723c */ /* 0x000fe20000041830 */
[----:B------:R3:W4:Y:S01]  /*1a500*/  MUFU.EX2 R25, R10 ;  /* 0x0000000a00197308 */ /* 0x0007220000000800 */
[----:B------:R-:W-:Y:S01]  /*1a510*/  FADD.FTZ R8, R137, R8 ;  /* 0x0000000889087221 */ /* 0x000fe20000010000 */
[----:B------:R-:W-:Y:S01]  /*1a520*/  FADD.FTZ R2, R133, R2 ;  /* 0x0000000285027221 */ /* 0x000fe20000010000 */
[----:B------:R-:W2:Y:S02]  /*1a530*/  LDSM.16.MT88.4 R140, [R78+0x11800] ;  /* 0x011800004e8c783b */ /* 0x000ea40000004200 */
[----:B------:R-:W-:-:S02]  /*1a540*/  FADD.FTZ R8, R136, R8 ;  /* 0x0000000888087221 */ /* 0x000fc40000010000 */
[----:B------:R-:W-:Y:S01]  /*1a550*/  HMMA.16816.F32.BF16 R44, R4, R20, R44 ;  /* 0x00000014042c723c */ /* 0x000fe2000004182c */
[----:B---3--:R-:W-:-:S04]  /*1a560*/  FFMA.FTZ R10, R119, R0, -R3 ;  /* 0x00000000770a7223 */ /* 0x008fc80000010803 */
[----:B------:R3:W-:Y:S01]  /*1a570*/  MUFU.EX2 R24, R10 ;  /* 0x0000000a00187308 */ /* 0x0007e20000000800 */
[----:B------:R-:W-:Y:S01]  /*1a580*/  FADD.FTZ R2, R124, R2 ;  /* 0x000000027c027221 */ /* 0x000fe20000010000 */
[----:B------:R-:W-:Y:S01]  /*1a590*/  FADD.FTZ R8, R111, R8 ;  /* 0x000000086f087221 */ /* 0x000fe20000010000 */
[-C--:B------:R-:W-:Y:S02]  /*1a5a0*/  FFMA.FTZ R3, R209, R0.reuse, -R3 ;  /* 0x00000000d1037223 */ /* 0x080fe40000010803 */
[----:B------:R-:W-:Y:S01]  /*1a5b0*/  FADD.FTZ R2, R132, R2 ;  /* 0x0000000284027221 */ /* 0x000fe20000010000 */
[----:B---3--:R-:W-:-:S04]  /*1a5c0*/  FFMA.FTZ R10, R130, R0, -R9 ;  /* 0x00000000820a7223 */ /* 0x008fc80000010809 */
[----:B------:R3:W2:Y:S02]  /*1a5d0*/  MUFU.EX2 R21, R10 ;  /* 0x0000000a00157308 */ /* 0x0006a40000000800 */
[----:B---3--:R-:W-:-:S06]  /*1a5e0*/  FFMA.FTZ R10, R126, R0, -R9 ;  /* 0x000000007e0a7223 */ /* 0x008fcc0000010809 */
[----:B------:R3:W2:Y:S02]  /*1a5f0*/  MUFU.EX2 R20, R10 ;  /* 0x0000000a00147308 */ /* 0x0006a40000000800 */
        /* <DEDUP_REMOVED lines=34> */
[----:B------:R-:W3:Y:S02]  /*1a820*/  MUFU.EX2 R3, R3 ;  /* 0x0000000300037308 */ /* 0x000ee40000000800 */
[----:B------:R-:W-:Y:S01]  /*1a830*/  FADD.FTZ R2, R60, R2 ;  /* 0x000000023c027221 */ /* 0x000fe20000010000 */
[----:B------:R-:W-:Y:S01]  /*1a840*/  FADD.FTZ R0, R73, R0 ;  /* 0x0000000049007221 */ /* 0x000fe20000010000 */
[C---:B-1----:R-:W-:Y:S02]  /*1a850*/  HMMA.16816.F32.BF16 R28, R4.reuse, R16, R28 ;  /* 0x00000010041c723c */ /* 0x042fe4000004181c */
[----:B------:R-:W-:Y:S01]  /*1a860*/  FADD.FTZ R2, R59, R2 ;  /* 0x000000023b027221 */ /* 0x000fe20000010000 */
[----:B------:R-:W-:Y:S01]  /*1a870*/  FADD.FTZ R0, R57, R0 ;  /* 0x0000000039007221 */ /* 0x000fe20000010000 */
[----:B------:R-:W1:Y:S04]  /*1a880*/  MUFU.EX2 R10, R10 ;  /* 0x0000000a000a7308 */ /* 0x000e680000000800 */
[----:B------:R-:W-:Y:S01]  /*1a890*/  HMMA.16816.F32.BF16 R52, R4, R26, R52 ;  /* 0x0000001a0434723c */ /* 0x000fe20000041834 */
[----:B------:R-:W-:Y:S01]  /*1a8a0*/  FADD.FTZ R0, R56, R0 ;  /* 0x0000000038007221 */ /* 0x000fe20000010000 */
[----:B------:R-:W-:-:S02]  /*1a8b0*/  FADD.FTZ R2, R58, R2 ;  /* 0x000000023a027221 */ /* 0x000fc40000010000 */
[----:B------:R-:W1:Y:S04]  /*1a8c0*/  MUFU.EX2 R9, R9 ;  /* 0x0000000900097308 */ /* 0x000e680000000800 */
[----:B------:R-:W-:Y:S01]  /*1a8d0*/  HMMA.16816.F32.BF16 R32, R4, R22, R32 ;  /* 0x000000160420723c */ /* 0x000fe20000041820 */
[----:B----4-:R-:W-:-:S07]  /*1a8e0*/  FADD.FTZ R0, R25, R0 ;  /* 0x0000000019007221 */ /* 0x010fce0000010000 */
[----:B------:R-:W-:Y:S01]  /*1a8f0*/  HMMA.16816.F32.BF16 R16, R4, R18, R36 ;  /* 0x000000120410723c */ /* 0x000fe20000041824 */
[----:B------:R-:W-:-:S07]  /*1a900*/  ISETP.GT.AND P0, PT, R93, R210, PT ;  /* 0x000000d25d00720c */ /* 0x000fce0003f04270 */
[----:B--2---:R-:W-:Y:S01]  /*1a910*/  HMMA.16816.F32.BF16 R160, R4, R12, R64 ;  /* 0x0000000c04a0723c */ /* 0x004fe20000041840 */
[----:B------:R-:W-:-:S07]  /*1a920*/  FADD.FTZ R2, R21, R2 ;  /* 0x0000000215027221 */ /* 0x000fce0000010000 */
[----:B------:R-:W-:Y:S01]  /*1a930*/  HMMA.16816.F32.BF16 R40, R4, R14, R40 ;  /* 0x0000000e0428723c */ /* 0x000fe20000041828 */
[----:B------:R-:W2:Y:S01]  /*1a940*/  LDSM.16.MT88.4 R4, [R75+0x7800] ;  /* 0x007800004b04783b */ /* 0x000ea20000004200 */
[----:B------:R-:W-:Y:S01]  /*1a950*/  FADD.FTZ R0, R24, R0 ;  /* 0x0000000018007221 */ /* 0x000fe20000010000 */
[----:B------:R-:W-:-:S03]  /*1a960*/  FADD.FTZ R2, R20, R2 ;  /* 0x0000000214027221 */ /* 0x000fc60000010000 */
[----:B---3--:R-:W-:Y:S01]  /*1a970*/  FADD.FTZ R0, R3, R0 ;  /* 0x0000000003007221 */ /* 0x008fe20000010000 */
[----:B-1----:R-:W-:-:S04]  /*1a980*/  FADD.FTZ R2, R10, R2 ;  /* 0x000000020a027221 */ /* 0x002fc80000010000 */
[----:B------:R-:W-:Y:S01]  /*1a990*/  FADD.FTZ R2, R9, R2 ;  /* 0x0000000209027221 */ /* 0x000fe20000010000 */
[----:B------:R1:W-:Y:S04]  /*1a9a0*/  STL [R1+0x44], R0 ;  /* 0x0000440001007387 */ /* 0x0003e80000100800 */
[----:B------:R3:W-:Y:S01]  /*1a9b0*/  STL [R1+0x40], R2 ;  /* 0x0000400201007387 */ /* 0x0007e20000100800 */
[----:B------:R-:W-:Y:S02]  /*1a9c0*/  F2FP.BF16.F32.PACK_AB R164, R20, R21 ;  /* 0x0000001514a4723e */ /* 0x000fe400000010ff */
[----:B------:R-:W-:Y:S02]  /*1a9d0*/  F2FP.BF16.F32.PACK_AB R165, R25, R56 ;  /* 0x0000003819a5723e */ /* 0x000fe400000010ff */
[----:B------:R-:W-:-:S02]  /*1a9e0*/  F2FP.BF16.F32.PACK_AB R166, R9, R10 ;  /* 0x0000000a09a6723e */ /* 0x000fc400000010ff */
[----:B------:R-:W-:Y:S02]  /*1a9f0*/  F2FP.BF16.F32.PACK_AB R167, R3, R24 ;  /* 0x0000001803a7723e */ /* 0x000fe400000010ff */
[----:B-1----:R-:W-:-:S05]  /*1aa00*/  @P0 IADD3 R0, PT, PT, R248, -0x3, RZ ;  /* 0xfffffffdf8000810 */ /* 0x002fca0007ffe0ff */
[----:B------:R3:W-:Y:S01]  /*1aa10*/  @P0 STL [R1+0x18], R0 ;  /* 0x0000180001000387 */ /* 0x0007e20000100800 */
[----:B------:R-:W-:Y:S01]  /*1aa20*/  HMMA.16816.F32.BF16 R136, R164, R140, R48 ;  /* 0x0000008ca488723c */ /* 0x000fe20000041830 */
[----:B------:R-:W-:Y:S02]  /*1aa30*/  MOV R36, R77 ;  /* 0x0000004d00247202 */ /* 0x000fe40000000f00 */
[----:B------:R-:W-:-:S05]  /*1aa40*/  MOV R37, R76 ;  /* 0x0000004c00257202 */ /* 0x000fca0000000f00 */
[----:B------:R-:W-:Y:S01]  /*1aa50*/  HMMA.16816.F32.BF16 R144, R164, R148, R44 ;  /* 0x00000094a490723c */ /* 0x000fe2000004182c */
[----:B------:R-:W-:Y:S02]  /*1aa60*/  @P0 MOV R36, R77 ;  /* 0x0000004d00240202 */ /* 0x000fe40000000f00 */
[----:B------:R-:W-:-:S05]  /*1aa70*/  @P0 MOV R37, R76 ;  /* 0x0000004c00250202 */ /* 0x000fca0000000f00 */
[----:B------:R-:W-:Y:S01]  /*1aa80*/  HMMA.16816.F32.BF16 R152, R164, R156, R28 ;  /* 0x0000009ca498723c */ /* 0x000fe2000004181c */
[----:B------:R-:W-:-:S07]  /*1aa90*/  MOV R80, R93 ;  /* 0x0000005d00507202 */ /* 0x000fce0000000f00 */
[C---:B------:R-:W-:Y:S08]  /*1aaa0*/  HMMA.16816.F32.BF16 R140, R164.reuse, R142, R52 ;  /* 0x0000008ea48c723c */ /* 0x040ff00000041834 */
[C---:B------:R-:W-:Y:S08]  /*1aab0*/  HMMA.16816.F32.BF16 R148, R164.reuse, R150, R32 ;  /* 0x00000096a494723c */ /* 0x040ff00000041820 */
[C---:B------:R-:W-:Y:S08]  /*1aac0*/  HMMA.16816.F32.BF16 R156, R164.reuse, R158, R16 ;  /* 0x0000009ea49c723c */ /* 0x040ff00000041810 */
[C---:B--2---:R-:W-:Y:S08]  /*1aad0*/  HMMA.16816.F32.BF16 R160, R164.reuse, R4, R160 ;  /* 0x00000004a4a0723c */ /* 0x044ff000000418a0 */
[----:B------:R-:W-:Y:S01]  /*1aae0*/  HMMA.16816.F32.BF16 R164, R164, R6, R40 ;  /* 0x00000006a4a4723c */ /* 0x000fe20000041828 */
[----:B------:R-:W-:-:S04]  /*1aaf0*/  NOP ;  /* 0x0000000000007918 */ /* 0x000fc80000000000 */
[----:B---3--:R-:W-:-:S15]  /*1ab00*/  @P0 BRA `(.L_x_6320) ;  /* 0x0000000000080947 */ /* 0x008fde0003800000 */
.L_x_6309:
[----:B------:R-:W-:-:S05]  /*1ab10*/  IADD3 R0, PT, PT, R80, -0x1, RZ ;  /* 0xffffffff50007810 */ /* 0x000fca0007ffe0ff */
[----:B------:R1:W-:Y:S02]  /*1ab20*/  STL [R1+0x18], R0 ;  /* 0x0000180001007387 */ /* 0x0003e40000100800 */
.L_x_6320:
[----:B------:R-:W-:Y:S05]  /*1ab30*/  BSYNC B2 ;  /* 0x0000000000027941 */ /* 0x000fea0003800000 */
.L_x_6308:
[----:B------:R-:W2:Y:S04]  /*1ab40*/  LDL R2, [R1+0x58] ;  /* 0x0000580001027983 */ /* 0x000ea80000100800 */
[----:B-1----:R-:W2:Y:S02]  /*1ab50*/  LDL R0, [R1+0x18] ;  /* 0x0000180001007983 */ /* 0x002ea40000100800 */
[----:B--2---:R-:W-:-:S13]  /*1ab60*/  ISETP.GE.AND P0, PT, R0, R2, PT ;  /* 0x000000020000720c */ /* 0x004fda0003f06270 */
[----:B------:R-:W-:Y:S05]  /*1ab70*/  @!P0 BRA `(.L_x_6321) ;  /* 0x000000c000ec8947 */ /* 0x000fea0003800000 */
[----:B------:R-:W2:Y:S01]  /*1ab80*/  LDL.64 R2, [R1+0x50] ;  /* 0x0000500001027983 */ /* 0x000ea20000100a00 */
[----:B------:R-:W-:Y:S02]  /*1ab90*/  IMAD.MOV.U32 R133, RZ, RZ, R36 ;  /* 0x000000ffff857224 */ /* 0x000fe400078e0024 */
[----:B------:R-:W-:Y:S01]  /*1aba0*/  IMAD.MOV.U32 R132, RZ, RZ, R37 ;  /* 0x000000ffff847224 */ /* 0x000fe200078e0025 */
[----:B--2---:R-:W-:-:S04]  /*1abb0*/  ISETP.NE.U32.AND P3, PT, R2, RZ, PT ;  /* 0x000000ff0200720c */ /* 0x004fc80003f65070 */
[----:B------:R-:W-:-:S13]  /*1abc0*/  ISETP.NE.AND.EX P3, PT, R3, RZ, PT, P3 ;  /* 0x000000ff0300720c */ /* 0x000fda0003f65330 */
.L_x_6328:
        /* <DEDUP_REMOVED lines=9> */
[----:B-----5:R1:W5:Y:S01]  /*1ac60*/  LDL R237, [R1+0x18] ;  /* 0x0000180001ed7983 */ /* 0x0203620000100800 */
[----:B------:R-:W1:Y:S03]  /*1ac70*/  S2R R219, SR_TID.X ;  /* 0x0000000000db7919 */ /* 0x000e660000002100 */
[----:B------:R-:W4:Y:S01]  /*1ac80*/  @!P3 LD.E R2, desc[UR4][R134.64+0x40] ;  /* 0x000040048602b980 */ /* 0x000f22000c101900 */
[-C--:B--2---:R-:W-:Y:S01]  /*1ac90*/  ISETP.GE.AND P4, PT, R213, R3.reuse, PT ;  /* 0x00000003d500720c */ /* 0x084fe20003f86270 */
[----:B-1----:R-:W-:Y:S01]  /*1aca0*/  IMAD.SHL.U32 R6, R219, 0x8, RZ ;  /* 0x00000008db067824 */ /* 0x002fe200078e00ff */
[----:B------:R-:W-:Y:S01]  /*1acb0*/  ISETP.GE.AND P1, PT, R213, R3, PT ;  /* 0x00000003d500720c */ /* 0x000fe20003f26270 */
[C---:B------:R-:W-:Y:S02]  /*1acc0*/  IMAD.SHL.U32 R218, R219.reuse, 0x40, RZ ;  /* 0x00000040dbda7824 */ /* 0x040fe400078e00ff */
[----:B---3--:R-:W-:Y:S01]  /*1acd0*/  IMAD.MOV.U32 R13, RZ, RZ, R5 ;  /* 0x000000ffff0d7224 */ /* 0x008fe200078e0005 */
[----:B------:R1:W-:Y:S01]  /*1ace0*/  STL [R1+0x3c], R6 ;  /* 0x00003c0601007387 */ /* 0x0003e20000100800 */
        /* <DEDUP_REMOVED lines=15> */
[----:B------:R-:W3:Y:S01]  /*1ade0*/  LDL.64 R16, [R1+0x20] ;  /* 0x0000200001107983 */ /* 0x000ee20000100a00 */
[----:B-1----:R-:W-:Y:S02]  /*1adf0*/  IABS R6, R9 ;  /* 0x0000000900067213 */ /* 0x002fe40000000000 */
[C---:B------:R-:W-:Y:S04]  /*1ae00*/  IADD3 R10, PT, PT, R9.reuse, 0x100, RZ ;  /* 0x00000100090a7810 */ /* 0x040fe80007ffe0ff */
        /* <DEDUP_REMOVED lines=35> */
[-C--:B---3--:R-:W-:Y:S02]  /*1b040*/  LEA R8, P2, R10, R16.reuse, 0x2 ;  /* 0x000000100a087211 */ /* 0x088fe400078410ff */
        /* <DEDUP_REMOVED lines=25> */
.L_x_6323:
[----:B------:R-:W-:Y:S05]  /*1b1e0*/  BSYNC.RECONVERGENT B0 ;  /* 0x0000000000007941 */ /* 0x000fea0003800200 */
.L_x_6322:
[----:B------:R-:W3:Y:S01]  /*1b1f0*/  LDL R7, [R1+0x30] ;  /* 0x0000300001077983 */ /* 0x000ee20000100800 */
[-C--:B------:R-:W-:Y:S01]  /*1b200*/  @!P4 MOV R8, R14.reuse ;  /* 0x0000000e0008c202 */ /* 0x080fe20000000f00 */
[C---:B------:R-:W-:Y:S01]  /*1b210*/  @!P1 IMAD R20, R233.reuse, 0x140, RZ ;  /* 0x00000140e9149824 */ /* 0x040fe200078e02ff */
[C---:B-1----:R-:W-:Y:S01]  /*1b220*/  SHF.L.U32 R6, R232.reuse, 0x5, RZ ;  /* 0x00000005e8067819 */ /* 0x042fe200000006ff */
[C---:B------:R-:W-:Y:S01]  /*1b230*/  @!P1 IMAD R26, R233.reuse, 0x180, RZ ;  /* 0x00000180e91a9824 */ /* 0x040fe200078e02ff */
[----:B--2---:R-:W-:Y:S01]  /*1b240*/  SHF.L.U64.HI R2, R232, 0x5, R233 ;  /* 0x00000005e8027819 */ /* 0x004fe200000102e9 */
[C---:B------:R-:W-:Y:S01]  /*1b250*/  @!P1 IMAD R27, R233.reuse, 0x1c0, RZ ;  /* 0x000001c0e91b9824 */ /* 0x040fe200078e02ff */
[----:B------:R-:W-:Y:S01]  /*1b260*/  IADD3 R4, P0, PT, R6, R14, RZ ;  /* 0x0000000e06047210 */ /* 0x000fe20007f1e0ff */
[C---:B------:R-:W-:Y:S01]  /*1b270*/  @!P1 IMAD R16, R233.reuse, 0xe0, RZ ;  /* 0x000000e0e9109824 */ /* 0x040fe200078e02ff */
[----:B------:R-:W-:Y:S01]  /*1b280*/  LOP3.LUT R3, R218, 0x400, RZ, 0xc0, !PT ;  /* 0x00000400da037812 */ /* 0x000fe200078ec0ff */
[C---:B------:R-:W-:Y:S01]  /*1b290*/  @!P1 IMAD R17, R233.reuse, 0x120, RZ ;  /* 0x00000120e9119824 */ /* 0x040fe200078e02ff */
[-C--:B------:R-:W-:Y:S01]  /*1b2a0*/  @!P1 LEA R28, P2, R232, R4.reuse, 0x6 ;  /* 0x00000004e81c9211 */ /* 0x080fe200078430ff */
[----:B------:R-:W-:Y:S01]  /*1b2b0*/  BSSY.RECONVERGENT B1, `(.L_x_6324) ;  /* 0x000034a000017945 */ /* 0x000fe20003800200 */
[----:B------:R-:W-:Y:S02]  /*1b2c0*/  LOP3.LUT R0, R0, R213, RZ, 0x3c, !PT ;  /* 0x000000d500007212 */ /* 0x000fe400078e3cff */
[-C--:B------:R-:W-:Y:S02]  /*1b2d0*/  @!P1 MOV R18, R4.reuse ;  /* 0x0000000400129202 */ /* 0x080fe40000000f00 */
[----:B------:R-:W-:Y:S01]  /*1b2e0*/  LEA R3, R0, R3, 0x1 ;  /* 0x0000000300037211 */ /* 0x000fe200078e08ff */
[----:B------:R-:W-:Y:S01]  /*1b2f0*/  @!P1 IMAD R0, R233, 0x60, RZ ;  /* 0x00000060e9009824 */ /* 0x000fe200078e02ff */
[-C--:B------:R-:W-:Y:S02]  /*1b300*/  @!P1 MOV R22, R4.reuse ;  /* 0x0000000400169202 */ /* 0x080fe40000000f00 */
[-C--:B------:R-:W-:Y:S02]  /*1b310*/  @!P1 MOV R12, R4.reuse ;  /* 0x00000004000c9202 */ /* 0x080fe40000000f00 */
[-C--:B------:R-:W-:Y:S02]  /*1b320*/  @!P1 MOV R14, R4.reuse ;  /* 0x00000004000e9202 */ /* 0x080fe40000000f00 */
[----:B------:R-:W-:Y:S02]  /*1b330*/  @!P1 MOV R24, R4 ;  /* 0x0000000400189202 */ /* 0x000fe40000000f00 */
[----:B------:R-:W-:Y:S02]  /*1b340*/  SHF.R.U32.HI R216, RZ, 0x1, R219 ;  /* 0x00000001ffd87819 */ /* 0x000fe400000116db */
[----:B------:R-:W-:Y:S02]  /*1b350*/  SHF.L.U32 R217, R219, 0x5, RZ ;  /* 0x00000005dbd97819 */ /* 0x000fe400000006ff */
[----:B------:R-:W-:Y:S02]  /*1b360*/  IADD3 R3, PT, PT, R215, R3, RZ ;  /* 0x00000003d7037210 */ /* 0x000fe40007ffe0ff */
[----:B------:R-:W-:Y:S02]  /*1b370*/  LOP3.LUT R217, R217, 0x7c00, RZ, 0xc0, !PT ;  /* 0x00007c00d9d97812 */ /* 0x000fe400078ec0ff */
[----:B------:R-:W-:Y:S02]  /*1b380*/  MOV R212, 0x20 ;  /* 0x0000002000d47802 */ /* 0x000fe40000000f00 */
[-C--:B---3--:R-:W-:Y:S02]  /*1b390*/  @!P4 MOV R9, R7.reuse ;  /* 0x000000070009c202 */ /* 0x088fe40000000f00 */
[----:B------:R-:W-:Y:S02]  /*1b3a0*/  IADD3.X R5, PT, PT, R2, R7, RZ, P0, !PT ;  /* 0x0000000702057210 */ /* 0x000fe400007fe4ff */
[----:B------:R-:W-:Y:S01]  /*1b3b0*/  @!P1 IADD3 R6, P0, PT, R4, R6, RZ ;  /* 0x0000000604069210 */ /* 0x000fe20007f1e0ff */
[----:B------:R-:W-:Y:S01]  /*1b3c0*/  @!PT LDS RZ, [RZ] ;  /* 0x00000000fffff984 */ /* 0x000fe20000000800 */
[----:B------:R-:W-:Y:S01]  /*1b3d0*/  @!PT LDS RZ, [RZ] ;  /* 0x00000000fffff984 */ /* 0x000fe20000000800 */
[----:B------:R-:W-:Y:S01]  /*1b3e0*/  @!PT LDS RZ, [RZ] ;  /* 0x00000000fffff984 */ /* 0x000fe20000000800 */
[----:B------:R1:W-:Y:S01]  /*1b3f0*/  @!P4 LDGSTS.E.BYPASS.LTC128B.128 [R227+0xa000], desc[UR4][R8.64] ;  /* 0x0a00000008e3cfae */ /* 0x0003e2000b981a04 */
[CC--:B------:R-:W-:Y:S01]  /*1b400*/  @!P1 LEA.HI.X R29, R232.reuse, R5.reuse, R233, 0x6, P2 ;  /* 0x00000005e81d9211 */ /* 0x0c0fe200010f34e9 */
[----:B------:R-:W-:Y:S01]  /*1b410*/  @!P1 IMAD.WIDE.U32 R10, R232, 0x60, R4 ;  /* 0x00000060e80a9825 */ /* 0x000fe200078e0004 */
[----:B------:R-:W-:Y:S02]  /*1b420*/  @!P1 IADD3.X R7, PT, PT, R5, R2, RZ, P0, !PT ;  /* 0x0000000205079210 */ /* 0x000fe400007fe4ff */
[----:B------:R-:W-:Y:S01]  /*1b430*/  @!P1 MOV R19, R5 ;  /* 0x0000000500139202 */ /* 0x000fe20000000f00 */
[----:B------:R-:W-:Y:S01]  /*1b440*/  @!P1 IMAD R2, R233, 0xc0, RZ ;  /* 0x000000c0e9029824 */ /* 0x000fe200078e02ff */
[----:B------:R-:W-:Y:S01]  /*1b450*/  @!P1 IADD3 R11, PT, PT, R0, R11, RZ ;  /* 0x0000000b000b9210 */ /* 0x000fe20007ffe0ff */
[----:B------:R-:W-:Y:S01]  /*1b460*/  @P4 STS.128 [R227+0xa000], RZ ;  /* 0x00a000ffe3004388 */ /* 0x000fe20000000c00 */
[-C--:B------:R-:W-:Y:S01]  /*1b470*/  @!P1 MOV R23, R5.reuse ;  /* 0x0000000500179202 */ /* 0x080fe20000000f00 */
[C---:B------:R-:W-:Y:S01]  /*1b480*/  @!P1 IMAD.WIDE.U32 R18, R232.reuse, 0x140, R18 ;  /* 0x00000140e8129825 */ /* 0x040fe200078e0012 */
[-C--:B------:R-:W-:Y:S02]  /*1b490*/  @!P1 MOV R13, R5.reuse ;  /* 0x00000005000d9202 */ /* 0x080fe40000000f00 */
[----:B------:R-:W-:Y:S01]  /*1b4a0*/  @!P1 MOV R15, R5 ;  /* 0x00000005000f9202 */ /* 0x000fe20000000f00 */
[----:B------:R-:W-:Y:S01]  /*1b4b0*/  @!P1 IMAD.WIDE.U32 R22, R232, 0x1c0, R22 ;  /* 0x000001c0e8169825 */ /* 0x000fe200078e0016 */
[----:B------:R-:W-:Y:S01]  /*1b4c0*/  @!P1 IADD3 R19, PT, PT, R20, R19, RZ ;  /* 0x0000001314139210 */ /* 0x000fe20007ffe0ff */
[----:B------:R-:W-:Y:S01]  /*1b4d0*/  @P1 STS.128 [R227+0xa800], RZ ;  /* 0x00a800ffe3001388 */ /* 0x000fe20000000c00 */
[----:B------:R-:W-:Y:S01]  /*1b4e0*/  @!P1 MOV R25, R5 ;  /* 0x0000000500199202 */ /* 0x000fe20000000f00 */
[----:B------:R-:W-:Y:S01]  /*1b4f0*/  @!P1 IMAD.WIDE.U32 R20, R232, 0x180, R4 ;  /* 0x00000180e8149825 */ /* 0x000fe200078e0004 */
[----:B------:R-:W-:Y:S02]  /*1b500*/  @!P1 IADD3 R23, PT, PT, R27, R23, RZ ;  /* 0x000000171b179210 */ /* 0x000fe40007ffe0ff */
[----:B------:R-:W-:Y:S01]  /*1b510*/  LOP3.LUT P2, RZ, R219, 0x4, RZ, 0xc0, !PT ;  /* 0x00000004dbff7812 */ /* 0x000fe2000784c0ff */
[C---:B------:R-:W-:Y:S01]  /*1b520*/  @!P1 IMAD R0, R233.reuse, 0xa0, RZ ;  /* 0x000000a0e9009824 */ /* 0x040fe200078e02ff */
[----:B------:R-:W-:Y:S01]  /*1b530*/  @!P1 IADD3 R21, PT, PT, R26, R21, RZ ;  /* 0x000000151a159210 */ /* 0x000fe20007ffe0ff */
[----:B------:R-:W-:Y:S01]  /*1b540*/  @!PT LDS RZ, [RZ] ;  /* 0x00000000fffff984 */ /* 0x000fe20000000800 */
[----:B------:R-:W-:Y:S01]  /*1b550*/  @!PT LDS RZ, [RZ] ;  /* 0x00000000fffff984 */ /* 0x000fe20000000800 */
[----:B------:R-:W-:Y:S01]  /*1b560*/  @!PT LDS RZ, [RZ] ;  /* 0x00000000fffff984 */ /* 0x000fe20000000800 */
[----:B------:R-:W-:Y:S01]  /*1b570*/  @!P1 LDGSTS.E.BYPASS.LTC128B.128 [R227+0xa800], desc[UR4][R4.64] ;  /* 0x0a80000004e39fae */ /* 0x000fe2000b981a04 */
[CC--:B------:R-:W-:Y:S01]  /*1b580*/  @!P1 LEA R26, P0, R232.reuse, R4.reuse, 0x7 ;  /* 0x00000004e81a9211 */ /* 0x0c0fe200078038ff */
[C---:B------:R-:W-:Y:S03]  /*1b590*/  @!P1 IMAD.WIDE.U32 R12, R232.reuse, 0xe0, R12 ;  /* 0x000000e0e80c9825 */ /* 0x040fe600078e000c */
[C---:B------:R-:W-:Y:S01]  /*1b5a0*/  @!P1 LEA.HI.X R27, R232.reuse, R5, R233, 0x7, P0 ;  /* 0x00000005e81b9211 */ /* 0x040fe200000f3ce9 */
[----:B-1----:R-:W-:Y:S01]  /*1b5b0*/  @!P1 IMAD.WIDE.U32 R8, R232, 0xa0, R4 ;  /* 0x000000a0e8089825 */ /* 0x002fe200078e0004 */
[----:B------:R-:W-:Y:S01]  /*1b5c0*/  @!P1 IADD3 R13, PT, PT, R16, R13, RZ ;  /* 0x0000000d100d9210 */ /* 0x000fe20007ffe0ff */
[----:B------:R-:W-:Y:S02]  /*1b5d0*/  @P1 STS.128 [R227+0xb000], RZ ;  /* 0x00b000ffe3001388 */ /* 0x000fe40000000c00 */
[----:B------:R-:W-:Y:S01]  /*1b5e0*/  @!P1 IMAD.WIDE.U32 R14, R232, 0x120, R14 ;  /* 0x00000120e80e9825 */ /* 0x000fe200078e000e */
[----:B------:R-:W-:Y:S03]  /*1b5f0*/  @!P1 IADD3 R9, PT, PT, R0, R9, RZ ;  /* 0x0000000900099210 */ /* 0x000fe60007ffe0ff */
[----:B------:R-:W-:Y:S01]  /*1b600*/  @!P1 IMAD R0, R233, 0x160, RZ ;  /* 0x00000160e9009824 */ /* 0x000fe200078e02ff */
[----:B------:R-:W-:Y:S01]  /*1b610*/  @!P1 IADD3 R15, PT, PT, R17, R15, RZ ;  /* 0x0000000f110f9210 */ /* 0x000fe20007ffe0ff */
[----:B------:R-:W-:Y:S01]  /*1b620*/  @!PT LDS RZ, [RZ] ;  /* 0x00000000fffff984 */ /* 0x000fe20000000800 */
[----:B------:R-:W-:Y:S01]  /*1b630*/  @!PT LDS RZ, [RZ] ;  /* 0x00000000fffff984 */ /* 0x000fe20000000800 */
[----:B------:R-:W-:Y:S01]  /*1b640*/  @!PT LDS RZ, [RZ] ;  /* 0x00000000fffff984 */ /* 0x000fe20000000800 */
[----:B------:R1:W-:Y:S01]  /*1b650*/  @!P1 LDGSTS.E.BYPASS.LTC128B.128 [R227+0xb000], desc[UR4][R6.64] ;  /* 0x0b00000006e39fae */ /* 0x0003e2000b981a04 */
[C---:B------:R-:W-:Y:S04]  /*1b660*/  @!P1 IMAD.WIDE.U32 R16, R232.reuse, 0x160, R4 ;  /* 0x00000160e8109825 */ /* 0x040fe800078e0004 */
[----:B------:R-:W-:Y:S01]  /*1b670*/  @!P1 IMAD.WIDE.U32 R24, R232, 0x1a0, R24 ;  /* 0x000001a0e8189825 */ /* 0x000fe200078e0018 */
[----:B------:R-:W-:Y:S02]  /*1b680*/  @!P1 IADD3 R17, PT, PT, R0, R17, RZ ;  /* 0x0000001100119210 */ /* 0x000fe40007ffe0ff */
[----:B------:R-:W-:Y:S01]  /*1b690*/  @P1 STS.128 [R227+0xb800], RZ ;  /* 0x00b800ffe3001388 */ /* 0x000fe20000000c00 */
[----:B------:R-:W-:Y:S04]  /*1b6a0*/  LOP3.LUT R0, R216, 0x8, RZ, 0xc0, !PT ;  /* 0x00000008d8007812 */ /* 0x000fe800078ec0ff */
[----:B------:R-:W-:Y:S03]  /*1b6b0*/  LOP3.LUT R0, R0, 0x1c0, R218, 0xf8, !PT ;  /* 0x000001c000007812 */ /* 0x000fe600078ef8da */
[----:B------:R-:W-:Y:S01]  /*1b6c0*/  @!PT LDS RZ, [RZ] ;  /* 0x00000000fffff984 */ /* 0x000fe20000000800 */
[----:B------:R-:W-:Y:S01]  /*1b6d0*/  @!PT LDS RZ, [RZ] ;  /* 0x00000000fffff984 */ /* 0x000fe20000000800 */
[----:B------:R-:W-:Y:S01]  /*1b6e0*/  @!PT LDS RZ, [RZ] ;  /* 0x00000000fffff984 */ /* 0x000fe20000000800 */
[----:B------:R-:W-:Y:S01]  /*1b6f0*/  @!P1 LDGSTS.E.BYPASS.LTC128B.128 [R227+0xb800], desc[UR4][R28.64] ;  /* 0x0b8000001ce39fae */ /* 0x000fe2000b981a04 */
[----:B------:R-:W-:Y:S07]  /*1b700*/  LOP3.LUT R214, R0, R213, RZ, 0x3c, !PT ;  /* 0x000000d500d67212 */ /* 0x000fee00078e3cff */
[----:B------:R-:W-:Y:S01]  /*1b710*/  @P1 STS.128 [R227+0xc000], RZ ;  /* 0x00c000ffe3001388 */ /* 0x000fe20000000c00 */
[-C--:B-1----:R-:W-:Y:S02]  /*1b720*/  @!P1 MOV R6, R4.reuse ;  /* 0x0000000400069202 */ /* 0x082fe40000000f00 */
[-C--:B------:R-:W-:Y:S02]  /*1b730*/  @!P1 MOV R7, R5.reuse ;  /* 0x0000000500079202 */ /* 0x080fe40000000f00 */
[C---:B------:R-:W-:Y:S03]  /*1b740*/  @!P1 LEA R4, P0, R232.reuse, R4, 0x8 ;  /* 0x00000004e8049211 */ /* 0x040fe600078040ff */
[----:B------:R-:W-:Y:S01]  /*1b750*/  @!PT LDS RZ, [RZ] ;  /* 0x00000000fffff984 */ /* 0x000fe20000000800 */
[----:B------:R-:W-:Y:S01]  /*1b760*/  @!PT LDS RZ, [RZ] ;  /* 0x00000000fffff984 */ /* 0x000fe20000000800 */
[----:B------:R-:W-:Y:S01]  /*1b770*/  @!PT LDS RZ, [RZ] ;  /* 0x00000000fffff984 */ /* 0x000fe20000000800 */
[----:B------:R-:W-:Y:S01]  /*1b780*/  @!P1 LDGSTS.E.BYPASS.LTC128B.128 [R227+0xc000], desc[UR4][R10.64] ;  /* 0x0c0000000ae39fae */ /* 0x000fe2000b981a04 */
[C---:B------:R-:W-:Y:S01]  /*1b790*/  @!P1 IMAD.WIDE.U32 R6, R232.reuse, 0xc0, R6 ;  /* 0x000000c0e8069825 */ /* 0x040fe200078e0006 */
[----:B------:R-:W-:Y:S02]  /*1b7a0*/  @!P1 LEA.HI.X R5, R232, R5, R233, 0x8, P0 ;  /* 0x00000005e8059211 */ /* 0x000fe400000f44e9 */
[----:B------:R-:W-:Y:S02]  /*1b7b0*/  LOP3.LUT P0, RZ, R219, 0x2, RZ, 0xc0, !PT ;  /* 0x00000002dbff7812 */ /* 0x000fe4000780c0ff */
[----:B------:R-:W-:Y:S02]  /*1b7c0*/  @!P1 IADD3 R7, PT, PT, R2, R7, RZ ;  /* 0x0000000702079210 */ /* 0x000fe40007ffe0ff */
[----:B------:R-:W-:Y:S01]  /*1b7d0*/  @P1 STS.128 [R227+0xc800], RZ ;  /* 0x00c800ffe3001388 */ /* 0x000fe20000000c00 */
[----:B------:R-:W-:Y:S01]  /*1b7e0*/  @!P1 IMAD R2, R233, 0x1a0, RZ ;  /* 0x000001a0e9029824 */ /* 0x000fe200078e02ff */
[----:B------:R-:W-:Y:S04]  /*1b7f0*/  SEL R212, R212, 0xffffffe0, !P0 ;  /* 0xffffffe0d4d47807 */ /* 0x000fe80004000000 */
[----:B------:R-:W-:Y:S02]  /*1b800*/  @!P1 IADD3 R25, PT, PT, R2, R25, RZ ;  /* 0x0000001902199210 */ /* 0x000fe40007ffe0ff */
[----:B------:R-:W-:Y:S01]  /*1b810*/  @!PT LDS RZ, [RZ] ;  /* 0x00000000fffff984 */ /* 0x000fe20000000800 */
[----:B------:R-:W-:Y:S01]  /*1b820*/  @!PT LDS RZ, [RZ] ;  /* 0x00000000fffff984 */ /* 0x000fe20000000800 */
[----:B------:R-:W-:Y:S01]  /*1b830*/  @!PT LDS RZ, [RZ] ;  /* 0x00000000fffff984 */ /* 0x000fe20000000800 */
[----:B------:R-:W-:Y:S01]  /*1b840*/  @!P1 LDGSTS.E.BYPASS.LTC128B.128 [R227+0xc800], desc[UR4][R26.64] ;  /* 0x0c8000001ae39fae */ /* 0x000fe2000b981a04 */
[----:B------:R-:W-:Y:S04]  /*1b850*/  LOP3.LUT R2, R217, 0x200, R218, 0xf8, !PT ;  /* 0x00000200d9027812 */ /* 0x000fe800078ef8da */
[----:B------:R-:W-:Y:S03]  /*1b860*/  LOP3.LUT R0, R2, R214, RZ, 0xfc, !PT ;  /* 0x000000d602007212 */ /* 0x000fe600078efcff */
[----:B------:R-:W-:Y:S01]  /*1b870*/  @P1 STS.128 [R227+0xd000], RZ ;  /* 0x00d000ffe3001388 */ /* 0x000fe20000000c00 */
[----:B------:R-:W-:Y:S02]  /*1b880*/  LEA R2, R0, R215, 0x1 ;  /* 0x000000d700027211 */ /* 0x000fe400078e08ff */
[-C--:B------:R-:W-:Y:S02]  /*1b890*/  IADD3 R0, PT, PT, R212, R3.reuse, RZ ;  /* 0x00000003d4007210 */ /* 0x080fe40007ffe0ff */
[----:B------:R-:W-:Y:S03]  /*1b8a0*/  IADD3 R172, PT, PT, R2, R212, RZ ;  /* 0x000000d402ac7210 */ /* 0x000fe60007ffe0ff */
        /* <DEDUP_REMOVED lines=76> */
[----:B------:R-:W1:Y:S01]  /*1bd70*/  LDSM.16.M88.4 R168, [R3+0x9800] ;  /* 0x0098000003a8783b */ /* 0x000e620000000200 */
[C---:B------:R-:W-:Y:S07]  /*1bd80*/  HMMA.16816.F32.BF16 R48, R128.reuse, R50, RZ ;  /* 0x000000328030723c */ /* 0x040fee00000418ff */
[----:B------:R-:W-:Y:S01]  /*1bd90*/  LDSM.16.M88.4 R172, [R172] ;  /* 0x00000000acac783b */ /* 0x000fe20000000200 */
        /* <DEDUP_REMOVED lines=8> */
[C---:B------:R-:W-:Y:S07]  /*1be20*/  HMMA.16816.F32.BF16 R68, R128.reuse, R72, RZ ;  /* 0x000000488044723c */ /* 0x040fee00000418ff */
[----:B------:R-:W-:Y:S01]  /*1be30*/  LDSM.16.M88.4 R192, [R0+0x5800] ;  /* 0x0058000000c0783b */ /* 0x000fe20000000200 */
[C---:B------:R-:W-:Y:S07]  /*1be40*/  HMMA.16816.F32.BF16 R72, R128.reuse, R74, RZ ;  /* 0x0000004a8048723c */ /* 0x040fee00000418ff */
[----:B------:R-:W-:Y:S01]  /*1be50*/  LDSM.16.M88.4 R196, [R0+0x6000] ;  /* 0x0060000000c4783b */ /* 0x000fe20000000200 */
[C---:B----4-:R-:W-:Y:S07]  /*1be60*/  HMMA.16816.F32.BF16 R76, R128.reuse, R80, RZ ;  /* 0x00000050804c723c */ /* 0x050fee00000418ff */
[----:B------:R-:W-:Y:S01]  /*1be70*/  LDSM.16.M88.4 R200, [R0+0x7000] ;  /* 0x0070000000c8783b */ /* 0x000fe20000000200 */
[C---:B------:R-:W-:Y:S07]  /*1be80*/  HMMA.16816.F32.BF16 R80, R128.reuse, R82, RZ ;  /* 0x000000528050723c */ /* 0x040fee00000418ff */
[----:B------:R-:W-:Y:S01]  /*1be90*/  LDSM.16.M88.4 R204, [R0+0x7800] ;  /* 0x0078000000cc783b */ /* 0x000fe20000000200 */
[C---:B------:R-:W-:Y:S07]  /*1bea0*/  HMMA.16816.F32.BF16 R84, R128.reuse, R88, RZ ;  /* 0x000000588054723c */ /* 0x040fee00000418ff */
[----:B------:R-:W-:Y:S01]  /*1beb0*/  LDSM.16.M88.4 R208, [R0+0x8800] ;  /* 0x0088000000d0783b */ /* 0x000fe20000000200 */
[C---:B------:R-:W-:Y:S07]  /*1bec0*/  HMMA.16816.F32.BF16 R88, R128.reuse, R90, RZ ;  /* 0x0000005a8058723c */ /* 0x040fee00000418ff */
[----:B------:R-:W0:Y:S08]  /*1bed0*/  LDGDEPBAR ;  /* 0x00000000000079af */ /* 0x000e300000000000 */
[----:B------:R-:W4:Y:S01]  /*1bee0*/  LD.E R220, desc[UR4][R134.64+0x18c] ;  /* 0x00018c0486dc7980 */ /* 0x000f22000c101900 */
        /* <DEDUP_REMOVED lines=23> */
[C---:B-1----:R-:W-:Y:S08]  /*1c060*/  HMMA.16816.F32.BF16 R36, R172.reuse, R168, R36 ;  /* 0x000000a8ac24723c */ /* 0x042ff00000041824 */
[C---:B------:R-:W-:Y:S01]  /*1c070*/  HMMA.16816.F32.BF16 R40, R172.reuse, R170, R40 ;  /* 0x000000aaac28723c */ /* 0x040fe20000041828 */
[----:B------:R-:W1:Y:S07]  /*1c080*/  LDSM.16.M88.4 R168, [R0+0x9000] ;  /* 0x0090000000a8783b */ /* 0x000e6e0000000200 */
[C---:B---3--:R-:W-:Y:S08]  /*1c090*/  HMMA.16816.F32.BF16 R44, R172.reuse, R176, R44 ;  /* 0x000000b0ac2c723c */ /* 0x048ff0000004182c */
[C---:B------:R-:W-:Y:S01]  /*1c0a0*/  HMMA.16816.F32.BF16 R48, R172.reuse, R178, R48 ;  /* 0x000000b2ac30723c */ /* 0x040fe20000041830 */
[----:B------:R3:W1:Y:S07]  /*1c0b0*/  LDSM.16.M88.4 R176, [R0+0x9800] ;  /* 0x0098000000b0783b */ /* 0x00066e0000000200 */
[C---:B------:R-:W-:Y:S08]  /*1c0c0*/  HMMA.16816.F32.BF16 R52, R172.reuse, R180, R52 ;  /* 0x000000b4ac34723c */ /* 0x040ff00000041834 */
[C---:B------:R-:W-:Y:S08]  /*1c0d0*/  HMMA.16816.F32.BF16 R56, R172.reuse, R182, R56 ;  /* 0x000000b6ac38723c */ /* 0x040ff00000041838 */
[C---:B------:R-:W-:Y:S01]  /*1c0e0*/  HMMA.16816.F32.BF16 R60, R172.reuse, R192, R60 ;  /* 0x000000c0ac3c723c */ /* 0x040fe2000004183c */
[----:B---3--:R-:W-:Y:S04]  /*1c0f0*/  MOV R0, 0x40 ;  /* 0x0000004000007802 */ /* 0x008fe80000000f00 */
[----:B------:R-:W-:Y:S03]  /*1c100*/  SEL R0, R0, 0xffffffc0, !P2 ;  /* 0xffffffc000007807 */ /* 0x000fe60005000000 */
[C---:B------:R-:W-:Y:S03]  /*1c110*/  HMMA.16816.F32.BF16 R64, R172.reuse, R194, R64 ;  /* 0x000000c2ac40723c */ /* 0x040fe60000041840 */
[----:B------:R-:W-:Y:S02]  /*1c120*/  IADD3 R2, PT, PT, R2, R0, RZ ;  /* 0x0000000002027210 */ /* 0x000fe40007ffe0ff */
[----:B------:R-:W-:Y:S03]  /*1c130*/  IADD3 R0, PT, PT, R0, R3, RZ ;  /* 0x0000000300007210 */ /* 0x000fe60007ffe0ff */
[C---:B------:R-:W-:Y:S01]  /*1c140*/  HMMA.16816.F32.BF16 R68, R172.reuse, R196, R68 ;  /* 0x000000c4ac44723c */ /* 0x040fe20000041844 */
[----:B------:R-:W-:Y:S07]  /*1c150*/  LDSM.16.M88.4 R180, [R2] ;  /* 0x0000000002b4783b */ /* 0x000fee0000000200 */
[C---:B------:R-:W-:Y:S01]  /*1c160*/  HMMA.16816.F32.BF16 R72, R172.reuse, R198, R72 ;  /* 0x000000c6ac48723c */ /* 0x040fe20000041848 */
[----:B------:R-:W-:Y:S07]  /*1c170*/  LDSM.16.M88.4 R192, [R0+0x3000] ;  /* 0x0030000000c0783b */ /* 0x000fee0000000200 */
[C---:B--2---:R-:W-:Y:S01]  /*1c180*/  HMMA.16816.F32.BF16 R76, R172.reuse, R184, R76 ;  /* 0x000000b8ac4c723c */ /* 0x044fe2000004184c */
[----:B------:R-:W-:Y:S07]  /*1c190*/  LDSM.16.M88.4 R196, [R0+0x3800] ;  /* 0x0038000000c4783b */ /* 0x000fee0000000200 */
        /* <DEDUP_REMOVED lines=17> */
[C---:B------:R-:W-:Y:S08]  /*1c2b0*/  HMMA.16816.F32.BF16 R124, R172.reuse, R176, R124 ;  /* 0x000000b0ac7c723c */ /* 0x040ff0000004187c */
[----:B------:R-:W-:Y:S01]  /*1c2c0*/  HMMA.16816.F32.BF16 R128, R172, R178, R128 ;  /* 0x000000b2ac80723c */ /* 0x000fe20000041880 */
[----:B------:R-:W-:Y:S07]  /*1c2d0*/  LDSM.16.M88.4 R172, [R0+0x6800] ;  /* 0x0068000000ac783b */ /* 0x000fee0000000200 */
[C---:B--2---:R-:W-:Y:S01]  /*1c2e0*/  HMMA.16816.F32.BF16 R4, R180.reuse, R184, R4 ;  /* 0x000000b8b404723c */ /* 0x044fe20000041804 */
[----:B------:R-:W-:Y:S07]  /*1c2f0*/  LDSM.16.M88.4 R176, [R0+0x7000] ;  /* 0x0070000000b0783b */ /* 0x000fee0000000200 */
        /* <DEDUP_REMOVED lines=17> */
[C---:B------:R-:W-:Y:S03]  /*1c410*/  HMMA.16816.F32.BF16 R52, R180.reuse, R204, R52 ;  /* 0x000000ccb434723c */ /* 0x040fe60000041834 */
[C---:B------:R-:W-:Y:S02]  /*1c420*/  IADD3 R204, PT, PT, R212.reuse, R2, RZ ;  /* 0x00000002d4cc7210 */ /* 0x040fe40007ffe0ff */
[----:B------:R-:W-:Y:S03]  /*1c430*/  IADD3 R2, PT, PT, R212, R0, RZ ;  /* 0x00000000d4027210 */ /* 0x000fe60007ffe0ff */
[C---:B------:R-:W-:Y:S01]  /*1c440*/  HMMA.16816.F32.BF16 R56, R180.reuse, R206, R56 ;  /* 0x000000ceb438723c */ /* 0x040fe20000041838 */
[----:B------:R-:W-:Y:S07]  /*1c450*/  LDSM.16.M88.4 R204, [R204] ;  /* 0x00000000cccc783b */ /* 0x000fee0000000200 */
[C---:B------:R-:W-:Y:S08]  /*1c460*/  HMMA.16816.F32.BF16 R60, R180.reuse, R208, R60 ;  /* 0x000000d0b43c723c */ /* 0x040ff0000004183c */
[C---:B------:R-:W-:Y:S01]  /*1c470*/  HMMA.16816.F32.BF16 R64, R180.reuse, R210, R64 ;  /* 0x000000d2b440723c */ /* 0x040fe20000041840 */
[----:B------:R-:W2:Y:S07]  /*1c480*/  LDSM.16.M88.4 R208, [R2+0x2000] ;  /* 0x0020000002d0783b */ /* 0x000eae0000000200 */
        /* <DEDUP_REMOVED lines=17> */
[C---:B--2---:R-:W-:Y:S08]  /*1c5a0*/  HMMA.16816.F32.BF16 R4, R204.reuse, R208, R4 ;  /* 0x000000d0cc04723c */ /* 0x044ff00000041804 */
[C---:B------:R-:W-:Y:S08]  /*1c5b0*/  HMMA.16816.F32.BF16 R8, R204.reuse, R210, R8 ;  /* 0x000000d2cc08723c */ /* 0x040ff00000041808 */
[C---:B-1----:R-:W-:Y:S03]  /*1c5c0*/  HMMA.16816.F32.BF16 R12, R204.reuse, R168, R12 ;  /* 0x000000a8cc0c723c */ /* 0x042fe6000004180c */
[-C--:B----4-:R-:W-:Y:S01]  /*1c5d0*/  FMUL.FTZ R4, R4, R220.reuse ;  /* 0x000000dc04047220 */ /* 0x090fe20000410000 */
        /* <DEDUP_REMOVED lines=19> */
[----:B------:R1:W-:Y:S10]  /*1c710*/  MUFU.TANH R211, R7 ;  /* 0x0000000700d37308 */ /* 0x0003f40000002400 */
[----:B------:R-:W2:Y:S10]  /*1c720*/  MUFU.TANH R0, R8 ;  /* 0x0000000800007308 */ /* 0x000eb40000002400 */
[----:B------:R-:W3:Y:S01]  /*1c730*/  MUFU.TANH R186, R9 ;  /* 0x0000000900ba7308 */ /* 0x000ee20000002400 */
[----:B-1----:R-:W1:Y:S09]  /*1c740*/  LDSM.16.M88.4 R4, [R2+0x3000] ;  /* 0x003000000204783b */ /* 0x002e720000000200 */
[----:B------:R-:W4:Y:S01]  /*1c750*/  MUFU.TANH R210, R10 ;  /* 0x0000000a00d27308 */ /* 0x000f220000002400 */
[----:B--2---:R-:W-:Y:S09]  /*1c760*/  STL [R1+0x8], R0 ;  /* 0x0000080001007387 */ /* 0x004ff20000100800 */
[----:B------:R2:W1:Y:S10]  /*1c770*/  MUFU.TANH R235, R11 ;  /* 0x0000000b00eb7308 */ /* 0x0004740000002400 */
[----:B------:R3:W1:Y:S10]  /*1c780*/  MUFU.TANH R185, R16 ;  /* 0x0000001000b97308 */ /* 0x0006740000002400 */
[----:B------:R-:W4:Y:S01]  /*1c790*/  MUFU.TANH R171, R12 ;  /* 0x0000000c00ab7308 */ /* 0x000f220000002400 */
[----:B--2---:R-:W2:Y:S09]  /*1c7a0*/  LDSM.16.M88.4 R8, [R2+0x3800] ;  /* 0x003800000208783b */ /* 0x004eb20000000200 */
[----:B------:R-:W2:Y:S01]  /*1c7b0*/  MUFU.TANH R187, R13 ;  /* 0x0000000d00bb7308 */ /* 0x000ea20000002400 */
[C---:B-1----:R-:W-:Y:S03]  /*1c7c0*/  HMMA.16816.F32.BF16 R20, R204.reuse, R4, R20 ;  /* 0x00000004cc14723c */ /* 0x042fe60000041814 */
[----:B---3-5:R-:W-:Y:S06]  /*1c7d0*/  MOV R16, R237 ;  /* 0x000000ed00107202 */ /* 0x028fec0000000f00 */
[----:B------:R-:W1:Y:S01]  /*1c7e0*/  MUFU.TANH R239, R14 ;  /* 0x0000000e00ef7308 */ /* 0x000e620000002400 */
        /* <DEDUP_REMOVED lines=156> */
[----:B------:R-:W1:Y:S06]  /*1d1b0*/  LDSM.16.M88.4 R8, [R2+0x9800] ;  /* 0x009800000208783b */ /* 0x000e6c0000000200 */
[----:B------:R3:W1:Y:S01]  /*1d1c0*/  MUFU.TANH R43, R71 ;  /* 0x00000047002b7308 */ /* 0x0006620000002400 */
[----:B------:R-:W-:Y:S04]  /*1d1d0*/  DEPBAR.LE SB0, 0x0 ;  /* 0x000080000000791a */ /* 0x000fe80000000000 */
[----:B--2---:R-:W2:Y:S05]  /*1d1e0*/  LDL R101, [R1+0x58] ;  /* 0x0000580001657983 */ /* 0x004eaa0000100800 */
[----:B------:R3:W1:Y:S01]  /*1d1f0*/  MUFU.TANH R69, R73 ;  /* 0x0000004900457308 */ /* 0x0006620000002400 */
[C---:B----4-:R-:W-:Y:S05]  /*1d200*/  HMMA.16816.F32.BF16 R116, R204.reuse, R4, R116 ;  /* 0x00000004cc74723c */ /* 0x050fea0000041874 */
[-C--:B------:R-:W-:Y:S01]  /*1d210*/  FMUL.FTZ R108, R108, R220.reuse ;  /* 0x000000dc6c6c7220 */ /* 0x080fe20000410000 */
[-C--:B------:R-:W-:Y:S03]  /*1d220*/  FMUL.FTZ R109, R109, R220.reuse ;  /* 0x000000dc6d6d7220 */ /* 0x080fe60000410000 */
[----:B------:R3:W4:Y:S01]  /*1d230*/  MUFU.TANH R32, R82 ;  /* 0x0000005200207308 */ /* 0x0007220000002400 */
[----:B------:R-:W-:Y:S01]  /*1d240*/  BAR.SYNC.DEFER_BLOCKING 0x0 ;  /* 0x0000000000007b1d */ /* 0x000fe20000010000 */
[C---:B------:R-:W-:Y:S03]  /*1d250*/  HMMA.16816.F32.BF16 R120, R204.reuse, R6, R120 ;  /* 0x00000006cc78723c */ /* 0x040fe60000041878 */
[-C--:B------:R-:W-:Y:S01]  /*1d260*/  FMUL.FTZ R110, R110, R220.reuse ;  /* 0x000000dc6e6e7220 */ /* 0x080fe20000410000 */
[-C--:B------:R-:W-:Y:S01]  /*1d270*/  FMUL.FTZ R111, R111, R220.reuse ;  /* 0x000000dc6f6f7220 */ /* 0x080fe20000410000 */
[-C--:B------:R-:W-:Y:S03]  /*1d280*/  FMUL.FTZ R112, R112, R220.reuse ;  /* 0x000000dc70707220 */ /* 0x080fe60000410000 */
[----:B------:R3:W2:Y:S01]  /*1d290*/  MUFU.TANH R80, R87 ;  /* 0x0000005700507308 */ /* 0x0006a20000002400 */
[-C--:B------:R-:W-:Y:S01]  /*1d2a0*/  FMUL.FTZ R113, R113, R220.reuse ;  /* 0x000000dc71717220 */ /* 0x080fe20000410000 */
[-C--:B------:R-:W-:Y:S01]  /*1d2b0*/  FMUL.FTZ R114, R114, R220.reuse ;  /* 0x000000dc72727220 */ /* 0x080fe20000410000 */
[-C--:B------:R-:W-:Y:S01]  /*1d2c0*/  FMUL.FTZ R115, R115, R220.reuse ;  /* 0x000000dc73737220 */ /* 0x080fe20000410000 */
[-C--:B------:R-:W-:Y:S01]  /*1d2d0*/  FMUL.FTZ R116, R116, R220.reuse ;  /* 0x000000dc74747220 */ /* 0x080fe20000410000 */
[-C--:B------:R-:W-:Y:S01]  /*1d2e0*/  FMUL.FTZ R117, R117, R220.reuse ;  /* 0x000000dc75757220 */ /* 0x080fe20000410000 */
[-C--:B------:R-:W-:Y:S01]  /*1d2f0*/  FMUL.FTZ R118, R118, R220.reuse ;  /* 0x000000dc76767220 */ /* 0x080fe20000410000 */
[-C--:B------:R-:W-:Y:S03]  /*1d300*/  FMUL.FTZ R119, R119, R220.reuse ;  /* 0x000000dc77777220 */ /* 0x080fe60000410000 */
[----:B------:R3:W2:Y:S01]  /*1d310*/  MUFU.TANH R29, R90 ;  /* 0x0000005a001d7308 */ /* 0x0006a20000002400 */
[-C--:B------:R-:W-:Y:S01]  /*1d320*/  FMUL.FTZ R121, R121, R220.reuse ;  /* 0x000000dc79797220 */ /* 0x080fe20000410000 */
[-C--:B------:R-:W-:Y:S01]  /*1d330*/  FMUL.FTZ R120, R120, R220.reuse ;  /* 0x000000dc78787220 */ /* 0x080fe20000410000 */
[C---:B-1----:R-:W-:Y:S07]  /*1d340*/  HMMA.16816.F32.BF16 R124, R204.reuse, R8, R124 ;  /* 0x00000008cc7c723c */ /* 0x042fee000004187c */
[----:B------:R3:W1:Y:S01]  /*1d350*/  MUFU.TANH R197, R34 ;  /* 0x0000002200c57308 */ /* 0x0006620000002400 */
[-C--:B------:R-:W-:Y:S01]  /*1d360*/  FMUL.FTZ R122, R122, R220.reuse ;  /* 0x000000dc7a7a7220 */ /* 0x080fe20000410000 */
[-C--:B------:R-:W-:Y:S01]  /*1d370*/  FMUL.FTZ R123, R123, R220.reuse ;  /* 0x000000dc7b7b7220 */ /* 0x080fe20000410000 */
[----:B------:R-:W-:Y:S07]  /*1d380*/  HMMA.16816.F32.BF16 R128, R204, R10, R128 ;  /* 0x0000000acc80723c */ /* 0x000fee0000041880 */
[----:B------:R3:W1:Y:S10]  /*1d390*/  MUFU.TANH R36, R37 ;  /* 0x0000002500247308 */ /* 0x0006740000002400 */
        /* <DEDUP_REMOVED lines=9> */
[----:B------:R-:W-:Y:S06]  /*1d430*/  FMUL.FTZ R129, R129, R220 ;  /* 0x000000dc81817220 */ /* 0x000fec0000410000 */
        /* <DEDUP_REMOVED lines=29> */
[----:B------:R3:W1:Y:S01]  /*1d610*/  MUFU.TANH R243, R23 ;  /* 0x0000001700f37308 */ /* 0x0006620000002400 */
[----:B--2---:R-:W-:Y:S09]  /*1d620*/  ISETP.GT.AND P0, PT, R16, R101, PT ;  /* 0x000000651000720c */ /* 0x004ff20003f04270 */
[----:B------:R3:W2:Y:S10]  /*1d630*/  MUFU.TANH R176, R24 ;  /* 0x0000001800b07308 */ /* 0x0006b40000002400 */
        /* <DEDUP_REMOVED lines=41> */
[----:B------:R-:W1:Y:S01]  /*1d8d0*/  MUFU.TANH R38, R38 ;  /* 0x0000002600267308 */ /* 0x000e620000002400 */
[----:B--234-:R-:W-:Y:S05]  /*1d8e0*/  @!P0 BRA `(.L_x_6325) ;  /* 0x0000000c00988947 */ /* 0x01cfea0003800000 */
[----:B------:R-:W2:Y:S01]  /*1d8f0*/  LDL.64 R18, [R1+0x50] ;  /* 0x0000500001127983 */ /* 0x000ea20000100a00 */
[----:B------:R-:W-:Y:S01]  /*1d900*/  BSSY.RECONVERGENT B0, `(.L_x_6326) ;  /* 0x000005a000007945 */ /* 0x000fe20003800200 */
[----:B------:R-:W-:Y:S02]  /*1d910*/  IMAD.SHL.U32 R11, R230, 0x20, RZ ;  /* 0x00000020e60b7824 */ /* 0x000fe400078e00ff */
[----:B------:R-:W3:Y:S04]  /*1d920*/  LDL R3, [R1+0x3c] ;  /* 0x00003c0001037983 */ /* 0x000ee80000100800 */
[----:B------:R-:W4:Y:S04]  /*1d930*/  LDL R12, [R1+0x2c] ;  /* 0x00002c00010c7983 */ /* 0x000f280000100800 */
[----:B------:R-:W5:Y:S01]  /*1d940*/  LDL R13, [R1+0x28] ;  /* 0x00002800010d7983 */ /* 0x000f620000100800 */
[----:B--2---:R-:W-:Y:S04]  /*1d950*/  ISETP.NE.U32.AND P3, PT, R18, RZ, PT ;  /* 0x000000ff1200720c */ /* 0x004fe80003f65070 */
[----:B------:R-:W-:Y:S01]  /*1d960*/  ISETP.NE.AND.EX P3, PT, R19, RZ, PT, P3 ;  /* 0x000000ff1300720c */ /* 0x000fe20003f65330 */
[----:B---3--:R-:W-:Y:S11]  /*1d970*/  IMAD.MOV.U32 R14, RZ, RZ, R3 ;  /* 0x000000ffff0e7224 */ /* 0x008ff600078e0003 */
[----:B------:R-:W-:Y:S01]  /*1d980*/  @!UPT UIADD3 URZ, UPT, UPT, URZ, URZ, URZ ;  /* 0x000000fffffff290 */ /* 0x000fe2000fffe0ff */
        /* <DEDUP_REMOVED lines=9> */
[----:B----4-:R-:W-:Y:S02]  /*1da20*/  @!P3 IADD3 R12, P0, PT, R3, R12, RZ ;  /* 0x0000000c030cb210 */ /* 0x010fe40007f1e0ff */
[----:B------:R-:W-:Y:S02]  /*1da30*/  LOP3.LUT R227, R2, 0x1e00, R14, 0xf8, !PT ;  /* 0x00001e0002e37812 */ /* 0x000fe400078ef80e */
[----:B-----5:R-:W-:Y:S01]  /*1da40*/  @!P3 LEA.HI.X.SX32 R13, R0, R13, 0x1, P0 ;  /* 0x0000000d000db211 */ /* 0x020fe200000f0eff */
[----:B------:R2:W-:Y:S04]  /*1da50*/  @!P3 STL [R1+0x2c], R12 ;  /* 0x00002c0c0100b387 */ /* 0x0005e80000100800 */
[----:B------:R2:W-:Y:S01]  /*1da60*/  @!P3 STL [R1+0x28], R13 ;  /* 0x0000280d0100b387 */ /* 0x0005e20000100800 */
[----:B------:R-:W-:Y:S05]  /*1da70*/  @!P3 BRA `(.L_x_6327) ;  /* 0x000000040008b947 */ /* 0x000fea0003800000 */
[----:B------:R-:W-:Y:S01]  /*1da80*/  IMAD.SHL.U32 R8, R16, 0x100, RZ ;  /* 0x0000010010087824 */ /* 0x000fe200078e00ff */
[----:B------:R-:W3:Y:S04]  /*1da90*/  LD.E R2, desc[UR4][R134.64+0x170] ;  /* 0x0001700486027980 */ /* 0x000ee8000c101900 */
[----:B------:R-:W4:Y:S01]  /*1daa0*/  LDL.64 R14, [R1+0x20] ;  /* 0x00002000010e7983 */ /* 0x000f220000100a00 */
[----:B------:R-:W-:Y:S02]  /*1dab0*/  IADD3 R10, PT, PT, R8, -0x100, RZ ;  /* 0xffffff00080a7810 */ /* 0x000fe40007ffe0ff */
[----:B------:R-:W-:Y:S02]  /*1dac0*/  IABS R9, R8 ;  /* 0x0000000800097213 */ /* 0x000fe40000000000 */
        /* <DEDUP_REMOVED lines=10> */
[--C-:B---3--:R-:W-:Y:S02]  /*1db70*/  IMAD.MOV R3, RZ, RZ, -R5.reuse ;  /* 0x000000ffff037224 */ /* 0x108fe400078e0a05 */
        /* <DEDUP_REMOVED lines=45> */
[C---:B--2---:R-:W-:Y:S03]  /*1de50*/  LEA R12, P0, R2.reuse, R12, 0x1 ;  /* 0x0000000c020c7211 */ /* 0x044fe600078008ff */
[----:B------:R-:W-:Y:S02]  /*1de60*/  IMAD.IADD R0, R3, 0x1, R0 ;  /* 0x0000000103007824 */ /* 0x000fe400078e0200 */
[----:B------:R3:W-:Y:S03]  /*1de70*/  STL [R1+0x2c], R12 ;  /* 0x00002c0c01007387 */ /* 0x0007e60000100800 */
[----:B------:R-:W-:Y:S05]  /*1de80*/  LEA.HI.X R13, R2, R13, R0, 0x1, P0 ;  /* 0x0000000d020d7211 */ /* 0x000fea00000f0c00 */
[----:B------:R3:W-:Y:S02]  /*1de90*/  STL [R1+0x28], R13 ;  /* 0x0000280d01007387 */ /* 0x0007e40000100800 */
.L_x_6327:
[----:B------:R-:W-:Y:S05]  /*1dea0*/  BSYNC.RECONVERGENT B0 ;  /* 0x0000000000007941 */ /* 0x000fea0003800200 */
.L_x_6326:
[----:B------:R-:W4:Y:S01]  /*1deb0*/  LDL R6, [R1+0x28] ;  /* 0x0000280001067983 */ /* 0x000f220000100800 */
[----:B------:R-:W-:Y:S01]  /*1dec0*/  IADD3 R2, P5, PT, R11, R12, RZ ;  /* 0x0000000c0b027210 */ /* 0x000fe20007fbe0ff */
[C---:B------:R-:W-:Y:S01]  /*1ded0*/  @!P1 IMAD R25, R231.reuse, 0x1a0, RZ ;  /* 0x000001a0e7199824 */ /* 0x040fe200078e02ff */
[----:B------:R-:W-:Y:S01]  /*1dee0*/  SHF.L.U64.HI R0, R230, 0x5, R231 ;  /* 0x00000005e6007819 */ /* 0x000fe200000102e7 */
[----:B------:R-:W-:Y:S01]  /*1def0*/  @!P1 IMAD R26, R231, 0x180, RZ ;  /* 0x00000180e71a9824 */ /* 0x000fe200078e02ff */
[----:B------:R-:W-:Y:S01]  /*1df00*/  LEA R227, R227, R215, 0x1 ;  /* 0x000000d7e3e37211 */ /* 0x000fe200078e08ff */
[----:B------:R-:W-:Y:S01]  /*1df10*/  @!P1 IMAD.MOV.U32 R16, RZ, RZ, R2 ;  /* 0x000000ffff109224 */ /* 0x000fe200078e0002 */
[----:B------:R-:W-:Y:S01]  /*1df20*/  @!P1 IADD3 R4, P0, PT, R2, R11, RZ ;  /* 0x0000000b02049210 */ /* 0x000fe20007f1e0ff */
[----:B------:R-:W-:Y:S01]  /*1df30*/  @!P1 IMAD R27, R231, 0x1c0, RZ ;  /* 0x000001c0e71b9824 */ /* 0x000fe200078e02ff */
[-C--:B------:R-:W-:Y:S02]  /*1df40*/  @!P1 MOV R14, R2.reuse ;  /* 0x00000002000e9202 */ /* 0x080fe40000000f00 */
[----:B------:R-:W-:Y:S02]  /*1df50*/  @!P1 MOV R18, R2 ;  /* 0x0000000200129202 */ /* 0x000fe40000000f00 */
[----:B----4-:R-:W-:Y:S01]  /*1df60*/  IADD3.X R3, PT, PT, R0, R6, RZ, P5, !PT ;  /* 0x0000000600037210 */ /* 0x010fe20002ffe4ff */
[----:B------:R-:W-:Y:S01]  /*1df70*/  @!P4 IMAD.MOV.U32 R7, RZ, RZ, R6 ;  /* 0x000000ffff07c224 */ /* 0x000fe200078e0006 */
[----:B------:R-:W-:Y:S02]  /*1df80*/  @!P4 MOV R6, R12 ;  /* 0x0000000c0006c202 */ /* 0x000fe40000000f00 */
[----:B------:R-:W-:Y:S01]  /*1df90*/  @!P1 IADD3.X R5, PT, PT, R3, R0, RZ, P0, !PT ;  /* 0x0000000003059210 */ /* 0x000fe200007fe4ff */
[C-C-:B------:R-:W-:Y:S01]  /*1dfa0*/  @!P1 IMAD.WIDE.U32 R22, R230.reuse, 0x60, R2.reuse ;  /* 0x00000060e6169825 */ /* 0x140fe200078e0002 */
[-C--:B--23--:R-:W-:Y:S01]  /*1dfb0*/  @!P1 MOV R12, R2.reuse ;  /* 0x00000002000c9202 */ /* 0x08cfe20000000f00 */
[----:B------:R-:W-:Y:S01]  /*1dfc0*/  @!PT LDS RZ, [RZ] ;  /* 0x00000000fffff984 */ /* 0x000fe20000000800 */
[----:B------:R-:W-:Y:S01]  /*1dfd0*/  @!PT LDS RZ, [RZ] ;  /* 0x00000000fffff984 */ /* 0x000fe20000000800 */
[----:B------:R-:W-:Y:S01]  /*1dfe0*/  @!PT LDS RZ, [RZ] ;  /* 0x00000000fffff984 */ /* 0x000fe20000000800 */
[----:B------:R2:W-:Y:S01]  /*1dff0*/  @!P4 LDGSTS.E.BYPASS.LTC128B.128 [R227+0x2000], desc[UR4][R6.64] ;  /* 0x0200000006e3cfae */ /* 0x0005e2000b981a04 */
[-C--:B------:R-:W-:Y:S01]  /*1e000*/  @!P1 MOV R13, R3.reuse ;  /* 0x00000003000d9202 */ /* 0x080fe20000000f00 */
[C---:B------:R-:W-:Y:S01]  /*1e010*/  @!P1 IMAD.WIDE.U32 R20, R230.reuse, 0xa0, R2 ;  /* 0x000000a0e6149825 */ /* 0x040fe200078e0002 */
[-C--:B------:R-:W-:Y:S01]  /*1e020*/  @!P1 MOV R17, R3.reuse ;  /* 0x0000000300119202 */ /* 0x080fe20000000f00 */
[----:B------:R3:W-:Y:S01]  /*1e030*/  @P4 STS.128 [R227+0x2000], RZ ;  /* 0x002000ffe3004388 */ /* 0x0007e20000000c00 */
[CC--:B------:R-:W-:Y:S01]  /*1e040*/  @!P1 LEA R24, P4, R230.reuse, R2.reuse, 0x6 ;  /* 0x00000002e6189211 */ /* 0x0c0fe200078830ff */
[C---:B------:R-:W-:Y:S01]  /*1e050*/  @!P1 IMAD.WIDE.U32 R12, R230.reuse, 0x140, R12 ;  /* 0x00000140e60c9825 */ /* 0x040fe200078e000c */
[----:B------:R-:W-:Y:S01]  /*1e060*/  @!P1 MOV R19, R3 ;  /* 0x0000000300139202 */ /* 0x000fe20000000f00 */
[----:B------:R3:W-:Y:S02]  /*1e070*/  @P1 STS.128 [R227+0x2800], RZ ;  /* 0x002800ffe3001388 */ /* 0x0007e40000000c00 */
[C---:B------:R-:W-:Y:S02]  /*1e080*/  @!P1 IMAD.WIDE.U32 R16, R230.reuse, 0xe0, R16 ;  /* 0x000000e0e6109825 */ /* 0x040fe400078e0010 */
[----:B------:R-:W-:Y:S01]  /*1e090*/  @!PT LDS RZ, [RZ] ;  /* 0x00000000fffff984 */ /* 0x000fe20000000800 */
[----:B------:R-:W-:Y:S01]  /*1e0a0*/  @!PT LDS RZ, [RZ] ;  /* 0x00000000fffff984 */ /* 0x000fe20000000800 */
[----:B------:R-:W-:Y:S01]  /*1e0b0*/  @!PT LDS RZ, [RZ] ;  /* 0x00000000fffff984 */ /* 0x000fe20000000800 */
[----:B------:R-:W-:Y:S02]  /*1e0c0*/  @!P1 LDGSTS.E.BYPASS.LTC128B.128 [R227+0x2800], desc[UR4][R2.64] ;  /* 0x0280000002e39fae */ /* 0x000fe4000b981a04 */
[C---:B------:R-:W-:Y:S02]  /*1e0d0*/  @!P1 IMAD.WIDE.U32 R8, R230.reuse, 0x180, R2 ;  /* 0x00000180e6089825 */ /* 0x040fe400078e0002 */
[----:B------:R3:W-:Y:S02]  /*1e0e0*/  @P1 STS.128 [R227+0x3000], RZ ;  /* 0x003000ffe3001388 */ /* 0x0007e40000000c00 */
[----:B------:R-:W-:Y:S01]  /*1e0f0*/  @!P1 IMAD.WIDE.U32 R18, R230, 0xc0, R18 ;  /* 0x000000c0e6129825 */ /* 0x000fe200078e0012 */
[----:B------:R-:W-:Y:S01]  /*1e100*/  @!P1 IADD3 R9, PT, PT, R26, R9, RZ ;  /* 0x000000091a099210 */ /* 0x000fe20007ffe0ff */
[----:B------:R-:W-:Y:S01]  /*1e110*/  @!PT LDS RZ, [RZ] ;  /* 0x00000000fffff984 */ /* 0x000fe20000000800 */
[----:B------:R-:W-:Y:S01]  /*1e120*/  @!PT LDS RZ, [RZ] ;  /* 0x00000000fffff984 */ /* 0x000fe20000000800 */
[----:B------:R-:W-:Y:S01]  /*1e130*/  @!PT LDS RZ, [RZ] ;  /* 0x00000000fffff984 */ /* 0x000fe20000000800 */
[----:B------:R4:W-:Y:S01]  /*1e140*/  @!P1 LDGSTS.E.BYPASS.LTC128B.128 [R227+0x3000], desc[UR4][R4.64] ;  /* 0x0300000004e39fae */ /* 0x0009e2000b981a04 */
[CC--:B------:R-:W-:Y:S01]  /*1e150*/  @!P1 LEA R26, P0, R230.reuse, R2.reuse, 0x7 ;  /* 0x00000002e61a9211 */ /* 0x0c0fe200078038ff */
[--C-:B------:R-:W-:Y:S02]  /*1e160*/  @!P1 IMAD.MOV.U32 R15, RZ, RZ, R3.reuse ;  /* 0x000000ffff0f9224 */ /* 0x100fe400078e0003 */
[----:B------:R3:W-:Y:S01]  /*1e170*/  @P1 STS.128 [R227+0x3800], RZ ;  /* 0x003800ffe3001388 */ /* 0x0007e20000000c00 */
[----:B------:R-:W-:Y:S04]  /*1e180*/  @!P1 IMAD.WIDE.U32 R10, R230, 0x160, R2 ;  /* 0x00000160e60a9825 */ /* 0x000fe800078e0002 */
[C---:B--2---:R-:W-:Y:S02]  /*1e190*/  @!P1 IMAD R6, R231.reuse, 0x60, RZ ;  /* 0x00000060e7069824 */ /* 0x044fe400078e02ff */
[C---:B------:R-:W-:Y:S02]  /*1e1a0*/  @!P1 IMAD R7, R231.reuse, 0x140, RZ ;  /* 0x00000140e7079824 */ /* 0x040fe400078e02ff */
[----:B------:R-:W-:Y:S02]  /*1e1b0*/  @!P1 IMAD.IADD R23, R6, 0x1, R23 ;  /* 0x0000000106179824 */ /* 0x000fe400078e0217 */
[----:B------:R-:W-:Y:S01]  /*1e1c0*/  @!P1 IMAD R6, R231, 0xa0, RZ ;  /* 0x000000a0e7069824 */ /* 0x000fe200078e02ff */
[----:B------:R-:W-:Y:S01]  /*1e1d0*/  @!P1 IADD3 R13, PT, PT, R7, R13, RZ ;  /* 0x0000000d070d9210 */ /* 0x000fe20007ffe0ff */
[----:B------:R-:W-:Y:S02]  /*1e1e0*/  @!P1 IMAD.MOV.U32 R7, RZ, RZ, R3 ;  /* 0x000000ffff079224 */ /* 0x000fe400078e0003 */
[----:B------:R-:W-:Y:S01]  /*1e1f0*/  @!P1 IMAD.IADD R21, R6, 0x1, R21 ;  /* 0x0000000106159824 */ /* 0x000fe200078e0215 */
[-C--:B------:R-:W-:Y:S01]  /*1e200*/  @!P1 MOV R6, R2.reuse ;  /* 0x0000000200069202 */ /* 0x080fe20000000f00 */
[C---:B------:R-:W-:Y:S04]  /*1e210*/  @!P1 IMAD.WIDE.U32 R14, R230.reuse, 0x120, R14 ;  /* 0x00000120e60e9825 */ /* 0x040fe800078e000e */
[C---:B------:R-:W-:Y:S04]  /*1e220*/  @!P1 IMAD.WIDE.U32 R6, R230.reuse, 0x1a0, R6 ;  /* 0x000001a0e6069825 */ /* 0x040fe800078e0006 */
[----:B----4-:R-:W-:Y:S01]  /*1e230*/  @!P1 IMAD R4, R231, 0xe0, RZ ;  /* 0x000000e0e7049824 */ /* 0x010fe200078e02ff */
[----:B------:R-:W-:Y:S01]  /*1e240*/  @!P1 IADD3 R7, PT, PT, R25, R7, RZ ;  /* 0x0000000719079210 */ /* 0x000fe20007ffe0ff */
[C---:B------:R-:W-:Y:S01]  /*1e250*/  @!P1 IMAD R5, R231.reuse, 0x120, RZ ;  /* 0x00000120e7059824 */ /* 0x040fe200078e02ff */
[----:B------:R-:W-:Y:S01]  /*1e260*/  @!P1 LEA.HI.X R25, R230, R3, R231, 0x6, P4 ;  /* 0x00000003e6199211 */ /* 0x000fe200020f34e7 */
[----:B------:R-:W-:Y:S01]  /*1e270*/  @!P1 IMAD R0, R231, 0xc0, RZ ;  /* 0x000000c0e7009824 */ /* 0x000fe200078e02ff */
[----:B------:R-:W-:Y:S01]  /*1e280*/  @!P1 IADD3 R17, PT, PT, R4, R17, RZ ;  /* 0x0000001104119210 */ /* 0x000fe20007ffe0ff */
[----:B------:R-:W-:Y:S01]  /*1e290*/  @!P1 IMAD.IADD R15, R5, 0x1, R15 ;  /* 0x00000001050f9824 */ /* 0x000fe200078e020f */
[-C--:B------:R-:W-:Y:S01]  /*1e2a0*/  @!P1 MOV R4, R2.reuse ;  /* 0x0000000200049202 */ /* 0x080fe20000000f00 */
[----:B------:R-:W-:Y:S01]  /*1e2b0*/  @!PT LDS RZ, [RZ] ;  /* 0x00000000fffff984 */ /* 0x000fe20000000800 */
[----:B------:R-:W-:Y:S01]  /*1e2c0*/  @!PT LDS RZ, [RZ] ;  /* 0x00000000fffff984 */ /* 0x000fe20000000800 */
[----:B------:R-:W-:Y:S01]  /*1e2d0*/  @!PT LDS RZ, [RZ] ;  /* 0x00000000fffff984 */ /* 0x000fe20000000800 */
[----:B------:R3:W-:Y:S01]  /*1e2e0*/  @!P1 LDGSTS.E.BYPASS.LTC128B.128 [R227+0x3800], desc[UR4][R24.64] ;  /* 0x0380000018e39fae */ /* 0x0007e2000b981a04 */
[----:B------:R-:W-:Y:S01]  /*1e2f0*/  @!P1 IMAD.MOV.U32 R5, RZ, RZ, R3 ;  /* 0x000000ffff059224 */ /* 0x000fe200078e0003 */
[----:B------:R-:W-:Y:S01]  /*1e300*/  @!P1 IADD3 R19, PT, PT, R0, R19, RZ ;  /* 0x0000001300139210 */ /* 0x000fe20007ffe0ff */
[----:B------:R-:W-:Y:S01]  /*1e310*/  @!P1 IMAD R0, R231, 0x160, RZ ;  /* 0x00000160e7009824 */ /* 0x000fe200078e02ff */
[----:B------:R3:W-:Y:S01]  /*1e320*/  @P1 STS.128 [R227+0x4000], RZ ;  /* 0x004000ffe3001388 */ /* 0x0007e20000000c00 */
[----:B------:R-:W-:Y:S03]  /*1e330*/  @!P1 IMAD.WIDE.U32 R4, R230, 0x1c0, R4 ;  /* 0x000001c0e6049825 */ /* 0x000fe600078e0004 */
[----:B------:R-:W-:Y:S01]  /*1e340*/  @!PT LDS RZ, [RZ] ;  /* 0x00000000fffff984 */ /* 0x000fe20000000800 */
[----:B------:R-:W-:Y:S01]  /*1e350*/  @!PT LDS RZ, [RZ] ;  /* 0x00000000fffff984 */ /* 0x000fe20000000800 */
[----:B------:R-:W-:Y:S01]  /*1e360*/  @!PT LDS RZ, [RZ] ;  /* 0x00000000fffff984 */ /* 0x000fe20000000800 */
[----:B------:R3:W-:Y:S01]  /*1e370*/  @!P1 LDGSTS.E.BYPASS.LTC128B.128 [R227+0x4000], desc[UR4][R22.64] ;  /* 0x0400000016e39fae */ /* 0x0007e2000b981a04 */
[----:B------:R-:W-:Y:S02]  /*1e380*/  @!P1 IADD3 R11, PT, PT, R0, R11, RZ ;  /* 0x0000000b000b9210 */ /* 0x000fe40007ffe0ff */
[----:B------:R-:W-:Y:S01]  /*1e390*/  @!P1 IADD3 R5, PT, PT, R27, R5, RZ ;  /* 0x000000051b059210 */ /* 0x000fe20007ffe0ff */
[----:B------:R3:W-:Y:S01]  /*1e3a0*/  @P1 STS.128 [R227+0x4800], RZ ;  /* 0x004800ffe3001388 */ /* 0x0007e20000000c00 */
        /* <DEDUP_REMOVED lines=58> */
.L_x_6325:
[----:B------:R-:W-:Y:S05]  /*1e750*/  BSYNC.RECONVERGENT B1 ;  /* 0x0000000000017941 */ /* 0x000fea0003800200 */
.L_x_6324:
[----:B------:R-:W-:Y:S01]  /*1e760*/  LOP3.LUT R221, R221, 0xffffffdf, RZ, 0xc0, !PT ;  /* 0xffffffdfdddd7812 */ /* 0x000fe200078ec0ff */
[----:B---3--:R-:W2:Y:S01]  /*1e770*/  LDL.LU R2, [R1+0x8] ;  /* 0x0000080001027983 */ /* 0x008ea20000300800 */
[----:B------:R-:W-:Y:S01]  /*1e780*/  LOP3.LUT R223, R223, 0xffff7fff, RZ, 0xc0, !PT ;  /* 0xffff7fffdfdf7812 */ /* 0x000fe200078ec0ff */
[----:B------:R-:W-:Y:S01]  /*1e790*/  IMAD.SHL.U32 R3, R219, 0x2, RZ ;  /* 0x00000002db037824 */ /* 0x000fe200078e00ff */
[----:B------:R-:W-:Y:S01]  /*1e7a0*/  @P2 LOP3.LUT R221, R221, 0x20, RZ, 0xfc, !PT ;  /* 0x00000020dddd2812 */ /* 0x000fe200078efcff */
[----:B------:R-:W3:Y:S01]  /*1e7b0*/  LDL R0, [R1+0x5c] ;  /* 0x00005c0001007983 */ /* 0x000ee20000100800 */
[----:B-1----:R-:W-:Y:S01]  /*1e7c0*/  IMAD.MOV.U32 R22, RZ, RZ, R73 ;  /* 0x000000ffff167224 */ /* 0x002fe200078e0049 */
[----:B------:R-:W1:Y:S01]  /*1e7d0*/  S2UR UR6, SR_CgaCtaId ;  /* 0x00000000000679c3 */ /* 0x000e620000008800 */
[----:B------:R-:W-:Y:S01]  /*1e7e0*/  LOP3.LUT R221, R221, 0xffffffef, RZ, 0xc0, !PT ;  /* 0xffffffefdddd7812 */ /* 0x000fe200078ec0ff */
[----:B------:R4:W-:Y:S01]  /*1e7f0*/  STL [R1+0x74], R227 ;  /* 0x000074e301007387 */ /* 0x0009e20000100800 */
[----:B------:R-:W-:Y:S01]  /*1e800*/  IMAD.MOV.U32 R18, RZ, RZ, R59 ;  /* 0x000000ffff127224 */ /* 0x000fe200078e003b */
[----:B------:R-:W-:Y:S01]  /*1e810*/  UMOV UR7, 0x400 ;  /* 0x0000040000077882 */ /* 0x000fe20000000000 */
[----:B------:R-:W-:Y:S01]  /*1e820*/  @P3 LOP3.LUT R221, R221, 0x10, RZ, 0xfc, !PT ;  /* 0x00000010dddd3812 */ /* 0x000fe200078efcff */
[----:B------:R1:W-:Y:S01]  /*1e830*/  STL [R1+0x70], R217 ;  /* 0x000070d901007387 */ /* 0x0003e20000100800 */
[----:B------:R-:W-:Y:S02]  /*1e840*/  VIADD R59, R225, 0x8 ;  /* 0x00000008e13b7836 */ /* 0x000fe40000000000 */
[----:B------:R-:W-:Y:S01]  /*1e850*/  LOP3.LUT R221, R221, 0xfffffff7, RZ, 0xc0, !PT ;  /* 0xfffffff7dddd7812 */ /* 0x000fe200078ec0ff */
[----:B------:R-:W-:Y:S02]  /*1e860*/  IMAD.MOV.U32 R21, RZ, RZ, R47 ;  /* 0x000000ffff157224 */ /* 0x000fe400078e002f */
        /* <DEDUP_REMOVED lines=8> */
[----:B----4-:R-:W-:Y:S01]  /*1e8f0*/  IMAD.MOV.U32 R227, RZ, RZ, R101 ;  /* 0x000000ffffe37224 */ /* 0x010fe200078e0065 */
[----:B-1----:R-:W4:Y:S04]  /*1e900*/  LDL.LU R217, [R1+0x18] ;  /* 0x0000180001d97983 */ /* 0x002f280000300800 */
[----:B------:R-:W-:Y:S04]  /*1e910*/  STL [R1+0x6c], R216 ;  /* 0x00006cd801007387 */ /* 0x000fe80000100800 */
[----:B------:R-:W-:Y:S04]  /*1e920*/  STL [R1+0x68], R213 ;  /* 0x000068d501007387 */ /* 0x000fe80000100800 */
[----:B------:R1:W-:Y:S02]  /*1e930*/  STL [R1+0x4c], R3 ;  /* 0x00004c0301007387 */ /* 0x0003e40000100800 */
[----:B-1----:R-:W-:Y:S05]  /*1e940*/  LOP3.LUT R3, R3, 0x6, RZ, 0xc0, !PT ;  /* 0x0000000603037812 */ /* 0x002fea00078ec0ff */
[----:B------:R1:W-:Y:S01]  /*1e950*/  STL [R1+0x48], R3 ;  /* 0x0000480301007387 */ /* 0x0003e20000100800 */
[----:B----4-:R-:W-:Y:S01]  /*1e960*/  IMAD R26, R217, 0x100, R3 ;  /* 0x00000100d91a7824 */ /* 0x010fe200078e0203 */
[----:B------:R-:W-:Y:S01]  /*1e970*/  ULEA UR6, UR6, UR7, 0x18 ;  /* 0x0000000706067291 */ /* 0x000fe2000f8ec0ff */
[----:B--2---:R-:W-:Y:S02]  /*1e980*/  IMAD.MOV.U32 R23, RZ, RZ, R2 ;  /* 0x000000ffff177224 */ /* 0x004fe400078e0002 */
[C---:B---3--:R-:W-:Y:S02]  /*1e990*/  IMAD.IADD R0, R26.reuse, 0x1, R0 ;  /* 0x000000011a007824 */ /* 0x048fe400078e0200 */
[C---:B------:R-:W-:Y:S02]  /*1e9a0*/  VIADD R213, R26.reuse, 0x8 ;  /* 0x000000081ad57836 */ /* 0x040fe40000000000 */
[C---:B------:R-:W-:Y:S01]  /*1e9b0*/  VIADD R114, R26.reuse, 0x81 ;  /* 0x000000811a727836 */ /* 0x040fe20000000000 */
[C-C-:B-1----:R-:W-:Y:S01]  /*1e9c0*/  IADD3 R3, PT, PT, R225.reuse, -0x1, -R0.reuse ;  /* 0xffffffffe1037810 */ /* 0x142fe20007ffe800 */
[C---:B------:R-:W-:Y:S01]  /*1e9d0*/  VIADD R6, R26.reuse, 0x1 ;  /* 0x000000011a067836 */ /* 0x040fe20000000000 */
[C-C-:B------:R-:W-:Y:S01]  /*1e9e0*/  IADD3 R2, PT, PT, R225.reuse, -0x9, -R0.reuse ;  /* 0xfffffff7e1027810 */ /* 0x140fe20007ffe800 */
[C-C-:B------:R-:W-:Y:S01]  /*1e9f0*/  IMAD.IADD R73, R225.reuse, 0x1, -R0.reuse ;  /* 0x00000001e1497824 */ /* 0x140fe200078e0a00 */
[C---:B------:R-:W-:Y:S01]  /*1ea00*/  IADD3 R5, PT, PT, R225.reuse, -0x10, -R0 ;  /* 0xfffffff0e1057810 */ /* 0x040fe20007ffe800 */
        /* <DEDUP_REMOVED lines=8> */
[C---:B------:R-:W-:Y:S01]  /*1ea90*/  VIADD R111, R26.reuse, 0x20 ;  /* 0x000000201a6f7836 */ /* 0x040fe20000000000 */
[----:B------:R-:W-:Y:S01]  /*1eaa0*/  I2FP.F32.S32 R2, R2 ;  /* 0x0000000200027245 */ /* 0x000fe20000201400 */
[----:B------:R-:W-:Y:S01]  /*1eab0*/  VIADD R119, R26, 0x21 ;  /* 0x000000211a777836 */ /* 0x000fe20000000000 */
[----:B------:R-:W-:Y:S01]  /*1eac0*/  I2FP.F32.S32 R3, R3 ;  /* 0x0000000300037245 */ /* 0x000fe20000201400 */
[C---:B------:R-:W-:Y:S01]  /*1ead0*/  FFMA.FTZ R17, -R222.reuse, R4, R188 ;  /* 0x00000004de117223 */ /* 0x040fe200000101bc */
[C-C-:B------:R-:W-:Y:S01]  /*1eae0*/  IADD3 R4, PT, PT, R225.reuse, -0x18, -R0.reuse ;  /* 0xffffffe8e1047810 */ /* 0x140fe20007ffe800 */
[----:B------:R-:W-:Y:S01]  /*1eaf0*/  FFMA.FTZ R15, -R222, R2, R171 ;  /* 0x00000002de0f7223 */ /* 0x000fe200000101ab */
[C---:B------:R-:W-:Y:S01]  /*1eb00*/  IADD3 R2, PT, PT, R225.reuse, -0x11, -R0 ;  /* 0xffffffefe1027810 */ /* 0x040fe20007ffe800 */
[----:B------:R-:W-:Y:S01]  /*1eb10*/  VIADD R118, R26, 0x28 ;  /* 0x000000281a767836 */ /* 0x000fe20000000000 */
[----:B------:R-:W-:Y:S01]  /*1eb20*/  ISETP.GE.AND P1, PT, R6, R226, PT ;  /* 0x000000e20600720c */ /* 0x000fe20003f26270 */
[----:B------:R-:W-:Y:S01]  /*1eb30*/  VIADD R101, R26, 0x49 ;  /* 0x000000491a657836 */ /* 0x000fe20000000000 */
[----:B------:R-:W-:Y:S01]  /*1eb40*/  IABS R2, R2 ;  /* 0x0000000200027213 */ /* 0x000fe20000000000 */
[----:B------:R-:W-:Y:S01]  /*1eb50*/  FFMA.FTZ R16, -R222, R3, R186 ;  /* 0x00000003de107223 */ /* 0x000fe200000101ba */
[C---:B------:R-:W-:Y:S01]  /*1eb60*/  IADD3 R3, PT, PT, R225.reuse, -0x19, -R0 ;  /* 0xffffffe7e1037810 */ /* 0x040fe20007ffe800 */
[----:B------:R-:W-:Y:S01]  /*1eb70*/  VIADD R120, R26, 0x29 ;  /* 0x000000291a787836 */ /* 0x000fe20000000000 */
[----:B------:R-:W-:Y:S01]  /*1eb80*/  ISETP.GE.AND P4, PT, R6, R228, PT ;  /* 0x000000e40600720c */ /* 0x000fe20003f86270 */
[----:B------:R-:W-:Y:S01]  /*1eb90*/  VIADD R188, R26, 0x60 ;  /* 0x000000601abc7836 */ /* 0x000fe20000000000 */
[----:B------:R-:W-:Y:S01]  /*1eba0*/  ISETP.GE.AND P2, PT, R6, R224, PT ;  /* 0x000000e00600720c */ /* 0x000fe20003f46270 */
[----:B------:R-:W-:Y:S01]  /*1ebb0*/  VIADD R186, R26, 0x68 ;  /* 0x000000681aba7836 */ /* 0x000fe20000000000 */
[----:B------:R-:W-:Y:S01]  /*1ebc0*/  ISETP.GE.AND P0, PT, R6, R229, PT ;  /* 0x000000e50600720c */ /* 0x000fe20003f06270 */
[C---:B------:R-:W-:Y:S01]  /*1ebd0*/  VIADD R117, R26.reuse, 0x78 ;  /* 0x000000781a757836 */ /* 0x040fe20000000000 */
[----:B------:R-:W-:Y:S01]  /*1ebe0*/  IABS R5, R4 ;  /* 0x0000000400057213 */ /* 0x000fe20000000000 */
[----:B------:R-:W-:Y:S01]  /*1ebf0*/  IMAD.MOV.U32 R4, RZ, RZ, R2 ;  /* 0x000000ffff047224 */ /* 0x000fe200078e0002 */
[C-C-:B------:R-:W-:Y:S01]  /*1ec00*/  IADD3 R6, PT, PT, R225.reuse, -0x21, -R0.reuse ;  /* 0xffffffdfe1067810 */ /* 0x140fe20007ffe800 */
[C---:B------:R-:W-:Y:S01]  /*1ec10*/  VIADD R116, R26.reuse, 0x79 ;  /* 0x000000791a747836 */ /* 0x040fe20000000000 */
[----:B------:R-:W-:Y:S01]  /*1ec20*/  IABS R8, R3 ;  /* 0x0000000300087213 */ /* 0x000fe20000000000 */
[----:B------:R-:W-:Y:S01]  /*1ec30*/  VIADD R115, R26, 0x80 ;  /* 0x000000801a737836 */ /* 0x000fe20000000000 */
[----:B------:R-:W-:Y:S02]  /*1ec40*/  IADD3 R7, PT, PT, R225, -0x20, -R0 ;  /* 0xffffffe0e1077810 */ /* 0x000fe40007ffe800 */
[----:B------:R-:W-:Y:S02]  /*1ec50*/  IABS R3, R6 ;  /* 0x0000000600037213 */ /* 0x000fe40000000000 */
[----:B------:R-:W-:Y:S01]  /*1ec60*/  I2FP.F32.S32 R6, R4 ;  /* 0x0000000400067245 */ /* 0x000fe20000201400 */
[----:B------:R-:W-:Y:S01]  /*1ec70*/  IMAD.MOV.U32 R4, RZ, RZ, R8 ;  /* 0x000000ffff047224 */ /* 0x000fe200078e0008 */
[----:B------:R-:W-:Y:S01]  /*1ec80*/  IABS R2, R7 ;  /* 0x0000000700027213 */ /* 0x000fe20000000000 */
[----:B------:R-:W-:Y:S01]  /*1ec90*/  IMAD.IADD R7, R59, 0x1, -R0 ;  /* 0x000000013b077824 */ /* 0x000fe200078e0a00 */
[----:B------:R-:W-:Y:S01]  /*1eca0*/  I2FP.F32.S32 R3, R3 ;  /* 0x0000000300037245 */ /* 0x000fe20000201400 */
[----:B------:R-:W-:Y:S01]  /*1ecb0*/  FFMA.FTZ R14, -R222, R6, R187 ;  /* 0x00000006de0e7223 */ /* 0x000fe200000101bb */
[----:B------:R-:W-:Y:S01]  /*1ecc0*/  I2FP.F32.S32 R2, R2 ;  /* 0x0000000200027245 */ /* 0x000fe20000201400 */
[----:B------:R-:W-:Y:S01]  /*1ecd0*/  VIADD R187, R26, 0x61 ;  /* 0x000000611abb7836 */ /* 0x000fe20000000000 */
[----:B------:R-:W-:Y:S01]  /*1ece0*/  I2FP.F32.S32 R4, R4 ;  /* 0x0000000400047245 */ /* 0x000fe20000201400 */
[C---:B------:R-:W-:Y:S01]  /*1ecf0*/  FFMA.FTZ R10, -R222.reuse, R3, R169 ;  /* 0x00000003de0a7223 */ /* 0x040fe200000101a9 */
[----:B------:R-:W-:Y:S01]  /*1ed00*/  I2FP.F32.S32 R5, R5 ;  /* 0x0000000500057245 */ /* 0x000fe20000201400 */
[C---:B------:R-:W-:Y:S01]  /*1ed10*/  FFMA.FTZ R11, -R222.reuse, R2, R170 ;  /* 0x00000002de0b7223 */ /* 0x040fe200000101aa */
[C-C-:B------:R-:W-:Y:S01]  /*1ed20*/  IADD3 R2, PT, PT, R225.reuse, -0x28, -R0.reuse ;  /* 0xffffffd8e1027810 */ /* 0x140fe20007ffe800 */
[C---:B------:R-:W-:Y:S01]  /*1ed30*/  FFMA.FTZ R12, -R222.reuse, R4, R183 ;  /* 0x00000004de0c7223 */ /* 0x040fe200000101b7 */
[----:B------:R-:W-:Y:S01]  /*1ed40*/  IADD3 R4, PT, PT, R225, -0x29, -R0 ;  /* 0xffffffd7e1047810 */ /* 0x000fe20007ffe800 */
[----:B------:R-:W-:Y:S01]  /*1ed50*/  FFMA.FTZ R13, -R222, R5, R185 ;  /* 0x00000005de0d7223 */ /* 0x000fe200000101b9 */
[----:B------:R-:W-:Y:S01]  /*1ed60*/  IABS R3, R2 ;  /* 0x0000000200037213 */ /* 0x000fe20000000000 */
[C---:B------:R-:W-:Y:S01]  /*1ed70*/  VIADD R185, R26.reuse, 0x69 ;  /* 0x000000691ab97836 */ /* 0x040fe20000000000 */
[----:B------:R-:W-:Y:S02]  /*1ed80*/  IABS R2, R4 ;  /* 0x0000000400027213 */ /* 0x000fe40000000000 */
[----:B------:R-:W-:Y:S02]  /*1ed90*/  IABS R4, R73 ;  /* 0x0000004900047213 */ /* 0x000fe40000000000 */
[----:B------:R-:W-:Y:S02]  /*1eda0*/  I2FP.F32.S32 R5, R3 ;  /* 0x0000000300057245 */ /* 0x000fe40000201400 */
[----:B------:R-:W-:Y:S02]  /*1edb0*/  I2FP.F32.S32 R3, R2 ;  /* 0x0000000200037245 */ /* 0x000fe40000201400 */
[----:B------:R-:W-:Y:S01]  /*1edc0*/  I2FP.F32.S32 R2, R4 ;  /* 0x0000000400027245 */ /* 0x000fe20000201400 */
[----:B------:R-:W-:Y:S01]  /*1edd0*/  VIADD R4, R26, 0x9 ;  /* 0x000000091a047836 */ /* 0x000fe20000000000 */
[----:B------:R-:W-:Y:S01]  /*1ede0*/  @P0 LOP3.LUT R223, R223, 0x8000, RZ, 0xfc, !PT ;  /* 0x00008000dfdf0812 */ /* 0x000fe200078efcff */
[----:B------:R-:W-:Y:S01]  /*1edf0*/  FFMA.FTZ R8, -R222, R3, R172 ;  /* 0x00000003de087223 */ /* 0x000fe200000101ac */
[----:B------:R-:W-:Y:S01]  /*1ee00*/  ISETP.GE.AND P0, PT, R26, R226, PT ;  /* 0x000000e21a00720c */ /* 0x000fe20003f06270 */
[C---:B------:R-:W-:Y:S01]  /*1ee10*/  FFMA.FTZ R3, -R222.reuse, R2, R236 ;  /* 0x00000002de037223 */ /* 0x040fe200000101ec */
[----:B------:R-:W-:Y:S01]  /*1ee20*/  FSEL R122, R17, -INF , P1 ;  /* 0xff800000117a7808 */ /* 0x000fe20000800000 */
[----:B------:R-:W-:Y:S01]  /*1ee30*/  FFMA.FTZ R9, -R222, R5, R176 ;  /* 0x00000005de097223 */ /* 0x000fe200000101b0 */
[----:B------:R-:W-:Y:S01]  /*1ee40*/  ISETP.GE.AND P1, PT, R4, R226, PT ;  /* 0x000000e20400720c */ /* 0x000fe20003f26270 */
[----:B------:R-:W-:Y:S01]  /*1ee50*/  FFMA.FTZ R5, -R222, R2, R210 ;  /* 0x00000002de057223 */ /* 0x000fe200000101d2 */
[----:B------:R-:W-:Y:S01]  /*1ee60*/  FSEL R124, R3, -INF , P0 ;  /* 0xff800000037c7808 */ /* 0x000fe20000000000 */
[----:B------:R-:W-:Y:S01]  /*1ee70*/  VIADD R172, R26, 0x71 ;  /* 0x000000711aac7836 */ /* 0x000fe20000000000 */
[-C--:B------:R-:W-:Y:S02]  /*1ee80*/  ISETP.GE.AND P0, PT, R107, R226.reuse, PT ;  /* 0x000000e26b00720c */ /* 0x080fe40003f06270 */
[----:B------:R-:W-:Y:S02]  /*1ee90*/  FSEL R125, R16, -INF , P1 ;  /* 0xff800000107d7808 */ /* 0x000fe40000800000 */
[----:B------:R-:W-:Y:S02]  /*1eea0*/  IABS R7, R7 ;  /* 0x0000000700077213 */ /* 0x000fe40000000000 */
[-C--:B------:R-:W-:Y:S02]  /*1eeb0*/  ISETP.GE.AND P1, PT, R108, R226.reuse, PT ;  /* 0x000000e26c00720c */ /* 0x080fe40003f26270 */
[----:B------:R-:W-:Y:S02]  /*1eec0*/  FSEL R126, R15, -INF , P0 ;  /* 0xff8000000f7e7808 */ /* 0x000fe40000000000 */
[-C--:B------:R-:W-:Y:S02]  /*1eed0*/  ISETP.GE.AND P0, PT, R110, R226.reuse, PT ;  /* 0x000000e26e00720c */ /* 0x080fe40003f06270 */
[----:B------:R-:W-:Y:S02]  /*1eee0*/  I2FP.F32.S32 R7, R7 ;  /* 0x0000000700077245 */ /* 0x000fe40000201400 */
[----:B------:R-:W-:Y:S02]  /*1eef0*/  FSEL R24, R14, -INF , P1 ;  /* 0xff8000000e187808 */ /* 0x000fe40000800000 */
[----:B------:R-:W-:Y:S01]  /*1ef00*/  IADD3 R3, PT, PT, R59, -0x9, -R0 ;  /* 0xfffffff73b037810 */ /* 0x000fe20007ffe800 */
[----:B------:R-:W-:Y:S01]  /*1ef10*/  FFMA.FTZ R7, -R222, R7, R234 ;  /* 0x00000007de077223 */ /* 0x000fe200000101ea */
[-C--:B------:R-:W-:Y:S02]  /*1ef20*/  ISETP.GE.AND P1, PT, R113, R226.reuse, PT ;  /* 0x000000e27100720c */ /* 0x080fe40003f26270 */
[----:B------:R-:W-:Y:S02]  /*1ef30*/  FSEL R219, R13, -INF , P0 ;  /* 0xff8000000ddb7808 */ /* 0x000fe40000000000 */
[----:B------:R-:W-:Y:S02]  /*1ef40*/  IADD3 R2, PT, PT, R225, -0x30, -R0 ;  /* 0xffffffd0e1027810 */ /* 0x000fe40007ffe800 */
[----:B------:R-:W-:Y:S02]  /*1ef50*/  ISETP.GE.AND P0, PT, R111, R226, PT ;  /* 0x000000e26f00720c */ /* 0x000fe40003f06270 */
[----:B------:R-:W-:Y:S02]  /*1ef60*/  IABS R3, R3 ;  /* 0x0000000300037213 */ /* 0x000fe40000000000 */
[----:B------:R-:W-:Y:S02]  /*1ef70*/  FSEL R216, R12, -INF , P1 ;  /* 0xff8000000cd87808 */ /* 0x000fe40000800000 */
[----:B------:R-:W-:Y:S02]  /*1ef80*/  IABS R2, R2 ;  /* 0x0000000200027213 */ /* 0x000fe40000000000 */
[----:B------:R-:W-:Y:S02]  /*1ef90*/  ISETP.GE.AND P1, PT, R26, R228, PT ;  /* 0x000000e41a00720c */ /* 0x000fe40003f26270 */
[----:B------:R-:W-:Y:S02]  /*1efa0*/  FSEL R128, R11, -INF , P0 ;  /* 0xff8000000b807808 */ /* 0x000fe40000000000 */
[----:B------:R-:W-:Y:S02]  /*1efb0*/  ISETP.GE.AND P0, PT, R119, R226, PT ;  /* 0x000000e27700720c */ /* 0x000fe40003f06270 */
[----:B------:R-:W-:Y:S02]  /*1efc0*/  I2FP.F32.S32 R3, R3 ;  /* 0x0000000300037245 */ /* 0x000fe40000201400 */
[----:B------:R-:W-:Y:S02]  /*1efd0*/  I2FP.F32.S32 R2, R2 ;  /* 0x0000000200027245 */ /* 0x000fe40000201400 */
[----:B------:R-:W-:Y:S01]  /*1efe0*/  FSEL R234, R7, -INF , P1 ;  /* 0xff80000007ea7808 */ /* 0x000fe20000800000 */
[----:B------:R-:W-:Y:S01]  /*1eff0*/  FFMA.FTZ R47, -R222, R3, R235 ;  /* 0x00000003de2f7223 */ /* 0x000fe200000101eb */
[----:B------:R-:W-:Y:S01]  /*1f000*/  FSEL R169, R10, -INF , P0 ;  /* 0xff8000000aa97808 */ /* 0x000fe20000000000 */
[----:B------:R-:W-:Y:S01]  /*1f010*/  FFMA.FTZ R67, -R222, R2, R173 ;  /* 0x00000002de437223 */ /* 0x000fe200000101ad */
[----:B------:R-:W-:Y:S01]  /*1f020*/  ISETP.GE.AND P1, PT, R213, R228, PT ;  /* 0x000000e4d500720c */ /* 0x000fe20003f26270 */
[----:B------:R-:W-:Y:S01]  /*1f030*/  IMAD.MOV.U32 R235, RZ, RZ, R24 ;  /* 0x000000ffffeb7224 */ /* 0x000fe200078e0018 */
[----:B------:R-:W-:Y:S01]  /*1f040*/  ISETP.GE.AND P0, PT, R118, R226, PT ;  /* 0x000000e27600720c */ /* 0x000fe20003f06270 */
[----:B------:R-:W-:Y:S01]  /*1f050*/  VIADD R173, R26, 0x70 ;  /* 0x000000701aad7836 */ /* 0x000fe20000000000 */
[--C-:B------:R-:W-:Y:S02]  /*1f060*/  IADD3 R7, PT, PT, R59, -0x11, -R0.reuse ;  /* 0xffffffef3b077810 */ /* 0x100fe40007ffe800 */
[--C-:B------:R-:W-:Y:S02]  /*1f070*/  IADD3 R3, PT, PT, R225, -0x31, -R0.reuse ;  /* 0xffffffcfe1037810 */ /* 0x100fe40007ffe800 */
[----:B------:R-:W-:Y:S02]  /*1f080*/  FSEL R220, R5, -INF , P1 ;  /* 0xff80000005dc7808 */ /* 0x000fe40000800000 */
[--C-:B------:R-:W-:Y:S02]  /*1f090*/  IADD3 R2, PT, PT, R225, -0x38, -R0.reuse ;  /* 0xffffffc8e1027810 */ /* 0x100fe40007ffe800 */
[----:B------:R-:W-:Y:S02]  /*1f0a0*/  @P2 LOP3.LUT R221, R221, 0x8, RZ, 0xfc, !PT ;  /* 0x00000008dddd2812 */ /* 0x000fe400078efcff */
[----:B------:R-:W-:Y:S02]  /*1f0b0*/  FSEL R170, R9, -INF , P0 ;  /* 0xff80000009aa7808 */ /* 0x000fe40000000000 */
[--C-:B------:R-:W-:Y:S02]  /*1f0c0*/  IADD3 R5, PT, PT, R225, -0x39, -R0.reuse ;  /* 0xffffffc7e1057810 */ /* 0x100fe40007ffe800 */
[C---:B------:R-:W-:Y:S02]  /*1f0d0*/  ISETP.GE.AND P0, PT, R4.reuse, R228, PT ;  /* 0x000000e40400720c */ /* 0x040fe40003f06270 */
[C---:B------:R-:W-:Y:S02]  /*1f0e0*/  ISETP.GE.AND P2, PT, R4.reuse, R224, PT ;  /* 0x000000e00400720c */ /* 0x040fe40003f46270 */
[----:B------:R-:W-:Y:S02]  /*1f0f0*/  ISETP.GE.AND P1, PT, R4, R229, PT ;  /* 0x000000e50400720c */ /* 0x000fe40003f26270 */
[----:B------:R-:W-:Y:S02]  /*1f100*/  IABS R7, R7 ;  /* 0x0000000700077213 */ /* 0x000fe40000000000 */
[----:B------:R-:W-:Y:S02]  /*1f110*/  IABS R4, R3 ;  /* 0x0000000300047213 */ /* 0x000fe40000000000 */
[----:B------:R-:W-:Y:S02]  /*1f120*/  IABS R3, R2 ;  /* 0x0000000200037213 */ /* 0x000fe40000000000 */
[----:B------:R-:W-:Y:S01]  /*1f130*/  IABS R2, R5 ;  /* 0x0000000500027213 */ /* 0x000fe20000000000 */
[----:B------:R-:W-:Y:S01]  /*1f140*/  IMAD.MOV.U32 R5, RZ, RZ, R7 ;  /* 0x000000ffff057224 */ /* 0x000fe200078e0007 */
[----:B------:R-:W-:Y:S02]  /*1f150*/  IADD3 R6, PT, PT, R59, -0x1, -R0 ;  /* 0xffffffff3b067810 */ /* 0x000fe40007ffe800 */
[----:B------:R-:W-:Y:S02]  /*1f160*/  I2FP.F32.S32 R2, R2 ;  /* 0x0000000200027245 */ /* 0x000fe40000201400 */
[----:B------:R-:W-:Y:S02]  /*1f170*/  IABS R6, R6 ;  /* 0x0000000600067213 */ /* 0x000fe40000000000 */
[----:B------:R-:W-:Y:S01]  /*1f180*/  I2FP.F32.S32 R4, R4 ;  /* 0x0000000400047245 */ /* 0x000fe20000201400 */
[C---:B------:R-:W-:Y:S01]  /*1f190*/  FFMA.FTZ R193, -R222.reuse, R2, R193 ;  /* 0x00000002dec17223 */ /* 0x040fe200000101c1 */
[----:B------:R-:W-:Y:S02]  /*1f1a0*/  I2FP.F32.S32 R5, R5 ;  /* 0x0000000500057245 */ /* 0x000fe40000201400 */
[----:B------:R-:W-:Y:S01]  /*1f1b0*/  I2FP.F32.S32 R3, R3 ;  /* 0x0000000300037245 */ /* 0x000fe20000201400 */
[C---:B------:R-:W-:Y:S01]  /*1f1c0*/  FFMA.FTZ R28, -R222.reuse, R4, R28 ;  /* 0x00000004de1c7223 */ /* 0x040fe2000001011c */
[----:B------:R-:W-:Y:S01]  /*1f1d0*/  I2FP.F32.S32 R6, R6 ;  /* 0x0000000600067245 */ /* 0x000fe20000201400 */
[C---:B------:R-:W-:Y:S01]  /*1f1e0*/  FFMA.FTZ R46, -R222.reuse, R5, R238 ;  /* 0x00000005de2e7223 */ /* 0x040fe200000101ee */
[C-C-:B------:R-:W-:Y:S01]  /*1f1f0*/  IADD3 R2, PT, PT, R225.reuse, -0x40, -R0.reuse ;  /* 0xffffffc0e1027810 */ /* 0x140fe20007ffe800 */
[----:B------:R-:W-:Y:S01]  /*1f200*/  IMAD.MOV.U32 R238, RZ, RZ, R125 ;  /* 0x000000ffffee7224 */ /* 0x000fe200078e007d */
[--C-:B------:R-:W-:Y:S01]  /*1f210*/  IADD3 R4, PT, PT, R225, -0x41, -R0.reuse ;  /* 0xffffffbfe1047810 */ /* 0x100fe20007ffe800 */
[C---:B------:R-:W-:Y:S01]  /*1f220*/  FFMA.FTZ R6, -R222.reuse, R6, R211 ;  /* 0x00000006de067223 */ /* 0x040fe200000101d3 */
[C-C-:B------:R-:W-:Y:S01]  /*1f230*/  IADD3 R7, PT, PT, R59.reuse, -0x20, -R0.reuse ;  /* 0xffffffe03b077810 */ /* 0x140fe20007ffe800 */
[----:B------:R-:W-:Y:S01]  /*1f240*/  FFMA.FTZ R191, -R222, R3, R191 ;  /* 0x00000003debf7223 */ /* 0x000fe200000101bf */
[C-C-:B------:R-:W-:Y:S02]  /*1f250*/  IADD3 R5, PT, PT, R59.reuse, -0x19, -R0.reuse ;  /* 0xffffffe73b057810 */ /* 0x140fe40007ffe800 */
[----:B------:R-:W-:Y:S02]  /*1f260*/  IABS R3, R2 ;  /* 0x0000000200037213 */ /* 0x000fe40000000000 */
[----:B------:R-:W-:Y:S02]  /*1f270*/  IABS R2, R4 ;  /* 0x0000000400027213 */ /* 0x000fe40000000000 */
[----:B------:R-:W-:Y:S02]  /*1f280*/  IABS R4, R7 ;  /* 0x0000000700047213 */ /* 0x000fe40000000000 */
[----:B------:R-:W-:Y:S02]  /*1f290*/  IABS R5, R5 ;  /* 0x0000000500057213 */ /* 0x000fe40000000000 */
[----:B------:R-:W-:Y:S02]  /*1f2a0*/  FSEL R236, R6, -INF , P4 ;  /* 0xff80000006ec7808 */ /* 0x000fe40002000000 */
[----:B------:R-:W-:Y:S02]  /*1f2b0*/  I2FP.F32.S32 R2, R2 ;  /* 0x0000000200027245 */ /* 0x000fe40000201400 */
[----:B------:R-:W-:Y:S02]  /*1f2c0*/  IADD3 R6, PT, PT, R59, -0x10, -R0 ;  /* 0xfffffff03b067810 */ /* 0x000fe40007ffe800 */
[----:B------:R-:W-:Y:S01]  /*1f2d0*/  I2FP.F32.S32 R4, R4 ;  /* 0x0000000400047245 */ /* 0x000fe20000201400 */
[----:B------:R-:W-:Y:S01]  /*1f2e0*/  FFMA.FTZ R206, -R222, R2, R36 ;  /* 0x00000002dece7223 */ /* 0x000fe20000010124 */
[----:B------:R-:W-:Y:S01]  /*1f2f0*/  I2FP.F32.S32 R5, R5 ;  /* 0x0000000500057245 */ /* 0x000fe20000201400 */
[----:B------:R-:W-:Y:S01]  /*1f300*/  VIADD R36, R26, 0x30 ;  /* 0x000000301a247836 */ /* 0x000fe20000000000 */
[----:B------:R-:W-:Y:S01]  /*1f310*/  I2FP.F32.S32 R3, R3 ;  /* 0x0000000300037245 */ /* 0x000fe20000201400 */
[C---:B------:R-:W-:Y:S01]  /*1f320*/  FFMA.FTZ R175, -R222.reuse, R4, R175 ;  /* 0x00000004deaf7223 */ /* 0x040fe200000101af */
[----:B------:R-:W-:Y:S01]  /*1f330*/  IABS R6, R6 ;  /* 0x0000000600067213 */ /* 0x000fe20000000000 */
[C---:B------:R-:W-:Y:S01]  /*1f340*/  FFMA.FTZ R25, -R222.reuse, R5, R241 ;  /* 0x00000005de197223 */ /* 0x040fe200000101f1 */
[C---:B------:R-:W-:Y:S01]  /*1f350*/  IADD3 R2, PT, PT, R225.reuse, -0x48, -R0 ;  /* 0xffffffb8e1027810 */ /* 0x040fe20007ffe800 */
[----:B------:R-:W-:Y:S01]  /*1f360*/  IMAD.MOV.U32 R241, RZ, RZ, R122 ;  /* 0x000000fffff17224 */ /* 0x000fe200078e007a */
[--C-:B------:R-:W-:Y:S01]  /*1f370*/  IADD3 R4, PT, PT, R225, -0x49, -R0.reuse ;  /* 0xffffffb7e1047810 */ /* 0x100fe20007ffe800 */
[C---:B------:R-:W-:Y:S01]  /*1f380*/  FFMA.FTZ R27, -R222.reuse, R3, R189 ;  /* 0x00000003de1b7223 */ /* 0x040fe200000101bd */
[C-C-:B------:R-:W-:Y:S02]  /*1f390*/  IADD3 R5, PT, PT, R59.reuse, -0x28, -R0.reuse ;  /* 0xffffffd83b057810 */ /* 0x140fe40007ffe800 */
[----:B------:R-:W-:Y:S02]  /*1f3a0*/  I2FP.F32.S32 R6, R6 ;  /* 0x0000000600067245 */ /* 0x000fe40000201400 */
[C-C-:B------:R-:W-:Y:S02]  /*1f3b0*/  IADD3 R7, PT, PT, R59.reuse, -0x29, -R0.reuse ;  /* 0xffffffd73b077810 */ /* 0x140fe40007ffe800 */
[----:B------:R-:W-:Y:S01]  /*1f3c0*/  IABS R3, R2 ;  /* 0x0000000200037213 */ /* 0x000fe20000000000 */
[C---:B------:R-:W-:Y:S01]  /*1f3d0*/  FFMA.FTZ R30, -R222.reuse, R6, R239 ;  /* 0x00000006de1e7223 */ /* 0x040fe200000101ef */
[----:B------:R-:W-:Y:S01]  /*1f3e0*/  IABS R2, R4 ;  /* 0x0000000400027213 */ /* 0x000fe20000000000 */
[----:B------:R-:W-:Y:S01]  /*1f3f0*/  IMAD.MOV.U32 R239, RZ, RZ, R23 ;  /* 0x000000ffffef7224 */ /* 0x000fe200078e0017 */
[----:B------:R-:W-:Y:S02]  /*1f400*/  IABS R5, R5 ;  /* 0x0000000500057213 */ /* 0x000fe40000000000 */
[----:B------:R-:W-:Y:S02]  /*1f410*/  IABS R4, R7 ;  /* 0x0000000700047213 */ /* 0x000fe40000000000 */
[----:B------:R-:W-:Y:S02]  /*1f420*/  I2FP.F32.S32 R3, R3 ;  /* 0x0000000300037245 */ /* 0x000fe40000201400 */
[C---:B------:R-:W-:Y:S02]  /*1f430*/  IADD3 R6, PT, PT, R59.reuse, -0x18, -R0 ;  /* 0xffffffe83b067810 */ /* 0x040fe40007ffe800 */
[----:B------:R-:W-:Y:S01]  /*1f440*/  I2FP.F32.S32 R2, R2 ;  /* 0x0000000200027245 */ /* 0x000fe20000201400 */
[----:B------:R-:W-:Y:S01]  /*1f450*/  FFMA.FTZ R19, -R222, R3, R200 ;  /* 0x00000003de137223 */ /* 0x000fe200000101c8 */
[----:B------:R-:W-:Y:S01]  /*1f460*/  I2FP.F32.S32 R5, R5 ;  /* 0x0000000500057245 */ /* 0x000fe20000201400 */
[----:B------:R-:W-:Y:S01]  /*1f470*/  VIADD R200, R26, 0x59 ;  /* 0x000000591ac87836 */ /* 0x000fe20000000000 */
[----:B------:R-:W-:Y:S01]  /*1f480*/  I2FP.F32.S32 R4, R4 ;  /* 0x0000000400047245 */ /* 0x000fe20000201400 */
[C---:B------:R-:W-:Y:S01]  /*1f490*/  FFMA.FTZ R209, -R222.reuse, R2, R209 ;  /* 0x00000002ded17223 */ /* 0x040fe200000101d1 */
[--C-:B------:R-:W-:Y:S01]  /*1f4a0*/  IADD3 R7, PT, PT, R59, -0x31, -R0.reuse ;  /* 0xffffffcf3b077810 */ /* 0x100fe20007ffe800 */
[C---:B------:R-:W-:Y:S01]  /*1f4b0*/  FFMA.FTZ R177, -R222.reuse, R5, R177 ;  /* 0x00000005deb17223 */ /* 0x040fe200000101b1 */
[----:B------:R-:W-:Y:S01]  /*1f4c0*/  IABS R6, R6 ;  /* 0x0000000600067213 */ /* 0x000fe20000000000 */
[C---:B------:R-:W-:Y:S01]  /*1f4d0*/  FFMA.FTZ R179, -R222.reuse, R4, R179 ;  /* 0x00000004deb37223 */ /* 0x040fe200000101b3 */
[C-C-:B------:R-:W-:Y:S02]  /*1f4e0*/  IADD3 R3, PT, PT, R225.reuse, -0x50, -R0.reuse ;  /* 0xffffffb0e1037810 */ /* 0x140fe40007ffe800 */
[C-C-:B------:R-:W-:Y:S02]  /*1f4f0*/  IADD3 R2, PT, PT, R225.reuse, -0x51, -R0.reuse ;  /* 0xffffffafe1027810 */ /* 0x140fe40007ffe800 */
[----:B------:R-:W-:Y:S02]  /*1f500*/  IADD3 R5, PT, PT, R225, -0x58, -R0 ;  /* 0xffffffa8e1057810 */ /* 0x000fe40007ffe800 */
[----:B------:R-:W-:Y:S02]  /*1f510*/  IABS R7, R7 ;  /* 0x0000000700077213 */ /* 0x000fe40000000000 */
[----:B------:R-:W-:Y:S02]  /*1f520*/  I2FP.F32.S32 R6, R6 ;  /* 0x0000000600067245 */ /* 0x000fe40000201400 */
[----:B------:R-:W-:Y:S02]  /*1f530*/  IABS R4, R3 ;  /* 0x0000000300047213 */ /* 0x000fe40000000000 */
[----:B------:R-:W-:Y:S01]  /*1f540*/  IABS R3, R2 ;  /* 0x0000000200037213 */ /* 0x000fe20000000000 */
[C---:B------:R-:W-:Y:S01]  /*1f550*/  FFMA.FTZ R20, -R222.reuse, R6, R242 ;  /* 0x00000006de147223 */ /* 0x040fe200000101f2 */
[----:B------:R-:W-:Y:S01]  /*1f560*/  IABS R2, R5 ;  /* 0x0000000500027213 */ /* 0x000fe20000000000 */
[----:B------:R-:W-:Y:S01]  /*1f570*/  IMAD.MOV.U32 R5, RZ, RZ, R7 ;  /* 0x000000ffff057224 */ /* 0x000fe200078e0007 */
[C---:B------:R-:W-:Y:S01]  /*1f580*/  IADD3 R6, PT, PT, R59.reuse, -0x21, -R0 ;  /* 0xffffffdf3b067810 */ /* 0x040fe20007ffe800 */
[----:B------:R-:W-:Y:S01]  /*1f590*/  IMAD.MOV.U32 R242, RZ, RZ, R124 ;  /* 0x000000fffff27224 */ /* 0x000fe200078e007c */
[----:B------:R-:W-:Y:S02]  /*1f5a0*/  I2FP.F32.S32 R3, R3 ;  /* 0x0000000300037245 */ /* 0x000fe40000201400 */
[----:B------:R-:W-:Y:S02]  /*1f5b0*/  I2FP.F32.S32 R2, R2 ;  /* 0x0000000200027245 */ /* 0x000fe40000201400 */
[----:B------:R-:W-:Y:S01]  /*1f5c0*/  I2FP.F32.S32 R5, R5 ;  /* 0x0000000500057245 */ /* 0x000fe20000201400 */
[----:B------:R-:W-:Y:S01]  /*1f5d0*/  FFMA.FTZ R204, -R222, R3, R201 ;  /* 0x00000003decc7223 */ /* 0x000fe200000101c9 */
[----:B------:R-:W-:Y:S01]  /*1f5e0*/  IABS R6, R6 ;  /* 0x0000000600067213 */ /* 0x000fe20000000000 */
[----:B------:R-:W-:Y:S01]  /*1f5f0*/  VIADD R201, R26, 0x58 ;  /* 0x000000581ac97836 */ /* 0x000fe20000000000 */
[----:B------:R-:W-:Y:S01]  /*1f600*/  I2FP.F32.S32 R4, R4 ;  /* 0x0000000400047245 */ /* 0x000fe20000201400 */
[C---:B------:R-:W-:Y:S01]  /*1f610*/  FFMA.FTZ R203, -R222.reuse, R2, R203 ;  /* 0x00000002decb7223 */ /* 0x040fe200000101cb */
[----:B------:R-:W-:Y:S01]  /*1f620*/  IADD3 R7, PT, PT, R59, -0x39, -R0 ;  /* 0xffffffc73b077810 */ /* 0x000fe20007ffe800 */
[C---:B------:R-:W-:Y:S01]  /*1f630*/  FFMA.FTZ R198, -R222.reuse, R5, R198 ;  /* 0x00000005dec67223 */ /* 0x040fe200000101c6 */
[C---:B------:R-:W-:Y:S01]  /*1f640*/  IADD3 R3, PT, PT, R225.reuse, -0x59, -R0 ;  /* 0xffffffa7e1037810 */ /* 0x040fe20007ffe800 */
[C---:B------:R-:W-:Y:S01]  /*1f650*/  FFMA.FTZ R208, -R222.reuse, R4, R208 ;  /* 0x00000004ded07223 */ /* 0x040fe200000101d0 */
[----:B------:R-:W-:Y:S02]  /*1f660*/  I2FP.F32.S32 R6, R6 ;  /* 0x0000000600067245 */ /* 0x000fe40000201400 */
[C-C-:B------:R-:W-:Y:S02]  /*1f670*/  IADD3 R2, PT, PT, R225.reuse, -0x60, -R0.reuse ;  /* 0xffffffa0e1027810 */ /* 0x140fe40007ffe800 */
[--C-:B------:R-:W-:Y:S01]  /*1f680*/  IADD3 R5, PT, PT, R225, -0x61, -R0.reuse ;  /* 0xffffff9fe1057810 */ /* 0x100fe20007ffe800 */
[C---:B------:R-:W-:Y:S01]  /*1f690*/  FFMA.FTZ R13, -R222.reuse, R6, R243 ;  /* 0x00000006de0d7223 */ /* 0x040fe200000101f3 */
        /* <DEDUP_REMOVED lines=16> */
[C---:B------:R-:W-:Y:S01]  /*1f7a0*/  FFMA.FTZ R199, -R222.reuse, R3, R199 ;  /* 0x00000003dec77223 */ /* 0x040fe200000101c7 */
[--C-:B------:R-:W-:Y:S01]  /*1f7b0*/  IADD3 R4, PT, PT, R225, -0x69, -R0.reuse ;  /* 0xffffff97e1047810 */ /* 0x100fe20007ffe800 */
[C---:B------:R-:W-:Y:S01]  /*1f7c0*/  FFMA.FTZ R195, -R222.reuse, R6, R195 ;  /* 0x00000006dec37223 */ /* 0x040fe200000101c3 */
[C-C-:B------:R-:W-:Y:S02]  /*1f7d0*/  IADD3 R7, PT, PT, R59.reuse, -0x48, -R0.reuse ;  /* 0xffffffb83b077810 */ /* 0x140fe40007ffe800 */
[C-C-:B------:R-:W-:Y:S02]  /*1f7e0*/  IADD3 R5, PT, PT, R59.reuse, -0x41, -R0.reuse ;  /* 0xffffffbf3b057810 */ /* 0x140fe40007ffe800 */
[----:B------:R-:W-:Y:S02]  /*1f7f0*/  IABS R3, R2 ;  /* 0x0000000200037213 */ /* 0x000fe40000000000 */
[----:B------:R-:W-:Y:S02]  /*1f800*/  IADD3 R6, PT, PT, R59, -0x38, -R0 ;  /* 0xffffffc83b067810 */ /* 0x000fe40007ffe800 */
[----:B------:R-:W-:Y:S02]  /*1f810*/  IABS R2, R4 ;  /* 0x0000000400027213 */ /* 0x000fe40000000000 */
        /* <DEDUP_REMOVED lines=8> */
[C---:B------:R-:W-:Y:S01]  /*1f8a0*/  FFMA.FTZ R181, -R222.reuse, R4, R181 ;  /* 0x00000004deb57223 */ /* 0x040fe200000101b5 */
[----:B------:R-:W-:Y:S01]  /*1f8b0*/  I2FP.F32.S32 R3, R3 ;  /* 0x0000000300037245 */ /* 0x000fe20000201400 */
[C---:B------:R-:W-:Y:S01]  /*1f8c0*/  FFMA.FTZ R190, -R222.reuse, R5, R190 ;  /* 0x00000005debe7223 */ /* 0x040fe200000101be */
[C-C-:B------:R-:W-:Y:S01]  /*1f8d0*/  IADD3 R2, PT, PT, R225.reuse, -0x70, -R0.reuse ;  /* 0xffffff90e1027810 */ /* 0x140fe20007ffe800 */
[C---:B------:R-:W-:Y:S01]  /*1f8e0*/  FFMA.FTZ R197, -R222.reuse, R6, R197 ;  /* 0x00000006dec57223 */ /* 0x040fe200000101c5 */
[----:B------:R-:W-:Y:S01]  /*1f8f0*/  IADD3 R4, PT, PT, R225, -0x71, -R0 ;  /* 0xffffff8fe1047810 */ /* 0x000fe20007ffe800 */
[C---:B------:R-:W-:Y:S01]  /*1f900*/  FFMA.FTZ R184, -R222.reuse, R3, R184 ;  /* 0x00000003deb87223 */ /* 0x040fe200000101b8 */
[C-C-:B------:R-:W-:Y:S02]  /*1f910*/  IADD3 R5, PT, PT, R59.reuse, -0x50, -R0.reuse ;  /* 0xffffffb03b057810 */ /* 0x140fe40007ffe800 */
[C-C-:B------:R-:W-:Y:S02]  /*1f920*/  IADD3 R6, PT, PT, R59.reuse, -0x40, -R0.reuse ;  /* 0xffffffc03b067810 */ /* 0x140fe40007ffe800 */
[C---:B------:R-:W-:Y:S02]  /*1f930*/  IADD3 R7, PT, PT, R59.reuse, -0x51, -R0 ;  /* 0xffffffaf3b077810 */ /* 0x040fe40007ffe800 */
[----:B------:R-:W-:Y:S02]  /*1f940*/  IABS R3, R2 ;  /* 0x0000000200037213 */ /* 0x000fe40000000000 */
        /* <DEDUP_REMOVED lines=12> */
[----:B------:R-:W-:Y:S01]  /*1fa10*/  IADD3 R7, PT, PT, R59, -0x59, -R0 ;  /* 0xffffffa73b077810 */ /* 0x000fe20007ffe800 */
[C---:B------:R-:W-:Y:S01]  /*1fa20*/  FFMA.FTZ R192, -R222.reuse, R6, R192 ;  /* 0x00000006dec07223 */ /* 0x040fe200000101c0 */
[C-C-:B------:R-:W-:Y:S01]  /*1fa30*/  IADD3 R3, PT, PT, R225.reuse, -0x78, -R0.reuse ;  /* 0xffffff88e1037810 */ /* 0x140fe20007ffe800 */
[C---:B------:R-:W-:Y:S01]  /*1fa40*/  FFMA.FTZ R130, -R222.reuse, R4, R245 ;  /* 0x00000004de827223 */ /* 0x040fe200000101f5 */
[C-C-:B------:R-:W-:Y:S02]  /*1fa50*/  IADD3 R2, PT, PT, R225.reuse, -0x79, -R0.reuse ;  /* 0xffffff87e1027810 */ /* 0x140fe40007ffe800 */
[--C-:B------:R-:W-:Y:S02]  /*1fa60*/  IADD3 R5, PT, PT, R225, -0x80, -R0.reuse ;  /* 0xffffff80e1057810 */ /* 0x100fe40007ffe800 */
[----:B------:R-:W-:Y:S02]  /*1fa70*/  IABS R7, R7 ;  /* 0x0000000700077213 */ /* 0x000fe40000000000 */
[C---:B------:R-:W-:Y:S02]  /*1fa80*/  IADD3 R6, PT, PT, R59.reuse, -0x49, -R0 ;  /* 0xffffffb73b067810 */ /* 0x040fe40007ffe800 */
[----:B------:R-:W-:Y:S02]  /*1fa90*/  IABS R4, R3 ;  /* 0x0000000300047213 */ /* 0x000fe40000000000 */
[----:B------:R-:W-:Y:S02]  /*1faa0*/  IABS R3, R2 ;  /* 0x0000000200037213 */ /* 0x000fe40000000000 */
[----:B------:R-:W-:Y:S01]  /*1fab0*/  IABS R2, R5 ;  /* 0x0000000500027213 */ /* 0x000fe20000000000 */
[----:B------:R-:W-:Y:S01]  /*1fac0*/  IMAD.MOV.U32 R5, RZ, RZ, R7 ;  /* 0x000000ffff057224 */ /* 0x000fe200078e0007 */
        /* <DEDUP_REMOVED lines=9> */
[--C-:B------:R-:W-:Y:S01]  /*1fb60*/  IADD3 R7, PT, PT, R59, -0x61, -R0.reuse ;  /* 0xffffff9f3b077810 */ /* 0x100fe20007ffe800 */
[----:B------:R-:W-:Y:S01]  /*1fb70*/  FFMA.FTZ R109, -R222, R5, R247 ;  /* 0x00000005de6d7223 */ /* 0x000fe200000101f7 */
[C-C-:B------:R-:W-:Y:S01]  /*1fb80*/  IADD3 R3, PT, PT, R225.reuse, -0x81, -R0.reuse ;  /* 0xffffff7fe1037810 */ /* 0x140fe20007ffe800 */
[----:B------:R-:W-:Y:S01]  /*1fb90*/  VIADD R68, R26, 0x98 ;  /* 0x000000981a447836 */ /* 0x000fe20000000000 */
[----:B------:R-:W-:Y:S01]  /*1fba0*/  IADD3 R2, PT, PT, R225, -0x88, -R0 ;  /* 0xffffff78e1027810 */ /* 0x000fe20007ffe800 */
[C---:B------:R-:W-:Y:S01]  /*1fbb0*/  FFMA.FTZ R168, -R222.reuse, R4, R168 ;  /* 0x00000004dea87223 */ /* 0x040fe200000101a8 */
[--C-:B------:R-:W-:Y:S02]  /*1fbc0*/  IADD3 R6, PT, PT, R59, -0x58, -R0.reuse ;  /* 0xffffffa83b067810 */ /* 0x100fe40007ffe800 */
[----:B------:R-:W-:Y:S02]  /*1fbd0*/  IADD3 R5, PT, PT, R225, -0x89, -R0 ;  /* 0xffffff77e1057810 */ /* 0x000fe40007ffe800 */
[----:B------:R-:W-:Y:S02]  /*1fbe0*/  IABS R7, R7 ;  /* 0x0000000700077213 */ /* 0x000fe40000000000 */
[----:B------:R-:W-:Y:S02]  /*1fbf0*/  IABS R4, R3 ;  /* 0x0000000300047213 */ /* 0x000fe40000000000 */
[----:B------:R-:W-:Y:S02]  /*1fc00*/  IABS R3, R2 ;  /* 0x0000000200037213 */ /* 0x000fe40000000000 */
[----:B------:R-:W-:Y:S02]  /*1fc10*/  IABS R6, R6 ;  /* 0x0000000600067213 */ /* 0x000fe40000000000 */
[----:B------:R-:W-:Y:S01]  /*1fc20*/  IABS R2, R5 ;  /* 0x0000000500027213 */ /* 0x000fe20000000000 */
[----:B------:R-:W-:Y:S01]  /*1fc30*/  IMAD.MOV.U32 R5, RZ, RZ, R7 ;  /* 0x000000ffff057224 */ /* 0x000fe200078e0007 */
[----:B------:R-:W-:Y:S02]  /*1fc40*/  I2FP.F32.S32 R6, R6 ;  /* 0x0000000600067245 */ /* 0x000fe40000201400 */
[----:B------:R-:W-:Y:S02]  /*1fc50*/  I2FP.F32.S32 R2, R2 ;  /* 0x0000000200027245 */ /* 0x000fe40000201400 */
[----:B------:R-:W-:Y:S01]  /*1fc60*/  I2FP.F32.S32 R4, R4 ;  /* 0x0000000400047245 */ /* 0x000fe20000201400 */
[C---:B------:R-:W-:Y:S01]  /*1fc70*/  FFMA.FTZ R127, -R222.reuse, R6, R248 ;  /* 0x00000006de7f7223 */ /* 0x040fe200000101f8 */
[----:B------:R-:W-:Y:S01]  /*1fc80*/  I2FP.F32.S32 R5, R5 ;  /* 0x0000000500057245 */ /* 0x000fe20000201400 */
[----:B------:R-:W-:Y:S01]  /*1fc90*/  FFMA.FTZ R84, -R222, R2, R69 ;  /* 0x00000002de547223 */ /* 0x000fe20000010145 */
[----:B------:R-:W-:Y:S01]  /*1fca0*/  I2FP.F32.S32 R3, R3 ;  /* 0x0000000300037245 */ /* 0x000fe20000201400 */
[----:B------:R-:W-:Y:S01]  /*1fcb0*/  VIADD R69, R26, 0x91 ;  /* 0x000000911a457836 */ /* 0x000fe20000000000 */
[--C-:B------:R-:W-:Y:S01]  /*1fcc0*/  IADD3 R6, PT, PT, R59, -0x60, -R0.reuse ;  /* 0xffffffa03b067810 */ /* 0x100fe20007ffe800 */
[C---:B------:R-:W-:Y:S01]  /*1fcd0*/  FFMA.FTZ R93, -R222.reuse, R5, R249 ;  /* 0x00000005de5d7223 */ /* 0x040fe200000101f9 */
[C---:B------:R-:W-:Y:S01]  /*1fce0*/  IADD3 R2, PT, PT, R225.reuse, -0x90, -R0 ;  /* 0xffffff70e1027810 */ /* 0x040fe20007ffe800 */
[C---:B------:R-:W-:Y:S01]  /*1fcf0*/  FFMA.FTZ R99, -R222.reuse, R4, R240 ;  /* 0x00000004de637223 */ /* 0x040fe200000101f0 */
[----:B------:R-:W-:Y:S01]  /*1fd00*/  IADD3 R4, PT, PT, R225, -0x91, -R0 ;  /* 0xffffff6fe1047810 */ /* 0x000fe20007ffe800 */
[----:B------:R-:W-:Y:S01]  /*1fd10*/  FFMA.FTZ R89, -R222, R3, R70 ;  /* 0x00000003de597223 */ /* 0x000fe20000010146 */
[C-C-:B------:R-:W-:Y:S01]  /*1fd20*/  IADD3 R7, PT, PT, R59.reuse, -0x70, -R0.reuse ;  /* 0xffffff903b077810 */ /* 0x140fe20007ffe800 */
[----:B------:R-:W-:Y:S01]  /*1fd30*/  VIADD R70, R26, 0x90 ;  /* 0x000000901a467836 */ /* 0x000fe20000000000 */
[C-C-:B------:R-:W-:Y:S02]  /*1fd40*/  IADD3 R5, PT, PT, R59.reuse, -0x69, -R0.reuse ;  /* 0xffffff973b057810 */ /* 0x140fe40007ffe800 */
        /* <DEDUP_REMOVED lines=15> */
[C---:B------:R-:W-:Y:S01]  /*1fe40*/  IADD3 R2, PT, PT, R225.reuse, -0x98, -R0 ;  /* 0xffffff68e1027810 */ /* 0x040fe20007ffe800 */
[C---:B------:R-:W-:Y:S01]  /*1fe50*/  FFMA.FTZ R77, -R222.reuse, R5, R252 ;  /* 0x00000005de4d7223 */ /* 0x040fe200000101fc */
[--C-:B------:R-:W-:Y:S02]  /*1fe60*/  IADD3 R4, PT, PT, R225, -0x99, -R0.reuse ;  /* 0xffffff67e1047810 */ /* 0x100fe40007ffe800 */
[C-C-:B------:R-:W-:Y:S02]  /*1fe70*/  IADD3 R5, PT, PT, R59.reuse, -0x78, -R0.reuse ;  /* 0xffffff883b057810 */ /* 0x140fe40007ffe800 */
[----:B------:R-:W-:Y:S02]  /*1fe80*/  IABS R6, R6 ;  /* 0x0000000600067213 */ /* 0x000fe40000000000 */
[C---:B------:R-:W-:Y:S02]  /*1fe90*/  IADD3 R7, PT, PT, R59.reuse, -0x79, -R0 ;  /* 0xffffff873b077810 */ /* 0x040fe40007ffe800 */
[----:B------:R-:W-:Y:S02]  /*1fea0*/  IABS R3, R2 ;  /* 0x0000000200037213 */ /* 0x000fe40000000000 */
[----:B------:R-:W-:Y:S02]  /*1feb0*/  IABS R2, R4 ;  /* 0x0000000400027213 */ /* 0x000fe40000000000 */
[----:B------:R-:W-:Y:S02]  /*1fec0*/  IABS R5, R5 ;  /* 0x0000000500057213 */ /* 0x000fe40000000000 */
        /* <DEDUP_REMOVED lines=27> */
[C---:B------:R-:W-:Y:S01]  /*20080*/  FFMA.FTZ R40, -R222.reuse, R3, R40 ;  /* 0x00000003de287223 */ /* 0x040fe20000010128 */
[C-C-:B------:R-:W-:Y:S01]  /*20090*/  IADD3 R6, PT, PT, R59.reuse, -0x80, -R0.reuse ;  /* 0xffffff803b067810 */ /* 0x140fe20007ffe800 */
[C---:B------:R-:W-:Y:S01]  /*200a0*/  FFMA.FTZ R61, -R222.reuse, R2, R61 ;  /* 0x00000002de3d7223 */ /* 0x040fe2000001013d */
[----:B------:R-:W-:Y:S01]  /*200b0*/  I2FP.F32.S32 R4, R4 ;  /* 0x0000000400047245 */ /* 0x000fe20000201400 */
[C---:B------:R-:W-:Y:S01]  /*200c0*/  FFMA.FTZ R43, -R222.reuse, R5, R43 ;  /* 0x00000005de2b7223 */ /* 0x040fe2000001012b */
[--C-:B------:R-:W-:Y:S02]  /*200d0*/  IADD3 R7, PT, PT, R59, -0x89, -R0.reuse ;  /* 0xffffff773b077810 */ /* 0x100fe40007ffe800 */
[C---:B------:R-:W-:Y:S01]  /*200e0*/  IADD3 R3, PT, PT, R225.reuse, -0xa9, -R0 ;  /* 0xffffff57e1037810 */ /* 0x040fe20007ffe800 */
[C---:B------:R-:W-:Y:S01]  /*200f0*/  FFMA.FTZ R42, -R222.reuse, R4, R42 ;  /* 0x00000004de2a7223 */ /* 0x040fe2000001012a */
[----:B------:R-:W-:Y:S02]  /*20100*/  IABS R6, R6 ;  /* 0x0000000600067213 */ /* 0x000fe40000000000 */
[C-C-:B------:R-:W-:Y:S02]  /*20110*/  IADD3 R2, PT, PT, R225.reuse, -0xb0, -R0.reuse ;  /* 0xffffff50e1027810 */ /* 0x140fe40007ffe800 */
[--C-:B------:R-:W-:Y:S02]  /*20120*/  IADD3 R5, PT, PT, R225, -0xb1, -R0.reuse ;  /* 0xffffff4fe1057810 */ /* 0x100fe40007ffe800 */
[----:B------:R-:W-:Y:S02]  /*20130*/  IABS R7, R7 ;  /* 0x0000000700077213 */ /* 0x000fe40000000000 */
[----:B------:R-:W-:Y:S02]  /*20140*/  IABS R4, R3 ;  /* 0x0000000300047213 */ /* 0x000fe40000000000 */
[----:B------:R-:W-:Y:S02]  /*20150*/  I2FP.F32.S32 R6, R6 ;  /* 0x0000000600067245 */ /* 0x000fe40000201400 */
[----:B------:R-:W-:Y:S02]  /*20160*/  IABS R3, R2 ;  /* 0x0000000200037213 */ /* 0x000fe40000000000 */
[----:B------:R-:W-:Y:S01]  /*20170*/  IABS R2, R5 ;  /* 0x0000000500027213 */ /* 0x000fe20000000000 */
[----:B------:R-:W-:Y:S01]  /*20180*/  IMAD.MOV.U32 R5, RZ, RZ, R7 ;  /* 0x000000ffff057224 */ /* 0x000fe200078e0007 */
[----:B------:R-:W-:Y:S01]  /*20190*/  I2FP.F32.S32 R4, R4 ;  /* 0x0000000400047245 */ /* 0x000fe20000201400 */
[C---:B------:R-:W-:Y:S01]  /*201a0*/  FFMA.FTZ R35, -R222.reuse, R6, R35 ;  /* 0x00000006de237223 */ /* 0x040fe20000010123 */
[----:B------:R-:W-:Y:S02]  /*201b0*/  I2FP.F32.S32 R2, R2 ;  /* 0x0000000200027245 */ /* 0x000fe40000201400 */
[----:B------:R-:W-:Y:S01]  /*201c0*/  IADD3 R6, PT, PT, R59, -0x88, -R0 ;  /* 0xffffff783b067810 */ /* 0x000fe20007ffe800 */
[C---:B------:R-:W-:Y:S01]  /*201d0*/  FFMA.FTZ R22, -R222.reuse, R4, R244 ;  /* 0x00000004de167223 */ /* 0x040fe200000101f4 */
[----:B------:R-:W-:Y:S01]  /*201e0*/  I2FP.F32.S32 R5, R5 ;  /* 0x0000000500057245 */ /* 0x000fe20000201400 */
[----:B------:R-:W-:Y:S01]  /*201f0*/  FFMA.FTZ R17, -R222, R2, R86 ;  /* 0x00000002de117223 */ /* 0x000fe20000010156 */
[----:B------:R-:W-:Y:S01]  /*20200*/  I2FP.F32.S32 R3, R3 ;  /* 0x0000000300037245 */ /* 0x000fe20000201400 */
[----:B------:R-:W-:Y:S01]  /*20210*/  VIADD R86, R26, 0x31 ;  /* 0x000000311a567836 */ /* 0x000fe20000000000 */
[----:B------:R-:W-:Y:S01]  /*20220*/  IABS R6, R6 ;  /* 0x0000000600067213 */ /* 0x000fe20000000000 */
[C---:B------:R-:W-:Y:S01]  /*20230*/  FFMA.FTZ R10, -R222.reuse, R5, R102 ;  /* 0x00000005de0a7223 */ /* 0x040fe20000010166 */
[C---:B------:R-:W-:Y:S01]  /*20240*/  IADD3 R2, PT, PT, R225.reuse, -0xb8, -R0 ;  /* 0xffffff48e1027810 */ /* 0x040fe20007ffe800 */
[----:B------:R-:W-:Y:S01]  /*20250*/  IMAD.MOV.U32 R102, RZ, RZ, R18 ;  /* 0x000000ffff667224 */ /* 0x000fe200078e0012 */
[--C-:B------:R-:W-:Y:S01]  /*20260*/  IADD3 R4, PT, PT, R225, -0xb9, -R0.reuse ;  /* 0xffffff47e1047810 */ /* 0x100fe20007ffe800 */
[----:B------:R-:W-:Y:S01]  /*20270*/  FFMA.FTZ R18, -R222, R3, R87 ;  /* 0x00000003de127223 */ /* 0x000fe20000010157 */
[----:B------:R-:W-:Y:S01]  /*20280*/  FSEL R183, R47, -INF , P0 ;  /* 0xff8000002fb77808 */ /* 0x000fe20000000000 */
[C---:B------:R-:W-:Y:S01]  /*20290*/  VIADD R47, R26.reuse, 0xa0 ;  /* 0x000000a01a2f7836 */ /* 0x040fe20000000000 */
[----:B------:R-:W-:Y:S01]  /*202a0*/  I2FP.F32.S32 R6, R6 ;  /* 0x0000000600067245 */ /* 0x000fe20000201400 */
[----:B------:R-:W-:Y:S01]  /*202b0*/  VIADD R87, R26, 0x89 ;  /* 0x000000891a577836 */ /* 0x000fe20000000000 */
[----:B------:R-:W-:Y:S02]  /*202c0*/  ISETP.GE.AND P0, PT, R36, R226, PT ;  /* 0x000000e22400720c */ /* 0x000fe40003f06270 */
[----:B------:R-:W-:Y:S01]  /*202d0*/  IADD3 R7, PT, PT, R59, -0x98, -R0 ;  /* 0xffffff683b077810 */ /* 0x000fe20007ffe800 */
[----:B------:R-:W-:Y:S01]  /*202e0*/  FFMA.FTZ R11, -R222, R6, R112 ;  /* 0x00000006de0b7223 */ /* 0x000fe20000010170 */
[----:B------:R-:W-:Y:S02]  /*202f0*/  IABS R3, R2 ;  /* 0x0000000200037213 */ /* 0x000fe40000000000 */
[----:B------:R-:W-:Y:S02]  /*20300*/  IABS R2, R4 ;  /* 0x0000000400027213 */ /* 0x000fe40000000000 */
[----:B------:R-:W-:Y:S01]  /*20310*/  FSEL R215, R67, -INF , P0 ;  /* 0xff80000043d77808 */ /* 0x000fe20000000000 */
[----:B------:R-:W-:Y:S01]  /*20320*/  VIADD R67, R26, 0x99 ;  /* 0x000000991a437836 */ /* 0x000fe20000000000 */
[----:B------:R-:W-:Y:S02]  /*20330*/  IABS R4, R7 ;  /* 0x0000000700047213 */ /* 0x000fe40000000000 */
[----:B------:R-:W-:Y:S02]  /*20340*/  ISETP.GE.AND P0, PT, R86, R226, PT ;  /* 0x000000e25600720c */ /* 0x000fe40003f06270 */
[----:B------:R-:W-:Y:S02]  /*20350*/  IADD3 R6, PT, PT, R59, -0x90, -R0 ;  /* 0xffffff703b067810 */ /* 0x000fe40007ffe800 */
[----:B------:R-:W-:Y:S02]  /*20360*/  I2FP.F32.S32 R2, R2 ;  /* 0x0000000200027245 */ /* 0x000fe40000201400 */
[----:B------:R-:W-:Y:S02]  /*20370*/  I2FP.F32.S32 R3, R3 ;  /* 0x0000000300037245 */ /* 0x000fe40000201400 */
[----:B------:R-:W-:Y:S01]  /*20380*/  I2FP.F32.S32 R4, R4 ;  /* 0x0000000400047245 */ /* 0x000fe20000201400 */
[----:B------:R-:W-:Y:S01]  /*20390*/  FFMA.FTZ R15, -R222, R2, R88 ;  /* 0x00000002de0f7223 */ /* 0x000fe20000010158 */
[----:B------:R-:W-:Y:S01]  /*203a0*/  FSEL R189, R28, -INF , P0 ;  /* 0xff8000001cbd7808 */ /* 0x000fe20000000000 */
[C---:B------:R-:W-:Y:S01]  /*203b0*/  VIADD R28, R26.reuse, 0xa8 ;  /* 0x000000a81a1c7836 */ /* 0x040fe20000000000 */
[----:B------:R-:W-:Y:S01]  /*203c0*/  IABS R6, R6 ;  /* 0x0000000600067213 */ /* 0x000fe20000000000 */
[----:B------:R-:W-:Y:S01]  /*203d0*/  VIADD R88, R26, 0x88 ;  /* 0x000000881a587836 */ /* 0x000fe20000000000 */
[----:B------:R-:W-:Y:S01]  /*203e0*/  ISETP.GE.AND P0, PT, R107, R228, PT ;  /* 0x000000e46b00720c */ /* 0x000fe20003f06270 */
[----:B------:R-:W-:Y:S01]  /*203f0*/  FFMA.FTZ R16, -R222, R3, R90 ;  /* 0x00000003de107223 */ /* 0x000fe2000001015a */
[C---:B------:R-:W-:Y:S01]  /*20400*/  IADD3 R2, PT, PT, R225.reuse, -0xc0, -R0 ;  /* 0xffffff40e1027810 */ /* 0x040fe20007ffe800 */
[----:B------:R-:W-:Y:S01]  /*20410*/  VIADD R90, R26, 0x38 ;  /* 0x000000381a5a7836 */ /* 0x000fe20000000000 */
[----:B------:R-:W-:Y:S01]  /*20420*/  I2FP.F32.S32 R6, R6 ;  /* 0x0000000600067245 */ /* 0x000fe20000201400 */
[----:B------:R-:W-:Y:S01]  /*20430*/  FFMA.FTZ R32, -R222, R4, R32 ;  /* 0x00000004de207223 */ /* 0x000fe20000010120 */
[----:B------:R-:W-:Y:S02]  /*20440*/  FSEL R211, R30, -INF , P0 ;  /* 0xff8000001ed37808 */ /* 0x000fe40000000000 */
[----:B------:R-:W-:Y:S01]  /*20450*/  IADD3 R4, PT, PT, R225, -0xc1, -R0 ;  /* 0xffffff3fe1047810 */ /* 0x000fe20007ffe800 */
[----:B------:R-:W-:Y:S01]  /*20460*/  FFMA.FTZ R9, -R222, R6, R106 ;  /* 0x00000006de097223 */ /* 0x000fe2000001016a */
[----:B------:R-:W-:Y:S01]  /*20470*/  ISETP.GE.AND P0, PT, R108, R228, PT ;  /* 0x000000e46c00720c */ /* 0x000fe20003f06270 */
[----:B------:R-:W-:Y:S01]  /*20480*/  VIADD R106, R26, 0x39 ;  /* 0x000000391a6a7836 */ /* 0x000fe20000000000 */
[----:B------:R-:W-:Y:S02]  /*20490*/  IADD3 R7, PT, PT, R59, -0xa1, -R0 ;  /* 0xffffff5f3b077810 */ /* 0x000fe40007ffe800 */
[----:B------:R-:W-:Y:S02]  /*204a0*/  IABS R3, R2 ;  /* 0x0000000200037213 */ /* 0x000fe40000000000 */
[----:B------:R-:W-:Y:S02]  /*204b0*/  IABS R2, R4 ;  /* 0x0000000400027213 */ /* 0x000fe40000000000 */
[----:B------:R-:W-:Y:S01]  /*204c0*/  FSEL R210, R46, -INF , P0 ;  /* 0xff8000002ed27808 */ /* 0x000fe20000000000 */
[----:B------:R-:W-:Y:S01]  /*204d0*/  VIADD R46, R26, 0xa1 ;  /* 0x000000a11a2e7836 */ /* 0x000fe20000000000 */
[----:B------:R-:W-:Y:S02]  /*204e0*/  IABS R4, R7 ;  /* 0x0000000700047213 */ /* 0x000fe40000000000 */
[----:B------:R-:W-:Y:S02]  /*204f0*/  I2FP.F32.S32 R3, R3 ;  /* 0x0000000300037245 */ /* 0x000fe40000201400 */
[----:B------:R-:W-:Y:S02]  /*20500*/  ISETP.GE.AND P0, PT, R90, R226, PT ;  /* 0x000000e25a00720c */ /* 0x000fe40003f06270 */
[----:B------:R-:W-:Y:S01]  /*20510*/  I2FP.F32.S32 R4, R4 ;  /* 0x0000000400047245 */ /* 0x000fe20000201400 */
[----:B------:R-:W-:Y:S01]  /*20520*/  FFMA.FTZ R14, -R222, R3, R100 ;  /* 0x00000003de0e7223 */ /* 0x000fe20000010164 */
[----:B------:R-:W-:Y:S01]  /*20530*/  FSEL R191, R191, -INF , P0 ;  /* 0xff800000bfbf7808 */ /* 0x000fe20000000000 */
[----:B------:R-:W-:Y:S01]  /*20540*/  VIADD R100, R26, 0x40 ;  /* 0x000000401a647836 */ /* 0x000fe20000000000 */
[----:B------:R-:W-:Y:S01]  /*20550*/  ISETP.GE.AND P0, PT, R106, R226, PT ;  /* 0x000000e26a00720c */ /* 0x000fe20003f06270 */
[----:B------:R-:W-:Y:S01]  /*20560*/  FFMA.FTZ R21, -R222, R4, R21 ;  /* 0x00000004de157223 */ /* 0x000fe20000010115 */
[----:B------:R-:W-:Y:S02]  /*20570*/  IADD3 R3, PT, PT, R225, -0xc8, -R0 ;  /* 0xffffff38e1037810 */ /* 0x000fe40007ffe800 */
[----:B------:R-:W-:Y:S02]  /*20580*/  FSEL R193, R193, -INF , P0 ;  /* 0xff800000c1c17808 */ /* 0x000fe40000000000 */
[----:B------:R-:W-:Y:S02]  /*20590*/  IABS R4, R3 ;  /* 0x0000000300047213 */ /* 0x000fe40000000000 */
[----:B------:R-:W-:Y:S02]  /*205a0*/  ISETP.GE.AND P0, PT, R110, R228, PT ;  /* 0x000000e46e00720c */ /* 0x000fe40003f06270 */
[----:B------:R-:W-:Y:S02]  /*205b0*/  I2FP.F32.S32 R4, R4 ;  /* 0x0000000400047245 */ /* 0x000fe40000201400 */
[----:B------:R-:W-:Y:S01]  /*205c0*/  FSEL R112, R20, -INF , P0 ;  /* 0xff80000014707808 */ /* 0x000fe20000000000 */
[----:B------:R-:W-:Y:S01]  /*205d0*/  VIADD R20, R26, 0xa9 ;  /* 0x000000a91a147836 */ /* 0x000fe20000000000 */
[----:B------:R-:W-:Y:S01]  /*205e0*/  I2FP.F32.S32 R2, R2 ;  /* 0x0000000200027245 */ /* 0x000fe20000201400 */
[----:B------:R-:W-:Y:S01]  /*205f0*/  FFMA.FTZ R24, -R222, R4, R104 ;  /* 0x00000004de187223 */ /* 0x000fe20000010168 */
[----:B------:R-:W-:Y:S01]  /*20600*/  ISETP.GE.AND P0, PT, R113, R228, PT ;  /* 0x000000e47100720c */ /* 0x000fe20003f06270 */
[----:B------:R-:W-:Y:S01]  /*20610*/  VIADD R104, R26, 0x41 ;  /* 0x000000411a687836 */ /* 0x000fe20000000000 */
[--C-:B------:R-:W-:Y:S01]  /*20620*/  IADD3 R6, PT, PT, R59, -0x99, -R0.reuse ;  /* 0xffffff673b067810 */ /* 0x100fe20007ffe800 */
[----:B------:R-:W-:Y:S01]  /*20630*/  FFMA.FTZ R57, -R222, R2, R57 ;  /* 0x00000002de397223 */ /* 0x000fe20000010139 */
[----:B------:R-:W-:Y:S02]  /*20640*/  FSEL R123, R25, -INF , P0 ;  /* 0xff800000197b7808 */ /* 0x000fe40000000000 */
[----:B------:R-:W-:Y:S02]  /*20650*/  ISETP.GE.AND P0, PT, R100, R226, PT ;  /* 0x000000e26400720c */ /* 0x000fe40003f06270 */
[----:B------:R-:W-:Y:S02]  /*20660*/  IADD3 R2, PT, PT, R225, -0xc9, -R0 ;  /* 0xffffff37e1027810 */ /* 0x000fe40007ffe800 */
[----:B------:R-:W-:Y:S01]  /*20670*/  FSEL R205, R27, -INF , P0 ;  /* 0xff8000001bcd7808 */ /* 0x000fe20000000000 */
[----:B------:R-:W-:Y:S01]  /*20680*/  VIADD R27, R26, 0xb9 ;  /* 0x000000b91a1b7836 */ /* 0x000fe20000000000 */
[----:B------:R-:W-:Y:S02]  /*20690*/  IABS R3, R2 ;  /* 0x0000000200037213 */ /* 0x000fe40000000000 */
[----:B------:R-:W-:Y:S02]  /*206a0*/  ISETP.GE.AND P0, PT, R104, R226, PT ;  /* 0x000000e26800720c */ /* 0x000fe40003f06270 */
[----:B------:R-:W-:Y:S02]  /*206b0*/  I2FP.F32.S32 R3, R3 ;  /* 0x0000000300037245 */ /* 0x000fe40000201400 */
[----:B------:R-:W-:Y:S02]  /*206c0*/  FSEL R206, R206, -INF , P0 ;  /* 0xff800000cece7808 */ /* 0x000fe40000000000 */
[----:B------:R-:W-:Y:S01]  /*206d0*/  ISETP.GE.AND P0, PT, R111, R228, PT ;  /* 0x000000e46f00720c */ /* 0x000fe20003f06270 */
[----:B------:R-:W-:Y:S01]  /*206e0*/  FFMA.FTZ R23, -R222, R3, R98 ;  /* 0x00000003de177223 */ /* 0x000fe20000010162 */
[----:B------:R-:W-:Y:S01]  /*206f0*/  IABS R6, R6 ;  /* 0x0000000600067213 */ /* 0x000fe20000000000 */
[C---:B------:R-:W-:Y:S01]  /*20700*/  VIADD R98, R26.reuse, 0x48 ;  /* 0x000000481a627836 */ /* 0x040fe20000000000 */
[----:B------:R-:W-:Y:S02]  /*20710*/  FSEL R175, R175, -INF , P0 ;  /* 0xff800000afaf7808 */ /* 0x000fe40000000000 */
[----:B------:R-:W-:Y:S02]  /*20720*/  ISETP.GE.AND P0, PT, R119, R228, PT ;  /* 0x000000e47700720c */ /* 0x000fe40003f06270 */
[----:B------:R-:W-:Y:S02]  /*20730*/  IADD3 R5, PT, PT, R59, -0x91, -R0 ;  /* 0xffffff6f3b057810 */ /* 0x000fe40007ffe800 */
[----:B------:R-:W-:Y:S01]  /*20740*/  FSEL R176, R13, -INF , P0 ;  /* 0xff8000000db07808 */ /* 0x000fe20000000000 */
[----:B------:R-:W-:Y:S01]  /*20750*/  VIADD R13, R26, 0xb1 ;  /* 0x000000b11a0d7836 */ /* 0x000fe20000000000 */
[----:B------:R-:W-:Y:S02]  /*20760*/  ISETP.GE.AND P0, PT, R98, R226, PT ;  /* 0x000000e26200720c */ /* 0x000fe40003f06270 */
[----:B------:R-:W-:Y:S02]  /*20770*/  I2FP.F32.S32 R6, R6 ;  /* 0x0000000600067245 */ /* 0x000fe40000201400 */
[----:B------:R-:W-:Y:S01]  /*20780*/  FSEL R207, R19, -INF , P0 ;  /* 0xff80000013cf7808 */ /* 0x000fe20000000000 */
[----:B------:R-:W-:Y:S01]  /*20790*/  VIADD R19, R26, 0xb8 ;  /* 0x000000b81a137836 */ /* 0x000fe20000000000 */
[----:B------:R-:W-:Y:S01]  /*207a0*/  ISETP.GE.AND P0, PT, R101, R226, PT ;  /* 0x000000e26500720c */ /* 0x000fe20003f06270 */
[----:B------:R-:W-:Y:S01]  /*207b0*/  FFMA.FTZ R12, -R222, R6, R102 ;  /* 0x00000006de0c7223 */ /* 0x000fe20000010166 */
[----:B------:R-:W-:Y:S01]  /*207c0*/  IABS R5, R5 ;  /* 0x0000000500057213 */ /* 0x000fe20000000000 */
[----:B------:R-:W-:Y:S01]  /*207d0*/  VIADD R102, R26, 0x50 ;  /* 0x000000501a667836 */ /* 0x000fe20000000000 */
[----:B------:R-:W-:Y:S02]  /*207e0*/  FSEL R209, R209, -INF , P0 ;  /* 0xff800000d1d17808 */ /* 0x000fe40000000000 */
[----:B------:R-:W-:Y:S02]  /*207f0*/  ISETP.GE.AND P0, PT, R118, R228, PT ;  /* 0x000000e47600720c */ /* 0x000fe40003f06270 */
[C---:B------:R-:W-:Y:S02]  /*20800*/  ISETP.GE.AND P4, PT, R120.reuse, R226, PT ;  /* 0x000000e27800720c */ /* 0x040fe40003f86270 */
[----:B------:R-:W-:Y:S02]  /*20810*/  I2FP.F32.S32 R5, R5 ;  /* 0x0000000500057245 */ /* 0x000fe40000201400 */
[----:B------:R-:W-:Y:S02]  /*20820*/  FSEL R177, R177, -INF , P0 ;  /* 0xff800000b1b17808 */ /* 0x000fe40000000000 */
[----:B------:R-:W-:Y:S02]  /*20830*/  ISETP.GE.AND P0, PT, R120, R228, PT ;  /* 0x000000e47800720c */ /* 0x000fe40003f06270 */
[----:B------:R-:W-:Y:S01]  /*20840*/  FSEL R171, R8, -INF , P4 ;  /* 0xff80000008ab7808 */ /* 0x000fe20002000000 */
[----:B------:R-:W-:Y:S01]  /*20850*/  FFMA.FTZ R8, -R222, R5, R103 ;  /* 0x00000005de087223 */ /* 0x000fe20000010167 */
[----:B------:R-:W-:Y:S01]  /*20860*/  FSEL R179, R179, -INF , P0 ;  /* 0xff800000b3b37808 */ /* 0x000fe20000000000 */
[----:B------:R-:W-:Y:S01]  /*20870*/  VIADD R103, R26, 0x51 ;  /* 0x000000511a677836 */ /* 0x000fe20000000000 */
[-C--:B------:R-:W-:Y:S02]  /*20880*/  ISETP.GE.AND P0, PT, R102, R226.reuse, PT ;  /* 0x000000e26600720c */ /* 0x080fe40003f06270 */
[--C-:B------:R-:W-:Y:S02]  /*20890*/  IADD3 R5, PT, PT, R59, -0xa0, -R0.reuse ;  /* 0xffffff603b057810 */ /* 0x100fe40007ffe800 */
[----:B------:R-:W-:Y:S02]  /*208a0*/  FSEL R208, R208, -INF , P0 ;  /* 0xff800000d0d07808 */ /* 0x000fe40000000000 */
[----:B------:R-:W-:Y:S02]  /*208b0*/  ISETP.GE.AND P0, PT, R103, R226, PT ;  /* 0x000000e26700720c */ /* 0x000fe40003f06270 */
[----:B------:R-:W-:Y:S02]  /*208c0*/  IABS R5, R5 ;  /* 0x0000000500057213 */ /* 0x000fe40000000000 */
[----:B------:R-:W-:Y:S02]  /*208d0*/  FSEL R204, R204, -INF , P0 ;  /* 0xff800000cccc7808 */ /* 0x000fe40000000000 */
[-C--:B------:R-:W-:Y:S02]  /*208e0*/  ISETP.GE.AND P0, PT, R36, R228.reuse, PT ;  /* 0x000000e42400720c */ /* 0x080fe40003f06270 */
[----:B------:R-:W-:Y:S02]  /*208f0*/  I2FP.F32.S32 R5, R5 ;  /* 0x0000000500057245 */ /* 0x000fe40000201400 */
[----:B------:R-:W-:Y:S02]  /*20900*/  FSEL R195, R195, -INF , P0 ;  /* 0xff800000c3c37808 */ /* 0x000fe40000000000 */
[----:B------:R-:W-:Y:S01]  /*20910*/  ISETP.GE.AND P0, PT, R86, R228, PT ;  /* 0x000000e45600720c */ /* 0x000fe20003f06270 */
[----:B------:R-:W-:Y:S01]  /*20920*/  FFMA.FTZ R45, -R222, R5, R45 ;  /* 0x00000005de2d7223 */ /* 0x000fe2000001012d */
[----:B------:R-:W-:Y:S02]  /*20930*/  IADD3 R5, PT, PT, R225, -0xd0, -R0 ;  /* 0xffffff30e1057810 */ /* 0x000fe40007ffe800 */
[----:B------:R-:W-:Y:S02]  /*20940*/  FSEL R198, R198, -INF , P0 ;  /* 0xff800000c6c67808 */ /* 0x000fe40000000000 */
[-C--:B------:R-:W-:Y:S02]  /*20950*/  ISETP.GE.AND P0, PT, R201, R226.reuse, PT ;  /* 0x000000e2c900720c */ /* 0x080fe40003f06270 */
[----:B------:R-:W-:Y:S02]  /*20960*/  IABS R2, R5 ;  /* 0x0000000500027213 */ /* 0x000fe40000000000 */
[----:B------:R-:W-:Y:S02]  /*20970*/  FSEL R203, R203, -INF , P0 ;  /* 0xff800000cbcb7808 */ /* 0x000fe40000000000 */
[----:B------:R-:W-:Y:S02]  /*20980*/  ISETP.GE.AND P0, PT, R200, R226, PT ;  /* 0x000000e2c800720c */ /* 0x000fe40003f06270 */
[----:B------:R-:W-:Y:S02]  /*20990*/  I2FP.F32.S32 R2, R2 ;  /* 0x0000000200027245 */ /* 0x000fe40000201400 */
[----:B------:R-:W-:Y:S02]  /*209a0*/  FSEL R202, R202, -INF , P0 ;  /* 0xff800000caca7808 */ /* 0x000fe40000000000 */
[----:B------:R-:W-:Y:S01]  /*209b0*/  ISETP.GE.AND P0, PT, R90, R228, PT ;  /* 0x000000e45a00720c */ /* 0x000fe20003f06270 */
[----:B------:R-:W-:Y:S01]  /*209c0*/  FFMA.FTZ R34, -R222, R2, R34 ;  /* 0x00000002de227223 */ /* 0x000fe20000010122 */
[--C-:B------:R-:W-:Y:S02]  /*209d0*/  IADD3 R7, PT, PT, R59, -0xa9, -R0.reuse ;  /* 0xffffff573b077810 */ /* 0x100fe40007ffe800 */
[----:B------:R-:W-:Y:S02]  /*209e0*/  FSEL R197, R197, -INF , P0 ;  /* 0xff800000c5c57808 */ /* 0x000fe40000000000 */
[----:B------:R-:W-:Y:S02]  /*209f0*/  ISETP.GE.AND P0, PT, R106, R228, PT ;  /* 0x000000e46a00720c */ /* 0x000fe40003f06270 */
[----:B------:R-:W-:Y:S02]  /*20a00*/  IABS R7, R7 ;  /* 0x0000000700077213 */ /* 0x000fe40000000000 */
[----:B------:R-:W-:Y:S02]  /*20a10*/  FSEL R196, R196, -INF , P0 ;  /* 0xff800000c4c47808 */ /* 0x000fe40000000000 */
[-C--:B------:R-:W-:Y:S01]  /*20a20*/  ISETP.GE.AND P0, PT, R188, R226.reuse, PT ;  /* 0x000000e2bc00720c */ /* 0x080fe20003f06270 */
[----:B------:R-:W-:Y:S01]  /*20a30*/  IMAD.MOV.U32 R5, RZ, RZ, R7 ;  /* 0x000000ffff057224 */ /* 0x000fe200078e0007 */
[--C-:B------:R-:W-:Y:S02]  /*20a40*/  IADD3 R2, PT, PT, R225, -0xd1, -R0.reuse ;  /* 0xffffff2fe1027810 */ /* 0x100fe40007ffe800 */
[----:B------:R-:W-:Y:S02]  /*20a50*/  FSEL R199, R199, -INF , P0 ;  /* 0xff800000c7c77808 */ /* 0x000fe40000000000 */
[----:B------:R-:W-:Y:S02]  /*20a60*/  ISETP.GE.AND P0, PT, R187, R226, PT ;  /* 0x000000e2bb00720c */ /* 0x000fe40003f06270 */
[C-C-:B------:R-:W-:Y:S02]  /*20a70*/  IADD3 R4, PT, PT, R59.reuse, -0xb0, -R0.reuse ;  /* 0xffffff503b047810 */ /* 0x140fe40007ffe800 */
[----:B------:R-:W-:Y:S02]  /*20a80*/  FSEL R194, R194, -INF , P0 ;  /* 0xff800000c2c27808 */ /* 0x000fe40000000000 */
[-C--:B------:R-:W-:Y:S02]  /*20a90*/  ISETP.GE.AND P0, PT, R100, R228.reuse, PT ;  /* 0x000000e46400720c */ /* 0x080fe40003f06270 */
[----:B------:R-:W-:Y:S02]  /*20aa0*/  IADD3 R3, PT, PT, R59, -0xb1, -R0 ;  /* 0xffffff4f3b037810 */ /* 0x000fe40007ffe800 */
[----:B------:R-:W-:Y:S02]  /*20ab0*/  FSEL R192, R192, -INF , P0 ;  /* 0xff800000c0c07808 */ /* 0x000fe40000000000 */
[----:B------:R-:W-:Y:S02]  /*20ac0*/  ISETP.GE.AND P0, PT, R104, R228, PT ;  /* 0x000000e46800720c */ /* 0x000fe40003f06270 */
[----:B------:R-:W-:Y:S02]  /*20ad0*/  IABS R2, R2 ;  /* 0x0000000200027213 */ /* 0x000fe40000000000 */
        /* <DEDUP_REMOVED lines=8> */
[----:B------:R-:W-:Y:S02]  /*20b60*/  I2FP.F32.S32 R2, R2 ;  /* 0x0000000200027245 */ /* 0x000fe40000201400 */
[----:B------:R-:W-:Y:S02]  /*20b70*/  FSEL R181, R181, -INF , P0 ;  /* 0xff800000b5b57808 */ /* 0x000fe40000000000 */
[----:B------:R-:W-:Y:S01]  /*20b80*/  ISETP.GE.AND P0, PT, R101, R228, PT ;  /* 0x000000e46500720c */ /* 0x000fe20003f06270 */
[----:B------:R-:W-:Y:S01]  /*20b90*/  FFMA.FTZ R76, -R222, R2, R76 ;  /* 0x00000002de4c7223 */ /* 0x000fe2000001014c */
[----:B------:R-:W-:Y:S02]  /*20ba0*/  I2FP.F32.S32 R4, R4 ;  /* 0x0000000400047245 */ /* 0x000fe40000201400 */
[----:B------:R-:W-:Y:S02]  /*20bb0*/  FSEL R180, R180, -INF , P0 ;  /* 0xff800000b4b47808 */ /* 0x000fe40000000000 */
[----:B------:R-:W-:Y:S01]  /*20bc0*/  ISETP.GE.AND P0, PT, R173, R226, PT ;  /* 0x000000e2ad00720c */ /* 0x000fe20003f06270 */
[----:B------:R-:W-:Y:S01]  /*20bd0*/  FFMA.FTZ R39, -R222, R4, R39 ;  /* 0x00000004de277223 */ /* 0x000fe20000010127 */
[----:B------:R-:W-:Y:S02]  /*20be0*/  I2FP.F32.S32 R5, R5 ;  /* 0x0000000500057245 */ /* 0x000fe40000201400 */
[----:B------:R-:W-:Y:S02]  /*20bf0*/  FSEL R178, R178, -INF , P0 ;  /* 0xff800000b2b27808 */ /* 0x000fe40000000000 */
[----:B------:R-:W-:Y:S01]  /*20c00*/  I2FP.F32.S32 R3, R3 ;  /* 0x0000000300037245 */ /* 0x000fe20000201400 */
[----:B------:R-:W-:Y:S01]  /*20c10*/  FFMA.FTZ R33, -R222, R5, R33 ;  /* 0x00000005de217223 */ /* 0x000fe20000010121 */
[----:B------:R-:W-:Y:S02]  /*20c20*/  ISETP.GE.AND P0, PT, R172, R226, PT ;  /* 0x000000e2ac00720c */ /* 0x000fe40003f06270 */
[C-C-:B------:R-:W-:Y:S01]  /*20c30*/  IADD3 R2, PT, PT, R225.reuse, -0xd8, -R0.reuse ;  /* 0xffffff28e1027810 */ /* 0x140fe20007ffe800 */
[----:B------:R-:W-:Y:S01]  /*20c40*/  FFMA.FTZ R41, -R222, R3, R41 ;  /* 0x00000003de297223 */ /* 0x000fe20000010129 */
[--C-:B------:R-:W-:Y:S02]  /*20c50*/  IADD3 R4, PT, PT, R225, -0xd9, -R0.reuse ;  /* 0xffffff27e1047810 */ /* 0x100fe40007ffe800 */
[--C-:B------:R-:W-:Y:S02]  /*20c60*/  IADD3 R5, PT, PT, R59, -0xb8, -R0.reuse ;  /* 0xffffff483b057810 */ /* 0x100fe40007ffe800 */
[----:B------:R-:W-:Y:S02]  /*20c70*/  FSEL R174, R174, -INF , P0 ;  /* 0xff800000aeae7808 */ /* 0x000fe40000000000 */
[----:B------:R-:W-:Y:S02]  /*20c80*/  ISETP.GE.AND P0, PT, R102, R228, PT ;  /* 0x000000e46600720c */ /* 0x000fe40003f06270 */
[----:B------:R-:W-:Y:S02]  /*20c90*/  IABS R3, R2 ;  /* 0x0000000200037213 */ /* 0x000fe40000000000 */
[----:B------:R-:W-:Y:S02]  /*20ca0*/  IABS R2, R4 ;  /* 0x0000000400027213 */ /* 0x000fe40000000000 */
[----:B------:R-:W-:Y:S02]  /*20cb0*/  IABS R4, R5 ;  /* 0x0000000500047213 */ /* 0x000fe40000000000 */
[----:B------:R-:W-:Y:S02]  /*20cc0*/  FSEL R131, R131, -INF , P0 ;  /* 0xff80000083837808 */ /* 0x000fe40000000000 */
[----:B------:R-:W-:Y:S02]  /*20cd0*/  ISETP.GE.AND P0, PT, R103, R228, PT ;  /* 0x000000e46700720c */ /* 0x000fe40003f06270 */
[----:B------:R-:W-:Y:S02]  /*20ce0*/  I2FP.F32.S32 R2, R2 ;  /* 0x0000000200027245 */ /* 0x000fe40000201400 */
[----:B------:R-:W-:Y:S02]  /*20cf0*/  I2FP.F32.S32 R4, R4 ;  /* 0x0000000400047245 */ /* 0x000fe40000201400 */
[----:B------:R-:W-:Y:S01]  /*20d00*/  IADD3 R5, PT, PT, R59, -0xb9, -R0 ;  /* 0xffffff473b057810 */ /* 0x000fe20007ffe800 */
[----:B------:R-:W-:Y:S01]  /*20d10*/  FFMA.FTZ R50, -R222, R2, R50 ;  /* 0x00000002de327223 */ /* 0x000fe20000010132 */
[----:B------:R-:W-:Y:S01]  /*20d20*/  FSEL R130, R130, -INF , P0 ;  /* 0xff80000082827808 */ /* 0x000fe20000000000 */
[C---:B------:R-:W-:Y:S01]  /*20d30*/  FFMA.FTZ R54, -R222.reuse, R4, R54 ;  /* 0x00000004de367223 */ /* 0x040fe20000010136 */
[----:B------:R-:W-:Y:S02]  /*20d40*/  I2FP.F32.S32 R3, R3 ;  /* 0x0000000300037245 */ /* 0x000fe40000201400 */
[-C--:B------:R-:W-:Y:S02]  /*20d50*/  ISETP.GE.AND P0, PT, R117, R226.reuse, PT ;  /* 0x000000e27500720c */ /* 0x080fe40003f06270 */
[C---:B------:R-:W-:Y:S01]  /*20d60*/  IADD3 R2, PT, PT, R225.reuse, -0xe0, -R0 ;  /* 0xffffff20e1027810 */ /* 0x040fe20007ffe800 */
[----:B------:R-:W-:Y:S01]  /*20d70*/  FFMA.FTZ R44, -R222, R3, R44 ;  /* 0x00000003de2c7223 */ /* 0x000fe2000001012c */
[----:B------:R-:W-:Y:S02]  /*20d80*/  IADD3 R4, PT, PT, R225, -0xe1, -R0 ;  /* 0xffffff1fe1047810 */ /* 0x000fe40007ffe800 */
[----:B------:R-:W-:Y:S02]  /*20d90*/  IABS R5, R5 ;  /* 0x0000000500057213 */ /* 0x000fe40000000000 */
[----:B------:R-:W-:Y:S02]  /*20da0*/  FSEL R168, R168, -INF , P0 ;  /* 0xff800000a8a87808 */ /* 0x000fe40000000000 */
[----:B------:R-:W-:Y:S02]  /*20db0*/  ISETP.GE.AND P0, PT, R116, R226, PT ;  /* 0x000000e27400720c */ /* 0x000fe40003f06270 */
[----:B------:R-:W-:Y:S02]  /*20dc0*/  IABS R3, R2 ;  /* 0x0000000200037213 */ /* 0x000fe40000000000 */
[----:B------:R-:W-:Y:S01]  /*20dd0*/  IABS R2, R4 ;  /* 0x0000000400027213 */ /* 0x000fe20000000000 */
[----:B------:R-:W-:Y:S01]  /*20de0*/  IMAD.MOV.U32 R4, RZ, RZ, R5 ;  /* 0x000000ffff047224 */ /* 0x000fe200078e0005 */
[----:B------:R-:W-:Y:S02]  /*20df0*/  FSEL R129, R129, -INF , P0 ;  /* 0xff80000081817808 */ /* 0x000fe40000000000 */
[----:B------:R-:W-:Y:S02]  /*20e00*/  ISETP.GE.AND P0, PT, R201, R228, PT ;  /* 0x000000e4c900720c */ /* 0x000fe40003f06270 */
[----:B------:R-:W-:Y:S02]  /*20e10*/  I2FP.F32.S32 R2, R2 ;  /* 0x0000000200027245 */ /* 0x000fe40000201400 */
[----:B------:R-:W-:Y:S02]  /*20e20*/  I2FP.F32.S32 R4, R4 ;  /* 0x0000000400047245 */ /* 0x000fe40000201400 */
[----:B------:R-:W-:Y:S01]  /*20e30*/  FSEL R127, R127, -INF , P0 ;  /* 0xff8000007f7f7808 */ /* 0x000fe20000000000 */
[----:B------:R-:W-:Y:S01]  /*20e40*/  FFMA.FTZ R66, -R222, R2, R66 ;  /* 0x00000002de427223 */ /* 0x000fe20000010142 */
[----:B------:R-:W-:Y:S01]  /*20e50*/  ISETP.GE.AND P0, PT, R200, R228, PT ;  /* 0x000000e4c800720c */ /* 0x000fe20003f06270 */
[C---:B------:R-:W-:Y:S01]  /*20e60*/  FFMA.FTZ R58, -R222.reuse, R4, R58 ;  /* 0x00000004de3a7223 */ /* 0x040fe2000001013a */
[----:B------:R-:W-:Y:S02]  /*20e70*/  I2FP.F32.S32 R3, R3 ;  /* 0x0000000300037245 */ /* 0x000fe40000201400 */
[--C-:B------:R-:W-:Y:S02]  /*20e80*/  IADD3 R2, PT, PT, R225, -0xe8, -R0.reuse ;  /* 0xffffff18e1027810 */ /* 0x100fe40007ffe800 */
[----:B------:R-:W-:Y:S01]  /*20e90*/  IADD3 R4, PT, PT, R59, -0xc0, -R0 ;  /* 0xffffff403b047810 */ /* 0x000fe20007ffe800 */
[----:B------:R-:W-:Y:S01]  /*20ea0*/  FFMA.FTZ R64, -R222, R3, R64 ;  /* 0x00000003de407223 */ /* 0x000fe20000010140 */
[----:B------:R-:W-:Y:S02]  /*20eb0*/  FSEL R109, R109, -INF , P0 ;  /* 0xff8000006d6d7808 */ /* 0x000fe40000000000 */
[----:B------:R-:W-:Y:S02]  /*20ec0*/  ISETP.GE.AND P0, PT, R115, R226, PT ;  /* 0x000000e27300720c */ /* 0x000fe40003f06270 */
[----:B------:R-:W-:Y:S02]  /*20ed0*/  IADD3 R3, PT, PT, R59, -0xc1, -R0 ;  /* 0xffffff3f3b037810 */ /* 0x000fe40007ffe800 */
[----:B------:R-:W-:Y:S02]  /*20ee0*/  IABS R2, R2 ;  /* 0x0000000200027213 */ /* 0x000fe40000000000 */
[----:B------:R-:W-:Y:S02]  /*20ef0*/  IABS R4, R4 ;  /* 0x0000000400047213 */ /* 0x000fe40000000000 */
[----:B------:R-:W-:Y:S02]  /*20f00*/  FSEL R105, R105, -INF , P0 ;  /* 0xff80000069697808 */ /* 0x000fe40000000000 */
[----:B------:R-:W-:Y:S02]  /*20f10*/  ISETP.GE.AND P0, PT, R114, R226, PT ;  /* 0x000000e27200720c */ /* 0x000fe40003f06270 */
[----:B------:R-:W-:Y:S02]  /*20f20*/  IABS R3, R3 ;  /* 0x0000000300037213 */ /* 0x000fe40000000000 */
[----:B------:R-:W-:Y:S02]  /*20f30*/  I2FP.F32.S32 R2, R2 ;  /* 0x0000000200027245 */ /* 0x000fe40000201400 */
[----:B------:R-:W-:Y:S02]  /*20f40*/  I2FP.F32.S32 R4, R4 ;  /* 0x0000000400047245 */ /* 0x000fe40000201400 */
[----:B------:R-:W-:Y:S01]  /*20f50*/  FSEL R99, R99, -INF , P0 ;  /* 0xff80000063637808 */ /* 0x000fe20000000000 */
[C---:B------:R-:W-:Y:S01]  /*20f60*/  FFMA.FTZ R79, -R222.reuse, R2, R79 ;  /* 0x00000002de4f7223 */ /* 0x040fe2000001014f */
[----:B------:R-:W-:Y:S01]  /*20f70*/  I2FP.F32.S32 R3, R3 ;  /* 0x0000000300037245 */ /* 0x000fe20000201400 */
[----:B------:R-:W-:Y:S01]  /*20f80*/  FFMA.FTZ R72, -R222, R4, R72 ;  /* 0x00000004de487223 */ /* 0x000fe20000010148 */
[-C--:B------:R-:W-:Y:S02]  /*20f90*/  ISETP.GE.AND P0, PT, R188, R228.reuse, PT ;  /* 0x000000e4bc00720c */ /* 0x080fe40003f06270 */
[----:B------:R-:W-:Y:S01]  /*20fa0*/  IADD3 R2, PT, PT, R225, -0xe9, -R0 ;  /* 0xffffff17e1027810 */ /* 0x000fe20007ffe800 */
[----:B------:R-:W-:Y:S01]  /*20fb0*/  FFMA.FTZ R74, -R222, R3, R74 ;  /* 0x00000003de4a7223 */ /* 0x000fe2000001014a */
[--C-:B------:R-:W-:Y:S02]  /*20fc0*/  IADD3 R4, PT, PT, R59, -0xc8, -R0.reuse ;  /* 0xffffff383b047810 */ /* 0x100fe40007ffe800 */
[----:B------:R-:W-:Y:S02]  /*20fd0*/  FSEL R97, R97, -INF , P0 ;  /* 0xff80000061617808 */ /* 0x000fe40000000000 */
[----:B------:R-:W-:Y:S02]  /*20fe0*/  ISETP.GE.AND P0, PT, R187, R228, PT ;  /* 0x000000e4bb00720c */ /* 0x000fe40003f06270 */
[----:B------:R-:W-:Y:S02]  /*20ff0*/  IADD3 R3, PT, PT, R59, -0xc9, -R0 ;  /* 0xffffff373b037810 */ /* 0x000fe40007ffe800 */
[----:B------:R-:W-:Y:S02]  /*21000*/  IABS R2, R2 ;  /* 0x0000000200027213 */ /* 0x000fe40000000000 */
[----:B------:R-:W-:Y:S02]  /*21010*/  IABS R4, R4 ;  /* 0x0000000400047213 */ /* 0x000fe40000000000 */
[----:B------:R-:W-:Y:S02]  /*21020*/  FSEL R93, R93, -INF , P0 ;  /* 0xff8000005d5d7808 */ /* 0x000fe40000000000 */
[----:B------:R-:W-:Y:S02]  /*21030*/  IABS R3, R3 ;  /* 0x0000000300037213 */ /* 0x000fe40000000000 */
[----:B------:R-:W-:Y:S02]  /*21040*/  I2FP.F32.S32 R2, R2 ;  /* 0x0000000200027245 */ /* 0x000fe40000201400 */
[----:B------:R-:W-:Y:S02]  /*21050*/  ISETP.GE.AND P0, PT, R88, R226, PT ;  /* 0x000000e25800720c */ /* 0x000fe40003f06270 */
[----:B------:R-:W-:Y:S01]  /*21060*/  I2FP.F32.S32 R4, R4 ;  /* 0x0000000400047245 */ /* 0x000fe20000201400 */
[C---:B------:R-:W-:Y:S01]  /*21070*/  FFMA.FTZ R82, -R222.reuse, R2, R82 ;  /* 0x00000002de527223 */ /* 0x040fe20000010152 */
[----:B------:R-:W-:Y:S02]  /*21080*/  I2FP.F32.S32 R3, R3 ;  /* 0x0000000300037245 */ /* 0x000fe40000201400 */
[----:B------:R-:W-:Y:S01]  /*21090*/  FSEL R89, R89, -INF , P0 ;  /* 0xff80000059597808 */ /* 0x000fe20000000000 */
[C---:B------:R-:W-:Y:S01]  /*210a0*/  FFMA.FTZ R91, -R222.reuse, R4, R91 ;  /* 0x00000004de5b7223 */ /* 0x040fe2000001015b */
[----:B------:R-:W-:Y:S01]  /*210b0*/  ISETP.GE.AND P0, PT, R87, R226, PT ;  /* 0x000000e25700720c */ /* 0x000fe20003f06270 */
[----:B------:R-:W-:Y:S01]  /*210c0*/  FFMA.FTZ R92, -R222, R3, R92 ;  /* 0x00000003de5c7223 */ /* 0x000fe2000001015c */
[C-C-:B------:R-:W-:Y:S02]  /*210d0*/  IADD3 R2, PT, PT, R225.reuse, -0xf0, -R0.reuse ;  /* 0xffffff10e1027810 */ /* 0x140fe40007ffe800 */
[--C-:B------:R-:W-:Y:S02]  /*210e0*/  IADD3 R4, PT, PT, R225, -0xf1, -R0.reuse ;  /* 0xffffff0fe1047810 */ /* 0x100fe40007ffe800 */
[----:B------:R-:W-:Y:S02]  /*210f0*/  FSEL R84, R84, -INF , P0 ;  /* 0xff80000054547808 */ /* 0x000fe40000000000 */
[----:B------:R-:W-:Y:S02]  /*21100*/  IABS R3, R2 ;  /* 0x0000000200037213 */ /* 0x000fe40000000000 */
[----:B------:R-:W-:Y:S02]  /*21110*/  ISETP.GE.AND P0, PT, R186, R228, PT ;  /* 0x000000e4ba00720c */ /* 0x000fe40003f06270 */
[----:B------:R-:W-:Y:S02]  /*21120*/  IABS R2, R4 ;  /* 0x0000000400027213 */ /* 0x000fe40000000000 */
[----:B------:R-:W-:Y:S02]  /*21130*/  FSEL R78, R78, -INF , P0 ;  /* 0xff8000004e4e7808 */ /* 0x000fe40000000000 */
[----:B------:R-:W-:Y:S02]  /*21140*/  IADD3 R5, PT, PT, R59, -0xd0, -R0 ;  /* 0xffffff303b057810 */ /* 0x000fe40007ffe800 */
[----:B------:R-:W-:Y:S02]  /*21150*/  I2FP.F32.S32 R2, R2 ;  /* 0x0000000200027245 */ /* 0x000fe40000201400 */
[----:B------:R-:W-:Y:S02]  /*21160*/  ISETP.GE.AND P0, PT, R185, R228, PT ;  /* 0x000000e4b900720c */ /* 0x000fe40003f06270 */
[----:B------:R-:W-:Y:S01]  /*21170*/  IABS R4, R5 ;  /* 0x0000000500047213 */ /* 0x000fe20000000000 */
[----:B------:R-:W-:Y:S01]  /*21180*/  FFMA.FTZ R96, -R222, R2, R96 ;  /* 0x00000002de607223 */ /* 0x000fe20000010160 */
[----:B------:R-:W-:Y:S02]  /*21190*/  FSEL R77, R77, -INF , P0 ;  /* 0xff8000004d4d7808 */ /* 0x000fe40000000000 */
[----:B------:R-:W-:Y:S02]  /*211a0*/  ISETP.GE.AND P0, PT, R70, R226, PT ;  /* 0x000000e24600720c */ /* 0x000fe40003f06270 */
[C-C-:B------:R-:W-:Y:S02]  /*211b0*/  IADD3 R2, PT, PT, R59.reuse, -0xd1, -R0.reuse ;  /* 0xffffff2f3b027810 */ /* 0x140fe40007ffe800 */
[----:B------:R-:W-:Y:S02]  /*211c0*/  IADD3 R5, PT, PT, R59, -0xd9, -R0 ;  /* 0xffffff273b057810 */ /* 0x000fe40007ffe800 */
[----:B------:R-:W-:Y:S02]  /*211d0*/  I2FP.F32.S32 R4, R4 ;  /* 0x0000000400047245 */ /* 0x000fe40000201400 */
[----:B------:R-:W-:Y:S02]  /*211e0*/  FSEL R80, R80, -INF , P0 ;  /* 0xff80000050507808 */ /* 0x000fe40000000000 */
[----:B------:R-:W-:Y:S01]  /*211f0*/  IABS R2, R2 ;  /* 0x0000000200027213 */ /* 0x000fe20000000000 */
[C---:B------:R-:W-:Y:S01]  /*21200*/  FFMA.FTZ R94, -R222.reuse, R4, R94 ;  /* 0x00000004de5e7223 */ /* 0x040fe2000001015e */
[----:B------:R-:W-:Y:S02]  /*21210*/  ISETP.GE.AND P0, PT, R69, R226, PT ;  /* 0x000000e24500720c */ /* 0x000fe40003f06270 */
[----:B------:R-:W-:Y:S02]  /*21220*/  I2FP.F32.S32 R3, R3 ;  /* 0x0000000300037245 */ /* 0x000fe40000201400 */
[----:B------:R-:W-:Y:S02]  /*21230*/  IABS R5, R5 ;  /* 0x0000000500057213 */ /* 0x000fe40000000000 */
[----:B------:R-:W-:Y:S01]  /*21240*/  I2FP.F32.S32 R4, R2 ;  /* 0x0000000200047245 */ /* 0x000fe20000201400 */
[C---:B------:R-:W-:Y:S01]  /*21250*/  FFMA.FTZ R95, -R222.reuse, R3, R95 ;  /* 0x00000003de5f7223 */ /* 0x040fe2000001015f */
[----:B------:R-:W-:Y:S02]  /*21260*/  FSEL R75, R75, -INF , P0 ;  /* 0xff8000004b4b7808 */ /* 0x000fe40000000000 */
[----:B------:R-:W-:Y:S01]  /*21270*/  I2FP.F32.S32 R2, R5 ;  /* 0x0000000500027245 */ /* 0x000fe20000201400 */
[C---:B------:R-:W-:Y:S01]  /*21280*/  FFMA.FTZ R85, -R222.reuse, R4, R85 ;  /* 0x00000004de557223 */ /* 0x040fe20000010155 */
[----:B------:R-:W-:Y:S02]  /*21290*/  ISETP.GE.AND P0, PT, R173, R228, PT ;  /* 0x000000e4ad00720c */ /* 0x000fe40003f06270 */
[--C-:B------:R-:W-:Y:S01]  /*212a0*/  IADD3 R3, PT, PT, R59, -0xd8, -R0.reuse ;  /* 0xffffff283b037810 */ /* 0x100fe20007ffe800 */
[----:B------:R-:W-:Y:S01]  /*212b0*/  FFMA.FTZ R81, -R222, R2, R81 ;  /* 0x00000002de517223 */ /* 0x000fe20000010151 */
[----:B------:R-:W-:Y:S02]  /*212c0*/  FSEL R71, R71, -INF , P0 ;  /* 0xff80000047477808 */ /* 0x000fe40000000000 */
[----:B------:R-:W-:Y:S02]  /*212d0*/  ISETP.GE.AND P0, PT, R172, R228, PT ;  /* 0x000000e4ac00720c */ /* 0x000fe40003f06270 */
[----:B------:R-:W-:Y:S02]  /*212e0*/  IABS R3, R3 ;  /* 0x0000000300037213 */ /* 0x000fe40000000000 */
[C-C-:B------:R-:W-:Y:S02]  /*212f0*/  IADD3 R2, PT, PT, R59.reuse, -0xe0, -R0.reuse ;  /* 0xffffff203b027810 */ /* 0x140fe40007ffe800 */
[--C-:B------:R-:W-:Y:S02]  /*21300*/  IADD3 R5, PT, PT, R59, -0xe8, -R0.reuse ;  /* 0xffffff183b057810 */ /* 0x100fe40007ffe800 */
[----:B------:R-:W-:Y:S02]  /*21310*/  FSEL R63, R63, -INF , P0 ;  /* 0xff8000003f3f7808 */ /* 0x000fe40000000000 */
[----:B------:R-:W-:Y:S02]  /*21320*/  I2FP.F32.S32 R3, R3 ;  /* 0x0000000300037245 */ /* 0x000fe40000201400 */
[----:B------:R-:W-:Y:S02]  /*21330*/  IABS R2, R2 ;  /* 0x0000000200027213 */ /* 0x000fe40000000000 */
[----:B------:R-:W-:Y:S01]  /*21340*/  ISETP.GE.AND P0, PT, R68, R226, PT ;  /* 0x000000e24400720c */ /* 0x000fe20003f06270 */
[----:B------:R-:W-:Y:S01]  /*21350*/  FFMA.FTZ R83, -R222, R3, R83 ;  /* 0x00000003de537223 */ /* 0x000fe20000010153 */
[----:B------:R-:W-:Y:S02]  /*21360*/  IABS R5, R5 ;  /* 0x0000000500057213 */ /* 0x000fe40000000000 */
[----:B------:R-:W-:Y:S02]  /*21370*/  I2FP.F32.S32 R4, R2 ;  /* 0x0000000200047245 */ /* 0x000fe40000201400 */
[----:B------:R-:W-:Y:S02]  /*21380*/  FSEL R56, R56, -INF , P0 ;  /* 0xff80000038387808 */ /* 0x000fe40000000000 */
[----:B------:R-:W-:Y:S01]  /*21390*/  I2FP.F32.S32 R2, R5 ;  /* 0x0000000500027245 */ /* 0x000fe20000201400 */
[C---:B------:R-:W-:Y:S01]  /*213a0*/  FFMA.FTZ R65, -R222.reuse, R4, R65 ;  /* 0x00000004de417223 */ /* 0x040fe20000010141 */
[----:B------:R-:W-:Y:S02]  /*213b0*/  ISETP.GE.AND P0, PT, R67, R226, PT ;  /* 0x000000e24300720c */ /* 0x000fe40003f06270 */
[----:B------:R-:W-:Y:S01]  /*213c0*/  IADD3 R3, PT, PT, R59, -0xe1, -R0 ;  /* 0xffffff1f3b037810 */ /* 0x000fe20007ffe800 */
[C---:B------:R-:W-:Y:S01]  /*213d0*/  FFMA.FTZ R60, -R222.reuse, R2, R60 ;  /* 0x00000002de3c7223 */ /* 0x040fe2000001013c */
[----:B------:R-:W-:Y:S02]  /*213e0*/  FSEL R55, R55, -INF , P0 ;  /* 0xff80000037377808 */ /* 0x000fe40000000000 */
[----:B------:R-:W-:Y:S02]  /*213f0*/  IABS R3, R3 ;  /* 0x0000000300037213 */ /* 0x000fe40000000000 */
[----:B------:R-:W-:Y:S02]  /*21400*/  ISETP.GE.AND P0, PT, R117, R228, PT ;  /* 0x000000e47500720c */ /* 0x000fe40003f06270 */
[C-C-:B------:R-:W-:Y:S02]  /*21410*/  IADD3 R2, PT, PT, R59.reuse, -0xe9, -R0.reuse ;  /* 0xffffff173b027810 */ /* 0x140fe40007ffe800 */
[----:B------:R-:W-:Y:S02]  /*21420*/  IADD3 R5, PT, PT, R59, -0xf1, -R0 ;  /* 0xffffff0f3b057810 */ /* 0x000fe40007ffe800 */
[----:B------:R-:W-:Y:S02]  /*21430*/  I2FP.F32.S32 R3, R3 ;  /* 0x0000000300037245 */ /* 0x000fe40000201400 */
[----:B------:R-:W-:Y:S02]  /*21440*/  FSEL R53, R53, -INF , P0 ;  /* 0xff80000035357808 */ /* 0x000fe40000000000 */
[----:B------:R-:W-:Y:S01]  /*21450*/  IABS R2, R2 ;  /* 0x0000000200027213 */ /* 0x000fe20000000000 */
[----:B------:R-:W-:Y:S01]  /*21460*/  FFMA.FTZ R62, -R222, R3, R62 ;  /* 0x00000003de3e7223 */ /* 0x000fe2000001013e */
[----:B------:R-:W-:Y:S02]  /*21470*/  ISETP.GE.AND P0, PT, R116, R228, PT ;  /* 0x000000e47400720c */ /* 0x000fe40003f06270 */
[----:B------:R-:W-:Y:S02]  /*21480*/  IABS R5, R5 ;  /* 0x0000000500057213 */ /* 0x000fe40000000000 */
[----:B------:R-:W-:Y:S02]  /*21490*/  I2FP.F32.S32 R4, R2 ;  /* 0x0000000200047245 */ /* 0x000fe40000201400 */
[----:B------:R-:W-:Y:S02]  /*214a0*/  FSEL R48, R48, -INF , P0 ;  /* 0xff80000030307808 */ /* 0x000fe40000000000 */
[----:B------:R-:W-:Y:S01]  /*214b0*/  IADD3 R3, PT, PT, R59, -0xf0, -R0 ;  /* 0xffffff103b037810 */ /* 0x000fe20007ffe800 */
[----:B------:R-:W-:Y:S01]  /*214c0*/  FFMA.FTZ R52, -R222, R4, R52 ;  /* 0x00000004de347223 */ /* 0x000fe20000010134 */
[----:B------:R-:W-:Y:S01]  /*214d0*/  I2FP.F32.S32 R2, R5 ;  /* 0x0000000500027245 */ /* 0x000fe20000201400 */
[----:B------:R-:W-:Y:S01]  /*214e0*/  VIADD R4, R73, 0xfffffff8 ;  /* 0xfffffff849047836 */ /* 0x000fe20000000000 */
[----:B------:R-:W-:Y:S01]  /*214f0*/  ISETP.GE.AND P0, PT, R47, R226, PT ;  /* 0x000000e22f00720c */ /* 0x000fe20003f06270 */
[----:B------:R-:W-:Y:S01]  /*21500*/  VIADD R73, R26, 0xd1 ;  /* 0x000000d11a497836 */ /* 0x000fe20000000000 */
[----:B------:R-:W-:Y:S01]  /*21510*/  IABS R3, R3 ;  /* 0x0000000300037213 */ /* 0x000fe20000000000 */
[----:B------:R-:W-:Y:S01]  /*21520*/  FFMA.FTZ R49, -R222, R2, R49 ;  /* 0x00000002de317223 */ /* 0x000fe20000010131 */
[----:B------:R-:W-:Y:S02]  /*21530*/  FSEL R42, R42, -INF , P0 ;  /* 0xff8000002a2a7808 */ /* 0x000fe40000000000 */
[----:B------:R-:W-:Y:S02]  /*21540*/  ISETP.GE.AND P0, PT, R46, R226, PT ;  /* 0x000000e22e00720c */ /* 0x000fe40003f06270 */
[--C-:B------:R-:W-:Y:S02]  /*21550*/  IADD3 R2, PT, PT, R225, -0xf8, -R0.reuse ;  /* 0xffffff08e1027810 */ /* 0x100fe40007ffe800 */
[----:B------:R-:W-:Y:S02]  /*21560*/  I2FP.F32.S32 R3, R3 ;  /* 0x0000000300037245 */ /* 0x000fe40000201400 */
[----:B------:R-:W-:Y:S02]  /*21570*/  FSEL R40, R40, -INF , P0 ;  /* 0xff80000028287808 */ /* 0x000fe40000000000 */
[----:B------:R-:W-:Y:S01]  /*21580*/  IABS R2, R2 ;  /* 0x0000000200027213 */ /* 0x000fe20000000000 */
[----:B------:R-:W-:Y:S01]  /*21590*/  FFMA.FTZ R51, -R222, R3, R51 ;  /* 0x00000003de337223 */ /* 0x000fe20000010133 */
[----:B------:R-:W-:Y:S02]  /*215a0*/  ISETP.GE.AND P0, PT, R115, R228, PT ;  /* 0x000000e47300720c */ /* 0x000fe40003f06270 */
[----:B------:R-:W-:Y:S02]  /*215b0*/  I2FP.F32.S32 R3, R2 ;  /* 0x0000000200037245 */ /* 0x000fe40000201400 */
[----:B------:R-:W-:Y:S02]  /*215c0*/  FSEL R35, R35, -INF , P0 ;  /* 0xff80000023237808 */ /* 0x000fe40000000000 */
[----:B------:R-:W-:Y:S01]  /*215d0*/  ISETP.GE.AND P0, PT, R114, R228, PT ;  /* 0x000000e47200720c */ /* 0x000fe20003f06270 */
[----:B------:R-:W-:Y:S01]  /*215e0*/  FFMA.FTZ R37, -R222, R3, R37 ;  /* 0x00000003de257223 */ /* 0x000fe20000010125 */
[----:B------:R-:W-:Y:S02]  /*215f0*/  IABS R2, R4 ;  /* 0x0000000400027213 */ /* 0x000fe40000000000 */
[--C-:B------:R-:W-:Y:S02]  /*21600*/  IADD3 R5, PT, PT, R59, -0xf8, -R0.reuse ;  /* 0xffffff083b057810 */ /* 0x100fe40007ffe800 */
[----:B------:R-:W-:Y:S01]  /*21610*/  FSEL R30, R43, -INF , P0 ;  /* 0xff8000002b1e7808 */ /* 0x000fe20000000000 */
[----:B------:R-:W-:Y:S01]  /*21620*/  VIADD R43, R26, 0xc1 ;  /* 0x000000c11a2b7836 */ /* 0x000fe20000000000 */
[----:B------:R-:W-:Y:S02]  /*21630*/  I2FP.F32.S32 R3, R2 ;  /* 0x0000000200037245 */ /* 0x000fe40000201400 */
[----:B------:R-:W-:Y:S02]  /*21640*/  ISETP.GE.AND P0, PT, R28, R226, PT ;  /* 0x000000e21c00720c */ /* 0x000fe40003f06270 */
[----:B------:R-:W-:Y:S02]  /*21650*/  IADD3 R2, PT, PT, R225, -0xf9, -R0 ;  /* 0xffffff07e1027810 */ /* 0x000fe40007ffe800 */
[----:B------:R-:W-:Y:S02]  /*21660*/  IABS R5, R5 ;  /* 0x0000000500057213 */ /* 0x000fe40000000000 */
[----:B------:R-:W-:Y:S01]  /*21670*/  FSEL R25, R61, -INF , P0 ;  /* 0xff8000003d197808 */ /* 0x000fe20000000000 */
[----:B------:R-:W-:Y:S01]  /*21680*/  VIADD R61, R26, 0xd0 ;  /* 0x000000d01a3d7836 */ /* 0x000fe20000000000 */
[----:B------:R-:W-:Y:S02]  /*21690*/  IABS R2, R2 ;  /* 0x0000000200027213 */ /* 0x000fe40000000000 */
[----:B------:R-:W-:Y:S02]  /*216a0*/  ISETP.GE.AND P0, PT, R20, R226, PT ;  /* 0x000000e21400720c */ /* 0x000fe40003f06270 */
[----:B------:R-:W-:Y:S02]  /*216b0*/  I2FP.F32.S32 R4, R5 ;  /* 0x0000000500047245 */ /* 0x000fe40000201400 */
[----:B------:R-:W-:Y:S02]  /*216c0*/  I2FP.F32.S32 R2, R2 ;  /* 0x0000000200027245 */ /* 0x000fe40000201400 */
[----:B------:R-:W-:Y:S01]  /*216d0*/  FSEL R22, R22, -INF , P0 ;  /* 0xff80000016167808 */ /* 0x000fe20000000000 */
[----:B------:R-:W-:Y:S01]  /*216e0*/  FFMA.FTZ R31, -R222, R4, R31 ;  /* 0x00000004de1f7223 */ /* 0x000fe2000001011f */
[----:B------:R-:W-:Y:S01]  /*216f0*/  ISETP.GE.AND P0, PT, R88, R228, PT ;  /* 0x000000e45800720c */ /* 0x000fe20003f06270 */
[C---:B------:R-:W-:Y:S01]  /*21700*/  FFMA.FTZ R4, -R222.reuse, R3, R239 ;  /* 0x00000003de047223 */ /* 0x040fe200000101ef */
[----:B------:R-:W-:Y:S01]  /*21710*/  LOP3.LUT R221, R221, 0xfffffffb, RZ, 0xc0, !PT ;  /* 0xfffffffbdddd7812 */ /* 0x000fe200078ec0ff */
[----:B------:R-:W-:Y:S01]  /*21720*/  FFMA.FTZ R3, -R222, R2, R121 ;  /* 0x00000002de037223 */ /* 0x000fe20000010179 */
[----:B------:R-:W-:Y:S01]  /*21730*/  FSEL R11, R11, -INF , P0 ;  /* 0xff8000000b0b7808 */ /* 0x000fe20000000000 */
[----:B------:R-:W-:Y:S01]  /*21740*/  VIADD R2, R26, 0xb0 ;  /* 0x000000b01a027836 */ /* 0x000fe20000000000 */
[----:B------:R-:W-:Y:S01]  /*21750*/  ISETP.GE.AND P0, PT, R87, R228, PT ;  /* 0x000000e45700720c */ /* 0x000fe20003f06270 */
[----:B------:R-:W-:Y:S01]  /*21760*/  IMAD.MOV.U32 R239, RZ, RZ, R126 ;  /* 0x000000ffffef7224 */ /* 0x000fe200078e007e */
[----:B------:R-:W-:Y:S02]  /*21770*/  @P2 LOP3.LUT R221, R221, 0x4, RZ, 0xfc, !PT ;  /* 0x00000004dddd2812 */ /* 0x000fe400078efcff */
[----:B------:R-:W-:Y:S02]  /*21780*/  FSEL R10, R10, -INF , P0 ;  /* 0xff8000000a0a7808 */ /* 0x000fe40000000000 */
[----:B------:R-:W-:Y:S02]  /*21790*/  ISETP.GE.AND P0, PT, R2, R226, PT ;  /* 0x000000e20200720c */ /* 0x000fe40003f06270 */
[----:B------:R-:W-:Y:S02]  /*217a0*/  LOP3.LUT R221, R221, 0xfffffffd, RZ, 0xc0, !PT ;  /* 0xfffffffddddd7812 */ /* 0x000fe400078ec0ff */
[----:B------:R-:W-:Y:S02]  /*217b0*/  FSEL R18, R18, -INF , P0 ;  /* 0xff80000012127808 */ /* 0x000fe40000000000 */
[----:B------:R-:W-:Y:S02]  /*217c0*/  ISETP.GE.AND P0, PT, R107, R224, PT ;  /* 0x000000e06b00720c */ /* 0x000fe40003f06270 */
[----:B------:R-:W-:Y:S02]  /*217d0*/  LOP3.LUT R223, R223, 0xffffbfff, RZ, 0xc0, !PT ;  /* 0xffffbfffdfdf7812 */ /* 0x000fe400078ec0ff */
[----:B------:R-:W-:Y:S02]  /*217e0*/  IADD3 R6, PT, PT, R59, -0xa8, -R0 ;  /* 0xffffff583b067810 */ /* 0x000fe40007ffe800 */
[----:B------:R-:W-:Y:S02]  /*217f0*/  @P1 LOP3.LUT R223, R223, 0x4000, RZ, 0xfc, !PT ;  /* 0x00004000dfdf1812 */ /* 0x000fe400078efcff */
[-C--:B------:R-:W-:Y:S02]  /*21800*/  ISETP.GE.AND P1, PT, R107, R229.reuse, PT ;  /* 0x000000e56b00720c */ /* 0x080fe40003f26270 */
[----:B------:R-:W-:Y:S02]  /*21810*/  LOP3.LUT R223, R223, 0xffffdfff, RZ, 0xc0, !PT ;  /* 0xffffdfffdfdf7812 */ /* 0x000fe400078ec0ff */
[----:B------:R-:W-:Y:S02]  /*21820*/  IABS R6, R6 ;  /* 0x0000000600067213 */ /* 0x000fe40000000000 */
        /* <DEDUP_REMOVED lines=8> */
[-C--:B------:R-:W-:Y:S02]  /*218b0*/  ISETP.GE.AND P1, PT, R108, R229.reuse, PT ;  /* 0x000000e56c00720c */ /* 0x080fe40003f26270 */
[----:B------:R-:W-:Y:S02]  /*218c0*/  FSEL R8, R8, -INF , P0 ;  /* 0xff80000008087808 */ /* 0x000fe40000000000 */
[----:B------:R-:W-:Y:S01]  /*218d0*/  ISETP.GE.AND P0, PT, R108, R224, PT ;  /* 0x000000e06c00720c */ /* 0x000fe20003f06270 */
[----:B------:R-:W-:Y:S01]  /*218e0*/  VIADD R108, R26, 0xe9 ;  /* 0x000000e91a6c7836 */ /* 0x000fe20000000000 */
[----:B------:R-:W-:Y:S02]  /*218f0*/  LOP3.LUT R223, R223, 0xffffefff, RZ, 0xc0, !PT ;  /* 0xffffefffdfdf7812 */ /* 0x000fe400078ec0ff */
[----:B------:R-:W-:Y:S02]  /*21900*/  I2FP.F32.S32 R6, R6 ;  /* 0x0000000600067245 */ /* 0x000fe40000201400 */
[-C--:B------:R-:W-:Y:S02]  /*21910*/  ISETP.GE.AND P2, PT, R100, R229.reuse, PT ;  /* 0x000000e56400720c */ /* 0x080fe40003f46270 */
[-C--:B------:R-:W-:Y:S01]  /*21920*/  ISETP.GE.AND P3, PT, R104, R229.reuse, PT ;  /* 0x000000e56800720c */ /* 0x080fe20003f66270 */
[----:B------:R-:W-:Y:S01]  /*21930*/  FFMA.FTZ R29, -R222, R6, R29 ;  /* 0x00000006de1d7223 */ /* 0x000fe2000001011d */
[----:B------:R-:W-:Y:S02]  /*21940*/  @P1 LOP3.LUT R223, R223, 0x1000, RZ, 0xfc, !PT ;  /* 0x00001000dfdf1812 */ /* 0x000fe400078efcff */
[-C--:B------:R-:W-:Y:S02]  /*21950*/  ISETP.GE.AND P1, PT, R110, R229.reuse, PT ;  /* 0x000000e56e00720c */ /* 0x080fe40003f26270 */
[----:B------:R-:W-:Y:S02]  /*21960*/  @P0 LOP3.LUT R221, R221, 0x1, RZ, 0xfc, !PT ;  /* 0x00000001dddd0812 */ /* 0x000fe400078efcff */
[----:B------:R-:W-:Y:S02]  /*21970*/  ISETP.GE.AND P0, PT, R19, R226, PT ;  /* 0x000000e21300720c */ /* 0x000fe40003f06270 */
[----:B------:R-:W-:Y:S02]  /*21980*/  LOP3.LUT R223, R223, 0x7fffffff, RZ, 0xc0, !PT ;  /* 0x7fffffffdfdf7812 */ /* 0x000fe400078ec0ff */
[----:B------:R-:W-:Y:S02]  /*21990*/  FSEL R16, R16, -INF , P0 ;  /* 0xff80000010107808 */ /* 0x000fe40000000000 */
[----:B------:R-:W-:Y:S01]  /*219a0*/  ISETP.GE.AND P0, PT, R110, R224, PT ;  /* 0x000000e06e00720c */ /* 0x000fe20003f06270 */
[----:B------:R-:W-:Y:S01]  /*219b0*/  VIADD R110, R26, 0xf0 ;  /* 0x000000f01a6e7836 */ /* 0x000fe20000000000 */
[----:B------:R-:W-:Y:S02]  /*219c0*/  LOP3.LUT R221, R221, 0xffffffbf, RZ, 0xc0, !PT ;  /* 0xffffffbfdddd7812 */ /* 0x000fe400078ec0ff */
[-C--:B------:R-:W-:Y:S02]  /*219d0*/  ISETP.GE.AND P6, PT, R98, R229.reuse, PT ;  /* 0x000000e56200720c */ /* 0x080fe40003fc6270 */
[----:B------:R-:W-:Y:S02]  /*219e0*/  @P2 LOP3.LUT R221, R221, 0x40, RZ, 0xfc, !PT ;  /* 0x00000040dddd2812 */ /* 0x000fe400078efcff */
[-C--:B------:R-:W-:Y:S02]  /*219f0*/  ISETP.GE.AND P5, PT, R101, R229.reuse, PT ;  /* 0x000000e56500720c */ /* 0x080fe40003fa6270 */
[----:B------:R-:W-:Y:S02]  /*21a00*/  LOP3.LUT R221, R221, 0xffffff7f, RZ, 0xc0, !PT ;  /* 0xffffff7fdddd7812 */ /* 0x000fe400078ec0ff */
[-C--:B------:R-:W-:Y:S02]  /*21a10*/  ISETP.GE.AND P4, PT, R102, R229.reuse, PT ;  /* 0x000000e56600720c */ /* 0x080fe40003f86270 */
[----:B------:R-:W-:Y:S02]  /*21a20*/  @P0 LOP3.LUT R223, R223, 0x80000000, RZ, 0xfc, !PT ;  /* 0x80000000dfdf0812 */ /* 0x000fe400078efcff */
[----:B------:R-:W-:Y:S02]  /*21a30*/  ISETP.GE.AND P0, PT, R27, R226, PT ;  /* 0x000000e21b00720c */ /* 0x000fe40003f06270 */
[----:B------:R-:W-:Y:S02]  /*21a40*/  LOP3.LUT R223, R223, 0xfffff7ff, RZ, 0xc0, !PT ;  /* 0xfffff7ffdfdf7812 */ /* 0x000fe400078ec0ff */
[----:B------:R-:W-:Y:S02]  /*21a50*/  FSEL R15, R15, -INF , P0 ;  /* 0xff8000000f0f7808 */ /* 0x000fe40000000000 */
[-C--:B------:R-:W-:Y:S02]  /*21a60*/  ISETP.GE.AND P0, PT, R68, R228.reuse, PT ;  /* 0x000000e44400720c */ /* 0x080fe40003f06270 */
[----:B------:R-:W-:Y:S02]  /*21a70*/  @P1 LOP3.LUT R223, R223, 0x800, RZ, 0xfc, !PT ;  /* 0x00000800dfdf1812 */ /* 0x000fe400078efcff */
[----:B------:R-:W-:Y:S01]  /*21a80*/  FSEL R7, R32, -INF , P0 ;  /* 0xff80000020077808 */ /* 0x000fe20000000000 */
[----:B------:R-:W-:Y:S01]  /*21a90*/  VIADD R32, R26, 0xc0 ;  /* 0x000000c01a207836 */ /* 0x000fe20000000000 */
[----:B------:R-:W-:Y:S02]  /*21aa0*/  ISETP.GE.AND P0, PT, R67, R228, PT ;  /* 0x000000e44300720c */ /* 0x000fe40003f06270 */
[----:B------:R-:W-:Y:S02]  /*21ab0*/  LOP3.LUT R223, R223, 0xbfffffff, RZ, 0xc0, !PT ;  /* 0xbfffffffdfdf7812 */ /* 0x000fe400078ec0ff */
[----:B------:R-:W-:Y:S02]  /*21ac0*/  FSEL R6, R12, -INF , P0 ;  /* 0xff8000000c067808 */ /* 0x000fe40000000000 */
[C---:B------:R-:W-:Y:S02]  /*21ad0*/  ISETP.GE.AND P0, PT, R113.reuse, R224, PT ;  /* 0x000000e07100720c */ /* 0x040fe40003f06270 */
[-C--:B------:R-:W-:Y:S01]  /*21ae0*/  ISETP.GE.AND P1, PT, R113, R229.reuse, PT ;  /* 0x000000e57100720c */ /* 0x080fe20003f26270 */
[----:B------:R-:W-:Y:S01]  /*21af0*/  VIADD R113, R26, 0xf1 ;  /* 0x000000f11a717836 */ /* 0x000fe20000000000 */
[----:B------:R-:W-:Y:S04]  /*21b00*/  @P3 LOP3.LUT R221, R221, 0x80, RZ, 0xfc, !PT ;  /* 0x00000080dddd3812 */ /* 0x000fe800078efcff */
[----:B------:R-:W-:Y:S04]  /*21b10*/  LOP3.LUT R221, R221, 0xfffffeff, RZ, 0xc0, !PT ;  /* 0xfffffeffdddd7812 */ /* 0x000fe800078ec0ff */
[----:B------:R-:W-:Y:S02]  /*21b20*/  @P6 LOP3.LUT R221, R221, 0x100, RZ, 0xfc, !PT ;  /* 0x00000100dddd6812 */ /* 0x000fe400078efcff */
[----:B------:R-:W-:Y:S02]  /*21b30*/  @P0 LOP3.LUT R223, R223, 0x40000000, RZ, 0xfc, !PT ;  /* 0x40000000dfdf0812 */ /* 0x000fe400078efcff */
[----:B------:R-:W-:Y:S02]  /*21b40*/  ISETP.GE.AND P0, PT, R32, R226, PT ;  /* 0x000000e22000720c */ /* 0x000fe40003f06270 */
[----:B------:R-:W-:Y:S02]  /*21b50*/  LOP3.LUT R223, R223, 0xfffffbff, RZ, 0xc0, !PT ;  /* 0xfffffbffdfdf7812 */ /* 0x000fe400078ec0ff */
[----:B------:R-:W-:Y:S02]  /*21b60*/  FSEL R14, R14, -INF , P0 ;  /* 0xff8000000e0e7808 */ /* 0x000fe40000000000 */
[----:B------:R-:W-:Y:S02]  /*21b70*/  ISETP.GE.AND P0, PT, R111, R224, PT ;  /* 0x000000e06f00720c */ /* 0x000fe40003f06270 */
[----:B------:R-:W-:Y:S02]  /*21b80*/  @P1 LOP3.LUT R223, R223, 0x400, RZ, 0xfc, !PT ;  /* 0x00000400dfdf1812 */ /* 0x000fe400078efcff */
[-C--:B------:R-:W-:Y:S02]  /*21b90*/  ISETP.GE.AND P1, PT, R111, R229.reuse, PT ;  /* 0x000000e56f00720c */ /* 0x080fe40003f26270 */
[----:B------:R-:W-:Y:S02]  /*21ba0*/  LOP3.LUT R223, R223, 0xdfffffff, RZ, 0xc0, !PT ;  /* 0xdfffffffdfdf7812 */ /* 0x000fe400078ec0ff */
[C---:B------:R-:W-:Y:S02]  /*21bb0*/  LOP3.LUT P3, RZ, R221.reuse, 0x2, RZ, 0xc0, !PT ;  /* 0x00000002ddff7812 */ /* 0x040fe4000786c0ff */
[C---:B------:R-:W-:Y:S02]  /*21bc0*/  LOP3.LUT P2, RZ, R221.reuse, 0x1, RZ, 0xc0, !PT ;  /* 0x00000001ddff7812 */ /* 0x040fe4000784c0ff */
[----:B------:R-:W-:Y:S02]  /*21bd0*/  LOP3.LUT R221, R221, 0xfffffdff, RZ, 0xc0, !PT ;  /* 0xfffffdffdddd7812 */ /* 0x000fe400078ec0ff */
[----:B------:R-:W-:Y:S02]  /*21be0*/  @P0 LOP3.LUT R223, R223, 0x20000000, RZ, 0xfc, !PT ;  /* 0x20000000dfdf0812 */ /* 0x000fe400078efcff */
[----:B------:R-:W-:Y:S02]  /*21bf0*/  ISETP.GE.AND P0, PT, R43, R226, PT ;  /* 0x000000e22b00720c */ /* 0x000fe40003f06270 */
[----:B------:R-:W-:Y:S02]  /*21c00*/  LOP3.LUT R223, R223, 0xfffffdff, RZ, 0xc0, !PT ;  /* 0xfffffdffdfdf7812 */ /* 0x000fe400078ec0ff */
[----:B------:R-:W-:Y:S01]  /*21c10*/  FSEL R12, R57, -INF , P0 ;  /* 0xff800000390c7808 */ /* 0x000fe20000000000 */
[C---:B------:R-:W-:Y:S01]  /*21c20*/  VIADD R57, R26.reuse, 0xc9 ;  /* 0x000000c91a397836 */ /* 0x040fe20000000000 */
[-C--:B------:R-:W-:Y:S02]  /*21c30*/  ISETP.GE.AND P0, PT, R47, R228.reuse, PT ;  /* 0x000000e42f00720c */ /* 0x080fe40003f06270 */
[----:B------:R-:W-:Y:S02]  /*21c40*/  @P1 LOP3.LUT R223, R223, 0x200, RZ, 0xfc, !PT ;  /* 0x00000200dfdf1812 */ /* 0x000fe400078efcff */
[----:B------:R-:W-:Y:S01]  /*21c50*/  FSEL R5, R45, -INF , P0 ;  /* 0xff8000002d057808 */ /* 0x000fe20000000000 */
[----:B------:R-:W-:Y:S01]  /*21c60*/  VIADD R45, R26, 0xc8 ;  /* 0x000000c81a2d7836 */ /* 0x000fe20000000000 */
[----:B------:R-:W-:Y:S02]  /*21c70*/  ISETP.GE.AND P0, PT, R46, R228, PT ;  /* 0x000000e42e00720c */ /* 0x000fe40003f06270 */
[----:B------:R-:W-:Y:S02]  /*21c80*/  LOP3.LUT R223, R223, 0xefffffff, RZ, 0xc0, !PT ;  /* 0xefffffffdfdf7812 */ /* 0x000fe400078ec0ff */
[----:B------:R-:W-:Y:S02]  /*21c90*/  FSEL R21, R21, -INF , P0 ;  /* 0xff80000015157808 */ /* 0x000fe40000000000 */
[CC--:B------:R-:W-:Y:S02]  /*21ca0*/  ISETP.GE.AND P0, PT, R119.reuse, R224.reuse, PT ;  /* 0x000000e07700720c */ /* 0x0c0fe40003f06270 */
[-C--:B------:R-:W-:Y:S01]  /*21cb0*/  ISETP.GE.AND P1, PT, R119, R229.reuse, PT ;  /* 0x000000e57700720c */ /* 0x080fe20003f26270 */
[----:B------:R-:W-:Y:S01]  /*21cc0*/  VIADD R119, R26, 0xf8 ;  /* 0x000000f81a777836 */ /* 0x000fe20000000000 */
[----:B------:R-:W-:Y:S02]  /*21cd0*/  @P5 LOP3.LUT R221, R221, 0x200, RZ, 0xfc, !PT ;  /* 0x00000200dddd5812 */ /* 0x000fe400078efcff */
[-C--:B------:R-:W-:Y:S02]  /*21ce0*/  ISETP.GE.AND P5, PT, R102, R224.reuse, PT ;  /* 0x000000e06600720c */ /* 0x080fe40003fa6270 */
[----:B------:R-:W-:Y:S02]  /*21cf0*/  ISETP.GE.AND P6, PT, R103, R224, PT ;  /* 0x000000e06700720c */ /* 0x000fe40003fc6270 */
[----:B------:R-:W-:Y:S03]  /*21d00*/  LOP3.LUT R221, R221, 0xfffffbff, RZ, 0xc0, !PT ;  /* 0xfffffbffdddd7812 */ /* 0x000fe600078ec0ff */
[----:B------:R-:W-:Y:S02]  /*21d10*/  @P0 LOP3.LUT R223, R223, 0x10000000, RZ, 0xfc, !PT ;  /* 0x10000000dfdf0812 */ /* 0x000fe400078efcff */
[----:B------:R-:W-:Y:S02]  /*21d20*/  ISETP.GE.AND P0, PT, R45, R226, PT ;  /* 0x000000e22d00720c */ /* 0x000fe40003f06270 */
[----:B------:R-:W-:Y:S02]  /*21d30*/  LOP3.LUT R223, R223, 0xfffffeff, RZ, 0xc0, !PT ;  /* 0xfffffeffdfdf7812 */ /* 0x000fe400078ec0ff */
[----:B------:R-:W-:Y:S02]  /*21d40*/  FSEL R24, R24, -INF , P0 ;  /* 0xff80000018187808 */ /* 0x000fe40000000000 */
[C---:B------:R-:W-:Y:S02]  /*21d50*/  ISETP.GE.AND P0, PT, R118.reuse, R224, PT ;  /* 0x000000e07600720c */ /* 0x040fe40003f06270 */
[----:B------:R-:W-:Y:S02]  /*21d60*/  @P1 LOP3.LUT R223, R223, 0x100, RZ, 0xfc, !PT ;  /* 0x00000100dfdf1812 */ /* 0x000fe400078efcff */
[-C--:B------:R-:W-:Y:S02]  /*21d70*/  ISETP.GE.AND P1, PT, R118, R229.reuse, PT ;  /* 0x000000e57600720c */ /* 0x080fe40003f26270 */
[----:B------:R-:W-:Y:S02]  /*21d80*/  LOP3.LUT R223, R223, 0xf7ffffff, RZ, 0xc0, !PT ;  /* 0xf7ffffffdfdf7812 */ /* 0x000fe400078ec0ff */
[----:B------:R-:W-:Y:S04]  /*21d90*/  @P5 LOP3.LUT R221, R221, 0x400, RZ, 0xfc, !PT ;  /* 0x00000400dddd5812 */ /* 0x000fe800078efcff */
[----:B------:R-:W-:Y:S02]  /*21da0*/  LOP3.LUT P5, RZ, R221, 0x4, RZ, 0xc0, !PT ;  /* 0x00000004ddff7812 */ /* 0x000fe400078ac0ff */
        /* <DEDUP_REMOVED lines=10> */
[C---:B------:R-:W-:Y:S02]  /*21e50*/  ISETP.GE.AND P0, PT, R120.reuse, R224, PT ;  /* 0x000000e07800720c */ /* 0x040fe40003f06270 */
[-C--:B------:R-:W-:Y:S01]  /*21e60*/  ISETP.GE.AND P1, PT, R120, R229.reuse, PT ;  /* 0x000000e57800720c */ /* 0x080fe20003f26270 */
[----:B------:R-:W-:Y:S01]  /*21e70*/  VIADD R120, R26, 0xf9 ;  /* 0x000000f91a787836 */ /* 0x000fe20000000000 */
[----:B------:R-:W-:Y:S04]  /*21e80*/  LOP3.LUT R221, R221, 0xfffff7ff, RZ, 0xc0, !PT ;  /* 0xfffff7ffdddd7812 */ /* 0x000fe800078ec0ff */
[----:B------:R-:W-:Y:S04]  /*21e90*/  @P4 LOP3.LUT R221, R221, 0x800, RZ, 0xfc, !PT ;  /* 0x00000800dddd4812 */ /* 0x000fe800078efcff */
[----:B------:R-:W-:Y:S02]  /*21ea0*/  LOP3.LUT P4, RZ, R221, 0x8, RZ, 0xc0, !PT ;  /* 0x00000008ddff7812 */ /* 0x000fe4000788c0ff */
        /* <DEDUP_REMOVED lines=8> */
[----:B------:R-:W-:Y:S04]  /*21f30*/  LOP3.LUT R221, R221, 0xffffefff, RZ, 0xc0, !PT ;  /* 0xffffefffdddd7812 */ /* 0x000fe800078ec0ff */
[----:B------:R-:W-:Y:S02]  /*21f40*/  @P6 LOP3.LUT R221, R221, 0x1000, RZ, 0xfc, !PT ;  /* 0x00001000dddd6812 */ /* 0x000fe400078efcff */
[----:B------:R-:W-:Y:S02]  /*21f50*/  @P0 LOP3.LUT R223, R223, 0x2000000, RZ, 0xfc, !PT ;  /* 0x02000000dfdf0812 */ /* 0x000fe400078efcff */
[----:B------:R-:W-:Y:S02]  /*21f60*/  ISETP.GE.AND P0, PT, R73, R226, PT ;  /* 0x000000e24900720c */ /* 0x000fe40003f06270 */
[----:B------:R-:W-:Y:S02]  /*21f70*/  LOP3.LUT R223, R223, 0xffffffdf, RZ, 0xc0, !PT ;  /* 0xffffffdfdfdf7812 */ /* 0x000fe400078ec0ff */
[----:B------:R-:W-:Y:S01]  /*21f80*/  FSEL R36, R76, -INF , P0 ;  /* 0xff8000004c247808 */ /* 0x000fe20000000000 */
[----:B------:R-:W-:Y:S01]  /*21f90*/  VIADD R76, R26, 0xd8 ;  /* 0x000000d81a4c7836 */ /* 0x000fe20000000000 */
        /* <DEDUP_REMOVED lines=9> */
[----:B------:R-:W-:Y:S09]  /*22030*/  LOP3.LUT R221, R221, 0xffffdfff, RZ, 0xc0, !PT ;  /* 0xffffdfffdddd7812 */ /* 0x000ff200078ec0ff */
[----:B------:R-:W-:Y:S02]  /*22040*/  @P0 LOP3.LUT R223, R223, 0x1000000, RZ, 0xfc, !PT ;  /* 0x01000000dfdf0812 */ /* 0x000fe400078efcff */
[----:B------:R-:W-:Y:S02]  /*22050*/  ISETP.GE.AND P0, PT, R76, R226, PT ;  /* 0x000000e24c00720c */ /* 0x000fe40003f06270 */
[----:B------:R-:W-:Y:S02]  /*22060*/  LOP3.LUT R223, R223, 0xffffffef, RZ, 0xc0, !PT ;  /* 0xffffffefdfdf7812 */ /* 0x000fe400078ec0ff */
[----:B------:R-:W-:Y:S02]  /*22070*/  FSEL R44, R44, -INF , P0 ;  /* 0xff8000002c2c7808 */ /* 0x000fe40000000000 */
[C---:B------:R-:W-:Y:S02]  /*22080*/  ISETP.GE.AND P0, PT, R90.reuse, R224, PT ;  /* 0x000000e05a00720c */ /* 0x040fe40003f06270 */
[----:B------:R-:W-:Y:S02]  /*22090*/  @P1 LOP3.LUT R223, R223, 0x10, RZ, 0xfc, !PT ;  /* 0x00000010dfdf1812 */ /* 0x000fe400078efcff */
[-C--:B------:R-:W-:Y:S01]  /*220a0*/  ISETP.GE.AND P1, PT, R90, R229.reuse, PT ;  /* 0x000000e55a00720c */ /* 0x080fe20003f26270 */
[----:B------:R-:W-:Y:S01]  /*220b0*/  VIADD R90, R26, 0xe0 ;  /* 0x000000e01a5a7836 */ /* 0x000fe20000000000 */
[----:B------:R-:W-:Y:S07]  /*220c0*/  LOP3.LUT R223, R223, 0xff7fffff, RZ, 0xc0, !PT ;  /* 0xff7fffffdfdf7812 */ /* 0x000fee00078ec0ff */
        /* <DEDUP_REMOVED lines=12> */
[----:B------:R-:W-:Y:S10]  /*22190*/  VIADD R106, R26, 0xe8 ;  /* 0x000000e81a6a7836 */ /* 0x000ff40000000000 */
[----:B------:R-:W-:Y:S02]  /*221a0*/  @P0 LOP3.LUT R223, R223, 0x400000, RZ, 0xfc, !PT ;  /* 0x00400000dfdf0812 */ /* 0x000fe400078efcff */
[----:B------:R-:W-:Y:S02]  /*221b0*/  ISETP.GE.AND P0, PT, R90, R226, PT ;  /* 0x000000e25a00720c */ /* 0x000fe40003f06270 */
[----:B------:R-:W-:Y:S02]  /*221c0*/  LOP3.LUT R223, R223, 0xfffffffb, RZ, 0xc0, !PT ;  /* 0xfffffffbdfdf7812 */ /* 0x000fe400078ec0ff */
[----:B------:R-:W-:Y:S02]  /*221d0*/  FSEL R64, R64, -INF , P0 ;  /* 0xff80000040407808 */ /* 0x000fe40000000000 */
[----:B------:R-:W-:Y:S01]  /*221e0*/  ISETP.GE.AND P0, PT, R100, R224, PT ;  /* 0x000000e06400720c */ /* 0x000fe20003f06270 */
[----:B------:R-:W-:Y:S01]  /*221f0*/  VIADD R100, R26, 0xe1 ;  /* 0x000000e11a647836 */ /* 0x000fe20000000000 */
[----:B------:R-:W-:Y:S02]  /*22200*/  @P1 LOP3.LUT R223, R223, 0x4, RZ, 0xfc, !PT ;  /* 0x00000004dfdf1812 */ /* 0x000fe400078efcff */
[-C--:B------:R-:W-:Y:S02]  /*22210*/  ISETP.GE.AND P1, PT, R103, R229.reuse, PT ;  /* 0x000000e56700720c */ /* 0x080fe40003f26270 */
        /* <DEDUP_REMOVED lines=11> */
[----:B------:R-:W-:Y:S11]  /*222d0*/  ISETP.GE.AND P0, PT, R104, R224, PT ;  /* 0x000000e06800720c */ /* 0x000ff60003f06270 */
[----:B------:R-:W-:Y:S02]  /*222e0*/  @!UPT UIADD3 URZ, UPT, UPT, URZ, URZ, URZ ;  /* 0x000000fffffff290 */ /* 0x000fe4000fffe0ff */
[----:B------:R-:W-:Y:S02]  /*222f0*/  @P0 LOP3.LUT R223, R223, 0x100000, RZ, 0xfc, !PT ;  /* 0x00100000dfdf0812 */ /* 0x000fe400078efcff */
        /* <DEDUP_REMOVED lines=9> */
[-C--:B------:R-:W-:Y:S04]  /*22390*/  ISETP.GE.AND P0, PT, R45, R228.reuse, PT ;  /* 0x000000e42d00720c */ /* 0x080fe80003f06270 */
[----:B------:R-:W-:Y:S02]  /*223a0*/  FSEL R91, R91, -INF , P0 ;  /* 0xff8000005b5b7808 */ /* 0x000fe40000000000 */
[----:B------:R-:W-:Y:S04]  /*223b0*/  ISETP.GE.AND P0, PT, R57, R228, PT ;  /* 0x000000e43900720c */ /* 0x000fe80003f06270 */
[----:B------:R-:W-:Y:S02]  /*223c0*/  FSEL R92, R92, -INF , P0 ;  /* 0xff8000005c5c7808 */ /* 0x000fe40000000000 */
[----:B------:R-:W-:Y:S11]  /*223d0*/  ISETP.GE.AND P0, PT, R101, R224, PT ;  /* 0x000000e06500720c */ /* 0x000ff60003f06270 */
[----:B------:R-:W-:Y:S02]  /*223e0*/  @!UPT UIADD3 URZ, UPT, UPT, URZ, URZ, URZ ;  /* 0x000000fffffff290 */ /* 0x000fe4000fffe0ff */
[----:B------:R-:W-:Y:S02]  /*223f0*/  @P0 LOP3.LUT R223, R223, 0x40000, RZ, 0xfc, !PT ;  /* 0x00040000dfdf0812 */ /* 0x000fe400078efcff */
[-C--:B------:R-:W-:Y:S02]  /*22400*/  ISETP.GE.AND P0, PT, R110, R226.reuse, PT ;  /* 0x000000e26e00720c */ /* 0x080fe40003f06270 */
[----:B------:R-:W-:Y:S02]  /*22410*/  LOP3.LUT P1, RZ, R223, 0x80000, RZ, 0xc0, !PT ;  /* 0x00080000dfff7812 */ /* 0x000fe4000782c0ff */
[----:B------:R-:W-:Y:S02]  /*22420*/  FSEL R95, R95, -INF , P0 ;  /* 0xff8000005f5f7808 */ /* 0x000fe40000000000 */
[----:B------:R-:W-:Y:S02]  /*22430*/  ISETP.GE.AND P0, PT, R113, R226, PT ;  /* 0x000000e27100720c */ /* 0x000fe40003f06270 */
[----:B------:R-:W-:Y:S02]  /*22440*/  LOP3.LUT P6, RZ, R223, 0x40000, RZ, 0xc0, !PT ;  /* 0x00040000dfff7812 */ /* 0x000fe400078cc0ff */
[----:B------:R-:W-:Y:S02]  /*22450*/  FSEL R96, R96, -INF , P0 ;  /* 0xff80000060607808 */ /* 0x000fe40000000000 */
[-C--:B------:R-:W-:Y:S02]  /*22460*/  ISETP.GE.AND P0, PT, R61, R228.reuse, PT ;  /* 0x000000e43d00720c */ /* 0x080fe40003f06270 */
[----:B------:R-:W-:Y:S02]  /*22470*/  FSEL R209, R209, -INF , !P6 ;  /* 0xff800000d1d17808 */ /* 0x000fe40007000000 */
[----:B------:R-:W-:Y:S02]  /*22480*/  FSEL R94, R94, -INF , P0 ;  /* 0xff8000005e5e7808 */ /* 0x000fe40000000000 */
[----:B------:R-:W-:Y:S04]  /*22490*/  ISETP.GE.AND P0, PT, R73, R228, PT ;  /* 0x000000e44900720c */ /* 0x000fe80003f06270 */
[----:B------:R-:W-:Y:S02]  /*224a0*/  FSEL R101, R85, -INF , P0 ;  /* 0xff80000055657808 */ /* 0x000fe40000000000 */
[-C--:B------:R-:W-:Y:S04]  /*224b0*/  ISETP.GE.AND P0, PT, R119, R226.reuse, PT ;  /* 0x000000e27700720c */ /* 0x080fe80003f06270 */
[----:B------:R-:W-:Y:S02]  /*224c0*/  FSEL R37, R37, -INF , P0 ;  /* 0xff80000025257808 */ /* 0x000fe40000000000 */
[----:B------:R-:W-:Y:S04]  /*224d0*/  ISETP.GE.AND P0, PT, R120, R226, PT ;  /* 0x000000e27800720c */ /* 0x000fe80003f06270 */
[----:B------:R-:W-:Y:S02]  /*224e0*/  FSEL R102, R3, -INF , P0 ;  /* 0xff80000003667808 */ /* 0x000fe40000000000 */
[-C--:B------:R-:W-:Y:S01]  /*224f0*/  ISETP.GE.AND P0, PT, R76, R228.reuse, PT ;  /* 0x000000e44c00720c */ /* 0x080fe20003f06270 */
[----:B------:R-:W2:Y:S03]  /*22500*/  LD.E R3, desc[UR4][R134.64+0xdc] ;  /* 0x0000dc0486037980 */ /* 0x000ea6000c101900 */
[----:B------:R-:W-:Y:S02]  /*22510*/  FSEL R103, R83, -INF , P0 ;  /* 0xff80000053677808 */ /* 0x000fe40000000000 */
[-C--:B------:R-:W-:Y:S04]  /*22520*/  ISETP.GE.AND P0, PT, R86, R228.reuse, PT ;  /* 0x000000e45600720c */ /* 0x080fe80003f06270 */
[----:B------:R-:W-:Y:S02]  /*22530*/  FSEL R107, R81, -INF , P0 ;  /* 0xff800000516b7808 */ /* 0x000fe40000000000 */
[-C--:B------:R-:W-:Y:S02]  /*22540*/  ISETP.GE.AND P0, PT, R90, R228.reuse, PT ;  /* 0x000000e45a00720c */ /* 0x080fe40003f06270 */
[----:B------:R-:W-:Y:S02]  /*22550*/  FSEL R81, R235, -INF , !P2 ;  /* 0xff800000eb517808 */ /* 0x000fe40005000000 */
[----:B------:R-:W-:Y:S02]  /*22560*/  FSEL R111, R65, -INF , P0 ;  /* 0xff800000416f7808 */ /* 0x000fe40000000000 */
[-C--:B------:R-:W-:Y:S02]  /*22570*/  ISETP.GE.AND P0, PT, R100, R228.reuse, PT ;  /* 0x000000e46400720c */ /* 0x080fe40003f06270 */
[----:B------:R-:W-:Y:S02]  /*22580*/  FSEL R65, R239, -INF , !P3 ;  /* 0xff800000ef417808 */ /* 0x000fe40005800000 */
[----:B------:R-:W-:Y:S02]  /*22590*/  FSEL R118, R62, -INF , P0 ;  /* 0xff8000003e767808 */ /* 0x000fe40000000000 */
[-C--:B------:R-:W-:Y:S02]  /*225a0*/  ISETP.GE.AND P0, PT, R106, R228.reuse, PT ;  /* 0x000000e46a00720c */ /* 0x080fe40003f06270 */
[C---:B------:R-:W-:Y:S02]  /*225b0*/  LOP3.LUT P3, RZ, R223.reuse, 0x40000000, RZ, 0xc0, !PT ;  /* 0x40000000dfff7812 */ /* 0x040fe4000786c0ff */
[----:B------:R-:W-:Y:S02]  /*225c0*/  FSEL R121, R60, -INF , P0 ;  /* 0xff8000003c797808 */ /* 0x000fe40000000000 */
[-C--:B------:R-:W-:Y:S02]  /*225d0*/  ISETP.GE.AND P0, PT, R108, R228.reuse, PT ;  /* 0x000000e46c00720c */ /* 0x080fe40003f06270 */
[----:B------:R-:W-:Y:S02]  /*225e0*/  LOP3.LUT P2, RZ, R223, 0x8000, RZ, 0xc0, !PT ;  /* 0x00008000dfff7812 */ /* 0x000fe4000784c0ff */
[----:B------:R-:W-:Y:S02]  /*225f0*/  FSEL R125, R52, -INF , P0 ;  /* 0xff800000347d7808 */ /* 0x000fe40000000000 */
[-C--:B------:R-:W-:Y:S02]  /*22600*/  ISETP.GE.AND P0, PT, R110, R228.reuse, PT ;  /* 0x000000e46e00720c */ /* 0x080fe40003f06270 */
[----:B------:R-:W-:Y:S02]  /*22610*/  FSEL R52, R238, -INF , !P5 ;  /* 0xff800000ee347808 */ /* 0x000fe40006800000 */
[----:B------:R-:W-:Y:S02]  /*22620*/  FSEL R126, R51, -INF , P0 ;  /* 0xff800000337e7808 */ /* 0x000fe40000000000 */
[-C--:B------:R-:W-:Y:S02]  /*22630*/  ISETP.GE.AND P0, PT, R113, R228.reuse, PT ;  /* 0x000000e47100720c */ /* 0x080fe40003f06270 */
[----:B------:R-:W-:Y:S02]  /*22640*/  @P3 LOP3.LUT R221, R221, 0x20000000, RZ, 0xfc, !PT ;  /* 0x20000000dddd3812 */ /* 0x000fe400078efcff */
[----:B------:R-:W-:Y:S02]  /*22650*/  FSEL R124, R49, -INF , P0 ;  /* 0xff800000317c7808 */ /* 0x000fe40000000000 */
[----:B------:R-:W-:Y:S02]  /*22660*/  ISETP.GE.AND P0, PT, R119, R228, PT ;  /* 0x000000e47700720c */ /* 0x000fe40003f06270 */
[----:B------:R-:W-:Y:S02]  /*22670*/  LOP3.LUT R221, R221, 0xefffffff, RZ, 0xc0, !PT ;  /* 0xefffffffdddd7812 */ /* 0x000fe400078ec0ff */
[----:B------:R-:W-:Y:S02]  /*22680*/  FSEL R122, R31, -INF , P0 ;  /* 0xff8000001f7a7808 */ /* 0x000fe40000000000 */
[----:B------:R-:W-:Y:S02]  /*22690*/  ISETP.GE.AND P0, PT, R213, R226, PT ;  /* 0x000000e2d500720c */ /* 0x000fe40003f06270 */
[----:B------:R-:W-:Y:S02]  /*226a0*/  LOP3.LUT P5, RZ, R223, 0x40, RZ, 0xc0, !PT ;  /* 0x00000040dfff7812 */ /* 0x000fe400078ac0ff */
[----:B------:R-:W-:Y:S02]  /*226b0*/  FSEL R4, R4, -INF , P0 ;  /* 0xff80000004047808 */ /* 0x000fe40000000000 */
[-C--:B------:R-:W-:Y:S02]  /*226c0*/  ISETP.GE.AND P0, PT, R26, R224.reuse, PT ;  /* 0x000000e01a00720c */ /* 0x080fe40003f06270 */
[----:B------:R-:W-:Y:S02]  /*226d0*/  FSEL R179, R179, -INF , !P5 ;  /* 0xff800000b3b37808 */ /* 0x000fe40006800000 */
[----:B------:R-:W-:Y:S02]  /*226e0*/  FSEL R49, R242, -INF , !P0 ;  /* 0xff800000f2317808 */ /* 0x000fe40004000000 */
[----:B------:R-:W-:Y:S02]  /*226f0*/  LOP3.LUT P0, RZ, R223, 0x10000000, RZ, 0xc0, !PT ;  /* 0x10000000dfff7812 */ /* 0x000fe4000780c0ff */
[----:B------:R-:W-:Y:S02]  /*22700*/  FSEL R31, R241, -INF , !P4 ;  /* 0xff800000f11f7808 */ /* 0x000fe40006000000 */
[C---:B------:R-:W-:Y:S02]  /*22710*/  LOP3.LUT P4, RZ, R223.reuse, 0x80, RZ, 0xc0, !PT ;  /* 0x00000080dfff7812 */ /* 0x040fe4000788c0ff */
[----:B------:R-:W-:Y:S02]  /*22720*/  LOP3.LUT P3, RZ, R223, 0x80000000, RZ, 0xc0, !PT ;  /* 0x80000000dfff7812 */ /* 0x000fe4000786c0ff */
[----:B------:R-:W-:Y:S02]  /*22730*/  FSEL R177, R177, -INF , !P4 ;  /* 0xff800000b1b17808 */ /* 0x000fe40006000000 */
[----:B------:R-:W-:Y:S02]  /*22740*/  FSEL R83, R219, -INF , !P3 ;  /* 0xff800000db537808 */ /* 0x000fe40005800000 */
[----:B------:R-:W-:Y:S02]  /*22750*/  FSEL R51, R236, -INF , !P2 ;  /* 0xff800000ec337808 */ /* 0x000fe40005000000 */
[----:B------:R-:W-:Y:S02]  /*22760*/  @P0 LOP3.LUT R221, R221, 0x10000000, RZ, 0xfc, !PT ;  /* 0x10000000dddd0812 */ /* 0x000fe400078efcff */
[----:B------:R-:W-:Y:S02]  /*22770*/  LOP3.LUT P0, RZ, R223, 0x20000000, RZ, 0xc0, !PT ;  /* 0x20000000dfff7812 */ /* 0x000fe4000780c0ff */
[----:B------:R-:W-:Y:S02]  /*22780*/  LOP3.LUT R221, R221, 0xffffbfff, RZ, 0xc0, !PT ;  /* 0xffffbfffdddd7812 */ /* 0x000fe400078ec0ff */
[----:B------:R-:W-:Y:S02]  /*22790*/  FSEL R128, R128, -INF , !P0 ;  /* 0xff80000080807808 */ /* 0x000fe40004000000 */
[----:B------:R-:W-:Y:S02]  /*227a0*/  @P1 LOP3.LUT R221, R221, 0x4000, RZ, 0xfc, !PT ;  /* 0x00004000dddd1812 */ /* 0x000fe400078efcff */
[----:B------:R-:W-:Y:S02]  /*227b0*/  LOP3.LUT P1, RZ, R223, 0x100, RZ, 0xc0, !PT ;  /* 0x00000100dfff7812 */ /* 0x000fe4000782c0ff */
[----:B------:R-:W-:Y:S02]  /*227c0*/  LOP3.LUT R221, R221, 0xffff7fff, RZ, 0xc0, !PT ;  /* 0xffff7fffdddd7812 */ /* 0x000fe400078ec0ff */
[----:B------:R-:W-:Y:S04]  /*227d0*/  LOP3.LUT P2, RZ, R223, 0x8, RZ, 0xc0, !PT ;  /* 0x00000008dfff7812 */ /* 0x000fe8000784c0ff */
[----:B------:R-:W-:Y:S05]  /*227e0*/  FSEL R197, R197, -INF , !P2 ;  /* 0xff800000c5c57808 */ /* 0x000fea0005000000 */
[----:B------:R-:W-:Y:S02]  /*227f0*/  @P1 LOP3.LUT R221, R221, 0x8000, RZ, 0xfc, !PT ;  /* 0x00008000dddd1812 */ /* 0x000fe400078efcff */
[----:B------:R-:W-:Y:S02]  /*22800*/  LOP3.LUT P1, RZ, R223, 0x200, RZ, 0xc0, !PT ;  /* 0x00000200dfff7812 */ /* 0x000fe4000782c0ff */
[----:B------:R-:W-:Y:S11]  /*22810*/  LOP3.LUT R221, R221, 0xfffeffff, RZ, 0xc0, !PT ;  /* 0xfffeffffdddd7812 */ /* 0x000ff600078ec0ff */
        /* <DEDUP_REMOVED lines=35> */
[C---:B------:R-:W-:Y:S02]  /*22a50*/  LOP3.LUT P0, RZ, R221.reuse, 0x10000000, RZ, 0xc0, !PT ;  /* 0x10000000ddff7812 */ /* 0x040fe4000780c0ff */
[----:B------:R-:W-:Y:S02]  /*22a60*/  FSEL R170, R170, -INF , !P1 ;  /* 0xff800000aaaa7808 */ /* 0x000fe40004800000 */
[----:B------:R-:W-:Y:S02]  /*22a70*/  LOP3.LUT P1, RZ, R221, 0x8000000, RZ, 0xc0, !PT ;  /* 0x08000000ddff7812 */ /* 0x000fe4000782c0ff */
[----:B------:R-:W-:Y:S02]  /*22a80*/  FSEL R169, R169, -INF , !P0 ;  /* 0xff800000a9a97808 */ /* 0x000fe40004000000 */
[----:B------:R-:W-:Y:S02]  /*22a90*/  FSEL R62, R183, -INF , !P1 ;  /* 0xff800000b73e7808 */ /* 0x000fe40004800000 */
[----:B------:R-:W-:Y:S02]  /*22aa0*/  LOP3.LUT P1, RZ, R221, 0x4000000, RZ, 0xc0, !PT ;  /* 0x04000000ddff7812 */ /* 0x000fe4000782c0ff */
[-C--:B------:R-:W-:Y:S02]  /*22ab0*/  ISETP.GE.AND P0, PT, R26, R229.reuse, PT ;  /* 0x000000e51a00720c */ /* 0x080fe40003f06270 */
[----:B------:R-:W-:Y:S01]  /*22ac0*/  FSEL R183, R215, -INF , !P1 ;  /* 0xff800000d7b77808 */ /* 0x000fe20004800000 */
[----:B------:R-:W-:Y:S01]  /*22ad0*/  IMAD.U32 R215, RZ, RZ, UR6 ;  /* 0x00000006ffd77e24 */ /* 0x000fe2000f8e00ff */
[----:B------:R-:W-:Y:S02]  /*22ae0*/  LOP3.LUT P1, RZ, R221, 0x2000000, RZ, 0xc0, !PT ;  /* 0x02000000ddff7812 */ /* 0x000fe4000782c0ff */
[----:B------:R-:W-:Y:S02]  /*22af0*/  FSEL R26, R234, -INF , !P0 ;  /* 0xff800000ea1a7808 */ /* 0x000fe40004000000 */
[----:B------:R-:W-:Y:S02]  /*22b00*/  FSEL R189, R189, -INF , !P1 ;  /* 0xff800000bdbd7808 */ /* 0x000fe40004800000 */
[----:B------:R-:W-:Y:S02]  /*22b10*/  LOP3.LUT P1, RZ, R221, 0x1000000, RZ, 0xc0, !PT ;  /* 0x01000000ddff7812 */ /* 0x000fe4000782c0ff */
[----:B------:R-:W-:Y:S02]  /*22b20*/  LOP3.LUT P0, RZ, R223, 0x4000000, RZ, 0xc0, !PT ;  /* 0x04000000dfff7812 */ /* 0x000fe4000780c0ff */
[----:B------:R-:W-:Y:S02]  /*22b30*/  FSEL R98, R211, -INF , !P1 ;  /* 0xff800000d3627808 */ /* 0x000fe40004800000 */
[----:B------:R-:W-:Y:S02]  /*22b40*/  LOP3.LUT P1, RZ, R221, 0x800000, RZ, 0xc0, !PT ;  /* 0x00800000ddff7812 */ /* 0x000fe4000782c0ff */
[----:B------:R-:W-:Y:S02]  /*22b50*/  FSEL R171, R171, -INF , !P0 ;  /* 0xff800000abab7808 */ /* 0x000fe40004000000 */
[-C--:B------:R-:W-:Y:S02]  /*22b60*/  ISETP.GE.AND P0, PT, R213, R229.reuse, PT ;  /* 0x000000e5d500720c */ /* 0x080fe40003f06270 */
[----:B------:R-:W-:Y:S02]  /*22b70*/  FSEL R104, R210, -INF , !P1 ;  /* 0xff800000d2687808 */ /* 0x000fe40004800000 */
[----:B------:R-:W-:Y:S02]  /*22b80*/  LOP3.LUT P1, RZ, R221, 0x400000, RZ, 0xc0, !PT ;  /* 0x00400000ddff7812 */ /* 0x000fe4000782c0ff */
[----:B------:R-:W-:Y:S02]  /*22b90*/  FSEL R60, R220, -INF , !P0 ;  /* 0xff800000dc3c7808 */ /* 0x000fe40004000000 */
        /* <DEDUP_REMOVED lines=18> */
[C---:B------:R-:W-:Y:S02]  /*22cc0*/  LOP3.LUT P1, RZ, R221.reuse, 0x20000, RZ, 0xc0, !PT ;  /* 0x00020000ddff7812 */ /* 0x040fe4000782c0ff */
[----:B------:R-:W-:Y:S02]  /*22cd0*/  LOP3.LUT P5, RZ, R221, 0x400, RZ, 0xc0, !PT ;  /* 0x00000400ddff7812 */ /* 0x000fe400078ac0ff */
[----:B------:R-:W-:Y:S02]  /*22ce0*/  FSEL R199, R199, -INF , !P0 ;  /* 0xff800000c7c77808 */ /* 0x000fe40004000000 */
[-C--:B------:R-:W-:Y:S02]  /*22cf0*/  ISETP.GE.AND P0, PT, R187, R224.reuse, PT ;  /* 0x000000e0bb00720c */ /* 0x080fe40003f06270 */
[----:B------:R-:W-:Y:S02]  /*22d00*/  FSEL R206, R206, -INF , !P1 ;  /* 0xff800000cece7808 */ /* 0x000fe40004800000 */
[C---:B------:R-:W-:Y:S02]  /*22d10*/  LOP3.LUT P1, RZ, R221.reuse, 0x10000, RZ, 0xc0, !PT ;  /* 0x00010000ddff7812 */ /* 0x040fe4000782c0ff */
[----:B------:R-:W-:Y:S02]  /*22d20*/  FSEL R208, R208, -INF , !P5 ;  /* 0xff800000d0d07808 */ /* 0x000fe40006800000 */
[----:B------:R-:W-:Y:S02]  /*22d30*/  LOP3.LUT P5, RZ, R221, 0x200, RZ, 0xc0, !PT ;  /* 0x00000200ddff7812 */ /* 0x000fe400078ac0ff */
[----:B------:R-:W-:Y:S02]  /*22d40*/  FSEL R194, R194, -INF , !P0 ;  /* 0xff800000c2c27808 */ /* 0x000fe40004000000 */
[-C--:B------:R-:W-:Y:S02]  /*22d50*/  ISETP.GE.AND P0, PT, R186, R224.reuse, PT ;  /* 0x000000e0ba00720c */ /* 0x080fe40003f06270 */
[----:B------:R-:W-:Y:S02]  /*22d60*/  FSEL R175, R175, -INF , !P1 ;  /* 0xff800000afaf7808 */ /* 0x000fe40004800000 */
[----:B------:R-:W-:Y:S02]  /*22d70*/  FSEL R180, R180, -INF , !P5 ;  /* 0xff800000b4b47808 */ /* 0x000fe40006800000 */
[----:B------:R-:W-:Y:S02]  /*22d80*/  LOP3.LUT P1, RZ, R221, 0x8000, RZ, 0xc0, !PT ;  /* 0x00008000ddff7812 */ /* 0x000fe4000782c0ff */
[-C--:B------:R-:W-:Y:S02]  /*22d90*/  ISETP.GE.AND P5, PT, R173, R224.reuse, PT ;  /* 0x000000e0ad00720c */ /* 0x080fe40003fa6270 */
[----:B------:R-:W-:Y:S02]  /*22da0*/  FSEL R184, R184, -INF , !P0 ;  /* 0xff800000b8b87808 */ /* 0x000fe40004000000 */
[-C--:B------:R-:W-:Y:S02]  /*22db0*/  ISETP.GE.AND P0, PT, R185, R224.reuse, PT ;  /* 0x000000e0b900720c */ /* 0x080fe40003f06270 */
[----:B------:R-:W-:Y:S02]  /*22dc0*/  FSEL R176, R176, -INF , !P1 ;  /* 0xff800000b0b07808 */ /* 0x000fe40004800000 */
[----:B------:R-:W-:Y:S02]  /*22dd0*/  FSEL R178, R178, -INF , !P5 ;  /* 0xff800000b2b27808 */ /* 0x000fe40006800000 */
[C---:B------:R-:W-:Y:S02]  /*22de0*/  LOP3.LUT P1, RZ, R221.reuse, 0x4000, RZ, 0xc0, !PT ;  /* 0x00004000ddff7812 */ /* 0x040fe4000782c0ff */
[-C--:B------:R-:W-:Y:S02]  /*22df0*/  ISETP.GE.AND P5, PT, R172, R224.reuse, PT ;  /* 0x000000e0ac00720c */ /* 0x080fe40003fa6270 */
[C---:B------:R-:W-:Y:S02]  /*22e00*/  LOP3.LUT P6, RZ, R221.reuse, 0x1000, RZ, 0xc0, !PT ;  /* 0x00001000ddff7812 */ /* 0x040fe400078cc0ff */
[----:B------:R-:W-:Y:S02]  /*22e10*/  FSEL R182, R182, -INF , !P0 ;  /* 0xff800000b6b67808 */ /* 0x000fe40004000000 */
[----:B------:R-:W-:Y:S02]  /*22e20*/  LOP3.LUT P4, RZ, R221, 0x800, RZ, 0xc0, !PT ;  /* 0x00000800ddff7812 */ /* 0x000fe4000788c0ff */
[-C--:B------:R-:W-:Y:S02]  /*22e30*/  ISETP.GE.AND P0, PT, R201, R229.reuse, PT ;  /* 0x000000e5c900720c */ /* 0x080fe40003f06270 */
[----:B------:R-:W-:Y:S02]  /*22e40*/  FSEL R207, R207, -INF , !P1 ;  /* 0xff800000cfcf7808 */ /* 0x000fe40004800000 */
        /* <DEDUP_REMOVED lines=8> */
[-C--:B------:R-:W-:Y:S02]  /*22ed0*/  ISETP.GE.AND P4, PT, R116, R224.reuse, PT ;  /* 0x000000e07400720c */ /* 0x080fe40003f86270 */
[----:B------:R-:W-:Y:S02]  /*22ee0*/  FSEL R130, R130, -INF , !P1 ;  /* 0xff80000082827808 */ /* 0x000fe40004800000 */
[-C--:B------:R-:W-:Y:S02]  /*22ef0*/  ISETP.GE.AND P1, PT, R188, R229.reuse, PT ;  /* 0x000000e5bc00720c */ /* 0x080fe40003f26270 */
[----:B------:R-:W-:Y:S02]  /*22f00*/  FSEL R168, R168, -INF , !P5 ;  /* 0xff800000a8a87808 */ /* 0x000fe40006800000 */
[----:B------:R-:W-:Y:S02]  /*22f10*/  FSEL R181, R181, -INF , !P6 ;  /* 0xff800000b5b57808 */ /* 0x000fe40007000000 */
[-C--:B------:R-:W-:Y:S02]  /*22f20*/  ISETP.GE.AND P5, PT, R187, R229.reuse, PT ;  /* 0x000000e5bb00720c */ /* 0x080fe40003fa6270 */
[----:B------:R-:W-:Y:S02]  /*22f30*/  FSEL R99, R99, -INF , !P0 ;  /* 0xff80000063637808 */ /* 0x000fe40004000000 */
[-C--:B------:R-:W-:Y:S02]  /*22f40*/  ISETP.GE.AND P6, PT, R200, R229.reuse, PT ;  /* 0x000000e5c800720c */ /* 0x080fe40003fc6270 */
        /* <DEDUP_REMOVED lines=51> */
[----:B------:R-:W-:Y:S02]  /*23280*/  ISETP.GE.AND P1, PT, R213, R224, PT ;  /* 0x000000e0d500720c */ /* 0x000fe40003f26270 */
[----:B------:R-:W-:Y:S02]  /*23290*/  FSEL R235, R5, -INF , !P4 ;  /* 0xff80000005eb7808 */ /* 0x000fe40006000000 */
[----:B------:R-:W-:Y:S02]  /*232a0*/  FSEL R220, R6, -INF , !P0 ;  /* 0xff80000006dc7808 */ /* 0x000fe40004000000 */
[----:B------:R-:W-:Y:S02]  /*232b0*/  ISETP.GE.AND P4, PT, R2, R229, PT ;  /* 0x000000e50200720c */ /* 0x000fe40003f86270 */
[----:B------:R-:W-:Y:S02]  /*232c0*/  FMNMX3.FTZ R2, R132, R49, R31, !PT ;  /* 0x0000003184027276 */ /* 0x000fe4000781001f */
[----:B------:R-:W-:Y:S02]  /*232d0*/  FSEL R6, R4, -INF , !P1 ;  /* 0xff80000004067808 */ /* 0x000fe40004800000 */
[----:B------:R-:W-:Y:S02]  /*232e0*/  LOP3.LUT P3, RZ, R221, 0x20000000, RZ, 0xc0, !PT ;  /* 0x20000000ddff7812 */ /* 0x000fe4000786c0ff */
[----:B------:R-:W-:Y:S02]  /*232f0*/  FMNMX3.FTZ R2, R2, R6, R52, !PT ;  /* 0x0000000602027276 */ /* 0x000fe40007810034 */
[----:B------:R-:W-:Y:S02]  /*23300*/  FSEL R85, R216, -INF , !P3 ;  /* 0xff800000d8557808 */ /* 0x000fe40005800000 */
[----:B------:R-:W-:Y:S02]  /*23310*/  FMNMX3.FTZ R2, R2, R65, R81, !PT ;  /* 0x0000004102027276 */ /* 0x000fe40007810051 */
[----:B------:R-:W-:Y:S02]  /*23320*/  LOP3.LUT P3, RZ, R223, 0x20, RZ, 0xc0, !PT ;  /* 0x00000020dfff7812 */ /* 0x000fe4000786c0ff */
[----:B------:R-:W-:Y:S02]  /*23330*/  FMNMX3.FTZ R2, R2, R83, R85, !PT ;  /* 0x0000005302027276 */ /* 0x000fe40007810055 */
[----:B------:R-:W-:Y:S02]  /*23340*/  FSEL R195, R195, -INF , !P3 ;  /* 0xff800000c3c37808 */ /* 0x000fe40005800000 */
        /* <DEDUP_REMOVED lines=12> */
[C---:B------:R-:W-:Y:S02]  /*23410*/  LOP3.LUT P2, RZ, R221.reuse, 0x40, RZ, 0xc0, !PT ;  /* 0x00000040ddff7812 */ /* 0x040fe4000784c0ff */
[----:B------:R-:W-:Y:S02]  /*23420*/  LOP3.LUT P3, RZ, R221, 0x80, RZ, 0xc0, !PT ;  /* 0x00000080ddff7812 */ /* 0x000fe4000786c0ff */
[----:B------:R-:W-:Y:S02]  /*23430*/  FMNMX3.FTZ R2, R2, R195, R198, !PT ;  /* 0x000000c302027276 */ /* 0x000fe400078100c6 */
[----:B------:R-:W-:Y:S02]  /*23440*/  FMNMX3.FTZ R4, R4, R208, R204, !PT ;  /* 0x000000d004047276 */ /* 0x000fe400078100cc */
[----:B------:R-:W-:Y:S02]  /*23450*/  FSEL R192, R192, -INF , !P2 ;  /* 0xff800000c0c07808 */ /* 0x000fe40005000000 */
[----:B------:R-:W-:Y:S02]  /*23460*/  FSEL R190, R190, -INF , !P3 ;  /* 0xff800000bebe7808 */ /* 0x000fe40005800000 */
[----:B------:R-:W-:Y:S02]  /*23470*/  FMNMX3.FTZ R2, R2, R197, R196, !PT ;  /* 0x000000c502027276 */ /* 0x000fe400078100c4 */
[----:B------:R-:W-:Y:S02]  /*23480*/  ISETP.GE.AND P6, PT, R68, R224, PT ;  /* 0x000000e04400720c */ /* 0x000fe40003fc6270 */
[----:B------:R-:W-:Y:S02]  /*23490*/  FMNMX3.FTZ R4, R4, R203, R202, !PT ;  /* 0x000000cb04047276 */ /* 0x000fe400078100ca */
[----:B------:R-:W-:Y:S02]  /*234a0*/  FMNMX3.FTZ R2, R2, R192, R190, !PT ;  /* 0x000000c002027276 */ /* 0x000fe400078100be */
[----:B------:R-:W-:Y:S02]  /*234b0*/  FSEL R200, R56, -INF , !P6 ;  /* 0xff80000038c87808 */ /* 0x000fe40007000000 */
[----:B------:R-:W-:Y:S02]  /*234c0*/  ISETP.GE.AND P6, PT, R114, R229, PT ;  /* 0x000000e57200720c */ /* 0x000fe40003fc6270 */
[----:B------:R-:W-:Y:S02]  /*234d0*/  FMNMX3.FTZ R4, R4, R199, R194, !PT ;  /* 0x000000c704047276 */ /* 0x000fe400078100c2 */
[----:B------:R-:W-:Y:S02]  /*234e0*/  FMNMX3.FTZ R2, R2, R181, R180, !PT ;  /* 0x000000b502027276 */ /* 0x000fe400078100b4 */
        /* <DEDUP_REMOVED lines=12> */
[----:B------:R-:W-:Y:S02]  /*235b0*/  FMNMX3.FTZ R2, R2, R97, R93, !PT ;  /* 0x0000006102027276 */ /* 0x000fe4000781005d */
[-C--:B------:R-:W-:Y:S02]  /*235c0*/  ISETP.GE.AND P6, PT, R32, R224.reuse, PT ;  /* 0x000000e02000720c */ /* 0x080fe40003fc6270 */
[----:B------:R-:W-:Y:S02]  /*235d0*/  FSEL R201, R7, -INF , !P5 ;  /* 0xff80000007c97808 */ /* 0x000fe40006800000 */
[----:B------:R-:W-:Y:S02]  /*235e0*/  FMNMX3.FTZ R4, R4, R105, R99, !PT ;  /* 0x0000006904047276 */ /* 0x000fe40007810063 */
[----:B------:R-:W-:Y:S02]  /*235f0*/  IADD3 R5, PT, PT, R59, -0xf9, -R0 ;  /* 0xffffff073b057810 */ /* 0x000fe40007ffe800 */
[----:B------:R-:W-:Y:S02]  /*23600*/  ISETP.GE.AND P5, PT, R43, R224, PT ;  /* 0x000000e02b00720c */ /* 0x000fe40003fa6270 */
[----:B------:R-:W-:Y:S02]  /*23610*/  FMNMX3.FTZ R0, R2, R78, R77, !PT ;  /* 0x0000004e02007276 */ /* 0x000fe4000781004d */
[----:B------:R-:W-:Y:S02]  /*23620*/  FSEL R67, R14, -INF , !P6 ;  /* 0xff8000000e437808 */ /* 0x000fe40007000000 */
[-C--:B------:R-:W-:Y:S02]  /*23630*/  ISETP.GE.AND P0, PT, R46, R229.reuse, PT ;  /* 0x000000e52e00720c */ /* 0x080fe40003f06270 */
[----:B------:R-:W-:Y:S02]  /*23640*/  ISETP.GE.AND P6, PT, R28, R229, PT ;  /* 0x000000e51c00720c */ /* 0x000fe40003fc6270 */
[----:B------:R-:W-:Y:S02]  /*23650*/  FMNMX3.FTZ R4, R4, R89, R172, !PT ;  /* 0x0000005904047276 */ /* 0x000fe400078100ac */
[----:B------:R-:W-:Y:S02]  /*23660*/  FSEL R12, R12, -INF , !P5 ;  /* 0xff8000000c0c7808 */ /* 0x000fe40006800000 */
[----:B------:R-:W-:Y:S02]  /*23670*/  ISETP.GE.AND P5, PT, R20, R229, PT ;  /* 0x000000e51400720c */ /* 0x000fe40003fa6270 */
        /* <DEDUP_REMOVED lines=12> */
[----:B------:R-:W-:Y:S02]  /*23740*/  ISETP.GE.AND P5, PT, R73, R224, PT ;  /* 0x000000e04900720c */ /* 0x000fe40003fa6270 */
[-C--:B------:R-:W-:Y:S02]  /*23750*/  ISETP.GE.AND P1, PT, R13, R229.reuse, PT ;  /* 0x000000e50d00720c */ /* 0x080fe40003f26270 */
        /* <DEDUP_REMOVED lines=33> */
[----:B------:R-:W-:Y:S01]  /*23970*/  FSEL R82, R91, -INF , !P1 ;  /* 0xff8000005b527808 */ /* 0x000fe20004800000 */
[----:B------:R-:W-:Y:S01]  /*23980*/  IMAD.MOV.U32 R91, RZ, RZ, R12 ;  /* 0x000000ffff5b7224 */ /* 0x000fe200078e000c */
[----:B------:R-:W-:Y:S02]  /*23990*/  ISETP.GE.AND P5, PT, R73, R229, PT ;  /* 0x000000e54900720c */ /* 0x000fe40003fa6270 */
[----:B------:R-:W-:Y:S02]  /*239a0*/  FMNMX3.FTZ R0, R0, R201, R220, !PT ;  /* 0x000000c900007276 */ /* 0x000fe400078100dc */
[----:B------:R-:W-:Y:S01]  /*239b0*/  FSEL R251, R92, -INF , !P0 ;  /* 0xff8000005cfb7808 */ /* 0x000fe20004000000 */
[----:B------:R-:W-:Y:S01]  /*239c0*/  IMAD.MOV.U32 R92, RZ, RZ, R9 ;  /* 0x000000ffff5c7224 */ /* 0x000fe200078e0009 */
[----:B------:R-:W-:Y:S02]  /*239d0*/  FSEL R94, R94, -INF , !P6 ;  /* 0xff8000005e5e7808 */ /* 0x000fe40007000000 */
[----:B------:R-:W-:Y:S02]  /*239e0*/  FMNMX3.FTZ R4, R4, R248, R249, !PT ;  /* 0x000000f804047276 */ /* 0x000fe400078100f9 */
[----:B------:R-:W-:Y:S02]  /*239f0*/  ISETP.GE.AND P6, PT, R119, R224, PT ;  /* 0x000000e07700720c */ /* 0x000fe40003fc6270 */
[----:B------:R-:W-:Y:S01]  /*23a00*/  FSEL R9, R101, -INF , !P5 ;  /* 0xff80000065097808 */ /* 0x000fe20006800000 */
[----:B------:R-:W-:Y:S01]  /*23a10*/  IMAD.MOV.U32 R101, RZ, RZ, R18 ;  /* 0x000000ffff657224 */ /* 0x000fe200078e0012 */
[----:B------:R-:W-:Y:S02]  /*23a20*/  FMNMX3.FTZ R0, R0, R235, R239, !PT ;  /* 0x000000eb00007276 */ /* 0x000fe400078100ef */
[----:B------:R-:W-:Y:S02]  /*23a30*/  FMNMX3.FTZ R4, R4, R67, R91, !PT ;  /* 0x0000004304047276 */ /* 0x000fe4000781005b */
[----:B------:R-:W-:Y:S02]  /*23a40*/  FSEL R129, R37, -INF , !P6 ;  /* 0xff80000025817808 */ /* 0x000fe40007000000 */
[-C--:B------:R-:W-:Y:S01]  /*23a50*/  ISETP.GE.AND P6, PT, R100, R229.reuse, PT ;  /* 0x000000e56400720c */ /* 0x080fe20003fc6270 */
[----:B------:R-:W-:Y:S01]  /*23a60*/  IMAD.MOV.U32 R100, RZ, RZ, R17 ;  /* 0x000000ffff647224 */ /* 0x000fe200078e0011 */
[----:B------:R-:W-:Y:S02]  /*23a70*/  FMNMX3.FTZ R0, R0, R236, R240, !PT ;  /* 0x000000ec00007276 */ /* 0x000fe400078100f0 */
[----:B------:R-:W-:Y:S02]  /*23a80*/  FMNMX3.FTZ R4, R4, R92, R101, !PT ;  /* 0x0000005c04047276 */ /* 0x000fe40007810065 */
[-C--:B------:R-:W-:Y:S02]  /*23a90*/  ISETP.GE.AND P1, PT, R110, R224.reuse, PT ;  /* 0x000000e06e00720c */ /* 0x080fe40003f26270 */
[----:B------:R-:W-:Y:S02]  /*23aa0*/  ISETP.GE.AND P4, PT, R76, R229, PT ;  /* 0x000000e54c00720c */ /* 0x000fe40003f86270 */
[----:B------:R-:W-:Y:S02]  /*23ab0*/  ISETP.GE.AND P0, PT, R113, R224, PT ;  /* 0x000000e07100720c */ /* 0x000fe40003f06270 */
[----:B------:R-:W-:Y:S02]  /*23ac0*/  FMNMX3.FTZ R0, R0, R242, R246, !PT ;  /* 0x000000f200007276 */ /* 0x000fe400078100f6 */
[----:B------:R-:W-:Y:S02]  /*23ad0*/  FSEL R95, R95, -INF , !P1 ;  /* 0xff8000005f5f7808 */ /* 0x000fe40004800000 */
[----:B------:R-:W-:Y:S02]  /*23ae0*/  FMNMX3.FTZ R4, R4, R219, R100, !PT ;  /* 0x000000db04047276 */ /* 0x000fe40007810064 */
[-C--:B------:R-:W-:Y:S02]  /*23af0*/  ISETP.GE.AND P1, PT, R86, R229.reuse, PT ;  /* 0x000000e55600720c */ /* 0x080fe40003f26270 */
[----:B------:R-:W-:Y:S02]  /*23b00*/  ISETP.GE.AND P5, PT, R120, R224, PT ;  /* 0x000000e07800720c */ /* 0x000fe40003fa6270 */
[----:B------:R-:W-:Y:S02]  /*23b10*/  FSEL R96, R96, -INF , !P0 ;  /* 0xff80000060607808 */ /* 0x000fe40004000000 */
[----:B------:R-:W-:Y:S01]  /*23b20*/  FSEL R7, R103, -INF , !P4 ;  /* 0xff80000067077808 */ /* 0x000fe20006000000 */
[----:B------:R-:W-:Y:S01]  /*23b30*/  IMAD.MOV.U32 R103, RZ, RZ, R8 ;  /* 0x000000ffff677224 */ /* 0x000fe200078e0008 */
[----:B------:R-:W-:Y:S02]  /*23b40*/  FMNMX3.FTZ R0, R0, R244, R243, !PT ;  /* 0x000000f400007276 */ /* 0x000fe400078100f3 */
[----:B------:R-:W-:Y:S01]  /*23b50*/  ISETP.GE.AND P0, PT, R90, R229, PT ;  /* 0x000000e55a00720c */ /* 0x000fe20003f06270 */
[----:B------:R-:W-:Y:S01]  /*23b60*/  IMAD.MOV.U32 R90, RZ, RZ, R227 ;  /* 0x000000ffff5a7224 */ /* 0x000fe200078e00e3 */
[----:B------:R-:W-:Y:S02]  /*23b70*/  FMNMX3.FTZ R4, R4, R69, R10, !PT ;  /* 0x0000004504047276 */ /* 0x000fe4000781000a */
[----:B------:R-:W-:Y:S02]  /*23b80*/  FSEL R8, R107, -INF , !P1 ;  /* 0xff8000006b087808 */ /* 0x000fe40004800000 */
[----:B------:R-:W-:Y:S02]  /*23b90*/  FSEL R2, R102, -INF , !P5 ;  /* 0xff80000066027808 */ /* 0x000fe40006800000 */
[-C--:B------:R-:W-:Y:S01]  /*23ba0*/  ISETP.GE.AND P5, PT, R106, R229.reuse, PT ;  /* 0x000000e56a00720c */ /* 0x080fe20003fa6270 */
[----:B------:R-:W-:Y:S01]  /*23bb0*/  IMAD.MOV.U32 R106, RZ, RZ, R16 ;  /* 0x000000ffff6a7224 */ /* 0x000fe200078e0010 */
[----:B------:R-:W-:Y:S02]  /*23bc0*/  FMNMX3.FTZ R0, R0, R250, R252, !PT ;  /* 0x000000fa00007276 */ /* 0x000fe400078100fc */
[-C--:B------:R-:W-:Y:S01]  /*23bd0*/  ISETP.GE.AND P1, PT, R110, R229.reuse, PT ;  /* 0x000000e56e00720c */ /* 0x080fe20003f26270 */
[----:B------:R-:W-:Y:S01]  /*23be0*/  IMAD.MOV.U32 R110, RZ, RZ, R11 ;  /* 0x000000ffff6e7224 */ /* 0x000fe200078e000b */
[----:B------:R-:W-:Y:S01]  /*23bf0*/  FSEL R70, R111, -INF , !P0 ;  /* 0xff8000006f467808 */ /* 0x000fe20004000000 */
[----:B------:R-:W-:Y:S01]  /*23c00*/  IMAD.MOV.U32 R111, RZ, RZ, R10 ;  /* 0x000000ffff6f7224 */ /* 0x000fe200078e000a */
[----:B------:R-:W-:Y:S02]  /*23c10*/  FMNMX3.FTZ R4, R4, R68, R103, !PT ;  /* 0x0000004404047276 */ /* 0x000fe40007810067 */
[-C--:B------:R-:W-:Y:S01]  /*23c20*/  ISETP.GE.AND P0, PT, R113, R229.reuse, PT ;  /* 0x000000e57100720c */ /* 0x080fe20003f06270 */
[----:B------:R-:W-:Y:S01]  /*23c30*/  IMAD.MOV.U32 R113, RZ, RZ, R9 ;  /* 0x000000ffff717224 */ /* 0x000fe200078e0009 */
[----:B------:R-:W-:Y:S02]  /*23c40*/  FMNMX3.FTZ R0, R0, R82, R251, !PT ;  /* 0x0000005200007276 */ /* 0x000fe400078100fb */
[----:B------:R-:W-:Y:S01]  /*23c50*/  ISETP.GE.AND P4, PT, R108, R229, PT ;  /* 0x000000e56c00720c */ /* 0x000fe20003f86270 */
[----:B------:R-:W-:Y:S01]  /*23c60*/  IMAD.MOV.U32 R108, RZ, RZ, R2 ;  /* 0x000000ffff6c7224 */ /* 0x000fe200078e0002 */
[----:B------:R-:W-:Y:S01]  /*23c70*/  FSEL R86, R118, -INF , !P6 ;  /* 0xff80000076567808 */ /* 0x000fe20007000000 */
[----:B------:R-:W-:Y:S01]  /*23c80*/  IMAD.MOV.U32 R118, RZ, RZ, R8 ;  /* 0x000000ffff767224 */ /* 0x000fe200078e0008 */
[----:B------:R-:W-:Y:S02]  /*23c90*/  FMNMX3.FTZ R4, R4, R110, R106, !PT ;  /* 0x0000006e04047276 */ /* 0x000fe4000781006a */
[----:B------:R-:W-:Y:S02]  /*23ca0*/  IABS R2, R5 ;  /* 0x0000000500027213 */ /* 0x000fe40000000000 */
[----:B------:R-:W-:Y:S01]  /*23cb0*/  ISETP.GE.AND P6, PT, R119, R229, PT ;  /* 0x000000e57700720c */ /* 0x000fe20003fc6270 */
[----:B------:R-:W-:Y:S01]  /*23cc0*/  IMAD.MOV.U32 R119, RZ, RZ, R7 ;  /* 0x000000ffff777224 */ /* 0x000fe200078e0007 */
[----:B------:R-:W-:Y:S02]  /*23cd0*/  FMNMX3.FTZ R0, R0, R94, R113, !PT ;  /* 0x0000005e00007276 */ /* 0x000fe40007810071 */
[----:B------:R-:W-:Y:S02]  /*23ce0*/  FMNMX3.FTZ R4, R4, R95, R96, !PT ;  /* 0x0000005f04047276 */ /* 0x000fe40007810060 */
[----:B------:R-:W-:Y:S02]  /*23cf0*/  I2FP.F32.S32 R2, R2 ;  /* 0x0000000200027245 */ /* 0x000fe40000201400 */
[----:B------:R-:W-:Y:S02]  /*23d00*/  FMNMX3.FTZ R0, R0, R119, R118, !PT ;  /* 0x0000007700007276 */ /* 0x000fe40007810076 */
[----:B------:R-:W-:Y:S01]  /*23d10*/  FMNMX3.FTZ R4, R4, R129, R108, !PT ;  /* 0x0000008104047276 */ /* 0x000fe2000781006c */
[----:B------:R-:W-:Y:S01]  /*23d20*/  FFMA.FTZ R38, -R222, R2, R38 ;  /* 0x00000002de267223 */ /* 0x000fe20000010126 */
[----:B------:R-:W-:Y:S02]  /*23d30*/  FSEL R121, R121, -INF , !P5 ;  /* 0xff80000079797808 */ /* 0x000fe40006800000 */
[----:B------:R-:W-:Y:S01]  /*23d40*/  FSEL R125, R125, -INF , !P4 ;  /* 0xff8000007d7d7808 */ /* 0x000fe20006000000 */
[----:B------:R-:W1:Y:S01]  /*23d50*/  SHFL.BFLY PT, R5, R4, 0x2, 0x1f ;  /* 0x0c401f0004057f89 */ /* 0x000e6200000e0000 */
[----:B------:R-:W-:Y:S02]  /*23d60*/  FMNMX3.FTZ R0, R0, R70, R86, !PT ;  /* 0x0000004600007276 */ /* 0x000fe40007810056 */
[----:B------:R-:W-:Y:S02]  /*23d70*/  ISETP.GE.AND P5, PT, R120, R228, PT ;  /* 0x000000e47800720c */ /* 0x000fe40003fa6270 */
[----:B------:R-:W-:Y:S02]  /*23d80*/  FSEL R124, R124, -INF , !P0 ;  /* 0xff8000007c7c7808 */ /* 0x000fe40004000000 */
[----:B------:R-:W-:Y:S02]  /*23d90*/  FMNMX3.FTZ R0, R0, R121, R125, !PT ;  /* 0x0000007900007276 */ /* 0x000fe4000781007d */
[----:B------:R-:W-:Y:S02]  /*23da0*/  ISETP.GE.AND P4, PT, R120, R229, PT ;  /* 0x000000e57800720c */ /* 0x000fe40003f86270 */
[----:B------:R-:W-:Y:S02]  /*23db0*/  FSEL R126, R126, -INF , !P1 ;  /* 0xff8000007e7e7808 */ /* 0x000fe40004800000 */
[----:B------:R-:W-:Y:S02]  /*23dc0*/  FSEL R38, R38, -INF , P5 ;  /* 0xff80000026267808 */ /* 0x000fe40002800000 */
[----:B------:R-:W-:Y:S02]  /*23dd0*/  FMNMX3.FTZ R0, R0, R126, R124, !PT ;  /* 0x0000007e00007276 */ /* 0x000fe4000781007c */
[----:B------:R-:W-:Y:S02]  /*23de0*/  FSEL R39, R122, -INF , !P6 ;  /* 0xff8000007a277808 */ /* 0x000fe40007000000 */
[----:B------:R-:W-:Y:S02]  /*23df0*/  FSEL R38, R38, -INF , !P4 ;  /* 0xff80000026267808 */ /* 0x000fe40006000000 */
[C---:B------:R-:W-:Y:S02]  /*23e00*/  LOP3.LUT P2, RZ, R221.reuse, 0x20, RZ, 0xc0, !PT ;  /* 0x00000020ddff7812 */ /* 0x040fe4000784c0ff */
[----:B------:R-:W-:Y:S02]  /*23e10*/  FMNMX3.FTZ R0, R0, R39, R38, !PT ;  /* 0x0000002700007276 */ /* 0x000fe40007810026 */
[----:B-1----:R-:W-:Y:S02]  /*23e20*/  FMNMX.FTZ R4, R4, R5, !PT ;  /* 0x0000000504047209 */ /* 0x002fe40007810000 */
[----:B------:R-:W-:Y:S01]  /*23e30*/  LOP3.LUT P3, RZ, R221, 0x10, RZ, 0xc0, !PT ;  /* 0x00000010ddff7812 */ /* 0x000fe2000786c0ff */
[----:B------:R-:W1:Y:S08]  /*23e40*/  SHFL.BFLY PT, R2, R0, 0x2, 0x1f ;  /* 0x0c401f0000027f89 */ /* 0x000e7000000e0000 */
[----:B------:R-:W3:Y:S01]  /*23e50*/  SHFL.BFLY PT, R37, R4, 0x1, 0x1f ;  /* 0x0c201f0004257f89 */ /* 0x000ee200000e0000 */
[----:B-1----:R-:W-:Y:S02]  /*23e60*/  FMNMX.FTZ R0, R0, R2, !PT ;  /* 0x0000000200007209 */ /* 0x002fe40007810000 */
[----:B---3--:R-:W-:Y:S05]  /*23e70*/  FMNMX.FTZ R37, R4, R37, !PT ;  /* 0x0000002504257209 */ /* 0x008fea0007810000 */
[----:B------:R-:W1:Y:S01]  /*23e80*/  SHFL.BFLY PT, R2, R0, 0x1, 0x1f ;  /* 0x0c201f0000027f89 */ /* 0x000e6200000e0000 */
[----:B------:R-:W-:Y:S01]  /*23e90*/  FSETP.NEU.FTZ.AND P1, PT, R37, -INF , PT ;  /* 0xff8000002500780b */ /* 0x000fe20003f3d000 */
[----:B--2---:R-:W-:Y:S05]  /*23ea0*/  FMUL.FTZ R64, R3, R37 ;  /* 0x0000002503407220 */ /* 0x004fea0000410000 */
[----:B------:R-:W-:Y:S05]  /*23eb0*/  FSEL R64, R64, RZ, P1 ;  /* 0x000000ff40407208 */ /* 0x000fea0000800000 */
[-CC-:B------:R-:W-:Y:S01]  /*23ec0*/  FFMA.FTZ R4, R49, R3.reuse, -R64.reuse ;  /* 0x0000000331047223 */ /* 0x180fe20000010840 */
[-CC-:B------:R-:W-:Y:S01]  /*23ed0*/  FFMA.FTZ R56, R128, R3.reuse, -R64.reuse ;  /* 0x0000000380387223 */ /* 0x180fe20000010840 */
[-C--:B------:R-:W-:Y:S01]  /*23ee0*/  FFMA.FTZ R16, R83, R3.reuse, -R64 ;  /* 0x0000000353107223 */ /* 0x080fe20000010840 */
[----:B------:R-:W-:Y:S01]  /*23ef0*/  IMAD.MOV.U32 R83, RZ, RZ, R118 ;  /* 0x000000ffff537224 */ /* 0x000fe200078e0076 */
[----:B------:R2:W-:Y:S01]  /*23f00*/  MUFU.EX2 R74, R4 ;  /* 0x00000004004a7308 */ /* 0x0005e20000000800 */
[----:B-1----:R-:W-:Y:S01]  /*23f10*/  FMNMX.FTZ R36, R0, R2, !PT ;  /* 0x0000000200247209 */ /* 0x002fe20007810000 */
[-C--:B------:R-:W-:Y:S08]  /*23f20*/  FFMA.FTZ R0, R31, R3.reuse, -R64 ;  /* 0x000000031f007223 */ /* 0x080ff00000010840 */
[----:B------:R1:W-:Y:S01]  /*23f30*/  MUFU.EX2 R116, R16 ;  /* 0x0000001000747308 */ /* 0x0003e20000000800 */
[----:B------:R-:W-:Y:S01]  /*23f40*/  LOP3.LUT R2, R214, 0x200, R218, 0xf8, !PT ;  /* 0x00000200d6027812 */ /* 0x000fe200078ef8da */
[----:B------:R-:W-:Y:S01]  /*23f50*/  FMUL.FTZ R66, R3, R36 ;  /* 0x0000002403427220 */ /* 0x000fe20000410000 */
[----:B------:R-:W-:Y:S03]  /*23f60*/  FSETP.NEU.FTZ.AND P0, PT, R36, -INF , PT ;  /* 0xff8000002400780b */ /* 0x000fe60003f1d000 */
[----:B------:R-:W-:Y:S04]  /*23f70*/  IMAD R63, R2, 0x2, R215 ;  /* 0x00000002023f7824 */ /* 0x000fe800078e02d7 */
[----:B------:R3:W4:Y:S01]  /*23f80*/  MUFU.EX2 R216, R0 ;  /* 0x0000000000d87308 */ /* 0x0007220000000800 */
[----:B------:R-:W-:Y:S01]  /*23f90*/  FSEL R66, R66, RZ, P0 ;  /* 0x000000ff42427208 */ /* 0x000fe20000000000 */
[----:B------:R-:W-:Y:S01]  /*23fa0*/  IMAD.IADD R61, R212, 0x1, R63 ;  /* 0x00000001d43d7824 */ /* 0x000fe200078e023f */
[----:B------:R-:W4:Y:S01]  /*23fb0*/  LDSM.16.MT88.4 R12, [R63+0xa000] ;  /* 0x00a000003f0c783b */ /* 0x000f220000004200 */
[C---:B------:R-:W-:Y:S02]  /*23fc0*/  VIADD R8, R63.reuse, 0xa000 ;  /* 0x0000a0003f087836 */ /* 0x040fe40000000000 */
[-CC-:B--2---:R-:W-:Y:S01]  /*23fd0*/  FFMA.FTZ R4, R60, R3.reuse, -R66.reuse ;  /* 0x000000033c047223 */ /* 0x184fe20000010842 */
[----:B------:R-:W-:Y:S02]  /*23fe0*/  VIADD R60, R63, 0xa040 ;  /* 0x0000a0403f3c7836 */ /* 0x000fe40000000000 */
[-C--:B------:R-:W-:Y:S01]  /*23ff0*/  FFMA.FTZ R24, R104, R3.reuse, -R66 ;  /* 0x0000000368187223 */ /* 0x080fe20000010842 */
[----:B------:R-:W-:Y:S01]  /*24000*/  @P2 VIADD R60, R8, 0xffffffc0 ;  /* 0xffffffc0083c2836 */ /* 0x000fe20000000000 */
[----:B------:R2:W-:Y:S01]  /*24010*/  MUFU.EX2 R76, R4 ;  /* 0x00000004004c7308 */ /* 0x0005e20000000800 */
[----:B------:R-:W2:Y:S01]  /*24020*/  LDSM.16.MT88.4 R20, [R61+0xa000] ;  /* 0x00a000003d14783b */ /* 0x000ea20000004200 */
[-C--:B-1----:R-:W-:Y:S01]  /*24030*/  FFMA.FTZ R16, R85, R3.reuse, -R64 ;  /* 0x0000000355107223 */ /* 0x082fe20000010840 */
[-CC-:B------:R-:W-:Y:S01]  /*24040*/  FFMA.FTZ R32, R123, R3.reuse, -R66.reuse ;  /* 0x000000037b207223 */ /* 0x180fe20000010842 */
[----:B------:R-:W-:Y:S02]  /*24050*/  IMAD.MOV.U32 R85, RZ, RZ, R113 ;  /* 0x000000ffff557224 */ /* 0x000fe400078e0071 */
[-C--:B------:R-:W-:Y:S01]  /*24060*/  FFMA.FTZ R39, R39, R3.reuse, -R66 ;  /* 0x0000000327277223 */ /* 0x080fe20000010842 */
[-C--:B---3--:R-:W-:Y:S01]  /*24070*/  FFMA.FTZ R0, R6, R3.reuse, -R64 ;  /* 0x0000000306007223 */ /* 0x088fe20000010840 */
[----:B----4-:R-:W-:Y:S01]  /*24080*/  F2FP.BF16.F32.PACK_AB R40, R216, R74 ;  /* 0x0000004ad828723e */ /* 0x010fe200000010ff */
[----:B------:R-:W1:Y:S01]  /*24090*/  LDSM.16.MT88.4 R28, [R60] ;  /* 0x000000003c1c783b */ /* 0x000e620000004200 */
[----:B------:R-:W-:Y:S01]  /*240a0*/  MUFU.EX2 R227, R16 ;  /* 0x0000001000e37308 */ /* 0x000fe20000000800 */
[-C--:B--2---:R-:W-:Y:S09]  /*240b0*/  FFMA.FTZ R4, R62, R3.reuse, -R66 ;  /* 0x000000033e047223 */ /* 0x084ff20000010842 */
[----:B------:R2:W-:Y:S01]  /*240c0*/  MUFU.EX2 R79, R0 ;  /* 0x00000000004f7308 */ /* 0x0005e20000000800 */
[----:B------:R-:W-:Y:S05]  /*240d0*/  IMAD.IADD R62, R212, 0x1, R60 ;  /* 0x00000001d43e7824 */ /* 0x000fea00078e023c */
[----:B------:R-:W3:Y:S04]  /*240e0*/  LDSM.16.MT88.4 R44, [R62] ;  /* 0x000000003e2c783b */ /* 0x000ee80000004200 */
[----:B------:R-:W4:Y:S10]  /*240f0*/  MUFU.EX2 R115, R4 ;  /* 0x0000000400737308 */ /* 0x000f340000000800 */
[----:B------:R-:W-:Y:S01]  /*24100*/  MUFU.EX2 R218, R24 ;  /* 0x0000001800da7308 */ /* 0x000fe20000000800 */
[-C--:B--2---:R-:W-:Y:S02]  /*24110*/  FFMA.FTZ R0, R52, R3.reuse, -R64 ;  /* 0x0000000334007223 */ /* 0x084fe40000010840 */
[----:B------:R-:W-:Y:S07]  /*24120*/  LDSM.16.MT88.4 R52, [R61+0xa800] ;  /* 0x00a800003d34783b */ /* 0x000fee0000004200 */
[----:B------:R2:W1:Y:S01]  /*24130*/  MUFU.EX2 R107, R0 ;  /* 0x00000000006b7308 */ /* 0x0004620000000800 */
[----:B----4-:R-:W-:Y:S09]  /*24140*/  F2FP.BF16.F32.PACK_AB R43, R115, R76 ;  /* 0x0000004c732b723e */ /* 0x010ff200000010ff */
[----:B------:R-:W-:Y:S10]  /*24150*/  MUFU.EX2 R212, R32 ;  /* 0x0000002000d47308 */ /* 0x000ff40000000800 */
[----:B------:R-:W-:Y:S01]  /*24160*/  MUFU.EX2 R39, R39 ;  /* 0x0000002700277308 */ /* 0x000fe20000000800 */
[--C-:B--2---:R-:W-:Y:S01]  /*24170*/  FFMA.FTZ R0, R26, R3, -R66.reuse ;  /* 0x000000031a007223 */ /* 0x104fe20000010842 */
[----:B-1----:R-:W-:Y:S08]  /*24180*/  F2FP.BF16.F32.PACK_AB R42, R107, R79 ;  /* 0x0000004f6b2a723e */ /* 0x002ff000000010ff */
[----:B------:R1:W-:Y:S02]  /*24190*/  MUFU.EX2 R73, R0 ;  /* 0x0000000000497308 */ /* 0x0003e40000000800 */
[----:B-1----:R-:W-:Y:S02]  /*241a0*/  FFMA.FTZ R0, R51, R3, -R66 ;  /* 0x0000000333007223 */ /* 0x002fe40000010842 */
[----:B------:R-:W1:Y:S06]  /*241b0*/  LDSM.16.MT88.4 R48, [R63+0xa800] ;  /* 0x00a800003f30783b */ /* 0x000e6c0000004200 */
[----:B------:R2:W4:Y:S02]  /*241c0*/  MUFU.EX2 R213, R0 ;  /* 0x0000000000d57308 */ /* 0x0005240000000800 */
[----:B--2---:R-:W-:Y:S02]  /*241d0*/  FSEL R0, R37, RZ, P1 ;  /* 0x000000ff25007208 */ /* 0x004fe40000800000 */
[----:B----4-:R-:W-:Y:S03]  /*241e0*/  F2FP.BF16.F32.PACK_AB R41, R213, R73 ;  /* 0x00000049d529723e */ /* 0x010fe600000010ff */
[----:B------:R-:W-:Y:S01]  /*241f0*/  FADD.FTZ R2, -R0, R132 ;  /* 0x0000008400027221 */ /* 0x000fe20000010100 */
[----:B------:R-:W-:Y:S03]  /*24200*/  FSEL R0, R36, RZ, P0 ;  /* 0x000000ff24007208 */ /* 0x000fe60000000000 */
[C---:B------:R-:W-:Y:S02]  /*24210*/  FMUL.FTZ R2, R3.reuse, R2 ;  /* 0x0000000203027220 */ /* 0x040fe40000410000 */
[----:B------:R-:W-:Y:S04]  /*24220*/  FADD.FTZ R0, -R0, R133 ;  /* 0x0000008500007221 */ /* 0x000fe80000010100 */
[----:B------:R-:W-:Y:S01]  /*24230*/  FMUL.FTZ R0, R3, R0 ;  /* 0x0000000003007220 */ /* 0x000fe20000410000 */
[----:B------:R-:W2:Y:S10]  /*24240*/  MUFU.EX2 R2, R2 ;  /* 0x0000000200027308 */ /* 0x000eb40000000800 */
[----:B------:R-:W4:Y:S01]  /*24250*/  MUFU.EX2 R0, R0 ;  /* 0x0000000000007308 */ /* 0x000f220000000800 */
[C---:B--2---:R-:W-:Y:S01]  /*24260*/  FMUL.FTZ R4, R2.reuse, R136 ;  /* 0x0000008802047220 */ /* 0x044fe20000410000 */
[C---:B------:R-:W-:Y:S01]  /*24270*/  FMUL.FTZ R5, R2.reuse, R137 ;  /* 0x0000008902057220 */ /* 0x040fe20000410000 */
[C---:B------:R-:W-:Y:S01]  /*24280*/  FMUL.FTZ R8, R2.reuse, R140 ;  /* 0x0000008c02087220 */ /* 0x040fe20000410000 */
[C---:B------:R-:W-:Y:S01]  /*24290*/  FMUL.FTZ R9, R2.reuse, R141 ;  /* 0x0000008d02097220 */ /* 0x040fe20000410000 */
[C---:B------:R-:W-:Y:S01]  /*242a0*/  FMUL.FTZ R16, R2.reuse, R148 ;  /* 0x0000009402107220 */ /* 0x040fe20000410000 */
[C---:B------:R-:W-:Y:S01]  /*242b0*/  FMUL.FTZ R17, R2.reuse, R149 ;  /* 0x0000009502117220 */ /* 0x040fe20000410000 */
[C---:B------:R-:W-:Y:S01]  /*242c0*/  FMUL.FTZ R24, R2.reuse, R156 ;  /* 0x0000009c02187220 */ /* 0x040fe20000410000 */
[----:B------:R-:W-:Y:S01]  /*242d0*/  FMUL.FTZ R25, R2, R157 ;  /* 0x0000009d02197220 */ /* 0x000fe20000410000 */
[C---:B----4-:R-:W-:Y:S01]  /*242e0*/  FMUL.FTZ R6, R0.reuse, R138 ;  /* 0x0000008a00067220 */ /* 0x050fe20000410000 */
[C---:B------:R-:W-:Y:S01]  /*242f0*/  FMUL.FTZ R7, R0.reuse, R139 ;  /* 0x0000008b00077220 */ /* 0x040fe20000410000 */
[C---:B------:R-:W-:Y:S01]  /*24300*/  FMUL.FTZ R10, R0.reuse, R142 ;  /* 0x0000008e000a7220 */ /* 0x040fe20000410000 */
[C---:B------:R-:W-:Y:S01]  /*24310*/  FMUL.FTZ R11, R0.reuse, R143 ;  /* 0x0000008f000b7220 */ /* 0x040fe20000410000 */
[C---:B------:R-:W-:Y:S01]  /*24320*/  FMUL.FTZ R18, R0.reuse, R150 ;  /* 0x0000009600127220 */ /* 0x040fe20000410000 */
[C---:B------:R-:W-:Y:S01]  /*24330*/  FMUL.FTZ R19, R0.reuse, R151 ;  /* 0x0000009700137220 */ /* 0x040fe20000410000 */
[C---:B------:R-:W-:Y:S01]  /*24340*/  FMUL.FTZ R26, R0.reuse, R158 ;  /* 0x0000009e001a7220 */ /* 0x040fe20000410000 */
[----:B------:R-:W-:Y:S01]  /*24350*/  FMUL.FTZ R27, R0, R159 ;  /* 0x0000009f001b7220 */ /* 0x000fe20000410000 */
[C---:B------:R-:W-:Y:S05]  /*24360*/  HMMA.16816.F32.BF16 R4, R40.reuse, R12, R4 ;  /* 0x0000000c2804723c */ /* 0x040fea0000041804 */
[----:B------:R-:W-:Y:S01]  /*24370*/  FFMA.FTZ R12, R65, R3, -R64 ;  /* 0x00000003410c7223 */ /* 0x000fe20000010840 */
[C---:B------:R-:W-:Y:S01]  /*24380*/  FMUL.FTZ R32, R2.reuse, R164 ;  /* 0x000000a402207220 */ /* 0x040fe20000410000 */
[----:B------:R-:W-:Y:S01]  /*24390*/  FMUL.FTZ R33, R2, R165 ;  /* 0x000000a502217220 */ /* 0x000fe20000410000 */
[C---:B------:R-:W-:Y:S01]  /*243a0*/  HMMA.16816.F32.BF16 R8, R40.reuse, R14, R8 ;  /* 0x0000000e2808723c */ /* 0x040fe20000041808 */
[----:B------:R2:W-:Y:S02]  /*243b0*/  MUFU.EX2 R117, R12 ;  /* 0x0000000c00757308 */ /* 0x0005e40000000800 */
[C---:B------:R-:W-:Y:S01]  /*243c0*/  FMUL.FTZ R14, R0.reuse, R146 ;  /* 0x00000092000e7220 */ /* 0x040fe20000410000 */
[----:B------:R-:W-:Y:S01]  /*243d0*/  FMUL.FTZ R15, R0, R147 ;  /* 0x00000093000f7220 */ /* 0x000fe20000410000 */
[----:B------:R-:W-:Y:S01]  /*243e0*/  FMUL.FTZ R13, R2, R145 ;  /* 0x00000091020d7220 */ /* 0x000fe20000410000 */
[C---:B------:R-:W-:Y:S01]  /*243f0*/  FMUL.FTZ R34, R0.reuse, R166 ;  /* 0x000000a600227220 */ /* 0x040fe20000410000 */
[----:B------:R-:W-:Y:S01]  /*24400*/  FMUL.FTZ R35, R0, R167 ;  /* 0x000000a700237220 */ /* 0x000fe20000410000 */
[----:B------:R-:W-:Y:S02]  /*24410*/  IMAD.MOV.U32 R167, RZ, RZ, R126 ;  /* 0x000000ffffa77224 */ /* 0x000fe400078e007e */
[----:B------:R-:W-:Y:S02]  /*24420*/  IMAD.MOV.U32 R166, RZ, RZ, R90 ;  /* 0x000000ffffa67224 */ /* 0x000fe400078e005a */
[-C--:B--2---:R-:W-:Y:S01]  /*24430*/  FFMA.FTZ R12, R81, R3.reuse, -R64 ;  /* 0x00000003510c7223 */ /* 0x084fe20000010840 */
[----:B------:R-:W-:Y:S03]  /*24440*/  IMAD.MOV.U32 R81, RZ, RZ, R70 ;  /* 0x000000ffff517224 */ /* 0x000fe600078e0046 */
[----:B------:R2:W4:Y:S02]  /*24450*/  MUFU.EX2 R72, R12 ;  /* 0x0000000c00487308 */ /* 0x0005240000000800 */
[----:B--2---:R-:W-:Y:S07]  /*24460*/  FMUL.FTZ R12, R2, R144 ;  /* 0x00000090020c7220 */ /* 0x004fee0000410000 */
[C---:B------:R-:W-:Y:S03]  /*24470*/  HMMA.16816.F32.BF16 R12, R40.reuse, R20, R12 ;  /* 0x00000014280c723c */ /* 0x040fe6000004180c */
[--C-:B------:R-:W-:Y:S01]  /*24480*/  FFMA.FTZ R20, R98, R3, -R66.reuse ;  /* 0x0000000362147223 */ /* 0x100fe20000010842 */
[----:B------:R-:W-:Y:S03]  /*24490*/  FMUL.FTZ R21, R2, R153 ;  /* 0x0000009902157220 */ /* 0x000fe60000410000 */
[----:B------:R2:W1:Y:S01]  /*244a0*/  MUFU.EX2 R102, R20 ;  /* 0x0000001400667308 */ /* 0x0004620000000800 */
[C---:B------:R-:W-:Y:S03]  /*244b0*/  HMMA.16816.F32.BF16 R16, R40.reuse, R22, R16 ;  /* 0x000000162810723c */ /* 0x040fe60000041810 */
[C---:B------:R-:W-:Y:S01]  /*244c0*/  FMUL.FTZ R22, R0.reuse, R154 ;  /* 0x0000009a00167220 */ /* 0x040fe20000410000 */
[----:B------:R-:W-:Y:S01]  /*244d0*/  FMUL.FTZ R23, R0, R155 ;  /* 0x0000009b00177220 */ /* 0x000fe20000410000 */
[----:B--2---:R-:W-:Y:S07]  /*244e0*/  FMUL.FTZ R20, R2, R152 ;  /* 0x0000009802147220 */ /* 0x004fee0000410000 */
[C---:B------:R-:W-:Y:S03]  /*244f0*/  HMMA.16816.F32.BF16 R20, R40.reuse, R28, R20 ;  /* 0x0000001c2814723c */ /* 0x040fe60000041814 */
[----:B------:R-:W-:Y:S01]  /*24500*/  FFMA.FTZ R28, R112, R3, -R66 ;  /* 0x00000003701c7223 */ /* 0x000fe20000010842 */
[----:B------:R-:W-:Y:S03]  /*24510*/  FMUL.FTZ R29, R2, R161 ;  /* 0x000000a1021d7220 */ /* 0x000fe60000410000 */
[----:B------:R2:W1:Y:S01]  /*24520*/  MUFU.EX2 R214, R28 ;  /* 0x0000001c00d67308 */ /* 0x0004620000000800 */
[C---:B------:R-:W-:Y:S03]  /*24530*/  HMMA.16816.F32.BF16 R24, R40.reuse, R30, R24 ;  /* 0x0000001e2818723c */ /* 0x040fe60000041818 */
[C---:B------:R-:W-:Y:S01]  /*24540*/  FMUL.FTZ R30, R0.reuse, R162 ;  /* 0x000000a2001e7220 */ /* 0x040fe20000410000 */
[----:B------:R-:W-:Y:S05]  /*24550*/  FMUL.FTZ R31, R0, R163 ;  /* 0x000000a3001f7220 */ /* 0x000fea0000410000 */
[----:B------:R4:W-:Y:S01]  /*24560*/  MUFU.EX2 R162, R56 ;  /* 0x0000003800a27308 */ /* 0x0009e20000000800 */
[----:B--2---:R-:W-:Y:S07]  /*24570*/  FMUL.FTZ R28, R2, R160 ;  /* 0x000000a0021c7220 */ /* 0x004fee0000410000 */
[C---:B---3--:R-:W-:Y:S03]  /*24580*/  HMMA.16816.F32.BF16 R28, R40.reuse, R44, R28 ;  /* 0x0000002c281c723c */ /* 0x048fe6000004181c */
[----:B----4-:R-:W-:Y:S01]  /*24590*/  FFMA.FTZ R56, R169, R3, -R64 ;  /* 0x00000003a9387223 */ /* 0x010fe20000010840 */
[----:B------:R-:W-:Y:S03]  /*245a0*/  IMAD.MOV.U32 R169, RZ, RZ, R124 ;  /* 0x000000ffffa97224 */ /* 0x000fe600078e007c */
[----:B------:R2:W3:Y:S01]  /*245b0*/  MUFU.EX2 R165, R56 ;  /* 0x0000003800a57308 */ /* 0x0004e20000000800 */
[----:B------:R-:W-:Y:S01]  /*245c0*/  HMMA.16816.F32.BF16 R32, R40, R46, R32 ;  /* 0x0000002e2820723c */ /* 0x000fe20000041820 */
[----:B------:R-:W4:Y:S02]  /*245d0*/  LDSM.16.MT88.4 R44, [R60+0x800] ;  /* 0x000800003c2c783b */ /* 0x000f240000004200 */
[----:B------:R-:W-:Y:S02]  /*245e0*/  F2FP.BF16.F32.PACK_AB R42, R227, R116 ;  /* 0x00000074e32a723e */ /* 0x000fe400000010ff */
[----:B------:R-:W-:Y:S02]  /*245f0*/  F2FP.BF16.F32.PACK_AB R40, R72, R117 ;  /* 0x000000754828723e */ /* 0x000fe400000010ff */
[----:B-1----:R-:W-:Y:S02]  /*24600*/  F2FP.BF16.F32.PACK_AB R41, R218, R102 ;  /* 0x00000066da29723e */ /* 0x002fe400000010ff */
[----:B------:R-:W-:Y:S07]  /*24610*/  F2FP.BF16.F32.PACK_AB R43, R212, R214 ;  /* 0x000000d6d42b723e */ /* 0x000fee00000010ff */
[C---:B------:R-:W-:Y:S01]  /*24620*/  HMMA.16816.F32.BF16 R4, R40.reuse, R48, R4 ;  /* 0x000000302804723c */ /* 0x040fe20000041804 */
[----:B--2---:R-:W1:Y:S02]  /*24630*/  LDSM.16.MT88.4 R56, [R62+0x800] ;  /* 0x000800003e38783b */ /* 0x004e640000004200 */
[-C--:B------:R-:W-:Y:S01]  /*24640*/  FFMA.FTZ R48, R170, R3.reuse, -R64 ;  /* 0x00000003aa307223 */ /* 0x080fe20000010840 */
[----:B------:R-:W-:Y:S03]  /*24650*/  IMAD.MOV.U32 R170, RZ, RZ, R95 ;  /* 0x000000ffffaa7224 */ /* 0x000fe600078e005f */
[----:B------:R2:W-:Y:S01]  /*24660*/  MUFU.EX2 R164, R48 ;  /* 0x0000003000a47308 */ /* 0x0005e20000000800 */
[C---:B------:R-:W-:Y:S08]  /*24670*/  HMMA.16816.F32.BF16 R8, R40.reuse, R50, R8 ;  /* 0x000000322808723c */ /* 0x040ff00000041808 */
[C---:B------:R-:W-:Y:S03]  /*24680*/  HMMA.16816.F32.BF16 R12, R40.reuse, R52, R12 ;  /* 0x00000034280c723c */ /* 0x040fe6000004180c */
[-C--:B------:R-:W-:Y:S01]  /*24690*/  FFMA.FTZ R52, R176, R3.reuse, -R66 ;  /* 0x00000003b0347223 */ /* 0x080fe20000010842 */
[----:B------:R-:W-:Y:S03]  /*246a0*/  IMAD.MOV.U32 R176, RZ, RZ, R96 ;  /* 0x000000ffffb07224 */ /* 0x000fe600078e0060 */
[----:B------:R3:W-:Y:S01]  /*246b0*/  MUFU.EX2 R160, R52 ;  /* 0x0000003400a07308 */ /* 0x0007e20000000800 */
[C---:B------:R-:W-:Y:S03]  /*246c0*/  HMMA.16816.F32.BF16 R16, R40.reuse, R54, R16 ;  /* 0x000000362810723c */ /* 0x040fe60000041810 */
[-C--:B--2---:R-:W-:Y:S01]  /*246d0*/  FFMA.FTZ R48, R171, R3.reuse, -R64 ;  /* 0x00000003ab307223 */ /* 0x084fe20000010840 */
[----:B------:R-:W-:Y:S05]  /*246e0*/  IMAD.MOV.U32 R171, RZ, RZ, R108 ;  /* 0x000000ffffab7224 */ /* 0x000fea00078e006c */
[----:B------:R2:W2:Y:S01]  /*246f0*/  MUFU.EX2 R163, R48 ;  /* 0x0000003000a37308 */ /* 0x0004a20000000800 */
[C---:B----4-:R-:W-:Y:S03]  /*24700*/  HMMA.16816.F32.BF16 R20, R40.reuse, R44, R20 ;  /* 0x0000002c2814723c */ /* 0x050fe60000041814 */
[-CC-:B------:R-:W-:Y:S01]  /*24710*/  FFMA.FTZ R44, R179, R3.reuse, -R66.reuse ;  /* 0x00000003b32c7223 */ /* 0x180fe20000010842 */
[----:B------:R-:W-:Y:S05]  /*24720*/  IMAD.MOV.U32 R179, RZ, RZ, R125 ;  /* 0x000000ffffb37224 */ /* 0x000fea00078e007d */
[----:B------:R4:W-:Y:S01]  /*24730*/  MUFU.EX2 R158, R44 ;  /* 0x0000002c009e7308 */ /* 0x0009e20000000800 */
[C---:B------:R-:W-:Y:S03]  /*24740*/  HMMA.16816.F32.BF16 R24, R40.reuse, R46, R24 ;  /* 0x0000002e2818723c */ /* 0x040fe60000041818 */
[-C--:B---3--:R-:W-:Y:S01]  /*24750*/  FFMA.FTZ R52, R177, R3.reuse, -R66 ;  /* 0x00000003b1347223 */ /* 0x088fe20000010842 */
[----:B------:R-:W-:Y:S05]  /*24760*/  IMAD.MOV.U32 R177, RZ, RZ, R68 ;  /* 0x000000ffffb17224 */ /* 0x000fea00078e0044 */
[----:B------:R-:W3:Y:S01]  /*24770*/  MUFU.EX2 R159, R52 ;  /* 0x00000034009f7308 */ /* 0x000ee20000000800 */
[C---:B-1----:R-:W-:Y:S03]  /*24780*/  HMMA.16816.F32.BF16 R28, R40.reuse, R56, R28 ;  /* 0x00000038281c723c */ /* 0x042fe6000004181c */
[-C--:B--2---:R-:W-:Y:S01]  /*24790*/  FFMA.FTZ R48, R175, R3.reuse, -R66 ;  /* 0x00000003af307223 */ /* 0x084fe20000010842 */
[--C-:B------:R-:W-:Y:S01]  /*247a0*/  FFMA.FTZ R56, R183, R3, -R64.reuse ;  /* 0x00000003b7387223 */ /* 0x100fe20000010840 */
[----:B------:R-:W-:Y:S04]  /*247b0*/  IMAD.MOV.U32 R175, RZ, RZ, R129 ;  /* 0x000000ffffaf7224 */ /* 0x000fe800078e0081 */
[----:B------:R-:W1:Y:S01]  /*247c0*/  MUFU.EX2 R161, R48 ;  /* 0x0000003000a17308 */ /* 0x000e620000000800 */
[----:B------:R-:W-:Y:S01]  /*247d0*/  HMMA.16816.F32.BF16 R32, R40, R58, R32 ;  /* 0x0000003a2820723c */ /* 0x000fe20000041820 */
[----:B----4-:R-:W-:Y:S02]  /*247e0*/  LDSM.16.MT88.4 R44, [R60+0x1000] ;  /* 0x001000003c2c783b */ /* 0x010fe40000004200 */
[----:B------:R-:W-:Y:S01]  /*247f0*/  F2FP.BF16.F32.PACK_AB R40, R165, R162 ;  /* 0x000000a2a528723e */ /* 0x000fe200000010ff */
[----:B------:R-:W-:Y:S01]  /*24800*/  IMAD.MOV.U32 R183, RZ, RZ, R121 ;  /* 0x000000ffffb77224 */ /* 0x000fe200078e0079 */
[----:B------:R-:W-:Y:S04]  /*24810*/  F2FP.BF16.F32.PACK_AB R42, R163, R164 ;  /* 0x000000a4a32a723e */ /* 0x000fe800000010ff */
[----:B------:R2:W-:Y:S01]  /*24820*/  MUFU.EX2 R154, R56 ;  /* 0x00000038009a7308 */ /* 0x0005e20000000800 */
[----:B---3--:R-:W-:Y:S01]  /*24830*/  F2FP.BF16.F32.PACK_AB R43, R158, R159 ;  /* 0x0000009f9e2b723e */ /* 0x008fe200000010ff */
[----:B------:R-:W-:Y:S01]  /*24840*/  LDSM.16.MT88.4 R52, [R61+0xb000] ;  /* 0x00b000003d34783b */ /* 0x000fe20000004200 */
[----:B-1----:R-:W-:Y:S07]  /*24850*/  F2FP.BF16.F32.PACK_AB R41, R160, R161 ;  /* 0x000000a1a029723e */ /* 0x002fee00000010ff */
[----:B------:R-:W1:Y:S01]  /*24860*/  LDSM.16.MT88.4 R48, [R63+0xb000] ;  /* 0x00b000003f30783b */ /* 0x000e620000004200 */
[-CC-:B--2---:R-:W-:Y:S01]  /*24870*/  FFMA.FTZ R56, R189, R3.reuse, -R64.reuse ;  /* 0x00000003bd387223 */ /* 0x184fe20000010840 */
[----:B------:R-:W-:Y:S03]  /*24880*/  IMAD.MOV.U32 R189, RZ, RZ, R69 ;  /* 0x000000ffffbd7224 */ /* 0x000fe600078e0045 */
[----:B------:R2:W3:Y:S03]  /*24890*/  MUFU.EX2 R156, R56 ;  /* 0x00000038009c7308 */ /* 0x0004e60000000800 */
[----:B--2---:R-:W2:Y:S01]  /*248a0*/  LDSM.16.MT88.4 R56, [R62+0x1000] ;  /* 0x001000003e38783b */ /* 0x004ea20000004200 */
[C---:B-1----:R-:W-:Y:S03]  /*248b0*/  HMMA.16816.F32.BF16 R4, R40.reuse, R48, R4 ;  /* 0x000000302804723c */ /* 0x042fe60000041804 */
        /* <DEDUP_REMOVED lines=9> */
[-C--:B-1----:R-:W-:Y:S01]  /*24950*/  FFMA.FTZ R48, R193, R3.reuse, -R64 ;  /* 0x00000003c1307223 */ /* 0x082fe20000010840 */
[----:B------:R-:W-:Y:S05]  /*24960*/  IMAD.MOV.U32 R193, RZ, RZ, R106 ;  /* 0x000000ffffc17224 */ /* 0x000fea00078e006a */
[----:B------:R1:W3:Y:S01]  /*24970*/  MUFU.EX2 R155, R48 ;  /* 0x00000030009b7308 */ /* 0x0002e20000000800 */
[C---:B------:R-:W-:Y:S03]  /*24980*/  HMMA.16816.F32.BF16 R20, R40.reuse, R44, R20 ;  /* 0x0000002c2814723c */ /* 0x040fe60000041814 */
[-C--:B------:R-:W-:Y:S01]  /*24990*/  FFMA.FTZ R44, R196, R3.reuse, -R66 ;  /* 0x00000003c42c7223 */ /* 0x080fe20000010842 */
[----:B------:R-:W-:Y:S05]  /*249a0*/  IMAD.MOV.U32 R196, RZ, RZ, R72 ;  /* 0x000000ffffc47224 */ /* 0x000fea00078e0048 */
[----:B------:R3:W-:Y:S01]  /*249b0*/  MUFU.EX2 R72, R44 ;  /* 0x0000002c00487308 */ /* 0x0007e20000000800 */
[C---:B------:R-:W-:Y:S03]  /*249c0*/  HMMA.16816.F32.BF16 R24, R40.reuse, R46, R24 ;  /* 0x0000002e2818723c */ /* 0x040fe60000041818 */
[-CC-:B----4-:R-:W-:Y:S01]  /*249d0*/  FFMA.FTZ R52, R197, R3.reuse, -R66.reuse ;  /* 0x00000003c5347223 */ /* 0x190fe20000010842 */
[----:B------:R-:W-:Y:S05]  /*249e0*/  IMAD.MOV.U32 R197, RZ, RZ, R115 ;  /* 0x000000ffffc57224 */ /* 0x000fea00078e0073 */
[----:B------:R-:W4:Y:S01]  /*249f0*/  MUFU.EX2 R153, R52 ;  /* 0x0000003400997308 */ /* 0x000f220000000800 */
[C---:B--2---:R-:W-:Y:S03]  /*24a00*/  HMMA.16816.F32.BF16 R28, R40.reuse, R56, R28 ;  /* 0x00000038281c723c */ /* 0x044fe6000004181c */
[-C--:B-1----:R-:W-:Y:S01]  /*24a10*/  FFMA.FTZ R48, R195, R3.reuse, -R66 ;  /* 0x00000003c3307223 */ /* 0x082fe20000010842 */
[----:B------:R-:W-:Y:S01]  /*24a20*/  FFMA.FTZ R56, R205, R3, -R64 ;  /* 0x00000003cd387223 */ /* 0x000fe20000010840 */
[----:B------:R-:W-:Y:S04]  /*24a30*/  IMAD.MOV.U32 R205, RZ, RZ, R111 ;  /* 0x000000ffffcd7224 */ /* 0x000fe800078e006f */
[----:B------:R-:W1:Y:S01]  /*24a40*/  MUFU.EX2 R152, R48 ;  /* 0x0000003000987308 */ /* 0x000e620000000800 */
[----:B------:R-:W-:Y:S01]  /*24a50*/  HMMA.16816.F32.BF16 R32, R40, R58, R32 ;  /* 0x0000003a2820723c */ /* 0x000fe20000041820 */
[----:B---3--:R-:W-:Y:S02]  /*24a60*/  LDSM.16.MT88.4 R44, [R60+0x1800] ;  /* 0x001800003c2c783b */ /* 0x008fe40000004200 */
[----:B------:R-:W-:Y:S01]  /*24a70*/  F2FP.BF16.F32.PACK_AB R40, R156, R154 ;  /* 0x0000009a9c28723e */ /* 0x000fe200000010ff */
[----:B------:R-:W-:Y:S01]  /*24a80*/  IMAD.MOV.U32 R195, RZ, RZ, R110 ;  /* 0x000000ffffc37224 */ /* 0x000fe200078e006e */
[----:B------:R-:W-:Y:S04]  /*24a90*/  F2FP.BF16.F32.PACK_AB R42, R155, R157 ;  /* 0x0000009d9b2a723e */ /* 0x000fe800000010ff */
[----:B------:R2:W-:Y:S01]  /*24aa0*/  MUFU.EX2 R149, R56 ;  /* 0x0000003800957308 */ /* 0x0005e20000000800 */
[----:B----4-:R-:W-:Y:S01]  /*24ab0*/  F2FP.BF16.F32.PACK_AB R43, R72, R153 ;  /* 0x00000099482b723e */ /* 0x010fe200000010ff */
        /* <DEDUP_REMOVED lines=21> */
[-CC-:B------:R-:W-:Y:S01]  /*24c10*/  FFMA.FTZ R44, R180, R3.reuse, -R66.reuse ;  /* 0x00000003b42c7223 */ /* 0x180fe20000010842 */
[----:B------:R-:W-:Y:S05]  /*24c20*/  IMAD.MOV.U32 R180, RZ, RZ, R101 ;  /* 0x000000ffffb47224 */ /* 0x000fea00078e0065 */
[----:B------:R3:W-:Y:S01]  /*24c30*/  MUFU.EX2 R142, R44 ;  /* 0x0000002c008e7308 */ /* 0x0007e20000000800 */
[C---:B------:R-:W-:Y:S03]  /*24c40*/  HMMA.16816.F32.BF16 R24, R40.reuse, R46, R24 ;  /* 0x0000002e2818723c */ /* 0x040fe60000041818 */
[-C--:B----4-:R-:W-:Y:S01]  /*24c50*/  FFMA.FTZ R52, R181, R3.reuse, -R66 ;  /* 0x00000003b5347223 */ /* 0x090fe20000010842 */
        /* <DEDUP_REMOVED lines=27> */
[-C--:B------:R-:W-:Y:S04]  /*24e10*/  FFMA.FTZ R52, R130, R3.reuse, -R66 ;  /* 0x0000000382347223 */ /* 0x080fe80000010842 */
[----:B------:R4:W-:Y:S01]  /*24e20*/  MUFU.EX2 R69, R52 ;  /* 0x0000003400457308 */ /* 0x0009e20000000800 */
[C---:B------:R-:W-:Y:S03]  /*24e30*/  HMMA.16816.F32.BF16 R16, R40.reuse, R54, R16 ;  /* 0x000000362810723c */ /* 0x040fe60000041810 */
[-C--:B-1----:R-:W-:Y:S06]  /*24e40*/  FFMA.FTZ R48, R202, R3.reuse, -R64 ;  /* 0x00000003ca307223 */ /* 0x082fec0000010840 */
[----:B------:R1:W3:Y:S01]  /*24e50*/  MUFU.EX2 R140, R48 ;  /* 0x00000030008c7308 */ /* 0x0002e20000000800 */
[C---:B------:R-:W-:Y:S03]  /*24e60*/  HMMA.16816.F32.BF16 R20, R40.reuse, R44, R20 ;  /* 0x0000002c2814723c */ /* 0x040fe60000041814 */
[-CC-:B------:R-:W-:Y:S06]  /*24e70*/  FFMA.FTZ R44, R109, R3.reuse, -R66.reuse ;  /* 0x000000036d2c7223 */ /* 0x180fec0000010842 */
[----:B------:R3:W-:Y:S01]  /*24e80*/  MUFU.EX2 R137, R44 ;  /* 0x0000002c00897308 */ /* 0x0007e20000000800 */
[C---:B------:R-:W-:Y:S03]  /*24e90*/  HMMA.16816.F32.BF16 R24, R40.reuse, R46, R24 ;  /* 0x0000002e2818723c */ /* 0x040fe60000041818 */
[-CC-:B----4-:R-:W-:Y:S06]  /*24ea0*/  FFMA.FTZ R52, R127, R3.reuse, -R66.reuse ;  /* 0x000000037f347223 */ /* 0x190fec0000010842 */
[----:B------:R-:W4:Y:S01]  /*24eb0*/  MUFU.EX2 R138, R52 ;  /* 0x00000034008a7308 */ /* 0x000f220000000800 */
[C---:B--2---:R-:W-:Y:S03]  /*24ec0*/  HMMA.16816.F32.BF16 R28, R40.reuse, R56, R28 ;  /* 0x00000038281c723c */ /* 0x044fe6000004181c */
[-C--:B-1----:R-:W-:Y:S01]  /*24ed0*/  FFMA.FTZ R48, R131, R3.reuse, -R66 ;  /* 0x0000000383307223 */ /* 0x082fe20000010842 */
        /* <DEDUP_REMOVED lines=11> */
[-CC-:B--2---:R-:W-:Y:S04]  /*24f90*/  FFMA.FTZ R56, R194, R3.reuse, -R64.reuse ;  /* 0x00000003c2387223 */ /* 0x184fe80000010840 */
        /* <DEDUP_REMOVED lines=187> */
[----:B------:R-:W-:Y:S01]  /*25b50*/  F2FP.BF16.F32.PACK_AB R42, R96, R97 ;  /* 0x00000061602a723e */ /* 0x000fe200000010ff */
[----:B------:R-:W-:Y:S03]  /*25b60*/  IMAD.MOV.U32 R208, RZ, RZ, R180 ;  /* 0x000000ffffd07224 */ /* 0x000fe600078e00b4 */
[----:B------:R2:W-:Y:S01]  /*25b70*/  MUFU.EX2 R88, R56 ;  /* 0x0000003800587308 */ /* 0x0005e20000000800 */
[----:B----4-:R-:W-:Y:S01]  /*25b80*/  F2FP.BF16.F32.PACK_AB R43, R92, R93 ;  /* 0x0000005d5c2b723e */ /* 0x010fe200000010ff */
[----:B------:R-:W-:Y:S01]  /*25b90*/  LDSM.16.MT88.4 R52, [R60+0x5800] ;  /* 0x005800003c34783b */ /* 0x000fe20000004200 */
[----:B------:R-:W-:Y:S02]  /*25ba0*/  IMAD.MOV.U32 R180, RZ, RZ, R181 ;  /* 0x000000ffffb47224 */ /* 0x000fe400078e00b5 */
[----:B------:R-:W-:Y:S02]  /*25bb0*/  IMAD.MOV.U32 R181, RZ, RZ, R190 ;  /* 0x000000ffffb57224 */ /* 0x000fe400078e00be */
[----:B------:R-:W-:Y:S01]  /*25bc0*/  IMAD.MOV.U32 R190, RZ, RZ, R206 ;  /* 0x000000ffffbe7224 */ /* 0x000fe200078e00ce */
[----:B-1----:R-:W-:Y:S02]  /*25bd0*/  F2FP.BF16.F32.PACK_AB R41, R90, R91 ;  /* 0x0000005b5a29723e */ /* 0x002fe400000010ff */
[----:B------:R-:W1:Y:S01]  /*25be0*/  LDSM.16.MT88.4 R48, [R63+0xf800] ;  /* 0x00f800003f30783b */ /* 0x000e620000004200 */
[----:B------:R-:W-:Y:S02]  /*25bf0*/  IMAD.MOV.U32 R206, RZ, RZ, R205 ;  /* 0x000000ffffce7224 */ /* 0x000fe400078e00cd */
[----:B------:R-:W-:Y:S02]  /*25c00*/  IMAD.MOV.U32 R205, RZ, RZ, R227 ;  /* 0x000000ffffcd7224 */ /* 0x000fe400078e00e3 */
[----:B------:R-:W-:Y:S02]  /*25c10*/  IMAD.MOV.U32 R202, RZ, RZ, R180 ;  /* 0x000000ffffca7224 */ /* 0x000fe400078e00b4 */
[-C--:B--2---:R-:W-:Y:S01]  /*25c20*/  FFMA.FTZ R56, R203, R3.reuse, -R64 ;  /* 0x00000003cb387223 */ /* 0x084fe20000010840 */
[----:B------:R-:W-:Y:S01]  /*25c30*/  IMAD.MOV.U32 R203, RZ, RZ, R204 ;  /* 0x000000ffffcb7224 */ /* 0x000fe200078e00cc */
[----:B------:R2:W5:Y:S01]  /*25c40*/  LDL.LU R227, [R1+0x74] ;  /* 0x0000740001e37983 */ /* 0x0005620000300800 */
        /* <DEDUP_REMOVED lines=8> */
[----:B------:R3:W4:Y:S01]  /*25cd0*/  MUFU.EX2 R86, R56 ;  /* 0x0000003800567308 */ /* 0x0007220000000800 */
[C---:B-1----:R-:W-:Y:S03]  /*25ce0*/  HMMA.16816.F32.BF16 R4, R40.reuse, R48, R4 ;  /* 0x000000302804723c */ /* 0x042fe60000041804 */
[-C--:B------:R-:W-:Y:S01]  /*25cf0*/  FFMA.FTZ R48, R203, R3.reuse, -R64 ;  /* 0x00000003cb307223 */ /* 0x080fe20000010840 */
[----:B------:R-:W-:Y:S01]  /*25d00*/  IMAD.MOV.U32 R203, RZ, RZ, R204 ;  /* 0x000000ffffcb7224 */ /* 0x000fe200078e00cc */
[----:B---3--:R-:W1:Y:S01]  /*25d10*/  LDSM.16.MT88.4 R56, [R62+0x5800] ;  /* 0x005800003e38783b */ /* 0x008e620000004200 */
[----:B------:R-:W-:Y:S03]  /*25d20*/  IMAD.MOV.U32 R204, RZ, RZ, R197 ;  /* 0x000000ffffcc7224 */ /* 0x000fe600078e00c5 */
[----:B------:R3:W-:Y:S01]  /*25d30*/  MUFU.EX2 R89, R48 ;  /* 0x0000003000597308 */ /* 0x0007e20000000800 */
[C---:B------:R-:W-:Y:S03]  /*25d40*/  HMMA.16816.F32.BF16 R8, R40.reuse, R50, R8 ;  /* 0x000000322808723c */ /* 0x040fe60000041808 */
[----:B------:R-:W-:Y:S02]  /*25d50*/  IMAD.MOV.U32 R197, RZ, RZ, R189 ;  /* 0x000000ffffc57224 */ /* 0x000fe400078e00bd */
[----:B------:R-:W-:Y:S02]  /*25d60*/  IMAD.MOV.U32 R189, RZ, RZ, R177 ;  /* 0x000000ffffbd7224 */ /* 0x000fe400078e00b1 */
[----:B------:R-:W-:Y:S01]  /*25d70*/  IMAD.MOV.U32 R177, RZ, RZ, R170 ;  /* 0x000000ffffb17224 */ /* 0x000fe200078e00aa */
[C---:B------:R-:W-:Y:S03]  /*25d80*/  HMMA.16816.F32.BF16 R12, R40.reuse, R44, R12 ;  /* 0x0000002c280c723c */ /* 0x040fe6000004180c */
[-C--:B------:R-:W-:Y:S01]  /*25d90*/  FFMA.FTZ R44, R250, R3.reuse, -R66 ;  /* 0x00000003fa2c7223 */ /* 0x080fe20000010842 */
[----:B------:R-:W-:Y:S02]  /*25da0*/  IMAD.MOV.U32 R170, RZ, RZ, R167 ;  /* 0x000000ffffaa7224 */ /* 0x000fe400078e00a7 */
[----:B------:R-:W-:Y:S01]  /*25db0*/  IMAD.MOV.U32 R167, RZ, RZ, R217 ;  /* 0x000000ffffa77224 */ /* 0x000fe200078e00d9 */
[----:B------:R2:W-:Y:S01]  /*25dc0*/  MUFU.EX2 R84, R44 ;  /* 0x0000002c00547308 */ /* 0x0005e20000000800 */
[C---:B------:R-:W-:Y:S01]  /*25dd0*/  HMMA.16816.F32.BF16 R16, R40.reuse, R46, R16 ;  /* 0x0000002e2810723c */ /* 0x040fe20000041810 */
[----:B------:R1:W5:Y:S02]  /*25de0*/  LDL.LU R217, [R1+0x70] ;  /* 0x0000700001d97983 */ /* 0x0003640000300800 */
[-C--:B---3--:R-:W-:Y:S01]  /*25df0*/  FFMA.FTZ R48, R203, R3.reuse, -R64 ;  /* 0x00000003cb307223 */ /* 0x088fe20000010840 */
[----:B------:R-:W-:Y:S01]  /*25e00*/  IMAD.MOV.U32 R203, RZ, RZ, R190 ;  /* 0x000000ffffcb7224 */ /* 0x000fe200078e00be */
[----:B------:R-:W3:Y:S01]  /*25e10*/  LDL.LU R71, [R1+0x40] ;  /* 0x0000400001477983 */ /* 0x000ee20000300800 */
[----:B------:R-:W-:Y:S03]  /*25e20*/  IMAD.MOV.U32 R190, RZ, RZ, R196 ;  /* 0x000000ffffbe7224 */ /* 0x000fe600078e00c4 */
[----:B------:R4:W4:Y:S01]  /*25e30*/  MUFU.EX2 R87, R48 ;  /* 0x0000003000577308 */ /* 0x0009220000000800 */
[C---:B------:R-:W-:Y:S03]  /*25e40*/  HMMA.16816.F32.BF16 R20, R40.reuse, R52, R20 ;  /* 0x000000342814723c */ /* 0x040fe60000041814 */
[-CC-:B------:R-:W-:Y:S01]  /*25e50*/  FFMA.FTZ R52, R251, R3.reuse, -R66.reuse ;  /* 0x00000003fb347223 */ /* 0x180fe20000010842 */
[----:B------:R-:W-:Y:S04]  /*25e60*/  IMAD.MOV.U32 R196, RZ, RZ, R83 ;  /* 0x000000ffffc47224 */ /* 0x000fe800078e0053 */
[C---:B------:R-:W-:Y:S01]  /*25e70*/  HMMA.16816.F32.BF16 R24, R40.reuse, R54, R24 ;  /* 0x000000362818723c */ /* 0x040fe20000041818 */
[----:B--2---:R-:W2:Y:S07]  /*25e80*/  LDSM.16.MT88.4 R44, [R63+0x10000] ;  /* 0x010000003f2c783b */ /* 0x004eae0000004200 */
[C---:B-1----:R-:W-:Y:S03]  /*25e90*/  HMMA.16816.F32.BF16 R28, R40.reuse, R56, R28 ;  /* 0x00000038281c723c */ /* 0x042fe6000004181c */
[--C-:B----4-:R-:W-:Y:S04]  /*25ea0*/  FFMA.FTZ R48, R252, R3, -R66.reuse ;  /* 0x00000003fc307223 */ /* 0x110fe80000010842 */
[----:B------:R1:W4:Y:S01]  /*25eb0*/  MUFU.EX2 R85, R48 ;  /* 0x0000003000557308 */ /* 0x0003220000000800 */
[----:B------:R-:W-:Y:S03]  /*25ec0*/  HMMA.16816.F32.BF16 R32, R40, R58, R32 ;  /* 0x0000003a2820723c */ /* 0x000fe60000041820 */
[----:B------:R-:W-:Y:S02]  /*25ed0*/  F2FP.BF16.F32.PACK_AB R40, R86, R88 ;  /* 0x000000585628723e */ /* 0x000fe400000010ff */
[----:B------:R-:W-:Y:S01]  /*25ee0*/  F2FP.BF16.F32.PACK_AB R42, R87, R89 ;  /* 0x00000059572a723e */ /* 0x000fe200000010ff */
[----:B-1----:R-:W-:Y:S01]  /*25ef0*/  FFMA.FTZ R48, R82, R3, -R66 ;  /* 0x0000000352307223 */ /* 0x002fe20000010842 */
[----:B----4-:R-:W-:Y:S02]  /*25f00*/  F2FP.BF16.F32.PACK_AB R41, R85, R84 ;  /* 0x000000545529723e */ /* 0x010fe400000010ff */
[----:B------:R1:W-:Y:S10]  /*25f10*/  MUFU.EX2 R82, R52 ;  /* 0x0000003400527308 */ /* 0x0003f40000000800 */
[----:B------:R4:W2:Y:S01]  /*25f20*/  MUFU.EX2 R83, R48 ;  /* 0x0000003000537308 */ /* 0x0008a20000000800 */
[----:B-1----:R-:W3:Y:S04]  /*25f30*/  LDL.LU R52, [R1+0x44] ;  /* 0x0000440001347983 */ /* 0x002ee80000300800 */
[----:B----4-:R-:W1:Y:S01]  /*25f40*/  LDSM.16.MT88.4 R48, [R61+0x10000] ;  /* 0x010000003d30783b */ /* 0x010e620000004200 */
[----:B--2---:R-:W-:Y:S07]  /*25f50*/  F2FP.BF16.F32.PACK_AB R43, R82, R83 ;  /* 0x00000053522b723e */ /* 0x004fee00000010ff */
[C---:B------:R-:W-:Y:S03]  /*25f60*/  HMMA.16816.F32.BF16 R4, R40.reuse, R44, R4 ;  /* 0x0000002c2804723c */ /* 0x040fe60000041804 */
[-C--:B------:R-:W-:Y:S04]  /*25f70*/  FFMA.FTZ R44, R181, R3.reuse, -R64 ;  /* 0x00000003b52c7223 */ /* 0x080fe80000010840 */
[----:B------:R2:W-:Y:S01]  /*25f80*/  MUFU.EX2 R78, R44 ;  /* 0x0000002c004e7308 */ /* 0x0005e20000000800 */
[C---:B------:R-:W-:Y:S08]  /*25f90*/  HMMA.16816.F32.BF16 R8, R40.reuse, R46, R8 ;  /* 0x0000002e2808723c */ /* 0x040ff00000041808 */
[C---:B-1----:R-:W-:Y:S03]  /*25fa0*/  HMMA.16816.F32.BF16 R12, R40.reuse, R48, R12 ;  /* 0x00000030280c723c */ /* 0x042fe6000004180c */
[----:B------:R-:W-:Y:S05]  /*25fb0*/  FFMA.FTZ R48, R206, R3, -R66 ;  /* 0x00000003ce307223 */ /* 0x000fea0000010842 */
[C---:B------:R-:W-:Y:S03]  /*25fc0*/  HMMA.16816.F32.BF16 R16, R40.reuse, R50, R16 ;  /* 0x000000322810723c */ /* 0x040fe60000041810 */
[----:B---3--:R-:W-:Y:S04]  /*25fd0*/  FFMA.FTZ R2, R2, R71, R74 ;  /* 0x0000004702027223 */ /* 0x008fe8000001004a */
[----:B------:R-:W-:Y:S01]  /*25fe0*/  FADD.FTZ R57, R216, R2 ;  /* 0x00000002d8397221 */ /* 0x000fe20000010000 */
[-C--:B------:R-:W-:Y:S01]  /*25ff0*/  FFMA.FTZ R2, R202, R3.reuse, -R64 ;  /* 0x00000003ca027223 */ /* 0x080fe20000010840 */
[----:B------:R-:W-:Y:S01]  /*26000*/  IMAD.MOV.U32 R202, RZ, RZ, R203 ;  /* 0x000000ffffca7224 */ /* 0x000fe200078e00cb */
[----:B------:R1:W5:Y:S01]  /*26010*/  LDL.LU R216, [R1+0x6c] ;  /* 0x00006c0001d87983 */ /* 0x0003620000300800 */
[----:B------:R-:W-:Y:S01]  /*26020*/  IMAD.MOV.U32 R203, RZ, RZ, R204 ;  /* 0x000000ffffcb7224 */ /* 0x000fe200078e00cc */
[----:B------:R3:W-:Y:S01]  /*26030*/  MUFU.EX2 R80, R2 ;  /* 0x0000000200507308 */ /* 0x0007e20000000800 */
[----:B------:R-:W-:Y:S02]  /*26040*/  IMAD.MOV.U32 R204, RZ, RZ, R208 ;  /* 0x000000ffffcc7224 */ /* 0x000fe400078e00d0 */
[----:B------:R-:W-:Y:S02]  /*26050*/  IMAD.MOV.U32 R208, RZ, RZ, R209 ;  /* 0x000000ffffd07224 */ /* 0x000fe400078e00d1 */
[----:B------:R-:W-:Y:S02]  /*26060*/  IMAD.MOV.U32 R209, RZ, RZ, R207 ;  /* 0x000000ffffd17224 */ /* 0x000fe400078e00cf */
[----:B------:R-:W-:Y:S02]  /*26070*/  IMAD.MOV.U32 R207, RZ, RZ, R205 ;  /* 0x000000ffffcf7224 */ /* 0x000fe400078e00cd */
[----:B------:R-:W-:Y:S02]  /*26080*/  IMAD.MOV.U32 R205, RZ, RZ, R191 ;  /* 0x000000ffffcd7224 */ /* 0x000fe400078e00bf */
[-C--:B--2---:R-:W-:Y:S01]  /*26090*/  FFMA.FTZ R44, R209, R3.reuse, -R66 ;  /* 0x00000003d12c7223 */ /* 0x084fe20000010842 */
[----:B------:R-:W-:Y:S03]  /*260a0*/  IMAD.MOV.U32 R191, RZ, RZ, R81 ;  /* 0x000000ffffbf7224 */ /* 0x000fe600078e0051 */
[----:B------:R-:W-:Y:S01]  /*260b0*/  MUFU.EX2 R77, R44 ;  /* 0x0000002c004d7308 */ /* 0x000fe20000000800 */
[-C--:B---3--:R-:W-:Y:S01]  /*260c0*/  FFMA.FTZ R2, R203, R3.reuse, -R64 ;  /* 0x00000003cb027223 */ /* 0x088fe20000010840 */
[----:B------:R-:W-:Y:S02]  /*260d0*/  FFMA.FTZ R0, R0, R52, R73 ;  /* 0x0000003400007223 */ /* 0x000fe40000010049 */
[----:B------:R-:W2:Y:S02]  /*260e0*/  LDSM.16.MT88.4 R52, [R60+0x6000] ;  /* 0x006000003c34783b */ /* 0x000ea40000004200 */
[----:B------:R-:W-:Y:S01]  /*260f0*/  FADD.FTZ R56, R213, R0 ;  /* 0x00000000d5387221 */ /* 0x000fe20000010000 */
[-C--:B------:R-:W-:Y:S03]  /*26100*/  FFMA.FTZ R0, R219, R3.reuse, -R64 ;  /* 0x00000003db007223 */ /* 0x080fe60000010840 */
[----:B------:R-:W-:Y:S01]  /*26110*/  FADD.FTZ R56, R76, R56 ;  /* 0x000000384c387221 */ /* 0x000fe20000010000 */
[----:B------:R3:W4:Y:S01]  /*26120*/  MUFU.EX2 R81, R0 ;  /* 0x0000000000517308 */ /* 0x0007220000000800 */
[----:B------:R1:W5:Y:S01]  /*26130*/  LDL.LU R213, [R1+0x68] ;  /* 0x0000680001d57983 */ /* 0x0003620000300800 */
[----:B------:R-:W1:Y:S08]  /*26140*/  S2R R219, SR_TID.X ;  /* 0x0000000000db7919 */ /* 0x000e700000002100 */
[----:B------:R4:W-:Y:S01]  /*26150*/  MUFU.EX2 R76, R48 ;  /* 0x00000030004c7308 */ /* 0x0009e20000000800 */
[----:B---3--:R-:W-:Y:S09]  /*26160*/  FADD.FTZ R0, R79, R57 ;  /* 0x000000394f007221 */ /* 0x008ff20000010000 */
[----:B------:R3:W1:Y:S01]  /*26170*/  MUFU.EX2 R79, R2 ;  /* 0x00000002004f7308 */ /* 0x0006620000000800 */
[----:B------:R-:W-:Y:S01]  /*26180*/  FADD.FTZ R57, R202, R0 ;  /* 0x00000000ca397221 */ /* 0x000fe20000010000 */
[----:B------:R-:W-:Y:S03]  /*26190*/  FADD.FTZ R0, R204, R56 ;  /* 0x00000038cc007221 */ /* 0x000fe60000010000 */
[----:B------:R-:W-:Y:S01]  /*261a0*/  FADD.FTZ R45, R208, R57 ;  /* 0x00000039d02d7221 */ /* 0x000fe20000010000 */
[----:B------:R-:W-:Y:S01]  /*261b0*/  FADD.FTZ R0, R180, R0 ;  /* 0x00000000b4007221 */ /* 0x000fe20000010000 */
[-C--:B----4-:R-:W-:Y:S01]  /*261c0*/  FFMA.FTZ R48, R205, R3.reuse, -R66 ;  /* 0x00000003cd307223 */ /* 0x090fe20000010842 */
[----:B------:R-:W4:Y:S02]  /*261d0*/  LDSM.16.MT88.4 R56, [R62+0x6000] ;  /* 0x006000003e38783b */ /* 0x000f240000004200 */
[----:B------:R-:W-:Y:S01]  /*261e0*/  FADD.FTZ R0, R218, R0 ;  /* 0x00000000da007221 */ /* 0x000fe20000010000 */
[----:B------:R1:W-:Y:S01]  /*261f0*/  MUFU.EX2 R75, R48 ;  /* 0x00000030004b7308 */ /* 0x0003e20000000800 */
[C---:B--2---:R-:W-:Y:S03]  /*26200*/  HMMA.16816.F32.BF16 R20, R40.reuse, R52, R20 ;  /* 0x000000342814723c */ /* 0x044fe60000041814 */
[----:B---3--:R-:W-:Y:S01]  /*26210*/  FADD.FTZ R2, R190, R45 ;  /* 0x0000002dbe027221 */ /* 0x008fe20000010000 */
[----:B------:R-:W-:Y:S01]  /*26220*/  FADD.FTZ R0, R214, R0 ;  /* 0x00000000d6007221 */ /* 0x000fe20000010000 */
[----:B------:R-:W2:Y:S02]  /*26230*/  LDSM.16.MT88.4 R44, [R63+0x10800] ;  /* 0x010800003f2c783b */ /* 0x000ea40000004200 */
[----:B------:R-:W-:Y:S01]  /*26240*/  FADD.FTZ R2, R192, R2 ;  /* 0x00000002c0027221 */ /* 0x000fe20000010000 */
[C---:B------:R-:W-:Y:S03]  /*26250*/  HMMA.16816.F32.BF16 R24, R40.reuse, R54, R24 ;  /* 0x000000362818723c */ /* 0x040fe60000041818 */
        /* <DEDUP_REMOVED lines=10> */
[----:B-1----:R-:W-:Y:S01]  /*26300*/  FADD.FTZ R48, R154, R2 ;  /* 0x000000029a307221 */ /* 0x002fe20000010000 */
[----:B------:R-:W-:Y:S01]  /*26310*/  FADD.FTZ R2, R152, R0 ;  /* 0x0000000098027221 */ /* 0x000fe20000010000 */
[-C--:B------:R-:W-:Y:S01]  /*26320*/  FFMA.FTZ R0, R196, R3.reuse, -R66 ;  /* 0x00000003c4007223 */ /* 0x080fe20000010842 */
[C---:B----4-:R-:W-:Y:S03]  /*26330*/  HMMA.16816.F32.BF16 R28, R40.reuse, R56, R28 ;  /* 0x00000038281c723c */ /* 0x050fe6000004181c */
[----:B------:R1:W3:Y:S01]  /*26340*/  MUFU.EX2 R74, R0 ;  /* 0x00000000004a7308 */ /* 0x0002e20000000800 */
[----:B------:R-:W-:Y:S01]  /*26350*/  FADD.FTZ R52, R151, R2 ;  /* 0x0000000297347221 */ /* 0x000fe20000010000 */
[----:B------:R-:W-:Y:S01]  /*26360*/  FADD.FTZ R53, R156, R48 ;  /* 0x000000309c357221 */ /* 0x000fe20000010000 */
[----:B------:R-:W-:Y:S01]  /*26370*/  FFMA.FTZ R56, R198, R3, -R64 ;  /* 0x00000003c6387223 */ /* 0x000fe20000010840 */
[----:B------:R-:W4:Y:S01]  /*26380*/  LDSM.16.MT88.4 R48, [R61+0x10800] ;  /* 0x010800003d30783b */ /* 0x000f220000004200 */
[----:B------:R-:W-:Y:S03]  /*26390*/  HMMA.16816.F32.BF16 R32, R40, R58, R32 ;  /* 0x0000003a2820723c */ /* 0x000fe60000041820 */
[----:B------:R-:W-:Y:S01]  /*263a0*/  FADD.FTZ R2, R157, R53 ;  /* 0x000000359d027221 */ /* 0x000fe20000010000 */
[----:B------:R-:W-:Y:S02]  /*263b0*/  F2FP.BF16.F32.PACK_AB R40, R80, R81 ;  /* 0x000000515028723e */ /* 0x000fe400000010ff */
[----:B------:R-:W-:Y:S01]  /*263c0*/  F2FP.BF16.F32.PACK_AB R42, R78, R79 ;  /* 0x0000004f4e2a723e */ /* 0x000fe200000010ff */
[----:B------:R-:W-:Y:S01]  /*263d0*/  FADD.FTZ R2, R155, R2 ;  /* 0x000000029b027221 */ /* 0x000fe20000010000 */
[----:B------:R-:W-:Y:S01]  /*263e0*/  F2FP.BF16.F32.PACK_AB R41, R76, R77 ;  /* 0x0000004d4c29723e */ /* 0x000fe200000010ff */
[----:B------:R-:W-:Y:S01]  /*263f0*/  LDSM.16.MT88.4 R156, [R60+0x7800] ;  /* 0x007800003c9c783b */ /* 0x000fe20000004200 */
[----:B-1----:R-:W-:Y:S01]  /*26400*/  FADD.FTZ R0, R153, R52 ;  /* 0x0000003499007221 */ /* 0x002fe20000010000 */
[----:B------:R-:W-:Y:S01]  /*26410*/  FADD.FTZ R2, R149, R2 ;  /* 0x0000000295027221 */ /* 0x000fe20000010000 */
[----:B---3--:R-:W-:Y:S02]  /*26420*/  F2FP.BF16.F32.PACK_AB R43, R74, R75 ;  /* 0x0000004b4a2b723e */ /* 0x008fe400000010ff */
[----:B------:R-:W-:Y:S01]  /*26430*/  FADD.FTZ R57, R72, R0 ;  /* 0x0000000048397221 */ /* 0x000fe20000010000 */
[-CC-:B------:R-:W-:Y:S01]  /*26440*/  FFMA.FTZ R0, R197, R3.reuse, -R64.reuse ;  /* 0x00000003c5007223 */ /* 0x180fe20000010840 */
[----:B------:R-:W-:Y:S01]  /*26450*/  MUFU.EX2 R72, R56 ;  /* 0x0000003800487308 */ /* 0x000fe20000000800 */
[----:B------:R-:W1:Y:S02]  /*26460*/  LDSM.16.MT88.4 R52, [R60+0x6800] ;  /* 0x006800003c34783b */ /* 0x000e640000004200 */
[C---:B--2---:R-:W-:Y:S03]  /*26470*/  HMMA.16816.F32.BF16 R4, R40.reuse, R44, R4 ;  /* 0x0000002c2804723c */ /* 0x044fe60000041804 */
[-C--:B------:R-:W-:Y:S04]  /*26480*/  FFMA.FTZ R44, R193, R3.reuse, -R64 ;  /* 0x00000003c12c7223 */ /* 0x080fe80000010840 */
[----:B------:R2:W3:Y:S01]  /*26490*/  MUFU.EX2 R73, R0 ;  /* 0x0000000000497308 */ /* 0x0004e20000000800 */
[C---:B------:R-:W-:Y:S08]  /*264a0*/  HMMA.16816.F32.BF16 R8, R40.reuse, R46, R8 ;  /* 0x0000002e2808723c */ /* 0x040ff00000041808 */
[C---:B----4-:R-:W-:Y:S03]  /*264b0*/  HMMA.16816.F32.BF16 R12, R40.reuse, R48, R12 ;  /* 0x00000030280c723c */ /* 0x050fe6000004180c */
[-C--:B------:R-:W-:Y:S01]  /*264c0*/  FFMA.FTZ R48, R189, R3.reuse, -R66 ;  /* 0x00000003bd307223 */ /* 0x080fe20000010842 */
[----:B--2---:R-:W-:Y:S01]  /*264d0*/  FADD.FTZ R0, R146, R57 ;  /* 0x0000003992007221 */ /* 0x004fe20000010000 */
[----:B------:R-:W-:Y:S01]  /*264e0*/  FADD.FTZ R57, R150, R2 ;  /* 0x0000000296397221 */ /* 0x000fe20000010000 */
[-C--:B------:R-:W-:Y:S02]  /*264f0*/  FFMA.FTZ R2, R195, R3.reuse, -R64 ;  /* 0x00000003c3027223 */ /* 0x080fe40000010840 */
[C---:B------:R-:W-:Y:S02]  /*26500*/  HMMA.16816.F32.BF16 R16, R40.reuse, R50, R16 ;  /* 0x000000322810723c */ /* 0x040fe40000041810 */
[----:B------:R2:W-:Y:S01]  /*26510*/  MUFU.EX2 R71, R2 ;  /* 0x0000000200477308 */ /* 0x0005e20000000800 */
[----:B------:R-:W-:Y:S01]  /*26520*/  FADD.FTZ R56, R145, R0 ;  /* 0x0000000091387221 */ /* 0x000fe20000010000 */
[----:B------:R-:W-:Y:S02]  /*26530*/  FADD.FTZ R0, R148, R57 ;  /* 0x0000003994007221 */ /* 0x000fe40000010000 */
[----:B------:R-:W-:Y:S01]  /*26540*/  LDSM.16.MT88.4 R148, [R61+0x11800] ;  /* 0x011800003d94783b */ /* 0x000fe20000004200 */
[----:B------:R-:W-:Y:S05]  /*26550*/  FADD.FTZ R45, R70, R56 ;  /* 0x00000038462d7221 */ /* 0x000fea0000010000 */
[----:B------:R4:W3:Y:S01]  /*26560*/  MUFU.EX2 R70, R44 ;  /* 0x0000002c00467308 */ /* 0x0008e20000000800 */
[C---:B-1----:R-:W-:Y:S01]  /*26570*/  HMMA.16816.F32.BF16 R20, R40.reuse, R52, R20 ;  /* 0x000000342814723c */ /* 0x042fe20000041814 */
[----:B------:R-:W1:Y:S02]  /*26580*/  LDSM.16.MT88.4 R56, [R62+0x6800] ;  /* 0x006800003e38783b */ /* 0x000e640000004200 */
[----:B--2---:R-:W-:Y:S05]  /*26590*/  FADD.FTZ R2, R147, R0 ;  /* 0x0000000093027221 */ /* 0x004fea0000010000 */
[C---:B------:R-:W-:Y:S03]  /*265a0*/  HMMA.16816.F32.BF16 R24, R40.reuse, R54, R24 ;  /* 0x000000362818723c */ /* 0x040fe60000041818 */
[----:B------:R-:W-:Y:S01]  /*265b0*/  FADD.FTZ R2, R143, R2 ;  /* 0x000000028f027221 */ /* 0x000fe20000010000 */
[----:B------:R-:W-:Y:S03]  /*265c0*/  FADD.FTZ R0, R142, R45 ;  /* 0x0000002d8e007221 */ /* 0x000fe60000010000 */
[----:B------:R-:W-:Y:S01]  /*265d0*/  FADD.FTZ R2, R144, R2 ;  /* 0x0000000290027221 */ /* 0x000fe20000010000 */
[----:B------:R-:W-:Y:S01]  /*265e0*/  FADD.FTZ R0, R139, R0 ;  /* 0x000000008b007221 */ /* 0x000fe20000010000 */
[-C--:B----4-:R-:W-:Y:S02]  /*265f0*/  FFMA.FTZ R44, R191, R3.reuse, -R66 ;  /* 0x00000003bf2c7223 */ /* 0x090fe40000010842 */
[----:B------:R-:W-:Y:S01]  /*26600*/  FADD.FTZ R2, R141, R2 ;  /* 0x000000028d027221 */ /* 0x000fe20000010000 */
[----:B------:R-:W-:Y:S02]  /*26610*/  FADD.FTZ R0, R69, R0 ;  /* 0x0000000045007221 */ /* 0x000fe40000010000 */
[----:B------:R2:W-:Y:S01]  /*26620*/  MUFU.EX2 R69, R44 ;  /* 0x0000002c00457308 */ /* 0x0005e20000000800 */
[----:B------:R-:W-:Y:S01]  /*26630*/  FADD.FTZ R2, R140, R2 ;  /* 0x000000028c027221 */ /* 0x000fe20000010000 */
[----:B------:R-:W-:Y:S01]  /*26640*/  FADD.FTZ R0, R138, R0 ;  /* 0x000000008a007221 */ /* 0x000fe20000010000 */
[----:B------:R-:W-:Y:S02]  /*26650*/  LDSM.16.MT88.4 R140, [R63+0x11800] ;  /* 0x011800003f8c783b */ /* 0x000fe40000004200 */
[----:B------:R-:W-:Y:S01]  /*26660*/  FADD.FTZ R2, R68, R2 ;  /* 0x0000000244027221 */ /* 0x000fe20000010000 */
[----:B------:R-:W-:Y:S04]  /*26670*/  FADD.FTZ R0, R137, R0 ;  /* 0x0000000089007221 */ /* 0x000fe80000010000 */
[----:B------:R4:W3:Y:S01]  /*26680*/  MUFU.EX2 R68, R48 ;  /* 0x0000003000447308 */ /* 0x0008e20000000800 */
[----:B------:R-:W-:Y:S01]  /*26690*/  FADD.FTZ R2, R136, R2 ;  /* 0x0000000288027221 */ /* 0x000fe20000010000 */
[----:B------:R-:W-:Y:S03]  /*266a0*/  FADD.FTZ R0, R131, R0 ;  /* 0x0000000083007221 */ /* 0x000fe60000010000 */
[----:B------:R-:W-:Y:S01]  /*266b0*/  FADD.FTZ R2, R133, R2 ;  /* 0x0000000285027221 */ /* 0x000fe20000010000 */
[----:B------:R-:W-:Y:S01]  /*266c0*/  FADD.FTZ R0, R67, R0 ;  /* 0x0000000043007221 */ /* 0x000fe20000010000 */
[----:B------:R-:W-:Y:S02]  /*266d0*/  IMAD.MOV.U32 R133, RZ, RZ, R36 ;  /* 0x000000ffff857224 */ /* 0x000fe400078e0024 */
[----:B------:R-:W-:Y:S01]  /*266e0*/  FADD.FTZ R2, R132, R2 ;  /* 0x0000000284027221 */ /* 0x000fe20000010000 */
[----:B--2---:R-:W2:Y:S01]  /*266f0*/  LDSM.16.MT88.4 R44, [R63+0x11000] ;  /* 0x011000003f2c783b */ /* 0x004ea20000004200 */
[----:B------:R-:W-:Y:S01]  /*26700*/  IMAD.MOV.U32 R132, RZ, RZ, R37 ;  /* 0x000000ffff847224 */ /* 0x000fe200078e0025 */
[C---:B-1----:R-:W-:Y:S03]  /*26710*/  HMMA.16816.F32.BF16 R28, R40.reuse, R56, R28 ;  /* 0x00000038281c723c */ /* 0x042fe6000004181c */
[----:B------:R-:W-:Y:S01]  /*26720*/  FADD.FTZ R2, R65, R2 ;  /* 0x0000000241027221 */ /* 0x000fe20000010000 */
[-C--:B------:R-:W-:Y:S01]  /*26730*/  FFMA.FTZ R56, R176, R3.reuse, -R64 ;  /* 0x00000003b0387223 */ /* 0x080fe20000010840 */
[----:B----4-:R-:W-:Y:S02]  /*26740*/  FFMA.FTZ R48, R183, R3, -R66 ;  /* 0x00000003b7307223 */ /* 0x010fe40000010842 */
[----:B------:R-:W-:Y:S01]  /*26750*/  FADD.FTZ R2, R127, R2 ;  /* 0x000000027f027221 */ /* 0x000fe20000010000 */
[----:B------:R-:W-:Y:S01]  /*26760*/  HMMA.16816.F32.BF16 R32, R40, R58, R32 ;  /* 0x0000003a2820723c */ /* 0x000fe20000041820 */
[----:B------:R1:W-:Y:S02]  /*26770*/  MUFU.EX2 R67, R48 ;  /* 0x0000003000437308 */ /* 0x0003e40000000800 */
[----:B------:R-:W-:Y:S01]  /*26780*/  FADD.FTZ R2, R126, R2 ;  /* 0x000000027e027221 */ /* 0x000fe20000010000 */
[----:B---3--:R-:W-:Y:S02]  /*26790*/  F2FP.BF16.F32.PACK_AB R40, R72, R73 ;  /* 0x000000494828723e */ /* 0x008fe400000010ff */
[----:B------:R-:W-:Y:S01]  /*267a0*/  F2FP.BF16.F32.PACK_AB R42, R70, R71 ;  /* 0x00000047462a723e */ /* 0x000fe200000010ff */
[----:B------:R-:W-:Y:S01]  /*267b0*/  FADD.FTZ R2, R128, R2 ;  /* 0x0000000280027221 */ /* 0x000fe20000010000 */
[----:B------:R-:W-:Y:S03]  /*267c0*/  F2FP.BF16.F32.PACK_AB R41, R68, R69 ;  /* 0x000000454429723e */ /* 0x000fe600000010ff */
[----:B------:R-:W-:Y:S04]  /*267d0*/  FADD.FTZ R2, R118, R2 ;  /* 0x0000000276027221 */ /* 0x000fe80000010000 */
[----:B------:R-:W-:Y:S01]  /*267e0*/  FADD.FTZ R2, R121, R2 ;  /* 0x0000000279027221 */ /* 0x000fe20000010000 */
[----:B-1----:R-:W-:Y:S01]  /*267f0*/  FADD.FTZ R48, R130, R0 ;  /* 0x0000000082307221 */ /* 0x002fe20000010000 */
[----:B------:R-:W-:Y:S02]  /*26800*/  FFMA.FTZ R0, R179, R3, -R66 ;  /* 0x00000003b3007223 */ /* 0x000fe40000010842 */
[----:B------:R-:W-:Y:S01]  /*26810*/  FADD.FTZ R2, R119, R2 ;  /* 0x0000000277027221 */ /* 0x000fe20000010000 */
[----:B------:R-:W-:Y:S01]  /*26820*/  FADD.FTZ R52, R129, R48 ;  /* 0x0000003081347221 */ /* 0x000fe20000010000 */
[----:B------:R1:W3:Y:S01]  /*26830*/  MUFU.EX2 R65, R0 ;  /* 0x0000000000417308 */ /* 0x0002e20000000800 */
[----:B------:R-:W4:Y:S01]  /*26840*/  LDSM.16.MT88.4 R48, [R61+0x11000] ;  /* 0x011000003d30783b */ /* 0x000f220000004200 */
[----:B------:R-:W-:Y:S04]  /*26850*/  FADD.FTZ R2, R120, R2 ;  /* 0x0000000278027221 */ /* 0x000fe80000010000 */
[----:B------:R-:W-:Y:S04]  /*26860*/  FADD.FTZ R2, R110, R2 ;  /* 0x000000026e027221 */ /* 0x000fe80000010000 */
[----:B------:R-:W-:Y:S04]  /*26870*/  FADD.FTZ R2, R113, R2 ;  /* 0x0000000271027221 */ /* 0x000fe80000010000 */
[----:B------:R-:W-:Y:S01]  /*26880*/  FADD.FTZ R2, R112, R2 ;  /* 0x0000000270027221 */ /* 0x000fe20000010000 */
[----:B-1----:R-:W-:Y:S01]  /*26890*/  FADD.FTZ R0, R123, R52 ;  /* 0x000000347b007221 */ /* 0x002fe20000010000 */
[----:B---3--:R-:W-:Y:S01]  /*268a0*/  F2FP.BF16.F32.PACK_AB R43, R65, R67 ;  /* 0x00000043412b723e */ /* 0x008fe200000010ff */
[----:B------:R-:W1:Y:S01]  /*268b0*/  LDSM.16.MT88.4 R52, [R60+0x7000] ;  /* 0x007000003c34783b */ /* 0x000e620000004200 */
[----:B------:R-:W-:Y:S01]  /*268c0*/  FADD.FTZ R2, R111, R2 ;  /* 0x000000026f027221 */ /* 0x000fe20000010000 */
[----:B------:R-:W-:Y:S01]  /*268d0*/  FADD.FTZ R57, R122, R0 ;  /* 0x000000007a397221 */ /* 0x000fe20000010000 */
[-C--:B------:R-:W-:Y:S02]  /*268e0*/  FFMA.FTZ R0, R177, R3.reuse, -R64 ;  /* 0x00000003b1007223 */ /* 0x080fe40000010840 */
[----:B------:R-:W-:Y:S01]  /*268f0*/  FADD.FTZ R2, R102, R2 ;  /* 0x0000000266027221 */ /* 0x000fe20000010000 */
[C---:B--2---:R-:W-:Y:S01]  /*26900*/  HMMA.16816.F32.BF16 R4, R40.reuse, R44, R4 ;  /* 0x0000002c2804723c */ /* 0x044fe20000041804 */
[----:B------:R2:W-:Y:S02]  /*26910*/  MUFU.EX2 R58, R0 ;  /* 0x00000000003a7308 */ /* 0x0005e40000000800 */
[-CC-:B------:R-:W-:Y:S01]  /*26920*/  FFMA.FTZ R44, R175, R3.reuse, -R64.reuse ;  /* 0x00000003af2c7223 */ /* 0x180fe20000010840 */
[-C--:B------:R-:W-:Y:S01]  /*26930*/  FFMA.FTZ R64, R171, R3.reuse, -R64 ;  /* 0x00000003ab407223 */ /* 0x080fe20000010840 */
[----:B------:R-:W-:Y:S03]  /*26940*/  FADD.FTZ R2, R104, R2 ;  /* 0x0000000268027221 */ /* 0x000fe60000010000 */
[C---:B------:R-:W-:Y:S03]  /*26950*/  HMMA.16816.F32.BF16 R8, R40.reuse, R46, R8 ;  /* 0x0000002e2808723c */ /* 0x040fe60000041808 */
[----:B------:R-:W-:Y:S01]  /*26960*/  MUFU.EX2 R64, R64 ;  /* 0x0000004000407308 */ /* 0x000fe20000000800 */
[----:B------:R-:W-:Y:S04]  /*26970*/  FADD.FTZ R2, R103, R2 ;  /* 0x0000000267027221 */ /* 0x000fe80000010000 */
[----:B------:R-:W-:Y:S01]  /*26980*/  FADD.FTZ R2, R105, R2 ;  /* 0x0000000269027221 */ /* 0x000fe20000010000 */
[C---:B----4-:R-:W-:Y:S03]  /*26990*/  HMMA.16816.F32.BF16 R12, R40.reuse, R48, R12 ;  /* 0x00000030280c723c */ /* 0x050fe6000004180c */
[----:B--2---:R-:W-:Y:S01]  /*269a0*/  FADD.FTZ R0, R125, R57 ;  /* 0x000000397d007221 */ /* 0x004fe20000010000 */
[-C--:B------:R-:W-:Y:S01]  /*269b0*/  FFMA.FTZ R48, R170, R3.reuse, -R66 ;  /* 0x00000003aa307223 */ /* 0x080fe20000010842 */
[----:B------:R-:W2:Y:S01]  /*269c0*/  MUFU.EX2 R57, R56 ;  /* 0x0000003800397308 */ /* 0x000ea20000000800 */
[----:B------:R-:W-:Y:S02]  /*269d0*/  IMAD.MOV.U32 R170, RZ, RZ, R166 ;  /* 0x000000ffffaa7224 */ /* 0x000fe400078e00a6 */
[----:B------:R-:W-:Y:S01]  /*269e0*/  FADD.FTZ R0, R124, R0 ;  /* 0x000000007c007221 */ /* 0x000fe20000010000 */
[C---:B------:R-:W-:Y:S03]  /*269f0*/  HMMA.16816.F32.BF16 R16, R40.reuse, R50, R16 ;  /* 0x000000322810723c */ /* 0x040fe60000041810 */
[----:B------:R-:W-:Y:S01]  /*26a00*/  FADD.FTZ R0, R117, R0 ;  /* 0x0000000075007221 */ /* 0x000fe20000010000 */
[----:B------:R-:W-:Y:S02]  /*26a10*/  FADD.FTZ R2, R94, R2 ;  /* 0x000000025e027221 */ /* 0x000fe40000010000 */
[----:B------:R3:W4:Y:S01]  /*26a20*/  MUFU.EX2 R56, R44 ;  /* 0x0000002c00387308 */ /* 0x0007220000000800 */
[----:B------:R-:W-:Y:S01]  /*26a30*/  FADD.FTZ R0, R115, R0 ;  /* 0x0000000073007221 */ /* 0x000fe20000010000 */
[C---:B-1----:R-:W-:Y:S03]  /*26a40*/  HMMA.16816.F32.BF16 R20, R40.reuse, R52, R20 ;  /* 0x000000342814723c */ /* 0x042fe60000041814 */
[----:B------:R-:W-:Y:S05]  /*26a50*/  FADD.FTZ R0, R116, R0 ;  /* 0x0000000074007221 */ /* 0x000fea0000010000 */
[----:B------:R1:W-:Y:S01]  /*26a60*/  MUFU.EX2 R49, R48 ;  /* 0x0000003000317308 */ /* 0x0003e20000000800 */
[----:B--2---:R-:W-:Y:S01]  /*26a70*/  F2FP.BF16.F32.PACK_AB R164, R57, R58 ;  /* 0x0000003a39a4723e */ /* 0x004fe200000010ff */
[----:B------:R-:W-:Y:S01]  /*26a80*/  FADD.FTZ R0, R114, R0 ;  /* 0x0000000072007221 */ /* 0x000fe20000010000 */
[C---:B------:R-:W-:Y:S03]  /*26a90*/  HMMA.16816.F32.BF16 R24, R40.reuse, R54, R24 ;  /* 0x000000362818723c */ /* 0x040fe60000041818 */
[----:B------:R-:W-:Y:S01]  /*26aa0*/  FADD.FTZ R0, R109, R0 ;  /* 0x000000006d007221 */ /* 0x000fe20000010000 */
[----:B---3--:R-:W2:Y:S01]  /*26ab0*/  LDSM.16.MT88.4 R44, [R62+0x7000] ;  /* 0x007000003e2c783b */ /* 0x008ea20000004200 */
[----:B----4-:R-:W-:Y:S02]  /*26ac0*/  F2FP.BF16.F32.PACK_AB R166, R64, R56 ;  /* 0x0000003840a6723e */ /* 0x010fe400000010ff */
[----:B------:R-:W-:Y:S04]  /*26ad0*/  FADD.FTZ R0, R108, R0 ;  /* 0x000000006c007221 */ /* 0x000fe80000010000 */
[----:B------:R-:W-:Y:S01]  /*26ae0*/  FADD.FTZ R0, R107, R0 ;  /* 0x000000006b007221 */ /* 0x000fe20000010000 */
[-CC-:B-1----:R-:W-:Y:S01]  /*26af0*/  FFMA.FTZ R48, R169, R3.reuse, -R66.reuse ;  /* 0x00000003a9307223 */ /* 0x182fe20000010842 */
[----:B------:R-:W-:Y:S02]  /*26b00*/  FFMA.FTZ R66, R38, R3, -R66 ;  /* 0x0000000326427223 */ /* 0x000fe40000010842 */
[----:B------:R-:W-:Y:S01]  /*26b10*/  FADD.FTZ R0, R106, R0 ;  /* 0x000000006a007221 */ /* 0x000fe20000010000 */
[----:B------:R-:W-:Y:S01]  /*26b20*/  FADD.FTZ R3, R95, R2 ;  /* 0x000000025f037221 */ /* 0x000fe20000010000 */
[----:B------:R-:W-:Y:S02]  /*26b30*/  IMAD.MOV.U32 R169, RZ, RZ, R167 ;  /* 0x000000ffffa97224 */ /* 0x000fe400078e00a7 */
[----:B------:R-:W-:Y:S01]  /*26b40*/  FADD.FTZ R0, R101, R0 ;  /* 0x0000000065007221 */ /* 0x000fe20000010000 */
[----:B------:R-:W1:Y:S02]  /*26b50*/  MUFU.EX2 R66, R66 ;  /* 0x0000004200427308 */ /* 0x000e640000000800 */
[C---:B------:R-:W-:Y:S01]  /*26b60*/  ISETP.GT.AND P0, PT, R169.reuse, R170, PT ;  /* 0x000000aaa900720c */ /* 0x040fe20003f04270 */
[----:B------:R-:W-:Y:S01]  /*26b70*/  FADD.FTZ R0, R100, R0 ;  /* 0x0000000064007221 */ /* 0x000fe20000010000 */
[----:B------:R-:W-:Y:S03]  /*26b80*/  VIADD R169, R169, 0xffffffff ;  /* 0xffffffffa9a97836 */ /* 0x000fe60000000000 */
[----:B------:R-:W-:Y:S03]  /*26b90*/  FADD.FTZ R0, R99, R0 ;  /* 0x0000000063007221 */ /* 0x000fe60000010000 */
[----:B------:R-:W3:Y:S01]  /*26ba0*/  MUFU.EX2 R48, R48 ;  /* 0x0000003000307308 */ /* 0x000ee20000000800 */
[----:B------:R-:W-:Y:S04]  /*26bb0*/  FADD.FTZ R0, R98, R0 ;  /* 0x0000000062007221 */ /* 0x000fe80000010000 */
[----:B------:R-:W-:Y:S01]  /*26bc0*/  FADD.FTZ R0, R91, R0 ;  /* 0x000000005b007221 */ /* 0x000fe20000010000 */
[----:B-1----:R-:W-:Y:S03]  /*26bd0*/  F2FP.BF16.F32.PACK_AB R167, R66, R39 ;  /* 0x0000002742a7723e */ /* 0x002fe600000010ff */
[----:B------:R-:W-:Y:S01]  /*26be0*/  FADD.FTZ R2, R90, R0 ;  /* 0x000000005a027221 */ /* 0x000fe20000010000 */
[----:B------:R-:W-:Y:S03]  /*26bf0*/  FADD.FTZ R0, R97, R3 ;  /* 0x0000000361007221 */ /* 0x000fe60000010000 */
[----:B------:R-:W-:Y:S01]  /*26c00*/  FADD.FTZ R2, R93, R2 ;  /* 0x000000025d027221 */ /* 0x000fe20000010000 */
[C---:B--2---:R-:W-:Y:S03]  /*26c10*/  HMMA.16816.F32.BF16 R28, R40.reuse, R44, R28 ;  /* 0x0000002c281c723c */ /* 0x044fe6000004181c */
[----:B------:R-:W-:Y:S01]  /*26c20*/  FADD.FTZ R3, R96, R0 ;  /* 0x0000000060037221 */ /* 0x000fe20000010000 */
[----:B------:R-:W-:Y:S01]  /*26c30*/  FADD.FTZ R0, R92, R2 ;  /* 0x000000025c007221 */ /* 0x000fe20000010000 */
[----:B---3--:R-:W-:Y:S02]  /*26c40*/  F2FP.BF16.F32.PACK_AB R165, R48, R49 ;  /* 0x0000003130a5723e */ /* 0x008fe400000010ff */
[----:B------:R-:W-:Y:S01]  /*26c50*/  FADD.FTZ R2, R88, R3 ;  /* 0x0000000358027221 */ /* 0x000fe20000010000 */
[----:B------:R-:W-:Y:S03]  /*26c60*/  HMMA.16816.F32.BF16 R32, R40, R46, R32 ;  /* 0x0000002e2820723c */ /* 0x000fe60000041820 */
        /* <DEDUP_REMOVED lines=40> */
[----:B------:R-:W-:Y:S05]  /*26ef0*/  FADD.FTZ R0, R66, R0 ;  /* 0x0000000042007221 */ /* 0x000fea0000010000 */
[----:B------:R1:W-:Y:S04]  /*26f00*/  STL [R1+0x44], R0 ;  /* 0x0000440001007387 */ /* 0x0003e80000100800 */
[----:B------:R1:W-:Y:S01]  /*26f10*/  STL [R1+0x18], R169 ;  /* 0x000018a901007387 */ /* 0x0003e20000100800 */
[----:B------:R-:W-:Y:S05]  /*26f20*/  @P0 BRA `(.L_x_6328) ;  /* 0xffffff3c00280947 */ /* 0x000fea000383ffff */
.L_x_6321:
[----:B------:R2:W5:Y:S04]  /*26f30*/  LDL R8, [R1+0x40] ;  /* 0x0000400001087983 */ /* 0x0005680000100800 */
[----:B------:R2:W5:Y:S04]  /*26f40*/  LDL R6, [R1+0x44] ;  /* 0x0000440001067983 */ /* 0x0005680000100800 */
[----:B------:R2:W5:Y:S01]  /*26f50*/  LD.E R24, desc[UR4][R134.64+0xd8] ;  /* 0x0000d80486187980 */ /* 0x000562000c101900 */
[----:B------:R-:W-:Y:S01]  /*26f60*/  UMOV UR6, 0xffffffff ;  /* 0xffffffff00067882 */ /* 0x000fe20000000000 */
[----:B------:R-:W-:-:S02]  /*26f70*/  MOV R7, 0x20 ;  /* 0x0000002000077802 */ /* 0x000fc40000000f00 */
[----:B------:R-:W-:Y:S05]  /*26f80*/  BRA.DIV UR6, `(.L_x_6329) ;  /* 0x0000000e06c87947 */ /* 0x000fea000b800000 */
[----:B-----5:R-:W3:Y:S04]  /*26f90*/  SHFL.BFLY PT, R5, R8, 0x2, 0x1f ;  /* 0x0c401f0008057f89 */ /* 0x020ee800000e0000 */
[----:B-1----:R-:W1:Y:S01]  /*26fa0*/  SHFL.BFLY PT, R2, R6, 0x2, 0x1f ;  /* 0x0c401f0006027f89 */ /* 0x002e6200000e0000 */
[----:B---3--:R-:W-:Y:S01]  /*26fb0*/  FADD.FTZ R5, R5, R8 ;  /* 0x0000000805057221 */ /* 0x008fe20000010000 */
[----:B-1----:R-:W-:-:S04]  /*26fc0*/  FADD.FTZ R2, R2, R6 ;  /* 0x0000000602027221 */ /* 0x002fc80000010000 */
[----:B------:R-:W1:Y:S04]  /*26fd0*/  SHFL.BFLY PT, R22, R5, 0x1, 0x1f ;  /* 0x0c201f0005167f89 */ /* 0x000e6800000e0000 */
[----:B------:R3:W4:Y:S01]  /*26fe0*/  SHFL.BFLY PT, R3, R2, 0x1, 0x1f ;  /* 0x0c201f0002037f89 */ /* 0x00072200000e0000 */
[----:B-1----:R-:W-:-:S07]  /*26ff0*/  FADD.FTZ R22, R5, R22 ;  /* 0x0000001605167221 */ /* 0x002fce0000010000 */
.L_x_6342:
[----:B------:R-:W5:Y:S04]  /*27000*/  LDL.LU R5, [R1+0x4c] ;  /* 0x00004c0001057983 */ /* 0x000f680000300800 */
[----:B------:R-:W2:Y:S04]  /*27010*/  LDL.LU R9, [R1+0x48] ;  /* 0x0000480001097983 */ /* 0x000ea80000300800 */
[----:B------:R-:W2:Y:S01]  /*27020*/  LDL.LU R6, [R1+0x3c] ;  /* 0x00003c0001067983 */ /* 0x000ea20000300800 */
[----:B------:R-:W3:Y:S01]  /*27030*/  MUFU.RCP R0, R22 ;  /* 0x0000001600007308 */ /* 0x000ee20000001000 */
[----:B------:R-:W-:Y:S01]  /*27040*/  FSETP.NE.FTZ.AND P1, PT, R22, RZ, PT ;  /* 0x000000ff1600720b */ /* 0x000fe20003f35000 */
[----:B----4-:R-:W-:Y:S01]  /*27050*/  FADD.FTZ R23, R2, R3 ;  /* 0x0000000302177221 */ /* 0x010fe20000010000 */
[----:B------:R-:W-:Y:S01]  /*27060*/  SHF.L.U32 R4, R219, 0x4, RZ ;  /* 0x00000004db047819 */ /* 0x000fe200000006ff */
[----:B------:R-:W-:Y:S01]  /*27070*/  IMAD.MOV.U32 R21, RZ, RZ, 0x10 ;  /* 0x00000010ff157424 */ /* 0x000fe200078e00ff */
[----:B------:R-:W4:Y:S02]  /*27080*/  LDL R25, [R1+0x60] ;  /* 0x0000600001197983 */ /* 0x000f240000100800 */
[----:B------:R-:W-:-:S02]  /*27090*/  LOP3.LUT R3, R4, 0x1c0, RZ, 0xc0, !PT ;  /* 0x000001c004037812 */ /* 0x000fc400078ec0ff */
[----:B------:R-:W-:Y:S02]  /*270a0*/  FSETP.NE.FTZ.AND P0, PT, R23, RZ, PT ;  /* 0x000000ff1700720b */ /* 0x000fe40003f15000 */
[----:B---3--:R-:W-:Y:S02]  /*270b0*/  FSEL R2, R0, 1, P1 ;  /* 0x3f80000000027808 */ /* 0x008fe40000800000 */
[----:B------:R-:W1:Y:S01]  /*270c0*/  MUFU.RCP R0, R23 ;  /* 0x0000001700007308 */ /* 0x000e620000001000 */
        /* <DEDUP_REMOVED lines=15> */
[----:B-1----:R-:W-:Y:S01]  /*271c0*/  FSEL R0, R0, 1, P0 ;  /* 0x3f80000000007808 */ /* 0x002fe20000000000 */
[----:B------:R-:W-:Y:S01]  /*271d0*/  FMUL.FTZ R16, R2, R165 ;  /* 0x000000a502107220 */ /* 0x000fe20000410000 */
[----:B------:R-:W-:-:S03]  /*271e0*/  SEL R7, R7, 0xffffffe0, !P3 ;  /* 0xffffffe007077807 */ /* 0x000fc60005800000 */
        /* <DEDUP_REMOVED lines=29> */
[----:B-----5:R-:W-:Y:S01]  /*273c0*/  LOP3.LUT R3, R3, 0x38, R5, 0xf8, !PT ;  /* 0x0000003803037812 */ /* 0x020fe200078ef805 */
[----:B------:R-:W-:-:S03]  /*273d0*/  FMUL.FTZ R5, R2, R141 ;  /* 0x0000008d02057220 */ /* 0x000fc60000410000 */
[----:B--2---:R-:W-:Y:S01]  /*273e0*/  LOP3.LUT R2, R3, R9, R217, 0xfe, !PT ;  /* 0x0000000903027212 */ /* 0x004fe200078efed9 */
[----:B------:R-:W-:Y:S01]  /*273f0*/  FMUL.FTZ R9, R0, R147 ;  /* 0x0000009300097220 */ /* 0x000fe20000410000 */
[----:B------:R-:W-:Y:S02]  /*27400*/  F2FP.BF16.F32.PACK_AB R0, R137, R136 ;  /* 0x000000888900723e */ /* 0x000fe400000010ff */
[----:B------:R-:W-:Y:S02]  /*27410*/  LEA R2, R2, R215, 0x1 ;  /* 0x000000d702027211 */ /* 0x000fe400078e08ff */
[----:B------:R-:W-:-:S03]  /*27420*/  MOV R26, R6 ;  /* 0x00000006001a7202 */ /* 0x000fc60000000f00 */
[----:B------:R1:W-:Y:S01]  /*27430*/  STS [R2], R0 ;  /* 0x0000000002007388 */ /* 0x0003e20000000800 */
[----:B------:R-:W-:Y:S01]  /*27440*/  IMAD.IADD R3, R7, 0x1, R2 ;  /* 0x0000000107037824 */ /* 0x000fe200078e0202 */
[----:B------:R-:W-:Y:S02]  /*27450*/  F2FP.BF16.F32.PACK_AB R5, R5, R140 ;  /* 0x0000008c0505723e */ /* 0x000fe400000010ff */
[----:B------:R-:W-:Y:S01]  /*27460*/  IADD3 R6, PT, PT, R21, R2, RZ ;  /* 0x0000000215067210 */ /* 0x000fe20007ffe0ff */
[----:B------:R2:W-:Y:S01]  /*27470*/  STS [R2+0x400], R4 ;  /* 0x0004000402007388 */ /* 0x0005e20000000800 */
[----:B------:R-:W-:-:S03]  /*27480*/  F2FP.BF16.F32.PACK_AB R9, R9, R146 ;  /* 0x000000920909723e */ /* 0x000fc600000010ff */
[----:B------:R-:W-:Y:S04]  /*27490*/  STS [R6], R5 ;  /* 0x0000000506007388 */ /* 0x000fe80000000800 */
[----:B------:R-:W-:Y:S04]  /*274a0*/  STS [R6+0x400], R11 ;  /* 0x0004000b06007388 */ /* 0x000fe80000000800 */
[----:B------:R-:W-:Y:S01]  /*274b0*/  STS [R3], R10 ;  /* 0x0000000a03007388 */ /* 0x000fe20000000800 */
[C---:B-1----:R-:W-:Y:S01]  /*274c0*/  IADD3 R0, PT, PT, R2.reuse, 0x40, RZ ;  /* 0x0000004002007810 */ /* 0x042fe20007ffe0ff */
[----:B------:R-:W-:Y:S01]  /*274d0*/  @P4 VIADD R0, R2, 0xffffffc0 ;  /* 0xffffffc002004836 */ /* 0x000fe20000000000 */
[----:B--2---:R-:W-:-:S04]  /*274e0*/  IADD3 R4, PT, PT, R21, R3, RZ ;  /* 0x0000000315047210 */ /* 0x004fc80007ffe0ff */
[-C--:B------:R-:W-:Y:S01]  /*274f0*/  IADD3 R2, PT, PT, R7, R0.reuse, RZ ;  /* 0x0000000007027210 */ /* 0x080fe20007ffe0ff */
[----:B------:R1:W-:Y:S04]  /*27500*/  STS [R3+0x400], R9 ;  /* 0x0004000903007388 */ /* 0x0003e80000000800 */
[----:B------:R-:W-:Y:S04]  /*27510*/  STS [R4], R8 ;  /* 0x0000000804007388 */ /* 0x000fe80000000800 */
[----:B------:R-:W-:Y:S04]  /*27520*/  STS [R4+0x400], R14 ;  /* 0x0004000e04007388 */ /* 0x000fe80000000800 */
[----:B------:R-:W-:Y:S04]  /*27530*/  STS [R0], R13 ;  /* 0x0000000d00007388 */ /* 0x000fe80000000800 */
[----:B------:R2:W-:Y:S01]  /*27540*/  STS [R0+0x400], R12 ;  /* 0x0004000c00007388 */ /* 0x0005e20000000800 */
[----:B-1----:R-:W-:-:S05]  /*27550*/  IADD3 R3, PT, PT, R21, R0, RZ ;  /* 0x0000000015037210 */ /* 0x002fca0007ffe0ff */
[----:B------:R-:W-:Y:S04]  /*27560*/  STS [R3], R20 ;  /* 0x0000001403007388 */ /* 0x000fe80000000800 */
[----:B------:R-:W-:Y:S01]  /*27570*/  STS [R3+0x400], R19 ;  /* 0x0004001303007388 */ /* 0x000fe20000000800 */
[----:B--2---:R-:W-:-:S03]  /*27580*/  IMAD.IADD R0, R21, 0x1, R2 ;  /* 0x0000000115007824 */ /* 0x004fc600078e0202 */
[----:B------:R-:W-:Y:S04]  /*27590*/  STS [R2], R18 ;  /* 0x0000001202007388 */ /* 0x000fe80000000800 */
[----:B------:R-:W-:Y:S04]  /*275a0*/  STS [R2+0x400], R17 ;  /* 0x0004001102007388 */ /* 0x000fe80000000800 */
        /* <DEDUP_REMOVED lines=9> */
[----:B------:R-:W5:Y:S01]  /*27640*/  @P1 MUFU.LG2 R3, R22 ;  /* 0x0000001600031308 */ /* 0x000f620000000c00 */
[----:B------:R-:W-:-:S07]  /*27650*/  LOP3.LUT R0, R26, 0x1c0, RZ, 0xc0, !PT ;  /* 0x000001c01a007812 */ /* 0x000fce00078ec0ff */
[----:B------:R-:W2:Y:S01]  /*27660*/  @P0 MUFU.LG2 R2, R23 ;  /* 0x0000001700020308 */ /* 0x000ea20000000c00 */
[----:B----4-:R-:W-:Y:S02]  /*27670*/  ISETP.NE.AND P2, PT, R25, -0x1, PT ;  /* 0xffffffff1900780c */ /* 0x010fe40003f45270 */
[----:B------:R-:W-:-:S04]  /*27680*/  LOP3.LUT R0, R0, 0x38, R219, 0xf8, !PT ;  /* 0x0000003800007812 */ /* 0x000fc800078ef8db */
[----:B------:R-:W-:Y:S01]  /*27690*/  LOP3.LUT R0, R0, R213, RZ, 0x3c, !PT ;  /* 0x000000d500007212 */ /* 0x000fe200078e3cff */
[----:B------:R-:W-:Y:S01]  /*276a0*/  BSSY.RECONVERGENT B0, `(.L_x_6330) ;  /* 0x0000017000007945 */ /* 0x000fe20003800200 */
[----:B------:R-:W-:Y:S01]  /*276b0*/  LOP3.LUT R216, R216, 0x30, RZ, 0xc0, !PT ;  /* 0x00000030d8d87812 */ /* 0x000fe200078ec0ff */
[----:B-----5:R-:W-:Y:S01]  /*276c0*/  @P1 FMUL.FTZ R3, R3, 0.69314718246459960938 ;  /* 0x3f31721803031820 */ /* 0x020fe20000410000 */
[----:B------:R-:W-:Y:S02]  /*276d0*/  SHF.R.U32.HI R13, RZ, 0x2, R219 ;  /* 0x00000002ff0d7819 */ /* 0x000fe400000116db */
[----:B------:R-:W-:Y:S01]  /*276e0*/  LOP3.LUT R0, R0, 0x1e00, R26, 0xf8, !PT ;  /* 0x00001e0000007812 */ /* 0x000fe200078ef81a */
[----:B--2---:R-:W-:Y:S01]  /*276f0*/  @P0 FMUL.FTZ R2, R2, 0.69314718246459960938 ;  /* 0x3f31721802020820 */ /* 0x004fe20000410000 */
[----:B------:R-:W-:Y:S01]  /*27700*/  MOV R18, 0x7f800000 ;  /* 0x7f80000000127802 */ /* 0x000fe20000000f00 */
[C---:B------:R-:W-:Y:S01]  /*27710*/  @P1 FFMA.FTZ R18, R24.reuse, R37, R3 ;  /* 0x0000002518121223 */ /* 0x040fe20000010003 */
[----:B------:R-:W-:Y:S01]  /*27720*/  MOV R17, 0x7f800000 ;  /* 0x7f80000000117802 */ /* 0x000fe20000000f00 */
[----:B------:R-:W-:Y:S01]  /*27730*/  @P0 FFMA.FTZ R17, R24, R36, R2 ;  /* 0x0000002418110223 */ /* 0x000fe20000010002 */
[----:B------:R-:W-:Y:S01]  /*27740*/  LOP3.LUT R13, R216, 0x7, R13, 0xf8, !PT ;  /* 0x00000007d80d7812 */ /* 0x000fe200078ef80d */
[----:B------:R-:W-:Y:S01]  /*27750*/  @P2 IMAD R19, R5, R25, RZ ;  /* 0x0000001905132224 */ /* 0x000fe200078e02ff */
[----:B------:R-:W-:Y:S01]  /*27760*/  LEA R0, R0, R215, 0x1 ;  /* 0x000000d700007211 */ /* 0x000fe200078e08ff */
[----:B------:R-:W-:-:S04]  /*27770*/  @P2 IMAD.WIDE.U32 R14, R4, R25, RZ ;  /* 0x00000019040e2225 */ /* 0x000fc800078e00ff */
[----:B-1----:R-:W-:-:S04]  /*27780*/  @!P3 IMAD R12, R12, R39, R38 ;  /* 0x000000270c0cb224 */ /* 0x002fc800078e0226 */
[----:B---3--:R-:W-:Y:S01]  /*27790*/  @!P3 IMAD R12, R12, R6, RZ ;  /* 0x000000060c0cb224 */ /* 0x008fe200078e02ff */
[----:B------:R-:W-:Y:S06]  /*277a0*/  @!P3 BRA `(.L_x_6331) ;  /* 0x000000000018b947 */ /* 0x000fec0003800000 */
[----:B------:R-:W2:Y:S04]  /*277b0*/  @!P2 LD.E R2, desc[UR4][R134.64+0xb4] ;  /* 0x0000b4048602a980 */ /* 0x000ea8000c101900 */
[----:B------:R-:W3:Y:S01]  /*277c0*/  LD.E R3, desc[UR4][R134.64+0xd4] ;  /* 0x0000d40486037980 */ /* 0x000ee2000c101900 */
[----:B--2---:R-:W-:Y:S02]  /*277d0*/  @!P2 IMAD R25, R2, R39, RZ ;  /* 0x000000270219a224 */ /* 0x004fe400078e02ff */
[----:B---3--:R-:W-:-:S03]  /*277e0*/  IMAD R2, R3, R38, RZ ;  /* 0x0000002603027224 */ /* 0x008fc600078e02ff */
[----:B------:R1:W-:Y:S02]  /*277f0*/  @!P2 STL [R1+0x60], R25 ;  /* 0x000060190100a387 */ /* 0x0003e40000100800 */
[----:B------:R-:W-:Y:S02]  /*27800*/  IADD3 R12, PT, PT, R2, R25, RZ ;  /* 0x00000019020c7210 */ /* 0x000fe40007ffe0ff */
.L_x_6331:
[----:B------:R-:W-:Y:S05]  /*27810*/  BSYNC.RECONVERGENT B0 ;  /* 0x0000000000007941 */ /* 0x000fea0003800200 */
.L_x_6330:
        /* <DEDUP_REMOVED lines=26> */
.L_x_6333:
[----:B------:R-:W-:Y:S05]  /*279c0*/  BSYNC.RECONVERGENT B0 ;  /* 0x0000000000007941 */ /* 0x000fea0003800200 */
.L_x_6332:
        /* <DEDUP_REMOVED lines=45> */
.L_x_6335:
[----:B------:R-:W-:Y:S05]  /*27ca0*/  BSYNC.RECONVERGENT B0 ;  /* 0x0000000000007941 */ /* 0x000fea0003800200 */
.L_x_6334:
        /* <DEDUP_REMOVED lines=13> */
.L_x_6337:
[----:B------:R-:W-:Y:S05]  /*27d80*/  BSYNC.RECONVERGENT B0 ;  /* 0x0000000000007941 */ /* 0x000fea0003800200 */
.L_x_6336:
[----:B--23--:R-:W-:Y:S02]  /*27d90*/  MOV R9, 0x50 ;  /* 0x0000005000097802 */ /* 0x00cfe40000000f00 */
[----:B------:R-:W-:-:S03]  /*27da0*/  MOV R3, 0x0 ;  /* 0x0000000000037802 */ /* 0x000fc60000000f00 */
[----:B------:R-:W-:-:S04]  /*27db0*/  IMAD.MOV.U32 R2, RZ, RZ, R9 ;  /* 0x000000ffff027224 */ /* 0x000fc800078e0009 */
[----:B-1--4-:R-:W-:Y:S05]  /*27dc0*/  @P1 RET.REL.NODEC R2 `(_ZN5flash24flash_fwd_splitkv_kernelI23Flash_fwd_kernel_traitsILi64ELi64ELi256ELi4ELb0ELb0EN7cutlass10bfloat16_tE19Flash_kernel_traitsILi64ELi64ELi256ELi4ES3_EELb0ELb1ELb1ELb0ELb0ELb1ELb0ELb0EEEvNS_16Flash_fwd_paramsE) ;  /* 0xfffffd80028c1950 */ /* 0x012fea0003c3ffff */
        /* <DEDUP_REMOVED lines=13> */
[----:B------:R-:W-:Y:S05]  /*27ea0*/  RET.REL.NODEC R2 `(_ZN5flash24flash_fwd_splitkv_kernelI23Flash_fwd_kernel_traitsILi64ELi64ELi256ELi4ELb0ELb0EN7cutlass10bfloat16_tE19Flash_kernel_traitsILi64ELi64ELi256ELi4ES3_EELb0ELb1ELb1ELb0ELb0ELb1ELb0ELb0EEEvNS_16Flash_fwd_paramsE) ;  /* 0xfffffd8002547950 */ /* 0x000fea0003c3ffff */
.L_x_6329:
[----:B-1----:R-:W-:Y:S01]  /*27eb0*/  IMAD.MOV.U32 R0, RZ, RZ, 0x2 ;  /* 0x00000002ff007424 */ /* 0x002fe200078e00ff */
[----:B-----5:R-:W-:Y:S01]  /*27ec0*/  MOV R2, R8 ;  /* 0x0000000800027202 */ /* 0x020fe20000000f00 */
[----:B------:R-:W-:Y:S01]  /*27ed0*/  IMAD.MOV.U32 R4, RZ, RZ, -0x1 ;  /* 0xffffffffff047424 */ /* 0x000fe200078e00ff */
[----:B------:R-:W-:-:S07]  /*27ee0*/  MOV R3, 0x1f ;  /* 0x0000001f00037802 */ /* 0x000fce0000000f00 */
[----:B--2---:R-:W-:Y:S05]  /*27ef0*/  WARPSYNC.COLLECTIVE R4, `(.L_x_6338) ;  /* 0x0000000004087348 */ /* 0x004fea0003c00000 */
[----:B------:R1:W3:Y:S02]  /*27f00*/  SHFL.BFLY P0, R0, R2, R0, R3 ;  /* 0x0c00000002007389 */ /* 0x0002e40000000003 */
[----:B-123--:R-:W-:Y:S05]  /*27f10*/  ENDCOLLECTIVE ;  /* 0x000000000000791b */ /* 0x00efea0003800000 */
.L_x_6338:
[----:B------:R-:W-:Y:S02]  /*27f20*/  MOV R5, R0 ;  /* 0x0000000000057202 */ /* 0x000fe40000000f00 */
[----:B------:R-:W-:-:S03]  /*27f30*/  MOV R0, 0x1 ;  /* 0x0000000100007802 */ /* 0x000fc60000000f00 */
[----:B------:R-:W-:-:S04]  /*27f40*/  FADD.FTZ R5, R5, R8 ;  /* 0x0000000805057221 */ /* 0x000fc80000010000 */
[----:B------:R-:W-:-:S07]  /*27f50*/  IMAD.MOV.U32 R2, RZ, RZ, R5 ;  /* 0x000000ffff027224 */ /* 0x000fce00078e0005 */
[----:B------:R-:W-:Y:S05]  /*27f60*/  WARPSYNC.COLLECTIVE R4, `(.L_x_6339) ;  /* 0x0000000004087348 */ /* 0x000fea0003c00000 */
[----:B------:R1:W2:Y:S02]  /*27f70*/  SHFL.BFLY P0, R0, R2, R0, R3 ;  /* 0x0c00000002007389 */ /* 0x0002a40000000003 */
[----:B-12---:R-:W-:Y:S05]  /*27f80*/  ENDCOLLECTIVE ;  /* 0x000000000000791b */ /* 0x006fea0003800000 */
.L_x_6339:
[----:B------:R-:W-:Y:S01]  /*27f90*/  IMAD.MOV.U32 R22, RZ, RZ, R0 ;  /* 0x000000ffff167224 */ /* 0x000fe200078e0000 */
[----:B------:R-:W-:Y:S02]  /*27fa0*/  MOV R0, 0x2 ;  /* 0x0000000200007802 */ /* 0x000fe40000000f00 */
[----:B------:R-:W-:Y:S01]  /*27fb0*/  MOV R2, R6 ;  /* 0x0000000600027202 */ /* 0x000fe20000000f00 */
[----:B------:R-:W-:-:S07]  /*27fc0*/  FADD.FTZ R22, R5, R22 ;  /* 0x0000001605167221 */ /* 0x000fce0000010000 */
[----:B------:R-:W-:Y:S05]  /*27fd0*/  WARPSYNC.COLLECTIVE R4, `(.L_x_6340) ;  /* 0x0000000004087348 */ /* 0x000fea0003c00000 */
[----:B------:R1:W2:Y:S02]  /*27fe0*/  SHFL.BFLY P0, R0, R2, R0, R3 ;  /* 0x0c00000002007389 */ /* 0x0002a40000000003 */
[----:B-12---:R-:W-:Y:S05]  /*27ff0*/  ENDCOLLECTIVE ;  /* 0x000000000000791b */ /* 0x006fea0003800000 */
.L_x_6340:
[----:B------:R-:W-:Y:S01]  /*28000*/  IMAD.MOV.U32 R2, RZ, RZ, R0 ;  /* 0x000000ffff027224 */ /* 0x000fe200078e0000 */
[----:B------:R-:W-:-:S03]  /*28010*/  MOV R0, 0x1 ;  /* 0x0000000100007802 */ /* 0x000fc60000000f00 */
[----:B------:R-:W-:-:S07]  /*28020*/  FADD.FTZ R2, R2, R6 ;  /* 0x0000000602027221 */ /* 0x000fce0000010000 */
[----:B------:R-:W-:Y:S05]  /*28030*/  WARPSYNC.COLLECTIVE R4, `(.L_x_6341) ;  /* 0x0000000004087348 */ /* 0x000fea0003c00000 */
[----:B------:R1:W2:Y:S02]  /*28040*/  SHFL.BFLY P0, R0, R2, R0, R3 ;  /* 0x0c00000002007389 */ /* 0x0002a40000000003 */
[----:B-12---:R-:W-:Y:S05]  /*28050*/  ENDCOLLECTIVE ;  /* 0x000000000000791b */ /* 0x006fea0003800000 */
.L_x_6341:
[----:B------:R-:W-:Y:S01]  /*28060*/  MOV R3, R0 ;  /* 0x0000000000037202 */ /* 0x000fe20000000f00 */
[----:B------:R-:W-:Y:S06]  /*28070*/  BRA `(.L_x_6342) ;  /* 0xffffffec00e07947 */ /* 0x000fec000383ffff */
.L_x_6343:
        /* <DEDUP_REMOVED lines=16> */
.L_x_14759:


//--------------------- .text._ZN5flash24flash_fwd_splitkv_kernelI23Flash_fwd_kernel_traitsILi64ELi64ELi256ELi4ELb0ELb0EN7cutlass10bfloat16_tE19Flash_kernel_traitsILi64ELi64ELi256ELi4ES3_EELb0ELb1ELb0ELb0ELb1ELb0ELb0ELb1EEEvNS_16Flash_fwd_paramsE --------------------------
	.section	.text._ZN5flash24flash_fwd_splitkv_kernelI23Flash_fwd_kernel_traitsILi64ELi64ELi256ELi4ELb0ELb0EN7cutlass10bfloat16_tE19Flash_kernel_traitsILi64ELi64ELi256ELi4ES3_EELb0ELb1ELb0ELb0ELb1ELb0ELb0ELb1EEEvNS_16Flash_fwd_paramsE,"ax",@progbits
	.align	128
        .global         _ZN5flash24flash_fwd_splitkv_kernelI23Flash_fwd_kernel_traitsILi64ELi64ELi256ELi4ELb0ELb0EN7cutlass10bfloat16_tE19Flash_kernel_traitsILi64ELi64ELi256ELi4ES3_EELb0ELb1ELb0ELb0ELb1ELb0ELb0ELb1EEEvNS_16Flash_fwd_paramsE
        .type           _ZN5flash24flash_fwd_splitkv_kernelI23Flash_fwd_kernel_traitsILi64ELi64ELi256ELi4ELb0ELb0EN7cutlass10bfloat16_tE19Flash_kernel_traitsILi64ELi64ELi256ELi4ES3_EELb0ELb1ELb0ELb0ELb1ELb0ELb0ELb1EEEvNS_16Flash_fwd_paramsE,@function
        .size           _ZN5flash24flash_fwd_splitkv_kernelI23Flash_fwd_kernel_traitsILi64ELi64ELi256ELi4ELb0ELb0EN7cutlass10bfloat16_tE19Flash_kernel_traitsILi64ELi64ELi256ELi4ES3_EELb0ELb1ELb0ELb0ELb1ELb0ELb0ELb1EEEvNS_16Flash_fwd_paramsE,(.L_x_14760 - _ZN5flash24flash_fwd_splitkv_kernelI23Flash_fwd_kernel_traitsILi64ELi64ELi256ELi4ELb0ELb0EN7cutlass10bfloat16_tE19Flash_kernel_traitsILi64ELi64ELi256ELi4ES3_EELb0ELb1ELb0ELb0ELb1ELb0ELb0ELb1EEEvNS_16Flash_fwd_paramsE)
        .other          _ZN5flash24flash_fwd_splitkv_kernelI23Flash_fwd_kernel_traitsILi64ELi64ELi256ELi4ELb0ELb0EN7cutlass10bfloat16_tE19Flash_kernel_traitsILi64ELi64ELi256ELi4ES3_EELb0ELb1ELb0ELb0ELb1ELb0ELb0ELb1EEEvNS_16Flash_fwd_paramsE,@"STO_CUDA_ENTRY STV_DEFAULT"
_ZN5flash24flash_fwd_splitkv_kernelI23Flash_fwd_kernel_traitsILi64ELi64ELi256ELi4ELb0ELb0EN7cutlass10bfloat16_tE19Flash_kernel_traitsILi64ELi64ELi256ELi4ES3_EELb0ELb1ELb0ELb0ELb1ELb0ELb0ELb1EEEvNS_16Flash_fwd_paramsE:
.text._ZN5flash24flash_fwd_splitkv_kernelI23Flash_fwd_kernel_traitsILi64ELi64ELi256ELi4ELb0ELb0EN7cutlass10bfloat16_tE19Flash_kernel_traitsILi64ELi64ELi256ELi4ES3_EELb0ELb1ELb0ELb0ELb1ELb0ELb0ELb1EEEvNS_16Flash_fwd_paramsE:
[----:B------:R-:W1:Y:S08]  /*0000*/  LDC R1, c[0x0][0x37c] ;  /* 0x0000df00ff017b82 */ /* 0x000e700000000800 */
[----:B------:R-:W2:Y:S01]  /*0010*/  LDC.64 R134, c[0x0][0x348] ;  /* 0x0000d200ff867b82 */ /* 0x000ea20000000a00 */
[----:B------:R-:W-:Y:S01]  /*0020*/  BSSY.RECONVERGENT B3, `(.L_x_6344) ;  /* 0x0000003000037945 */ /* 0x000fe20003800200 */
[----:B-1----:R-:W-:-:S06]  /*0030*/  IADD3 R1, PT, PT, R1, -0x178, RZ ;  /* 0xfffffe8801017810 */ /* 0x002fcc0007ffe0ff */
[----:B--2---:R-:W-:Y:S05]  /*0040*/  CALL.REL.NOINC `($_ZN5flash24flash_fwd_splitkv_kernelI23Flash_fwd_kernel_traitsILi64ELi64ELi256ELi4ELb0ELb0EN7cutlass10bfloat16_tE19Flash_kernel_traitsILi64ELi64ELi256ELi4ES3_EELb0ELb1ELb0ELb0ELb1ELb0ELb0ELb1EEEvNS_16Flash_fwd_paramsE$_ZN5flash30compute_attn_1rowblock_splitkvI23Flash_fwd_kernel_traitsILi64ELi64ELi256ELi4ELb0ELb0EN7cutlass10bfloat16_tE19Flash_kernel_traitsILi64ELi64ELi256ELi4ES3_EELb0ELb1ELb0ELb0ELb1ELb0ELb0ELb1ENS_16Flash_fwd_paramsEEEvRKT8_iiiii) ;  /* 0x0000000000087944 */ /* 0x004fea0003c00000 */
[----:B------:R-:W-:Y:S05]  /*0050*/  BSYNC.RECONVERGENT B3 ;  /* 0x0000000000037941 */ /* 0x000fea0003800200 */
.L_x_6344:
[----:B------:R-:W-:Y:S05]  /*0060*/  EXIT ;  /* 0x000000000000794d */ /* 0x000fea0003800000 */
        .type           $_ZN5flash24flash_fwd_splitkv_kernelI23Flash_fwd_kernel_traitsILi64ELi64ELi256ELi4ELb0ELb0EN7cutlass10bfloat16_tE19Flash_kernel_traitsILi64ELi64ELi256ELi4ES3_EELb0ELb1ELb0ELb0ELb1ELb0ELb0ELb1EEEvNS_16Flash_fwd_paramsE$_ZN5flash30compute_attn_1rowblock_splitkvI23Flash_fwd_kernel_traitsILi64ELi64ELi256ELi4ELb0ELb0EN7cutlass10bfloat16_tE19Flash_kernel_traitsILi64ELi64ELi256ELi4ES3_EELb0ELb1ELb0ELb0ELb1ELb0ELb0ELb1ENS_16Flash_fwd_paramsEEEvRKT8_iiiii,@function
        .size           $_ZN5flash24flash_fwd_splitkv_kernelI23Flash_fwd_kernel_traitsILi64ELi64ELi256ELi4ELb0ELb0EN7cutlass10bfloat16_tE19Flash_kernel_traitsILi64ELi64ELi256ELi4ES3_EELb0ELb1ELb0ELb0ELb1ELb0ELb0ELb1EEEvNS_16Flash_fwd_paramsE$_ZN5flash30compute_attn_1rowblock_splitkvI23Flash_fwd_kernel_traitsILi64ELi64ELi256ELi4ELb0ELb0EN7cutlass10bfloat16_tE19Flash_kernel_traitsILi64ELi64ELi256ELi4ES3_EELb0ELb1ELb0ELb0ELb1ELb0ELb0ELb1ENS_16Flash_fwd_paramsEEEvRKT8_iiiii,(.L_x_14760 - $_ZN5flash24flash_fwd_splitkv_kernelI23Flash_fwd_kernel_traitsILi64ELi64ELi256ELi4ELb0ELb0EN7cutlass10bfloat16_tE19Flash_kernel_traitsILi64ELi64ELi256ELi4ES3_EELb0ELb1ELb0ELb0ELb1ELb0ELb0ELb1EEEvNS_16Flash_fwd_paramsE$_ZN5flash30compute_attn_1rowblock_splitkvI23Flash_fwd_kernel_traitsILi64ELi64ELi256ELi4ELb0ELb0EN7cutlass10bfloat16_tE19Flash_kernel_traitsILi64ELi64ELi256ELi4ES3_EELb0ELb1ELb0ELb0ELb1ELb0ELb0ELb1ENS_16Flash_fwd_paramsEEEvRKT8_iiiii)
$_ZN5flash24flash_fwd_splitkv_kernelI23Flash_fwd_kernel_traitsILi64ELi64ELi256ELi4ELb0ELb0EN7cutlass10bfloat16_tE19Flash_kernel_traitsILi64ELi64ELi256ELi4ES3_EELb0ELb1ELb0ELb0ELb1ELb0ELb0ELb1EEEvNS_16Flash_fwd_paramsE$_ZN5flash30compute_attn_1rowblock_splitkvI23Flash_fwd_kernel_traitsILi64ELi64ELi256ELi4ELb0ELb0EN7cutlass10bfloat16_tE19Flash_kernel_traitsILi64ELi64ELi256ELi4ES3_EELb0ELb1ELb0ELb0ELb1ELb0ELb0ELb1ENS_16Flash_fwd_paramsEEEvRKT8_iiiii:
        /* <DEDUP_REMOVED lines=23> */
[----:B------:R-:W5:Y:S04]  /*01e0*/  @!P4 LD.E R0, desc[UR4][R134.64+0xb8] ;  /* 0x0000b8048600c980 */ /* 0x000f68000c101900 */
[----:B------:R-:W5:Y:S01]  /*01f0*/  @P6 LD.E R12, desc[UR4][R34.64] ;  /* 0x00000004220c6980 */ /* 0x000f62000c101900 */
[----:B------:R-:W-:Y:S01]  /*0200*/  ISETP.NE.U32.AND P2, PT, R4, RZ, PT ;  /* 0x000000ff0400720c */ /* 0x000fe20003f45070 */
[----:B------:R-:W1:Y:S03]  /*0210*/  S2R R209, SR_TID.X ;  /* 0x0000000000d17919 */ /* 0x000e660000002100 */
[----:B------:R-:W-:Y:S01]  /*0220*/  ISETP.NE.AND.EX P2, PT, R5, RZ, PT, P2 ;  /* 0x000000ff0500720c */ /* 0x000fe20003f45320 */
[----:B------:R4:W5:Y:S01]  /*0230*/  @P3 LD.E R6, desc[UR4][R2.64+0x4] ;  /* 0x0000040402063980 */ /* 0x000962000c101900 */
[----:B------:R-:W-:Y:S01]  /*0240*/  ISETP.NE.U32.AND P0, PT, R8, RZ, PT ;  /* 0x000000ff0800720c */ /* 0x000fe20003f05070 */
[----:B------:R-:W-:Y:S01]  /*0250*/  BSSY.RECONVERGENT B0, `(.L_x_6345) ;  /* 0x000000c000007945 */ /* 0x000fe20003800200 */
[----:B------:R-:W-:-:S02]  /*0260*/  IMAD.MOV.U32 R14, RZ, RZ, -0x1 ;  /* 0xffffffffff0e7424 */ /* 0x000fc400078e00ff */
[----:B------:R-:W-:Y:S02]  /*0270*/  ISETP.NE.AND.EX P5, PT, R9, RZ, PT, P0 ;  /* 0x000000ff0900720c */ /* 0x000fe40003fa5300 */
[----:B----4-:R-:W-:-:S05]  /*0280*/  IADD3 R2, P1, PT, R4, R163, RZ ;  /* 0x000000a304027210 */ /* 0x010fca0007f3e0ff */
[----:B------:R-:W-:Y:S01]  /*0290*/  IMAD.X R3, R5, 0x1, R164, P1 ;  /* 0x0000000105037824 */ /* 0x000fe200008e06a4 */
[----:B--2---:R2:W-:Y:S04]  /*02a0*/  STL [R1+0x170], R33 ;  /* 0x0001702101007387 */ /* 0x0045e80000100800 */
[----:B---3--:R2:W-:Y:S01]  /*02b0*/  @!P3 STL [R1+0x174], R10 ;  /* 0x0001740a0100b387 */ /* 0x0085e20000100800 */
[----:B-1----:R-:W-:Y:S05]  /*02c0*/  @!P2 BRA `(.L_x_6346) ;  /* 0x000000000010a947 */ /* 0x002fea0003800000 */
[----:B------:R-:W3:Y:S02]  /*02d0*/  LD.E.U8 R4, desc[UR4][R134.64+0x1b2] ;  /* 0x0001b20486047980 */ /* 0x000ee4000c101100 */
[----:B---3--:R-:W-:-:S13]  /*02e0*/  ISETP.NE.AND P0, PT, R4, RZ, PT ;  /* 0x000000ff0400720c */ /* 0x008fda0003f05270 */
[----:B------:R-:W-:Y:S05]  /*02f0*/  @!P0 BRA `(.L_x_6346) ;  /* 0x0000000000048947 */ /* 0x000fea0003800000 */
[----:B------:R1:W5:Y:S02]  /*0300*/  LD.E R14, desc[UR4][R2.64] ;  /* 0x00000004020e7980 */ /* 0x000364000c101900 */
.L_x_6346:
[----:B------:R-:W-:Y:S05]  /*0310*/  BSYNC.RECONVERGENT B0 ;  /* 0x0000000000007941 */ /* 0x000fea0003800200 */
.L_x_6345:
[----:B------:R-:W-:Y:S04]  /*0320*/  BSSY.RECONVERGENT B0, `(.L_x_6347) ;  /* 0x0000007000007945 */ /* 0x000fe80003800200 */
[----:B------:R-:W-:Y:S05]  /*0330*/  @!P4 BRA `(.L_x_6348) ;  /* 0x000000000014c947 */ /* 0x000fea0003800000 */
[----:B-----5:R-:W3:Y:S02]  /*0340*/  LD.E.U8 R0, desc[UR4][R134.64+0x1b2] ;  /* 0x0001b20486007980 */ /* 0x020ee4000c101100 */
[----:B---3--:R-:W-:-:S13]  /*0350*/  ISETP.NE.AND P0, PT, R0, RZ, PT ;  /* 0x000000ff0000720c */ /* 0x008fda0003f05270 */
[----:B------:R-:W3:Y:S02]  /*0360*/  @P0 LD.E R0, desc[UR4][R2.64+0x4] ;  /* 0x0000040402000980 */ /* 0x000ee4000c101900 */
[----:B---3--:R-:W-:-:S06]  /*0370*/  @P0 IADD3 R0, PT, PT, R0, -R14, RZ ;  /* 0x8000000e00000210 */ /* 0x008fcc0007ffe0ff */
[----:B------:R3:W5:Y:S02]  /*0380*/  @!P0 LD.E R0, desc[UR4][R2.64] ;  /* 0x0000000402008980 */ /* 0x000764000c101900 */
.L_x_6348:
[----:B------:R-:W-:Y:S05]  /*0390*/  BSYNC.RECONVERGENT B0 ;  /* 0x0000000000007941 */ /* 0x000fea0003800200 */
.L_x_6347:
[----:B------:R-:W-:Y:S01]  /*03a0*/  MOV R16, R10 ;  /* 0x0000000a00107202 */ /* 0x000fe20000000f00 */
[----:B------:R-:W-:Y:S01]  /*03b0*/  BSSY.RECONVERGENT B1, `(.L_x_6349) ;  /* 0x0000013000017945 */ /* 0x000fe20003800200 */
[----:B-----5:R-:W-:Y:S02]  /*03c0*/  @P3 IADD3 R16, PT, PT, -R33, R6, RZ ;  /* 0x0000000621103210 */ /* 0x020fe40007ffe1ff */
[----:B------:R-:W-:-:S03]  /*03d0*/  IADD3 R111, PT, PT, R0, -R12, RZ ;  /* 0x8000000c006f7210 */ /* 0x000fc60007ffe0ff */
[----:B------:R4:W-:Y:S01]  /*03e0*/  @P3 STL [R1+0x174], R16 ;  /* 0x0001741001003387 */ /* 0x0009e20000100800 */
[----:B------:R-:W-:Y:S05]  /*03f0*/  @!P5 BRA `(.L_x_6350) ;  /* 0x000000000014d947 */ /* 0x000fea0003800000 */
[----:B-1-3--:R-:W-:-:S05]  /*0400*/  IADD3 R2, P0, PT, R8, R163, RZ ;  /* 0x000000a308027210 */ /* 0x00afca0007f1e0ff */
[----:B------:R-:W-:-:S05]  /*0410*/  IMAD.X R3, R9, 0x1, R164, P0 ;  /* 0x0000000109037824 */ /* 0x000fca00000e06a4 */
[----:B------:R-:W3:Y:S02]  /*0420*/  LD.E R2, desc[UR4][R2.64] ;  /* 0x0000000402027980 */ /* 0x000ee4000c101900 */
[----:B---3--:R-:W-:Y:S01]  /*0430*/  IADD3 R228, PT, PT, R2, -R12, RZ ;  /* 0x8000000c02e47210 */ /* 0x008fe20007ffe0ff */
[----:B------:R-:W-:Y:S05]  /*0440*/  BRA `(.L_x_6351) ;  /* 0x0000000000247947 */ /* 0x000fea0003800000 */
.L_x_6350:
[----:B-1-3--:R-:W3:Y:S01]  /*0450*/  LD.E.64 R2, desc[UR4][R134.64+0x108] ;  /* 0x0001080486027980 */ /* 0x00aee2000c101b00 */
[----:B------:R-:W-:Y:S01]  /*0460*/  BSSY.RECONVERGENT B0, `(.L_x_6352) ;  /* 0x0000006000007945 */ /* 0x000fe20003800200 */
[----:B------:R-:W-:Y:S01]  /*0470*/  IMAD.MOV.U32 R0, RZ, RZ, RZ ;  /* 0x000000ffff007224 */ /* 0x000fe200078e00ff */
[----:B---3--:R-:W-:-:S04]  /*0480*/  ISETP.NE.U32.AND P0, PT, R2, RZ, PT ;  /* 0x000000ff0200720c */ /* 0x008fc80003f05070 */
[----:B------:R-:W-:-:S13]  /*0490*/  ISETP.NE.AND.EX P0, PT, R3, RZ, PT, P0 ;  /* 0x000000ff0300720c */ /* 0x000fda0003f05300 */
[----:B------:R-:W-:Y:S05]  /*04a0*/  @!P0 BRA `(.L_x_6353) ;  /* 0x0000000000048947 */ /* 0x000fea0003800000 */
[----:B------:R1:W5:Y:S02]  /*04b0*/  LD.E R0, desc[UR4][R134.64+0xbc] ;  /* 0x0000bc0486007980 */ /* 0x000364000c101900 */
.L_x_6353:
[----:B------:R-:W-:Y:S05]  /*04c0*/  BSYNC.RECONVERGENT B0 ;  /* 0x0000000000007941 */ /* 0x000fea0003800200 */
.L_x_6352:
[----:B-----5:R-:W-:Y:S02]  /*04d0*/  IADD3 R228, PT, PT, R111, R0, RZ ;  /* 0x000000006fe47210 */ /* 0x020fe40007ffe0ff */
.L_x_6351:
[----:B------:R-:W-:Y:S05]  /*04e0*/  BSYNC.RECONVERGENT B1 ;  /* 0x0000000000017941 */ /* 0x000fea0003800200 */
.L_x_6349:
[----:B------:R-:W3:Y:S01]  /*04f0*/  S2R R38, SR_CTAID.X ;  /* 0x0000000000267919 */ /* 0x000ee20000002500 */
[----:B------:R-:W-:Y:S01]  /*0500*/  MOV R20, 0x50 ;  /* 0x0000005000147802 */ /* 0x000fe20000000f00 */
[----:B------:R-:W-:-:S03]  /*0510*/  IMAD.MOV.U32 R3, RZ, RZ, 0x0 ;  /* 0x00000000ff037424 */ /* 0x000fc600078e00ff */
[----:B------:R-:W-:Y:S01]  /*0520*/  MOV R2, R20 ;  /* 0x0000001400027202 */ /* 0x000fe20000000f00 */
[----:B---3--:R-:W-:-:S05]  /*0530*/  IMAD.SHL.U32 R162, R38, 0x40, RZ ;  /* 0x0000004026a27824 */ /* 0x008fca00078e00ff */
[----:B------:R-:W-:-:S13]  /*0540*/  ISETP.GT.AND P0, PT, R16, R162, PT ;  /* 0x000000a21000720c */ /* 0x000fda0003f04270 */
[----:B-12-4-:R-:W-:Y:S05]  /*0550*/  @!P0 RET.REL.NODEC R2 `(_ZN5flash24flash_fwd_splitkv_kernelI23Flash_fwd_kernel_traitsILi64ELi64ELi256ELi4ELb0ELb0EN7cutlass10bfloat16_tE19Flash_kernel_traitsILi64ELi64ELi256ELi4ES3_EELb0ELb1ELb0ELb0ELb1ELb0ELb0ELb1EEEvNS_16Flash_fwd_paramsE) ;  /* 0xfffffff802a88950 */ /* 0x016fea0003c3ffff */
[----:B------:R-:W2:Y:S04]  /*0560*/  LD.E R2, desc[UR4][R134.64+0x188] ;  /* 0x0001880486027980 */ /* 0x000ea8000c101900 */
[----:B------:R-:W3:Y:S04]  /*0570*/  LD.E R3, desc[UR4][R134.64+0x184] ;  /* 0x0001840486037980 */ /* 0x000ee8000c101900 */
[----:B------:R-:W4:Y:S01]  /*0580*/  LD.E R4, desc[UR4][R134.64+0xb8] ;  /* 0x0000b80486047980 */ /* 0x000f22000c101900 */
[----:B------:R-:W-:Y:S02]  /*0590*/  VIADD R6, R228, 0xff ;  /* 0x000000ffe4067836 */ /* 0x000fe40000000000 */
[----:B------:R-:W-:-:S03]  /*05a0*/  IMAD R0, R38, 0x40, -R16 ;  /* 0x0000004026007824 */ /* 0x000fc600078e0a10 */
        /* <DEDUP_REMOVED lines=17> */
[----:B------:R-:W-:Y:S02]  /*06c0*/  VIMNMX3 R43, R4, R3, R0, PT ;  /* 0x00000003042b720f */ /* 0x000fe40003800100 */
[----:B------:R-:W-:-:S03]  /*06d0*/  VIMNMX R41, PT, PT, RZ, R2, !PT ;  /* 0x00000002ff297248 */ /* 0x000fc60007fe0100 */
[----:B------:R1:W-:Y:S01]  /*06e0*/  STL [R1+0x24], R43 ;  /* 0x0000242b01007387 */ /* 0x0003e20000100800 */
[----:B------:R-:W-:-:S03]  /*06f0*/  ISETP.GE.AND P0, PT, R41, R43, PT ;  /* 0x0000002b2900720c */ /* 0x000fc60003f06270 */
[----:B------:R1:W-:Y:S10]  /*0700*/  STL [R1+0xa0], R41 ;  /* 0x0000a02901007387 */ /* 0x0003f40000100800 */
[----:B------:R-:W-:Y:S05]  /*0710*/  @!P0 BRA `(.L_x_6354) ;  /* 0x0000000400b88947 */ /* 0x000fea0003800000 */
        /* <DEDUP_REMOVED lines=9> */
[----:B------:R-:W-:-:S02]  /*07b0*/  IMAD.SHL.U32 R0, R209, 0x8, RZ ;  /* 0x00000008d1007824 */ /* 0x000fc400078e00ff */
[----:B------:R-:W-:Y:S01]  /*07c0*/  IMAD.IADD R16, R16, 0x1, -R162 ;  /* 0x0000000110107824 */ /* 0x000fe200078e0aa2 */
[----:B------:R-:W-:Y:S01]  /*07d0*/  BSSY.RECONVERGENT B0, `(.L_x_6355) ;  /* 0x000003b000007945 */ /* 0x000fe20003800200 */
[----:B--2---:R-:W-:-:S04]  /*07e0*/  @P0 IMAD.WIDE.U32 R8, R2, R33, RZ ;  /* 0x0000002102080225 */ /* 0x004fc800078e00ff */
[-C--:B-----5:R-:W-:Y:S02]  /*07f0*/  @!P0 IMAD R7, R7, R40.reuse, RZ ;  /* 0x0000002807078224 */ /* 0x0a0fe400078e02ff */
        /* <DEDUP_REMOVED lines=21> */
[----:B------:R-:W-:Y:S02]  /*0950*/  IMAD R15, R15, R40, R18 ;  /* 0x000000280f0f7224 */ /* 0x000fe400078e0212 */
[----:B------:R-:W-:Y:S01]  /*0960*/  VIADD R14, R0, 0x10 ;  /* 0x00000010000e7836 */ /* 0x000fe20000000000 */
[----:B------:R-:W-:Y:S02]  /*0970*/  @!P0 LEA.HI.X R13, R10, R5, R11, 0x1, P1 ;  /* 0x000000050a0d8211 */ /* 0x000fe400008f0c0b */
[----:B------:R-:W-:Y:S01]  /*0980*/  IADD3 R11, PT, PT, R0, 0x20, RZ ;  /* 0x00000020000b7810 */ /* 0x000fe20007ffe0ff */
[----:B------:R-:W-:Y:S01]  /*0990*/  IMAD R10, R17, R15, R162 ;  /* 0x0000000f110a7224 */ /* 0x000fe200078e02a2 */
[----:B------:R-:W-:Y:S02]  /*09a0*/  ISETP.GE.AND P2, PT, R14, R16, PT ;  /* 0x000000100e00720c */ /* 0x000fe40003f46270 */
[----:B------:R-:W-:-:S02]  /*09b0*/  LOP3.LUT P1, R209, R209, 0x7, RZ, 0xc0, !PT ;  /* 0x00000007d1d17812 */ /* 0x000fc4000782c0ff */
[----:B------:R-:W-:Y:S01]  /*09c0*/  ISETP.GE.AND P3, PT, R11, R16, PT ;  /* 0x000000100b00720c */ /* 0x000fe20003f66270 */
[----:B------:R2:W-:Y:S01]  /*09d0*/  @!P0 ST.E.128 desc[UR4][R12.64], RZ ;  /* 0x000000ff0c008985 */ /* 0x0005e2000c101d04 */
[----:B------:R-:W-:Y:S02]  /*09e0*/  IADD3 R11, P0, PT, R10, R0, RZ ;  /* 0x000000000a0b7210 */ /* 0x000fe40007f1e0ff */
[C---:B------:R-:W-:Y:S02]  /*09f0*/  ISETP.GE.OR P6, PT, R0.reuse, R16, P1 ;  /* 0x000000100000720c */ /* 0x040fe40000fc6670 */
[C---:B------:R-:W-:Y:S02]  /*0a00*/  ISETP.NE.OR P5, PT, R209.reuse, RZ, P2 ;  /* 0x000000ffd100720c */ /* 0x040fe400017a5670 */
[----:B------:R-:W-:Y:S01]  /*0a10*/  ISETP.NE.OR P4, PT, R209, RZ, P3 ;  /* 0x000000ffd100720c */ /* 0x000fe20001f85670 */
[----:B--2---:R-:W-:Y:S01]  /*0a20*/  VIADD R12, R0, 0x30 ;  /* 0x00000030000c7836 */ /* 0x004fe20000000000 */
[----:B------:R-:W-:-:S02]  /*0a30*/  LEA.HI.X.SX32 R13, R10, RZ, 0x1, P0 ;  /* 0x000000ff0a0d7211 */ /* 0x000fc400000f0eff */
[C---:B------:R-:W-:Y:S02]  /*0a40*/  LEA R10, P0, R11.reuse, R134, 0x2 ;  /* 0x000000860b0a7211 */ /* 0x040fe400078010ff */
[----:B------:R-:W-:Y:S02]  /*0a50*/  ISETP.GE.AND P1, PT, R12, R16, PT ;  /* 0x000000100c00720c */ /* 0x000fe40003f26270 */
        /* <DEDUP_REMOVED lines=18> */
.L_x_6356:
[----:B------:R-:W-:Y:S05]  /*0b80*/  BSYNC.RECONVERGENT B0 ;  /* 0x0000000000007941 */ /* 0x000fea0003800200 */
.L_x_6355:
[----:B------:R-:W-:Y:S04]  /*0b90*/  BSSY.RECONVERGENT B0, `(.L_x_6357) ;  /* 0x000000d000007945 */ /* 0x000fe80003800200 */
[----:B------:R-:W-:Y:S05]  /*0ba0*/  @P3 BRA `(.L_x_6358) ;  /* 0x00000000002c3947 */ /* 0x000fea0003800000 */
[----:B--2---:R-:W-:Y:S02]  /*0bb0*/  IADD3 R14, P0, PT, R0, 0x20, RZ ;  /* 0x00000020000e7810 */ /* 0x004fe40007f1e0ff */
        /* <DEDUP_REMOVED lines=10> */
.L_x_6358:
[----:B------:R-:W-:Y:S05]  /*0c60*/  BSYNC.RECONVERGENT B0 ;  /* 0x0000000000007941 */ /* 0x000fea0003800200 */
.L_x_6357:
        /* <DEDUP_REMOVED lines=12> */
.L_x_6360:
[----:B------:R-:W-:Y:S05]  /*0d30*/  BSYNC.RECONVERGENT B0 ;  /* 0x0000000000007941 */ /* 0x000fea0003800200 */
.L_x_6359:
[----:B------:R-:W-:Y:S01]  /*0d40*/  ISETP.NE.AND P0, PT, R19, RZ, PT ;  /* 0x000000ff1300720c */ /* 0x000fe20003f05270 */
[----:B----4-:R-:W-:Y:S01]  /*0d50*/  IMAD.MOV.U32 R2, RZ, RZ, R20 ;  /* 0x000000ffff027224 */ /* 0x010fe200078e0014 */
[----:B------:R-:W-:Y:S01]  /*0d60*/  MOV R3, 0x0 ;  /* 0x0000000000037802 */ /* 0x000fe20000000f00 */
[----:B------:R-:W-:Y:S04]  /*0d70*/  @!P6 ST.E desc[UR4][R10.64], R18 ;  /* 0x000000120a00e985 */ /* 0x000fe8000c101904 */
[----:B------:R-:W-:Y:S04]  /*0d80*/  @!P5 ST.E desc[UR4][R10.64+0x40], R17 ;  /* 0x000040110a00d985 */ /* 0x000fe8000c101904 */
[----:B------:R1:W-:Y:S02]  /*0d90*/  @!P4 ST.E desc[UR4][R10.64+0x80], R16 ;  /* 0x000080100a00c985 */ /* 0x0003e4000c101904 */
[----:B-123--:R-:W-:Y:S05]  /*0da0*/  @P0 RET.REL.NODEC R2 `(_ZN5flash24flash_fwd_splitkv_kernelI23Flash_fwd_kernel_traitsILi64ELi64ELi256ELi4ELb0ELb0EN7cutlass10bfloat16_tE19Flash_kernel_traitsILi64ELi64ELi256ELi4ES3_EELb0ELb1ELb0ELb0ELb1ELb0ELb0ELb1EEEvNS_16Flash_fwd_paramsE) ;  /* 0xfffffff002940950 */ /* 0x00efea0003c3ffff */
[----:B------:R-:W-:Y:S02]  /*0db0*/  MOV R0, 0x7f800000 ;  /* 0x7f80000000007802 */ /* 0x000fe40000000f00 */
[----:B------:R-:W-:Y:S02]  /*0dc0*/  MOV R2, R20 ;  /* 0x0000001400027202 */ /* 0x000fe40000000f00 */
[----:B------:R-:W-:Y:S01]  /*0dd0*/  MOV R3, 0x0 ;  /* 0x0000000000037802 */ /* 0x000fe20000000f00 */
[----:B------:R1:W-:Y:S03]  /*0de0*/  ST.E desc[UR4][R10.64+0xc0], R0 ;  /* 0x0000c0000a007985 */ /* 0x0003e6000c101904 */
[----:B-1----:R-:W-:Y:S05]  /*0df0*/  RET.REL.NODEC R2 `(_ZN5flash24flash_fwd_splitkv_kernelI23Flash_fwd_kernel_traitsILi64ELi64ELi256ELi4ELb0ELb0EN7cutlass10bfloat16_tE19Flash_kernel_traitsILi64ELi64ELi256ELi4ES3_EELb0ELb1ELb0ELb0ELb1ELb0ELb0ELb1EEEvNS_16Flash_fwd_paramsE) ;  /* 0xfffffff002807950 */ /* 0x002fea0003c3ffff */
.L_x_6354:
[----:B------:R-:W2:Y:S04]  /*0e00*/  LD.E.64 R2, desc[UR4][R134.64+0x158] ;  /* 0x0001580486027980 */ /* 0x000ea8000c101b00 */
[----:B------:R-:W3:Y:S01]  /*0e10*/  LD.E.64 R20, desc[UR4][R134.64+0x160] ;  /* 0x0001600486147980 */ /* 0x000ee2000c101b00 */
[----:B------:R-:W-:Y:S01]  /*0e20*/  IMAD.MOV.U32 R8, RZ, RZ, R40 ;  /* 0x000000ffff087224 */ /* 0x000fe200078e0028 */
[----:B------:R-:W4:Y:S01]  /*0e30*/  S2R R39, SR_CTAID.Z ;  /* 0x0000000000277919 */ /* 0x000f220000002700 */
        /* <DEDUP_REMOVED lines=9> */
[----:B----4-:R-:W-:Y:S05]  /*0ed0*/  @!P0 BRA `(.L_x_6362) ;  /* 0x0000000400888947 */ /* 0x010fea0003800000 */
        /* <DEDUP_REMOVED lines=12> */
[----:B--2---:R-:W2:Y:S08]  /*0fa0*/  I2F.RP R2, R5 ;  /* 0x0000000500027306 */ /* 0x004eb00000209400 */
[----:B--2---:R-:W2:Y:S02]  /*0fb0*/  MUFU.RCP R2, R2 ;  /* 0x0000000200027308 */ /* 0x004ea40000001000 */
[----:B--2---:R-:W-:-:S06]  /*0fc0*/  VIADD R2, R2, 0xffffffe ;  /* 0x0ffffffe02027836 */ /* 0x004fcc0000000000 */
[----:B------:R-:W2:Y:S01]  /*0fd0*/  F2I.FTZ.U32.TRUNC.NTZ R3, R2 ;  /* 0x0000000200037305 */ /* 0x000ea2000021f000 */
[----:B-----5:R-:W-:Y:S02]  /*0fe0*/  IABS R8, R13 ;  /* 0x0000000d00087213 */ /* 0x020fe40000000000 */
[----:B--2---:R-:W-:Y:S01]  /*0ff0*/  IADD3 R0, PT, PT, RZ, -R3, RZ ;  /* 0x80000003ff007210 */ /* 0x004fe20007ffe0ff */
[----:B------:R-:W-:-:S04]  /*1000*/  IMAD.MOV.U32 R2, RZ, RZ, RZ ;  /* 0x000000ffff027224 */ /* 0x000fc800078e00ff */
[----:B------:R-:W-:-:S04]  /*1010*/  IMAD R0, R0, R5, RZ ;  /* 0x0000000500007224 */ /* 0x000fc800078e02ff */
[----:B------:R-:W-:Y:S01]  /*1020*/  IMAD.HI.U32 R3, R3, R0, R2 ;  /* 0x0000000003037227 */ /* 0x000fe200078e0002 */
[----:B------:R-:W-:-:S03]  /*1030*/  MOV R0, R4 ;  /* 0x0000000400007202 */ /* 0x000fc60000000f00 */
[----:B------:R-:W-:Y:S02]  /*1040*/  IMAD.MOV R2, RZ, RZ, -R8 ;  /* 0x000000ffff027224 */ /* 0x000fe400078e0a08 */
[----:B------:R-:W-:Y:S01]  /*1050*/  IMAD.HI.U32 R4, R3, R0, RZ ;  /* 0x0000000003047227 */ /* 0x000fe200078e00ff */
[----:B------:R-:W-:Y:S01]  /*1060*/  ISETP.NE.AND P3, PT, R13, RZ, PT ;  /* 0x000000ff0d00720c */ /* 0x000fe20003f65270 */
[----:B------:R-:W2:Y:S02]  /*1070*/  LD.E.64 R8, desc[UR4][R10.64+0x50] ;  /* 0x000050040a087980 */ /* 0x000ea4000c101b00 */
        /* <DEDUP_REMOVED lines=20> */
[----:B------:R4:W2:Y:S01]  /*11c0*/  LD.E R12, desc[UR4][R2.64] ;  /* 0x00000004020c7980 */ /* 0x0008a2000c101900 */
[----:B------:R-:W-:-:S04]  /*11d0*/  IABS R4, R16 ;  /* 0x0000001000047213 */ /* 0x000fc80000000000 */
[----:B----4-:R-:W4:Y:S08]  /*11e0*/  I2F.RP R2, R4 ;  /* 0x0000000400027306 */ /* 0x010f300000209400 */
[----:B----4-:R-:W4:Y:S02]  /*11f0*/  MUFU.RCP R2, R2 ;  /* 0x0000000200027308 */ /* 0x010f240000001000 */
[----:B----4-:R-:W-:-:S06]  /*1200*/  IADD3 R2, PT, PT, R2, 0xffffffe, RZ ;  /* 0x0ffffffe02027810 */ /* 0x010fcc0007ffe0ff */
[----:B------:R-:W4:Y:S01]  /*1210*/  F2I.FTZ.U32.TRUNC.NTZ R3, R2 ;  /* 0x0000000200037305 */ /* 0x000f22000021f000 */
[----:B------:R-:W-:Y:S02]  /*1220*/  IABS R19, R39 ;  /* 0x0000002700137213 */ /* 0x000fe40000000000 */
[----:B------:R-:W-:Y:S01]  /*1230*/  IABS R17, R16 ;  /* 0x0000001000117213 */ /* 0x000fe20000000000 */
[----:B----4-:R-:W-:Y:S01]  /*1240*/  IMAD.MOV R0, RZ, RZ, -R3 ;  /* 0x000000ffff007224 */ /* 0x010fe200078e0a03 */
        /* <DEDUP_REMOVED lines=43> */
.L_x_6362:
        /* <DEDUP_REMOVED lines=11> */
[----:B-----5:R-:W-:Y:S01]  /*15b0*/  @!P0 SHF.R.S32.HI R13, RZ, 0x1f, R8 ;  /* 0x0000001fff0d8819 */ /* 0x020fe20000011408 */
[----:B------:R-:W-:Y:S01]  /*15c0*/  IMAD.MOV.U32 R17, RZ, RZ, RZ ;  /* 0x000000ffff117224 */ /* 0x000fe200078e00ff */
[----:B------:R-:W-:Y:S02]  /*15d0*/  MOV R32, RZ ;  /* 0x000000ff00207202 */ /* 0x000fe40000000f00 */
[----:B------:R-:W-:Y:S02]  /*15e0*/  MOV R31, RZ ;  /* 0x000000ff001f7202 */ /* 0x000fe40000000f00 */
[----:B---3--:R-:W-:-:S04]  /*15f0*/  IABS R0, R16 ;  /* 0x0000001000007213 */ /* 0x008fc80000000000 */
[----:B------:R-:W3:Y:S08]  /*1600*/  I2F.RP R2, R0 ;  /* 0x0000000000027306 */ /* 0x000ef00000209400 */
[----:B---3--:R-:W3:Y:S02]  /*1610*/  MUFU.RCP R2, R2 ;  /* 0x0000000200027308 */ /* 0x008ee40000001000 */
[----:B---3--:R-:W-:-:S06]  /*1620*/  IADD3 R2, PT, PT, R2, 0xffffffe, RZ ;  /* 0x0ffffffe02027810 */ /* 0x008fcc0007ffe0ff */
[----:B------:R-:W3:Y:S01]  /*1630*/  F2I.FTZ.U32.TRUNC.NTZ R3, R2 ;  /* 0x0000000200037305 */ /* 0x000ee2000021f000 */
[----:B------:R-:W-:Y:S01]  /*1640*/  IABS R7, R16 ;  /* 0x0000001000077213 */ /* 0x000fe20000000000 */
[----:B---3--:R-:W-:-:S04]  /*1650*/  IMAD.MOV R2, RZ, RZ, -R3 ;  /* 0x000000ffff027224 */ /* 0x008fc800078e0a03 */
[----:B------:R-:W-:Y:S01]  /*1660*/  IMAD R6, R2, R0, RZ ;  /* 0x0000000002067224 */ /* 0x000fe200078e02ff */
[----:B------:R-:W-:-:S05]  /*1670*/  MOV R2, RZ ;  /* 0x000000ff00027202 */ /* 0x000fca0000000f00 */
[----:B------:R-:W-:Y:S01]  /*1680*/  IMAD.HI.U32 R6, R3, R6, R2 ;  /* 0x0000000603067227 */ /* 0x000fe200078e0002 */
[----:B------:R-:W-:-:S03]  /*1690*/  IADD3 R2, PT, PT, RZ, -R7, RZ ;  /* 0x80000007ff027210 */ /* 0x000fc60007ffe0ff */
[----:B------:R-:W-:-:S04]  /*16a0*/  IMAD.MOV.U32 R3, RZ, RZ, R9 ;  /* 0x000000ffff037224 */ /* 0x000fc800078e0009 */
[----:B------:R-:W-:-:S04]  /*16b0*/  IMAD.HI.U32 R7, R6, R3, RZ ;  /* 0x0000000306077227 */ /* 0x000fc800078e00ff */
[----:B------:R-:W-:Y:S01]  /*16c0*/  IMAD R6, R7, R2, R3 ;  /* 0x0000000207067224 */ /* 0x000fe200078e0203 */
[----:B------:R-:W-:Y:S01]  /*16d0*/  @!P0 SHF.R.S32.HI R3, RZ, 0x1f, R12 ;  /* 0x0000001fff038819 */ /* 0x000fe2000001140c */
[----:B----4-:R-:W-:-:S03]  /*16e0*/  @!P0 IMAD R2, R231, R12, RZ ;  /* 0x0000000ce7028224 */ /* 0x010fc600078e02ff */
[----:B------:R-:W-:Y:S01]  /*16f0*/  ISETP.GT.U32.AND P1, PT, R0, R6, PT ;  /* 0x000000060000720c */ /* 0x000fe20003f24070 */
[----:B------:R-:W-:Y:S02]  /*1700*/  @!P0 IMAD R9, R3, R230, R2 ;  /* 0x000000e603098224 */ /* 0x000fe400078e0202 */
[----:B------:R-:W-:-:S04]  /*1710*/  @!P0 IMAD.WIDE.U32 R2, R230, R12, RZ ;  /* 0x0000000ce6028225 */ /* 0x000fc800078e00ff */
[----:B------:R-:W-:Y:S02]  /*1720*/  @!P0 IMAD R5, R5, R8, RZ ;  /* 0x0000000805058224 */ /* 0x000fe400078e02ff */
[----:B------:R-:W-:Y:S01]  /*1730*/  @!P0 IMAD.IADD R3, R3, 0x1, R9 ;  /* 0x0000000103038824 */ /* 0x000fe200078e0209 */
[----:B------:R-:W-:Y:S01]  /*1740*/  @P0 IADD3 R9, PT, PT, R12, R14, RZ ;  /* 0x0000000e0c090210 */ /* 0x000fe20007ffe0ff */
[----:B------:R-:W-:Y:S02]  /*1750*/  @!P0 IMAD R13, R4, R13, R5 ;  /* 0x0000000d040d8224 */ /* 0x000fe400078e0205 */
[----:B------:R-:W-:Y:S02]  /*1760*/  @!P1 IMAD.IADD R6, R6, 0x1, -R0 ;  /* 0x0000000106069824 */ /* 0x000fe400078e0a00 */
[----:B------:R-:W-:-:S03]  /*1770*/  @!P0 IMAD.WIDE.U32 R4, R4, R8, R2 ;  /* 0x0000000804048225 */ /* 0x000fc600078e0002 */
[----:B------:R-:W-:Y:S01]  /*1780*/  ISETP.GE.U32.AND P3, PT, R6, R0, PT ;  /* 0x000000000600720c */ /* 0x000fe20003f66070 */
[----:B------:R-:W-:Y:S01]  /*1790*/  @P0 IMAD R6, R231, R9, RZ ;  /* 0x00000009e7060224 */ /* 0x000fe200078e02ff */
[----:B------:R-:W-:Y:S01]  /*17a0*/  @!P0 IADD3 R0, PT, PT, R5, R13, RZ ;  /* 0x0000000d05008210 */ /* 0x000fe20007ffe0ff */
[----:B------:R-:W-:Y:S01]  /*17b0*/  @P0 IMAD.WIDE.U32 R2, R230, R9, RZ ;  /* 0x00000009e6020225 */ /* 0x000fe200078e00ff */
[----:B------:R-:W-:Y:S02]  /*17c0*/  LOP3.LUT R5, R39, R16, RZ, 0x3c, !PT ;  /* 0x0000001027057212 */ /* 0x000fe400078e3cff */
[----:B------:R-:W-:Y:S01]  /*17d0*/  @!P1 IADD3 R7, PT, PT, R7, 0x1, RZ ;  /* 0x0000000107079810 */ /* 0x000fe20007ffe0ff */
[----:B------:R-:W-:Y:S01]  /*17e0*/  @P0 IMAD.MOV.U32 R4, RZ, RZ, R2 ;  /* 0x000000ffff040224 */ /* 0x000fe200078e0002 */
[----:B------:R-:W-:Y:S02]  /*17f0*/  @P0 IADD3 R0, PT, PT, R3, R6, RZ ;  /* 0x0000000603000210 */ /* 0x000fe40007ffe0ff */
[----:B------:R-:W-:-:S02]  /*1800*/  ISETP.GE.AND P2, PT, R5, RZ, PT ;  /* 0x000000ff0500720c */ /* 0x000fc40003f46270 */
[----:B------:R-:W-:Y:S01]  /*1810*/  ISETP.NE.AND P1, PT, R16, RZ, PT ;  /* 0x000000ff1000720c */ /* 0x000fe20003f25270 */
[----:B------:R-:W-:Y:S01]  /*1820*/  @!P0 IMAD R6, R63, R12, RZ ;  /* 0x0000000c3f068224 */ /* 0x000fe200078e02ff */
[----:B------:R-:W-:Y:S01]  /*1830*/  LEA R13, R43, 0xffffff00, 0x8 ;  /* 0xffffff002b0d7811 */ /* 0x000fe200078e40ff */
[----:B------:R-:W-:Y:S01]  /*1840*/  IMAD.MOV.U32 R3, RZ, RZ, R0 ;  /* 0x000000ffff037224 */ /* 0x000fe200078e0000 */
[----:B------:R-:W-:Y:S02]  /*1850*/  @!P0 SHF.R.S32.HI R5, RZ, 0x1f, R12 ;  /* 0x0000001fff058819 */ /* 0x000fe4000001140c */
        /* <DEDUP_REMOVED lines=14> */
[----:B------:R-:W-:Y:S02]  /*1940*/  @!P0 MOV R2, R6 ;  /* 0x0000000600028202 */ /* 0x000fe40000000f00 */
[----:B------:R-:W-:Y:S01]  /*1950*/  @P0 IADD3 R12, PT, PT, R12, R14, RZ ;  /* 0x0000000e0c0c0210 */ /* 0x000fe20007ffe0ff */
[----:B--2---:R-:W-:Y:S01]  /*1960*/  IMAD R14, R21, R0, RZ ;  /* 0x00000000150e7224 */ /* 0x004fe200078e02ff */
        /* <DEDUP_REMOVED lines=13> */
.L_x_6363:
[----:B------:R-:W-:Y:S05]  /*1a40*/  BSYNC.RECONVERGENT B0 ;  /* 0x0000000000007941 */ /* 0x000fea0003800200 */
.L_x_6361:
        /* <DEDUP_REMOVED lines=18> */
[----:B------:R-:W-:-:S04]  /*1b70*/  IMAD.HI.U32 R3, R3, R0, R2 ;  /* 0x0000000003037227 */ /* 0x000fc800078e0002 */
[----:B------:R-:W-:-:S05]  /*1b80*/  IMAD.MOV R0, RZ, RZ, -R5 ;  /* 0x000000ffff007224 */ /* 0x000fca00078e0a05 */
[----:B------:R-:W-:Y:S01]  /*1b90*/  MOV R2, R0 ;  /* 0x0000000000027202 */ /* 0x000fe20000000f00 */
[----:B------:R-:W-:-:S04]  /*1ba0*/  IMAD.HI.U32 R0, R3, R10, RZ ;  /* 0x0000000a03007227 */ /* 0x000fc800078e00ff */
[----:B------:R-:W-:Y:S01]  /*1bb0*/  IMAD R2, R0, R2, R10 ;  /* 0x0000000200027224 */ /* 0x000fe200078e020a */
[----:B------:R-:W1:Y:S04]  /*1bc0*/  S2R R5, SR_CgaCtaId ;  /* 0x0000000000057919 */ /* 0x000e680000008800 */
[----:B------:R-:W-:Y:S01]  /*1bd0*/  ISETP.GT.U32.AND P1, PT, R4, R2, PT ;  /* 0x000000020400720c */ /* 0x000fe20003f24070 */
[----:B------:R-:W-:-:S12]  /*1be0*/  IMAD.SHL.U32 R42, R209, 0x8, RZ ;  /* 0x00000008d12a7824 */ /* 0x000fd800078e00ff */
[----:B------:R-:W-:-:S05]  /*1bf0*/  @!P1 IMAD.IADD R2, R2, 0x1, -R4 ;  /* 0x0000000102029824 */ /* 0x000fca00078e0a04 */
[----:B------:R-:W-:Y:S02]  /*1c00*/  ISETP.GE.U32.AND P4, PT, R2, R4, PT ;  /* 0x000000040200720c */ /* 0x000fe40003f86070 */
[----:B------:R-:W-:Y:S02]  /*1c10*/  LOP3.LUT R2, R39, R16, RZ, 0x3c, !PT ;  /* 0x0000001027027212 */ /* 0x000fe400078e3cff */
[----:B------:R-:W-:Y:S02]  /*1c20*/  LOP3.LUT R14, R42, 0x38, RZ, 0xc0, !PT ;  /* 0x000000382a0e7812 */ /* 0x000fe400078ec0ff */
[----:B------:R-:W-:Y:S02]  /*1c30*/  ISETP.GE.AND P3, PT, R2, RZ, PT ;  /* 0x000000ff0200720c */ /* 0x000fe40003f66270 */
[----:B------:R-:W-:Y:S02]  /*1c40*/  @!P1 IADD3 R0, PT, PT, R0, 0x1, RZ ;  /* 0x0000000100009810 */ /* 0x000fe40007ffe0ff */
[----:B------:R-:W-:-:S02]  /*1c50*/  MOV R3, 0x400 ;  /* 0x0000040000037802 */ /* 0x000fc40000000f00 */
[----:B------:R-:W-:Y:S01]  /*1c60*/  IADD3 R2, P2, PT, R14, R8, RZ ;  /* 0x000000080e027210 */ /* 0x000fe20007f5e0ff */
[----:B------:R-:W-:Y:S01]  /*1c70*/  IMAD R4, R17, R62, RZ ;  /* 0x0000003e11047224 */ /* 0x000fe200078e02ff */
[----:B------:R-:W-:Y:S01]  /*1c80*/  ISETP.NE.AND P1, PT, R16, RZ, PT ;  /* 0x000000ff1000720c */ /* 0x000fe20003f25270 */
[----:B------:R-:W-:Y:S01]  /*1c90*/  @P4 VIADD R0, R0, 0x1 ;  /* 0x0000000100004836 */ /* 0x000fe20000000000 */
[----:B-1----:R-:W-:Y:S01]  /*1ca0*/  LEA R220, R5, R3, 0x18 ;  /* 0x0000000305dc7211 */ /* 0x002fe200078ec0ff */
[----:B------:R-:W-:Y:S02]  /*1cb0*/  IMAD.X R3, RZ, RZ, R9, P2 ;  /* 0x000000ffff037224 */ /* 0x000fe400010e0609 */
[----:B------:R-:W-:Y:S01]  /*1cc0*/  IMAD R11, R13, R63, R4 ;  /* 0x0000003f0d0b7224 */ /* 0x000fe200078e0204 */
[----:B------:R-:W-:-:S05]  /*1cd0*/  MOV R12, R0 ;  /* 0x00000000000c7202 */ /* 0x000fca0000000f00 */
[----:B------:R-:W-:Y:S02]  /*1ce0*/  @!P3 IMAD.MOV R12, RZ, RZ, -R12 ;  /* 0x000000ffff0cb224 */ /* 0x000fe400078e0a0c */
[----:B------:R-:W-:Y:S01]  /*1cf0*/  @!P1 LOP3.LUT R12, RZ, R16, RZ, 0x33, !PT ;  /* 0x00000010ff0c9212 */ /* 0x000fe200078e33ff */
[----:B------:R-:W-:Y:S01]  /*1d00*/  IMAD.WIDE.U32 R2, R13, R62, R2 ;  /* 0x0000003e0d027225 */ /* 0x000fe200078e0002 */
[----:B------:R-:W-:-:S03]  /*1d10*/  SHF.R.U32.HI R72, RZ, 0x3, R209 ;  /* 0x00000003ff487819 */ /* 0x000fc600000116d1 */
[----:B------:R-:W-:Y:S02]  /*1d20*/  IMAD.IADD R3, R3, 0x1, R11 ;  /* 0x0000000103037824 */ /* 0x000fe400078e020b */
[----:B------:R-:W-:Y:S02]  /*1d30*/  IMAD.MOV.U32 R73, RZ, RZ, RZ ;  /* 0x000000ffff497224 */ /* 0x000fe400078e00ff */
[----:B------:R-:W-:-:S04]  /*1d40*/  IMAD.WIDE.U32 R2, R12, R28, R2 ;  /* 0x0000001c0c027225 */ /* 0x000fc800078e0002 */
[----:B------:R-:W-:-:S06]  /*1d50*/  IMAD.MOV.U32 R36, RZ, RZ, RZ ;  /* 0x000000ffff247224 */ /* 0x000fcc00078e00ff */
[----:B------:R1:W5:Y:S01]  /*1d60*/  @P6 LD.E R36, desc[UR4][R34.64] ;  /* 0x0000000422246980 */ /* 0x000362000c101900 */
[----:B------:R-:W-:Y:S01]  /*1d70*/  SHF.L.U64.HI R87, R230, 0x4, R231 ;  /* 0x00000004e6577819 */ /* 0x000fe200000102e7 */
[----:B------:R-:W-:Y:S01]  /*1d80*/  IMAD.SHL.U32 R104, R62, 0x10, RZ ;  /* 0x000000103e687824 */ /* 0x000fe200078e00ff */
[----:B------:R-:W-:Y:S02]  /*1d90*/  SHF.L.U32 R75, R230, 0x4, RZ ;  /* 0x00000004e64b7819 */ /* 0x000fe400000006ff */
[----:B------:R-:W-:Y:S01]  /*1da0*/  SHF.L.U64.HI R110, R62, 0x4, R63 ;  /* 0x000000043e6e7819 */ /* 0x000fe2000001023f */
        /* <DEDUP_REMOVED lines=8> */
[----:B------:R-:W-:-:S05]  /*1e30*/  IADD3 R4, P1, PT, R14, R0, RZ ;  /* 0x000000000e047210 */ /* 0x000fca0007f3e0ff */
[----:B------:R-:W-:Y:S01]  /*1e40*/  IMAD.X R5, RZ, RZ, R8, P1 ;  /* 0x000000ffff057224 */ /* 0x000fe200008e0608 */
[----:B------:R-:W-:Y:S01]  /*1e50*/  SHF.R.S32.HI R33, RZ, 0x1f, R12 ;  /* 0x0000001fff217819 */ /* 0x000fe2000001140c */
[-C--:B------:R-:W-:Y:S02]  /*1e60*/  IMAD R8, R21, R39.reuse, RZ ;  /* 0x0000002715087224 */ /* 0x080fe400078e02ff */
[----:B------:R-:W-:Y:S01]  /*1e70*/  IMAD.WIDE.U32 R4, R20, R39, R4 ;  /* 0x0000002714047225 */ /* 0x000fe200078e0004 */
[----:B------:R-:W-:-:S03]  /*1e80*/  @!P0 MOV R107, R7 ;  /* 0x00000007006b8202 */ /* 0x000fc60000000f00 */
[----:B------:R-:W-:Y:S01]  /*1e90*/  IMAD R0, R29, R12, RZ ;  /* 0x0000000c1d007224 */ /* 0x000fe200078e02ff */
[----:B------:R-:W-:Y:S01]  /*1ea0*/  @P0 MOV R107, R7 ;  /* 0x00000007006b0202 */ /* 0x000fe20000000f00 */
[--C-:B------:R-:W-:Y:S01]  /*1eb0*/  @!P0 IMAD.MOV.U32 R106, RZ, RZ, R6.reuse ;  /* 0x000000ffff6a8224 */ /* 0x100fe200078e0006 */
[----:B------:R-:W-:Y:S01]  /*1ec0*/  IADD3 R5, PT, PT, R5, R8, RZ ;  /* 0x0000000805057210 */ /* 0x000fe20007ffe0ff */
[----:B------:R-:W-:Y:S01]  /*1ed0*/  @P0 IMAD.MOV.U32 R106, RZ, RZ, R6 ;  /* 0x000000ffff6a0224 */ /* 0x000fe200078e0006 */
[----:B------:R-:W-:Y:S01]  /*1ee0*/  IADD3 R6, P0, PT, R14, R15, RZ ;  /* 0x0000000f0e067210 */ /* 0x000fe20007f1e0ff */
[----:B------:R-:W-:Y:S02]  /*1ef0*/  IMAD R0, R33, R28, R0 ;  /* 0x0000001c21007224 */ /* 0x000fe400078e0200 */
[----:B------:R-:W-:Y:S01]  /*1f00*/  IMAD.WIDE.U32 R8, R38, 0x40, R72 ;  /* 0x0000004026087825 */ /* 0x000fe200078e0048 */
[----:B------:R-:W-:-:S03]  /*1f10*/  IADD3.X R7, PT, PT, RZ, R30, RZ, P0, !PT ;  /* 0x0000001eff077210 */ /* 0x000fc600007fe4ff */
[----:B------:R-:W-:Y:S02]  /*1f20*/  IMAD.IADD R3, R3, 0x1, R0 ;  /* 0x0000000103037824 */ /* 0x000fe400078e0200 */
[----:B------:R-:W-:Y:S02]  /*1f30*/  IMAD R0, R9, R106, RZ ;  /* 0x0000006a09007224 */ /* 0x000fe400078e02ff */
[----:B------:R-:W-:Y:S02]  /*1f40*/  IMAD R10, R231, R72, RZ ;  /* 0x00000048e70a7224 */ /* 0x000fe400078e02ff */
[----:B------:R-:W-:Y:S02]  /*1f50*/  IMAD R11, R8, R107, R0 ;  /* 0x0000006b080b7224 */ /* 0x000fe400078e0200 */
[----:B------:R-:W-:-:S04]  /*1f60*/  IMAD.WIDE.U32 R6, R72, R230, R6 ;  /* 0x000000e648067225 */ /* 0x000fc800078e0006 */
[----:B------:R-:W-:-:S04]  /*1f70*/  IMAD.WIDE.U32 R4, R8, R106, R4 ;  /* 0x0000006a08047225 */ /* 0x000fc800078e0004 */
[----:B------:R-:W-:Y:S02]  /*1f80*/  IMAD R8, R63, R72, RZ ;  /* 0x000000483f087224 */ /* 0x000fe400078e02ff */
[----:B------:R-:W-:Y:S01]  /*1f90*/  IMAD.WIDE.U32 R2, R72, R62, R2 ;  /* 0x0000003e48027225 */ /* 0x000fe200078e0002 */
[----:B----4-:R-:W-:-:S03]  /*1fa0*/  LEA R39, P1, R6, R26, 0x1 ;  /* 0x0000001a06277211 */ /* 0x010fc600078208ff */
[----:B------:R-:W-:Y:S01]  /*1fb0*/  IMAD.IADD R7, R7, 0x1, R10 ;  /* 0x0000000107077824 */ /* 0x000fe200078e020a */
[----:B-1----:R-:W-:Y:S01]  /*1fc0*/  LEA R35, P0, R2, R24, 0x1 ;  /* 0x0000001802237211 */ /* 0x002fe200078008ff */
[----:B------:R-:W-:Y:S01]  /*1fd0*/  IMAD.IADD R3, R3, 0x1, R8 ;  /* 0x0000000103037824 */ /* 0x000fe200078e0208 */
[----:B------:R-:W-:Y:S02]  /*1fe0*/  SHF.R.S32.HI R9, RZ, 0x1f, R111 ;  /* 0x0000001fff097819 */ /* 0x000fe4000001146f */
[----:B------:R-:W-:Y:S02]  /*1ff0*/  LEA.HI.X R38, R6, R27, R7, 0x1, P1 ;  /* 0x0000001b06267211 */ /* 0x000fe400008f0c07 */
[----:B------:R-:W-:Y:S01]  /*2000*/  LEA.HI.X R34, R2, R25, R3, 0x1, P0 ;  /* 0x0000001902227211 */ /* 0x000fe200000f0c03 */
[----:B------:R-:W-:Y:S01]  /*2010*/  IMAD.SHL.U32 R2, R43, 0x100, RZ ;  /* 0x000001002b027824 */ /* 0x000fe200078e00ff */
[----:B------:R-:W-:Y:S01]  /*2020*/  STL [R1+0x40], R39 ;  /* 0x0000402701007387 */ /* 0x000fe20000100800 */
[----:B------:R-:W-:-:S03]  /*2030*/  LEA.HI R0, R9, R111, RZ, 0x8 ;  /* 0x0000006f09007211 */ /* 0x000fc600078f40ff */
[----:B------:R-:W-:Y:S01]  /*2040*/  STL [R1+0x48], R35 ;  /* 0x0000482301007387 */ /* 0x000fe20000100800 */
[----:B------:R-:W-:-:S03]  /*2050*/  IADD3 R112, PT, PT, R2, -0x100, RZ ;  /* 0xffffff0002707810 */ /* 0x000fc60007ffe0ff */
[----:B------:R-:W-:Y:S01]  /*2060*/  STL [R1+0x3c], R38 ;  /* 0x00003c2601007387 */ /* 0x000fe20000100800 */
[----:B------:R-:W-:-:S03]  /*2070*/  MOV R3, R31 ;  /* 0x0000001f00037202 */ /* 0x000fc60000000f00 */
[----:B------:R-:W-:Y:S01]  /*2080*/  STL [R1+0x44], R34 ;  /* 0x0000442201007387 */ /* 0x000fe20000100800 */
[----:B------:R-:W-:-:S03]  /*2090*/  SHF.R.S32.HI R0, RZ, 0x8, R0 ;  /* 0x00000008ff007819 */ /* 0x000fc60000011400 */
[----:B------:R1:W-:Y:S01]  /*20a0*/  STL [R1+0x90], R2 ;  /* 0x0000900201007387 */ /* 0x0003e20000100800 */
[----:B------:R-:W-:-:S04]  /*20b0*/  VIMNMX R88, PT, PT, R41, R0, !PT ;  /* 0x0000000029587248 */ /* 0x000fc80007fe0100 */
[----:B------:R-:W-:Y:S01]  /*20c0*/  ISETP.GT.U32.AND P0, PT, R43, R88, PT ;  /* 0x000000582b00720c */ /* 0x000fe20003f04070 */
[----:B-1----:R-:W-:-:S05]  /*20d0*/  IMAD.MOV.U32 R2, RZ, RZ, R32 ;  /* 0x000000ffff027224 */ /* 0x002fca00078e0020 */
[----:B------:R1:W-:Y:S01]  /*20e0*/  STL.64 [R1+0x30], R2 ;  /* 0x0000300201007387 */ /* 0x0003e20000100a00 */
[----:B------:R-:W-:Y:S02]  /*20f0*/  SHF.L.U32 R0, R209, 0x2, RZ ;  /* 0x00000002d1007819 */ /* 0x000fe400000006ff */
[----:B------:R-:W-:Y:S02]  /*2100*/  IADD3 R5, PT, PT, R5, R11, RZ ;  /* 0x0000000b05057210 */ /* 0x000fe40007ffe0ff */
[----:B------:R-:W-:Y:S02]  /*2110*/  LEA R108, P2, R4, R22, 0x1 ;  /* 0x00000016046c7211 */ /* 0x000fe400078408ff */
[----:B------:R-:W-:Y:S02]  /*2120*/  LOP3.LUT R127, R0, 0x1c, RZ, 0xc0, !PT ;  /* 0x0000001c007f7812 */ /* 0x000fe400078ec0ff */
[----:B------:R-:W-:Y:S02]  /*2130*/  LEA.HI.X R109, R4, R23, R5, 0x1, P2 ;  /* 0x00000017046d7211 */ /* 0x000fe400010f0c05 */
[----:B------:R-:W-:Y:S01]  /*2140*/  LEA.HI R0, R37, R37, RZ, 0x1 ;  /* 0x0000002525007211 */ /* 0x000fe200078f08ff */
[----:B------:R-:W-:Y:S06]  /*2150*/  @!P0 BRA `(.L_x_6364) ;  /* 0x000000bc00bc8947 */ /* 0x000fec0003800000 */
        /* <DEDUP_REMOVED lines=14> */
[C---:B------:R-:W-:Y:S01]  /*2240*/  IADD3 R90, PT, PT, R72.reuse, 0x20, RZ ;  /* 0x00000020485a7810 */ /* 0x040fe20007ffe0ff */
[----:B------:R-:W-:Y:S01]  /*2250*/  VIADD R102, R72, 0x50 ;  /* 0x0000005048667836 */ /* 0x000fe20000000000 */
[C---:B------:R-:W-:Y:S01]  /*2260*/  SHF.L.U32 R115, R24.reuse, 0x5, RZ ;  /* 0x0000000518737819 */ /* 0x040fe200000006ff */
[C---:B------:R-:W-:Y:S01]  /*2270*/  IMAD.SHL.U32 R103, R24.reuse, 0x10, RZ ;  /* 0x0000001018677824 */ /* 0x040fe200078e00ff */
[C---:B------:R-:W-:Y:S01]  /*2280*/  SHF.L.U32 R113, R24.reuse, 0x7, RZ ;  /* 0x0000000718717819 */ /* 0x040fe200000006ff */
        /* <DEDUP_REMOVED lines=18> */
[C---:B------:R-:W-:Y:S01]  /*23b0*/  IMAD R117, R24.reuse, 0xe0, RZ ;  /* 0x000000e018757824 */ /* 0x040fe200078e02ff */
[----:B------:R-:W-:Y:S01]  /*23c0*/  MOV R67, R34 ;  /* 0x0000002200437202 */ /* 0x000fe20000000f00 */
[C---:B------:R-:W-:Y:S01]  /*23d0*/  IMAD R116, R24.reuse, 0xf0, RZ ;  /* 0x000000f018747824 */ /* 0x040fe200078e02ff */
[----:B------:R-:W-:Y:S01]  /*23e0*/  SHF.R.S32.HI R105, RZ, 0x1f, R103 ;  /* 0x0000001fff697819 */ /* 0x000fe20000011467 */
        /* <DEDUP_REMOVED lines=30> */
[----:B------:R-:W-:Y:S01]  /*25d0*/  SHF.L.U64.HI R139, R48, 0x5, R49 ;  /* 0x00000005308b7819 */ /* 0x000fe20000010231 */
[----:B------:R-:W-:Y:S01]  /*25e0*/  IMAD.WIDE.U32 R4, R112, R52, R2 ;  /* 0x0000003470047225 */ /* 0x000fe200078e0002 */
[----:B------:R-:W-:Y:S02]  /*25f0*/  MOV R2, R6 ;  /* 0x0000000600027202 */ /* 0x000fe40000000f00 */
[----:B------:R-:W-:Y:S01]  /*2600*/  IADD3 R3, PT, PT, R7, R13, RZ ;  /* 0x0000000d07037210 */ /* 0x000fe20007ffe0ff */
[-C--:B------:R-:W-:Y:S01]  /*2610*/  IMAD R6, R49, R112.reuse, RZ ;  /* 0x0000007031067224 */ /* 0x080fe200078e02ff */
[C---:B------:R-:W-:Y:S01]  /*2620*/  SHF.L.U32 R140, R48.reuse, 0x5, RZ ;  /* 0x00000005308c7819 */ /* 0x040fe200000006ff */
[----:B------:R-:W-:Y:S01]  /*2630*/  IMAD R20, R53, R112, RZ ;  /* 0x0000007035147224 */ /* 0x000fe200078e02ff */
[----:B------:R-:W-:Y:S01]  /*2640*/  SHF.L.U64.HI R141, R48, 0x6, R49 ;  /* 0x00000006308d7819 */ /* 0x000fe20000010231 */
[----:B------:R-:W-:Y:S01]  /*2650*/  IMAD.WIDE.U32 R2, R112, R48, R2 ;  /* 0x0000003070027225 */ /* 0x000fe200078e0002 */
[----:B------:R-:W-:-:S02]  /*2660*/  SHF.L.U32 R142, R48, 0x6, RZ ;  /* 0x00000006308e7819 */ /* 0x000fc400000006ff */
[--C-:B------:R-:W-:Y:S01]  /*2670*/  SHF.L.U64.HI R143, R48, 0x7, R49.reuse ;  /* 0x00000007308f7819 */ /* 0x100fe20000010231 */
[----:B-----5:R-:W-:Y:S01]  /*2680*/  IMAD.IADD R13, R112, 0x1, R36 ;  /* 0x00000001700d7824 */ /* 0x020fe200078e0224 */
[----:B------:R-:W-:Y:S01]  /*2690*/  IADD3 R3, PT, PT, R3, R6, RZ ;  /* 0x0000000603037210 */ /* 0x000fe20007ffe0ff */
[-C--:B------:R-:W-:Y:S01]  /*26a0*/  IMAD R7, R9, R12.reuse, RZ ;  /* 0x0000000c09077224 */ /* 0x080fe200078e02ff */
[C---:B------:R-:W-:Y:S01]  /*26b0*/  SHF.L.U64.HI R145, R48.reuse, 0x4, R49 ;  /* 0x0000000430917819 */ /* 0x040fe20000010231 */
[----:B------:R-:W-:Y:S01]  /*26c0*/  IMAD R0, R11, R12, RZ ;  /* 0x0000000c0b007224 */ /* 0x000fe200078e02ff */
[----:B------:R-:W-:Y:S01]  /*26d0*/  SHF.L.U32 R138, R48, 0x4, RZ ;  /* 0x00000004308a7819 */ /* 0x000fe200000006ff */
[----:B------:R-:W-:Y:S02]  /*26e0*/  IMAD.IADD R5, R5, 0x1, R20 ;  /* 0x0000000105057824 */ /* 0x000fe400078e0214 */
[----:B------:R-:W-:Y:S02]  /*26f0*/  IMAD R6, R72, R24, R127 ;  /* 0x0000001848067224 */ /* 0x000fe400078e027f */
[-C--:B------:R-:W-:Y:S01]  /*2700*/  IMAD R21, R8, R33.reuse, R7 ;  /* 0x0000002108157224 */ /* 0x080fe200078e0207 */
[----:B------:R-:W-:Y:S01]  /*2710*/  SHF.R.S32.HI R7, RZ, 0x1f, R111 ;  /* 0x0000001fff077819 */ /* 0x000fe2000001146f */
[----:B------:R-:W-:Y:S01]  /*2720*/  IMAD R20, R10, R33, R0 ;  /* 0x000000210a147224 */ /* 0x000fe200078e0200 */
[----:B------:R-:W-:Y:S01]  /*2730*/  IADD3 R0, P0, PT, -R111, R72, RZ ;  /* 0x000000486f007210 */ /* 0x000fe20007f1e1ff */
[----:B------:R-:W-:-:S02]  /*2740*/  IMAD R11, R13, R24, RZ ;  /* 0x000000180d0b7224 */ /* 0x000fc400078e02ff */
[C---:B------:R-:W-:Y:S01]  /*2750*/  IMAD.WIDE.U32 R4, R12.reuse, R8, R4 ;  /* 0x000000080c047225 */ /* 0x040fe200078e0004 */
[----:B------:R-:W-:Y:S02]  /*2760*/  IADD3.X R7, PT, PT, RZ, ~R7, RZ, P0, !PT ;  /* 0x80000007ff077210 */ /* 0x000fe400007fe4ff */
[----:B------:R-:W-:Y:S01]  /*2770*/  IADD3 R9, P1, PT, R11, R6, RZ ;  /* 0x000000060b097210 */ /* 0x000fe20007f3e0ff */
[----:B------:R-:W-:Y:S02]  /*2780*/  IMAD.IADD R8, R127, 0x1, R6 ;  /* 0x000000017f087824 */ /* 0x000fe400078e0206 */
[----:B------:R-:W-:Y:S01]  /*2790*/  IMAD.WIDE.U32 R2, R12, R10, R2 ;  /* 0x0000000a0c027225 */ /* 0x000fe200078e0002 */
[----:B------:R-:W-:Y:S02]  /*27a0*/  SHF.R.S32.HI R12, RZ, 0x1f, R11 ;  /* 0x0000001fff0c7819 */ /* 0x000fe4000001140b */
[----:B------:R-:W-:Y:S01]  /*27b0*/  IADD3 R10, P0, PT, R11, R8, RZ ;  /* 0x000000080b0a7210 */ /* 0x000fe20007f1e0ff */
[----:B------:R-:W-:Y:S01]  /*27c0*/  IMAD.IADD R5, R5, 0x1, R21 ;  /* 0x0000000105057824 */ /* 0x000fe200078e0215 */
[----:B------:R-:W-:Y:S01]  /*27d0*/  LEA.HI.X.SX32 R11, R6, R12, 0x1, P1 ;  /* 0x0000000c060b7211 */ /* 0x000fe200008f0eff */
[----:B------:R-:W-:Y:S01]  /*27e0*/  IMAD R6, R7, R52, RZ ;  /* 0x0000003407067224 */ /* 0x000fe200078e02ff */
[----:B------:R-:W-:Y:S01]  /*27f0*/  IADD3 R3, PT, PT, R3, R20, RZ ;  /* 0x0000001403037210 */ /* 0x000fe20007ffe0ff */
[----:B------:R-:W-:Y:S01]  /*2800*/  IMAD R26, R7, R48, RZ ;  /* 0x00000030071a7224 */ /* 0x000fe200078e02ff */
[----:B------:R-:W-:Y:S01]  /*2810*/  LEA.HI.X.SX32 R56, R8, R12, 0x1, P0 ;  /* 0x0000000c08387211 */ /* 0x000fe200000f0eff */
[----:B------:R-:W-:-:S02]  /*2820*/  IMAD R6, R53, R0, R6 ;  /* 0x0000000035067224 */ /* 0x000fc400078e0206 */
[-C--:B------:R-:W-:Y:S01]  /*2830*/  IMAD.WIDE.U32 R4, R52, R0.reuse, R4 ;  /* 0x0000000034047225 */ /* 0x080fe200078e0004 */
[C---:B------:R-:W-:Y:S02]  /*2840*/  SHF.L.U64.HI R56, R10.reuse, 0x1, R56 ;  /* 0x000000010a387819 */ /* 0x040fe40000010238 */
[----:B------:R-:W-:Y:S01]  /*2850*/  SHF.L.U32 R10, R10, 0x1, RZ ;  /* 0x000000010a0a7819 */ /* 0x000fe200000006ff */
[----:B------:R-:W-:Y:S01]  /*2860*/  IMAD R26, R49, R0, R26 ;  /* 0x00000000311a7224 */ /* 0x000fe200078e021a */
[----:B------:R-:W-:Y:S01]  /*2870*/  IADD3 R5, PT, PT, R5, R6, RZ ;  /* 0x0000000605057210 */ /* 0x000fe20007ffe0ff */
[----:B------:R-:W-:Y:S01]  /*2880*/  IMAD.WIDE.U32 R2, R48, R0, R2 ;  /* 0x0000000030027225 */ /* 0x000fe200078e0002 */
[----:B------:R-:W-:Y:S02]  /*2890*/  SHF.L.U64.HI R0, R9, 0x1, R11 ;  /* 0x0000000109007819 */ /* 0x000fe4000001020b */
[----:B------:R-:W-:Y:S01]  /*28a0*/  LEA R78, P1, R4, R22, 0x1 ;  /* 0x00000016044e7211 */ /* 0x000fe200078208ff */
        /* <DEDUP_REMOVED lines=11> */
[--C-:B------:R-:W-:Y:S01]  /*2960*/  IMAD.X R41, R17, 0x1, R0.reuse, P1 ;  /* 0x0000000111297824 */ /* 0x100fe200008e0600 */
[----:B------:R-:W-:Y:S01]  /*2970*/  IADD3 R59, P2, PT, R18, R10, RZ ;  /* 0x0000000a123b7210 */ /* 0x000fe20007f5e0ff */
[----:B------:R-:W-:Y:S01]  /*2980*/  IMAD.X R29, R19, 0x1, R0, P0 ;  /* 0x00000001131d7824 */ /* 0x000fe200000e0600 */
[-C--:B------:R-:W-:Y:S01]  /*2990*/  IADD3.X R57, PT, PT, R17, R56.reuse, RZ, P3, !PT ;  /* 0x0000003811397210 */ /* 0x080fe20001ffe4ff */
[----:B------:R-:W-:Y:S01]  /*29a0*/  IMAD R0, R49, 0xe0, RZ ;  /* 0x000000e031007824 */ /* 0x000fe200078e02ff */
[----:B------:R-:W-:Y:S01]  /*29b0*/  IADD3.X R56, PT, PT, R19, R56, RZ, P2, !PT ;  /* 0x0000003813387210 */ /* 0x000fe200017fe4ff */
[----:B------:R-:W-:Y:S01]  /*29c0*/  IMAD.WIDE.U32 R130, R48, 0xc0, RZ ;  /* 0x000000c030827825 */ /* 0x000fe200078e00ff */
[----:B------:R-:W-:-:S03]  /*29d0*/  IADD3 R86, PT, PT, R137, R4, RZ ;  /* 0x0000000489567210 */ /* 0x000fc60007ffe0ff */
[----:B------:R-:W-:Y:S01]  /*29e0*/  IMAD.WIDE.U32 R128, R48, 0xe0, RZ ;  /* 0x000000e030807825 */ /* 0x000fe200078e00ff */
[----:B------:R-:W-:-:S03]  /*29f0*/  IADD3 R84, PT, PT, R131, R2, RZ ;  /* 0x0000000283547210 */ /* 0x000fc60007ffe0ff */
[----:B------:R-:W-:Y:S01]  /*2a00*/  IMAD R3, R49, 0xa0, RZ ;  /* 0x000000a031037824 */ /* 0x000fe200078e02ff */
[----:B------:R-:W-:Y:S01]  /*2a10*/  IADD3 R83, PT, PT, R129, R0, RZ ;  /* 0x0000000081537210 */ /* 0x000fe20007ffe0ff */
[----:B------:R-:W-:-:S04]  /*2a20*/  IMAD.WIDE.U32 R132, R48, 0xa0, RZ ;  /* 0x000000a030847825 */ /* 0x000fc800078e00ff */
[----:B------:R-:W-:Y:S02]  /*2a30*/  IMAD.SHL.U32 R147, R52, 0x20, RZ ;  /* 0x0000002034937824 */ /* 0x000fe400078e00ff */
[----:B------:R-:W-:Y:S02]  /*2a40*/  IMAD.SHL.U32 R144, R48, 0x80, RZ ;  /* 0x0000008030907824 */ /* 0x000fe400078e00ff */
[----:B------:R-:W-:-:S07]  /*2a50*/  IMAD.IADD R85, R133, 0x1, R3 ;  /* 0x0000000185557824 */ /* 0x000fce00078e0203 */
.L_x_6435:
        /* <DEDUP_REMOVED lines=12> */
[----:B------:R-:W-:Y:S03]  /*2b20*/  P2R R43, PR, RZ, 0x8 ;  /* 0x00000008ff2b7803 */ /* 0x000fe60000000000 */
[----:B------:R-:W-:Y:S02]  /*2b30*/  @P2 IMAD.MOV.U32 R2, RZ, RZ, R78 ;  /* 0x000000ffff022224 */ /* 0x000fe400078e004e */
[----:B------:R-:W-:Y:S02]  /*2b40*/  @P2 IMAD.MOV.U32 R3, RZ, RZ, R77 ;  /* 0x000000ffff032224 */ /* 0x000fe400078e004d */
[--C-:B------:R-:W-:Y:S01]  /*2b50*/  IMAD.X R5, R77, 0x1, R146.reuse, P0 ;  /* 0x000000014d057824 */ /* 0x100fe200000e0692 */
[CC--:B------:R-:W-:Y:S02]  /*2b60*/  ISETP.GE.AND P0, PT, R90.reuse, R54.reuse, PT ;  /* 0x000000365a00720c */ /* 0x0c0fe40003f06270 */
[----:B---34-:R1:W2:Y:S02]  /*2b70*/  @P2 LD.E.128 R8, desc[UR4][R2.64] ;  /* 0x0000000402082980 */ /* 0x0182a4000c101d00 */
        /* <DEDUP_REMOVED lines=179> */
[----:B------:R-:W-:Y:S01]  /*36b0*/  @P2 IMAD.X R9, R3, 0x1, R139, P0 ;  /* 0x0000000103092824 */ /* 0x000fe200000e068b */
        /* <DEDUP_REMOVED lines=112> */
.L_x_6366:
        /* <DEDUP_REMOVED lines=65> */
.L_x_6370:
[----:B------:R-:W-:Y:S05]  /*41d0*/  BSYNC.RECONVERGENT B0 ;  /* 0x0000000000007941 */ /* 0x000fea0003800200 */
.L_x_6369:
        /* <DEDUP_REMOVED lines=50> */
.L_x_6372:
[----:B------:R-:W-:Y:S05]  /*4500*/  BSYNC.RECONVERGENT B0 ;  /* 0x0000000000007941 */ /* 0x000fea0003800200 */
.L_x_6371:
        /* <DEDUP_REMOVED lines=56> */
.L_x_6374:
[----:B------:R-:W-:Y:S05]  /*4890*/  BSYNC.RECONVERGENT B0 ;  /* 0x0000000000007941 */ /* 0x000fea0003800200 */
.L_x_6373:
        /* <DEDUP_REMOVED lines=56> */
.L_x_6376:
[----:B------:R-:W-:Y:S05]  /*4c20*/  BSYNC.RECONVERGENT B0 ;  /* 0x0000000000007941 */ /* 0x000fea0003800200 */
.L_x_6375:
        /* <DEDUP_REMOVED lines=56> */
.L_x_6378:
[----:B------:R-:W-:Y:S05]  /*4fb0*/  BSYNC.RECONVERGENT B0 ;  /* 0x0000000000007941 */ /* 0x000fea0003800200 */
.L_x_6377:
        /* <DEDUP_REMOVED lines=56> */
.L_x_6380:
[----:B------:R-:W-:Y:S05]  /*5340*/  BSYNC.RECONVERGENT B0 ;  /* 0x0000000000007941 */ /* 0x000fea0003800200 */
.L_x_6379:
        /* <DEDUP_REMOVED lines=56> */
.L_x_6382:
[----:B------:R-:W-:Y:S05]  /*56d0*/  BSYNC.RECONVERGENT B0 ;  /* 0x0000000000007941 */ /* 0x000fea0003800200 */
.L_x_6381:
        /* <DEDUP_REMOVED lines=56> */
.L_x_6384:
[----:B------:R-:W-:Y:S05]  /*5a60*/  BSYNC.RECONVERGENT B0 ;  /* 0x0000000000007941 */ /* 0x000fea0003800200 */
.L_x_6383:
        /* <DEDUP_REMOVED lines=56> */
.L_x_6386:
[----:B------:R-:W-:Y:S05]  /*5df0*/  BSYNC.RECONVERGENT B0 ;  /* 0x0000000000007941 */ /* 0x000fea0003800200 */
.L_x_6385:
        /* <DEDUP_REMOVED lines=56> */
.L_x_6388:
[----:B------:R-:W-:Y:S05]  /*6180*/  BSYNC.RECONVERGENT B0 ;  /* 0x0000000000007941 */ /* 0x000fea0003800200 */
.L_x_6387:
        /* <DEDUP_REMOVED lines=62> */
.L_x_6390:
[----:B------:R-:W-:Y:S05]  /*6570*/  BSYNC.RECONVERGENT B0 ;  /* 0x0000000000007941 */ /* 0x000fea0003800200 */
.L_x_6389:
        /* <DEDUP_REMOVED lines=62> */
.L_x_6392:
[----:B------:R-:W-:Y:S05]  /*6960*/  BSYNC.RECONVERGENT B0 ;  /* 0x0000000000007941 */ /* 0x000fea0003800200 */
.L_x_6391:
        /* <DEDUP_REMOVED lines=62> */
.L_x_6394:
[----:B------:R-:W-:Y:S05]  /*6d50*/  BSYNC.RECONVERGENT B0 ;  /* 0x0000000000007941 */ /* 0x000fea0003800200 */
.L_x_6393:
        /* <DEDUP_REMOVED lines=62> */
.L_x_6396:
[----:B------:R-:W-:Y:S05]  /*7140*/  BSYNC.RECONVERGENT B0 ;  /* 0x0000000000007941 */ /* 0x000fea0003800200 */
.L_x_6395:
        /* <DEDUP_REMOVED lines=62> */
.L_x_6398:
[----:B------:R-:W-:Y:S05]  /*7530*/  BSYNC.RECONVERGENT B0 ;  /* 0x0000000000007941 */ /* 0x000fea0003800200 */
.L_x_6397:
        /* <DEDUP_REMOVED lines=62> */
.L_x_6400:
[----:B------:R-:W-:Y:S05]  /*7920*/  BSYNC.RECONVERGENT B0 ;  /* 0x0000000000007941 */ /* 0x000fea0003800200 */
.L_x_6399:
[----:B------:R-:W5:Y:S02]  /*7930*/  LD.E R0, desc[UR4][R134.64+0xd0] ;  /* 0x0000d00486007980 */ /* 0x000f64000c101900 */
[----:B-----5:R-:W-:Y:S05]  /*7940*/  IMAD.U32 R0, R0, -0x80, RZ ;  /* 0xffffff8000007824 */ /* 0x020fea00078e00ff */
[C---:B------:R-:W-:Y:S02]  /*7950*/  LEA R28, P1, R0.reuse, R28, 0x1 ;  /* 0x0000001c001c7211 */ /* 0x040fe400078208ff */
[C---:B------:R-:W-:Y:S02]  /*7960*/  LEA R40, P0, R0.reuse, R40, 0x1 ;  /* 0x0000002800287211 */ /* 0x040fe400078008ff */
[C---:B------:R-:W-:Y:S02]  /*7970*/  LEA.HI.X.SX32 R29, R0.reuse, R29, 0x1, P1 ;  /* 0x0000001d001d7211 */ /* 0x040fe400008f0eff */
[----:B------:R-:W-:Y:S01]  /*7980*/  LEA.HI.X.SX32 R41, R0, R41, 0x1, P0 ;  /* 0x0000002900297211 */ /* 0x000fe200000f0eff */
[----:B------:R-:W-:Y:S05]  /*7990*/  BRA `(.L_x_6367) ;  /* 0x0000005c00fc7947 */ /* 0x000fea0003800000 */
.L_x_6368:
        /* <DEDUP_REMOVED lines=97> */
.L_x_6402:
[----:B------:R-:W-:Y:S05]  /*7fb0*/  BSYNC.RECONVERGENT B0 ;  /* 0x0000000000007941 */ /* 0x000fea0003800200 */
.L_x_6401:
        /* <DEDUP_REMOVED lines=88> */
.L_x_6404:
[----:B------:R-:W-:Y:S05]  /*8540*/  BSYNC.RECONVERGENT B0 ;  /* 0x0000000000007941 */ /* 0x000fea0003800200 */
.L_x_6403:
        /* <DEDUP_REMOVED lines=92> */
.L_x_6406:
[----:B------:R-:W-:Y:S05]  /*8b10*/  BSYNC.RECONVERGENT B0 ;  /* 0x0000000000007941 */ /* 0x000fea0003800200 */
.L_x_6405:
        /* <DEDUP_REMOVED lines=92> */
.L_x_6408:
[----:B------:R-:W-:Y:S05]  /*90e0*/  BSYNC.RECONVERGENT B0 ;  /* 0x0000000000007941 */ /* 0x000fea0003800200 */
.L_x_6407:
        /* <DEDUP_REMOVED lines=92> */
.L_x_6410:
[----:B------:R-:W-:Y:S05]  /*96b0*/  BSYNC.RECONVERGENT B0 ;  /* 0x0000000000007941 */ /* 0x000fea0003800200 */
.L_x_6409:
        /* <DEDUP_REMOVED lines=92> */
.L_x_6412:
[----:B------:R-:W-:Y:S05]  /*9c80*/  BSYNC.RECONVERGENT B0 ;  /* 0x0000000000007941 */ /* 0x000fea0003800200 */
.L_x_6411:
        /* <DEDUP_REMOVED lines=92> */
.L_x_6414:
[----:B------:R-:W-:Y:S05]  /*a250*/  BSYNC.RECONVERGENT B0 ;  /* 0x0000000000007941 */ /* 0x000fea0003800200 */
.L_x_6413:
        /* <DEDUP_REMOVED lines=92> */
.L_x_6416:
[----:B------:R-:W-:Y:S05]  /*a820*/  BSYNC.RECONVERGENT B0 ;  /* 0x0000000000007941 */ /* 0x000fea0003800200 */
.L_x_6415:
        /* <DEDUP_REMOVED lines=92> */
.L_x_6418:
[----:B------:R-:W-:Y:S05]  /*adf0*/  BSYNC.RECONVERGENT B0 ;  /* 0x0000000000007941 */ /* 0x000fea0003800200 */
.L_x_6417:
        /* <DEDUP_REMOVED lines=92> */
.L_x_6420:
[----:B------:R-:W-:Y:S05]  /*b3c0*/  BSYNC.RECONVERGENT B0 ;  /* 0x0000000000007941 */ /* 0x000fea0003800200 */
.L_x_6419:
        /* <DEDUP_REMOVED lines=98> */
.L_x_6422:
[----:B------:R-:W-:Y:S05]  /*b9f0*/  BSYNC.RECONVERGENT B0 ;  /* 0x0000000000007941 */ /* 0x000fea0003800200 */
.L_x_6421:
        /* <DEDUP_REMOVED lines=21> */
[----:B---34-:R1:W3:Y:S02]  /*bb50*/  @!P0 LD.E.128 R44, desc[UR4][R8.64] ;  /* 0x00000004082c8980 */ /* 0x0182e4000c101d00 */
[----:B-1----:R-:W-:Y:S05]  /*bb60*/  @!P0 IADD3 R8, P2, PT, R10, R59, RZ ;  /* 0x0000003b0a088210 */ /* 0x002fea0007f5e0ff */
[----:B------:R-:W-:Y:S01]  /*bb70*/  @!P0 IMAD.X R9, R0, 0x1, R56, P2 ;  /* 0x0000000100098824 */ /* 0x000fe200010e0638 */
[----:B------:R-:W-:Y:S02]  /*bb80*/  PLOP3.LUT P2, PT, PT, PT, PT, 0x80, 0x8 ;  /* 0x000000000008781c */ /* 0x000fe40003f4f070 */
[----:B------:R-:W-:Y:S02]  /*bb90*/  @!P0 PLOP3.LUT P2, PT, P1, PT, PT, 0x80, 0x8 ;  /* 0x000000000008881c */ /* 0x000fe40000f4f070 */
[----:B--2---:R1:W2:Y:S01]  /*bba0*/  @!P0 LD.E.128 R32, desc[UR4][R8.64] ;  /* 0x0000000408208980 */ /* 0x0042a2000c101d00 */
[----:B-----5:R-:W-:Y:S02]  /*bbb0*/  @!P0 LOP3.LUT R23, R38, 0xffff0000, RZ, 0xc0, !PT ;  /* 0xffff000026178812 */ /* 0x020fe400078ec0ff */
[C---:B-1----:R-:W-:Y:S01]  /*bbc0*/  @!P0 SHF.L.U32 R9, R4.reuse, 0x10, RZ ;  /* 0x0000001004098819 */ /* 0x042fe200000006ff */
[----:B------:R-:W-:Y:S01]  /*bbd0*/  @!P0 IMAD.U32 R13, R5, 0x10000, RZ ;  /* 0x00010000050d8824 */ /* 0x000fe200078e00ff */
[----:B------:R-:W-:Y:S01]  /*bbe0*/  @!P0 LOP3.LUT R11, R4, 0xffff0000, RZ, 0xc0, !PT ;  /* 0xffff0000040b8812 */ /* 0x000fe200078ec0ff */
[----:B------:R-:W-:Y:S01]  /*bbf0*/  @!P0 IMAD.U32 R21, R7, 0x10000, RZ ;  /* 0x0001000007158824 */ /* 0x000fe200078e00ff */
[----:B------:R-:W-:Y:S02]  /*bc00*/  @!P0 LOP3.LUT R10, R5, 0xffff0000, RZ, 0xc0, !PT ;  /* 0xffff0000050a8812 */ /* 0x000fe400078ec0ff */
[----:B------:R-:W-:Y:S02]  /*bc10*/  @!P0 SHF.L.U32 R12, R6, 0x10, RZ ;  /* 0x00000010060c8819 */ /* 0x000fe400000006ff */
[C---:B---3--:R-:W-:Y:S01]  /*bc20*/  @!P0 SHF.L.U32 R0, R44.reuse, 0x10, RZ ;  /* 0x000000102c008819 */ /* 0x048fe200000006ff */
        /* <DEDUP_REMOVED lines=63> */
.L_x_6424:
[----:B------:R-:W-:Y:S05]  /*c020*/  BSYNC.RECONVERGENT B0 ;  /* 0x0000000000007941 */ /* 0x000fea0003800200 */
.L_x_6423:
        /* <DEDUP_REMOVED lines=98> */
.L_x_6426:
[----:B------:R-:W-:Y:S05]  /*c650*/  BSYNC.RECONVERGENT B0 ;  /* 0x0000000000007941 */ /* 0x000fea0003800200 */
.L_x_6425:
        /* <DEDUP_REMOVED lines=98> */
.L_x_6428:
[----:B------:R-:W-:Y:S05]  /*cc80*/  BSYNC.RECONVERGENT B0 ;  /* 0x0000000000007941 */ /* 0x000fea0003800200 */
.L_x_6427:
        /* <DEDUP_REMOVED lines=98> */
.L_x_6430:
[----:B------:R-:W-:Y:S05]  /*d2b0*/  BSYNC.RECONVERGENT B0 ;  /* 0x0000000000007941 */ /* 0x000fea0003800200 */
.L_x_6429:
        /* <DEDUP_REMOVED lines=98> */
.L_x_6432:
[----:B------:R-:W-:Y:S05]  /*d8e0*/  BSYNC.RECONVERGENT B0 ;  /* 0x0000000000007941 */ /* 0x000fea0003800200 */
.L_x_6431:
        /* <DEDUP_REMOVED lines=10> */
.L_x_6367:
[----:B------:R-:W-:Y:S05]  /*d990*/  BSYNC.RECONVERGENT B1 ;  /* 0x0000000000017941 */ /* 0x000fea0003800200 */
.L_x_6365:
        /* <DEDUP_REMOVED lines=103> */
.L_x_6434:
[----:B------:R-:W-:Y:S05]  /*e010*/  BSYNC.RECONVERGENT B0 ;  /* 0x0000000000007941 */ /* 0x000fea0003800200 */
.L_x_6433:
[----:B------:R-:W-:Y:S11]  /*e020*/  ISETP.GT.AND P0, PT, R81, R88, PT ;  /* 0x000000585100720c */ /* 0x000ff60003f04270 */
[----:B------:R-:W-:Y:S02]  /*e030*/  @!UPT UIADD3 URZ, UPT, UPT, URZ, URZ, URZ ;  /* 0x000000fffffff290 */ /* 0x000fe4000fffe0ff */
[----:B------:R-:W-:Y:S05]  /*e040*/  @P0 BRA `(.L_x_6435) ;  /* 0xffffff4800840947 */ /* 0x000fea000383ffff */
.L_x_6364:
[----:B------:R-:W-:Y:S05]  /*e050*/  WARPSYNC.ALL ;  /* 0x0000000000007948 */ /* 0x000fea0003800000 */
[----:B------:R-:W-:Y:S06]  /*e060*/  BAR.SYNC.DEFER_BLOCKING 0x0 ;  /* 0x0000000000007b1d */ /* 0x000fec0000010000 */
[----:B------:R2:W5:Y:S04]  /*e070*/  LDL R222, [R1+0x174] ;  /* 0x0001740001de7983 */ /* 0x0005680000100800 */
[----:B------:R-:W2:Y:S01]  /*e080*/  LD.E R38, desc[UR4][R134.64+0xd0] ;  /* 0x0000d00486267980 */ /* 0x000ea2000c101900 */
[----:B------:R-:W-:Y:S01]  /*e090*/  LOP3.LUT R0, R42, 0x1c0, RZ, 0xc0, !PT ;  /* 0x000001c02a007812 */ /* 0x000fe200078ec0ff */
[----:B------:R-:W-:Y:S01]  /*e0a0*/  BSSY.RECONVERGENT B2, `(.L_x_6436) ;  /* 0x00002c8000027945 */ /* 0x000fe20003800200 */
[C---:B------:R-:W-:Y:S01]  /*e0b0*/  SHF.L.U64.HI R39, R106.reuse, 0x4, R107 ;  /* 0x000000046a277819 */ /* 0x040fe2000001026b */
[----:B---34-:R-:W-:-:S02]  /*e0c0*/  IMAD.SHL.U32 R30, R106, 0x10, RZ ;  /* 0x000000106a1e7824 */ /* 0x018fc400078e00ff */
[----:B------:R3:W-:Y:S02]  /*e0d0*/  STL [R1+0xa4], R0 ;  /* 0x0000a40001007387 */ /* 0x0007e40000100800 */
[----:B---3--:R-:W-:-:S04]  /*e0e0*/  LOP3.LUT R0, R0, 0x38, R209, 0xf8, !PT ;  /* 0x0000003800007812 */ /* 0x008fc800078ef8d1 */
[----:B------:R-:W-:-:S04]  /*e0f0*/  LOP3.LUT R0, R0, R14, RZ, 0x3c, !PT ;  /* 0x0000000e00007212 */ /* 0x000fc800078e3cff */
[----:B------:R-:W-:-:S05]  /*e100*/  LOP3.LUT R0, R0, 0x1e00, R42, 0xf8, !PT ;  /* 0x00001e0000007812 */ /* 0x000fca00078ef82a */
[----:B------:R-:W-:Y:S01]  /*e110*/  IMAD R229, R0, 0x2, R220 ;  /* 0x0000000200e57824 */ /* 0x000fe200078e02dc */
[----:B--2---:R-:W-:-:S13]  /*e120*/  ISETP.NE.AND P0, PT, R38, RZ, PT ;  /* 0x000000ff2600720c */ /* 0x004fda0003f05270 */
[----:B------:R-:W-:Y:S05]  /*e130*/  @P0 BRA `(.L_x_6437) ;  /* 0x0000000000800947 */ /* 0x000fea0003800000 */
[----:B-1----:R-:W-:Y:S01]  /*e140*/  LEA R2, P0, R30, R108, 0x1 ;  /* 0x0000006c1e027211 */ /* 0x002fe200078008ff */
[----:B-----5:R-:W-:Y:S01]  /*e150*/  IMAD.IADD R0, R222, 0x1, -R162 ;  /* 0x00000001de007824 */ /* 0x020fe200078e0aa2 */
[----:B------:R-:W-:Y:S01]  /*e160*/  BSSY.RECONVERGENT B0, `(.L_x_6438) ;  /* 0x0000015000007945 */ /* 0x000fe20003800200 */
[----:B------:R-:W-:Y:S01]  /*e170*/  VIADD R47, R72, 0x10 ;  /* 0x00000010482f7836 */ /* 0x000fe20000000000 */
[----:B------:R-:W-:Y:S01]  /*e180*/  LEA.HI.X R3, R30, R109, R39, 0x1, P0 ;  /* 0x0000006d1e037211 */ /* 0x000fe200000f0c27 */
[C---:B------:R-:W-:Y:S01]  /*e190*/  VIADD R39, R72.reuse, 0x20 ;  /* 0x0000002048277836 */ /* 0x040fe20000000000 */
[CC--:B------:R-:W-:Y:S01]  /*e1a0*/  ISETP.GE.AND P2, PT, R72.reuse, R0.reuse, PT ;  /* 0x000000004800720c */ /* 0x0c0fe20003f46270 */
[----:B------:R-:W-:Y:S01]  /*e1b0*/  VIADD R30, R72, 0x30 ;  /* 0x00000030481e7836 */ /* 0x000fe20000000000 */
        /* <DEDUP_REMOVED lines=15> */
.L_x_6439:
[----:B------:R-:W-:Y:S05]  /*e2b0*/  BSYNC.RECONVERGENT B0 ;  /* 0x0000000000007941 */ /* 0x000fea0003800200 */
.L_x_6438:
        /* <DEDUP_REMOVED lines=8> */
.L_x_6437:
[----:B-1----:R-:W2:Y:S01]  /*e340*/  LD.E.64 R2, desc[UR4][R134.64+0xf0] ;  /* 0x0000f00486027980 */ /* 0x002ea2000c101b00 */
        /* <DEDUP_REMOVED lines=9> */
[----:B---3--:R-:W-:Y:S02]  /*e3e0*/  ISETP.NE.AND P2, PT, R4, RZ, PT ;  /* 0x000000ff0400720c */ /* 0x008fe40003f45270 */
[----:B-1----:R-:W-:-:S04]  /*e3f0*/  LEA.HI R2, R38, R38, RZ, 0x1 ;  /* 0x0000002626027211 */ /* 0x002fc800078f08ff */
[----:B------:R-:W-:-:S05]  /*e400*/  SHF.R.S32.HI R31, RZ, 0x1, R2 ;  /* 0x00000001ff1f7819 */ /* 0x000fca0000011402 */
[----:B------:R-:W-:Y:S01]  /*e410*/  IMAD.SHL.U32 R44, R31, 0x10, RZ ;  /* 0x000000101f2c7824 */ /* 0x000fe200078e00ff */
[----:B--2---:R-:W-:Y:S01]  /*e420*/  IADD3 R2, PT, PT, R0, R111, R162 ;  /* 0x0000006f00027210 */ /* 0x004fe20007ffe0a2 */
[----:B------:R-:W-:-:S04]  /*e430*/  IMAD R0, R72, R31, R127 ;  /* 0x0000001f48007224 */ /* 0x000fc800078e027f */
[----:B------:R-:W-:Y:S02]  /*e440*/  IMAD R3, R2, R31, RZ ;  /* 0x0000001f02037224 */ /* 0x000fe400078e02ff */
[----:B------:R-:W-:-:S03]  /*e450*/  IMAD.IADD R2, R127, 0x1, R0 ;  /* 0x000000017f027824 */ /* 0x000fc600078e0200 */
[----:B------:R-:W-:Y:S02]  /*e460*/  SHF.R.S32.HI R4, RZ, 0x1f, R3 ;  /* 0x0000001fff047819 */ /* 0x000fe40000011403 */
[C---:B------:R-:W-:Y:S02]  /*e470*/  IADD3 R20, P1, PT, R3.reuse, R0, RZ ;  /* 0x0000000003147210 */ /* 0x040fe40007f3e0ff */
[----:B------:R-:W-:Y:S02]  /*e480*/  IADD3 R45, P0, PT, R3, R2, RZ ;  /* 0x00000002032d7210 */ /* 0x000fe40007f1e0ff */
[-C--:B------:R-:W-:Y:S02]  /*e490*/  LEA.HI.X.SX32 R23, R0, R4.reuse, 0x1, P1 ;  /* 0x0000000400177211 */ /* 0x080fe400008f0eff */
[----:B------:R-:W-:Y:S01]  /*e4a0*/  LEA.HI.X.SX32 R46, R2, R4, 0x1, P0 ;  /* 0x00000004022e7211 */ /* 0x000fe200000f0eff */
[----:B------:R-:W-:Y:S08]  /*e4b0*/  @!P2 BRA `(.L_x_6441) ;  /* 0x00000010000ca947 */ /* 0x000ff00003800000 */
[----:B-----5:R-:W-:Y:S01]  /*e4c0*/  IADD3 R22, PT, PT, -R162, R222, RZ ;  /* 0x000000dea2167210 */ /* 0x020fe20007ffe1ff */
[----:B------:R-:W-:Y:S03]  /*e4d0*/  BSSY.RECONVERGENT B1, `(.L_x_6442) ;  /* 0x000003d000017945 */ /* 0x000fe60003800200 */
        /* <DEDUP_REMOVED lines=8> */
[C---:B------:R-:W-:Y:S01]  /*e560*/  IMAD.SHL.U32 R2, R20.reuse, 0x2, RZ ;  /* 0x0000000214027824 */ /* 0x040fe200078e00ff */
[----:B------:R-:W-:-:S04]  /*e570*/  SHF.L.U64.HI R0, R20, 0x1, R23 ;  /* 0x0000000114007819 */ /* 0x000fc80000010217 */
[-C--:B------:R-:W-:Y:S02]  /*e580*/  IADD3 R8, P1, PT, R28, R2.reuse, RZ ;  /* 0x000000021c087210 */ /* 0x080fe40007f3e0ff */
[----:B------:R-:W-:-:S03]  /*e590*/  IADD3 R2, P0, PT, R26, R2, RZ ;  /* 0x000000021a027210 */ /* 0x000fc60007f1e0ff */
[----:B------:R-:W-:Y:S01]  /*e5a0*/  IMAD.X R9, R29, 0x1, R0, P1 ;  /* 0x000000011d097824 */ /* 0x000fe200008e0600 */
[----:B------:R-:W-:-:S05]  /*e5b0*/  IADD3.X R3, PT, PT, R27, R0, RZ, P0, !PT ;  /* 0x000000001b037210 */ /* 0x000fca00007fe4ff */
[----:B------:R1:W2:Y:S04]  /*e5c0*/  LD.E.64 R12, desc[UR4][R2.64] ;  /* 0x00000004020c7980 */ /* 0x0002a8000c101b00 */
[----:B------:R-:W3:Y:S01]  /*e5d0*/  LD.E.64 R8, desc[UR4][R8.64] ;  /* 0x0000000408087980 */ /* 0x000ee2000c101b00 */
[----:B-----5:R-:W-:Y:S01]  /*e5e0*/  LOP3.LUT R0, R7, 0xffff0000, RZ, 0xc0, !PT ;  /* 0xffff000007007812 */ /* 0x020fe200078ec0ff */
[C---:B------:R-:W-:Y:S01]  /*e5f0*/  IMAD.U32 R10, R5.reuse, 0x10000, RZ ;  /* 0x00010000050a7824 */ /* 0x040fe200078e00ff */
[----:B-1----:R-:W-:Y:S01]  /*e600*/  LOP3.LUT R3, R5, 0xffff0000, RZ, 0xc0, !PT ;  /* 0xffff000005037812 */ /* 0x002fe200078ec0ff */
[----:B------:R-:W-:Y:S01]  /*e610*/  IMAD.U32 R5, R4, 0x10000, RZ ;  /* 0x0001000004057824 */ /* 0x000fe200078e00ff */
[----:B------:R-:W-:Y:S01]  /*e620*/  SHF.L.U32 R2, R7, 0x10, RZ ;  /* 0x0000001007027819 */ /* 0x000fe200000006ff */
[----:B------:R-:W-:Y:S01]  /*e630*/  IMAD.U32 R7, R6, 0x10000, RZ ;  /* 0x0001000006077824 */ /* 0x000fe200078e00ff */
[----:B------:R-:W-:-:S02]  /*e640*/  LOP3.LUT R4, R4, 0xffff0000, RZ, 0xc0, !PT ;  /* 0xffff000004047812 */ /* 0x000fc400078ec0ff */
[----:B------:R-:W-:Y:S02]  /*e650*/  LOP3.LUT R6, R6, 0xffff0000, RZ, 0xc0, !PT ;  /* 0xffff000006067812 */ /* 0x000fe400078ec0ff */
[C---:B--2---:R-:W-:Y:S01]  /*e660*/  LOP3.LUT R18, R12.reuse, 0xffff0000, RZ, 0xc0, !PT ;  /* 0xffff00000c127812 */ /* 0x044fe200078ec0ff */
[----:B------:R-:W-:Y:S01]  /*e670*/  IMAD.U32 R12, R12, 0x10000, RZ ;  /* 0x000100000c0c7824 */ /* 0x000fe200078e00ff */
[C---:B------:R-:W-:Y:S01]  /*e680*/  LOP3.LUT R21, R13.reuse, 0xffff0000, RZ, 0xc0, !PT ;  /* 0xffff00000d157812 */ /* 0x040fe200078ec0ff */
[----:B------:R-:W-:Y:S01]  /*e690*/  IMAD.U32 R13, R13, 0x10000, RZ ;  /* 0x000100000d0d7824 */ /* 0x000fe200078e00ff */
[C---:B---3--:R-:W-:Y:S01]  /*e6a0*/  LOP3.LUT R17, R8.reuse, 0xffff0000, RZ, 0xc0, !PT ;  /* 0xffff000008117812 */ /* 0x048fe200078ec0ff */
[-C--:B------:R-:W-:Y:S01]  /*e6b0*/  FMUL.FTZ R16, R3, R18.reuse ;  /* 0x0000001203107220 */ /* 0x080fe20000410000 */
[----:B------:R-:W-:Y:S02]  /*e6c0*/  LOP3.LUT R19, R9, 0xffff0000, RZ, 0xc0, !PT ;  /* 0xffff000009137812 */ /* 0x000fe400078ec0ff */
[----:B------:R-:W-:Y:S01]  /*e6d0*/  SHF.L.U32 R8, R8, 0x10, RZ ;  /* 0x0000001008087819 */ /* 0x000fe200000006ff */
[----:B------:R-:W-:Y:S01]  /*e6e0*/  FMUL.FTZ R11, R3, R17 ;  /* 0x00000011030b7220 */ /* 0x000fe20000410000 */
[C---:B------:R-:W-:Y:S01]  /*e6f0*/  FMUL.FTZ R3, R0.reuse, R21 ;  /* 0x0000001500037220 */ /* 0x040fe20000410000 */
[----:B------:R-:W-:Y:S01]  /*e700*/  FMUL.FTZ R0, R0, R19 ;  /* 0x0000001300007220 */ /* 0x000fe20000410000 */
[----:B------:R-:W-:Y:S01]  /*e710*/  SHF.L.U32 R9, R9, 0x10, RZ ;  /* 0x0000001009097819 */ /* 0x000fe200000006ff */
[C---:B------:R-:W-:Y:S01]  /*e720*/  FFMA.FTZ R16, R10.reuse, R17, -R16 ;  /* 0x000000110a107223 */ /* 0x040fe20000010810 */
[----:B------:R-:W-:Y:S01]  /*e730*/  FFMA.FTZ R11, R10, R18, R11 ;  /* 0x000000120a0b7223 */ /* 0x000fe2000001000b */
        /* <DEDUP_REMOVED lines=20> */
.L_x_6445:
[----:B------:R-:W-:Y:S05]  /*e880*/  BSYNC.RECONVERGENT B0 ;  /* 0x0000000000007941 */ /* 0x000fea0003800200 */
.L_x_6444:
[----:B-----5:R1:W-:Y:S02]  /*e890*/  STS.128 [R229], R4 ;  /* 0x00000004e5007388 */ /* 0x0203e40000000c00 */
.L_x_6443:
[----:B------:R-:W-:Y:S05]  /*e8a0*/  BSYNC.RECONVERGENT B1 ;  /* 0x0000000000017941 */ /* 0x000fea0003800200 */
.L_x_6442:
        /* <DEDUP_REMOVED lines=16> */
[--C-:B------:R-:W-:Y:S02]  /*e9b0*/  IMAD.X R11, R29, 0x1, R0.reuse, P1 ;  /* 0x000000011d0b7824 */ /* 0x100fe400008e0600 */
[----:B------:R-:W-:-:S04]  /*e9c0*/  IMAD.X R9, R27, 0x1, R0, P0 ;  /* 0x000000011b097824 */ /* 0x000fc800000e0600 */
[----:B------:R-:W2:Y:S04]  /*e9d0*/  LD.E.64 R10, desc[UR4][R10.64] ;  /* 0x000000040a0a7980 */ /* 0x000ea8000c101b00 */
[----:B------:R3:W4:Y:S01]  /*e9e0*/  LD.E.64 R12, desc[UR4][R8.64] ;  /* 0x00000004080c7980 */ /* 0x000722000c101b00 */
[----:B-----5:R-:W-:Y:S01]  /*e9f0*/  LOP3.LUT R0, R7, 0xffff0000, RZ, 0xc0, !PT ;  /* 0xffff000007007812 */ /* 0x020fe200078ec0ff */
[C---:B------:R-:W-:Y:S01]  /*ea00*/  IMAD.U32 R16, R4.reuse, 0x10000, RZ ;  /* 0x0001000004107824 */ /* 0x040fe200078e00ff */
[C---:B---3--:R-:W-:Y:S02]  /*ea10*/  LOP3.LUT R8, R5.reuse, 0xffff0000, RZ, 0xc0, !PT ;  /* 0xffff000005087812 */ /* 0x048fe400078ec0ff */
[----:B------:R-:W-:Y:S02]  /*ea20*/  SHF.L.U32 R9, R5, 0x10, RZ ;  /* 0x0000001005097819 */ /* 0x000fe400000006ff */
[----:B------:R-:W-:Y:S01]  /*ea30*/  LOP3.LUT R5, R4, 0xffff0000, RZ, 0xc0, !PT ;  /* 0xffff000004057812 */ /* 0x000fe200078ec0ff */
[----:B------:R-:W-:Y:S01]  /*ea40*/  IMAD.U32 R4, R7, 0x10000, RZ ;  /* 0x0001000007047824 */ /* 0x000fe200078e00ff */
[----:B------:R-:W-:-:S02]  /*ea50*/  SHF.L.U32 R7, R6, 0x10, RZ ;  /* 0x0000001006077819 */ /* 0x000fc400000006ff */
[----:B------:R-:W-:Y:S02]  /*ea60*/  LOP3.LUT R6, R6, 0xffff0000, RZ, 0xc0, !PT ;  /* 0xffff000006067812 */ /* 0x000fe400078ec0ff */
[----:B--2---:R-:W-:Y:S02]  /*ea70*/  LOP3.LUT R19, R10, 0xffff0000, RZ, 0xc0, !PT ;  /* 0xffff00000a137812 */ /* 0x004fe400078ec0ff */
[----:B----4-:R-:W-:Y:S02]  /*ea80*/  LOP3.LUT R21, R12, 0xffff0000, RZ, 0xc0, !PT ;  /* 0xffff00000c157812 */ /* 0x010fe400078ec0ff */
[----:B------:R-:W-:Y:S01]  /*ea90*/  LOP3.LUT R25, R13, 0xffff0000, RZ, 0xc0, !PT ;  /* 0xffff00000d197812 */ /* 0x000fe200078ec0ff */
[C---:B------:R-:W-:Y:S01]  /*eaa0*/  FMUL.FTZ R17, R8.reuse, R19 ;  /* 0x0000001308117220 */ /* 0x040fe20000410000 */
[----:B------:R-:W-:Y:S01]  /*eab0*/  LOP3.LUT R24, R11, 0xffff0000, RZ, 0xc0, !PT ;  /* 0xffff00000b187812 */ /* 0x000fe200078ec0ff */
[----:B------:R-:W-:Y:S02]  /*eac0*/  FMUL.FTZ R18, R8, R21 ;  /* 0x0000001508127220 */ /* 0x000fe40000410000 */
[C---:B------:R-:W-:Y:S01]  /*ead0*/  FMUL.FTZ R8, R0.reuse, R25 ;  /* 0x0000001900087220 */ /* 0x040fe20000410000 */
[----:B------:R-:W-:Y:S01]  /*eae0*/  SHF.L.U32 R13, R13, 0x10, RZ ;  /* 0x000000100d0d7819 */ /* 0x000fe200000006ff */
[C---:B------:R-:W-:Y:S01]  /*eaf0*/  FFMA.FTZ R19, R9.reuse, R19, -R18 ;  /* 0x0000001309137223 */ /* 0x040fe20000010812 */
[----:B------:R-:W-:Y:S01]  /*eb00*/  FFMA.FTZ R18, R9, R21, R17 ;  /* 0x0000001509127223 */ /* 0x000fe20000010011 */
[-C--:B------:R-:W-:Y:S01]  /*eb10*/  FMUL.FTZ R0, R0, R24.reuse ;  /* 0x0000001800007220 */ /* 0x080fe20000410000 */
[----:B------:R-:W-:Y:S01]  /*eb20*/  FFMA.FTZ R17, R4, R24, -R8 ;  /* 0x0000001804117223 */ /* 0x000fe20000010808 */
[----:B------:R-:W-:-:S02]  /*eb30*/  IMAD.U32 R12, R12, 0x10000, RZ ;  /* 0x000100000c0c7824 */ /* 0x000fc400078e00ff */
[----:B------:R-:W-:Y:S02]  /*eb40*/  IMAD.U32 R8, R10, 0x10000, RZ ;  /* 0x000100000a087824 */ /* 0x000fe400078e00ff */
[----:B------:R-:W-:Y:S02]  /*eb50*/  IMAD.U32 R11, R11, 0x10000, RZ ;  /* 0x000100000b0b7824 */ /* 0x000fe400078e00ff */
        /* <DEDUP_REMOVED lines=19> */
.L_x_6449:
[----:B------:R-:W-:Y:S05]  /*ec90*/  BSYNC.RECONVERGENT B0 ;  /* 0x0000000000007941 */ /* 0x000fea0003800200 */
.L_x_6448:
[----:B-----5:R2:W-:Y:S02]  /*eca0*/  STS.128 [R229+0x800], R4 ;  /* 0x00080004e5007388 */ /* 0x0205e40000000c00 */
.L_x_6447:
[----:B------:R-:W-:Y:S05]  /*ecb0*/  BSYNC.RECONVERGENT B1 ;  /* 0x0000000000017941 */ /* 0x000fea0003800200 */
.L_x_6446:
        /* <DEDUP_REMOVED lines=23> */
[C---:B-1----:R-:W-:Y:S01]  /*ee30*/  LOP3.LUT R8, R5.reuse, 0xffff0000, RZ, 0xc0, !PT ;  /* 0xffff000005087812 */ /* 0x042fe200078ec0ff */
[----:B------:R-:W-:Y:S01]  /*ee40*/  IMAD.U32 R9, R5, 0x10000, RZ ;  /* 0x0001000005097824 */ /* 0x000fe200078e00ff */
[----:B------:R-:W-:Y:S02]  /*ee50*/  LOP3.LUT R5, R4, 0xffff0000, RZ, 0xc0, !PT ;  /* 0xffff000004057812 */ /* 0x000fe400078ec0ff */
[----:B------:R-:W-:Y:S01]  /*ee60*/  SHF.L.U32 R4, R7, 0x10, RZ ;  /* 0x0000001007047819 */ /* 0x000fe200000006ff */
[C---:B------:R-:W-:Y:S01]  /*ee70*/  IMAD.U32 R7, R6.reuse, 0x10000, RZ ;  /* 0x0001000006077824 */ /* 0x040fe200078e00ff */
[----:B------:R-:W-:-:S02]  /*ee80*/  LOP3.LUT R6, R6, 0xffff0000, RZ, 0xc0, !PT ;  /* 0xffff000006067812 */ /* 0x000fc400078ec0ff */
[C---:B--2---:R-:W-:Y:S01]  /*ee90*/  LOP3.LUT R21, R12.reuse, 0xffff0000, RZ, 0xc0, !PT ;  /* 0xffff00000c157812 */ /* 0x044fe200078ec0ff */
[----:B------:R-:W-:Y:S01]  /*eea0*/  IMAD.U32 R12, R12, 0x10000, RZ ;  /* 0x000100000c0c7824 */ /* 0x000fe200078e00ff */
[C---:B------:R-:W-:Y:S01]  /*eeb0*/  LOP3.LUT R25, R13.reuse, 0xffff0000, RZ, 0xc0, !PT ;  /* 0xffff00000d197812 */ /* 0x040fe200078ec0ff */
[----:B------:R-:W-:Y:S01]  /*eec0*/  IMAD.U32 R13, R13, 0x10000, RZ ;  /* 0x000100000d0d7824 */ /* 0x000fe200078e00ff */
[----:B---3--:R-:W-:Y:S01]  /*eed0*/  LOP3.LUT R19, R10, 0xffff0000, RZ, 0xc0, !PT ;  /* 0xffff00000a137812 */ /* 0x008fe200078ec0ff */
[C---:B------:R-:W-:Y:S01]  /*eee0*/  FMUL.FTZ R18, R8.reuse, R21 ;  /* 0x0000001508127220 */ /* 0x040fe20000410000 */
[C---:B------:R-:W-:Y:S02]  /*eef0*/  LOP3.LUT R24, R11.reuse, 0xffff0000, RZ, 0xc0, !PT ;  /* 0xffff00000b187812 */ /* 0x040fe400078ec0ff */
[----:B------:R-:W-:Y:S01]  /*ef00*/  SHF.L.U32 R11, R11, 0x10, RZ ;  /* 0x000000100b0b7819 */ /* 0x000fe200000006ff */
[----:B------:R-:W-:Y:S01]  /*ef10*/  FMUL.FTZ R17, R8, R19 ;  /* 0x0000001308117220 */ /* 0x000fe20000410000 */
[C---:B------:R-:W-:Y:S01]  /*ef20*/  FMUL.FTZ R8, R0.reuse, R25 ;  /* 0x0000001900087220 */ /* 0x040fe20000410000 */
[C---:B------:R-:W-:Y:S01]  /*ef30*/  FFMA.FTZ R19, R9.reuse, R19, -R18 ;  /* 0x0000001309137223 */ /* 0x040fe20000010812 */
[-C--:B------:R-:W-:Y:S01]  /*ef40*/  FMUL.FTZ R0, R0, R24.reuse ;  /* 0x0000001800007220 */ /* 0x080fe20000410000 */
[----:B------:R-:W-:Y:S01]  /*ef50*/  FFMA.FTZ R18, R9, R21, R17 ;  /* 0x0000001509127223 */ /* 0x000fe20000010011 */
[----:B------:R-:W-:Y:S01]  /*ef60*/  FFMA.FTZ R17, R4, R24, -R8 ;  /* 0x0000001804117223 */ /* 0x000fe20000010808 */
[----:B------:R-:W-:Y:S01]  /*ef70*/  SHF.L.U32 R8, R10, 0x10, RZ ;  /* 0x000000100a087819 */ /* 0x000fe200000006ff */
        /* <DEDUP_REMOVED lines=19> */
.L_x_6453:
[----:B------:R-:W-:Y:S05]  /*f0b0*/  BSYNC.RECONVERGENT B0 ;  /* 0x0000000000007941 */ /* 0x000fea0003800200 */
.L_x_6452:
[----:B-----5:R3:W-:Y:S02]  /*f0c0*/  STS.128 [R229+0x1000], R4 ;  /* 0x00100004e5007388 */ /* 0x0207e40000000c00 */
.L_x_6451:
[----:B------:R-:W-:Y:S05]  /*f0d0*/  BSYNC.RECONVERGENT B1 ;  /* 0x0000000000017941 */ /* 0x000fea0003800200 */
.L_x_6450:
        /* <DEDUP_REMOVED lines=9> */
[----:B------:R-:W-:-:S05]  /*f170*/  IMAD R2, R31, 0x30, RZ ;  /* 0x000000301f027824 */ /* 0x000fca00078e02ff */
        /* <DEDUP_REMOVED lines=10> */
[----:B-----5:R-:W-:Y:S01]  /*f220*/  IMAD.U32 R10, R4, 0x10000, RZ ;  /* 0x00010000040a7824 */ /* 0x020fe200078e00ff */
[C---:B------:R-:W-:Y:S02]  /*f230*/  SHF.L.U32 R11, R6.reuse, 0x10, RZ ;  /* 0x00000010060b7819 */ /* 0x040fe400000006ff */
[----:B------:R-:W-:Y:S02]  /*f240*/  LOP3.LUT R0, R6, 0xffff0000, RZ, 0xc0, !PT ;  /* 0xffff000006007812 */ /* 0x000fe400078ec0ff */
[----:B------:R-:W-:-:S02]  /*f250*/  SHF.L.U32 R6, R7, 0x10, RZ ;  /* 0x0000001007067819 */ /* 0x000fc400000006ff */
[----:B-1----:R-:W-:Y:S01]  /*f260*/  LOP3.LUT R2, R4, 0xffff0000, RZ, 0xc0, !PT ;  /* 0xffff000004027812 */ /* 0x002fe200078ec0ff */
[C---:B------:R-:W-:Y:S01]  /*f270*/  IMAD.U32 R4, R5.reuse, 0x10000, RZ ;  /* 0x0001000005047824 */ /* 0x040fe200078e00ff */
[----:B------:R-:W-:Y:S02]  /*f280*/  LOP3.LUT R3, R5, 0xffff0000, RZ, 0xc0, !PT ;  /* 0xffff000005037812 */ /* 0x000fe400078ec0ff */
[----:B------:R-:W-:Y:S01]  /*f290*/  LOP3.LUT R5, R7, 0xffff0000, RZ, 0xc0, !PT ;  /* 0xffff000007057812 */ /* 0x000fe200078ec0ff */
[C---:B--2---:R-:W-:Y:S01]  /*f2a0*/  IMAD.U32 R17, R12.reuse, 0x10000, RZ ;  /* 0x000100000c117824 */ /* 0x044fe200078e00ff */
[----:B------:R-:W-:Y:S01]  /*f2b0*/  LOP3.LUT R19, R12, 0xffff0000, RZ, 0xc0, !PT ;  /* 0xffff00000c137812 */ /* 0x000fe200078ec0ff */
[C---:B---3--:R-:W-:Y:S01]  /*f2c0*/  IMAD.U32 R16, R8.reuse, 0x10000, RZ ;  /* 0x0001000008107824 */ /* 0x048fe200078e00ff */
[----:B------:R-:W-:Y:S01]  /*f2d0*/  LOP3.LUT R18, R8, 0xffff0000, RZ, 0xc0, !PT ;  /* 0xffff000008127812 */ /* 0x000fe200078ec0ff */
[C---:B------:R-:W-:Y:S02]  /*f2e0*/  FMUL.FTZ R8, R2.reuse, R17 ;  /* 0x0000001102087220 */ /* 0x040fe40000410000 */
[----:B------:R-:W-:Y:S01]  /*f2f0*/  FMUL.FTZ R7, R3, R19 ;  /* 0x0000001303077220 */ /* 0x000fe20000410000 */
[-C--:B------:R-:W-:Y:S01]  /*f300*/  FMUL.FTZ R2, R2, R16.reuse ;  /* 0x0000001002027220 */ /* 0x080fe20000410000 */
[----:B------:R-:W-:-:S03]  /*f310*/  FFMA.FTZ R16, R10, R16, -R8 ;  /* 0x000000100a107223 */ /* 0x000fc60000010808 */
[----:B------:R-:W-:Y:S01]  /*f320*/  FFMA.FTZ R12, R10, R17, R2 ;  /* 0x000000110a0c7223 */ /* 0x000fe20000010002 */
[CC--:B------:R-:W-:Y:S01]  /*f330*/  FFMA.FTZ R10, R4.reuse, R18.reuse, -R7 ;  /* 0x00000012040a7223 */ /* 0x0c0fe20000010807 */
[----:B------:R-:W-:Y:S02]  /*f340*/  IMAD.U32 R17, R13, 0x10000, RZ ;  /* 0x000100000d117824 */ /* 0x000fe400078e00ff */
[----:B------:R-:W-:Y:S01]  /*f350*/  FMUL.FTZ R2, R3, R18 ;  /* 0x0000001203027220 */ /* 0x000fe20000410000 */
[----:B------:R-:W-:Y:S02]  /*f360*/  SHF.L.U32 R7, R9, 0x10, RZ ;  /* 0x0000001009077819 */ /* 0x000fe400000006ff */
[----:B------:R-:W-:Y:S01]  /*f370*/  LOP3.LUT R13, R13, 0xffff0000, RZ, 0xc0, !PT ;  /* 0xffff00000d0d7812 */ /* 0x000fe200078ec0ff */
[----:B------:R-:W-:Y:S01]  /*f380*/  FFMA.FTZ R8, R4, R19, R2 ;  /* 0x0000001304087223 */ /* 0x000fe20000010002 */
[----:B------:R-:W-:Y:S01]  /*f390*/  LOP3.LUT R9, R9, 0xffff0000, RZ, 0xc0, !PT ;  /* 0xffff000009097812 */ /* 0x000fe200078ec0ff */
[C---:B------:R-:W-:Y:S01]  /*f3a0*/  FMUL.FTZ R4, R0.reuse, R17 ;  /* 0x0000001100047220 */ /* 0x040fe20000410000 */
[----:B------:R-:W-:Y:S01]  /*f3b0*/  FMUL.FTZ R3, R0, R7 ;  /* 0x0000000700037220 */ /* 0x000fe20000410000 */
[----:B------:R-:W-:-:S02]  /*f3c0*/  FMUL.FTZ R2, R5, R13 ;  /* 0x0000000d05027220 */ /* 0x000fc40000410000 */
[----:B------:R-:W-:Y:S01]  /*f3d0*/  FMUL.FTZ R0, R5, R9 ;  /* 0x0000000905007220 */ /* 0x000fe20000410000 */
[C---:B------:R-:W-:Y:S01]  /*f3e0*/  FFMA.FTZ R7, R11.reuse, R7, -R4 ;  /* 0x000000070b077223 */ /* 0x040fe20000010804 */
[C---:B------:R-:W-:Y:S01]  /*f3f0*/  FFMA.FTZ R2, R6.reuse, R9, -R2 ;  /* 0x0000000906027223 */ /* 0x040fe20000010802 */
[----:B------:R-:W-:Y:S01]  /*f400*/  FFMA.FTZ R3, R11, R17, R3 ;  /* 0x000000110b037223 */ /* 0x000fe20000010003 */
[----:B------:R-:W-:Y:S01]  /*f410*/  FFMA.FTZ R6, R6, R13, R0 ;  /* 0x0000000d06067223 */ /* 0x000fe20000010000 */
[----:B------:R-:W-:Y:S02]  /*f420*/  F2FP.BF16.F32.PACK_AB R5, R12, R16 ;  /* 0x000000100c05723e */ /* 0x000fe400000010ff */
[----:B------:R-:W-:Y:S02]  /*f430*/  F2FP.BF16.F32.PACK_AB R4, R8, R10 ;  /* 0x0000000a0804723e */ /* 0x000fe400000010ff */
[----:B------:R-:W-:Y:S02]  /*f440*/  F2FP.BF16.F32.PACK_AB R7, R3, R7 ;  /* 0x000000070307723e */ /* 0x000fe400000010ff */
[----:B------:R-:W-:-:S02]  /*f450*/  F2FP.BF16.F32.PACK_AB R6, R6, R2 ;  /* 0x000000020606723e */ /* 0x000fc400000010ff */
[----:B------:R-:W-:Y:S02]  /*f460*/  LOP3.LUT R5, R5, R4, RZ, 0x3c, !PT ;  /* 0x0000000405057212 */ /* 0x000fe400078e3cff */
[----:B------:R-:W-:Y:S02]  /*f470*/  LOP3.LUT R7, R7, R6, RZ, 0x3c, !PT ;  /* 0x0000000607077212 */ /* 0x000fe400078e3cff */
[----:B------:R-:W-:Y:S02]  /*f480*/  LOP3.LUT R4, R5, R4, RZ, 0x3c, !PT ;  /* 0x0000000405047212 */ /* 0x000fe400078e3cff */
[----:B------:R-:W-:Y:S02]  /*f490*/  LOP3.LUT R6, R7, R6, RZ, 0x3c, !PT ;  /* 0x0000000607067212 */ /* 0x000fe400078e3cff */
[----:B------:R-:W-:Y:S02]  /*f4a0*/  LOP3.LUT R5, R5, R4, RZ, 0x3c, !PT ;  /* 0x0000000405057212 */ /* 0x000fe400078e3cff */
[----:B------:R-:W-:-:S02]  /*f4b0*/  LOP3.LUT R7, R7, R6, RZ, 0x3c, !PT ;  /* 0x0000000607077212 */ /* 0x000fc400078e3cff */
.L_x_6455:
[----:B------:R-:W-:Y:S05]  /*f4c0*/  BSYNC.RECONVERGENT B0 ;  /* 0x0000000000007941 */ /* 0x000fea0003800200 */
.L_x_6454:
[----:B-----5:R4:W-:Y:S01]  /*f4d0*/  STS.128 [R229+0x1800], R4 ;  /* 0x00180004e5007388 */ /* 0x0209e20000000c00 */
[----:B------:R-:W-:Y:S05]  /*f4e0*/  BRA `(.L_x_6440) ;  /* 0x00000018000c7947 */ /* 0x000fea0003800000 */
.L_x_6441:
        /* <DEDUP_REMOVED lines=96> */
.L_x_6459:
[----:B------:R-:W-:Y:S05]  /*faf0*/  BSYNC.RECONVERGENT B0 ;  /* 0x0000000000007941 */ /* 0x000fea0003800200 */
.L_x_6458:
[----:B-----5:R1:W-:Y:S02]  /*fb00*/  STS.128 [R229], R4 ;  /* 0x00000004e5007388 */ /* 0x0203e40000000c00 */
.L_x_6457:
[----:B------:R-:W-:Y:S05]  /*fb10*/  BSYNC.RECONVERGENT B1 ;  /* 0x0000000000017941 */ /* 0x000fea0003800200 */
.L_x_6456:
        /* <DEDUP_REMOVED lines=30> */
[----:B------:R-:W-:Y:S01]  /*fd00*/  LOP3.LUT R32, R4, 0xffff0000, RZ, 0xc0, !PT ;  /* 0xffff000004207812 */ /* 0x000fe200078ec0ff */
[C---:B------:R-:W-:Y:S01]  /*fd10*/  IMAD.U32 R34, R6.reuse, 0x10000, RZ ;  /* 0x0001000006227824 */ /* 0x040fe200078e00ff */
[----:B------:R-:W-:Y:S02]  /*fd20*/  LOP3.LUT R36, R5, 0xffff0000, RZ, 0xc0, !PT ;  /* 0xffff000005247812 */ /* 0x000fe400078ec0ff */
[----:B------:R-:W-:Y:S02]  /*fd30*/  LOP3.LUT R35, R6, 0xffff0000, RZ, 0xc0, !PT ;  /* 0xffff000006237812 */ /* 0x000fe400078ec0ff */
[----:B--2---:R-:W-:Y:S01]  /*fd40*/  SHF.L.U32 R12, R8, 0x10, RZ ;  /* 0x00000010080c7819 */ /* 0x004fe200000006ff */
[----:B------:R-:W-:Y:S01]  /*fd50*/  IMAD.U32 R5, R10, 0x10000, RZ ;  /* 0x000100000a057824 */ /* 0x000fe200078e00ff */
[----:B------:R-:W-:Y:S01]  /*fd60*/  LOP3.LUT R7, R8, 0xffff0000, RZ, 0xc0, !PT ;  /* 0xffff000008077812 */ /* 0x000fe200078ec0ff */
[C---:B------:R-:W-:Y:S01]  /*fd70*/  IMAD.U32 R6, R9.reuse, 0x10000, RZ ;  /* 0x0001000009067824 */ /* 0x040fe200078e00ff */
[----:B------:R-:W-:Y:S01]  /*fd80*/  LOP3.LUT R8, R9, 0xffff0000, RZ, 0xc0, !PT ;  /* 0xffff000009087812 */ /* 0x000fe200078ec0ff */
[C---:B------:R-:W-:Y:S01]  /*fd90*/  IMAD.U32 R0, R11.reuse, 0x10000, RZ ;  /* 0x000100000b007824 */ /* 0x040fe200078e00ff */
[----:B------:R-:W-:Y:S01]  /*fda0*/  LOP3.LUT R4, R10, 0xffff0000, RZ, 0xc0, !PT ;  /* 0xffff00000a047812 */ /* 0x000fe200078ec0ff */
[----:B------:R-:W-:Y:S01]  /*fdb0*/  @!P1 FADD.FTZ R12, -R12, -RZ ;  /* 0x800000ff0c0c9221 */ /* 0x000fe20000010100 */
[----:B------:R-:W-:Y:S01]  /*fdc0*/  LOP3.LUT R10, R11, 0xffff0000, RZ, 0xc0, !PT ;  /* 0xffff00000b0a7812 */ /* 0x000fe200078ec0ff */
[----:B------:R-:W-:Y:S01]  /*fdd0*/  @!P1 FADD.FTZ R7, -R7, -RZ ;  /* 0x800000ff07079221 */ /* 0x000fe20000010100 */
[C---:B---3--:R-:W-:Y:S01]  /*fde0*/  SHF.L.U32 R9, R20.reuse, 0x10, RZ ;  /* 0x0000001014097819 */ /* 0x048fe200000006ff */
[C---:B------:R-:W-:Y:S01]  /*fdf0*/  IMAD.U32 R39, R21.reuse, 0x10000, RZ ;  /* 0x0001000015277824 */ /* 0x040fe200078e00ff */
[----:B------:R-:W-:Y:S01]  /*fe00*/  LOP3.LUT R11, R20, 0xffff0000, RZ, 0xc0, !PT ;  /* 0xffff0000140b7812 */ /* 0x000fe200078ec0ff */
[----:B------:R-:W-:Y:S01]  /*fe10*/  @!P1 FADD.FTZ R8, -R8, -RZ ;  /* 0x800000ff08089221 */ /* 0x000fe20000010100 */
[----:B------:R-:W-:Y:S01]  /*fe20*/  LOP3.LUT R20, R21, 0xffff0000, RZ, 0xc0, !PT ;  /* 0xffff000015147812 */ /* 0x000fe200078ec0ff */
[C---:B------:R-:W-:Y:S01]  /*fe30*/  IMAD.U32 R21, R22.reuse, 0x10000, RZ ;  /* 0x0001000016157824 */ /* 0x040fe200078e00ff */
[----:B------:R-:W-:Y:S01]  /*fe40*/  LOP3.LUT R41, R22, 0xffff0000, RZ, 0xc0, !PT ;  /* 0xffff000016297812 */ /* 0x000fe200078ec0ff */
[----:B------:R-:W-:Y:S01]  /*fe50*/  @!P1 FADD.FTZ R5, -R5, -RZ ;  /* 0x800000ff05059221 */ /* 0x000fe20000010100 */
[C---:B------:R-:W-:Y:S01]  /*fe60*/  LOP3.LUT R22, R23.reuse, 0xffff0000, RZ, 0xc0, !PT ;  /* 0xffff000017167812 */ /* 0x040fe200078ec0ff */
[----:B------:R-:W-:Y:S01]  /*fe70*/  @!P1 FADD.FTZ R6, -R6, -RZ ;  /* 0x800000ff06069221 */ /* 0x000fe20000010100 */
[----:B------:R-:W-:Y:S01]  /*fe80*/  SHF.L.U32 R43, R23, 0x10, RZ ;  /* 0x00000010172b7819 */ /* 0x000fe200000006ff */
[----:B------:R-:W-:Y:S01]  /*fe90*/  FMUL.FTZ R12, R9, R12 ;  /* 0x0000000c090c7220 */ /* 0x000fe20000410000 */
        /* <DEDUP_REMOVED lines=11> */
[----:B------:R-:W-:Y:S01]  /*ff50*/  SHF.L.U32 R17, R18, 0x10, RZ ;  /* 0x0000001012117819 */ /* 0x000fe200000006ff */
[----:B------:R-:W-:Y:S01]  /*ff60*/  FMUL.FTZ R10, R22, R10 ;  /* 0x0000000a160a7220 */ /* 0x000fe20000410000 */
[----:B------:R-:W-:Y:S01]  /*ff70*/  LOP3.LUT R21, R18, 0xffff0000, RZ, 0xc0, !PT ;  /* 0xffff000012157812 */ /* 0x000fe200078ec0ff */
[----:B------:R-:W-:Y:S01]  /*ff80*/  FMUL.FTZ R4, R41, R4 ;  /* 0x0000000429047220 */ /* 0x000fe20000410000 */
[----:B------:R-:W-:Y:S01]  /*ff90*/  LOP3.LUT R18, R19, 0xffff0000, RZ, 0xc0, !PT ;  /* 0xffff000013127812 */ /* 0x000fe200078ec0ff */
        /* <DEDUP_REMOVED lines=20> */
.L_x_6463:
[----:B------:R-:W-:Y:S05]  /*100e0*/  BSYNC.RECONVERGENT B0 ;  /* 0x0000000000007941 */ /* 0x000fea0003800200 */
.L_x_6462:
[----:B-----5:R2:W-:Y:S02]  /*100f0*/  STS.128 [R229+0x800], R4 ;  /* 0x00080004e5007388 */ /* 0x0205e40000000c00 */
.L_x_6461:
[----:B------:R-:W-:Y:S05]  /*10100*/  BSYNC.RECONVERGENT B1 ;  /* 0x0000000000017941 */ /* 0x000fea0003800200 */
.L_x_6460:
        /* <DEDUP_REMOVED lines=14> */
[----:B------:R-:W-:-:S04]  /*101f0*/  SHF.R.S32.HI R10, RZ, 0x1f, R10 ;  /* 0x0000001fff0a7819 */ /* 0x000fc8000001140a */
[----:B------:R-:W-:Y:S01]  /*10200*/  IADD3.X R10, PT, PT, R11, R46, R10, P2, P0 ;  /* 0x0000002e0b0a7210 */ /* 0x000fe200017e040a */
[----:B------:R-:W-:-:S03]  /*10210*/  IMAD.SHL.U32 R11, R0, 0x2, RZ ;  /* 0x00000002000b7824 */ /* 0x000fc600078e00ff */
[----:B------:R-:W-:Y:S02]  /*10220*/  SHF.L.U64.HI R10, R0, 0x1, R10 ;  /* 0x00000001000a7819 */ /* 0x000fe4000001020a */
[----:B------:R-:W-:-:S05]  /*10230*/  IADD3 R20, P0, PT, R26, R11, RZ ;  /* 0x0000000b1a147210 */ /* 0x000fca0007f1e0ff */
[----:B------:R-:W-:Y:S01]  /*10240*/  IMAD.X R21, R27, 0x1, R10, P0 ;  /* 0x000000011b157824 */ /* 0x000fe200000e060a */
[----:B------:R-:W-:-:S04]  /*10250*/  LEA R16, P0, R24, R8, 0x1 ;  /* 0x0000000818107211 */ /* 0x000fc800078008ff */
[----:B------:R-:W-:Y:S01]  /*10260*/  LEA.HI.X R17, R24, R9, R25, 0x1, P0 ;  /* 0x0000000918117211 */ /* 0x000fe200000f0c19 */
[----:B------:R-:W2:Y:S01]  /*10270*/  LD.E.128 R20, desc[UR4][R20.64] ;  /* 0x0000000414147980 */ /* 0x000ea2000c101d00 */
[----:B-1----:R-:W-:-:S04]  /*10280*/  IADD3 R8, P0, PT, R28, R11, RZ ;  /* 0x0000000b1c087210 */ /* 0x002fc80007f1e0ff */
        /* <DEDUP_REMOVED lines=16> */
[----:B------:R-:W-:Y:S01]  /*10390*/  IMAD.U32 R0, R23, 0x10000, RZ ;  /* 0x0001000017007824 */ /* 0x000fe200078e00ff */
[----:B------:R-:W-:Y:S01]  /*103a0*/  LOP3.LUT R4, R22, 0xffff0000, RZ, 0xc0, !PT ;  /* 0xffff000016047812 */ /* 0x000fe200078ec0ff */
[----:B---3--:R-:W-:Y:S01]  /*103b0*/  IMAD.U32 R41, R17, 0x10000, RZ ;  /* 0x0001000011297824 */ /* 0x008fe200078e00ff */
[----:B------:R-:W-:Y:S01]  /*103c0*/  LOP3.LUT R22, R23, 0xffff0000, RZ, 0xc0, !PT ;  /* 0xffff000017167812 */ /* 0x000fe200078ec0ff */
[----:B------:R-:W-:Y:S01]  /*103d0*/  @!P1 FADD.FTZ R20, -R20, -RZ ;  /* 0x800000ff14149221 */ /* 0x000fe20000010100 */
[C---:B------:R-:W-:Y:S01]  /*103e0*/  SHF.L.U32 R21, R16.reuse, 0x10, RZ ;  /* 0x0000001010157819 */ /* 0x040fe200000006ff */
[----:B------:R-:W-:Y:S01]  /*103f0*/  @!P1 FADD.FTZ R5, -R5, -RZ ;  /* 0x800000ff05059221 */ /* 0x000fe20000010100 */
        /* <DEDUP_REMOVED lines=9> */
[----:B------:R-:W-:Y:S01]  /*10490*/  @!P1 FADD.FTZ R6, -R6, -RZ ;  /* 0x800000ff06069221 */ /* 0x000fe20000010100 */
[----:B------:R-:W-:Y:S01]  /*104a0*/  FMUL.FTZ R20, R16, R20 ;  /* 0x0000001410147220 */ /* 0x000fe20000410000 */
[----:B------:R-:W-:Y:S01]  /*104b0*/  @!P1 FADD.FTZ R4, -R4, -RZ ;  /* 0x800000ff04049221 */ /* 0x000fe20000010100 */
[----:B------:R-:W-:Y:S01]  /*104c0*/  @!P1 FADD.FTZ R0, -R0, -RZ ;  /* 0x800000ff00009221 */ /* 0x000fe20000010100 */
[----:B------:R-:W-:Y:S01]  /*104d0*/  FMUL.FTZ R5, R17, R5 ;  /* 0x0000000511057220 */ /* 0x000fe20000410000 */
[----:B------:R-:W-:Y:S01]  /*104e0*/  FMUL.FTZ R7, R23, R7 ;  /* 0x0000000717077220 */ /* 0x000fe20000410000 */
[C---:B----4-:R-:W-:Y:S01]  /*104f0*/  IMAD.U32 R16, R8.reuse, 0x10000, RZ ;  /* 0x0001000008107824 */ /* 0x050fe200078e00ff */
[----:B------:R-:W-:Y:S01]  /*10500*/  LOP3.LUT R17, R8, 0xffff0000, RZ, 0xc0, !PT ;  /* 0xffff000008117812 */ /* 0x000fe200078ec0ff */
[----:B------:R-:W-:Y:S01]  /*10510*/  FMUL.FTZ R12, R21, R12 ;  /* 0x0000000c150c7220 */ /* 0x000fe20000410000 */
[----:B------:R-:W-:Y:S01]  /*10520*/  FMUL.FTZ R22, R18, R22 ;  /* 0x0000001612167220 */ /* 0x000fe20000410000 */
[----:B------:R-:W-:Y:S01]  /*10530*/  LOP3.LUT R8, R9, 0xffff0000, RZ, 0xc0, !PT ;  /* 0xffff000009087812 */ /* 0x000fe200078ec0ff */
[----:B------:R-:W-:-:S02]  /*10540*/  IMAD.U32 R23, R11, 0x10000, RZ ;  /* 0x000100000b177824 */ /* 0x000fc400078e00ff */
[----:B------:R-:W-:Y:S01]  /*10550*/  FMUL.FTZ R6, R41, R6 ;  /* 0x0000000629067220 */ /* 0x000fe20000410000 */
[----:B------:R-:W-:Y:S01]  /*10560*/  IMAD.U32 R19, R9, 0x10000, RZ ;  /* 0x0001000009137824 */ /* 0x000fe200078e00ff */
[C---:B------:R-:W-:Y:S01]  /*10570*/  SHF.L.U32 R18, R10.reuse, 0x10, RZ ;  /* 0x000000100a127819 */ /* 0x040fe200000006ff */
[----:B------:R-:W-:Y:S01]  /*10580*/  FMUL.FTZ R4, R43, R4 ;  /* 0x000000042b047220 */ /* 0x000fe20000410000 */
[----:B------:R-:W-:Y:S01]  /*10590*/  LOP3.LUT R21, R10, 0xffff0000, RZ, 0xc0, !PT ;  /* 0xffff00000a157812 */ /* 0x000fe200078ec0ff */
        /* <DEDUP_REMOVED lines=20> */
.L_x_6467:
[----:B------:R-:W-:Y:S05]  /*106e0*/  BSYNC.RECONVERGENT B0 ;  /* 0x0000000000007941 */ /* 0x000fea0003800200 */
.L_x_6466:
[----:B-----5:R3:W-:Y:S02]  /*106f0*/  STS.128 [R229+0x1000], R4 ;  /* 0x00100004e5007388 */ /* 0x0207e40000000c00 */
.L_x_6465:
[----:B------:R-:W-:Y:S05]  /*10700*/  BSYNC.RECONVERGENT B1 ;  /* 0x0000000000017941 */ /* 0x000fea0003800200 */
.L_x_6464:
        /* <DEDUP_REMOVED lines=36> */
[----:B------:R-:W-:Y:S02]  /*10950*/  LOP3.LUT R29, R7, 0xffff0000, RZ, 0xc0, !PT ;  /* 0xffff0000071d7812 */ /* 0x000fe400078ec0ff */
[C---:B--2---:R-:W-:Y:S01]  /*10960*/  SHF.L.U32 R7, R20.reuse, 0x10, RZ ;  /* 0x0000001014077819 */ /* 0x044fe200000006ff */
[----:B------:R-:W-:Y:S01]  /*10970*/  IMAD.U32 R32, R21, 0x10000, RZ ;  /* 0x0001000015207824 */ /* 0x000fe200078e00ff */
[----:B------:R-:W-:-:S02]  /*10980*/  LOP3.LUT R31, R20, 0xffff0000, RZ, 0xc0, !PT ;  /* 0xffff0000141f7812 */ /* 0x000fc400078ec0ff */
[----:B------:R-:W-:Y:S01]  /*10990*/  LOP3.LUT R20, R21, 0xffff0000, RZ, 0xc0, !PT ;  /* 0xffff000015147812 */ /* 0x000fe200078ec0ff */
[C---:B------:R-:W-:Y:S01]  /*109a0*/  IMAD.U32 R21, R22.reuse, 0x10000, RZ ;  /* 0x0001000016157824 */ /* 0x040fe200078e00ff */
[----:B------:R-:W-:Y:S01]  /*109b0*/  LOP3.LUT R33, R22, 0xffff0000, RZ, 0xc0, !PT ;  /* 0xffff000016217812 */ /* 0x000fe200078ec0ff */
[C---:B---3--:R-:W-:Y:S01]  /*109c0*/  IMAD.U32 R6, R8.reuse, 0x10000, RZ ;  /* 0x0001000008067824 */ /* 0x048fe200078e00ff */
[----:B------:R-:W-:Y:S01]  /*109d0*/  LOP3.LUT R5, R8, 0xffff0000, RZ, 0xc0, !PT ;  /* 0xffff000008057812 */ /* 0x000fe200078ec0ff */
[C---:B------:R-:W-:Y:S01]  /*109e0*/  IMAD.U32 R4, R9.reuse, 0x10000, RZ ;  /* 0x0001000009047824 */ /* 0x040fe200078e00ff */
[----:B------:R-:W-:Y:S01]  /*109f0*/  LOP3.LUT R8, R9, 0xffff0000, RZ, 0xc0, !PT ;  /* 0xffff000009087812 */ /* 0x000fe200078ec0ff */
[----:B------:R-:W-:Y:S01]  /*10a00*/  @!P1 FADD.FTZ R6, -R6, -RZ ;  /* 0x800000ff06069221 */ /* 0x000fe20000010100 */
[C---:B------:R-:W-:Y:S01]  /*10a10*/  SHF.L.U32 R3, R10.reuse, 0x10, RZ ;  /* 0x000000100a037819 */ /* 0x040fe200000006ff */
[C---:B------:R-:W-:Y:S01]  /*10a20*/  IMAD.U32 R0, R11.reuse, 0x10000, RZ ;  /* 0x000100000b007824 */ /* 0x040fe200078e00ff */
[----:B------:R-:W-:Y:S01]  /*10a30*/  LOP3.LUT R2, R10, 0xffff0000, RZ, 0xc0, !PT ;  /* 0xffff00000a027812 */ /* 0x000fe200078ec0ff */
[----:B------:R-:W-:Y:S01]  /*10a40*/  @!P1 FADD.FTZ R8, -R8, -RZ ;  /* 0x800000ff08089221 */ /* 0x000fe20000010100 */
[----:B------:R-:W-:Y:S01]  /*10a50*/  LOP3.LUT R10, R11, 0xffff0000, RZ, 0xc0, !PT ;  /* 0xffff00000b0a7812 */ /* 0x000fe200078ec0ff */
[----:B------:R-:W-:Y:S01]  /*10a60*/  @!P1 FADD.FTZ R5, -R5, -RZ ;  /* 0x800000ff05059221 */ /* 0x000fe20000010100 */
[----:B------:R-:W-:Y:S01]  /*10a70*/  @!P1 FADD.FTZ R4, -R4, -RZ ;  /* 0x800000ff04049221 */ /* 0x000fe20000010100 */
[----:B------:R-:W-:Y:S01]  /*10a80*/  @!P1 FADD.FTZ R3, -R3, -RZ ;  /* 0x800000ff03039221 */ /* 0x000fe20000010100 */
[----:B------:R-:W-:Y:S01]  /*10a90*/  SHF.L.U32 R34, R23, 0x10, RZ ;  /* 0x0000001017227819 */ /* 0x000fe200000006ff */
[----:B------:R-:W-:Y:S01]  /*10aa0*/  FMUL.FTZ R6, R7, R6 ;  /* 0x0000000607067220 */ /* 0x000fe20000410000 */
[----:B------:R-:W-:Y:S01]  /*10ab0*/  LOP3.LUT R22, R23, 0xffff0000, RZ, 0xc0, !PT ;  /* 0xffff000017167812 */ /* 0x000fe200078ec0ff */
[----:B------:R-:W-:Y:S01]  /*10ac0*/  FMUL.FTZ R8, R20, R8 ;  /* 0x0000000814087220 */ /* 0x000fe20000410000 */
[----:B------:R-:W-:Y:S01]  /*10ad0*/  @!P1 FADD.FTZ R2, -R2, -RZ ;  /* 0x800000ff02029221 */ /* 0x000fe20000010100 */
[----:B------:R-:W-:Y:S01]  /*10ae0*/  @!P1 FADD.FTZ R0, -R0, -RZ ;  /* 0x800000ff00009221 */ /* 0x000fe20000010100 */
[----:B------:R-:W-:Y:S01]  /*10af0*/  @!P1 FADD.FTZ R10, -R10, -RZ ;  /* 0x800000ff0a0a9221 */ /* 0x000fe20000010100 */
[C---:B----4-:R-:W-:Y:S01]  /*10b00*/  IMAD.U32 R9, R16.reuse, 0x10000, RZ ;  /* 0x0001000010097824 */ /* 0x050fe200078e00ff */
        /* <DEDUP_REMOVED lines=31> */
.L_x_6469:
[----:B------:R-:W-:Y:S05]  /*10d00*/  BSYNC.RECONVERGENT B0 ;  /* 0x0000000000007941 */ /* 0x000fea0003800200 */
.L_x_6468:
[----:B-----5:R1:W-:Y:S02]  /*10d10*/  STS.128 [R229+0x1800], R4 ;  /* 0x00180004e5007388 */ /* 0x0203e40000000c00 */
.L_x_6440:
[----:B------:R-:W-:Y:S05]  /*10d20*/  BSYNC.RECONVERGENT B2 ;  /* 0x0000000000027941 */ /* 0x000fea0003800200 */
.L_x_6436:
[----:B------:R-:W5:Y:S04]  /*10d30*/  LDL R0, [R1+0x40] ;  /* 0x0000400001007983 */ /* 0x000f680000100800 */
[----:B-1234-:R-:W2:Y:S04]  /*10d40*/  LDL R6, [R1+0x3c] ;  /* 0x00003c0001067983 */ /* 0x01eea80000100800 */
[----:B------:R-:W3:Y:S04]  /*10d50*/  LDL R34, [R1+0x48] ;  /* 0x0000480001227983 */ /* 0x000ee80000100800 */
[----:B------:R-:W4:Y:S01]  /*10d60*/  LDL R35, [R1+0x44] ;  /* 0x0000440001237983 */ /* 0x000f220000100800 */
[----:B------:R-:W-:-:S05]  /*10d70*/  IMAD.IADD R20, R228, 0x1, -R112 ;  /* 0x00000001e4147824 */ /* 0x000fca00078e0a70 */
[CC--:B------:R-:W-:Y:S02]  /*10d80*/  ISETP.GE.AND P4, PT, R72.reuse, R20.reuse, PT ;  /* 0x000000144800720c */ /* 0x0c0fe40003f86270 */
[-C--:B------:R-:W-:Y:S02]  /*10d90*/  ISETP.GE.AND P0, PT, R39, R20.reuse, PT ;  /* 0x000000142700720c */ /* 0x080fe40003f06270 */
[----:B------:R-:W-:Y:S01]  /*10da0*/  P2R R16, PR, RZ, 0x10 ;  /* 0x00000010ff107803 */ /* 0x000fe20000000000 */
[----:B------:R-:W-:Y:S01]  /*10db0*/  VIADD R27, R72, 0x40 ;  /* 0x00000040481b7836 */ /* 0x000fe20000000000 */
[----:B------:R-:W-:-:S04]  /*10dc0*/  ISETP.GE.AND P2, PT, R47, R20, PT ;  /* 0x000000142f00720c */ /* 0x000fc80003f46270 */
[----:B------:R-:W-:Y:S01]  /*10dd0*/  ISETP.GE.AND P3, PT, R27, R20, PT ;  /* 0x000000141b00720c */ /* 0x000fe20003f66270 */
[C---:B------:R-:W-:Y:S01]  /*10de0*/  VIADD R31, R72.reuse, 0x70 ;  /* 0x00000070481f7836 */ /* 0x040fe20000000000 */
[C---:B------:R-:W-:Y:S01]  /*10df0*/  LOP3.LUT R32, R72.reuse, 0x80, RZ, 0xfc, !PT ;  /* 0x0000008048207812 */ /* 0x040fe200078efcff */
[C---:B------:R-:W-:Y:S02]  /*10e00*/  VIADD R29, R72.reuse, 0x60 ;  /* 0x00000060481d7836 */ /* 0x040fe40000000000 */
[C---:B------:R-:W-:Y:S02]  /*10e10*/  VIADD R28, R72.reuse, 0x50 ;  /* 0x00000050481c7836 */ /* 0x040fe40000000000 */
[C---:B------:R-:W-:Y:S02]  /*10e20*/  VIADD R33, R72.reuse, 0x90 ;  /* 0x0000009048217836 */ /* 0x040fe40000000000 */
[----:B------:R-:W-:-:S03]  /*10e30*/  VIADD R23, R72, 0xa0 ;  /* 0x000000a048177836 */ /* 0x000fc60000000000 */
[----:B------:R-:W-:Y:S01]  /*10e40*/  ISETP.GE.AND P6, PT, R33, R20, PT ;  /* 0x000000142100720c */ /* 0x000fe20003fc6270 */
[C---:B------:R-:W-:Y:S02]  /*10e50*/  VIADD R22, R72.reuse, 0xb0 ;  /* 0x000000b048167836 */ /* 0x040fe40000000000 */
[C---:B------:R-:W-:Y:S02]  /*10e60*/  VIADD R24, R72.reuse, 0xc0 ;  /* 0x000000c048187836 */ /* 0x040fe40000000000 */
[C---:B------:R-:W-:Y:S02]  /*10e70*/  VIADD R25, R72.reuse, 0xd0 ;  /* 0x000000d048197836 */ /* 0x040fe40000000000 */
[C---:B------:R-:W-:Y:S02]  /*10e80*/  VIADD R26, R72.reuse, 0xe0 ;  /* 0x000000e0481a7836 */ /* 0x040fe40000000000 */
[----:B------:R-:W-:Y:S02]  /*10e90*/  VIADD R72, R72, 0xf0 ;  /* 0x000000f048487836 */ /* 0x000fe40000000000 */
[C---:B------:R-:W-:Y:S01]  /*10ea0*/  IMAD.SHL.U32 R208, R209.reuse, 0x40, RZ ;  /* 0x00000040d1d07824 */ /* 0x040fe200078e00ff */
[----:B------:R-:W-:Y:S01]  /*10eb0*/  SHF.R.U32.HI R223, RZ, 0x1, R209 ;  /* 0x00000001ffdf7819 */ /* 0x000fe200000116d1 */
[----:B------:R-:W-:-:S05]  /*10ec0*/  IMAD.SHL.U32 R224, R209, 0x20, RZ ;  /* 0x00000020d1e07824 */ /* 0x000fca00078e00ff */
[----:B------:R-:W-:Y:S01]  /*10ed0*/  LOP3.LUT R224, R224, 0x7c00, RZ, 0xc0, !PT ;  /* 0x00007c00e0e07812 */ /* 0x000fe200078ec0ff */
[----:B------:R-:W-:Y:S02]  /*10ee0*/  IMAD.MOV.U32 R252, RZ, RZ, 0x20 ;  /* 0x00000020fffc7424 */ /* 0x000fe400078e00ff */
[----:B------:R-:W-:Y:S01]  /*10ef0*/  IMAD.MOV.U32 R43, RZ, RZ, 0x40 ;  /* 0x00000040ff2b7424 */ /* 0x000fe200078e00ff */
[----:B-----5:R-:W-:-:S04]  /*10f00*/  LEA R2, P1, R75, R0, 0x1 ;  /* 0x000000004b027211 */ /* 0x020fc800078208ff */
[----:B--2---:R-:W-:Y:S01]  /*10f10*/  LEA.HI.X R3, R75, R6, R87, 0x1, P1 ;  /* 0x000000064b037211 */ /* 0x004fe200008f0c57 */
[----:B------:R-:W-:Y:S02]  /*10f20*/  @!P4 IMAD.MOV.U32 R7, RZ, RZ, R6 ;  /* 0x000000ffff07c224 */ /* 0x000fe400078e0006 */
[----:B------:R-:W-:-:S05]  /*10f30*/  @!P4 IMAD.MOV.U32 R6, RZ, RZ, R0 ;  /* 0x000000ffff06c224 */ /* 0x000fca00078e0000 */
[----:B------:R-:W-:Y:S01]  /*10f40*/  @!PT LDS RZ, [RZ] ;  /* 0x00000000fffff984 */ /* 0x000fe20000000800 */
[----:B------:R-:W-:Y:S01]  /*10f50*/  @!PT LDS RZ, [RZ] ;  /* 0x00000000fffff984 */ /* 0x000fe20000000800 */
[----:B------:R-:W-:Y:S01]  /*10f60*/  @!PT LDS RZ, [RZ] ;  /* 0x00000000fffff984 */ /* 0x000fe20000000800 */
[----:B------:R1:W-:Y:S01]  /*10f70*/  @!P4 LDGSTS.E.BYPASS.LTC128B.128 [R229+0x2000], desc[UR4][R6.64] ;  /* 0x0200000006e5cfae */ /* 0x0003e2000b981a04 */
[----:B------:R-:W-:Y:S02]  /*10f80*/  ISETP.GE.AND P4, PT, R30, R20, PT ;  /* 0x000000141e00720c */ /* 0x000fe40003f86270 */
[C---:B------:R-:W-:Y:S01]  /*10f90*/  @!P0 LEA R4, P1, R230.reuse, R2, 0x5 ;  /* 0x00000002e6048211 */ /* 0x040fe200078228ff */
[----:B------:R-:W-:Y:S03]  /*10fa0*/  @!P2 LDGSTS.E.BYPASS.LTC128B.128 [R229+0x2800], desc[UR4][R2.64] ;  /* 0x0280000002e5afae */ /* 0x000fe6000b981a04 */
[----:B------:R-:W-:Y:S02]  /*10fb0*/  @!P0 LEA.HI.X R5, R230, R3, R231, 0x5, P1 ;  /* 0x00000003e6058211 */ /* 0x000fe400008f2ce7 */
[-C--:B------:R-:W-:Y:S02]  /*10fc0*/  ISETP.GE.AND P1, PT, R31, R20.reuse, PT ;  /* 0x000000141f00720c */ /* 0x080fe40003f26270 */
[-C--:B------:R-:W-:Y:S01]  /*10fd0*/  ISETP.GE.AND P2, PT, R29, R20.reuse, PT ;  /* 0x000000141d00720c */ /* 0x080fe20003f46270 */
[----:B------:R2:W-:Y:S01]  /*10fe0*/  @!P0 LDGSTS.E.BYPASS.LTC128B.128 [R229+0x3000], desc[UR4][R4.64] ;  /* 0x0300000004e58fae */ /* 0x0005e2000b981a04 */
[----:B------:R-:W-:Y:S01]  /*10ff0*/  ISETP.GE.AND P0, PT, R32, R20, PT ;  /* 0x000000142000720c */ /* 0x000fe20003f06270 */
[----:B------:R-:W-:Y:S01]  /*11000*/  @!P3 IMAD R0, R231, 0x60, RZ ;  /* 0x00000060e700b824 */ /* 0x000fe200078e02ff */
[----:B-1----:R-:W-:-:S04]  /*11010*/  @!P4 LEA R6, P5, R230, R2, 0x6 ;  /* 0x00000002e606c211 */ /* 0x002fc800078a30ff */
[----:B------:R-:W-:-:S05]  /*11020*/  @!P4 LEA.HI.X R7, R230, R3, R231, 0x6, P5 ;  /* 0x00000003e607c211 */ /* 0x000fca00028f34e7 */
[----:B------:R1:W-:Y:S01]  /*11030*/  @!P4 LDGSTS.E.BYPASS.LTC128B.128 [R229+0x3800], desc[UR4][R6.64] ;  /* 0x0380000006e5cfae */ /* 0x0003e2000b981a04 */
[----:B------:R-:W-:Y:S01]  /*11040*/  ISETP.GE.AND P4, PT, R28, R20, PT ;  /* 0x000000141c00720c */ /* 0x000fe20003f86270 */
[----:B--2---:R-:W-:Y:S02]  /*11050*/  @!P3 IMAD.MOV.U32 R4, RZ, RZ, R2 ;  /* 0x000000ffff04b224 */ /* 0x004fe400078e0002 */
[----:B------:R-:W-:Y:S02]  /*11060*/  @!P3 IMAD.MOV.U32 R5, RZ, RZ, R3 ;  /* 0x000000ffff05b224 */ /* 0x000fe400078e0003 */
[----:B------:R-:W-:-:S04]  /*11070*/  @!P3 IMAD.WIDE.U32 R4, R230, 0x60, R4 ;  /* 0x00000060e604b825 */ /* 0x000fc800078e0004 */
[----:B------:R-:W-:Y:S02]  /*11080*/  @!P3 IMAD.IADD R5, R0, 0x1, R5 ;  /* 0x000000010005b824 */ /* 0x000fe400078e0205 */
[--C-:B------:R-:W-:Y:S02]  /*11090*/  @!P2 IMAD.MOV.U32 R8, RZ, RZ, R2.reuse ;  /* 0x000000ffff08a224 */ /* 0x100fe400078e0002 */
[--C-:B------:R-:W-:Y:S01]  /*110a0*/  @!P2 IMAD.MOV.U32 R9, RZ, RZ, R3.reuse ;  /* 0x000000ffff09a224 */ /* 0x100fe200078e0003 */
[----:B------:R2:W-:Y:S01]  /*110b0*/  @!P3 LDGSTS.E.BYPASS.LTC128B.128 [R229+0x4000], desc[UR4][R4.64] ;  /* 0x0400000004e5bfae */ /* 0x0005e2000b981a04 */
[----:B------:R-:W-:Y:S02]  /*110c0*/  @!P0 IMAD.MOV.U32 R10, RZ, RZ, R2 ;  /* 0x000000ffff0a8224 */ /* 0x000fe400078e0002 */
[----:B------:R-:W-:Y:S01]  /*110d0*/  @!P0 IMAD.MOV.U32 R11, RZ, RZ, R3 ;  /* 0x000000ffff0b8224 */ /* 0x000fe200078e0003 */
[----:B------:R-:W-:Y:S01]  /*110e0*/  @!P4 LEA R12, P3, R230, R2, 0x7 ;  /* 0x00000002e60cc211 */ /* 0x000fe200078638ff */
[----:B------:R-:W-:-:S02]  /*110f0*/  @!P1 IMAD R13, R231, 0xc0, RZ ;  /* 0x000000c0e70d9824 */ /* 0x000fc400078e02ff */
[----:B-1----:R-:W-:Y:S02]  /*11100*/  @!P1 IMAD.MOV.U32 R6, RZ, RZ, R2 ;  /* 0x000000ffff069224 */ /* 0x002fe400078e0002 */
[----:B------:R-:W-:Y:S01]  /*11110*/  @!P1 IMAD.MOV.U32 R7, RZ, RZ, R3 ;  /* 0x000000ffff079224 */ /* 0x000fe200078e0003 */
[----:B------:R-:W-:Y:S01]  /*11120*/  ISETP.GE.AND P5, PT, R23, R20, PT ;  /* 0x000000141700720c */ /* 0x000fe20003fa6270 */
[----:B------:R-:W-:Y:S02]  /*11130*/  @!P2 IMAD R0, R231, 0xa0, RZ ;  /* 0x000000a0e700a824 */ /* 0x000fe400078e02ff */
[----:B------:R-:W-:-:S04]  /*11140*/  @!P1 IMAD.WIDE.U32 R6, R230, 0xc0, R6 ;  /* 0x000000c0e6069825 */ /* 0x000fc800078e0006 */
[----:B------:R-:W-:-:S04]  /*11150*/  @!P2 IMAD.WIDE.U32 R8, R230, 0xa0, R8 ;  /* 0x000000a0e608a825 */ /* 0x000fc800078e0008 */
[----:B------:R-:W-:-:S04]  /*11160*/  @!P0 IMAD.WIDE.U32 R10, R230, 0xe0, R10 ;  /* 0x000000e0e60a8825 */ /* 0x000fc800078e000a */
[----:B------:R-:W-:Y:S02]  /*11170*/  @!P0 IMAD R15, R231, 0xe0, RZ ;  /* 0x000000e0e70f8824 */ /* 0x000fe400078e02ff */
[----:B------:R-:W-:Y:S01]  /*11180*/  @!P1 IMAD.IADD R7, R13, 0x1, R7 ;  /* 0x000000010d079824 */ /* 0x000fe200078e0207 */
[----:B------:R-:W-:Y:S01]  /*11190*/  @!P4 LEA.HI.X R13, R230, R3, R231, 0x7, P3 ;  /* 0x00000003e60dc211 */ /* 0x000fe200018f3ce7 */
[----:B------:R-:W-:Y:S02]  /*111a0*/  @!P2 IMAD.IADD R9, R0, 0x1, R9 ;  /* 0x000000010009a824 */ /* 0x000fe400078e0209 */
[----:B--2---:R-:W-:Y:S01]  /*111b0*/  @!P0 IMAD.MOV.U32 R4, RZ, RZ, R10 ;  /* 0x000000ffff048224 */ /* 0x004fe200078e000a */
[----:B------:R-:W-:Y:S01]  /*111c0*/  @!P6 LEA R10, P3, R230, R2, 0x8 ;  /* 0x00000002e60ae211 */ /* 0x000fe200078640ff */
[----:B------:R-:W-:Y:S01]  /*111d0*/  @!P0 IMAD.IADD R5, R15, 0x1, R11 ;  /* 0x000000010f058824 */ /* 0x000fe200078e020b */
[----:B------:R-:W-:Y:S01]  /*111e0*/  @!P4 LDGSTS.E.BYPASS.LTC128B.128 [R229+0x4800], desc[UR4][R12.64] ;  /* 0x048000000ce5cfae */ /* 0x000fe2000b981a04 */
[----:B------:R-:W-:-:S02]  /*111f0*/  ISETP.GE.AND P4, PT, R22, R20, PT ;  /* 0x000000141600720c */ /* 0x000fc40003f86270 */
[----:B------:R-:W-:Y:S01]  /*11200*/  @!P6 LEA.HI.X R11, R230, R3, R231, 0x8, P3 ;  /* 0x00000003e60be211 */ /* 0x000fe200018f44e7 */
[----:B------:R-:W-:Y:S01]  /*11210*/  @!P2 LDGSTS.E.BYPASS.LTC128B.128 [R229+0x5000], desc[UR4][R8.64] ;  /* 0x0500000008e5afae */ /* 0x000fe2000b981a04 */
[----:B------:R-:W-:-:S03]  /*11220*/  ISETP.GE.AND P2, PT, R25, R20, PT ;  /* 0x000000141900720c */ /* 0x000fc60003f46270 */
[----:B------:R-:W-:Y:S01]  /*11230*/  @!P1 LDGSTS.E.BYPASS.LTC128B.128 [R229+0x5800], desc[UR4][R6.64] ;  /* 0x0580000006e59fae */ /* 0x000fe2000b981a04 */
[----:B------:R-:W-:-:S03]  /*11240*/  ISETP.GE.AND P1, PT, R26, R20, PT ;  /* 0x000000141a00720c */ /* 0x000fc60003f26270 */
[----:B------:R1:W-:Y:S01]  /*11250*/  @!P0 LDGSTS.E.BYPASS.LTC128B.128 [R229+0x6000], desc[UR4][R4.64] ;  /* 0x0600000004e58fae */ /* 0x0003e2000b981a04 */
[-C--:B------:R-:W-:Y:S02]  /*11260*/  ISETP.GE.AND P0, PT, R72, R20.reuse, PT ;  /* 0x000000144800720c */ /* 0x080fe40003f06270 */
[----:B------:R-:W-:Y:S01]  /*11270*/  ISETP.GE.AND P3, PT, R24, R20, PT ;  /* 0x000000141800720c */ /* 0x000fe20003f66270 */
[----:B------:R2:W-:Y:S01]  /*11280*/  @!P6 LDGSTS.E.BYPASS.LTC128B.128 [R229+0x6800], desc[UR4][R10.64] ;  /* 0x068000000ae5efae */ /* 0x0005e2000b981a04 */
[----:B------:R-:W-:Y:S01]  /*11290*/  ISETP.NE.AND P6, PT, R16, RZ, PT ;  /* 0x000000ff1000720c */ /* 0x000fe20003fc5270 */
[C---:B------:R-:W-:Y:S02]  /*112a0*/  @!P5 IMAD R16, R231.reuse, 0x120, RZ ;  /* 0x00000120e710d824 */ /* 0x040fe400078e02ff */
[----:B------:R-:W-:Y:S02]  /*112b0*/  @!P2 IMAD R0, R231, 0x180, RZ ;  /* 0x00000180e700a824 */ /* 0x000fe400078e02ff */
[----:B-1----:R-:W-:-:S02]  /*112c0*/  @!P5 IMAD.MOV.U32 R4, RZ, RZ, R2 ;  /* 0x000000ffff04d224 */ /* 0x002fc400078e0002 */
[----:B------:R-:W-:Y:S02]  /*112d0*/  @!P5 IMAD.MOV.U32 R5, RZ, RZ, R3 ;  /* 0x000000ffff05d224 */ /* 0x000fe400078e0003 */
[----:B------:R-:W-:-:S04]  /*112e0*/  @!P5 IMAD.WIDE.U32 R4, R230, 0x120, R4 ;  /* 0x00000120e604d825 */ /* 0x000fc800078e0004 */
[----:B------:R-:W-:Y:S02]  /*112f0*/  @!P5 IMAD.IADD R17, R16, 0x1, R5 ;  /* 0x000000011011d824 */ /* 0x000fe400078e0205 */
[----:B------:R-:W-:Y:S02]  /*11300*/  @!P5 IMAD.MOV.U32 R16, RZ, RZ, R4 ;  /* 0x000000ffff10d224 */ /* 0x000fe400078e0004 */
[--C-:B------:R-:W-:Y:S02]  /*11310*/  @!P4 IMAD.MOV.U32 R4, RZ, RZ, R2.reuse ;  /* 0x000000ffff04c224 */ /* 0x100fe400078e0002 */
[--C-:B------:R-:W-:Y:S01]  /*11320*/  @!P4 IMAD.MOV.U32 R5, RZ, RZ, R3.reuse ;  /* 0x000000ffff05c224 */ /* 0x100fe200078e0003 */
[----:B------:R-:W-:Y:S01]  /*11330*/  @!P5 LDGSTS.E.BYPASS.LTC128B.128 [R229+0x7000], desc[UR4][R16.64] ;  /* 0x0700000010e5dfae */ /* 0x000fe2000b981a04 */
[----:B------:R-:W-:Y:S02]  /*11340*/  @!P2 IMAD.MOV.U32 R6, RZ, RZ, R2 ;  /* 0x000000ffff06a224 */ /* 0x000fe400078e0002 */
[----:B------:R-:W-:-:S02]  /*11350*/  @!P2 IMAD.MOV.U32 R7, RZ, RZ, R3 ;  /* 0x000000ffff07a224 */ /* 0x000fc400078e0003 */
[--C-:B------:R-:W-:Y:S02]  /*11360*/  @!P1 IMAD.MOV.U32 R12, RZ, RZ, R2.reuse ;  /* 0x000000ffff0c9224 */ /* 0x100fe400078e0002 */
[--C-:B------:R-:W-:Y:S02]  /*11370*/  @!P1 IMAD.MOV.U32 R13, RZ, RZ, R3.reuse ;  /* 0x000000ffff0d9224 */ /* 0x100fe400078e0003 */
[----:B------:R-:W-:Y:S02]  /*11380*/  @!P0 IMAD.MOV.U32 R18, RZ, RZ, R2 ;  /* 0x000000ffff128224 */ /* 0x000fe400078e0002 */
[----:B------:R-:W-:Y:S02]  /*11390*/  @!P0 IMAD.MOV.U32 R19, RZ, RZ, R3 ;  /* 0x000000ffff138224 */ /* 0x000fe400078e0003 */
[----:B--2---:R-:W-:Y:S02]  /*113a0*/  @!P4 IMAD R10, R231, 0x140, RZ ;  /* 0x00000140e70ac824 */ /* 0x004fe400078e02ff */
[----:B------:R-:W-:-:S04]  /*113b0*/  @!P4 IMAD.WIDE.U32 R4, R230, 0x140, R4 ;  /* 0x00000140e604c825 */ /* 0x000fc800078e0004 */
[----:B------:R-:W-:Y:S02]  /*113c0*/  @!P3 IMAD R8, R231, 0x160, RZ ;  /* 0x00000160e708b824 */ /* 0x000fe400078e02ff */
[----:B------:R-:W-:-:S04]  /*113d0*/  @!P3 IMAD.WIDE.U32 R2, R230, 0x160, R2 ;  /* 0x00000160e602b825 */ /* 0x000fc800078e0002 */
        /* <DEDUP_REMOVED lines=19> */
[----:B------:R-:W0:Y:S04]  /*11510*/  LDGDEPBAR ;  /* 0x00000000000079af */ /* 0x000e280000000000 */
[----:B------:R-:W2:Y:S04]  /*11520*/  LD.E R40, desc[UR4][R134.64+0x184] ;  /* 0x0001840486287980 */ /* 0x000ea8000c101900 */
[----:B------:R-:W5:Y:S01]  /*11530*/  LD.E R90, desc[UR4][R134.64+0x188] ;  /* 0x00018804865a7980 */ /* 0x000f62000c101900 */
[----:B------:R-:W-:Y:S01]  /*11540*/  ISETP.GE.AND P3, PT, R47, R20, PT ;  /* 0x000000142f00720c */ /* 0x000fe20003f66270 */
[----:B------:R-:W-:-:S04]  /*11550*/  DEPBAR.LE SB0, 0x0 ;  /* 0x000080000000791a */ /* 0x000fc80000000000 */
[----:B------:R-:W-:Y:S01]  /*11560*/  BAR.SYNC.DEFER_BLOCKING 0x0 ;  /* 0x0000000000007b1d */ /* 0x000fe20000010000 */
[----:B------:R-:W-:Y:S02]  /*11570*/  ISETP.GE.AND P2, PT, R39, R20, PT ;  /* 0x000000142700720c */ /* 0x000fe40003f46270 */
[C---:B---3--:R-:W-:Y:S01]  /*11580*/  LEA R2, P0, R104.reuse, R34, 0x1 ;  /* 0x0000002268027211 */ /* 0x048fe200078008ff */
[----:B------:R-:W-:Y:S02]  /*11590*/  @!P6 IMAD.MOV.U32 R4, RZ, RZ, R34 ;  /* 0x000000ffff04e224 */ /* 0x000fe400078e0022 */
[----:B----4-:R-:W-:Y:S01]  /*115a0*/  @!P6 IMAD.MOV.U32 R5, RZ, RZ, R35 ;  /* 0x000000ffff05e224 */ /* 0x010fe200078e0023 */
        /* <DEDUP_REMOVED lines=18> */
[----:B------:R-:W-:Y:S01]  /*116d0*/  @!P1 LEA.HI.X R7, R62, R3, R63, 0x6, P4 ;  /* 0x000000033e079211 */ /* 0x000fe200020f343f */
[----:B-1----:R-:W-:Y:S02]  /*116e0*/  @!P0 IMAD.MOV.U32 R4, RZ, RZ, R2 ;  /* 0x000000ffff048224 */ /* 0x002fe400078e0002 */
[----:B------:R-:W-:Y:S01]  /*116f0*/  @!P0 IMAD.MOV.U32 R5, RZ, RZ, R3 ;  /* 0x000000ffff058224 */ /* 0x000fe200078e0003 */
[----:B------:R-:W-:Y:S01]  /*11700*/  @P2 STS.128 [R229+0xb000], RZ ;  /* 0x00b000ffe5002388 */ /* 0x000fe20000000c00 */
[----:B------:R-:W-:-:S02]  /*11710*/  @!P0 IMAD R0, R63, 0x60, RZ ;  /* 0x000000603f008824 */ /* 0x000fc400078e02ff */
[----:B------:R-:W-:Y:S01]  /*11720*/  @!P0 IMAD.WIDE.U32 R4, R62, 0x60, R4 ;  /* 0x000000603e048825 */ /* 0x000fe200078e0004 */
        /* <DEDUP_REMOVED lines=15> */
[----:B------:R-:W-:Y:S01]  /*11820*/  ISETP.GE.AND P0, PT, R32, R20, PT ;  /* 0x000000142000720c */ /* 0x000fe20003f06270 */
[----:B------:R-:W-:Y:S01]  /*11830*/  @!P6 IMAD R0, R63, 0xa0, RZ ;  /* 0x000000a03f00e824 */ /* 0x000fe200078e02ff */
[----:B-1----:R-:W-:-:S04]  /*11840*/  @!P3 LEA R6, P1, R62, R2, 0x7 ;  /* 0x000000023e06b211 */ /* 0x002fc800078238ff */
[C---:B------:R-:W-:Y:S02]  /*11850*/  @!P3 LEA.HI.X R7, R62.reuse, R3, R63, 0x7, P1 ;  /* 0x000000033e07b211 */ /* 0x040fe400008f3c3f */
[----:B------:R-:W-:Y:S01]  /*11860*/  ISETP.GE.AND P1, PT, R31, R20, PT ;  /* 0x000000141f00720c */ /* 0x000fe20003f26270 */
[----:B---3--:R-:W-:Y:S02]  /*11870*/  @!P6 IMAD.MOV.U32 R4, RZ, RZ, R2 ;  /* 0x000000ffff04e224 */ /* 0x008fe400078e0002 */
[----:B------:R-:W-:Y:S02]  /*11880*/  @!P6 IMAD.MOV.U32 R5, RZ, RZ, R3 ;  /* 0x000000ffff05e224 */ /* 0x000fe400078e0003 */
[----:B------:R-:W-:Y:S01]  /*11890*/  @!P6 IMAD.WIDE.U32 R4, R62, 0xa0, R4 ;  /* 0x000000a03e04e825 */ /* 0x000fe200078e0004 */
[----:B------:R-:W-:Y:S03]  /*118a0*/  @P3 STS.128 [R229+0xc800], RZ ;  /* 0x00c800ffe5003388 */ /* 0x000fe60000000c00 */
[----:B------:R-:W-:Y:S01]  /*118b0*/  @!P6 IMAD.IADD R5, R0, 0x1, R5 ;  /* 0x000000010005e824 */ /* 0x000fe200078e0205 */
[----:B------:R-:W-:Y:S01]  /*118c0*/  @!PT LDS RZ, [RZ] ;  /* 0x00000000fffff984 */ /* 0x000fe20000000800 */
[----:B------:R-:W-:Y:S01]  /*118d0*/  @!PT LDS RZ, [RZ] ;  /* 0x00000000fffff984 */ /* 0x000fe20000000800 */
[----:B------:R-:W-:Y:S01]  /*118e0*/  @!PT LDS RZ, [RZ] ;  /* 0x00000000fffff984 */ /* 0x000fe20000000800 */
[----:B------:R1:W-:Y:S01]  /*118f0*/  @!P3 LDGSTS.E.BYPASS.LTC128B.128 [R229+0xc800], desc[UR4][R6.64] ;  /* 0x0c80000006e5bfae */ /* 0x0003e2000b981a04 */
[----:B------:R-:W-:-:S02]  /*11900*/  @!P0 IMAD.MOV.U32 R8, RZ, RZ, R2 ;  /* 0x000000ffff088224 */ /* 0x000fc400078e0002 */
[----:B------:R-:W-:Y:S01]  /*11910*/  @!P0 IMAD.MOV.U32 R9, RZ, RZ, R3 ;  /* 0x000000ffff098224 */ /* 0x000fe200078e0003 */
[----:B------:R-:W-:Y:S01]  /*11920*/  @P6 STS.128 [R229+0xd000], RZ ;  /* 0x00d000ffe5006388 */ /* 0x000fe20000000c00 */
[----:B------:R-:W-:-:S03]  /*11930*/  @!P1 IMAD R10, R63, 0xc0, RZ ;  /* 0x000000c03f0a9824 */ /* 0x000fc600078e02ff */
[----:B------:R-:W-:Y:S01]  /*11940*/  @!PT LDS RZ, [RZ] ;  /* 0x00000000fffff984 */ /* 0x000fe20000000800 */
[----:B------:R-:W-:Y:S01]  /*11950*/  @!PT LDS RZ, [RZ] ;  /* 0x00000000fffff984 */ /* 0x000fe20000000800 */
[----:B------:R-:W-:Y:S01]  /*11960*/  @!PT LDS RZ, [RZ] ;  /* 0x00000000fffff984 */ /* 0x000fe20000000800 */
[----:B------:R3:W-:Y:S01]  /*11970*/  @!P6 LDGSTS.E.BYPASS.LTC128B.128 [R229+0xd000], desc[UR4][R4.64] ;  /* 0x0d00000004e5efae */ /* 0x0007e2000b981a04 */
[-C--:B------:R-:W-:Y:S01]  /*11980*/  ISETP.GE.AND P6, PT, R33, R20.reuse, PT ;  /* 0x000000142100720c */ /* 0x080fe20003fc6270 */
[----:B------:R-:W-:Y:S01]  /*11990*/  @!P0 IMAD R0, R63, 0xe0, RZ ;  /* 0x000000e03f008824 */ /* 0x000fe200078e02ff */
[----:B------:R-:W-:Y:S01]  /*119a0*/  ISETP.GE.AND P5, PT, R23, R20, PT ;  /* 0x000000141700720c */ /* 0x000fe20003fa6270 */
[----:B------:R-:W-:Y:S01]  /*119b0*/  @!P0 IMAD.WIDE.U32 R8, R62, 0xe0, R8 ;  /* 0x000000e03e088825 */ /* 0x000fe200078e0008 */
[----:B------:R-:W-:Y:S03]  /*119c0*/  @P1 STS.128 [R229+0xd800], RZ ;  /* 0x00d800ffe5001388 */ /* 0x000fe60000000c00 */
[----:B-1----:R-:W-:Y:S02]  /*119d0*/  @!P1 IMAD.MOV.U32 R6, RZ, RZ, R2 ;  /* 0x000000ffff069224 */ /* 0x002fe400078e0002 */
[----:B------:R-:W-:-:S02]  /*119e0*/  @!P1 IMAD.MOV.U32 R7, RZ, RZ, R3 ;  /* 0x000000ffff079224 */ /* 0x000fc400078e0003 */
[----:B------:R-:W-:-:S04]  /*119f0*/  @!P1 IMAD.WIDE.U32 R6, R62, 0xc0, R6 ;  /* 0x000000c03e069825 */ /* 0x000fc800078e0006 */
[----:B------:R-:W-:Y:S02]  /*11a00*/  @!P1 IMAD.IADD R7, R10, 0x1, R7 ;  /* 0x000000010a079824 */ /* 0x000fe400078e0207 */
[----:B---3--:R-:W-:Y:S02]  /*11a10*/  @!P0 IMAD.IADD R5, R0, 0x1, R9 ;  /* 0x0000000100058824 */ /* 0x008fe400078e0209 */
[----:B------:R-:W-:Y:S01]  /*11a20*/  @!P0 IMAD.MOV.U32 R4, RZ, RZ, R8 ;  /* 0x000000ffff048224 */ /* 0x000fe200078e0008 */
[----:B------:R-:W-:Y:S01]  /*11a30*/  @!PT LDS RZ, [RZ] ;  /* 0x00000000fffff984 */ /* 0x000fe20000000800 */
[----:B------:R-:W-:Y:S01]  /*11a40*/  @!PT LDS RZ, [RZ] ;  /* 0x00000000fffff984 */ /* 0x000fe20000000800 */
[----:B------:R-:W-:Y:S01]  /*11a50*/  @!PT LDS RZ, [RZ] ;  /* 0x00000000fffff984 */ /* 0x000fe20000000800 */
[----:B------:R1:W-:Y:S01]  /*11a60*/  @!P1 LDGSTS.E.BYPASS.LTC128B.128 [R229+0xd800], desc[UR4][R6.64] ;  /* 0x0d80000006e59fae */ /* 0x0003e2000b981a04 */
[----:B------:R-:W-:-:S03]  /*11a70*/  ISETP.GE.AND P4, PT, R22, R20, PT ;  /* 0x000000141600720c */ /* 0x000fc60003f86270 */
[----:B------:R-:W-:Y:S04]  /*11a80*/  @P0 STS.128 [R229+0xe000], RZ ;  /* 0x00e000ffe5000388 */ /* 0x000fe80000000c00 */
[----:B------:R-:W-:Y:S01]  /*11a90*/  @!PT LDS RZ, [RZ] ;  /* 0x00000000fffff984 */ /* 0x000fe20000000800 */
[----:B------:R-:W-:Y:S01]  /*11aa0*/  @!PT LDS RZ, [RZ] ;  /* 0x00000000fffff984 */ /* 0x000fe20000000800 */
[----:B------:R-:W-:Y:S01]  /*11ab0*/  @!PT LDS RZ, [RZ] ;  /* 0x00000000fffff984 */ /* 0x000fe20000000800 */
[----:B------:R3:W-:Y:S01]  /*11ac0*/  @!P0 LDGSTS.E.BYPASS.LTC128B.128 [R229+0xe000], desc[UR4][R4.64] ;  /* 0x0e00000004e58fae */ /* 0x0007e2000b981a04 */
[----:B------:R-:W-:Y:S02]  /*11ad0*/  @!P6 LEA R18, P0, R62, R2, 0x8 ;  /* 0x000000023e12e211 */ /* 0x000fe400078040ff */
[----:B------:R-:W-:Y:S02]  /*11ae0*/  LOP3.LUT R0, R208, 0x1c0, RZ, 0xc0, !PT ;  /* 0x000001c0d0007812 */ /* 0x000fe400078ec0ff */
[----:B------:R-:W-:Y:S02]  /*11af0*/  @!P6 LEA.HI.X R19, R62, R3, R63, 0x8, P0 ;  /* 0x000000033e13e211 */ /* 0x000fe400000f443f */
[----:B------:R-:W-:-:S02]  /*11b00*/  ISETP.GE.AND P2, PT, R25, R20, PT ;  /* 0x000000141900720c */ /* 0x000fc40003f46270 */
[-C--:B------:R-:W-:Y:S02]  /*11b10*/  ISETP.GE.AND P1, PT, R26, R20.reuse, PT ;  /* 0x000000141a00720c */ /* 0x080fe40003f26270 */
[-C--:B------:R-:W-:Y:S01]  /*11b20*/  ISETP.GE.AND P0, PT, R72, R20.reuse, PT ;  /* 0x000000144800720c */ /* 0x080fe20003f06270 */
[----:B------:R-:W-:Y:S01]  /*11b30*/  @!P5 IMAD R16, R63, 0x120, RZ ;  /* 0x000001203f10d824 */ /* 0x000fe200078e02ff */
[----:B------:R-:W-:Y:S02]  /*11b40*/  ISETP.GE.AND P3, PT, R24, R20, PT ;  /* 0x000000141800720c */ /* 0x000fe40003f66270 */
[----:B------:R-:W-:Y:S02]  /*11b50*/  LOP3.LUT R0, R0, 0x8, R209, 0xf8, !PT ;  /* 0x0000000800007812 */ /* 0x000fe400078ef8d1 */
[----:B-1----:R-:W-:Y:S01]  /*11b60*/  LOP3.LUT R6, R223, 0x8, RZ, 0xc0, !PT ;  /* 0x00000008df067812 */ /* 0x002fe200078ec0ff */
[----:B---3--:R-:W-:Y:S02]  /*11b70*/  @!P5 IMAD.MOV.U32 R4, RZ, RZ, R2 ;  /* 0x000000ffff04d224 */ /* 0x008fe400078e0002 */
[----:B------:R-:W-:-:S02]  /*11b80*/  @!P5 IMAD.MOV.U32 R5, RZ, RZ, R3 ;  /* 0x000000ffff05d224 */ /* 0x000fc400078e0003 */
[----:B------:R-:W-:Y:S01]  /*11b90*/  @!P5 IMAD.WIDE.U32 R4, R62, 0x120, R4 ;  /* 0x000001203e04d825 */ /* 0x000fe200078e0004 */
[----:B------:R-:W-:Y:S02]  /*11ba0*/  LOP3.LUT R7, R208, 0x400, RZ, 0xc0, !PT ;  /* 0x00000400d0077812 */ /* 0x000fe400078ec0ff */
[-C--:B------:R-:W-:Y:S01]  /*11bb0*/  LOP3.LUT R0, R0, R14.reuse, RZ, 0x3c, !PT ;  /* 0x0000000e00007212 */ /* 0x080fe200078e3cff */
[----:B------:R-:W-:Y:S01]  /*11bc0*/  @!P5 IMAD.IADD R17, R16, 0x1, R5 ;  /* 0x000000011011d824 */ /* 0x000fe200078e0205 */
[----:B------:R-:W-:Y:S01]  /*11bd0*/  LOP3.LUT R6, R6, 0x1c0, R208, 0xf8, !PT ;  /* 0x000001c006067812 */ /* 0x000fe200078ef8d0 */
[----:B------:R-:W-:Y:S02]  /*11be0*/  @!P5 IMAD.MOV.U32 R16, RZ, RZ, R4 ;  /* 0x000000ffff10d224 */ /* 0x000fe400078e0004 */
[----:B------:R-:W-:Y:S02]  /*11bf0*/  @!P4 IMAD.MOV.U32 R4, RZ, RZ, R2 ;  /* 0x000000ffff04c224 */ /* 0x000fe400078e0002 */
[----:B------:R-:W-:Y:S01]  /*11c00*/  @!P4 IMAD.MOV.U32 R5, RZ, RZ, R3 ;  /* 0x000000ffff05c224 */ /* 0x000fe200078e0003 */
[----:B------:R-:W-:Y:S01]  /*11c10*/  LOP3.LUT R221, R6, R14, RZ, 0x3c, !PT ;  /* 0x0000000e06dd7212 */ /* 0x000fe200078e3cff */
[----:B------:R-:W-:-:S02]  /*11c20*/  IMAD R22, R0, 0x2, R7 ;  /* 0x0000000200167824 */ /* 0x000fc400078e0207 */
[----:B------:R-:W-:Y:S02]  /*11c30*/  @!P4 IMAD R10, R63, 0x140, RZ ;  /* 0x000001403f0ac824 */ /* 0x000fe400078e02ff */
[----:B------:R-:W-:-:S04]  /*11c40*/  @!P4 IMAD.WIDE.U32 R4, R62, 0x140, R4 ;  /* 0x000001403e04c825 */ /* 0x000fc800078e0004 */
[--C-:B------:R-:W-:Y:S02]  /*11c50*/  @!P2 IMAD.MOV.U32 R6, RZ, RZ, R2.reuse ;  /* 0x000000ffff06a224 */ /* 0x100fe400078e0002 */
[--C-:B------:R-:W-:Y:S02]  /*11c60*/  @!P2 IMAD.MOV.U32 R7, RZ, RZ, R3.reuse ;  /* 0x000000ffff07a224 */ /* 0x100fe400078e0003 */
[--C-:B------:R-:W-:Y:S02]  /*11c70*/  @!P1 IMAD.MOV.U32 R12, RZ, RZ, R2.reuse ;  /* 0x000000ffff0c9224 */ /* 0x100fe400078e0002 */
[--C-:B------:R-:W-:Y:S02]  /*11c80*/  @!P1 IMAD.MOV.U32 R13, RZ, RZ, R3.reuse ;  /* 0x000000ffff0d9224 */ /* 0x100fe400078e0003 */
[----:B------:R-:W-:Y:S02]  /*11c90*/  @!P0 IMAD.MOV.U32 R14, RZ, RZ, R2 ;  /* 0x000000ffff0e8224 */ /* 0x000fe400078e0002 */
[----:B------:R-:W-:-:S02]  /*11ca0*/  @!P0 IMAD.MOV.U32 R15, RZ, RZ, R3 ;  /* 0x000000ffff0f8224 */ /* 0x000fc400078e0003 */
[C---:B------:R-:W-:Y:S02]  /*11cb0*/  @!P3 IMAD R8, R63.reuse, 0x160, RZ ;  /* 0x000001603f08b824 */ /* 0x040fe400078e02ff */
[----:B------:R-:W-:Y:S01]  /*11cc0*/  @!P3 IMAD.WIDE.U32 R2, R62, 0x160, R2 ;  /* 0x000001603e02b825 */ /* 0x000fe200078e0002 */
        /* <DEDUP_REMOVED lines=23> */
[----:B------:R-:W-:Y:S02]  /*11e40*/  @!P2 IMAD.IADD R7, R0, 0x1, R7 ;  /* 0x000000010007a824 */ /* 0x000fe400078e0207 */
[----:B------:R-:W-:Y:S01]  /*11e50*/  @!P1 IMAD.IADD R5, R20, 0x1, R13 ;  /* 0x0000000114059824 */ /* 0x000fe200078e020d */
[----:B------:R-:W-:Y:S01]  /*11e60*/  @P3 STS.128 [R229+0x10000], RZ ;  /* 0x010000ffe5003388 */ /* 0x000fe20000000c00 */
[----:B------:R-:W-:Y:S01]  /*11e70*/  @!P1 IMAD.MOV.U32 R4, RZ, RZ, R12 ;  /* 0x000000ffff049224 */ /* 0x000fe200078e000c */
[----:B------:R-:W-:-:S02]  /*11e80*/  LOP3.LUT R0, R224, 0x200, R208, 0xf8, !PT ;  /* 0x00000200e0007812 */ /* 0x000fc400078ef8d0 */
        /* <DEDUP_REMOVED lines=9> */
[----:B------:R-:W-:-:S03]  /*11f20*/  LOP3.LUT R0, R0, R221, RZ, 0xfc, !PT ;  /* 0x000000dd00007212 */ /* 0x000fc600078efcff */
[----:B------:R-:W-:Y:S04]  /*11f30*/  @P1 STS.128 [R229+0x11000], RZ ;  /* 0x011000ffe5001388 */ /* 0x000fe80000000c00 */
[----:B------:R-:W-:Y:S01]  /*11f40*/  @!PT LDS RZ, [RZ] ;  /* 0x00000000fffff984 */ /* 0x000fe20000000800 */
[----:B------:R-:W-:Y:S01]  /*11f50*/  @!PT LDS RZ, [RZ] ;  /* 0x00000000fffff984 */ /* 0x000fe20000000800 */
[----:B------:R-:W-:Y:S01]  /*11f60*/  @!PT LDS RZ, [RZ] ;  /* 0x00000000fffff984 */ /* 0x000fe20000000800 */
[----:B------:R1:W-:Y:S01]  /*11f70*/  @!P1 LDGSTS.E.BYPASS.LTC128B.128 [R229+0x11000], desc[UR4][R4.64] ;  /* 0x1100000004e59fae */ /* 0x0003e2000b981a04 */
[----:B------:R-:W-:Y:S01]  /*11f80*/  R2P PR, R209, 0x6 ;  /* 0x00000006d1007804 */ /* 0x000fe20000000000 */
[----:B------:R-:W-:Y:S02]  /*11f90*/  IMAD R211, R0, 0x2, R220 ;  /* 0x0000000200d37824 */ /* 0x000fe400078e02dc */
[----:B------:R-:W-:Y:S02]  /*11fa0*/  @!P0 IMAD R21, R63, 0x1c0, RZ ;  /* 0x000001c03f158824 */ /* 0x000fe400078e02ff */
[----:B------:R-:W-:Y:S01]  /*11fb0*/  SEL R252, R252, 0xffffffe0, !P1 ;  /* 0xffffffe0fcfc7807 */ /* 0x000fe20004800000 */
[----:B------:R-:W-:Y:S01]  /*11fc0*/  @!P0 IMAD.WIDE.U32 R14, R62, 0x1c0, R14 ;  /* 0x000001c03e0e8825 */ /* 0x000fe200078e000e */
[----:B------:R-:W-:-:S03]  /*11fd0*/  SEL R43, R43, 0xffffffc0, !P2 ;  /* 0xffffffc02b2b7807 */ /* 0x000fc60005000000 */
[----:B------:R-:W-:Y:S02]  /*11fe0*/  IMAD.IADD R41, R211, 0x1, R252 ;  /* 0x00000001d3297824 */ /* 0x000fe400078e02fc */
[----:B------:R-:W-:Y:S02]  /*11ff0*/  @!P0 IMAD.IADD R3, R21, 0x1, R15 ;  /* 0x0000000115038824 */ /* 0x000fe400078e020f */
[----:B------:R-:W-:Y:S02]  /*12000*/  @!P0 IMAD.MOV.U32 R2, RZ, RZ, R14 ;  /* 0x000000ffff028224 */ /* 0x000fe400078e000e */
[----:B------:R-:W-:Y:S01]  /*12010*/  IMAD.IADD R0, R211, 0x1, R43 ;  /* 0x00000001d3007824 */ /* 0x000fe200078e022b */
[----:B------:R-:W-:Y:S04]  /*12020*/  STL [R1+0xa8], R221 ;  /* 0x0000a8dd01007387 */ /* 0x000fe80000100800 */
[----:B------:R-:W-:Y:S04]  /*12030*/  @P0 STS.128 [R229+0x11800], RZ ;  /* 0x011800ffe5000388 */ /* 0x000fe80000000c00 */
[----:B------:R-:W-:Y:S04]  /*12040*/  STL [R1+0x8c], R41 ;  /* 0x00008c2901007387 */ /* 0x000fe80000100800 */
[----:B------:R-:W-:Y:S01]  /*12050*/  @!PT LDS RZ, [RZ] ;  /* 0x00000000fffff984 */ /* 0x000fe20000000800 */
[----:B------:R-:W-:Y:S01]  /*12060*/  @!PT LDS RZ, [RZ] ;  /* 0x00000000fffff984 */ /* 0x000fe20000000800 */
[----:B------:R-:W-:Y:S01]  /*12070*/  @!PT LDS RZ, [RZ] ;  /* 0x00000000fffff984 */ /* 0x000fe20000000800 */
[----:B------:R3:W-:Y:S04]  /*12080*/  @!P0 LDGSTS.E.BYPASS.LTC128B.128 [R229+0x11800], desc[UR4][R2.64] ;  /* 0x1180000002e58fae */ /* 0x0007e8000b981a04 */
[----:B------:R-:W-:Y:S01]  /*12090*/  STL [R1+0x38], R0 ;  /* 0x0000380001007387 */ /* 0x000fe20000100800 */
[----:B------:R-:W-:-:S03]  /*120a0*/  IMAD.IADD R60, R220, 0x1, R22 ;  /* 0x00000001dc3c7824 */ /* 0x000fc600078e0216 */
[----:B-1----:R-:W-:Y:S04]  /*120b0*/  LDSM.16.M88.4 R4, [R211] ;  /* 0x00000000d304783b */ /* 0x002fe80000000200 */
[----:B------:R-:W1:Y:S04]  /*120c0*/  LDSM.16.M88.4 R20, [R60+0x2800] ;  /* 0x002800003c14783b */ /* 0x000e680000000200 */
[----:B------:R-:W4:Y:S04]  /*120d0*/  LDSM.16.M88.4 R16, [R60+0x3000] ;  /* 0x003000003c10783b */ /* 0x000f280000000200 */
[----:B------:R-:W2:Y:S04]  /*120e0*/  LDSM.16.M88.4 R8, [R60+0x4000] ;  /* 0x004000003c08783b */ /* 0x000ea80000000200 */
[----:B------:R-:W5:Y:S04]  /*120f0*/  LDSM.16.M88.4 R12, [R60+0x3800] ;  /* 0x003800003c0c783b */ /* 0x000f680000000200 */
[----:B------:R-:W5:Y:S04]  /*12100*/  LDL R3, [R1+0x24] ;  /* 0x0000240001037983 */ /* 0x000f680000100800 */
[----:B------:R-:W5:Y:S04]  /*12110*/  LDSM.16.M88.4 R36, [R60+0x6000] ;  /* 0x006000003c24783b */ /* 0x000f680000000200 */
[----:B------:R-:W5:Y:S04]  /*12120*/  LDSM.16.M88.4 R24, [R60+0x2000] ;  /* 0x002000003c18783b */ /* 0x000f680000000200 */
[----:B------:R-:W-:Y:S04]  /*12130*/  LDSM.16.M88.4 R28, [R60+0x4800] ;  /* 0x004800003c1c783b */ /* 0x000fe80000000200 */
[----:B------:R-:W-:Y:S01]  /*12140*/  LDSM.16.M88.4 R32, [R60+0x5000] ;  /* 0x005000003c20783b */ /* 0x000fe20000000200 */
[----:B------:R-:W-:-:S03]  /*12150*/  IMAD.IADD R88, R60, 0x1, R252 ;  /* 0x000000013c587824 */ /* 0x000fc600078e02fc */
[----:B------:R-:W-:Y:S01]  /*12160*/  LDSM.16.M88.4 R44, [R60+0x5800] ;  /* 0x005800003c2c783b */ /* 0x000fe20000000200 */
[C---:B-1----:R-:W-:Y:S03]  /*12170*/  HMMA.16816.F32.BF16 R168, R4.reuse, R20, RZ ;  /* 0x0000001404a8723c */ /* 0x042fe600000418ff */
[----:B------:R-:W-:Y:S04]  /*12180*/  LDSM.16.M88.4 R56, [R60+0x9800] ;  /* 0x009800003c38783b */ /* 0x000fe80000000200 */
[----:B------:R-:W-:Y:S01]  /*12190*/  LDSM.16.M88.4 R48, [R60+0x6800] ;  /* 0x006800003c30783b */ /* 0x000fe20000000200 */
[C---:B------:R-:W-:Y:S03]  /*121a0*/  HMMA.16816.F32.BF16 R164, R4.reuse, R22, RZ ;  /* 0x0000001604a4723c */ /* 0x040fe600000418ff */
[----:B------:R-:W1:Y:S04]  /*121b0*/  LDSM.16.M88.4 R20, [R60+0x7800] ;  /* 0x007800003c14783b */ /* 0x000e680000000200 */
[----:B------:R-:W-:Y:S01]  /*121c0*/  LDSM.16.M88.4 R52, [R88+0x2000] ;  /* 0x002000005834783b */ /* 0x000fe20000000200 */
[----:B----4-:R-:W-:Y:S01]  /*121d0*/  HMMA.16816.F32.BF16 R156, R4, R16, RZ ;  /* 0x00000010049c723c */ /* 0x010fe200000418ff */
[----:B---3--:R-:W-:-:S02]  /*121e0*/  SHF.R.U32.HI R2, RZ, 0x2, R209 ;  /* 0x00000002ff027819 */ /* 0x008fc400000116d1 */
[----:B------:R-:W0:Y:S05]  /*121f0*/  LDGDEPBAR ;  /* 0x00000000000079af */ /* 0x000e2a0000000000 */
[C---:B------:R-:W-:Y:S01]  /*12200*/  HMMA.16816.F32.BF16 R148, R4.reuse, R18, RZ ;  /* 0x000000120494723c */ /* 0x040fe200000418ff */
[----:B------:R-:W3:Y:S07]  /*12210*/  LDSM.16.M88.4 R16, [R60+0x8000] ;  /* 0x008000003c10783b */ /* 0x000eee0000000200 */
[C---:B--2---:R-:W-:Y:S08]  /*12220*/  HMMA.16816.F32.BF16 R116, R4.reuse, R8, RZ ;  /* 0x000000080474723c */ /* 0x044ff000000418ff */
[C---:B------:R-:W-:Y:S01]  /*12230*/  HMMA.16816.F32.BF16 R124, R4.reuse, R10, RZ ;  /* 0x0000000a047c723c */ /* 0x040fe200000418ff */
[----:B------:R-:W2:Y:S07]  /*12240*/  LDSM.16.M88.4 R8, [R60+0x8800] ;  /* 0x008800003c08783b */ /* 0x000eae0000000200 */
[C---:B-----5:R-:W-:Y:S08]  /*12250*/  HMMA.16816.F32.BF16 R144, R4.reuse, R12, RZ ;  /* 0x0000000c0490723c */ /* 0x060ff000000418ff */
[C---:B------:R-:W-:Y:S01]  /*12260*/  HMMA.16816.F32.BF16 R128, R4.reuse, R14, RZ ;  /* 0x0000000e0480723c */ /* 0x040fe200000418ff */
[----:B------:R-:W-:Y:S07]  /*12270*/  LDSM.16.M88.4 R12, [R41] ;  /* 0x00000000290c783b */ /* 0x000fee0000000200 */
[C---:B------:R-:W-:Y:S08]  /*12280*/  HMMA.16816.F32.BF16 R80, R4.reuse, R36, RZ ;  /* 0x000000240450723c */ /* 0x040ff000000418ff */
[C---:B------:R-:W-:Y:S01]  /*12290*/  HMMA.16816.F32.BF16 R72, R4.reuse, R38, RZ ;  /* 0x000000260448723c */ /* 0x040fe200000418ff */
[----:B------:R-:W4:Y:S07]  /*122a0*/  LDSM.16.M88.4 R36, [R88+0x3800] ;  /* 0x003800005824783b */ /* 0x000f2e0000000200 */
[C---:B------:R-:W-:Y:S08]  /*122b0*/  HMMA.16816.F32.BF16 R104, R4.reuse, R24, RZ ;  /* 0x000000180468723c */ /* 0x040ff000000418ff */
[C---:B------:R-:W-:Y:S01]  /*122c0*/  HMMA.16816.F32.BF16 R152, R4.reuse, R26, RZ ;  /* 0x0000001a0498723c */ /* 0x040fe200000418ff */
[----:B------:R-:W5:Y:S07]  /*122d0*/  LDSM.16.M88.4 R24, [R60+0x7000] ;  /* 0x007000003c18783b */ /* 0x000f6e0000000200 */
        /* <DEDUP_REMOVED lines=8> */
[----:B------:R-:W-:Y:S07]  /*12360*/  LDSM.16.M88.4 R32, [R88+0x4000] ;  /* 0x004000005820783b */ /* 0x000fee0000000200 */
[C---:B---3--:R-:W-:Y:S08]  /*12370*/  HMMA.16816.F32.BF16 R180, R4.reuse, R16, RZ ;  /* 0x0000001004b4723c */ /* 0x048ff000000418ff */
[C---:B------:R-:W-:Y:S01]  /*12380*/  HMMA.16816.F32.BF16 R172, R4.reuse, R18, RZ ;  /* 0x0000001204ac723c */ /* 0x040fe200000418ff */
[----:B------:R-:W3:Y:S07]  /*12390*/  LDSM.16.M88.4 R16, [R88+0x5800] ;  /* 0x005800005810783b */ /* 0x000eee0000000200 */
[C---:B--2---:R-:W-:Y:S08]  /*123a0*/  HMMA.16816.F32.BF16 R160, R4.reuse, R8, RZ ;  /* 0x0000000804a0723c */ /* 0x044ff000000418ff */
[----:B------:R-:W-:Y:S01]  /*123b0*/  HMMA.16816.F32.BF16 R192, R4, R10, RZ ;  /* 0x0000000a04c0723c */ /* 0x000fe200000418ff */
[----:B------:R-:W2:Y:S07]  /*123c0*/  LDSM.16.M88.4 R8, [R88+0x6000] ;  /* 0x006000005808783b */ /* 0x000eae0000000200 */
[C---:B----4-:R-:W-:Y:S08]  /*123d0*/  HMMA.16816.F32.BF16 R144, R12.reuse, R36, R144 ;  /* 0x000000240c90723c */ /* 0x050ff00000041890 */
[----:B------:R-:W-:Y:S01]  /*123e0*/  HMMA.16816.F32.BF16 R128, R12, R38, R128 ;  /* 0x000000260c80723c */ /* 0x000fe20000041880 */
[----:B------:R-:W4:Y:S07]  /*123f0*/  LDSM.16.M88.4 R36, [R88+0x7000] ;  /* 0x007000005824783b */ /* 0x000f2e0000000200 */
[C---:B-----5:R-:W-:Y:S08]  /*12400*/  HMMA.16816.F32.BF16 R100, R4.reuse, R24, RZ ;  /* 0x000000180464723c */ /* 0x060ff000000418ff */
[----:B------:R-:W-:Y:S01]  /*12410*/  HMMA.16816.F32.BF16 R136, R4, R26, RZ ;  /* 0x0000001a0488723c */ /* 0x000fe200000418ff */
[----:B------:R-:W5:Y:S07]  /*12420*/  LDSM.16.M88.4 R24, [R88+0x4800] ;  /* 0x004800005818783b */ /* 0x000f6e0000000200 */
[C---:B-1----:R-:W-:Y:S08]  /*12430*/  HMMA.16816.F32.BF16 R96, R12.reuse, R20, R96 ;  /* 0x000000140c60723c */ /* 0x042ff00000041860 */
[----:B------:R-:W-:Y:S01]  /*12440*/  HMMA.16816.F32.BF16 R92, R12, R22, R92 ;  /* 0x000000160c5c723c */ /* 0x000fe2000004185c */
[----:B------:R-:W1:Y:S07]  /*12450*/  LDSM.16.M88.4 R20, [R88+0x7800] ;  /* 0x007800005814783b */ /* 0x000e6e0000000200 */
[C---:B------:R-:W-:Y:S08]  /*12460*/  HMMA.16816.F32.BF16 R76, R4.reuse, R46, RZ ;  /* 0x0000002e044c723c */ /* 0x040ff000000418ff */
[C---:B------:R-:W-:Y:S08]  /*12470*/  HMMA.16816.F32.BF16 R188, R4.reuse, R28, RZ ;  /* 0x0000001c04bc723c */ /* 0x040ff000000418ff */
[C---:B------:R-:W-:Y:S01]  /*12480*/  HMMA.16816.F32.BF16 R184, R4.reuse, R30, RZ ;  /* 0x0000001e04b8723c */ /* 0x040fe200000418ff */
[----:B------:R-:W1:Y:S07]  /*12490*/  LDSM.16.M88.4 R28, [R88+0x9800] ;  /* 0x00980000581c783b */ /* 0x000e6e0000000200 */
[C---:B------:R-:W-:Y:S01]  /*124a0*/  HMMA.16816.F32.BF16 R84, R4.reuse, R44, RZ ;  /* 0x0000002c0454723c */ /* 0x040fe200000418ff */
[----:B------:R-:W-:Y:S01]  /*124b0*/  IMAD.IADD R61, R60, 0x1, R43 ;  /* 0x000000013c3d7824 */ /* 0x000fe200078e022b */
[----:B------:R-:W-:Y:S06]  /*124c0*/  LDSM.16.M88.4 R44, [R88+0x3000] ;  /* 0x00300000582c783b */ /* 0x000fec0000000200 */
[C---:B------:R-:W-:Y:S08]  /*124d0*/  HMMA.16816.F32.BF16 R176, R4.reuse, R56, RZ ;  /* 0x0000003804b0723c */ /* 0x040ff000000418ff */
[C---:B------:R-:W-:Y:S08]  /*124e0*/  HMMA.16816.F32.BF16 R64, R4.reuse, R48, RZ ;  /* 0x000000300440723c */ /* 0x040ff000000418ff */
[C---:B------:R-:W-:Y:S01]  /*124f0*/  HMMA.16816.F32.BF16 R68, R4.reuse, R50, RZ ;  /* 0x000000320444723c */ /* 0x040fe200000418ff */
[----:B------:R-:W-:Y:S07]  /*12500*/  LDSM.16.M88.4 R48, [R88+0x2800] ;  /* 0x002800005830783b */ /* 0x000fee0000000200 */
[----:B------:R-:W-:Y:S01]  /*12510*/  HMMA.16816.F32.BF16 R56, R4, R58, RZ ;  /* 0x0000003a0438723c */ /* 0x000fe200000418ff */
[----:B------:R-:W1:Y:S07]  /*12520*/  LDSM.16.M88.4 R4, [R88+0x6800] ;  /* 0x006800005804783b */ /* 0x000e6e0000000200 */
[C---:B------:R-:W-:Y:S08]  /*12530*/  HMMA.16816.F32.BF16 R104, R12.reuse, R52, R104 ;  /* 0x000000340c68723c */ /* 0x040ff00000041868 */
[C---:B------:R-:W-:Y:S08]  /*12540*/  HMMA.16816.F32.BF16 R52, R12.reuse, R54, R152 ;  /* 0x000000360c34723c */ /* 0x040ff00000041898 */
[C---:B---3--:R-:W-:Y:S01]  /*12550*/  HMMA.16816.F32.BF16 R152, R12.reuse, R18, R76 ;  /* 0x000000120c98723c */ /* 0x048fe2000004184c */
[----:B------:R-:W-:Y:S07]  /*12560*/  LDSM.16.M88.4 R76, [R61+0x9800] ;  /* 0x009800003d4c783b */ /* 0x000fee0000000200 */
[C---:B--2---:R-:W-:Y:S08]  /*12570*/  HMMA.16816.F32.BF16 R80, R12.reuse, R8, R80 ;  /* 0x000000080c50723c */ /* 0x044ff00000041850 */
[C---:B------:R-:W-:Y:S01]  /*12580*/  HMMA.16816.F32.BF16 R196, R12.reuse, R10, R72 ;  /* 0x0000000a0cc4723c */ /* 0x040fe20000041848 */
[----:B------:R2:W3:Y:S07]  /*12590*/  LDSM.16.M88.4 R8, [R0] ;  /* 0x000000000008783b */ /* 0x0004ee0000000200 */
[C---:B------:R-:W-:Y:S08]  /*125a0*/  HMMA.16816.F32.BF16 R116, R12.reuse, R32, R116 ;  /* 0x000000200c74723c */ /* 0x040ff00000041874 */
[C---:B------:R-:W-:Y:S01]  /*125b0*/  HMMA.16816.F32.BF16 R124, R12.reuse, R34, R124 ;  /* 0x000000220c7c723c */ /* 0x040fe2000004187c */
[----:B------:R-:W-:Y:S07]  /*125c0*/  LDSM.16.M88.4 R32, [R88+0x8800] ;  /* 0x008800005820783b */ /* 0x000fee0000000200 */
        /* <DEDUP_REMOVED lines=8> */
[C---:B-1----:R-:W-:Y:S08]  /*12650*/  HMMA.16816.F32.BF16 R232, R12.reuse, R20, R120 ;  /* 0x000000140ce8723c */ /* 0x042ff00000041878 */
[C---:B------:R-:W-:Y:S08]  /*12660*/  HMMA.16816.F32.BF16 R236, R12.reuse, R22, R140 ;  /* 0x000000160cec723c */ /* 0x040ff0000004188c */
[C---:B------:R-:W-:Y:S01]  /*12670*/  HMMA.16816.F32.BF16 R20, R12.reuse, R30, R56 ;  /* 0x0000001e0c14723c */ /* 0x040fe20000041838 */
[C---:B--2---:R-:W-:Y:S01]  /*12680*/  IMAD.IADD R0, R252.reuse, 0x1, R0 ;  /* 0x00000001fc007824 */ /* 0x044fe200078e0200 */
[----:B------:R-:W-:Y:S01]  /*12690*/  P2R R210, PR, RZ, 0x4 ;  /* 0x00000004ffd27803 */ /* 0x000fe20000000000 */
[----:B------:R-:W-:Y:S01]  /*126a0*/  IMAD.IADD R89, R252, 0x1, R61 ;  /* 0x00000001fc597824 */ /* 0x000fe200078e023d */
[----:B------:R-:W-:Y:S04]  /*126b0*/  LDSM.16.M88.4 R56, [R61+0x4000] ;  /* 0x004000003d38783b */ /* 0x000fe80000000200 */
[C---:B------:R-:W-:Y:S01]  /*126c0*/  HMMA.16816.F32.BF16 R200, R12.reuse, R4, R64 ;  /* 0x000000040cc8723c */ /* 0x040fe20000041840 */
[----:B------:R-:W-:Y:S07]  /*126d0*/  LDSM.16.M88.4 R72, [R89+0x9800] ;  /* 0x009800005948783b */ /* 0x000fee0000000200 */
[C---:B------:R-:W-:Y:S01]  /*126e0*/  HMMA.16816.F32.BF16 R204, R12.reuse, R6, R68 ;  /* 0x000000060ccc723c */ /* 0x040fe20000041844 */
[----:B------:R-:W1:Y:S07]  /*126f0*/  LDSM.16.M88.4 R4, [R0] ;  /* 0x000000000004783b */ /* 0x000e6e0000000200 */
[C---:B------:R-:W-:Y:S08]  /*12700*/  HMMA.16816.F32.BF16 R156, R12.reuse, R44, R156 ;  /* 0x0000002c0c9c723c */ /* 0x040ff0000004189c */
[----:B------:R-:W-:Y:S01]  /*12710*/  HMMA.16816.F32.BF16 R148, R12, R46, R148 ;  /* 0x0000002e0c94723c */ /* 0x000fe20000041894 */
[----:B------:R-:W2:Y:S07]  /*12720*/  LDSM.16.M88.4 R44, [R89+0x2000] ;  /* 0x00200000592c783b */ /* 0x000eae0000000200 */
[----:B---3--:R-:W-:Y:S01]  /*12730*/  HMMA.16816.F32.BF16 R20, R8, R78, R20 ;  /* 0x0000004e0814723c */ /* 0x008fe20000041814 */
[----:B------:R-:W-:-:S02]  /*12740*/  VIADD R78, R3, 0xffffffff ;  /* 0xffffffff034e7836 */ /* 0x000fc40000000000 */
[----:B------:R-:W3:Y:S05]  /*12750*/  S2R R3, SR_CTAID.X ;  /* 0x0000000000037919 */ /* 0x000eea0000002500 */
[C---:B------:R-:W-:Y:S08]  /*12760*/  HMMA.16816.F32.BF16 R168, R12.reuse, R48, R168 ;  /* 0x000000300ca8723c */ /* 0x040ff000000418a8 */
[C---:B------:R-:W-:Y:S01]  /*12770*/  HMMA.16816.F32.BF16 R164, R12.reuse, R50, R164 ;  /* 0x000000320ca4723c */ /* 0x040fe200000418a4 */
[----:B------:R-:W2:Y:S07]  /*12780*/  LDSM.16.M88.4 R48, [R61+0x2800] ;  /* 0x002800003d30783b */ /* 0x000eae0000000200 */
[C---:B------:R-:W-:Y:S08]  /*12790*/  HMMA.16816.F32.BF16 R180, R12.reuse, R16, R180 ;  /* 0x000000100cb4723c */ /* 0x040ff000000418b4 */
[C---:B------:R-:W-:Y:S08]  /*127a0*/  HMMA.16816.F32.BF16 R240, R12.reuse, R18, R172 ;  /* 0x000000120cf0723c */ /* 0x040ff000000418ac */
[C---:B------:R-:W-:Y:S08]  /*127b0*/  HMMA.16816.F32.BF16 R244, R12.reuse, R32, R160 ;  /* 0x000000200cf4723c */ /* 0x040ff000000418a0 */
[C---:B------:R-:W-:Y:S08]  /*127c0*/  HMMA.16816.F32.BF16 R192, R12.reuse, R34, R192 ;  /* 0x000000220cc0723c */ /* 0x040ff000000418c0 */
[C---:B----4-:R-:W-:Y:S08]  /*127d0*/  HMMA.16816.F32.BF16 R248, R12.reuse, R36, R188 ;  /* 0x000000240cf8723c */ /* 0x050ff000000418bc */
[C---:B------:R-:W-:Y:S01]  /*127e0*/  HMMA.16816.F32.BF16 R64, R12.reuse, R38, R184 ;  /* 0x000000260c40723c */ /* 0x040fe200000418b8 */
[----:B------:R4:W-:Y:S04]  /*127f0*/  STL [R1+0xac], R0 ;  /* 0x0000ac0001007387 */ /* 0x0009e80000100800 */
[----:B------:R-:W2:Y:S03]  /*12800*/  LDSM.16.M88.4 R36, [R89+0x2800] ;  /* 0x002800005924783b */ /* 0x000ea60000000200 */
[----:B------:R-:W-:Y:S01]  /*12810*/  HMMA.16816.F32.BF16 R12, R12, R28, R176 ;  /* 0x0000001c0c0c723c */ /* 0x000fe200000418b0 */
[----:B------:R-:W-:Y:S01]  /*12820*/  IMAD.SHL.U32 R41, R78, 0x100, RZ ;  /* 0x000001004e297824 */ /* 0x000fe200078e00ff */
[----:B------:R-:W2:Y:S06]  /*12830*/  LDSM.16.M88.4 R32, [R61+0x3000] ;  /* 0x003000003d20783b */ /* 0x000eac0000000200 */
[----:B-----5:R-:W-:Y:S01]  /*12840*/  HMMA.16816.F32.BF16 R16, R8, R24, R104 ;  /* 0x000000180810723c */ /* 0x020fe20000041868 */
[----:B----4-:R-:W-:-:S10]  /*12850*/  LOP3.LUT R0, R223, 0x1f0, RZ, 0xc0, !PT ;  /* 0x000001f0df007812 */ /* 0x010fd400078ec0ff */
[----:B------:R-:W-:Y:S02]  /*12860*/  IMAD.MOV.U32 R162, RZ, RZ, R12 ;  /* 0x000000ffffa27224 */ /* 0x000fe400078e000c */
[----:B------:R-:W-:Y:S01]  /*12870*/  IMAD.SHL.U32 R12, R209, 0x2, RZ ;  /* 0x00000002d10c7824 */ /* 0x000fe200078e00ff */
[----:B------:R-:W-:Y:S01]  /*12880*/  LOP3.LUT R2, R0, 0x7, R2, 0xf8, !PT ;  /* 0x0000000700027812 */ /* 0x000fe200078ef802 */
[----:B------:R-:W-:Y:S01]  /*12890*/  HMMA.16816.F32.BF16 R24, R8, R26, R52 ;  /* 0x0000001a0818723c */ /* 0x000fe20000041834 */
[----:B------:R-:W-:Y:S02]  /*128a0*/  IMAD.MOV.U32 R139, RZ, RZ, R64 ;  /* 0x000000ffff8b7224 */ /* 0x000fe400078e0040 */
[----:B------:R4:W-:Y:S01]  /*128b0*/  STL [R1+0x5c], R12 ;  /* 0x00005c0c01007387 */ /* 0x0009e20000100800 */
[----:B---3--:R-:W-:Y:S01]  /*128c0*/  IMAD R2, R3, 0x40, R2 ;  /* 0x0000004003027824 */ /* 0x008fe200078e0202 */
[----:B------:R-:W-:Y:S01]  /*128d0*/  IADD3 R3, PT, PT, R90, R228, -R222 ;  /* 0x000000e45a037210 */ /* 0x000fe20007ffe8de */
[----:B------:R-:W-:-:S02]  /*128e0*/  IMAD.MOV.U32 R138, RZ, RZ, R65 ;  /* 0x000000ffff8a7224 */ /* 0x000fc400078e0041 */
[----:B-1----:R-:W-:Y:S01]  /*128f0*/  HMMA.16816.F32.BF16 R68, R4, R74, R20 ;  /* 0x0000004a0444723c */ /* 0x002fe20000041814 */
[----:B------:R-:W-:Y:S01]  /*12900*/  IMAD.MOV.U32 R136, RZ, RZ, R66 ;  /* 0x000000ffff887224 */ /* 0x000fe200078e0042 */
[----:B------:R-:W-:Y:S01]  /*12910*/  IADD3 R0, PT, PT, R228, -R222, -R40 ;  /* 0x800000dee4007210 */ /* 0x000fe20007ffe828 */
[----:B------:R-:W-:Y:S01]  /*12920*/  IMAD.MOV.U32 R132, RZ, RZ, R67 ;  /* 0x000000ffff847224 */ /* 0x000fe200078e0043 */
[----:B------:R-:W1:Y:S01]  /*12930*/  LDSM.16.M88.4 R52, [R89+0x3000] ;  /* 0x003000005934783b */ /* 0x000e620000000200 */
[----:B------:R-:W-:-:S03]  /*12940*/  IMAD.IADD R3, R2, 0x1, R3 ;  /* 0x0000000102037824 */ /* 0x000fc600078e0203 */
[----:B--2---:R-:W-:Y:S01]  /*12950*/  HMMA.16816.F32.BF16 R64, R4, R44, R16 ;  /* 0x0000002c0440723c */ /* 0x004fe20000041810 */
[----:B------:R-:W-:Y:S01]  /*12960*/  IMAD.IADD R0, R2, 0x1, R0 ;  /* 0x0000000102007824 */ /* 0x000fe200078e0200 */
[----:B------:R-:W-:Y:S02]  /*12970*/  VIADDMNMX R225, R3, 0x1, R228, PT ;  /* 0x0000000103e17846 */ /* 0x000fe400038001e4 */
[----:B----4-:R-:W-:-:S04]  /*12980*/  LOP3.LUT R12, R12, 0x6, RZ, 0xc0, !PT ;  /* 0x000000060c0c7812 */ /* 0x010fc800078ec0ff */
[----:B------:R-:W-:Y:S01]  /*12990*/  LOP3.LUT R40, R41, R12, RZ, 0xfc, !PT ;  /* 0x0000000c29287212 */ /* 0x000fe200078efcff */
[----:B------:R2:W-:Y:S01]  /*129a0*/  STL [R1+0x58], R12 ;  /* 0x0000580c01007387 */ /* 0x0005e20000100800 */
[----:B------:R-:W-:Y:S01]  /*129b0*/  HMMA.16816.F32.BF16 R16, R8, R48, R168 ;  /* 0x000000300810723c */ /* 0x000fe200000418a8 */
[----:B------:R-:W-:Y:S01]  /*129c0*/  VIADDMNMX R228, R3, 0x9, R228, PT ;  /* 0x0000000903e47846 */ /* 0x000fe200038001e4 */
[----:B------:R-:W-:Y:S02]  /*129d0*/  VIADD R2, R0, 0x8 ;  /* 0x0000000800027836 */ /* 0x000fe40000000000 */
[----:B------:R-:W-:-:S03]  /*129e0*/  VIADD R3, R40, 0x1 ;  /* 0x0000000128037836 */ /* 0x000fc60000000000 */
[C---:B------:R-:W-:Y:S01]  /*129f0*/  ISETP.GT.AND P3, PT, R2.reuse, R40, PT ;  /* 0x000000280200720c */ /* 0x040fe20003f64270 */
[----:B------:R-:W-:Y:S01]  /*12a00*/  HMMA.16816.F32.BF16 R20, R4, R46, R24 ;  /* 0x0000002e0414723c */ /* 0x000fe20000041818 */
[-C--:B------:R-:W-:Y:S01]  /*12a10*/  ISETP.GT.AND P2, PT, R2, R3.reuse, PT ;  /* 0x000000030200720c */ /* 0x080fe20003f44270 */
[----:B------:R-:W-:Y:S01]  /*12a20*/  IMAD.MOV.U32 R161, RZ, RZ, R13 ;  /* 0x000000ffffa17224 */ /* 0x000fe200078e000d */
[----:B------:R-:W-:Y:S01]  /*12a30*/  ISETP.GT.AND P6, PT, R0, R3, PT ;  /* 0x000000030000720c */ /* 0x000fe20003fc4270 */
[----:B------:R-:W-:Y:S01]  /*12a40*/  IMAD.MOV.U32 R143, RZ, RZ, R14 ;  /* 0x000000ffff8f7224 */ /* 0x000fe200078e000e */
[----:B------:R-:W-:Y:S01]  /*12a50*/  P2R R13, PR, RZ, 0x4 ;  /* 0x00000004ff0d7803 */ /* 0x000fe20000000000 */
[----:B------:R-:W-:Y:S01]  /*12a60*/  LDSM.16.M88.4 R44, [R89+0x3800] ;  /* 0x00380000592c783b */ /* 0x000fe20000000200 */
[----:B--2---:R-:W-:-:S05]  /*12a70*/  VIADD R12, R40, 0xf9 ;  /* 0x000000f9280c7836 */ /* 0x004fca0000000000 */
[-C--:B------:R-:W-:Y:S02]  /*12a80*/  ISETP.GT.AND P4, PT, R0, R12.reuse, PT ;  /* 0x0000000c0000720c */ /* 0x080fe40003f84270 */
[----:B------:R-:W-:Y:S02]  /*12a90*/  ISETP.GT.AND P0, PT, R2, R12, PT ;  /* 0x0000000c0200720c */ /* 0x000fe40003f04270 */
[C---:B------:R-:W-:Y:S02]  /*12aa0*/  ISETP.GE.AND P5, PT, R12.reuse, R225, PT ;  /* 0x000000e10c00720c */ /* 0x040fe40003fa6270 */
[----:B------:R-:W-:Y:S02]  /*12ab0*/  ISETP.GE.AND P1, PT, R12, R228, PT ;  /* 0x000000e40c00720c */ /* 0x000fe40003f26270 */
[----:B------:R-:W-:Y:S02]  /*12ac0*/  FSEL R12, R69, -INF , !P4 ;  /* 0xff800000450c7808 */ /* 0x000fe40006000000 */
[----:B------:R-:W-:-:S02]  /*12ad0*/  FSEL R90, R66, -INF , !P3 ;  /* 0xff800000425a7808 */ /* 0x000fc40005800000 */
[C---:B------:R-:W-:Y:S02]  /*12ae0*/  ISETP.GE.AND P3, PT, R3.reuse, R225, PT ;  /* 0x000000e10300720c */ /* 0x040fe40003f66270 */
[----:B------:R-:W-:Y:S02]  /*12af0*/  FSEL R222, R12, -INF , !P5 ;  /* 0xff8000000cde7808 */ /* 0x000fe40006800000 */
[----:B------:R-:W-:Y:S02]  /*12b00*/  ISETP.GE.AND P2, PT, R3, R228, PT ;  /* 0x000000e40300720c */ /* 0x000fe40003f46270 */
[----:B------:R-:W-:Y:S02]  /*12b10*/  FSEL R3, R71, -INF , !P0 ;  /* 0xff80000047037808 */ /* 0x000fe40004000000 */
[----:B------:R-:W-:Y:S02]  /*12b20*/  FSEL R12, R65, -INF , !P6 ;  /* 0xff800000410c7808 */ /* 0x000fe40007000000 */
[----:B------:R-:W-:Y:S01]  /*12b30*/  ISETP.NE.AND P6, PT, R13, RZ, PT ;  /* 0x000000ff0d00720c */ /* 0x000fe20003fc5270 */
[C---:B------:R-:W-:Y:S01]  /*12b40*/  VIADD R14, R40.reuse, 0x8 ;  /* 0x00000008280e7836 */ /* 0x040fe20000000000 */
[----:B------:R-:W-:Y:S01]  /*12b50*/  HMMA.16816.F32.BF16 R28, R8, R50, R164 ;  /* 0x00000032081c723c */ /* 0x000fe200000418a4 */
[----:B------:R-:W-:Y:S01]  /*12b60*/  FSEL R160, R3, -INF , !P1 ;  /* 0xff80000003a07808 */ /* 0x000fe20004800000 */
[----:B------:R-:W-:Y:S01]  /*12b70*/  VIADD R3, R40, 0x9 ;  /* 0x0000000928037836 */ /* 0x000fe20000000000 */
[----:B------:R-:W-:Y:S01]  /*12b80*/  FSEL R103, R12, -INF , !P3 ;  /* 0xff8000000c677808 */ /* 0x000fe20005800000 */
[----:B------:R-:W2:Y:S01]  /*12b90*/  LDSM.16.M88.4 R48, [R61+0x3800] ;  /* 0x003800003d30783b */ /* 0x000ea20000000200 */
[----:B------:R-:W-:-:S02]  /*12ba0*/  FSEL R12, R67, -INF , !P6 ;  /* 0xff800000430c7808 */ /* 0x000fc40007000000 */
[-C--:B------:R-:W-:Y:S01]  /*12bb0*/  ISETP.GT.AND P5, PT, R0, R14.reuse, PT ;  /* 0x0000000e0000720c */ /* 0x080fe20003fa4270 */
[----:B------:R-:W-:Y:S01]  /*12bc0*/  HMMA.16816.F32.BF16 R24, R4, R36, R16 ;  /* 0x000000240418723c */ /* 0x000fe20000041810 */
[----:B------:R-:W-:Y:S02]  /*12bd0*/  FSEL R74, R12, -INF , !P2 ;  /* 0xff8000000c4a7808 */ /* 0x000fe40005000000 */
[C---:B------:R-:W-:Y:S02]  /*12be0*/  ISETP.GT.AND P2, PT, R2.reuse, R3, PT ;  /* 0x000000030200720c */ /* 0x040fe40003f44270 */
[----:B------:R-:W-:Y:S02]  /*12bf0*/  ISETP.GT.AND P0, PT, R2, R14, PT ;  /* 0x0000000e0200720c */ /* 0x000fe40003f04270 */
[----:B------:R-:W-:Y:S02]  /*12c00*/  ISETP.GE.AND P4, PT, R14, R225, PT ;  /* 0x000000e10e00720c */ /* 0x000fe40003f86270 */
[----:B------:R-:W-:-:S02]  /*12c10*/  FSEL R13, R20, -INF , !P5 ;  /* 0xff800000140d7808 */ /* 0x000fc40006800000 */
[-C--:B------:R-:W-:Y:S02]  /*12c20*/  ISETP.GE.AND P1, PT, R14, R228.reuse, PT ;  /* 0x000000e40e00720c */ /* 0x080fe40003f26270 */
[----:B------:R-:W-:Y:S02]  /*12c30*/  ISETP.GT.AND P3, PT, R0, R3, PT ;  /* 0x000000030000720c */ /* 0x000fe40003f64270 */
[----:B------:R-:W-:Y:S02]  /*12c40*/  P2R R14, PR, RZ, 0x4 ;  /* 0x00000004ff0e7803 */ /* 0x000fe40000000000 */
[C---:B------:R-:W-:Y:S02]  /*12c50*/  ISETP.GE.AND P6, PT, R3.reuse, R225, PT ;  /* 0x000000e10300720c */ /* 0x040fe40003fc6270 */
[----:B------:R-:W-:Y:S01]  /*12c60*/  ISETP.GE.AND P2, PT, R3, R228, PT ;  /* 0x000000e40300720c */ /* 0x000fe20003f46270 */
[----:B------:R-:W-:Y:S01]  /*12c70*/  VIADD R3, R40, 0x10 ;  /* 0x0000001028037836 */ /* 0x000fe20000000000 */
[----:B------:R-:W-:-:S02]  /*12c80*/  FSEL R75, R13, -INF , !P4 ;  /* 0xff8000000d4b7808 */ /* 0x000fc40006000000 */
[----:B------:R-:W-:Y:S02]  /*12c90*/  FSEL R12, R22, -INF , !P0 ;  /* 0xff800000160c7808 */ /* 0x000fe40004000000 */
[----:B------:R-:W-:Y:S02]  /*12ca0*/  FSEL R13, R21, -INF , !P3 ;  /* 0xff800000150d7808 */ /* 0x000fe40005800000 */
[----:B------:R-:W-:Y:S01]  /*12cb0*/  ISETP.NE.AND P3, PT, R14, RZ, PT ;  /* 0x000000ff0e00720c */ /* 0x000fe20003f65270 */
[----:B------:R-:W-:Y:S01]  /*12cc0*/  HMMA.16816.F32.BF16 R16, R8, R32, R156 ;  /* 0x000000200810723c */ /* 0x000fe2000004189c */
[----:B------:R-:W-:Y:S02]  /*12cd0*/  FSEL R67, R12, -INF , !P1 ;  /* 0xff8000000c437808 */ /* 0x000fe40004800000 */
[-C--:B------:R-:W-:Y:S02]  /*12ce0*/  ISETP.GT.AND P5, PT, R0, R3.reuse, PT ;  /* 0x000000030000720c */ /* 0x080fe40003fa4270 */
[----:B------:R-:W-:-:S02]  /*12cf0*/  ISETP.GT.AND P0, PT, R2, R3, PT ;  /* 0x000000030200720c */ /* 0x000fc40003f04270 */
[C---:B------:R-:W-:Y:S02]  /*12d00*/  ISETP.GE.AND P4, PT, R3.reuse, R225, PT ;  /* 0x000000e10300720c */ /* 0x040fe40003f86270 */
[----:B------:R-:W-:Y:S01]  /*12d10*/  ISETP.GE.AND P1, PT, R3, R228, PT ;  /* 0x000000e40300720c */ /* 0x000fe20003f26270 */
[----:B------:R-:W-:Y:S01]  /*12d20*/  VIADD R3, R40, 0x11 ;  /* 0x0000001128037836 */ /* 0x000fe20000000000 */
[----:B------:R-:W-:Y:S01]  /*12d30*/  FSEL R12, R23, -INF , !P3 ;  /* 0xff800000170c7808 */ /* 0x000fe20005800000 */
[----:B------:R-:W-:Y:S01]  /*12d40*/  HMMA.16816.F32.BF16 R36, R4, R38, R28 ;  /* 0x000000260424723c */ /* 0x000fe2000004181c */
[----:B------:R-:W-:Y:S02]  /*12d50*/  FSEL R107, R13, -INF , !P6 ;  /* 0xff8000000d6b7808 */ /* 0x000fe40007000000 */
[----:B------:R-:W-:Y:S02]  /*12d60*/  FSEL R13, R24, -INF , !P5 ;  /* 0xff800000180d7808 */ /* 0x000fe40006800000 */
[----:B------:R-:W-:-:S02]  /*12d70*/  FSEL R71, R12, -INF , !P2 ;  /* 0xff8000000c477808 */ /* 0x000fc40005000000 */
[-C--:B------:R-:W-:Y:S02]  /*12d80*/  ISETP.GT.AND P2, PT, R2, R3.reuse, PT ;  /* 0x000000030200720c */ /* 0x080fe40003f44270 */
[----:B------:R-:W-:Y:S02]  /*12d90*/  ISETP.GT.AND P3, PT, R0, R3, PT ;  /* 0x000000030000720c */ /* 0x000fe40003f64270 */
[----:B------:R-:W-:Y:S02]  /*12da0*/  FSEL R120, R13, -INF , !P4 ;  /* 0xff8000000d787808 */ /* 0x000fe40006000000 */
[----:B------:R-:W-:Y:S01]  /*12db0*/  P2R R13, PR, RZ, 0x4 ;  /* 0x00000004ff0d7803 */ /* 0x000fe20000000000 */
[----:B------:R-:W-:Y:S01]  /*12dc0*/  VIADD R14, R40, 0x18 ;  /* 0x00000018280e7836 */ /* 0x000fe20000000000 */
[C---:B------:R-:W-:Y:S02]  /*12dd0*/  ISETP.GE.AND P6, PT, R3.reuse, R225, PT ;  /* 0x000000e10300720c */ /* 0x040fe40003fc6270 */
[----:B------:R-:W-:-:S02]  /*12de0*/  ISETP.GE.AND P2, PT, R3, R228, PT ;  /* 0x000000e40300720c */ /* 0x000fc40003f46270 */
[----:B------:R-:W-:Y:S02]  /*12df0*/  FSEL R3, R26, -INF , !P0 ;  /* 0xff8000001a037808 */ /* 0x000fe40004000000 */
[----:B------:R-:W-:Y:S02]  /*12e00*/  FSEL R12, R25, -INF , !P3 ;  /* 0xff800000190c7808 */ /* 0x000fe40005800000 */
[----:B------:R-:W-:Y:S02]  /*12e10*/  ISETP.NE.AND P3, PT, R13, RZ, PT ;  /* 0x000000ff0d00720c */ /* 0x000fe40003f65270 */
[----:B------:R-:W-:Y:S01]  /*12e20*/  FSEL R65, R3, -INF , !P1 ;  /* 0xff80000003417808 */ /* 0x000fe20004800000 */
[----:B------:R-:W-:Y:S01]  /*12e30*/  VIADD R3, R40, 0x19 ;  /* 0x0000001928037836 */ /* 0x000fe20000000000 */
[----:B------:R-:W-:Y:S02]  /*12e40*/  FSEL R106, R12, -INF , !P6 ;  /* 0xff8000000c6a7808 */ /* 0x000fe40007000000 */
[----:B------:R-:W-:-:S02]  /*12e50*/  ISETP.GT.AND P5, PT, R0, R14, PT ;  /* 0x0000000e0000720c */ /* 0x000fc40003fa4270 */
[----:B------:R-:W-:Y:S01]  /*12e60*/  FSEL R12, R27, -INF , !P3 ;  /* 0xff8000001b0c7808 */ /* 0x000fe20005800000 */
[----:B------:R-:W-:Y:S01]  /*12e70*/  HMMA.16816.F32.BF16 R20, R8, R34, R148 ;  /* 0x000000220814723c */ /* 0x000fe20000041894 */
[----:B------:R-:W-:Y:S02]  /*12e80*/  ISETP.GE.AND P4, PT, R14, R225, PT ;  /* 0x000000e10e00720c */ /* 0x000fe40003f86270 */
[----:B------:R-:W-:Y:S02]  /*12e90*/  FSEL R13, R36, -INF , !P5 ;  /* 0xff800000240d7808 */ /* 0x000fe40006800000 */
[----:B------:R-:W-:-:S03]  /*12ea0*/  FSEL R69, R12, -INF , !P2 ;  /* 0xff8000000c457808 */ /* 0x000fc60005000000 */
[----:B-1----:R-:W-:Y:S01]  /*12eb0*/  HMMA.16816.F32.BF16 R28, R4, R52, R16 ;  /* 0x00000034041c723c */ /* 0x002fe20000041810 */
[CC--:B------:R-:W-:Y:S02]  /*12ec0*/  ISETP.GT.AND P2, PT, R2.reuse, R3.reuse, PT ;  /* 0x000000030200720c */ /* 0x0c0fe40003f44270 */
[----:B------:R-:W-:Y:S02]  /*12ed0*/  ISETP.GT.AND P0, PT, R2, R14, PT ;  /* 0x0000000e0200720c */ /* 0x000fe40003f04270 */
[----:B------:R-:W-:Y:S02]  /*12ee0*/  ISETP.GT.AND P3, PT, R0, R3, PT ;  /* 0x000000030000720c */ /* 0x000fe40003f64270 */
[----:B------:R-:W-:Y:S02]  /*12ef0*/  FSEL R104, R13, -INF , !P4 ;  /* 0xff8000000d687808 */ /* 0x000fe40006000000 */
[----:B------:R-:W-:Y:S02]  /*12f00*/  P2R R13, PR, RZ, 0x4 ;  /* 0x00000004ff0d7803 */ /* 0x000fe40000000000 */
[----:B------:R-:W-:Y:S01]  /*12f10*/  ISETP.GE.AND P1, PT, R14, R228, PT ;  /* 0x000000e40e00720c */ /* 0x000fe20003f26270 */
[----:B------:R-:W-:Y:S01]  /*12f20*/  VIADD R14, R40, 0x20 ;  /* 0x00000020280e7836 */ /* 0x000fe20000000000 */
[----:B------:R-:W-:-:S02]  /*12f30*/  ISETP.GE.AND P6, PT, R3, R225, PT ;  /* 0x000000e10300720c */ /* 0x000fc40003fc6270 */
[----:B------:R-:W-:Y:S02]  /*12f40*/  ISETP.GE.AND P2, PT, R3, R228, PT ;  /* 0x000000e40300720c */ /* 0x000fe40003f46270 */
[----:B------:R-:W-:Y:S02]  /*12f50*/  FSEL R3, R38, -INF , !P0 ;  /* 0xff80000026037808 */ /* 0x000fe40004000000 */
[----:B------:R-:W-:Y:S02]  /*12f60*/  FSEL R12, R37, -INF , !P3 ;  /* 0xff800000250c7808 */ /* 0x000fe40005800000 */
[----:B------:R-:W-:Y:S01]  /*12f70*/  ISETP.NE.AND P3, PT, R13, RZ, PT ;  /* 0x000000ff0d00720c */ /* 0x000fe20003f65270 */
[----:B--2---:R-:W-:Y:S01]  /*12f80*/  HMMA.16816.F32.BF16 R32, R8, R48, R144 ;  /* 0x000000300820723c */ /* 0x004fe20000041890 */
[----:B------:R-:W-:Y:S01]  /*12f90*/  FSEL R66, R3, -INF , !P1 ;  /* 0xff80000003427808 */ /* 0x000fe20004800000 */
[----:B------:R-:W-:Y:S01]  /*12fa0*/  VIADD R3, R40, 0x21 ;  /* 0x0000002128037836 */ /* 0x000fe20000000000 */
[----:B------:R-:W-:-:S02]  /*12fb0*/  FSEL R101, R12, -INF , !P6 ;  /* 0xff8000000c657808 */ /* 0x000fc40007000000 */
[----:B------:R-:W-:Y:S02]  /*12fc0*/  ISETP.GT.AND P5, PT, R0, R14, PT ;  /* 0x0000000e0000720c */ /* 0x000fe40003fa4270 */
[----:B------:R-:W-:Y:S01]  /*12fd0*/  FSEL R12, R39, -INF , !P3 ;  /* 0xff800000270c7808 */ /* 0x000fe20005800000 */
[----:B------:R-:W-:Y:S01]  /*12fe0*/  HMMA.16816.F32.BF16 R24, R4, R54, R20 ;  /* 0x000000360418723c */ /* 0x000fe20000041814 */
[----:B------:R-:W-:Y:S01]  /*12ff0*/  ISETP.GE.AND P4, PT, R14, R225, PT ;  /* 0x000000e10e00720c */ /* 0x000fe20003f86270 */
[----:B------:R-:W-:Y:S01]  /*13000*/  LDSM.16.M88.4 R52, [R61+0x4800] ;  /* 0x004800003d34783b */ /* 0x000fe20000000200 */
[----:B------:R-:W-:Y:S02]  /*13010*/  FSEL R13, R28, -INF , !P5 ;  /* 0xff8000001c0d7808 */ /* 0x000fe40006800000 */
[----:B------:R-:W-:Y:S02]  /*13020*/  FSEL R91, R12, -INF , !P2 ;  /* 0xff8000000c5b7808 */ /* 0x000fe40005000000 */
[----:B------:R-:W-:-:S02]  /*13030*/  ISETP.GT.AND P2, PT, R2, R3, PT ;  /* 0x000000030200720c */ /* 0x000fc40003f44270 */
[----:B------:R-:W-:Y:S02]  /*13040*/  ISETP.GT.AND P0, PT, R2, R14, PT ;  /* 0x0000000e0200720c */ /* 0x000fe40003f04270 */
[----:B------:R-:W-:Y:S02]  /*13050*/  ISETP.GT.AND P3, PT, R0, R3, PT ;  /* 0x000000030000720c */ /* 0x000fe40003f64270 */
[----:B------:R-:W-:Y:S02]  /*13060*/  FSEL R123, R13, -INF , !P4 ;  /* 0xff8000000d7b7808 */ /* 0x000fe40006000000 */
[----:B------:R-:W-:Y:S02]  /*13070*/  P2R R13, PR, RZ, 0x4 ;  /* 0x00000004ff0d7803 */ /* 0x000fe40000000000 */
[C---:B------:R-:W-:Y:S02]  /*13080*/  ISETP.GE.AND P6, PT, R3.reuse, R225, PT ;  /* 0x000000e10300720c */ /* 0x040fe40003fc6270 */
[----:B------:R-:W-:-:S02]  /*13090*/  ISETP.GE.AND P2, PT, R3, R228, PT ;  /* 0x000000e40300720c */ /* 0x000fc40003f46270 */
[----:B------:R-:W-:Y:S02]  /*130a0*/  ISETP.GE.AND P1, PT, R14, R228, PT ;  /* 0x000000e40e00720c */ /* 0x000fe40003f26270 */
[----:B------:R-:W-:Y:S02]  /*130b0*/  FSEL R3, R30, -INF , !P0 ;  /* 0xff8000001e037808 */ /* 0x000fe40004000000 */
[----:B------:R-:W-:Y:S01]  /*130c0*/  FSEL R12, R29, -INF , !P3 ;  /* 0xff8000001d0c7808 */ /* 0x000fe20005800000 */
[----:B------:R-:W-:Y:S01]  /*130d0*/  HMMA.16816.F32.BF16 R16, R8, R50, R128 ;  /* 0x000000320810723c */ /* 0x000fe20000041880 */
[----:B------:R-:W-:Y:S01]  /*130e0*/  ISETP.NE.AND P3, PT, R13, RZ, PT ;  /* 0x000000ff0d00720c */ /* 0x000fe20003f65270 */
[C---:B------:R-:W-:Y:S01]  /*130f0*/  VIADD R14, R40.reuse, 0x28 ;  /* 0x00000028280e7836 */ /* 0x040fe20000000000 */
[----:B------:R-:W1:Y:S01]  /*13100*/  LDSM.16.M88.4 R48, [R89+0x4000] ;  /* 0x004000005930783b */ /* 0x000e620000000200 */
[----:B------:R-:W-:Y:S01]  /*13110*/  FSEL R100, R3, -INF , !P1 ;  /* 0xff80000003647808 */ /* 0x000fe20004800000 */
[----:B------:R-:W-:Y:S01]  /*13120*/  VIADD R3, R40, 0x29 ;  /* 0x0000002928037836 */ /* 0x000fe20000000000 */
[----:B------:R-:W-:-:S02]  /*13130*/  FSEL R122, R12, -INF , !P6 ;  /* 0xff8000000c7a7808 */ /* 0x000fc40007000000 */
[----:B------:R-:W-:Y:S01]  /*13140*/  FSEL R12, R31, -INF , !P3 ;  /* 0xff8000001f0c7808 */ /* 0x000fe20005800000 */
[----:B------:R-:W-:Y:S01]  /*13150*/  HMMA.16816.F32.BF16 R32, R4, R44, R32 ;  /* 0x0000002c0420723c */ /* 0x000fe20000041820 */
[-C--:B------:R-:W-:Y:S02]  /*13160*/  ISETP.GT.AND P5, PT, R0, R14.reuse, PT ;  /* 0x0000000e0000720c */ /* 0x080fe40003fa4270 */
[----:B------:R-:W-:Y:S02]  /*13170*/  FSEL R102, R12, -INF , !P2 ;  /* 0xff8000000c667808 */ /* 0x000fe40005000000 */
[C---:B------:R-:W-:Y:S02]  /*13180*/  ISETP.GT.AND P2, PT, R2.reuse, R3, PT ;  /* 0x000000030200720c */ /* 0x040fe40003f44270 */
[----:B------:R-:W-:Y:S02]  /*13190*/  ISETP.GT.AND P0, PT, R2, R14, PT ;  /* 0x0000000e0200720c */ /* 0x000fe40003f04270 */
[----:B------:R-:W-:-:S02]  /*131a0*/  ISETP.GE.AND P4, PT, R14, R225, PT ;  /* 0x000000e10e00720c */ /* 0x000fc40003f86270 */
[----:B------:R-:W-:Y:S02]  /*131b0*/  FSEL R13, R24, -INF , !P5 ;  /* 0xff800000180d7808 */ /* 0x000fe40006800000 */
        /* <DEDUP_REMOVED lines=9> */
[----:B------:R-:W-:Y:S02]  /*13250*/  ISETP.NE.AND P3, PT, R14, RZ, PT ;  /* 0x000000ff0e00720c */ /* 0x000fe40003f65270 */
        /* <DEDUP_REMOVED lines=11> */
[-C--:B------:R-:W-:Y:S01]  /*13310*/  ISETP.GT.AND P2, PT, R2, R3.reuse, PT ;  /* 0x000000030200720c */ /* 0x080fe20003f44270 */
[----:B------:R-:W-:Y:S01]  /*13320*/  HMMA.16816.F32.BF16 R20, R4, R46, R16 ;  /* 0x0000002e0414723c */ /* 0x000fe20000041810 */
[----:B------:R-:W-:Y:S01]  /*13330*/  ISETP.GT.AND P3, PT, R0, R3, PT ;  /* 0x000000030000720c */ /* 0x000fe20003f64270 */
[----:B------:R-:W-:Y:S01]  /*13340*/  VIADD R14, R40, 0x38 ;  /* 0x00000038280e7836 */ /* 0x000fe20000000000 */
[----:B------:R-:W-:Y:S01]  /*13350*/  FSEL R128, R13, -INF , !P4 ;  /* 0xff8000000d807808 */ /* 0x000fe20006000000 */
[----:B------:R-:W-:Y:S01]  /*13360*/  IMAD.MOV.U32 R141, RZ, RZ, R15 ;  /* 0x000000ffff8d7224 */ /* 0x000fe200078e000f */
[----:B------:R-:W-:Y:S01]  /*13370*/  P2R R13, PR, RZ, 0x4 ;  /* 0x00000004ff0d7803 */ /* 0x000fe20000000000 */
[----:B------:R-:W-:Y:S01]  /*13380*/  LDSM.16.M88.4 R44, [R61+0x5800] ;  /* 0x005800003d2c783b */ /* 0x000fe20000000200 */
[C---:B------:R-:W-:Y:S02]  /*13390*/  ISETP.GE.AND P6, PT, R3.reuse, R225, PT ;  /* 0x000000e10300720c */ /* 0x040fe40003fc6270 */
[----:B------:R-:W-:-:S02]  /*133a0*/  ISETP.GE.AND P2, PT, R3, R228, PT ;  /* 0x000000e40300720c */ /* 0x000fc40003f46270 */
[----:B------:R-:W-:Y:S02]  /*133b0*/  FSEL R3, R34, -INF , !P0 ;  /* 0xff80000022037808 */ /* 0x000fe40004000000 */
[----:B------:R-:W-:Y:S02]  /*133c0*/  FSEL R12, R33, -INF , !P3 ;  /* 0xff800000210c7808 */ /* 0x000fe40005800000 */
[----:B------:R-:W-:Y:S01]  /*133d0*/  ISETP.NE.AND P3, PT, R13, RZ, PT ;  /* 0x000000ff0d00720c */ /* 0x000fe20003f65270 */
[----:B------:R-:W-:Y:S01]  /*133e0*/  HMMA.16816.F32.BF16 R24, R8, R58, R124 ;  /* 0x0000003a0818723c */ /* 0x000fe2000004187c */
[----:B------:R-:W-:Y:S01]  /*133f0*/  FSEL R116, R3, -INF , !P1 ;  /* 0xff80000003747808 */ /* 0x000fe20004800000 */
[----:B------:R-:W-:Y:S01]  /*13400*/  VIADD R3, R40, 0x39 ;  /* 0x0000003928037836 */ /* 0x000fe20000000000 */
[----:B------:R-:W-:Y:S01]  /*13410*/  FSEL R125, R12, -INF , !P6 ;  /* 0xff8000000c7d7808 */ /* 0x000fe20007000000 */
[----:B------:R-:W-:Y:S01]  /*13420*/  LDSM.16.M88.4 R56, [R61+0x5000] ;  /* 0x005000003d38783b */ /* 0x000fe20000000200 */
[----:B------:R-:W-:-:S03]  /*13430*/  FSEL R12, R35, -INF , !P3 ;  /* 0xff800000230c7808 */ /* 0x000fc60005800000 */
[----:B------:R-:W2:Y:S01]  /*13440*/  LDSM.16.M88.4 R32, [R89+0x4800] ;  /* 0x004800005920783b */ /* 0x000ea20000000200 */
[-C--:B------:R-:W-:Y:S01]  /*13450*/  ISETP.GT.AND P5, PT, R0, R14.reuse, PT ;  /* 0x0000000e0000720c */ /* 0x080fe20003fa4270 */
[----:B-1----:R-:W-:Y:S01]  /*13460*/  HMMA.16816.F32.BF16 R36, R4, R48, R28 ;  /* 0x000000300424723c */ /* 0x002fe2000004181c */
        /* <DEDUP_REMOVED lines=15> */
[----:B------:R-:W-:Y:S01]  /*13560*/  FSEL R105, R12, -INF , !P1 ;  /* 0xff8000000c697808 */ /* 0x000fe20004800000 */
[----:B------:R-:W-:Y:S01]  /*13570*/  VIADD R15, R40, 0x41 ;  /* 0x00000041280f7836 */ /* 0x000fe20000000000 */
[-C--:B------:R-:W-:Y:S02]  /*13580*/  ISETP.GT.AND P5, PT, R0, R3.reuse, PT ;  /* 0x000000030000720c */ /* 0x080fe40003fa4270 */
[----:B------:R-:W-:-:S02]  /*13590*/  ISETP.GT.AND P0, PT, R2, R3, PT ;  /* 0x000000030200720c */ /* 0x000fc40003f04270 */
[C---:B------:R-:W-:Y:S02]  /*135a0*/  ISETP.GE.AND P4, PT, R3.reuse, R225, PT ;  /* 0x000000e10300720c */ /* 0x040fe40003f86270 */
[----:B------:R-:W-:Y:S02]  /*135b0*/  ISETP.GE.AND P1, PT, R3, R228, PT ;  /* 0x000000e40300720c */ /* 0x000fe40003f26270 */
[----:B------:R-:W-:Y:S01]  /*135c0*/  FSEL R3, R23, -INF , !P3 ;  /* 0xff80000017037808 */ /* 0x000fe20005800000 */
[----:B------:R-:W-:Y:S01]  /*135d0*/  HMMA.16816.F32.BF16 R16, R8, R52, R112 ;  /* 0x000000340810723c */ /* 0x000fe20000041870 */
[----:B------:R-:W-:Y:S02]  /*135e0*/  FSEL R12, R36, -INF , !P5 ;  /* 0xff800000240c7808 */ /* 0x000fe40006800000 */
[----:B------:R-:W-:Y:S02]  /*135f0*/  FSEL R112, R3, -INF , !P2 ;  /* 0xff80000003707808 */ /* 0x000fe40005000000 */
[----:B------:R-:W-:-:S02]  /*13600*/  ISETP.GT.AND P2, PT, R2, R15, PT ;  /* 0x0000000f0200720c */ /* 0x000fc40003f44270 */
[----:B------:R-:W-:Y:S01]  /*13610*/  ISETP.GT.AND P3, PT, R0, R15, PT ;  /* 0x0000000f0000720c */ /* 0x000fe20003f64270 */
[----:B------:R-:W-:Y:S01]  /*13620*/  HMMA.16816.F32.BF16 R24, R4, R50, R24 ;  /* 0x000000320418723c */ /* 0x000fe20000041818 */
[----:B------:R-:W-:Y:S01]  /*13630*/  P2R R14, PR, RZ, 0x4 ;  /* 0x00000004ff0e7803 */ /* 0x000fe20000000000 */
[----:B------:R-:W-:Y:S01]  /*13640*/  VIADD R3, R40, 0x48 ;  /* 0x0000004828037836 */ /* 0x000fe20000000000 */
[----:B------:R-:W-:Y:S01]  /*13650*/  FSEL R114, R12, -INF , !P4 ;  /* 0xff8000000c727808 */ /* 0x000fe20006000000 */
[----:B------:R-:W-:Y:S01]  /*13660*/  LDSM.16.M88.4 R48, [R61+0x6000] ;  /* 0x006000003d30783b */ /* 0x000fe20000000200 */
[----:B------:R-:W-:Y:S02]  /*13670*/  FSEL R113, R13, -INF , !P6 ;  /* 0xff8000000d717808 */ /* 0x000fe40007000000 */
[----:B------:R-:W-:Y:S02]  /*13680*/  FSEL R12, R38, -INF , !P0 ;  /* 0xff800000260c7808 */ /* 0x000fe40004000000 */
[----:B------:R-:W-:Y:S01]  /*13690*/  FSEL R13, R37, -INF , !P3 ;  /* 0xff800000250d7808 */ /* 0x000fe20005800000 */
[----:B------:R-:W-:Y:S01]  /*136a0*/  HMMA.16816.F32.BF16 R28, R8, R54, R108 ;  /* 0x00000036081c723c */ /* 0x000fe2000004186c */
[----:B------:R-:W-:Y:S01]  /*136b0*/  ISETP.NE.AND P3, PT, R14, RZ, PT ;  /* 0x000000ff0e00720c */ /* 0x000fe20003f65270 */
[----:B------:R-:W-:Y:S01]  /*136c0*/  LDSM.16.M88.4 R52, [R89+0x5800] ;  /* 0x005800005934783b */ /* 0x000fe20000000200 */
[----:B------:R-:W-:-:S02]  /*136d0*/  FSEL R108, R12, -INF , !P1 ;  /* 0xff8000000c6c7808 */ /* 0x000fc40004800000 */
[-C--:B------:R-:W-:Y:S02]  /*136e0*/  ISETP.GT.AND P5, PT, R0, R3.reuse, PT ;  /* 0x000000030000720c */ /* 0x080fe40003fa4270 */
[----:B------:R-:W-:Y:S02]  /*136f0*/  ISETP.GT.AND P0, PT, R2, R3, PT ;  /* 0x000000030200720c */ /* 0x000fe40003f04270 */
[CC--:B------:R-:W-:Y:S02]  /*13700*/  ISETP.GE.AND P4, PT, R3.reuse, R225.reuse, PT ;  /* 0x000000e10300720c */ /* 0x0c0fe40003f86270 */
[----:B------:R-:W-:Y:S02]  /*13710*/  ISETP.GE.AND P1, PT, R3, R228, PT ;  /* 0x000000e40300720c */ /* 0x000fe40003f26270 */
[----:B------:R-:W-:Y:S02]  /*13720*/  FSEL R3, R39, -INF , !P3 ;  /* 0xff80000027037808 */ /* 0x000fe40005800000 */
[----:B------:R-:W1:Y:S01]  /*13730*/  LDSM.16.M88.4 R36, [R89+0x5000] ;  /* 0x005000005924783b */ /* 0x000e620000000200 */
[----:B------:R-:W-:-:S02]  /*13740*/  ISETP.GE.AND P6, PT, R15, R225, PT ;  /* 0x000000e10f00720c */ /* 0x000fc40003fc6270 */
[----:B------:R-:W-:Y:S01]  /*13750*/  ISETP.GE.AND P2, PT, R15, R228, PT ;  /* 0x000000e40f00720c */ /* 0x000fe20003f46270 */
[----:B------:R-:W-:Y:S01]  /*13760*/  VIADD R15, R40, 0x49 ;  /* 0x00000049280f7836 */ /* 0x000fe20000000000 */
[----:B--2---:R-:W-:Y:S02]  /*13770*/  HMMA.16816.F32.BF16 R16, R4, R32, R16 ;  /* 0x000000200410723c */ /* 0x004fe40000041810 */
[----:B------:R-:W-:Y:S02]  /*13780*/  FSEL R109, R3, -INF , !P2 ;  /* 0xff800000036d7808 */ /* 0x000fe40005000000 */
[-C--:B------:R-:W-:Y:S02]  /*13790*/  ISETP.GT.AND P2, PT, R2, R15.reuse, PT ;  /* 0x0000000f0200720c */ /* 0x080fe40003f44270 */
[----:B------:R-:W-:Y:S02]  /*137a0*/  FSEL R12, R24, -INF , !P5 ;  /* 0xff800000180c7808 */ /* 0x000fe40006800000 */
[----:B------:R-:W-:-:S02]  /*137b0*/  ISETP.GT.AND P3, PT, R0, R15, PT ;  /* 0x0000000f0000720c */ /* 0x000fc40003f64270 */
[----:B------:R-:W-:Y:S01]  /*137c0*/  P2R R14, PR, RZ, 0x4 ;  /* 0x00000004ff0e7803 */ /* 0x000fe20000000000 */
[----:B------:R-:W-:Y:S01]  /*137d0*/  VIADD R3, R40, 0x50 ;  /* 0x0000005028037836 */ /* 0x000fe20000000000 */
[----:B------:R-:W-:Y:S02]  /*137e0*/  FSEL R110, R12, -INF , !P4 ;  /* 0xff8000000c6e7808 */ /* 0x000fe40006000000 */
[----:B------:R-:W-:Y:S02]  /*137f0*/  FSEL R111, R13, -INF , !P6 ;  /* 0xff8000000d6f7808 */ /* 0x000fe40007000000 */
[----:B------:R-:W-:Y:S02]  /*13800*/  FSEL R12, R26, -INF , !P0 ;  /* 0xff8000001a0c7808 */ /* 0x000fe40004000000 */
[----:B------:R-:W-:Y:S01]  /*13810*/  FSEL R13, R25, -INF , !P3 ;  /* 0xff800000190d7808 */ /* 0x000fe20005800000 */
[----:B------:R-:W-:Y:S01]  /*13820*/  HMMA.16816.F32.BF16 R20, R8, R56, R96 ;  /* 0x000000380814723c */ /* 0x000fe20000041860 */
[----:B------:R-:W-:-:S02]  /*13830*/  ISETP.NE.AND P3, PT, R14, RZ, PT ;  /* 0x000000ff0e00720c */ /* 0x000fc40003f65270 */
[----:B------:R-:W-:Y:S02]  /*13840*/  FSEL R96, R12, -INF , !P1 ;  /* 0xff8000000c607808 */ /* 0x000fe40004800000 */
[----:B------:R-:W-:Y:S02]  /*13850*/  ISETP.GE.AND P6, PT, R15, R225, PT ;  /* 0x000000e10f00720c */ /* 0x000fe40003fc6270 */
[-C--:B------:R-:W-:Y:S02]  /*13860*/  ISETP.GT.AND P5, PT, R0, R3.reuse, PT ;  /* 0x000000030000720c */ /* 0x080fe40003fa4270 */
[----:B------:R-:W-:Y:S02]  /*13870*/  ISETP.GT.AND P0, PT, R2, R3, PT ;  /* 0x000000030200720c */ /* 0x000fe40003f04270 */
[C---:B------:R-:W-:Y:S02]  /*13880*/  ISETP.GE.AND P4, PT, R3.reuse, R225, PT ;  /* 0x000000e10300720c */ /* 0x040fe40003f86270 */
[-C--:B------:R-:W-:Y:S01]  /*13890*/  ISETP.GE.AND P1, PT, R3, R228.reuse, PT ;  /* 0x000000e40300720c */ /* 0x080fe20003f26270 */
[----:B------:R-:W-:Y:S01]  /*138a0*/  VIADD R3, R40, 0x51 ;  /* 0x0000005128037836 */ /* 0x000fe20000000000 */
[----:B------:R-:W-:-:S02]  /*138b0*/  ISETP.GE.AND P2, PT, R15, R228, PT ;  /* 0x000000e40f00720c */ /* 0x000fc40003f46270 */
[----:B------:R-:W-:Y:S02]  /*138c0*/  FSEL R12, R27, -INF , !P3 ;  /* 0xff8000001b0c7808 */ /* 0x000fe40005800000 */
[----:B------:R-:W-:Y:S01]  /*138d0*/  FSEL R98, R13, -INF , !P6 ;  /* 0xff8000000d627808 */ /* 0x000fe20007000000 */
[----:B------:R-:W-:Y:S01]  /*138e0*/  HMMA.16816.F32.BF16 R32, R4, R34, R28 ;  /* 0x000000220420723c */ /* 0x000fe2000004181c */
[----:B------:R-:W-:Y:S02]  /*138f0*/  FSEL R13, R16, -INF , !P5 ;  /* 0xff800000100d7808 */ /* 0x000fe40006800000 */
[----:B------:R-:W-:Y:S02]  /*13900*/  FSEL R97, R12, -INF , !P2 ;  /* 0xff8000000c617808 */ /* 0x000fe40005000000 */
[-C--:B------:R-:W-:Y:S02]  /*13910*/  ISETP.GT.AND P2, PT, R2, R3.reuse, PT ;  /* 0x000000030200720c */ /* 0x080fe40003f44270 */
[----:B------:R-:W-:-:S02]  /*13920*/  ISETP.GT.AND P3, PT, R0, R3, PT ;  /* 0x000000030000720c */ /* 0x000fc40003f64270 */
[----:B------:R-:W-:Y:S02]  /*13930*/  FSEL R133, R13, -INF , !P4 ;  /* 0xff8000000d857808 */ /* 0x000fe40006000000 */
[----:B------:R-:W-:Y:S02]  /*13940*/  P2R R13, PR, RZ, 0x4 ;  /* 0x00000004ff0d7803 */ /* 0x000fe40000000000 */
[C---:B------:R-:W-:Y:S02]  /*13950*/  ISETP.GE.AND P6, PT, R3.reuse, R225, PT ;  /* 0x000000e10300720c */ /* 0x040fe40003fc6270 */
[----:B------:R-:W-:Y:S02]  /*13960*/  ISETP.GE.AND P2, PT, R3, R228, PT ;  /* 0x000000e40300720c */ /* 0x000fe40003f46270 */
[----:B------:R-:W-:Y:S02]  /*13970*/  FSEL R3, R18, -INF , !P0 ;  /* 0xff80000012037808 */ /* 0x000fe40004000000 */
[----:B------:R-:W-:-:S02]  /*13980*/  FSEL R12, R17, -INF , !P3 ;  /* 0xff800000110c7808 */ /* 0x000fc40005800000 */
[----:B------:R-:W-:Y:S01]  /*13990*/  ISETP.NE.AND P3, PT, R13, RZ, PT ;  /* 0x000000ff0d00720c */ /* 0x000fe20003f65270 */
[C---:B------:R-:W-:Y:S01]  /*139a0*/  VIADD R14, R40.reuse, 0x58 ;  /* 0x00000058280e7836 */ /* 0x040fe20000000000 */
[----:B------:R-:W-:Y:S01]  /*139b0*/  HMMA.16816.F32.BF16 R28, R8, R58, R92 ;  /* 0x0000003a081c723c */ /* 0x000fe2000004185c */
[----:B------:R-:W-:Y:S01]  /*139c0*/  FSEL R92, R3, -INF , !P1 ;  /* 0xff800000035c7808 */ /* 0x000fe20004800000 */
[----:B------:R-:W-:Y:S01]  /*139d0*/  VIADD R3, R40, 0x59 ;  /* 0x0000005928037836 */ /* 0x000fe20000000000 */
[----:B------:R-:W-:Y:S01]  /*139e0*/  FSEL R130, R12, -INF , !P6 ;  /* 0xff8000000c827808 */ /* 0x000fe20007000000 */
[----:B------:R-:W2:Y:S01]  /*139f0*/  LDSM.16.M88.4 R56, [R61+0x6800] ;  /* 0x006800003d38783b */ /* 0x000ea20000000200 */
[----:B------:R-:W-:Y:S02]  /*13a00*/  FSEL R12, R19, -INF , !P3 ;  /* 0xff800000130c7808 */ /* 0x000fe40005800000 */
[----:B------:R-:W-:Y:S01]  /*13a10*/  ISETP.GT.AND P5, PT, R0, R14, PT ;  /* 0x0000000e0000720c */ /* 0x000fe20003fa4270 */
[----:B-1----:R-:W-:Y:S01]  /*13a20*/  HMMA.16816.F32.BF16 R20, R4, R36, R20 ;  /* 0x000000240414723c */ /* 0x002fe20000041814 */
[----:B------:R-:W-:-:S02]  /*13a30*/  FSEL R93, R12, -INF , !P2 ;  /* 0xff8000000c5d7808 */ /* 0x000fc40005000000 */
[C---:B------:R-:W-:Y:S02]  /*13a40*/  ISETP.GT.AND P2, PT, R2.reuse, R3, PT ;  /* 0x000000030200720c */ /* 0x040fe40003f44270 */
[----:B------:R-:W-:Y:S02]  /*13a50*/  ISETP.GT.AND P0, PT, R2, R14, PT ;  /* 0x0000000e0200720c */ /* 0x000fe40003f04270 */
[----:B------:R-:W-:Y:S02]  /*13a60*/  ISETP.GE.AND P4, PT, R14, R225, PT ;  /* 0x000000e10e00720c */ /* 0x000fe40003f86270 */
[----:B------:R-:W-:Y:S02]  /*13a70*/  FSEL R13, R32, -INF , !P5 ;  /* 0xff800000200d7808 */ /* 0x000fe40006800000 */
[----:B------:R-:W-:Y:S02]  /*13a80*/  ISETP.GE.AND P1, PT, R14, R228, PT ;  /* 0x000000e40e00720c */ /* 0x000fe40003f26270 */
[----:B------:R-:W-:-:S02]  /*13a90*/  ISETP.GT.AND P3, PT, R0, R3, PT ;  /* 0x000000030000720c */ /* 0x000fc40003f64270 */
[----:B------:R-:W-:Y:S02]  /*13aa0*/  P2R R14, PR, RZ, 0x4 ;  /* 0x00000004ff0e7803 */ /* 0x000fe40000000000 */
[C---:B------:R-:W-:Y:S02]  /*13ab0*/  ISETP.GE.AND P6, PT, R3.reuse, R225, PT ;  /* 0x000000e10300720c */ /* 0x040fe40003fc6270 */
[----:B------:R-:W-:Y:S01]  /*13ac0*/  ISETP.GE.AND P2, PT, R3, R228, PT ;  /* 0x000000e40300720c */ /* 0x000fe20003f46270 */
[----:B------:R-:W-:Y:S01]  /*13ad0*/  VIADD R3, R40, 0x60 ;  /* 0x0000006028037836 */ /* 0x000fe20000000000 */
[----:B------:R-:W-:Y:S02]  /*13ae0*/  FSEL R126, R13, -INF , !P4 ;  /* 0xff8000000d7e7808 */ /* 0x000fe40006000000 */
[----:B------:R-:W-:Y:S02]  /*13af0*/  FSEL R12, R34, -INF , !P0 ;  /* 0xff800000220c7808 */ /* 0x000fe40004000000 */
[----:B------:R-:W-:Y:S01]  /*13b00*/  FSEL R13, R33, -INF , !P3 ;  /* 0xff800000210d7808 */ /* 0x000fe20005800000 */
[----:B------:R-:W-:Y:S01]  /*13b10*/  HMMA.16816.F32.BF16 R24, R8, R44, R84 ;  /* 0x0000002c0818723c */ /* 0x000fe20000041854 */
[----:B------:R-:W-:-:S02]  /*13b20*/  ISETP.NE.AND P3, PT, R14, RZ, PT ;  /* 0x000000ff0e00720c */ /* 0x000fc40003f65270 */
[----:B------:R-:W-:Y:S02]  /*13b30*/  FSEL R84, R12, -INF , !P1 ;  /* 0xff8000000c547808 */ /* 0x000fe40004800000 */
[-C--:B------:R-:W-:Y:S02]  /*13b40*/  ISETP.GT.AND P5, PT, R0, R3.reuse, PT ;  /* 0x000000030000720c */ /* 0x080fe40003fa4270 */
[----:B------:R-:W-:Y:S02]  /*13b50*/  ISETP.GT.AND P0, PT, R2, R3, PT ;  /* 0x000000030200720c */ /* 0x000fe40003f04270 */
[C---:B------:R-:W-:Y:S02]  /*13b60*/  ISETP.GE.AND P4, PT, R3.reuse, R225, PT ;  /* 0x000000e10300720c */ /* 0x040fe40003f86270 */
[----:B------:R-:W-:Y:S01]  /*13b70*/  ISETP.GE.AND P1, PT, R3, R228, PT ;  /* 0x000000e40300720c */ /* 0x000fe20003f26270 */
[----:B------:R-:W-:Y:S01]  /*13b80*/  VIADD R3, R40, 0x61 ;  /* 0x0000006128037836 */ /* 0x000fe20000000000 */
[----:B------:R-:W-:Y:S01]  /*13b90*/  FSEL R12, R35, -INF , !P3 ;  /* 0xff800000230c7808 */ /* 0x000fe20005800000 */
[----:B------:R-:W-:Y:S01]  /*13ba0*/  HMMA.16816.F32.BF16 R36, R4, R38, R28 ;  /* 0x000000260424723c */ /* 0x000fe2000004181c */
[----:B------:R-:W-:-:S02]  /*13bb0*/  FSEL R95, R13, -INF , !P6 ;  /* 0xff8000000d5f7808 */ /* 0x000fc40007000000 */
[----:B------:R-:W-:Y:S02]  /*13bc0*/  FSEL R13, R20, -INF , !P5 ;  /* 0xff800000140d7808 */ /* 0x000fe40006800000 */
[----:B------:R-:W-:Y:S02]  /*13bd0*/  FSEL R94, R12, -INF , !P2 ;  /* 0xff8000000c5e7808 */ /* 0x000fe40005000000 */
[-C--:B------:R-:W-:Y:S02]  /*13be0*/  ISETP.GT.AND P2, PT, R2, R3.reuse, PT ;  /* 0x000000030200720c */ /* 0x080fe40003f44270 */
[----:B------:R-:W-:Y:S02]  /*13bf0*/  ISETP.GT.AND P3, PT, R0, R3, PT ;  /* 0x000000030000720c */ /* 0x000fe40003f64270 */
[----:B------:R-:W-:Y:S01]  /*13c00*/  FSEL R142, R13, -INF , !P4 ;  /* 0xff8000000d8e7808 */ /* 0x000fe20006000000 */
[----:B------:R-:W-:Y:S01]  /*13c10*/  HMMA.16816.F32.BF16 R16, R8, R46, R152 ;  /* 0x0000002e0810723c */ /* 0x000fe20000041898 */
[----:B------:R-:W-:Y:S01]  /*13c20*/  P2R R13, PR, RZ, 0x4 ;  /* 0x00000004ff0d7803 */ /* 0x000fe20000000000 */
[----:B------:R-:W-:Y:S01]  /*13c30*/  VIADD R14, R40, 0x68 ;  /* 0x00000068280e7836 */ /* 0x000fe20000000000 */
[C---:B------:R-:W-:Y:S01]  /*13c40*/  ISETP.GE.AND P6, PT, R3.reuse, R225, PT ;  /* 0x000000e10300720c */ /* 0x040fe20003fc6270 */
[----:B------:R-:W-:Y:S01]  /*13c50*/  LDSM.16.M88.4 R44, [R89+0x6000] ;  /* 0x00600000592c783b */ /* 0x000fe20000000200 */
        /* <DEDUP_REMOVED lines=12> */
[----:B------:R-:W-:Y:S02]  /*13d20*/  FSEL R87, R12, -INF , !P2 ;  /* 0xff8000000c577808 */ /* 0x000fe40005000000 */
[C---:B------:R-:W-:Y:S02]  /*13d30*/  ISETP.GT.AND P2, PT, R2.reuse, R3, PT ;  /* 0x000000030200720c */ /* 0x040fe40003f44270 */
[----:B------:R-:W-:-:S02]  /*13d40*/  ISETP.GT.AND P0, PT, R2, R14, PT ;  /* 0x0000000e0200720c */ /* 0x000fc40003f04270 */
[----:B------:R-:W-:Y:S02]  /*13d50*/  ISETP.GT.AND P3, PT, R0, R3, PT ;  /* 0x000000030000720c */ /* 0x000fe40003f64270 */
[----:B------:R-:W-:Y:S02]  /*13d60*/  FSEL R137, R13, -INF , !P4 ;  /* 0xff8000000d897808 */ /* 0x000fe40006000000 */
[----:B------:R-:W-:Y:S02]  /*13d70*/  P2R R13, PR, RZ, 0x4 ;  /* 0x00000004ff0d7803 */ /* 0x000fe40000000000 */
[-C--:B------:R-:W-:Y:S01]  /*13d80*/  ISETP.GE.AND P1, PT, R14, R228.reuse, PT ;  /* 0x000000e40e00720c */ /* 0x080fe20003f26270 */
[----:B------:R-:W-:Y:S01]  /*13d90*/  VIADD R14, R40, 0x70 ;  /* 0x00000070280e7836 */ /* 0x000fe20000000000 */
[C---:B------:R-:W-:Y:S02]  /*13da0*/  ISETP.GE.AND P6, PT, R3.reuse, R225, PT ;  /* 0x000000e10300720c */ /* 0x040fe40003fc6270 */
[----:B------:R-:W-:Y:S01]  /*13db0*/  ISETP.GE.AND P2, PT, R3, R228, PT ;  /* 0x000000e40300720c */ /* 0x000fe20003f46270 */
[----:B------:R-:W-:Y:S01]  /*13dc0*/  HMMA.16816.F32.BF16 R24, R4, R54, R16 ;  /* 0x000000360418723c */ /* 0x000fe20000041810 */
[----:B------:R-:W-:Y:S01]  /*13dd0*/  FSEL R3, R38, -INF , !P0 ;  /* 0xff80000026037808 */ /* 0x000fe20004000000 */
[----:B------:R-:W-:Y:S01]  /*13de0*/  LDSM.16.M88.4 R52, [R61+0x7000] ;  /* 0x007000003d34783b */ /* 0x000fe20000000200 */
[----:B------:R-:W-:-:S02]  /*13df0*/  FSEL R12, R37, -INF , !P3 ;  /* 0xff800000250c7808 */ /* 0x000fc40005800000 */
[----:B------:R-:W-:-:S03]  /*13e00*/  ISETP.NE.AND P3, PT, R13, RZ, PT ;  /* 0x000000ff0d00720c */ /* 0x000fc60003f65270 */
[----:B------:R-:W-:Y:S01]  /*13e10*/  HMMA.16816.F32.BF16 R20, R8, R48, R80 ;  /* 0x000000300814723c */ /* 0x000fe20000041850 */
[----:B------:R-:W-:Y:S01]  /*13e20*/  FSEL R85, R3, -INF , !P1 ;  /* 0xff80000003557808 */ /* 0x000fe20004800000 */
[----:B------:R-:W-:Y:S01]  /*13e30*/  VIADD R3, R40, 0x71 ;  /* 0x0000007128037836 */ /* 0x000fe20000000000 */
[----:B------:R-:W-:Y:S02]  /*13e40*/  FSEL R131, R12, -INF , !P6 ;  /* 0xff8000000c837808 */ /* 0x000fe40007000000 */
[----:B------:R-:W-:-:S03]  /*13e50*/  ISETP.GT.AND P5, PT, R0, R14, PT ;  /* 0x0000000e0000720c */ /* 0x000fc60003fa4270 */
[----:B------:R-:W-:Y:S01]  /*13e60*/  HMMA.16816.F32.BF16 R16, R8, R50, R196 ;  /* 0x000000320810723c */ /* 0x000fe200000418c4 */
[----:B------:R-:W1:Y:S01]  /*13e70*/  LDSM.16.M88.4 R48, [R89+0x6800] ;  /* 0x006800005930783b */ /* 0x000e620000000200 */
[----:B------:R-:W-:Y:S02]  /*13e80*/  FSEL R12, R39, -INF , !P3 ;  /* 0xff800000270c7808 */ /* 0x000fe40005800000 */
[----:B------:R-:W-:Y:S02]  /*13e90*/  ISETP.GE.AND P4, PT, R14, R225, PT ;  /* 0x000000e10e00720c */ /* 0x000fe40003f86270 */
[----:B------:R-:W-:Y:S02]  /*13ea0*/  FSEL R13, R28, -INF , !P5 ;  /* 0xff8000001c0d7808 */ /* 0x000fe40006800000 */
[----:B------:R-:W-:Y:S02]  /*13eb0*/  FSEL R129, R12, -INF , !P2 ;  /* 0xff8000000c817808 */ /* 0x000fe40005000000 */
[----:B------:R-:W-:-:S02]  /*13ec0*/  ISETP.GT.AND P2, PT, R2, R3, PT ;  /* 0x000000030200720c */ /* 0x000fc40003f44270 */
[----:B------:R-:W-:Y:S02]  /*13ed0*/  ISETP.GT.AND P3, PT, R0, R3, PT ;  /* 0x000000030000720c */ /* 0x000fe40003f64270 */
[----:B------:R-:W-:Y:S02]  /*13ee0*/  FSEL R151, R13, -INF , !P4 ;  /* 0xff8000000d977808 */ /* 0x000fe40006000000 */
[----:B------:R-:W-:Y:S02]  /*13ef0*/  P2R R13, PR, RZ, 0x4 ;  /* 0x00000004ff0d7803 */ /* 0x000fe40000000000 */
[----:B------:R-:W-:Y:S02]  /*13f00*/  ISETP.GE.AND P6, PT, R3, R225, PT ;  /* 0x000000e10300720c */ /* 0x000fe40003fc6270 */
[----:B------:R-:W-:Y:S02]  /*13f10*/  FSEL R12, R29, -INF , !P3 ;  /* 0xff8000001d0c7808 */ /* 0x000fe40005800000 */
[----:B------:R-:W-:-:S02]  /*13f20*/  ISETP.GT.AND P0, PT, R2, R14, PT ;  /* 0x0000000e0200720c */ /* 0x000fc40003f04270 */
[----:B------:R-:W-:Y:S02]  /*13f30*/  ISETP.NE.AND P3, PT, R13, RZ, PT ;  /* 0x000000ff0d00720c */ /* 0x000fe40003f65270 */
[----:B------:R-:W-:Y:S02]  /*13f40*/  ISETP.GE.AND P2, PT, R3, R228, PT ;  /* 0x000000e40300720c */ /* 0x000fe40003f46270 */
[----:B------:R-:W-:Y:S02]  /*13f50*/  FSEL R149, R12, -INF , !P6 ;  /* 0xff8000000c957808 */ /* 0x000fe40007000000 */
[----:B------:R-:W-:Y:S02]  /*13f60*/  FSEL R3, R30, -INF , !P0 ;  /* 0xff8000001e037808 */ /* 0x000fe40004000000 */
[----:B------:R-:W-:Y:S02]  /*13f70*/  FSEL R12, R31, -INF , !P3 ;  /* 0xff8000001f0c7808 */ /* 0x000fe40005800000 */
[----:B--2---:R-:W-:-:S15]  /*13f80*/  HMMA.16816.F32.BF16 R28, R8, R56, R200 ;  /* 0x00000038081c723c */ /* 0x004fde00000418c8 */
[----:B------:R-:W-:-:S05]  /*13f90*/  NOP ;  /* 0x0000000000007918 */ /* 0x000fca0000000000 */
[----:B-1----:R-:W-:Y:S08]  /*13fa0*/  HMMA.16816.F32.BF16 R36, R4, R48, R28 ;  /* 0x000000300424723c */ /* 0x002ff0000004181c */
[----:B------:R-:W-:Y:S01]  /*13fb0*/  HMMA.16816.F32.BF16 R28, R8, R54, R216 ;  /* 0x00000036081c723c */ /* 0x000fe200000418d8 */
[----:B------:R-:W2:Y:S01]  /*13fc0*/  LDL R217, [R1+0xa0] ;  /* 0x0000a00001d97983 */ /* 0x000ea20000100800 */
[----:B------:R-:W-:Y:S01]  /*13fd0*/  ISETP.GE.AND P1, PT, R14, R228, PT ;  /* 0x000000e40e00720c */ /* 0x000fe20003f26270 */
[----:B------:R-:W-:-:S03]  /*13fe0*/  VIADD R14, R40, 0x78 ;  /* 0x00000078280e7836 */ /* 0x000fc60000000000 */
[----:B------:R-:W-:Y:S01]  /*13ff0*/  FSEL R115, R3, -INF , !P1 ;  /* 0xff80000003737808 */ /* 0x000fe20004800000 */
[----:B------:R-:W-:Y:S01]  /*14000*/  VIADD R3, R40, 0x79 ;  /* 0x0000007928037836 */ /* 0x000fe20000000000 */
        /* <DEDUP_REMOVED lines=8> */
[----:B------:R-:W-:Y:S01]  /*14090*/  ISETP.GT.AND P3, PT, R0, R3, PT ;  /* 0x000000030000720c */ /* 0x000fe20003f64270 */
[----:B------:R-:W-:Y:S01]  /*140a0*/  IMAD.MOV.U32 R82, RZ, RZ, R143 ;  /* 0x000000ffff527224 */ /* 0x000fe200078e008f */
        /* <DEDUP_REMOVED lines=12> */
[-C--:B------:R-:W-:Y:S01]  /*14170*/  ISETP.GE.AND P1, PT, R3, R228.reuse, PT ;  /* 0x000000e40300720c */ /* 0x080fe20003f26270 */
[----:B------:R-:W-:Y:S01]  /*14180*/  VIADD R3, R40, 0x81 ;  /* 0x0000008128037836 */ /* 0x000fe20000000000 */
[----:B------:R-:W-:Y:S01]  /*14190*/  FSEL R12, R27, -INF , !P3 ;  /* 0xff8000001b0c7808 */ /* 0x000fe20005800000 */
[----:B------:R-:W-:Y:S01]  /*141a0*/  IMAD.MOV.U32 R83, RZ, RZ, R141 ;  /* 0x000000ffff537224 */ /* 0x000fe200078e008d */
[----:B------:R-:W-:Y:S01]  /*141b0*/  FSEL R141, R13, -INF , !P6 ;  /* 0xff8000000d8d7808 */ /* 0x000fe20007000000 */
[----:B------:R-:W-:Y:S01]  /*141c0*/  IMAD.MOV.U32 R196, RZ, RZ, R139 ;  /* 0x000000ffffc47224 */ /* 0x000fe200078e008b */
[----:B------:R-:W-:Y:S01]  /*141d0*/  FSEL R13, R32, -INF , !P5 ;  /* 0xff800000200d7808 */ /* 0x000fe20006800000 */
[----:B------:R-:W-:Y:S01]  /*141e0*/  HMMA.16816.F32.BF16 R20, R4, R46, R16 ;  /* 0x0000002e0414723c */ /* 0x000fe20000041810 */
[----:B------:R-:W-:Y:S01]  /*141f0*/  FSEL R139, R12, -INF , !P2 ;  /* 0xff8000000c8b7808 */ /* 0x000fe20005000000 */
[----:B------:R-:W-:Y:S01]  /*14200*/  IMAD.MOV.U32 R81, RZ, RZ, R161 ;  /* 0x000000ffff517224 */ /* 0x000fe200078e00a1 */
[-C--:B------:R-:W-:Y:S01]  /*14210*/  ISETP.GT.AND P2, PT, R2, R3.reuse, PT ;  /* 0x000000030200720c */ /* 0x080fe20003f44270 */
[----:B------:R-:W-:Y:S01]  /*14220*/  IMAD.MOV.U32 R198, RZ, RZ, R136 ;  /* 0x000000ffffc67224 */ /* 0x000fe200078e0088 */
[----:B------:R-:W-:Y:S01]  /*14230*/  ISETP.GT.AND P3, PT, R0, R3, PT ;  /* 0x000000030000720c */ /* 0x000fe20003f64270 */
[----:B------:R-:W-:Y:S01]  /*14240*/  VIADD R14, R40, 0x88 ;  /* 0x00000088280e7836 */ /* 0x000fe20000000000 */
[----:B------:R-:W-:Y:S01]  /*14250*/  FSEL R161, R13, -INF , !P4 ;  /* 0xff8000000da17808 */ /* 0x000fe20006000000 */
[----:B------:R-:W-:Y:S01]  /*14260*/  IMAD.MOV.U32 R197, RZ, RZ, R138 ;  /* 0x000000ffffc57224 */ /* 0x000fe200078e008a */
[----:B------:R-:W-:Y:S01]  /*14270*/  P2R R13, PR, RZ, 0x4 ;  /* 0x00000004ff0d7803 */ /* 0x000fe20000000000 */
[----:B------:R-:W-:Y:S01]  /*14280*/  HMMA.16816.F32.BF16 R24, R8, R58, R204 ;  /* 0x0000003a0818723c */ /* 0x000fe200000418cc */
[C---:B------:R-:W-:Y:S01]  /*14290*/  ISETP.GE.AND P6, PT, R3.reuse, R225, PT ;  /* 0x000000e10300720c */ /* 0x040fe20003fc6270 */
[----:B------:R-:W-:Y:S01]  /*142a0*/  IMAD.MOV.U32 R199, RZ, RZ, R132 ;  /* 0x000000ffffc77224 */ /* 0x000fe200078e0084 */
[----:B------:R-:W-:Y:S01]  /*142b0*/  ISETP.GE.AND P2, PT, R3, R228, PT ;  /* 0x000000e40300720c */ /* 0x000fe20003f46270 */
[----:B------:R-:W-:Y:S01]  /*142c0*/  LDSM.16.M88.4 R56, [R61+0x7800] ;  /* 0x007800003d38783b */ /* 0x000fe20000000200 */
[----:B------:R-:W-:-:S02]  /*142d0*/  FSEL R3, R34, -INF , !P0 ;  /* 0xff80000022037808 */ /* 0x000fc40004000000 */
[----:B------:R-:W-:Y:S01]  /*142e0*/  FSEL R12, R33, -INF , !P3 ;  /* 0xff800000210c7808 */ /* 0x000fe20005800000 */
[C---:B------:R-:W-:Y:S01]  /*142f0*/  VIADD R15, R40.reuse, 0x91 ;  /* 0x00000091280f7836 */ /* 0x040fe20000000000 */
[----:B------:R-:W-:Y:S01]  /*14300*/  ISETP.NE.AND P3, PT, R13, RZ, PT ;  /* 0x000000ff0d00720c */ /* 0x000fe20003f65270 */
[----:B------:R-:W-:Y:S01]  /*14310*/  IMAD.MOV.U32 R80, RZ, RZ, R162 ;  /* 0x000000ffff507224 */ /* 0x000fe200078e00a2 */
[----:B------:R-:W-:Y:S01]  /*14320*/  FSEL R136, R3, -INF , !P1 ;  /* 0xff80000003887808 */ /* 0x000fe20004800000 */
[----:B------:R-:W-:Y:S01]  /*14330*/  VIADD R3, R40, 0x89 ;  /* 0x0000008928037836 */ /* 0x000fe20000000000 */
[----:B------:R-:W-:Y:S01]  /*14340*/  FSEL R154, R12, -INF , !P6 ;  /* 0xff8000000c9a7808 */ /* 0x000fe20007000000 */
[----:B------:R-:W-:Y:S01]  /*14350*/  LDSM.16.M88.4 R44, [R61+0x8000] ;  /* 0x008000003d2c783b */ /* 0x000fe20000000200 */
[----:B------:R-:W-:-:S03]  /*14360*/  FSEL R12, R35, -INF , !P3 ;  /* 0xff800000230c7808 */ /* 0x000fc60005800000 */
[----:B------:R-:W1:Y:S01]  /*14370*/  LDSM.16.M88.4 R32, [R89+0x7000] ;  /* 0x007000005920783b */ /* 0x000e620000000200 */
[-C--:B------:R-:W-:Y:S02]  /*14380*/  ISETP.GT.AND P5, PT, R0, R14.reuse, PT ;  /* 0x0000000e0000720c */ /* 0x080fe40003fa4270 */
        /* <DEDUP_REMOVED lines=19> */
[----:B------:R-:W-:Y:S02]  /*144c0*/  ISETP.GE.AND P1, PT, R3, R228, PT ;  /* 0x000000e40300720c */ /* 0x000fe40003f26270 */
[----:B------:R-:W-:Y:S01]  /*144d0*/  FSEL R3, R23, -INF , !P3 ;  /* 0xff80000017037808 */ /* 0x000fe20005800000 */
[----:B------:R-:W-:Y:S01]  /*144e0*/  HMMA.16816.F32.BF16 R16, R8, R52, R212 ;  /* 0x000000340810723c */ /* 0x000fe200000418d4 */
[----:B------:R-:W-:Y:S01]  /*144f0*/  FSEL R12, R36, -INF , !P5 ;  /* 0xff800000240c7808 */ /* 0x000fe20006800000 */
[----:B------:R-:W-:Y:S01]  /*14500*/  LDSM.16.M88.4 R52, [R61+0x9000] ;  /* 0x009000003d34783b */ /* 0x000fe20000000200 */
        /* <DEDUP_REMOVED lines=10> */
[----:B------:R-:W-:-:S02]  /*145b0*/  FSEL R13, R37, -INF , !P3 ;  /* 0xff800000250d7808 */ /* 0x000fc40005800000 */
[----:B------:R-:W-:Y:S02]  /*145c0*/  ISETP.NE.AND P3, PT, R14, RZ, PT ;  /* 0x000000ff0e00720c */ /* 0x000fe40003f65270 */
[----:B------:R-:W-:Y:S02]  /*145d0*/  FSEL R146, R12, -INF , !P1 ;  /* 0xff8000000c927808 */ /* 0x000fe40004800000 */
[-C--:B------:R-:W-:Y:S02]  /*145e0*/  ISETP.GT.AND P5, PT, R0, R3.reuse, PT ;  /* 0x000000030000720c */ /* 0x080fe40003fa4270 */
[----:B------:R-:W-:Y:S02]  /*145f0*/  ISETP.GT.AND P0, PT, R2, R3, PT ;  /* 0x000000030200720c */ /* 0x000fe40003f04270 */
[C---:B------:R-:W-:Y:S02]  /*14600*/  ISETP.GE.AND P4, PT, R3.reuse, R225, PT ;  /* 0x000000e10300720c */ /* 0x040fe40003f86270 */
[----:B------:R-:W-:-:S02]  /*14610*/  ISETP.GE.AND P1, PT, R3, R228, PT ;  /* 0x000000e40300720c */ /* 0x000fc40003f26270 */
[----:B------:R-:W-:Y:S02]  /*14620*/  FSEL R3, R39, -INF , !P3 ;  /* 0xff80000027037808 */ /* 0x000fe40005800000 */
[----:B------:R-:W3:Y:S01]  /*14630*/  LDSM.16.M88.4 R36, [R89+0x7800] ;  /* 0x007800005924783b */ /* 0x000ee20000000200 */
[C---:B------:R-:W-:Y:S02]  /*14640*/  ISETP.GE.AND P6, PT, R15.reuse, R225, PT ;  /* 0x000000e10f00720c */ /* 0x040fe40003fc6270 */
[----:B------:R-:W-:Y:S01]  /*14650*/  ISETP.GE.AND P2, PT, R15, R228, PT ;  /* 0x000000e40f00720c */ /* 0x000fe20003f46270 */
[----:B------:R-:W-:Y:S01]  /*14660*/  VIADD R15, R40, 0x99 ;  /* 0x00000099280f7836 */ /* 0x000fe20000000000 */
[----:B-1----:R-:W-:Y:S02]  /*14670*/  HMMA.16816.F32.BF16 R16, R4, R32, R16 ;  /* 0x000000200410723c */ /* 0x002fe40000041810 */
[----:B------:R-:W-:Y:S02]  /*14680*/  FSEL R147, R3, -INF , !P2 ;  /* 0xff80000003937808 */ /* 0x000fe40005000000 */
[----:B------:R-:W-:-:S02]  /*14690*/  ISETP.GT.AND P2, PT, R2, R15, PT ;  /* 0x0000000f0200720c */ /* 0x000fc40003f44270 */
[----:B------:R-:W-:Y:S02]  /*146a0*/  FSEL R12, R24, -INF , !P5 ;  /* 0xff800000180c7808 */ /* 0x000fe40006800000 */
[----:B------:R-:W-:Y:S02]  /*146b0*/  ISETP.GT.AND P3, PT, R0, R15, PT ;  /* 0x0000000f0000720c */ /* 0x000fe40003f64270 */
[----:B------:R-:W-:Y:S01]  /*146c0*/  P2R R14, PR, RZ, 0x4 ;  /* 0x00000004ff0e7803 */ /* 0x000fe20000000000 */
[----:B------:R-:W-:Y:S01]  /*146d0*/  VIADD R3, R40, 0xa0 ;  /* 0x000000a028037836 */ /* 0x000fe20000000000 */
[----:B------:R-:W-:Y:S02]  /*146e0*/  FSEL R162, R12, -INF , !P4 ;  /* 0xff8000000ca27808 */ /* 0x000fe40006000000 */
[----:B------:R-:W-:Y:S02]  /*146f0*/  FSEL R163, R13, -INF , !P6 ;  /* 0xff8000000da37808 */ /* 0x000fe40007000000 */
[----:B------:R-:W-:-:S02]  /*14700*/  FSEL R12, R26, -INF , !P0 ;  /* 0xff8000001a0c7808 */ /* 0x000fc40004000000 */
[----:B------:R-:W-:Y:S02]  /*14710*/  FSEL R13, R25, -INF , !P3 ;  /* 0xff800000190d7808 */ /* 0x000fe40005800000 */
[----:B------:R-:W-:Y:S01]  /*14720*/  ISETP.NE.AND P3, PT, R14, RZ, PT ;  /* 0x000000ff0e00720c */ /* 0x000fe20003f65270 */
[----:B------:R-:W-:Y:S01]  /*14730*/  HMMA.16816.F32.BF16 R20, R8, R56, R232 ;  /* 0x000000380814723c */ /* 0x000fe200000418e8 */
[----:B------:R-:W-:Y:S02]  /*14740*/  FSEL R145, R12, -INF , !P1 ;  /* 0xff8000000c917808 */ /* 0x000fe40004800000 */
[----:B------:R-:W-:Y:S02]  /*14750*/  ISETP.GE.AND P6, PT, R15, R225, PT ;  /* 0x000000e10f00720c */ /* 0x000fe40003fc6270 */
[-C--:B------:R-:W-:Y:S02]  /*14760*/  ISETP.GT.AND P5, PT, R0, R3.reuse, PT ;  /* 0x000000030000720c */ /* 0x080fe40003fa4270 */
[----:B------:R-:W-:-:S02]  /*14770*/  ISETP.GT.AND P0, PT, R2, R3, PT ;  /* 0x000000030200720c */ /* 0x000fc40003f04270 */
[C---:B------:R-:W-:Y:S02]  /*14780*/  ISETP.GE.AND P4, PT, R3.reuse, R225, PT ;  /* 0x000000e10300720c */ /* 0x040fe40003f86270 */
[-C--:B------:R-:W-:Y:S01]  /*14790*/  ISETP.GE.AND P1, PT, R3, R228.reuse, PT ;  /* 0x000000e40300720c */ /* 0x080fe20003f26270 */
[----:B------:R-:W-:Y:S01]  /*147a0*/  VIADD R3, R40, 0xa1 ;  /* 0x000000a128037836 */ /* 0x000fe20000000000 */
[----:B------:R-:W-:Y:S02]  /*147b0*/  ISETP.GE.AND P2, PT, R15, R228, PT ;  /* 0x000000e40f00720c */ /* 0x000fe40003f46270 */
[----:B------:R-:W-:Y:S02]  /*147c0*/  FSEL R12, R27, -INF , !P3 ;  /* 0xff8000001b0c7808 */ /* 0x000fe40005800000 */
[----:B------:R-:W-:Y:S01]  /*147d0*/  FSEL R158, R13, -INF , !P6 ;  /* 0xff8000000d9e7808 */ /* 0x000fe20007000000 */
[----:B------:R-:W-:Y:S01]  /*147e0*/  HMMA.16816.F32.BF16 R32, R4, R34, R28 ;  /* 0x000000220420723c */ /* 0x000fe2000004181c */
[----:B------:R-:W-:-:S02]  /*147f0*/  FSEL R13, R16, -INF , !P5 ;  /* 0xff800000100d7808 */ /* 0x000fc40006800000 */
[----:B------:R-:W-:Y:S02]  /*14800*/  FSEL R156, R12, -INF , !P2 ;  /* 0xff8000000c9c7808 */ /* 0x000fe40005000000 */
[-C--:B------:R-:W-:Y:S02]  /*14810*/  ISETP.GT.AND P2, PT, R2, R3.reuse, PT ;  /* 0x000000030200720c */ /* 0x080fe40003f44270 */
[----:B------:R-:W-:Y:S02]  /*14820*/  ISETP.GT.AND P3, PT, R0, R3, PT ;  /* 0x000000030000720c */ /* 0x000fe40003f64270 */
[----:B------:R-:W-:Y:S02]  /*14830*/  FSEL R173, R13, -INF , !P4 ;  /* 0xff8000000dad7808 */ /* 0x000fe40006000000 */
[----:B------:R-:W-:Y:S01]  /*14840*/  P2R R13, PR, RZ, 0x4 ;  /* 0x00000004ff0d7803 */ /* 0x000fe20000000000 */
[----:B------:R-:W-:Y:S01]  /*14850*/  HMMA.16816.F32.BF16 R28, R8, R58, R236 ;  /* 0x0000003a081c723c */ /* 0x000fe200000418ec */
[C---:B------:R-:W-:Y:S01]  /*14860*/  ISETP.GE.AND P6, PT, R3.reuse, R225, PT ;  /* 0x000000e10300720c */ /* 0x040fe20003fc6270 */
[----:B------:R-:W1:Y:S01]  /*14870*/  LDSM.16.M88.4 R56, [R89+0x8000] ;  /* 0x008000005938783b */ /* 0x000e620000000200 */
[----:B------:R-:W-:-:S02]  /*14880*/  ISETP.GE.AND P2, PT, R3, R228, PT ;  /* 0x000000e40300720c */ /* 0x000fc40003f46270 */
[----:B------:R-:W-:Y:S02]  /*14890*/  FSEL R3, R18, -INF , !P0 ;  /* 0xff80000012037808 */ /* 0x000fe40004000000 */
[----:B------:R-:W-:Y:S02]  /*148a0*/  FSEL R12, R17, -INF , !P3 ;  /* 0xff800000110c7808 */ /* 0x000fe40005800000 */
[----:B------:R-:W-:Y:S01]  /*148b0*/  ISETP.NE.AND P3, PT, R13, RZ, PT ;  /* 0x000000ff0d00720c */ /* 0x000fe20003f65270 */
[C---:B------:R-:W-:Y:S01]  /*148c0*/  VIADD R14, R40.reuse, 0xa8 ;  /* 0x000000a8280e7836 */ /* 0x040fe20000000000 */
[----:B------:R-:W-:Y:S01]  /*148d0*/  FSEL R157, R3, -INF , !P1 ;  /* 0xff800000039d7808 */ /* 0x000fe20004800000 */
[----:B------:R-:W-:Y:S01]  /*148e0*/  VIADD R3, R40, 0xa9 ;  /* 0x000000a928037836 */ /* 0x000fe20000000000 */
[----:B------:R-:W-:Y:S02]  /*148f0*/  FSEL R172, R12, -INF , !P6 ;  /* 0xff8000000cac7808 */ /* 0x000fe40007000000 */
[----:B------:R-:W-:Y:S01]  /*14900*/  FSEL R12, R19, -INF , !P3 ;  /* 0xff800000130c7808 */ /* 0x000fe20005800000 */
[----:B---3--:R-:W-:Y:S01]  /*14910*/  HMMA.16816.F32.BF16 R20, R4, R36, R20 ;  /* 0x000000240414723c */ /* 0x008fe20000041814 */
[----:B------:R-:W-:-:S02]  /*14920*/  ISETP.GT.AND P5, PT, R0, R14, PT ;  /* 0x0000000e0000720c */ /* 0x000fc40003fa4270 */
[----:B------:R-:W-:Y:S02]  /*14930*/  FSEL R159, R12, -INF , !P2 ;  /* 0xff8000000c9f7808 */ /* 0x000fe40005000000 */
[C---:B------:R-:W-:Y:S02]  /*14940*/  ISETP.GT.AND P2, PT, R2.reuse, R3, PT ;  /* 0x000000030200720c */ /* 0x040fe40003f44270 */
[----:B------:R-:W-:Y:S02]  /*14950*/  ISETP.GT.AND P0, PT, R2, R14, PT ;  /* 0x0000000e0200720c */ /* 0x000fe40003f04270 */
[----:B------:R-:W-:Y:S02]  /*14960*/  ISETP.GE.AND P4, PT, R14, R225, PT ;  /* 0x000000e10e00720c */ /* 0x000fe40003f86270 */
[----:B------:R-:W-:Y:S02]  /*14970*/  FSEL R13, R32, -INF , !P5 ;  /* 0xff800000200d7808 */ /* 0x000fe40006800000 */
[----:B------:R-:W-:-:S02]  /*14980*/  ISETP.GE.AND P1, PT, R14, R228, PT ;  /* 0x000000e40e00720c */ /* 0x000fc40003f26270 */
[----:B------:R-:W-:Y:S02]  /*14990*/  ISETP.GT.AND P3, PT, R0, R3, PT ;  /* 0x000000030000720c */ /* 0x000fe40003f64270 */
[----:B------:R-:W-:Y:S02]  /*149a0*/  P2R R14, PR, RZ, 0x4 ;  /* 0x00000004ff0e7803 */ /* 0x000fe40000000000 */
[C---:B------:R-:W-:Y:S02]  /*149b0*/  ISETP.GE.AND P6, PT, R3.reuse, R225, PT ;  /* 0x000000e10300720c */ /* 0x040fe40003fc6270 */
[----:B------:R-:W-:Y:S01]  /*149c0*/  ISETP.GE.AND P2, PT, R3, R228, PT ;  /* 0x000000e40300720c */ /* 0x000fe20003f46270 */
[----:B------:R-:W-:Y:S01]  /*149d0*/  VIADD R3, R40, 0xb0 ;  /* 0x000000b028037836 */ /* 0x000fe20000000000 */
[----:B------:R-:W-:Y:S02]  /*149e0*/  FSEL R171, R13, -INF , !P4 ;  /* 0xff8000000dab7808 */ /* 0x000fe40006000000 */
[----:B------:R-:W-:-:S02]  /*149f0*/  FSEL R12, R34, -INF , !P0 ;  /* 0xff800000220c7808 */ /* 0x000fc40004000000 */
[----:B------:R-:W-:Y:S02]  /*14a00*/  FSEL R13, R33, -INF , !P3 ;  /* 0xff800000210d7808 */ /* 0x000fe40005800000 */
[----:B------:R-:W-:Y:S01]  /*14a10*/  ISETP.NE.AND P3, PT, R14, RZ, PT ;  /* 0x000000ff0e00720c */ /* 0x000fe20003f65270 */
[----:B------:R-:W-:Y:S01]  /*14a20*/  HMMA.16816.F32.BF16 R24, R8, R44, R180 ;  /* 0x0000002c0818723c */ /* 0x000fe200000418b4 */
[----:B------:R-:W-:Y:S02]  /*14a30*/  FSEL R155, R12, -INF , !P1 ;  /* 0xff8000000c9b7808 */ /* 0x000fe40004800000 */
[-C--:B------:R-:W-:Y:S02]  /*14a40*/  ISETP.GT.AND P5, PT, R0, R3.reuse, PT ;  /* 0x000000030000720c */ /* 0x080fe40003fa4270 */
[----:B------:R-:W-:Y:S02]  /*14a50*/  ISETP.GT.AND P0, PT, R2, R3, PT ;  /* 0x000000030200720c */ /* 0x000fe40003f04270 */
[----:B------:R-:W-:-:S02]  /*14a60*/  ISETP.GE.AND P4, PT, R3, R225, PT ;  /* 0x000000e10300720c */ /* 0x000fc40003f86270 */
[----:B------:R-:W-:Y:S01]  /*14a70*/  ISETP.GE.AND P1, PT, R3, R228, PT ;  /* 0x000000e40300720c */ /* 0x000fe20003f26270 */
[----:B------:R-:W-:Y:S01]  /*14a80*/  VIADD R3, R40, 0xb1 ;  /* 0x000000b128037836 */ /* 0x000fe20000000000 */
[----:B------:R-:W-:Y:S01]  /*14a90*/  FSEL R12, R35, -INF , !P3 ;  /* 0xff800000230c7808 */ /* 0x000fe20005800000 */
[----:B------:R-:W-:Y:S01]  /*14aa0*/  HMMA.16816.F32.BF16 R36, R4, R38, R28 ;  /* 0x000000260424723c */ /* 0x000fe2000004181c */
[----:B------:R-:W-:Y:S02]  /*14ab0*/  FSEL R169, R13, -INF , !P6 ;  /* 0xff8000000da97808 */ /* 0x000fe40007000000 */
[----:B------:R-:W-:Y:S02]  /*14ac0*/  FSEL R13, R20, -INF , !P5 ;  /* 0xff800000140d7808 */ /* 0x000fe40006800000 */
[----:B------:R-:W-:Y:S02]  /*14ad0*/  FSEL R166, R12, -INF , !P2 ;  /* 0xff8000000ca67808 */ /* 0x000fe40005000000 */
[----:B------:R-:W-:-:S02]  /*14ae0*/  ISETP.GT.AND P2, PT, R2, R3, PT ;  /* 0x000000030200720c */ /* 0x000fc40003f44270 */
[----:B------:R-:W-:Y:S02]  /*14af0*/  ISETP.GT.AND P3, PT, R0, R3, PT ;  /* 0x000000030000720c */ /* 0x000fe40003f64270 */
[----:B------:R-:W-:Y:S02]  /*14b00*/  FSEL R181, R13, -INF , !P4 ;  /* 0xff8000000db57808 */ /* 0x000fe40006000000 */
[----:B------:R-:W-:Y:S01]  /*14b10*/  P2R R13, PR, RZ, 0x4 ;  /* 0x00000004ff0d7803 */ /* 0x000fe20000000000 */
[----:B------:R-:W-:Y:S01]  /*14b20*/  VIADD R14, R40, 0xb8 ;  /* 0x000000b8280e7836 */ /* 0x000fe20000000000 */
[C---:B------:R-:W-:Y:S01]  /*14b30*/  ISETP.GE.AND P6, PT, R3.reuse, R225, PT ;  /* 0x000000e10300720c */ /* 0x040fe20003fc6270 */
[----:B------:R-:W-:Y:S01]  /*14b40*/  HMMA.16816.F32.BF16 R16, R8, R46, R240 ;  /* 0x0000002e0810723c */ /* 0x000fe200000418f0 */
[----:B------:R-:W-:Y:S01]  /*14b50*/  ISETP.GE.AND P2, PT, R3, R228, PT ;  /* 0x000000e40300720c */ /* 0x000fe20003f46270 */
[----:B------:R-:W3:Y:S01]  /*14b60*/  LDSM.16.M88.4 R44, [R89+0x8800] ;  /* 0x00880000592c783b */ /* 0x000ee20000000200 */
[----:B------:R-:W-:-:S02]  /*14b70*/  FSEL R3, R22, -INF , !P0 ;  /* 0xff80000016037808 */ /* 0x000fc40004000000 */
[----:B------:R-:W-:Y:S02]  /*14b80*/  FSEL R12, R21, -INF , !P3 ;  /* 0xff800000150c7808 */ /* 0x000fe40005800000 */
[----:B------:R-:W-:Y:S02]  /*14b90*/  ISETP.NE.AND P3, PT, R13, RZ, PT ;  /* 0x000000ff0d00720c */ /* 0x000fe40003f65270 */
[----:B------:R-:W-:Y:S01]  /*14ba0*/  FSEL R167, R3, -INF , !P1 ;  /* 0xff80000003a77808 */ /* 0x000fe20004800000 */
[----:B------:R-:W-:Y:S01]  /*14bb0*/  VIADD R3, R40, 0xb9 ;  /* 0x000000b928037836 */ /* 0x000fe20000000000 */
[----:B------:R-:W-:Y:S02]  /*14bc0*/  FSEL R180, R12, -INF , !P6 ;  /* 0xff8000000cb47808 */ /* 0x000fe40007000000 */
[----:B------:R-:W-:Y:S02]  /*14bd0*/  ISETP.GT.AND P5, PT, R0, R14, PT ;  /* 0x0000000e0000720c */ /* 0x000fe40003fa4270 */
[----:B------:R-:W-:Y:S01]  /*14be0*/  FSEL R12, R23, -INF , !P3 ;  /* 0xff800000170c7808 */ /* 0x000fe20005800000 */
[----:B-1----:R-:W-:Y:S01]  /*14bf0*/  HMMA.16816.F32.BF16 R28, R4, R56, R24 ;  /* 0x00000038041c723c */ /* 0x002fe20000041818 */
[----:B------:R-:W-:-:S02]  /*14c00*/  ISETP.GE.AND P4, PT, R14, R225, PT ;  /* 0x000000e10e00720c */ /* 0x000fc40003f86270 */
[----:B------:R-:W-:Y:S02]  /*14c10*/  FSEL R13, R36, -INF , !P5 ;  /* 0xff800000240d7808 */ /* 0x000fe40006800000 */
[----:B------:R-:W-:Y:S02]  /*14c20*/  FSEL R170, R12, -INF , !P2 ;  /* 0xff8000000caa7808 */ /* 0x000fe40005000000 */
[CC--:B------:R-:W-:Y:S02]  /*14c30*/  ISETP.GT.AND P2, PT, R2.reuse, R3.reuse, PT ;  /* 0x000000030200720c */ /* 0x0c0fe40003f44270 */
[----:B------:R-:W-:Y:S02]  /*14c40*/  ISETP.GT.AND P0, PT, R2, R14, PT ;  /* 0x0000000e0200720c */ /* 0x000fe40003f04270 */
[----:B------:R-:W-:Y:S02]  /*14c50*/  ISETP.GT.AND P3, PT, R0, R3, PT ;  /* 0x000000030000720c */ /* 0x000fe40003f64270 */
[----:B------:R-:W-:-:S02]  /*14c60*/  FSEL R179, R13, -INF , !P4 ;  /* 0xff8000000db37808 */ /* 0x000fc40006000000 */
[----:B------:R-:W-:Y:S02]  /*14c70*/  P2R R13, PR, RZ, 0x4 ;  /* 0x00000004ff0d7803 */ /* 0x000fe40000000000 */
[-C--:B------:R-:W-:Y:S01]  /*14c80*/  ISETP.GE.AND P1, PT, R14, R228.reuse, PT ;  /* 0x000000e40e00720c */ /* 0x080fe20003f26270 */
[----:B------:R-:W-:Y:S01]  /*14c90*/  VIADD R14, R40, 0xc0 ;  /* 0x000000c0280e7836 */ /* 0x000fe20000000000 */
[C---:B------:R-:W-:Y:S02]  /*14ca0*/  ISETP.GE.AND P6, PT, R3.reuse, R225, PT ;  /* 0x000000e10300720c */ /* 0x040fe40003fc6270 */
[----:B------:R-:W-:Y:S02]  /*14cb0*/  ISETP.GE.AND P2, PT, R3, R228, PT ;  /* 0x000000e40300720c */ /* 0x000fe40003f46270 */
[----:B------:R-:W-:Y:S02]  /*14cc0*/  FSEL R3, R38, -INF , !P0 ;  /* 0xff80000026037808 */ /* 0x000fe40004000000 */
[----:B------:R-:W-:-:S02]  /*14cd0*/  FSEL R12, R37, -INF , !P3 ;  /* 0xff800000250c7808 */ /* 0x000fc40005800000 */
[----:B------:R-:W-:Y:S01]  /*14ce0*/  ISETP.NE.AND P3, PT, R13, RZ, PT ;  /* 0x000000ff0d00720c */ /* 0x000fe20003f65270 */
[----:B------:R-:W-:Y:S01]  /*14cf0*/  HMMA.16816.F32.BF16 R24, R8, R48, R244 ;  /* 0x000000300818723c */ /* 0x000fe200000418f4 */
[----:B------:R-:W-:Y:S01]  /*14d00*/  FSEL R165, R3, -INF , !P1 ;  /* 0xff80000003a57808 */ /* 0x000fe20004800000 */
[----:B------:R-:W-:Y:S01]  /*14d10*/  VIADD R3, R40, 0xc1 ;  /* 0x000000c128037836 */ /* 0x000fe20000000000 */
[----:B------:R-:W-:Y:S02]  /*14d20*/  FSEL R176, R12, -INF , !P6 ;  /* 0xff8000000cb07808 */ /* 0x000fe40007000000 */
[----:B------:R-:W-:Y:S02]  /*14d30*/  ISETP.GT.AND P5, PT, R0, R14, PT ;  /* 0x0000000e0000720c */ /* 0x000fe40003fa4270 */
[----:B------:R-:W-:Y:S01]  /*14d40*/  FSEL R12, R39, -INF , !P3 ;  /* 0xff800000270c7808 */ /* 0x000fe20005800000 */
[----:B------:R-:W-:Y:S01]  /*14d50*/  HMMA.16816.F32.BF16 R20, R4, R58, R16 ;  /* 0x0000003a0414723c */ /* 0x000fe20000041810 */
[----:B------:R-:W-:Y:S01]  /*14d60*/  ISETP.GE.AND P4, PT, R14, R225, PT ;  /* 0x000000e10e00720c */ /* 0x000fe20003f86270 */
[----:B------:R-:W1:Y:S01]  /*14d70*/  LDSM.16.M88.4 R36, [R89+0x9000] ;  /* 0x009000005924783b */ /* 0x000e620000000200 */
[----:B------:R-:W-:Y:S01]  /*14d80*/  FSEL R13, R28, -INF , !P5 ;  /* 0xff8000001c0d7808 */ /* 0x000fe20006800000 */
[----:B------:R-:W-:-:S04]  /*14d90*/  DEPBAR.LE SB0, 0x0 ;  /* 0x000080000000791a */ /* 0x000fc80000000000 */
[----:B------:R-:W-:Y:S02]  /*14da0*/  FSEL R175, R12, -INF , !P2 ;  /* 0xff8000000caf7808 */ /* 0x000fe40005000000 */
[CC--:B------:R-:W-:Y:S02]  /*14db0*/  ISETP.GT.AND P2, PT, R2.reuse, R3.reuse, PT ;  /* 0x000000030200720c */ /* 0x0c0fe40003f44270 */
[----:B------:R-:W-:Y:S02]  /*14dc0*/  ISETP.GT.AND P0, PT, R2, R14, PT ;  /* 0x0000000e0200720c */ /* 0x000fe40003f04270 */
[----:B------:R-:W-:Y:S02]  /*14dd0*/  ISETP.GT.AND P3, PT, R0, R3, PT ;  /* 0x000000030000720c */ /* 0x000fe40003f64270 */
[----:B------:R-:W-:Y:S02]  /*14de0*/  FSEL R188, R13, -INF , !P4 ;  /* 0xff8000000dbc7808 */ /* 0x000fe40006000000 */
[----:B------:R-:W-:-:S02]  /*14df0*/  P2R R13, PR, RZ, 0x4 ;  /* 0x00000004ff0d7803 */ /* 0x000fc40000000000 */
[-C--:B------:R-:W-:Y:S01]  /*14e00*/  ISETP.GE.AND P1, PT, R14, R228.reuse, PT ;  /* 0x000000e40e00720c */ /* 0x080fe20003f26270 */
[----:B------:R-:W-:Y:S01]  /*14e10*/  VIADD R14, R40, 0xc8 ;  /* 0x000000c8280e7836 */ /* 0x000fe20000000000 */
[C---:B------:R-:W-:Y:S02]  /*14e20*/  ISETP.GE.AND P6, PT, R3.reuse, R225, PT ;  /* 0x000000e10300720c */ /* 0x040fe40003fc6270 */
[----:B------:R-:W-:Y:S02]  /*14e30*/  ISETP.GE.AND P2, PT, R3, R228, PT ;  /* 0x000000e40300720c */ /* 0x000fe40003f46270 */
[----:B------:R-:W-:Y:S02]  /*14e40*/  FSEL R3, R30, -INF , !P0 ;  /* 0xff8000001e037808 */ /* 0x000fe40004000000 */
[----:B------:R-:W-:Y:S02]  /*14e50*/  FSEL R12, R29, -INF , !P3 ;  /* 0xff8000001d0c7808 */ /* 0x000fe40005800000 */
[----:B------:R-:W-:Y:S01]  /*14e60*/  ISETP.NE.AND P3, PT, R13, RZ, PT ;  /* 0x000000ff0d00720c */ /* 0x000fe20003f65270 */
[----:B------:R-:W-:Y:S01]  /*14e70*/  HMMA.16816.F32.BF16 R16, R8, R50, R192 ;  /* 0x000000320810723c */ /* 0x000fe200000418c0 */
[----:B------:R-:W-:Y:S01]  /*14e80*/  FSEL R178, R3, -INF , !P1 ;  /* 0xff80000003b27808 */ /* 0x000fe20004800000 */
[----:B------:R-:W-:Y:S01]  /*14e90*/  VIADD R3, R40, 0xc9 ;  /* 0x000000c928037836 */ /* 0x000fe20000000000 */
[----:B------:R-:W-:-:S02]  /*14ea0*/  FSEL R187, R12, -INF , !P6 ;  /* 0xff8000000cbb7808 */ /* 0x000fc40007000000 */
[----:B------:R-:W-:Y:S02]  /*14eb0*/  ISETP.GT.AND P5, PT, R0, R14, PT ;  /* 0x0000000e0000720c */ /* 0x000fe40003fa4270 */
[----:B------:R-:W-:Y:S01]  /*14ec0*/  FSEL R12, R31, -INF , !P3 ;  /* 0xff8000001f0c7808 */ /* 0x000fe20005800000 */
[----:B---3--:R-:W-:Y:S01]  /*14ed0*/  HMMA.16816.F32.BF16 R32, R4, R44, R24 ;  /* 0x0000002c0420723c */ /* 0x008fe20000041818 */
[----:B------:R-:W-:Y:S02]  /*14ee0*/  ISETP.GE.AND P4, PT, R14, R225, PT ;  /* 0x000000e10e00720c */ /* 0x000fe40003f86270 */
[----:B------:R-:W-:Y:S02]  /*14ef0*/  FSEL R13, R20, -INF , !P5 ;  /* 0xff800000140d7808 */ /* 0x000fe40006800000 */
[----:B------:R-:W-:Y:S02]  /*14f00*/  FSEL R177, R12, -INF , !P2 ;  /* 0xff8000000cb17808 */ /* 0x000fe40005000000 */
[----:B------:R-:W-:-:S02]  /*14f10*/  ISETP.GT.AND P2, PT, R2, R3, PT ;  /* 0x000000030200720c */ /* 0x000fc40003f44270 */
[----:B------:R-:W-:Y:S02]  /*14f20*/  ISETP.GT.AND P0, PT, R2, R14, PT ;  /* 0x0000000e0200720c */ /* 0x000fe40003f04270 */
[----:B------:R-:W-:Y:S02]  /*14f30*/  ISETP.GT.AND P3, PT, R0, R3, PT ;  /* 0x000000030000720c */ /* 0x000fe40003f64270 */
[----:B------:R-:W-:Y:S02]  /*14f40*/  FSEL R185, R13, -INF , !P4 ;  /* 0xff8000000db97808 */ /* 0x000fe40006000000 */
[----:B------:R-:W-:Y:S01]  /*14f50*/  P2R R13, PR, RZ, 0x4 ;  /* 0x00000004ff0d7803 */ /* 0x000fe20000000000 */
[----:B------:R-:W-:Y:S01]  /*14f60*/  HMMA.16816.F32.BF16 R28, R8, R52, R248 ;  /* 0x00000034081c723c */ /* 0x000fe200000418f8 */
[----:B------:R-:W-:Y:S01]  /*14f70*/  ISETP.GE.AND P1, PT, R14, R228, PT ;  /* 0x000000e40e00720c */ /* 0x000fe20003f26270 */
[----:B------:R-:W-:Y:S01]  /*14f80*/  VIADD R14, R40, 0xd0 ;  /* 0x000000d0280e7836 */ /* 0x000fe20000000000 */
[----:B------:R-:W-:-:S02]  /*14f90*/  ISETP.GE.AND P6, PT, R3, R225, PT ;  /* 0x000000e10300720c */ /* 0x000fc40003fc6270 */
[----:B------:R-:W-:Y:S02]  /*14fa0*/  ISETP.GE.AND P2, PT, R3, R228, PT ;  /* 0x000000e40300720c */ /* 0x000fe40003f46270 */
[----:B------:R-:W-:Y:S02]  /*14fb0*/  FSEL R3, R22, -INF , !P0 ;  /* 0xff80000016037808 */ /* 0x000fe40004000000 */
[----:B------:R-:W-:Y:S02]  /*14fc0*/  FSEL R12, R21, -INF , !P3 ;  /* 0xff800000150c7808 */ /* 0x000fe40005800000 */
[----:B------:R-:W-:Y:S02]  /*14fd0*/  ISETP.NE.AND P3, PT, R13, RZ, PT ;  /* 0x000000ff0d00720c */ /* 0x000fe40003f65270 */
[----:B------:R-:W-:Y:S01]  /*14fe0*/  FSEL R174, R3, -INF , !P1 ;  /* 0xff80000003ae7808 */ /* 0x000fe20004800000 */
[----:B------:R-:W-:Y:S01]  /*14ff0*/  VIADD R3, R40, 0xd1 ;  /* 0x000000d128037836 */ /* 0x000fe20000000000 */
[----:B------:R-:W-:-:S02]  /*15000*/  FSEL R183, R12, -INF , !P6 ;  /* 0xff8000000cb77808 */ /* 0x000fc40007000000 */
[----:B------:R-:W-:Y:S02]  /*15010*/  ISETP.GT.AND P5, PT, R0, R14, PT ;  /* 0x0000000e0000720c */ /* 0x000fe40003fa4270 */
[----:B------:R-:W-:Y:S01]  /*15020*/  FSEL R12, R23, -INF , !P3 ;  /* 0xff800000170c7808 */ /* 0x000fe20005800000 */
[----:B------:R-:W-:Y:S01]  /*15030*/  HMMA.16816.F32.BF16 R24, R4, R46, R16 ;  /* 0x0000002e0418723c */ /* 0x000fe20000041810 */
        /* <DEDUP_REMOVED lines=15> */
[----:B------:R-:W-:Y:S01]  /*15130*/  ISETP.NE.AND P3, PT, R13, RZ, PT ;  /* 0x000000ff0d00720c */ /* 0x000fe20003f65270 */
[----:B-1----:R-:W-:Y:S01]  /*15140*/  HMMA.16816.F32.BF16 R28, R4, R36, R28 ;  /* 0x00000024041c723c */ /* 0x002fe2000004181c */
        /* <DEDUP_REMOVED lines=11> */
[----:B------:R-:W-:Y:S01]  /*15200*/  ISETP.GE.AND P1, PT, R14, R228, PT ;  /* 0x000000e40e00720c */ /* 0x000fe20003f26270 */
[----:B------:R-:W-:Y:S01]  /*15210*/  VIADD R14, R40, 0xe0 ;  /* 0x000000e0280e7836 */ /* 0x000fe20000000000 */
[----:B------:R-:W-:Y:S02]  /*15220*/  ISETP.GT.AND P3, PT, R0, R3, PT ;  /* 0x000000030000720c */ /* 0x000fe40003f64270 */
[----:B------:R-:W-:Y:S02]  /*15230*/  FSEL R190, R13, -INF , !P4 ;  /* 0xff8000000dbe7808 */ /* 0x000fe40006000000 */
[----:B------:R-:W-:Y:S02]  /*15240*/  P2R R13, PR, RZ, 0x4 ;  /* 0x00000004ff0d7803 */ /* 0x000fe40000000000 */
[----:B------:R-:W-:-:S02]  /*15250*/  ISETP.GE.AND P6, PT, R3, R225, PT ;  /* 0x000000e10300720c */ /* 0x000fc40003fc6270 */
[----:B------:R-:W-:Y:S01]  /*15260*/  ISETP.GE.AND P2, PT, R3, R228, PT ;  /* 0x000000e40300720c */ /* 0x000fe20003f46270 */
[----:B------:R-:W-:Y:S01]  /*15270*/  VIADD R9, R40, 0xe1 ;  /* 0x000000e128097836 */ /* 0x000fe20000000000 */
[----:B------:R-:W-:Y:S02]  /*15280*/  FSEL R3, R25, -INF , !P3 ;  /* 0xff80000019037808 */ /* 0x000fe40005800000 */
[----:B------:R-:W-:Y:S02]  /*15290*/  ISETP.GT.AND P5, PT, R0, R14, PT ;  /* 0x0000000e0000720c */ /* 0x000fe40003fa4270 */
[----:B------:R-:W-:Y:S01]  /*152a0*/  ISETP.NE.AND P3, PT, R13, RZ, PT ;  /* 0x000000ff0d00720c */ /* 0x000fe20003f65270 */
[----:B------:R-:W-:Y:S01]  /*152b0*/  HMMA.16816.F32.BF16 R20, R4, R38, R20 ;  /* 0x000000260414723c */ /* 0x000fe20000041814 */
[----:B------:R-:W-:Y:S02]  /*152c0*/  FSEL R191, R3, -INF , !P6 ;  /* 0xff80000003bf7808 */ /* 0x000fe40007000000 */
[----:B------:R-:W-:-:S02]  /*152d0*/  FSEL R3, R27, -INF , !P3 ;  /* 0xff8000001b037808 */ /* 0x000fc40005800000 */
[----:B------:R-:W-:Y:S02]  /*152e0*/  FSEL R8, R28, -INF , !P5 ;  /* 0xff8000001c087808 */ /* 0x000fe40006800000 */
[----:B------:R-:W-:Y:S02]  /*152f0*/  FSEL R12, R26, -INF , !P0 ;  /* 0xff8000001a0c7808 */ /* 0x000fe40004000000 */
[-C--:B------:R-:W-:Y:S02]  /*15300*/  ISETP.GE.AND P5, PT, R9, R225.reuse, PT ;  /* 0x000000e10900720c */ /* 0x080fe40003fa6270 */
[----:B------:R-:W-:Y:S02]  /*15310*/  ISETP.GE.AND P4, PT, R14, R225, PT ;  /* 0x000000e10e00720c */ /* 0x000fe40003f86270 */
[----:B------:R-:W-:Y:S02]  /*15320*/  FSEL R38, R3, -INF , !P2 ;  /* 0xff80000003267808 */ /* 0x000fe40005000000 */
[----:B------:R-:W-:-:S02]  /*15330*/  FSEL R184, R12, -INF , !P1 ;  /* 0xff8000000cb87808 */ /* 0x000fc40004800000 */
[----:B------:R-:W-:Y:S02]  /*15340*/  P2R R3, PR, RZ, 0x20 ;  /* 0x00000020ff037803 */ /* 0x000fe40000000000 */
[----:B------:R-:W-:Y:S02]  /*15350*/  ISETP.GT.AND P0, PT, R2, R14, PT ;  /* 0x0000000e0200720c */ /* 0x000fe40003f04270 */
[----:B------:R-:W-:Y:S02]  /*15360*/  ISETP.GE.AND P1, PT, R14, R228, PT ;  /* 0x000000e40e00720c */ /* 0x000fe40003f26270 */
[----:B------:R-:W-:Y:S01]  /*15370*/  ISETP.GT.AND P3, PT, R0, R9, PT ;  /* 0x000000090000720c */ /* 0x000fe20003f64270 */
[----:B------:R-:W-:Y:S01]  /*15380*/  HMMA.16816.F32.BF16 R12, R4, R72, R16 ;  /* 0x00000048040c723c */ /* 0x000fe20000041810 */
[----:B------:R-:W-:Y:S01]  /*15390*/  VIADD R11, R40, 0xe8 ;  /* 0x000000e8280b7836 */ /* 0x000fe20000000000 */
[----:B------:R-:W-:Y:S02]  /*153a0*/  FSEL R197, R8, -INF , !P4 ;  /* 0xff80000008c57808 */ /* 0x000fe40006000000 */
[----:B------:R-:W-:-:S02]  /*153b0*/  ISETP.NE.AND P4, PT, R3, RZ, PT ;  /* 0x000000ff0300720c */ /* 0x000fc40003f85270 */
[----:B------:R-:W-:Y:S01]  /*153c0*/  FSEL R3, R29, -INF , !P3 ;  /* 0xff8000001d037808 */ /* 0x000fe20005800000 */
[----:B------:R-:W-:Y:S01]  /*153d0*/  VIADD R8, R40, 0xe9 ;  /* 0x000000e928087836 */ /* 0x000fe20000000000 */
[----:B------:R-:W-:Y:S02]  /*153e0*/  ISETP.GT.AND P2, PT, R2, R9, PT ;  /* 0x000000090200720c */ /* 0x000fe40003f44270 */
[----:B------:R-:W-:Y:S02]  /*153f0*/  ISETP.GT.AND P6, PT, R0, R11, PT ;  /* 0x0000000b0000720c */ /* 0x000fe40003fc4270 */
[----:B------:R-:W-:Y:S02]  /*15400*/  FSEL R198, R3, -INF , !P4 ;  /* 0xff80000003c67808 */ /* 0x000fe40006000000 */
[----:B------:R-:W-:Y:S02]  /*15410*/  ISETP.GE.AND P5, PT, R9, R228, PT ;  /* 0x000000e40900720c */ /* 0x000fe40003fa6270 */
[----:B------:R-:W-:Y:S01]  /*15420*/  FSEL R3, R31, -INF , !P2 ;  /* 0xff8000001f037808 */ /* 0x000fe20005000000 */
[----:B------:R-:W-:Y:S01]  /*15430*/  VIADD R6, R40, 0xf0 ;  /* 0x000000f028067836 */ /* 0x000fe20000000000 */
[----:B------:R-:W-:-:S02]  /*15440*/  FSEL R10, R30, -INF , !P0 ;  /* 0xff8000001e0a7808 */ /* 0x000fc40004000000 */
[----:B------:R-:W-:Y:S02]  /*15450*/  ISETP.GT.AND P0, PT, R2, R11, PT ;  /* 0x0000000b0200720c */ /* 0x000fe40003f04270 */
[----:B------:R-:W-:Y:S02]  /*15460*/  ISETP.GE.AND P3, PT, R11, R225, PT ;  /* 0x000000e10b00720c */ /* 0x000fe40003f66270 */
[----:B------:R-:W-:Y:S02]  /*15470*/  FSEL R4, R20, -INF , !P6 ;  /* 0xff80000014047808 */ /* 0x000fe40007000000 */
[----:B------:R-:W-:Y:S02]  /*15480*/  ISETP.GE.AND P2, PT, R8, R228, PT ;  /* 0x000000e40800720c */ /* 0x000fe40003f46270 */
[----:B------:R-:W-:Y:S01]  /*15490*/  ISETP.GT.AND P4, PT, R0, R8, PT ;  /* 0x000000080000720c */ /* 0x000fe20003f84270 */
[----:B------:R-:W-:Y:S01]  /*154a0*/  VIADD R9, R40, 0xf1 ;  /* 0x000000f128097836 */ /* 0x000fe20000000000 */
[----:B------:R-:W-:-:S02]  /*154b0*/  FSEL R194, R3, -INF , !P5 ;  /* 0xff80000003c27808 */ /* 0x000fc40006800000 */
[----:B------:R-:W-:Y:S02]  /*154c0*/  FSEL R39, R10, -INF , !P1 ;  /* 0xff8000000a277808 */ /* 0x000fe40004800000 */
[----:B------:R-:W-:Y:S02]  /*154d0*/  ISETP.GT.AND P5, PT, R2, R8, PT ;  /* 0x000000080200720c */ /* 0x000fe40003fa4270 */
[----:B------:R-:W-:Y:S02]  /*154e0*/  ISETP.GE.AND P1, PT, R11, R228, PT ;  /* 0x000000e40b00720c */ /* 0x000fe40003f26270 */
[----:B------:R-:W-:Y:S02]  /*154f0*/  FSEL R196, R4, -INF , !P3 ;  /* 0xff80000004c47808 */ /* 0x000fe40005800000 */
[----:B------:R-:W-:Y:S02]  /*15500*/  FSEL R3, R22, -INF , !P0 ;  /* 0xff80000016037808 */ /* 0x000fe40004000000 */
[----:B------:R-:W-:-:S02]  /*15510*/  P2R R5, PR, RZ, 0x4 ;  /* 0x00000004ff057803 */ /* 0x000fc40000000000 */
[----:B------:R-:W-:Y:S02]  /*15520*/  ISETP.GE.AND P6, PT, R8, R225, PT ;  /* 0x000000e10800720c */ /* 0x000fe40003fc6270 */
[----:B------:R-:W-:Y:S02]  /*15530*/  ISETP.GT.AND P0, PT, R0, R6, PT ;  /* 0x000000060000720c */ /* 0x000fe40003f04270 */
[----:B------:R-:W-:Y:S02]  /*15540*/  FSEL R4, R21, -INF , !P4 ;  /* 0xff80000015047808 */ /* 0x000fe40006000000 */
[----:B------:R-:W-:Y:S02]  /*15550*/  ISETP.GE.AND P2, PT, R6, R228, PT ;  /* 0x000000e40600720c */ /* 0x000fe40003f46270 */
[----:B------:R-:W-:Y:S02]  /*15560*/  FSEL R7, R23, -INF , !P5 ;  /* 0xff80000017077808 */ /* 0x000fe40006800000 */
[----:B------:R-:W-:-:S02]  /*15570*/  FSEL R195, R3, -INF , !P1 ;  /* 0xff80000003c37808 */ /* 0x000fc40004800000 */
[----:B------:R-:W-:Y:S02]  /*15580*/  ISETP.NE.AND P5, PT, R5, RZ, PT ;  /* 0x000000ff0500720c */ /* 0x000fe40003fa5270 */
[-C--:B------:R-:W-:Y:S02]  /*15590*/  ISETP.GT.AND P3, PT, R0, R9.reuse, PT ;  /* 0x000000090000720c */ /* 0x080fe40003f64270 */
[----:B------:R-:W-:Y:S01]  /*155a0*/  FSEL R200, R4, -INF , !P6 ;  /* 0xff80000004c87808 */ /* 0x000fe20007000000 */
[----:B------:R-:W-:Y:S01]  /*155b0*/  VIADD R4, R40, 0xf8 ;  /* 0x000000f828047836 */ /* 0x000fe20000000000 */
[----:B------:R-:W-:Y:S02]  /*155c0*/  P2R R3, PR, RZ, 0x4 ;  /* 0x00000004ff037803 */ /* 0x000fe40000000000 */
[----:B------:R-:W-:Y:S02]  /*155d0*/  FSEL R5, R12, -INF , !P0 ;  /* 0xff8000000c057808 */ /* 0x000fe40004000000 */
[----:B------:R-:W-:-:S02]  /*155e0*/  ISETP.GT.AND P0, PT, R2, R9, PT ;  /* 0x000000090200720c */ /* 0x000fc40003f04270 */
[----:B------:R-:W-:Y:S02]  /*155f0*/  FSEL R8, R13, -INF , !P3 ;  /* 0xff8000000d087808 */ /* 0x000fe40005800000 */
[----:B------:R-:W-:Y:S02]  /*15600*/  ISETP.GT.AND P1, PT, R2, R6, PT ;  /* 0x000000060200720c */ /* 0x000fe40003f24270 */
[----:B------:R-:W-:Y:S02]  /*15610*/  ISETP.GE.AND P4, PT, R6, R225, PT ;  /* 0x000000e10600720c */ /* 0x000fe40003f86270 */
[----:B------:R-:W-:Y:S02]  /*15620*/  ISETP.NE.AND P3, PT, R3, RZ, PT ;  /* 0x000000ff0300720c */ /* 0x000fe40003f65270 */
[----:B------:R-:W-:Y:S02]  /*15630*/  FSEL R3, R15, -INF , !P0 ;  /* 0xff8000000f037808 */ /* 0x000fe40004000000 */
[----:B------:R-:W-:-:S02]  /*15640*/  ISETP.GT.AND P0, PT, R2, R4, PT ;  /* 0x000000040200720c */ /* 0x000fc40003f04270 */
[----:B------:R-:W-:Y:S02]  /*15650*/  FSEL R6, R14, -INF , !P1 ;  /* 0xff8000000e067808 */ /* 0x000fe40004800000 */
[----:B------:R-:W-:Y:S02]  /*15660*/  FSEL R199, R7, -INF , !P5 ;  /* 0xff80000007c77808 */ /* 0x000fe40006800000 */
[----:B------:R-:W-:Y:S02]  /*15670*/  FSEL R203, R5, -INF , !P4 ;  /* 0xff80000005cb7808 */ /* 0x000fe40006000000 */
[----:B------:R-:W-:Y:S02]  /*15680*/  ISETP.GT.AND P1, PT, R0, R4, PT ;  /* 0x000000040000720c */ /* 0x000fe40003f24270 */
[C---:B------:R-:W-:Y:S02]  /*15690*/  ISETP.GE.AND P5, PT, R4.reuse, R225, PT ;  /* 0x000000e10400720c */ /* 0x040fe40003fa6270 */
[----:B------:R-:W-:-:S02]  /*156a0*/  ISETP.GE.AND P4, PT, R4, R228, PT ;  /* 0x000000e40400720c */ /* 0x000fc40003f86270 */
[----:B------:R-:W-:Y:S02]  /*156b0*/  FSEL R4, R70, -INF , !P0 ;  /* 0xff80000046047808 */ /* 0x000fe40004000000 */
[----:B------:R-:W-:-:S04]  /*156c0*/  ISETP.GT.AND P0, PT, R0, R40, PT ;  /* 0x000000280000720c */ /* 0x000fc80003f04270 */
[----:B------:R-:W-:Y:S02]  /*156d0*/  FSEL R5, R64, -INF , !P0 ;  /* 0xff80000040057808 */ /* 0x000fe40004000000 */
[----:B--2---:R-:W-:Y:S02]  /*156e0*/  ISETP.GT.AND P0, PT, R78, R217, PT ;  /* 0x000000d94e00720c */ /* 0x004fe40003f04270 */
[C---:B------:R-:W-:Y:S02]  /*156f0*/  ISETP.GE.AND P2, PT, R9.reuse, R228, PT ;  /* 0x000000e40900720c */ /* 0x040fe40003f46270 */
[----:B------:R-:W-:Y:S02]  /*15700*/  FSEL R7, R68, -INF , !P1 ;  /* 0xff80000044077808 */ /* 0x000fe40004800000 */
[----:B------:R-:W-:Y:S01]  /*15710*/  FSEL R201, R6, -INF , !P3 ;  /* 0xff80000006c97808 */ /* 0x000fe20005800000 */
[----:B------:R-:W-:Y:S01]  /*15720*/  BSSY.RECONVERGENT B1, `(.L_x_6470) ;  /* 0x00000a1000017945 */ /* 0x000fe20003800200 */
[----:B------:R-:W-:-:S02]  /*15730*/  ISETP.GE.AND P6, PT, R9, R225, PT ;  /* 0x000000e10900720c */ /* 0x000fc40003fc6270 */
[C---:B------:R-:W-:Y:S02]  /*15740*/  ISETP.GE.AND P3, PT, R40.reuse, R225, PT ;  /* 0x000000e12800720c */ /* 0x040fe40003f66270 */
[----:B------:R-:W-:Y:S01]  /*15750*/  ISETP.GE.AND P1, PT, R40, R228, PT ;  /* 0x000000e42800720c */ /* 0x000fe20003f26270 */
[----:B------:R-:W-:Y:S01]  /*15760*/  IMAD.MOV.U32 R168, RZ, RZ, R78 ;  /* 0x000000ffffa87224 */ /* 0x000fe200078e004e */
[----:B------:R-:W-:Y:S02]  /*15770*/  FSEL R40, R3, -INF , !P2 ;  /* 0xff80000003287808 */ /* 0x000fe40005000000 */
[----:B------:R-:W-:Y:S02]  /*15780*/  FSEL R204, R8, -INF , !P6 ;  /* 0xff80000008cc7808 */ /* 0x000fe40007000000 */
[----:B------:R-:W-:Y:S02]  /*15790*/  ISETP.NE.AND P2, PT, R210, RZ, PT ;  /* 0x000000ffd200720c */ /* 0x000fe40003f45270 */
[----:B------:R-:W-:-:S02]  /*157a0*/  LOP3.LUT R17, R208, 0x200, RZ, 0xc0, !PT ;  /* 0x00000200d0117812 */ /* 0x000fc400078ec0ff */
[----:B------:R-:W-:Y:S02]  /*157b0*/  VIMNMX R226, PT, PT, RZ, R0, !PT ;  /* 0x00000000ffe27248 */ /* 0x000fe40007fe0100 */
[----:B------:R-:W-:Y:S02]  /*157c0*/  VIMNMX R227, PT, PT, RZ, R2, !PT ;  /* 0x00000002ffe37248 */ /* 0x000fe40007fe0100 */
[----:B------:R-:W-:Y:S02]  /*157d0*/  FSEL R205, R7, -INF , !P5 ;  /* 0xff80000007cd7808 */ /* 0x000fe40006800000 */
[----:B------:R-:W-:Y:S02]  /*157e0*/  FSEL R202, R4, -INF , !P4 ;  /* 0xff80000004ca7808 */ /* 0x000fe40006000000 */
[----:B------:R-:W-:Y:S02]  /*157f0*/  FSEL R16, R5, -INF , !P3 ;  /* 0xff80000005107808 */ /* 0x000fe40005800000 */
[----:B------:R-:W-:Y:S01]  /*15800*/  FSEL R15, R90, -INF , !P1 ;  /* 0xff8000005a0f7808 */ /* 0x000fe20004800000 */
[----:B------:R-:W-:Y:S06]  /*15810*/  BAR.SYNC.DEFER_BLOCKING 0x0 ;  /* 0x0000000000007b1d */ /* 0x000fec0000010000 */
[----:B------:R-:W-:Y:S05]  /*15820*/  @!P0 BRA `(.L_x_6471) ;  /* 0x0000000800408947 */ /* 0x000fea0003800000 */
        /* <DEDUP_REMOVED lines=18> */
.L_x_6473:
[----:B------:R-:W2:Y:S04]  /*15950*/  LDL.64 R2, [R1+0x30] ;  /* 0x0000300001027983 */ /* 0x000ea80000100a00 */
[----:B------:R-:W3:Y:S01]  /*15960*/  LDL R8, [R1+0x90] ;  /* 0x0000900001087983 */ /* 0x000ee20000100800 */
[----:B--2---:R-:W-:-:S03]  /*15970*/  IMAD.MOV.U32 R6, RZ, RZ, R2 ;  /* 0x000000ffff067224 */ /* 0x004fc600078e0002 */
[----:B------:R-:W2:Y:S01]  /*15980*/  LD.E R2, desc[UR4][R134.64+0x170] ;  /* 0x0001700486027980 */ /* 0x000ea2000c101900 */
[----:B------:R-:W-:Y:S02]  /*15990*/  IMAD.MOV.U32 R7, RZ, RZ, R3 ;  /* 0x000000ffff077224 */ /* 0x000fe400078e0003 */
[----:B---3--:R-:W-:Y:S01]  /*159a0*/  VIADD R8, R8, 0xfffffe00 ;  /* 0xfffffe0008087836 */ /* 0x008fe20000000000 */
[----:B------:R-:W-:-:S04]  /*159b0*/  MOV R18, R6 ;  /* 0x0000000600127202 */ /* 0x000fc80000000f00 */
[----:B------:R-:W-:Y:S01]  /*159c0*/  IABS R6, R8 ;  /* 0x0000000800067213 */ /* 0x000fe20000000000 */
[----:B------:R-:W-:Y:S01]  /*159d0*/  IMAD.MOV.U32 R19, RZ, RZ, R7 ;  /* 0x000000ffff137224 */ /* 0x000fe200078e0007 */
        /* <DEDUP_REMOVED lines=46> */
[----:B-----5:R-:W-:Y:S01]  /*15cc0*/  IMAD.MOV.U32 R12, RZ, RZ, R144 ;  /* 0x000000ffff0c7224 */ /* 0x020fe200078e0090 */
[----:B------:R-:W-:Y:S01]  /*15cd0*/  MOV R11, R152 ;  /* 0x00000098000b7202 */ /* 0x000fe20000000f00 */
        /* <DEDUP_REMOVED lines=14> */
.L_x_6474:
[----:B------:R-:W-:Y:S05]  /*15dc0*/  BSYNC.RECONVERGENT B0 ;  /* 0x0000000000007941 */ /* 0x000fea0003800200 */
.L_x_6472:
[----:B------:R-:W3:Y:S04]  /*15dd0*/  LDL R6, [R1+0x40] ;  /* 0x0000400001067983 */ /* 0x000ee80000100800 */
[----:B------:R-:W4:Y:S01]  /*15de0*/  LDL R7, [R1+0x3c] ;  /* 0x00003c0001077983 */ /* 0x000f220000100800 */
        /* <DEDUP_REMOVED lines=29> */
[----:B-1----:R-:W-:-:S03]  /*15fc0*/  IADD3 R10, P0, PT, R2, R14, RZ ;  /* 0x0000000e020a7210 */ /* 0x002fc60007f1e0ff */
        /* <DEDUP_REMOVED lines=22> */
.L_x_6471:
[----:B------:R-:W-:Y:S05]  /*16130*/  BSYNC.RECONVERGENT B1 ;  /* 0x0000000000017941 */ /* 0x000fea0003800200 */
.L_x_6470:
[----:B------:R-:W2:Y:S01]  /*16140*/  LD.E R0, desc[UR4][R134.64+0xdc] ;  /* 0x0000dc0486007980 */ /* 0x000ea2000c101900 */
[----:B-1----:R-:W-:Y:S02]  /*16150*/  FMNMX3.FTZ R2, R15, R74, R67, !PT ;  /* 0x0000004a0f027276 */ /* 0x002fe40007810043 */
[----:B------:R-:W-:Y:S02]  /*16160*/  MOV R216, R160 ;  /* 0x000000a000d87202 */ /* 0x000fe40000000f00 */
[----:B------:R-:W-:Y:S02]  /*16170*/  FMNMX3.FTZ R2, R2, R71, R65, !PT ;  /* 0x0000004702027276 */ /* 0x000fe40007810041 */
[----:B------:R-:W-:Y:S02]  /*16180*/  MOV R41, R222 ;  /* 0x000000de00297202 */ /* 0x000fe40000000f00 */
        /* <DEDUP_REMOVED lines=72> */
[----:B------:R-:W-:-:S05]  /*16610*/  FSEL R3, R3, RZ, P0 ;  /* 0x000000ff03037208 */ /* 0x000fca0000000000 */
[----:B------:R-:W-:-:S04]  /*16620*/  FFMA.FTZ R2, R15, R0, -R3 ;  /* 0x000000000f027223 */ /* 0x000fc80000010803 */
[----:B------:R1:W-:Y:S01]  /*16630*/  MUFU.EX2 R9, R2 ;  /* 0x0000000200097308 */ /* 0x0003e20000000800 */
[----:B------:R-:W-:Y:S01]  /*16640*/  FMUL.FTZ R5, R0, R37 ;  /* 0x0000002500057220 */ /* 0x000fe20000410000 */
[----:B-1----:R-:W-:-:S06]  /*16650*/  FFMA.FTZ R2, R74, R0, -R3 ;  /* 0x000000004a027223 */ /* 0x002fcc0000010803 */
[----:B------:R1:W2:Y:S01]  /*16660*/  MUFU.EX2 R6, R2 ;  /* 0x0000000200067308 */ /* 0x0002a20000000800 */
[----:B------:R-:W-:Y:S01]  /*16670*/  FSETP.NEU.FTZ.AND P0, PT, R37, -INF , PT ;  /* 0xff8000002500780b */ /* 0x000fe20003f1d000 */
[----:B-1----:R-:W-:-:S06]  /*16680*/  FFMA.FTZ R2, R67, R0, -R3 ;  /* 0x0000000043027223 */ /* 0x002fcc0000010803 */
[----:B------:R1:W3:Y:S01]  /*16690*/  MUFU.EX2 R8, R2 ;  /* 0x0000000200087308 */ /* 0x0002e20000000800 */
[----:B------:R-:W-:Y:S01]  /*166a0*/  FSEL R5, R5, RZ, P0 ;  /* 0x000000ff05057208 */ /* 0x000fe20000000000 */
[----:B-1----:R-:W-:-:S06]  /*166b0*/  FFMA.FTZ R2, R71, R0, -R3 ;  /* 0x0000000047027223 */ /* 0x002fcc0000010803 */
[----:B------:R1:W4:Y:S02]  /*166c0*/  MUFU.EX2 R212, R2 ;  /* 0x0000000200d47308 */ /* 0x0003240000000800 */
[----:B-1----:R-:W-:-:S06]  /*166d0*/  FFMA.FTZ R2, R65, R0, -R3 ;  /* 0x0000000041027223 */ /* 0x002fcc0000010803 */
[----:B------:R1:W-:Y:S02]  /*166e0*/  MUFU.EX2 R213, R2 ;  /* 0x0000000200d57308 */ /* 0x0003e40000000800 */
[----:B-1----:R-:W-:-:S04]  /*166f0*/  IADD3 R2, PT, PT, R17, R221, RZ ;  /* 0x000000dd11027210 */ /* 0x002fc80007ffe0ff */
[----:B------:R-:W-:Y:S01]  /*16700*/  LEA R160, R2, R220, 0x1 ;  /* 0x000000dc02a07211 */ /* 0x000fe200078e08ff */
[----:B------:R-:W-:Y:S01]  /*16710*/  FFMA.FTZ R2, R103, R0, -R5 ;  /* 0x0000000067027223 */ /* 0x000fe20000010805 */
[----:B--2---:R-:W-:-:S03]  /*16720*/  MOV R103, R6 ;  /* 0x0000000600677202 */ /* 0x004fc60000000f00 */
[----:B------:R1:W-:Y:S01]  /*16730*/  MUFU.EX2 R6, R2 ;  /* 0x0000000200067308 */ /* 0x0003e20000000800 */
[----:B------:R-:W-:Y:S01]  /*16740*/  IADD3 R152, PT, PT, R252, R160, RZ ;  /* 0x000000a0fc987210 */ /* 0x000fe20007ffe0ff */
[----:B------:R-:W2:Y:S04]  /*16750*/  LDSM.16.MT88.4 R24, [R160+0xa000] ;  /* 0x00a00000a018783b */ /* 0x000ea80000004200 */
[----:B------:R-:W5:Y:S01]  /*16760*/  LDSM.16.MT88.4 R20, [R152+0xa000] ;  /* 0x00a000009814783b */ /* 0x000f620000004200 */
[----:B------:R-:W-:-:S03]  /*16770*/  FFMA.FTZ R4, R16, R0, -R5 ;  /* 0x0000000010047223 */ /* 0x000fc60000010805 */
[----:B------:R-:W-:Y:S01]  /*16780*/  LDSM.16.MT88.4 R28, [R160+0xa800] ;  /* 0x00a80000a01c783b */ /* 0x000fe20000004200 */
[----:B-1----:R-:W-:-:S04]  /*16790*/  FFMA.FTZ R2, R75, R0, -R5 ;  /* 0x000000004b027223 */ /* 0x002fc80000010805 */
[----:B------:R1:W-:Y:S02]  /*167a0*/  MUFU.EX2 R251, R2 ;  /* 0x0000000200fb7308 */ /* 0x0003e40000000800 */
[----:B-1----:R-:W-:-:S06]  /*167b0*/  FFMA.FTZ R2, R107, R0, -R5 ;  /* 0x000000006b027223 */ /* 0x002fcc0000010805 */
[----:B------:R1:W-:Y:S02]  /*167c0*/  MUFU.EX2 R207, R2 ;  /* 0x0000000200cf7308 */ /* 0x0003e40000000800 */
[----:B-1----:R-:W-:-:S06]  /*167d0*/  FFMA.FTZ R2, R69, R0, -R3 ;  /* 0x0000000045027223 */ /* 0x002fcc0000010803 */
[----:B------:R1:W-:Y:S02]  /*167e0*/  MUFU.EX2 R210, R2 ;  /* 0x0000000200d27308 */ /* 0x0003e40000000800 */
[----:B-1----:R-:W-:-:S06]  /*167f0*/  FFMA.FTZ R2, R66, R0, -R3 ;  /* 0x0000000042027223 */ /* 0x002fcc0000010803 */
[----:B------:R1:W-:Y:S01]  /*16800*/  MUFU.EX2 R52, R2 ;  /* 0x0000000200347308 */ /* 0x0003e20000000800 */
[----:B------:R-:W-:Y:S01]  /*16810*/  IADD3 R144, PT, PT, R43, R160, RZ ;  /* 0x000000a02b907210 */ /* 0x000fe20007ffe0ff */
[----:B-1----:R-:W-:-:S06]  /*16820*/  FFMA.FTZ R2, R120, R0, -R5 ;  /* 0x0000000078027223 */ /* 0x002fcc0000010805 */
[----:B------:R-:W1:Y:S01]  /*16830*/  MUFU.EX2 R7, R4 ;  /* 0x0000000400077308 */ /* 0x000e620000000800 */
[----:B------:R-:W-:Y:S01]  /*16840*/  IADD3 R36, PT, PT, R252, R144, RZ ;  /* 0x00000090fc247210 */ /* 0x000fe20007ffe0ff */
[----:B------:R-:W-:Y:S04]  /*16850*/  LDSM.16.MT88.4 R12, [R144+0xa000] ;  /* 0x00a00000900c783b */ /* 0x000fe80000004200 */
[----:B------:R-:W5:Y:S02]  /*16860*/  LDSM.16.MT88.4 R16, [R36+0xa000] ;  /* 0x00a000002410783b */ /* 0x000f640000004200 */
[----:B------:R3:W-:Y:S02]  /*16870*/  MUFU.EX2 R214, R2 ;  /* 0x0000000200d67308 */ /* 0x0007e40000000800 */
[----:B---3--:R-:W-:-:S06]  /*16880*/  FFMA.FTZ R2, R106, R0, -R5 ;  /* 0x000000006a027223 */ /* 0x008fcc0000010805 */
[----:B------:R3:W5:Y:S02]  /*16890*/  MUFU.EX2 R218, R2 ;  /* 0x0000000200da7308 */ /* 0x0007640000000800 */
[----:B---3--:R-:W-:-:S06]  /*168a0*/  FFMA.FTZ R2, R104, R0, -R5 ;  /* 0x0000000068027223 */ /* 0x008fcc0000010805 */
[----:B------:R3:W-:Y:S01]  /*168b0*/  MUFU.EX2 R215, R2 ;  /* 0x0000000200d77308 */ /* 0x0007e20000000800 */
[----:B------:R-:W-:Y:S02]  /*168c0*/  MOV R4, R9 ;  /* 0x0000000900047202 */ /* 0x000fe40000000f00 */
[----:B------:R-:W-:Y:S01]  /*168d0*/  MOV R107, R8 ;  /* 0x00000008006b7202 */ /* 0x000fe20000000f00 */
[----:B---3--:R-:W-:-:S04]  /*168e0*/  FFMA.FTZ R2, R101, R0, -R5 ;  /* 0x0000000065027223 */ /* 0x008fc80000010805 */
[----:B------:R3:W5:Y:S01]  /*168f0*/  MUFU.EX2 R206, R2 ;  /* 0x0000000200ce7308 */ /* 0x0007620000000800 */
[----:B------:R-:W-:Y:S02]  /*16900*/  F2FP.BF16.F32.PACK_AB R9, R103, R4 ;  /* 0x000000046709723e */ /* 0x000fe400000010ff */
[----:B----4-:R-:W-:Y:S02]  /*16910*/  F2FP.BF16.F32.PACK_AB R11, R212, R107 ;  /* 0x0000006bd40b723e */ /* 0x010fe400000010ff */
[----:B-1----:R-:W-:Y:S01]  /*16920*/  F2FP.BF16.F32.PACK_AB R8, R6, R7 ;  /* 0x000000070608723e */ /* 0x002fe200000010ff */
[----:B---3--:R-:W-:-:S04]  /*16930*/  FFMA.FTZ R2, R91, R0, -R3 ;  /* 0x000000005b027223 */ /* 0x008fc80000010803 */
[----:B------:R1:W3:Y:S01]  /*16940*/  MUFU.EX2 R43, R2 ;  /* 0x00000002002b7308 */ /* 0x0002e20000000800 */
[----:B------:R-:W-:Y:S01]  /*16950*/  F2FP.BF16.F32.PACK_AB R10, R207, R251 ;  /* 0x000000fbcf0a723e */ /* 0x000fe200000010ff */
[----:B-1----:R-:W-:-:S06]  /*16960*/  FFMA.FTZ R2, R100, R0, -R3 ;  /* 0x0000000064027223 */ /* 0x002fcc0000010803 */
[----:B------:R1:W4:Y:S01]  /*16970*/  MUFU.EX2 R80, R2 ;  /* 0x0000000200507308 */ /* 0x0003220000000800 */
[----:B--2---:R-:W-:Y:S01]  /*16980*/  HMMA.16816.F32.BF16 R44, R8, R24, RZ ;  /* 0x00000018082c723c */ /* 0x004fe200000418ff */
[----:B-1----:R-:W-:-:S06]  /*16990*/  FFMA.FTZ R2, R102, R0, -R3 ;  /* 0x0000000066027223 */ /* 0x002fcc0000010803 */
[----:B------:R1:W-:Y:S01]  /*169a0*/  MUFU.EX2 R102, R2 ;  /* 0x0000000200667308 */ /* 0x0003e20000000800 */
[C---:B------:R-:W-:Y:S08]  /*169b0*/  HMMA.16816.F32.BF16 R48, R8.reuse, R26, RZ ;  /* 0x0000001a0830723c */ /* 0x040ff000000418ff */
[----:B-----5:R-:W-:Y:S01]  /*169c0*/  HMMA.16816.F32.BF16 R32, R8, R20, RZ ;  /* 0x000000140820723c */ /* 0x020fe200000418ff */
[----:B-1----:R-:W-:-:S07]  /*169d0*/  FFMA.FTZ R2, R79, R0, -R3 ;  /* 0x000000004f027223 */ /* 0x002fce0000010803 */
[----:B------:R-:W-:Y:S01]  /*169e0*/  HMMA.16816.F32.BF16 R24, R8, R22, RZ ;  /* 0x000000160818723c */ /* 0x000fe200000418ff */
[----:B------:R-:W1:Y:S01]  /*169f0*/  LDSM.16.MT88.4 R20, [R152+0xa800] ;  /* 0x00a800009814783b */ /* 0x000e620000004200 */
[----:B------:R2:W-:Y:S02]  /*16a00*/  MUFU.EX2 R104, R2 ;  /* 0x0000000200687308 */ /* 0x0005e40000000800 */
[----:B--2---:R-:W-:-:S06]  /*16a10*/  FFMA.FTZ R2, R123, R0, -R5 ;  /* 0x000000007b027223 */ /* 0x004fcc0000010805 */
[----:B------:R2:W-:Y:S01]  /*16a20*/  MUFU.EX2 R123, R2 ;  /* 0x00000002007b7308 */ /* 0x0005e20000000800 */
[----:B------:R-:W-:Y:S01]  /*16a30*/  MOV R91, R52 ;  /* 0x00000034005b7202 */ /* 0x000fe20000000f00 */
[----:B--2---:R-:W-:-:S06]  /*16a40*/  FFMA.FTZ R2, R122, R0, -R5 ;  /* 0x000000007a027223 */ /* 0x004fcc0000010805 */
[----:B------:R2:W5:Y:S01]  /*16a50*/  MUFU.EX2 R100, R2 ;  /* 0x0000000200647308 */ /* 0x0005620000000800 */
[----:B------:R-:W-:Y:S01]  /*16a60*/  HMMA.16816.F32.BF16 R56, R8, R16, RZ ;  /* 0x000000100838723c */ /* 0x000fe200000418ff */
[----:B--2---:R-:W-:-:S06]  /*16a70*/  FFMA.FTZ R2, R121, R0, -R5 ;  /* 0x0000000079027223 */ /* 0x004fcc0000010805 */
[----:B------:R2:W-:Y:S01]  /*16a80*/  MUFU.EX2 R101, R2 ;  /* 0x0000000200657308 */ /* 0x0005e20000000800 */
[----:B------:R-:W-:Y:S01]  /*16a90*/  HMMA.16816.F32.BF16 R52, R8, R18, RZ ;  /* 0x000000120834723c */ /* 0x000fe200000418ff */
[----:B------:R-:W4:Y:S01]  /*16aa0*/  LDSM.16.MT88.4 R16, [R144+0xa800] ;  /* 0x00a800009010783b */ /* 0x000f220000004200 */
[----:B--2---:R-:W-:-:S05]  /*16ab0*/  FFMA.FTZ R2, R119, R0, -R5 ;  /* 0x0000000077027223 */ /* 0x004fca0000010805 */
[----:B------:R2:W5:Y:S01]  /*16ac0*/  MUFU.EX2 R120, R2 ;  /* 0x0000000200787308 */ /* 0x0005620000000800 */
[----:B------:R-:W-:Y:S01]  /*16ad0*/  HMMA.16816.F32.BF16 R64, R8, R12, RZ ;  /* 0x0000000c0840723c */ /* 0x000fe200000418ff */
[----:B--2---:R-:W-:-:S06]  /*16ae0*/  FFMA.FTZ R2, R118, R0, -R3 ;  /* 0x0000000076027223 */ /* 0x004fcc0000010803 */
[----:B------:R2:W5:Y:S01]  /*16af0*/  MUFU.EX2 R106, R2 ;  /* 0x00000002006a7308 */ /* 0x0005620000000800 */
[----:B------:R-:W-:Y:S01]  /*16b00*/  HMMA.16816.F32.BF16 R68, R8, R14, RZ ;  /* 0x0000000e0844723c */ /* 0x000fe200000418ff */
[----:B------:R-:W-:Y:S01]  /*16b10*/  F2FP.BF16.F32.PACK_AB R8, R218, R214 ;  /* 0x000000d6da08723e */ /* 0x000fe200000010ff */
[----:B------:R-:W5:Y:S01]  /*16b20*/  LDSM.16.MT88.4 R12, [R36+0xa800] ;  /* 0x00a80000240c783b */ /* 0x000f620000004200 */
[----:B------:R-:W-:Y:S02]  /*16b30*/  F2FP.BF16.F32.PACK_AB R9, R210, R213 ;  /* 0x000000d5d209723e */ /* 0x000fe400000010ff */
[----:B------:R-:W-:Y:S02]  /*16b40*/  F2FP.BF16.F32.PACK_AB R10, R206, R215 ;  /* 0x000000d7ce0a723e */ /* 0x000fe400000010ff */
[----:B---3--:R-:W-:Y:S01]  /*16b50*/  F2FP.BF16.F32.PACK_AB R11, R43, R91 ;  /* 0x0000005b2b0b723e */ /* 0x008fe200000010ff */
[----:B--2---:R-:W-:-:S04]  /*16b60*/  FFMA.FTZ R2, R116, R0, -R3 ;  /* 0x0000000074027223 */ /* 0x004fc80000010803 */
[----:B------:R2:W-:Y:S02]  /*16b70*/  MUFU.EX2 R249, R2 ;  /* 0x0000000200f97308 */ /* 0x0005e40000000800 */
[----:B------:R-:W-:Y:S01]  /*16b80*/  HMMA.16816.F32.BF16 R72, R8, R28, R44 ;  /* 0x0000001c0848723c */ /* 0x000fe2000004182c */
[----:B--2---:R-:W-:-:S05]  /*16b90*/  FFMA.FTZ R2, R117, R0, -R3 ;  /* 0x0000000075027223 */ /* 0x004fca0000010803 */
[----:B------:R2:W-:Y:S02]  /*16ba0*/  MUFU.EX2 R250, R2 ;  /* 0x0000000200fa7308 */ /* 0x0005e40000000800 */
[C---:B-1----:R-:W-:Y:S08]  /*16bb0*/  HMMA.16816.F32.BF16 R44, R8.reuse, R20, R32 ;  /* 0x00000014082c723c */ /* 0x042ff00000041820 */
[----:B------:R-:W-:Y:S01]  /*16bc0*/  HMMA.16816.F32.BF16 R76, R8, R30, R48 ;  /* 0x0000001e084c723c */ /* 0x000fe20000041830 */
[----:B------:R-:W1:Y:S01]  /*16bd0*/  LDSM.16.MT88.4 R28, [R160+0xb000] ;  /* 0x00b00000a01c783b */ /* 0x000e620000004200 */
[----:B--2---:R-:W-:-:S06]  /*16be0*/  FFMA.FTZ R2, R105, R0, -R3 ;  /* 0x0000000069027223 */ /* 0x004fcc0000010803 */
[----:B------:R-:W-:Y:S01]  /*16bf0*/  HMMA.16816.F32.BF16 R32, R8, R22, R24 ;  /* 0x000000160820723c */ /* 0x000fe20000041818 */
[----:B------:R-:W2:Y:S01]  /*16c00*/  LDSM.16.MT88.4 R24, [R152+0xb000] ;  /* 0x00b000009818783b */ /* 0x000ea20000004200 */
[----:B------:R3:W-:Y:S02]  /*16c10*/  MUFU.EX2 R248, R2 ;  /* 0x0000000200f87308 */ /* 0x0007e40000000800 */
[----:B---3--:R-:W-:-:S06]  /*16c20*/  FFMA.FTZ R2, R128, R0, -R5 ;  /* 0x0000000080027223 */ /* 0x008fcc0000010805 */
[----:B------:R3:W-:Y:S02]  /*16c30*/  MUFU.EX2 R247, R2 ;  /* 0x0000000200f77308 */ /* 0x0007e40000000800 */
[----:B---3--:R-:W-:-:S06]  /*16c40*/  FFMA.FTZ R2, R125, R0, -R5 ;  /* 0x000000007d027223 */ /* 0x008fcc0000010805 */
[----:B------:R3:W2:Y:S01]  /*16c50*/  MUFU.EX2 R246, R2 ;  /* 0x0000000200f67308 */ /* 0x0006a20000000800 */
[----:B----4-:R-:W-:Y:S01]  /*16c60*/  HMMA.16816.F32.BF16 R64, R8, R16, R64 ;  /* 0x000000100840723c */ /* 0x010fe20000041840 */
[----:B---3--:R-:W-:-:S06]  /*16c70*/  FFMA.FTZ R2, R124, R0, -R5 ;  /* 0x000000007c027223 */ /* 0x008fcc0000010805 */
[----:B------:R3:W-:Y:S01]  /*16c80*/  MUFU.EX2 R245, R2 ;  /* 0x0000000200f57308 */ /* 0x0007e20000000800 */
[----:B------:R-:W-:Y:S01]  /*16c90*/  HMMA.16816.F32.BF16 R68, R8, R18, R68 ;  /* 0x000000120844723c */ /* 0x000fe20000041844 */
[----:B------:R-:W4:Y:S01]  /*16ca0*/  LDSM.16.MT88.4 R16, [R144+0xb000] ;  /* 0x00b000009010783b */ /* 0x000f220000004200 */
[----:B---3--:R-:W-:-:S05]  /*16cb0*/  FFMA.FTZ R2, R113, R0, -R5 ;  /* 0x0000000071027223 */ /* 0x008fca0000010805 */
[----:B------:R3:W4:Y:S01]  /*16cc0*/  MUFU.EX2 R244, R2 ;  /* 0x0000000200f47308 */ /* 0x0007220000000800 */
[----:B------:R-:W-:Y:S01]  /*16cd0*/  MOV R122, R80 ;  /* 0x00000050007a7202 */ /* 0x000fe20000000f00 */
[----:B-----5:R-:W-:Y:S01]  /*16ce0*/  HMMA.16816.F32.BF16 R48, R8, R12, R56 ;  /* 0x0000000c0830723c */ /* 0x020fe20000041838 */
[----:B---3--:R-:W-:-:S05]  /*16cf0*/  FFMA.FTZ R2, R112, R0, -R3 ;  /* 0x0000000070027223 */ /* 0x008fca0000010803 */
[----:B------:R3:W5:Y:S02]  /*16d00*/  MUFU.EX2 R243, R2 ;  /* 0x0000000200f37308 */ /* 0x0007640000000800 */
[----:B------:R-:W-:Y:S01]  /*16d10*/  HMMA.16816.F32.BF16 R20, R8, R14, R52 ;  /* 0x0000000e0814723c */ /* 0x000fe20000041834 */
[----:B------:R-:W-:Y:S01]  /*16d20*/  F2FP.BF16.F32.PACK_AB R8, R100, R123 ;  /* 0x0000007b6408723e */ /* 0x000fe200000010ff */
[----:B------:R-:W5:Y:S01]  /*16d30*/  LDSM.16.MT88.4 R12, [R36+0xb000] ;  /* 0x00b00000240c783b */ /* 0x000f620000004200 */
[----:B------:R-:W-:Y:S02]  /*16d40*/  F2FP.BF16.F32.PACK_AB R9, R102, R122 ;  /* 0x0000007a6609723e */ /* 0x000fe400000010ff */
[----:B------:R-:W-:Y:S01]  /*16d50*/  F2FP.BF16.F32.PACK_AB R10, R120, R101 ;  /* 0x00000065780a723e */ /* 0x000fe200000010ff */
[----:B---3--:R-:W-:-:S04]  /*16d60*/  FFMA.FTZ R2, R108, R0, -R3 ;  /* 0x000000006c027223 */ /* 0x008fc80000010803 */
[----:B------:R3:W-:Y:S01]  /*16d70*/  MUFU.EX2 R241, R2 ;  /* 0x0000000200f17308 */ /* 0x0007e20000000800 */
[----:B------:R-:W-:Y:S01]  /*16d80*/  F2FP.BF16.F32.PACK_AB R11, R106, R104 ;  /* 0x000000686a0b723e */ /* 0x000fe200000010ff */
[----:B---3--:R-:W-:-:S06]  /*16d90*/  FFMA.FTZ R2, R109, R0, -R3 ;  /* 0x000000006d027223 */ /* 0x008fcc0000010803 */
[----:B------:R3:W-:Y:S01]  /*16da0*/  MUFU.EX2 R242, R2 ;  /* 0x0000000200f27308 */ /* 0x0007e20000000800 */
[C---:B-1----:R-:W-:Y:S08]  /*16db0*/  HMMA.16816.F32.BF16 R56, R8.reuse, R28, R72 ;  /* 0x0000001c0838723c */ /* 0x042ff00000041848 */
[----:B--2---:R-:W-:Y:S01]  /*16dc0*/  HMMA.16816.F32.BF16 R44, R8, R24, R44 ;  /* 0x00000018082c723c */ /* 0x004fe2000004182c */
[----:B---3--:R-:W-:-:S04]  /*16dd0*/  FFMA.FTZ R2, R96, R0, -R3 ;  /* 0x0000000060027223 */ /* 0x008fc80000010803 */
[----:B------:R1:W-:Y:S03]  /*16de0*/  MUFU.EX2 R240, R2 ;  /* 0x0000000200f07308 */ /* 0x0003e60000000800 */
[C---:B------:R-:W-:Y:S01]  /*16df0*/  HMMA.16816.F32.BF16 R32, R8.reuse, R26, R32 ;  /* 0x0000001a0820723c */ /* 0x040fe20000041820 */
[----:B------:R-:W2:Y:S07]  /*16e00*/  LDSM.16.MT88.4 R24, [R152+0xb800] ;  /* 0x00b800009818783b */ /* 0x000eae0000004200 */
[----:B------:R-:W-:Y:S01]  /*16e10*/  HMMA.16816.F32.BF16 R72, R8, R30, R76 ;  /* 0x0000001e0848723c */ /* 0x000fe2000004184c */
[----:B------:R-:W3:Y:S01]  /*16e20*/  LDSM.16.MT88.4 R28, [R160+0xb800] ;  /* 0x00b80000a01c783b */ /* 0x000ee20000004200 */
[----:B-1----:R-:W-:-:S04]  /*16e30*/  FFMA.FTZ R2, R114, R0, -R5 ;  /* 0x0000000072027223 */ /* 0x002fc80000010805 */
[----:B------:R1:W-:Y:S02]  /*16e40*/  MUFU.EX2 R239, R2 ;  /* 0x0000000200ef7308 */ /* 0x0003e40000000800 */
[----:B-1----:R-:W-:-:S06]  /*16e50*/  FFMA.FTZ R2, R111, R0, -R5 ;  /* 0x000000006f027223 */ /* 0x002fcc0000010805 */
[----:B------:R1:W3:Y:S01]  /*16e60*/  MUFU.EX2 R238, R2 ;  /* 0x0000000200ee7308 */ /* 0x0002e20000000800 */
[----:B----4-:R-:W-:Y:S01]  /*16e70*/  HMMA.16816.F32.BF16 R64, R8, R16, R64 ;  /* 0x000000100840723c */ /* 0x010fe20000041840 */
[----:B-1----:R-:W-:-:S06]  /*16e80*/  FFMA.FTZ R2, R110, R0, -R5 ;  /* 0x000000006e027223 */ /* 0x002fcc0000010805 */
[----:B------:R1:W-:Y:S01]  /*16e90*/  MUFU.EX2 R237, R2 ;  /* 0x0000000200ed7308 */ /* 0x0003e20000000800 */
[----:B------:R-:W-:Y:S01]  /*16ea0*/  HMMA.16816.F32.BF16 R80, R8, R18, R68 ;  /* 0x000000120850723c */ /* 0x000fe20000041844 */
[----:B------:R-:W4:Y:S01]  /*16eb0*/  LDSM.16.MT88.4 R16, [R144+0xb800] ;  /* 0x00b800009010783b */ /* 0x000f220000004200 */
[----:B-1----:R-:W-:-:S05]  /*16ec0*/  FFMA.FTZ R2, R98, R0, -R5 ;  /* 0x0000000062027223 */ /* 0x002fca0000010805 */
[----:B------:R1:W4:Y:S01]  /*16ed0*/  MUFU.EX2 R236, R2 ;  /* 0x0000000200ec7308 */ /* 0x0003220000000800 */
[----:B-----5:R-:W-:Y:S01]  /*16ee0*/  HMMA.16816.F32.BF16 R52, R8, R12, R48 ;  /* 0x0000000c0834723c */ /* 0x020fe20000041830 */
[----:B-1----:R-:W-:-:S06]  /*16ef0*/  FFMA.FTZ R2, R97, R0, -R3 ;  /* 0x0000000061027223 */ /* 0x002fcc0000010803 */
[----:B------:R1:W5:Y:S01]  /*16f00*/  MUFU.EX2 R235, R2 ;  /* 0x0000000200eb7308 */ /* 0x0003620000000800 */
[----:B------:R-:W-:Y:S01]  /*16f10*/  HMMA.16816.F32.BF16 R20, R8, R14, R20 ;  /* 0x0000000e0814723c */ /* 0x000fe20000041814 */
[----:B------:R-:W-:Y:S01]  /*16f20*/  F2FP.BF16.F32.PACK_AB R8, R246, R247 ;  /* 0x000000f7f608723e */ /* 0x000fe200000010ff */
[----:B------:R-:W5:Y:S01]  /*16f30*/  LDSM.16.MT88.4 R12, [R36+0xb800] ;  /* 0x00b80000240c783b */ /* 0x000f620000004200 */
[----:B------:R-:W-:Y:S01]  /*16f40*/  F2FP.BF16.F32.PACK_AB R9, R250, R249 ;  /* 0x000000f9fa09723e */ /* 0x000fe200000010ff */
[----:B-1----:R-:W-:-:S04]  /*16f50*/  FFMA.FTZ R2, R92, R0, -R3 ;  /* 0x000000005c027223 */ /* 0x002fc80000010803 */
[----:B------:R1:W-:Y:S01]  /*16f60*/  MUFU.EX2 R233, R2 ;  /* 0x0000000200e97308 */ /* 0x0003e20000000800 */
[----:B------:R-:W-:Y:S02]  /*16f70*/  F2FP.BF16.F32.PACK_AB R10, R244, R245 ;  /* 0x000000f5f40a723e */ /* 0x000fe400000010ff */
[----:B------:R-:W-:Y:S01]  /*16f80*/  F2FP.BF16.F32.PACK_AB R11, R243, R248 ;  /* 0x000000f8f30b723e */ /* 0x000fe200000010ff */
[----:B-1----:R-:W-:-:S04]  /*16f90*/  FFMA.FTZ R2, R93, R0, -R3 ;  /* 0x000000005d027223 */ /* 0x002fc80000010803 */
[----:B------:R1:W-:Y:S02]  /*16fa0*/  MUFU.EX2 R234, R2 ;  /* 0x0000000200ea7308 */ /* 0x0003e40000000800 */
[----:B--2---:R-:W-:Y:S01]  /*16fb0*/  HMMA.16816.F32.BF16 R44, R8, R24, R44 ;  /* 0x00000018082c723c */ /* 0x004fe2000004182c */
[----:B-1----:R-:W-:-:S05]  /*16fc0*/  FFMA.FTZ R2, R84, R0, -R3 ;  /* 0x0000000054027223 */ /* 0x002fca0000010803 */
[----:B------:R1:W-:Y:S02]  /*16fd0*/  MUFU.EX2 R232, R2 ;  /* 0x0000000200e87308 */ /* 0x0003e40000000800 */
[C---:B------:R-:W-:Y:S01]  /*16fe0*/  HMMA.16816.F32.BF16 R32, R8.reuse, R26, R32 ;  /* 0x0000001a0820723c */ /* 0x040fe20000041820 */
[----:B------:R-:W2:Y:S07]  /*16ff0*/  LDSM.16.MT88.4 R24, [R152+0xc000] ;  /* 0x00c000009818783b */ /* 0x000eae0000004200 */
[----:B---3--:R-:W-:Y:S01]  /*17000*/  HMMA.16816.F32.BF16 R56, R8, R28, R56 ;  /* 0x0000001c0838723c */ /* 0x008fe20000041838 */
[----:B-1----:R-:W-:-:S07]  /*17010*/  FFMA.FTZ R2, R133, R0, -R5 ;  /* 0x0000000085027223 */ /* 0x002fce0000010805 */
[----:B------:R-:W-:Y:S01]  /*17020*/  HMMA.16816.F32.BF16 R72, R8, R30, R72 ;  /* 0x0000001e0848723c */ /* 0x000fe20000041848 */
[----:B------:R-:W1:Y:S01]  /*17030*/  LDSM.16.MT88.4 R28, [R160+0xc000] ;  /* 0x00c00000a01c783b */ /* 0x000e620000004200 */
[----:B------:R3:W-:Y:S02]  /*17040*/  MUFU.EX2 R222, R2 ;  /* 0x0000000200de7308 */ /* 0x0007e40000000800 */
[----:B---3--:R-:W-:-:S06]  /*17050*/  FFMA.FTZ R2, R130, R0, -R5 ;  /* 0x0000000082027223 */ /* 0x008fcc0000010805 */
        /* <DEDUP_REMOVED lines=9> */
[----:B------:R3:W4:Y:S01]  /*170f0*/  MUFU.EX2 R219, R2 ;  /* 0x0000000200db7308 */ /* 0x0007220000000800 */
[----:B------:R-:W-:Y:S01]  /*17100*/  MOV R97, R217 ;  /* 0x000000d900617202 */ /* 0x000fe20000000f00 */
[----:B---3--:R-:W-:-:S06]  /*17110*/  FFMA.FTZ R2, R94, R0, -R3 ;  /* 0x000000005e027223 */ /* 0x008fcc0000010803 */
[----:B------:R3:W4:Y:S01]  /*17120*/  MUFU.EX2 R43, R2 ;  /* 0x00000002002b7308 */ /* 0x0007220000000800 */
[----:B-----5:R-:W-:Y:S01]  /*17130*/  HMMA.16816.F32.BF16 R52, R8, R12, R52 ;  /* 0x0000000c0834723c */ /* 0x020fe20000041834 */
[----:B------:R-:W-:Y:S01]  /*17140*/  MOV R95, R216 ;  /* 0x000000d8005f7202 */ /* 0x000fe20000000f00 */
[----:B---3--:R-:W-:-:S05]  /*17150*/  FFMA.FTZ R2, R86, R0, -R3 ;  /* 0x0000000056027223 */ /* 0x008fca0000010803 */
[----:B------:R3:W-:Y:S01]  /*17160*/  MUFU.EX2 R218, R2 ;  /* 0x0000000200da7308 */ /* 0x0007e20000000800 */
[----:B------:R-:W-:Y:S01]  /*17170*/  HMMA.16816.F32.BF16 R20, R8, R14, R20 ;  /* 0x0000000e0814723c */ /* 0x000fe20000041814 */
[----:B------:R-:W-:Y:S01]  /*17180*/  F2FP.BF16.F32.PACK_AB R8, R238, R239 ;  /* 0x000000efee08723e */ /* 0x000fe200000010ff */
[----:B------:R-:W5:Y:S01]  /*17190*/  LDSM.16.MT88.4 R12, [R36+0xc000] ;  /* 0x00c00000240c783b */ /* 0x000f620000004200 */
[----:B------:R-:W-:Y:S02]  /*171a0*/  F2FP.BF16.F32.PACK_AB R9, R242, R241 ;  /* 0x000000f1f209723e */ /* 0x000fe400000010ff */
[----:B------:R-:W-:Y:S02]  /*171b0*/  F2FP.BF16.F32.PACK_AB R10, R236, R237 ;  /* 0x000000edec0a723e */ /* 0x000fe400000010ff */
[----:B------:R-:W-:Y:S01]  /*171c0*/  F2FP.BF16.F32.PACK_AB R11, R235, R240 ;  /* 0x000000f0eb0b723e */ /* 0x000fe200000010ff */
[----:B---3--:R-:W-:-:S04]  /*171d0*/  FFMA.FTZ R2, R87, R0, -R3 ;  /* 0x0000000057027223 */ /* 0x008fc80000010803 */
[----:B------:R3:W-:Y:S01]  /*171e0*/  MUFU.EX2 R217, R2 ;  /* 0x0000000200d97308 */ /* 0x0007e20000000800 */
[----:B------:R-:W-:Y:S01]  /*171f0*/  MOV R116, R215 ;  /* 0x000000d700747202 */ /* 0x000fe20000000f00 */
[----:B--2---:R-:W-:Y:S01]  /*17200*/  HMMA.16816.F32.BF16 R44, R8, R24, R44 ;  /* 0x00000018082c723c */ /* 0x004fe2000004182c */
[----:B------:R-:W-:Y:S01]  /*17210*/  MOV R119, R213 ;  /* 0x000000d500777202 */ /* 0x000fe20000000f00 */
[----:B---3--:R-:W-:-:S04]  /*17220*/  FFMA.FTZ R2, R85, R0, -R3 ;  /* 0x0000000055027223 */ /* 0x008fc80000010803 */
[----:B------:R2:W-:Y:S02]  /*17230*/  MUFU.EX2 R216, R2 ;  /* 0x0000000200d87308 */ /* 0x0005e40000000800 */
[----:B------:R-:W-:Y:S01]  /*17240*/  HMMA.16816.F32.BF16 R32, R8, R26, R32 ;  /* 0x0000001a0820723c */ /* 0x000fe20000041820 */
[----:B------:R-:W3:Y:S01]  /*17250*/  LDSM.16.MT88.4 R24, [R152+0xc800] ;  /* 0x00c800009818783b */ /* 0x000ee20000004200 */
[----:B------:R-:W-:-:S06]  /*17260*/  MOV R93, R120 ;  /* 0x00000078005d7202 */ /* 0x000fcc0000000f00 */
[----:B-1----:R-:W-:Y:S01]  /*17270*/  HMMA.16816.F32.BF16 R56, R8, R28, R56 ;  /* 0x0000001c0838723c */ /* 0x002fe20000041838 */
[----:B--2---:R-:W-:-:S07]  /*17280*/  FFMA.FTZ R2, R142, R0, -R5 ;  /* 0x000000008e027223 */ /* 0x004fce0000010805 */
[----:B------:R-:W-:Y:S01]  /*17290*/  HMMA.16816.F32.BF16 R72, R8, R30, R72 ;  /* 0x0000001e0848723c */ /* 0x000fe20000041848 */
[----:B------:R-:W1:Y:S01]  /*172a0*/  LDSM.16.MT88.4 R28, [R160+0xc800] ;  /* 0x00c80000a01c783b */ /* 0x000e620000004200 */
[----:B------:R2:W-:Y:S01]  /*172b0*/  MUFU.EX2 R215, R2 ;  /* 0x0000000200d77308 */ /* 0x0005e20000000800 */
[----:B------:R-:W-:Y:S02]  /*172c0*/  MOV R120, R212 ;  /* 0x000000d400787202 */ /* 0x000fe40000000f00 */
[----:B------:R-:W-:Y:S01]  /*172d0*/  MOV R117, R214 ;  /* 0x000000d600757202 */ /* 0x000fe20000000f00 */
[----:B--2---:R-:W-:-:S04]  /*172e0*/  FFMA.FTZ R2, R140, R0, -R5 ;  /* 0x000000008c027223 */ /* 0x004fc80000010805 */
[----:B------:R2:W1:Y:S01]  /*172f0*/  MUFU.EX2 R213, R2 ;  /* 0x0000000200d57308 */ /* 0x0004620000000800 */
[----:B------:R-:W-:Y:S01]  /*17300*/  MOV R79, R41 ;  /* 0x00000029004f7202 */ /* 0x000fe20000000f00 */
[----:B--2---:R-:W-:-:S06]  /*17310*/  FFMA.FTZ R2, R137, R0, -R5 ;  /* 0x0000000089027223 */ /* 0x004fcc0000010805 */
[----:B------:R2:W-:Y:S01]  /*17320*/  MUFU.EX2 R212, R2 ;  /* 0x0000000200d47308 */ /* 0x0005e20000000800 */
[----:B----4-:R-:W-:Y:S01]  /*17330*/  HMMA.16816.F32.BF16 R68, R8, R16, R68 ;  /* 0x000000100844723c */ /* 0x010fe20000041844 */
[----:B------:R-:W-:Y:S02]  /*17340*/  MOV R94, R106 ;  /* 0x0000006a005e7202 */ /* 0x000fe40000000f00 */
[----:B------:R-:W-:Y:S01]  /*17350*/  MOV R106, R207 ;  /* 0x000000cf006a7202 */ /* 0x000fe20000000f00 */
[----:B--2---:R-:W-:-:S04]  /*17360*/  FFMA.FTZ R2, R131, R0, -R5 ;  /* 0x0000000083027223 */ /* 0x004fc80000010805 */
[----:B------:R2:W4:Y:S01]  /*17370*/  MUFU.EX2 R214, R2 ;  /* 0x0000000200d67308 */ /* 0x0005220000000800 */
[----:B------:R-:W-:Y:S01]  /*17380*/  HMMA.16816.F32.BF16 R80, R8, R18, R80 ;  /* 0x000000120850723c */ /* 0x000fe20000041850 */
[----:B------:R-:W4:Y:S01]  /*17390*/  LDSM.16.MT88.4 R16, [R144+0xc800] ;  /* 0x00c800009010783b */ /* 0x000f220000004200 */
[----:B------:R-:W-:Y:S01]  /*173a0*/  MOV R105, R210 ;  /* 0x000000d200697202 */ /* 0x000fe20000000f00 */
[----:B--2---:R-:W-:-:S04]  /*173b0*/  FFMA.FTZ R2, R129, R0, -R3 ;  /* 0x0000000081027223 */ /* 0x004fc80000010803 */
[----:B------:R2:W4:Y:S01]  /*173c0*/  MUFU.EX2 R41, R2 ;  /* 0x0000000200297308 */ /* 0x0005220000000800 */
[----:B------:R-:W-:Y:S01]  /*173d0*/  MOV R121, R206 ;  /* 0x000000ce00797202 */ /* 0x000fe20000000f00 */
[----:B-----5:R-:W-:Y:S01]  /*173e0*/  HMMA.16816.F32.BF16 R52, R8, R12, R52 ;  /* 0x0000000c0834723c */ /* 0x020fe20000041834 */
[----:B--2---:R-:W-:-:S05]  /*173f0*/  FFMA.FTZ R2, R115, R0, -R3 ;  /* 0x0000000073027223 */ /* 0x004fca0000010803 */
[----:B------:R2:W-:Y:S02]  /*17400*/  MUFU.EX2 R207, R2 ;  /* 0x0000000200cf7308 */ /* 0x0005e40000000800 */
[----:B------:R-:W-:Y:S01]  /*17410*/  HMMA.16816.F32.BF16 R20, R8, R14, R20 ;  /* 0x0000000e0814723c */ /* 0x000fe20000041814 */
[----:B------:R-:W-:Y:S01]  /*17420*/  F2FP.BF16.F32.PACK_AB R8, R221, R222 ;  /* 0x000000dedd08723e */ /* 0x000fe200000010ff */
[----:B------:R-:W5:Y:S01]  /*17430*/  LDSM.16.MT88.4 R12, [R36+0xc800] ;  /* 0x00c80000240c783b */ /* 0x000f620000004200 */
        /* <DEDUP_REMOVED lines=14> */
[----:B------:R2:W-:Y:S02]  /*17520*/  MUFU.EX2 R151, R2 ;  /* 0x0000000200977308 */ /* 0x0005e40000000800 */
[----:B--2---:R-:W-:-:S06]  /*17530*/  FFMA.FTZ R2, R149, R0, -R5 ;  /* 0x0000000095027223 */ /* 0x004fcc0000010805 */
        /* <DEDUP_REMOVED lines=9> */
[----:B------:R2:W4:Y:S01]  /*175d0*/  MUFU.EX2 R140, R2 ;  /* 0x00000002008c7308 */ /* 0x0005220000000800 */
[----:B-----5:R-:W-:Y:S01]  /*175e0*/  HMMA.16816.F32.BF16 R52, R8, R12, R52 ;  /* 0x0000000c0834723c */ /* 0x020fe20000041834 */
[----:B--2---:R-:W-:-:S06]  /*175f0*/  FFMA.FTZ R2, R136, R0, -R3 ;  /* 0x0000000088027223 */ /* 0x004fcc0000010803 */
[----:B------:R2:W-:Y:S01]  /*17600*/  MUFU.EX2 R137, R2 ;  /* 0x0000000200897308 */ /* 0x0005e20000000800 */
[----:B------:R-:W-:Y:S01]  /*17610*/  HMMA.16816.F32.BF16 R20, R8, R14, R20 ;  /* 0x0000000e0814723c */ /* 0x000fe20000041814 */
[----:B------:R-:W-:Y:S01]  /*17620*/  F2FP.BF16.F32.PACK_AB R8, R213, R215 ;  /* 0x000000d7d508723e */ /* 0x000fe200000010ff */
[----:B------:R-:W5:Y:S01]  /*17630*/  LDSM.16.MT88.4 R12, [R36+0xd000] ;  /* 0x00d00000240c783b */ /* 0x000f620000004200 */
[----:B------:R-:W-:Y:S02]  /*17640*/  F2FP.BF16.F32.PACK_AB R9, R217, R218 ;  /* 0x000000dad909723e */ /* 0x000fe400000010ff */
[----:B------:R-:W-:Y:S01]  /*17650*/  F2FP.BF16.F32.PACK_AB R10, R214, R212 ;  /* 0x000000d4d60a723e */ /* 0x000fe200000010ff */
[----:B--2---:R-:W-:-:S04]  /*17660*/  FFMA.FTZ R2, R138, R0, -R3 ;  /* 0x000000008a027223 */ /* 0x004fc80000010803 */
[----:B------:R2:W-:Y:S01]  /*17670*/  MUFU.EX2 R139, R2 ;  /* 0x00000002008b7308 */ /* 0x0005e20000000800 */
[----:B------:R-:W-:Y:S01]  /*17680*/  F2FP.BF16.F32.PACK_AB R11, R41, R216 ;  /* 0x000000d8290b723e */ /* 0x000fe200000010ff */
[----:B--2---:R-:W-:-:S06]  /*17690*/  FFMA.FTZ R2, R132, R0, -R3 ;  /* 0x0000000084027223 */ /* 0x004fcc0000010803 */
[----:B------:R2:W-:Y:S01]  /*176a0*/  MUFU.EX2 R138, R2 ;  /* 0x00000002008a7308 */ /* 0x0005e20000000800 */
[C---:B---3--:R-:W-:Y:S08]  /*176b0*/  HMMA.16816.F32.BF16 R48, R8.reuse, R24, R44 ;  /* 0x000000180830723c */ /* 0x048ff0000004182c */
[----:B------:R-:W-:Y:S01]  /*176c0*/  HMMA.16816.F32.BF16 R32, R8, R26, R32 ;  /* 0x0000001a0820723c */ /* 0x000fe20000041820 */
[----:B------:R-:W3:Y:S01]  /*176d0*/  LDSM.16.MT88.4 R24, [R152+0xd800] ;  /* 0x00d800009818783b */ /* 0x000ee20000004200 */
[----:B--2---:R-:W-:-:S04]  /*176e0*/  FFMA.FTZ R2, R161, R0, -R5 ;  /* 0x00000000a1027223 */ /* 0x004fc80000010805 */
[----:B------:R2:W-:Y:S02]  /*176f0*/  MUFU.EX2 R136, R2 ;  /* 0x0000000200887308 */ /* 0x0005e40000000800 */
[C---:B-1----:R-:W-:Y:S08]  /*17700*/  HMMA.16816.F32.BF16 R56, R8.reuse, R28, R56 ;  /* 0x0000001c0838723c */ /* 0x042ff00000041838 */
[----:B------:R-:W-:Y:S01]  /*17710*/  HMMA.16816.F32.BF16 R72, R8, R30, R72 ;  /* 0x0000001e0848723c */ /* 0x000fe20000041848 */
[----:B------:R-:W1:Y:S01]  /*17720*/  LDSM.16.MT88.4 R28, [R160+0xd800] ;  /* 0x00d80000a01c783b */ /* 0x000e620000004200 */
[----:B--2---:R-:W-:-:S04]  /*17730*/  FFMA.FTZ R2, R154, R0, -R5 ;  /* 0x000000009a027223 */ /* 0x004fc80000010805 */
        /* <DEDUP_REMOVED lines=23> */
[----:B---3--:R-:W-:Y:S01]  /*178b0*/  HMMA.16816.F32.BF16 R52, R8, R24, R48 ;  /* 0x000000180834723c */ /* 0x008fe20000041830 */
[----:B--2---:R-:W-:-:S06]  /*178c0*/  FFMA.FTZ R2, R164, R0, -R5 ;  /* 0x00000000a4027223 */ /* 0x004fcc0000010805 */
[----:B------:R2:W-:Y:S01]  /*178d0*/  MUFU.EX2 R126, R2 ;  /* 0x00000002007e7308 */ /* 0x0005e20000000800 */
[C---:B-1----:R-:W-:Y:S08]  /*178e0*/  HMMA.16816.F32.BF16 R56, R8.reuse, R28, R56 ;  /* 0x0000001c0838723c */ /* 0x042ff00000041838 */
[----:B------:R-:W-:Y:S01]  /*178f0*/  HMMA.16816.F32.BF16 R72, R8, R30, R72 ;  /* 0x0000001e0848723c */ /* 0x000fe20000041848 */
[----:B------:R-:W1:Y:S01]  /*17900*/  LDSM.16.MT88.4 R28, [R160+0xe000] ;  /* 0x00e00000a01c783b */ /* 0x000e620000004200 */
[----:B--2---:R-:W-:-:S06]  /*17910*/  FFMA.FTZ R2, R163, R0, -R5 ;  /* 0x00000000a3027223 */ /* 0x004fcc0000010805 */
[----:B------:R-:W-:Y:S01]  /*17920*/  HMMA.16816.F32.BF16 R48, R8, R26, R32 ;  /* 0x0000001a0830723c */ /* 0x000fe20000041820 */
[----:B------:R-:W2:Y:S01]  /*17930*/  LDSM.16.MT88.4 R24, [R152+0xe000] ;  /* 0x00e000009818783b */ /* 0x000ea20000004200 */
[----:B------:R3:W2:Y:S01]  /*17940*/  MUFU.EX2 R125, R2 ;  /* 0x00000002007d7308 */ /* 0x0006a20000000800 */
[----:B------:R-:W-:Y:S02]  /*17950*/  MOV R164, R123 ;  /* 0x0000007b00a47202 */ /* 0x000fe40000000f00 */
[----:B------:R-:W-:Y:S01]  /*17960*/  MOV R163, R122 ;  /* 0x0000007a00a37202 */ /* 0x000fe20000000f00 */
[----:B---3--:R-:W-:-:S04]  /*17970*/  FFMA.FTZ R2, R162, R0, -R5 ;  /* 0x00000000a2027223 */ /* 0x008fc80000010805 */
[----:B------:R3:W-:Y:S01]  /*17980*/  MUFU.EX2 R124, R2 ;  /* 0x00000002007c7308 */ /* 0x0007e20000000800 */
[----:B------:R-:W-:Y:S01]  /*17990*/  MOV R92, R119 ;  /* 0x00000077005c7202 */ /* 0x000fe20000000f00 */
[----:B----4-:R-:W-:Y:S01]  /*179a0*/  HMMA.16816.F32.BF16 R68, R8, R16, R68 ;  /* 0x000000100844723c */ /* 0x010fe20000041844 */
[----:B---3--:R-:W-:-:S05]  /*179b0*/  FFMA.FTZ R2, R158, R0, -R5 ;  /* 0x000000009e027223 */ /* 0x008fca0000010805 */
[----:B------:R3:W4:Y:S02]  /*179c0*/  MUFU.EX2 R123, R2 ;  /* 0x00000002007b7308 */ /* 0x0007240000000800 */
[----:B------:R-:W-:Y:S01]  /*179d0*/  HMMA.16816.F32.BF16 R80, R8, R18, R80 ;  /* 0x000000120850723c */ /* 0x000fe20000041850 */
[----:B------:R-:W4:Y:S01]  /*179e0*/  LDSM.16.MT88.4 R16, [R144+0xe000] ;  /* 0x00e000009010783b */ /* 0x000f220000004200 */
[----:B---3--:R-:W-:-:S04]  /*179f0*/  FFMA.FTZ R2, R156, R0, -R3 ;  /* 0x000000009c027223 */ /* 0x008fc80000010803 */
[----:B------:R3:W4:Y:S01]  /*17a00*/  MUFU.EX2 R122, R2 ;  /* 0x00000002007a7308 */ /* 0x0007220000000800 */
[----:B------:R-:W-:Y:S02]  /*17a10*/  MOV R156, R120 ;  /* 0x00000078009c7202 */ /* 0x000fe40000000f00 */
[----:B------:R-:W-:Y:S01]  /*17a20*/  MOV R162, R121 ;  /* 0x0000007900a27202 */ /* 0x000fe20000000f00 */
[----:B---3--:R-:W-:-:S04]  /*17a30*/  FFMA.FTZ R2, R157, R0, -R3 ;  /* 0x000000009d027223 */ /* 0x008fc80000010803 */
[----:B------:R3:W-:Y:S01]  /*17a40*/  MUFU.EX2 R119, R2 ;  /* 0x0000000200777308 */ /* 0x0007e20000000800 */
        /* <DEDUP_REMOVED lines=13> */
[----:B-1----:R-:W-:Y:S01]  /*17b20*/  HMMA.16816.F32.BF16 R32, R8, R28, R56 ;  /* 0x0000001c0820723c */ /* 0x002fe20000041838 */
[----:B------:R-:W-:Y:S01]  /*17b30*/  MOV R153, R116 ;  /* 0x0000007400997202 */ /* 0x000fe20000000f00 */
[----:B---3--:R-:W-:-:S04]  /*17b40*/  FFMA.FTZ R2, R173, R0, -R5 ;  /* 0x00000000ad027223 */ /* 0x008fc80000010805 */
[----:B------:R1:W-:Y:S02]  /*17b50*/  MUFU.EX2 R117, R2 ;  /* 0x0000000200757308 */ /* 0x0003e40000000800 */
        /* <DEDUP_REMOVED lines=15> */
[----:B------:R2:W4:Y:S02]  /*17c50*/  MUFU.EX2 R114, R2 ;  /* 0x0000000200727308 */ /* 0x0005240000000800 */
[----:B--2---:R-:W-:-:S06]  /*17c60*/  FFMA.FTZ R2, R167, R0, -R3 ;  /* 0x00000000a7027223 */ /* 0x004fcc0000010803 */
[----:B------:R2:W-:Y:S01]  /*17c70*/  MUFU.EX2 R111, R2 ;  /* 0x00000002006f7308 */ /* 0x0005e20000000800 */
[----:B-----5:R-:W-:Y:S01]  /*17c80*/  HMMA.16816.F32.BF16 R56, R8, R12, R44 ;  /* 0x0000000c0838723c */ /* 0x020fe2000004182c */
[----:B--2---:R-:W-:-:S06]  /*17c90*/  FFMA.FTZ R2, R170, R0, -R3 ;  /* 0x00000000aa027223 */ /* 0x004fcc0000010803 */
[----:B------:R2:W-:Y:S01]  /*17ca0*/  MUFU.EX2 R113, R2 ;  /* 0x0000000200717308 */ /* 0x0005e20000000800 */
        /* <DEDUP_REMOVED lines=18> */
[----:B------:R2:W1:Y:S01]  /*17dd0*/  MUFU.EX2 R109, R2 ;  /* 0x00000002006d7308 */ /* 0x0004620000000800 */
[----:B------:R-:W-:Y:S01]  /*17de0*/  MOV R158, R106 ;  /* 0x0000006a009e7202 */ /* 0x000fe20000000f00 */
[----:B--2---:R-:W-:-:S06]  /*17df0*/  FFMA.FTZ R2, R179, R0, -R5 ;  /* 0x00000000b3027223 */ /* 0x004fcc0000010805 */
[----:B------:R2:W-:Y:S01]  /*17e00*/  MUFU.EX2 R108, R2 ;  /* 0x00000002006c7308 */ /* 0x0005e20000000800 */
[----:B------:R-:W-:Y:S01]  /*17e10*/  MOV R161, R105 ;  /* 0x0000006900a17202 */ /* 0x000fe20000000f00 */
[----:B--2---:R-:W-:-:S06]  /*17e20*/  FFMA.FTZ R2, R176, R0, -R5 ;  /* 0x00000000b0027223 */ /* 0x004fcc0000010805 */
[----:B------:R2:W1:Y:S01]  /*17e30*/  MUFU.EX2 R107, R2 ;  /* 0x00000002006b7308 */ /* 0x0004620000000800 */
[----:B----4-:R-:W-:Y:S01]  /*17e40*/  HMMA.16816.F32.BF16 R64, R8, R16, R68 ;  /* 0x000000100840723c */ /* 0x010fe20000041844 */
[----:B------:R-:W-:Y:S01]  /*17e50*/  MOV R146, R104 ;  /* 0x0000006800927202 */ /* 0x000fe20000000f00 */
[----:B--2---:R-:W-:-:S05]  /*17e60*/  FFMA.FTZ R2, R175, R0, -R3 ;  /* 0x00000000af027223 */ /* 0x004fca0000010803 */
[----:B------:R2:W4:Y:S01]  /*17e70*/  MUFU.EX2 R106, R2 ;  /* 0x00000002006a7308 */ /* 0x0005220000000800 */
[----:B------:R-:W-:Y:S01]  /*17e80*/  HMMA.16816.F32.BF16 R80, R8, R18, R80 ;  /* 0x000000120850723c */ /* 0x000fe20000041850 */
[----:B------:R-:W4:Y:S01]  /*17e90*/  LDSM.16.MT88.4 R16, [R144+0xf000] ;  /* 0x00f000009010783b */ /* 0x000f220000004200 */
[----:B------:R-:W-:Y:S01]  /*17ea0*/  MOV R98, R103 ;  /* 0x0000006700627202 */ /* 0x000fe20000000f00 */
[----:B--2---:R-:W-:-:S04]  /*17eb0*/  FFMA.FTZ R2, R178, R0, -R3 ;  /* 0x00000000b2027223 */ /* 0x004fc80000010803 */
[----:B------:R2:W-:Y:S01]  /*17ec0*/  MUFU.EX2 R105, R2 ;  /* 0x0000000200697308 */ /* 0x0005e20000000800 */
[----:B------:R-:W-:Y:S01]  /*17ed0*/  MOV R143, R79 ;  /* 0x0000004f008f7202 */ /* 0x000fe20000000f00 */
[----:B-----5:R-:W-:Y:S01]  /*17ee0*/  HMMA.16816.F32.BF16 R72, R8, R12, R56 ;  /* 0x0000000c0848723c */ /* 0x020fe20000041838 */
[----:B------:R-:W-:Y:S01]  /*17ef0*/  MOV R145, R102 ;  /* 0x0000006600917202 */ /* 0x000fe20000000f00 */
[----:B--2---:R-:W-:-:S04]  /*17f00*/  FFMA.FTZ R2, R177, R0, -R3 ;  /* 0x00000000b1027223 */ /* 0x004fc80000010803 */
[----:B------:R2:W-:Y:S02]  /*17f10*/  MUFU.EX2 R104, R2 ;  /* 0x0000000200687308 */ /* 0x0005e40000000800 */
[----:B------:R-:W-:Y:S01]  /*17f20*/  HMMA.16816.F32.BF16 R76, R8, R14, R20 ;  /* 0x0000000e084c723c */ /* 0x000fe20000041814 */
[----:B------:R-:W-:Y:S01]  /*17f30*/  F2FP.BF16.F32.PACK_AB R8, R118, R117 ;  /* 0x000000757608723e */ /* 0x000fe200000010ff */
[----:B------:R-:W5:Y:S01]  /*17f40*/  LDSM.16.MT88.4 R12, [R36+0xf000] ;  /* 0x00f00000240c783b */ /* 0x000f620000004200 */
[----:B------:R-:W-:Y:S02]  /*17f50*/  F2FP.BF16.F32.PACK_AB R9, R120, R119 ;  /* 0x000000777809723e */ /* 0x000fe400000010ff */
[----:B------:R-:W-:Y:S02]  /*17f60*/  F2FP.BF16.F32.PACK_AB R10, R115, R116 ;  /* 0x00000074730a723e */ /* 0x000fe400000010ff */
[----:B------:R-:W-:Y:S02]  /*17f70*/  MOV R148, R101 ;  /* 0x0000006500947202 */ /* 0x000fe40000000f00 */
[----:B------:R-:W-:Y:S01]  /*17f80*/  MOV R147, R100 ;  /* 0x0000006400937202 */ /* 0x000fe20000000f00 */
[----:B------:R-:W-:Y:S01]  /*17f90*/  FADD.FTZ R4, R4, R98 ;  /* 0x0000006204047221 */ /* 0x000fe20000010000 */
[-C--:B--2---:R-:W-:Y:S01]  /*17fa0*/  FFMA.FTZ R2, R174, R0.reuse, -R3 ;  /* 0x00000000ae027223 */ /* 0x084fe20000010803 */
[----:B------:R-:W-:Y:S01]  /*17fb0*/  F2FP.BF16.F32.PACK_AB R11, R114, R121 ;  /* 0x00000079720b723e */ /* 0x000fe200000010ff */
[----:B------:R-:W-:Y:S02]  /*17fc0*/  LDSM.16.MT88.4 R20, [R152+0xf800] ;  /* 0x00f800009814783b */ /* 0x000fe40000004200 */
[----:B------:R2:W-:Y:S04]  /*17fd0*/  MUFU.EX2 R103, R2 ;  /* 0x0000000200677308 */ /* 0x0005e80000000800 */
[----:B---3--:R-:W-:Y:S01]  /*17fe0*/  HMMA.16816.F32.BF16 R68, R8, R28, R32 ;  /* 0x0000001c0844723c */ /* 0x008fe20000041820 */
[----:B--2---:R-:W-:-:S04]  /*17ff0*/  FFMA.FTZ R2, R188, R0, -R5 ;  /* 0x00000000bc027223 */ /* 0x004fc80000010805 */
[----:B------:R2:W-:Y:S03]  /*18000*/  MUFU.EX2 R102, R2 ;  /* 0x0000000200667308 */ /* 0x0005e60000000800 */
[C---:B------:R-:W-:Y:S08]  /*18010*/  HMMA.16816.F32.BF16 R56, R8.reuse, R30, R48 ;  /* 0x0000001e0838723c */ /* 0x040ff00000041830 */
[----:B-1----:R-:W-:Y:S01]  /*18020*/  HMMA.16816.F32.BF16 R32, R8, R24, R44 ;  /* 0x000000180820723c */ /* 0x002fe2000004182c */
[----:B------:R-:W-:Y:S01]  /*18030*/  LDSM.16.MT88.4 R44, [R144+0xf800] ;  /* 0x00f80000902c783b */ /* 0x000fe20000004200 */
[----:B--2---:R-:W-:-:S04]  /*18040*/  FFMA.FTZ R2, R187, R0, -R5 ;  /* 0x00000000bb027223 */ /* 0x004fc80000010805 */
[----:B------:R1:W2:Y:S02]  /*18050*/  MUFU.EX2 R101, R2 ;  /* 0x0000000200657308 */ /* 0x0002a40000000800 */
[----:B------:R-:W-:Y:S01]  /*18060*/  HMMA.16816.F32.BF16 R28, R8, R26, R52 ;  /* 0x0000001a081c723c */ /* 0x000fe20000041834 */
[----:B------:R-:W3:Y:S01]  /*18070*/  LDSM.16.MT88.4 R24, [R160+0xf800] ;  /* 0x00f80000a018783b */ /* 0x000ee20000004200 */
[----:B------:R-:W-:-:S03]  /*18080*/  FADD.FTZ R6, R7, R6 ;  /* 0x0000000607067221 */ /* 0x000fc60000010000 */
[----:B------:R-:W2:Y:S01]  /*18090*/  LDSM.16.MT88.4 R52, [R36+0xf800] ;  /* 0x00f800002434783b */ /* 0x000ea20000004200 */
[----:B-1----:R-:W-:-:S04]  /*180a0*/  FFMA.FTZ R2, R185, R0, -R5 ;  /* 0x00000000b9027223 */ /* 0x002fc80000010805 */
[----:B------:R1:W-:Y:S02]  /*180b0*/  MUFU.EX2 R100, R2 ;  /* 0x0000000200647308 */ /* 0x0003e40000000800 */
[----:B-1----:R-:W-:-:S06]  /*180c0*/  FFMA.FTZ R2, R183, R0, -R5 ;  /* 0x00000000b7027223 */ /* 0x002fcc0000010805 */
[----:B------:R1:W2:Y:S01]  /*180d0*/  MUFU.EX2 R99, R2 ;  /* 0x0000000200637308 */ /* 0x0002a20000000800 */
[----:B----4-:R-:W-:Y:S01]  /*180e0*/  HMMA.16816.F32.BF16 R48, R8, R16, R64 ;  /* 0x000000100830723c */ /* 0x010fe20000041840 */
[----:B-1----:R-:W-:-:S06]  /*180f0*/  FFMA.FTZ R2, R182, R0, -R3 ;  /* 0x00000000b6027223 */ /* 0x002fcc0000010803 */
[----:B------:R1:W4:Y:S01]  /*18100*/  MUFU.EX2 R98, R2 ;  /* 0x0000000200627308 */ /* 0x0003220000000800 */
[----:B------:R-:W-:Y:S01]  /*18110*/  HMMA.16816.F32.BF16 R64, R8, R18, R80 ;  /* 0x000000120840723c */ /* 0x000fe20000041850 */
[----:B------:R-:W4:Y:S01]  /*18120*/  LDSM.16.MT88.4 R16, [R160+0x10000] ;  /* 0x01000000a010783b */ /* 0x000f220000004200 */
[----:B------:R-:W-:Y:S02]  /*18130*/  MOV R159, R161 ;  /* 0x000000a1009f7202 */ /* 0x000fe40000000f00 */
[----:B------:R-:W-:Y:S01]  /*18140*/  MOV R161, R143 ;  /* 0x0000008f00a17202 */ /* 0x000fe20000000f00 */
[----:B-1----:R-:W-:Y:S01]  /*18150*/  FADD.FTZ R2, R157, R4 ;  /* 0x000000049d027221 */ /* 0x002fe20000010000 */
[----:B------:R-:W-:-:S03]  /*18160*/  FADD.FTZ R4, R251, R6 ;  /* 0x00000006fb047221 */ /* 0x000fc60000010000 */
[----:B------:R-:W-:Y:S01]  /*18170*/  FADD.FTZ R6, R156, R2 ;  /* 0x000000029c067221 */ /* 0x000fe20000010000 */
[----:B------:R-:W-:Y:S01]  /*18180*/  FFMA.FTZ R2, R186, R0, -R3 ;  /* 0x00000000ba027223 */ /* 0x000fe20000010803 */
[----:B------:R-:W-:-:S03]  /*18190*/  MOV R157, R96 ;  /* 0x00000060009d7202 */ /* 0x000fc60000000f00 */
[----:B------:R1:W-:Y:S01]  /*181a0*/  MUFU.EX2 R96, R2 ;  /* 0x0000000200607308 */ /* 0x0003e20000000800 */
[----:B------:R-:W-:Y:S02]  /*181b0*/  MOV R143, R97 ;  /* 0x00000061008f7202 */ /* 0x000fe40000000f00 */
[----:B------:R-:W-:Y:S02]  /*181c0*/  MOV R155, R154 ;  /* 0x0000009a009b7202 */ /* 0x000fe40000000f00 */
[----:B------:R-:W-:Y:S01]  /*181d0*/  MOV R154, R95 ;  /* 0x0000005f009a7202 */ /* 0x000fe20000000f00 */
[----:B-----5:R-:W-:Y:S01]  /*181e0*/  HMMA.16816.F32.BF16 R72, R8, R12, R72 ;  /* 0x0000000c0848723c */ /* 0x020fe20000041848 */
[----:B-1----:R-:W-:-:S04]  /*181f0*/  FFMA.FTZ R2, R189, R0, -R3 ;  /* 0x00000000bd027223 */ /* 0x002fc80000010803 */
[----:B------:R1:W-:Y:S03]  /*18200*/  MUFU.EX2 R97, R2 ;  /* 0x0000000200617308 */ /* 0x0003e60000000800 */
[----:B------:R-:W-:Y:S01]  /*18210*/  HMMA.16816.F32.BF16 R76, R8, R14, R76 ;  /* 0x0000000e084c723c */ /* 0x000fe2000004184c */
[----:B------:R-:W-:Y:S01]  /*18220*/  FADD.FTZ R7, R158, R4 ;  /* 0x000000049e077221 */ /* 0x000fe20000010000 */
[----:B------:R-:W-:Y:S01]  /*18230*/  F2FP.BF16.F32.PACK_AB R8, R109, R110 ;  /* 0x0000006e6d08723e */ /* 0x000fe200000010ff */
[----:B------:R-:W5:Y:S01]  /*18240*/  LDSM.16.MT88.4 R12, [R152+0x10000] ;  /* 0x01000000980c783b */ /* 0x000f620000004200 */
[----:B------:R-:W-:Y:S02]  /*18250*/  F2FP.BF16.F32.PACK_AB R9, R113, R111 ;  /* 0x0000006f7109723e */ /* 0x000fe400000010ff */
[----:B------:R-:W-:Y:S02]  /*18260*/  F2FP.BF16.F32.PACK_AB R10, R107, R108 ;  /* 0x0000006c6b0a723e */ /* 0x000fe400000010ff */
[----:B------:R-:W-:Y:S01]  /*18270*/  F2FP.BF16.F32.PACK_AB R11, R106, R112 ;  /* 0x000000706a0b723e */ /* 0x000fe200000010ff */
[----:B-1----:R-:W-:Y:S01]  /*18280*/  FFMA.FTZ R2, R184, R0, -R3 ;  /* 0x00000000b8027223 */ /* 0x002fe20000010803 */
[----:B------:R-:W-:-:S03]  /*18290*/  MOV R158, R150 ;  /* 0x00000096009e7202 */ /* 0x000fc60000000f00 */
[----:B------:R1:W-:Y:S01]  /*182a0*/  MUFU.EX2 R95, R2 ;  /* 0x00000002005f7308 */ /* 0x0003e20000000800 */
[----:B------:R-:W-:Y:S02]  /*182b0*/  MOV R150, R94 ;  /* 0x0000005e00967202 */ /* 0x000fe40000000f00 */
[----:B------:R-:W-:Y:S01]  /*182c0*/  MOV R156, R153 ;  /* 0x00000099009c7202 */ /* 0x000fe20000000f00 */
[----:B---3--:R-:W-:Y:S01]  /*182d0*/  HMMA.16816.F32.BF16 R84, R8, R26, R56 ;  /* 0x0000001a0854723c */ /* 0x008fe20000041838 */
[----:B------:R-:W-:Y:S01]  /*182e0*/  MOV R153, R93 ;  /* 0x0000005d00997202 */ /* 0x000fe20000000f00 */
[----:B------:R-:W-:Y:S01]  /*182f0*/  FADD.FTZ R4, R92, R6 ;  /* 0x000000065c047221 */ /* 0x000fe20000010000 */
[----:B-1----:R-:W-:-:S04]  /*18300*/  FFMA.FTZ R2, R193, R0, -R5 ;  /* 0x00000000c1027223 */ /* 0x002fc80000010805 */
[----:B------:R1:W-:Y:S01]  /*18310*/  MUFU.EX2 R94, R2 ;  /* 0x00000002005e7308 */ /* 0x0003e20000000800 */
[----:B------:R-:W-:Y:S01]  /*18320*/  FADD.FTZ R6, R155, R7 ;  /* 0x000000079b067221 */ /* 0x000fe20000010000 */
[C---:B------:R-:W-:Y:S01]  /*18330*/  HMMA.16816.F32.BF16 R80, R8.reuse, R24, R68 ;  /* 0x000000180850723c */ /* 0x040fe20000041844 */
[-CC-:B-1----:R-:W-:Y:S01]  /*18340*/  FFMA.FTZ R2, R192, R0.reuse, -R5.reuse ;  /* 0x00000000c0027223 */ /* 0x182fe20000010805 */
[-CC-:B------:R-:W-:Y:S01]  /*18350*/  FFMA.FTZ R7, R191, R0.reuse, -R5.reuse ;  /* 0x00000000bf077223 */ /* 0x180fe20000010805 */
[----:B------:R-:W-:Y:S03]  /*18360*/  LDSM.16.MT88.4 R24, [R36+0x10000] ;  /* 0x010000002418783b */ /* 0x000fe60000004200 */
[----:B------:R1:W3:Y:S02]  /*18370*/  MUFU.EX2 R93, R2 ;  /* 0x00000002005d7308 */ /* 0x0002e40000000800 */
[----:B------:R-:W-:Y:S01]  /*18380*/  HMMA.16816.F32.BF16 R68, R8, R20, R32 ;  /* 0x000000140844723c */ /* 0x000fe20000041820 */
[----:B-1----:R-:W-:-:S05]  /*18390*/  FFMA.FTZ R2, R190, R0, -R5 ;  /* 0x00000000be027223 */ /* 0x002fca0000010805 */
[----:B------:R1:W-:Y:S02]  /*183a0*/  MUFU.EX2 R92, R2 ;  /* 0x00000002005c7308 */ /* 0x0003e40000000800 */
[C---:B------:R-:W-:Y:S08]  /*183b0*/  HMMA.16816.F32.BF16 R32, R8.reuse, R44, R48 ;  /* 0x0000002c0820723c */ /* 0x040ff00000041830 */
[----:B--2---:R-:W-:Y:S01]  /*183c0*/  HMMA.16816.F32.BF16 R48, R8, R52, R72 ;  /* 0x000000340830723c */ /* 0x004fe20000041848 */
[----:B-1----:R-:W-:Y:S01]  /*183d0*/  FADD.FTZ R2, R159, R4 ;  /* 0x000000049f027221 */ /* 0x002fe20000010000 */
[----:B------:R-:W-:-:S06]  /*183e0*/  FADD.FTZ R4, R157, R6 ;  /* 0x000000069d047221 */ /* 0x000fcc0000010000 */
[----:B------:R-:W-:Y:S01]  /*183f0*/  HMMA.16816.F32.BF16 R20, R8, R22, R28 ;  /* 0x000000160814723c */ /* 0x000fe2000004181c */
[----:B------:R-:W-:Y:S01]  /*18400*/  FADD.FTZ R2, R91, R2 ;  /* 0x000000025b027221 */ /* 0x000fe20000010000 */
[----:B------:R-:W-:-:S06]  /*18410*/  FADD.FTZ R4, R156, R4 ;  /* 0x000000049c047221 */ /* 0x000fcc0000010000 */
[C---:B------:R-:W-:Y:S01]  /*18420*/  HMMA.16816.F32.BF16 R44, R8.reuse, R46, R64 ;  /* 0x0000002e082c723c */ /* 0x040fe20000041840 */
[----:B------:R-:W-:Y:S01]  /*18430*/  FADD.FTZ R2, R158, R2 ;  /* 0x000000029e027221 */ /* 0x000fe20000010000 */
[----:B------:R-:W-:Y:S01]  /*18440*/  FADD.FTZ R4, R162, R4 ;  /* 0x00000004a2047221 */ /* 0x000fe20000010000 */
[----:B------:R-:W-:Y:S01]  /*18450*/  FFMA.FTZ R6, R38, R0, -R3 ;  /* 0x0000000026067223 */ /* 0x000fe20000010803 */
[----:B------:R-:W1:Y:S04]  /*18460*/  LDSM.16.MT88.4 R28, [R144+0x10000] ;  /* 0x01000000901c783b */ /* 0x000e680000004200 */
[----:B------:R-:W-:Y:S01]  /*18470*/  HMMA.16816.F32.BF16 R52, R8, R54, R76 ;  /* 0x000000360834723c */ /* 0x000fe2000004184c */
[----:B------:R-:W-:Y:S02]  /*18480*/  F2FP.BF16.F32.PACK_AB R8, R101, R102 ;  /* 0x000000666508723e */ /* 0x000fe400000010ff */
[----:B------:R-:W-:-:S02]  /*18490*/  F2FP.BF16.F32.PACK_AB R9, R104, R105 ;  /* 0x000000696809723e */ /* 0x000fc400000010ff */
[----:B------:R-:W-:Y:S02]  /*184a0*/  F2FP.BF16.F32.PACK_AB R10, R99, R100 ;  /* 0x00000064630a723e */ /* 0x000fe400000010ff */
[----:B----4-:R-:W-:Y:S01]  /*184b0*/  F2FP.BF16.F32.PACK_AB R11, R98, R103 ;  /* 0x00000067620b723e */ /* 0x010fe200000010ff */
[----:B------:R-:W-:Y:S01]  /*184c0*/  FADD.FTZ R2, R163, R2 ;  /* 0x00000002a3027221 */ /* 0x000fe20000010000 */
[----:B------:R-:W-:-:S05]  /*184d0*/  FADD.FTZ R4, R164, R4 ;  /* 0x00000004a4047221 */ /* 0x000fca0000010000 */
[----:B------:R-:W-:Y:S01]  /*184e0*/  HMMA.16816.F32.BF16 R64, R8, R18, R84 ;  /* 0x000000120840723c */ /* 0x000fe20000041854 */
[----:B------:R2:W-:Y:S08]  /*184f0*/  MUFU.EX2 R87, R6 ;  /* 0x0000000600577308 */ /* 0x0005f00000000800 */
[----:B------:R4:W3:Y:S01]  /*18500*/  MUFU.EX2 R91, R7 ;  /* 0x00000007005b7308 */ /* 0x0008e20000000800 */
[----:B--2---:R-:W-:Y:S01]  /*18510*/  FADD.FTZ R6, R145, R2 ;  /* 0x0000000291067221 */ /* 0x004fe20000010000 */
[----:B------:R-:W-:Y:S01]  /*18520*/  FADD.FTZ R2, R147, R4 ;  /* 0x0000000493027221 */ /* 0x000fe20000010000 */
[----:B------:R-:W-:-:S02]  /*18530*/  FFMA.FTZ R4, R39, R0, -R3 ;  /* 0x0000000027047223 */ /* 0x000fc40000010803 */
[----:B------:R-:W-:Y:S01]  /*18540*/  FADD.FTZ R6, R146, R6 ;  /* 0x0000000692067221 */ /* 0x000fe20000010000 */
[----:B----4-:R-:W-:Y:S02]  /*18550*/  FADD.FTZ R7, R148, R2 ;  /* 0x0000000294077221 */ /* 0x010fe40000010000 */
[----:B------:R2:W-:Y:S01]  /*18560*/  MUFU.EX2 R86, R4 ;  /* 0x0000000400567308 */ /* 0x0005e20000000800 */
[----:B------:R-:W-:-:S04]  /*18570*/  FADD.FTZ R2, R150, R6 ;  /* 0x0000000696027221 */ /* 0x000fc80000010000 */
[----:B------:R-:W-:-:S04]  /*18580*/  FADD.FTZ R2, R249, R2 ;  /* 0x00000002f9027221 */ /* 0x000fc80000010000 */
[----:B------:R-:W-:Y:S01]  /*18590*/  FADD.FTZ R2, R250, R2 ;  /* 0x00000002fa027221 */ /* 0x000fe20000010000 */
[----:B--2---:R-:W-:-:S04]  /*185a0*/  FADD.FTZ R4, R153, R7 ;  /* 0x0000000799047221 */ /* 0x004fc80000010000 */
        /* <DEDUP_REMOVED lines=9> */
[----:B------:R-:W-:-:S04]  /*18640*/  FADD.FTZ R2, R242, R2 ;  /* 0x00000002f2027221 */ /* 0x000fc80000010000 */
[C---:B------:R-:W-:Y:S01]  /*18650*/  HMMA.16816.F32.BF16 R72, R8.reuse, R14, R20 ;  /* 0x0000000e0848723c */ /* 0x040fe20000041814 */
[----:B------:R-:W2:Y:S01]  /*18660*/  LDSM.16.MT88.4 R12, [R160+0x10800] ;  /* 0x01080000a00c783b */ /* 0x000ea20000004200 */
[----:B------:R-:W-:Y:S01]  /*18670*/  FADD.FTZ R4, R238, R4 ;  /* 0x00000004ee047221 */ /* 0x000fe20000010000 */
[----:B------:R-:W-:Y:S02]  /*18680*/  FADD.FTZ R2, R240, R2 ;  /* 0x00000002f0027221 */ /* 0x000fe40000010000 */
[----:B------:R-:W-:Y:S01]  /*18690*/  LDSM.16.MT88.4 R20, [R152+0x10800] ;  /* 0x010800009814783b */ /* 0x000fe20000004200 */
[----:B------:R-:W-:Y:S01]  /*186a0*/  FADD.FTZ R4, R237, R4 ;  /* 0x00000004ed047221 */ /* 0x000fe20000010000 */
[----:B------:R-:W-:Y:S01]  /*186b0*/  FADD.FTZ R2, R235, R2 ;  /* 0x00000002eb027221 */ /* 0x000fe20000010000 */
        /* <DEDUP_REMOVED lines=13> */
[----:B------:R-:W-:Y:S01]  /*18790*/  FADD.FTZ R4, R215, R4 ;  /* 0x00000004d7047221 */ /* 0x000fe20000010000 */
[----:B------:R-:W-:-:S04]  /*187a0*/  FFMA.FTZ R6, R194, R0, -R3 ;  /* 0x00000000c2067223 */ /* 0x000fc80000010803 */
[C---:B------:R-:W-:Y:S01]  /*187b0*/  HMMA.16816.F32.BF16 R44, R8.reuse, R30, R44 ;  /* 0x0000001e082c723c */ /* 0x040fe2000004182c */
[----:B------:R-:W-:Y:S01]  /*187c0*/  FADD.FTZ R2, R217, R2 ;  /* 0x00000002d9027221 */ /* 0x000fe20000010000 */
[----:B------:R-:W-:Y:S01]  /*187d0*/  FADD.FTZ R4, R213, R4 ;  /* 0x00000004d5047221 */ /* 0x000fe20000010000 */
[----:B------:R1:W-:Y:S05]  /*187e0*/  MUFU.EX2 R85, R6 ;  /* 0x0000000600557308 */ /* 0x0003ea0000000800 */
[----:B------:R-:W-:Y:S01]  /*187f0*/  HMMA.16816.F32.BF16 R80, R8, R24, R48 ;  /* 0x000000180850723c */ /* 0x000fe20000041830 */
[----:B------:R-:W-:Y:S01]  /*18800*/  FADD.FTZ R2, R216, R2 ;  /* 0x00000002d8027221 */ /* 0x000fe20000010000 */
[----:B------:R-:W-:-:S06]  /*18810*/  FADD.FTZ R4, R212, R4 ;  /* 0x00000004d4047221 */ /* 0x000fcc0000010000 */
[----:B------:R-:W-:Y:S01]  /*18820*/  HMMA.16816.F32.BF16 R52, R8, R26, R52 ;  /* 0x0000001a0834723c */ /* 0x000fe20000041834 */
[----:B---3--:R-:W-:Y:S02]  /*18830*/  F2FP.BF16.F32.PACK_AB R8, R93, R94 ;  /* 0x0000005e5d08723e */ /* 0x008fe400000010ff */
[----:B------:R-:W-:Y:S02]  /*18840*/  F2FP.BF16.F32.PACK_AB R9, R97, R96 ;  /* 0x000000606109723e */ /* 0x000fe400000010ff */
[----:B------:R-:W-:Y:S02]  /*18850*/  F2FP.BF16.F32.PACK_AB R10, R91, R92 ;  /* 0x0000005c5b0a723e */ /* 0x000fe400000010ff */
[----:B------:R-:W-:Y:S01]  /*18860*/  F2FP.BF16.F32.PACK_AB R11, R87, R95 ;  /* 0x0000005f570b723e */ /* 0x000fe200000010ff */
[----:B-1----:R-:W-:Y:S01]  /*18870*/  FFMA.FTZ R6, R195, R0, -R3 ;  /* 0x00000000c3067223 */ /* 0x002fe20000010803 */
[----:B------:R-:W-:Y:S01]  /*18880*/  FADD.FTZ R2, R41, R2 ;  /* 0x0000000229027221 */ /* 0x000fe20000010000 */
[----:B------:R-:W-:-:S02]  /*18890*/  FADD.FTZ R4, R214, R4 ;  /* 0x00000004d6047221 */ /* 0x000fc40000010000 */
[----:B------:R1:W-:Y:S02]  /*188a0*/  MUFU.EX2 R84, R6 ;  /* 0x0000000600547308 */ /* 0x0003e40000000800 */
[----:B--2---:R-:W-:Y:S01]  /*188b0*/  HMMA.16816.F32.BF16 R56, R8, R12, R56 ;  /* 0x0000000c0838723c */ /* 0x004fe20000041838 */
[----:B------:R-:W-:Y:S01]  /*188c0*/  FADD.FTZ R2, R207, R2 ;  /* 0x00000002cf027221 */ /* 0x000fe20000010000 */
[----:B------:R-:W-:-:S06]  /*188d0*/  FADD.FTZ R4, R151, R4 ;  /* 0x0000000497047221 */ /* 0x000fcc0000010000 */
[----:B------:R-:W-:Y:S01]  /*188e0*/  HMMA.16816.F32.BF16 R28, R8, R14, R64 ;  /* 0x0000000e081c723c */ /* 0x000fe20000041840 */
[----:B------:R-:W2:Y:S01]  /*188f0*/  LDSM.16.MT88.4 R12, [R36+0x10800] ;  /* 0x01080000240c783b */ /* 0x000ea20000004200 */
[----:B-1----:R-:W-:-:S06]  /*18900*/  FFMA.FTZ R6, R197, R0, -R5 ;  /* 0x00000000c5067223 */ /* 0x002fcc0000010805 */
[----:B----4-:R-:W-:Y:S01]  /*18910*/  HMMA.16816.F32.BF16 R24, R8, R16, R76 ;  /* 0x000000100818723c */ /* 0x010fe2000004184c */
[----:B------:R1:W-:Y:S01]  /*18920*/  MUFU.EX2 R67, R6 ;  /* 0x0000000600437308 */ /* 0x0003e20000000800 */
[----:B------:R-:W-:Y:S01]  /*18930*/  FADD.FTZ R2, R210, R2 ;  /* 0x00000002d2027221 */ /* 0x000fe20000010000 */
[----:B------:R-:W-:-:S05]  /*18940*/  FADD.FTZ R4, R149, R4 ;  /* 0x0000000495047221 */ /* 0x000fca0000010000 */
[----:B------:R-:W-:Y:S01]  /*18950*/  HMMA.16816.F32.BF16 R44, R8, R18, R44 ;  /* 0x00000012082c723c */ /* 0x000fe2000004182c */
[----:B------:R-:W3:Y:S01]  /*18960*/  LDSM.16.MT88.4 R16, [R152+0x11000] ;  /* 0x011000009810783b */ /* 0x000ee20000004200 */
[----:B------:R-:W-:Y:S01]  /*18970*/  FADD.FTZ R2, R206, R2 ;  /* 0x00000002ce027221 */ /* 0x000fe20000010000 */
[----:B------:R-:W-:Y:S01]  /*18980*/  FADD.FTZ R4, R142, R4 ;  /* 0x000000048e047221 */ /* 0x000fe20000010000 */
        /* <DEDUP_REMOVED lines=10> */
[----:B------:R-:W-:Y:S02]  /*18a30*/  HMMA.16816.F32.BF16 R32, R8, R22, R72 ;  /* 0x000000160820723c */ /* 0x000fe40000041848 */
[----:B------:R-:W-:Y:S01]  /*18a40*/  FADD.FTZ R2, R138, R2 ;  /* 0x000000028a027221 */ /* 0x000fe20000010000 */
        /* <DEDUP_REMOVED lines=9> */
[----:B-1----:R-:W-:-:S05]  /*18ae0*/  FFMA.FTZ R6, R201, R0, -R3 ;  /* 0x00000000c9067223 */ /* 0x002fca0000010803 */
[----:B------:R1:W-:Y:S01]  /*18af0*/  MUFU.EX2 R41, R6 ;  /* 0x0000000600297308 */ /* 0x0003e20000000800 */
[----:B------:R-:W-:Y:S01]  /*18b00*/  FADD.FTZ R2, R129, R2 ;  /* 0x0000000281027221 */ /* 0x000fe20000010000 */
[----:B------:R-:W-:Y:S01]  /*18b10*/  HMMA.16816.F32.BF16 R48, R8, R20, R68 ;  /* 0x000000140830723c */ /* 0x000fe20000041844 */
[----:B------:R-:W-:Y:S01]  /*18b20*/  FADD.FTZ R4, R125, R4 ;  /* 0x000000047d047221 */ /* 0x000fe20000010000 */
[----:B------:R-:W-:Y:S01]  /*18b30*/  MOV R153, R161 ;  /* 0x000000a100997202 */ /* 0x000fe20000000f00 */
[----:B-1----:R-:W-:-:S05]  /*18b40*/  FFMA.FTZ R6, R40, R0, -R3 ;  /* 0x0000000028067223 */ /* 0x002fca0000010803 */
[----:B--2---:R-:W-:Y:S01]  /*18b50*/  HMMA.16816.F32.BF16 R80, R8, R12, R80 ;  /* 0x0000000c0850723c */ /* 0x004fe20000041850 */
[----:B------:R-:W-:Y:S01]  /*18b60*/  FADD.FTZ R2, R128, R2 ;  /* 0x0000000280027221 */ /* 0x000fe20000010000 */
[----:B------:R-:W1:Y:S01]  /*18b70*/  LDSM.16.MT88.4 R20, [R160+0x11000] ;  /* 0x01100000a014783b */ /* 0x000e620000004200 */
[----:B------:R2:W-:Y:S01]  /*18b80*/  MUFU.EX2 R40, R6 ;  /* 0x0000000600287308 */ /* 0x0005e20000000800 */
[----:B------:R-:W-:-:S04]  /*18b90*/  FADD.FTZ R4, R124, R4 ;  /* 0x000000047c047221 */ /* 0x000fc80000010000 */
[----:B------:R-:W-:Y:S01]  /*18ba0*/  HMMA.16816.F32.BF16 R52, R8, R14, R52 ;  /* 0x0000000e0834723c */ /* 0x000fe20000041834 */
[----:B----4-:R-:W-:Y:S01]  /*18bb0*/  F2FP.BF16.F32.PACK_AB R8, R65, R67 ;  /* 0x000000434108723e */ /* 0x010fe200000010ff */
[----:B------:R-:W-:Y:S01]  /*18bc0*/  FADD.FTZ R2, R122, R2 ;  /* 0x000000027a027221 */ /* 0x000fe20000010000 */
[----:B------:R-:W-:Y:S01]  /*18bd0*/  F2FP.BF16.F32.PACK_AB R9, R85, R86 ;  /* 0x000000565509723e */ /* 0x000fe200000010ff */
[----:B------:R-:W-:Y:S01]  /*18be0*/  LDSM.16.MT88.4 R160, [R160+0x11800] ;  /* 0x01180000a0a0783b */ /* 0x000fe20000004200 */
[----:B-----5:R-:W-:Y:S01]  /*18bf0*/  F2FP.BF16.F32.PACK_AB R10, R64, R66 ;  /* 0x00000042400a723e */ /* 0x020fe200000010ff */
[--C-:B--2---:R-:W-:Y:S01]  /*18c00*/  FFMA.FTZ R6, R202, R0, -R3.reuse ;  /* 0x00000000ca067223 */ /* 0x104fe20000010803 */
[----:B---3--:R-:W-:Y:S01]  /*18c10*/  F2FP.BF16.F32.PACK_AB R11, R43, R84 ;  /* 0x000000542b0b723e */ /* 0x008fe200000010ff */
[----:B------:R-:W-:Y:S01]  /*18c20*/  FADD.FTZ R4, R123, R4 ;  /* 0x000000047b047221 */ /* 0x000fe20000010000 */
[----:B------:R-:W2:Y:S01]  /*18c30*/  LDSM.16.MT88.4 R12, [R144+0x11000] ;  /* 0x01100000900c783b */ /* 0x000ea20000004200 */
[----:B------:R3:W-:Y:S01]  /*18c40*/  MUFU.EX2 R39, R6 ;  /* 0x0000000600277308 */ /* 0x0007e20000000800 */
[----:B------:R-:W-:Y:S01]  /*18c50*/  FADD.FTZ R2, R119, R2 ;  /* 0x0000000277027221 */ /* 0x000fe20000010000 */
[-C--:B------:R-:W-:Y:S01]  /*18c60*/  FFMA.FTZ R3, R154, R0.reuse, -R3 ;  /* 0x000000009a037223 */ /* 0x080fe20000010803 */
[----:B------:R-:W-:Y:S01]  /*18c70*/  LDSM.16.MT88.4 R144, [R144+0x11800] ;  /* 0x011800009090783b */ /* 0x000fe20000004200 */
[----:B------:R-:W-:Y:S01]  /*18c80*/  HMMA.16816.F32.BF16 R32, R8, R18, R32 ;  /* 0x000000120820723c */ /* 0x000fe20000041820 */
[----:B---3--:R-:W-:-:S04]  /*18c90*/  FFMA.FTZ R6, R203, R0, -R5 ;  /* 0x00000000cb067223 */ /* 0x008fc80000010805 */
[----:B------:R3:W4:Y:S02]  /*18ca0*/  MUFU.EX2 R38, R6 ;  /* 0x0000000600267308 */ /* 0x0007240000000800 */
[----:B---3--:R-:W-:-:S06]  /*18cb0*/  FFMA.FTZ R6, R204, R0, -R5 ;  /* 0x00000000cc067223 */ /* 0x008fcc0000010805 */
[----:B------:R3:W5:Y:S02]  /*18cc0*/  MUFU.EX2 R18, R6 ;  /* 0x0000000600127308 */ /* 0x0007640000000800 */
[-CC-:B---3--:R-:W-:Y:S01]  /*18cd0*/  FFMA.FTZ R6, R205, R0.reuse, -R5.reuse ;  /* 0x00000000cd067223 */ /* 0x188fe20000010805 */
[----:B------:R-:W-:Y:S01]  /*18ce0*/  FFMA.FTZ R5, R153, R0, -R5 ;  /* 0x0000000099057223 */ /* 0x000fe20000010805 */
[----:B------:R-:W-:Y:S01]  /*18cf0*/  FADD.FTZ R0, R117, R4 ;  /* 0x0000000475007221 */ /* 0x000fe20000010000 */
[----:B------:R-:W-:Y:S01]  /*18d00*/  FADD.FTZ R4, R120, R2 ;  /* 0x0000000278047221 */ /* 0x000fe20000010000 */
[----:B-1----:R-:W-:Y:S01]  /*18d10*/  HMMA.16816.F32.BF16 R56, R8, R20, R56 ;  /* 0x000000140838723c */ /* 0x002fe20000041838 */
        /* <DEDUP_REMOVED lines=25> */
[----:B------:R-:W-:Y:S01]  /*18eb0*/  FADD.FTZ R0, R97, R0 ;  /* 0x0000000061007221 */ /* 0x000fe20000010000 */
[----:B------:R-:W1:Y:S01]  /*18ec0*/  LDSM.16.MT88.4 R20, [R36+0x11000] ;  /* 0x011000002414783b */ /* 0x000e620000004200 */
        /* <DEDUP_REMOVED lines=9> */
[----:B------:R-:W-:Y:S01]  /*18f60*/  FADD.FTZ R2, R65, R2 ;  /* 0x0000000241027221 */ /* 0x000fe20000010000 */
[----:B------:R-:W3:Y:S01]  /*18f70*/  MUFU.EX2 R17, R6 ;  /* 0x0000000600117308 */ /* 0x000ee20000000800 */
[----:B------:R-:W-:-:S02]  /*18f80*/  FADD.FTZ R0, R84, R0 ;  /* 0x0000000054007221 */ /* 0x000fc40000010000 */
[----:B------:R-:W-:-:S05]  /*18f90*/  FADD.FTZ R2, R66, R2 ;  /* 0x0000000242027221 */ /* 0x000fca0000010000 */
[----:B------:R2:W1:Y:S01]  /*18fa0*/  MUFU.EX2 R16, R5 ;  /* 0x0000000500107308 */ /* 0x0004620000000800 */
[----:B------:R-:W-:Y:S01]  /*18fb0*/  FADD.FTZ R2, R64, R2 ;  /* 0x0000000240027221 */ /* 0x000fe20000010000 */
[----:B------:R-:W-:-:S06]  /*18fc0*/  FADD.FTZ R0, R43, R0 ;  /* 0x000000002b007221 */ /* 0x000fcc0000010000 */
[----:B------:R-:W1:Y:S01]  /*18fd0*/  MUFU.EX2 R3, R3 ;  /* 0x0000000300037308 */ /* 0x000e620000000800 */
[----:B----4-:R-:W-:Y:S01]  /*18fe0*/  FADD.FTZ R2, R38, R2 ;  /* 0x0000000226027221 */ /* 0x010fe20000010000 */
[----:B------:R-:W-:Y:S01]  /*18ff0*/  FADD.FTZ R0, R41, R0 ;  /* 0x0000000029007221 */ /* 0x000fe20000010000 */
[----:B--2---:R-:W2:Y:S02]  /*19000*/  LDSM.16.MT88.4 R4, [R36+0x11800] ;  /* 0x011800002404783b */ /* 0x004ea40000004200 */
[----:B-----5:R-:W-:Y:S01]  /*19010*/  FADD.FTZ R2, R18, R2 ;  /* 0x0000000212027221 */ /* 0x020fe20000010000 */
[----:B------:R-:W-:-:S03]  /*19020*/  FADD.FTZ R0, R40, R0 ;  /* 0x0000000028007221 */ /* 0x000fc60000010000 */
[----:B---3--:R-:W-:Y:S01]  /*19030*/  FADD.FTZ R2, R17, R2 ;  /* 0x0000000211027221 */ /* 0x008fe20000010000 */
[----:B------:R-:W-:Y:S01]  /*19040*/  FADD.FTZ R0, R39, R0 ;  /* 0x0000000027007221 */ /* 0x000fe20000010000 */
[----:B------:R-:W-:Y:S01]  /*19050*/  HMMA.16816.F32.BF16 R24, R8, R12, R24 ;  /* 0x0000000c0818723c */ /* 0x000fe20000041818 */
[----:B------:R-:W-:Y:S01]  /*19060*/  MOV R222, R143 ;  /* 0x0000008f00de7202 */ /* 0x000fe20000000f00 */
[----:B-1----:R-:W-:Y:S01]  /*19070*/  FADD.FTZ R220, R16, R2 ;  /* 0x0000000210dc7221 */ /* 0x002fe20000010000 */
[----:B------:R-:W-:-:S05]  /*19080*/  FADD.FTZ R0, R3, R0 ;  /* 0x0000000003007221 */ /* 0x000fca0000010000 */
        /* <DEDUP_REMOVED lines=21> */
[----:B------:R-:W2:Y:S01]  /*191e0*/  LDL.64 R170, [R1+0x50] ;  /* 0x0000500001aa7983 */ /* 0x000ea20000100a00 */
[----:B------:R-:W-:-:S04]  /*191f0*/  DEPBAR.LE SB0, 0x0 ;  /* 0x000080000000791a */ /* 0x000fc80000000000 */
[----:B------:R-:W3:Y:S04]  /*19200*/  LDL R221, [R1+0x24] ;  /* 0x0000240001dd7983 */ /* 0x000ee80000100800 */
[----:B------:R1:W5:Y:S04]  /*19210*/  LDL R173, [R1+0x44] ;  /* 0x0000440001ad7983 */ /* 0x0003680000100800 */
[----:B------:R1:W5:Y:S01]  /*19220*/  LDL R172, [R1+0x48] ;  /* 0x0000480001ac7983 */ /* 0x0003620000100800 */
[----:B------:R-:W-:Y:S05]  /*19230*/  WARPSYNC.ALL ;  /* 0x0000000000007948 */ /* 0x000fea0003800000 */
[----:B------:R-:W-:Y:S01]  /*19240*/  BSSY.RECONVERGENT B0, `(.L_x_6477) ;  /* 0x0000055000007945 */ /* 0x000fe20003800200 */
[----:B------:R-:W-:Y:S01]  /*19250*/  BAR.SYNC.DEFER_BLOCKING 0x0 ;  /* 0x0000000000007b1d */ /* 0x000fe20000010000 */
[----:B--2---:R-:W-:-:S04]  /*19260*/  ISETP.NE.U32.AND P0, PT, R170, RZ, PT ;  /* 0x000000ffaa00720c */ /* 0x004fc80003f05070 */
[----:B------:R-:W-:Y:S01]  /*19270*/  ISETP.NE.AND.EX P6, PT, R171, RZ, PT, P0 ;  /* 0x000000ffab00720c */ /* 0x000fe20003fc5300 */
[----:B---3--:R-:W-:-:S12]  /*19280*/  VIADD R9, R221, 0xfffffffe ;  /* 0xfffffffedd097836 */ /* 0x008fd80000000000 */
[----:B-1----:R-:W-:Y:S05]  /*19290*/  @!P6 BRA `(.L_x_6478) ;  /* 0x00000004000ce947 */ /* 0x002fea0003800000 */
[----:B------:R-:W2:Y:S04]  /*192a0*/  LD.E R2, desc[UR4][R134.64+0x170] ;  /* 0x0001700486027980 */ /* 0x000ea8000c101900 */
[----:B------:R-:W3:Y:S04]  /*192b0*/  LDL.LU R169, [R1+0x90] ;  /* 0x0000900001a97983 */ /* 0x000ee80000300800 */
[----:B------:R-:W4:Y:S01]  /*192c0*/  LDL.64 R170, [R1+0x30] ;  /* 0x0000300001aa7983 */ /* 0x000f220000100a00 */
[----:B------:R-:W-:-:S05]  /*192d0*/  IMAD.SHL.U32 R9, R9, 0x100, RZ ;  /* 0x0000010009097824 */ /* 0x000fca00078e00ff */
[----:B------:R-:W-:Y:S02]  /*192e0*/  IABS R6, R9 ;  /* 0x0000000900067213 */ /* 0x000fe40000000000 */
[----:B--2---:R-:W-:-:S04]  /*192f0*/  IABS R0, R2 ;  /* 0x0000000200007213 */ /* 0x004fc80000000000 */
[----:B------:R-:W1:Y:S08]  /*19300*/  I2F.RP R4, R0 ;  /* 0x0000000000047306 */ /* 0x000e700000209400 */
[----:B-1----:R-:W1:Y:S02]  /*19310*/  MUFU.RCP R4, R4 ;  /* 0x0000000400047308 */ /* 0x002e640000001000 */
[----:B-1----:R-:W-:-:S06]  /*19320*/  VIADD R4, R4, 0xffffffe ;  /* 0x0ffffffe04047836 */ /* 0x002fcc0000000000 */
[----:B------:R-:W1:Y:S01]  /*19330*/  F2I.FTZ.U32.TRUNC.NTZ R5, R4 ;  /* 0x0000000400057305 */ /* 0x000e62000021f000 */
[----:B---3--:R-:W-:Y:S02]  /*19340*/  IADD3 R8, PT, PT, R169, -0x100, RZ ;  /* 0xffffff00a9087810 */ /* 0x008fe40007ffe0ff */
[----:B------:R-:W-:Y:S01]  /*19350*/  IABS R10, R2 ;  /* 0x00000002000a7213 */ /* 0x000fe20000000000 */
[----:B-1----:R-:W-:Y:S02]  /*19360*/  IMAD.MOV R3, RZ, RZ, -R5 ;  /* 0x000000ffff037224 */ /* 0x002fe400078e0a05 */
[----:B------:R-:W-:Y:S02]  /*19370*/  IMAD.MOV.U32 R4, RZ, RZ, RZ ;  /* 0x000000ffff047224 */ /* 0x000fe400078e00ff */
[----:B------:R-:W-:-:S04]  /*19380*/  IMAD R3, R3, R0, RZ ;  /* 0x0000000003037224 */ /* 0x000fc800078e02ff */
        /* <DEDUP_REMOVED lines=18> */
[----:B------:R-:W-:Y:S02]  /*194b0*/  ISETP.GE.AND P5, PT, R8, RZ, PT ;  /* 0x000000ff0800720c */ /* 0x000fe40003fa6270 */
        /* <DEDUP_REMOVED lines=33> */
.L_x_6478:
        /* <DEDUP_REMOVED lines=12> */
.L_x_6479:
[----:B------:R-:W-:Y:S05]  /*19790*/  BSYNC.RECONVERGENT B0 ;  /* 0x0000000000007941 */ /* 0x000fea0003800200 */
.L_x_6477:
[----:B------:R-:W2:Y:S04]  /*197a0*/  LDL R6, [R1+0x48] ;  /* 0x0000480001067983 */ /* 0x000ea80000100800 */
[----:B------:R-:W3:Y:S04]  /*197b0*/  LDL R7, [R1+0x44] ;  /* 0x0000440001077983 */ /* 0x000ee80000100800 */
[----:B------:R-:W4:Y:S04]  /*197c0*/  LDL.LU R17, [R1+0xac] ;  /* 0x0000ac0001117983 */ /* 0x000f280000300800 */
[----:B------:R-:W5:Y:S04]  /*197d0*/  LDL R16, [R1+0x40] ;  /* 0x0000400001107983 */ /* 0x000f680000100800 */
[----:B------:R-:W5:Y:S04]  /*197e0*/  LDL R15, [R1+0x3c] ;  /* 0x00003c00010f7983 */ /* 0x000f680000100800 */
[----:B------:R-:W4:Y:S04]  /*197f0*/  LDL.LU R12, [R1+0x38] ;  /* 0x00003800010c7983 */ /* 0x000f280000300800 */
[----:B------:R-:W5:Y:S01]  /*19800*/  LDL.LU R10, [R1+0x8c] ;  /* 0x00008c00010a7983 */ /* 0x000f620000300800 */
[C---:B------:R-:W-:Y:S01]  /*19810*/  IMAD.SHL.U32 R14, R62.reuse, 0x20, RZ ;  /* 0x000000203e0e7824 */ /* 0x040fe200078e00ff */
[----:B------:R-:W-:-:S04]  /*19820*/  SHF.L.U64.HI R0, R62, 0x5, R63 ;  /* 0x000000053e007819 */ /* 0x000fc8000001023f */
[----:B--2---:R-:W-:-:S04]  /*19830*/  IADD3 R4, P0, PT, R14, R6, RZ ;  /* 0x000000060e047210 */ /* 0x004fc80007f1e0ff */
[-C--:B------:R-:W-:Y:S01]  /*19840*/  IADD3 R2, P1, PT, R4, R14.reuse, RZ ;  /* 0x0000000e04027210 */ /* 0x080fe20007f3e0ff */
[----:B---3--:R-:W-:Y:S01]  /*19850*/  IMAD.X R5, R0, 0x1, R7, P0 ;  /* 0x0000000100057824 */ /* 0x008fe200000e0607 */
[----:B------:R-:W-:Y:S01]  /*19860*/  @!PT LDS RZ, [RZ] ;  /* 0x00000000fffff984 */ /* 0x000fe20000000800 */
[----:B------:R-:W-:Y:S01]  /*19870*/  @!PT LDS RZ, [RZ] ;  /* 0x00000000fffff984 */ /* 0x000fe20000000800 */
[----:B------:R-:W-:Y:S01]  /*19880*/  @!PT LDS RZ, [RZ] ;  /* 0x00000000fffff984 */ /* 0x000fe20000000800 */
[----:B------:R2:W-:Y:S02]  /*19890*/  LDGSTS.E.BYPASS.LTC128B.128 [R229+0xa000], desc[UR4][R6.64] ;  /* 0x0a00000006e57fae */ /* 0x0005e4000b981a04 */
[----:B------:R-:W-:Y:S02]  /*198a0*/  IADD3 R8, P0, PT, R2, R14, RZ ;  /* 0x0000000e02087210 */ /* 0x000fe40007f1e0ff */
[-C--:B------:R-:W-:Y:S01]  /*198b0*/  IADD3.X R3, PT, PT, R5, R0.reuse, RZ, P1, !PT ;  /* 0x0000000005037210 */ /* 0x080fe20000ffe4ff */
[----:B------:R3:W-:Y:S03]  /*198c0*/  LDGSTS.E.BYPASS.LTC128B.128 [R229+0xa800], desc[UR4][R4.64] ;  /* 0x0a80000004e57fae */ /* 0x0007e6000b981a04 */
[----:B------:R-:W-:Y:S01]  /*198d0*/  IADD3.X R9, PT, PT, R3, R0, RZ, P0, !PT ;  /* 0x0000000003097210 */ /* 0x000fe200007fe4ff */
[----:B------:R1:W-:Y:S04]  /*198e0*/  LDGSTS.E.BYPASS.LTC128B.128 [R229+0xb000], desc[UR4][R2.64] ;  /* 0x0b00000002e57fae */ /* 0x0003e8000b981a04 */
[----:B------:R-:W-:Y:S01]  /*198f0*/  LDGSTS.E.BYPASS.LTC128B.128 [R229+0xb800], desc[UR4][R8.64] ;  /* 0x0b80000008e57fae */ /* 0x000fe2000b981a04 */
[----:B----4-:R-:W-:-:S02]  /*19900*/  IMAD.MOV.U32 R91, RZ, RZ, R12 ;  /* 0x000000ffff5b7224 */ /* 0x010fc400078e000c */
[----:B-----5:R-:W-:Y:S01]  /*19910*/  IMAD.MOV.U32 R124, RZ, RZ, R10 ;  /* 0x000000ffff7c7224 */ /* 0x020fe200078e000a */
[----:B------:R-:W-:-:S04]  /*19920*/  IADD3 R10, P1, PT, R8, R14, RZ ;  /* 0x0000000e080a7210 */ /* 0x000fc80007f3e0ff */
[----:B------:R-:W-:Y:S01]  /*19930*/  IADD3 R12, P0, PT, R10, R14, RZ ;  /* 0x0000000e0a0c7210 */ /* 0x000fe20007f1e0ff */
[----:B------:R-:W-:-:S03]  /*19940*/  IMAD.X R11, R9, 0x1, R0, P1 ;  /* 0x00000001090b7824 */ /* 0x000fc600008e0600 */
[-C--:B--2---:R-:W-:Y:S01]  /*19950*/  IADD3 R6, P1, PT, R12, R14.reuse, RZ ;  /* 0x0000000e0c067210 */ /* 0x084fe20007f3e0ff */
[----:B------:R-:W-:Y:S01]  /*19960*/  IMAD.X R13, R11, 0x1, R0, P0 ;  /* 0x000000010b0d7824 */ /* 0x000fe200000e0600 */
[----:B------:R2:W-:Y:S02]  /*19970*/  LDGSTS.E.BYPASS.LTC128B.128 [R229+0xc000], desc[UR4][R10.64] ;  /* 0x0c0000000ae57fae */ /* 0x0005e4000b981a04 */
[----:B---3--:R-:W-:Y:S02]  /*19980*/  IADD3 R4, P0, PT, R6, R14, RZ ;  /* 0x0000000e06047210 */ /* 0x008fe40007f1e0ff */
[----:B------:R3:W-:Y:S01]  /*19990*/  LDGSTS.E.BYPASS.LTC128B.128 [R229+0xc800], desc[UR4][R12.64] ;  /* 0x0c8000000ce57fae */ /* 0x0007e2000b981a04 */
[----:B------:R-:W-:Y:S02]  /*199a0*/  IADD3.X R7, PT, PT, R13, R0, RZ, P1, !PT ;  /* 0x000000000d077210 */ /* 0x000fe40000ffe4ff */
[----:B-1----:R-:W-:-:S03]  /*199b0*/  IADD3 R2, P1, PT, R4, R14, RZ ;  /* 0x0000000e04027210 */ /* 0x002fc60007f3e0ff */
[--C-:B------:R-:W-:Y:S01]  /*199c0*/  IMAD.X R5, R7, 0x1, R0.reuse, P0 ;  /* 0x0000000107057824 */ /* 0x100fe200000e0600 */
[----:B------:R1:W-:Y:S03]  /*199d0*/  LDGSTS.E.BYPASS.LTC128B.128 [R229+0xd000], desc[UR4][R6.64] ;  /* 0x0d00000006e57fae */ /* 0x0003e6000b981a04 */
[----:B------:R-:W-:Y:S01]  /*199e0*/  IMAD.X R3, R5, 0x1, R0, P1 ;  /* 0x0000000105037824 */ /* 0x000fe200008e0600 */
[----:B------:R4:W-:Y:S04]  /*199f0*/  LDGSTS.E.BYPASS.LTC128B.128 [R229+0xd800], desc[UR4][R4.64] ;  /* 0x0d80000004e57fae */ /* 0x0009e8000b981a04 */
[----:B------:R5:W-:Y:S01]  /*19a00*/  LDGSTS.E.BYPASS.LTC128B.128 [R229+0xe000], desc[UR4][R2.64] ;  /* 0x0e00000002e57fae */ /* 0x000be2000b981a04 */
[----:B--2---:R-:W-:-:S04]  /*19a10*/  IADD3 R10, P0, PT, R2, R14, RZ ;  /* 0x0000000e020a7210 */ /* 0x004fc80007f1e0ff */
[----:B---3--:R-:W-:Y:S02]  /*19a20*/  IADD3 R12, P1, PT, R10, R14, RZ ;  /* 0x0000000e0a0c7210 */ /* 0x008fe40007f3e0ff */
[----:B------:R-:W-:Y:S02]  /*19a30*/  IADD3.X R11, PT, PT, R3, R0, RZ, P0, !PT ;  /* 0x00000000030b7210 */ /* 0x000fe400007fe4ff */
[----:B------:R-:W-:-:S03]  /*19a40*/  IADD3 R8, P0, PT, R12, R14, RZ ;  /* 0x0000000e0c087210 */ /* 0x000fc60007f1e0ff */
[--C-:B------:R-:W-:Y:S01]  /*19a50*/  IMAD.X R13, R11, 0x1, R0.reuse, P1 ;  /* 0x000000010b0d7824 */ /* 0x100fe200008e0600 */
[-C--:B-1----:R-:W-:Y:S01]  /*19a60*/  IADD3 R6, P1, PT, R8, R14.reuse, RZ ;  /* 0x0000000e08067210 */ /* 0x082fe20007f3e0ff */
[----:B------:R1:W-:Y:S02]  /*19a70*/  LDGSTS.E.BYPASS.LTC128B.128 [R229+0xe800], desc[UR4][R10.64] ;  /* 0x0e8000000ae57fae */ /* 0x0003e4000b981a04 */
[----:B------:R-:W-:Y:S01]  /*19a80*/  IMAD.X R9, R13, 0x1, R0, P0 ;  /* 0x000000010d097824 */ /* 0x000fe200000e0600 */
[----:B----4-:R-:W-:Y:S01]  /*19a90*/  IADD3 R4, P0, PT, R6, R14, RZ ;  /* 0x0000000e06047210 */ /* 0x010fe20007f1e0ff */
[----:B------:R-:W-:Y:S03]  /*19aa0*/  LDGSTS.E.BYPASS.LTC128B.128 [R229+0xf000], desc[UR4][R12.64] ;  /* 0x0f0000000ce57fae */ /* 0x000fe6000b981a04 */
[----:B------:R-:W-:Y:S01]  /*19ab0*/  IADD3.X R7, PT, PT, R9, R0, RZ, P1, !PT ;  /* 0x0000000009077210 */ /* 0x000fe20000ffe4ff */
[----:B------:R-:W-:Y:S01]  /*19ac0*/  LDGSTS.E.BYPASS.LTC128B.128 [R229+0xf800], desc[UR4][R8.64] ;  /* 0x0f80000008e57fae */ /* 0x000fe2000b981a04 */
[----:B-----5:R-:W-:-:S03]  /*19ad0*/  IADD3 R2, P1, PT, R4, R14, RZ ;  /* 0x0000000e04027210 */ /* 0x020fc60007f3e0ff */
[--C-:B------:R-:W-:Y:S01]  /*19ae0*/  IMAD.X R5, R7, 0x1, R0.reuse, P0 ;  /* 0x0000000107057824 */ /* 0x100fe200000e0600 */
[----:B------:R-:W-:Y:S03]  /*19af0*/  LDGSTS.E.BYPASS.LTC128B.128 [R229+0x10000], desc[UR4][R6.64] ;  /* 0x1000000006e57fae */ /* 0x000fe6000b981a04 */
[----:B------:R-:W-:Y:S01]  /*19b00*/  IMAD.X R3, R5, 0x1, R0, P1 ;  /* 0x0000000105037824 */ /* 0x000fe200008e0600 */
[----:B------:R2:W-:Y:S01]  /*19b10*/  LDGSTS.E.BYPASS.LTC128B.128 [R229+0x10800], desc[UR4][R4.64] ;  /* 0x1080000004e57fae */ /* 0x0005e2000b981a04 */
[----:B------:R-:W-:-:S03]  /*19b20*/  IMAD.MOV.U32 R39, RZ, RZ, R17 ;  /* 0x000000ffff277224 */ /* 0x000fc600078e0011 */
[----:B------:R-:W-:Y:S01]  /*19b30*/  LDGSTS.E.BYPASS.LTC128B.128 [R229+0x11000], desc[UR4][R2.64] ;  /* 0x1100000002e57fae */ /* 0x000fe2000b981a04 */
[----:B-1----:R-:W-:-:S04]  /*19b40*/  IADD3 R10, P0, PT, R2, R14, RZ ;  /* 0x0000000e020a7210 */ /* 0x002fc80007f1e0ff */
[----:B------:R-:W-:Y:S01]  /*19b50*/  IADD3.X R11, PT, PT, R3, R0, RZ, P0, !PT ;  /* 0x00000000030b7210 */ /* 0x000fe200007fe4ff */
[----:B------:R-:W-:Y:S01]  /*19b60*/  IMAD.MOV.U32 R38, RZ, RZ, R16 ;  /* 0x000000ffff267224 */ /* 0x000fe200078e0010 */
[----:B------:R-:W-:-:S03]  /*19b70*/  MOV R36, R15 ;  /* 0x0000000f00247202 */ /* 0x000fc60000000f00 */
[----:B------:R1:W-:Y:S04]  /*19b80*/  LDGSTS.E.BYPASS.LTC128B.128 [R229+0x11800], desc[UR4][R10.64] ;  /* 0x118000000ae57fae */ /* 0x0003e8000b981a04 */
[----:B------:R-:W-:Y:S04]  /*19b90*/  LDSM.16.M88.4 R20, [R60+0x2000] ;  /* 0x002000003c14783b */ /* 0x000fe80000000200 */
[----:B--2---:R-:W2:Y:S04]  /*19ba0*/  LDSM.16.M88.4 R4, [R211] ;  /* 0x00000000d304783b */ /* 0x004ea80000000200 */
[----:B------:R-:W3:Y:S04]  /*19bb0*/  LDSM.16.M88.4 R16, [R60+0x2800] ;  /* 0x002800003c10783b */ /* 0x000ee80000000200 */
[----:B------:R-:W-:Y:S04]  /*19bc0*/  LDSM.16.M88.4 R44, [R60+0x4800] ;  /* 0x004800003c2c783b */ /* 0x000fe80000000200 */
[----:B------:R-:W-:Y:S04]  /*19bd0*/  LDSM.16.M88.4 R40, [R60+0x5000] ;  /* 0x005000003c28783b */ /* 0x000fe80000000200 */
[----:B------:R-:W-:Y:S04]  /*19be0*/  LDSM.16.M88.4 R12, [R60+0x3000] ;  /* 0x003000003c0c783b */ /* 0x000fe80000000200 */
[----:B-1----:R-:W1:Y:S04]  /*19bf0*/  LDSM.16.M88.4 R8, [R60+0x3800] ;  /* 0x003800003c08783b */ /* 0x002e680000000200 */
[----:B------:R-:W4:Y:S04]  /*19c00*/  LDSM.16.M88.4 R28, [R60+0x6000] ;  /* 0x006000003c1c783b */ /* 0x000f280000000200 */
[----:B------:R-:W-:Y:S04]  /*19c10*/  LDSM.16.M88.4 R48, [R60+0x4000] ;  /* 0x004000003c30783b */ /* 0x000fe80000000200 */
[----:B------:R-:W-:Y:S04]  /*19c20*/  LDSM.16.M88.4 R32, [R60+0x5800] ;  /* 0x005800003c20783b */ /* 0x000fe80000000200 */
[----:B------:R-:W-:Y:S01]  /*19c30*/  LDSM.16.M88.4 R24, [R60+0x6800] ;  /* 0x006800003c18783b */ /* 0x000fe20000000200 */
[----:B--2---:R-:W-:Y:S03]  /*19c40*/  HMMA.16816.F32.BF16 R108, R4, R20, RZ ;  /* 0x00000014046c723c */ /* 0x004fe600000418ff */
[----:B------:R-:W-:Y:S01]  /*19c50*/  LDSM.16.M88.4 R52, [R60+0x8800] ;  /* 0x008800003c34783b */ /* 0x000fe20000000200 */
[----:B------:R-:W-:-:S03]  /*19c60*/  IMAD.MOV.U32 R132, RZ, RZ, R91 ;  /* 0x000000ffff847224 */ /* 0x000fc600078e005b */
[----:B------:R-:W0:Y:S01]  /*19c70*/  LDGDEPBAR ;  /* 0x00000000000079af */ /* 0x000e220000000000 */
[C---:B------:R-:W-:Y:S03]  /*19c80*/  HMMA.16816.F32.BF16 R100, R4.reuse, R22, RZ ;  /* 0x000000160464723c */ /* 0x040fe600000418ff */
[----:B------:R-:W2:Y:S05]  /*19c90*/  LDSM.16.M88.4 R20, [R60+0x7000] ;  /* 0x007000003c14783b */ /* 0x000eaa0000000200 */
[C---:B---3--:R-:W-:Y:S08]  /*19ca0*/  HMMA.16816.F32.BF16 R116, R4.reuse, R16, RZ ;  /* 0x000000100474723c */ /* 0x048ff000000418ff */
[C---:B------:R-:W-:Y:S01]  /*19cb0*/  HMMA.16816.F32.BF16 R112, R4.reuse, R18, RZ ;  /* 0x000000120470723c */ /* 0x040fe200000418ff */
[----:B------:R-:W3:Y:S07]  /*19cc0*/  LDSM.16.M88.4 R16, [R60+0x7800] ;  /* 0x007800003c10783b */ /* 0x000eee0000000200 */
        /* <DEDUP_REMOVED lines=11> */
[----:B------:R2:W-:Y:S07]  /*19d80*/  LDSM.16.M88.4 R12, [R124] ;  /* 0x000000007c0c783b */ /* 0x0005ee0000000200 */
[C---:B----4-:R-:W-:Y:S08]  /*19d90*/  HMMA.16816.F32.BF16 R168, R4.reuse, R28, RZ ;  /* 0x0000001c04a8723c */ /* 0x050ff000000418ff */
[C---:B--2---:R-:W-:Y:S01]  /*19da0*/  HMMA.16816.F32.BF16 R124, R4.reuse, R30, RZ ;  /* 0x0000001e047c723c */ /* 0x044fe200000418ff */
[----:B------:R-:W2:Y:S07]  /*19db0*/  LDSM.16.M88.4 R28, [R88+0x2000] ;  /* 0x00200000581c783b */ /* 0x000eae0000000200 */
[C---:B------:R-:W-:Y:S08]  /*19dc0*/  HMMA.16816.F32.BF16 R176, R4.reuse, R20, RZ ;  /* 0x0000001404b0723c */ /* 0x040ff000000418ff */
[C---:B------:R-:W-:Y:S01]  /*19dd0*/  HMMA.16816.F32.BF16 R180, R4.reuse, R22, RZ ;  /* 0x0000001604b4723c */ /* 0x040fe200000418ff */
[----:B------:R-:W4:Y:S07]  /*19de0*/  LDSM.16.M88.4 R20, [R88+0x2800] ;  /* 0x002800005814783b */ /* 0x000f2e0000000200 */
[C---:B------:R-:W-:Y:S08]  /*19df0*/  HMMA.16816.F32.BF16 R84, R4.reuse, R48, RZ ;  /* 0x000000300454723c */ /* 0x040ff000000418ff */
[C---:B------:R-:W-:Y:S08]  /*19e00*/  HMMA.16816.F32.BF16 R76, R4.reuse, R50, RZ ;  /* 0x00000032044c723c */ /* 0x040ff000000418ff */
        /* <DEDUP_REMOVED lines=8> */
[----:B------:R-:W-:Y:S07]  /*19e90*/  LDSM.16.M88.4 R32, [R88+0x4000] ;  /* 0x004000005820783b */ /* 0x000fee0000000200 */
        /* <DEDUP_REMOVED lines=8> */
[----:B------:R-:W5:Y:S04]  /*19f20*/  LDSM.16.M88.4 R4, [R88+0x4800] ;  /* 0x004800005804783b */ /* 0x000f680000000200 */
[----:B------:R-:W-:Y:S03]  /*19f30*/  LDSM.16.M88.4 R40, [R88+0x5800] ;  /* 0x005800005828783b */ /* 0x000fe60000000200 */
[C---:B--2---:R-:W-:Y:S08]  /*19f40*/  HMMA.16816.F32.BF16 R24, R12.reuse, R28, R108 ;  /* 0x0000001c0c18723c */ /* 0x044ff0000004186c */
[----:B------:R-:W-:Y:S01]  /*19f50*/  HMMA.16816.F32.BF16 R240, R12, R30, R100 ;  /* 0x0000001e0cf0723c */ /* 0x000fe20000041864 */
[----:B------:R-:W2:Y:S10]  /*19f60*/  LDSM.16.M88.4 R28, [R88+0x5000] ;  /* 0x00500000581c783b */ /* 0x000eb40000000200 */
[----:B------:R-:W-:Y:S01]  /*19f70*/  IMAD.MOV.U32 R55, RZ, RZ, R24 ;  /* 0x000000ffff377224 */ /* 0x000fe200078e0018 */
[----:B------:R-:W-:Y:S01]  /*19f80*/  MOV R53, R26 ;  /* 0x0000001a00357202 */ /* 0x000fe20000000f00 */
[----:B------:R-:W-:-:S02]  /*19f90*/  IMAD.MOV.U32 R54, RZ, RZ, R25 ;  /* 0x000000ffff367224 */ /* 0x000fc400078e0019 */
[----:B------:R-:W-:Y:S02]  /*19fa0*/  IMAD.MOV.U32 R52, RZ, RZ, R27 ;  /* 0x000000ffff347224 */ /* 0x000fe400078e001b */
[----:B------:R-:W2:Y:S01]  /*19fb0*/  LDSM.16.M88.4 R24, [R88+0x6000] ;  /* 0x006000005818783b */ /* 0x000ea20000000200 */
[C---:B----4-:R-:W-:Y:S08]  /*19fc0*/  HMMA.16816.F32.BF16 R232, R12.reuse, R20, R116 ;  /* 0x000000140ce8723c */ /* 0x050ff00000041874 */
[C---:B------:R-:W-:Y:S01]  /*19fd0*/  HMMA.16816.F32.BF16 R212, R12.reuse, R22, R112 ;  /* 0x000000160cd4723c */ /* 0x040fe20000041870 */
[----:B------:R-:W-:Y:S07]  /*19fe0*/  LDSM.16.M88.4 R20, [R88+0x6800] ;  /* 0x006800005814783b */ /* 0x000fee0000000200 */
[C---:B---3--:R-:W-:Y:S08]  /*19ff0*/  HMMA.16816.F32.BF16 R116, R12.reuse, R18, R96 ;  /* 0x000000120c74723c */ /* 0x048ff00000041860 */
[C---:B-1----:R-:W-:Y:S08]  /*1a000*/  HMMA.16816.F32.BF16 R112, R12.reuse, R8, R92 ;  /* 0x000000080c70723c */ /* 0x042ff0000004185c */
[C---:B------:R-:W-:Y:S01]  /*1a010*/  HMMA.16816.F32.BF16 R108, R12.reuse, R10, R80 ;  /* 0x0000000a0c6c723c */ /* 0x040fe20000041850 */
[----:B------:R-:W1:Y:S07]  /*1a020*/  LDSM.16.M88.4 R8, [R88+0x7800] ;  /* 0x007800005808783b */ /* 0x000e6e0000000200 */
[C---:B-----5:R-:W-:Y:S08]  /*1a030*/  HMMA.16816.F32.BF16 R92, R12.reuse, R4, R68 ;  /* 0x000000040c5c723c */ /* 0x060ff00000041844 */
[C---:B------:R-:W-:Y:S01]  /*1a040*/  HMMA.16816.F32.BF16 R96, R12.reuse, R6, R72 ;  /* 0x000000060c60723c */ /* 0x040fe20000041848 */
[----:B------:R-:W3:Y:S07]  /*1a050*/  LDSM.16.M88.4 R4, [R88+0x8000] ;  /* 0x008000005804783b */ /* 0x000eee0000000200 */
[----:B--2---:R-:W-:Y:S01]  /*1a060*/  HMMA.16816.F32.BF16 R44, R12, R28, R64 ;  /* 0x0000001c0c2c723c */ /* 0x004fe20000041840 */
[----:B------:R-:W-:Y:S01]  /*1a070*/  MOV R3, R205 ;  /* 0x000000cd00037202 */ /* 0x000fe20000000f00 */
[----:B------:R-:W-:Y:S01]  /*1a080*/  IMAD.MOV.U32 R2, RZ, RZ, R206 ;  /* 0x000000ffff027224 */ /* 0x000fe200078e00ce */
[----:B------:R-:W-:Y:S01]  /*1a090*/  MOV R133, R207 ;  /* 0x000000cf00857202 */ /* 0x000fe20000000f00 */
[----:B------:R-:W-:-:S04]  /*1a0a0*/  IMAD.MOV.U32 R0, RZ, RZ, R204 ;  /* 0x000000ffff007224 */ /* 0x000fc800078e00cc */
[C---:B------:R-:W-:Y:S01]  /*1a0b0*/  HMMA.16816.F32.BF16 R204, R12.reuse, R16, R104 ;  /* 0x000000100ccc723c */ /* 0x040fe20000041868 */
[----:B------:R-:W-:Y:S01]  /*1a0c0*/  IMAD.MOV.U32 R91, RZ, RZ, R39 ;  /* 0x000000ffff5b7224 */ /* 0x000fe200078e0027 */
[----:B------:R-:W-:Y:S06]  /*1a0d0*/  LDSM.16.M88.4 R16, [R88+0x7000] ;  /* 0x007000005810783b */ /* 0x000fec0000000200 */
[----:B------:R-:W-:Y:S03]  /*1a0e0*/  HMMA.16816.F32.BF16 R104, R12, R32, R84 ;  /* 0x000000200c68723c */ /* 0x000fe60000041854 */
[----:B------:R-:W-:Y:S01]  /*1a0f0*/  IMAD.MOV.U32 R60, RZ, RZ, R44 ;  /* 0x000000ffff3c7224 */ /* 0x000fe200078e002c */
[----:B------:R-:W-:Y:S01]  /*1a100*/  MOV R39, R45 ;  /* 0x0000002d00277202 */ /* 0x000fe20000000f00 */
[----:B------:R-:W-:-:S03]  /*1a110*/  IMAD.MOV.U32 R29, RZ, RZ, R46 ;  /* 0x000000ffff1d7224 */ /* 0x000fc600078e002e */
[C---:B------:R-:W-:Y:S01]  /*1a120*/  HMMA.16816.F32.BF16 R100, R12.reuse, R34, R76 ;  /* 0x000000220c64723c */ /* 0x040fe2000004184c */
[----:B------:R-:W-:Y:S02]  /*1a130*/  IMAD.MOV.U32 R28, RZ, RZ, R47 ;  /* 0x000000ffff1c7224 */ /* 0x000fe400078e002f */
[----:B------:R-:W2:Y:S05]  /*1a140*/  LDSM.16.M88.4 R44, [R88+0x9800] ;  /* 0x00980000582c783b */ /* 0x000eaa0000000200 */
[C---:B------:R-:W-:Y:S08]  /*1a150*/  HMMA.16816.F32.BF16 R32, R12.reuse, R24, R168 ;  /* 0x000000180c20723c */ /* 0x040ff000000418a8 */
[----:B------:R-:W-:Y:S01]  /*1a160*/  HMMA.16816.F32.BF16 R84, R12, R30, R56 ;  /* 0x0000001e0c54723c */ /* 0x000fe20000041838 */
[----:B------:R-:W-:Y:S01]  /*1a170*/  MOV R30, R3 ;  /* 0x00000003001e7202 */ /* 0x000fe20000000f00 */
[----:B------:R-:W-:-:S06]  /*1a180*/  IMAD.MOV.U32 R31, RZ, RZ, R2 ;  /* 0x000000ffff1f7224 */ /* 0x000fcc00078e0002 */
[C---:B------:R-:W-:Y:S01]  /*1a190*/  HMMA.16816.F32.BF16 R80, R12.reuse, R42, R120 ;  /* 0x0000002a0c50723c */ /* 0x040fe20000041878 */
[----:B------:R-:W-:Y:S02]  /*1a1a0*/  IMAD.MOV.U32 R123, RZ, RZ, R0 ;  /* 0x000000ffff7b7224 */ /* 0x000fe400078e0000 */
[----:B------:R-:W-:Y:S01]  /*1a1b0*/  MOV R2, R33 ;  /* 0x0000002100027202 */ /* 0x000fe20000000f00 */
[----:B------:R-:W-:Y:S01]  /*1a1c0*/  IMAD.MOV.U32 R0, RZ, RZ, R32 ;  /* 0x000000ffff007224 */ /* 0x000fe200078e0020 */
[----:B------:R-:W-:Y:S01]  /*1a1d0*/  MOV R210, R35 ;  /* 0x0000002300d27202 */ /* 0x000fe20000000f00 */
[----:B------:R-:W-:Y:S02]  /*1a1e0*/  IMAD.MOV.U32 R211, RZ, RZ, R34 ;  /* 0x000000ffffd37224 */ /* 0x000fe400078e0022 */
[C---:B------:R-:W-:Y:S01]  /*1a1f0*/  HMMA.16816.F32.BF16 R72, R12.reuse, R40, R48 ;  /* 0x000000280c48723c */ /* 0x040fe20000041830 */
[----:B------:R-:W4:Y:S07]  /*1a200*/  LDSM.16.M88.4 R40, [R88+0x8800] ;  /* 0x008800005828783b */ /* 0x000f2e0000000200 */
[----:B-1----:R-:W-:Y:S01]  /*1a210*/  HMMA.16816.F32.BF16 R56, R12, R8, R184 ;  /* 0x000000080c38723c */ /* 0x002fe200000418b8 */
[----:B------:R-:W-:Y:S01]  /*1a220*/  IMAD.MOV.U32 R184, RZ, RZ, R55 ;  /* 0x000000ffffb87224 */ /* 0x000fe200078e0037 */
[----:B------:R-:W-:Y:S01]  /*1a230*/  MOV R185, R54 ;  /* 0x0000003600b97202 */ /* 0x000fe20000000f00 */
[----:B------:R-:W-:Y:S01]  /*1a240*/  IMAD.MOV.U32 R186, RZ, RZ, R53 ;  /* 0x000000ffffba7224 */ /* 0x000fe200078e0035 */
[----:B------:R-:W-:-:S04]  /*1a250*/  MOV R187, R52 ;  /* 0x0000003400bb7202 */ /* 0x000fc80000000f00 */
[----:B------:R-:W-:Y:S01]  /*1a260*/  HMMA.16816.F32.BF16 R76, R12, R22, R172 ;  /* 0x000000160c4c723c */ /* 0x000fe200000418ac */
[----:B------:R-:W-:Y:S01]  /*1a270*/  IMAD.MOV.U32 R172, RZ, RZ, R29 ;  /* 0x000000ffffac7224 */ /* 0x000fe200078e001d */
[----:B------:R-:W-:-:S06]  /*1a280*/  MOV R173, R28 ;  /* 0x0000001c00ad7202 */ /* 0x000fcc0000000f00 */
[C---:B---3--:R-:W-:Y:S01]  /*1a290*/  HMMA.16816.F32.BF16 R48, R12.reuse, R4, R192 ;  /* 0x000000040c30723c */ /* 0x048fe200000418c0 */
[----:B------:R-:W-:Y:S01]  /*1a2a0*/  MOV R193, R30 ;  /* 0x0000001e00c17202 */ /* 0x000fe20000000f00 */
[----:B------:R-:W-:Y:S02]  /*1a2b0*/  IMAD.MOV.U32 R194, RZ, RZ, R31 ;  /* 0x000000ffffc27224 */ /* 0x000fe400078e001f */
[----:B------:R-:W-:Y:S04]  /*1a2c0*/  LDSM.16.M88.4 R28, [R61+0x2000] ;  /* 0x002000003d1c783b */ /* 0x000fe80000000200 */
[C---:B------:R-:W-:Y:S08]  /*1a2d0*/  HMMA.16816.F32.BF16 R32, R12.reuse, R26, R124 ;  /* 0x0000001a0c20723c */ /* 0x040ff0000004187c */
[----:B------:R-:W-:Y:S01]  /*1a2e0*/  HMMA.16816.F32.BF16 R52, R12, R10, R188 ;  /* 0x0000000a0c34723c */ /* 0x000fe200000418bc */
[----:B------:R1:W3:Y:S01]  /*1a2f0*/  LDSM.16.M88.4 R8, [R132] ;  /* 0x000000008408783b */ /* 0x0002e20000000200 */
[----:B------:R-:W-:-:S06]  /*1a300*/  IMAD.MOV.U32 R192, RZ, RZ, R123 ;  /* 0x000000ffffc07224 */ /* 0x000fcc00078e007b */
[C---:B------:R-:W-:Y:S03]  /*1a310*/  HMMA.16816.F32.BF16 R120, R12.reuse, R6, R196 ;  /* 0x000000060c78723c */ /* 0x040fe600000418c4 */
[----:B------:R-:W-:Y:S01]  /*1a320*/  IMAD.MOV.U32 R26, RZ, RZ, R32 ;  /* 0x000000ffff1a7224 */ /* 0x000fe200078e0020 */
[----:B------:R-:W-:Y:S01]  /*1a330*/  MOV R25, R33 ;  /* 0x0000002100197202 */ /* 0x000fe20000000f00 */
[----:B------:R-:W-:Y:S01]  /*1a340*/  IMAD.MOV.U32 R24, RZ, RZ, R34 ;  /* 0x000000ffff187224 */ /* 0x000fe200078e0022 */
[----:B------:R-:W-:Y:S02]  /*1a350*/  MOV R3, R35 ;  /* 0x0000002300037202 */ /* 0x000fe40000000f00 */
[----:B------:R5:W3:Y:S01]  /*1a360*/  LDSM.16.M88.4 R32, [R88+0x9000] ;  /* 0x009000005820783b */ /* 0x000ae20000000200 */
[----:B--2---:R-:W-:Y:S01]  /*1a370*/  HMMA.16816.F32.BF16 R4, R12, R44, R248 ;  /* 0x0000002c0c04723c */ /* 0x004fe200000418f8 */
[----:B------:R-:W-:-:S07]  /*1a380*/  MOV R195, R133 ;  /* 0x0000008500c37202 */ /* 0x000fce0000000f00 */
[C---:B------:R-:W-:Y:S08]  /*1a390*/  HMMA.16816.F32.BF16 R68, R12.reuse, R16, R176 ;  /* 0x000000100c44723c */ /* 0x040ff000000418b0 */
[----:B------:R-:W-:Y:S01]  /*1a3a0*/  HMMA.16816.F32.BF16 R64, R12, R18, R180 ;  /* 0x000000120c40723c */ /* 0x000fe200000418b4 */
[----:B------:R-:W-:-:S07]  /*1a3b0*/  IMAD.MOV.U32 R182, RZ, RZ, R60 ;  /* 0x000000ffffb67224 */ /* 0x000fce00078e003c */
[----:B----4-:R-:W-:Y:S01]  /*1a3c0*/  HMMA.16816.F32.BF16 R168, R12, R40, R200 ;  /* 0x000000280ca8723c */ /* 0x010fe200000418c8 */
[----:B------:R-:W-:Y:S01]  /*1a3d0*/  IMAD.MOV.U32 R133, RZ, RZ, R4 ;  /* 0x000000ffff857224 */ /* 0x000fe200078e0004 */
[----:B-1----:R-:W-:Y:S01]  /*1a3e0*/  MOV R132, R5 ;  /* 0x0000000500847202 */ /* 0x002fe20000000f00 */
[----:B-----5:R-:W-:Y:S01]  /*1a3f0*/  IMAD.MOV.U32 R88, RZ, RZ, R6 ;  /* 0x000000ffff587224 */ /* 0x020fe200078e0006 */
[----:B------:R-:W-:-:S04]  /*1a400*/  MOV R60, R7 ;  /* 0x00000007003c7202 */ /* 0x000fc80000000f00 */
[C---:B------:R-:W-:Y:S01]  /*1a410*/  HMMA.16816.F32.BF16 R124, R12.reuse, R20, R128 ;  /* 0x000000140c7c723c */ /* 0x040fe20000041880 */
[----:B------:R-:W-:Y:S04]  /*1a420*/  LDSM.16.M88.4 R20, [R61+0x3000] ;  /* 0x003000003d14783b */ /* 0x000fe80000000200 */
[----:B------:R-:W1:Y:S03]  /*1a430*/  LDSM.16.M88.4 R4, [R61+0x4000] ;  /* 0x004000003d04783b */ /* 0x000e660000000200 */
[----:B------:R-:W-:Y:S01]  /*1a440*/  HMMA.16816.F32.BF16 R176, R12, R42, R216 ;  /* 0x0000002a0cb0723c */ /* 0x000fe200000418d8 */
[----:B------:R-:W-:Y:S01]  /*1a450*/  IMAD.MOV.U32 R174, RZ, RZ, R26 ;  /* 0x000000ffffae7224 */ /* 0x000fe200078e001a */
[----:B------:R-:W-:Y:S01]  /*1a460*/  MOV R175, R25 ;  /* 0x0000001900af7202 */ /* 0x000fe20000000f00 */
[----:B------:R-:W-:Y:S05]  /*1a470*/  LDSM.16.M88.4 R16, [R61+0x3800] ;  /* 0x003800003d10783b */ /* 0x000fea0000000200 */
[C---:B---3--:R-:W-:Y:S08]  /*1a480*/  HMMA.16816.F32.BF16 R40, R8.reuse, R28, R184 ;  /* 0x0000001c0828723c */ /* 0x048ff000000418b8 */
[----:B------:R-:W-:Y:S01]  /*1a490*/  HMMA.16816.F32.BF16 R28, R8, R30, R240 ;  /* 0x0000001e081c723c */ /* 0x000fe200000418f0 */
[----:B------:R-:W-:Y:S01]  /*1a4a0*/  MOV R183, R39 ;  /* 0x0000002700b77202 */ /* 0x000fe20000000f00 */
[----:B------:R-:W-:-:S02]  /*1a4b0*/  IMAD.MOV.U32 R128, RZ, RZ, R24 ;  /* 0x000000ffff807224 */ /* 0x000fc400078e0018 */
[----:B------:R-:W-:Y:S01]  /*1a4c0*/  IMAD.MOV.U32 R184, RZ, RZ, R182 ;  /* 0x000000ffffb87224 */ /* 0x000fe200078e00b6 */
[----:B------:R-:W-:Y:S01]  /*1a4d0*/  MOV R185, R183 ;  /* 0x000000b700b97202 */ /* 0x000fe20000000f00 */
[----:B------:R-:W2:Y:S01]  /*1a4e0*/  LDSM.16.M88.4 R24, [R61+0x2800] ;  /* 0x002800003d18783b */ /* 0x000ea20000000200 */
[----:B------:R-:W-:Y:S01]  /*1a4f0*/  IMAD.MOV.U32 R182, RZ, RZ, R211 ;  /* 0x000000ffffb67224 */ /* 0x000fe200078e00d3 */
[----:B------:R-:W-:Y:S01]  /*1a500*/  HMMA.16816.F32.BF16 R188, R12, R32, R236 ;  /* 0x000000200cbc723c */ /* 0x000fe200000418ec */
[----:B------:R-:W-:-:S07]  /*1a510*/  MOV R183, R210 ;  /* 0x000000d200b77202 */ /* 0x000fce0000000f00 */
[----:B------:R-:W-:Y:S01]  /*1a520*/  HMMA.16816.F32.BF16 R200, R12, R34, R244 ;  /* 0x000000220cc8723c */ /* 0x000fe200000418f4 */
[----:B------:R-:W-:Y:S02]  /*1a530*/  LDSM.16.M88.4 R32, [R61+0x4800] ;  /* 0x004800003d20783b */ /* 0x000fe40000000200 */
[----:B------:R-:W-:Y:S01]  /*1a540*/  IMAD.MOV.U32 R211, RZ, RZ, R30 ;  /* 0x000000ffffd37224 */ /* 0x000fe200078e001e */
[----:B------:R-:W-:-:S04]  /*1a550*/  MOV R210, R31 ;  /* 0x0000001f00d27202 */ /* 0x000fc80000000f00 */
[----:B------:R-:W-:Y:S01]  /*1a560*/  HMMA.16816.F32.BF16 R248, R12, R46, R192 ;  /* 0x0000002e0cf8723c */ /* 0x000fe200000418c0 */
[----:B------:R-:W-:Y:S01]  /*1a570*/  IMAD.MOV.U32 R13, RZ, RZ, R28 ;  /* 0x000000ffff0d7224 */ /* 0x000fe200078e001c */
[----:B------:R-:W-:-:S06]  /*1a580*/  MOV R12, R29 ;  /* 0x0000001d000c7202 */ /* 0x000fcc0000000f00 */
[C---:B-1----:R-:W-:Y:S01]  /*1a590*/  HMMA.16816.F32.BF16 R196, R8.reuse, R6, R100 ;  /* 0x0000000608c4723c */ /* 0x042fe20000041864 */
[----:B------:R-:W1:Y:S01]  /*1a5a0*/  LDSM.16.M88.4 R28, [R61+0x5000] ;  /* 0x005000003d1c783b */ /* 0x000e620000000200 */
[----:B------:R-:W-:Y:S01]  /*1a5b0*/  IMAD.MOV.U32 R186, RZ, RZ, R172 ;  /* 0x000000ffffba7224 */ /* 0x000fe200078e00ac */
[----:B------:R-:W-:Y:S02]  /*1a5c0*/  MOV R187, R173 ;  /* 0x000000ad00bb7202 */ /* 0x000fe40000000f00 */
[----:B------:R-:W-:Y:S03]  /*1a5d0*/  LDSM.16.M88.4 R44, [R61+0x5800] ;  /* 0x005800003d2c783b */ /* 0x000fe60000000200 */
[C---:B------:R-:W-:Y:S08]  /*1a5e0*/  HMMA.16816.F32.BF16 R236, R8.reuse, R20, R204 ;  /* 0x0000001408ec723c */ /* 0x040ff000000418cc */
[----:B------:R-:W-:Y:S01]  /*1a5f0*/  HMMA.16816.F32.BF16 R204, R8, R4, R104 ;  /* 0x0000000408cc723c */ /* 0x000fe20000041868 */
[----:B------:R-:W3:Y:S01]  /*1a600*/  LDSM.16.M88.4 R4, [R61+0x7800] ;  /* 0x007800003d04783b */ /* 0x000ee20000000200 */
[----:B------:R-:W-:Y:S01]  /*1a610*/  IMAD.MOV.U32 R106, RZ, RZ, R13 ;  /* 0x000000ffff6a7224 */ /* 0x000fe200078e000d */
[----:B------:R-:W-:-:S02]  /*1a620*/  MOV R107, R12 ;  /* 0x0000000c006b7202 */ /* 0x000fc40000000f00 */
[----:B------:R-:W4:Y:S03]  /*1a630*/  LDSM.16.M88.4 R12, [R61+0x7000] ;  /* 0x007000003d0c783b */ /* 0x000f260000000200 */
[C---:B--2---:R-:W-:Y:S08]  /*1a640*/  HMMA.16816.F32.BF16 R240, R8.reuse, R26, R212 ;  /* 0x0000001a08f0723c */ /* 0x044ff000000418d4 */
[C---:B------:R-:W-:Y:S08]  /*1a650*/  HMMA.16816.F32.BF16 R216, R8.reuse, R16, R112 ;  /* 0x0000001008d8723c */ /* 0x040ff00000041870 */
[C---:B------:R-:W-:Y:S01]  /*1a660*/  HMMA.16816.F32.BF16 R212, R8.reuse, R18, R108 ;  /* 0x0000001208d4723c */ /* 0x040fe2000004186c */
[----:B------:R-:W-:Y:S01]  /*1a670*/  MOV R129, R3 ;  /* 0x0000000300817202 */ /* 0x000fe20000000f00 */
[----:B------:R-:W-:Y:S01]  /*1a680*/  IMAD.MOV.U32 R131, RZ, RZ, R2 ;  /* 0x000000ffff837224 */ /* 0x000fe200078e0002 */
[----:B------:R-:W-:Y:S01]  /*1a690*/  MOV R130, R0 ;  /* 0x0000000000827202 */ /* 0x000fe20000000f00 */
[----:B------:R-:W-:Y:S01]  /*1a6a0*/  IMAD.MOV.U32 R39, RZ, RZ, R40 ;  /* 0x000000ffff277224 */ /* 0x000fe200078e0028 */
[----:B------:R-:W-:Y:S03]  /*1a6b0*/  LDSM.16.M88.4 R16, [R61+0x6800] ;  /* 0x006800003d10783b */ /* 0x000fe60000000200 */
[C---:B-1----:R-:W-:Y:S08]  /*1a6c0*/  HMMA.16816.F32.BF16 R112, R8.reuse, R28, R184 ;  /* 0x0000001c0870723c */ /* 0x042ff000000418b8 */
[C---:B------:R-:W-:Y:S01]  /*1a6d0*/  HMMA.16816.F32.BF16 R108, R8.reuse, R30, R84 ;  /* 0x0000001e086c723c */ /* 0x040fe20000041854 */
[----:B------:R-:W1:Y:S07]  /*1a6e0*/  LDSM.16.M88.4 R28, [R61+0x8800] ;  /* 0x008800003d1c783b */ /* 0x000e6e0000000200 */
[----:B------:R-:W-:Y:S01]  /*1a6f0*/  HMMA.16816.F32.BF16 R244, R8, R24, R232 ;  /* 0x0000001808f4723c */ /* 0x000fe200000418e8 */
[----:B------:R-:W2:Y:S01]  /*1a700*/  LDSM.16.M88.4 R24, [R61+0x9000] ;  /* 0x009000003d18783b */ /* 0x000ea20000000200 */
[----:B------:R-:W-:Y:S01]  /*1a710*/  MOV R3, R41 ;  /* 0x0000002900037202 */ /* 0x000fe20000000f00 */
[----:B------:R-:W-:Y:S01]  /*1a720*/  IMAD.MOV.U32 R2, RZ, RZ, R42 ;  /* 0x000000ffff027224 */ /* 0x000fe200078e002a */
[----:B------:R-:W-:-:S02]  /*1a730*/  MOV R0, R43 ;  /* 0x0000002b00007202 */ /* 0x000fc40000000f00 */
[----:B------:R-:W5:Y:S02]  /*1a740*/  LDSM.16.M88.4 R40, [R61+0x6000] ;  /* 0x006000003d28783b */ /* 0x000f640000000200 */
[C---:B------:R-:W-:Y:S02]  /*1a750*/  HMMA.16816.F32.BF16 R232, R8.reuse, R22, R116 ;  /* 0x0000001608e8723c */ /* 0x040fe40000041874 */
[----:B------:R-:W5:Y:S01]  /*1a760*/  LDSM.16.M88.4 R20, [R61+0x8000] ;  /* 0x008000003d14783b */ /* 0x000f620000000200 */
[----:B------:R-:W-:Y:S01]  /*1a770*/  IMAD.MOV.U32 R172, RZ, RZ, R174 ;  /* 0x000000ffffac7224 */ /* 0x000fe200078e00ae */
[----:B------:R-:W-:Y:S01]  /*1a780*/  MOV R173, R175 ;  /* 0x000000af00ad7202 */ /* 0x000fe20000000f00 */
[----:B------:R-:W-:Y:S01]  /*1a790*/  IMAD.MOV.U32 R174, RZ, RZ, R128 ;  /* 0x000000ffffae7224 */ /* 0x000fe200078e0080 */
[----:B------:R-:W-:Y:S01]  /*1a7a0*/  MOV R175, R129 ;  /* 0x0000008100af7202 */ /* 0x000fe20000000f00 */
[----:B------:R-:W-:Y:S01]  /*1a7b0*/  IMAD.MOV.U32 R180, RZ, RZ, R130 ;  /* 0x000000ffffb47224 */ /* 0x000fe200078e0082 */
[----:B------:R-:W-:Y:S01]  /*1a7c0*/  MOV R181, R131 ;  /* 0x0000008300b57202 */ /* 0x000fe20000000f00 */
[C---:B------:R-:W-:Y:S08]  /*1a7d0*/  HMMA.16816.F32.BF16 R116, R8.reuse, R34, R96 ;  /* 0x000000220874723c */ /* 0x040ff00000041860 */
[C---:B------:R-:W-:Y:S01]  /*1a7e0*/  HMMA.16816.F32.BF16 R128, R8.reuse, R32, R92 ;  /* 0x000000200880723c */ /* 0x040fe2000004185c */
[----:B------:R-:W-:Y:S07]  /*1a7f0*/  LDSM.16.M88.4 R32, [R89+0x2000] ;  /* 0x002000005920783b */ /* 0x000fee0000000200 */
[C---:B---3--:R-:W-:Y:S08]  /*1a800*/  HMMA.16816.F32.BF16 R92, R8.reuse, R4, R56 ;  /* 0x00000004085c723c */ /* 0x048ff00000041838 */
[C---:B------:R-:W-:Y:S01]  /*1a810*/  HMMA.16816.F32.BF16 R84, R8.reuse, R6, R52 ;  /* 0x000000060854723c */ /* 0x040fe20000041834 */
[----:B------:R-:W3:Y:S07]  /*1a820*/  LDSM.16.M88.4 R4, [R91] ;  /* 0x000000005b04783b */ /* 0x000eee0000000200 */
[C---:B------:R-:W-:Y:S08]  /*1a830*/  HMMA.16816.F32.BF16 R184, R8.reuse, R44, R72 ;  /* 0x0000002c08b8723c */ /* 0x040ff00000041848 */
[C---:B----4-:R-:W-:Y:S08]  /*1a840*/  HMMA.16816.F32.BF16 R100, R8.reuse, R12, R68 ;  /* 0x0000000c0864723c */ /* 0x050ff00000041844 */
[C---:B-1----:R-:W-:Y:S08]  /*1a850*/  HMMA.16816.F32.BF16 R72, R8.reuse, R28, R168 ;  /* 0x0000001c0848723c */ /* 0x042ff000000418a8 */
[C---:B------:R-:W-:Y:S01]  /*1a860*/  HMMA.16816.F32.BF16 R68, R8.reuse, R30, R176 ;  /* 0x0000001e0844723c */ /* 0x040fe200000418b0 */
[----:B------:R-:W1:Y:S07]  /*1a870*/  LDSM.16.M88.4 R28, [R89+0x2800] ;  /* 0x00280000591c783b */ /* 0x000e6e0000000200 */
[C---:B------:R-:W-:Y:S08]  /*1a880*/  HMMA.16816.F32.BF16 R96, R8.reuse, R14, R64 ;  /* 0x0000000e0860723c */ /* 0x040ff00000041840 */
[C---:B--2---:R-:W-:Y:S08]  /*1a890*/  HMMA.16816.F32.BF16 R64, R8.reuse, R24, R188 ;  /* 0x000000180840723c */ /* 0x044ff000000418bc */
[C---:B------:R-:W-:Y:S01]  /*1a8a0*/  HMMA.16816.F32.BF16 R56, R8.reuse, R26, R200 ;  /* 0x0000001a0838723c */ /* 0x040fe200000418c8 */
[----:B------:R-:W-:Y:S07]  /*1a8b0*/  LDSM.16.M88.4 R24, [R89+0x3000] ;  /* 0x003000005918783b */ /* 0x000fee0000000200 */
[C---:B------:R-:W-:Y:S01]  /*1a8c0*/  HMMA.16816.F32.BF16 R192, R8.reuse, R46, R80 ;  /* 0x0000002e08c0723c */ /* 0x040fe20000041850 */
[----:B------:R-:W2:Y:S07]  /*1a8d0*/  LDSM.16.M88.4 R44, [R61+0x9800] ;  /* 0x009800003d2c783b */ /* 0x000eae0000000200 */
[----:B-----5:R-:W-:Y:S01]  /*1a8e0*/  HMMA.16816.F32.BF16 R180, R8, R40, R180 ;  /* 0x0000002808b4723c */ /* 0x020fe200000418b4 */
[----:B------:R-:W-:Y:S01]  /*1a8f0*/  IMAD.MOV.U32 R40, RZ, RZ, R106 ;  /* 0x000000ffff287224 */ /* 0x000fe200078e006a */
[----:B------:R-:W-:-:S06]  /*1a900*/  MOV R41, R107 ;  /* 0x0000006b00297202 */ /* 0x000fcc0000000f00 */
[C---:B------:R-:W-:Y:S08]  /*1a910*/  HMMA.16816.F32.BF16 R104, R8.reuse, R18, R76 ;  /* 0x000000120868723c */ /* 0x040ff0000004184c */
[----:B------:R-:W-:Y:S01]  /*1a920*/  HMMA.16816.F32.BF16 R76, R8, R22, R120 ;  /* 0x00000016084c723c */ /* 0x000fe20000041878 */
[----:B------:R-:W-:Y:S01]  /*1a930*/  IMAD.MOV.U32 R120, RZ, RZ, R39 ;  /* 0x000000ffff787224 */ /* 0x000fe200078e0027 */
[----:B------:R-:W-:Y:S01]  /*1a940*/  MOV R121, R3 ;  /* 0x0000000300797202 */ /* 0x000fe20000000f00 */
[----:B------:R-:W-:Y:S01]  /*1a950*/  IMAD.MOV.U32 R122, RZ, RZ, R2 ;  /* 0x000000ffff7a7224 */ /* 0x000fe200078e0002 */
[----:B------:R-:W-:-:S04]  /*1a960*/  MOV R123, R0 ;  /* 0x00000000007b7202 */ /* 0x000fc80000000f00 */
[----:B------:R-:W-:Y:S01]  /*1a970*/  HMMA.16816.F32.BF16 R172, R8, R42, R172 ;  /* 0x0000002a08ac723c */ /* 0x000fe200000418ac */
[----:B------:R-:W-:Y:S01]  /*1a980*/  IMAD.MOV.U32 R42, RZ, RZ, R211 ;  /* 0x000000ffff2a7224 */ /* 0x000fe200078e00d3 */
[----:B------:R-:W-:-:S06]  /*1a990*/  MOV R43, R210 ;  /* 0x000000d2002b7202 */ /* 0x000fcc0000000f00 */
[----:B---3--:R-:W-:Y:S08]  /*1a9a0*/  HMMA.16816.F32.BF16 R120, R4, R32, R120 ;  /* 0x000000200478723c */ /* 0x008ff00000041878 */
[----:B------:R-:W-:Y:S01]  /*1a9b0*/  HMMA.16816.F32.BF16 R80, R8, R20, R48 ;  /* 0x000000140850723c */ /* 0x000fe20000041830 */
[----:B------:R-:W3:Y:S07]  /*1a9c0*/  LDSM.16.M88.4 R20, [R89+0x3800] ;  /* 0x003800005914783b */ /* 0x000eee0000000200 */
[----:B------:R-:W-:Y:S08]  /*1a9d0*/  HMMA.16816.F32.BF16 R32, R4, R34, R40 ;  /* 0x000000220420723c */ /* 0x000ff00000041828 */
[----:B------:R-:W-:Y:S01]  /*1a9e0*/  HMMA.16816.F32.BF16 R124, R8, R16, R124 ;  /* 0x00000010087c723c */ /* 0x000fe2000004187c */
[----:B------:R-:W4:Y:S01]  /*1a9f0*/  LDSM.16.M88.4 R16, [R89+0x4000] ;  /* 0x004000005910783b */ /* 0x000f220000000200 */
[----:B------:R-:W-:Y:S01]  /*1aa00*/  IMAD.MOV.U32 R12, RZ, RZ, R133 ;  /* 0x000000ffff0c7224 */ /* 0x000fe200078e0085 */
[----:B------:R-:W-:Y:S01]  /*1aa10*/  MOV R13, R132 ;  /* 0x00000084000d7202 */ /* 0x000fe20000000f00 */
[----:B------:R-:W-:Y:S01]  /*1aa20*/  IMAD.MOV.U32 R14, RZ, RZ, R88 ;  /* 0x000000ffff0e7224 */ /* 0x000fe200078e0058 */
[----:B------:R-:W-:Y:S01]  /*1aa30*/  MOV R15, R60 ;  /* 0x0000003c000f7202 */ /* 0x000fe20000000f00 */
[----:B------:R-:W-:Y:S02]  /*1aa40*/  STL.64 [R1+0x160], R120 ;  /* 0x0001607801007387 */ /* 0x000fe40000100a00 */
[C---:B-1----:R-:W-:Y:S02]  /*1aa50*/  HMMA.16816.F32.BF16 R40, R4.reuse, R28, R244 ;  /* 0x0000001c0428723c */ /* 0x042fe400000418f4 */
[----:B------:R-:W-:Y:S04]  /*1aa60*/  STL.64 [R1+0x168], R122 ;  /* 0x0001687a01007387 */ /* 0x000fe80000100a00 */
[----:B------:R-:W-:Y:S02]  /*1aa70*/  STL.64 [R1+0x150], R32 ;  /* 0x0001502001007387 */ /* 0x000fe40000100a00 */
[----:B------:R-:W-:Y:S02]  /*1aa80*/  HMMA.16816.F32.BF16 R28, R4, R30, R240 ;  /* 0x0000001e041c723c */ /* 0x000fe400000418f0 */
[----:B------:R1:W-:Y:S06]  /*1aa90*/  STL.64 [R1+0x158], R34 ;  /* 0x0001582201007387 */ /* 0x0003ec0000100a00 */
[C---:B--2---:R-:W-:Y:S01]  /*1aaa0*/  HMMA.16816.F32.BF16 R52, R8.reuse, R44, R12 ;  /* 0x0000002c0834723c */ /* 0x044fe2000004180c */
[----:B------:R-:W2:Y:S07]  /*1aab0*/  LDSM.16.M88.4 R12, [R89+0x4800] ;  /* 0x00480000590c783b */ /* 0x000eae0000000200 */
[----:B------:R-:W-:Y:S01]  /*1aac0*/  HMMA.16816.F32.BF16 R48, R8, R46, R248 ;  /* 0x0000002e0830723c */ /* 0x000fe200000418f8 */
[----:B------:R-:W5:Y:S04]  /*1aad0*/  LDSM.16.M88.4 R8, [R89+0x5000] ;  /* 0x005000005908783b */ /* 0x000f680000000200 */
[----:B------:R-:W5:Y:S03]  /*1aae0*/  LDSM.16.M88.4 R44, [R89+0x5800] ;  /* 0x00580000592c783b */ /* 0x000f660000000200 */
[C---:B-1----:R-:W-:Y:S08]  /*1aaf0*/  HMMA.16816.F32.BF16 R32, R4.reuse, R24, R236 ;  /* 0x000000180420723c */ /* 0x042ff000000418ec */
[C---:B------:R-:W-:Y:S01]  /*1ab00*/  HMMA.16816.F32.BF16 R24, R4.reuse, R26, R232 ;  /* 0x0000001a0418723c */ /* 0x040fe200000418e8 */
[----:B------:R-:W-:Y:S04]  /*1ab10*/  STL.64 [R1+0x140], R40 ;  /* 0x0001402801007387 */ /* 0x000fe80000100a00 */
[----:B------:R-:W-:Y:S04]  /*1ab20*/  STL.64 [R1+0x148], R42 ;  /* 0x0001482a01007387 */ /* 0x000fe80000100a00 */
[----:B------:R-:W-:Y:S04]  /*1ab30*/  STL.64 [R1+0x130], R28 ;  /* 0x0001301c01007387 */ /* 0x000fe80000100a00 */
[----:B------:R3:W-:Y:S04]  /*1ab40*/  STL.64 [R1+0x138], R30 ;  /* 0x0001381e01007387 */ /* 0x0007e80000100a00 */
[----:B------:R-:W-:Y:S04]  /*1ab50*/  STL.64 [R1+0x120], R32 ;  /* 0x0001202001007387 */ /* 0x000fe80000100a00 */
[----:B------:R-:W-:Y:S04]  /*1ab60*/  STL.64 [R1+0x128], R34 ;  /* 0x0001282201007387 */ /* 0x000fe80000100a00 */
[----:B------:R-:W-:Y:S04]  /*1ab70*/  STL.64 [R1+0x110], R24 ;  /* 0x0001101801007387 */ /* 0x000fe80000100a00 */
[----:B------:R4:W-:Y:S04]  /*1ab80*/  STL.64 [R1+0x118], R26 ;  /* 0x0001181a01007387 */ /* 0x0009e80000100a00 */
[----:B------:R-:W1:Y:S04]  /*1ab90*/  LDSM.16.M88.4 R40, [R89+0x6000] ;  /* 0x006000005928783b */ /* 0x000e680000000200 */
[----:B------:R-:W1:Y:S01]  /*1aba0*/  LDSM.16.M88.4 R32, [R89+0x6800] ;  /* 0x006800005920783b */ /* 0x000e620000000200 */
[C---:B---3--:R-:W-:Y:S08]  /*1abb0*/  HMMA.16816.F32.BF16 R28, R4.reuse, R20, R216 ;  /* 0x00000014041c723c */ /* 0x048ff000000418d8 */
[C---:B------:R-:W-:Y:S08]  /*1abc0*/  HMMA.16816.F32.BF16 R20, R4.reuse, R22, R212 ;  /* 0x000000160414723c */ /* 0x040ff000000418d4 */
[C---:B----4-:R-:W-:Y:S08]  /*1abd0*/  HMMA.16816.F32.BF16 R24, R4.reuse, R16, R204 ;  /* 0x000000100418723c */ /* 0x050ff000000418cc */
        /* <DEDUP_REMOVED lines=9> */
[----:B------:R-:W4:Y:S04]  /*1ac70*/  LDSM.16.M88.4 R28, [R89+0x7000] ;  /* 0x00700000591c783b */ /* 0x000f280000000200 */
[----:B------:R-:W4:Y:S01]  /*1ac80*/  LDSM.16.M88.4 R24, [R89+0x7800] ;  /* 0x007800005918783b */ /* 0x000f220000000200 */
[C---:B--2---:R-:W-:Y:S08]  /*1ac90*/  HMMA.16816.F32.BF16 R20, R4.reuse, R12, R128 ;  /* 0x0000000c0414723c */ /* 0x044ff00000041880 */
[C---:B---3--:R-:W-:Y:S08]  /*1aca0*/  HMMA.16816.F32.BF16 R16, R4.reuse, R14, R116 ;  /* 0x0000000e0410723c */ /* 0x048ff00000041874 */
[C---:B-----5:R-:W-:Y:S08]  /*1acb0*/  HMMA.16816.F32.BF16 R12, R4.reuse, R8, R112 ;  /* 0x00000008040c723c */ /* 0x060ff00000041870 */
[C---:B------:R-:W-:Y:S08]  /*1acc0*/  HMMA.16816.F32.BF16 R8, R4.reuse, R10, R108 ;  /* 0x0000000a0408723c */ /* 0x040ff0000004186c */
[----:B------:R-:W-:Y:S01]  /*1acd0*/  HMMA.16816.F32.BF16 R108, R4, R44, R184 ;  /* 0x0000002c046c723c */ /* 0x000fe200000418b8 */
[----:B------:R-:W-:Y:S04]  /*1ace0*/  STL.64 [R1+0xc0], R20 ;  /* 0x0000c01401007387 */ /* 0x000fe80000100a00 */
        /* <DEDUP_REMOVED lines=9> */
[----:B------:R-:W3:Y:S04]  /*1ad80*/  LDSM.16.M88.4 R20, [R89+0x8000] ;  /* 0x008000005914783b */ /* 0x000ee80000000200 */
[----:B------:R-:W5:Y:S04]  /*1ad90*/  LDSM.16.M88.4 R16, [R89+0x8800] ;  /* 0x008800005910783b */ /* 0x000f680000000200 */
[----:B------:R-:W5:Y:S04]  /*1ada0*/  LDSM.16.M88.4 R12, [R89+0x9000] ;  /* 0x00900000590c783b */ /* 0x000f680000000200 */
[----:B------:R-:W5:Y:S01]  /*1adb0*/  LDSM.16.M88.4 R8, [R89+0x9800] ;  /* 0x009800005908783b */ /* 0x000f620000000200 */
[----:B------:R-:W-:-:S04]  /*1adc0*/  DEPBAR.LE SB0, 0x0 ;  /* 0x000080000000791a */ /* 0x000fc80000000000 */
[C---:B--2---:R-:W-:Y:S08]  /*1add0*/  HMMA.16816.F32.BF16 R108, R4.reuse, R46, R192 ;  /* 0x0000002e046c723c */ /* 0x044ff000000418c0 */
[C---:B-1----:R-:W-:Y:S08]  /*1ade0*/  HMMA.16816.F32.BF16 R44, R4.reuse, R40, R180 ;  /* 0x00000028042c723c */ /* 0x042ff000000418b4 */
[----:B------:R-:W-:Y:S01]  /*1adf0*/  HMMA.16816.F32.BF16 R40, R4, R42, R172 ;  /* 0x0000002a0428723c */ /* 0x000fe200000418ac */
[----:B------:R-:W-:-:S02]  /*1ae00*/  IMAD.MOV.U32 R182, RZ, RZ, R221 ;  /* 0x000000ffffb67224 */ /* 0x000fc400078e00dd */
[----:B------:R1:W-:Y:S04]  /*1ae10*/  STL.64 [R1+0x60], R108 ;  /* 0x0000606c01007387 */ /* 0x0003e80000100a00 */
[----:B------:R1:W-:Y:S04]  /*1ae20*/  STL.64 [R1+0x68], R110 ;  /* 0x0000686e01007387 */ /* 0x0003e80000100a00 */
[----:B------:R1:W-:Y:S01]  /*1ae30*/  STL.64 [R1+0x10], R44 ;  /* 0x0000102c01007387 */ /* 0x0003e20000100a00 */
[----:B------:R-:W-:-:S03]  /*1ae40*/  IADD3 R122, PT, PT, R182, -0x2, RZ ;  /* 0xfffffffeb67a7810 */ /* 0x000fc60007ffe0ff */
[----:B------:R1:W-:Y:S04]  /*1ae50*/  STL.64 [R1+0x18], R46 ;  /* 0x0000182e01007387 */ /* 0x0003e80000100a00 */
[----:B------:R1:W-:Y:S04]  /*1ae60*/  STL.64 [R1], R40 ;  /* 0x0000002801007387 */ /* 0x0003e80000100a00 */
[----:B------:R1:W-:Y:S01]  /*1ae70*/  STL.64 [R1+0x8], R42 ;  /* 0x0000082a01007387 */ /* 0x0003e20000100a00 */
[----:B------:R-:W-:Y:S01]  /*1ae80*/  ISETP.GT.AND P0, PT, R122, R222, PT ;  /* 0x000000de7a00720c */ /* 0x000fe20003f04270 */
[C---:B------:R-:W-:Y:S01]  /*1ae90*/  HMMA.16816.F32.BF16 R248, R4.reuse, R32, R124 ;  /* 0x0000002004f8723c */ /* 0x040fe2000004187c */
[----:B------:R-:W-:Y:S07]  /*1aea0*/  BSSY.RECONVERGENT B1, `(.L_x_6480) ;  /* 0x000009b000017945 */ /* 0x000fee0003800200 */
[C---:B------:R-:W-:Y:S08]  /*1aeb0*/  HMMA.16816.F32.BF16 R244, R4.reuse, R34, R104 ;  /* 0x0000002204f4723c */ /* 0x040ff00000041868 */
[C---:B----4-:R-:W-:Y:S08]  /*1aec0*/  HMMA.16816.F32.BF16 R240, R4.reuse, R28, R100 ;  /* 0x0000001c04f0723c */ /* 0x050ff00000041864 */
        /* <DEDUP_REMOVED lines=22> */
[----:B------:R-:W-:Y:S02]  /*1b030*/  IABS R10, R2 ;  /* 0x00000002000a7213 */ /* 0x000fe40000000000 */
[----:B-1----:R-:W-:Y:S01]  /*1b040*/  SHF.L.U32 R3, R182, 0x8, RZ ;  /* 0x00000008b6037819 */ /* 0x002fe200000006ff */
[----:B--2---:R-:W-:-:S04]  /*1b050*/  IMAD.MOV R4, RZ, RZ, -R5 ;  /* 0x000000ffff047224 */ /* 0x004fc800078e0a05 */
[C---:B------:R-:W-:Y:S02]  /*1b060*/  VIADD R8, R3.reuse, 0xfffffd00 ;  /* 0xfffffd0003087836 */ /* 0x040fe40000000000 */
[----:B------:R-:W-:Y:S02]  /*1b070*/  VIADD R9, R3, 0xfffffe00 ;  /* 0xfffffe0003097836 */ /* 0x000fe40000000000 */
[----:B------:R-:W-:Y:S01]  /*1b080*/  IMAD R3, R4, R0, RZ ;  /* 0x0000000004037224 */ /* 0x000fe200078e02ff */
[----:B------:R-:W-:Y:S02]  /*1b090*/  MOV R4, RZ ;  /* 0x000000ff00047202 */ /* 0x000fe40000000f00 */
[----:B------:R-:W-:Y:S02]  /*1b0a0*/  IABS R6, R8 ;  /* 0x0000000800067213 */ /* 0x000fe40000000000 */
[----:B------:R-:W-:Y:S01]  /*1b0b0*/  IABS R7, R9 ;  /* 0x0000000900077213 */ /* 0x000fe20000000000 */
[----:B------:R-:W-:-:S04]  /*1b0c0*/  IMAD.HI.U32 R4, R5, R3, R4 ;  /* 0x0000000305047227 */ /* 0x000fc800078e0004 */
[----:B------:R-:W-:Y:S02]  /*1b0d0*/  IMAD.MOV R3, RZ, RZ, -R10 ;  /* 0x000000ffff037224 */ /* 0x000fe400078e0a0a */
        /* <DEDUP_REMOVED lines=52> */
.L_x_6483:
        /* <DEDUP_REMOVED lines=12> */
.L_x_6484:
[----:B------:R-:W-:Y:S05]  /*1b4e0*/  BSYNC.RECONVERGENT B0 ;  /* 0x0000000000007941 */ /* 0x000fea0003800200 */
.L_x_6482:
[----:B------:R-:W1:Y:S04]  /*1b4f0*/  LDL R6, [R1+0x40] ;  /* 0x0000400001067983 */ /* 0x000e680000100800 */
[----:B------:R-:W3:Y:S01]  /*1b500*/  LDL R7, [R1+0x3c] ;  /* 0x00003c0001077983 */ /* 0x000ee20000100800 */
[C---:B------:R-:W-:Y:S01]  /*1b510*/  IMAD.SHL.U32 R14, R230.reuse, 0x20, RZ ;  /* 0x00000020e60e7824 */ /* 0x040fe200078e00ff */
[----:B------:R-:W-:-:S04]  /*1b520*/  SHF.L.U64.HI R0, R230, 0x5, R231 ;  /* 0x00000005e6007819 */ /* 0x000fc800000102e7 */
[----:B-1----:R-:W-:-:S04]  /*1b530*/  IADD3 R4, P0, PT, R14, R6, RZ ;  /* 0x000000060e047210 */ /* 0x002fc80007f1e0ff */
[-C--:B------:R-:W-:Y:S01]  /*1b540*/  IADD3 R2, P1, PT, R4, R14.reuse, RZ ;  /* 0x0000000e04027210 */ /* 0x080fe20007f3e0ff */
[----:B---3--:R-:W-:Y:S01]  /*1b550*/  IMAD.X R5, R0, 0x1, R7, P0 ;  /* 0x0000000100057824 */ /* 0x008fe200000e0607 */
        /* <DEDUP_REMOVED lines=47> */
.L_x_6481:
[----:B------:R-:W-:Y:S05]  /*1b850*/  BSYNC.RECONVERGENT B1 ;  /* 0x0000000000017941 */ /* 0x000fea0003800200 */
.L_x_6480:
[----:B-1----:R-:W2:Y:S04]  /*1b860*/  LDL.LU R3, [R1+0x140] ;  /* 0x0001400001037983 */ /* 0x002ea80000300800 */
[----:B------:R-:W3:Y:S04]  /*1b870*/  LDL.LU R13, [R1+0x144] ;  /* 0x00014400010d7983 */ /* 0x000ee80000300800 */
[----:B------:R-:W4:Y:S04]  /*1b880*/  LDL R0, [R1+0x58] ;  /* 0x0000580001007983 */ /* 0x000f280000100800 */
        /* <DEDUP_REMOVED lines=14> */
[----:B------:R-:W3:Y:S04]  /*1b970*/  LDL.LU R31, [R1+0x120] ;  /* 0x00012000011f7983 */ /* 0x000ee80000300800 */
        /* <DEDUP_REMOVED lines=13> */
[----:B------:R-:W-:-:S04]  /*1ba50*/  LOP3.LUT R2, R2, 0xfffff7ff, RZ, 0xc0, !PT ;  /* 0xfffff7ff02027812 */ /* 0x000fc800078ec0ff */
[----:B------:R-:W-:Y:S01]  /*1ba60*/  @P2 LOP3.LUT R2, R2, 0x800, RZ, 0xfc, !PT ;  /* 0x0000080002022812 */ /* 0x000fe200078efcff */
[----:B----4-:R-:W-:Y:S02]  /*1ba70*/  IMAD R0, R182, 0x100, R0 ;  /* 0x00000100b6007824 */ /* 0x010fe400078e0200 */
[----:B--2---:R-:W-:Y:S02]  /*1ba80*/  IMAD.MOV.U32 R34, RZ, RZ, R32 ;  /* 0x000000ffff227224 */ /* 0x004fe400078e0020 */
[----:B---3--:R-:W-:Y:S02]  /*1ba90*/  IMAD.MOV.U32 R32, RZ, RZ, R31 ;  /* 0x000000ffff207224 */ /* 0x008fe400078e001f */
[----:B-----5:R-:W-:Y:S02]  /*1baa0*/  IMAD.MOV.U32 R33, RZ, RZ, R29 ;  /* 0x000000ffff217224 */ /* 0x020fe400078e001d */
[----:B------:R-:W-:Y:S02]  /*1bab0*/  IMAD.MOV.U32 R31, RZ, RZ, R28 ;  /* 0x000000ffff1f7224 */ /* 0x000fe400078e001c */
[----:B------:R-:W-:-:S02]  /*1bac0*/  IMAD.MOV.U32 R28, RZ, RZ, R13 ;  /* 0x000000ffff1c7224 */ /* 0x000fc400078e000d */
[----:B------:R-:W2:Y:S01]  /*1bad0*/  LDL.LU R13, [R1+0x154] ;  /* 0x00015400010d7983 */ /* 0x000ea20000300800 */
[----:B------:R-:W-:Y:S01]  /*1bae0*/  IMAD.MOV.U32 R29, RZ, RZ, R27 ;  /* 0x000000ffff1d7224 */ /* 0x000fe200078e001b */
[----:B------:R-:W-:Y:S01]  /*1baf0*/  LOP3.LUT R180, R34, 0x200, R208, 0xf8, !PT ;  /* 0x0000020022b47812 */ /* 0x000fe200078ef8d0 */
        /* <DEDUP_REMOVED lines=8> */
[----:B--2---:R-:W-:Y:S02]  /*1bb80*/  IMAD.MOV.U32 R38, RZ, RZ, R13 ;  /* 0x000000ffff267224 */ /* 0x004fe400078e000d */
[----:B------:R-:W-:Y:S02]  /*1bb90*/  IMAD.MOV.U32 R13, RZ, RZ, R5 ;  /* 0x000000ffff0d7224 */ /* 0x000fe400078e0005 */
[----:B------:R-:W2:Y:S04]  /*1bba0*/  LDL.LU R5, [R1+0x16c] ;  /* 0x00016c0001057983 */ /* 0x000ea80000300800 */
[----:B------:R-:W3:Y:S04]  /*1bbb0*/  LDL.LU R29, [R1+0x15c] ;  /* 0x00015c00011d7983 */ /* 0x000ee80000300800 */
[----:B------:R-:W4:Y:S04]  /*1bbc0*/  LDL.LU R28, [R1+0x158] ;  /* 0x00015800011c7983 */ /* 0x000f280000300800 */
[----:B------:R-:W5:Y:S04]  /*1bbd0*/  LDL.LU R39, [R1+0x150] ;  /* 0x0001500001277983 */ /* 0x000f680000300800 */
[----:B------:R-:W2:Y:S04]  /*1bbe0*/  LDL.LU R16, [R1+0x164] ;  /* 0x0001640001107983 */ /* 0x000ea80000300800 */
[----:B------:R-:W3:Y:S01]  /*1bbf0*/  LDL.LU R40, [R1+0x160] ;  /* 0x0001600001287983 */ /* 0x000ee20000300800 */
[----:B------:R-:W-:-:S02]  /*1bc00*/  VIADD R3, R0, 0xfffffe00 ;  /* 0xfffffe0000037836 */ /* 0x000fc40000000000 */
[C---:B------:R-:W-:Y:S02]  /*1bc10*/  VIADD R73, R0.reuse, 0xfffffe01 ;  /* 0xfffffe0100497836 */ /* 0x040fe40000000000 */
[C---:B------:R-:W-:Y:S01]  /*1bc20*/  VIADD R72, R0.reuse, 0xfffffe08 ;  /* 0xfffffe0800487836 */ /* 0x040fe20000000000 */
[-C--:B------:R-:W-:Y:S01]  /*1bc30*/  ISETP.GE.AND P1, PT, R3, R226.reuse, PT ;  /* 0x000000e20300720c */ /* 0x080fe20003f26270 */
[C---:B------:R-:W-:Y:S01]  /*1bc40*/  VIADD R74, R0.reuse, 0xfffffe09 ;  /* 0xfffffe09004a7836 */ /* 0x040fe20000000000 */
[----:B------:R-:W-:Y:S01]  /*1bc50*/  ISETP.GE.AND P0, PT, R73, R226, PT ;  /* 0x000000e24900720c */ /* 0x000fe20003f06270 */
[C---:B------:R-:W-:Y:S01]  /*1bc60*/  VIADD R75, R0.reuse, 0xfffffe10 ;  /* 0xfffffe10004b7836 */ /* 0x040fe20000000000 */
[C---:B------:R-:W-:Y:S01]  /*1bc70*/  ISETP.GE.AND P3, PT, R3.reuse, R225, PT ;  /* 0x000000e10300720c */ /* 0x040fe20003f66270 */
[C---:B------:R-:W-:Y:S01]  /*1bc80*/  VIADD R76, R0.reuse, 0xfffffe11 ;  /* 0xfffffe11004c7836 */ /* 0x040fe20000000000 */
[C---:B------:R-:W-:Y:S01]  /*1bc90*/  ISETP.GE.AND P6, PT, R3.reuse, R227, PT ;  /* 0x000000e30300720c */ /* 0x040fe20003fc6270 */
[C---:B------:R-:W-:Y:S01]  /*1bca0*/  VIADD R77, R0.reuse, 0xfffffe18 ;  /* 0xfffffe18004d7836 */ /* 0x040fe20000000000 */
        /* <DEDUP_REMOVED lines=57> */
[----:B------:R-:W-:Y:S01]  /*1c040*/  VIADD R170, R0, 0xfffffef9 ;  /* 0xfffffef900aa7836 */ /* 0x000fe20000000000 */
[----:B------:R-:W-:Y:S02]  /*1c050*/  ISETP.GE.AND P5, PT, R73, R225, PT ;  /* 0x000000e14900720c */ /* 0x000fe40003fa6270 */
[-C--:B------:R-:W-:Y:S01]  /*1c060*/  ISETP.GE.AND P4, PT, R72, R226.reuse, PT ;  /* 0x000000e24800720c */ /* 0x080fe20003f86270 */
[----:B------:R-:W-:Y:S01]  /*1c070*/  IMAD.MOV.U32 R41, RZ, RZ, R34 ;  /* 0x000000ffff297224 */ /* 0x000fe200078e0022 */
[----:B--2---:R-:W-:Y:S02]  /*1c080*/  FSEL R3, R16, -INF , P0 ;  /* 0xff80000010037808 */ /* 0x004fe40000000000 */
[----:B------:R-:W-:Y:S02]  /*1c090*/  ISETP.GE.AND P0, PT, R74, R226, PT ;  /* 0x000000e24a00720c */ /* 0x000fe40003f06270 */
[----:B---3--:R-:W-:-:S02]  /*1c0a0*/  FSEL R0, R40, -INF , P1 ;  /* 0xff80000028007808 */ /* 0x008fc40000800000 */
[----:B------:R-:W-:Y:S02]  /*1c0b0*/  FSEL R71, R3, -INF , !P5 ;  /* 0xff80000003477808 */ /* 0x000fe40006800000 */
[----:B------:R-:W-:Y:S02]  /*1c0c0*/  FSEL R16, R0, -INF , !P3 ;  /* 0xff80000000107808 */ /* 0x000fe40005800000 */
[----:B-----5:R-:W-:Y:S02]  /*1c0d0*/  FSEL R0, R39, -INF , P4 ;  /* 0xff80000027007808 */ /* 0x020fe40002000000 */
[----:B------:R-:W-:Y:S02]  /*1c0e0*/  ISETP.GE.AND P4, PT, R74, R225, PT ;  /* 0x000000e14a00720c */ /* 0x000fe40003f86270 */
[----:B------:R-:W-:Y:S02]  /*1c0f0*/  FSEL R3, R38, -INF , P0 ;  /* 0xff80000026037808 */ /* 0x000fe40000000000 */
[----:B------:R-:W-:Y:S01]  /*1c100*/  ISETP.GE.AND P0, PT, R76, R226, PT ;  /* 0x000000e24c00720c */ /* 0x000fe20003f06270 */
[----:B------:R-:W-:Y:S01]  /*1c110*/  IMAD.MOV.U32 R38, RZ, RZ, R30 ;  /* 0x000000ffff267224 */ /* 0x000fe200078e001e */
[----:B------:R-:W-:Y:S01]  /*1c120*/  FSEL R69, R3, -INF , !P4 ;  /* 0xff80000003457808 */ /* 0x000fe20006000000 */
[----:B------:R-:W-:Y:S01]  /*1c130*/  IMAD.MOV.U32 R40, RZ, RZ, R33 ;  /* 0x000000ffff287224 */ /* 0x000fe200078e0021 */
[----:B------:R-:W-:Y:S01]  /*1c140*/  FSEL R3, R35, -INF , P0 ;  /* 0xff80000023037808 */ /* 0x000fe20000000000 */
[----:B------:R-:W-:-:S02]  /*1c150*/  IMAD.MOV.U32 R30, RZ, RZ, R29 ;  /* 0x000000ffff1e7224 */ /* 0x000fc400078e001d */
[----:B------:R-:W-:Y:S02]  /*1c160*/  IMAD.MOV.U32 R35, RZ, RZ, R8 ;  /* 0x000000ffff237224 */ /* 0x000fe400078e0008 */
[----:B----4-:R-:W-:Y:S01]  /*1c170*/  IMAD.MOV.U32 R29, RZ, RZ, R28 ;  /* 0x000000ffff1d7224 */ /* 0x010fe200078e001c */
[----:B------:R-:W2:Y:S01]  /*1c180*/  LDL.LU R8, [R1+0xd0] ;  /* 0x0000d00001087983 */ /* 0x000ea20000300800 */
[----:B------:R-:W-:Y:S02]  /*1c190*/  IMAD.MOV.U32 R33, RZ, RZ, R18 ;  /* 0x000000ffff217224 */ /* 0x000fe400078e0012 */
[----:B------:R-:W-:Y:S01]  /*1c1a0*/  IMAD.MOV.U32 R28, RZ, RZ, R9 ;  /* 0x000000ffff1c7224 */ /* 0x000fe200078e0009 */
[----:B------:R-:W3:Y:S04]  /*1c1b0*/  LDL.LU R18, [R1] ;  /* 0x0000000001127983 */ /* 0x000ee80000300800 */
[----:B------:R-:W4:Y:S04]  /*1c1c0*/  LDL.LU R9, [R1+0x4] ;  /* 0x0000040001097983 */ /* 0x000f280000300800 */
[----:B------:R-:W5:Y:S01]  /*1c1d0*/  LDL.LU R34, [R1+0xc] ;  /* 0x00000c0001227983 */ /* 0x000f620000300800 */
[----:B------:R-:W-:-:S02]  /*1c1e0*/  ISETP.GE.AND P1, PT, R72, R225, PT ;  /* 0x000000e14800720c */ /* 0x000fc40003f26270 */
[CC--:B------:R-:W-:Y:S02]  /*1c1f0*/  ISETP.GE.AND P3, PT, R75.reuse, R226.reuse, PT ;  /* 0x000000e24b00720c */ /* 0x0c0fe40003f66270 */
[----:B------:R-:W-:Y:S02]  /*1c200*/  FSEL R70, R0, -INF , !P1 ;  /* 0xff80000000467808 */ /* 0x000fe40004800000 */
[-C--:B------:R-:W-:Y:S02]  /*1c210*/  ISETP.GE.AND P1, PT, R75, R225.reuse, PT ;  /* 0x000000e14b00720c */ /* 0x080fe40003f26270 */
[----:B------:R-:W-:Y:S02]  /*1c220*/  FSEL R0, R36, -INF , P3 ;  /* 0xff80000024007808 */ /* 0x000fe40001800000 */
[----:B------:R-:W-:Y:S02]  /*1c230*/  ISETP.GE.AND P3, PT, R77, R226, PT ;  /* 0x000000e24d00720c */ /* 0x000fe40003f66270 */
[----:B------:R-:W-:-:S02]  /*1c240*/  ISETP.GE.AND P4, PT, R76, R225, PT ;  /* 0x000000e14c00720c */ /* 0x000fc40003f86270 */
[-C--:B------:R-:W-:Y:S01]  /*1c250*/  ISETP.GE.AND P0, PT, R78, R226.reuse, PT ;  /* 0x000000e24e00720c */ /* 0x080fe20003f06270 */
[----:B------:R-:W-:Y:S01]  /*1c260*/  IMAD.MOV.U32 R39, RZ, RZ, R32 ;  /* 0x000000ffff277224 */ /* 0x000fe200078e0020 */
[----:B------:R-:W-:Y:S02]  /*1c270*/  FSEL R68, R0, -INF , !P1 ;  /* 0xff80000000447808 */ /* 0x000fe40004800000 */
[----:B------:R-:W-:Y:S02]  /*1c280*/  ISETP.GE.AND P1, PT, R77, R225, PT ;  /* 0x000000e14d00720c */ /* 0x000fe40003f26270 */
[----:B------:R-:W-:Y:S02]  /*1c290*/  FSEL R0, R41, -INF , P3 ;  /* 0xff80000029007808 */ /* 0x000fe40001800000 */
[----:B------:R-:W-:Y:S02]  /*1c2a0*/  FSEL R67, R3, -INF , !P4 ;  /* 0xff80000003437808 */ /* 0x000fe40006000000 */
[----:B------:R-:W-:-:S02]  /*1c2b0*/  ISETP.GE.AND P3, PT, R79, R226, PT ;  /* 0x000000e24f00720c */ /* 0x000fc40003f66270 */
[-C--:B------:R-:W-:Y:S02]  /*1c2c0*/  ISETP.GE.AND P4, PT, R78, R225.reuse, PT ;  /* 0x000000e14e00720c */ /* 0x080fe40003f86270 */
[----:B------:R-:W-:Y:S02]  /*1c2d0*/  FSEL R3, R40, -INF , P0 ;  /* 0xff80000028037808 */ /* 0x000fe40000000000 */
[----:B------:R-:W-:Y:S01]  /*1c2e0*/  ISETP.GE.AND P0, PT, R80, R226, PT ;  /* 0x000000e25000720c */ /* 0x000fe20003f06270 */
[----:B------:R-:W-:Y:S01]  /*1c2f0*/  IMAD.MOV.U32 R36, RZ, RZ, R22 ;  /* 0x000000ffff247224 */ /* 0x000fe200078e0016 */
[----:B------:R-:W-:Y:S02]  /*1c300*/  FSEL R66, R0, -INF , !P1 ;  /* 0xff80000000427808 */ /* 0x000fe40004800000 */
[----:B------:R-:W-:Y:S02]  /*1c310*/  ISETP.GE.AND P1, PT, R79, R225, PT ;  /* 0x000000e14f00720c */ /* 0x000fe40003f26270 */
[----:B------:R-:W-:-:S02]  /*1c320*/  FSEL R0, R39, -INF , P3 ;  /* 0xff80000027007808 */ /* 0x000fc40001800000 */
[----:B------:R-:W-:Y:S02]  /*1c330*/  FSEL R65, R3, -INF , !P4 ;  /* 0xff80000003417808 */ /* 0x000fe40006000000 */
[-C--:B------:R-:W-:Y:S02]  /*1c340*/  ISETP.GE.AND P3, PT, R81, R226.reuse, PT ;  /* 0x000000e25100720c */ /* 0x080fe40003f66270 */
[----:B------:R-:W-:Y:S02]  /*1c350*/  ISETP.GE.AND P4, PT, R80, R225, PT ;  /* 0x000000e15000720c */ /* 0x000fe40003f86270 */
[----:B------:R-:W-:Y:S01]  /*1c360*/  FSEL R3, R38, -INF , P0 ;  /* 0xff80000026037808 */ /* 0x000fe20000000000 */
[----:B------:R-:W-:Y:S01]  /*1c370*/  IMAD.MOV.U32 R32, RZ, RZ, R19 ;  /* 0x000000ffff207224 */ /* 0x000fe200078e0013 */
[----:B------:R-:W-:Y:S01]  /*1c380*/  ISETP.GE.AND P0, PT, R82, R226, PT ;  /* 0x000000e25200720c */ /* 0x000fe20003f06270 */
[----:B------:R-:W2:Y:S01]  /*1c390*/  LDL.LU R19, [R1+0x8] ;  /* 0x0000080001137983 */ /* 0x000ea20000300800 */
[----:B------:R-:W-:-:S02]  /*1c3a0*/  FSEL R64, R0, -INF , !P1 ;  /* 0xff80000000407808 */ /* 0x000fc40004800000 */
[----:B------:R-:W-:Y:S01]  /*1c3b0*/  FSEL R0, R36, -INF , P3 ;  /* 0xff80000024007808 */ /* 0x000fe20001800000 */
[----:B------:R-:W3:Y:S01]  /*1c3c0*/  LDL.LU R22, [R1+0x128] ;  /* 0x0001280001167983 */ /* 0x000ee20000300800 */
[----:B------:R-:W-:Y:S01]  /*1c3d0*/  FSEL R61, R3, -INF , !P4 ;  /* 0xff800000033d7808 */ /* 0x000fe20006000000 */
[----:B------:R-:W-:Y:S01]  /*1c3e0*/  IMAD.MOV.U32 R36, RZ, RZ, R31 ;  /* 0x000000ffff247224 */ /* 0x000fe200078e001f */
[----:B------:R-:W-:Y:S01]  /*1c3f0*/  FSEL R3, R35, -INF , P0 ;  /* 0xff80000023037808 */ /* 0x000fe20000000000 */
[----:B------:R-:W4:Y:S01]  /*1c400*/  LDL.LU R31, [R1+0xe0] ;  /* 0x0000e000011f7983 */ /* 0x000f220000300800 */
[----:B------:R-:W-:Y:S02]  /*1c410*/  IMAD.MOV.U32 R39, RZ, RZ, R33 ;  /* 0x000000ffff277224 */ /* 0x000fe400078e0021 */
[----:B------:R-:W-:Y:S02]  /*1c420*/  IMAD.MOV.U32 R35, RZ, RZ, R26 ;  /* 0x000000ffff237224 */ /* 0x000fe400078e001a */
[----:B------:R-:W-:-:S02]  /*1c430*/  IMAD.MOV.U32 R38, RZ, RZ, R32 ;  /* 0x000000ffff267224 */ /* 0x000fc400078e0020 */
[----:B------:R-:W-:Y:S02]  /*1c440*/  IMAD.MOV.U32 R33, RZ, RZ, R23 ;  /* 0x000000ffff217224 */ /* 0x000fe400078e0017 */
[----:B------:R-:W-:Y:S02]  /*1c450*/  IMAD.MOV.U32 R32, RZ, RZ, R21 ;  /* 0x000000ffff207224 */ /* 0x000fe400078e0015 */
[----:B-----5:R-:W-:Y:S02]  /*1c460*/  IMAD.MOV.U32 R172, RZ, RZ, R34 ;  /* 0x000000ffffac7224 */ /* 0x020fe400078e0022 */
[----:B------:R-:W-:Y:S02]  /*1c470*/  IMAD.MOV.U32 R34, RZ, RZ, R27 ;  /* 0x000000ffff227224 */ /* 0x000fe400078e001b */
[----:B------:R-:W5:Y:S04]  /*1c480*/  LDL.LU R27, [R1+0xec] ;  /* 0x0000ec00011b7983 */ /* 0x000f680000300800 */
[----:B------:R-:W5:Y:S04]  /*1c490*/  LDL.LU R26, [R1+0xb4] ;  /* 0x0000b400011a7983 */ /* 0x000f680000300800 */
[----:B------:R-:W5:Y:S04]  /*1c4a0*/  LDL.LU R23, [R1+0xb0] ;  /* 0x0000b00001177983 */ /* 0x000f680000300800 */
[----:B------:R-:W5:Y:S01]  /*1c4b0*/  LDL.LU R21, [R1+0xe4] ;  /* 0x0000e40001157983 */ /* 0x000f620000300800 */
[----:B------:R-:W-:Y:S01]  /*1c4c0*/  IMAD.MOV.U32 R42, RZ, RZ, R36 ;  /* 0x000000ffff2a7224 */ /* 0x000fe200078e0024 */
[----:B------:R-:W-:-:S02]  /*1c4d0*/  ISETP.GE.AND P4, PT, R82, R225, PT ;  /* 0x000000e15200720c */ /* 0x000fc40003f86270 */
[-C--:B------:R-:W-:Y:S02]  /*1c4e0*/  ISETP.GE.AND P0, PT, R84, R226.reuse, PT ;  /* 0x000000e25400720c */ /* 0x080fe40003f06270 */
[----:B------:R-:W-:Y:S02]  /*1c4f0*/  FSEL R59, R3, -INF , !P4 ;  /* 0xff800000033b7808 */ /* 0x000fe40006000000 */
[----:B------:R-:W-:Y:S01]  /*1c500*/  FSEL R3, R38, -INF , P0 ;  /* 0xff80000026037808 */ /* 0x000fe20000000000 */
[----:B----4-:R-:W-:Y:S02]  /*1c510*/  IMAD.MOV.U32 R46, RZ, RZ, R31 ;  /* 0x000000ffff2e7224 */ /* 0x010fe400078e001f */
[----:B--2---:R-:W-:Y:S01]  /*1c520*/  IMAD.MOV.U32 R31, RZ, RZ, R19 ;  /* 0x000000ffff1f7224 */ /* 0x004fe200078e0013 */
[----:B------:R-:W-:Y:S02]  /*1c530*/  ISETP.GE.AND P1, PT, R81, R225, PT ;  /* 0x000000e15100720c */ /* 0x000fe40003f26270 */
[----:B------:R-:W-:Y:S01]  /*1c540*/  ISETP.GE.AND P3, PT, R83, R226, PT ;  /* 0x000000e25300720c */ /* 0x000fe20003f66270 */
[----:B------:R-:W-:Y:S01]  /*1c550*/  IMAD.MOV.U32 R48, RZ, RZ, R33 ;  /* 0x000000ffff307224 */ /* 0x000fe200078e0021 */
[----:B------:R-:W-:-:S02]  /*1c560*/  FSEL R60, R0, -INF , !P1 ;  /* 0xff800000003c7808 */ /* 0x000fc40004800000 */
[-C--:B------:R-:W-:Y:S02]  /*1c570*/  ISETP.GE.AND P1, PT, R83, R225.reuse, PT ;  /* 0x000000e15300720c */ /* 0x080fe40003f26270 */
[----:B------:R-:W-:Y:S02]  /*1c580*/  FSEL R0, R39, -INF , P3 ;  /* 0xff80000027007808 */ /* 0x000fe40001800000 */
[C---:B------:R-:W-:Y:S02]  /*1c590*/  ISETP.GE.AND P3, PT, R85.reuse, R226, PT ;  /* 0x000000e25500720c */ /* 0x040fe40003f66270 */
[----:B------:R-:W-:Y:S02]  /*1c5a0*/  FSEL R58, R0, -INF , !P1 ;  /* 0xff800000003a7808 */ /* 0x000fe40004800000 */
[----:B------:R-:W-:Y:S02]  /*1c5b0*/  ISETP.GE.AND P1, PT, R85, R225, PT ;  /* 0x000000e15500720c */ /* 0x000fe40003f26270 */
[----:B------:R-:W-:-:S02]  /*1c5c0*/  FSEL R0, R48, -INF , P3 ;  /* 0xff80000030007808 */ /* 0x000fc40001800000 */
[CC--:B------:R-:W-:Y:S01]  /*1c5d0*/  ISETP.GE.AND P3, PT, R87.reuse, R226.reuse, PT ;  /* 0x000000e25700720c */ /* 0x0c0fe20003f66270 */
[----:B------:R-:W-:Y:S01]  /*1c5e0*/  IMAD.MOV.U32 R44, RZ, RZ, R8 ;  /* 0x000000ffff2c7224 */ /* 0x000fe200078e0008 */
[----:B------:R-:W-:Y:S02]  /*1c5f0*/  FSEL R56, R0, -INF , !P1 ;  /* 0xff80000000387808 */ /* 0x000fe40004800000 */
[-C--:B------:R-:W-:Y:S02]  /*1c600*/  ISETP.GE.AND P1, PT, R87, R225.reuse, PT ;  /* 0x000000e15700720c */ /* 0x080fe40003f26270 */
[----:B------:R-:W-:Y:S02]  /*1c610*/  FSEL R0, R46, -INF , P3 ;  /* 0xff8000002e007808 */ /* 0x000fe40001800000 */
[C---:B------:R-:W-:Y:S01]  /*1c620*/  ISETP.GE.AND P3, PT, R89.reuse, R226, PT ;  /* 0x000000e25900720c */ /* 0x040fe20003f66270 */
[----:B------:R-:W-:Y:S01]  /*1c630*/  IMAD.MOV.U32 R47, RZ, RZ, R32 ;  /* 0x000000ffff2f7224 */ /* 0x000fe200078e0020 */
[----:B------:R-:W-:Y:S01]  /*1c640*/  FSEL R54, R0, -INF , !P1 ;  /* 0xff80000000367808 */ /* 0x000fe20004800000 */
[----:B------:R-:W-:Y:S01]  /*1c650*/  IMAD.MOV.U32 R32, RZ, RZ, R9 ;  /* 0x000000ffff207224 */ /* 0x000fe200078e0009 */
[----:B------:R-:W-:Y:S01]  /*1c660*/  ISETP.GE.AND P1, PT, R89, R225, PT ;  /* 0x000000e15900720c */ /* 0x000fe20003f26270 */
[----:B------:R-:W-:Y:S01]  /*1c670*/  IMAD.MOV.U32 R39, RZ, RZ, R4 ;  /* 0x000000ffff277224 */ /* 0x000fe200078e0004 */
[----:B------:R-:W-:-:S02]  /*1c680*/  FSEL R0, R44, -INF , P3 ;  /* 0xff8000002c007808 */ /* 0x000fc40001800000 */
[----:B------:R-:W-:Y:S01]  /*1c690*/  ISETP.GE.AND P3, PT, R92, R226, PT ;  /* 0x000000e25c00720c */ /* 0x000fe20003f66270 */
[----:B---3--:R-:W-:Y:S01]  /*1c6a0*/  IMAD.MOV.U32 R33, RZ, RZ, R18 ;  /* 0x000000ffff217224 */ /* 0x008fe200078e0012 */
[----:B------:R-:W-:Y:S01]  /*1c6b0*/  FSEL R52, R0, -INF , !P1 ;  /* 0xff80000000347808 */ /* 0x000fe20004800000 */
[----:B------:R-:W-:Y:S01]  /*1c6c0*/  IMAD.MOV.U32 R44, RZ, RZ, R35 ;  /* 0x000000ffff2c7224 */ /* 0x000fe200078e0023 */
[----:B------:R-:W-:Y:S01]  /*1c6d0*/  FSEL R0, R42, -INF , P3 ;  /* 0xff8000002a007808 */ /* 0x000fe20001800000 */
[----:B------:R-:W-:Y:S02]  /*1c6e0*/  IMAD.MOV.U32 R35, RZ, RZ, R20 ;  /* 0x000000ffff237224 */ /* 0x000fe400078e0014 */
[----:B-----5:R-:W-:Y:S02]  /*1c6f0*/  IMAD.MOV.U32 R36, RZ, RZ, R26 ;  /* 0x000000ffff247224 */ /* 0x020fe400078e001a */
[----:B------:R-:W2:Y:S04]  /*1c700*/  LDL.LU R26, [R1+0x7c] ;  /* 0x00007c00011a7983 */ /* 0x000ea80000300800 */
[----:B------:R-:W3:Y:S01]  /*1c710*/  LDL.LU R40, [R1+0x70] ;  /* 0x0000700001287983 */ /* 0x000ee20000300800 */
[----:B------:R-:W-:-:S03]  /*1c720*/  IMAD.MOV.U32 R45, RZ, RZ, R21 ;  /* 0x000000ffff2d7224 */ /* 0x000fc600078e0015 */
[----:B------:R-:W4:Y:S04]  /*1c730*/  LDL.LU R21, [R1+0x148] ;  /* 0x0001480001157983 */ /* 0x000f280000300800 */
[----:B------:R-:W5:Y:S01]  /*1c740*/  LDL.LU R43, [R1+0xd4] ;  /* 0x0000d400012b7983 */ /* 0x000f620000300800 */
[----:B------:R-:W-:-:S03]  /*1c750*/  IMAD.MOV.U32 R38, RZ, RZ, R23 ;  /* 0x000000ffff267224 */ /* 0x000fc600078e0017 */
[----:B------:R-:W4:Y:S04]  /*1c760*/  LDL.LU R23, [R1+0xd8] ;  /* 0x0000d80001177983 */ /* 0x000f280000300800 */
[----:B------:R-:W4:Y:S04]  /*1c770*/  LDL.LU R19, [R1+0xfc] ;  /* 0x0000fc0001137983 */ /* 0x000f280000300800 */
[----:B------:R-:W2:Y:S04]  /*1c780*/  LDL.LU R41, [R1+0xc4] ;  /* 0x0000c40001297983 */ /* 0x000ea80000300800 */
[----:B------:R-:W4:Y:S04]  /*1c790*/  LDL.LU R9, [R1+0xc8] ;  /* 0x0000c80001097983 */ /* 0x000f280000300800 */
[----:B------:R-:W4:Y:S04]  /*1c7a0*/  LDL.LU R4, [R1+0x68] ;  /* 0x0000680001047983 */ /* 0x000f280000300800 */
[----:B------:R-:W4:Y:S04]  /*1c7b0*/  LDL.LU R8, [R1+0xcc] ;  /* 0x0000cc0001087983 */ /* 0x000f280000300800 */
[----:B------:R-:W4:Y:S04]  /*1c7c0*/  LDL.LU R18, [R1+0x6c] ;  /* 0x00006c0001127983 */ /* 0x000f280000300800 */
[----:B------:R-:W4:Y:S04]  /*1c7d0*/  LDL.LU R20, [R1+0xdc] ;  /* 0x0000dc0001147983 */ /* 0x000f280000300800 */
[----:B------:R-:W3:Y:S01]  /*1c7e0*/  LDL.LU R42, [R1+0x80] ;  /* 0x00008000012a7983 */ /* 0x000ee20000300800 */
[----:B------:R-:W-:-:S02]  /*1c7f0*/  ISETP.GE.AND P4, PT, R84, R225, PT ;  /* 0x000000e15400720c */ /* 0x000fc40003f86270 */
[CC--:B------:R-:W-:Y:S02]  /*1c800*/  ISETP.GE.AND P0, PT, R86.reuse, R226.reuse, PT ;  /* 0x000000e25600720c */ /* 0x0c0fe40003f06270 */
[----:B------:R-:W-:Y:S02]  /*1c810*/  FSEL R57, R3, -INF , !P4 ;  /* 0xff80000003397808 */ /* 0x000fe40006000000 */
[----:B------:R-:W-:Y:S02]  /*1c820*/  ISETP.GE.AND P4, PT, R86, R225, PT ;  /* 0x000000e15600720c */ /* 0x000fe40003f86270 */
[----:B------:R-:W-:Y:S02]  /*1c830*/  FSEL R3, R47, -INF , P0 ;  /* 0xff8000002f037808 */ /* 0x000fe40000000000 */
[----:B------:R-:W-:Y:S02]  /*1c840*/  ISETP.GE.AND P0, PT, R88, R226, PT ;  /* 0x000000e25800720c */ /* 0x000fe40003f06270 */
[----:B------:R-:W-:-:S02]  /*1c850*/  FSEL R55, R3, -INF , !P4 ;  /* 0xff80000003377808 */ /* 0x000fc40006000000 */
[-C--:B------:R-:W-:Y:S02]  /*1c860*/  ISETP.GE.AND P4, PT, R88, R225.reuse, PT ;  /* 0x000000e15800720c */ /* 0x080fe40003f86270 */
[----:B------:R-:W-:Y:S02]  /*1c870*/  FSEL R3, R45, -INF , P0 ;  /* 0xff8000002d037808 */ /* 0x000fe40000000000 */
[----:B------:R-:W-:Y:S02]  /*1c880*/  ISETP.GE.AND P0, PT, R91, R226, PT ;  /* 0x000000e25b00720c */ /* 0x000fe40003f06270 */
[----:B------:R-:W-:Y:S01]  /*1c890*/  FSEL R53, R3, -INF , !P4 ;  /* 0xff80000003357808 */ /* 0x000fe20006000000 */
[----:B------:R-:W-:Y:S02]  /*1c8a0*/  IMAD.MOV.U32 R45, RZ, RZ, R36 ;  /* 0x000000ffff2d7224 */ /* 0x000fe400078e0024 */
[----:B------:R-:W-:Y:S02]  /*1c8b0*/  IMAD.MOV.U32 R36, RZ, RZ, R24 ;  /* 0x000000ffff247224 */ /* 0x000fe400078e0018 */
[----:B------:R-:W-:Y:S01]  /*1c8c0*/  IMAD.MOV.U32 R24, RZ, RZ, R22 ;  /* 0x000000ffff187224 */ /* 0x000fe200078e0016 */
[----:B------:R-:W-:Y:S01]  /*1c8d0*/  ISETP.GE.AND P4, PT, R91, R225, PT ;  /* 0x000000e15b00720c */ /* 0x000fe20003f86270 */
[----:B------:R-:W-:-:S02]  /*1c8e0*/  IMAD.MOV.U32 R46, RZ, RZ, R38 ;  /* 0x000000ffff2e7224 */ /* 0x000fc400078e0026 */
[----:B------:R-:W-:Y:S01]  /*1c8f0*/  IMAD.MOV.U32 R38, RZ, RZ, R7 ;  /* 0x000000ffff267224 */ /* 0x000fe200078e0007 */
[-C--:B------:R-:W-:Y:S02]  /*1c900*/  ISETP.GE.AND P1, PT, R92, R225.reuse, PT ;  /* 0x000000e15c00720c */ /* 0x080fe40003f26270 */
[CC--:B------:R-:W-:Y:S02]  /*1c910*/  ISETP.GE.AND P3, PT, R95.reuse, R226.reuse, PT ;  /* 0x000000e25f00720c */ /* 0x0c0fe40003f66270 */
[----:B------:R-:W-:Y:S02]  /*1c920*/  FSEL R50, R0, -INF , !P1 ;  /* 0xff80000000327808 */ /* 0x000fe40004800000 */
[----:B------:R-:W-:Y:S02]  /*1c930*/  ISETP.GE.AND P1, PT, R95, R225, PT ;  /* 0x000000e15f00720c */ /* 0x000fe40003f26270 */
[----:B------:R-:W-:Y:S02]  /*1c940*/  FSEL R0, R46, -INF , P3 ;  /* 0xff8000002e007808 */ /* 0x000fe40001800000 */
[----:B------:R-:W-:-:S02]  /*1c950*/  ISETP.GE.AND P3, PT, R96, R226, PT ;  /* 0x000000e26000720c */ /* 0x000fc40003f66270 */
[----:B------:R-:W-:Y:S02]  /*1c960*/  FSEL R48, R0, -INF , !P1 ;  /* 0xff80000000307808 */ /* 0x000fe40004800000 */
[-C--:B------:R-:W-:Y:S02]  /*1c970*/  ISETP.GE.AND P1, PT, R96, R225.reuse, PT ;  /* 0x000000e16000720c */ /* 0x080fe40003f26270 */
[----:B------:R-:W-:Y:S02]  /*1c980*/  FSEL R0, R44, -INF , P3 ;  /* 0xff8000002c007808 */ /* 0x000fe40001800000 */
[C---:B------:R-:W-:Y:S02]  /*1c990*/  ISETP.GE.AND P3, PT, R99.reuse, R226, PT ;  /* 0x000000e26300720c */ /* 0x040fe40003f66270 */
[----:B------:R-:W-:Y:S02]  /*1c9a0*/  FSEL R46, R0, -INF , !P1 ;  /* 0xff800000002e7808 */ /* 0x000fe40004800000 */
[----:B------:R-:W-:-:S02]  /*1c9b0*/  ISETP.GE.AND P1, PT, R99, R225, PT ;  /* 0x000000e16300720c */ /* 0x000fc40003f26270 */
[----:B-----5:R-:W-:Y:S01]  /*1c9c0*/  FSEL R3, R43, -INF , P0 ;  /* 0xff8000002b037808 */ /* 0x020fe20000000000 */
[----:B------:R-:W-:Y:S02]  /*1c9d0*/  IMAD.MOV.U32 R43, RZ, RZ, R34 ;  /* 0x000000ffff2b7224 */ /* 0x000fe400078e0022 */
[----:B------:R-:W-:Y:S02]  /*1c9e0*/  IMAD.MOV.U32 R34, RZ, RZ, R11 ;  /* 0x000000ffff227224 */ /* 0x000fe400078e000b */
[----:B------:R-:W5:Y:S04]  /*1c9f0*/  LDL.LU R11, [R1+0x9c] ;  /* 0x00009c00010b7983 */ /* 0x000f680000300800 */
[----:B------:R-:W5:Y:S01]  /*1ca00*/  LDL.LU R22, [R1+0x12c] ;  /* 0x00012c0001167983 */ /* 0x000f620000300800 */
[----:B------:R-:W-:-:S02]  /*1ca10*/  ISETP.GE.AND P0, PT, R93, R226, PT ;  /* 0x000000e25d00720c */ /* 0x000fc40003f06270 */
[----:B------:R-:W-:Y:S01]  /*1ca20*/  FSEL R51, R3, -INF , !P4 ;  /* 0xff80000003337808 */ /* 0x000fe20006000000 */
[----:B------:R-:W5:Y:S01]  /*1ca30*/  LDL.LU R7, [R1+0x1c] ;  /* 0x00001c0001077983 */ /* 0x000f620000300800 */
[----:B--2---:R-:W-:Y:S01]  /*1ca40*/  FSEL R3, R41, -INF , P0 ;  /* 0xff80000029037808 */ /* 0x004fe20000000000 */
[----:B------:R-:W-:Y:S02]  /*1ca50*/  IMAD.MOV.U32 R41, RZ, RZ, R25 ;  /* 0x000000ffff297224 */ /* 0x000fe400078e0019 */
[----:B------:R-:W-:Y:S02]  /*1ca60*/  IMAD.MOV.U32 R25, RZ, RZ, R14 ;  /* 0x000000ffff197224 */ /* 0x000fe400078e000e */
[----:B------:R-:W-:Y:S02]  /*1ca70*/  IMAD.MOV.U32 R14, RZ, RZ, R6 ;  /* 0x000000ffff0e7224 */ /* 0x000fe400078e0006 */
[----:B------:R-:W2:Y:S01]  /*1ca80*/  LDL.LU R6, [R1+0x18] ;  /* 0x0000180001067983 */ /* 0x000ea20000300800 */
[----:B------:R-:W-:-:S02]  /*1ca90*/  ISETP.GE.AND P4, PT, R93, R225, PT ;  /* 0x000000e15d00720c */ /* 0x000fc40003f86270 */
[CC--:B------:R-:W-:Y:S02]  /*1caa0*/  ISETP.GE.AND P0, PT, R94.reuse, R226.reuse, PT ;  /* 0x000000e25e00720c */ /* 0x0c0fe40003f06270 */
[----:B------:R-:W-:Y:S02]  /*1cab0*/  FSEL R49, R3, -INF , !P4 ;  /* 0xff80000003317808 */ /* 0x000fe40006000000 */
[----:B------:R-:W-:Y:S02]  /*1cac0*/  ISETP.GE.AND P4, PT, R94, R225, PT ;  /* 0x000000e15e00720c */ /* 0x000fe40003f86270 */
[----:B------:R-:W-:Y:S02]  /*1cad0*/  FSEL R3, R45, -INF , P0 ;  /* 0xff8000002d037808 */ /* 0x000fe40000000000 */
[----:B------:R-:W-:Y:S02]  /*1cae0*/  ISETP.GE.AND P0, PT, R97, R226, PT ;  /* 0x000000e26100720c */ /* 0x000fe40003f06270 */
[----:B------:R-:W-:-:S02]  /*1caf0*/  FSEL R47, R3, -INF , !P4 ;  /* 0xff800000032f7808 */ /* 0x000fc40006000000 */
[----:B------:R-:W-:Y:S02]  /*1cb00*/  ISETP.GE.AND P4, PT, R97, R225, PT ;  /* 0x000000e16100720c */ /* 0x000fe40003f86270 */
[----:B------:R-:W-:Y:S02]  /*1cb10*/  FSEL R3, R43, -INF , P0 ;  /* 0xff8000002b037808 */ /* 0x000fe40000000000 */
[----:B---3--:R-:W-:Y:S02]  /*1cb20*/  FSEL R0, R42, -INF , P3 ;  /* 0xff8000002a007808 */ /* 0x008fe40001800000 */
[-C--:B------:R-:W-:Y:S02]  /*1cb30*/  ISETP.GE.AND P0, PT, R98, R226.reuse, PT ;  /* 0x000000e26200720c */ /* 0x080fe40003f06270 */
[----:B------:R-:W-:Y:S02]  /*1cb40*/  ISETP.GE.AND P3, PT, R100, R226, PT ;  /* 0x000000e26400720c */ /* 0x000fe40003f66270 */
[----:B------:R-:W-:-:S02]  /*1cb50*/  FSEL R45, R3, -INF , !P4 ;  /* 0xff800000032d7808 */ /* 0x000fc40006000000 */
[----:B------:R-:W-:Y:S02]  /*1cb60*/  FSEL R44, R0, -INF , !P1 ;  /* 0xff800000002c7808 */ /* 0x000fe40004800000 */
[-C--:B------:R-:W-:Y:S02]  /*1cb70*/  ISETP.GE.AND P4, PT, R98, R225.reuse, PT ;  /* 0x000000e16200720c */ /* 0x080fe40003f86270 */
[----:B------:R-:W-:Y:S02]  /*1cb80*/  FSEL R3, R41, -INF , P0 ;  /* 0xff80000029037808 */ /* 0x000fe40000000000 */
[----:B------:R-:W-:Y:S02]  /*1cb90*/  ISETP.GE.AND P1, PT, R100, R225, PT ;  /* 0x000000e16400720c */ /* 0x000fe40003f26270 */
[----:B------:R-:W-:Y:S02]  /*1cba0*/  FSEL R0, R40, -INF , P3 ;  /* 0xff80000028007808 */ /* 0x000fe40001800000 */
[----:B------:R-:W-:-:S02]  /*1cbb0*/  ISETP.GE.AND P0, PT, R101, R226, PT ;  /* 0x000000e26500720c */ /* 0x000fc40003f06270 */
[----:B------:R-:W-:Y:S02]  /*1cbc0*/  ISETP.GE.AND P3, PT, R103, R226, PT ;  /* 0x000000e26700720c */ /* 0x000fe40003f66270 */
[----:B------:R-:W-:Y:S02]  /*1cbd0*/  FSEL R43, R3, -INF , !P4 ;  /* 0xff800000032b7808 */ /* 0x000fe40006000000 */
[----:B------:R-:W-:Y:S02]  /*1cbe0*/  FSEL R42, R0, -INF , !P1 ;  /* 0xff800000002a7808 */ /* 0x000fe40004800000 */
[-C--:B------:R-:W-:Y:S02]  /*1cbf0*/  ISETP.GE.AND P4, PT, R101, R225.reuse, PT ;  /* 0x000000e16500720c */ /* 0x080fe40003f86270 */
[----:B------:R-:W-:Y:S02]  /*1cc00*/  FSEL R3, R39, -INF , P0 ;  /* 0xff80000027037808 */ /* 0x000fe40000000000 */
[----:B------:R-:W-:-:S02]  /*1cc10*/  ISETP.GE.AND P1, PT, R103, R225, PT ;  /* 0x000000e16700720c */ /* 0x000fc40003f26270 */
[----:B------:R-:W-:Y:S02]  /*1cc20*/  FSEL R0, R38, -INF , P3 ;  /* 0xff80000026007808 */ /* 0x000fe40001800000 */
[-C--:B------:R-:W-:Y:S02]  /*1cc30*/  ISETP.GE.AND P0, PT, R102, R226.reuse, PT ;  /* 0x000000e26600720c */ /* 0x080fe40003f06270 */
[----:B------:R-:W-:Y:S02]  /*1cc40*/  ISETP.GE.AND P3, PT, R104, R226, PT ;  /* 0x000000e26800720c */ /* 0x000fe40003f66270 */
[----:B------:R-:W-:Y:S02]  /*1cc50*/  FSEL R41, R3, -INF , !P4 ;  /* 0xff80000003297808 */ /* 0x000fe40006000000 */
[----:B------:R-:W-:Y:S02]  /*1cc60*/  FSEL R40, R0, -INF , !P1 ;  /* 0xff80000000287808 */ /* 0x000fe40004800000 */
[----:B------:R-:W-:-:S02]  /*1cc70*/  ISETP.GE.AND P4, PT, R102, R225, PT ;  /* 0x000000e16600720c */ /* 0x000fc40003f86270 */
[----:B------:R-:W-:Y:S02]  /*1cc80*/  FSEL R3, R36, -INF , P0 ;  /* 0xff80000024037808 */ /* 0x000fe40000000000 */
[----:B------:R-:W-:Y:S02]  /*1cc90*/  ISETP.GE.AND P1, PT, R104, R225, PT ;  /* 0x000000e16800720c */ /* 0x000fe40003f26270 */
[----:B------:R-:W-:Y:S02]  /*1cca0*/  FSEL R0, R35, -INF , P3 ;  /* 0xff80000023007808 */ /* 0x000fe40001800000 */
        /* <DEDUP_REMOVED lines=24> */
[----:B------:R-:W-:Y:S01]  /*1ce30*/  ISETP.GE.AND P3, PT, R112, R226, PT ;  /* 0x000000e27000720c */ /* 0x000fe20003f66270 */
[----:B------:R-:W-:Y:S01]  /*1ce40*/  IMAD.MOV.U32 R173, RZ, RZ, R31 ;  /* 0x000000ffffad7224 */ /* 0x000fe200078e001f */
[----:B------:R-:W-:Y:S02]  /*1ce50*/  FSEL R32, R3, -INF , !P4 ;  /* 0xff80000003207808 */ /* 0x000fe40006000000 */
[----:B------:R-:W-:-:S02]  /*1ce60*/  FSEL R31, R0, -INF , !P1 ;  /* 0xff800000001f7808 */ /* 0x000fc40004800000 */
[----:B------:R-:W-:Y:S02]  /*1ce70*/  ISETP.GE.AND P4, PT, R112, R225, PT ;  /* 0x000000e17000720c */ /* 0x000fe40003f86270 */
[----:B------:R-:W-:Y:S01]  /*1ce80*/  FSEL R0, R240, -INF , P3 ;  /* 0xff800000f0007808 */ /* 0x000fe20001800000 */
[----:B------:R-:W-:-:S03]  /*1ce90*/  IMAD.MOV.U32 R181, RZ, RZ, R29 ;  /* 0x000000ffffb57224 */ /* 0x000fc600078e001d */
        /* <DEDUP_REMOVED lines=17> */
[----:B------:R-:W-:Y:S02]  /*1cfb0*/  FMNMX3.FTZ R0, R0, R42, R41, !PT ;  /* 0x0000002a00007276 */ /* 0x000fe40007810029 */
[----:B------:R-:W-:-:S02]  /*1cfc0*/  FSEL R3, R245, -INF , P0 ;  /* 0xff800000f5037808 */ /* 0x000fc40000000000 */
[-C--:B------:R-:W-:Y:S02]  /*1cfd0*/  ISETP.GE.AND P1, PT, R113, R226.reuse, PT ;  /* 0x000000e27100720c */ /* 0x080fe40003f26270 */
[----:B------:R-:W-:Y:S01]  /*1cfe0*/  ISETP.GE.AND P0, PT, R114, R226, PT ;  /* 0x000000e27200720c */ /* 0x000fe20003f06270 */
[----:B------:R-:W-:Y:S01]  /*1cff0*/  IMAD.MOV.U32 R174, RZ, RZ, R30 ;  /* 0x000000ffffae7224 */ /* 0x000fe200078e001e */
[----:B------:R-:W-:Y:S01]  /*1d000*/  FMNMX3.FTZ R0, R0, R40, R39, !PT ;  /* 0x0000002800007276 */ /* 0x000fe20007810027 */
[----:B----4-:R-:W-:Y:S01]  /*1d010*/  IMAD.MOV.U32 R240, RZ, RZ, R4 ;  /* 0x000000fffff07224 */ /* 0x010fe200078e0004 */
[----:B------:R-:W-:Y:S02]  /*1d020*/  FSEL R30, R3, -INF , !P5 ;  /* 0xff800000031e7808 */ /* 0x000fe40006800000 */
[-C--:B------:R-:W-:Y:S02]  /*1d030*/  ISETP.GE.AND P3, PT, R113, R225.reuse, PT ;  /* 0x000000e17100720c */ /* 0x080fe40003f66270 */
[----:B------:R-:W-:-:S02]  /*1d040*/  ISETP.GE.AND P5, PT, R114, R225, PT ;  /* 0x000000e17200720c */ /* 0x000fc40003fa6270 */
[----:B------:R-:W-:Y:S02]  /*1d050*/  FSEL R4, R241, -INF , P1 ;  /* 0xff800000f1047808 */ /* 0x000fe40000800000 */
[----:B------:R-:W-:Y:S02]  /*1d060*/  FSEL R3, R236, -INF , P0 ;  /* 0xff800000ec037808 */ /* 0x000fe40000000000 */
[-C--:B------:R-:W-:Y:S02]  /*1d070*/  ISETP.GE.AND P4, PT, R115, R226.reuse, PT ;  /* 0x000000e27300720c */ /* 0x080fe40003f86270 */
[----:B------:R-:W-:Y:S01]  /*1d080*/  ISETP.GE.AND P0, PT, R116, R226, PT ;  /* 0x000000e27400720c */ /* 0x000fe20003f06270 */
[----:B------:R-:W-:Y:S01]  /*1d090*/  IMAD.MOV.U32 R248, RZ, RZ, R28 ;  /* 0x000000fffff87224 */ /* 0x000fe200078e001c */
[----:B------:R-:W-:Y:S01]  /*1d0a0*/  FMNMX3.FTZ R0, R0, R38, R36, !PT ;  /* 0x0000002600007276 */ /* 0x000fe20007810024 */
[----:B------:R-:W-:Y:S01]  /*1d0b0*/  IMAD.MOV.U32 R249, RZ, RZ, R27 ;  /* 0x000000fffff97224 */ /* 0x000fe200078e001b */
        /* <DEDUP_REMOVED lines=8> */
[----:B------:R-:W-:Y:S01]  /*1d140*/  FMNMX3.FTZ R0, R0, R35, R34, !PT ;  /* 0x0000002300007276 */ /* 0x000fe20007810022 */
[----:B------:R-:W-:Y:S01]  /*1d150*/  IMAD.MOV.U32 R222, RZ, RZ, R26 ;  /* 0x000000ffffde7224 */ /* 0x000fe200078e001a */
[----:B------:R-:W-:Y:S01]  /*1d160*/  FSEL R26, R3, -INF , !P1 ;  /* 0xff800000031a7808 */ /* 0x000fe20004800000 */
[----:B------:R-:W-:Y:S01]  /*1d170*/  IMAD.MOV.U32 R183, RZ, RZ, R25 ;  /* 0x000000ffffb77224 */ /* 0x000fe200078e0019 */
[----:B------:R-:W-:Y:S02]  /*1d180*/  FSEL R25, R4, -INF , !P5 ;  /* 0xff80000004197808 */ /* 0x000fe40006800000 */
[-C--:B------:R-:W-:Y:S02]  /*1d190*/  ISETP.GE.AND P1, PT, R117, R225.reuse, PT ;  /* 0x000000e17500720c */ /* 0x080fe40003f26270 */
[----:B------:R-:W-:-:S02]  /*1d1a0*/  ISETP.GE.AND P4, PT, R118, R225, PT ;  /* 0x000000e17600720c */ /* 0x000fc40003f86270 */
[----:B------:R-:W-:Y:S02]  /*1d1b0*/  FSEL R4, R217, -INF , P3 ;  /* 0xff800000d9047808 */ /* 0x000fe40001800000 */
[----:B------:R-:W-:Y:S02]  /*1d1c0*/  FSEL R3, R232, -INF , P0 ;  /* 0xff800000e8037808 */ /* 0x000fe40000000000 */
[----:B------:R-:W-:Y:S02]  /*1d1d0*/  FMNMX3.FTZ R0, R0, R33, R32, !PT ;  /* 0x0000002100007276 */ /* 0x000fe40007810020 */
[-C--:B------:R-:W-:Y:S02]  /*1d1e0*/  ISETP.GE.AND P3, PT, R119, R226.reuse, PT ;  /* 0x000000e27700720c */ /* 0x080fe40003f66270 */
[----:B------:R-:W-:Y:S01]  /*1d1f0*/  ISETP.GE.AND P0, PT, R120, R226, PT ;  /* 0x000000e27800720c */ /* 0x000fe20003f06270 */
[----:B------:R-:W-:Y:S01]  /*1d200*/  IMAD.MOV.U32 R211, RZ, RZ, R24 ;  /* 0x000000ffffd37224 */ /* 0x000fe200078e0018 */
[----:B------:R-:W-:Y:S01]  /*1d210*/  FSEL R24, R4, -INF , !P1 ;  /* 0xff80000004187808 */ /* 0x000fe20004800000 */
[----:B------:R-:W-:Y:S01]  /*1d220*/  IMAD.MOV.U32 R210, RZ, RZ, R23 ;  /* 0x000000ffffd27224 */ /* 0x000fe200078e0017 */
[----:B------:R-:W-:-:S02]  /*1d230*/  FSEL R23, R3, -INF , !P4 ;  /* 0xff80000003177808 */ /* 0x000fc40006000000 */
[----:B------:R-:W-:Y:S02]  /*1d240*/  FMNMX3.FTZ R0, R0, R31, R30, !PT ;  /* 0x0000001f00007276 */ /* 0x000fe4000781001e */
[-C--:B------:R-:W-:Y:S02]  /*1d250*/  ISETP.GE.AND P1, PT, R119, R225.reuse, PT ;  /* 0x000000e17700720c */ /* 0x080fe40003f26270 */
[----:B------:R-:W-:Y:S02]  /*1d260*/  ISETP.GE.AND P4, PT, R120, R225, PT ;  /* 0x000000e17800720c */ /* 0x000fe40003f86270 */
[----:B------:R-:W-:Y:S02]  /*1d270*/  FSEL R4, R233, -INF , P3 ;  /* 0xff800000e9047808 */ /* 0x000fe40001800000 */
[----:B------:R-:W-:Y:S02]  /*1d280*/  FSEL R3, R212, -INF , P0 ;  /* 0xff800000d4037808 */ /* 0x000fe40000000000 */
[----:B------:R-:W-:-:S02]  /*1d290*/  ISETP.GE.AND P3, PT, R121, R226, PT ;  /* 0x000000e27900720c */ /* 0x000fc40003f66270 */
[-C--:B------:R-:W-:Y:S01]  /*1d2a0*/  ISETP.GE.AND P0, PT, R123, R226.reuse, PT ;  /* 0x000000e27b00720c */ /* 0x080fe20003f06270 */
[----:B------:R-:W-:Y:S01]  /*1d2b0*/  IMAD.MOV.U32 R208, RZ, RZ, R21 ;  /* 0x000000ffffd07224 */ /* 0x000fe200078e0015 */
[----:B------:R-:W-:Y:S02]  /*1d2c0*/  FMNMX3.FTZ R0, R0, R29, R28, !PT ;  /* 0x0000001d00007276 */ /* 0x000fe4000781001c */
[----:B------:R-:W-:Y:S02]  /*1d2d0*/  FSEL R21, R3, -INF , !P4 ;  /* 0xff80000003157808 */ /* 0x000fe40006000000 */
[----:B------:R-:W-:Y:S02]  /*1d2e0*/  ISETP.GE.AND P4, PT, R123, R225, PT ;  /* 0x000000e17b00720c */ /* 0x000fe40003f86270 */
[----:B------:R-:W-:Y:S02]  /*1d2f0*/  FSEL R3, R213, -INF , P3 ;  /* 0xff800000d5037808 */ /* 0x000fe40001800000 */
[----:B------:R-:W-:Y:S01]  /*1d300*/  ISETP.GE.AND P3, PT, R124, R226, PT ;  /* 0x000000e27c00720c */ /* 0x000fe20003f66270 */
[----:B------:R-:W-:Y:S01]  /*1d310*/  IMAD.MOV.U32 R237, RZ, RZ, R20 ;  /* 0x000000ffffed7224 */ /* 0x000fe200078e0014 */
[----:B------:R-:W-:Y:S01]  /*1d320*/  FMNMX3.FTZ R0, R0, R27, R26, !PT ;  /* 0x0000001b00007276 */ /* 0x000fe2000781001a */
[----:B------:R-:W-:-:S02]  /*1d330*/  IMAD.MOV.U32 R216, RZ, RZ, R19 ;  /* 0x000000ffffd87224 */ /* 0x000fc400078e0013 */
[----:B-----5:R-:W-:Y:S01]  /*1d340*/  IMAD.MOV.U32 R245, RZ, RZ, R22 ;  /* 0x000000fffff57224 */ /* 0x020fe200078e0016 */
[----:B------:R-:W-:Y:S02]  /*1d350*/  FSEL R22, R4, -INF , !P1 ;  /* 0xff80000004167808 */ /* 0x000fe40004800000 */
[----:B------:R-:W-:Y:S02]  /*1d360*/  ISETP.GE.AND P1, PT, R121, R225, PT ;  /* 0x000000e17900720c */ /* 0x000fe40003f26270 */
[----:B------:R-:W-:Y:S02]  /*1d370*/  FSEL R4, R204, -INF , P0 ;  /* 0xff800000cc047808 */ /* 0x000fe40000000000 */
[----:B------:R-:W-:Y:S02]  /*1d380*/  ISETP.GE.AND P0, PT, R125, R226, PT ;  /* 0x000000e27d00720c */ /* 0x000fe40003f06270 */
[----:B------:R-:W-:Y:S02]  /*1d390*/  FSEL R20, R3, -INF , !P1 ;  /* 0xff80000003147808 */ /* 0x000fe40004800000 */
[----:B------:R-:W-:-:S02]  /*1d3a0*/  FSEL R19, R4, -INF , !P4 ;  /* 0xff80000004137808 */ /* 0x000fc40006000000 */
[-C--:B------:R-:W-:Y:S02]  /*1d3b0*/  ISETP.GE.AND P1, PT, R124, R225.reuse, PT ;  /* 0x000000e17c00720c */ /* 0x080fe40003f26270 */
[----:B------:R-:W-:Y:S02]  /*1d3c0*/  ISETP.GE.AND P4, PT, R125, R225, PT ;  /* 0x000000e17d00720c */ /* 0x000fe40003f86270 */
[----:B------:R-:W-:Y:S02]  /*1d3d0*/  FSEL R4, R205, -INF , P3 ;  /* 0xff800000cd047808 */ /* 0x000fe40001800000 */
[----:B------:R-:W-:Y:S02]  /*1d3e0*/  FSEL R3, R200, -INF , P0 ;  /* 0xff800000c8037808 */ /* 0x000fe40000000000 */
[-C--:B------:R-:W-:Y:S02]  /*1d3f0*/  ISETP.GE.AND P3, PT, R126, R226.reuse, PT ;  /* 0x000000e27e00720c */ /* 0x080fe40003f66270 */
[----:B------:R-:W-:Y:S01]  /*1d400*/  FMNMX3.FTZ R0, R0, R25, R24, !PT ;  /* 0x0000001900007276 */ /* 0x000fe20007810018 */
[----:B------:R-:W-:Y:S01]  /*1d410*/  IMAD.MOV.U32 R217, RZ, RZ, R18 ;  /* 0x000000ffffd97224 */ /* 0x000fe200078e0012 */
[----:B------:R-:W-:Y:S01]  /*1d420*/  FSEL R18, R4, -INF , !P1 ;  /* 0xff80000004127808 */ /* 0x000fe20004800000 */
[----:B------:R-:W-:Y:S01]  /*1d430*/  IMAD.MOV.U32 R232, RZ, RZ, R17 ;  /* 0x000000ffffe87224 */ /* 0x000fe200078e0011 */
[----:B------:R-:W-:-:S02]  /*1d440*/  ISETP.GE.AND P0, PT, R127, R226, PT ;  /* 0x000000e27f00720c */ /* 0x000fc40003f06270 */
[----:B------:R-:W-:Y:S02]  /*1d450*/  FSEL R17, R3, -INF , !P4 ;  /* 0xff80000003117808 */ /* 0x000fe40006000000 */
[----:B------:R-:W-:Y:S02]  /*1d460*/  ISETP.GE.AND P1, PT, R126, R225, PT ;  /* 0x000000e17e00720c */ /* 0x000fe40003f26270 */
[----:B------:R-:W-:Y:S02]  /*1d470*/  FSEL R3, R201, -INF , P3 ;  /* 0xff800000c9037808 */ /* 0x000fe40001800000 */
[----:B------:R-:W-:Y:S02]  /*1d480*/  FMNMX3.FTZ R0, R0, R23, R22, !PT ;  /* 0x0000001700007276 */ /* 0x000fe40007810016 */
[----:B------:R-:W-:Y:S01]  /*1d490*/  ISETP.GE.AND P3, PT, R128, R226, PT ;  /* 0x000000e28000720c */ /* 0x000fe20003f66270 */
[----:B------:R-:W-:Y:S01]  /*1d4a0*/  IMAD.MOV.U32 R221, RZ, RZ, R15 ;  /* 0x000000ffffdd7224 */ /* 0x000fe200078e000f */
[----:B------:R-:W-:-:S02]  /*1d4b0*/  ISETP.GE.AND P4, PT, R127, R225, PT ;  /* 0x000000e17f00720c */ /* 0x000fc40003f86270 */
[----:B------:R-:W-:Y:S01]  /*1d4c0*/  FSEL R4, R196, -INF , P0 ;  /* 0xff800000c4047808 */ /* 0x000fe20000000000 */
[----:B------:R-:W-:Y:S01]  /*1d4d0*/  IMAD.MOV.U32 R236, RZ, RZ, R220 ;  /* 0x000000ffffec7224 */ /* 0x000fe200078e00dc */
[----:B------:R-:W-:Y:S02]  /*1d4e0*/  FSEL R15, R3, -INF , !P1 ;  /* 0xff800000030f7808 */ /* 0x000fe40004800000 */
[----:B------:R-:W-:Y:S02]  /*1d4f0*/  ISETP.GE.AND P0, PT, R129, R226, PT ;  /* 0x000000e28100720c */ /* 0x000fe40003f06270 */
[----:B------:R-:W-:Y:S01]  /*1d500*/  FMNMX3.FTZ R0, R0, R21, R20, !PT ;  /* 0x0000001500007276 */ /* 0x000fe20007810014 */
[----:B------:R-:W-:Y:S01]  /*1d510*/  IMAD.MOV.U32 R220, RZ, RZ, R14 ;  /* 0x000000ffffdc7224 */ /* 0x000fe200078e000e */
[----:B------:R-:W-:Y:S02]  /*1d520*/  ISETP.GE.AND P1, PT, R128, R225, PT ;  /* 0x000000e18000720c */ /* 0x000fe40003f26270 */
[----:B------:R-:W-:-:S02]  /*1d530*/  FSEL R3, R197, -INF , P3 ;  /* 0xff800000c5037808 */ /* 0x000fc40001800000 */
[----:B------:R-:W-:Y:S01]  /*1d540*/  ISETP.GE.AND P3, PT, R130, R226, PT ;  /* 0x000000e28200720c */ /* 0x000fe20003f66270 */
[----:B------:R-:W-:Y:S01]  /*1d550*/  IMAD.MOV.U32 R233, RZ, RZ, R13 ;  /* 0x000000ffffe97224 */ /* 0x000fe200078e000d */
[----:B------:R-:W-:Y:S02]  /*1d560*/  FSEL R14, R4, -INF , !P4 ;  /* 0xff800000040e7808 */ /* 0x000fe40006000000 */
[----:B------:R-:W-:Y:S02]  /*1d570*/  ISETP.GE.AND P4, PT, R129, R225, PT ;  /* 0x000000e18100720c */ /* 0x000fe40003f86270 */
[----:B------:R-:W-:Y:S02]  /*1d580*/  FSEL R4, R188, -INF , P0 ;  /* 0xff800000bc047808 */ /* 0x000fe40000000000 */
[----:B------:R-:W-:Y:S02]  /*1d590*/  FMNMX3.FTZ R0, R0, R19, R18, !PT ;  /* 0x0000001300007276 */ /* 0x000fe40007810012 */
[----:B------:R-:W-:-:S02]  /*1d5a0*/  FSEL R13, R3, -INF , !P1 ;  /* 0xff800000030d7808 */ /* 0x000fc40004800000 */
[-C--:B------:R-:W-:Y:S01]  /*1d5b0*/  ISETP.GE.AND P0, PT, R131, R226.reuse, PT ;  /* 0x000000e28300720c */ /* 0x080fe20003f06270 */
[----:B------:R-:W-:Y:S01]  /*1d5c0*/  IMAD.MOV.U32 R212, RZ, RZ, R12 ;  /* 0x000000ffffd47224 */ /* 0x000fe200078e000c */
[----:B------:R-:W-:Y:S02]  /*1d5d0*/  ISETP.GE.AND P1, PT, R130, R225, PT ;  /* 0x000000e18200720c */ /* 0x000fe40003f26270 */
[----:B------:R-:W-:Y:S02]  /*1d5e0*/  FSEL R3, R189, -INF , P3 ;  /* 0xff800000bd037808 */ /* 0x000fe40001800000 */
[----:B------:R-:W-:Y:S01]  /*1d5f0*/  ISETP.GE.AND P3, PT, R132, R226, PT ;  /* 0x000000e28400720c */ /* 0x000fe20003f66270 */
[----:B------:R-:W-:Y:S01]  /*1d600*/  IMAD.MOV.U32 R213, RZ, RZ, R11 ;  /* 0x000000ffffd57224 */ /* 0x000fe200078e000b */
[----:B------:R-:W-:Y:S02]  /*1d610*/  FSEL R12, R4, -INF , !P4 ;  /* 0xff800000040c7808 */ /* 0x000fe40006000000 */
[----:B------:R-:W-:-:S02]  /*1d620*/  FMNMX3.FTZ R0, R0, R17, R15, !PT ;  /* 0x0000001100007276 */ /* 0x000fc4000781000f */
[-C--:B------:R-:W-:Y:S02]  /*1d630*/  ISETP.GE.AND P4, PT, R131, R225.reuse, PT ;  /* 0x000000e18300720c */ /* 0x080fe40003f86270 */
[----:B------:R-:W-:Y:S02]  /*1d640*/  FSEL R4, R192, -INF , P0 ;  /* 0xff800000c0047808 */ /* 0x000fe40000000000 */
[----:B------:R-:W-:Y:S02]  /*1d650*/  FSEL R11, R3, -INF , !P1 ;  /* 0xff800000030b7808 */ /* 0x000fe40004800000 */
[----:B------:R-:W-:Y:S01]  /*1d660*/  ISETP.GE.AND P0, PT, R133, R226, PT ;  /* 0x000000e28500720c */ /* 0x000fe20003f06270 */
[----:B------:R-:W-:Y:S01]  /*1d670*/  IMAD.MOV.U32 R244, RZ, RZ, R10 ;  /* 0x000000fffff47224 */ /* 0x000fe200078e000a */
[----:B------:R-:W-:Y:S02]  /*1d680*/  ISETP.GE.AND P1, PT, R132, R225, PT ;  /* 0x000000e18400720c */ /* 0x000fe40003f26270 */
[----:B------:R-:W-:-:S02]  /*1d690*/  FSEL R3, R193, -INF , P3 ;  /* 0xff800000c1037808 */ /* 0x000fc40001800000 */
[----:B------:R-:W-:Y:S02]  /*1d6a0*/  ISETP.GE.AND P3, PT, R168, R226, PT ;  /* 0x000000e2a800720c */ /* 0x000fe40003f66270 */
[----:B------:R-:W-:Y:S01]  /*1d6b0*/  FMNMX3.FTZ R0, R0, R14, R13, !PT ;  /* 0x0000000e00007276 */ /* 0x000fe2000781000d */
[----:B------:R-:W-:Y:S01]  /*1d6c0*/  IMAD.MOV.U32 R205, RZ, RZ, R9 ;  /* 0x000000ffffcd7224 */ /* 0x000fe200078e0009 */
[----:B------:R-:W-:Y:S02]  /*1d6d0*/  FSEL R10, R4, -INF , !P4 ;  /* 0xff800000040a7808 */ /* 0x000fe40006000000 */
[----:B------:R-:W-:Y:S02]  /*1d6e0*/  FSEL R4, R184, -INF , P0 ;  /* 0xff800000b8047808 */ /* 0x000fe40000000000 */
[----:B------:R-:W-:Y:S02]  /*1d6f0*/  ISETP.GE.AND P4, PT, R133, R225, PT ;  /* 0x000000e18500720c */ /* 0x000fe40003f86270 */
[----:B------:R-:W-:-:S02]  /*1d700*/  FSEL R9, R3, -INF , !P1 ;  /* 0xff80000003097808 */ /* 0x000fc40004800000 */
[-C--:B------:R-:W-:Y:S02]  /*1d710*/  ISETP.GE.AND P0, PT, R169, R226.reuse, PT ;  /* 0x000000e2a900720c */ /* 0x080fe40003f06270 */
[-C--:B------:R-:W-:Y:S02]  /*1d720*/  ISETP.GE.AND P5, PT, R168, R225.reuse, PT ;  /* 0x000000e1a800720c */ /* 0x080fe40003fa6270 */
[----:B------:R-:W-:Y:S02]  /*1d730*/  FSEL R3, R185, -INF , P3 ;  /* 0xff800000b9037808 */ /* 0x000fe40001800000 */
[----:B------:R-:W-:Y:S02]  /*1d740*/  ISETP.GE.AND P1, PT, R170, R226, PT ;  /* 0x000000e2aa00720c */ /* 0x000fe40003f26270 */
[----:B------:R-:W-:Y:S01]  /*1d750*/  FMNMX3.FTZ R0, R0, R12, R11, !PT ;  /* 0x0000000c00007276 */ /* 0x000fe2000781000b */
[----:B------:R-:W-:Y:S02]  /*1d760*/  IMAD.MOV.U32 R241, RZ, RZ, R122 ;  /* 0x000000fffff17224 */ /* 0x000fe400078e007a */
[----:B------:R-:W-:Y:S01]  /*1d770*/  IMAD.MOV.U32 R204, RZ, RZ, R8 ;  /* 0x000000ffffcc7224 */ /* 0x000fe200078e0008 */
[----:B------:R-:W-:Y:S01]  /*1d780*/  FSEL R8, R4, -INF , !P4 ;  /* 0xff80000004087808 */ /* 0x000fe20006000000 */
[----:B--2---:R-:W-:Y:S01]  /*1d790*/  IMAD.MOV.U32 R201, RZ, RZ, R6 ;  /* 0x000000ffffc97224 */ /* 0x004fe200078e0006 */
[----:B------:R-:W-:Y:S01]  /*1d7a0*/  FSEL R6, R176, -INF , P0 ;  /* 0xff800000b0067808 */ /* 0x000fe20000000000 */
[----:B------:R-:W-:Y:S01]  /*1d7b0*/  IMAD.MOV.U32 R200, RZ, RZ, R7 ;  /* 0x000000ffffc87224 */ /* 0x000fe200078e0007 */
[-C--:B------:R-:W-:Y:S01]  /*1d7c0*/  ISETP.GE.AND P4, PT, R169, R225.reuse, PT ;  /* 0x000000e1a900720c */ /* 0x080fe20003f86270 */
[----:B------:R-:W-:Y:S01]  /*1d7d0*/  IMAD.MOV.U32 R122, RZ, RZ, R5 ;  /* 0x000000ffff7a7224 */ /* 0x000fe200078e0005 */
        /* <DEDUP_REMOVED lines=14> */
[----:B------:R-:W-:Y:S02]  /*1d8c0*/  FADD.FTZ R4, R37, -R0 ;  /* 0x8000000025047221 */ /* 0x000fe40000010000 */
[----:B------:R-:W2:Y:S01]  /*1d8d0*/  LD.E R0, desc[UR4][R134.64+0xdc] ;  /* 0x0000dc0486007980 */ /* 0x000ea2000c101900 */
        /* <DEDUP_REMOVED lines=8> */
[----:B------:R-:W-:Y:S02]  /*1d960*/  IMAD.MOV.U32 R249, RZ, RZ, R174 ;  /* 0x000000fffff97224 */ /* 0x000fe400078e00ae */
[----:B------:R-:W-:Y:S02]  /*1d970*/  IMAD.MOV.U32 R248, RZ, RZ, R172 ;  /* 0x000000fffff87224 */ /* 0x000fe400078e00ac */
[----:B--2---:R-:W-:-:S05]  /*1d980*/  FMUL.FTZ R3, R0, R175 ;  /* 0x000000af00037220 */ /* 0x004fca0000410000 */
[----:B------:R-:W-:-:S05]  /*1d990*/  FSEL R3, R3, RZ, P0 ;  /* 0x000000ff03037208 */ /* 0x000fca0000000000 */
[-C--:B------:R-:W-:Y:S01]  /*1d9a0*/  FFMA.FTZ R171, R64, R0.reuse, -R3 ;  /* 0x0000000040ab7223 */ /* 0x080fe20000010803 */
[----:B------:R-:W-:Y:S02]  /*1d9b0*/  IMAD.MOV.U32 R64, RZ, RZ, R201 ;  /* 0x000000ffff407224 */ /* 0x000fe400078e00c9 */
[----:B------:R-:W-:Y:S01]  /*1d9c0*/  FFMA.FTZ R122, R65, R0, -R3 ;  /* 0x00000000417a7223 */ /* 0x000fe20000010803 */
[----:B------:R-:W-:Y:S02]  /*1d9d0*/  IMAD.MOV.U32 R201, RZ, RZ, R233 ;  /* 0x000000ffffc97224 */ /* 0x000fe400078e00e9 */
[----:B------:R-:W-:Y:S02]  /*1d9e0*/  IMAD.MOV.U32 R233, RZ, RZ, R236 ;  /* 0x000000ffffe97224 */ /* 0x000fe400078e00ec */
[----:B------:R-:W-:Y:S02]  /*1d9f0*/  IMAD.MOV.U32 R65, RZ, RZ, R200 ;  /* 0x000000ffff417224 */ /* 0x000fe400078e00c8 */
[----:B------:R-:W-:-:S02]  /*1da00*/  IMAD.MOV.U32 R236, RZ, RZ, R245 ;  /* 0x000000ffffec7224 */ /* 0x000fc400078e00f5 */
[----:B------:R-:W-:Y:S02]  /*1da10*/  IMAD.MOV.U32 R200, RZ, RZ, R232 ;  /* 0x000000ffffc87224 */ /* 0x000fe400078e00e8 */
        /* <DEDUP_REMOVED lines=17> */
[----:B------:R-:W-:Y:S01]  /*1db30*/  FFMA.FTZ R193, R52, R0, -R3 ;  /* 0x0000000034c17223 */ /* 0x000fe20000010803 */
[----:B------:R-:W-:-:S02]  /*1db40*/  IMAD.MOV.U32 R245, RZ, RZ, R244 ;  /* 0x000000fffff57224 */ /* 0x000fc400078e00f4 */
[----:B------:R-:W-:Y:S02]  /*1db50*/  IMAD.MOV.U32 R244, RZ, RZ, R249 ;  /* 0x000000fffff47224 */ /* 0x000fe400078e00f9 */
[----:B------:R-:W-:Y:S02]  /*1db60*/  IMAD.MOV.U32 R249, RZ, RZ, R248 ;  /* 0x000000fffff97224 */ /* 0x000fe400078e00f8 */
[----:B------:R-:W-:Y:S02]  /*1db70*/  IMAD.MOV.U32 R52, RZ, RZ, R205 ;  /* 0x000000ffff347224 */ /* 0x000fe400078e00cd */
[----:B------:R-:W-:Y:S01]  /*1db80*/  FFMA.FTZ R205, R49, R0, -R3 ;  /* 0x0000000031cd7223 */ /* 0x000fe20000010803 */
[----:B------:R-:W-:Y:S02]  /*1db90*/  IMAD.MOV.U32 R248, RZ, RZ, R182 ;  /* 0x000000fffff87224 */ /* 0x000fe400078e00b6 */
[----:B------:R-:W-:Y:S02]  /*1dba0*/  IMAD.MOV.U32 R49, RZ, RZ, R197 ;  /* 0x000000ffff317224 */ /* 0x000fe400078e00c5 */
[----:B------:R-:W-:-:S02]  /*1dbb0*/  IMAD.MOV.U32 R192, RZ, RZ, R201 ;  /* 0x000000ffffc07224 */ /* 0x000fc400078e00c9 */
[----:B------:R-:W-:Y:S02]  /*1dbc0*/  IMAD.MOV.U32 R197, RZ, RZ, R233 ;  /* 0x000000ffffc57224 */ /* 0x000fe400078e00e9 */
[----:B------:R-:W-:Y:S01]  /*1dbd0*/  FFMA.FTZ R174, R59, R0, -R3 ;  /* 0x000000003bae7223 */ /* 0x000fe20000010803 */
[----:B------:R-:W-:Y:S02]  /*1dbe0*/  IMAD.MOV.U32 R201, RZ, RZ, R200 ;  /* 0x000000ffffc97224 */ /* 0x000fe400078e00c8 */
[----:B------:R-:W-:Y:S02]  /*1dbf0*/  IMAD.MOV.U32 R233, RZ, RZ, R237 ;  /* 0x000000ffffe97224 */ /* 0x000fe400078e00ed */
[----:B------:R-:W-:Y:S02]  /*1dc00*/  IMAD.MOV.U32 R185, RZ, RZ, R245 ;  /* 0x000000ffffb97224 */ /* 0x000fe400078e00f5 */
[----:B------:R-:W-:Y:S02]  /*1dc10*/  IMAD.MOV.U32 R200, RZ, RZ, R213 ;  /* 0x000000ffffc87224 */ /* 0x000fe400078e00d5 */
[----:B------:R-:W-:-:S02]  /*1dc20*/  IMAD.MOV.U32 R237, RZ, RZ, R236 ;  /* 0x000000ffffed7224 */ /* 0x000fc400078e00ec */
[----:B------:R-:W-:Y:S02]  /*1dc30*/  IMAD.MOV.U32 R245, RZ, RZ, R248 ;  /* 0x000000fffff57224 */ /* 0x000fe400078e00f8 */
[----:B------:R-:W-:Y:S01]  /*1dc40*/  FFMA.FTZ R172, R61, R0, -R3 ;  /* 0x000000003dac7223 */ /* 0x000fe20000010803 */
[----:B------:R-:W-:Y:S02]  /*1dc50*/  IMAD.MOV.U32 R236, RZ, RZ, R211 ;  /* 0x000000ffffec7224 */ /* 0x000fe400078e00d3 */
[----:B------:R-:W-:Y:S01]  /*1dc60*/  FMUL.FTZ R4, R0, R4 ;  /* 0x0000000400047220 */ /* 0x000fe20000410000 */
[----:B------:R-:W-:Y:S02]  /*1dc70*/  IMAD.MOV.U32 R59, RZ, RZ, R244 ;  /* 0x000000ffff3b7224 */ /* 0x000fe400078e00f4 */
[----:B------:R-:W-:Y:S02]  /*1dc80*/  IMAD.MOV.U32 R248, RZ, RZ, R222 ;  /* 0x000000fffff87224 */ /* 0x000fe400078e00de */
[----:B------:R-:W-:Y:S01]  /*1dc90*/  FFMA.FTZ R222, R41, R0, -R3 ;  /* 0x0000000029de7223 */ /* 0x000fe20000010803 */
[----:B------:R-:W-:-:S02]  /*1dca0*/  IMAD.MOV.U32 R211, RZ, RZ, R210 ;  /* 0x000000ffffd37224 */ /* 0x000fc400078e00d2 */
[-C--:B------:R-:W-:Y:S01]  /*1dcb0*/  FFMA.FTZ R210, R48, R0.reuse, -R3 ;  /* 0x0000000030d27223 */ /* 0x080fe20000010803 */
[----:B------:R-:W-:Y:S02]  /*1dcc0*/  IMAD.MOV.U32 R189, RZ, RZ, R241 ;  /* 0x000000ffffbd7224 */ /* 0x000fe400078e00f1 */
[----:B------:R-:W-:Y:S02]  /*1dcd0*/  IMAD.MOV.U32 R244, RZ, RZ, R221 ;  /* 0x000000fffff47224 */ /* 0x000fe400078e00dd */
[----:B------:R-:W-:Y:S01]  /*1dce0*/  FFMA.FTZ R221, R42, R0, -R3 ;  /* 0x000000002add7223 */ /* 0x000fe20000010803 */
[----:B------:R-:W-:Y:S02]  /*1dcf0*/  IMAD.MOV.U32 R61, RZ, RZ, R212 ;  /* 0x000000ffff3d7224 */ /* 0x000fe400078e00d4 */
[----:B------:R-:W-:Y:S02]  /*1dd00*/  IMAD.MOV.U32 R241, RZ, RZ, R249 ;  /* 0x000000fffff17224 */ /* 0x000fe400078e00f9 */
[----:B------:R-:W-:-:S02]  /*1dd10*/  IMAD.MOV.U32 R41, RZ, RZ, R192 ;  /* 0x000000ffff297224 */ /* 0x000fc400078e00c0 */
[----:B------:R-:W-:Y:S02]  /*1dd20*/  IMAD.MOV.U32 R48, RZ, RZ, R217 ;  /* 0x000000ffff307224 */ /* 0x000fe400078e00d9 */
[-C--:B------:R-:W-:Y:S01]  /*1dd30*/  FFMA.FTZ R217, R44, R0.reuse, -R3 ;  /* 0x000000002cd97223 */ /* 0x080fe20000010803 */
[----:B------:R-:W-:Y:S02]  /*1dd40*/  IMAD.MOV.U32 R192, RZ, RZ, R200 ;  /* 0x000000ffffc07224 */ /* 0x000fe400078e00c8 */
[----:B------:R-:W-:Y:S02]  /*1dd50*/  IMAD.MOV.U32 R42, RZ, RZ, R197 ;  /* 0x000000ffff2a7224 */ /* 0x000fe400078e00c5 */
[----:B------:R-:W-:Y:S02]  /*1dd60*/  IMAD.MOV.U32 R200, RZ, RZ, R232 ;  /* 0x000000ffffc87224 */ /* 0x000fe400078e00e8 */
[----:B------:R-:W-:Y:S01]  /*1dd70*/  FFMA.FTZ R232, R40, R0, -R3 ;  /* 0x0000000028e87223 */ /* 0x000fe20000010803 */
[----:B------:R-:W-:-:S02]  /*1dd80*/  IMAD.MOV.U32 R197, RZ, RZ, R233 ;  /* 0x000000ffffc57224 */ /* 0x000fc400078e00e9 */
[-CC-:B------:R-:W-:Y:S01]  /*1dd90*/  FFMA.FTZ R233, R39, R0.reuse, -R3.reuse ;  /* 0x0000000027e97223 */ /* 0x180fe20000010803 */
[----:B------:R-:W-:Y:S02]  /*1dda0*/  IMAD.MOV.U32 R44, RZ, RZ, R236 ;  /* 0x000000ffff2c7224 */ /* 0x000fe400078e00ec */
[-C--:B------:R-:W-:Y:S01]  /*1ddb0*/  FFMA.FTZ R236, R38, R0.reuse, -R3 ;  /* 0x0000000026ec7223 */ /* 0x080fe20000010803 */
[----:B------:R-:W-:Y:S01]  /*1ddc0*/  IMAD.MOV.U32 R249, RZ, RZ, R220 ;  /* 0x000000fffff97224 */ /* 0x000fe200078e00dc */
[----:B------:R-:W1:Y:S01]  /*1ddd0*/  MUFU.EX2 R4, R4 ;  /* 0x0000000400047308 */ /* 0x000e620000000800 */
[----:B------:R-:W-:Y:S02]  /*1dde0*/  IMAD.MOV.U32 R40, RZ, RZ, R61 ;  /* 0x000000ffff287224 */ /* 0x000fe400078e003d */
[----:B------:R-:W-:Y:S02]  /*1ddf0*/  IMAD.MOV.U32 R39, RZ, RZ, R241 ;  /* 0x000000ffff277224 */ /* 0x000fe400078e00f1 */
[----:B------:R-:W-:Y:S01]  /*1de00*/  FFMA.FTZ R241, R34, R0, -R3 ;  /* 0x0000000022f17223 */ /* 0x000fe20000010803 */
[----:B------:R-:W-:-:S02]  /*1de10*/  IMAD.MOV.U32 R61, RZ, RZ, R237 ;  /* 0x000000ffff3d7224 */ /* 0x000fc400078e00ed */
[-C--:B------:R-:W-:Y:S01]  /*1de20*/  FFMA.FTZ R237, R36, R0.reuse, -R3 ;  /* 0x0000000024ed7223 */ /* 0x080fe20000010803 */
[----:B------:R-:W-:Y:S02]  /*1de30*/  IMAD.MOV.U32 R38, RZ, RZ, R245 ;  /* 0x000000ffff267224 */ /* 0x000fe400078e00f5 */
[-CC-:B------:R-:W-:Y:S01]  /*1de40*/  FFMA.FTZ R245, R32, R0.reuse, -R3.reuse ;  /* 0x0000000020f57223 */ /* 0x180fe20000010803 */
[----:B------:R-:W-:Y:S02]  /*1de50*/  IMAD.MOV.U32 R34, RZ, RZ, R244 ;  /* 0x000000ffff227224 */ /* 0x000fe400078e00f4 */
[-CC-:B------:R-:W-:Y:S01]  /*1de60*/  FFMA.FTZ R220, R43, R0.reuse, -R3.reuse ;  /* 0x000000002bdc7223 */ /* 0x180fe20000010803 */
[----:B------:R-:W-:Y:S02]  /*1de70*/  IMAD.MOV.U32 R36, RZ, RZ, R240 ;  /* 0x000000ffff247224 */ /* 0x000fe400078e00f0 */
[----:B------:R-:W-:Y:S01]  /*1de80*/  FFMA.FTZ R244, R33, R0, -R3 ;  /* 0x0000000021f47223 */ /* 0x000fe20000010803 */
[----:B------:R-:W-:-:S02]  /*1de90*/  IMAD.MOV.U32 R32, RZ, RZ, R248 ;  /* 0x000000ffff207224 */ /* 0x000fc400078e00f8 */
[-C--:B------:R-:W-:Y:S01]  /*1dea0*/  FFMA.FTZ R240, R35, R0.reuse, -R3 ;  /* 0x0000000023f07223 */ /* 0x080fe20000010803 */
[----:B------:R-:W-:Y:S02]  /*1deb0*/  IMAD.MOV.U32 R33, RZ, RZ, R249 ;  /* 0x000000ffff217224 */ /* 0x000fe400078e00f9 */
[-CC-:B------:R-:W-:Y:S01]  /*1dec0*/  FFMA.FTZ R248, R31, R0.reuse, -R3.reuse ;  /* 0x000000001ff87223 */ /* 0x180fe20000010803 */
[-C--:B------:R-:W-:Y:S01]  /*1ded0*/  FFMA.FTZ R43, R29, R0.reuse, -R3 ;  /* 0x000000001d2b7223 */ /* 0x080fe20000010803 */
[----:B------:R-:W-:Y:S02]  /*1dee0*/  IMAD.MOV.U32 R35, RZ, RZ, R59 ;  /* 0x000000ffff237224 */ /* 0x000fe400078e003b */
[-C--:B------:R-:W-:Y:S01]  /*1def0*/  FFMA.FTZ R249, R30, R0.reuse, -R3 ;  /* 0x000000001ef97223 */ /* 0x080fe20000010803 */
[----:B------:R-:W-:Y:S02]  /*1df00*/  IMAD.MOV.U32 R29, RZ, RZ, R201 ;  /* 0x000000ffff1d7224 */ /* 0x000fe400078e00c9 */
[----:B------:R-:W-:Y:S01]  /*1df10*/  FFMA.FTZ R31, R21, R0, -R3 ;  /* 0x00000000151f7223 */ /* 0x000fe20000010803 */
[----:B------:R-:W-:-:S02]  /*1df20*/  IMAD.MOV.U32 R30, RZ, RZ, R185 ;  /* 0x000000ffff1e7224 */ /* 0x000fc400078e00b9 */
[-CC-:B------:R-:W-:Y:S01]  /*1df30*/  FFMA.FTZ R201, R28, R0.reuse, -R3.reuse ;  /* 0x000000001cc97223 */ /* 0x180fe20000010803 */
[-C--:B------:R-:W-:Y:S01]  /*1df40*/  FFMA.FTZ R59, R22, R0.reuse, -R3 ;  /* 0x00000000163b7223 */ /* 0x080fe20000010803 */
[----:B------:R-:W-:Y:S02]  /*1df50*/  IMAD.MOV.U32 R21, RZ, RZ, R183 ;  /* 0x000000ffff157224 */ /* 0x000fe400078e00b7 */
[-CC-:B------:R-:W-:Y:S01]  /*1df60*/  FFMA.FTZ R185, R23, R0.reuse, -R3.reuse ;  /* 0x0000000017b97223 */ /* 0x180fe20000010803 */
[----:B------:R-:W-:Y:S02]  /*1df70*/  IMAD.MOV.U32 R28, RZ, RZ, R200 ;  /* 0x000000ffff1c7224 */ /* 0x000fe400078e00c8 */
[----:B------:R-:W-:Y:S01]  /*1df80*/  FFMA.FTZ R200, R24, R0, -R3 ;  /* 0x0000000018c87223 */ /* 0x000fe20000010803 */
[----:B------:R-:W-:Y:S02]  /*1df90*/  IMAD.MOV.U32 R22, RZ, RZ, R211 ;  /* 0x000000ffff167224 */ /* 0x000fe400078e00d3 */
[----:B------:R-:W-:-:S02]  /*1dfa0*/  IMAD.MOV.U32 R23, RZ, RZ, R208 ;  /* 0x000000ffff177224 */ /* 0x000fc400078e00d0 */
[-C--:B------:R-:W-:Y:S01]  /*1dfb0*/  FFMA.FTZ R208, R7, R0.reuse, -R3 ;  /* 0x0000000007d07223 */ /* 0x080fe20000010803 */
[----:B------:R-:W-:Y:S02]  /*1dfc0*/  IMAD.MOV.U32 R24, RZ, RZ, R197 ;  /* 0x000000ffff187224 */ /* 0x000fe400078e00c5 */
[----:B------:R-:W-:Y:S02]  /*1dfd0*/  IMAD.MOV.U32 R7, RZ, RZ, R21 ;  /* 0x000000ffff077224 */ /* 0x000fe400078e0015 */
[----:B------:R-:W-:Y:S02]  /*1dfe0*/  IMAD.MOV.U32 R21, RZ, RZ, R22 ;  /* 0x000000ffff157224 */ /* 0x000fe400078e0016 */
[----:B------:R-:W-:Y:S02]  /*1dff0*/  IMAD.MOV.U32 R22, RZ, RZ, R23 ;  /* 0x000000ffff167224 */ /* 0x000fe400078e0017 */
[----:B------:R-:W-:Y:S02]  /*1e000*/  IMAD.MOV.U32 R23, RZ, RZ, R24 ;  /* 0x000000ffff177224 */ /* 0x000fe400078e0018 */
[----:B------:R-:W-:Y:S01]  /*1e010*/  FFMA.FTZ R184, R54, R0, -R3 ;  /* 0x0000000036b87223 */ /* 0x000fe20000010803 */
[----:B------:R-:W-:-:S02]  /*1e020*/  IMAD.MOV.U32 R24, RZ, RZ, R30 ;  /* 0x000000ffff187224 */ /* 0x000fc400078e001e */
[-CC-:B------:R-:W-:Y:S01]  /*1e030*/  FFMA.FTZ R30, R6, R0.reuse, -R3.reuse ;  /* 0x00000000061e7223 */ /* 0x180fe20000010803 */
[-CC-:B------:R-:W-:Y:S01]  /*1e040*/  FFMA.FTZ R54, R17, R0.reuse, -R3.reuse ;  /* 0x0000000011367223 */ /* 0x180fe20000010803 */
[----:B------:R-:W-:Y:S02]  /*1e050*/  IMAD.MOV.U32 R6, RZ, RZ, R28 ;  /* 0x000000ffff067224 */ /* 0x000fe400078e001c */
[----:B------:R-:W-:Y:S01]  /*1e060*/  FFMA.FTZ R28, R5, R0, -R3 ;  /* 0x00000000051c7223 */ /* 0x000fe20000010803 */
[----:B------:R-:W-:Y:S02]  /*1e070*/  IMAD.MOV.U32 R17, RZ, RZ, R40 ;  /* 0x000000ffff117224 */ /* 0x000fe400078e0028 */
[----:B-1----:R-:W-:Y:S01]  /*1e080*/  FMUL.FTZ R40, R164, R4 ;  /* 0x00000004a4287220 */ /* 0x002fe20000410000 */
[----:B------:R-:W-:Y:S02]  /*1e090*/  IMAD.MOV.U32 R5, RZ, RZ, R35 ;  /* 0x000000ffff057224 */ /* 0x000fe400078e0023 */
[----:B------:R-:W-:Y:S01]  /*1e0a0*/  FFMA.FTZ R183, R13, R0, -R3 ;  /* 0x000000000db77223 */ /* 0x000fe20000010803 */
[----:B------:R-:W-:-:S02]  /*1e0b0*/  IMAD.MOV.U32 R164, RZ, RZ, R37 ;  /* 0x000000ffffa47224 */ /* 0x000fc400078e0025 */
[-C--:B------:R-:W-:Y:S01]  /*1e0c0*/  FMUL.FTZ R37, R161, R4.reuse ;  /* 0x00000004a1257220 */ /* 0x080fe20000410000 */
[----:B------:R-:W-:Y:S02]  /*1e0d0*/  IMAD.MOV.U32 R13, RZ, RZ, R36 ;  /* 0x000000ffff0d7224 */ /* 0x000fe400078e0024 */
[----:B------:R-:W-:Y:S01]  /*1e0e0*/  FMUL.FTZ R36, R160, R4 ;  /* 0x00000004a0247220 */ /* 0x000fe20000410000 */
[----:B------:R-:W-:Y:S02]  /*1e0f0*/  IMAD.MOV.U32 R161, RZ, RZ, R164 ;  /* 0x000000ffffa17224 */ /* 0x000fe400078e00a4 */
[----:B------:R-:W-:Y:S02]  /*1e100*/  IMAD.MOV.U32 R160, RZ, RZ, R5 ;  /* 0x000000ffffa07224 */ /* 0x000fe400078e0005 */
[----:B------:R-:W-:Y:S01]  /*1e110*/  IMAD.MOV.U32 R164, RZ, RZ, R7 ;  /* 0x000000ffffa47224 */ /* 0x000fe200078e0007 */
[----:B------:R-:W2:Y:S04]  /*1e120*/  LDL.LU R5, [R1+0xbc] ;  /* 0x0000bc0001057983 */ /* 0x000ea80000300800 */
[----:B------:R-:W3:Y:S01]  /*1e130*/  LDL.LU R7, [R1+0x14c] ;  /* 0x00014c0001077983 */ /* 0x000ee20000300800 */
[-CC-:B------:R-:W-:Y:S01]  /*1e140*/  FFMA.FTZ R212, R47, R0.reuse, -R3.reuse ;  /* 0x000000002fd47223 */ /* 0x180fe20000010803 */
[-CC-:B------:R-:W-:Y:S01]  /*1e150*/  FFMA.FTZ R47, R19, R0.reuse, -R3.reuse ;  /* 0x00000000132f7223 */ /* 0x180fe20000010803 */
[-CC-:B------:R-:W-:Y:S01]  /*1e160*/  FFMA.FTZ R197, R10, R0.reuse, -R3.reuse ;  /* 0x000000000ac57223 */ /* 0x180fe20000010803 */
[----:B------:R-:W-:Y:S01]  /*1e170*/  FFMA.FTZ R213, R46, R0, -R3 ;  /* 0x000000002ed57223 */ /* 0x000fe20000010803 */
[----:B------:R-:W-:-:S02]  /*1e180*/  IMAD.MOV.U32 R19, RZ, RZ, R24 ;  /* 0x000000ffff137224 */ /* 0x000fc400078e0018 */
[----:B------:R-:W-:Y:S01]  /*1e190*/  FFMA.FTZ R46, R11, R0, -R3 ;  /* 0x000000000b2e7223 */ /* 0x000fe20000010803 */
[----:B------:R-:W-:Y:S02]  /*1e1a0*/  IMAD.MOV.U32 R10, RZ, RZ, R48 ;  /* 0x000000ffff0a7224 */ /* 0x000fe400078e0030 */
[----:B------:R-:W-:Y:S02]  /*1e1b0*/  IMAD.MOV.U32 R24, RZ, RZ, R32 ;  /* 0x000000ffff187224 */ /* 0x000fe400078e0020 */
[-C--:B------:R-:W-:Y:S01]  /*1e1c0*/  FMUL.FTZ R32, R156, R4.reuse ;  /* 0x000000049c207220 */ /* 0x080fe20000410000 */
[----:B------:R-:W-:Y:S02]  /*1e1d0*/  IMAD.MOV.U32 R11, RZ, RZ, R33 ;  /* 0x000000ffff0b7224 */ /* 0x000fe400078e0021 */
[----:B------:R-:W-:Y:S01]  /*1e1e0*/  FMUL.FTZ R33, R157, R4 ;  /* 0x000000049d217220 */ /* 0x000fe20000410000 */
[----:B------:R-:W-:Y:S01]  /*1e1f0*/  FFMA.FTZ R177, R57, R0, -R3 ;  /* 0x0000000039b17223 */ /* 0x000fe20000010803 */
[----:B------:R-:W-:-:S02]  /*1e200*/  IMAD.MOV.U32 R157, RZ, RZ, R160 ;  /* 0x000000ffff9d7224 */ /* 0x000fc400078e00a0 */
[----:B------:R-:W-:Y:S02]  /*1e210*/  IMAD.MOV.U32 R57, RZ, RZ, R196 ;  /* 0x000000ffff397224 */ /* 0x000fe400078e00c4 */
[----:B------:R-:W-:Y:S02]  /*1e220*/  IMAD.MOV.U32 R160, RZ, RZ, R10 ;  /* 0x000000ffffa07224 */ /* 0x000fe400078e000a */
[-CC-:B------:R-:W-:Y:S01]  /*1e230*/  FFMA.FTZ R196, R51, R0.reuse, -R3.reuse ;  /* 0x0000000033c47223 */ /* 0x180fe20000010803 */
[-CC-:B------:R-:W-:Y:S01]  /*1e240*/  FFMA.FTZ R51, R18, R0.reuse, -R3.reuse ;  /* 0x0000000012337223 */ /* 0x180fe20000010803 */
[----:B------:R-:W-:Y:S01]  /*1e250*/  FFMA.FTZ R211, R8, R0, -R3 ;  /* 0x0000000008d37223 */ /* 0x000fe20000010803 */
[----:B------:R-:W-:Y:S02]  /*1e260*/  IMAD.MOV.U32 R18, RZ, RZ, R57 ;  /* 0x000000ffff127224 */ /* 0x000fe400078e0039 */
[----:B------:R-:W-:Y:S02]  /*1e270*/  IMAD.MOV.U32 R8, RZ, RZ, R49 ;  /* 0x000000ffff087224 */ /* 0x000fe400078e0031 */
[----:B------:R-:W-:Y:S01]  /*1e280*/  FMUL.FTZ R49, R153, R4 ;  /* 0x0000000499317220 */ /* 0x000fe20000410000 */
[-CC-:B------:R-:W-:Y:S01]  /*1e290*/  FFMA.FTZ R173, R60, R0.reuse, -R3.reuse ;  /* 0x000000003cad7223 */ /* 0x180fe20000010803 */
[-CC-:B------:R-:W-:Y:S01]  /*1e2a0*/  FFMA.FTZ R188, R53, R0.reuse, -R3.reuse ;  /* 0x0000000035bc7223 */ /* 0x180fe20000010803 */
[----:B------:R-:W-:Y:S01]  /*1e2b0*/  FFMA.FTZ R182, R55, R0, -R3 ;  /* 0x0000000037b67223 */ /* 0x000fe20000010803 */
[----:B------:R-:W-:-:S02]  /*1e2c0*/  IMAD.MOV.U32 R53, RZ, RZ, R204 ;  /* 0x000000ffff357224 */ /* 0x000fc400078e00cc */
[----:B---3--:R-:W-:Y:S02]  /*1e2d0*/  IMAD.MOV.U32 R156, RZ, RZ, R7 ;  /* 0x000000ffff9c7224 */ /* 0x008fe400078e0007 */
[----:B------:R-:W-:Y:S02]  /*1e2e0*/  IMAD.MOV.U32 R7, RZ, RZ, R192 ;  /* 0x000000ffff077224 */ /* 0x000fe400078e00c0 */
[----:B------:R-:W3:Y:S04]  /*1e2f0*/  LDL R192, [R1+0xa0] ;  /* 0x0000a00001c07983 */ /* 0x000ee80000100800 */
[----:B------:R-:W4:Y:S01]  /*1e300*/  LDL.LU R10, [R1+0x13c] ;  /* 0x00013c00010a7983 */ /* 0x000f220000300800 */
[----:B------:R-:W-:Y:S02]  /*1e310*/  IMAD.MOV.U32 R153, RZ, RZ, R156 ;  /* 0x000000ffff997224 */ /* 0x000fe400078e009c */
[----:B------:R-:W-:-:S02]  /*1e320*/  IMAD.MOV.U32 R156, RZ, RZ, R7 ;  /* 0x000000ffff9c7224 */ /* 0x000fc400078e0007 */
[----:B------:R-:W-:Y:S02]  /*1e330*/  IMAD.MOV.U32 R7, RZ, RZ, R18 ;  /* 0x000000ffff077224 */ /* 0x000fe400078e0012 */
[----:B------:R-:W5:Y:S01]  /*1e340*/  LDL.LU R18, [R1+0x11c] ;  /* 0x00011c0001127983 */ /* 0x000f620000300800 */
[----:B------:R-:W-:Y:S02]  /*1e350*/  IMAD.MOV.U32 R60, RZ, RZ, R216 ;  /* 0x000000ffff3c7224 */ /* 0x000fe400078e00d8 */
[-CC-:B------:R-:W-:Y:S01]  /*1e360*/  FFMA.FTZ R176, R58, R0.reuse, -R3.reuse ;  /* 0x000000003ab07223 */ /* 0x180fe20000010803 */
[-CC-:B------:R-:W-:Y:S01]  /*1e370*/  FFMA.FTZ R204, R50, R0.reuse, -R3.reuse ;  /* 0x0000000032cc7223 */ /* 0x180fe20000010803 */
        /* <DEDUP_REMOVED lines=18> */
[----:B------:R-:W-:Y:S02]  /*1e4a0*/  IMAD.MOV.U32 R21, RZ, RZ, R22 ;  /* 0x000000ffff157224 */ /* 0x000fe400078e0016 */
[----:B------:R-:W-:Y:S02]  /*1e4b0*/  IMAD.MOV.U32 R22, RZ, RZ, R41 ;  /* 0x000000ffff167224 */ /* 0x000fe400078e0029 */
[----:B------:R-:W-:Y:S01]  /*1e4c0*/  FMUL.FTZ R41, R165, R4 ;  /* 0x00000004a5297220 */ /* 0x000fe20000410000 */
[----:B------:R-:W-:Y:S01]  /*1e4d0*/  IMAD.MOV.U32 R165, RZ, RZ, R3 ;  /* 0x000000ffffa57224 */ /* 0x000fe200078e0003 */
[----:B------:R-:W-:-:S04]  /*1e4e0*/  FSEL R3, R8, -INF , P6 ;  /* 0xff80000008037808 */ /* 0x000fc80003000000 */
[----:B------:R-:W-:Y:S02]  /*1e4f0*/  FSEL R8, R3, -INF , !P2 ;  /* 0xff80000003087808 */ /* 0x000fe40005000000 */
[-C--:B------:R-:W-:Y:S02]  /*1e500*/  ISETP.GE.AND P2, PT, R74, R228.reuse, PT ;  /* 0x000000e44a00720c */ /* 0x080fe40003f46270 */
[CC--:B------:R-:W-:Y:S01]  /*1e510*/  ISETP.GE.AND P1, PT, R73.reuse, R227.reuse, PT ;  /* 0x000000e34900720c */ /* 0x0c0fe20003f26270 */
[----:B------:R-:W-:Y:S01]  /*1e520*/  IMAD.MOV.U32 R9, RZ, RZ, R52 ;  /* 0x000000ffff097224 */ /* 0x000fe200078e0034 */
[----:B------:R-:W-:Y:S02]  /*1e530*/  ISETP.GE.AND P3, PT, R73, R228, PT ;  /* 0x000000e44900720c */ /* 0x000fe40003f66270 */
[----:B------:R-:W-:Y:S01]  /*1e540*/  FSEL R3, R161, -INF , P1 ;  /* 0xff800000a1037808 */ /* 0x000fe20000800000 */
[----:B------:R-:W-:Y:S01]  /*1e550*/  IMAD.MOV.U32 R161, RZ, RZ, R165 ;  /* 0x000000ffffa17224 */ /* 0x000fe200078e00a5 */
[----:B------:R-:W-:Y:S01]  /*1e560*/  ISETP.GE.AND P0, PT, R72, R227, PT ;  /* 0x000000e34800720c */ /* 0x000fe20003f06270 */
[----:B------:R-:W-:Y:S01]  /*1e570*/  IMAD.MOV.U32 R165, RZ, RZ, R164 ;  /* 0x000000ffffa57224 */ /* 0x000fe200078e00a4 */
[----:B------:R-:W-:Y:S01]  /*1e580*/  LOP3.LUT R2, R2, 0xfffffffd, RZ, 0xc0, !PT ;  /* 0xfffffffd02027812 */ /* 0x000fe200078ec0ff */
[----:B--2---:R-:W-:-:S02]  /*1e590*/  IMAD.MOV.U32 R164, RZ, RZ, R5 ;  /* 0x000000ffffa47224 */ /* 0x004fc400078e0005 */
[----:B------:R-:W-:Y:S01]  /*1e5a0*/  IMAD.MOV.U32 R5, RZ, RZ, R9 ;  /* 0x000000ffff057224 */ /* 0x000fe200078e0009 */
[----:B------:R-:W-:Y:S02]  /*1e5b0*/  FSEL R9, R3, -INF , !P3 ;  /* 0xff80000003097808 */ /* 0x000fe40005800000 */
[----:B------:R-:W-:Y:S02]  /*1e5c0*/  ISETP.GE.AND P4, PT, R72, R228, PT ;  /* 0x000000e44800720c */ /* 0x000fe40003f86270 */
[----:B------:R-:W-:Y:S02]  /*1e5d0*/  FSEL R3, R13, -INF , P0 ;  /* 0xff8000000d037808 */ /* 0x000fe40000000000 */
[----:B------:R-:W-:Y:S02]  /*1e5e0*/  ISETP.GE.AND P6, PT, R74, R227, PT ;  /* 0x000000e34a00720c */ /* 0x000fe40003fc6270 */
[----:B------:R-:W-:Y:S01]  /*1e5f0*/  @P2 LOP3.LUT R2, R2, 0x2, RZ, 0xfc, !PT ;  /* 0x0000000202022812 */ /* 0x000fe200078efcff */
[----:B------:R-:W-:Y:S01]  /*1e600*/  IMAD.MOV.U32 R12, RZ, RZ, R56 ;  /* 0x000000ffff0c7224 */ /* 0x000fe200078e0038 */
[----:B------:R-:W-:Y:S01]  /*1e610*/  FSEL R13, R3, -INF , !P4 ;  /* 0xff800000030d7808 */ /* 0x000fe20006000000 */
[----:B------:R-:W-:Y:S01]  /*1e620*/  FMUL.FTZ R48, R152, R4 ;  /* 0x0000000498307220 */ /* 0x000fe20000410000 */
[----:B------:R-:W-:-:S02]  /*1e630*/  LOP3.LUT P4, RZ, R2, 0x2, RZ, 0xc0, !PT ;  /* 0x0000000202ff7812 */ /* 0x000fc4000788c0ff */
[----:B------:R-:W-:Y:S02]  /*1e640*/  FSEL R3, R157, -INF , P6 ;  /* 0xff8000009d037808 */ /* 0x000fe40003000000 */
[CC--:B------:R-:W-:Y:S02]  /*1e650*/  ISETP.GE.AND P5, PT, R75.reuse, R227.reuse, PT ;  /* 0x000000e34b00720c */ /* 0x0c0fe40003fa6270 */
[----:B------:R-:W-:Y:S01]  /*1e660*/  ISETP.GE.AND P2, PT, R75, R228, PT ;  /* 0x000000e44b00720c */ /* 0x000fe20003f46270 */
[----:B------:R-:W-:Y:S01]  /*1e670*/  IMAD.MOV.U32 R157, RZ, RZ, R61 ;  /* 0x000000ffff9d7224 */ /* 0x000fe200078e003d */
[----:B------:R-:W-:Y:S01]  /*1e680*/  ISETP.GE.AND P1, PT, R76, R227, PT ;  /* 0x000000e34c00720c */ /* 0x000fe20003f26270 */
[----:B------:R-:W-:Y:S01]  /*1e690*/  FMUL.FTZ R52, R148, R4 ;  /* 0x0000000494347220 */ /* 0x000fe20000410000 */
[----:B------:R-:W2:Y:S01]  /*1e6a0*/  LDL.LU R61, [R1+0x118] ;  /* 0x00011800013d7983 */ /* 0x000ea20000300800 */
[----:B------:R-:W-:Y:S02]  /*1e6b0*/  IMAD.MOV.U32 R148, RZ, RZ, R157 ;  /* 0x000000ffff947224 */ /* 0x000fe400078e009d */
[----:B----4-:R-:W-:-:S02]  /*1e6c0*/  IMAD.MOV.U32 R152, RZ, RZ, R10 ;  /* 0x000000ffff987224 */ /* 0x010fc400078e000a */
[----:B------:R-:W-:Y:S01]  /*1e6d0*/  IMAD.MOV.U32 R10, RZ, RZ, R12 ;  /* 0x000000ffff0a7224 */ /* 0x000fe200078e000c */
[----:B------:R-:W-:Y:S02]  /*1e6e0*/  FSEL R12, R3, -INF , !P4 ;  /* 0xff800000030c7808 */ /* 0x000fe40006000000 */
[----:B------:R-:W-:-:S04]  /*1e6f0*/  FSEL R3, R21, -INF , P5 ;  /* 0xff80000015037808 */ /* 0x000fc80002800000 */
[----:B------:R-:W-:Y:S02]  /*1e700*/  FSEL R21, R3, -INF , !P2 ;  /* 0xff80000003157808 */ /* 0x000fe40005000000 */
[----:B------:R-:W-:Y:S01]  /*1e710*/  FSEL R3, R153, -INF , P1 ;  /* 0xff80000099037808 */ /* 0x000fe20000800000 */
[----:B-----5:R-:W-:Y:S02]  /*1e720*/  IMAD.MOV.U32 R153, RZ, RZ, R18 ;  /* 0x000000ffff997224 */ /* 0x020fe400078e0012 */
[----:B------:R-:W4:Y:S04]  /*1e730*/  LDL.LU R18, [R1+0x78] ;  /* 0x0000780001127983 */ /* 0x000f280000300800 */
[----:B------:R-:W5:Y:S01]  /*1e740*/  LDL.LU R157, [R1+0x10c] ;  /* 0x00010c00019d7983 */ /* 0x000f620000300800 */
[----:B------:R-:W-:Y:S01]  /*1e750*/  ISETP.GE.AND P4, PT, R77, R228, PT ;  /* 0x000000e44d00720c */ /* 0x000fe20003f86270 */
[----:B------:R-:W-:Y:S01]  /*1e760*/  IMAD.MOV.U32 R20, RZ, RZ, R23 ;  /* 0x000000ffff147224 */ /* 0x000fe200078e0017 */
[----:B------:R-:W-:Y:S01]  /*1e770*/  LOP3.LUT R2, R2, 0xfffffffd, RZ, 0xc0, !PT ;  /* 0xfffffffd02027812 */ /* 0x000fe200078ec0ff */
[----:B------:R-:W-:-:S02]  /*1e780*/  IMAD.MOV.U32 R23, RZ, RZ, R53 ;  /* 0x000000ffff177224 */ /* 0x000fc400078e0035 */
[----:B------:R-:W-:Y:S01]  /*1e790*/  FMUL.FTZ R53, R149, R4 ;  /* 0x0000000495357220 */ /* 0x000fe20000410000 */
[----:B------:R-:W-:Y:S01]  /*1e7a0*/  ISETP.GE.AND P3, PT, R76, R228, PT ;  /* 0x000000e44c00720c */ /* 0x000fe20003f66270 */
[----:B------:R-:W-:Y:S01]  /*1e7b0*/  IMAD.MOV.U32 R149, RZ, RZ, R152 ;  /* 0x000000ffff957224 */ /* 0x000fe200078e0098 */
[----:B------:R-:W-:Y:S01]  /*1e7c0*/  ISETP.GE.AND P0, PT, R77, R227, PT ;  /* 0x000000e34d00720c */ /* 0x000fe20003f06270 */
[----:B------:R-:W-:Y:S02]  /*1e7d0*/  IMAD.MOV.U32 R152, RZ, RZ, R19 ;  /* 0x000000ffff987224 */ /* 0x000fe400078e0013 */
[----:B------:R-:W-:Y:S02]  /*1e7e0*/  IMAD.MOV.U32 R19, RZ, RZ, R24 ;  /* 0x000000ffff137224 */ /* 0x000fe400078e0018 */
[----:B------:R-:W-:Y:S02]  /*1e7f0*/  @P4 LOP3.LUT R2, R2, 0x2, RZ, 0xfc, !PT ;  /* 0x0000000202024812 */ /* 0x000fe400078efcff */
[----:B------:R-:W-:-:S02]  /*1e800*/  FSEL R24, R3, -INF , !P3 ;  /* 0xff80000003187808 */ /* 0x000fc40005800000 */
[----:B------:R-:W-:Y:S02]  /*1e810*/  LOP3.LUT P1, RZ, R2, 0x2, RZ, 0xc0, !PT ;  /* 0x0000000202ff7812 */ /* 0x000fe4000782c0ff */
[----:B------:R-:W-:Y:S02]  /*1e820*/  FSEL R3, R22, -INF , P0 ;  /* 0xff80000016037808 */ /* 0x000fe40000000000 */
[----:B------:R-:W-:Y:S02]  /*1e830*/  ISETP.GE.AND P5, PT, R78, R227, PT ;  /* 0x000000e34e00720c */ /* 0x000fe40003fa6270 */
[----:B------:R-:W-:Y:S02]  /*1e840*/  FSEL R22, R3, -INF , !P1 ;  /* 0xff80000003167808 */ /* 0x000fe40004800000 */
[----:B------:R-:W-:Y:S01]  /*1e850*/  FSEL R3, R149, -INF , P5 ;  /* 0xff80000095037808 */ /* 0x000fe20002800000 */
[----:B------:R-:W-:Y:S02]  /*1e860*/  IMAD.MOV.U32 R149, RZ, RZ, R153 ;  /* 0x000000ffff957224 */ /* 0x000fe400078e0099 */
[----:B-----5:R-:W-:-:S02]  /*1e870*/  IMAD.MOV.U32 R153, RZ, RZ, R157 ;  /* 0x000000ffff997224 */ /* 0x020fc400078e009d */
[----:B------:R-:W-:Y:S02]  /*1e880*/  IMAD.MOV.U32 R157, RZ, RZ, R60 ;  /* 0x000000ffff9d7224 */ /* 0x000fe400078e003c */
[----:B------:R-:W5:Y:S01]  /*1e890*/  LDL.LU R60, [R1+0xf8] ;  /* 0x0000f800013c7983 */ /* 0x000f620000300800 */
[----:B------:R-:W-:Y:S01]  /*1e8a0*/  ISETP.GE.AND P3, PT, R80, R228, PT ;  /* 0x000000e45000720c */ /* 0x000fe20003f66270 */
[----:B------:R-:W-:Y:S02]  /*1e8b0*/  IMAD.MOV.U32 R14, RZ, RZ, R34 ;  /* 0x000000ffff0e7224 */ /* 0x000fe400078e0022 */
[----:B------:R-:W-:Y:S02]  /*1e8c0*/  IMAD.MOV.U32 R34, RZ, RZ, R64 ;  /* 0x000000ffff227224 */ /* 0x000fe400078e0040 */
[----:B------:R-:W-:Y:S01]  /*1e8d0*/  FMUL.FTZ R64, R144, R4 ;  /* 0x0000000490407220 */ /* 0x000fe20000410000 */
[----:B------:R-:W-:Y:S01]  /*1e8e0*/  IMAD.MOV.U32 R144, RZ, RZ, R148 ;  /* 0x000000ffff907224 */ /* 0x000fe200078e0094 */
[----:B------:R-:W-:Y:S01]  /*1e8f0*/  ISETP.GE.AND P2, PT, R78, R228, PT ;  /* 0x000000e44e00720c */ /* 0x000fe20003f46270 */
[----:B------:R-:W-:Y:S01]  /*1e900*/  IMAD.MOV.U32 R148, RZ, RZ, R152 ;  /* 0x000000ffff947224 */ /* 0x000fe200078e0098 */
[----:B------:R-:W-:Y:S01]  /*1e910*/  ISETP.GE.AND P4, PT, R79, R227, PT ;  /* 0x000000e34f00720c */ /* 0x000fe20003f86270 */
[----:B------:R-:W-:Y:S01]  /*1e920*/  IMAD.MOV.U32 R152, RZ, RZ, R156 ;  /* 0x000000ffff987224 */ /* 0x000fe200078e009c */
[----:B------:R-:W-:Y:S01]  /*1e930*/  LOP3.LUT R2, R2, 0xfffffffd, RZ, 0xc0, !PT ;  /* 0xfffffffd02027812 */ /* 0x000fe200078ec0ff */
[----:B------:R-:W-:-:S02]  /*1e940*/  IMAD.MOV.U32 R156, RZ, RZ, R160 ;  /* 0x000000ffff9c7224 */ /* 0x000fc400078e00a0 */
[----:B------:R-:W-:Y:S01]  /*1e950*/  IMAD.MOV.U32 R160, RZ, RZ, R23 ;  /* 0x000000ffffa07224 */ /* 0x000fe200078e0017 */
[----:B------:R-:W-:Y:S02]  /*1e960*/  FSEL R23, R3, -INF , !P2 ;  /* 0xff80000003177808 */ /* 0x000fe40005000000 */
[----:B------:R-:W-:Y:S02]  /*1e970*/  ISETP.GE.AND P6, PT, R79, R228, PT ;  /* 0x000000e44f00720c */ /* 0x000fe40003fc6270 */
[----:B------:R-:W-:Y:S02]  /*1e980*/  FSEL R3, R44, -INF , P4 ;  /* 0xff8000002c037808 */ /* 0x000fe40002000000 */
[----:B------:R-:W-:Y:S02]  /*1e990*/  ISETP.GE.AND P0, PT, R80, R227, PT ;  /* 0x000000e35000720c */ /* 0x000fe40003f06270 */
[----:B------:R-:W-:Y:S02]  /*1e9a0*/  @P3 LOP3.LUT R2, R2, 0x2, RZ, 0xfc, !PT ;  /* 0x0000000202023812 */ /* 0x000fe400078efcff */
[----:B------:R-:W-:-:S02]  /*1e9b0*/  FSEL R44, R3, -INF , !P6 ;  /* 0xff800000032c7808 */ /* 0x000fc40007000000 */
[----:B------:R-:W-:Y:S01]  /*1e9c0*/  FSEL R3, R144, -INF , P0 ;  /* 0xff80000090037808 */ /* 0x000fe20000000000 */
[----:B------:R-:W-:Y:S01]  /*1e9d0*/  IMAD.MOV.U32 R144, RZ, RZ, R149 ;  /* 0x000000ffff907224 */ /* 0x000fe200078e0095 */
[----:B------:R-:W-:Y:S01]  /*1e9e0*/  LOP3.LUT P4, RZ, R2, 0x2, RZ, 0xc0, !PT ;  /* 0x0000000202ff7812 */ /* 0x000fe2000788c0ff */
[----:B------:R-:W-:Y:S02]  /*1e9f0*/  IMAD.MOV.U32 R149, RZ, RZ, R148 ;  /* 0x000000ffff957224 */ /* 0x000fe400078e0094 */
[----:B------:R-:W-:Y:S01]  /*1ea00*/  IMAD.MOV.U32 R148, RZ, RZ, R153 ;  /* 0x000000ffff947224 */ /* 0x000fe200078e0099 */
[CC--:B------:R-:W-:Y:S02]  /*1ea10*/  ISETP.GE.AND P1, PT, R81.reuse, R227.reuse, PT ;  /* 0x000000e35100720c */ /* 0x0c0fe40003f26270 */
[----:B------:R-:W-:Y:S02]  /*1ea20*/  ISETP.GE.AND P2, PT, R81, R228, PT ;  /* 0x000000e45100720c */ /* 0x000fe40003f46270 */
[----:B------:R-:W-:-:S02]  /*1ea30*/  ISETP.GE.AND P3, PT, R82, R227, PT ;  /* 0x000000e35200720c */ /* 0x000fc40003f66270 */
[----:B------:R-:W-:Y:S02]  /*1ea40*/  LOP3.LUT R2, R2, 0xfffffffd, RZ, 0xc0, !PT ;  /* 0xfffffffd02027812 */ /* 0x000fe400078ec0ff */
[-C--:B------:R-:W-:Y:S02]  /*1ea50*/  ISETP.GE.AND P5, PT, R82, R228.reuse, PT ;  /* 0x000000e45200720c */ /* 0x080fe40003fa6270 */
[----:B------:R-:W-:Y:S01]  /*1ea60*/  ISETP.GE.AND P0, PT, R83, R227, PT ;  /* 0x000000e35300720c */ /* 0x000fe20003f06270 */
[----:B------:R-:W1:Y:S01]  /*1ea70*/  MUFU.EX2 R16, R16 ;  /* 0x0000001000107308 */ /* 0x000e620000000800 */
[----:B------:R-:W-:Y:S01]  /*1ea80*/  ISETP.GE.AND P6, PT, R85, R228, PT ;  /* 0x000000e45500720c */ /* 0x000fe20003fc6270 */
[----:B------:R-:W-:Y:S02]  /*1ea90*/  IMAD.MOV.U32 R35, RZ, RZ, R65 ;  /* 0x000000ffff237224 */ /* 0x000fe400078e0041 */
[-C--:B------:R-:W-:Y:S01]  /*1eaa0*/  FMUL.FTZ R65, R145, R4.reuse ;  /* 0x0000000491417220 */ /* 0x080fe20000410000 */
[-C--:B------:R-:W-:Y:S01]  /*1eab0*/  FMUL.FTZ R56, R140, R4.reuse ;  /* 0x000000048c387220 */ /* 0x080fe20000410000 */
[-C--:B------:R-:W-:Y:S01]  /*1eac0*/  FMUL.FTZ R57, R141, R4.reuse ;  /* 0x000000048d397220 */ /* 0x080fe20000410000 */
[-C--:B------:R-:W-:Y:S01]  /*1ead0*/  FMUL.FTZ R136, R136, R4.reuse ;  /* 0x0000000488887220 */ /* 0x080fe20000410000 */
[-C--:B------:R-:W-:Y:S01]  /*1eae0*/  FMUL.FTZ R137, R137, R4.reuse ;  /* 0x0000000489897220 */ /* 0x080fe20000410000 */
[----:B-1----:R-:W-:Y:S01]  /*1eaf0*/  FFMA.FTZ R17, R17, R4, R16 ;  /* 0x0000000411117223 */ /* 0x002fe20000010010 */
[----:B------:R-:W-:-:S02]  /*1eb00*/  IMAD.MOV.U32 R145, RZ, RZ, R189 ;  /* 0x000000ffff917224 */ /* 0x000fc400078e00bd */
[----:B------:R-:W-:Y:S02]  /*1eb10*/  IMAD.MOV.U32 R140, RZ, RZ, R197 ;  /* 0x000000ffff8c7224 */ /* 0x000fe400078e00c5 */
[----:B------:R-:W-:Y:S02]  /*1eb20*/  IMAD.MOV.U32 R73, RZ, RZ, R200 ;  /* 0x000000ffff497224 */ /* 0x000fe400078e00c8 */
[----:B------:R-:W-:Y:S02]  /*1eb30*/  IMAD.MOV.U32 R141, RZ, RZ, R201 ;  /* 0x000000ffff8d7224 */ /* 0x000fe400078e00c9 */
[----:B------:R-:W-:Y:S02]  /*1eb40*/  IMAD.MOV.U32 R72, RZ, RZ, R208 ;  /* 0x000000ffff487224 */ /* 0x000fe400078e00d0 */
[----:B------:R-:W-:Y:S02]  /*1eb50*/  IMAD.MOV.U32 R74, RZ, RZ, R211 ;  /* 0x000000ffff4a7224 */ /* 0x000fe400078e00d3 */
[----:B------:R-:W-:-:S02]  /*1eb60*/  IMAD.MOV.U32 R75, RZ, RZ, R183 ;  /* 0x000000ffff4b7224 */ /* 0x000fc400078e00b7 */
[----:B-----5:R-:W-:Y:S01]  /*1eb70*/  IMAD.MOV.U32 R153, RZ, RZ, R60 ;  /* 0x000000ffff997224 */ /* 0x020fe200078e003c */
[----:B------:R-:W-:Y:S02]  /*1eb80*/  FSEL R60, R3, -INF , !P4 ;  /* 0xff800000033c7808 */ /* 0x000fe40006000000 */
[----:B------:R-:W-:Y:S02]  /*1eb90*/  ISETP.GE.AND P4, PT, R83, R228, PT ;  /* 0x000000e45300720c */ /* 0x000fe40003f86270 */
[----:B--2---:R-:W-:-:S04]  /*1eba0*/  FSEL R3, R61, -INF , P1 ;  /* 0xff8000003d037808 */ /* 0x004fc80000800000 */
[----:B------:R-:W-:Y:S02]  /*1ebb0*/  FSEL R61, R3, -INF , !P2 ;  /* 0xff800000033d7808 */ /* 0x000fe40005000000 */
[----:B------:R-:W-:-:S05]  /*1ebc0*/  FSEL R3, R144, -INF , P3 ;  /* 0xff80000090037808 */ /* 0x000fca0001800000 */
[----:B------:R-:W-:Y:S02]  /*1ebd0*/  @P4 LOP3.LUT R2, R2, 0x2, RZ, 0xfc, !PT ;  /* 0x0000000202024812 */ /* 0x000fe400078efcff */
[----:B------:R-:W-:Y:S02]  /*1ebe0*/  FSEL R77, R3, -INF , !P5 ;  /* 0xff800000034d7808 */ /* 0x000fe40006800000 */
[----:B------:R-:W-:Y:S02]  /*1ebf0*/  LOP3.LUT P3, RZ, R2, 0x2, RZ, 0xc0, !PT ;  /* 0x0000000202ff7812 */ /* 0x000fe4000786c0ff */
[----:B------:R-:W-:Y:S02]  /*1ec00*/  FSEL R3, R149, -INF , P0 ;  /* 0xff80000095037808 */ /* 0x000fe40000000000 */
[----:B------:R-:W-:Y:S02]  /*1ec10*/  ISETP.GE.AND P1, PT, R84, R227, PT ;  /* 0x000000e35400720c */ /* 0x000fe40003f26270 */
[----:B------:R-:W-:-:S02]  /*1ec20*/  FSEL R76, R3, -INF , !P3 ;  /* 0xff800000034c7808 */ /* 0x000fc40005800000 */
[----:B------:R-:W-:Y:S02]  /*1ec30*/  ISETP.GE.AND P2, PT, R84, R228, PT ;  /* 0x000000e45400720c */ /* 0x000fe40003f46270 */
[----:B------:R-:W-:Y:S02]  /*1ec40*/  FSEL R3, R148, -INF , P1 ;  /* 0xff80000094037808 */ /* 0x000fe40000800000 */
[----:B------:R-:W-:Y:S02]  /*1ec50*/  ISETP.GE.AND P4, PT, R85, R227, PT ;  /* 0x000000e35500720c */ /* 0x000fe40003f86270 */
[----:B------:R-:W-:Y:S02]  /*1ec60*/  FSEL R78, R3, -INF , !P2 ;  /* 0xff800000034e7808 */ /* 0x000fe40005000000 */
[----:B------:R-:W-:-:S04]  /*1ec70*/  FSEL R3, R153, -INF , P4 ;  /* 0xff80000099037808 */ /* 0x000fc80002000000 */
[----:B------:R-:W-:Y:S02]  /*1ec80*/  FSEL R83, R3, -INF , !P6 ;  /* 0xff80000003537808 */ /* 0x000fe40007000000 */
[-C--:B------:R-:W-:Y:S02]  /*1ec90*/  ISETP.GE.AND P6, PT, R88, R228.reuse, PT ;  /* 0x000000e45800720c */ /* 0x080fe40003fc6270 */
[CC--:B------:R-:W-:Y:S02]  /*1eca0*/  ISETP.GE.AND P0, PT, R86.reuse, R227.reuse, PT ;  /* 0x000000e35600720c */ /* 0x0c0fe40003f06270 */
[C---:B------:R-:W-:Y:S02]  /*1ecb0*/  ISETP.GE.AND P3, PT, R87.reuse, R227, PT ;  /* 0x000000e35700720c */ /* 0x040fe40003f66270 */
[-C--:B------:R-:W-:Y:S02]  /*1ecc0*/  ISETP.GE.AND P5, PT, R86, R228.reuse, PT ;  /* 0x000000e45600720c */ /* 0x080fe40003fa6270 */
[----:B------:R-:W-:-:S02]  /*1ecd0*/  ISETP.GE.AND P2, PT, R87, R228, PT ;  /* 0x000000e45700720c */ /* 0x000fc40003f46270 */
[----:B------:R-:W-:Y:S02]  /*1ece0*/  FSEL R4, R152, -INF , P0 ;  /* 0xff80000098047808 */ /* 0x000fe40000000000 */
[----:B------:R-:W-:Y:S02]  /*1ecf0*/  LOP3.LUT R2, R2, 0xfffffffd, RZ, 0xc0, !PT ;  /* 0xfffffffd02027812 */ /* 0x000fe400078ec0ff */
[----:B------:R-:W-:Y:S02]  /*1ed00*/  FSEL R3, R157, -INF , P3 ;  /* 0xff8000009d037808 */ /* 0x000fe40001800000 */
[-C--:B------:R-:W-:Y:S02]  /*1ed10*/  ISETP.GE.AND P4, PT, R88, R227.reuse, PT ;  /* 0x000000e35800720c */ /* 0x080fe40003f86270 */
[----:B------:R-:W-:Y:S02]  /*1ed20*/  ISETP.GE.AND P1, PT, R89, R227, PT ;  /* 0x000000e35900720c */ /* 0x000fe40003f26270 */
[----:B------:R-:W-:-:S02]  /*1ed30*/  @P6 LOP3.LUT R2, R2, 0x2, RZ, 0xfc, !PT ;  /* 0x0000000202026812 */ /* 0x000fc400078efcff */
[----:B------:R-:W-:Y:S02]  /*1ed40*/  FSEL R82, R4, -INF , !P5 ;  /* 0xff80000004527808 */ /* 0x000fe40006800000 */
[----:B------:R-:W-:Y:S02]  /*1ed50*/  FSEL R79, R3, -INF , !P2 ;  /* 0xff800000034f7808 */ /* 0x000fe40005000000 */
[----:B------:R-:W-:Y:S02]  /*1ed60*/  ISETP.GE.AND P6, PT, R89, R228, PT ;  /* 0x000000e45900720c */ /* 0x000fe40003fc6270 */
[----:B------:R-:W-:Y:S02]  /*1ed70*/  FSEL R4, R156, -INF , P4 ;  /* 0xff8000009c047808 */ /* 0x000fe40002000000 */
[----:B------:R-:W-:Y:S02]  /*1ed80*/  FSEL R3, R161, -INF , P1 ;  /* 0xff800000a1037808 */ /* 0x000fe40000800000 */
[----:B------:R-:W-:-:S02]  /*1ed90*/  ISETP.GE.AND P0, PT, R91, R227, PT ;  /* 0x000000e35b00720c */ /* 0x000fc40003f06270 */
[----:B------:R-:W-:Y:S02]  /*1eda0*/  ISETP.GE.AND P4, PT, R92, R227, PT ;  /* 0x000000e35c00720c */ /* 0x000fe40003f86270 */
[----:B------:R-:W-:Y:S02]  /*1edb0*/  LOP3.LUT P3, RZ, R2, 0x2, RZ, 0xc0, !PT ;  /* 0x0000000202ff7812 */ /* 0x000fe4000786c0ff */
[----:B------:R-:W-:Y:S02]  /*1edc0*/  FSEL R86, R3, -INF , !P6 ;  /* 0xff80000003567808 */ /* 0x000fe40007000000 */
[-C--:B------:R-:W-:Y:S02]  /*1edd0*/  ISETP.GE.AND P2, PT, R91, R228.reuse, PT ;  /* 0x000000e45b00720c */ /* 0x080fe40003f46270 */
[----:B------:R-:W-:Y:S02]  /*1ede0*/  ISETP.GE.AND P5, PT, R92, R228, PT ;  /* 0x000000e45c00720c */ /* 0x000fe40003fa6270 */
[----:B------:R-:W-:-:S02]  /*1edf0*/  FSEL R6, R6, -INF , P0 ;  /* 0xff80000006067808 */ /* 0x000fc40000000000 */
[----:B------:R-:W-:Y:S02]  /*1ee00*/  FSEL R3, R5, -INF , P4 ;  /* 0xff80000005037808 */ /* 0x000fe40002000000 */
[----:B------:R-:W-:Y:S02]  /*1ee10*/  ISETP.GE.AND P0, PT, R93, R228, PT ;  /* 0x000000e45d00720c */ /* 0x000fe40003f06270 */
[-C--:B------:R-:W-:Y:S02]  /*1ee20*/  ISETP.GE.AND P1, PT, R95, R227.reuse, PT ;  /* 0x000000e35f00720c */ /* 0x080fe40003f26270 */
[----:B------:R-:W-:Y:S02]  /*1ee30*/  FSEL R80, R4, -INF , !P3 ;  /* 0xff80000004507808 */ /* 0x000fe40005800000 */
[----:B------:R-:W-:Y:S02]  /*1ee40*/  ISETP.GE.AND P3, PT, R93, R227, PT ;  /* 0x000000e35d00720c */ /* 0x000fe40003f66270 */
[----:B------:R-:W-:-:S02]  /*1ee50*/  FSEL R81, R6, -INF , !P2 ;  /* 0xff80000006517808 */ /* 0x000fc40005000000 */
[----:B------:R-:W-:Y:S02]  /*1ee60*/  FSEL R89, R3, -INF , !P5 ;  /* 0xff80000003597808 */ /* 0x000fe40006800000 */
[----:B------:R-:W-:Y:S02]  /*1ee70*/  P2R R5, PR, RZ, 0x1 ;  /* 0x00000001ff057803 */ /* 0x000fe40000000000 */
[----:B------:R-:W-:Y:S02]  /*1ee80*/  ISETP.GE.AND P2, PT, R95, R228, PT ;  /* 0x000000e45f00720c */ /* 0x000fe40003f46270 */
[----:B------:R-:W-:Y:S02]  /*1ee90*/  FSEL R3, R165, -INF , P1 ;  /* 0xff800000a5037808 */ /* 0x000fe40000800000 */
[-C--:B------:R-:W-:Y:S02]  /*1eea0*/  ISETP.GE.AND P0, PT, R94, R227.reuse, PT ;  /* 0x000000e35e00720c */ /* 0x080fe40003f06270 */
[----:B------:R-:W-:-:S02]  /*1eeb0*/  ISETP.GE.AND P4, PT, R96, R227, PT ;  /* 0x000000e36000720c */ /* 0x000fc40003f86270 */
[----:B------:R-:W-:Y:S02]  /*1eec0*/  FSEL R4, R160, -INF , P3 ;  /* 0xff800000a0047808 */ /* 0x000fe40001800000 */
[----:B------:R-:W-:Y:S02]  /*1eed0*/  ISETP.NE.AND P3, PT, R5, RZ, PT ;  /* 0x000000ff0500720c */ /* 0x000fe40003f65270 */
[----:B------:R-:W-:Y:S02]  /*1eee0*/  FSEL R85, R3, -INF , !P2 ;  /* 0xff80000003557808 */ /* 0x000fe40005000000 */
[----:B------:R-:W-:Y:S02]  /*1eef0*/  ISETP.GE.AND P5, PT, R96, R228, PT ;  /* 0x000000e46000720c */ /* 0x000fe40003fa6270 */
[----:B------:R-:W-:Y:S02]  /*1ef00*/  FSEL R6, R164, -INF , P0 ;  /* 0xff800000a4067808 */ /* 0x000fe40000000000 */
[----:B------:R-:W-:-:S02]  /*1ef10*/  FSEL R3, R7, -INF , P4 ;  /* 0xff80000007037808 */ /* 0x000fc40002000000 */
[-C--:B------:R-:W-:Y:S02]  /*1ef20*/  ISETP.GE.AND P0, PT, R97, R228.reuse, PT ;  /* 0x000000e46100720c */ /* 0x080fe40003f06270 */
[-C--:B------:R-:W-:Y:S02]  /*1ef30*/  ISETP.GE.AND P1, PT, R99, R227.reuse, PT ;  /* 0x000000e36300720c */ /* 0x080fe40003f26270 */
[----:B------:R-:W-:Y:S02]  /*1ef40*/  FSEL R84, R4, -INF , !P3 ;  /* 0xff80000004547808 */ /* 0x000fe40005800000 */
[----:B------:R-:W-:Y:S02]  /*1ef50*/  ISETP.GE.AND P3, PT, R97, R227, PT ;  /* 0x000000e36100720c */ /* 0x000fe40003f66270 */
[----:B------:R-:W-:Y:S02]  /*1ef60*/  FSEL R95, R3, -INF , !P5 ;  /* 0xff800000035f7808 */ /* 0x000fe40006800000 */
[----:B------:R-:W-:-:S02]  /*1ef70*/  ISETP.GE.AND P6, PT, R94, R228, PT ;  /* 0x000000e45e00720c */ /* 0x000fc40003fc6270 */
[----:B------:R-:W-:Y:S02]  /*1ef80*/  P2R R5, PR, RZ, 0x1 ;  /* 0x00000001ff057803 */ /* 0x000fe40000000000 */
[----:B------:R-:W-:Y:S02]  /*1ef90*/  ISETP.GE.AND P2, PT, R99, R228, PT ;  /* 0x000000e46300720c */ /* 0x000fe40003f46270 */
[----:B------:R-:W-:Y:S02]  /*1efa0*/  FSEL R3, R11, -INF , P1 ;  /* 0xff8000000b037808 */ /* 0x000fe40000800000 */
[-C--:B------:R-:W-:Y:S02]  /*1efb0*/  ISETP.GE.AND P0, PT, R98, R227.reuse, PT ;  /* 0x000000e36200720c */ /* 0x080fe40003f06270 */
[----:B------:R-:W-:Y:S02]  /*1efc0*/  ISETP.GE.AND P4, PT, R100, R227, PT ;  /* 0x000000e36400720c */ /* 0x000fe40003f86270 */
[----:B------:R-:W-:-:S02]  /*1efd0*/  FSEL R4, R10, -INF , P3 ;  /* 0xff8000000a047808 */ /* 0x000fc40001800000 */
[----:B------:R-:W-:Y:S02]  /*1efe0*/  FSEL R91, R6, -INF , !P6 ;  /* 0xff800000065b7808 */ /* 0x000fe40007000000 */
[----:B------:R-:W-:Y:S02]  /*1eff0*/  ISETP.NE.AND P3, PT, R5, RZ, PT ;  /* 0x000000ff0500720c */ /* 0x000fe40003f65270 */
[----:B------:R-:W-:Y:S02]  /*1f000*/  FSEL R88, R3, -INF , !P2 ;  /* 0xff80000003587808 */ /* 0x000fe40005000000 */
[----:B------:R-:W-:Y:S02]  /*1f010*/  ISETP.GE.AND P5, PT, R100, R228, PT ;  /* 0x000000e46400720c */ /* 0x000fe40003fa6270 */
[----:B------:R-:W-:Y:S02]  /*1f020*/  FSEL R6, R14, -INF , P0 ;  /* 0xff8000000e067808 */ /* 0x000fe40000000000 */
[----:B----4-:R-:W-:-:S02]  /*1f030*/  FSEL R3, R18, -INF , P4 ;  /* 0xff80000012037808 */ /* 0x010fc40002000000 */
        /* <DEDUP_REMOVED lines=33> */
[-C--:B------:R-:W-:Y:S02]  /*1f250*/  ISETP.GE.AND P6, PT, R106, R228.reuse, PT ;  /* 0x000000e46a00720c */ /* 0x080fe40003fc6270 */
[----:B------:R-:W-:Y:S02]  /*1f260*/  ISETP.GE.AND P5, PT, R108, R228, PT ;  /* 0x000000e46c00720c */ /* 0x000fe40003fa6270 */
[----:B------:R-:W-:-:S02]  /*1f270*/  FSEL R5, R39, -INF , P0 ;  /* 0xff80000027057808 */ /* 0x000fc40000000000 */
[----:B------:R-:W-:Y:S02]  /*1f280*/  FSEL R3, R250, -INF , P4 ;  /* 0xff800000fa037808 */ /* 0x000fe40002000000 */
[----:B------:R-:W-:Y:S02]  /*1f290*/  ISETP.GE.AND P1, PT, R111, R227, PT ;  /* 0x000000e36f00720c */ /* 0x000fe40003f26270 */
[----:B------:R-:W-:Y:S02]  /*1f2a0*/  FSEL R104, R5, -INF , !P6 ;  /* 0xff80000005687808 */ /* 0x000fe40007000000 */
[----:B------:R-:W-:Y:S02]  /*1f2b0*/  FSEL R105, R3, -INF , !P5 ;  /* 0xff80000003697808 */ /* 0x000fe40006800000 */
[----:B------:R-:W-:Y:S02]  /*1f2c0*/  ISETP.GE.AND P6, PT, R111, R228, PT ;  /* 0x000000e46f00720c */ /* 0x000fe40003fc6270 */
        /* <DEDUP_REMOVED lines=11> */
[----:B------:R-:W-:Y:S02]  /*1f380*/  FSEL R98, R4, -INF , !P3 ;  /* 0xff80000004627808 */ /* 0x000fe40005800000 */
[----:B------:R-:W-:Y:S02]  /*1f390*/  ISETP.GE.AND P3, PT, R109, R227, PT ;  /* 0x000000e36d00720c */ /* 0x000fe40003f66270 */
[----:B------:R-:W-:-:S02]  /*1f3a0*/  FMNMX3.FTZ R3, R3, R79, R80, !PT ;  /* 0x0000004f03037276 */ /* 0x000fc40007810050 */
[----:B------:R-:W-:Y:S02]  /*1f3b0*/  P2R R4, PR, RZ, 0x1 ;  /* 0x00000001ff047803 */ /* 0x000fe40000000000 */
[-C--:B------:R-:W-:Y:S02]  /*1f3c0*/  ISETP.GE.AND P0, PT, R110, R227.reuse, PT ;  /* 0x000000e36e00720c */ /* 0x080fe40003f06270 */
[----:B------:R-:W-:Y:S02]  /*1f3d0*/  ISETP.GE.AND P5, PT, R112, R227, PT ;  /* 0x000000e37000720c */ /* 0x000fe40003fa6270 */
[----:B------:R-:W-:Y:S02]  /*1f3e0*/  FSEL R6, R251, -INF , P3 ;  /* 0xff800000fb067808 */ /* 0x000fe40001800000 */
[----:B------:R-:W-:Y:S02]  /*1f3f0*/  FMNMX3.FTZ R3, R3, R86, R81, !PT ;  /* 0x0000005603037276 */ /* 0x000fe40007810051 */
[----:B------:R-:W-:-:S02]  /*1f400*/  ISETP.NE.AND P3, PT, R4, RZ, PT ;  /* 0x000000ff0400720c */ /* 0x000fc40003f65270 */
[----:B------:R-:W-:Y:S02]  /*1f410*/  ISETP.GE.AND P2, PT, R110, R228, PT ;  /* 0x000000e46e00720c */ /* 0x000fe40003f46270 */
[----:B------:R-:W-:Y:S02]  /*1f420*/  FSEL R5, R247, -INF , P0 ;  /* 0xff800000f7057808 */ /* 0x000fe40000000000 */
[----:B------:R-:W-:Y:S02]  /*1f430*/  FSEL R4, R242, -INF , P5 ;  /* 0xff800000f2047808 */ /* 0x000fe40002800000 */
[----:B------:R-:W-:Y:S02]  /*1f440*/  ISETP.GE.AND P5, PT, R115, R227, PT ;  /* 0x000000e37300720c */ /* 0x000fe40003fa6270 */
[----:B------:R-:W-:Y:S02]  /*1f450*/  FMNMX3.FTZ R3, R3, R89, R84, !PT ;  /* 0x0000005903037276 */ /* 0x000fe40007810054 */
[----:B------:R-:W-:-:S02]  /*1f460*/  ISETP.GE.AND P0, PT, R114, R227, PT ;  /* 0x000000e37200720c */ /* 0x000fc40003f06270 */
[----:B------:R-:W-:Y:S02]  /*1f470*/  FSEL R102, R5, -INF , !P2 ;  /* 0xff80000005667808 */ /* 0x000fe40005000000 */
[----:B------:R-:W-:Y:S02]  /*1f480*/  P2R R5, PR, RZ, 0x20 ;  /* 0x00000020ff057803 */ /* 0x000fe40000000000 */
[----:B------:R-:W-:Y:S02]  /*1f490*/  FMNMX3.FTZ R3, R3, R85, R91, !PT ;  /* 0x0000005503037276 */ /* 0x000fe4000781005b */
[----:B------:R-:W-:Y:S02]  /*1f4a0*/  FSEL R101, R6, -INF , !P3 ;  /* 0xff80000006657808 */ /* 0x000fe40005800000 */
[----:B------:R-:W-:Y:S02]  /*1f4b0*/  FSEL R6, R238, -INF , P0 ;  /* 0xff800000ee067808 */ /* 0x000fe40000000000 */
[----:B------:R-:W-:-:S02]  /*1f4c0*/  ISETP.NE.AND P0, PT, R5, RZ, PT ;  /* 0x000000ff0500720c */ /* 0x000fc40003f05270 */
[-C--:B------:R-:W-:Y:S02]  /*1f4d0*/  ISETP.GE.AND P4, PT, R112, R228.reuse, PT ;  /* 0x000000e47000720c */ /* 0x080fe40003f86270 */
[----:B------:R-:W-:Y:S02]  /*1f4e0*/  FMNMX3.FTZ R3, R3, R95, R87, !PT ;  /* 0x0000005f03037276 */ /* 0x000fe40007810057 */
[----:B------:R-:W-:Y:S01]  /*1f4f0*/  ISETP.GE.AND P1, PT, R113, R227, PT ;  /* 0x000000e37100720c */ /* 0x000fe20003f26270 */
[----:B------:R-:W-:Y:S01]  /*1f500*/  IMAD.MOV.U32 R148, RZ, RZ, R185 ;  /* 0x000000ffff947224 */ /* 0x000fe200078e00b9 */
[----:B------:R-:W-:Y:S02]  /*1f510*/  ISETP.GE.AND P2, PT, R115, R228, PT ;  /* 0x000000e47300720c */ /* 0x000fe40003f46270 */
[----:B------:R-:W-:Y:S02]  /*1f520*/  FSEL R5, R239, -INF , P0 ;  /* 0xff800000ef057808 */ /* 0x000fe40000000000 */
[----:B------:R-:W-:-:S02]  /*1f530*/  FSEL R185, R4, -INF , !P4 ;  /* 0xff80000004b97808 */ /* 0x000fc40006000000 */
[----:B------:R-:W-:Y:S02]  /*1f540*/  FMNMX3.FTZ R3, R3, R88, R96, !PT ;  /* 0x0000005803037276 */ /* 0x000fe40007810060 */
[-C--:B------:R-:W-:Y:S02]  /*1f550*/  ISETP.GE.AND P3, PT, R113, R228.reuse, PT ;  /* 0x000000e47100720c */ /* 0x080fe40003f66270 */
[----:B------:R-:W-:Y:S02]  /*1f560*/  FSEL R4, R243, -INF , P1 ;  /* 0xff800000f3047808 */ /* 0x000fe40000800000 */
[----:B------:R-:W-:Y:S02]  /*1f570*/  ISETP.GE.AND P5, PT, R116, R227, PT ;  /* 0x000000e37400720c */ /* 0x000fe40003fa6270 */
[----:B------:R-:W-:Y:S02]  /*1f580*/  ISETP.GE.AND P6, PT, R114, R228, PT ;  /* 0x000000e47200720c */ /* 0x000fe40003fc6270 */
[----:B------:R-:W-:-:S02]  /*1f590*/  FSEL R149, R5, -INF , !P2 ;  /* 0xff80000005957808 */ /* 0x000fc40005000000 */
[----:B------:R-:W-:Y:S02]  /*1f5a0*/  ISETP.GE.AND P2, PT, R119, R227, PT ;  /* 0x000000e37700720c */ /* 0x000fe40003f46270 */
[----:B------:R-:W-:Y:S01]  /*1f5b0*/  FMNMX3.FTZ R3, R3, R99, R93, !PT ;  /* 0x0000006303037276 */ /* 0x000fe2000781005d */
[----:B---3--:R-:W-:Y:S01]  /*1f5c0*/  IMAD.MOV.U32 R144, RZ, RZ, R192 ;  /* 0x000000ffff907224 */ /* 0x008fe200078e00c0 */
[----:B------:R-:W-:Y:S02]  /*1f5d0*/  FSEL R189, R4, -INF , !P3 ;  /* 0xff80000004bd7808 */ /* 0x000fe40005800000 */
[----:B------:R-:W-:Y:S02]  /*1f5e0*/  ISETP.GE.AND P4, PT, R116, R228, PT ;  /* 0x000000e47400720c */ /* 0x000fe40003f86270 */
[----:B------:R-:W-:Y:S02]  /*1f5f0*/  FSEL R4, R218, -INF , P5 ;  /* 0xff800000da047808 */ /* 0x000fe40002800000 */
[----:B------:R-:W-:-:S02]  /*1f600*/  FSEL R192, R6, -INF , !P6 ;  /* 0xff80000006c07808 */ /* 0x000fc40007000000 */
[----:B------:R-:W-:Y:S02]  /*1f610*/  ISETP.GE.AND P0, PT, R118, R227, PT ;  /* 0x000000e37600720c */ /* 0x000fe40003f06270 */
[----:B------:R-:W-:Y:S02]  /*1f620*/  P2R R6, PR, RZ, 0x4 ;  /* 0x00000004ff067803 */ /* 0x000fe40000000000 */
[----:B------:R-:W-:Y:S02]  /*1f630*/  FMNMX3.FTZ R3, R3, R94, R100, !PT ;  /* 0x0000005e03037276 */ /* 0x000fe40007810064 */
[----:B------:R-:W-:Y:S02]  /*1f640*/  FSEL R197, R4, -INF , !P4 ;  /* 0xff80000004c57808 */ /* 0x000fe40006000000 */
[----:B------:R-:W-:Y:S02]  /*1f650*/  ISETP.GE.AND P6, PT, R118, R228, PT ;  /* 0x000000e47600720c */ /* 0x000fe40003fc6270 */
[----:B------:R-:W-:-:S02]  /*1f660*/  FSEL R4, R234, -INF , P0 ;  /* 0xff800000ea047808 */ /* 0x000fc40000000000 */
[----:B------:R-:W-:Y:S02]  /*1f670*/  ISETP.NE.AND P0, PT, R6, RZ, PT ;  /* 0x000000ff0600720c */ /* 0x000fe40003f05270 */
[----:B------:R-:W-:Y:S02]  /*1f680*/  FMNMX3.FTZ R3, R3, R103, R98, !PT ;  /* 0x0000006703037276 */ /* 0x000fe40007810062 */
[----:B------:R-:W-:Y:S02]  /*1f690*/  ISETP.GE.AND P1, PT, R117, R227, PT ;  /* 0x000000e37500720c */ /* 0x000fe40003f26270 */
[----:B------:R-:W-:Y:S02]  /*1f6a0*/  FSEL R200, R4, -INF , !P6 ;  /* 0xff80000004c87808 */ /* 0x000fe40007000000 */
[----:B------:R-:W-:Y:S02]  /*1f6b0*/  ISETP.GE.AND P2, PT, R119, R228, PT ;  /* 0x000000e47700720c */ /* 0x000fe40003f46270 */
[----:B------:R-:W-:-:S02]  /*1f6c0*/  FSEL R4, R235, -INF , P0 ;  /* 0xff800000eb047808 */ /* 0x000fc40000000000 */
[----:B------:R-:W-:Y:S02]  /*1f6d0*/  FMNMX3.FTZ R3, R3, R97, R104, !PT ;  /* 0x0000006103037276 */ /* 0x000fe40007810068 */
[----:B------:R-:W-:Y:S02]  /*1f6e0*/  ISETP.GE.AND P3, PT, R117, R228, PT ;  /* 0x000000e47500720c */ /* 0x000fe40003f66270 */
[----:B------:R-:W-:Y:S02]  /*1f6f0*/  FSEL R5, R219, -INF , P1 ;  /* 0xff800000db057808 */ /* 0x000fe40000800000 */
[----:B------:R-:W-:Y:S02]  /*1f700*/  ISETP.GE.AND P5, PT, R120, R227, PT ;  /* 0x000000e37800720c */ /* 0x000fe40003fa6270 */
[----:B------:R-:W-:Y:S02]  /*1f710*/  FSEL R156, R4, -INF , !P2 ;  /* 0xff800000049c7808 */ /* 0x000fe40005000000 */
[----:B------:R-:W-:-:S02]  /*1f720*/  FMNMX3.FTZ R3, R3, R105, R101, !PT ;  /* 0x0000006903037276 */ /* 0x000fc40007810065 */
[-C--:B------:R-:W-:Y:S02]  /*1f730*/  ISETP.GE.AND P2, PT, R124, R227.reuse, PT ;  /* 0x000000e37c00720c */ /* 0x080fe40003f46270 */
[----:B------:R-:W-:Y:S02]  /*1f740*/  FSEL R201, R5, -INF , !P3 ;  /* 0xff80000005c97808 */ /* 0x000fe40005800000 */
[----:B------:R-:W-:Y:S02]  /*1f750*/  ISETP.GE.AND P4, PT, R120, R228, PT ;  /* 0x000000e47800720c */ /* 0x000fe40003f86270 */
[----:B------:R-:W-:Y:S02]  /*1f760*/  FSEL R5, R214, -INF , P5 ;  /* 0xff800000d6057808 */ /* 0x000fe40002800000 */
[-C--:B------:R-:W-:Y:S02]  /*1f770*/  ISETP.GE.AND P1, PT, R121, R227.reuse, PT ;  /* 0x000000e37900720c */ /* 0x080fe40003f26270 */
[----:B------:R-:W-:-:S02]  /*1f780*/  ISETP.GE.AND P0, PT, R123, R227, PT ;  /* 0x000000e37b00720c */ /* 0x000fc40003f06270 */
[----:B------:R-:W-:Y:S02]  /*1f790*/  FMNMX3.FTZ R3, R3, R106, R102, !PT ;  /* 0x0000006a03037276 */ /* 0x000fe40007810066 */
[----:B------:R-:W-:Y:S02]  /*1f7a0*/  P2R R6, PR, RZ, 0x4 ;  /* 0x00000004ff067803 */ /* 0x000fe40000000000 */
[----:B------:R-:W-:Y:S02]  /*1f7b0*/  FSEL R208, R5, -INF , !P4 ;  /* 0xff80000005d07808 */ /* 0x000fe40006000000 */
[----:B------:R-:W-:Y:S02]  /*1f7c0*/  ISETP.GE.AND P3, PT, R121, R228, PT ;  /* 0x000000e47900720c */ /* 0x000fe40003f66270 */
[----:B------:R-:W-:Y:S02]  /*1f7d0*/  FSEL R5, R215, -INF , P1 ;  /* 0xff800000d7057808 */ /* 0x000fe40000800000 */
[----:B------:R-:W-:-:S02]  /*1f7e0*/  FSEL R4, R206, -INF , P0 ;  /* 0xff800000ce047808 */ /* 0x000fc40000000000 */
[----:B------:R-:W-:Y:S02]  /*1f7f0*/  FMNMX3.FTZ R3, R3, R185, R189, !PT ;  /* 0x000000b903037276 */ /* 0x000fe400078100bd */
[----:B------:R-:W-:Y:S02]  /*1f800*/  ISETP.NE.AND P0, PT, R6, RZ, PT ;  /* 0x000000ff0600720c */ /* 0x000fe40003f05270 */
[----:B------:R-:W-:Y:S02]  /*1f810*/  ISETP.GE.AND P6, PT, R123, R228, PT ;  /* 0x000000e47b00720c */ /* 0x000fe40003fc6270 */
[----:B------:R-:W-:Y:S02]  /*1f820*/  ISETP.GE.AND P5, PT, R125, R227, PT ;  /* 0x000000e37d00720c */ /* 0x000fe40003fa6270 */
[----:B------:R-:W-:Y:S02]  /*1f830*/  FSEL R211, R5, -INF , !P3 ;  /* 0xff80000005d37808 */ /* 0x000fe40005800000 */
[----:B------:R-:W-:-:S02]  /*1f840*/  FMNMX3.FTZ R3, R3, R192, R149, !PT ;  /* 0x000000c003037276 */ /* 0x000fc40007810095 */
[-C--:B------:R-:W-:Y:S02]  /*1f850*/  ISETP.GE.AND P2, PT, R124, R228.reuse, PT ;  /* 0x000000e47c00720c */ /* 0x080fe40003f46270 */
[----:B------:R-:W-:Y:S02]  /*1f860*/  FSEL R5, R207, -INF , P0 ;  /* 0xff800000cf057808 */ /* 0x000fe40000000000 */
[----:B------:R-:W-:Y:S02]  /*1f870*/  FSEL R206, R4, -INF , !P6 ;  /* 0xff80000004ce7808 */ /* 0x000fe40007000000 */
[----:B------:R-:W-:Y:S02]  /*1f880*/  ISETP.GE.AND P0, PT, R127, R227, PT ;  /* 0x000000e37f00720c */ /* 0x000fe40003f06270 */
        /* <DEDUP_REMOVED lines=16> */
[----:B------:R-:W-:Y:S02]  /*1f990*/  FSEL R198, R4, -INF , !P3 ;  /* 0xff80000004c67808 */ /* 0x000fe40005800000 */
[----:B------:R-:W-:Y:S02]  /*1f9a0*/  FMNMX3.FTZ R3, R3, R208, R211, !PT ;  /* 0x000000d003037276 */ /* 0x000fe400078100d3 */
[----:B------:R-:W-:Y:S02]  /*1f9b0*/  ISETP.GE.AND P1, PT, R129, R228, PT ;  /* 0x000000e48100720c */ /* 0x000fe40003f26270 */
[----:B------:R-:W-:-:S02]  /*1f9c0*/  FSEL R4, R190, -INF , P4 ;  /* 0xff800000be047808 */ /* 0x000fc40002000000 */
[-C--:B------:R-:W-:Y:S02]  /*1f9d0*/  ISETP.GE.AND P3, PT, R131, R227.reuse, PT ;  /* 0x000000e38300720c */ /* 0x080fe40003f66270 */
[----:B------:R-:W-:Y:S02]  /*1f9e0*/  FSEL R190, R5, -INF , !P2 ;  /* 0xff80000005be7808 */ /* 0x000fe40005000000 */
[----:B------:R-:W-:Y:S02]  /*1f9f0*/  ISETP.GE.AND P0, PT, R130, R227, PT ;  /* 0x000000e38200720c */ /* 0x000fe40003f06270 */
[----:B------:R-:W-:Y:S02]  /*1fa00*/  ISETP.GE.AND P2, PT, R132, R228, PT ;  /* 0x000000e48400720c */ /* 0x000fe40003f46270 */
[----:B------:R-:W-:Y:S02]  /*1fa10*/  FMNMX3.FTZ R3, R3, R206, R183, !PT ;  /* 0x000000ce03037276 */ /* 0x000fe400078100b7 */
[----:B------:R-:W-:-:S02]  /*1fa20*/  FSEL R199, R4, -INF , !P1 ;  /* 0xff80000004c77808 */ /* 0x000fc40004800000 */
[-C--:B------:R-:W-:Y:S02]  /*1fa30*/  ISETP.GE.AND P4, PT, R131, R228.reuse, PT ;  /* 0x000000e48300720c */ /* 0x080fe40003f86270 */
[----:B------:R-:W-:Y:S02]  /*1fa40*/  FSEL R4, R194, -INF , P3 ;  /* 0xff800000c2047808 */ /* 0x000fe40001800000 */
[----:B------:R-:W-:Y:S02]  /*1fa50*/  ISETP.GE.AND P6, PT, R132, R227, PT ;  /* 0x000000e38400720c */ /* 0x000fe40003fc6270 */
[----:B------:R-:W-:Y:S02]  /*1fa60*/  ISETP.GE.AND P5, PT, R130, R228, PT ;  /* 0x000000e48200720c */ /* 0x000fe40003fa6270 */
[----:B------:R-:W-:Y:S02]  /*1fa70*/  FSEL R5, R191, -INF , P0 ;  /* 0xff800000bf057808 */ /* 0x000fe40000000000 */
[----:B------:R-:W-:-:S02]  /*1fa80*/  P2R R6, PR, RZ, 0x4 ;  /* 0x00000004ff067803 */ /* 0x000fc40000000000 */
[----:B------:R-:W-:Y:S02]  /*1fa90*/  FMNMX3.FTZ R3, R3, R202, R198, !PT ;  /* 0x000000ca03037276 */ /* 0x000fe400078100c6 */
[-C--:B------:R-:W-:Y:S02]  /*1faa0*/  ISETP.GE.AND P1, PT, R133, R227.reuse, PT ;  /* 0x000000e38500720c */ /* 0x080fe40003f26270 */
[----:B------:R-:W-:Y:S02]  /*1fab0*/  FSEL R194, R4, -INF , !P4 ;  /* 0xff80000004c27808 */ /* 0x000fe40006000000 */
[----:B------:R-:W-:Y:S02]  /*1fac0*/  ISETP.GE.AND P0, PT, R168, R227, PT ;  /* 0x000000e3a800720c */ /* 0x000fe40003f06270 */
[----:B------:R-:W-:Y:S02]  /*1fad0*/  FSEL R4, R195, -INF , P6 ;  /* 0xff800000c3047808 */ /* 0x000fe40003000000 */
[----:B------:R-:W-:-:S02]  /*1fae0*/  FSEL R191, R5, -INF , !P5 ;  /* 0xff80000005bf7808 */ /* 0x000fc40006800000 */
[----:B------:R-:W-:Y:S02]  /*1faf0*/  ISETP.NE.AND P6, PT, R6, RZ, PT ;  /* 0x000000ff0600720c */ /* 0x000fe40003fc5270 */
[----:B------:R-:W-:Y:S02]  /*1fb00*/  FMNMX3.FTZ R3, R3, R203, R190, !PT ;  /* 0x000000cb03037276 */ /* 0x000fe400078100be */
[----:B------:R-:W-:Y:S02]  /*1fb10*/  ISETP.GE.AND P2, PT, R133, R228, PT ;  /* 0x000000e48500720c */ /* 0x000fe40003f46270 */
[----:B------:R-:W-:Y:S02]  /*1fb20*/  FSEL R7, R186, -INF , P1 ;  /* 0xff800000ba077808 */ /* 0x000fe40000800000 */
[----:B------:R-:W-:Y:S02]  /*1fb30*/  ISETP.GE.AND P4, PT, R169, R227, PT ;  /* 0x000000e3a900720c */ /* 0x000fe40003f86270 */
[----:B------:R-:W-:-:S02]  /*1fb40*/  FSEL R6, R187, -INF , P0 ;  /* 0xff800000bb067808 */ /* 0x000fc40000000000 */
[-C--:B------:R-:W-:Y:S02]  /*1fb50*/  ISETP.GE.AND P5, PT, R168, R228.reuse, PT ;  /* 0x000000e4a800720c */ /* 0x080fe40003fa6270 */
[----:B------:R-:W-:Y:S02]  /*1fb60*/  FSEL R186, R4, -INF , !P6 ;  /* 0xff80000004ba7808 */ /* 0x000fe40007000000 */
[C---:B------:R-:W-:Y:S02]  /*1fb70*/  ISETP.GE.AND P0, PT, R170.reuse, R227, PT ;  /* 0x000000e3aa00720c */ /* 0x040fe40003f06270 */
[----:B------:R-:W-:Y:S02]  /*1fb80*/  FMNMX3.FTZ R3, R3, R199, R191, !PT ;  /* 0x000000c703037276 */ /* 0x000fe400078100bf */
[----:B------:R-:W-:Y:S02]  /*1fb90*/  ISETP.GE.AND P1, PT, R170, R228, PT ;  /* 0x000000e4aa00720c */ /* 0x000fe40003f26270 */
[----:B------:R-:W-:-:S02]  /*1fba0*/  FSEL R170, R7, -INF , !P2 ;  /* 0xff80000007aa7808 */ /* 0x000fc40005000000 */
[----:B------:R-:W-:Y:S02]  /*1fbb0*/  FSEL R5, R178, -INF , P4 ;  /* 0xff800000b2057808 */ /* 0x000fe40002000000 */
[----:B------:R-:W-:Y:S02]  /*1fbc0*/  LOP3.LUT P2, RZ, R2, 0x800, RZ, 0xc0, !PT ;  /* 0x0000080002ff7812 */ /* 0x000fe4000784c0ff */
[----:B------:R-:W-:Y:S02]  /*1fbd0*/  ISETP.GE.AND P3, PT, R169, R228, PT ;  /* 0x000000e4a900720c */ /* 0x000fe40003f66270 */
[----:B------:R-:W-:Y:S02]  /*1fbe0*/  FSEL R4, R179, -INF , P0 ;  /* 0xff800000b3047808 */ /* 0x000fe40000000000 */
[----:B------:R-:W-:Y:S02]  /*1fbf0*/  FSEL R178, R6, -INF , !P5 ;  /* 0xff80000006b27808 */ /* 0x000fe40006800000 */
[----:B------:R-:W-:-:S02]  /*1fc00*/  FMNMX3.FTZ R2, R3, R194, R186, !PT ;  /* 0x000000c203027276 */ /* 0x000fc400078100ba */
[----:B------:R-:W-:Y:S02]  /*1fc10*/  FSEL R179, R5, -INF , !P3 ;  /* 0xff80000005b37808 */ /* 0x000fe40005800000 */
[----:B------:R-:W-:Y:S02]  /*1fc20*/  FSEL R187, R4, -INF , !P1 ;  /* 0xff80000004bb7808 */ /* 0x000fe40004800000 */
[----:B------:R-:W-:-:S04]  /*1fc30*/  FMNMX3.FTZ R2, R2, R170, R178, !PT ;  /* 0x000000aa02027276 */ /* 0x000fc800078100b2 */
[----:B------:R-:W-:-:S05]  /*1fc40*/  FMNMX3.FTZ R2, R2, R179, R187, !PT ;  /* 0x000000b302027276 */ /* 0x000fca00078100bb */
[----:B------:R-:W1:Y:S02]  /*1fc50*/  SHFL.BFLY PT, R3, R2, 0x2, 0x1f ;  /* 0x0c401f0002037f89 */ /* 0x000e6400000e0000 */
[----:B-1----:R-:W-:-:S05]  /*1fc60*/  FMNMX.FTZ R2, R2, R3, !PT ;  /* 0x0000000302027209 */ /* 0x002fca0007810000 */
[----:B------:R-:W1:Y:S01]  /*1fc70*/  SHFL.BFLY PT, R3, R2, 0x1, 0x1f ;  /* 0x0c201f0002037f89 */ /* 0x000e6200000e0000 */
[----:B------:R-:W2:Y:S01]  /*1fc80*/  S2UR UR6, SR_CgaCtaId ;  /* 0x00000000000679c3 */ /* 0x000ea20000008800 */
[----:B------:R-:W-:Y:S01]  /*1fc90*/  UMOV UR7, 0x400 ;  /* 0x0000040000077882 */ /* 0x000fe20000000000 */
[----:B-1----:R-:W-:-:S04]  /*1fca0*/  FMNMX.FTZ R114, R2, R3, !PT ;  /* 0x0000000302727209 */ /* 0x002fc80007810000 */
[----:B------:R-:W-:Y:S01]  /*1fcb0*/  FSETP.NEU.FTZ.AND P0, PT, R114, -INF , PT ;  /* 0xff8000007200780b */ /* 0x000fe20003f1d000 */
[----:B------:R-:W-:-:S05]  /*1fcc0*/  FMUL.FTZ R3, R0, R114 ;  /* 0x0000007200037220 */ /* 0x000fca0000410000 */
[----:B------:R-:W-:Y:S01]  /*1fcd0*/  FSEL R3, R3, RZ, P0 ;  /* 0x000000ff03037208 */ /* 0x000fe20000000000 */
[----:B--2---:R-:W-:-:S04]  /*1fce0*/  ULEA UR6, UR6, UR7, 0x18 ;  /* 0x0000000706067291 */ /* 0x004fc8000f8ec0ff */
[----:B------:R-:W-:-:S04]  /*1fcf0*/  FFMA.FTZ R2, R8, R0, -R3 ;  /* 0x0000000008027223 */ /* 0x000fc80000010803 */
[----:B------:R1:W-:Y:S01]  /*1fd00*/  MUFU.EX2 R235, R2 ;  /* 0x0000000200eb7308 */ /* 0x0003e20000000800 */
[----:B------:R-:W-:Y:S02]  /*1fd10*/  LEA R160, R180, UR6, 0x1 ;  /* 0x00000006b4a07c11 */ /* 0x000fe4000f8e08ff */
[----:B------:R-:W-:Y:S01]  /*1fd20*/  FSEL R5, R114, RZ, P0 ;  /* 0x000000ff72057208 */ /* 0x000fe20000000000 */
[----:B-1----:R-:W-:-:S04]  /*1fd30*/  FFMA.FTZ R2, R9, R0, -R3 ;  /* 0x0000000009027223 */ /* 0x002fc80000010803 */
[----:B------:R-:W1:Y:S01]  /*1fd40*/  MUFU.EX2 R4, R71 ;  /* 0x0000004700047308 */ /* 0x000e620000000800 */
[----:B------:R-:W2:Y:S07]  /*1fd50*/  LDSM.16.MT88.4 R8, [R160+0xa000] ;  /* 0x00a00000a008783b */ /* 0x000eae0000004200 */
[----:B------:R3:W4:Y:S01]  /*1fd60*/  MUFU.EX2 R164, R2 ;  /* 0x0000000200a47308 */ /* 0x0007220000000800 */
[----:B------:R-:W-:Y:S01]  /*1fd70*/  FADD.FTZ R5, R90, -R5 ;  /* 0x800000055a057221 */ /* 0x000fe20000010000 */
[----:B---3--:R-:W-:-:S06]  /*1fd80*/  FFMA.FTZ R2, R13, R0, -R3 ;  /* 0x000000000d027223 */ /* 0x008fcc0000010803 */
[----:B------:R3:W-:Y:S01]  /*1fd90*/  MUFU.EX2 R165, R2 ;  /* 0x0000000200a57308 */ /* 0x0007e20000000800 */
[----:B------:R-:W-:Y:S02]  /*1fda0*/  VIADD R20, R160, 0xa040 ;  /* 0x0000a040a0147836 */ /* 0x000fe40000000000 */
[----:B---3--:R-:W-:-:S05]  /*1fdb0*/  FFMA.FTZ R2, R12, R0, -R3 ;  /* 0x000000000c027223 */ /* 0x008fca0000010803 */
[----:B------:R3:W5:Y:S01]  /*1fdc0*/  MUFU.EX2 R238, R2 ;  /* 0x0000000200ee7308 */ /* 0x0007620000000800 */
[----:B------:R-:W-:Y:S02]  /*1fdd0*/  IMAD.IADD R152, R252, 0x1, R160 ;  /* 0x00000001fc987824 */ /* 0x000fe400078e02a0 */
[C---:B-1----:R-:W-:Y:S01]  /*1fde0*/  FADD.FTZ R180, R4.reuse, R17 ;  /* 0x0000001104b47221 */ /* 0x042fe20000010000 */
[----:B------:R-:W-:Y:S01]  /*1fdf0*/  F2FP.BF16.F32.PACK_AB R4, R4, R16 ;  /* 0x000000100404723e */ /* 0x000fe200000010ff */
[----:B---3--:R-:W-:-:S04]  /*1fe00*/  FMUL.FTZ R2, R0, R5 ;  /* 0x0000000500027220 */ /* 0x008fc80000410000 */
[----:B------:R1:W3:Y:S01]  /*1fe10*/  MUFU.EX2 R92, R2 ;  /* 0x00000002005c7308 */ /* 0x0002e20000000800 */
[----:B------:R-:W-:Y:S02]  /*1fe20*/  IMAD.MOV.U32 R153, RZ, RZ, R15 ;  /* 0x000000ffff997224 */ /* 0x000fe400078e000f */
[----:B------:R-:W-:Y:S05]  /*1fe30*/  LDSM.16.MT88.4 R12, [R152+0xa000] ;  /* 0x00a00000980c783b */ /* 0x000fea0000004200 */
[----:B------:R-:W-:Y:S01]  /*1fe40*/  MUFU.EX2 R168, R70 ;  /* 0x0000004600a87308 */ /* 0x000fe20000000800 */
[----:B-1----:R-:W-:-:S07]  /*1fe50*/  VIADD R2, R160, 0xa000 ;  /* 0x0000a000a0027836 */ /* 0x002fce0000000000 */
[----:B------:R-:W1:Y:S01]  /*1fe60*/  MUFU.EX2 R169, R69 ;  /* 0x0000004500a97308 */ /* 0x000e620000000800 */
[----:B------:R-:W-:-:S05]  /*1fe70*/  @P2 VIADD R20, R2, 0xffffffc0 ;  /* 0xffffffc002142836 */ /* 0x000fca0000000000 */
[----:B------:R-:W2:Y:S01]  /*1fe80*/  LDSM.16.MT88.4 R16, [R20] ;  /* 0x000000001410783b */ /* 0x000ea20000004200 */
[----:B------:R-:W-:Y:S01]  /*1fe90*/  IMAD.MOV.U32 R29, RZ, RZ, R42 ;  /* 0x000000ffff1d7224 */ /* 0x000fe200078e002a */
[----:B----4-:R-:W-:Y:S01]  /*1fea0*/  F2FP.BF16.F32.PACK_AB R5, R164, R235 ;  /* 0x000000eba405723e */ /* 0x010fe200000010ff */
[----:B------:R-:W-:Y:S01]  /*1feb0*/  IMAD.MOV.U32 R157, RZ, RZ, R43 ;  /* 0x000000ffff9d7224 */ /* 0x000fe200078e002b */
[----:B-----5:R-:W-:Y:S01]  /*1fec0*/  F2FP.BF16.F32.PACK_AB R7, R238, R165 ;  /* 0x000000a5ee07723e */ /* 0x020fe200000010ff */
[-C--:B---3--:R-:W-:Y:S01]  /*1fed0*/  FMUL.FTZ R42, R166, R92.reuse ;  /* 0x0000005ca62a7220 */ /* 0x088fe20000410000 */
[-C--:B------:R-:W-:Y:S01]  /*1fee0*/  FMUL.FTZ R43, R167, R92.reuse ;  /* 0x0000005ca72b7220 */ /* 0x080fe20000410000 */
[-C--:B------:R-:W-:Y:S01]  /*1fef0*/  FMUL.FTZ R38, R162, R92.reuse ;  /* 0x0000005ca2267220 */ /* 0x080fe20000410000 */
[----:B------:R-:W-:Y:S01]  /*1ff00*/  FMUL.FTZ R39, R163, R92 ;  /* 0x0000005ca3277220 */ /* 0x000fe20000410000 */
[----:B-1----:R-:W-:Y:S01]  /*1ff10*/  F2FP.BF16.F32.PACK_AB R6, R169, R168 ;  /* 0x000000a8a906723e */ /* 0x002fe200000010ff */
[----:B------:R-:W-:-:S02]  /*1ff20*/  IMAD.MOV.U32 R124, RZ, RZ, R148 ;  /* 0x000000ffff7c7224 */ /* 0x000fc400078e0094 */
[----:B------:R-:W-:-:S04]  /*1ff30*/  IMAD.IADD R148, R252, 0x1, R20 ;  /* 0x00000001fc947824 */ /* 0x000fc800078e0214 */
[C---:B--2---:R-:W-:Y:S08]  /*1ff40*/  HMMA.16816.F32.BF16 R40, R4.reuse, R8, R40 ;  /* 0x000000080428723c */ /* 0x044ff00000041828 */
[----:B------:R-:W-:Y:S01]  /*1ff50*/  HMMA.16816.F32.BF16 R36, R4, R10, R36 ;  /* 0x0000000a0424723c */ /* 0x000fe20000041824 */
[----:B------:R-:W1:Y:S01]  /*1ff60*/  LDSM.16.MT88.4 R8, [R148] ;  /* 0x000000009408783b */ /* 0x000e620000004200 */
[----:B------:R-:W-:Y:S01]  /*1ff70*/  FMUL.FTZ R34, R158, R92 ;  /* 0x0000005c9e227220 */ /* 0x000fe20000410000 */
[----:B------:R-:W-:Y:S01]  /*1ff80*/  IMAD.MOV.U32 R107, RZ, RZ, R157 ;  /* 0x000000ffff6b7224 */ /* 0x000fe200078e009d */
[----:B------:R2:W-:Y:S01]  /*1ff90*/  MUFU.EX2 R158, R67 ;  /* 0x00000043009e7308 */ /* 0x0005e20000000800 */
[----:B------:R-:W-:-:S02]  /*1ffa0*/  IMAD.MOV.U32 R247, RZ, RZ, R54 ;  /* 0x000000fffff77224 */ /* 0x000fc400078e0036 */
[-C--:B------:R-:W-:Y:S01]  /*1ffb0*/  FMUL.FTZ R54, R150, R92.reuse ;  /* 0x0000005c96367220 */ /* 0x080fe20000410000 */
[----:B------:R-:W-:Y:S02]  /*1ffc0*/  IMAD.MOV.U32 R250, RZ, RZ, R55 ;  /* 0x000000fffffa7224 */ /* 0x000fe400078e0037 */
[----:B------:R-:W-:Y:S01]  /*1ffd0*/  FMUL.FTZ R55, R151, R92 ;  /* 0x0000005c97377220 */ /* 0x000fe20000410000 */
[----:B------:R-:W-:Y:S02]  /*1ffe0*/  IMAD.MOV.U32 R242, RZ, RZ, R50 ;  /* 0x000000fffff27224 */ /* 0x000fe400078e0032 */
[----:B------:R-:W-:Y:S01]  /*1fff0*/  FFMA.FTZ R2, R21, R0, -R3 ;  /* 0x0000000015027223 */ /* 0x000fe20000010803 */
[----:B------:R3:W-:Y:S01]  /*20000*/  MUFU.EX2 R157, R66 ;  /* 0x00000042009d7308 */ /* 0x0007e20000000800 */
[----:B------:R-:W-:Y:S02]  /*20010*/  IMAD.MOV.U32 R113, RZ, RZ, R51 ;  /* 0x000000ffff717224 */ /* 0x000fe400078e0033 */
[-C--:B------:R-:W-:Y:S01]  /*20020*/  FMUL.FTZ R35, R159, R92.reuse ;  /* 0x0000005c9f237220 */ /* 0x080fe20000410000 */
[-C--:B------:R-:W-:Y:S01]  /*20030*/  FMUL.FTZ R50, R154, R92.reuse ;  /* 0x0000005c9a327220 */ /* 0x080fe20000410000 */
[----:B------:R-:W-:Y:S01]  /*20040*/  FMUL.FTZ R51, R155, R92 ;  /* 0x0000005c9b337220 */ /* 0x000fe20000410000 */
[----:B------:R-:W-:-:S02]  /*20050*/  IMAD.MOV.U32 R109, RZ, RZ, R28 ;  /* 0x000000ffff6d7224 */ /* 0x000fc400078e001c */
[-C--:B--2---:R-:W-:Y:S01]  /*20060*/  FMUL.FTZ R67, R147, R92.reuse ;  /* 0x0000005c93437220 */ /* 0x084fe20000410000 */
[----:B------:R-:W-:Y:S02]  /*20070*/  IMAD.MOV.U32 R251, RZ, RZ, R29 ;  /* 0x000000fffffb7224 */ /* 0x000fe400078e001d */
[----:B------:R-:W-:Y:S02]  /*20080*/  IMAD.MOV.U32 R110, RZ, RZ, R30 ;  /* 0x000000ffff6e7224 */ /* 0x000fe400078e001e */
[----:B------:R-:W-:Y:S01]  /*20090*/  IMAD.MOV.U32 R125, RZ, RZ, R31 ;  /* 0x000000ffff7d7224 */ /* 0x000fe200078e001f */
[----:B------:R2:W-:Y:S01]  /*200a0*/  MUFU.EX2 R234, R2 ;  /* 0x0000000200ea7308 */ /* 0x0005e20000000800 */
[----:B------:R-:W4:Y:S01]  /*200b0*/  LDSM.16.MT88.4 R28, [R160+0xa800] ;  /* 0x00a80000a01c783b */ /* 0x000f220000004200 */
[----:B---3--:R-:W-:Y:S01]  /*200c0*/  FMUL.FTZ R66, R146, R92 ;  /* 0x0000005c92427220 */ /* 0x008fe20000410000 */
[----:B------:R-:W-:Y:S01]  /*200d0*/  IMAD.MOV.U32 R111, RZ, RZ, R27 ;  /* 0x000000ffff6f7224 */ /* 0x000fe200078e001b */
[----:B------:R-:W-:Y:S01]  /*200e0*/  HMMA.16816.F32.BF16 R52, R4, R16, R52 ;  /* 0x000000100434723c */ /* 0x000fe20000041834 */
[----:B------:R-:W-:-:S02]  /*200f0*/  IMAD.MOV.U32 R112, RZ, RZ, R26 ;  /* 0x000000ffff707224 */ /* 0x000fc400078e001a */
[----:B------:R-:W-:-:S05]  /*20100*/  IMAD.MOV.U32 R118, RZ, RZ, R25 ;  /* 0x000000ffff767224 */ /* 0x000fca00078e0019 */
[----:B------:R-:W-:Y:S01]  /*20110*/  HMMA.16816.F32.BF16 R64, R4, R18, R64 ;  /* 0x000000120440723c */ /* 0x000fe20000041840 */
[----:B------:R-:W-:Y:S01]  /*20120*/  LDSM.16.MT88.4 R16, [R20+0x800] ;  /* 0x000800001410783b */ /* 0x000fe20000004200 */
[----:B--2---:R-:W-:-:S03]  /*20130*/  FFMA.FTZ R2, R24, R0, -R3 ;  /* 0x0000000018027223 */ /* 0x004fc60000010803 */
[----:B------:R-:W2:Y:S03]  /*20140*/  LDSM.16.MT88.4 R24, [R152+0xa800] ;  /* 0x00a800009818783b */ /* 0x000ea60000004200 */
[----:B------:R-:W-:Y:S01]  /*20150*/  HMMA.16816.F32.BF16 R32, R4, R12, R32 ;  /* 0x0000000c0420723c */ /* 0x000fe20000041820 */
[----:B------:R3:W-:Y:S01]  /*20160*/  MUFU.EX2 R151, R2 ;  /* 0x0000000200977308 */ /* 0x0007e20000000800 */
[----:B------:R-:W-:-:S06]  /*20170*/  IMAD.MOV.U32 R119, RZ, RZ, R153 ;  /* 0x000000ffff777224 */ /* 0x000fcc00078e0099 */
[----:B------:R-:W-:Y:S01]  /*20180*/  HMMA.16816.F32.BF16 R48, R4, R14, R48 ;  /* 0x0000000e0430723c */ /* 0x000fe20000041830 */
[----:B------:R-:W5:Y:S01]  /*20190*/  LDSM.16.MT88.4 R12, [R148+0x800] ;  /* 0x00080000940c783b */ /* 0x000f620000004200 */
[----:B---3--:R-:W-:-:S04]  /*201a0*/  FFMA.FTZ R2, R22, R0, -R3 ;  /* 0x0000000016027223 */ /* 0x008fc80000010803 */
[----:B------:R3:W-:Y:S01]  /*201b0*/  MUFU.EX2 R153, R2 ;  /* 0x0000000200997308 */ /* 0x0007e20000000800 */
[----:B------:R-:W-:Y:S02]  /*201c0*/  IMAD.MOV.U32 R126, RZ, RZ, R58 ;  /* 0x000000ffff7e7224 */ /* 0x000fe400078e003a */
[-C--:B------:R-:W-:Y:S01]  /*201d0*/  FMUL.FTZ R58, R142, R92.reuse ;  /* 0x0000005c8e3a7220 */ /* 0x080fe20000410000 */
[----:B------:R-:W-:Y:S02]  /*201e0*/  IMAD.MOV.U32 R127, RZ, RZ, R59 ;  /* 0x000000ffff7f7224 */ /* 0x000fe400078e003b */
[-C--:B------:R-:W-:Y:S01]  /*201f0*/  FMUL.FTZ R59, R143, R92.reuse ;  /* 0x0000005c8f3b7220 */ /* 0x080fe20000410000 */
[-C--:B------:R-:W-:Y:S01]  /*20200*/  FMUL.FTZ R138, R138, R92.reuse ;  /* 0x0000005c8a8a7220 */ /* 0x080fe20000410000 */
[----:B------:R-:W4:Y:S01]  /*20210*/  MUFU.EX2 R161, R68 ;  /* 0x0000004400a17308 */ /* 0x000f220000000800 */
[----:B------:R-:W-:Y:S01]  /*20220*/  FMUL.FTZ R139, R139, R92 ;  /* 0x0000005c8b8b7220 */ /* 0x000fe20000410000 */
[----:B---3--:R-:W-:-:S06]  /*20230*/  FFMA.FTZ R2, R23, R0, -R3 ;  /* 0x0000000017027223 */ /* 0x008fcc0000010803 */
[----:B------:R-:W3:Y:S08]  /*20240*/  MUFU.EX2 R154, R122 ;  /* 0x0000007a009a7308 */ /* 0x000ef00000000800 */
[----:B------:R-:W2:Y:S01]  /*20250*/  MUFU.EX2 R219, R2 ;  /* 0x0000000200db7308 */ /* 0x000ea20000000800 */
[C---:B-1----:R-:W-:Y:S08]  /*20260*/  HMMA.16816.F32.BF16 R56, R4.reuse, R8, R56 ;  /* 0x000000080438723c */ /* 0x042ff00000041838 */
[----:B------:R-:W-:Y:S01]  /*20270*/  HMMA.16816.F32.BF16 R8, R4, R10, R136 ;  /* 0x0000000a0408723c */ /* 0x000fe20000041888 */
[----:B----4-:R-:W-:-:S02]  /*20280*/  F2FP.BF16.F32.PACK_AB R4, R158, R161 ;  /* 0x000000a19e04723e */ /* 0x010fc400000010ff */
[----:B---3--:R-:W-:Y:S02]  /*20290*/  F2FP.BF16.F32.PACK_AB R6, R154, R157 ;  /* 0x0000009d9a06723e */ /* 0x008fe400000010ff */
[----:B------:R-:W-:Y:S02]  /*202a0*/  F2FP.BF16.F32.PACK_AB R5, R151, R234 ;  /* 0x000000ea9705723e */ /* 0x000fe400000010ff */
[----:B--2---:R-:W-:Y:S01]  /*202b0*/  F2FP.BF16.F32.PACK_AB R7, R219, R153 ;  /* 0x00000099db07723e */ /* 0x004fe200000010ff */
        /* <DEDUP_REMOVED lines=9> */
[----:B------:R-:W-:Y:S01]  /*20350*/  HMMA.16816.F32.BF16 R72, R4, R30, R36 ;  /* 0x0000001e0448723c */ /* 0x000fe20000041824 */
[----:B------:R-:W2:Y:S01]  /*20360*/  LDSM.16.MT88.4 R28, [R152+0xb000] ;  /* 0x00b00000981c783b */ /* 0x000ea20000004200 */
[----:B------:R-:W-:-:S03]  /*20370*/  IMAD.MOV.U32 R115, RZ, RZ, R47 ;  /* 0x000000ffff737224 */ /* 0x000fc600078e002f */
[----:B------:R-:W3:Y:S03]  /*20380*/  LDSM.16.MT88.4 R36, [R160+0xb000] ;  /* 0x00b00000a024783b */ /* 0x000ee60000004200 */
[----:B------:R-:W-:Y:S01]  /*20390*/  HMMA.16816.F32.BF16 R44, R4, R24, R32 ;  /* 0x00000018042c723c */ /* 0x000fe20000041820 */
[----:B-1----:R-:W-:-:S07]  /*203a0*/  FFMA.FTZ R2, R60, R0, -R3 ;  /* 0x000000003c027223 */ /* 0x002fce0000010803 */
[C---:B------:R-:W-:Y:S01]  /*203b0*/  HMMA.16816.F32.BF16 R40, R4.reuse, R26, R48 ;  /* 0x0000001a0428723c */ /* 0x040fe20000041830 */
[----:B------:R1:W-:Y:S07]  /*203c0*/  MUFU.EX2 R218, R2 ;  /* 0x0000000200da7308 */ /* 0x0003ee0000000800 */
[C---:B------:R-:W-:Y:S08]  /*203d0*/  HMMA.16816.F32.BF16 R32, R4.reuse, R16, R52 ;  /* 0x000000100420723c */ /* 0x040ff00000041834 */
[----:B------:R-:W-:Y:S01]  /*203e0*/  HMMA.16816.F32.BF16 R24, R4, R18, R64 ;  /* 0x000000120418723c */ /* 0x000fe20000041840 */
[----:B------:R-:W4:Y:S01]  /*203f0*/  LDSM.16.MT88.4 R16, [R20+0x1000] ;  /* 0x001000001410783b */ /* 0x000f220000004200 */
[----:B-1----:R-:W-:-:S06]  /*20400*/  FFMA.FTZ R2, R61, R0, -R3 ;  /* 0x000000003d027223 */ /* 0x002fcc0000010803 */
[C---:B-----5:R-:W-:Y:S01]  /*20410*/  HMMA.16816.F32.BF16 R48, R4.reuse, R12, R56 ;  /* 0x0000000c0430723c */ /* 0x060fe20000041838 */
[----:B------:R1:W-:Y:S07]  /*20420*/  MUFU.EX2 R215, R2 ;  /* 0x0000000200d77308 */ /* 0x0003ee0000000800 */
[----:B------:R-:W-:Y:S01]  /*20430*/  HMMA.16816.F32.BF16 R8, R4, R14, R8 ;  /* 0x0000000e0408723c */ /* 0x000fe20000041808 */
[----:B------:R-:W5:Y:S01]  /*20440*/  LDSM.16.MT88.4 R12, [R148+0x1000] ;  /* 0x00100000940c783b */ /* 0x000f620000004200 */
[----:B------:R-:W-:Y:S01]  /*20450*/  MUFU.EX2 R171, R171 ;  /* 0x000000ab00ab7308 */ /* 0x000fe20000000800 */
[----:B-1----:R-:W-:-:S07]  /*20460*/  FFMA.FTZ R2, R77, R0, -R3 ;  /* 0x000000004d027223 */ /* 0x002fce0000010803 */
[----:B------:R-:W1:Y:S08]  /*20470*/  MUFU.EX2 R172, R172 ;  /* 0x000000ac00ac7308 */ /* 0x000e700000000800 */
[----:B------:R2:W-:Y:S08]  /*20480*/  MUFU.EX2 R147, R2 ;  /* 0x0000000200937308 */ /* 0x0005f00000000800 */
[----:B------:R-:W-:Y:S08]  /*20490*/  MUFU.EX2 R173, R173 ;  /* 0x000000ad00ad7308 */ /* 0x000ff00000000800 */
[----:B------:R-:W3:Y:S01]  /*204a0*/  MUFU.EX2 R174, R174 ;  /* 0x000000ae00ae7308 */ /* 0x000ee20000000800 */
[----:B--2---:R-:W-:-:S07]  /*204b0*/  FFMA.FTZ R2, R76, R0, -R3 ;  /* 0x000000004c027223 */ /* 0x004fce0000010803 */
[----:B------:R2:W-:Y:S01]  /*204c0*/  MUFU.EX2 R214, R2 ;  /* 0x0000000200d67308 */ /* 0x0005e20000000800 */
[----:B------:R-:W-:Y:S01]  /*204d0*/  IMAD.MOV.U32 R246, RZ, RZ, R144 ;  /* 0x000000fffff67224 */ /* 0x000fe200078e0090 */
[----:B-1----:R-:W-:Y:S02]  /*204e0*/  F2FP.BF16.F32.PACK_AB R4, R172, R171 ;  /* 0x000000abac04723e */ /* 0x002fe400000010ff */
[----:B------:R-:W-:Y:S01]  /*204f0*/  F2FP.BF16.F32.PACK_AB R5, R218, R150 ;  /* 0x00000096da05723e */ /* 0x000fe200000010ff */
[----:B--2---:R-:W-:-:S04]  /*20500*/  FFMA.FTZ R2, R78, R0, -R3 ;  /* 0x000000004e027223 */ /* 0x004fc80000010803 */
[----:B------:R1:W-:Y:S01]  /*20510*/  MUFU.EX2 R207, R2 ;  /* 0x0000000200cf7308 */ /* 0x0003e20000000800 */
[----:B---3--:R-:W-:Y:S02]  /*20520*/  F2FP.BF16.F32.PACK_AB R6, R174, R173 ;  /* 0x000000adae06723e */ /* 0x008fe400000010ff */
[----:B------:R-:W-:Y:S01]  /*20530*/  F2FP.BF16.F32.PACK_AB R7, R147, R215 ;  /* 0x000000d79307723e */ /* 0x000fe200000010ff */
[----:B-1----:R-:W-:-:S04]  /*20540*/  FFMA.FTZ R2, R83, R0, -R3 ;  /* 0x0000000053027223 */ /* 0x002fc80000010803 */
[----:B------:R1:W-:Y:S02]  /*20550*/  MUFU.EX2 R144, R2 ;  /* 0x0000000200907308 */ /* 0x0003e40000000800 */
[----:B------:R-:W-:Y:S01]  /*20560*/  HMMA.16816.F32.BF16 R56, R4, R28, R44 ;  /* 0x0000001c0438723c */ /* 0x000fe2000004182c */
[----:B------:R-:W2:Y:S05]  /*20570*/  LDSM.16.MT88.4 R44, [R160+0xb800] ;  /* 0x00b80000a02c783b */ /* 0x000eaa0000004200 */
[----:B------:R-:W-:Y:S01]  /*20580*/  MUFU.EX2 R142, R196 ;  /* 0x000000c4008e7308 */ /* 0x000fe20000000800 */
[----:B-1----:R-:W-:-:S07]  /*20590*/  FFMA.FTZ R2, R82, R0, -R3 ;  /* 0x0000000052027223 */ /* 0x002fce0000010803 */
[----:B------:R1:W-:Y:S01]  /*205a0*/  MUFU.EX2 R143, R2 ;  /* 0x00000002008f7308 */ /* 0x0003e20000000800 */
[C---:B------:R-:W-:Y:S08]  /*205b0*/  HMMA.16816.F32.BF16 R64, R4.reuse, R36, R68 ;  /* 0x000000240440723c */ /* 0x040ff00000041844 */
[----:B------:R-:W-:Y:S01]  /*205c0*/  HMMA.16816.F32.BF16 R72, R4, R38, R72 ;  /* 0x000000260448723c */ /* 0x000fe20000041848 */
[----:B------:R-:W3:Y:S01]  /*205d0*/  LDSM.16.MT88.4 R36, [R152+0xb800] ;  /* 0x00b800009824783b */ /* 0x000ee20000004200 */
[----:B-1----:R-:W-:-:S06]  /*205e0*/  FFMA.FTZ R2, R79, R0, -R3 ;  /* 0x000000004f027223 */ /* 0x002fcc0000010803 */
[C---:B------:R-:W-:Y:S01]  /*205f0*/  HMMA.16816.F32.BF16 R68, R4.reuse, R30, R40 ;  /* 0x0000001e0444723c */ /* 0x040fe20000041828 */
[----:B------:R-:W-:Y:S01]  /*20600*/  MUFU.EX2 R139, R193 ;  /* 0x000000c1008b7308 */ /* 0x000fe20000000800 */
[----:B------:R-:W-:Y:S01]  /*20610*/  IMAD.MOV.U32 R123, RZ, RZ, R145 ;  /* 0x000000ffff7b7224 */ /* 0x000fe200078e0091 */
[----:B------:R-:W-:Y:S06]  /*20620*/  LDSM.16.MT88.4 R40, [R160+0xc000] ;  /* 0x00c00000a028783b */ /* 0x000fec0000004200 */
[----:B------:R1:W-:Y:S01]  /*20630*/  MUFU.EX2 R196, R2 ;  /* 0x0000000200c47308 */ /* 0x0003e20000000800 */
[C---:B----4-:R-:W-:Y:S08]  /*20640*/  HMMA.16816.F32.BF16 R52, R4.reuse, R16, R32 ;  /* 0x000000100434723c */ /* 0x050ff00000041820 */
[----:B------:R-:W-:Y:S01]  /*20650*/  HMMA.16816.F32.BF16 R28, R4, R18, R24 ;  /* 0x00000012041c723c */ /* 0x000fe20000041818 */
[----:B------:R-:W4:Y:S01]  /*20660*/  LDSM.16.MT88.4 R16, [R20+0x1800] ;  /* 0x001800001410783b */ /* 0x000f220000004200 */
[----:B-1----:R-:W-:-:S06]  /*20670*/  FFMA.FTZ R2, R80, R0, -R3 ;  /* 0x0000000050027223 */ /* 0x002fcc0000010803 */
[C---:B-----5:R-:W-:Y:S01]  /*20680*/  HMMA.16816.F32.BF16 R24, R4.reuse, R12, R48 ;  /* 0x0000000c0418723c */ /* 0x060fe20000041830 */
[----:B------:R1:W-:Y:S07]  /*20690*/  MUFU.EX2 R195, R2 ;  /* 0x0000000200c37308 */ /* 0x0003ee0000000800 */
[----:B------:R-:W-:Y:S01]  /*206a0*/  HMMA.16816.F32.BF16 R8, R4, R14, R8 ;  /* 0x0000000e0408723c */ /* 0x000fe20000041808 */
[----:B------:R-:W5:Y:S01]  /*206b0*/  LDSM.16.MT88.4 R12, [R148+0x1800] ;  /* 0x00180000940c783b */ /* 0x000f620000004200 */
[----:B-1----:R-:W-:-:S04]  /*206c0*/  FFMA.FTZ R2, R86, R0, -R3 ;  /* 0x0000000056027223 */ /* 0x002fc80000010803 */
[----:B------:R1:W-:Y:S01]  /*206d0*/  MUFU.EX2 R138, R2 ;  /* 0x00000002008a7308 */ /* 0x0003e20000000800 */
[----:B------:R-:W-:-:S07]  /*206e0*/  IMAD.MOV.U32 R121, RZ, RZ, R140 ;  /* 0x000000ffff797224 */ /* 0x000fce00078e008c */
        /* <DEDUP_REMOVED lines=8> */
[----:B------:R-:W-:-:S07]  /*20770*/  IMAD.MOV.U32 R108, RZ, RZ, R141 ;  /* 0x000000ffff6c7224 */ /* 0x000fce00078e008d */
[----:B------:R-:W-:Y:S01]  /*20780*/  MUFU.EX2 R140, R188 ;  /* 0x000000bc008c7308 */ /* 0x000fe20000000800 */
[----:B--2---:R-:W-:-:S07]  /*20790*/  FFMA.FTZ R2, R84, R0, -R3 ;  /* 0x0000000054027223 */ /* 0x004fce0000010803 */
[----:B------:R2:W-:Y:S01]  /*207a0*/  MUFU.EX2 R188, R2 ;  /* 0x0000000200bc7308 */ /* 0x0005e20000000800 */
[----:B-1----:R-:W-:Y:S02]  /*207b0*/  F2FP.BF16.F32.PACK_AB R4, R177, R176 ;  /* 0x000000b0b104723e */ /* 0x002fe400000010ff */
[----:B---3--:R-:W-:-:S05]  /*207c0*/  F2FP.BF16.F32.PACK_AB R6, R146, R145 ;  /* 0x000000919206723e */ /* 0x008fca00000010ff */
[----:B------:R-:W1:Y:S01]  /*207d0*/  MUFU.EX2 R141, R184 ;  /* 0x000000b8008d7308 */ /* 0x000e620000000800 */
[----:B------:R-:W-:Y:S01]  /*207e0*/  F2FP.BF16.F32.PACK_AB R5, R207, R214 ;  /* 0x000000d6cf05723e */ /* 0x000fe200000010ff */
[----:B--2---:R-:W-:-:S06]  /*207f0*/  FFMA.FTZ R2, R85, R0, -R3 ;  /* 0x0000000055027223 */ /* 0x004fcc0000010803 */
[----:B------:R2:W-:Y:S01]  /*20800*/  MUFU.EX2 R184, R2 ;  /* 0x0000000200b87308 */ /* 0x0005e20000000800 */
[----:B------:R-:W-:-:S07]  /*20810*/  F2FP.BF16.F32.PACK_AB R7, R143, R144 ;  /* 0x000000908f07723e */ /* 0x000fce00000010ff */
[----:B------:R3:W-:Y:S01]  /*20820*/  MUFU.EX2 R133, R210 ;  /* 0x000000d200857308 */ /* 0x0007e20000000800 */
[----:B--2---:R-:W-:-:S07]  /*20830*/  FFMA.FTZ R2, R91, R0, -R3 ;  /* 0x000000005b027223 */ /* 0x004fce0000010803 */
[----:B------:R2:W-:Y:S01]  /*20840*/  MUFU.EX2 R130, R2 ;  /* 0x0000000200827308 */ /* 0x0005e20000000800 */
[----:B------:R-:W-:Y:S01]  /*20850*/  HMMA.16816.F32.BF16 R32, R4, R44, R64 ;  /* 0x0000002c0420723c */ /* 0x000fe20000041840 */
[----:B---3--:R-:W-:-:S07]  /*20860*/  IMAD.MOV.U32 R210, RZ, RZ, R125 ;  /* 0x000000ffffd27224 */ /* 0x008fce00078e007d */
[----:B------:R-:W-:Y:S01]  /*20870*/  HMMA.16816.F32.BF16 R64, R4, R46, R72 ;  /* 0x0000002e0440723c */ /* 0x000fe20000041848 */
[----:B--2---:R-:W-:-:S07]  /*20880*/  FFMA.FTZ R2, R95, R0, -R3 ;  /* 0x000000005f027223 */ /* 0x004fce0000010803 */
[C---:B------:R-:W-:Y:S01]  /*20890*/  HMMA.16816.F32.BF16 R44, R4.reuse, R36, R56 ;  /* 0x00000024042c723c */ /* 0x040fe20000041838 */
[----:B------:R2:W-:Y:S07]  /*208a0*/  MUFU.EX2 R125, R2 ;  /* 0x00000002007d7308 */ /* 0x0005ee0000000800 */
[C---:B------:R-:W-:Y:S01]  /*208b0*/  HMMA.16816.F32.BF16 R56, R4.reuse, R38, R68 ;  /* 0x000000260438723c */ /* 0x040fe20000041844 */
[----:B------:R-:W3:Y:S07]  /*208c0*/  LDSM.16.MT88.4 R36, [R152+0xc000] ;  /* 0x00c000009824783b */ /* 0x000eee0000004200 */
[----:B----4-:R-:W-:Y:S01]  /*208d0*/  HMMA.16816.F32.BF16 R52, R4, R16, R52 ;  /* 0x000000100434723c */ /* 0x010fe20000041834 */
[----:B--2---:R-:W-:-:S07]  /*208e0*/  FFMA.FTZ R2, R87, R0, -R3 ;  /* 0x0000000057027223 */ /* 0x004fce0000010803 */
[C---:B------:R-:W-:Y:S01]  /*208f0*/  HMMA.16816.F32.BF16 R48, R4.reuse, R18, R28 ;  /* 0x000000120430723c */ /* 0x040fe2000004181c */
[----:B------:R2:W-:Y:S01]  /*20900*/  MUFU.EX2 R182, R2 ;  /* 0x0000000200b67308 */ /* 0x0005e20000000800 */
[----:B------:R-:W4:Y:S06]  /*20910*/  LDSM.16.MT88.4 R16, [R20+0x2000] ;  /* 0x002000001410783b */ /* 0x000f2c0000004200 */
[C---:B-----5:R-:W-:Y:S01]  /*20920*/  HMMA.16816.F32.BF16 R24, R4.reuse, R12, R24 ;  /* 0x0000000c0418723c */ /* 0x060fe20000041818 */
[----:B------:R5:W4:Y:S07]  /*20930*/  MUFU.EX2 R137, R212 ;  /* 0x000000d400897308 */ /* 0x000b2e0000000800 */
[----:B------:R-:W-:Y:S01]  /*20940*/  HMMA.16816.F32.BF16 R8, R4, R14, R8 ;  /* 0x0000000e0408723c */ /* 0x000fe20000041808 */
[----:B------:R-:W4:Y:S01]  /*20950*/  LDSM.16.MT88.4 R12, [R148+0x2000] ;  /* 0x00200000940c783b */ /* 0x000f220000004200 */
[----:B--2---:R-:W-:-:S04]  /*20960*/  FFMA.FTZ R2, R88, R0, -R3 ;  /* 0x0000000058027223 */ /* 0x004fc80000010803 */
[----:B------:R2:W-:Y:S01]  /*20970*/  MUFU.EX2 R167, R2 ;  /* 0x0000000200a77308 */ /* 0x0005e20000000800 */
[----:B-----5:R-:W-:Y:S02]  /*20980*/  IMAD.MOV.U32 R212, RZ, RZ, R124 ;  /* 0x000000ffffd47224 */ /* 0x020fe400078e007c */
[----:B--2---:R-:W-:-:S05]  /*20990*/  FFMA.FTZ R2, R96, R0, -R3 ;  /* 0x0000000060027223 */ /* 0x004fca0000010803 */
[----:B------:R2:W-:Y:S01]  /*209a0*/  MUFU.EX2 R124, R2 ;  /* 0x00000002007c7308 */ /* 0x0005e20000000800 */
[----:B-1----:R-:W-:Y:S02]  /*209b0*/  F2FP.BF16.F32.PACK_AB R4, R140, R141 ;  /* 0x0000008d8c04723e */ /* 0x002fe400000010ff */
[----:B------:R-:W-:Y:S01]  /*209c0*/  F2FP.BF16.F32.PACK_AB R6, R142, R139 ;  /* 0x0000008b8e06723e */ /* 0x000fe200000010ff */
[----:B--2---:R-:W-:-:S04]  /*209d0*/  FFMA.FTZ R2, R99, R0, -R3 ;  /* 0x0000000063027223 */ /* 0x004fc80000010803 */
[----:B------:R1:W-:Y:S01]  /*209e0*/  MUFU.EX2 R22, R2 ;  /* 0x0000000200167308 */ /* 0x0003e20000000800 */
[----:B------:R-:W-:Y:S02]  /*209f0*/  F2FP.BF16.F32.PACK_AB R5, R195, R196 ;  /* 0x000000c4c305723e */ /* 0x000fe400000010ff */
[----:B------:R-:W-:Y:S01]  /*20a00*/  F2FP.BF16.F32.PACK_AB R7, R193, R138 ;  /* 0x0000008ac107723e */ /* 0x000fe200000010ff */
[----:B------:R-:W-:Y:S02]  /*20a10*/  IMAD.MOV.U32 R91, RZ, RZ, R111 ;  /* 0x000000ffff5b7224 */ /* 0x000fe400078e006f */
[----:B-1----:R-:W-:-:S04]  /*20a20*/  FFMA.FTZ R2, R93, R0, -R3 ;  /* 0x000000005d027223 */ /* 0x002fc80000010803 */
[----:B------:R1:W-:Y:S01]  /*20a30*/  MUFU.EX2 R166, R2 ;  /* 0x0000000200a67308 */ /* 0x0003e20000000800 */
[----:B------:R-:W-:Y:S01]  /*20a40*/  IMAD.MOV.U32 R89, RZ, RZ, R120 ;  /* 0x000000ffff597224 */ /* 0x000fe200078e0078 */
[----:B------:R-:W-:Y:S01]  /*20a50*/  HMMA.16816.F32.BF16 R28, R4, R40, R32 ;  /* 0x00000028041c723c */ /* 0x000fe20000041820 */
[----:B------:R-:W2:Y:S05]  /*20a60*/  LDSM.16.MT88.4 R32, [R160+0xc800] ;  /* 0x00c80000a020783b */ /* 0x000eaa0000004200 */
[----:B------:R5:W-:Y:S01]  /*20a70*/  MUFU.EX2 R136, R204 ;  /* 0x000000cc00887308 */ /* 0x000be20000000800 */
[----:B-1----:R-:W-:-:S07]  /*20a80*/  FFMA.FTZ R2, R94, R0, -R3 ;  /* 0x000000005e027223 */ /* 0x002fce0000010803 */
[----:B------:R1:W-:Y:S01]  /*20a90*/  MUFU.EX2 R181, R2 ;  /* 0x0000000200b57308 */ /* 0x0003e20000000800 */
[----:B-----5:R-:W-:Y:S02]  /*20aa0*/  IMAD.MOV.U32 R204, RZ, RZ, R113 ;  /* 0x000000ffffcc7224 */ /* 0x020fe400078e0071 */
[----:B-1----:R-:W-:-:S05]  /*20ab0*/  FFMA.FTZ R2, R100, R0, -R3 ;  /* 0x0000000064027223 */ /* 0x002fca0000010803 */
[----:B------:R1:W-:Y:S01]  /*20ac0*/  MUFU.EX2 R120, R2 ;  /* 0x0000000200787308 */ /* 0x0003e20000000800 */
[----:B------:R-:W-:Y:S01]  /*20ad0*/  HMMA.16816.F32.BF16 R68, R4, R42, R64 ;  /* 0x0000002a0444723c */ /* 0x000fe20000041840 */
[----:B-1----:R-:W-:-:S06]  /*20ae0*/  FFMA.FTZ R2, R103, R0, -R3 ;  /* 0x0000000067027223 */ /* 0x002fcc0000010803 */
[----:B------:R-:W-:Y:S01]  /*20af0*/  MUFU.EX2 R103, R91 ;  /* 0x0000005b00677308 */ /* 0x000fe20000000800 */
[C---:B---3--:R-:W-:Y:S07]  /*20b00*/  HMMA.16816.F32.BF16 R40, R4.reuse, R36, R44 ;  /* 0x000000240428723c */ /* 0x048fee000004182c */
[----:B------:R1:W-:Y:S01]  /*20b10*/  MUFU.EX2 R91, R204 ;  /* 0x000000cc005b7308 */ /* 0x0003e20000000800 */
[C---:B----4-:R-:W-:Y:S08]  /*20b20*/  HMMA.16816.F32.BF16 R44, R4.reuse, R16, R52 ;  /* 0x00000010042c723c */ /* 0x050ff00000041834 */
[C---:B------:R-:W-:Y:S01]  /*20b30*/  HMMA.16816.F32.BF16 R64, R4.reuse, R38, R56 ;  /* 0x000000260440723c */ /* 0x040fe20000041838 */
[----:B------:R-:W3:Y:S04]  /*20b40*/  LDSM.16.MT88.4 R36, [R152+0xc800] ;  /* 0x00c800009824783b */ /* 0x000ee80000004200 */
[----:B-1----:R-:W4:Y:S03]  /*20b50*/  LDL.LU R204, [R1+0x4c] ;  /* 0x00004c0001cc7983 */ /* 0x002f260000300800 */
[C---:B------:R-:W-:Y:S01]  /*20b60*/  HMMA.16816.F32.BF16 R52, R4.reuse, R18, R48 ;  /* 0x000000120434723c */ /* 0x040fe20000041830 */
[----:B------:R-:W1:Y:S07]  /*20b70*/  LDSM.16.MT88.4 R16, [R20+0x2800] ;  /* 0x002800001410783b */ /* 0x000e6e0000004200 */
[C---:B------:R-:W-:Y:S01]  /*20b80*/  HMMA.16816.F32.BF16 R24, R4.reuse, R12, R24 ;  /* 0x0000000c0418723c */ /* 0x040fe20000041818 */
[----:B------:R-:W5:Y:S07]  /*20b90*/  MUFU.EX2 R132, R205 ;  /* 0x000000cd00847308 */ /* 0x000f6e0000000800 */
[----:B------:R-:W-:Y:S01]  /*20ba0*/  HMMA.16816.F32.BF16 R8, R4, R14, R8 ;  /* 0x0000000e0408723c */ /* 0x000fe20000041808 */
[----:B------:R-:W1:Y:S01]  /*20bb0*/  LDSM.16.MT88.4 R12, [R148+0x2800] ;  /* 0x00280000940c783b */ /* 0x000e620000004200 */
[----:B------:R-:W-:-:S02]  /*20bc0*/  F2FP.BF16.F32.PACK_AB R6, R137, R133 ;  /* 0x000000858906723e */ /* 0x000fc400000010ff */
[----:B------:R-:W-:Y:S02]  /*20bd0*/  F2FP.BF16.F32.PACK_AB R5, R188, R131 ;  /* 0x00000083bc05723e */ /* 0x000fe400000010ff */
[----:B------:R-:W-:Y:S02]  /*20be0*/  F2FP.BF16.F32.PACK_AB R7, R130, R184 ;  /* 0x000000b88207723e */ /* 0x000fe400000010ff */
[----:B-----5:R-:W-:-:S07]  /*20bf0*/  F2FP.BF16.F32.PACK_AB R4, R132, R136 ;  /* 0x000000888404723e */ /* 0x020fce00000010ff */
[C---:B--2---:R-:W-:Y:S08]  /*20c00*/  HMMA.16816.F32.BF16 R28, R4.reuse, R32, R28 ;  /* 0x00000020041c723c */ /* 0x044ff0000004181c */
[----:B------:R-:W-:Y:S01]  /*20c10*/  HMMA.16816.F32.BF16 R56, R4, R34, R68 ;  /* 0x000000220438723c */ /* 0x000fe20000041844 */
[----:B------:R-:W2:Y:S01]  /*20c20*/  LDSM.16.MT88.4 R32, [R160+0xd000] ;  /* 0x00d00000a020783b */ /* 0x000ea20000004200 */
[----:B------:R-:W-:-:S06]  /*20c30*/  IMAD.MOV.U32 R86, RZ, RZ, R127 ;  /* 0x000000ffff567224 */ /* 0x000fcc00078e007f */
[----:B---3--:R-:W-:Y:S01]  /*20c40*/  HMMA.16816.F32.BF16 R48, R4, R36, R40 ;  /* 0x000000240430723c */ /* 0x008fe20000041828 */
[----:B------:R-:W-:-:S07]  /*20c50*/  IMAD.MOV.U32 R82, RZ, RZ, R126 ;  /* 0x000000ffff527224 */ /* 0x000fce00078e007e */
[C---:B-1----:R-:W-:Y:S01]  /*20c60*/  HMMA.16816.F32.BF16 R72, R4.reuse, R16, R44 ;  /* 0x000000100448723c */ /* 0x042fe2000004182c */
[----:B------:R-:W1:Y:S01]  /*20c70*/  LDSM.16.MT88.4 R44, [R152+0xd000] ;  /* 0x00d00000982c783b */ /* 0x000e620000004200 */
[----:B------:R-:W-:Y:S06]  /*20c80*/  MUFU.EX2 R129, R213 ;  /* 0x000000d500817308 */ /* 0x000fec0000000800 */
[C---:B------:R-:W-:Y:S02]  /*20c90*/  HMMA.16816.F32.BF16 R40, R4.reuse, R12, R24 ;  /* 0x0000000c0428723c */ /* 0x040fe40000041818 */
[----:B------:R-:W3:Y:S06]  /*20ca0*/  MUFU.EX2 R126, R216 ;  /* 0x000000d8007e7308 */ /* 0x000eec0000000800 */
[C---:B------:R-:W-:Y:S01]  /*20cb0*/  HMMA.16816.F32.BF16 R8, R4.reuse, R14, R8 ;  /* 0x0000000e0408723c */ /* 0x040fe20000041808 */
[----:B------:R-:W5:Y:S01]  /*20cc0*/  LDSM.16.MT88.4 R12, [R148+0x3000] ;  /* 0x00300000940c783b */ /* 0x000f620000004200 */
[----:B------:R-:W-:Y:S06]  /*20cd0*/  MUFU.EX2 R127, R217 ;  /* 0x000000d9007f7308 */ /* 0x000fec0000000800 */
[C---:B------:R-:W-:Y:S01]  /*20ce0*/  HMMA.16816.F32.BF16 R52, R4.reuse, R18, R52 ;  /* 0x000000120434723c */ /* 0x040fe20000041834 */
[----:B------:R-:W5:Y:S01]  /*20cf0*/  LDSM.16.MT88.4 R16, [R20+0x3000] ;  /* 0x003000001410783b */ /* 0x000f620000004200 */
[----:B------:R-:W2:Y:S06]  /*20d00*/  MUFU.EX2 R128, R220 ;  /* 0x000000dc00807308 */ /* 0x000eac0000000800 */
[----:B------:R-:W-:Y:S01]  /*20d10*/  HMMA.16816.F32.BF16 R64, R4, R38, R64 ;  /* 0x000000260440723c */ /* 0x000fe20000041840 */
[----:B---3--:R-:W-:-:S02]  /*20d20*/  F2FP.BF16.F32.PACK_AB R4, R126, R129 ;  /* 0x000000817e04723e */ /* 0x008fc400000010ff */
[----:B------:R-:W-:Y:S02]  /*20d30*/  F2FP.BF16.F32.PACK_AB R5, R182, R125 ;  /* 0x0000007db605723e */ /* 0x000fe400000010ff */
[----:B------:R-:W-:Y:S02]  /*20d40*/  F2FP.BF16.F32.PACK_AB R7, R124, R167 ;  /* 0x000000a77c07723e */ /* 0x000fe400000010ff */
[----:B--2---:R-:W-:-:S07]  /*20d50*/  F2FP.BF16.F32.PACK_AB R6, R128, R127 ;  /* 0x0000007f8006723e */ /* 0x004fce00000010ff */
[----:B------:R-:W-:Y:S01]  /*20d60*/  HMMA.16816.F32.BF16 R24, R4, R32, R28 ;  /* 0x000000200418723c */ /* 0x000fe2000004181c */
[----:B------:R-:W2:Y:S01]  /*20d70*/  LDSM.16.MT88.4 R28, [R160+0xd800] ;  /* 0x00d80000a01c783b */ /* 0x000ea20000004200 */
[----:B------:R-:W-:-:S06]  /*20d80*/  IMAD.MOV.U32 R252, RZ, RZ, R123 ;  /* 0x000000fffffc7224 */ /* 0x000fcc00078e007b */
[----:B------:R-:W-:Y:S01]  /*20d90*/  HMMA.16816.F32.BF16 R32, R4, R34, R56 ;  /* 0x000000220420723c */ /* 0x000fe20000041838 */
[----:B------:R-:W-:-:S07]  /*20da0*/  IMAD.MOV.U32 R80, RZ, RZ, R121 ;  /* 0x000000ffff507224 */ /* 0x000fce00078e0079 */
[C---:B-1----:R-:W-:Y:S01]  /*20db0*/  HMMA.16816.F32.BF16 R36, R4.reuse, R44, R48 ;  /* 0x0000002c0424723c */ /* 0x042fe20000041830 */
[----:B------:R-:W1:Y:S01]  /*20dc0*/  LDSM.16.MT88.4 R48, [R152+0xd800] ;  /* 0x00d800009830783b */ /* 0x000e620000004200 */
[----:B------:R-:W-:Y:S06]  /*20dd0*/  MUFU.EX2 R23, R221 ;  /* 0x000000dd00177308 */ /* 0x000fec0000000800 */
[C---:B-----5:R-:W-:Y:S01]  /*20de0*/  HMMA.16816.F32.BF16 R56, R4.reuse, R12, R40 ;  /* 0x0000000c0438723c */ /* 0x060fe20000041828 */
[----:B------:R-:W3:Y:S01]  /*20df0*/  LDSM.16.MT88.4 R40, [R20+0x3800] ;  /* 0x003800001428783b */ /* 0x000ee20000004200 */
[----:B------:R-:W5:Y:S06]  /*20e00*/  MUFU.EX2 R122, R222 ;  /* 0x000000de007a7308 */ /* 0x000f6c0000000800 */
[C---:B------:R-:W-:Y:S02]  /*20e10*/  HMMA.16816.F32.BF16 R68, R4.reuse, R18, R52 ;  /* 0x000000120444723c */ /* 0x040fe40000041834 */
[----:B------:R-:W-:Y:S08]  /*20e20*/  MUFU.EX2 R121, R232 ;  /* 0x000000e800797308 */ /* 0x000ff00000000800 */
[----:B------:R-:W2:Y:S01]  /*20e30*/  MUFU.EX2 R123, R233 ;  /* 0x000000e9007b7308 */ /* 0x000ea20000000800 */
[C---:B------:R-:W-:Y:S01]  /*20e40*/  HMMA.16816.F32.BF16 R52, R4.reuse, R14, R8 ;  /* 0x0000000e0434723c */ /* 0x040fe20000041808 */
[----:B------:R-:W3:Y:S04]  /*20e50*/  LDSM.16.MT88.4 R8, [R148+0x3800] ;  /* 0x003800009408783b */ /* 0x000ee80000004200 */
[----:B------:R-:W-:Y:S03]  /*20e60*/  LDSM.16.MT88.4 R12, [R152+0xe000] ;  /* 0x00e00000980c783b */ /* 0x000fe60000004200 */
[C---:B------:R-:W-:Y:S08]  /*20e70*/  HMMA.16816.F32.BF16 R72, R4.reuse, R16, R72 ;  /* 0x000000100448723c */ /* 0x040ff00000041848 */
[----:B------:R-:W-:Y:S01]  /*20e80*/  HMMA.16816.F32.BF16 R64, R4, R46, R64 ;  /* 0x0000002e0440723c */ /* 0x000fe20000041840 */
[----:B-----5:R-:W-:-:S02]  /*20e90*/  F2FP.BF16.F32.PACK_AB R4, R122, R23 ;  /* 0x000000177a04723e */ /* 0x020fc400000010ff */
[----:B--2---:R-:W-:Y:S02]  /*20ea0*/  F2FP.BF16.F32.PACK_AB R6, R123, R121 ;  /* 0x000000797b06723e */ /* 0x004fe400000010ff */
[----:B------:R-:W-:Y:S02]  /*20eb0*/  F2FP.BF16.F32.PACK_AB R5, R166, R22 ;  /* 0x00000016a605723e */ /* 0x000fe400000010ff */
[----:B------:R-:W-:Y:S01]  /*20ec0*/  F2FP.BF16.F32.PACK_AB R7, R120, R181 ;  /* 0x000000b57807723e */ /* 0x000fe200000010ff */
[----:B------:R2:W-:Y:S06]  /*20ed0*/  MUFU.EX2 R21, R2 ;  /* 0x0000000200157308 */ /* 0x0005ec0000000800 */
[C---:B------:R-:W-:Y:S08]  /*20ee0*/  HMMA.16816.F32.BF16 R44, R4.reuse, R28, R24 ;  /* 0x0000001c042c723c */ /* 0x040ff00000041818 */
[----:B------:R-:W-:Y:S01]  /*20ef0*/  HMMA.16816.F32.BF16 R32, R4, R30, R32 ;  /* 0x0000001e0420723c */ /* 0x000fe20000041820 */
[----:B------:R-:W5:Y:S01]  /*20f00*/  LDSM.16.MT88.4 R28, [R160+0xe000] ;  /* 0x00e00000a01c783b */ /* 0x000f620000004200 */
[----:B--2---:R-:W-:-:S04]  /*20f10*/  FFMA.FTZ R2, R98, R0, -R3 ;  /* 0x0000000062027223 */ /* 0x004fc80000010803 */
[----:B------:R2:W-:Y:S02]  /*20f20*/  MUFU.EX2 R163, R2 ;  /* 0x0000000200a37308 */ /* 0x0005e40000000800 */
[----:B-1----:R-:W-:Y:S01]  /*20f30*/  HMMA.16816.F32.BF16 R24, R4, R48, R36 ;  /* 0x000000300418723c */ /* 0x002fe20000041824 */
[----:B------:R-:W-:Y:S02]  /*20f40*/  IMAD.MOV.U32 R83, RZ, RZ, R119 ;  /* 0x000000ffff537224 */ /* 0x000fe400078e0077 */
[----:B------:R-:W-:-:S05]  /*20f50*/  IMAD.MOV.U32 R84, RZ, RZ, R118 ;  /* 0x000000ffff547224 */ /* 0x000fca00078e0076 */
[----:B---3--:R-:W-:Y:S01]  /*20f60*/  HMMA.16816.F32.BF16 R36, R4, R40, R72 ;  /* 0x000000280424723c */ /* 0x008fe20000041848 */
[----:B--2---:R-:W-:-:S07]  /*20f70*/  FFMA.FTZ R2, R97, R0, -R3 ;  /* 0x0000000061027223 */ /* 0x004fce0000010803 */
[----:B------:R-:W-:Y:S01]  /*20f80*/  HMMA.16816.F32.BF16 R76, R4, R42, R68 ;  /* 0x0000002a044c723c */ /* 0x000fe20000041844 */
[----:B------:R-:W1:Y:S01]  /*20f90*/  LDSM.16.MT88.4 R40, [R20+0x4000] ;  /* 0x004000001428783b */ /* 0x000e620000004200 */
[----:B------:R2:W-:Y:S01]  /*20fa0*/  MUFU.EX2 R162, R2 ;  /* 0x0000000200a27308 */ /* 0x0005e20000000800 */
[----:B------:R-:W-:-:S05]  /*20fb0*/  IMAD.MOV.U32 R90, RZ, RZ, R117 ;  /* 0x000000ffff5a7224 */ /* 0x000fca00078e0075 */
[----:B------:R-:W-:Y:S01]  /*20fc0*/  HMMA.16816.F32.BF16 R16, R4, R50, R64 ;  /* 0x000000320410723c */ /* 0x000fe20000041840 */
[----:B------:R-:W3:Y:S01]  /*20fd0*/  LDSM.16.MT88.4 R48, [R148+0x4000] ;  /* 0x004000009430783b */ /* 0x000ee20000004200 */
[----:B------:R-:W-:Y:S01]  /*20fe0*/  IMAD.MOV.U32 R61, RZ, RZ, R116 ;  /* 0x000000ffff3d7224 */ /* 0x000fe200078e0074 */
[----:B------:R-:W-:Y:S01]  /*20ff0*/  MUFU.EX2 R118, R236 ;  /* 0x000000ec00767308 */ /* 0x000fe20000000800 */
[----:B------:R-:W-:Y:S02]  /*21000*/  IMAD.MOV.U32 R205, RZ, RZ, R115 ;  /* 0x000000ffffcd7224 */ /* 0x000fe400078e0073 */
[----:B--2---:R-:W-:-:S05]  /*21010*/  FFMA.FTZ R2, R104, R0, -R3 ;  /* 0x0000000068027223 */ /* 0x004fca0000010803 */
[----:B------:R-:W2:Y:S01]  /*21020*/  MUFU.EX2 R116, R237 ;  /* 0x000000ed00747308 */ /* 0x000ea20000000800 */
[----:B------:R-:W-:Y:S01]  /*21030*/  IMAD.MOV.U32 R81, RZ, RZ, R247 ;  /* 0x000000ffff517224 */ /* 0x000fe200078e00f7 */
[----:B------:R-:W-:Y:S01]  /*21040*/  HMMA.16816.F32.BF16 R72, R4, R8, R56 ;  /* 0x000000080448723c */ /* 0x000fe20000041838 */
[----:B------:R-:W-:-:S05]  /*21050*/  IMAD.MOV.U32 R247, RZ, RZ, R109 ;  /* 0x000000fffff77224 */ /* 0x000fca00078e006d */
[----:B------:R-:W-:Y:S02]  /*21060*/  MUFU.EX2 R119, R240 ;  /* 0x000000f000777308 */ /* 0x000fe40000000800 */
[----:B------:R-:W-:Y:S01]  /*21070*/  HMMA.16816.F32.BF16 R64, R4, R10, R52 ;  /* 0x0000000a0440723c */ /* 0x000fe20000041834 */
[----:B------:R-:W4:Y:S05]  /*21080*/  LDSM.16.MT88.4 R8, [R160+0xe800] ;  /* 0x00e80000a008783b */ /* 0x000f2a0000004200 */
[----:B------:R-:W5:Y:S08]  /*21090*/  MUFU.EX2 R117, R241 ;  /* 0x000000f100757308 */ /* 0x000f700000000800 */
[----:B------:R1:W3:Y:S01]  /*210a0*/  MUFU.EX2 R115, R2 ;  /* 0x0000000200737308 */ /* 0x0002e20000000800 */
[----:B------:R-:W-:-:S02]  /*210b0*/  IMAD.MOV.U32 R213, RZ, RZ, R108 ;  /* 0x000000ffffd57224 */ /* 0x000fc400078e006c */
[----:B------:R-:W-:Y:S02]  /*210c0*/  IMAD.MOV.U32 R216, RZ, RZ, R107 ;  /* 0x000000ffffd87224 */ /* 0x000fe400078e006b */
[----:B-1----:R-:W-:-:S04]  /*210d0*/  FFMA.FTZ R2, R105, R0, -R3 ;  /* 0x0000000069027223 */ /* 0x002fc80000010803 */
[----:B------:R1:W-:Y:S01]  /*210e0*/  MUFU.EX2 R109, R2 ;  /* 0x00000002006d7308 */ /* 0x0003e20000000800 */
[----:B--2---:R-:W-:Y:S01]  /*210f0*/  F2FP.BF16.F32.PACK_AB R4, R116, R118 ;  /* 0x000000767404723e */ /* 0x004fe200000010ff */
[----:B------:R-:W-:Y:S01]  /*21100*/  IMAD.MOV.U32 R60, RZ, RZ, R242 ;  /* 0x000000ffff3c7224 */ /* 0x000fe200078e00f2 */
[----:B-----5:R-:W-:Y:S02]  /*21110*/  F2FP.BF16.F32.PACK_AB R6, R117, R119 ;  /* 0x000000777506723e */ /* 0x020fe400000010ff */
[----:B------:R-:W-:Y:S01]  /*21120*/  F2FP.BF16.F32.PACK_AB R5, R163, R21 ;  /* 0x00000015a305723e */ /* 0x000fe200000010ff */
[----:B-1----:R-:W-:-:S04]  /*21130*/  FFMA.FTZ R2, R101, R0, -R3 ;  /* 0x0000000065027223 */ /* 0x002fc80000010803 */
[----:B------:R1:W-:Y:S01]  /*21140*/  MUFU.EX2 R108, R2 ;  /* 0x00000002006c7308 */ /* 0x0003e20000000800 */
[----:B---3--:R-:W-:Y:S01]  /*21150*/  F2FP.BF16.F32.PACK_AB R7, R115, R162 ;  /* 0x000000a27307723e */ /* 0x008fe200000010ff */
[----:B------:R-:W-:Y:S02]  /*21160*/  IMAD.MOV.U32 R85, RZ, RZ, R112 ;  /* 0x000000ffff557224 */ /* 0x000fe400078e0070 */
[----:B------:R-:W-:-:S04]  /*21170*/  IMAD.MOV.U32 R242, RZ, RZ, R110 ;  /* 0x000000fffff27224 */ /* 0x000fc800078e006e */
        /* <DEDUP_REMOVED lines=9> */
[----:B------:R3:W5:Y:S01]  /*21210*/  MUFU.EX2 R155, R2 ;  /* 0x00000002009b7308 */ /* 0x0007620000000800 */
[C---:B------:R-:W-:Y:S01]  /*21220*/  HMMA.16816.F32.BF16 R52, R4.reuse, R12, R24 ;  /* 0x0000000c0434723c */ /* 0x040fe20000041818 */
[----:B------:R-:W-:Y:S07]  /*21230*/  LDSM.16.MT88.4 R24, [R20+0x4800] ;  /* 0x004800001418783b */ /* 0x000fee0000004200 */
[C---:B------:R-:W-:Y:S01]  /*21240*/  HMMA.16816.F32.BF16 R44, R4.reuse, R14, R16 ;  /* 0x0000000e042c723c */ /* 0x040fe20000041810 */
[----:B------:R-:W4:Y:S07]  /*21250*/  LDSM.16.MT88.4 R16, [R152+0xe800] ;  /* 0x00e800009810783b */ /* 0x000f2e0000004200 */
[C---:B------:R-:W-:Y:S08]  /*21260*/  HMMA.16816.F32.BF16 R32, R4.reuse, R40, R36 ;  /* 0x000000280420723c */ /* 0x040ff00000041824 */
[C---:B------:R-:W-:Y:S08]  /*21270*/  HMMA.16816.F32.BF16 R36, R4.reuse, R42, R76 ;  /* 0x0000002a0424723c */ /* 0x040ff0000004184c */
[C---:B------:R-:W-:Y:S01]  /*21280*/  HMMA.16816.F32.BF16 R28, R4.reuse, R48, R72 ;  /* 0x00000030041c723c */ /* 0x040fe20000041848 */
[----:B---3--:R-:W-:Y:S01]  /*21290*/  FFMA.FTZ R2, R185, R0, -R3 ;  /* 0x00000000b9027223 */ /* 0x008fe20000010803 */
[----:B------:R-:W-:Y:S06]  /*212a0*/  LDSM.16.MT88.4 R40, [R160+0xf000] ;  /* 0x00f00000a028783b */ /* 0x000fec0000004200 */
[----:B------:R-:W-:Y:S01]  /*212b0*/  HMMA.16816.F32.BF16 R12, R4, R50, R64 ;  /* 0x00000032040c723c */ /* 0x000fe20000041840 */
[----:B--2---:R-:W-:-:S02]  /*212c0*/  F2FP.BF16.F32.PACK_AB R4, R111, R110 ;  /* 0x0000006e6f04723e */ /* 0x004fc400000010ff */
[----:B-1----:R-:W-:Y:S02]  /*212d0*/  F2FP.BF16.F32.PACK_AB R6, R113, R112 ;  /* 0x000000707106723e */ /* 0x002fe400000010ff */
[----:B------:R-:W-:Y:S02]  /*212e0*/  F2FP.BF16.F32.PACK_AB R5, R108, R109 ;  /* 0x0000006d6c05723e */ /* 0x000fe400000010ff */
[----:B-----5:R-:W-:-:S07]  /*212f0*/  F2FP.BF16.F32.PACK_AB R7, R155, R107 ;  /* 0x0000006b9b07723e */ /* 0x020fce00000010ff */
[C---:B----4-:R-:W-:Y:S08]  /*21300*/  HMMA.16816.F32.BF16 R48, R4.reuse, R8, R68 ;  /* 0x000000080430723c */ /* 0x050ff00000041844 */
        /* <DEDUP_REMOVED lines=11> */
[----:B------:R4:W5:Y:S03]  /*213c0*/  MUFU.EX2 R106, R85 ;  /* 0x00000055006a7308 */ /* 0x0009660000000800 */
[----:B------:R-:W-:Y:S03]  /*213d0*/  LDSM.16.MT88.4 R24, [R160+0xf800] ;  /* 0x00f80000a018783b */ /* 0x000fe60000004200 */
[----:B-1----:R-:W-:Y:S01]  /*213e0*/  HMMA.16816.F32.BF16 R32, R4, R8, R28 ;  /* 0x000000080420723c */ /* 0x002fe2000004181c */
[----:B--2---:R-:W-:-:S07]  /*213f0*/  FFMA.FTZ R2, R192, R0, -R3 ;  /* 0x00000000c0027223 */ /* 0x004fce0000010803 */
[----:B------:R-:W-:Y:S01]  /*21400*/  HMMA.16816.F32.BF16 R8, R4, R10, R12 ;  /* 0x0000000a0408723c */ /* 0x000fe2000004180c */
[----:B------:R-:W1:Y:S01]  /*21410*/  LDSM.16.MT88.4 R12, [R148+0x5000] ;  /* 0x00500000940c783b */ /* 0x000e620000004200 */
[----:B----4-:R-:W-:Y:S01]  /*21420*/  IMAD.MOV.U32 R85, RZ, RZ, R84 ;  /* 0x000000ffff557224 */ /* 0x010fe200078e0054 */
[----:B------:R2:W-:Y:S01]  /*21430*/  MUFU.EX2 R100, R2 ;  /* 0x0000000200647308 */ /* 0x0005e20000000800 */
[----:B------:R-:W-:Y:S02]  /*21440*/  IMAD.MOV.U32 R84, RZ, RZ, R89 ;  /* 0x000000ffff547224 */ /* 0x000fe400078e0059 */
[----:B------:R-:W-:Y:S02]  /*21450*/  IMAD.MOV.U32 R89, RZ, RZ, R212 ;  /* 0x000000ffff597224 */ /* 0x000fe400078e00d4 */
[----:B------:R-:W-:Y:S02]  /*21460*/  IMAD.MOV.U32 R212, RZ, RZ, R86 ;  /* 0x000000ffffd47224 */ /* 0x000fe400078e0056 */
[----:B------:R-:W-:Y:S01]  /*21470*/  IMAD.MOV.U32 R86, RZ, RZ, R159 ;  /* 0x000000ffff567224 */ /* 0x000fe200078e009f */
[----:B------:R-:W-:Y:S01]  /*21480*/  MUFU.EX2 R104, R216 ;  /* 0x000000d800687308 */ /* 0x000fe20000000800 */
[----:B--2---:R-:W-:-:S07]  /*21490*/  FFMA.FTZ R2, R149, R0, -R3 ;  /* 0x0000000095027223 */ /* 0x004fce0000010803 */
[----:B------:R-:W2:Y:S08]  /*214a0*/  MUFU.EX2 R105, R213 ;  /* 0x000000d500697308 */ /* 0x000eb00000000800 */
[----:B------:R-:W4:Y:S01]  /*214b0*/  MUFU.EX2 R159, R2 ;  /* 0x00000002009f7308 */ /* 0x000f220000000800 */
[----:B-----5:R-:W-:Y:S02]  /*214c0*/  F2FP.BF16.F32.PACK_AB R6, R106, R103 ;  /* 0x000000676a06723e */ /* 0x020fe400000010ff */
[----:B------:R-:W-:-:S02]  /*214d0*/  F2FP.BF16.F32.PACK_AB R5, R96, R101 ;  /* 0x000000656005723e */ /* 0x000fc400000010ff */
[----:B--2---:R-:W-:Y:S02]  /*214e0*/  F2FP.BF16.F32.PACK_AB R4, R105, R104 ;  /* 0x000000686904723e */ /* 0x004fe400000010ff */
[----:B----4-:R-:W-:Y:S01]  /*214f0*/  F2FP.BF16.F32.PACK_AB R7, R159, R100 ;  /* 0x000000649f07723e */ /* 0x010fe200000010ff */
[----:B------:R-:W-:-:S04]  /*21500*/  FFMA.FTZ R2, R197, R0, -R3 ;  /* 0x00000000c5027223 */ /* 0x000fc80000010803 */
[----:B------:R2:W-:Y:S02]  /*21510*/  MUFU.EX2 R94, R2 ;  /* 0x00000002005e7308 */ /* 0x0005e40000000800 */
[C---:B------:R-:W-:Y:S08]  /*21520*/  HMMA.16816.F32.BF16 R28, R4.reuse, R40, R48 ;  /* 0x00000028041c723c */ /* 0x040ff00000041830 */
[----:B---3--:R-:W-:Y:S01]  /*21530*/  HMMA.16816.F32.BF16 R48, R4, R36, R52 ;  /* 0x000000240430723c */ /* 0x008fe20000041834 */
[----:B------:R-:W3:Y:S01]  /*21540*/  LDSM.16.MT88.4 R52, [R152+0xf800] ;  /* 0x00f800009834783b */ /* 0x000ee20000004200 */
[----:B--2---:R-:W-:-:S06]  /*21550*/  FFMA.FTZ R2, R201, R0, -R3 ;  /* 0x00000000c9027223 */ /* 0x004fcc0000010803 */
[C---:B------:R-:W-:Y:S01]  /*21560*/  HMMA.16816.F32.BF16 R72, R4.reuse, R18, R44 ;  /* 0x000000120448723c */ /* 0x040fe2000004182c */
[----:B------:R2:W-:Y:S07]  /*21570*/  MUFU.EX2 R95, R2 ;  /* 0x00000002005f7308 */ /* 0x0005ee0000000800 */
[----:B-1----:R-:W-:Y:S01]  /*21580*/  HMMA.16816.F32.BF16 R44, R4, R14, R8 ;  /* 0x0000000e042c723c */ /* 0x002fe20000041808 */
[----:B------:R-:W1:Y:S01]  /*21590*/  LDSM.16.MT88.4 R8, [R20+0x5800] ;  /* 0x005800001408783b */ /* 0x000e620000004200 */
[----:B------:R-:W-:Y:S01]  /*215a0*/  MUFU.EX2 R99, R85 ;  /* 0x0000005500637308 */ /* 0x000fe20000000800 */
[----:B--2---:R-:W-:-:S07]  /*215b0*/  FFMA.FTZ R2, R200, R0, -R3 ;  /* 0x00000000c8027223 */ /* 0x004fce0000010803 */
[----:B------:R2:W-:Y:S01]  /*215c0*/  MUFU.EX2 R93, R2 ;  /* 0x00000002005d7308 */ /* 0x0005e20000000800 */
[----:B------:R-:W-:Y:S07]  /*215d0*/  HMMA.16816.F32.BF16 R40, R4, R42, R56 ;  /* 0x0000002a0428723c */ /* 0x000fee0000041838 */
[----:B------:R-:W4:Y:S01]  /*215e0*/  MUFU.EX2 R98, R84 ;  /* 0x0000005400627308 */ /* 0x000f220000000800 */
[----:B--2---:R-:W-:-:S07]  /*215f0*/  FFMA.FTZ R2, R156, R0, -R3 ;  /* 0x000000009c027223 */ /* 0x004fce0000010803 */
[----:B------:R-:W-:Y:S01]  /*21600*/  MUFU.EX2 R97, R89 ;  /* 0x0000005900617308 */ /* 0x000fe20000000800 */
[C---:B------:R-:W-:Y:S07]  /*21610*/  HMMA.16816.F32.BF16 R56, R4.reuse, R38, R64 ;  /* 0x000000260438723c */ /* 0x040fee0000041840 */
[----:B------:R-:W2:Y:S01]  /*21620*/  MUFU.EX2 R102, R212 ;  /* 0x000000d400667308 */ /* 0x000ea20000000800 */
[----:B------:R-:W-:Y:S01]  /*21630*/  HMMA.16816.F32.BF16 R68, R4, R16, R68 ;  /* 0x000000100444723c */ /* 0x000fe20000041844 */
[----:B------:R-:W-:Y:S06]  /*21640*/  LDSM.16.MT88.4 R16, [R160+0x10000] ;  /* 0x01000000a010783b */ /* 0x000fec0000004200 */
[----:B------:R5:W3:Y:S08]  /*21650*/  MUFU.EX2 R156, R2 ;  /* 0x00000002009c7308 */ /* 0x000af00000000800 */
[----:B------:R1:W-:Y:S01]  /*21660*/  MUFU.EX2 R88, R205 ;  /* 0x000000cd00587308 */ /* 0x0003e20000000800 */
[----:B-----5:R-:W-:Y:S01]  /*21670*/  FFMA.FTZ R2, R208, R0, -R3 ;  /* 0x00000000d0027223 */ /* 0x020fe20000010803 */
[----:B-1----:R-:W-:-:S02]  /*21680*/  IMAD.MOV.U32 R205, RZ, RZ, R81 ;  /* 0x000000ffffcd7224 */ /* 0x002fc400078e0051 */
[----:B------:R-:W-:-:S04]  /*21690*/  IMAD.MOV.U32 R81, RZ, RZ, R86 ;  /* 0x000000ffff517224 */ /* 0x000fc800078e0056 */
[----:B------:R1:W-:Y:S01]  /*216a0*/  MUFU.EX2 R86, R2 ;  /* 0x0000000200567308 */ /* 0x0003e20000000800 */
[----:B------:R-:W-:Y:S01]  /*216b0*/  HMMA.16816.F32.BF16 R64, R4, R12, R32 ;  /* 0x0000000c0440723c */ /* 0x000fe20000041820 */
[----:B------:R-:W5:Y:S01]  /*216c0*/  LDSM.16.MT88.4 R12, [R148+0x5800] ;  /* 0x00580000940c783b */ /* 0x000f620000004200 */
[----:B----4-:R-:W-:Y:S02]  /*216d0*/  F2FP.BF16.F32.PACK_AB R4, R98, R99 ;  /* 0x000000636204723e */ /* 0x010fe400000010ff */
[----:B--2---:R-:W-:Y:S01]  /*216e0*/  F2FP.BF16.F32.PACK_AB R6, R102, R97 ;  /* 0x000000616606723e */ /* 0x004fe200000010ff */
[----:B-1----:R-:W-:-:S04]  /*216f0*/  FFMA.FTZ R2, R211, R0, -R3 ;  /* 0x00000000d3027223 */ /* 0x002fc80000010803 */
[----:B------:R1:W-:Y:S01]  /*21700*/  MUFU.EX2 R87, R2 ;  /* 0x0000000200577308 */ /* 0x0003e20000000800 */
[----:B------:R-:W-:Y:S02]  /*21710*/  F2FP.BF16.F32.PACK_AB R5, R95, R94 ;  /* 0x0000005e5f05723e */ /* 0x000fe400000010ff */
[----:B---3--:R-:W-:Y:S01]  /*21720*/  F2FP.BF16.F32.PACK_AB R7, R156, R93 ;  /* 0x0000005d9c07723e */ /* 0x008fe200000010ff */
[----:B-1----:R-:W-:-:S04]  /*21730*/  FFMA.FTZ R2, R206, R0, -R3 ;  /* 0x00000000ce027223 */ /* 0x002fc80000010803 */
[----:B------:R1:W-:Y:S02]  /*21740*/  MUFU.EX2 R85, R2 ;  /* 0x0000000200557308 */ /* 0x0003e40000000800 */
[----:B------:R-:W-:Y:S01]  /*21750*/  HMMA.16816.F32.BF16 R36, R4, R24, R28 ;  /* 0x000000180424723c */ /* 0x000fe2000004181c */
[----:B-1----:R-:W-:-:S05]  /*21760*/  FFMA.FTZ R2, R183, R0, -R3 ;  /* 0x00000000b7027223 */ /* 0x002fca0000010803 */
[----:B------:R1:W-:Y:S02]  /*21770*/  MUFU.EX2 R149, R2 ;  /* 0x0000000200957308 */ /* 0x0003e40000000800 */
[C---:B------:R-:W-:Y:S01]  /*21780*/  HMMA.16816.F32.BF16 R28, R4.reuse, R26, R40 ;  /* 0x0000001a041c723c */ /* 0x040fe20000041828 */
[----:B------:R-:W2:Y:S07]  /*21790*/  LDSM.16.MT88.4 R24, [R152+0x10000] ;  /* 0x010000009818783b */ /* 0x000eae0000004200 */
[----:B------:R-:W-:Y:S01]  /*217a0*/  HMMA.16816.F32.BF16 R32, R4, R52, R48 ;  /* 0x000000340420723c */ /* 0x000fe20000041830 */
[----:B------:R-:W-:Y:S01]  /*217b0*/  MUFU.EX2 R89, R210 ;  /* 0x000000d200597308 */ /* 0x000fe20000000800 */
[----:B------:R-:W-:Y:S01]  /*217c0*/  LDSM.16.MT88.4 R48, [R20+0x6000] ;  /* 0x006000001430783b */ /* 0x000fe20000004200 */
[----:B-1----:R-:W-:-:S05]  /*217d0*/  FFMA.FTZ R2, R204, R92, R235 ;  /* 0x0000005ccc027223 */ /* 0x002fca00000100eb */
[----:B------:R-:W-:Y:S01]  /*217e0*/  HMMA.16816.F32.BF16 R40, R4, R54, R56 ;  /* 0x000000360428723c */ /* 0x000fe20000041838 */
[----:B------:R-:W-:-:S07]  /*217f0*/  FADD.FTZ R2, R164, R2 ;  /* 0x00000002a4027221 */ /* 0x000fce0000010000 */
        /* <DEDUP_REMOVED lines=18> */
[----:B------:R-:W-:Y:S01]  /*21920*/  FADD.FTZ R8, R172, R8 ;  /* 0x00000008ac087221 */ /* 0x000fe20000010000 */
[----:B------:R-:W-:Y:S01]  /*21930*/  FADD.FTZ R2, R218, R2 ;  /* 0x00000002da027221 */ /* 0x000fe20000010000 */
[----:B------:R-:W3:Y:S02]  /*21940*/  MUFU.EX2 R90, R90 ;  /* 0x0000005a005a7308 */ /* 0x000ee40000000800 */
        /* <DEDUP_REMOVED lines=11> */
[----:B---3--:R-:W-:Y:S02]  /*21a00*/  F2FP.BF16.F32.PACK_AB R4, R90, R89 ;  /* 0x000000595a04723e */ /* 0x008fe400000010ff */
[----:B------:R-:W-:Y:S01]  /*21a10*/  F2FP.BF16.F32.PACK_AB R6, R91, R88 ;  /* 0x000000585b06723e */ /* 0x000fe200000010ff */
[----:B------:R-:W-:Y:S01]  /*21a20*/  FADD.FTZ R8, R146, R8 ;  /* 0x0000000892087221 */ /* 0x000fe20000010000 */
[----:B------:R-:W-:-:S02]  /*21a30*/  F2FP.BF16.F32.PACK_AB R5, R87, R86 ;  /* 0x000000565705723e */ /* 0x000fc400000010ff */
[----:B------:R-:W-:Y:S01]  /*21a40*/  F2FP.BF16.F32.PACK_AB R7, R149, R85 ;  /* 0x000000559507723e */ /* 0x000fe200000010ff */
[----:B------:R-:W-:Y:S01]  /*21a50*/  FADD.FTZ R2, R143, R2 ;  /* 0x000000028f027221 */ /* 0x000fe20000010000 */
[----:B------:R-:W-:Y:S01]  /*21a60*/  FFMA.FTZ R9, R202, R0, -R3 ;  /* 0x00000000ca097223 */ /* 0x000fe20000010803 */
[----:B------:R-:W-:Y:S01]  /*21a70*/  FADD.FTZ R8, R141, R8 ;  /* 0x000000088d087221 */ /* 0x000fe20000010000 */
[----:B------:R-:W-:Y:S02]  /*21a80*/  IMAD.MOV.U32 R204, RZ, RZ, R80 ;  /* 0x000000ffffcc7224 */ /* 0x000fe400078e0050 */
[----:B------:R-:W-:Y:S01]  /*21a90*/  FADD.FTZ R2, R196, R2 ;  /* 0x00000002c4027221 */ /* 0x000fe20000010000 */
[----:B------:R3:W-:Y:S01]  /*21aa0*/  MUFU.EX2 R84, R205 ;  /* 0x000000cd00547308 */ /* 0x0007e20000000800 */
[C---:B--2---:R-:W-:Y:S01]  /*21ab0*/  HMMA.16816.F32.BF16 R76, R4.reuse, R24, R32 ;  /* 0x00000018044c723c */ /* 0x044fe20000041820 */
[----:B------:R-:W-:Y:S01]  /*21ac0*/  FADD.FTZ R8, R140, R8 ;  /* 0x000000088c087221 */ /* 0x000fe20000010000 */
[----:B------:R-:W-:Y:S01]  /*21ad0*/  FADD.FTZ R2, R195, R2 ;  /* 0x00000002c3027221 */ /* 0x000fe20000010000 */
[----:B------:R-:W-:Y:S01]  /*21ae0*/  IMAD.MOV.U32 R210, RZ, RZ, R60 ;  /* 0x000000ffffd27224 */ /* 0x000fe200078e003c */
[----:B------:R-:W-:Y:S04]  /*21af0*/  LDSM.16.MT88.4 R144, [R20+0x7800] ;  /* 0x007800001490783b */ /* 0x000fe80000004200 */
[----:B------:R-:W-:Y:S01]  /*21b00*/  HMMA.16816.F32.BF16 R40, R4, R26, R40 ;  /* 0x0000001a0428723c */ /* 0x000fe20000041828 */
[----:B------:R-:W2:Y:S01]  /*21b10*/  LDSM.16.MT88.4 R24, [R160+0x10800] ;  /* 0x01080000a018783b */ /* 0x000ea20000004200 */
[----:B------:R4:W-:Y:S01]  /*21b20*/  MUFU.EX2 R80, R9 ;  /* 0x0000000900507308 */ /* 0x0009e20000000800 */
[----:B------:R-:W-:Y:S01]  /*21b30*/  FADD.FTZ R8, R139, R8 ;  /* 0x000000088b087221 */ /* 0x000fe20000010000 */
[----:B------:R-:W-:Y:S01]  /*21b40*/  FADD.FTZ R2, R138, R2 ;  /* 0x000000028a027221 */ /* 0x000fe20000010000 */
[----:B---3--:R-:W-:-:S03]  /*21b50*/  IMAD.MOV.U32 R205, RZ, RZ, R61 ;  /* 0x000000ffffcd7224 */ /* 0x008fc600078e003d */
[----:B-1----:R-:W-:Y:S01]  /*21b60*/  HMMA.16816.F32.BF16 R64, R4, R12, R64 ;  /* 0x0000000c0440723c */ /* 0x002fe20000041840 */
[----:B------:R-:W-:Y:S01]  /*21b70*/  FADD.FTZ R8, R142, R8 ;  /* 0x000000088e087221 */ /* 0x000fe20000010000 */
[----:B------:R-:W-:Y:S01]  /*21b80*/  FADD.FTZ R2, R193, R2 ;  /* 0x00000002c1027221 */ /* 0x000fe20000010000 */
[----:B----4-:R-:W-:-:S05]  /*21b90*/  FFMA.FTZ R9, R198, R0, -R3 ;  /* 0x00000000c6097223 */ /* 0x010fca0000010803 */
[----:B------:R-:W-:Y:S01]  /*21ba0*/  HMMA.16816.F32.BF16 R32, R4, R14, R44 ;  /* 0x0000000e0420723c */ /* 0x000fe2000004182c */
[----:B------:R-:W1:Y:S01]  /*21bb0*/  LDSM.16.MT88.4 R12, [R20+0x6800] ;  /* 0x00680000140c783b */ /* 0x000e620000004200 */
[----:B------:R3:W-:Y:S01]  /*21bc0*/  MUFU.EX2 R61, R9 ;  /* 0x00000009003d7308 */ /* 0x0007e20000000800 */
[----:B------:R-:W-:Y:S01]  /*21bd0*/  FADD.FTZ R8, R136, R8 ;  /* 0x0000000888087221 */ /* 0x000fe20000010000 */
[----:B------:R-:W-:-:S04]  /*21be0*/  FADD.FTZ R2, R131, R2 ;  /* 0x0000000283027221 */ /* 0x000fc80000010000 */
[----:B------:R-:W-:Y:S01]  /*21bf0*/  HMMA.16816.F32.BF16 R72, R4, R16, R36 ;  /* 0x000000100448723c */ /* 0x000fe20000041824 */
[----:B------:R-:W-:Y:S01]  /*21c00*/  FADD.FTZ R8, R132, R8 ;  /* 0x0000000884087221 */ /* 0x000fe20000010000 */
[----:B------:R-:W4:Y:S01]  /*21c10*/  MUFU.EX2 R83, R83 ;  /* 0x0000005300537308 */ /* 0x000f220000000800 */
[----:B---3--:R-:W-:-:S07]  /*21c20*/  FFMA.FTZ R9, R203, R0, -R3 ;  /* 0x00000000cb097223 */ /* 0x008fce0000010803 */
[----:B------:R3:W-:Y:S01]  /*21c30*/  MUFU.EX2 R60, R9 ;  /* 0x00000009003c7308 */ /* 0x0007e20000000800 */
[----:B------:R-:W-:Y:S01]  /*21c40*/  HMMA.16816.F32.BF16 R36, R4, R50, R56 ;  /* 0x000000320424723c */ /* 0x000fe20000041838 */
[----:B------:R-:W-:Y:S01]  /*21c50*/  FADD.FTZ R2, R188, R2 ;  /* 0x00000002bc027221 */ /* 0x000fe20000010000 */
[----:B------:R-:W-:-:S05]  /*21c60*/  FADD.FTZ R8, R133, R8 ;  /* 0x0000000885087221 */ /* 0x000fca0000010000 */
[----:B------:R-:W-:Y:S01]  /*21c70*/  MUFU.EX2 R82, R82 ;  /* 0x0000005200527308 */ /* 0x000fe20000000800 */
[----:B------:R-:W-:Y:S01]  /*21c80*/  HMMA.16816.F32.BF16 R68, R4, R18, R28 ;  /* 0x000000120444723c */ /* 0x000fe2000004181c */
[----:B---3--:R-:W-:-:S06]  /*21c90*/  FFMA.FTZ R9, R190, R0, -R3 ;  /* 0x00000000be097223 */ /* 0x008fcc0000010803 */
[----:B------:R-:W3:Y:S01]  /*21ca0*/  MUFU.EX2 R81, R81 ;  /* 0x0000005100517308 */ /* 0x000ee20000000800 */
[----:B------:R-:W-:Y:S01]  /*21cb0*/  FADD.FTZ R2, R184, R2 ;  /* 0x00000002b8027221 */ /* 0x000fe20000010000 */
[----:B------:R-:W-:Y:S01]  /*21cc0*/  FADD.FTZ R8, R137, R8 ;  /* 0x0000000889087221 */ /* 0x000fe20000010000 */
[----:B------:R-:W5:Y:S05]  /*21cd0*/  LDSM.16.MT88.4 R16, [R152+0x10800] ;  /* 0x010800009810783b */ /* 0x000f6a0000004200 */
[----:B------:R-:W2:Y:S01]  /*21ce0*/  MUFU.EX2 R56, R9 ;  /* 0x0000000900387308 */ /* 0x000ea20000000800 */
[----:B------:R-:W-:Y:S01]  /*21cf0*/  FADD.FTZ R2, R130, R2 ;  /* 0x0000000282027221 */ /* 0x000fe20000010000 */
[----:B------:R-:W-:Y:S01]  /*21d00*/  HMMA.16816.F32.BF16 R28, R4, R48, R52 ;  /* 0x00000030041c723c */ /* 0x000fe20000041834 */
[----:B------:R-:W-:-:S02]  /*21d10*/  FADD.FTZ R8, R129, R8 ;  /* 0x0000000881087221 */ /* 0x000fc40000010000 */
[----:B------:R-:W-:Y:S01]  /*21d20*/  FADD.FTZ R2, R125, R2 ;  /* 0x000000027d027221 */ /* 0x000fe20000010000 */
[----:B----4-:R-:W-:Y:S01]  /*21d30*/  F2FP.BF16.F32.PACK_AB R4, R83, R84 ;  /* 0x000000545304723e */ /* 0x010fe200000010ff */
[----:B------:R-:W-:Y:S01]  /*21d40*/  FADD.FTZ R8, R126, R8 ;  /* 0x000000087e087221 */ /* 0x000fe20000010000 */
[----:B------:R-:W-:Y:S01]  /*21d50*/  F2FP.BF16.F32.PACK_AB R5, R61, R80 ;  /* 0x000000503d05723e */ /* 0x000fe200000010ff */
[----:B------:R-:W-:Y:S01]  /*21d60*/  FADD.FTZ R2, R182, R2 ;  /* 0x00000002b6027221 */ /* 0x000fe20000010000 */
[----:B---3--:R-:W-:Y:S01]  /*21d70*/  F2FP.BF16.F32.PACK_AB R6, R81, R82 ;  /* 0x000000525106723e */ /* 0x008fe200000010ff */
[----:B------:R-:W-:Y:S01]  /*21d80*/  FADD.FTZ R8, R127, R8 ;  /* 0x000000087f087221 */ /* 0x000fe20000010000 */
[----:B--2---:R-:W-:Y:S01]  /*21d90*/  F2FP.BF16.F32.PACK_AB R7, R56, R60 ;  /* 0x0000003c3807723e */ /* 0x004fe200000010ff */
[----:B------:R-:W-:Y:S02]  /*21da0*/  FADD.FTZ R2, R167, R2 ;  /* 0x00000002a7027221 */ /* 0x000fe40000010000 */
[----:B------:R-:W-:-:S02]  /*21db0*/  FADD.FTZ R8, R128, R8 ;  /* 0x0000000880087221 */ /* 0x000fc40000010000 */
[----:B------:R-:W-:Y:S02]  /*21dc0*/  FADD.FTZ R2, R124, R2 ;  /* 0x000000027c027221 */ /* 0x000fe40000010000 */
[----:B------:R-:W-:Y:S01]  /*21dd0*/  HMMA.16816.F32.BF16 R72, R4, R24, R72 ;  /* 0x000000180448723c */ /* 0x000fe20000041848 */
[----:B------:R-:W-:Y:S01]  /*21de0*/  FADD.FTZ R8, R23, R8 ;  /* 0x0000000817087221 */ /* 0x000fe20000010000 */
[----:B------:R-:W-:-:S06]  /*21df0*/  FFMA.FTZ R9, R199, R0, -R3 ;  /* 0x00000000c7097223 */ /* 0x000fcc0000010803 */
[C---:B------:R-:W-:Y:S01]  /*21e00*/  HMMA.16816.F32.BF16 R68, R4.reuse, R26, R68 ;  /* 0x0000001a0444723c */ /* 0x040fe20000041844 */
[----:B------:R-:W2:Y:S01]  /*21e10*/  LDSM.16.MT88.4 R24, [R148+0x6800] ;  /* 0x006800009418783b */ /* 0x000ea20000004200 */
[----:B------:R-:W-:Y:S01]  /*21e20*/  FADD.FTZ R2, R22, R2 ;  /* 0x0000000216027221 */ /* 0x000fe20000010000 */
[----:B------:R-:W-:Y:S01]  /*21e30*/  FADD.FTZ R8, R122, R8 ;  /* 0x000000087a087221 */ /* 0x000fe20000010000 */
[----:B------:R3:W-:Y:S02]  /*21e40*/  MUFU.EX2 R51, R9 ;  /* 0x0000000900337308 */ /* 0x0007e40000000800 */
[----:B------:R-:W-:Y:S02]  /*21e50*/  FADD.FTZ R2, R166, R2 ;  /* 0x00000002a6027221 */ /* 0x000fe40000010000 */
[----:B-1----:R-:W-:Y:S01]  /*21e60*/  HMMA.16816.F32.BF16 R28, R4, R12, R28 ;  /* 0x0000000c041c723c */ /* 0x002fe2000004181c */
[----:B------:R-:W-:Y:S01]  /*21e70*/  FADD.FTZ R8, R121, R8 ;  /* 0x0000000879087221 */ /* 0x000fe20000010000 */
[----:B------:R-:W-:-:S06]  /*21e80*/  FADD.FTZ R2, R181, R2 ;  /* 0x00000002b5027221 */ /* 0x000fcc0000010000 */
[----:B------:R-:W-:Y:S01]  /*21e90*/  HMMA.16816.F32.BF16 R36, R4, R14, R36 ;  /* 0x0000000e0424723c */ /* 0x000fe20000041824 */
[----:B------:R-:W1:Y:S01]  /*21ea0*/  LDSM.16.MT88.4 R12, [R152+0x11000] ;  /* 0x01100000980c783b */ /* 0x000e620000004200 */
[----:B---3--:R-:W-:Y:S01]  /*21eb0*/  FFMA.FTZ R9, R191, R0, -R3 ;  /* 0x00000000bf097223 */ /* 0x008fe20000010803 */
[----:B------:R-:W-:-:S03]  /*21ec0*/  FADD.FTZ R8, R123, R8 ;  /* 0x000000087b087221 */ /* 0x000fc60000010000 */
[----:B------:R3:W-:Y:S01]  /*21ed0*/  MUFU.EX2 R50, R9 ;  /* 0x0000000900327308 */ /* 0x0007e20000000800 */
[----:B------:R-:W-:Y:S01]  /*21ee0*/  FADD.FTZ R2, R120, R2 ;  /* 0x0000000278027221 */ /* 0x000fe20000010000 */
[----:B------:R-:W-:-:S03]  /*21ef0*/  FADD.FTZ R8, R118, R8 ;  /* 0x0000000876087221 */ /* 0x000fc60000010000 */
[----:B------:R-:W-:Y:S01]  /*21f00*/  FADD.FTZ R2, R21, R2 ;  /* 0x0000000215027221 */ /* 0x000fe20000010000 */
[----:B------:R-:W-:Y:S02]  /*21f10*/  FADD.FTZ R8, R116, R8 ;  /* 0x0000000874087221 */ /* 0x000fe40000010000 */
[----:B------:R-:W-:Y:S01]  /*21f20*/  MUFU.EX2 R55, R210 ;  /* 0x000000d200377308 */ /* 0x000fe20000000800 */
[----:B---3--:R-:W-:-:S07]  /*21f30*/  FFMA.FTZ R9, R194, R0, -R3 ;  /* 0x00000000c2097223 */ /* 0x008fce0000010803 */
[----:B------:R3:W-:Y:S01]  /*21f40*/  MUFU.EX2 R48, R9 ;  /* 0x0000000900307308 */ /* 0x0007e20000000800 */
[----:B------:R-:W-:Y:S01]  /*21f50*/  FADD.FTZ R2, R163, R2 ;  /* 0x00000002a3027221 */ /* 0x000fe20000010000 */
[----:B-----5:R-:W-:Y:S01]  /*21f60*/  HMMA.16816.F32.BF16 R76, R4, R16, R76 ;  /* 0x00000010044c723c */ /* 0x020fe2000004184c */
[----:B------:R-:W-:-:S05]  /*21f70*/  FADD.FTZ R8, R119, R8 ;  /* 0x0000000877087221 */ /* 0x000fca0000010000 */
[----:B------:R-:W4:Y:S01]  /*21f80*/  MUFU.EX2 R54, R205 ;  /* 0x000000cd00367308 */ /* 0x000f220000000800 */
[----:B---3--:R-:W-:-:S07]  /*21f90*/  FFMA.FTZ R9, R186, R0, -R3 ;  /* 0x00000000ba097223 */ /* 0x008fce0000010803 */
[----:B------:R-:W-:Y:S01]  /*21fa0*/  MUFU.EX2 R53, R204 ;  /* 0x000000cc00357308 */ /* 0x000fe20000000800 */
[----:B------:R-:W-:-:S07]  /*21fb0*/  FADD.FTZ R2, R162, R2 ;  /* 0x00000002a2027221 */ /* 0x000fce0000010000 */
[----:B------:R-:W3:Y:S08]  /*21fc0*/  MUFU.EX2 R52, R252 ;  /* 0x000000fc00347308 */ /* 0x000ef00000000800 */
[----:B------:R5:W1:Y:S01]  /*21fd0*/  MUFU.EX2 R49, R9 ;  /* 0x0000000900317308 */ /* 0x000a620000000800 */
[----:B------:R-:W-:Y:S01]  /*21fe0*/  FADD.FTZ R8, R117, R8 ;  /* 0x0000000875087221 */ /* 0x000fe20000010000 */
[----:B------:R-:W-:-:S03]  /*21ff0*/  FADD.FTZ R2, R115, R2 ;  /* 0x0000000273027221 */ /* 0x000fc60000010000 */
[----:B------:R-:W-:Y:S01]  /*22000*/  FADD.FTZ R8, R110, R8 ;  /* 0x000000086e087221 */ /* 0x000fe20000010000 */
[----:B------:R-:W-:Y:S01]  /*22010*/  FADD.FTZ R2, R109, R2 ;  /* 0x000000026d027221 */ /* 0x000fe20000010000 */
[----:B------:R-:W-:Y:S01]  /*22020*/  HMMA.16816.F32.BF16 R44, R4, R18, R40 ;  /* 0x00000012042c723c */ /* 0x000fe20000041828 */
[----:B------:R-:W1:Y:S01]  /*22030*/  LDSM.16.MT88.4 R16, [R160+0x11000] ;  /* 0x01100000a010783b */ /* 0x000e620000004200 */
[----:B------:R-:W-:Y:S01]  /*22040*/  FADD.FTZ R8, R111, R8 ;  /* 0x000000086f087221 */ /* 0x000fe20000010000 */
[----:B------:R-:W-:-:S05]  /*22050*/  FADD.FTZ R2, R108, R2 ;  /* 0x000000026c027221 */ /* 0x000fca0000010000 */
[C---:B--2---:R-:W-:Y:S01]  /*22060*/  HMMA.16816.F32.BF16 R32, R4.reuse, R26, R32 ;  /* 0x0000001a0420723c */ /* 0x044fe20000041820 */
[----:B------:R-:W-:Y:S01]  /*22070*/  FADD.FTZ R8, R112, R8 ;  /* 0x0000000870087221 */ /* 0x000fe20000010000 */
[--C-:B-----5:R-:W-:Y:S01]  /*22080*/  FFMA.FTZ R9, R170, R0, -R3.reuse ;  /* 0x00000000aa097223 */ /* 0x120fe20000010803 */
[----:B------:R-:W-:Y:S01]  /*22090*/  FADD.FTZ R2, R107, R2 ;  /* 0x000000026b027221 */ /* 0x000fe20000010000 */
[----:B------:R-:W2:Y:S04]  /*220a0*/  MUFU.EX2 R23, R239 ;  /* 0x000000ef00177308 */ /* 0x000ea80000000800 */
[----:B------:R-:W-:Y:S01]  /*220b0*/  HMMA.16816.F32.BF16 R40, R4, R24, R64 ;  /* 0x000000180428723c */ /* 0x000fe20000041840 */
[----:B----4-:R-:W-:Y:S01]  /*220c0*/  F2FP.BF16.F32.PACK_AB R4, R54, R55 ;  /* 0x000000373604723e */ /* 0x010fe200000010ff */
[----:B------:R-:W-:Y:S01]  /*220d0*/  FADD.FTZ R8, R113, R8 ;  /* 0x0000000871087221 */ /* 0x000fe20000010000 */
[----:B---3--:R-:W-:Y:S01]  /*220e0*/  F2FP.BF16.F32.PACK_AB R6, R52, R53 ;  /* 0x000000353406723e */ /* 0x008fe200000010ff */
[----:B------:R-:W-:Y:S01]  /*220f0*/  FADD.FTZ R2, R155, R2 ;  /* 0x000000029b027221 */ /* 0x000fe20000010000 */
[----:B------:R-:W-:Y:S01]  /*22100*/  F2FP.BF16.F32.PACK_AB R5, R50, R51 ;  /* 0x000000333205723e */ /* 0x000fe200000010ff */
[----:B------:R-:W-:Y:S01]  /*22110*/  MUFU.EX2 R22, R243 ;  /* 0x000000f300167308 */ /* 0x000fe20000000800 */
[----:B-1----:R-:W-:Y:S01]  /*22120*/  F2FP.BF16.F32.PACK_AB R7, R49, R48 ;  /* 0x000000303107723e */ /* 0x002fe200000010ff */
[----:B------:R-:W-:Y:S01]  /*22130*/  FADD.FTZ R8, R104, R8 ;  /* 0x0000000868087221 */ /* 0x000fe20000010000 */
[----:B------:R-:W-:Y:S01]  /*22140*/  FADD.FTZ R2, R101, R2 ;  /* 0x0000000265027221 */ /* 0x000fe20000010000 */
[----:B------:R-:W1:Y:S04]  /*22150*/  LDSM.16.MT88.4 R24, [R20+0x7000] ;  /* 0x007000001418783b */ /* 0x000e680000004200 */
[----:B------:R-:W-:Y:S01]  /*22160*/  HMMA.16816.F32.BF16 R76, R4, R12, R76 ;  /* 0x0000000c044c723c */ /* 0x000fe2000004184c */
[----:B------:R3:W4:Y:S01]  /*22170*/  MUFU.EX2 R12, R9 ;  /* 0x00000009000c7308 */ /* 0x0007220000000800 */
[----:B------:R-:W-:Y:S01]  /*22180*/  FADD.FTZ R8, R105, R8 ;  /* 0x0000000869087221 */ /* 0x000fe20000010000 */
[----:B------:R-:W-:Y:S04]  /*22190*/  LDSM.16.MT88.4 R160, [R160+0x11800] ;  /* 0x01180000a0a0783b */ /* 0x000fe80000004200 */
[----:B------:R-:W-:Y:S01]  /*221a0*/  LDSM.16.MT88.4 R152, [R152+0x11800] ;  /* 0x011800009898783b */ /* 0x000fe20000004200 */
[----:B---3--:R-:W-:-:S04]  /*221b0*/  FFMA.FTZ R9, R178, R0, -R3 ;  /* 0x00000000b2097223 */ /* 0x008fc80000010803 */
        /* <DEDUP_REMOVED lines=40> */
[----:B------:R-:W-:-:S03]  /*22440*/  FADD.FTZ R2, R53, R2 ;  /* 0x0000000235027221 */ /* 0x000fc60000010000 */
[----:B------:R-:W-:Y:S02]  /*22450*/  FADD.FTZ R0, R48, R0 ;  /* 0x0000000030007221 */ /* 0x000fe40000010000 */
[----:B------:R-:W3:Y:S01]  /*22460*/  MUFU.EX2 R9, R9 ;  /* 0x0000000900097308 */ /* 0x000ee20000000800 */
[----:B------:R-:W-:Y:S01]  /*22470*/  FADD.FTZ R2, R52, R2 ;  /* 0x0000000234027221 */ /* 0x000fe20000010000 */
[----:B------:R-:W-:Y:S01]  /*22480*/  FADD.FTZ R0, R49, R0 ;  /* 0x0000000031007221 */ /* 0x000fe20000010000 */
[----:B------:R-:W-:Y:S05]  /*22490*/  HMMA.16816.F32.BF16 R44, R4, R14, R44 ;  /* 0x0000000e042c723c */ /* 0x000fea000004182c */
[----:B------:R-:W3:Y:S01]  /*224a0*/  MUFU.EX2 R11, R247 ;  /* 0x000000f7000b7308 */ /* 0x000ee20000000800 */
[----:B--2---:R-:W-:-:S02]  /*224b0*/  FADD.FTZ R2, R23, R2 ;  /* 0x0000000217027221 */ /* 0x004fc40000010000 */
[C---:B-1----:R-:W-:Y:S05]  /*224c0*/  HMMA.16816.F32.BF16 R28, R4.reuse, R24, R28 ;  /* 0x00000018041c723c */ /* 0x042fea000004181c */
[----:B------:R-:W1:Y:S01]  /*224d0*/  MUFU.EX2 R3, R3 ;  /* 0x0000000300037308 */ /* 0x000e620000000800 */
[----:B----4-:R-:W-:Y:S02]  /*224e0*/  FADD.FTZ R0, R12, R0 ;  /* 0x000000000c007221 */ /* 0x010fe40000010000 */
[----:B------:R-:W-:Y:S01]  /*224f0*/  HMMA.16816.F32.BF16 R36, R4, R26, R36 ;  /* 0x0000001a0424723c */ /* 0x000fe20000041824 */
[----:B------:R-:W-:Y:S01]  /*22500*/  FADD.FTZ R2, R22, R2 ;  /* 0x0000000216027221 */ /* 0x000fe20000010000 */
[----:B-----5:R-:W-:-:S06]  /*22510*/  FADD.FTZ R0, R10, R0 ;  /* 0x000000000a007221 */ /* 0x020fcc0000010000 */
[----:B---3--:R-:W-:Y:S01]  /*22520*/  HMMA.16816.F32.BF16 R40, R4, R16, R40 ;  /* 0x000000100428723c */ /* 0x008fe20000041828 */
[----:B------:R-:W-:-:S07]  /*22530*/  ISETP.GT.AND P0, PT, R251, R246, PT ;  /* 0x000000f6fb00720c */ /* 0x000fce0003f04270 */
[----:B------:R-:W-:Y:S01]  /*22540*/  HMMA.16816.F32.BF16 R32, R4, R18, R32 ;  /* 0x000000120420723c */ /* 0x000fe20000041820 */
[----:B------:R-:W2:Y:S01]  /*22550*/  LDSM.16.MT88.4 R4, [R148+0x7800] ;  /* 0x007800009404783b */ /* 0x000ea20000004200 */
[----:B------:R-:W-:Y:S01]  /*22560*/  FADD.FTZ R2, R21, R2 ;  /* 0x0000000215027221 */ /* 0x000fe20000010000 */
[----:B------:R-:W-:-:S03]  /*22570*/  FADD.FTZ R0, R9, R0 ;  /* 0x0000000009007221 */ /* 0x000fc60000010000 */
[----:B------:R-:W-:Y:S01]  /*22580*/  FADD.FTZ R2, R11, R2 ;  /* 0x000000020b027221 */ /* 0x000fe20000010000 */
[----:B-1----:R-:W-:-:S04]  /*22590*/  FADD.FTZ R0, R3, R0 ;  /* 0x0000000003007221 */ /* 0x002fc80000010000 */
[----:B------:R-:W-:Y:S04]  /*225a0*/  STL [R1+0x2c], R2 ;  /* 0x00002c0201007387 */ /* 0x000fe80000100800 */
[----:B------:R1:W-:Y:S01]  /*225b0*/  STL [R1+0x4c], R0 ;  /* 0x00004c0001007387 */ /* 0x0003e20000100800 */
[----:B------:R-:W-:Y:S02]  /*225c0*/  F2FP.BF16.F32.PACK_AB R136, R22, R23 ;  /* 0x000000171688723e */ /* 0x000fe400000010ff */
[----:B------:R-:W-:Y:S02]  /*225d0*/  F2FP.BF16.F32.PACK_AB R138, R11, R21 ;  /* 0x000000150b8a723e */ /* 0x000fe400000010ff */
[----:B------:R-:W-:Y:S02]  /*225e0*/  F2FP.BF16.F32.PACK_AB R137, R10, R12 ;  /* 0x0000000c0a89723e */ /* 0x000fe400000010ff */
[----:B------:R-:W-:Y:S01]  /*225f0*/  F2FP.BF16.F32.PACK_AB R139, R3, R9 ;  /* 0x00000009038b723e */ /* 0x000fe200000010ff */
[----:B-1----:R-:W-:-:S05]  /*22600*/  @P0 VIADD R0, R250, 0xfffffffd ;  /* 0xfffffffdfa000836 */ /* 0x002fca0000000000 */
[----:B------:R1:W-:Y:S01]  /*22610*/  @P0 STL [R1+0x28], R0 ;  /* 0x0000280001000387 */ /* 0x0003e20000100800 */
[----:B------:R-:W-:Y:S01]  /*22620*/  HMMA.16816.F32.BF16 R164, R136, R160, R164 ;  /* 0x000000a088a4723c */ /* 0x000fe200000418a4 */
[--C-:B------:R-:W-:Y:S02]  /*22630*/  IMAD.MOV.U32 R90, RZ, RZ, R114.reuse ;  /* 0x000000ffff5a7224 */ /* 0x100fe400078e0072 */
[----:B------:R-:W-:-:S05]  /*22640*/  @P0 IMAD.MOV.U32 R90, RZ, RZ, R114 ;  /* 0x000000ffff5a0224 */ /* 0x000fca00078e0072 */
[----:B------:R-:W-:Y:S01]  /*22650*/  HMMA.16816.F32.BF16 R156, R136, R152, R76 ;  /* 0x00000098889c723c */ /* 0x000fe2000004184c */
[----:B------:R-:W-:-:S07]  /*22660*/  IMAD.MOV.U32 R168, RZ, RZ, R251 ;  /* 0x000000ffffa87224 */ /* 0x000fce00078e00fb */
[C---:B------:R-:W-:Y:S08]  /*22670*/  HMMA.16816.F32.BF16 R148, R136.reuse, R144, R28 ;  /* 0x000000908894723c */ /* 0x040ff0000004181c */
[C---:B------:R-:W-:Y:S08]  /*22680*/  HMMA.16816.F32.BF16 R160, R136.reuse, R162, R68 ;  /* 0x000000a288a0723c */ /* 0x040ff00000041844 */
[C---:B------:R-:W-:Y:S08]  /*22690*/  HMMA.16816.F32.BF16 R152, R136.reuse, R154, R44 ;  /* 0x0000009a8898723c */ /* 0x040ff0000004182c */
[----:B------:R-:W-:Y:S01]  /*226a0*/  HMMA.16816.F32.BF16 R144, R136, R146, R36 ;  /* 0x000000928890723c */ /* 0x000fe20000041824 */
[----:B------:R-:W-:-:S02]  /*226b0*/  IMAD.MOV.U32 R37, RZ, RZ, R175 ;  /* 0x000000ffff257224 */ /* 0x000fc400078e00af */
[----:B------:R-:W-:-:S05]  /*226c0*/  @P0 IMAD.MOV.U32 R37, RZ, RZ, R175 ;  /* 0x000000ffff250224 */ /* 0x000fca00078e00af */
[----:B--2---:R-:W-:Y:S01]  /*226d0*/  HMMA.16816.F32.BF16 R140, R136, R4, R40 ;  /* 0x00000004888c723c */ /* 0x004fe20000041828 */
[----:B------:R-:W-:-:S07]  /*226e0*/  IMAD.SHL.U32 R42, R209, 0x8, RZ ;  /* 0x00000008d12a7824 */ /* 0x000fce00078e00ff */
[----:B------:R-:W-:Y:S01]  /*226f0*/  HMMA.16816.F32.BF16 R136, R136, R6, R32 ;  /* 0x000000068888723c */ /* 0x000fe20000041820 */
[----:B------:R-:W-:-:S04]  /*22700*/  NOP ;  /* 0x0000000000007918 */ /* 0x000fc80000000000 */
[----:B-1----:R-:W-:-:S15]  /*22710*/  @P0 BRA `(.L_x_6485) ;  /* 0x0000000000080947 */ /* 0x002fde0003800000 */
.L_x_6476:
[----:B------:R-:W-:-:S05]  /*22720*/  IADD3 R0, PT, PT, R168, -0x1, RZ ;  /* 0xffffffffa8007810 */ /* 0x000fca0007ffe0ff */
[----:B------:R1:W-:Y:S02]  /*22730*/  STL [R1+0x28], R0 ;  /* 0x0000280001007387 */ /* 0x0003e40000100800 */
.L_x_6485:
[----:B------:R-:W-:Y:S05]  /*22740*/  BSYNC B2 ;  /* 0x0000000000027941 */ /* 0x000fea0003800000 */
.L_x_6475:
[----:B------:R-:W2:Y:S04]  /*22750*/  LDL R2, [R1+0xa0] ;  /* 0x0000a00001027983 */ /* 0x000ea80000100800 */
[----:B-1----:R-:W2:Y:S02]  /*22760*/  LDL R0, [R1+0x28] ;  /* 0x0000280001007983 */ /* 0x002ea40000100800 */
        /* <DEDUP_REMOVED lines=8> */
[----:B------:R-:W-:-:S04]  /*227f0*/  ISETP.NE.AND.EX P0, PT, R3, RZ, PT, P0 ;  /* 0x000000ff0300720c */ /* 0x000fc80003f05300 */
[----:B------:R-:W-:-:S05]  /*22800*/  P2R R0, PR, RZ, 0x1 ;  /* 0x00000001ff007803 */ /* 0x000fca0000000000 */
[----:B------:R1:W-:Y:S04]  /*22810*/  STL [R1+0x38], R0 ;  /* 0x0000380001007387 */ /* 0x0003e80000100800 */
.L_x_6493:
[----:B-12---:R-:W2:Y:S01]  /*22820*/  LDL R0, [R1+0x38] ;  /* 0x0000380001007983 */ /* 0x006ea20000100800 */
[----:B------:R-:W-:Y:S04]  /*22830*/  DEPBAR.LE SB0, 0x0 ;  /* 0x000080000000791a */ /* 0x000fe80000000000 */
[----:B------:R-:W3:Y:S01]  /*22840*/  LDL R6, [R1+0x48] ;  /* 0x0000480001067983 */ /* 0x000ee20000100800 */
[----:B------:R-:W-:Y:S05]  /*22850*/  WARPSYNC.ALL ;  /* 0x0000000000007948 */ /* 0x000fea0003800000 */
[----:B------:R-:W4:Y:S01]  /*22860*/  LDL R5, [R1+0x44] ;  /* 0x0000440001057983 */ /* 0x000f220000100800 */
[----:B------:R-:W-:Y:S01]  /*22870*/  BSSY.RECONVERGENT B0, `(.L_x_6487) ;  /* 0x0000054000007945 */ /* 0x000fe20003800200 */
[----:B------:R-:W-:Y:S06]  /*22880*/  BAR.SYNC.DEFER_BLOCKING 0x0 ;  /* 0x0000000000007b1d */ /* 0x000fec0000010000 */
[----:B------:R1:W5:Y:S04]  /*22890*/  LDL R236, [R1+0x28] ;  /* 0x0000280001ec7983 */ /* 0x0003680000100800 */
[----:B------:R1:W5:Y:S01]  /*228a0*/  LDL.64 R234, [R1+0x30] ;  /* 0x0000300001ea7983 */ /* 0x0003620000100a00 */
[----:B--2---:R-:W-:Y:S02]  /*228b0*/  ISETP.NE.AND P1, PT, R0, RZ, PT ;  /* 0x000000ff0000720c */ /* 0x004fe40003f25270 */
[----:B---3--:R-:W-:Y:S02]  /*228c0*/  MOV R14, R6 ;  /* 0x00000006000e7202 */ /* 0x008fe40000000f00 */
[----:B----4-:R-:W-:Y:S09]  /*228d0*/  MOV R13, R5 ;  /* 0x00000005000d7202 */ /* 0x010ff20000000f00 */
        /* <DEDUP_REMOVED lines=20> */
[----:B------:R-:W-:Y:S04]  /*22a20*/  LOP3.LUT R9, R9, R3, RZ, 0x3c, !PT ;  /* 0x0000000309097212 */ /* 0x000fe800078e3cff */
        /* <DEDUP_REMOVED lines=22> */
[-C--:B------:R-:W-:Y:S01]  /*22b90*/  LOP3.LUT R0, R10, R3.reuse, RZ, 0x3c, !PT ;  /* 0x000000030a007212 */ /* 0x080fe200078e3cff */
[----:B------:R-:W2:Y:S03]  /*22ba0*/  LD.E.64 R6, desc[UR4][R134.64+0x40] ;  /* 0x0000400486067980 */ /* 0x000ea6000c101b00 */
[----:B------:R-:W-:Y:S02]  /*22bb0*/  ISETP.GE.AND P5, PT, R0, RZ, PT ;  /* 0x000000ff0000720c */ /* 0x000fe40003fa6270 */
[----:B------:R-:W-:Y:S02]  /*22bc0*/  @P2 IADD3 R4, PT, PT, R4, 0x1, RZ ;  /* 0x0000000104042810 */ /* 0x000fe40007ffe0ff */
[----:B------:R-:W-:Y:S03]  /*22bd0*/  LOP3.LUT R0, RZ, R3, RZ, 0x33, !PT ;  /* 0x00000003ff007212 */ /* 0x000fe600078e33ff */
[----:B------:R-:W-:Y:S02]  /*22be0*/  @!P4 IMAD.MOV R4, RZ, RZ, -R4 ;  /* 0x000000ffff04c224 */ /* 0x000fe400078e0a04 */
[----:B------:R-:W-:Y:S03]  /*22bf0*/  @P3 VIADD R5, R5, 0x1 ;  /* 0x0000000105053836 */ /* 0x000fe60000000000 */
[----:B------:R-:W-:Y:S02]  /*22c00*/  SEL R10, R0, R4, !P0 ;  /* 0x00000004000a7207 */ /* 0x000fe40004000000 */
[----:B------:R-:W-:Y:S02]  /*22c10*/  @!P5 IADD3 R5, PT, PT, -R5, RZ, RZ ;  /* 0x000000ff0505d210 */ /* 0x000fe40007ffe1ff */
[-C--:B------:R-:W-:Y:S02]  /*22c20*/  LEA R8, P1, R10, R234.reuse, 0x2 ;  /* 0x000000ea0a087211 */ /* 0x080fe400078210ff */
[----:B------:R-:W-:Y:S02]  /*22c30*/  SEL R0, R0, R5, !P0 ;  /* 0x0000000500007207 */ /* 0x000fe40004000000 */
[-C--:B------:R-:W-:Y:S02]  /*22c40*/  LEA.HI.X.SX32 R9, R10, R235.reuse, 0x2, P1 ;  /* 0x000000eb0a097211 */ /* 0x080fe400008f16ff */
[C---:B------:R-:W-:Y:S03]  /*22c50*/  LEA R4, P0, R0.reuse, R234, 0x2 ;  /* 0x000000ea00047211 */ /* 0x040fe600078010ff */
[----:B------:R-:W3:Y:S01]  /*22c60*/  LD.E R12, desc[UR4][R8.64] ;  /* 0x00000004080c7980 */ /* 0x000ee2000c101900 */
        /* <DEDUP_REMOVED lines=20> */
.L_x_6488:
[----:B------:R-:W-:Y:S05]  /*22db0*/  BSYNC.RECONVERGENT B0 ;  /* 0x0000000000007941 */ /* 0x000fea0003800200 */
.L_x_6487:
[----:B--2---:R-:W1:Y:S01]  /*22dc0*/  LDL R0, [R1+0xa4] ;  /* 0x0000a40001007983 */ /* 0x004e620000100800 */
[----:B------:R-:W2:Y:S01]  /*22dd0*/  S2UR UR6, SR_CgaCtaId ;  /* 0x00000000000679c3 */ /* 0x000ea20000008800 */
[----:B------:R-:W-:Y:S01]  /*22de0*/  UMOV UR7, 0x400 ;  /* 0x0000040000077882 */ /* 0x000fe20000000000 */
[----:B------:R-:W-:Y:S02]  /*22df0*/  IADD3 R4, P0, PT, R232, R16, RZ ;  /* 0x00000010e8047210 */ /* 0x000fe40007f1e0ff */
[----:B------:R-:W3:Y:S01]  /*22e00*/  LDL R3, [R1+0x44] ;  /* 0x0000440001037983 */ /* 0x000ee20000100800 */
[----:B------:R-:W-:Y:S01]  /*22e10*/  SHF.R.U32.HI R223, RZ, 0x1, R209 ;  /* 0x00000001ffdf7819 */ /* 0x000fe200000116d1 */
[C---:B------:R-:W-:Y:S01]  /*22e20*/  IMAD.SHL.U32 R221, R209.reuse, 0x40, RZ ;  /* 0x00000040d1dd7824 */ /* 0x040fe200078e00ff */
[C---:B------:R-:W-:Y:S01]  /*22e30*/  LOP3.LUT P2, RZ, R209.reuse, 0x4, RZ, 0xc0, !PT ;  /* 0x00000004d1ff7812 */ /* 0x040fe2000784c0ff */
[----:B------:R-:W-:Y:S01]  /*22e40*/  IMAD.SHL.U32 R224, R209, 0x20, RZ ;  /* 0x00000020d1e07824 */ /* 0x000fe200078e00ff */
[----:B------:R-:W-:Y:S01]  /*22e50*/  BSSY.RECONVERGENT B1, `(.L_x_6489) ;  /* 0x00001aa000017945 */ /* 0x000fe20003800200 */
[----:B------:R-:W-:Y:S03]  /*22e60*/  IMAD.MOV.U32 R220, RZ, RZ, 0x20 ;  /* 0x00000020ffdc7424 */ /* 0x000fe600078e00ff */
[----:B------:R-:W-:Y:S01]  /*22e70*/  LOP3.LUT R224, R224, 0x7c00, RZ, 0xc0, !PT ;  /* 0x00007c00e0e07812 */ /* 0x000fe200078ec0ff */
[----:B---3--:R-:W-:Y:S01]  /*22e80*/  IMAD.MOV.U32 R7, RZ, RZ, R3 ;  /* 0x000000ffff077224 */ /* 0x008fe200078e0003 */
[----:B-1----:R-:W-:Y:S01]  /*22e90*/  LOP3.LUT R6, R0, 0x38, R209, 0xf8, !PT ;  /* 0x0000003800067812 */ /* 0x002fe200078ef8d1 */
[----:B--2---:R-:W-:Y:S01]  /*22ea0*/  ULEA UR6, UR6, UR7, 0x18 ;  /* 0x0000000706067291 */ /* 0x004fe2000f8ec0ff */
[----:B------:R-:W-:Y:S01]  /*22eb0*/  LOP3.LUT R0, R223, 0x8, RZ, 0xc0, !PT ;  /* 0x00000008df007812 */ /* 0x000fe200078ec0ff */
[--C-:B------:R-:W-:Y:S01]  /*22ec0*/  IMAD.X R5, R233, 0x1, R7.reuse, P0 ;  /* 0x00000001e9057824 */ /* 0x100fe200000e0607 */
[--C-:B------:R-:W-:Y:S01]  /*22ed0*/  LOP3.LUT R6, R6, 0x38, R42.reuse, 0x78, !PT ;  /* 0x0000003806067812 */ /* 0x100fe200078e782a */
[----:B------:R-:W-:Y:S01]  /*22ee0*/  IMAD.MOV.U32 R17, RZ, RZ, R7 ;  /* 0x000000ffff117224 */ /* 0x000fe200078e0007 */
[-C--:B------:R-:W-:Y:S02]  /*22ef0*/  IADD3 R8, P0, PT, R4, R232.reuse, RZ ;  /* 0x000000e804087210 */ /* 0x080fe40007f1e0ff */
[--C-:B------:R-:W-:Y:S02]  /*22f00*/  LOP3.LUT R6, R6, 0x1e00, R42.reuse, 0xf8, !PT ;  /* 0x00001e0006067812 */ /* 0x100fe400078ef82a */
[----:B------:R-:W-:Y:S01]  /*22f10*/  LOP3.LUT R3, R221, 0x1c0, RZ, 0xc0, !PT ;  /* 0x000001c0dd037812 */ /* 0x000fe200078ec0ff */
[----:B------:R-:W-:Y:S01]  /*22f20*/  IMAD.X R9, R5, 0x1, R233, P0 ;  /* 0x0000000105097824 */ /* 0x000fe200000e06e9 */
[----:B------:R-:W-:Y:S02]  /*22f30*/  LEA R229, R6, UR6, 0x1 ;  /* 0x0000000606e57c11 */ /* 0x000fe4000f8e08ff */
[-C--:B------:R-:W-:Y:S02]  /*22f40*/  IADD3 R14, P0, PT, R8, R232.reuse, RZ ;  /* 0x000000e8080e7210 */ /* 0x080fe40007f1e0ff */
[----:B------:R-:W-:Y:S01]  /*22f50*/  LOP3.LUT R0, R0, 0x1c0, R221, 0xf8, !PT ;  /* 0x000001c000007812 */ /* 0x000fe200078ef8dd */
[----:B------:R-:W-:Y:S01]  /*22f60*/  @!PT LDS RZ, [RZ] ;  /* 0x00000000fffff984 */ /* 0x000fe20000000800 */
[----:B------:R-:W-:Y:S01]  /*22f70*/  @!PT LDS RZ, [RZ] ;  /* 0x00000000fffff984 */ /* 0x000fe20000000800 */
[----:B------:R-:W-:Y:S01]  /*22f80*/  @!PT LDS RZ, [RZ] ;  /* 0x00000000fffff984 */ /* 0x000fe20000000800 */
[----:B------:R-:W-:Y:S01]  /*22f90*/  LDGSTS.E.BYPASS.LTC128B.128 [R229+0xa000], desc[UR4][R16.64] ;  /* 0x0a00000010e57fae */ /* 0x000fe2000b981a04 */
[----:B------:R-:W-:Y:S01]  /*22fa0*/  LOP3.LUT R3, R3, 0x8, R209, 0xf8, !PT ;  /* 0x0000000803037812 */ /* 0x000fe200078ef8d1 */
[--C-:B------:R-:W-:Y:S01]  /*22fb0*/  IMAD.X R15, R9, 0x1, R233.reuse, P0 ;  /* 0x00000001090f7824 */ /* 0x100fe200000e06e9 */
[-C--:B------:R-:W-:Y:S02]  /*22fc0*/  IADD3 R12, P0, PT, R14, R232.reuse, RZ ;  /* 0x000000e80e0c7210 */ /* 0x080fe40007f1e0ff */
[----:B------:R1:W-:Y:S01]  /*22fd0*/  LDGSTS.E.BYPASS.LTC128B.128 [R229+0xa800], desc[UR4][R4.64] ;  /* 0x0a80000004e57fae */ /* 0x0003e2000b981a04 */
[--C-:B------:R-:W-:Y:S02]  /*22fe0*/  LOP3.LUT R222, R0, 0x38, R42.reuse, 0x78, !PT ;  /* 0x0000003800de7812 */ /* 0x100fe400078e782a */
[----:B------:R-:W-:Y:S02]  /*22ff0*/  LOP3.LUT R3, R3, 0x38, R42, 0x78, !PT ;  /* 0x0000003803037812 */ /* 0x000fe400078e782a */
[----:B------:R2:W-:Y:S01]  /*23000*/  LDGSTS.E.BYPASS.LTC128B.128 [R229+0xb000], desc[UR4][R8.64] ;  /* 0x0b00000008e57fae */ /* 0x0005e2000b981a04 */
[--C-:B------:R-:W-:Y:S01]  /*23010*/  IMAD.X R13, R15, 0x1, R233.reuse, P0 ;  /* 0x000000010f0d7824 */ /* 0x100fe200000e06e9 */
[-C--:B------:R-:W-:Y:S03]  /*23020*/  IADD3 R10, P0, PT, R12, R232.reuse, RZ ;  /* 0x000000e80c0a7210 */ /* 0x080fe60007f1e0ff */
[----:B------:R-:W-:Y:S01]  /*23030*/  LDGSTS.E.BYPASS.LTC128B.128 [R229+0xb800], desc[UR4][R14.64] ;  /* 0x0b8000000ee57fae */ /* 0x000fe2000b981a04 */
[----:B------:R-:W-:Y:S01]  /*23040*/  LOP3.LUT R0, R221, 0x400, RZ, 0xc0, !PT ;  /* 0x00000400dd007812 */ /* 0x000fe200078ec0ff */
[----:B------:R-:W-:Y:S03]  /*23050*/  IMAD.X R11, R13, 0x1, R233, P0 ;  /* 0x000000010d0b7824 */ /* 0x000fe600000e06e9 */
[----:B------:R3:W-:Y:S01]  /*23060*/  LDGSTS.E.BYPASS.LTC128B.128 [R229+0xc000], desc[UR4][R12.64] ;  /* 0x0c0000000ce57fae */ /* 0x0007e2000b981a04 */
[----:B------:R-:W-:Y:S01]  /*23070*/  IADD3 R6, P0, PT, R10, R232, RZ ;  /* 0x000000e80a067210 */ /* 0x000fe20007f1e0ff */
[----:B------:R-:W-:Y:S01]  /*23080*/  IMAD R0, R3, 0x2, R0 ;  /* 0x0000000203007824 */ /* 0x000fe200078e0200 */
[----:B------:R-:W-:Y:S02]  /*23090*/  LOP3.LUT R3, R224, 0x200, R221, 0xf8, !PT ;  /* 0x00000200e0037812 */ /* 0x000fe400078ef8dd */
[----:B------:R4:W-:Y:S01]  /*230a0*/  LDGSTS.E.BYPASS.LTC128B.128 [R229+0xc800], desc[UR4][R10.64] ;  /* 0x0c8000000ae57fae */ /* 0x0009e2000b981a04 */
[--C-:B------:R-:W-:Y:S01]  /*230b0*/  IMAD.X R7, R11, 0x1, R233.reuse, P0 ;  /* 0x000000010b077824 */ /* 0x100fe200000e06e9 */
[----:B------:R-:W-:Y:S01]  /*230c0*/  LOP3.LUT R3, R3, R222, RZ, 0xfc, !PT ;  /* 0x000000de03037212 */ /* 0x000fe200078efcff */
[----:B------:R-:W-:Y:S03]  /*230d0*/  VIADD R208, R0, UR6 ;  /* 0x0000000600d07c36 */ /* 0x000fe60008000000 */
[----:B------:R-:W-:Y:S01]  /*230e0*/  LDGSTS.E.BYPASS.LTC128B.128 [R229+0xd000], desc[UR4][R6.64] ;  /* 0x0d00000006e57fae */ /* 0x000fe2000b981a04 */
[----:B------:R-:W-:Y:S01]  /*230f0*/  LEA R133, R3, UR6, 0x1 ;  /* 0x0000000603857c11 */ /* 0x000fe2000f8e08ff */
[----:B------:R-:W-:Y:S01]  /*23100*/  IMAD.MOV.U32 R3, RZ, RZ, 0x40 ;  /* 0x00000040ff037424 */ /* 0x000fe200078e00ff */
[-C--:B-1----:R-:W-:Y:S04]  /*23110*/  IADD3 R4, P0, PT, R6, R232.reuse, RZ ;  /* 0x000000e806047210 */ /* 0x082fe80007f1e0ff */
[----:B------:R-:W-:Y:S01]  /*23120*/  SEL R3, R3, 0xffffffc0, !P2 ;  /* 0xffffffc003037807 */ /* 0x000fe20005000000 */
[--C-:B------:R-:W-:Y:S01]  /*23130*/  IMAD.X R5, R7, 0x1, R233.reuse, P0 ;  /* 0x0000000107057824 */ /* 0x100fe200000e06e9 */
[-C--:B--2---:R-:W-:Y:S04]  /*23140*/  IADD3 R8, P0, PT, R4, R232.reuse, RZ ;  /* 0x000000e804087210 */ /* 0x084fe80007f1e0ff */
[----:B------:R1:W-:Y:S01]  /*23150*/  LDGSTS.E.BYPASS.LTC128B.128 [R229+0xd800], desc[UR4][R4.64] ;  /* 0x0d80000004e57fae */ /* 0x0003e2000b981a04 */
[--C-:B------:R-:W-:Y:S01]  /*23160*/  IMAD.X R9, R5, 0x1, R233.reuse, P0 ;  /* 0x0000000105097824 */ /* 0x100fe200000e06e9 */
[-C--:B---3--:R-:W-:Y:S04]  /*23170*/  IADD3 R12, P0, PT, R8, R232.reuse, RZ ;  /* 0x000000e8080c7210 */ /* 0x088fe80007f1e0ff */
[----:B------:R-:W-:Y:S01]  /*23180*/  LDGSTS.E.BYPASS.LTC128B.128 [R229+0xe000], desc[UR4][R8.64] ;  /* 0x0e00000008e57fae */ /* 0x000fe2000b981a04 */
[--C-:B------:R-:W-:Y:S01]  /*23190*/  IMAD.X R13, R9, 0x1, R233.reuse, P0 ;  /* 0x00000001090d7824 */ /* 0x100fe200000e06e9 */
[-C--:B----4-:R-:W-:Y:S04]  /*231a0*/  IADD3 R10, P0, PT, R12, R232.reuse, RZ ;  /* 0x000000e80c0a7210 */ /* 0x090fe80007f1e0ff */
[----:B------:R2:W-:Y:S01]  /*231b0*/  LDGSTS.E.BYPASS.LTC128B.128 [R229+0xe800], desc[UR4][R12.64] ;  /* 0x0e8000000ce57fae */ /* 0x0005e2000b981a04 */
[--C-:B------:R-:W-:Y:S05]  /*231c0*/  IMAD.X R11, R13, 0x1, R233.reuse, P0 ;  /* 0x000000010d0b7824 */ /* 0x100fea00000e06e9 */
[----:B------:R-:W-:Y:S01]  /*231d0*/  LDGSTS.E.BYPASS.LTC128B.128 [R229+0xf000], desc[UR4][R10.64] ;  /* 0x0f0000000ae57fae */ /* 0x000fe2000b981a04 */
[-C--:B-1----:R-:W-:Y:S05]  /*231e0*/  IADD3 R4, P0, PT, R10, R232.reuse, RZ ;  /* 0x000000e80a047210 */ /* 0x082fea0007f1e0ff */
        /* <DEDUP_REMOVED lines=9> */
[--C-:B------:R-:W-:Y:S05]  /*23280*/  IMAD.X R9, R13, 0x1, R233.reuse, P0 ;  /* 0x000000010d097824 */ /* 0x100fea00000e06e9 */
[----:B------:R2:W-:Y:S01]  /*23290*/  LDGSTS.E.BYPASS.LTC128B.128 [R229+0x11000], desc[UR4][R8.64] ;  /* 0x1100000008e57fae */ /* 0x0005e2000b981a04 */
[----:B-1----:R-:W-:Y:S05]  /*232a0*/  IADD3 R4, P0, PT, R8, R232, RZ ;  /* 0x000000e808047210 */ /* 0x002fea0007f1e0ff */
[----:B------:R-:W-:Y:S01]  /*232b0*/  IMAD.X R5, R9, 0x1, R233, P0 ;  /* 0x0000000109057824 */ /* 0x000fe200000e06e9 */
[----:B------:R-:W-:Y:S04]  /*232c0*/  LOP3.LUT P0, RZ, R209, 0x2, RZ, 0xc0, !PT ;  /* 0x00000002d1ff7812 */ /* 0x000fe8000780c0ff */
[----:B------:R1:W-:Y:S01]  /*232d0*/  LDGSTS.E.BYPASS.LTC128B.128 [R229+0x11800], desc[UR4][R4.64] ;  /* 0x1180000004e57fae */ /* 0x0003e2000b981a04 */
[----:B------:R-:W-:Y:S04]  /*232e0*/  SEL R220, R220, 0xffffffe0, !P0 ;  /* 0xffffffe0dcdc7807 */ /* 0x000fe80004000000 */
[----:B------:R3:W-:Y:S01]  /*232f0*/  LDSM.16.M88.4 R128, [R133] ;  /* 0x000000008580783b */ /* 0x0007e20000000200 */
[C-C-:B------:R-:W-:Y:S04]  /*23300*/  IMAD.IADD R172, R133.reuse, 0x1, R220.reuse ;  /* 0x0000000185ac7824 */ /* 0x140fe800078e02dc */
[----:B--2---:R-:W1:Y:S05]  /*23310*/  LDSM.16.M88.4 R8, [R0+UR6+0x2000] ;  /* 0x002000060008783b */ /* 0x004e6a0008000200 */
[----:B------:R-:W2:Y:S05]  /*23320*/  LDSM.16.M88.4 R16, [R0+UR6+0x2800] ;  /* 0x002800060010783b */ /* 0x000eaa0008000200 */
[----:B------:R-:W4:Y:S05]  /*23330*/  LDSM.16.M88.4 R24, [R0+UR6+0x3000] ;  /* 0x003000060018783b */ /* 0x000f2a0008000200 */
[----:B------:R-:W0:Y:S01]  /*23340*/  LDGDEPBAR ;  /* 0x00000000000079af */ /* 0x000e220000000000 */
[--C-:B---3--:R-:W-:Y:S04]  /*23350*/  IMAD.IADD R133, R133, 0x1, R3.reuse ;  /* 0x0000000185857824 */ /* 0x108fe800078e0203 */
[----:B------:R-:W3:Y:S01]  /*23360*/  LDSM.16.M88.4 R32, [R0+UR6+0x3800] ;  /* 0x003800060020783b */ /* 0x000ee20008000200 */
[C---:B------:R-:W-:Y:S04]  /*23370*/  IMAD.IADD R3, R208.reuse, 0x1, R3 ;  /* 0x00000001d0037824 */ /* 0x040fe800078e0203 */
[----:B------:R-:W3:Y:S05]  /*23380*/  LDSM.16.M88.4 R40, [R0+UR6+0x4000] ;  /* 0x004000060028783b */ /* 0x000eea0008000200 */
[----:B------:R-:W3:Y:S05]  /*23390*/  LDSM.16.M88.4 R48, [R0+UR6+0x4800] ;  /* 0x004800060030783b */ /* 0x000eea0008000200 */
[----:B------:R-:W3:Y:S05]  /*233a0*/  LDSM.16.M88.4 R56, [R0+UR6+0x5000] ;  /* 0x005000060038783b */ /* 0x000eea0008000200 */
[----:B------:R-:W3:Y:S01]  /*233b0*/  LDSM.16.M88.4 R64, [R0+UR6+0x5800] ;  /* 0x005800060040783b */ /* 0x000ee20008000200 */
        /* <DEDUP_REMOVED lines=17> */
[C---:B------:R-:W-:Y:S01]  /*234d0*/  HMMA.16816.F32.BF16 R36, R128.reuse, R40, RZ ;  /* 0x000000288024723c */ /* 0x040fe200000418ff */
[----:B-1----:R-:W-:Y:S02]  /*234e0*/  IMAD.IADD R0, R208, 0x1, R220 ;  /* 0x00000001d0007824 */ /* 0x002fe400078e02dc */
[C---:B------:R-:W-:Y:S03]  /*234f0*/  IMAD.IADD R208, R220.reuse, 0x1, R133 ;  /* 0x00000001dcd07824 */ /* 0x040fe600078e0285 */
[----:B------:R-:W1:Y:S02]  /*23500*/  LDSM.16.M88.4 R176, [R0+0x2000] ;  /* 0x0020000000b0783b */ /* 0x000e640000000200 */
        /* <DEDUP_REMOVED lines=13> */
[----:B------:R-:W-:Y:S07]  /*235e0*/  LDSM.16.M88.4 R208, [R208] ;  /* 0x00000000d0d0783b */ /* 0x000fee0000000200 */
        /* <DEDUP_REMOVED lines=44> */
[----:B------:R2:W4:Y:S07]  /*238b0*/  LDSM.16.M88.4 R168, [R0+0x8800] ;  /* 0x0088000000a8783b */ /* 0x00052e0000000200 */
[C---:B-1----:R-:W-:Y:S08]  /*238c0*/  HMMA.16816.F32.BF16 R76, R172.reuse, R176, R76 ;  /* 0x000000b0ac4c723c */ /* 0x042ff0000004184c */
[C---:B------:R-:W-:Y:S01]  /*238d0*/  HMMA.16816.F32.BF16 R80, R172.reuse, R178, R80 ;  /* 0x000000b2ac50723c */ /* 0x040fe20000041850 */
[----:B------:R-:W1:Y:S07]  /*238e0*/  LDSM.16.M88.4 R176, [R133] ;  /* 0x0000000085b0783b */ /* 0x000e6e0000000200 */
[C---:B---3--:R-:W-:Y:S03]  /*238f0*/  HMMA.16816.F32.BF16 R84, R172.reuse, R180, R84 ;  /* 0x000000b4ac54723c */ /* 0x048fe60000041854 */
[----:B--2---:R-:W-:Y:S05]  /*23900*/  IMAD.IADD R0, R220, 0x1, R3 ;  /* 0x00000001dc007824 */ /* 0x004fea00078e0203 */
[C---:B------:R-:W-:Y:S01]  /*23910*/  HMMA.16816.F32.BF16 R88, R172.reuse, R182, R88 ;  /* 0x000000b6ac58723c */ /* 0x040fe20000041858 */
[----:B------:R-:W2:Y:S05]  /*23920*/  LDSM.16.M88.4 R180, [R3+0x2800] ;  /* 0x0028000003b4783b */ /* 0x000eaa0000000200 */
[----:B------:R-:W-:Y:S02]  /*23930*/  LDSM.16.M88.4 R212, [R0+0x2000] ;  /* 0x0020000000d4783b */ /* 0x000fe40000000200 */
[C---:B----4-:R-:W-:Y:S03]  /*23940*/  HMMA.16816.F32.BF16 R92, R172.reuse, R184, R92 ;  /* 0x000000b8ac5c723c */ /* 0x050fe6000004185c */
[----:B------:R-:W-:Y:S05]  /*23950*/  LDSM.16.M88.4 R216, [R0+0x2800] ;  /* 0x0028000000d8783b */ /* 0x000fea0000000200 */
[C---:B------:R-:W-:Y:S01]  /*23960*/  HMMA.16816.F32.BF16 R96, R172.reuse, R186, R96 ;  /* 0x000000baac60723c */ /* 0x040fe20000041860 */
[----:B------:R-:W3:Y:S07]  /*23970*/  LDSM.16.M88.4 R184, [R3+0x3000] ;  /* 0x0030000003b8783b */ /* 0x000eee0000000200 */
[C---:B------:R-:W-:Y:S08]  /*23980*/  HMMA.16816.F32.BF16 R100, R172.reuse, R188, R100 ;  /* 0x000000bcac64723c */ /* 0x040ff00000041864 */
[C---:B------:R-:W-:Y:S01]  /*23990*/  HMMA.16816.F32.BF16 R104, R172.reuse, R190, R104 ;  /* 0x000000beac68723c */ /* 0x040fe20000041868 */
[----:B------:R-:W-:Y:S07]  /*239a0*/  LDSM.16.M88.4 R188, [R3+0x5000] ;  /* 0x0050000003bc783b */ /* 0x000fee0000000200 */
[C---:B------:R-:W-:Y:S08]  /*239b0*/  HMMA.16816.F32.BF16 R108, R172.reuse, R168, R108 ;  /* 0x000000a8ac6c723c */ /* 0x040ff0000004186c */
        /* <DEDUP_REMOVED lines=83> */
[----:B------:R-:W3:Y:S02]  /*23ef0*/  LDL R180, [R1+0xa0] ;  /* 0x0000a00001b47983 */ /* 0x000ee40000100800 */
[----:B-----5:R-:W-:Y:S05]  /*23f00*/  IMAD.MOV.U32 R181, RZ, RZ, R236 ;  /* 0x000000ffffb57224 */ /* 0x020fea00078e00ec */
        /* <DEDUP_REMOVED lines=13> */
[----:B---3--:R-:W-:Y:S11]  /*23fe0*/  ISETP.GT.AND P0, PT, R181, R180, PT ;  /* 0x000000b4b500720c */ /* 0x008ff60003f04270 */
[----:B------:R-:W-:Y:S02]  /*23ff0*/  @!UPT UIADD3 URZ, UPT, UPT, URZ, URZ, URZ ;  /* 0x000000fffffff290 */ /* 0x000fe4000fffe0ff */
[----:B------:R-:W-:Y:S05]  /*24000*/  @!P0 BRA `(.L_x_6490) ;  /* 0x0000000800388947 */ /* 0x000fea0003800000 */
[----:B------:R-:W2:Y:S01]  /*24010*/  LDL.64 R236, [R1+0x50] ;  /* 0x0000500001ec7983 */ /* 0x000ea20000100a00 */
[----:B------:R-:W-:Y:S03]  /*24020*/  BSSY.RECONVERGENT B0, `(.L_x_6491) ;  /* 0x0000056000007945 */ /* 0x000fe60003800200 */
[----:B------:R-:W3:Y:S04]  /*24030*/  LDL R168, [R1+0x40] ;  /* 0x0000400001a87983 */ /* 0x000ee80000100800 */
[----:B------:R-:W4:Y:S01]  /*24040*/  LDL R133, [R1+0x3c] ;  /* 0x00003c0001857983 */ /* 0x000f220000100800 */
[----:B--2---:R-:W-:Y:S04]  /*24050*/  ISETP.NE.U32.AND P0, PT, R236, RZ, PT ;  /* 0x000000ffec00720c */ /* 0x004fe80003f05070 */
[----:B------:R-:W-:Y:S04]  /*24060*/  ISETP.NE.AND.EX P1, PT, R237, RZ, PT, P0 ;  /* 0x000000ffed00720c */ /* 0x000fe80003f25300 */
[----:B------:R-:W-:Y:S05]  /*24070*/  P2R R169, PR, RZ, 0x2 ;  /* 0x00000002ffa97803 */ /* 0x000fea0000000000 */
[----:B------:R1:W-:Y:S04]  /*24080*/  STL [R1+0x38], R169 ;  /* 0x000038a901007387 */ /* 0x0003e80000100800 */
[----:B------:R-:W2:Y:S01]  /*24090*/  @!P1 LD.E R3, desc[UR4][R134.64+0x38] ;  /* 0x0000380486039980 */ /* 0x000ea2000c101900 */
[----:B------:R-:W-:Y:S05]  /*240a0*/  @!P1 IMAD.MOV.U32 R0, RZ, RZ, RZ ;  /* 0x000000ffff009224 */ /* 0x000fea00078e00ff */
        /* <DEDUP_REMOVED lines=10> */
[----:B------:R-:W-:Y:S05]  /*24150*/  @!P1 BRA `(.L_x_6492) ;  /* 0x0000000400089947 */ /* 0x000fea0003800000 */
[----:B------:R-:W-:Y:S01]  /*24160*/  IMAD.MOV.U32 R177, RZ, RZ, R133 ;  /* 0x000000ffffb17224 */ /* 0x000fe200078e0085 */
[----:B------:R-:W-:Y:S01]  /*24170*/  SHF.L.U32 R173, R181, 0x8, RZ ;  /* 0x00000008b5ad7819 */ /* 0x000fe200000006ff */
[----:B-1----:R-:W2:Y:S03]  /*24180*/  LD.E R133, desc[UR4][R134.64+0x170] ;  /* 0x0001700486857980 */ /* 0x002ea6000c101900 */
[----:B------:R-:W-:Y:S01]  /*24190*/  IABS R171, R173 ;  /* 0x000000ad00ab7213 */ /* 0x000fe20000000000 */
[C---:B------:R-:W-:Y:S05]  /*241a0*/  VIADD R174, R173.reuse, 0xffffff00 ;  /* 0xffffff00adae7836 */ /* 0x040fea0000000000 */
        /* <DEDUP_REMOVED lines=29> */
[----:B------:R-:W2:Y:S01]  /*24380*/  LD.E.64 R170, desc[UR4][R134.64+0x38] ;  /* 0x0000380486aa7980 */ /* 0x000ea2000c101b00 */
[----:B------:R-:W-:Y:S06]  /*24390*/  LOP3.LUT R3, RZ, R133, RZ, 0x33, !PT ;  /* 0x00000085ff037212 */ /* 0x000fec00078e33ff */
        /* <DEDUP_REMOVED lines=11> */
[----:B------:R1:W3:Y:S01]  /*24450*/  LD.E R176, desc[UR4][R174.64] ;  /* 0x00000004aeb07980 */ /* 0x0002e2000c101900 */
[----:B------:R-:W-:Y:S03]  /*24460*/  IMAD R133, R133, R168, -0x100 ;  /* 0xffffff0085857424 */ /* 0x000fe600078e02a8 */
[----:B------:R-:W3:Y:S02]  /*24470*/  LD.E R175, desc[UR4][R172.64] ;  /* 0x00000004acaf7980 */ /* 0x000ee4000c101900 */
[----:B-1----:R-:W-:Y:S02]  /*24480*/  SHF.R.S32.HI R174, RZ, 0x1f, R133 ;  /* 0x0000001fffae7819 */ /* 0x002fe40000011485 */
        /* <DEDUP_REMOVED lines=15> */
.L_x_6492:
[----:B------:R-:W-:Y:S05]  /*24580*/  BSYNC.RECONVERGENT B0 ;  /* 0x0000000000007941 */ /* 0x000fea0003800200 */
.L_x_6491:
[----:B-1----:R-:W3:Y:S01]  /*24590*/  LDL R133, [R1+0x3c] ;  /* 0x00003c0001857983 */ /* 0x002ee20000100800 */
[----:B------:R-:W-:Y:S01]  /*245a0*/  IADD3 R170, P0, PT, R0, R178, RZ ;  /* 0x000000b200aa7210 */ /* 0x000fe20007f1e0ff */
[----:B------:R-:W-:Y:S01]  /*245b0*/  IMAD.MOV.U32 R172, RZ, RZ, R178 ;  /* 0x000000ffffac7224 */ /* 0x000fe200078e00b2 */
[----:B------:R-:W-:Y:S02]  /*245c0*/  SHF.L.U64.HI R3, R230, 0x5, R231 ;  /* 0x00000005e6037819 */ /* 0x000fe400000102e7 */
[-C--:B------:R-:W-:Y:S01]  /*245d0*/  IADD3 R168, P1, PT, R170, R0.reuse, RZ ;  /* 0x00000000aaa87210 */ /* 0x080fe20007f3e0ff */
[--C-:B---3--:R-:W-:Y:S02]  /*245e0*/  IMAD.MOV.U32 R173, RZ, RZ, R133.reuse ;  /* 0x000000ffffad7224 */ /* 0x108fe400078e0085 */
[----:B------:R-:W-:Y:S01]  /*245f0*/  IMAD.X R171, R3, 0x1, R133, P0 ;  /* 0x0000000103ab7824 */ /* 0x000fe200000e0685 */
[-C--:B------:R-:W-:Y:S02]  /*24600*/  IADD3 R174, P0, PT, R168, R0.reuse, RZ ;  /* 0x00000000a8ae7210 */ /* 0x080fe40007f1e0ff */
[----:B------:R-:W-:Y:S01]  /*24610*/  @!PT LDS RZ, [RZ] ;  /* 0x00000000fffff984 */ /* 0x000fe20000000800 */
[----:B------:R-:W-:Y:S01]  /*24620*/  @!PT LDS RZ, [RZ] ;  /* 0x00000000fffff984 */ /* 0x000fe20000000800 */
[----:B------:R-:W-:Y:S01]  /*24630*/  @!PT LDS RZ, [RZ] ;  /* 0x00000000fffff984 */ /* 0x000fe20000000800 */
[----:B------:R1:W-:Y:S01]  /*24640*/  LDGSTS.E.BYPASS.LTC128B.128 [R229+0x2000], desc[UR4][R172.64] ;  /* 0x02000000ace57fae */ /* 0x0003e2000b981a04 */
[--C-:B------:R-:W-:Y:S01]  /*24650*/  IMAD.X R169, R171, 0x1, R3.reuse, P1 ;  /* 0x00000001aba97824 */ /* 0x100fe200008e0603 */
[-C--:B------:R-:W-:Y:S02]  /*24660*/  IADD3 R176, P1, PT, R174, R0.reuse, RZ ;  /* 0x00000000aeb07210 */ /* 0x080fe40007f3e0ff */
[----:B------:R3:W-:Y:S01]  /*24670*/  LDGSTS.E.BYPASS.LTC128B.128 [R229+0x2800], desc[UR4][R170.64] ;  /* 0x02800000aae57fae */ /* 0x0007e2000b981a04 */
[--C-:B------:R-:W-:Y:S01]  /*24680*/  IMAD.X R175, R169, 0x1, R3.reuse, P0 ;  /* 0x00000001a9af7824 */ /* 0x100fe200000e0603 */
[-C--:B--2---:R-:W-:Y:S02]  /*24690*/  IADD3 R178, P0, PT, R176, R0.reuse, RZ ;  /* 0x00000000b0b27210 */ /* 0x084fe40007f1e0ff */
[----:B------:R2:W-:Y:S01]  /*246a0*/  LDGSTS.E.BYPASS.LTC128B.128 [R229+0x3000], desc[UR4][R168.64] ;  /* 0x03000000a8e57fae */ /* 0x0005e2000b981a04 */
[--C-:B------:R-:W-:Y:S03]  /*246b0*/  IMAD.X R177, R175, 0x1, R3.reuse, P1 ;  /* 0x00000001afb17824 */ /* 0x100fe600008e0603 */
[----:B------:R-:W-:Y:S01]  /*246c0*/  LDGSTS.E.BYPASS.LTC128B.128 [R229+0x3800], desc[UR4][R174.64] ;  /* 0x03800000aee57fae */ /* 0x000fe2000b981a04 */
[--C-:B------:R-:W-:Y:S03]  /*246d0*/  IMAD.X R179, R177, 0x1, R3.reuse, P0 ;  /* 0x00000001b1b37824 */ /* 0x100fe600000e0603 */
[----:B------:R4:W-:Y:S04]  /*246e0*/  LDGSTS.E.BYPASS.LTC128B.128 [R229+0x4000], desc[UR4][R176.64] ;  /* 0x04000000b0e57fae */ /* 0x0009e8000b981a04 */
[----:B------:R5:W-:Y:S01]  /*246f0*/  LDGSTS.E.BYPASS.LTC128B.128 [R229+0x4800], desc[UR4][R178.64] ;  /* 0x04800000b2e57fae */ /* 0x000be2000b981a04 */
[-C--:B-1----:R-:W-:Y:S04]  /*24700*/  IADD3 R172, P1, PT, R178, R0.reuse, RZ ;  /* 0x00000000b2ac7210 */ /* 0x082fe80007f3e0ff */
[-C--:B---3--:R-:W-:Y:S01]  /*24710*/  IADD3 R170, P0, PT, R172, R0.reuse, RZ ;  /* 0x00000000acaa7210 */ /* 0x088fe20007f1e0ff */
[--C-:B------:R-:W-:Y:S03]  /*24720*/  IMAD.X R173, R179, 0x1, R3.reuse, P1 ;  /* 0x00000001b3ad7824 */ /* 0x100fe600008e0603 */
[-C--:B--2---:R-:W-:Y:S02]  /*24730*/  IADD3 R168, P1, PT, R170, R0.reuse, RZ ;  /* 0x00000000aaa87210 */ /* 0x084fe40007f3e0ff */
        /* <DEDUP_REMOVED lines=27> */
.L_x_6490:
[----:B------:R-:W-:Y:S05]  /*248f0*/  BSYNC.RECONVERGENT B1 ;  /* 0x0000000000017941 */ /* 0x000fea0003800200 */
.L_x_6489:
[----:B------:R-:W-:Y:S01]  /*24900*/  LOP3.LUT R133, R222, 0x200, R221, 0xf8, !PT ;  /* 0x00000200de857812 */ /* 0x000fe200078ef8dd */
[----:B------:R-:W2:Y:S03]  /*24910*/  S2R R0, SR_TID.X ;  /* 0x0000000000007919 */ /* 0x000ea60000002100 */
[----:B------:R-:W-:Y:S01]  /*24920*/  LEA R133, R133, UR6, 0x1 ;  /* 0x0000000685857c11 */ /* 0x000fe2000f8e08ff */
[----:B--2---:R-:W-:Y:S04]  /*24930*/  IMAD.MOV.U32 R209, RZ, RZ, R0 ;  /* 0x000000ffffd17224 */ /* 0x004fe800078e0000 */
[----:B------:R-:W-:Y:S05]  /*24940*/  IMAD.SHL.U32 R0, R209, 0x2, RZ ;  /* 0x00000002d1007824 */ /* 0x000fea00078e00ff */
        /* <DEDUP_REMOVED lines=35> */
[----:B-1----:R-:W-:Y:S01]  /*24b80*/  FSEL R168, R8, -INF , P3 ;  /* 0xff80000008a87808 */ /* 0x002fe20001800000 */
        /* <DEDUP_REMOVED lines=47> */
[----:B--2---:R-:W-:Y:S01]  /*24e80*/  FSEL R0, R32, -INF , P3 ;  /* 0xff80000020007808 */ /* 0x004fe20001800000 */
        /* <DEDUP_REMOVED lines=92> */
[----:B------:R-:W-:Y:S01]  /*25450*/  FSEL R28, R108, -INF , P6 ;  /* 0xff8000006c1c7808 */ /* 0x000fe20003000000 */
[----:B------:R-:W-:Y:S01]  /*25460*/  IMAD.MOV.U32 R108, RZ, RZ, R181 ;  /* 0x000000ffff6c7224 */ /* 0x000fe200078e00b5 */
[----:B------:R-:W-:Y:S01]  /*25470*/  FSEL R29, R105, -INF , P3 ;  /* 0xff800000691d7808 */ /* 0x000fe20001800000 */
[----:B------:R-:W-:Y:S01]  /*25480*/  IMAD.MOV.U32 R105, RZ, RZ, R180 ;  /* 0x000000ffff697224 */ /* 0x000fe200078e00b4 */
[-C--:B------:R-:W-:Y:S02]  /*25490*/  ISETP.GE.AND P6, PT, R175, R226.reuse, PT ;  /* 0x000000e2af00720c */ /* 0x080fe40003fc6270 */
[-C--:B------:R-:W-:Y:S02]  /*254a0*/  ISETP.GE.AND P3, PT, R176, R226.reuse, PT ;  /* 0x000000e2b000720c */ /* 0x080fe40003f66270 */
[----:B------:R-:W-:Y:S02]  /*254b0*/  FSEL R96, R96, -INF , P1 ;  /* 0xff80000060607808 */ /* 0x000fe40000800000 */
[----:B------:R-:W-:Y:S02]  /*254c0*/  FSEL R176, R17, -INF , !P4 ;  /* 0xff80000011b07808 */ /* 0x000fe40006000000 */
        /* <DEDUP_REMOVED lines=14> */
[----:B------:R-:W-:Y:S02]  /*255b0*/  FSEL R184, R124, -INF , P0 ;  /* 0xff8000007cb87808 */ /* 0x000fe40000000000 */
[-C--:B------:R-:W-:Y:S02]  /*255c0*/  ISETP.GE.AND P4, PT, R203, R225.reuse, PT ;  /* 0x000000e1cb00720c */ /* 0x080fe40003f86270 */
        /* <DEDUP_REMOVED lines=8> */
[----:B------:R-:W-:Y:S02]  /*25650*/  FSEL R181, R168, -INF , !P5 ;  /* 0xff800000a8b57808 */ /* 0x000fe40006800000 */
[----:B------:R-:W-:Y:S02]  /*25660*/  FMNMX3.FTZ R37, R2, R186, R182, !PT ;  /* 0x000000ba02257276 */ /* 0x000fe400078100b6 */
[----:B------:R-:W-:Y:S01]  /*25670*/  FSEL R180, R9, -INF , !P0 ;  /* 0xff80000009b47808 */ /* 0x000fe20004000000 */
[----:B------:R-:W-:Y:S01]  /*25680*/  VIADD R9, R3, 0xf9 ;  /* 0x000000f903097836 */ /* 0x000fe20000000000 */
        /* <DEDUP_REMOVED lines=15> */
[----:B------:R-:W-:Y:S02]  /*25780*/  FSEL R173, R24, -INF , !P3 ;  /* 0xff80000018ad7808 */ /* 0x000fe40005800000 */
[----:B------:R-:W-:Y:S02]  /*25790*/  FSEL R172, R25, -INF , !P5 ;  /* 0xff80000019ac7808 */ /* 0x000fe40006800000 */
[-C--:B------:R-:W-:Y:S02]  /*257a0*/  ISETP.GE.AND P1, PT, R200, R225.reuse, PT ;  /* 0x000000e1c800720c */ /* 0x080fe40003f26270 */
[----:B------:R-:W-:Y:S02]  /*257b0*/  ISETP.GE.AND P3, PT, R201, R225, PT ;  /* 0x000000e1c900720c */ /* 0x000fe40003f66270 */
[----:B------:R-:W-:Y:S01]  /*257c0*/  FSEL R170, R5, -INF , !P0 ;  /* 0xff80000005aa7808 */ /* 0x000fe20004000000 */
[----:B------:R-:W-:Y:S01]  /*257d0*/  IMAD.MOV.U32 R5, RZ, RZ, R105 ;  /* 0x000000ffff057224 */ /* 0x000fe200078e0069 */
[----:B------:R-:W-:Y:S02]  /*257e0*/  FMNMX3.FTZ R37, R37, R173, R172, !PT ;  /* 0x000000ad25257276 */ /* 0x000fe400078100ac */
[----:B------:R-:W-:Y:S02]  /*257f0*/  ISETP.GE.AND P5, PT, R202, R225, PT ;  /* 0x000000e1ca00720c */ /* 0x000fe40003fa6270 */
[----:B------:R-:W-:Y:S02]  /*25800*/  FSEL R169, R0, -INF , !P1 ;  /* 0xff80000000a97808 */ /* 0x000fe40004800000 */
[----:B------:R-:W-:Y:S01]  /*25810*/  FSEL R168, R33, -INF , !P3 ;  /* 0xff80000021a87808 */ /* 0x000fe20005800000 */
[----:B------:R-:W-:Y:S01]  /*25820*/  VIADD R33, R3, 0xd8 ;  /* 0x000000d803217836 */ /* 0x000fe20000000000 */
[----:B------:R-:W-:Y:S02]  /*25830*/  FMNMX3.FTZ R37, R37, R171, R170, !PT ;  /* 0x000000ab25257276 */ /* 0x000fe400078100aa */
[----:B------:R-:W-:Y:S01]  /*25840*/  FSEL R128, R36, -INF , !P5 ;  /* 0xff80000024807808 */ /* 0x000fe20006800000 */
[----:B------:R-:W-:Y:S01]  /*25850*/  IMAD.MOV.U32 R36, RZ, RZ, R108 ;  /* 0x000000ffff247224 */ /* 0x000fe200078e006c */
        /* <DEDUP_REMOVED lines=24> */
[----:B------:R-:W-:Y:S02]  /*259e0*/  FMNMX3.FTZ R37, R37, R52, R53, !PT ;  /* 0x0000003425257276 */ /* 0x000fe40007810035 */
[-C--:B------:R-:W-:Y:S02]  /*259f0*/  ISETP.GE.AND P0, PT, R215, R225.reuse, PT ;  /* 0x000000e1d700720c */ /* 0x080fe40003f06270 */
[-C--:B------:R-:W-:Y:S02]  /*25a00*/  ISETP.GE.AND P1, PT, R216, R225.reuse, PT ;  /* 0x000000e1d800720c */ /* 0x080fe40003f26270 */
[----:B------:R-:W-:Y:S02]  /*25a10*/  FSEL R56, R56, -INF , !P5 ;  /* 0xff80000038387808 */ /* 0x000fe40006800000 */
[----:B------:R-:W-:Y:S02]  /*25a20*/  FSEL R57, R57, -INF , !P4 ;  /* 0xff80000039397808 */ /* 0x000fe40006000000 */
[----:B------:R-:W-:Y:S01]  /*25a30*/  FSEL R48, R60, -INF , !P0 ;  /* 0xff8000003c307808 */ /* 0x000fe20004000000 */
[----:B------:R-:W-:Y:S01]  /*25a40*/  VIADD R60, R3, 0xe0 ;  /* 0x000000e0033c7836 */ /* 0x000fe20000000000 */
[----:B------:R-:W-:Y:S01]  /*25a50*/  FSEL R45, R61, -INF , !P1 ;  /* 0xff8000003d2d7808 */ /* 0x000fe20004800000 */
[----:B------:R-:W-:Y:S01]  /*25a60*/  VIADD R61, R3, 0xe1 ;  /* 0x000000e1033d7836 */ /* 0x000fe20000000000 */
        /* <DEDUP_REMOVED lines=32> */
[-C--:B------:R-:W-:Y:S02]  /*25c70*/  ISETP.GE.AND P4, PT, R245, R225.reuse, PT ;  /* 0x000000e1f500720c */ /* 0x080fe40003f86270 */
[----:B------:R-:W-:Y:S02]  /*25c80*/  FMNMX3.FTZ R37, R37, R76, R77, !PT ;  /* 0x0000004c25257276 */ /* 0x000fe4000781004d */
[----:B------:R-:W-:Y:S01]  /*25c90*/  FSEL R25, R109, -INF , !P3 ;  /* 0xff8000006d197808 */ /* 0x000fe20005800000 */
[----:B------:R-:W-:Y:S01]  /*25ca0*/  VIADD R109, R3, 0xe8 ;  /* 0x000000e8036d7836 */ /* 0x000fe20000000000 */
[-C--:B------:R-:W-:Y:S02]  /*25cb0*/  ISETP.GE.AND P6, PT, R240, R225.reuse, PT ;  /* 0x000000e1f000720c */ /* 0x080fe40003fc6270 */
[----:B------:R-:W-:Y:S02]  /*25cc0*/  FSEL R100, R100, -INF , !P1 ;  /* 0xff80000064647808 */ /* 0x000fe40004800000 */
[----:B------:R-:W-:Y:S02]  /*25cd0*/  FSEL R89, R89, -INF , !P0 ;  /* 0xff80000059597808 */ /* 0x000fe40004000000 */
[-C--:B------:R-:W-:Y:S02]  /*25ce0*/  ISETP.GE.AND P1, PT, R33, R225.reuse, PT ;  /* 0x000000e12100720c */ /* 0x080fe40003f26270 */
[----:B------:R-:W-:Y:S02]  /*25cf0*/  FSEL R93, R93, -INF , !P4 ;  /* 0xff8000005d5d7808 */ /* 0x000fe40006000000 */
[-C--:B------:R-:W-:Y:S02]  /*25d00*/  ISETP.GE.AND P0, PT, R247, R225.reuse, PT ;  /* 0x000000e1f700720c */ /* 0x080fe40003f06270 */
[-C--:B------:R-:W-:Y:S02]  /*25d10*/  ISETP.GE.AND P4, PT, R249, R225.reuse, PT ;  /* 0x000000e1f900720c */ /* 0x080fe40003f86270 */
[-C--:B------:R-:W-:Y:S02]  /*25d20*/  ISETP.GE.AND P5, PT, R242, R225.reuse, PT ;  /* 0x000000e1f200720c */ /* 0x080fe40003fa6270 */
[----:B------:R-:W-:Y:S02]  /*25d30*/  FMNMX3.FTZ R37, R37, R80, R81, !PT ;  /* 0x0000005025257276 */ /* 0x000fe40007810051 */
[----:B------:R-:W-:Y:S02]  /*25d40*/  FSEL R85, R85, -INF , !P6 ;  /* 0xff80000055557808 */ /* 0x000fe40007000000 */
[----:B------:R-:W-:Y:S01]  /*25d50*/  FSEL R24, R112, -INF , !P1 ;  /* 0xff80000070187808 */ /* 0x000fe20004800000 */
[----:B------:R-:W-:Y:S01]  /*25d60*/  VIADD R112, R3, 0xe9 ;  /* 0x000000e903707836 */ /* 0x000fe20000000000 */
[-C--:B------:R-:W-:Y:S02]  /*25d70*/  ISETP.GE.AND P3, PT, R109, R225.reuse, PT ;  /* 0x000000e16d00720c */ /* 0x080fe40003f66270 */
[----:B------:R-:W-:Y:S02]  /*25d80*/  FSEL R101, R101, -INF , !P0 ;  /* 0xff80000065657808 */ /* 0x000fe40004000000 */
[----:B------:R-:W-:Y:S02]  /*25d90*/  FSEL R32, R32, -INF , !P4 ;  /* 0xff80000020207808 */ /* 0x000fe40006000000 */
[-C--:B------:R-:W-:Y:S02]  /*25da0*/  ISETP.GE.AND P0, PT, R40, R225.reuse, PT ;  /* 0x000000e12800720c */ /* 0x080fe40003f06270 */
[----:B------:R-:W-:Y:S02]  /*25db0*/  FSEL R88, R88, -INF , !P5 ;  /* 0xff80000058587808 */ /* 0x000fe40006800000 */
[----:B------:R-:W-:Y:S02]  /*25dc0*/  FMNMX3.FTZ R37, R37, R84, R85, !PT ;  /* 0x0000005425257276 */ /* 0x000fe40007810055 */
[-C--:B------:R-:W-:Y:S02]  /*25dd0*/  ISETP.GE.AND P4, PT, R61, R225.reuse, PT ;  /* 0x000000e13d00720c */ /* 0x080fe40003f86270 */
[----:B------:R-:W-:Y:S01]  /*25de0*/  FSEL R16, R120, -INF , !P3 ;  /* 0xff80000078107808 */ /* 0x000fe20005800000 */
[----:B------:R-:W-:Y:S01]  /*25df0*/  VIADD R120, R3, 0xf9 ;  /* 0x000000f903787836 */ /* 0x000fe20000000000 */
[-C--:B------:R-:W-:Y:S02]  /*25e00*/  ISETP.GE.AND P6, PT, R244, R225.reuse, PT ;  /* 0x000000e1f400720c */ /* 0x080fe40003fc6270 */
[----:B------:R-:W-:Y:S01]  /*25e10*/  FSEL R21, R113, -INF , !P0 ;  /* 0xff80000071157808 */ /* 0x000fe20004000000 */
[----:B------:R-:W-:Y:S01]  /*25e20*/  VIADD R113, R3, 0xf0 ;  /* 0x000000f003717836 */ /* 0x000fe20000000000 */
[-C--:B------:R-:W-:Y:S02]  /*25e30*/  ISETP.GE.AND P1, PT, R112, R225.reuse, PT ;  /* 0x000000e17000720c */ /* 0x080fe40003f26270 */
[----:B------:R-:W-:Y:S02]  /*25e40*/  FMNMX3.FTZ R37, R37, R88, R89, !PT ;  /* 0x0000005825257276 */ /* 0x000fe40007810059 */
[----:B------:R-:W-:Y:S01]  /*25e50*/  FSEL R17, R117, -INF , !P4 ;  /* 0xff80000075117808 */ /* 0x000fe20006000000 */
[----:B------:R-:W-:Y:S01]  /*25e60*/  VIADD R117, R3, 0xf8 ;  /* 0x000000f803757836 */ /* 0x000fe20000000000 */
[-C--:B------:R-:W-:Y:S02]  /*25e70*/  ISETP.GE.AND P5, PT, R246, R225.reuse, PT ;  /* 0x000000e1f600720c */ /* 0x080fe40003fa6270 */
[----:B------:R-:W-:Y:S02]  /*25e80*/  ISETP.GE.AND P0, PT, R9, R226, PT ;  /* 0x000000e20900720c */ /* 0x000fe40003f06270 */
[----:B------:R-:W-:Y:S02]  /*25e90*/  FSEL R96, R96, -INF , !P6 ;  /* 0xff80000060607808 */ /* 0x000fe40007000000 */
[----:B------:R-:W-:Y:S01]  /*25ea0*/  FSEL R13, R104, -INF , !P1 ;  /* 0xff800000680d7808 */ /* 0x000fe20004800000 */
[----:B------:R-:W-:Y:S01]  /*25eb0*/  IMAD.MOV.U32 R104, RZ, RZ, R112 ;  /* 0x000000ffff687224 */ /* 0x000fe200078e0070 */
[-C--:B------:R-:W-:Y:S01]  /*25ec0*/  ISETP.GE.AND P6, PT, R251, R225.reuse, PT ;  /* 0x000000e1fb00720c */ /* 0x080fe20003fc6270 */
[----:B------:R-:W-:Y:S01]  /*25ed0*/  IMAD.MOV.U32 R112, RZ, RZ, R60 ;  /* 0x000000ffff707224 */ /* 0x000fe200078e003c */
[----:B------:R-:W-:Y:S02]  /*25ee0*/  FMNMX3.FTZ R37, R37, R92, R93, !PT ;  /* 0x0000005c25257276 */ /* 0x000fe4000781005d */
[----:B------:R-:W-:Y:S02]  /*25ef0*/  FSEL R97, R97, -INF , !P5 ;  /* 0xff80000061617808 */ /* 0x000fe40006800000 */
[-C--:B------:R-:W-:Y:S02]  /*25f00*/  ISETP.GE.AND P1, PT, R120, R225.reuse, PT ;  /* 0x000000e17800720c */ /* 0x080fe40003f26270 */
[----:B------:R-:W-:Y:S02]  /*25f10*/  FSEL R129, R129, -INF , P0 ;  /* 0xff80000081817808 */ /* 0x000fe40000000000 */
[----:B------:R-:W-:Y:S02]  /*25f20*/  ISETP.GE.AND P3, PT, R117, R225, PT ;  /* 0x000000e17500720c */ /* 0x000fe40003f66270 */
[----:B------:R-:W-:Y:S02]  /*25f30*/  FSEL R29, R29, -INF , !P6 ;  /* 0xff8000001d1d7808 */ /* 0x000fe40007000000 */
[----:B------:R-:W-:Y:S02]  /*25f40*/  FMNMX3.FTZ R37, R37, R96, R97, !PT ;  /* 0x0000006025257276 */ /* 0x000fe40007810061 */
[----:B------:R-:W-:Y:S02]  /*25f50*/  FSEL R129, R129, -INF , !P1 ;  /* 0xff80000081817808 */ /* 0x000fe40004800000 */
[----:B------:R-:W-:Y:S02]  /*25f60*/  ISETP.GE.AND P0, PT, R187, R227, PT ;  /* 0x000000e3bb00720c */ /* 0x000fe40003f06270 */
[-C--:B------:R-:W-:Y:S02]  /*25f70*/  ISETP.GE.AND P5, PT, R250, R225.reuse, PT ;  /* 0x000000e1fa00720c */ /* 0x080fe40003fa6270 */
[----:B------:R-:W-:Y:S02]  /*25f80*/  ISETP.GE.AND P6, PT, R60, R225, PT ;  /* 0x000000e13c00720c */ /* 0x000fe40003fc6270 */
[-C--:B------:R-:W-:Y:S02]  /*25f90*/  ISETP.GE.AND P1, PT, R3, R227.reuse, PT ;  /* 0x000000e30300720c */ /* 0x080fe40003f26270 */
[----:B------:R-:W-:Y:S01]  /*25fa0*/  FSEL R8, R185, -INF , !P3 ;  /* 0xff800000b9087808 */ /* 0x000fe20005800000 */
[----:B------:R-:W-:Y:S01]  /*25fb0*/  IMAD.MOV.U32 R185, RZ, RZ, R117 ;  /* 0x000000ffffb97224 */ /* 0x000fe200078e0075 */
[----:B------:R-:W-:Y:S01]  /*25fc0*/  ISETP.GE.AND P3, PT, R189, R227, PT ;  /* 0x000000e3bd00720c */ /* 0x000fe20003f66270 */
[----:B------:R-:W-:Y:S01]  /*25fd0*/  IMAD.MOV.U32 R117, RZ, RZ, R40 ;  /* 0x000000ffff757224 */ /* 0x000fe200078e0028 */
[----:B------:R-:W-:Y:S02]  /*25fe0*/  FSEL R28, R28, -INF , !P5 ;  /* 0xff8000001c1c7808 */ /* 0x000fe40006800000 */
[----:B------:R-:W-:Y:S01]  /*25ff0*/  FSEL R20, R4, -INF , !P6 ;  /* 0xff80000004147808 */ /* 0x000fe20007000000 */
[----:B------:R-:W-:Y:S01]  /*26000*/  VIADD R4, R3, 0xf1 ;  /* 0x000000f103047836 */ /* 0x000fe20000000000 */
[----:B------:R-:W-:Y:S01]  /*26010*/  FSEL R41, R7, -INF , P0 ;  /* 0xff80000007297808 */ /* 0x000fe20000000000 */
[----:B------:R-:W-:Y:S01]  /*26020*/  IMAD.MOV.U32 R7, RZ, RZ, R120 ;  /* 0x000000ffff077224 */ /* 0x000fe200078e0078 */
[----:B------:R-:W-:Y:S01]  /*26030*/  FMNMX3.FTZ R37, R37, R100, R101, !PT ;  /* 0x0000006425257276 */ /* 0x000fe20007810065 */
[----:B------:R-:W-:Y:S01]  /*26040*/  IMAD.MOV.U32 R120, RZ, RZ, R33 ;  /* 0x000000ffff787224 */ /* 0x000fe200078e0021 */
[----:B------:R-:W-:Y:S02]  /*26050*/  FSEL R44, R6, -INF , P1 ;  /* 0xff800000062c7808 */ /* 0x000fe40000800000 */
[----:B------:R-:W-:Y:S02]  /*26060*/  ISETP.GE.AND P5, PT, R113, R225, PT ;  /* 0x000000e17100720c */ /* 0x000fe40003fa6270 */
[-C--:B------:R-:W-:Y:S02]  /*26070*/  ISETP.GE.AND P1, PT, R190, R227.reuse, PT ;  /* 0x000000e3be00720c */ /* 0x080fe40003f26270 */
[----:B------:R-:W-:Y:S02]  /*26080*/  FSEL R33, R11, -INF , P3 ;  /* 0xff8000000b217808 */ /* 0x000fe40001800000 */
[----:B------:R-:W-:Y:S02]  /*26090*/  ISETP.GE.AND P3, PT, R193, R227, PT ;  /* 0x000000e3c100720c */ /* 0x000fe40003f66270 */
[----:B------:R-:W-:Y:S02]  /*260a0*/  FMNMX3.FTZ R37, R37, R32, R29, !PT ;  /* 0x0000002025257276 */ /* 0x000fe4000781001d */
[----:B------:R-:W-:Y:S01]  /*260b0*/  FSEL R12, R184, -INF , !P5 ;  /* 0xff800000b80c7808 */ /* 0x000fe20006800000 */
[----:B------:R-:W-:Y:S01]  /*260c0*/  IMAD.MOV.U32 R184, RZ, RZ, R113 ;  /* 0x000000ffffb87224 */ /* 0x000fe200078e0071 */
[----:B------:R-:W-:Y:S01]  /*260d0*/  ISETP.GE.AND P4, PT, R4, R225, PT ;  /* 0x000000e10400720c */ /* 0x000fe20003f86270 */
[----:B------:R-:W-:Y:S01]  /*260e0*/  IMAD.MOV.U32 R113, RZ, RZ, R61 ;  /* 0x000000ffff717224 */ /* 0x000fe200078e003d */
[----:B------:R-:W-:Y:S01]  /*260f0*/  FSEL R11, R14, -INF , P1 ;  /* 0xff8000000e0b7808 */ /* 0x000fe20000800000 */
[----:B------:R-:W-:Y:S01]  /*26100*/  IMAD.MOV.U32 R14, RZ, RZ, R5 ;  /* 0x000000ffff0e7224 */ /* 0x000fe200078e0005 */
[-C--:B------:R-:W-:Y:S02]  /*26110*/  ISETP.GE.AND P1, PT, R194, R227.reuse, PT ;  /* 0x000000e3c200720c */ /* 0x080fe40003f26270 */
[----:B------:R-:W-:Y:S02]  /*26120*/  FMNMX3.FTZ R37, R37, R28, R25, !PT ;  /* 0x0000001c25257276 */ /* 0x000fe40007810019 */
[----:B------:R-:W-:Y:S02]  /*26130*/  FSEL R61, R19, -INF , P3 ;  /* 0xff800000133d7808 */ /* 0x000fe40001800000 */
[-C--:B------:R-:W-:Y:S02]  /*26140*/  ISETP.GE.AND P3, PT, R197, R227.reuse, PT ;  /* 0x000000e3c500720c */ /* 0x080fe40003f66270 */
[----:B------:R-:W-:Y:S01]  /*26150*/  FSEL R9, R183, -INF , !P4 ;  /* 0xff800000b7097808 */ /* 0x000fe20006000000 */
[----:B------:R-:W-:Y:S01]  /*26160*/  IMAD.MOV.U32 R183, RZ, RZ, R4 ;  /* 0x000000ffffb77224 */ /* 0x000fe200078e0004 */
[-C--:B------:R-:W-:Y:S02]  /*26170*/  ISETP.GE.AND P4, PT, R188, R227.reuse, PT ;  /* 0x000000e3bc00720c */ /* 0x080fe40003f86270 */
[----:B------:R-:W-:Y:S02]  /*26180*/  FSEL R22, R22, -INF , P1 ;  /* 0xff80000016167808 */ /* 0x000fe40000800000 */
[----:B------:R-:W-:Y:S02]  /*26190*/  FMNMX3.FTZ R37, R37, R24, R21, !PT ;  /* 0x0000001825257276 */ /* 0x000fe40007810015 */
[-C--:B------:R-:W-:Y:S02]  /*261a0*/  ISETP.GE.AND P1, PT, R198, R227.reuse, PT ;  /* 0x000000e3c600720c */ /* 0x080fe40003f26270 */
[----:B------:R-:W-:Y:S02]  /*261b0*/  FSEL R27, R27, -INF , P3 ;  /* 0xff8000001b1b7808 */ /* 0x000fe40001800000 */
[-C--:B------:R-:W-:Y:S02]  /*261c0*/  ISETP.GE.AND P3, PT, R202, R227.reuse, PT ;  /* 0x000000e3ca00720c */ /* 0x080fe40003f66270 */
[----:B------:R-:W-:Y:S02]  /*261d0*/  FSEL R40, R10, -INF , P4 ;  /* 0xff8000000a287808 */ /* 0x000fe40002000000 */
[----:B------:R-:W-:Y:S02]  /*261e0*/  FSEL R10, R30, -INF , P1 ;  /* 0xff8000001e0a7808 */ /* 0x000fe40000800000 */
[----:B------:R-:W-:Y:S02]  /*261f0*/  FMNMX3.FTZ R37, R37, R20, R17, !PT ;  /* 0x0000001425257276 */ /* 0x000fe40007810011 */
[-C--:B------:R-:W-:Y:S02]  /*26200*/  ISETP.GE.AND P1, PT, R203, R227.reuse, PT ;  /* 0x000000e3cb00720c */ /* 0x080fe40003f26270 */
[----:B------:R-:W-:Y:S02]  /*26210*/  FSEL R5, R38, -INF , P3 ;  /* 0xff80000026057808 */ /* 0x000fe40001800000 */
[-C--:B------:R-:W-:Y:S02]  /*26220*/  ISETP.GE.AND P3, PT, R205, R227.reuse, PT ;  /* 0x000000e3cd00720c */ /* 0x080fe40003f66270 */
[----:B------:R-:W-:Y:S02]  /*26230*/  FMNMX3.FTZ R37, R37, R16, R13, !PT ;  /* 0x0000001025257276 */ /* 0x000fe4000781000d */
[----:B------:R-:W-:Y:S02]  /*26240*/  FSEL R4, R39, -INF , P1 ;  /* 0xff80000027047808 */ /* 0x000fe40000800000 */
[-C--:B------:R-:W-:Y:S02]  /*26250*/  ISETP.GE.AND P1, PT, R204, R227.reuse, PT ;  /* 0x000000e3cc00720c */ /* 0x080fe40003f26270 */
[----:B------:R-:W-:Y:S02]  /*26260*/  FSEL R43, R43, -INF , P3 ;  /* 0xff8000002b2b7808 */ /* 0x000fe40001800000 */
[-C--:B------:R-:W-:Y:S02]  /*26270*/  ISETP.GE.AND P3, PT, R208, R227.reuse, PT ;  /* 0x000000e3d000720c */ /* 0x080fe40003f66270 */
[----:B------:R-:W-:Y:S02]  /*26280*/  FMNMX3.FTZ R37, R37, R12, R9, !PT ;  /* 0x0000000c25257276 */ /* 0x000fe40007810009 */
[----:B------:R-:W-:Y:S02]  /*26290*/  FSEL R42, R42, -INF , P1 ;  /* 0xff8000002a2a7808 */ /* 0x000fe40000800000 */
[-C--:B------:R-:W-:Y:S02]  /*262a0*/  ISETP.GE.AND P1, PT, R207, R227.reuse, PT ;  /* 0x000000e3cf00720c */ /* 0x080fe40003f26270 */
[----:B------:R-:W-:Y:S02]  /*262b0*/  FSEL R50, R50, -INF , P3 ;  /* 0xff80000032327808 */ /* 0x000fe40001800000 */
[----:B------:R-:W-:Y:S02]  /*262c0*/  FMNMX3.FTZ R37, R37, R8, R129, !PT ;  /* 0x0000000825257276 */ /* 0x000fe40007810081 */
[-C--:B------:R-:W-:Y:S02]  /*262d0*/  ISETP.GE.AND P3, PT, R212, R227.reuse, PT ;  /* 0x000000e3d400720c */ /* 0x080fe40003f66270 */
[----:B------:R-:W-:Y:S01]  /*262e0*/  FSEL R47, R47, -INF , P1 ;  /* 0xff8000002f2f7808 */ /* 0x000fe20000800000 */
[----:B------:R-:W1:Y:S01]  /*262f0*/  SHFL.BFLY PT, R0, R37, 0x2, 0x1f ;  /* 0x0c401f0025007f89 */ /* 0x000e6200000e0000 */
        /* <DEDUP_REMOVED lines=33> */
[----:B-1----:R-:W-:Y:S02]  /*26510*/  FMNMX.FTZ R37, R37, R0, !PT ;  /* 0x0000000025257209 */ /* 0x002fe40007810000 */
[----:B------:R-:W-:Y:S02]  /*26520*/  FSEL R82, R82, -INF , P3 ;  /* 0xff80000052527808 */ /* 0x000fe40001800000 */
[-C--:B------:R-:W-:Y:S01]  /*26530*/  ISETP.GE.AND P3, PT, R240, R227.reuse, PT ;  /* 0x000000e3f000720c */ /* 0x080fe20003f66270 */
[----:B------:R-:W1:Y:S01]  /*26540*/  SHFL.BFLY PT, R0, R37, 0x1, 0x1f ;  /* 0x0c201f0025007f89 */ /* 0x000e6200000e0000 */
        /* <DEDUP_REMOVED lines=37> */
[----:B-1----:R-:W-:Y:S02]  /*267a0*/  FMNMX.FTZ R37, R37, R0, !PT ;  /* 0x0000000025257209 */ /* 0x002fe40007810000 */
[-C--:B------:R-:W-:Y:S02]  /*267b0*/  ISETP.GE.AND P4, PT, R250, R227.reuse, PT ;  /* 0x000000e3fa00720c */ /* 0x080fe40003f86270 */
[-C--:B------:R-:W-:Y:S02]  /*267c0*/  ISETP.GE.AND P1, PT, R252, R227.reuse, PT ;  /* 0x000000e3fc00720c */ /* 0x080fe40003f26270 */
[----:B------:R-:W-:Y:S02]  /*267d0*/  FSEL R114, R114, -INF , P3 ;  /* 0xff80000072727808 */ /* 0x000fe40001800000 */
[-C--:B------:R-:W-:Y:S02]  /*267e0*/  ISETP.GE.AND P3, PT, R113, R227.reuse, PT ;  /* 0x000000e37100720c */ /* 0x080fe40003f66270 */
[----:B------:R-:W-:Y:S02]  /*267f0*/  FSEL R6, R31, -INF , P0 ;  /* 0xff8000001f067808 */ /* 0x000fe40000000000 */
[----:B------:R-:W-:Y:S02]  /*26800*/  FSETP.NEU.FTZ.AND P0, PT, R37, -INF , PT ;  /* 0xff8000002500780b */ /* 0x000fe40003f1d000 */
[----:B------:R-:W-:Y:S02]  /*26810*/  FSEL R110, R110, -INF , P4 ;  /* 0xff8000006e6e7808 */ /* 0x000fe40002000000 */
[----:B------:R-:W-:Y:S02]  /*26820*/  FSEL R111, R111, -INF , P1 ;  /* 0xff8000006f6f7808 */ /* 0x000fe40000800000 */
[-C--:B------:R-:W-:Y:S02]  /*26830*/  ISETP.GE.AND P1, PT, R117, R227.reuse, PT ;  /* 0x000000e37500720c */ /* 0x080fe40003f26270 */
[-C--:B------:R-:W-:Y:S02]  /*26840*/  ISETP.GE.AND P4, PT, R112, R227.reuse, PT ;  /* 0x000000e37000720c */ /* 0x080fe40003f86270 */
[----:B------:R-:W-:Y:S02]  /*26850*/  FSEL R119, R119, -INF , P3 ;  /* 0xff80000077777808 */ /* 0x000fe40001800000 */
[-C--:B------:R-:W-:Y:S02]  /*26860*/  ISETP.GE.AND P5, PT, R200, R227.reuse, PT ;  /* 0x000000e3c800720c */ /* 0x080fe40003fa6270 */
[----:B------:R-:W-:Y:S02]  /*26870*/  FSEL R0, R37, RZ, P0 ;  /* 0x000000ff25007208 */ /* 0x000fe40000000000 */
[-C--:B------:R-:W-:Y:S02]  /*26880*/  ISETP.GE.AND P3, PT, R104, R227.reuse, PT ;  /* 0x000000e36800720c */ /* 0x080fe40003f66270 */
[----:B------:R-:W-:Y:S02]  /*26890*/  FSEL R118, R118, -INF , P4 ;  /* 0xff80000076767808 */ /* 0x000fe40002000000 */
[----:B------:R-:W-:Y:S02]  /*268a0*/  FSEL R115, R115, -INF , P1 ;  /* 0xff80000073737808 */ /* 0x000fe40000800000 */
[----:B------:R-:W-:Y:S02]  /*268b0*/  FSEL R34, R34, -INF , P5 ;  /* 0xff80000022227808 */ /* 0x000fe40002800000 */
[-C--:B------:R-:W-:Y:S02]  /*268c0*/  ISETP.GE.AND P1, PT, R109, R227.reuse, PT ;  /* 0x000000e36d00720c */ /* 0x080fe40003f26270 */
[-C--:B------:R-:W-:Y:S02]  /*268d0*/  ISETP.GE.AND P4, PT, R184, R227.reuse, PT ;  /* 0x000000e3b800720c */ /* 0x080fe40003f86270 */
[-C--:B------:R-:W-:Y:S01]  /*268e0*/  ISETP.GE.AND P5, PT, R3, R228.reuse, PT ;  /* 0x000000e40300720c */ /* 0x080fe20003fa6270 */
[----:B------:R-:W-:Y:S01]  /*268f0*/  FADD.FTZ R3, -R0, R2 ;  /* 0x0000000200037221 */ /* 0x000fe20000010100 */
[----:B------:R-:W-:Y:S01]  /*26900*/  FSEL R123, R123, -INF , P3 ;  /* 0xff8000007b7b7808 */ /* 0x000fe20001800000 */
[----:B------:R-:W-:Y:S01]  /*26910*/  IMAD.MOV.U32 R2, RZ, RZ, R14 ;  /* 0x000000ffff027224 */ /* 0x000fe200078e000e */
[-C--:B------:R-:W-:Y:S01]  /*26920*/  ISETP.GE.AND P3, PT, R185, R227.reuse, PT ;  /* 0x000000e3b900720c */ /* 0x080fe20003f66270 */
[----:B------:R-:W-:Y:S01]  /*26930*/  IMAD.MOV.U32 R14, RZ, RZ, R36 ;  /* 0x000000ffff0e7224 */ /* 0x000fe200078e0024 */
[----:B------:R-:W-:Y:S01]  /*26940*/  FSEL R122, R122, -INF , P1 ;  /* 0xff8000007a7a7808 */ /* 0x000fe20000800000 */
[----:B------:R-:W2:Y:S01]  /*26950*/  LD.E R36, desc[UR4][R134.64+0xdc] ;  /* 0x0000dc0486247980 */ /* 0x000ea2000c101900 */
[----:B------:R-:W-:Y:S02]  /*26960*/  FSEL R126, R126, -INF , P4 ;  /* 0xff8000007e7e7808 */ /* 0x000fe40002000000 */
[-C--:B------:R-:W-:Y:S02]  /*26970*/  ISETP.GE.AND P1, PT, R183, R227.reuse, PT ;  /* 0x000000e3b700720c */ /* 0x080fe40003f26270 */
[-C--:B------:R-:W-:Y:S02]  /*26980*/  ISETP.GE.AND P4, PT, R187, R228.reuse, PT ;  /* 0x000000e4bb00720c */ /* 0x080fe40003f86270 */
[----:B------:R-:W-:Y:S02]  /*26990*/  FSEL R39, R130, -INF , P3 ;  /* 0xff80000082277808 */ /* 0x000fe40001800000 */
[-C--:B------:R-:W-:Y:S02]  /*269a0*/  ISETP.GE.AND P3, PT, R188, R228.reuse, PT ;  /* 0x000000e4bc00720c */ /* 0x080fe40003f66270 */
[----:B------:R-:W-:Y:S01]  /*269b0*/  FSEL R7, R44, -INF , !P5 ;  /* 0xff8000002c077808 */ /* 0x000fe20006800000 */
[----:B------:R-:W-:Y:S01]  /*269c0*/  IMAD.MOV.U32 R44, RZ, RZ, R14 ;  /* 0x000000ffff2c7224 */ /* 0x000fe200078e000e */
[-C--:B------:R-:W-:Y:S02]  /*269d0*/  ISETP.GE.AND P5, PT, R190, R228.reuse, PT ;  /* 0x000000e4be00720c */ /* 0x080fe40003fa6270 */
[----:B------:R-:W-:Y:S02]  /*269e0*/  FSEL R127, R127, -INF , P1 ;  /* 0xff8000007f7f7808 */ /* 0x000fe40000800000 */
[----:B------:R-:W-:Y:S01]  /*269f0*/  FSEL R14, R41, -INF , !P4 ;  /* 0xff800000290e7808 */ /* 0x000fe20006000000 */
[----:B------:R-:W-:Y:S01]  /*26a00*/  IMAD.MOV.U32 R41, RZ, RZ, R18 ;  /* 0x000000ffff297224 */ /* 0x000fe200078e0012 */
[-C--:B------:R-:W-:Y:S02]  /*26a10*/  ISETP.GE.AND P4, PT, R191, R228.reuse, PT ;  /* 0x000000e4bf00720c */ /* 0x080fe40003f86270 */
[----:B------:R-:W-:Y:S02]  /*26a20*/  ISETP.GE.AND P1, PT, R18, R227, PT ;  /* 0x000000e31200720c */ /* 0x000fe40003f26270 */
        /* <DEDUP_REMOVED lines=18> */
[----:B------:R-:W-:Y:S02]  /*26b50*/  FSEL R38, R131, -INF , P1 ;  /* 0xff80000083267808 */ /* 0x000fe40000800000 */
        /* <DEDUP_REMOVED lines=18> */
[-C--:B------:R-:W-:Y:S02]  /*26c80*/  ISETP.GE.AND P5, PT, R198, R228.reuse, PT ;  /* 0x000000e4c600720c */ /* 0x080fe40003fa6270 */
[----:B------:R-:W-:Y:S02]  /*26c90*/  FSEL R82, R82, -INF , !P3 ;  /* 0xff80000052527808 */ /* 0x000fe40005800000 */
[-C--:B------:R-:W-:Y:S01]  /*26ca0*/  ISETP.GE.AND P3, PT, R242, R228.reuse, PT ;  /* 0x000000e4f200720c */ /* 0x080fe20003f66270 */
[----:B------:R-:W-:Y:S01]  /*26cb0*/  IMAD.MOV.U32 R242, RZ, RZ, R44 ;  /* 0x000000fffff27224 */ /* 0x000fe200078e002c */
[----:B------:R-:W-:Y:S01]  /*26cc0*/  FSEL R112, R27, -INF , !P1 ;  /* 0xff8000001b707808 */ /* 0x000fe20004800000 */
[----:B------:R-:W-:Y:S01]  /*26cd0*/  IMAD.MOV.U32 R27, RZ, RZ, R117 ;  /* 0x000000ffff1b7224 */ /* 0x000fe200078e0075 */
[----:B------:R-:W-:Y:S01]  /*26ce0*/  FSEL R90, R90, -INF , !P3 ;  /* 0xff8000005a5a7808 */ /* 0x000fe20005800000 */
[----:B------:R-:W-:Y:S01]  /*26cf0*/  IMAD.MOV.U32 R44, RZ, RZ, R2 ;  /* 0x000000ffff2c7224 */ /* 0x000fe200078e0002 */
        /* <DEDUP_REMOVED lines=8> */
[----:B------:R-:W3:Y:S01]  /*26d80*/  LDL.LU R10, [R1+0x2c] ;  /* 0x00002c00010a7983 */ /* 0x000ee20000300800 */
[----:B------:R-:W-:Y:S02]  /*26d90*/  FMNMX3.FTZ R0, R0, R18, R19, !PT ;  /* 0x0000001200007276 */ /* 0x000fe40007810013 */
[----:B------:R-:W-:Y:S02]  /*26da0*/  ISETP.GE.AND P4, PT, R199, R228, PT ;  /* 0x000000e4c700720c */ /* 0x000fe40003f86270 */
[----:B------:R-:W-:Y:S02]  /*26db0*/  FMNMX3.FTZ R0, R0, R30, R31, !PT ;  /* 0x0000001e00007276 */ /* 0x000fe4000781001f */
[----:B------:R-:W-:Y:S02]  /*26dc0*/  ISETP.GE.AND P1, PT, R201, R228, PT ;  /* 0x000000e4c900720c */ /* 0x000fe40003f26270 */
[----:B------:R-:W-:Y:S02]  /*26dd0*/  FMNMX3.FTZ R0, R0, R60, R61, !PT ;  /* 0x0000003c00007276 */ /* 0x000fe4000781003d */
[----:B------:R-:W-:Y:S02]  /*26de0*/  FSEL R120, R6, -INF , !P4 ;  /* 0xff80000006787808 */ /* 0x000fe40006000000 */
[----:B------:R-:W-:Y:S02]  /*26df0*/  FMNMX3.FTZ R0, R0, R104, R109, !PT ;  /* 0x0000006800007276 */ /* 0x000fe4000781006d */
[-C--:B------:R-:W-:Y:S02]  /*26e00*/  ISETP.GE.AND P5, PT, R202, R228.reuse, PT ;  /* 0x000000e4ca00720c */ /* 0x080fe40003fa6270 */
[----:B------:R-:W-:Y:S02]  /*26e10*/  FMNMX3.FTZ R0, R0, R113, R112, !PT ;  /* 0x0000007100007276 */ /* 0x000fe40007810070 */
[-C--:B------:R-:W-:Y:S02]  /*26e20*/  ISETP.GE.AND P4, PT, R203, R228.reuse, PT ;  /* 0x000000e4cb00720c */ /* 0x080fe40003f86270 */
[----:B------:R-:W-:Y:S02]  /*26e30*/  FSEL R130, R35, -INF , !P1 ;  /* 0xff80000023827808 */ /* 0x000fe40004800000 */
[----:B------:R-:W-:Y:S02]  /*26e40*/  FMNMX3.FTZ R0, R0, R117, R120, !PT ;  /* 0x0000007500007276 */ /* 0x000fe40007810078 */
        /* <DEDUP_REMOVED lines=28> */
[-C--:B------:R-:W-:Y:S02]  /*27010*/  ISETP.GE.AND P5, PT, R219, R228.reuse, PT ;  /* 0x000000e4db00720c */ /* 0x080fe40003fa6270 */
[----:B------:R-:W-:Y:S02]  /*27020*/  ISETP.GE.AND P4, PT, R221, R228, PT ;  /* 0x000000e4dd00720c */ /* 0x000fe40003f86270 */
[----:B------:R-:W-:Y:S02]  /*27030*/  FSEL R67, R67, -INF , !P1 ;  /* 0xff80000043437808 */ /* 0x000fe40004800000 */
        /* <DEDUP_REMOVED lines=15> */
[----:B------:R-:W-:Y:S02]  /*27130*/  FSEL R83, R83, -INF , !P1 ;  /* 0xff80000053537808 */ /* 0x000fe40004800000 */
[----:B------:R-:W-:Y:S02]  /*27140*/  FMNMX3.FTZ R0, R0, R198, R199, !PT ;  /* 0x000000c600007276 */ /* 0x000fe400078100c7 */
[----:B------:R-:W-:Y:S01]  /*27150*/  ISETP.GE.AND P1, PT, R241, R228, PT ;  /* 0x000000e4f100720c */ /* 0x000fe20003f26270 */
[----:B------:R-:W-:Y:S01]  /*27160*/  IMAD.MOV.U32 R241, RZ, RZ, R44 ;  /* 0x000000fffff17224 */ /* 0x000fe200078e002c */
[----:B------:R-:W-:Y:S02]  /*27170*/  FSEL R200, R86, -INF , !P5 ;  /* 0xff80000056c87808 */ /* 0x000fe40006800000 */
[----:B------:R-:W-:Y:S02]  /*27180*/  FSEL R87, R87, -INF , !P4 ;  /* 0xff80000057577808 */ /* 0x000fe40006000000 */
[----:B------:R-:W-:Y:S02]  /*27190*/  FMNMX3.FTZ R0, R0, R82, R83, !PT ;  /* 0x0000005200007276 */ /* 0x000fe40007810053 */
[----:B------:R-:W-:Y:S02]  /*271a0*/  ISETP.GE.AND P5, PT, R243, R228, PT ;  /* 0x000000e4f300720c */ /* 0x000fe40003fa6270 */
[----:B------:R-:W-:Y:S01]  /*271b0*/  FMNMX3.FTZ R0, R0, R200, R87, !PT ;  /* 0x000000c800007276 */ /* 0x000fe20007810057 */
[----:B------:R-:W4:Y:S01]  /*271c0*/  LDL.LU R243, [R1+0x4c] ;  /* 0x00004c0001f37983 */ /* 0x000f220000300800 */
[----:B------:R-:W-:Y:S02]  /*271d0*/  ISETP.GE.AND P4, PT, R245, R228, PT ;  /* 0x000000e4f500720c */ /* 0x000fe40003f86270 */
[----:B------:R-:W-:Y:S02]  /*271e0*/  FSEL R91, R91, -INF , !P1 ;  /* 0xff8000005b5b7808 */ /* 0x000fe40004800000 */
[----:B------:R-:W-:Y:S02]  /*271f0*/  FSEL R201, R94, -INF , !P5 ;  /* 0xff8000005ec97808 */ /* 0x000fe40006800000 */
[----:B------:R-:W-:Y:S02]  /*27200*/  FSEL R202, R95, -INF , !P4 ;  /* 0xff8000005fca7808 */ /* 0x000fe40006000000 */
[----:B------:R-:W-:Y:S02]  /*27210*/  FMNMX3.FTZ R0, R0, R90, R91, !PT ;  /* 0x0000005a00007276 */ /* 0x000fe4000781005b */
[-C--:B------:R-:W-:Y:S02]  /*27220*/  ISETP.GE.AND P1, PT, R246, R228.reuse, PT ;  /* 0x000000e4f600720c */ /* 0x080fe40003f26270 */
        /* <DEDUP_REMOVED lines=24> */
[----:B------:R-:W-:Y:S01]  /*273b0*/  ISETP.GE.AND P1, PT, R15, R228, PT ;  /* 0x000000e40f00720c */ /* 0x000fe20003f26270 */
[----:B--2---:R-:W-:Y:S01]  /*273c0*/  FMUL.FTZ R5, R36, R37 ;  /* 0x0000002524057220 */ /* 0x004fe20000410000 */
        /* <DEDUP_REMOVED lines=73> */
[-CC-:B------:R-:W-:Y:S01]  /*27860*/  FFMA.FTZ R178, R101, R36.reuse, -R5.reuse ;  /* 0x0000002465b27223 */ /* 0x180fe20000010805 */
[--C-:B------:R-:W-:Y:S01]  /*27870*/  FFMA.FTZ R179, R32, R36, -R5.reuse ;  /* 0x0000002420b37223 */ /* 0x100fe20000010805 */
[----:B------:R-:W-:Y:S01]  /*27880*/  FSETP.NEU.FTZ.AND P0, PT, R2, -INF , PT ;  /* 0xff8000000200780b */ /* 0x000fe20003f1d000 */
[----:B------:R-:W-:Y:S01]  /*27890*/  FMUL.FTZ R3, R36, R2 ;  /* 0x0000000224037220 */ /* 0x000fe20000410000 */
[-CC-:B------:R-:W-:Y:S01]  /*278a0*/  FFMA.FTZ R180, R29, R36.reuse, -R5.reuse ;  /* 0x000000241db47223 */ /* 0x180fe20000010805 */
[----:B------:R-:W1:Y:S01]  /*278b0*/  MUFU.EX2 R0, R0 ;  /* 0x0000000000007308 */ /* 0x000e620000000800 */
        /* <DEDUP_REMOVED lines=14> */
[----:B------:R-:W5:Y:S01]  /*279a0*/  MUFU.EX2 R56, R11 ;  /* 0x0000000b00387308 */ /* 0x000f620000000800 */
[--C-:B------:R-:W-:Y:S01]  /*279b0*/  FFMA.FTZ R34, R61, R36, -R3.reuse ;  /* 0x000000243d227223 */ /* 0x100fe20000010803 */
[C---:B-1----:R-:W-:Y:S01]  /*279c0*/  FMUL.FTZ R4, R0.reuse, R164 ;  /* 0x000000a400047220 */ /* 0x042fe20000410000 */
        /* <DEDUP_REMOVED lines=16> */
[-CC-:B------:R-:W-:Y:S01]  /*27ad0*/  FFMA.FTZ R0, R7, R36.reuse, -R3.reuse ;  /* 0x0000002407007223 */ /* 0x180fe20000010803 */
[----:B------:R-:W-:Y:S01]  /*27ae0*/  FFMA.FTZ R7, R18, R36, -R3 ;  /* 0x0000002412077223 */ /* 0x000fe20000010803 */
[----:B------:R-:W-:Y:S01]  /*27af0*/  IMAD.IADD R152, R220, 0x1, R133 ;  /* 0x00000001dc987824 */ /* 0x000fe200078e0285 */
[----:B------:R1:W-:Y:S01]  /*27b00*/  MUFU.EX2 R160, R26 ;  /* 0x0000001a00a07308 */ /* 0x0003e20000000800 */
[C---:B------:R-:W-:Y:S01]  /*27b10*/  FADD.FTZ R57, R6.reuse, R10 ;  /* 0x0000000a06397221 */ /* 0x040fe20000010000 */
[C---:B------:R-:W-:Y:S01]  /*27b20*/  VIADD R10, R133.reuse, 0xa000 ;  /* 0x0000a000850a7836 */ /* 0x040fe20000000000 */
[----:B------:R-:W-:Y:S01]  /*27b30*/  F2FP.BF16.F32.PACK_AB R40, R6, R40 ;  /* 0x000000280628723e */ /* 0x000fe200000010ff */
[----:B------:R-:W3:Y:S01]  /*27b40*/  LDSM.16.MT88.4 R48, [R152+0xa000] ;  /* 0x00a000009830783b */ /* 0x000ee20000004200 */
[----:B------:R-:W-:Y:S01]  /*27b50*/  VIADD R144, R133, 0xa040 ;  /* 0x0000a04085907836 */ /* 0x000fe20000000000 */
[----:B-----5:R-:W-:Y:S01]  /*27b60*/  F2FP.BF16.F32.PACK_AB R42, R175, R56 ;  /* 0x00000038af2a723e */ /* 0x020fe200000010ff */
[----:B------:R-:W-:Y:S03]  /*27b70*/  @P2 VIADD R144, R10, 0xffffffc0 ;  /* 0xffffffc00a902836 */ /* 0x000fe60000000000 */
[----:B------:R5:W-:Y:S01]  /*27b80*/  MUFU.EX2 R76, R0 ;  /* 0x00000000004c7308 */ /* 0x000be20000000800 */
[----:B------:R-:W-:Y:S01]  /*27b90*/  IMAD.IADD R220, R220, 0x1, R144 ;  /* 0x00000001dcdc7824 */ /* 0x000fe200078e0290 */
[----:B------:R-:W3:Y:S08]  /*27ba0*/  LDSM.16.MT88.4 R52, [R144] ;  /* 0x000000009034783b */ /* 0x000ef00000004200 */
[----:B------:R2:W-:Y:S01]  /*27bb0*/  MUFU.EX2 R174, R7 ;  /* 0x0000000700ae7308 */ /* 0x0005e20000000800 */
[-CC-:B-1----:R-:W-:Y:S01]  /*27bc0*/  FFMA.FTZ R26, R30, R36.reuse, -R3.reuse ;  /* 0x000000241e1a7223 */ /* 0x182fe20000010803 */
[-CC-:B------:R-:W-:Y:S01]  /*27bd0*/  FFMA.FTZ R30, R60, R36.reuse, -R3.reuse ;  /* 0x000000243c1e7223 */ /* 0x180fe20000010803 */
[-CC-:B------:R-:W-:Y:S07]  /*27be0*/  FFMA.FTZ R60, R112, R36.reuse, -R3.reuse ;  /* 0x00000024703c7223 */ /* 0x180fee0000010803 */
[----:B------:R1:W-:Y:S01]  /*27bf0*/  MUFU.EX2 R73, R26 ;  /* 0x0000001a00497308 */ /* 0x0003e20000000800 */
[-CC-:B-----5:R-:W-:Y:S09]  /*27c00*/  FFMA.FTZ R0, R14, R36.reuse, -R3.reuse ;  /* 0x000000240e007223 */ /* 0x1a0ff20000010803 */
[----:B------:R5:W3:Y:S01]  /*27c10*/  MUFU.EX2 R164, R0 ;  /* 0x0000000000a47308 */ /* 0x000ae20000000800 */
[-CC-:B--2---:R-:W-:Y:S09]  /*27c20*/  FFMA.FTZ R7, R19, R36.reuse, -R3.reuse ;  /* 0x0000002413077223 */ /* 0x184ff20000010803 */
[----:B------:R-:W2:Y:S01]  /*27c30*/  MUFU.EX2 R165, R7 ;  /* 0x0000000700a57308 */ /* 0x000ea20000000800 */
[----:B-1----:R-:W-:Y:S09]  /*27c40*/  FFMA.FTZ R26, R31, R36, -R3 ;  /* 0x000000241f1a7223 */ /* 0x002ff20000010803 */
[----:B------:R-:W-:Y:S01]  /*27c50*/  MUFU.EX2 R161, R23 ;  /* 0x0000001700a17308 */ /* 0x000fe20000000800 */
[----:B-----5:R-:W-:Y:S02]  /*27c60*/  FSEL R0, R2, RZ, P0 ;  /* 0x000000ff02007208 */ /* 0x020fe40000000000 */
[----:B---3--:R-:W-:Y:S02]  /*27c70*/  F2FP.BF16.F32.PACK_AB R41, R164, R76 ;  /* 0x0000004ca429723e */ /* 0x008fe400000010ff */
[----:B------:R-:W-:Y:S01]  /*27c80*/  ISETP.GT.AND P0, PT, R242, R241, PT ;  /* 0x000000f1f200720c */ /* 0x000fe20003f04270 */
[----:B------:R-:W-:Y:S01]  /*27c90*/  FADD.FTZ R0, -R0, R132 ;  /* 0x0000008400007221 */ /* 0x000fe20000010100 */
[----:B------:R-:W-:Y:S03]  /*27ca0*/  VIADD R242, R242, 0xffffffff ;  /* 0xfffffffff2f27836 */ /* 0x000fe60000000000 */
[----:B------:R-:W-:Y:S01]  /*27cb0*/  MUFU.EX2 R72, R26 ;  /* 0x0000001a00487308 */ /* 0x000fe20000000800 */
[C---:B--2---:R-:W-:Y:S01]  /*27cc0*/  F2FP.BF16.F32.PACK_AB R43, R165.reuse, R174 ;  /* 0x000000aea52b723e */ /* 0x044fe200000010ff */
[----:B------:R-:W-:Y:S08]  /*27cd0*/  FMUL.FTZ R0, R36, R0 ;  /* 0x0000000024007220 */ /* 0x000ff00000410000 */
[----:B------:R-:W1:Y:S10]  /*27ce0*/  MUFU.EX2 R0, R0 ;  /* 0x0000000000007308 */ /* 0x000e740000000800 */
[----:B------:R2:W-:Y:S10]  /*27cf0*/  MUFU.EX2 R157, R34 ;  /* 0x00000022009d7308 */ /* 0x0005f40000000800 */
[----:B------:R-:W-:Y:S01]  /*27d00*/  MUFU.EX2 R156, R58 ;  /* 0x0000003a009c7308 */ /* 0x000fe20000000800 */
[C---:B-1----:R-:W-:Y:S01]  /*27d10*/  FMUL.FTZ R6, R0.reuse, R166 ;  /* 0x000000a600067220 */ /* 0x042fe20000410000 */
[C---:B------:R-:W-:Y:S01]  /*27d20*/  FMUL.FTZ R7, R0.reuse, R167 ;  /* 0x000000a700077220 */ /* 0x040fe20000410000 */
[C---:B------:R-:W-:Y:S01]  /*27d30*/  FMUL.FTZ R10, R0.reuse, R162 ;  /* 0x000000a2000a7220 */ /* 0x040fe20000410000 */
[----:B------:R-:W-:Y:S01]  /*27d40*/  FMUL.FTZ R11, R0, R163 ;  /* 0x000000a3000b7220 */ /* 0x000fe20000410000 */
[----:B------:R-:W-:Y:S01]  /*27d50*/  FADD.FTZ R163, R56, R57 ;  /* 0x0000003938a37221 */ /* 0x000fe20000010000 */
[C---:B------:R-:W-:Y:S01]  /*27d60*/  FMUL.FTZ R14, R0.reuse, R158 ;  /* 0x0000009e000e7220 */ /* 0x040fe20000410000 */
[C---:B------:R-:W-:Y:S03]  /*27d70*/  FMUL.FTZ R15, R0.reuse, R159 ;  /* 0x0000009f000f7220 */ /* 0x040fe60000410000 */
[----:B------:R1:W3:Y:S01]  /*27d80*/  MUFU.EX2 R162, R22 ;  /* 0x0000001600a27308 */ /* 0x0002e20000000800 */
[C---:B------:R-:W-:Y:S05]  /*27d90*/  HMMA.16816.F32.BF16 R4, R40.reuse, R44, R4 ;  /* 0x0000002c2804723c */ /* 0x040fea0000041804 */
[C---:B------:R-:W-:Y:S01]  /*27da0*/  FMUL.FTZ R18, R0.reuse, R154 ;  /* 0x0000009a00127220 */ /* 0x040fe20000410000 */
[C---:B------:R-:W-:Y:S03]  /*27db0*/  FMUL.FTZ R19, R0.reuse, R155 ;  /* 0x0000009b00137220 */ /* 0x040fe60000410000 */
[----:B------:R-:W-:Y:S01]  /*27dc0*/  MUFU.EX2 R145, R125 ;  /* 0x0000007d00917308 */ /* 0x000fe20000000800 */
[C---:B------:R-:W-:Y:S01]  /*27dd0*/  HMMA.16816.F32.BF16 R8, R40.reuse, R46, R8 ;  /* 0x0000002e2808723c */ /* 0x040fe20000041808 */
[----:B------:R-:W5:Y:S02]  /*27de0*/  LDSM.16.MT88.4 R44, [R220] ;  /* 0x00000000dc2c783b */ /* 0x000f640000004200 */
[C---:B------:R-:W-:Y:S01]  /*27df0*/  FMUL.FTZ R23, R0.reuse, R151 ;  /* 0x0000009700177220 */ /* 0x040fe20000410000 */
[C---:B------:R-:W-:Y:S01]  /*27e00*/  FMUL.FTZ R26, R0.reuse, R146 ;  /* 0x00000092001a7220 */ /* 0x040fe20000410000 */
[C---:B------:R-:W-:Y:S01]  /*27e10*/  FMUL.FTZ R31, R0.reuse, R143 ;  /* 0x0000008f001f7220 */ /* 0x040fe20000410000 */
[C---:B--2---:R-:W-:Y:S03]  /*27e20*/  FMUL.FTZ R34, R0.reuse, R138 ;  /* 0x0000008a00227220 */ /* 0x044fe60000410000 */
[----:B------:R2:W-:Y:S01]  /*27e30*/  MUFU.EX2 R155, R59 ;  /* 0x0000003b009b7308 */ /* 0x0005e20000000800 */
[C---:B------:R-:W-:Y:S03]  /*27e40*/  HMMA.16816.F32.BF16 R12, R40.reuse, R48, R12 ;  /* 0x00000030280c723c */ /* 0x040fe6000004180c */
[C---:B-1----:R-:W-:Y:S01]  /*27e50*/  FMUL.FTZ R22, R0.reuse, R150 ;  /* 0x0000009600167220 */ /* 0x042fe20000410000 */
[C---:B------:R-:W-:Y:S05]  /*27e60*/  FMUL.FTZ R35, R0.reuse, R139 ;  /* 0x0000008b00237220 */ /* 0x040fea0000410000 */
[----:B------:R1:W3:Y:S01]  /*27e70*/  MUFU.EX2 R159, R27 ;  /* 0x0000001b009f7308 */ /* 0x0002e20000000800 */
[C---:B------:R-:W-:Y:S01]  /*27e80*/  HMMA.16816.F32.BF16 R16, R40.reuse, R50, R16 ;  /* 0x000000322810723c */ /* 0x040fe20000041810 */
[----:B------:R-:W3:Y:S08]  /*27e90*/  LDSM.16.MT88.4 R48, [R133+0xa800] ;  /* 0x00a800008530783b */ /* 0x000ef00000004200 */
[----:B------:R4:W3:Y:S01]  /*27ea0*/  MUFU.EX2 R158, R30 ;  /* 0x0000001e009e7308 */ /* 0x0008e20000000800 */
[C---:B------:R-:W-:Y:S01]  /*27eb0*/  HMMA.16816.F32.BF16 R20, R40.reuse, R52, R20 ;  /* 0x000000342814723c */ /* 0x040fe20000041814 */
[----:B--2---:R-:W-:Y:S08]  /*27ec0*/  LDSM.16.MT88.4 R56, [R220+0x800] ;  /* 0x00080000dc38783b */ /* 0x004ff00000004200 */
[----:B------:R-:W-:Y:S01]  /*27ed0*/  MUFU.EX2 R172, R172 ;  /* 0x000000ac00ac7308 */ /* 0x000fe20000000800 */
[C---:B-1----:R-:W-:Y:S07]  /*27ee0*/  FMUL.FTZ R27, R0.reuse, R147 ;  /* 0x00000093001b7220 */ /* 0x042fee0000410000 */
[C---:B------:R-:W-:Y:S01]  /*27ef0*/  HMMA.16816.F32.BF16 R24, R40.reuse, R54, R24 ;  /* 0x000000362818723c */ /* 0x040fe20000041818 */
[----:B------:R-:W1:Y:S01]  /*27f00*/  LDSM.16.MT88.4 R52, [R152+0xa800] ;  /* 0x00a800009834783b */ /* 0x000e620000004200 */
[----:B------:R-:W-:Y:S01]  /*27f10*/  MUFU.EX2 R173, R173 ;  /* 0x000000ad00ad7308 */ /* 0x000fe20000000800 */
[C---:B----4-:R-:W-:Y:S01]  /*27f20*/  FMUL.FTZ R30, R0.reuse, R142 ;  /* 0x0000008e001e7220 */ /* 0x050fe20000410000 */
[----:B------:R-:W-:Y:S04]  /*27f30*/  FFMA.FTZ R0, R0, R243, R76 ;  /* 0x000000f300007223 */ /* 0x000fe8000001004c */
[----:B------:R-:W-:Y:S02]  /*27f40*/  FADD.FTZ R0, R164, R0 ;  /* 0x00000000a4007221 */ /* 0x000fe40000010000 */
[C---:B-----5:R-:W-:Y:S02]  /*27f50*/  HMMA.16816.F32.BF16 R28, R40.reuse, R44, R28 ;  /* 0x0000002c281c723c */ /* 0x060fe4000004181c */
[----:B------:R-:W-:Y:S01]  /*27f60*/  MUFU.EX2 R147, R128 ;  /* 0x0000008000937308 */ /* 0x000fe20000000800 */
[----:B------:R-:W-:Y:S04]  /*27f70*/  FADD.FTZ R0, R174, R0 ;  /* 0x00000000ae007221 */ /* 0x000fe80000010000 */
[----:B------:R-:W-:Y:S01]  /*27f80*/  FADD.FTZ R0, R165, R0 ;  /* 0x00000000a5007221 */ /* 0x000fe20000010000 */
[----:B------:R-:W-:Y:S01]  /*27f90*/  HMMA.16816.F32.BF16 R32, R40, R46, R32 ;  /* 0x0000002e2820723c */ /* 0x000fe20000041820 */
[----:B------:R-:W2:Y:S03]  /*27fa0*/  LDSM.16.MT88.4 R44, [R144+0x800] ;  /* 0x00080000902c783b */ /* 0x000ea60000004200 */
[----:B------:R4:W-:Y:S01]  /*27fb0*/  MUFU.EX2 R150, R60 ;  /* 0x0000003c00967308 */ /* 0x0009e20000000800 */
[----:B---3--:R-:W-:Y:S01]  /*27fc0*/  F2FP.BF16.F32.PACK_AB R40, R161, R162 ;  /* 0x000000a2a128723e */ /* 0x008fe200000010ff */
[----:B------:R-:W-:Y:S01]  /*27fd0*/  FADD.FTZ R0, R73, R0 ;  /* 0x0000000049007221 */ /* 0x000fe20000010000 */
[----:B------:R-:W-:Y:S02]  /*27fe0*/  F2FP.BF16.F32.PACK_AB R42, R159, R160 ;  /* 0x000000a09f2a723e */ /* 0x000fe400000010ff */
[C---:B------:R-:W-:Y:S01]  /*27ff0*/  F2FP.BF16.F32.PACK_AB R41, R72.reuse, R73 ;  /* 0x000000494829723e */ /* 0x040fe200000010ff */
[----:B------:R-:W-:Y:S01]  /*28000*/  FADD.FTZ R0, R72, R0 ;  /* 0x0000000048007221 */ /* 0x000fe20000010000 */
[C---:B------:R-:W-:Y:S03]  /*28010*/  F2FP.BF16.F32.PACK_AB R43, R157.reuse, R158 ;  /* 0x0000009e9d2b723e */ /* 0x040fe600000010ff */
[----:B------:R-:W-:Y:S01]  /*28020*/  MUFU.EX2 R146, R121 ;  /* 0x0000007900927308 */ /* 0x000fe20000000800 */
[----:B------:R-:W-:Y:S03]  /*28030*/  FADD.FTZ R0, R158, R0 ;  /* 0x000000009e007221 */ /* 0x000fe60000010000 */
[C---:B------:R-:W-:Y:S06]  /*28040*/  HMMA.16816.F32.BF16 R4, R40.reuse, R48, R4 ;  /* 0x000000302804723c */ /* 0x040fec0000041804 */
[----:B------:R-:W-:Y:S01]  /*28050*/  MUFU.EX2 R171, R171 ;  /* 0x000000ab00ab7308 */ /* 0x000fe20000000800 */
[-CC-:B------:R-:W-:Y:S01]  /*28060*/  FFMA.FTZ R48, R104, R36.reuse, -R3.reuse ;  /* 0x0000002468307223 */ /* 0x180fe20000010803 */
[----:B------:R-:W-:Y:S01]  /*28070*/  FADD.FTZ R0, R157, R0 ;  /* 0x000000009d007221 */ /* 0x000fe20000010000 */
[-CC-:B----4-:R-:W-:Y:S01]  /*28080*/  FFMA.FTZ R60, R130, R36.reuse, -R3.reuse ;  /* 0x00000024823c7223 */ /* 0x190fe20000010803 */
[C---:B------:R-:W-:Y:S06]  /*28090*/  HMMA.16816.F32.BF16 R8, R40.reuse, R50, R8 ;  /* 0x000000322808723c */ /* 0x040fec0000041808 */
[----:B------:R3:W4:Y:S02]  /*280a0*/  MUFU.EX2 R154, R48 ;  /* 0x00000030009a7308 */ /* 0x0007240000000800 */
[C---:B-1----:R-:W-:Y:S08]  /*280b0*/  HMMA.16816.F32.BF16 R12, R40.reuse, R52, R12 ;  /* 0x00000034280c723c */ /* 0x042ff0000004180c */
        /* <DEDUP_REMOVED lines=8> */
[C---:B------:R-:W-:Y:S01]  /*28140*/  HMMA.16816.F32.BF16 R24, R40.reuse, R46, R24 ;  /* 0x0000002e2818723c */ /* 0x040fe20000041818 */
[----:B------:R-:W-:Y:S08]  /*28150*/  LDSM.16.MT88.4 R44, [R144+0x1000] ;  /* 0x00100000902c783b */ /* 0x000ff00000004200 */
[----:B------:R-:W-:Y:S01]  /*28160*/  MUFU.EX2 R143, R124 ;  /* 0x0000007c008f7308 */ /* 0x000fe20000000800 */
[--C-:B-1----:R-:W-:Y:S01]  /*28170*/  FFMA.FTZ R52, R113, R36, -R3.reuse ;  /* 0x0000002471347223 */ /* 0x102fe20000010803 */
[----:B-----5:R-:W-:Y:S01]  /*28180*/  FADD.FTZ R0, R153, R0 ;  /* 0x0000000099007221 */ /* 0x020fe20000010000 */
[C---:B------:R-:W-:Y:S07]  /*28190*/  HMMA.16816.F32.BF16 R28, R40.reuse, R56, R28 ;  /* 0x00000038281c723c */ /* 0x040fee000004181c */
[----:B------:R1:W2:Y:S01]  /*281a0*/  MUFU.EX2 R151, R52 ;  /* 0x0000003400977308 */ /* 0x0002a20000000800 */
[----:B------:R-:W-:Y:S01]  /*281b0*/  HMMA.16816.F32.BF16 R32, R40, R58, R32 ;  /* 0x0000003a2820723c */ /* 0x000fe20000041820 */
[----:B------:R-:W-:Y:S08]  /*281c0*/  LDSM.16.MT88.4 R56, [R220+0x1000] ;  /* 0x00100000dc38783b */ /* 0x000ff00000004200 */
[----:B------:R-:W-:Y:S01]  /*281d0*/  MUFU.EX2 R170, R170 ;  /* 0x000000aa00aa7308 */ /* 0x000fe20000000800 */
[----:B------:R-:W-:Y:S02]  /*281e0*/  F2FP.BF16.F32.PACK_AB R40, R155, R156 ;  /* 0x0000009c9b28723e */ /* 0x000fe400000010ff */
[----:B------:R-:W-:Y:S02]  /*281f0*/  F2FP.BF16.F32.PACK_AB R41, R153, R154 ;  /* 0x0000009a9929723e */ /* 0x000fe400000010ff */
[----:B------:R-:W-:Y:S05]  /*28200*/  F2FP.BF16.F32.PACK_AB R42, R172, R173 ;  /* 0x000000adac2a723e */ /* 0x000fea00000010ff */
[----:B------:R4:W-:Y:S01]  /*28210*/  MUFU.EX2 R68, R60 ;  /* 0x0000003c00447308 */ /* 0x0009e20000000800 */
[----:B-1----:R-:W1:Y:S01]  /*28220*/  LDSM.16.MT88.4 R52, [R152+0xb000] ;  /* 0x00b000009834783b */ /* 0x002e620000004200 */
[C---:B--2---:R-:W-:Y:S01]  /*28230*/  F2FP.BF16.F32.PACK_AB R43, R150.reuse, R151 ;  /* 0x00000097962b723e */ /* 0x044fe200000010ff */
[----:B------:R-:W-:Y:S04]  /*28240*/  FADD.FTZ R0, R151, R0 ;  /* 0x0000000097007221 */ /* 0x000fe80000010000 */
[----:B------:R-:W-:Y:S03]  /*28250*/  FADD.FTZ R0, R150, R0 ;  /* 0x0000000096007221 */ /* 0x000fe60000010000 */
[----:B------:R-:W-:Y:S01]  /*28260*/  MUFU.EX2 R65, R116 ;  /* 0x0000007400417308 */ /* 0x000fe20000000800 */
[C---:B---3--:R-:W-:Y:S03]  /*28270*/  HMMA.16816.F32.BF16 R4, R40.reuse, R48, R4 ;  /* 0x000000302804723c */ /* 0x048fe60000041804 */
[-CC-:B------:R-:W-:Y:S06]  /*28280*/  FFMA.FTZ R48, R117, R36.reuse, -R3.reuse ;  /* 0x0000002475307223 */ /* 0x180fec0000010803 */
[----:B------:R2:W3:Y:S01]  /*28290*/  MUFU.EX2 R69, R48 ;  /* 0x0000003000457308 */ /* 0x0004e20000000800 */
[C---:B------:R-:W-:Y:S03]  /*282a0*/  HMMA.16816.F32.BF16 R8, R40.reuse, R50, R8 ;  /* 0x000000322808723c */ /* 0x040fe60000041808 */
[-CC-:B----4-:R-:W-:Y:S06]  /*282b0*/  FFMA.FTZ R60, R185, R36.reuse, -R3.reuse ;  /* 0x00000024b93c7223 */ /* 0x190fec0000010803 */
[----:B------:R-:W-:Y:S10]  /*282c0*/  MUFU.EX2 R138, R62 ;  /* 0x0000003e008a7308 */ /* 0x000ff40000000800 */
[----:B------:R-:W-:Y:S01]  /*282d0*/  MUFU.EX2 R63, R63 ;  /* 0x0000003f003f7308 */ /* 0x000fe20000000800 */
[----:B--2---:R-:W2:Y:S01]  /*282e0*/  LDSM.16.MT88.4 R48, [R133+0xb800] ;  /* 0x00b800008530783b */ /* 0x004ea20000004200 */
[----:B---3--:R-:W-:Y:S08]  /*282f0*/  FADD.FTZ R0, R69, R0 ;  /* 0x0000000045007221 */ /* 0x008ff00000010000 */
[----:B------:R-:W-:Y:S01]  /*28300*/  MUFU.EX2 R129, R79 ;  /* 0x0000004f00817308 */ /* 0x000fe20000000800 */
[C---:B-1----:R-:W-:Y:S03]  /*28310*/  HMMA.16816.F32.BF16 R12, R40.reuse, R52, R12 ;  /* 0x00000034280c723c */ /* 0x042fe6000004180c */
[-CC-:B------:R-:W-:Y:S06]  /*28320*/  FFMA.FTZ R52, R120, R36.reuse, -R3.reuse ;  /* 0x0000002478347223 */ /* 0x180fec0000010803 */
[----:B------:R1:W3:Y:S01]  /*28330*/  MUFU.EX2 R149, R52 ;  /* 0x0000003400957308 */ /* 0x0002e20000000800 */
[C---:B------:R-:W-:Y:S09]  /*28340*/  HMMA.16816.F32.BF16 R16, R40.reuse, R54, R16 ;  /* 0x000000362810723c */ /* 0x040ff20000041810 */
[----:B------:R-:W-:Y:S01]  /*28350*/  MUFU.EX2 R61, R86 ;  /* 0x00000056003d7308 */ /* 0x000fe20000000800 */
[C---:B------:R-:W-:Y:S09]  /*28360*/  HMMA.16816.F32.BF16 R20, R40.reuse, R44, R20 ;  /* 0x0000002c2814723c */ /* 0x040ff20000041814 */
[----:B------:R-:W-:Y:S01]  /*28370*/  MUFU.EX2 R121, R94 ;  /* 0x0000005e00797308 */ /* 0x000fe20000000800 */
[C---:B------:R-:W-:Y:S01]  /*28380*/  HMMA.16816.F32.BF16 R24, R40.reuse, R46, R24 ;  /* 0x0000002e2818723c */ /* 0x040fe20000041818 */
[----:B------:R-:W-:Y:S02]  /*28390*/  LDSM.16.MT88.4 R44, [R144+0x1800] ;  /* 0x00180000902c783b */ /* 0x000fe40000004200 */
[--C-:B-1----:R-:W-:Y:S01]  /*283a0*/  FFMA.FTZ R52, R131, R36, -R3.reuse ;  /* 0x0000002483347223 */ /* 0x102fe20000010803 */
[C---:B---3--:R-:W-:Y:S05]  /*283b0*/  FADD.FTZ R0, R149.reuse, R0 ;  /* 0x0000000095007221 */ /* 0x048fea0000010000 */
[----:B------:R1:W3:Y:S01]  /*283c0*/  MUFU.EX2 R148, R52 ;  /* 0x0000003400947308 */ /* 0x0002e20000000800 */
[C---:B------:R-:W-:Y:S09]  /*283d0*/  HMMA.16816.F32.BF16 R28, R40.reuse, R56, R28 ;  /* 0x00000038281c723c */ /* 0x040ff2000004181c */
[----:B------:R-:W-:Y:S01]  /*283e0*/  MUFU.EX2 R123, R123 ;  /* 0x0000007b007b7308 */ /* 0x000fe20000000800 */
[----:B------:R-:W-:Y:S01]  /*283f0*/  HMMA.16816.F32.BF16 R32, R40, R58, R32 ;  /* 0x0000003a2820723c */ /* 0x000fe20000041820 */
[----:B------:R-:W-:Y:S02]  /*28400*/  LDSM.16.MT88.4 R56, [R220+0x1800] ;  /* 0x00180000dc38783b */ /* 0x000fe40000004200 */
[----:B------:R-:W-:Y:S02]  /*28410*/  F2FP.BF16.F32.PACK_AB R40, R170, R171 ;  /* 0x000000abaa28723e */ /* 0x000fe400000010ff */
[----:B------:R-:W-:Y:S02]  /*28420*/  F2FP.BF16.F32.PACK_AB R42, R168, R169 ;  /* 0x000000a9a82a723e */ /* 0x000fe400000010ff */
[----:B------:R-:W-:Y:S02]  /*28430*/  F2FP.BF16.F32.PACK_AB R41, R149, R69 ;  /* 0x000000459529723e */ /* 0x000fe400000010ff */
[----:B------:R4:W-:Y:S01]  /*28440*/  MUFU.EX2 R140, R60 ;  /* 0x0000003c008c7308 */ /* 0x0009e20000000800 */
[----:B-1----:R-:W1:Y:S01]  /*28450*/  LDSM.16.MT88.4 R52, [R152+0xb800] ;  /* 0x00b800009834783b */ /* 0x002e620000004200 */
[----:B---3--:R-:W-:Y:S01]  /*28460*/  F2FP.BF16.F32.PACK_AB R43, R68, R148 ;  /* 0x00000094442b723e */ /* 0x008fe200000010ff */
[----:B------:R-:W-:Y:S07]  /*28470*/  FADD.FTZ R0, R148, R0 ;  /* 0x0000000094007221 */ /* 0x000fee0000010000 */
[----:B------:R-:W-:Y:S01]  /*28480*/  MUFU.EX2 R114, R114 ;  /* 0x0000007200727308 */ /* 0x000fe20000000800 */
[C---:B--2---:R-:W-:Y:S03]  /*28490*/  HMMA.16816.F32.BF16 R4, R40.reuse, R48, R4 ;  /* 0x000000302804723c */ /* 0x044fe60000041804 */
[-CC-:B------:R-:W-:Y:S06]  /*284a0*/  FFMA.FTZ R48, R183, R36.reuse, -R3.reuse ;  /* 0x00000024b7307223 */ /* 0x180fec0000010803 */
[----:B------:R2:W-:Y:S01]  /*284b0*/  MUFU.EX2 R142, R48 ;  /* 0x00000030008e7308 */ /* 0x0005e20000000800 */
[C---:B------:R-:W-:Y:S03]  /*284c0*/  HMMA.16816.F32.BF16 R8, R40.reuse, R50, R8 ;  /* 0x000000322808723c */ /* 0x040fe60000041808 */
[-CC-:B----4-:R-:W-:Y:S06]  /*284d0*/  FFMA.FTZ R60, R190, R36.reuse, -R3.reuse ;  /* 0x00000024be3c7223 */ /* 0x190fec0000010803 */
[----:B------:R-:W-:Y:S10]  /*284e0*/  MUFU.EX2 R113, R95 ;  /* 0x0000005f00717308 */ /* 0x000ff40000000800 */
[----:B------:R-:W-:Y:S01]  /*284f0*/  MUFU.EX2 R97, R88 ;  /* 0x0000005800617308 */ /* 0x000fe20000000800 */
[----:B--2---:R-:W2:Y:S09]  /*28500*/  LDSM.16.MT88.4 R48, [R133+0xc000] ;  /* 0x00c000008530783b */ /* 0x004eb20000004200 */
        /* <DEDUP_REMOVED lines=10> */
[--C-:B-1----:R-:W-:Y:S06]  /*285b0*/  FFMA.FTZ R52, R187, R36, -R3.reuse ;  /* 0x00000024bb347223 */ /* 0x102fec0000010803 */
[----:B------:R1:W4:Y:S01]  /*285c0*/  MUFU.EX2 R139, R52 ;  /* 0x00000034008b7308 */ /* 0x0003220000000800 */
[C---:B------:R-:W-:Y:S09]  /*285d0*/  HMMA.16816.F32.BF16 R28, R40.reuse, R56, R28 ;  /* 0x00000038281c723c */ /* 0x040ff2000004181c */
[----:B------:R5:W-:Y:S01]  /*285e0*/  MUFU.EX2 R130, R60 ;  /* 0x0000003c00827308 */ /* 0x000be20000000800 */
[----:B------:R-:W-:Y:S01]  /*285f0*/  HMMA.16816.F32.BF16 R32, R40, R58, R32 ;  /* 0x0000003a2820723c */ /* 0x000fe20000041820 */
[----:B------:R-:W-:Y:S02]  /*28600*/  LDSM.16.MT88.4 R56, [R220+0x2000] ;  /* 0x00200000dc38783b */ /* 0x000fe40000004200 */
[----:B------:R-:W-:Y:S02]  /*28610*/  F2FP.BF16.F32.PACK_AB R40, R145, R147 ;  /* 0x000000939128723e */ /* 0x000fe400000010ff */
[----:B------:R-:W-:Y:S02]  /*28620*/  F2FP.BF16.F32.PACK_AB R42, R146, R143 ;  /* 0x0000008f922a723e */ /* 0x000fe400000010ff */
[----:B---3--:R-:W-:Y:S02]  /*28630*/  F2FP.BF16.F32.PACK_AB R41, R141, R142 ;  /* 0x0000008e8d29723e */ /* 0x008fe400000010ff */
[----:B------:R-:W-:Y:S01]  /*28640*/  MUFU.EX2 R127, R127 ;  /* 0x0000007f007f7308 */ /* 0x000fe20000000800 */
[----:B-1----:R-:W1:Y:S01]  /*28650*/  LDSM.16.MT88.4 R52, [R152+0xc000] ;  /* 0x00c000009834783b */ /* 0x002e620000004200 */
[----:B----4-:R-:W-:Y:S08]  /*28660*/  F2FP.BF16.F32.PACK_AB R43, R140, R139 ;  /* 0x0000008b8c2b723e */ /* 0x010ff000000010ff */
[----:B------:R-:W-:Y:S01]  /*28670*/  MUFU.EX2 R128, R78 ;  /* 0x0000004e00807308 */ /* 0x000fe20000000800 */
[C---:B--2---:R-:W-:Y:S03]  /*28680*/  HMMA.16816.F32.BF16 R4, R40.reuse, R48, R4 ;  /* 0x000000302804723c */ /* 0x044fe60000041804 */
[-CC-:B------:R-:W-:Y:S01]  /*28690*/  FFMA.FTZ R48, R188, R36.reuse, -R3.reuse ;  /* 0x00000024bc307223 */ /* 0x180fe20000010803 */
[-CC-:B-----5:R-:W-:Y:S05]  /*286a0*/  FFMA.FTZ R60, R194, R36.reuse, -R3.reuse ;  /* 0x00000024c23c7223 */ /* 0x1a0fea0000010803 */
[----:B------:R2:W-:Y:S01]  /*286b0*/  MUFU.EX2 R132, R48 ;  /* 0x0000003000847308 */ /* 0x0005e20000000800 */
[C---:B------:R-:W-:Y:S09]  /*286c0*/  HMMA.16816.F32.BF16 R8, R40.reuse, R50, R8 ;  /* 0x000000322808723c */ /* 0x040ff20000041808 */
[----:B------:R3:W-:Y:S10]  /*286d0*/  MUFU.EX2 R124, R60 ;  /* 0x0000003c007c7308 */ /* 0x0007f40000000800 */
[----:B------:R-:W-:Y:S01]  /*286e0*/  MUFU.EX2 R122, R122 ;  /* 0x0000007a007a7308 */ /* 0x000fe20000000800 */
[----:B--2---:R-:W2:Y:S09]  /*286f0*/  LDSM.16.MT88.4 R48, [R133+0xc800] ;  /* 0x00c800008530783b */ /* 0x004eb20000004200 */
[----:B------:R-:W-:Y:S01]  /*28700*/  MUFU.EX2 R115, R115 ;  /* 0x0000007300737308 */ /* 0x000fe20000000800 */
[C---:B-1----:R-:W-:Y:S03]  /*28710*/  HMMA.16816.F32.BF16 R12, R40.reuse, R52, R12 ;  /* 0x00000034280c723c */ /* 0x042fe6000004180c */
[-CC-:B------:R-:W-:Y:S01]  /*28720*/  FFMA.FTZ R52, R189, R36.reuse, -R3.reuse ;  /* 0x00000024bd347223 */ /* 0x180fe20000010803 */
[-CC-:B---3--:R-:W-:Y:S05]  /*28730*/  FFMA.FTZ R60, R67, R36.reuse, -R3.reuse ;  /* 0x00000024433c7223 */ /* 0x188fea0000010803 */
[----:B------:R1:W3:Y:S01]  /*28740*/  MUFU.EX2 R64, R52 ;  /* 0x0000003400407308 */ /* 0x0002e20000000800 */
[C---:B------:R-:W-:Y:S09]  /*28750*/  HMMA.16816.F32.BF16 R16, R40.reuse, R54, R16 ;  /* 0x000000362810723c */ /* 0x040ff20000041810 */
[----:B------:R4:W-:Y:S01]  /*28760*/  MUFU.EX2 R120, R60 ;  /* 0x0000003c00787308 */ /* 0x0009e20000000800 */
[C---:B------:R-:W-:Y:S09]  /*28770*/  HMMA.16816.F32.BF16 R20, R40.reuse, R44, R20 ;  /* 0x0000002c2814723c */ /* 0x040ff20000041814 */
[----:B------:R-:W-:Y:S01]  /*28780*/  MUFU.EX2 R117, R98 ;  /* 0x0000006200757308 */ /* 0x000fe20000000800 */
[C---:B------:R-:W-:Y:S01]  /*28790*/  HMMA.16816.F32.BF16 R24, R40.reuse, R46, R24 ;  /* 0x0000002e2818723c */ /* 0x040fe20000041818 */
[----:B------:R-:W-:Y:S02]  /*287a0*/  LDSM.16.MT88.4 R44, [R144+0x2800] ;  /* 0x00280000902c783b */ /* 0x000fe40000004200 */
[-CC-:B-1----:R-:W-:Y:S06]  /*287b0*/  FFMA.FTZ R52, R191, R36.reuse, -R3.reuse ;  /* 0x00000024bf347223 */ /* 0x182fec0000010803 */
[----:B------:R1:W5:Y:S01]  /*287c0*/  MUFU.EX2 R131, R52 ;  /* 0x0000003400837308 */ /* 0x0003620000000800 */
[C---:B------:R-:W-:Y:S03]  /*287d0*/  HMMA.16816.F32.BF16 R28, R40.reuse, R56, R28 ;  /* 0x00000038281c723c */ /* 0x040fe6000004181c */
[--C-:B----4-:R-:W-:Y:S06]  /*287e0*/  FFMA.FTZ R60, R75, R36, -R3.reuse ;  /* 0x000000244b3c7223 */ /* 0x110fec0000010803 */
        /* <DEDUP_REMOVED lines=8> */
[----:B-----5:R-:W-:Y:S08]  /*28870*/  F2FP.BF16.F32.PACK_AB R43, R130, R131 ;  /* 0x00000083822b723e */ /* 0x020ff000000010ff */
[----:B------:R-:W-:Y:S01]  /*28880*/  MUFU.EX2 R106, R106 ;  /* 0x0000006a006a7308 */ /* 0x000fe20000000800 */
[C---:B--2---:R-:W-:Y:S03]  /*28890*/  HMMA.16816.F32.BF16 R4, R40.reuse, R48, R4 ;  /* 0x000000302804723c */ /* 0x044fe60000041804 */
[-CC-:B------:R-:W-:Y:S01]  /*288a0*/  FFMA.FTZ R48, R192, R36.reuse, -R3.reuse ;  /* 0x00000024c0307223 */ /* 0x180fe20000010803 */
[-CC-:B----4-:R-:W-:Y:S05]  /*288b0*/  FFMA.FTZ R60, R83, R36.reuse, -R3.reuse ;  /* 0x00000024533c7223 */ /* 0x190fea0000010803 */
[----:B------:R2:W-:Y:S01]  /*288c0*/  MUFU.EX2 R126, R48 ;  /* 0x00000030007e7308 */ /* 0x0005e20000000800 */
[C---:B------:R-:W-:Y:S09]  /*288d0*/  HMMA.16816.F32.BF16 R8, R40.reuse, R50, R8 ;  /* 0x000000322808723c */ /* 0x040ff20000041808 */
[----:B------:R-:W-:Y:S10]  /*288e0*/  MUFU.EX2 R108, R81 ;  /* 0x00000051006c7308 */ /* 0x000ff40000000800 */
[----:B------:R3:W-:Y:S01]  /*288f0*/  MUFU.EX2 R101, R60 ;  /* 0x0000003c00657308 */ /* 0x0007e20000000800 */
[----:B--2---:R-:W2:Y:S09]  /*28900*/  LDSM.16.MT88.4 R48, [R133+0xd000] ;  /* 0x00d000008530783b */ /* 0x004eb20000004200 */
[----:B------:R-:W-:Y:S01]  /*28910*/  MUFU.EX2 R99, R99 ;  /* 0x0000006300637308 */ /* 0x000fe20000000800 */
[C---:B-1----:R-:W-:Y:S03]  /*28920*/  HMMA.16816.F32.BF16 R12, R40.reuse, R52, R12 ;  /* 0x00000034280c723c */ /* 0x042fe6000004180c */
[-CC-:B------:R-:W-:Y:S06]  /*28930*/  FFMA.FTZ R52, R193, R36.reuse, -R3.reuse ;  /* 0x00000024c1347223 */ /* 0x180fec0000010803 */
[----:B------:R1:W4:Y:S01]  /*28940*/  MUFU.EX2 R62, R52 ;  /* 0x00000034003e7308 */ /* 0x0003220000000800 */
[C---:B------:R-:W-:Y:S03]  /*28950*/  HMMA.16816.F32.BF16 R16, R40.reuse, R54, R16 ;  /* 0x000000362810723c */ /* 0x040fe60000041810 */
[-CC-:B---3--:R-:W-:Y:S06]  /*28960*/  FFMA.FTZ R60, R91, R36.reuse, -R3.reuse ;  /* 0x000000245b3c7223 */ /* 0x188fec0000010803 */
[----:B------:R-:W-:Y:S01]  /*28970*/  MUFU.EX2 R98, R85 ;  /* 0x0000005500627308 */ /* 0x000fe20000000800 */
[C---:B------:R-:W-:Y:S09]  /*28980*/  HMMA.16816.F32.BF16 R20, R40.reuse, R44, R20 ;  /* 0x0000002c2814723c */ /* 0x040ff20000041814 */
[----:B------:R-:W-:Y:S01]  /*28990*/  MUFU.EX2 R100, R89 ;  /* 0x0000005900647308 */ /* 0x000fe20000000800 */
[C---:B------:R-:W-:Y:S01]  /*289a0*/  HMMA.16816.F32.BF16 R24, R40.reuse, R46, R24 ;  /* 0x0000002e2818723c */ /* 0x040fe20000041818 */
[----:B------:R-:W-:Y:S02]  /*289b0*/  LDSM.16.MT88.4 R44, [R144+0x3000] ;  /* 0x00300000902c783b */ /* 0x000fe40000004200 */
[--C-:B-1----:R-:W-:Y:S06]  /*289c0*/  FFMA.FTZ R52, R195, R36, -R3.reuse ;  /* 0x00000024c3347223 */ /* 0x102fec0000010803 */
[----:B------:R1:W3:Y:S01]  /*289d0*/  MUFU.EX2 R125, R52 ;  /* 0x00000034007d7308 */ /* 0x0002e20000000800 */
[C---:B------:R-:W-:Y:S09]  /*289e0*/  HMMA.16816.F32.BF16 R28, R40.reuse, R56, R28 ;  /* 0x00000038281c723c */ /* 0x040ff2000004181c */
[----:B------:R5:W-:Y:S01]  /*289f0*/  MUFU.EX2 R96, R60 ;  /* 0x0000003c00607308 */ /* 0x000be20000000800 */
[----:B------:R-:W-:Y:S01]  /*28a00*/  HMMA.16816.F32.BF16 R32, R40, R58, R32 ;  /* 0x0000003a2820723c */ /* 0x000fe20000041820 */
[----:B------:R-:W-:Y:S02]  /*28a10*/  LDSM.16.MT88.4 R56, [R220+0x3000] ;  /* 0x00300000dc38783b */ /* 0x000fe40000004200 */
[----:B------:R-:W-:Y:S02]  /*28a20*/  F2FP.BF16.F32.PACK_AB R40, R127, R63 ;  /* 0x0000003f7f28723e */ /* 0x000fe400000010ff */
[----:B------:R-:W-:Y:S02]  /*28a30*/  F2FP.BF16.F32.PACK_AB R42, R129, R128 ;  /* 0x00000080812a723e */ /* 0x000fe400000010ff */
[----:B----4-:R-:W-:Y:S02]  /*28a40*/  F2FP.BF16.F32.PACK_AB R41, R62, R126 ;  /* 0x0000007e3e29723e */ /* 0x010fe400000010ff */
[----:B------:R-:W-:Y:S01]  /*28a50*/  MUFU.EX2 R91, R92 ;  /* 0x0000005c005b7308 */ /* 0x000fe20000000800 */
[----:B-1----:R-:W1:Y:S01]  /*28a60*/  LDSM.16.MT88.4 R52, [R152+0xd000] ;  /* 0x00d000009834783b */ /* 0x002e620000004200 */
[----:B---3--:R-:W-:Y:S08]  /*28a70*/  F2FP.BF16.F32.PACK_AB R43, R124, R125 ;  /* 0x0000007d7c2b723e */ /* 0x008ff000000010ff */
[----:B------:R-:W-:Y:S01]  /*28a80*/  MUFU.EX2 R89, R84 ;  /* 0x0000005400597308 */ /* 0x000fe20000000800 */
[C---:B--2---:R-:W-:Y:S03]  /*28a90*/  HMMA.16816.F32.BF16 R4, R40.reuse, R48, R4 ;  /* 0x000000302804723c */ /* 0x044fe60000041804 */
[-CC-:B------:R-:W-:Y:S01]  /*28aa0*/  FFMA.FTZ R48, R196, R36.reuse, -R3.reuse ;  /* 0x00000024c4307223 */ /* 0x180fe20000010803 */
[-CC-:B-----5:R-:W-:Y:S05]  /*28ab0*/  FFMA.FTZ R60, R203, R36.reuse, -R3.reuse ;  /* 0x00000024cb3c7223 */ /* 0x1a0fea0000010803 */
        /* <DEDUP_REMOVED lines=19> */
[----:B------:R-:W-:Y:S01]  /*28bf0*/  MUFU.EX2 R75, R181 ;  /* 0x000000b5004b7308 */ /* 0x000fe20000000800 */
        /* <DEDUP_REMOVED lines=10> */
[-CC-:B------:R-:W-:Y:S06]  /*28ca0*/  FFMA.FTZ R48, R70, R36.reuse, -R3.reuse ;  /* 0x0000002446307223 */ /* 0x180fec0000010803 */
[----:B------:R2:W-:Y:S01]  /*28cb0*/  MUFU.EX2 R112, R48 ;  /* 0x0000003000707308 */ /* 0x0005e20000000800 */
[C---:B------:R-:W-:Y:S09]  /*28cc0*/  HMMA.16816.F32.BF16 R8, R40.reuse, R50, R8 ;  /* 0x000000322808723c */ /* 0x040ff20000041808 */
[----:B------:R-:W-:Y:S10]  /*28cd0*/  MUFU.EX2 R67, R222 ;  /* 0x000000de00437308 */ /* 0x000ff40000000800 */
[----:B------:R-:W-:Y:S01]  /*28ce0*/  MUFU.EX2 R66, R235 ;  /* 0x000000eb00427308 */ /* 0x000fe20000000800 */
[----:B--2---:R-:W2:Y:S01]  /*28cf0*/  LDSM.16.MT88.4 R48, [R133+0xe000] ;  /* 0x00e000008530783b */ /* 0x004ea20000004200 */
[C---:B-1----:R-:W-:Y:S03]  /*28d00*/  HMMA.16816.F32.BF16 R12, R40.reuse, R52, R12 ;  /* 0x00000034280c723c */ /* 0x042fe6000004180c */
[-CC-:B------:R-:W-:Y:S05]  /*28d10*/  FFMA.FTZ R52, R71, R36.reuse, -R3.reuse ;  /* 0x0000002447347223 */ /* 0x180fea0000010803 */
[----:B------:R1:W3:Y:S01]  /*28d20*/  MUFU.EX2 R111, R52 ;  /* 0x00000034006f7308 */ /* 0x0002e20000000800 */
[C---:B------:R-:W-:Y:S08]  /*28d30*/  HMMA.16816.F32.BF16 R16, R40.reuse, R54, R16 ;  /* 0x000000362810723c */ /* 0x040ff00000041810 */
[C---:B------:R-:W-:Y:S08]  /*28d40*/  HMMA.16816.F32.BF16 R20, R40.reuse, R44, R20 ;  /* 0x0000002c2814723c */ /* 0x040ff00000041814 */
[C---:B------:R-:W-:Y:S01]  /*28d50*/  HMMA.16816.F32.BF16 R24, R40.reuse, R46, R24 ;  /* 0x0000002e2818723c */ /* 0x040fe20000041818 */
[----:B------:R-:W-:Y:S02]  /*28d60*/  LDSM.16.MT88.4 R44, [R144+0x4000] ;  /* 0x00400000902c783b */ /* 0x000fe40000004200 */
[--C-:B-1----:R-:W-:Y:S02]  /*28d70*/  FFMA.FTZ R52, R74, R36, -R3.reuse ;  /* 0x000000244a347223 */ /* 0x102fe40000010803 */
[----:B------:R-:W-:Y:S03]  /*28d80*/  MUFU.EX2 R74, R186 ;  /* 0x000000ba004a7308 */ /* 0x000fe60000000800 */
[C---:B------:R-:W-:Y:S07]  /*28d90*/  HMMA.16816.F32.BF16 R28, R40.reuse, R56, R28 ;  /* 0x00000038281c723c */ /* 0x040fee000004181c */
[----:B------:R1:W4:Y:S01]  /*28da0*/  MUFU.EX2 R109, R52 ;  /* 0x00000034006d7308 */ /* 0x0003220000000800 */
[----:B------:R-:W-:Y:S01]  /*28db0*/  HMMA.16816.F32.BF16 R32, R40, R58, R32 ;  /* 0x0000003a2820723c */ /* 0x000fe20000041820 */
[----:B------:R-:W-:Y:S02]  /*28dc0*/  LDSM.16.MT88.4 R56, [R220+0x4000] ;  /* 0x00400000dc38783b */ /* 0x000fe40000004200 */
[----:B------:R-:W-:Y:S02]  /*28dd0*/  F2FP.BF16.F32.PACK_AB R40, R114, R115 ;  /* 0x000000737228723e */ /* 0x000fe400000010ff */
[----:B------:R-:W-:Y:S02]  /*28de0*/  F2FP.BF16.F32.PACK_AB R42, R117, R113 ;  /* 0x00000071752a723e */ /* 0x000fe400000010ff */
[----:B---3--:R-:W-:Y:S02]  /*28df0*/  F2FP.BF16.F32.PACK_AB R41, R111, R112 ;  /* 0x000000706f29723e */ /* 0x008fe400000010ff */
[----:B-1----:R-:W1:Y:S01]  /*28e00*/  LDSM.16.MT88.4 R52, [R152+0xe000] ;  /* 0x00e000009834783b */ /* 0x002e620000004200 */
[----:B----4-:R-:W-:Y:S07]  /*28e10*/  F2FP.BF16.F32.PACK_AB R43, R110, R109 ;  /* 0x0000006d6e2b723e */ /* 0x010fee00000010ff */
[C---:B--2---:R-:W-:Y:S03]  /*28e20*/  HMMA.16816.F32.BF16 R4, R40.reuse, R48, R4 ;  /* 0x000000302804723c */ /* 0x044fe60000041804 */
[-CC-:B------:R-:W-:Y:S04]  /*28e30*/  FFMA.FTZ R48, R198, R36.reuse, -R3.reuse ;  /* 0x00000024c6307223 */ /* 0x180fe80000010803 */
[----:B------:R2:W-:Y:S01]  /*28e40*/  MUFU.EX2 R104, R48 ;  /* 0x0000003000687308 */ /* 0x0005e20000000800 */
[C---:B------:R-:W-:Y:S01]  /*28e50*/  HMMA.16816.F32.BF16 R8, R40.reuse, R50, R8 ;  /* 0x000000322808723c */ /* 0x040fe20000041808 */
[----:B--2---:R-:W2:Y:S07]  /*28e60*/  LDSM.16.MT88.4 R48, [R133+0xe800] ;  /* 0x00e800008530783b */ /* 0x004eae0000004200 */
[C---:B-1----:R-:W-:Y:S03]  /*28e70*/  HMMA.16816.F32.BF16 R12, R40.reuse, R52, R12 ;  /* 0x00000034280c723c */ /* 0x042fe6000004180c */
[-CC-:B------:R-:W-:Y:S04]  /*28e80*/  FFMA.FTZ R52, R199, R36.reuse, -R3.reuse ;  /* 0x00000024c7347223 */ /* 0x180fe80000010803 */
        /* <DEDUP_REMOVED lines=28> */
[-CC-:B-1----:R-:W-:Y:S02]  /*29050*/  FFMA.FTZ R52, R90, R36.reuse, -R3.reuse ;  /* 0x000000245a347223 */ /* 0x182fe40000010803 */
[----:B------:R-:W-:Y:S03]  /*29060*/  MUFU.EX2 R90, R77 ;  /* 0x0000004d005a7308 */ /* 0x000fe60000000800 */
[C---:B------:R-:W-:Y:S07]  /*29070*/  HMMA.16816.F32.BF16 R28, R40.reuse, R56, R28 ;  /* 0x00000038281c723c */ /* 0x040fee000004181c */
[----:B------:R1:W4:Y:S01]  /*29080*/  MUFU.EX2 R93, R52 ;  /* 0x00000034005d7308 */ /* 0x0003220000000800 */
[----:B------:R-:W-:Y:S01]  /*29090*/  HMMA.16816.F32.BF16 R32, R40, R58, R32 ;  /* 0x0000003a2820723c */ /* 0x000fe20000041820 */
[----:B------:R-:W-:Y:S02]  /*290a0*/  LDSM.16.MT88.4 R56, [R220+0x5000] ;  /* 0x00500000dc38783b */ /* 0x000fe40000004200 */
[----:B------:R-:W-:Y:S02]  /*290b0*/  F2FP.BF16.F32.PACK_AB R40, R98, R99 ;  /* 0x000000636228723e */ /* 0x000fe400000010ff */
[----:B------:R-:W-:Y:S04]  /*290c0*/  F2FP.BF16.F32.PACK_AB R42, R100, R97 ;  /* 0x00000061642a723e */ /* 0x000fe800000010ff */
[----:B------:R-:W-:Y:S01]  /*290d0*/  MUFU.EX2 R77, R60 ;  /* 0x0000003c004d7308 */ /* 0x000fe20000000800 */
[----:B---3--:R-:W-:Y:S01]  /*290e0*/  F2FP.BF16.F32.PACK_AB R41, R94, R95 ;  /* 0x0000005f5e29723e */ /* 0x008fe200000010ff */
[----:B-1----:R-:W1:Y:S01]  /*290f0*/  LDSM.16.MT88.4 R52, [R152+0xf000] ;  /* 0x00f000009834783b */ /* 0x002e620000004200 */
[----:B----4-:R-:W-:Y:S07]  /*29100*/  F2FP.BF16.F32.PACK_AB R43, R96, R93 ;  /* 0x0000005d602b723e */ /* 0x010fee00000010ff */
[----:B------:R-:W-:Y:S01]  /*29110*/  MUFU.EX2 R60, R238 ;  /* 0x000000ee003c7308 */ /* 0x000fe20000000800 */
[C---:B--2---:R-:W-:Y:S03]  /*29120*/  HMMA.16816.F32.BF16 R4, R40.reuse, R48, R4 ;  /* 0x000000302804723c */ /* 0x044fe60000041804 */
[-CC-:B------:R-:W-:Y:S06]  /*29130*/  FFMA.FTZ R48, R201, R36.reuse, -R3.reuse ;  /* 0x00000024c9307223 */ /* 0x180fec0000010803 */
        /* <DEDUP_REMOVED lines=10> */
[--C-:B-1----:R-:W-:Y:S04]  /*291e0*/  FFMA.FTZ R52, R204, R36, -R3.reuse ;  /* 0x00000024cc347223 */ /* 0x102fe80000010803 */
[----:B------:R1:W4:Y:S01]  /*291f0*/  MUFU.EX2 R88, R52 ;  /* 0x0000003400587308 */ /* 0x0003220000000800 */
[C---:B------:R-:W-:Y:S08]  /*29200*/  HMMA.16816.F32.BF16 R28, R40.reuse, R56, R28 ;  /* 0x00000038281c723c */ /* 0x040ff0000004181c */
        /* <DEDUP_REMOVED lines=19> */
[-C--:B-1----:R-:W-:Y:S04]  /*29340*/  FFMA.FTZ R52, R208, R36.reuse, -R3 ;  /* 0x00000024d0347223 */ /* 0x082fe80000010803 */
[----:B------:R1:W4:Y:S01]  /*29350*/  MUFU.EX2 R79, R52 ;  /* 0x00000034004f7308 */ /* 0x0003220000000800 */
[C---:B------:R-:W-:Y:S03]  /*29360*/  HMMA.16816.F32.BF16 R28, R40.reuse, R56, R28 ;  /* 0x00000038281c723c */ /* 0x040fe6000004181c */
[----:B------:R-:W-:Y:S01]  /*29370*/  FADD.FTZ R56, R175, R163 ;  /* 0x000000a3af387221 */ /* 0x000fe20000010000 */
[--C-:B------:R-:W-:Y:S03]  /*29380*/  FFMA.FTZ R57, R211, R36, -R3.reuse ;  /* 0x00000024d3397223 */ /* 0x100fe60000010803 */
[----:B------:R-:W-:Y:S01]  /*29390*/  FADD.FTZ R56, R162, R56 ;  /* 0x00000038a2387221 */ /* 0x000fe20000010000 */
[----:B------:R-:W-:Y:S01]  /*293a0*/  HMMA.16816.F32.BF16 R32, R40, R58, R32 ;  /* 0x0000003a2820723c */ /* 0x000fe20000041820 */
[----:B------:R5:W-:Y:S02]  /*293b0*/  MUFU.EX2 R71, R57 ;  /* 0x0000003900477308 */ /* 0x000be40000000800 */
[----:B------:R-:W-:Y:S01]  /*293c0*/  F2FP.BF16.F32.PACK_AB R40, R81, R84 ;  /* 0x000000545128723e */ /* 0x000fe200000010ff */
[----:B------:R-:W-:Y:S01]  /*293d0*/  FADD.FTZ R56, R161, R56 ;  /* 0x00000038a1387221 */ /* 0x000fe20000010000 */
[----:B------:R-:W-:Y:S02]  /*293e0*/  F2FP.BF16.F32.PACK_AB R42, R83, R82 ;  /* 0x00000052532a723e */ /* 0x000fe400000010ff */
[----:B---3--:R-:W-:Y:S01]  /*293f0*/  F2FP.BF16.F32.PACK_AB R41, R78, R80 ;  /* 0x000000504e29723e */ /* 0x008fe200000010ff */
[----:B-1----:R-:W1:Y:S01]  /*29400*/  LDSM.16.MT88.4 R52, [R152+0x10000] ;  /* 0x010000009834783b */ /* 0x002e620000004200 */
[----:B----4-:R-:W-:Y:S02]  /*29410*/  F2FP.BF16.F32.PACK_AB R43, R77, R79 ;  /* 0x0000004f4d2b723e */ /* 0x010fe400000010ff */
[----:B------:R-:W-:Y:S05]  /*29420*/  MUFU.EX2 R59, R237 ;  /* 0x000000ed003b7308 */ /* 0x000fea0000000800 */
[C---:B--2---:R-:W-:Y:S05]  /*29430*/  HMMA.16816.F32.BF16 R4, R40.reuse, R48, R4 ;  /* 0x000000302804723c */ /* 0x044fea0000041804 */
[----:B------:R-:W-:Y:S01]  /*29440*/  MUFU.EX2 R58, R239 ;  /* 0x000000ef003a7308 */ /* 0x000fe20000000800 */
[-CC-:B-----5:R-:W-:Y:S02]  /*29450*/  FFMA.FTZ R57, R213, R36.reuse, -R3.reuse ;  /* 0x00000024d5397223 */ /* 0x1a0fe40000010803 */
[C---:B------:R-:W-:Y:S01]  /*29460*/  HMMA.16816.F32.BF16 R8, R40.reuse, R50, R8 ;  /* 0x000000322808723c */ /* 0x040fe20000041808 */
[----:B------:R-:W2:Y:S06]  /*29470*/  LDSM.16.MT88.4 R48, [R220+0x6000] ;  /* 0x00600000dc30783b */ /* 0x000eac0000004200 */
[----:B------:R-:W-:Y:S01]  /*29480*/  MUFU.EX2 R69, R57 ;  /* 0x0000003900457308 */ /* 0x000fe20000000800 */
[C---:B-1----:R-:W-:Y:S03]  /*29490*/  HMMA.16816.F32.BF16 R12, R40.reuse, R52, R12 ;  /* 0x00000034280c723c */ /* 0x042fe6000004180c */
[-CC-:B------:R-:W-:Y:S01]  /*294a0*/  FFMA.FTZ R53, R210, R36.reuse, -R3.reuse ;  /* 0x00000024d2357223 */ /* 0x180fe20000010803 */
[----:B------:R-:W-:Y:S02]  /*294b0*/  FADD.FTZ R52, R160, R56 ;  /* 0x00000038a0347221 */ /* 0x000fe40000010000 */
[----:B------:R-:W-:Y:S03]  /*294c0*/  LDSM.16.MT88.4 R160, [R133+0x11800] ;  /* 0x0118000085a0783b */ /* 0x000fe60000004200 */
[----:B------:R1:W3:Y:S01]  /*294d0*/  MUFU.EX2 R72, R53 ;  /* 0x0000003500487308 */ /* 0x0002e20000000800 */
[C---:B------:R-:W-:Y:S03]  /*294e0*/  HMMA.16816.F32.BF16 R16, R40.reuse, R54, R16 ;  /* 0x000000362810723c */ /* 0x040fe60000041810 */
[----:B------:R-:W-:Y:S04]  /*294f0*/  FADD.FTZ R52, R159, R52 ;  /* 0x000000349f347221 */ /* 0x000fe80000010000 */
[----:B------:R-:W-:Y:S01]  /*29500*/  FADD.FTZ R56, R156, R52 ;  /* 0x000000349c387221 */ /* 0x000fe20000010000 */
[C---:B------:R-:W-:Y:S03]  /*29510*/  HMMA.16816.F32.BF16 R20, R40.reuse, R44, R20 ;  /* 0x0000002c2814723c */ /* 0x040fe60000041814 */
        /* <DEDUP_REMOVED lines=8> */
[----:B------:R-:W-:Y:S04]  /*295a0*/  FADD.FTZ R56, R171, R44 ;  /* 0x0000002cab387221 */ /* 0x000fe80000010000 */
[----:B------:R-:W-:Y:S01]  /*295b0*/  FADD.FTZ R56, R170, R56 ;  /* 0x00000038aa387221 */ /* 0x000fe20000010000 */
[----:B------:R-:W-:Y:S01]  /*295c0*/  HMMA.16816.F32.BF16 R32, R40, R50, R32 ;  /* 0x000000322820723c */ /* 0x000fe20000041820 */
[----:B----4-:R-:W2:Y:S02]  /*295d0*/  LDSM.16.MT88.4 R44, [R152+0x10800] ;  /* 0x01080000982c783b */ /* 0x010ea40000004200 */
[----:B------:R-:W-:Y:S01]  /*295e0*/  FADD.FTZ R48, R169, R56 ;  /* 0x00000038a9307221 */ /* 0x000fe20000010000 */
[----:B------:R-:W-:Y:S01]  /*295f0*/  F2FP.BF16.F32.PACK_AB R40, R76, R75 ;  /* 0x0000004b4c28723e */ /* 0x000fe200000010ff */
[----:B------:R-:W-:Y:S01]  /*29600*/  FADD.FTZ R56, R68, R0 ;  /* 0x0000000044387221 */ /* 0x000fe20000010000 */
[----:B------:R-:W-:Y:S01]  /*29610*/  F2FP.BF16.F32.PACK_AB R42, R73, R74 ;  /* 0x0000004a492a723e */ /* 0x000fe200000010ff */
[----:B------:R-:W-:Y:S01]  /*29620*/  FADD.FTZ R57, R168, R48 ;  /* 0x00000030a8397221 */ /* 0x000fe20000010000 */
[----:B---3--:R-:W-:Y:S01]  /*29630*/  F2FP.BF16.F32.PACK_AB R41, R71, R72 ;  /* 0x000000484729723e */ /* 0x008fe200000010ff */
[----:B------:R-:W3:Y:S01]  /*29640*/  LDSM.16.MT88.4 R48, [R144+0x6800] ;  /* 0x006800009030783b */ /* 0x000ee20000004200 */
[----:B-----5:R-:W-:Y:S01]  /*29650*/  F2FP.BF16.F32.PACK_AB R43, R69, R70 ;  /* 0x00000046452b723e */ /* 0x020fe200000010ff */
[----:B------:R-:W-:Y:S01]  /*29660*/  FADD.FTZ R0, R147, R57 ;  /* 0x0000003993007221 */ /* 0x000fe20000010000 */
[----:B------:R-:W-:Y:S01]  /*29670*/  FADD.FTZ R56, R142, R56 ;  /* 0x000000388e387221 */ /* 0x000fe20000010000 */
[----:B------:R-:W4:Y:S02]  /*29680*/  MUFU.EX2 R68, R234 ;  /* 0x000000ea00447308 */ /* 0x000f240000000800 */
[----:B------:R-:W-:Y:S01]  /*29690*/  FADD.FTZ R57, R145, R0 ;  /* 0x0000000091397221 */ /* 0x000fe20000010000 */
[----:B------:R-:W-:Y:S04]  /*296a0*/  FADD.FTZ R0, R141, R56 ;  /* 0x000000388d007221 */ /* 0x000fe80000010000 */
[----:B------:R-:W-:Y:S04]  /*296b0*/  FADD.FTZ R0, R139, R0 ;  /* 0x000000008b007221 */ /* 0x000fe80000010000 */
[----:B------:R-:W-:Y:S01]  /*296c0*/  FADD.FTZ R0, R140, R0 ;  /* 0x000000008c007221 */ /* 0x000fe20000010000 */
[C---:B-1----:R-:W-:Y:S03]  /*296d0*/  HMMA.16816.F32.BF16 R4, R40.reuse, R52, R4 ;  /* 0x000000342804723c */ /* 0x042fe60000041804 */
[----:B------:R-:W-:Y:S01]  /*296e0*/  FADD.FTZ R52, R143, R57 ;  /* 0x000000398f347221 */ /* 0x000fe20000010000 */
[----:B------:R-:W-:Y:S01]  /*296f0*/  FADD.FTZ R0, R132, R0 ;  /* 0x0000000084007221 */ /* 0x000fe20000010000 */
[-CC-:B------:R-:W-:Y:S01]  /*29700*/  FFMA.FTZ R57, R215, R36.reuse, -R3.reuse ;  /* 0x00000024d7397223 */ /* 0x180fe20000010803 */
[----:B------:R-:W-:Y:S02]  /*29710*/  IMAD.MOV.U32 R132, RZ, RZ, R2 ;  /* 0x000000ffff847224 */ /* 0x000fe400078e0002 */
[----:B------:R-:W-:Y:S01]  /*29720*/  FADD.FTZ R56, R146, R52 ;  /* 0x0000003492387221 */ /* 0x000fe20000010000 */
[C---:B------:R-:W-:Y:S01]  /*29730*/  HMMA.16816.F32.BF16 R8, R40.reuse, R54, R8 ;  /* 0x000000362808723c */ /* 0x040fe20000041808 */
[----:B------:R-:W1:Y:S02]  /*29740*/  LDSM.16.MT88.4 R52, [R220+0x6800] ;  /* 0x00680000dc34783b */ /* 0x000e640000004200 */
[----:B------:R-:W-:Y:S01]  /*29750*/  FADD.FTZ R56, R65, R56 ;  /* 0x0000003841387221 */ /* 0x000fe20000010000 */
[----:B------:R-:W-:Y:S01]  /*29760*/  FADD.FTZ R0, R64, R0 ;  /* 0x0000000040007221 */ /* 0x000fe20000010000 */
[----:B------:R-:W5:Y:S02]  /*29770*/  MUFU.EX2 R65, R236 ;  /* 0x000000ec00417308 */ /* 0x000f640000000800 */
[----:B------:R-:W-:Y:S01]  /*29780*/  FADD.FTZ R56, R137, R56 ;  /* 0x0000003889387221 */ /* 0x000fe20000010000 */
[C---:B--2---:R-:W-:Y:S03]  /*29790*/  HMMA.16816.F32.BF16 R12, R40.reuse, R44, R12 ;  /* 0x0000002c280c723c */ /* 0x044fe6000004180c */
[-CC-:B------:R-:W-:Y:S01]  /*297a0*/  FFMA.FTZ R45, R214, R36.reuse, -R3.reuse ;  /* 0x00000024d62d7223 */ /* 0x180fe20000010803 */
[----:B------:R-:W-:Y:S01]  /*297b0*/  FADD.FTZ R44, R136, R56 ;  /* 0x00000038882c7221 */ /* 0x000fe20000010000 */
[----:B------:R-:W-:Y:S01]  /*297c0*/  FADD.FTZ R0, R131, R0 ;  /* 0x0000000083007221 */ /* 0x000fe20000010000 */
[----:B------:R-:W-:Y:S01]  /*297d0*/  F2FP.BF16.F32.PACK_AB R136, R60, R59 ;  /* 0x0000003b3c88723e */ /* 0x000fe200000010ff */
[----:B------:R2:W-:Y:S01]  /*297e0*/  MUFU.EX2 R64, R45 ;  /* 0x0000002d00407308 */ /* 0x0005e20000000800 */
[C---:B------:R-:W-:Y:S03]  /*297f0*/  HMMA.16816.F32.BF16 R16, R40.reuse, R46, R16 ;  /* 0x0000002e2810723c */ /* 0x040fe60000041810 */
[----:B------:R-:W-:Y:S01]  /*29800*/  FADD.FTZ R44, R138, R44 ;  /* 0x0000002c8a2c7221 */ /* 0x000fe20000010000 */
[----:B------:R-:W-:Y:S03]  /*29810*/  FADD.FTZ R0, R130, R0 ;  /* 0x0000000082007221 */ /* 0x000fe60000010000 */
[----:B------:R-:W-:Y:S01]  /*29820*/  FADD.FTZ R56, R63, R44 ;  /* 0x0000002c3f387221 */ /* 0x000fe20000010000 */
[C---:B---3--:R-:W-:Y:S01]  /*29830*/  HMMA.16816.F32.BF16 R20, R40.reuse, R48, R20 ;  /* 0x000000302814723c */ /* 0x048fe20000041814 */
[----:B------:R3:W5:Y:S02]  /*29840*/  MUFU.EX2 R63, R57 ;  /* 0x00000039003f7308 */ /* 0x0007640000000800 */
[----:B------:R-:W-:Y:S01]  /*29850*/  FADD.FTZ R0, R126, R0 ;  /* 0x000000007e007221 */ /* 0x000fe20000010000 */
[-CC-:B------:R-:W-:Y:S01]  /*29860*/  FFMA.FTZ R49, R216, R36.reuse, -R3.reuse ;  /* 0x00000024d8317223 */ /* 0x180fe20000010803 */
[----:B------:R-:W-:Y:S02]  /*29870*/  FADD.FTZ R56, R127, R56 ;  /* 0x000000387f387221 */ /* 0x000fe40000010000 */
[----:B------:R-:W-:Y:S01]  /*29880*/  FADD.FTZ R0, R62, R0 ;  /* 0x000000003e007221 */ /* 0x000fe20000010000 */
[C---:B------:R-:W-:Y:S03]  /*29890*/  HMMA.16816.F32.BF16 R24, R40.reuse, R50, R24 ;  /* 0x000000322818723c */ /* 0x040fe60000041818 */
[----:B------:R4:W-:Y:S01]  /*298a0*/  MUFU.EX2 R62, R49 ;  /* 0x00000031003e7308 */ /* 0x0009e20000000800 */
[----:B--2---:R-:W2:Y:S01]  /*298b0*/  LDSM.16.MT88.4 R44, [R133+0x11000] ;  /* 0x01100000852c783b */ /* 0x004ea20000004200 */
[----:B------:R-:W-:Y:S01]  /*298c0*/  FADD.FTZ R48, R128, R56 ;  /* 0x0000003880307221 */ /* 0x000fe20000010000 */
[----:B------:R-:W-:Y:S03]  /*298d0*/  FADD.FTZ R0, R125, R0 ;  /* 0x000000007d007221 */ /* 0x000fe60000010000 */
[----:B------:R-:W-:Y:S01]  /*298e0*/  FADD.FTZ R48, R129, R48 ;  /* 0x0000003081307221 */ /* 0x000fe20000010000 */
[----:B------:R-:W-:Y:S01]  /*298f0*/  FADD.FTZ R0, R124, R0 ;  /* 0x000000007c007221 */ /* 0x000fe20000010000 */
[C---:B-1----:R-:W-:Y:S03]  /*29900*/  HMMA.16816.F32.BF16 R28, R40.reuse, R52, R28 ;  /* 0x00000034281c723c */ /* 0x042fe6000004181c */
[--C-:B---3--:R-:W-:Y:S01]  /*29910*/  FFMA.FTZ R57, R217, R36, -R3.reuse ;  /* 0x00000024d9397223 */ /* 0x108fe20000010803 */
[----:B------:R-:W-:Y:S01]  /*29920*/  FADD.FTZ R56, R61, R48 ;  /* 0x000000303d387221 */ /* 0x000fe20000010000 */
[----:B------:R-:W-:Y:S02]  /*29930*/  FADD.FTZ R0, R119, R0 ;  /* 0x0000000077007221 */ /* 0x000fe40000010000 */
[----:B------:R-:W1:Y:S01]  /*29940*/  MUFU.EX2 R61, R57 ;  /* 0x00000039003d7308 */ /* 0x000e620000000800 */
[----:B------:R-:W-:Y:S01]  /*29950*/  HMMA.16816.F32.BF16 R32, R40, R54, R32 ;  /* 0x000000362820723c */ /* 0x000fe20000041820 */
[----:B----4-:R-:W3:Y:S02]  /*29960*/  LDSM.16.MT88.4 R48, [R152+0x11000] ;  /* 0x011000009830783b */ /* 0x010ee40000004200 */
[----:B------:R-:W-:Y:S01]  /*29970*/  FADD.FTZ R56, R122, R56 ;  /* 0x000000387a387221 */ /* 0x000fe20000010000 */
[----:B------:R-:W-:Y:S01]  /*29980*/  F2FP.BF16.F32.PACK_AB R40, R68, R67 ;  /* 0x000000434428723e */ /* 0x000fe200000010ff */
[----:B------:R-:W-:Y:S01]  /*29990*/  FADD.FTZ R0, R118, R0 ;  /* 0x0000000076007221 */ /* 0x000fe20000010000 */
[----:B-----5:R-:W-:Y:S01]  /*299a0*/  F2FP.BF16.F32.PACK_AB R42, R65, R66 ;  /* 0x00000042412a723e */ /* 0x020fe200000010ff */
[----:B------:R-:W-:Y:S01]  /*299b0*/  FADD.FTZ R52, R121, R56 ;  /* 0x0000003879347221 */ /* 0x000fe20000010000 */
[----:B------:R-:W-:Y:S01]  /*299c0*/  F2FP.BF16.F32.PACK_AB R41, R63, R64 ;  /* 0x000000403f29723e */ /* 0x000fe200000010ff */
[----:B------:R-:W-:Y:S01]  /*299d0*/  FADD.FTZ R0, R116, R0 ;  /* 0x0000000074007221 */ /* 0x000fe20000010000 */
[----:B------:R-:W-:Y:S01]  /*299e0*/  LDSM.16.MT88.4 R152, [R152+0x11800] ;  /* 0x011800009898783b */ /* 0x000fe20000004200 */
[----:B------:R-:W-:Y:S01]  /*299f0*/  FADD.FTZ R56, R123, R52 ;  /* 0x000000347b387221 */ /* 0x000fe20000010000 */
[----:B------:R-:W4:Y:S01]  /*29a00*/  MUFU.EX2 R57, R240 ;  /* 0x000000f000397308 */ /* 0x000f220000000800 */
[----:B------:R-:W-:Y:S02]  /*29a10*/  FADD.FTZ R0, R120, R0 ;  /* 0x0000000078007221 */ /* 0x000fe40000010000 */
[----:B------:R-:W-:Y:S01]  /*29a20*/  FADD.FTZ R56, R115, R56 ;  /* 0x0000003873387221 */ /* 0x000fe20000010000 */
[----:B-1----:R-:W-:Y:S01]  /*29a30*/  F2FP.BF16.F32.PACK_AB R43, R61, R62 ;  /* 0x0000003e3d2b723e */ /* 0x002fe200000010ff */
[----:B------:R-:W-:Y:S01]  /*29a40*/  FADD.FTZ R0, R112, R0 ;  /* 0x0000000070007221 */ /* 0x000fe20000010000 */
[----:B------:R-:W1:Y:S03]  /*29a50*/  LDSM.16.MT88.4 R52, [R144+0x7000] ;  /* 0x007000009034783b */ /* 0x000e660000004200 */
[----:B------:R-:W-:Y:S02]  /*29a60*/  FADD.FTZ R0, R111, R0 ;  /* 0x000000006f007221 */ /* 0x000fe40000010000 */
[C---:B--2---:R-:W-:Y:S03]  /*29a70*/  HMMA.16816.F32.BF16 R4, R40.reuse, R44, R4 ;  /* 0x0000002c2804723c */ /* 0x044fe60000041804 */
[----:B------:R-:W-:Y:S01]  /*29a80*/  LDSM.16.MT88.4 R144, [R144+0x7800] ;  /* 0x007800009090783b */ /* 0x000fe20000004200 */
[----:B------:R-:W-:Y:S01]  /*29a90*/  FADD.FTZ R44, R114, R56 ;  /* 0x00000038722c7221 */ /* 0x000fe20000010000 */
[----:B----4-:R-:W-:Y:S01]  /*29aa0*/  F2FP.BF16.F32.PACK_AB R138, R57, R58 ;  /* 0x0000003a398a723e */ /* 0x010fe200000010ff */
[----:B------:R-:W-:Y:S02]  /*29ab0*/  FADD.FTZ R0, R109, R0 ;  /* 0x000000006d007221 */ /* 0x000fe40000010000 */
[----:B------:R-:W-:Y:S01]  /*29ac0*/  FADD.FTZ R56, R113, R44 ;  /* 0x0000002c71387221 */ /* 0x000fe20000010000 */
[C---:B------:R-:W-:Y:S02]  /*29ad0*/  HMMA.16816.F32.BF16 R8, R40.reuse, R46, R8 ;  /* 0x0000002e2808723c */ /* 0x040fe40000041808 */
[----:B------:R-:W2:Y:S01]  /*29ae0*/  LDSM.16.MT88.4 R44, [R220+0x7000] ;  /* 0x00700000dc2c783b */ /* 0x000ea20000004200 */
[----:B------:R-:W-:Y:S01]  /*29af0*/  FADD.FTZ R56, R117, R56 ;  /* 0x0000003875387221 */ /* 0x000fe20000010000 */
[----:B------:R-:W-:Y:S03]  /*29b00*/  FADD.FTZ R0, R110, R0 ;  /* 0x000000006e007221 */ /* 0x000fe60000010000 */
[----:B------:R-:W-:Y:S01]  /*29b10*/  FADD.FTZ R56, R107, R56 ;  /* 0x000000386b387221 */ /* 0x000fe20000010000 */
[C---:B---3--:R-:W-:Y:S03]  /*29b20*/  HMMA.16816.F32.BF16 R12, R40.reuse, R48, R12 ;  /* 0x00000030280c723c */ /* 0x048fe6000004180c */
[-CC-:B------:R-:W-:Y:S01]  /*29b30*/  FFMA.FTZ R49, R218, R36.reuse, -R3.reuse ;  /* 0x00000024da317223 */ /* 0x180fe20000010803 */
[----:B------:R-:W-:Y:S01]  /*29b40*/  FADD.FTZ R48, R106, R56 ;  /* 0x000000386a307221 */ /* 0x000fe20000010000 */
[----:B------:R-:W-:Y:S02]  /*29b50*/  FADD.FTZ R0, R104, R0 ;  /* 0x0000000068007221 */ /* 0x000fe40000010000 */
[----:B------:R3:W-:Y:S01]  /*29b60*/  MUFU.EX2 R56, R49 ;  /* 0x0000003100387308 */ /* 0x0007e20000000800 */
[C---:B------:R-:W-:Y:S03]  /*29b70*/  HMMA.16816.F32.BF16 R16, R40.reuse, R50, R16 ;  /* 0x000000322810723c */ /* 0x040fe60000041810 */
[----:B------:R-:W-:Y:S01]  /*29b80*/  FADD.FTZ R48, R105, R48 ;  /* 0x0000003069307221 */ /* 0x000fe20000010000 */
[----:B------:R-:W-:Y:S03]  /*29b90*/  FADD.FTZ R0, R103, R0 ;  /* 0x0000000067007221 */ /* 0x000fe60000010000 */
[----:B------:R-:W-:Y:S01]  /*29ba0*/  FADD.FTZ R48, R108, R48 ;  /* 0x000000306c307221 */ /* 0x000fe20000010000 */
[----:B------:R-:W-:Y:S01]  /*29bb0*/  FADD.FTZ R0, R102, R0 ;  /* 0x0000000066007221 */ /* 0x000fe20000010000 */
[C---:B-1----:R-:W-:Y:S03]  /*29bc0*/  HMMA.16816.F32.BF16 R20, R40.reuse, R52, R20 ;  /* 0x000000342814723c */ /* 0x042fe60000041814 */
[----:B------:R-:W-:Y:S01]  /*29bd0*/  FADD.FTZ R0, R101, R0 ;  /* 0x0000000065007221 */ /* 0x000fe20000010000 */
[-CC-:B---3--:R-:W-:Y:S04]  /*29be0*/  FFMA.FTZ R49, R219, R36.reuse, -R3.reuse ;  /* 0x00000024db317223 */ /* 0x188fe80000010803 */
[C---:B------:R-:W-:Y:S01]  /*29bf0*/  HMMA.16816.F32.BF16 R24, R40.reuse, R54, R24 ;  /* 0x000000362818723c */ /* 0x040fe20000041818 */
[----:B------:R1:W3:Y:S02]  /*29c00*/  MUFU.EX2 R50, R49 ;  /* 0x0000003100327308 */ /* 0x0002e40000000800 */
[----:B------:R-:W-:Y:S05]  /*29c10*/  FADD.FTZ R0, R95, R0 ;  /* 0x000000005f007221 */ /* 0x000fea0000010000 */
[C---:B--2---:R-:W-:Y:S03]  /*29c20*/  HMMA.16816.F32.BF16 R28, R40.reuse, R44, R28 ;  /* 0x0000002c281c723c */ /* 0x044fe6000004181c */
[----:B------:R-:W-:Y:S05]  /*29c30*/  FADD.FTZ R0, R94, R0 ;  /* 0x000000005e007221 */ /* 0x000fea0000010000 */
[----:B------:R-:W-:Y:S03]  /*29c40*/  HMMA.16816.F32.BF16 R32, R40, R46, R32 ;  /* 0x0000002e2820723c */ /* 0x000fe60000041820 */
[----:B------:R-:W-:Y:S02]  /*29c50*/  IMAD.SHL.U32 R42, R209, 0x8, RZ ;  /* 0x00000008d12a7824 */ /* 0x000fe400078e00ff */
[----:B-1----:R-:W-:Y:S01]  /*29c60*/  FADD.FTZ R49, R99, R48 ;  /* 0x0000003063317221 */ /* 0x002fe20000010000 */
[-CC-:B------:R-:W-:Y:S01]  /*29c70*/  FFMA.FTZ R48, R39, R36.reuse, -R3.reuse ;  /* 0x0000002427307223 */ /* 0x180fe20000010803 */
[----:B------:R-:W-:Y:S01]  /*29c80*/  FFMA.FTZ R3, R38, R36, -R3 ;  /* 0x0000002426037223 */ /* 0x000fe20000010803 */
[----:B------:R-:W-:Y:S01]  /*29c90*/  FADD.FTZ R36, R93, R0 ;  /* 0x000000005d247221 */ /* 0x000fe20000010000 */
[----:B------:R-:W-:Y:S01]  /*29ca0*/  FADD.FTZ R39, R98, R49 ;  /* 0x0000003162277221 */ /* 0x000fe20000010000 */
[----:B---3--:R-:W-:Y:S01]  /*29cb0*/  F2FP.BF16.F32.PACK_AB R137, R50, R56 ;  /* 0x000000383289723e */ /* 0x008fe200000010ff */
[----:B------:R1:W-:Y:S02]  /*29cc0*/  MUFU.EX2 R38, R3 ;  /* 0x0000000300267308 */ /* 0x0003e40000000800 */
[----:B------:R-:W-:Y:S04]  /*29cd0*/  FADD.FTZ R39, R97, R39 ;  /* 0x0000002761277221 */ /* 0x000fe80000010000 */
[----:B------:R-:W-:Y:S04]  /*29ce0*/  FADD.FTZ R0, R100, R39 ;  /* 0x0000002764007221 */ /* 0x000fe80000010000 */
[----:B------:R-:W2:Y:S01]  /*29cf0*/  MUFU.EX2 R48, R48 ;  /* 0x0000003000307308 */ /* 0x000ea20000000800 */
[----:B-1----:R-:W-:Y:S01]  /*29d00*/  FADD.FTZ R3, R96, R36 ;  /* 0x0000002460037221 */ /* 0x002fe20000010000 */
[----:B------:R-:W-:Y:S03]  /*29d10*/  FADD.FTZ R36, R91, R0 ;  /* 0x000000005b247221 */ /* 0x000fe60000010000 */
[----:B------:R-:W-:Y:S01]  /*29d20*/  FADD.FTZ R0, R87, R3 ;  /* 0x0000000357007221 */ /* 0x000fe20000010000 */
[----:B------:R-:W-:Y:S01]  /*29d30*/  FADD.FTZ R3, R90, R36 ;  /* 0x000000245a037221 */ /* 0x000fe20000010000 */
[----:B------:R-:W-:Y:S02]  /*29d40*/  IMAD.MOV.U32 R90, RZ, RZ, R2 ;  /* 0x000000ffff5a7224 */ /* 0x000fe400078e0002 */
[----:B------:R-:W-:Y:S01]  /*29d50*/  FADD.FTZ R0, R85, R0 ;  /* 0x0000000055007221 */ /* 0x000fe20000010000 */
[----:B------:R-:W-:Y:S01]  /*29d60*/  FADD.FTZ R3, R89, R3 ;  /* 0x0000000359037221 */ /* 0x000fe20000010000 */
[----:B--2---:R-:W-:Y:S01]  /*29d70*/  F2FP.BF16.F32.PACK_AB R139, R38, R48 ;  /* 0x00000030268b723e */ /* 0x004fe200000010ff */
[----:B------:R-:W-:Y:S02]  /*29d80*/  IMAD.MOV.U32 R2, RZ, RZ, R37 ;  /* 0x000000ffff027224 */ /* 0x000fe400078e0025 */
        /* <DEDUP_REMOVED lines=42> */
[----:B------:R2:W-:Y:S02]  /*2a030*/  STL [R1+0x2c], R3 ;  /* 0x00002c0301007387 */ /* 0x0005e40000100800 */
[----:B------:R-:W-:Y:S04]  /*2a040*/  FADD.FTZ R0, R48, R0 ;  /* 0x0000000030007221 */ /* 0x000fe80000010000 */
[----:B------:R-:W-:Y:S05]  /*2a050*/  FADD.FTZ R0, R38, R0 ;  /* 0x0000000026007221 */ /* 0x000fea0000010000 */
[----:B------:R2:W-:Y:S04]  /*2a060*/  STL [R1+0x4c], R0 ;  /* 0x00004c0001007387 */ /* 0x0005e80000100800 */
[----:B------:R2:W-:Y:S01]  /*2a070*/  STL [R1+0x28], R242 ;  /* 0x000028f201007387 */ /* 0x0005e20000100800 */
[----:B------:R-:W-:Y:S05]  /*2a080*/  @P0 BRA `(.L_x_6493) ;  /* 0xffffff8400e40947 */ /* 0x000fea000383ffff */
.L_x_6486:
        /* <DEDUP_REMOVED lines=11> */
[----:B--2---:R2:W4:Y:S01]  /*2a140*/  SHFL.BFLY PT, R3, R2, 0x1, 0x1f ;  /* 0x0c201f0002037f89 */ /* 0x00452200000e0000 */
[----:B---3--:R-:W-:-:S07]  /*2a150*/  FADD.FTZ R21, R5, R6 ;  /* 0x0000000605157221 */ /* 0x008fce0000010000 */
.L_x_6506:
[----:B------:R-:W3:Y:S04]  /*2a160*/  LDL.LU R4, [R1+0x58] ;  /* 0x0000580001047983 */ /* 0x000ee80000300800 */
[----:B------:R-:W3:Y:S01]  /*2a170*/  LDL.LU R5, [R1+0x5c] ;  /* 0x00005c0001057983 */ /* 0x000ee20000300800 */
[----:B------:R-:W2:Y:S01]  /*2a180*/  MUFU.RCP R0, R21 ;  /* 0x0000001500007308 */ /* 0x000ea20000001000 */
[----:B------:R-:W-:Y:S01]  /*2a190*/  FSETP.NE.FTZ.AND P5, PT, R21, RZ, PT ;  /* 0x000000ff1500720b */ /* 0x000fe20003fb5000 */
[----:B------:R-:W1:Y:S01]  /*2a1a0*/  S2UR UR6, SR_CgaCtaId ;  /* 0x00000000000679c3 */ /* 0x000e620000008800 */
[----:B------:R-:W1:Y:S01]  /*2a1b0*/  S2R R30, SR_TID.X ;  /* 0x00000000001e7919 */ /* 0x000e620000002100 */
[----:B----4-:R-:W-:Y:S01]  /*2a1c0*/  FADD.FTZ R28, R2, R3 ;  /* 0x00000003021c7221 */ /* 0x010fe20000010000 */
[----:B------:R-:W-:Y:S01]  /*2a1d0*/  UMOV UR7, 0x400 ;  /* 0x0000040000077882 */ /* 0x000fe20000000000 */
[----:B------:R-:W-:Y:S01]  /*2a1e0*/  MOV R16, 0x10 ;  /* 0x0000001000107802 */ /* 0x000fe20000000f00 */
[----:B------:R-:W4:Y:S02]  /*2a1f0*/  LDL R24, [R1+0x170] ;  /* 0x0001700001187983 */ /* 0x000f240000100800 */
[----:B------:R-:W-:-:S02]  /*2a200*/  FSETP.NE.FTZ.AND P6, PT, R28, RZ, PT ;  /* 0x000000ff1c00720b */ /* 0x000fc40003fd5000 */
[----:B--2---:R-:W-:Y:S02]  /*2a210*/  FSEL R2, R0, 1, P5 ;  /* 0x3f80000000027808 */ /* 0x004fe40002800000 */
[----:B------:R-:W2:Y:S03]  /*2a220*/  MUFU.RCP R0, R28 ;  /* 0x0000001c00007308 */ /* 0x000ea60000001000 */
        /* <DEDUP_REMOVED lines=16> */
[----:B-1----:R-:W-:-:S02]  /*2a330*/  SHF.L.U32 R2, R30, 0x4, RZ ;  /* 0x000000041e027819 */ /* 0x002fc400000006ff */
[----:B--2---:R-:W-:Y:S02]  /*2a340*/  FSEL R0, R0, 1, P6 ;  /* 0x3f80000000007808 */ /* 0x004fe40003000000 */
[----:B------:R-:W-:Y:S01]  /*2a350*/  LOP3.LUT R2, R2, 0x1c0, RZ, 0xc0, !PT ;  /* 0x000001c002027812 */ /* 0x000fe200078ec0ff */
[----:B------:R-:W-:Y:S01]  /*2a360*/  ULEA UR6, UR6, UR7, 0x18 ;  /* 0x0000000706067291 */ /* 0x000fe2000f8ec0ff */
[----:B------:R-:W-:Y:S01]  /*2a370*/  R2P PR, R30, 0x18 ;  /* 0x000000181e007804 */ /* 0x000fe20000000000 */
[C---:B------:R-:W-:Y:S01]  /*2a380*/  FMUL.FTZ R166, R0.reuse, R166 ;  /* 0x000000a600a67220 */ /* 0x040fe20000410000 */
[C---:B------:R-:W-:Y:S01]  /*2a390*/  FMUL.FTZ R167, R0.reuse, R167 ;  /* 0x000000a700a77220 */ /* 0x040fe20000410000 */
[----:B------:R-:W-:Y:S01]  /*2a3a0*/  F2FP.BF16.F32.PACK_AB R3, R3, R164 ;  /* 0x000000a40303723e */ /* 0x000fe200000010ff */
        /* <DEDUP_REMOVED lines=30> */
[----:B---3--:R-:W-:-:S04]  /*2a590*/  LOP3.LUT R2, R2, 0x38, R5, 0xf8, !PT ;  /* 0x0000003802027812 */ /* 0x008fc800078ef805 */
[----:B------:R-:W-:Y:S02]  /*2a5a0*/  LOP3.LUT R2, R2, R4, R224, 0xfe, !PT ;  /* 0x0000000402027212 */ /* 0x000fe400078efee0 */
[----:B------:R-:W-:Y:S02]  /*2a5b0*/  SEL R5, R22, 0xffffffe0, !P3 ;  /* 0xffffffe016057807 */ /* 0x000fe40005800000 */
[----:B------:R-:W-:-:S04]  /*2a5c0*/  LEA R2, R2, UR6, 0x1 ;  /* 0x0000000602027c11 */ /* 0x000fc8000f8e08ff */
[-C--:B------:R-:W-:Y:S01]  /*2a5d0*/  IADD3 R4, PT, PT, R16, R2.reuse, RZ ;  /* 0x0000000210047210 */ /* 0x080fe20007ffe0ff */
[----:B------:R1:W-:Y:S04]  /*2a5e0*/  STS [R2], R3 ;  /* 0x0000000302007388 */ /* 0x0003e80000000800 */
[----:B------:R2:W-:Y:S04]  /*2a5f0*/  STS [R2+0x400], R0 ;  /* 0x0004000002007388 */ /* 0x0005e80000000800 */
[----:B------:R3:W-:Y:S04]  /*2a600*/  STS [R4], R6 ;  /* 0x0000000604007388 */ /* 0x0007e80000000800 */
[----:B------:R-:W-:Y:S01]  /*2a610*/  STS [R4+0x400], R8 ;  /* 0x0004000804007388 */ /* 0x000fe20000000800 */
[----:B-1----:R-:W-:Y:S01]  /*2a620*/  IADD3 R3, PT, PT, R5, R2, RZ ;  /* 0x0000000205037210 */ /* 0x002fe20007ffe0ff */
[C---:B--2---:R-:W-:Y:S01]  /*2a630*/  VIADD R0, R2.reuse, 0x40 ;  /* 0x0000004002007836 */ /* 0x044fe20000000000 */
[----:B------:R-:W-:-:S02]  /*2a640*/  @P4 IADD3 R0, PT, PT, R2, -0x40, RZ ;  /* 0xffffffc002004810 */ /* 0x000fc40007ffe0ff */
[----:B---3--:R-:W-:Y:S01]  /*2a650*/  IADD3 R6, PT, PT, R16, R3, RZ ;  /* 0x0000000310067210 */ /* 0x008fe20007ffe0ff */
[----:B------:R-:W-:Y:S01]  /*2a660*/  STS [R3], R14 ;  /* 0x0000000e03007388 */ /* 0x000fe20000000800 */
[----:B------:R-:W-:-:S03]  /*2a670*/  IADD3 R2, PT, PT, R5, R0, RZ ;  /* 0x0000000005027210 */ /* 0x000fc60007ffe0ff */
[----:B------:R1:W-:Y:S04]  /*2a680*/  STS [R3+0x400], R7 ;  /* 0x0004000703007388 */ /* 0x0003e80000000800 */
        /* <DEDUP_REMOVED lines=11> */
[----:B------:R2:W-:Y:S01]  /*2a740*/  STS [R0+0x400], R9 ;  /* 0x0004000900007388 */ /* 0x0005e20000000800 */
[----:B----4-:R-:W-:-:S03]  /*2a750*/  ISETP.NE.AND P0, PT, R24, -0x1, PT ;  /* 0xffffffff1800780c */ /* 0x010fc60003f05270 */
[----:B------:R3:W5:Y:S04]  /*2a760*/  LD.E.64 R6, desc[UR4][R134.64+0x90] ;  /* 0x0000900486067980 */ /* 0x000768000c101b00 */
[----:B------:R3:W5:Y:S06]  /*2a770*/  LD.E.64 R22, desc[UR4][R134.64+0xa0] ;  /* 0x0000a00486167980 */ /* 0x00076c000c101b00 */
[----:B------:R-:W4:Y:S04]  /*2a780*/  @!P0 LD.E.64 R4, desc[UR4][R134.64+0x80] ;  /* 0x0000800486048980 */ /* 0x000f28000c101b00 */
[----:B-1----:R-:W3:Y:S04]  /*2a790*/  LD.E.64 R2, desc[UR4][R134.64+0x88] ;  /* 0x0000880486027980 */ /* 0x002ee8000c101b00 */
[----:B------:R1:W5:Y:S04]  /*2a7a0*/  LD.E.64 R10, desc[UR4][R134.64+0x70] ;  /* 0x00007004860a7980 */ /* 0x000368000c101b00 */
[----:B--2---:R-:W2:Y:S01]  /*2a7b0*/  LD.E.U8 R0, desc[UR4][R134.64+0x1c8] ;  /* 0x0001c80486007980 */ /* 0x004ea2000c101100 */
[----:B------:R-:W4:Y:S01]  /*2a7c0*/  S2R R25, SR_CTAID.Y ;  /* 0x0000000000197919 */ /* 0x000f220000002600 */
[----:B------:R-:W1:Y:S01]  /*2a7d0*/  S2R R31, SR_CTAID.Z ;  /* 0x00000000001f7919 */ /* 0x000e620000002700 */
[----:B------:R-:W1:Y:S01]  /*2a7e0*/  S2R R26, SR_CTAID.X ;  /* 0x00000000001a7919 */ /* 0x000e620000002500 */
[----:B--2---:R-:W-:-:S13]  /*2a7f0*/  ISETP.NE.AND P1, PT, R0, RZ, PT ;  /* 0x000000ff0000720c */ /* 0x004fda0003f25270 */
[----:B------:R-:W2:Y:S04]  /*2a800*/  @!P1 LD.E R12, desc[UR4][R134.64+0x60] ;  /* 0x00006004860c9980 */ /* 0x000ea8000c101900 */
[----:B------:R-:W2:Y:S01]  /*2a810*/  @!P1 LD.E R20, desc[UR4][R134.64+0xb4] ;  /* 0x0000b40486149980 */ /* 0x000ea2000c101900 */
[----:B------:R-:W1:Y:S01]  /*2a820*/  @P5 MUFU.LG2 R0, R21 ;  /* 0x0000001500005308 */ /* 0x000e620000000c00 */
[-C--:B----4-:R-:W-:Y:S02]  /*2a830*/  @!P0 IMAD R15, R5, R25.reuse, RZ ;  /* 0x00000019050f8224 */ /* 0x090fe400078e02ff */
[----:B------:R-:W-:-:S04]  /*2a840*/  @!P0 IMAD.WIDE.U32 R8, R4, R25, RZ ;  /* 0x0000001904088225 */ /* 0x000fc800078e00ff */
[----:B---3--:R-:W-:Y:S01]  /*2a850*/  @P0 IMAD.WIDE.U32 R4, R2, R24, RZ ;  /* 0x0000001802040225 */ /* 0x008fe200078e00ff */
[----:B------:R-:W-:-:S03]  /*2a860*/  @!P0 IADD3 R15, PT, PT, R9, R15, RZ ;  /* 0x0000000f090f8210 */ /* 0x000fc60007ffe0ff */
[----:B-1----:R-:W-:Y:S01]  /*2a870*/  @P5 FMUL.FTZ R13, R0, 0.69314718246459960938 ;  /* 0x3f317218000d5820 */ /* 0x002fe20000410000 */
[----:B------:R-:W-:Y:S01]  /*2a880*/  @P0 IMAD R0, R3, R24, RZ ;  /* 0x0000001803000224 */ /* 0x000fe200078e02ff */
[----:B------:R-:W-:Y:S01]  /*2a890*/  MOV R21, 0x7f800000 ;  /* 0x7f80000000157802 */ /* 0x000fe20000000f00 */
[----:B------:R-:W-:-:S03]  /*2a8a0*/  @!P0 IMAD.MOV.U32 R9, RZ, RZ, R8 ;  /* 0x000000ffff098224 */ /* 0x000fc600078e0008 */
[----:B------:R-:W-:Y:S02]  /*2a8b0*/  @P0 IADD3 R15, PT, PT, R5, R0, RZ ;  /* 0x00000000050f0210 */ /* 0x000fe40007ffe0ff */
[----:B------:R-:W-:Y:S01]  /*2a8c0*/  SHF.L.U32 R5, R30, 0x3, RZ ;  /* 0x000000031e057819 */ /* 0x000fe200000006ff */
[----:B------:R-:W-:Y:S01]  /*2a8d0*/  @P5 FFMA.FTZ R21, R29, R37, R13 ;  /* 0x000000251d155223 */ /* 0x000fe2000001000d */
[----:B------:R-:W-:Y:S02]  /*2a8e0*/  @P0 MOV R9, R4 ;  /* 0x0000000400090202 */ /* 0x000fe40000000f00 */
[----:B------:R-:W-:Y:S02]  /*2a8f0*/  SHF.L.U32 R36, R26, 0x6, RZ ;  /* 0x000000061a247819 */ /* 0x000fe400000006ff */
[----:B------:R-:W-:Y:S01]  /*2a900*/  LOP3.LUT R4, R5, 0x38, RZ, 0xc0, !PT ;  /* 0x0000003805047812 */ /* 0x000fe200078ec0ff */
[----:B--2---:R-:W-:-:S04]  /*2a910*/  @!P1 IMAD R0, R12, R25, R31 ;  /* 0x000000190c009224 */ /* 0x004fc800078e021f */
        /* <DEDUP_REMOVED lines=8> */
.L_x_6495:
[----:B------:R-:W2:Y:S01]  /*2a9a0*/  LDL R38, [R1+0x174] ;  /* 0x0001740001267983 */ /* 0x000ea20000100800 */
[----:B------:R-:W-:Y:S05]  /*2a9b0*/  WARPSYNC.ALL ;  /* 0x0000000000007948 */ /* 0x000fea0003800000 */
[----:B------:R-:W-:Y:S01]  /*2a9c0*/  BAR.SYNC.DEFER_BLOCKING 0x0 ;  /* 0x0000000000007b1d */ /* 0x000fe20000010000 */
[----:B------:R-:W-:Y:S01]  /*2a9d0*/  IMAD.MOV.U32 R5, RZ, RZ, RZ ;  /* 0x000000ffff057224 */ /* 0x000fe200078e00ff */
[----:B------:R-:W-:Y:S01]  /*2a9e0*/  SHF.R.U32.HI R37, RZ, 0x3, R30 ;  /* 0x00000003ff257819 */ /* 0x000fe2000001161e */
[----:B------:R-:W-:Y:S02]  /*2a9f0*/  IMAD R8, R3, R36, RZ ;  /* 0x0000002403087224 */ /* 0x000fe400078e02ff */
[----:B------:R-:W-:Y:S01]  /*2aa00*/  IMAD.WIDE.U32 R4, R36, R2, R4 ;  /* 0x0000000224047225 */ /* 0x000fe200078e0004 */
[----:B------:R-:W3:Y:S01]  /*2aa10*/  @P6 MUFU.LG2 R14, R28 ;  /* 0x0000001c000e6308 */ /* 0x000ee20000000c00 */
[----:B------:R-:W-:Y:S02]  /*2aa20*/  BSSY.RECONVERGENT B0, `(.L_x_6496) ;  /* 0x000002c000007945 */ /* 0x000fe40003800200 */
[----:B-----5:R-:W-:-:S02]  /*2aa30*/  IMAD R7, R7, R31, RZ ;  /* 0x0000001f07077224 */ /* 0x020fc400078e02ff */
[----:B------:R-:W-:Y:S01]  /*2aa40*/  IMAD.WIDE.U32 R12, R6, R31, RZ ;  /* 0x0000001f060c7225 */ /* 0x000fe200078e00ff */
[----:B------:R-:W-:-:S03]  /*2aa50*/  IADD3 R6, PT, PT, R5, R8, RZ ;  /* 0x0000000805067210 */ /* 0x000fc60007ffe0ff */
[----:B------:R-:W-:Y:S01]  /*2aa60*/  VIADD R16, R37, 0x10 ;  /* 0x0000001025107836 */ /* 0x000fe20000000000 */
[----:B------:R-:W-:Y:S01]  /*2aa70*/  IADD3 R8, P2, P0, R12, R4, R9 ;  /* 0x000000040c087210 */ /* 0x000fe2000785e009 */
[----:B------:R-:W-:Y:S01]  /*2aa80*/  IMAD.IADD R5, R13, 0x1, R7 ;  /* 0x000000010d057824 */ /* 0x000fe200078e0207 */
[C---:B------:R-:W-:Y:S01]  /*2aa90*/  IADD3 R4, PT, PT, R37.reuse, 0x30, RZ ;  /* 0x0000003025047810 */ /* 0x040fe20007ffe0ff */
[----:B------:R-:W-:Y:S02]  /*2aaa0*/  VIADD R7, R37, 0x20 ;  /* 0x0000002025077836 */ /* 0x000fe40000000000 */
[----:B------:R-:W-:Y:S01]  /*2aab0*/  IMAD.MOV.U32 R12, RZ, RZ, 0x7f800000 ;  /* 0x7f800000ff0c7424 */ /* 0x000fe200078e00ff */
[----:B------:R-:W-:Y:S01]  /*2aac0*/  IADD3.X R9, PT, PT, R5, R6, R15, P2, P0 ;  /* 0x0000000605097210 */ /* 0x000fe200017e040f */
[----:B---3--:R-:W-:Y:S01]  /*2aad0*/  @P6 FMUL.FTZ R13, R14, 0.69314718246459960938 ;  /* 0x3f3172180e0d6820 */ /* 0x008fe20000410000 */
[----:B------:R-:W-:Y:S01]  /*2aae0*/  LOP3.LUT P2, RZ, R30, 0x3, RZ, 0xc0, !PT ;  /* 0x000000031eff7812 */ /* 0x000fe2000784c0ff */
[----:B-1----:R1:W3:Y:S02]  /*2aaf0*/  LDS.128 R24, [R229] ;  /* 0x00000000e5187984 */ /* 0x0022e40000000c00 */
[----:B------:R-:W-:-:S02]  /*2ab00*/  @P6 FFMA.FTZ R12, R29, R90, R13 ;  /* 0x0000005a1d0c6223 */ /* 0x000fc4000001000d */
[----:B------:R1:W4:Y:S01]  /*2ab10*/  LDS.128 R32, [R229+0x1800] ;  /* 0x00180000e5207984 */ /* 0x0003220000000c00 */
[----:B--2---:R-:W-:-:S05]  /*2ab20*/  IMAD.IADD R0, R38, 0x1, -R36 ;  /* 0x0000000126007824 */ /* 0x004fca00078e0a24 */
[-C--:B------:R-:W-:Y:S02]  /*2ab30*/  ISETP.GE.AND P5, PT, R16, R0.reuse, PT ;  /* 0x000000001000720c */ /* 0x080fe40003fa6270 */
[-C--:B------:R-:W-:Y:S02]  /*2ab40*/  ISETP.GE.AND P4, PT, R7, R0.reuse, PT ;  /* 0x000000000700720c */ /* 0x080fe40003f86270 */
[----:B------:R-:W-:Y:S02]  /*2ab50*/  SHF.R.U32.HI R16, RZ, 0x2, R30 ;  /* 0x00000002ff107819 */ /* 0x000fe4000001161e */
[----:B------:R-:W-:Y:S01]  /*2ab60*/  LOP3.LUT R7, R223, 0x30, RZ, 0xc0, !PT ;  /* 0x00000030df077812 */ /* 0x000fe200078ec0ff */
[----:B------:R1:W2:Y:S01]  /*2ab70*/  LDS.128 R28, [R229+0x1000] ;  /* 0x00100000e51c7984 */ /* 0x0002a20000000c00 */
[----:B------:R-:W-:Y:S02]  /*2ab80*/  ISETP.GE.AND P1, PT, R37, R0, PT ;  /* 0x000000002500720c */ /* 0x000fe40003f26270 */
[----:B------:R-:W-:-:S02]  /*2ab90*/  LOP3.LUT R14, R7, 0x7, R16, 0xf8, !PT ;  /* 0x00000007070e7812 */ /* 0x000fc400078ef810 */
[----:B------:R1:W1:Y:S01]  /*2aba0*/  LDS.128 R16, [R229+0x800] ;  /* 0x00080000e5107984 */ /* 0x0002620000000c00 */
[----:B------:R-:W-:-:S04]  /*2abb0*/  ISETP.GE.AND P0, PT, R4, R0, PT ;  /* 0x000000000400720c */ /* 0x000fc80003f06270 */
[----:B------:R-:W-:-:S04]  /*2abc0*/  P2R R15, PR, RZ, 0x1 ;  /* 0x00000001ff0f7803 */ /* 0x000fc80000000000 */
[----:B------:R-:W-:Y:S02]  /*2abd0*/  @!P1 IMAD R0, R3, R37, RZ ;  /* 0x0000002503009224 */ /* 0x000fe400078e02ff */
[----:B------:R-:W-:-:S05]  /*2abe0*/  @!P1 IMAD.WIDE.U32 R4, R37, R2, R8 ;  /* 0x0000000225049225 */ /* 0x000fca00078e0008 */
[----:B------:R-:W-:Y:S02]  /*2abf0*/  @!P1 IADD3 R0, PT, PT, R5, R0, RZ ;  /* 0x0000000005009210 */ /* 0x000fe40007ffe0ff */
[----:B------:R-:W-:-:S04]  /*2ac00*/  @!P1 LEA R6, P0, R4, R10, 0x1 ;  /* 0x0000000a04069211 */ /* 0x000fc800078008ff */
[----:B------:R-:W-:Y:S01]  /*2ac10*/  @!P1 LEA.HI.X R7, R4, R11, R0, 0x1, P0 ;  /* 0x0000000b04079211 */ /* 0x000fe200000f0c00 */
[----:B---34-:R-:W-:Y:S08]  /*2ac20*/  @P2 BRA `(.L_x_6497) ;  /* 0x00000000002c2947 */ /* 0x018ff00003800000 */
        /* <DEDUP_REMOVED lines=11> */
.L_x_6497:
[----:B------:R-:W-:Y:S05]  /*2ace0*/  BSYNC.RECONVERGENT B0 ;  /* 0x0000000000007941 */ /* 0x000fea0003800200 */
.L_x_6496:
[----:B------:R4:W-:Y:S01]  /*2acf0*/  @!P1 ST.E.128 desc[UR4][R6.64], R24 ;  /* 0x0000001806009985 */ /* 0x0009e2000c101d04 */
[----:B------:R-:W-:Y:S04]  /*2ad00*/  BSSY.RECONVERGENT B0, `(.L_x_6498) ;  /* 0x000000d000007945 */ /* 0x000fe80003800200 */
[----:B------:R-:W-:Y:S05]  /*2ad10*/  @P5 BRA `(.L_x_6499) ;  /* 0x00000000002c5947 */ /* 0x000fea0003800000 */
[----:B----4-:R-:W-:Y:S01]  /*2ad20*/  IADD3 R6, P0, PT, R37, 0x10, RZ ;  /* 0x0000001025067810 */ /* 0x010fe20007f1e0ff */
        /* <DEDUP_REMOVED lines=10> */
.L_x_6499:
[----:B------:R-:W-:Y:S05]  /*2add0*/  BSYNC.RECONVERGENT B0 ;  /* 0x0000000000007941 */ /* 0x000fea0003800200 */
.L_x_6498:
[----:B------:R-:W-:Y:S04]  /*2ade0*/  BSSY.RECONVERGENT B0, `(.L_x_6500) ;  /* 0x000000d000007945 */ /* 0x000fe80003800200 */
[----:B------:R-:W-:Y:S05]  /*2adf0*/  @P4 BRA `(.L_x_6501) ;  /* 0x00000000002c4947 */ /* 0x000fea0003800000 */
[----:B-1--4-:R-:W-:Y:S01]  /*2ae00*/  IADD3 R6, P0, PT, R37, 0x20, RZ ;  /* 0x0000002025067810 */ /* 0x012fe20007f1e0ff */
        /* <DEDUP_REMOVED lines=10> */
.L_x_6501:
[----:B------:R-:W-:Y:S05]  /*2aeb0*/  BSYNC.RECONVERGENT B0 ;  /* 0x0000000000007941 */ /* 0x000fea0003800200 */
.L_x_6500:
[----:B------:R-:W-:Y:S01]  /*2aec0*/  ISETP.NE.AND P0, PT, R15, RZ, PT ;  /* 0x000000ff0f00720c */ /* 0x000fe20003f05270 */
[----:B---3--:R-:W-:Y:S01]  /*2aed0*/  IMAD.MOV.U32 R5, RZ, RZ, 0x0 ;  /* 0x00000000ff057424 */ /* 0x008fe200078e00ff */
[----:B-1--4-:R-:W-:-:S05]  /*2aee0*/  MOV R7, 0x50 ;  /* 0x0000005000077802 */ /* 0x012fca0000000f00 */
[----:B------:R-:W-:-:S06]  /*2aef0*/  IMAD.MOV.U32 R4, RZ, RZ, R7 ;  /* 0x000000ffff047224 */ /* 0x000fcc00078e0007 */
[----:B--2---:R-:W-:Y:S05]  /*2af00*/  @P0 RET.REL.NODEC R4 `(_ZN5flash24flash_fwd_splitkv_kernelI23Flash_fwd_kernel_traitsILi64ELi64ELi256ELi4ELb0ELb0EN7cutlass10bfloat16_tE19Flash_kernel_traitsILi64ELi64ELi256ELi4ES3_EELb0ELb1ELb0ELb0ELb1ELb0ELb0ELb1EEEvNS_16Flash_fwd_paramsE) ;  /* 0xfffffd50043c0950 */ /* 0x004fea0003c3ffff */
        /* <DEDUP_REMOVED lines=13> */
[----:B------:R-:W-:Y:S05]  /*2afe0*/  RET.REL.NODEC R2 `(_ZN5flash24flash_fwd_splitkv_kernelI23Flash_fwd_kernel_traitsILi64ELi64ELi256ELi4ELb0ELb0EN7cutlass10bfloat16_tE19Flash_kernel_traitsILi64ELi64ELi256ELi4ES3_EELb0ELb1ELb0ELb0ELb1ELb0ELb0ELb1EEEvNS_16Flash_fwd_paramsE) ;  /* 0xfffffd5002047950 */ /* 0x000fea0003c3ffff */
.L_x_6494:
[----:B--2---:R-:W-:Y:S01]  /*2aff0*/  IMAD.MOV.U32 R0, RZ, RZ, 0x2 ;  /* 0x00000002ff007424 */ /* 0x004fe200078e00ff */
[----:B-----5:R-:W-:Y:S01]  /*2b000*/  MOV R2, R8 ;  /* 0x0000000800027202 */ /* 0x020fe20000000f00 */
[----:B------:R-:W-:Y:S01]  /*2b010*/  IMAD.MOV.U32 R4, RZ, RZ, -0x1 ;  /* 0xffffffffff047424 */ /* 0x000fe200078e00ff */
[----:B------:R-:W-:-:S07]  /*2b020*/  MOV R3, 0x1f ;  /* 0x0000001f00037802 */ /* 0x000fce0000000f00 */
[----:B-1----:R-:W-:Y:S05]  /*2b030*/  WARPSYNC.COLLECTIVE R4, `(.L_x_6502) ;  /* 0x0000000004087348 */ /* 0x002fea0003c00000 */
[----:B------:R2:W3:Y:S02]  /*2b040*/  SHFL.BFLY P0, R0, R2, R0, R3 ;  /* 0x0c00000002007389 */ /* 0x0004e40000000003 */
[----:B-123--:R-:W-:Y:S05]  /*2b050*/  ENDCOLLECTIVE ;  /* 0x000000000000791b */ /* 0x00efea0003800000 */
.L_x_6502:
[----:B------:R-:W-:Y:S02]  /*2b060*/  MOV R5, R0 ;  /* 0x0000000000057202 */ /* 0x000fe40000000f00 */
[----:B------:R-:W-:-:S03]  /*2b070*/  MOV R0, 0x1 ;  /* 0x0000000100007802 */ /* 0x000fc60000000f00 */
[----:B------:R-:W-:-:S04]  /*2b080*/  FADD.FTZ R5, R5, R8 ;  /* 0x0000000805057221 */ /* 0x000fc80000010000 */
[----:B------:R-:W-:-:S07]  /*2b090*/  IMAD.MOV.U32 R2, RZ, RZ, R5 ;  /* 0x000000ffff027224 */ /* 0x000fce00078e0005 */
[----:B------:R-:W-:Y:S05]  /*2b0a0*/  WARPSYNC.COLLECTIVE R4, `(.L_x_6503) ;  /* 0x0000000004087348 */ /* 0x000fea0003c00000 */
[----:B------:R1:W2:Y:S02]  /*2b0b0*/  SHFL.BFLY P0, R0, R2, R0, R3 ;  /* 0x0c00000002007389 */ /* 0x0002a40000000003 */
[----:B-12---:R-:W-:Y:S05]  /*2b0c0*/  ENDCOLLECTIVE ;  /* 0x000000000000791b */ /* 0x006fea0003800000 */
.L_x_6503:
[----:B------:R-:W-:Y:S01]  /*2b0d0*/  IMAD.MOV.U32 R6, RZ, RZ, R0 ;  /* 0x000000ffff067224 */ /* 0x000fe200078e0000 */
[----:B------:R-:W-:Y:S02]  /*2b0e0*/  MOV R0, 0x2 ;  /* 0x0000000200007802 */ /* 0x000fe40000000f00 */
[----:B------:R-:W-:Y:S01]  /*2b0f0*/  MOV R2, R7 ;  /* 0x0000000700027202 */ /* 0x000fe20000000f00 */
[----:B------:R-:W-:-:S07]  /*2b100*/  FADD.FTZ R21, R5, R6 ;  /* 0x0000000605157221 */ /* 0x000fce0000010000 */
[----:B------:R-:W-:Y:S05]  /*2b110*/  WARPSYNC.COLLECTIVE R4, `(.L_x_6504) ;  /* 0x0000000004087348 */ /* 0x000fea0003c00000 */
[----:B------:R1:W2:Y:S02]  /*2b120*/  SHFL.BFLY P0, R0, R2, R0, R3 ;  /* 0x0c00000002007389 */ /* 0x0002a40000000003 */
[----:B-12---:R-:W-:Y:S05]  /*2b130*/  ENDCOLLECTIVE ;  /* 0x000000000000791b */ /* 0x006fea0003800000 */
.L_x_6504:
[----:B------:R-:W-:Y:S01]  /*2b140*/  IMAD.MOV.U32 R2, RZ, RZ, R0 ;  /* 0x000000ffff027224 */ /* 0x000fe200078e0000 */
[----:B------:R-:W-:-:S03]  /*2b150*/  MOV R0, 0x1 ;  /* 0x0000000100007802 */ /* 0x000fc60000000f00 */
[----:B------:R-:W-:-:S07]  /*2b160*/  FADD.FTZ R2, R2, R7 ;  /* 0x0000000702027221 */ /* 0x000fce0000010000 */
[----:B------:R-:W-:Y:S05]  /*2b170*/  WARPSYNC.COLLECTIVE R4, `(.L_x_6505) ;  /* 0x0000000004087348 */ /* 0x000fea0003c00000 */
[----:B------:R1:W2:Y:S02]  /*2b180*/  SHFL.BFLY P0, R0, R2, R0, R3 ;  /* 0x0c00000002007389 */ /* 0x0002a40000000003 */
[----:B-12---:R-:W-:Y:S05]  /*2b190*/  ENDCOLLECTIVE ;  /* 0x000000000000791b */ /* 0x006fea0003800000 */
.L_x_6505:
[----:B------:R-:W-:Y:S01]  /*2b1a0*/  MOV R3, R0 ;  /* 0x0000000000037202 */ /* 0x000fe20000000f00 */
[----:B------:R-:W-:Y:S06]  /*2b1b0*/  BRA `(.L_x_6506) ;  /* 0xffffffec00e87947 */ /* 0x000fec000383ffff */
.L_x_6507:
        /* <DEDUP_REMOVED lines=12> */
.L_x_14760:


//--------------------- .text._ZN5flash24flash_fwd_splitkv_kernelI23Flash_fwd_kernel_traitsILi64ELi64ELi256ELi4ELb0ELb0EN7cutlass10bfloat16_tE19Flash_kernel_traitsILi64ELi64ELi256ELi4ES3_EELb0ELb1ELb0ELb0ELb1ELb1ELb0ELb1EEEvNS_16Flash_fwd_paramsE --------------------------
	.section	.text._ZN5flash24flash_fwd_splitkv_kernelI23Flash_fwd_kernel_traitsILi64ELi64ELi256ELi4ELb0ELb0EN7cutlass10bfloat16_tE19Flash_kernel_traitsILi64ELi64ELi256ELi4ES3_EELb0ELb1ELb0ELb0ELb1ELb1ELb0ELb1EEEvNS_16Flash_fwd_paramsE,"ax",@progbits
	.align	128
        .global         _ZN5flash24flash_fwd_splitkv_kernelI23Flash_fwd_kernel_traitsILi64ELi64ELi256ELi4ELb0ELb0EN7cutlass10bfloat16_tE19Flash_kernel_traitsILi64ELi64ELi256ELi4ES3_EELb0ELb1ELb0ELb0ELb1ELb1ELb0ELb1EEEvNS_16Flash_fwd_paramsE
        .type           _ZN5flash24flash_fwd_splitkv_kernelI23Flash_fwd_kernel_traitsILi64ELi64ELi256ELi4ELb0ELb0EN7cutlass10bfloat16_tE19Flash_kernel_traitsILi64ELi64ELi256ELi4ES3_EELb0ELb1ELb0ELb0ELb1ELb1ELb0ELb1EEEvNS_16Flash_fwd_paramsE,@function
        .size           _ZN5flash24flash_fwd_splitkv_kernelI23Flash_fwd_kernel_traitsILi64ELi64ELi256ELi4ELb0ELb0EN7cutlass10bfloat16_tE19Flash_kernel_traitsILi64ELi64ELi256ELi4ES3_EELb0ELb1ELb0ELb0ELb1ELb1ELb0ELb1EEEvNS_16Flash_fwd_paramsE,(.L_x_14761 - _ZN5flash24flash_fwd_splitkv_kernelI23Flash_fwd_kernel_traitsILi64ELi64ELi256ELi4ELb0ELb0EN7cutlass10bfloat16_tE19Flash_kernel_traitsILi64ELi64ELi256ELi4ES3_EELb0ELb1ELb0ELb0ELb1ELb1ELb0ELb1EEEvNS_16Flash_fwd_paramsE)
        .other          _ZN5flash24flash_fwd_splitkv_kernelI23Flash_fwd_kernel_traitsILi64ELi64ELi256ELi4ELb0ELb0EN7cutlass10bfloat16_tE19Flash_kernel_traitsILi64ELi64ELi256ELi4ES3_EELb0ELb1ELb0ELb0ELb1ELb1ELb0ELb1EEEvNS_16Flash_fwd_paramsE,@"STO_CUDA_ENTRY STV_DEFAULT"
_ZN5flash24flash_fwd_splitkv_kernelI23Flash_fwd_kernel_traitsILi64ELi64ELi256ELi4ELb0ELb0EN7cutlass10bfloat16_tE19Flash_kernel_traitsILi64ELi64ELi256ELi4ES3_EELb0ELb1ELb0ELb0ELb1ELb1ELb0ELb1EEEvNS_16Flash_fwd_paramsE:
.text._ZN5flash24flash_fwd_splitkv_kernelI23Flash_fwd_kernel_traitsILi64ELi64ELi256ELi4ELb0ELb0EN7cutlass10bfloat16_tE19Flash_kernel_traitsILi64ELi64ELi256ELi4ES3_EELb0ELb1ELb0ELb0ELb1ELb1ELb0ELb1EEEvNS_16Flash_fwd_paramsE:
        /* <DEDUP_REMOVED lines=8> */
[----:B-1-34-:R-:W-:Y:S05]  /*0080*/  CALL.REL.NOINC `($_ZN5flash24flash_fwd_splitkv_kernelI23Flash_fwd_kernel_traitsILi64ELi64ELi256ELi4ELb0ELb0EN7cutlass10bfloat16_tE19Flash_kernel_traitsILi64ELi64ELi256ELi4ES3_EELb0ELb1ELb0ELb0ELb1ELb1ELb0ELb1EEEvNS_16Flash_fwd_paramsE$_ZN5flash30compute_attn_1rowblock_splitkvI23Flash_fwd_kernel_traitsILi64ELi64ELi256ELi4ELb0ELb0EN7cutlass10bfloat16_tE19Flash_kernel_traitsILi64ELi64ELi256ELi4ES3_EELb0ELb1ELb0ELb0ELb1ELb1ELb0ELb1ENS_16Flash_fwd_paramsEEEvRKT8_iiiii) ;  /* 0x0000000000087944 */ /* 0x01afea0003c00000 */
[----:B------:R-:W-:Y:S05]  /*0090*/  BSYNC.RECONVERGENT B3 ;  /* 0x0000000000037941 */ /* 0x000fea0003800200 */
.L_x_6508:
[----:B------:R-:W-:Y:S05]  /*00a0*/  EXIT ;  /* 0x000000000000794d */ /* 0x000fea0003800000 */
        .type           $_ZN5flash24flash_fwd_splitkv_kernelI23Flash_fwd_kernel_traitsILi64ELi64ELi256ELi4ELb0ELb0EN7cutlass10bfloat16_tE19Flash_kernel_traitsILi64ELi64ELi256ELi4ES3_EELb0ELb1ELb0ELb0ELb1ELb1ELb0ELb1EEEvNS_16Flash_fwd_paramsE$_ZN5flash30compute_attn_1rowblock_splitkvI23Flash_fwd_kernel_traitsILi64ELi64ELi256ELi4ELb0ELb0EN7cutlass10bfloat16_tE19Flash_kernel_traitsILi64ELi64ELi256ELi4ES3_EELb0ELb1ELb0ELb0ELb1ELb1ELb0ELb1ENS_16Flash_fwd_paramsEEEvRKT8_iiiii,@function
        .size           $_ZN5flash24flash_fwd_splitkv_kernelI23Flash_fwd_kernel_traitsILi64ELi64ELi256ELi4ELb0ELb0EN7cutlass10bfloat16_tE19Flash_kernel_traitsILi64ELi64ELi256ELi4ES3_EELb0ELb1ELb0ELb0ELb1ELb1ELb0ELb1EEEvNS_16Flash_fwd_paramsE$_ZN5flash30compute_attn_1rowblock_splitkvI23Flash_fwd_kernel_traitsILi64ELi64ELi256ELi4ELb0ELb0EN7cutlass10bfloat16_tE19Flash_kernel_traitsILi64ELi64ELi256ELi4ES3_EELb0ELb1ELb0ELb0ELb1ELb1ELb0ELb1ENS_16Flash_fwd_paramsEEEvRKT8_iiiii,(.L_x_14761 - $_ZN5flash24flash_fwd_splitkv_kernelI23Flash_fwd_kernel_traitsILi64ELi64ELi256ELi4ELb0ELb0EN7cutlass10bfloat16_tE19Flash_kernel_traitsILi64ELi64ELi256ELi4ES3_EELb0ELb1ELb0ELb0ELb1ELb1ELb0ELb1EEEvNS_16Flash_fwd_paramsE$_ZN5flash30compute_attn_1rowblock_splitkvI23Flash_fwd_kernel_traitsILi64ELi64ELi256ELi4ELb0ELb0EN7cutlass10bfloat16_tE19Flash_kernel_traitsILi64ELi64ELi256ELi4ES3_EELb0ELb1ELb0ELb0ELb1ELb1ELb0ELb1ENS_16Flash_fwd_paramsEEEvRKT8_iiiii)
$_ZN5flash24flash_fwd_splitkv_kernelI23Flash_fwd_kernel_traitsILi64ELi64ELi256ELi4ELb0ELb0EN7cutlass10bfloat16_tE19Flash_kernel_traitsILi64ELi64ELi256ELi4ES3_EELb0ELb1ELb0ELb0ELb1ELb1ELb0ELb1EEEvNS_16Flash_fwd_paramsE$_ZN5flash30compute_attn_1rowblock_splitkvI23Flash_fwd_kernel_traitsILi64ELi64ELi256ELi4ELb0ELb0EN7cutlass10bfloat16_tE19Flash_kernel_traitsILi64ELi64ELi256ELi4ES3_EELb0ELb1ELb0ELb0ELb1ELb1ELb0ELb1ENS_16Flash_fwd_paramsEEEvRKT8_iiiii:
        /* <DEDUP_REMOVED lines=13> */
[----:B----4-:R-:W-:Y:S02]  /*0180*/  ISETP.NE.U32.AND P5, PT, R2, RZ, PT ;  /* 0x000000ff0200720c */ /* 0x010fe40003fa5070 */
        /* <DEDUP_REMOVED lines=10> */
[C---:B------:R-:W-:Y:S01]  /*0230*/  ISETP.NE.U32.AND P2, PT, R6.reuse, RZ, PT ;  /* 0x000000ff0600720c */ /* 0x040fe20003f45070 */
[----:B------:R-:W2:Y:S03]  /*0240*/  S2R R167, SR_TID.X ;  /* 0x0000000000a77919 */ /* 0x000ea60000002100 */
[----:B------:R-:W-:Y:S01]  /*0250*/  ISETP.NE.AND.EX P2, PT, R7, RZ, PT, P2 ;  /* 0x000000ff0700720c */ /* 0x000fe20003f45320 */
[----:B------:R1:W5:Y:S01]  /*0260*/  @P1 LD.E R237, desc[UR4][R8.64] ;  /* 0x0000000408ed1980 */ /* 0x000362000c101900 */
[----:B------:R-:W-:Y:S01]  /*0270*/  IADD3 R6, P1, PT, R6, R79, RZ ;  /* 0x0000004f06067210 */ /* 0x000fe20007f3e0ff */
[----:B------:R-:W-:Y:S01]  /*0280*/  BSSY.RECONVERGENT B0, `(.L_x_6509) ;  /* 0x000000a000007945 */ /* 0x000fe20003800200 */
[----:B------:R-:W-:Y:S01]  /*0290*/  ISETP.NE.U32.AND P0, PT, R4, RZ, PT ;  /* 0x000000ff0400720c */ /* 0x000fe20003f05070 */
[----:B------:R-:W-:-:S02]  /*02a0*/  IMAD.MOV.U32 R13, RZ, RZ, -0x1 ;  /* 0xffffffffff0d7424 */ /* 0x000fc400078e00ff */
[----:B------:R-:W-:Y:S01]  /*02b0*/  IMAD.X R7, R7, 0x1, R77, P1 ;  /* 0x0000000107077824 */ /* 0x000fe200008e064d */
[----:B------:R-:W-:-:S05]  /*02c0*/  ISETP.NE.AND.EX P5, PT, R5, RZ, PT, P0 ;  /* 0x000000ff0500720c */ /* 0x000fca0003fa5300 */
[----:B------:R-:W-:Y:S08]  /*02d0*/  @!P2 BRA `(.L_x_6510) ;  /* 0x000000000010a947 */ /* 0x000ff00003800000 */
[----:B------:R-:W3:Y:S02]  /*02e0*/  LD.E.U8 R2, desc[UR4][R164.64+0x1b2] ;  /* 0x0001b204a4027980 */ /* 0x000ee4000c101100 */
[----:B---3--:R-:W-:-:S13]  /*02f0*/  ISETP.NE.AND P0, PT, R2, RZ, PT ;  /* 0x000000ff0200720c */ /* 0x008fda0003f05270 */
[----:B------:R-:W-:Y:S05]  /*0300*/  @!P0 BRA `(.L_x_6510) ;  /* 0x0000000000048947 */ /* 0x000fea0003800000 */
[----:B------:R3:W5:Y:S02]  /*0310*/  LD.E R13, desc[UR4][R6.64] ;  /* 0x00000004060d7980 */ /* 0x000764000c101900 */
.L_x_6510:
[----:B------:R-:W-:Y:S05]  /*0320*/  BSYNC.RECONVERGENT B0 ;  /* 0x0000000000007941 */ /* 0x000fea0003800200 */
.L_x_6509:
[----:B------:R-:W-:Y:S04]  /*0330*/  BSSY.RECONVERGENT B0, `(.L_x_6511) ;  /* 0x0000007000007945 */ /* 0x000fe80003800200 */
[----:B------:R-:W-:Y:S05]  /*0340*/  @!P4 BRA `(.L_x_6512) ;  /* 0x000000000014c947 */ /* 0x000fea0003800000 */
[----:B------:R-:W4:Y:S02]  /*0350*/  LD.E.U8 R2, desc[UR4][R164.64+0x1b2] ;  /* 0x0001b204a4027980 */ /* 0x000f24000c101100 */
[----:B----4-:R-:W-:-:S13]  /*0360*/  ISETP.NE.AND P0, PT, R2, RZ, PT ;  /* 0x000000ff0200720c */ /* 0x010fda0003f05270 */
[----:B------:R-:W4:Y:S02]  /*0370*/  @P0 LD.E R2, desc[UR4][R6.64+0x4] ;  /* 0x0000040406020980 */ /* 0x000f24000c101900 */
[----:B----45:R-:W-:-:S06]  /*0380*/  @P0 IADD3 R3, PT, PT, R2, -R13, RZ ;  /* 0x8000000d02030210 */ /* 0x030fcc0007ffe0ff */
[----:B------:R4:W5:Y:S02]  /*0390*/  @!P0 LD.E R3, desc[UR4][R6.64] ;  /* 0x0000000406038980 */ /* 0x000964000c101900 */
.L_x_6512:
[----:B------:R-:W-:Y:S05]  /*03a0*/  BSYNC.RECONVERGENT B0 ;  /* 0x0000000000007941 */ /* 0x000fea0003800200 */
.L_x_6511:
[----:B------:R-:W-:Y:S01]  /*03b0*/  BSSY.RECONVERGENT B1, `(.L_x_6513) ;  /* 0x0000012000017945 */ /* 0x000fe20003800200 */
[----:B-----5:R-:W-:Y:S02]  /*03c0*/  @P3 IADD3 R236, PT, PT, -R237, R0, RZ ;  /* 0x00000000edec3210 */ /* 0x020fe40007ffe1ff */
[----:B------:R-:W-:Y:S01]  /*03d0*/  IADD3 R78, PT, PT, R3, -R12, RZ ;  /* 0x8000000c034e7210 */ /* 0x000fe20007ffe0ff */
[----:B------:R-:W-:Y:S06]  /*03e0*/  @!P5 BRA `(.L_x_6514) ;  /* 0x000000000014d947 */ /* 0x000fec0003800000 */
[----:B------:R-:W-:-:S05]  /*03f0*/  IADD3 R2, P0, PT, R4, R79, RZ ;  /* 0x0000004f04027210 */ /* 0x000fca0007f1e0ff */
[----:B------:R-:W-:-:S05]  /*0400*/  IMAD.X R3, R5, 0x1, R77, P0 ;  /* 0x0000000105037824 */ /* 0x000fca00000e064d */
[----:B------:R-:W5:Y:S02]  /*0410*/  LD.E R71, desc[UR4][R2.64] ;  /* 0x0000000402477980 */ /* 0x000f64000c101900 */
[----:B-----5:R-:W-:Y:S01]  /*0420*/  IADD3 R71, PT, PT, R71, -R12, RZ ;  /* 0x8000000c47477210 */ /* 0x020fe20007ffe0ff */
[----:B------:R-:W-:Y:S05]  /*0430*/  BRA `(.L_x_6515) ;  /* 0x0000000000247947 */ /* 0x000fea0003800000 */
.L_x_6514:
[----:B------:R-:W5:Y:S01]  /*0440*/  LD.E.64 R2, desc[UR4][R164.64+0x108] ;  /* 0x00010804a4027980 */ /* 0x000f62000c101b00 */
[----:B------:R-:W-:Y:S01]  /*0450*/  BSSY.RECONVERGENT B0, `(.L_x_6516) ;  /* 0x0000006000007945 */ /* 0x000fe20003800200 */
[----:B------:R-:W-:Y:S01]  /*0460*/  IMAD.MOV.U32 R71, RZ, RZ, RZ ;  /* 0x000000ffff477224 */ /* 0x000fe200078e00ff */
[----:B-----5:R-:W-:-:S04]  /*0470*/  ISETP.NE.U32.AND P0, PT, R2, RZ, PT ;  /* 0x000000ff0200720c */ /* 0x020fc80003f05070 */
[----:B------:R-:W-:-:S13]  /*0480*/  ISETP.NE.AND.EX P0, PT, R3, RZ, PT, P0 ;  /* 0x000000ff0300720c */ /* 0x000fda0003f05300 */
[----:B------:R-:W-:Y:S05]  /*0490*/  @!P0 BRA `(.L_x_6517) ;  /* 0x0000000000048947 */ /* 0x000fea0003800000 */
[----:B------:R1:W5:Y:S02]  /*04a0*/  LD.E R71, desc[UR4][R164.64+0xbc] ;  /* 0x0000bc04a4477980 */ /* 0x000364000c101900 */
.L_x_6517:
[----:B------:R-:W-:Y:S05]  /*04b0*/  BSYNC.RECONVERGENT B0 ;  /* 0x0000000000007941 */ /* 0x000fea0003800200 */
.L_x_6516:
[----:B-----5:R-:W-:Y:S02]  /*04c0*/  IADD3 R71, PT, PT, R78, R71, RZ ;  /* 0x000000474e477210 */ /* 0x020fe40007ffe0ff */
.L_x_6515:
[----:B------:R-:W-:Y:S05]  /*04d0*/  BSYNC.RECONVERGENT B1 ;  /* 0x0000000000017941 */ /* 0x000fea0003800200 */
.L_x_6513:
[----:B------:R-:W-:Y:S01]  /*04e0*/  IMAD.SHL.U32 R81, R235, 0x40, RZ ;  /* 0x00000040eb517824 */ /* 0x000fe200078e00ff */
[----:B------:R-:W-:Y:S01]  /*04f0*/  MOV R2, R232 ;  /* 0x000000e800027202 */ /* 0x000fe20000000f00 */
[----:B------:R-:W-:-:S03]  /*0500*/  IMAD.MOV.U32 R3, RZ, RZ, 0x0 ;  /* 0x00000000ff037424 */ /* 0x000fc600078e00ff */
[----:B------:R-:W-:-:S13]  /*0510*/  ISETP.GT.AND P0, PT, R236, R81, PT ;  /* 0x00000051ec00720c */ /* 0x000fda0003f04270 */
[----:B-1234-:R-:W-:Y:S05]  /*0520*/  @!P0 RET.REL.NODEC R2 `(_ZN5flash24flash_fwd_splitkv_kernelI23Flash_fwd_kernel_traitsILi64ELi64ELi256ELi4ELb0ELb0EN7cutlass10bfloat16_tE19Flash_kernel_traitsILi64ELi64ELi256ELi4ES3_EELb0ELb1ELb0ELb0ELb1ELb1ELb0ELb1EEEvNS_16Flash_fwd_paramsE) ;  /* 0xfffffff802b48950 */ /* 0x01efea0003c3ffff */
[----:B------:R-:W2:Y:S04]  /*0530*/  LD.E R3, desc[UR4][R164.64+0x188] ;  /* 0x00018804a4037980 */ /* 0x000ea8000c101900 */
[----:B------:R-:W3:Y:S04]  /*0540*/  LD.E R7, desc[UR4][R164.64+0x184] ;  /* 0x00018404a4077980 */ /* 0x000ee8000c101900 */
[----:B------:R-:W4:Y:S01]  /*0550*/  LD.E R9, desc[UR4][R164.64+0xb8] ;  /* 0x0000b804a4097980 */ /* 0x000f22000c101900 */
[----:B------:R-:W-:Y:S02]  /*0560*/  VIADD R5, R71, 0xff ;  /* 0x000000ff47057836 */ /* 0x000fe40000000000 */
[----:B------:R-:W-:-:S03]  /*0570*/  IMAD R0, R235, 0x40, -R236 ;  /* 0x00000040eb007824 */ /* 0x000fc600078e0aec */
        /* <DEDUP_REMOVED lines=29> */
[----:B------:R-:W-:-:S02]  /*0750*/  IMAD.SHL.U32 R16, R167, 0x8, RZ ;  /* 0x00000008a7107824 */ /* 0x000fc400078e00ff */
[----:B------:R-:W-:-:S03]  /*0760*/  IMAD.MOV.U32 R17, RZ, RZ, RZ ;  /* 0x000000ffff117224 */ /* 0x000fc600078e00ff */
[----:B------:R-:W-:Y:S01]  /*0770*/  LOP3.LUT R16, R16, 0x38, RZ, 0xc0, !PT ;  /* 0x0000003810107812 */ /* 0x000fe200078ec0ff */
[----:B------:R-:W-:Y:S01]  /*0780*/  IMAD.IADD R236, R236, 0x1, -R81 ;  /* 0x00000001ecec7824 */ /* 0x000fe200078e0a51 */
[----:B------:R-:W-:Y:S01]  /*0790*/  BSSY.RECONVERGENT B0, `(.L_x_6519) ;  /* 0x0000039000007945 */ /* 0x000fe20003800200 */
[----:B--2---:R-:W-:-:S04]  /*07a0*/  @P0 IMAD.WIDE.U32 R8, R6, R237, RZ ;  /* 0x000000ed06080225 */ /* 0x004fc800078e00ff */
[----:B------:R-:W-:Y:S02]  /*07b0*/  @P0 IMAD R237, R7, R237, RZ ;  /* 0x000000ed07ed0224 */ /* 0x000fe400078e02ff */
[----:B------:R-:W-:-:S04]  /*07c0*/  IMAD.WIDE.U32 R16, R81, R6, R16 ;  /* 0x0000000651107225 */ /* 0x000fc800078e0010 */
[-C--:B-----5:R-:W-:Y:S02]  /*07d0*/  @!P0 IMAD R3, R11, R234.reuse, RZ ;  /* 0x000000ea0b038224 */ /* 0x0a0fe400078e02ff */
[----:B------:R-:W-:Y:S01]  /*07e0*/  @!P0 IMAD.WIDE.U32 R10, R10, R234, RZ ;  /* 0x000000ea0a0a8225 */ /* 0x000fe200078e00ff */
[----:B------:R-:W-:-:S03]  /*07f0*/  @P0 MOV R10, R8 ;  /* 0x00000008000a0202 */ /* 0x000fc60000000f00 */
        /* <DEDUP_REMOVED lines=16> */
[C---:B------:R-:W-:Y:S01]  /*0900*/  VIADD R9, R11.reuse, 0x10 ;  /* 0x000000100b097836 */ /* 0x040fe20000000000 */
[----:B------:R-:W-:Y:S02]  /*0910*/  @!P0 LEA.HI.X R19, R8, R5, R3, 0x1, P1 ;  /* 0x0000000508138211 */ /* 0x000fe400008f0c03 */
[----:B------:R-:W-:Y:S01]  /*0920*/  IADD3 R3, PT, PT, R11, 0x20, RZ ;  /* 0x000000200b037810 */ /* 0x000fe20007ffe0ff */
[----:B------:R-:W-:Y:S01]  /*0930*/  IMAD R0, R0, R2, R81 ;  /* 0x0000000200007224 */ /* 0x000fe200078e0251 */
[----:B------:R-:W-:Y:S02]  /*0940*/  ISETP.GE.AND P2, PT, R9, R236, PT ;  /* 0x000000ec0900720c */ /* 0x000fe40003f46270 */
[----:B------:R-:W-:-:S02]  /*0950*/  LOP3.LUT P1, R167, R167, 0x7, RZ, 0xc0, !PT ;  /* 0x00000007a7a77812 */ /* 0x000fc4000782c0ff */
[-C--:B------:R-:W-:Y:S01]  /*0960*/  ISETP.GE.AND P3, PT, R3, R236.reuse, PT ;  /* 0x000000ec0300720c */ /* 0x080fe20003f66270 */
[----:B------:R1:W-:Y:S01]  /*0970*/  @!P0 ST.E.128 desc[UR4][R18.64], RZ ;  /* 0x000000ff12008985 */ /* 0x0003e2000c101d04 */
[C---:B------:R-:W-:Y:S01]  /*0980*/  IADD3 R3, P0, PT, R0.reuse, R11, RZ ;  /* 0x0000000b00037210 */ /* 0x040fe20007f1e0ff */
[C---:B------:R-:W-:Y:S01]  /*0990*/  VIADD R9, R11.reuse, 0x30 ;  /* 0x000000300b097836 */ /* 0x040fe20000000000 */
[----:B------:R-:W-:Y:S02]  /*09a0*/  ISETP.GE.OR P6, PT, R11, R236, P1 ;  /* 0x000000ec0b00720c */ /* 0x000fe40000fc6670 */
[C---:B------:R-:W-:Y:S02]  /*09b0*/  ISETP.NE.OR P5, PT, R167.reuse, RZ, P2 ;  /* 0x000000ffa700720c */ /* 0x040fe400017a5670 */
[----:B------:R-:W-:Y:S02]  /*09c0*/  ISETP.NE.OR P4, PT, R167, RZ, P3 ;  /* 0x000000ffa700720c */ /* 0x000fe40001f85670 */
[----:B------:R-:W-:-:S02]  /*09d0*/  LEA.HI.X.SX32 R0, R0, RZ, 0x1, P0 ;  /* 0x000000ff00007211 */ /* 0x000fc400000f0eff */
[----:B------:R-:W-:Y:S02]  /*09e0*/  LEA R20, P0, R3, R12, 0x2 ;  /* 0x0000000c03147211 */ /* 0x000fe400078010ff */
        /* <DEDUP_REMOVED lines=19> */
.L_x_6520:
[----:B------:R-:W-:Y:S05]  /*0b20*/  BSYNC.RECONVERGENT B0 ;  /* 0x0000000000007941 */ /* 0x000fea0003800200 */
.L_x_6519:
[----:B------:R-:W-:Y:S04]  /*0b30*/  BSSY.RECONVERGENT B0, `(.L_x_6521) ;  /* 0x000000d000007945 */ /* 0x000fe80003800200 */
[----:B------:R-:W-:Y:S05]  /*0b40*/  @P3 BRA `(.L_x_6522) ;  /* 0x00000000002c3947 */ /* 0x000fea0003800000 */
[----:B--2---:R-:W-:Y:S01]  /*0b50*/  IADD3 R13, P0, PT, R11, 0x20, RZ ;  /* 0x000000200b0d7810 */ /* 0x004fe20007f1e0ff */
        /* <DEDUP_REMOVED lines=10> */
.L_x_6522:
[----:B------:R-:W-:Y:S05]  /*0c00*/  BSYNC.RECONVERGENT B0 ;  /* 0x0000000000007941 */ /* 0x000fea0003800200 */
.L_x_6521:
[----:B------:R-:W-:Y:S04]  /*0c10*/  BSSY.RECONVERGENT B0, `(.L_x_6523) ;  /* 0x000000d000007945 */ /* 0x000fe80003800200 */
[----:B------:R-:W-:Y:S05]  /*0c20*/  @P1 BRA `(.L_x_6524) ;  /* 0x00000000002c1947 */ /* 0x000fea0003800000 */
[----:B------:R-:W-:Y:S01]  /*0c30*/  IADD3 R11, P0, PT, R11, 0x30, RZ ;  /* 0x000000300b0b7810 */ /* 0x000fe20007f1e0ff */
[----:B--23--:R-:W-:Y:S01]  /*0c40*/  IMAD.MOV.U32 R12, RZ, RZ, R14 ;  /* 0x000000ffff0c7224 */ /* 0x00cfe200078e000e */
        /* <DEDUP_REMOVED lines=9> */
.L_x_6524:
[----:B------:R-:W-:Y:S05]  /*0ce0*/  BSYNC.RECONVERGENT B0 ;  /* 0x0000000000007941 */ /* 0x000fea0003800200 */
.L_x_6523:
[----:B------:R-:W-:Y:S01]  /*0cf0*/  ISETP.NE.AND P0, PT, R8, RZ, PT ;  /* 0x000000ff0800720c */ /* 0x000fe20003f05270 */
[----:B------:R-:W-:Y:S01]  /*0d00*/  @!P6 ST.E desc[UR4][R20.64], R3 ;  /* 0x000000031400e985 */ /* 0x000fe2000c101904 */
[----:B------:R-:W-:-:S03]  /*0d10*/  MOV R233, 0x0 ;  /* 0x0000000000e97802 */ /* 0x000fc60000000f00 */
[----:B------:R-:W-:Y:S04]  /*0d20*/  @!P5 ST.E desc[UR4][R20.64+0x40], R2 ;  /* 0x000040021400d985 */ /* 0x000fe8000c101904 */
[----:B------:R1:W-:Y:S04]  /*0d30*/  @!P4 ST.E desc[UR4][R20.64+0x80], R0 ;  /* 0x000080001400c985 */ /* 0x0003e8000c101904 */
[----:B-1234-:R-:W-:Y:S05]  /*0d40*/  @P0 RET.REL.NODEC R232 `(_ZN5flash24flash_fwd_splitkv_kernelI23Flash_fwd_kernel_traitsILi64ELi64ELi256ELi4ELb0ELb0EN7cutlass10bfloat16_tE19Flash_kernel_traitsILi64ELi64ELi256ELi4ES3_EELb0ELb1ELb0ELb0ELb1ELb1ELb0ELb1EEEvNS_16Flash_fwd_paramsE) ;  /* 0xfffffff0e8ac0950 */ /* 0x01efea0003c3ffff */
[----:B------:R-:W-:Y:S02]  /*0d50*/  MOV R3, 0x7f800000 ;  /* 0x7f80000000037802 */ /* 0x000fe40000000f00 */
[----:B------:R-:W-:-:S03]  /*0d60*/  MOV R233, 0x0 ;  /* 0x0000000000e97802 */ /* 0x000fc60000000f00 */
[----:B------:R1:W-:Y:S02]  /*0d70*/  ST.E desc[UR4][R20.64+0xc0], R3 ;  /* 0x0000c00314007985 */ /* 0x0003e4000c101904 */
[----:B-1----:R-:W-:Y:S05]  /*0d80*/  RET.REL.NODEC R232 `(_ZN5flash24flash_fwd_splitkv_kernelI23Flash_fwd_kernel_traitsILi64ELi64ELi256ELi4ELb0ELb0EN7cutlass10bfloat16_tE19Flash_kernel_traitsILi64ELi64ELi256ELi4ES3_EELb0ELb1ELb0ELb0ELb1ELb1ELb0ELb1EEEvNS_16Flash_fwd_paramsE) ;  /* 0xfffffff0e89c7950 */ /* 0x002fea0003c3ffff */
.L_x_6518:
        /* <DEDUP_REMOVED lines=27> */
[----:B-----5:R-:W2:Y:S01]  /*0f40*/  F2I.FTZ.U32.TRUNC.NTZ R11, R10 ;  /* 0x0000000a000b7305 */ /* 0x020ea2000021f000 */
[----:B-1----:R-:W-:Y:S01]  /*0f50*/  IABS R2, R12 ;  /* 0x0000000c00027213 */ /* 0x002fe20000000000 */
[----:B--2---:R-:W-:Y:S01]  /*0f60*/  IMAD.MOV R3, RZ, RZ, -R11 ;  /* 0x000000ffff037224 */ /* 0x004fe200078e0a0b */
[----:B------:R-:W-:-:S03]  /*0f70*/  MOV R10, RZ ;  /* 0x000000ff000a7202 */ /* 0x000fc60000000f00 */
[----:B------:R-:W-:Y:S01]  /*0f80*/  IMAD R6, R3, R4, RZ ;  /* 0x0000000403067224 */ /* 0x000fe200078e02ff */
[----:B------:R-:W-:-:S03]  /*0f90*/  IABS R3, R5 ;  /* 0x0000000500037213 */ /* 0x000fc60000000000 */
[----:B------:R-:W-:-:S04]  /*0fa0*/  IMAD.HI.U32 R6, R11, R6, R10 ;  /* 0x000000060b067227 */ /* 0x000fc800078e000a */
[----:B------:R-:W-:Y:S02]  /*0fb0*/  IMAD.MOV R2, RZ, RZ, -R2 ;  /* 0x000000ffff027224 */ /* 0x000fe400078e0a02 */
[----:B------:R-:W-:-:S04]  /*0fc0*/  IMAD.HI.U32 R10, R6, R3, RZ ;  /* 0x00000003060a7227 */ /* 0x000fc800078e00ff */
[----:B------:R-:W-:-:S05]  /*0fd0*/  IMAD R3, R10, R2, R3 ;  /* 0x000000020a037224 */ /* 0x000fca00078e0203 */
[----:B------:R-:W-:Y:S02]  /*0fe0*/  ISETP.GT.U32.AND P0, PT, R4, R3, PT ;  /* 0x000000030400720c */ /* 0x000fe40003f04070 */
[----:B------:R-:W-:Y:S02]  /*0ff0*/  LOP3.LUT R2, R5, R12, RZ, 0x3c, !PT ;  /* 0x0000000c05027212 */ /* 0x000fe400078e3cff */
[----:B------:R-:W-:-:S09]  /*1000*/  ISETP.NE.AND P3, PT, R12, RZ, PT ;  /* 0x000000ff0c00720c */ /* 0x000fd20003f65270 */
[----:B------:R-:W-:-:S04]  /*1010*/  @!P0 IADD3 R3, PT, PT, R3, -R4, RZ ;  /* 0x8000000403038210 */ /* 0x000fc80007ffe0ff */
[----:B------:R-:W-:Y:S02]  /*1020*/  ISETP.GE.U32.AND P1, PT, R3, R4, PT ;  /* 0x000000040300720c */ /* 0x000fe40003f26070 */
[----:B------:R-:W-:Y:S01]  /*1030*/  ISETP.GE.AND P2, PT, R2, RZ, PT ;  /* 0x000000ff0200720c */ /* 0x000fe20003f46270 */
[----:B------:R-:W-:Y:S02]  /*1040*/  @!P0 VIADD R10, R10, 0x1 ;  /* 0x000000010a0a8836 */ /* 0x000fe40000000000 */
[-C--:B---3--:R-:W-:Y:S02]  /*1050*/  IMAD R2, R15, R234.reuse, RZ ;  /* 0x000000ea0f027224 */ /* 0x088fe400078e02ff */
[----:B------:R-:W-:-:S04]  /*1060*/  IMAD.WIDE.U32 R14, R14, R234, RZ ;  /* 0x000000ea0e0e7225 */ /* 0x000fc800078e00ff */
[----:B------:R-:W-:Y:S01]  /*1070*/  IMAD.IADD R239, R15, 0x1, R2 ;  /* 0x000000010fef7824 */ /* 0x000fe200078e0202 */
[----:B------:R-:W-:Y:S02]  /*1080*/  LEA R238, P0, R14, R240, 0x2 ;  /* 0x000000f00eee7211 */ /* 0x000fe400078010ff */
[----:B------:R-:W-:Y:S02]  /*1090*/  @P1 IADD3 R10, PT, PT, R10, 0x1, RZ ;  /* 0x000000010a0a1810 */ /* 0x000fe40007ffe0ff */
[----:B------:R-:W-:Y:S02]  /*10a0*/  LEA.HI.X R239, R14, R241, R239, 0x2, P0 ;  /* 0x000000f10eef7211 */ /* 0x000fe400000f14ef */
[----:B------:R-:W-:Y:S01]  /*10b0*/  @!P2 IADD3 R10, PT, PT, -R10, RZ, RZ ;  /* 0x000000ff0a0aa210 */ /* 0x000fe20007ffe1ff */
[----:B------:R-:W2:Y:S01]  /*10c0*/  LD.E.64 R14, desc[UR4][R8.64+0x28] ;  /* 0x00002804080e7980 */ /* 0x000ea2000c101b00 */
[----:B------:R-:W-:-:S05]  /*10d0*/  @!P3 LOP3.LUT R10, RZ, R12, RZ, 0x33, !PT ;  /* 0x0000000cff0ab212 */ /* 0x000fca00078e33ff */
[----:B------:R-:W-:-:S06]  /*10e0*/  IMAD.WIDE R2, R10, 0x4, R238 ;  /* 0x000000040a027825 */ /* 0x000fcc00078e02ee */
[----:B------:R1:W3:Y:S01]  /*10f0*/  LD.E R2, desc[UR4][R2.64] ;  /* 0x0000000402027980 */ /* 0x0002e2000c101900 */
        /* <DEDUP_REMOVED lines=24> */
[----:B------:R-:W-:Y:S02]  /*1280*/  MOV R11, R3 ;  /* 0x00000003000b7202 */ /* 0x000fe40000000f00 */
[----:B------:R-:W-:-:S03]  /*1290*/  SHF.R.S32.HI R3, RZ, 0x1f, R5 ;  /* 0x0000001fff037819 */ /* 0x000fc60000011405 */
[----:B------:R-:W-:Y:S01]  /*12a0*/  @!P1 IMAD.MOV R11, RZ, RZ, -R11 ;  /* 0x000000ffff0b9224 */ /* 0x000fe200078e0a0b */
[----:B------:R-:W-:-:S04]  /*12b0*/  @!P0 LOP3.LUT R11, RZ, R0, RZ, 0x33, !PT ;  /* 0x00000000ff0b8212 */ /* 0x000fc800078e33ff */
[----:B------:R-:W-:Y:S01]  /*12c0*/  SHF.R.S32.HI R6, RZ, 0x1f, R11 ;  /* 0x0000001fff067819 */ /* 0x000fe2000001140b */
[----:B------:R-:W-:-:S04]  /*12d0*/  IMAD R13, R17, R11, RZ ;  /* 0x0000000b110d7224 */ /* 0x000fc800078e02ff */
[----:B------:R-:W-:Y:S01]  /*12e0*/  IMAD R6, R16, R6, R13 ;  /* 0x0000000610067224 */ /* 0x000fe200078e020d */
[----:B---3--:R-:W-:Y:S01]  /*12f0*/  SHF.R.S32.HI R7, RZ, 0x1f, R2 ;  /* 0x0000001fff077819 */ /* 0x008fe20000011402 */
[----:B------:R-:W-:-:S04]  /*1300*/  IMAD R4, R19, R2, RZ ;  /* 0x0000000213047224 */ /* 0x000fc800078e02ff */
[C---:B------:R-:W-:Y:S02]  /*1310*/  IMAD R4, R18.reuse, R7, R4 ;  /* 0x0000000712047224 */ /* 0x040fe400078e0204 */
[----:B------:R-:W-:-:S04]  /*1320*/  IMAD.WIDE.U32 R18, R18, R2, RZ ;  /* 0x0000000212127225 */ /* 0x000fc800078e00ff */
[----:B------:R-:W-:Y:S02]  /*1330*/  IMAD.IADD R19, R19, 0x1, R4 ;  /* 0x0000000113137824 */ /* 0x000fe400078e0204 */
[----:B------:R-:W-:Y:S02]  /*1340*/  IMAD R4, R225, R5, RZ ;  /* 0x00000005e1047224 */ /* 0x000fe400078e02ff */
[----:B------:R-:W-:-:S04]  /*1350*/  IMAD.WIDE.U32 R18, R5, R224, R18 ;  /* 0x000000e005127225 */ /* 0x000fc800078e0012 */
[----:B------:R-:W-:-:S05]  /*1360*/  IMAD R4, R224, R3, R4 ;  /* 0x00000003e0047224 */ /* 0x000fca00078e0204 */
[----:B------:R-:W-:Y:S01]  /*1370*/  IADD3 R19, PT, PT, R19, R4, RZ ;  /* 0x0000000413137210 */ /* 0x000fe20007ffe0ff */
[----:B--2---:R-:W-:Y:S02]  /*1380*/  IMAD R4, R15, R2, RZ ;  /* 0x000000020f047224 */ /* 0x004fe400078e02ff */
[----:B------:R-:W-:-:S04]  /*1390*/  IMAD.WIDE.U32 R16, R11, R16, R18 ;  /* 0x000000100b107225 */ /* 0x000fc800078e0012 */
[----:B------:R-:W-:-:S04]  /*13a0*/  IMAD.WIDE.U32 R18, R14, R2, RZ ;  /* 0x000000020e127225 */ /* 0x000fc800078e00ff */
[----:B------:R-:W-:Y:S01]  /*13b0*/  IMAD R7, R14, R7, R4 ;  /* 0x000000070e077224 */ /* 0x000fe200078e0204 */
[----:B------:R-:W-:Y:S01]  /*13c0*/  MOV R4, R16 ;  /* 0x0000001000047202 */ /* 0x000fe20000000f00 */
[----:B------:R-:W-:-:S03]  /*13d0*/  IMAD.IADD R2, R17, 0x1, R6 ;  /* 0x0000000111027824 */ /* 0x000fc600078e0206 */
[----:B------:R-:W-:Y:S01]  /*13e0*/  IADD3 R6, PT, PT, R19, R7, RZ ;  /* 0x0000000713067210 */ /* 0x000fe20007ffe0ff */
[----:B------:R-:W-:Y:S05]  /*13f0*/  BRA `(.L_x_6527) ;  /* 0x00000004003c7947 */ /* 0x000fea0003800000 */
.L_x_6526:
[----:B------:R-:W1:Y:S01]  /*1400*/  LD.E R0, desc[UR4][R164.64+0x68] ;  /* 0x00006804a4007980 */ /* 0x000e62000c101900 */
[----:B------:R-:W-:-:S03]  /*1410*/  ISETP.NE.AND P0, PT, R13, -0x1, PT ;  /* 0xffffffff0d00780c */ /* 0x000fc60003f05270 */
[----:B------:R-:W2:Y:S01]  /*1420*/  LD.E.64 R224, desc[UR4][R164.64+0x38] ;  /* 0x00003804a4e07980 */ /* 0x000ea2000c101b00 */
[----:B------:R-:W-:Y:S02]  /*1430*/  MOV R8, R164 ;  /* 0x000000a400087202 */ /* 0x000fe40000000f00 */
[----:B------:R-:W-:Y:S01]  /*1440*/  MOV R9, R165 ;  /* 0x000000a500097202 */ /* 0x000fe20000000f00 */
[----:B------:R3:W5:Y:S04]  /*1450*/  LD.E.64 R22, desc[UR4][R164.64+0x58] ;  /* 0x00005804a4167980 */ /* 0x000768000c101b00 */
[----:B------:R-:W4:Y:S04]  /*1460*/  LD.E.64 R58, desc[UR4][R8.64+0x40] ;  /* 0x00004004083a7980 */ /* 0x000f28000c101b00 */
[----:B------:R-:W3:Y:S04]  /*1470*/  @!P0 LD.E.64 R6, desc[UR4][R164.64+0x20] ;  /* 0x00002004a4068980 */ /* 0x000ee8000c101b00 */
[----:B------:R-:W4:Y:S04]  /*1480*/  @!P0 LD.E.64 R16, desc[UR4][R164.64+0x28] ;  /* 0x00002804a4108980 */ /* 0x000f28000c101b00 */
[----:B------:R-:W4:Y:S01]  /*1490*/  LD.E.64 R14, desc[UR4][R8.64+0x50] ;  /* 0x00005004080e7980 */ /* 0x000f22000c101b00 */
[----:B------:R-:W-:Y:S01]  /*14a0*/  IMAD.MOV.U32 R20, RZ, RZ, RZ ;  /* 0x000000ffff147224 */ /* 0x000fe200078e00ff */
[----:B------:R-:W-:-:S02]  /*14b0*/  CS2R R238, SRZ ;  /* 0x0000000000ee7805 */ /* 0x000fc4000001ff00 */
[----:B-1----:R-:W-:-:S04]  /*14c0*/  IABS R2, R0 ;  /* 0x0000000000027213 */ /* 0x002fc80000000000 */
        /* <DEDUP_REMOVED lines=14> */
[-C--:B--2---:R-:W-:Y:S02]  /*15b0*/  @!P0 IMAD R3, R225, R12.reuse, RZ ;  /* 0x0000000ce1038224 */ /* 0x084fe400078e02ff */
[----:B------:R-:W-:-:S04]  /*15c0*/  @!P0 IMAD.WIDE.U32 R18, R224, R12, RZ ;  /* 0x0000000ce0128225 */ /* 0x000fc800078e00ff */
[----:B------:R-:W-:-:S04]  /*15d0*/  @!P0 IMAD R3, R4, R224, R3 ;  /* 0x000000e004038224 */ /* 0x000fc800078e0203 */
[----:B------:R-:W-:Y:S01]  /*15e0*/  @!P0 IMAD.IADD R19, R19, 0x1, R3 ;  /* 0x0000000113138824 */ /* 0x000fe200078e0203 */
[----:B------:R-:W-:Y:S02]  /*15f0*/  @P0 IADD3 R3, PT, PT, R12, R13, RZ ;  /* 0x0000000d0c030210 */ /* 0x000fe40007ffe0ff */
[-C--:B------:R-:W-:Y:S01]  /*1600*/  @!P1 IADD3 R5, PT, PT, R5, -R2.reuse, RZ ;  /* 0x8000000205059210 */ /* 0x080fe20007ffe0ff */
[----:B---3-5:R-:W-:Y:S01]  /*1610*/  @!P0 IMAD.WIDE.U32 R20, R6, R11, R18 ;  /* 0x0000000b06148225 */ /* 0x028fe200078e0012 */
[----:B------:R-:W-:Y:S02]  /*1620*/  @!P0 SHF.R.S32.HI R4, RZ, 0x1f, R11 ;  /* 0x0000001fff048819 */ /* 0x000fe4000001140b */
[----:B------:R-:W-:Y:S01]  /*1630*/  ISETP.GE.U32.AND P3, PT, R5, R2, PT ;  /* 0x000000020500720c */ /* 0x000fe20003f66070 */
[-C--:B------:R-:W-:Y:S02]  /*1640*/  @P0 IMAD R2, R225, R3.reuse, RZ ;  /* 0x00000003e1020224 */ /* 0x080fe400078e02ff */
[----:B------:R-:W-:Y:S01]  /*1650*/  @P0 IMAD.WIDE.U32 R18, R224, R3, RZ ;  /* 0x00000003e0120225 */ /* 0x000fe200078e00ff */
[----:B------:R-:W-:-:S03]  /*1660*/  LOP3.LUT R3, R233, R0, RZ, 0x3c, !PT ;  /* 0x00000000e9037212 */ /* 0x000fc600078e3cff */
[----:B------:R-:W-:Y:S01]  /*1670*/  @!P0 IMAD R7, R7, R11, RZ ;  /* 0x0000000b07078224 */ /* 0x000fe200078e02ff */
[----:B------:R-:W-:Y:S02]  /*1680*/  ISETP.GE.AND P2, PT, R3, RZ, PT ;  /* 0x000000ff0300720c */ /* 0x000fe40003f46270 */
[----:B------:R-:W-:Y:S01]  /*1690*/  @!P1 IADD3 R10, PT, PT, R10, 0x1, RZ ;  /* 0x000000010a0a9810 */ /* 0x000fe20007ffe0ff */
[----:B------:R-:W-:Y:S01]  /*16a0*/  @!P0 IMAD R7, R6, R4, R7 ;  /* 0x0000000406078224 */ /* 0x000fe200078e0207 */
[----:B------:R-:W-:Y:S02]  /*16b0*/  ISETP.NE.AND P1, PT, R0, RZ, PT ;  /* 0x000000ff0000720c */ /* 0x000fe40003f25270 */
[----:B------:R-:W-:Y:S01]  /*16c0*/  @!P0 MOV R6, R20 ;  /* 0x0000001400068202 */ /* 0x000fe20000000f00 */
[----:B------:R-:W-:Y:S01]  /*16d0*/  @!P0 IMAD.IADD R7, R21, 0x1, R7 ;  /* 0x0000000115078824 */ /* 0x000fe200078e0207 */
[----:B------:R-:W-:Y:S01]  /*16e0*/  LEA R5, R69, 0xffffff00, 0x8 ;  /* 0xffffff0045057811 */ /* 0x000fe200078e40ff */
[----:B------:R-:W-:Y:S01]  /*16f0*/  @P0 IMAD.MOV.U32 R6, RZ, RZ, R18 ;  /* 0x000000ffff060224 */ /* 0x000fe200078e0012 */
[----:B------:R-:W-:Y:S01]  /*1700*/  @P0 IADD3 R7, PT, PT, R19, R2, RZ ;  /* 0x0000000213070210 */ /* 0x000fe20007ffe0ff */
[----:B----4-:R-:W-:Y:S01]  /*1710*/  @!P0 IMAD R2, R59, R12, RZ ;  /* 0x0000000c3b028224 */ /* 0x010fe200078e02ff */
[----:B------:R-:W-:-:S02]  /*1720*/  @!P0 SHF.R.S32.HI R3, RZ, 0x1f, R12 ;  /* 0x0000001fff038819 */ /* 0x000fc4000001140c */
[----:B------:R-:W-:Y:S01]  /*1730*/  @P3 IADD3 R10, PT, PT, R10, 0x1, RZ ;  /* 0x000000010a0a3810 */ /* 0x000fe20007ffe0ff */
[----:B------:R-:W-:-:S04]  /*1740*/  IMAD.WIDE.U32 R18, R224, R5, R6 ;  /* 0x00000005e0127225 */ /* 0x000fc800078e0006 */
[----:B------:R-:W-:Y:S02]  /*1750*/  @!P0 IMAD R2, R3, R58, R2 ;  /* 0x0000003a03028224 */ /* 0x000fe400078e0202 */
[----:B------:R-:W-:Y:S01]  /*1760*/  @!P0 IMAD.WIDE.U32 R6, R58, R12, RZ ;  /* 0x0000000c3a068225 */ /* 0x000fe200078e00ff */
[----:B------:R-:W-:Y:S02]  /*1770*/  @!P2 IADD3 R10, PT, PT, -R10, RZ, RZ ;  /* 0x000000ff0a0aa210 */ /* 0x000fe40007ffe1ff */
[----:B------:R-:W-:Y:S01]  /*1780*/  @!P1 LOP3.LUT R10, RZ, R0, RZ, 0x33, !PT ;  /* 0x00000000ff0a9212 */ /* 0x000fe200078e33ff */
[----:B------:R-:W-:Y:S01]  /*1790*/  IMAD R4, R225, R5, RZ ;  /* 0x00000005e1047224 */ /* 0x000fe200078e02ff */
[----:B------:R-:W-:Y:S01]  /*17a0*/  @!P0 SHF.R.S32.HI R3, RZ, 0x1f, R11 ;  /* 0x0000001fff038819 */ /* 0x000fe2000001140b */
[----:B------:R-:W-:Y:S01]  /*17b0*/  @!P0 IMAD.IADD R21, R7, 0x1, R2 ;  /* 0x0000000107158824 */ /* 0x000fe200078e0202 */
[----:B------:R-:W-:Y:S01]  /*17c0*/  @!P0 MOV R20, R6 ;  /* 0x0000000600148202 */ /* 0x000fe20000000f00 */
[----:B------:R-:W-:Y:S01]  /*17d0*/  @!P0 IMAD R2, R17, R11, RZ ;  /* 0x0000000b11028224 */ /* 0x000fe200078e02ff */
[----:B------:R-:W-:Y:S01]  /*17e0*/  @P0 IADD3 R12, PT, PT, R12, R13, RZ ;  /* 0x0000000d0c0c0210 */ /* 0x000fe20007ffe0ff */
[----:B------:R-:W-:Y:S01]  /*17f0*/  IMAD.IADD R19, R19, 0x1, R4 ;  /* 0x0000000113137824 */ /* 0x000fe200078e0204 */
[----:B------:R-:W-:Y:S01]  /*1800*/  SHF.R.S32.HI R4, RZ, 0x1f, R10 ;  /* 0x0000001fff047819 */ /* 0x000fe2000001140a */
[----:B------:R-:W-:-:S02]  /*1810*/  IMAD R7, R15, R10, RZ ;  /* 0x0000000a0f077224 */ /* 0x000fc400078e02ff */
[C---:B------:R-:W-:Y:S02]  /*1820*/  @!P0 IMAD R2, R16.reuse, R3, R2 ;  /* 0x0000000310028224 */ /* 0x040fe400078e0202 */
[----:B------:R-:W-:-:S04]  /*1830*/  @!P0 IMAD.WIDE.U32 R16, R16, R11, R20 ;  /* 0x0000000b10108225 */ /* 0x000fc800078e0014 */
[----:B------:R-:W-:Y:S02]  /*1840*/  @P0 IMAD R3, R59, R12, RZ ;  /* 0x0000000c3b030224 */ /* 0x000fe400078e02ff */
[----:B------:R-:W-:Y:S01]  /*1850*/  IMAD.WIDE.U32 R10, R14, R10, R18 ;  /* 0x0000000a0e0a7225 */ /* 0x000fe200078e0012 */
[----:B------:R-:W-:-:S03]  /*1860*/  @!P0 IADD3 R6, PT, PT, R17, R2, RZ ;  /* 0x0000000211068210 */ /* 0x000fc60007ffe0ff */
[----:B------:R-:W-:Y:S02]  /*1870*/  IMAD R7, R14, R4, R7 ;  /* 0x000000040e077224 */ /* 0x000fe400078e0207 */
[----:B------:R-:W-:Y:S01]  /*1880*/  @P0 IMAD.WIDE.U32 R12, R58, R12, RZ ;  /* 0x0000000c3a0c0225 */ /* 0x000fe200078e00ff */
[----:B------:R-:W-:Y:S02]  /*1890*/  MOV R4, R10 ;  /* 0x0000000a00047202 */ /* 0x000fe40000000f00 */
[----:B------:R-:W-:Y:S01]  /*18a0*/  IADD3 R2, PT, PT, R11, R7, RZ ;  /* 0x000000070b027210 */ /* 0x000fe20007ffe0ff */
[----:B------:R-:W-:Y:S01]  /*18b0*/  @!P0 IMAD.MOV.U32 R18, RZ, RZ, R16 ;  /* 0x000000ffff128224 */ /* 0x000fe200078e0010 */
[----:B------:R-:W-:Y:S01]  /*18c0*/  @P0 MOV R18, R12 ;  /* 0x0000000c00120202 */ /* 0x000fe20000000f00 */
[----:B------:R-:W-:Y:S01]  /*18d0*/  @P0 IMAD.IADD R6, R13, 0x1, R3 ;  /* 0x000000010d060824 */ /* 0x000fe200078e0203 */
[----:B------:R-:W-:Y:S02]  /*18e0*/  MOV R3, RZ ;  /* 0x000000ff00037202 */ /* 0x000fe40000000f00 */
.L_x_6527:
[----:B------:R-:W-:Y:S05]  /*18f0*/  BSYNC.RECONVERGENT B0 ;  /* 0x0000000000007941 */ /* 0x000fea0003800200 */
.L_x_6525:
[----:B------:R-:W-:Y:S01]  /*1900*/  ISETP.NE.AND P0, PT, R237, -0x1, PT ;  /* 0xffffffffed00780c */ /* 0x000fe20003f05270 */
[----:B------:R-:W2:Y:S04]  /*1910*/  LD.E.64 R176, desc[UR4][R164.64+0x30] ;  /* 0x00003004a4b07980 */ /* 0x000ea8000c101b00 */
[----:B------:R-:W3:Y:S04]  /*1920*/  LD.E.64 R20, desc[UR4][R164.64+0x48] ;  /* 0x00004804a4147980 */ /* 0x000ee8000c101b00 */
[----:B------:R-:W4:Y:S04]  /*1930*/  LD.E.64 R14, desc[UR4][R164.64+0x10] ;  /* 0x00001004a40e7980 */ /* 0x000f28000c101b00 */
[----:B------:R-:W3:Y:S01]  /*1940*/  @!P0 LD.E.64 R24, desc[UR4][R164.64+0x18] ;  /* 0x00001804a4188980 */ /* 0x000ee2000c101b00 */
[----:B------:R-:W-:-:S03]  /*1950*/  IMAD.MOV.U32 R7, RZ, RZ, RZ ;  /* 0x000000ffff077224 */ /* 0x000fc600078e00ff */
[----:B------:R-:W4:Y:S04]  /*1960*/  LD.E.64 R16, desc[UR4][R164.64+0x8] ;  /* 0x00000804a4107980 */ /* 0x000f28000c101b00 */
[----:B------:R-:W4:Y:S04]  /*1970*/  LD.E.64 R8, desc[UR4][R8.64] ;  /* 0x0000000408087980 */ /* 0x000f28000c101b00 */
[----:B------:R-:W4:Y:S04]  /*1980*/  LD.E R11, desc[UR4][R164.64+0xd0] ;  /* 0x0000d004a40b7980 */ /* 0x000f28000c101900 */
[----:B------:R1:W5:Y:S01]  /*1990*/  @P6 LD.E R7, desc[UR4][R30.64] ;  /* 0x000000041e076980 */ /* 0x000362000c101900 */
[----:B------:R-:W-:-:S04]  /*19a0*/  IABS R12, R0 ;  /* 0x00000000000c7213 */ /* 0x000fc80000000000 */
[----:B------:R-:W1:Y:S08]  /*19b0*/  I2F.RP R27, R12 ;  /* 0x0000000c001b7306 */ /* 0x000e700000209400 */
        /* <DEDUP_REMOVED lines=8> */
[----:B------:R-:W-:-:S04]  /*1a40*/  IMAD.HI.U32 R10, R29, R10, R28 ;  /* 0x0000000a1d0a7227 */ /* 0x000fc800078e001c */
[----:B------:R-:W-:Y:S02]  /*1a50*/  IMAD.MOV R19, RZ, RZ, -R19 ;  /* 0x000000ffff137224 */ /* 0x000fe400078e0a13 */
[----:B------:R-:W-:-:S04]  /*1a60*/  IMAD.HI.U32 R10, R10, R13, RZ ;  /* 0x0000000d0a0a7227 */ /* 0x000fc800078e00ff */
[----:B------:R-:W-:Y:S01]  /*1a70*/  IMAD R13, R10, R19, R13 ;  /* 0x000000130a0d7224 */ /* 0x000fe200078e020d */
[----:B------:R-:W1:Y:S04]  /*1a80*/  S2R R68, SR_CgaCtaId ;  /* 0x0000000000447919 */ /* 0x000e680000008800 */
[----:B------:R-:W-:Y:S01]  /*1a90*/  ISETP.GT.U32.AND P1, PT, R12, R13, PT ;  /* 0x0000000d0c00720c */ /* 0x000fe20003f24070 */
[----:B------:R-:W-:-:S12]  /*1aa0*/  IMAD.SHL.U32 R54, R167, 0x8, RZ ;  /* 0x00000008a7367824 */ /* 0x000fd800078e00ff */
[----:B------:R-:W-:-:S04]  /*1ab0*/  @!P1 IADD3 R13, PT, PT, R13, -R12, RZ ;  /* 0x8000000c0d0d9210 */ /* 0x000fc80007ffe0ff */
[----:B------:R-:W-:Y:S02]  /*1ac0*/  ISETP.GE.U32.AND P4, PT, R13, R12, PT ;  /* 0x0000000c0d00720c */ /* 0x000fe40003f86070 */
[----:B------:R-:W-:Y:S02]  /*1ad0*/  LOP3.LUT R12, R54, 0x38, RZ, 0xc0, !PT ;  /* 0x00000038360c7812 */ /* 0x000fe400078ec0ff */
[----:B------:R-:W-:Y:S01]  /*1ae0*/  LOP3.LUT R13, R233, R0, RZ, 0x3c, !PT ;  /* 0x00000000e90d7212 */ /* 0x000fe200078e3cff */
[----:B------:R-:W-:Y:S01]  /*1af0*/  @!P1 VIADD R10, R10, 0x1 ;  /* 0x000000010a0a9836 */ /* 0x000fe20000000000 */
[----:B------:R-:W-:Y:S02]  /*1b00*/  IADD3 R26, P2, PT, R12, R18, RZ ;  /* 0x000000120c1a7210 */ /* 0x000fe40007f5e0ff */
[----:B------:R-:W-:Y:S02]  /*1b10*/  ISETP.GE.AND P3, PT, R13, RZ, PT ;  /* 0x000000ff0d00720c */ /* 0x000fe40003f66270 */
[----:B------:R-:W-:Y:S01]  /*1b20*/  ISETP.NE.AND P1, PT, R0, RZ, PT ;  /* 0x000000ff0000720c */ /* 0x000fe20003f25270 */
[----:B------:R-:W-:Y:S01]  /*1b30*/  IMAD R18, R3, R58, RZ ;  /* 0x0000003a03127224 */ /* 0x000fe200078e02ff */
[----:B------:R-:W-:Y:S01]  /*1b40*/  IADD3.X R27, PT, PT, RZ, R6, RZ, P2, !PT ;  /* 0x00000006ff1b7210 */ /* 0x000fe200017fe4ff */
[----:B------:R-:W-:Y:S01]  /*1b50*/  @P4 VIADD R10, R10, 0x1 ;  /* 0x000000010a0a4836 */ /* 0x000fe20000000000 */
[----:B------:R-:W-:Y:S01]  /*1b60*/  MOV R19, 0x400 ;  /* 0x0000040000137802 */ /* 0x000fe20000000f00 */
[----:B------:R-:W-:-:S02]  /*1b70*/  IMAD R3, R5, R59, R18 ;  /* 0x0000003b05037224 */ /* 0x000fc400078e0212 */
[----:B------:R-:W-:Y:S01]  /*1b80*/  IMAD.WIDE.U32 R26, R5, R58, R26 ;  /* 0x0000003a051a7225 */ /* 0x000fe200078e001a */
[----:B-1----:R-:W-:-:S03]  /*1b90*/  LEA R68, R68, R19, 0x18 ;  /* 0x0000001344447211 */ /* 0x002fc600078ec0ff */
[----:B------:R-:W-:Y:S01]  /*1ba0*/  IMAD.MOV.U32 R6, RZ, RZ, R10 ;  /* 0x000000ffff067224 */ /* 0x000fe200078e000a */
[----:B------:R-:W-:-:S04]  /*1bb0*/  IADD3 R27, PT, PT, R27, R3, RZ ;  /* 0x000000031b1b7210 */ /* 0x000fc80007ffe0ff */
[----:B------:R-:W-:Y:S02]  /*1bc0*/  @!P3 IADD3 R6, PT, PT, -R6, RZ, RZ ;  /* 0x000000ff0606b210 */ /* 0x000fe40007ffe1ff */
[----:B------:R-:W-:-:S04]  /*1bd0*/  @!P1 LOP3.LUT R6, RZ, R0, RZ, 0x33, !PT ;  /* 0x00000000ff069212 */ /* 0x000fc800078e33ff */
[----:B------:R-:W-:Y:S01]  /*1be0*/  SHF.R.S32.HI R0, RZ, 0x1f, R6 ;  /* 0x0000001fff007819 */ /* 0x000fe20000011406 */
[----:B------:R-:W-:Y:S02]  /*1bf0*/  IMAD R3, R23, R6, RZ ;  /* 0x0000000617037224 */ /* 0x000fe400078e02ff */
[----:B------:R-:W-:-:S04]  /*1c00*/  IMAD.WIDE.U32 R26, R6, R22, R26 ;  /* 0x00000016061a7225 */ /* 0x000fc800078e001a */
[----:B------:R-:W-:Y:S01]  /*1c10*/  IMAD R22, R0, R22, R3 ;  /* 0x0000001600167224 */ /* 0x000fe200078e0203 */
[----:B------:R-:W-:Y:S02]  /*1c20*/  SHF.R.U32.HI R174, RZ, 0x3, R167 ;  /* 0x00000003ffae7819 */ /* 0x000fe400000116a7 */
[----:B------:R-:W-:-:S03]  /*1c30*/  MOV R175, RZ ;  /* 0x000000ff00af7202 */ /* 0x000fc60000000f00 */
[-C--:B------:R-:W-:Y:S02]  /*1c40*/  IMAD R231, R59, R174.reuse, RZ ;  /* 0x000000ae3be77224 */ /* 0x080fe400078e02ff */
[----:B------:R-:W-:Y:S01]  /*1c50*/  IMAD R227, R225, R174, RZ ;  /* 0x000000aee1e37224 */ /* 0x000fe200078e02ff */
[----:B------:R-:W-:Y:S01]  /*1c60*/  SHF.L.U32 R80, R167, 0x2, RZ ;  /* 0x00000002a7507819 */ /* 0x000fe200000006ff */
[----:B------:R-:W-:Y:S01]  /*1c70*/  IMAD.SHL.U32 R55, R69, 0x100, RZ ;  /* 0x0000010045377824 */ /* 0x000fe200078e00ff */
[----:B------:R-:W-:Y:S01]  /*1c80*/  SHF.L.U64.HI R75, R224, 0x4, R225 ;  /* 0x00000004e04b7819 */ /* 0x000fe200000102e1 */
[----:B------:R-:W-:Y:S01]  /*1c90*/  IMAD.SHL.U32 R70, R58, 0x10, RZ ;  /* 0x000000103a467824 */ /* 0x000fe200078e00ff */
[----:B------:R-:W-:Y:S02]  /*1ca0*/  SHF.L.U32 R72, R224, 0x4, RZ ;  /* 0x00000004e0487819 */ /* 0x000fe400000006ff */
[----:B------:R-:W-:Y:S02]  /*1cb0*/  SHF.L.U64.HI R73, R58, 0x4, R59 ;  /* 0x000000043a497819 */ /* 0x000fe4000001023b */
[----:B------:R-:W-:-:S02]  /*1cc0*/  LOP3.LUT R80, R80, 0x1c, RZ, 0xc0, !PT ;  /* 0x0000001c50507812 */ /* 0x000fc400078ec0ff */
[----:B------:R-:W-:Y:S01]  /*1cd0*/  IADD3 R76, PT, PT, R55, -0x100, RZ ;  /* 0xffffff00374c7810 */ /* 0x000fe20007ffe0ff */
[----:B--2---:R-:W-:Y:S02]  /*1ce0*/  @P0 IMAD R10, R177, R237, RZ ;  /* 0x000000edb10a0224 */ /* 0x004fe400078e02ff */
[----:B---3--:R-:W-:-:S04]  /*1cf0*/  @!P0 IMAD.WIDE.U32 R18, R24, R234, RZ ;  /* 0x000000ea18128225 */ /* 0x008fc800078e00ff */
[----:B------:R-:W-:Y:S02]  /*1d00*/  @!P0 IMAD R5, R25, R234, RZ ;  /* 0x000000ea19058224 */ /* 0x000fe400078e02ff */
[----:B------:R-:W-:-:S04]  /*1d10*/  @P0 IMAD.WIDE.U32 R24, R176, R237, RZ ;  /* 0x000000edb0180225 */ /* 0x000fc800078e00ff */
[----:B------:R-:W-:Y:S02]  /*1d20*/  @P0 IMAD.MOV.U32 R18, RZ, RZ, R24 ;  /* 0x000000ffff120224 */ /* 0x000fe400078e0018 */
[----:B------:R-:W-:Y:S02]  /*1d30*/  @!P0 IMAD.IADD R5, R19, 0x1, R5 ;  /* 0x0000000113058824 */ /* 0x000fe400078e0205 */
[----:B------:R-:W-:Y:S01]  /*1d40*/  @P0 IMAD.IADD R5, R25, 0x1, R10 ;  /* 0x0000000119050824 */ /* 0x000fe200078e020a */
[----:B------:R-:W-:Y:S01]  /*1d50*/  IADD3 R18, P1, PT, R12, R18, RZ ;  /* 0x000000120c127210 */ /* 0x000fe20007f3e0ff */
[----:B------:R-:W-:-:S04]  /*1d60*/  IMAD R3, R21, R233, RZ ;  /* 0x000000e915037224 */ /* 0x000fc800078e02ff */
[----:B------:R-:W-:Y:S01]  /*1d70*/  IMAD.X R19, RZ, RZ, R5, P1 ;  /* 0x000000ffff137224 */ /* 0x000fe200008e0605 */
[----:B------:R-:W-:Y:S02]  /*1d80*/  SHF.R.S32.HI R5, RZ, 0x1f, R78 ;  /* 0x0000001fff057819 */ /* 0x000fe4000001144e */
[----:B------:R-:W-:Y:S01]  /*1d90*/  IADD3 R21, PT, PT, R27, R22, RZ ;  /* 0x000000161b157210 */ /* 0x000fe20007ffe0ff */
[----:B------:R-:W-:Y:S01]  /*1da0*/  IMAD.WIDE.U32 R24, R20, R233, R18 ;  /* 0x000000e914187225 */ /* 0x000fe200078e0012 */
[----:B------:R-:W-:-:S03]  /*1db0*/  LEA.HI R5, R5, R78, RZ, 0x8 ;  /* 0x0000004e05057211 */ /* 0x000fc600078f40ff */
[----:B------:R-:W-:Y:S01]  /*1dc0*/  IMAD.MOV.U32 R20, RZ, RZ, R26 ;  /* 0x000000ffff147224 */ /* 0x000fe200078e001a */
[----:B------:R-:W-:-:S03]  /*1dd0*/  IADD3 R22, P0, PT, R12, R4, RZ ;  /* 0x000000040c167210 */ /* 0x000fc60007f1e0ff */
[----:B------:R-:W-:Y:S01]  /*1de0*/  IMAD.WIDE.U32 R20, R174, R58, R20 ;  /* 0x0000003aae147225 */ /* 0x000fe200078e0014 */
[----:B------:R-:W-:Y:S02]  /*1df0*/  SHF.R.S32.HI R5, RZ, 0x8, R5 ;  /* 0x00000008ff057819 */ /* 0x000fe40000011405 */
[----:B------:R-:W-:Y:S01]  /*1e00*/  IADD3.X R23, PT, PT, RZ, R2, RZ, P0, !PT ;  /* 0x00000002ff177210 */ /* 0x000fe200007fe4ff */
[----:B------:R-:W-:Y:S01]  /*1e10*/  IMAD.IADD R231, R21, 0x1, R231 ;  /* 0x0000000115e77824 */ /* 0x000fe200078e02e7 */
[----:B----4-:R-:W-:Y:S01]  /*1e20*/  LEA R230, P0, R20, R14, 0x1 ;  /* 0x0000000e14e67211 */ /* 0x010fe200078008ff */
[----:B------:R-:W-:Y:S01]  /*1e30*/  IMAD.WIDE.U32 R18, R235, 0x40, R174 ;  /* 0x00000040eb127825 */ /* 0x000fe200078e00ae */
[----:B------:R-:W-:Y:S02]  /*1e40*/  VIMNMX R74, PT, PT, R226, R5, !PT ;  /* 0x00000005e24a7248 */ /* 0x000fe40007fe0100 */
[----:B------:R-:W-:Y:S01]  /*1e50*/  LEA.HI.X R231, R20, R15, R231, 0x1, P0 ;  /* 0x0000000f14e77211 */ /* 0x000fe200000f0ce7 */
[----:B------:R-:W-:Y:S01]  /*1e60*/  IMAD.IADD R25, R25, 0x1, R3 ;  /* 0x0000000119197824 */ /* 0x000fe200078e0203 */
[----:B------:R-:W-:Y:S01]  /*1e70*/  ISETP.GT.U32.AND P0, PT, R69, R74, PT ;  /* 0x0000004a4500720c */ /* 0x000fe20003f04070 */
[----:B------:R-:W-:-:S02]  /*1e80*/  IMAD R3, R19, R176, RZ ;  /* 0x000000b013037224 */ /* 0x000fc400078e02ff */
[----:B------:R-:W-:-:S04]  /*1e90*/  IMAD.WIDE.U32 R22, R174, R224, R22 ;  /* 0x000000e0ae167225 */ /* 0x000fc800078e0016 */
[C---:B------:R-:W-:Y:S02]  /*1ea0*/  IMAD R3, R18.reuse, R177, R3 ;  /* 0x000000b112037224 */ /* 0x040fe400078e0203 */
[----:B------:R-:W-:Y:S01]  /*1eb0*/  IMAD.WIDE.U32 R18, R18, R176, R24 ;  /* 0x000000b012127225 */ /* 0x000fe200078e0018 */
[----:B------:R-:W-:-:S03]  /*1ec0*/  LEA R228, P1, R22, R16, 0x1 ;  /* 0x0000001016e47211 */ /* 0x000fc600078208ff */
[----:B------:R-:W-:Y:S01]  /*1ed0*/  IMAD.IADD R227, R23, 0x1, R227 ;  /* 0x0000000117e37824 */ /* 0x000fe200078e02e3 */
[----:B------:R-:W-:Y:S02]  /*1ee0*/  IADD3 R3, PT, PT, R19, R3, RZ ;  /* 0x0000000313037210 */ /* 0x000fe40007ffe0ff */
[----:B------:R-:W-:Y:S02]  /*1ef0*/  LEA R172, P2, R18, R8, 0x1 ;  /* 0x0000000812ac7211 */ /* 0x000fe400078408ff */
        /* <DEDUP_REMOVED lines=15> */
[----:B------:R-:W-:Y:S01]  /*1ff0*/  VIADD R83, R174, 0x20 ;  /* 0x00000020ae537836 */ /* 0x000fe20000000000 */
[----:B-----5:R-:W-:Y:S01]  /*2000*/  IADD3 R10, PT, PT, R76, R7, RZ ;  /* 0x000000074c0a7210 */ /* 0x020fe20007ffe0ff */
[C---:B------:R-:W-:Y:S01]  /*2010*/  VIADD R166, R174.reuse, 0x40 ;  /* 0x00000040aea67836 */ /* 0x040fe20000000000 */
[----:B------:R-:W-:Y:S01]  /*2020*/  SHF.R.S32.HI R11, RZ, 0x1, R11 ;  /* 0x00000001ff0b7819 */ /* 0x000fe2000001140b */
[C---:B------:R-:W-:Y:S01]  /*2030*/  VIADD R160, R174.reuse, 0x60 ;  /* 0x00000060aea07836 */ /* 0x040fe20000000000 */
[C---:B------:R-:W-:Y:S01]  /*2040*/  IADD3 R84, PT, PT, R174.reuse, 0x10, RZ ;  /* 0x00000010ae547810 */ /* 0x040fe20007ffe0ff */
[C---:B------:R-:W-:Y:S01]  /*2050*/  VIADD R154, R174.reuse, 0x90 ;  /* 0x00000090ae9a7836 */ /* 0x040fe20000000000 */
[C---:B------:R-:W-:Y:S01]  /*2060*/  SHF.L.U32 R168, R11.reuse, 0x4, RZ ;  /* 0x000000040ba87819 */ /* 0x040fe200000006ff */
[C---:B------:R-:W-:Y:S01]  /*2070*/  IMAD R141, R11.reuse, 0x30, RZ ;  /* 0x000000300b8d7824 */ /* 0x040fe200078e02ff */
[C---:B------:R-:W-:Y:S01]  /*2080*/  SHF.L.U32 R128, R11.reuse, 0x6, RZ ;  /* 0x000000060b807819 */ /* 0x040fe200000006ff */
[C---:B------:R-:W-:Y:S01]  /*2090*/  IMAD R140, R11.reuse, 0x50, RZ ;  /* 0x000000500b8c7824 */ /* 0x040fe200078e02ff */
        /* <DEDUP_REMOVED lines=48> */
[----:B----4-:R-:W-:-:S03]  /*23a0*/  SHF.L.U64.HI R85, R178, 0x5, R179 ;  /* 0x00000005b2557819 */ /* 0x010fc600000102b3 */
[----:B------:R-:W-:Y:S01]  /*23b0*/  IMAD R8, R27, R234, RZ ;  /* 0x000000ea1b087224 */ /* 0x000fe200078e02ff */
[C---:B------:R-:W-:Y:S01]  /*23c0*/  SHF.L.U64.HI R95, R180.reuse, 0x5, R181 ;  /* 0x00000005b45f7819 */ /* 0x040fe200000102b5 */
[----:B------:R-:W-:Y:S01]  /*23d0*/  IMAD R9, R179, R76, RZ ;  /* 0x0000004cb3097224 */ /* 0x000fe200078e02ff */
[----:B------:R-:W-:Y:S01]  /*23e0*/  SHF.L.U32 R97, R180, 0x5, RZ ;  /* 0x00000005b4617819 */ /* 0x000fe200000006ff */
[----:B------:R-:W-:Y:S01]  /*23f0*/  IMAD.WIDE.U32 R18, R76, R178, R18 ;  /* 0x000000b24c127225 */ /* 0x000fe200078e0012 */
[----:B------:R-:W-:Y:S02]  /*2400*/  IADD3 R15, PT, PT, R15, R8, RZ ;  /* 0x000000080f0f7210 */ /* 0x000fe40007ffe0ff */
[C---:B------:R-:W-:Y:S01]  /*2410*/  SHF.L.U64.HI R99, R180.reuse, 0x6, R181 ;  /* 0x00000006b4637819 */ /* 0x040fe200000102b5 */
[----:B------:R-:W-:Y:S01]  /*2420*/  IMAD R8, R181, R76, RZ ;  /* 0x0000004cb5087224 */ /* 0x000fe200078e02ff */
[----:B------:R-:W-:Y:S01]  /*2430*/  SHF.L.U32 R101, R180, 0x6, RZ ;  /* 0x00000006b4657819 */ /* 0x000fe200000006ff */
[----:B------:R-:W-:Y:S01]  /*2440*/  IMAD.WIDE.U32 R14, R76, R180, R14 ;  /* 0x000000b44c0e7225 */ /* 0x000fe200078e000e */
[----:B------:R-:W-:-:S02]  /*2450*/  SHF.L.U64.HI R103, R180, 0x7, R181 ;  /* 0x00000007b4677819 */ /* 0x000fc400000102b5 */
[C---:B------:R-:W-:Y:S01]  /*2460*/  SHF.L.U64.HI R90, R180.reuse, 0x4, R181 ;  /* 0x00000004b45a7819 */ /* 0x040fe200000102b5 */
[----:B------:R-:W-:Y:S01]  /*2470*/  IMAD.IADD R19, R19, 0x1, R9 ;  /* 0x0000000113137824 */ /* 0x000fe200078e0209 */
[----:B------:R-:W-:Y:S01]  /*2480*/  SHF.L.U32 R117, R180, 0x4, RZ ;  /* 0x00000004b4757819 */ /* 0x000fe200000006ff */
[-C--:B------:R-:W-:Y:S02]  /*2490*/  IMAD R7, R23, R6.reuse, RZ ;  /* 0x0000000617077224 */ /* 0x080fe400078e02ff */
[----:B------:R-:W-:Y:S02]  /*24a0*/  IMAD R9, R25, R6, RZ ;  /* 0x0000000619097224 */ /* 0x000fe400078e02ff */
[----:B------:R-:W-:Y:S02]  /*24b0*/  IMAD.IADD R15, R15, 0x1, R8 ;  /* 0x000000010f0f7824 */ /* 0x000fe400078e0208 */
[-C--:B------:R-:W-:Y:S02]  /*24c0*/  IMAD R7, R22, R0.reuse, R7 ;  /* 0x0000000016077224 */ /* 0x080fe400078e0207 */
[----:B------:R-:W-:Y:S01]  /*24d0*/  IMAD R0, R24, R0, R9 ;  /* 0x0000000018007224 */ /* 0x000fe200078e0209 */
[----:B------:R-:W-:Y:S01]  /*24e0*/  SHF.R.S32.HI R9, RZ, 0x1f, R78 ;  /* 0x0000001fff097819 */ /* 0x000fe2000001144e */
[----:B------:R-:W-:-:S02]  /*24f0*/  IMAD R8, R174, R11, R80 ;  /* 0x0000000bae087224 */ /* 0x000fc400078e0250 */
[----:B------:R-:W-:Y:S01]  /*2500*/  IMAD.WIDE.U32 R24, R6, R24, R14 ;  /* 0x0000001806187225 */ /* 0x000fe200078e000e */
[----:B------:R-:W-:-:S03]  /*2510*/  IADD3 R15, P0, PT, -R78, R174, RZ ;  /* 0x000000ae4e0f7210 */ /* 0x000fc60007f1e1ff */
[----:B------:R-:W-:Y:S01]  /*2520*/  IMAD.WIDE.U32 R22, R6, R22, R18 ;  /* 0x0000001606167225 */ /* 0x000fe200078e0012 */
[----:B------:R-:W-:-:S03]  /*2530*/  IADD3 R6, PT, PT, R80, R8, RZ ;  /* 0x0000000850067210 */ /* 0x000fc60007ffe0ff */
[----:B------:R-:W-:Y:S01]  /*2540*/  IMAD R19, R10, R11, RZ ;  /* 0x0000000b0a137224 */ /* 0x000fe200078e02ff */
[----:B------:R-:W-:Y:S01]  /*2550*/  IADD3 R23, PT, PT, R23, R7, RZ ;  /* 0x0000000717177210 */ /* 0x000fe20007ffe0ff */
[----:B------:R-:W-:Y:S02]  /*2560*/  IMAD.X R9, RZ, RZ, ~R9, P0 ;  /* 0x000000ffff097224 */ /* 0x000fe400000e0e09 */
[----:B------:R-:W-:Y:S01]  /*2570*/  IMAD.IADD R25, R25, 0x1, R0 ;  /* 0x0000000119197824 */ /* 0x000fe200078e0200 */
[----:B------:R-:W-:Y:S01]  /*2580*/  SHF.R.S32.HI R111, RZ, 0x1f, R19 ;  /* 0x0000001fff6f7819 */ /* 0x000fe20000011413 */
[----:B------:R-:W-:Y:S01]  /*2590*/  IMAD R88, R9, R178, RZ ;  /* 0x000000b209587224 */ /* 0x000fe200078e02ff */
[----:B------:R-:W-:Y:S01]  /*25a0*/  IADD3 R14, P1, PT, R19, R8, RZ ;  /* 0x00000008130e7210 */ /* 0x000fe20007f3e0ff */
[----:B------:R-:W-:Y:S01]  /*25b0*/  IMAD R9, R9, R180, RZ ;  /* 0x000000b409097224 */ /* 0x000fe200078e02ff */
[----:B------:R-:W-:Y:S01]  /*25c0*/  IADD3 R110, P0, PT, R19, R6, RZ ;  /* 0x00000006136e7210 */ /* 0x000fe20007f1e0ff */
[----:B------:R-:W-:Y:S01]  /*25d0*/  IMAD R88, R179, R15, R88 ;  /* 0x0000000fb3587224 */ /* 0x000fe200078e0258 */
[----:B------:R-:W-:Y:S01]  /*25e0*/  LEA.HI.X.SX32 R7, R8, R111, 0x1, P1 ;  /* 0x0000006f08077211 */ /* 0x000fe200008f0eff */
[----:B------:R-:W-:Y:S01]  /*25f0*/  IMAD.WIDE.U32 R18, R178, R15, R22 ;  /* 0x0000000fb2127225 */ /* 0x000fe200078e0016 */
[----:B------:R-:W-:-:S02]  /*2600*/  LEA.HI.X.SX32 R111, R6, R111, 0x1, P0 ;  /* 0x0000006f066f7211 */ /* 0x000fc400000f0eff */
[----:B------:R-:W-:Y:S01]  /*2610*/  SHF.L.U64.HI R0, R14, 0x1, R7 ;  /* 0x000000010e007819 */ /* 0x000fe20000010207 */
[-C--:B------:R-:W-:Y:S01]  /*2620*/  IMAD R9, R181, R15.reuse, R9 ;  /* 0x0000000fb5097224 */ /* 0x080fe200078e0209 */
[----:B------:R-:W-:Y:S01]  /*2630*/  SHF.L.U64.HI R111, R110, 0x1, R111 ;  /* 0x000000016e6f7819 */ /* 0x000fe2000001026f */
[----:B------:R-:W-:Y:S01]  /*2640*/  IMAD.WIDE.U32 R22, R180, R15, R24 ;  /* 0x0000000fb4167225 */ /* 0x000fe200078e0018 */
[----:B------:R-:W-:Y:S02]  /*2650*/  LEA R107, P1, R18, R20, 0x1 ;  /* 0x00000014126b7211 */ /* 0x000fe400078208ff */
[----:B------:R-:W-:Y:S01]  /*2660*/  SHF.L.U32 R14, R14, 0x1, RZ ;  /* 0x000000010e0e7819 */ /* 0x000fe200000006ff */
[----:B------:R-:W-:Y:S01]  /*2670*/  IMAD.IADD R88, R19, 0x1, R88 ;  /* 0x0000000113587824 */ /* 0x000fe200078e0258 */
[----:B------:R-:W-:Y:S01]  /*2680*/  IADD3 R9, PT, PT, R23, R9, RZ ;  /* 0x0000000917097210 */ /* 0x000fe20007ffe0ff */
[----:B------:R-:W-:Y:S01]  /*2690*/  IMAD.SHL.U32 R110, R110, 0x2, RZ ;  /* 0x000000026e6e7824 */ /* 0x000fe200078e00ff */
[----:B------:R-:W-:Y:S01]  /*26a0*/  LEA R10, P0, R22, R16, 0x1 ;  /* 0x00000010160a7211 */ /* 0x000fe200078008ff */
[C---:B------:R-:W-:Y:S01]  /*26b0*/  IMAD R87, R181.reuse, 0x60, RZ ;  /* 0x00000060b5577824 */ /* 0x040fe200078e02ff */
[----:B------:R-:W-:Y:S01]  /*26c0*/  LEA.HI.X R88, R18, R21, R88, 0x1, P1 ;  /* 0x0000001512587211 */ /* 0x000fe200008f0c58 */
[C---:B------:R-:W-:Y:S01]  /*26d0*/  IMAD R91, R181.reuse, 0xc0, RZ ;  /* 0x000000c0b55b7824 */ /* 0x040fe200078e02ff */
[----:B------:R-:W-:Y:S01]  /*26e0*/  IADD3 R108, P3, PT, R4, R110, RZ ;  /* 0x0000006e046c7210 */ /* 0x000fe20007f7e0ff */
[----:B------:R-:W-:Y:S01]  /*26f0*/  IMAD R93, R181, 0xe0, RZ ;  /* 0x000000e0b55d7824 */ /* 0x000fe200078e02ff */
[----:B------:R-:W-:Y:S01]  /*2700*/  LEA.HI.X R9, R22, R17, R9, 0x1, P0 ;  /* 0x0000001116097211 */ /* 0x000fe200000f0c09 */
[----:B------:R-:W-:Y:S01]  /*2710*/  IMAD.WIDE.U32 R188, R180, 0x60, RZ ;  /* 0x00000060b4bc7825 */ /* 0x000fe200078e00ff */
[----:B------:R-:W-:-:S02]  /*2720*/  IADD3 R56, P1, PT, R4, R14, RZ ;  /* 0x0000000e04387210 */ /* 0x000fc40007f3e0ff */
[----:B------:R-:W-:Y:S01]  /*2730*/  IADD3 R110, P2, PT, R2, R110, RZ ;  /* 0x0000006e026e7210 */ /* 0x000fe20007f5e0ff */
        /* <DEDUP_REMOVED lines=11> */
[----:B------:R-:W-:Y:S02]  /*27f0*/  IMAD.X R111, R3, 0x1, R111, P2 ;  /* 0x00000001036f7824 */ /* 0x000fe400010e066f */
[----:B------:R-:W-:Y:S02]  /*2800*/  IMAD.SHL.U32 R86, R178, 0x20, RZ ;  /* 0x00000020b2567824 */ /* 0x000fe400078e00ff */
[----:B------:R-:W-:Y:S02]  /*2810*/  IMAD.SHL.U32 R105, R180, 0x80, RZ ;  /* 0x00000080b4697824 */ /* 0x000fe400078e00ff */
[----:B------:R-:W-:-:S07]  /*2820*/  IMAD.IADD R89, R187, 0x1, R89 ;  /* 0x00000001bb597824 */ /* 0x000fce00078e0259 */
.L_x_6599:
[----:B------:R-:W-:Y:S01]  /*2830*/  VIADD R127, R127, 0x100 ;  /* 0x000001007f7f7836 */ /* 0x000fe20000000000 */
[----:B------:R-:W-:Y:S01]  /*2840*/  LEA R2, P1, R70, R114, 0x1 ;  /* 0x0000007246027211 */ /* 0x000fe200078208ff */
[----:B------:R-:W-:Y:S01]  /*2850*/  VIADD R129, R129, 0x100 ;  /* 0x0000010081817836 */ /* 0x000fe20000000000 */
[----:B------:R-:W-:Y:S01]  /*2860*/  UMOV UR6, URZ ;  /* 0x000000ff00067c82 */ /* 0x000fe20008000000 */
[----:B------:R-:W-:Y:S01]  /*2870*/  IMAD.MOV.U32 R170, RZ, RZ, R124 ;  /* 0x000000ffffaa7224 */ /* 0x000fe200078e007c */
[----:B------:R-:W-:Y:S01]  /*2880*/  ISETP.GE.AND P0, PT, R174, R127, PT ;  /* 0x0000007fae00720c */ /* 0x000fe20003f06270 */
[----:B------:R-:W-:Y:S01]  /*2890*/  VIADD R125, R125, 0xffffffff ;  /* 0xffffffff7d7d7836 */ /* 0x000fe20000000000 */
[----:B------:R-:W-:Y:S01]  /*28a0*/  LEA.HI.X R3, R70, R115, R73, 0x1, P1 ;  /* 0x0000007346037211 */ /* 0x000fe200008f0c49 */
[----:B------:R-:W-:Y:S01]  /*28b0*/  VIADD R124, R124, 0xffffff00 ;  /* 0xffffff007c7c7836 */ /* 0x000fe20000000000 */
[----:B------:R-:W-:Y:S01]  /*28c0*/  ISETP.GE.AND P2, PT, R174, R129, !P0 ;  /* 0x00000081ae00720c */ /* 0x000fe20004746270 */
[----:B------:R-:W-:Y:S01]  /*28d0*/  BSSY.RECONVERGENT B1, `(.L_x_6529) ;  /* 0x0000a8f000017945 */ /* 0x000fe20003800200 */
[C---:B------:R-:W-:Y:S04]  /*28e0*/  ISETP.GE.AND P0, PT, R84.reuse, R127, PT ;  /* 0x0000007f5400720c */ /* 0x040fe80003f06270 */
[----:B------:R-:W-:Y:S02]  /*28f0*/  ISETP.GE.AND P3, PT, R84, R129, !P0 ;  /* 0x000000815400720c */ /* 0x000fe40004766270 */
[-C--:B------:R-:W-:Y:S02]  /*2900*/  IADD3 R18, P0, PT, R107, R86.reuse, RZ ;  /* 0x000000566b127210 */ /* 0x080fe40007f1e0ff */
[----:B------:R-:W-:Y:S03]  /*2910*/  P2R R161, PR, RZ, 0x8 ;  /* 0x00000008ffa17803 */ /* 0x000fe60000000000 */
[----:B------:R-:W-:Y:S02]  /*2920*/  @P2 IMAD.MOV.U32 R4, RZ, RZ, R107 ;  /* 0x000000ffff042224 */ /* 0x000fe400078e006b */
[----:B------:R-:W-:Y:S02]  /*2930*/  @P2 IMAD.MOV.U32 R5, RZ, RZ, R88 ;  /* 0x000000ffff052224 */ /* 0x000fe400078e0058 */
[--C-:B------:R-:W-:Y:S01]  /*2940*/  IMAD.X R19, R88, 0x1, R85.reuse, P0 ;  /* 0x0000000158137824 */ /* 0x100fe200000e0655 */
[C---:B------:R-:W-:Y:S02]  /*2950*/  ISETP.GE.AND P0, PT, R83.reuse, R127, PT ;  /* 0x0000007f5300720c */ /* 0x040fe40003f06270 */
[----:B----4-:R-:W2:Y:S02]  /*2960*/  @P2 LD.E.128 R20, desc[UR4][R4.64] ;  /* 0x0000000404142980 */ /* 0x010ea4000c101d00 */
[----:B------:R-:W-:Y:S04]  /*2970*/  ISETP.GE.AND P4, PT, R83, R129, !P0 ;  /* 0x000000815300720c */ /* 0x000fe80004786270 */
[----:B------:R-:W-:Y:S09]  /*2980*/  P2R R52, PR, RZ, 0x10 ;  /* 0x00000010ff347803 */ /* 0x000ff20000000000 */
[----:B------:R-:W-:Y:S02]  /*2990*/  @P4 IADD3 R28, P0, PT, R18, R86, RZ ;  /* 0x00000056121c4210 */ /* 0x000fe40007f1e0ff */
[----:B------:R-:W-:Y:S03]  /*29a0*/  @P4 LEA R30, P1, R58, R2, 0x5 ;  /* 0x000000023a1e4211 */ /* 0x000fe600078228ff */
[----:B------:R-:W-:Y:S01]  /*29b0*/  @P4 IMAD.X R29, R19, 0x1, R85, P0 ;  /* 0x00000001131d4824 */ /* 0x000fe200000e0655 */
[----:B------:R-:W-:Y:S02]  /*29c0*/  ISETP.GE.AND P0, PT, R82, R127, PT ;  /* 0x0000007f5200720c */ /* 0x000fe40003f06270 */
[----:B------:R-:W-:Y:S01]  /*29d0*/  @P4 LEA.HI.X R31, R58, R3, R59, 0x5, P1 ;  /* 0x000000033a1f4211 */ /* 0x000fe200008f2c3b */
[----:B--2---:R1:W-:Y:S04]  /*29e0*/  @P2 ST.E.128 desc[UR4][R114.64], R20 ;  /* 0x0000001472002985 */ /* 0x0043e8000c101d04 */
[----:B------:R-:W2:Y:S04]  /*29f0*/  @P3 LD.E.128 R24, desc[UR4][R18.64] ;  /* 0x0000000412183980 */ /* 0x000ea8000c101d00 */
[----:B--2---:R2:W-:Y:S01]  /*2a00*/  @P3 ST.E.128 desc[UR4][R2.64], R24 ;  /* 0x0000001802003985 */ /* 0x0045e2000c101d04 */
[----:B------:R-:W-:Y:S03]  /*2a10*/  ISETP.GE.AND P3, PT, R82, R129, !P0 ;  /* 0x000000815200720c */ /* 0x000fe60004766270 */
[----:B------:R3:W4:Y:S01]  /*2a20*/  @P4 LD.E.128 R4, desc[UR4][R28.64] ;  /* 0x000000041c044980 */ /* 0x000722000c101d00 */
[----:B------:R-:W-:Y:S09]  /*2a30*/  P2R R159, PR, RZ, 0x8 ;  /* 0x00000008ff9f7803 */ /* 0x000ff20000000000 */
[C---:B-1----:R-:W-:Y:S04]  /*2a40*/  @P3 LEA R20, P0, R178.reuse, R18, 0x6 ;  /* 0x00000012b2143211 */ /* 0x042fe800078030ff */
[----:B------:R-:W-:Y:S02]  /*2a50*/  @P3 LEA.HI.X R21, R178, R19, R179, 0x6, P0 ;  /* 0x00000013b2153211 */ /* 0x000fe400000f34b3 */
[C---:B------:R-:W-:Y:S04]  /*2a60*/  ISETP.GE.AND P0, PT, R166.reuse, R127, PT ;  /* 0x0000007fa600720c */ /* 0x040fe80003f06270 */
[----:B------:R-:W-:Y:S02]  /*2a70*/  ISETP.LT.OR P0, PT, R166, R129, P0 ;  /* 0x00000081a600720c */ /* 0x000fe40000701670 */
[C---:B---3--:R-:W-:Y:S04]  /*2a80*/  @P3 LEA R28, P1, R58.reuse, R2, 0x6 ;  /* 0x000000023a1c3211 */ /* 0x048fe800078230ff */
[----:B------:R-:W-:Y:S02]  /*2a90*/  @P3 LEA.HI.X R29, R58, R3, R59, 0x6, P1 ;  /* 0x000000033a1d3211 */ /* 0x000fe400008f343b */
[----:B------:R-:W-:Y:S05]  /*2aa0*/  ISETP.GE.AND P1, PT, R162, R127, PT ;  /* 0x0000007fa200720c */ /* 0x000fea0003f26270 */
[----:B------:R-:W-:Y:S02]  /*2ab0*/  @!P0 IMAD R0, R179, 0x60, RZ ;  /* 0x00000060b3008824 */ /* 0x000fe400078e02ff */
[----:B--2---:R-:W-:Y:S04]  /*2ac0*/  @!P0 IMAD.WIDE.U32 R24, R178, 0x60, R18 ;  /* 0x00000060b2188825 */ /* 0x004fe800078e0012 */
[----:B------:R-:W-:Y:S02]  /*2ad0*/  @!P0 IMAD.IADD R25, R25, 0x1, R0 ;  /* 0x0000000119198824 */ /* 0x000fe400078e0200 */
[----:B------:R-:W-:Y:S02]  /*2ae0*/  @!P0 IMAD R0, R59, 0x60, RZ ;  /* 0x000000603b008824 */ /* 0x000fe400078e02ff */
[----:B------:R-:W-:Y:S04]  /*2af0*/  @!P0 IMAD.WIDE.U32 R26, R58, 0x60, R2 ;  /* 0x000000603a1a8825 */ /* 0x000fe800078e0002 */
[----:B------:R-:W-:Y:S01]  /*2b00*/  @!P0 IMAD.IADD R27, R27, 0x1, R0 ;  /* 0x000000011b1b8824 */ /* 0x000fe200078e0200 */
[----:B----4-:R1:W-:Y:S01]  /*2b10*/  @P4 ST.E.128 desc[UR4][R30.64], R4 ;  /* 0x000000041e004985 */ /* 0x0103e2000c101d04 */
[----:B------:R-:W-:Y:S03]  /*2b20*/  ISETP.LT.OR P4, PT, R162, R129, P1 ;  /* 0x00000081a200720c */ /* 0x000fe60000f81670 */
[----:B------:R-:W2:Y:S01]  /*2b30*/  @P3 LD.E.128 R20, desc[UR4][R20.64] ;  /* 0x0000000414143980 */ /* 0x000ea2000c101d00 */
[----:B------:R-:W-:Y:S03]  /*2b40*/  P2R R157, PR, RZ, 0x10 ;  /* 0x00000010ff9d7803 */ /* 0x000fe60000000000 */
[----:B--2---:R2:W-:Y:S04]  /*2b50*/  @P3 ST.E.128 desc[UR4][R28.64], R20 ;  /* 0x000000141c003985 */ /* 0x0045e8000c101d04 */
[----:B-1----:R1:W3:Y:S02]  /*2b60*/  @!P0 LD.E.128 R4, desc[UR4][R24.64] ;  /* 0x0000000418048980 */ /* 0x0022e4000c101d00 */
[C---:B-1----:R-:W-:Y:S04]  /*2b70*/  @!P4 LEA R24, P1, R178.reuse, R18, 0x7 ;  /* 0x00000012b218c211 */ /* 0x042fe800078238ff */
[----:B------:R-:W-:Y:S01]  /*2b80*/  @!P4 LEA.HI.X R25, R178, R19, R179, 0x7, P1 ;  /* 0x00000013b219c211 */ /* 0x000fe200008f3cb3 */
[----:B---3--:R1:W-:Y:S01]  /*2b90*/  @!P0 ST.E.128 desc[UR4][R26.64], R4 ;  /* 0x000000041a008985 */ /* 0x0083e2000c101d04 */
[C---:B------:R-:W-:Y:S03]  /*2ba0*/  ISETP.GE.AND P0, PT, R154.reuse, R127, PT ;  /* 0x0000007f9a00720c */ /* 0x040fe60003f06270 */
[----:B--2---:R-:W2:Y:S01]  /*2bb0*/  @!P4 LD.E.128 R20, desc[UR4][R24.64] ;  /* 0x000000041814c980 */ /* 0x004ea2000c101d00 */
[----:B------:R-:W-:Y:S02]  /*2bc0*/  ISETP.LT.OR P1, PT, R154, R129, P0 ;  /* 0x000000819a00720c */ /* 0x000fe40000721670 */
[C---:B------:R-:W-:Y:S02]  /*2bd0*/  @!P4 LEA R32, P0, R58.reuse, R2, 0x7 ;  /* 0x000000023a20c211 */ /* 0x040fe400078038ff */
[----:B------:R-:W-:Y:S02]  /*2be0*/  P2R R155, PR, RZ, 0x2 ;  /* 0x00000002ff9b7803 */ /* 0x000fe40000000000 */
[----:B------:R-:W-:Y:S07]  /*2bf0*/  @!P4 LEA.HI.X R33, R58, R3, R59, 0x7, P0 ;  /* 0x000000033a21c211 */ /* 0x000fee00000f3c3b */
[C---:B------:R-:W-:Y:S04]  /*2c00*/  @!P1 LEA R30, P0, R178.reuse, R18, 0x8 ;  /* 0x00000012b21e9211 */ /* 0x040fe800078040ff */
[----:B------:R-:W-:Y:S02]  /*2c10*/  @!P1 LEA.HI.X R31, R178, R19, R179, 0x8, P0 ;  /* 0x00000013b21f9211 */ /* 0x000fe400000f44b3 */
[C---:B------:R-:W-:Y:S04]  /*2c20*/  @!P1 LEA R28, P0, R58.reuse, R2, 0x8 ;  /* 0x000000023a1c9211 */ /* 0x040fe800078040ff */
[----:B------:R-:W-:Y:S02]  /*2c30*/  @!P1 LEA.HI.X R29, R58, R3, R59, 0x8, P0 ;  /* 0x000000033a1d9211 */ /* 0x000fe400000f443b */
[C---:B------:R-:W-:Y:S04]  /*2c40*/  ISETP.GE.AND P0, PT, R160.reuse, R127, PT ;  /* 0x0000007fa000720c */ /* 0x040fe80003f06270 */
[----:B------:R-:W-:Y:S02]  /*2c50*/  ISETP.LT.OR P3, PT, R160, R129, P0 ;  /* 0x00000081a000720c */ /* 0x000fe40000761670 */
[----:B------:R-:W-:Y:S11]  /*2c60*/  ISETP.GE.AND P0, PT, R158, R127, PT ;  /* 0x0000007f9e00720c */ /* 0x000ff60003f06270 */
[----:B------:R-:W-:Y:S02]  /*2c70*/  @!P3 IMAD R0, R179, 0xa0, RZ ;  /* 0x000000a0b300b824 */ /* 0x000fe400078e02ff */
[----:B-1----:R-:W-:Y:S04]  /*2c80*/  @!P3 IMAD.WIDE.U32 R4, R178, 0xa0, R18 ;  /* 0x000000a0b204b825 */ /* 0x002fe800078e0012 */
[----:B------:R-:W-:Y:S02]  /*2c90*/  @!P3 IMAD.IADD R5, R5, 0x1, R0 ;  /* 0x000000010505b824 */ /* 0x000fe400078e0200 */
[----:B------:R-:W-:Y:S04]  /*2ca0*/  @!P3 IMAD.WIDE.U32 R26, R58, 0xa0, R2 ;  /* 0x000000a03a1ab825 */ /* 0x000fe800078e0002 */
[----:B------:R-:W-:Y:S04]  /*2cb0*/  @!P3 IMAD R8, R59, 0xa0, RZ ;  /* 0x000000a03b08b824 */ /* 0x000fe800078e02ff */
[----:B------:R-:W-:Y:S01]  /*2cc0*/  @!P3 IMAD.IADD R27, R27, 0x1, R8 ;  /* 0x000000011b1bb824 */ /* 0x000fe200078e0208 */
[----:B--2---:R1:W-:Y:S01]  /*2cd0*/  @!P4 ST.E.128 desc[UR4][R32.64], R20 ;  /* 0x000000142000c985 */ /* 0x0043e2000c101d04 */
[----:B------:R-:W-:Y:S02]  /*2ce0*/  ISETP.LT.OR P4, PT, R158, R129, P0 ;  /* 0x000000819e00720c */ /* 0x000fe40000781670 */
[C---:B------:R-:W-:Y:S01]  /*2cf0*/  ISETP.GE.AND P0, PT, R156.reuse, R127, PT ;  /* 0x0000007f9c00720c */ /* 0x040fe20003f06270 */
[----:B------:R-:W2:Y:S03]  /*2d00*/  @!P3 LD.E.128 R4, desc[UR4][R4.64] ;  /* 0x000000040404b980 */ /* 0x000ea6000c101d00 */
[----:B------:R-:W-:Y:S02]  /*2d10*/  ISETP.LT.OR P5, PT, R156, R129, P0 ;  /* 0x000000819c00720c */ /* 0x000fe400007a1670 */
[C---:B------:R-:W-:Y:S04]  /*2d20*/  ISETP.GE.AND P0, PT, R152.reuse, R127, PT ;  /* 0x0000007f9800720c */ /* 0x040fe80003f06270 */
[----:B------:R-:W-:Y:S01]  /*2d30*/  ISETP.LT.OR P6, PT, R152, R129, P0 ;  /* 0x000000819800720c */ /* 0x000fe200007c1670 */
[----:B------:R-:W-:Y:S01]  /*2d40*/  @!P4 IMAD R0, R179, 0xc0, RZ ;  /* 0x000000c0b300c824 */ /* 0x000fe200078e02ff */
[----:B------:R-:W-:Y:S01]  /*2d50*/  ISETP.GE.AND P0, PT, R150, R127, PT ;  /* 0x0000007f9600720c */ /* 0x000fe20003f06270 */
[----:B------:R-:W-:Y:S01]  /*2d60*/  @!P4 IMAD.WIDE.U32 R24, R178, 0xc0, R18 ;  /* 0x000000c0b218c825 */ /* 0x000fe200078e0012 */
[----:B------:R-:W-:Y:S03]  /*2d70*/  P2R R53, PR, RZ, 0x40 ;  /* 0x00000040ff357803 */ /* 0x000fe60000000000 */
[----:B------:R-:W-:Y:S01]  /*2d80*/  @!P4 IMAD R8, R59, 0xc0, RZ ;  /* 0x000000c03b08c824 */ /* 0x000fe200078e02ff */
[----:B------:R-:W-:Y:S01]  /*2d90*/  @!P4 IADD3 R25, PT, PT, R25, R0, RZ ;  /* 0x000000001919c210 */ /* 0x000fe20007ffe0ff */
[----:B------:R-:W-:Y:S01]  /*2da0*/  @!P5 IMAD R0, R179, 0xe0, RZ ;  /* 0x000000e0b300d824 */ /* 0x000fe200078e02ff */
[----:B--2---:R2:W-:Y:S04]  /*2db0*/  @!P3 ST.E.128 desc[UR4][R26.64], R4 ;  /* 0x000000041a00b985 */ /* 0x0045e8000c101d04 */
[----:B-1----:R1:W3:Y:S01]  /*2dc0*/  @!P4 LD.E.128 R20, desc[UR4][R24.64] ;  /* 0x000000041814c980 */ /* 0x0022e2000c101d00 */
[----:B--2---:R-:W-:Y:S04]  /*2dd0*/  @!P4 IMAD.WIDE.U32 R26, R58, 0xc0, R2 ;  /* 0x000000c03a1ac825 */ /* 0x004fe800078e0002 */
[----:B------:R-:W-:Y:S02]  /*2de0*/  @!P4 IMAD.IADD R27, R27, 0x1, R8 ;  /* 0x000000011b1bc824 */ /* 0x000fe400078e0208 */
[----:B-1----:R-:W-:Y:S04]  /*2df0*/  @!P5 IMAD.WIDE.U32 R24, R178, 0xe0, R18 ;  /* 0x000000e0b218d825 */ /* 0x002fe800078e0012 */
[----:B------:R-:W-:Y:S02]  /*2e00*/  @!P5 IMAD.IADD R25, R25, 0x1, R0 ;  /* 0x000000011919d824 */ /* 0x000fe400078e0200 */
[----:B------:R-:W-:Y:S02]  /*2e10*/  @!P5 IMAD R0, R59, 0xe0, RZ ;  /* 0x000000e03b00d824 */ /* 0x000fe400078e02ff */
[----:B------:R-:W-:Y:S04]  /*2e20*/  @!P5 IMAD.WIDE.U32 R4, R58, 0xe0, R2 ;  /* 0x000000e03a04d825 */ /* 0x000fe800078e0002 */
[----:B------:R-:W-:Y:S02]  /*2e30*/  @!P5 IMAD.IADD R5, R5, 0x1, R0 ;  /* 0x000000010505d824 */ /* 0x000fe400078e0200 */
[----:B------:R-:W-:Y:S02]  /*2e40*/  @!P6 IMAD R0, R179, 0x120, RZ ;  /* 0x00000120b300e824 */ /* 0x000fe400078e02ff */
[----:B------:R-:W-:Y:S01]  /*2e50*/  @!P6 IMAD R8, R59, 0x120, RZ ;  /* 0x000001203b08e824 */ /* 0x000fe200078e02ff */
[----:B---3--:R1:W-:Y:S02]  /*2e60*/  @!P4 ST.E.128 desc[UR4][R26.64], R20 ;  /* 0x000000141a00c985 */ /* 0x0083e4000c101d04 */
[----:B-1----:R-:W-:Y:S02]  /*2e70*/  @!P6 IMAD.WIDE.U32 R20, R178, 0x120, R18 ;  /* 0x00000120b214e825 */ /* 0x002fe400078e0012 */
[----:B------:R-:W2:Y:S02]  /*2e80*/  @!P5 LD.E.128 R24, desc[UR4][R24.64] ;  /* 0x000000041818d980 */ /* 0x000ea4000c101d00 */
[----:B------:R-:W-:Y:S02]  /*2e90*/  @!P6 IMAD.IADD R21, R21, 0x1, R0 ;  /* 0x000000011515e824 */ /* 0x000fe400078e0200 */
[----:B--2---:R1:W-:Y:S02]  /*2ea0*/  @!P5 ST.E.128 desc[UR4][R4.64], R24 ;  /* 0x000000180400d985 */ /* 0x0043e4000c101d04 */
[----:B-1----:R-:W-:Y:S02]  /*2eb0*/  @!P6 IMAD.WIDE.U32 R26, R58, 0x120, R2 ;  /* 0x000001203a1ae825 */ /* 0x002fe400078e0002 */
[----:B------:R-:W2:Y:S02]  /*2ec0*/  @!P1 LD.E.128 R4, desc[UR4][R30.64] ;  /* 0x000000041e049980 */ /* 0x000ea4000c101d00 */
[----:B------:R-:W-:Y:S02]  /*2ed0*/  @!P6 IMAD.IADD R27, R27, 0x1, R8 ;  /* 0x000000011b1be824 */ /* 0x000fe400078e0208 */
[----:B--2---:R1:W-:Y:S01]  /*2ee0*/  @!P1 ST.E.128 desc[UR4][R28.64], R4 ;  /* 0x000000041c009985 */ /* 0x0043e2000c101d04 */
[----:B------:R-:W-:Y:S02]  /*2ef0*/  ISETP.LT.OR P1, PT, R150, R129, P0 ;  /* 0x000000819600720c */ /* 0x000fe40000721670 */
[----:B------:R-:W-:Y:S01]  /*2f00*/  ISETP.GE.AND P0, PT, R148, R127, PT ;  /* 0x0000007f9400720c */ /* 0x000fe20003f06270 */
[----:B------:R-:W2:Y:S01]  /*2f10*/  @!P6 LD.E.128 R20, desc[UR4][R20.64] ;  /* 0x000000041414e980 */ /* 0x000ea2000c101d00 */
[----:B------:R-:W-:Y:S09]  /*2f20*/  P2R R151, PR, RZ, 0x2 ;  /* 0x00000002ff977803 */ /* 0x000ff20000000000 */
[----:B------:R-:W-:Y:S02]  /*2f30*/  @!P1 IMAD R0, R179, 0x140, RZ ;  /* 0x00000140b3009824 */ /* 0x000fe400078e02ff */
[----:B------:R-:W-:Y:S04]  /*2f40*/  @!P1 IMAD.WIDE.U32 R24, R178, 0x140, R18 ;  /* 0x00000140b2189825 */ /* 0x000fe800078e0012 */
[----:B------:R-:W-:Y:S02]  /*2f50*/  @!P1 IMAD.IADD R25, R25, 0x1, R0 ;  /* 0x0000000119199824 */ /* 0x000fe400078e0200 */
[----:B------:R-:W-:Y:S01]  /*2f60*/  @!P1 IMAD R8, R59, 0x140, RZ ;  /* 0x000001403b089824 */ /* 0x000fe200078e02ff */
[----:B--2---:R2:W-:Y:S01]  /*2f70*/  @!P6 ST.E.128 desc[UR4][R26.64], R20 ;  /* 0x000000141a00e985 */ /* 0x0045e2000c101d04 */
[----:B------:R-:W-:Y:S02]  /*2f80*/  ISETP.LT.OR P6, PT, R148, R129, P0 ;  /* 0x000000819400720c */ /* 0x000fe400007c1670 */
[----:B------:R-:W-:Y:S01]  /*2f90*/  ISETP.GE.AND P0, PT, R146, R127, PT ;  /* 0x0000007f9200720c */ /* 0x000fe20003f06270 */
[----:B-1----:R1:W3:Y:S01]  /*2fa0*/  @!P1 LD.E.128 R4, desc[UR4][R24.64] ;  /* 0x0000000418049980 */ /* 0x0022e2000c101d00 */
[----:B------:R-:W-:Y:S09]  /*2fb0*/  P2R R149, PR, RZ, 0x40 ;  /* 0x00000040ff957803 */ /* 0x000ff20000000000 */
[----:B------:R-:W-:Y:S02]  /*2fc0*/  @!P6 IMAD R0, R179, 0x160, RZ ;  /* 0x00000160b300e824 */ /* 0x000fe400078e02ff */
[----:B--2---:R-:W-:Y:S04]  /*2fd0*/  @!P1 IMAD.WIDE.U32 R26, R58, 0x140, R2 ;  /* 0x000001403a1a9825 */ /* 0x004fe800078e0002 */
[----:B-1----:R-:W-:Y:S04]  /*2fe0*/  @!P6 IMAD.WIDE.U32 R24, R178, 0x160, R18 ;  /* 0x00000160b218e825 */ /* 0x002fe800078e0012 */
[----:B------:R-:W-:Y:S01]  /*2ff0*/  @!P1 IMAD.IADD R27, R27, 0x1, R8 ;  /* 0x000000011b1b9824 */ /* 0x000fe200078e0208 */
[----:B------:R-:W-:Y:S01]  /*3000*/  @!P6 IADD3 R25, PT, PT, R25, R0, RZ ;  /* 0x000000001919e210 */ /* 0x000fe20007ffe0ff */
[----:B------:R-:W-:Y:S03]  /*3010*/  @!P6 IMAD R8, R59, 0x160, RZ ;  /* 0x000001603b08e824 */ /* 0x000fe600078e02ff */
[----:B---3--:R1:W-:Y:S01]  /*3020*/  @!P1 ST.E.128 desc[UR4][R26.64], R4 ;  /* 0x000000041a009985 */ /* 0x0083e2000c101d04 */
[----:B------:R-:W-:Y:S02]  /*3030*/  ISETP.LT.OR P1, PT, R146, R129, P0 ;  /* 0x000000819200720c */ /* 0x000fe40000721670 */
[----:B------:R-:W-:Y:S01]  /*3040*/  ISETP.GE.AND P0, PT, R144, R127, PT ;  /* 0x0000007f9000720c */ /* 0x000fe20003f06270 */
[----:B------:R2:W3:Y:S01]  /*3050*/  @!P6 LD.E.128 R20, desc[UR4][R24.64] ;  /* 0x000000041814e980 */ /* 0x0004e2000c101d00 */
[----:B------:R-:W-:Y:S09]  /*3060*/  P2R R147, PR, RZ, 0x2 ;  /* 0x00000002ff937803 */ /* 0x000ff20000000000 */
[----:B------:R-:W-:Y:S02]  /*3070*/  @!P1 IMAD R0, R179, 0x180, RZ ;  /* 0x00000180b3009824 */ /* 0x000fe400078e02ff */
[----:B-1----:R-:W-:Y:S04]  /*3080*/  @!P6 IMAD.WIDE.U32 R26, R58, 0x160, R2 ;  /* 0x000001603a1ae825 */ /* 0x002fe800078e0002 */
[----:B--2---:R-:W-:Y:S04]  /*3090*/  @!P1 IMAD.WIDE.U32 R24, R178, 0x180, R18 ;  /* 0x00000180b2189825 */ /* 0x004fe800078e0012 */
[----:B------:R-:W-:Y:S02]  /*30a0*/  @!P6 IMAD.IADD R27, R27, 0x1, R8 ;  /* 0x000000011b1be824 */ /* 0x000fe400078e0208 */
[----:B------:R-:W-:Y:S02]  /*30b0*/  @!P1 IMAD.IADD R25, R25, 0x1, R0 ;  /* 0x0000000119199824 */ /* 0x000fe400078e0200 */
[----:B------:R-:W-:Y:S01]  /*30c0*/  @!P1 IMAD R8, R59, 0x180, RZ ;  /* 0x000001803b089824 */ /* 0x000fe200078e02ff */
        /* <DEDUP_REMOVED lines=12> */
[----:B------:R-:W-:Y:S03]  /*3190*/  ISETP.LT.OR P1, PT, R142, R129, P0 ;  /* 0x000000818e00720c */ /* 0x000fe60000721670 */
[----:B------:R2:W3:Y:S01]  /*31a0*/  @!P6 LD.E.128 R20, desc[UR4][R24.64] ;  /* 0x000000041814e980 */ /* 0x0004e2000c101d00 */
[----:B------:R-:W-:Y:S09]  /*31b0*/  P2R R143, PR, RZ, 0x2 ;  /* 0x00000002ff8f7803 */ /* 0x000ff20000000000 */
[----:B------:R-:W-:Y:S04]  /*31c0*/  @!P1 IMAD.WIDE.U32 R18, R178, 0x1c0, R18 ;  /* 0x000001c0b2129825 */ /* 0x000fe800078e0012 */
[----:B--2---:R-:W-:Y:S02]  /*31d0*/  @!P1 IMAD R25, R179, 0x1c0, RZ ;  /* 0x000001c0b3199824 */ /* 0x004fe400078e02ff */
[C---:B-1----:R-:W-:Y:S04]  /*31e0*/  @!P6 IMAD.WIDE.U32 R26, R58.reuse, 0x1a0, R2 ;  /* 0x000001a03a1ae825 */ /* 0x042fe800078e0002 */
[----:B------:R-:W-:Y:S01]  /*31f0*/  @!P6 IMAD.IADD R27, R27, 0x1, R0 ;  /* 0x000000011b1be824 */ /* 0x000fe200078e0200 */
[----:B------:R-:W-:Y:S01]  /*3200*/  IADD3 R0, P0, PT, RZ, -UR6, RZ ;  /* 0x80000006ff007c10 */ /* 0x000fe2000ff1e0ff */
[----:B------:R-:W-:Y:S02]  /*3210*/  @!P1 IMAD.IADD R19, R19, 0x1, R25 ;  /* 0x0000000113139824 */ /* 0x000fe400078e0219 */
[----:B------:R-:W-:Y:S04]  /*3220*/  @!P1 IMAD.WIDE.U32 R2, R58, 0x1c0, R2 ;  /* 0x000001c03a029825 */ /* 0x000fe800078e0002 */
[----:B------:R-:W-:Y:S05]  /*3230*/  @!P1 IMAD R25, R59, 0x1c0, RZ ;  /* 0x000001c03b199824 */ /* 0x000fea00078e02ff */
[----:B------:R-:W-:Y:S01]  /*3240*/  @!P1 IADD3 R3, PT, PT, R3, R25, RZ ;  /* 0x0000001903039210 */ /* 0x000fe20007ffe0ff */
[----:B---3--:R1:W-:Y:S01]  /*3250*/  @!P6 ST.E.128 desc[UR4][R26.64], R20 ;  /* 0x000000141a00e985 */ /* 0x0083e2000c101d04 */
[C---:B------:R-:W-:Y:S03]  /*3260*/  ISETP.GE.AND P6, PT, R166.reuse, R127, PT ;  /* 0x0000007fa600720c */ /* 0x040fe60003fc6270 */
[----:B------:R-:W2:Y:S01]  /*3270*/  @!P1 LD.E.128 R4, desc[UR4][R18.64] ;  /* 0x0000000412049980 */ /* 0x000ea2000c101d00 */
[----:B------:R-:W-:Y:S03]  /*3280*/  ISETP.GE.AND P6, PT, R166, R129, !P6 ;  /* 0x00000081a600720c */ /* 0x000fe600077c6270 */
[----:B--2---:R1:W-:Y:S04]  /*3290*/  @!P1 ST.E.128 desc[UR4][R2.64], R4 ;  /* 0x0000000402009985 */ /* 0x0043e8000c101d04 */
[----:B------:R-:W2:Y:S04]  /*32a0*/  LD.E R8, desc[UR4][R164.64+0x130] ;  /* 0x00013004a4087980 */ /* 0x000ea8000c101900 */
[----:B------:R-:W3:Y:S01]  /*32b0*/  LD.E R17, desc[UR4][R164.64+0xd0] ;  /* 0x0000d004a4117980 */ /* 0x000ee2000c101900 */
[----:B--2---:R-:W-:Y:S04]  /*32c0*/  IMAD.SHL.U32 R8, R8, 0x100, RZ ;  /* 0x0000010008087824 */ /* 0x004fe800078e00ff */
[----:B------:R-:W-:Y:S05]  /*32d0*/  IMAD.X R19, RZ, RZ, ~R8, P0 ;  /* 0x000000ffff137224 */ /* 0x000fea00000e0e08 */
[----:B------:R-:W-:Y:S04]  /*32e0*/  SHF.R.S64 R0, R0, 0x1f, R19 ;  /* 0x0000001f00007819 */ /* 0x000fe80000001013 */
[----:B------:R-:W-:Y:S04]  /*32f0*/  IADD3 R107, P0, PT, R107, R0, RZ ;  /* 0x000000006b6b7210 */ /* 0x000fe80007f1e0ff */
[----:B------:R-:W-:Y:S02]  /*3300*/  LEA.HI.X.SX32 R88, R19, R88, 0x1, P0 ;  /* 0x0000005813587211 */ /* 0x000fe400000f0eff */
[----:B---3--:R-:W-:Y:S11]  /*3310*/  ISETP.NE.AND P0, PT, R17, RZ, PT ;  /* 0x000000ff1100720c */ /* 0x008ff60003f05270 */
[----:B------:R-:W-:Y:S02]  /*3320*/  @!UPT UIADD3 URZ, UPT, UPT, URZ, URZ, URZ ;  /* 0x000000fffffff290 */ /* 0x000fe4000fffe0ff */
[----:B-1----:R-:W-:Y:S05]  /*3330*/  @P0 BRA `(.L_x_6530) ;  /* 0x0000000800000947 */ /* 0x002fea0003800000 */
[----:B------:R-:W-:Y:S01]  /*3340*/  @P2 IMAD.MOV.U32 R8, RZ, RZ, R10 ;  /* 0x000000ffff082224 */ /* 0x000fe200078e000a */
[C---:B------:R-:W-:Y:S02]  /*3350*/  LEA R26, P0, R117.reuse, R10, 0x1 ;  /* 0x0000000a751a7211 */ /* 0x040fe400078008ff */
[----:B------:R-:W-:Y:S02]  /*3360*/  P2R R2, PR, RZ, 0x20 ;  /* 0x00000020ff027803 */ /* 0x000fe40000000000 */
[----:B------:R-:W2:Y:S01]  /*3370*/  @P2 LD.E.128 R4, desc[UR4][R8.64] ;  /* 0x0000000408042980 */ /* 0x000ea2000c101d00 */
[----:B------:R-:W-:Y:S02]  /*3380*/  LEA.HI.X R27, R117, R9, R90, 0x1, P0 ;  /* 0x00000009751b7211 */ /* 0x000fe400000f0c5a */
[C---:B------:R-:W-:Y:S02]  /*3390*/  LEA R24, P0, R72.reuse, R112, 0x1 ;  /* 0x0000007048187211 */ /* 0x040fe400078008ff */
        /* <DEDUP_REMOVED lines=8> */
[----:B------:R-:W-:Y:S01]  /*3420*/  @P2 IMAD.X R37, R27, 0x1, R95, P0 ;  /* 0x000000011b252824 */ /* 0x000fe200000e065f */
[CC--:B------:R-:W-:Y:S04]  /*3430*/  @P2 LEA R28, P0, R224.reuse, R24.reuse, 0x5 ;  /* 0x00000018e01c2211 */ /* 0x0c0fe800078028ff */
[--C-:B------:R-:W-:Y:S02]  /*3440*/  @P2 LEA.HI.X R29, R224, R25, R225.reuse, 0x5, P0 ;  /* 0x00000019e01d2211 */ /* 0x100fe400000f2ce1 */
[----:B------:R-:W-:Y:S11]  /*3450*/  ISETP.NE.AND P0, PT, R161, RZ, PT ;  /* 0x000000ffa100720c */ /* 0x000ff60003f05270 */
[----:B------:R-:W-:Y:S02]  /*3460*/  @!UPT UIADD3 URZ, UPT, UPT, URZ, URZ, URZ ;  /* 0x000000fffffff290 */ /* 0x000fe4000fffe0ff */
[----:B------:R-:W2:Y:S04]  /*3470*/  @P0 LD.E.128 R16, desc[UR4][R26.64] ;  /* 0x000000041a100980 */ /* 0x000ea8000c101d00 */
[----:B--2---:R-:W-:Y:S01]  /*3480*/  @P0 ST.E.128 desc[UR4][R24.64], R16 ;  /* 0x0000001018000985 */ /* 0x004fe2000c101d04 */
[----:B------:R-:W-:Y:S03]  /*3490*/  @P5 IADD3 R34, P0, PT, R26, R101, RZ ;  /* 0x000000651a225210 */ /* 0x000fe60007f1e0ff */
[----:B-1----:R-:W2:Y:S01]  /*34a0*/  @P2 LD.E.128 R4, desc[UR4][R36.64] ;  /* 0x0000000424042980 */ /* 0x002ea2000c101d00 */
[C---:B------:R-:W-:Y:S02]  /*34b0*/  @P5 IADD3.X R35, PT, PT, R27.reuse, R99, RZ, P0, !PT ;  /* 0x000000631b235210 */ /* 0x040fe400007fe4ff */
[C---:B------:R-:W-:Y:S04]  /*34c0*/  @P5 LEA R30, P0, R224.reuse, R24, 0x6 ;  /* 0x00000018e01e5211 */ /* 0x040fe800078030ff */
[----:B------:R-:W-:Y:S02]  /*34d0*/  @P5 LEA.HI.X R31, R224, R25, R225, 0x6, P0 ;  /* 0x00000019e01f5211 */ /* 0x000fe400000f34e1 */
[C---:B------:R-:W-:Y:S05]  /*34e0*/  @P6 IADD3 R40, P0, PT, R26.reuse, R188, RZ ;  /* 0x000000bc1a286210 */ /* 0x040fea0007f1e0ff */
[C---:B------:R-:W-:Y:S01]  /*34f0*/  @P6 IMAD.X R41, R27.reuse, 0x1, R87, P0 ;  /* 0x000000011b296824 */ /* 0x040fe200000e0657 */
[----:B------:R-:W-:Y:S05]  /*3500*/  @!P1 IADD3 R32, P0, PT, R26, R105, RZ ;  /* 0x000000691a209210 */ /* 0x000fea0007f1e0ff */
[----:B------:R-:W-:Y:S01]  /*3510*/  @!P1 IMAD.X R33, R27, 0x1, R103, P0 ;  /* 0x000000011b219824 */ /* 0x000fe200000e0667 */
[C---:B------:R-:W-:Y:S04]  /*3520*/  @!P1 LEA R38, P0, R224.reuse, R24, 0x7 ;  /* 0x00000018e0269211 */ /* 0x040fe800078038ff */
[----:B------:R-:W-:Y:S01]  /*3530*/  @!P1 LEA.HI.X R39, R224, R25, R225, 0x7, P0 ;  /* 0x00000019e0279211 */ /* 0x000fe200000f3ce1 */
[----:B--2---:R1:W-:Y:S01]  /*3540*/  @P2 ST.E.128 desc[UR4][R28.64], R4 ;  /* 0x000000041c002985 */ /* 0x0043e2000c101d04 */
[----:B------:R-:W-:Y:S03]  /*3550*/  ISETP.NE.AND P2, PT, R155, RZ, PT ;  /* 0x000000ff9b00720c */ /* 0x000fe60003f45270 */
[----:B------:R2:W3:Y:S02]  /*3560*/  @P5 LD.E.128 R20, desc[UR4][R34.64] ;  /* 0x0000000422145980 */ /* 0x0004e4000c101d00 */
[----:B--2---:R-:W-:Y:S01]  /*3570*/  @!P3 IADD3 R34, P0, PT, R26, R186, RZ ;  /* 0x000000ba1a22b210 */ /* 0x004fe20007f1e0ff */
[----:B-1----:R-:W-:Y:S04]  /*3580*/  @P6 IMAD.WIDE.U32 R28, R224, 0x60, R24 ;  /* 0x00000060e01c6825 */ /* 0x002fe800078e0018 */
[----:B------:R-:W-:Y:S01]  /*3590*/  @!P3 IMAD.X R35, R27, 0x1, R89, P0 ;  /* 0x000000011b23b824 */ /* 0x000fe200000e0659 */
[----:B---3--:R-:W-:Y:S01]  /*35a0*/  @P5 ST.E.128 desc[UR4][R30.64], R20 ;  /* 0x000000141e005985 */ /* 0x008fe2000c101d04 */
[----:B------:R-:W-:Y:S01]  /*35b0*/  ISETP.NE.AND P5, PT, R2, RZ, PT ;  /* 0x000000ff0200720c */ /* 0x000fe20003fa5270 */
[----:B------:R-:W-:Y:S02]  /*35c0*/  @P6 IMAD R2, R225, 0x60, RZ ;  /* 0x00000060e1026824 */ /* 0x000fe400078e02ff */
[----:B------:R-:W2:Y:S03]  /*35d0*/  @P6 LD.E.128 R16, desc[UR4][R40.64] ;  /* 0x0000000428106980 */ /* 0x000ea6000c101d00 */
[----:B------:R-:W-:Y:S02]  /*35e0*/  @P6 IADD3 R29, PT, PT, R29, R2, RZ ;  /* 0x000000021d1d6210 */ /* 0x000fe40007ffe0ff */
[----:B------:R-:W-:Y:S05]  /*35f0*/  @!P4 IADD3 R2, P0, PT, R26, R184, RZ ;  /* 0x000000b81a02c210 */ /* 0x000fea0007f1e0ff */
[----:B------:R-:W-:Y:S01]  /*3600*/  @!P4 IMAD.X R3, R27, 0x1, R91, P0 ;  /* 0x000000011b03c824 */ /* 0x000fe200000e065b */
[----:B--2---:R1:W-:Y:S01]  /*3610*/  @P6 ST.E.128 desc[UR4][R28.64], R16 ;  /* 0x000000101c006985 */ /* 0x0043e2000c101d04 */
[----:B------:R-:W-:Y:S03]  /*3620*/  ISETP.NE.AND P6, PT, R147, RZ, PT ;  /* 0x000000ff9300720c */ /* 0x000fe60003fc5270 */
[----:B------:R-:W2:Y:S01]  /*3630*/  @!P1 LD.E.128 R4, desc[UR4][R32.64] ;  /* 0x0000000420049980 */ /* 0x000ea2000c101d00 */
[--C-:B-1----:R-:W-:Y:S01]  /*3640*/  @!P3 IMAD.WIDE.U32 R16, R224, 0xa0, R24.reuse ;  /* 0x000000a0e010b825 */ /* 0x102fe200078e0018 */
[----:B------:R-:W-:Y:S03]  /*3650*/  @!P5 IADD3 R28, P0, PT, R26, R182, RZ ;  /* 0x000000b61a1cd210 */ /* 0x000fe60007f1e0ff */
[----:B------:R-:W-:Y:S01]  /*3660*/  @!P4 IMAD.WIDE.U32 R18, R224, 0xc0, R24 ;  /* 0x000000c0e012c825 */ /* 0x000fe200078e0018 */
[----:B------:R-:W-:Y:S01]  /*3670*/  @!P5 IADD3.X R29, PT, PT, R27, R93, RZ, P0, !PT ;  /* 0x0000005d1b1dd210 */ /* 0x000fe200007fe4ff */
[----:B--2---:R1:W-:Y:S01]  /*3680*/  @!P1 ST.E.128 desc[UR4][R38.64], R4 ;  /* 0x0000000426009985 */ /* 0x0043e2000c101d04 */
[----:B------:R-:W-:Y:S01]  /*3690*/  ISETP.NE.AND P1, PT, R0, RZ, PT ;  /* 0x000000ff0000720c */ /* 0x000fe20003f25270 */
[----:B------:R-:W-:Y:S02]  /*36a0*/  @!P3 IMAD R0, R225, 0xa0, RZ ;  /* 0x000000a0e100b824 */ /* 0x000fe400078e02ff */
[----:B------:R-:W2:Y:S02]  /*36b0*/  @!P3 LD.E.128 R20, desc[UR4][R34.64] ;  /* 0x000000042214b980 */ /* 0x000ea4000c101d00 */
[----:B------:R-:W-:Y:S02]  /*36c0*/  @!P3 IMAD.IADD R17, R17, 0x1, R0 ;  /* 0x000000011111b824 */ /* 0x000fe400078e0200 */
[----:B------:R-:W-:Y:S04]  /*36d0*/  @!P4 IMAD R0, R225, 0xc0, RZ ;  /* 0x000000c0e100c824 */ /* 0x000fe800078e02ff */
[----:B------:R-:W-:Y:S02]  /*36e0*/  @!P4 IMAD.IADD R19, R19, 0x1, R0 ;  /* 0x000000011313c824 */ /* 0x000fe400078e0200 */
[----:B------:R-:W-:Y:S01]  /*36f0*/  @!P5 IMAD R0, R225, 0xe0, RZ ;  /* 0x000000e0e100d824 */ /* 0x000fe200078e02ff */
[----:B--2---:R2:W-:Y:S01]  /*3700*/  @!P3 ST.E.128 desc[UR4][R16.64], R20 ;  /* 0x000000141000b985 */ /* 0x0045e2000c101d04 */
[----:B------:R-:W-:Y:S03]  /*3710*/  ISETP.NE.AND P3, PT, R149, RZ, PT ;  /* 0x000000ff9500720c */ /* 0x000fe60003f65270 */
[----:B-1----:R1:W3:Y:S02]  /*3720*/  @!P4 LD.E.128 R4, desc[UR4][R2.64] ;  /* 0x000000040204c980 */ /* 0x0022e4000c101d00 */
[----:B-1----:R-:W-:Y:S01]  /*3730*/  @!P5 IMAD.WIDE.U32 R2, R224, 0xe0, R24 ;  /* 0x000000e0e002d825 */ /* 0x002fe200078e0018 */
[C---:B--2---:R-:W-:Y:S04]  /*3740*/  @!P2 LEA R16, P0, R180.reuse, R26, 0x8 ;  /* 0x0000001ab410a211 */ /* 0x044fe800078040ff */
[----:B------:R-:W-:Y:S02]  /*3750*/  @!P5 IADD3 R3, PT, PT, R3, R0, RZ ;  /* 0x000000000303d210 */ /* 0x000fe40007ffe0ff */
[----:B------:R-:W-:Y:S02]  /*3760*/  @!P2 LEA.HI.X R17, R180, R27, R181, 0x8, P0 ;  /* 0x0000001bb411a211 */ /* 0x000fe400000f44b5 */
[C---:B------:R-:W-:Y:S04]  /*3770*/  @!P2 LEA R30, P0, R224.reuse, R24, 0x8 ;  /* 0x00000018e01ea211 */ /* 0x040fe800078040ff */
[----:B------:R-:W-:Y:S02]  /*3780*/  @!P2 LEA.HI.X R31, R224, R25, R225, 0x8, P0 ;  /* 0x00000019e01fa211 */ /* 0x000fe400000f44e1 */
[----:B------:R-:W-:Y:S11]  /*3790*/  ISETP.NE.AND P0, PT, R53, RZ, PT ;  /* 0x000000ff3500720c */ /* 0x000ff60003f05270 */
[----:B------:R-:W-:Y:S02]  /*37a0*/  @!UPT UIADD3 URZ, UPT, UPT, URZ, URZ, URZ ;  /* 0x000000fffffff290 */ /* 0x000fe4000fffe0ff */
[----:B------:R-:W-:Y:S01]  /*37b0*/  @!P0 IMAD R0, R181, 0x120, RZ ;  /* 0x00000120b5008824 */ /* 0x000fe200078e02ff */
[----:B---3--:R1:W-:Y:S01]  /*37c0*/  @!P4 ST.E.128 desc[UR4][R18.64], R4 ;  /* 0x000000041200c985 */ /* 0x0083e2000c101d04 */
[----:B------:R-:W-:Y:S03]  /*37d0*/  ISETP.NE.AND P4, PT, R151, RZ, PT ;  /* 0x000000ff9700720c */ /* 0x000fe60003f85270 */
[----:B------:R-:W2:Y:S01]  /*37e0*/  @!P5 LD.E.128 R20, desc[UR4][R28.64] ;  /* 0x000000041c14d980 */ /* 0x000ea2000c101d00 */
[----:B-1----:R-:W-:Y:S04]  /*37f0*/  @!P0 IMAD.WIDE.U32 R4, R180, 0x120, R26 ;  /* 0x00000120b4048825 */ /* 0x002fe800078e001a */
[----:B------:R-:W-:Y:S05]  /*3800*/  @!P0 IMAD.IADD R5, R5, 0x1, R0 ;  /* 0x0000000105058824 */ /* 0x000fea00078e0200 */
[----:B------:R-:W-:Y:S01]  /*3810*/  @!P4 IMAD R0, R181, 0x140, RZ ;  /* 0x00000140b500c824 */ /* 0x000fe200078e02ff */
[----:B--2---:R1:W-:Y:S04]  /*3820*/  @!P5 ST.E.128 desc[UR4][R2.64], R20 ;  /* 0x000000140200d985 */ /* 0x0043e8000c101d04 */
[----:B------:R-:W2:Y:S01]  /*3830*/  @!P2 LD.E.128 R16, desc[UR4][R16.64] ;  /* 0x000000041010a980 */ /* 0x000ea2000c101d00 */
[----:B-1----:R-:W-:Y:S02]  /*3840*/  @!P0 IMAD R2, R225, 0x120, RZ ;  /* 0x00000120e1028824 */ /* 0x002fe400078e02ff */
[----:B------:R-:W-:Y:S04]  /*3850*/  @!P0 IMAD.WIDE.U32 R22, R224, 0x120, R24 ;  /* 0x00000120e0168825 */ /* 0x000fe800078e0018 */
[----:B------:R-:W-:Y:S01]  /*3860*/  @!P4 IMAD.WIDE.U32 R20, R180, 0x140, R26 ;  /* 0x00000140b414c825 */ /* 0x000fe200078e001a */
[----:B------:R-:W-:Y:S03]  /*3870*/  @!P0 IADD3 R23, PT, PT, R23, R2, RZ ;  /* 0x0000000217178210 */ /* 0x000fe60007ffe0ff */
[----:B------:R-:W-:Y:S02]  /*3880*/  @!P4 IMAD.IADD R21, R21, 0x1, R0 ;  /* 0x000000011515c824 */ /* 0x000fe400078e0200 */
[----:B------:R-:W-:Y:S02]  /*3890*/  @!P4 IMAD R2, R225, 0x140, RZ ;  /* 0x00000140e102c824 */ /* 0x000fe400078e02ff */
[----:B------:R-:W-:Y:S01]  /*38a0*/  @!P3 IMAD R0, R181, 0x160, RZ ;  /* 0x00000160b500b824 */ /* 0x000fe200078e02ff */
[----:B--2---:R1:W-:Y:S01]  /*38b0*/  @!P2 ST.E.128 desc[UR4][R30.64], R16 ;  /* 0x000000101e00a985 */ /* 0x0043e2000c101d04 */
[----:B------:R-:W-:Y:S03]  /*38c0*/  ISETP.NE.AND P2, PT, R145, RZ, PT ;  /* 0x000000ff9100720c */ /* 0x000fe60003f45270 */
[----:B------:R-:W2:Y:S04]  /*38d0*/  @!P0 LD.E.128 R4, desc[UR4][R4.64] ;  /* 0x0000000404048980 */ /* 0x000ea8000c101d00 */
[----:B--2---:R2:W-:Y:S04]  /*38e0*/  @!P0 ST.E.128 desc[UR4][R22.64], R4 ;  /* 0x0000000416008985 */ /* 0x0045e8000c101d04 */
[----:B-1----:R1:W3:Y:S01]  /*38f0*/  @!P4 LD.E.128 R16, desc[UR4][R20.64] ;  /* 0x000000041410c980 */ /* 0x0022e2000c101d00 */
[----:B--2---:R-:W-:Y:S04]  /*3900*/  @!P4 IMAD.WIDE.U32 R22, R224, 0x140, R24 ;  /* 0x00000140e016c825 */ /* 0x004fe800078e0018 */
[----:B-1----:R-:W-:Y:S01]  /*3910*/  @!P3 IMAD.WIDE.U32 R20, R180, 0x160, R26 ;  /* 0x00000160b414b825 */ /* 0x002fe200078e001a */
[----:B------:R-:W-:Y:S03]  /*3920*/  @!P4 IADD3 R23, PT, PT, R23, R2, RZ ;  /* 0x000000021717c210 */ /* 0x000fe60007ffe0ff */
[----:B------:R-:W-:Y:S02]  /*3930*/  @!P3 IMAD.IADD R21, R21, 0x1, R0 ;  /* 0x000000011515b824 */ /* 0x000fe400078e0200 */
[----:B------:R-:W-:Y:S02]  /*3940*/  @!P3 IMAD R2, R225, 0x160, RZ ;  /* 0x00000160e102b824 */ /* 0x000fe400078e02ff */
[----:B------:R-:W-:Y:S01]  /*3950*/  @!P6 IMAD R0, R181, 0x180, RZ ;  /* 0x00000180b500e824 */ /* 0x000fe200078e02ff */
[----:B---3--:R1:W-:Y:S04]  /*3960*/  @!P4 ST.E.128 desc[UR4][R22.64], R16 ;  /* 0x000000101600c985 */ /* 0x0083e8000c101d04 */
[----:B------:R2:W3:Y:S01]  /*3970*/  @!P3 LD.E.128 R4, desc[UR4][R20.64] ;  /* 0x000000041404b980 */ /* 0x0004e2000c101d00 */
[----:B-1----:R-:W-:Y:S04]  /*3980*/  @!P3 IMAD.WIDE.U32 R22, R224, 0x160, R24 ;  /* 0x00000160e016b825 */ /* 0x002fe800078e0018 */
[----:B--2---:R-:W-:Y:S01]  /*3990*/  @!P6 IMAD.WIDE.U32 R20, R180, 0x180, R26 ;  /* 0x00000180b414e825 */ /* 0x004fe200078e001a */
        /* <DEDUP_REMOVED lines=10> */
[----:B------:R-:W-:Y:S04]  /*3a40*/  @!P2 IMAD.WIDE.U32 R2, R224, 0x1a0, R24 ;  /* 0x000001a0e002a825 */ /* 0x000fe800078e0018 */
[----:B------:R-:W-:Y:S05]  /*3a50*/  @!P2 IMAD R0, R225, 0x1a0, RZ ;  /* 0x000001a0e100a824 */ /* 0x000fea00078e02ff */
[----:B------:R-:W-:Y:S01]  /*3a60*/  @!P2 IADD3 R3, PT, PT, R3, R0, RZ ;  /* 0x000000000303a210 */ /* 0x000fe20007ffe0ff */
        /* <DEDUP_REMOVED lines=13> */
.L_x_6530:
        /* <DEDUP_REMOVED lines=62> */
.L_x_6534:
[----:B------:R-:W-:Y:S05]  /*3f20*/  BSYNC.RECONVERGENT B0 ;  /* 0x0000000000007941 */ /* 0x000fea0003800200 */
.L_x_6533:
        /* <DEDUP_REMOVED lines=50> */
.L_x_6536:
[----:B------:R-:W-:Y:S05]  /*4250*/  BSYNC.RECONVERGENT B0 ;  /* 0x0000000000007941 */ /* 0x000fea0003800200 */
.L_x_6535:
[----:B------:R-:W-:Y:S01]  /*4260*/  ISETP.NE.AND P0, PT, R52, RZ, PT ;  /* 0x000000ff3400720c */ /* 0x000fe20003f05270 */
[----:B------:R-:W-:Y:S11]  /*4270*/  BSSY.RECONVERGENT B0, `(.L_x_6537) ;  /* 0x0000037000007945 */ /* 0x000ff60003800200 */
[----:B------:R-:W-:Y:S01]  /*4280*/  @!UPT UIADD3 URZ, UPT, UPT, URZ, URZ, URZ ;  /* 0x000000fffffff290 */ /* 0x000fe2000fffe0ff */
[----:B------:R-:W-:Y:S05]  /*4290*/  @!P0 BRA `(.L_x_6538) ;  /* 0x0000000000d08947 */ /* 0x000fea0003800000 */
[----:B------:R-:W-:Y:S04]  /*42a0*/  IADD3 R44, P0, PT, R40, R97, RZ ;  /* 0x00000061282c7210 */ /* 0x000fe80007f1e0ff */
[----:B------:R-:W-:Y:S02]  /*42b0*/  IADD3.X R45, PT, PT, R41, R95, RZ, P0, !PT ;  /* 0x0000005f292d7210 */ /* 0x000fe400007fe4ff */
[C---:B------:R-:W-:Y:S03]  /*42c0*/  LEA R48, P0, R224.reuse, R38, 0x5 ;  /* 0x00000026e0307211 */ /* 0x040fe600078028ff */
[----:B-12---:R-:W2:Y:S01]  /*42d0*/  LD.E.128 R20, desc[UR4][R44.64] ;  /* 0x000000042c147980 */ /* 0x006ea2000c101d00 */
[----:B------:R-:W-:Y:S02]  /*42e0*/  LEA.HI.X R49, R224, R39, R225, 0x5, P0 ;  /* 0x00000027e0317211 */ /* 0x000fe400000f2ce1 */
[----:B------:R-:W-:Y:S11]  /*42f0*/  ISETP.GE.AND P0, PT, R12, R17, PT ;  /* 0x000000110c00720c */ /* 0x000ff60003f06270 */
[----:B------:R-:W-:Y:S02]  /*4300*/  @!UPT UIADD3 URZ, UPT, UPT, URZ, URZ, URZ ;  /* 0x000000fffffff290 */ /* 0x000fe4000fffe0ff */
        /* <DEDUP_REMOVED lines=45> */
.L_x_6538:
[----:B------:R-:W-:Y:S05]  /*45e0*/  BSYNC.RECONVERGENT B0 ;  /* 0x0000000000007941 */ /* 0x000fea0003800200 */
.L_x_6537:
[----:B------:R-:W-:Y:S01]  /*45f0*/  ISETP.NE.AND P0, PT, R159, RZ, PT ;  /* 0x000000ff9f00720c */ /* 0x000fe20003f05270 */
[----:B------:R-:W-:Y:S11]  /*4600*/  BSSY.RECONVERGENT B0, `(.L_x_6539) ;  /* 0x0000037000007945 */ /* 0x000ff60003800200 */
[----:B------:R-:W-:Y:S01]  /*4610*/  @!UPT UIADD3 URZ, UPT, UPT, URZ, URZ, URZ ;  /* 0x000000fffffff290 */ /* 0x000fe2000fffe0ff */
[----:B------:R-:W-:Y:S05]  /*4620*/  @!P0 BRA `(.L_x_6540) ;  /* 0x0000000000d08947 */ /* 0x000fea0003800000 */
[----:B------:R-:W-:Y:S04]  /*4630*/  IADD3 R44, P0, PT, R40, R101, RZ ;  /* 0x00000065282c7210 */ /* 0x000fe80007f1e0ff */
[----:B------:R-:W-:Y:S02]  /*4640*/  IADD3.X R45, PT, PT, R41, R99, RZ, P0, !PT ;  /* 0x00000063292d7210 */ /* 0x000fe400007fe4ff */
[C---:B---3--:R-:W-:Y:S03]  /*4650*/  LEA R48, P0, R224.reuse, R38, 0x6 ;  /* 0x00000026e0307211 */ /* 0x048fe600078030ff */
        /* <DEDUP_REMOVED lines=49> */
.L_x_6540:
[----:B------:R-:W-:Y:S05]  /*4970*/  BSYNC.RECONVERGENT B0 ;  /* 0x0000000000007941 */ /* 0x000fea0003800200 */
.L_x_6539:
[----:B------:R-:W-:Y:S04]  /*4980*/  BSSY.RECONVERGENT B0, `(.L_x_6541) ;  /* 0x0000036000007945 */ /* 0x000fe80003800200 */
[----:B------:R-:W-:Y:S05]  /*4990*/  @!P6 BRA `(.L_x_6542) ;  /* 0x0000000000d0e947 */ /* 0x000fea0003800000 */
[----:B------:R-:W-:Y:S04]  /*49a0*/  IADD3 R44, P0, PT, R40, R188, RZ ;  /* 0x000000bc282c7210 */ /* 0x000fe80007f1e0ff */
[----:B------:R-:W-:Y:S02]  /*49b0*/  IADD3.X R45, PT, PT, R41, R87, RZ, P0, !PT ;  /* 0x00000057292d7210 */ /* 0x000fe400007fe4ff */
[----:B------:R-:W-:Y:S03]  /*49c0*/  ISETP.GE.AND P0, PT, R12, R17, PT ;  /* 0x000000110c00720c */ /* 0x000fe60003f06270 */
[----:B-1234-:R-:W2:Y:S10]  /*49d0*/  LD.E.128 R20, desc[UR4][R44.64] ;  /* 0x000000042c147980 */ /* 0x01eeb4000c101d00 */
        /* <DEDUP_REMOVED lines=10> */
[----:B------:R-:W-:Y:S02]  /*4a80*/  @!P0 SHF.L.U32 R24, R35, 0x10, RZ ;  /* 0x0000001023188819 */ /* 0x000fe400000006ff */
[----:B------:R-:W-:Y:S01]  /*4a90*/  @!P0 LOP3.LUT R33, R34, 0xffff0000, RZ, 0xc0, !PT ;  /* 0xffff000022218812 */ /* 0x000fe200078ec0ff */
[----:B------:R-:W-:Y:S01]  /*4aa0*/  @!P0 FMUL.FTZ R43, R25, R29 ;  /* 0x0000001d192b8220 */ /* 0x000fe20000410000 */
[C---:B----4-:R-:W-:Y:S01]  /*4ab0*/  @!P0 SHF.L.U32 R8, R18.reuse, 0x10, RZ ;  /* 0x0000001012088819 */ /* 0x050fe200000006ff */
[C---:B------:R-:W-:Y:S01]  /*4ac0*/  @!P0 IMAD.U32 R5, R19.reuse, 0x10000, RZ ;  /* 0x0001000013058824 */ /* 0x040fe200078e00ff */
[----:B------:R-:W-:Y:S01]  /*4ad0*/  @!P0 LOP3.LUT R18, R18, 0xffff0000, RZ, 0xc0, !PT ;  /* 0xffff000012128812 */ /* 0x000fe200078ec0ff */
[C---:B------:R-:W-:Y:S01]  /*4ae0*/  @!P0 FMUL.FTZ R32, R16.reuse, R24 ;  /* 0x0000001810208220 */ /* 0x040fe20000410000 */
[----:B------:R-:W-:Y:S01]  /*4af0*/  @!P0 LOP3.LUT R19, R19, 0xffff0000, RZ, 0xc0, !PT ;  /* 0xffff000013138812 */ /* 0x000fe200078ec0ff */
[----:B------:R-:W-:Y:S01]  /*4b00*/  @!P0 FMUL.FTZ R0, R25, R8 ;  /* 0x0000000819008220 */ /* 0x000fe20000410000 */
[----:B------:R-:W-:Y:S01]  /*4b10*/  @!P0 LOP3.LUT R25, R21, 0xffff0000, RZ, 0xc0, !PT ;  /* 0xffff000015198812 */ /* 0x000fe200078ec0ff */
[----:B------:R-:W-:Y:S01]  /*4b20*/  @!P0 FMUL.FTZ R3, R16, R5 ;  /* 0x0000000510038220 */ /* 0x000fe20000410000 */
[----:B------:R-:W-:Y:S01]  /*4b30*/  @!P0 LOP3.LUT R35, R35, 0xffff0000, RZ, 0xc0, !PT ;  /* 0xffff000023238812 */ /* 0x000fe200078ec0ff */
[----:B------:R-:W-:Y:S01]  /*4b40*/  @!P0 FFMA.FTZ R0, R29, R31, R0 ;  /* 0x0000001f1d008223 */ /* 0x000fe20000010000 */
[----:B------:R-:W-:Y:S01]  /*4b50*/  @!P0 SHF.L.U32 R29, R21, 0x10, RZ ;  /* 0x00000010151d8819 */ /* 0x000fe200000006ff */
[----:B------:R-:W-:Y:S01]  /*4b60*/  @!P0 FMUL.FTZ R2, R25, R18 ;  /* 0x0000001219028220 */ /* 0x000fe20000410000 */
[----:B------:R-:W-:Y:S01]  /*4b70*/  @!P0 FFMA.FTZ R43, R31, R8, -R43 ;  /* 0x000000081f2b8223 */ /* 0x000fe2000001082b */
[----:B------:R-:W-:Y:S01]  /*4b80*/  @!P0 LOP3.LUT R8, R23, 0xffff0000, RZ, 0xc0, !PT ;  /* 0xffff000017088812 */ /* 0x000fe200078ec0ff */
[----:B------:R-:W-:Y:S01]  /*4b90*/  @!P0 FMUL.FTZ R45, R25, R33 ;  /* 0x00000021192d8220 */ /* 0x000fe20000410000 */
[----:B------:R-:W-:Y:S01]  /*4ba0*/  @!P0 FFMA.FTZ R2, R33, R29, R2 ;  /* 0x0000001d21028223 */ /* 0x000fe20000010002 */
[----:B------:R-:W-:Y:S01]  /*4bb0*/  @!P0 FFMA.FTZ R32, R28, R5, -R32 ;  /* 0x000000051c208223 */ /* 0x000fe20000010820 */
[----:B------:R-:W-:Y:S01]  /*4bc0*/  @!P0 F2FP.BF16.F32.PACK_AB R43, R0, R43 ;  /* 0x0000002b002b823e */ /* 0x000fe200000010ff */
[----:B------:R-:W-:Y:S01]  /*4bd0*/  @!P0 FFMA.FTZ R3, R24, R28, R3 ;  /* 0x0000001c18038223 */ /* 0x000fe20000010003 */
[----:B------:R-:W-:Y:S01]  /*4be0*/  @!P0 FFMA.FTZ R45, R29, R18, -R45 ;  /* 0x000000121d2d8223 */ /* 0x000fe2000001082d */
[C---:B------:R-:W-:Y:S01]  /*4bf0*/  @!P0 FMUL.FTZ R47, R8.reuse, R35 ;  /* 0x00000023082f8220 */ /* 0x040fe20000410000 */
[----:B------:R-:W-:Y:S01]  /*4c00*/  @!P0 MOV R20, R43 ;  /* 0x0000002b00148202 */ /* 0x000fe20000000f00 */
[-C--:B------:R-:W-:Y:S01]  /*4c10*/  @!P0 FMUL.FTZ R4, R8, R19.reuse ;  /* 0x0000001308048220 */ /* 0x080fe20000410000 */
[----:B------:R-:W-:Y:S01]  /*4c20*/  @!P0 F2FP.BF16.F32.PACK_AB R32, R3, R32 ;  /* 0x000000200320823e */ /* 0x000fe200000010ff */
[----:B------:R-:W-:Y:S01]  /*4c30*/  @!P0 FFMA.FTZ R47, R30, R19, -R47 ;  /* 0x000000131e2f8223 */ /* 0x000fe2000001082f */
[----:B------:R-:W-:Y:S01]  /*4c40*/  @!P0 F2FP.BF16.F32.PACK_AB R42, R2, R45 ;  /* 0x0000002d022a823e */ /* 0x000fe200000010ff */
[----:B------:R-:W-:Y:S02]  /*4c50*/  @!P0 FFMA.FTZ R4, R35, R30, R4 ;  /* 0x0000001e23048223 */ /* 0x000fe40000010004 */
[----:B------:R-:W-:Y:S01]  /*4c60*/  @!P0 IMAD.MOV.U32 R22, RZ, RZ, R32 ;  /* 0x000000ffff168224 */ /* 0x000fe200078e0020 */
[----:B------:R-:W-:Y:S01]  /*4c70*/  @!P0 MOV R21, R42 ;  /* 0x0000002a00158202 */ /* 0x000fe20000000f00 */
[----:B------:R-:W-:Y:S01]  /*4c80*/  IMAD.WIDE.U32 R42, R224, 0x60, R38 ;  /* 0x00000060e02a7825 */ /* 0x000fe200078e0026 */
[----:B------:R-:W-:Y:S03]  /*4c90*/  @!P0 F2FP.BF16.F32.PACK_AB R47, R4, R47 ;  /* 0x0000002f042f823e */ /* 0x000fe600000010ff */
[----:B------:R-:W-:Y:S01]  /*4ca0*/  IMAD R32, R225, 0x60, RZ ;  /* 0x00000060e1207824 */ /* 0x000fe200078e02ff */
[----:B------:R-:W-:Y:S04]  /*4cb0*/  @!P0 MOV R23, R47 ;  /* 0x0000002f00178202 */ /* 0x000fe80000000f00 */
[----:B------:R-:W-:Y:S05]  /*4cc0*/  IADD3 R43, PT, PT, R32, R43, RZ ;  /* 0x0000002b202b7210 */ /* 0x000fea0007ffe0ff */
[----:B------:R1:W-:Y:S02]  /*4cd0*/  ST.E.128 desc[UR4][R42.64], R20 ;  /* 0x000000142a007985 */ /* 0x0003e4000c101d04 */
.L_x_6542:
[----:B------:R-:W-:Y:S05]  /*4ce0*/  BSYNC.RECONVERGENT B0 ;  /* 0x0000000000007941 */ /* 0x000fea0003800200 */
.L_x_6541:
[----:B------:R-:W-:Y:S01]  /*4cf0*/  ISETP.NE.AND P0, PT, R157, RZ, PT ;  /* 0x000000ff9d00720c */ /* 0x000fe20003f05270 */
[----:B------:R-:W-:Y:S11]  /*4d00*/  BSSY.RECONVERGENT B0, `(.L_x_6543) ;  /* 0x0000037000007945 */ /* 0x000ff60003800200 */
[----:B------:R-:W-:Y:S01]  /*4d10*/  @!UPT UIADD3 URZ, UPT, UPT, URZ, URZ, URZ ;  /* 0x000000fffffff290 */ /* 0x000fe2000fffe0ff */
[----:B------:R-:W-:Y:S05]  /*4d20*/  @P0 BRA `(.L_x_6544) ;  /* 0x0000000000d00947 */ /* 0x000fea0003800000 */
[----:B------:R-:W-:Y:S04]  /*4d30*/  IADD3 R44, P0, PT, R40, R105, RZ ;  /* 0x00000069282c7210 */ /* 0x000fe80007f1e0ff */
[----:B------:R-:W-:Y:S02]  /*4d40*/  IADD3.X R45, PT, PT, R41, R103, RZ, P0, !PT ;  /* 0x00000067292d7210 */ /* 0x000fe400007fe4ff */
[C---:B---34-:R-:W-:Y:S03]  /*4d50*/  LEA R48, P0, R224.reuse, R38, 0x7 ;  /* 0x00000026e0307211 */ /* 0x058fe600078038ff */
        /* <DEDUP_REMOVED lines=49> */
.L_x_6544:
[----:B------:R-:W-:Y:S05]  /*5070*/  BSYNC.RECONVERGENT B0 ;  /* 0x0000000000007941 */ /* 0x000fea0003800200 */
.L_x_6543:
[----:B------:R-:W-:Y:S04]  /*5080*/  BSSY.RECONVERGENT B0, `(.L_x_6545) ;  /* 0x0000036000007945 */ /* 0x000fe80003800200 */
[----:B------:R-:W-:Y:S05]  /*5090*/  @P3 BRA `(.L_x_6546) ;  /* 0x0000000000d03947 */ /* 0x000fea0003800000 */
        /* <DEDUP_REMOVED lines=52> */
.L_x_6546:
[----:B------:R-:W-:Y:S05]  /*53e0*/  BSYNC.RECONVERGENT B0 ;  /* 0x0000000000007941 */ /* 0x000fea0003800200 */
.L_x_6545:
        /* <DEDUP_REMOVED lines=54> */
.L_x_6548:
[----:B------:R-:W-:Y:S05]  /*5750*/  BSYNC.RECONVERGENT B0 ;  /* 0x0000000000007941 */ /* 0x000fea0003800200 */
.L_x_6547:
        /* <DEDUP_REMOVED lines=54> */
.L_x_6550:
[----:B------:R-:W-:Y:S05]  /*5ac0*/  BSYNC.RECONVERGENT B0 ;  /* 0x0000000000007941 */ /* 0x000fea0003800200 */
.L_x_6549:
[----:B------:R-:W-:Y:S01]  /*5ad0*/  ISETP.NE.AND P0, PT, R155, RZ, PT ;  /* 0x000000ff9b00720c */ /* 0x000fe20003f05270 */
[----:B------:R-:W-:Y:S11]  /*5ae0*/  BSSY.RECONVERGENT B0, `(.L_x_6551) ;  /* 0x0000037000007945 */ /* 0x000ff60003800200 */
[----:B------:R-:W-:Y:S01]  /*5af0*/  @!UPT UIADD3 URZ, UPT, UPT, URZ, URZ, URZ ;  /* 0x000000fffffff290 */ /* 0x000fe2000fffe0ff */
[----:B------:R-:W-:Y:S05]  /*5b00*/  @P0 BRA `(.L_x_6552) ;  /* 0x0000000000d00947 */ /* 0x000fea0003800000 */
[C---:B------:R-:W-:Y:S04]  /*5b10*/  LEA R44, P0, R180.reuse, R40, 0x8 ;  /* 0x00000028b42c7211 */ /* 0x040fe800078040ff */
[----:B------:R-:W-:Y:S02]  /*5b20*/  LEA.HI.X R45, R180, R41, R181, 0x8, P0 ;  /* 0x00000029b42d7211 */ /* 0x000fe400000f44b5 */
[C---:B-1-34-:R-:W-:Y:S03]  /*5b30*/  LEA R48, P0, R224.reuse, R38, 0x8 ;  /* 0x00000026e0307211 */ /* 0x05afe600078040ff */
[----:B--2---:R-:W2:Y:S01]  /*5b40*/  LD.E.128 R20, desc[UR4][R44.64] ;  /* 0x000000042c147980 */ /* 0x004ea2000c101d00 */
        /* <DEDUP_REMOVED lines=48> */
.L_x_6552:
[----:B------:R-:W-:Y:S05]  /*5e50*/  BSYNC.RECONVERGENT B0 ;  /* 0x0000000000007941 */ /* 0x000fea0003800200 */
.L_x_6551:
[----:B------:R-:W-:Y:S01]  /*5e60*/  ISETP.NE.AND P0, PT, R53, RZ, PT ;  /* 0x000000ff3500720c */ /* 0x000fe20003f05270 */
[----:B------:R-:W-:Y:S11]  /*5e70*/  BSSY.RECONVERGENT B0, `(.L_x_6553) ;  /* 0x0000038000007945 */ /* 0x000ff60003800200 */
[----:B------:R-:W-:Y:S01]  /*5e80*/  @!UPT UIADD3 URZ, UPT, UPT, URZ, URZ, URZ ;  /* 0x000000fffffff290 */ /* 0x000fe2000fffe0ff */
[----:B------:R-:W-:Y:S05]  /*5e90*/  @P0 BRA `(.L_x_6554) ;  /* 0x0000000000d40947 */ /* 0x000fea0003800000 */
[----:B------:R-:W-:Y:S01]  /*5ea0*/  ISETP.GE.AND P0, PT, R12, R17, PT ;  /* 0x000000110c00720c */ /* 0x000fe20003f06270 */
[----:B-1----:R-:W-:Y:S04]  /*5eb0*/  IMAD.WIDE.U32 R42, R180, 0x120, R40 ;  /* 0x00000120b42a7825 */ /* 0x002fe800078e0028 */
[----:B------:R-:W-:Y:S02]  /*5ec0*/  IMAD R32, R181, 0x120, RZ ;  /* 0x00000120b5207824 */ /* 0x000fe400078e02ff */
[----:B---34-:R-:W-:Y:S03]  /*5ed0*/  IMAD.WIDE.U32 R48, R224, 0x120, R38 ;  /* 0x00000120e0307825 */ /* 0x018fe600078e0026 */
        /* <DEDUP_REMOVED lines=49> */
.L_x_6554:
[----:B------:R-:W-:Y:S05]  /*61f0*/  BSYNC.RECONVERGENT B0 ;  /* 0x0000000000007941 */ /* 0x000fea0003800200 */
.L_x_6553:
        /* <DEDUP_REMOVED lines=57> */
.L_x_6556:
[----:B------:R-:W-:Y:S05]  /*6590*/  BSYNC.RECONVERGENT B0 ;  /* 0x0000000000007941 */ /* 0x000fea0003800200 */
.L_x_6555:
        /* <DEDUP_REMOVED lines=57> */
.L_x_6558:
[----:B------:R-:W-:Y:S05]  /*6930*/  BSYNC.RECONVERGENT B0 ;  /* 0x0000000000007941 */ /* 0x000fea0003800200 */
.L_x_6557:
        /* <DEDUP_REMOVED lines=57> */
.L_x_6560:
[----:B------:R-:W-:Y:S05]  /*6cd0*/  BSYNC.RECONVERGENT B0 ;  /* 0x0000000000007941 */ /* 0x000fea0003800200 */
.L_x_6559:
        /* <DEDUP_REMOVED lines=57> */
.L_x_6562:
[----:B------:R-:W-:Y:S05]  /*7070*/  BSYNC.RECONVERGENT B0 ;  /* 0x0000000000007941 */ /* 0x000fea0003800200 */
.L_x_6561:
        /* <DEDUP_REMOVED lines=57> */
.L_x_6564:
[----:B------:R-:W-:Y:S05]  /*7410*/  BSYNC.RECONVERGENT B0 ;  /* 0x0000000000007941 */ /* 0x000fea0003800200 */
.L_x_6563:
[----:B------:R-:W5:Y:S02]  /*7420*/  LD.E R3, desc[UR4][R164.64+0xd0] ;  /* 0x0000d004a4037980 */ /* 0x000f64000c101900 */
[----:B-----5:R-:W-:Y:S05]  /*7430*/  IMAD.U32 R3, R3, -0x80, RZ ;  /* 0xffffff8003037824 */ /* 0x020fea00078e00ff */
[C---:B------:R-:W-:Y:S02]  /*7440*/  LEA R14, P1, R3.reuse, R14, 0x1 ;  /* 0x0000000e030e7211 */ /* 0x040fe400078208ff */
[C---:B------:R-:W-:Y:S02]  /*7450*/  LEA R56, P0, R3.reuse, R56, 0x1 ;  /* 0x0000003803387211 */ /* 0x040fe400078008ff */
[C---:B------:R-:W-:Y:S02]  /*7460*/  LEA.HI.X.SX32 R15, R3.reuse, R15, 0x1, P1 ;  /* 0x0000000f030f7211 */ /* 0x040fe400008f0eff */
[----:B------:R-:W-:Y:S01]  /*7470*/  LEA.HI.X.SX32 R57, R3, R57, 0x1, P0 ;  /* 0x0000003903397211 */ /* 0x000fe200000f0eff */
[----:B------:R-:W-:Y:S05]  /*7480*/  BRA `(.L_x_6531) ;  /* 0x0000005c004c7947 */ /* 0x000fea0003800000 */
.L_x_6532:
        /* <DEDUP_REMOVED lines=21> */
[C---:B------:R-:W-:Y:S05]  /*75e0*/  @!P0 IADD3 R192, P2, PT, R65.reuse, R108, RZ ;  /* 0x0000006c41c08210 */ /* 0x040fea0007f5e0ff */
[C---:B------:R-:W-:Y:S01]  /*75f0*/  @!P0 IMAD.X R193, R64.reuse, 0x1, R109, P2 ;  /* 0x0000000140c18824 */ /* 0x040fe200010e066d */
[----:B------:R-:W-:Y:S04]  /*7600*/  @!P0 IADD3 R40, P2, PT, R65, R110, RZ ;  /* 0x0000006e41288210 */ /* 0x000fe80007f5e0ff */
[----:B------:R-:W-:Y:S02]  /*7610*/  @!P0 IADD3.X R41, PT, PT, R64, R111, RZ, P2, !PT ;  /* 0x0000006f40298210 */ /* 0x000fe400017fe4ff */
[----:B------:R-:W-:Y:S01]  /*7620*/  PLOP3.LUT P2, PT, PT, PT, PT, 0x80, 0x8 ;  /* 0x000000000008781c */ /* 0x000fe20003f4f070 */
[----:B------:R-:W4:Y:S01]  /*7630*/  @!P0 LD.E.128 R64, desc[UR4][R192.64] ;  /* 0x00000004c0408980 */ /* 0x000f22000c101d00 */
[----:B------:R-:W-:Y:S07]  /*7640*/  @!P0 PLOP3.LUT P2, PT, P1, PT, PT, 0x80, 0x8 ;  /* 0x000000000008881c */ /* 0x000fee0000f4f070 */
[----:B------:R2:W5:Y:S02]  /*7650*/  @!P0 LD.E.128 R48, desc[UR4][R40.64] ;  /* 0x0000000428308980 */ /* 0x000564000c101d00 */
[C---:B--2---:R-:W-:Y:S01]  /*7660*/  @!P0 SHF.L.U32 R41, R60.reuse, 0x10, RZ ;  /* 0x000000103c298819 */ /* 0x044fe200000006ff */
[----:B------:R-:W-:Y:S01]  /*7670*/  @!P0 IMAD.U32 R44, R61, 0x10000, RZ ;  /* 0x000100003d2c8824 */ /* 0x000fe200078e00ff */
[----:B------:R-:W-:Y:S02]  /*7680*/  @!P0 LOP3.LUT R43, R60, 0xffff0000, RZ, 0xc0, !PT ;  /* 0xffff00003c2b8812 */ /* 0x000fe400078ec0ff */
[C---:B---3--:R-:W-:Y:S01]  /*7690*/  @!P0 SHF.L.U32 R37, R24.reuse, 0x10, RZ ;  /* 0x0000001018258819 */ /* 0x048fe200000006ff */
[C---:B------:R-:W-:Y:S01]  /*76a0*/  @!P0 IMAD.U32 R33, R25.reuse, 0x10000, RZ ;  /* 0x0001000019218824 */ /* 0x040fe200078e00ff */
[----:B------:R-:W-:Y:S02]  /*76b0*/  @!P0 LOP3.LUT R35, R24, 0xffff0000, RZ, 0xc0, !PT ;  /* 0xffff000018238812 */ /* 0x000fe400078ec0ff */
[----:B------:R-:W-:Y:S01]  /*76c0*/  @!P0 LOP3.LUT R34, R25, 0xffff0000, RZ, 0xc0, !PT ;  /* 0xffff000019228812 */ /* 0x000fe200078ec0ff */
[C---:B------:R-:W-:Y:S01]  /*76d0*/  @!P0 IMAD.U32 R25, R27.reuse, 0x10000, RZ ;  /* 0x000100001b198824 */ /* 0x040fe200078e00ff */
[C---:B------:R-:W-:Y:S02]  /*76e0*/  @!P0 SHF.L.U32 R31, R26.reuse, 0x10, RZ ;  /* 0x000000101a1f8819 */ /* 0x040fe400000006ff */
[----:B------:R-:W-:Y:S02]  /*76f0*/  @!P0 LOP3.LUT R24, R26, 0xffff0000, RZ, 0xc0, !PT ;  /* 0xffff00001a188812 */ /* 0x000fe400078ec0ff */
        /* <DEDUP_REMOVED lines=9> */
[----:B-----5:R-:W-:Y:S01]  /*7790*/  @!P0 SHF.L.U32 R40, R48, 0x10, RZ ;  /* 0x0000001030288819 */ /* 0x020fe200000006ff */
[----:B------:R-:W-:Y:S01]  /*77a0*/  @!P0 IMAD.U32 R45, R49, 0x10000, RZ ;  /* 0x00010000312d8824 */ /* 0x000fe200078e00ff */
[----:B------:R-:W-:Y:S01]  /*77b0*/  @!P0 SHF.L.U32 R22, R67, 0x10, RZ ;  /* 0x0000001043168819 */ /* 0x000fe200000006ff */
[----:B------:R-:W-:Y:S01]  /*77c0*/  @!P0 FMUL.FTZ R0, R37, R36 ;  /* 0x0000002425008220 */ /* 0x000fe20000410000 */
[----:B------:R-:W-:Y:S01]  /*77d0*/  @!P0 LOP3.LUT R18, R67, 0xffff0000, RZ, 0xc0, !PT ;  /* 0xffff000043128812 */ /* 0x000fe200078ec0ff */
[----:B------:R-:W-:Y:S01]  /*77e0*/  @!P2 FADD.FTZ R30, -R30, -RZ ;  /* 0x800000ff1e1ea221 */ /* 0x000fe20000010100 */
        /* <DEDUP_REMOVED lines=10> */
[----:B------:R-:W-:Y:S01]  /*7890*/  @!P0 SHF.L.U32 R40, R62, 0x10, RZ ;  /* 0x000000103e288819 */ /* 0x000fe200000006ff */
[----:B------:R-:W-:Y:S01]  /*78a0*/  @!P2 FADD.FTZ R23, -R23, -RZ ;  /* 0x800000ff1717a221 */ /* 0x000fe20000010100 */
[----:B------:R-:W-:Y:S01]  /*78b0*/  @!P0 LOP3.LUT R50, R51, 0xffff0000, RZ, 0xc0, !PT ;  /* 0xffff000033328812 */ /* 0x000fe200078ec0ff */
[----:B------:R-:W-:Y:S01]  /*78c0*/  @!P2 FADD.FTZ R22, -R22, -RZ ;  /* 0x800000ff1616a221 */ /* 0x000fe20000010100 */
[----:B------:R-:W-:Y:S01]  /*78d0*/  @!P0 FFMA.FTZ R2, R43, R42, R2 ;  /* 0x0000002a2b028223 */ /* 0x000fe20000010002 */
[----:B------:R-:W-:Y:S01]  /*78e0*/  @!P0 LOP3.LUT R43, R62, 0xffff0000, RZ, 0xc0, !PT ;  /* 0xffff00003e2b8812 */ /* 0x000fe200078ec0ff */
[----:B------:R-:W-:Y:S01]  /*78f0*/  @!P0 FMUL.FTZ R4, R34, R29 ;  /* 0x0000001d22048220 */ /* 0x000fe20000410000 */
[----:B------:R-:W-:Y:S01]  /*7900*/  @!P2 FADD.FTZ R18, -R18, -RZ ;  /* 0x800000ff1212a221 */ /* 0x000fe20000010100 */
[----:B------:R-:W-:Y:S01]  /*7910*/  @!P0 FMUL.FTZ R5, R31, R28 ;  /* 0x0000001c1f058220 */ /* 0x000fe20000410000 */
[----:B------:R-:W-:Y:S01]  /*7920*/  @!P0 F2FP.BF16.F32.PACK_AB R64, R2, R0 ;  /* 0x000000000240823e */ /* 0x000fe200000010ff */
[----:B------:R-:W-:Y:S01]  /*7930*/  @!P0 FFMA.FTZ R3, R44, R45, R3 ;  /* 0x0000002d2c038223 */ /* 0x000fe20000010003 */
[C---:B------:R-:W-:Y:S01]  /*7940*/  @!P0 LOP3.LUT R45, R63.reuse, 0xffff0000, RZ, 0xc0, !PT ;  /* 0xffff00003f2d8812 */ /* 0x040fe200078ec0ff */
[----:B------:R-:W-:Y:S01]  /*7950*/  @!P0 FMUL.FTZ R6, R24, R23 ;  /* 0x0000001718068220 */ /* 0x000fe20000410000 */
[----:B------:R-:W-:Y:S01]  /*7960*/  @!P0 MOV R60, R64 ;  /* 0x00000040003c8202 */ /* 0x000fe20000000f00 */
[----:B------:R-:W-:Y:S02]  /*7970*/  @!P0 IMAD.U32 R42, R63, 0x10000, RZ ;  /* 0x000100003f2a8824 */ /* 0x000fe400078e00ff */
        /* <DEDUP_REMOVED lines=15> */
.L_x_6566:
[----:B------:R-:W-:Y:S05]  /*7a70*/  BSYNC.RECONVERGENT B0 ;  /* 0x0000000000007941 */ /* 0x000fea0003800200 */
.L_x_6565:
[----:B------:R-:W-:Y:S01]  /*7a80*/  ISETP.NE.AND P0, PT, R161, RZ, PT ;  /* 0x000000ffa100720c */ /* 0x000fe20003f05270 */
[----:B------:R-:W-:Y:S11]  /*7a90*/  BSSY.RECONVERGENT B0, `(.L_x_6567) ;  /* 0x0000057000007945 */ /* 0x000ff60003800200 */
[----:B------:R-:W-:Y:S01]  /*7aa0*/  @!UPT UIADD3 URZ, UPT, UPT, URZ, URZ, URZ ;  /* 0x000000fffffff290 */ /* 0x000fe2000fffe0ff */
[----:B------:R-:W-:Y:S05]  /*7ab0*/  @!P0 BRA `(.L_x_6568) ;  /* 0x0000000400508947 */ /* 0x000fea0003800000 */
[----:B------:R-:W-:Y:S01]  /*7ac0*/  ISETP.GE.AND P0, PT, R12, R17, PT ;  /* 0x000000110c00720c */ /* 0x000fe20003f06270 */
[----:B-1----:R-:W2:Y:S11]  /*7ad0*/  LD.E.128 R60, desc[UR4][R20.64] ;  /* 0x00000004143c7980 */ /* 0x002eb6000c101d00 */
[----:B------:R-:W-:Y:S01]  /*7ae0*/  @!UPT UIADD3 URZ, UPT, UPT, URZ, URZ, URZ ;  /* 0x000000fffffff290 */ /* 0x000fe2000fffe0ff */
[----:B------:R-:W-:Y:S01]  /*7af0*/  @!P0 SEL R67, R16, RZ, P1 ;  /* 0x000000ff10438207 */ /* 0x000fe20000800000 */
[----:B------:R-:W-:Y:S01]  /*7b00*/  @!P0 IMAD.WIDE R38, R19, 0x2, R20 ;  /* 0x0000000213268825 */ /* 0x000fe200078e0214 */
[----:B------:R-:W-:Y:S02]  /*7b10*/  @!P0 SEL R64, R153, RZ, P1 ;  /* 0x000000ff99408207 */ /* 0x000fe40000800000 */
[----:B------:R-:W-:Y:S02]  /*7b20*/  @!P0 IADD3 R67, P2, PT, R168, R67, RZ ;  /* 0x00000043a8438210 */ /* 0x000fe40007f5e0ff */
[----:B------:R-:W3:Y:S03]  /*7b30*/  @!P0 LD.E.128 R24, desc[UR4][R38.64] ;  /* 0x0000000426188980 */ /* 0x000ee6000c101d00 */
[----:B------:R-:W-:Y:S02]  /*7b40*/  @!P0 IMAD.SHL.U32 R65, R67, 0x2, RZ ;  /* 0x0000000243418824 */ /* 0x000fe400078e00ff */
[----:B------:R-:W-:Y:S03]  /*7b50*/  @!P0 IMAD.X R64, R123, 0x1, R64, P2 ;  /* 0x000000017b408824 */ /* 0x000fe600010e0640 */
[----:B------:R-:W-:Y:S02]  /*7b60*/  @!P0 IADD3 R192, P2, PT, R65, R108, RZ ;  /* 0x0000006c41c08210 */ /* 0x000fe40007f5e0ff */
[----:B------:R-:W-:Y:S04]  /*7b70*/  @!P0 SHF.L.U64.HI R64, R67, 0x1, R64 ;  /* 0x0000000143408819 */ /* 0x000fe80000010240 */
[C---:B------:R-:W-:Y:S02]  /*7b80*/  @!P0 IADD3.X R193, PT, PT, R64.reuse, R109, RZ, P2, !PT ;  /* 0x0000006d40c18210 */ /* 0x040fe400017fe4ff */
[----:B------:R-:W-:Y:S05]  /*7b90*/  @!P0 IADD3 R40, P2, PT, R65, R110, RZ ;  /* 0x0000006e41288210 */ /* 0x000fea0007f5e0ff */
[----:B------:R-:W-:Y:S01]  /*7ba0*/  @!P0 IMAD.X R41, R64, 0x1, R111, P2 ;  /* 0x0000000140298824 */ /* 0x000fe200010e066f */
[----:B------:R-:W-:Y:S01]  /*7bb0*/  PLOP3.LUT P2, PT, PT, PT, PT, 0x80, 0x8 ;  /* 0x000000000008781c */ /* 0x000fe20003f4f070 */
[----:B------:R-:W4:Y:S01]  /*7bc0*/  @!P0 LD.E.128 R64, desc[UR4][R192.64] ;  /* 0x00000004c0408980 */ /* 0x000f22000c101d00 */
[----:B------:R-:W-:Y:S07]  /*7bd0*/  @!P0 PLOP3.LUT P2, PT, P1, PT, PT, 0x80, 0x8 ;  /* 0x000000000008881c */ /* 0x000fee0000f4f070 */
[----:B------:R1:W5:Y:S01]  /*7be0*/  @!P0 LD.E.128 R48, desc[UR4][R40.64] ;  /* 0x0000000428308980 */ /* 0x000362000c101d00 */
[C---:B--2---:R-:W-:Y:S01]  /*7bf0*/  @!P0 LOP3.LUT R43, R60.reuse, 0xffff0000, RZ, 0xc0, !PT ;  /* 0xffff00003c2b8812 */ /* 0x044fe200078ec0ff */
[----:B-1----:R-:W-:Y:S01]  /*7c00*/  @!P0 IMAD.U32 R41, R60, 0x10000, RZ ;  /* 0x000100003c298824 */ /* 0x002fe200078e00ff */
[----:B------:R-:W-:Y:S02]  /*7c10*/  @!P0 SHF.L.U32 R44, R61, 0x10, RZ ;  /* 0x000000103d2c8819 */ /* 0x000fe400000006ff */
        /* <DEDUP_REMOVED lines=28> */
[----:B------:R-:W-:Y:S01]  /*7de0*/  @!P0 SHF.L.U32 R49, R51, 0x10, RZ ;  /* 0x0000001033318819 */ /* 0x000fe200000006ff */
[----:B------:R-:W-:Y:S01]  /*7df0*/  @!P0 FFMA.FTZ R0, R41, R40, R0 ;  /* 0x0000002829008223 */ /* 0x000fe20000010000 */
[----:B------:R-:W-:Y:S01]  /*7e00*/  @!P0 LOP3.LUT R41, R61, 0xffff0000, RZ, 0xc0, !PT ;  /* 0xffff00003d298812 */ /* 0x000fe200078ec0ff */
[----:B------:R-:W-:Y:S01]  /*7e10*/  @!P0 FMUL.FTZ R3, R33, R30 ;  /* 0x0000001e21038220 */ /* 0x000fe20000410000 */
[----:B------:R-:W-:Y:S01]  /*7e20*/  @!P2 FADD.FTZ R23, -R23, -RZ ;  /* 0x800000ff1717a221 */ /* 0x000fe20000010100 */
        /* <DEDUP_REMOVED lines=10> */
[----:B------:R-:W-:Y:S01]  /*7ed0*/  @!P0 LOP3.LUT R50, R51, 0xffff0000, RZ, 0xc0, !PT ;  /* 0xffff000033328812 */ /* 0x000fe200078ec0ff */
[----:B------:R-:W-:Y:S01]  /*7ee0*/  @!P0 FFMA.FTZ R3, R44, R45, R3 ;  /* 0x0000002d2c038223 */ /* 0x000fe20000010003 */
[----:B------:R-:W-:Y:S01]  /*7ef0*/  @!P0 LOP3.LUT R45, R63, 0xffff0000, RZ, 0xc0, !PT ;  /* 0xffff00003f2d8812 */ /* 0x000fe200078ec0ff */
[----:B------:R-:W-:Y:S01]  /*7f00*/  @!P0 FMUL.FTZ R6, R24, R23 ;  /* 0x0000001718068220 */ /* 0x000fe20000410000 */
        /* <DEDUP_REMOVED lines=15> */
.L_x_6568:
[----:B------:R-:W-:Y:S05]  /*8000*/  BSYNC.RECONVERGENT B0 ;  /* 0x0000000000007941 */ /* 0x000fea0003800200 */
.L_x_6567:
        /* <DEDUP_REMOVED lines=8> */
[----:B-12---:R-:W2:Y:S01]  /*8090*/  LD.E.128 R60, desc[UR4][R38.64] ;  /* 0x00000004263c7980 */ /* 0x006ea2000c101d00 */
[----:B------:R-:W-:Y:S11]  /*80a0*/  ISETP.GE.AND P0, PT, R12, R17, PT ;  /* 0x000000110c00720c */ /* 0x000ff60003f06270 */
[----:B------:R-:W-:Y:S02]  /*80b0*/  @!UPT UIADD3 URZ, UPT, UPT, URZ, URZ, URZ ;  /* 0x000000fffffff290 */ /* 0x000fe4000fffe0ff */
[----:B------:R-:W-:Y:S01]  /*80c0*/  @!P0 SEL R163, R16, RZ, P1 ;  /* 0x000000ff10a38207 */ /* 0x000fe20000800000 */
[----:B------:R-:W-:Y:S01]  /*80d0*/  @!P0 IMAD.WIDE R40, R19, 0x2, R38 ;  /* 0x0000000213288825 */ /* 0x000fe200078e0226 */
[----:B------:R-:W-:Y:S02]  /*80e0*/  @!P0 SEL R161, R153, RZ, P1 ;  /* 0x000000ff99a18207 */ /* 0x000fe40000800000 */
[----:B------:R-:W-:Y:S02]  /*80f0*/  @!P0 IADD3 R163, P2, PT, R130, R163, RZ ;  /* 0x000000a382a38210 */ /* 0x000fe40007f5e0ff */
[----:B------:R-:W3:Y:S03]  /*8100*/  @!P0 LD.E.128 R24, desc[UR4][R40.64] ;  /* 0x0000000428188980 */ /* 0x000ee6000c101d00 */
[----:B------:R-:W-:Y:S01]  /*8110*/  @!P0 IMAD.X R192, R122, 0x1, R161, P2 ;  /* 0x000000017ac08824 */ /* 0x000fe200010e06a1 */
[C---:B------:R-:W-:Y:S04]  /*8120*/  @!P0 SHF.L.U32 R161, R163.reuse, 0x1, RZ ;  /* 0x00000001a3a18819 */ /* 0x040fe800000006ff */
[----:B------:R-:W-:Y:S02]  /*8130*/  @!P0 SHF.L.U64.HI R192, R163, 0x1, R192 ;  /* 0x00000001a3c08819 */ /* 0x000fe400000102c0 */
[C---:B------:R-:W-:Y:S05]  /*8140*/  @!P0 IADD3 R194, P2, PT, R161.reuse, R108, RZ ;  /* 0x0000006ca1c28210 */ /* 0x040fea0007f5e0ff */
[C---:B------:R-:W-:Y:S01]  /*8150*/  @!P0 IMAD.X R195, R192.reuse, 0x1, R109, P2 ;  /* 0x00000001c0c38824 */ /* 0x040fe200010e066d */
        /* <DEDUP_REMOVED lines=41> */
[----:B------:R-:W-:Y:S01]  /*83f0*/  @!P0 LOP3.LUT R52, R67, 0xffff0000, RZ, 0xc0, !PT ;  /* 0xffff000043348812 */ /* 0x000fe200078ec0ff */
        /* <DEDUP_REMOVED lines=10> */
[----:B------:R-:W-:Y:S02]  /*84a0*/  @!P0 IMAD.U32 R49, R66, 0x10000, RZ ;  /* 0x0001000042318824 */ /* 0x000fe400078e00ff */
        /* <DEDUP_REMOVED lines=18> */
.L_x_6570:
[----:B------:R-:W-:Y:S05]  /*85d0*/  BSYNC.RECONVERGENT B0 ;  /* 0x0000000000007941 */ /* 0x000fea0003800200 */
.L_x_6569:
[----:B------:R-:W-:Y:S01]  /*85e0*/  ISETP.NE.AND P0, PT, R159, RZ, PT ;  /* 0x000000ff9f00720c */ /* 0x000fe20003f05270 */
[----:B------:R-:W-:Y:S11]  /*85f0*/  BSSY.RECONVERGENT B0, `(.L_x_6571) ;  /* 0x000005b000007945 */ /* 0x000ff60003800200 */
[----:B------:R-:W-:Y:S01]  /*8600*/  @!UPT UIADD3 URZ, UPT, UPT, URZ, URZ, URZ ;  /* 0x000000fffffff290 */ /* 0x000fe2000fffe0ff */
[----:B------:R-:W-:Y:S05]  /*8610*/  @!P0 BRA `(.L_x_6572) ;  /* 0x0000000400608947 */ /* 0x000fea0003800000 */
[----:B------:R-:W-:Y:S05]  /*8620*/  IADD3 R38, P0, PT, R20, R101, RZ ;  /* 0x0000006514267210 */ /* 0x000fea0007f1e0ff */
[----:B------:R-:W-:Y:S01]  /*8630*/  IMAD.X R39, R21, 0x1, R99, P0 ;  /* 0x0000000115277824 */ /* 0x000fe200000e0663 */
[C---:B---3--:R-:W-:Y:S04]  /*8640*/  LEA R196, P0, R224.reuse, R190, 0x6 ;  /* 0x000000bee0c47211 */ /* 0x048fe800078030ff */
        /* <DEDUP_REMOVED lines=8> */
[----:B------:R-:W3:Y:S02]  /*86d0*/  @!P0 LD.E.128 R24, desc[UR4][R40.64] ;  /* 0x0000000428188980 */ /* 0x000ee4000c101d00 */
[----:B------:R-:W-:Y:S01]  /*86e0*/  @!P0 SHF.L.U32 R159, R161, 0x1, RZ ;  /* 0x00000001a19f8819 */ /* 0x000fe200000006ff */
[----:B------:R-:W-:Y:S03]  /*86f0*/  @!P0 IMAD.X R192, R121, 0x1, R192, P2 ;  /* 0x0000000179c08824 */ /* 0x000fe600010e06c0 */
[----:B------:R-:W-:Y:S02]  /*8700*/  @!P0 IADD3 R198, P2, PT, R159, R108, RZ ;  /* 0x0000006c9fc68210 */ /* 0x000fe40007f5e0ff */
[----:B------:R-:W-:Y:S05]  /*8710*/  @!P0 SHF.L.U64.HI R192, R161, 0x1, R192 ;  /* 0x00000001a1c08819 */ /* 0x000fea00000102c0 */
        /* <DEDUP_REMOVED lines=72> */
.L_x_6572:
[----:B------:R-:W-:Y:S05]  /*8ba0*/  BSYNC.RECONVERGENT B0 ;  /* 0x0000000000007941 */ /* 0x000fea0003800200 */
.L_x_6571:
[----:B------:R-:W-:Y:S04]  /*8bb0*/  BSSY.RECONVERGENT B0, `(.L_x_6573) ;  /* 0x000005a000007945 */ /* 0x000fe80003800200 */
[----:B------:R-:W-:Y:S05]  /*8bc0*/  @!P6 BRA `(.L_x_6574) ;  /* 0x000000040060e947 */ /* 0x000fea0003800000 */
[----:B------:R-:W-:Y:S05]  /*8bd0*/  IADD3 R38, P0, PT, R20, R188, RZ ;  /* 0x000000bc14267210 */ /* 0x000fea0007f1e0ff */
[----:B------:R-:W-:Y:S01]  /*8be0*/  IMAD.X R39, R21, 0x1, R87, P0 ;  /* 0x0000000115277824 */ /* 0x000fe200000e0657 */
[----:B------:R-:W-:Y:S04]  /*8bf0*/  ISETP.GE.AND P0, PT, R12, R17, PT ;  /* 0x000000110c00720c */ /* 0x000fe80003f06270 */
[----:B-1234-:R-:W2:Y:S09]  /*8c00*/  LD.E.128 R60, desc[UR4][R38.64] ;  /* 0x00000004263c7980 */ /* 0x01eeb2000c101d00 */
        /* <DEDUP_REMOVED lines=10> */
[----:B------:R-:W-:Y:S04]  /*8cb0*/  @!P0 IADD3 R42, P2, PT, R159, R110, RZ ;  /* 0x0000006e9f2a8210 */ /* 0x000fe80007f5e0ff */
[----:B------:R-:W-:Y:S02]  /*8cc0*/  @!P0 IADD3.X R43, PT, PT, R192, R111, RZ, P2, !PT ;  /* 0x0000006fc02b8210 */ /* 0x000fe400017fe4ff */
        /* <DEDUP_REMOVED lines=43> */
[----:B------:R-:W-:Y:S01]  /*8f80*/  @!P0 FFMA.FTZ R2, R45, R44, R2 ;  /* 0x0000002c2d028223 */ /* 0x000fe20000010002 */
[----:B------:R-:W-:Y:S01]  /*8f90*/  @!P0 LOP3.LUT R45, R62, 0xffff0000, RZ, 0xc0, !PT ;  /* 0xffff00003e2d8812 */ /* 0x000fe200078ec0ff */
[----:B------:R-:W-:Y:S01]  /*8fa0*/  @!P2 FADD.FTZ R18, -R18, -RZ ;  /* 0x800000ff1212a221 */ /* 0x000fe20000010100 */
[----:B------:R-:W-:Y:S01]  /*8fb0*/  @!P0 SHF.L.U32 R44, R63, 0x10, RZ ;  /* 0x000000103f2c8819 */ /* 0x000fe200000006ff */
[----:B------:R-:W-:Y:S01]  /*8fc0*/  @!P0 IMAD.U32 R49, R66, 0x10000, RZ ;  /* 0x0001000042318824 */ /* 0x000fe200078e00ff */
[----:B------:R-:W-:Y:S01]  /*8fd0*/  @!P0 F2FP.BF16.F32.PACK_AB R159, R2, R0 ;  /* 0x00000000029f823e */ /* 0x000fe200000010ff */
[----:B------:R-:W-:Y:S02]  /*8fe0*/  @!P0 IMAD.U32 R42, R62, 0x10000, RZ ;  /* 0x000100003e2a8824 */ /* 0x000fe400078e00ff */
[----:B------:R-:W-:Y:S01]  /*8ff0*/  @!P0 FMUL.FTZ R5, R31, R28 ;  /* 0x0000001c1f058220 */ /* 0x000fe20000410000 */
[----:B------:R-:W-:Y:S01]  /*9000*/  @!P0 FFMA.FTZ R3, R46, R47, R3 ;  /* 0x0000002f2e038223 */ /* 0x000fe20000010003 */
[----:B------:R-:W-:Y:S01]  /*9010*/  @!P0 LOP3.LUT R47, R63, 0xffff0000, RZ, 0xc0, !PT ;  /* 0xffff00003f2f8812 */ /* 0x000fe200078ec0ff */
[----:B------:R-:W-:Y:S02]  /*9020*/  @!P0 IMAD.MOV.U32 R60, RZ, RZ, R159 ;  /* 0x000000ffff3c8224 */ /* 0x000fe400078e009f */
[----:B------:R-:W-:Y:S01]  /*9030*/  @!P0 FMUL.FTZ R6, R24, R23 ;  /* 0x0000001718068220 */ /* 0x000fe20000410000 */
[----:B------:R-:W-:Y:S01]  /*9040*/  @!P0 FFMA.FTZ R4, R43, R48, R4 ;  /* 0x000000302b048223 */ /* 0x000fe20000010004 */
[----:B------:R-:W-:Y:S01]  /*9050*/  @!P0 FMUL.FTZ R7, R25, R22 ;  /* 0x0000001619078220 */ /* 0x000fe20000410000 */
[----:B------:R-:W-:Y:S01]  /*9060*/  @!P0 FMUL.FTZ R8, R27, R18 ;  /* 0x000000121b088220 */ /* 0x000fe20000410000 */
[----:B------:R-:W-:Y:S01]  /*9070*/  @!P0 FFMA.FTZ R5, R42, R49, R5 ;  /* 0x000000312a058223 */ /* 0x000fe20000010005 */
[----:B------:R-:W-:Y:S01]  /*9080*/  @!P0 FFMA.FTZ R6, R45, R50, R6 ;  /* 0x000000322d068223 */ /* 0x000fe20000010006 */
[----:B------:R-:W-:Y:S01]  /*9090*/  @!P0 F2FP.BF16.F32.PACK_AB R192, R4, R3 ;  /* 0x0000000304c0823e */ /* 0x000fe200000010ff */
[----:B------:R-:W-:Y:S02]  /*90a0*/  IMAD R159, R225, 0x60, RZ ;  /* 0x00000060e19f7824 */ /* 0x000fe400078e02ff */
[----:B------:R-:W-:Y:S01]  /*90b0*/  @!P0 FFMA.FTZ R7, R44, R51, R7 ;  /* 0x000000332c078223 */ /* 0x000fe20000010007 */
[----:B------:R-:W-:Y:S01]  /*90c0*/  @!P0 FFMA.FTZ R8, R47, R52, R8 ;  /* 0x000000342f088223 */ /* 0x000fe20000010008 */
        /* <DEDUP_REMOVED lines=8> */
.L_x_6574:
[----:B------:R-:W-:Y:S05]  /*9150*/  BSYNC.RECONVERGENT B0 ;  /* 0x0000000000007941 */ /* 0x000fea0003800200 */
.L_x_6573:
[----:B------:R-:W-:Y:S01]  /*9160*/  ISETP.NE.AND P0, PT, R157, RZ, PT ;  /* 0x000000ff9d00720c */ /* 0x000fe20003f05270 */
[----:B------:R-:W-:Y:S11]  /*9170*/  BSSY.RECONVERGENT B0, `(.L_x_6575) ;  /* 0x000005b000007945 */ /* 0x000ff60003800200 */
[----:B------:R-:W-:Y:S01]  /*9180*/  @!UPT UIADD3 URZ, UPT, UPT, URZ, URZ, URZ ;  /* 0x000000fffffff290 */ /* 0x000fe2000fffe0ff */
[----:B------:R-:W-:Y:S05]  /*9190*/  @P0 BRA `(.L_x_6576) ;  /* 0x0000000400600947 */ /* 0x000fea0003800000 */
[----:B------:R-:W-:Y:S05]  /*91a0*/  IADD3 R38, P0, PT, R20, R105, RZ ;  /* 0x0000006914267210 */ /* 0x000fea0007f1e0ff */
[----:B------:R-:W-:Y:S01]  /*91b0*/  IMAD.X R39, R21, 0x1, R103, P0 ;  /* 0x0000000115277824 */ /* 0x000fe200000e0667 */
[C---:B---34-:R-:W-:Y:S04]  /*91c0*/  LEA R196, P0, R224.reuse, R190, 0x7 ;  /* 0x000000bee0c47211 */ /* 0x058fe800078038ff */
        /* <DEDUP_REMOVED lines=85> */
.L_x_6576:
[----:B------:R-:W-:Y:S05]  /*9720*/  BSYNC.RECONVERGENT B0 ;  /* 0x0000000000007941 */ /* 0x000fea0003800200 */
.L_x_6575:
[----:B------:R-:W-:Y:S04]  /*9730*/  BSSY.RECONVERGENT B0, `(.L_x_6577) ;  /* 0x000005a000007945 */ /* 0x000fe80003800200 */
[----:B------:R-:W-:Y:S05]  /*9740*/  @P3 BRA `(.L_x_6578) ;  /* 0x0000000400603947 */ /* 0x000fea0003800000 */
        /* <DEDUP_REMOVED lines=88> */
.L_x_6578:
[----:B------:R-:W-:Y:S05]  /*9cd0*/  BSYNC.RECONVERGENT B0 ;  /* 0x0000000000007941 */ /* 0x000fea0003800200 */
.L_x_6577:
        /* <DEDUP_REMOVED lines=90> */
.L_x_6580:
[----:B------:R-:W-:Y:S05]  /*a280*/  BSYNC.RECONVERGENT B0 ;  /* 0x0000000000007941 */ /* 0x000fea0003800200 */
.L_x_6579:
        /* <DEDUP_REMOVED lines=90> */
.L_x_6582:
[----:B------:R-:W-:Y:S05]  /*a830*/  BSYNC.RECONVERGENT B0 ;  /* 0x0000000000007941 */ /* 0x000fea0003800200 */
.L_x_6581:
        /* <DEDUP_REMOVED lines=21> */
[----:B------:R-:W-:Y:S05]  /*a990*/  @!P0 IADD3 R42, P2, PT, R155, R110, RZ ;  /* 0x0000006e9b2a8210 */ /* 0x000fea0007f5e0ff */
[----:B------:R-:W-:Y:S01]  /*a9a0*/  @!P0 IMAD.X R43, R192, 0x1, R111, P2 ;  /* 0x00000001c02b8824 */ /* 0x000fe200010e066f */
        /* <DEDUP_REMOVED lines=30> */
[----:B------:R-:W-:Y:S01]  /*ab90*/  @!P0 IMAD.U32 R22, R195, 0x10000, RZ ;  /* 0x00010000c3168824 */ /* 0x000fe200078e00ff */
[----:B------:R-:W-:Y:S01]  /*aba0*/  @!P0 SHF.L.U32 R51, R67, 0x10, RZ ;  /* 0x0000001043338819 */ /* 0x000fe200000006ff */
[----:B------:R-:W-:Y:S01]  /*abb0*/  @!P0 FMUL.FTZ R2, R35, R32 ;  /* 0x0000002023028220 */ /* 0x000fe20000410000 */
[----:B------:R-:W-:Y:S01]  /*abc0*/  @!P0 LOP3.LUT R52, R67, 0xffff0000, RZ, 0xc0, !PT ;  /* 0xffff000043348812 */ /* 0x000fe200078ec0ff */
[----:B------:R-:W-:Y:S01]  /*abd0*/  @!P2 FADD.FTZ R29, -R29, -RZ ;  /* 0x800000ff1d1da221 */ /* 0x000fe20000010100 */
[----:B------:R-:W-:Y:S01]  /*abe0*/  @!P2 FADD.FTZ R28, -R28, -RZ ;  /* 0x800000ff1c1ca221 */ /* 0x000fe20000010100 */
[----:B------:R-:W-:Y:S02]  /*abf0*/  @!P0 IMAD.U32 R47, R65, 0x10000, RZ ;  /* 0x00010000412f8824 */ /* 0x000fe400078e00ff */
        /* <DEDUP_REMOVED lines=32> */
.L_x_6584:
[----:B------:R-:W-:Y:S05]  /*ae00*/  BSYNC.RECONVERGENT B0 ;  /* 0x0000000000007941 */ /* 0x000fea0003800200 */
.L_x_6583:
[----:B------:R-:W-:Y:S01]  /*ae10*/  ISETP.NE.AND P0, PT, R53, RZ, PT ;  /* 0x000000ff3500720c */ /* 0x000fe20003f05270 */
[----:B------:R-:W-:Y:S11]  /*ae20*/  BSSY.RECONVERGENT B0, `(.L_x_6585) ;  /* 0x000005d000007945 */ /* 0x000ff60003800200 */
[----:B------:R-:W-:Y:S01]  /*ae30*/  @!UPT UIADD3 URZ, UPT, UPT, URZ, URZ, URZ ;  /* 0x000000fffffff290 */ /* 0x000fe2000fffe0ff */
[----:B------:R-:W-:Y:S05]  /*ae40*/  @P0 BRA `(.L_x_6586) ;  /* 0x0000000400680947 */ /* 0x000fea0003800000 */
[----:B------:R-:W-:Y:S01]  /*ae50*/  ISETP.GE.AND P0, PT, R12, R17, PT ;  /* 0x000000110c00720c */ /* 0x000fe20003f06270 */
[----:B------:R-:W-:Y:S11]  /*ae60*/  IMAD.WIDE.U32 R38, R180, 0x120, R20 ;  /* 0x00000120b4267825 */ /* 0x000ff600078e0014 */
[----:B------:R-:W-:Y:S01]  /*ae70*/  @!UPT UIADD3 URZ, UPT, UPT, URZ, URZ, URZ ;  /* 0x000000fffffff290 */ /* 0x000fe2000fffe0ff */
[----:B------:R-:W-:Y:S02]  /*ae80*/  @!P0 SEL R67, R16, RZ, P1 ;  /* 0x000000ff10438207 */ /* 0x000fe40000800000 */
[----:B------:R-:W-:Y:S02]  /*ae90*/  @!P0 SEL R65, R153, RZ, P1 ;  /* 0x000000ff99418207 */ /* 0x000fe40000800000 */
[----:B------:R-:W-:Y:S05]  /*aea0*/  @!P0 IADD3 R67, P2, PT, R136, R67, RZ ;  /* 0x0000004388438210 */ /* 0x000fea0007f5e0ff */
[----:B------:R-:W-:Y:S02]  /*aeb0*/  @!P0 IMAD.X R64, R102, 0x1, R65, P2 ;  /* 0x0000000166408824 */ /* 0x000fe400010e0641 */
[C---:B------:R-:W-:Y:S03]  /*aec0*/  @!P0 IMAD.SHL.U32 R65, R67.reuse, 0x2, RZ ;  /* 0x0000000243418824 */ /* 0x040fe600078e00ff */
[----:B------:R-:W-:Y:S02]  /*aed0*/  @!P0 SHF.L.U64.HI R64, R67, 0x1, R64 ;  /* 0x0000000143408819 */ /* 0x000fe40000010240 */
[C---:B-1----:R-:W-:Y:S04]  /*aee0*/  @!P0 IADD3 R192, P2, PT, R65.reuse, R108, RZ ;  /* 0x0000006c41c08210 */ /* 0x042fe80007f5e0ff */
[C---:B------:R-:W-:Y:S02]  /*aef0*/  @!P0 IADD3.X R193, PT, PT, R64.reuse, R109, RZ, P2, !PT ;  /* 0x0000006d40c18210 */ /* 0x040fe400017fe4ff */
[----:B------:R-:W-:Y:S05]  /*af00*/  @!P0 IADD3 R42, P2, PT, R65, R110, RZ ;  /* 0x0000006e412a8210 */ /* 0x000fea0007f5e0ff */
[----:B------:R-:W-:Y:S01]  /*af10*/  @!P0 IMAD.X R43, R64, 0x1, R111, P2 ;  /* 0x00000001402b8824 */ /* 0x000fe200010e066f */
[----:B------:R-:W-:Y:S01]  /*af20*/  PLOP3.LUT P2, PT, PT, PT, PT, 0x80, 0x8 ;  /* 0x000000000008781c */ /* 0x000fe20003f4f070 */
[----:B------:R1:W5:Y:S01]  /*af30*/  @!P0 LD.E.128 R64, desc[UR4][R192.64] ;  /* 0x00000004c0408980 */ /* 0x000362000c101d00 */
[----:B------:R-:W-:Y:S07]  /*af40*/  @!P0 PLOP3.LUT P2, PT, P1, PT, PT, 0x80, 0x8 ;  /* 0x000000000008881c */ /* 0x000fee0000f4f070 */
[----:B------:R-:W2:Y:S01]  /*af50*/  @!P0 LD.E.128 R48, desc[UR4][R42.64] ;  /* 0x000000042a308980 */ /* 0x000ea2000c101d00 */
[----:B-1----:R-:W-:Y:S01]  /*af60*/  IMAD.WIDE.U32 R192, R224, 0x120, R190 ;  /* 0x00000120e0c07825 */ /* 0x002fe200078e00be */
[C---:B-----5:R-:W-:Y:S03]  /*af70*/  @!P0 LOP3.LUT R29, R65.reuse, 0xffff0000, RZ, 0xc0, !PT ;  /* 0xffff0000411d8812 */ /* 0x060fe600078ec0ff */
[----:B------:R-:W-:Y:S01]  /*af80*/  @!P0 IMAD.U32 R30, R65, 0x10000, RZ ;  /* 0x00010000411e8824 */ /* 0x000fe200078e00ff */
[C---:B------:R-:W-:Y:S01]  /*af90*/  @!P0 SHF.L.U32 R36, R64.reuse, 0x10, RZ ;  /* 0x0000001040248819 */ /* 0x040fe200000006ff */
[----:B------:R-:W-:Y:S01]  /*afa0*/  IMAD R65, R181, 0x120, RZ ;  /* 0x00000120b5417824 */ /* 0x000fe200078e02ff */
[----:B------:R-:W-:Y:S01]  /*afb0*/  @!P0 LOP3.LUT R32, R64, 0xffff0000, RZ, 0xc0, !PT ;  /* 0xffff000040208812 */ /* 0x000fe200078ec0ff */
[----:B------:R-:W-:Y:S01]  /*afc0*/  IMAD R64, R225, 0x120, RZ ;  /* 0x00000120e1407824 */ /* 0x000fe200078e02ff */
[----:B------:R-:W-:Y:S01]  /*afd0*/  @!P0 SHF.L.U32 R28, R66, 0x10, RZ ;  /* 0x00000010421c8819 */ /* 0x000fe200000006ff */
[----:B------:R-:W-:Y:S01]  /*afe0*/  @!P0 IMAD.U32 R22, R67, 0x10000, RZ ;  /* 0x0001000043168824 */ /* 0x000fe200078e00ff */
[----:B------:R-:W-:Y:S01]  /*aff0*/  IADD3 R39, PT, PT, R65, R39, RZ ;  /* 0x0000002741277210 */ /* 0x000fe20007ffe0ff */
[----:B------:R-:W-:Y:S01]  /*b000*/  @!P2 FADD.FTZ R36, -R36, -RZ ;  /* 0x800000ff2424a221 */ /* 0x000fe20000010100 */
[----:B------:R-:W-:Y:S01]  /*b010*/  @!P0 LOP3.LUT R23, R66, 0xffff0000, RZ, 0xc0, !PT ;  /* 0xffff000042178812 */ /* 0x000fe200078ec0ff */
[C---:B--2---:R-:W-:Y:S01]  /*b020*/  @!P0 IMAD.U32 R42, R48.reuse, 0x10000, RZ ;  /* 0x00010000302a8824 */ /* 0x044fe200078e00ff */
[----:B------:R-:W-:Y:S01]  /*b030*/  @!P0 LOP3.LUT R18, R67, 0xffff0000, RZ, 0xc0, !PT ;  /* 0xffff000043128812 */ /* 0x000fe200078ec0ff */
[----:B------:R-:W-:Y:S01]  /*b040*/  @!P0 IMAD.WIDE R40, R19, 0x2, R38 ;  /* 0x0000000213288825 */ /* 0x000fe200078e0226 */
[----:B------:R-:W-:Y:S01]  /*b050*/  @!P0 LOP3.LUT R44, R48, 0xffff0000, RZ, 0xc0, !PT ;  /* 0xffff0000302c8812 */ /* 0x000fe200078ec0ff */
[----:B---34-:R-:W2:Y:S01]  /*b060*/  LD.E.128 R60, desc[UR4][R38.64] ;  /* 0x00000004263c7980 */ /* 0x018ea2000c101d00 */
[C---:B------:R-:W-:Y:S01]  /*b070*/  @!P0 SHF.L.U32 R45, R49.reuse, 0x10, RZ ;  /* 0x00000010312d8819 */ /* 0x040fe200000006ff */
[----:B------:R-:W-:Y:S01]  /*b080*/  @!P2 FADD.FTZ R32, -R32, -RZ ;  /* 0x800000ff2020a221 */ /* 0x000fe20000010100 */
[----:B------:R-:W-:Y:S01]  /*b090*/  @!P0 LOP3.LUT R46, R49, 0xffff0000, RZ, 0xc0, !PT ;  /* 0xffff0000312e8812 */ /* 0x000fe200078ec0ff */
[----:B------:R-:W-:Y:S01]  /*b0a0*/  @!P2 FADD.FTZ R30, -R30, -RZ ;  /* 0x800000ff1e1ea221 */ /* 0x000fe20000010100 */
[C---:B------:R-:W-:Y:S01]  /*b0b0*/  @!P0 SHF.L.U32 R49, R50.reuse, 0x10, RZ ;  /* 0x0000001032318819 */ /* 0x040fe200000006ff */
[----:B------:R-:W-:Y:S01]  /*b0c0*/  @!P2 FADD.FTZ R29, -R29, -RZ ;  /* 0x800000ff1d1da221 */ /* 0x000fe20000010100 */
[C---:B------:R-:W-:Y:S01]  /*b0d0*/  @!P0 LOP3.LUT R53, R51.reuse, 0xffff0000, RZ, 0xc0, !PT ;  /* 0xffff000033358812 */ /* 0x040fe200078ec0ff */
[----:B------:R-:W3:Y:S01]  /*b0e0*/  @!P0 LD.E.128 R24, desc[UR4][R40.64] ;  /* 0x0000000428188980 */ /* 0x000ee2000c101d00 */
[----:B------:R-:W-:Y:S01]  /*b0f0*/  @!P0 LOP3.LUT R50, R50, 0xffff0000, RZ, 0xc0, !PT ;  /* 0xffff000032328812 */ /* 0x000fe200078ec0ff */
[----:B------:R-:W-:Y:S02]  /*b100*/  IMAD.IADD R193, R64, 0x1, R193 ;  /* 0x0000000140c17824 */ /* 0x000fe400078e02c1 */
[----:B------:R-:W-:Y:S01]  /*b110*/  @!P2 FADD.FTZ R28, -R28, -RZ ;  /* 0x800000ff1c1ca221 */ /* 0x000fe20000010100 */
[----:B------:R-:W-:Y:S02]  /*b120*/  @!P0 IMAD.U32 R52, R51, 0x10000, RZ ;  /* 0x0001000033348824 */ /* 0x000fe400078e00ff */
[----:B------:R-:W-:Y:S01]  /*b130*/  @!P2 FADD.FTZ R23, -R23, -RZ ;  /* 0x800000ff1717a221 */ /* 0x000fe20000010100 */
[----:B------:R-:W-:Y:S01]  /*b140*/  @!P2 FADD.FTZ R22, -R22, -RZ ;  /* 0x800000ff1616a221 */ /* 0x000fe20000010100 */
[----:B------:R-:W-:Y:S01]  /*b150*/  @!P2 FADD.FTZ R18, -R18, -RZ ;  /* 0x800000ff1212a221 */ /* 0x000fe20000010100 */
[----:B--2---:R-:W-:Y:S01]  /*b160*/  @!P0 LOP3.LUT R47, R61, 0xffff0000, RZ, 0xc0, !PT ;  /* 0xffff00003d2f8812 */ /* 0x004fe200078ec0ff */
[----:B------:R-:W-:Y:S01]  /*b170*/  @!P0 IMAD.U32 R43, R60, 0x10000, RZ ;  /* 0x000100003c2b8824 */ /* 0x000fe200078e00ff */
[C---:B------:R-:W-:Y:S01]  /*b180*/  @!P0 LOP3.LUT R51, R62.reuse, 0xffff0000, RZ, 0xc0, !PT ;  /* 0xffff00003e338812 */ /* 0x040fe200078ec0ff */
[----:B------:R-:W-:Y:S01]  /*b190*/  @!P0 IMAD.U32 R48, R62, 0x10000, RZ ;  /* 0x000100003e308824 */ /* 0x000fe200078e00ff */
[C---:B---3--:R-:W-:Y:S01]  /*b1a0*/  @!P0 LOP3.LUT R35, R24.reuse, 0xffff0000, RZ, 0xc0, !PT ;  /* 0xffff000018238812 */ /* 0x048fe200078ec0ff */
[----:B------:R-:W-:Y:S01]  /*b1b0*/  @!P0 IMAD.U32 R37, R24, 0x10000, RZ ;  /* 0x0001000018258824 */ /* 0x000fe200078e00ff */
[C---:B------:R-:W-:Y:S01]  /*b1c0*/  @!P0 SHF.L.U32 R33, R25.reuse, 0x10, RZ ;  /* 0x0000001019218819 */ /* 0x040fe200000006ff */
[C---:B------:R-:W-:Y:S01]  /*b1d0*/  @!P0 IMAD.U32 R31, R26.reuse, 0x10000, RZ ;  /* 0x000100001a1f8824 */ /* 0x040fe200078e00ff */
        /* <DEDUP_REMOVED lines=8> */
[----:B------:R-:W-:Y:S01]  /*b260*/  @!P0 SHF.L.U32 R42, R61, 0x10, RZ ;  /* 0x000000103d2a8819 */ /* 0x000fe200000006ff */
[----:B------:R-:W-:Y:S01]  /*b270*/  @!P0 FMUL.FTZ R4, R34, R29 ;  /* 0x0000001d22048220 */ /* 0x000fe20000410000 */
[----:B------:R-:W-:Y:S01]  /*b280*/  @!P0 LOP3.LUT R27, R27, 0xffff0000, RZ, 0xc0, !PT ;  /* 0xffff00001b1b8812 */ /* 0x000fe200078ec0ff */
[----:B------:R-:W-:Y:S01]  /*b290*/  @!P0 FFMA.FTZ R2, R43, R44, R2 ;  /* 0x0000002c2b028223 */ /* 0x000fe20000010002 */
[C---:B------:R-:W-:Y:S01]  /*b2a0*/  @!P0 LOP3.LUT R43, R63.reuse, 0xffff0000, RZ, 0xc0, !PT ;  /* 0xffff00003f2b8812 */ /* 0x040fe200078ec0ff */
[----:B------:R-:W-:Y:S01]  /*b2b0*/  @!P0 FFMA.FTZ R3, R42, R45, R3 ;  /* 0x0000002d2a038223 */ /* 0x000fe20000010003 */
[----:B------:R-:W-:Y:S01]  /*b2c0*/  @!P0 SHF.L.U32 R42, R63, 0x10, RZ ;  /* 0x000000103f2a8819 */ /* 0x000fe200000006ff */
[----:B------:R-:W-:Y:S01]  /*b2d0*/  @!P0 FMUL.FTZ R5, R31, R28 ;  /* 0x0000001c1f058220 */ /* 0x000fe20000410000 */
[----:B------:R-:W-:Y:S01]  /*b2e0*/  @!P0 F2FP.BF16.F32.PACK_AB R65, R2, R0 ;  /* 0x000000000241823e */ /* 0x000fe200000010ff */
[----:B------:R-:W-:Y:S01]  /*b2f0*/  @!P0 FMUL.FTZ R6, R24, R23 ;  /* 0x0000001718068220 */ /* 0x000fe20000410000 */
[----:B------:R-:W-:Y:S01]  /*b300*/  @!P0 FMUL.FTZ R7, R25, R22 ;  /* 0x0000001619078220 */ /* 0x000fe20000410000 */
[----:B------:R-:W-:Y:S01]  /*b310*/  @!P0 FFMA.FTZ R4, R47, R46, R4 ;  /* 0x0000002e2f048223 */ /* 0x000fe20000010004 */
[----:B------:R-:W-:Y:S01]  /*b320*/  @!P0 MOV R60, R65 ;  /* 0x00000041003c8202 */ /* 0x000fe20000000f00 */
[----:B------:R-:W-:Y:S01]  /*b330*/  @!P0 FMUL.FTZ R8, R27, R18 ;  /* 0x000000121b088220 */ /* 0x000fe20000410000 */
[----:B------:R-:W-:Y:S01]  /*b340*/  @!P0 FFMA.FTZ R5, R48, R49, R5 ;  /* 0x0000003130058223 */ /* 0x000fe20000010005 */
[----:B------:R-:W-:Y:S01]  /*b350*/  @!P0 FFMA.FTZ R6, R51, R50, R6 ;  /* 0x0000003233068223 */ /* 0x000fe20000010006 */
[----:B------:R-:W-:Y:S01]  /*b360*/  @!P0 F2FP.BF16.F32.PACK_AB R66, R4, R3 ;  /* 0x000000030442823e */ /* 0x000fe200000010ff */
[----:B------:R-:W-:Y:S01]  /*b370*/  @!P0 FFMA.FTZ R7, R42, R52, R7 ;  /* 0x000000342a078223 */ /* 0x000fe20000010007 */
[----:B------:R-:W-:Y:S02]  /*b380*/  @!P0 FFMA.FTZ R8, R43, R53, R8 ;  /* 0x000000352b088223 */ /* 0x000fe40000010008 */
[----:B------:R-:W-:Y:S01]  /*b390*/  @!P0 F2FP.BF16.F32.PACK_AB R64, R6, R5 ;  /* 0x000000050640823e */ /* 0x000fe200000010ff */
[----:B------:R-:W-:Y:S02]  /*b3a0*/  @!P0 IMAD.MOV.U32 R61, RZ, RZ, R66 ;  /* 0x000000ffff3d8224 */ /* 0x000fe400078e0042 */
[----:B------:R-:W-:Y:S02]  /*b3b0*/  @!P0 F2FP.BF16.F32.PACK_AB R67, R8, R7 ;  /* 0x000000070843823e */ /* 0x000fe400000010ff */
[----:B------:R-:W-:Y:S02]  /*b3c0*/  @!P0 MOV R62, R64 ;  /* 0x00000040003e8202 */ /* 0x000fe40000000f00 */
[----:B------:R-:W-:Y:S05]  /*b3d0*/  @!P0 MOV R63, R67 ;  /* 0x00000043003f8202 */ /* 0x000fea0000000f00 */
[----:B------:R1:W-:Y:S02]  /*b3e0*/  ST.E.128 desc[UR4][R192.64], R60 ;  /* 0x0000003cc0007985 */ /* 0x0003e4000c101d04 */
.L_x_6586:
[----:B------:R-:W-:Y:S05]  /*b3f0*/  BSYNC.RECONVERGENT B0 ;  /* 0x0000000000007941 */ /* 0x000fea0003800200 */
.L_x_6585:
[----:B------:R-:W-:Y:S01]  /*b400*/  ISETP.NE.AND P0, PT, R151, RZ, PT ;  /* 0x000000ff9700720c */ /* 0x000fe20003f05270 */
[----:B------:R-:W-:Y:S11]  /*b410*/  BSSY.RECONVERGENT B0, `(.L_x_6587) ;  /* 0x000005c000007945 */ /* 0x000ff60003800200 */
[----:B------:R-:W-:Y:S01]  /*b420*/  @!UPT UIADD3 URZ, UPT, UPT, URZ, URZ, URZ ;  /* 0x000000fffffff290 */ /* 0x000fe2000fffe0ff */
        /* <DEDUP_REMOVED lines=23> */
[----:B-1----:R-:W-:Y:S02]  /*b5a0*/  @!P0 IMAD.U32 R39, R60, 0x10000, RZ ;  /* 0x000100003c278824 */ /* 0x002fe400078e00ff */
        /* <DEDUP_REMOVED lines=31> */
[----:B------:R-:W-:Y:S01]  /*b7a0*/  @!P0 LOP3.LUT R41, R61, 0xffff0000, RZ, 0xc0, !PT ;  /* 0xffff00003d298812 */ /* 0x000fe200078ec0ff */
[----:B------:R-:W-:Y:S01]  /*b7b0*/  @!P2 FADD.FTZ R33, -R33, -RZ ;  /* 0x800000ff2121a221 */ /* 0x000fe20000010100 */
[C---:B------:R-:W-:Y:S01]  /*b7c0*/  @!P0 SHF.L.U32 R43, R50.reuse, 0x10, RZ ;  /* 0x00000010322b8819 */ /* 0x040fe200000006ff */
[----:B------:R-:W-:Y:S01]  /*b7d0*/  @!P2 FADD.FTZ R27, -R27, -RZ ;  /* 0x800000ff1b1ba221 */ /* 0x000fe20000010100 */
[----:B------:R-:W-:Y:S01]  /*b7e0*/  @!P0 LOP3.LUT R46, R50, 0xffff0000, RZ, 0xc0, !PT ;  /* 0xffff0000322e8812 */ /* 0x000fe200078ec0ff */
[----:B------:R-:W-:Y:S01]  /*b7f0*/  @!P2 FADD.FTZ R25, -R25, -RZ ;  /* 0x800000ff1919a221 */ /* 0x000fe20000010100 */
[----:B------:R-:W-:Y:S01]  /*b800*/  @!P0 LOP3.LUT R48, R51, 0xffff0000, RZ, 0xc0, !PT ;  /* 0xffff000033308812 */ /* 0x000fe200078ec0ff */
        /* <DEDUP_REMOVED lines=8> */
[----:B------:R-:W-:Y:S01]  /*b890*/  @!P0 FMUL.FTZ R7, R18, R25 ;  /* 0x0000001912078220 */ /* 0x000fe20000410000 */
[----:B------:R-:W-:Y:S02]  /*b8a0*/  @!P0 IMAD.U32 R47, R51, 0x10000, RZ ;  /* 0x00010000332f8824 */ /* 0x000fe400078e00ff */
[----:B------:R-:W-:Y:S01]  /*b8b0*/  @!P0 FFMA.FTZ R4, R41, R42, R4 ;  /* 0x0000002a29048223 */ /* 0x000fe20000010004 */
[----:B------:R-:W-:Y:S01]  /*b8c0*/  @!P0 FMUL.FTZ R8, R23, R22 ;  /* 0x0000001617088220 */ /* 0x000fe20000410000 */
[----:B------:R-:W-:Y:S01]  /*b8d0*/  @!P0 FFMA.FTZ R5, R44, R43, R5 ;  /* 0x0000002b2c058223 */ /* 0x000fe20000010005 */
[----:B------:R-:W-:Y:S01]  /*b8e0*/  @!P0 FFMA.FTZ R6, R45, R46, R6 ;  /* 0x0000002e2d068223 */ /* 0x000fe20000010006 */
[----:B------:R-:W-:Y:S01]  /*b8f0*/  @!P0 FFMA.FTZ R7, R36, R47, R7 ;  /* 0x0000002f24078223 */ /* 0x000fe20000010007 */
[----:B------:R-:W-:Y:S01]  /*b900*/  @!P0 F2FP.BF16.F32.PACK_AB R41, R4, R3 ;  /* 0x000000030429823e */ /* 0x000fe200000010ff */
[----:B------:R-:W-:Y:S01]  /*b910*/  IMAD.WIDE.U32 R42, R224, 0x140, R190 ;  /* 0x00000140e02a7825 */ /* 0x000fe200078e00be */
[----:B------:R-:W-:Y:S03]  /*b920*/  @!P0 F2FP.BF16.F32.PACK_AB R36, R2, R0 ;  /* 0x000000000224823e */ /* 0x000fe600000010ff */
[----:B------:R-:W-:Y:S01]  /*b930*/  @!P0 FFMA.FTZ R8, R39, R48, R8 ;  /* 0x0000003027088223 */ /* 0x000fe20000010008 */
[----:B------:R-:W-:Y:S01]  /*b940*/  IMAD R40, R225, 0x140, RZ ;  /* 0x00000140e1287824 */ /* 0x000fe200078e02ff */
[----:B------:R-:W-:Y:S01]  /*b950*/  @!P0 MOV R60, R36 ;  /* 0x00000024003c8202 */ /* 0x000fe20000000f00 */
[----:B------:R-:W-:Y:S02]  /*b960*/  @!P0 IMAD.MOV.U32 R61, RZ, RZ, R41 ;  /* 0x000000ffff3d8224 */ /* 0x000fe400078e0029 */
[----:B------:R-:W-:Y:S01]  /*b970*/  IMAD.IADD R43, R40, 0x1, R43 ;  /* 0x00000001282b7824 */ /* 0x000fe200078e022b */
[----:B------:R-:W-:Y:S02]  /*b980*/  @!P0 F2FP.BF16.F32.PACK_AB R40, R6, R5 ;  /* 0x000000050628823e */ /* 0x000fe400000010ff */
[----:B------:R-:W-:Y:S02]  /*b990*/  @!P0 F2FP.BF16.F32.PACK_AB R7, R8, R7 ;  /* 0x000000070807823e */ /* 0x000fe400000010ff */
[----:B------:R-:W-:Y:S02]  /*b9a0*/  @!P0 MOV R62, R40 ;  /* 0x00000028003e8202 */ /* 0x000fe40000000f00 */
[----:B------:R-:W-:Y:S05]  /*b9b0*/  @!P0 MOV R63, R7 ;  /* 0x00000007003f8202 */ /* 0x000fea0000000f00 */
[----:B------:R1:W-:Y:S02]  /*b9c0*/  ST.E.128 desc[UR4][R42.64], R60 ;  /* 0x0000003c2a007985 */ /* 0x0003e4000c101d04 */
.L_x_6588:
[----:B------:R-:W-:Y:S05]  /*b9d0*/  BSYNC.RECONVERGENT B0 ;  /* 0x0000000000007941 */ /* 0x000fea0003800200 */
.L_x_6587:
        /* <DEDUP_REMOVED lines=93> */
.L_x_6590:
[----:B------:R-:W-:Y:S05]  /*bfb0*/  BSYNC.RECONVERGENT B0 ;  /* 0x0000000000007941 */ /* 0x000fea0003800200 */
.L_x_6589:
        /* <DEDUP_REMOVED lines=93> */
.L_x_6592:
[----:B------:R-:W-:Y:S05]  /*c590*/  BSYNC.RECONVERGENT B0 ;  /* 0x0000000000007941 */ /* 0x000fea0003800200 */
.L_x_6591:
        /* <DEDUP_REMOVED lines=93> */
.L_x_6594:
[----:B------:R-:W-:Y:S05]  /*cb70*/  BSYNC.RECONVERGENT B0 ;  /* 0x0000000000007941 */ /* 0x000fea0003800200 */
.L_x_6593:
[----:B------:R-:W-:Y:S01]  /*cb80*/  ISETP.NE.AND P0, PT, R143, RZ, PT ;  /* 0x000000ff8f00720c */ /* 0x000fe20003f05270 */
[----:B------:R-:W-:Y:S11]  /*cb90*/  BSSY.RECONVERGENT B0, `(.L_x_6595) ;  /* 0x000005c000007945 */ /* 0x000ff60003800200 */
[----:B------:R-:W-:Y:S01]  /*cba0*/  @!UPT UIADD3 URZ, UPT, UPT, URZ, URZ, URZ ;  /* 0x000000fffffff290 */ /* 0x000fe2000fffe0ff */
        /* <DEDUP_REMOVED lines=90> */
.L_x_6596:
[----:B------:R-:W-:Y:S05]  /*d150*/  BSYNC.RECONVERGENT B0 ;  /* 0x0000000000007941 */ /* 0x000fea0003800200 */
.L_x_6595:
[----:B------:R-:W5:Y:S02]  /*d160*/  LD.E R3, desc[UR4][R164.64+0xd0] ;  /* 0x0000d004a4037980 */ /* 0x000f64000c101900 */
[----:B-----5:R-:W-:Y:S05]  /*d170*/  IMAD.U32 R3, R3, -0x80, RZ ;  /* 0xffffff8003037824 */ /* 0x020fea00078e00ff */
[C---:B------:R-:W-:Y:S02]  /*d180*/  LEA R110, P1, R3.reuse, R110, 0x1 ;  /* 0x0000006e036e7211 */ /* 0x040fe400078208ff */
[C---:B------:R-:W-:Y:S02]  /*d190*/  LEA R108, P0, R3.reuse, R108, 0x1 ;  /* 0x0000006c036c7211 */ /* 0x040fe400078008ff */
[C---:B------:R-:W-:Y:S02]  /*d1a0*/  LEA.HI.X.SX32 R111, R3.reuse, R111, 0x1, P1 ;  /* 0x0000006f036f7211 */ /* 0x040fe400008f0eff */
[----:B------:R-:W-:Y:S09]  /*d1b0*/  LEA.HI.X.SX32 R109, R3, R109, 0x1, P0 ;  /* 0x0000006d036d7211 */ /* 0x000ff200000f0eff */
.L_x_6531:
[----:B------:R-:W-:Y:S05]  /*d1c0*/  BSYNC.RECONVERGENT B1 ;  /* 0x0000000000017941 */ /* 0x000fea0003800200 */
.L_x_6529:
        /* <DEDUP_REMOVED lines=101> */
.L_x_6598:
[----:B------:R-:W-:Y:S05]  /*d820*/  BSYNC.RECONVERGENT B0 ;  /* 0x0000000000007941 */ /* 0x000fea0003800200 */
.L_x_6597:
[----:B------:R-:W-:Y:S11]  /*d830*/  ISETP.GT.AND P0, PT, R125, R74, PT ;  /* 0x0000004a7d00720c */ /* 0x000ff60003f04270 */
[----:B------:R-:W-:Y:S02]  /*d840*/  @!UPT UIADD3 URZ, UPT, UPT, URZ, URZ, URZ ;  /* 0x000000fffffff290 */ /* 0x000fe4000fffe0ff */
[----:B------:R-:W-:Y:S05]  /*d850*/  @P0 BRA `(.L_x_6599) ;  /* 0xffffff4c00f40947 */ /* 0x000fea000383ffff */
.L_x_6528:
[----:B------:R-:W-:Y:S05]  /*d860*/  WARPSYNC.ALL ;  /* 0x0000000000007948 */ /* 0x000fea0003800000 */
[----:B------:R-:W-:Y:S06]  /*d870*/  BAR.SYNC.DEFER_BLOCKING 0x0 ;  /* 0x0000000000007b1d */ /* 0x000fec0000010000 */
[----:B------:R-:W2:Y:S01]  /*d880*/  LD.E R3, desc[UR4][R164.64+0xd0] ;  /* 0x0000d004a4037980 */ /* 0x000ea2000c101900 */
[----:B------:R-:W-:Y:S01]  /*d890*/  LOP3.LUT R242, R54, 0x1c0, RZ, 0xc0, !PT ;  /* 0x000001c036f27812 */ /* 0x000fe200078ec0ff */
[----:B------:R-:W-:Y:S01]  /*d8a0*/  BSSY.RECONVERGENT B2, `(.L_x_6600) ;  /* 0x00002a0000027945 */ /* 0x000fe20003800200 */
[C---:B------:R-:W-:Y:S01]  /*d8b0*/  SHF.L.U64.HI R32, R176.reuse, 0x4, R177 ;  /* 0x00000004b0207819 */ /* 0x040fe200000102b1 */
[----:B------:R-:W-:Y:S01]  /*d8c0*/  IMAD.SHL.U32 R27, R176, 0x10, RZ ;  /* 0x00000010b01b7824 */ /* 0x000fe200078e00ff */
[----:B------:R-:W-:-:S04]  /*d8d0*/  LOP3.LUT R243, R242, 0x38, R167, 0xf8, !PT ;  /* 0x00000038f2f37812 */ /* 0x000fc800078ef8a7 */
[----:B------:R-:W-:-:S04]  /*d8e0*/  LOP3.LUT R243, R243, R12, RZ, 0x3c, !PT ;  /* 0x0000000cf3f37212 */ /* 0x000fc800078e3cff */
[----:B------:R-:W-:-:S05]  /*d8f0*/  LOP3.LUT R243, R243, 0x1e00, R54, 0xf8, !PT ;  /* 0x00001e00f3f37812 */ /* 0x000fca00078ef836 */
[----:B------:R-:W-:Y:S01]  /*d900*/  IMAD R243, R243, 0x2, R68 ;  /* 0x00000002f3f37824 */ /* 0x000fe200078e0244 */
[----:B--2---:R-:W-:-:S13]  /*d910*/  ISETP.NE.AND P0, PT, R3, RZ, PT ;  /* 0x000000ff0300720c */ /* 0x004fda0003f05270 */
[----:B------:R-:W-:Y:S05]  /*d920*/  @P0 BRA `(.L_x_6601) ;  /* 0x0000000000800947 */ /* 0x000fea0003800000 */
[C---:B------:R-:W-:Y:S01]  /*d930*/  LEA R2, P0, R27.reuse, R172, 0x1 ;  /* 0x000000ac1b027211 */ /* 0x040fe200078008ff */
[----:B------:R-:W-:Y:S01]  /*d940*/  IMAD.IADD R81, R236, 0x1, -R81 ;  /* 0x00000001ec517824 */ /* 0x000fe200078e0a51 */
[----:B------:R-:W-:Y:S01]  /*d950*/  BSSY.RECONVERGENT B0, `(.L_x_6602) ;  /* 0x0000015000007945 */ /* 0x000fe20003800200 */
[C---:B------:R-:W-:Y:S01]  /*d960*/  VIADD R26, R174.reuse, 0x10 ;  /* 0x00000010ae1a7836 */ /* 0x040fe20000000000 */
        /* <DEDUP_REMOVED lines=19> */
.L_x_6603:
[----:B------:R-:W-:Y:S05]  /*daa0*/  BSYNC.RECONVERGENT B0 ;  /* 0x0000000000007941 */ /* 0x000fea0003800200 */
.L_x_6602:
        /* <DEDUP_REMOVED lines=8> */
.L_x_6601:
[----:B------:R-:W2:Y:S01]  /*db30*/  LD.E.64 R4, desc[UR4][R164.64+0xf0] ;  /* 0x0000f004a4047980 */ /* 0x000ea2000c101b00 */
[----:B------:R-:W-:-:S03]  /*db40*/  IMAD.MOV.U32 R2, RZ, RZ, RZ ;  /* 0x000000ffff027224 */ /* 0x000fc600078e00ff */
[----:B------:R-:W3:Y:S04]  /*db50*/  LD.E.U8 R0, desc[UR4][R164.64+0x1b3] ;  /* 0x0001b304a4007980 */ /* 0x000ee8000c101100 */
[----:B------:R1:W5:Y:S04]  /*db60*/  LD.E.64 R30, desc[UR4][R164.64+0x148] ;  /* 0x00014804a41e7980 */ /* 0x000368000c101b00 */
[----:B------:R1:W5:Y:S01]  /*db70*/  LD.E.64 R28, desc[UR4][R164.64+0x150] ;  /* 0x00015004a41c7980 */ /* 0x000362000c101b00 */
[----:B--2---:R-:W-:-:S04]  /*db80*/  ISETP.NE.U32.AND P0, PT, R4, RZ, PT ;  /* 0x000000ff0400720c */ /* 0x004fc80003f05070 */
[----:B------:R-:W-:-:S13]  /*db90*/  ISETP.NE.AND.EX P0, PT, R5, RZ, PT, P0 ;  /* 0x000000ff0500720c */ /* 0x000fda0003f05300 */
[----:B------:R-:W-:-:S05]  /*dba0*/  @P0 IADD3 R8, P1, PT, R4, R79, RZ ;  /* 0x0000004f04080210 */ /* 0x000fca0007f3e0ff */
[----:B------:R-:W-:-:S05]  /*dbb0*/  @P0 IMAD.X R9, R5, 0x1, R77, P1 ;  /* 0x0000000105090824 */ /* 0x000fca00008e064d */
[----:B------:R-:W2:Y:S01]  /*dbc0*/  @P0 LD.E R2, desc[UR4][R8.64] ;  /* 0x0000000408020980 */ /* 0x000ea2000c101900 */
[----:B------:R-:W-:-:S04]  /*dbd0*/  LEA.HI R15, R3, R3, RZ, 0x1 ;  /* 0x00000003030f7211 */ /* 0x000fc800078f08ff */
[----:B------:R-:W-:Y:S02]  /*dbe0*/  SHF.R.S32.HI R15, RZ, 0x1, R15 ;  /* 0x00000001ff0f7819 */ /* 0x000fe4000001140f */
[----:B---3--:R-:W-:-:S03]  /*dbf0*/  ISETP.NE.AND P2, PT, R0, RZ, PT ;  /* 0x000000ff0000720c */ /* 0x008fc60003f45270 */
[----:B-----5:R-:W-:-:S04]  /*dc00*/  IMAD R7, R174, R15, R80 ;  /* 0x0000000fae077224 */ /* 0x020fc800078e0250 */
[----:B------:R-:W-:Y:S02]  /*dc10*/  IMAD.IADD R5, R80, 0x1, R7 ;  /* 0x0000000150057824 */ /* 0x000fe400078e0207 */
[----:B------:R-:W-:Y:S01]  /*dc20*/  IMAD.SHL.U32 R25, R15, 0x10, RZ ;  /* 0x000000100f197824 */ /* 0x000fe200078e00ff */
[----:B--2---:R-:W-:-:S05]  /*dc30*/  IADD3 R2, PT, PT, R2, R78, R81 ;  /* 0x0000004e02027210 */ /* 0x004fca0007ffe051 */
[----:B------:R-:W-:-:S05]  /*dc40*/  IMAD R2, R2, R15, RZ ;  /* 0x0000000f02027224 */ /* 0x000fca00078e02ff */
[----:B------:R-:W-:Y:S02]  /*dc50*/  SHF.R.S32.HI R0, RZ, 0x1f, R2 ;  /* 0x0000001fff007819 */ /* 0x000fe40000011402 */
[C---:B------:R-:W-:Y:S02]  /*dc60*/  IADD3 R16, P1, PT, R2.reuse, R7, RZ ;  /* 0x0000000702107210 */ /* 0x040fe40007f3e0ff */
[----:B------:R-:W-:Y:S02]  /*dc70*/  IADD3 R2, P0, PT, R2, R5, RZ ;  /* 0x0000000502027210 */ /* 0x000fe40007f1e0ff */
[-C--:B------:R-:W-:Y:S02]  /*dc80*/  LEA.HI.X.SX32 R14, R7, R0.reuse, 0x1, P1 ;  /* 0x00000000070e7211 */ /* 0x080fe400008f0eff */
[----:B------:R-:W-:Y:S01]  /*dc90*/  LEA.HI.X.SX32 R0, R5, R0, 0x1, P0 ;  /* 0x0000000005007211 */ /* 0x000fe200000f0eff */
[----:B-1----:R-:W-:Y:S08]  /*dca0*/  @!P2 BRA `(.L_x_6605) ;  /* 0x0000000c00c0a947 */ /* 0x002ff00003800000 */
[----:B------:R-:W-:Y:S01]  /*dcb0*/  IADD3 R81, PT, PT, -R81, R236, RZ ;  /* 0x000000ec51517210 */ /* 0x000fe20007ffe1ff */
        /* <DEDUP_REMOVED lines=11> */
[-C--:B------:R-:W-:Y:S02]  /*dd70*/  IADD3 R6, P1, PT, R30, R7.reuse, RZ ;  /* 0x000000071e067210 */ /* 0x080fe40007f3e0ff */
[----:B------:R-:W-:Y:S02]  /*dd80*/  IADD3 R4, P0, PT, R28, R7, RZ ;  /* 0x000000071c047210 */ /* 0x000fe40007f1e0ff */
[----:B------:R-:W-:-:S03]  /*dd90*/  IADD3.X R7, PT, PT, R31, R5, RZ, P1, !PT ;  /* 0x000000051f077210 */ /* 0x000fc60000ffe4ff */
[----:B------:R-:W-:-:S03]  /*dda0*/  IMAD.X R5, R29, 0x1, R5, P0 ;  /* 0x000000011d057824 */ /* 0x000fc600000e0605 */
[----:B------:R-:W2:Y:S04]  /*ddb0*/  LD.E.64 R6, desc[UR4][R6.64] ;  /* 0x0000000406067980 */ /* 0x000ea8000c101b00 */
[----:B------:R-:W3:Y:S01]  /*ddc0*/  LD.E.64 R4, desc[UR4][R4.64] ;  /* 0x0000000404047980 */ /* 0x000ee2000c101b00 */
[C---:B-----5:R-:W-:Y:S02]  /*ddd0*/  LOP3.LUT R0, R9.reuse, 0xffff0000, RZ, 0xc0, !PT ;  /* 0xffff000009007812 */ /* 0x060fe400078ec0ff */
[----:B------:R-:W-:Y:S01]  /*dde0*/  SHF.L.U32 R2, R9, 0x10, RZ ;  /* 0x0000001009027819 */ /* 0x000fe200000006ff */
[C---:B------:R-:W-:Y:S01]  /*ddf0*/  IMAD.U32 R9, R8.reuse, 0x10000, RZ ;  /* 0x0001000008097824 */ /* 0x040fe200078e00ff */
[----:B----4-:R-:W-:Y:S02]  /*de00*/  LOP3.LUT R22, R8, 0xffff0000, RZ, 0xc0, !PT ;  /* 0xffff000008167812 */ /* 0x010fe400078ec0ff */
[----:B------:R-:W-:-:S02]  /*de10*/  SHF.L.U32 R23, R11, 0x10, RZ ;  /* 0x000000100b177819 */ /* 0x000fc400000006ff */
[----:B------:R-:W-:Y:S01]  /*de20*/  LOP3.LUT R21, R11, 0xffff0000, RZ, 0xc0, !PT ;  /* 0xffff00000b157812 */ /* 0x000fe200078ec0ff */
[C---:B------:R-:W-:Y:S01]  /*de30*/  IMAD.U32 R20, R10.reuse, 0x10000, RZ ;  /* 0x000100000a147824 */ /* 0x040fe200078e00ff */
[----:B------:R-:W-:Y:S02]  /*de40*/  LOP3.LUT R24, R10, 0xffff0000, RZ, 0xc0, !PT ;  /* 0xffff00000a187812 */ /* 0x000fe400078ec0ff */
[----:B--2---:R-:W-:Y:S02]  /*de50*/  LOP3.LUT R19, R6, 0xffff0000, RZ, 0xc0, !PT ;  /* 0xffff000006137812 */ /* 0x004fe400078ec0ff */
[----:B---3--:R-:W-:Y:S02]  /*de60*/  LOP3.LUT R17, R4, 0xffff0000, RZ, 0xc0, !PT ;  /* 0xffff000004117812 */ /* 0x008fe400078ec0ff */
[----:B------:R-:W-:Y:S02]  /*de70*/  LOP3.LUT R8, R5, 0xffff0000, RZ, 0xc0, !PT ;  /* 0xffff000005087812 */ /* 0x000fe400078ec0ff */
[----:B------:R-:W-:Y:S01]  /*de80*/  LOP3.LUT R18, R7, 0xffff0000, RZ, 0xc0, !PT ;  /* 0xffff000007127812 */ /* 0x000fe200078ec0ff */
[C---:B------:R-:W-:Y:S01]  /*de90*/  FMUL.FTZ R11, R0.reuse, R17 ;  /* 0x00000011000b7220 */ /* 0x040fe20000410000 */
[-C--:B------:R-:W-:Y:S01]  /*dea0*/  FMUL.FTZ R0, R0, R19.reuse ;  /* 0x0000001300007220 */ /* 0x080fe20000410000 */
[----:B------:R-:W-:Y:S01]  /*deb0*/  FMUL.FTZ R10, R21, R8 ;  /* 0x00000008150a7220 */ /* 0x000fe20000410000 */
[----:B------:R-:W-:Y:S01]  /*dec0*/  SHF.L.U32 R5, R5, 0x10, RZ ;  /* 0x0000001005057819 */ /* 0x000fe200000006ff */
[C---:B------:R-:W-:Y:S01]  /*ded0*/  FFMA.FTZ R11, R2.reuse, R19, -R11 ;  /* 0x00000013020b7223 */ /* 0x040fe2000001080b */
[----:B------:R-:W-:Y:S01]  /*dee0*/  FFMA.FTZ R0, R2, R17, R0 ;  /* 0x0000001102007223 */ /* 0x000fe20000010000 */
[----:B------:R-:W-:Y:S01]  /*def0*/  FMUL.FTZ R2, R21, R18 ;  /* 0x0000001215027220 */ /* 0x000fe20000410000 */
[----:B------:R-:W-:Y:S01]  /*df00*/  SHF.L.U32 R4, R4, 0x10, RZ ;  /* 0x0000001004047819 */ /* 0x000fe200000006ff */
[----:B------:R-:W-:-:S02]  /*df10*/  IMAD.U32 R6, R6, 0x10000, RZ ;  /* 0x0001000006067824 */ /* 0x000fc400078e00ff */
[----:B------:R-:W-:Y:S02]  /*df20*/  IMAD.U32 R7, R7, 0x10000, RZ ;  /* 0x0001000007077824 */ /* 0x000fe400078e00ff */
[C---:B------:R-:W-:Y:S01]  /*df30*/  FFMA.FTZ R10, R23.reuse, R18, -R10 ;  /* 0x00000012170a7223 */ /* 0x040fe2000001080a */
[----:B------:R-:W-:Y:S01]  /*df40*/  FFMA.FTZ R23, R23, R8, R2 ;  /* 0x0000000817177223 */ /* 0x000fe20000010002 */
[----:B------:R-:W-:Y:S01]  /*df50*/  FMUL.FTZ R17, R24, R5 ;  /* 0x0000000518117220 */ /* 0x000fe20000410000 */
        /* <DEDUP_REMOVED lines=11> */
.L_x_6609:
[----:B------:R-:W-:Y:S05]  /*e010*/  BSYNC.RECONVERGENT B0 ;  /* 0x0000000000007941 */ /* 0x000fea0003800200 */
.L_x_6608:
[----:B-----5:R1:W-:Y:S02]  /*e020*/  STS.128 [R243], R8 ;  /* 0x00000008f3007388 */ /* 0x0203e40000000c00 */
.L_x_6607:
[----:B------:R-:W-:Y:S05]  /*e030*/  BSYNC.RECONVERGENT B1 ;  /* 0x0000000000017941 */ /* 0x000fea0003800200 */
.L_x_6606:
        /* <DEDUP_REMOVED lines=19> */
[----:B------:R-:W3:Y:S01]  /*e170*/  LD.E.64 R4, desc[UR4][R4.64] ;  /* 0x0000000404047980 */ /* 0x000ee2000c101b00 */
[C---:B-----5:R-:W-:Y:S01]  /*e180*/  LOP3.LUT R0, R9.reuse, 0xffff0000, RZ, 0xc0, !PT ;  /* 0xffff000009007812 */ /* 0x060fe200078ec0ff */
[----:B------:R-:W-:Y:S01]  /*e190*/  IMAD.U32 R2, R9, 0x10000, RZ ;  /* 0x0001000009027824 */ /* 0x000fe200078e00ff */
[C---:B------:R-:W-:Y:S01]  /*e1a0*/  SHF.L.U32 R9, R8.reuse, 0x10, RZ ;  /* 0x0000001008097819 */ /* 0x040fe200000006ff */
[C---:B------:R-:W-:Y:S01]  /*e1b0*/  IMAD.U32 R25, R11.reuse, 0x10000, RZ ;  /* 0x000100000b197824 */ /* 0x040fe200078e00ff */
[----:B------:R-:W-:Y:S02]  /*e1c0*/  LOP3.LUT R24, R8, 0xffff0000, RZ, 0xc0, !PT ;  /* 0xffff000008187812 */ /* 0x000fe400078ec0ff */
[----:B----4-:R-:W-:-:S02]  /*e1d0*/  LOP3.LUT R23, R11, 0xffff0000, RZ, 0xc0, !PT ;  /* 0xffff00000b177812 */ /* 0x010fc400078ec0ff */
[C---:B------:R-:W-:Y:S02]  /*e1e0*/  SHF.L.U32 R22, R10.reuse, 0x10, RZ ;  /* 0x000000100a167819 */ /* 0x040fe400000006ff */
[----:B------:R-:W-:Y:S02]  /*e1f0*/  LOP3.LUT R27, R10, 0xffff0000, RZ, 0xc0, !PT ;  /* 0xffff00000a1b7812 */ /* 0x000fe400078ec0ff */
[----:B--2---:R-:W-:Y:S02]  /*e200*/  LOP3.LUT R21, R6, 0xffff0000, RZ, 0xc0, !PT ;  /* 0xffff000006157812 */ /* 0x004fe400078ec0ff */
[----:B---3--:R-:W-:Y:S02]  /*e210*/  LOP3.LUT R17, R4, 0xffff0000, RZ, 0xc0, !PT ;  /* 0xffff000004117812 */ /* 0x008fe400078ec0ff */
[----:B------:R-:W-:Y:S02]  /*e220*/  LOP3.LUT R8, R5, 0xffff0000, RZ, 0xc0, !PT ;  /* 0xffff000005087812 */ /* 0x000fe400078ec0ff */
[----:B------:R-:W-:Y:S01]  /*e230*/  LOP3.LUT R20, R7, 0xffff0000, RZ, 0xc0, !PT ;  /* 0xffff000007147812 */ /* 0x000fe200078ec0ff */
[C---:B------:R-:W-:Y:S01]  /*e240*/  FMUL.FTZ R11, R0.reuse, R17 ;  /* 0x00000011000b7220 */ /* 0x040fe20000410000 */
[-C--:B------:R-:W-:Y:S01]  /*e250*/  FMUL.FTZ R0, R0, R21.reuse ;  /* 0x0000001500007220 */ /* 0x080fe20000410000 */
[C---:B------:R-:W-:Y:S01]  /*e260*/  FMUL.FTZ R10, R23.reuse, R8 ;  /* 0x00000008170a7220 */ /* 0x040fe20000410000 */
[----:B------:R-:W-:Y:S01]  /*e270*/  SHF.L.U32 R6, R6, 0x10, RZ ;  /* 0x0000001006067819 */ /* 0x000fe200000006ff */
[C---:B------:R-:W-:Y:S01]  /*e280*/  FFMA.FTZ R11, R2.reuse, R21, -R11 ;  /* 0x00000015020b7223 */ /* 0x040fe2000001080b */
[----:B------:R-:W-:Y:S01]  /*e290*/  FFMA.FTZ R0, R2, R17, R0 ;  /* 0x0000001102007223 */ /* 0x000fe20000010000 */
[----:B------:R-:W-:Y:S01]  /*e2a0*/  FMUL.FTZ R2, R23, R20 ;  /* 0x0000001417027220 */ /* 0x000fe20000410000 */
[----:B------:R-:W-:-:S02]  /*e2b0*/  IMAD.U32 R4, R4, 0x10000, RZ ;  /* 0x0001000004047824 */ /* 0x000fc400078e00ff */
[----:B------:R-:W-:Y:S01]  /*e2c0*/  FFMA.FTZ R10, R25, R20, -R10 ;  /* 0x00000014190a7223 */ /* 0x000fe2000001080a */
[----:B------:R-:W-:Y:S01]  /*e2d0*/  SHF.L.U32 R7, R7, 0x10, RZ ;  /* 0x0000001007077819 */ /* 0x000fe200000006ff */
[----:B------:R-:W-:Y:S02]  /*e2e0*/  IMAD.U32 R5, R5, 0x10000, RZ ;  /* 0x0001000005057824 */ /* 0x000fe400078e00ff */
[----:B------:R-:W-:Y:S01]  /*e2f0*/  FFMA.FTZ R25, R25, R8, R2 ;  /* 0x0000000819197223 */ /* 0x000fe20000010002 */
[C---:B------:R-:W-:Y:S01]  /*e300*/  FMUL.FTZ R2, R24.reuse, R4 ;  /* 0x0000000418027220 */ /* 0x040fe20000410000 */
[-C--:B------:R-:W-:Y:S01]  /*e310*/  FMUL.FTZ R21, R24, R6.reuse ;  /* 0x0000000618157220 */ /* 0x080fe20000410000 */
        /* <DEDUP_REMOVED lines=11> */
.L_x_6613:
[----:B------:R-:W-:Y:S05]  /*e3d0*/  BSYNC.RECONVERGENT B0 ;  /* 0x0000000000007941 */ /* 0x000fea0003800200 */
.L_x_6612:
[----:B-----5:R2:W-:Y:S02]  /*e3e0*/  STS.128 [R243+0x800], R8 ;  /* 0x00080008f3007388 */ /* 0x0205e40000000c00 */
.L_x_6611:
[----:B------:R-:W-:Y:S05]  /*e3f0*/  BSYNC.RECONVERGENT B1 ;  /* 0x0000000000017941 */ /* 0x000fea0003800200 */
.L_x_6610:
        /* <DEDUP_REMOVED lines=12> */
[----:B------:R-:W-:Y:S02]  /*e4c0*/  LEA.HI.X.SX32 R0, R7, R14, 0x1, P0 ;  /* 0x0000000e07007211 */ /* 0x000fe400000f0eff */
[C---:B------:R-:W-:Y:S02]  /*e4d0*/  SHF.L.U32 R7, R5.reuse, 0x1, RZ ;  /* 0x0000000105077819 */ /* 0x040fe400000006ff */
        /* <DEDUP_REMOVED lines=29> */
[----:B------:R-:W-:Y:S01]  /*e6b0*/  FFMA.FTZ R25, R25, R8, R2 ;  /* 0x0000000819197223 */ /* 0x000fe20000010002 */
[----:B------:R-:W-:Y:S02]  /*e6c0*/  IMAD.U32 R5, R5, 0x10000, RZ ;  /* 0x0001000005057824 */ /* 0x000fe400078e00ff */
[C---:B------:R-:W-:Y:S01]  /*e6d0*/  FMUL.FTZ R2, R24.reuse, R4 ;  /* 0x0000000418027220 */ /* 0x040fe20000410000 */
[-C--:B------:R-:W-:Y:S01]  /*e6e0*/  FMUL.FTZ R21, R24, R6.reuse ;  /* 0x0000000618157220 */ /* 0x080fe20000410000 */
[C---:B------:R-:W-:Y:S01]  /*e6f0*/  FMUL.FTZ R8, R27.reuse, R7 ;  /* 0x000000071b087220 */ /* 0x040fe20000410000 */
[-C--:B------:R-:W-:Y:S01]  /*e700*/  FMUL.FTZ R17, R27, R5.reuse ;  /* 0x000000051b117220 */ /* 0x080fe20000410000 */
[C---:B------:R-:W-:Y:S01]  /*e710*/  FFMA.FTZ R2, R9.reuse, R6, -R2 ;  /* 0x0000000609027223 */ /* 0x040fe20000010802 */
[----:B------:R-:W-:Y:S01]  /*e720*/  FFMA.FTZ R21, R9, R4, R21 ;  /* 0x0000000409157223 */ /* 0x000fe20000010015 */
[C---:B------:R-:W-:Y:S01]  /*e730*/  FFMA.FTZ R8, R22.reuse, R5, R8 ;  /* 0x0000000516087223 */ /* 0x040fe20000010008 */
[----:B------:R-:W-:Y:S01]  /*e740*/  FFMA.FTZ R17, R22, R7, -R17 ;  /* 0x0000000716117223 */ /* 0x000fe20000010811 */
[----:B------:R-:W-:-:S02]  /*e750*/  F2FP.BF16.F32.PACK_AB R9, R0, R11 ;  /* 0x0000000b0009723e */ /* 0x000fc400000010ff */
[----:B------:R-:W-:Y:S02]  /*e760*/  F2FP.BF16.F32.PACK_AB R2, R21, R2 ;  /* 0x000000021502723e */ /* 0x000fe400000010ff */
[----:B------:R-:W-:Y:S02]  /*e770*/  F2FP.BF16.F32.PACK_AB R11, R25, R10 ;  /* 0x0000000a190b723e */ /* 0x000fe400000010ff */
[----:B------:R-:W-:Y:S01]  /*e780*/  F2FP.BF16.F32.PACK_AB R10, R8, R17 ;  /* 0x00000011080a723e */ /* 0x000fe200000010ff */
[----:B------:R-:W-:Y:S02]  /*e790*/  IMAD.MOV.U32 R8, RZ, RZ, R2 ;  /* 0x000000ffff087224 */ /* 0x000fe400078e0002 */
.L_x_6617:
[----:B------:R-:W-:Y:S05]  /*e7a0*/  BSYNC.RECONVERGENT B0 ;  /* 0x0000000000007941 */ /* 0x000fea0003800200 */
.L_x_6616:
[----:B-----5:R3:W-:Y:S02]  /*e7b0*/  STS.128 [R243+0x1000], R8 ;  /* 0x00100008f3007388 */ /* 0x0207e40000000c00 */
.L_x_6615:
[----:B------:R-:W-:Y:S05]  /*e7c0*/  BSYNC.RECONVERGENT B1 ;  /* 0x0000000000017941 */ /* 0x000fea0003800200 */
.L_x_6614:
        /* <DEDUP_REMOVED lines=20> */
[C---:B-----5:R-:W-:Y:S01]  /*e910*/  IMAD.U32 R7, R8.reuse, 0x10000, RZ ;  /* 0x0001000008077824 */ /* 0x060fe200078e00ff */
[----:B------:R-:W-:Y:S02]  /*e920*/  LOP3.LUT R6, R8, 0xffff0000, RZ, 0xc0, !PT ;  /* 0xffff000008067812 */ /* 0x000fe400078ec0ff */
[C---:B------:R-:W-:Y:S02]  /*e930*/  LOP3.LUT R0, R9.reuse, 0xffff0000, RZ, 0xc0, !PT ;  /* 0xffff000009007812 */ /* 0x040fe400078ec0ff */
[----:B------:R-:W-:Y:S01]  /*e940*/  SHF.L.U32 R16, R9, 0x10, RZ ;  /* 0x0000001009107819 */ /* 0x000fe200000006ff */
[C---:B------:R-:W-:Y:S01]  /*e950*/  IMAD.U32 R15, R10.reuse, 0x10000, RZ ;  /* 0x000100000a0f7824 */ /* 0x040fe200078e00ff */
[----:B------:R-:W-:-:S02]  /*e960*/  LOP3.LUT R14, R10, 0xffff0000, RZ, 0xc0, !PT ;  /* 0xffff00000a0e7812 */ /* 0x000fc400078ec0ff */
[----:B------:R-:W-:Y:S01]  /*e970*/  LOP3.LUT R10, R11, 0xffff0000, RZ, 0xc0, !PT ;  /* 0xffff00000b0a7812 */ /* 0x000fe200078ec0ff */
[----:B--2---:R-:W-:Y:S01]  /*e980*/  IMAD.U32 R9, R4, 0x10000, RZ ;  /* 0x0001000004097824 */ /* 0x004fe200078e00ff */
[----:B---3--:R-:W-:-:S03]  /*e990*/  SHF.L.U32 R8, R2, 0x10, RZ ;  /* 0x0000001002087819 */ /* 0x008fc600000006ff */
[----:B----4-:R-:W-:Y:S01]  /*e9a0*/  FMUL.FTZ R21, R6, R9 ;  /* 0x0000000906157220 */ /* 0x010fe20000410000 */
[----:B------:R-:W-:Y:S02]  /*e9b0*/  LOP3.LUT R17, R2, 0xffff0000, RZ, 0xc0, !PT ;  /* 0xffff000002117812 */ /* 0x000fe400078ec0ff */
[----:B------:R-:W-:Y:S01]  /*e9c0*/  LOP3.LUT R19, R4, 0xffff0000, RZ, 0xc0, !PT ;  /* 0xffff000004137812 */ /* 0x000fe200078ec0ff */
[-C--:B------:R-:W-:Y:S01]  /*e9d0*/  FMUL.FTZ R2, R6, R8.reuse ;  /* 0x0000000806027220 */ /* 0x080fe20000410000 */
[----:B------:R-:W-:Y:S01]  /*e9e0*/  SHF.L.U32 R4, R11, 0x10, RZ ;  /* 0x000000100b047819 */ /* 0x000fe200000006ff */
[C---:B------:R-:W-:Y:S01]  /*e9f0*/  FFMA.FTZ R21, R7.reuse, R8, R21 ;  /* 0x0000000807157223 */ /* 0x040fe20000010015 */
[C---:B------:R-:W-:Y:S01]  /*ea00*/  FMUL.FTZ R11, R0.reuse, R17 ;  /* 0x00000011000b7220 */ /* 0x040fe20000410000 */
[----:B------:R-:W-:Y:S01]  /*ea10*/  FFMA.FTZ R2, R7, R9, -R2 ;  /* 0x0000000907027223 */ /* 0x000fe20000010802 */
[----:B------:R-:W-:Y:S01]  /*ea20*/  FMUL.FTZ R7, R0, R19 ;  /* 0x0000001300077220 */ /* 0x000fe20000410000 */
[----:B------:R-:W-:Y:S01]  /*ea30*/  SHF.L.U32 R6, R5, 0x10, RZ ;  /* 0x0000001005067819 */ /* 0x000fe200000006ff */
[C---:B------:R-:W-:Y:S01]  /*ea40*/  IMAD.U32 R0, R3.reuse, 0x10000, RZ ;  /* 0x0001000003007824 */ /* 0x040fe200078e00ff */
[----:B------:R-:W-:-:S02]  /*ea50*/  LOP3.LUT R3, R3, 0xffff0000, RZ, 0xc0, !PT ;  /* 0xffff000003037812 */ /* 0x000fc400078ec0ff */
[----:B------:R-:W-:Y:S01]  /*ea60*/  LOP3.LUT R5, R5, 0xffff0000, RZ, 0xc0, !PT ;  /* 0xffff000005057812 */ /* 0x000fe200078ec0ff */
[----:B------:R-:W-:Y:S01]  /*ea70*/  FFMA.FTZ R11, R16, R19, -R11 ;  /* 0x00000013100b7223 */ /* 0x000fe2000001080b */
        /* <DEDUP_REMOVED lines=11> */
[----:B------:R-:W-:Y:S01]  /*eb30*/  F2FP.BF16.F32.PACK_AB R0, R9, R8 ;  /* 0x000000080900723e */ /* 0x000fe200000010ff */
[----:B------:R-:W-:Y:S01]  /*eb40*/  IMAD.MOV.U32 R8, RZ, RZ, R2 ;  /* 0x000000ffff087224 */ /* 0x000fe200078e0002 */
[----:B------:R-:W-:Y:S02]  /*eb50*/  F2FP.BF16.F32.PACK_AB R11, R10, R7 ;  /* 0x000000070a0b723e */ /* 0x000fe400000010ff */
[----:B------:R-:W-:Y:S02]  /*eb60*/  MOV R9, R3 ;  /* 0x0000000300097202 */ /* 0x000fe40000000f00 */
[----:B------:R-:W-:Y:S02]  /*eb70*/  MOV R10, R0 ;  /* 0x00000000000a7202 */ /* 0x000fe40000000f00 */
.L_x_6619:
[----:B------:R-:W-:Y:S05]  /*eb80*/  BSYNC.RECONVERGENT B0 ;  /* 0x0000000000007941 */ /* 0x000fea0003800200 */
.L_x_6618:
[----:B-----5:R1:W-:Y:S01]  /*eb90*/  STS.128 [R243+0x1800], R8 ;  /* 0x00180008f3007388 */ /* 0x0203e20000000c00 */
[----:B------:R-:W-:Y:S05]  /*eba0*/  BRA `(.L_x_6604) ;  /* 0x0000001400bc7947 */ /* 0x000fea0003800000 */
.L_x_6605:
[----:B------:R-:W-:Y:S01]  /*ebb0*/  IMAD.IADD R81, R236, 0x1, -R81 ;  /* 0x00000001ec517824 */ /* 0x000fe200078e0a51 */
        /* <DEDUP_REMOVED lines=90> */
.L_x_6623:
[----:B------:R-:W-:Y:S05]  /*f160*/  BSYNC.RECONVERGENT B0 ;  /* 0x0000000000007941 */ /* 0x000fea0003800200 */
.L_x_6622:
[----:B-----5:R1:W-:Y:S02]  /*f170*/  STS.128 [R243], R20 ;  /* 0x00000014f3007388 */ /* 0x0203e40000000c00 */
.L_x_6621:
[----:B------:R-:W-:Y:S05]  /*f180*/  BSYNC.RECONVERGENT B1 ;  /* 0x0000000000017941 */ /* 0x000fea0003800200 */
.L_x_6620:
        /* <DEDUP_REMOVED lines=59> */
[C---:B----4-:R-:W-:Y:S01]  /*f540*/  LOP3.LUT R23, R9.reuse, 0xffff0000, RZ, 0xc0, !PT ;  /* 0xffff000009177812 */ /* 0x050fe200078ec0ff */
        /* <DEDUP_REMOVED lines=28> */
.L_x_6627:
[----:B------:R-:W-:Y:S05]  /*f710*/  BSYNC.RECONVERGENT B0 ;  /* 0x0000000000007941 */ /* 0x000fea0003800200 */
.L_x_6626:
[----:B-----5:R2:W-:Y:S02]  /*f720*/  STS.128 [R243+0x800], R20 ;  /* 0x00080014f3007388 */ /* 0x0205e40000000c00 */
.L_x_6625:
[----:B------:R-:W-:Y:S05]  /*f730*/  BSYNC.RECONVERGENT B1 ;  /* 0x0000000000017941 */ /* 0x000fea0003800200 */
.L_x_6624:
        /* <DEDUP_REMOVED lines=20> */
[----:B-1----:R-:W-:-:S04]  /*f880*/  LEA R16, P0, R34, R16, 0x1 ;  /* 0x0000001022107211 */ /* 0x002fc800078008ff */
        /* <DEDUP_REMOVED lines=37> */
[----:B------:R-:W-:Y:S01]  /*fae0*/  FMUL.FTZ R41, R41, R4 ;  /* 0x0000000429297220 */ /* 0x000fe20000410000 */
[----:B------:R-:W-:Y:S01]  /*faf0*/  @!P1 FADD.FTZ R39, -R39, -RZ ;  /* 0x800000ff27279221 */ /* 0x000fe20000010100 */
[----:B------:R-:W-:Y:S01]  /*fb00*/  FMUL.FTZ R17, R17, R6 ;  /* 0x0000000611117220 */ /* 0x000fe20000410000 */
[----:B------:R-:W-:Y:S01]  /*fb10*/  FMUL.FTZ R5, R18, R5 ;  /* 0x0000000512057220 */ /* 0x000fe20000410000 */
[----:B------:R-:W-:Y:S01]  /*fb20*/  FMUL.FTZ R48, R48, R7 ;  /* 0x0000000730307220 */ /* 0x000fe20000410000 */
[C---:B----4-:R-:W-:Y:S01]  /*fb30*/  SHF.L.U32 R4, R9.reuse, 0x10, RZ ;  /* 0x0000001009047819 */ /* 0x050fe200000006ff */
        /* <DEDUP_REMOVED lines=23> */
.L_x_6631:
[----:B------:R-:W-:Y:S05]  /*fcb0*/  BSYNC.RECONVERGENT B0 ;  /* 0x0000000000007941 */ /* 0x000fea0003800200 */
.L_x_6630:
[----:B-----5:R3:W-:Y:S02]  /*fcc0*/  STS.128 [R243+0x1000], R20 ;  /* 0x00100014f3007388 */ /* 0x0207e40000000c00 */
.L_x_6629:
[----:B------:R-:W-:Y:S05]  /*fcd0*/  BSYNC.RECONVERGENT B1 ;  /* 0x0000000000017941 */ /* 0x000fea0003800200 */
.L_x_6628:
[----:B------:R-:W-:-:S04]  /*fce0*/  IADD3 R36, PT, PT, R174, 0x30, RZ ;  /* 0x00000030ae247810 */ /* 0x000fc80007ffe0ff */
        /* <DEDUP_REMOVED lines=21> */
[----:B-1----:R-:W-:Y:S02]  /*fe40*/  IADD3 R16, P0, PT, R28, R3, RZ ;  /* 0x000000031c107210 */ /* 0x002fe40007f1e0ff */
[----:B------:R-:W2:Y:S02]  /*fe50*/  LD.E.128 R8, desc[UR4][R8.64] ;  /* 0x0000000408087980 */ /* 0x000ea4000c101d00 */
[----:B------:R-:W-:Y:S02]  /*fe60*/  IADD3.X R17, PT, PT, R29, R15, RZ, P0, !PT ;  /* 0x0000000f1d117210 */ /* 0x000fe400007fe4ff */
[----:B--234-:R-:W-:-:S04]  /*fe70*/  IADD3 R20, P0, PT, R30, R3, RZ ;  /* 0x000000031e147210 */ /* 0x01cfc80007f1e0ff */
[----:B------:R-:W2:Y:S01]  /*fe80*/  LD.E.128 R16, desc[UR4][R16.64] ;  /* 0x0000000410107980 */ /* 0x000ea2000c101d00 */
[----:B------:R-:W-:-:S06]  /*fe90*/  IMAD.X R21, R31, 0x1, R15, P0 ;  /* 0x000000011f157824 */ /* 0x000fcc00000e060f */
[----:B------:R-:W3:Y:S01]  /*fea0*/  LD.E.128 R20, desc[UR4][R20.64] ;  /* 0x0000000414147980 */ /* 0x000ee2000c101d00 */
        /* <DEDUP_REMOVED lines=8> */
[C---:B------:R-:W-:Y:S01]  /*ff30*/  IMAD.U32 R6, R9.reuse, 0x10000, RZ ;  /* 0x0001000009067824 */ /* 0x040fe200078e00ff */
[----:B------:R-:W-:-:S02]  /*ff40*/  LOP3.LUT R28, R9, 0xffff0000, RZ, 0xc0, !PT ;  /* 0xffff0000091c7812 */ /* 0x000fc400078ec0ff */
[C---:B------:R-:W-:Y:S02]  /*ff50*/  SHF.L.U32 R27, R10.reuse, 0x10, RZ ;  /* 0x000000100a1b7819 */ /* 0x040fe400000006ff */
[----:B------:R-:W-:Y:S02]  /*ff60*/  LOP3.LUT R9, R10, 0xffff0000, RZ, 0xc0, !PT ;  /* 0xffff00000a097812 */ /* 0x000fe400078ec0ff */
[----:B------:R-:W-:Y:S02]  /*ff70*/  SHF.L.U32 R24, R8, 0x10, RZ ;  /* 0x0000001008187819 */ /* 0x000fe400000006ff */
[C---:B--2---:R-:W-:Y:S02]  /*ff80*/  SHF.L.U32 R29, R16.reuse, 0x10, RZ ;  /* 0x00000010101d7819 */ /* 0x044fe400000006ff */
[----:B------:R-:W-:Y:S02]  /*ff90*/  LOP3.LUT R10, R16, 0xffff0000, RZ, 0xc0, !PT ;  /* 0xffff0000100a7812 */ /* 0x000fe400078ec0ff */
[----:B------:R-:W-:Y:S01]  /*ffa0*/  LOP3.LUT R16, R18, 0xffff0000, RZ, 0xc0, !PT ;  /* 0xffff000012107812 */ /* 0x000fe200078ec0ff */
[----:B------:R-:W-:Y:S01]  /*ffb0*/  @!P1 FADD.FTZ R29, -R29, -RZ ;  /* 0x800000ff1d1d9221 */ /* 0x000fe20000010100 */
[----:B------:R-:W-:Y:S01]  /*ffc0*/  LOP3.LUT R7, R8, 0xffff0000, RZ, 0xc0, !PT ;  /* 0xffff000008077812 */ /* 0x000fe200078ec0ff */
[C---:B------:R-:W-:Y:S01]  /*ffd0*/  IMAD.U32 R8, R11.reuse, 0x10000, RZ ;  /* 0x000100000b087824 */ /* 0x040fe200078e00ff */
[----:B------:R-:W-:Y:S01]  /*ffe0*/  LOP3.LUT R30, R11, 0xffff0000, RZ, 0xc0, !PT ;  /* 0xffff00000b1e7812 */ /* 0x000fe200078ec0ff */
[C---:B------:R-:W-:Y:S01]  /*fff0*/  IMAD.U32 R11, R17.reuse, 0x10000, RZ ;  /* 0x00010000110b7824 */ /* 0x040fe200078e00ff */
[----:B------:R-:W-:Y:S01]  /*10000*/  LOP3.LUT R31, R17, 0xffff0000, RZ, 0xc0, !PT ;  /* 0xffff0000111f7812 */ /* 0x000fe200078ec0ff */
[----:B------:R-:W-:Y:S01]  /*10010*/  @!P1 FADD.FTZ R16, -R16, -RZ ;  /* 0x800000ff10109221 */ /* 0x000fe20000010100 */
[----:B------:R-:W-:Y:S01]  /*10020*/  SHF.L.U32 R34, R18, 0x10, RZ ;  /* 0x0000001012227819 */ /* 0x000fe200000006ff */
[C---:B------:R-:W-:Y:S01]  /*10030*/  IMAD.U32 R17, R19.reuse, 0x10000, RZ ;  /* 0x0001000013117824 */ /* 0x040fe200078e00ff */
[----:B------:R-:W-:Y:S01]  /*10040*/  LOP3.LUT R19, R19, 0xffff0000, RZ, 0xc0, !PT ;  /* 0xffff000013137812 */ /* 0x000fe200078ec0ff */
[----:B------:R-:W-:Y:S01]  /*10050*/  @!P1 FADD.FTZ R10, -R10, -RZ ;  /* 0x800000ff0a0a9221 */ /* 0x000fe20000010100 */
[----:B------:R-:W-:Y:S01]  /*10060*/  @!P1 FADD.FTZ R11, -R11, -RZ ;  /* 0x800000ff0b0b9221 */ /* 0x000fe20000010100 */
[----:B------:R-:W-:Y:S01]  /*10070*/  @!P1 FADD.FTZ R31, -R31, -RZ ;  /* 0x800000ff1f1f9221 */ /* 0x000fe20000010100 */
[----:B------:R-:W-:Y:S01]  /*10080*/  FMUL.FTZ R16, R9, R16 ;  /* 0x0000001009107220 */ /* 0x000fe20000410000 */
[----:B---3--:R-:W-:-:S02]  /*10090*/  IMAD.U32 R9, R21, 0x10000, RZ ;  /* 0x0001000015097824 */ /* 0x008fc400078e00ff */
[----:B------:R-:W-:Y:S01]  /*100a0*/  @!P1 FADD.FTZ R34, -R34, -RZ ;  /* 0x800000ff22229221 */ /* 0x000fe20000010100 */
[----:B------:R-:W-:Y:S01]  /*100b0*/  @!P1 FADD.FTZ R17, -R17, -RZ ;  /* 0x800000ff11119221 */ /* 0x000fe20000010100 */
[----:B------:R-:W-:Y:S01]  /*100c0*/  LOP3.LUT R21, R21, 0xffff0000, RZ, 0xc0, !PT ;  /* 0xffff000015157812 */ /* 0x000fe200078ec0ff */
[----:B------:R-:W-:Y:S01]  /*100d0*/  FMUL.FTZ R7, R7, R10 ;  /* 0x0000000a07077220 */ /* 0x000fe20000410000 */
[----:B------:R-:W-:Y:S01]  /*100e0*/  FMUL.FTZ R6, R6, R11 ;  /* 0x0000000b06067220 */ /* 0x000fe20000410000 */
[----:B------:R-:W-:Y:S01]  /*100f0*/  FMUL.FTZ R31, R28, R31 ;  /* 0x0000001f1c1f7220 */ /* 0x000fe20000410000 */
[----:B------:R-:W-:Y:S01]  /*10100*/  @!P1 FADD.FTZ R19, -R19, -RZ ;  /* 0x800000ff13139221 */ /* 0x000fe20000010100 */
[C---:B------:R-:W-:Y:S01]  /*10110*/  SHF.L.U32 R11, R20.reuse, 0x10, RZ ;  /* 0x00000010140b7819 */ /* 0x040fe200000006ff */
[----:B------:R-:W-:Y:S01]  /*10120*/  FMUL.FTZ R27, R27, R34 ;  /* 0x000000221b1b7220 */ /* 0x000fe20000410000 */
[----:B------:R-:W-:Y:S01]  /*10130*/  LOP3.LUT R10, R20, 0xffff0000, RZ, 0xc0, !PT ;  /* 0xffff0000140a7812 */ /* 0x000fe200078ec0ff */
[----:B------:R-:W-:Y:S01]  /*10140*/  FMUL.FTZ R8, R8, R17 ;  /* 0x0000001108087220 */ /* 0x000fe20000410000 */
[----:B------:R-:W-:Y:S01]  /*10150*/  SHF.L.U32 R20, R22, 0x10, RZ ;  /* 0x0000001016147819 */ /* 0x000fe200000006ff */
[----:B------:R-:W-:Y:S01]  /*10160*/  FMUL.FTZ R24, R24, R29 ;  /* 0x0000001d18187220 */ /* 0x000fe20000410000 */
[----:B------:R-:W-:Y:S01]  /*10170*/  LOP3.LUT R18, R22, 0xffff0000, RZ, 0xc0, !PT ;  /* 0xffff000016127812 */ /* 0x000fe200078ec0ff */
[----:B------:R-:W-:Y:S01]  /*10180*/  FMUL.FTZ R19, R30, R19 ;  /* 0x000000131e137220 */ /* 0x000fe20000410000 */
[C---:B------:R-:W-:Y:S01]  /*10190*/  LOP3.LUT R22, R23.reuse, 0xffff0000, RZ, 0xc0, !PT ;  /* 0xffff000017167812 */ /* 0x040fe200078ec0ff */
        /* <DEDUP_REMOVED lines=13> */
[----:B------:R-:W-:Y:S02]  /*10270*/  MOV R5, R21 ;  /* 0x0000001500057202 */ /* 0x000fe40000000f00 */
.L_x_6633:
[----:B------:R-:W-:Y:S05]  /*10280*/  BSYNC.RECONVERGENT B0 ;  /* 0x0000000000007941 */ /* 0x000fea0003800200 */
.L_x_6632:
[----:B-----5:R1:W-:Y:S02]  /*10290*/  STS.128 [R243+0x1800], R4 ;  /* 0x00180004f3007388 */ /* 0x0203e40000000c00 */
.L_x_6604:
[----:B------:R-:W-:Y:S05]  /*102a0*/  BSYNC.RECONVERGENT B2 ;  /* 0x0000000000027941 */ /* 0x000fea0003800200 */
.L_x_6600:
[----:B-1-3--:R-:W-:Y:S01]  /*102b0*/  IMAD.IADD R3, R71, 0x1, -R76 ;  /* 0x0000000147037824 */ /* 0x00afe200078e0a4c */
[----:B------:R-:W-:Y:S01]  /*102c0*/  LEA R24, P1, R72, R228, 0x1 ;  /* 0x000000e448187211 */ /* 0x000fe200078208ff */
[C---:B--2-4-:R-:W-:Y:S01]  /*102d0*/  VIADD R22, R174.reuse, 0x40 ;  /* 0x00000040ae167836 */ /* 0x054fe20000000000 */
        /* <DEDUP_REMOVED lines=8> */
[----:B------:R-:W-:-:S02]  /*10360*/  ISETP.GE.AND P2, PT, R26, R3, PT ;  /* 0x000000031a00720c */ /* 0x000fc40003f46270 */
[----:B------:R-:W-:Y:S02]  /*10370*/  ISETP.GE.AND P3, PT, R22, R3, PT ;  /* 0x000000031600720c */ /* 0x000fe40003f66270 */
[----:B------:R-:W-:Y:S02]  /*10380*/  LEA.HI.X R25, R72, R227, R75, 0x1, P1 ;  /* 0x000000e348197211 */ /* 0x000fe400008f0c4b */
[----:B------:R-:W-:Y:S01]  /*10390*/  ISETP.GE.AND P6, PT, R10, R3, PT ;  /* 0x000000030a00720c */ /* 0x000fe20003fc6270 */
[----:B------:R-:W-:Y:S02]  /*103a0*/  @!P4 IMAD.MOV.U32 R229, RZ, RZ, R227 ;  /* 0x000000ffffe5c224 */ /* 0x000fe400078e00e3 */
[----:B------:R-:W-:-:S03]  /*103b0*/  @!P0 LEA R8, P1, R224, R24, 0x5 ;  /* 0x00000018e0088211 */ /* 0x000fc600078228ff */
[----:B------:R-:W-:Y:S01]  /*103c0*/  @!PT LDS RZ, [RZ] ;  /* 0x00000000fffff984 */ /* 0x000fe20000000800 */
[----:B------:R-:W-:Y:S01]  /*103d0*/  @!PT LDS RZ, [RZ] ;  /* 0x00000000fffff984 */ /* 0x000fe20000000800 */
[----:B------:R-:W-:Y:S01]  /*103e0*/  @!PT LDS RZ, [RZ] ;  /* 0x00000000fffff984 */ /* 0x000fe20000000800 */
[----:B------:R-:W-:Y:S01]  /*103f0*/  @!P4 LDGSTS.E.BYPASS.LTC128B.128 [R243+0x2000], desc[UR4][R228.64] ;  /* 0x02000000e4f3cfae */ /* 0x000fe2000b981a04 */
[----:B------:R-:W-:Y:S02]  /*10400*/  ISETP.GE.AND P4, PT, R36, R3, PT ;  /* 0x000000032400720c */ /* 0x000fe40003f86270 */
[----:B------:R-:W-:Y:S01]  /*10410*/  @!P0 LEA.HI.X R9, R224, R25, R225, 0x5, P1 ;  /* 0x00000019e0098211 */ /* 0x000fe200008f2ce1 */
[----:B------:R-:W-:Y:S01]  /*10420*/  @!P2 LDGSTS.E.BYPASS.LTC128B.128 [R243+0x2800], desc[UR4][R24.64] ;  /* 0x0280000018f3afae */ /* 0x000fe2000b981a04 */
[-C--:B------:R-:W-:Y:S01]  /*10430*/  ISETP.GE.AND P1, PT, R16, R3.reuse, PT ;  /* 0x000000031000720c */ /* 0x080fe20003f26270 */
[----:B------:R-:W-:Y:S01]  /*10440*/  @!P3 IMAD.MOV.U32 R4, RZ, RZ, R24 ;  /* 0x000000ffff04b224 */ /* 0x000fe200078e0018 */
[-C--:B------:R-:W-:Y:S01]  /*10450*/  ISETP.GE.AND P2, PT, R18, R3.reuse, PT ;  /* 0x000000031200720c */ /* 0x080fe20003f46270 */
[----:B------:R1:W-:Y:S01]  /*10460*/  @!P0 LDGSTS.E.BYPASS.LTC128B.128 [R243+0x3000], desc[UR4][R8.64] ;  /* 0x0300000008f38fae */ /* 0x0003e2000b981a04 */
[----:B------:R-:W-:Y:S01]  /*10470*/  @!P3 IMAD.MOV.U32 R5, RZ, RZ, R25 ;  /* 0x000000ffff05b224 */ /* 0x000fe200078e0019 */
[----:B------:R-:W-:Y:S01]  /*10480*/  ISETP.GE.AND P0, PT, R14, R3, PT ;  /* 0x000000030e00720c */ /* 0x000fe20003f06270 */
[----:B------:R-:W-:-:S02]  /*10490*/  @!P3 IMAD R34, R225, 0x60, RZ ;  /* 0x00000060e122b824 */ /* 0x000fc400078e02ff */
[C---:B------:R-:W-:Y:S01]  /*104a0*/  @!P3 IMAD.WIDE.U32 R4, R224.reuse, 0x60, R4 ;  /* 0x00000060e004b825 */ /* 0x040fe200078e0004 */
[----:B------:R-:W-:-:S03]  /*104b0*/  @!P4 LEA R6, P5, R224, R24, 0x6 ;  /* 0x00000018e006c211 */ /* 0x000fc600078a30ff */
[----:B------:R-:W-:Y:S01]  /*104c0*/  @!P3 IMAD.IADD R35, R34, 0x1, R5 ;  /* 0x000000012223b824 */ /* 0x000fe200078e0205 */
[----:B-----5:R-:W-:Y:S01]  /*104d0*/  @!P4 LEA.HI.X R7, R224, R25, R225, 0x6, P5 ;  /* 0x00000019e007c211 */ /* 0x020fe200028f34e1 */
[----:B------:R-:W-:Y:S02]  /*104e0*/  @!P3 IMAD.MOV.U32 R34, RZ, RZ, R4 ;  /* 0x000000ffff22b224 */ /* 0x000fe400078e0004 */
[----:B------:R-:W-:Y:S02]  /*104f0*/  @!P2 IMAD.MOV.U32 R28, RZ, RZ, R24 ;  /* 0x000000ffff1ca224 */ /* 0x000fe400078e0018 */
[----:B------:R2:W-:Y:S01]  /*10500*/  @!P4 LDGSTS.E.BYPASS.LTC128B.128 [R243+0x3800], desc[UR4][R6.64] ;  /* 0x0380000006f3cfae */ /* 0x0005e2000b981a04 */
[----:B------:R-:W-:Y:S01]  /*10510*/  ISETP.GE.AND P4, PT, R20, R3, PT ;  /* 0x000000031400720c */ /* 0x000fe20003f86270 */
[----:B------:R-:W-:Y:S02]  /*10520*/  @!P2 IMAD.MOV.U32 R29, RZ, RZ, R25 ;  /* 0x000000ffff1da224 */ /* 0x000fe400078e0019 */
[----:B------:R-:W-:Y:S01]  /*10530*/  @!P3 LDGSTS.E.BYPASS.LTC128B.128 [R243+0x4000], desc[UR4][R34.64] ;  /* 0x0400000022f3bfae */ /* 0x000fe2000b981a04 */
[----:B------:R-:W-:-:S02]  /*10540*/  @!P2 IMAD R5, R225, 0xa0, RZ ;  /* 0x000000a0e105a824 */ /* 0x000fc400078e02ff */
[----:B------:R-:W-:-:S04]  /*10550*/  @!P2 IMAD.WIDE.U32 R28, R224, 0xa0, R28 ;  /* 0x000000a0e01ca825 */ /* 0x000fc800078e001c */
[C---:B------:R-:W-:Y:S02]  /*10560*/  @!P1 IMAD R4, R225.reuse, 0xc0, RZ ;  /* 0x000000c0e1049824 */ /* 0x040fe400078e02ff */
[----:B-1----:R-:W-:Y:S01]  /*10570*/  @!P1 IMAD.MOV.U32 R8, RZ, RZ, R24 ;  /* 0x000000ffff089224 */ /* 0x002fe200078e0018 */
[CC--:B------:R-:W-:Y:S01]  /*10580*/  @!P4 LEA R30, P3, R224.reuse, R24.reuse, 0x7 ;  /* 0x00000018e01ec211 */ /* 0x0c0fe200078638ff */
[----:B------:R-:W-:Y:S02]  /*10590*/  @!P1 IMAD.MOV.U32 R9, RZ, RZ, R25 ;  /* 0x000000ffff099224 */ /* 0x000fe400078e0019 */
[----:B------:R-:W-:Y:S01]  /*105a0*/  @!P0 IMAD R2, R225, 0xe0, RZ ;  /* 0x000000e0e1028824 */ /* 0x000fe200078e02ff */
[C---:B------:R-:W-:Y:S01]  /*105b0*/  @!P4 LEA.HI.X R31, R224.reuse, R25, R225, 0x7, P3 ;  /* 0x00000019e01fc211 */ /* 0x040fe200018f3ce1 */
[C---:B------:R-:W-:Y:S01]  /*105c0*/  @!P1 IMAD.WIDE.U32 R8, R224.reuse, 0xc0, R8 ;  /* 0x000000c0e0089825 */ /* 0x040fe200078e0008 */
[----:B------:R-:W-:-:S03]  /*105d0*/  @!P6 LEA R42, P3, R224, R24, 0x8 ;  /* 0x00000018e02ae211 */ /* 0x000fc600078640ff */
[----:B------:R-:W-:Y:S01]  /*105e0*/  @!P1 IMAD.MOV.U32 R38, RZ, RZ, R8 ;  /* 0x000000ffff269224 */ /* 0x000fe200078e0008 */
[----:B------:R-:W-:Y:S01]  /*105f0*/  @!P6 LEA.HI.X R43, R224, R25, R225, 0x8, P3 ;  /* 0x00000019e02be211 */ /* 0x000fe200018f44e1 */
[----:B------:R-:W-:Y:S01]  /*10600*/  @!P2 IMAD.IADD R29, R5, 0x1, R29 ;  /* 0x00000001051da824 */ /* 0x000fe200078e021d */
[----:B------:R-:W-:Y:S01]  /*10610*/  @!P4 LDGSTS.E.BYPASS.LTC128B.128 [R243+0x4800], desc[UR4][R30.64] ;  /* 0x048000001ef3cfae */ /* 0x000fe2000b981a04 */
[----:B--2---:R-:W-:Y:S02]  /*10620*/  @!P0 IMAD.MOV.U32 R6, RZ, RZ, R24 ;  /* 0x000000ffff068224 */ /* 0x004fe400078e0018 */
[----:B------:R-:W-:Y:S01]  /*10630*/  @!P0 IMAD.MOV.U32 R7, RZ, RZ, R25 ;  /* 0x000000ffff078224 */ /* 0x000fe200078e0019 */
[----:B------:R1:W-:Y:S01]  /*10640*/  @!P2 LDGSTS.E.BYPASS.LTC128B.128 [R243+0x5000], desc[UR4][R28.64] ;  /* 0x050000001cf3afae */ /* 0x0003e2000b981a04 */
[----:B------:R-:W-:Y:S02]  /*10650*/  VIADD R8, R174, 0xa0 ;  /* 0x000000a0ae087836 */ /* 0x000fe40000000000 */
[----:B------:R-:W-:-:S03]  /*10660*/  @!P0 IMAD.WIDE.U32 R6, R224, 0xe0, R6 ;  /* 0x000000e0e0068825 */ /* 0x000fc600078e0006 */
[-C--:B------:R-:W-:Y:S01]  /*10670*/  ISETP.GE.AND P5, PT, R8, R3.reuse, PT ;  /* 0x000000030800720c */ /* 0x080fe20003fa6270 */
[----:B------:R-:W-:Y:S02]  /*10680*/  @!P1 IMAD.IADD R39, R4, 0x1, R9 ;  /* 0x0000000104279824 */ /* 0x000fe400078e0209 */
[----:B------:R-:W-:Y:S02]  /*10690*/  @!P0 IMAD.IADD R45, R2, 0x1, R7 ;  /* 0x00000001022d8824 */ /* 0x000fe400078e0207 */
[----:B------:R-:W-:Y:S01]  /*106a0*/  @!P0 IMAD.MOV.U32 R44, RZ, RZ, R6 ;  /* 0x000000ffff2c8224 */ /* 0x000fe200078e0006 */
[----:B------:R2:W-:Y:S01]  /*106b0*/  @!P1 LDGSTS.E.BYPASS.LTC128B.128 [R243+0x5800], desc[UR4][R38.64] ;  /* 0x0580000026f39fae */ /* 0x0005e2000b981a04 */
[C---:B------:R-:W-:Y:S02]  /*106c0*/  VIADD R6, R174.reuse, 0xb0 ;  /* 0x000000b0ae067836 */ /* 0x040fe40000000000 */
[C---:B------:R-:W-:Y:S01]  /*106d0*/  VIADD R4, R174.reuse, 0xc0 ;  /* 0x000000c0ae047836 */ /* 0x040fe20000000000 */
[----:B------:R-:W-:Y:S01]  /*106e0*/  @!P0 LDGSTS.E.BYPASS.LTC128B.128 [R243+0x6000], desc[UR4][R44.64] ;  /* 0x060000002cf38fae */ /* 0x000fe2000b981a04 */
[----:B------:R-:W-:Y:S01]  /*106f0*/  VIADD R2, R174, 0xd0 ;  /* 0x000000d0ae027836 */ /* 0x000fe20000000000 */
[-C--:B------:R-:W-:Y:S01]  /*10700*/  ISETP.GE.AND P4, PT, R6, R3.reuse, PT ;  /* 0x000000030600720c */ /* 0x080fe20003f86270 */
[----:B------:R-:W-:Y:S01]  /*10710*/  @!P5 IMAD R40, R225, 0x120, RZ ;  /* 0x00000120e128d824 */ /* 0x000fe200078e02ff */
[----:B------:R3:W-:Y:S01]  /*10720*/  @!P6 LDGSTS.E.BYPASS.LTC128B.128 [R243+0x6800], desc[UR4][R42.64] ;  /* 0x068000002af3efae */ /* 0x0007e2000b981a04 */
[----:B------:R-:W-:Y:S01]  /*10730*/  ISETP.NE.AND P6, PT, R0, RZ, PT ;  /* 0x000000ff0000720c */ /* 0x000fe20003fc5270 */
[----:B------:R-:W-:Y:S01]  /*10740*/  VIADD R0, R174, 0xe0 ;  /* 0x000000e0ae007836 */ /* 0x000fe20000000000 */
[-C--:B------:R-:W-:Y:S01]  /*10750*/  ISETP.GE.AND P3, PT, R4, R3.reuse, PT ;  /* 0x000000030400720c */ /* 0x080fe20003f66270 */
[----:B------:R-:W-:Y:S01]  /*10760*/  VIADD R174, R174, 0xf0 ;  /* 0x000000f0aeae7836 */ /* 0x000fe20000000000 */
[----:B------:R-:W-:-:S02]  /*10770*/  ISETP.GE.AND P2, PT, R2, R3, PT ;  /* 0x000000030200720c */ /* 0x000fc40003f46270 */
[-C--:B------:R-:W-:Y:S01]  /*10780*/  ISETP.GE.AND P1, PT, R0, R3.reuse, PT ;  /* 0x000000030000720c */ /* 0x080fe20003f26270 */
[----:B-1----:R-:W-:Y:S01]  /*10790*/  @!P5 IMAD.MOV.U32 R28, RZ, RZ, R24 ;  /* 0x000000ffff1cd224 */ /* 0x002fe200078e0018 */
[----:B------:R-:W-:Y:S01]  /*107a0*/  ISETP.GE.AND P0, PT, R174, R3, PT ;  /* 0x00000003ae00720c */ /* 0x000fe20003f06270 */
[----:B------:R-:W-:Y:S02]  /*107b0*/  @!P5 IMAD.MOV.U32 R29, RZ, RZ, R25 ;  /* 0x000000ffff1dd224 */ /* 0x000fe400078e0019 */
[----:B------:R-:W-:Y:S02]  /*107c0*/  @!P4 IMAD R13, R225, 0x140, RZ ;  /* 0x00000140e10dc824 */ /* 0x000fe400078e02ff */
[----:B------:R-:W-:-:S04]  /*107d0*/  @!P5 IMAD.WIDE.U32 R28, R224, 0x120, R28 ;  /* 0x00000120e01cd825 */ /* 0x000fc800078e001c */
[----:B------:R-:W-:Y:S02]  /*107e0*/  @!P5 IMAD.IADD R41, R40, 0x1, R29 ;  /* 0x000000012829d824 */ /* 0x000fe400078e021d */
[--C-:B--2---:R-:W-:Y:S02]  /*107f0*/  @!P4 IMAD.MOV.U32 R38, RZ, RZ, R24.reuse ;  /* 0x000000ffff26c224 */ /* 0x104fe400078e0018 */
[--C-:B------:R-:W-:Y:S02]  /*10800*/  @!P4 IMAD.MOV.U32 R39, RZ, RZ, R25.reuse ;  /* 0x000000ffff27c224 */ /* 0x100fe400078e0019 */
[----:B------:R-:W-:Y:S02]  /*10810*/  @!P3 IMAD.MOV.U32 R34, RZ, RZ, R24 ;  /* 0x000000ffff22b224 */ /* 0x000fe400078e0018 */
[----:B------:R-:W-:Y:S02]  /*10820*/  @!P3 IMAD.MOV.U32 R35, RZ, RZ, R25 ;  /* 0x000000ffff23b224 */ /* 0x000fe400078e0019 */
[----:B------:R-:W-:-:S02]  /*10830*/  @!P5 IMAD.MOV.U32 R40, RZ, RZ, R28 ;  /* 0x000000ffff28d224 */ /* 0x000fc400078e001c */
[--C-:B------:R-:W-:Y:S02]  /*10840*/  @!P2 IMAD.MOV.U32 R30, RZ, RZ, R24.reuse ;  /* 0x000000ffff1ea224 */ /* 0x100fe400078e0018 */
[--C-:B------:R-:W-:Y:S01]  /*10850*/  @!P2 IMAD.MOV.U32 R31, RZ, RZ, R25.reuse ;  /* 0x000000ffff1fa224 */ /* 0x100fe200078e0019 */
[----:B------:R-:W-:Y:S01]  /*10860*/  @!P5 LDGSTS.E.BYPASS.LTC128B.128 [R243+0x7000], desc[UR4][R40.64] ;  /* 0x0700000028f3dfae */ /* 0x000fe2000b981a04 */
        /* <DEDUP_REMOVED lines=12> */
[----:B------:R-:W-:Y:S02]  /*10930*/  @!P3 IMAD.IADD R35, R11, 0x1, R35 ;  /* 0x000000010b23b824 */ /* 0x000fe400078e0223 */
[----:B------:R-:W-:Y:S01]  /*10940*/  @!P2 IMAD.IADD R31, R9, 0x1, R31 ;  /* 0x00000001091fa824 */ /* 0x000fe200078e021f */
[----:B------:R-:W-:Y:S01]  /*10950*/  @!P4 LDGSTS.E.BYPASS.LTC128B.128 [R243+0x7800], desc[UR4][R38.64] ;  /* 0x0780000026f3cfae */ /* 0x000fe2000b981a04 */
[----:B------:R-:W-:Y:S02]  /*10960*/  @!P1 IMAD.IADD R29, R7, 0x1, R29 ;  /* 0x00000001071d9824 */ /* 0x000fe400078e021d */
[----:B------:R-:W-:Y:S01]  /*10970*/  @!P0 IMAD.IADD R25, R5, 0x1, R25 ;  /* 0x0000000105198824 */ /* 0x000fe200078e0219 */
[----:B------:R-:W-:Y:S01]  /*10980*/  @!P3 LDGSTS.E.BYPASS.LTC128B.128 [R243+0x8000], desc[UR4][R34.64] ;  /* 0x0800000022f3bfae */ /* 0x000fe2000b981a04 */
[----:B------:R-:W-:-:S03]  /*10990*/  ISETP.GE.AND P3, PT, R26, R3, PT ;  /* 0x000000031a00720c */ /* 0x000fc60003f66270 */
[----:B------:R-:W-:Y:S01]  /*109a0*/  @!P2 LDGSTS.E.BYPASS.LTC128B.128 [R243+0x8800], desc[UR4][R30.64] ;  /* 0x088000001ef3afae */ /* 0x000fe2000b981a04 */
[----:B------:R-:W-:-:S03]  /*109b0*/  ISETP.GE.AND P2, PT, R32, R3, PT ;  /* 0x000000032000720c */ /* 0x000fc60003f46270 */
[----:B------:R-:W-:Y:S01]  /*109c0*/  @!P1 LDGSTS.E.BYPASS.LTC128B.128 [R243+0x9000], desc[UR4][R28.64] ;  /* 0x090000001cf39fae */ /* 0x000fe2000b981a04 */
[----:B------:R-:W-:-:S03]  /*109d0*/  ISETP.GE.AND P1, PT, R36, R3, PT ;  /* 0x000000032400720c */ /* 0x000fc60003f26270 */
[----:B------:R1:W-:Y:S01]  /*109e0*/  @!P0 LDGSTS.E.BYPASS.LTC128B.128 [R243+0x9800], desc[UR4][R24.64] ;  /* 0x0980000018f38fae */ /* 0x0003e2000b981a04 */
[----:B---3--:R-:W-:-:S03]  /*109f0*/  LEA R42, P0, R70, R230, 0x1 ;  /* 0x000000e6462a7211 */ /* 0x008fc600078008ff */
[----:B------:R-:W0:Y:S01]  /*10a00*/  LDGDEPBAR ;  /* 0x00000000000079af */ /* 0x000e220000000000 */
[----:B------:R-:W-:Y:S02]  /*10a10*/  LEA.HI.X R43, R70, R231, R73, 0x1, P0 ;  /* 0x000000e7462b7211 */ /* 0x000fe400000f0c49 */
[-C--:B------:R-:W-:Y:S01]  /*10a20*/  ISETP.GE.AND P0, PT, R22, R3.reuse, PT ;  /* 0x000000031600720c */ /* 0x080fe20003f06270 */
[----:B------:R-:W2:Y:S04]  /*10a30*/  LD.E R194, desc[UR4][R164.64+0x184] ;  /* 0x00018404a4c27980 */ /* 0x000ea8000c101900 */
[----:B------:R-:W3:Y:S01]  /*10a40*/  LD.E R193, desc[UR4][R164.64+0x188] ;  /* 0x00018804a4c17980 */ /* 0x000ee2000c101900 */
[----:B------:R-:W-:-:S07]  /*10a50*/  ISETP.GE.AND P5, PT, R8, R3, PT ;  /* 0x000000030800720c */ /* 0x000fce0003fa6270 */
[----:B------:R-:W-:Y:S02]  /*10a60*/  @!P0 IMAD.MOV.U32 R22, RZ, RZ, R42 ;  /* 0x000000ffff168224 */ /* 0x000fe400078e002a */
[----:B------:R-:W-:Y:S02]  /*10a70*/  @!P0 IMAD.MOV.U32 R23, RZ, RZ, R43 ;  /* 0x000000ffff178224 */ /* 0x000fe400078e002b */
[----:B------:R-:W-:Y:S02]  /*10a80*/  @!P0 IMAD R5, R59, 0x60, RZ ;  /* 0x000000603b058824 */ /* 0x000fe400078e02ff */
[C---:B------:R-:W-:Y:S01]  /*10a90*/  @!P0 IMAD.WIDE.U32 R22, R58.reuse, 0x60, R22 ;  /* 0x000000603a168825 */ /* 0x040fe200078e0016 */
[----:B-1----:R-:W-:Y:S01]  /*10aa0*/  @!P1 LEA R24, P4, R58, R42, 0x6 ;  /* 0x0000002a3a189211 */ /* 0x002fe200078830ff */
[----:B------:R-:W-:-:S04]  /*10ab0*/  DEPBAR.LE SB0, 0x0 ;  /* 0x000080000000791a */ /* 0x000fc80000000000 */
[----:B------:R-:W-:Y:S01]  /*10ac0*/  BAR.SYNC.DEFER_BLOCKING 0x0 ;  /* 0x0000000000007b1d */ /* 0x000fe20000010000 */
[----:B------:R-:W-:Y:S01]  /*10ad0*/  @!P1 LEA.HI.X R25, R58, R43, R59, 0x6, P4 ;  /* 0x0000002b3a199211 */ /* 0x000fe200020f343b */
[----:B------:R-:W-:Y:S01]  /*10ae0*/  @!P0 IMAD.IADD R23, R5, 0x1, R23 ;  /* 0x0000000105178824 */ /* 0x000fe200078e0217 */
[----:B------:R-:W-:-:S03]  /*10af0*/  ISETP.GE.AND P4, PT, R6, R3, PT ;  /* 0x000000030600720c */ /* 0x000fc60003f86270 */
[----:B------:R-:W-:Y:S01]  /*10b00*/  @!PT LDS RZ, [RZ] ;  /* 0x00000000fffff984 */ /* 0x000fe20000000800 */
[----:B------:R-:W-:Y:S01]  /*10b10*/  @!PT LDS RZ, [RZ] ;  /* 0x00000000fffff984 */ /* 0x000fe20000000800 */
[----:B------:R-:W-:Y:S01]  /*10b20*/  @!PT LDS RZ, [RZ] ;  /* 0x00000000fffff984 */ /* 0x000fe20000000800 */
[----:B------:R-:W-:Y:S04]  /*10b30*/  @!P6 LDGSTS.E.BYPASS.LTC128B.128 [R243+0xa000], desc[UR4][R230.64] ;  /* 0x0a000000e6f3efae */ /* 0x000fe8000b981a04 */
        /* <DEDUP_REMOVED lines=9> */
[----:B------:R-:W-:Y:S01]  /*10bd0*/  @!P2 LEA.HI.X R27, R58, R43, R59, 0x5, P3 ;  /* 0x0000002b3a1ba211 */ /* 0x000fe200018f2c3b */
[----:B------:R-:W-:Y:S01]  /*10be0*/  @!P6 IMAD.MOV.U32 R8, RZ, RZ, R42 ;  /* 0x000000ffff08e224 */ /* 0x000fe200078e002a */
[-C--:B------:R-:W-:Y:S01]  /*10bf0*/  ISETP.GE.AND P3, PT, R20, R3.reuse, PT ;  /* 0x000000031400720c */ /* 0x080fe20003f66270 */
[----:B------:R-:W-:Y:S02]  /*10c00*/  @!P6 IMAD.MOV.U32 R9, RZ, RZ, R43 ;  /* 0x000000ffff09e224 */ /* 0x000fe400078e002b */
[----:B------:R-:W-:Y:S01]  /*10c10*/  @!PT LDS RZ, [RZ] ;  /* 0x00000000fffff984 */ /* 0x000fe20000000800 */
[----:B------:R-:W-:Y:S01]  /*10c20*/  @!PT LDS RZ, [RZ] ;  /* 0x00000000fffff984 */ /* 0x000fe20000000800 */
[----:B------:R-:W-:Y:S01]  /*10c30*/  @!PT LDS RZ, [RZ] ;  /* 0x00000000fffff984 */ /* 0x000fe20000000800 */
[----:B------:R-:W-:Y:S01]  /*10c40*/  @!P2 LDGSTS.E.BYPASS.LTC128B.128 [R243+0xb000], desc[UR4][R26.64] ;  /* 0x0b0000001af3afae */ /* 0x000fe2000b981a04 */
[----:B------:R-:W-:Y:S01]  /*10c50*/  @!P6 IMAD R5, R59, 0xa0, RZ ;  /* 0x000000a03b05e824 */ /* 0x000fe200078e02ff */
[----:B------:R-:W-:Y:S01]  /*10c60*/  ISETP.GE.AND P2, PT, R2, R3, PT ;  /* 0x000000030200720c */ /* 0x000fe20003f46270 */
[C---:B------:R-:W-:Y:S01]  /*10c70*/  @!P6 IMAD.WIDE.U32 R8, R58.reuse, 0xa0, R8 ;  /* 0x000000a03a08e825 */ /* 0x040fe200078e0008 */
[----:B------:R-:W-:Y:S03]  /*10c80*/  @P1 STS.128 [R243+0xb800], RZ ;  /* 0x00b800fff3001388 */ /* 0x000fe60000000c00 */
[----:B------:R-:W-:Y:S01]  /*10c90*/  @!P6 IMAD.IADD R9, R5, 0x1, R9 ;  /* 0x000000010509e824 */ /* 0x000fe200078e0209 */
[----:B------:R-:W-:Y:S01]  /*10ca0*/  @!PT LDS RZ, [RZ] ;  /* 0x00000000fffff984 */ /* 0x000fe20000000800 */
[----:B------:R-:W-:Y:S01]  /*10cb0*/  @!PT LDS RZ, [RZ] ;  /* 0x00000000fffff984 */ /* 0x000fe20000000800 */
[----:B------:R-:W-:Y:S01]  /*10cc0*/  @!PT LDS RZ, [RZ] ;  /* 0x00000000fffff984 */ /* 0x000fe20000000800 */
[----:B------:R-:W-:Y:S02]  /*10cd0*/  @!P1 LDGSTS.E.BYPASS.LTC128B.128 [R243+0xb800], desc[UR4][R24.64] ;  /* 0x0b80000018f39fae */ /* 0x000fe4000b981a04 */
[----:B------:R-:W-:-:S02]  /*10ce0*/  @!P3 LEA R18, P1, R58, R42, 0x7 ;  /* 0x0000002a3a12b211 */ /* 0x000fc400078238ff */
[----:B------:R-:W-:Y:S02]  /*10cf0*/  @P0 STS.128 [R243+0xc000], RZ ;  /* 0x00c000fff3000388 */ /* 0x000fe40000000c00 */
[----:B------:R-:W-:Y:S02]  /*10d00*/  @!P3 LEA.HI.X R19, R58, R43, R59, 0x7, P1 ;  /* 0x0000002b3a13b211 */ /* 0x000fe400008f3c3b */
[-C--:B------:R-:W-:Y:S01]  /*10d10*/  ISETP.GE.AND P1, PT, R16, R3.reuse, PT ;  /* 0x000000031000720c */ /* 0x080fe20003f26270 */
[----:B------:R-:W-:Y:S01]  /*10d20*/  @!PT LDS RZ, [RZ] ;  /* 0x00000000fffff984 */ /* 0x000fe20000000800 */
[----:B------:R-:W-:Y:S01]  /*10d30*/  @!PT LDS RZ, [RZ] ;  /* 0x00000000fffff984 */ /* 0x000fe20000000800 */
[----:B------:R-:W-:Y:S01]  /*10d40*/  @!PT LDS RZ, [RZ] ;  /* 0x00000000fffff984 */ /* 0x000fe20000000800 */
[----:B------:R-:W-:Y:S01]  /*10d50*/  @!P0 LDGSTS.E.BYPASS.LTC128B.128 [R243+0xc000], desc[UR4][R22.64] ;  /* 0x0c00000016f38fae */ /* 0x000fe2000b981a04 */
[----:B------:R-:W-:-:S03]  /*10d60*/  ISETP.GE.AND P0, PT, R14, R3, PT ;  /* 0x000000030e00720c */ /* 0x000fc60003f06270 */
[----:B------:R-:W-:Y:S04]  /*10d70*/  @P3 STS.128 [R243+0xc800], RZ ;  /* 0x00c800fff3003388 */ /* 0x000fe80000000c00 */
[----:B------:R-:W-:Y:S01]  /*10d80*/  @!PT LDS RZ, [RZ] ;  /* 0x00000000fffff984 */ /* 0x000fe20000000800 */
[----:B------:R-:W-:Y:S01]  /*10d90*/  @!PT LDS RZ, [RZ] ;  /* 0x00000000fffff984 */ /* 0x000fe20000000800 */
[----:B------:R-:W-:Y:S01]  /*10da0*/  @!PT LDS RZ, [RZ] ;  /* 0x00000000fffff984 */ /* 0x000fe20000000800 */
[----:B------:R-:W-:Y:S01]  /*10db0*/  @!P3 LDGSTS.E.BYPASS.LTC128B.128 [R243+0xc800], desc[UR4][R18.64] ;  /* 0x0c80000012f3bfae */ /* 0x000fe2000b981a04 */
[----:B------:R-:W-:-:S03]  /*10dc0*/  ISETP.GE.AND P3, PT, R4, R3, PT ;  /* 0x000000030400720c */ /* 0x000fc60003f66270 */
        /* <DEDUP_REMOVED lines=8> */
[----:B------:R-:W-:Y:S01]  /*10e50*/  @!P0 IMAD.MOV.U32 R15, RZ, RZ, R43 ;  /* 0x000000ffff0f8224 */ /* 0x000fe200078e002b */
[----:B------:R-:W-:Y:S01]  /*10e60*/  ISETP.GE.AND P6, PT, R10, R3, PT ;  /* 0x000000030a00720c */ /* 0x000fe20003fc6270 */
[----:B------:R-:W-:Y:S01]  /*10e70*/  @!P1 IMAD R4, R59, 0xc0, RZ ;  /* 0x000000c03b049824 */ /* 0x000fe200078e02ff */
[----:B------:R-:W-:Y:S01]  /*10e80*/  @P1 STS.128 [R243+0xd800], RZ ;  /* 0x00d800fff3001388 */ /* 0x000fe20000000c00 */
[----:B------:R-:W-:-:S04]  /*10e90*/  @!P1 IMAD.WIDE.U32 R6, R58, 0xc0, R6 ;  /* 0x000000c03a069825 */ /* 0x000fc800078e0006 */
[----:B------:R-:W-:Y:S02]  /*10ea0*/  @!P0 IMAD R5, R59, 0xe0, RZ ;  /* 0x000000e03b058824 */ /* 0x000fe400078e02ff */
[----:B------:R-:W-:-:S04]  /*10eb0*/  @!P0 IMAD.WIDE.U32 R14, R58, 0xe0, R14 ;  /* 0x000000e03a0e8825 */ /* 0x000fc800078e000e */
[----:B------:R-:W-:Y:S02]  /*10ec0*/  @!P1 IMAD.IADD R17, R4, 0x1, R7 ;  /* 0x0000000104119824 */ /* 0x000fe400078e0207 */
[----:B------:R-:W-:Y:S02]  /*10ed0*/  @!P1 IMAD.MOV.U32 R16, RZ, RZ, R6 ;  /* 0x000000ffff109224 */ /* 0x000fe400078e0006 */
[----:B------:R-:W-:Y:S02]  /*10ee0*/  @!P0 IMAD.IADD R15, R5, 0x1, R15 ;  /* 0x00000001050f8824 */ /* 0x000fe400078e020f */
        /* <DEDUP_REMOVED lines=8> */
[----:B-1----:R-:W-:-:S02]  /*10f70*/  @!P5 IMAD R8, R59, 0x120, RZ ;  /* 0x000001203b08d824 */ /* 0x002fc400078e02ff */
[C---:B------:R-:W-:Y:S01]  /*10f80*/  @!P5 IMAD.WIDE.U32 R4, R58.reuse, 0x120, R4 ;  /* 0x000001203a04d825 */ /* 0x040fe200078e0004 */
[----:B------:R-:W-:Y:S01]  /*10f90*/  @!PT LDS RZ, [RZ] ;  /* 0x00000000fffff984 */ /* 0x000fe20000000800 */
[----:B------:R-:W-:Y:S01]  /*10fa0*/  @!PT LDS RZ, [RZ] ;  /* 0x00000000fffff984 */ /* 0x000fe20000000800 */
[----:B------:R-:W-:Y:S01]  /*10fb0*/  @!PT LDS RZ, [RZ] ;  /* 0x00000000fffff984 */ /* 0x000fe20000000800 */
[----:B------:R1:W-:Y:S01]  /*10fc0*/  @!P0 LDGSTS.E.BYPASS.LTC128B.128 [R243+0xe000], desc[UR4][R14.64] ;  /* 0x0e0000000ef38fae */ /* 0x0003e2000b981a04 */
[C---:B------:R-:W-:Y:S02]  /*10fd0*/  @!P6 LEA R6, P0, R58.reuse, R42, 0x8 ;  /* 0x0000002a3a06e211 */ /* 0x040fe400078040ff */
[----:B------:R-:W-:Y:S01]  /*10fe0*/  @!P4 IMAD.MOV.U32 R18, RZ, RZ, R42 ;  /* 0x000000ffff12c224 */ /* 0x000fe200078e002a */
[----:B------:R-:W-:Y:S01]  /*10ff0*/  @P6 STS.128 [R243+0xe800], RZ ;  /* 0x00e800fff3006388 */ /* 0x000fe20000000c00 */
[----:B------:R-:W-:Y:S01]  /*11000*/  @!P6 LEA.HI.X R7, R58, R43, R59, 0x8, P0 ;  /* 0x0000002b3a07e211 */ /* 0x000fe200000f443b */
[----:B------:R-:W-:Y:S01]  /*11010*/  @!P4 IMAD.MOV.U32 R19, RZ, RZ, R43 ;  /* 0x000000ffff13c224 */ /* 0x000fe200078e002b */
[----:B------:R-:W-:Y:S01]  /*11020*/  ISETP.GE.AND P0, PT, R174, R3, PT ;  /* 0x00000003ae00720c */ /* 0x000fe20003f06270 */
[----:B------:R-:W-:Y:S02]  /*11030*/  @!P5 IMAD.IADD R9, R8, 0x1, R5 ;  /* 0x000000010809d824 */ /* 0x000fe400078e0205 */
[----:B------:R-:W-:Y:S01]  /*11040*/  @!P4 IMAD R5, R59, 0x140, RZ ;  /* 0x000001403b05c824 */ /* 0x000fe200078e02ff */
[----:B------:R-:W-:Y:S01]  /*11050*/  @!PT LDS RZ, [RZ] ;  /* 0x00000000fffff984 */ /* 0x000fe20000000800 */
[----:B------:R-:W-:Y:S01]  /*11060*/  @!PT LDS RZ, [RZ] ;  /* 0x00000000fffff984 */ /* 0x000fe20000000800 */
[----:B------:R-:W-:Y:S01]  /*11070*/  @!PT LDS RZ, [RZ] ;  /* 0x00000000fffff984 */ /* 0x000fe20000000800 */
[----:B------:R1:W-:Y:S01]  /*11080*/  @!P6 LDGSTS.E.BYPASS.LTC128B.128 [R243+0xe800], desc[UR4][R6.64] ;  /* 0x0e80000006f3efae */ /* 0x0003e2000b981a04 */
[----:B------:R-:W-:-:S03]  /*11090*/  @!P4 IMAD.WIDE.U32 R18, R58, 0x140, R18 ;  /* 0x000001403a12c825 */ /* 0x000fc600078e0012 */
[----:B------:R-:W-:Y:S01]  /*110a0*/  @P5 STS.128 [R243+0xf000], RZ ;  /* 0x00f000fff3005388 */ /* 0x000fe20000000c00 */
[----:B------:R-:W-:Y:S02]  /*110b0*/  @!P5 IMAD.MOV.U32 R8, RZ, RZ, R4 ;  /* 0x000000ffff08d224 */ /* 0x000fe400078e0004 */
[--C-:B------:R-:W-:Y:S02]  /*110c0*/  @!P1 IMAD.MOV.U32 R10, RZ, RZ, R42.reuse ;  /* 0x000000ffff0a9224 */ /* 0x100fe400078e002a */
[----:B----4-:R-:W-:Y:S01]  /*110d0*/  @!P3 IMAD.MOV.U32 R16, RZ, RZ, R42 ;  /* 0x000000ffff10b224 */ /* 0x010fe200078e002a */
[----:B------:R-:W-:Y:S01]  /*110e0*/  @!PT LDS RZ, [RZ] ;  /* 0x00000000fffff984 */ /* 0x000fe20000000800 */
[----:B------:R-:W-:Y:S01]  /*110f0*/  @!PT LDS RZ, [RZ] ;  /* 0x00000000fffff984 */ /* 0x000fe20000000800 */
[----:B------:R-:W-:Y:S01]  /*11100*/  @!PT LDS RZ, [RZ] ;  /* 0x00000000fffff984 */ /* 0x000fe20000000800 */
[----:B------:R-:W-:Y:S01]  /*11110*/  @!P5 LDGSTS.E.BYPASS.LTC128B.128 [R243+0xf000], desc[UR4][R8.64] ;  /* 0x0f00000008f3dfae */ /* 0x000fe2000b981a04 */
[--C-:B------:R-:W-:Y:S02]  /*11120*/  @!P3 IMAD.MOV.U32 R17, RZ, RZ, R43.reuse ;  /* 0x000000ffff11b224 */ /* 0x100fe400078e002b */
[----:B------:R-:W-:Y:S01]  /*11130*/  @!P1 IMAD.MOV.U32 R11, RZ, RZ, R43 ;  /* 0x000000ffff0b9224 */ /* 0x000fe200078e002b */
[----:B------:R-:W-:Y:S01]  /*11140*/  @P4 STS.128 [R243+0xf800], RZ ;  /* 0x00f800fff3004388 */ /* 0x000fe20000000c00 */
[----:B------:R-:W-:-:S02]  /*11150*/  @!P3 IMAD R4, R59, 0x160, RZ ;  /* 0x000001603b04b824 */ /* 0x000fc400078e02ff */
[----:B-1----:R-:W-:Y:S02]  /*11160*/  @!P2 IMAD.MOV.U32 R14, RZ, RZ, R42 ;  /* 0x000000ffff0ea224 */ /* 0x002fe400078e002a */
[----:B------:R-:W-:Y:S02]  /*11170*/  @!P2 IMAD.MOV.U32 R15, RZ, RZ, R43 ;  /* 0x000000ffff0fa224 */ /* 0x000fe400078e002b */
[----:B------:R-:W-:-:S04]  /*11180*/  @!P3 IMAD.WIDE.U32 R16, R58, 0x160, R16 ;  /* 0x000001603a10b825 */ /* 0x000fc800078e0010 */
[----:B------:R-:W-:Y:S02]  /*11190*/  @!P2 IMAD R3, R59, 0x180, RZ ;  /* 0x000001803b03a824 */ /* 0x000fe400078e02ff */
[----:B------:R-:W-:-:S04]  /*111a0*/  @!P2 IMAD.WIDE.U32 R14, R58, 0x180, R14 ;  /* 0x000001803a0ea825 */ /* 0x000fc800078e000e */
[----:B------:R-:W-:Y:S02]  /*111b0*/  @!P4 IMAD.IADD R19, R5, 0x1, R19 ;  /* 0x000000010513c824 */ /* 0x000fe400078e0213 */
        /* <DEDUP_REMOVED lines=9> */
[----:B------:R-:W-:Y:S01]  /*11250*/  @!P0 IMAD.WIDE.U32 R42, R58, 0x1c0, R42 ;  /* 0x000001c03a2a8825 */ /* 0x000fe200078e002a */
[----:B------:R-:W-:Y:S01]  /*11260*/  @!PT LDS RZ, [RZ] ;  /* 0x00000000fffff984 */ /* 0x000fe20000000800 */
[----:B------:R-:W-:Y:S01]  /*11270*/  @!PT LDS RZ, [RZ] ;  /* 0x00000000fffff984 */ /* 0x000fe20000000800 */
[----:B------:R-:W-:Y:S01]  /*11280*/  @!PT LDS RZ, [RZ] ;  /* 0x00000000fffff984 */ /* 0x000fe20000000800 */
[----:B------:R1:W-:Y:S03]  /*11290*/  @!P3 LDGSTS.E.BYPASS.LTC128B.128 [R243+0x10000], desc[UR4][R16.64] ;  /* 0x1000000010f3bfae */ /* 0x0003e6000b981a04 */
[----:B------:R-:W-:Y:S01]  /*112a0*/  @!P2 IMAD.IADD R15, R3, 0x1, R15 ;  /* 0x00000001030fa824 */ /* 0x000fe200078e020f */
[----:B------:R-:W-:Y:S01]  /*112b0*/  @P2 STS.128 [R243+0x10800], RZ ;  /* 0x010800fff3002388 */ /* 0x000fe20000000c00 */
[----:B------:R-:W-:Y:S02]  /*112c0*/  @!P1 IMAD.IADD R11, R2, 0x1, R11 ;  /* 0x00000001020b9824 */ /* 0x000fe400078e020b */
[----:B------:R-:W-:Y:S01]  /*112d0*/  @!P0 IMAD.IADD R43, R0, 0x1, R43 ;  /* 0x00000001002b8824 */ /* 0x000fe200078e022b */
        /* <DEDUP_REMOVED lines=14> */
[----:B------:R-:W4:Y:S01]  /*113c0*/  LD.E R2, desc[UR4][R164.64+0x18c] ;  /* 0x00018c04a4027980 */ /* 0x000f22000c101900 */
[--C-:B------:R-:W-:Y:S01]  /*113d0*/  SHF.R.U32.HI R220, RZ, 0x1, R167.reuse ;  /* 0x00000001ffdc7819 */ /* 0x100fe200000116a7 */
        /* <DEDUP_REMOVED lines=8> */
[----:B------:R-:W0:Y:S01]  /*11460*/  LDGDEPBAR ;  /* 0x00000000000079af */ /* 0x000e220000000000 */
[----:B------:R-:W-:Y:S01]  /*11470*/  LOP3.LUT R5, R0, 0x8, R167, 0xf8, !PT ;  /* 0x0000000800057812 */ /* 0x000fe200078ef8a7 */
[----:B------:R-:W-:Y:S01]  /*11480*/  BSSY.RECONVERGENT B1, `(.L_x_6634) ;  /* 0x00004f2000017945 */ /* 0x000fe20003800200 */
[----:B------:R-:W-:-:S02]  /*11490*/  LOP3.LUT R221, R221, 0x7c00, RZ, 0xc0, !PT ;  /* 0x00007c00dddd7812 */ /* 0x000fc400078ec0ff */
[-C--:B------:R-:W-:Y:S02]  /*114a0*/  LOP3.LUT R3, R3, R12.reuse, RZ, 0x3c, !PT ;  /* 0x0000000c03037212 */ /* 0x080fe400078e3cff */
[----:B------:R-:W-:Y:S02]  /*114b0*/  LOP3.LUT R12, R5, R12, RZ, 0x3c, !PT ;  /* 0x0000000c050c7212 */ /* 0x000fe400078e3cff */
[----:B------:R-:W-:Y:S02]  /*114c0*/  LOP3.LUT R0, R221, 0x200, R52, 0xf8, !PT ;  /* 0x00000200dd007812 */ /* 0x000fe400078ef834 */
[----:B------:R-:W-:Y:S02]  /*114d0*/  LOP3.LUT R5, R52, 0x400, RZ, 0xc0, !PT ;  /* 0x0000040034057812 */ /* 0x000fe400078ec0ff */
[----:B------:R-:W-:Y:S02]  /*114e0*/  LOP3.LUT R7, R0, R3, RZ, 0xfc, !PT ;  /* 0x0000000300077212 */ /* 0x000fe400078efcff */
[----:B------:R-:W-:Y:S01]  /*114f0*/  SEL R53, R53, 0xffffffe0, !P1 ;  /* 0xffffffe035357807 */ /* 0x000fe20004800000 */
[----:B------:R-:W-:Y:S01]  /*11500*/  IMAD R5, R12, 0x2, R5 ;  /* 0x000000020c057824 */ /* 0x000fe200078e0205 */
[----:B------:R-:W-:Y:S01]  /*11510*/  SEL R191, R191, 0xffffffc0, !P2 ;  /* 0xffffffc0bfbf7807 */ /* 0x000fe20005000000 */
[----:B------:R-:W-:Y:S01]  /*11520*/  IMAD R192, R7, 0x2, R68 ;  /* 0x0000000207c07824 */ /* 0x000fe200078e0244 */
[----:B------:R-:W-:Y:S01]  /*11530*/  P2R R0, PR, RZ, 0x4 ;  /* 0x00000004ff007803 */ /* 0x000fe20000000000 */
[----:B------:R-:W-:-:S02]  /*11540*/  IMAD.IADD R190, R68, 0x1, R5 ;  /* 0x0000000144be7824 */ /* 0x000fc400078e0205 */
[--C-:B------:R-:W-:Y:S01]  /*11550*/  IMAD.IADD R189, R192, 0x1, R53.reuse ;  /* 0x00000001c0bd7824 */ /* 0x100fe200078e0235 */
[----:B------:R-:W-:Y:S01]  /*11560*/  LDSM.16.M88.4 R96, [R192] ;  /* 0x00000000c060783b */ /* 0x000fe20000000200 */
[----:B------:R-:W-:Y:S02]  /*11570*/  IMAD.IADD R57, R190, 0x1, R53 ;  /* 0x00000001be397824 */ /* 0x000fe400078e0235 */
[--C-:B------:R-:W-:Y:S01]  /*11580*/  IMAD.IADD R188, R192, 0x1, R191.reuse ;  /* 0x00000001c0bc7824 */ /* 0x100fe200078e02bf */
[----:B------:R-:W1:Y:S01]  /*11590*/  LDSM.16.M88.4 R36, [R190+0x2000] ;  /* 0x00200000be24783b */ /* 0x000e620000000200 */
[----:B------:R-:W-:Y:S02]  /*115a0*/  IMAD.IADD R70, R190, 0x1, R191 ;  /* 0x00000001be467824 */ /* 0x000fe400078e02bf */
[C---:B------:R-:W-:Y:S01]  /*115b0*/  IMAD.IADD R166, R53.reuse, 0x1, R188 ;  /* 0x0000000135a67824 */ /* 0x040fe200078e02bc */
[----:B------:R-:W-:Y:S01]  /*115c0*/  LDSM.16.M88.4 R76, [R189] ;  /* 0x00000000bd4c783b */ /* 0x000fe20000000200 */
[----:B------:R-:W-:-:S03]  /*115d0*/  IMAD.IADD R56, R53, 0x1, R70 ;  /* 0x0000000135387824 */ /* 0x000fc600078e0246 */
[----:B------:R-:W-:Y:S04]  /*115e0*/  LDSM.16.M88.4 R4, [R57+0x2000] ;  /* 0x002000003904783b */ /* 0x000fe80000000200 */
        /* <DEDUP_REMOVED lines=10> */
[----:B--2---:R-:W-:Y:S01]  /*11690*/  IADD3 R247, PT, PT, R71, -R236, -R194 ;  /* 0x800000ec47f77210 */ /* 0x004fe20007ffe8c2 */
[----:B------:R-:W-:Y:S02]  /*116a0*/  HMMA.16816.F32.BF16 R36, R96, R38, RZ ;  /* 0x000000266024723c */ /* 0x000fe400000418ff */
[----:B------:R-:W2:Y:S01]  /*116b0*/  LDSM.16.M88.4 R64, [R190+0x7000] ;  /* 0x00700000be40783b */ /* 0x000ea20000000200 */
[----:B---3--:R-:W-:-:S03]  /*116c0*/  IADD3 R193, PT, PT, R193, R71, -R236 ;  /* 0x00000047c1c17210 */ /* 0x008fc60007ffe8ec */
[----:B------:R-:W3:Y:S02]  /*116d0*/  LDSM.16.M88.4 R44, [R190+0x7800] ;  /* 0x00780000be2c783b */ /* 0x000ee40000000200 */
[----:B------:R-:W-:Y:S02]  /*116e0*/  HMMA.16816.F32.BF16 R88, R96, R160, RZ ;  /* 0x000000a06058723c */ /* 0x000fe400000418ff */
[----:B------:R-:W3:Y:S04]  /*116f0*/  LDSM.16.M88.4 R32, [R190+0x8000] ;  /* 0x00800000be20783b */ /* 0x000ee80000000200 */
[----:B------:R-:W3:Y:S02]  /*11700*/  LDSM.16.M88.4 R24, [R190+0x8800] ;  /* 0x00880000be18783b */ /* 0x000ee40000000200 */
[C---:B------:R-:W-:Y:S02]  /*11710*/  HMMA.16816.F32.BF16 R60, R76.reuse, R4, R60 ;  /* 0x000000044c3c723c */ /* 0x040fe4000004183c */
[----:B------:R-:W3:Y:S04]  /*11720*/  LDSM.16.M88.4 R16, [R190+0x9000] ;  /* 0x00900000be10783b */ /* 0x000ee80000000200 */
[----:B------:R-:W3:Y:S02]  /*11730*/  LDSM.16.M88.4 R92, [R190+0x9800] ;  /* 0x00980000be5c783b */ /* 0x000ee40000000200 */
[----:B------:R-:W-:Y:S02]  /*11740*/  HMMA.16816.F32.BF16 R36, R76, R6, R36 ;  /* 0x000000064c24723c */ /* 0x000fe40000041824 */
[----:B----4-:R-:W-:Y:S04]  /*11750*/  LDSM.16.M88.4 R8, [R188] ;  /* 0x00000000bc08783b */ /* 0x010fe80000000200 */
[----:B------:R-:W4:Y:S02]  /*11760*/  LDSM.16.M88.4 R184, [R70+0x2000] ;  /* 0x0020000046b8783b */ /* 0x000f240000000200 */
[C---:B------:R-:W-:Y:S02]  /*11770*/  HMMA.16816.F32.BF16 R156, R96.reuse, R152, RZ ;  /* 0x00000098609c723c */ /* 0x040fe400000418ff */
[----:B------:R-:W-:Y:S04]  /*11780*/  LDSM.16.M88.4 R4, [R166] ;  /* 0x00000000a604783b */ /* 0x000fe80000000200 */
[----:B------:R-:W4:Y:S02]  /*11790*/  LDSM.16.M88.4 R84, [R56+0x2000] ;  /* 0x002000003854783b */ /* 0x000f240000000200 */
[C---:B------:R-:W-:Y:S02]  /*117a0*/  HMMA.16816.F32.BF16 R148, R96.reuse, R144, RZ ;  /* 0x000000906094723c */ /* 0x040fe400000418ff */
[----:B------:R-:W4:Y:S04]  /*117b0*/  LDSM.16.M88.4 R180, [R57+0x2800] ;  /* 0x0028000039b4783b */ /* 0x000f280000000200 */
[----:B------:R-:W4:Y:S02]  /*117c0*/  LDSM.16.M88.4 R168, [R57+0x4000] ;  /* 0x0040000039a8783b */ /* 0x000f240000000200 */
[C---:B------:R-:W-:Y:S02]  /*117d0*/  HMMA.16816.F32.BF16 R140, R96.reuse, R136, RZ ;  /* 0x00000088608c723c */ /* 0x040fe400000418ff */
[----:B------:R-:W-:Y:S04]  /*117e0*/  LDSM.16.M88.4 R176, [R57+0x3000] ;  /* 0x0030000039b0783b */ /* 0x000fe80000000200 */
[----:B------:R-:W-:Y:S02]  /*117f0*/  LDSM.16.M88.4 R172, [R57+0x3800] ;  /* 0x0038000039ac783b */ /* 0x000fe40000000200 */
[C---:B------:R-:W-:Y:S08]  /*11800*/  HMMA.16816.F32.BF16 R132, R96.reuse, R128, RZ ;  /* 0x000000806084723c */ /* 0x040ff000000418ff */
[C---:B------:R-:W-:Y:S08]  /*11810*/  HMMA.16816.F32.BF16 R124, R96.reuse, R120, RZ ;  /* 0x00000078607c723c */ /* 0x040ff000000418ff */
[C---:B------:R-:W-:Y:S08]  /*11820*/  HMMA.16816.F32.BF16 R116, R96.reuse, R112, RZ ;  /* 0x000000706074723c */ /* 0x040ff000000418ff */
[C---:B-1----:R-:W-:Y:S08]  /*11830*/  HMMA.16816.F32.BF16 R108, R96.reuse, R104, RZ ;  /* 0x00000068606c723c */ /* 0x042ff000000418ff */
[C---:B------:R-:W-:Y:S08]  /*11840*/  HMMA.16816.F32.BF16 R100, R96.reuse, R80, RZ ;  /* 0x000000506064723c */ /* 0x040ff000000418ff */
[C---:B--2---:R-:W-:Y:S08]  /*11850*/  HMMA.16816.F32.BF16 R72, R96.reuse, R64, RZ ;  /* 0x000000406048723c */ /* 0x044ff000000418ff */
        /* <DEDUP_REMOVED lines=19> */
[----:B----4-:R-:W-:Y:S08]  /*11990*/  HMMA.16816.F32.BF16 R60, R8, R184, R60 ;  /* 0x000000b8083c723c */ /* 0x010ff0000004183c */
[----:B------:R-:W-:Y:S01]  /*119a0*/  HMMA.16816.F32.BF16 R96, R96, R94, RZ ;  /* 0x0000005e6060723c */ /* 0x000fe200000418ff */
[----:B------:R-:W1:Y:S07]  /*119b0*/  LDSM.16.M88.4 R92, [R70+0x2800] ;  /* 0x00280000465c783b */ /* 0x000e6e0000000200 */
[----:B------:R-:W-:Y:S08]  /*119c0*/  HMMA.16816.F32.BF16 R36, R8, R186, R36 ;  /* 0x000000ba0824723c */ /* 0x000ff00000041824 */
[----:B------:R-:W-:Y:S01]  /*119d0*/  HMMA.16816.F32.BF16 R184, R4, R84, R60 ;  /* 0x0000005404b8723c */ /* 0x000fe2000004183c */
[----:B------:R-:W2:Y:S07]  /*119e0*/  LDSM.16.M88.4 R60, [R56+0x2800] ;  /* 0x00280000383c783b */ /* 0x000eae0000000200 */
[C---:B------:R-:W-:Y:S08]  /*119f0*/  HMMA.16816.F32.BF16 R88, R76.reuse, R180, R88 ;  /* 0x000000b44c58723c */ /* 0x040ff00000041858 */
[----:B------:R-:W-:Y:S03]  /*11a00*/  HMMA.16816.F32.BF16 R160, R76, R182, R160 ;  /* 0x000000b64ca0723c */ /* 0x000fe600000418a0 */
[----:B------:R-:W-:-:S05]  /*11a10*/  FMUL.FTZ R181, R186, R2 ;  /* 0x00000002bab57220 */ /* 0x000fca0000410000 */
[----:B------:R-:W-:Y:S01]  /*11a20*/  HMMA.16816.F32.BF16 R140, R76, R168, R140 ;  /* 0x000000a84c8c723c */ /* 0x000fe2000004188c */
[----:B------:R-:W3:Y:S07]  /*11a30*/  MUFU.TANH R181, R181 ;  /* 0x000000b500b57308 */ /* 0x000eee0000002400 */
[----:B-1----:R-:W-:Y:S08]  /*11a40*/  HMMA.16816.F32.BF16 R88, R8, R92, R88 ;  /* 0x0000005c0858723c */ /* 0x002ff00000041858 */
[----:B------:R-:W-:Y:S01]  /*11a50*/  HMMA.16816.F32.BF16 R136, R76, R170, R136 ;  /* 0x000000aa4c88723c */ /* 0x000fe20000041888 */
[----:B------:R-:W1:Y:S07]  /*11a60*/  LDSM.16.M88.4 R168, [R70+0x3000] ;  /* 0x0030000046a8783b */ /* 0x000e6e0000000200 */
[----:B------:R-:W-:Y:S01]  /*11a70*/  HMMA.16816.F32.BF16 R36, R4, R86, R36 ;  /* 0x000000560424723c */ /* 0x000fe20000041824 */
[----:B------:R-:W4:Y:S07]  /*11a80*/  LDSM.16.M88.4 R84, [R57+0x4800] ;  /* 0x004800003954783b */ /* 0x000f2e0000000200 */
[----:B------:R-:W-:Y:S01]  /*11a90*/  HMMA.16816.F32.BF16 R160, R8, R94, R160 ;  /* 0x0000005e08a0723c */ /* 0x000fe200000418a0 */
[----:B------:R-:W3:Y:S07]  /*11aa0*/  LDSM.16.M88.4 R92, [R56+0x3000] ;  /* 0x00300000385c783b */ /* 0x000eee0000000200 */
[----:B--2---:R-:W-:Y:S03]  /*11ab0*/  HMMA.16816.F32.BF16 R88, R4, R60, R88 ;  /* 0x0000003c0458723c */ /* 0x004fe60000041858 */
[-C--:B------:R-:W-:Y:S01]  /*11ac0*/  FMUL.FTZ R36, R36, R2.reuse ;  /* 0x0000000224247220 */ /* 0x080fe20000410000 */
[-C--:B------:R-:W-:Y:S01]  /*11ad0*/  FMUL.FTZ R37, R37, R2.reuse ;  /* 0x0000000225257220 */ /* 0x080fe20000410000 */
[-C--:B------:R-:W-:Y:S01]  /*11ae0*/  FMUL.FTZ R182, R38, R2.reuse ;  /* 0x0000000226b67220 */ /* 0x080fe20000410000 */
[----:B------:R-:W-:-:S02]  /*11af0*/  FMUL.FTZ R180, R39, R2 ;  /* 0x0000000227b47220 */ /* 0x000fc40000410000 */
[----:B------:R-:W-:Y:S01]  /*11b00*/  HMMA.16816.F32.BF16 R156, R76, R176, R156 ;  /* 0x000000b04c9c723c */ /* 0x000fe2000004189c */
[-C--:B------:R-:W-:Y:S01]  /*11b10*/  FMUL.FTZ R176, R185, R2.reuse ;  /* 0x00000002b9b07220 */ /* 0x080fe20000410000 */
[-C--:B------:R-:W-:Y:S01]  /*11b20*/  FMUL.FTZ R177, R187, R2.reuse ;  /* 0x00000002bbb17220 */ /* 0x080fe20000410000 */
[----:B------:R-:W-:Y:S05]  /*11b30*/  MUFU.TANH R182, R182 ;  /* 0x000000b600b67308 */ /* 0x000fea0000002400 */
[----:B------:R-:W-:Y:S01]  /*11b40*/  HMMA.16816.F32.BF16 R160, R4, R62, R160 ;  /* 0x0000003e04a0723c */ /* 0x000fe200000418a0 */
[----:B------:R-:W2:Y:S02]  /*11b50*/  LDSM.16.M88.4 R60, [R70+0x3800] ;  /* 0x00380000463c783b */ /* 0x000ea40000000200 */
[-C--:B------:R-:W-:Y:S01]  /*11b60*/  FMUL.FTZ R88, R88, R2.reuse ;  /* 0x0000000258587220 */ /* 0x080fe20000410000 */
[-C--:B------:R-:W-:Y:S01]  /*11b70*/  FMUL.FTZ R89, R89, R2.reuse ;  /* 0x0000000259597220 */ /* 0x080fe20000410000 */
[-C--:B------:R-:W-:Y:S01]  /*11b80*/  FMUL.FTZ R90, R90, R2.reuse ;  /* 0x000000025a5a7220 */ /* 0x080fe20000410000 */
[-C--:B------:R-:W-:Y:S01]  /*11b90*/  FMUL.FTZ R91, R91, R2.reuse ;  /* 0x000000025b5b7220 */ /* 0x080fe20000410000 */
[----:B------:R-:W-:Y:S01]  /*11ba0*/  MUFU.TANH R183, R88 ;  /* 0x0000005800b77308 */ /* 0x000fe20000002400 */
[----:B------:R-:W-:Y:S07]  /*11bb0*/  HMMA.16816.F32.BF16 R152, R76, R178, R152 ;  /* 0x000000b24c98723c */ /* 0x000fee0000041898 */
[----:B------:R-:W-:Y:S01]  /*11bc0*/  MUFU.TANH R178, R36 ;  /* 0x0000002400b27308 */ /* 0x000fe20000002400 */
[----:B-1----:R-:W-:Y:S03]  /*11bd0*/  HMMA.16816.F32.BF16 R156, R8, R168, R156 ;  /* 0x000000a8089c723c */ /* 0x002fe6000004189c */
[-C--:B------:R-:W-:Y:S01]  /*11be0*/  FMUL.FTZ R160, R160, R2.reuse ;  /* 0x00000002a0a07220 */ /* 0x080fe20000410000 */
[-C--:B------:R-:W-:Y:S01]  /*11bf0*/  FMUL.FTZ R161, R161, R2.reuse ;  /* 0x00000002a1a17220 */ /* 0x080fe20000410000 */
[-C--:B------:R-:W-:Y:S01]  /*11c00*/  FMUL.FTZ R162, R162, R2.reuse ;  /* 0x00000002a2a27220 */ /* 0x080fe20000410000 */
[-C--:B------:R-:W-:Y:S01]  /*11c10*/  FMUL.FTZ R163, R163, R2.reuse ;  /* 0x00000002a3a37220 */ /* 0x080fe20000410000 */
[----:B------:R1:W-:Y:S01]  /*11c20*/  MUFU.TANH R179, R37 ;  /* 0x0000002500b37308 */ /* 0x0003e20000002400 */
[C---:B------:R-:W-:Y:S07]  /*11c30*/  HMMA.16816.F32.BF16 R148, R76.reuse, R172, R148 ;  /* 0x000000ac4c94723c */ /* 0x040fee0000041894 */
[----:B------:R-:W-:Y:S01]  /*11c40*/  MUFU.TANH R185, R89 ;  /* 0x0000005900b97308 */ /* 0x000fe20000002400 */
[C---:B------:R-:W-:Y:S01]  /*11c50*/  HMMA.16816.F32.BF16 R144, R76.reuse, R174, R144 ;  /* 0x000000ae4c90723c */ /* 0x040fe20000041890 */
[----:B------:R-:W2:Y:S06]  /*11c60*/  LDSM.16.M88.4 R172, [R57+0x5000] ;  /* 0x0050000039ac783b */ /* 0x000eac0000000200 */
[----:B------:R-:W-:Y:S01]  /*11c70*/  MUFU.TANH R169, R90 ;  /* 0x0000005a00a97308 */ /* 0x000fe20000002400 */
[C---:B----4-:R-:W-:Y:S01]  /*11c80*/  HMMA.16816.F32.BF16 R132, R76.reuse, R84, R132 ;  /* 0x000000544c84723c */ /* 0x050fe20000041884 */
[----:B-1----:R-:W-:Y:S06]  /*11c90*/  LDSM.16.M88.4 R36, [R57+0x5800] ;  /* 0x005800003924783b */ /* 0x002fec0000000200 */
[----:B------:R1:W-:Y:S01]  /*11ca0*/  MUFU.TANH R168, R91 ;  /* 0x0000005b00a87308 */ /* 0x0003e20000002400 */
[----:B------:R-:W-:Y:S01]  /*11cb0*/  HMMA.16816.F32.BF16 R128, R76, R86, R128 ;  /* 0x000000564c80723c */ /* 0x000fe20000041880 */
[----:B------:R-:W4:Y:S06]  /*11cc0*/  LDSM.16.M88.4 R84, [R57+0x9800] ;  /* 0x009800003954783b */ /* 0x000f2c0000000200 */
[----:B------:R-:W4:Y:S01]  /*11cd0*/  MUFU.TANH R176, R176 ;  /* 0x000000b000b07308 */ /* 0x000f220000002400 */
[----:B------:R-:W-:Y:S07]  /*11ce0*/  HMMA.16816.F32.BF16 R152, R8, R170, R152 ;  /* 0x000000aa0898723c */ /* 0x000fee0000041898 */
[----:B------:R-:W-:Y:S01]  /*11cf0*/  MUFU.TANH R171, R162 ;  /* 0x000000a200ab7308 */ /* 0x000fe20000002400 */
[----:B-1----:R-:W1:Y:S01]  /*11d00*/  LDSM.16.M88.4 R88, [R56+0x3800] ;  /* 0x003800003858783b */ /* 0x002e620000000200 */
[----:B---3--:R-:W-:Y:S06]  /*11d10*/  HMMA.16816.F32.BF16 R156, R4, R92, R156 ;  /* 0x0000005c049c723c */ /* 0x008fec000004189c */
[----:B------:R-:W-:Y:S02]  /*11d20*/  MUFU.TANH R170, R163 ;  /* 0x000000a300aa7308 */ /* 0x000fe40000002400 */
[----:B--2---:R-:W-:Y:S06]  /*11d30*/  HMMA.16816.F32.BF16 R148, R8, R60, R148 ;  /* 0x0000003c0894723c */ /* 0x004fec0000041894 */
[----:B------:R-:W-:Y:S02]  /*11d40*/  MUFU.TANH R177, R177 ;  /* 0x000000b100b17308 */ /* 0x000fe40000002400 */
[----:B------:R-:W-:Y:S01]  /*11d50*/  HMMA.16816.F32.BF16 R152, R4, R94, R152 ;  /* 0x0000005e0498723c */ /* 0x000fe20000041898 */
[----:B------:R-:W2:Y:S02]  /*11d60*/  LDSM.16.M88.4 R92, [R70+0x9800] ;  /* 0x00980000465c783b */ /* 0x000ea40000000200 */
[-C--:B------:R-:W-:Y:S01]  /*11d70*/  FMUL.FTZ R156, R156, R2.reuse ;  /* 0x000000029c9c7220 */ /* 0x080fe20000410000 */
[-C--:B------:R-:W-:Y:S01]  /*11d80*/  FMUL.FTZ R157, R157, R2.reuse ;  /* 0x000000029d9d7220 */ /* 0x080fe20000410000 */
[-C--:B------:R-:W-:Y:S01]  /*11d90*/  FMUL.FTZ R186, R158, R2.reuse ;  /* 0x000000029eba7220 */ /* 0x080fe20000410000 */
[----:B------:R-:W-:Y:S02]  /*11da0*/  MUFU.TANH R180, R180 ;  /* 0x000000b400b47308 */ /* 0x000fe40000002400 */
[C---:B------:R-:W-:Y:S06]  /*11db0*/  HMMA.16816.F32.BF16 R120, R76.reuse, R174, R120 ;  /* 0x000000ae4c78723c */ /* 0x040fec0000041878 */
[----:B------:R-:W-:Y:S02]  /*11dc0*/  MUFU.TANH R174, R156 ;  /* 0x0000009c00ae7308 */ /* 0x000fe40000002400 */
[----:B----4-:R-:W-:Y:S01]  /*11dd0*/  HMMA.16816.F32.BF16 R96, R76, R86, R96 ;  /* 0x000000564c60723c */ /* 0x010fe20000041860 */
[----:B------:R-:W-:-:S02]  /*11de0*/  FMUL.FTZ R86, R159, R2 ;  /* 0x000000029f567220 */ /* 0x000fc40000410000 */
[-C--:B------:R-:W-:Y:S01]  /*11df0*/  FMUL.FTZ R152, R152, R2.reuse ;  /* 0x0000000298987220 */ /* 0x080fe20000410000 */
[-C--:B------:R-:W-:Y:S01]  /*11e00*/  FMUL.FTZ R153, R153, R2.reuse ;  /* 0x0000000299997220 */ /* 0x080fe20000410000 */
[-C--:B------:R-:W-:Y:S01]  /*11e10*/  FMUL.FTZ R154, R154, R2.reuse ;  /* 0x000000029a9a7220 */ /* 0x080fe20000410000 */
[----:B------:R1:W-:Y:S01]  /*11e20*/  MUFU.TANH R175, R157 ;  /* 0x0000009d00af7308 */ /* 0x0003e20000002400 */
[-C--:B------:R-:W-:Y:S01]  /*11e30*/  FMUL.FTZ R87, R155, R2.reuse ;  /* 0x000000029b577220 */ /* 0x080fe20000410000 */
[C---:B------:R-:W-:Y:S06]  /*11e40*/  HMMA.16816.F32.BF16 R116, R76.reuse, R36, R116 ;  /* 0x000000244c74723c */ /* 0x040fec0000041874 */
[----:B------:R-:W-:Y:S02]  /*11e50*/  MUFU.TANH R196, R152 ;  /* 0x0000009800c47308 */ /* 0x000fe40000002400 */
[----:B------:R-:W-:Y:S01]  /*11e60*/  HMMA.16816.F32.BF16 R112, R76, R38, R112 ;  /* 0x000000264c70723c */ /* 0x000fe20000041870 */
[----:B------:R-:W3:Y:S05]  /*11e70*/  LDSM.16.M88.4 R36, [R57+0x6000] ;  /* 0x006000003924783b */ /* 0x000eea0000000200 */
[----:B------:R-:W-:Y:S02]  /*11e80*/  MUFU.TANH R187, R153 ;  /* 0x0000009900bb7308 */ /* 0x000fe40000002400 */
[----:B-1----:R-:W-:Y:S01]  /*11e90*/  HMMA.16816.F32.BF16 R156, R4, R88, R148 ;  /* 0x00000058049c723c */ /* 0x002fe20000041894 */
[----:B------:R-:W1:Y:S05]  /*11ea0*/  LDSM.16.M88.4 R148, [R56+0x9800] ;  /* 0x009800003894783b */ /* 0x000e6a0000000200 */
[----:B------:R4:W-:Y:S02]  /*11eb0*/  MUFU.TANH R195, R154 ;  /* 0x0000009a00c37308 */ /* 0x0009e40000002400 */
[----:B------:R-:W-:Y:S06]  /*11ec0*/  HMMA.16816.F32.BF16 R124, R76, R172, R124 ;  /* 0x000000ac4c7c723c */ /* 0x000fec000004187c */
[----:B------:R-:W-:Y:S02]  /*11ed0*/  MUFU.TANH R172, R160 ;  /* 0x000000a000ac7308 */ /* 0x000fe40000002400 */
[C---:B------:R-:W-:Y:S01]  /*11ee0*/  HMMA.16816.F32.BF16 R144, R8.reuse, R62, R144 ;  /* 0x0000003e0890723c */ /* 0x040fe20000041890 */
[----:B------:R-:W1:Y:S05]  /*11ef0*/  LDSM.16.M88.4 R60, [R57+0x6800] ;  /* 0x00680000393c783b */ /* 0x000e6a0000000200 */
[----:B------:R3:W-:Y:S01]  /*11f00*/  MUFU.TANH R173, R161 ;  /* 0x000000a100ad7308 */ /* 0x0007e20000002400 */
[----:B----4-:R-:W-:Y:S01]  /*11f10*/  LDSM.16.M88.4 R152, [R70+0x4800] ;  /* 0x004800004698783b */ /* 0x010fe20000000200 */
[----:B--2---:R-:W-:Y:S01]  /*11f20*/  HMMA.16816.F32.BF16 R96, R8, R94, R96 ;  /* 0x0000005e0860723c */ /* 0x004fe20000041860 */
[-C--:B------:R-:W-:Y:S01]  /*11f30*/  FMUL.FTZ R95, R157, R2.reuse ;  /* 0x000000029d5f7220 */ /* 0x080fe20000410000 */
[-C--:B------:R-:W-:Y:S01]  /*11f40*/  FMUL.FTZ R94, R156, R2.reuse ;  /* 0x000000029c5e7220 */ /* 0x080fe20000410000 */
[----:B------:R-:W-:-:S03]  /*11f50*/  FMUL.FTZ R156, R158, R2 ;  /* 0x000000029e9c7220 */ /* 0x000fc60000410000 */
[----:B------:R-:W-:Y:S02]  /*11f60*/  MUFU.TANH R186, R186 ;  /* 0x000000ba00ba7308 */ /* 0x000fe40000002400 */
[----:B------:R-:W-:Y:S06]  /*11f70*/  HMMA.16816.F32.BF16 R12, R76, R84, R12 ;  /* 0x000000544c0c723c */ /* 0x000fec000004180c */
[----:B------:R-:W-:Y:S01]  /*11f80*/  MUFU.TANH R86, R86 ;  /* 0x0000005600567308 */ /* 0x000fe20000002400 */
[----:B---3--:R-:W2:Y:S01]  /*11f90*/  LDSM.16.M88.4 R160, [R70+0x4000] ;  /* 0x0040000046a0783b */ /* 0x008ea20000000200 */
[----:B------:R-:W-:Y:S03]  /*11fa0*/  HMMA.16816.F32.BF16 R144, R4, R90, R144 ;  /* 0x0000005a0490723c */ /* 0x000fe60000041890 */
[----:B------:R-:W3:Y:S03]  /*11fb0*/  LDSM.16.M88.4 R88, [R56+0x4000] ;  /* 0x004000003858783b */ /* 0x000ee60000000200 */
[----:B------:R-:W-:Y:S02]  /*11fc0*/  MUFU.TANH R87, R87 ;  /* 0x0000005700577308 */ /* 0x000fe40000002400 */
[----:B------:R-:W-:Y:S01]  /*11fd0*/  HMMA.16816.F32.BF16 R108, R76, R36, R108 ;  /* 0x000000244c6c723c */ /* 0x000fe2000004186c */
[----:B------:R-:W-:-:S02]  /*11fe0*/  SHF.R.U32.HI R36, RZ, 0x2, R167 ;  /* 0x00000002ff247819 */ /* 0x000fc400000116a7 */
[----:B------:R-:W-:-:S03]  /*11ff0*/  LOP3.LUT R37, R220, 0x1f0, RZ, 0xc0, !PT ;  /* 0x000001f0dc257812 */ /* 0x000fc600078ec0ff */
[----:B------:R-:W-:Y:S01]  /*12000*/  MUFU.TANH R94, R94 ;  /* 0x0000005e005e7308 */ /* 0x000fe20000002400 */
[----:B------:R-:W-:Y:S01]  /*12010*/  LOP3.LUT R36, R37, 0x7, R36, 0xf8, !PT ;  /* 0x0000000725247812 */ /* 0x000fe200078ef824 */
[----:B-1----:R-:W-:Y:S03]  /*12020*/  HMMA.16816.F32.BF16 R96, R4, R150, R96 ;  /* 0x000000960460723c */ /* 0x002fe60000041860 */
[-C--:B------:R-:W-:Y:S01]  /*12030*/  FMUL.FTZ R151, R144, R2.reuse ;  /* 0x0000000290977220 */ /* 0x080fe20000410000 */
[----:B------:R-:W-:Y:S02]  /*12040*/  IMAD R144, R235, 0x40, R36 ;  /* 0x00000040eb907824 */ /* 0x000fe400078e0224 */
[----:B------:R-:W-:Y:S01]  /*12050*/  FMUL.FTZ R145, R145, R2 ;  /* 0x0000000291917220 */ /* 0x000fe20000410000 */
[----:B------:R-:W-:Y:S01]  /*12060*/  MUFU.TANH R156, R156 ;  /* 0x0000009c009c7308 */ /* 0x000fe20000002400 */
[----:B------:R-:W-:Y:S01]  /*12070*/  HMMA.16816.F32.BF16 R104, R76, R38, R104 ;  /* 0x000000264c68723c */ /* 0x000fe20000041868 */
[----:B------:R-:W-:-:S02]  /*12080*/  IMAD.SHL.U32 R39, R167, 0x2, RZ ;  /* 0x00000002a7277824 */ /* 0x000fc400078e00ff */
[-C--:B------:R-:W-:Y:S01]  /*12090*/  FMUL.FTZ R38, R159, R2.reuse ;  /* 0x000000029f267220 */ /* 0x080fe20000410000 */
[C---:B------:R-:W-:Y:S02]  /*120a0*/  IMAD.IADD R247, R144.reuse, 0x1, R247 ;  /* 0x0000000190f77824 */ /* 0x040fe400078e02f7 */
[----:B------:R-:W-:Y:S01]  /*120b0*/  IMAD.IADD R144, R144, 0x1, R193 ;  /* 0x0000000190907824 */ /* 0x000fe200078e02c1 */
[----:B------:R1:W-:Y:S01]  /*120c0*/  MUFU.TANH R157, R145 ;  /* 0x00000091009d7308 */ /* 0x0003e20000002400 */
[----:B------:R-:W-:Y:S01]  /*120d0*/  VIADD R246, R247, 0x8 ;  /* 0x00000008f7f67836 */ /* 0x000fe20000000000 */
[----:B------:R-:W-:Y:S01]  /*120e0*/  HMMA.16816.F32.BF16 R100, R76, R60, R100 ;  /* 0x0000003c4c64723c */ /* 0x000fe20000041864 */
[----:B------:R-:W-:Y:S01]  /*120f0*/  VIADD R61, R69, 0xffffffff ;  /* 0xffffffff453d7836 */ /* 0x000fe20000000000 */
[----:B------:R-:W-:Y:S01]  /*12100*/  LOP3.LUT R60, R39, 0x6, RZ, 0xc0, !PT ;  /* 0x00000006273c7812 */ /* 0x000fe200078ec0ff */
[-C--:B------:R-:W-:Y:S01]  /*12110*/  FMUL.FTZ R36, R97, R2.reuse ;  /* 0x0000000261247220 */ /* 0x080fe20000410000 */
[C-C-:B------:R-:W-:Y:S01]  /*12120*/  VIADDMNMX R244, R144.reuse, 0x1, R71.reuse, PT ;  /* 0x0000000190f47846 */ /* 0x140fe20003800147 */
[----:B------:R-:W-:Y:S01]  /*12130*/  IMAD.SHL.U32 R213, R61, 0x100, RZ ;  /* 0x000001003dd57824 */ /* 0x000fe200078e00ff */
[----:B------:R-:W-:Y:S01]  /*12140*/  VIADDMNMX R245, R144, 0x9, R71, PT ;  /* 0x0000000990f57846 */ /* 0x000fe20003800147 */
[----:B------:R-:W-:Y:S01]  /*12150*/  FMUL.FTZ R37, R99, R2 ;  /* 0x0000000263257220 */ /* 0x000fe20000410000 */
[----:B--2---:R-:W-:Y:S01]  /*12160*/  HMMA.16816.F32.BF16 R140, R8, R160, R140 ;  /* 0x000000a0088c723c */ /* 0x004fe2000004188c */
[----:B------:R-:W2:Y:S01]  /*12170*/  MUFU.TANH R36, R36 ;  /* 0x0000002400247308 */ /* 0x000ea20000002400 */
[----:B------:R-:W-:-:S04]  /*12180*/  LOP3.LUT R219, R213, R60, RZ, 0xfc, !PT ;  /* 0x0000003cd5db7212 */ /* 0x000fc800078efcff */
[C---:B------:R-:W-:Y:S01]  /*12190*/  ISETP.GT.AND P3, PT, R246.reuse, R219, PT ;  /* 0x000000dbf600720c */ /* 0x040fe20003f64270 */
[----:B------:R-:W-:Y:S01]  /*121a0*/  VIADD R71, R219, 0x1 ;  /* 0x00000001db477836 */ /* 0x000fe20000000000 */
[----:B------:R-:W-:Y:S01]  /*121b0*/  HMMA.16816.F32.BF16 R136, R8, R162, R136 ;  /* 0x000000a20888723c */ /* 0x000fe20000041888 */
[----:B------:R-:W4:Y:S01]  /*121c0*/  MUFU.TANH R37, R37 ;  /* 0x0000002500257308 */ /* 0x000f220000002400 */
[----:B------:R-:W-:Y:S02]  /*121d0*/  FSEL R197, R181, -INF , !P3 ;  /* 0xff800000b5c57808 */ /* 0x000fe40005800000 */
[-C--:B------:R-:W-:Y:S02]  /*121e0*/  ISETP.GT.AND P2, PT, R246, R71.reuse, PT ;  /* 0x00000047f600720c */ /* 0x080fe40003f44270 */
[----:B------:R-:W-:Y:S02]  /*121f0*/  ISETP.GT.AND P6, PT, R247, R71, PT ;  /* 0x00000047f700720c */ /* 0x000fe40003fc4270 */
[----:B------:R-:W-:Y:S01]  /*12200*/  HMMA.16816.F32.BF16 R80, R76, R62, R80 ;  /* 0x0000003e4c50723c */ /* 0x000fe20000041850 */
[----:B------:R-:W-:-:S02]  /*12210*/  VIADD R62, R219, 0xf9 ;  /* 0x000000f9db3e7836 */ /* 0x000fc40000000000 */
[----:B------:R-:W-:Y:S01]  /*12220*/  FMUL.FTZ R63, R146, R2 ;  /* 0x00000002923f7220 */ /* 0x000fe20000410000 */
[----:B------:R-:W-:Y:S01]  /*12230*/  ISETP.GE.AND P3, PT, R71, R244, PT ;  /* 0x000000f44700720c */ /* 0x000fe20003f66270 */
[----:B------:R-:W4:Y:S01]  /*12240*/  MUFU.TANH R95, R95 ;  /* 0x0000005f005f7308 */ /* 0x000f220000002400 */
[----:B------:R-:W-:Y:S02]  /*12250*/  FSEL R176, R176, -INF , !P6 ;  /* 0xff800000b0b07808 */ /* 0x000fe40007000000 */
[-C--:B------:R-:W-:Y:S01]  /*12260*/  ISETP.GT.AND P4, PT, R247, R62.reuse, PT ;  /* 0x0000003ef700720c */ /* 0x080fe20003f84270 */
[C---:B---3--:R-:W-:Y:S01]  /*12270*/  HMMA.16816.F32.BF16 R140, R4.reuse, R88, R140 ;  /* 0x00000058048c723c */ /* 0x048fe2000004188c */
[----:B------:R-:W-:Y:S02]  /*12280*/  ISETP.GT.AND P0, PT, R246, R62, PT ;  /* 0x0000003ef600720c */ /* 0x000fe40003f04270 */
[C---:B------:R-:W-:Y:S01]  /*12290*/  ISETP.GE.AND P5, PT, R62.reuse, R244, PT ;  /* 0x000000f43e00720c */ /* 0x040fe20003fa6270 */
[----:B------:R-:W3:Y:S01]  /*122a0*/  MUFU.TANH R38, R38 ;  /* 0x0000002600267308 */ /* 0x000ee20000002400 */
[-C--:B------:R-:W-:Y:S01]  /*122b0*/  ISETP.GE.AND P1, PT, R62, R245.reuse, PT ;  /* 0x000000f53e00720c */ /* 0x080fe20003f26270 */
[----:B------:R-:W-:Y:S01]  /*122c0*/  FMUL.FTZ R62, R147, R2 ;  /* 0x00000002933e7220 */ /* 0x000fe20000410000 */
[----:B------:R-:W-:Y:S01]  /*122d0*/  P2R R88, PR, RZ, 0x4 ;  /* 0x00000004ff587803 */ /* 0x000fe20000000000 */
[----:B-1----:R-:W1:Y:S01]  /*122e0*/  LDSM.16.M88.4 R144, [R56+0x4800] ;  /* 0x004800003890783b */ /* 0x002e620000000200 */
[----:B------:R-:W-:Y:S01]  /*122f0*/  HMMA.16816.F32.BF16 R136, R4, R90, R136 ;  /* 0x0000005a0488723c */ /* 0x000fe20000041888 */
[----:B------:R-:W-:Y:S01]  /*12300*/  ISETP.GE.AND P2, PT, R71, R245, PT ;  /* 0x000000f54700720c */ /* 0x000fe20003f46270 */
[----:B------:R-:W-:Y:S01]  /*12310*/  VIADD R71, R219, 0x8 ;  /* 0x00000008db477836 */ /* 0x000fe20000000000 */
[----:B------:R-:W-:Y:S01]  /*12320*/  ISETP.NE.AND P6, PT, R88, RZ, PT ;  /* 0x000000ff5800720c */ /* 0x000fe20003fc5270 */
[----:B------:R-:W3:Y:S01]  /*12330*/  MUFU.TANH R151, R151 ;  /* 0x0000009700977308 */ /* 0x000ee20000002400 */
[----:B------:R-:W-:-:S02]  /*12340*/  FSEL R88, R176, -INF , !P3 ;  /* 0xff800000b0587808 */ /* 0x000fc40005800000 */
[----:B--2---:R-:W-:Y:S01]  /*12350*/  FSEL R36, R36, -INF , !P4 ;  /* 0xff80000024247808 */ /* 0x004fe20006000000 */
[C---:B------:R-:W-:Y:S01]  /*12360*/  HMMA.16816.F32.BF16 R132, R8.reuse, R152, R132 ;  /* 0x000000980884723c */ /* 0x040fe20000041884 */
[----:B----4-:R-:W-:Y:S01]  /*12370*/  FSEL R37, R37, -INF , !P0 ;  /* 0xff80000025257808 */ /* 0x010fe20004000000 */
[----:B------:R-:W-:Y:S01]  /*12380*/  STL [R1], R88 ;  /* 0x0000005801007387 */ /* 0x000fe20000100800 */
[-C--:B------:R-:W-:Y:S01]  /*12390*/  FMUL.FTZ R141, R141, R2.reuse ;  /* 0x000000028d8d7220 */ /* 0x080fe20000410000 */
[-C--:B------:R-:W-:Y:S01]  /*123a0*/  FMUL.FTZ R97, R140, R2.reuse ;  /* 0x000000028c617220 */ /* 0x080fe20000410000 */
[----:B------:R-:W-:Y:S01]  /*123b0*/  FSEL R177, R177, -INF , !P6 ;  /* 0xff800000b1b17808 */ /* 0x000fe20007000000 */
[----:B------:R-:W2:Y:S01]  /*123c0*/  LDSM.16.M88.4 R88, [R57+0x7000] ;  /* 0x007000003958783b */ /* 0x000ea20000000200 */
[----:B------:R-:W-:Y:S01]  /*123d0*/  FSEL R36, R36, -INF , !P5 ;  /* 0xff80000024247808 */ /* 0x000fe20006800000 */
[----:B------:R-:W-:Y:S01]  /*123e0*/  VIADD R140, R219, 0x9 ;  /* 0x00000009db8c7836 */ /* 0x000fe20000000000 */
[----:B------:R-:W-:Y:S01]  /*123f0*/  FSEL R37, R37, -INF , !P1 ;  /* 0xff80000025257808 */ /* 0x000fe20004800000 */
[-C--:B------:R-:W-:Y:S01]  /*12400*/  FMUL.FTZ R142, R142, R2.reuse ;  /* 0x000000028e8e7220 */ /* 0x080fe20000410000 */
[-C--:B------:R-:W-:Y:S01]  /*12410*/  ISETP.GT.AND P5, PT, R247, R71.reuse, PT ;  /* 0x00000047f700720c */ /* 0x080fe20003fa4270 */
[----:B------:R-:W-:Y:S01]  /*12420*/  FMUL.FTZ R136, R136, R2 ;  /* 0x0000000288887220 */ /* 0x000fe20000410000 */
[----:B------:R-:W-:Y:S01]  /*12430*/  ISETP.GT.AND P0, PT, R246, R71, PT ;  /* 0x00000047f600720c */ /* 0x000fe20003f04270 */
[----:B------:R4:W-:Y:S01]  /*12440*/  MUFU.TANH R158, R142 ;  /* 0x0000008e009e7308 */ /* 0x0009e20000002400 */
[----:B------:R-:W-:Y:S01]  /*12450*/  ISETP.GE.AND P4, PT, R71, R244, PT ;  /* 0x000000f44700720c */ /* 0x000fe20003f86270 */
[----:B------:R-:W-:Y:S01]  /*12460*/  FMUL.FTZ R99, R143, R2 ;  /* 0x000000028f637220 */ /* 0x000fe20000410000 */
[----:B------:R-:W-:Y:S01]  /*12470*/  ISETP.GE.AND P1, PT, R71, R245, PT ;  /* 0x000000f54700720c */ /* 0x000fe20003f26270 */
[C---:B------:R-:W-:Y:S01]  /*12480*/  HMMA.16816.F32.BF16 R128, R8.reuse, R154, R128 ;  /* 0x0000009a0880723c */ /* 0x040fe20000041880 */
[----:B------:R-:W-:Y:S01]  /*12490*/  ISETP.GT.AND P3, PT, R247, R140, PT ;  /* 0x0000008cf700720c */ /* 0x000fe20003f64270 */
[-C--:B------:R-:W-:Y:S01]  /*124a0*/  FMUL.FTZ R137, R137, R2.reuse ;  /* 0x0000000289897220 */ /* 0x080fe20000410000 */
[----:B------:R-:W-:Y:S01]  /*124b0*/  FSEL R178, R178, -INF , !P5 ;  /* 0xff800000b2b27808 */ /* 0x000fe20006800000 */
[----:B------:R3:W-:Y:S01]  /*124c0*/  MUFU.TANH R71, R141 ;  /* 0x0000008d00477308 */ /* 0x0007e20000002400 */
[----:B------:R-:W-:Y:S01]  /*124d0*/  FSEL R182, R182, -INF , !P0 ;  /* 0xff800000b6b67808 */ /* 0x000fe20004000000 */
[-C--:B------:R-:W-:Y:S01]  /*124e0*/  FMUL.FTZ R138, R138, R2.reuse ;  /* 0x000000028a8a7220 */ /* 0x080fe20000410000 */
[----:B------:R-:W-:Y:S01]  /*124f0*/  FSEL R179, R179, -INF , !P3 ;  /* 0xff800000b3b37808 */ /* 0x000fe20005800000 */
[----:B------:R-:W-:Y:S01]  /*12500*/  FMUL.FTZ R154, R139, R2 ;  /* 0x000000028b9a7220 */ /* 0x000fe20000410000 */
[----:B------:R-:W-:Y:S01]  /*12510*/  ISETP.GE.AND P6, PT, R140, R244, PT ;  /* 0x000000f48c00720c */ /* 0x000fe20003fc6270 */
[----:B------:R-:W-:Y:S02]  /*12520*/  HMMA.16816.F32.BF16 R12, R8, R92, R12 ;  /* 0x0000005c080c723c */ /* 0x000fe4000004180c */
[----:B------:R2:W-:Y:S01]  /*12530*/  MUFU.TANH R153, R136 ;  /* 0x0000008800997308 */ /* 0x0005e20000002400 */
[----:B----4-:R-:W-:-:S05]  /*12540*/  FSEL R142, R178, -INF , !P4 ;  /* 0xff800000b28e7808 */ /* 0x010fca0006000000 */
[----:B-1----:R-:W-:Y:S01]  /*12550*/  HMMA.16816.F32.BF16 R132, R4, R144, R132 ;  /* 0x000000900484723c */ /* 0x002fe20000041884 */
[----:B------:R-:W-:Y:S01]  /*12560*/  VIADD R145, R219, 0x11 ;  /* 0x00000011db917836 */ /* 0x000fe20000000000 */
[----:B------:R-:W-:Y:S01]  /*12570*/  MUFU.TANH R144, R137 ;  /* 0x0000008900907308 */ /* 0x000fe20000002400 */
[----:B---3--:R-:W-:Y:S02]  /*12580*/  FSEL R141, R177, -INF , !P2 ;  /* 0xff800000b18d7808 */ /* 0x008fe40005000000 */
[----:B------:R-:W-:-:S03]  /*12590*/  ISETP.GT.AND P2, PT, R246, R140, PT ;  /* 0x0000008cf600720c */ /* 0x000fc60003f44270 */
[----:B------:R1:W-:Y:S01]  /*125a0*/  STL [R1+0xc], R141 ;  /* 0x00000c8d01007387 */ /* 0x0003e20000100800 */
[----:B------:R-:W-:Y:S01]  /*125b0*/  HMMA.16816.F32.BF16 R128, R4, R146, R128 ;  /* 0x000000920480723c */ /* 0x000fe20000041880 */
[----:B------:R-:W-:Y:S01]  /*125c0*/  MUFU.TANH R159, R138 ;  /* 0x0000008a009f7308 */ /* 0x000fe20000002400 */
[----:B--2---:R-:W-:Y:S01]  /*125d0*/  FSEL R136, R179, -INF , !P6 ;  /* 0xff800000b3887808 */ /* 0x004fe20007000000 */
[----:B------:R-:W-:Y:S01]  /*125e0*/  STL [R1+0x4], R142 ;  /* 0x0000048e01007387 */ /* 0x000fe20000100800 */
[----:B------:R-:W-:-:S04]  /*125f0*/  ISETP.GE.AND P6, PT, R145, R244, PT ;  /* 0x000000f49100720c */ /* 0x000fc80003fc6270 */
[C---:B------:R-:W-:Y:S01]  /*12600*/  HMMA.16816.F32.BF16 R72, R76.reuse, R88, R72 ;  /* 0x000000584c48723c */ /* 0x040fe20000041848 */
[----:B------:R-:W-:Y:S02]  /*12610*/  VIADD R88, R219, 0x18 ;  /* 0x00000018db587836 */ /* 0x000fe40000000000 */
[-C--:B------:R-:W-:Y:S01]  /*12620*/  FMUL.FTZ R133, R133, R2.reuse ;  /* 0x0000000285857220 */ /* 0x080fe20000410000 */
[-C--:B------:R-:W-:Y:S01]  /*12630*/  FMUL.FTZ R132, R132, R2.reuse ;  /* 0x0000000284847220 */ /* 0x080fe20000410000 */
[----:B------:R-:W2:Y:S01]  /*12640*/  MUFU.TANH R63, R63 ;  /* 0x0000003f003f7308 */ /* 0x000ea20000002400 */
[-C--:B------:R-:W-:Y:S01]  /*12650*/  FMUL.FTZ R135, R135, R2.reuse ;  /* 0x0000000287877220 */ /* 0x080fe20000410000 */
[-C--:B------:R-:W-:Y:S01]  /*12660*/  FMUL.FTZ R134, R134, R2.reuse ;  /* 0x0000000286867220 */ /* 0x080fe20000410000 */
[----:B------:R-:W-:Y:S03]  /*12670*/  HMMA.16816.F32.BF16 R64, R76, R90, R64 ;  /* 0x0000005a4c40723c */ /* 0x000fe60000041840 */
[----:B------:R-:W-:-:S02]  /*12680*/  FMUL.FTZ R129, R129, R2 ;  /* 0x0000000281817220 */ /* 0x000fc40000410000 */
[----:B------:R3:W-:Y:S01]  /*12690*/  MUFU.TANH R146, R133 ;  /* 0x0000008500927308 */ /* 0x0007e20000002400 */
[----:B------:R-:W-:Y:S01]  /*126a0*/  FMUL.FTZ R130, R130, R2 ;  /* 0x0000000282827220 */ /* 0x000fe20000410000 */
[----:B-1----:R-:W-:Y:S01]  /*126b0*/  P2R R141, PR, RZ, 0x4 ;  /* 0x00000004ff8d7803 */ /* 0x002fe20000000000 */
[----:B------:R-:W-:Y:S01]  /*126c0*/  HMMA.16816.F32.BF16 R12, R4, R148, R12 ;  /* 0x00000094040c723c */ /* 0x000fe2000004180c */
[----:B------:R-:W-:Y:S01]  /*126d0*/  ISETP.GE.AND P2, PT, R140, R245, PT ;  /* 0x000000f58c00720c */ /* 0x000fe20003f46270 */
[----:B------:R-:W-:Y:S01]  /*126e0*/  VIADD R140, R219, 0x10 ;  /* 0x00000010db8c7836 */ /* 0x000fe20000000000 */
[----:B------:R-:W-:Y:S02]  /*126f0*/  ISETP.NE.AND P3, PT, R141, RZ, PT ;  /* 0x000000ff8d00720c */ /* 0x000fe40003f65270 */
[----:B------:R1:W-:Y:S01]  /*12700*/  MUFU.TANH R163, R132 ;  /* 0x0000008400a37308 */ /* 0x0003e20000002400 */
[----:B------:R-:W-:Y:S02]  /*12710*/  FSEL R141, R182, -INF , !P1 ;  /* 0xff800000b68d7808 */ /* 0x000fe40004800000 */
[----:B------:R-:W-:-:S02]  /*12720*/  ISETP.GT.AND P5, PT, R247, R140, PT ;  /* 0x0000008cf700720c */ /* 0x000fc40003fa4270 */
[----:B------:R-:W-:Y:S01]  /*12730*/  ISETP.GT.AND P0, PT, R246, R140, PT ;  /* 0x0000008cf600720c */ /* 0x000fe20003f04270 */
[----:B------:R-:W-:Y:S01]  /*12740*/  STL [R1+0x10], R141 ;  /* 0x0000108d01007387 */ /* 0x000fe20000100800 */
[C---:B------:R-:W-:Y:S01]  /*12750*/  ISETP.GE.AND P4, PT, R140.reuse, R244, PT ;  /* 0x000000f48c00720c */ /* 0x040fe20003f86270 */
[----:B---3--:R-:W-:Y:S01]  /*12760*/  VIADD R133, R219, 0x21 ;  /* 0x00000021db857836 */ /* 0x008fe20000000000 */
[----:B------:R-:W-:Y:S01]  /*12770*/  ISETP.GE.AND P1, PT, R140, R245, PT ;  /* 0x000000f58c00720c */ /* 0x000fe20003f26270 */
[----:B------:R3:W-:Y:S01]  /*12780*/  STL [R1+0x8], R136 ;  /* 0x0000088801007387 */ /* 0x0007e20000100800 */
[----:B------:R-:W-:Y:S01]  /*12790*/  FSEL R180, R180, -INF , !P3 ;  /* 0xff800000b4b47808 */ /* 0x000fe20005800000 */
[----:B------:R-:W4:Y:S01]  /*127a0*/  MUFU.TANH R62, R62 ;  /* 0x0000003e003e7308 */ /* 0x000f220000002400 */
[----:B------:R-:W-:Y:S01]  /*127b0*/  ISETP.GT.AND P3, PT, R247, R145, PT ;  /* 0x00000091f700720c */ /* 0x000fe20003f64270 */
[----:B------:R-:W2:Y:S01]  /*127c0*/  LDSM.16.M88.4 R140, [R70+0x5000] ;  /* 0x00500000468c783b */ /* 0x000ea20000000200 */
[----:B------:R-:W-:Y:S01]  /*127d0*/  FSEL R169, R169, -INF , !P0 ;  /* 0xff800000a9a97808 */ /* 0x000fe20004000000 */
[-C--:B------:R-:W-:Y:S01]  /*127e0*/  FMUL.FTZ R12, R12, R2.reuse ;  /* 0x000000020c0c7220 */ /* 0x080fe20000410000 */
        /* <DEDUP_REMOVED lines=9> */
[----:B------:R-:W-:Y:S01]  /*12880*/  FMUL.FTZ R13, R13, R2 ;  /* 0x000000020d0d7220 */ /* 0x000fe20000410000 */
[----:B------:R-:W-:Y:S01]  /*12890*/  ISETP.GT.AND P0, PT, R246, R88, PT ;  /* 0x00000058f600720c */ /* 0x000fe20003f04270 */
[----:B------:R-:W4:Y:S01]  /*128a0*/  MUFU.TANH R99, R99 ;  /* 0x0000006300637308 */ /* 0x000f220000002400 */
[----:B------:R-:W-:-:S02]  /*128b0*/  ISETP.GE.AND P4, PT, R88, R244, PT ;  /* 0x000000f45800720c */ /* 0x000fc40003f86270 */
[----:B------:R-:W-:Y:S01]  /*128c0*/  ISETP.GE.AND P1, PT, R88, R245, PT ;  /* 0x000000f55800720c */ /* 0x000fe20003f26270 */
[----:B------:R-:W-:Y:S01]  /*128d0*/  VIADD R88, R219, 0x19 ;  /* 0x00000019db587836 */ /* 0x000fe20000000000 */
[----:B------:R-:W-:Y:S02]  /*128e0*/  FSEL R171, R171, -INF , !P0 ;  /* 0xff800000abab7808 */ /* 0x000fe40004000000 */
[----:B---3--:R-:W-:Y:S01]  /*128f0*/  FSEL R136, R180, -INF , !P2 ;  /* 0xff800000b4887808 */ /* 0x008fe20005000000 */
[----:B------:R-:W3:Y:S01]  /*12900*/  MUFU.TANH R154, R154 ;  /* 0x0000009a009a7308 */ /* 0x000ee20000002400 */
[----:B------:R-:W-:Y:S02]  /*12910*/  ISETP.GT.AND P2, PT, R246, R145, PT ;  /* 0x00000091f600720c */ /* 0x000fe40003f44270 */
[----:B------:R-:W-:Y:S01]  /*12920*/  FSEL R249, R185, -INF , !P6 ;  /* 0xff800000b9f97808 */ /* 0x000fe20007000000 */
[----:B------:R1:W-:Y:S01]  /*12930*/  STL [R1+0x1c], R136 ;  /* 0x00001c8801007387 */ /* 0x0003e20000100800 */
[----:B------:R-:W-:-:S02]  /*12940*/  ISETP.GE.AND P6, PT, R88, R244, PT ;  /* 0x000000f45800720c */ /* 0x000fc40003fc6270 */
[----:B------:R-:W-:Y:S01]  /*12950*/  FSEL R172, R172, -INF , !P5 ;  /* 0xff800000acac7808 */ /* 0x000fe20006800000 */
[----:B------:R4:W-:Y:S01]  /*12960*/  STL [R1+0x20], R89 ;  /* 0x0000205901007387 */ /* 0x0009e20000100800 */
[----:B------:R-:W3:Y:S02]  /*12970*/  MUFU.TANH R147, R135 ;  /* 0x0000008700937308 */ /* 0x000ee40000002400 */
[----:B------:R-:W-:-:S06]  /*12980*/  FSEL R223, R172, -INF , !P4 ;  /* 0xff800000acdf7808 */ /* 0x000fcc0006000000 */
[----:B------:R-:W-:Y:S01]  /*12990*/  MUFU.TANH R169, R169 ;  /* 0x000000a900a97308 */ /* 0x000fe20000002400 */
[C---:B--2---:R-:W-:Y:S08]  /*129a0*/  HMMA.16816.F32.BF16 R124, R8.reuse, R140, R124 ;  /* 0x0000008c087c723c */ /* 0x044ff0000004187c */
[----:B------:R-:W-:Y:S01]  /*129b0*/  HMMA.16816.F32.BF16 R120, R8, R142, R120 ;  /* 0x0000008e0878723c */ /* 0x000fe20000041878 */
[----:B-1----:R-:W-:-:S02]  /*129c0*/  P2R R136, PR, RZ, 0x4 ;  /* 0x00000004ff887803 */ /* 0x002fc40000000000 */
[----:B------:R-:W-:Y:S02]  /*129d0*/  ISETP.GE.AND P2, PT, R145, R245, PT ;  /* 0x000000f59100720c */ /* 0x000fe40003f46270 */
[----:B------:R-:W-:Y:S02]  /*129e0*/  ISETP.NE.AND P3, PT, R136, RZ, PT ;  /* 0x000000ff8800720c */ /* 0x000fe40003f65270 */
[----:B------:R-:W1:Y:S02]  /*129f0*/  LDSM.16.M88.4 R136, [R56+0x5000] ;  /* 0x005000003888783b */ /* 0x000e640000000200 */
[----:B------:R-:W-:Y:S02]  /*12a00*/  FSEL R168, R168, -INF , !P3 ;  /* 0xff800000a8a87808 */ /* 0x000fe40005800000 */
[----:B------:R-:W-:Y:S02]  /*12a10*/  ISETP.GT.AND P3, PT, R247, R88, PT ;  /* 0x00000058f700720c */ /* 0x000fe40003f64270 */
[----:B----4-:R-:W-:-:S02]  /*12a20*/  FSEL R89, R168, -INF , !P2 ;  /* 0xff800000a8597808 */ /* 0x010fc40005000000 */
[----:B------:R-:W-:Y:S02]  /*12a30*/  ISETP.GT.AND P2, PT, R246, R88, PT ;  /* 0x00000058f600720c */ /* 0x000fe40003f44270 */
[----:B------:R-:W-:Y:S01]  /*12a40*/  FSEL R173, R173, -INF , !P3 ;  /* 0xff800000adad7808 */ /* 0x000fe20005800000 */
[----:B------:R2:W-:Y:S03]  /*12a50*/  STL [R1+0x14], R89 ;  /* 0x0000145901007387 */ /* 0x0005e60000100800 */
[----:B------:R-:W-:Y:S02]  /*12a60*/  FSEL R251, R173, -INF , !P6 ;  /* 0xff800000adfb7808 */ /* 0x000fe40007000000 */
[----:B------:R-:W-:Y:S02]  /*12a70*/  ISETP.GE.AND P6, PT, R133, R244, PT ;  /* 0x000000f48500720c */ /* 0x000fe40003fc6270 */
[----:B--2---:R-:W-:-:S02]  /*12a80*/  P2R R89, PR, RZ, 0x4 ;  /* 0x00000004ff597803 */ /* 0x004fc40000000000 */
[-C--:B------:R-:W-:Y:S01]  /*12a90*/  ISETP.GE.AND P2, PT, R88, R245.reuse, PT ;  /* 0x000000f55800720c */ /* 0x080fe20003f46270 */
[----:B------:R-:W-:Y:S01]  /*12aa0*/  VIADD R88, R219, 0x20 ;  /* 0x00000020db587836 */ /* 0x000fe20000000000 */
[----:B------:R-:W-:Y:S01]  /*12ab0*/  ISETP.NE.AND P3, PT, R89, RZ, PT ;  /* 0x000000ff5900720c */ /* 0x000fe20003f65270 */
[C---:B-1----:R-:W-:Y:S01]  /*12ac0*/  HMMA.16816.F32.BF16 R124, R4.reuse, R136, R124 ;  /* 0x00000088047c723c */ /* 0x042fe2000004187c */
[----:B------:R-:W-:Y:S01]  /*12ad0*/  FSEL R89, R171, -INF , !P1 ;  /* 0xff800000ab597808 */ /* 0x000fe20004800000 */
[----:B------:R-:W1:Y:S01]  /*12ae0*/  MUFU.TANH R136, R129 ;  /* 0x0000008100887308 */ /* 0x000e620000002400 */
[CC--:B------:R-:W-:Y:S02]  /*12af0*/  ISETP.GT.AND P5, PT, R247.reuse, R88.reuse, PT ;  /* 0x00000058f700720c */ /* 0x0c0fe40003fa4270 */
[----:B------:R-:W-:Y:S01]  /*12b00*/  ISETP.GT.AND P0, PT, R246, R88, PT ;  /* 0x00000058f600720c */ /* 0x000fe20003f04270 */
[----:B------:R-:W-:Y:S01]  /*12b10*/  STL [R1+0x18], R89 ;  /* 0x0000185901007387 */ /* 0x000fe20000100800 */
[C---:B------:R-:W-:Y:S01]  /*12b20*/  ISETP.GE.AND P4, PT, R88.reuse, R244, PT ;  /* 0x000000f45800720c */ /* 0x040fe20003f86270 */
[----:B------:R-:W-:Y:S01]  /*12b30*/  HMMA.16816.F32.BF16 R120, R4, R138, R120 ;  /* 0x0000008a0478723c */ /* 0x000fe20000041878 */
[----:B------:R-:W-:Y:S01]  /*12b40*/  ISETP.GE.AND P1, PT, R88, R245, PT ;  /* 0x000000f55800720c */ /* 0x000fe20003f26270 */
[----:B------:R-:W2:Y:S01]  /*12b50*/  MUFU.TANH R171, R134 ;  /* 0x0000008600ab7308 */ /* 0x000ea20000002400 */
[----:B------:R-:W-:Y:S01]  /*12b60*/  FSEL R170, R170, -INF , !P3 ;  /* 0xff800000aaaa7808 */ /* 0x000fe20005800000 */
[----:B------:R-:W4:Y:S01]  /*12b70*/  LDSM.16.M88.4 R88, [R70+0x5800] ;  /* 0x005800004658783b */ /* 0x000f220000000200 */
[----:B------:R-:W-:-:S02]  /*12b80*/  ISETP.GT.AND P3, PT, R247, R133, PT ;  /* 0x00000085f700720c */ /* 0x000fc40003f64270 */
[----:B------:R-:W-:Y:S02]  /*12b90*/  FSEL R229, R170, -INF , !P2 ;  /* 0xff800000aae57808 */ /* 0x000fe40005000000 */
[----:B------:R-:W-:Y:S02]  /*12ba0*/  ISETP.GT.AND P2, PT, R246, R133, PT ;  /* 0x00000085f600720c */ /* 0x000fe40003f44270 */
[----:B------:R-:W-:Y:S01]  /*12bb0*/  FSEL R140, R174, -INF , !P5 ;  /* 0xff800000ae8c7808 */ /* 0x000fe20006800000 */
[-C--:B------:R-:W-:Y:S01]  /*12bc0*/  FMUL.FTZ R124, R124, R2.reuse ;  /* 0x000000027c7c7220 */ /* 0x080fe20000410000 */
[----:B------:R-:W-:Y:S01]  /*12bd0*/  P2R R132, PR, RZ, 0x4 ;  /* 0x00000004ff847803 */ /* 0x000fe20000000000 */
[----:B------:R-:W-:Y:S01]  /*12be0*/  MUFU.TANH R174, R130 ;  /* 0x0000008200ae7308 */ /* 0x000fe20000002400 */
[----:B------:R-:W-:Y:S01]  /*12bf0*/  FSEL R186, R186, -INF , !P0 ;  /* 0xff800000baba7808 */ /* 0x000fe20004000000 */
[-C--:B------:R-:W-:Y:S01]  /*12c00*/  FMUL.FTZ R125, R125, R2.reuse ;  /* 0x000000027d7d7220 */ /* 0x080fe20000410000 */
[----:B------:R-:W-:Y:S01]  /*12c10*/  FSEL R175, R175, -INF , !P3 ;  /* 0xff800000afaf7808 */ /* 0x000fe20005800000 */
[-C--:B------:R-:W-:Y:S01]  /*12c20*/  FMUL.FTZ R126, R126, R2.reuse ;  /* 0x000000027e7e7220 */ /* 0x080fe20000410000 */
[----:B------:R-:W-:Y:S01]  /*12c30*/  ISETP.NE.AND P3, PT, R132, RZ, PT ;  /* 0x000000ff8400720c */ /* 0x000fe20003f65270 */
[----:B------:R-:W-:Y:S01]  /*12c40*/  VIADD R132, R219, 0x30 ;  /* 0x00000030db847836 */ /* 0x000fe20000000000 */
[----:B------:R-:W-:Y:S01]  /*12c50*/  FSEL R140, R140, -INF , !P4 ;  /* 0xff8000008c8c7808 */ /* 0x000fe20006000000 */
[----:B------:R-:W-:Y:S01]  /*12c60*/  FMUL.FTZ R122, R122, R2 ;  /* 0x000000027a7a7220 */ /* 0x000fe20000410000 */
[----:B------:R-:W-:Y:S01]  /*12c70*/  FSEL R217, R186, -INF , !P1 ;  /* 0xff800000bad97808 */ /* 0x000fe20004800000 */
[----:B------:R3:W-:Y:S01]  /*12c80*/  MUFU.TANH R172, R125 ;  /* 0x0000007d00ac7308 */ /* 0x0007e20000002400 */
[----:B------:R-:W-:Y:S01]  /*12c90*/  ISETP.GT.AND P5, PT, R247, R128, PT ;  /* 0x00000080f700720c */ /* 0x000fe20003fa4270 */
[----:B------:R-:W-:Y:S01]  /*12ca0*/  FMUL.FTZ R127, R127, R2 ;  /* 0x000000027f7f7220 */ /* 0x000fe20000410000 */
[----:B------:R-:W-:-:S02]  /*12cb0*/  ISETP.GT.AND P0, PT, R246, R128, PT ;  /* 0x00000080f600720c */ /* 0x000fc40003f04270 */
[C---:B------:R-:W-:Y:S02]  /*12cc0*/  ISETP.GE.AND P4, PT, R128.reuse, R244, PT ;  /* 0x000000f48000720c */ /* 0x040fe40003f86270 */
[-C--:B------:R-:W-:Y:S01]  /*12cd0*/  ISETP.GE.AND P1, PT, R128, R245.reuse, PT ;  /* 0x000000f58000720c */ /* 0x080fe20003f26270 */
[----:B------:R-:W-:Y:S01]  /*12ce0*/  VIADD R128, R219, 0x29 ;  /* 0x00000029db807836 */ /* 0x000fe20000000000 */
[----:B------:R-:W-:Y:S01]  /*12cf0*/  ISETP.GE.AND P2, PT, R133, R245, PT ;  /* 0x000000f58500720c */ /* 0x000fe20003f46270 */
[----:B------:R-:W-:Y:S01]  /*12d00*/  FMUL.FTZ R133, R131, R2 ;  /* 0x0000000283857220 */ /* 0x000fe20000410000 */
[----:B------:R-:W-:Y:S01]  /*12d10*/  FSEL R86, R86, -INF , !P3 ;  /* 0xff80000056567808 */ /* 0x000fe20005800000 */
[----:B------:R-:W-:Y:S01]  /*12d20*/  MUFU.TANH R138, R126 ;  /* 0x0000007e008a7308 */ /* 0x000fe20000002400 */
[----:B------:R-:W-:Y:S02]  /*12d30*/  FSEL R248, R175, -INF , !P6 ;  /* 0xff800000aff87808 */ /* 0x000fe40007000000 */
[----:B------:R-:W-:-:S02]  /*12d40*/  FSEL R137, R86, -INF , !P2 ;  /* 0xff80000056897808 */ /* 0x000fc40005000000 */
[----:B------:R-:W-:Y:S01]  /*12d50*/  ISETP.GT.AND P2, PT, R246, R128, PT ;  /* 0x00000080f600720c */ /* 0x000fe20003f44270 */
[----:B---3--:R-:W-:Y:S01]  /*12d60*/  FMUL.FTZ R125, R123, R2 ;  /* 0x000000027b7d7220 */ /* 0x008fe20000410000 */
[----:B------:R-:W-:Y:S01]  /*12d70*/  ISETP.GT.AND P3, PT, R247, R128, PT ;  /* 0x00000080f700720c */ /* 0x000fe20003f64270 */
[----:B------:R3:W2:Y:S01]  /*12d80*/  MUFU.TANH R86, R133 ;  /* 0x0000008500567308 */ /* 0x0006a20000002400 */
[----:B------:R-:W-:Y:S01]  /*12d90*/  ISETP.GE.AND P6, PT, R128, R244, PT ;  /* 0x000000f48000720c */ /* 0x000fe20003fc6270 */
[C---:B----4-:R-:W-:Y:S01]  /*12da0*/  HMMA.16816.F32.BF16 R116, R8.reuse, R88, R116 ;  /* 0x000000580874723c */ /* 0x050fe20000041874 */
[----:B------:R-:W-:Y:S01]  /*12db0*/  FSEL R187, R187, -INF , !P3 ;  /* 0xff800000bbbb7808 */ /* 0x000fe20005800000 */
[----:B------:R-:W-:Y:S01]  /*12dc0*/  VIADD R88, R219, 0x31 ;  /* 0x00000031db587836 */ /* 0x000fe20000000000 */
[----:B------:R-:W-:Y:S02]  /*12dd0*/  FSEL R142, R196, -INF , !P5 ;  /* 0xff800000c48e7808 */ /* 0x000fe40006800000 */
[----:B------:R-:W-:Y:S01]  /*12de0*/  FSEL R195, R195, -INF , !P0 ;  /* 0xff800000c3c37808 */ /* 0x000fe20004000000 */
[----:B------:R4:W-:Y:S01]  /*12df0*/  MUFU.TANH R175, R124 ;  /* 0x0000007c00af7308 */ /* 0x0009e20000002400 */
[-C--:B------:R-:W-:Y:S01]  /*12e00*/  ISETP.GT.AND P5, PT, R247, R132.reuse, PT ;  /* 0x00000084f700720c */ /* 0x080fe20003fa4270 */
[----:B------:R-:W-:Y:S01]  /*12e10*/  HMMA.16816.F32.BF16 R112, R8, R90, R112 ;  /* 0x0000005a0870723c */ /* 0x000fe20000041870 */
[----:B------:R-:W-:-:S02]  /*12e20*/  ISETP.GT.AND P0, PT, R246, R132, PT ;  /* 0x00000084f600720c */ /* 0x000fc40003f04270 */
[----:B------:R-:W-:Y:S02]  /*12e30*/  FSEL R250, R187, -INF , !P6 ;  /* 0xff800000bbfa7808 */ /* 0x000fe40007000000 */
[----:B------:R-:W-:Y:S02]  /*12e40*/  FSEL R142, R142, -INF , !P4 ;  /* 0xff8000008e8e7808 */ /* 0x000fe40006000000 */
[----:B---3--:R-:W-:Y:S02]  /*12e50*/  P2R R133, PR, RZ, 0x4 ;  /* 0x00000004ff857803 */ /* 0x008fe40000000000 */
[----:B------:R-:W-:Y:S02]  /*12e60*/  ISETP.GE.AND P2, PT, R128, R245, PT ;  /* 0x000000f58000720c */ /* 0x000fe40003f46270 */
[----:B------:R-:W3:Y:S01]  /*12e70*/  LDSM.16.M88.4 R128, [R56+0x5800] ;  /* 0x005800003880783b */ /* 0x000ee20000000200 */
[----:B------:R-:W-:Y:S02]  /*12e80*/  ISETP.NE.AND P3, PT, R133, RZ, PT ;  /* 0x000000ff8500720c */ /* 0x000fe40003f65270 */
[----:B------:R-:W-:Y:S01]  /*12e90*/  FSEL R215, R195, -INF , !P1 ;  /* 0xff800000c3d77808 */ /* 0x000fe20004800000 */
[----:B----4-:R-:W-:Y:S01]  /*12ea0*/  VIADD R124, R219, 0x41 ;  /* 0x00000041db7c7836 */ /* 0x010fe20000000000 */
[----:B------:R-:W-:-:S02]  /*12eb0*/  FSEL R87, R87, -INF , !P3 ;  /* 0xff80000057577808 */ /* 0x000fc40005800000 */
[-C--:B------:R-:W-:Y:S02]  /*12ec0*/  ISETP.GT.AND P3, PT, R247, R88.reuse, PT ;  /* 0x00000058f700720c */ /* 0x080fe40003f64270 */
[----:B------:R-:W-:Y:S02]  /*12ed0*/  FSEL R145, R87, -INF , !P2 ;  /* 0xff80000057917808 */ /* 0x000fe40005000000 */
[----:B------:R-:W-:Y:S01]  /*12ee0*/  ISETP.GT.AND P2, PT, R246, R88, PT ;  /* 0x00000058f600720c */ /* 0x000fe20003f44270 */
[----:B------:R-:W4:Y:S01]  /*12ef0*/  MUFU.TANH R87, R127 ;  /* 0x0000007f00577308 */ /* 0x000f220000002400 */
[CC--:B------:R-:W-:Y:S02]  /*12f00*/  ISETP.GE.AND P6, PT, R88.reuse, R244.reuse, PT ;  /* 0x000000f45800720c */ /* 0x0c0fe40003fc6270 */
[----:B------:R-:W-:Y:S02]  /*12f10*/  P2R R89, PR, RZ, 0x4 ;  /* 0x00000004ff597803 */ /* 0x000fe40000000000 */
[----:B------:R-:W-:Y:S01]  /*12f20*/  ISETP.GE.AND P2, PT, R88, R245, PT ;  /* 0x000000f55800720c */ /* 0x000fe20003f46270 */
[----:B------:R-:W-:Y:S01]  /*12f30*/  VIADD R88, R219, 0x38 ;  /* 0x00000038db587836 */ /* 0x000fe20000000000 */
[----:B------:R-:W-:-:S02]  /*12f40*/  ISETP.GE.AND P4, PT, R132, R244, PT ;  /* 0x000000f48400720c */ /* 0x000fc40003f86270 */
[----:B------:R-:W-:Y:S02]  /*12f50*/  ISETP.GE.AND P1, PT, R132, R245, PT ;  /* 0x000000f58400720c */ /* 0x000fe40003f26270 */
[----:B------:R-:W-:Y:S01]  /*12f60*/  FSEL R94, R94, -INF , !P5 ;  /* 0xff8000005e5e7808 */ /* 0x000fe20006800000 */
[----:B------:R-:W1:Y:S01]  /*12f70*/  LDSM.16.M88.4 R132, [R57+0x7800] ;  /* 0x007800003984783b */ /* 0x000e620000000200 */
[----:B------:R-:W-:Y:S02]  /*12f80*/  FSEL R143, R156, -INF , !P0 ;  /* 0xff8000009c8f7808 */ /* 0x000fe40004000000 */
[----:B------:R-:W-:Y:S01]  /*12f90*/  FSEL R150, R94, -INF , !P4 ;  /* 0xff8000005e967808 */ /* 0x000fe20006000000 */
[-C--:B------:R-:W-:Y:S01]  /*12fa0*/  FMUL.FTZ R94, R120, R2.reuse ;  /* 0x00000002785e7220 */ /* 0x080fe20000410000 */
[----:B------:R-:W-:Y:S01]  /*12fb0*/  FSEL R95, R95, -INF , !P3 ;  /* 0xff8000005f5f7808 */ /* 0x000fe20005800000 */
[----:B------:R-:W-:Y:S01]  /*12fc0*/  FMUL.FTZ R120, R121, R2 ;  /* 0x0000000279787220 */ /* 0x000fe20000410000 */
[----:B------:R-:W-:Y:S01]  /*12fd0*/  FSEL R143, R143, -INF , !P1 ;  /* 0xff8000008f8f7808 */ /* 0x000fe20004800000 */
[----:B------:R-:W-:Y:S01]  /*12fe0*/  VIADD R121, R219, 0x40 ;  /* 0x00000040db797836 */ /* 0x000fe20000000000 */
[----:B------:R-:W-:Y:S01]  /*12ff0*/  ISETP.GT.AND P5, PT, R247, R88, PT ;  /* 0x00000058f700720c */ /* 0x000fe20003fa4270 */
[----:B------:R-:W4:Y:S01]  /*13000*/  MUFU.TANH R94, R94 ;  /* 0x0000005e005e7308 */ /* 0x000f220000002400 */
[----:B------:R-:W-:-:S02]  /*13010*/  ISETP.NE.AND P3, PT, R89, RZ, PT ;  /* 0x000000ff5900720c */ /* 0x000fc40003f65270 */
[----:B------:R-:W-:Y:S02]  /*13020*/  ISETP.GT.AND P0, PT, R246, R88, PT ;  /* 0x00000058f600720c */ /* 0x000fe40003f04270 */
[C---:B------:R-:W-:Y:S01]  /*13030*/  ISETP.GE.AND P4, PT, R88.reuse, R244, PT ;  /* 0x000000f45800720c */ /* 0x040fe20003f86270 */
[C---:B---3--:R-:W-:Y:S01]  /*13040*/  HMMA.16816.F32.BF16 R116, R4.reuse, R128, R116 ;  /* 0x000000800474723c */ /* 0x048fe20000041874 */
[----:B------:R-:W-:Y:S02]  /*13050*/  ISETP.GE.AND P1, PT, R88, R245, PT ;  /* 0x000000f55800720c */ /* 0x000fe40003f26270 */
[----:B------:R-:W3:Y:S01]  /*13060*/  LDSM.16.M88.4 R88, [R70+0x6000] ;  /* 0x006000004658783b */ /* 0x000ee20000000200 */
[----:B------:R-:W-:Y:S01]  /*13070*/  FSEL R156, R95, -INF , !P6 ;  /* 0xff8000005f9c7808 */ /* 0x000fe20007000000 */
[----:B------:R-:W-:Y:S01]  /*13080*/  VIADD R95, R219, 0x39 ;  /* 0x00000039db5f7836 */ /* 0x000fe20000000000 */
[----:B------:R-:W-:Y:S02]  /*13090*/  FSEL R139, R38, -INF , !P3 ;  /* 0xff800000268b7808 */ /* 0x000fe40005800000 */
[----:B------:R2:W4:Y:S01]  /*130a0*/  MUFU.TANH R38, R120 ;  /* 0x0000007800267308 */ /* 0x0005220000002400 */
[----:B------:R-:W-:Y:S01]  /*130b0*/  FSEL R151, R151, -INF , !P5 ;  /* 0xff80000097977808 */ /* 0x000fe20006800000 */
[----:B------:R-:W-:Y:S01]  /*130c0*/  HMMA.16816.F32.BF16 R112, R4, R130, R112 ;  /* 0x000000820470723c */ /* 0x000fe20000041870 */
[----:B------:R-:W-:-:S02]  /*130d0*/  FSEL R139, R139, -INF , !P2 ;  /* 0xff8000008b8b7808 */ /* 0x000fc40005000000 */
[-C--:B------:R-:W-:Y:S02]  /*130e0*/  ISETP.GT.AND P2, PT, R246, R95.reuse, PT ;  /* 0x0000005ff600720c */ /* 0x080fe40003f44270 */
[----:B------:R-:W-:Y:S02]  /*130f0*/  ISETP.GT.AND P3, PT, R247, R95, PT ;  /* 0x0000005ff700720c */ /* 0x000fe40003f64270 */
[----:B------:R-:W-:Y:S02]  /*13100*/  FSEL R63, R63, -INF , !P0 ;  /* 0xff8000003f3f7808 */ /* 0x000fe40004000000 */
[----:B------:R-:W-:Y:S01]  /*13110*/  FSEL R157, R157, -INF , !P3 ;  /* 0xff8000009d9d7808 */ /* 0x000fe20005800000 */
[----:B------:R-:W-:Y:S01]  /*13120*/  FMUL.FTZ R116, R116, R2 ;  /* 0x0000000274747220 */ /* 0x000fe20000410000 */
[----:B------:R-:W-:Y:S02]  /*13130*/  ISETP.GE.AND P6, PT, R95, R244, PT ;  /* 0x000000f45f00720c */ /* 0x000fe40003fc6270 */
[----:B------:R-:W-:Y:S01]  /*13140*/  FSEL R152, R151, -INF , !P4 ;  /* 0xff80000097987808 */ /* 0x000fe20006000000 */
[----:B------:R-:W-:Y:S01]  /*13150*/  MUFU.TANH R128, R116 ;  /* 0x0000007400807308 */ /* 0x000fe20000002400 */
[----:B--2---:R-:W-:Y:S01]  /*13160*/  P2R R120, PR, RZ, 0x4 ;  /* 0x00000004ff787803 */ /* 0x004fe20000000000 */
[C---:B-1----:R-:W-:Y:S01]  /*13170*/  HMMA.16816.F32.BF16 R48, R76.reuse, R132, R48 ;  /* 0x000000844c30723c */ /* 0x042fe20000041830 */
[----:B------:R-:W-:Y:S01]  /*13180*/  ISETP.GE.AND P2, PT, R95, R245, PT ;  /* 0x000000f55f00720c */ /* 0x000fe20003f46270 */
[----:B------:R-:W-:Y:S01]  /*13190*/  IMAD.MOV.U32 R133, RZ, RZ, R197 ;  /* 0x000000ffff857224 */ /* 0x000fe200078e00c5 */
[----:B------:R-:W-:Y:S01]  /*131a0*/  ISETP.NE.AND P3, PT, R120, RZ, PT ;  /* 0x000000ff7800720c */ /* 0x000fe20003f65270 */
[-C--:B------:R-:W-:Y:S01]  /*131b0*/  FMUL.FTZ R112, R112, R2.reuse ;  /* 0x0000000270707220 */ /* 0x080fe20000410000 */
[----:B------:R-:W-:Y:S01]  /*131c0*/  FSEL R141, R63, -INF , !P1 ;  /* 0xff8000003f8d7808 */ /* 0x000fe20004800000 */
[----:B------:R1:W-:Y:S01]  /*131d0*/  MUFU.TANH R95, R122 ;  /* 0x0000007a005f7308 */ /* 0x0003e20000002400 */
[----:B------:R-:W-:Y:S01]  /*131e0*/  FSEL R62, R62, -INF , !P3 ;  /* 0xff8000003e3e7808 */ /* 0x000fe20005800000 */
[----:B------:R-:W-:Y:S01]  /*131f0*/  FMUL.FTZ R114, R114, R2 ;  /* 0x0000000272727220 */ /* 0x000fe20000410000 */
[-C--:B------:R-:W-:Y:S01]  /*13200*/  ISETP.GT.AND P5, PT, R247, R121.reuse, PT ;  /* 0x00000079f700720c */ /* 0x080fe20003fa4270 */
[----:B------:R-:W-:Y:S01]  /*13210*/  HMMA.16816.F32.BF16 R44, R76, R134, R44 ;  /* 0x000000864c2c723c */ /* 0x000fe2000004182c */
[----:B------:R-:W-:-:S02]  /*13220*/  ISETP.GT.AND P0, PT, R246, R121, PT ;  /* 0x00000079f600720c */ /* 0x000fc40003f04270 */
[C---:B------:R-:W-:Y:S01]  /*13230*/  ISETP.GE.AND P4, PT, R121.reuse, R244, PT ;  /* 0x000000f47900720c */ /* 0x040fe20003f86270 */
[----:B------:R-:W2:Y:S01]  /*13240*/  MUFU.TANH R63, R125 ;  /* 0x0000007d003f7308 */ /* 0x000ea20000002400 */
[----:B------:R-:W-:Y:S02]  /*13250*/  ISETP.GE.AND P1, PT, R121, R245, PT ;  /* 0x000000f57900720c */ /* 0x000fe40003f26270 */
[----:B------:R-:W-:Y:S01]  /*13260*/  FSEL R211, R62, -INF , !P2 ;  /* 0xff8000003ed37808 */ /* 0x000fe20005000000 */
[----:B---3--:R-:W-:Y:S01]  /*13270*/  HMMA.16816.F32.BF16 R108, R8, R88, R108 ;  /* 0x00000058086c723c */ /* 0x008fe2000004186c */
[-C--:B------:R-:W-:Y:S01]  /*13280*/  ISETP.GT.AND P2, PT, R246, R124.reuse, PT ;  /* 0x0000007cf600720c */ /* 0x080fe20003f44270 */
[----:B------:R-:W-:Y:S01]  /*13290*/  VIADD R88, R219, 0x49 ;  /* 0x00000049db587836 */ /* 0x000fe20000000000 */
[----:B------:R-:W-:Y:S01]  /*132a0*/  ISETP.GT.AND P3, PT, R247, R124, PT ;  /* 0x0000007cf700720c */ /* 0x000fe20003f64270 */
[-C--:B------:R-:W-:Y:S01]  /*132b0*/  FMUL.FTZ R89, R118, R2.reuse ;  /* 0x0000000276597220 */ /* 0x080fe20000410000 */
[----:B-1----:R-:W1:Y:S01]  /*132c0*/  LDSM.16.M88.4 R120, [R56+0x6000] ;  /* 0x006000003878783b */ /* 0x002e620000000200 */
[----:B------:R-:W-:Y:S01]  /*132d0*/  P2R R116, PR, RZ, 0x4 ;  /* 0x00000004ff747803 */ /* 0x000fe20000000000 */
[----:B------:R-:W-:Y:S01]  /*132e0*/  FMUL.FTZ R62, R117, R2 ;  /* 0x00000002753e7220 */ /* 0x000fe20000410000 */
[----:B------:R-:W-:Y:S01]  /*132f0*/  FSEL R170, R71, -INF , !P3 ;  /* 0xff80000047aa7808 */ /* 0x000fe20005800000 */
[----:B------:R3:W-:Y:S01]  /*13300*/  MUFU.TANH R129, R112 ;  /* 0x0000007000817308 */ /* 0x0007e20000002400 */
[----:B------:R-:W-:-:S02]  /*13310*/  FSEL R97, R97, -INF , !P5 ;  /* 0xff80000061617808 */ /* 0x000fc40006800000 */
[----:B------:R-:W-:Y:S02]  /*13320*/  ISETP.NE.AND P3, PT, R116, RZ, PT ;  /* 0x000000ff7400720c */ /* 0x000fe40003f65270 */
[----:B------:R-:W-:Y:S01]  /*13330*/  FSEL R162, R97, -INF , !P4 ;  /* 0xff80000061a27808 */ /* 0x000fe20006000000 */
[----:B------:R-:W-:Y:S01]  /*13340*/  VIADD R97, R219, 0x48 ;  /* 0x00000048db617836 */ /* 0x000fe20000000000 */
[----:B------:R-:W-:Y:S01]  /*13350*/  ISETP.GE.AND P2, PT, R124, R245, PT ;  /* 0x000000f57c00720c */ /* 0x000fe20003f46270 */
[----:B------:R4:W2:Y:S01]  /*13360*/  MUFU.TANH R71, R89 ;  /* 0x0000005900477308 */ /* 0x0008a20000002400 */
[----:B------:R-:W-:Y:S02]  /*13370*/  FSEL R99, R99, -INF , !P3 ;  /* 0xff80000063637808 */ /* 0x000fe40005800000 */
[----:B------:R-:W-:Y:S02]  /*13380*/  FSEL R158, R158, -INF , !P0 ;  /* 0xff8000009e9e7808 */ /* 0x000fe40004000000 */
[----:B------:R-:W-:-:S02]  /*13390*/  FSEL R160, R157, -INF , !P6 ;  /* 0xff8000009da07808 */ /* 0x000fc40007000000 */
[----:B------:R-:W-:Y:S01]  /*133a0*/  FSEL R155, R99, -INF , !P2 ;  /* 0xff800000639b7808 */ /* 0x000fe20005000000 */
[----:B------:R-:W-:Y:S01]  /*133b0*/  FMUL.FTZ R99, R113, R2 ;  /* 0x0000000271637220 */ /* 0x000fe20000410000 */
[----:B------:R-:W-:Y:S01]  /*133c0*/  ISETP.GE.AND P6, PT, R124, R244, PT ;  /* 0x000000f47c00720c */ /* 0x000fe20003fc6270 */
[----:B------:R-:W-:Y:S01]  /*133d0*/  VIADD R113, R219, 0x58 ;  /* 0x00000058db717836 */ /* 0x000fe20000000000 */
[----:B------:R-:W-:Y:S01]  /*133e0*/  FSEL R161, R158, -INF , !P1 ;  /* 0xff8000009ea17808 */ /* 0x000fe20004800000 */
[----:B------:R-:W2:Y:S01]  /*133f0*/  MUFU.TANH R62, R62 ;  /* 0x0000003e003e7308 */ /* 0x000ea20000002400 */
[C---:B------:R-:W-:Y:S01]  /*13400*/  ISETP.GT.AND P2, PT, R246.reuse, R88, PT ;  /* 0x00000058f600720c */ /* 0x040fe20003f44270 */
[----:B---3--:R-:W-:Y:S01]  /*13410*/  FMUL.FTZ R112, R115, R2 ;  /* 0x0000000273707220 */ /* 0x008fe20000410000 */
[-C--:B------:R-:W-:Y:S02]  /*13420*/  ISETP.GT.AND P5, PT, R247, R97.reuse, PT ;  /* 0x00000061f700720c */ /* 0x080fe40003fa4270 */
[----:B------:R-:W-:-:S02]  /*13430*/  ISETP.GT.AND P0, PT, R246, R97, PT ;  /* 0x00000061f600720c */ /* 0x000fc40003f04270 */
[C---:B------:R-:W-:Y:S01]  /*13440*/  ISETP.GE.AND P4, PT, R97.reuse, R244, PT ;  /* 0x000000f46100720c */ /* 0x040fe20003f86270 */
[----:B------:R-:W-:Y:S01]  /*13450*/  MUFU.TANH R99, R99 ;  /* 0x0000006300637308 */ /* 0x000fe20000002400 */
[-C--:B------:R-:W-:Y:S01]  /*13460*/  ISETP.GE.AND P1, PT, R97, R245.reuse, PT ;  /* 0x000000f56100720c */ /* 0x080fe20003f26270 */
[----:B------:R-:W-:Y:S01]  /*13470*/  FMUL.FTZ R97, R119, R2 ;  /* 0x0000000277617220 */ /* 0x000fe20000410000 */
[----:B------:R-:W-:Y:S01]  /*13480*/  ISETP.GT.AND P3, PT, R247, R88, PT ;  /* 0x00000058f700720c */ /* 0x000fe20003f64270 */
[----:B------:R-:W3:Y:S01]  /*13490*/  LDSM.16.M88.4 R116, [R70+0x6800] ;  /* 0x006800004674783b */ /* 0x000ee20000000200 */
[----:B------:R-:W-:Y:S02]  /*134a0*/  FSEL R170, R170, -INF , !P6 ;  /* 0xff800000aaaa7808 */ /* 0x000fe40007000000 */
[----:B----4-:R-:W-:Y:S01]  /*134b0*/  P2R R89, PR, RZ, 0x4 ;  /* 0x00000004ff597803 */ /* 0x010fe20000000000 */
[----:B-1----:R-:W-:Y:S01]  /*134c0*/  HMMA.16816.F32.BF16 R124, R4, R120, R108 ;  /* 0x00000078047c723c */ /* 0x002fe2000004186c */
[C---:B------:R-:W-:Y:S01]  /*134d0*/  ISETP.GE.AND P6, PT, R88.reuse, R244, PT ;  /* 0x000000f45800720c */ /* 0x040fe20003fc6270 */
[----:B------:R-:W1:Y:S01]  /*134e0*/  MUFU.TANH R97, R97 ;  /* 0x0000006100617308 */ /* 0x000e620000002400 */
[----:B------:R-:W-:Y:S01]  /*134f0*/  ISETP.GE.AND P2, PT, R88, R245, PT ;  /* 0x000000f55800720c */ /* 0x000fe20003f46270 */
[----:B------:R-:W-:Y:S01]  /*13500*/  VIADD R88, R219, 0x50 ;  /* 0x00000050db587836 */ /* 0x000fe20000000000 */
[----:B------:R-:W-:-:S02]  /*13510*/  FSEL R153, R153, -INF , !P5 ;  /* 0xff80000099997808 */ /* 0x000fc40006800000 */
[----:B------:R-:W-:Y:S01]  /*13520*/  FSEL R157, R159, -INF , !P0 ;  /* 0xff8000009f9d7808 */ /* 0x000fe20004000000 */
[----:B------:R-:W-:Y:S01]  /*13530*/  HMMA.16816.F32.BF16 R108, R8, R90, R104 ;  /* 0x0000005a086c723c */ /* 0x000fe20000041868 */
[----:B------:R-:W-:Y:S01]  /*13540*/  FSEL R144, R144, -INF , !P3 ;  /* 0xff80000090907808 */ /* 0x000fe20005800000 */
[----:B------:R-:W4:Y:S01]  /*13550*/  MUFU.TANH R112, R112 ;  /* 0x0000007000707308 */ /* 0x000f220000002400 */
[----:B------:R-:W-:Y:S02]  /*13560*/  ISETP.NE.AND P3, PT, R89, RZ, PT ;  /* 0x000000ff5900720c */ /* 0x000fe40003f65270 */
[----:B------:R-:W-:Y:S02]  /*13570*/  FSEL R168, R153, -INF , !P4 ;  /* 0xff80000099a87808 */ /* 0x000fe40006000000 */
[----:B------:R-:W-:Y:S02]  /*13580*/  FSEL R157, R157, -INF , !P1 ;  /* 0xff8000009d9d7808 */ /* 0x000fe40004800000 */
[-C--:B------:R-:W-:Y:S01]  /*13590*/  ISETP.GT.AND P5, PT, R247, R88.reuse, PT ;  /* 0x00000058f700720c */ /* 0x080fe20003fa4270 */
[----:B------:R-:W4:Y:S01]  /*135a0*/  MUFU.TANH R114, R114 ;  /* 0x0000007200727308 */ /* 0x000f220000002400 */
[----:B------:R-:W-:Y:S01]  /*135b0*/  ISETP.GT.AND P0, PT, R246, R88, PT ;  /* 0x00000058f600720c */ /* 0x000fe20003f04270 */
[----:B------:R-:W-:Y:S01]  /*135c0*/  FMUL.FTZ R125, R125, R2 ;  /* 0x000000027d7d7220 */ /* 0x000fe20000410000 */
[----:B------:R-:W-:Y:S01]  /*135d0*/  ISETP.GE.AND P4, PT, R88, R244, PT ;  /* 0x000000f45800720c */ /* 0x000fe20003f86270 */
[-C--:B------:R-:W-:Y:S01]  /*135e0*/  FMUL.FTZ R115, R124, R2.reuse ;  /* 0x000000027c737220 */ /* 0x080fe20000410000 */
[----:B------:R-:W-:Y:S01]  /*135f0*/  ISETP.GE.AND P1, PT, R88, R245, PT ;  /* 0x000000f55800720c */ /* 0x000fe20003f26270 */
[----:B------:R-:W-:Y:S01]  /*13600*/  VIADD R88, R219, 0x51 ;  /* 0x00000051db587836 */ /* 0x000fe20000000000 */
[----:B------:R-:W-:Y:S01]  /*13610*/  FSEL R154, R154, -INF , !P3 ;  /* 0xff8000009a9a7808 */ /* 0x000fe20005800000 */
[----:B------:R-:W-:Y:S01]  /*13620*/  FMUL.FTZ R124, R126, R2 ;  /* 0x000000027e7c7220 */ /* 0x000fe20000410000 */
[----:B------:R-:W-:Y:S01]  /*13630*/  FSEL R178, R144, -INF , !P6 ;  /* 0xff80000090b27808 */ /* 0x000fe20007000000 */
[----:B------:R-:W-:Y:S01]  /*13640*/  MUFU.TANH R115, R115 ;  /* 0x0000007300737308 */ /* 0x000fe20000002400 */
[----:B------:R-:W-:-:S02]  /*13650*/  FSEL R173, R154, -INF , !P2 ;  /* 0xff8000009aad7808 */ /* 0x000fc40005000000 */
[-C--:B------:R-:W-:Y:S02]  /*13660*/  ISETP.GT.AND P2, PT, R246, R88.reuse, PT ;  /* 0x00000058f600720c */ /* 0x080fe40003f44270 */
[----:B------:R-:W-:Y:S02]  /*13670*/  ISETP.GT.AND P3, PT, R247, R88, PT ;  /* 0x00000058f700720c */ /* 0x000fe40003f64270 */
[----:B------:R-:W-:Y:S01]  /*13680*/  P2R R120, PR, RZ, 0x4 ;  /* 0x00000004ff787803 */ /* 0x000fe20000000000 */
[----:B---3--:R-:W-:Y:S01]  /*13690*/  HMMA.16816.F32.BF16 R104, R8, R116, R100 ;  /* 0x000000740868723c */ /* 0x008fe20000041864 */
[C---:B------:R-:W-:Y:S01]  /*136a0*/  ISETP.GE.AND P6, PT, R88.reuse, R244, PT ;  /* 0x000000f45800720c */ /* 0x040fe20003fc6270 */
[----:B------:R-:W-:Y:S01]  /*136b0*/  VIADD R100, R219, 0x59 ;  /* 0x00000059db647836 */ /* 0x000fe20000000000 */
[----:B------:R-:W-:Y:S01]  /*136c0*/  ISETP.GE.AND P2, PT, R88, R245, PT ;  /* 0x000000f55800720c */ /* 0x000fe20003f46270 */
[----:B------:R-:W-:Y:S01]  /*136d0*/  FMUL.FTZ R116, R127, R2 ;  /* 0x000000027f747220 */ /* 0x000fe20000410000 */
[----:B------:R-:W3:Y:S01]  /*136e0*/  LDSM.16.M88.4 R88, [R56+0x6800] ;  /* 0x006800003858783b */ /* 0x000ee20000000200 */
[----:B------:R-:W-:Y:S01]  /*136f0*/  FSEL R146, R146, -INF , !P3 ;  /* 0xff80000092927808 */ /* 0x000fe20005800000 */
[----:B------:R-:W-:Y:S01]  /*13700*/  MUFU.TANH R124, R124 ;  /* 0x0000007c007c7308 */ /* 0x000fe20000002400 */
[----:B------:R-:W-:-:S02]  /*13710*/  ISETP.NE.AND P3, PT, R120, RZ, PT ;  /* 0x000000ff7800720c */ /* 0x000fc40003f65270 */
[----:B------:R-:W-:Y:S01]  /*13720*/  FSEL R163, R163, -INF , !P5 ;  /* 0xff800000a3a37808 */ /* 0x000fe20006800000 */
[----:B------:R-:W-:Y:S01]  /*13730*/  HMMA.16816.F32.BF16 R120, R4, R122, R108 ;  /* 0x0000007a0478723c */ /* 0x000fe2000004186c */
[----:B------:R-:W-:Y:S01]  /*13740*/  FSEL R147, R147, -INF , !P3 ;  /* 0xff80000093937808 */ /* 0x000fe20005800000 */
[----:B------:R-:W2:Y:S01]  /*13750*/  LDSM.16.M88.4 R108, [R57+0x8000] ;  /* 0x00800000396c783b */ /* 0x000ea20000000200 */
[----:B------:R-:W-:Y:S01]  /*13760*/  FSEL R222, R163, -INF , !P4 ;  /* 0xff800000a3de7808 */ /* 0x000fe20006000000 */
[----:B------:R-:W-:Y:S01]  /*13770*/  MUFU.TANH R116, R116 ;  /* 0x0000007400747308 */ /* 0x000fe20000002400 */
[----:B------:R-:W-:Y:S02]  /*13780*/  FSEL R163, R147, -INF , !P2 ;  /* 0xff80000093a37808 */ /* 0x000fe40005000000 */
[----:B------:R-:W-:Y:S02]  /*13790*/  ISETP.GT.AND P2, PT, R246, R100, PT ;  /* 0x00000064f600720c */ /* 0x000fe40003f44270 */
[----:B------:R-:W-:-:S02]  /*137a0*/  FSEL R182, R146, -INF , !P6 ;  /* 0xff80000092b67808 */ /* 0x000fc40007000000 */
[----:B------:R-:W-:Y:S02]  /*137b0*/  P2R R117, PR, RZ, 0x4 ;  /* 0x00000004ff757803 */ /* 0x000fe40000000000 */
[----:B------:R-:W-:Y:S02]  /*137c0*/  ISETP.GT.AND P3, PT, R247, R100, PT ;  /* 0x00000064f700720c */ /* 0x000fe40003f64270 */
[C---:B------:R-:W-:Y:S02]  /*137d0*/  ISETP.GE.AND P6, PT, R100.reuse, R244, PT ;  /* 0x000000f46400720c */ /* 0x040fe40003fc6270 */
[----:B------:R-:W-:Y:S02]  /*137e0*/  ISETP.GE.AND P2, PT, R100, R245, PT ;  /* 0x000000f56400720c */ /* 0x000fe40003f46270 */
[----:B------:R-:W-:Y:S01]  /*137f0*/  HMMA.16816.F32.BF16 R100, R8, R118, R80 ;  /* 0x000000760864723c */ /* 0x000fe20000041850 */
[----:B------:R-:W1:Y:S01]  /*13800*/  LDSM.16.M88.4 R80, [R70+0x7000] ;  /* 0x007000004650783b */ /* 0x000e620000000200 */
[----:B------:R-:W-:Y:S01]  /*13810*/  FSEL R136, R136, -INF , !P3 ;  /* 0xff80000088887808 */ /* 0x000fe20005800000 */
[----:B------:R-:W-:Y:S01]  /*13820*/  VIADD R119, R219, 0x69 ;  /* 0x00000069db777836 */ /* 0x000fe20000000000 */
[----:B------:R-:W-:Y:S01]  /*13830*/  ISETP.NE.AND P3, PT, R117, RZ, PT ;  /* 0x000000ff7500720c */ /* 0x000fe20003f65270 */
[-C--:B------:R-:W-:Y:S01]  /*13840*/  FMUL.FTZ R120, R120, R2.reuse ;  /* 0x0000000278787220 */ /* 0x080fe20000410000 */
[----:B------:R-:W-:Y:S01]  /*13850*/  FSEL R171, R171, -INF , !P0 ;  /* 0xff800000abab7808 */ /* 0x000fe20004000000 */
[-C--:B------:R-:W-:Y:S01]  /*13860*/  FMUL.FTZ R122, R122, R2.reuse ;  /* 0x000000027a7a7220 */ /* 0x080fe20000410000 */
[----:B------:R-:W-:Y:S01]  /*13870*/  FSEL R209, R86, -INF , !P3 ;  /* 0xff80000056d17808 */ /* 0x000fe20005800000 */
[----:B------:R-:W-:Y:S01]  /*13880*/  FMUL.FTZ R121, R121, R2 ;  /* 0x0000000279797220 */ /* 0x000fe20000410000 */
[----:B------:R-:W-:Y:S01]  /*13890*/  ISETP.GT.AND P5, PT, R247, R113, PT ;  /* 0x00000071f700720c */ /* 0x000fe20003fa4270 */
[----:B------:R-:W-:Y:S01]  /*138a0*/  MUFU.TANH R117, R120 ;  /* 0x0000007800757308 */ /* 0x000fe20000002400 */
[----:B------:R-:W-:-:S02]  /*138b0*/  FSEL R209, R209, -INF , !P2 ;  /* 0xff800000d1d17808 */ /* 0x000fc40005000000 */
[----:B------:R-:W-:Y:S01]  /*138c0*/  FSEL R171, R171, -INF , !P1 ;  /* 0xff800000abab7808 */ /* 0x000fe20004800000 */
[----:B---3--:R-:W-:Y:S01]  /*138d0*/  HMMA.16816.F32.BF16 R104, R4, R88, R104 ;  /* 0x000000580468723c */ /* 0x008fe20000041868 */
[----:B------:R-:W-:Y:S01]  /*138e0*/  VIADD R89, R219, 0x61 ;  /* 0x00000061db597836 */ /* 0x000fe20000000000 */
[C---:B------:R-:W-:Y:S02]  /*138f0*/  ISETP.GT.AND P0, PT, R246.reuse, R113, PT ;  /* 0x00000071f600720c */ /* 0x040fe40003f04270 */
[----:B------:R-:W-:Y:S01]  /*13900*/  ISETP.GE.AND P4, PT, R113, R244, PT ;  /* 0x000000f47100720c */ /* 0x000fe20003f86270 */
[----:B------:R-:W-:Y:S01]  /*13910*/  MUFU.TANH R86, R121 ;  /* 0x0000007900567308 */ /* 0x000fe20000002400 */
[-C--:B------:R-:W-:Y:S02]  /*13920*/  ISETP.GT.AND P2, PT, R246, R89.reuse, PT ;  /* 0x00000059f600720c */ /* 0x080fe40003f44270 */
[----:B------:R-:W-:Y:S01]  /*13930*/  ISETP.GT.AND P3, PT, R247, R89, PT ;  /* 0x00000059f700720c */ /* 0x000fe20003f64270 */
[----:B--2---:R-:W-:Y:S01]  /*13940*/  HMMA.16816.F32.BF16 R32, R76, R110, R32 ;  /* 0x0000006e4c20723c */ /* 0x004fe20000041820 */
[----:B------:R-:W-:-:S02]  /*13950*/  ISETP.GE.AND P1, PT, R113, R245, PT ;  /* 0x000000f57100720c */ /* 0x000fc40003f26270 */
[----:B------:R-:W-:Y:S01]  /*13960*/  P2R R88, PR, RZ, 0x4 ;  /* 0x00000004ff587803 */ /* 0x000fe20000000000 */
[----:B------:R2:W3:Y:S01]  /*13970*/  MUFU.TANH R113, R125 ;  /* 0x0000007d00717308 */ /* 0x0004e20000002400 */
[----:B------:R-:W-:Y:S02]  /*13980*/  FSEL R169, R169, -INF , !P5 ;  /* 0xff800000a9a97808 */ /* 0x000fe40006800000 */
[----:B------:R-:W-:Y:S01]  /*13990*/  FSEL R172, R172, -INF , !P3 ;  /* 0xff800000acac7808 */ /* 0x000fe20005800000 */
[----:B------:R-:W-:Y:S01]  /*139a0*/  HMMA.16816.F32.BF16 R40, R76, R108, R40 ;  /* 0x0000006c4c28723c */ /* 0x000fe20000041828 */
[----:B------:R-:W-:Y:S01]  /*139b0*/  ISETP.NE.AND P3, PT, R88, RZ, PT ;  /* 0x000000ff5800720c */ /* 0x000fe20003f65270 */
[----:B------:R-:W-:Y:S01]  /*139c0*/  FMUL.FTZ R118, R104, R2 ;  /* 0x0000000268767220 */ /* 0x000fe20000410000 */
[----:B------:R-:W-:Y:S01]  /*139d0*/  FSEL R218, R136, -INF , !P6 ;  /* 0xff80000088da7808 */ /* 0x000fe20007000000 */
[----:B------:R-:W-:Y:S01]  /*139e0*/  VIADD R104, R219, 0x70 ;  /* 0x00000070db687836 */ /* 0x000fe20000000000 */
[C---:B------:R-:W-:Y:S01]  /*139f0*/  ISETP.GE.AND P6, PT, R89.reuse, R244, PT ;  /* 0x000000f45900720c */ /* 0x040fe20003fc6270 */
[----:B------:R-:W3:Y:S01]  /*13a00*/  MUFU.TANH R109, R122 ;  /* 0x0000007a006d7308 */ /* 0x000ee20000002400 */
[----:B------:R-:W-:Y:S01]  /*13a10*/  ISETP.GE.AND P2, PT, R89, R245, PT ;  /* 0x000000f55900720c */ /* 0x000fe20003f46270 */
[----:B------:R-:W-:Y:S01]  /*13a20*/  VIADD R89, R219, 0x68 ;  /* 0x00000068db597836 */ /* 0x000fe20000000000 */
[----:B------:R-:W-:Y:S01]  /*13a30*/  FSEL R216, R169, -INF , !P4 ;  /* 0xff800000a9d87808 */ /* 0x000fe20006000000 */
[----:B-1----:R-:W-:Y:S01]  /*13a40*/  HMMA.16816.F32.BF16 R72, R8, R80, R72 ;  /* 0x000000500848723c */ /* 0x002fe20000041848 */
[----:B------:R-:W-:Y:S01]  /*13a50*/  FSEL R169, R174, -INF , !P0 ;  /* 0xff800000aea97808 */ /* 0x000fe20004000000 */
[----:B------:R-:W-:Y:S01]  /*13a60*/  VIADD R80, R219, 0x71 ;  /* 0x00000071db507836 */ /* 0x000fe20000000000 */
[----:B------:R-:W-:Y:S01]  /*13a70*/  FSEL R87, R87, -INF , !P3 ;  /* 0xff80000057577808 */ /* 0x000fe20005800000 */
[----:B--2---:R-:W-:Y:S01]  /*13a80*/  VIADD R125, R219, 0x60 ;  /* 0x00000060db7d7836 */ /* 0x004fe20000000000 */
[----:B------:R-:W-:Y:S01]  /*13a90*/  FSEL R169, R169, -INF , !P1 ;  /* 0xff800000a9a97808 */ /* 0x000fe20004800000 */
[-C--:B------:R-:W-:Y:S01]  /*13aa0*/  FMUL.FTZ R81, R106, R2.reuse ;  /* 0x000000026a517220 */ /* 0x080fe20000410000 */
[----:B------:R-:W-:Y:S01]  /*13ab0*/  FSEL R205, R87, -INF , !P2 ;  /* 0xff80000057cd7808 */ /* 0x000fe20005000000 */
[-C--:B------:R-:W-:Y:S01]  /*13ac0*/  FMUL.FTZ R87, R105, R2.reuse ;  /* 0x0000000269577220 */ /* 0x080fe20000410000 */
[-C--:B------:R-:W-:Y:S01]  /*13ad0*/  ISETP.GT.AND P5, PT, R247, R125.reuse, PT ;  /* 0x0000007df700720c */ /* 0x080fe20003fa4270 */
[----:B------:R-:W-:Y:S01]  /*13ae0*/  FMUL.FTZ R108, R123, R2 ;  /* 0x000000027b6c7220 */ /* 0x000fe20000410000 */
[----:B------:R-:W-:Y:S01]  /*13af0*/  ISETP.GT.AND P0, PT, R246, R125, PT ;  /* 0x0000007df600720c */ /* 0x000fe20003f04270 */
[----:B------:R-:W-:Y:S01]  /*13b00*/  MUFU.TANH R118, R118 ;  /* 0x0000007600767308 */ /* 0x000fe20000002400 */
[----:B------:R-:W-:-:S02]  /*13b10*/  FSEL R175, R175, -INF , !P5 ;  /* 0xff800000afaf7808 */ /* 0x000fc40006800000 */
[----:B------:R-:W-:Y:S02]  /*13b20*/  ISETP.GT.AND P5, PT, R247, R89, PT ;  /* 0x00000059f700720c */ /* 0x000fe40003fa4270 */
[C---:B------:R-:W-:Y:S02]  /*13b30*/  ISETP.GE.AND P4, PT, R125.reuse, R244, PT ;  /* 0x000000f47d00720c */ /* 0x040fe40003f86270 */
[----:B------:R-:W-:Y:S01]  /*13b40*/  ISETP.GE.AND P1, PT, R125, R245, PT ;  /* 0x000000f57d00720c */ /* 0x000fe20003f26270 */
[----:B------:R-:W1:Y:S01]  /*13b50*/  MUFU.TANH R108, R108 ;  /* 0x0000006c006c7308 */ /* 0x000e620000002400 */
[----:B------:R-:W-:Y:S02]  /*13b60*/  FSEL R138, R138, -INF , !P0 ;  /* 0xff8000008a8a7808 */ /* 0x000fe40004000000 */
[-C--:B------:R-:W-:Y:S02]  /*13b70*/  ISETP.GT.AND P2, PT, R246, R119.reuse, PT ;  /* 0x00000077f600720c */ /* 0x080fe40003f44270 */
[----:B------:R-:W-:-:S02]  /*13b80*/  ISETP.GT.AND P3, PT, R247, R119, PT ;  /* 0x00000077f700720c */ /* 0x000fc40003f64270 */
[----:B------:R-:W-:Y:S01]  /*13b90*/  FSEL R208, R94, -INF , !P5 ;  /* 0xff8000005ed07808 */ /* 0x000fe20006800000 */
[----:B------:R-:W-:Y:S01]  /*13ba0*/  MUFU.TANH R87, R87 ;  /* 0x0000005700577308 */ /* 0x000fe20000002400 */
[----:B------:R-:W-:Y:S02]  /*13bb0*/  FSEL R214, R175, -INF , !P4 ;  /* 0xff800000afd67808 */ /* 0x000fe40006000000 */
[----:B------:R-:W-:Y:S02]  /*13bc0*/  FSEL R207, R138, -INF , !P1 ;  /* 0xff8000008acf7808 */ /* 0x000fe40004800000 */
[----:B------:R-:W-:Y:S02]  /*13bd0*/  P2R R94, PR, RZ, 0x4 ;  /* 0x00000004ff5e7803 */ /* 0x000fe40000000000 */
[----:B------:R-:W-:Y:S02]  /*13be0*/  ISETP.GT.AND P0, PT, R246, R89, PT ;  /* 0x00000059f600720c */ /* 0x000fe40003f04270 */
[----:B------:R-:W-:-:S02]  /*13bf0*/  ISETP.GE.AND P4, PT, R89, R244, PT ;  /* 0x000000f45900720c */ /* 0x000fc40003f86270 */
[-C--:B------:R-:W-:Y:S02]  /*13c00*/  ISETP.GE.AND P1, PT, R89, R245.reuse, PT ;  /* 0x000000f55900720c */ /* 0x080fe40003f26270 */
[----:B------:R-:W-:Y:S01]  /*13c10*/  HMMA.16816.F32.BF16 R88, R4, R90, R100 ;  /* 0x0000005a0458723c */ /* 0x000fe20000041864 */
[----:B------:R-:W2:Y:S01]  /*13c20*/  LDSM.16.M88.4 R100, [R56+0x7000] ;  /* 0x007000003864783b */ /* 0x000ea20000000200 */
[----:B------:R-:W-:Y:S02]  /*13c30*/  FSEL R38, R38, -INF , !P3 ;  /* 0xff80000026267808 */ /* 0x000fe40005800000 */
[----:B------:R-:W-:Y:S02]  /*13c40*/  ISETP.NE.AND P3, PT, R94, RZ, PT ;  /* 0x000000ff5e00720c */ /* 0x000fe40003f65270 */
[----:B------:R-:W-:Y:S01]  /*13c50*/  ISETP.GE.AND P2, PT, R119, R245, PT ;  /* 0x000000f57700720c */ /* 0x000fe20003f46270 */
[----:B------:R4:W1:Y:S01]  /*13c60*/  MUFU.TANH R94, R81 ;  /* 0x00000051005e7308 */ /* 0x0008620000002400 */
[----:B------:R-:W-:-:S02]  /*13c70*/  FSEL R63, R63, -INF , !P3 ;  /* 0xff8000003f3f7808 */ /* 0x000fc40005800000 */
[----:B------:R-:W-:Y:S02]  /*13c80*/  FSEL R212, R172, -INF , !P6 ;  /* 0xff800000acd47808 */ /* 0x000fe40007000000 */
[----:B------:R-:W-:Y:S02]  /*13c90*/  ISETP.GE.AND P6, PT, R119, R244, PT ;  /* 0x000000f47700720c */ /* 0x000fe40003fc6270 */
[----:B------:R-:W-:Y:S02]  /*13ca0*/  FSEL R95, R95, -INF , !P0 ;  /* 0xff8000005f5f7808 */ /* 0x000fe40004000000 */
[----:B------:R-:W-:Y:S02]  /*13cb0*/  FSEL R201, R63, -INF , !P2 ;  /* 0xff8000003fc97808 */ /* 0x000fe40005000000 */
[----:B------:R-:W-:Y:S01]  /*13cc0*/  ISETP.GT.AND P2, PT, R246, R80, PT ;  /* 0x00000050f600720c */ /* 0x000fe20003f44270 */
[-C--:B------:R-:W-:Y:S01]  /*13cd0*/  FMUL.FTZ R88, R88, R2.reuse ;  /* 0x0000000258587220 */ /* 0x080fe20000410000 */
[----:B------:R-:W-:Y:S01]  /*13ce0*/  FSEL R208, R208, -INF , !P4 ;  /* 0xff800000d0d07808 */ /* 0x000fe20006000000 */
[----:B------:R-:W-:Y:S01]  /*13cf0*/  FMUL.FTZ R89, R89, R2 ;  /* 0x0000000259597220 */ /* 0x000fe20000410000 */
[----:B------:R-:W-:Y:S01]  /*13d00*/  ISETP.GT.AND P5, PT, R247, R104, PT ;  /* 0x00000068f700720c */ /* 0x000fe20003fa4270 */
[----:B------:R-:W-:Y:S01]  /*13d10*/  FMUL.FTZ R90, R90, R2 ;  /* 0x000000025a5a7220 */ /* 0x000fe20000410000 */
[----:B------:R-:W-:Y:S01]  /*13d20*/  FSEL R203, R95, -INF , !P1 ;  /* 0xff8000005fcb7808 */ /* 0x000fe20004800000 */
[----:B------:R-:W-:Y:S01]  /*13d30*/  MUFU.TANH R63, R88 ;  /* 0x00000058003f7308 */ /* 0x000fe20000002400 */
[----:B------:R-:W-:Y:S01]  /*13d40*/  ISETP.GT.AND P0, PT, R246, R104, PT ;  /* 0x00000068f600720c */ /* 0x000fe20003f04270 */
[-C--:B------:R-:W-:Y:S01]  /*13d50*/  FMUL.FTZ R95, R91, R2.reuse ;  /* 0x000000025b5f7220 */ /* 0x080fe20000410000 */
[----:B------:R-:W-:Y:S01]  /*13d60*/  FSEL R210, R38, -INF , !P6 ;  /* 0xff80000026d27808 */ /* 0x000fe20007000000 */
[----:B------:R-:W-:Y:S01]  /*13d70*/  FMUL.FTZ R38, R107, R2 ;  /* 0x000000026b267220 */ /* 0x000fe20000410000 */
[----:B------:R-:W-:-:S02]  /*13d80*/  ISETP.GE.AND P4, PT, R104, R244, PT ;  /* 0x000000f46800720c */ /* 0x000fc40003f86270 */
[-C--:B------:R-:W-:Y:S01]  /*13d90*/  ISETP.GE.AND P1, PT, R104, R245.reuse, PT ;  /* 0x000000f56800720c */ /* 0x080fe20003f26270 */
[----:B------:R-:W-:Y:S01]  /*13da0*/  MUFU.TANH R110, R90 ;  /* 0x0000005a006e7308 */ /* 0x000fe20000002400 */
[----:B------:R-:W3:Y:S01]  /*13db0*/  LDSM.16.M88.4 R104, [R70+0x7800] ;  /* 0x007800004668783b */ /* 0x000ee20000000200 */
[----:B----4-:R-:W-:Y:S02]  /*13dc0*/  P2R R81, PR, RZ, 0x4 ;  /* 0x00000004ff517803 */ /* 0x010fe40000000000 */
[----:B------:R-:W-:Y:S02]  /*13dd0*/  ISETP.GT.AND P3, PT, R247, R80, PT ;  /* 0x00000050f700720c */ /* 0x000fe40003f64270 */
[C---:B------:R-:W-:Y:S02]  /*13de0*/  ISETP.GE.AND P6, PT, R80.reuse, R244, PT ;  /* 0x000000f45000720c */ /* 0x040fe40003fc6270 */
[----:B------:R-:W-:Y:S01]  /*13df0*/  ISETP.GE.AND P2, PT, R80, R245, PT ;  /* 0x000000f55000720c */ /* 0x000fe20003f46270 */
[----:B------:R-:W-:Y:S01]  /*13e00*/  VIADD R80, R219, 0x78 ;  /* 0x00000078db507836 */ /* 0x000fe20000000000 */
[----:B------:R-:W-:Y:S01]  /*13e10*/  FSEL R128, R128, -INF , !P5 ;  /* 0xff80000080807808 */ /* 0x000fe20006800000 */
[----:B--2---:R-:W-:Y:S01]  /*13e20*/  HMMA.16816.F32.BF16 R72, R4, R100, R72 ;  /* 0x000000640448723c */ /* 0x004fe20000041848 */
[----:B------:R-:W-:Y:S01]  /*13e30*/  FSEL R199, R71, -INF , !P0 ;  /* 0xff80000047c77808 */ /* 0x000fe20004000000 */
[----:B------:R-:W2:Y:S01]  /*13e40*/  MUFU.TANH R38, R38 ;  /* 0x0000002600267308 */ /* 0x000ea20000002400 */
[----:B------:R-:W-:-:S02]  /*13e50*/  FSEL R206, R128, -INF , !P4 ;  /* 0xff80000080ce7808 */ /* 0x000fc40006000000 */
[----:B------:R-:W-:Y:S02]  /*13e60*/  FSEL R62, R62, -INF , !P3 ;  /* 0xff8000003e3e7808 */ /* 0x000fe40005800000 */
[----:B------:R-:W-:Y:S02]  /*13e70*/  FSEL R199, R199, -INF , !P1 ;  /* 0xff800000c7c77808 */ /* 0x000fe40004800000 */
[-C--:B------:R-:W-:Y:S01]  /*13e80*/  ISETP.GT.AND P5, PT, R247, R80.reuse, PT ;  /* 0x00000050f700720c */ /* 0x080fe20003fa4270 */
[----:B------:R3:W4:Y:S01]  /*13e90*/  MUFU.TANH R71, R89 ;  /* 0x0000005900477308 */ /* 0x0007220000002400 */
[----:B------:R-:W-:Y:S02]  /*13ea0*/  ISETP.NE.AND P3, PT, R81, RZ, PT ;  /* 0x000000ff5100720c */ /* 0x000fe40003f65270 */
[----:B------:R-:W-:Y:S02]  /*13eb0*/  ISETP.GT.AND P0, PT, R246, R80, PT ;  /* 0x00000050f600720c */ /* 0x000fe40003f04270 */
[----:B------:R-:W-:-:S02]  /*13ec0*/  ISETP.GE.AND P4, PT, R80, R244, PT ;  /* 0x000000f45000720c */ /* 0x000fc40003f86270 */
[-C--:B------:R-:W-:Y:S01]  /*13ed0*/  ISETP.GE.AND P1, PT, R80, R245.reuse, PT ;  /* 0x000000f55000720c */ /* 0x080fe20003f26270 */
[----:B------:R-:W4:Y:S01]  /*13ee0*/  MUFU.TANH R95, R95 ;  /* 0x0000005f005f7308 */ /* 0x000f220000002400 */
[C---:B------:R-:W-:Y:S01]  /*13ef0*/  HMMA.16816.F32.BF16 R80, R8.reuse, R82, R64 ;  /* 0x000000520850723c */ /* 0x040fe20000041840 */
[----:B------:R-:W-:Y:S01]  /*13f00*/  FSEL R204, R62, -INF , !P6 ;  /* 0xff8000003ecc7808 */ /* 0x000fe20007000000 */
[----:B------:R-:W-:Y:S01]  /*13f10*/  VIADD R62, R219, 0x79 ;  /* 0x00000079db3e7836 */ /* 0x000fe20000000000 */
[----:B------:R-:W-:Y:S01]  /*13f20*/  FSEL R97, R97, -INF , !P3 ;  /* 0xff80000061617808 */ /* 0x000fe20005800000 */
[----:B------:R-:W1:Y:S01]  /*13f30*/  LDSM.16.M88.4 R64, [R56+0x7800] ;  /* 0x007800003840783b */ /* 0x000e620000000200 */
[----:B------:R-:W-:Y:S01]  /*13f40*/  FSEL R129, R129, -INF , !P5 ;  /* 0xff80000081817808 */ /* 0x000fe20006800000 */
[-C--:B------:R-:W-:Y:S01]  /*13f50*/  FMUL.FTZ R73, R73, R2.reuse ;  /* 0x0000000249497220 */ /* 0x080fe20000410000 */
[----:B------:R-:W-:Y:S01]  /*13f60*/  FSEL R197, R97, -INF , !P2 ;  /* 0xff80000061c57808 */ /* 0x000fe20005000000 */
[----:B------:R-:W-:Y:S01]  /*13f70*/  FMUL.FTZ R72, R72, R2 ;  /* 0x0000000248487220 */ /* 0x000fe20000410000 */
[----:B------:R-:W-:Y:S01]  /*13f80*/  ISETP.GT.AND P2, PT, R246, R62, PT ;  /* 0x0000003ef600720c */ /* 0x000fe20003f44270 */
[----:B------:R-:W-:Y:S01]  /*13f90*/  FMUL.FTZ R74, R74, R2 ;  /* 0x000000024a4a7220 */ /* 0x000fe20000410000 */
[----:B------:R-:W-:Y:S01]  /*13fa0*/  ISETP.GT.AND P3, PT, R247, R62, PT ;  /* 0x0000003ef700720c */ /* 0x000fe20003f64270 */
[----:B---3--:R-:W-:Y:S01]  /*13fb0*/  HMMA.16816.F32.BF16 R88, R8, R104, R48 ;  /* 0x000000680858723c */ /* 0x008fe20000041830 */
[----:B------:R-:W-:Y:S01]  /*13fc0*/  P2R R97, PR, RZ, 0x4 ;  /* 0x00000004ff617803 */ /* 0x000fe20000000000 */
[----:B------:R-:W-:Y:S01]  /*13fd0*/  VIADD R48, R219, 0x81 ;  /* 0x00000081db307836 */ /* 0x000fe20000000000 */
[----:B------:R-:W-:Y:S01]  /*13fe0*/  FSEL R99, R99, -INF , !P3 ;  /* 0xff80000063637808 */ /* 0x000fe20005800000 */
[----:B------:R3:W-:Y:S01]  /*13ff0*/  MUFU.TANH R104, R72 ;  /* 0x0000004800687308 */ /* 0x0007e20000002400 */
[----:B------:R-:W-:Y:S01]  /*14000*/  ISETP.NE.AND P3, PT, R97, RZ, PT ;  /* 0x000000ff6100720c */ /* 0x000fe20003f65270 */
[----:B------:R-:W-:Y:S01]  /*14010*/  FMUL.FTZ R75, R75, R2 ;  /* 0x000000024b4b7220 */ /* 0x000fe20000410000 */
[----:B------:R-:W-:Y:S01]  /*14020*/  ISETP.GE.AND P2, PT, R62, R245, PT ;  /* 0x000000f53e00720c */ /* 0x000fe20003f46270 */
[----:B------:R-:W-:Y:S01]  /*14030*/  HMMA.16816.F32.BF16 R100, R4, R102, R80 ;  /* 0x000000660464723c */ /* 0x000fe20000041850 */
[----:B------:R-:W2:Y:S01]  /*14040*/  LDSM.16.M88.4 R80, [R57+0x8800] ;  /* 0x008800003950783b */ /* 0x000ea20000000200 */
[----:B------:R-:W-:-:S02]  /*14050*/  FSEL R112, R112, -INF , !P3 ;  /* 0xff80000070707808 */ /* 0x000fc40005800000 */
[----:B------:R-:W-:Y:S01]  /*14060*/  ISETP.GE.AND P6, PT, R62, R244, PT ;  /* 0x000000f43e00720c */ /* 0x000fe20003fc6270 */
[----:B------:R-:W-:Y:S01]  /*14070*/  VIADD R62, R219, 0x80 ;  /* 0x00000080db3e7836 */ /* 0x000fe20000000000 */
[----:B------:R-:W-:Y:S01]  /*14080*/  FSEL R114, R114, -INF , !P0 ;  /* 0xff80000072727808 */ /* 0x000fe20004000000 */
[----:B------:R-:W-:Y:S01]  /*14090*/  MUFU.TANH R105, R74 ;  /* 0x0000004a00697308 */ /* 0x000fe20000002400 */
[----:B------:R-:W-:Y:S02]  /*140a0*/  FSEL R193, R112, -INF , !P2 ;  /* 0xff80000070c17808 */ /* 0x000fe40005000000 */
[----:B------:R-:W-:Y:S02]  /*140b0*/  ISETP.GT.AND P2, PT, R246, R48, PT ;  /* 0x00000030f600720c */ /* 0x000fe40003f44270 */
[----:B------:R-:W-:Y:S01]  /*140c0*/  FSEL R200, R129, -INF , !P4 ;  /* 0xff80000081c87808 */ /* 0x000fe20006000000 */
[----:B---3--:R-:W-:Y:S01]  /*140d0*/  VIADD R72, R219, 0x88 ;  /* 0x00000088db487836 */ /* 0x008fe20000000000 */
[----:B------:R-:W-:Y:S01]  /*140e0*/  FSEL R195, R114, -INF , !P1 ;  /* 0xff80000072c37808 */ /* 0x000fe20004800000 */
[----:B------:R-:W-:Y:S01]  /*140f0*/  MUFU.TANH R97, R75 ;  /* 0x0000004b00617308 */ /* 0x000fe20000002400 */
[----:B------:R-:W-:-:S02]  /*14100*/  ISETP.GT.AND P5, PT, R247, R62, PT ;  /* 0x0000003ef700720c */ /* 0x000fc40003fa4270 */
[----:B------:R-:W-:Y:S02]  /*14110*/  ISETP.GT.AND P0, PT, R246, R62, PT ;  /* 0x0000003ef600720c */ /* 0x000fe40003f04270 */
[C---:B------:R-:W-:Y:S02]  /*14120*/  ISETP.GE.AND P4, PT, R62.reuse, R244, PT ;  /* 0x000000f43e00720c */ /* 0x040fe40003f86270 */
[----:B------:R-:W-:Y:S02]  /*14130*/  ISETP.GE.AND P1, PT, R62, R245, PT ;  /* 0x000000f53e00720c */ /* 0x000fe40003f26270 */
[----:B------:R3:W4:Y:S01]  /*14140*/  MUFU.TANH R62, R73 ;  /* 0x00000049003e7308 */ /* 0x0007220000002400 */
[----:B------:R-:W-:Y:S01]  /*14150*/  ISETP.GT.AND P3, PT, R247, R48, PT ;  /* 0x00000030f700720c */ /* 0x000fe20003f64270 */
[----:B-1----:R-:W-:Y:S01]  /*14160*/  HMMA.16816.F32.BF16 R88, R4, R64, R88 ;  /* 0x000000400458723c */ /* 0x002fe20000041858 */
[----:B------:R-:W-:Y:S01]  /*14170*/  FSEL R202, R99, -INF , !P6 ;  /* 0xff80000063ca7808 */ /* 0x000fe20007000000 */
[-C--:B------:R-:W-:Y:S01]  /*14180*/  FMUL.FTZ R99, R100, R2.reuse ;  /* 0x0000000264637220 */ /* 0x080fe20000410000 */
[----:B------:R-:W-:Y:S01]  /*14190*/  FSEL R113, R113, -INF , !P3 ;  /* 0xff80000071717808 */ /* 0x000fe20005800000 */
[----:B------:R-:W-:Y:S01]  /*141a0*/  FMUL.FTZ R100, R101, R2 ;  /* 0x0000000265647220 */ /* 0x000fe20000410000 */
[----:B------:R-:W-:Y:S01]  /*141b0*/  ISETP.GE.AND P6, PT, R48, R244, PT ;  /* 0x000000f43000720c */ /* 0x000fe20003fc6270 */
[----:B------:R-:W-:Y:S01]  /*141c0*/  FMUL.FTZ R101, R102, R2 ;  /* 0x0000000266657220 */ /* 0x000fe20000410000 */
[----:B------:R-:W-:Y:S01]  /*141d0*/  FSEL R115, R115, -INF , !P5 ;  /* 0xff80000073737808 */ /* 0x000fe20006800000 */
[----:B------:R-:W1:Y:S01]  /*141e0*/  MUFU.TANH R99, R99 ;  /* 0x0000006300637308 */ /* 0x000e620000002400 */
[----:B------:R-:W-:-:S02]  /*141f0*/  FSEL R124, R124, -INF , !P0 ;  /* 0xff8000007c7c7808 */ /* 0x000fc40004000000 */
[----:B------:R-:W-:Y:S02]  /*14200*/  FSEL R198, R115, -INF , !P4 ;  /* 0xff80000073c67808 */ /* 0x000fe40006000000 */
[----:B------:R-:W-:Y:S02]  /*14210*/  FSEL R187, R124, -INF , !P1 ;  /* 0xff8000007cbb7808 */ /* 0x000fe40004800000 */
[----:B---3--:R-:W-:Y:S01]  /*14220*/  P2R R73, PR, RZ, 0x4 ;  /* 0x00000004ff497803 */ /* 0x008fe20000000000 */
[----:B--2---:R-:W-:Y:S01]  /*14230*/  HMMA.16816.F32.BF16 R24, R76, R82, R24 ;  /* 0x000000524c18723c */ /* 0x004fe20000041818 */
[----:B------:R-:W-:Y:S01]  /*14240*/  ISETP.GE.AND P2, PT, R48, R245, PT ;  /* 0x000000f53000720c */ /* 0x000fe20003f46270 */
[----:B------:R-:W2:Y:S01]  /*14250*/  MUFU.TANH R101, R101 ;  /* 0x0000006500657308 */ /* 0x000ea20000002400 */
[----:B------:R-:W-:Y:S01]  /*14260*/  ISETP.NE.AND P3, PT, R73, RZ, PT ;  /* 0x000000ff4900720c */ /* 0x000fe20003f65270 */
[----:B------:R-:W-:Y:S01]  /*14270*/  FMUL.FTZ R90, R90, R2 ;  /* 0x000000025a5a7220 */ /* 0x000fe20000410000 */
[----:B------:R-:W-:Y:S01]  /*14280*/  ISETP.GT.AND P5, PT, R247, R72, PT ;  /* 0x00000048f700720c */ /* 0x000fe20003fa4270 */
[----:B------:R-:W-:Y:S01]  /*14290*/  FMUL.FTZ R91, R91, R2 ;  /* 0x000000025b5b7220 */ /* 0x000fe20000410000 */
[----:B------:R-:W-:Y:S01]  /*142a0*/  FSEL R116, R116, -INF , !P3 ;  /* 0xff80000074747808 */ /* 0x000fe20005800000 */
[----:B------:R-:W-:Y:S01]  /*142b0*/  HMMA.16816.F32.BF16 R48, R8, R106, R44 ;  /* 0x0000006a0830723c */ /* 0x000fe2000004182c */
[----:B------:R-:W-:Y:S01]  /*142c0*/  VIADD R44, R219, 0x89 ;  /* 0x00000089db2c7836 */ /* 0x000fe20000000000 */
[----:B------:R-:W-:Y:S01]  /*142d0*/  ISETP.GT.AND P0, PT, R246, R72, PT ;  /* 0x00000048f600720c */ /* 0x000fe20003f04270 */
[----:B------:R-:W3:Y:S01]  /*142e0*/  MUFU.TANH R100, R100 ;  /* 0x0000006400647308 */ /* 0x000ee20000002400 */
[----:B------:R-:W-:-:S02]  /*142f0*/  FSEL R185, R116, -INF , !P2 ;  /* 0xff80000074b97808 */ /* 0x000fc40005000000 */
[C---:B------:R-:W-:Y:S02]  /*14300*/  ISETP.GE.AND P4, PT, R72.reuse, R244, PT ;  /* 0x000000f44800720c */ /* 0x040fe40003f86270 */
[----:B------:R-:W-:Y:S02]  /*14310*/  ISETP.GE.AND P1, PT, R72, R245, PT ;  /* 0x000000f54800720c */ /* 0x000fe40003f26270 */
[-C--:B------:R-:W-:Y:S01]  /*14320*/  ISETP.GT.AND P2, PT, R246, R44.reuse, PT ;  /* 0x0000002cf600720c */ /* 0x080fe20003f44270 */
[----:B------:R-:W4:Y:S01]  /*14330*/  LDSM.16.M88.4 R72, [R70+0x8000] ;  /* 0x008000004648783b */ /* 0x000f220000000200 */
[----:B------:R-:W-:Y:S01]  /*14340*/  FSEL R196, R113, -INF , !P6 ;  /* 0xff80000071c47808 */ /* 0x000fe20007000000 */
[----:B------:R-:W-:Y:S01]  /*14350*/  MUFU.TANH R82, R91 ;  /* 0x0000005b00527308 */ /* 0x000fe20000002400 */
[----:B------:R-:W-:Y:S02]  /*14360*/  ISETP.GT.AND P3, PT, R247, R44, PT ;  /* 0x0000002cf700720c */ /* 0x000fe40003f64270 */
[----:B------:R-:W-:-:S02]  /*14370*/  P2R R64, PR, RZ, 0x4 ;  /* 0x00000004ff407803 */ /* 0x000fc40000000000 */
[C---:B------:R-:W-:Y:S02]  /*14380*/  ISETP.GE.AND P6, PT, R44.reuse, R244, PT ;  /* 0x000000f42c00720c */ /* 0x040fe40003fc6270 */
[----:B------:R-:W-:Y:S01]  /*14390*/  ISETP.GE.AND P2, PT, R44, R245, PT ;  /* 0x000000f52c00720c */ /* 0x000fe20003f46270 */
[----:B------:R-:W-:Y:S01]  /*143a0*/  HMMA.16816.F32.BF16 R48, R4, R66, R48 ;  /* 0x000000420430723c */ /* 0x000fe20000041830 */
[----:B------:R-:W-:Y:S02]  /*143b0*/  FSEL R117, R117, -INF , !P5 ;  /* 0xff80000075757808 */ /* 0x000fe40006800000 */
[----:B------:R-:W-:Y:S02]  /*143c0*/  FSEL R109, R109, -INF , !P0 ;  /* 0xff8000006d6d7808 */ /* 0x000fe40004000000 */
[----:B------:R-:W-:Y:S02]  /*143d0*/  FSEL R86, R86, -INF , !P3 ;  /* 0xff80000056567808 */ /* 0x000fe40005800000 */
[----:B------:R-:W-:Y:S01]  /*143e0*/  ISETP.NE.AND P3, PT, R64, RZ, PT ;  /* 0x000000ff4000720c */ /* 0x000fe20003f65270 */
[----:B------:R-:W-:Y:S01]  /*143f0*/  HMMA.16816.F32.BF16 R44, R76, R80, R28 ;  /* 0x000000504c2c723c */ /* 0x000fe2000004181c */
[----:B------:R-:W-:Y:S01]  /*14400*/  VIADD R28, R219, 0x90 ;  /* 0x00000090db1c7836 */ /* 0x000fe20000000000 */
[----:B------:R-:W-:Y:S01]  /*14410*/  FSEL R186, R117, -INF , !P4 ;  /* 0xff80000075ba7808 */ /* 0x000fe20006000000 */
[----:B------:R-:W1:Y:S01]  /*14420*/  LDSM.16.M88.4 R64, [R56+0x8000] ;  /* 0x008000003840783b */ /* 0x000e620000000200 */
[----:B------:R-:W-:Y:S01]  /*14430*/  FSEL R183, R109, -INF , !P1 ;  /* 0xff8000006db77808 */ /* 0x000fe20004800000 */
[----:B------:R-:W-:Y:S01]  /*14440*/  FMUL.FTZ R81, R89, R2 ;  /* 0x0000000259517220 */ /* 0x000fe20000410000 */
[----:B------:R-:W-:Y:S01]  /*14450*/  ISETP.GT.AND P5, PT, R247, R28, PT ;  /* 0x0000001cf700720c */ /* 0x000fe20003fa4270 */
[----:B------:R-:W-:Y:S01]  /*14460*/  FMUL.FTZ R80, R103, R2 ;  /* 0x0000000267507220 */ /* 0x000fe20000410000 */
[----:B------:R-:W-:-:S02]  /*14470*/  ISETP.GT.AND P0, PT, R246, R28, PT ;  /* 0x0000001cf600720c */ /* 0x000fc40003f04270 */
[----:B------:R-:W-:Y:S01]  /*14480*/  ISETP.GE.AND P4, PT, R28, R244, PT ;  /* 0x000000f41c00720c */ /* 0x000fe20003f86270 */
[-C--:B------:R-:W-:Y:S01]  /*14490*/  FMUL.FTZ R48, R48, R2.reuse ;  /* 0x0000000230307220 */ /* 0x080fe20000410000 */
[-C--:B------:R-:W-:Y:S01]  /*144a0*/  ISETP.GE.AND P1, PT, R28, R245.reuse, PT ;  /* 0x000000f51c00720c */ /* 0x080fe20003f26270 */
[----:B------:R-:W-:Y:S01]  /*144b0*/  VIADD R28, R219, 0x91 ;  /* 0x00000091db1c7836 */ /* 0x000fe20000000000 */
[----:B------:R-:W-:Y:S01]  /*144c0*/  FSEL R108, R108, -INF , !P3 ;  /* 0xff8000006c6c7808 */ /* 0x000fe20005800000 */
[-C--:B------:R-:W-:Y:S01]  /*144d0*/  FMUL.FTZ R49, R49, R2.reuse ;  /* 0x0000000231317220 */ /* 0x080fe20000410000 */
[----:B------:R-:W-:Y:S01]  /*144e0*/  FSEL R194, R86, -INF , !P6 ;  /* 0xff80000056c27808 */ /* 0x000fe20007000000 */
[-C--:B------:R-:W-:Y:S01]  /*144f0*/  FMUL.FTZ R50, R50, R2.reuse ;  /* 0x0000000232327220 */ /* 0x080fe20000410000 */
[----:B------:R-:W-:Y:S01]  /*14500*/  FSEL R181, R108, -INF , !P2 ;  /* 0xff8000006cb57808 */ /* 0x000fe20005000000 */
[----:B------:R-:W-:Y:S01]  /*14510*/  FMUL.FTZ R86, R88, R2 ;  /* 0x0000000258567220 */ /* 0x000fe20000410000 */
[-C--:B------:R-:W-:Y:S01]  /*14520*/  ISETP.GT.AND P2, PT, R246, R28.reuse, PT ;  /* 0x0000001cf600720c */ /* 0x080fe20003f44270 */
[----:B------:R-:W-:Y:S01]  /*14530*/  MUFU.TANH R88, R49 ;  /* 0x0000003100587308 */ /* 0x000fe20000002400 */
[----:B------:R-:W-:Y:S01]  /*14540*/  ISETP.GT.AND P3, PT, R247, R28, PT ;  /* 0x0000001cf700720c */ /* 0x000fe20003f64270 */
[----:B----4-:R-:W-:Y:S01]  /*14550*/  HMMA.16816.F32.BF16 R40, R8, R72, R40 ;  /* 0x000000480828723c */ /* 0x010fe20000041828 */
[----:B------:R-:W-:Y:S01]  /*14560*/  P2R R29, PR, RZ, 0x4 ;  /* 0x00000004ff1d7803 */ /* 0x000fe20000000000 */
[----:B------:R-:W-:Y:S01]  /*14570*/  VIADD R72, R219, 0x99 ;  /* 0x00000099db487836 */ /* 0x000fe20000000000 */
[C---:B------:R-:W-:Y:S01]  /*14580*/  ISETP.GE.AND P6, PT, R28.reuse, R244, PT ;  /* 0x000000f41c00720c */ /* 0x040fe20003fc6270 */
[----:B------:R-:W-:Y:S01]  /*14590*/  FMUL.FTZ R89, R51, R2 ;  /* 0x0000000233597220 */ /* 0x000fe20000410000 */
[----:B------:R-:W-:Y:S01]  /*145a0*/  ISETP.GE.AND P2, PT, R28, R245, PT ;  /* 0x000000f51c00720c */ /* 0x000fe20003f46270 */
[----:B------:R-:W-:Y:S01]  /*145b0*/  VIADD R28, R219, 0x98 ;  /* 0x00000098db1c7836 */ /* 0x000fe20000000000 */
[----:B------:R-:W-:Y:S01]  /*145c0*/  FSEL R118, R118, -INF , !P5 ;  /* 0xff80000076767808 */ /* 0x000fe20006800000 */
[----:B------:R-:W4:Y:S01]  /*145d0*/  MUFU.TANH R80, R80 ;  /* 0x0000005000507308 */ /* 0x000f220000002400 */
[----:B------:R-:W-:-:S02]  /*145e0*/  FSEL R94, R94, -INF , !P0 ;  /* 0xff8000005e5e7808 */ /* 0x000fc40004000000 */
[----:B------:R-:W-:Y:S02]  /*145f0*/  FSEL R180, R118, -INF , !P4 ;  /* 0xff80000076b47808 */ /* 0x000fe40006000000 */
[----:B------:R-:W-:Y:S02]  /*14600*/  FSEL R176, R87, -INF , !P3 ;  /* 0xff80000057b07808 */ /* 0x000fe40005800000 */
[----:B------:R-:W-:Y:S01]  /*14610*/  FSEL R179, R94, -INF , !P1 ;  /* 0xff8000005eb37808 */ /* 0x000fe20004800000 */
[----:B------:R-:W-:Y:S01]  /*14620*/  MUFU.TANH R87, R90 ;  /* 0x0000005a00577308 */ /* 0x000fe20000002400 */
[-C--:B------:R-:W-:Y:S02]  /*14630*/  ISETP.GT.AND P5, PT, R247, R28.reuse, PT ;  /* 0x0000001cf700720c */ /* 0x080fe40003fa4270 */
[----:B------:R-:W-:Y:S01]  /*14640*/  ISETP.NE.AND P3, PT, R29, RZ, PT ;  /* 0x000000ff1d00720c */ /* 0x000fe20003f65270 */
[----:B-1----:R-:W-:Y:S01]  /*14650*/  HMMA.16816.F32.BF16 R40, R4, R64, R40 ;  /* 0x000000400428723c */ /* 0x002fe20000041828 */
[----:B------:R-:W-:-:S02]  /*14660*/  ISETP.GT.AND P0, PT, R246, R28, PT ;  /* 0x0000001cf600720c */ /* 0x000fc40003f04270 */
[C---:B------:R-:W-:Y:S01]  /*14670*/  ISETP.GE.AND P4, PT, R28.reuse, R244, PT ;  /* 0x000000f41c00720c */ /* 0x040fe20003f86270 */
[----:B------:R-:W-:Y:S01]  /*14680*/  MUFU.TANH R90, R50 ;  /* 0x00000032005a7308 */ /* 0x000fe20000002400 */
[----:B------:R-:W-:Y:S02]  /*14690*/  ISETP.GE.AND P1, PT, R28, R245, PT ;  /* 0x000000f51c00720c */ /* 0x000fe40003f26270 */
[----:B------:R-:W1:Y:S01]  /*146a0*/  LDSM.16.M88.4 R28, [R70+0x8800] ;  /* 0x00880000461c783b */ /* 0x000e620000000200 */
[----:B------:R-:W-:Y:S02]  /*146b0*/  FSEL R38, R38, -INF , !P3 ;  /* 0xff80000026267808 */ /* 0x000fe40005800000 */
[----:B------:R-:W-:Y:S02]  /*146c0*/  FSEL R174, R63, -INF , !P5 ;  /* 0xff8000003fae7808 */ /* 0x000fe40006800000 */
[----:B------:R-:W-:Y:S01]  /*146d0*/  FSEL R177, R38, -INF , !P2 ;  /* 0xff80000026b17808 */ /* 0x000fe20005000000 */
[----:B------:R2:W-:Y:S01]  /*146e0*/  MUFU.TANH R63, R48 ;  /* 0x00000030003f7308 */ /* 0x0005e20000002400 */
[-C--:B------:R-:W-:Y:S01]  /*146f0*/  ISETP.GT.AND P2, PT, R246, R72.reuse, PT ;  /* 0x00000048f600720c */ /* 0x080fe20003f44270 */
[----:B------:R-:W-:Y:S01]  /*14700*/  VIADD R38, R219, 0xa0 ;  /* 0x000000a0db267836 */ /* 0x000fe20000000000 */
[----:B------:R-:W-:-:S02]  /*14710*/  ISETP.GT.AND P3, PT, R247, R72, PT ;  /* 0x00000048f700720c */ /* 0x000fc40003f64270 */
[----:B------:R-:W-:Y:S01]  /*14720*/  FSEL R176, R176, -INF , !P6 ;  /* 0xff800000b0b07808 */ /* 0x000fe20007000000 */
[----:B------:R-:W-:Y:S01]  /*14730*/  FMUL.FTZ R40, R40, R2 ;  /* 0x0000000228287220 */ /* 0x000fe20000410000 */
[----:B------:R-:W-:Y:S01]  /*14740*/  FSEL R71, R71, -INF , !P3 ;  /* 0xff80000047477808 */ /* 0x000fe20005800000 */
[----:B------:R-:W4:Y:S01]  /*14750*/  MUFU.TANH R81, R81 ;  /* 0x0000005100517308 */ /* 0x000f220000002400 */
[----:B------:R-:W-:Y:S01]  /*14760*/  ISETP.GE.AND P6, PT, R72, R244, PT ;  /* 0x000000f44800720c */ /* 0x000fe20003fc6270 */
[-C--:B------:R-:W-:Y:S01]  /*14770*/  FMUL.FTZ R41, R41, R2.reuse ;  /* 0x0000000229297220 */ /* 0x080fe20000410000 */
[----:B------:R-:W-:Y:S01]  /*14780*/  FSEL R110, R110, -INF , !P0 ;  /* 0xff8000006e6e7808 */ /* 0x000fe20004000000 */
[-C--:B------:R-:W-:Y:S01]  /*14790*/  FMUL.FTZ R42, R42, R2.reuse ;  /* 0x000000022a2a7220 */ /* 0x080fe20000410000 */
[----:B------:R-:W-:Y:S01]  /*147a0*/  FSEL R172, R71, -INF , !P6 ;  /* 0xff80000047ac7808 */ /* 0x000fe20007000000 */
[----:B------:R-:W-:Y:S01]  /*147b0*/  FMUL.FTZ R43, R43, R2 ;  /* 0x000000022b2b7220 */ /* 0x000fe20000410000 */
[----:B------:R-:W-:Y:S01]  /*147c0*/  FSEL R174, R174, -INF , !P4 ;  /* 0xff800000aeae7808 */ /* 0x000fe20006000000 */
[----:B------:R3:W-:Y:S01]  /*147d0*/  MUFU.TANH R94, R40 ;  /* 0x00000028005e7308 */ /* 0x0007e20000002400 */
[----:B--2---:R-:W-:-:S02]  /*147e0*/  P2R R48, PR, RZ, 0x4 ;  /* 0x00000004ff307803 */ /* 0x004fc40000000000 */
[----:B------:R-:W-:Y:S02]  /*147f0*/  ISETP.GE.AND P2, PT, R72, R245, PT ;  /* 0x000000f54800720c */ /* 0x000fe40003f46270 */
[----:B------:R-:W-:Y:S01]  /*14800*/  ISETP.NE.AND P3, PT, R48, RZ, PT ;  /* 0x000000ff3000720c */ /* 0x000fe20003f65270 */
[----:B------:R-:W-:Y:S01]  /*14810*/  HMMA.16816.F32.BF16 R72, R8, R74, R32 ;  /* 0x0000004a0848723c */ /* 0x000fe20000041820 */
[----:B------:R-:W-:Y:S01]  /*14820*/  VIADD R32, R219, 0xa1 ;  /* 0x000000a1db207836 */ /* 0x000fe20000000000 */
[----:B------:R-:W2:Y:S01]  /*14830*/  LDSM.16.M88.4 R48, [R56+0x8800] ;  /* 0x008800003830783b */ /* 0x000ea20000000200 */
[----:B------:R-:W-:Y:S01]  /*14840*/  FSEL R95, R95, -INF , !P3 ;  /* 0xff8000005f5f7808 */ /* 0x000fe20005800000 */
[----:B------:R-:W-:Y:S01]  /*14850*/  MUFU.TANH R91, R41 ;  /* 0x00000029005b7308 */ /* 0x000fe20000002400 */
[----:B------:R-:W-:Y:S02]  /*14860*/  FSEL R175, R110, -INF , !P1 ;  /* 0xff8000006eaf7808 */ /* 0x000fe40004800000 */
[----:B------:R-:W-:-:S02]  /*14870*/  FSEL R159, R95, -INF , !P2 ;  /* 0xff8000005f9f7808 */ /* 0x000fc40005000000 */
[-C--:B------:R-:W-:Y:S02]  /*14880*/  ISETP.GT.AND P2, PT, R246, R32.reuse, PT ;  /* 0x00000020f600720c */ /* 0x080fe40003f44270 */
[----:B------:R-:W-:Y:S01]  /*14890*/  ISETP.GT.AND P3, PT, R247, R32, PT ;  /* 0x00000020f700720c */ /* 0x000fe20003f64270 */
[----:B------:R-:W4:Y:S01]  /*148a0*/  MUFU.TANH R89, R89 ;  /* 0x0000005900597308 */ /* 0x000f220000002400 */
[----:B------:R-:W-:Y:S02]  /*148b0*/  P2R R64, PR, RZ, 0x4 ;  /* 0x00000004ff407803 */ /* 0x000fe40000000000 */
[C---:B------:R-:W-:Y:S02]  /*148c0*/  ISETP.GE.AND P6, PT, R32.reuse, R244, PT ;  /* 0x000000f42000720c */ /* 0x040fe40003fc6270 */
[----:B------:R-:W-:Y:S02]  /*148d0*/  ISETP.GE.AND P2, PT, R32, R245, PT ;  /* 0x000000f52000720c */ /* 0x000fe40003f46270 */
[----:B-1----:R-:W-:Y:S01]  /*148e0*/  HMMA.16816.F32.BF16 R32, R8, R28, R44 ;  /* 0x0000001c0820723c */ /* 0x002fe2000004182c */
[----:B------:R-:W1:Y:S01]  /*148f0*/  LDSM.16.M88.4 R44, [R57+0x9000] ;  /* 0x00900000392c783b */ /* 0x000e620000000200 */
[----:B------:R-:W-:Y:S01]  /*14900*/  FSEL R62, R62, -INF , !P3 ;  /* 0xff8000003e3e7808 */ /* 0x000fe20005800000 */
[----:B------:R-:W-:Y:S01]  /*14910*/  VIADD R28, R219, 0xa9 ;  /* 0x000000a9db1c7836 */ /* 0x000fe20000000000 */
[----:B------:R-:W-:Y:S01]  /*14920*/  ISETP.NE.AND P3, PT, R64, RZ, PT ;  /* 0x000000ff4000720c */ /* 0x000fe20003f65270 */
[----:B------:R-:W4:Y:S01]  /*14930*/  MUFU.TANH R86, R86 ;  /* 0x0000005600567308 */ /* 0x000f220000002400 */
[----:B------:R-:W-:-:S02]  /*14940*/  ISETP.GT.AND P5, PT, R247, R38, PT ;  /* 0x00000026f700720c */ /* 0x000fc40003fa4270 */
[----:B------:R-:W-:Y:S01]  /*14950*/  FSEL R97, R97, -INF , !P3 ;  /* 0xff80000061617808 */ /* 0x000fe20005800000 */
[----:B------:R-:W-:Y:S01]  /*14960*/  HMMA.16816.F32.BF16 R64, R4, R66, R72 ;  /* 0x000000420440723c */ /* 0x000fe20000041848 */
[----:B------:R-:W-:Y:S02]  /*14970*/  ISETP.GT.AND P0, PT, R246, R38, PT ;  /* 0x00000026f600720c */ /* 0x000fe40003f04270 */
[C---:B------:R-:W-:Y:S01]  /*14980*/  ISETP.GE.AND P4, PT, R38.reuse, R244, PT ;  /* 0x000000f42600720c */ /* 0x040fe20003f86270 */
[----:B------:R-:W-:Y:S01]  /*14990*/  MUFU.TANH R72, R42 ;  /* 0x0000002a00487308 */ /* 0x000fe20000002400 */
[----:B------:R-:W-:Y:S01]  /*149a0*/  ISETP.GE.AND P1, PT, R38, R245, PT ;  /* 0x000000f52600720c */ /* 0x000fe20003f26270 */
[----:B------:R-:W-:Y:S01]  /*149b0*/  VIADD R38, R219, 0xa8 ;  /* 0x000000a8db267836 */ /* 0x000fe20000000000 */
[----:B------:R-:W-:Y:S02]  /*149c0*/  FSEL R151, R97, -INF , !P2 ;  /* 0xff80000061977808 */ /* 0x000fe40005000000 */
[----:B------:R-:W-:-:S02]  /*149d0*/  FSEL R104, R104, -INF , !P5 ;  /* 0xff80000068687808 */ /* 0x000fc40006800000 */
[----:B------:R-:W-:Y:S01]  /*149e0*/  FSEL R105, R105, -INF , !P0 ;  /* 0xff80000069697808 */ /* 0x000fe20004000000 */
[----:B------:R4:W4:Y:S01]  /*149f0*/  MUFU.TANH R73, R43 ;  /* 0x0000002b00497308 */ /* 0x0009220000002400 */
[C---:B------:R-:W-:Y:S01]  /*14a00*/  ISETP.GT.AND P2, PT, R246.reuse, R28, PT ;  /* 0x0000001cf600720c */ /* 0x040fe20003f44270 */
[----:B--2---:R-:W-:Y:S01]  /*14a10*/  HMMA.16816.F32.BF16 R32, R4, R48, R32 ;  /* 0x000000300420723c */ /* 0x004fe20000041820 */
[CC--:B------:R-:W-:Y:S02]  /*14a20*/  ISETP.GT.AND P5, PT, R247.reuse, R38.reuse, PT ;  /* 0x00000026f700720c */ /* 0x0c0fe40003fa4270 */
[----:B------:R-:W-:Y:S02]  /*14a30*/  ISETP.GT.AND P0, PT, R246, R38, PT ;  /* 0x00000026f600720c */ /* 0x000fe40003f04270 */
[----:B------:R-:W-:Y:S01]  /*14a40*/  ISETP.GT.AND P3, PT, R247, R28, PT ;  /* 0x0000001cf700720c */ /* 0x000fe20003f64270 */
[-C--:B------:R-:W-:Y:S01]  /*14a50*/  FMUL.FTZ R49, R66, R2.reuse ;  /* 0x0000000242317220 */ /* 0x080fe20000410000 */
[----:B------:R-:W-:Y:S01]  /*14a60*/  FSEL R158, R104, -INF , !P4 ;  /* 0xff800000689e7808 */ /* 0x000fe20006000000 */
[-C--:B------:R-:W-:Y:S01]  /*14a70*/  FMUL.FTZ R71, R65, R2.reuse ;  /* 0x0000000241477220 */ /* 0x080fe20000410000 */
[----:B------:R-:W-:Y:S01]  /*14a80*/  FSEL R153, R105, -INF , !P1 ;  /* 0xff80000069997808 */ /* 0x000fe20004800000 */
[C---:B------:R-:W-:Y:S01]  /*14a90*/  VIADD R65, R219.reuse, 0xb8 ;  /* 0x000000b8db417836 */ /* 0x040fe20000000000 */
[----:B---3--:R-:W-:Y:S01]  /*14aa0*/  P2R R40, PR, RZ, 0x4 ;  /* 0x00000004ff287803 */ /* 0x008fe20000000000 */
[----:B------:R-:W-:Y:S01]  /*14ab0*/  FMUL.FTZ R64, R64, R2 ;  /* 0x0000000240407220 */ /* 0x000fe20000410000 */
[C---:B------:R-:W-:Y:S01]  /*14ac0*/  ISETP.GE.AND P4, PT, R38.reuse, R244, PT ;  /* 0x000000f42600720c */ /* 0x040fe20003f86270 */
[----:B------:R2:W-:Y:S01]  /*14ad0*/  MUFU.TANH R48, R71 ;  /* 0x0000004700307308 */ /* 0x0005e20000002400 */
[----:B------:R-:W-:Y:S01]  /*14ae0*/  ISETP.GE.AND P1, PT, R38, R245, PT ;  /* 0x000000f52600720c */ /* 0x000fe20003f26270 */
[----:B------:R-:W-:Y:S01]  /*14af0*/  VIADD R38, R219, 0xb0 ;  /* 0x000000b0db267836 */ /* 0x000fe20000000000 */
[----:B------:R-:W-:Y:S01]  /*14b00*/  FSEL R154, R62, -INF , !P6 ;  /* 0xff8000003e9a7808 */ /* 0x000fe20007000000 */
[----:B-1----:R-:W-:Y:S01]  /*14b10*/  HMMA.16816.F32.BF16 R16, R76, R46, R16 ;  /* 0x0000002e4c10723c */ /* 0x002fe20000041810 */
[----:B------:R-:W-:-:S02]  /*14b20*/  FSEL R99, R99, -INF , !P5 ;  /* 0xff80000063637808 */ /* 0x000fc40006800000 */
[----:B------:R-:W-:Y:S01]  /*14b30*/  FSEL R101, R101, -INF , !P0 ;  /* 0xff80000065657808 */ /* 0x000fe20004000000 */
[----:B------:R-:W1:Y:S01]  /*14b40*/  MUFU.TANH R64, R64 ;  /* 0x0000004000407308 */ /* 0x000e620000002400 */
[C---:B------:R-:W-:Y:S02]  /*14b50*/  ISETP.GE.AND P6, PT, R28.reuse, R244, PT ;  /* 0x000000f41c00720c */ /* 0x040fe40003fc6270 */
[----:B------:R-:W-:Y:S02]  /*14b60*/  ISETP.GE.AND P2, PT, R28, R245, PT ;  /* 0x000000f51c00720c */ /* 0x000fe40003f46270 */
[----:B------:R-:W-:Y:S01]  /*14b70*/  FSEL R100, R100, -INF , !P3 ;  /* 0xff80000064647808 */ /* 0x000fe20005800000 */
[----:B------:R-:W-:Y:S01]  /*14b80*/  HMMA.16816.F32.BF16 R28, R8, R30, R24 ;  /* 0x0000001e081c723c */ /* 0x000fe20000041818 */
[----:B------:R-:W-:Y:S01]  /*14b90*/  ISETP.NE.AND P3, PT, R40, RZ, PT ;  /* 0x000000ff2800720c */ /* 0x000fe20003f65270 */
[----:B------:R-:W3:Y:S01]  /*14ba0*/  LDSM.16.M88.4 R24, [R70+0x9000] ;  /* 0x009000004618783b */ /* 0x000ee20000000200 */
[----:B------:R-:W-:Y:S01]  /*14bb0*/  FSEL R146, R99, -INF , !P4 ;  /* 0xff80000063927808 */ /* 0x000fe20006000000 */
[----:B------:R-:W-:Y:S01]  /*14bc0*/  VIADD R40, R219, 0xb1 ;  /* 0x000000b1db287836 */ /* 0x000fe20000000000 */
[----:B------:R-:W-:Y:S01]  /*14bd0*/  FSEL R147, R101, -INF , !P1 ;  /* 0xff80000065937808 */ /* 0x000fe20004800000 */
[----:B------:R-:W1:Y:S01]  /*14be0*/  MUFU.TANH R49, R49 ;  /* 0x0000003100317308 */ /* 0x000e620000002400 */
[----:B------:R-:W-:-:S02]  /*14bf0*/  ISETP.GT.AND P5, PT, R247, R38, PT ;  /* 0x00000026f700720c */ /* 0x000fc40003fa4270 */
[----:B------:R-:W-:Y:S02]  /*14c00*/  ISETP.GT.AND P0, PT, R246, R38, PT ;  /* 0x00000026f600720c */ /* 0x000fe40003f04270 */
[C---:B------:R-:W-:Y:S02]  /*14c10*/  ISETP.GE.AND P4, PT, R38.reuse, R244, PT ;  /* 0x000000f42600720c */ /* 0x040fe40003f86270 */
[----:B------:R-:W-:Y:S02]  /*14c20*/  ISETP.GE.AND P1, PT, R38, R245, PT ;  /* 0x000000f52600720c */ /* 0x000fe40003f26270 */
[----:B----4-:R-:W-:Y:S02]  /*14c30*/  FSEL R38, R80, -INF , !P3 ;  /* 0xff80000050267808 */ /* 0x010fe40005800000 */
[-C--:B------:R-:W-:Y:S02]  /*14c40*/  ISETP.GT.AND P3, PT, R247, R40.reuse, PT ;  /* 0x00000028f700720c */ /* 0x080fe40003f64270 */
[----:B------:R-:W-:Y:S01]  /*14c50*/  FSEL R38, R38, -INF , !P2 ;  /* 0xff80000026267808 */ /* 0x000fe20005000000 */
[----:B------:R-:W-:Y:S01]  /*14c60*/  HMMA.16816.F32.BF16 R28, R4, R50, R28 ;  /* 0x00000032041c723c */ /* 0x000fe2000004181c */
[----:B------:R-:W-:Y:S01]  /*14c70*/  ISETP.GT.AND P2, PT, R246, R40, PT ;  /* 0x00000028f600720c */ /* 0x000fe20003f44270 */
[----:B------:R-:W-:Y:S01]  /*14c80*/  VIADD R50, R219, 0xb9 ;  /* 0x000000b9db327836 */ /* 0x000fe20000000000 */
[----:B------:R-:W-:-:S02]  /*14c90*/  FSEL R81, R81, -INF , !P3 ;  /* 0xff80000051517808 */ /* 0x000fc40005800000 */
[----:B------:R-:W-:Y:S02]  /*14ca0*/  P2R R66, PR, RZ, 0x4 ;  /* 0x00000004ff427803 */ /* 0x000fe40000000000 */
[----:B------:R-:W-:Y:S02]  /*14cb0*/  FSEL R144, R100, -INF , !P6 ;  /* 0xff80000064907808 */ /* 0x000fe40007000000 */
[----:B------:R-:W-:Y:S02]  /*14cc0*/  ISETP.NE.AND P3, PT, R66, RZ, PT ;  /* 0x000000ff4200720c */ /* 0x000fe40003f65270 */
[C---:B------:R-:W-:Y:S02]  /*14cd0*/  ISETP.GE.AND P6, PT, R40.reuse, R244, PT ;  /* 0x000000f42800720c */ /* 0x040fe40003fc6270 */
[-C--:B------:R-:W-:Y:S02]  /*14ce0*/  ISETP.GE.AND P2, PT, R40, R245.reuse, PT ;  /* 0x000000f52800720c */ /* 0x080fe40003f46270 */
[----:B------:R-:W-:Y:S01]  /*14cf0*/  HMMA.16816.F32.BF16 R40, R76, R44, R20 ;  /* 0x0000002c4c28723c */ /* 0x000fe20000041814 */
[----:B------:R-:W-:Y:S01]  /*14d00*/  FSEL R80, R82, -INF , !P3 ;  /* 0xff80000052507808 */ /* 0x000fe20005800000 */
[----:B------:R-:W4:Y:S01]  /*14d10*/  LDSM.16.M88.4 R20, [R56+0x9000] ;  /* 0x009000003814783b */ /* 0x000f220000000200 */
[----:B------:R-:W-:Y:S01]  /*14d20*/  FMUL.FTZ R45, R32, R2 ;  /* 0x00000002202d7220 */ /* 0x000fe20000410000 */
[----:B------:R-:W-:Y:S01]  /*14d30*/  ISETP.GT.AND P3, PT, R247, R50, PT ;  /* 0x00000032f700720c */ /* 0x000fe20003f64270 */
[-C--:B------:R-:W-:Y:S01]  /*14d40*/  FMUL.FTZ R32, R33, R2.reuse ;  /* 0x0000000221207220 */ /* 0x080fe20000410000 */
[----:B------:R-:W-:Y:S01]  /*14d50*/  FSEL R80, R80, -INF , !P2 ;  /* 0xff80000050507808 */ /* 0x000fe20005000000 */
[----:B------:R-:W-:Y:S01]  /*14d60*/  FMUL.FTZ R44, R67, R2 ;  /* 0x00000002432c7220 */ /* 0x000fe20000410000 */
[----:B------:R-:W-:Y:S01]  /*14d70*/  ISETP.GT.AND P2, PT, R246, R50, PT ;  /* 0x00000032f600720c */ /* 0x000fe20003f44270 */
[C---:B---3--:R-:W-:Y:S01]  /*14d80*/  HMMA.16816.F32.BF16 R16, R8.reuse, R26, R16 ;  /* 0x0000001a0810723c */ /* 0x048fe20000041810 */
[----:B------:R-:W-:Y:S01]  /*14d90*/  FSEL R83, R81, -INF , !P6 ;  /* 0xff80000051537808 */ /* 0x000fe20007000000 */
[----:B------:R-:W-:Y:S01]  /*14da0*/  VIADD R27, R219, 0xc9 ;  /* 0x000000c9db1b7836 */ /* 0x000fe20000000000 */
[----:B------:R-:W-:Y:S01]  /*14db0*/  P2R R33, PR, RZ, 0x4 ;  /* 0x00000004ff217803 */ /* 0x000fe20000000000 */
[----:B------:R-:W3:Y:S01]  /*14dc0*/  MUFU.TANH R44, R44 ;  /* 0x0000002c002c7308 */ /* 0x000ee20000002400 */
[----:B------:R-:W-:Y:S01]  /*14dd0*/  FSEL R81, R88, -INF , !P3 ;  /* 0xff80000058517808 */ /* 0x000fe20005800000 */
[-C--:B------:R-:W-:Y:S01]  /*14de0*/  FMUL.FTZ R29, R29, R2.reuse ;  /* 0x000000021d1d7220 */ /* 0x080fe20000410000 */
[----:B------:R-:W-:Y:S01]  /*14df0*/  ISETP.NE.AND P3, PT, R33, RZ, PT ;  /* 0x000000ff2100720c */ /* 0x000fe20003f65270 */
[----:B------:R-:W-:Y:S01]  /*14e00*/  VIADD R33, R219, 0xc1 ;  /* 0x000000c1db217836 */ /* 0x000fe20000000000 */
[----:B------:R-:W-:Y:S01]  /*14e10*/  ISETP.GE.AND P2, PT, R50, R245, PT ;  /* 0x000000f53200720c */ /* 0x000fe20003f46270 */
[-C--:B------:R-:W-:Y:S01]  /*14e20*/  FMUL.FTZ R26, R31, R2.reuse ;  /* 0x000000021f1a7220 */ /* 0x080fe20000410000 */
[----:B------:R-:W-:Y:S01]  /*14e30*/  FSEL R88, R89, -INF , !P3 ;  /* 0xff80000059587808 */ /* 0x000fe20005800000 */
[----:B------:R-:W-:Y:S01]  /*14e40*/  HMMA.16816.F32.BF16 R40, R8, R24, R40 ;  /* 0x000000180828723c */ /* 0x000fe20000041828 */
[----:B------:R-:W-:Y:S01]  /*14e50*/  FSEL R62, R86, -INF , !P5 ;  /* 0xff800000563e7808 */ /* 0x000fe20006800000 */
[-C--:B------:R-:W-:Y:S01]  /*14e60*/  FMUL.FTZ R24, R34, R2.reuse ;  /* 0x0000000222187220 */ /* 0x080fe20000410000 */
[----:B------:R-:W-:Y:S01]  /*14e70*/  ISETP.GT.AND P5, PT, R247, R65, PT ;  /* 0x00000041f700720c */ /* 0x000fe20003fa4270 */
[-C--:B------:R-:W-:Y:S01]  /*14e80*/  FMUL.FTZ R25, R35, R2.reuse ;  /* 0x0000000223197220 */ /* 0x080fe20000410000 */
[----:B------:R-:W-:Y:S01]  /*14e90*/  FSEL R88, R88, -INF , !P2 ;  /* 0xff80000058587808 */ /* 0x000fe20005000000 */
[----:B------:R-:W3:Y:S01]  /*14ea0*/  MUFU.TANH R32, R32 ;  /* 0x0000002000207308 */ /* 0x000ee20000002400 */
[----:B------:R-:W-:Y:S01]  /*14eb0*/  FSEL R62, R62, -INF , !P4 ;  /* 0xff8000003e3e7808 */ /* 0x000fe20006000000 */
[----:B------:R-:W-:Y:S01]  /*14ec0*/  VIADD R10, R219, 0xd9 ;  /* 0x000000d9db0a7836 */ /* 0x000fe20000000000 */
[----:B------:R-:W-:Y:S01]  /*14ed0*/  ISETP.GT.AND P2, PT, R246, R33, PT ;  /* 0x00000021f600720c */ /* 0x000fe20003f44270 */
[----:B------:R-:W-:Y:S01]  /*14ee0*/  FMUL.FTZ R28, R28, R2 ;  /* 0x000000021c1c7220 */ /* 0x000fe20000410000 */
[----:B--2---:R-:W-:Y:S01]  /*14ef0*/  FSEL R71, R87, -INF , !P0 ;  /* 0xff80000057477808 */ /* 0x004fe20004000000 */
[----:B------:R-:W-:Y:S01]  /*14f00*/  VIADD R9, R219, 0xd8 ;  /* 0x000000d8db097836 */ /* 0x000fe20000000000 */
[----:B------:R-:W-:Y:S01]  /*14f10*/  ISETP.GE.AND P4, PT, R65, R244, PT ;  /* 0x000000f44100720c */ /* 0x000fe20003f86270 */
[----:B------:R-:W2:Y:S01]  /*14f20*/  MUFU.TANH R25, R25 ;  /* 0x0000001900197308 */ /* 0x000ea20000002400 */
[----:B------:R-:W-:Y:S01]  /*14f30*/  FSEL R63, R63, -INF , !P5 ;  /* 0xff8000003f3f7808 */ /* 0x000fe20006800000 */
[----:B------:R-:W-:-:S04]  /*14f40*/  DEPBAR.LE SB0, 0x0 ;  /* 0x000080000000791a */ /* 0x000fc80000000000 */
[----:B------:R-:W-:Y:S01]  /*14f50*/  ISETP.GT.AND P0, PT, R246, R65, PT ;  /* 0x00000041f600720c */ /* 0x000fe20003f04270 */
[C---:B----4-:R-:W-:Y:S01]  /*14f60*/  HMMA.16816.F32.BF16 R40, R4.reuse, R20, R40 ;  /* 0x000000140428723c */ /* 0x050fe20000041828 */
[----:B------:R-:W-:Y:S01]  /*14f70*/  ISETP.GT.AND P3, PT, R247, R33, PT ;  /* 0x00000021f700720c */ /* 0x000fe20003f64270 */
[----:B------:R-:W-:Y:S01]  /*14f80*/  FMUL.FTZ R21, R30, R2 ;  /* 0x000000021e157220 */ /* 0x000fe20000410000 */
[----:B------:R-:W-:Y:S01]  /*14f90*/  P2R R34, PR, RZ, 0x4 ;  /* 0x00000004ff227803 */ /* 0x000fe20000000000 */
[----:B------:R4:W2:Y:S01]  /*14fa0*/  MUFU.TANH R20, R29 ;  /* 0x0000001d00147308 */ /* 0x0008a20000002400 */
[----:B------:R-:W-:Y:S02]  /*14fb0*/  FSEL R82, R63, -INF , !P4 ;  /* 0xff8000003f527808 */ /* 0x000fe40006000000 */
[----:B------:R-:W-:Y:S01]  /*14fc0*/  FSEL R63, R90, -INF , !P0 ;  /* 0xff8000005a3f7808 */ /* 0x000fe20004000000 */
[----:B------:R-:W-:Y:S01]  /*14fd0*/  HMMA.16816.F32.BF16 R16, R4, R22, R16 ;  /* 0x000000160410723c */ /* 0x000fe20000041810 */
[----:B------:R-:W-:Y:S01]  /*14fe0*/  FSEL R90, R91, -INF , !P3 ;  /* 0xff8000005b5a7808 */ /* 0x000fe20005800000 */
[C---:B------:R-:W-:Y:S01]  /*14ff0*/  VIADD R6, R219.reuse, 0xe1 ;  /* 0x000000e1db067836 */ /* 0x040fe20000000000 */
[----:B------:R-:W-:Y:S01]  /*15000*/  ISETP.GE.AND P6, PT, R50, R244, PT ;  /* 0x000000f43200720c */ /* 0x000fe20003fc6270 */
[----:B------:R-:W-:Y:S01]  /*15010*/  VIADD R50, R219, 0xc0 ;  /* 0x000000c0db327836 */ /* 0x000fe20000000000 */
[----:B------:R-:W-:Y:S01]  /*15020*/  ISETP.NE.AND P3, PT, R34, RZ, PT ;  /* 0x000000ff2200720c */ /* 0x000fe20003f65270 */
[----:B------:R-:W2:Y:S01]  /*15030*/  MUFU.TANH R26, R26 ;  /* 0x0000001a001a7308 */ /* 0x000ea20000002400 */
[----:B------:R-:W-:-:S02]  /*15040*/  FSEL R71, R71, -INF , !P1 ;  /* 0xff80000047477808 */ /* 0x000fc40004800000 */
[----:B------:R-:W-:Y:S02]  /*15050*/  FSEL R81, R81, -INF , !P6 ;  /* 0xff80000051517808 */ /* 0x000fe40007000000 */
[-C--:B------:R-:W-:Y:S01]  /*15060*/  ISETP.GE.AND P2, PT, R33, R245.reuse, PT ;  /* 0x000000f52100720c */ /* 0x080fe20003f46270 */
[----:B------:R-:W-:Y:S01]  /*15070*/  FMUL.FTZ R41, R41, R2 ;  /* 0x0000000229297220 */ /* 0x000fe20000410000 */
[----:B------:R-:W-:Y:S01]  /*15080*/  FSEL R73, R73, -INF , !P3 ;  /* 0xff80000049497808 */ /* 0x000fe20005800000 */
[----:B----4-:R-:W-:Y:S01]  /*15090*/  VIADD R29, R219, 0xd0 ;  /* 0x000000d0db1d7836 */ /* 0x010fe20000000000 */
[----:B------:R-:W-:Y:S01]  /*150a0*/  ISETP.GE.AND P1, PT, R65, R245, PT ;  /* 0x000000f54100720c */ /* 0x000fe20003f26270 */
[----:B------:R-:W4:Y:S01]  /*150b0*/  MUFU.TANH R45, R45 ;  /* 0x0000002d002d7308 */ /* 0x000f220000002400 */
[----:B------:R-:W-:Y:S01]  /*150c0*/  ISETP.GE.AND P6, PT, R33, R244, PT ;  /* 0x000000f42100720c */ /* 0x000fe20003fc6270 */
[----:B------:R-:W-:Y:S01]  /*150d0*/  VIADD R33, R219, 0xc8 ;  /* 0x000000c8db217836 */ /* 0x000fe20000000000 */
[----:B------:R-:W-:Y:S01]  /*150e0*/  ISETP.GT.AND P5, PT, R247, R50, PT ;  /* 0x00000032f700720c */ /* 0x000fe20003fa4270 */
[----:B------:R-:W-:Y:S01]  /*150f0*/  FMUL.FTZ R8, R43, R2 ;  /* 0x000000022b087220 */ /* 0x000fe20000410000 */
[----:B------:R-:W-:Y:S01]  /*15100*/  ISETP.GT.AND P0, PT, R246, R50, PT ;  /* 0x00000032f600720c */ /* 0x000fe20003f04270 */
[-C--:B------:R-:W-:Y:S01]  /*15110*/  FMUL.FTZ R23, R42, R2.reuse ;  /* 0x000000022a177220 */ /* 0x080fe20000410000 */
[----:B------:R-:W-:Y:S01]  /*15120*/  FSEL R86, R73, -INF , !P2 ;  /* 0xff80000049567808 */ /* 0x000fe20005000000 */
[----:B------:R-:W4:Y:S01]  /*15130*/  MUFU.TANH R24, R24 ;  /* 0x0000001800187308 */ /* 0x000f220000002400 */
[----:B------:R-:W-:Y:S01]  /*15140*/  FSEL R63, R63, -INF , !P1 ;  /* 0xff8000003f3f7808 */ /* 0x000fe20004800000 */
[-C--:B------:R-:W-:Y:S01]  /*15150*/  FMUL.FTZ R4, R18, R2.reuse ;  /* 0x0000000212047220 */ /* 0x080fe20000410000 */
[----:B------:R-:W-:Y:S01]  /*15160*/  ISETP.GT.AND P2, PT, R246, R27, PT ;  /* 0x0000001bf600720c */ /* 0x000fe20003f44270 */
[----:B------:R-:W-:Y:S01]  /*15170*/  FMUL.FTZ R16, R16, R2 ;  /* 0x0000000210107220 */ /* 0x000fe20000410000 */
[C---:B------:R-:W-:Y:S01]  /*15180*/  ISETP.GE.AND P4, PT, R50.reuse, R244, PT ;  /* 0x000000f43200720c */ /* 0x040fe20003f86270 */
[-C--:B------:R-:W-:Y:S01]  /*15190*/  FMUL.FTZ R17, R17, R2.reuse ;  /* 0x0000000211117220 */ /* 0x080fe20000410000 */
[----:B------:R-:W-:Y:S01]  /*151a0*/  ISETP.GE.AND P1, PT, R50, R245, PT ;  /* 0x000000f53200720c */ /* 0x000fe20003f26270 */
[----:B------:R-:W4:Y:S01]  /*151b0*/  MUFU.TANH R28, R28 ;  /* 0x0000001c001c7308 */ /* 0x000f220000002400 */
[----:B------:R-:W-:Y:S01]  /*151c0*/  FSEL R94, R94, -INF , !P5 ;  /* 0xff8000005e5e7808 */ /* 0x000fe20006800000 */
[----:B------:R-:W-:Y:S01]  /*151d0*/  FMUL.FTZ R5, R19, R2 ;  /* 0x0000000213057220 */ /* 0x000fe20000410000 */
[----:B------:R-:W-:-:S02]  /*151e0*/  FSEL R72, R72, -INF , !P0 ;  /* 0xff80000048487808 */ /* 0x000fc40004000000 */
[CC--:B------:R-:W-:Y:S02]  /*151f0*/  ISETP.GT.AND P5, PT, R247.reuse, R33.reuse, PT ;  /* 0x00000021f700720c */ /* 0x0c0fe40003fa4270 */
[----:B------:R-:W-:Y:S01]  /*15200*/  ISETP.GT.AND P0, PT, R246, R33, PT ;  /* 0x00000021f600720c */ /* 0x000fe20003f04270 */
[----:B------:R-:W4:Y:S01]  /*15210*/  MUFU.TANH R21, R21 ;  /* 0x0000001500157308 */ /* 0x000f220000002400 */
[----:B------:R-:W-:Y:S02]  /*15220*/  ISETP.GT.AND P3, PT, R247, R27, PT ;  /* 0x0000001bf700720c */ /* 0x000fe40003f64270 */
[----:B------:R-:W-:Y:S02]  /*15230*/  P2R R30, PR, RZ, 0x4 ;  /* 0x00000004ff1e7803 */ /* 0x000fe40000000000 */
[----:B------:R-:W-:Y:S02]  /*15240*/  FSEL R94, R94, -INF , !P4 ;  /* 0xff8000005e5e7808 */ /* 0x000fe40006000000 */
[----:B------:R-:W-:Y:S01]  /*15250*/  FSEL R87, R72, -INF , !P1 ;  /* 0xff80000048577808 */ /* 0x000fe20004800000 */
[----:B------:R-:W4:Y:S01]  /*15260*/  MUFU.TANH R22, R41 ;  /* 0x0000002900167308 */ /* 0x000f220000002400 */
[----:B------:R-:W-:-:S02]  /*15270*/  ISETP.GE.AND P4, PT, R33, R244, PT ;  /* 0x000000f42100720c */ /* 0x000fc40003f86270 */
[----:B------:R-:W-:Y:S02]  /*15280*/  ISETP.GE.AND P1, PT, R33, R245, PT ;  /* 0x000000f52100720c */ /* 0x000fe40003f26270 */
[----:B-1----:R-:W-:Y:S02]  /*15290*/  FSEL R64, R64, -INF , !P5 ;  /* 0xff80000040407808 */ /* 0x002fe40006800000 */
[----:B------:R-:W-:Y:S01]  /*152a0*/  FSEL R49, R49, -INF , !P0 ;  /* 0xff80000031317808 */ /* 0x000fe20004000000 */
[----:B------:R-:W1:Y:S01]  /*152b0*/  MUFU.TANH R8, R8 ;  /* 0x0000000800087308 */ /* 0x000e620000002400 */
[----:B------:R-:W-:Y:S02]  /*152c0*/  FSEL R48, R48, -INF , !P3 ;  /* 0xff80000030307808 */ /* 0x000fe40005800000 */
[----:B------:R-:W-:Y:S02]  /*152d0*/  ISETP.NE.AND P3, PT, R30, RZ, PT ;  /* 0x000000ff1e00720c */ /* 0x000fe40003f65270 */
[----:B------:R-:W-:-:S02]  /*152e0*/  FSEL R89, R64, -INF , !P4 ;  /* 0xff80000040597808 */ /* 0x000fc40006000000 */
[----:B------:R-:W-:Y:S01]  /*152f0*/  FSEL R77, R49, -INF , !P1 ;  /* 0xff800000314d7808 */ /* 0x000fe20004800000 */
[----:B------:R-:W-:Y:S01]  /*15300*/  MUFU.TANH R23, R23 ;  /* 0x0000001700177308 */ /* 0x000fe20000002400 */
[-C--:B------:R-:W-:Y:S02]  /*15310*/  ISETP.GT.AND P5, PT, R247, R29.reuse, PT ;  /* 0x0000001df700720c */ /* 0x080fe40003fa4270 */
[----:B------:R-:W-:Y:S02]  /*15320*/  ISETP.GT.AND P0, PT, R246, R29, PT ;  /* 0x0000001df600720c */ /* 0x000fe40003f04270 */
[C---:B------:R-:W-:Y:S02]  /*15330*/  ISETP.GE.AND P4, PT, R29.reuse, R244, PT ;  /* 0x000000f41d00720c */ /* 0x040fe40003f86270 */
[-C--:B------:R-:W-:Y:S01]  /*15340*/  ISETP.GE.AND P1, PT, R29, R245.reuse, PT ;  /* 0x000000f51d00720c */ /* 0x080fe20003f26270 */
[----:B------:R-:W-:Y:S01]  /*15350*/  VIADD R29, R219, 0xd1 ;  /* 0x000000d1db1d7836 */ /* 0x000fe20000000000 */
[----:B------:R-:W-:Y:S01]  /*15360*/  ISETP.GE.AND P2, PT, R27, R245, PT ;  /* 0x000000f51b00720c */ /* 0x000fe20003f46270 */
[----:B------:R-:W-:Y:S01]  /*15370*/  MUFU.TANH R4, R4 ;  /* 0x0000000400047308 */ /* 0x000fe20000002400 */
[----:B---3--:R-:W-:Y:S01]  /*15380*/  FSEL R44, R44, -INF , !P3 ;  /* 0xff8000002c2c7808 */ /* 0x008fe20005800000 */
[----:B------:R-:W-:Y:S01]  /*15390*/  BAR.SYNC.DEFER_BLOCKING 0x0 ;  /* 0x0000000000007b1d */ /* 0x000fe20000010000 */
[----:B------:R-:W-:-:S02]  /*153a0*/  ISETP.GT.AND P3, PT, R247, R29, PT ;  /* 0x0000001df700720c */ /* 0x000fc40003f64270 */
[----:B------:R-:W-:Y:S02]  /*153b0*/  FSEL R76, R44, -INF , !P2 ;  /* 0xff8000002c4c7808 */ /* 0x000fe40005000000 */
[----:B------:R-:W-:Y:S01]  /*153c0*/  ISETP.GT.AND P2, PT, R246, R29, PT ;  /* 0x0000001df600720c */ /* 0x000fe20003f44270 */
[----:B------:R-:W-:Y:S01]  /*153d0*/  MUFU.TANH R17, R17 ;  /* 0x0000001100117308 */ /* 0x000fe20000002400 */
[----:B------:R-:W-:Y:S02]  /*153e0*/  FSEL R32, R32, -INF , !P3 ;  /* 0xff80000020207808 */ /* 0x000fe40005800000 */
[----:B------:R-:W-:Y:S02]  /*153f0*/  P2R R30, PR, RZ, 0x4 ;  /* 0x00000004ff1e7803 */ /* 0x000fe40000000000 */
[----:B------:R-:W-:Y:S02]  /*15400*/  ISETP.GE.AND P2, PT, R29, R245, PT ;  /* 0x000000f51d00720c */ /* 0x000fe40003f46270 */
[----:B------:R-:W-:Y:S01]  /*15410*/  ISETP.NE.AND P3, PT, R30, RZ, PT ;  /* 0x000000ff1e00720c */ /* 0x000fe20003f65270 */
[----:B------:R-:W-:Y:S01]  /*15420*/  MUFU.TANH R5, R5 ;  /* 0x0000000500057308 */ /* 0x000fe20000002400 */
[----:B------:R-:W-:-:S02]  /*15430*/  FSEL R90, R90, -INF , !P6 ;  /* 0xff8000005a5a7808 */ /* 0x000fc40007000000 */
[----:B--2---:R-:W-:Y:S02]  /*15440*/  FSEL R25, R25, -INF , !P3 ;  /* 0xff80000019197808 */ /* 0x004fe40005800000 */
[-C--:B------:R-:W-:Y:S02]  /*15450*/  ISETP.GT.AND P3, PT, R247, R10.reuse, PT ;  /* 0x0000000af700720c */ /* 0x080fe40003f64270 */
[----:B------:R-:W-:Y:S02]  /*15460*/  FSEL R84, R25, -INF , !P2 ;  /* 0xff80000019547808 */ /* 0x000fe40005000000 */
[----:B------:R-:W-:Y:S02]  /*15470*/  ISETP.GT.AND P2, PT, R246, R10, PT ;  /* 0x0000000af600720c */ /* 0x000fe40003f44270 */
[----:B------:R-:W-:Y:S02]  /*15480*/  FSEL R20, R20, -INF , !P3 ;  /* 0xff80000014147808 */ /* 0x000fe40005800000 */
[----:B------:R-:W-:-:S02]  /*15490*/  P2R R11, PR, RZ, 0x4 ;  /* 0x00000004ff0b7803 */ /* 0x000fc40000000000 */
[----:B------:R-:W-:Y:S01]  /*154a0*/  ISETP.GE.AND P6, PT, R27, R244, PT ;  /* 0x000000f41b00720c */ /* 0x000fe20003fc6270 */
[-C--:B------:R-:W-:Y:S01]  /*154b0*/  FMUL.FTZ R27, R40, R2.reuse ;  /* 0x00000002281b7220 */ /* 0x080fe20000410000 */
[----:B------:R-:W-:Y:S01]  /*154c0*/  ISETP.NE.AND P3, PT, R11, RZ, PT ;  /* 0x000000ff0b00720c */ /* 0x000fe20003f65270 */
[----:B------:R-:W-:Y:S01]  /*154d0*/  FMUL.FTZ R11, R14, R2 ;  /* 0x000000020e0b7220 */ /* 0x000fe20000410000 */
[----:B------:R-:W-:Y:S02]  /*154e0*/  ISETP.GE.AND P2, PT, R10, R245, PT ;  /* 0x000000f50a00720c */ /* 0x000fe40003f46270 */
[----:B------:R-:W-:Y:S01]  /*154f0*/  FSEL R26, R26, -INF , !P3 ;  /* 0xff8000001a1a7808 */ /* 0x000fe20005800000 */
[----:B------:R-:W2:Y:S01]  /*15500*/  MUFU.TANH R27, R27 ;  /* 0x0000001b001b7308 */ /* 0x000ea20000002400 */
[----:B----4-:R-:W-:Y:S02]  /*15510*/  FSEL R45, R45, -INF , !P5 ;  /* 0xff8000002d2d7808 */ /* 0x010fe40006800000 */
[----:B------:R-:W-:-:S02]  /*15520*/  FSEL R24, R24, -INF , !P0 ;  /* 0xff80000018187808 */ /* 0x000fc40004000000 */
[----:B------:R-:W-:Y:S02]  /*15530*/  FSEL R79, R48, -INF , !P6 ;  /* 0xff800000304f7808 */ /* 0x000fe40007000000 */
[----:B------:R-:W-:Y:S01]  /*15540*/  FSEL R102, R26, -INF , !P2 ;  /* 0xff8000001a667808 */ /* 0x000fe20005000000 */
[----:B------:R-:W-:Y:S01]  /*15550*/  MUFU.TANH R11, R11 ;  /* 0x0000000b000b7308 */ /* 0x000fe20000002400 */
[----:B------:R-:W-:Y:S02]  /*15560*/  ISETP.GE.AND P6, PT, R29, R244, PT ;  /* 0x000000f41d00720c */ /* 0x000fe40003fc6270 */
[----:B------:R-:W-:Y:S02]  /*15570*/  ISETP.GT.AND P2, PT, R246, R6, PT ;  /* 0x00000006f600720c */ /* 0x000fe40003f44270 */
[----:B------:R-:W-:Y:S02]  /*15580*/  FSEL R78, R45, -INF , !P4 ;  /* 0xff8000002d4e7808 */ /* 0x000fe40006000000 */
[----:B------:R-:W-:-:S02]  /*15590*/  ISETP.GT.AND P5, PT, R247, R9, PT ;  /* 0x00000009f700720c */ /* 0x000fc40003fa4270 */
[----:B------:R-:W-:Y:S02]  /*155a0*/  FSEL R85, R24, -INF , !P1 ;  /* 0xff80000018557808 */ /* 0x000fe40004800000 */
[----:B------:R-:W-:Y:S02]  /*155b0*/  ISETP.GT.AND P0, PT, R246, R9, PT ;  /* 0x00000009f600720c */ /* 0x000fe40003f04270 */
[C---:B------:R-:W-:Y:S02]  /*155c0*/  ISETP.GE.AND P4, PT, R9.reuse, R244, PT ;  /* 0x000000f40900720c */ /* 0x040fe40003f86270 */
[----:B------:R-:W-:Y:S02]  /*155d0*/  ISETP.GE.AND P1, PT, R9, R245, PT ;  /* 0x000000f50900720c */ /* 0x000fe40003f26270 */
[----:B------:R-:W-:Y:S01]  /*155e0*/  ISETP.GT.AND P3, PT, R247, R6, PT ;  /* 0x00000006f700720c */ /* 0x000fe20003f64270 */
[----:B------:R-:W3:Y:S01]  /*155f0*/  MUFU.TANH R9, R16 ;  /* 0x0000001000097308 */ /* 0x000ee20000002400 */
[----:B------:R-:W-:-:S02]  /*15600*/  FSEL R92, R32, -INF , !P6 ;  /* 0xff800000205c7808 */ /* 0x000fc40007000000 */
[----:B------:R-:W-:Y:S02]  /*15610*/  P2R R7, PR, RZ, 0x4 ;  /* 0x00000004ff077803 */ /* 0x000fe40000000000 */
[----:B------:R-:W-:Y:S01]  /*15620*/  ISETP.GE.AND P6, PT, R10, R244, PT ;  /* 0x000000f40a00720c */ /* 0x000fe20003fc6270 */
[----:B------:R-:W-:Y:S01]  /*15630*/  VIADD R10, R219, 0xe0 ;  /* 0x000000e0db0a7836 */ /* 0x000fe20000000000 */
[----:B------:R-:W-:Y:S02]  /*15640*/  FSEL R28, R28, -INF , !P5 ;  /* 0xff8000001c1c7808 */ /* 0x000fe40006800000 */
[----:B------:R-:W-:Y:S02]  /*15650*/  FSEL R21, R21, -INF , !P0 ;  /* 0xff80000015157808 */ /* 0x000fe40004000000 */
[----:B------:R-:W-:Y:S02]  /*15660*/  FSEL R22, R22, -INF , !P3 ;  /* 0xff80000016167808 */ /* 0x000fe40005800000 */
[----:B------:R-:W-:-:S02]  /*15670*/  ISETP.NE.AND P3, PT, R7, RZ, PT ;  /* 0x000000ff0700720c */ /* 0x000fc40003f65270 */
[----:B------:R-:W-:Y:S01]  /*15680*/  FSEL R91, R28, -INF , !P4 ;  /* 0xff8000001c5b7808 */ /* 0x000fe20006000000 */
[----:B------:R4:W-:Y:S01]  /*15690*/  MUFU.TANH R7, R13 ;  /* 0x0000000d00077308 */ /* 0x0009e20000002400 */
[----:B------:R-:W-:Y:S02]  /*156a0*/  FSEL R97, R21, -INF , !P1 ;  /* 0xff80000015617808 */ /* 0x000fe40004800000 */
[-C--:B------:R-:W-:Y:S02]  /*156b0*/  ISETP.GT.AND P5, PT, R247, R10.reuse, PT ;  /* 0x0000000af700720c */ /* 0x080fe40003fa4270 */
[----:B------:R-:W-:Y:S02]  /*156c0*/  ISETP.GT.AND P0, PT, R246, R10, PT ;  /* 0x0000000af600720c */ /* 0x000fe40003f04270 */
[----:B------:R-:W-:Y:S02]  /*156d0*/  ISETP.GE.AND P4, PT, R10, R244, PT ;  /* 0x000000f40a00720c */ /* 0x000fe40003f86270 */
[----:B------:R-:W-:-:S02]  /*156e0*/  FSEL R106, R20, -INF , !P6 ;  /* 0xff800000146a7808 */ /* 0x000fc40007000000 */
[-C--:B------:R-:W-:Y:S01]  /*156f0*/  ISETP.GE.AND P1, PT, R10, R245.reuse, PT ;  /* 0x000000f50a00720c */ /* 0x080fe20003f26270 */
[----:B------:R-:W-:Y:S01]  /*15700*/  VIADD R10, R219, 0xe8 ;  /* 0x000000e8db0a7836 */ /* 0x000fe20000000000 */
[C---:B------:R-:W-:Y:S02]  /*15710*/  ISETP.GE.AND P6, PT, R6.reuse, R244, PT ;  /* 0x000000f40600720c */ /* 0x040fe40003fc6270 */
[----:B------:R-:W-:Y:S02]  /*15720*/  ISETP.GE.AND P2, PT, R6, R245, PT ;  /* 0x000000f50600720c */ /* 0x000fe40003f46270 */
[----:B-1----:R-:W-:Y:S01]  /*15730*/  FSEL R8, R8, -INF , !P3 ;  /* 0xff80000008087808 */ /* 0x002fe20005800000 */
[----:B------:R1:W3:Y:S01]  /*15740*/  MUFU.TANH R6, R12 ;  /* 0x0000000c00067308 */ /* 0x0002e20000002400 */
[----:B--2---:R-:W-:Y:S01]  /*15750*/  FSEL R27, R27, -INF , !P5 ;  /* 0xff8000001b1b7808 */ /* 0x004fe20006800000 */
[----:B----4-:R-:W-:Y:S01]  /*15760*/  FMUL.FTZ R13, R98, R2 ;  /* 0x00000002620d7220 */ /* 0x010fe20000410000 */
[----:B------:R-:W-:-:S02]  /*15770*/  FSEL R23, R23, -INF , !P0 ;  /* 0xff80000017177808 */ /* 0x000fc40004000000 */
[-C--:B------:R-:W-:Y:S02]  /*15780*/  ISETP.GT.AND P5, PT, R247, R10.reuse, PT ;  /* 0x0000000af700720c */ /* 0x080fe40003fa4270 */
[----:B------:R-:W-:Y:S02]  /*15790*/  ISETP.GT.AND P0, PT, R246, R10, PT ;  /* 0x0000000af600720c */ /* 0x000fe40003f04270 */
[----:B------:R-:W-:Y:S02]  /*157a0*/  FSEL R100, R8, -INF , !P2 ;  /* 0xff80000008647808 */ /* 0x000fe40005000000 */
[----:B------:R-:W2:Y:S01]  /*157b0*/  MUFU.TANH R8, R15 ;  /* 0x0000000f00087308 */ /* 0x000ea20000002400 */
[----:B------:R-:W-:Y:S02]  /*157c0*/  FSEL R101, R27, -INF , !P4 ;  /* 0xff8000001b657808 */ /* 0x000fe40006000000 */
[----:B------:R-:W-:Y:S02]  /*157d0*/  FSEL R95, R23, -INF , !P1 ;  /* 0xff800000175f7808 */ /* 0x000fe40004800000 */
[C---:B------:R-:W-:Y:S01]  /*157e0*/  ISETP.GE.AND P4, PT, R10.reuse, R244, PT ;  /* 0x000000f40a00720c */ /* 0x040fe20003f86270 */
[C---:B-1----:R-:W-:Y:S01]  /*157f0*/  VIADD R12, R219.reuse, 0xe9 ;  /* 0x000000e9db0c7836 */ /* 0x042fe20000000000 */
[----:B------:R-:W-:Y:S01]  /*15800*/  ISETP.GE.AND P1, PT, R10, R245, PT ;  /* 0x000000f50a00720c */ /* 0x000fe20003f26270 */
[----:B------:R-:W-:Y:S01]  /*15810*/  VIADD R10, R219, 0xf0 ;  /* 0x000000f0db0a7836 */ /* 0x000fe20000000000 */
[----:B---3--:R-:W-:-:S02]  /*15820*/  FSEL R9, R9, -INF , !P5 ;  /* 0xff80000009097808 */ /* 0x008fc40006800000 */
[----:B------:R-:W-:Y:S02]  /*15830*/  ISETP.GT.AND P3, PT, R247, R12, PT ;  /* 0x0000000cf700720c */ /* 0x000fe40003f64270 */
[----:B------:R-:W-:Y:S02]  /*15840*/  FSEL R4, R4, -INF , !P0 ;  /* 0xff80000004047808 */ /* 0x000fe40004000000 */
[----:B------:R-:W-:Y:S02]  /*15850*/  FSEL R104, R22, -INF , !P6 ;  /* 0xff80000016687808 */ /* 0x000fe40007000000 */
[----:B------:R-:W-:Y:S02]  /*15860*/  ISETP.GE.AND P6, PT, R12, R244, PT ;  /* 0x000000f40c00720c */ /* 0x000fe40003fc6270 */
[----:B------:R-:W-:Y:S02]  /*15870*/  FSEL R17, R17, -INF , !P3 ;  /* 0xff80000011117808 */ /* 0x000fe40005800000 */
[----:B------:R-:W-:Y:S01]  /*15880*/  FSEL R99, R9, -INF , !P4 ;  /* 0xff80000009637808 */ /* 0x000fe20006000000 */
[----:B------:R-:W-:Y:S01]  /*15890*/  VIADD R9, R219, 0xf1 ;  /* 0x000000f1db097836 */ /* 0x000fe20000000000 */
[----:B------:R-:W-:Y:S01]  /*158a0*/  FSEL R93, R4, -INF , !P1 ;  /* 0xff800000045d7808 */ /* 0x000fe20004800000 */
[-C--:B------:R-:W-:Y:S01]  /*158b0*/  FMUL.FTZ R4, R96, R2.reuse ;  /* 0x0000000260047220 */ /* 0x080fe20000410000 */
[----:B------:R-:W-:Y:S01]  /*158c0*/  FSEL R96, R17, -INF , !P6 ;  /* 0xff80000011607808 */ /* 0x000fe20007000000 */
[----:B------:R-:W-:Y:S01]  /*158d0*/  FMUL.FTZ R2, R184, R2 ;  /* 0x00000002b8027220 */ /* 0x000fe20000410000 */
[----:B------:R-:W-:-:S02]  /*158e0*/  ISETP.GT.AND P6, PT, R247, R10, PT ;  /* 0x0000000af700720c */ /* 0x000fc40003fc4270 */
[C---:B------:R-:W-:Y:S01]  /*158f0*/  ISETP.GT.AND P0, PT, R246.reuse, R10, PT ;  /* 0x0000000af600720c */ /* 0x040fe20003f04270 */
[----:B------:R-:W1:Y:S01]  /*15900*/  MUFU.TANH R4, R4 ;  /* 0x0000000400047308 */ /* 0x000e620000002400 */
[----:B------:R-:W-:Y:S02]  /*15910*/  ISETP.GT.AND P3, PT, R246, R9, PT ;  /* 0x00000009f600720c */ /* 0x000fe40003f64270 */
[----:B------:R-:W-:Y:S02]  /*15920*/  FSEL R103, R6, -INF , !P6 ;  /* 0xff80000006677808 */ /* 0x000fe40007000000 */
[----:B------:R-:W-:Y:S02]  /*15930*/  ISETP.GT.AND P2, PT, R246, R12, PT ;  /* 0x0000000cf600720c */ /* 0x000fe40003f44270 */
[----:B------:R-:W-:Y:S01]  /*15940*/  FSEL R11, R11, -INF , !P0 ;  /* 0xff8000000b0b7808 */ /* 0x000fe20004000000 */
[----:B------:R-:W3:Y:S01]  /*15950*/  MUFU.TANH R6, R13 ;  /* 0x0000000d00067308 */ /* 0x000ee20000002400 */
[----:B------:R-:W-:-:S02]  /*15960*/  ISETP.GE.AND P0, PT, R9, R245, PT ;  /* 0x000000f50900720c */ /* 0x000fc40003f06270 */
[----:B--2---:R-:W-:Y:S02]  /*15970*/  FSEL R8, R8, -INF , !P3 ;  /* 0xff80000008087808 */ /* 0x004fe40005800000 */
[----:B------:R-:W-:Y:S02]  /*15980*/  ISETP.GE.AND P5, PT, R12, R245, PT ;  /* 0x000000f50c00720c */ /* 0x000fe40003fa6270 */
[----:B------:R-:W-:Y:S01]  /*15990*/  FSEL R12, R5, -INF , !P2 ;  /* 0xff800000050c7808 */ /* 0x000fe20005000000 */
[----:B------:R-:W2:Y:S01]  /*159a0*/  MUFU.TANH R2, R2 ;  /* 0x0000000200027308 */ /* 0x000ea20000002400 */
[----:B------:R-:W-:Y:S01]  /*159b0*/  ISETP.GT.AND P2, PT, R247, R9, PT ;  /* 0x00000009f700720c */ /* 0x000fe20003f44270 */
[----:B------:R-:W-:Y:S01]  /*159c0*/  VIADD R5, R219, 0xf8 ;  /* 0x000000f8db057836 */ /* 0x000fe20000000000 */
[----:B------:R-:W-:Y:S02]  /*159d0*/  FSEL R108, R8, -INF , !P0 ;  /* 0xff800000086c7808 */ /* 0x000fe40004000000 */
[----:B------:R-:W-:-:S02]  /*159e0*/  ISETP.GT.AND P0, PT, R61, R226, PT ;  /* 0x000000e23d00720c */ /* 0x000fc40003f04270 */
[-C--:B------:R-:W-:Y:S02]  /*159f0*/  ISETP.GE.AND P1, PT, R10, R244.reuse, PT ;  /* 0x000000f40a00720c */ /* 0x080fe40003f26270 */
[----:B------:R-:W-:Y:S02]  /*15a00*/  FSEL R98, R12, -INF , !P5 ;  /* 0xff8000000c627808 */ /* 0x000fe40006800000 */
[----:B------:R-:W-:Y:S02]  /*15a10*/  ISETP.GE.AND P5, PT, R9, R244, PT ;  /* 0x000000f40900720c */ /* 0x000fe40003fa6270 */
[----:B------:R-:W-:Y:S02]  /*15a20*/  FSEL R7, R7, -INF , !P2 ;  /* 0xff80000007077808 */ /* 0x000fe40005000000 */
[----:B------:R-:W-:Y:S02]  /*15a30*/  ISETP.GE.AND P4, PT, R10, R245, PT ;  /* 0x000000f50a00720c */ /* 0x000fe40003f86270 */
[----:B------:R-:W-:-:S02]  /*15a40*/  FSEL R103, R103, -INF , !P1 ;  /* 0xff80000067677808 */ /* 0x000fc40004800000 */
[-C--:B------:R-:W-:Y:S02]  /*15a50*/  ISETP.GT.AND P1, PT, R247, R5.reuse, PT ;  /* 0x00000005f700720c */ /* 0x080fe40003f24270 */
[----:B------:R-:W-:Y:S02]  /*15a60*/  ISETP.GT.AND P6, PT, R246, R5, PT ;  /* 0x00000005f600720c */ /* 0x000fe40003fc4270 */
[----:B------:R-:W-:Y:S02]  /*15a70*/  FSEL R110, R7, -INF , !P5 ;  /* 0xff800000076e7808 */ /* 0x000fe40006800000 */
[----:B------:R-:W-:Y:S02]  /*15a80*/  ISETP.GT.AND P5, PT, R247, R219, PT ;  /* 0x000000dbf700720c */ /* 0x000fe40003fa4270 */
[----:B------:R-:W-:Y:S02]  /*15a90*/  FSEL R107, R11, -INF , !P4 ;  /* 0xff8000000b6b7808 */ /* 0x000fe40006000000 */
[----:B------:R-:W-:-:S02]  /*15aa0*/  ISETP.GE.AND P2, PT, R5, R244, PT ;  /* 0x000000f40500720c */ /* 0x000fc40003f46270 */
[-C--:B------:R-:W-:Y:S02]  /*15ab0*/  ISETP.GE.AND P4, PT, R5, R245.reuse, PT ;  /* 0x000000f50500720c */ /* 0x080fe40003f86270 */
[----:B-1----:R-:W-:Y:S02]  /*15ac0*/  FSEL R109, R4, -INF , !P1 ;  /* 0xff800000046d7808 */ /* 0x002fe40004800000 */
[----:B---3--:R-:W-:Y:S02]  /*15ad0*/  FSEL R6, R6, -INF , !P6 ;  /* 0xff80000006067808 */ /* 0x008fe40007000000 */
[C---:B------:R-:W-:Y:S02]  /*15ae0*/  ISETP.GE.AND P3, PT, R219.reuse, R244, PT ;  /* 0x000000f4db00720c */ /* 0x040fe40003f66270 */
[----:B------:R-:W-:Y:S02]  /*15af0*/  ISETP.GE.AND P1, PT, R219, R245, PT ;  /* 0x000000f5db00720c */ /* 0x000fe40003f26270 */
[----:B--2---:R-:W-:-:S02]  /*15b00*/  FSEL R2, R2, -INF , !P5 ;  /* 0xff80000002027808 */ /* 0x004fc40006800000 */
[----:B------:R-:W-:Y:S02]  /*15b10*/  FSEL R109, R109, -INF , !P2 ;  /* 0xff8000006d6d7808 */ /* 0x000fe40005000000 */
[----:B------:R-:W-:Y:S02]  /*15b20*/  FSEL R105, R6, -INF , !P4 ;  /* 0xff80000006697808 */ /* 0x000fe40006000000 */
[----:B------:R-:W-:Y:S02]  /*15b30*/  LOP3.LUT R4, R52, 0x200, RZ, 0xc0, !PT ;  /* 0x0000020034047812 */ /* 0x000fe400078ec0ff */
[----:B------:R-:W-:Y:S02]  /*15b40*/  VIMNMX R247, PT, PT, RZ, R247, !PT ;  /* 0x000000f7fff77248 */ /* 0x000fe40007fe0100 */
[----:B------:R-:W-:Y:S02]  /*15b50*/  VIMNMX R246, PT, PT, RZ, R246, !PT ;  /* 0x000000f6fff67248 */ /* 0x000fe40007fe0100 */
[----:B------:R-:W-:-:S02]  /*15b60*/  ISETP.NE.AND P2, PT, R0, RZ, PT ;  /* 0x000000ff0000720c */ /* 0x000fc40003f45270 */
[----:B------:R-:W-:Y:S02]  /*15b70*/  FSEL R6, R2, -INF , !P3 ;  /* 0xff80000002067808 */ /* 0x000fe40005800000 */
[----:B------:R-:W-:Y:S01]  /*15b80*/  FSEL R5, R133, -INF , !P1 ;  /* 0xff80000085057808 */ /* 0x000fe20004800000 */
[----:B------:R-:W-:Y:S08]  /*15b90*/  @!P0 BRA `(.L_x_6635) ;  /* 0x0000000800008947 */ /* 0x000ff00003800000 */
        /* <DEDUP_REMOVED lines=13> */
.L_x_6637:
        /* <DEDUP_REMOVED lines=22> */
[-C--:B------:R-:W-:Y:S01]  /*15dd0*/  IMAD R13, R9, R7.reuse, R0 ;  /* 0x00000007090d7224 */ /* 0x080fe200078e0200 */
[----:B------:R-:W-:Y:S01]  /*15de0*/  LOP3.LUT R0, RZ, R12, RZ, 0x33, !PT ;  /* 0x0000000cff007212 */ /* 0x000fe200078e33ff */
[----:B------:R-:W-:-:S03]  /*15df0*/  IMAD R7, R11, R7, R2 ;  /* 0x000000070b077224 */ /* 0x000fc600078e0202 */
        /* <DEDUP_REMOVED lines=35> */
.L_x_6638:
[----:B------:R-:W-:Y:S05]  /*16030*/  BSYNC.RECONVERGENT B0 ;  /* 0x0000000000007941 */ /* 0x000fea0003800200 */
.L_x_6636:
        /* <DEDUP_REMOVED lines=24> */
[----:B------:R-:W-:Y:S01]  /*161c0*/  IMAD.X R21, R19, 0x1, R0, P1 ;  /* 0x0000000113157824 */ /* 0x000fe200008e0600 */
[----:B------:R5:W-:Y:S02]  /*161d0*/  LDGSTS.E.BYPASS.LTC128B.128 [R243+0x4800], desc[UR4][R18.64] ;  /* 0x0480000012f37fae */ /* 0x000be4000b981a04 */
[----:B------:R-:W-:-:S02]  /*161e0*/  IADD3 R24, P1, PT, R22, R7, RZ ;  /* 0x0000000716187210 */ /* 0x000fc40007f3e0ff */
[----:B------:R-:W-:Y:S01]  /*161f0*/  IADD3.X R23, PT, PT, R21, R0, RZ, P0, !PT ;  /* 0x0000000015177210 */ /* 0x000fe200007fe4ff */
[----:B------:R5:W-:Y:S01]  /*16200*/  LDGSTS.E.BYPASS.LTC128B.128 [R243+0x5000], desc[UR4][R20.64] ;  /* 0x0500000014f37fae */ /* 0x000be2000b981a04 */
[----:B-1----:R-:W-:-:S03]  /*16210*/  IADD3 R8, P0, PT, R24, R7, RZ ;  /* 0x0000000718087210 */ /* 0x002fc60007f1e0ff */
[--C-:B------:R-:W-:Y:S01]  /*16220*/  IMAD.X R25, R23, 0x1, R0.reuse, P1 ;  /* 0x0000000117197824 */ /* 0x100fe200008e0600 */
[----:B------:R1:W-:Y:S01]  /*16230*/  LDGSTS.E.BYPASS.LTC128B.128 [R243+0x5800], desc[UR4][R22.64] ;  /* 0x0580000016f37fae */ /* 0x0003e2000b981a04 */
[-C--:B--2---:R-:W-:Y:S02]  /*16240*/  IADD3 R16, P1, PT, R8, R7.reuse, RZ ;  /* 0x0000000708107210 */ /* 0x084fe40007f3e0ff */
[--C-:B------:R-:W-:Y:S01]  /*16250*/  IMAD.X R9, R25, 0x1, R0.reuse, P0 ;  /* 0x0000000119097824 */ /* 0x100fe200000e0600 */
[----:B------:R1:W-:Y:S01]  /*16260*/  LDGSTS.E.BYPASS.LTC128B.128 [R243+0x6000], desc[UR4][R24.64] ;  /* 0x0600000018f37fae */ /* 0x0003e2000b981a04 */
[-C--:B---3--:R-:W-:Y:S02]  /*16270*/  IADD3 R14, P0, PT, R16, R7.reuse, RZ ;  /* 0x00000007100e7210 */ /* 0x088fe40007f1e0ff */
[----:B------:R-:W-:Y:S01]  /*16280*/  IMAD.X R17, R9, 0x1, R0, P1 ;  /* 0x0000000109117824 */ /* 0x000fe200008e0600 */
[----:B------:R1:W-:Y:S01]  /*16290*/  LDGSTS.E.BYPASS.LTC128B.128 [R243+0x6800], desc[UR4][R8.64] ;  /* 0x0680000008f37fae */ /* 0x0003e2000b981a04 */
[----:B----4-:R-:W-:-:S02]  /*162a0*/  IADD3 R12, P1, PT, R14, R7, RZ ;  /* 0x000000070e0c7210 */ /* 0x010fc40007f3e0ff */
[----:B------:R-:W-:Y:S01]  /*162b0*/  IMAD.X R15, R17, 0x1, R0, P0 ;  /* 0x00000001110f7824 */ /* 0x000fe200000e0600 */
[----:B------:R1:W-:Y:S01]  /*162c0*/  LDGSTS.E.BYPASS.LTC128B.128 [R243+0x7000], desc[UR4][R16.64] ;  /* 0x0700000010f37fae */ /* 0x0003e2000b981a04 */
[----:B-----5:R-:W-:-:S03]  /*162d0*/  IADD3 R10, P0, PT, R12, R7, RZ ;  /* 0x000000070c0a7210 */ /* 0x020fc60007f1e0ff */
[----:B------:R-:W-:Y:S01]  /*162e0*/  IADD3.X R13, PT, PT, R15, R0, RZ, P1, !PT ;  /* 0x000000000f0d7210 */ /* 0x000fe20000ffe4ff */
[----:B------:R1:W-:Y:S01]  /*162f0*/  LDGSTS.E.BYPASS.LTC128B.128 [R243+0x7800], desc[UR4][R14.64] ;  /* 0x078000000ef37fae */ /* 0x0003e2000b981a04 */
[----:B------:R-:W-:-:S03]  /*16300*/  IADD3 R18, P1, PT, R10, R7, RZ ;  /* 0x000000070a127210 */ /* 0x000fc60007f3e0ff */
        /* <DEDUP_REMOVED lines=9> */
.L_x_6635:
[----:B------:R-:W-:Y:S05]  /*163a0*/  BSYNC.RECONVERGENT B1 ;  /* 0x0000000000017941 */ /* 0x000fea0003800200 */
.L_x_6634:
[----:B-1----:R-:W2:Y:S04]  /*163b0*/  LDL.LU R18, [R1+0xc] ;  /* 0x00000c0001127983 */ /* 0x002ea80000300800 */
[----:B------:R-:W2:Y:S04]  /*163c0*/  LDL.LU R17, [R1+0x10] ;  /* 0x0000100001117983 */ /* 0x000ea80000300800 */
[----:B------:R-:W3:Y:S04]  /*163d0*/  LDL.LU R16, [R1+0x1c] ;  /* 0x00001c0001107983 */ /* 0x000ee80000300800 */
[----:B------:R-:W3:Y:S04]  /*163e0*/  LDL.LU R15, [R1+0x20] ;  /* 0x00002000010f7983 */ /* 0x000ee80000300800 */
[----:B------:R-:W4:Y:S04]  /*163f0*/  LDL.LU R11, [R1] ;  /* 0x00000000010b7983 */ /* 0x000f280000300800 */
[----:B------:R-:W4:Y:S04]  /*16400*/  LDL.LU R10, [R1+0x4] ;  /* 0x00000400010a7983 */ /* 0x000f280000300800 */
[----:B------:R-:W5:Y:S04]  /*16410*/  LDL.LU R14, [R1+0x8] ;  /* 0x00000800010e7983 */ /* 0x000f680000300800 */
[----:B------:R-:W5:Y:S04]  /*16420*/  LDL.LU R13, [R1+0x14] ;  /* 0x00001400010d7983 */ /* 0x000f680000300800 */
[----:B------:R-:W5:Y:S04]  /*16430*/  LDL.LU R12, [R1+0x18] ;  /* 0x00001800010c7983 */ /* 0x000f680000300800 */
[----:B------:R-:W5:Y:S01]  /*16440*/  LD.E R119, desc[UR4][R164.64+0xdc] ;  /* 0x0000dc04a4777980 */ /* 0x000f62000c101900 */
[----:B------:R-:W-:Y:S01]  /*16450*/  BSSY B2, `(.L_x_6639) ;  /* 0x0000b4e000027945 */ /* 0x000fe20003800000 */
[----:B--2---:R-:W-:-:S04]  /*16460*/  FMNMX3.FTZ R2, R5, R18, R17, !PT ;  /* 0x0000001205027276 */ /* 0x004fc80007810011 */
[----:B---3--:R-:W-:Y:S02]  /*16470*/  FMNMX3.FTZ R2, R2, R16, R15, !PT ;  /* 0x0000001002027276 */ /* 0x008fe4000781000f */
[----:B----4-:R-:W-:-:S04]  /*16480*/  FMNMX3.FTZ R7, R6, R11, R10, !PT ;  /* 0x0000000b06077276 */ /* 0x010fc8000781000a */
[----:B-----5:R-:W-:-:S04]  /*16490*/  FMNMX3.FTZ R0, R7, R14, R252, !PT ;  /* 0x0000000e07007276 */ /* 0x020fc800078100fc */
        /* <DEDUP_REMOVED lines=68> */
[C---:B------:R-:W-:Y:S01]  /*168e0*/  FMUL.FTZ R117, R119.reuse, R2 ;  /* 0x0000000277757220 */ /* 0x040fe20000410000 */
[----:B------:R-:W-:Y:S01]  /*168f0*/  FSETP.NEU.FTZ.AND P0, PT, R0, -INF , PT ;  /* 0xff8000000000780b */ /* 0x000fe20003f1d000 */
[----:B------:R-:W-:-:S05]  /*16900*/  FMUL.FTZ R116, R119, R0 ;  /* 0x0000000077747220 */ /* 0x000fca0000410000 */
[----:B------:R-:W-:Y:S02]  /*16910*/  FSEL R116, R116, RZ, P0 ;  /* 0x000000ff74747208 */ /* 0x000fe40000000000 */
        /* <DEDUP_REMOVED lines=33> */
[--C-:B------:R-:W-:Y:S01]  /*16b30*/  FFMA.FTZ R137, R142, R119, -R117.reuse ;  /* 0x000000778e897223 */ /* 0x100fe20000010875 */
        /* <DEDUP_REMOVED lines=118> */
[-C--:B------:R-:W-:Y:S01]  /*172a0*/  FFMA.FTZ R76, R76, R119.reuse, -R116 ;  /* 0x000000774c4c7223 */ /* 0x080fe20000010874 */
[----:B------:R-:W-:Y:S01]  /*172b0*/  FADD.FTZ R114, R115, R114 ;  /* 0x0000007273727221 */ /* 0x000fe20000010000 */
[----:B------:R-:W-:Y:S01]  /*172c0*/  FADD.FTZ R131, R136, R131 ;  /* 0x0000008388837221 */ /* 0x000fe20000010000 */
[----:B------:R-:W-:Y:S01]  /*172d0*/  MUFU.EX2 R133, R133 ;  /* 0x0000008500857308 */ /* 0x000fe20000000800 */
[-C--:B------:R-:W-:Y:S01]  /*172e0*/  FFMA.FTZ R79, R85, R119.reuse, -R116 ;  /* 0x00000077554f7223 */ /* 0x080fe20000010874 */
        /* <DEDUP_REMOVED lines=17> */
[----:B------:R-:W-:Y:S01]  /*17400*/  HMMA.16816.F32.BF16 R12, R48, R24, R12 ;  /* 0x00000018300c723c */ /* 0x000fe2000004180c */
[-C--:B------:R-:W-:Y:S01]  /*17410*/  FFMA.FTZ R94, R102, R119.reuse, -R116 ;  /* 0x00000077665e7223 */ /* 0x080fe20000010874 */
[----:B------:R-:W-:Y:S01]  /*17420*/  FADD.FTZ R130, R130, R127 ;  /* 0x0000007f82827221 */ /* 0x000fe20000010000 */
[----:B------:R-:W-:Y:S01]  /*17430*/  FFMA.FTZ R96, R96, R119, -R117 ;  /* 0x0000007760607223 */ /* 0x000fe20000010875 */
[----:B------:R-:W-:Y:S01]  /*17440*/  ISETP.GT.AND P0, PT, R61, R226, PT ;  /* 0x000000e23d00720c */ /* 0x000fe20003f04270 */
[----:B------:R-:W-:Y:S01]  /*17450*/  MUFU.EX2 R137, R137 ;  /* 0x0000008900897308 */ /* 0x000fe20000000800 */
[----:B------:R-:W-:-:S02]  /*17460*/  FADD.FTZ R130, R125, R130 ;  /* 0x000000827d827221 */ /* 0x000fc40000010000 */
[C---:B------:R-:W-:Y:S01]  /*17470*/  HMMA.16816.F32.BF16 R8, R48.reuse, R26, R8 ;  /* 0x0000001a3008723c */ /* 0x040fe20000041808 */
[----:B------:R-:W4:Y:S04]  /*17480*/  LDSM.16.MT88.4 R24, [R120+0xb000] ;  /* 0x00b000007818783b */ /* 0x000f280000004200 */
        /* <DEDUP_REMOVED lines=280> */
[----:B------:R-:W-:-:S07]  /*18610*/  F2FP.BF16.F32.PACK_AB R67, R76, R77 ;  /* 0x0000004d4c43723e */ /* 0x000fce00000010ff */
        /* <DEDUP_REMOVED lines=21> */
[----:B---3--:R-:W-:Y:S01]  /*18770*/  HMMA.16816.F32.BF16 R40, R64, R72, R40 ;  /* 0x000000484028723c */ /* 0x008fe20000041828 */
[-CC-:B------:R-:W-:Y:S01]  /*18780*/  FFMA.FTZ R72, R95, R119.reuse, -R116.reuse ;  /* 0x000000775f487223 */ /* 0x180fe20000010874 */
[-C--:B------:R-:W-:Y:S01]  /*18790*/  FFMA.FTZ R73, R100, R119.reuse, -R116 ;  /* 0x0000007764497223 */ /* 0x080fe20000010874 */
[----:B------:R-:W-:-:S04]  /*187a0*/  FFMA.FTZ R100, R104, R119, -R117 ;  /* 0x0000007768647223 */ /* 0x000fc80000010875 */
        /* <DEDUP_REMOVED lines=10> */
[-CC-:B------:R-:W-:Y:S01]  /*18850*/  FFMA.FTZ R99, R108, R119.reuse, -R116.reuse ;  /* 0x000000776c637223 */ /* 0x180fe20000010874 */
[----:B------:R-:W-:-:S04]  /*18860*/  FFMA.FTZ R101, R105, R119, -R116 ;  /* 0x0000007769657223 */ /* 0x000fc80000010874 */
[----:B-1----:R-:W-:Y:S01]  /*18870*/  HMMA.16816.F32.BF16 R12, R64, R28, R12 ;  /* 0x0000001c400c723c */ /* 0x002fe2000004180c */
[----:B------:R-:W-:Y:S01]  /*18880*/  FADD.FTZ R28, R160, R141 ;  /* 0x0000008da01c7221 */ /* 0x000fe20000010000 */
[----:B------:R-:W-:Y:S01]  /*18890*/  MUFU.EX2 R74, R74 ;  /* 0x0000004a004a7308 */ /* 0x000fe20000000800 */
[----:B------:R-:W-:Y:S02]  /*188a0*/  LDSM.16.MT88.4 R140, [R118+0x11800] ;  /* 0x01180000768c783b */ /* 0x000fe40000004200 */
[----:B------:R-:W-:-:S03]  /*188b0*/  FADD.FTZ R28, R149, R28 ;  /* 0x0000001c951c7221 */ /* 0x000fc60000010000 */
[----:B--2---:R-:W-:Y:S01]  /*188c0*/  HMMA.16816.F32.BF16 R20, R64, R24, R20 ;  /* 0x000000184014723c */ /* 0x004fe20000041814 */
[----:B------:R-:W-:Y:S01]  /*188d0*/  FADD.FTZ R95, R155, R28 ;  /* 0x0000001c9b5f7221 */ /* 0x000fe20000010000 */
[----:B------:R-:W-:Y:S03]  /*188e0*/  MUFU.EX2 R75, R75 ;  /* 0x0000004b004b7308 */ /* 0x000fe60000000800 */
[----:B------:R-:W-:-:S03]  /*188f0*/  FADD.FTZ R95, R170, R95 ;  /* 0x0000005faa5f7221 */ /* 0x000fc60000010000 */
[C---:B------:R-:W-:Y:S01]  /*18900*/  HMMA.16816.F32.BF16 R16, R64.reuse, R26, R16 ;  /* 0x0000001a4010723c */ /* 0x040fe20000041810 */
[----:B------:R-:W1:Y:S01]  /*18910*/  LDSM.16.MT88.4 R24, [R68+0x10800] ;  /* 0x010800004418783b */ /* 0x000e620000004200 */
[----:B------:R-:W2:Y:S06]  /*18920*/  MUFU.EX2 R100, R100 ;  /* 0x0000006400647308 */ /* 0x000eac0000000800 */
[C---:B------:R-:W-:Y:S01]  /*18930*/  HMMA.16816.F32.BF16 R8, R64.reuse, R30, R8 ;  /* 0x0000001e4008723c */ /* 0x040fe20000041808 */
[----:B------:R-:W3:Y:S01]  /*18940*/  LDSM.16.MT88.4 R28, [R122+0x11000] ;  /* 0x011000007a1c783b */ /* 0x000ee20000004200 */
[----:B------:R-:W5:Y:S06]  /*18950*/  MUFU.EX2 R93, R93 ;  /* 0x0000005d005d7308 */ /* 0x000f6c0000000800 */
[----:B----4-:R-:W-:Y:S01]  /*18960*/  HMMA.16816.F32.BF16 R4, R64, R48, R4 ;  /* 0x000000304004723c */ /* 0x010fe20000041804 */
[----:B------:R-:W-:Y:S01]  /*18970*/  FADD.FTZ R48, R178, R95 ;  /* 0x0000005fb2307221 */ /* 0x000fe20000010000 */
[-CC-:B------:R-:W-:Y:S01]  /*18980*/  FFMA.FTZ R95, R98, R119.reuse, -R116.reuse ;  /* 0x00000077625f7223 */ /* 0x180fe20000010874 */
[----:B------:R-:W-:Y:S01]  /*18990*/  FFMA.FTZ R98, R107, R119, -R116 ;  /* 0x000000776b627223 */ /* 0x000fe20000010874 */
[----:B------:R-:W-:Y:S01]  /*189a0*/  MUFU.EX2 R99, R99 ;  /* 0x0000006300637308 */ /* 0x000fe20000000800 */
[----:B------:R-:W-:-:S03]  /*189b0*/  FADD.FTZ R48, R163, R48 ;  /* 0x00000030a3307221 */ /* 0x000fc60000010000 */
[----:B------:R-:W-:Y:S01]  /*189c0*/  HMMA.16816.F32.BF16 R44, R64, R50, R44 ;  /* 0x00000032402c723c */ /* 0x000fe2000004182c */
[----:B------:R-:W-:Y:S02]  /*189d0*/  FADD.FTZ R169, R169, R48 ;  /* 0x00000030a9a97221 */ /* 0x000fe40000010000 */
[----:B------:R-:W4:Y:S01]  /*189e0*/  LDSM.16.MT88.4 R48, [R120+0x11000] ;  /* 0x011000007830783b */ /* 0x000f220000004200 */
[----:B------:R-:W5:Y:S01]  /*189f0*/  MUFU.EX2 R95, R95 ;  /* 0x0000005f005f7308 */ /* 0x000f620000000800 */
[----:B------:R-:W-:-:S04]  /*18a00*/  FADD.FTZ R216, R216, R169 ;  /* 0x000000a9d8d87221 */ /* 0x000fc80000010000 */
[----:B------:R-:W-:-:S03]  /*18a10*/  FADD.FTZ R191, R191, R216 ;  /* 0x000000d8bfbf7221 */ /* 0x000fc60000010000 */
[----:B------:R-:W3:Y:S01]  /*18a20*/  MUFU.EX2 R98, R98 ;  /* 0x0000006200627308 */ /* 0x000ee20000000800 */
[----:B------:R-:W-:Y:S01]  /*18a30*/  FADD.FTZ R218, R218, R191 ;  /* 0x000000bfdada7221 */ /* 0x000fe20000010000 */
[----:B-1----:R-:W-:Y:S03]  /*18a40*/  HMMA.16816.F32.BF16 R40, R64, R24, R40 ;  /* 0x000000184028723c */ /* 0x002fe60000041828 */
[----:B------:R-:W-:-:S03]  /*18a50*/  FADD.FTZ R203, R203, R218 ;  /* 0x000000dacbcb7221 */ /* 0x000fc60000010000 */
[----:B------:R-:W-:Y:S01]  /*18a60*/  MUFU.EX2 R101, R101 ;  /* 0x0000006500657308 */ /* 0x000fe20000000800 */
[----:B------:R-:W-:Y:S01]  /*18a70*/  FADD.FTZ R210, R210, R203 ;  /* 0x000000cbd2d27221 */ /* 0x000fe20000010000 */
[----:B------:R-:W-:Y:S01]  /*18a80*/  HMMA.16816.F32.BF16 R32, R64, R26, R32 ;  /* 0x0000001a4020723c */ /* 0x000fe20000041820 */
[----:B--2---:R-:W-:Y:S02]  /*18a90*/  F2FP.BF16.F32.PACK_AB R64, R100, R75 ;  /* 0x0000004b6440723e */ /* 0x004fe400000010ff */
[----:B------:R-:W-:Y:S01]  /*18aa0*/  FADD.FTZ R199, R199, R210 ;  /* 0x000000d2c7c77221 */ /* 0x000fe20000010000 */
[----:B------:R-:W-:Y:S01]  /*18ab0*/  F2FP.BF16.F32.PACK_AB R65, R73, R72 ;  /* 0x000000484941723e */ /* 0x000fe200000010ff */
[----:B------:R-:W1:Y:S01]  /*18ac0*/  LDSM.16.MT88.4 R24, [R118+0x11000] ;  /* 0x011000007618783b */ /* 0x000e620000004200 */
[----:B-----5:R-:W-:Y:S01]  /*18ad0*/  F2FP.BF16.F32.PACK_AB R66, R96, R93 ;  /* 0x0000005d6042723e */ /* 0x020fe200000010ff */
[----:B------:R-:W-:Y:S01]  /*18ae0*/  FADD.FTZ R214, R214, R199 ;  /* 0x000000c7d6d67221 */ /* 0x000fe20000010000 */
[----:B------:R-:W-:-:S02]  /*18af0*/  F2FP.BF16.F32.PACK_AB R67, R95, R74 ;  /* 0x0000004a5f43723e */ /* 0x000fc400000010ff */
[----:B---3--:R-:W-:Y:S01]  /*18b00*/  F2FP.BF16.F32.PACK_AB R133, R99, R98 ;  /* 0x000000626385723e */ /* 0x008fe200000010ff */
[----:B------:R-:W-:-:S04]  /*18b10*/  FADD.FTZ R195, R195, R214 ;  /* 0x000000d6c3c37221 */ /* 0x000fc80000010000 */
[----:B------:R-:W-:Y:S01]  /*18b20*/  HMMA.16816.F32.BF16 R20, R64, R28, R20 ;  /* 0x0000001c4014723c */ /* 0x000fe20000041814 */
[----:B------:R-:W-:Y:S01]  /*18b30*/  FADD.FTZ R29, R197, R208 ;  /* 0x000000d0c51d7221 */ /* 0x000fe20000010000 */
[----:B------:R-:W-:-:S03]  /*18b40*/  FADD.FTZ R202, R202, R195 ;  /* 0x000000c3caca7221 */ /* 0x000fc60000010000 */
[----:B------:R-:W-:Y:S01]  /*18b50*/  FADD.FTZ R29, R204, R29 ;  /* 0x0000001dcc1d7221 */ /* 0x000fe20000010000 */
[----:B------:R-:W-:Y:S02]  /*18b60*/  FADD.FTZ R187, R187, R202 ;  /* 0x000000cabbbb7221 */ /* 0x000fe40000010000 */
[C---:B----4-:R-:W-:Y:S01]  /*18b70*/  HMMA.16816.F32.BF16 R12, R64.reuse, R48, R12 ;  /* 0x00000030400c723c */ /* 0x050fe2000004180c */
[----:B------:R-:W-:Y:S01]  /*18b80*/  FADD.FTZ R102, R200, R29 ;  /* 0x0000001dc8667221 */ /* 0x000fe20000010000 */
[----:B------:R-:W-:Y:S01]  /*18b90*/  FADD.FTZ R206, R206, R187 ;  /* 0x000000bbcece7221 */ /* 0x000fe20000010000 */
[-CC-:B------:R-:W-:Y:S01]  /*18ba0*/  FFMA.FTZ R48, R103, R119.reuse, -R117.reuse ;  /* 0x0000007767307223 */ /* 0x180fe20000010875 */
[----:B------:R-:W-:Y:S01]  /*18bb0*/  FFMA.FTZ R103, R110, R119, -R117 ;  /* 0x000000776e677223 */ /* 0x000fe20000010875 */
[----:B------:R-:W-:Y:S01]  /*18bc0*/  FADD.FTZ R102, R201, R102 ;  /* 0x00000066c9667221 */ /* 0x000fe20000010000 */
[----:B------:R-:W-:Y:S02]  /*18bd0*/  FADD.FTZ R183, R183, R206 ;  /* 0x000000ceb7b77221 */ /* 0x000fe40000010000 */
[----:B------:R-:W-:Y:S01]  /*18be0*/  HMMA.16816.F32.BF16 R8, R64, R50, R8 ;  /* 0x000000324008723c */ /* 0x000fe20000041808 */
[----:B------:R-:W-:Y:S01]  /*18bf0*/  FADD.FTZ R49, R185, R102 ;  /* 0x00000066b9317221 */ /* 0x000fe20000010000 */
[----:B------:R-:W-:Y:S01]  /*18c00*/  FADD.FTZ R194, R194, R183 ;  /* 0x000000b7c2c27221 */ /* 0x000fe20000010000 */
[----:B------:R2:W-:Y:S02]  /*18c10*/  MUFU.EX2 R102, R48 ;  /* 0x0000003000667308 */ /* 0x0005e40000000800 */
[----:B------:R-:W-:Y:S01]  /*18c20*/  FADD.FTZ R49, R196, R49 ;  /* 0x00000031c4317221 */ /* 0x000fe20000010000 */
[----:B------:R-:W-:-:S02]  /*18c30*/  FADD.FTZ R179, R179, R194 ;  /* 0x000000c2b3b37221 */ /* 0x000fc40000010000 */
[C---:B------:R-:W-:Y:S01]  /*18c40*/  HMMA.16816.F32.BF16 R16, R64.reuse, R30, R16 ;  /* 0x0000001e4010723c */ /* 0x040fe20000041810 */
[----:B------:R-:W-:Y:S01]  /*18c50*/  FADD.FTZ R50, R186, R49 ;  /* 0x00000031ba327221 */ /* 0x000fe20000010000 */
[----:B------:R-:W3:Y:S01]  /*18c60*/  LDSM.16.MT88.4 R28, [R68+0x11000] ;  /* 0x01100000441c783b */ /* 0x000ee20000004200 */
[----:B------:R-:W-:Y:S01]  /*18c70*/  FADD.FTZ R198, R198, R179 ;  /* 0x000000b3c6c67221 */ /* 0x000fe20000010000 */
[----:B------:R-:W4:Y:S01]  /*18c80*/  MUFU.EX2 R103, R103 ;  /* 0x0000006700677308 */ /* 0x000f220000000800 */
[----:B------:R-:W-:Y:S02]  /*18c90*/  FADD.FTZ R50, R193, R50 ;  /* 0x00000032c1327221 */ /* 0x000fe40000010000 */
[----:B------:R-:W-:Y:S01]  /*18ca0*/  FADD.FTZ R175, R175, R198 ;  /* 0x000000c6afaf7221 */ /* 0x000fe20000010000 */
[----:B-1----:R-:W-:Y:S01]  /*18cb0*/  HMMA.16816.F32.BF16 R44, R64, R26, R44 ;  /* 0x0000001a402c723c */ /* 0x002fe2000004182c */
[----:B------:R-:W-:Y:S01]  /*18cc0*/  FADD.FTZ R177, R177, R50 ;  /* 0x00000032b1b17221 */ /* 0x000fe20000010000 */
[----:B------:R-:W-:Y:S01]  /*18cd0*/  FFMA.FTZ R26, R37, R119, -R116 ;  /* 0x00000077251a7223 */ /* 0x000fe20000010874 */
[----:B------:R-:W-:Y:S01]  /*18ce0*/  FADD.FTZ R172, R172, R175 ;  /* 0x000000afacac7221 */ /* 0x000fe20000010000 */
[----:B--2---:R-:W1:Y:S01]  /*18cf0*/  LDSM.16.MT88.4 R48, [R122+0x11800] ;  /* 0x011800007a30783b */ /* 0x004e620000004200 */
[----:B------:R-:W-:-:S02]  /*18d00*/  FADD.FTZ R177, R176, R177 ;  /* 0x000000b1b0b17221 */ /* 0x000fc40000010000 */
[----:B------:R-:W-:Y:S01]  /*18d10*/  FADD.FTZ R153, R153, R172 ;  /* 0x000000ac99997221 */ /* 0x000fe20000010000 */
[----:B------:R-:W-:Y:S01]  /*18d20*/  HMMA.16816.F32.BF16 R4, R64, R24, R4 ;  /* 0x000000184004723c */ /* 0x000fe20000041804 */
[----:B------:R-:W-:Y:S01]  /*18d30*/  FADD.FTZ R174, R174, R177 ;  /* 0x000000b1aeae7221 */ /* 0x000fe20000010000 */
[-CC-:B------:R-:W-:Y:S01]  /*18d40*/  FFMA.FTZ R24, R109, R119.reuse, -R117.reuse ;  /* 0x000000776d187223 */ /* 0x180fe20000010875 */
[----:B------:R-:W-:Y:S01]  /*18d50*/  FFMA.FTZ R25, R36, R119, -R117 ;  /* 0x0000007724197223 */ /* 0x000fe20000010875 */
[----:B------:R-:W-:Y:S01]  /*18d60*/  FADD.FTZ R180, R180, R153 ;  /* 0x00000099b4b47221 */ /* 0x000fe20000010000 */
[----:B------:R-:W-:Y:S01]  /*18d70*/  FADD.FTZ R174, R181, R174 ;  /* 0x000000aeb5ae7221 */ /* 0x000fe20000010000 */
[----:B------:R-:W2:Y:S01]  /*18d80*/  MUFU.EX2 R26, R26 ;  /* 0x0000001a001a7308 */ /* 0x000ea20000000800 */
[----:B----4-:R-:W-:Y:S01]  /*18d90*/  F2FP.BF16.F32.PACK_AB R132, R103, R102 ;  /* 0x000000666784723e */ /* 0x010fe200000010ff */
[----:B------:R-:W-:Y:S01]  /*18da0*/  FADD.FTZ R147, R147, R180 ;  /* 0x000000b493937221 */ /* 0x000fe20000010000 */
[----:B------:R-:W-:-:S02]  /*18db0*/  FADD.FTZ R27, R151, R174 ;  /* 0x000000ae971b7221 */ /* 0x000fc40000010000 */
[----:B------:R-:W4:Y:S02]  /*18dc0*/  LDSM.16.MT88.4 R148, [R120+0x11800] ;  /* 0x011800007894783b */ /* 0x000f240000004200 */
[----:B------:R-:W-:Y:S01]  /*18dd0*/  FADD.FTZ R27, R154, R27 ;  /* 0x0000001b9a1b7221 */ /* 0x000fe20000010000 */
[----:B------:R-:W-:Y:S03]  /*18de0*/  MUFU.EX2 R24, R24 ;  /* 0x0000001800187308 */ /* 0x000fe60000000800 */
[----:B------:R-:W-:Y:S01]  /*18df0*/  FADD.FTZ R146, R146, R27 ;  /* 0x0000001b92927221 */ /* 0x000fe20000010000 */
[----:B------:R-:W-:-:S03]  /*18e00*/  FADD.FTZ R27, R38, R147 ;  /* 0x00000093261b7221 */ /* 0x000fc60000010000 */
[----:B------:R-:W-:Y:S01]  /*18e10*/  FADD.FTZ R159, R159, R146 ;  /* 0x000000929f9f7221 */ /* 0x000fe20000010000 */
[----:B------:R-:W5:Y:S01]  /*18e20*/  MUFU.EX2 R25, R25 ;  /* 0x0000001900197308 */ /* 0x000f620000000800 */
[----:B--2---:R-:W-:Y:S02]  /*18e30*/  F2FP.BF16.F32.PACK_AB R135, R26, R101 ;  /* 0x000000651a87723e */ /* 0x004fe400000010ff */
[----:B------:R-:W-:Y:S01]  /*18e40*/  FADD.FTZ R62, R62, R159 ;  /* 0x0000009f3e3e7221 */ /* 0x000fe20000010000 */
[----:B---3--:R-:W-:Y:S01]  /*18e50*/  HMMA.16816.F32.BF16 R40, R64, R28, R40 ;  /* 0x0000001c4028723c */ /* 0x008fe20000041828 */
[----:B------:R-:W-:Y:S02]  /*18e60*/  FADD.FTZ R28, R144, R27 ;  /* 0x0000001b901c7221 */ /* 0x000fe40000010000 */
[----:B------:R-:W-:Y:S02]  /*18e70*/  FADD.FTZ R83, R83, R62 ;  /* 0x0000003e53537221 */ /* 0x000fe40000010000 */
[----:B------:R-:W-:-:S02]  /*18e80*/  FADD.FTZ R28, R71, R28 ;  /* 0x0000001c471c7221 */ /* 0x000fc40000010000 */
[----:B------:R-:W-:Y:S01]  /*18e90*/  FADD.FTZ R80, R80, R83 ;  /* 0x0000005350507221 */ /* 0x000fe20000010000 */
[----:B------:R-:W-:Y:S01]  /*18ea0*/  HMMA.16816.F32.BF16 R32, R64, R30, R32 ;  /* 0x0000001e4020723c */ /* 0x000fe20000041820 */
[----:B------:R-:W-:Y:S02]  /*18eb0*/  FADD.FTZ R63, R63, R28 ;  /* 0x0000001c3f3f7221 */ /* 0x000fe40000010000 */
[----:B------:R-:W-:Y:S01]  /*18ec0*/  FADD.FTZ R81, R81, R80 ;  /* 0x0000005051517221 */ /* 0x000fe20000010000 */
[----:B-----5:R-:W-:Y:S01]  /*18ed0*/  F2FP.BF16.F32.PACK_AB R134, R25, R24 ;  /* 0x000000181986723e */ /* 0x020fe200000010ff */
[----:B------:R-:W-:-:S04]  /*18ee0*/  FADD.FTZ R82, R82, R63 ;  /* 0x0000003f52527221 */ /* 0x000fc80000010000 */
[----:B------:R-:W-:Y:S02]  /*18ef0*/  FADD.FTZ R87, R87, R82 ;  /* 0x0000005257577221 */ /* 0x000fe40000010000 */
[----:B-1----:R-:W-:Y:S01]  /*18f00*/  HMMA.16816.F32.BF16 R160, R132, R48, R20 ;  /* 0x0000003084a0723c */ /* 0x002fe20000041814 */
        /* <DEDUP_REMOVED lines=37> */
[----:B------:R2:W-:Y:S04]  /*19160*/  STL [R1+0x4], R4 ;  /* 0x0000040401007387 */ /* 0x0005e80000100800 */
[----:B------:R2:W-:Y:S01]  /*19170*/  STL [R1], R5 ;  /* 0x0000000501007387 */ /* 0x0005e20000100800 */
        /* <DEDUP_REMOVED lines=12> */
[----:B--2---:R-:W2:Y:S01]  /*19240*/  LD.E R5, desc[UR4][R164.64+0x170] ;  /* 0x00017004a4057980 */ /* 0x004ea2000c101900 */
[----:B------:R-:W-:Y:S01]  /*19250*/  IMAD.SHL.U32 R8, R8, 0x100, RZ ;  /* 0x0000010008087824 */ /* 0x000fe200078e00ff */
[----:B------:R-:W-:-:S04]  /*19260*/  IADD3 R6, PT, PT, R55, -0x100, RZ ;  /* 0xffffff0037067810 */ /* 0x000fc80007ffe0ff */
[----:B------:R-:W-:Y:S02]  /*19270*/  IABS R9, R6 ;  /* 0x0000000600097213 */ /* 0x000fe40000000000 */
[-C--:B--2---:R-:W-:Y:S02]  /*19280*/  IABS R4, R5.reuse ;  /* 0x0000000500047213 */ /* 0x084fe40000000000 */
[-C--:B------:R-:W-:Y:S02]  /*19290*/  IABS R10, R5.reuse ;  /* 0x00000005000a7213 */ /* 0x080fe40000000000 */
[----:B------:R-:W1:Y:S01]  /*192a0*/  I2F.RP R11, R4 ;  /* 0x00000004000b7306 */ /* 0x000e620000209400 */
[----:B------:R-:W-:Y:S02]  /*192b0*/  LOP3.LUT R6, R6, R5, RZ, 0x3c, !PT ;  /* 0x0000000506067212 */ /* 0x000fe400078e3cff */
[----:B------:R-:W-:Y:S02]  /*192c0*/  IADD3 R10, PT, PT, RZ, -R10, RZ ;  /* 0x8000000aff0a7210 */ /* 0x000fe40007ffe0ff */
        /* <DEDUP_REMOVED lines=53> */
.L_x_6642:
[----:B--2---:R-:W2:Y:S01]  /*19620*/  LD.E R4, desc[UR4][R164.64+0x40] ;  /* 0x00004004a4047980 */ /* 0x004ea2000c101900 */
[----:B------:R-:W-:Y:S02]  /*19630*/  UMOV UR6, URZ ;  /* 0x000000ff00067c82 */ /* 0x000fe40008000000 */
[----:B------:R-:W-:Y:S01]  /*19640*/  IADD3 R5, P0, PT, RZ, -UR6, RZ ;  /* 0x80000006ff057c10 */ /* 0x000fe2000ff1e0ff */
[----:B--2---:R-:W-:-:S04]  /*19650*/  IMAD.SHL.U32 R4, R4, 0x100, RZ ;  /* 0x0000010004047824 */ /* 0x004fc800078e00ff */
[----:B------:R-:W-:-:S05]  /*19660*/  IMAD.X R4, RZ, RZ, ~R4, P0 ;  /* 0x000000ffff047224 */ /* 0x000fca00000e0e04 */
[----:B------:R-:W-:-:S04]  /*19670*/  SHF.R.S64 R5, R5, 0x1f, R4 ;  /* 0x0000001f05057819 */ /* 0x000fc80000001004 */
[----:B------:R-:W-:-:S04]  /*19680*/  IADD3 R230, P0, PT, R5, R230, RZ ;  /* 0x000000e605e67210 */ /* 0x000fc80007f1e0ff */
[----:B------:R-:W-:-:S09]  /*19690*/  LEA.HI.X.SX32 R231, R4, R231, 0x1, P0 ;  /* 0x000000e704e77211 */ /* 0x000fd200000f0eff */
.L_x_6643:
[----:B------:R-:W-:Y:S05]  /*196a0*/  BSYNC.RECONVERGENT B0 ;  /* 0x0000000000007941 */ /* 0x000fea0003800200 */
.L_x_6641:
[C---:B------:R-:W-:Y:S01]  /*196b0*/  SHF.L.U32 R5, R58.reuse, 0x5, RZ ;  /* 0x000000053a057819 */ /* 0x040fe200000006ff */
[----:B------:R-:W-:Y:S01]  /*196c0*/  @!PT LDS RZ, [RZ] ;  /* 0x00000000fffff984 */ /* 0x000fe20000000800 */
[----:B------:R-:W-:Y:S01]  /*196d0*/  @!PT LDS RZ, [RZ] ;  /* 0x00000000fffff984 */ /* 0x000fe20000000800 */
[----:B------:R-:W-:Y:S01]  /*196e0*/  @!PT LDS RZ, [RZ] ;  /* 0x00000000fffff984 */ /* 0x000fe20000000800 */
[----:B------:R-:W-:Y:S01]  /*196f0*/  LDGSTS.E.BYPASS.LTC128B.128 [R243+0xa000], desc[UR4][R230.64] ;  /* 0x0a000000e6f37fae */ /* 0x000fe2000b981a04 */
[----:B------:R-:W-:Y:S02]  /*19700*/  SHF.L.U64.HI R4, R58, 0x5, R59 ;  /* 0x000000053a047819 */ /* 0x000fe4000001023b */
[----:B------:R-:W-:-:S04]  /*19710*/  IADD3 R12, P0, PT, R5, R230, RZ ;  /* 0x000000e6050c7210 */ /* 0x000fc80007f1e0ff */
[----:B------:R-:W-:Y:S02]  /*19720*/  IADD3 R10, P1, PT, R12, R5, RZ ;  /* 0x000000050c0a7210 */ /* 0x000fe40007f3e0ff */
[----:B------:R-:W-:Y:S02]  /*19730*/  IADD3.X R13, PT, PT, R4, R231, RZ, P0, !PT ;  /* 0x000000e7040d7210 */ /* 0x000fe400007fe4ff */
[-C--:B------:R-:W-:Y:S02]  /*19740*/  IADD3 R8, P0, PT, R10, R5.reuse, RZ ;  /* 0x000000050a087210 */ /* 0x080fe40007f1e0ff */
[-C--:B------:R-:W-:Y:S01]  /*19750*/  IADD3.X R11, PT, PT, R13, R4.reuse, RZ, P1, !PT ;  /* 0x000000040d0b7210 */ /* 0x080fe20000ffe4ff */
[----:B------:R1:W-:Y:S01]  /*19760*/  LDGSTS.E.BYPASS.LTC128B.128 [R243+0xa800], desc[UR4][R12.64] ;  /* 0x0a8000000cf37fae */ /* 0x0003e2000b981a04 */
[-C--:B------:R-:W-:Y:S02]  /*19770*/  IADD3 R6, P1, PT, R8, R5.reuse, RZ ;  /* 0x0000000508067210 */ /* 0x080fe40007f3e0ff */
[----:B------:R-:W-:Y:S01]  /*19780*/  IADD3.X R9, PT, PT, R11, R4, RZ, P0, !PT ;  /* 0x000000040b097210 */ /* 0x000fe200007fe4ff */
[----:B------:R2:W-:Y:S01]  /*19790*/  LDGSTS.E.BYPASS.LTC128B.128 [R243+0xb000], desc[UR4][R10.64] ;  /* 0x0b0000000af37fae */ /* 0x0005e2000b981a04 */
[----:B------:R-:W-:-:S02]  /*197a0*/  IADD3 R14, P0, PT, R6, R5, RZ ;  /* 0x00000005060e7210 */ /* 0x000fc40007f1e0ff */
[-C--:B------:R-:W-:Y:S01]  /*197b0*/  IADD3.X R7, PT, PT, R9, R4.reuse, RZ, P1, !PT ;  /* 0x0000000409077210 */ /* 0x080fe20000ffe4ff */
[----:B------:R3:W-:Y:S01]  /*197c0*/  LDGSTS.E.BYPASS.LTC128B.128 [R243+0xb800], desc[UR4][R8.64] ;  /* 0x0b80000008f37fae */ /* 0x0007e2000b981a04 */
[-C--:B------:R-:W-:Y:S02]  /*197d0*/  IADD3 R16, P1, PT, R14, R5.reuse, RZ ;  /* 0x000000050e107210 */ /* 0x080fe40007f3e0ff */
[-C--:B------:R-:W-:Y:S01]  /*197e0*/  IADD3.X R15, PT, PT, R7, R4.reuse, RZ, P0, !PT ;  /* 0x00000004070f7210 */ /* 0x080fe200007fe4ff */
[----:B------:R-:W-:Y:S01]  /*197f0*/  LDGSTS.E.BYPASS.LTC128B.128 [R243+0xc000], desc[UR4][R6.64] ;  /* 0x0c00000006f37fae */ /* 0x000fe2000b981a04 */
[-C--:B------:R-:W-:Y:S02]  /*19800*/  IADD3 R18, P0, PT, R16, R5.reuse, RZ ;  /* 0x0000000510127210 */ /* 0x080fe40007f1e0ff */
[----:B------:R-:W-:Y:S01]  /*19810*/  IADD3.X R17, PT, PT, R15, R4, RZ, P1, !PT ;  /* 0x000000040f117210 */ /* 0x000fe20000ffe4ff */
[----:B------:R4:W-:Y:S01]  /*19820*/  LDGSTS.E.BYPASS.LTC128B.128 [R243+0xc800], desc[UR4][R14.64] ;  /* 0x0c8000000ef37fae */ /* 0x0009e2000b981a04 */
[----:B------:R-:W-:-:S02]  /*19830*/  IADD3 R20, P1, PT, R18, R5, RZ ;  /* 0x0000000512147210 */ /* 0x000fc40007f3e0ff */
[-C--:B------:R-:W-:Y:S01]  /*19840*/  IADD3.X R19, PT, PT, R17, R4.reuse, RZ, P0, !PT ;  /* 0x0000000411137210 */ /* 0x080fe200007fe4ff */
[----:B------:R5:W-:Y:S01]  /*19850*/  LDGSTS.E.BYPASS.LTC128B.128 [R243+0xd000], desc[UR4][R16.64] ;  /* 0x0d00000010f37fae */ /* 0x000be2000b981a04 */
[-C--:B------:R-:W-:Y:S02]  /*19860*/  IADD3 R22, P0, PT, R20, R5.reuse, RZ ;  /* 0x0000000514167210 */ /* 0x080fe40007f1e0ff */
[----:B------:R-:W-:Y:S01]  /*19870*/  IADD3.X R21, PT, PT, R19, R4, RZ, P1, !PT ;  /* 0x0000000413157210 */ /* 0x000fe20000ffe4ff */
[----:B------:R-:W-:Y:S01]  /*19880*/  LDGSTS.E.BYPASS.LTC128B.128 [R243+0xd800], desc[UR4][R18.64] ;  /* 0x0d80000012f37fae */ /* 0x000fe2000b981a04 */
[----:B-1----:R-:W-:-:S03]  /*19890*/  IADD3 R12, P1, PT, R22, R5, RZ ;  /* 0x00000005160c7210 */ /* 0x002fc60007f3e0ff */
[----:B------:R-:W-:Y:S01]  /*198a0*/  LDGSTS.E.BYPASS.LTC128B.128 [R243+0xe000], desc[UR4][R20.64] ;  /* 0x0e00000014f37fae */ /* 0x000fe2000b981a04 */
[-C--:B------:R-:W-:Y:S02]  /*198b0*/  IADD3.X R23, PT, PT, R21, R4.reuse, RZ, P0, !PT ;  /* 0x0000000415177210 */ /* 0x080fe400007fe4ff */
[-C--:B--2---:R-:W-:Y:S02]  /*198c0*/  IADD3 R10, P0, PT, R12, R5.reuse, RZ ;  /* 0x000000050c0a7210 */ /* 0x084fe40007f1e0ff */
[-C--:B------:R-:W-:Y:S01]  /*198d0*/  IADD3.X R13, PT, PT, R23, R4.reuse, RZ, P1, !PT ;  /* 0x00000004170d7210 */ /* 0x080fe20000ffe4ff */
[----:B------:R1:W-:Y:S01]  /*198e0*/  LDGSTS.E.BYPASS.LTC128B.128 [R243+0xe800], desc[UR4][R22.64] ;  /* 0x0e80000016f37fae */ /* 0x0003e2000b981a04 */
[-C--:B---3--:R-:W-:Y:S02]  /*198f0*/  IADD3 R8, P1, PT, R10, R5.reuse, RZ ;  /* 0x000000050a087210 */ /* 0x088fe40007f3e0ff */
[----:B------:R-:W-:Y:S01]  /*19900*/  IADD3.X R11, PT, PT, R13, R4, RZ, P0, !PT ;  /* 0x000000040d0b7210 */ /* 0x000fe200007fe4ff */
[----:B------:R-:W-:Y:S01]  /*19910*/  LDGSTS.E.BYPASS.LTC128B.128 [R243+0xf000], desc[UR4][R12.64] ;  /* 0x0f0000000cf37fae */ /* 0x000fe2000b981a04 */
[----:B------:R-:W-:-:S02]  /*19920*/  IADD3 R28, P0, PT, R8, R5, RZ ;  /* 0x00000005081c7210 */ /* 0x000fc40007f1e0ff */
[-C--:B------:R-:W-:Y:S01]  /*19930*/  IADD3.X R9, PT, PT, R11, R4.reuse, RZ, P1, !PT ;  /* 0x000000040b097210 */ /* 0x080fe20000ffe4ff */
[----:B------:R-:W-:Y:S01]  /*19940*/  LDGSTS.E.BYPASS.LTC128B.128 [R243+0xf800], desc[UR4][R10.64] ;  /* 0x0f8000000af37fae */ /* 0x000fe2000b981a04 */
[-C--:B----4-:R-:W-:Y:S02]  /*19950*/  IADD3 R14, P1, PT, R28, R5.reuse, RZ ;  /* 0x000000051c0e7210 */ /* 0x090fe40007f3e0ff */
[-C--:B------:R-:W-:Y:S01]  /*19960*/  IADD3.X R29, PT, PT, R9, R4.reuse, RZ, P0, !PT ;  /* 0x00000004091d7210 */ /* 0x080fe200007fe4ff */
[----:B------:R2:W-:Y:S01]  /*19970*/  LDGSTS.E.BYPASS.LTC128B.128 [R243+0x10000], desc[UR4][R8.64] ;  /* 0x1000000008f37fae */ /* 0x0005e2000b981a04 */
[----:B-----5:R-:W-:Y:S02]  /*19980*/  IADD3 R16, P0, PT, R14, R5, RZ ;  /* 0x000000050e107210 */ /* 0x020fe40007f1e0ff */
[-C--:B------:R-:W-:Y:S01]  /*19990*/  IADD3.X R15, PT, PT, R29, R4.reuse, RZ, P1, !PT ;  /* 0x000000041d0f7210 */ /* 0x080fe20000ffe4ff */
[----:B------:R-:W-:Y:S03]  /*199a0*/  LDGSTS.E.BYPASS.LTC128B.128 [R243+0x10800], desc[UR4][R28.64] ;  /* 0x108000001cf37fae */ /* 0x000fe6000b981a04 */
[----:B------:R-:W-:Y:S01]  /*199b0*/  IADD3.X R17, PT, PT, R15, R4, RZ, P0, !PT ;  /* 0x000000040f117210 */ /* 0x000fe200007fe4ff */
[----:B------:R3:W-:Y:S04]  /*199c0*/  LDGSTS.E.BYPASS.LTC128B.128 [R243+0x11000], desc[UR4][R14.64] ;  /* 0x110000000ef37fae */ /* 0x0007e8000b981a04 */
[----:B------:R4:W-:Y:S04]  /*199d0*/  LDGSTS.E.BYPASS.LTC128B.128 [R243+0x11800], desc[UR4][R16.64] ;  /* 0x1180000010f37fae */ /* 0x0009e8000b981a04 */
[----:B------:R-:W5:Y:S01]  /*199e0*/  LD.E R36, desc[UR4][R164.64+0x18c] ;  /* 0x00018c04a4247980 */ /* 0x000f62000c101900 */
[----:B------:R-:W-:Y:S03]  /*199f0*/  BSSY.RECONVERGENT B1, `(.L_x_6644) ;  /* 0x000024a000017945 */ /* 0x000fe60003800200 */
[----:B------:R-:W-:Y:S04]  /*19a00*/  LDSM.16.M88.4 R192, [R192] ;  /* 0x00000000c0c0783b */ /* 0x000fe80000000200 */
[----:B-1----:R-:W1:Y:S04]  /*19a10*/  LDSM.16.M88.4 R20, [R190+0x2000] ;  /* 0x00200000be14783b */ /* 0x002e680000000200 */
[----:B------:R-:W-:Y:S04]  /*19a20*/  LDSM.16.M88.4 R4, [R189] ;  /* 0x00000000bd04783b */ /* 0x000fe80000000200 */
[----:B------:R-:W-:Y:S04]  /*19a30*/  LDSM.16.M88.4 R32, [R57+0x2000] ;  /* 0x002000003920783b */ /* 0x000fe80000000200 */
[----:B------:R-:W1:Y:S04]  /*19a40*/  LDSM.16.M88.4 R40, [R190+0x2800] ;  /* 0x00280000be28783b */ /* 0x000e680000000200 */
[----:B--2---:R-:W-:Y:S04]  /*19a50*/  LDSM.16.M88.4 R8, [R188] ;  /* 0x00000000bc08783b */ /* 0x004fe80000000200 */
[----:B------:R-:W-:Y:S04]  /*19a60*/  LDSM.16.M88.4 R64, [R70+0x2000] ;  /* 0x002000004640783b */ /* 0x000fe80000000200 */
[----:B---3--:R-:W2:Y:S04]  /*19a70*/  LDSM.16.M88.4 R12, [R57+0x2800] ;  /* 0x00280000390c783b */ /* 0x008ea80000000200 */
[----:B----4-:R-:W-:Y:S04]  /*19a80*/  LDSM.16.M88.4 R16, [R166] ;  /* 0x00000000a610783b */ /* 0x010fe80000000200 */
[----:B------:R-:W-:Y:S04]  /*19a90*/  LDSM.16.M88.4 R48, [R56+0x2000] ;  /* 0x002000003830783b */ /* 0x000fe80000000200 */
[----:B------:R-:W3:Y:S01]  /*19aa0*/  LDSM.16.M88.4 R72, [R70+0x2800] ;  /* 0x002800004648783b */ /* 0x000ee20000000200 */
[C---:B-1----:R-:W-:Y:S03]  /*19ab0*/  HMMA.16816.F32.BF16 R24, R192.reuse, R20, RZ ;  /* 0x00000014c018723c */ /* 0x042fe600000418ff */
[----:B------:R-:W-:Y:S04]  /*19ac0*/  LDSM.16.M88.4 R44, [R190+0x3000] ;  /* 0x00300000be2c783b */ /* 0x000fe80000000200 */
[----:B------:R-:W-:Y:S01]  /*19ad0*/  LDSM.16.M88.4 R76, [R70+0x3000] ;  /* 0x00300000464c783b */ /* 0x000fe20000000200 */
[C---:B------:R-:W-:Y:S03]  /*19ae0*/  HMMA.16816.F32.BF16 R20, R192.reuse, R22, RZ ;  /* 0x00000016c014723c */ /* 0x040fe600000418ff */
[----:B------:R-:W0:Y:S05]  /*19af0*/  LDGDEPBAR ;  /* 0x00000000000079af */ /* 0x000e2a0000000000 */
        /* <DEDUP_REMOVED lines=8> */
[----:B---3--:R-:W-:Y:S08]  /*19b80*/  HMMA.16816.F32.BF16 R28, R8, R72, R28 ;  /* 0x00000048081c723c */ /* 0x008ff0000004181c */
        /* <DEDUP_REMOVED lines=11> */
[----:B------:R-:W1:Y:S07]  /*19c40*/  LDSM.16.M88.4 R64, [R190+0x4000] ;  /* 0x00400000be40783b */ /* 0x000e6e0000000200 */
[----:B------:R-:W-:Y:S01]  /*19c50*/  HMMA.16816.F32.BF16 R12, R8, R76, R12 ;  /* 0x0000004c080c723c */ /* 0x000fe2000004180c */
        /* <DEDUP_REMOVED lines=13> */
[-C--:B------:R-:W-:Y:S01]  /*19d30*/  FMUL.FTZ R86, R31, R36.reuse ;  /* 0x000000241f567220 */ /* 0x080fe20000410000 */
[-C--:B------:R-:W-:Y:S01]  /*19d40*/  FMUL.FTZ R40, R40, R36.reuse ;  /* 0x0000002428287220 */ /* 0x080fe20000410000 */
[-C--:B------:R-:W-:Y:S01]  /*19d50*/  FMUL.FTZ R84, R41, R36.reuse ;  /* 0x0000002429547220 */ /* 0x080fe20000410000 */
[-C--:B------:R-:W-:Y:S01]  /*19d60*/  FMUL.FTZ R83, R42, R36.reuse ;  /* 0x000000242a537220 */ /* 0x080fe20000410000 */
[----:B------:R-:W-:-:S03]  /*19d70*/  FMUL.FTZ R82, R43, R36 ;  /* 0x000000242b527220 */ /* 0x000fc60000410000 */
        /* <DEDUP_REMOVED lines=20> */
[----:B------:R-:W-:Y:S06]  /*19ec0*/  LDSM.16.M88.4 R76, [R70+0x4000] ;  /* 0x00400000464c783b */ /* 0x000fec0000000200 */
        /* <DEDUP_REMOVED lines=20> */
[----:B------:R5:W4:Y:S01]  /*1a010*/  MUFU.TANH R63, R24 ;  /* 0x00000018003f7308 */ /* 0x000b220000002400 */
[----:B--2---:R-:W-:Y:S01]  /*1a020*/  HMMA.16816.F32.BF16 R12, R192, R66, RZ ;  /* 0x00000042c00c723c */ /* 0x004fe200000418ff */
[----:B------:R-:W2:Y:S06]  /*1a030*/  LDSM.16.M88.4 R64, [R57+0x4800] ;  /* 0x004800003940783b */ /* 0x000eac0000000200 */
[----:B------:R-:W1:Y:S01]  /*1a040*/  MUFU.TANH R83, R83 ;  /* 0x0000005300537308 */ /* 0x000e620000002400 */
[----:B------:R-:W-:Y:S03]  /*1a050*/  HMMA.16816.F32.BF16 R40, R4, R48, R40 ;  /* 0x000000300428723c */ /* 0x000fe60000041828 */
        /* <DEDUP_REMOVED lines=9> */
[----:B------:R-:W4:Y:S06]  /*1a0f0*/  LDSM.16.M88.4 R48, [R56+0x4000] ;  /* 0x004000003830783b */ /* 0x000f2c0000000200 */
[----:B------:R-:W1:Y:S01]  /*1a100*/  MUFU.TANH R80, R80 ;  /* 0x0000005000507308 */ /* 0x000e620000002400 */
[C---:B-----5:R-:W-:Y:S03]  /*1a110*/  HMMA.16816.F32.BF16 R24, R192.reuse, R32, RZ ;  /* 0x00000020c018723c */ /* 0x060fe600000418ff */
        /* <DEDUP_REMOVED lines=8> */
[----:B------:R-:W-:Y:S07]  /*1a1a0*/  HMMA.16816.F32.BF16 R40, R8, R76, R40 ;  /* 0x0000004c0828723c */ /* 0x000fee0000041828 */
[----:B------:R-:W1:Y:S01]  /*1a1b0*/  MUFU.TANH R68, R68 ;  /* 0x0000004400447308 */ /* 0x000e620000002400 */
[C---:B--2---:R-:W-:Y:S07]  /*1a1c0*/  HMMA.16816.F32.BF16 R24, R4.reuse, R64, R24 ;  /* 0x000000400418723c */ /* 0x044fee0000041818 */
[----:B------:R-:W2:Y:S01]  /*1a1d0*/  MUFU.TANH R62, R62 ;  /* 0x0000003e003e7308 */ /* 0x000ea20000002400 */
[----:B------:R-:W-:Y:S01]  /*1a1e0*/  HMMA.16816.F32.BF16 R20, R4, R66, R20 ;  /* 0x000000420414723c */ /* 0x000fe20000041814 */
[----:B------:R-:W3:Y:S06]  /*1a1f0*/  LDSM.16.M88.4 R64, [R56+0x4800] ;  /* 0x004800003840783b */ /* 0x000eec0000000200 */
[----:B------:R-:W1:Y:S01]  /*1a200*/  MUFU.TANH R61, R61 ;  /* 0x0000003d003d7308 */ /* 0x000e620000002400 */
[----:B------:R-:W-:Y:S01]  /*1a210*/  HMMA.16816.F32.BF16 R12, R8, R78, R12 ;  /* 0x0000004e080c723c */ /* 0x000fe2000004180c */
[----:B------:R-:W2:Y:S06]  /*1a220*/  LDSM.16.M88.4 R76, [R70+0x5000] ;  /* 0x00500000464c783b */ /* 0x000eac0000000200 */
[----:B------:R-:W1:Y:S01]  /*1a230*/  MUFU.TANH R55, R55 ;  /* 0x0000003700377308 */ /* 0x000e620000002400 */
[----:B----4-:R-:W-:Y:S07]  /*1a240*/  HMMA.16816.F32.BF16 R40, R16, R48, R40 ;  /* 0x000000301028723c */ /* 0x010fee0000041828 */
[----:B------:R-:W4:Y:S01]  /*1a250*/  MUFU.TANH R38, R38 ;  /* 0x0000002600267308 */ /* 0x000f220000002400 */
[----:B------:R-:W-:Y:S07]  /*1a260*/  HMMA.16816.F32.BF16 R24, R8, R72, R24 ;  /* 0x000000480818723c */ /* 0x000fee0000041818 */
[----:B------:R-:W1:Y:S01]  /*1a270*/  MUFU.TANH R37, R37 ;  /* 0x0000002500257308 */ /* 0x000e620000002400 */
[C---:B-----5:R-:W-:Y:S03]  /*1a280*/  HMMA.16816.F32.BF16 R28, R192.reuse, R44, RZ ;  /* 0x0000002cc01c723c */ /* 0x060fe600000418ff */
[-C--:B------:R-:W-:Y:S01]  /*1a290*/  FMUL.FTZ R40, R40, R36.reuse ;  /* 0x0000002428287220 */ /* 0x080fe20000410000 */
[-C--:B------:R-:W-:Y:S01]  /*1a2a0*/  FMUL.FTZ R41, R41, R36.reuse ;  /* 0x0000002429297220 */ /* 0x080fe20000410000 */
[-C--:B------:R-:W-:Y:S01]  /*1a2b0*/  FMUL.FTZ R102, R42, R36.reuse ;  /* 0x000000242a667220 */ /* 0x080fe20000410000 */
[-C--:B------:R-:W-:Y:S01]  /*1a2c0*/  FMUL.FTZ R103, R43, R36.reuse ;  /* 0x000000242b677220 */ /* 0x080fe20000410000 */
[----:B------:R-:W1:Y:S01]  /*1a2d0*/  MUFU.TANH R107, R40 ;  /* 0x00000028006b7308 */ /* 0x000e620000002400 */
[----:B------:R-:W-:Y:S07]  /*1a2e0*/  HMMA.16816.F32.BF16 R44, R192, R46, RZ ;  /* 0x0000002ec02c723c */ /* 0x000fee00000418ff */
[----:B------:R5:W1:Y:S01]  /*1a2f0*/  MUFU.TANH R108, R41 ;  /* 0x00000029006c7308 */ /* 0x000a620000002400 */
[C---:B------:R-:W-:Y:S01]  /*1a300*/  HMMA.16816.F32.BF16 R12, R16.reuse, R50, R12 ;  /* 0x00000032100c723c */ /* 0x040fe2000004180c */
[----:B------:R-:W4:Y:S06]  /*1a310*/  LDSM.16.M88.4 R48, [R190+0x5800] ;  /* 0x00580000be30783b */ /* 0x000f2c0000000200 */
[----:B------:R-:W1:Y:S01]  /*1a320*/  MUFU.TANH R98, R98 ;  /* 0x0000006200627308 */ /* 0x000e620000002400 */
[----:B---3--:R-:W-:Y:S07]  /*1a330*/  HMMA.16816.F32.BF16 R24, R16, R64, R24 ;  /* 0x000000401018723c */ /* 0x008fee0000041818 */
[----:B------:R-:W3:Y:S01]  /*1a340*/  MUFU.TANH R104, R104 ;  /* 0x0000006800687308 */ /* 0x000ee20000002400 */
[C---:B------:R-:W-:Y:S01]  /*1a350*/  HMMA.16816.F32.BF16 R28, R4.reuse, R32, R28 ;  /* 0x00000020041c723c */ /* 0x040fe2000004181c */
[----:B-----5:R-:W-:Y:S02]  /*1a360*/  LDSM.16.M88.4 R40, [R57+0x5800] ;  /* 0x005800003928783b */ /* 0x020fe40000000200 */
[-C--:B------:R-:W-:Y:S01]  /*1a370*/  FMUL.FTZ R12, R12, R36.reuse ;  /* 0x000000240c0c7220 */ /* 0x080fe20000410000 */
[-C--:B------:R-:W-:Y:S01]  /*1a380*/  FMUL.FTZ R112, R13, R36.reuse ;  /* 0x000000240d707220 */ /* 0x080fe20000410000 */
[-C--:B------:R-:W-:Y:S01]  /*1a390*/  FMUL.FTZ R105, R14, R36.reuse ;  /* 0x000000240e697220 */ /* 0x080fe20000410000 */
[-C--:B------:R-:W-:Y:S01]  /*1a3a0*/  FMUL.FTZ R106, R15, R36.reuse ;  /* 0x000000240f6a7220 */ /* 0x080fe20000410000 */
[----:B------:R4:W1:Y:S01]  /*1a3b0*/  MUFU.TANH R111, R12 ;  /* 0x0000000c006f7308 */ /* 0x0008620000002400 */
[----:B------:R-:W-:Y:S01]  /*1a3c0*/  HMMA.16816.F32.BF16 R44, R4, R34, R44 ;  /* 0x00000022042c723c */ /* 0x000fe2000004182c */
[----:B------:R-:W5:Y:S02]  /*1a3d0*/  LDSM.16.M88.4 R32, [R56+0x5000] ;  /* 0x005000003820783b */ /* 0x000f640000000200 */
[-C--:B------:R-:W-:Y:S01]  /*1a3e0*/  FMUL.FTZ R24, R24, R36.reuse ;  /* 0x0000002418187220 */ /* 0x080fe20000410000 */
[-C--:B------:R-:W-:Y:S01]  /*1a3f0*/  FMUL.FTZ R115, R25, R36.reuse ;  /* 0x0000002419737220 */ /* 0x080fe20000410000 */
[-C--:B------:R-:W-:Y:S01]  /*1a400*/  FMUL.FTZ R109, R26, R36.reuse ;  /* 0x000000241a6d7220 */ /* 0x080fe20000410000 */
[-C--:B------:R-:W-:Y:S01]  /*1a410*/  FMUL.FTZ R110, R27, R36.reuse ;  /* 0x000000241b6e7220 */ /* 0x080fe20000410000 */
[----:B------:R3:W1:Y:S01]  /*1a420*/  MUFU.TANH R113, R24 ;  /* 0x0000001800717308 */ /* 0x0006620000002400 */
[C---:B------:R-:W-:Y:S01]  /*1a430*/  HMMA.16816.F32.BF16 R20, R8.reuse, R74, R20 ;  /* 0x0000004a0814723c */ /* 0x040fe20000041814 */
[----:B------:R-:W1:Y:S06]  /*1a440*/  LDSM.16.M88.4 R72, [R70+0x5800] ;  /* 0x005800004648783b */ /* 0x000e6c0000000200 */
[----:B------:R-:W1:Y:S01]  /*1a450*/  MUFU.TANH R100, R100 ;  /* 0x0000006400647308 */ /* 0x000e620000002400 */
[----:B--2---:R-:W-:Y:S07]  /*1a460*/  HMMA.16816.F32.BF16 R28, R8, R76, R28 ;  /* 0x0000004c081c723c */ /* 0x004fee000004181c */
[----:B------:R-:W2:Y:S01]  /*1a470*/  MUFU.TANH R101, R101 ;  /* 0x0000006500657308 */ /* 0x000ea20000002400 */
[C---:B----4-:R-:W-:Y:S07]  /*1a480*/  HMMA.16816.F32.BF16 R12, R192.reuse, R48, RZ ;  /* 0x00000030c00c723c */ /* 0x050fee00000418ff */
[----:B------:R-:W4:Y:S01]  /*1a490*/  MUFU.TANH R102, R102 ;  /* 0x0000006600667308 */ /* 0x000f220000002400 */
[----:B---3--:R-:W-:Y:S01]  /*1a4a0*/  HMMA.16816.F32.BF16 R24, R192, R50, RZ ;  /* 0x00000032c018723c */ /* 0x008fe200000418ff */
[----:B------:R-:W-:Y:S06]  /*1a4b0*/  LDSM.16.M88.4 R48, [R57+0x6000] ;  /* 0x006000003930783b */ /* 0x000fec0000000200 */
[----:B------:R-:W3:Y:S01]  /*1a4c0*/  MUFU.TANH R103, R103 ;  /* 0x0000006700677308 */ /* 0x000ee20000002400 */
[C---:B------:R-:W-:Y:S01]  /*1a4d0*/  HMMA.16816.F32.BF16 R20, R16.reuse, R66, R20 ;  /* 0x000000421014723c */ /* 0x040fe20000041814 */
[----:B------:R-:W2:Y:S06]  /*1a4e0*/  LDSM.16.M88.4 R64, [R190+0x6000] ;  /* 0x00600000be40783b */ /* 0x000eac0000000200 */
[----:B------:R-:W1:Y:S01]  /*1a4f0*/  MUFU.TANH R112, R112 ;  /* 0x0000007000707308 */ /* 0x000e620000002400 */
[----:B-----5:R-:W-:Y:S07]  /*1a500*/  HMMA.16816.F32.BF16 R28, R16, R32, R28 ;  /* 0x00000020101c723c */ /* 0x020fee000004181c */
        /* <DEDUP_REMOVED lines=13> */
[----:B------:R4:W2:Y:S01]  /*1a5e0*/  MUFU.TANH R123, R28 ;  /* 0x0000001c007b7308 */ /* 0x0008a20000002400 */
[C---:B------:R-:W-:Y:S01]  /*1a5f0*/  HMMA.16816.F32.BF16 R44, R8.reuse, R78, R44 ;  /* 0x0000004e082c723c */ /* 0x040fe2000004182c */
[----:B------:R-:W3:Y:S06]  /*1a600*/  LDSM.16.M88.4 R76, [R70+0x6000] ;  /* 0x00600000464c783b */ /* 0x000eec0000000200 */
[----:B------:R-:W3:Y:S01]  /*1a610*/  MUFU.TANH R106, R106 ;  /* 0x0000006a006a7308 */ /* 0x000ee20000002400 */
[----:B-1----:R-:W-:Y:S07]  /*1a620*/  HMMA.16816.F32.BF16 R12, R8, R72, R12 ;  /* 0x00000048080c723c */ /* 0x002fee000004180c */
[----:B------:R-:W1:Y:S01]  /*1a630*/  MUFU.TANH R115, R115 ;  /* 0x0000007300737308 */ /* 0x000e620000002400 */
[C---:B--2---:R-:W-:Y:S07]  /*1a640*/  HMMA.16816.F32.BF16 R20, R192.reuse, R64, RZ ;  /* 0x00000040c014723c */ /* 0x044fee00000418ff */
[----:B------:R-:W2:Y:S01]  /*1a650*/  MUFU.TANH R109, R109 ;  /* 0x0000006d006d7308 */ /* 0x000ea20000002400 */
[----:B----4-:R-:W-:Y:S01]  /*1a660*/  HMMA.16816.F32.BF16 R28, R192, R66, RZ ;  /* 0x00000042c01c723c */ /* 0x010fe200000418ff */
[----:B------:R-:W-:Y:S06]  /*1a670*/  LDSM.16.M88.4 R64, [R57+0x6800] ;  /* 0x006800003940783b */ /* 0x000fec0000000200 */
[----:B------:R-:W4:Y:S01]  /*1a680*/  MUFU.TANH R110, R110 ;  /* 0x0000006e006e7308 */ /* 0x000f220000002400 */
[C---:B------:R-:W-:Y:S01]  /*1a690*/  HMMA.16816.F32.BF16 R44, R16.reuse, R34, R44 ;  /* 0x00000022102c723c */ /* 0x040fe2000004182c */
[----:B------:R-:W1:Y:S06]  /*1a6a0*/  LDSM.16.M88.4 R32, [R190+0x6800] ;  /* 0x00680000be20783b */ /* 0x000e6c0000000200 */
        /* <DEDUP_REMOVED lines=17> */
[----:B------:R-:W4:Y:S06]  /*1a7c0*/  LDSM.16.M88.4 R72, [R70+0x6800] ;  /* 0x006800004648783b */ /* 0x000f2c0000000200 */
[----:B------:R-:W2:Y:S01]  /*1a7d0*/  MUFU.TANH R116, R116 ;  /* 0x0000007400747308 */ /* 0x000ea20000002400 */
[----:B---3--:R-:W-:Y:S07]  /*1a7e0*/  HMMA.16816.F32.BF16 R20, R8, R76, R20 ;  /* 0x0000004c0814723c */ /* 0x008fee0000041814 */
[----:B------:R-:W3:Y:S01]  /*1a7f0*/  MUFU.TANH R124, R124 ;  /* 0x0000007c007c7308 */ /* 0x000ee20000002400 */
[C---:B-1----:R-:W-:Y:S07]  /*1a800*/  HMMA.16816.F32.BF16 R44, R192.reuse, R32, RZ ;  /* 0x00000020c02c723c */ /* 0x042fee00000418ff */
[----:B------:R-:W1:Y:S01]  /*1a810*/  MUFU.TANH R117, R117 ;  /* 0x0000007500757308 */ /* 0x000e620000002400 */
[----:B--2---:R-:W-:Y:S01]  /*1a820*/  HMMA.16816.F32.BF16 R12, R192, R34, RZ ;  /* 0x00000022c00c723c */ /* 0x004fe200000418ff */
[----:B------:R-:W-:Y:S06]  /*1a830*/  LDSM.16.M88.4 R32, [R57+0x7000] ;  /* 0x007000003920783b */ /* 0x000fec0000000200 */
[----:B------:R-:W2:Y:S01]  /*1a840*/  MUFU.TANH R118, R118 ;  /* 0x0000007600767308 */ /* 0x000ea20000002400 */
[----:B------:R-:W-:Y:S01]  /*1a850*/  HMMA.16816.F32.BF16 R24, R16, R42, R24 ;  /* 0x0000002a1018723c */ /* 0x000fe20000041818 */
[----:B------:R-:W3:Y:S06]  /*1a860*/  LDSM.16.M88.4 R40, [R190+0x7000] ;  /* 0x00700000be28783b */ /* 0x000eec0000000200 */
[----:B------:R-:W1:Y:S01]  /*1a870*/  MUFU.TANH R127, R127 ;  /* 0x0000007f007f7308 */ /* 0x000e620000002400 */
[----:B------:R-:W-:Y:S01]  /*1a880*/  HMMA.16816.F32.BF16 R28, R8, R78, R28 ;  /* 0x0000004e081c723c */ /* 0x000fe2000004181c */
[----:B------:R-:W-:Y:S06]  /*1a890*/  LDSM.16.M88.4 R76, [R70+0x7000] ;  /* 0x00700000464c783b */ /* 0x000fec0000000200 */
[----:B------:R-:W1:Y:S01]  /*1a8a0*/  MUFU.TANH R121, R121 ;  /* 0x0000007900797308 */ /* 0x000e620000002400 */
[----:B-----5:R-:W-:Y:S03]  /*1a8b0*/  HMMA.16816.F32.BF16 R20, R16, R48, R20 ;  /* 0x000000301014723c */ /* 0x020fe60000041814 */
[-C--:B------:R-:W-:Y:S01]  /*1a8c0*/  FMUL.FTZ R24, R24, R36.reuse ;  /* 0x0000002418187220 */ /* 0x080fe20000410000 */
[-C--:B------:R-:W-:Y:S01]  /*1a8d0*/  FMUL.FTZ R173, R25, R36.reuse ;  /* 0x0000002419ad7220 */ /* 0x080fe20000410000 */
[-C--:B------:R-:W-:Y:S01]  /*1a8e0*/  FMUL.FTZ R129, R26, R36.reuse ;  /* 0x000000241a817220 */ /* 0x080fe20000410000 */
[-C--:B------:R-:W-:Y:S01]  /*1a8f0*/  FMUL.FTZ R130, R27, R36.reuse ;  /* 0x000000241b827220 */ /* 0x080fe20000410000 */
[----:B------:R3:W1:Y:S01]  /*1a900*/  MUFU.TANH R171, R24 ;  /* 0x0000001800ab7308 */ /* 0x0006620000002400 */
        /* <DEDUP_REMOVED lines=10> */
[----:B------:R-:W1:Y:S06]  /*1a9b0*/  LDSM.16.M88.4 R48, [R190+0x7800] ;  /* 0x00780000be30783b */ /* 0x000e6c0000000200 */
[----:B------:R-:W1:Y:S01]  /*1a9c0*/  MUFU.TANH R169, R169 ;  /* 0x000000a900a97308 */ /* 0x000e620000002400 */
[----:B----4-:R-:W-:Y:S07]  /*1a9d0*/  HMMA.16816.F32.BF16 R44, R8, R72, R44 ;  /* 0x00000048082c723c */ /* 0x010fee000004182c */
[----:B------:R-:W4:Y:S01]  /*1a9e0*/  MUFU.TANH R126, R126 ;  /* 0x0000007e007e7308 */ /* 0x000f220000002400 */
[C---:B---3--:R-:W-:Y:S03]  /*1a9f0*/  HMMA.16816.F32.BF16 R24, R192.reuse, R40, RZ ;  /* 0x00000028c018723c */ /* 0x048fe600000418ff */
[-C--:B------:R-:W-:Y:S01]  /*1aa00*/  FMUL.FTZ R28, R28, R36.reuse ;  /* 0x000000241c1c7220 */ /* 0x080fe20000410000 */
[-C--:B------:R-:W-:Y:S01]  /*1aa10*/  FMUL.FTZ R182, R29, R36.reuse ;  /* 0x000000241db67220 */ /* 0x080fe20000410000 */
[-C--:B------:R-:W-:Y:S01]  /*1aa20*/  FMUL.FTZ R170, R30, R36.reuse ;  /* 0x000000241eaa7220 */ /* 0x080fe20000410000 */
[-C--:B------:R-:W-:Y:S01]  /*1aa30*/  FMUL.FTZ R172, R31, R36.reuse ;  /* 0x000000241fac7220 */ /* 0x080fe20000410000 */
[----:B------:R1:W3:Y:S01]  /*1aa40*/  MUFU.TANH R179, R28 ;  /* 0x0000001c00b37308 */ /* 0x0002e20000002400 */
[----:B--2---:R-:W-:Y:S01]  /*1aa50*/  HMMA.16816.F32.BF16 R20, R192, R42, RZ ;  /* 0x0000002ac014723c */ /* 0x004fe200000418ff */
[----:B------:R-:W2:Y:S06]  /*1aa60*/  LDSM.16.M88.4 R40, [R57+0x7800] ;  /* 0x007800003928783b */ /* 0x000eac0000000200 */
[----:B------:R-:W1:Y:S01]  /*1aa70*/  MUFU.TANH R128, R128 ;  /* 0x0000008000807308 */ /* 0x000e620000002400 */
[----:B------:R-:W-:Y:S01]  /*1aa80*/  HMMA.16816.F32.BF16 R12, R8, R74, R12 ;  /* 0x0000004a080c723c */ /* 0x000fe2000004180c */
[----:B------:R-:W-:Y:S06]  /*1aa90*/  LDSM.16.M88.4 R72, [R190+0x8000] ;  /* 0x00800000be48783b */ /* 0x000fec0000000200 */
[----:B------:R-:W1:Y:S01]  /*1aaa0*/  MUFU.TANH R173, R173 ;  /* 0x000000ad00ad7308 */ /* 0x000e620000002400 */
[----:B-----5:R-:W-:Y:S07]  /*1aab0*/  HMMA.16816.F32.BF16 R44, R16, R64, R44 ;  /* 0x00000040102c723c */ /* 0x020fee000004182c */
[----:B------:R-:W1:Y:S01]  /*1aac0*/  MUFU.TANH R129, R129 ;  /* 0x0000008100817308 */ /* 0x000e620000002400 */
[C---:B------:R-:W-:Y:S07]  /*1aad0*/  HMMA.16816.F32.BF16 R24, R4.reuse, R32, R24 ;  /* 0x000000200418723c */ /* 0x040fee0000041818 */
[----:B------:R-:W2:Y:S01]  /*1aae0*/  MUFU.TANH R130, R130 ;  /* 0x0000008200827308 */ /* 0x000ea20000002400 */
[----:B------:R-:W-:Y:S01]  /*1aaf0*/  HMMA.16816.F32.BF16 R20, R4, R34, R20 ;  /* 0x000000220414723c */ /* 0x000fe20000041814 */
[----:B------:R-:W5:Y:S02]  /*1ab00*/  LDSM.16.M88.4 R32, [R56+0x7000] ;  /* 0x007000003820783b */ /* 0x000f640000000200 */
[-C--:B------:R-:W-:Y:S01]  /*1ab10*/  FMUL.FTZ R44, R44, R36.reuse ;  /* 0x000000242c2c7220 */ /* 0x080fe20000410000 */
[-C--:B------:R-:W-:Y:S01]  /*1ab20*/  FMUL.FTZ R45, R45, R36.reuse ;  /* 0x000000242d2d7220 */ /* 0x080fe20000410000 */
[-C--:B------:R-:W-:Y:S01]  /*1ab30*/  FMUL.FTZ R174, R46, R36.reuse ;  /* 0x000000242eae7220 */ /* 0x080fe20000410000 */
[-C--:B------:R-:W-:Y:S01]  /*1ab40*/  FMUL.FTZ R176, R47, R36.reuse ;  /* 0x000000242fb07220 */ /* 0x080fe20000410000 */
[----:B------:R-:W2:Y:S01]  /*1ab50*/  MUFU.TANH R184, R44 ;  /* 0x0000002c00b87308 */ /* 0x000ea20000002400 */
[----:B-1----:R-:W-:Y:S07]  /*1ab60*/  HMMA.16816.F32.BF16 R28, R192, R48, RZ ;  /* 0x00000030c01c723c */ /* 0x002fee00000418ff */
[----:B------:R1:W1:Y:S01]  /*1ab70*/  MUFU.TANH R187, R45 ;  /* 0x0000002d00bb7308 */ /* 0x0002620000002400 */
[----:B------:R-:W-:Y:S01]  /*1ab80*/  HMMA.16816.F32.BF16 R12, R16, R66, R12 ;  /* 0x00000042100c723c */ /* 0x000fe2000004180c */
[----:B------:R-:W4:Y:S06]  /*1ab90*/  LDSM.16.M88.4 R64, [R70+0x7800] ;  /* 0x007800004640783b */ /* 0x000f2c0000000200 */
[----:B------:R-:W2:Y:S01]  /*1aba0*/  MUFU.TANH R177, R177 ;  /* 0x000000b100b17308 */ /* 0x000ea20000002400 */
[----:B------:R-:W-:Y:S07]  /*1abb0*/  HMMA.16816.F32.BF16 R48, R192, R50, RZ ;  /* 0x00000032c030723c */ /* 0x000fee00000418ff */
[----:B------:R-:W3:Y:S01]  /*1abc0*/  MUFU.TANH R166, R166 ;  /* 0x000000a600a67308 */ /* 0x000ee20000002400 */
[----:B------:R-:W-:Y:S01]  /*1abd0*/  HMMA.16816.F32.BF16 R24, R8, R76, R24 ;  /* 0x0000004c0818723c */ /* 0x000fe20000041818 */
[----:B-1----:R-:W1:Y:S02]  /*1abe0*/  LDSM.16.M88.4 R44, [R57+0x8000] ;  /* 0x00800000392c783b */ /* 0x002e640000000200 */
        /* <DEDUP_REMOVED lines=8> */
[----:B------:R-:W2:Y:S06]  /*1ac70*/  LDSM.16.M88.4 R40, [R56+0x7800] ;  /* 0x007800003828783b */ /* 0x000eac0000000200 */
[----:B------:R-:W1:Y:S01]  /*1ac80*/  MUFU.TANH R182, R182 ;  /* 0x000000b600b67308 */ /* 0x000e620000002400 */
[----:B------:R-:W-:Y:S01]  /*1ac90*/  HMMA.16816.F32.BF16 R20, R8, R78, R20 ;  /* 0x0000004e0814723c */ /* 0x000fe20000041814 */
[----:B------:R-:W2:Y:S06]  /*1aca0*/  LDSM.16.M88.4 R76, [R70+0x8000] ;  /* 0x00800000464c783b */ /* 0x000eac0000000200 */
[----:B------:R-:W1:Y:S01]  /*1acb0*/  MUFU.TANH R170, R170 ;  /* 0x000000aa00aa7308 */ /* 0x000e620000002400 */
[----:B-----5:R-:W-:Y:S07]  /*1acc0*/  HMMA.16816.F32.BF16 R24, R16, R32, R24 ;  /* 0x000000201018723c */ /* 0x020fee0000041818 */
[----:B------:R-:W1:Y:S01]  /*1acd0*/  MUFU.TANH R172, R172 ;  /* 0x000000ac00ac7308 */ /* 0x000e620000002400 */
[----:B---3--:R-:W-:Y:S07]  /*1ace0*/  HMMA.16816.F32.BF16 R12, R192, R72, RZ ;  /* 0x00000048c00c723c */ /* 0x008fee00000418ff */
[----:B------:R-:W3:Y:S01]  /*1acf0*/  MUFU.TANH R174, R174 ;  /* 0x000000ae00ae7308 */ /* 0x000ee20000002400 */
[----:B----4-:R-:W-:Y:S03]  /*1ad00*/  HMMA.16816.F32.BF16 R28, R8, R64, R28 ;  /* 0x00000040081c723c */ /* 0x010fe6000004181c */
[-C--:B------:R-:W-:Y:S01]  /*1ad10*/  FMUL.FTZ R24, R24, R36.reuse ;  /* 0x0000002418187220 */ /* 0x080fe20000410000 */
[-C--:B------:R-:W-:Y:S01]  /*1ad20*/  FMUL.FTZ R199, R25, R36.reuse ;  /* 0x0000002419c77220 */ /* 0x080fe20000410000 */
[-C--:B------:R-:W-:Y:S01]  /*1ad30*/  FMUL.FTZ R181, R26, R36.reuse ;  /* 0x000000241ab57220 */ /* 0x080fe20000410000 */
[-C--:B------:R-:W-:Y:S01]  /*1ad40*/  FMUL.FTZ R183, R27, R36.reuse ;  /* 0x000000241bb77220 */ /* 0x080fe20000410000 */
[----:B------:R4:W1:Y:S01]  /*1ad50*/  MUFU.TANH R198, R24 ;  /* 0x0000001800c67308 */ /* 0x0008620000002400 */
[----:B------:R-:W-:Y:S01]  /*1ad60*/  HMMA.16816.F32.BF16 R20, R16, R34, R20 ;  /* 0x000000221014723c */ /* 0x000fe20000041814 */
[----:B------:R-:W5:Y:S06]  /*1ad70*/  LDSM.16.M88.4 R32, [R190+0x8800] ;  /* 0x00880000be20783b */ /* 0x000f6c0000000200 */
[----:B------:R-:W2:Y:S01]  /*1ad80*/  MUFU.TANH R176, R176 ;  /* 0x000000b000b07308 */ /* 0x000ea20000002400 */
[----:B------:R-:W-:Y:S01]  /*1ad90*/  HMMA.16816.F32.BF16 R48, R8, R66, R48 ;  /* 0x000000420830723c */ /* 0x000fe20000041830 */
[----:B------:R-:W3:Y:S06]  /*1ada0*/  LDSM.16.M88.4 R64, [R56+0x8000] ;  /* 0x008000003840783b */ /* 0x000eec0000000200 */
[----:B------:R-:W3:Y:S01]  /*1adb0*/  MUFU.TANH R197, R197 ;  /* 0x000000c500c57308 */ /* 0x000ee20000002400 */
[----:B-1----:R-:W-:Y:S03]  /*1adc0*/  HMMA.16816.F32.BF16 R12, R4, R44, R12 ;  /* 0x0000002c040c723c */ /* 0x002fe6000004180c */
[-C--:B------:R-:W-:Y:S01]  /*1add0*/  FMUL.FTZ R20, R20, R36.reuse ;  /* 0x0000002414147220 */ /* 0x080fe20000410000 */
[-C--:B------:R-:W-:Y:S01]  /*1ade0*/  FMUL.FTZ R202, R21, R36.reuse ;  /* 0x0000002415ca7220 */ /* 0x080fe20000410000 */
[-C--:B------:R-:W-:Y:S01]  /*1adf0*/  FMUL.FTZ R185, R22, R36.reuse ;  /* 0x0000002416b97220 */ /* 0x080fe20000410000 */
[-C--:B------:R-:W-:Y:S01]  /*1ae00*/  FMUL.FTZ R186, R23, R36.reuse ;  /* 0x0000002417ba7220 */ /* 0x080fe20000410000 */
[----:B------:R5:W1:Y:S01]  /*1ae10*/  MUFU.TANH R200, R20 ;  /* 0x0000001400c87308 */ /* 0x000a620000002400 */
        /* <DEDUP_REMOVED lines=10> */
[----:B------:R2:W1:Y:S01]  /*1aec0*/  MUFU.TANH R204, R28 ;  /* 0x0000001c00cc7308 */ /* 0x0004620000002400 */
[----:B-----5:R-:W-:Y:S07]  /*1aed0*/  HMMA.16816.F32.BF16 R20, R192, R32, RZ ;  /* 0x00000020c014723c */ /* 0x020fee00000418ff */
[----:B------:R-:W1:Y:S01]  /*1aee0*/  MUFU.TANH R199, R199 ;  /* 0x000000c700c77308 */ /* 0x000e620000002400 */
[----:B------:R-:W-:Y:S01]  /*1aef0*/  HMMA.16816.F32.BF16 R24, R4, R46, R24 ;  /* 0x0000002e0418723c */ /* 0x000fe20000041818 */
[----:B------:R-:W5:Y:S04]  /*1af00*/  LDSM.16.M88.4 R44, [R190+0x9000] ;  /* 0x00900000be2c783b */ /* 0x000f680000000200 */
[----:B------:R-:W-:Y:S02]  /*1af10*/  LDSM.16.M88.4 R188, [R190+0x9800] ;  /* 0x00980000bebc783b */ /* 0x000fe40000000200 */
[----:B------:R-:W1:Y:S01]  /*1af20*/  MUFU.TANH R181, R181 ;  /* 0x000000b500b57308 */ /* 0x000e620000002400 */
[----:B------:R-:W-:Y:S01]  /*1af30*/  HMMA.16816.F32.BF16 R32, R192, R34, RZ ;  /* 0x00000022c020723c */ /* 0x000fe200000418ff */
[----:B--2---:R-:W2:Y:S06]  /*1af40*/  LDSM.16.M88.4 R28, [R70+0x8800] ;  /* 0x00880000461c783b */ /* 0x004eac0000000200 */
[----:B------:R-:W1:Y:S01]  /*1af50*/  MUFU.TANH R183, R183 ;  /* 0x000000b700b77308 */ /* 0x000e620000002400 */
[C---:B------:R-:W-:Y:S01]  /*1af60*/  HMMA.16816.F32.BF16 R48, R16.reuse, R42, R48 ;  /* 0x0000002a1030723c */ /* 0x040fe20000041830 */
[----:B------:R-:W1:Y:S06]  /*1af70*/  LDSM.16.M88.4 R40, [R57+0x9000] ;  /* 0x009000003928783b */ /* 0x000e6c0000000200 */
[----:B------:R-:W1:Y:S01]  /*1af80*/  MUFU.TANH R202, R202 ;  /* 0x000000ca00ca7308 */ /* 0x000e620000002400 */
[----:B---3--:R-:W-:Y:S07]  /*1af90*/  HMMA.16816.F32.BF16 R12, R16, R64, R12 ;  /* 0x00000040100c723c */ /* 0x008fee000004180c */
[----:B------:R-:W3:Y:S01]  /*1afa0*/  MUFU.TANH R185, R185 ;  /* 0x000000b900b97308 */ /* 0x000ee20000002400 */
[----:B------:R-:W-:Y:S03]  /*1afb0*/  HMMA.16816.F32.BF16 R24, R8, R78, R24 ;  /* 0x0000004e0818723c */ /* 0x000fe60000041818 */
[-C--:B------:R-:W-:Y:S01]  /*1afc0*/  FMUL.FTZ R48, R48, R36.reuse ;  /* 0x0000002430307220 */ /* 0x080fe20000410000 */
[-C--:B------:R-:W-:Y:S01]  /*1afd0*/  FMUL.FTZ R209, R49, R36.reuse ;  /* 0x0000002431d17220 */ /* 0x080fe20000410000 */
[-C--:B------:R-:W-:Y:S01]  /*1afe0*/  FMUL.FTZ R78, R50, R36.reuse ;  /* 0x00000024324e7220 */ /* 0x080fe20000410000 */
[-C--:B------:R-:W-:Y:S01]  /*1aff0*/  FMUL.FTZ R79, R51, R36.reuse ;  /* 0x00000024334f7220 */ /* 0x080fe20000410000 */
[----:B------:R5:W1:Y:S01]  /*1b000*/  MUFU.TANH R208, R48 ;  /* 0x0000003000d07308 */ /* 0x000a620000002400 */
[C---:B----4-:R-:W-:Y:S03]  /*1b010*/  HMMA.16816.F32.BF16 R20, R4.reuse, R72, R20 ;  /* 0x000000480414723c */ /* 0x050fe60000041814 */
        /* <DEDUP_REMOVED lines=8> */
[----:B------:R-:W-:Y:S01]  /*1b0a0*/  HMMA.16816.F32.BF16 R24, R16, R66, R24 ;  /* 0x000000421018723c */ /* 0x000fe20000041818 */
[----:B------:R-:W-:Y:S06]  /*1b0b0*/  LDSM.16.M88.4 R64, [R57+0x9800] ;  /* 0x009800003940783b */ /* 0x000fec0000000200 */
[----:B------:R-:W1:Y:S01]  /*1b0c0*/  MUFU.TANH R206, R206 ;  /* 0x000000ce00ce7308 */ /* 0x000e620000002400 */
[----:B-----5:R-:W-:Y:S01]  /*1b0d0*/  HMMA.16816.F32.BF16 R48, R192, R44, RZ ;  /* 0x0000002cc030723c */ /* 0x020fe200000418ff */
[----:B----4-:R-:W4:Y:S06]  /*1b0e0*/  LDSM.16.M88.4 R12, [R70+0x9000] ;  /* 0x00900000460c783b */ /* 0x010f2c0000000200 */
[----:B------:R-:W1:Y:S01]  /*1b0f0*/  MUFU.TANH R76, R76 ;  /* 0x0000004c004c7308 */ /* 0x000e620000002400 */
[----:B--2---:R-:W-:Y:S03]  /*1b100*/  HMMA.16816.F32.BF16 R20, R8, R28, R20 ;  /* 0x0000001c0814723c */ /* 0x004fe60000041814 */
[-C--:B------:R-:W-:Y:S01]  /*1b110*/  FMUL.FTZ R24, R24, R36.reuse ;  /* 0x0000002418187220 */ /* 0x080fe20000410000 */
[-C--:B------:R-:W-:Y:S01]  /*1b120*/  FMUL.FTZ R205, R26, R36.reuse ;  /* 0x000000241acd7220 */ /* 0x080fe20000410000 */
[----:B------:R-:W-:-:S02]  /*1b130*/  FMUL.FTZ R207, R27, R36 ;  /* 0x000000241bcf7220 */ /* 0x000fc40000410000 */
[----:B------:R-:W2:Y:S01]  /*1b140*/  MUFU.TANH R77, R77 ;  /* 0x0000004d004d7308 */ /* 0x000ea20000002400 */
[----:B------:R-:W-:Y:S07]  /*1b150*/  HMMA.16816.F32.BF16 R44, R192, R46, RZ ;  /* 0x0000002ec02c723c */ /* 0x000fee00000418ff */
[----:B------:R-:W2:Y:S01]  /*1b160*/  MUFU.TANH R209, R209 ;  /* 0x000000d100d17308 */ /* 0x000ea20000002400 */
[----:B------:R-:W-:Y:S01]  /*1b170*/  HMMA.16816.F32.BF16 R72, R8, R30, R72 ;  /* 0x0000001e0848723c */ /* 0x000fe20000041848 */
[----:B------:R-:W5:Y:S06]  /*1b180*/  LDSM.16.M88.4 R28, [R56+0x9000] ;  /* 0x00900000381c783b */ /* 0x000f6c0000000200 */
[----:B------:R-:W2:Y:S01]  /*1b190*/  MUFU.TANH R78, R78 ;  /* 0x0000004e004e7308 */ /* 0x000ea20000002400 */
[----:B-1----:R-:W-:Y:S01]  /*1b1a0*/  HMMA.16816.F32.BF16 R48, R4, R40, R48 ;  /* 0x000000280430723c */ /* 0x002fe20000041830 */
[----:B------:R-:W-:-:S06]  /*1b1b0*/  FMUL.FTZ R41, R25, R36 ;  /* 0x0000002419297220 */ /* 0x000fcc0000410000 */
[----:B------:R1:W1:Y:S01]  /*1b1c0*/  MUFU.TANH R40, R24 ;  /* 0x0000001800287308 */ /* 0x0002620000002400 */
[----:B---3--:R-:W-:Y:S07]  /*1b1d0*/  HMMA.16816.F32.BF16 R20, R16, R32, R20 ;  /* 0x000000201014723c */ /* 0x008fee0000041814 */
[----:B------:R-:W3:Y:S01]  /*1b1e0*/  MUFU.TANH R79, R79 ;  /* 0x0000004f004f7308 */ /* 0x000ee20000002400 */
[----:B------:R-:W-:Y:S07]  /*1b1f0*/  HMMA.16816.F32.BF16 R44, R4, R42, R44 ;  /* 0x0000002a042c723c */ /* 0x000fee000004182c */
[----:B------:R-:W2:Y:S01]  /*1b200*/  MUFU.TANH R211, R211 ;  /* 0x000000d300d37308 */ /* 0x000ea20000002400 */
[----:B------:R-:W-:Y:S01]  /*1b210*/  HMMA.16816.F32.BF16 R72, R16, R34, R72 ;  /* 0x000000221048723c */ /* 0x000fe20000041848 */
[----:B------:R-:W3:Y:S02]  /*1b220*/  LDSM.16.M88.4 R32, [R70+0x9800] ;  /* 0x009800004620783b */ /* 0x000ee40000000200 */
[-C--:B------:R-:W-:Y:S01]  /*1b230*/  FMUL.FTZ R42, R20, R36.reuse ;  /* 0x00000024142a7220 */ /* 0x080fe20000410000 */
[-C--:B------:R-:W-:Y:S01]  /*1b240*/  FMUL.FTZ R43, R21, R36.reuse ;  /* 0x00000024152b7220 */ /* 0x080fe20000410000 */
[-C--:B------:R-:W-:Y:S01]  /*1b250*/  FMUL.FTZ R20, R22, R36.reuse ;  /* 0x0000002416147220 */ /* 0x080fe20000410000 */
[-C--:B------:R-:W-:Y:S01]  /*1b260*/  FMUL.FTZ R21, R23, R36.reuse ;  /* 0x0000002417157220 */ /* 0x080fe20000410000 */
[----:B------:R-:W2:Y:S01]  /*1b270*/  MUFU.TANH R201, R201 ;  /* 0x000000c900c97308 */ /* 0x000ea20000002400 */
[C---:B-1----:R-:W-:Y:S07]  /*1b280*/  HMMA.16816.F32.BF16 R24, R192.reuse, R188, RZ ;  /* 0x000000bcc018723c */ /* 0x042fee00000418ff */
[----:B------:R-:W1:Y:S01]  /*1b290*/  MUFU.TANH R203, R203 ;  /* 0x000000cb00cb7308 */ /* 0x000e620000002400 */
[----:B------:R-:W-:Y:S03]  /*1b2a0*/  HMMA.16816.F32.BF16 R188, R192, R190, RZ ;  /* 0x000000bec0bc723c */ /* 0x000fe600000418ff */
[-C--:B------:R-:W-:Y:S01]  /*1b2b0*/  FMUL.FTZ R22, R74, R36.reuse ;  /* 0x000000244a167220 */ /* 0x080fe20000410000 */
[-C--:B------:R-:W-:Y:S01]  /*1b2c0*/  FMUL.FTZ R23, R75, R36.reuse ;  /* 0x000000244b177220 */ /* 0x080fe20000410000 */
[----:B------:R-:W-:-:S02]  /*1b2d0*/  FMUL.FTZ R72, R72, R36 ;  /* 0x0000002448487220 */ /* 0x000fc40000410000 */
[----:B------:R-:W1:Y:S01]  /*1b2e0*/  MUFU.TANH R41, R41 ;  /* 0x0000002900297308 */ /* 0x000e620000002400 */
[C---:B----4-:R-:W-:Y:S07]  /*1b2f0*/  HMMA.16816.F32.BF16 R48, R8.reuse, R12, R48 ;  /* 0x0000000c0830723c */ /* 0x050fee0000041830 */
[----:B------:R-:W4:Y:S01]  /*1b300*/  MUFU.TANH R205, R205 ;  /* 0x000000cd00cd7308 */ /* 0x000f220000002400 */
[----:B------:R-:W-:Y:S01]  /*1b310*/  HMMA.16816.F32.BF16 R44, R8, R14, R44 ;  /* 0x0000000e082c723c */ /* 0x000fe2000004182c */
[----:B------:R-:W2:Y:S01]  /*1b320*/  LDSM.16.M88.4 R12, [R56+0x9800] ;  /* 0x00980000380c783b */ /* 0x000ea20000000200 */
[----:B------:R-:W-:-:S05]  /*1b330*/  DEPBAR.LE SB0, 0x0 ;  /* 0x000080000000791a */ /* 0x000fca0000000000 */
[----:B------:R-:W1:Y:S01]  /*1b340*/  MUFU.TANH R207, R207 ;  /* 0x000000cf00cf7308 */ /* 0x000e620000002400 */
[C---:B------:R-:W-:Y:S07]  /*1b350*/  HMMA.16816.F32.BF16 R24, R4.reuse, R64, R24 ;  /* 0x000000400418723c */ /* 0x040fee0000041818 */
[----:B------:R-:W1:Y:S01]  /*1b360*/  MUFU.TANH R42, R42 ;  /* 0x0000002a002a7308 */ /* 0x000e620000002400 */
[----:B------:R-:W-:Y:S07]  /*1b370*/  HMMA.16816.F32.BF16 R188, R4, R66, R188 ;  /* 0x0000004204bc723c */ /* 0x000fee00000418bc */
[----:B------:R-:W1:Y:S01]  /*1b380*/  MUFU.TANH R43, R43 ;  /* 0x0000002b002b7308 */ /* 0x000e620000002400 */
[----:B-----5:R-:W-:Y:S01]  /*1b390*/  HMMA.16816.F32.BF16 R48, R16, R28, R48 ;  /* 0x0000001c1030723c */ /* 0x020fe20000041830 */
[----:B------:R-:W-:-:S06]  /*1b3a0*/  FMUL.FTZ R28, R73, R36 ;  /* 0x00000024491c7220 */ /* 0x000fcc0000410000 */
[----:B------:R-:W1:Y:S01]  /*1b3b0*/  MUFU.TANH R20, R20 ;  /* 0x0000001400147308 */ /* 0x000e620000002400 */
[C---:B---3--:R-:W-:Y:S07]  /*1b3c0*/  HMMA.16816.F32.BF16 R24, R8.reuse, R32, R24 ;  /* 0x000000200818723c */ /* 0x048fee0000041818 */
[----:B------:R-:W3:Y:S01]  /*1b3d0*/  MUFU.TANH R21, R21 ;  /* 0x0000001500157308 */ /* 0x000ee20000002400 */
[----:B------:R-:W-:Y:S03]  /*1b3e0*/  HMMA.16816.F32.BF16 R188, R8, R34, R188 ;  /* 0x0000002208bc723c */ /* 0x000fe600000418bc */
[-C--:B------:R-:W-:Y:S01]  /*1b3f0*/  FMUL.FTZ R29, R48, R36.reuse ;  /* 0x00000024301d7220 */ /* 0x080fe20000410000 */
[-C--:B------:R-:W-:Y:S01]  /*1b400*/  FMUL.FTZ R4, R50, R36.reuse ;  /* 0x0000002432047220 */ /* 0x080fe20000410000 */
[----:B------:R-:W-:-:S02]  /*1b410*/  FMUL.FTZ R5, R51, R36 ;  /* 0x0000002433057220 */ /* 0x000fc40000410000 */
[----:B------:R-:W1:Y:S01]  /*1b420*/  MUFU.TANH R212, R72 ;  /* 0x0000004800d47308 */ /* 0x000e620000002400 */
[----:B------:R-:W-:Y:S01]  /*1b430*/  HMMA.16816.F32.BF16 R44, R16, R30, R44 ;  /* 0x0000001e102c723c */ /* 0x000fe2000004182c */
[----:B------:R-:W-:-:S06]  /*1b440*/  FMUL.FTZ R30, R49, R36 ;  /* 0x00000024311e7220 */ /* 0x000fcc0000410000 */
[----:B------:R-:W1:Y:S01]  /*1b450*/  MUFU.TANH R28, R28 ;  /* 0x0000001c001c7308 */ /* 0x000e620000002400 */
[C---:B--2---:R-:W-:Y:S07]  /*1b460*/  HMMA.16816.F32.BF16 R24, R16.reuse, R12, R24 ;  /* 0x0000000c1018723c */ /* 0x044fee0000041818 */
[----:B------:R-:W2:Y:S01]  /*1b470*/  MUFU.TANH R22, R22 ;  /* 0x0000001600167308 */ /* 0x000ea20000002400 */
        /* <DEDUP_REMOVED lines=16> */
[----:B------:R-:W1:Y:S01]  /*1b580*/  MUFU.TANH R30, R30 ;  /* 0x0000001e001e7308 */ /* 0x000e620000002400 */
[----:B-----5:R-:W-:-:S04]  /*1b590*/  IADD3 R25, PT, PT, R69, -0x2, RZ ;  /* 0xfffffffe45197810 */ /* 0x020fc80007ffe0ff */
[----:B------:R-:W-:-:S03]  /*1b5a0*/  ISETP.GT.AND P0, PT, R25, R226, PT ;  /* 0x000000e21900720c */ /* 0x000fc60003f04270 */
        /* <DEDUP_REMOVED lines=21> */
[----:B------:R-:W-:Y:S02]  /*1b700*/  IABS R12, R13 ;  /* 0x0000000d000c7213 */ /* 0x000fe40000000000 */
[-C--:B--2---:R-:W-:Y:S02]  /*1b710*/  IABS R16, R34.reuse ;  /* 0x0000002200107213 */ /* 0x084fe40000000000 */
[-C--:B------:R-:W-:Y:S02]  /*1b720*/  IABS R15, R34.reuse ;  /* 0x00000022000f7213 */ /* 0x080fe40000000000 */
[----:B------:R-:W2:Y:S01]  /*1b730*/  I2F.RP R14, R16 ;  /* 0x00000010000e7306 */ /* 0x000ea20000209400 */
[----:B------:R-:W-:Y:S02]  /*1b740*/  LOP3.LUT R13, R13, R34, RZ, 0x3c, !PT ;  /* 0x000000220d0d7212 */ /* 0x000fe400078e3cff */
[----:B------:R-:W-:Y:S02]  /*1b750*/  IMAD.MOV R15, RZ, RZ, -R15 ;  /* 0x000000ffff0f7224 */ /* 0x000fe400078e0a0f */
[----:B------:R-:W-:-:S03]  /*1b760*/  ISETP.GE.AND P6, PT, R13, RZ, PT ;  /* 0x000000ff0d00720c */ /* 0x000fc60003fc6270 */
[----:B--2---:R-:W2:Y:S02]  /*1b770*/  MUFU.RCP R44, R14 ;  /* 0x0000000e002c7308 */ /* 0x004ea40000001000 */
[----:B--2---:R-:W-:Y:S01]  /*1b780*/  VIADD R44, R44, 0xffffffe ;  /* 0x0ffffffe2c2c7836 */ /* 0x004fe20000000000 */
[----:B------:R-:W-:Y:S02]  /*1b790*/  IABS R14, R18 ;  /* 0x00000012000e7213 */ /* 0x000fe40000000000 */
[----:B------:R-:W-:-:S03]  /*1b7a0*/  LOP3.LUT R18, R18, R34, RZ, 0x3c, !PT ;  /* 0x0000002212127212 */ /* 0x000fc600078e3cff */
[----:B------:R-:W2:Y:S01]  /*1b7b0*/  F2I.FTZ.U32.TRUNC.NTZ R45, R44 ;  /* 0x0000002c002d7305 */ /* 0x000ea2000021f000 */
[----:B------:R-:W-:Y:S01]  /*1b7c0*/  ISETP.GE.AND P5, PT, R18, RZ, PT ;  /* 0x000000ff1200720c */ /* 0x000fe20003fa6270 */
[----:B--2---:R-:W-:Y:S01]  /*1b7d0*/  IMAD.MOV R19, RZ, RZ, -R45 ;  /* 0x000000ffff137224 */ /* 0x004fe200078e0a2d */
[----:B------:R-:W-:-:S03]  /*1b7e0*/  MOV R44, RZ ;  /* 0x000000ff002c7202 */ /* 0x000fc60000000f00 */
        /* <DEDUP_REMOVED lines=15> */
[----:B------:R-:W-:-:S09]  /*1b8e0*/  ISETP.NE.AND P0, PT, R34, RZ, PT ;  /* 0x000000ff2200720c */ /* 0x000fd20003f05270 */
        /* <DEDUP_REMOVED lines=28> */
.L_x_6647:
        /* <DEDUP_REMOVED lines=8> */
.L_x_6648:
[----:B------:R-:W-:Y:S05]  /*1bb30*/  BSYNC.RECONVERGENT B0 ;  /* 0x0000000000007941 */ /* 0x000fea0003800200 */
.L_x_6646:
[C---:B------:R-:W-:Y:S01]  /*1bb40*/  IMAD.SHL.U32 R13, R224.reuse, 0x20, RZ ;  /* 0x00000020e00d7824 */ /* 0x040fe200078e00ff */
[----:B------:R-:W-:Y:S01]  /*1bb50*/  SHF.L.U64.HI R12, R224, 0x5, R225 ;  /* 0x00000005e00c7819 */ /* 0x000fe200000102e1 */
[----:B------:R-:W-:-:S03]  /*1bb60*/  IMAD.MOV.U32 R229, RZ, RZ, R227 ;  /* 0x000000ffffe57224 */ /* 0x000fc600078e00e3 */
[----:B------:R-:W-:Y:S02]  /*1bb70*/  IADD3 R44, P0, PT, R13, R228, RZ ;  /* 0x000000e40d2c7210 */ /* 0x000fe40007f1e0ff */
[----:B------:R-:W-:Y:S01]  /*1bb80*/  @!PT LDS RZ, [RZ] ;  /* 0x00000000fffff984 */ /* 0x000fe20000000800 */
[----:B------:R-:W-:Y:S01]  /*1bb90*/  @!PT LDS RZ, [RZ] ;  /* 0x00000000fffff984 */ /* 0x000fe20000000800 */
[----:B------:R-:W-:Y:S01]  /*1bba0*/  @!PT LDS RZ, [RZ] ;  /* 0x00000000fffff984 */ /* 0x000fe20000000800 */
[----:B------:R-:W-:Y:S02]  /*1bbb0*/  LDGSTS.E.BYPASS.LTC128B.128 [R243+0x2000], desc[UR4][R228.64] ;  /* 0x02000000e4f37fae */ /* 0x000fe4000b981a04 */
[----:B------:R-:W-:Y:S01]  /*1bbc0*/  IADD3 R34, P1, PT, R44, R13, RZ ;  /* 0x0000000d2c227210 */ /* 0x000fe20007f3e0ff */
[----:B------:R-:W-:-:S03]  /*1bbd0*/  IMAD.X R45, R12, 0x1, R227, P0 ;  /* 0x000000010c2d7824 */ /* 0x000fc600000e06e3 */
        /* <DEDUP_REMOVED lines=18> */
[----:B------:R-:W-:-:S03]  /*1bd00*/  IADD3 R46, P0, PT, R48, R13, RZ ;  /* 0x0000000d302e7210 */ /* 0x000fc60007f1e0ff */
        /* <DEDUP_REMOVED lines=14> */
[----:B-1----:R-:W-:-:S03]  /*1bdf0*/  IADD3 R14, P1, PT, R16, R13, RZ ;  /* 0x0000000d100e7210 */ /* 0x002fc60007f3e0ff */
        /* <DEDUP_REMOVED lines=9> */
.L_x_6645:
[----:B------:R-:W-:Y:S05]  /*1be90*/  BSYNC.RECONVERGENT B1 ;  /* 0x0000000000017941 */ /* 0x000fea0003800200 */
.L_x_6644:
[----:B------:R-:W-:Y:S01]  /*1bea0*/  IMAD R12, R69, 0x100, R60 ;  /* 0x00000100450c7824 */ /* 0x000fe200078e023c */
[----:B------:R3:W-:Y:S01]  /*1beb0*/  STL [R1+0x54], R228 ;  /* 0x000054e401007387 */ /* 0x0007e20000100800 */
[----:B------:R-:W-:Y:S02]  /*1bec0*/  LOP3.LUT R66, R3, 0x200, R52, 0xf8, !PT ;  /* 0x0000020003427812 */ /* 0x000fe400078ef834 */
[C---:B------:R-:W-:Y:S01]  /*1bed0*/  VIADD R13, R12.reuse, 0xfffffe00 ;  /* 0xfffffe000c0d7836 */ /* 0x040fe20000000000 */
[----:B------:R-:W-:Y:S01]  /*1bee0*/  STL [R1+0x50], R227 ;  /* 0x000050e301007387 */ /* 0x000fe20000100800 */
[----:B------:R-:W-:Y:S01]  /*1bef0*/  VIADD R73, R12, 0xfffffe01 ;  /* 0xfffffe010c497836 */ /* 0x000fe20000000000 */
[----:B------:R-:W-:Y:S01]  /*1bf00*/  LOP3.LUT R248, R248, 0xfffff7ff, RZ, 0xc0, !PT ;  /* 0xfffff7fff8f87812 */ /* 0x000fe200078ec0ff */
[C---:B------:R-:W-:Y:S01]  /*1bf10*/  VIADD R234, R12.reuse, 0xfffffe10 ;  /* 0xfffffe100cea7836 */ /* 0x040fe20000000000 */
[----:B------:R-:W-:Y:S01]  /*1bf20*/  STL [R1+0x4c], R225 ;  /* 0x00004ce101007387 */ /* 0x000fe20000100800 */
[CC--:B------:R-:W-:Y:S01]  /*1bf30*/  ISETP.GE.AND P1, PT, R13.reuse, R247.reuse, PT ;  /* 0x000000f70d00720c */ /* 0x0c0fe20003f26270 */
[C---:B------:R-:W-:Y:S01]  /*1bf40*/  VIADD R235, R12.reuse, 0xfffffe09 ;  /* 0xfffffe090ceb7836 */ /* 0x040fe20000000000 */
[-C--:B------:R-:W-:Y:S01]  /*1bf50*/  ISETP.GE.AND P3, PT, R13, R244.reuse, PT ;  /* 0x000000f40d00720c */ /* 0x080fe20003f66270 */
[----:B------:R-:W-:Y:S01]  /*1bf60*/  STL [R1+0x48], R224 ;  /* 0x000048e001007387 */ /* 0x000fe20000100800 */
[----:B------:R-:W-:Y:S01]  /*1bf70*/  FSEL R97, R97, -INF , P1 ;  /* 0xff80000061617808 */ /* 0x000fe20000800000 */
[C---:B------:R-:W-:Y:S01]  /*1bf80*/  VIADD R217, R12.reuse, 0xfffffe18 ;  /* 0xfffffe180cd97836 */ /* 0x040fe20000000000 */
[CC--:B------:R-:W-:Y:S01]  /*1bf90*/  ISETP.GE.AND P0, PT, R73.reuse, R247.reuse, PT ;  /* 0x000000f74900720c */ /* 0x0c0fe20003f06270 */
[----:B------:R4:W-:Y:S01]  /*1bfa0*/  STL [R1+0x44], R221 ;  /* 0x000044dd01007387 */ /* 0x0009e20000100800 */
[C---:B------:R-:W-:Y:S01]  /*1bfb0*/  VIADD R233, R12.reuse, 0xfffffe11 ;  /* 0xfffffe110ce97836 */ /* 0x040fe20000000000 */
[-C--:B------:R-:W-:Y:S01]  /*1bfc0*/  ISETP.GE.AND P5, PT, R73, R244.reuse, PT ;  /* 0x000000f44900720c */ /* 0x080fe20003fa6270 */
[----:B------:R-:W-:Y:S01]  /*1bfd0*/  VIADD R213, R12, 0xfffffe20 ;  /* 0xfffffe200cd57836 */ /* 0x000fe20000000000 */
[----:B------:R1:W-:Y:S01]  /*1bfe0*/  STL [R1+0x40], R220 ;  /* 0x000040dc01007387 */ /* 0x0003e20000100800 */
[----:B------:R-:W-:Y:S01]  /*1bff0*/  FSEL R96, R96, -INF , P0 ;  /* 0xff80000060607808 */ /* 0x000fe20000000000 */
[C---:B------:R-:W-:Y:S01]  /*1c000*/  VIADD R215, R12.reuse, 0xfffffe19 ;  /* 0xfffffe190cd77836 */ /* 0x040fe20000000000 */
[-C--:B------:R-:W-:Y:S01]  /*1c010*/  ISETP.GE.AND P0, PT, R235, R247.reuse, PT ;  /* 0x000000f7eb00720c */ /* 0x080fe20003f06270 */
[----:B------:R2:W-:Y:S01]  /*1c020*/  STL [R1+0x3c], R59 ;  /* 0x00003c3b01007387 */ /* 0x0005e20000100800 */
[----:B---3--:R-:W-:Y:S01]  /*1c030*/  FSEL R228, R97, -INF , !P3 ;  /* 0xff80000061e47808 */ /* 0x008fe20005800000 */
[----:B------:R-:W-:Y:S01]  /*1c040*/  VIADD R193, R12, 0xfffffe30 ;  /* 0xfffffe300cc17836 */ /* 0x000fe20000000000 */
[-C--:B------:R-:W-:Y:S01]  /*1c050*/  ISETP.GE.AND P3, PT, R234, R247.reuse, PT ;  /* 0x000000f7ea00720c */ /* 0x080fe20003f66270 */
[----:B------:R-:W-:Y:S01]  /*1c060*/  STL [R1+0x38], R58 ;  /* 0x0000383a01007387 */ /* 0x000fe20000100800 */
[----:B------:R-:W-:Y:S01]  /*1c070*/  FSEL R92, R92, -INF , P0 ;  /* 0xff8000005c5c7808 */ /* 0x000fe20000000000 */
[C---:B------:R-:W-:Y:S01]  /*1c080*/  VIADD R195, R12.reuse, 0xfffffe29 ;  /* 0xfffffe290cc37836 */ /* 0x040fe20000000000 */
[----:B------:R-:W-:Y:S01]  /*1c090*/  FSEL R89, R89, -INF , P3 ;  /* 0xff80000059597808 */ /* 0x000fe20001800000 */
[----:B------:R3:W-:Y:S01]  /*1c0a0*/  STL [R1+0x34], R39 ;  /* 0x0000342701007387 */ /* 0x0007e20000100800 */
[-C--:B------:R-:W-:Y:S01]  /*1c0b0*/  ISETP.GE.AND P3, PT, R217, R247.reuse, PT ;  /* 0x000000f7d900720c */ /* 0x080fe20003f66270 */
[--C-:B------:R-:W-:Y:S01]  /*1c0c0*/  IMAD R97, R69, 0x100, R60.reuse ;  /* 0x0000010045617824 */ /* 0x100fe200078e023c */
[-C--:B------:R-:W-:Y:S01]  /*1c0d0*/  ISETP.GE.AND P0, PT, R233, R247.reuse, PT ;  /* 0x000000f7e900720c */ /* 0x080fe20003f06270 */
[C---:B------:R-:W-:Y:S01]  /*1c0e0*/  VIADD R191, R12.reuse, 0xfffffe31 ;  /* 0xfffffe310cbf7836 */ /* 0x040fe20000000000 */
[----:B------:R-:W-:Y:S01]  /*1c0f0*/  FSEL R73, R85, -INF , P3 ;  /* 0xff80000055497808 */ /* 0x000fe20001800000 */
[----:B------:R-:W-:Y:S01]  /*1c100*/  VIADD R97, R97, 0xfffffe40 ;  /* 0xfffffe4061617836 */ /* 0x000fe20000000000 */
[-C--:B------:R-:W-:Y:S01]  /*1c110*/  ISETP.GE.AND P3, PT, R213, R247.reuse, PT ;  /* 0x000000f7d500720c */ /* 0x080fe20003f66270 */
[----:B------:R-:W-:Y:S01]  /*1c120*/  VIADD R189, R12, 0xfffffe39 ;  /* 0xfffffe390cbd7836 */ /* 0x000fe20000000000 */
[----:B------:R-:W-:Y:S01]  /*1c130*/  FSEL R75, R88, -INF , P0 ;  /* 0xff800000584b7808 */ /* 0x000fe20000000000 */
[C---:B----4-:R-:W-:Y:S01]  /*1c140*/  VIADD R221, R12.reuse, 0xfffffe21 ;  /* 0xfffffe210cdd7836 */ /* 0x050fe20000000000 */
[-C--:B------:R-:W-:Y:S01]  /*1c150*/  ISETP.GE.AND P0, PT, R215, R247.reuse, PT ;  /* 0x000000f7d700720c */ /* 0x080fe20003f06270 */
[C---:B------:R-:W-:Y:S01]  /*1c160*/  VIADD R188, R12.reuse, 0xfffffe48 ;  /* 0xfffffe480cbc7836 */ /* 0x040fe20000000000 */
[----:B------:R-:W-:Y:S01]  /*1c170*/  FSEL R81, R81, -INF , P3 ;  /* 0xff80000051517808 */ /* 0x000fe20001800000 */
[----:B-1----:R-:W-:Y:S01]  /*1c180*/  VIADD R220, R12, 0xfffffe28 ;  /* 0xfffffe280cdc7836 */ /* 0x002fe20000000000 */
[----:B------:R-:W-:Y:S01]  /*1c190*/  FSEL R84, R84, -INF , P0 ;  /* 0xff80000054547808 */ /* 0x000fe20000000000 */
[C---:B--2---:R-:W-:Y:S01]  /*1c1a0*/  VIADD R34, R12.reuse, 0xfffffe41 ;  /* 0xfffffe410c227836 */ /* 0x044fe20000000000 */
        /* <DEDUP_REMOVED lines=9> */
[C---:B---3--:R-:W-:Y:S01]  /*1c240*/  VIADD R39, R12.reuse, 0xfffffe08 ;  /* 0xfffffe080c277836 */ /* 0x048fe20000000000 */
[-C--:B------:R-:W-:Y:S01]  /*1c250*/  ISETP.GE.AND P0, PT, R195, R247.reuse, PT ;  /* 0x000000f7c300720c */ /* 0x080fe20003f06270 */
[----:B------:R-:W-:Y:S01]  /*1c260*/  VIADD R192, R12, 0xfffffe51 ;  /* 0xfffffe510cc07836 */ /* 0x000fe20000000000 */
[----:B------:R-:W-:Y:S01]  /*1c270*/  FSEL R54, R54, -INF , P3 ;  /* 0xff80000036367808 */ /* 0x000fe20001800000 */
[C---:B------:R-:W-:Y:S01]  /*1c280*/  VIADD R222, R12.reuse, 0xfffffe68 ;  /* 0xfffffe680cde7836 */ /* 0x040fe20000000000 */
[CC--:B------:R-:W-:Y:S01]  /*1c290*/  ISETP.GE.AND P4, PT, R39.reuse, R247.reuse, PT ;  /* 0x000000f72700720c */ /* 0x0c0fe20003f86270 */
[C---:B------:R-:W-:Y:S01]  /*1c2a0*/  VIADD R3, R12.reuse, 0xfffffe61 ;  /* 0xfffffe610c037836 */ /* 0x040fe20000000000 */
[-C--:B------:R-:W-:Y:S01]  /*1c2b0*/  ISETP.GE.AND P1, PT, R39, R244.reuse, PT ;  /* 0x000000f42700720c */ /* 0x080fe20003f26270 */
[C---:B------:R-:W-:Y:S01]  /*1c2c0*/  VIADD R218, R12.reuse, 0xfffffe70 ;  /* 0xfffffe700cda7836 */ /* 0x040fe20000000000 */
        /* <DEDUP_REMOVED lines=8> */
[----:B------:R-:W-:Y:S01]  /*1c350*/  FSEL R225, R92, -INF , !P4 ;  /* 0xff8000005ce17808 */ /* 0x000fe20006000000 */
[----:B------:R-:W-:Y:S01]  /*1c360*/  IMAD R92, R69, 0x100, R60 ;  /* 0x00000100455c7824 */ /* 0x000fe200078e023c */
[-C--:B------:R-:W-:Y:S01]  /*1c370*/  ISETP.GE.AND P4, PT, R233, R244.reuse, PT ;  /* 0x000000f4e900720c */ /* 0x080fe20003f86270 */
[----:B------:R-:W-:Y:S01]  /*1c380*/  VIADD R56, R12, 0xfffffe79 ;  /* 0xfffffe790c387836 */ /* 0x000fe20000000000 */
[----:B------:R-:W-:Y:S01]  /*1c390*/  FSEL R219, R89, -INF , !P1 ;  /* 0xff80000059db7808 */ /* 0x000fe20004800000 */
        /* <DEDUP_REMOVED lines=9> */
[-C--:B------:R-:W-:Y:S01]  /*1c430*/  ISETP.GE.AND P1, PT, R213, R244.reuse, PT ;  /* 0x000000f4d500720c */ /* 0x080fe20003f26270 */
[----:B------:R-:W-:Y:S01]  /*1c440*/  VIADD R49, R12, 0xfffffe90 ;  /* 0xfffffe900c317836 */ /* 0x000fe20000000000 */
        /* <DEDUP_REMOVED lines=20> */
[----:B------:R-:W-:Y:S01]  /*1c590*/  FSEL R85, R63, -INF , !P1 ;  /* 0xff8000003f557808 */ /* 0x000fe20004800000 */
[C---:B------:R-:W-:Y:S01]  /*1c5a0*/  VIADD R251, R12.reuse, 0xfffffeb1 ;  /* 0xfffffeb10cfb7836 */ /* 0x040fe20000000000 */
[-C--:B------:R-:W-:Y:S01]  /*1c5b0*/  ISETP.GE.AND P3, PT, R97, R247.reuse, PT ;  /* 0x000000f76100720c */ /* 0x080fe20003f66270 */
        /* <DEDUP_REMOVED lines=13> */
[----:B------:R-:W-:Y:S01]  /*1c690*/  FSEL R191, R54, -INF , !P1 ;  /* 0xff80000036bf7808 */ /* 0x000fe20004800000 */
[----:B------:R-:W-:Y:S01]  /*1c6a0*/  VIADD R18, R12, 0xfffffee1 ;  /* 0xfffffee10c127836 */ /* 0x000fe20000000000 */
[----:B------:R-:W-:Y:S01]  /*1c6b0*/  ISETP.GE.AND P3, PT, R188, R247, PT ;  /* 0x000000f7bc00720c */ /* 0x000fe20003f66270 */
[C---:B------:R-:W-:Y:S01]  /*1c6c0*/  VIADD R17, R12.reuse, 0xfffffee8 ;  /* 0xfffffee80c117836 */ /* 0x040fe20000000000 */
[-C--:B------:R-:W-:Y:S01]  /*1c6d0*/  ISETP.GE.AND P1, PT, R59, R244.reuse, PT ;  /* 0x000000f43b00720c */ /* 0x080fe20003f26270 */
[----:B------:R-:W-:Y:S01]  /*1c6e0*/  VIADD R16, R12, 0xfffffee9 ;  /* 0xfffffee90c107836 */ /* 0x000fe20000000000 */
[----:B------:R-:W-:Y:S01]  /*1c6f0*/  FSEL R59, R38, -INF , !P4 ;  /* 0xff800000263b7808 */ /* 0x000fe20006000000 */
[C---:B------:R-:W-:Y:S01]  /*1c700*/  VIADD R15, R12.reuse, 0xfffffef0 ;  /* 0xfffffef00c0f7836 */ /* 0x040fe20000000000 */
[----:B------:R-:W-:Y:S01]  /*1c710*/  ISETP.GE.AND P4, PT, R189, R244, PT ;  /* 0x000000f4bd00720c */ /* 0x000fe20003f86270 */
[----:B------:R-:W-:Y:S01]  /*1c720*/  VIADD R14, R12, 0xfffffef1 ;  /* 0xfffffef10c0e7836 */ /* 0x000fe20000000000 */
[----:B------:R-:W-:-:S02]  /*1c730*/  FSEL R89, R104, -INF , P0 ;  /* 0xff80000068597808 */ /* 0x000fc40000000000 */
[-C--:B------:R-:W-:Y:S02]  /*1c740*/  ISETP.GE.AND P0, PT, R34, R247.reuse, PT ;  /* 0x000000f72200720c */ /* 0x080fe40003f06270 */
[----:B------:R-:W-:Y:S02]  /*1c750*/  FSEL R111, R111, -INF , P3 ;  /* 0xff8000006f6f7808 */ /* 0x000fe40001800000 */
[----:B------:R-:W-:Y:S01]  /*1c760*/  FSEL R58, R96, -INF , !P5 ;  /* 0xff800000603a7808 */ /* 0x000fe20006800000 */
[----:B------:R-:W-:Y:S01]  /*1c770*/  IMAD R96, R69, 0x100, R60 ;  /* 0x0000010045607824 */ /* 0x000fe200078e023c */
[----:B------:R-:W-:Y:S02]  /*1c780*/  FSEL R93, R93, -INF , !P1 ;  /* 0xff8000005d5d7808 */ /* 0x000fe40004800000 */
[----:B------:R-:W-:Y:S01]  /*1c790*/  ISETP.GE.AND P3, PT, R232, R247, PT ;  /* 0x000000f7e800720c */ /* 0x000fe20003f66270 */
[----:B------:R-:W-:Y:S01]  /*1c7a0*/  VIADD R96, R96, 0xfffffe60 ;  /* 0xfffffe6060607836 */ /* 0x000fe20000000000 */
[----:B------:R-:W-:-:S02]  /*1c7b0*/  ISETP.GE.AND P1, PT, R97, R244, PT ;  /* 0x000000f46100720c */ /* 0x000fc40003f26270 */
[----:B------:R-:W-:Y:S02]  /*1c7c0*/  FSEL R89, R89, -INF , !P4 ;  /* 0xff80000059597808 */ /* 0x000fe40006000000 */
[----:B------:R-:W-:Y:S02]  /*1c7d0*/  ISETP.GE.AND P4, PT, R34, R244, PT ;  /* 0x000000f42200720c */ /* 0x000fe40003f86270 */
[----:B------:R-:W-:Y:S02]  /*1c7e0*/  FSEL R99, R108, -INF , P0 ;  /* 0xff8000006c637808 */ /* 0x000fe40000000000 */
[----:B------:R-:W-:Y:S02]  /*1c7f0*/  ISETP.GE.AND P0, PT, R190, R247, PT ;  /* 0x000000f7be00720c */ /* 0x000fe40003f06270 */
[----:B------:R-:W-:Y:S02]  /*1c800*/  FSEL R113, R113, -INF , P3 ;  /* 0xff80000071717808 */ /* 0x000fe40001800000 */
[----:B------:R-:W-:-:S02]  /*1c810*/  FSEL R34, R107, -INF , !P1 ;  /* 0xff8000006b227808 */ /* 0x000fc40004800000 */
[-C--:B------:R-:W-:Y:S02]  /*1c820*/  ISETP.GE.AND P3, PT, R194, R247.reuse, PT ;  /* 0x000000f7c200720c */ /* 0x080fe40003f66270 */
[-C--:B------:R-:W-:Y:S02]  /*1c830*/  ISETP.GE.AND P1, PT, R188, R244.reuse, PT ;  /* 0x000000f4bc00720c */ /* 0x080fe40003f26270 */
[----:B------:R-:W-:Y:S02]  /*1c840*/  FSEL R99, R99, -INF , !P4 ;  /* 0xff80000063637808 */ /* 0x000fe40006000000 */
[----:B------:R-:W-:Y:S02]  /*1c850*/  ISETP.GE.AND P4, PT, R190, R244, PT ;  /* 0x000000f4be00720c */ /* 0x000fe40003f86270 */
        /* <DEDUP_REMOVED lines=16> */
[----:B------:R-:W-:Y:S02]  /*1c960*/  FSEL R120, R120, -INF , P0 ;  /* 0xff80000078787808 */ /* 0x000fe40000000000 */
[-C--:B------:R-:W-:Y:S02]  /*1c970*/  ISETP.GE.AND P0, PT, R3, R247.reuse, PT ;  /* 0x000000f70300720c */ /* 0x080fe40003f06270 */
[----:B------:R-:W-:Y:S02]  /*1c980*/  FSEL R104, R125, -INF , P3 ;  /* 0xff8000007d687808 */ /* 0x000fe40001800000 */
[----:B------:R-:W-:-:S02]  /*1c990*/  ISETP.GE.AND P3, PT, R218, R247, PT ;  /* 0x000000f7da00720c */ /* 0x000fc40003f66270 */
[----:B------:R-:W-:Y:S01]  /*1c9a0*/  FSEL R123, R120, -INF , !P4 ;  /* 0xff800000787b7808 */ /* 0x000fe20006000000 */
[----:B------:R-:W-:Y:S01]  /*1c9b0*/  IMAD R120, R69, 0x100, R60 ;  /* 0x0000010045787824 */ /* 0x000fe200078e023c */
[----:B------:R-:W-:Y:S02]  /*1c9c0*/  ISETP.GE.AND P4, PT, R3, R244, PT ;  /* 0x000000f40300720c */ /* 0x000fe40003f86270 */
[----:B------:R-:W-:Y:S01]  /*1c9d0*/  FSEL R108, R124, -INF , P0 ;  /* 0xff8000007c6c7808 */ /* 0x000fe20000000000 */
[----:B------:R-:W-:Y:S01]  /*1c9e0*/  VIADD R120, R120, 0xfffffe98 ;  /* 0xfffffe9878787836 */ /* 0x000fe20000000000 */
[-C--:B------:R-:W-:Y:S02]  /*1c9f0*/  ISETP.GE.AND P0, PT, R214, R247.reuse, PT ;  /* 0x000000f7d600720c */ /* 0x080fe40003f06270 */
        /* <DEDUP_REMOVED lines=8> */
[----:B------:R-:W-:Y:S01]  /*1ca80*/  FSEL R115, R175, -INF , P3 ;  /* 0xff800000af737808 */ /* 0x000fe20001800000 */
[----:B------:R-:W-:Y:S01]  /*1ca90*/  IMAD.MOV.U32 R175, RZ, RZ, R34 ;  /* 0x000000ffffaf7224 */ /* 0x000fe200078e0022 */
[----:B------:R-:W-:Y:S02]  /*1caa0*/  FMNMX3.FTZ R34, R2, R228, R58, !PT ;  /* 0x000000e402227276 */ /* 0x000fe4000781003a */
[----:B------:R-:W-:Y:S02]  /*1cab0*/  ISETP.GE.AND P0, PT, R216, R247, PT ;  /* 0x000000f7d800720c */ /* 0x000fe40003f06270 */
[----:B------:R-:W-:Y:S02]  /*1cac0*/  ISETP.GE.AND P1, PT, R222, R244, PT ;  /* 0x000000f4de00720c */ /* 0x000fe40003f26270 */
[----:B------:R-:W-:Y:S02]  /*1cad0*/  FMNMX3.FTZ R34, R34, R227, R225, !PT ;  /* 0x000000e322227276 */ /* 0x000fe400078100e1 */
[----:B------:R-:W-:-:S02]  /*1cae0*/  FSEL R131, R169, -INF , P0 ;  /* 0xff800000a9837808 */ /* 0x000fc40000000000 */
[----:B------:R-:W-:Y:S02]  /*1caf0*/  FSEL R104, R104, -INF , !P1 ;  /* 0xff80000068687808 */ /* 0x000fe40004800000 */
[----:B------:R-:W-:Y:S02]  /*1cb00*/  ISETP.GE.AND P0, PT, R56, R247, PT ;  /* 0x000000f73800720c */ /* 0x000fe40003f06270 */
[-C--:B------:R-:W-:Y:S02]  /*1cb10*/  ISETP.GE.AND P1, PT, R218, R244.reuse, PT ;  /* 0x000000f4da00720c */ /* 0x080fe40003f26270 */
[----:B------:R-:W-:Y:S02]  /*1cb20*/  FSEL R108, R108, -INF , !P4 ;  /* 0xff8000006c6c7808 */ /* 0x000fe40006000000 */
[----:B------:R-:W-:Y:S02]  /*1cb30*/  FMNMX3.FTZ R34, R34, R219, R75, !PT ;  /* 0x000000db22227276 */ /* 0x000fe4000781004b */
[----:B------:R-:W-:-:S02]  /*1cb40*/  ISETP.GE.AND P4, PT, R214, R244, PT ;  /* 0x000000f4d600720c */ /* 0x000fc40003f86270 */
[----:B------:R-:W-:Y:S02]  /*1cb50*/  FSEL R125, R173, -INF , P0 ;  /* 0xff800000ad7d7808 */ /* 0x000fe40000000000 */
[----:B------:R-:W-:Y:S02]  /*1cb60*/  FSEL R169, R3, -INF , !P1 ;  /* 0xff80000003a97808 */ /* 0x000fe40004800000 */
[----:B------:R-:W-:Y:S02]  /*1cb70*/  ISETP.GE.AND P0, PT, R250, R247, PT ;  /* 0x000000f7fa00720c */ /* 0x000fe40003f06270 */
[----:B------:R-:W-:Y:S02]  /*1cb80*/  FMNMX3.FTZ R3, R34, R73, R224, !PT ;  /* 0x0000004922037276 */ /* 0x000fe400078100e0 */
[----:B------:R-:W-:Y:S02]  /*1cb90*/  FSEL R96, R96, -INF , !P4 ;  /* 0xff80000060607808 */ /* 0x000fe40006000000 */
[----:B------:R-:W-:-:S02]  /*1cba0*/  ISETP.GE.AND P4, PT, R216, R244, PT ;  /* 0x000000f4d800720c */ /* 0x000fc40003f86270 */
[----:B------:R-:W-:Y:S02]  /*1cbb0*/  ISETP.GE.AND P1, PT, R52, R244, PT ;  /* 0x000000f43400720c */ /* 0x000fe40003f26270 */
[----:B------:R-:W-:Y:S02]  /*1cbc0*/  FSEL R113, R177, -INF , P0 ;  /* 0xff800000b1717808 */ /* 0x000fe40000000000 */
[----:B------:R-:W-:Y:S02]  /*1cbd0*/  ISETP.GE.AND P0, PT, R50, R247, PT ;  /* 0x000000f73200720c */ /* 0x000fe40003f06270 */
[----:B------:R-:W-:Y:S02]  /*1cbe0*/  FMNMX3.FTZ R34, R3, R221, R220, !PT ;  /* 0x000000dd03227276 */ /* 0x000fe400078100dc */
[----:B------:R-:W-:Y:S02]  /*1cbf0*/  FSEL R131, R131, -INF , !P4 ;  /* 0xff80000083837808 */ /* 0x000fe40006000000 */
[----:B------:R-:W-:-:S02]  /*1cc00*/  FSEL R127, R127, -INF , !P1 ;  /* 0xff8000007f7f7808 */ /* 0x000fc40004800000 */
[-C--:B------:R-:W-:Y:S02]  /*1cc10*/  ISETP.GE.AND P4, PT, R56, R244.reuse, PT ;  /* 0x000000f43800720c */ /* 0x080fe40003f86270 */
[----:B------:R-:W-:Y:S02]  /*1cc20*/  ISETP.GE.AND P1, PT, R252, R244, PT ;  /* 0x000000f4fc00720c */ /* 0x000fe40003f26270 */
[----:B------:R-:W-:Y:S02]  /*1cc30*/  ISETP.GE.AND P3, PT, R51, R247, PT ;  /* 0x000000f73300720c */ /* 0x000fe40003f66270 */
[----:B------:R-:W-:Y:S02]  /*1cc40*/  FSEL R107, R182, -INF , P0 ;  /* 0xff800000b66b7808 */ /* 0x000fe40000000000 */
[----:B------:R-:W-:Y:S02]  /*1cc50*/  FMNMX3.FTZ R34, R34, R85, R81, !PT ;  /* 0x0000005522227276 */ /* 0x000fe40007810051 */
[----:B------:R-:W-:-:S02]  /*1cc60*/  ISETP.GE.AND P0, PT, R48, R247, PT ;  /* 0x000000f73000720c */ /* 0x000fc40003f06270 */
[----:B------:R-:W-:Y:S02]  /*1cc70*/  FSEL R125, R125, -INF , !P4 ;  /* 0xff8000007d7d7808 */ /* 0x000fe40006000000 */
[----:B------:R-:W-:Y:S02]  /*1cc80*/  FSEL R115, R115, -INF , !P1 ;  /* 0xff80000073737808 */ /* 0x000fe40004800000 */
[----:B------:R-:W-:Y:S02]  /*1cc90*/  FSEL R111, R179, -INF , P3 ;  /* 0xff800000b36f7808 */ /* 0x000fe40001800000 */
[-C--:B------:R-:W-:Y:S02]  /*1cca0*/  ISETP.GE.AND P4, PT, R250, R244.reuse, PT ;  /* 0x000000f4fa00720c */ /* 0x080fe40003f86270 */
[----:B------:R-:W-:Y:S02]  /*1ccb0*/  ISETP.GE.AND P1, PT, R51, R244, PT ;  /* 0x000000f43300720c */ /* 0x000fe40003f26270 */
[----:B------:R-:W-:-:S02]  /*1ccc0*/  ISETP.GE.AND P3, PT, R49, R247, PT ;  /* 0x000000f73100720c */ /* 0x000fc40003f66270 */
[----:B------:R-:W-:Y:S02]  /*1ccd0*/  FMNMX3.FTZ R34, R34, R191, R59, !PT ;  /* 0x000000bf22227276 */ /* 0x000fe4000781003b */
[----:B------:R-:W-:Y:S02]  /*1cce0*/  FSEL R52, R187, -INF , P0 ;  /* 0xff800000bb347808 */ /* 0x000fe40000000000 */
[----:B------:R-:W-:Y:S02]  /*1ccf0*/  ISETP.GE.AND P0, PT, R47, R247, PT ;  /* 0x000000f72f00720c */ /* 0x000fe40003f06270 */
[----:B------:R-:W-:Y:S02]  /*1cd00*/  FSEL R113, R113, -INF , !P4 ;  /* 0xff80000071717808 */ /* 0x000fe40006000000 */
[----:B------:R-:W-:Y:S02]  /*1cd10*/  FSEL R111, R111, -INF , !P1 ;  /* 0xff8000006f6f7808 */ /* 0x000fe40004800000 */
[----:B------:R-:W-:-:S02]  /*1cd20*/  FSEL R54, R184, -INF , P3 ;  /* 0xff800000b8367808 */ /* 0x000fc40001800000 */
[----:B------:R-:W-:Y:S02]  /*1cd30*/  FMNMX3.FTZ R34, R34, R93, R89, !PT ;  /* 0x0000005d22227276 */ /* 0x000fe40007810059 */
[-C--:B------:R-:W-:Y:S02]  /*1cd40*/  ISETP.GE.AND P4, PT, R50, R244.reuse, PT ;  /* 0x000000f43200720c */ /* 0x080fe40003f86270 */
[----:B------:R-:W-:Y:S02]  /*1cd50*/  ISETP.GE.AND P1, PT, R49, R244, PT ;  /* 0x000000f43100720c */ /* 0x000fe40003f26270 */
[-C--:B------:R-:W-:Y:S02]  /*1cd60*/  ISETP.GE.AND P3, PT, R120, R247.reuse, PT ;  /* 0x000000f77800720c */ /* 0x080fe40003f66270 */
[----:B------:R-:W-:Y:S02]  /*1cd70*/  FSEL R50, R197, -INF , P0 ;  /* 0xff800000c5327808 */ /* 0x000fe40000000000 */
[----:B------:R-:W-:-:S02]  /*1cd80*/  ISETP.GE.AND P0, PT, R44, R247, PT ;  /* 0x000000f72c00720c */ /* 0x000fc40003f06270 */
[----:B------:R-:W-:Y:S02]  /*1cd90*/  FMNMX3.FTZ R3, R34, R175, R99, !PT ;  /* 0x000000af22037276 */ /* 0x000fe40007810063 */
[----:B------:R-:W-:Y:S02]  /*1cda0*/  FSEL R107, R107, -INF , !P4 ;  /* 0xff8000006b6b7808 */ /* 0x000fe40006000000 */
[----:B------:R-:W-:Y:S02]  /*1cdb0*/  FSEL R54, R54, -INF , !P1 ;  /* 0xff80000036367808 */ /* 0x000fe40004800000 */
[----:B------:R-:W-:Y:S02]  /*1cdc0*/  FSEL R51, R196, -INF , P3 ;  /* 0xff800000c4337808 */ /* 0x000fe40001800000 */
[-C--:B------:R-:W-:Y:S02]  /*1cdd0*/  ISETP.GE.AND P4, PT, R48, R244.reuse, PT ;  /* 0x000000f43000720c */ /* 0x080fe40003f86270 */
[----:B------:R-:W-:-:S02]  /*1cde0*/  ISETP.GE.AND P1, PT, R120, R244, PT ;  /* 0x000000f47800720c */ /* 0x000fc40003f26270 */
[----:B------:R-:W-:Y:S02]  /*1cdf0*/  ISETP.GE.AND P5, PT, R47, R244, PT ;  /* 0x000000f42f00720c */ /* 0x000fe40003fa6270 */
[-C--:B------:R-:W-:Y:S02]  /*1ce00*/  ISETP.GE.AND P3, PT, R46, R247.reuse, PT ;  /* 0x000000f72e00720c */ /* 0x080fe40003f66270 */
[----:B------:R-:W-:Y:S02]  /*1ce10*/  FSEL R47, R200, -INF , P0 ;  /* 0xff800000c82f7808 */ /* 0x000fe40000000000 */
[----:B------:R-:W-:Y:S02]  /*1ce20*/  ISETP.GE.AND P0, PT, R35, R247, PT ;  /* 0x000000f72300720c */ /* 0x000fe40003f06270 */
[----:B------:R-:W-:Y:S02]  /*1ce30*/  FMNMX3.FTZ R3, R3, R188, R97, !PT ;  /* 0x000000bc03037276 */ /* 0x000fe40007810061 */
[----:B------:R-:W-:-:S02]  /*1ce40*/  FSEL R52, R52, -INF , !P4 ;  /* 0xff80000034347808 */ /* 0x000fc40006000000 */
[----:B------:R-:W-:Y:S02]  /*1ce50*/  FSEL R51, R51, -INF , !P1 ;  /* 0xff80000033337808 */ /* 0x000fe40004800000 */
[----:B------:R-:W-:Y:S02]  /*1ce60*/  FSEL R49, R198, -INF , P3 ;  /* 0xff800000c6317808 */ /* 0x000fe40001800000 */
[-C--:B------:R-:W-:Y:S02]  /*1ce70*/  ISETP.GE.AND P4, PT, R46, R244.reuse, PT ;  /* 0x000000f42e00720c */ /* 0x080fe40003f86270 */
[C---:B------:R-:W-:Y:S02]  /*1ce80*/  ISETP.GE.AND P1, PT, R45.reuse, R247, PT ;  /* 0x000000f72d00720c */ /* 0x040fe40003f26270 */
[----:B------:R-:W-:Y:S02]  /*1ce90*/  ISETP.GE.AND P3, PT, R45, R244, PT ;  /* 0x000000f42d00720c */ /* 0x000fe40003f66270 */
[----:B------:R-:W-:-:S02]  /*1cea0*/  FSEL R45, R204, -INF , P0 ;  /* 0xff800000cc2d7808 */ /* 0x000fc40000000000 */
[----:B------:R-:W-:Y:S02]  /*1ceb0*/  FMNMX3.FTZ R3, R3, R232, R194, !PT ;  /* 0x000000e803037276 */ /* 0x000fe400078100c2 */
[-C--:B------:R-:W-:Y:S02]  /*1cec0*/  ISETP.GE.AND P0, PT, R249, R247.reuse, PT ;  /* 0x000000f7f900720c */ /* 0x080fe40003f06270 */
[----:B------:R-:W-:Y:S02]  /*1ced0*/  FSEL R49, R49, -INF , !P4 ;  /* 0xff80000031317808 */ /* 0x000fe40006000000 */
[----:B------:R-:W-:Y:S02]  /*1cee0*/  FSEL R48, R199, -INF , P1 ;  /* 0xff800000c7307808 */ /* 0x000fe40000800000 */
[C---:B------:R-:W-:Y:S02]  /*1cef0*/  ISETP.GE.AND P4, PT, R36.reuse, R247, PT ;  /* 0x000000f72400720c */ /* 0x040fe40003f86270 */
[----:B------:R-:W-:-:S02]  /*1cf00*/  ISETP.GE.AND P1, PT, R36, R244, PT ;  /* 0x000000f42400720c */ /* 0x000fc40003f26270 */
[----:B------:R-:W-:Y:S02]  /*1cf10*/  FMNMX3.FTZ R3, R3, R112, R123, !PT ;  /* 0x0000007003037276 */ /* 0x000fe4000781007b */
[----:B------:R-:W-:Y:S02]  /*1cf20*/  FSEL R36, R208, -INF , P0 ;  /* 0xff800000d0247808 */ /* 0x000fe40000000000 */
[----:B------:R-:W-:Y:S02]  /*1cf30*/  ISETP.GE.AND P0, PT, R223, R247, PT ;  /* 0x000000f7df00720c */ /* 0x000fe40003f06270 */
[----:B------:R-:W-:Y:S02]  /*1cf40*/  FMNMX3.FTZ R3, R3, R119, R108, !PT ;  /* 0x0000007703037276 */ /* 0x000fe4000781006c */
[----:B------:R-:W-:Y:S02]  /*1cf50*/  FSEL R34, R210, -INF , P0 ;  /* 0xff800000d2227808 */ /* 0x000fe40000000000 */
[----:B------:R-:W-:-:S02]  /*1cf60*/  ISETP.GE.AND P0, PT, R72, R247, PT ;  /* 0x000000f74800720c */ /* 0x000fc40003f06270 */
[----:B------:R-:W-:Y:S02]  /*1cf70*/  FMNMX3.FTZ R56, R3, R104, R96, !PT ;  /* 0x0000006803387276 */ /* 0x000fe40007810060 */
[----:B------:R-:W-:Y:S02]  /*1cf80*/  FSEL R50, R50, -INF , !P5 ;  /* 0xff80000032327808 */ /* 0x000fe40006800000 */
        /* <DEDUP_REMOVED lines=8> */
[----:B------:R-:W2:Y:S01]  /*1d010*/  LD.E R56, desc[UR4][R164.64+0xdc] ;  /* 0x0000dc04a4387980 */ /* 0x000ea2000c101900 */
[----:B------:R-:W-:Y:S02]  /*1d020*/  FSEL R48, R48, -INF , !P3 ;  /* 0xff80000030307808 */ /* 0x000fe40005800000 */
[----:B------:R-:W-:-:S02]  /*1d030*/  FMNMX3.FTZ R42, R42, R115, R113, !PT ;  /* 0x000000732a2a7276 */ /* 0x000fc40007810071 */
[----:B------:R-:W-:Y:S02]  /*1d040*/  FSEL R46, R202, -INF , P4 ;  /* 0xff800000ca2e7808 */ /* 0x000fe40002000000 */
[C---:B------:R-:W-:Y:S02]  /*1d050*/  ISETP.GE.AND P3, PT, R251.reuse, R247, PT ;  /* 0x000000f7fb00720c */ /* 0x040fe40003f66270 */
[----:B------:R-:W-:Y:S02]  /*1d060*/  FMNMX3.FTZ R3, R42, R111, R107, !PT ;  /* 0x0000006f2a037276 */ /* 0x000fe4000781006b */
[----:B------:R-:W-:Y:S02]  /*1d070*/  FSEL R46, R46, -INF , !P1 ;  /* 0xff8000002e2e7808 */ /* 0x000fe40004800000 */
[----:B------:R-:W-:Y:S02]  /*1d080*/  ISETP.GE.AND P1, PT, R251, R244, PT ;  /* 0x000000f4fb00720c */ /* 0x000fe40003f26270 */
[----:B------:R-:W-:-:S02]  /*1d090*/  FSEL R44, R206, -INF , P3 ;  /* 0xff800000ce2c7808 */ /* 0x000fc40001800000 */
[----:B------:R-:W-:Y:S02]  /*1d0a0*/  FMNMX3.FTZ R3, R3, R54, R52, !PT ;  /* 0x0000003603037276 */ /* 0x000fe40007810034 */
[----:B------:R-:W-:Y:S02]  /*1d0b0*/  ISETP.GE.AND P3, PT, R229, R247, PT ;  /* 0x000000f7e500720c */ /* 0x000fe40003f66270 */
[-C--:B------:R-:W-:Y:S02]  /*1d0c0*/  ISETP.GE.AND P4, PT, R249, R244.reuse, PT ;  /* 0x000000f4f900720c */ /* 0x080fe40003f86270 */
[----:B------:R-:W-:Y:S02]  /*1d0d0*/  FSEL R44, R44, -INF , !P1 ;  /* 0xff8000002c2c7808 */ /* 0x000fe40004800000 */
[----:B------:R-:W-:Y:S02]  /*1d0e0*/  FMNMX3.FTZ R3, R3, R51, R50, !PT ;  /* 0x0000003303037276 */ /* 0x000fe40007810032 */
[----:B------:R-:W-:-:S02]  /*1d0f0*/  ISETP.GE.AND P1, PT, R229, R244, PT ;  /* 0x000000f4e500720c */ /* 0x000fc40003f26270 */
[----:B------:R-:W-:Y:S02]  /*1d100*/  FSEL R92, R209, -INF , P3 ;  /* 0xff800000d15c7808 */ /* 0x000fe40001800000 */
[----:B------:R-:W-:Y:S02]  /*1d110*/  ISETP.GE.AND P3, PT, R74, R247, PT ;  /* 0x000000f74a00720c */ /* 0x000fe40003f66270 */
[----:B------:R-:W-:Y:S02]  /*1d120*/  FSEL R36, R36, -INF , !P4 ;  /* 0xff80000024247808 */ /* 0x000fe40006000000 */
[----:B------:R-:W-:Y:S02]  /*1d130*/  ISETP.GE.AND P4, PT, R223, R244, PT ;  /* 0x000000f4df00720c */ /* 0x000fe40003f86270 */
[----:B------:R-:W-:Y:S02]  /*1d140*/  FMNMX3.FTZ R3, R3, R49, R48, !PT ;  /* 0x0000003103037276 */ /* 0x000fe40007810030 */
[----:B------:R-:W-:-:S02]  /*1d150*/  FSEL R92, R92, -INF , !P1 ;  /* 0xff8000005c5c7808 */ /* 0x000fc40004800000 */
[----:B------:R-:W-:Y:S02]  /*1d160*/  ISETP.GE.AND P1, PT, R74, R244, PT ;  /* 0x000000f44a00720c */ /* 0x000fe40003f26270 */
[----:B------:R-:W-:Y:S02]  /*1d170*/  FSEL R211, R211, -INF , P3 ;  /* 0xff800000d3d37808 */ /* 0x000fe40001800000 */
[----:B------:R-:W-:Y:S02]  /*1d180*/  ISETP.GE.AND P3, PT, R70, R247, PT ;  /* 0x000000f74600720c */ /* 0x000fe40003f66270 */
[----:B------:R-:W-:Y:S02]  /*1d190*/  FSEL R45, R45, -INF , !P5 ;  /* 0xff8000002d2d7808 */ /* 0x000fe40006800000 */
[----:B------:R-:W-:Y:S02]  /*1d1a0*/  FSEL R34, R34, -INF , !P4 ;  /* 0xff80000022227808 */ /* 0x000fe40006000000 */
[----:B------:R-:W-:-:S02]  /*1d1b0*/  FMNMX3.FTZ R3, R3, R47, R46, !PT ;  /* 0x0000002f03037276 */ /* 0x000fc4000781002e */
[-C--:B------:R-:W-:Y:S02]  /*1d1c0*/  ISETP.GE.AND P4, PT, R72, R244.reuse, PT ;  /* 0x000000f44800720c */ /* 0x080fe40003f86270 */
[----:B------:R-:W-:Y:S02]  /*1d1d0*/  FSEL R40, R211, -INF , !P1 ;  /* 0xff800000d3287808 */ /* 0x000fe40004800000 */
[----:B------:R-:W-:Y:S02]  /*1d1e0*/  ISETP.GE.AND P1, PT, R70, R244, PT ;  /* 0x000000f44600720c */ /* 0x000fe40003f26270 */
[----:B------:R-:W-:Y:S02]  /*1d1f0*/  FSEL R41, R41, -INF , P3 ;  /* 0xff80000029297808 */ /* 0x000fe40001800000 */
[----:B------:R-:W-:Y:S02]  /*1d200*/  ISETP.GE.AND P3, PT, R65, R247, PT ;  /* 0x000000f74100720c */ /* 0x000fe40003f66270 */
[----:B------:R-:W-:-:S02]  /*1d210*/  FMNMX3.FTZ R3, R3, R45, R44, !PT ;  /* 0x0000002d03037276 */ /* 0x000fc4000781002c */
[----:B------:R-:W-:Y:S02]  /*1d220*/  FSEL R38, R38, -INF , !P4 ;  /* 0xff80000026267808 */ /* 0x000fe40006000000 */
[-C--:B------:R-:W-:Y:S02]  /*1d230*/  ISETP.GE.AND P4, PT, R67, R244.reuse, PT ;  /* 0x000000f44300720c */ /* 0x080fe40003f86270 */
[----:B------:R-:W-:Y:S02]  /*1d240*/  FSEL R88, R41, -INF , !P1 ;  /* 0xff80000029587808 */ /* 0x000fe40004800000 */
[----:B------:R-:W-:Y:S02]  /*1d250*/  ISETP.GE.AND P0, PT, R64, R247, PT ;  /* 0x000000f74000720c */ /* 0x000fe40003f06270 */
[----:B------:R-:W-:Y:S02]  /*1d260*/  ISETP.GE.AND P1, PT, R65, R244, PT ;  /* 0x000000f44100720c */ /* 0x000fe40003f26270 */
[----:B------:R-:W-:-:S02]  /*1d270*/  FSEL R43, R43, -INF , P3 ;  /* 0xff8000002b2b7808 */ /* 0x000fc40001800000 */
[----:B------:R-:W-:Y:S02]  /*1d280*/  FMNMX3.FTZ R3, R3, R36, R92, !PT ;  /* 0x0000002403037276 */ /* 0x000fe4000781005c */
[----:B------:R-:W-:Y:S02]  /*1d290*/  ISETP.GE.AND P3, PT, R57, R247, PT ;  /* 0x000000f73900720c */ /* 0x000fe40003f66270 */
[----:B------:R-:W-:Y:S02]  /*1d2a0*/  FSEL R35, R35, -INF , !P4 ;  /* 0xff80000023237808 */ /* 0x000fe40006000000 */
[----:B------:R-:W-:Y:S02]  /*1d2b0*/  ISETP.GE.AND P4, PT, R64, R244, PT ;  /* 0x000000f44000720c */ /* 0x000fe40003f86270 */
[----:B------:R-:W-:Y:S02]  /*1d2c0*/  FSEL R209, R212, -INF , P0 ;  /* 0xff800000d4d17808 */ /* 0x000fe40000000000 */
[----:B------:R-:W-:-:S02]  /*1d2d0*/  FSEL R84, R43, -INF , !P1 ;  /* 0xff8000002b547808 */ /* 0x000fc40004800000 */
[-C--:B------:R-:W-:Y:S02]  /*1d2e0*/  ISETP.GE.AND P0, PT, R19, R247.reuse, PT ;  /* 0x000000f71300720c */ /* 0x080fe40003f06270 */
[----:B------:R-:W-:Y:S02]  /*1d2f0*/  FMNMX3.FTZ R3, R3, R34, R40, !PT ;  /* 0x0000002203037276 */ /* 0x000fe40007810028 */
[----:B------:R-:W-:Y:S02]  /*1d300*/  ISETP.GE.AND P1, PT, R57, R244, PT ;  /* 0x000000f43900720c */ /* 0x000fe40003f26270 */
[----:B------:R-:W-:Y:S02]  /*1d310*/  FSEL R28, R28, -INF , P3 ;  /* 0xff8000001c1c7808 */ /* 0x000fe40001800000 */
[----:B------:R-:W-:Y:S02]  /*1d320*/  ISETP.GE.AND P3, PT, R18, R247, PT ;  /* 0x000000f71200720c */ /* 0x000fe40003f66270 */
[----:B------:R-:W-:-:S02]  /*1d330*/  FSEL R209, R209, -INF , !P4 ;  /* 0xff800000d1d17808 */ /* 0x000fc40006000000 */
[----:B------:R-:W-:Y:S02]  /*1d340*/  ISETP.GE.AND P4, PT, R19, R244, PT ;  /* 0x000000f41300720c */ /* 0x000fe40003f86270 */
[----:B------:R-:W-:Y:S02]  /*1d350*/  FSEL R29, R29, -INF , P0 ;  /* 0xff8000001d1d7808 */ /* 0x000fe40000000000 */
[----:B------:R-:W-:Y:S02]  /*1d360*/  FMNMX3.FTZ R3, R3, R38, R88, !PT ;  /* 0x0000002603037276 */ /* 0x000fe40007810058 */
[----:B------:R-:W-:Y:S02]  /*1d370*/  FSEL R80, R28, -INF , !P1 ;  /* 0xff8000001c507808 */ /* 0x000fe40004800000 */
[----:B------:R-:W-:Y:S02]  /*1d380*/  ISETP.GE.AND P0, PT, R17, R247, PT ;  /* 0x000000f71100720c */ /* 0x000fe40003f06270 */
[----:B------:R-:W-:-:S02]  /*1d390*/  ISETP.GE.AND P1, PT, R18, R244, PT ;  /* 0x000000f41200720c */ /* 0x000fc40003f26270 */
[----:B------:R-:W-:Y:S02]  /*1d3a0*/  FSEL R30, R30, -INF , P3 ;  /* 0xff8000001e1e7808 */ /* 0x000fe40001800000 */
[----:B------:R-:W-:Y:S02]  /*1d3b0*/  ISETP.GE.AND P3, PT, R16, R247, PT ;  /* 0x000000f71000720c */ /* 0x000fe40003f66270 */
[----:B------:R-:W-:Y:S02]  /*1d3c0*/  @P2 LOP3.LUT R248, R248, 0x800, RZ, 0xfc, !PT ;  /* 0x00000800f8f82812 */ /* 0x000fe400078efcff */
[----:B------:R-:W-:Y:S02]  /*1d3d0*/  FSEL R177, R29, -INF , !P4 ;  /* 0xff8000001db17808 */ /* 0x000fe40006000000 */
[----:B------:R-:W-:Y:S02]  /*1d3e0*/  FMNMX3.FTZ R3, R3, R35, R84, !PT ;  /* 0x0000002303037276 */ /* 0x000fe40007810054 */
[----:B------:R-:W-:-:S02]  /*1d3f0*/  ISETP.GE.AND P6, PT, R13, R246, PT ;  /* 0x000000f60d00720c */ /* 0x000fc40003fc6270 */
[----:B------:R-:W-:Y:S01]  /*1d400*/  ISETP.GE.AND P2, PT, R13, R245, PT ;  /* 0x000000f50d00720c */ /* 0x000fe20003f46270 */
[C---:B------:R-:W-:Y:S01]  /*1d410*/  VIADD R13, R12.reuse, 0xfffffef8 ;  /* 0xfffffef80c0d7836 */ /* 0x040fe20000000000 */
[-C--:B------:R-:W-:Y:S01]  /*1d420*/  ISETP.GE.AND P4, PT, R17, R244.reuse, PT ;  /* 0x000000f41100720c */ /* 0x080fe20003f86270 */
[----:B------:R-:W-:Y:S01]  /*1d430*/  VIADD R12, R12, 0xfffffef9 ;  /* 0xfffffef90c0c7836 */ /* 0x000fe20000000000 */
[----:B------:R-:W-:Y:S02]  /*1d440*/  FSEL R29, R31, -INF , P0 ;  /* 0xff8000001f1d7808 */ /* 0x000fe40000000000 */
[----:B------:R-:W-:Y:S02]  /*1d450*/  FSEL R30, R30, -INF , !P1 ;  /* 0xff8000001e1e7808 */ /* 0x000fe40004800000 */
[----:B------:R-:W-:Y:S02]  /*1d460*/  ISETP.GE.AND P0, PT, R15, R247, PT ;  /* 0x000000f70f00720c */ /* 0x000fe40003f06270 */
[----:B------:R-:W-:-:S02]  /*1d470*/  ISETP.GE.AND P1, PT, R16, R244, PT ;  /* 0x000000f41000720c */ /* 0x000fc40003f26270 */
[----:B------:R-:W-:Y:S02]  /*1d480*/  FSEL R28, R32, -INF , P3 ;  /* 0xff800000201c7808 */ /* 0x000fe40001800000 */
[----:B------:R-:W-:Y:S02]  /*1d490*/  ISETP.GE.AND P3, PT, R14, R247, PT ;  /* 0x000000f70e00720c */ /* 0x000fe40003f66270 */
[----:B------:R-:W-:Y:S02]  /*1d4a0*/  FMNMX3.FTZ R3, R3, R209, R80, !PT ;  /* 0x000000d103037276 */ /* 0x000fe40007810050 */
        /* <DEDUP_REMOVED lines=31> */
[----:B------:R1:W5:Y:S01]  /*1d6a0*/  LDL.LU R228, [R1+0x54] ;  /* 0x0000540001e47983 */ /* 0x0003620000300800 */
[-CC-:B------:R-:W-:Y:S01]  /*1d6b0*/  FFMA.FTZ R63, R225, R56.reuse, -R2.reuse ;  /* 0x00000038e13f7223 */ /* 0x180fe20000010802 */
[-CC-:B------:R-:W-:Y:S02]  /*1d6c0*/  FFMA.FTZ R211, R224, R56.reuse, -R2.reuse ;  /* 0x00000038e0d37223 */ /* 0x180fe40000010802 */
[----:B------:R1:W5:Y:S01]  /*1d6d0*/  LDL.LU R227, [R1+0x50] ;  /* 0x0000500001e37983 */ /* 0x0003620000300800 */
[-CC-:B------:R-:W-:Y:S01]  /*1d6e0*/  FFMA.FTZ R199, R221, R56.reuse, -R2.reuse ;  /* 0x00000038ddc77223 */ /* 0x180fe20000010802 */
[-CC-:B------:R-:W-:Y:S02]  /*1d6f0*/  FFMA.FTZ R197, R220, R56.reuse, -R2.reuse ;  /* 0x00000038dcc57223 */ /* 0x180fe40000010802 */
[----:B------:R1:W5:Y:S01]  /*1d700*/  LDL.LU R225, [R1+0x4c] ;  /* 0x00004c0001e17983 */ /* 0x0003620000300800 */
[----:B------:R-:W-:-:S03]  /*1d710*/  FFMA.FTZ R182, R59, R56, -R2 ;  /* 0x000000383bb67223 */ /* 0x000fc60000010802 */
[----:B------:R1:W5:Y:S01]  /*1d720*/  LDL.LU R224, [R1+0x48] ;  /* 0x0000480001e07983 */ /* 0x0003620000300800 */
[----:B------:R-:W-:-:S03]  /*1d730*/  FFMA.FTZ R179, R232, R56, -R2 ;  /* 0x00000038e8b37223 */ /* 0x000fc60000010802 */
[----:B------:R1:W5:Y:S04]  /*1d740*/  LDL.LU R221, [R1+0x44] ;  /* 0x0000440001dd7983 */ /* 0x0003680000300800 */
[----:B------:R1:W5:Y:S04]  /*1d750*/  LDL.LU R220, [R1+0x40] ;  /* 0x0000400001dc7983 */ /* 0x0003680000300800 */
[----:B------:R1:W5:Y:S04]  /*1d760*/  LDL.LU R59, [R1+0x3c] ;  /* 0x00003c00013b7983 */ /* 0x0003680000300800 */
[----:B------:R-:W2:Y:S01]  /*1d770*/  LDL.LU R232, [R1+0x4] ;  /* 0x0000040001e87983 */ /* 0x000ea20000300800 */
[----:B------:R-:W-:-:S04]  /*1d780*/  IMAD R184, R69, 0x100, R60 ;  /* 0x0000010045b87824 */ /* 0x000fc800078e023c */
[----:B------:R-:W-:Y:S01]  /*1d790*/  VIADD R184, R184, 0xfffffe01 ;  /* 0xfffffe01b8b87836 */ /* 0x000fe20000000000 */
[----:B------:R-:W-:-:S04]  /*1d7a0*/  FSEL R95, R95, -INF , P6 ;  /* 0xff8000005f5f7808 */ /* 0x000fc80003000000 */
[CC--:B------:R-:W-:Y:S02]  /*1d7b0*/  ISETP.GE.AND P1, PT, R184.reuse, R246.reuse, PT ;  /* 0x000000f6b800720c */ /* 0x0c0fe40003f26270 */
[-C--:B------:R-:W-:Y:S02]  /*1d7c0*/  ISETP.GE.AND P3, PT, R184, R245.reuse, PT ;  /* 0x000000f5b800720c */ /* 0x080fe40003f66270 */
[----:B------:R-:W-:Y:S02]  /*1d7d0*/  FSEL R94, R94, -INF , P1 ;  /* 0xff8000005e5e7808 */ /* 0x000fe40000800000 */
[C---:B------:R-:W-:Y:S02]  /*1d7e0*/  ISETP.GE.AND P0, PT, R39.reuse, R246, PT ;  /* 0x000000f62700720c */ /* 0x040fe40003f06270 */
[----:B------:R-:W-:Y:S02]  /*1d7f0*/  ISETP.GE.AND P4, PT, R39, R245, PT ;  /* 0x000000f52700720c */ /* 0x000fe40003f86270 */
[----:B------:R-:W-:-:S02]  /*1d800*/  FSEL R39, R95, -INF , !P2 ;  /* 0xff8000005f277808 */ /* 0x000fc40005000000 */
[CC--:B------:R-:W-:Y:S02]  /*1d810*/  ISETP.GE.AND P6, PT, R235.reuse, R246.reuse, PT ;  /* 0x000000f6eb00720c */ /* 0x0c0fe40003fc6270 */
[-C--:B------:R-:W-:Y:S02]  /*1d820*/  ISETP.GE.AND P2, PT, R235, R245.reuse, PT ;  /* 0x000000f5eb00720c */ /* 0x080fe40003f46270 */
[----:B------:R-:W-:Y:S02]  /*1d830*/  FSEL R235, R94, -INF , !P3 ;  /* 0xff8000005eeb7808 */ /* 0x000fe40005800000 */
[----:B------:R-:W-:Y:S02]  /*1d840*/  ISETP.GE.AND P3, PT, R234, R245, PT ;  /* 0x000000f5ea00720c */ /* 0x000fe40003f66270 */
[----:B------:R-:W-:Y:S01]  /*1d850*/  LOP3.LUT R248, R248, 0xfffffffe, RZ, 0xc0, !PT ;  /* 0xfffffffef8f87812 */ /* 0x000fe200078ec0ff */
[----:B------:R-:W-:Y:S01]  /*1d860*/  IMAD R198, R69, 0x100, R60 ;  /* 0x0000010045c67824 */ /* 0x000fe200078e023c */
[----:B------:R-:W-:-:S02]  /*1d870*/  ISETP.GE.AND P5, PT, R234, R246, PT ;  /* 0x000000f6ea00720c */ /* 0x000fc40003fa6270 */
[----:B------:R-:W-:Y:S02]  /*1d880*/  FSEL R91, R91, -INF , P0 ;  /* 0xff8000005b5b7808 */ /* 0x000fe40000000000 */
[----:B------:R-:W-:Y:S01]  /*1d890*/  FSEL R90, R90, -INF , P6 ;  /* 0xff8000005a5a7808 */ /* 0x000fe20003000000 */
[----:B------:R-:W-:Y:S01]  /*1d8a0*/  IMAD R184, R69, 0x100, R60 ;  /* 0x0000010045b87824 */ /* 0x000fe200078e023c */
[----:B------:R-:W-:-:S03]  /*1d8b0*/  ISETP.GE.AND P0, PT, R217, R246, PT ;  /* 0x000000f6d900720c */ /* 0x000fc60003f06270 */
[----:B------:R-:W-:Y:S02]  /*1d8c0*/  @P3 LOP3.LUT R248, R248, 0x1, RZ, 0xfc, !PT ;  /* 0x00000001f8f83812 */ /* 0x000fe400078efcff */
[C---:B------:R-:W-:Y:S01]  /*1d8d0*/  ISETP.GE.AND P1, PT, R233.reuse, R246, PT ;  /* 0x000000f6e900720c */ /* 0x040fe20003f26270 */
[----:B------:R-:W-:Y:S01]  /*1d8e0*/  VIADD R198, R198, 0xfffffe21 ;  /* 0xfffffe21c6c67836 */ /* 0x000fe20000000000 */
[----:B------:R-:W-:Y:S02]  /*1d8f0*/  ISETP.GE.AND P3, PT, R233, R245, PT ;  /* 0x000000f5e900720c */ /* 0x000fe40003f66270 */
[----:B------:R-:W-:Y:S02]  /*1d900*/  LOP3.LUT P6, RZ, R248, 0x1, RZ, 0xc0, !PT ;  /* 0x00000001f8ff7812 */ /* 0x000fe400078cc0ff */
[----:B------:R-:W-:Y:S02]  /*1d910*/  FSEL R233, R90, -INF , !P2 ;  /* 0xff8000005ae97808 */ /* 0x000fe40005000000 */
[----:B------:R-:W-:Y:S01]  /*1d920*/  FSEL R87, R87, -INF , P5 ;  /* 0xff80000057577808 */ /* 0x000fe20002800000 */
[----:B------:R-:W-:Y:S01]  /*1d930*/  VIADD R184, R184, 0xfffffe28 ;  /* 0xfffffe28b8b87836 */ /* 0x000fe20000000000 */
[----:B------:R-:W-:-:S02]  /*1d940*/  FSEL R234, R91, -INF , !P4 ;  /* 0xff8000005bea7808 */ /* 0x000fc40006000000 */
[----:B------:R-:W-:Y:S02]  /*1d950*/  ISETP.GE.AND P2, PT, R217, R245, PT ;  /* 0x000000f5d900720c */ /* 0x000fe40003f46270 */
[----:B------:R-:W-:Y:S02]  /*1d960*/  FSEL R83, R83, -INF , P0 ;  /* 0xff80000053537808 */ /* 0x000fe40000000000 */
[-C--:B------:R-:W-:Y:S02]  /*1d970*/  ISETP.GE.AND P4, PT, R215, R246.reuse, PT ;  /* 0x000000f6d700720c */ /* 0x080fe40003f86270 */
[----:B------:R-:W-:Y:S02]  /*1d980*/  FSEL R86, R86, -INF , P1 ;  /* 0xff80000056567808 */ /* 0x000fe40000800000 */
[----:B------:R-:W-:Y:S02]  /*1d990*/  ISETP.GE.AND P1, PT, R213, R246, PT ;  /* 0x000000f6d500720c */ /* 0x000fe40003f26270 */
[----:B------:R-:W-:-:S02]  /*1d9a0*/  FSEL R217, R87, -INF , !P6 ;  /* 0xff80000057d97808 */ /* 0x000fc40007000000 */
[-C--:B------:R-:W-:Y:S02]  /*1d9b0*/  ISETP.GE.AND P5, PT, R213, R245.reuse, PT ;  /* 0x000000f5d500720c */ /* 0x080fe40003fa6270 */
[-C--:B------:R-:W-:Y:S02]  /*1d9c0*/  ISETP.GE.AND P6, PT, R215, R245.reuse, PT ;  /* 0x000000f5d700720c */ /* 0x080fe40003fc6270 */
[----:B------:R-:W-:Y:S02]  /*1d9d0*/  ISETP.GE.AND P0, PT, R198, R246, PT ;  /* 0x000000f6c600720c */ /* 0x000fe40003f06270 */
[----:B------:R-:W-:Y:S02]  /*1d9e0*/  FSEL R213, R83, -INF , !P2 ;  /* 0xff80000053d57808 */ /* 0x000fe40005000000 */
[----:B------:R-:W-:Y:S02]  /*1d9f0*/  FSEL R215, R86, -INF , !P3 ;  /* 0xff80000056d77808 */ /* 0x000fe40005800000 */
[----:B------:R-:W-:Y:S01]  /*1da00*/  ISETP.GE.AND P2, PT, R198, R245, PT ;  /* 0x000000f5c600720c */ /* 0x000fe20003f46270 */
[----:B------:R-:W-:Y:S01]  /*1da10*/  IMAD R198, R69, 0x100, R60 ;  /* 0x0000010045c67824 */ /* 0x000fe200078e023c */
[----:B------:R-:W-:-:S02]  /*1da20*/  FSEL R82, R82, -INF , P4 ;  /* 0xff80000052527808 */ /* 0x000fc40002000000 */
[----:B------:R-:W-:Y:S02]  /*1da30*/  ISETP.GE.AND P3, PT, R184, R246, PT ;  /* 0x000000f6b800720c */ /* 0x000fe40003f66270 */
[----:B------:R-:W-:Y:S01]  /*1da40*/  FSEL R71, R71, -INF , P1 ;  /* 0xff80000047477808 */ /* 0x000fe20000800000 */
[----:B------:R-:W-:Y:S01]  /*1da50*/  FFMA.FTZ R33, R209, R56, -R2 ;  /* 0x00000038d1217223 */ /* 0x000fe20000010802 */
[----:B------:R-:W-:Y:S01]  /*1da60*/  FSEL R68, R68, -INF , P0 ;  /* 0xff80000044447808 */ /* 0x000fe20000000000 */
[----:B------:R-:W-:Y:S01]  /*1da70*/  VIADD R198, R198, 0xfffffe31 ;  /* 0xfffffe31c6c67836 */ /* 0x000fe20000000000 */
[----:B------:R-:W-:Y:S02]  /*1da80*/  FSEL R209, R82, -INF , !P6 ;  /* 0xff80000052d17808 */ /* 0x000fe40007000000 */
[----:B------:R-:W-:Y:S02]  /*1da90*/  ISETP.GE.AND P6, PT, R184, R245, PT ;  /* 0x000000f5b800720c */ /* 0x000fe40003fc6270 */
[----:B------:R-:W-:-:S02]  /*1daa0*/  FSEL R83, R71, -INF , !P5 ;  /* 0xff80000047537808 */ /* 0x000fc40006800000 */
[----:B------:R-:W-:Y:S02]  /*1dab0*/  FSEL R61, R61, -INF , P3 ;  /* 0xff8000003d3d7808 */ /* 0x000fe40001800000 */
[CC--:B------:R-:W-:Y:S02]  /*1dac0*/  ISETP.GE.AND P4, PT, R195.reuse, R246.reuse, PT ;  /* 0x000000f6c300720c */ /* 0x0c0fe40003f86270 */
[-C--:B------:R-:W-:Y:S02]  /*1dad0*/  ISETP.GE.AND P5, PT, R195, R245.reuse, PT ;  /* 0x000000f5c300720c */ /* 0x080fe40003fa6270 */
[----:B------:R-:W-:Y:S01]  /*1dae0*/  FSEL R195, R68, -INF , !P2 ;  /* 0xff80000044c37808 */ /* 0x000fe20005000000 */
[----:B------:R-:W-:Y:S01]  /*1daf0*/  IMAD R184, R69, 0x100, R60 ;  /* 0x0000010045b87824 */ /* 0x000fe200078e023c */
[C---:B------:R-:W-:Y:S02]  /*1db00*/  ISETP.GE.AND P1, PT, R193.reuse, R246, PT ;  /* 0x000000f6c100720c */ /* 0x040fe40003f26270 */
[----:B------:R-:W-:-:S02]  /*1db10*/  ISETP.GE.AND P2, PT, R193, R245, PT ;  /* 0x000000f5c100720c */ /* 0x000fc40003f46270 */
[----:B------:R-:W-:Y:S02]  /*1db20*/  FSEL R193, R61, -INF , !P6 ;  /* 0xff8000003dc17808 */ /* 0x000fe40007000000 */
[C---:B------:R-:W-:Y:S02]  /*1db30*/  ISETP.GE.AND P0, PT, R198.reuse, R246, PT ;  /* 0x000000f6c600720c */ /* 0x040fe40003f06270 */
[----:B------:R-:W-:Y:S01]  /*1db40*/  ISETP.GE.AND P6, PT, R198, R245, PT ;  /* 0x000000f5c600720c */ /* 0x000fe20003fc6270 */
[----:B------:R-:W-:Y:S01]  /*1db50*/  IMAD R198, R69, 0x100, R60 ;  /* 0x0000010045c67824 */ /* 0x000fe200078e023c */
[----:B------:R-:W-:Y:S01]  /*1db60*/  FSEL R55, R55, -INF , P4 ;  /* 0xff80000037377808 */ /* 0x000fe20002000000 */
[----:B------:R-:W-:Y:S01]  /*1db70*/  VIADD R184, R184, 0xfffffe38 ;  /* 0xfffffe38b8b87836 */ /* 0x000fe20000000000 */
[----:B------:R-:W-:Y:S01]  /*1db80*/  FSEL R37, R37, -INF , P1 ;  /* 0xff80000025257808 */ /* 0x000fe20000800000 */
[----:B------:R-:W-:Y:S01]  /*1db90*/  VIADD R198, R198, 0xfffffe40 ;  /* 0xfffffe40c6c67836 */ /* 0x000fe20000000000 */
[----:B------:R-:W-:-:S02]  /*1dba0*/  FSEL R98, R98, -INF , P0 ;  /* 0xff80000062627808 */ /* 0x000fc40000000000 */
[----:B------:R-:W-:Y:S02]  /*1dbb0*/  FSEL R87, R55, -INF , !P5 ;  /* 0xff80000037577808 */ /* 0x000fe40006800000 */
[----:B------:R-:W-:Y:S02]  /*1dbc0*/  FSEL R91, R37, -INF , !P2 ;  /* 0xff800000255b7808 */ /* 0x000fe40005000000 */
[CC--:B------:R-:W-:Y:S02]  /*1dbd0*/  ISETP.GE.AND P4, PT, R184.reuse, R246.reuse, PT ;  /* 0x000000f6b800720c */ /* 0x0c0fe40003f86270 */
[-C--:B------:R-:W-:Y:S01]  /*1dbe0*/  ISETP.GE.AND P5, PT, R184, R245.reuse, PT ;  /* 0x000000f5b800720c */ /* 0x080fe20003fa6270 */
        /* <DEDUP_REMOVED lines=12> */
[CC--:B------:R-:W-:Y:S02]  /*1dcb0*/  ISETP.GE.AND P0, PT, R184.reuse, R246.reuse, PT ;  /* 0x000000f6b800720c */ /* 0x0c0fe40003f06270 */
[-C--:B------:R-:W-:Y:S02]  /*1dcc0*/  ISETP.GE.AND P5, PT, R184, R245.reuse, PT ;  /* 0x000000f5b800720c */ /* 0x080fe40003fa6270 */
[----:B------:R-:W-:Y:S02]  /*1dcd0*/  FSEL R184, R101, -INF , !P2 ;  /* 0xff80000065b87808 */ /* 0x000fe40005000000 */
[CC--:B------:R-:W-:Y:S02]  /*1dce0*/  ISETP.GE.AND P4, PT, R198.reuse, R246.reuse, PT ;  /* 0x000000f6c600720c */ /* 0x0c0fe40003f86270 */
[----:B------:R-:W-:Y:S01]  /*1dcf0*/  ISETP.GE.AND P2, PT, R198, R245, PT ;  /* 0x000000f5c600720c */ /* 0x000fe20003f46270 */
[C-C-:B------:R-:W-:Y:S01]  /*1dd00*/  IMAD R198, R69.reuse, 0x100, R60.reuse ;  /* 0x0000010045c67824 */ /* 0x140fe200078e023c */
[----:B------:R-:W-:Y:S01]  /*1dd10*/  ISETP.GE.AND P3, PT, R190, R246, PT ;  /* 0x000000f6be00720c */ /* 0x000fe20003f66270 */
[----:B------:R-:W-:Y:S01]  /*1dd20*/  IMAD R200, R69, 0x100, R60 ;  /* 0x0000010045c87824 */ /* 0x000fe200078e023c */
[----:B------:R-:W-:Y:S01]  /*1dd30*/  FSEL R37, R103, -INF , P0 ;  /* 0xff80000067257808 */ /* 0x000fe20000000000 */
[----:B------:R-:W-:Y:S01]  /*1dd40*/  VIADD R198, R198, 0xfffffe50 ;  /* 0xfffffe50c6c67836 */ /* 0x000fe20000000000 */
[----:B------:R-:W-:-:S02]  /*1dd50*/  FSEL R102, R102, -INF , P1 ;  /* 0xff80000066667808 */ /* 0x000fc40000800000 */
[----:B------:R-:W-:Y:S01]  /*1dd60*/  FSEL R101, R105, -INF , P4 ;  /* 0xff80000069657808 */ /* 0x000fe20002000000 */
[----:B------:R-:W-:Y:S01]  /*1dd70*/  VIADD R200, R200, 0xfffffe58 ;  /* 0xfffffe58c8c87836 */ /* 0x000fe20000000000 */
[-C--:B------:R-:W-:Y:S02]  /*1dd80*/  ISETP.GE.AND P1, PT, R190, R245.reuse, PT ;  /* 0x000000f5be00720c */ /* 0x080fe40003f26270 */
[----:B------:R-:W-:Y:S02]  /*1dd90*/  FSEL R190, R37, -INF , !P5 ;  /* 0xff80000025be7808 */ /* 0x000fe40006800000 */
[----:B------:R-:W-:Y:S02]  /*1dda0*/  FSEL R106, R106, -INF , P3 ;  /* 0xff8000006a6a7808 */ /* 0x000fe40001800000 */
[CC--:B------:R-:W-:Y:S02]  /*1ddb0*/  ISETP.GE.AND P0, PT, R198.reuse, R246.reuse, PT ;  /* 0x000000f6c600720c */ /* 0x0c0fe40003f06270 */
[----:B------:R-:W-:Y:S01]  /*1ddc0*/  ISETP.GE.AND P5, PT, R198, R245, PT ;  /* 0x000000f5c600720c */ /* 0x000fe20003fa6270 */
[--C-:B------:R-:W-:Y:S01]  /*1ddd0*/  IMAD R198, R69, 0x100, R60.reuse ;  /* 0x0000010045c67824 */ /* 0x100fe200078e023c */
[----:B------:R-:W-:Y:S01]  /*1dde0*/  FSEL R101, R101, -INF , !P2 ;  /* 0xff80000065657808 */ /* 0x000fe20005000000 */
[----:B------:R-:W-:Y:S01]  /*1ddf0*/  IMAD R202, R69, 0x100, R60 ;  /* 0x0000010045ca7824 */ /* 0x000fe200078e023c */
[----:B------:R-:W-:-:S02]  /*1de00*/  ISETP.GE.AND P4, PT, R192, R246, PT ;  /* 0x000000f6c000720c */ /* 0x000fc40003f86270 */
[-C--:B------:R-:W-:Y:S02]  /*1de10*/  ISETP.GE.AND P2, PT, R192, R245.reuse, PT ;  /* 0x000000f5c000720c */ /* 0x080fe40003f46270 */
[----:B------:R-:W-:Y:S02]  /*1de20*/  FSEL R103, R102, -INF , !P6 ;  /* 0xff80000066677808 */ /* 0x000fe40007000000 */
[----:B------:R-:W-:Y:S01]  /*1de30*/  FSEL R192, R106, -INF , !P1 ;  /* 0xff8000006ac07808 */ /* 0x000fe20004800000 */
[----:B------:R-:W-:Y:S01]  /*1de40*/  VIADD R198, R198, 0xfffffe59 ;  /* 0xfffffe59c6c67836 */ /* 0x000fe20000000000 */
[CC--:B------:R-:W-:Y:S02]  /*1de50*/  ISETP.GE.AND P6, PT, R200.reuse, R246.reuse, PT ;  /* 0x000000f6c800720c */ /* 0x0c0fe40003fc6270 */
[----:B------:R-:W-:Y:S01]  /*1de60*/  ISETP.GE.AND P1, PT, R200, R245, PT ;  /* 0x000000f5c800720c */ /* 0x000fe20003f26270 */
[----:B------:R-:W-:Y:S02]  /*1de70*/  IMAD R200, R69, 0x100, R60 ;  /* 0x0000010045c87824 */ /* 0x000fe400078e023c */
[----:B------:R-:W-:Y:S01]  /*1de80*/  VIADD R202, R202, 0xfffffe60 ;  /* 0xfffffe60caca7836 */ /* 0x000fe20000000000 */
[----:B------:R-:W-:Y:S01]  /*1de90*/  FSEL R109, R109, -INF , P0 ;  /* 0xff8000006d6d7808 */ /* 0x000fe20000000000 */
[----:B------:R-:W-:Y:S01]  /*1dea0*/  VIADD R200, R200, 0xfffffe61 ;  /* 0xfffffe61c8c87836 */ /* 0x000fe20000000000 */
[----:B------:R-:W-:-:S02]  /*1deb0*/  ISETP.GE.AND P0, PT, R198, R246, PT ;  /* 0x000000f6c600720c */ /* 0x000fc40003f06270 */
[-C--:B------:R-:W-:Y:S02]  /*1dec0*/  ISETP.GE.AND P3, PT, R202, R246.reuse, PT ;  /* 0x000000f6ca00720c */ /* 0x080fe40003f66270 */
[----:B------:R-:W-:Y:S02]  /*1ded0*/  FSEL R110, R110, -INF , P4 ;  /* 0xff8000006e6e7808 */ /* 0x000fe40002000000 */
[----:B------:R-:W-:Y:S02]  /*1dee0*/  FSEL R109, R109, -INF , !P5 ;  /* 0xff8000006d6d7808 */ /* 0x000fe40006800000 */
[----:B------:R-:W-:Y:S02]  /*1def0*/  FSEL R114, R114, -INF , P6 ;  /* 0xff80000072727808 */ /* 0x000fe40003000000 */
[----:B------:R-:W-:Y:S02]  /*1df00*/  ISETP.GE.AND P4, PT, R198, R245, PT ;  /* 0x000000f5c600720c */ /* 0x000fe40003f86270 */
[----:B------:R-:W-:-:S02]  /*1df10*/  ISETP.GE.AND P5, PT, R200, R246, PT ;  /* 0x000000f6c800720c */ /* 0x000fc40003fa6270 */
[----:B------:R-:W-:Y:S01]  /*1df20*/  FSEL R116, R116, -INF , P0 ;  /* 0xff80000074747808 */ /* 0x000fe20000000000 */
[----:B------:R-:W-:Y:S01]  /*1df30*/  FFMA.FTZ R31, R177, R56, -R2 ;  /* 0x00000038b11f7223 */ /* 0x000fe20000010802 */
[-C--:B------:R-:W-:Y:S01]  /*1df40*/  ISETP.GE.AND P6, PT, R202, R245.reuse, PT ;  /* 0x000000f5ca00720c */ /* 0x080fe20003fc6270 */
[--C-:B------:R-:W-:Y:S01]  /*1df50*/  IMAD R204, R69, 0x100, R60.reuse ;  /* 0x0000010045cc7824 */ /* 0x100fe200078e023c */
[----:B------:R-:W-:Y:S02]  /*1df60*/  ISETP.GE.AND P0, PT, R222, R246, PT ;  /* 0x000000f6de00720c */ /* 0x000fe40003f06270 */
[----:B------:R-:W-:Y:S02]  /*1df70*/  FSEL R117, R117, -INF , P3 ;  /* 0xff80000075757808 */ /* 0x000fe40001800000 */
[----:B------:R-:W-:Y:S02]  /*1df80*/  FSEL R177, R114, -INF , !P1 ;  /* 0xff80000072b17808 */ /* 0x000fe40004800000 */
[----:B------:R-:W-:Y:S01]  /*1df90*/  ISETP.GE.AND P1, PT, R200, R245, PT ;  /* 0x000000f5c800720c */ /* 0x000fe20003f26270 */
[----:B------:R-:W-:Y:S01]  /*1dfa0*/  IMAD R200, R69, 0x100, R60 ;  /* 0x0000010045c87824 */ /* 0x000fe200078e023c */
[----:B------:R-:W-:-:S02]  /*1dfb0*/  FSEL R202, R116, -INF , !P4 ;  /* 0xff80000074ca7808 */ /* 0x000fc40006000000 */
[-C--:B------:R-:W-:Y:S02]  /*1dfc0*/  ISETP.GE.AND P3, PT, R214, R246.reuse, PT ;  /* 0x000000f6d600720c */ /* 0x080fe40003f66270 */
[----:B------:R-:W-:Y:S02]  /*1dfd0*/  FSEL R118, R118, -INF , P5 ;  /* 0xff80000076767808 */ /* 0x000fe40002800000 */
[----:B------:R-:W-:Y:S02]  /*1dfe0*/  ISETP.GE.AND P4, PT, R222, R245, PT ;  /* 0x000000f5de00720c */ /* 0x000fe40003f86270 */
[----:B------:R-:W-:Y:S01]  /*1dff0*/  ISETP.GE.AND P5, PT, R218, R246, PT ;  /* 0x000000f6da00720c */ /* 0x000fe20003fa6270 */
[----:B------:R-:W-:Y:S01]  /*1e000*/  FMUL.FTZ R27, R56, R27 ;  /* 0x0000001b381b7220 */ /* 0x000fe20000410000 */
[----:B------:R-:W-:Y:S01]  /*1e010*/  FSEL R222, R117, -INF , !P6 ;  /* 0xff80000075de7808 */ /* 0x000fe20007000000 */
[----:B------:R-:W-:Y:S01]  /*1e020*/  VIADD R204, R204, 0xfffffe78 ;  /* 0xfffffe78cccc7836 */ /* 0x000fe20000000000 */
[----:B------:R-:W-:-:S02]  /*1e030*/  FSEL R121, R121, -INF , P0 ;  /* 0xff80000079797808 */ /* 0x000fc40000000000 */
[-C--:B------:R-:W-:Y:S01]  /*1e040*/  ISETP.GE.AND P6, PT, R214, R245.reuse, PT ;  /* 0x000000f5d600720c */ /* 0x080fe20003fc6270 */
[----:B------:R-:W-:Y:S01]  /*1e050*/  VIADD R200, R200, 0xfffffe79 ;  /* 0xfffffe79c8c87836 */ /* 0x000fe20000000000 */
[----:B------:R-:W-:Y:S02]  /*1e060*/  FSEL R214, R118, -INF , !P1 ;  /* 0xff80000076d67808 */ /* 0x000fe40004800000 */
[----:B------:R-:W-:Y:S01]  /*1e070*/  FSEL R122, R122, -INF , P3 ;  /* 0xff8000007a7a7808 */ /* 0x000fe20001800000 */
[----:B------:R-:W-:Y:S01]  /*1e080*/  FFMA.FTZ R42, R92, R56, -R2 ;  /* 0x000000385c2a7223 */ /* 0x000fe20000010802 */
[----:B------:R-:W-:Y:S02]  /*1e090*/  ISETP.GE.AND P1, PT, R218, R245, PT ;  /* 0x000000f5da00720c */ /* 0x000fe40003f26270 */
[----:B------:R-:W-:Y:S01]  /*1e0a0*/  FSEL R126, R126, -INF , P5 ;  /* 0xff8000007e7e7808 */ /* 0x000fe20002800000 */
[----:B------:R3:W4:Y:S01]  /*1e0b0*/  MUFU.EX2 R92, R27 ;  /* 0x0000001b005c7308 */ /* 0x0007220000000800 */
[----:B------:R-:W-:-:S02]  /*1e0c0*/  ISETP.GE.AND P0, PT, R216, R246, PT ;  /* 0x000000f6d800720c */ /* 0x000fc40003f06270 */
[----:B------:R-:W-:Y:S02]  /*1e0d0*/  FSEL R218, R121, -INF , !P4 ;  /* 0xff80000079da7808 */ /* 0x000fe40006000000 */
[-C--:B------:R-:W-:Y:S02]  /*1e0e0*/  ISETP.GE.AND P4, PT, R216, R245.reuse, PT ;  /* 0x000000f5d800720c */ /* 0x080fe40003f86270 */
[-C--:B------:R-:W-:Y:S02]  /*1e0f0*/  ISETP.GE.AND P3, PT, R204, R246.reuse, PT ;  /* 0x000000f6cc00720c */ /* 0x080fe40003f66270 */
[----:B------:R-:W-:Y:S02]  /*1e100*/  FSEL R216, R122, -INF , !P6 ;  /* 0xff8000007ad87808 */ /* 0x000fe40007000000 */
[-C--:B------:R-:W-:Y:S01]  /*1e110*/  ISETP.GE.AND P6, PT, R204, R245.reuse, PT ;  /* 0x000000f5cc00720c */ /* 0x080fe20003fc6270 */
[----:B------:R-:W-:Y:S01]  /*1e120*/  IMAD R204, R69, 0x100, R60 ;  /* 0x0000010045cc7824 */ /* 0x000fe200078e023c */
[----:B------:R-:W-:Y:S01]  /*1e130*/  ISETP.GE.AND P5, PT, R200, R246, PT ;  /* 0x000000f6c800720c */ /* 0x000fe20003fa6270 */
[-CC-:B------:R-:W-:Y:S01]  /*1e140*/  FFMA.FTZ R187, R175, R56.reuse, -R2.reuse ;  /* 0x00000038afbb7223 */ /* 0x180fe20000010802 */
[----:B------:R-:W-:Y:S01]  /*1e150*/  FSEL R128, R128, -INF , P0 ;  /* 0xff80000080807808 */ /* 0x000fe20000000000 */
[-CC-:B---3--:R-:W-:Y:S01]  /*1e160*/  FFMA.FTZ R27, R173, R56.reuse, -R2.reuse ;  /* 0x00000038ad1b7223 */ /* 0x188fe20000010802 */
[----:B------:R-:W-:Y:S01]  /*1e170*/  FSEL R173, R126, -INF , !P1 ;  /* 0xff8000007ead7808 */ /* 0x000fe20004800000 */
[-CC-:B------:R-:W-:Y:S01]  /*1e180*/  FFMA.FTZ R43, R36, R56.reuse, -R2.reuse ;  /* 0x00000038242b7223 */ /* 0x180fe20000010802 */
        /* <DEDUP_REMOVED lines=52> */
[----:B------:R-:W-:Y:S01]  /*1e4d0*/  FSEL R129, R129, -INF , P3 ;  /* 0xff80000081817808 */ /* 0x000fe20001800000 */
[----:B------:R-:W-:Y:S01]  /*1e4e0*/  FFMA.FTZ R2, R171, R56, -R2 ;  /* 0x00000038ab027223 */ /* 0x000fe20000010802 */
[----:B------:R-:W-:Y:S01]  /*1e4f0*/  FSEL R171, R128, -INF , !P4 ;  /* 0xff80000080ab7808 */ /* 0x000fe20006000000 */
[----:B------:R-:W-:Y:S01]  /*1e500*/  VIADD R204, R204, 0xfffffe88 ;  /* 0xfffffe88cccc7836 */ /* 0x000fe20000000000 */
[----:B------:R-:W-:Y:S01]  /*1e510*/  FSEL R130, R130, -INF , P5 ;  /* 0xff80000082827808 */ /* 0x000fe20002800000 */
[----:B------:R-:W-:Y:S01]  /*1e520*/  VIADD R200, R200, 0xfffffe89 ;  /* 0xfffffe89c8c87836 */ /* 0x000fe20000000000 */
[----:B------:R-:W-:-:S02]  /*1e530*/  ISETP.GE.AND P4, PT, R252, R245, PT ;  /* 0x000000f5fc00720c */ /* 0x000fc40003f86270 */
[----:B------:R-:W-:Y:S02]  /*1e540*/  FSEL R166, R166, -INF , P0 ;  /* 0xff800000a6a67808 */ /* 0x000fe40000000000 */
[----:B------:R-:W-:Y:S02]  /*1e550*/  FSEL R252, R129, -INF , !P6 ;  /* 0xff80000081fc7808 */ /* 0x000fe40007000000 */
[CC--:B------:R-:W-:Y:S02]  /*1e560*/  ISETP.GE.AND P3, PT, R250.reuse, R246.reuse, PT ;  /* 0x000000f6fa00720c */ /* 0x0c0fe40003f66270 */
[----:B------:R-:W-:Y:S02]  /*1e570*/  ISETP.GE.AND P6, PT, R250, R245, PT ;  /* 0x000000f5fa00720c */ /* 0x000fe40003fc6270 */
[----:B------:R-:W-:Y:S02]  /*1e580*/  FSEL R250, R130, -INF , !P1 ;  /* 0xff80000082fa7808 */ /* 0x000fe40004800000 */
[----:B------:R-:W-:-:S02]  /*1e590*/  ISETP.GE.AND P5, PT, R204, R246, PT ;  /* 0x000000f6cc00720c */ /* 0x000fc40003fa6270 */
[-C--:B------:R-:W-:Y:S01]  /*1e5a0*/  ISETP.GE.AND P1, PT, R204, R245.reuse, PT ;  /* 0x000000f5cc00720c */ /* 0x080fe20003f26270 */
[C-C-:B------:R-:W-:Y:S01]  /*1e5b0*/  IMAD R204, R69.reuse, 0x100, R60.reuse ;  /* 0x0000010045cc7824 */ /* 0x140fe200078e023c */
[----:B------:R-:W-:Y:S02]  /*1e5c0*/  FSEL R208, R166, -INF , !P4 ;  /* 0xff800000a6d07808 */ /* 0x000fe40006000000 */
[C---:B------:R-:W-:Y:S02]  /*1e5d0*/  ISETP.GE.AND P0, PT, R200.reuse, R246, PT ;  /* 0x000000f6c800720c */ /* 0x040fe40003f06270 */
[----:B------:R-:W-:Y:S01]  /*1e5e0*/  ISETP.GE.AND P4, PT, R200, R245, PT ;  /* 0x000000f5c800720c */ /* 0x000fe20003f86270 */
[----:B------:R-:W-:Y:S01]  /*1e5f0*/  IMAD R200, R69, 0x100, R60 ;  /* 0x0000010045c87824 */ /* 0x000fe200078e023c */
[----:B------:R-:W-:Y:S01]  /*1e600*/  FSEL R168, R168, -INF , P3 ;  /* 0xff800000a8a87808 */ /* 0x000fe20001800000 */
[----:B------:R-:W-:Y:S01]  /*1e610*/  VIADD R204, R204, 0xfffffe90 ;  /* 0xfffffe90cccc7836 */ /* 0x000fe20000000000 */
[----:B------:R-:W-:Y:S01]  /*1e620*/  FMNMX3.FTZ R68, R0, R39, R235, !PT ;  /* 0x0000002700447276 */ /* 0x000fe200078100eb */
[----:B------:R-:W-:Y:S01]  /*1e630*/  VIADD R200, R200, 0xfffffe91 ;  /* 0xfffffe91c8c87836 */ /* 0x000fe20000000000 */
[----:B------:R-:W-:-:S02]  /*1e640*/  FSEL R170, R170, -INF , P5 ;  /* 0xff800000aaaa7808 */ /* 0x000fc40002800000 */
[----:B------:R-:W-:Y:S02]  /*1e650*/  FSEL R206, R168, -INF , !P6 ;  /* 0xff800000a8ce7808 */ /* 0x000fe40007000000 */
[----:B------:R-:W-:Y:S02]  /*1e660*/  FSEL R172, R172, -INF , P0 ;  /* 0xff800000acac7808 */ /* 0x000fe40000000000 */
[----:B------:R-:W-:Y:S01]  /*1e670*/  FMNMX3.FTZ R68, R68, R234, R233, !PT ;  /* 0x000000ea44447276 */ /* 0x000fe200078100e9 */
[----:B------:R-:W-:Y:S01]  /*1e680*/  IMAD R112, R69, 0x100, R60 ;  /* 0x0000010045707824 */ /* 0x000fe200078e023c */
[CC--:B------:R-:W-:Y:S02]  /*1e690*/  ISETP.GE.AND P3, PT, R204.reuse, R246.reuse, PT ;  /* 0x000000f6cc00720c */ /* 0x0c0fe40003f66270 */
[----:B------:R-:W-:Y:S02]  /*1e6a0*/  ISETP.GE.AND P6, PT, R204, R245, PT ;  /* 0x000000f5cc00720c */ /* 0x000fe40003fc6270 */
[----:B------:R-:W-:-:S02]  /*1e6b0*/  ISETP.GE.AND P5, PT, R200, R246, PT ;  /* 0x000000f6c800720c */ /* 0x000fc40003fa6270 */
[----:B------:R-:W-:Y:S02]  /*1e6c0*/  FSEL R204, R170, -INF , !P1 ;  /* 0xff800000aacc7808 */ /* 0x000fe40004800000 */
[----:B------:R-:W-:Y:S01]  /*1e6d0*/  ISETP.GE.AND P1, PT, R200, R245, PT ;  /* 0x000000f5c800720c */ /* 0x000fe20003f26270 */
[----:B------:R-:W-:Y:S01]  /*1e6e0*/  IMAD R108, R69, 0x100, R60 ;  /* 0x00000100456c7824 */ /* 0x000fe200078e023c */
[----:B------:R-:W-:Y:S02]  /*1e6f0*/  FSEL R200, R172, -INF , !P4 ;  /* 0xff800000acc87808 */ /* 0x000fe40006000000 */
[----:B------:R-:W-:Y:S01]  /*1e700*/  FMNMX3.FTZ R68, R68, R217, R215, !PT ;  /* 0x000000d944447276 */ /* 0x000fe200078100d7 */
[----:B------:R-:W-:Y:S01]  /*1e710*/  VIADD R112, R112, 0xfffffea0 ;  /* 0xfffffea070707836 */ /* 0x000fe20000000000 */
[C---:B------:R-:W-:Y:S02]  /*1e720*/  ISETP.GE.AND P0, PT, R120.reuse, R246, PT ;  /* 0x000000f67800720c */ /* 0x040fe40003f06270 */
[----:B------:R-:W-:-:S02]  /*1e730*/  ISETP.GE.AND P4, PT, R120, R245, PT ;  /* 0x000000f57800720c */ /* 0x000fc40003f86270 */
[----:B------:R-:W-:Y:S02]  /*1e740*/  FSEL R174, R174, -INF , P3 ;  /* 0xff800000aeae7808 */ /* 0x000fe40001800000 */
[----:B------:R-:W-:Y:S01]  /*1e750*/  FSEL R120, R176, -INF , P5 ;  /* 0xff800000b0787808 */ /* 0x000fe20002800000 */
[----:B------:R-:W-:Y:S01]  /*1e760*/  VIADD R108, R108, 0xfffffe99 ;  /* 0xfffffe996c6c7836 */ /* 0x000fe20000000000 */
[----:B------:R-:W-:Y:S02]  /*1e770*/  FMNMX3.FTZ R68, R68, R213, R209, !PT ;  /* 0x000000d544447276 */ /* 0x000fe400078100d1 */
[----:B------:R-:W-:Y:S02]  /*1e780*/  FSEL R176, R174, -INF , !P6 ;  /* 0xff800000aeb07808 */ /* 0x000fe40007000000 */
[----:B------:R-:W-:Y:S02]  /*1e790*/  FSEL R120, R120, -INF , !P1 ;  /* 0xff80000078787808 */ /* 0x000fe40004800000 */
[----:B------:R-:W-:-:S02]  /*1e7a0*/  ISETP.GE.AND P6, PT, R112, R246, PT ;  /* 0x000000f67000720c */ /* 0x000fc40003fc6270 */
[----:B------:R-:W-:Y:S01]  /*1e7b0*/  ISETP.GE.AND P1, PT, R112, R245, PT ;  /* 0x000000f57000720c */ /* 0x000fe20003f26270 */
[C-C-:B------:R-:W-:Y:S01]  /*1e7c0*/  IMAD R112, R69.reuse, 0x100, R60.reuse ;  /* 0x0000010045707824 */ /* 0x140fe200078e023c */
[----:B------:R-:W-:Y:S02]  /*1e7d0*/  FMNMX3.FTZ R68, R68, R83, R195, !PT ;  /* 0x0000005344447276 */ /* 0x000fe400078100c3 */
[----:B------:R-:W-:Y:S02]  /*1e7e0*/  FSEL R198, R110, -INF , !P2 ;  /* 0xff8000006ec67808 */ /* 0x000fe40005000000 */
[C---:B------:R-:W-:Y:S02]  /*1e7f0*/  ISETP.GE.AND P3, PT, R108.reuse, R246, PT ;  /* 0x000000f66c00720c */ /* 0x040fe40003f66270 */
[----:B------:R-:W-:Y:S01]  /*1e800*/  ISETP.GE.AND P2, PT, R108, R245, PT ;  /* 0x000000f56c00720c */ /* 0x000fe20003f46270 */
[----:B------:R-:W-:Y:S01]  /*1e810*/  IMAD R108, R69, 0x100, R60 ;  /* 0x00000100456c7824 */ /* 0x000fe200078e023c */
[----:B------:R-:W-:Y:S01]  /*1e820*/  FMNMX3.FTZ R68, R68, R193, R87, !PT ;  /* 0x000000c144447276 */ /* 0x000fe20007810057 */
[----:B------:R-:W-:-:S02]  /*1e830*/  VIADD R112, R112, 0xfffffea8 ;  /* 0xfffffea870707836 */ /* 0x000fc40000000000 */
[----:B------:R-:W-:Y:S01]  /*1e840*/  VIADD R108, R108, 0xfffffea1 ;  /* 0xfffffea16c6c7836 */ /* 0x000fe20000000000 */
[----:B------:R-:W-:Y:S02]  /*1e850*/  FMNMX3.FTZ R68, R68, R91, R189, !PT ;  /* 0x0000005b44447276 */ /* 0x000fe400078100bd */
[-C--:B------:R-:W-:Y:S02]  /*1e860*/  ISETP.GE.AND P5, PT, R112, R246.reuse, PT ;  /* 0x000000f67000720c */ /* 0x080fe40003fa6270 */
[----:B------:R-:W-:Y:S02]  /*1e870*/  FSEL R116, R180, -INF , P3 ;  /* 0xff800000b4747808 */ /* 0x000fe40001800000 */
[----:B------:R-:W-:Y:S02]  /*1e880*/  FSEL R118, R178, -INF , P0 ;  /* 0xff800000b2767808 */ /* 0x000fe40000000000 */
[----:B------:R-:W-:Y:S02]  /*1e890*/  ISETP.GE.AND P0, PT, R108, R246, PT ;  /* 0x000000f66c00720c */ /* 0x000fe40003f06270 */
[----:B------:R-:W-:-:S02]  /*1e8a0*/  FMNMX3.FTZ R68, R68, R95, R184, !PT ;  /* 0x0000005f44447276 */ /* 0x000fc400078100b8 */
[----:B------:R-:W-:Y:S02]  /*1e8b0*/  FSEL R110, R185, -INF , P5 ;  /* 0xff800000b96e7808 */ /* 0x000fe40002800000 */
[----:B------:R-:W-:Y:S02]  /*1e8c0*/  FSEL R116, R116, -INF , !P2 ;  /* 0xff80000074747808 */ /* 0x000fe40005000000 */
[----:B------:R-:W-:Y:S02]  /*1e8d0*/  ISETP.GE.AND P5, PT, R249, R246, PT ;  /* 0x000000f6f900720c */ /* 0x000fe40003fa6270 */
[-C--:B------:R-:W-:Y:S01]  /*1e8e0*/  ISETP.GE.AND P3, PT, R108, R245.reuse, PT ;  /* 0x000000f56c00720c */ /* 0x080fe20003f66270 */
[----:B------:R-:W-:Y:S01]  /*1e8f0*/  IMAD R108, R69, 0x100, R60 ;  /* 0x00000100456c7824 */ /* 0x000fe200078e023c */
[----:B------:R-:W-:Y:S02]  /*1e900*/  ISETP.GE.AND P2, PT, R112, R245, PT ;  /* 0x000000f57000720c */ /* 0x000fe40003f46270 */
[----:B------:R-:W-:-:S02]  /*1e910*/  FSEL R112, R183, -INF , P0 ;  /* 0xff800000b7707808 */ /* 0x000fc40000000000 */
[----:B------:R-:W-:Y:S02]  /*1e920*/  FMNMX3.FTZ R68, R68, R103, R190, !PT ;  /* 0x0000006744447276 */ /* 0x000fe400078100be */
[----:B------:R-:W-:Y:S02]  /*1e930*/  ISETP.GE.AND P0, PT, R251, R246, PT ;  /* 0x000000f6fb00720c */ /* 0x000fe40003f06270 */
[----:B------:R-:W-:Y:S01]  /*1e940*/  P2R R37, PR, RZ, 0x20 ;  /* 0x00000020ff257803 */ /* 0x000fe20000000000 */
[----:B------:R-:W-:Y:S01]  /*1e950*/  VIADD R108, R108, 0xfffffeb0 ;  /* 0xfffffeb06c6c7836 */ /* 0x000fe20000000000 */
[----:B------:R-:W-:Y:S02]  /*1e960*/  FSEL R114, R181, -INF , P6 ;  /* 0xff800000b5727808 */ /* 0x000fe40003000000 */
[----:B------:R-:W-:Y:S02]  /*1e970*/  FMNMX3.FTZ R68, R68, R101, R192, !PT ;  /* 0x0000006544447276 */ /* 0x000fe400078100c0 */
[----:B------:R-:W-:-:S02]  /*1e980*/  FSEL R77, R77, -INF , P0 ;  /* 0xff8000004d4d7808 */ /* 0x000fc40000000000 */
[----:B------:R-:W-:Y:S02]  /*1e990*/  ISETP.NE.AND P0, PT, R37, RZ, PT ;  /* 0x000000ff2500720c */ /* 0x000fe40003f05270 */
[----:B------:R-:W-:Y:S02]  /*1e9a0*/  FSEL R114, R114, -INF , !P1 ;  /* 0xff80000072727808 */ /* 0x000fe40004800000 */
[----:B------:R-:W-:Y:S02]  /*1e9b0*/  FMNMX3.FTZ R68, R68, R109, R198, !PT ;  /* 0x0000006d44447276 */ /* 0x000fe400078100c6 */
[----:B------:R-:W-:Y:S02]  /*1e9c0*/  ISETP.GE.AND P1, PT, R108, R246, PT ;  /* 0x000000f66c00720c */ /* 0x000fe40003f26270 */
[----:B------:R-:W-:Y:S02]  /*1e9d0*/  FSEL R110, R110, -INF , !P2 ;  /* 0xff8000006e6e7808 */ /* 0x000fe40005000000 */
[----:B------:R-:W-:-:S02]  /*1e9e0*/  ISETP.GE.AND P2, PT, R249, R245, PT ;  /* 0x000000f5f900720c */ /* 0x000fc40003f46270 */
[----:B------:R-:W-:Y:S02]  /*1e9f0*/  FSEL R78, R78, -INF , P0 ;  /* 0xff8000004e4e7808 */ /* 0x000fe40000000000 */
[----:B------:R-:W-:Y:S02]  /*1ea00*/  FSEL R112, R112, -INF , !P3 ;  /* 0xff80000070707808 */ /* 0x000fe40005800000 */
[----:B------:R-:W-:Y:S02]  /*1ea10*/  FMNMX3.FTZ R55, R68, R177, R202, !PT ;  /* 0x000000b144377276 */ /* 0x000fe400078100ca */
[----:B------:R-:W-:Y:S02]  /*1ea20*/  ISETP.GE.AND P3, PT, R108, R245, PT ;  /* 0x000000f56c00720c */ /* 0x000fe40003f66270 */
[----:B------:R-:W-:Y:S02]  /*1ea30*/  FSEL R76, R76, -INF , P1 ;  /* 0xff8000004c4c7808 */ /* 0x000fe40000800000 */
[----:B------:R-:W-:-:S02]  /*1ea40*/  ISETP.GE.AND P1, PT, R223, R246, PT ;  /* 0x000000f6df00720c */ /* 0x000fc40003f26270 */
[----:B------:R-:W-:Y:S02]  /*1ea50*/  FSEL R102, R78, -INF , !P2 ;  /* 0xff8000004e667808 */ /* 0x000fe40005000000 */
[----:B------:R-:W-:Y:S02]  /*1ea60*/  ISETP.GE.AND P2, PT, R72, R246, PT ;  /* 0x000000f64800720c */ /* 0x000fe40003f46270 */
[----:B------:R-:W-:Y:S02]  /*1ea70*/  FMNMX3.FTZ R55, R55, R222, R214, !PT ;  /* 0x000000de37377276 */ /* 0x000fe400078100d6 */
[----:B------:R-:W-:Y:S02]  /*1ea80*/  FSEL R106, R76, -INF , !P3 ;  /* 0xff8000004c6a7808 */ /* 0x000fe40005800000 */
[----:B------:R-:W-:Y:S02]  /*1ea90*/  ISETP.GE.AND P3, PT, R223, R245, PT ;  /* 0x000000f5df00720c */ /* 0x000fe40003f66270 */
[----:B------:R-:W-:-:S02]  /*1eaa0*/  FSEL R98, R201, -INF , P1 ;  /* 0xff800000c9627808 */ /* 0x000fc40000800000 */
[----:B------:R-:W-:Y:S02]  /*1eab0*/  P2R R37, PR, RZ, 0x4 ;  /* 0x00000004ff257803 */ /* 0x000fe40000000000 */
[----:B------:R-:W-:Y:S02]  /*1eac0*/  FMNMX3.FTZ R68, R55, R218, R216, !PT ;  /* 0x000000da37447276 */ /* 0x000fe400078100d8 */
[----:B------:R-:W-:Y:S02]  /*1ead0*/  FSEL R98, R98, -INF , !P3 ;  /* 0xff80000062627808 */ /* 0x000fe40005800000 */
[----:B------:R-:W-:Y:S02]  /*1eae0*/  ISETP.NE.AND P3, PT, R37, RZ, PT ;  /* 0x000000ff2500720c */ /* 0x000fe40003f65270 */
[----:B------:R-:W-:Y:S01]  /*1eaf0*/  FMNMX3.FTZ R37, R68, R173, R171, !PT ;  /* 0x000000ad44257276 */ /* 0x000fe200078100ab */
[----:B------:R-:W-:-:S03]  /*1eb00*/  IMAD R104, R69, 0x100, R60 ;  /* 0x0000010045687824 */ /* 0x000fc600078e023c */
[----:B------:R-:W-:Y:S01]  /*1eb10*/  FMNMX3.FTZ R37, R37, R252, R250, !PT ;  /* 0x000000fc25257276 */ /* 0x000fe200078100fa */
[----:B------:R-:W2:Y:S03]  /*1eb20*/  MUFU.EX2 R124, R124 ;  /* 0x0000007c007c7308 */ /* 0x000ea60000000800 */
[----:B------:R-:W-:Y:S01]  /*1eb30*/  FMNMX3.FTZ R37, R37, R208, R206, !PT ;  /* 0x000000d025257276 */ /* 0x000fe200078100ce */
[----:B------:R-:W-:-:S03]  /*1eb40*/  VIADD R104, R104, 0xfffffea9 ;  /* 0xfffffea968687836 */ /* 0x000fc60000000000 */
[----:B------:R-:W-:Y:S02]  /*1eb50*/  FMNMX3.FTZ R37, R37, R204, R200, !PT ;  /* 0x000000cc25257276 */ /* 0x000fe400078100c8 */
[----:B------:R-:W-:Y:S02]  /*1eb60*/  FSEL R118, R118, -INF , !P4 ;  /* 0xff80000076767808 */ /* 0x000fe40006000000 */
[C---:B------:R-:W-:Y:S02]  /*1eb70*/  ISETP.GE.AND P6, PT, R104.reuse, R246, PT ;  /* 0x000000f66800720c */ /* 0x040fe40003fc6270 */
[----:B------:R-:W-:Y:S02]  /*1eb80*/  FMNMX3.FTZ R37, R37, R176, R120, !PT ;  /* 0x000000b025257276 */ /* 0x000fe40007810078 */
[----:B------:R-:W-:Y:S02]  /*1eb90*/  ISETP.GE.AND P4, PT, R104, R245, PT ;  /* 0x000000f56800720c */ /* 0x000fe40003f86270 */
[----:B------:R-:W-:-:S02]  /*1eba0*/  FSEL R108, R186, -INF , P6 ;  /* 0xff800000ba6c7808 */ /* 0x000fc40003000000 */
[----:B------:R-:W-:Y:S02]  /*1ebb0*/  ISETP.GE.AND P5, PT, R229, R246, PT ;  /* 0x000000f6e500720c */ /* 0x000fe40003fa6270 */
[----:B------:R-:W-:Y:S02]  /*1ebc0*/  FMNMX3.FTZ R37, R37, R118, R116, !PT ;  /* 0x0000007625257276 */ /* 0x000fe40007810074 */
[----:B------:R-:W-:Y:S02]  /*1ebd0*/  ISETP.GE.AND P6, PT, R251, R245, PT ;  /* 0x000000f5fb00720c */ /* 0x000fe40003fc6270 */
[----:B------:R-:W-:Y:S02]  /*1ebe0*/  FSEL R108, R108, -INF , !P4 ;  /* 0xff8000006c6c7808 */ /* 0x000fe40006000000 */
[----:B------:R-:W-:Y:S02]  /*1ebf0*/  FSEL R79, R79, -INF , P5 ;  /* 0xff8000004f4f7808 */ /* 0x000fe40002800000 */
[----:B------:R-:W-:-:S02]  /*1ec00*/  FMNMX3.FTZ R37, R37, R114, R112, !PT ;  /* 0x0000007225257276 */ /* 0x000fc40007810070 */
[----:B------:R-:W-:Y:S01]  /*1ec10*/  ISETP.GE.AND P5, PT, R70, R246, PT ;  /* 0x000000f64600720c */ /* 0x000fe20003fa6270 */
        /* <DEDUP_REMOVED lines=17> */
[----:B------:R-:W-:-:S02]  /*1ed30*/  ISETP.GE.AND P4, PT, R229, R245, PT ;  /* 0x000000f5e500720c */ /* 0x000fc40003f86270 */
[----:B------:R-:W-:Y:S02]  /*1ed40*/  FSEL R104, R77, -INF , !P6 ;  /* 0xff8000004d687808 */ /* 0x000fe40007000000 */
[----:B------:R-:W-:Y:S02]  /*1ed50*/  ISETP.GE.AND P0, PT, R74, R246, PT ;  /* 0x000000f64a00720c */ /* 0x000fe40003f06270 */
[----:B------:R-:W-:Y:S02]  /*1ed60*/  FMNMX3.FTZ R37, R37, R110, R108, !PT ;  /* 0x0000006e25257276 */ /* 0x000fe4000781006c */
[-C--:B------:R-:W-:Y:S02]  /*1ed70*/  ISETP.GE.AND P1, PT, R70, R245.reuse, PT ;  /* 0x000000f54600720c */ /* 0x080fe40003f26270 */
[----:B------:R-:W-:Y:S02]  /*1ed80*/  FSEL R92, R207, -INF , P5 ;  /* 0xff800000cf5c7808 */ /* 0x000fe40002800000 */
[----:B------:R-:W-:-:S02]  /*1ed90*/  ISETP.GE.AND P6, PT, R74, R245, PT ;  /* 0x000000f54a00720c */ /* 0x000fc40003fc6270 */
[----:B------:R-:W-:Y:S02]  /*1eda0*/  FSEL R100, R79, -INF , !P4 ;  /* 0xff8000004f647808 */ /* 0x000fe40006000000 */
[----:B------:R-:W-:Y:S02]  /*1edb0*/  FSEL R96, R203, -INF , P0 ;  /* 0xff800000cb607808 */ /* 0x000fe40000000000 */
[----:B------:R-:W-:Y:S02]  /*1edc0*/  FMNMX3.FTZ R37, R37, R106, R104, !PT ;  /* 0x0000006a25257276 */ /* 0x000fe40007810068 */
[----:B------:R-:W-:Y:S02]  /*1edd0*/  FSEL R92, R92, -INF , !P1 ;  /* 0xff8000005c5c7808 */ /* 0x000fe40004800000 */
[----:B------:R-:W-:Y:S02]  /*1ede0*/  ISETP.GE.AND P0, PT, R67, R246, PT ;  /* 0x000000f64300720c */ /* 0x000fe40003f06270 */
[----:B------:R-:W-:-:S02]  /*1edf0*/  ISETP.GE.AND P1, PT, R64, R245, PT ;  /* 0x000000f54000720c */ /* 0x000fc40003f26270 */
[----:B------:R-:W-:Y:S02]  /*1ee00*/  FSEL R94, R205, -INF , P3 ;  /* 0xff800000cd5e7808 */ /* 0x000fe40001800000 */
[-C--:B------:R-:W-:Y:S02]  /*1ee10*/  ISETP.GE.AND P2, PT, R72, R245.reuse, PT ;  /* 0x000000f54800720c */ /* 0x080fe40003f46270 */
[----:B------:R-:W-:Y:S02]  /*1ee20*/  FSEL R96, R96, -INF , !P6 ;  /* 0xff80000060607808 */ /* 0x000fe40007000000 */
[----:B------:R-:W-:Y:S02]  /*1ee30*/  ISETP.GE.AND P3, PT, R65, R246, PT ;  /* 0x000000f64100720c */ /* 0x000fe40003f66270 */
[----:B------:R-:W-:Y:S02]  /*1ee40*/  FMNMX3.FTZ R37, R37, R102, R100, !PT ;  /* 0x0000006625257276 */ /* 0x000fe40007810064 */
[----:B------:R-:W-:-:S02]  /*1ee50*/  ISETP.GE.AND P4, PT, R67, R245, PT ;  /* 0x000000f54300720c */ /* 0x000fc40003f86270 */
[-C--:B------:R-:W-:Y:S02]  /*1ee60*/  ISETP.GE.AND P5, PT, R64, R246.reuse, PT ;  /* 0x000000f64000720c */ /* 0x080fe40003fa6270 */
[----:B------:R-:W-:Y:S02]  /*1ee70*/  FSEL R20, R20, -INF , P0 ;  /* 0xff80000014147808 */ /* 0x000fe40000000000 */
[----:B------:R-:W-:Y:S02]  /*1ee80*/  P2R R55, PR, RZ, 0x2 ;  /* 0x00000002ff377803 */ /* 0x000fe40000000000 */
[----:B------:R-:W-:Y:S02]  /*1ee90*/  FSEL R94, R94, -INF , !P2 ;  /* 0xff8000005e5e7808 */ /* 0x000fe40005000000 */
[----:B------:R-:W-:Y:S02]  /*1eea0*/  ISETP.GE.AND P6, PT, R65, R245, PT ;  /* 0x000000f54100720c */ /* 0x000fe40003fc6270 */
[----:B------:R-:W-:-:S02]  /*1eeb0*/  ISETP.GE.AND P0, PT, R57, R246, PT ;  /* 0x000000f63900720c */ /* 0x000fc40003f06270 */
[----:B------:R-:W-:Y:S02]  /*1eec0*/  FSEL R21, R21, -INF , P3 ;  /* 0xff80000015157808 */ /* 0x000fe40001800000 */
[----:B------:R-:W-:Y:S02]  /*1eed0*/  FMNMX3.FTZ R37, R37, R98, R96, !PT ;  /* 0x0000006225257276 */ /* 0x000fe40007810060 */
[----:B------:R-:W-:Y:S02]  /*1eee0*/  ISETP.NE.AND P3, PT, R55, RZ, PT ;  /* 0x000000ff3700720c */ /* 0x000fe40003f65270 */
[----:B------:R-:W-:Y:S02]  /*1eef0*/  FSEL R90, R20, -INF , !P4 ;  /* 0xff800000145a7808 */ /* 0x000fe40006000000 */
[----:B------:R-:W-:Y:S02]  /*1ef00*/  FSEL R22, R22, -INF , P5 ;  /* 0xff80000016167808 */ /* 0x000fe40002800000 */
[----:B------:R-:W-:-:S02]  /*1ef10*/  ISETP.GE.AND P4, PT, R19, R246, PT ;  /* 0x000000f61300720c */ /* 0x000fc40003f86270 */
[----:B------:R-:W-:Y:S02]  /*1ef20*/  ISETP.GE.AND P1, PT, R57, R245, PT ;  /* 0x000000f53900720c */ /* 0x000fe40003f26270 */
[----:B------:R-:W-:Y:S02]  /*1ef30*/  FSEL R88, R21, -INF , !P6 ;  /* 0xff80000015587808 */ /* 0x000fe40007000000 */
[----:B------:R-:W-:Y:S02]  /*1ef40*/  ISETP.GE.AND P5, PT, R18, R246, PT ;  /* 0x000000f61200720c */ /* 0x000fe40003fa6270 */
[----:B------:R-:W-:Y:S02]  /*1ef50*/  FSEL R23, R23, -INF , P0 ;  /* 0xff80000017177808 */ /* 0x000fe40000000000 */
[----:B------:R-:W-:Y:S02]  /*1ef60*/  FMNMX3.FTZ R37, R37, R94, R92, !PT ;  /* 0x0000005e25257276 */ /* 0x000fe4000781005c */
        /* <DEDUP_REMOVED lines=8> */
[----:B------:R-:W-:Y:S02]  /*1eff0*/  FMNMX3.FTZ R37, R37, R90, R88, !PT ;  /* 0x0000005a25257276 */ /* 0x000fe40007810058 */
[-C--:B------:R-:W-:Y:S02]  /*1f000*/  ISETP.GE.AND P1, PT, R17, R245.reuse, PT ;  /* 0x000000f51100720c */ /* 0x080fe40003f26270 */
[----:B------:R-:W-:Y:S02]  /*1f010*/  FSEL R82, R4, -INF , !P2 ;  /* 0xff80000004527808 */ /* 0x000fe40005000000 */
[----:B------:R-:W-:Y:S02]  /*1f020*/  FSEL R6, R6, -INF , P3 ;  /* 0xff80000006067808 */ /* 0x000fe40001800000 */
[----:B------:R-:W-:-:S02]  /*1f030*/  ISETP.GE.AND P4, PT, R16, R245, PT ;  /* 0x000000f51000720c */ /* 0x000fc40003f86270 */
[-C--:B------:R-:W-:Y:S02]  /*1f040*/  ISETP.GE.AND P2, PT, R15, R246.reuse, PT ;  /* 0x000000f60f00720c */ /* 0x080fe40003f46270 */
[----:B------:R-:W-:Y:S02]  /*1f050*/  FSEL R80, R5, -INF , !P6 ;  /* 0xff80000005507808 */ /* 0x000fe40007000000 */
[----:B------:R-:W-:Y:S02]  /*1f060*/  ISETP.GE.AND P3, PT, R14, R246, PT ;  /* 0x000000f60e00720c */ /* 0x000fe40003f66270 */
[----:B------:R-:W-:Y:S02]  /*1f070*/  FSEL R7, R7, -INF , P0 ;  /* 0xff80000007077808 */ /* 0x000fe40000000000 */
[----:B------:R-:W-:Y:S02]  /*1f080*/  FMNMX3.FTZ R37, R37, R86, R84, !PT ;  /* 0x0000005625257276 */ /* 0x000fe40007810054 */
[----:B------:R-:W-:-:S02]  /*1f090*/  FSEL R78, R6, -INF , !P1 ;  /* 0xff800000064e7808 */ /* 0x000fc40004800000 */
[-C--:B------:R-:W-:Y:S02]  /*1f0a0*/  ISETP.GE.AND P6, PT, R15, R245.reuse, PT ;  /* 0x000000f50f00720c */ /* 0x080fe40003fc6270 */
[----:B------:R-:W-:Y:S02]  /*1f0b0*/  ISETP.GE.AND P5, PT, R14, R245, PT ;  /* 0x000000f50e00720c */ /* 0x000fe40003fa6270 */
[-C--:B------:R-:W-:Y:S02]  /*1f0c0*/  ISETP.GE.AND P1, PT, R13, R246.reuse, PT ;  /* 0x000000f60d00720c */ /* 0x080fe40003f26270 */
[----:B------:R-:W-:Y:S02]  /*1f0d0*/  FSEL R76, R7, -INF , !P4 ;  /* 0xff800000074c7808 */ /* 0x000fe40006000000 */
[----:B------:R-:W-:Y:S02]  /*1f0e0*/  FSEL R8, R8, -INF , P2 ;  /* 0xff80000008087808 */ /* 0x000fe40001000000 */
[----:B------:R-:W-:-:S02]  /*1f0f0*/  ISETP.GE.AND P0, PT, R12, R246, PT ;  /* 0x000000f60c00720c */ /* 0x000fc40003f06270 */
[----:B------:R-:W-:Y:S02]  /*1f100*/  FSEL R9, R9, -INF , P3 ;  /* 0xff80000009097808 */ /* 0x000fe40001800000 */
        /* <DEDUP_REMOVED lines=12> */
[----:B------:R-:W2:Y:S01]  /*1f1d0*/  SHFL.BFLY PT, R4, R7, 0x2, 0x1f ;  /* 0x0c401f0007047f89 */ /* 0x000ea200000e0000 */
[----:B------:R-:W3:Y:S01]  /*1f1e0*/  S2UR UR6, SR_CgaCtaId ;  /* 0x00000000000679c3 */ /* 0x000ee20000008800 */
[----:B--2---:R-:W-:-:S05]  /*1f1f0*/  FMNMX.FTZ R4, R7, R4, !PT ;  /* 0x0000000407047209 */ /* 0x004fca0007810000 */
[----:B------:R-:W2:Y:S01]  /*1f200*/  SHFL.BFLY PT, R37, R4, 0x1, 0x1f ;  /* 0x0c201f0004257f89 */ /* 0x000ea200000e0000 */
[----:B------:R4:W1:Y:S01]  /*1f210*/  MUFU.EX2 R5, R58 ;  /* 0x0000003a00057308 */ /* 0x0008620000000800 */
[----:B------:R-:W-:Y:S02]  /*1f220*/  UMOV UR7, 0x400 ;  /* 0x0000040000077882 */ /* 0x000fe40000000000 */
[----:B---3--:R-:W-:Y:S01]  /*1f230*/  ULEA UR6, UR6, UR7, 0x18 ;  /* 0x0000000706067291 */ /* 0x008fe2000f8ec0ff */
[----:B------:R-:W-:-:S05]  /*1f240*/  LOP3.LUT P2, RZ, R248, 0x800, RZ, 0xc0, !PT ;  /* 0x00000800f8ff7812 */ /* 0x000fca000784c0ff */
[----:B------:R-:W-:Y:S02]  /*1f250*/  LEA R66, R66, UR6, 0x1 ;  /* 0x0000000642427c11 */ /* 0x000fe4000f8e08ff */
[----:B--2---:R-:W-:Y:S01]  /*1f260*/  FMNMX.FTZ R37, R4, R37, !PT ;  /* 0x0000002504257209 */ /* 0x004fe20007810000 */
[----:B------:R-:W-:Y:S02]  /*1f270*/  MUFU.EX2 R64, R62 ;  /* 0x0000003e00407308 */ /* 0x000fe40000000800 */
[----:B------:R-:W-:Y:S01]  /*1f280*/  VIADD R8, R66, 0xa000 ;  /* 0x0000a00042087836 */ /* 0x000fe20000000000 */
[----:B------:R-:W2:Y:S01]  /*1f290*/  LDSM.16.MT88.4 R16, [R66+0xa000] ;  /* 0x00a000004210783b */ /* 0x000ea20000004200 */
[----:B------:R-:W-:Y:S01]  /*1f2a0*/  FSETP.NEU.FTZ.AND P0, PT, R37, -INF , PT ;  /* 0xff8000002500780b */ /* 0x000fe20003f1d000 */
[----:B------:R-:W-:Y:S02]  /*1f2b0*/  FMUL.FTZ R61, R56, R37 ;  /* 0x00000025383d7220 */ /* 0x000fe40000410000 */
[----:B----4-:R3:W5:Y:S03]  /*1f2c0*/  LDL.LU R58, [R1+0x38] ;  /* 0x00003800013a7983 */ /* 0x0107660000300800 */
[----:B------:R-:W-:-:S05]  /*1f2d0*/  FSEL R61, R61, RZ, P0 ;  /* 0x000000ff3d3d7208 */ /* 0x000fca0000000000 */
[-CC-:B------:R-:W-:Y:S01]  /*1f2e0*/  FFMA.FTZ R4, R39, R56.reuse, -R61.reuse ;  /* 0x0000003827047223 */ /* 0x180fe2000001083d */
[----:B------:R-:W-:Y:S01]  /*1f2f0*/  FSEL R7, R37, RZ, P0 ;  /* 0x000000ff25077208 */ /* 0x000fe20000000000 */
[-CC-:B------:R-:W-:Y:S01]  /*1f300*/  FFMA.FTZ R57, R235, R56.reuse, -R61.reuse ;  /* 0x00000038eb397223 */ /* 0x180fe2000001083d */
[-CC-:B------:R-:W-:Y:S01]  /*1f310*/  FFMA.FTZ R55, R234, R56.reuse, -R61.reuse ;  /* 0x00000038ea377223 */ /* 0x180fe2000001083d */
[----:B------:R4:W-:Y:S01]  /*1f320*/  MUFU.EX2 R62, R4 ;  /* 0x00000004003e7308 */ /* 0x0009e20000000800 */
[----:B------:R-:W-:Y:S01]  /*1f330*/  FFMA.FTZ R122, R233, R56, -R61 ;  /* 0x00000038e97a7223 */ /* 0x000fe2000001083d */
[----:B------:R-:W-:Y:S01]  /*1f340*/  FADD.FTZ R7, R0, -R7 ;  /* 0x8000000700077221 */ /* 0x000fe20000010000 */
[----:B------:R-:W-:-:S05]  /*1f350*/  IMAD.IADD R0, R53, 0x1, R66 ;  /* 0x0000000135007824 */ /* 0x000fca00078e0242 */
[----:B------:R-:W3:Y:S01]  /*1f360*/  MUFU.EX2 R63, R63 ;  /* 0x0000003f003f7308 */ /* 0x000ee20000000800 */
[----:B-1----:R-:W-:Y:S01]  /*1f370*/  FADD.FTZ R65, R5, R232 ;  /* 0x000000e805417221 */ /* 0x002fe20000010000 */
[-CC-:B------:R-:W-:Y:S01]  /*1f380*/  FFMA.FTZ R130, R215, R56.reuse, -R61.reuse ;  /* 0x00000038d7827223 */ /* 0x180fe2000001083d */
[-CC-:B------:R-:W-:Y:S01]  /*1f390*/  FFMA.FTZ R77, R213, R56.reuse, -R61.reuse ;  /* 0x00000038d54d7223 */ /* 0x180fe2000001083d */
[-CC-:B------:R-:W-:Y:S01]  /*1f3a0*/  FFMA.FTZ R166, R209, R56.reuse, -R61.reuse ;  /* 0x00000038d1a67223 */ /* 0x180fe2000001083d */
[----:B------:R-:W-:-:S03]  /*1f3b0*/  FFMA.FTZ R217, R217, R56, -R61 ;  /* 0x00000038d9d97223 */ /* 0x000fc6000001083d */
[----:B------:R-:W-:Y:S01]  /*1f3c0*/  MUFU.EX2 R126, R75 ;  /* 0x0000004b007e7308 */ /* 0x000fe20000000800 */
[----:B----4-:R-:W-:Y:S01]  /*1f3d0*/  F2FP.BF16.F32.PACK_AB R4, R5, R124 ;  /* 0x0000007c0504723e */ /* 0x010fe200000010ff */
[----:B------:R-:W-:Y:S02]  /*1f3e0*/  VIADD R124, R66, 0xa040 ;  /* 0x0000a040427c7836 */ /* 0x000fe40000000000 */
[----:B------:R-:W-:Y:S01]  /*1f3f0*/  FMUL.FTZ R67, R56, R7 ;  /* 0x0000000738437220 */ /* 0x000fe20000410000 */
[----:B------:R-:W-:Y:S01]  /*1f400*/  @P2 VIADD R124, R8, 0xffffffc0 ;  /* 0xffffffc0087c2836 */ /* 0x000fe20000000000 */
[----:B------:R-:W-:Y:S04]  /*1f410*/  LDSM.16.MT88.4 R12, [R0+0xa000] ;  /* 0x00a00000000c783b */ /* 0x000fe80000004200 */
[----:B------:R-:W1:Y:S01]  /*1f420*/  LDSM.16.MT88.4 R8, [R124] ;  /* 0x000000007c08783b */ /* 0x000e620000004200 */
[----:B------:R-:W4:Y:S08]  /*1f430*/  MUFU.EX2 R57, R57 ;  /* 0x0000003900397308 */ /* 0x000f300000000800 */
[----:B------:R-:W-:Y:S08]  /*1f440*/  MUFU.EX2 R71, R219 ;  /* 0x000000db00477308 */ /* 0x000ff00000000800 */
[----:B------:R-:W-:Y:S08]  /*1f450*/  MUFU.EX2 R73, R73 ;  /* 0x0000004900497308 */ /* 0x000ff00000000800 */
[----:B------:R-:W-:Y:S01]  /*1f460*/  MUFU.EX2 R128, R211 ;  /* 0x000000d300807308 */ /* 0x000fe20000000800 */
[-CC-:B------:R-:W-:Y:S01]  /*1f470*/  FFMA.FTZ R83, R83, R56.reuse, -R61.reuse ;  /* 0x0000003853537223 */ /* 0x180fe2000001083d */
[-CC-:B------:R-:W-:Y:S01]  /*1f480*/  FFMA.FTZ R172, R195, R56.reuse, -R61.reuse ;  /* 0x00000038c3ac7223 */ /* 0x180fe2000001083d */
[----:B------:R-:W-:-:S05]  /*1f490*/  FFMA.FTZ R174, R87, R56, -R61 ;  /* 0x0000003857ae7223 */ /* 0x000fca000001083d */
[----:B------:R-:W-:Y:S08]  /*1f4a0*/  MUFU.EX2 R170, R85 ;  /* 0x0000005500aa7308 */ /* 0x000ff00000000800 */
[----:B------:R-:W-:Y:S08]  /*1f4b0*/  MUFU.EX2 R79, R199 ;  /* 0x000000c7004f7308 */ /* 0x000ff00000000800 */
[----:B------:R-:W-:Y:S08]  /*1f4c0*/  MUFU.EX2 R168, R197 ;  /* 0x000000c500a87308 */ /* 0x000ff00000000800 */
[----:B------:R-:W-:Y:S01]  /*1f4d0*/  MUFU.EX2 R81, R81 ;  /* 0x0000005100517308 */ /* 0x000fe20000000800 */
[-CC-:B------:R-:W-:Y:S01]  /*1f4e0*/  FFMA.FTZ R91, R91, R56.reuse, -R61.reuse ;  /* 0x000000385b5b7223 */ /* 0x180fe2000001083d */
[----:B------:R-:W-:-:S06]  /*1f4f0*/  FFMA.FTZ R184, R184, R56, -R61 ;  /* 0x00000038b8b87223 */ /* 0x000fcc000001083d */
[----:B------:R-:W-:Y:S08]  /*1f500*/  MUFU.EX2 R178, R182 ;  /* 0x000000b600b27308 */ /* 0x000ff00000000800 */
[----:B------:R-:W-:Y:S08]  /*1f510*/  MUFU.EX2 R180, R93 ;  /* 0x0000005d00b47308 */ /* 0x000ff00000000800 */
[----:B------:R-:W-:Y:S01]  /*1f520*/  MUFU.EX2 R89, R89 ;  /* 0x0000005900597308 */ /* 0x000fe20000000800 */
[-CC-:B------:R-:W-:Y:S01]  /*1f530*/  FFMA.FTZ R190, R190, R56.reuse, -R61.reuse ;  /* 0x00000038bebe7223 */ /* 0x180fe2000001083d */
[-CC-:B------:R-:W-:Y:S01]  /*1f540*/  FFMA.FTZ R101, R101, R56.reuse, -R61.reuse ;  /* 0x0000003865657223 */ /* 0x180fe2000001083d */
[-CC-:B------:R-:W-:Y:S01]  /*1f550*/  FFMA.FTZ R192, R192, R56.reuse, -R61.reuse ;  /* 0x00000038c0c07223 */ /* 0x180fe2000001083d */
[----:B------:R-:W-:-:S04]  /*1f560*/  FFMA.FTZ R103, R103, R56, -R61 ;  /* 0x0000003867677223 */ /* 0x000fc8000001083d */
[----:B------:R-:W-:Y:S08]  /*1f570*/  MUFU.EX2 R186, R99 ;  /* 0x0000006300ba7308 */ /* 0x000ff00000000800 */
[----:B------:R-:W-:Y:S08]  /*1f580*/  MUFU.EX2 R188, R188 ;  /* 0x000000bc00bc7308 */ /* 0x000ff00000000800 */
[----:B------:R-:W-:Y:S01]  /*1f590*/  MUFU.EX2 R97, R97 ;  /* 0x0000006100617308 */ /* 0x000fe20000000800 */
[-CC-:B------:R-:W-:Y:S01]  /*1f5a0*/  FFMA.FTZ R109, R109, R56.reuse, -R61.reuse ;  /* 0x000000386d6d7223 */ /* 0x180fe2000001083d */
[-CC-:B------:R-:W-:Y:S01]  /*1f5b0*/  FFMA.FTZ R198, R198, R56.reuse, -R61.reuse ;  /* 0x00000038c6c67223 */ /* 0x180fe2000001083d */
[-CC-:B------:R-:W-:Y:S01]  /*1f5c0*/  FFMA.FTZ R117, R177, R56.reuse, -R61.reuse ;  /* 0x00000038b1757223 */ /* 0x180fe2000001083d */
[----:B------:R-:W-:Y:S01]  /*1f5d0*/  FFMA.FTZ R202, R202, R56, -R61 ;  /* 0x00000038caca7223 */ /* 0x000fe2000001083d */
[----:B------:R1:W5:Y:S03]  /*1f5e0*/  LDL.LU R39, [R1+0x34] ;  /* 0x0000340001277983 */ /* 0x0003660000300800 */
[----:B------:R-:W-:Y:S08]  /*1f5f0*/  MUFU.EX2 R55, R55 ;  /* 0x0000003700377308 */ /* 0x000ff00000000800 */
[----:B------:R-:W2:Y:S08]  /*1f600*/  MUFU.EX2 R122, R122 ;  /* 0x0000007a007a7308 */ /* 0x000eb00000000800 */
[----:B------:R-:W1:Y:S01]  /*1f610*/  MUFU.EX2 R67, R67 ;  /* 0x0000004300437308 */ /* 0x000e620000000800 */
[----:B---3--:R-:W-:-:S02]  /*1f620*/  F2FP.BF16.F32.PACK_AB R6, R63, R64 ;  /* 0x000000403f06723e */ /* 0x008fc400000010ff */
[----:B----4-:R-:W-:Y:S01]  /*1f630*/  F2FP.BF16.F32.PACK_AB R5, R57, R62 ;  /* 0x0000003e3905723e */ /* 0x010fe200000010ff */
[----:B------:R-:W-:-:S04]  /*1f640*/  IMAD.IADD R53, R53, 0x1, R124 ;  /* 0x0000000135357824 */ /* 0x000fc800078e027c */
[----:B------:R-:W-:Y:S01]  /*1f650*/  MUFU.EX2 R75, R217 ;  /* 0x000000d9004b7308 */ /* 0x000fe20000000800 */
[----:B--2---:R-:W-:Y:S01]  /*1f660*/  F2FP.BF16.F32.PACK_AB R7, R122, R55 ;  /* 0x000000377a07723e */ /* 0x004fe200000010ff */
[----:B------:R-:W-:Y:S06]  /*1f670*/  LDSM.16.MT88.4 R20, [R53+0x800] ;  /* 0x000800003514783b */ /* 0x000fec0000004200 */
[----:B------:R-:W2:Y:S01]  /*1f680*/  MUFU.EX2 R130, R130 ;  /* 0x0000008200827308 */ /* 0x000ea20000000800 */
        /* <DEDUP_REMOVED lines=8> */
[C---:B------:R-:W-:Y:S01]  /*1f710*/  HMMA.16816.F32.BF16 R160, R4.reuse, R16, R160 ;  /* 0x0000001004a0723c */ /* 0x040fe200000418a0 */
[----:B------:R-:W-:Y:S08]  /*1f720*/  MUFU.EX2 R77, R77 ;  /* 0x0000004d004d7308 */ /* 0x000ff00000000800 */
[----:B------:R-:W1:Y:S01]  /*1f730*/  MUFU.EX2 R166, R166 ;  /* 0x000000a600a67308 */ /* 0x000e620000000800 */
[C---:B------:R-:W-:Y:S01]  /*1f740*/  HMMA.16816.F32.BF16 R156, R4.reuse, R18, R156 ;  /* 0x00000012049c723c */ /* 0x040fe2000004189c */
[----:B------:R-:W3:Y:S01]  /*1f750*/  LDSM.16.MT88.4 R16, [R53] ;  /* 0x000000003510783b */ /* 0x000ee20000004200 */
[-C--:B------:R-:W-:Y:S01]  /*1f760*/  FMUL.FTZ R154, R154, R67.reuse ;  /* 0x000000439a9a7220 */ /* 0x080fe20000410000 */
[-C--:B------:R-:W-:Y:S01]  /*1f770*/  FMUL.FTZ R155, R155, R67.reuse ;  /* 0x000000439b9b7220 */ /* 0x080fe20000410000 */
[-C--:B------:R-:W-:Y:S01]  /*1f780*/  FMUL.FTZ R150, R150, R67.reuse ;  /* 0x0000004396967220 */ /* 0x080fe20000410000 */
[-C--:B------:R-:W-:Y:S01]  /*1f790*/  FMUL.FTZ R151, R151, R67.reuse ;  /* 0x0000004397977220 */ /* 0x080fe20000410000 */
[-CC-:B------:R-:W-:Y:S01]  /*1f7a0*/  FFMA.FTZ R85, R193, R56.reuse, -R61.reuse ;  /* 0x00000038c1557223 */ /* 0x180fe2000001083d */
[----:B------:R-:W-:Y:S01]  /*1f7b0*/  MUFU.EX2 R83, R83 ;  /* 0x0000005300537308 */ /* 0x000fe20000000800 */
[C---:B------:R-:W-:Y:S07]  /*1f7c0*/  HMMA.16816.F32.BF16 R144, R4.reuse, R8, R144 ;  /* 0x000000080490723c */ /* 0x040fee0000041890 */
[----:B------:R-:W4:Y:S01]  /*1f7d0*/  MUFU.EX2 R172, R172 ;  /* 0x000000ac00ac7308 */ /* 0x000f220000000800 */
[C---:B------:R-:W-:Y:S01]  /*1f7e0*/  HMMA.16816.F32.BF16 R140, R4.reuse, R10, R140 ;  /* 0x0000000a048c723c */ /* 0x040fe2000004188c */
[----:B------:R-:W4:Y:S06]  /*1f7f0*/  LDSM.16.MT88.4 R8, [R0+0xa800] ;  /* 0x00a800000008783b */ /* 0x000f2c0000004200 */
[----:B------:R-:W-:Y:S01]  /*1f800*/  MUFU.EX2 R174, R174 ;  /* 0x000000ae00ae7308 */ /* 0x000fe20000000800 */
[C---:B------:R-:W-:Y:S01]  /*1f810*/  HMMA.16816.F32.BF16 R152, R4.reuse, R12, R152 ;  /* 0x0000000c0498723c */ /* 0x040fe20000041898 */
[-CC-:B------:R-:W-:Y:S01]  /*1f820*/  FFMA.FTZ R182, R189, R56.reuse, -R61.reuse ;  /* 0x00000038bdb67223 */ /* 0x180fe2000001083d */
[----:B------:R-:W-:Y:S01]  /*1f830*/  FFMA.FTZ R93, R95, R56, -R61 ;  /* 0x000000385f5d7223 */ /* 0x000fe2000001083d */
[----:B------:R-:W4:Y:S05]  /*1f840*/  LDL.LU R251, [R1] ;  /* 0x0000000001fb7983 */ /* 0x000f2a0000300800 */
[----:B------:R-:W-:Y:S01]  /*1f850*/  HMMA.16816.F32.BF16 R148, R4, R14, R148 ;  /* 0x0000000e0494723c */ /* 0x000fe20000041894 */
[----:B------:R-:W4:Y:S01]  /*1f860*/  LDSM.16.MT88.4 R12, [R66+0xa800] ;  /* 0x00a80000420c783b */ /* 0x000f220000004200 */
[-C--:B------:R-:W-:Y:S01]  /*1f870*/  FMUL.FTZ R138, R138, R67.reuse ;  /* 0x000000438a8a7220 */ /* 0x080fe20000410000 */
[-C--:B------:R-:W-:Y:S01]  /*1f880*/  FMUL.FTZ R139, R139, R67.reuse ;  /* 0x000000438b8b7220 */ /* 0x080fe20000410000 */
[-C--:B------:R-:W-:Y:S01]  /*1f890*/  FMUL.FTZ R134, R134, R67.reuse ;  /* 0x0000004386867220 */ /* 0x080fe20000410000 */
[----:B------:R-:W-:-:S05]  /*1f8a0*/  FMUL.FTZ R135, R135, R67 ;  /* 0x0000004387877220 */ /* 0x000fca0000410000 */
[----:B---3--:R-:W-:Y:S01]  /*1f8b0*/  HMMA.16816.F32.BF16 R136, R4, R16, R136 ;  /* 0x000000100488723c */ /* 0x008fe20000041888 */
[----:B------:R-:W-:Y:S02]  /*1f8c0*/  F2FP.BF16.F32.PACK_AB R16, R126, R71 ;  /* 0x000000477e10723e */ /* 0x000fe400000010ff */
[----:B--2---:R-:W-:-:S05]  /*1f8d0*/  F2FP.BF16.F32.PACK_AB R17, R130, R75 ;  /* 0x0000004b8211723e */ /* 0x004fca00000010ff */
[----:B------:R-:W-:Y:S01]  /*1f8e0*/  HMMA.16816.F32.BF16 R132, R4, R18, R132 ;  /* 0x000000120484723c */ /* 0x000fe20000041884 */
[----:B------:R-:W2:Y:S01]  /*1f8f0*/  LDSM.16.MT88.4 R4, [R124+0x800] ;  /* 0x000800007c04783b */ /* 0x000ea20000004200 */
[----:B------:R-:W-:Y:S02]  /*1f900*/  F2FP.BF16.F32.PACK_AB R18, R128, R73 ;  /* 0x000000498012723e */ /* 0x000fe400000010ff */
[----:B-1----:R-:W-:-:S07]  /*1f910*/  F2FP.BF16.F32.PACK_AB R19, R166, R77 ;  /* 0x0000004da613723e */ /* 0x002fce00000010ff */
[C---:B----4-:R-:W-:Y:S08]  /*1f920*/  HMMA.16816.F32.BF16 R152, R16.reuse, R8, R152 ;  /* 0x000000081098723c */ /* 0x050ff00000041898 */
[C---:B------:R-:W-:Y:S01]  /*1f930*/  HMMA.16816.F32.BF16 R148, R16.reuse, R10, R148 ;  /* 0x0000000a1094723c */ /* 0x040fe20000041894 */
[----:B------:R-:W1:Y:S07]  /*1f940*/  LDSM.16.MT88.4 R8, [R0+0xb000] ;  /* 0x00b000000008783b */ /* 0x000e6e0000004200 */
[C---:B------:R-:W-:Y:S08]  /*1f950*/  HMMA.16816.F32.BF16 R160, R16.reuse, R12, R160 ;  /* 0x0000000c10a0723c */ /* 0x040ff000000418a0 */
[C---:B------:R-:W-:Y:S01]  /*1f960*/  HMMA.16816.F32.BF16 R156, R16.reuse, R14, R156 ;  /* 0x0000000e109c723c */ /* 0x040fe2000004189c */
[----:B------:R-:W3:Y:S01]  /*1f970*/  LDSM.16.MT88.4 R12, [R66+0xb000] ;  /* 0x00b00000420c783b */ /* 0x000ee20000004200 */
[----:B------:R-:W4:Y:S06]  /*1f980*/  MUFU.EX2 R85, R85 ;  /* 0x0000005500557308 */ /* 0x000f2c0000000800 */
[C---:B--2---:R-:W-:Y:S08]  /*1f990*/  HMMA.16816.F32.BF16 R144, R16.reuse, R4, R144 ;  /* 0x000000041090723c */ /* 0x044ff00000041890 */
[C---:B------:R-:W-:Y:S01]  /*1f9a0*/  HMMA.16816.F32.BF16 R140, R16.reuse, R6, R140 ;  /* 0x00000006108c723c */ /* 0x040fe2000004188c */
[----:B------:R-:W2:Y:S07]  /*1f9b0*/  LDSM.16.MT88.4 R4, [R124+0x1000] ;  /* 0x001000007c04783b */ /* 0x000eae0000004200 */
[C---:B------:R-:W-:Y:S08]  /*1f9c0*/  HMMA.16816.F32.BF16 R136, R16.reuse, R20, R136 ;  /* 0x000000141088723c */ /* 0x040ff00000041888 */
[----:B------:R-:W-:Y:S01]  /*1f9d0*/  HMMA.16816.F32.BF16 R132, R16, R22, R132 ;  /* 0x000000161084723c */ /* 0x000fe20000041884 */
[----:B------:R-:W-:Y:S01]  /*1f9e0*/  F2FP.BF16.F32.PACK_AB R16, R168, R79 ;  /* 0x0000004fa810723e */ /* 0x000fe200000010ff */
[----:B------:R-:W2:Y:S01]  /*1f9f0*/  LDSM.16.MT88.4 R20, [R53+0x1000] ;  /* 0x001000003514783b */ /* 0x000ea20000004200 */
[----:B------:R-:W-:-:S02]  /*1fa00*/  F2FP.BF16.F32.PACK_AB R18, R81, R170 ;  /* 0x000000aa5112723e */ /* 0x000fc400000010ff */
[----:B------:R-:W-:Y:S02]  /*1fa10*/  F2FP.BF16.F32.PACK_AB R17, R172, R83 ;  /* 0x00000053ac11723e */ /* 0x000fe400000010ff */
[----:B----4-:R-:W-:-:S07]  /*1fa20*/  F2FP.BF16.F32.PACK_AB R19, R174, R85 ;  /* 0x00000055ae13723e */ /* 0x010fce00000010ff */
[C---:B-1----:R-:W-:Y:S08]  /*1fa30*/  HMMA.16816.F32.BF16 R152, R16.reuse, R8, R152 ;  /* 0x000000081098723c */ /* 0x042ff00000041898 */
[C---:B------:R-:W-:Y:S01]  /*1fa40*/  HMMA.16816.F32.BF16 R148, R16.reuse, R10, R148 ;  /* 0x0000000a1094723c */ /* 0x040fe20000041894 */
[----:B------:R-:W1:Y:S07]  /*1fa50*/  LDSM.16.MT88.4 R8, [R0+0xb800] ;  /* 0x00b800000008783b */ /* 0x000e6e0000004200 */
[C---:B---3--:R-:W-:Y:S08]  /*1fa60*/  HMMA.16816.F32.BF16 R160, R16.reuse, R12, R160 ;  /* 0x0000000c10a0723c */ /* 0x048ff000000418a0 */
[C---:B------:R-:W-:Y:S01]  /*1fa70*/  HMMA.16816.F32.BF16 R156, R16.reuse, R14, R156 ;  /* 0x0000000e109c723c */ /* 0x040fe2000004189c */
[----:B------:R-:W3:Y:S01]  /*1fa80*/  LDSM.16.MT88.4 R12, [R66+0xb800] ;  /* 0x00b80000420c783b */ /* 0x000ee20000004200 */
[----:B------:R-:W4:Y:S08]  /*1fa90*/  MUFU.EX2 R87, R191 ;  /* 0x000000bf00577308 */ /* 0x000f300000000800 */
[----:B------:R-:W-:Y:S08]  /*1faa0*/  MUFU.EX2 R91, R91 ;  /* 0x0000005b005b7308 */ /* 0x000ff00000000800 */
[----:B------:R-:W1:Y:S08]  /*1fab0*/  MUFU.EX2 R182, R182 ;  /* 0x000000b600b67308 */ /* 0x000e700000000800 */
[----:B------:R-:W-:Y:S08]  /*1fac0*/  MUFU.EX2 R93, R93 ;  /* 0x0000005d005d7308 */ /* 0x000ff00000000800 */
[----:B------:R-:W3:Y:S01]  /*1fad0*/  MUFU.EX2 R184, R184 ;  /* 0x000000b800b87308 */ /* 0x000ee20000000800 */
[C---:B--2---:R-:W-:Y:S08]  /*1fae0*/  HMMA.16816.F32.BF16 R144, R16.reuse, R4, R144 ;  /* 0x000000041090723c */ /* 0x044ff00000041890 */
[C---:B------:R-:W-:Y:S01]  /*1faf0*/  HMMA.16816.F32.BF16 R140, R16.reuse, R6, R140 ;  /* 0x00000006108c723c */ /* 0x040fe2000004188c */
[----:B------:R-:W2:Y:S07]  /*1fb00*/  LDSM.16.MT88.4 R4, [R124+0x1800] ;  /* 0x001800007c04783b */ /* 0x000eae0000004200 */
[C---:B------:R-:W-:Y:S08]  /*1fb10*/  HMMA.16816.F32.BF16 R136, R16.reuse, R20, R136 ;  /* 0x000000141088723c */ /* 0x040ff00000041888 */
[----:B------:R-:W-:Y:S01]  /*1fb20*/  HMMA.16816.F32.BF16 R132, R16, R22, R132 ;  /* 0x000000161084723c */ /* 0x000fe20000041884 */
[----:B----4-:R-:W-:Y:S01]  /*1fb30*/  F2FP.BF16.F32.PACK_AB R16, R178, R87 ;  /* 0x00000057b210723e */ /* 0x010fe200000010ff */
[----:B------:R-:W4:Y:S01]  /*1fb40*/  LDSM.16.MT88.4 R20, [R53+0x1800] ;  /* 0x001800003514783b */ /* 0x000f220000004200 */
[----:B------:R-:W-:-:S02]  /*1fb50*/  F2FP.BF16.F32.PACK_AB R18, R89, R180 ;  /* 0x000000b45912723e */ /* 0x000fc400000010ff */
[----:B-1----:R-:W-:Y:S02]  /*1fb60*/  F2FP.BF16.F32.PACK_AB R17, R182, R91 ;  /* 0x0000005bb611723e */ /* 0x002fe400000010ff */
[----:B---3--:R-:W-:-:S07]  /*1fb70*/  F2FP.BF16.F32.PACK_AB R19, R184, R93 ;  /* 0x0000005db813723e */ /* 0x008fce00000010ff */
[C---:B------:R-:W-:Y:S08]  /*1fb80*/  HMMA.16816.F32.BF16 R152, R16.reuse, R8, R152 ;  /* 0x000000081098723c */ /* 0x040ff00000041898 */
[C---:B------:R-:W-:Y:S01]  /*1fb90*/  HMMA.16816.F32.BF16 R148, R16.reuse, R10, R148 ;  /* 0x0000000a1094723c */ /* 0x040fe20000041894 */
[----:B------:R-:W1:Y:S07]  /*1fba0*/  LDSM.16.MT88.4 R8, [R0+0xc000] ;  /* 0x00c000000008783b */ /* 0x000e6e0000004200 */
[C---:B------:R-:W-:Y:S08]  /*1fbb0*/  HMMA.16816.F32.BF16 R160, R16.reuse, R12, R160 ;  /* 0x0000000c10a0723c */ /* 0x040ff000000418a0 */
[C---:B------:R-:W-:Y:S01]  /*1fbc0*/  HMMA.16816.F32.BF16 R156, R16.reuse, R14, R156 ;  /* 0x0000000e109c723c */ /* 0x040fe2000004189c */
[----:B------:R-:W3:Y:S01]  /*1fbd0*/  LDSM.16.MT88.4 R12, [R66+0xc000] ;  /* 0x00c00000420c783b */ /* 0x000ee20000004200 */
[----:B------:R-:W1:Y:S08]  /*1fbe0*/  MUFU.EX2 R95, R187 ;  /* 0x000000bb005f7308 */ /* 0x000e700000000800 */
[----:B------:R-:W-:Y:S08]  /*1fbf0*/  MUFU.EX2 R99, R103 ;  /* 0x0000006700637308 */ /* 0x000ff00000000800 */
[----:B------:R-:W1:Y:S08]  /*1fc00*/  MUFU.EX2 R190, R190 ;  /* 0x000000be00be7308 */ /* 0x000e700000000800 */
[----:B------:R-:W-:Y:S08]  /*1fc10*/  MUFU.EX2 R101, R101 ;  /* 0x0000006500657308 */ /* 0x000ff00000000800 */
[----:B------:R-:W3:Y:S01]  /*1fc20*/  MUFU.EX2 R192, R192 ;  /* 0x000000c000c07308 */ /* 0x000ee20000000800 */
[C---:B--2---:R-:W-:Y:S08]  /*1fc30*/  HMMA.16816.F32.BF16 R144, R16.reuse, R4, R144 ;  /* 0x000000041090723c */ /* 0x044ff00000041890 */
[C---:B------:R-:W-:Y:S01]  /*1fc40*/  HMMA.16816.F32.BF16 R140, R16.reuse, R6, R140 ;  /* 0x00000006108c723c */ /* 0x040fe2000004188c */
[----:B------:R-:W2:Y:S07]  /*1fc50*/  LDSM.16.MT88.4 R4, [R124+0x2000] ;  /* 0x002000007c04783b */ /* 0x000eae0000004200 */
[C---:B----4-:R-:W-:Y:S08]  /*1fc60*/  HMMA.16816.F32.BF16 R136, R16.reuse, R20, R136 ;  /* 0x000000141088723c */ /* 0x050ff00000041888 */
[----:B------:R-:W-:Y:S01]  /*1fc70*/  HMMA.16816.F32.BF16 R132, R16, R22, R132 ;  /* 0x000000161084723c */ /* 0x000fe20000041884 */
[----:B-1----:R-:W-:Y:S01]  /*1fc80*/  F2FP.BF16.F32.PACK_AB R16, R186, R95 ;  /* 0x0000005fba10723e */ /* 0x002fe200000010ff */
[----:B------:R-:W1:Y:S01]  /*1fc90*/  LDSM.16.MT88.4 R20, [R53+0x2000] ;  /* 0x002000003514783b */ /* 0x000e620000004200 */
[----:B------:R-:W-:-:S02]  /*1fca0*/  F2FP.BF16.F32.PACK_AB R18, R97, R188 ;  /* 0x000000bc6112723e */ /* 0x000fc400000010ff */
[----:B------:R-:W-:Y:S02]  /*1fcb0*/  F2FP.BF16.F32.PACK_AB R17, R190, R99 ;  /* 0x00000063be11723e */ /* 0x000fe400000010ff */
[----:B---3--:R-:W-:-:S07]  /*1fcc0*/  F2FP.BF16.F32.PACK_AB R19, R192, R101 ;  /* 0x00000065c013723e */ /* 0x008fce00000010ff */
[C---:B------:R-:W-:Y:S08]  /*1fcd0*/  HMMA.16816.F32.BF16 R152, R16.reuse, R8, R152 ;  /* 0x000000081098723c */ /* 0x040ff00000041898 */
[C---:B------:R-:W-:Y:S01]  /*1fce0*/  HMMA.16816.F32.BF16 R148, R16.reuse, R10, R148 ;  /* 0x0000000a1094723c */ /* 0x040fe20000041894 */
[----:B------:R-:W3:Y:S07]  /*1fcf0*/  LDSM.16.MT88.4 R8, [R0+0xc800] ;  /* 0x00c800000008783b */ /* 0x000eee0000004200 */
        /* <DEDUP_REMOVED lines=11> */
[C---:B--2---:R-:W-:Y:S08]  /*1fdb0*/  HMMA.16816.F32.BF16 R144, R16.reuse, R4, R144 ;  /* 0x000000041090723c */ /* 0x044ff00000041890 */
[C---:B------:R-:W-:Y:S01]  /*1fdc0*/  HMMA.16816.F32.BF16 R140, R16.reuse, R6, R140 ;  /* 0x00000006108c723c */ /* 0x040fe2000004188c */
[----:B------:R-:W2:Y:S07]  /*1fdd0*/  LDSM.16.MT88.4 R4, [R124+0x2800] ;  /* 0x002800007c04783b */ /* 0x000eae0000004200 */
[C---:B-1----:R-:W-:Y:S08]  /*1fde0*/  HMMA.16816.F32.BF16 R136, R16.reuse, R20, R136 ;  /* 0x000000141088723c */ /* 0x042ff00000041888 */
[----:B------:R-:W-:Y:S01]  /*1fdf0*/  HMMA.16816.F32.BF16 R132, R16, R22, R132 ;  /* 0x000000161084723c */ /* 0x000fe20000041884 */
[----:B---3--:R-:W-:Y:S01]  /*1fe00*/  F2FP.BF16.F32.PACK_AB R16, R194, R103 ;  /* 0x00000067c210723e */ /* 0x008fe200000010ff */
[----:B------:R-:W1:Y:S01]  /*1fe10*/  LDSM.16.MT88.4 R20, [R53+0x2800] ;  /* 0x002800003514783b */ /* 0x000e620000004200 */
        /* <DEDUP_REMOVED lines=90> */
[----:B------:R4:W-:Y:S01]  /*203c0*/  MUFU.EX2 R175, R52 ;  /* 0x0000003400af7308 */ /* 0x0009e20000000800 */
[-CC-:B------:R-:W-:Y:S01]  /*203d0*/  FFMA.FTZ R176, R176, R56.reuse, -R61.reuse ;  /* 0x00000038b0b07223 */ /* 0x180fe2000001083d */
[-CC-:B------:R-:W-:Y:S01]  /*203e0*/  FFMA.FTZ R177, R120, R56.reuse, -R61.reuse ;  /* 0x0000003878b17223 */ /* 0x180fe2000001083d */
[----:B------:R-:W-:-:S03]  /*203f0*/  FFMA.FTZ R179, R116, R56, -R61 ;  /* 0x0000003874b37223 */ /* 0x000fc6000001083d */
[C---:B------:R-:W-:Y:S08]  /*20400*/  HMMA.16816.F32.BF16 R160, R16.reuse, R12, R160 ;  /* 0x0000000c10a0723c */ /* 0x040ff000000418a0 */
[C---:B------:R-:W-:Y:S01]  /*20410*/  HMMA.16816.F32.BF16 R156, R16.reuse, R14, R156 ;  /* 0x0000000e109c723c */ /* 0x040fe2000004189c */
[----:B------:R-:W3:Y:S01]  /*20420*/  LDSM.16.MT88.4 R12, [R0+0xe800] ;  /* 0x00e80000000c783b */ /* 0x000ee20000004200 */
[----:B----4-:R-:W-:Y:S01]  /*20430*/  FFMA.FTZ R52, R118, R56, -R61 ;  /* 0x0000003876347223 */ /* 0x010fe2000001083d */
[----:B------:R-:W4:Y:S08]  /*20440*/  MUFU.EX2 R54, R54 ;  /* 0x0000003600367308 */ /* 0x000f300000000800 */
[----:B------:R-:W-:Y:S08]  /*20450*/  MUFU.EX2 R51, R51 ;  /* 0x0000003300337308 */ /* 0x000ff00000000800 */
[----:B------:R-:W4:Y:S08]  /*20460*/  MUFU.EX2 R50, R50 ;  /* 0x0000003200327308 */ /* 0x000f300000000800 */
[----:B------:R-:W-:Y:S08]  /*20470*/  MUFU.EX2 R176, R176 ;  /* 0x000000b000b07308 */ /* 0x000ff00000000800 */
[----:B------:R-:W3:Y:S08]  /*20480*/  MUFU.EX2 R177, R177 ;  /* 0x000000b100b17308 */ /* 0x000ef00000000800 */
[----:B------:R-:W-:Y:S08]  /*20490*/  MUFU.EX2 R52, R52 ;  /* 0x0000003400347308 */ /* 0x000ff00000000800 */
[----:B------:R-:W3:Y:S01]  /*204a0*/  MUFU.EX2 R179, R179 ;  /* 0x000000b300b37308 */ /* 0x000ee20000000800 */
[C---:B--2---:R-:W-:Y:S08]  /*204b0*/  HMMA.16816.F32.BF16 R144, R16.reuse, R4, R144 ;  /* 0x000000041090723c */ /* 0x044ff00000041890 */
[C---:B------:R-:W-:Y:S01]  /*204c0*/  HMMA.16816.F32.BF16 R140, R16.reuse, R6, R140 ;  /* 0x00000006108c723c */ /* 0x040fe2000004188c */
[----:B------:R-:W-:Y:S07]  /*204d0*/  LDSM.16.MT88.4 R4, [R124+0x4800] ;  /* 0x004800007c04783b */ /* 0x000fee0000004200 */
[C---:B-1----:R-:W-:Y:S08]  /*204e0*/  HMMA.16816.F32.BF16 R136, R16.reuse, R20, R136 ;  /* 0x000000141088723c */ /* 0x042ff00000041888 */
[----:B------:R-:W-:Y:S01]  /*204f0*/  HMMA.16816.F32.BF16 R132, R16, R22, R132 ;  /* 0x000000161084723c */ /* 0x000fe20000041884 */
[----:B----4-:R-:W-:-:S02]  /*20500*/  F2FP.BF16.F32.PACK_AB R16, R175, R54 ;  /* 0x00000036af10723e */ /* 0x010fc400000010ff */
[----:B------:R-:W-:Y:S02]  /*20510*/  F2FP.BF16.F32.PACK_AB R18, R50, R51 ;  /* 0x000000333212723e */ /* 0x000fe400000010ff */
[----:B---3--:R-:W-:Y:S02]  /*20520*/  F2FP.BF16.F32.PACK_AB R17, R177, R176 ;  /* 0x000000b0b111723e */ /* 0x008fe400000010ff */
        /* <DEDUP_REMOVED lines=38> */
[----:B------:R4:W2:Y:S08]  /*20790*/  MUFU.EX2 R187, R44 ;  /* 0x0000002c00bb7308 */ /* 0x0008b00000000800 */
[----:B------:R-:W-:Y:S08]  /*207a0*/  MUFU.EX2 R43, R43 ;  /* 0x0000002b002b7308 */ /* 0x000ff00000000800 */
[----:B------:R-:W-:Y:S01]  /*207b0*/  MUFU.EX2 R42, R42 ;  /* 0x0000002a002a7308 */ /* 0x000fe20000000800 */
[----:B----4-:R-:W4:Y:S07]  /*207c0*/  LDSM.16.MT88.4 R44, [R0+0xf800] ;  /* 0x00f80000002c783b */ /* 0x010f2e0000004200 */
[----:B------:R-:W-:Y:S08]  /*207d0*/  MUFU.EX2 R106, R106 ;  /* 0x0000006a006a7308 */ /* 0x000ff00000000800 */
[----:B------:R-:W3:Y:S08]  /*207e0*/  MUFU.EX2 R189, R189 ;  /* 0x000000bd00bd7308 */ /* 0x000ef00000000800 */
[----:B------:R-:W-:Y:S08]  /*207f0*/  MUFU.EX2 R102, R102 ;  /* 0x0000006600667308 */ /* 0x000ff00000000800 */
[----:B------:R-:W4:Y:S01]  /*20800*/  MUFU.EX2 R191, R191 ;  /* 0x000000bf00bf7308 */ /* 0x000f220000000800 */
[----:B-1----:R-:W-:Y:S01]  /*20810*/  HMMA.16816.F32.BF16 R136, R20, R8, R136 ;  /* 0x000000081488723c */ /* 0x002fe20000041888 */
[----:B--2---:R-:W-:-:S02]  /*20820*/  F2FP.BF16.F32.PACK_AB R8, R187, R108 ;  /* 0x0000006cbb08723e */ /* 0x004fc400000010ff */
[----:B---3--:R-:W-:-:S05]  /*20830*/  F2FP.BF16.F32.PACK_AB R9, R189, R106 ;  /* 0x0000006abd09723e */ /* 0x008fca00000010ff */
[----:B------:R-:W-:Y:S01]  /*20840*/  HMMA.16816.F32.BF16 R132, R20, R10, R132 ;  /* 0x0000000a1484723c */ /* 0x000fe20000041884 */
[----:B------:R-:W-:Y:S02]  /*20850*/  F2FP.BF16.F32.PACK_AB R10, R42, R43 ;  /* 0x0000002b2a0a723e */ /* 0x000fe400000010ff */
[----:B----4-:R-:W-:-:S05]  /*20860*/  F2FP.BF16.F32.PACK_AB R11, R191, R102 ;  /* 0x00000066bf0b723e */ /* 0x010fca00000010ff */
[C---:B------:R-:W-:Y:S08]  /*20870*/  HMMA.16816.F32.BF16 R152, R20.reuse, R4, R152 ;  /* 0x000000041498723c */ /* 0x040ff00000041898 */
[----:B------:R-:W-:Y:S01]  /*20880*/  HMMA.16816.F32.BF16 R148, R20, R6, R148 ;  /* 0x000000061494723c */ /* 0x000fe20000041894 */
[----:B------:R-:W1:Y:S07]  /*20890*/  LDSM.16.MT88.4 R4, [R124+0x5800] ;  /* 0x005800007c04783b */ /* 0x000e6e0000004200 */
[C---:B------:R-:W-:Y:S08]  /*208a0*/  HMMA.16816.F32.BF16 R160, R8.reuse, R12, R160 ;  /* 0x0000000c08a0723c */ /* 0x040ff000000418a0 */
[----:B------:R-:W-:Y:S01]  /*208b0*/  HMMA.16816.F32.BF16 R156, R8, R14, R156 ;  /* 0x0000000e089c723c */ /* 0x000fe2000004189c */
[----:B------:R-:W2:Y:S07]  /*208c0*/  LDSM.16.MT88.4 R12, [R53+0x5800] ;  /* 0x00580000350c783b */ /* 0x000eae0000004200 */
[C---:B------:R-:W-:Y:S08]  /*208d0*/  HMMA.16816.F32.BF16 R144, R20.reuse, R16, R144 ;  /* 0x000000101490723c */ /* 0x040ff00000041890 */
[----:B------:R-:W-:Y:S01]  /*208e0*/  HMMA.16816.F32.BF16 R140, R20, R18, R140 ;  /* 0x00000012148c723c */ /* 0x000fe2000004188c */
[----:B------:R-:W3:Y:S01]  /*208f0*/  LDSM.16.MT88.4 R16, [R66+0x10000] ;  /* 0x010000004210783b */ /* 0x000ee20000004200 */
[-CC-:B------:R-:W-:Y:S01]  /*20900*/  FFMA.FTZ R94, R94, R56.reuse, -R61.reuse ;  /* 0x000000385e5e7223 */ /* 0x180fe2000001083d */
[----:B------:R-:W-:Y:S02]  /*20910*/  MUFU.EX2 R193, R38 ;  /* 0x0000002600c17308 */ /* 0x000fe40000000800 */
[----:B------:R-:W4:Y:S03]  /*20920*/  LDSM.16.MT88.4 R20, [R0+0x10000] ;  /* 0x010000000014783b */ /* 0x000f260000004200 */
[----:B------:R-:W-:Y:S01]  /*20930*/  HMMA.16816.F32.BF16 R152, R8, R44, R152 ;  /* 0x0000002c0898723c */ /* 0x000fe20000041898 */
[-CC-:B------:R-:W-:Y:S01]  /*20940*/  FFMA.FTZ R45, R98, R56.reuse, -R61.reuse ;  /* 0x00000038622d7223 */ /* 0x180fe2000001083d */
[----:B------:R-:W-:-:S06]  /*20950*/  FFMA.FTZ R44, R96, R56, -R61 ;  /* 0x00000038602c7223 */ /* 0x000fcc000001083d */
[C---:B------:R-:W-:Y:S01]  /*20960*/  HMMA.16816.F32.BF16 R148, R8.reuse, R46, R148 ;  /* 0x0000002e0894723c */ /* 0x040fe20000041894 */
[----:B------:R-:W-:Y:S01]  /*20970*/  FFMA.FTZ R47, R92, R56, -R61 ;  /* 0x000000385c2f7223 */ /* 0x000fe2000001083d */
[----:B------:R-:W-:Y:S08]  /*20980*/  MUFU.EX2 R41, R41 ;  /* 0x0000002900297308 */ /* 0x000ff00000000800 */
[----:B------:R-:W3:Y:S08]  /*20990*/  MUFU.EX2 R40, R40 ;  /* 0x0000002800287308 */ /* 0x000ef00000000800 */
        /* <DEDUP_REMOVED lines=15> */
[----:B------:R-:W-:Y:S01]  /*20a90*/  HMMA.16816.F32.BF16 R160, R8, R16, R160 ;  /* 0x0000001008a0723c */ /* 0x000fe200000418a0 */
[----:B------:R-:W-:Y:S01]  /*20aa0*/  FFMA.FTZ R16, R251, R67, R62 ;  /* 0x00000043fb107223 */ /* 0x000fe2000001003e */
[----:B------:R-:W-:-:S03]  /*20ab0*/  FADD.FTZ R64, R64, R65 ;  /* 0x0000004140407221 */ /* 0x000fc60000010000 */
[----:B------:R-:W-:-:S04]  /*20ac0*/  FADD.FTZ R16, R57, R16 ;  /* 0x0000001039107221 */ /* 0x000fc80000010000 */
        /* <DEDUP_REMOVED lines=11> */
[----:B------:R-:W-:Y:S01]  /*20b80*/  FADD.FTZ R128, R128, R73 ;  /* 0x0000004980807221 */ /* 0x000fe20000010000 */
[C---:B------:R-:W-:Y:S02]  /*20b90*/  HMMA.16816.F32.BF16 R152, R8.reuse, R20, R152 ;  /* 0x000000140898723c */ /* 0x040fe40000041898 */
[----:B------:R-:W-:Y:S01]  /*20ba0*/  FADD.FTZ R166, R166, R77 ;  /* 0x0000004da6a67221 */ /* 0x000fe20000010000 */
[-CC-:B------:R-:W-:Y:S01]  /*20bb0*/  FFMA.FTZ R20, R90, R56.reuse, -R61.reuse ;  /* 0x000000385a147223 */ /* 0x180fe2000001083d */
[-CC-:B------:R-:W-:Y:S01]  /*20bc0*/  FFMA.FTZ R21, R88, R56.reuse, -R61.reuse ;  /* 0x0000003858157223 */ /* 0x180fe2000001083d */
[----:B------:R-:W-:Y:S01]  /*20bd0*/  FADD.FTZ R55, R79, R128 ;  /* 0x000000804f377221 */ /* 0x000fe20000010000 */
[----:B------:R-:W-:Y:S02]  /*20be0*/  FADD.FTZ R83, R83, R166 ;  /* 0x000000a653537221 */ /* 0x000fe40000010000 */
        /* <DEDUP_REMOVED lines=12> */
[----:B------:R-:W3:Y:S08]  /*20cb0*/  MUFU.EX2 R32, R32 ;  /* 0x0000002000207308 */ /* 0x000ef00000000800 */
[----:B------:R-:W-:Y:S08]  /*20cc0*/  MUFU.EX2 R20, R20 ;  /* 0x0000001400147308 */ /* 0x000ff00000000800 */
[----:B------:R-:W3:Y:S08]  /*20cd0*/  MUFU.EX2 R21, R21 ;  /* 0x0000001500157308 */ /* 0x000ef00000000800 */
[----:B------:R-:W-:Y:S08]  /*20ce0*/  MUFU.EX2 R22, R22 ;  /* 0x0000001600167308 */ /* 0x000ff00000000800 */
[----:B------:R-:W3:Y:S01]  /*20cf0*/  MUFU.EX2 R23, R23 ;  /* 0x0000001700177308 */ /* 0x000ee20000000800 */
[----:B-1----:R-:W-:Y:S01]  /*20d00*/  HMMA.16816.F32.BF16 R144, R8, R4, R144 ;  /* 0x000000040890723c */ /* 0x002fe20000041890 */
[----:B------:R-:W-:Y:S01]  /*20d10*/  FADD.FTZ R87, R87, R46 ;  /* 0x0000002e57577221 */ /* 0x000fe20000010000 */
[----:B------:R-:W-:-:S06]  /*20d20*/  FADD.FTZ R91, R91, R174 ;  /* 0x000000ae5b5b7221 */ /* 0x000fcc0000010000 */
[----:B------:R-:W-:Y:S01]  /*20d30*/  HMMA.16816.F32.BF16 R140, R8, R6, R140 ;  /* 0x00000006088c723c */ /* 0x000fe2000004188c */
[----:B------:R-:W-:-:S07]  /*20d40*/  FADD.FTZ R87, R178, R87 ;  /* 0x00000057b2577221 */ /* 0x000fce0000010000 */
[----:B--2---:R-:W-:Y:S01]  /*20d50*/  HMMA.16816.F32.BF16 R136, R8, R12, R136 ;  /* 0x0000000c0888723c */ /* 0x004fe20000041888 */
[----:B------:R-:W-:-:S07]  /*20d60*/  FADD.FTZ R182, R182, R91 ;  /* 0x0000005bb6b67221 */ /* 0x000fce0000010000 */
[----:B------:R-:W-:Y:S01]  /*20d70*/  HMMA.16816.F32.BF16 R132, R8, R14, R132 ;  /* 0x0000000e0884723c */ /* 0x000fe20000041884 */
[----:B------:R-:W1:Y:S01]  /*20d80*/  LDSM.16.MT88.4 R8, [R124+0x6800] ;  /* 0x006800007c08783b */ /* 0x000e620000004200 */
[----:B----4-:R-:W-:Y:S01]  /*20d90*/  F2FP.BF16.F32.PACK_AB R12, R34, R35 ;  /* 0x00000023220c723e */ /* 0x010fe200000010ff */
[----:B------:R-:W-:Y:S01]  /*20da0*/  FADD.FTZ R180, R180, R87 ;  /* 0x00000057b4b47221 */ /* 0x000fe20000010000 */
[----:B---3--:R-:W-:Y:S01]  /*20db0*/  F2FP.BF16.F32.PACK_AB R14, R32, R33 ;  /* 0x00000021200e723e */ /* 0x008fe200000010ff */
[----:B------:R-:W-:Y:S01]  /*20dc0*/  LDSM.16.MT88.4 R4, [R0+0x10800] ;  /* 0x010800000004783b */ /* 0x000fe20000004200 */
[----:B------:R-:W-:Y:S02]  /*20dd0*/  F2FP.BF16.F32.PACK_AB R13, R21, R20 ;  /* 0x00000014150d723e */ /* 0x000fe400000010ff */
[----:B------:R-:W-:Y:S01]  /*20de0*/  F2FP.BF16.F32.PACK_AB R15, R23, R22 ;  /* 0x00000016170f723e */ /* 0x000fe200000010ff */
        /* <DEDUP_REMOVED lines=25> */
[----:B------:R-:W-:Y:S01]  /*20f80*/  HMMA.16816.F32.BF16 R140, R12, R10, R140 ;  /* 0x0000000a0c8c723c */ /* 0x000fe2000004188c */
[----:B------:R-:W1:Y:S01]  /*20f90*/  LDSM.16.MT88.4 R8, [R0+0x11000] ;  /* 0x011000000008783b */ /* 0x000e620000004200 */
[----:B------:R-:W-:Y:S01]  /*20fa0*/  FADD.FTZ R55, R210, R55 ;  /* 0x00000037d2377221 */ /* 0x000fe20000010000 */
[----:B------:R-:W-:-:S04]  /*20fb0*/  FADD.FTZ R214, R214, R123 ;  /* 0x0000007bd6d67221 */ /* 0x000fc80000010000 */
[----:B------:R-:W-:Y:S01]  /*20fc0*/  FADD.FTZ R129, R129, R214 ;  /* 0x000000d681817221 */ /* 0x000fe20000010000 */
[----:B--2---:R-:W-:Y:S01]  /*20fd0*/  HMMA.16816.F32.BF16 R136, R12, R16, R136 ;  /* 0x000000100c88723c */ /* 0x004fe20000041888 */
[----:B------:R-:W-:Y:S02]  /*20fe0*/  FADD.FTZ R16, R212, R55 ;  /* 0x00000037d4107221 */ /* 0x000fe40000010000 */
[----:B------:R-:W-:Y:S02]  /*20ff0*/  FADD.FTZ R216, R216, R129 ;  /* 0x00000081d8d87221 */ /* 0x000fe40000010000 */
[----:B------:R-:W-:Y:S01]  /*21000*/  FADD.FTZ R16, R121, R16 ;  /* 0x0000001079107221 */ /* 0x000fe20000010000 */
[-CC-:B------:R-:W-:Y:S01]  /*21010*/  FFMA.FTZ R46, R82, R56.reuse, -R61.reuse ;  /* 0x00000038522e7223 */ /* 0x180fe2000001083d */
[-CC-:B------:R-:W-:Y:S01]  /*21020*/  FFMA.FTZ R57, R80, R56.reuse, -R61.reuse ;  /* 0x0000003850397223 */ /* 0x180fe2000001083d */
[-CC-:B------:R-:W-:Y:S01]  /*21030*/  FFMA.FTZ R62, R78, R56.reuse, -R61.reuse ;  /* 0x000000384e3e7223 */ /* 0x180fe2000001083d */
[----:B------:R-:W-:Y:S01]  /*21040*/  FADD.FTZ R169, R169, R16 ;  /* 0x00000010a9a97221 */ /* 0x000fe20000010000 */
[----:B------:R-:W-:Y:S01]  /*21050*/  FFMA.FTZ R63, R76, R56, -R61 ;  /* 0x000000384c3f7223 */ /* 0x000fe2000001083d */
[----:B------:R-:W-:-:S02]  /*21060*/  FADD.FTZ R64, R131, R216 ;  /* 0x000000d883407221 */ /* 0x000fc40000010000 */
[----:B------:R-:W-:Y:S02]  /*21070*/  FADD.FTZ R218, R218, R169 ;  /* 0x000000a9dada7221 */ /* 0x000fe40000010000 */
[----:B------:R-:W-:Y:S01]  /*21080*/  FADD.FTZ R64, R171, R64 ;  /* 0x00000040ab407221 */ /* 0x000fe20000010000 */
[----:B------:R-:W-:Y:S01]  /*21090*/  MUFU.EX2 R31, R31 ;  /* 0x0000001f001f7308 */ /* 0x000fe20000000800 */
[----:B------:R-:W-:Y:S02]  /*210a0*/  FADD.FTZ R127, R127, R218 ;  /* 0x000000da7f7f7221 */ /* 0x000fe40000010000 */
[----:B------:R-:W-:Y:S01]  /*210b0*/  FADD.FTZ R173, R173, R64 ;  /* 0x00000040adad7221 */ /* 0x000fe20000010000 */
[----:B------:R-:W-:Y:S04]  /*210c0*/  HMMA.16816.F32.BF16 R152, R12, R4, R152 ;  /* 0x000000040c98723c */ /* 0x000fe80000041898 */
[----:B------:R-:W2:Y:S01]  /*210d0*/  MUFU.EX2 R30, R30 ;  /* 0x0000001e001e7308 */ /* 0x000ea20000000800 */
[----:B------:R-:W-:Y:S01]  /*210e0*/  FADD.FTZ R222, R222, R127 ;  /* 0x0000007fdede7221 */ /* 0x000fe20000010000 */
[----:B------:R-:W-:-:S06]  /*210f0*/  FADD.FTZ R250, R250, R173 ;  /* 0x000000adfafa7221 */ /* 0x000fcc0000010000 */
[----:B------:R-:W-:Y:S08]  /*21100*/  MUFU.EX2 R29, R29 ;  /* 0x0000001d001d7308 */ /* 0x000ff00000000800 */
        /* <DEDUP_REMOVED lines=9> */
[----:B------:R-:W-:Y:S01]  /*211a0*/  HMMA.16816.F32.BF16 R132, R12, R18, R132 ;  /* 0x000000120c84723c */ /* 0x000fe20000041884 */
[----:B--2---:R-:W-:Y:S01]  /*211b0*/  F2FP.BF16.F32.PACK_AB R16, R30, R31 ;  /* 0x0000001f1e10723e */ /* 0x004fe200000010ff */
[----:B------:R-:W-:Y:S01]  /*211c0*/  FADD.FTZ R252, R111, R252 ;  /* 0x000000fc6ffc7221 */ /* 0x000fe20000010000 */
[----:B---3--:R-:W-:Y:S01]  /*211d0*/  F2FP.BF16.F32.PACK_AB R18, R28, R29 ;  /* 0x0000001d1c12723e */ /* 0x008fe200000010ff */
[----:B------:R-:W-:Y:S01]  /*211e0*/  FADD.FTZ R125, R125, R206 ;  /* 0x000000ce7d7d7221 */ /* 0x000fe20000010000 */
[----:B----4-:R-:W-:Y:S01]  /*211f0*/  F2FP.BF16.F32.PACK_AB R17, R57, R46 ;  /* 0x0000002e3911723e */ /* 0x010fe200000010ff */
[----:B------:R-:W-:Y:S01]  /*21200*/  FADD.FTZ R107, R107, R252 ;  /* 0x000000fc6b6b7221 */ /* 0x000fe20000010000 */
[----:B-1----:R-:W-:Y:S01]  /*21210*/  F2FP.BF16.F32.PACK_AB R19, R63, R62 ;  /* 0x0000003e3f13723e */ /* 0x002fe200000010ff */
[----:B------:R-:W-:-:S04]  /*21220*/  FADD.FTZ R125, R200, R125 ;  /* 0x0000007dc87d7221 */ /* 0x000fc80000010000 */
[----:B------:R-:W-:Y:S02]  /*21230*/  FADD.FTZ R176, R176, R125 ;  /* 0x0000007db0b07221 */ /* 0x000fe40000010000 */
[----:B------:R-:W-:Y:S01]  /*21240*/  HMMA.16816.F32.BF16 R152, R16, R8, R152 ;  /* 0x000000081098723c */ /* 0x000fe20000041898 */
[----:B------:R-:W-:Y:S01]  /*21250*/  FADD.FTZ R8, R54, R107 ;  /* 0x0000006b36087221 */ /* 0x000fe20000010000 */
[----:B------:R-:W-:-:S03]  /*21260*/  FADD.FTZ R177, R177, R176 ;  /* 0x000000b0b1b17221 */ /* 0x000fc60000010000 */
[----:B------:R-:W-:-:S03]  /*21270*/  FADD.FTZ R8, R175, R8 ;  /* 0x00000008af087221 */ /* 0x000fc60000010000 */
[----:B------:R-:W-:Y:S01]  /*21280*/  HMMA.16816.F32.BF16 R148, R12, R6, R148 ;  /* 0x000000060c94723c */ /* 0x000fe20000041894 */
[----:B------:R-:W1:Y:S01]  /*21290*/  LDSM.16.MT88.4 R4, [R66+0x11000] ;  /* 0x011000004204783b */ /* 0x000e620000004200 */
[----:B------:R-:W-:Y:S01]  /*212a0*/  FADD.FTZ R51, R51, R8 ;  /* 0x0000000833337221 */ /* 0x000fe20000010000 */
[----:B------:R-:W-:Y:S02]  /*212b0*/  FADD.FTZ R52, R52, R177 ;  /* 0x000000b134347221 */ /* 0x000fe40000010000 */
[----:B------:R-:W2:Y:S01]  /*212c0*/  LDSM.16.MT88.4 R12, [R124+0x7000] ;  /* 0x007000007c0c783b */ /* 0x000ea20000004200 */
[----:B------:R-:W-:Y:S01]  /*212d0*/  FADD.FTZ R50, R50, R51 ;  /* 0x0000003332327221 */ /* 0x000fe20000010000 */
[----:B------:R-:W-:Y:S02]  /*212e0*/  FADD.FTZ R179, R179, R52 ;  /* 0x00000034b3b37221 */ /* 0x000fe40000010000 */
        /* <DEDUP_REMOVED lines=36> */
[----:B------:R4:W-:Y:S01]  /*21530*/  MUFU.EX2 R71, R2 ;  /* 0x0000000200477308 */ /* 0x0009e20000000800 */
[-C--:B------:R-:W-:Y:S01]  /*21540*/  FFMA.FTZ R73, R74, R56.reuse, -R61 ;  /* 0x000000384a497223 */ /* 0x080fe2000001083d */
[----:B------:R-:W-:Y:S01]  /*21550*/  FADD.FTZ R33, R33, R34 ;  /* 0x0000002221217221 */ /* 0x000fe20000010000 */
[----:B------:R-:W-:Y:S01]  /*21560*/  FADD.FTZ R22, R22, R21 ;  /* 0x0000001516167221 */ /* 0x000fe20000010000 */
[----:B--2---:R-:W-:Y:S01]  /*21570*/  HMMA.16816.F32.BF16 R144, R16, R12, R144 ;  /* 0x0000000c1090723c */ /* 0x004fe20000041890 */
[-C--:B------:R-:W-:Y:S01]  /*21580*/  FFMA.FTZ R12, R70, R56.reuse, -R61 ;  /* 0x00000038460c7223 */ /* 0x080fe2000001083d */
[----:B------:R-:W-:Y:S01]  /*21590*/  FADD.FTZ R32, R32, R33 ;  /* 0x0000002120207221 */ /* 0x000fe20000010000 */
[-CC-:B------:R-:W-:Y:S01]  /*215a0*/  FFMA.FTZ R13, R68, R56.reuse, -R61.reuse ;  /* 0x00000038440d7223 */ /* 0x180fe2000001083d */
[----:B------:R-:W-:Y:S01]  /*215b0*/  FADD.FTZ R23, R23, R22 ;  /* 0x0000001617177221 */ /* 0x000fe20000010000 */
[----:B------:R-:W-:Y:S01]  /*215c0*/  MUFU.EX2 R27, R27 ;  /* 0x0000001b001b7308 */ /* 0x000fe20000000800 */
[----:B------:R-:W-:Y:S01]  /*215d0*/  FADD.FTZ R31, R31, R32 ;  /* 0x000000201f1f7221 */ /* 0x000fe20000010000 */
[----:B----4-:R-:W-:-:S06]  /*215e0*/  FFMA.FTZ R2, R72, R56, -R61 ;  /* 0x0000003848027223 */ /* 0x010fcc000001083d */
[----:B------:R-:W2:Y:S01]  /*215f0*/  MUFU.EX2 R26, R26 ;  /* 0x0000001a001a7308 */ /* 0x000ea20000000800 */
[----:B------:R-:W-:Y:S01]  /*21600*/  FADD.FTZ R46, R46, R23 ;  /* 0x000000172e2e7221 */ /* 0x000fe20000010000 */
[----:B------:R-:W-:-:S06]  /*21610*/  FADD.FTZ R30, R30, R31 ;  /* 0x0000001f1e1e7221 */ /* 0x000fcc0000010000 */
[----:B------:R-:W-:Y:S01]  /*21620*/  MUFU.EX2 R73, R73 ;  /* 0x0000004900497308 */ /* 0x000fe20000000800 */
[----:B------:R-:W-:-:S07]  /*21630*/  FADD.FTZ R57, R57, R46 ;  /* 0x0000002e39397221 */ /* 0x000fce0000010000 */
[----:B------:R-:W4:Y:S01]  /*21640*/  MUFU.EX2 R2, R2 ;  /* 0x0000000200027308 */ /* 0x000f220000000800 */
[----:B------:R-:W-:Y:S01]  /*21650*/  HMMA.16816.F32.BF16 R140, R16, R14, R140 ;  /* 0x0000000e108c723c */ /* 0x000fe2000004188c */
[----:B------:R-:W-:-:S06]  /*21660*/  FADD.FTZ R29, R29, R30 ;  /* 0x0000001e1d1d7221 */ /* 0x000fcc0000010000 */
[----:B------:R-:W3:Y:S01]  /*21670*/  MUFU.EX2 R24, R24 ;  /* 0x0000001800187308 */ /* 0x000ee20000000800 */
[----:B-1----:R-:W-:Y:S01]  /*21680*/  HMMA.16816.F32.BF16 R136, R16, R4, R136 ;  /* 0x000000041088723c */ /* 0x002fe20000041888 */
[----:B------:R-:W-:-:S06]  /*21690*/  FADD.FTZ R62, R62, R57 ;  /* 0x000000393e3e7221 */ /* 0x000fcc0000010000 */
[----:B------:R-:W-:Y:S01]  /*216a0*/  MUFU.EX2 R12, R12 ;  /* 0x0000000c000c7308 */ /* 0x000fe20000000800 */
[----:B------:R-:W-:Y:S07]  /*216b0*/  HMMA.16816.F32.BF16 R132, R16, R6, R132 ;  /* 0x000000061084723c */ /* 0x000fee0000041884 */
[----:B------:R-:W1:Y:S01]  /*216c0*/  MUFU.EX2 R13, R13 ;  /* 0x0000000d000d7308 */ /* 0x000e620000000800 */
[----:B------:R-:W-:Y:S01]  /*216d0*/  FADD.FTZ R28, R28, R29 ;  /* 0x0000001d1c1c7221 */ /* 0x000fe20000010000 */
[----:B------:R-:W-:Y:S01]  /*216e0*/  FADD.FTZ R62, R63, R62 ;  /* 0x0000003e3f3e7221 */ /* 0x000fe20000010000 */
[----:B--2---:R-:W-:-:S02]  /*216f0*/  F2FP.BF16.F32.PACK_AB R4, R26, R27 ;  /* 0x0000001b1a04723e */ /* 0x004fc400000010ff */
[----:B------:R-:W-:Y:S01]  /*21700*/  ISETP.GT.AND P0, PT, R25, R226, PT ;  /* 0x000000e21900720c */ /* 0x000fe20003f04270 */
[----:B------:R-:W-:Y:S01]  /*21710*/  FADD.FTZ R27, R27, R28 ;  /* 0x0000001c1b1b7221 */ /* 0x000fe20000010000 */
[----:B----4-:R-:W-:Y:S01]  /*21720*/  F2FP.BF16.F32.PACK_AB R5, R2, R73 ;  /* 0x000000490205723e */ /* 0x010fe200000010ff */
[----:B------:R-:W-:Y:S01]  /*21730*/  FADD.FTZ R73, R73, R62 ;  /* 0x0000003e49497221 */ /* 0x000fe20000010000 */
[----:B---3--:R-:W-:Y:S01]  /*21740*/  F2FP.BF16.F32.PACK_AB R6, R71, R24 ;  /* 0x000000184706723e */ /* 0x008fe200000010ff */
[----:B------:R-:W-:Y:S02]  /*21750*/  FADD.FTZ R27, R26, R27 ;  /* 0x0000001b1a1b7221 */ /* 0x000fe40000010000 */
[----:B------:R-:W-:Y:S01]  /*21760*/  FADD.FTZ R73, R2, R73 ;  /* 0x0000004902497221 */ /* 0x000fe20000010000 */
[----:B-1----:R-:W-:Y:S01]  /*21770*/  F2FP.BF16.F32.PACK_AB R7, R13, R12 ;  /* 0x0000000c0d07723e */ /* 0x002fe200000010ff */
[----:B------:R-:W-:Y:S02]  /*21780*/  FADD.FTZ R24, R24, R27 ;  /* 0x0000001b18187221 */ /* 0x000fe40000010000 */
[----:B------:R-:W-:Y:S01]  /*21790*/  FADD.FTZ R12, R12, R73 ;  /* 0x000000490c0c7221 */ /* 0x000fe20000010000 */
[----:B------:R-:W-:-:S02]  /*217a0*/  IMAD.MOV.U32 R2, RZ, RZ, R3 ;  /* 0x000000ffff027224 */ /* 0x000fc400078e0003 */
[----:B------:R-:W-:Y:S01]  /*217b0*/  @P0 IMAD.MOV.U32 R2, RZ, RZ, R3 ;  /* 0x000000ffff020224 */ /* 0x000fe200078e0003 */
[----:B------:R-:W-:Y:S01]  /*217c0*/  HMMA.16816.F32.BF16 R160, R4, R64, R160 ;  /* 0x0000004004a0723c */ /* 0x000fe200000418a0 */
[----:B------:R-:W-:-:S07]  /*217d0*/  FADD.FTZ R3, R13, R12 ;  /* 0x0000000c0d037221 */ /* 0x000fce0000010000 */
[C---:B------:R-:W-:Y:S01]  /*217e0*/  HMMA.16816.F32.BF16 R156, R4.reuse, R66, R156 ;  /* 0x00000042049c723c */ /* 0x040fe2000004189c */
[----:B------:R-:W1:Y:S07]  /*217f0*/  S2R R235, SR_CTAID.X ;  /* 0x0000000000eb7919 */ /* 0x000e6e0000002500 */
[C---:B------:R-:W-:Y:S01]  /*21800*/  HMMA.16816.F32.BF16 R152, R4.reuse, R8, R152 ;  /* 0x000000080498723c */ /* 0x040fe20000041898 */
[----:B------:R-:W3:Y:S07]  /*21810*/  S2R R234, SR_CTAID.Y ;  /* 0x0000000000ea7919 */ /* 0x000eee0000002600 */
[C---:B------:R-:W-:Y:S01]  /*21820*/  HMMA.16816.F32.BF16 R148, R4.reuse, R10, R148 ;  /* 0x0000000a0494723c */ /* 0x040fe20000041894 */
[----:B------:R-:W4:Y:S07]  /*21830*/  S2R R233, SR_CTAID.Z ;  /* 0x0000000000e97919 */ /* 0x000f2e0000002700 */
[C---:B------:R-:W-:Y:S08]  /*21840*/  HMMA.16816.F32.BF16 R144, R4.reuse, R124, R144 ;  /* 0x0000007c0490723c */ /* 0x040ff00000041890 */
[C---:B------:R-:W-:Y:S08]  /*21850*/  HMMA.16816.F32.BF16 R140, R4.reuse, R126, R140 ;  /* 0x0000007e048c723c */ /* 0x040ff0000004188c */
[C---:B------:R-:W-:Y:S08]  /*21860*/  HMMA.16816.F32.BF16 R136, R4.reuse, R52, R136 ;  /* 0x000000340488723c */ /* 0x040ff00000041888 */
[----:B------:R-:W-:Y:S01]  /*21870*/  HMMA.16816.F32.BF16 R132, R4, R54, R132 ;  /* 0x000000360484723c */ /* 0x000fe20000041884 */
[----:B------:R-:W-:-:S05]  /*21880*/  FADD.FTZ R4, R71, R24 ;  /* 0x0000001847047221 */ /* 0x000fca0000010000 */
[----:B------:R2:W-:Y:S04]  /*21890*/  STL [R1+0x4], R4 ;  /* 0x0000040401007387 */ /* 0x0005e80000100800 */
[----:B------:R2:W-:Y:S01]  /*218a0*/  STL [R1], R3 ;  /* 0x0000000301007387 */ /* 0x0005e20000100800 */
[--C-:B------:R-:W-:Y:S01]  /*218b0*/  IMAD.MOV.U32 R0, RZ, RZ, R37.reuse ;  /* 0x000000ffff007224 */ /* 0x100fe200078e0025 */
[----:B------:R-:W-:Y:S01]  /*218c0*/  MOV R232, 0x90 ;  /* 0x0000009000e87802 */ /* 0x000fe20000000f00 */
[----:B------:R-:W-:Y:S02]  /*218d0*/  @P0 IMAD.MOV.U32 R0, RZ, RZ, R37 ;  /* 0x000000ffff000224 */ /* 0x000fe400078e0025 */
[----:B------:R-:W-:Y:S02]  /*218e0*/  IMAD.MOV.U32 R61, RZ, RZ, R25 ;  /* 0x000000ffff3d7224 */ /* 0x000fe400078e0019 */
[----:B------:R-:W-:-:S02]  /*218f0*/  IMAD.SHL.U32 R54, R167, 0x8, RZ ;  /* 0x00000008a7367824 */ /* 0x000fc400078e00ff */
[----:B------:R-:W-:Y:S01]  /*21900*/  @P0 VIADD R251, R69, 0xfffffffd ;  /* 0xfffffffd45fb0836 */ /* 0x000fe20000000000 */
[----:B-1-34-:R-:W-:Y:S06]  /*21910*/  @P0 BRA `(.L_x_6649) ;  /* 0x0000000000040947 */ /* 0x01afec0003800000 */
.L_x_6640:
[----:B------:R-:W-:-:S07]  /*21920*/  IADD3 R251, PT, PT, R61, -0x1, RZ ;  /* 0xffffffff3dfb7810 */ /* 0x000fce0007ffe0ff */
.L_x_6649:
[----:B------:R-:W-:Y:S05]  /*21930*/  BSYNC B2 ;  /* 0x0000000000027941 */ /* 0x000fea0003800000 */
.L_x_6639:
[----:B------:R-:W-:-:S13]  /*21940*/  ISETP.GE.AND P0, PT, R251, R226, PT ;  /* 0x000000e2fb00720c */ /* 0x000fda0003f06270 */
[----:B------:R-:W-:Y:S05]  /*21950*/  @!P0 BRA `(.L_x_6650) ;  /* 0x0000008800d48947 */ /* 0x000fea0003800000 */
[----:B------:R-:W1:Y:S01]  /*21960*/  S2R R249, SR_TID.X ;  /* 0x0000000000f97919 */ /* 0x000e620000002100 */
[----:B------:R-:W-:Y:S01]  /*21970*/  ISETP.NE.U32.AND P0, PT, R240, RZ, PT ;  /* 0x000000fff000720c */ /* 0x000fe20003f05070 */
[----:B-----5:R-:W-:Y:S01]  /*21980*/  IMAD.SHL.U32 R252, R58, 0x20, RZ ;  /* 0x000000203afc7824 */ /* 0x020fe200078e00ff */
[----:B------:R-:W-:Y:S01]  /*21990*/  LOP3.LUT R248, R248, 0xfffffffd, RZ, 0xc0, !PT ;  /* 0xfffffffdf8f87812 */ /* 0x000fe200078ec0ff */
[----:B------:R-:W-:Y:S01]  /*219a0*/  IMAD.MOV.U32 R166, RZ, RZ, R0 ;  /* 0x000000ffffa67224 */ /* 0x000fe200078e0000 */
[----:B------:R-:W-:Y:S01]  /*219b0*/  ISETP.NE.AND.EX P0, PT, R241, RZ, PT, P0 ;  /* 0x000000fff100720c */ /* 0x000fe20003f05300 */
[----:B--2---:R-:W-:Y:S01]  /*219c0*/  IMAD.MOV.U32 R3, RZ, RZ, R2 ;  /* 0x000000ffff037224 */ /* 0x004fe200078e0002 */
[----:B------:R-:W-:-:S11]  /*219d0*/  SHF.L.U64.HI R250, R58, 0x5, R59 ;  /* 0x000000053afa7819 */ /* 0x000fd6000001023b */
[----:B------:R-:W-:-:S07]  /*219e0*/  @P0 LOP3.LUT R248, R248, 0x2, RZ, 0xfc, !PT ;  /* 0x00000002f8f80812 */ /* 0x000fce00078efcff */
.L_x_6657:
[----:B------:R-:W-:Y:S04]  /*219f0*/  DEPBAR.LE SB0, 0x0 ;  /* 0x000080000000791a */ /* 0x000fe80000000000 */
[----:B------:R-:W-:Y:S05]  /*21a00*/  WARPSYNC.ALL ;  /* 0x0000000000007948 */ /* 0x000fea0003800000 */
[----:B------:R-:W-:Y:S01]  /*21a10*/  BAR.SYNC.DEFER_BLOCKING 0x0 ;  /* 0x0000000000007b1d */ /* 0x000fe20000010000 */
[----:B------:R-:W-:Y:S01]  /*21a20*/  LOP3.LUT P1, RZ, R248, 0x2, RZ, 0xc0, !PT ;  /* 0x00000002f8ff7812 */ /* 0x000fe2000782c0ff */
[----:B------:R-:W-:Y:S02]  /*21a30*/  IMAD.MOV.U32 R2, RZ, RZ, R230 ;  /* 0x000000ffff027224 */ /* 0x000fe400078e00e6 */
[----:B------:R-:W-:Y:S10]  /*21a40*/  IMAD.MOV.U32 R0, RZ, RZ, R231 ;  /* 0x000000ffff007224 */ /* 0x000ff400078e00e7 */
[----:B------:R-:W-:Y:S05]  /*21a50*/  @!P1 IMAD.MOV.U32 R5, RZ, RZ, RZ ;  /* 0x000000ffff059224 */ /* 0x000fea00078e00ff */
[----:B------:R-:W-:Y:S01]  /*21a60*/  @!P1 IADD3 R5, P0, PT, RZ, -R5, RZ ;  /* 0x80000005ff059210 */ /* 0x000fe20007f1e0ff */
[----:B------:R-:W2:Y:S01]  /*21a70*/  @!P1 LD.E R4, desc[UR4][R164.64+0x40] ;  /* 0x00004004a4049980 */ /* 0x000ea2000c101900 */
[----:B------:R-:W-:Y:S01]  /*21a80*/  BSSY.RECONVERGENT B0, `(.L_x_6651) ;  /* 0x0000046000007945 */ /* 0x000fe20003800200 */
[----:B--2---:R-:W-:Y:S04]  /*21a90*/  @!P1 IMAD.SHL.U32 R4, R4, 0x100, RZ ;  /* 0x0000010004049824 */ /* 0x004fe800078e00ff */
[----:B------:R-:W-:Y:S05]  /*21aa0*/  @!P1 IMAD.X R4, RZ, RZ, ~R4, P0 ;  /* 0x000000ffff049224 */ /* 0x000fea00000e0e04 */
[----:B------:R-:W-:Y:S04]  /*21ab0*/  @!P1 SHF.R.S64 R5, R5, 0x1f, R4 ;  /* 0x0000001f05059819 */ /* 0x000fe80000001004 */
[----:B------:R-:W-:Y:S04]  /*21ac0*/  @!P1 IADD3 R230, P0, PT, R230, R5, RZ ;  /* 0x00000005e6e69210 */ /* 0x000fe80007f1e0ff */
[----:B------:R-:W-:Y:S01]  /*21ad0*/  @!P1 LEA.HI.X.SX32 R231, R4, R231, 0x1, P0 ;  /* 0x000000e704e79211 */ /* 0x000fe200000f0eff */
[----:B-----5:R-:W-:Y:S08]  /*21ae0*/  @!P1 BRA `(.L_x_6652) ;  /* 0x0000000000fc9947 */ /* 0x020ff00003800000 */
[----:B------:R-:W2:Y:S02]  /*21af0*/  LD.E R11, desc[UR4][R164.64+0x170] ;  /* 0x00017004a40b7980 */ /* 0x000ea4000c101900 */
[-C--:B--2---:R-:W-:Y:S02]  /*21b00*/  IABS R8, R11.reuse ;  /* 0x0000000b00087213 */ /* 0x084fe40000000000 */
[-C--:B------:R-:W-:Y:S02]  /*21b10*/  IABS R6, R11.reuse ;  /* 0x0000000b00067213 */ /* 0x080fe40000000000 */
[----:B------:R-:W2:Y:S03]  /*21b20*/  I2F.RP R9, R8 ;  /* 0x0000000800097306 */ /* 0x000ea60000209400 */
[----:B------:R-:W-:Y:S07]  /*21b30*/  IMAD.MOV R6, RZ, RZ, -R6 ;  /* 0x000000ffff067224 */ /* 0x000fee00078e0a06 */
[----:B--2---:R-:W2:Y:S02]  /*21b40*/  MUFU.RCP R4, R9 ;  /* 0x0000000900047308 */ /* 0x004ea40000001000 */
[----:B--2---:R-:W-:Y:S02]  /*21b50*/  VIADD R14, R4, 0xffffffe ;  /* 0x0ffffffe040e7836 */ /* 0x004fe40000000000 */
[----:B------:R-:W-:Y:S06]  /*21b60*/  IMAD.SHL.U32 R4, R251, 0x100, RZ ;  /* 0x00000100fb047824 */ /* 0x000fec00078e00ff */
[----:B------:R-:W2:Y:S01]  /*21b70*/  F2I.FTZ.U32.TRUNC.NTZ R15, R14 ;  /* 0x0000000e000f7305 */ /* 0x000ea2000021f000 */
[C---:B------:R-:W-:Y:S02]  /*21b80*/  IADD3 R12, PT, PT, R4.reuse, 0x100, RZ ;  /* 0x00000100040c7810 */ /* 0x040fe40007ffe0ff */
[----:B------:R-:W-:Y:S02]  /*21b90*/  IABS R5, R4 ;  /* 0x0000000400057213 */ /* 0x000fe40000000000 */
[-C--:B------:R-:W-:Y:S04]  /*21ba0*/  LOP3.LUT R4, R4, R11.reuse, RZ, 0x3c, !PT ;  /* 0x0000000b04047212 */ /* 0x080fe800078e3cff */
[----:B------:R-:W-:Y:S01]  /*21bb0*/  ISETP.GE.AND P4, PT, R4, RZ, PT ;  /* 0x000000ff0400720c */ /* 0x000fe20003f86270 */
[--C-:B--2---:R-:W-:Y:S02]  /*21bc0*/  IMAD.MOV R7, RZ, RZ, -R15.reuse ;  /* 0x000000ffff077224 */ /* 0x104fe400078e0a0f */
[----:B------:R-:W-:Y:S02]  /*21bd0*/  IMAD.MOV.U32 R14, RZ, RZ, RZ ;  /* 0x000000ffff0e7224 */ /* 0x000fe400078e00ff */
[----:B------:R-:W-:Y:S01]  /*21be0*/  IMAD R10, R7, R8, RZ ;  /* 0x00000008070a7224 */ /* 0x000fe200078e02ff */
[----:B------:R-:W-:Y:S02]  /*21bf0*/  IABS R7, R12 ;  /* 0x0000000c00077213 */ /* 0x000fe40000000000 */
[----:B------:R-:W-:Y:S01]  /*21c00*/  LOP3.LUT R12, R12, R11, RZ, 0x3c, !PT ;  /* 0x0000000b0c0c7212 */ /* 0x000fe200078e3cff */
[----:B------:R-:W-:Y:S02]  /*21c10*/  IMAD.HI.U32 R10, R15, R10, R14 ;  /* 0x0000000a0f0a7227 */ /* 0x000fe400078e000e */
[----:B------:R-:W2:Y:S01]  /*21c20*/  LD.E.64 R14, desc[UR4][R164.64+0x28] ;  /* 0x00002804a40e7980 */ /* 0x000ea2000c101b00 */
[----:B------:R-:W-:Y:S03]  /*21c30*/  ISETP.GE.AND P5, PT, R12, RZ, PT ;  /* 0x000000ff0c00720c */ /* 0x000fe60003fa6270 */
[C---:B------:R-:W-:Y:S02]  /*21c40*/  IMAD.HI.U32 R9, R10.reuse, R5, RZ ;  /* 0x000000050a097227 */ /* 0x040fe400078e00ff */
[----:B------:R-:W3:Y:S02]  /*21c50*/  LD.E.64 R12, desc[UR4][R164.64+0x40] ;  /* 0x00004004a40c7980 */ /* 0x000ee4000c101b00 */
[----:B------:R-:W-:Y:S04]  /*21c60*/  IMAD.HI.U32 R10, R10, R7, RZ ;  /* 0x000000070a0a7227 */ /* 0x000fe800078e00ff */
[-C--:B------:R-:W-:Y:S02]  /*21c70*/  IMAD R5, R9, R6.reuse, R5 ;  /* 0x0000000609057224 */ /* 0x080fe400078e0205 */
[----:B------:R-:W-:Y:S03]  /*21c80*/  IMAD R7, R10, R6, R7 ;  /* 0x000000060a077224 */ /* 0x000fe600078e0207 */
[C---:B------:R-:W-:Y:S02]  /*21c90*/  ISETP.GT.U32.AND P0, PT, R8.reuse, R5, PT ;  /* 0x000000050800720c */ /* 0x040fe40003f04070 */
[----:B------:R-:W-:Y:S11]  /*21ca0*/  ISETP.GT.U32.AND P1, PT, R8, R7, PT ;  /* 0x000000070800720c */ /* 0x000ff60003f24070 */
[----:B------:R-:W-:Y:S02]  /*21cb0*/  @!P0 IMAD.IADD R5, R5, 0x1, -R8 ;  /* 0x0000000105058824 */ /* 0x000fe400078e0a08 */
[-C--:B------:R-:W-:Y:S01]  /*21cc0*/  @!P1 IADD3 R7, PT, PT, R7, -R8.reuse, RZ ;  /* 0x8000000807079210 */ /* 0x080fe20007ffe0ff */
[----:B------:R-:W-:Y:S02]  /*21cd0*/  @!P1 VIADD R10, R10, 0x1 ;  /* 0x000000010a0a9836 */ /* 0x000fe40000000000 */
[-C--:B------:R-:W-:Y:S01]  /*21ce0*/  ISETP.GE.U32.AND P2, PT, R5, R8.reuse, PT ;  /* 0x000000080500720c */ /* 0x080fe20003f46070 */
[----:B------:R-:W-:Y:S01]  /*21cf0*/  @!P0 VIADD R9, R9, 0x1 ;  /* 0x0000000109098836 */ /* 0x000fe20000000000 */
        /* <DEDUP_REMOVED lines=30> */
.L_x_6652:
[----:B------:R-:W-:Y:S05]  /*21ee0*/  BSYNC.RECONVERGENT B0 ;  /* 0x0000000000007941 */ /* 0x000fea0003800200 */
.L_x_6651:
[----:B------:R-:W2:Y:S01]  /*21ef0*/  S2UR UR6, SR_CgaCtaId ;  /* 0x00000000000679c3 */ /* 0x000ea20000008800 */
[--C-:B------:R-:W-:Y:S01]  /*21f00*/  LOP3.LUT R243, R242, 0x38, R167.reuse, 0xf8, !PT ;  /* 0x00000038f2f37812 */ /* 0x100fe200078ef8a7 */
[----:B------:R-:W-:Y:S01]  /*21f10*/  UMOV UR7, 0x400 ;  /* 0x0000040000077882 */ /* 0x000fe20000000000 */
[----:B------:R-:W-:Y:S01]  /*21f20*/  IADD3 R8, P0, PT, R252, R230, RZ ;  /* 0x000000e6fc087210 */ /* 0x000fe20007f1e0ff */
[----:B------:R-:W-:Y:S01]  /*21f30*/  BSSY.RECONVERGENT B1, `(.L_x_6653) ;  /* 0x00002a3000017945 */ /* 0x000fe20003800200 */
[--C-:B------:R-:W-:Y:S02]  /*21f40*/  LOP3.LUT R243, R243, 0x38, R54.reuse, 0x78, !PT ;  /* 0x00000038f3f37812 */ /* 0x100fe400078e7836 */
[----:B------:R-:W-:Y:S02]  /*21f50*/  IADD3.X R9, PT, PT, R250, R231, RZ, P0, !PT ;  /* 0x000000e7fa097210 */ /* 0x000fe400007fe4ff */
[--C-:B------:R-:W-:Y:S02]  /*21f60*/  LOP3.LUT R243, R243, 0x1e00, R54.reuse, 0xf8, !PT ;  /* 0x00001e00f3f37812 */ /* 0x100fe400078ef836 */
[----:B------:R-:W-:Y:S02]  /*21f70*/  IADD3 R6, P0, PT, R8, R252, RZ ;  /* 0x000000fc08067210 */ /* 0x000fe40007f1e0ff */
[----:B------:R-:W-:Y:S02]  /*21f80*/  SHF.L.U32 R0, R167, 0x6, RZ ;  /* 0x00000006a7007819 */ /* 0x000fe400000006ff */
[----:B------:R-:W-:Y:S02]  /*21f90*/  IADD3.X R7, PT, PT, R9, R250, RZ, P0, !PT ;  /* 0x000000fa09077210 */ /* 0x000fe400007fe4ff */
[----:B------:R-:W-:Y:S02]  /*21fa0*/  IADD3 R10, P0, PT, R6, R252, RZ ;  /* 0x000000fc060a7210 */ /* 0x000fe40007f1e0ff */
[----:B------:R-:W-:Y:S02]  /*21fb0*/  LOP3.LUT R2, R0, 0x1c0, RZ, 0xc0, !PT ;  /* 0x000001c000027812 */ /* 0x000fe400078ec0ff */
[----:B------:R-:W-:Y:S02]  /*21fc0*/  IADD3.X R11, PT, PT, R7, R250, RZ, P0, !PT ;  /* 0x000000fa070b7210 */ /* 0x000fe400007fe4ff */
[----:B------:R-:W-:Y:S01]  /*21fd0*/  IADD3 R12, P0, PT, R10, R252, RZ ;  /* 0x000000fc0a0c7210 */ /* 0x000fe20007f1e0ff */
[----:B--2---:R-:W-:Y:S01]  /*21fe0*/  ULEA UR6, UR6, UR7, 0x18 ;  /* 0x0000000706067291 */ /* 0x004fe2000f8ec0ff */
[--C-:B------:R-:W-:Y:S02]  /*21ff0*/  LOP3.LUT R5, R2, 0x8, R167.reuse, 0xf8, !PT ;  /* 0x0000000802057812 */ /* 0x100fe400078ef8a7 */
[----:B------:R-:W-:Y:S02]  /*22000*/  IADD3.X R13, PT, PT, R11, R250, RZ, P0, !PT ;  /* 0x000000fa0b0d7210 */ /* 0x000fe400007fe4ff */
[----:B------:R-:W-:Y:S02]  /*22010*/  LOP3.LUT R92, R5, 0x38, R54, 0x78, !PT ;  /* 0x00000038055c7812 */ /* 0x000fe400078e7836 */
[----:B------:R-:W-:Y:S02]  /*22020*/  LEA R243, R243, UR6, 0x1 ;  /* 0x00000006f3f37c11 */ /* 0x000fe4000f8e08ff */
[----:B------:R-:W-:Y:S02]  /*22030*/  LOP3.LUT R5, R0, 0x400, RZ, 0xc0, !PT ;  /* 0x0000040000057812 */ /* 0x000fe400078ec0ff */
[----:B------:R-:W-:Y:S01]  /*22040*/  IADD3 R4, P0, PT, R12, R252, RZ ;  /* 0x000000fc0c047210 */ /* 0x000fe20007f1e0ff */
[----:B------:R-:W-:Y:S01]  /*22050*/  @!PT LDS RZ, [RZ] ;  /* 0x00000000fffff984 */ /* 0x000fe20000000800 */
[----:B------:R-:W-:Y:S01]  /*22060*/  @!PT LDS RZ, [RZ] ;  /* 0x00000000fffff984 */ /* 0x000fe20000000800 */
[----:B------:R-:W-:Y:S01]  /*22070*/  @!PT LDS RZ, [RZ] ;  /* 0x00000000fffff984 */ /* 0x000fe20000000800 */
[----:B------:R-:W-:Y:S01]  /*22080*/  LDGSTS.E.BYPASS.LTC128B.128 [R243+0xa000], desc[UR4][R230.64] ;  /* 0x0a000000e6f37fae */ /* 0x000fe2000b981a04 */
[----:B------:R-:W-:Y:S02]  /*22090*/  LEA R92, R92, R5, 0x1 ;  /* 0x000000055c5c7211 */ /* 0x000fe400078e08ff */
[----:B------:R-:W-:Y:S02]  /*220a0*/  IADD3.X R5, PT, PT, R13, R250, RZ, P0, !PT ;  /* 0x000000fa0d057210 */ /* 0x000fe400007fe4ff */
[----:B------:R-:W-:Y:S02]  /*220b0*/  IADD3 R16, P0, PT, R4, R252, RZ ;  /* 0x000000fc04107210 */ /* 0x000fe40007f1e0ff */
[----:B------:R-:W-:Y:S01]  /*220c0*/  SHF.R.U32.HI R220, RZ, 0x1, R167 ;  /* 0x00000001ffdc7819 */ /* 0x000fe200000116a7 */
[----:B------:R2:W-:Y:S01]  /*220d0*/  LDGSTS.E.BYPASS.LTC128B.128 [R243+0xa800], desc[UR4][R8.64] ;  /* 0x0a80000008f37fae */ /* 0x0005e2000b981a04 */
[----:B------:R-:W-:Y:S02]  /*220e0*/  IADD3.X R17, PT, PT, R5, R250, RZ, P0, !PT ;  /* 0x000000fa05117210 */ /* 0x000fe400007fe4ff */
[----:B------:R-:W-:Y:S02]  /*220f0*/  IADD3 R22, P0, PT, R16, R252, RZ ;  /* 0x000000fc10167210 */ /* 0x000fe40007f1e0ff */
[----:B------:R-:W-:Y:S02]  /*22100*/  SHF.L.U32 R221, R167, 0x5, RZ ;  /* 0x00000005a7dd7819 */ /* 0x000fe400000006ff */
[----:B------:R-:W-:Y:S01]  /*22110*/  IADD3.X R23, PT, PT, R17, R250, RZ, P0, !PT ;  /* 0x000000fa11177210 */ /* 0x000fe200007fe4ff */
[----:B------:R-:W-:Y:S01]  /*22120*/  LDGSTS.E.BYPASS.LTC128B.128 [R243+0xb000], desc[UR4][R6.64] ;  /* 0x0b00000006f37fae */ /* 0x000fe2000b981a04 */
[----:B------:R-:W-:Y:S02]  /*22130*/  IADD3 R20, P0, PT, R22, R252, RZ ;  /* 0x000000fc16147210 */ /* 0x000fe40007f1e0ff */
[----:B------:R-:W-:Y:S02]  /*22140*/  LOP3.LUT R223, R220, 0x8, RZ, 0xc0, !PT ;  /* 0x00000008dcdf7812 */ /* 0x000fe400078ec0ff */
[----:B------:R-:W-:Y:S02]  /*22150*/  IADD3.X R21, PT, PT, R23, R250, RZ, P0, !PT ;  /* 0x000000fa17157210 */ /* 0x000fe400007fe4ff */
[----:B------:R-:W-:Y:S01]  /*22160*/  IADD3 R24, P0, PT, R20, R252, RZ ;  /* 0x000000fc14187210 */ /* 0x000fe20007f1e0ff */
[----:B------:R-:W-:Y:S01]  /*22170*/  LDGSTS.E.BYPASS.LTC128B.128 [R243+0xb800], desc[UR4][R10.64] ;  /* 0x0b8000000af37fae */ /* 0x000fe2000b981a04 */
[----:B------:R-:W-:Y:S02]  /*22180*/  LOP3.LUT R223, R223, 0x1c0, R0, 0xf8, !PT ;  /* 0x000001c0dfdf7812 */ /* 0x000fe400078ef800 */
[----:B------:R-:W-:Y:S02]  /*22190*/  IADD3.X R25, PT, PT, R21, R250, RZ, P0, !PT ;  /* 0x000000fa15197210 */ /* 0x000fe400007fe4ff */
[----:B------:R-:W-:Y:S02]  /*221a0*/  IADD3 R18, P0, PT, R24, R252, RZ ;  /* 0x000000fc18127210 */ /* 0x000fe40007f1e0ff */
[----:B------:R-:W-:Y:S01]  /*221b0*/  LOP3.LUT R221, R221, 0x7c00, RZ, 0xc0, !PT ;  /* 0x00007c00dddd7812 */ /* 0x000fe200078ec0ff */
[----:B------:R3:W-:Y:S01]  /*221c0*/  LDGSTS.E.BYPASS.LTC128B.128 [R243+0xc000], desc[UR4][R12.64] ;  /* 0x0c0000000cf37fae */ /* 0x0007e2000b981a04 */
[----:B------:R-:W-:Y:S02]  /*221d0*/  IADD3.X R19, PT, PT, R25, R250, RZ, P0, !PT ;  /* 0x000000fa19137210 */ /* 0x000fe400007fe4ff */
[----:B--2---:R-:W-:Y:S02]  /*221e0*/  IADD3 R8, P0, PT, R18, R252, RZ ;  /* 0x000000fc12087210 */ /* 0x004fe40007f1e0ff */
[----:B------:R-:W-:Y:S02]  /*221f0*/  LOP3.LUT R223, R223, 0x38, R54, 0x78, !PT ;  /* 0x00000038dfdf7812 */ /* 0x000fe400078e7836 */
[----:B------:R-:W-:Y:S01]  /*22200*/  IADD3.X R9, PT, PT, R19, R250, RZ, P0, !PT ;  /* 0x000000fa13097210 */ /* 0x000fe200007fe4ff */
[----:B------:R2:W-:Y:S01]  /*22210*/  LDGSTS.E.BYPASS.LTC128B.128 [R243+0xc800], desc[UR4][R4.64] ;  /* 0x0c80000004f37fae */ /* 0x0005e2000b981a04 */
[----:B------:R-:W-:Y:S02]  /*22220*/  IADD3 R14, P0, PT, R8, R252, RZ ;  /* 0x000000fc080e7210 */ /* 0x000fe40007f1e0ff */
[----:B------:R-:W-:Y:S02]  /*22230*/  LOP3.LUT R2, R221, 0x200, R0, 0xf8, !PT ;  /* 0x00000200dd027812 */ /* 0x000fe400078ef800 */
[----:B------:R-:W-:Y:S02]  /*22240*/  IADD3.X R15, PT, PT, R9, R250, RZ, P0, !PT ;  /* 0x000000fa090f7210 */ /* 0x000fe400007fe4ff */
[----:B------:R-:W-:Y:S01]  /*22250*/  LOP3.LUT R2, R2, R223, RZ, 0xfc, !PT ;  /* 0x000000df02027212 */ /* 0x000fe200078efcff */
[----:B------:R-:W-:Y:S01]  /*22260*/  LDGSTS.E.BYPASS.LTC128B.128 [R243+0xd000], desc[UR4][R16.64] ;  /* 0x0d00000010f37fae */ /* 0x000fe2000b981a04 */
[----:B------:R-:W-:Y:S02]  /*22270*/  IADD3 R219, PT, PT, R92, UR6, RZ ;  /* 0x000000065cdb7c10 */ /* 0x000fe4000fffe0ff */
[----:B------:R-:W-:Y:S02]  /*22280*/  LEA R217, R2, UR6, 0x1 ;  /* 0x0000000602d97c11 */ /* 0x000fe4000f8e08ff */
[----:B------:R-:W-:Y:S02]  /*22290*/  MOV R222, 0x20 ;  /* 0x0000002000de7802 */ /* 0x000fe40000000f00 */
[----:B------:R-:W-:Y:S01]  /*222a0*/  LOP3.LUT P2, RZ, R167, 0x4, RZ, 0xc0, !PT ;  /* 0x00000004a7ff7812 */ /* 0x000fe2000784c0ff */
[----:B------:R-:W-:Y:S01]  /*222b0*/  LDGSTS.E.BYPASS.LTC128B.128 [R243+0xd800], desc[UR4][R22.64] ;  /* 0x0d80000016f37fae */ /* 0x000fe2000b981a04 */
[----:B---3--:R-:W-:Y:S04]  /*222c0*/  IADD3 R12, P0, PT, R14, R252, RZ ;  /* 0x000000fc0e0c7210 */ /* 0x008fe80007f1e0ff */
[----:B------:R-:W-:Y:S03]  /*222d0*/  IADD3.X R13, PT, PT, R15, R250, RZ, P0, !PT ;  /* 0x000000fa0f0d7210 */ /* 0x000fe600007fe4ff */
[----:B------:R-:W-:Y:S01]  /*222e0*/  LDGSTS.E.BYPASS.LTC128B.128 [R243+0xe000], desc[UR4][R20.64] ;  /* 0x0e00000014f37fae */ /* 0x000fe2000b981a04 */
[----:B------:R-:W-:Y:S04]  /*222f0*/  IADD3 R6, P0, PT, R12, R252, RZ ;  /* 0x000000fc0c067210 */ /* 0x000fe80007f1e0ff */
[----:B------:R-:W-:Y:S02]  /*22300*/  IADD3.X R7, PT, PT, R13, R250, RZ, P0, !PT ;  /* 0x000000fa0d077210 */ /* 0x000fe400007fe4ff */
[----:B--2---:R-:W-:Y:S01]  /*22310*/  IADD3 R4, P0, PT, R6, R252, RZ ;  /* 0x000000fc06047210 */ /* 0x004fe20007f1e0ff */
[----:B------:R-:W-:Y:S03]  /*22320*/  LDGSTS.E.BYPASS.LTC128B.128 [R243+0xe800], desc[UR4][R24.64] ;  /* 0x0e80000018f37fae */ /* 0x000fe6000b981a04 */
[----:B------:R-:W-:Y:S02]  /*22330*/  IADD3.X R5, PT, PT, R7, R250, RZ, P0, !PT ;  /* 0x000000fa07057210 */ /* 0x000fe400007fe4ff */
[----:B------:R-:W-:Y:S03]  /*22340*/  LOP3.LUT P0, RZ, R167, 0x2, RZ, 0xc0, !PT ;  /* 0x00000002a7ff7812 */ /* 0x000fe6000780c0ff */
[----:B------:R-:W-:Y:S01]  /*22350*/  LDGSTS.E.BYPASS.LTC128B.128 [R243+0xf000], desc[UR4][R18.64] ;  /* 0x0f00000012f37fae */ /* 0x000fe2000b981a04 */
[----:B------:R-:W-:Y:S02]  /*22360*/  SEL R222, R222, 0xffffffe0, !P0 ;  /* 0xffffffe0dede7807 */ /* 0x000fe40004000000 */
[----:B------:R-:W-:Y:S02]  /*22370*/  ISETP.GT.AND P0, PT, R251, R226, PT ;  /* 0x000000e2fb00720c */ /* 0x000fe40003f04270 */
[-C--:B------:R-:W-:Y:S02]  /*22380*/  IADD3 R172, PT, PT, R217, R222.reuse, RZ ;  /* 0x000000ded9ac7210 */ /* 0x080fe40007ffe0ff */
[----:B------:R-:W-:Y:S01]  /*22390*/  IADD3 R2, PT, PT, R219, R222, RZ ;  /* 0x000000dedb027210 */ /* 0x000fe20007ffe0ff */
[----:B------:R2:W-:Y:S08]  /*223a0*/  LDGSTS.E.BYPASS.LTC128B.128 [R243+0xf800], desc[UR4][R8.64] ;  /* 0x0f80000008f37fae */ /* 0x0005f0000b981a04 */
[----:B------:R-:W-:Y:S08]  /*223b0*/  LDGSTS.E.BYPASS.LTC128B.128 [R243+0x10000], desc[UR4][R14.64] ;  /* 0x100000000ef37fae */ /* 0x000ff0000b981a04 */
[----:B------:R-:W-:Y:S08]  /*223c0*/  LDGSTS.E.BYPASS.LTC128B.128 [R243+0x10800], desc[UR4][R12.64] ;  /* 0x108000000cf37fae */ /* 0x000ff0000b981a04 */
[----:B------:R-:W-:Y:S08]  /*223d0*/  LDGSTS.E.BYPASS.LTC128B.128 [R243+0x11000], desc[UR4][R6.64] ;  /* 0x1100000006f37fae */ /* 0x000ff0000b981a04 */
[----:B------:R3:W-:Y:S08]  /*223e0*/  LDGSTS.E.BYPASS.LTC128B.128 [R243+0x11800], desc[UR4][R4.64] ;  /* 0x1180000004f37fae */ /* 0x0007f0000b981a04 */
[----:B------:R-:W-:Y:S08]  /*223f0*/  LDSM.16.M88.4 R128, [R217] ;  /* 0x00000000d980783b */ /* 0x000ff00000000200 */
[----:B--2---:R-:W3:Y:S08]  /*22400*/  LDSM.16.M88.4 R8, [R92+UR6+0x2000] ;  /* 0x002000065c08783b */ /* 0x004ef00008000200 */
[----:B------:R-:W2:Y:S08]  /*22410*/  LDSM.16.M88.4 R16, [R92+UR6+0x2800] ;  /* 0x002800065c10783b */ /* 0x000eb00008000200 */
[----:B------:R-:W4:Y:S08]  /*22420*/  LDSM.16.M88.4 R24, [R92+UR6+0x3000] ;  /* 0x003000065c18783b */ /* 0x000f300008000200 */
[----:B------:R-:W5:Y:S08]  /*22430*/  LDSM.16.M88.4 R32, [R92+UR6+0x3800] ;  /* 0x003800065c20783b */ /* 0x000f700008000200 */
[----:B------:R-:W1:Y:S01]  /*22440*/  LDSM.16.M88.4 R40, [R92+UR6+0x4000] ;  /* 0x004000065c28783b */ /* 0x000e620008000200 */
[C---:B---3--:R-:W-:Y:S07]  /*22450*/  HMMA.16816.F32.BF16 R4, R128.reuse, R8, RZ ;  /* 0x000000088004723c */ /* 0x048fee00000418ff */
[----:B------:R-:W3:Y:S01]  /*22460*/  LDSM.16.M88.4 R48, [R92+UR6+0x4800] ;  /* 0x004800065c30783b */ /* 0x000ee20008000200 */
[C---:B------:R-:W-:Y:S07]  /*22470*/  HMMA.16816.F32.BF16 R8, R128.reuse, R10, RZ ;  /* 0x0000000a8008723c */ /* 0x040fee00000418ff */
[----:B------:R-:W3:Y:S01]  /*22480*/  LDSM.16.M88.4 R56, [R92+UR6+0x5000] ;  /* 0x005000065c38783b */ /* 0x000ee20008000200 */
[C---:B--2---:R-:W-:Y:S07]  /*22490*/  HMMA.16816.F32.BF16 R12, R128.reuse, R16, RZ ;  /* 0x00000010800c723c */ /* 0x044fee00000418ff */
[----:B------:R-:W2:Y:S01]  /*224a0*/  LDSM.16.M88.4 R64, [R92+UR6+0x5800] ;  /* 0x005800065c40783b */ /* 0x000ea20008000200 */
[C---:B------:R-:W-:Y:S07]  /*224b0*/  HMMA.16816.F32.BF16 R16, R128.reuse, R18, RZ ;  /* 0x000000128010723c */ /* 0x040fee00000418ff */
[----:B------:R-:W2:Y:S01]  /*224c0*/  LDSM.16.M88.4 R72, [R92+UR6+0x6000] ;  /* 0x006000065c48783b */ /* 0x000ea20008000200 */
        /* <DEDUP_REMOVED lines=8> */
[C---:B-1----:R-:W-:Y:S07]  /*22550*/  HMMA.16816.F32.BF16 R36, R128.reuse, R40, RZ ;  /* 0x000000288024723c */ /* 0x042fee00000418ff */
[----:B------:R-:W1:Y:S01]  /*22560*/  LDSM.16.M88.4 R112, [R92+UR6+0x8800] ;  /* 0x008800065c70783b */ /* 0x000e620008000200 */
[C---:B------:R-:W-:Y:S07]  /*22570*/  HMMA.16816.F32.BF16 R40, R128.reuse, R42, RZ ;  /* 0x0000002a8028723c */ /* 0x040fee00000418ff */
[----:B------:R-:W1:Y:S01]  /*22580*/  LDSM.16.M88.4 R120, [R92+UR6+0x9000] ;  /* 0x009000065c78783b */ /* 0x000e620008000200 */
        /* <DEDUP_REMOVED lines=8> */
[C---:B--2---:R-:W-:Y:S07]  /*22610*/  HMMA.16816.F32.BF16 R60, R128.reuse, R64, RZ ;  /* 0x00000040803c723c */ /* 0x044fee00000418ff */
[----:B------:R-:W2:Y:S01]  /*22620*/  LDSM.16.M88.4 R184, [R2+0x3000] ;  /* 0x0030000002b8783b */ /* 0x000ea20000000200 */
[C---:B------:R-:W-:Y:S07]  /*22630*/  HMMA.16816.F32.BF16 R64, R128.reuse, R66, RZ ;  /* 0x000000428040723c */ /* 0x040fee00000418ff */
[----:B------:R-:W2:Y:S01]  /*22640*/  LDSM.16.M88.4 R188, [R2+0x3800] ;  /* 0x0038000002bc783b */ /* 0x000ea20000000200 */
[C---:B------:R-:W-:Y:S07]  /*22650*/  HMMA.16816.F32.BF16 R68, R128.reuse, R72, RZ ;  /* 0x000000488044723c */ /* 0x040fee00000418ff */
[----:B------:R-:W0:Y:S08]  /*22660*/  LDGDEPBAR ;  /* 0x00000000000079af */ /* 0x000e300000000000 */
[----:B------:R-:W2:Y:S01]  /*22670*/  LDSM.16.M88.4 R192, [R2+0x4000] ;  /* 0x0040000002c0783b */ /* 0x000ea20000000200 */
[C---:B------:R-:W-:Y:S07]  /*22680*/  HMMA.16816.F32.BF16 R72, R128.reuse, R74, RZ ;  /* 0x0000004a8048723c */ /* 0x040fee00000418ff */
[----:B------:R-:W2:Y:S01]  /*22690*/  LDSM.16.M88.4 R196, [R2+0x4800] ;  /* 0x0048000002c4783b */ /* 0x000ea20000000200 */
[C---:B----4-:R-:W-:Y:S07]  /*226a0*/  HMMA.16816.F32.BF16 R76, R128.reuse, R80, RZ ;  /* 0x00000050804c723c */ /* 0x050fee00000418ff */
[----:B------:R-:W-:Y:S01]  /*226b0*/  LDSM.16.M88.4 R200, [R2+0x5800] ;  /* 0x0058000002c8783b */ /* 0x000fe20000000200 */
[C---:B------:R-:W-:Y:S07]  /*226c0*/  HMMA.16816.F32.BF16 R80, R128.reuse, R82, RZ ;  /* 0x000000528050723c */ /* 0x040fee00000418ff */
[----:B------:R-:W-:Y:S01]  /*226d0*/  LDSM.16.M88.4 R204, [R2+0x6000] ;  /* 0x0060000002cc783b */ /* 0x000fe20000000200 */
[C---:B------:R-:W-:Y:S07]  /*226e0*/  HMMA.16816.F32.BF16 R84, R128.reuse, R88, RZ ;  /* 0x000000588054723c */ /* 0x040fee00000418ff */
[----:B------:R-:W-:Y:S01]  /*226f0*/  LDSM.16.M88.4 R208, [R2+0x6800] ;  /* 0x0068000002d0783b */ /* 0x000fe20000000200 */
[C---:B------:R-:W-:Y:S07]  /*22700*/  HMMA.16816.F32.BF16 R88, R128.reuse, R90, RZ ;  /* 0x0000005a8058723c */ /* 0x040fee00000418ff */
[----:B------:R-:W-:Y:S01]  /*22710*/  LDSM.16.M88.4 R212, [R2+0x7000] ;  /* 0x0070000002d4783b */ /* 0x000fe20000000200 */
[C---:B-----5:R-:W-:Y:S07]  /*22720*/  HMMA.16816.F32.BF16 R92, R128.reuse, R96, RZ ;  /* 0x00000060805c723c */ /* 0x060fee00000418ff */
[----:B------:R-:W4:Y:S01]  /*22730*/  LD.E R229, desc[UR4][R164.64+0x18c] ;  /* 0x00018c04a4e57980 */ /* 0x000f22000c101900 */
        /* <DEDUP_REMOVED lines=15> */
[----:B------:R-:W-:Y:S07]  /*22830*/  LDSM.16.M88.4 R180, [R2+0x8800] ;  /* 0x0088000002b4783b */ /* 0x000fee0000000200 */
[C---:B--2---:R-:W-:Y:S01]  /*22840*/  HMMA.16816.F32.BF16 R20, R172.reuse, R184, R20 ;  /* 0x000000b8ac14723c */ /* 0x044fe20000041814 */
        /* <DEDUP_REMOVED lines=17> */
[----:B------:R1:W2:Y:S07]  /*22960*/  LDSM.16.M88.4 R168, [R2+0x8000] ;  /* 0x0080000002a8783b */ /* 0x0002ae0000000200 */
[C---:B------:R-:W-:Y:S08]  /*22970*/  HMMA.16816.F32.BF16 R60, R172.reuse, R200, R60 ;  /* 0x000000c8ac3c723c */ /* 0x040ff0000004183c */
[C---:B------:R-:W-:Y:S01]  /*22980*/  HMMA.16816.F32.BF16 R64, R172.reuse, R202, R64 ;  /* 0x000000caac40723c */ /* 0x040fe20000041840 */
[----:B------:R-:W5:Y:S07]  /*22990*/  LDSM.16.M88.4 R200, [R167+0x2800] ;  /* 0x00280000a7c8783b */ /* 0x000f6e0000000200 */
[C---:B------:R-:W-:Y:S03]  /*229a0*/  HMMA.16816.F32.BF16 R68, R172.reuse, R204, R68 ;  /* 0x000000ccac44723c */ /* 0x040fe60000041844 */
[C---:B-1----:R-:W-:Y:S05]  /*229b0*/  IADD3 R2, PT, PT, R222.reuse, R167, RZ ;  /* 0x000000a7de027210 */ /* 0x042fea0007ffe0ff */
[C---:B------:R-:W-:Y:S01]  /*229c0*/  HMMA.16816.F32.BF16 R72, R172.reuse, R206, R72 ;  /* 0x000000ceac48723c */ /* 0x040fe20000041848 */
[----:B------:R-:W1:Y:S07]  /*229d0*/  LDSM.16.M88.4 R204, [R167+0x3000] ;  /* 0x00300000a7cc783b */ /* 0x000e6e0000000200 */
[C---:B------:R-:W-:Y:S08]  /*229e0*/  HMMA.16816.F32.BF16 R76, R172.reuse, R208, R76 ;  /* 0x000000d0ac4c723c */ /* 0x040ff0000004184c */
[C---:B------:R-:W-:Y:S01]  /*229f0*/  HMMA.16816.F32.BF16 R80, R172.reuse, R210, R80 ;  /* 0x000000d2ac50723c */ /* 0x040fe20000041850 */
[----:B------:R-:W1:Y:S07]  /*22a00*/  LDSM.16.M88.4 R208, [R167+0x3800] ;  /* 0x00380000a7d0783b */ /* 0x000e6e0000000200 */
[C---:B------:R-:W-:Y:S08]  /*22a10*/  HMMA.16816.F32.BF16 R84, R172.reuse, R212, R84 ;  /* 0x000000d4ac54723c */ /* 0x040ff00000041854 */
[C---:B------:R-:W-:Y:S01]  /*22a20*/  HMMA.16816.F32.BF16 R88, R172.reuse, R214, R88 ;  /* 0x000000d6ac58723c */ /* 0x040fe20000041858 */
[----:B------:R-:W4:Y:S07]  /*22a30*/  LDSM.16.M88.4 R212, [R167+0x4000] ;  /* 0x00400000a7d4783b */ /* 0x000f2e0000000200 */
[C---:B---3--:R-:W-:Y:S08]  /*22a40*/  HMMA.16816.F32.BF16 R92, R172.reuse, R176, R92 ;  /* 0x000000b0ac5c723c */ /* 0x048ff0000004185c */
[C---:B------:R-:W-:Y:S01]  /*22a50*/  HMMA.16816.F32.BF16 R96, R172.reuse, R178, R96 ;  /* 0x000000b2ac60723c */ /* 0x040fe20000041860 */
[----:B------:R-:W3:Y:S07]  /*22a60*/  LDSM.16.M88.4 R176, [R167+0x4800] ;  /* 0x00480000a7b0783b */ /* 0x000eee0000000200 */
        /* <DEDUP_REMOVED lines=13> */
[----:B------:R-:W2:Y:S07]  /*22b40*/  LDSM.16.M88.4 R188, [R167+0x7000] ;  /* 0x00700000a7bc783b */ /* 0x000eae0000000200 */
[C---:B------:R-:W-:Y:S01]  /*22b50*/  HMMA.16816.F32.BF16 R8, R192.reuse, R198, R8 ;  /* 0x000000c6c008723c */ /* 0x040fe20000041808 */
[----:B------:R-:W-:Y:S07]  /*22b60*/  LDSM.16.M88.4 R196, [R167+0x8000] ;  /* 0x00800000a7c4783b */ /* 0x000fee0000000200 */
[C---:B-----5:R-:W-:Y:S08]  /*22b70*/  HMMA.16816.F32.BF16 R12, R192.reuse, R200, R12 ;  /* 0x000000c8c00c723c */ /* 0x060ff0000004180c */
        /* <DEDUP_REMOVED lines=8> */
[C---:B----4-:R-:W-:Y:S03]  /*22c00*/  HMMA.16816.F32.BF16 R36, R192.reuse, R212, R36 ;  /* 0x000000d4c024723c */ /* 0x050fe60000041824 */
[----:B------:R-:W-:Y:S02]  /*22c10*/  IADD3 R212, PT, PT, R222, R217, RZ ;  /* 0x000000d9ded47210 */ /* 0x000fe40007ffe0ff */
[----:B------:R-:W-:Y:S03]  /*22c20*/  LDSM.16.M88.4 R216, [R2+0x2000] ;  /* 0x0020000002d8783b */ /* 0x000fe60000000200 */
[C---:B------:R-:W-:Y:S05]  /*22c30*/  HMMA.16816.F32.BF16 R40, R192.reuse, R214, R40 ;  /* 0x000000d6c028723c */ /* 0x040fea0000041828 */
[----:B------:R-:W-:Y:S03]  /*22c40*/  LDSM.16.M88.4 R212, [R212] ;  /* 0x00000000d4d4783b */ /* 0x000fe60000000200 */
        /* <DEDUP_REMOVED lines=26> */
[C---:B--2---:R-:W-:Y:S03]  /*22df0*/  HMMA.16816.F32.BF16 R12, R212.reuse, R168, R12 ;  /* 0x000000a8d40c723c */ /* 0x044fe6000004180c */
[-C--:B------:R-:W-:Y:S01]  /*22e00*/  FMUL.FTZ R172, R4, R229.reuse ;  /* 0x000000e504ac7220 */ /* 0x080fe20000410000 */
[-C--:B------:R-:W-:Y:S01]  /*22e10*/  FMUL.FTZ R174, R5, R229.reuse ;  /* 0x000000e505ae7220 */ /* 0x080fe20000410000 */
[-C--:B------:R-:W-:Y:S01]  /*22e20*/  FMUL.FTZ R173, R6, R229.reuse ;  /* 0x000000e506ad7220 */ /* 0x080fe20000410000 */
[-C--:B------:R-:W-:Y:S02]  /*22e30*/  FMUL.FTZ R175, R7, R229.reuse ;  /* 0x000000e507af7220 */ /* 0x080fe40000410000 */
[----:B------:R-:W1:Y:S01]  /*22e40*/  LDSM.16.M88.4 R4, [R2+0x3000] ;  /* 0x003000000204783b */ /* 0x000e620000000200 */
[----:B------:R-:W-:Y:S01]  /*22e50*/  MUFU.TANH R172, R172 ;  /* 0x000000ac00ac7308 */ /* 0x000fe20000002400 */
        /* <DEDUP_REMOVED lines=15> */
[----:B------:R2:W-:Y:S10]  /*22f50*/  MUFU.TANH R177, R11 ;  /* 0x0000000b00b17308 */ /* 0x0005f40000002400 */
[----:B------:R3:W-:Y:S01]  /*22f60*/  MUFU.TANH R168, R167 ;  /* 0x000000a700a87308 */ /* 0x0007e20000002400 */
[C---:B-1----:R-:W-:Y:S09]  /*22f70*/  HMMA.16816.F32.BF16 R20, R212.reuse, R4, R20 ;  /* 0x00000004d414723c */ /* 0x042ff20000041814 */
[----:B------:R-:W-:Y:S01]  /*22f80*/  MUFU.TANH R174, R174 ;  /* 0x000000ae00ae7308 */ /* 0x000fe20000002400 */
[----:B--2---:R-:W1:Y:S01]  /*22f90*/  LDSM.16.M88.4 R8, [R2+0x3800] ;  /* 0x003800000208783b */ /* 0x004e620000000200 */
[C---:B------:R-:W-:Y:S08]  /*22fa0*/  HMMA.16816.F32.BF16 R24, R212.reuse, R6, R24 ;  /* 0x00000006d418723c */ /* 0x040ff00000041818 */
[----:B------:R-:W-:Y:S01]  /*22fb0*/  MUFU.TANH R173, R173 ;  /* 0x000000ad00ad7308 */ /* 0x000fe20000002400 */
[----:B------:R-:W2:Y:S09]  /*22fc0*/  LDSM.16.M88.4 R4, [R2+0x4000] ;  /* 0x004000000204783b */ /* 0x000eb20000000200 */
        /* <DEDUP_REMOVED lines=10> */
[----:B------:R-:W-:Y:S10]  /*23070*/  MUFU.TANH R170, R170 ;  /* 0x000000aa00aa7308 */ /* 0x000ff40000002400 */
        /* <DEDUP_REMOVED lines=14> */
[-C--:B------:R-:W-:Y:S01]  /*23160*/  FMUL.FTZ R31, R35, R229.reuse ;  /* 0x000000e5231f7220 */ /* 0x080fe20000410000 */
[-C--:B------:R-:W-:Y:S01]  /*23170*/  FMUL.FTZ R30, R34, R229.reuse ;  /* 0x000000e5221e7220 */ /* 0x080fe20000410000 */
[-C--:B------:R-:W-:Y:S01]  /*23180*/  FMUL.FTZ R33, R33, R229.reuse ;  /* 0x000000e521217220 */ /* 0x080fe20000410000 */
[-C--:B---3--:R-:W-:Y:S03]  /*23190*/  FMUL.FTZ R167, R32, R229.reuse ;  /* 0x000000e520a77220 */ /* 0x088fe60000410000 */
        /* <DEDUP_REMOVED lines=37> */
[----:B------:R-:W-:Y:S01]  /*233f0*/  MUFU.TANH R25, R25 ;  /* 0x0000001900197308 */ /* 0x000fe20000002400 */
[C---:B-1----:R-:W-:Y:S09]  /*23400*/  HMMA.16816.F32.BF16 R60, R212.reuse, R8, R60 ;  /* 0x00000008d43c723c */ /* 0x042ff2000004183c */
[----:B------:R-:W-:Y:S01]  /*23410*/  MUFU.TANH R24, R24 ;  /* 0x0000001800187308 */ /* 0x000fe20000002400 */
[-C--:B---3--:R-:W-:Y:S01]  /*23420*/  FMUL.FTZ R39, R56, R229.reuse ;  /* 0x000000e538277220 */ /* 0x088fe20000410000 */
[C---:B------:R-:W-:Y:S01]  /*23430*/  HMMA.16816.F32.BF16 R64, R212.reuse, R10, R64 ;  /* 0x0000000ad440723c */ /* 0x040fe20000041840 */
[----:B------:R-:W1:Y:S07]  /*23440*/  LDSM.16.M88.4 R8, [R2+0x6800] ;  /* 0x006800000208783b */ /* 0x000e6e0000000200 */
[----:B------:R3:W-:Y:S01]  /*23450*/  MUFU.TANH R56, R39 ;  /* 0x0000002700387308 */ /* 0x0007e20000002400 */
        /* <DEDUP_REMOVED lines=11> */
[-C--:B---3--:R-:W-:Y:S01]  /*23510*/  FMUL.FTZ R39, R64, R229.reuse ;  /* 0x000000e540277220 */ /* 0x088fe20000410000 */
        /* <DEDUP_REMOVED lines=12> */
[-C--:B---3--:R-:W-:Y:S01]  /*235e0*/  FMUL.FTZ R39, R72, R229.reuse ;  /* 0x000000e548277220 */ /* 0x088fe20000410000 */
[C---:B------:R-:W-:Y:S01]  /*235f0*/  HMMA.16816.F32.BF16 R80, R212.reuse, R10, R80 ;  /* 0x0000000ad450723c */ /* 0x040fe20000041850 */
[----:B------:R-:W1:Y:S07]  /*23600*/  LDSM.16.M88.4 R8, [R2+0x7800] ;  /* 0x007800000208783b */ /* 0x000e6e0000000200 */
[----:B------:R3:W-:Y:S01]  /*23610*/  MUFU.TANH R72, R39 ;  /* 0x0000002700487308 */ /* 0x0007e20000002400 */
        /* <DEDUP_REMOVED lines=24> */
[-C--:B---3--:R-:W-:Y:S01]  /*237a0*/  FMUL.FTZ R39, R88, R229.reuse ;  /* 0x000000e558277220 */ /* 0x088fe20000410000 */
[C---:B------:R-:W-:Y:S01]  /*237b0*/  HMMA.16816.F32.BF16 R96, R212.reuse, R10, R96 ;  /* 0x0000000ad460723c */ /* 0x040fe20000041860 */
[----:B------:R-:W1:Y:S07]  /*237c0*/  LDSM.16.M88.4 R8, [R2+0x8800] ;  /* 0x008800000208783b */ /* 0x000e6e0000000200 */
[----:B------:R3:W-:Y:S01]  /*237d0*/  MUFU.TANH R88, R39 ;  /* 0x0000002700587308 */ /* 0x0007e20000002400 */
        /* <DEDUP_REMOVED lines=16> */
[-C--:B------:R-:W-:Y:S07]  /*238e0*/  FMUL.FTZ R96, R102, R229.reuse ;  /* 0x000000e566607220 */ /* 0x080fee0000410000 */
[----:B------:R5:W-:Y:S01]  /*238f0*/  MUFU.TANH R184, R101 ;  /* 0x0000006500b87308 */ /* 0x000be20000002400 */
[-C--:B------:R-:W-:Y:S01]  /*23900*/  FMUL.FTZ R98, R106, R229.reuse ;  /* 0x000000e56a627220 */ /* 0x080fe20000410000 */
[-C--:B------:R-:W-:Y:S01]  /*23910*/  FMUL.FTZ R99, R107, R229.reuse ;  /* 0x000000e56b637220 */ /* 0x080fe20000410000 */
[-C--:B---3--:R-:W-:Y:S01]  /*23920*/  FMUL.FTZ R39, R104, R229.reuse ;  /* 0x000000e568277220 */ /* 0x088fe20000410000 */
[-C--:B------:R-:W-:Y:S01]  /*23930*/  FMUL.FTZ R105, R105, R229.reuse ;  /* 0x000000e569697220 */ /* 0x080fe20000410000 */
[C---:B-1----:R-:W-:Y:S05]  /*23940*/  HMMA.16816.F32.BF16 R108, R212.reuse, R8, R108 ;  /* 0x00000008d46c723c */ /* 0x042fea000004186c */
[----:B------:R-:W-:Y:S01]  /*23950*/  MUFU.TANH R37, R37 ;  /* 0x0000002500257308 */ /* 0x000fe20000002400 */
[-C--:B----4-:R-:W-:Y:S02]  /*23960*/  FMUL.FTZ R97, R103, R229.reuse ;  /* 0x000000e567617220 */ /* 0x090fe40000410000 */
[C---:B------:R-:W-:Y:S01]  /*23970*/  HMMA.16816.F32.BF16 R112, R212.reuse, R10, R112 ;  /* 0x0000000ad470723c */ /* 0x040fe20000041870 */
[----:B------:R1:W3:Y:S06]  /*23980*/  LDSM.16.M88.4 R8, [R2+0x9800] ;  /* 0x009800000208783b */ /* 0x0002ec0000000200 */
[----:B------:R-:W-:Y:S01]  /*23990*/  MUFU.TANH R34, R34 ;  /* 0x0000002200227308 */ /* 0x000fe20000002400 */
[----:B------:R-:W-:Y:S04]  /*239a0*/  DEPBAR.LE SB0, 0x0 ;  /* 0x000080000000791a */ /* 0x000fe80000000000 */
[C---:B--2---:R-:W-:Y:S05]  /*239b0*/  HMMA.16816.F32.BF16 R116, R212.reuse, R4, R116 ;  /* 0x00000004d474723c */ /* 0x044fea0000041874 */
[----:B------:R-:W-:Y:S01]  /*239c0*/  MUFU.TANH R35, R35 ;  /* 0x0000002300237308 */ /* 0x000fe20000002400 */
[----:B------:R-:W-:Y:S01]  /*239d0*/  BAR.SYNC.DEFER_BLOCKING 0x0 ;  /* 0x0000000000007b1d */ /* 0x000fe20000010000 */
[-C--:B------:R-:W-:Y:S01]  /*239e0*/  FMUL.FTZ R188, R108, R229.reuse ;  /* 0x000000e56cbc7220 */ /* 0x080fe20000410000 */
[-C--:B-----5:R-:W-:Y:S01]  /*239f0*/  FMUL.FTZ R101, R110, R229.reuse ;  /* 0x000000e56e657220 */ /* 0x0a0fe20000410000 */
        /* <DEDUP_REMOVED lines=17> */
[-C--:B------:R-:W-:Y:S01]  /*23b10*/  FMUL.FTZ R123, R123, R229.reuse ;  /* 0x000000e57b7b7220 */ /* 0x080fe20000410000 */
[C---:B---3--:R-:W-:Y:S05]  /*23b20*/  HMMA.16816.F32.BF16 R124, R212.reuse, R8, R124 ;  /* 0x00000008d47c723c */ /* 0x048fea000004187c */
[----:B------:R-:W-:Y:S03]  /*23b30*/  MUFU.TANH R8, R2 ;  /* 0x0000000200087308 */ /* 0x000fe60000002400 */
[----:B------:R-:W-:Y:S07]  /*23b40*/  HMMA.16816.F32.BF16 R128, R212, R10, R128 ;  /* 0x0000000ad480723c */ /* 0x000fee0000041880 */
        /* <DEDUP_REMOVED lines=96> */
[----:B------:R-:W-:Y:S11]  /*24150*/  ISETP.NE.AND.EX P1, PT, R241, RZ, PT, P0 ;  /* 0x000000fff100720c */ /* 0x000ff60003f25300 */
[----:B------:R-:W-:Y:S02]  /*24160*/  @!UPT UIADD3 URZ, UPT, UPT, URZ, URZ, URZ ;  /* 0x000000fffffff290 */ /* 0x000fe4000fffe0ff */
[----:B------:R-:W-:Y:S01]  /*24170*/  @P1 LOP3.LUT R248, R248, 0x2, RZ, 0xfc, !PT ;  /* 0x00000002f8f81812 */ /* 0x000fe200078efcff */
        /* <DEDUP_REMOVED lines=20> */
[C---:B------:R-:W-:Y:S02]  /*242c0*/  IADD3 R39, PT, PT, R2.reuse, -0x100, RZ ;  /* 0xffffff0002277810 */ /* 0x040fe40007ffe0ff */
[----:B------:R-:W-:Y:S02]  /*242d0*/  IABS R60, R2 ;  /* 0x00000002003c7213 */ /* 0x000fe40000000000 */
[----:B------:R-:W-:Y:S01]  /*242e0*/  LOP3.LUT R2, R2, R105, RZ, 0x3c, !PT ;  /* 0x0000006902027212 */ /* 0x000fe200078e3cff */
[--C-:B-1----:R-:W-:Y:S02]  /*242f0*/  IMAD.MOV R6, RZ, RZ, -R107.reuse ;  /* 0x000000ffff067224 */ /* 0x102fe400078e0a6b */
[----:B------:R-:W-:Y:S02]  /*24300*/  IMAD.MOV.U32 R106, RZ, RZ, RZ ;  /* 0x000000ffff6a7224 */ /* 0x000fe400078e00ff */
[----:B------:R-:W-:Y:S01]  /*24310*/  IMAD R11, R6, R9, RZ ;  /* 0x00000009060b7224 */ /* 0x000fe200078e02ff */
[----:B------:R-:W-:Y:S02]  /*24320*/  IABS R6, R39 ;  /* 0x0000002700067213 */ /* 0x000fe40000000000 */
[----:B------:R-:W-:Y:S01]  /*24330*/  LOP3.LUT R39, R39, R105, RZ, 0x3c, !PT ;  /* 0x0000006927277212 */ /* 0x000fe200078e3cff */
[----:B------:R-:W-:Y:S03]  /*24340*/  IMAD.HI.U32 R107, R107, R11, R106 ;  /* 0x0000000b6b6b7227 */ /* 0x000fe600078e006a */
[----:B------:R-:W-:Y:S03]  /*24350*/  ISETP.GE.AND P5, PT, R39, RZ, PT ;  /* 0x000000ff2700720c */ /* 0x000fe60003fa6270 */
[C---:B------:R-:W-:Y:S04]  /*24360*/  IMAD.HI.U32 R11, R107.reuse, R6, RZ ;  /* 0x000000066b0b7227 */ /* 0x040fe800078e00ff */
[----:B------:R-:W-:Y:S02]  /*24370*/  IMAD.HI.U32 R102, R107, R60, RZ ;  /* 0x0000003c6b667227 */ /* 0x000fe400078e00ff */
[----:B------:R-:W2:Y:S02]  /*24380*/  LD.E.64 R106, desc[UR4][R164.64+0x38] ;  /* 0x00003804a46a7980 */ /* 0x000ea4000c101b00 */
        /* <DEDUP_REMOVED lines=40> */
.L_x_6656:
[----:B------:R-:W-:Y:S05]  /*24610*/  BSYNC.RECONVERGENT B0 ;  /* 0x0000000000007941 */ /* 0x000fea0003800200 */
.L_x_6655:
        /* <DEDUP_REMOVED lines=30> */
[-C--:B-1----:R-:W-:Y:S03]  /*24800*/  IADD3 R126, P1, PT, R128, R5.reuse, RZ ;  /* 0x00000005807e7210 */ /* 0x082fe60007f3e0ff */
[----:B------:R1:W-:Y:S01]  /*24810*/  LDGSTS.E.BYPASS.LTC128B.128 [R243+0x6000], desc[UR4][R130.64] ;  /* 0x0600000082f37fae */ /* 0x0003e2000b981a04 */
[--C-:B------:R-:W-:Y:S01]  /*24820*/  IMAD.X R129, R131, 0x1, R2.reuse, P0 ;  /* 0x0000000183817824 */ /* 0x100fe200000e0602 */
[-C--:B--2---:R-:W-:Y:S03]  /*24830*/  IADD3 R124, P0, PT, R126, R5.reuse, RZ ;  /* 0x000000057e7c7210 */ /* 0x084fe60007f1e0ff */
[--C-:B------:R-:W-:Y:S01]  /*24840*/  IMAD.X R127, R129, 0x1, R2.reuse, P1 ;  /* 0x00000001817f7824 */ /* 0x100fe200008e0602 */
[----:B------:R1:W-:Y:S01]  /*24850*/  LDGSTS.E.BYPASS.LTC128B.128 [R243+0x6800], desc[UR4][R128.64] ;  /* 0x0680000080f37fae */ /* 0x0003e2000b981a04 */
[-C--:B---3--:R-:W-:Y:S02]  /*24860*/  IADD3 R116, P1, PT, R124, R5.reuse, RZ ;  /* 0x000000057c747210 */ /* 0x088fe40007f3e0ff */
[--C-:B------:R-:W-:Y:S01]  /*24870*/  IMAD.X R125, R127, 0x1, R2.reuse, P0 ;  /* 0x000000017f7d7824 */ /* 0x100fe200000e0602 */
[----:B------:R1:W-:Y:S01]  /*24880*/  LDGSTS.E.BYPASS.LTC128B.128 [R243+0x7000], desc[UR4][R126.64] ;  /* 0x070000007ef37fae */ /* 0x0003e2000b981a04 */
[-C--:B----4-:R-:W-:Y:S02]  /*24890*/  IADD3 R106, P0, PT, R116, R5.reuse, RZ ;  /* 0x00000005746a7210 */ /* 0x090fe40007f1e0ff */
[--C-:B------:R-:W-:Y:S01]  /*248a0*/  IMAD.X R117, R125, 0x1, R2.reuse, P1 ;  /* 0x000000017d757824 */ /* 0x100fe200008e0602 */
[----:B------:R1:W-:Y:S01]  /*248b0*/  LDGSTS.E.BYPASS.LTC128B.128 [R243+0x7800], desc[UR4][R124.64] ;  /* 0x078000007cf37fae */ /* 0x0003e2000b981a04 */
[-C--:B-----5:R-:W-:Y:S02]  /*248c0*/  IADD3 R6, P1, PT, R106, R5.reuse, RZ ;  /* 0x000000056a067210 */ /* 0x0a0fe40007f3e0ff */
[--C-:B------:R-:W-:Y:S01]  /*248d0*/  IMAD.X R107, R117, 0x1, R2.reuse, P0 ;  /* 0x00000001756b7824 */ /* 0x100fe200000e0602 */
[----:B------:R1:W-:Y:S01]  /*248e0*/  LDGSTS.E.BYPASS.LTC128B.128 [R243+0x8000], desc[UR4][R116.64] ;  /* 0x0800000074f37fae */ /* 0x0003e2000b981a04 */
[----:B------:R-:W-:Y:S02]  /*248f0*/  IADD3 R200, P0, PT, R6, R5, RZ ;  /* 0x0000000506c87210 */ /* 0x000fe40007f1e0ff */
[--C-:B------:R-:W-:Y:S01]  /*24900*/  IMAD.X R7, R107, 0x1, R2.reuse, P1 ;  /* 0x000000016b077824 */ /* 0x100fe200008e0602 */
[----:B------:R1:W-:Y:S03]  /*24910*/  LDGSTS.E.BYPASS.LTC128B.128 [R243+0x8800], desc[UR4][R106.64] ;  /* 0x088000006af37fae */ /* 0x0003e6000b981a04 */
[----:B------:R-:W-:Y:S01]  /*24920*/  IMAD.X R201, R7, 0x1, R2, P0 ;  /* 0x0000000107c97824 */ /* 0x000fe200000e0602 */
[----:B------:R1:W-:Y:S04]  /*24930*/  LDGSTS.E.BYPASS.LTC128B.128 [R243+0x9000], desc[UR4][R6.64] ;  /* 0x0900000006f37fae */ /* 0x0003e8000b981a04 */
[----:B------:R1:W-:Y:S04]  /*24940*/  LDGSTS.E.BYPASS.LTC128B.128 [R243+0x9800], desc[UR4][R200.64] ;  /* 0x09800000c8f37fae */ /* 0x0003e8000b981a04 */
[----:B------:R-:W0:Y:S02]  /*24950*/  LDGDEPBAR ;  /* 0x00000000000079af */ /* 0x000e240000000000 */
.L_x_6654:
[----:B------:R-:W-:Y:S05]  /*24960*/  BSYNC.RECONVERGENT B1 ;  /* 0x0000000000017941 */ /* 0x000fea0003800200 */
.L_x_6653:
[----:B------:R-:W-:Y:S01]  /*24970*/  LOP3.LUT R223, R223, 0x200, R0, 0xf8, !PT ;  /* 0x00000200dfdf7812 */ /* 0x000fe200078ef800 */
[----:B------:R2:W-:Y:S01]  /*24980*/  STL [R1+0x38], R221 ;  /* 0x000038dd01007387 */ /* 0x0005e20000100800 */
[----:B------:R-:W-:Y:S03]  /*24990*/  IMAD.MOV.U32 R167, RZ, RZ, R249 ;  /* 0x000000ffffa77224 */ /* 0x000fe600078e00f9 */
[----:B------:R3:W-:Y:S01]  /*249a0*/  STL [R1+0x34], R220 ;  /* 0x000034dc01007387 */ /* 0x0007e20000100800 */
[----:B-1----:R-:W-:Y:S05]  /*249b0*/  IMAD.SHL.U32 R39, R167, 0x2, RZ ;  /* 0x00000002a7277824 */ /* 0x002fea00078e00ff */
[----:B------:R-:W-:Y:S05]  /*249c0*/  LOP3.LUT R60, R39, 0x6, RZ, 0xc0, !PT ;  /* 0x00000006273c7812 */ /* 0x000fea00078ec0ff */
[----:B------:R-:W-:Y:S04]  /*249d0*/  IMAD R2, R251, 0x100, R60 ;  /* 0x00000100fb027824 */ /* 0x000fe800078e023c */
[C---:B------:R-:W-:Y:S01]  /*249e0*/  VIADD R11, R2.reuse, 0x1 ;  /* 0x00000001020b7836 */ /* 0x040fe20000000000 */
[CC--:B------:R-:W-:Y:S01]  /*249f0*/  ISETP.GE.AND P0, PT, R2.reuse, R247.reuse, PT ;  /* 0x000000f70200720c */ /* 0x0c0fe20003f06270 */
[C---:B------:R-:W-:Y:S01]  /*24a00*/  VIADD R116, R2.reuse, 0x9 ;  /* 0x0000000902747836 */ /* 0x040fe20000000000 */
[CC--:B------:R-:W-:Y:S01]  /*24a10*/  ISETP.GE.AND P5, PT, R2.reuse, R244.reuse, PT ;  /* 0x000000f40200720c */ /* 0x0c0fe20003fa6270 */
[C---:B------:R-:W-:Y:S01]  /*24a20*/  VIADD R211, R2.reuse, 0x61 ;  /* 0x0000006102d37836 */ /* 0x040fe20000000000 */
[-C--:B------:R-:W-:Y:S01]  /*24a30*/  ISETP.GE.AND P1, PT, R11, R247.reuse, PT ;  /* 0x000000f70b00720c */ /* 0x080fe20003f26270 */
[----:B--2---:R-:W-:Y:S01]  /*24a40*/  VIADD R221, R2, 0x10 ;  /* 0x0000001002dd7836 */ /* 0x004fe20000000000 */
[-C--:B------:R-:W-:Y:S01]  /*24a50*/  ISETP.GE.AND P4, PT, R116, R247.reuse, PT ;  /* 0x000000f77400720c */ /* 0x080fe20003f86270 */
[----:B------:R-:W-:Y:S01]  /*24a60*/  VIADD R235, R2, 0x11 ;  /* 0x0000001102eb7836 */ /* 0x000fe20000000000 */
[----:B------:R-:W-:Y:S01]  /*24a70*/  FSEL R116, R172, -INF , P0 ;  /* 0xff800000ac747808 */ /* 0x000fe20000000000 */
[C---:B---3--:R-:W-:Y:S01]  /*24a80*/  VIADD R220, R2.reuse, 0x8 ;  /* 0x0000000802dc7836 */ /* 0x048fe20000000000 */
        /* <DEDUP_REMOVED lines=65> */
[C---:B------:R-:W-:Y:S01]  /*24ea0*/  VIADD R9, R2.reuse, 0xe9 ;  /* 0x000000e902097836 */ /* 0x040fe20000000000 */
[-C--:B------:R-:W-:Y:S01]  /*24eb0*/  ISETP.GE.AND P1, PT, R219, R247.reuse, PT ;  /* 0x000000f7db00720c */ /* 0x080fe20003f26270 */
[C---:B------:R-:W-:Y:S01]  /*24ec0*/  VIADD R210, R2.reuse, 0x49 ;  /* 0x0000004902d27836 */ /* 0x040fe20000000000 */
[-C--:B------:R-:W-:Y:S01]  /*24ed0*/  ISETP.GE.AND P6, PT, R207, R247.reuse, PT ;  /* 0x000000f7cf00720c */ /* 0x080fe20003fc6270 */
[----:B------:R-:W-:Y:S01]  /*24ee0*/  VIADD R130, R2, 0x80 ;  /* 0x0000008002827836 */ /* 0x000fe20000000000 */
[----:B------:R-:W-:Y:S01]  /*24ef0*/  FSEL R116, R116, -INF , !P5 ;  /* 0xff80000074747808 */ /* 0x000fe20006800000 */
        /* <DEDUP_REMOVED lines=10> */
[----:B------:R-:W-:Y:S01]  /*24fa0*/  IMAD.MOV.U32 R33, RZ, RZ, R15 ;  /* 0x000000ffff217224 */ /* 0x000fe200078e000f */
[----:B------:R-:W-:Y:S01]  /*24fb0*/  FSEL R206, R45, -INF , P1 ;  /* 0xff8000002dce7808 */ /* 0x000fe20000800000 */
[----:B------:R-:W-:Y:S01]  /*24fc0*/  IMAD.MOV.U32 R45, RZ, RZ, R19 ;  /* 0x000000ffff2d7224 */ /* 0x000fe200078e0013 */
[-C--:B------:R-:W-:Y:S01]  /*24fd0*/  ISETP.GE.AND P0, PT, R201, R247.reuse, PT ;  /* 0x000000f7c900720c */ /* 0x080fe20003f06270 */
[----:B------:R-:W-:Y:S01]  /*24fe0*/  IMAD.MOV.U32 R53, RZ, RZ, R33 ;  /* 0x000000ffff357224 */ /* 0x000fe200078e0021 */
[-C--:B------:R-:W-:Y:S01]  /*24ff0*/  ISETP.GE.AND P4, PT, R210, R247.reuse, PT ;  /* 0x000000f7d200720c */ /* 0x080fe20003f86270 */
        /* <DEDUP_REMOVED lines=39> */
[-C--:B------:R-:W-:Y:S02]  /*25270*/  ISETP.GE.AND P0, PT, R191, R247.reuse, PT ;  /* 0x000000f7bf00720c */ /* 0x080fe40003f06270 */
[-C--:B------:R-:W-:Y:S02]  /*25280*/  ISETP.GE.AND P1, PT, R212, R247.reuse, PT ;  /* 0x000000f7d400720c */ /* 0x080fe40003f26270 */
[----:B------:R-:W-:Y:S02]  /*25290*/  FSEL R77, R77, -INF , P6 ;  /* 0xff8000004d4d7808 */ /* 0x000fe40003000000 */
[-C--:B------:R-:W-:Y:S02]  /*252a0*/  ISETP.GE.AND P6, PT, R189, R247.reuse, PT ;  /* 0x000000f7bd00720c */ /* 0x080fe40003fc6270 */
[----:B------:R-:W-:Y:S01]  /*252b0*/  FSEL R202, R49, -INF , P3 ;  /* 0xff80000031ca7808 */ /* 0x000fe20001800000 */
[----:B------:R-:W-:Y:S01]  /*252c0*/  VIADD R49, R2, 0x8 ;  /* 0x0000000802317836 */ /* 0x000fe20000000000 */
[----:B------:R-:W-:Y:S02]  /*252d0*/  FSEL R37, R72, -INF , P5 ;  /* 0xff80000048257808 */ /* 0x000fe40002800000 */
[-C--:B------:R-:W-:Y:S02]  /*252e0*/  ISETP.GE.AND P3, PT, R205, R247.reuse, PT ;  /* 0x000000f7cd00720c */ /* 0x080fe40003f66270 */
[----:B------:R-:W-:Y:S02]  /*252f0*/  FSEL R200, R52, -INF , P4 ;  /* 0xff80000034c87808 */ /* 0x000fe40002000000 */
[-C--:B------:R-:W-:Y:S02]  /*25300*/  ISETP.GE.AND P5, PT, R214, R247.reuse, PT ;  /* 0x000000f7d600720c */ /* 0x080fe40003fa6270 */
[----:B------:R-:W-:Y:S01]  /*25310*/  FSEL R170, R85, -INF , P0 ;  /* 0xff80000055aa7808 */ /* 0x000fe20000000000 */
[----:B------:R-:W-:Y:S01]  /*25320*/  IMAD.MOV.U32 R85, RZ, RZ, R168 ;  /* 0x000000ffff557224 */ /* 0x000fe200078e00a8 */
[-C--:B------:R-:W-:Y:S02]  /*25330*/  ISETP.GE.AND P4, PT, R197, R247.reuse, PT ;  /* 0x000000f7c500720c */ /* 0x080fe40003f86270 */
[----:B------:R-:W-:Y:S01]  /*25340*/  FSEL R172, R84, -INF , P1 ;  /* 0xff80000054ac7808 */ /* 0x000fe20000800000 */
[----:B------:R-:W-:Y:S01]  /*25350*/  VIADD R84, R2, 0x10 ;  /* 0x0000001002547836 */ /* 0x000fe20000000000 */
[-C--:B------:R-:W-:Y:S02]  /*25360*/  ISETP.GE.AND P1, PT, R127, R247.reuse, PT ;  /* 0x000000f77f00720c */ /* 0x080fe40003f26270 */
[----:B------:R-:W-:Y:S01]  /*25370*/  FSEL R168, R88, -INF , P6 ;  /* 0xff80000058a87808 */ /* 0x000fe20003000000 */
[----:B------:R-:W-:Y:S01]  /*25380*/  VIADD R88, R2, 0x11 ;  /* 0x0000001102587836 */ /* 0x000fe20000000000 */
[-C--:B------:R-:W-:Y:S02]  /*25390*/  ISETP.GE.AND P6, PT, R119, R247.reuse, PT ;  /* 0x000000f77700720c */ /* 0x080fe40003fc6270 */
[----:B------:R-:W-:Y:S02]  /*253a0*/  FSEL R179, R179, -INF , P3 ;  /* 0xff800000b3b37808 */ /* 0x000fe40001800000 */
        /* <DEDUP_REMOVED lines=25> */
[-C--:B------:R-:W-:Y:S02]  /*25540*/  ISETP.GE.AND P5, PT, R102, R247.reuse, PT ;  /* 0x000000f76600720c */ /* 0x080fe40003fa6270 */
[-C--:B------:R-:W-:Y:S02]  /*25550*/  ISETP.GE.AND P4, PT, R131, R247.reuse, PT ;  /* 0x000000f78300720c */ /* 0x080fe40003f86270 */
[----:B------:R-:W-:Y:S02]  /*25560*/  FSEL R68, R118, -INF , P1 ;  /* 0xff80000076447808 */ /* 0x000fe40000800000 */
        /* <DEDUP_REMOVED lines=11> */
[----:B------:R-:W-:Y:S01]  /*25620*/  IMAD.MOV.U32 R49, RZ, RZ, R45 ;  /* 0x000000ffff317224 */ /* 0x000fe200078e002d */
[-C--:B------:R-:W-:Y:S01]  /*25630*/  ISETP.GE.AND P4, PT, R111, R247.reuse, PT ;  /* 0x000000f76f00720c */ /* 0x080fe20003f86270 */
[----:B------:R-:W-:Y:S01]  /*25640*/  IMAD.MOV.U32 R45, RZ, RZ, R28 ;  /* 0x000000ffff2d7224 */ /* 0x000fe200078e001c */
[----:B------:R-:W-:Y:S02]  /*25650*/  FSEL R221, R221, -INF , !P6 ;  /* 0xff800000dddd7808 */ /* 0x000fe40007000000 */
[----:B------:R-:W-:Y:S02]  /*25660*/  FSEL R28, R122, -INF , P0 ;  /* 0xff8000007a1c7808 */ /* 0x000fe40000000000 */
[-C--:B------:R-:W-:Y:S01]  /*25670*/  ISETP.GE.AND P6, PT, R84, R244.reuse, PT ;  /* 0x000000f45400720c */ /* 0x080fe20003fc6270 */
[----:B------:R-:W-:Y:S01]  /*25680*/  VIADD R84, R2, 0x20 ;  /* 0x0000002002547836 */ /* 0x000fe20000000000 */
[----:B------:R-:W-:Y:S02]  /*25690*/  FSEL R44, R114, -INF , P3 ;  /* 0xff800000722c7808 */ /* 0x000fe40001800000 */
[-C--:B------:R-:W-:Y:S01]  /*256a0*/  ISETP.GE.AND P0, PT, R33, R244.reuse, PT ;  /* 0x000000f42100720c */ /* 0x080fe20003f06270 */
[----:B------:R-:W-:Y:S01]  /*256b0*/  IMAD.MOV.U32 R33, RZ, RZ, R12 ;  /* 0x000000ffff217224 */ /* 0x000fe200078e000c */
[----:B------:R-:W-:Y:S02]  /*256c0*/  FSEL R56, R104, -INF , P4 ;  /* 0xff80000068387808 */ /* 0x000fe40002000000 */
[-C--:B------:R-:W-:Y:S02]  /*256d0*/  ISETP.GE.AND P3, PT, R6, R247.reuse, PT ;  /* 0x000000f70600720c */ /* 0x080fe40003f66270 */
[-C--:B------:R-:W-:Y:S02]  /*256e0*/  ISETP.GE.AND P4, PT, R107, R247.reuse, PT ;  /* 0x000000f76b00720c */ /* 0x080fe40003f86270 */
[----:B------:R-:W-:Y:S02]  /*256f0*/  FSEL R249, R249, -INF , !P0 ;  /* 0xff800000f9f97808 */ /* 0x000fe40004000000 */
[----:B------:R-:W-:Y:S02]  /*25700*/  FSEL R12, R10, -INF , P3 ;  /* 0xff8000000a0c7808 */ /* 0x000fe40001800000 */
[-C--:B------:R-:W-:Y:S01]  /*25710*/  ISETP.GE.AND P0, PT, R84, R244.reuse, PT ;  /* 0x000000f45400720c */ /* 0x080fe20003f06270 */
[----:B------:R-:W-:Y:S01]  /*25720*/  VIADD R84, R2, 0x28 ;  /* 0x0000002802547836 */ /* 0x000fe20000000000 */
[----:B------:R-:W-:Y:S02]  /*25730*/  FSEL R76, R192, -INF , P4 ;  /* 0xff800000c04c7808 */ /* 0x000fe40002000000 */
[-C--:B------:R-:W-:Y:S01]  /*25740*/  ISETP.GE.AND P3, PT, R88, R244.reuse, PT ;  /* 0x000000f45800720c */ /* 0x080fe20003f66270 */
[----:B------:R-:W-:Y:S01]  /*25750*/  VIADD R88, R2, 0x19 ;  /* 0x0000001902587836 */ /* 0x000fe20000000000 */
[----:B------:R-:W-:Y:S02]  /*25760*/  ISETP.GE.AND P4, PT, R5, R247, PT ;  /* 0x000000f70500720c */ /* 0x000fe40003f86270 */
[----:B------:R-:W-:Y:S02]  /*25770*/  FSEL R234, R234, -INF , !P3 ;  /* 0xff800000eaea7808 */ /* 0x000fe40005800000 */
[-C--:B------:R-:W-:Y:S01]  /*25780*/  ISETP.GE.AND P3, PT, R84, R244.reuse, PT ;  /* 0x000000f45400720c */ /* 0x080fe20003f66270 */
[----:B------:R-:W-:Y:S01]  /*25790*/  VIADD R84, R2, 0x30 ;  /* 0x0000003002547836 */ /* 0x000fe20000000000 */
[----:B------:R-:W-:Y:S02]  /*257a0*/  FSEL R10, R196, -INF , P4 ;  /* 0xff800000c40a7808 */ /* 0x000fe40002000000 */
[-C--:B------:R-:W-:Y:S01]  /*257b0*/  ISETP.GE.AND P4, PT, R88, R244.reuse, PT ;  /* 0x000000f45800720c */ /* 0x080fe20003f86270 */
[----:B------:R-:W-:Y:S01]  /*257c0*/  VIADD R88, R2, 0x21 ;  /* 0x0000002102587836 */ /* 0x000fe20000000000 */
[----:B------:R-:W-:Y:S02]  /*257d0*/  FSEL R235, R235, -INF , !P1 ;  /* 0xff800000ebeb7808 */ /* 0x000fe40004800000 */
[----:B------:R-:W-:Y:S02]  /*257e0*/  FSEL R232, R232, -INF , !P4 ;  /* 0xff800000e8e87808 */ /* 0x000fe40006000000 */
[-C--:B------:R-:W-:Y:S01]  /*257f0*/  ISETP.GE.AND P4, PT, R84, R244.reuse, PT ;  /* 0x000000f45400720c */ /* 0x080fe20003f86270 */
[----:B------:R-:W-:Y:S01]  /*25800*/  VIADD R84, R2, 0x38 ;  /* 0x0000003802547836 */ /* 0x000fe20000000000 */
        /* <DEDUP_REMOVED lines=10> */
[----:B------:R-:W-:Y:S02]  /*258b0*/  ISETP.GE.AND P5, PT, R84, R244, PT ;  /* 0x000000f45400720c */ /* 0x000fe40003fa6270 */
[----:B------:R-:W-:Y:S02]  /*258c0*/  FMNMX3.FTZ R84, R3, R116, R221, !PT ;  /* 0x0000007403547276 */ /* 0x000fe400078100dd */
[----:B------:R-:W-:Y:S02]  /*258d0*/  FSEL R85, R85, -INF , !P0 ;  /* 0xff80000055557808 */ /* 0x000fe40004000000 */
[----:B------:R-:W-:Y:S02]  /*258e0*/  FMNMX3.FTZ R84, R84, R220, R249, !PT ;  /* 0x000000dc54547276 */ /* 0x000fe400078100f9 */
[----:B------:R-:W-:Y:S02]  /*258f0*/  FSEL R57, R57, -INF , !P3 ;  /* 0xff80000039397808 */ /* 0x000fe40005800000 */
[----:B------:R-:W-:Y:S02]  /*25900*/  FMNMX3.FTZ R84, R84, R235, R234, !PT ;  /* 0x000000eb54547276 */ /* 0x000fe400078100ea */
[-C--:B------:R-:W-:Y:S02]  /*25910*/  ISETP.GE.AND P0, PT, R88, R244.reuse, PT ;  /* 0x000000f45800720c */ /* 0x080fe40003f06270 */
[----:B------:R-:W-:Y:S02]  /*25920*/  FMNMX3.FTZ R84, R84, R233, R232, !PT ;  /* 0x000000e954547276 */ /* 0x000fe400078100e8 */
[----:B------:R-:W-:Y:S02]  /*25930*/  FSEL R49, R49, -INF , !P4 ;  /* 0xff80000031317808 */ /* 0x000fe40006000000 */
[----:B------:R-:W-:Y:S02]  /*25940*/  FMNMX3.FTZ R84, R84, R85, R65, !PT ;  /* 0x0000005554547276 */ /* 0x000fe40007810041 */
        /* <DEDUP_REMOVED lines=27> */
[----:B------:R-:W-:Y:S01]  /*25b00*/  FSEL R194, R171, -INF , !P4 ;  /* 0xff800000abc27808 */ /* 0x000fe20006000000 */
[----:B------:R-:W-:Y:S01]  /*25b10*/  IMAD R171, R251, 0x100, R60 ;  /* 0x00000100fbab7824 */ /* 0x000fe200078e023c */
[----:B------:R-:W-:Y:S02]  /*25b20*/  FSEL R190, R61, -INF , !P5 ;  /* 0xff8000003dbe7808 */ /* 0x000fe40006800000 */
[-C--:B------:R-:W-:Y:S01]  /*25b30*/  ISETP.GE.AND P4, PT, R180, R244.reuse, PT ;  /* 0x000000f4b400720c */ /* 0x080fe20003f86270 */
[----:B------:R-:W-:Y:S01]  /*25b40*/  VIADD R180, R2, 0x89 ;  /* 0x0000008902b47836 */ /* 0x000fe20000000000 */
[-C--:B------:R-:W-:Y:S01]  /*25b50*/  ISETP.GE.AND P0, PT, R215, R244.reuse, PT ;  /* 0x000000f4d700720c */ /* 0x080fe20003f06270 */
[----:B------:R-:W-:Y:S01]  /*25b60*/  VIADD R171, R171, 0x9 ;  /* 0x00000009abab7836 */ /* 0x000fe20000000000 */
[----:B------:R-:W-:Y:S02]  /*25b70*/  FSEL R208, R208, -INF , !P3 ;  /* 0xff800000d0d07808 */ /* 0x000fe40005800000 */
[----:B------:R-:W-:Y:S02]  /*25b80*/  FMNMX3.FTZ R61, R104, R17, R88, !PT ;  /* 0x00000011683d7276 */ /* 0x000fe40007810058 */
[----:B------:R-:W-:Y:S02]  /*25b90*/  FSEL R84, R130, -INF , !P1 ;  /* 0xff80000082547808 */ /* 0x000fe40004800000 */
[----:B------:R-:W-:Y:S02]  /*25ba0*/  FSEL R188, R41, -INF , !P4 ;  /* 0xff80000029bc7808 */ /* 0x000fe40006000000 */
[-C--:B------:R-:W-:Y:S02]  /*25bb0*/  ISETP.GE.AND P1, PT, R195, R244.reuse, PT ;  /* 0x000000f4c300720c */ /* 0x080fe40003f26270 */
[----:B------:R-:W-:Y:S02]  /*25bc0*/  ISETP.GE.AND P3, PT, R211, R244, PT ;  /* 0x000000f4d300720c */ /* 0x000fe40003f66270 */
[----:B------:R-:W-:Y:S02]  /*25bd0*/  FSEL R202, R202, -INF , !P0 ;  /* 0xff800000caca7808 */ /* 0x000fe40004000000 */
[----:B------:R-:W-:Y:S01]  /*25be0*/  FMNMX3.FTZ R41, R61, R208, R206, !PT ;  /* 0x000000d03d297276 */ /* 0x000fe200078100ce */
[----:B------:R-:W-:Y:S01]  /*25bf0*/  IMAD R61, R251, 0x100, R60 ;  /* 0x00000100fb3d7824 */ /* 0x000fe200078e023c */
[----:B------:R-:W-:Y:S02]  /*25c00*/  FSEL R184, R37, -INF , !P1 ;  /* 0xff80000025b87808 */ /* 0x000fe40004800000 */
[----:B------:R-:W-:Y:S01]  /*25c10*/  FSEL R198, R198, -INF , !P3 ;  /* 0xff800000c6c67808 */ /* 0x000fe20005800000 */
[----:B------:R-:W-:Y:S01]  /*25c20*/  VIADD R61, R61, 0x80 ;  /* 0x000000803d3d7836 */ /* 0x000fe20000000000 */
[----:B------:R-:W-:Y:S02]  /*25c30*/  FMNMX3.FTZ R37, R41, R204, R202, !PT ;  /* 0x000000cc29257276 */ /* 0x000fe400078100ca */
[----:B------:R-:W-:Y:S02]  /*25c40*/  ISETP.GE.AND P0, PT, R205, R244, PT ;  /* 0x000000f4cd00720c */ /* 0x000fe40003f06270 */
[----:B------:R-:W-:Y:S02]  /*25c50*/  FMNMX3.FTZ R37, R37, R200, R198, !PT ;  /* 0x000000c825257276 */ /* 0x000fe400078100c6 */
[----:B------:R-:W-:Y:S02]  /*25c60*/  ISETP.GE.AND P3, PT, R201, R244, PT ;  /* 0x000000f4c900720c */ /* 0x000fe40003f66270 */
[----:B------:R-:W-:Y:S01]  /*25c70*/  FSEL R192, R179, -INF , !P0 ;  /* 0xff800000b3c07808 */ /* 0x000fe20004000000 */
[----:B------:R-:W-:Y:S01]  /*25c80*/  IMAD R179, R251, 0x100, R60 ;  /* 0x00000100fbb37824 */ /* 0x000fe200078e023c */
[----:B------:R-:W-:Y:S02]  /*25c90*/  FMNMX3.FTZ R37, R37, R196, R194, !PT ;  /* 0x000000c425257276 */ /* 0x000fe400078100c2 */
[----:B------:R-:W-:Y:S01]  /*25ca0*/  ISETP.GE.AND P0, PT, R197, R244, PT ;  /* 0x000000f4c500720c */ /* 0x000fe20003f06270 */
[----:B------:R-:W-:Y:S01]  /*25cb0*/  VIADD R179, R179, 0x8 ;  /* 0x00000008b3b37836 */ /* 0x000fe20000000000 */
[----:B------:R-:W-:Y:S02]  /*25cc0*/  FMNMX3.FTZ R37, R37, R192, R84, !PT ;  /* 0x000000c025257276 */ /* 0x000fe40007810054 */
[----:B------:R-:W-:Y:S02]  /*25cd0*/  FSEL R64, R64, -INF , !P3 ;  /* 0xff80000040407808 */ /* 0x000fe40005800000 */
[----:B------:R-:W-:Y:S02]  /*25ce0*/  ISETP.GE.AND P3, PT, R180, R244, PT ;  /* 0x000000f4b400720c */ /* 0x000fe40003f66270 */
[----:B------:R-:W-:Y:S02]  /*25cf0*/  FMNMX3.FTZ R37, R37, R64, R190, !PT ;  /* 0x0000004025257276 */ /* 0x000fe400078100be */
[----:B------:R-:W-:Y:S02]  /*25d00*/  FSEL R186, R69, -INF , !P0 ;  /* 0xff80000045ba7808 */ /* 0x000fe40004000000 */
[----:B------:R-:W-:Y:S02]  /*25d10*/  FSEL R182, R73, -INF , !P3 ;  /* 0xff80000049b67808 */ /* 0x000fe40005800000 */
[-C--:B------:R-:W-:Y:S02]  /*25d20*/  ISETP.GE.AND P6, PT, R185, R244.reuse, PT ;  /* 0x000000f4b900720c */ /* 0x080fe40003fc6270 */
[----:B------:R-:W-:Y:S02]  /*25d30*/  ISETP.GE.AND P5, PT, R183, R244, PT ;  /* 0x000000f4b700720c */ /* 0x000fe40003fa6270 */
        /* <DEDUP_REMOVED lines=25> */
[----:B------:R-:W-:Y:S02]  /*25ed0*/  FSEL R118, R93, -INF , !P4 ;  /* 0xff8000005d767808 */ /* 0x000fe40006000000 */
[----:B------:R-:W-:Y:S02]  /*25ee0*/  ISETP.GE.AND P6, PT, R127, R244, PT ;  /* 0x000000f47f00720c */ /* 0x000fe40003fc6270 */
[----:B------:R-:W-:Y:S02]  /*25ef0*/  FSEL R122, R32, -INF , !P3 ;  /* 0xff800000207a7808 */ /* 0x000fe40005800000 */
[----:B------:R-:W-:Y:S02]  /*25f00*/  FMNMX3.FTZ R15, R19, R168, R130, !PT ;  /* 0x000000a8130f7276 */ /* 0x000fe40007810082 */
[----:B------:R-:W-:Y:S02]  /*25f10*/  FSEL R114, R23, -INF , !P6 ;  /* 0xff80000017727808 */ /* 0x000fe40007000000 */
[----:B------:R-:W-:Y:S02]  /*25f20*/  ISETP.GE.AND P0, PT, R113, R244, PT ;  /* 0x000000f47100720c */ /* 0x000fe40003f06270 */
[----:B------:R-:W-:Y:S02]  /*25f30*/  FMNMX3.FTZ R15, R15, R122, R118, !PT ;  /* 0x0000007a0f0f7276 */ /* 0x000fe40007810076 */
        /* <DEDUP_REMOVED lines=27> */
[----:B------:R-:W-:Y:S02]  /*260f0*/  FSEL R68, R68, -INF , !P1 ;  /* 0xff80000044447808 */ /* 0x000fe40004800000 */
[----:B------:R-:W-:Y:S02]  /*26100*/  ISETP.GE.AND P0, PT, R0, R247, PT ;  /* 0x000000f70000720c */ /* 0x000fe40003f06270 */
[-C--:B------:R-:W-:Y:S02]  /*26110*/  ISETP.GE.AND P4, PT, R6, R244.reuse, PT ;  /* 0x000000f40600720c */ /* 0x080fe40003f86270 */
[----:B------:R-:W-:Y:S02]  /*26120*/  ISETP.GE.AND P3, PT, R5, R244, PT ;  /* 0x000000f40500720c */ /* 0x000fe40003f66270 */
[----:B------:R-:W-:Y:S02]  /*26130*/  FSEL R28, R28, -INF , !P5 ;  /* 0xff8000001c1c7808 */ /* 0x000fe40006800000 */
[----:B------:R-:W-:Y:S02]  /*26140*/  FSEL R12, R12, -INF , !P4 ;  /* 0xff8000000c0c7808 */ /* 0x000fe40006000000 */
[----:B------:R-:W-:Y:S02]  /*26150*/  FMNMX3.FTZ R15, R15, R32, R68, !PT ;  /* 0x000000200f0f7276 */ /* 0x000fe40007810044 */
[----:B------:R-:W-:Y:S02]  /*26160*/  ISETP.GE.AND P1, PT, R0, R244, PT ;  /* 0x000000f40000720c */ /* 0x000fe40003f26270 */
[----:B------:R-:W-:Y:S02]  /*26170*/  FSEL R4, R4, -INF , P0 ;  /* 0xff80000004047808 */ /* 0x000fe40000000000 */
[----:B------:R-:W-:Y:S02]  /*26180*/  FMNMX3.FTZ R15, R15, R28, R12, !PT ;  /* 0x0000001c0f0f7276 */ /* 0x000fe4000781000c */
[----:B------:R-:W-:Y:S02]  /*26190*/  FSEL R8, R4, -INF , !P1 ;  /* 0xff80000004087808 */ /* 0x000fe40004800000 */
[----:B------:R-:W-:Y:S02]  /*261a0*/  FSEL R10, R10, -INF , !P3 ;  /* 0xff8000000a0a7808 */ /* 0x000fe40005800000 */
[C---:B------:R-:W-:Y:S02]  /*261b0*/  ISETP.GE.AND P0, PT, R2.reuse, R246, PT ;  /* 0x000000f60200720c */ /* 0x040fe40003f06270 */
[----:B------:R-:W-:Y:S02]  /*261c0*/  FMNMX3.FTZ R23, R15, R10, R8, !PT ;  /* 0x0000000a0f177276 */ /* 0x000fe40007810008 */
[-C--:B------:R-:W-:Y:S01]  /*261d0*/  ISETP.GE.AND P3, PT, R179, R246.reuse, PT ;  /* 0x000000f6b300720c */ /* 0x080fe20003f66270 */
[--C-:B------:R-:W-:Y:S01]  /*261e0*/  IMAD R179, R251, 0x100, R60.reuse ;  /* 0x00000100fbb37824 */ /* 0x100fe200078e023c */
[CC--:B------:R-:W-:Y:S01]  /*261f0*/  ISETP.GE.AND P1, PT, R11.reuse, R246.reuse, PT ;  /* 0x000000f60b00720c */ /* 0x0c0fe20003f26270 */
[----:B------:R-:W1:Y:S01]  /*26200*/  SHFL.BFLY PT, R4, R23, 0x2, 0x1f ;  /* 0x0c401f0017047f89 */ /* 0x000e6200000e0000 */
        /* <DEDUP_REMOVED lines=11> */
[-C--:B------:R-:W-:Y:S01]  /*262c0*/  ISETP.GE.AND P4, PT, R171, R246.reuse, PT ;  /* 0x000000f6ab00720c */ /* 0x080fe20003f86270 */
[----:B------:R-:W-:Y:S01]  /*262d0*/  VIADD R179, R179, 0x18 ;  /* 0x00000018b3b37836 */ /* 0x000fe20000000000 */
[----:B------:R-:W-:Y:S01]  /*262e0*/  FSEL R11, R11, -INF , !P5 ;  /* 0xff8000000b0b7808 */ /* 0x000fe20006800000 */
[--C-:B------:R-:W-:Y:S01]  /*262f0*/  IMAD R171, R251, 0x100, R60.reuse ;  /* 0x00000100fbab7824 */ /* 0x100fe200078e023c */
[----:B------:R-:W-:Y:S02]  /*26300*/  FSEL R14, R14, -INF , P4 ;  /* 0xff8000000e0e7808 */ /* 0x000fe40002000000 */
[-C--:B------:R-:W-:Y:S01]  /*26310*/  ISETP.GE.AND P0, PT, R179, R246.reuse, PT ;  /* 0x000000f6b300720c */ /* 0x080fe20003f06270 */
[----:B------:R-:W-:Y:S01]  /*26320*/  VIADD R171, R171, 0x19 ;  /* 0x00000019abab7836 */ /* 0x000fe20000000000 */
[----:B------:R-:W-:Y:S01]  /*26330*/  ISETP.GE.AND P5, PT, R117, R246, PT ;  /* 0x000000f67500720c */ /* 0x000fe20003fa6270 */
[--C-:B------:R-:W-:Y:S01]  /*26340*/  IMAD R179, R251, 0x100, R60.reuse ;  /* 0x00000100fbb37824 */ /* 0x100fe200078e023c */
[----:B-1----:R-:W-:Y:S02]  /*26350*/  FMNMX.FTZ R19, R23, R4, !PT ;  /* 0x0000000417137209 */ /* 0x002fe40007810000 */
[----:B------:R-:W-:Y:S01]  /*26360*/  FSEL R23, R13, -INF , P1 ;  /* 0xff8000000d177808 */ /* 0x000fe20000800000 */
[----:B------:R-:W-:Y:S01]  /*26370*/  VIADD R179, R179, 0x20 ;  /* 0x00000020b3b37836 */ /* 0x000fe20000000000 */
[----:B------:R-:W-:Y:S01]  /*26380*/  FSEL R16, R16, -INF , P0 ;  /* 0xff80000010107808 */ /* 0x000fe20000000000 */
[----:B------:R-:W1:Y:S01]  /*26390*/  SHFL.BFLY PT, R4, R19, 0x1, 0x1f ;  /* 0x0c201f0013047f89 */ /* 0x000e6200000e0000 */
[----:B------:R-:W-:Y:S02]  /*263a0*/  FSEL R81, R103, -INF , P5 ;  /* 0xff80000067517808 */ /* 0x000fe40002800000 */
[-C--:B------:R-:W-:Y:S01]  /*263b0*/  ISETP.GE.AND P4, PT, R179, R246.reuse, PT ;  /* 0x000000f6b300720c */ /* 0x080fe20003f86270 */
[--C-:B------:R-:W-:Y:S01]  /*263c0*/  IMAD R179, R251, 0x100, R60.reuse ;  /* 0x00000100fbb37824 */ /* 0x100fe200078e023c */
[-C--:B------:R-:W-:Y:S02]  /*263d0*/  ISETP.GE.AND P5, PT, R106, R246.reuse, PT ;  /* 0x000000f66a00720c */ /* 0x080fe40003fa6270 */
[----:B------:R-:W-:Y:S01]  /*263e0*/  FSEL R20, R20, -INF , P4 ;  /* 0xff80000014147808 */ /* 0x000fe20002000000 */
[----:B------:R-:W-:Y:S01]  /*263f0*/  VIADD R179, R179, 0x28 ;  /* 0x00000028b3b37836 */ /* 0x000fe20000000000 */
[-C--:B------:R-:W-:Y:S02]  /*26400*/  ISETP.GE.AND P4, PT, R229, R246.reuse, PT ;  /* 0x000000f6e500720c */ /* 0x080fe40003f86270 */
[----:B------:R-:W-:Y:S02]  /*26410*/  FSEL R41, R41, -INF , !P6 ;  /* 0xff80000029297808 */ /* 0x000fe40007000000 */
[-C--:B------:R-:W-:Y:S01]  /*26420*/  ISETP.GE.AND P0, PT, R179, R246.reuse, PT ;  /* 0x000000f6b300720c */ /* 0x080fe20003f06270 */
[--C-:B------:R-:W-:Y:S01]  /*26430*/  IMAD R179, R251, 0x100, R60.reuse ;  /* 0x00000100fbb37824 */ /* 0x100fe200078e023c */
[----:B------:R-:W-:Y:S02]  /*26440*/  FSEL R42, R42, -INF , P4 ;  /* 0xff8000002a2a7808 */ /* 0x000fe40002000000 */
[-C--:B------:R-:W-:Y:S01]  /*26450*/  ISETP.GE.AND P4, PT, R215, R246.reuse, PT ;  /* 0x000000f6d700720c */ /* 0x080fe20003f86270 */
[----:B------:R-:W-:Y:S01]  /*26460*/  VIADD R179, R179, 0x31 ;  /* 0x00000031b3b37836 */ /* 0x000fe20000000000 */
[----:B------:R-:W-:Y:S02]  /*26470*/  FSEL R24, R24, -INF , P0 ;  /* 0xff80000018187808 */ /* 0x000fe40000000000 */
[----:B------:R-:W-:Y:S02]  /*26480*/  FSEL R47, R47, -INF , P4 ;  /* 0xff8000002f2f7808 */ /* 0x000fe40002000000 */
[----:B------:R-:W-:Y:S02]  /*26490*/  ISETP.GE.AND P4, PT, R209, R246, PT ;  /* 0x000000f6d100720c */ /* 0x000fe40003f86270 */
[----:B-1----:R-:W-:Y:S02]  /*264a0*/  FMNMX.FTZ R2, R19, R4, !PT ;  /* 0x0000000413027209 */ /* 0x002fe40007810000 */
[----:B------:R-:W-:Y:S02]  /*264b0*/  FSEL R19, R169, -INF , P3 ;  /* 0xff800000a9137808 */ /* 0x000fe40001800000 */
[-C--:B------:R-:W-:Y:S01]  /*264c0*/  ISETP.GE.AND P3, PT, R171, R246.reuse, PT ;  /* 0x000000f6ab00720c */ /* 0x080fe20003f66270 */
[--C-:B------:R-:W-:Y:S01]  /*264d0*/  IMAD R171, R251, 0x100, R60.reuse ;  /* 0x00000100fbab7824 */ /* 0x100fe200078e023c */
[----:B------:R-:W-:Y:S02]  /*264e0*/  FSEL R54, R54, -INF , P4 ;  /* 0xff80000036367808 */ /* 0x000fe40002000000 */
[----:B------:R-:W-:Y:S01]  /*264f0*/  FSEL R18, R18, -INF , P3 ;  /* 0xff80000012127808 */ /* 0x000fe20001800000 */
[----:B------:R-:W-:Y:S01]  /*26500*/  VIADD R171, R171, 0x21 ;  /* 0x00000021abab7836 */ /* 0x000fe20000000000 */
[-C--:B------:R-:W-:Y:S02]  /*26510*/  ISETP.GE.AND P4, PT, R203, R246.reuse, PT ;  /* 0x000000f6cb00720c */ /* 0x080fe40003f86270 */
[C---:B------:R-:W-:Y:S02]  /*26520*/  FSETP.NEU.FTZ.AND P0, PT, R2.reuse, -INF , PT ;  /* 0xff8000000200780b */ /* 0x040fe40003f1d000 */
[-C--:B------:R-:W-:Y:S01]  /*26530*/  ISETP.GE.AND P1, PT, R171, R246.reuse, PT ;  /* 0x000000f6ab00720c */ /* 0x080fe20003f26270 */
[--C-:B------:R-:W-:Y:S01]  /*26540*/  IMAD R171, R251, 0x100, R60.reuse ;  /* 0x00000100fbab7824 */ /* 0x100fe200078e023c */
[----:B------:R-:W-:Y:S02]  /*26550*/  FSEL R59, R59, -INF , P4 ;  /* 0xff8000003b3b7808 */ /* 0x000fe40002000000 */
[-C--:B------:R-:W-:Y:S01]  /*26560*/  ISETP.GE.AND P4, PT, R61, R246.reuse, PT ;  /* 0x000000f63d00720c */ /* 0x080fe20003f86270 */
[----:B------:R-:W-:Y:S01]  /*26570*/  VIADD R171, R171, 0x29 ;  /* 0x00000029abab7836 */ /* 0x000fe20000000000 */
[----:B------:R-:W-:Y:S01]  /*26580*/  FSEL R4, R2, RZ, P0 ;  /* 0x000000ff02047208 */ /* 0x000fe20000000000 */
[--C-:B------:R-:W-:Y:S01]  /*26590*/  IMAD R61, R251, 0x100, R60.reuse ;  /* 0x00000100fb3d7824 */ /* 0x100fe200078e023c */
[----:B------:R-:W-:Y:S02]  /*265a0*/  FSEL R66, R66, -INF , P4 ;  /* 0xff80000042427808 */ /* 0x000fe40002000000 */
[-C--:B------:R-:W-:Y:S01]  /*265b0*/  ISETP.GE.AND P3, PT, R171, R246.reuse, PT ;  /* 0x000000f6ab00720c */ /* 0x080fe20003f66270 */
[----:B------:R-:W-:Y:S02]  /*265c0*/  VIADD R61, R61, 0x89 ;  /* 0x000000893d3d7836 */ /* 0x000fe40000000000 */
[----:B------:R-:W-:Y:S01]  /*265d0*/  FADD.FTZ R4, -R4, R3 ;  /* 0x0000000304047221 */ /* 0x000fe20000010100 */
[--C-:B------:R-:W-:Y:S01]  /*265e0*/  IMAD R171, R251, 0x100, R60.reuse ;  /* 0x00000100fbab7824 */ /* 0x100fe200078e023c */
[----:B------:R-:W-:Y:S01]  /*265f0*/  FSEL R26, R26, -INF , P3 ;  /* 0xff8000001a1a7808 */ /* 0x000fe20001800000 */
[----:B------:R-:W2:Y:S01]  /*26600*/  LD.E R3, desc[UR4][R164.64+0xdc] ;  /* 0x0000dc04a4037980 */ /* 0x000ea2000c101900 */
[-C--:B------:R-:W-:Y:S01]  /*26610*/  ISETP.GE.AND P3, PT, R179, R246.reuse, PT ;  /* 0x000000f6b300720c */ /* 0x080fe20003f66270 */
[----:B------:R-:W-:Y:S01]  /*26620*/  VIADD R171, R171, 0x30 ;  /* 0x00000030abab7836 */ /* 0x000fe20000000000 */
[-C--:B------:R-:W-:Y:S02]  /*26630*/  ISETP.GE.AND P4, PT, R61, R246.reuse, PT ;  /* 0x000000f63d00720c */ /* 0x080fe40003f86270 */
[----:B------:R-:W-:Y:S01]  /*26640*/  FSEL R29, R29, -INF , P3 ;  /* 0xff8000001d1d7808 */ /* 0x000fe20001800000 */
[----:B------:R-:W3:Y:S01]  /*26650*/  LDL.LU R61, [R1+0x24] ;  /* 0x00002400013d7983 */ /* 0x000ee20000300800 */
        /* <DEDUP_REMOVED lines=8> */
[----:B------:R-:W4:Y:S01]  /*266e0*/  LDL.LU R35, [R1+0x28] ;  /* 0x0000280001237983 */ /* 0x000f220000300800 */
[----:B------:R-:W-:Y:S01]  /*266f0*/  VIADD R171, R171, 0x38 ;  /* 0x00000038abab7836 */ /* 0x000fe20000000000 */
[----:B------:R-:W-:Y:S01]  /*26700*/  FSEL R13, R27, -INF , P1 ;  /* 0xff8000001b0d7808 */ /* 0x000fe20000800000 */
[--C-:B------:R-:W-:Y:S01]  /*26710*/  IMAD R27, R251, 0x100, R60.reuse ;  /* 0x00000100fb1b7824 */ /* 0x100fe200078e023c */
[----:B------:R-:W-:Y:S01]  /*26720*/  FSEL R40, R40, -INF , P3 ;  /* 0xff80000028287808 */ /* 0x000fe20001800000 */
[----:B------:R-:W4:Y:S01]  /*26730*/  LDL.LU R31, [R1+0x30] ;  /* 0x00003000011f7983 */ /* 0x000f220000300800 */
[-C--:B------:R-:W-:Y:S01]  /*26740*/  ISETP.GE.AND P3, PT, R217, R246.reuse, PT ;  /* 0x000000f6d900720c */ /* 0x080fe20003f66270 */
[----:B------:R-:W-:Y:S01]  /*26750*/  VIADD R27, R27, 0x8 ;  /* 0x000000081b1b7836 */ /* 0x000fe20000000000 */
        /* <DEDUP_REMOVED lines=31> */
[----:B------:R-:W4:Y:S01]  /*26950*/  LDL.LU R97, [R1+0x2c] ;  /* 0x00002c0001617983 */ /* 0x000f220000300800 */
        /* <DEDUP_REMOVED lines=39> */
[-C--:B------:R-:W-:Y:S01]  /*26bd0*/  ISETP.GE.AND P5, PT, R27, R245.reuse, PT ;  /* 0x000000f51b00720c */ /* 0x080fe20003fa6270 */
[--C-:B------:R-:W-:Y:S01]  /*26be0*/  IMAD R27, R251, 0x100, R60.reuse ;  /* 0x00000100fb1b7824 */ /* 0x100fe200078e023c */
[----:B------:R-:W-:Y:S02]  /*26bf0*/  FSEL R73, R193, -INF , P3 ;  /* 0xff800000c1497808 */ /* 0x000fe40001800000 */
[----:B------:R-:W-:Y:S01]  /*26c00*/  FSEL R89, R99, -INF , P1 ;  /* 0xff80000063597808 */ /* 0x000fe20000800000 */
[----:B------:R-:W-:Y:S01]  /*26c10*/  VIADD R27, R27, 0x10 ;  /* 0x000000101b1b7836 */ /* 0x000fe20000000000 */
[-C--:B------:R-:W-:Y:S01]  /*26c20*/  ISETP.GE.AND P1, PT, R109, R246.reuse, PT ;  /* 0x000000f66d00720c */ /* 0x080fe20003f26270 */
[--C-:B------:R-:W-:Y:S01]  /*26c30*/  IMAD R99, R251, 0x100, R60.reuse ;  /* 0x00000100fb637824 */ /* 0x100fe200078e023c */
[-C--:B------:R-:W-:Y:S02]  /*26c40*/  ISETP.GE.AND P3, PT, R6, R246.reuse, PT ;  /* 0x000000f60600720c */ /* 0x080fe40003f66270 */
[----:B------:R-:W-:Y:S01]  /*26c50*/  FSEL R79, R108, -INF , P1 ;  /* 0xff8000006c4f7808 */ /* 0x000fe20000800000 */
[----:B------:R-:W-:Y:S01]  /*26c60*/  VIADD R99, R99, 0x30 ;  /* 0x0000003063637836 */ /* 0x000fe20000000000 */
[-C--:B------:R-:W-:Y:S02]  /*26c70*/  ISETP.GE.AND P1, PT, R102, R246.reuse, PT ;  /* 0x000000f66600720c */ /* 0x080fe40003f26270 */
[----:B------:R-:W-:Y:S02]  /*26c80*/  FSEL R19, R19, -INF , !P5 ;  /* 0xff80000013137808 */ /* 0x000fe40006800000 */
[----:B------:R-:W-:Y:S02]  /*26c90*/  FSEL R71, R121, -INF , P1 ;  /* 0xff80000079477808 */ /* 0x000fe40000800000 */
[----:B------:R-:W-:Y:S01]  /*26ca0*/  ISETP.GE.AND P1, PT, R5, R246, PT ;  /* 0x000000f60500720c */ /* 0x000fe20003f26270 */
[----:B--2---:R-:W-:Y:S01]  /*26cb0*/  FMUL.FTZ R4, R3, R4 ;  /* 0x0000000403047220 */ /* 0x004fe20000410000 */
[----:B---3--:R-:W-:Y:S02]  /*26cc0*/  FSEL R61, R61, -INF , P4 ;  /* 0xff8000003d3d7808 */ /* 0x008fe40002000000 */
[----:B------:R-:W-:Y:S02]  /*26cd0*/  ISETP.GE.AND P4, PT, R0, R246, PT ;  /* 0x000000f60000720c */ /* 0x000fe40003f86270 */
[----:B----4-:R-:W-:Y:S01]  /*26ce0*/  FSEL R62, R35, -INF , P3 ;  /* 0xff800000233e7808 */ /* 0x010fe20001800000 */
[--C-:B------:R-:W-:Y:S01]  /*26cf0*/  IMAD R35, R251, 0x100, R60.reuse ;  /* 0x00000100fb237824 */ /* 0x100fe200078e023c */
[-C--:B------:R-:W-:Y:S01]  /*26d00*/  ISETP.GE.AND P3, PT, R27, R245.reuse, PT ;  /* 0x000000f51b00720c */ /* 0x080fe20003f66270 */
[--C-:B------:R-:W-:Y:S01]  /*26d10*/  IMAD R27, R251, 0x100, R60.reuse ;  /* 0x00000100fb1b7824 */ /* 0x100fe200078e023c */
[----:B------:R-:W-:Y:S01]  /*26d20*/  FSEL R98, R31, -INF , P4 ;  /* 0xff8000001f627808 */ /* 0x000fe20002000000 */
[--C-:B------:R-:W-:Y:S01]  /*26d30*/  IMAD R31, R251, 0x100, R60.reuse ;  /* 0x00000100fb1f7824 */ /* 0x100fe200078e023c */
[----:B------:R-:W-:Y:S01]  /*26d40*/  FSEL R23, R23, -INF , !P3 ;  /* 0xff80000017177808 */ /* 0x000fe20005800000 */
[----:B------:R-:W-:Y:S02]  /*26d50*/  VIADD R35, R35, 0x9 ;  /* 0x0000000923237836 */ /* 0x000fe40000000000 */
[----:B------:R-:W-:Y:S02]  /*26d60*/  VIADD R31, R31, 0x11 ;  /* 0x000000111f1f7836 */ /* 0x000fe40000000000 */
[----:B------:R-:W-:Y:S03]  /*26d70*/  VIADD R27, R27, 0x18 ;  /* 0x000000181b1b7836 */ /* 0x000fe60000000000 */
[-C--:B------:R-:W-:Y:S01]  /*26d80*/  ISETP.GE.AND P6, PT, R31, R245.reuse, PT ;  /* 0x000000f51f00720c */ /* 0x080fe20003fc6270 */
[--C-:B------:R-:W-:Y:S01]  /*26d90*/  IMAD R31, R251, 0x100, R60.reuse ;  /* 0x00000100fb1f7824 */ /* 0x100fe200078e023c */
[-C--:B------:R-:W-:Y:S01]  /*26da0*/  ISETP.GE.AND P4, PT, R27, R245.reuse, PT ;  /* 0x000000f51b00720c */ /* 0x080fe20003f86270 */
[--C-:B------:R-:W-:Y:S02]  /*26db0*/  IMAD R27, R251, 0x100, R60.reuse ;  /* 0x00000100fb1b7824 */ /* 0x100fe400078e023c */
[----:B------:R-:W-:Y:S02]  /*26dc0*/  VIADD R31, R31, 0x19 ;  /* 0x000000191f1f7836 */ /* 0x000fe40000000000 */
[----:B------:R-:W-:Y:S05]  /*26dd0*/  VIADD R27, R27, 0x20 ;  /* 0x000000201b1b7836 */ /* 0x000fea0000000000 */
[----:B------:R-:W-:Y:S02]  /*26de0*/  ISETP.GE.AND P3, PT, R27, R245, PT ;  /* 0x000000f51b00720c */ /* 0x000fe40003f66270 */
[----:B------:R-:W-:Y:S02]  /*26df0*/  FSEL R27, R14, -INF , !P6 ;  /* 0xff8000000e1b7808 */ /* 0x000fe40007000000 */
[----:B------:R-:W-:Y:S02]  /*26e00*/  FMNMX3.FTZ R14, R166, R11, R41, !PT ;  /* 0x0000000ba60e7276 */ /* 0x000fe40007810029 */
[----:B------:R-:W-:Y:S02]  /*26e10*/  FSEL R108, R20, -INF , !P3 ;  /* 0xff800000146c7808 */ /* 0x000fe40005800000 */
[-C--:B------:R-:W-:Y:S01]  /*26e20*/  ISETP.GE.AND P3, PT, R99, R245.reuse, PT ;  /* 0x000000f56300720c */ /* 0x080fe20003f66270 */
[--C-:B------:R-:W-:Y:S01]  /*26e30*/  IMAD R99, R251, 0x100, R60.reuse ;  /* 0x00000100fb637824 */ /* 0x100fe200078e023c */
[-C--:B------:R-:W-:Y:S03]  /*26e40*/  ISETP.GE.AND P6, PT, R113, R245.reuse, PT ;  /* 0x000000f57100720c */ /* 0x080fe60003fc6270 */
[----:B------:R-:W-:Y:S01]  /*26e50*/  VIADD R99, R99, 0x38 ;  /* 0x0000003863637836 */ /* 0x000fe20000000000 */
[----:B------:R-:W-:Y:S02]  /*26e60*/  FSEL R93, R93, -INF , !P6 ;  /* 0xff8000005d5d7808 */ /* 0x000fe40007000000 */
[-C--:B------:R-:W-:Y:S04]  /*26e70*/  ISETP.GE.AND P6, PT, R117, R245.reuse, PT ;  /* 0x000000f57500720c */ /* 0x080fe80003fc6270 */
[----:B------:R-:W-:Y:S02]  /*26e80*/  FSEL R81, R81, -INF , !P6 ;  /* 0xff80000051517808 */ /* 0x000fe40007000000 */
[-C--:B------:R-:W-:Y:S04]  /*26e90*/  ISETP.GE.AND P6, PT, R9, R245.reuse, PT ;  /* 0x000000f50900720c */ /* 0x080fe80003fc6270 */
[----:B------:R-:W-:Y:S02]  /*26ea0*/  FSEL R69, R69, -INF , !P6 ;  /* 0xff80000045457808 */ /* 0x000fe40007000000 */
[----:B------:R-:W-:Y:S02]  /*26eb0*/  FSEL R97, R97, -INF , P1 ;  /* 0xff80000061617808 */ /* 0x000fe40000800000 */
[-C--:B------:R-:W-:Y:S01]  /*26ec0*/  ISETP.GE.AND P1, PT, R35, R245.reuse, PT ;  /* 0x000000f52300720c */ /* 0x080fe20003f26270 */
[--C-:B------:R-:W-:Y:S03]  /*26ed0*/  IMAD R35, R251, 0x100, R60.reuse ;  /* 0x00000100fb237824 */ /* 0x100fe600078e023c */
[----:B------:R-:W-:Y:S01]  /*26ee0*/  FSEL R15, R15, -INF , !P1 ;  /* 0xff8000000f0f7808 */ /* 0x000fe20004800000 */
[----:B------:R-:W-:Y:S01]  /*26ef0*/  VIADD R35, R35, 0x28 ;  /* 0x0000002823237836 */ /* 0x000fe20000000000 */
[----:B------:R-:W-:Y:S01]  /*26f00*/  ISETP.GE.AND P1, PT, R31, R245, PT ;  /* 0x000000f51f00720c */ /* 0x000fe20003f26270 */
[--C-:B------:R-:W-:Y:S01]  /*26f10*/  IMAD R31, R251, 0x100, R60.reuse ;  /* 0x00000100fb1f7824 */ /* 0x100fe200078e023c */
[----:B------:R-:W-:Y:S03]  /*26f20*/  FMNMX3.FTZ R14, R14, R19, R15, !PT ;  /* 0x000000130e0e7276 */ /* 0x000fe6000781000f */
[----:B------:R-:W-:Y:S01]  /*26f30*/  VIADD R31, R31, 0x21 ;  /* 0x000000211f1f7836 */ /* 0x000fe20000000000 */
[----:B------:R-:W-:Y:S04]  /*26f40*/  FMNMX3.FTZ R14, R14, R23, R27, !PT ;  /* 0x000000170e0e7276 */ /* 0x000fe8000781001b */
[-C--:B------:R-:W-:Y:S02]  /*26f50*/  ISETP.GE.AND P5, PT, R31, R245.reuse, PT ;  /* 0x000000f51f00720c */ /* 0x080fe40003fa6270 */
[----:B------:R-:W-:Y:S02]  /*26f60*/  FSEL R31, R16, -INF , !P4 ;  /* 0xff800000101f7808 */ /* 0x000fe40006000000 */
[-C--:B------:R-:W-:Y:S02]  /*26f70*/  ISETP.GE.AND P4, PT, R35, R245.reuse, PT ;  /* 0x000000f52300720c */ /* 0x080fe40003f86270 */
[----:B------:R-:W-:Y:S02]  /*26f80*/  FSEL R35, R18, -INF , !P1 ;  /* 0xff80000012237808 */ /* 0x000fe40004800000 */
[-C--:B------:R-:W-:Y:S01]  /*26f90*/  ISETP.GE.AND P1, PT, R101, R245.reuse, PT ;  /* 0x000000f56500720c */ /* 0x080fe20003f26270 */
[--C-:B------:R-:W-:Y:S01]  /*26fa0*/  IMAD R101, R251, 0x100, R60.reuse ;  /* 0x00000100fb657824 */ /* 0x100fe200078e023c */
[----:B------:R-:W-:Y:S02]  /*26fb0*/  FSEL R110, R24, -INF , !P4 ;  /* 0xff800000186e7808 */ /* 0x000fe40006000000 */
[----:B------:R-:W-:Y:S01]  /*26fc0*/  ISETP.GE.AND P4, PT, R99, R245, PT ;  /* 0x000000f56300720c */ /* 0x000fe20003f86270 */
[----:B------:R-:W-:Y:S01]  /*26fd0*/  VIADD R101, R101, 0x31 ;  /* 0x0000003165657836 */ /* 0x000fe20000000000 */
[----:B------:R-:W-:Y:S01]  /*26fe0*/  FMNMX3.FTZ R14, R14, R31, R35, !PT ;  /* 0x0000001f0e0e7276 */ /* 0x000fe20007810023 */
[--C-:B------:R-:W-:Y:S01]  /*26ff0*/  IMAD R99, R251, 0x100, R60.reuse ;  /* 0x00000100fb637824 */ /* 0x100fe200078e023c */
[----:B------:R-:W-:Y:S02]  /*27000*/  FSEL R121, R22, -INF , !P5 ;  /* 0xff80000016797808 */ /* 0x000fe40006800000 */
[-C--:B------:R-:W-:Y:S01]  /*27010*/  ISETP.GE.AND P5, PT, R101, R245.reuse, PT ;  /* 0x000000f56500720c */ /* 0x080fe20003fa6270 */
[----:B------:R-:W-:Y:S01]  /*27020*/  VIADD R99, R99, 0x40 ;  /* 0x0000004063637836 */ /* 0x000fe20000000000 */
        /* <DEDUP_REMOVED lines=46> */
[----:B------:R-:W-:Y:S01]  /*27310*/  ISETP.GE.AND P3, PT, R99, R245, PT ;  /* 0x000000f56300720c */ /* 0x000fe20003f66270 */
        /* <DEDUP_REMOVED lines=8> */
[----:B------:R-:W-:Y:S01]  /*273a0*/  FMUL.FTZ R63, R3, R2 ;  /* 0x00000002033f7220 */ /* 0x000fe20000410000 */
        /* <DEDUP_REMOVED lines=34> */
[----:B------:R-:W-:Y:S02]  /*275d0*/  ISETP.GE.AND P4, PT, R127, R245, PT ;  /* 0x000000f57f00720c */ /* 0x000fe40003f86270 */
[----:B------:R-:W-:Y:S02]  /*275e0*/  FMNMX3.FTZ R14, R14, R131, R129, !PT ;  /* 0x000000830e0e7276 */ /* 0x000fe40007810081 */
[----:B------:R-:W-:Y:S02]  /*275f0*/  ISETP.GE.AND P5, PT, R111, R245, PT ;  /* 0x000000f56f00720c */ /* 0x000fe40003fa6270 */
[----:B------:R-:W-:Y:S02]  /*27600*/  FSEL R111, R95, -INF , !P1 ;  /* 0xff8000005f6f7808 */ /* 0x000fe40004800000 */
[----:B------:R-:W-:Y:S02]  /*27610*/  FSEL R113, R94, -INF , !P4 ;  /* 0xff8000005e717808 */ /* 0x000fe40006000000 */
[----:B------:R-:W-:Y:S02]  /*27620*/  FMNMX3.FTZ R14, R14, R119, R115, !PT ;  /* 0x000000770e0e7276 */ /* 0x000fe40007810073 */
        /* <DEDUP_REMOVED lines=14> */
[----:B------:R-:W-:Y:S02]  /*27710*/  P2R R13, PR, RZ, 0x20 ;  /* 0x00000020ff0d7803 */ /* 0x000fe40000000000 */
[----:B------:R-:W-:Y:S02]  /*27720*/  ISETP.GE.AND P4, PT, R105, R245, PT ;  /* 0x000000f56900720c */ /* 0x000fe40003f86270 */
[----:B------:R-:W-:Y:S02]  /*27730*/  FSEL R77, R77, -INF , !P3 ;  /* 0xff8000004d4d7808 */ /* 0x000fe40005800000 */
[----:B------:R-:W-:Y:S02]  /*27740*/  FMNMX3.FTZ R14, R14, R83, R81, !PT ;  /* 0x000000530e0e7276 */ /* 0x000fe40007810051 */
[----:B------:R-:W-:Y:S02]  /*27750*/  ISETP.NE.AND P3, PT, R13, RZ, PT ;  /* 0x000000ff0d00720c */ /* 0x000fe40003f65270 */
[----:B------:R-:W-:Y:S02]  /*27760*/  FSEL R75, R75, -INF , !P1 ;  /* 0xff8000004b4b7808 */ /* 0x000fe40004800000 */
[----:B------:R-:W-:Y:S02]  /*27770*/  FSEL R73, R73, -INF , !P4 ;  /* 0xff80000049497808 */ /* 0x000fe40006000000 */
[----:B------:R-:W-:Y:S02]  /*27780*/  FMNMX3.FTZ R14, R14, R79, R77, !PT ;  /* 0x0000004f0e0e7276 */ /* 0x000fe4000781004d */
[-C--:B------:R-:W-:Y:S02]  /*27790*/  ISETP.GE.AND P5, PT, R7, R245.reuse, PT ;  /* 0x000000f50700720c */ /* 0x080fe40003fa6270 */
[----:B------:R-:W-:Y:S02]  /*277a0*/  FSEL R71, R71, -INF , !P3 ;  /* 0xff80000047477808 */ /* 0x000fe40005800000 */
[----:B------:R-:W-:Y:S02]  /*277b0*/  ISETP.GE.AND P4, PT, R6, R245, PT ;  /* 0x000000f50600720c */ /* 0x000fe40003f86270 */
[----:B------:R-:W1:Y:S01]  /*277c0*/  MUFU.EX2 R6, R4 ;  /* 0x0000000400067308 */ /* 0x000e620000000800 */
        /* <DEDUP_REMOVED lines=8> */
[----:B------:R-:W-:Y:S01]  /*27850*/  FMNMX3.FTZ R0, R0, R61, R62, !PT ;  /* 0x0000003d00007276 */ /* 0x000fe2000781003e */
[C---:B-1----:R-:W-:Y:S01]  /*27860*/  FMUL.FTZ R9, R6.reuse, R157 ;  /* 0x0000009d06097220 */ /* 0x042fe20000410000 */
[----:B------:R-:W-:Y:S01]  /*27870*/  FSEL R63, R63, RZ, P0 ;  /* 0x000000ff3f3f7208 */ /* 0x000fe20000000000 */
[----:B------:R-:W-:Y:S01]  /*27880*/  FMUL.FTZ R4, R6, R160 ;  /* 0x000000a006047220 */ /* 0x000fe20000410000 */
[----:B------:R-:W-:Y:S01]  /*27890*/  FMNMX3.FTZ R7, R0, R37, R36, !PT ;  /* 0x0000002500077276 */ /* 0x000fe20007810024 */
[----:B------:R-:W-:Y:S01]  /*278a0*/  FMUL.FTZ R13, R6, R153 ;  /* 0x00000099060d7220 */ /* 0x000fe20000410000 */
[----:B------:R-:W-:Y:S01]  /*278b0*/  LEA R157, R223, UR6, 0x1 ;  /* 0x00000006df9d7c11 */ /* 0x000fe2000f8e08ff */
[-CC-:B------:R-:W-:Y:S01]  /*278c0*/  FFMA.FTZ R18, R221, R3.reuse, -R63.reuse ;  /* 0x00000003dd127223 */ /* 0x180fe2000001083f */
[-CC-:B------:R-:W-:Y:S01]  /*278d0*/  FFMA.FTZ R117, R220, R3.reuse, -R63.reuse ;  /* 0x00000003dc757223 */ /* 0x180fe2000001083f */
[----:B------:R-:W1:Y:S01]  /*278e0*/  SHFL.BFLY PT, R0, R7, 0x2, 0x1f ;  /* 0x0c401f0007007f89 */ /* 0x000e6200000e0000 */
[-CC-:B------:R-:W-:Y:S01]  /*278f0*/  FFMA.FTZ R24, R116, R3.reuse, -R63.reuse ;  /* 0x0000000374187223 */ /* 0x180fe2000001083f */
[-CC-:B------:R-:W-:Y:S01]  /*27900*/  FFMA.FTZ R125, R45, R3.reuse, -R63.reuse ;  /* 0x000000032d7d7223 */ /* 0x180fe2000001083f */
[-CC-:B------:R-:W-:Y:S01]  /*27910*/  FFMA.FTZ R74, R44, R3.reuse, -R63.reuse ;  /* 0x000000032c4a7223 */ /* 0x180fe2000001083f */
[----:B------:R-:W-:Y:S04]  /*27920*/  MUFU.EX2 R18, R18 ;  /* 0x0000001200127308 */ /* 0x000fe80000000800 */
[----:B------:R3:W5:Y:S01]  /*27930*/  LDL.LU R221, [R1+0x38] ;  /* 0x0000380001dd7983 */ /* 0x0007620000300800 */
[-CC-:B------:R-:W-:Y:S01]  /*27940*/  FFMA.FTZ R109, R57, R3.reuse, -R63.reuse ;  /* 0x00000003396d7223 */ /* 0x180fe2000001083f */
[-CC-:B------:R-:W-:Y:S01]  /*27950*/  FFMA.FTZ R106, R53, R3.reuse, -R63.reuse ;  /* 0x00000003356a7223 */ /* 0x180fe2000001083f */
[-CC-:B------:R-:W-:Y:S01]  /*27960*/  FFMA.FTZ R116, R49, R3.reuse, -R63.reuse ;  /* 0x0000000331747223 */ /* 0x180fe2000001083f */
[----:B------:R3:W5:Y:S01]  /*27970*/  LDL.LU R220, [R1+0x34] ;  /* 0x0000340001dc7983 */ /* 0x0007620000300800 */
[-CC-:B------:R-:W-:Y:S01]  /*27980*/  FFMA.FTZ R82, R52, R3.reuse, -R63.reuse ;  /* 0x0000000334527223 */ /* 0x180fe2000001083f */
[-CC-:B------:R-:W-:Y:S01]  /*27990*/  FFMA.FTZ R78, R48, R3.reuse, -R63.reuse ;  /* 0x00000003304e7223 */ /* 0x180fe2000001083f */
[----:B------:R2:W4:Y:S01]  /*279a0*/  MUFU.EX2 R43, R24 ;  /* 0x00000018002b7308 */ /* 0x0005220000000800 */
[-CC-:B------:R-:W-:Y:S01]  /*279b0*/  FFMA.FTZ R191, R64, R3.reuse, -R63.reuse ;  /* 0x0000000340bf7223 */ /* 0x180fe2000001083f */
[----:B------:R-:W-:Y:S01]  /*279c0*/  LDSM.16.MT88.4 R44, [R157+0xa000] ;  /* 0x00a000009d2c783b */ /* 0x000fe20000004200 */
        /* <DEDUP_REMOVED lines=9> */
[----:B-1----:R-:W-:Y:S01]  /*27a60*/  FMNMX.FTZ R5, R7, R0, !PT ;  /* 0x0000000007057209 */ /* 0x002fe20007810000 */
[-CC-:B------:R-:W-:Y:S01]  /*27a70*/  FFMA.FTZ R68, R68, R3.reuse, -R63.reuse ;  /* 0x0000000344447223 */ /* 0x180fe2000001083f */
[----:B------:R-:W3:Y:S01]  /*27a80*/  LDL.LU R7, [R1+0x4] ;  /* 0x0000040001077983 */ /* 0x000ee20000300800 */
        /* <DEDUP_REMOVED lines=60> */
[----:B------:R-:W-:Y:S01]  /*27e50*/  FMUL.FTZ R33, R6, R133 ;  /* 0x0000008506217220 */ /* 0x000fe20000410000 */
[-CC-:B------:R-:W-:Y:S01]  /*27e60*/  FFMA.FTZ R97, R11, R3.reuse, -R64.reuse ;  /* 0x000000030b617223 */ /* 0x180fe20000010840 */
[-CC-:B------:R-:W-:Y:S01]  /*27e70*/  FFMA.FTZ R87, R41, R3.reuse, -R64.reuse ;  /* 0x0000000329577223 */ /* 0x180fe20000010840 */
[-CC-:B------:R-:W-:Y:S01]  /*27e80*/  FFMA.FTZ R85, R19, R3.reuse, -R64.reuse ;  /* 0x0000000313557223 */ /* 0x180fe20000010840 */
[--C-:B------:R-:W-:Y:S01]  /*27e90*/  FFMA.FTZ R86, R15, R3, -R64.reuse ;  /* 0x000000030f567223 */ /* 0x100fe20000010840 */
[----:B------:R-:W-:Y:S01]  /*27ea0*/  IMAD.IADD R148, R222, 0x1, R157 ;  /* 0x00000001de947824 */ /* 0x000fe200078e029d */
[----:B------:R-:W-:Y:S01]  /*27eb0*/  MUFU.EX2 R117, R117 ;  /* 0x0000007500757308 */ /* 0x000fe20000000800 */
[C---:B------:R-:W-:Y:S01]  /*27ec0*/  VIADD R11, R157.reuse, 0xa000 ;  /* 0x0000a0009d0b7836 */ /* 0x040fe20000000000 */
[----:B----4-:R-:W-:Y:S01]  /*27ed0*/  F2FP.BF16.F32.PACK_AB R40, R18, R43 ;  /* 0x0000002b1228723e */ /* 0x010fe200000010ff */
[----:B------:R-:W-:Y:S01]  /*27ee0*/  VIADD R141, R157, 0xa040 ;  /* 0x0000a0409d8d7836 */ /* 0x000fe20000000000 */
[----:B------:R-:W1:Y:S01]  /*27ef0*/  LDSM.16.MT88.4 R48, [R148+0xa000] ;  /* 0x00a000009430783b */ /* 0x000e620000004200 */
[----:B------:R-:W-:Y:S02]  /*27f00*/  @P2 VIADD R141, R11, 0xffffffc0 ;  /* 0xffffffc00b8d2836 */ /* 0x000fe40000000000 */
[-C--:B------:R-:W-:Y:S01]  /*27f10*/  FFMA.FTZ R94, R23, R3.reuse, -R64 ;  /* 0x00000003175e7223 */ /* 0x080fe20000010840 */
[----:B------:R-:W-:Y:S02]  /*27f20*/  IMAD.MOV.U32 R160, RZ, RZ, R26 ;  /* 0x000000ffffa07224 */ /* 0x000fe400078e001a */
[----:B------:R-:W2:Y:S01]  /*27f30*/  MUFU.EX2 R84, R14 ;  /* 0x0000000e00547308 */ /* 0x000ea20000000800 */
[----:B------:R-:W-:Y:S02]  /*27f40*/  IMAD.IADD R222, R222, 0x1, R141 ;  /* 0x00000001dede7824 */ /* 0x000fe400078e028d */
[-CC-:B------:R-:W-:Y:S01]  /*27f50*/  FFMA.FTZ R103, R27, R3.reuse, -R64.reuse ;  /* 0x000000031b677223 */ /* 0x180fe20000010840 */
[-CC-:B------:R-:W-:Y:S01]  /*27f60*/  FFMA.FTZ R98, R31, R3.reuse, -R64.reuse ;  /* 0x000000031f627223 */ /* 0x180fe20000010840 */
[----:B------:R-:W4:Y:S01]  /*27f70*/  LDSM.16.MT88.4 R52, [R141] ;  /* 0x000000008d34783b */ /* 0x000f220000004200 */
[-CC-:B------:R-:W-:Y:S01]  /*27f80*/  FFMA.FTZ R105, R35, R3.reuse, -R64.reuse ;  /* 0x0000000323697223 */ /* 0x180fe20000010840 */
[-CC-:B------:R-:W-:Y:S01]  /*27f90*/  FFMA.FTZ R144, R211, R3.reuse, -R64.reuse ;  /* 0x00000003d3907223 */ /* 0x180fe20000010840 */
[-CC-:B------:R-:W-:Y:S02]  /*27fa0*/  FFMA.FTZ R71, R71, R3.reuse, -R64.reuse ;  /* 0x0000000347477223 */ /* 0x180fe40000010840 */
[----:B------:R-:W-:Y:S01]  /*27fb0*/  MUFU.EX2 R97, R97 ;  /* 0x0000006100617308 */ /* 0x000fe20000000800 */
[-CC-:B------:R-:W-:Y:S01]  /*27fc0*/  FFMA.FTZ R108, R108, R3.reuse, -R64.reuse ;  /* 0x000000036c6c7223 */ /* 0x180fe20000010840 */
[-CC-:B------:R-:W-:Y:S01]  /*27fd0*/  FFMA.FTZ R121, R121, R3.reuse, -R64.reuse ;  /* 0x0000000379797223 */ /* 0x180fe20000010840 */
[-CC-:B------:R-:W-:Y:S01]  /*27fe0*/  FFMA.FTZ R110, R110, R3.reuse, -R64.reuse ;  /* 0x000000036e6e7223 */ /* 0x180fe20000010840 */
[----:B------:R-:W4:Y:S01]  /*27ff0*/  LDL.LU R223, [R1] ;  /* 0x0000000001df7983 */ /* 0x000f220000300800 */
[-CC-:B------:R-:W-:Y:S01]  /*28000*/  FFMA.FTZ R123, R123, R3.reuse, -R64.reuse ;  /* 0x000000037b7b7223 */ /* 0x180fe20000010840 */
[-CC-:B------:R-:W-:Y:S01]  /*28010*/  FFMA.FTZ R124, R124, R3.reuse, -R64.reuse ;  /* 0x000000037c7c7223 */ /* 0x180fe20000010840 */
[--C-:B------:R-:W-:Y:S03]  /*28020*/  FFMA.FTZ R133, R160, R3, -R64.reuse ;  /* 0x00000003a0857223 */ /* 0x100fe60000010840 */
[----:B------:R-:W1:Y:S01]  /*28030*/  MUFU.EX2 R87, R87 ;  /* 0x0000005700577308 */ /* 0x000e620000000800 */
        /* <DEDUP_REMOVED lines=34> */
[----:B------:R-:W-:Y:S01]  /*28260*/  FFMA.FTZ R37, R37, R3, -R64 ;  /* 0x0000000325257223 */ /* 0x000fe20000010840 */
[----:B------:R-:W1:Y:S01]  /*28270*/  S2R R249, SR_TID.X ;  /* 0x0000000000f97919 */ /* 0x000e620000002100 */
[----:B------:R-:W-:Y:S05]  /*28280*/  MOV R232, 0x90 ;  /* 0x0000009000e87802 */ /* 0x000fea0000000f00 */
[----:B------:R-:W-:Y:S01]  /*28290*/  MUFU.EX2 R90, R90 ;  /* 0x0000005a005a7308 */ /* 0x000fe20000000800 */
[----:B------:R-:W1:Y:S01]  /*282a0*/  S2R R235, SR_CTAID.X ;  /* 0x0000000000eb7919 */ /* 0x000e620000002500 */
[----:B------:R-:W1:Y:S08]  /*282b0*/  S2R R234, SR_CTAID.Y ;  /* 0x0000000000ea7919 */ /* 0x000e700000002600 */
[----:B------:R-:W-:Y:S01]  /*282c0*/  MUFU.EX2 R101, R101 ;  /* 0x0000006500657308 */ /* 0x000fe20000000800 */
[----:B------:R-:W1:Y:S09]  /*282d0*/  S2R R233, SR_CTAID.Z ;  /* 0x0000000000e97919 */ /* 0x000e720000002700 */
        /* <DEDUP_REMOVED lines=19> */
[----:B------:R-:W-:Y:S01]  /*28410*/  MUFU.EX2 R125, R125 ;  /* 0x0000007d007d7308 */ /* 0x000fe20000000800 */
[----:B---3--:R-:W-:Y:S01]  /*28420*/  FFMA.FTZ R56, R6, R7, R43 ;  /* 0x0000000706387223 */ /* 0x008fe2000001002b */
[----:B------:R-:W-:Y:S02]  /*28430*/  FSEL R7, R0, RZ, P0 ;  /* 0x000000ff00077208 */ /* 0x000fe40000000000 */
[----:B--2---:R-:W-:Y:S01]  /*28440*/  F2FP.BF16.F32.PACK_AB R43, R86, R85 ;  /* 0x00000055562b723e */ /* 0x004fe200000010ff */
[----:B------:R-:W-:Y:S01]  /*28450*/  FADD.FTZ R56, R18, R56 ;  /* 0x0000003812387221 */ /* 0x000fe20000010000 */
[----:B------:R-:W-:Y:S01]  /*28460*/  ISETP.GT.AND P0, PT, R251, R226, PT ;  /* 0x000000e2fb00720c */ /* 0x000fe20003f04270 */
[----:B------:R-:W-:Y:S03]  /*28470*/  FADD.FTZ R6, -R7, R166 ;  /* 0x000000a607067221 */ /* 0x000fe60000010100 */
[----:B------:R-:W-:Y:S01]  /*28480*/  MUFU.EX2 R127, R127 ;  /* 0x0000007f007f7308 */ /* 0x000fe20000000800 */
[----:B------:R-:W-:Y:S01]  /*28490*/  FADD.FTZ R117, R117, R56 ;  /* 0x0000003875757221 */ /* 0x000fe20000010000 */
[--C-:B------:R-:W-:Y:S01]  /*284a0*/  FFMA.FTZ R166, R187, R3, -R64.reuse ;  /* 0x00000003bba67223 */ /* 0x100fe20000010840 */
[----:B------:R-:W-:Y:S01]  /*284b0*/  FMUL.FTZ R10, R3, R6 ;  /* 0x00000006030a7220 */ /* 0x000fe20000410000 */
[----:B------:R-:W-:Y:S01]  /*284c0*/  LDSM.16.MT88.4 R56, [R222+0x800] ;  /* 0x00080000de38783b */ /* 0x000fe20000004200 */
[----:B------:R-:W-:Y:S01]  /*284d0*/  FADD.FTZ R117, R84, R117 ;  /* 0x0000007554757221 */ /* 0x000fe20000010000 */
[----:B------:R-:W-:Y:S04]  /*284e0*/  VIADD R251, R251, 0xffffffff ;  /* 0xfffffffffbfb7836 */ /* 0x000fe80000000000 */
[----:B------:R-:W2:Y:S10]  /*284f0*/  MUFU.EX2 R38, R10 ;  /* 0x0000000a00267308 */ /* 0x000eb40000000800 */
[----:B------:R-:W3:Y:S10]  /*28500*/  MUFU.EX2 R120, R120 ;  /* 0x0000007800787308 */ /* 0x000ef40000000800 */
        /* <DEDUP_REMOVED lines=11> */
[C---:B------:R-:W-:Y:S03]  /*285c0*/  FMUL.FTZ R22, R38.reuse, R146 ;  /* 0x0000009226167220 */ /* 0x040fe60000410000 */
[----:B------:R-:W-:Y:S01]  /*285d0*/  MUFU.EX2 R150, R194 ;  /* 0x000000c200967308 */ /* 0x000fe20000000800 */
[C---:B------:R-:W-:Y:S01]  /*285e0*/  HMMA.16816.F32.BF16 R8, R40.reuse, R46, R8 ;  /* 0x0000002e2808723c */ /* 0x040fe20000041808 */
[----:B------:R-:W2:Y:S02]  /*285f0*/  LDSM.16.MT88.4 R44, [R222] ;  /* 0x00000000de2c783b */ /* 0x000ea40000004200 */
[C---:B------:R-:W-:Y:S01]  /*28600*/  FMUL.FTZ R23, R38.reuse, R147 ;  /* 0x0000009326177220 */ /* 0x040fe20000410000 */
[C---:B------:R-:W-:Y:S01]  /*28610*/  FMUL.FTZ R26, R38.reuse, R142 ;  /* 0x0000008e261a7220 */ /* 0x040fe20000410000 */
[C---:B------:R-:W-:Y:S01]  /*28620*/  FMUL.FTZ R27, R38.reuse, R143 ;  /* 0x0000008f261b7220 */ /* 0x040fe20000410000 */
[C---:B------:R-:W-:Y:S03]  /*28630*/  FMUL.FTZ R30, R38.reuse, R138 ;  /* 0x0000008a261e7220 */ /* 0x040fe60000410000 */
[----:B------:R-:W-:Y:S01]  /*28640*/  MUFU.EX2 R158, R190 ;  /* 0x000000be009e7308 */ /* 0x000fe20000000800 */
[C---:B------:R-:W-:Y:S03]  /*28650*/  HMMA.16816.F32.BF16 R12, R40.reuse, R48, R12 ;  /* 0x00000030280c723c */ /* 0x040fe6000004180c */
[C---:B------:R-:W-:Y:S01]  /*28660*/  FMUL.FTZ R31, R38.reuse, R139 ;  /* 0x0000008b261f7220 */ /* 0x040fe20000410000 */
[C---:B------:R-:W-:Y:S01]  /*28670*/  FMUL.FTZ R34, R38.reuse, R134 ;  /* 0x0000008626227220 */ /* 0x040fe20000410000 */
[----:B------:R-:W-:Y:S01]  /*28680*/  FMUL.FTZ R35, R38, R135 ;  /* 0x0000008726237220 */ /* 0x000fe20000410000 */
[-CC-:B------:R-:W-:Y:S03]  /*28690*/  FFMA.FTZ R143, R229, R3.reuse, -R64.reuse ;  /* 0x00000003e58f7223 */ /* 0x180fe60000010840 */
[----:B------:R-:W-:Y:S01]  /*286a0*/  MUFU.EX2 R146, R200 ;  /* 0x000000c800927308 */ /* 0x000fe20000000800 */
[C---:B------:R-:W-:Y:S01]  /*286b0*/  HMMA.16816.F32.BF16 R16, R40.reuse, R50, R16 ;  /* 0x000000322810723c */ /* 0x040fe20000041810 */
[----:B------:R-:W1:Y:S02]  /*286c0*/  LDSM.16.MT88.4 R48, [R157+0xa800] ;  /* 0x00a800009d30783b */ /* 0x000e640000004200 */
[-CC-:B------:R-:W-:Y:S01]  /*286d0*/  FFMA.FTZ R134, R210, R3.reuse, -R64.reuse ;  /* 0x00000003d2867223 */ /* 0x180fe20000010840 */
[-CC-:B------:R-:W-:Y:S01]  /*286e0*/  FFMA.FTZ R142, R215, R3.reuse, -R64.reuse ;  /* 0x00000003d78e7223 */ /* 0x180fe20000010840 */
[-CC-:B------:R-:W-:Y:S01]  /*286f0*/  FFMA.FTZ R151, R213, R3.reuse, -R64.reuse ;  /* 0x00000003d5977223 */ /* 0x180fe20000010840 */
[-CC-:B------:R-:W-:Y:S03]  /*28700*/  FFMA.FTZ R162, R195, R3.reuse, -R64.reuse ;  /* 0x00000003c3a27223 */ /* 0x180fe60000010840 */
[----:B------:R-:W-:Y:S01]  /*28710*/  MUFU.EX2 R143, R143 ;  /* 0x0000008f008f7308 */ /* 0x000fe20000000800 */
[C---:B----4-:R-:W-:Y:S03]  /*28720*/  HMMA.16816.F32.BF16 R20, R40.reuse, R52, R20 ;  /* 0x000000342814723c */ /* 0x050fe60000041814 */
[-CC-:B------:R-:W-:Y:S01]  /*28730*/  FFMA.FTZ R135, R218, R3.reuse, -R64.reuse ;  /* 0x00000003da877223 */ /* 0x180fe20000010840 */
[-CC-:B------:R-:W-:Y:S01]  /*28740*/  FFMA.FTZ R154, R203, R3.reuse, -R64.reuse ;  /* 0x00000003cb9a7223 */ /* 0x180fe20000010840 */
[----:B------:R-:W-:Y:S04]  /*28750*/  FFMA.FTZ R163, R201, R3, -R64 ;  /* 0x00000003c9a37223 */ /* 0x000fe80000010840 */
[----:B------:R-:W-:Y:S01]  /*28760*/  MUFU.EX2 R134, R134 ;  /* 0x0000008600867308 */ /* 0x000fe20000000800 */
[C---:B------:R-:W-:Y:S01]  /*28770*/  HMMA.16816.F32.BF16 R24, R40.reuse, R54, R24 ;  /* 0x000000362818723c */ /* 0x040fe20000041818 */
[----:B------:R-:W4:Y:S08]  /*28780*/  LDSM.16.MT88.4 R52, [R148+0xa800] ;  /* 0x00a800009434783b */ /* 0x000f300000004200 */
[----:B------:R-:W-:Y:S01]  /*28790*/  MUFU.EX2 R142, R142 ;  /* 0x0000008e008e7308 */ /* 0x000fe20000000800 */
[----:B------:R-:W-:Y:S01]  /*287a0*/  FFMA.FTZ R97, R38, R223, R97 ;  /* 0x000000df26617223 */ /* 0x000fe20000010061 */
[C---:B--2---:R-:W-:Y:S03]  /*287b0*/  HMMA.16816.F32.BF16 R28, R40.reuse, R44, R28 ;  /* 0x0000002c281c723c */ /* 0x044fe6000004181c */
[----:B------:R-:W-:Y:S05]  /*287c0*/  FADD.FTZ R38, R87, R97 ;  /* 0x0000006157267221 */ /* 0x000fea0000010000 */
        /* <DEDUP_REMOVED lines=9> */
[----:B------:R-:W-:Y:S03]  /*28860*/  F2FP.BF16.F32.PACK_AB R43, R105, R98 ;  /* 0x00000062692b723e */ /* 0x000fe600000010ff */
[----:B------:R-:W-:Y:S04]  /*28870*/  FADD.FTZ R90, R90, R95 ;  /* 0x0000005f5a5a7221 */ /* 0x000fe80000010000 */
[----:B------:R-:W3:Y:S01]  /*28880*/  MUFU.EX2 R133, R133 ;  /* 0x0000008500857308 */ /* 0x000ee20000000800 */
[C---:B-1----:R-:W-:Y:S03]  /*28890*/  HMMA.16816.F32.BF16 R4, R40.reuse, R48, R4 ;  /* 0x000000302804723c */ /* 0x042fe60000041804 */
[----:B------:R-:W-:Y:S06]  /*288a0*/  FADD.FTZ R101, R101, R90 ;  /* 0x0000005a65657221 */ /* 0x000fec0000010000 */
        /* <DEDUP_REMOVED lines=17> */
[----:B------:R-:W3:Y:S02]  /*289c0*/  LDSM.16.MT88.4 R56, [R222+0x1000] ;  /* 0x00100000de38783b */ /* 0x000ee40000004200 */
[----:B------:R-:W-:Y:S02]  /*289d0*/  F2FP.BF16.F32.PACK_AB R40, R107, R102 ;  /* 0x000000666b28723e */ /* 0x000fe400000010ff */
[----:B------:R-:W-:Y:S04]  /*289e0*/  F2FP.BF16.F32.PACK_AB R42, R106, R109 ;  /* 0x0000006d6a2a723e */ /* 0x000fe800000010ff */
[----:B------:R-:W3:Y:S01]  /*289f0*/  MUFU.EX2 R136, R136 ;  /* 0x0000008800887308 */ /* 0x000ee20000000800 */
[----:B------:R-:W-:Y:S02]  /*28a00*/  F2FP.BF16.F32.PACK_AB R41, R121, R108 ;  /* 0x0000006c7929723e */ /* 0x000fe400000010ff */
[----:B------:R-:W-:Y:S07]  /*28a10*/  F2FP.BF16.F32.PACK_AB R43, R123, R110 ;  /* 0x0000006e7b2b723e */ /* 0x000fee00000010ff */
[----:B------:R-:W-:Y:S01]  /*28a20*/  MUFU.EX2 R138, R208 ;  /* 0x000000d0008a7308 */ /* 0x000fe20000000800 */
[C---:B-1----:R-:W-:Y:S09]  /*28a30*/  HMMA.16816.F32.BF16 R4, R40.reuse, R48, R4 ;  /* 0x000000302804723c */ /* 0x042ff20000041804 */
[----:B------:R-:W1:Y:S01]  /*28a40*/  MUFU.EX2 R147, R206 ;  /* 0x000000ce00937308 */ /* 0x000e620000000800 */
[C---:B------:R-:W-:Y:S01]  /*28a50*/  HMMA.16816.F32.BF16 R8, R40.reuse, R50, R8 ;  /* 0x000000322808723c */ /* 0x040fe20000041808 */
[----:B------:R-:W1:Y:S08]  /*28a60*/  LDSM.16.MT88.4 R48, [R157+0xb800] ;  /* 0x00b800009d30783b */ /* 0x000e700000004200 */
[----:B------:R-:W1:Y:S01]  /*28a70*/  MUFU.EX2 R153, R153 ;  /* 0x0000009900997308 */ /* 0x000e620000000800 */
[C---:B----4-:R-:W-:Y:S09]  /*28a80*/  HMMA.16816.F32.BF16 R12, R40.reuse, R52, R12 ;  /* 0x00000034280c723c */ /* 0x050ff2000004180c */
[----:B------:R-:W4:Y:S01]  /*28a90*/  MUFU.EX2 R155, R198 ;  /* 0x000000c6009b7308 */ /* 0x000f220000000800 */
[C---:B------:R-:W-:Y:S01]  /*28aa0*/  HMMA.16816.F32.BF16 R16, R40.reuse, R54, R16 ;  /* 0x000000362810723c */ /* 0x040fe20000041810 */
[----:B------:R-:W4:Y:S08]  /*28ab0*/  LDSM.16.MT88.4 R52, [R148+0xb800] ;  /* 0x00b800009434783b */ /* 0x000f300000004200 */
[----:B------:R-:W-:Y:S01]  /*28ac0*/  MUFU.EX2 R152, R152 ;  /* 0x0000009800987308 */ /* 0x000fe20000000800 */
        /* <DEDUP_REMOVED lines=9> */
[----:B------:R-:W-:Y:S02]  /*28b60*/  F2FP.BF16.F32.PACK_AB R40, R125, R116 ;  /* 0x000000747d28723e */ /* 0x000fe400000010ff */
[----:B------:R-:W-:Y:S04]  /*28b70*/  F2FP.BF16.F32.PACK_AB R42, R120, R127 ;  /* 0x0000007f782a723e */ /* 0x000fe800000010ff */
[----:B------:R-:W-:Y:S01]  /*28b80*/  MUFU.EX2 R160, R160 ;  /* 0x000000a000a07308 */ /* 0x000fe20000000800 */
[----:B------:R-:W-:Y:S02]  /*28b90*/  F2FP.BF16.F32.PACK_AB R41, R133, R124 ;  /* 0x0000007c8529723e */ /* 0x000fe400000010ff */
[----:B------:R-:W-:Y:S07]  /*28ba0*/  F2FP.BF16.F32.PACK_AB R43, R135, R126 ;  /* 0x0000007e872b723e */ /* 0x000fee00000010ff */
[----:B------:R-:W3:Y:S01]  /*28bb0*/  MUFU.EX2 R193, R193 ;  /* 0x000000c100c17308 */ /* 0x000ee20000000800 */
[C---:B-1----:R-:W-:Y:S09]  /*28bc0*/  HMMA.16816.F32.BF16 R4, R40.reuse, R48, R4 ;  /* 0x000000302804723c */ /* 0x042ff20000041804 */
[----:B------:R-:W1:Y:S01]  /*28bd0*/  MUFU.EX2 R197, R197 ;  /* 0x000000c500c57308 */ /* 0x000e620000000800 */
[C---:B------:R-:W-:Y:S01]  /*28be0*/  HMMA.16816.F32.BF16 R8, R40.reuse, R50, R8 ;  /* 0x000000322808723c */ /* 0x040fe20000041808 */
[----:B------:R-:W1:Y:S08]  /*28bf0*/  LDSM.16.MT88.4 R48, [R157+0xc000] ;  /* 0x00c000009d30783b */ /* 0x000e700000004200 */
[----:B------:R2:W-:Y:S01]  /*28c00*/  MUFU.EX2 R199, R184 ;  /* 0x000000b800c77308 */ /* 0x0005e20000000800 */
[C---:B----4-:R-:W-:Y:S09]  /*28c10*/  HMMA.16816.F32.BF16 R12, R40.reuse, R52, R12 ;  /* 0x00000034280c723c */ /* 0x050ff2000004180c */
[----:B------:R-:W-:Y:S01]  /*28c20*/  MUFU.EX2 R188, R188 ;  /* 0x000000bc00bc7308 */ /* 0x000fe20000000800 */
[C---:B------:R-:W-:Y:S01]  /*28c30*/  HMMA.16816.F32.BF16 R16, R40.reuse, R54, R16 ;  /* 0x000000362810723c */ /* 0x040fe20000041810 */
[----:B------:R-:W4:Y:S08]  /*28c40*/  LDSM.16.MT88.4 R52, [R148+0xc000] ;  /* 0x00c000009434783b */ /* 0x000f300000004200 */
[----:B------:R-:W4:Y:S01]  /*28c50*/  MUFU.EX2 R195, R186 ;  /* 0x000000ba00c37308 */ /* 0x000f220000000800 */
[--C-:B--2---:R-:W-:Y:S01]  /*28c60*/  FFMA.FTZ R184, R183, R3, -R64.reuse ;  /* 0x00000003b7b87223 */ /* 0x104fe20000010840 */
[C---:B------:R-:W-:Y:S08]  /*28c70*/  HMMA.16816.F32.BF16 R20, R40.reuse, R44, R20 ;  /* 0x0000002c2814723c */ /* 0x040ff00000041814 */
        /* <DEDUP_REMOVED lines=15> */
[----:B------:R1:W-:Y:S01]  /*28d70*/  MUFU.EX2 R187, R176 ;  /* 0x000000b000bb7308 */ /* 0x0003e20000000800 */
[C---:B------:R-:W-:Y:S01]  /*28d80*/  HMMA.16816.F32.BF16 R8, R40.reuse, R50, R8 ;  /* 0x000000322808723c */ /* 0x040fe20000041808 */
[----:B------:R-:W3:Y:S08]  /*28d90*/  LDSM.16.MT88.4 R48, [R157+0xc800] ;  /* 0x00c800009d30783b */ /* 0x000ef00000004200 */
[----:B------:R-:W-:Y:S01]  /*28da0*/  MUFU.EX2 R183, R178 ;  /* 0x000000b200b77308 */ /* 0x000fe20000000800 */
[C---:B----4-:R-:W-:Y:S09]  /*28db0*/  HMMA.16816.F32.BF16 R12, R40.reuse, R52, R12 ;  /* 0x00000034280c723c */ /* 0x050ff2000004180c */
[----:B------:R-:W4:Y:S01]  /*28dc0*/  MUFU.EX2 R180, R180 ;  /* 0x000000b400b47308 */ /* 0x000f220000000800 */
[--C-:B-1----:R-:W-:Y:S01]  /*28dd0*/  FFMA.FTZ R176, R173, R3, -R64.reuse ;  /* 0x00000003adb07223 */ /* 0x102fe20000010840 */
[C---:B------:R-:W-:Y:S01]  /*28de0*/  HMMA.16816.F32.BF16 R16, R40.reuse, R54, R16 ;  /* 0x000000362810723c */ /* 0x040fe20000041810 */
[----:B------:R-:W1:Y:S07]  /*28df0*/  LDSM.16.MT88.4 R52, [R148+0xc800] ;  /* 0x00c800009434783b */ /* 0x000e6e0000004200 */
        /* <DEDUP_REMOVED lines=10> */
[----:B------:R-:W-:Y:S02]  /*28ea0*/  F2FP.BF16.F32.PACK_AB R42, R140, R149 ;  /* 0x000000958c2a723e */ /* 0x000fe400000010ff */
[----:B------:R-:W-:Y:S04]  /*28eb0*/  F2FP.BF16.F32.PACK_AB R40, R147, R138 ;  /* 0x0000008a9328723e */ /* 0x000fe800000010ff */
[----:B------:R-:W4:Y:S01]  /*28ec0*/  MUFU.EX2 R176, R176 ;  /* 0x000000b000b07308 */ /* 0x000f220000000800 */
[----:B------:R-:W-:Y:S02]  /*28ed0*/  F2FP.BF16.F32.PACK_AB R41, R151, R142 ;  /* 0x0000008e9729723e */ /* 0x000fe400000010ff */
[----:B------:R-:W-:Y:S07]  /*28ee0*/  F2FP.BF16.F32.PACK_AB R43, R153, R144 ;  /* 0x00000090992b723e */ /* 0x000fee00000010ff */
[----:B------:R1:W-:Y:S01]  /*28ef0*/  MUFU.EX2 R179, R168 ;  /* 0x000000a800b37308 */ /* 0x0003e20000000800 */
[C---:B------:R-:W-:Y:S09]  /*28f00*/  HMMA.16816.F32.BF16 R4, R40.reuse, R48, R4 ;  /* 0x000000302804723c */ /* 0x040ff20000041804 */
[----:B------:R-:W-:Y:S01]  /*28f10*/  MUFU.EX2 R173, R170 ;  /* 0x000000aa00ad7308 */ /* 0x000fe20000000800 */
[C---:B------:R-:W-:Y:S01]  /*28f20*/  HMMA.16816.F32.BF16 R8, R40.reuse, R50, R8 ;  /* 0x000000322808723c */ /* 0x040fe20000041808 */
[----:B------:R-:W4:Y:S08]  /*28f30*/  LDSM.16.MT88.4 R48, [R157+0xd000] ;  /* 0x00d000009d30783b */ /* 0x000f300000004200 */
[----:B------:R-:W4:Y:S01]  /*28f40*/  MUFU.EX2 R172, R172 ;  /* 0x000000ac00ac7308 */ /* 0x000f220000000800 */
[--C-:B-1----:R-:W-:Y:S01]  /*28f50*/  FFMA.FTZ R168, R131, R3, -R64.reuse ;  /* 0x0000000383a87223 */ /* 0x102fe20000010840 */
[C---:B------:R-:W-:Y:S08]  /*28f60*/  HMMA.16816.F32.BF16 R12, R40.reuse, R52, R12 ;  /* 0x00000034280c723c */ /* 0x040ff0000004180c */
        /* <DEDUP_REMOVED lines=15> */
[----:B------:R1:W-:Y:S01]  /*29060*/  MUFU.EX2 R171, R114 ;  /* 0x0000007200ab7308 */ /* 0x0003e20000000800 */
[----:B------:R-:W-:Y:S02]  /*29070*/  F2FP.BF16.F32.PACK_AB R41, R161, R152 ;  /* 0x00000098a129723e */ /* 0x000fe400000010ff */
[----:B------:R-:W-:Y:S07]  /*29080*/  F2FP.BF16.F32.PACK_AB R43, R163, R154 ;  /* 0x0000009aa32b723e */ /* 0x000fee00000010ff */
[----:B------:R-:W-:Y:S01]  /*29090*/  MUFU.EX2 R131, R118 ;  /* 0x0000007600837308 */ /* 0x000fe20000000800 */
[C---:B----4-:R-:W-:Y:S09]  /*290a0*/  HMMA.16816.F32.BF16 R4, R40.reuse, R48, R4 ;  /* 0x000000302804723c */ /* 0x050ff20000041804 */
[----:B------:R-:W4:Y:S01]  /*290b0*/  MUFU.EX2 R122, R122 ;  /* 0x0000007a007a7308 */ /* 0x000f220000000800 */
[--C-:B-1----:R-:W-:Y:S01]  /*290c0*/  FFMA.FTZ R114, R111, R3, -R64.reuse ;  /* 0x000000036f727223 */ /* 0x102fe20000010840 */
[C---:B------:R-:W-:Y:S01]  /*290d0*/  HMMA.16816.F32.BF16 R8, R40.reuse, R50, R8 ;  /* 0x000000322808723c */ /* 0x040fe20000041808 */
[----:B------:R-:W1:Y:S07]  /*290e0*/  LDSM.16.MT88.4 R48, [R157+0xd800] ;  /* 0x00d800009d30783b */ /* 0x000e6e0000004200 */
[----:B------:R-:W4:Y:S01]  /*290f0*/  MUFU.EX2 R112, R112 ;  /* 0x0000007000707308 */ /* 0x000f220000000800 */
[C---:B------:R-:W-:Y:S09]  /*29100*/  HMMA.16816.F32.BF16 R12, R40.reuse, R52, R12 ;  /* 0x00000034280c723c */ /* 0x040ff2000004180c */
[----:B------:R-:W-:Y:S01]  /*29110*/  MUFU.EX2 R118, R119 ;  /* 0x0000007700767308 */ /* 0x000fe20000000800 */
[C---:B------:R-:W-:Y:S01]  /*29120*/  HMMA.16816.F32.BF16 R16, R40.reuse, R54, R16 ;  /* 0x000000362810723c */ /* 0x040fe20000041810 */
[----:B------:R-:W4:Y:S08]  /*29130*/  LDSM.16.MT88.4 R52, [R148+0xd800] ;  /* 0x00d800009434783b */ /* 0x000f300000004200 */
[----:B------:R-:W4:Y:S01]  /*29140*/  MUFU.EX2 R115, R115 ;  /* 0x0000007300737308 */ /* 0x000f220000000800 */
[C---:B--2---:R-:W-:Y:S09]  /*29150*/  HMMA.16816.F32.BF16 R20, R40.reuse, R44, R20 ;  /* 0x0000002c2814723c */ /* 0x044ff20000041814 */
[----:B------:R-:W-:Y:S01]  /*29160*/  MUFU.EX2 R113, R113 ;  /* 0x0000007100717308 */ /* 0x000fe20000000800 */
[C---:B------:R-:W-:Y:S01]  /*29170*/  HMMA.16816.F32.BF16 R24, R40.reuse, R46, R24 ;  /* 0x0000002e2818723c */ /* 0x040fe20000041818 */
[----:B------:R-:W2:Y:S08]  /*29180*/  LDSM.16.MT88.4 R44, [R141+0x3800] ;  /* 0x003800008d2c783b */ /* 0x000eb00000004200 */
[----:B------:R-:W2:Y:S01]  /*29190*/  MUFU.EX2 R114, R114 ;  /* 0x0000007200727308 */ /* 0x000ea20000000800 */
[C---:B---3--:R-:W-:Y:S09]  /*291a0*/  HMMA.16816.F32.BF16 R28, R40.reuse, R56, R28 ;  /* 0x00000038281c723c */ /* 0x048ff2000004181c */
[----:B------:R3:W-:Y:S01]  /*291b0*/  MUFU.EX2 R119, R100 ;  /* 0x0000006400777308 */ /* 0x0007e20000000800 */
[----:B------:R-:W-:Y:S01]  /*291c0*/  HMMA.16816.F32.BF16 R32, R40, R58, R32 ;  /* 0x0000003a2820723c */ /* 0x000fe20000041820 */
[----:B------:R-:W2:Y:S02]  /*291d0*/  LDSM.16.MT88.4 R56, [R222+0x3800] ;  /* 0x00380000de38783b */ /* 0x000ea40000004200 */
[----:B------:R-:W-:Y:S02]  /*291e0*/  F2FP.BF16.F32.PACK_AB R40, R189, R156 ;  /* 0x0000009cbd28723e */ /* 0x000fe400000010ff */
[----:B------:R-:W-:Y:S04]  /*291f0*/  F2FP.BF16.F32.PACK_AB R42, R158, R191 ;  /* 0x000000bf9e2a723e */ /* 0x000fe800000010ff */
[----:B------:R4:W-:Y:S01]  /*29200*/  MUFU.EX2 R111, R92 ;  /* 0x0000005c006f7308 */ /* 0x0009e20000000800 */
[----:B------:R-:W-:Y:S02]  /*29210*/  F2FP.BF16.F32.PACK_AB R41, R193, R160 ;  /* 0x000000a0c129723e */ /* 0x000fe400000010ff */
[----:B------:R-:W-:Y:S07]  /*29220*/  F2FP.BF16.F32.PACK_AB R43, R162, R197 ;  /* 0x000000c5a22b723e */ /* 0x000fee00000010ff */
[----:B------:R-:W2:Y:S01]  /*29230*/  MUFU.EX2 R104, R104 ;  /* 0x0000006800687308 */ /* 0x000ea20000000800 */
[-CC-:B---3--:R-:W-:Y:S01]  /*29240*/  FFMA.FTZ R100, R93, R3.reuse, -R64.reuse ;  /* 0x000000035d647223 */ /* 0x188fe20000010840 */
[C---:B-1----:R-:W-:Y:S08]  /*29250*/  HMMA.16816.F32.BF16 R4, R40.reuse, R48, R4 ;  /* 0x000000302804723c */ /* 0x042ff00000041804 */
[----:B------:R-:W1:Y:S01]  /*29260*/  MUFU.EX2 R96, R96 ;  /* 0x0000006000607308 */ /* 0x000e620000000800 */
[----:B----4-:R-:W-:Y:S01]  /*29270*/  FFMA.FTZ R92, R89, R3, -R64 ;  /* 0x00000003595c7223 */ /* 0x010fe20000010840 */
[C---:B------:R-:W-:Y:S01]  /*29280*/  HMMA.16816.F32.BF16 R8, R40.reuse, R50, R8 ;  /* 0x000000322808723c */ /* 0x040fe20000041808 */
[----:B------:R-:W3:Y:S07]  /*29290*/  LDSM.16.MT88.4 R48, [R157+0xe000] ;  /* 0x00e000009d30783b */ /* 0x000eee0000004200 */
[----:B------:R-:W-:Y:S01]  /*292a0*/  MUFU.EX2 R99, R99 ;  /* 0x0000006300637308 */ /* 0x000fe20000000800 */
[C---:B------:R-:W-:Y:S09]  /*292b0*/  HMMA.16816.F32.BF16 R12, R40.reuse, R52, R12 ;  /* 0x00000034280c723c */ /* 0x040ff2000004180c */
        /* <DEDUP_REMOVED lines=9> */
[C---:B------:R-:W-:Y:S09]  /*29350*/  HMMA.16816.F32.BF16 R28, R40.reuse, R56, R28 ;  /* 0x00000038281c723c */ /* 0x040ff2000004181c */
        /* <DEDUP_REMOVED lines=33> */
[C---:B---3--:R-:W-:Y:S08]  /*29570*/  HMMA.16816.F32.BF16 R4, R40.reuse, R48, R4 ;  /* 0x000000302804723c */ /* 0x048ff00000041804 */
[C---:B------:R-:W-:Y:S01]  /*29580*/  HMMA.16816.F32.BF16 R8, R40.reuse, R50, R8 ;  /* 0x000000322808723c */ /* 0x040fe20000041808 */
[----:B------:R-:W3:Y:S07]  /*29590*/  LDSM.16.MT88.4 R48, [R157+0xf000] ;  /* 0x00f000009d30783b */ /* 0x000eee0000004200 */
[C---:B-1----:R-:W-:Y:S08]  /*295a0*/  HMMA.16816.F32.BF16 R12, R40.reuse, R52, R12 ;  /* 0x00000034280c723c */ /* 0x042ff0000004180c */
[C---:B------:R-:W-:Y:S01]  /*295b0*/  HMMA.16816.F32.BF16 R16, R40.reuse, R54, R16 ;  /* 0x000000362810723c */ /* 0x040fe20000041810 */
[----:B------:R-:W1:Y:S07]  /*295c0*/  LDSM.16.MT88.4 R52, [R148+0xf000] ;  /* 0x00f000009434783b */ /* 0x000e6e0000004200 */
[C---:B----4-:R-:W-:Y:S08]  /*295d0*/  HMMA.16816.F32.BF16 R20, R40.reuse, R44, R20 ;  /* 0x0000002c2814723c */ /* 0x050ff00000041814 */
[C---:B------:R-:W-:Y:S01]  /*295e0*/  HMMA.16816.F32.BF16 R24, R40.reuse, R46, R24 ;  /* 0x0000002e2818723c */ /* 0x040fe20000041818 */
[----:B------:R-:W4:Y:S07]  /*295f0*/  LDSM.16.MT88.4 R44, [R141+0x5000] ;  /* 0x005000008d2c783b */ /* 0x000f2e0000004200 */
[C---:B--2---:R-:W-:Y:S08]  /*29600*/  HMMA.16816.F32.BF16 R28, R40.reuse, R56, R28 ;  /* 0x00000038281c723c */ /* 0x044ff0000004181c */
[----:B------:R-:W-:Y:S01]  /*29610*/  HMMA.16816.F32.BF16 R32, R40, R58, R32 ;  /* 0x0000003a2820723c */ /* 0x000fe20000041820 */
[----:B------:R-:W2:Y:S02]  /*29620*/  LDSM.16.MT88.4 R56, [R222+0x5000] ;  /* 0x00500000de38783b */ /* 0x000ea40000004200 */
[----:B------:R-:W-:Y:S02]  /*29630*/  F2FP.BF16.F32.PACK_AB R40, R173, R172 ;  /* 0x000000acad28723e */ /* 0x000fe400000010ff */
[----:B------:R-:W-:Y:S02]  /*29640*/  F2FP.BF16.F32.PACK_AB R42, R130, R179 ;  /* 0x000000b3822a723e */ /* 0x000fe400000010ff */
        /* <DEDUP_REMOVED lines=27> */
[C---:B--2---:R-:W-:Y:S01]  /*29800*/  HMMA.16816.F32.BF16 R28, R40.reuse, R56, R28 ;  /* 0x00000038281c723c */ /* 0x044fe2000004181c */
[----:B------:R-:W2:Y:S02]  /*29810*/  MUFU.EX2 R57, R80 ;  /* 0x0000005000397308 */ /* 0x000ea40000000800 */
[----:B------:R-:W-:Y:S04]  /*29820*/  FADD.FTZ R56, R102, R101 ;  /* 0x0000006566387221 */ /* 0x000fe80000010000 */
[----:B------:R-:W-:Y:S01]  /*29830*/  FADD.FTZ R56, R107, R56 ;  /* 0x000000386b387221 */ /* 0x000fe20000010000 */
[----:B------:R-:W-:Y:S03]  /*29840*/  HMMA.16816.F32.BF16 R32, R40, R58, R32 ;  /* 0x0000003a2820723c */ /* 0x000fe60000041820 */
        /* <DEDUP_REMOVED lines=9> */
[C---:B---3--:R-:W-:Y:S03]  /*298e0*/  HMMA.16816.F32.BF16 R4, R40.reuse, R48, R4 ;  /* 0x000000302804723c */ /* 0x048fe60000041804 */
[----:B------:R-:W-:Y:S03]  /*298f0*/  FADD.FTZ R103, R103, R94 ;  /* 0x0000005e67677221 */ /* 0x000fe60000010000 */
[----:B------:R-:W3:Y:S01]  /*29900*/  MUFU.EX2 R59, R76 ;  /* 0x0000004c003b7308 */ /* 0x000ee20000000800 */
[----:B------:R-:W-:Y:S01]  /*29910*/  FADD.FTZ R98, R98, R103 ;  /* 0x0000006762627221 */ /* 0x000fe20000010000 */
[C---:B------:R-:W-:Y:S01]  /*29920*/  HMMA.16816.F32.BF16 R8, R40.reuse, R50, R8 ;  /* 0x000000322808723c */ /* 0x040fe20000041808 */
[----:B------:R-:W2:Y:S02]  /*29930*/  LDSM.16.MT88.4 R48, [R222+0x6000] ;  /* 0x00600000de30783b */ /* 0x000ea40000004200 */
[----:B------:R-:W-:Y:S04]  /*29940*/  FADD.FTZ R105, R105, R98 ;  /* 0x0000006269697221 */ /* 0x000fe80000010000 */
[----:B------:R-:W-:Y:S01]  /*29950*/  FADD.FTZ R108, R108, R105 ;  /* 0x000000696c6c7221 */ /* 0x000fe20000010000 */
[C---:B-1----:R-:W-:Y:S03]  /*29960*/  HMMA.16816.F32.BF16 R12, R40.reuse, R52, R12 ;  /* 0x00000034280c723c */ /* 0x042fe6000004180c */
[----:B------:R-:W-:Y:S04]  /*29970*/  FADD.FTZ R121, R121, R108 ;  /* 0x0000006c79797221 */ /* 0x000fe80000010000 */
[----:B------:R-:W-:Y:S01]  /*29980*/  FADD.FTZ R110, R110, R121 ;  /* 0x000000796e6e7221 */ /* 0x000fe20000010000 */
[C---:B------:R-:W-:Y:S01]  /*29990*/  HMMA.16816.F32.BF16 R16, R40.reuse, R54, R16 ;  /* 0x000000362810723c */ /* 0x040fe20000041810 */
[----:B------:R-:W1:Y:S02]  /*299a0*/  LDSM.16.MT88.4 R52, [R157+0x10800] ;  /* 0x010800009d34783b */ /* 0x000e640000004200 */
[----:B------:R-:W-:Y:S04]  /*299b0*/  FADD.FTZ R123, R123, R110 ;  /* 0x0000006e7b7b7221 */ /* 0x000fe80000010000 */
[----:B------:R-:W-:Y:S01]  /*299c0*/  FADD.FTZ R124, R124, R123 ;  /* 0x0000007b7c7c7221 */ /* 0x000fe20000010000 */
[C---:B----4-:R-:W-:Y:S03]  /*299d0*/  HMMA.16816.F32.BF16 R20, R40.reuse, R44, R20 ;  /* 0x0000002c2814723c */ /* 0x050fe60000041814 */
[----:B------:R-:W-:Y:S01]  /*299e0*/  FADD.FTZ R45, R109, R56 ;  /* 0x000000386d2d7221 */ /* 0x000fe20000010000 */
[----:B------:R-:W-:Y:S01]  /*299f0*/  FADD.FTZ R133, R133, R124 ;  /* 0x0000007c85857221 */ /* 0x000fe20000010000 */
[----:B------:R4:W3:Y:S02]  /*29a00*/  MUFU.EX2 R56, R79 ;  /* 0x0000004f00387308 */ /* 0x0008e40000000800 */
[----:B------:R-:W-:Y:S01]  /*29a10*/  FADD.FTZ R45, R106, R45 ;  /* 0x0000002d6a2d7221 */ /* 0x000fe20000010000 */
[C---:B------:R-:W-:Y:S03]  /*29a20*/  HMMA.16816.F32.BF16 R24, R40.reuse, R46, R24 ;  /* 0x0000002e2818723c */ /* 0x040fe60000041818 */
[----:B------:R-:W-:Y:S01]  /*29a30*/  FADD.FTZ R58, R116, R45 ;  /* 0x0000002d743a7221 */ /* 0x000fe20000010000 */
[----:B------:R-:W-:Y:S01]  /*29a40*/  FADD.FTZ R126, R126, R133 ;  /* 0x000000857e7e7221 */ /* 0x000fe20000010000 */
[----:B------:R-:W1:Y:S02]  /*29a50*/  LDSM.16.MT88.4 R44, [R148+0x10800] ;  /* 0x01080000942c783b */ /* 0x000e640000004200 */
[----:B------:R-:W-:Y:S01]  /*29a60*/  FADD.FTZ R58, R125, R58 ;  /* 0x0000003a7d3a7221 */ /* 0x000fe20000010000 */
[----:B------:R-:W-:Y:S01]  /*29a70*/  FADD.FTZ R135, R135, R126 ;  /* 0x0000007e87877221 */ /* 0x000fe20000010000 */
[C---:B--2---:R-:W-:Y:S03]  /*29a80*/  HMMA.16816.F32.BF16 R28, R40.reuse, R48, R28 ;  /* 0x00000030281c723c */ /* 0x044fe6000004181c */
[----:B------:R-:W-:Y:S01]  /*29a90*/  FADD.FTZ R134, R134, R135 ;  /* 0x0000008786867221 */ /* 0x000fe20000010000 */
[----:B----4-:R-:W-:Y:S03]  /*29aa0*/  FADD.FTZ R79, R127, R58 ;  /* 0x0000003a7f4f7221 */ /* 0x010fe60000010000 */
[----:B------:R-:W-:Y:S01]  /*29ab0*/  FADD.FTZ R134, R143, R134 ;  /* 0x000000868f867221 */ /* 0x000fe20000010000 */
[----:B------:R-:W-:Y:S01]  /*29ac0*/  HMMA.16816.F32.BF16 R32, R40, R50, R32 ;  /* 0x000000322820723c */ /* 0x000fe20000041820 */
[----:B------:R-:W2:Y:S02]  /*29ad0*/  LDSM.16.MT88.4 R48, [R141+0x6800] ;  /* 0x006800008d30783b */ /* 0x000ea40000004200 */
[----:B------:R-:W-:Y:S01]  /*29ae0*/  FADD.FTZ R79, R120, R79 ;  /* 0x0000004f784f7221 */ /* 0x000fe20000010000 */
[----:B------:R-:W-:Y:S01]  /*29af0*/  F2FP.BF16.F32.PACK_AB R40, R57, R82 ;  /* 0x000000523928723e */ /* 0x000fe200000010ff */
[----:B------:R-:W-:Y:S01]  /*29b00*/  FADD.FTZ R145, R145, R134 ;  /* 0x0000008691917221 */ /* 0x000fe20000010000 */
[----:B---3--:R-:W-:Y:S01]  /*29b10*/  F2FP.BF16.F32.PACK_AB R42, R59, R78 ;  /* 0x0000004e3b2a723e */ /* 0x008fe200000010ff */
[----:B------:R-:W-:Y:S01]  /*29b20*/  FADD.FTZ R58, R128, R79 ;  /* 0x0000004f803a7221 */ /* 0x000fe20000010000 */
[----:B------:R-:W-:Y:S01]  /*29b30*/  F2FP.BF16.F32.PACK_AB R41, R81, R38 ;  /* 0x000000265129723e */ /* 0x000fe200000010ff */
[----:B------:R-:W-:Y:S01]  /*29b40*/  FADD.FTZ R145, R136, R145 ;  /* 0x0000009188917221 */ /* 0x000fe20000010000 */
[----:B------:R-:W-:Y:S01]  /*29b50*/  F2FP.BF16.F32.PACK_AB R43, R77, R56 ;  /* 0x000000384d2b723e */ /* 0x000fe200000010ff */
[----:B------:R-:W-:Y:S01]  /*29b60*/  FADD.FTZ R58, R137, R58 ;  /* 0x0000003a893a7221 */ /* 0x000fe20000010000 */
[----:B------:R-:W3:Y:S01]  /*29b70*/  MUFU.EX2 R79, R72 ;  /* 0x00000048004f7308 */ /* 0x000ee20000000800 */
[----:B------:R-:W-:Y:S02]  /*29b80*/  FADD.FTZ R142, R142, R145 ;  /* 0x000000918e8e7221 */ /* 0x000fe40000010000 */
[----:B------:R-:W-:Y:S02]  /*29b90*/  FADD.FTZ R83, R139, R58 ;  /* 0x0000003a8b537221 */ /* 0x000fe40000010000 */
[C---:B-1----:R-:W-:Y:S03]  /*29ba0*/  HMMA.16816.F32.BF16 R4, R40.reuse, R52, R4 ;  /* 0x000000342804723c */ /* 0x042fe60000041804 */
[----:B------:R-:W-:Y:S01]  /*29bb0*/  FADD.FTZ R83, R132, R83 ;  /* 0x0000005384537221 */ /* 0x000fe20000010000 */
[----:B------:R-:W-:Y:S01]  /*29bc0*/  FADD.FTZ R151, R151, R142 ;  /* 0x0000008e97977221 */ /* 0x000fe20000010000 */
[----:B------:R-:W-:Y:S02]  /*29bd0*/  F2FP.BF16.F32.PACK_AB R132, R66, R67 ;  /* 0x000000434284723e */ /* 0x000fe400000010ff */
[----:B------:R-:W-:Y:S01]  /*29be0*/  FADD.FTZ R58, R138, R83 ;  /* 0x000000538a3a7221 */ /* 0x000fe20000010000 */
[C---:B------:R-:W-:Y:S01]  /*29bf0*/  HMMA.16816.F32.BF16 R8, R40.reuse, R54, R8 ;  /* 0x000000362808723c */ /* 0x040fe20000041808 */
[----:B------:R1:W4:Y:S01]  /*29c00*/  MUFU.EX2 R83, R68 ;  /* 0x0000004400537308 */ /* 0x0003220000000800 */
[----:B------:R-:W3:Y:S01]  /*29c10*/  LDSM.16.MT88.4 R52, [R222+0x6800] ;  /* 0x00680000de34783b */ /* 0x000ee20000004200 */
[----:B------:R-:W-:Y:S01]  /*29c20*/  FADD.FTZ R58, R147, R58 ;  /* 0x0000003a933a7221 */ /* 0x000fe20000010000 */
[----:B------:R-:W-:Y:S04]  /*29c30*/  FADD.FTZ R144, R144, R151 ;  /* 0x0000009790907221 */ /* 0x000fe80000010000 */
[C---:B------:R-:W-:Y:S03]  /*29c40*/  HMMA.16816.F32.BF16 R12, R40.reuse, R44, R12 ;  /* 0x0000002c280c723c */ /* 0x040fe6000004180c */
[----:B------:R-:W-:Y:S01]  /*29c50*/  FADD.FTZ R45, R149, R58 ;  /* 0x0000003a952d7221 */ /* 0x000fe20000010000 */
[----:B------:R-:W-:Y:S01]  /*29c60*/  FADD.FTZ R153, R153, R144 ;  /* 0x0000009099997221 */ /* 0x000fe20000010000 */
[----:B------:R-:W4:Y:S02]  /*29c70*/  MUFU.EX2 R58, R75 ;  /* 0x0000004b003a7308 */ /* 0x000f240000000800 */
[----:B------:R-:W-:Y:S01]  /*29c80*/  FADD.FTZ R45, R140, R45 ;  /* 0x0000002d8c2d7221 */ /* 0x000fe20000010000 */
[C---:B------:R-:W-:Y:S03]  /*29c90*/  HMMA.16816.F32.BF16 R16, R40.reuse, R46, R16 ;  /* 0x0000002e2810723c */ /* 0x040fe60000041810 */
[----:B-1----:R-:W-:Y:S01]  /*29ca0*/  FADD.FTZ R68, R146, R45 ;  /* 0x0000002d92447221 */ /* 0x002fe20000010000 */
[----:B------:R-:W-:Y:S01]  /*29cb0*/  FADD.FTZ R152, R152, R153 ;  /* 0x0000009998987221 */ /* 0x000fe20000010000 */
[----:B------:R-:W1:Y:S02]  /*29cc0*/  LDSM.16.MT88.4 R44, [R157+0x11000] ;  /* 0x011000009d2c783b */ /* 0x000e640000004200 */
[----:B------:R-:W-:Y:S01]  /*29cd0*/  FADD.FTZ R68, R155, R68 ;  /* 0x000000449b447221 */ /* 0x000fe20000010000 */
[C---:B--2---:R-:W-:Y:S03]  /*29ce0*/  HMMA.16816.F32.BF16 R20, R40.reuse, R48, R20 ;  /* 0x000000302814723c */ /* 0x044fe60000041814 */
[----:B------:R-:W-:Y:S01]  /*29cf0*/  FADD.FTZ R49, R159, R68 ;  /* 0x000000449f317221 */ /* 0x000fe20000010000 */
[----:B------:R-:W-:Y:S01]  /*29d00*/  FADD.FTZ R161, R161, R152 ;  /* 0x00000098a1a17221 */ /* 0x000fe20000010000 */
[----:B------:R2:W4:Y:S02]  /*29d10*/  MUFU.EX2 R68, R71 ;  /* 0x0000004700447308 */ /* 0x0005240000000800 */
[----:B------:R-:W-:Y:S01]  /*29d20*/  FADD.FTZ R49, R150, R49 ;  /* 0x0000003196317221 */ /* 0x000fe20000010000 */
[C---:B------:R-:W-:Y:S03]  /*29d30*/  HMMA.16816.F32.BF16 R24, R40.reuse, R50, R24 ;  /* 0x000000322818723c */ /* 0x040fe60000041818 */
[----:B------:R-:W-:Y:S01]  /*29d40*/  FADD.FTZ R72, R156, R49 ;  /* 0x000000319c487221 */ /* 0x000fe20000010000 */
[----:B------:R-:W-:Y:S01]  /*29d50*/  FADD.FTZ R154, R154, R161 ;  /* 0x000000a19a9a7221 */ /* 0x000fe20000010000 */
[----:B------:R-:W1:Y:S02]  /*29d60*/  LDSM.16.MT88.4 R48, [R148+0x11000] ;  /* 0x011000009430783b */ /* 0x000e640000004200 */
[----:B------:R-:W-:Y:S01]  /*29d70*/  FADD.FTZ R72, R189, R72 ;  /* 0x00000048bd487221 */ /* 0x000fe20000010000 */
[----:B------:R-:W-:Y:S01]  /*29d80*/  FADD.FTZ R163, R163, R154 ;  /* 0x0000009aa3a37221 */ /* 0x000fe20000010000 */
[C---:B---3--:R-:W-:Y:S03]  /*29d90*/  HMMA.16816.F32.BF16 R28, R40.reuse, R52, R28 ;  /* 0x00000034281c723c */ /* 0x048fe6000004181c */
[----:B------:R-:W-:Y:S01]  /*29da0*/  FADD.FTZ R160, R160, R163 ;  /* 0x000000a3a0a07221 */ /* 0x000fe20000010000 */
[----:B--2---:R-:W-:Y:S01]  /*29db0*/  FADD.FTZ R71, R191, R72 ;  /* 0x00000048bf477221 */ /* 0x004fe20000010000 */
[----:B------:R-:W-:Y:S01]  /*29dc0*/  LDSM.16.MT88.4 R148, [R148+0x11800] ;  /* 0x011800009494783b */ /* 0x000fe20000004200 */
[----:B------:R-:W2:Y:S01]  /*29dd0*/  MUFU.EX2 R72, R63 ;  /* 0x0000003f00487308 */ /* 0x000ea20000000800 */
[----:B------:R-:W-:Y:S01]  /*29de0*/  FADD.FTZ R160, R193, R160 ;  /* 0x000000a0c1a07221 */ /* 0x000fe20000010000 */
[----:B------:R-:W-:Y:S03]  /*29df0*/  HMMA.16816.F32.BF16 R32, R40, R54, R32 ;  /* 0x000000362820723c */ /* 0x000fe60000041820 */
[----:B------:R-:W-:Y:S01]  /*29e00*/  F2FP.BF16.F32.PACK_AB R40, R79, R74 ;  /* 0x0000004a4f28723e */ /* 0x000fe200000010ff */
[----:B------:R-:W-:Y:S01]  /*29e10*/  FADD.FTZ R197, R197, R160 ;  /* 0x000000a0c5c57221 */ /* 0x000fe20000010000 */
[----:B------:R-:W3:Y:S01]  /*29e20*/  LDSM.16.MT88.4 R52, [R141+0x7000] ;  /* 0x007000008d34783b */ /* 0x000ee20000004200 */
[----:B----4-:R-:W-:Y:S01]  /*29e30*/  F2FP.BF16.F32.PACK_AB R42, R83, R70 ;  /* 0x00000046532a723e */ /* 0x010fe200000010ff */
[----:B------:R-:W-:Y:S01]  /*29e40*/  FADD.FTZ R71, R158, R71 ;  /* 0x000000479e477221 */ /* 0x000fe20000010000 */
[----:B------:R-:W-:Y:S01]  /*29e50*/  F2FP.BF16.F32.PACK_AB R41, R73, R58 ;  /* 0x0000003a4929723e */ /* 0x000fe200000010ff */
[----:B------:R-:W-:Y:S01]  /*29e60*/  FADD.FTZ R197, R162, R197 ;  /* 0x000000c5a2c57221 */ /* 0x000fe20000010000 */
[----:B------:R-:W-:Y:S01]  /*29e70*/  F2FP.BF16.F32.PACK_AB R43, R69, R68 ;  /* 0x00000044452b723e */ /* 0x000fe200000010ff */
[----:B------:R-:W-:Y:S02]  /*29e80*/  FADD.FTZ R188, R188, R71 ;  /* 0x00000047bcbc7221 */ /* 0x000fe40000010000 */
[----:B------:R-:W-:Y:S01]  /*29e90*/  LDSM.16.MT88.4 R156, [R157+0x11800] ;  /* 0x011800009d9c783b */ /* 0x000fe20000004200 */
[----:B------:R-:W-:Y:S01]  /*29ea0*/  FADD.FTZ R166, R166, R197 ;  /* 0x000000c5a6a67221 */ /* 0x000fe20000010000 */
[----:B--2---:R-:W-:Y:S01]  /*29eb0*/  F2FP.BF16.F32.PACK_AB R134, R72, R65 ;  /* 0x000000414886723e */ /* 0x004fe200000010ff */
[----:B------:R-:W-:Y:S01]  /*29ec0*/  FADD.FTZ R188, R195, R188 ;  /* 0x000000bcc3bc7221 */ /* 0x000fe20000010000 */
[C---:B-1----:R-:W-:Y:S03]  /*29ed0*/  HMMA.16816.F32.BF16 R4, R40.reuse, R44, R4 ;  /* 0x0000002c2804723c */ /* 0x042fe60000041804 */
[----:B------:R-:W-:Y:S01]  /*29ee0*/  FADD.FTZ R185, R185, R166 ;  /* 0x000000a6b9b97221 */ /* 0x000fe20000010000 */
[----:B------:R-:W-:Y:S01]  /*29ef0*/  FADD.FTZ R199, R199, R188 ;  /* 0x000000bcc7c77221 */ /* 0x000fe20000010000 */
[----:B------:R-:W-:Y:S01]  /*29f00*/  LDSM.16.MT88.4 R140, [R141+0x7800] ;  /* 0x007800008d8c783b */ /* 0x000fe20000004200 */
[----:B------:R-:W-:Y:S02]  /*29f10*/  IMAD.MOV.U32 R166, RZ, RZ, R0 ;  /* 0x000000ffffa67224 */ /* 0x000fe400078e0000 */
        /* <DEDUP_REMOVED lines=15> */
[----:B------:R-:W-:Y:S01]  /*2a010*/  FFMA.FTZ R64, R36, R3, -R64 ;  /* 0x0000000324407223 */ /* 0x000fe20000010840 */
[----:B------:R-:W-:Y:S01]  /*2a020*/  MUFU.EX2 R48, R48 ;  /* 0x0000003000307308 */ /* 0x000fe20000000800 */
[----:B------:R-:W-:Y:S01]  /*2a030*/  FADD.FTZ R187, R174, R187 ;  /* 0x000000bbaebb7221 */ /* 0x000fe20000010000 */
[C---:B---3--:R-:W-:Y:S03]  /*2a040*/  HMMA.16816.F32.BF16 R20, R40.reuse, R52, R20 ;  /* 0x000000342814723c */ /* 0x048fe60000041814 */
[----:B------:R-:W-:Y:S01]  /*2a050*/  FADD.FTZ R175, R176, R175 ;  /* 0x000000afb0af7221 */ /* 0x000fe20000010000 */
[----:B------:R-:W-:Y:S04]  /*2a060*/  FADD.FTZ R172, R172, R187 ;  /* 0x000000bbacac7221 */ /* 0x000fe80000010000 */
[----:B------:R-:W2:Y:S01]  /*2a070*/  MUFU.EX2 R64, R64 ;  /* 0x0000004000407308 */ /* 0x000ea20000000800 */
[----:B------:R-:W-:Y:S01]  /*2a080*/  FADD.FTZ R170, R170, R175 ;  /* 0x000000afaaaa7221 */ /* 0x000fe20000010000 */
[C---:B------:R-:W-:Y:S03]  /*2a090*/  HMMA.16816.F32.BF16 R24, R40.reuse, R54, R24 ;  /* 0x000000362818723c */ /* 0x040fe60000041818 */
[----:B------:R-:W-:Y:S01]  /*2a0a0*/  FADD.FTZ R172, R173, R172 ;  /* 0x000000acadac7221 */ /* 0x000fe20000010000 */
[----:B------:R-:W-:Y:S01]  /*2a0b0*/  FADD.FTZ R169, R169, R170 ;  /* 0x000000aaa9a97221 */ /* 0x000fe20000010000 */
[----:B------:R-:W-:Y:S03]  /*2a0c0*/  IMAD.SHL.U32 R54, R167, 0x8, RZ ;  /* 0x00000008a7367824 */ /* 0x000fe600078e00ff */
[----:B------:R-:W3:Y:S01]  /*2a0d0*/  MUFU.EX2 R49, R49 ;  /* 0x0000003100317308 */ /* 0x000ee20000000800 */
[----:B------:R-:W-:Y:S01]  /*2a0e0*/  FADD.FTZ R179, R179, R172 ;  /* 0x000000acb3b37221 */ /* 0x000fe20000010000 */
[----:B------:R-:W-:Y:S03]  /*2a0f0*/  FADD.FTZ R168, R168, R169 ;  /* 0x000000a9a8a87221 */ /* 0x000fe60000010000 */
[----:B------:R-:W-:Y:S01]  /*2a100*/  FADD.FTZ R179, R130, R179 ;  /* 0x000000b382b37221 */ /* 0x000fe20000010000 */
        /* <DEDUP_REMOVED lines=8> */
[----:B------:R-:W-:Y:S01]  /*2a190*/  FADD.FTZ R171, R171, R122 ;  /* 0x0000007aabab7221 */ /* 0x000fe20000010000 */
[----:B---3--:R-:W-:Y:S02]  /*2a1a0*/  F2FP.BF16.F32.PACK_AB R133, R49, R48 ;  /* 0x000000303185723e */ /* 0x008fe400000010ff */
        /* <DEDUP_REMOVED lines=43> */
[----:B------:R-:W-:Y:S05]  /*2a460*/  FADD.FTZ R4, R72, R65 ;  /* 0x0000004148047221 */ /* 0x000fea0000010000 */
[----:B------:R-:W-:Y:S04]  /*2a470*/  STL [R1+0x4], R4 ;  /* 0x0000040401007387 */ /* 0x000fe80000100800 */
[----:B------:R1:W-:Y:S02]  /*2a480*/  STL [R1], R3 ;  /* 0x0000000301007387 */ /* 0x0003e40000100800 */
[----:B-1----:R-:W-:Y:S01]  /*2a490*/  IMAD.MOV.U32 R3, RZ, RZ, R2 ;  /* 0x000000ffff037224 */ /* 0x002fe200078e0002 */
[----:B------:R-:W-:Y:S06]  /*2a4a0*/  @P0 BRA `(.L_x_6657) ;  /* 0xffffff7400500947 */ /* 0x000fec000383ffff */
.L_x_6650:
[----:B------:R1:W5:Y:S04]  /*2a4b0*/  LDL R14, [R1+0x4] ;  /* 0x00000400010e7983 */ /* 0x0003680000100800 */
[----:B------:R1:W5:Y:S04]  /*2a4c0*/  LDL R13, [R1] ;  /* 0x00000000010d7983 */ /* 0x0003680000100800 */
        /* <DEDUP_REMOVED lines=11> */
.L_x_6670:
[----:B--2---:R-:W2:Y:S01]  /*2a580*/  S2R R3, SR_TID.X ;  /* 0x0000000000037919 */ /* 0x004ea20000002100 */
[----:B------:R-:W3:Y:S01]  /*2a590*/  MUFU.RCP R4, R9 ;  /* 0x0000000900047308 */ /* 0x000ee20000001000 */
[----:B------:R-:W4:Y:S01]  /*2a5a0*/  S2UR UR6, SR_CgaCtaId ;  /* 0x00000000000679c3 */ /* 0x000f220000008800 */
[----:B------:R-:W-:Y:S01]  /*2a5b0*/  FSETP.NE.FTZ.AND P5, PT, R9, RZ, PT ;  /* 0x000000ff0900720b */ /* 0x000fe20003fb5000 */
[----:B-1----:R-:W-:Y:S01]  /*2a5c0*/  FADD.FTZ R5, R11, R12 ;  /* 0x0000000c0b057221 */ /* 0x002fe20000010000 */
[----:B------:R-:W-:-:S04]  /*2a5d0*/  UMOV UR7, 0x400 ;  /* 0x0000040000077882 */ /* 0x000fc80000000000 */
[----:B------:R-:W1:Y:S01]  /*2a5e0*/  MUFU.RCP R8, R5 ;  /* 0x0000000500087308 */ /* 0x000e620000001000 */
[----:B------:R-:W-:Y:S02]  /*2a5f0*/  FSETP.NE.FTZ.AND P6, PT, R5, RZ, PT ;  /* 0x000000ff0500720b */ /* 0x000fe40003fd5000 */
[----:B---3--:R-:W-:-:S05]  /*2a600*/  FSEL R4, R4, 1, P5 ;  /* 0x3f80000004047808 */ /* 0x008fca0002800000 */
        /* <DEDUP_REMOVED lines=16> */
[C---:B--2---:R-:W-:Y:S01]  /*2a710*/  SHF.L.U32 R4, R3.reuse, 0x4, RZ ;  /* 0x0000000403047819 */ /* 0x044fe200000006ff */
[----:B----4-:R-:W-:Y:S01]  /*2a720*/  ULEA UR6, UR6, UR7, 0x18 ;  /* 0x0000000706067291 */ /* 0x010fe2000f8ec0ff */
[----:B------:R-:W-:-:S02]  /*2a730*/  R2P PR, R3, 0x18 ;  /* 0x0000001803007804 */ /* 0x000fc40000000000 */
[----:B------:R-:W-:Y:S02]  /*2a740*/  LOP3.LUT R4, R4, 0x1c0, RZ, 0xc0, !PT ;  /* 0x000001c004047812 */ /* 0x000fe400078ec0ff */
[----:B-1----:R-:W-:Y:S02]  /*2a750*/  FSEL R8, R8, 1, P6 ;  /* 0x3f80000008087808 */ /* 0x002fe40003000000 */
[----:B------:R-:W-:Y:S02]  /*2a760*/  LOP3.LUT R4, R4, 0x38, R39, 0xf8, !PT ;  /* 0x0000003804047812 */ /* 0x000fe400078ef827 */
[----:B------:R-:W-:Y:S01]  /*2a770*/  SEL R6, R6, 0xffffffe0, !P3 ;  /* 0xffffffe006067807 */ /* 0x000fe20005800000 */
[----:B------:R-:W-:Y:S01]  /*2a780*/  FMUL.FTZ R162, R8, R162 ;  /* 0x000000a208a27220 */ /* 0x000fe20000410000 */
[----:B------:R-:W-:Y:S01]  /*2a790*/  LOP3.LUT R4, R4, R60, R221, 0xfe, !PT ;  /* 0x0000003c04047212 */ /* 0x000fe200078efedd */
        /* <DEDUP_REMOVED lines=15> */
[----:B------:R-:W-:-:S02]  /*2a890*/  LEA R11, R4, UR6, 0x1 ;  /* 0x00000006040b7c11 */ /* 0x000fc4000f8e08ff */
[----:B------:R-:W-:Y:S02]  /*2a8a0*/  MOV R8, 0x10 ;  /* 0x0000001000087802 */ /* 0x000fe40000000f00 */
[C---:B------:R-:W-:Y:S02]  /*2a8b0*/  IADD3 R17, PT, PT, R11.reuse, 0x40, RZ ;  /* 0x000000400b117810 */ /* 0x040fe40007ffe0ff */
[----:B------:R-:W-:Y:S02]  /*2a8c0*/  SEL R8, R8, 0xfffffff0, !P2 ;  /* 0xfffffff008087807 */ /* 0x000fe40005000000 */
[----:B------:R-:W-:Y:S02]  /*2a8d0*/  @P4 IADD3 R17, PT, PT, R11, -0x40, RZ ;  /* 0xffffffc00b114810 */ /* 0x000fe40007ffe0ff */
[C---:B------:R-:W-:Y:S02]  /*2a8e0*/  IADD3 R15, PT, PT, R6.reuse, R11, RZ ;  /* 0x0000000b060f7210 */ /* 0x040fe40007ffe0ff */
[----:B------:R-:W-:Y:S01]  /*2a8f0*/  F2FP.BF16.F32.PACK_AB R160, R161, R160 ;  /* 0x000000a0a1a0723e */ /* 0x000fe200000010ff */
[----:B------:R-:W-:Y:S01]  /*2a900*/  IMAD.IADD R21, R6, 0x1, R17 ;  /* 0x0000000106157824 */ /* 0x000fe200078e0211 */
        /* <DEDUP_REMOVED lines=12> */
[----:B------:R-:W-:Y:S02]  /*2a9d0*/  IADD3 R19, PT, PT, R8, R15, RZ ;  /* 0x0000000f08137210 */ /* 0x000fe40007ffe0ff */
[----:B------:R-:W-:Y:S01]  /*2a9e0*/  F2FP.BF16.F32.PACK_AB R144, R145, R144 ;  /* 0x000000909190723e */ /* 0x000fe200000010ff */
[----:B------:R-:W-:Y:S01]  /*2a9f0*/  STS [R15], R152 ;  /* 0x000000980f007388 */ /* 0x000fe20000000800 */
[----:B------:R-:W-:Y:S02]  /*2aa00*/  F2FP.BF16.F32.PACK_AB R146, R147, R146 ;  /* 0x000000929392723e */ /* 0x000fe400000010ff */
[----:B------:R-:W-:Y:S01]  /*2aa10*/  F2FP.BF16.F32.PACK_AB R140, R141, R140 ;  /* 0x0000008c8d8c723e */ /* 0x000fe200000010ff */
[----:B------:R-:W-:Y:S01]  /*2aa20*/  STS [R15+0x400], R154 ;  /* 0x0004009a0f007388 */ /* 0x000fe20000000800 */
[----:B------:R-:W-:-:S02]  /*2aa30*/  F2FP.BF16.F32.PACK_AB R142, R143, R142 ;  /* 0x0000008e8f8e723e */ /* 0x000fc400000010ff */
[C---:B------:R-:W-:Y:S01]  /*2aa40*/  IADD3 R23, PT, PT, R8.reuse, R17, RZ ;  /* 0x0000001108177210 */ /* 0x040fe20007ffe0ff */
[----:B------:R-:W-:Y:S01]  /*2aa50*/  STS [R19], R148 ;  /* 0x0000009413007388 */ /* 0x000fe20000000800 */
[----:B------:R-:W-:Y:S02]  /*2aa60*/  F2FP.BF16.F32.PACK_AB R136, R137, R136 ;  /* 0x000000888988723e */ /* 0x000fe400000010ff */
[----:B------:R-:W-:Y:S01]  /*2aa70*/  F2FP.BF16.F32.PACK_AB R138, R139, R138 ;  /* 0x0000008a8b8a723e */ /* 0x000fe200000010ff */
[----:B------:R2:W-:Y:S01]  /*2aa80*/  STS [R19+0x400], R150 ;  /* 0x0004009613007388 */ /* 0x0005e20000000800 */
[----:B------:R-:W-:Y:S02]  /*2aa90*/  F2FP.BF16.F32.PACK_AB R132, R133, R132 ;  /* 0x000000848584723e */ /* 0x000fe400000010ff */
[----:B------:R-:W-:Y:S01]  /*2aaa0*/  F2FP.BF16.F32.PACK_AB R134, R135, R134 ;  /* 0x000000868786723e */ /* 0x000fe200000010ff */
[----:B------:R-:W-:Y:S01]  /*2aab0*/  STS [R17], R144 ;  /* 0x0000009011007388 */ /* 0x000fe20000000800 */
[----:B-1----:R-:W-:-:S03]  /*2aac0*/  IADD3 R11, PT, PT, R8, R21, RZ ;  /* 0x00000015080b7210 */ /* 0x002fc60007ffe0ff */
[----:B------:R-:W-:Y:S04]  /*2aad0*/  STS [R17+0x400], R146 ;  /* 0x0004009211007388 */ /* 0x000fe80000000800 */
[----:B------:R-:W-:Y:S04]  /*2aae0*/  STS [R23], R140 ;  /* 0x0000008c17007388 */ /* 0x000fe80000000800 */
[----:B------:R-:W-:Y:S04]  /*2aaf0*/  STS [R23+0x400], R142 ;  /* 0x0004008e17007388 */ /* 0x000fe80000000800 */
[----:B------:R-:W-:Y:S04]  /*2ab00*/  STS [R21], R136 ;  /* 0x0000008815007388 */ /* 0x000fe80000000800 */
[----:B------:R1:W-:Y:S04]  /*2ab10*/  STS [R21+0x400], R138 ;  /* 0x0004008a15007388 */ /* 0x0003e80000000800 */
[----:B------:R3:W-:Y:S04]  /*2ab20*/  STS [R11], R132 ;  /* 0x000000840b007388 */ /* 0x0007e80000000800 */
[----:B------:R3:W-:Y:S04]  /*2ab30*/  STS [R11+0x400], R134 ;  /* 0x000400860b007388 */ /* 0x0007e80000000800 */
[----:B------:R-:W4:Y:S01]  /*2ab40*/  LD.E.U8 R4, desc[UR4][R164.64+0x1c8] ;  /* 0x0001c804a4047980 */ /* 0x000f22000c101100 */
[----:B------:R-:W-:-:S03]  /*2ab50*/  ISETP.NE.AND P0, PT, R237, -0x1, PT ;  /* 0xffffffffed00780c */ /* 0x000fc60003f05270 */
[----:B------:R-:W3:Y:S04]  /*2ab60*/  LD.E.64 R30, desc[UR4][R164.64+0x88] ;  /* 0x00008804a41e7980 */ /* 0x000ee8000c101b00 */
[----:B--2---:R2:W5:Y:S04]  /*2ab70*/  LD.E.64 R18, desc[UR4][R164.64+0x90] ;  /* 0x00009004a4127980 */ /* 0x004568000c101b00 */
[----:B------:R2:W5:Y:S04]  /*2ab80*/  LD.E.64 R14, desc[UR4][R164.64+0xa0] ;  /* 0x0000a004a40e7980 */ /* 0x000568000c101b00 */
[----:B------:R-:W2:Y:S04]  /*2ab90*/  @!P0 LD.E.64 R32, desc[UR4][R164.64+0x80] ;  /* 0x00008004a4208980 */ /* 0x000ea8000c101b00 */
[----:B------:R1:W5:Y:S01]  /*2aba0*/  LD.E.64 R28, desc[UR4][R164.64+0x70] ;  /* 0x00007004a41c7980 */ /* 0x000362000c101b00 */
[----:B----4-:R-:W-:-:S13]  /*2abb0*/  ISETP.NE.AND P1, PT, R4, RZ, PT ;  /* 0x000000ff0400720c */ /* 0x010fda0003f25270 */
[----:B------:R-:W4:Y:S04]  /*2abc0*/  @!P1 LD.E R8, desc[UR4][R164.64+0x60] ;  /* 0x00006004a4089980 */ /* 0x000f28000c101900 */
[----:B------:R-:W4:Y:S01]  /*2abd0*/  @!P1 LD.E R6, desc[UR4][R164.64+0xb4] ;  /* 0x0000b404a4069980 */ /* 0x000f22000c101900 */
[----:B------:R-:W1:Y:S01]  /*2abe0*/  @P5 MUFU.LG2 R16, R9 ;  /* 0x0000000900105308 */ /* 0x000e620000000c00 */
[----:B------:R-:W-:Y:S01]  /*2abf0*/  MOV R4, 0x7f800000 ;  /* 0x7f80000000047802 */ /* 0x000fe20000000f00 */
[-C--:B--2---:R-:W-:Y:S02]  /*2ac00*/  @!P0 IMAD R12, R33, R234.reuse, RZ ;  /* 0x000000ea210c8224 */ /* 0x084fe400078e02ff */
[----:B------:R-:W-:-:S04]  /*2ac10*/  @!P0 IMAD.WIDE.U32 R32, R32, R234, RZ ;  /* 0x000000ea20208225 */ /* 0x000fc800078e00ff */
[-C--:B---3--:R-:W-:Y:S02]  /*2ac20*/  @P0 IMAD R10, R31, R237.reuse, RZ ;  /* 0x000000ed1f0a0224 */ /* 0x088fe400078e02ff */
[----:B-1----:R-:W-:-:S04]  /*2ac30*/  @P0 IMAD.WIDE.U32 R20, R30, R237, RZ ;  /* 0x000000ed1e140225 */ /* 0x002fc800078e00ff */
[----:B------:R-:W-:-:S04]  /*2ac40*/  @P5 FMUL.FTZ R16, R16, 0.69314718246459960938 ;  /* 0x3f31721810105820 */ /* 0x000fc80000410000 */
[----:B------:R-:W-:Y:S01]  /*2ac50*/  @P5 FFMA.FTZ R4, R7, R2, R16 ;  /* 0x0000000207045223 */ /* 0x000fe20000010010 */
[----:B------:R-:W-:Y:S01]  /*2ac60*/  SHF.L.U32 R2, R3, 0x3, RZ ;  /* 0x0000000303027819 */ /* 0x000fe200000006ff */
[----:B------:R-:W-:Y:S01]  /*2ac70*/  @!P0 IMAD.IADD R12, R33, 0x1, R12 ;  /* 0x00000001210c8824 */ /* 0x000fe200078e020c */
[----:B------:R-:W-:Y:S02]  /*2ac80*/  @P0 IADD3 R12, PT, PT, R21, R10, RZ ;  /* 0x0000000a150c0210 */ /* 0x000fe40007ffe0ff */
[----:B------:R-:W-:Y:S02]  /*2ac90*/  LOP3.LUT R22, R2, 0x38, RZ, 0xc0, !PT ;  /* 0x0000003802167812 */ /* 0x000fe400078ec0ff */
[----:B------:R-:W-:Y:S02]  /*2aca0*/  @P0 MOV R32, R20 ;  /* 0x0000001400200202 */ /* 0x000fe40000000f00 */
[----:B------:R-:W-:Y:S01]  /*2acb0*/  SHF.L.U32 R13, R235, 0x6, RZ ;  /* 0x00000006eb0d7819 */ /* 0x000fe200000006ff */
[----:B----4-:R-:W-:-:S04]  /*2acc0*/  @!P1 IMAD R9, R8, R234, R233 ;  /* 0x000000ea08099224 */ /* 0x010fc800078e02e9 */
[----:B------:R-:W-:Y:S01]  /*2acd0*/  @!P1 IMAD R2, R9, R6, RZ ;  /* 0x0000000609029224 */ /* 0x000fe200078e02ff */
[----:B------:R-:W-:Y:S06]  /*2ace0*/  @!P1 BRA `(.L_x_6659) ;  /* 0x0000000000149947 */ /* 0x000fec0003800000 */
[----:B------:R-:W2:Y:S04]  /*2acf0*/  @!P0 LD.E R9, desc[UR4][R164.64+0xb4] ;  /* 0x0000b404a4098980 */ /* 0x000ea8000c101900 */
[----:B------:R-:W3:Y:S01]  /*2ad00*/  LD.E R2, desc[UR4][R164.64+0xd4] ;  /* 0x0000d404a4027980 */ /* 0x000ee2000c101900 */
[----:B--2---:R-:W-:Y:S02]  /*2ad10*/  @!P0 IMAD R237, R9, R234, RZ ;  /* 0x000000ea09ed8224 */ /* 0x004fe400078e02ff */
[----:B---3--:R-:W-:-:S05]  /*2ad20*/  IMAD R2, R2, R233, RZ ;  /* 0x000000e902027224 */ /* 0x008fca00078e02ff */
[----:B------:R-:W-:-:S07]  /*2ad30*/  IADD3 R2, PT, PT, R2, R237, RZ ;  /* 0x000000ed02027210 */ /* 0x000fce0007ffe0ff */
.L_x_6659:
[----:B------:R-:W-:Y:S01]  /*2ad40*/  IMAD.IADD R17, R236, 0x1, -R13 ;  /* 0x00000001ec117824 */ /* 0x000fe200078e0a0d */
[----:B------:R-:W-:Y:S01]  /*2ad50*/  SHF.R.U32.HI R6, RZ, 0x3, R3 ;  /* 0x00000003ff067819 */ /* 0x000fe20000011603 */
[----:B------:R-:W-:Y:S01]  /*2ad60*/  IMAD.MOV.U32 R23, RZ, RZ, RZ ;  /* 0x000000ffff177224 */ /* 0x000fe200078e00ff */
[----:B------:R-:W-:Y:S05]  /*2ad70*/  WARPSYNC.ALL ;  /* 0x0000000000007948 */ /* 0x000fea0003800000 */
[----:B------:R-:W-:Y:S01]  /*2ad80*/  IMAD.WIDE.U32 R22, R13, R30, R22 ;  /* 0x0000001e0d167225 */ /* 0x000fe200078e0016 */
[----:B------:R-:W-:Y:S01]  /*2ad90*/  BAR.SYNC.DEFER_BLOCKING 0x0 ;  /* 0x0000000000007b1d */ /* 0x000fe20000010000 */
[----:B------:R-:W-:-:S02]  /*2ada0*/  ISETP.GE.AND P1, PT, R6, R17, PT ;  /* 0x000000110600720c */ /* 0x000fc40003f26270 */
[----:B------:R-:W-:Y:S01]  /*2adb0*/  IMAD R20, R31, R13, RZ ;  /* 0x0000000d1f147224 */ /* 0x000fe200078e02ff */
[----:B------:R-:W-:Y:S01]  /*2adc0*/  LOP3.LUT R220, R220, 0x30, RZ, 0xc0, !PT ;  /* 0x00000030dcdc7812 */ /* 0x000fe200078ec0ff */
[-C--:B-----5:R-:W-:Y:S01]  /*2add0*/  IMAD R19, R19, R233.reuse, RZ ;  /* 0x000000e913137224 */ /* 0x0a0fe200078e02ff */
[----:B------:R-:W1:Y:S01]  /*2ade0*/  @P6 MUFU.LG2 R16, R5 ;  /* 0x0000000500106308 */ /* 0x000e620000000c00 */
[----:B------:R-:W-:Y:S01]  /*2adf0*/  IMAD.WIDE.U32 R24, R18, R233, RZ ;  /* 0x000000e912187225 */ /* 0x000fe200078e00ff */
[----:B------:R-:W-:Y:S01]  /*2ae00*/  IADD3 R20, PT, PT, R23, R20, RZ ;  /* 0x0000001417147210 */ /* 0x000fe20007ffe0ff */
[----:B------:R-:W-:Y:S02]  /*2ae10*/  BSSY.RECONVERGENT B0, `(.L_x_6660) ;  /* 0x0000026000007945 */ /* 0x000fe40003800200 */
[----:B------:R-:W-:Y:S01]  /*2ae20*/  IMAD.IADD R19, R25, 0x1, R19 ;  /* 0x0000000119137824 */ /* 0x000fe200078e0213 */
[----:B------:R-:W-:Y:S01]  /*2ae30*/  IADD3 R32, P2, P0, R24, R22, R32 ;  /* 0x0000001618207210 */ /* 0x000fe2000785e020 */
[C---:B------:R-:W-:Y:S01]  /*2ae40*/  VIADD R18, R6.reuse, 0x10 ;  /* 0x0000001006127836 */ /* 0x040fe20000000000 */
[C---:B------:R-:W-:Y:S01]  /*2ae50*/  IADD3 R22, PT, PT, R6.reuse, 0x30, RZ ;  /* 0x0000003006167810 */ /* 0x040fe20007ffe0ff */
[----:B------:R-:W-:Y:S01]  /*2ae60*/  VIADD R24, R6, 0x20 ;  /* 0x0000002006187836 */ /* 0x000fe20000000000 */
[----:B------:R-:W-:-:S02]  /*2ae70*/  IADD3.X R33, PT, PT, R19, R20, R12, P2, P0 ;  /* 0x0000001413217210 */ /* 0x000fc400017e040c */
[-C--:B------:R-:W-:Y:S02]  /*2ae80*/  ISETP.GE.AND P5, PT, R18, R17.reuse, PT ;  /* 0x000000111200720c */ /* 0x080fe40003fa6270 */
[-C--:B------:R-:W-:Y:S01]  /*2ae90*/  ISETP.GE.AND P4, PT, R24, R17.reuse, PT ;  /* 0x000000111800720c */ /* 0x080fe20003f86270 */
[----:B------:R-:W-:Y:S01]  /*2aea0*/  @!P1 IMAD.WIDE.U32 R18, R6, R30, R32 ;  /* 0x0000001e06129225 */ /* 0x000fe200078e0020 */
[----:B------:R-:W-:-:S03]  /*2aeb0*/  ISETP.GE.AND P0, PT, R22, R17, PT ;  /* 0x000000111600720c */ /* 0x000fc60003f06270 */
[----:B-1----:R-:W-:Y:S01]  /*2aec0*/  @P6 FMUL.FTZ R16, R16, 0.69314718246459960938 ;  /* 0x3f31721810106820 */ /* 0x002fe20000410000 */
[----:B------:R1:W2:Y:S01]  /*2aed0*/  LDS.128 R8, [R243] ;  /* 0x00000000f3087984 */ /* 0x0002a20000000c00 */
[----:B------:R-:W-:Y:S01]  /*2aee0*/  @!P1 IMAD R17, R31, R6, RZ ;  /* 0x000000061f119224 */ /* 0x000fe200078e02ff */
[----:B------:R-:W-:Y:S01]  /*2aef0*/  P2R R12, PR, RZ, 0x1 ;  /* 0x00000001ff0c7803 */ /* 0x000fe20000000000 */
[----:B------:R-:W-:Y:S01]  /*2af00*/  IMAD.MOV.U32 R5, RZ, RZ, 0x7f800000 ;  /* 0x7f800000ff057424 */ /* 0x000fe200078e00ff */
[C---:B------:R-:W-:Y:S01]  /*2af10*/  @!P1 LEA R34, P0, R18.reuse, R28, 0x1 ;  /* 0x0000001c12229211 */ /* 0x040fe200078008ff */
[----:B------:R-:W-:Y:S01]  /*2af20*/  @P6 FFMA.FTZ R5, R7, R0, R16 ;  /* 0x0000000007056223 */ /* 0x000fe20000010010 */
[----:B------:R-:W-:Y:S01]  /*2af30*/  @!P1 IADD3 R17, PT, PT, R19, R17, RZ ;  /* 0x0000001113119210 */ /* 0x000fe20007ffe0ff */
[----:B------:R1:W3:Y:S01]  /*2af40*/  LDS.128 R20, [R243+0x800] ;  /* 0x00080000f3147984 */ /* 0x0002e20000000c00 */
[----:B------:R-:W-:Y:S02]  /*2af50*/  LOP3.LUT P2, RZ, R3, 0x3, RZ, 0xc0, !PT ;  /* 0x0000000303ff7812 */ /* 0x000fe4000784c0ff */
[----:B------:R-:W-:Y:S01]  /*2af60*/  @!P1 LEA.HI.X R35, R18, R29, R17, 0x1, P0 ;  /* 0x0000001d12239211 */ /* 0x000fe200000f0c11 */
[----:B------:R1:W4:Y:S01]  /*2af70*/  LDS.128 R24, [R243+0x1800] ;  /* 0x00180000f3187984 */ /* 0x0003220000000c00 */
[----:B------:R-:W-:-:S03]  /*2af80*/  SHF.R.U32.HI R3, RZ, 0x2, R3 ;  /* 0x00000002ff037819 */ /* 0x000fc60000011603 */
[----:B------:R1:W1:Y:S01]  /*2af90*/  LDS.128 R16, [R243+0x1000] ;  /* 0x00100000f3107984 */ /* 0x0002620000000c00 */
[----:B------:R-:W-:-:S05]  /*2afa0*/  LOP3.LUT R3, R220, 0x7, R3, 0xf8, !PT ;  /* 0x00000007dc037812 */ /* 0x000fca00078ef803 */
[----:B------:R-:W-:Y:S05]  /*2afb0*/  @P2 BRA `(.L_x_6661) ;  /* 0x00000000002c2947 */ /* 0x000fea0003800000 */
        /* <DEDUP_REMOVED lines=11> */
.L_x_6661:
[----:B------:R-:W-:Y:S05]  /*2b070*/  BSYNC.RECONVERGENT B0 ;  /* 0x0000000000007941 */ /* 0x000fea0003800200 */
.L_x_6660:
[----:B--2---:R2:W-:Y:S01]  /*2b080*/  @!P1 ST.E.128 desc[UR4][R34.64], R8 ;  /* 0x0000000822009985 */ /* 0x0045e2000c101d04 */
[----:B------:R-:W-:Y:S04]  /*2b090*/  BSSY.RECONVERGENT B0, `(.L_x_6662) ;  /* 0x000000d000007945 */ /* 0x000fe80003800200 */
[----:B------:R-:W-:Y:S05]  /*2b0a0*/  @P5 BRA `(.L_x_6663) ;  /* 0x00000000002c5947 */ /* 0x000fea0003800000 */
[----:B-1----:R-:W-:Y:S01]  /*2b0b0*/  IADD3 R5, P0, PT, R6, 0x10, RZ ;  /* 0x0000001006057810 */ /* 0x002fe20007f1e0ff */
[----:B--2---:R-:W-:Y:S01]  /*2b0c0*/  IMAD.MOV.U32 R8, RZ, RZ, R32 ;  /* 0x000000ffff087224 */ /* 0x004fe200078e0020 */
        /* <DEDUP_REMOVED lines=9> */
.L_x_6663:
[----:B------:R-:W-:Y:S05]  /*2b160*/  BSYNC.RECONVERGENT B0 ;  /* 0x0000000000007941 */ /* 0x000fea0003800200 */
.L_x_6662:
        /* <DEDUP_REMOVED lines=12> */
[----:B------:R1:W-:Y:S02]  /*2b230*/  ST.E.128 desc[UR4][R2.64], R16 ;  /* 0x0000001002007985 */ /* 0x0003e4000c101d04 */
.L_x_6665:
[----:B------:R-:W-:Y:S05]  /*2b240*/  BSYNC.RECONVERGENT B0 ;  /* 0x0000000000007941 */ /* 0x000fea0003800200 */
.L_x_6664:
[----:B------:R-:W-:Y:S02]  /*2b250*/  ISETP.NE.AND P0, PT, R12, RZ, PT ;  /* 0x000000ff0c00720c */ /* 0x000fe40003f05270 */
[----:B------:R-:W-:-:S11]  /*2b260*/  MOV R233, 0x0 ;  /* 0x0000000000e97802 */ /* 0x000fd60000000f00 */
[----:B-1234-:R-:W-:Y:S05]  /*2b270*/  @P0 RET.REL.NODEC R232 `(_ZN5flash24flash_fwd_splitkv_kernelI23Flash_fwd_kernel_traitsILi64ELi64ELi256ELi4ELb0ELb0EN7cutlass10bfloat16_tE19Flash_kernel_traitsILi64ELi64ELi256ELi4ES3_EELb0ELb1ELb0ELb0ELb1ELb1ELb0ELb1EEEvNS_16Flash_fwd_paramsE) ;  /* 0xfffffd4ce8600950 */ /* 0x01efea0003c3ffff */
        /* <DEDUP_REMOVED lines=12> */
[----:B-1----:R-:W-:Y:S05]  /*2b340*/  RET.REL.NODEC R232 `(_ZN5flash24flash_fwd_splitkv_kernelI23Flash_fwd_kernel_traitsILi64ELi64ELi256ELi4ELb0ELb0EN7cutlass10bfloat16_tE19Flash_kernel_traitsILi64ELi64ELi256ELi4ES3_EELb0ELb1ELb0ELb0ELb1ELb1ELb0ELb1EEEvNS_16Flash_fwd_paramsE) ;  /* 0xfffffd4ce82c7950 */ /* 0x002fea0003c3ffff */
.L_x_6658:
[----:B-----5:R-:W-:Y:S01]  /*2b350*/  MOV R8, R14 ;  /* 0x0000000e00087202 */ /* 0x020fe20000000f00 */
[----:B--2---:R-:W-:Y:S01]  /*2b360*/  IMAD.MOV.U32 R3, RZ, RZ, 0x1f ;  /* 0x0000001fff037424 */ /* 0x004fe200078e00ff */
[----:B------:R-:W-:Y:S02]  /*2b370*/  MOV R4, 0x2 ;  /* 0x0000000200047802 */ /* 0x000fe40000000f00 */
[----:B------:R-:W-:-:S07]  /*2b380*/  MOV R5, 0xffffffff ;  /* 0xffffffff00057802 */ /* 0x000fce0000000f00 */
[----:B-1----:R-:W-:Y:S05]  /*2b390*/  WARPSYNC.COLLECTIVE R5, `(.L_x_6666) ;  /* 0x0000000005087348 */ /* 0x002fea0003c00000 */
[----:B------:R2:W3:Y:S02]  /*2b3a0*/  SHFL.BFLY P0, R12, R8, R4, R3 ;  /* 0x0c000004080c7389 */ /* 0x0004e40000000003 */
[----:B-123--:R-:W-:Y:S05]  /*2b3b0*/  ENDCOLLECTIVE ;  /* 0x000000000000791b */ /* 0x00efea0003800000 */
.L_x_6666:
[----:B------:R-:W-:Y:S02]  /*2b3c0*/  IMAD.MOV.U32 R10, RZ, RZ, R12 ;  /* 0x000000ffff0a7224 */ /* 0x000fe400078e000c */
[----:B------:R-:W-:Y:S02]  /*2b3d0*/  IMAD.MOV.U32 R4, RZ, RZ, 0x1 ;  /* 0x00000001ff047424 */ /* 0x000fe400078e00ff */
[----:B------:R-:W-:-:S05]  /*2b3e0*/  FADD.FTZ R10, R10, R14 ;  /* 0x0000000e0a0a7221 */ /* 0x000fca0000010000 */
[----:B------:R-:W-:-:S07]  /*2b3f0*/  MOV R8, R10 ;  /* 0x0000000a00087202 */ /* 0x000fce0000000f00 */
[----:B------:R-:W-:Y:S05]  /*2b400*/  WARPSYNC.COLLECTIVE R5, `(.L_x_6667) ;  /* 0x0000000005087348 */ /* 0x000fea0003c00000 */
[----:B------:R1:W2:Y:S02]  /*2b410*/  SHFL.BFLY P0, R12, R8, R4, R3 ;  /* 0x0c000004080c7389 */ /* 0x0002a40000000003 */
[----:B-12---:R-:W-:Y:S05]  /*2b420*/  ENDCOLLECTIVE ;  /* 0x000000000000791b */ /* 0x006fea0003800000 */
.L_x_6667:
[----:B------:R-:W-:Y:S01]  /*2b430*/  MOV R8, R13 ;  /* 0x0000000d00087202 */ /* 0x000fe20000000f00 */
[----:B------:R-:W-:Y:S01]  /*2b440*/  IMAD.MOV.U32 R4, RZ, RZ, 0x2 ;  /* 0x00000002ff047424 */ /* 0x000fe200078e00ff */
[----:B------:R-:W-:-:S07]  /*2b450*/  MOV R9, R12 ;  /* 0x0000000c00097202 */ /* 0x000fce0000000f00 */
[----:B------:R-:W-:Y:S05]  /*2b460*/  WARPSYNC.COLLECTIVE R5, `(.L_x_6668) ;  /* 0x0000000005087348 */ /* 0x000fea0003c00000 */
[----:B------:R1:W2:Y:S02]  /*2b470*/  SHFL.BFLY P0, R12, R8, R4, R3 ;  /* 0x0c000004080c7389 */ /* 0x0002a40000000003 */
[----:B-12---:R-:W-:Y:S05]  /*2b480*/  ENDCOLLECTIVE ;  /* 0x000000000000791b */ /* 0x006fea0003800000 */
.L_x_6668:
[----:B------:R-:W-:Y:S01]  /*2b490*/  FADD.FTZ R9, R10, R9 ;  /* 0x000000090a097221 */ /* 0x000fe20000010000 */
[----:B------:R-:W-:Y:S01]  /*2b4a0*/  FADD.FTZ R11, R12, R13 ;  /* 0x0000000d0c0b7221 */ /* 0x000fe20000010000 */
[----:B------:R-:W-:-:S04]  /*2b4b0*/  MOV R4, 0x1 ;  /* 0x0000000100047802 */ /* 0x000fc80000000f00 */
[----:B------:R-:W-:-:S07]  /*2b4c0*/  MOV R8, R11 ;  /* 0x0000000b00087202 */ /* 0x000fce0000000f00 */
[----:B------:R-:W-:Y:S05]  /*2b4d0*/  WARPSYNC.COLLECTIVE R5, `(.L_x_6669) ;  /* 0x0000000005087348 */ /* 0x000fea0003c00000 */
[----:B------:R1:W2:Y:S02]  /*2b4e0*/  SHFL.BFLY P0, R12, R8, R4, R3 ;  /* 0x0c000004080c7389 */ /* 0x0002a40000000003 */
[----:B-12---:R-:W-:Y:S05]  /*2b4f0*/  ENDCOLLECTIVE ;  /* 0x000000000000791b */ /* 0x006fea0003800000 */
.L_x_6669:
[----:B------:R-:W-:Y:S05]  /*2b500*/  BRA `(.L_x_6670) ;  /* 0xfffffff0001c7947 */ /* 0x000fea000383ffff */
.L_x_6671:
        /* <DEDUP_REMOVED lines=15> */
.L_x_14761:


//--------------------- .text._ZN5flash24flash_fwd_splitkv_kernelI23Flash_fwd_kernel_traitsILi64ELi64ELi256ELi4ELb0ELb0EN7cutlass10bfloat16_tE19Flash_kernel_traitsILi64ELi64ELi256ELi4ES3_EELb0ELb1ELb1ELb0ELb0ELb0ELb0ELb1EEEvNS_16Flash_fwd_paramsE --------------------------
	.section	.text._ZN5flash24flash_fwd_splitkv_kernelI23Flash_fwd_kernel_traitsILi64ELi64ELi256ELi4ELb0ELb0EN7cutlass10bfloat16_tE19Flash_kernel_traitsILi64ELi64ELi256ELi4ES3_EELb0ELb1ELb1ELb0ELb0ELb0ELb0ELb1EEEvNS_16Flash_fwd_paramsE,"ax",@progbits
	.align	128
        .global         _ZN5flash24flash_fwd_splitkv_kernelI23Flash_fwd_kernel_traitsILi64ELi64ELi256ELi4ELb0ELb0EN7cutlass10bfloat16_tE19Flash_kernel_traitsILi64ELi64ELi256ELi4ES3_EELb0ELb1ELb1ELb0ELb0ELb0ELb0ELb1EEEvNS_16Flash_fwd_paramsE
        .type           _ZN5flash24flash_fwd_splitkv_kernelI23Flash_fwd_kernel_traitsILi64ELi64ELi256ELi4ELb0ELb0EN7cutlass10bfloat16_tE19Flash_kernel_traitsILi64ELi64ELi256ELi4ES3_EELb0ELb1ELb1ELb0ELb0ELb0ELb0ELb1EEEvNS_16Flash_fwd_paramsE,@function
        .size           _ZN5flash24flash_fwd_splitkv_kernelI23Flash_fwd_kernel_traitsILi64ELi64ELi256ELi4ELb0ELb0EN7cutlass10bfloat16_tE19Flash_kernel_traitsILi64ELi64ELi256ELi4ES3_EELb0ELb1ELb1ELb0ELb0ELb0ELb0ELb1EEEvNS_16Flash_fwd_paramsE,(.L_x_14762 - _ZN5flash24flash_fwd_splitkv_kernelI23Flash_fwd_kernel_traitsILi64ELi64ELi256ELi4ELb0ELb0EN7cutlass10bfloat16_tE19Flash_kernel_traitsILi64ELi64ELi256ELi4ES3_EELb0ELb1ELb1ELb0ELb0ELb0ELb0ELb1EEEvNS_16Flash_fwd_paramsE)
        .other          _ZN5flash24flash_fwd_splitkv_kernelI23Flash_fwd_kernel_traitsILi64ELi64ELi256ELi4ELb0ELb0EN7cutlass10bfloat16_tE19Flash_kernel_traitsILi64ELi64ELi256ELi4ES3_EELb0ELb1ELb1ELb0ELb0ELb0ELb0ELb1EEEvNS_16Flash_fwd_paramsE,@"STO_CUDA_ENTRY STV_DEFAULT"
_ZN5flash24flash_fwd_splitkv_kernelI23Flash_fwd_kernel_traitsILi64ELi64ELi256ELi4ELb0ELb0EN7cutlass10bfloat16_tE19Flash_kernel_traitsILi64ELi64ELi256ELi4ES3_EELb0ELb1ELb1ELb0ELb0ELb0ELb0ELb1EEEvNS_16Flash_fwd_paramsE:
.text._ZN5flash24flash_fwd_splitkv_kernelI23Flash_fwd_kernel_traitsILi64ELi64ELi256ELi4ELb0ELb0EN7cutlass10bfloat16_tE19Flash_kernel_traitsILi64ELi64ELi256ELi4ES3_EELb0ELb1ELb1ELb0ELb0ELb0ELb0ELb1EEEvNS_16Flash_fwd_paramsE:
[----:B------:R-:W1:Y:S08]  /*0000*/  LDC R1, c[0x0][0x37c] ;  /* 0x0000df00ff017b82 */ /* 0x000e700000000800 */
[----:B------:R-:W2:Y:S01]  /*0010*/  LDC.64 R134, c[0x0][0x348] ;  /* 0x0000d200ff867b82 */ /* 0x000ea20000000a00 */
[----:B------:R-:W-:Y:S01]  /*0020*/  BSSY.RECONVERGENT B3, `(.L_x_6672) ;  /* 0x0000003000037945 */ /* 0x000fe20003800200 */
[----:B-1----:R-:W-:-:S06]  /*0030*/  IADD3 R1, PT, PT, R1, -0x70, RZ ;  /* 0xffffff9001017810 */ /* 0x002fcc0007ffe0ff */
[----:B--2---:R-:W-:Y:S05]  /*0040*/  CALL.REL.NOINC `($_ZN5flash24flash_fwd_splitkv_kernelI23Flash_fwd_kernel_traitsILi64ELi64ELi256ELi4ELb0ELb0EN7cutlass10bfloat16_tE19Flash_kernel_traitsILi64ELi64ELi256ELi4ES3_EELb0ELb1ELb1ELb0ELb0ELb0ELb0ELb1EEEvNS_16Flash_fwd_paramsE$_ZN5flash30compute_attn_1rowblock_splitkvI23Flash_fwd_kernel_traitsILi64ELi64ELi256ELi4ELb0ELb0EN7cutlass10bfloat16_tE19Flash_kernel_traitsILi64ELi64ELi256ELi4ES3_EELb0ELb1ELb1ELb0ELb0ELb0ELb0ELb1ENS_16Flash_fwd_paramsEEEvRKT8_iiiii) ;  /* 0x0000000000087944 */ /* 0x004fea0003c00000 */
[----:B------:R-:W-:Y:S05]  /*0050*/  BSYNC.RECONVERGENT B3 ;  /* 0x0000000000037941 */ /* 0x000fea0003800200 */
.L_x_6672:
[----:B------:R-:W-:Y:S05]  /*0060*/  EXIT ;  /* 0x000000000000794d */ /* 0x000fea0003800000 */
        .type           $_ZN5flash24flash_fwd_splitkv_kernelI23Flash_fwd_kernel_traitsILi64ELi64ELi256ELi4ELb0ELb0EN7cutlass10bfloat16_tE19Flash_kernel_traitsILi64ELi64ELi256ELi4ES3_EELb0ELb1ELb1ELb0ELb0ELb0ELb0ELb1EEEvNS_16Flash_fwd_paramsE$_ZN5flash30compute_attn_1rowblock_splitkvI23Flash_fwd_kernel_traitsILi64ELi64ELi256ELi4ELb0ELb0EN7cutlass10bfloat16_tE19Flash_kernel_traitsILi64ELi64ELi256ELi4ES3_EELb0ELb1ELb1ELb0ELb0ELb0ELb0ELb1ENS_16Flash_fwd_paramsEEEvRKT8_iiiii,@function
        .size           $_ZN5flash24flash_fwd_splitkv_kernelI23Flash_fwd_kernel_traitsILi64ELi64ELi256ELi4ELb0ELb0EN7cutlass10bfloat16_tE19Flash_kernel_traitsILi64ELi64ELi256ELi4ES3_EELb0ELb1ELb1ELb0ELb0ELb0ELb0ELb1EEEvNS_16Flash_fwd_paramsE$_ZN5flash30compute_attn_1rowblock_splitkvI23Flash_fwd_kernel_traitsILi64ELi64ELi256ELi4ELb0ELb0EN7cutlass10bfloat16_tE19Flash_kernel_traitsILi64ELi64ELi256ELi4ES3_EELb0ELb1ELb1ELb0ELb0ELb0ELb0ELb1ENS_16Flash_fwd_paramsEEEvRKT8_iiiii,(.L_x_14762 - $_ZN5flash24flash_fwd_splitkv_kernelI23Flash_fwd_kernel_traitsILi64ELi64ELi256ELi4ELb0ELb0EN7cutlass10bfloat16_tE19Flash_kernel_traitsILi64ELi64ELi256ELi4ES3_EELb0ELb1ELb1ELb0ELb0ELb0ELb0ELb1EEEvNS_16Flash_fwd_paramsE$_ZN5flash30compute_attn_1rowblock_splitkvI23Flash_fwd_kernel_traitsILi64ELi64ELi256ELi4ELb0ELb0EN7cutlass10bfloat16_tE19Flash_kernel_traitsILi64ELi64ELi256ELi4ES3_EELb0ELb1ELb1ELb0ELb0ELb0ELb0ELb1ENS_16Flash_fwd_paramsEEEvRKT8_iiiii)
$_ZN5flash24flash_fwd_splitkv_kernelI23Flash_fwd_kernel_traitsILi64ELi64ELi256ELi4ELb0ELb0EN7cutlass10bfloat16_tE19Flash_kernel_traitsILi64ELi64ELi256ELi4ES3_EELb0ELb1ELb1ELb0ELb0ELb0ELb0ELb1EEEvNS_16Flash_fwd_paramsE$_ZN5flash30compute_attn_1rowblock_splitkvI23Flash_fwd_kernel_traitsILi64ELi64ELi256ELi4ELb0ELb0EN7cutlass10bfloat16_tE19Flash_kernel_traitsILi64ELi64ELi256ELi4ES3_EELb0ELb1ELb1ELb0ELb0ELb0ELb0ELb1ENS_16Flash_fwd_paramsEEEvRKT8_iiiii:
        /* <DEDUP_REMOVED lines=41> */
.L_x_6674:
[----:B------:R-:W-:Y:S05]  /*0300*/  BSYNC.RECONVERGENT B0 ;  /* 0x0000000000007941 */ /* 0x000fea0003800200 */
.L_x_6673:
[----:B------:R-:W-:Y:S04]  /*0310*/  BSSY.RECONVERGENT B0, `(.L_x_6675) ;  /* 0x0000007000007945 */ /* 0x000fe80003800200 */
[----:B------:R-:W-:Y:S05]  /*0320*/  @!P3 BRA `(.L_x_6676) ;  /* 0x000000000014b947 */ /* 0x000fea0003800000 */
[----:B-----5:R-:W3:Y:S02]  /*0330*/  LD.E.U8 R0, desc[UR4][R134.64+0x1b2] ;  /* 0x0001b20486007980 */ /* 0x020ee4000c101100 */
[----:B---3--:R-:W-:-:S13]  /*0340*/  ISETP.NE.AND P1, PT, R0, RZ, PT ;  /* 0x000000ff0000720c */ /* 0x008fda0003f25270 */
[----:B------:R-:W3:Y:S02]  /*0350*/  @P1 LD.E R0, desc[UR4][R2.64+0x4] ;  /* 0x0000040402001980 */ /* 0x000ee4000c101900 */
[----:B---3--:R-:W-:-:S06]  /*0360*/  @P1 IADD3 R0, PT, PT, R0, -R12, RZ ;  /* 0x8000000c00001210 */ /* 0x008fcc0007ffe0ff */
[----:B------:R3:W5:Y:S02]  /*0370*/  @!P1 LD.E R0, desc[UR4][R2.64] ;  /* 0x0000000402009980 */ /* 0x000764000c101900 */
.L_x_6676:
[----:B------:R-:W-:Y:S05]  /*0380*/  BSYNC.RECONVERGENT B0 ;  /* 0x0000000000007941 */ /* 0x000fea0003800200 */
.L_x_6675:
        /* <DEDUP_REMOVED lines=11> */
.L_x_6678:
[----:B--23--:R-:W2:Y:S01]  /*0440*/  LD.E.64 R2, desc[UR4][R134.64+0x108] ;  /* 0x0001080486027980 */ /* 0x00cea2000c101b00 */
[----:B------:R-:W-:Y:S01]  /*0450*/  BSSY.RECONVERGENT B0, `(.L_x_6680) ;  /* 0x0000006000007945 */ /* 0x000fe20003800200 */
[----:B------:R-:W-:Y:S01]  /*0460*/  IMAD.MOV.U32 R0, RZ, RZ, RZ ;  /* 0x000000ffff007224 */ /* 0x000fe200078e00ff */
[----:B--2---:R-:W-:-:S04]  /*0470*/  ISETP.NE.U32.AND P0, PT, R2, RZ, PT ;  /* 0x000000ff0200720c */ /* 0x004fc80003f05070 */
[----:B------:R-:W-:-:S13]  /*0480*/  ISETP.NE.AND.EX P0, PT, R3, RZ, PT, P0 ;  /* 0x000000ff0300720c */ /* 0x000fda0003f05300 */
[----:B------:R-:W-:Y:S05]  /*0490*/  @!P0 BRA `(.L_x_6681) ;  /* 0x0000000000048947 */ /* 0x000fea0003800000 */
[----:B------:R2:W5:Y:S02]  /*04a0*/  LD.E R0, desc[UR4][R134.64+0xbc] ;  /* 0x0000bc0486007980 */ /* 0x000564000c101900 */
.L_x_6681:
[----:B------:R-:W-:Y:S05]  /*04b0*/  BSYNC.RECONVERGENT B0 ;  /* 0x0000000000007941 */ /* 0x000fea0003800200 */
.L_x_6680:
[----:B-----5:R-:W-:Y:S02]  /*04c0*/  IADD3 R132, PT, PT, R101, R0, RZ ;  /* 0x0000000065847210 */ /* 0x020fe40007ffe0ff */
.L_x_6679:
[----:B------:R-:W-:Y:S05]  /*04d0*/  BSYNC.RECONVERGENT B1 ;  /* 0x0000000000017941 */ /* 0x000fea0003800200 */
.L_x_6677:
[----:B------:R-:W3:Y:S01]  /*04e0*/  S2R R35, SR_CTAID.X ;  /* 0x0000000000237919 */ /* 0x000ee20000002500 */
[----:B------:R-:W-:Y:S01]  /*04f0*/  MOV R21, 0x50 ;  /* 0x0000005000157802 */ /* 0x000fe20000000f00 */
[----:B------:R-:W-:-:S03]  /*0500*/  IMAD.MOV.U32 R3, RZ, RZ, 0x0 ;  /* 0x00000000ff037424 */ /* 0x000fc600078e00ff */
[----:B------:R-:W-:Y:S01]  /*0510*/  MOV R2, R21 ;  /* 0x0000001500027202 */ /* 0x000fe20000000f00 */
[----:B---3--:R-:W-:-:S05]  /*0520*/  IMAD.SHL.U32 R152, R35, 0x40, RZ ;  /* 0x0000004023987824 */ /* 0x008fca00078e00ff */
[----:B------:R-:W-:-:S13]  /*0530*/  ISETP.GT.AND P0, PT, R20, R152, PT ;  /* 0x000000981400720c */ /* 0x000fda0003f04270 */
[----:B-12-4-:R-:W-:Y:S05]  /*0540*/  @!P0 RET.REL.NODEC R2 `(_ZN5flash24flash_fwd_splitkv_kernelI23Flash_fwd_kernel_traitsILi64ELi64ELi256ELi4ELb0ELb0EN7cutlass10bfloat16_tE19Flash_kernel_traitsILi64ELi64ELi256ELi4ES3_EELb0ELb1ELb1ELb0ELb0ELb0ELb0ELb1EEEvNS_16Flash_fwd_paramsE) ;  /* 0xfffffff802ac8950 */ /* 0x016fea0003c3ffff */
        /* <DEDUP_REMOVED lines=41> */
[----:B------:R-:W-:-:S04]  /*07e0*/  LOP3.LUT R10, R10, 0x38, RZ, 0xc0, !PT ;  /* 0x000000380a0a7812 */ /* 0x000fc800078ec0ff */
        /* <DEDUP_REMOVED lines=13> */
[----:B------:R-:W-:Y:S01]  /*08c0*/  IMAD.IADD R16, R20, 0x1, -R152 ;  /* 0x0000000114107824 */ /* 0x000fe200078e0a98 */
[----:B------:R-:W-:Y:S02]  /*08d0*/  SHF.R.U32.HI R20, RZ, 0x3, R226 ;  /* 0x00000003ff147819 */ /* 0x000fe400000116e2 */
[----:B------:R-:W-:Y:S02]  /*08e0*/  IADD3.X R9, PT, PT, R0, R5, R9, P0, !PT ;  /* 0x0000000500097210 */ /* 0x000fe400007fe409 */
[----:B------:R-:W-:Y:S01]  /*08f0*/  ISETP.GE.OR P0, PT, R20, R16, P6 ;  /* 0x000000101400720c */ /* 0x000fe20003706670 */
[----:B-----5:R-:W-:-:S02]  /*0900*/  IMAD R4, R13, R22, RZ ;  /* 0x000000160d047224 */ /* 0x020fc400078e02ff */
        /* <DEDUP_REMOVED lines=40> */
.L_x_6684:
[----:B------:R-:W-:Y:S05]  /*0b90*/  BSYNC.RECONVERGENT B0 ;  /* 0x0000000000007941 */ /* 0x000fea0003800200 */
.L_x_6683:
        /* <DEDUP_REMOVED lines=13> */
.L_x_6686:
[----:B------:R-:W-:Y:S05]  /*0c70*/  BSYNC.RECONVERGENT B0 ;  /* 0x0000000000007941 */ /* 0x000fea0003800200 */
.L_x_6685:
        /* <DEDUP_REMOVED lines=12> */
.L_x_6688:
[----:B------:R-:W-:Y:S05]  /*0d40*/  BSYNC.RECONVERGENT B0 ;  /* 0x0000000000007941 */ /* 0x000fea0003800200 */
.L_x_6687:
[----:B---3--:R-:W-:Y:S01]  /*0d50*/  MOV R2, R21 ;  /* 0x0000001500027202 */ /* 0x008fe20000000f00 */
[----:B------:R-:W-:Y:S01]  /*0d60*/  @!P3 ST.E desc[UR4][R10.64], R18 ;  /* 0x000000120a00b985 */ /* 0x000fe2000c101904 */
[----:B------:R-:W-:-:S03]  /*0d70*/  MOV R3, 0x0 ;  /* 0x0000000000037802 */ /* 0x000fc60000000f00 */
[----:B------:R-:W-:Y:S04]  /*0d80*/  @!P2 ST.E desc[UR4][R10.64+0x40], R17 ;  /* 0x000040110a00a985 */ /* 0x000fe8000c101904 */
[----:B------:R1:W-:Y:S02]  /*0d90*/  @!P1 ST.E desc[UR4][R10.64+0x80], R16 ;  /* 0x000080100a009985 */ /* 0x0003e4000c101904 */
[----:B-12---:R-:W-:Y:S05]  /*0da0*/  @P4 RET.REL.NODEC R2 `(_ZN5flash24flash_fwd_splitkv_kernelI23Flash_fwd_kernel_traitsILi64ELi64ELi256ELi4ELb0ELb0EN7cutlass10bfloat16_tE19Flash_kernel_traitsILi64ELi64ELi256ELi4ES3_EELb0ELb1ELb1ELb0ELb0ELb0ELb0ELb1EEEvNS_16Flash_fwd_paramsE) ;  /* 0xfffffff002944950 */ /* 0x006fea0003c3ffff */
[----:B------:R-:W-:Y:S02]  /*0db0*/  MOV R0, 0x7f800000 ;  /* 0x7f80000000007802 */ /* 0x000fe40000000f00 */
[----:B------:R-:W-:Y:S02]  /*0dc0*/  MOV R2, R21 ;  /* 0x0000001500027202 */ /* 0x000fe40000000f00 */
[----:B------:R-:W-:Y:S01]  /*0dd0*/  MOV R3, 0x0 ;  /* 0x0000000000037802 */ /* 0x000fe20000000f00 */
[----:B------:R1:W-:Y:S03]  /*0de0*/  ST.E desc[UR4][R10.64+0xc0], R0 ;  /* 0x0000c0000a007985 */ /* 0x0003e6000c101904 */
[----:B-1----:R-:W-:Y:S05]  /*0df0*/  RET.REL.NODEC R2 `(_ZN5flash24flash_fwd_splitkv_kernelI23Flash_fwd_kernel_traitsILi64ELi64ELi256ELi4ELb0ELb0EN7cutlass10bfloat16_tE19Flash_kernel_traitsILi64ELi64ELi256ELi4ES3_EELb0ELb1ELb1ELb0ELb0ELb0ELb0ELb1EEEvNS_16Flash_fwd_paramsE) ;  /* 0xfffffff002807950 */ /* 0x002fea0003c3ffff */
.L_x_6682:
        /* <DEDUP_REMOVED lines=14> */
[----:B------:R-:W4:Y:S04]  /*0ee0*/  LD.E R11, desc[UR4][R134.64+0x170] ;  /* 0x00017004860b7980 */ /* 0x000f28000c101900 */
        /* <DEDUP_REMOVED lines=22> */
[----:B-----5:R-:W4:Y:S03]  /*1050*/  LD.E.64 R8, desc[UR4][R14.64+0x50] ;  /* 0x000050040e087980 */ /* 0x020f26000c101b00 */
        /* <DEDUP_REMOVED lines=54> */
[----:B------:R-:W-:Y:S01]  /*13c0*/  SHF.R.S32.HI R5, RZ, 0x1f, R0 ;  /* 0x0000001fff057819 */ /* 0x000fe20000011400 */
[----:B----4-:R1:W-:Y:S01]  /*13d0*/  STL.64 [R1+0x18], R20 ;  /* 0x0000181401007387 */ /* 0x0103e20000100a00 */
[----:B--2---:R-:W-:Y:S01]  /*13e0*/  SHF.R.S32.HI R19, RZ, 0x1f, R10 ;  /* 0x0000001fff137819 */ /* 0x004fe2000001140a */
[----:B------:R-:W-:-:S04]  /*13f0*/  IMAD R3, R7, R10, RZ ;  /* 0x0000000a07037224 */ /* 0x000fc800078e02ff */
        /* <DEDUP_REMOVED lines=16> */
[----:B-1----:R-:W-:Y:S05]  /*1500*/  BRA `(.L_x_6691) ;  /* 0x00000004005c7947 */ /* 0x002fea0003800000 */
.L_x_6690:
[----:B------:R-:W4:Y:S01]  /*1510*/  LD.E R16, desc[UR4][R134.64+0x68] ;  /* 0x0000680486107980 */ /* 0x000f22000c101900 */
[----:B------:R-:W-:Y:S01]  /*1520*/  MOV R14, R134 ;  /* 0x00000086000e7202 */ /* 0x000fe20000000f00 */
[----:B------:R-:W-:Y:S01]  /*1530*/  IMAD.MOV.U32 R15, RZ, RZ, R135 ;  /* 0x000000ffff0f7224 */ /* 0x000fe200078e0087 */
[----:B------:R-:W-:Y:S01]  /*1540*/  ISETP.NE.AND P2, PT, R12, -0x1, PT ;  /* 0xffffffff0c00780c */ /* 0x000fe20003f45270 */
[----:B------:R-:W2:Y:S04]  /*1550*/  LD.E.64 R234, desc[UR4][R134.64+0x38] ;  /* 0x0000380486ea7980 */ /* 0x000ea8000c101b00 */
[----:B-1----:R-:W2:Y:S04]  /*1560*/  LD.E.64 R2, desc[UR4][R14.64+0x40] ;  /* 0x000040040e027980 */ /* 0x002ea8000c101b00 */
[----:B------:R-:W2:Y:S04]  /*1570*/  LD.E.64 R20, desc[UR4][R14.64+0x50] ;  /* 0x000050040e147980 */ /* 0x000ea8000c101b00 */
[----:B------:R-:W2:Y:S04]  /*1580*/  @!P2 LD.E.64 R4, desc[UR4][R134.64+0x20] ;  /* 0x000020048604a980 */ /* 0x000ea8000c101b00 */
[----:B------:R-:W2:Y:S04]  /*1590*/  @!P2 LD.E.64 R18, desc[UR4][R134.64+0x28] ;  /* 0x000028048612a980 */ /* 0x000ea8000c101b00 */
[----:B------:R1:W5:Y:S01]  /*15a0*/  LD.E.64 R28, desc[UR4][R134.64+0x58] ;  /* 0x00005804861c7980 */ /* 0x000362000c101b00 */
[----:B---3--:R-:W-:-:S02]  /*15b0*/  IABS R7, R36 ;  /* 0x0000002400077213 */ /* 0x008fc40000000000 */
[----:B-----5:R-:W-:Y:S02]  /*15c0*/  @!P2 SHF.R.S32.HI R11, RZ, 0x1f, R9 ;  /* 0x0000001fff0ba819 */ /* 0x020fe40000011409 */
[----:B------:R-:W-:Y:S02]  /*15d0*/  LEA R17, R38, 0xffffff00, 0x8 ;  /* 0xffffff0026117811 */ /* 0x000fe400078e40ff */
[----:B------:R-:W-:Y:S02]  /*15e0*/  CS2R R30, SRZ ;  /* 0x00000000001e7805 */ /* 0x000fe4000001ff00 */
[----:B----4-:R-:W-:-:S04]  /*15f0*/  IABS R0, R16 ;  /* 0x0000001000007213 */ /* 0x010fc80000000000 */
[----:B------:R-:W-:Y:S01]  /*1600*/  MOV R8, R0 ;  /* 0x0000000000087202 */ /* 0x000fe20000000f00 */
[----:B--2---:R2:W-:Y:S01]  /*1610*/  STL.64 [R1+0x18], R2 ;  /* 0x0000180201007387 */ /* 0x0045e20000100a00 */
[----:B------:R-:W-:Y:S02]  /*1620*/  IMAD.MOV.U32 R13, RZ, RZ, R2 ;  /* 0x000000ffff0d7224 */ /* 0x000fe400078e0002 */
[----:B--2---:R-:W2:Y:S08]  /*1630*/  I2F.RP R2, R8 ;  /* 0x0000000800027306 */ /* 0x004eb00000209400 */
[----:B--2---:R-:W2:Y:S01]  /*1640*/  MUFU.RCP R2, R2 ;  /* 0x0000000200027308 */ /* 0x004ea20000001000 */
[----:B------:R-:W-:Y:S01]  /*1650*/  MOV R22, R3 ;  /* 0x0000000300167202 */ /* 0x000fe20000000f00 */
        /* <DEDUP_REMOVED lines=47> */
[----:B------:R-:W-:Y:S01]  /*1950*/  @P2 IADD3 R8, PT, PT, R10, R12, RZ ;  /* 0x0000000c0a082210 */ /* 0x000fe20007ffe0ff */
[----:B------:R-:W-:Y:S01]  /*1960*/  @!P2 IMAD R10, R19, R9, RZ ;  /* 0x00000009130aa224 */ /* 0x000fe200078e02ff */
[----:B------:R-:W-:Y:S02]  /*1970*/  @!P2 SHF.R.S32.HI R7, RZ, 0x1f, R9 ;  /* 0x0000001fff07a819 */ /* 0x000fe40000011409 */
[----:B------:R-:W-:Y:S01]  /*1980*/  @!P2 MOV R2, R6 ;  /* 0x000000060002a202 */ /* 0x000fe20000000f00 */
        /* <DEDUP_REMOVED lines=14> */
[----:B-1----:R-:W-:Y:S02]  /*1a70*/  MOV R18, RZ ;  /* 0x000000ff00127202 */ /* 0x002fe40000000f00 */
.L_x_6691:
[----:B------:R-:W-:Y:S05]  /*1a80*/  BSYNC.RECONVERGENT B0 ;  /* 0x0000000000007941 */ /* 0x000fea0003800200 */
.L_x_6689:
[----:B------:R-:W-:Y:S01]  /*1a90*/  ISETP.NE.AND P0, PT, R37, -0x1, PT ;  /* 0xffffffff2500780c */ /* 0x000fe20003f05270 */
[----:B------:R-:W2:Y:S04]  /*1aa0*/  LDL R41, [R1+0x18] ;  /* 0x0000180001297983 */ /* 0x000ea80000100800 */
[----:B------:R-:W3:Y:S04]  /*1ab0*/  LDL R42, [R1+0x1c] ;  /* 0x00001c00012a7983 */ /* 0x000ee80000100800 */
[----:B------:R-:W4:Y:S04]  /*1ac0*/  LD.E.64 R10, desc[UR4][R134.64+0x30] ;  /* 0x00003004860a7980 */ /* 0x000f28000c101b00 */
[----:B------:R-:W4:Y:S04]  /*1ad0*/  @!P0 LD.E.64 R6, desc[UR4][R134.64+0x18] ;  /* 0x0000180486068980 */ /* 0x000f28000c101b00 */
[----:B------:R-:W4:Y:S04]  /*1ae0*/  LD.E.64 R20, desc[UR4][R134.64+0x48] ;  /* 0x0000480486147980 */ /* 0x000f28000c101b00 */
[----:B------:R-:W4:Y:S04]  /*1af0*/  LD.E.64 R24, desc[UR4][R134.64+0x8] ;  /* 0x0000080486187980 */ /* 0x000f28000c101b00 */
        /* <DEDUP_REMOVED lines=20> */
[----:B------:R-:W-:Y:S02]  /*1c40*/  IMAD.MOV.U32 R34, RZ, RZ, RZ ;  /* 0x000000ffff227224 */ /* 0x000fe400078e00ff */
[----:B------:R-:W-:-:S04]  /*1c50*/  IMAD.SHL.U32 R154, R226, 0x8, RZ ;  /* 0x00000008e29a7824 */ /* 0x000fc800078e00ff */
[----:B------:R1:W5:Y:S06]  /*1c60*/  @P4 LD.E R34, desc[UR4][R32.64] ;  /* 0x0000000420224980 */ /* 0x00036c000c101900 */
[----:B------:R-:W-:Y:S01]  /*1c70*/  @!P3 IMAD.IADD R0, R0, 0x1, -R4 ;  /* 0x000000010000b824 */ /* 0x000fe200078e0a04 */
[----:B------:R-:W-:-:S04]  /*1c80*/  LOP3.LUT R14, R154, 0x38, RZ, 0xc0, !PT ;  /* 0x000000389a0e7812 */ /* 0x000fc800078ec0ff */
[----:B------:R-:W-:Y:S02]  /*1c90*/  ISETP.GE.U32.AND P4, PT, R0, R4, PT ;  /* 0x000000040000720c */ /* 0x000fe40003f86070 */
[----:B------:R-:W-:Y:S02]  /*1ca0*/  LOP3.LUT R0, R36, R16, RZ, 0x3c, !PT ;  /* 0x0000001024007212 */ /* 0x000fe400078e3cff */
[----:B------:R-:W-:Y:S01]  /*1cb0*/  IADD3 R2, P1, PT, R14, R8, RZ ;  /* 0x000000080e027210 */ /* 0x000fe20007f3e0ff */
[----:B------:R-:W-:Y:S01]  /*1cc0*/  @!P3 VIADD R5, R5, 0x1 ;  /* 0x000000010505b836 */ /* 0x000fe20000000000 */
[----:B------:R-:W-:Y:S02]  /*1cd0*/  ISETP.GE.AND P2, PT, R0, RZ, PT ;  /* 0x000000ff0000720c */ /* 0x000fe40003f46270 */
[----:B------:R-:W-:Y:S02]  /*1ce0*/  IADD3.X R3, PT, PT, RZ, R12, RZ, P1, !PT ;  /* 0x0000000cff037210 */ /* 0x000fe40000ffe4ff */
[----:B------:R-:W-:-:S03]  /*1cf0*/  ISETP.NE.AND P1, PT, R16, RZ, PT ;  /* 0x000000ff1000720c */ /* 0x000fc60003f25270 */
[----:B------:R-:W-:Y:S01]  /*1d00*/  @P4 VIADD R5, R5, 0x1 ;  /* 0x0000000105054836 */ /* 0x000fe20000000000 */
[----:B-1----:R-:W1:Y:S01]  /*1d10*/  S2R R33, SR_CgaCtaId ;  /* 0x0000000000217919 */ /* 0x002e620000008800 */
[----:B------:R-:W-:Y:S01]  /*1d20*/  SHF.R.U32.HI R60, RZ, 0x3, R226 ;  /* 0x00000003ff3c7819 */ /* 0x000fe200000116e2 */
[----:B------:R-:W-:-:S04]  /*1d30*/  IMAD.MOV.U32 R61, RZ, RZ, RZ ;  /* 0x000000ffff3d7224 */ /* 0x000fc800078e00ff */
[----:B------:R-:W-:Y:S01]  /*1d40*/  IMAD R12, R235, R60, RZ ;  /* 0x0000003ceb0c7224 */ /* 0x000fe200078e02ff */
[C---:B------:R-:W-:Y:S01]  /*1d50*/  SHF.L.U64.HI R91, R234.reuse, 0x4, R235 ;  /* 0x00000004ea5b7819 */ /* 0x040fe200000102eb */
[----:B------:R-:W-:Y:S02]  /*1d60*/  IMAD.SHL.U32 R81, R234, 0x10, RZ ;  /* 0x00000010ea517824 */ /* 0x000fe400078e00ff */
[----:B--2---:R-:W-:Y:S01]  /*1d70*/  IMAD R0, R18, R41, RZ ;  /* 0x0000002912007224 */ /* 0x004fe200078e02ff */
[----:B------:R-:W-:Y:S01]  /*1d80*/  MOV R18, R5 ;  /* 0x0000000500127202 */ /* 0x000fe20000000f00 */
[----:B------:R-:W-:-:S04]  /*1d90*/  IMAD.WIDE.U32 R2, R17, R41, R2 ;  /* 0x0000002911027225 */ /* 0x000fc800078e0002 */
[----:B---3--:R-:W-:Y:S02]  /*1da0*/  IMAD R0, R17, R42, R0 ;  /* 0x0000002a11007224 */ /* 0x008fe400078e0200 */
[----:B----4-:R-:W-:-:S04]  /*1db0*/  @P0 IMAD.WIDE.U32 R4, R10, R37, RZ ;  /* 0x000000250a040225 */ /* 0x010fc800078e00ff */
[-C--:B------:R-:W-:Y:S02]  /*1dc0*/  @!P0 IMAD R9, R7, R40.reuse, RZ ;  /* 0x0000002807098224 */ /* 0x080fe400078e02ff */
[----:B------:R-:W-:-:S04]  /*1dd0*/  @!P0 IMAD.WIDE.U32 R6, R6, R40, RZ ;  /* 0x0000002806068225 */ /* 0x000fc800078e00ff */
[----:B------:R-:W-:Y:S01]  /*1de0*/  IMAD.IADD R3, R3, 0x1, R0 ;  /* 0x0000000103037824 */ /* 0x000fe200078e0200 */
[----:B------:R-:W-:Y:S01]  /*1df0*/  @!P0 MOV R0, R6 ;  /* 0x0000000600008202 */ /* 0x000fe20000000f00 */
[----:B------:R-:W-:Y:S02]  /*1e00*/  @P0 IMAD R8, R11, R37, RZ ;  /* 0x000000250b080224 */ /* 0x000fe400078e02ff */
[----:B------:R-:W-:Y:S01]  /*1e10*/  @!P2 IMAD.MOV R18, RZ, RZ, -R18 ;  /* 0x000000ffff12a224 */ /* 0x000fe200078e0a12 */
[----:B------:R-:W-:Y:S01]  /*1e20*/  @!P1 LOP3.LUT R18, RZ, R16, RZ, 0x33, !PT ;  /* 0x00000010ff129212 */ /* 0x000fe200078e33ff */
[----:B------:R-:W-:Y:S02]  /*1e30*/  @P0 IMAD.MOV.U32 R0, RZ, RZ, R4 ;  /* 0x000000ffff000224 */ /* 0x000fe400078e0004 */
[----:B------:R-:W-:Y:S01]  /*1e40*/  @!P0 IMAD.IADD R6, R7, 0x1, R9 ;  /* 0x0000000107068824 */ /* 0x000fe200078e0209 */
[----:B------:R-:W-:Y:S01]  /*1e50*/  @P0 IADD3 R6, PT, PT, R5, R8, RZ ;  /* 0x0000000805060210 */ /* 0x000fe20007ffe0ff */
[----:B------:R-:W-:Y:S01]  /*1e60*/  IMAD R5, R29, R18, RZ ;  /* 0x000000121d057224 */ /* 0x000fe200078e02ff */
[----:B------:R-:W-:-:S02]  /*1e70*/  SHF.R.S32.HI R32, RZ, 0x1f, R18 ;  /* 0x0000001fff207819 */ /* 0x000fc40000011412 */
[----:B------:R-:W-:-:S03]  /*1e80*/  IADD3 R4, P1, PT, R14, R0, RZ ;  /* 0x000000000e047210 */ /* 0x000fc60007f3e0ff */
[----:B------:R-:W-:Y:S02]  /*1e90*/  IMAD R0, R32, R28, R5 ;  /* 0x0000001c20007224 */ /* 0x000fe400078e0205 */
[----:B------:R-:W-:Y:S01]  /*1ea0*/  IMAD.X R5, RZ, RZ, R6, P1 ;  /* 0x000000ffff057224 */ /* 0x000fe200008e0606 */
[----:B------:R-:W-:Y:S01]  /*1eb0*/  @!P0 MOV R96, R10 ;  /* 0x0000000a00608202 */ /* 0x000fe20000000f00 */
[----:B------:R-:W-:Y:S01]  /*1ec0*/  IMAD.WIDE.U32 R8, R20, R36, R4 ;  /* 0x0000002414087225 */ /* 0x000fe200078e0004 */
[----:B------:R-:W-:Y:S02]  /*1ed0*/  IADD3 R4, P1, PT, R14, R13, RZ ;  /* 0x0000000d0e047210 */ /* 0x000fe40007f3e0ff */
[----:B------:R-:W-:Y:S01]  /*1ee0*/  @P0 MOV R96, R10 ;  /* 0x0000000a00600202 */ /* 0x000fe20000000f00 */
[----:B------:R-:W-:Y:S01]  /*1ef0*/  IMAD.WIDE.U32 R2, R18, R28, R2 ;  /* 0x0000001c12027225 */ /* 0x000fe200078e0002 */
[----:B------:R-:W-:-:S03]  /*1f00*/  MOV R7, 0x400 ;  /* 0x0000040000077802 */ /* 0x000fc60000000f00 */
[--C-:B------:R-:W-:Y:S01]  /*1f10*/  @!P0 IMAD.MOV.U32 R97, RZ, RZ, R11.reuse ;  /* 0x000000ffff618224 */ /* 0x100fe200078e000b */
[----:B------:R-:W-:Y:S01]  /*1f20*/  IADD3.X R5, PT, PT, RZ, R19, RZ, P1, !PT ;  /* 0x00000013ff057210 */ /* 0x000fe20000ffe4ff */
[----:B------:R-:W-:Y:S02]  /*1f30*/  @P0 IMAD.MOV.U32 R97, RZ, RZ, R11 ;  /* 0x000000ffff610224 */ /* 0x000fe400078e000b */
[----:B------:R-:W-:Y:S02]  /*1f40*/  IMAD R6, R21, R36, RZ ;  /* 0x0000002415067224 */ /* 0x000fe400078e02ff */
[----:B------:R-:W-:Y:S01]  /*1f50*/  IMAD.WIDE.U32 R10, R35, 0x40, R60 ;  /* 0x00000040230a7825 */ /* 0x000fe200078e003c */
[----:B-1----:R-:W-:-:S03]  /*1f60*/  LEA R221, R33, R7, 0x18 ;  /* 0x0000000721dd7211 */ /* 0x002fc600078ec0ff */
[----:B------:R-:W-:Y:S02]  /*1f70*/  IMAD.IADD R3, R3, 0x1, R0 ;  /* 0x0000000103037824 */ /* 0x000fe400078e0200 */
[----:B------:R-:W-:Y:S02]  /*1f80*/  IMAD.IADD R9, R9, 0x1, R6 ;  /* 0x0000000109097824 */ /* 0x000fe400078e0206 */
[----:B------:R-:W-:Y:S02]  /*1f90*/  IMAD R0, R11, R96, RZ ;  /* 0x000000600b007224 */ /* 0x000fe400078e02ff */
[----:B------:R-:W-:-:S04]  /*1fa0*/  IMAD.WIDE.U32 R6, R60, R234, R4 ;  /* 0x000000ea3c067225 */ /* 0x000fc800078e0004 */
[----:B------:R-:W-:Y:S02]  /*1fb0*/  IMAD R13, R42, R60, RZ ;  /* 0x0000003c2a0d7224 */ /* 0x000fe400078e02ff */
[----:B------:R-:W-:Y:S01]  /*1fc0*/  IMAD.WIDE.U32 R2, R60, R41, R2 ;  /* 0x000000293c027225 */ /* 0x000fe200078e0002 */
[----:B------:R-:W-:-:S03]  /*1fd0*/  LEA R37, P1, R6, R24, 0x1 ;  /* 0x0000001806257211 */ /* 0x000fc600078208ff */
[----:B------:R-:W-:Y:S02]  /*1fe0*/  IMAD R11, R10, R97, R0 ;  /* 0x000000610a0b7224 */ /* 0x000fe400078e0200 */
[----:B------:R-:W-:Y:S01]  /*1ff0*/  IMAD.IADD R0, R7, 0x1, R12 ;  /* 0x0000000107007824 */ /* 0x000fe200078e020c */
[----:B------:R-:W-:Y:S01]  /*2000*/  LEA R35, P0, R2, R22, 0x1 ;  /* 0x0000001602237211 */ /* 0x000fe200078008ff */
[----:B------:R-:W-:Y:S01]  /*2010*/  IMAD.WIDE.U32 R4, R10, R96, R8 ;  /* 0x000000600a047225 */ /* 0x000fe200078e0008 */
[----:B------:R-:W-:-:S03]  /*2020*/  SHF.R.S32.HI R8, RZ, 0x1f, R101 ;  /* 0x0000001fff087819 */ /* 0x000fc60000011465 */
[----:B------:R-:W-:Y:S01]  /*2030*/  IMAD.IADD R3, R3, 0x1, R13 ;  /* 0x0000000103037824 */ /* 0x000fe200078e020d */
[----:B------:R-:W-:Y:S02]  /*2040*/  LEA.HI.X R36, R6, R25, R0, 0x1, P1 ;  /* 0x0000001906247211 */ /* 0x000fe400008f0c00 */
[----:B------:R-:W-:Y:S02]  /*2050*/  LEA.HI R0, R8, R101, RZ, 0x8 ;  /* 0x0000006508007211 */ /* 0x000fe400078f40ff */
[----:B------:R-:W-:Y:S02]  /*2060*/  LEA.HI.X R33, R2, R23, R3, 0x1, P0 ;  /* 0x0000001702217211 */ /* 0x000fe400000f0c03 */
[----:B------:R-:W-:Y:S02]  /*2070*/  LOP3.LUT R2, R154, 0x1c0, RZ, 0xc0, !PT ;  /* 0x000001c09a027812 */ /* 0x000fe400078ec0ff */
[----:B------:R-:W-:Y:S02]  /*2080*/  SHF.R.S32.HI R0, RZ, 0x8, R0 ;  /* 0x00000008ff007819 */ /* 0x000fe40000011400 */
[----:B------:R-:W-:-:S02]  /*2090*/  LOP3.LUT R2, R2, 0x38, R226, 0xf8, !PT ;  /* 0x0000003802027812 */ /* 0x000fc400078ef8e2 */
[----:B------:R-:W-:Y:S02]  /*20a0*/  VIMNMX R92, PT, PT, R43, R0, !PT ;  /* 0x000000002b5c7248 */ /* 0x000fe40007fe0100 */
[----:B------:R-:W-:Y:S01]  /*20b0*/  LOP3.LUT R0, R2, 0x38, R154, 0x78, !PT ;  /* 0x0000003802007812 */ /* 0x000fe200078e789a */
[----:B------:R-:W-:-:S03]  /*20c0*/  IMAD.SHL.U32 R3, R226, 0x4, RZ ;  /* 0x00000004e2037824 */ /* 0x000fc600078e00ff */
[----:B------:R-:W-:Y:S01]  /*20d0*/  LOP3.LUT R2, R0, 0x1e00, R154, 0xf8, !PT ;  /* 0x00001e0000027812 */ /* 0x000fe200078ef89a */
[----:B------:R1:W-:Y:S01]  /*20e0*/  STL [R1+0x50], R39 ;  /* 0x0000502701007387 */ /* 0x0003e20000100800 */
[----:B------:R-:W-:Y:S02]  /*20f0*/  SHF.L.U32 R16, R38, 0x8, RZ ;  /* 0x0000000826107819 */ /* 0x000fe400000006ff */
[----:B------:R-:W-:Y:S01]  /*2100*/  LOP3.LUT R153, R3, 0x1c, RZ, 0xc0, !PT ;  /* 0x0000001c03997812 */ /* 0x000fe200078ec0ff */
[----:B------:R1:W-:Y:S01]  /*2110*/  STL [R1+0x34], R37 ;  /* 0x0000342501007387 */ /* 0x0003e20000100800 */
[----:B------:R-:W-:Y:S01]  /*2120*/  LEA R79, R2, R221, 0x1 ;  /* 0x000000dd024f7211 */ /* 0x000fe200078e08ff */
[----:B------:R-:W-:Y:S01]  /*2130*/  IMAD.MOV.U32 R2, RZ, RZ, R31 ;  /* 0x000000ffff027224 */ /* 0x000fe200078e001f */
[----:B------:R-:W-:Y:S01]  /*2140*/  MOV R3, R30 ;  /* 0x0000001e00037202 */ /* 0x000fe20000000f00 */
[----:B------:R1:W-:Y:S04]  /*2150*/  STL [R1+0x3c], R35 ;  /* 0x00003c2301007387 */ /* 0x0003e80000100800 */
[----:B------:R1:W-:Y:S04]  /*2160*/  STL [R1+0x30], R36 ;  /* 0x0000302401007387 */ /* 0x0003e80000100800 */
[----:B------:R1:W-:Y:S04]  /*2170*/  STL [R1+0x38], R33 ;  /* 0x0000382101007387 */ /* 0x0003e80000100800 */
[----:B------:R1:W-:Y:S04]  /*2180*/  STL [R1+0xc], R16 ;  /* 0x00000c1001007387 */ /* 0x0003e80000100800 */
[----:B------:R1:W-:Y:S01]  /*2190*/  STL.64 [R1+0x28], R2 ;  /* 0x0000280201007387 */ /* 0x0003e20000100a00 */
[----:B------:R-:W-:-:S02]  /*21a0*/  ISETP.GT.U32.AND P0, PT, R38, R92, PT ;  /* 0x0000005c2600720c */ /* 0x000fc40003f04070 */
[----:B------:R-:W-:Y:S02]  /*21b0*/  IADD3 R5, PT, PT, R5, R11, RZ ;  /* 0x0000000b05057210 */ /* 0x000fe40007ffe0ff */
[----:B------:R-:W-:Y:S01]  /*21c0*/  LEA R98, P2, R4, R26, 0x1 ;  /* 0x0000001a04627211 */ /* 0x000fe200078408ff */
[----:B------:R-:W-:Y:S01]  /*21d0*/  VIADD R102, R16, 0xffffff00 ;  /* 0xffffff0010667836 */ /* 0x000fe20000000000 */
[C---:B------:R-:W-:Y:S02]  /*21e0*/  SHF.L.U64.HI R100, R41.reuse, 0x4, R42 ;  /* 0x0000000429647819 */ /* 0x040fe4000001022a */
[----:B------:R-:W-:Y:S02]  /*21f0*/  LEA.HI.X R99, R4, R27, R5, 0x1, P2 ;  /* 0x0000001b04637211 */ /* 0x000fe400010f0c05 */
[----:B------:R-:W-:Y:S02]  /*2200*/  SHF.L.U32 R94, R41, 0x4, RZ ;  /* 0x00000004295e7819 */ /* 0x000fe400000006ff */
        /* <DEDUP_REMOVED lines=110> */
[-C--:B------:R-:W-:Y:S01]  /*28f0*/  IMAD R7, R53, R0.reuse, R6 ;  /* 0x0000000035077224 */ /* 0x080fe200078e0206 */
[----:B------:R-:W-:Y:S01]  /*2900*/  SHF.L.U64.HI R6, R9, 0x1, R11 ;  /* 0x0000000109067819 */ /* 0x000fe2000001020b */
[----:B------:R-:W-:-:S04]  /*2910*/  IMAD.WIDE.U32 R4, R52, R0, R4 ;  /* 0x0000000034047225 */ /* 0x000fc800078e0004 */
[-C--:B------:R-:W-:Y:S01]  /*2920*/  IMAD R26, R43, R0.reuse, R26 ;  /* 0x000000002b1a7224 */ /* 0x080fe200078e021a */
[----:B------:R-:W-:Y:S01]  /*2930*/  IADD3 R5, PT, PT, R5, R7, RZ ;  /* 0x0000000705057210 */ /* 0x000fe20007ffe0ff */
[----:B------:R-:W-:Y:S01]  /*2940*/  IMAD.WIDE.U32 R2, R42, R0, R2 ;  /* 0x000000002a027225 */ /* 0x000fe200078e0002 */
[C---:B------:R-:W-:Y:S02]  /*2950*/  SHF.L.U64.HI R0, R10.reuse, 0x1, R8 ;  /* 0x000000010a007819 */ /* 0x040fe40000010208 */
[----:B------:R-:W-:Y:S01]  /*2960*/  SHF.L.U32 R10, R10, 0x1, RZ ;  /* 0x000000010a0a7819 */ /* 0x000fe200000006ff */
[----:B------:R-:W-:Y:S01]  /*2970*/  IMAD.IADD R26, R3, 0x1, R26 ;  /* 0x00000001031a7824 */ /* 0x000fe200078e021a */
[----:B------:R-:W-:Y:S01]  /*2980*/  LEA R83, P1, R4, R22, 0x1 ;  /* 0x0000001604537211 */ /* 0x000fe200078208ff */
[----:B------:R-:W-:Y:S01]  /*2990*/  IMAD.SHL.U32 R9, R9, 0x2, RZ ;  /* 0x0000000209097824 */ /* 0x000fe200078e00ff */
[----:B------:R-:W-:Y:S01]  /*29a0*/  LEA R27, P0, R2, R28, 0x1 ;  /* 0x0000001c021b7211 */ /* 0x000fe200078008ff */
[----:B------:R-:W-:Y:S01]  /*29b0*/  IMAD.WIDE.U32 R124, R42, 0x60, RZ ;  /* 0x000000602a7c7825 */ /* 0x000fe200078e00ff */
[----:B------:R-:W-:-:S02]  /*29c0*/  IADD3 R56, P3, PT, R12, R10, RZ ;  /* 0x0000000a0c387210 */ /* 0x000fc40007f7e0ff */
[----:B------:R-:W-:Y:S01]  /*29d0*/  IADD3 R57, P2, PT, R16, R10, RZ ;  /* 0x0000000a10397210 */ /* 0x000fe20007f5e0ff */
[----:B------:R-:W-:Y:S01]  /*29e0*/  IMAD.WIDE.U32 R120, R42, 0xc0, RZ ;  /* 0x000000c02a787825 */ /* 0x000fe200078e00ff */
[----:B------:R-:W-:Y:S02]  /*29f0*/  LEA.HI.X R82, R4, R23, R5, 0x1, P1 ;  /* 0x0000001704527211 */ /* 0x000fe400008f0c05 */
[----:B------:R-:W-:Y:S01]  /*2a00*/  LEA.HI.X R26, R2, R29, R26, 0x1, P0 ;  /* 0x0000001d021a7211 */ /* 0x000fe200000f0c1a */
[----:B------:R-:W-:Y:S01]  /*2a10*/  IMAD R4, R43, 0x60, RZ ;  /* 0x000000602b047824 */ /* 0x000fe200078e02ff */
[-C--:B------:R-:W-:Y:S01]  /*2a20*/  IADD3.X R55, PT, PT, R13, R0.reuse, RZ, P3, !PT ;  /* 0x000000000d377210 */ /* 0x080fe20001ffe4ff */
[----:B------:R-:W-:Y:S01]  /*2a30*/  IMAD R2, R43, 0xc0, RZ ;  /* 0x000000c02b027824 */ /* 0x000fe200078e02ff */
[----:B------:R-:W-:Y:S01]  /*2a40*/  IADD3.X R54, PT, PT, R17, R0, RZ, P2, !PT ;  /* 0x0000000011367210 */ /* 0x000fe200017fe4ff */
[----:B------:R-:W-:Y:S01]  /*2a50*/  IMAD R0, R43, 0xe0, RZ ;  /* 0x000000e02b007824 */ /* 0x000fe200078e02ff */
[-C--:B------:R-:W-:Y:S01]  /*2a60*/  IADD3 R40, P1, PT, R12, R9.reuse, RZ ;  /* 0x000000090c287210 */ /* 0x080fe20007f3e0ff */
[----:B------:R-:W-:Y:S01]  /*2a70*/  IMAD.WIDE.U32 R118, R42, 0xe0, RZ ;  /* 0x000000e02a767825 */ /* 0x000fe200078e00ff */
[----:B------:R-:W-:-:S02]  /*2a80*/  IADD3 R28, P0, PT, R16, R9, RZ ;  /* 0x00000009101c7210 */ /* 0x000fc40007f1e0ff */
[----:B------:R-:W-:Y:S01]  /*2a90*/  ISETP.GE.AND P2, PT, R14, R39, PT ;  /* 0x000000270e00720c */ /* 0x000fe20003f46270 */
[----:B------:R-:W-:Y:S01]  /*2aa0*/  IMAD R3, R43, 0xa0, RZ ;  /* 0x000000a02b037824 */ /* 0x000fe200078e02ff */
[----:B------:R-:W-:Y:S01]  /*2ab0*/  IADD3 R90, PT, PT, R125, R4, RZ ;  /* 0x000000047d5a7210 */ /* 0x000fe20007ffe0ff */
[----:B------:R-:W-:Y:S01]  /*2ac0*/  IMAD.WIDE.U32 R122, R42, 0xa0, RZ ;  /* 0x000000a02a7a7825 */ /* 0x000fe200078e00ff */
[----:B------:R-:W-:Y:S02]  /*2ad0*/  IADD3 R88, PT, PT, R121, R2, RZ ;  /* 0x0000000279587210 */ /* 0x000fe40007ffe0ff */
[----:B------:R-:W-:Y:S01]  /*2ae0*/  IADD3 R87, PT, PT, R119, R0, RZ ;  /* 0x0000000077577210 */ /* 0x000fe20007ffe0ff */
[--C-:B------:R-:W-:Y:S02]  /*2af0*/  IMAD.X R41, R13, 0x1, R6.reuse, P1 ;  /* 0x000000010d297824 */ /* 0x100fe400008e0606 */
[----:B------:R-:W-:Y:S02]  /*2b00*/  IMAD.X R29, R17, 0x1, R6, P0 ;  /* 0x00000001111d7824 */ /* 0x000fe400000e0606 */
[----:B------:R-:W-:-:S02]  /*2b10*/  IMAD.SHL.U32 R137, R52, 0x20, RZ ;  /* 0x0000002034897824 */ /* 0x000fc400078e00ff */
[----:B------:R-:W-:Y:S02]  /*2b20*/  IMAD.SHL.U32 R131, R42, 0x80, RZ ;  /* 0x000000802a837824 */ /* 0x000fe400078e00ff */
[----:B------:R-:W-:-:S07]  /*2b30*/  IMAD.IADD R89, R123, 0x1, R3 ;  /* 0x000000017b597824 */ /* 0x000fce00078e0203 */
.L_x_6763:
[----:B------:R-:W-:Y:S01]  /*2b40*/  VIADD R50, R50, 0x100 ;  /* 0x0000010032327836 */ /* 0x000fe20000000000 */
[----:B------:R-:W2:Y:S01]  /*2b50*/  LDL R0, [R1+0x50] ;  /* 0x0000500001007983 */ /* 0x000ea20000100800 */
[----:B------:R-:W-:Y:S01]  /*2b60*/  VIADD R51, R51, 0x100 ;  /* 0x0000010033337836 */ /* 0x000fe20000000000 */
[----:B------:R-:W-:Y:S01]  /*2b70*/  UMOV UR6, URZ ;  /* 0x000000ff00067c82 */ /* 0x000fe20008000000 */
[----:B------:R-:W-:Y:S01]  /*2b80*/  IMAD.MOV.U32 R84, RZ, RZ, R80 ;  /* 0x000000ffff547224 */ /* 0x000fe200078e0050 */
[----:B------:R-:W-:Y:S01]  /*2b90*/  ISETP.GE.OR P4, PT, R60, R50, P2 ;  /* 0x000000323c00720c */ /* 0x000fe20001786670 */
[----:B------:R-:W-:Y:S01]  /*2ba0*/  VIADD R85, R85, 0xffffffff ;  /* 0xffffffff55557836 */ /* 0x000fe20000000000 */
[----:B------:R-:W3:Y:S01]  /*2bb0*/  LDL R25, [R1+0x18] ;  /* 0x0000180001197983 */ /* 0x000ee20000100800 */
[----:B------:R-:W-:Y:S01]  /*2bc0*/  VIADD R80, R80, 0xffffff00 ;  /* 0xffffff0050507836 */ /* 0x000fe20000000000 */
[-C--:B------:R-:W-:Y:S01]  /*2bd0*/  ISETP.LT.OR P4, PT, R60, R51.reuse, P4 ;  /* 0x000000333c00720c */ /* 0x080fe20002781670 */
[----:B------:R-:W-:Y:S01]  /*2be0*/  BSSY.RECONVERGENT B1, `(.L_x_6693) ;  /* 0x0000b1b000017945 */ /* 0x000fe20003800200 */
[----:B------:R-:W4:Y:S11]  /*2bf0*/  LDL R47, [R1+0x1c] ;  /* 0x00001c00012f7983 */ /* 0x000f360000100800 */
[----:B------:R-:W-:Y:S02]  /*2c00*/  @!P4 IMAD.MOV.U32 R2, RZ, RZ, R83 ;  /* 0x000000ffff02c224 */ /* 0x000fe400078e0053 */
[----:B------:R-:W-:Y:S02]  /*2c10*/  @!P4 IMAD.MOV.U32 R3, RZ, RZ, R82 ;  /* 0x000000ffff03c224 */ /* 0x000fe400078e0052 */
[----:B------:R-:W-:Y:S02]  /*2c20*/  @!P4 IMAD.MOV.U32 R12, RZ, RZ, R76 ;  /* 0x000000ffff0cc224 */ /* 0x000fe400078e004c */
[----:B------:R-:W-:Y:S01]  /*2c30*/  @!P4 IMAD.MOV.U32 R13, RZ, RZ, R75 ;  /* 0x000000ffff0dc224 */ /* 0x000fe200078e004b */
[----:B------:R-:W5:Y:S04]  /*2c40*/  @!P4 LD.E.128 R16, desc[UR4][R2.64] ;  /* 0x000000040210c980 */ /* 0x000f68000c101d00 */
[----:B-----5:R1:W-:Y:S01]  /*2c50*/  @!P4 ST.E.128 desc[UR4][R12.64], R16 ;  /* 0x000000100c00c985 */ /* 0x0203e2000c101d04 */
[----:B--2---:R-:W-:Y:S04]  /*2c60*/  ISETP.GE.AND P2, PT, R14, R0, PT ;  /* 0x000000000e00720c */ /* 0x004fe80003f46270 */
[-C--:B------:R-:W-:Y:S02]  /*2c70*/  ISETP.GE.OR P0, PT, R63, R50.reuse, P2 ;  /* 0x000000323f00720c */ /* 0x080fe40001706670 */
[-C--:B------:R-:W-:Y:S02]  /*2c80*/  ISETP.GE.OR P3, PT, R73, R50.reuse, P2 ;  /* 0x000000324900720c */ /* 0x080fe40001766670 */
[-C--:B------:R-:W-:Y:S02]  /*2c90*/  ISETP.LT.OR P5, PT, R63, R51.reuse, P0 ;  /* 0x000000333f00720c */ /* 0x080fe400007a1670 */
[C---:B------:R-:W-:Y:S02]  /*2ca0*/  ISETP.GE.OR P0, PT, R62.reuse, R50, P2 ;  /* 0x000000323e00720c */ /* 0x040fe40001706670 */
[-C--:B------:R-:W-:Y:S02]  /*2cb0*/  ISETP.LT.OR P6, PT, R73, R51.reuse, P3 ;  /* 0x000000334900720c */ /* 0x080fe40001fc1670 */
[----:B------:R-:W-:Y:S02]  /*2cc0*/  ISETP.LT.OR P1, PT, R62, R51, P0 ;  /* 0x000000333e00720c */ /* 0x000fe40000721670 */
[-C--:B------:R-:W-:Y:S02]  /*2cd0*/  IADD3 R4, P0, PT, R83, R137.reuse, RZ ;  /* 0x0000008953047210 */ /* 0x080fe40007f1e0ff */
[----:B------:R-:W-:Y:S02]  /*2ce0*/  P2R R36, PR, RZ, 0x2 ;  /* 0x00000002ff247803 */ /* 0x000fe40000000000 */
[----:B------:R-:W-:Y:S01]  /*2cf0*/  LEA R2, P1, R94, R76, 0x1 ;  /* 0x0000004c5e027211 */ /* 0x000fe200078208ff */
[----:B------:R-:W-:Y:S01]  /*2d00*/  IMAD.X R5, R82, 0x1, R136, P0 ;  /* 0x0000000152057824 */ /* 0x000fe200000e0688 */
[----:B------:R-:W-:Y:S02]  /*2d10*/  ISETP.NE.AND P3, PT, R36, RZ, PT ;  /* 0x000000ff2400720c */ /* 0x000fe40003f65270 */
[----:B------:R-:W-:Y:S02]  /*2d20*/  @!P5 IADD3 R10, P0, PT, R4, R137, RZ ;  /* 0x00000089040ad210 */ /* 0x000fe40007f1e0ff */
[----:B------:R-:W-:Y:S02]  /*2d30*/  LEA.HI.X R3, R94, R75, R100, 0x1, P1 ;  /* 0x0000004b5e037211 */ /* 0x000fe400008f0c64 */
[----:B---3--:R-:W-:Y:S01]  /*2d40*/  @!P5 LEA R8, P1, R25, R2, 0x5 ;  /* 0x000000021908d211 */ /* 0x008fe200078228ff */
[----:B------:R-:W-:Y:S01]  /*2d50*/  @!P5 IMAD.X R11, R5, 0x1, R136, P0 ;  /* 0x00000001050bd824 */ /* 0x000fe200000e0688 */
[----:B------:R-:W-:Y:S02]  /*2d60*/  P2R R37, PR, RZ, 0x20 ;  /* 0x00000020ff257803 */ /* 0x000fe40000000000 */
[----:B----4-:R-:W-:Y:S02]  /*2d70*/  @!P5 LEA.HI.X R9, R25, R3, R47, 0x5, P1 ;  /* 0x000000031909d211 */ /* 0x010fe400008f2c2f */
[C---:B------:R-:W-:Y:S02]  /*2d80*/  ISETP.GE.OR P1, PT, R69.reuse, R50, P2 ;  /* 0x000000324500720c */ /* 0x040fe40001726670 */
[C---:B------:R-:W-:Y:S02]  /*2d90*/  @!P3 LEA R6, P0, R52.reuse, R4, 0x6 ;  /* 0x000000043406b211 */ /* 0x040fe400078030ff */
[----:B------:R-:W-:Y:S02]  /*2da0*/  ISETP.LT.OR P5, PT, R69, R51, P1 ;  /* 0x000000334500720c */ /* 0x000fe40000fa1670 */
[C---:B------:R-:W-:Y:S02]  /*2db0*/  @!P3 LEA.HI.X R7, R52.reuse, R5, R53, 0x6, P0 ;  /* 0x000000053407b211 */ /* 0x040fe400000f3435 */
[----:B------:R-:W-:Y:S02]  /*2dc0*/  @!P3 LEA R20, P0, R25, R2, 0x6 ;  /* 0x000000021914b211 */ /* 0x000fe400078030ff */
[----:B------:R-:W-:Y:S02]  /*2dd0*/  ISETP.NE.AND P1, PT, R37, RZ, PT ;  /* 0x000000ff2500720c */ /* 0x000fe40003f25270 */
[C---:B------:R-:W-:Y:S02]  /*2de0*/  @!P3 LEA.HI.X R21, R25.reuse, R3, R47, 0x6, P0 ;  /* 0x000000031915b211 */ /* 0x040fe400000f342f */
[C---:B------:R-:W-:Y:S02]  /*2df0*/  @!P6 LEA R22, P0, R52.reuse, R4, 0x7 ;  /* 0x000000043416e211 */ /* 0x040fe400078038ff */
[----:B------:R-:W-:Y:S02]  /*2e00*/  P2R R44, PR, RZ, 0x40 ;  /* 0x00000040ff2c7803 */ /* 0x000fe40000000000 */
[C---:B------:R-:W-:Y:S02]  /*2e10*/  @!P6 LEA.HI.X R23, R52.reuse, R5, R53, 0x7, P0 ;  /* 0x000000053417e211 */ /* 0x040fe400000f3c35 */
[C---:B------:R-:W-:Y:S02]  /*2e20*/  @!P6 LEA R30, P0, R25.reuse, R2, 0x7 ;  /* 0x00000002191ee211 */ /* 0x040fe400078038ff */
[----:B------:R-:W-:Y:S02]  /*2e30*/  P2R R46, PR, RZ, 0x20 ;  /* 0x00000020ff2e7803 */ /* 0x000fe40000000000 */
[C---:B------:R-:W-:Y:S02]  /*2e40*/  @!P6 LEA.HI.X R31, R25.reuse, R3, R47, 0x7, P0 ;  /* 0x00000003191fe211 */ /* 0x040fe400000f3c2f */
[C---:B------:R-:W-:Y:S04]  /*2e50*/  @!P5 LEA R32, P0, R52.reuse, R4, 0x8 ;  /* 0x000000043420d211 */ /* 0x040fe800078040ff */
[----:B------:R-:W-:Y:S02]  /*2e60*/  @!P5 LEA.HI.X R33, R52, R5, R53, 0x8, P0 ;  /* 0x000000053421d211 */ /* 0x000fe400000f4435 */
[C---:B------:R-:W-:Y:S04]  /*2e70*/  @!P5 LEA R34, P0, R25.reuse, R2, 0x8 ;  /* 0x000000021922d211 */ /* 0x040fe800078040ff */
[----:B------:R-:W-:Y:S02]  /*2e80*/  @!P5 LEA.HI.X R35, R25, R3, R47, 0x8, P0 ;  /* 0x000000031923d211 */ /* 0x000fe400000f442f */
[CC--:B------:R-:W-:Y:S04]  /*2e90*/  ISETP.GE.OR P0, PT, R64.reuse, R50.reuse, P2 ;  /* 0x000000324000720c */ /* 0x0c0fe80001706670 */
[-C--:B------:R-:W-:Y:S04]  /*2ea0*/  ISETP.LT.OR P0, PT, R64, R51.reuse, P0 ;  /* 0x000000334000720c */ /* 0x080fe80000701670 */
[----:B------:R-:W-:Y:S09]  /*2eb0*/  P2R R45, PR, RZ, 0x1 ;  /* 0x00000001ff2d7803 */ /* 0x000ff20000000000 */
[----:B-1----:R-:W2:Y:S04]  /*2ec0*/  @!P0 LD.E.128 R16, desc[UR4][R4.64] ;  /* 0x0000000404108980 */ /* 0x002ea8000c101d00 */
        /* <DEDUP_REMOVED lines=8> */
[----:B-1----:R1:W2:Y:S02]  /*2f50*/  @!P3 LD.E.128 R8, desc[UR4][R6.64] ;  /* 0x000000040608b980 */ /* 0x0022a4000c101d00 */
[----:B-1----:R-:W-:Y:S04]  /*2f60*/  @!P1 IMAD.WIDE.U32 R6, R52, 0x60, R4 ;  /* 0x0000006034069825 */ /* 0x002fe800078e0004 */
[----:B------:R-:W-:Y:S02]  /*2f70*/  @!P1 IMAD.IADD R7, R7, 0x1, R0 ;  /* 0x0000000107079824 */ /* 0x000fe400078e0200 */
[----:B------:R-:W-:Y:S01]  /*2f80*/  @!P1 IMAD R0, R47, 0x60, RZ ;  /* 0x000000602f009824 */ /* 0x000fe200078e02ff */
[----:B--2---:R1:W-:Y:S04]  /*2f90*/  @!P3 ST.E.128 desc[UR4][R20.64], R8 ;  /* 0x000000081400b985 */ /* 0x0043e8000c101d04 */
[----:B-1----:R1:W2:Y:S02]  /*2fa0*/  @!P1 LD.E.128 R8, desc[UR4][R6.64] ;  /* 0x0000000406089980 */ /* 0x0022a4000c101d00 */
[----:B-1----:R-:W-:Y:S04]  /*2fb0*/  @!P1 IMAD.WIDE.U32 R6, R25, 0x60, R2 ;  /* 0x0000006019069825 */ /* 0x002fe800078e0002 */
[----:B------:R-:W-:Y:S05]  /*2fc0*/  @!P1 IMAD.IADD R7, R7, 0x1, R0 ;  /* 0x0000000107079824 */ /* 0x000fea00078e0200 */
[----:B--2---:R1:W-:Y:S01]  /*2fd0*/  @!P1 ST.E.128 desc[UR4][R6.64], R8 ;  /* 0x0000000806009985 */ /* 0x0043e2000c101d04 */
[-C--:B------:R-:W-:Y:S02]  /*2fe0*/  ISETP.LT.OR P1, PT, R72, R51.reuse, P0 ;  /* 0x000000334800720c */ /* 0x080fe40000721670 */
[CC--:B------:R-:W-:Y:S04]  /*2ff0*/  ISETP.GE.OR P0, PT, R71.reuse, R50.reuse, P2 ;  /* 0x000000324700720c */ /* 0x0c0fe80001706670 */
[-C--:B------:R-:W-:Y:S02]  /*3000*/  ISETP.LT.OR P3, PT, R71, R51.reuse, P0 ;  /* 0x000000334700720c */ /* 0x080fe40000761670 */
[-C--:B------:R-:W-:Y:S02]  /*3010*/  ISETP.GE.OR P0, PT, R70, R50.reuse, P2 ;  /* 0x000000324600720c */ /* 0x080fe40001706670 */
[----:B------:R-:W-:Y:S03]  /*3020*/  P2R R21, PR, RZ, 0x8 ;  /* 0x00000008ff157803 */ /* 0x000fe60000000000 */
[----:B------:R-:W-:Y:S02]  /*3030*/  @!P1 IMAD R0, R53, 0xa0, RZ ;  /* 0x000000a035009824 */ /* 0x000fe400078e02ff */
[----:B-1----:R-:W-:Y:S01]  /*3040*/  @!P1 IMAD.WIDE.U32 R6, R52, 0xa0, R4 ;  /* 0x000000a034069825 */ /* 0x002fe200078e0004 */
[----:B------:R1:W2:Y:S03]  /*3050*/  @!P6 LD.E.128 R8, desc[UR4][R22.64] ;  /* 0x000000041608e980 */ /* 0x0002a6000c101d00 */
[----:B------:R-:W-:Y:S02]  /*3060*/  @!P1 IMAD.IADD R7, R7, 0x1, R0 ;  /* 0x0000000107079824 */ /* 0x000fe400078e0200 */
[----:B------:R-:W-:Y:S01]  /*3070*/  @!P1 IMAD R0, R47, 0xa0, RZ ;  /* 0x000000a02f009824 */ /* 0x000fe200078e02ff */
[----:B-1----:R-:W-:Y:S01]  /*3080*/  P2R R22, PR, RZ, 0x2 ;  /* 0x00000002ff167803 */ /* 0x002fe20000000000 */
[----:B--2---:R1:W-:Y:S01]  /*3090*/  @!P6 ST.E.128 desc[UR4][R30.64], R8 ;  /* 0x000000081e00e985 */ /* 0x0043e2000c101d04 */
[C---:B------:R-:W-:Y:S03]  /*30a0*/  ISETP.GE.OR P6, PT, R66.reuse, R50, P2 ;  /* 0x000000324200720c */ /* 0x040fe600017c6670 */
[----:B------:R2:W3:Y:S01]  /*30b0*/  @!P1 LD.E.128 R16, desc[UR4][R6.64] ;  /* 0x0000000406109980 */ /* 0x0004e2000c101d00 */
[-C--:B------:R-:W-:Y:S01]  /*30c0*/  ISETP.LT.OR P6, PT, R66, R51.reuse, P6 ;  /* 0x000000334200720c */ /* 0x080fe200037c1670 */
[----:B-1----:R-:W-:Y:S04]  /*30d0*/  @!P1 IMAD.WIDE.U32 R8, R25, 0xa0, R2 ;  /* 0x000000a019089825 */ /* 0x002fe800078e0002 */
[----:B------:R-:W-:Y:S01]  /*30e0*/  @!P3 IMAD R10, R53, 0xc0, RZ ;  /* 0x000000c0350ab824 */ /* 0x000fe200078e02ff */
[----:B------:R-:W-:Y:S01]  /*30f0*/  @!P1 IADD3 R9, PT, PT, R9, R0, RZ ;  /* 0x0000000009099210 */ /* 0x000fe20007ffe0ff */
[----:B--2---:R-:W-:Y:S04]  /*3100*/  @!P3 IMAD.WIDE.U32 R6, R52, 0xc0, R4 ;  /* 0x000000c03406b825 */ /* 0x004fe800078e0004 */
[----:B------:R-:W-:Y:S02]  /*3110*/  @!P3 IMAD.IADD R7, R7, 0x1, R10 ;  /* 0x000000010707b824 */ /* 0x000fe400078e020a */
[----:B------:R-:W-:Y:S01]  /*3120*/  @!P3 IMAD R0, R47, 0xc0, RZ ;  /* 0x000000c02f00b824 */ /* 0x000fe200078e02ff */
[----:B---3--:R1:W-:Y:S01]  /*3130*/  @!P1 ST.E.128 desc[UR4][R8.64], R16 ;  /* 0x0000001008009985 */ /* 0x0083e2000c101d04 */
[-C--:B------:R-:W-:Y:S02]  /*3140*/  ISETP.LT.OR P1, PT, R70, R51.reuse, P0 ;  /* 0x000000334600720c */ /* 0x080fe40000721670 */
[-C--:B------:R-:W-:Y:S02]  /*3150*/  ISETP.GE.OR P0, PT, R68, R50.reuse, P2 ;  /* 0x000000324400720c */ /* 0x080fe40001706670 */
        /* <DEDUP_REMOVED lines=18> */
[CC--:B------:R-:W-:Y:S04]  /*3280*/  ISETP.GE.OR P0, PT, R77.reuse, R50.reuse, P2 ;  /* 0x000000324d00720c */ /* 0x0c0fe80001706670 */
[-C--:B------:R-:W-:Y:S11]  /*3290*/  ISETP.LT.OR P0, PT, R77, R51.reuse, P0 ;  /* 0x000000334d00720c */ /* 0x080ff60000701670 */
[----:B------:R-:W-:Y:S02]  /*32a0*/  @!UPT UIADD3 URZ, UPT, UPT, URZ, URZ, URZ ;  /* 0x000000fffffff290 */ /* 0x000fe4000fffe0ff */
[----:B------:R-:W-:Y:S02]  /*32b0*/  @!P0 IMAD R12, R53, 0x1c0, RZ ;  /* 0x000001c0350c8824 */ /* 0x000fe400078e02ff */
[C---:B-1----:R-:W-:Y:S01]  /*32c0*/  @!P3 IMAD.WIDE.U32 R6, R52.reuse, 0x120, R4 ;  /* 0x000001203406b825 */ /* 0x042fe200078e0004 */
[----:B------:R-:W2:Y:S03]  /*32d0*/  @!P5 LD.E.128 R8, desc[UR4][R32.64] ;  /* 0x000000042008d980 */ /* 0x000ea6000c101d00 */
[----:B------:R-:W-:Y:S02]  /*32e0*/  @!P3 IMAD.IADD R7, R7, 0x1, R0 ;  /* 0x000000010707b824 */ /* 0x000fe400078e0200 */
[----:B------:R-:W-:Y:S01]  /*32f0*/  @!P3 IMAD R0, R47, 0x120, RZ ;  /* 0x000001202f00b824 */ /* 0x000fe200078e02ff */
[----:B--2---:R1:W-:Y:S04]  /*3300*/  @!P5 ST.E.128 desc[UR4][R34.64], R8 ;  /* 0x000000082200d985 */ /* 0x0043e8000c101d04 */
[----:B------:R2:W3:Y:S01]  /*3310*/  @!P3 LD.E.128 R16, desc[UR4][R6.64] ;  /* 0x000000040610b980 */ /* 0x0004e2000c101d00 */
[----:B-1----:R-:W-:Y:S01]  /*3320*/  @!P3 IMAD.WIDE.U32 R8, R25, 0x120, R2 ;  /* 0x000001201908b825 */ /* 0x002fe200078e0002 */
[----:B------:R-:W-:Y:S03]  /*3330*/  P2R R34, PR, RZ, 0x2 ;  /* 0x00000002ff227803 */ /* 0x000fe60000000000 */
[----:B------:R-:W-:Y:S02]  /*3340*/  @!P3 IMAD.IADD R9, R9, 0x1, R0 ;  /* 0x000000010909b824 */ /* 0x000fe400078e0200 */
[----:B------:R-:W-:Y:S02]  /*3350*/  @!P1 IMAD R10, R53, 0x140, RZ ;  /* 0x00000140350a9824 */ /* 0x000fe400078e02ff */
[C---:B--2---:R-:W-:Y:S04]  /*3360*/  @!P1 IMAD.WIDE.U32 R6, R52.reuse, 0x140, R4 ;  /* 0x0000014034069825 */ /* 0x044fe800078e0004 */
[----:B------:R-:W-:Y:S02]  /*3370*/  @!P1 IMAD.IADD R7, R7, 0x1, R10 ;  /* 0x0000000107079824 */ /* 0x000fe400078e020a */
[----:B------:R-:W-:Y:S02]  /*3380*/  @!P1 IMAD R0, R47, 0x140, RZ ;  /* 0x000001402f009824 */ /* 0x000fe400078e02ff */
[----:B------:R-:W-:Y:S01]  /*3390*/  @!P6 IMAD R10, R53, 0x160, RZ ;  /* 0x00000160350ae824 */ /* 0x000fe200078e02ff */
[----:B---3--:R1:W-:Y:S01]  /*33a0*/  @!P3 ST.E.128 desc[UR4][R8.64], R16 ;  /* 0x000000100800b985 */ /* 0x0083e2000c101d04 */
[C---:B------:R-:W-:Y:S04]  /*33b0*/  ISETP.GE.OR P3, PT, R65.reuse, R50, P2 ;  /* 0x000000324100720c */ /* 0x040fe80001766670 */
[-C--:B------:R-:W-:Y:S01]  /*33c0*/  ISETP.LT.OR P3, PT, R65, R51.reuse, P3 ;  /* 0x000000334100720c */ /* 0x080fe20001f61670 */
        /* <DEDUP_REMOVED lines=14> */
[C---:B-1----:R-:W-:Y:S04]  /*34b0*/  @!P3 IMAD.WIDE.U32 R6, R52.reuse, 0x180, R4 ;  /* 0x000001803406b825 */ /* 0x042fe800078e0004 */
        /* <DEDUP_REMOVED lines=13> */
[----:B-1----:R-:W-:Y:S04]  /*3590*/  @!P1 IMAD.WIDE.U32 R6, R25, 0x1a0, R2 ;  /* 0x000001a019069825 */ /* 0x002fe800078e0002 */
[----:B------:R-:W-:Y:S02]  /*35a0*/  @!P1 IMAD.IADD R7, R7, 0x1, R0 ;  /* 0x0000000107079824 */ /* 0x000fe400078e0200 */
[----:B------:R-:W-:Y:S02]  /*35b0*/  @!P0 IMAD R0, R47, 0x1c0, RZ ;  /* 0x000001c02f008824 */ /* 0x000fe400078e02ff */
[----:B------:R-:W-:Y:S05]  /*35c0*/  @!P0 IMAD.WIDE.U32 R2, R25, 0x1c0, R2 ;  /* 0x000001c019028825 */ /* 0x000fea00078e0002 */
[----:B------:R-:W-:Y:S01]  /*35d0*/  @!P0 IADD3 R3, PT, PT, R3, R0, RZ ;  /* 0x0000000003038210 */ /* 0x000fe20007ffe0ff */
        /* <DEDUP_REMOVED lines=14> */
[----:B------:R-:W-:Y:S01]  /*36c0*/  @!P4 IMAD.MOV.U32 R6, RZ, RZ, R27 ;  /* 0x000000ffff06c224 */ /* 0x000fe200078e001b */
[----:B------:R-:W-:Y:S01]  /*36d0*/  P2R R33, PR, RZ, 0x4 ;  /* 0x00000004ff217803 */ /* 0x000fe20000000000 */
[----:B------:R-:W-:Y:S01]  /*36e0*/  @!P4 IMAD.MOV.U32 R7, RZ, RZ, R26 ;  /* 0x000000ffff07c224 */ /* 0x000fe200078e001a */
[----:B------:R-:W-:Y:S02]  /*36f0*/  ISETP.NE.AND P2, PT, R37, RZ, PT ;  /* 0x000000ff2500720c */ /* 0x000fe40003f45270 */
[C---:B------:R-:W-:Y:S02]  /*3700*/  LEA R2, P5, R117.reuse, R27, 0x1 ;  /* 0x0000001b75027211 */ /* 0x040fe400078a08ff */
[----:B------:R1:W2:Y:S01]  /*3710*/  @!P4 LD.E.128 R8, desc[UR4][R6.64] ;  /* 0x000000040608c980 */ /* 0x0002a2000c101d00 */
[----:B------:R-:W-:Y:S02]  /*3720*/  P2R R30, PR, RZ, 0x8 ;  /* 0x00000008ff1e7803 */ /* 0x000fe40000000000 */
[----:B------:R-:W-:Y:S02]  /*3730*/  LEA.HI.X R3, R117, R26, R133, 0x1, P5 ;  /* 0x0000001a75037211 */ /* 0x000fe400028f0c85 */
[C---:B------:R-:W-:Y:S02]  /*3740*/  LEA R4, P5, R81.reuse, R59, 0x1 ;  /* 0x0000003b51047211 */ /* 0x040fe400078a08ff */
[----:B------:R-:W-:Y:S02]  /*3750*/  ISETP.NE.AND P3, PT, R22, RZ, PT ;  /* 0x000000ff1600720c */ /* 0x000fe40003f65270 */
[----:B------:R-:W-:Y:S02]  /*3760*/  LEA.HI.X R5, R81, R58, R91, 0x1, P5 ;  /* 0x0000003a51057211 */ /* 0x000fe400028f0c5b */
[----:B------:R-:W-:Y:S02]  /*3770*/  ISETP.NE.AND P5, PT, R44, RZ, PT ;  /* 0x000000ff2c00720c */ /* 0x000fe40003fa5270 */
[----:B------:R-:W-:Y:S02]  /*3780*/  P2R R0, PR, RZ, 0x8 ;  /* 0x00000008ff007803 */ /* 0x000fe40000000000 */
[----:B------:R-:W-:Y:S02]  /*3790*/  ISETP.NE.AND P3, PT, R36, RZ, PT ;  /* 0x000000ff2400720c */ /* 0x000fe40003f65270 */
[----:B------:R-:W-:Y:S02]  /*37a0*/  P2R R31, PR, RZ, 0x2 ;  /* 0x00000002ff1f7803 */ /* 0x000fe40000000000 */
[----:B------:R-:W-:Y:S02]  /*37b0*/  ISETP.NE.AND P1, PT, R21, RZ, PT ;  /* 0x000000ff1500720c */ /* 0x000fe40003f25270 */
[----:B------:R-:W-:Y:S02]  /*37c0*/  P2R R32, PR, RZ, 0x1 ;  /* 0x00000001ff207803 */ /* 0x000fe40000000000 */
[----:B------:R-:W-:Y:S01]  /*37d0*/  ISETP.NE.AND P0, PT, R20, RZ, PT ;  /* 0x000000ff1400720c */ /* 0x000fe20003f05270 */
[----:B-1----:R-:W-:Y:S01]  /*37e0*/  @!P4 IMAD.MOV.U32 R6, RZ, RZ, R59 ;  /* 0x000000ffff06c224 */ /* 0x002fe200078e003b */
[----:B------:R-:W-:Y:S01]  /*37f0*/  P2R R25, PR, RZ, 0x40 ;  /* 0x00000040ff197803 */ /* 0x000fe20000000000 */
[----:B------:R-:W-:Y:S01]  /*3800*/  @!P4 IMAD.MOV.U32 R7, RZ, RZ, R58 ;  /* 0x000000ffff07c224 */ /* 0x000fe200078e003a */
[----:B------:R-:W-:Y:S04]  /*3810*/  ISETP.NE.AND P6, PT, R38, RZ, PT ;  /* 0x000000ff2600720c */ /* 0x000fe80003fc5270 */
[----:B--2---:R1:W-:Y:S02]  /*3820*/  @!P4 ST.E.128 desc[UR4][R6.64], R8 ;  /* 0x000000080600c985 */ /* 0x0043e4000c101d04 */
[----:B-1----:R-:W-:Y:S04]  /*3830*/  @!P2 IADD3 R8, P4, PT, R2, R127, RZ ;  /* 0x0000007f0208a210 */ /* 0x002fe80007f9e0ff */
[----:B------:R-:W-:Y:S02]  /*3840*/  @!P2 IADD3.X R9, PT, PT, R3, R126, RZ, P4, !PT ;  /* 0x0000007e0309a210 */ /* 0x000fe400027fe4ff */
[CC--:B------:R-:W-:Y:S04]  /*3850*/  @!P2 LEA R6, P4, R234.reuse, R4.reuse, 0x5 ;  /* 0x00000004ea06a211 */ /* 0x0c0fe800078828ff */
[--C-:B------:R-:W-:Y:S02]  /*3860*/  @!P2 LEA.HI.X R7, R234, R5, R235.reuse, 0x5, P4 ;  /* 0x00000005ea07a211 */ /* 0x100fe400020f2ceb */
[----:B------:R-:W-:Y:S11]  /*3870*/  ISETP.NE.AND P4, PT, R45, RZ, PT ;  /* 0x000000ff2d00720c */ /* 0x000ff60003f85270 */
[----:B------:R-:W-:Y:S02]  /*3880*/  @!UPT UIADD3 URZ, UPT, UPT, URZ, URZ, URZ ;  /* 0x000000fffffff290 */ /* 0x000fe4000fffe0ff */
[----:B------:R-:W2:Y:S04]  /*3890*/  @!P4 LD.E.128 R16, desc[UR4][R2.64] ;  /* 0x000000040210c980 */ /* 0x000ea8000c101d00 */
[----:B--2---:R1:W-:Y:S01]  /*38a0*/  @!P4 ST.E.128 desc[UR4][R4.64], R16 ;  /* 0x000000100400c985 */ /* 0x0043e2000c101d04 */
[----:B------:R-:W-:Y:S05]  /*38b0*/  @!P3 IADD3 R12, P4, PT, R2, R129, RZ ;  /* 0x00000081020cb210 */ /* 0x000fea0007f9e0ff */
[C---:B------:R-:W-:Y:S01]  /*38c0*/  @!P3 IMAD.X R13, R3.reuse, 0x1, R128, P4 ;  /* 0x00000001030db824 */ /* 0x040fe200020e0680 */
[C---:B------:R-:W-:Y:S04]  /*38d0*/  @!P3 LEA R10, P4, R234.reuse, R4, 0x6 ;  /* 0x00000004ea0ab211 */ /* 0x040fe800078830ff */
[--C-:B------:R-:W-:Y:S01]  /*38e0*/  @!P3 LEA.HI.X R11, R234, R5, R235.reuse, 0x6, P4 ;  /* 0x00000005ea0bb211 */ /* 0x100fe200020f34eb */
        /* <DEDUP_REMOVED lines=31> */
[--C-:B-1----:R-:W-:Y:S05]  /*3ae0*/  @!P3 IMAD.WIDE.U32 R6, R234, 0xa0, R4.reuse ;  /* 0x000000a0ea06b825 */ /* 0x102fea00078e0004 */
        /* <DEDUP_REMOVED lines=9> */
[C---:B------:R-:W-:Y:S02]  /*3b80*/  @!P2 LEA.HI.X R9, R234.reuse, R5, R235, 0x8, P4 ;  /* 0x00000005ea09a211 */ /* 0x040fe400020f44eb */
[----:B------:R-:W-:Y:S01]  /*3b90*/  ISETP.NE.AND P4, PT, R39, RZ, PT ;  /* 0x000000ff2700720c */ /* 0x000fe20003f85270 */
[----:B--2---:R1:W-:Y:S01]  /*3ba0*/  @!P1 ST.E.128 desc[UR4][R6.64], R16 ;  /* 0x0000001006009985 */ /* 0x0043e2000c101d04 */
[----:B------:R-:W-:Y:S01]  /*3bb0*/  ISETP.NE.AND P1, PT, R31, RZ, PT ;  /* 0x000000ff1f00720c */ /* 0x000fe20003f25270 */
[----:B-1----:R-:W-:Y:S02]  /*3bc0*/  @!P0 IMAD.WIDE.U32 R6, R234, 0xe0, R4 ;  /* 0x000000e0ea068825 */ /* 0x002fe400078e0004 */
[----:B------:R-:W2:Y:S02]  /*3bd0*/  @!P0 LD.E.128 R16, desc[UR4][R12.64] ;  /* 0x000000040c108980 */ /* 0x000ea4000c101d00 */
[----:B------:R-:W-:Y:S06]  /*3be0*/  @!P0 IMAD.IADD R7, R7, 0x1, R0 ;  /* 0x0000000107078824 */ /* 0x000fec00078e0200 */
[----:B------:R-:W-:Y:S01]  /*3bf0*/  @!P4 IMAD R0, R43, 0x120, RZ ;  /* 0x000001202b00c824 */ /* 0x000fe200078e02ff */
[----:B--2---:R1:W-:Y:S01]  /*3c00*/  @!P0 ST.E.128 desc[UR4][R6.64], R16 ;  /* 0x0000001006008985 */ /* 0x0043e2000c101d04 */
[----:B------:R-:W-:Y:S01]  /*3c10*/  ISETP.NE.AND P0, PT, R32, RZ, PT ;  /* 0x000000ff2000720c */ /* 0x000fe20003f05270 */
        /* <DEDUP_REMOVED lines=52> */
.L_x_6694:
        /* <DEDUP_REMOVED lines=74> */
.L_x_6698:
[----:B------:R-:W-:Y:S05]  /*4400*/  BSYNC.RECONVERGENT B0 ;  /* 0x0000000000007941 */ /* 0x000fea0003800200 */
.L_x_6697:
        /* <DEDUP_REMOVED lines=53> */
.L_x_6700:
[----:B------:R-:W-:Y:S05]  /*4760*/  BSYNC.RECONVERGENT B0 ;  /* 0x0000000000007941 */ /* 0x000fea0003800200 */
.L_x_6699:
        /* <DEDUP_REMOVED lines=53> */
.L_x_6702:
[----:B------:R-:W-:Y:S05]  /*4ac0*/  BSYNC.RECONVERGENT B0 ;  /* 0x0000000000007941 */ /* 0x000fea0003800200 */
.L_x_6701:
        /* <DEDUP_REMOVED lines=54> */
.L_x_6704:
[----:B------:R-:W-:Y:S05]  /*4e30*/  BSYNC.RECONVERGENT B0 ;  /* 0x0000000000007941 */ /* 0x000fea0003800200 */
.L_x_6703:
        /* <DEDUP_REMOVED lines=60> */
.L_x_6706:
[----:B------:R-:W-:Y:S05]  /*5200*/  BSYNC.RECONVERGENT B0 ;  /* 0x0000000000007941 */ /* 0x000fea0003800200 */
.L_x_6705:
        /* <DEDUP_REMOVED lines=54> */
.L_x_6708:
[----:B------:R-:W-:Y:S05]  /*5570*/  BSYNC.RECONVERGENT B0 ;  /* 0x0000000000007941 */ /* 0x000fea0003800200 */
.L_x_6707:
        /* <DEDUP_REMOVED lines=60> */
.L_x_6710:
[----:B------:R-:W-:Y:S05]  /*5940*/  BSYNC.RECONVERGENT B0 ;  /* 0x0000000000007941 */ /* 0x000fea0003800200 */
.L_x_6709:
        /* <DEDUP_REMOVED lines=59> */
.L_x_6712:
[----:B------:R-:W-:Y:S05]  /*5d00*/  BSYNC.RECONVERGENT B0 ;  /* 0x0000000000007941 */ /* 0x000fea0003800200 */
.L_x_6711:
        /* <DEDUP_REMOVED lines=60> */
.L_x_6714:
[----:B------:R-:W-:Y:S05]  /*60d0*/  BSYNC.RECONVERGENT B0 ;  /* 0x0000000000007941 */ /* 0x000fea0003800200 */
.L_x_6713:
        /* <DEDUP_REMOVED lines=54> */
.L_x_6716:
[----:B------:R-:W-:Y:S05]  /*6440*/  BSYNC.RECONVERGENT B0 ;  /* 0x0000000000007941 */ /* 0x000fea0003800200 */
.L_x_6715:
        /* <DEDUP_REMOVED lines=71> */
.L_x_6718:
[----:B------:R-:W-:Y:S05]  /*68c0*/  BSYNC.RECONVERGENT B0 ;  /* 0x0000000000007941 */ /* 0x000fea0003800200 */
.L_x_6717:
        /* <DEDUP_REMOVED lines=60> */
.L_x_6720:
[----:B------:R-:W-:Y:S05]  /*6c90*/  BSYNC.RECONVERGENT B0 ;  /* 0x0000000000007941 */ /* 0x000fea0003800200 */
.L_x_6719:
        /* <DEDUP_REMOVED lines=60> */
.L_x_6722:
[----:B------:R-:W-:Y:S05]  /*7060*/  BSYNC.RECONVERGENT B0 ;  /* 0x0000000000007941 */ /* 0x000fea0003800200 */
.L_x_6721:
        /* <DEDUP_REMOVED lines=60> */
.L_x_6724:
[----:B------:R-:W-:Y:S05]  /*7430*/  BSYNC.RECONVERGENT B0 ;  /* 0x0000000000007941 */ /* 0x000fea0003800200 */
.L_x_6723:
        /* <DEDUP_REMOVED lines=60> */
.L_x_6726:
[----:B------:R-:W-:Y:S05]  /*7800*/  BSYNC.RECONVERGENT B0 ;  /* 0x0000000000007941 */ /* 0x000fea0003800200 */
.L_x_6725:
        /* <DEDUP_REMOVED lines=60> */
.L_x_6728:
[----:B------:R-:W-:Y:S05]  /*7bd0*/  BSYNC.RECONVERGENT B0 ;  /* 0x0000000000007941 */ /* 0x000fea0003800200 */
.L_x_6727:
[----:B------:R-:W5:Y:S02]  /*7be0*/  LD.E R0, desc[UR4][R134.64+0xd0] ;  /* 0x0000d00486007980 */ /* 0x000f64000c101900 */
[----:B-----5:R-:W-:Y:S05]  /*7bf0*/  IMAD.U32 R0, R0, -0x80, RZ ;  /* 0xffffff8000007824 */ /* 0x020fea00078e00ff */
[C---:B------:R-:W-:Y:S02]  /*7c00*/  LEA R28, P1, R0.reuse, R28, 0x1 ;  /* 0x0000001c001c7211 */ /* 0x040fe400078208ff */
[C---:B------:R-:W-:Y:S02]  /*7c10*/  LEA R40, P0, R0.reuse, R40, 0x1 ;  /* 0x0000002800287211 */ /* 0x040fe400078008ff */
[C---:B------:R-:W-:Y:S02]  /*7c20*/  LEA.HI.X.SX32 R29, R0.reuse, R29, 0x1, P1 ;  /* 0x0000001d001d7211 */ /* 0x040fe400008f0eff */
[----:B------:R-:W-:Y:S01]  /*7c30*/  LEA.HI.X.SX32 R41, R0, R41, 0x1, P0 ;  /* 0x0000002900297211 */ /* 0x000fe200000f0eff */
[----:B------:R-:W-:Y:S05]  /*7c40*/  BRA `(.L_x_6695) ;  /* 0x0000006000507947 */ /* 0x000fea0003800000 */
.L_x_6696:
        /* <DEDUP_REMOVED lines=97> */
.L_x_6730:
[----:B------:R-:W-:Y:S05]  /*8260*/  BSYNC.RECONVERGENT B0 ;  /* 0x0000000000007941 */ /* 0x000fea0003800200 */
.L_x_6729:
[C---:B------:R-:W-:Y:S01]  /*8270*/  ISETP.GE.OR P5, PT, R64.reuse, R50, P3 ;  /* 0x000000324000720c */ /* 0x040fe20001fa6670 */
        /* <DEDUP_REMOVED lines=91> */
.L_x_6732:
[----:B------:R-:W-:Y:S05]  /*8830*/  BSYNC.RECONVERGENT B0 ;  /* 0x0000000000007941 */ /* 0x000fea0003800200 */
.L_x_6731:
[CC--:B------:R-:W-:Y:S01]  /*8840*/  ISETP.GE.OR P0, PT, R63.reuse, R50.reuse, P3 ;  /* 0x000000323f00720c */ /* 0x0c0fe20001f06670 */
        /* <DEDUP_REMOVED lines=95> */
.L_x_6734:
[----:B------:R-:W-:Y:S05]  /*8e40*/  BSYNC.RECONVERGENT B0 ;  /* 0x0000000000007941 */ /* 0x000fea0003800200 */
.L_x_6733:
        /* <DEDUP_REMOVED lines=90> */
.L_x_6736:
[----:B------:R-:W-:Y:S05]  /*93f0*/  BSYNC.RECONVERGENT B0 ;  /* 0x0000000000007941 */ /* 0x000fea0003800200 */
.L_x_6735:
        /* <DEDUP_REMOVED lines=93> */
.L_x_6738:
[----:B------:R-:W-:Y:S05]  /*99d0*/  BSYNC.RECONVERGENT B0 ;  /* 0x0000000000007941 */ /* 0x000fea0003800200 */
.L_x_6737:
        /* <DEDUP_REMOVED lines=94> */
.L_x_6740:
[----:B------:R-:W-:Y:S05]  /*9fc0*/  BSYNC.RECONVERGENT B0 ;  /* 0x0000000000007941 */ /* 0x000fea0003800200 */
.L_x_6739:
        /* <DEDUP_REMOVED lines=93> */
.L_x_6742:
[----:B------:R-:W-:Y:S05]  /*a5a0*/  BSYNC.RECONVERGENT B0 ;  /* 0x0000000000007941 */ /* 0x000fea0003800200 */
.L_x_6741:
        /* <DEDUP_REMOVED lines=96> */
.L_x_6744:
[----:B------:R-:W-:Y:S05]  /*abb0*/  BSYNC.RECONVERGENT B0 ;  /* 0x0000000000007941 */ /* 0x000fea0003800200 */
.L_x_6743:
        /* <DEDUP_REMOVED lines=96> */
.L_x_6746:
[----:B------:R-:W-:Y:S05]  /*b1c0*/  BSYNC.RECONVERGENT B0 ;  /* 0x0000000000007941 */ /* 0x000fea0003800200 */
.L_x_6745:
        /* <DEDUP_REMOVED lines=94> */
.L_x_6748:
[----:B------:R-:W-:Y:S05]  /*b7b0*/  BSYNC.RECONVERGENT B0 ;  /* 0x0000000000007941 */ /* 0x000fea0003800200 */
.L_x_6747:
        /* <DEDUP_REMOVED lines=96> */
.L_x_6750:
[----:B------:R-:W-:Y:S05]  /*bdc0*/  BSYNC.RECONVERGENT B0 ;  /* 0x0000000000007941 */ /* 0x000fea0003800200 */
.L_x_6749:
        /* <DEDUP_REMOVED lines=99> */
.L_x_6752:
[----:B------:R-:W-:Y:S05]  /*c400*/  BSYNC.RECONVERGENT B0 ;  /* 0x0000000000007941 */ /* 0x000fea0003800200 */
.L_x_6751:
        /* <DEDUP_REMOVED lines=99> */
.L_x_6754:
[----:B------:R-:W-:Y:S05]  /*ca40*/  BSYNC.RECONVERGENT B0 ;  /* 0x0000000000007941 */ /* 0x000fea0003800200 */
.L_x_6753:
        /* <DEDUP_REMOVED lines=99> */
.L_x_6756:
[----:B------:R-:W-:Y:S05]  /*d080*/  BSYNC.RECONVERGENT B0 ;  /* 0x0000000000007941 */ /* 0x000fea0003800200 */
.L_x_6755:
        /* <DEDUP_REMOVED lines=100> */
.L_x_6758:
[----:B------:R-:W-:Y:S05]  /*d6d0*/  BSYNC.RECONVERGENT B0 ;  /* 0x0000000000007941 */ /* 0x000fea0003800200 */
.L_x_6757:
        /* <DEDUP_REMOVED lines=96> */
.L_x_6760:
[----:B------:R-:W-:Y:S05]  /*dce0*/  BSYNC.RECONVERGENT B0 ;  /* 0x0000000000007941 */ /* 0x000fea0003800200 */
.L_x_6759:
        /* <DEDUP_REMOVED lines=10> */
.L_x_6695:
[----:B------:R-:W-:Y:S05]  /*dd90*/  BSYNC.RECONVERGENT B1 ;  /* 0x0000000000017941 */ /* 0x000fea0003800200 */
.L_x_6693:
        /* <DEDUP_REMOVED lines=103> */
.L_x_6762:
[----:B------:R-:W-:Y:S05]  /*e410*/  BSYNC.RECONVERGENT B0 ;  /* 0x0000000000007941 */ /* 0x000fea0003800200 */
.L_x_6761:
[----:B------:R-:W-:Y:S11]  /*e420*/  ISETP.GT.AND P0, PT, R85, R92, PT ;  /* 0x0000005c5500720c */ /* 0x000ff60003f04270 */
[----:B------:R-:W-:Y:S02]  /*e430*/  @!UPT UIADD3 URZ, UPT, UPT, URZ, URZ, URZ ;  /* 0x000000fffffff290 */ /* 0x000fe4000fffe0ff */
[----:B------:R-:W-:Y:S05]  /*e440*/  @P0 BRA `(.L_x_6763) ;  /* 0xffffff4400bc0947 */ /* 0x000fea000383ffff */
.L_x_6692:
[----:B------:R-:W-:Y:S05]  /*e450*/  WARPSYNC.ALL ;  /* 0x0000000000007948 */ /* 0x000fea0003800000 */
[----:B------:R-:W-:Y:S06]  /*e460*/  BAR.SYNC.DEFER_BLOCKING 0x0 ;  /* 0x0000000000007b1d */ /* 0x000fec0000010000 */
[----:B------:R2:W5:Y:S04]  /*e470*/  LDL R228, [R1+0x60] ;  /* 0x0000600001e47983 */ /* 0x0005680000100800 */
[----:B-1----:R-:W3:Y:S01]  /*e480*/  LD.E R39, desc[UR4][R134.64+0xd0] ;  /* 0x0000d00486277980 */ /* 0x002ee2000c101900 */
        /* <DEDUP_REMOVED lines=17> */
.L_x_6768:
[----:B------:R2:W-:Y:S02]  /*e5a0*/  STS.128 [R79], RZ ;  /* 0x000000ff4f007388 */ /* 0x0005e40000000c00 */
.L_x_6767:
[----:B------:R-:W-:Y:S05]  /*e5b0*/  BSYNC.RECONVERGENT B0 ;  /* 0x0000000000007941 */ /* 0x000fea0003800200 */
.L_x_6766:
        /* <DEDUP_REMOVED lines=18> */
.L_x_6770:
[----:B------:R-:W-:Y:S05]  /*e6e0*/  BSYNC.RECONVERGENT B0 ;  /* 0x0000000000007941 */ /* 0x000fea0003800200 */
.L_x_6769:
[----:B------:R-:W-:Y:S04]  /*e6f0*/  BSSY.RECONVERGENT B0, `(.L_x_6771) ;  /* 0x000000c000007945 */ /* 0x000fe80003800200 */
[----:B------:R-:W-:Y:S05]  /*e700*/  @P2 BRA `(.L_x_6772) ;  /* 0x0000000000282947 */ /* 0x000fea0003800000 */
[----:B------:R-:W5:Y:S02]  /*e710*/  LDL R0, [R1+0x50] ;  /* 0x0000500001007983 */ /* 0x000f640000100800 */
        /* <DEDUP_REMOVED lines=9> */
.L_x_6772:
[----:B------:R-:W-:Y:S05]  /*e7b0*/  BSYNC.RECONVERGENT B0 ;  /* 0x0000000000007941 */ /* 0x000fea0003800200 */
.L_x_6771:
[----:B------:R-:W-:Y:S05]  /*e7c0*/  @P1 BRA `(.L_x_6773) ;  /* 0x0000002c00141947 */ /* 0x000fea0003800000 */
[----:B------:R-:W5:Y:S02]  /*e7d0*/  LDL R0, [R1+0x50] ;  /* 0x0000500001007983 */ /* 0x000f640000100800 */
        /* <DEDUP_REMOVED lines=10> */
.L_x_6765:
        /* <DEDUP_REMOVED lines=24> */
[----:B------:R1:W5:Y:S02]  /*ea00*/  LD.E R22, desc[UR4][R134.64+0xc0] ;  /* 0x0000c00486167980 */ /* 0x000364000c101900 */
[----:B-----5:R-:W-:Y:S01]  /*ea10*/  IADD3 R23, PT, PT, -R152, R228, RZ ;  /* 0x000000e498177210 */ /* 0x020fe20007ffe1ff */
[----:B------:R-:W-:Y:S03]  /*ea20*/  BSSY.RECONVERGENT B1, `(.L_x_6775) ;  /* 0x0000041000017945 */ /* 0x000fe60003800200 */
[----:B------:R-:W-:-:S13]  /*ea30*/  ISETP.GE.AND P0, PT, R60, R23, PT ;  /* 0x000000173c00720c */ /* 0x000fda0003f06270 */
        /* <DEDUP_REMOVED lines=14> */
[----:B------:R-:W-:-:S04]  /*eb20*/  IADD3.X R3, PT, PT, R27, R0, RZ, P0, !PT ;  /* 0x000000001b037210 */ /* 0x000fc800007fe4ff */
[----:B------:R2:W3:Y:S04]  /*eb30*/  LD.E.64 R10, desc[UR4][R8.64] ;  /* 0x00000004080a7980 */ /* 0x0004e8000c101b00 */
[----:B------:R4:W3:Y:S01]  /*eb40*/  LD.E.64 R12, desc[UR4][R2.64] ;  /* 0x00000004020c7980 */ /* 0x0008e2000c101b00 */
[----:B-----5:R-:W-:Y:S01]  /*eb50*/  LOP3.LUT R0, R7, 0xffff0000, RZ, 0xc0, !PT ;  /* 0xffff000007007812 */ /* 0x020fe200078ec0ff */
[C---:B--2---:R-:W-:Y:S01]  /*eb60*/  IMAD.U32 R8, R5.reuse, 0x10000, RZ ;  /* 0x0001000005087824 */ /* 0x044fe200078e00ff */
[----:B----4-:R-:W-:Y:S02]  /*eb70*/  LOP3.LUT R3, R5, 0xffff0000, RZ, 0xc0, !PT ;  /* 0xffff000005037812 */ /* 0x010fe400078ec0ff */
[----:B------:R-:W-:Y:S01]  /*eb80*/  SHF.L.U32 R2, R7, 0x10, RZ ;  /* 0x0000001007027819 */ /* 0x000fe200000006ff */
[C---:B------:R-:W-:Y:S01]  /*eb90*/  IMAD.U32 R7, R6.reuse, 0x10000, RZ ;  /* 0x0001000006077824 */ /* 0x040fe200078e00ff */
[----:B------:R-:W-:Y:S01]  /*eba0*/  LOP3.LUT R6, R6, 0xffff0000, RZ, 0xc0, !PT ;  /* 0xffff000006067812 */ /* 0x000fe200078ec0ff */
[C---:B------:R-:W-:Y:S01]  /*ebb0*/  IMAD.U32 R9, R4.reuse, 0x10000, RZ ;  /* 0x0001000004097824 */ /* 0x040fe200078e00ff */
[----:B------:R-:W-:-:S02]  /*ebc0*/  LOP3.LUT R4, R4, 0xffff0000, RZ, 0xc0, !PT ;  /* 0xffff000004047812 */ /* 0x000fc400078ec0ff */
[----:B---3--:R-:W-:Y:S02]  /*ebd0*/  LOP3.LUT R17, R10, 0xffff0000, RZ, 0xc0, !PT ;  /* 0xffff00000a117812 */ /* 0x008fe400078ec0ff */
[----:B------:R-:W-:Y:S02]  /*ebe0*/  LOP3.LUT R19, R11, 0xffff0000, RZ, 0xc0, !PT ;  /* 0xffff00000b137812 */ /* 0x000fe400078ec0ff */
[----:B------:R-:W-:Y:S02]  /*ebf0*/  LOP3.LUT R18, R12, 0xffff0000, RZ, 0xc0, !PT ;  /* 0xffff00000c127812 */ /* 0x000fe400078ec0ff */
[----:B------:R-:W-:Y:S01]  /*ec00*/  LOP3.LUT R21, R13, 0xffff0000, RZ, 0xc0, !PT ;  /* 0xffff00000d157812 */ /* 0x000fe200078ec0ff */
[C---:B------:R-:W-:Y:S02]  /*ec10*/  FMUL.FTZ R5, R3.reuse, R17 ;  /* 0x0000001103057220 */ /* 0x040fe40000410000 */
[----:B------:R-:W-:Y:S02]  /*ec20*/  FMUL.FTZ R16, R3, R18 ;  /* 0x0000001203107220 */ /* 0x000fe40000410000 */
[C---:B------:R-:W-:Y:S01]  /*ec30*/  FMUL.FTZ R3, R0.reuse, R21 ;  /* 0x0000001500037220 */ /* 0x040fe20000410000 */
[----:B------:R-:W-:Y:S01]  /*ec40*/  FMUL.FTZ R0, R0, R19 ;  /* 0x0000001300007220 */ /* 0x000fe20000410000 */
[----:B------:R-:W-:Y:S01]  /*ec50*/  SHF.L.U32 R10, R10, 0x10, RZ ;  /* 0x000000100a0a7819 */ /* 0x000fe200000006ff */
[----:B------:R-:W-:Y:S01]  /*ec60*/  IMAD.U32 R13, R13, 0x10000, RZ ;  /* 0x000100000d0d7824 */ /* 0x000fe200078e00ff */
        /* <DEDUP_REMOVED lines=24> */
.L_x_6779:
[----:B------:R-:W-:Y:S05]  /*edf0*/  BSYNC.RECONVERGENT B0 ;  /* 0x0000000000007941 */ /* 0x000fea0003800200 */
.L_x_6778:
[----:B-----5:R3:W-:Y:S01]  /*ee00*/  STS.128 [R79], R4 ;  /* 0x000000044f007388 */ /* 0x0207e20000000c00 */
[----:B------:R-:W-:Y:S05]  /*ee10*/  BRA `(.L_x_6776) ;  /* 0x0000000000047947 */ /* 0x000fea0003800000 */
.L_x_6777:
[----:B------:R2:W-:Y:S02]  /*ee20*/  STS.128 [R79], RZ ;  /* 0x000000ff4f007388 */ /* 0x0005e40000000c00 */
.L_x_6776:
[----:B------:R-:W-:Y:S05]  /*ee30*/  BSYNC.RECONVERGENT B1 ;  /* 0x0000000000017941 */ /* 0x000fea0003800200 */
.L_x_6775:
        /* <DEDUP_REMOVED lines=20> */
[----:B------:R-:W-:-:S03]  /*ef80*/  IMAD.X R3, R27, 0x1, R0, P0 ;  /* 0x000000011b037824 */ /* 0x000fc600000e0600 */
[----:B------:R1:W2:Y:S04]  /*ef90*/  LD.E.64 R10, desc[UR4][R8.64] ;  /* 0x00000004080a7980 */ /* 0x0002a8000c101b00 */
[----:B------:R4:W3:Y:S01]  /*efa0*/  LD.E.64 R12, desc[UR4][R2.64] ;  /* 0x00000004020c7980 */ /* 0x0008e2000c101b00 */
[----:B-----5:R-:W-:Y:S02]  /*efb0*/  LOP3.LUT R0, R7, 0xffff0000, RZ, 0xc0, !PT ;  /* 0xffff000007007812 */ /* 0x020fe400078ec0ff */
[C---:B-1----:R-:W-:Y:S02]  /*efc0*/  SHF.L.U32 R8, R5.reuse, 0x10, RZ ;  /* 0x0000001005087819 */ /* 0x042fe400000006ff */
[----:B----4-:R-:W-:Y:S01]  /*efd0*/  LOP3.LUT R3, R5, 0xffff0000, RZ, 0xc0, !PT ;  /* 0xffff000005037812 */ /* 0x010fe200078ec0ff */
[----:B------:R-:W-:Y:S01]  /*efe0*/  IMAD.U32 R2, R7, 0x10000, RZ ;  /* 0x0001000007027824 */ /* 0x000fe200078e00ff */
[----:B------:R-:W-:Y:S01]  /*eff0*/  SHF.L.U32 R7, R6, 0x10, RZ ;  /* 0x0000001006077819 */ /* 0x000fe200000006ff */
[----:B------:R-:W-:Y:S01]  /*f000*/  IMAD.U32 R5, R4, 0x10000, RZ ;  /* 0x0001000004057824 */ /* 0x000fe200078e00ff */
[----:B------:R-:W-:-:S02]  /*f010*/  LOP3.LUT R6, R6, 0xffff0000, RZ, 0xc0, !PT ;  /* 0xffff000006067812 */ /* 0x000fc400078ec0ff */
[----:B------:R-:W-:Y:S02]  /*f020*/  LOP3.LUT R4, R4, 0xffff0000, RZ, 0xc0, !PT ;  /* 0xffff000004047812 */ /* 0x000fe400078ec0ff */
[----:B--2---:R-:W-:Y:S02]  /*f030*/  LOP3.LUT R19, R10, 0xffff0000, RZ, 0xc0, !PT ;  /* 0xffff00000a137812 */ /* 0x004fe400078ec0ff */
[----:B------:R-:W-:Y:S02]  /*f040*/  LOP3.LUT R24, R11, 0xffff0000, RZ, 0xc0, !PT ;  /* 0xffff00000b187812 */ /* 0x000fe400078ec0ff */
[----:B---3--:R-:W-:Y:S02]  /*f050*/  LOP3.LUT R21, R12, 0xffff0000, RZ, 0xc0, !PT ;  /* 0xffff00000c157812 */ /* 0x008fe400078ec0ff */
[----:B------:R-:W-:Y:S01]  /*f060*/  LOP3.LUT R30, R13, 0xffff0000, RZ, 0xc0, !PT ;  /* 0xffff00000d1e7812 */ /* 0x000fe200078ec0ff */
[C---:B------:R-:W-:Y:S02]  /*f070*/  FMUL.FTZ R9, R3.reuse, R19 ;  /* 0x0000001303097220 */ /* 0x040fe40000410000 */
[----:B------:R-:W-:Y:S01]  /*f080*/  FMUL.FTZ R18, R3, R21 ;  /* 0x0000001503127220 */ /* 0x000fe20000410000 */
[----:B------:R-:W-:Y:S01]  /*f090*/  SHF.L.U32 R13, R13, 0x10, RZ ;  /* 0x000000100d0d7819 */ /* 0x000fe200000006ff */
[C---:B------:R-:W-:Y:S01]  /*f0a0*/  FMUL.FTZ R3, R0.reuse, R30 ;  /* 0x0000001e00037220 */ /* 0x040fe20000410000 */
[----:B------:R-:W-:Y:S01]  /*f0b0*/  FMUL.FTZ R0, R0, R24 ;  /* 0x0000001800007220 */ /* 0x000fe20000410000 */
[----:B------:R-:W-:Y:S01]  /*f0c0*/  FFMA.FTZ R19, R8, R19, -R18 ;  /* 0x0000001308137223 */ /* 0x000fe20000010812 */
[----:B------:R-:W-:-:S02]  /*f0d0*/  IMAD.U32 R12, R12, 0x10000, RZ ;  /* 0x000100000c0c7824 */ /* 0x000fc400078e00ff */
[----:B------:R-:W-:Y:S01]  /*f0e0*/  FFMA.FTZ R18, R8, R21, R9 ;  /* 0x0000001508127223 */ /* 0x000fe20000010009 */
[----:B------:R-:W-:Y:S02]  /*f0f0*/  IMAD.U32 R10, R10, 0x10000, RZ ;  /* 0x000100000a0a7824 */ /* 0x000fe400078e00ff */
[----:B------:R-:W-:Y:S02]  /*f100*/  IMAD.U32 R11, R11, 0x10000, RZ ;  /* 0x000100000b0b7824 */ /* 0x000fe400078e00ff */
        /* <DEDUP_REMOVED lines=20> */
.L_x_6783:
[----:B------:R-:W-:Y:S05]  /*f250*/  BSYNC.RECONVERGENT B0 ;  /* 0x0000000000007941 */ /* 0x000fea0003800200 */
.L_x_6782:
[----:B-----5:R1:W-:Y:S02]  /*f260*/  STS.128 [R79+0x800], R4 ;  /* 0x000800044f007388 */ /* 0x0203e40000000c00 */
.L_x_6781:
[----:B------:R-:W-:Y:S05]  /*f270*/  BSYNC.RECONVERGENT B1 ;  /* 0x0000000000017941 */ /* 0x000fea0003800200 */
.L_x_6780:
        /* <DEDUP_REMOVED lines=21> */
[----:B------:R-:W-:-:S04]  /*f3d0*/  IADD3.X R3, PT, PT, R27, R0, RZ, P0, !PT ;  /* 0x000000001b037210 */ /* 0x000fc800007fe4ff */
[----:B------:R-:W3:Y:S04]  /*f3e0*/  LD.E.64 R10, desc[UR4][R8.64] ;  /* 0x00000004080a7980 */ /* 0x000ee8000c101b00 */
[----:B------:R1:W2:Y:S01]  /*f3f0*/  LD.E.64 R12, desc[UR4][R2.64] ;  /* 0x00000004020c7980 */ /* 0x0002a2000c101b00 */
[----:B-----5:R-:W-:Y:S02]  /*f400*/  LOP3.LUT R0, R7, 0xffff0000, RZ, 0xc0, !PT ;  /* 0xffff000007007812 */ /* 0x020fe400078ec0ff */
[C---:B-1----:R-:W-:Y:S01]  /*f410*/  LOP3.LUT R3, R5.reuse, 0xffff0000, RZ, 0xc0, !PT ;  /* 0xffff000005037812 */ /* 0x042fe200078ec0ff */
[----:B------:R-:W-:Y:S01]  /*f420*/  IMAD.U32 R8, R5, 0x10000, RZ ;  /* 0x0001000005087824 */ /* 0x000fe200078e00ff */
[----:B------:R-:W-:Y:S01]  /*f430*/  SHF.L.U32 R2, R7, 0x10, RZ ;  /* 0x0000001007027819 */ /* 0x000fe200000006ff */
[C---:B------:R-:W-:Y:S01]  /*f440*/  IMAD.U32 R7, R6.reuse, 0x10000, RZ ;  /* 0x0001000006077824 */ /* 0x040fe200078e00ff */
[----:B------:R-:W-:Y:S01]  /*f450*/  LOP3.LUT R6, R6, 0xffff0000, RZ, 0xc0, !PT ;  /* 0xffff000006067812 */ /* 0x000fe200078ec0ff */
[C---:B------:R-:W-:Y:S01]  /*f460*/  IMAD.U32 R5, R4.reuse, 0x10000, RZ ;  /* 0x0001000004057824 */ /* 0x040fe200078e00ff */
[----:B------:R-:W-:-:S02]  /*f470*/  LOP3.LUT R4, R4, 0xffff0000, RZ, 0xc0, !PT ;  /* 0xffff000004047812 */ /* 0x000fc400078ec0ff */
[----:B---3--:R-:W-:Y:S02]  /*f480*/  LOP3.LUT R19, R10, 0xffff0000, RZ, 0xc0, !PT ;  /* 0xffff00000a137812 */ /* 0x008fe400078ec0ff */
[----:B------:R-:W-:Y:S02]  /*f490*/  LOP3.LUT R24, R11, 0xffff0000, RZ, 0xc0, !PT ;  /* 0xffff00000b187812 */ /* 0x000fe400078ec0ff */
[----:B--2---:R-:W-:Y:S02]  /*f4a0*/  LOP3.LUT R21, R12, 0xffff0000, RZ, 0xc0, !PT ;  /* 0xffff00000c157812 */ /* 0x004fe400078ec0ff */
        /* <DEDUP_REMOVED lines=31> */
.L_x_6787:
[----:B------:R-:W-:Y:S05]  /*f6a0*/  BSYNC.RECONVERGENT B0 ;  /* 0x0000000000007941 */ /* 0x000fea0003800200 */
.L_x_6786:
[----:B-----5:R1:W-:Y:S02]  /*f6b0*/  STS.128 [R79+0x1000], R4 ;  /* 0x001000044f007388 */ /* 0x0203e40000000c00 */
.L_x_6785:
[----:B------:R-:W-:Y:S05]  /*f6c0*/  BSYNC.RECONVERGENT B1 ;  /* 0x0000000000017941 */ /* 0x000fea0003800200 */
.L_x_6784:
        /* <DEDUP_REMOVED lines=26> */
[C---:B------:R-:W-:Y:S01]  /*f870*/  LOP3.LUT R2, R5.reuse, 0xffff0000, RZ, 0xc0, !PT ;  /* 0xffff000005027812 */ /* 0x040fe200078ec0ff */
[----:B------:R-:W-:Y:S01]  /*f880*/  IMAD.U32 R4, R5, 0x10000, RZ ;  /* 0x0001000005047824 */ /* 0x000fe200078e00ff */
[----:B------:R-:W-:-:S02]  /*f890*/  SHF.L.U32 R9, R6, 0x10, RZ ;  /* 0x0000001006097819 */ /* 0x000fc400000006ff */
[C---:B------:R-:W-:Y:S02]  /*f8a0*/  LOP3.LUT R5, R7.reuse, 0xffff0000, RZ, 0xc0, !PT ;  /* 0xffff000007057812 */ /* 0x040fe400078ec0ff */
[----:B------:R-:W-:Y:S01]  /*f8b0*/  SHF.L.U32 R6, R7, 0x10, RZ ;  /* 0x0000001007067819 */ /* 0x000fe200000006ff */
[----:B---3--:R-:W-:Y:S02]  /*f8c0*/  IMAD.U32 R16, R10, 0x10000, RZ ;  /* 0x000100000a107824 */ /* 0x008fe400078e00ff */
[C---:B--2---:R-:W-:Y:S01]  /*f8d0*/  IMAD.U32 R17, R12.reuse, 0x10000, RZ ;  /* 0x000100000c117824 */ /* 0x044fe200078e00ff */
[----:B------:R-:W-:Y:S02]  /*f8e0*/  LOP3.LUT R19, R12, 0xffff0000, RZ, 0xc0, !PT ;  /* 0xffff00000c137812 */ /* 0x000fe400078ec0ff */
[----:B------:R-:W-:Y:S01]  /*f8f0*/  LOP3.LUT R18, R10, 0xffff0000, RZ, 0xc0, !PT ;  /* 0xffff00000a127812 */ /* 0x000fe200078ec0ff */
[C---:B------:R-:W-:Y:S01]  /*f900*/  FMUL.FTZ R12, R3.reuse, R17 ;  /* 0x00000011030c7220 */ /* 0x040fe20000410000 */
[----:B------:R-:W-:Y:S01]  /*f910*/  FMUL.FTZ R10, R3, R16 ;  /* 0x00000010030a7220 */ /* 0x000fe20000410000 */
[----:B------:R-:W-:-:S02]  /*f920*/  FMUL.FTZ R3, R2, R19 ;  /* 0x0000001302037220 */ /* 0x000fc40000410000 */
[C---:B------:R-:W-:Y:S01]  /*f930*/  FFMA.FTZ R16, R8.reuse, R16, -R12 ;  /* 0x0000001008107223 */ /* 0x040fe2000001080c */
[----:B------:R-:W-:Y:S01]  /*f940*/  FFMA.FTZ R12, R8, R17, R10 ;  /* 0x00000011080c7223 */ /* 0x000fe2000001000a */
[-C--:B------:R-:W-:Y:S01]  /*f950*/  FMUL.FTZ R2, R2, R18.reuse ;  /* 0x0000001202027220 */ /* 0x080fe20000410000 */
[----:B------:R-:W-:Y:S01]  /*f960*/  IMAD.U32 R17, R13, 0x10000, RZ ;  /* 0x000100000d117824 */ /* 0x000fe200078e00ff */
[----:B------:R-:W-:Y:S02]  /*f970*/  SHF.L.U32 R7, R11, 0x10, RZ ;  /* 0x000000100b077819 */ /* 0x000fe400000006ff */
[----:B------:R-:W-:Y:S02]  /*f980*/  LOP3.LUT R13, R13, 0xffff0000, RZ, 0xc0, !PT ;  /* 0xffff00000d0d7812 */ /* 0x000fe400078ec0ff */
[----:B------:R-:W-:Y:S01]  /*f990*/  LOP3.LUT R11, R11, 0xffff0000, RZ, 0xc0, !PT ;  /* 0xffff00000b0b7812 */ /* 0x000fe200078ec0ff */
[C---:B------:R-:W-:Y:S01]  /*f9a0*/  FFMA.FTZ R10, R4.reuse, R18, -R3 ;  /* 0x00000012040a7223 */ /* 0x040fe20000010803 */
[----:B------:R-:W-:Y:S01]  /*f9b0*/  FFMA.FTZ R8, R4, R19, R2 ;  /* 0x0000001304087223 */ /* 0x000fe20000010002 */
[C---:B------:R-:W-:Y:S01]  /*f9c0*/  FMUL.FTZ R4, R0.reuse, R17 ;  /* 0x0000001100047220 */ /* 0x040fe20000410000 */
[----:B------:R-:W-:Y:S01]  /*f9d0*/  FMUL.FTZ R3, R0, R7 ;  /* 0x0000000700037220 */ /* 0x000fe20000410000 */
[C---:B------:R-:W-:Y:S01]  /*f9e0*/  FMUL.FTZ R2, R5.reuse, R13 ;  /* 0x0000000d05027220 */ /* 0x040fe20000410000 */
[----:B------:R-:W-:Y:S01]  /*f9f0*/  FMUL.FTZ R0, R5, R11 ;  /* 0x0000000b05007220 */ /* 0x000fe20000410000 */
        /* <DEDUP_REMOVED lines=14> */
.L_x_6789:
[----:B------:R-:W-:Y:S05]  /*fae0*/  BSYNC.RECONVERGENT B0 ;  /* 0x0000000000007941 */ /* 0x000fea0003800200 */
.L_x_6788:
[----:B-----5:R1:W-:Y:S01]  /*faf0*/  STS.128 [R79+0x1800], R4 ;  /* 0x001800044f007388 */ /* 0x0203e20000000c00 */
[----:B------:R-:W-:Y:S05]  /*fb00*/  BRA `(.L_x_6773) ;  /* 0x0000001800447947 */ /* 0x000fea0003800000 */
.L_x_6774:
        /* <DEDUP_REMOVED lines=99> */
.L_x_6794:
[----:B------:R-:W-:Y:S05]  /*10140*/  BSYNC.RECONVERGENT B0 ;  /* 0x0000000000007941 */ /* 0x000fea0003800200 */
.L_x_6793:
[----:B-----5:R2:W-:Y:S01]  /*10150*/  STS.128 [R79], R4 ;  /* 0x000000044f007388 */ /* 0x0205e20000000c00 */
[----:B------:R-:W-:Y:S05]  /*10160*/  BRA `(.L_x_6791) ;  /* 0x0000000000047947 */ /* 0x000fea0003800000 */
.L_x_6792:
[----:B------:R3:W-:Y:S02]  /*10170*/  STS.128 [R79], RZ ;  /* 0x000000ff4f007388 */ /* 0x0007e40000000c00 */
.L_x_6791:
[----:B------:R-:W-:Y:S05]  /*10180*/  BSYNC.RECONVERGENT B1 ;  /* 0x0000000000017941 */ /* 0x000fea0003800200 */
.L_x_6790:
        /* <DEDUP_REMOVED lines=27> */
[----:B------:R-:W-:-:S06]  /*10340*/  IMAD.X R17, R29, 0x1, R2, P0 ;  /* 0x000000011d117824 */ /* 0x000fcc00000e0602 */
[----:B------:R-:W2:Y:S01]  /*10350*/  LD.E.128 R16, desc[UR4][R16.64] ;  /* 0x0000000410107980 */ /* 0x000ea2000c101d00 */
[C---:B-----5:R-:W-:Y:S01]  /*10360*/  LOP3.LUT R37, R5.reuse, 0xffff0000, RZ, 0xc0, !PT ;  /* 0xffff000005257812 */ /* 0x060fe200078ec0ff */
[----:B------:R-:W-:Y:S01]  /*10370*/  IMAD.U32 R30, R5, 0x10000, RZ ;  /* 0x00010000051e7824 */ /* 0x000fe200078e00ff */
[C---:B------:R-:W-:Y:S01]  /*10380*/  LOP3.LUT R36, R6.reuse, 0xffff0000, RZ, 0xc0, !PT ;  /* 0xffff000006247812 */ /* 0x040fe200078ec0ff */
[----:B------:R-:W-:Y:S01]  /*10390*/  IMAD.U32 R35, R6, 0x10000, RZ ;  /* 0x0001000006237824 */ /* 0x000fe200078e00ff */
[C---:B------:R-:W-:Y:S01]  /*103a0*/  SHF.L.U32 R31, R4.reuse, 0x10, RZ ;  /* 0x00000010041f7819 */ /* 0x040fe200000006ff */
[C---:B------:R-:W-:Y:S01]  /*103b0*/  IMAD.U32 R34, R7.reuse, 0x10000, RZ ;  /* 0x0001000007227824 */ /* 0x040fe200078e00ff */
[----:B------:R-:W-:Y:S02]  /*103c0*/  LOP3.LUT R33, R4, 0xffff0000, RZ, 0xc0, !PT ;  /* 0xffff000004217812 */ /* 0x000fe400078ec0ff */
[----:B------:R-:W-:Y:S02]  /*103d0*/  LOP3.LUT R38, R7, 0xffff0000, RZ, 0xc0, !PT ;  /* 0xffff000007267812 */ /* 0x000fe400078ec0ff */
[C---:B---3--:R-:W-:Y:S01]  /*103e0*/  SHF.L.U32 R6, R8.reuse, 0x10, RZ ;  /* 0x0000001008067819 */ /* 0x048fe200000006ff */
[C---:B------:R-:W-:Y:S01]  /*103f0*/  IMAD.U32 R4, R9.reuse, 0x10000, RZ ;  /* 0x0001000009047824 */ /* 0x040fe200078e00ff */
[----:B------:R-:W-:Y:S01]  /*10400*/  LOP3.LUT R5, R8, 0xffff0000, RZ, 0xc0, !PT ;  /* 0xffff000008057812 */ /* 0x000fe200078ec0ff */
[----:B------:R-:W-:Y:S01]  /*10410*/  IMAD.U32 R3, R10, 0x10000, RZ ;  /* 0x000100000a037824 */ /* 0x000fe200078e00ff */
[----:B------:R-:W-:Y:S01]  /*10420*/  LOP3.LUT R8, R9, 0xffff0000, RZ, 0xc0, !PT ;  /* 0xffff000009087812 */ /* 0x000fe200078ec0ff */
[----:B------:R-:W-:Y:S01]  /*10430*/  @!P3 FADD.FTZ R6, -R6, -RZ ;  /* 0x800000ff0606b221 */ /* 0x000fe20000010100 */
[----:B------:R-:W-:Y:S01]  /*10440*/  LOP3.LUT R2, R10, 0xffff0000, RZ, 0xc0, !PT ;  /* 0xffff00000a027812 */ /* 0x000fe200078ec0ff */
[----:B------:R-:W-:Y:S01]  /*10450*/  @!P3 FADD.FTZ R5, -R5, -RZ ;  /* 0x800000ff0505b221 */ /* 0x000fe20000010100 */
[C---:B----4-:R-:W-:Y:S01]  /*10460*/  SHF.L.U32 R7, R20.reuse, 0x10, RZ ;  /* 0x0000001014077819 */ /* 0x050fe200000006ff */
[C---:B------:R-:W-:Y:S01]  /*10470*/  IMAD.U32 R0, R11.reuse, 0x10000, RZ ;  /* 0x000100000b007824 */ /* 0x040fe200078e00ff */
[----:B------:R-:W-:Y:S01]  /*10480*/  LOP3.LUT R9, R20, 0xffff0000, RZ, 0xc0, !PT ;  /* 0xffff000014097812 */ /* 0x000fe200078ec0ff */
[----:B------:R-:W-:Y:S01]  /*10490*/  @!P3 FADD.FTZ R8, -R8, -RZ ;  /* 0x800000ff0808b221 */ /* 0x000fe20000010100 */
[----:B------:R-:W-:Y:S01]  /*104a0*/  LOP3.LUT R10, R11, 0xffff0000, RZ, 0xc0, !PT ;  /* 0xffff00000b0a7812 */ /* 0x000fe200078ec0ff */
[C---:B------:R-:W-:Y:S01]  /*104b0*/  IMAD.U32 R40, R21.reuse, 0x10000, RZ ;  /* 0x0001000015287824 */ /* 0x040fe200078e00ff */
[----:B------:R-:W-:Y:S01]  /*104c0*/  LOP3.LUT R20, R21, 0xffff0000, RZ, 0xc0, !PT ;  /* 0xffff000015147812 */ /* 0x000fe200078ec0ff */
[----:B------:R-:W-:-:S02]  /*104d0*/  IMAD.U32 R11, R22, 0x10000, RZ ;  /* 0x00010000160b7824 */ /* 0x000fc400078e00ff */
        /* <DEDUP_REMOVED lines=42> */
.L_x_6798:
[----:B------:R-:W-:Y:S05]  /*10780*/  BSYNC.RECONVERGENT B0 ;  /* 0x0000000000007941 */ /* 0x000fea0003800200 */
.L_x_6797:
[----:B-----5:R1:W-:Y:S02]  /*10790*/  STS.128 [R79+0x800], R4 ;  /* 0x000800044f007388 */ /* 0x0203e40000000c00 */
.L_x_6796:
[----:B------:R-:W-:Y:S05]  /*107a0*/  BSYNC.RECONVERGENT B1 ;  /* 0x0000000000017941 */ /* 0x000fea0003800200 */
.L_x_6795:
        /* <DEDUP_REMOVED lines=21> */
[----:B------:R-:W-:-:S05]  /*10900*/  IADD3 R8, P0, PT, R26, R10, RZ ;  /* 0x0000000a1a087210 */ /* 0x000fca0007f1e0ff */
[----:B------:R-:W-:Y:S01]  /*10910*/  IMAD.X R9, R27, 0x1, R0, P0 ;  /* 0x000000011b097824 */ /* 0x000fe200000e0600 */
[----:B------:R-:W-:-:S04]  /*10920*/  LEA R16, P0, R24, R2, 0x1 ;  /* 0x0000000218107211 */ /* 0x000fc800078008ff */
[----:B------:R-:W-:Y:S01]  /*10930*/  LEA.HI.X R17, R24, R3, R25, 0x1, P0 ;  /* 0x0000000318117211 */ /* 0x000fe200000f0c19 */
[----:B------:R2:W3:Y:S05]  /*10940*/  LD.E.128 R20, desc[UR4][R8.64] ;  /* 0x0000000408147980 */ /* 0x0004ea000c101d00 */
[----:B------:R-:W4:Y:S01]  /*10950*/  LD.E.128 R16, desc[UR4][R16.64] ;  /* 0x0000000410107980 */ /* 0x000f22000c101d00 */
[----:B--2---:R-:W-:-:S05]  /*10960*/  IADD3 R8, P0, PT, R28, R10, RZ ;  /* 0x0000000a1c087210 */ /* 0x004fca0007f1e0ff */
        /* <DEDUP_REMOVED lines=10> */
[----:B---3--:R-:W-:Y:S01]  /*10a10*/  SHF.L.U32 R6, R20, 0x10, RZ ;  /* 0x0000001014067819 */ /* 0x008fe200000006ff */
[----:B-1----:R-:W-:Y:S01]  /*10a20*/  IMAD.U32 R3, R22, 0x10000, RZ ;  /* 0x0001000016037824 */ /* 0x002fe200078e00ff */
[----:B------:R-:W-:Y:S01]  /*10a30*/  LOP3.LUT R5, R20, 0xffff0000, RZ, 0xc0, !PT ;  /* 0xffff000014057812 */ /* 0x000fe200078ec0ff */
[----:B------:R-:W-:Y:S01]  /*10a40*/  IMAD.U32 R4, R21, 0x10000, RZ ;  /* 0x0001000015047824 */ /* 0x000fe200078e00ff */
[----:B------:R-:W-:Y:S01]  /*10a50*/  LOP3.LUT R2, R22, 0xffff0000, RZ, 0xc0, !PT ;  /* 0xffff000016027812 */ /* 0x000fe200078ec0ff */
[----:B------:R-:W-:Y:S01]  /*10a60*/  IMAD.U32 R0, R23, 0x10000, RZ ;  /* 0x0001000017007824 */ /* 0x000fe200078e00ff */
[----:B------:R-:W-:Y:S01]  /*10a70*/  LOP3.LUT R20, R21, 0xffff0000, RZ, 0xc0, !PT ;  /* 0xffff000015147812 */ /* 0x000fe200078ec0ff */
[----:B------:R-:W-:Y:S01]  /*10a80*/  @!P3 FADD.FTZ R6, -R6, -RZ ;  /* 0x800000ff0606b221 */ /* 0x000fe20000010100 */
[----:B------:R-:W-:Y:S01]  /*10a90*/  LOP3.LUT R22, R23, 0xffff0000, RZ, 0xc0, !PT ;  /* 0xffff000017167812 */ /* 0x000fe200078ec0ff */
[----:B----4-:R-:W-:Y:S01]  /*10aa0*/  IMAD.U32 R23, R17, 0x10000, RZ ;  /* 0x0001000011177824 */ /* 0x010fe200078e00ff */
        /* <DEDUP_REMOVED lines=48> */
.L_x_6802:
[----:B------:R-:W-:Y:S05]  /*10db0*/  BSYNC.RECONVERGENT B0 ;  /* 0x0000000000007941 */ /* 0x000fea0003800200 */
.L_x_6801:
[----:B-----5:R2:W-:Y:S02]  /*10dc0*/  STS.128 [R79+0x1000], R4 ;  /* 0x001000044f007388 */ /* 0x0205e40000000c00 */
.L_x_6800:
[----:B------:R-:W-:Y:S05]  /*10dd0*/  BSYNC.RECONVERGENT B1 ;  /* 0x0000000000017941 */ /* 0x000fea0003800200 */
.L_x_6799:
        /* <DEDUP_REMOVED lines=25> */
[-C--:B------:R-:W-:Y:S01]  /*10f70*/  IADD3 R10, P0, PT, R26, R16.reuse, RZ ;  /* 0x000000101a0a7210 */ /* 0x080fe20007f1e0ff */
[----:B------:R-:W2:Y:S03]  /*10f80*/  LD.E.128 R20, desc[UR4][R8.64] ;  /* 0x0000000408147980 */ /* 0x000ea6000c101d00 */
[----:B------:R-:W-:Y:S02]  /*10f90*/  IADD3.X R11, PT, PT, R27, R3, RZ, P0, !PT ;  /* 0x000000031b0b7210 */ /* 0x000fe400007fe4ff */
[----:B------:R-:W-:-:S05]  /*10fa0*/  IADD3 R16, P0, PT, R28, R16, RZ ;  /* 0x000000101c107210 */ /* 0x000fca0007f1e0ff */
[----:B------:R-:W-:-:S06]  /*10fb0*/  IMAD.X R17, R29, 0x1, R3, P0 ;  /* 0x000000011d117824 */ /* 0x000fcc00000e0603 */
[----:B------:R-:W3:Y:S04]  /*10fc0*/  LD.E.128 R16, desc[UR4][R16.64] ;  /* 0x0000000410107980 */ /* 0x000ee8000c101d00 */
[----:B------:R-:W4:Y:S01]  /*10fd0*/  LD.E.128 R8, desc[UR4][R10.64] ;  /* 0x000000040a087980 */ /* 0x000f22000c101d00 */
[C---:B-----5:R-:W-:Y:S01]  /*10fe0*/  LOP3.LUT R28, R5.reuse, 0xffff0000, RZ, 0xc0, !PT ;  /* 0xffff0000051c7812 */ /* 0x060fe200078ec0ff */
[C---:B------:R-:W-:Y:S01]  /*10ff0*/  IMAD.U32 R26, R6.reuse, 0x10000, RZ ;  /* 0x00010000061a7824 */ /* 0x040fe200078e00ff */
[----:B------:R-:W-:Y:S02]  /*11000*/  SHF.L.U32 R12, R5, 0x10, RZ ;  /* 0x00000010050c7819 */ /* 0x000fe400000006ff */
[----:B------:R-:W-:Y:S01]  /*11010*/  LOP3.LUT R27, R6, 0xffff0000, RZ, 0xc0, !PT ;  /* 0xffff0000061b7812 */ /* 0x000fe200078ec0ff */
[C---:B------:R-:W-:Y:S01]  /*11020*/  IMAD.U32 R13, R4.reuse, 0x10000, RZ ;  /* 0x00010000040d7824 */ /* 0x040fe200078e00ff */
[----:B------:R-:W-:Y:S01]  /*11030*/  LOP3.LUT R24, R4, 0xffff0000, RZ, 0xc0, !PT ;  /* 0xffff000004187812 */ /* 0x000fe200078ec0ff */
[C---:B------:R-:W-:Y:S01]  /*11040*/  IMAD.U32 R25, R7.reuse, 0x10000, RZ ;  /* 0x0001000007197824 */ /* 0x040fe200078e00ff */
[----:B------:R-:W-:-:S02]  /*11050*/  LOP3.LUT R29, R7, 0xffff0000, RZ, 0xc0, !PT ;  /* 0xffff0000071d7812 */ /* 0x000fc400078ec0ff */
[C---:B--2---:R-:W-:Y:S02]  /*11060*/  SHF.L.U32 R7, R20.reuse, 0x10, RZ ;  /* 0x0000001014077819 */ /* 0x044fe400000006ff */
[----:B------:R-:W-:Y:S02]  /*11070*/  LOP3.LUT R30, R20, 0xffff0000, RZ, 0xc0, !PT ;  /* 0xffff0000141e7812 */ /* 0x000fe400078ec0ff */
[C---:B------:R-:W-:Y:S01]  /*11080*/  LOP3.LUT R20, R21.reuse, 0xffff0000, RZ, 0xc0, !PT ;  /* 0xffff000015147812 */ /* 0x040fe200078ec0ff */
[----:B------:R-:W-:Y:S01]  /*11090*/  IMAD.U32 R32, R21, 0x10000, RZ ;  /* 0x0001000015207824 */ /* 0x000fe200078e00ff */
[C---:B------:R-:W-:Y:S01]  /*110a0*/  LOP3.LUT R33, R22.reuse, 0xffff0000, RZ, 0xc0, !PT ;  /* 0xffff000016217812 */ /* 0x040fe200078ec0ff */
[----:B------:R-:W-:Y:S01]  /*110b0*/  IMAD.U32 R21, R22, 0x10000, RZ ;  /* 0x0001000016157824 */ /* 0x000fe200078e00ff */
[C---:B------:R-:W-:Y:S02]  /*110c0*/  SHF.L.U32 R34, R23.reuse, 0x10, RZ ;  /* 0x0000001017227819 */ /* 0x040fe400000006ff */
        /* <DEDUP_REMOVED lines=51> */
.L_x_6804:
[----:B------:R-:W-:Y:S05]  /*11400*/  BSYNC.RECONVERGENT B0 ;  /* 0x0000000000007941 */ /* 0x000fea0003800200 */
.L_x_6803:
[----:B-----5:R1:W-:Y:S02]  /*11410*/  STS.128 [R79+0x1800], R4 ;  /* 0x001800044f007388 */ /* 0x0203e40000000c00 */
.L_x_6773:
[----:B------:R-:W-:Y:S05]  /*11420*/  BSYNC.RECONVERGENT B2 ;  /* 0x0000000000027941 */ /* 0x000fea0003800200 */
.L_x_6764:
[----:B-123--:R1:W5:Y:S04]  /*11430*/  LDL R4, [R1+0x30] ;  /* 0x0000300001047983 */ /* 0x00e3680000100800 */
[----:B------:R1:W5:Y:S01]  /*11440*/  LDL R233, [R1+0x34] ;  /* 0x0000340001e97983 */ /* 0x0003620000100800 */
[----:B------:R-:W-:Y:S01]  /*11450*/  IADD3 R0, PT, PT, -R102, R132, RZ ;  /* 0x0000008466007210 */ /* 0x000fe20007ffe1ff */
[----:B------:R-:W-:Y:S03]  /*11460*/  BSSY.RECONVERGENT B0, `(.L_x_6805) ;  /* 0x000000e000007945 */ /* 0x000fe60003800200 */
[----:B------:R-:W-:-:S13]  /*11470*/  ISETP.GE.AND P2, PT, R60, R0, PT ;  /* 0x000000003c00720c */ /* 0x000fda0003f46270 */
[----:B------:R-:W-:Y:S05]  /*11480*/  @P2 BRA `(.L_x_6806) ;  /* 0x00000000002c2947 */ /* 0x000fea0003800000 */
[----:B----4-:R-:W2:Y:S02]  /*11490*/  LDL R2, [R1+0x50] ;  /* 0x0000500001027983 */ /* 0x010ea40000100800 */
[----:B--2---:R-:W-:-:S13]  /*114a0*/  ISETP.GE.AND P0, PT, R14, R2, PT ;  /* 0x000000020e00720c */ /* 0x004fda0003f06270 */
        /* <DEDUP_REMOVED lines=8> */
.L_x_6807:
[----:B------:R3:W-:Y:S02]  /*11530*/  STS.128 [R79+0x2000], RZ ;  /* 0x002000ff4f007388 */ /* 0x0007e40000000c00 */
.L_x_6806:
[----:B------:R-:W-:Y:S05]  /*11540*/  BSYNC.RECONVERGENT B0 ;  /* 0x0000000000007941 */ /* 0x000fea0003800200 */
.L_x_6805:
[----:B------:R-:W-:Y:S01]  /*11550*/  ISETP.GE.AND P1, PT, R47, R0, PT ;  /* 0x000000002f00720c */ /* 0x000fe20003f26270 */
[----:B------:R-:W-:Y:S01]  /*11560*/  BSSY.RECONVERGENT B0, `(.L_x_6808) ;  /* 0x000000d000007945 */ /* 0x000fe20003800200 */
[----:B--2-45:R-:W-:-:S04]  /*11570*/  LEA R2, P0, R81, R233, 0x1 ;  /* 0x000000e951027211 */ /* 0x034fc800078008ff */
[----:B------:R-:W-:-:S07]  /*11580*/  LEA.HI.X R3, R81, R4, R91, 0x1, P0 ;  /* 0x0000000451037211 */ /* 0x000fce00000f0c5b */
[----:B------:R-:W-:Y:S05]  /*11590*/  @P1 BRA `(.L_x_6809) ;  /* 0x0000000000241947 */ /* 0x000fea0003800000 */
[----:B------:R-:W2:Y:S02]  /*115a0*/  LDL R4, [R1+0x50] ;  /* 0x0000500001047983 */ /* 0x000ea40000100800 */
[----:B--2---:R-:W-:-:S13]  /*115b0*/  ISETP.GE.AND P0, PT, R14, R4, PT ;  /* 0x000000040e00720c */ /* 0x004fda0003f06270 */
[----:B------:R-:W-:Y:S05]  /*115c0*/  @P0 BRA `(.L_x_6810) ;  /* 0x0000000000140947 */ /* 0x000fea0003800000 */
[----:B------:R-:W-:Y:S01]  /*115d0*/  @!PT LDS RZ, [RZ] ;  /* 0x00000000fffff984 */ /* 0x000fe20000000800 */
[----:B------:R-:W-:Y:S01]  /*115e0*/  @!PT LDS RZ, [RZ] ;  /* 0x00000000fffff984 */ /* 0x000fe20000000800 */
[----:B------:R-:W-:Y:S01]  /*115f0*/  @!PT LDS RZ, [RZ] ;  /* 0x00000000fffff984 */ /* 0x000fe20000000800 */
[----:B------:R2:W-:Y:S01]  /*11600*/  LDGSTS.E.BYPASS.LTC128B.128 [R79+0x2800], desc[UR4][R2.64] ;  /* 0x02800000024f7fae */ /* 0x0005e2000b981a04 */
[----:B------:R-:W-:Y:S05]  /*11610*/  BRA `(.L_x_6809) ;  /* 0x0000000000047947 */ /* 0x000fea0003800000 */
.L_x_6810:
[----:B------:R4:W-:Y:S02]  /*11620*/  STS.128 [R79+0x2800], RZ ;  /* 0x002800ff4f007388 */ /* 0x0009e40000000c00 */
.L_x_6809:
[----:B------:R-:W-:Y:S05]  /*11630*/  BSYNC.RECONVERGENT B0 ;  /* 0x0000000000007941 */ /* 0x000fea0003800200 */
.L_x_6808:
[----:B------:R-:W-:Y:S01]  /*11640*/  ISETP.GE.AND P0, PT, R43, R0, PT ;  /* 0x000000002b00720c */ /* 0x000fe20003f06270 */
[----:B------:R-:W-:-:S12]  /*11650*/  BSSY.RECONVERGENT B0, `(.L_x_6811) ;  /* 0x000000d000007945 */ /* 0x000fd80003800200 */
        /* <DEDUP_REMOVED lines=11> */
.L_x_6813:
[----:B------:R1:W-:Y:S02]  /*11710*/  STS.128 [R79+0x3000], RZ ;  /* 0x003000ff4f007388 */ /* 0x0003e40000000c00 */
.L_x_6812:
[----:B------:R-:W-:Y:S05]  /*11720*/  BSYNC.RECONVERGENT B0 ;  /* 0x0000000000007941 */ /* 0x000fea0003800200 */
.L_x_6811:
[----:B------:R-:W-:Y:S01]  /*11730*/  ISETP.GE.AND P0, PT, R31, R0, PT ;  /* 0x000000001f00720c */ /* 0x000fe20003f06270 */
[----:B------:R-:W-:-:S12]  /*11740*/  BSSY.RECONVERGENT B0, `(.L_x_6814) ;  /* 0x000000d000007945 */ /* 0x000fd80003800200 */
        /* <DEDUP_REMOVED lines=11> */
.L_x_6816:
[----:B------:R1:W-:Y:S02]  /*11800*/  STS.128 [R79+0x3800], RZ ;  /* 0x003800ff4f007388 */ /* 0x0003e40000000c00 */
.L_x_6815:
[----:B------:R-:W-:Y:S05]  /*11810*/  BSYNC.RECONVERGENT B0 ;  /* 0x0000000000007941 */ /* 0x000fea0003800200 */
.L_x_6814:
[----:B------:R-:W-:Y:S01]  /*11820*/  IADD3 R20, PT, PT, R60, 0x40, RZ ;  /* 0x000000403c147810 */ /* 0x000fe20007ffe0ff */
[----:B------:R-:W-:Y:S03]  /*11830*/  BSSY.RECONVERGENT B0, `(.L_x_6817) ;  /* 0x0000011000007945 */ /* 0x000fe60003800200 */
[----:B------:R-:W-:-:S13]  /*11840*/  ISETP.GE.AND P0, PT, R20, R0, PT ;  /* 0x000000001400720c */ /* 0x000fda0003f06270 */
        /* <DEDUP_REMOVED lines=14> */
.L_x_6819:
[----:B------:R1:W-:Y:S02]  /*11930*/  STS.128 [R79+0x4000], RZ ;  /* 0x004000ff4f007388 */ /* 0x0003e40000000c00 */
.L_x_6818:
[----:B------:R-:W-:Y:S05]  /*11940*/  BSYNC.RECONVERGENT B0 ;  /* 0x0000000000007941 */ /* 0x000fea0003800200 */
.L_x_6817:
[----:B------:R-:W-:Y:S01]  /*11950*/  IADD3 R19, PT, PT, R60, 0x50, RZ ;  /* 0x000000503c137810 */ /* 0x000fe20007ffe0ff */
[----:B------:R-:W-:Y:S03]  /*11960*/  BSSY.RECONVERGENT B0, `(.L_x_6820) ;  /* 0x000000e000007945 */ /* 0x000fe60003800200 */
[----:B------:R-:W-:-:S13]  /*11970*/  ISETP.GE.AND P0, PT, R19, R0, PT ;  /* 0x000000001300720c */ /* 0x000fda0003f06270 */
        /* <DEDUP_REMOVED lines=11> */
.L_x_6822:
[----:B------:R1:W-:Y:S02]  /*11a30*/  STS.128 [R79+0x4800], RZ ;  /* 0x004800ff4f007388 */ /* 0x0003e40000000c00 */
.L_x_6821:
[----:B------:R-:W-:Y:S05]  /*11a40*/  BSYNC.RECONVERGENT B0 ;  /* 0x0000000000007941 */ /* 0x000fea0003800200 */
.L_x_6820:
        /* <DEDUP_REMOVED lines=17> */
.L_x_6825:
[----:B------:R1:W-:Y:S02]  /*11b60*/  STS.128 [R79+0x5000], RZ ;  /* 0x005000ff4f007388 */ /* 0x0003e40000000c00 */
.L_x_6824:
[----:B------:R-:W-:Y:S05]  /*11b70*/  BSYNC.RECONVERGENT B0 ;  /* 0x0000000000007941 */ /* 0x000fea0003800200 */
.L_x_6823:
        /* <DEDUP_REMOVED lines=17> */
.L_x_6828:
[----:B------:R1:W-:Y:S02]  /*11c90*/  STS.128 [R79+0x5800], RZ ;  /* 0x005800ff4f007388 */ /* 0x0003e40000000c00 */
.L_x_6827:
[----:B------:R-:W-:Y:S05]  /*11ca0*/  BSYNC.RECONVERGENT B0 ;  /* 0x0000000000007941 */ /* 0x000fea0003800200 */
.L_x_6826:
[----:B------:R-:W-:Y:S01]  /*11cb0*/  LOP3.LUT R16, R60, 0x80, RZ, 0xfc, !PT ;  /* 0x000000803c107812 */ /* 0x000fe200078efcff */
        /* <DEDUP_REMOVED lines=16> */
.L_x_6831:
[----:B------:R1:W-:Y:S02]  /*11dc0*/  STS.128 [R79+0x6000], RZ ;  /* 0x006000ff4f007388 */ /* 0x0003e40000000c00 */
.L_x_6830:
[----:B------:R-:W-:Y:S05]  /*11dd0*/  BSYNC.RECONVERGENT B0 ;  /* 0x0000000000007941 */ /* 0x000fea0003800200 */
.L_x_6829:
        /* <DEDUP_REMOVED lines=14> */
.L_x_6834:
[----:B------:R1:W-:Y:S02]  /*11ec0*/  STS.128 [R79+0x6800], RZ ;  /* 0x006800ff4f007388 */ /* 0x0003e40000000c00 */
.L_x_6833:
[----:B------:R-:W-:Y:S05]  /*11ed0*/  BSYNC.RECONVERGENT B0 ;  /* 0x0000000000007941 */ /* 0x000fea0003800200 */
.L_x_6832:
        /* <DEDUP_REMOVED lines=17> */
.L_x_6837:
[----:B------:R1:W-:Y:S02]  /*11ff0*/  STS.128 [R79+0x7000], RZ ;  /* 0x007000ff4f007388 */ /* 0x0003e40000000c00 */
.L_x_6836:
[----:B------:R-:W-:Y:S05]  /*12000*/  BSYNC.RECONVERGENT B0 ;  /* 0x0000000000007941 */ /* 0x000fea0003800200 */
.L_x_6835:
        /* <DEDUP_REMOVED lines=17> */
.L_x_6840:
[----:B------:R1:W-:Y:S02]  /*12120*/  STS.128 [R79+0x7800], RZ ;  /* 0x007800ff4f007388 */ /* 0x0003e40000000c00 */
.L_x_6839:
[----:B------:R-:W-:Y:S05]  /*12130*/  BSYNC.RECONVERGENT B0 ;  /* 0x0000000000007941 */ /* 0x000fea0003800200 */
.L_x_6838:
        /* <DEDUP_REMOVED lines=17> */
.L_x_6843:
[----:B------:R1:W-:Y:S02]  /*12250*/  STS.128 [R79+0x8000], RZ ;  /* 0x008000ff4f007388 */ /* 0x0003e40000000c00 */
.L_x_6842:
[----:B------:R-:W-:Y:S05]  /*12260*/  BSYNC.RECONVERGENT B0 ;  /* 0x0000000000007941 */ /* 0x000fea0003800200 */
.L_x_6841:
        /* <DEDUP_REMOVED lines=17> */
.L_x_6846:
[----:B------:R1:W-:Y:S02]  /*12380*/  STS.128 [R79+0x8800], RZ ;  /* 0x008800ff4f007388 */ /* 0x0003e40000000c00 */
.L_x_6845:
[----:B------:R-:W-:Y:S05]  /*12390*/  BSYNC.RECONVERGENT B0 ;  /* 0x0000000000007941 */ /* 0x000fea0003800200 */
.L_x_6844:
        /* <DEDUP_REMOVED lines=17> */
.L_x_6849:
[----:B------:R1:W-:Y:S02]  /*124b0*/  STS.128 [R79+0x9000], RZ ;  /* 0x009000ff4f007388 */ /* 0x0003e40000000c00 */
.L_x_6848:
[----:B------:R-:W-:Y:S05]  /*124c0*/  BSYNC.RECONVERGENT B0 ;  /* 0x0000000000007941 */ /* 0x000fea0003800200 */
.L_x_6847:
[----:B------:R-:W-:Y:S01]  /*124d0*/  IADD3 R60, PT, PT, R60, 0xf0, RZ ;  /* 0x000000f03c3c7810 */ /* 0x000fe20007ffe0ff */
[----:B------:R-:W-:Y:S03]  /*124e0*/  BSSY.RECONVERGENT B0, `(.L_x_6850) ;  /* 0x000000f000007945 */ /* 0x000fe60003800200 */
[----:B------:R-:W-:-:S13]  /*124f0*/  ISETP.GE.AND P0, PT, R60, R0, PT ;  /* 0x000000003c00720c */ /* 0x000fda0003f06270 */
[----:B------:R-:W-:Y:S05]  /*12500*/  @P0 BRA `(.L_x_6851) ;  /* 0x0000000000300947 */ /* 0x000fea0003800000 */
[----:B-1----:R-:W5:Y:S02]  /*12510*/  LDL R4, [R1+0x50] ;  /* 0x0000500001047983 */ /* 0x002f640000100800 */
[----:B-----5:R-:W-:-:S13]  /*12520*/  ISETP.GE.AND P0, PT, R14, R4, PT ;  /* 0x000000040e00720c */ /* 0x020fda0003f06270 */
[----:B------:R-:W-:Y:S05]  /*12530*/  @P0 BRA `(.L_x_6852) ;  /* 0x0000000000200947 */ /* 0x000fea0003800000 */
[----:B------:R-:W-:Y:S02]  /*12540*/  IMAD R4, R235, 0x1c0, RZ ;  /* 0x000001c0eb047824 */ /* 0x000fe400078e02ff */
[----:B--2---:R-:W-:-:S05]  /*12550*/  IMAD.WIDE.U32 R2, R234, 0x1c0, R2 ;  /* 0x000001c0ea027825 */ /* 0x004fca00078e0002 */
[----:B------:R-:W-:-:S05]  /*12560*/  IADD3 R3, PT, PT, R4, R3, RZ ;  /* 0x0000000304037210 */ /* 0x000fca0007ffe0ff */
[----:B------:R-:W-:Y:S01]  /*12570*/  @!PT LDS RZ, [RZ] ;  /* 0x00000000fffff984 */ /* 0x000fe20000000800 */
[----:B------:R-:W-:Y:S01]  /*12580*/  @!PT LDS RZ, [RZ] ;  /* 0x00000000fffff984 */ /* 0x000fe20000000800 */
[----:B------:R-:W-:Y:S01]  /*12590*/  @!PT LDS RZ, [RZ] ;  /* 0x00000000fffff984 */ /* 0x000fe20000000800 */
[----:B------:R1:W-:Y:S01]  /*125a0*/  LDGSTS.E.BYPASS.LTC128B.128 [R79+0x9800], desc[UR4][R2.64] ;  /* 0x09800000024f7fae */ /* 0x0003e2000b981a04 */
[----:B------:R-:W-:Y:S05]  /*125b0*/  BRA `(.L_x_6851) ;  /* 0x0000000000047947 */ /* 0x000fea0003800000 */
.L_x_6852:
[----:B------:R1:W-:Y:S02]  /*125c0*/  STS.128 [R79+0x9800], RZ ;  /* 0x009800ff4f007388 */ /* 0x0003e40000000c00 */
.L_x_6851:
[----:B------:R-:W-:Y:S05]  /*125d0*/  BSYNC.RECONVERGENT B0 ;  /* 0x0000000000007941 */ /* 0x000fea0003800200 */
.L_x_6850:
[----:B-1----:R-:W3:Y:S04]  /*125e0*/  LD.E.64 R4, desc[UR4][R134.64+0x1c0] ;  /* 0x0001c00486047980 */ /* 0x002ee8000c101b00 */
[----:B------:R-:W4:Y:S01]  /*125f0*/  LD.E.64 R6, desc[UR4][R134.64+0x1b8] ;  /* 0x0001b80486067980 */ /* 0x000f22000c101b00 */
[----:B--2---:R-:W3:Y:S01]  /*12600*/  S2R R2, SR_CTAID.Z ;  /* 0x0000000000027919 */ /* 0x004ee20000002700 */
[----:B------:R-:W3:Y:S01]  /*12610*/  S2R R23, SR_CTAID.Y ;  /* 0x0000000000177919 */ /* 0x000ee20000002600 */
[----:B------:R-:W-:Y:S01]  /*12620*/  MOV R3, RZ ;  /* 0x000000ff00037202 */ /* 0x000fe20000000f00 */
[----:B------:R-:W2:Y:S04]  /*12630*/  LD.E R225, desc[UR4][R134.64+0xd8] ;  /* 0x0000d80486e17980 */ /* 0x000ea8000c101900 */
[----:B------:R1:W5:Y:S04]  /*12640*/  LDL R22, [R1+0x3c] ;  /* 0x00003c0001167983 */ /* 0x0003680000100800 */
[----:B------:R1:W5:Y:S04]  /*12650*/  LDL R21, [R1+0x38] ;  /* 0x0000380001157983 */ /* 0x0003680000100800 */
[----:B------:R-:W0:Y:S04]  /*12660*/  LDGDEPBAR ;  /* 0x00000000000079af */ /* 0x000e280000000000 */
[----:B------:R1:W5:Y:S04]  /*12670*/  LD.E R77, desc[UR4][R134.64+0x184] ;  /* 0x00018404864d7980 */ /* 0x000368000c101900 */
[----:B------:R1:W5:Y:S01]  /*12680*/  LD.E R76, desc[UR4][R134.64+0x188] ;  /* 0x00018804864c7980 */ /* 0x000362000c101900 */
[----:B---3--:R-:W-:-:S04]  /*12690*/  IMAD.WIDE.U32 R2, R23, R4, R2 ;  /* 0x0000000417027225 */ /* 0x008fc800078e0002 */
[----:B------:R-:W-:-:S05]  /*126a0*/  IMAD R4, R5, R23, RZ ;  /* 0x0000001705047224 */ /* 0x000fca00078e02ff */
[----:B------:R-:W-:Y:S02]  /*126b0*/  IADD3 R3, PT, PT, R3, R4, RZ ;  /* 0x0000000403037210 */ /* 0x000fe40007ffe0ff */
[----:B----4-:R-:W-:-:S04]  /*126c0*/  LEA R4, P0, R2, R6, 0x2 ;  /* 0x0000000602047211 */ /* 0x010fc800078010ff */
[----:B------:R-:W-:-:S05]  /*126d0*/  LEA.HI.X R5, R2, R7, R3, 0x2, P0 ;  /* 0x0000000702057211 */ /* 0x000fca00000f1403 */
[----:B------:R-:W3:Y:S01]  /*126e0*/  LD.E R4, desc[UR4][R4.64] ;  /* 0x0000000404047980 */ /* 0x000ee2000c101900 */
[----:B--2---:R-:W3:Y:S01]  /*126f0*/  MUFU.RCP R225, R225 ;  /* 0x000000e100e17308 */ /* 0x004ee20000001000 */
[----:B------:R-:W-:-:S04]  /*12700*/  DEPBAR.LE SB0, 0x0 ;  /* 0x000080000000791a */ /* 0x000fc80000000000 */
[----:B------:R-:W-:Y:S01]  /*12710*/  BSSY.RECONVERGENT B0, `(.L_x_6853) ;  /* 0x0000011000007945 */ /* 0x000fe20003800200 */
[----:B------:R-:W-:Y:S01]  /*12720*/  BAR.SYNC.DEFER_BLOCKING 0x0 ;  /* 0x0000000000007b1d */ /* 0x000fe20000010000 */
[----:B---3--:R-:W-:-:S05]  /*12730*/  FMUL.FTZ R225, R4, R225 ;  /* 0x000000e104e17220 */ /* 0x008fca0000410000 */
[----:B-1----:R-:W-:Y:S05]  /*12740*/  @P2 BRA `(.L_x_6854) ;  /* 0x0000000000302947 */ /* 0x002fea0003800000 */
[----:B------:R-:W2:Y:S02]  /*12750*/  LDL R23, [R1+0x50] ;  /* 0x0000500001177983 */ /* 0x000ea40000100800 */
        /* <DEDUP_REMOVED lines=9> */
.L_x_6855:
[----:B------:R1:W-:Y:S01]  /*127f0*/  STS.128 [R79+0xa000], RZ ;  /* 0x00a000ff4f007388 */ /* 0x0003e20000000c00 */
[----:B------:R-:W-:Y:S05]  /*12800*/  BRA `(.L_x_6856) ;  /* 0x0000000000047947 */ /* 0x000fea0003800000 */
.L_x_6854:
[----:B------:R3:W-:Y:S02]  /*12810*/  STS.128 [R79+0xa000], RZ ;  /* 0x00a000ff4f007388 */ /* 0x0007e40000000c00 */
.L_x_6856:
[----:B------:R-:W-:Y:S05]  /*12820*/  BSYNC.RECONVERGENT B0 ;  /* 0x0000000000007941 */ /* 0x000fea0003800200 */
.L_x_6853:
[----:B------:R-:W-:Y:S01]  /*12830*/  ISETP.GE.AND P1, PT, R47, R0, PT ;  /* 0x000000002f00720c */ /* 0x000fe20003f26270 */
[----:B------:R-:W-:Y:S01]  /*12840*/  BSSY.RECONVERGENT B0, `(.L_x_6857) ;  /* 0x000000e000007945 */ /* 0x000fe20003800200 */
[----:B--2--5:R-:W-:-:S04]  /*12850*/  LEA R2, P0, R94, R22, 0x1 ;  /* 0x000000165e027211 */ /* 0x024fc800078008ff */
[----:B------:R-:W-:-:S07]  /*12860*/  LEA.HI.X R3, R94, R21, R100, 0x1, P0 ;  /* 0x000000155e037211 */ /* 0x000fce00000f0c64 */
[----:B------:R2:W-:Y:S01]  /*12870*/  @P1 STS.128 [R79+0xa800], RZ ;  /* 0x00a800ff4f001388 */ /* 0x0005e20000000c00 */
[----:B------:R-:W-:Y:S05]  /*12880*/  @P1 BRA `(.L_x_6858) ;  /* 0x0000000000241947 */ /* 0x000fea0003800000 */
[----:B------:R-:W4:Y:S02]  /*12890*/  LDL R4, [R1+0x50] ;  /* 0x0000500001047983 */ /* 0x000f240000100800 */
[----:B----4-:R-:W-:-:S13]  /*128a0*/  ISETP.GE.AND P0, PT, R14, R4, PT ;  /* 0x000000040e00720c */ /* 0x010fda0003f06270 */
[----:B------:R-:W-:Y:S05]  /*128b0*/  @P0 BRA `(.L_x_6859) ;  /* 0x0000000000140947 */ /* 0x000fea0003800000 */
[----:B------:R-:W-:Y:S01]  /*128c0*/  @!PT LDS RZ, [RZ] ;  /* 0x00000000fffff984 */ /* 0x000fe20000000800 */
[----:B------:R-:W-:Y:S01]  /*128d0*/  @!PT LDS RZ, [RZ] ;  /* 0x00000000fffff984 */ /* 0x000fe20000000800 */
[----:B------:R-:W-:Y:S01]  /*128e0*/  @!PT LDS RZ, [RZ] ;  /* 0x00000000fffff984 */ /* 0x000fe20000000800 */
[----:B------:R4:W-:Y:S01]  /*128f0*/  LDGSTS.E.BYPASS.LTC128B.128 [R79+0xa800], desc[UR4][R2.64] ;  /* 0x0a800000024f7fae */ /* 0x0009e2000b981a04 */
[----:B------:R-:W-:Y:S05]  /*12900*/  BRA `(.L_x_6858) ;  /* 0x0000000000047947 */ /* 0x000fea0003800000 */
.L_x_6859:
[----:B------:R4:W-:Y:S02]  /*12910*/  STS.128 [R79+0xa800], RZ ;  /* 0x00a800ff4f007388 */ /* 0x0009e40000000c00 */
.L_x_6858:
[----:B------:R-:W-:Y:S05]  /*12920*/  BSYNC.RECONVERGENT B0 ;  /* 0x0000000000007941 */ /* 0x000fea0003800200 */
.L_x_6857:
[----:B------:R-:W-:Y:S01]  /*12930*/  ISETP.GE.AND P0, PT, R43, R0, PT ;  /* 0x000000002b00720c */ /* 0x000fe20003f06270 */
[----:B------:R-:W-:-:S12]  /*12940*/  BSSY.RECONVERGENT B0, `(.L_x_6860) ;  /* 0x0000010000007945 */ /* 0x000fd80003800200 */
[----:B------:R1:W-:Y:S01]  /*12950*/  @P0 STS.128 [R79+0xb000], RZ ;  /* 0x00b000ff4f000388 */ /* 0x0003e20000000c00 */
[----:B------:R-:W-:Y:S05]  /*12960*/  @P0 BRA `(.L_x_6861) ;  /* 0x0000000000340947 */ /* 0x000fea0003800000 */
[----:B------:R-:W5:Y:S02]  /*12970*/  LDL R4, [R1+0x50] ;  /* 0x0000500001047983 */ /* 0x000f640000100800 */
[----:B-----5:R-:W-:-:S13]  /*12980*/  ISETP.GE.AND P0, PT, R14, R4, PT ;  /* 0x000000040e00720c */ /* 0x020fda0003f06270 */
[----:B------:R-:W-:Y:S05]  /*12990*/  @P0 BRA `(.L_x_6862) ;  /* 0x0000000000240947 */ /* 0x000fea0003800000 */
[----:B------:R-:W5:Y:S04]  /*129a0*/  LDL R6, [R1+0x18] ;  /* 0x0000180001067983 */ /* 0x000f680000100800 */
[----:B------:R-:W2:Y:S01]  /*129b0*/  LDL R7, [R1+0x1c] ;  /* 0x00001c0001077983 */ /* 0x000ea20000100800 */
[----:B-----5:R-:W-:-:S04]  /*129c0*/  LEA R4, P0, R6, R2, 0x5 ;  /* 0x0000000206047211 */ /* 0x020fc800078028ff */
[----:B--2---:R-:W-:-:S05]  /*129d0*/  LEA.HI.X R5, R6, R3, R7, 0x5, P0 ;  /* 0x0000000306057211 */ /* 0x004fca00000f2c07 */
[----:B------:R-:W-:Y:S01]  /*129e0*/  @!PT LDS RZ, [RZ] ;  /* 0x00000000fffff984 */ /* 0x000fe20000000800 */
[----:B------:R-:W-:Y:S01]  /*129f0*/  @!PT LDS RZ, [RZ] ;  /* 0x00000000fffff984 */ /* 0x000fe20000000800 */
[----:B------:R-:W-:Y:S01]  /*12a00*/  @!PT LDS RZ, [RZ] ;  /* 0x00000000fffff984 */ /* 0x000fe20000000800 */
[----:B------:R2:W-:Y:S01]  /*12a10*/  LDGSTS.E.BYPASS.LTC128B.128 [R79+0xb000], desc[UR4][R4.64] ;  /* 0x0b000000044f7fae */ /* 0x0005e2000b981a04 */
[----:B------:R-:W-:Y:S05]  /*12a20*/  BRA `(.L_x_6861) ;  /* 0x0000000000047947 */ /* 0x000fea0003800000 */
.L_x_6862:
[----:B------:R1:W-:Y:S02]  /*12a30*/  STS.128 [R79+0xb000], RZ ;  /* 0x00b000ff4f007388 */ /* 0x0003e40000000c00 */
.L_x_6861:
[----:B------:R-:W-:Y:S05]  /*12a40*/  BSYNC.RECONVERGENT B0 ;  /* 0x0000000000007941 */ /* 0x000fea0003800200 */
.L_x_6860:
[----:B------:R-:W-:Y:S01]  /*12a50*/  ISETP.GE.AND P0, PT, R31, R0, PT ;  /* 0x000000001f00720c */ /* 0x000fe20003f06270 */
[----:B------:R-:W-:-:S12]  /*12a60*/  BSSY.RECONVERGENT B0, `(.L_x_6863) ;  /* 0x0000010000007945 */ /* 0x000fd80003800200 */
[----:B------:R1:W-:Y:S01]  /*12a70*/  @P0 STS.128 [R79+0xb800], RZ ;  /* 0x00b800ff4f000388 */ /* 0x0003e20000000c00 */
[----:B------:R-:W-:Y:S05]  /*12a80*/  @P0 BRA `(.L_x_6864) ;  /* 0x0000000000340947 */ /* 0x000fea0003800000 */
[----:B--2---:R-:W2:Y:S02]  /*12a90*/  LDL R4, [R1+0x50] ;  /* 0x0000500001047983 */ /* 0x004ea40000100800 */
[----:B--2---:R-:W-:-:S13]  /*12aa0*/  ISETP.GE.AND P0, PT, R14, R4, PT ;  /* 0x000000040e00720c */ /* 0x004fda0003f06270 */
[----:B------:R-:W-:Y:S05]  /*12ab0*/  @P0 BRA `(.L_x_6865) ;  /* 0x0000000000240947 */ /* 0x000fea0003800000 */
[----:B------:R-:W2:Y:S04]  /*12ac0*/  LDL R6, [R1+0x18] ;  /* 0x0000180001067983 */ /* 0x000ea80000100800 */
[----:B------:R-:W5:Y:S01]  /*12ad0*/  LDL R7, [R1+0x1c] ;  /* 0x00001c0001077983 */ /* 0x000f620000100800 */
[----:B--2---:R-:W-:-:S04]  /*12ae0*/  LEA R4, P0, R6, R2, 0x6 ;  /* 0x0000000206047211 */ /* 0x004fc800078030ff */
[----:B-----5:R-:W-:-:S05]  /*12af0*/  LEA.HI.X R5, R6, R3, R7, 0x6, P0 ;  /* 0x0000000306057211 */ /* 0x020fca00000f3407 */
[----:B------:R-:W-:Y:S01]  /*12b00*/  @!PT LDS RZ, [RZ] ;  /* 0x00000000fffff984 */ /* 0x000fe20000000800 */
[----:B------:R-:W-:Y:S01]  /*12b10*/  @!PT LDS RZ, [RZ] ;  /* 0x00000000fffff984 */ /* 0x000fe20000000800 */
[----:B------:R-:W-:Y:S01]  /*12b20*/  @!PT LDS RZ, [RZ] ;  /* 0x00000000fffff984 */ /* 0x000fe20000000800 */
[----:B------:R2:W-:Y:S01]  /*12b30*/  LDGSTS.E.BYPASS.LTC128B.128 [R79+0xb800], desc[UR4][R4.64] ;  /* 0x0b800000044f7fae */ /* 0x0005e2000b981a04 */
[----:B------:R-:W-:Y:S05]  /*12b40*/  BRA `(.L_x_6864) ;  /* 0x0000000000047947 */ /* 0x000fea0003800000 */
.L_x_6865:
[----:B------:R2:W-:Y:S02]  /*12b50*/  STS.128 [R79+0xb800], RZ ;  /* 0x00b800ff4f007388 */ /* 0x0005e40000000c00 */
.L_x_6864:
[----:B------:R-:W-:Y:S05]  /*12b60*/  BSYNC.RECONVERGENT B0 ;  /* 0x0000000000007941 */ /* 0x000fea0003800200 */
.L_x_6863:
        /* <DEDUP_REMOVED lines=9> */
[----:B--2---:R-:W-:Y:S02]  /*12c00*/  MOV R7, R5 ;  /* 0x0000000500077202 */ /* 0x004fe40000000f00 */
[----:B------:R-:W-:Y:S01]  /*12c10*/  MOV R5, R3 ;  /* 0x0000000300057202 */ /* 0x000fe20000000f00 */
[----:B-----5:R-:W-:Y:S01]  /*12c20*/  IMAD R6, R4, 0x60, RZ ;  /* 0x0000006004067824 */ /* 0x020fe200078e02ff */
[----:B------:R-:W-:-:S05]  /*12c30*/  MOV R4, R2 ;  /* 0x0000000200047202 */ /* 0x000fca0000000f00 */
[----:B------:R-:W-:-:S05]  /*12c40*/  IMAD.WIDE.U32 R4, R7, 0x60, R4 ;  /* 0x0000006007047825 */ /* 0x000fca00078e0004 */
[----:B------:R-:W-:-:S05]  /*12c50*/  IADD3 R5, PT, PT, R6, R5, RZ ;  /* 0x0000000506057210 */ /* 0x000fca0007ffe0ff */
[----:B------:R-:W-:Y:S01]  /*12c60*/  @!PT LDS RZ, [RZ] ;  /* 0x00000000fffff984 */ /* 0x000fe20000000800 */
[----:B------:R-:W-:Y:S01]  /*12c70*/  @!PT LDS RZ, [RZ] ;  /* 0x00000000fffff984 */ /* 0x000fe20000000800 */
[----:B------:R-:W-:Y:S01]  /*12c80*/  @!PT LDS RZ, [RZ] ;  /* 0x00000000fffff984 */ /* 0x000fe20000000800 */
[----:B------:R2:W-:Y:S01]  /*12c90*/  LDGSTS.E.BYPASS.LTC128B.128 [R79+0xc000], desc[UR4][R4.64] ;  /* 0x0c000000044f7fae */ /* 0x0005e2000b981a04 */
[----:B------:R-:W-:Y:S05]  /*12ca0*/  BRA `(.L_x_6867) ;  /* 0x0000000000047947 */ /* 0x000fea0003800000 */
.L_x_6868:
[----:B------:R2:W-:Y:S02]  /*12cb0*/  STS.128 [R79+0xc000], RZ ;  /* 0x00c000ff4f007388 */ /* 0x0005e40000000c00 */
.L_x_6867:
[----:B------:R-:W-:Y:S05]  /*12cc0*/  BSYNC.RECONVERGENT B0 ;  /* 0x0000000000007941 */ /* 0x000fea0003800200 */
.L_x_6866:
        /* <DEDUP_REMOVED lines=16> */
.L_x_6871:
[----:B------:R2:W-:Y:S02]  /*12dd0*/  STS.128 [R79+0xc800], RZ ;  /* 0x00c800ff4f007388 */ /* 0x0005e40000000c00 */
.L_x_6870:
[----:B------:R-:W-:Y:S05]  /*12de0*/  BSYNC.RECONVERGENT B0 ;  /* 0x0000000000007941 */ /* 0x000fea0003800200 */
.L_x_6869:
        /* <DEDUP_REMOVED lines=20> */
.L_x_6874:
[----:B------:R2:W-:Y:S02]  /*12f30*/  STS.128 [R79+0xd000], RZ ;  /* 0x00d000ff4f007388 */ /* 0x0005e40000000c00 */
.L_x_6873:
[----:B------:R-:W-:Y:S05]  /*12f40*/  BSYNC.RECONVERGENT B0 ;  /* 0x0000000000007941 */ /* 0x000fea0003800200 */
.L_x_6872:
        /* <DEDUP_REMOVED lines=20> */
.L_x_6877:
[----:B------:R2:W-:Y:S02]  /*13090*/  STS.128 [R79+0xd800], RZ ;  /* 0x00d800ff4f007388 */ /* 0x0005e40000000c00 */
.L_x_6876:
[----:B------:R-:W-:Y:S05]  /*130a0*/  BSYNC.RECONVERGENT B0 ;  /* 0x0000000000007941 */ /* 0x000fea0003800200 */
.L_x_6875:
        /* <DEDUP_REMOVED lines=20> */
.L_x_6880:
[----:B------:R2:W-:Y:S02]  /*131f0*/  STS.128 [R79+0xe000], RZ ;  /* 0x00e000ff4f007388 */ /* 0x0005e40000000c00 */
.L_x_6879:
[----:B------:R-:W-:Y:S05]  /*13200*/  BSYNC.RECONVERGENT B0 ;  /* 0x0000000000007941 */ /* 0x000fea0003800200 */
.L_x_6878:
        /* <DEDUP_REMOVED lines=16> */
.L_x_6883:
[----:B------:R2:W-:Y:S02]  /*13310*/  STS.128 [R79+0xe800], RZ ;  /* 0x00e800ff4f007388 */ /* 0x0005e40000000c00 */
.L_x_6882:
[----:B------:R-:W-:Y:S05]  /*13320*/  BSYNC.RECONVERGENT B0 ;  /* 0x0000000000007941 */ /* 0x000fea0003800200 */
.L_x_6881:
        /* <DEDUP_REMOVED lines=20> */
.L_x_6886:
[----:B------:R2:W-:Y:S02]  /*13470*/  STS.128 [R79+0xf000], RZ ;  /* 0x00f000ff4f007388 */ /* 0x0005e40000000c00 */
.L_x_6885:
[----:B------:R-:W-:Y:S05]  /*13480*/  BSYNC.RECONVERGENT B0 ;  /* 0x0000000000007941 */ /* 0x000fea0003800200 */
.L_x_6884:
        /* <DEDUP_REMOVED lines=20> */
.L_x_6889:
[----:B------:R2:W-:Y:S02]  /*135d0*/  STS.128 [R79+0xf800], RZ ;  /* 0x00f800ff4f007388 */ /* 0x0005e40000000c00 */
.L_x_6888:
[----:B------:R-:W-:Y:S05]  /*135e0*/  BSYNC.RECONVERGENT B0 ;  /* 0x0000000000007941 */ /* 0x000fea0003800200 */
.L_x_6887:
        /* <DEDUP_REMOVED lines=20> */
.L_x_6892:
[----:B------:R2:W-:Y:S02]  /*13730*/  STS.128 [R79+0x10000], RZ ;  /* 0x010000ff4f007388 */ /* 0x0005e40000000c00 */
.L_x_6891:
[----:B------:R-:W-:Y:S05]  /*13740*/  BSYNC.RECONVERGENT B0 ;  /* 0x0000000000007941 */ /* 0x000fea0003800200 */
.L_x_6890:
        /* <DEDUP_REMOVED lines=20> */
.L_x_6895:
[----:B------:R2:W-:Y:S02]  /*13890*/  STS.128 [R79+0x10800], RZ ;  /* 0x010800ff4f007388 */ /* 0x0005e40000000c00 */
.L_x_6894:
[----:B------:R-:W-:Y:S05]  /*138a0*/  BSYNC.RECONVERGENT B0 ;  /* 0x0000000000007941 */ /* 0x000fea0003800200 */
.L_x_6893:
        /* <DEDUP_REMOVED lines=20> */
.L_x_6898:
[----:B------:R2:W-:Y:S02]  /*139f0*/  STS.128 [R79+0x11000], RZ ;  /* 0x011000ff4f007388 */ /* 0x0005e40000000c00 */
.L_x_6897:
[----:B------:R-:W-:Y:S05]  /*13a00*/  BSYNC.RECONVERGENT B0 ;  /* 0x0000000000007941 */ /* 0x000fea0003800200 */
.L_x_6896:
        /* <DEDUP_REMOVED lines=8> */
[----:B------:R-:W4:Y:S01]  /*13a90*/  LDL R4, [R1+0x18] ;  /* 0x0000180001047983 */ /* 0x000f220000100800 */
[----:B--2---:R-:W-:Y:S02]  /*13aa0*/  IMAD R0, R5, 0x1c0, RZ ;  /* 0x000001c005007824 */ /* 0x004fe400078e02ff */
[----:B----4-:R-:W-:-:S05]  /*13ab0*/  IMAD.WIDE.U32 R2, R4, 0x1c0, R2 ;  /* 0x000001c004027825 */ /* 0x010fca00078e0002 */
[----:B------:R-:W-:-:S05]  /*13ac0*/  IADD3 R3, PT, PT, R0, R3, RZ ;  /* 0x0000000300037210 */ /* 0x000fca0007ffe0ff */
[----:B------:R-:W-:Y:S01]  /*13ad0*/  @!PT LDS RZ, [RZ] ;  /* 0x00000000fffff984 */ /* 0x000fe20000000800 */
[----:B------:R-:W-:Y:S01]  /*13ae0*/  @!PT LDS RZ, [RZ] ;  /* 0x00000000fffff984 */ /* 0x000fe20000000800 */
[----:B------:R-:W-:Y:S01]  /*13af0*/  @!PT LDS RZ, [RZ] ;  /* 0x00000000fffff984 */ /* 0x000fe20000000800 */
[----:B------:R2:W-:Y:S01]  /*13b00*/  LDGSTS.E.BYPASS.LTC128B.128 [R79+0x11800], desc[UR4][R2.64] ;  /* 0x11800000024f7fae */ /* 0x0005e2000b981a04 */
[----:B------:R-:W-:Y:S05]  /*13b10*/  BRA `(.L_x_6900) ;  /* 0x0000000000047947 */ /* 0x000fea0003800000 */
.L_x_6901:
[----:B------:R2:W-:Y:S02]  /*13b20*/  STS.128 [R79+0x11800], RZ ;  /* 0x011800ff4f007388 */ /* 0x0005e40000000c00 */
.L_x_6900:
[----:B------:R-:W-:Y:S05]  /*13b30*/  BSYNC.RECONVERGENT B0 ;  /* 0x0000000000007941 */ /* 0x000fea0003800200 */
.L_x_6899:
[----:B------:R-:W-:Y:S01]  /*13b40*/  SHF.R.U32.HI R223, RZ, 0x1, R226 ;  /* 0x00000001ffdf7819 */ /* 0x000fe200000116e2 */
[C---:B------:R-:W-:Y:S01]  /*13b50*/  IMAD.SHL.U32 R222, R226.reuse, 0x40, RZ ;  /* 0x00000040e2de7824 */ /* 0x040fe200078e00ff */
[C---:B------:R-:W-:Y:S01]  /*13b60*/  R2P PR, R226.reuse, 0x6 ;  /* 0x00000006e2007804 */ /* 0x040fe20000000000 */
[----:B------:R-:W-:Y:S01]  /*13b70*/  IMAD.SHL.U32 R224, R226, 0x20, RZ ;  /* 0x00000020e2e07824 */ /* 0x000fe200078e00ff */
[----:B------:R-:W-:Y:S01]  /*13b80*/  LOP3.LUT R0, R223, 0x8, RZ, 0xc0, !PT ;  /* 0x00000008df007812 */ /* 0x000fe200078ec0ff */
[----:B------:R-:W-:Y:S01]  /*13b90*/  IMAD.MOV.U32 R252, RZ, RZ, 0x20 ;  /* 0x00000020fffc7424 */ /* 0x000fe200078e00ff */
[----:B--2-4-:R-:W-:Y:S01]  /*13ba0*/  LOP3.LUT R3, R222, 0x1c0, RZ, 0xc0, !PT ;  /* 0x000001c0de037812 */ /* 0x014fe200078ec0ff */
[----:B------:R-:W0:Y:S01]  /*13bb0*/  LDGDEPBAR ;  /* 0x00000000000079af */ /* 0x000e220000000000 */
[----:B------:R-:W-:Y:S02]  /*13bc0*/  LOP3.LUT R224, R224, 0x7c00, RZ, 0xc0, !PT ;  /* 0x00007c00e0e07812 */ /* 0x000fe400078ec0ff */
[----:B------:R-:W-:-:S02]  /*13bd0*/  LOP3.LUT R2, R0, 0x1c0, R222, 0xf8, !PT ;  /* 0x000001c000027812 */ /* 0x000fc400078ef8de */
[----:B------:R-:W-:Y:S02]  /*13be0*/  LOP3.LUT R0, R3, 0x8, R226, 0xf8, !PT ;  /* 0x0000000803007812 */ /* 0x000fe400078ef8e2 */
[----:B------:R-:W-:Y:S02]  /*13bf0*/  LOP3.LUT R3, R224, 0x200, R222, 0xf8, !PT ;  /* 0x00000200e0037812 */ /* 0x000fe400078ef8de */
[--C-:B------:R-:W-:Y:S02]  /*13c00*/  LOP3.LUT R227, R2, 0x38, R154.reuse, 0x78, !PT ;  /* 0x0000003802e37812 */ /* 0x100fe400078e789a */
[----:B------:R-:W-:Y:S02]  /*13c10*/  SEL R252, R252, 0xffffffe0, !P1 ;  /* 0xffffffe0fcfc7807 */ /* 0x000fe40004800000 */
[----:B------:R-:W-:Y:S01]  /*13c20*/  LOP3.LUT R2, R3, R227, RZ, 0xfc, !PT ;  /* 0x000000e303027212 */ /* 0x000fe200078efcff */
[----:B------:R-:W-:Y:S01]  /*13c30*/  STL [R1+0x68], R227 ;  /* 0x000068e301007387 */ /* 0x000fe20000100800 */
[----:B------:R-:W-:-:S02]  /*13c40*/  LOP3.LUT R0, R0, 0x38, R154, 0x78, !PT ;  /* 0x0000003800007812 */ /* 0x000fc400078e789a */
[----:B------:R-:W-:Y:S01]  /*13c50*/  LOP3.LUT R4, R222, 0x400, RZ, 0xc0, !PT ;  /* 0x00000400de047812 */ /* 0x000fe200078ec0ff */
[----:B------:R-:W-:-:S04]  /*13c60*/  IMAD R220, R2, 0x2, R221 ;  /* 0x0000000202dc7824 */ /* 0x000fc800078e02dd */
[----:B------:R-:W-:Y:S02]  /*13c70*/  IMAD.IADD R12, R220, 0x1, R252 ;  /* 0x00000001dc0c7824 */ /* 0x000fe400078e02fc */
[----:B------:R-:W-:Y:S02]  /*13c80*/  IMAD R0, R0, 0x2, R4 ;  /* 0x0000000200007824 */ /* 0x000fe400078e0204 */
[----:B------:R-:W-:Y:S02]  /*13c90*/  LDSM.16.M88.4 R4, [R220] ;  /* 0x00000000dc04783b */ /* 0x000fe40000000200 */
[----:B------:R-:W-:Y:S02]  /*13ca0*/  IMAD.IADD R104, R221, 0x1, R0 ;  /* 0x00000001dd687824 */ /* 0x000fe400078e0200 */
[----:B------:R-:W-:Y:S02]  /*13cb0*/  STL [R1+0x4], R12 ;  /* 0x0000040c01007387 */ /* 0x000fe40000100800 */
[----:B------:R-:W-:-:S02]  /*13cc0*/  IMAD.IADD R105, R104, 0x1, R252 ;  /* 0x0000000168697824 */ /* 0x000fc400078e02fc */
[----:B------:R-:W2:Y:S04]  /*13cd0*/  LDL R3, [R1+0x20] ;  /* 0x0000200001037983 */ /* 0x000ea80000100800 */
[----:B------:R-:W4:Y:S04]  /*13ce0*/  LDSM.16.M88.4 R32, [R104+0x2000] ;  /* 0x002000006820783b */ /* 0x000f280000000200 */
[----:B------:R-:W5:Y:S04]  /*13cf0*/  LDSM.16.M88.4 R24, [R104+0x3000] ;  /* 0x003000006818783b */ /* 0x000f680000000200 */
[----:B------:R-:W3:Y:S04]  /*13d00*/  LDSM.16.M88.4 R40, [R104+0x5000] ;  /* 0x005000006828783b */ /* 0x000ee80000000200 */
[----:B------:R-:W1:Y:S04]  /*13d10*/  LDSM.16.M88.4 R28, [R104+0x2800] ;  /* 0x00280000681c783b */ /* 0x000e680000000200 */
[----:B------:R-:W1:Y:S04]  /*13d20*/  LDSM.16.M88.4 R20, [R104+0x3800] ;  /* 0x003800006814783b */ /* 0x000e680000000200 */
[----:B------:R-:W1:Y:S04]  /*13d30*/  LDSM.16.M88.4 R16, [R104+0x4000] ;  /* 0x004000006810783b */ /* 0x000e680000000200 */
[----:B------:R-:W1:Y:S04]  /*13d40*/  LDSM.16.M88.4 R8, [R104+0x4800] ;  /* 0x004800006808783b */ /* 0x000e680000000200 */
[----:B------:R-:W-:Y:S04]  /*13d50*/  LDSM.16.M88.4 R48, [R104+0x6000] ;  /* 0x006000006830783b */ /* 0x000fe80000000200 */
[----:B------:R-:W-:Y:S04]  /*13d60*/  LDSM.16.M88.4 R36, [R104+0x6800] ;  /* 0x006800006824783b */ /* 0x000fe80000000200 */
[----:B------:R-:W-:Y:S01]  /*13d70*/  LDSM.16.M88.4 R44, [R104+0x5800] ;  /* 0x00580000682c783b */ /* 0x000fe20000000200 */
[C---:B----4-:R-:W-:Y:S03]  /*13d80*/  HMMA.16816.F32.BF16 R80, R4.reuse, R32, RZ ;  /* 0x000000200450723c */ /* 0x050fe600000418ff */
[----:B------:R-:W-:Y:S05]  /*13d90*/  LDSM.16.M88.4 R52, [R105+0x2000] ;  /* 0x002000006934783b */ /* 0x000fea0000000200 */
[C---:B------:R-:W-:Y:S01]  /*13da0*/  HMMA.16816.F32.BF16 R172, R4.reuse, R34, RZ ;  /* 0x0000002204ac723c */ /* 0x040fe200000418ff */
[----:B------:R-:W4:Y:S07]  /*13db0*/  LDSM.16.M88.4 R32, [R104+0x7000] ;  /* 0x007000006820783b */ /* 0x000f2e0000000200 */
[C---:B-----5:R-:W-:Y:S08]  /*13dc0*/  HMMA.16816.F32.BF16 R160, R4.reuse, R24, RZ ;  /* 0x0000001804a0723c */ /* 0x060ff000000418ff */
[C---:B------:R-:W-:Y:S01]  /*13dd0*/  HMMA.16816.F32.BF16 R152, R4.reuse, R26, RZ ;  /* 0x0000001a0498723c */ /* 0x040fe200000418ff */
[----:B------:R-:W5:Y:S07]  /*13de0*/  LDSM.16.M88.4 R24, [R104+0x8000] ;  /* 0x008000006818783b */ /* 0x000f6e0000000200 */
        /* <DEDUP_REMOVED lines=14> */
[----:B------:R-:W-:Y:S07]  /*13ed0*/  LDSM.16.M88.4 R8, [R12] ;  /* 0x000000000c08783b */ /* 0x000fee0000000200 */
        /* <DEDUP_REMOVED lines=9> */
[C---:B-----5:R-:W-:Y:S08]  /*13f70*/  HMMA.16816.F32.BF16 R108, R4.reuse, R24, RZ ;  /* 0x00000018046c723c */ /* 0x060ff000000418ff */
[C---:B------:R-:W-:Y:S01]  /*13f80*/  HMMA.16816.F32.BF16 R176, R4.reuse, R26, RZ ;  /* 0x0000001a04b0723c */ /* 0x040fe200000418ff */
[----:B------:R-:W5:Y:S07]  /*13f90*/  LDSM.16.M88.4 R24, [R105+0x4800] ;  /* 0x004800006918783b */ /* 0x000f6e0000000200 */
[C---:B---3--:R-:W-:Y:S08]  /*13fa0*/  HMMA.16816.F32.BF16 R188, R4.reuse, R40, RZ ;  /* 0x0000002804bc723c */ /* 0x048ff000000418ff */
[C---:B------:R-:W-:Y:S08]  /*13fb0*/  HMMA.16816.F32.BF16 R96, R4.reuse, R44, RZ ;  /* 0x0000002c0460723c */ /* 0x040ff000000418ff */
        /* <DEDUP_REMOVED lines=11> */
[----:B------:R-:W-:Y:S01]  /*14070*/  HMMA.16816.F32.BF16 R40, R4, R42, RZ ;  /* 0x0000002a0428723c */ /* 0x000fe200000418ff */
[----:B------:R-:W1:Y:S07]  /*14080*/  LDSM.16.M88.4 R4, [R105+0x6000] ;  /* 0x006000006904783b */ /* 0x000e6e0000000200 */
[C---:B----4-:R-:W-:Y:S08]  /*14090*/  HMMA.16816.F32.BF16 R160, R8.reuse, R32, R160 ;  /* 0x0000002008a0723c */ /* 0x050ff000000418a0 */
        /* <DEDUP_REMOVED lines=11> */
[----:B-1----:R-:W-:Y:S01]  /*14150*/  HMMA.16816.F32.BF16 R192, R8, R6, R72 ;  /* 0x0000000608c0723c */ /* 0x002fe20000041848 */
[----:B------:R-:W-:-:S05]  /*14160*/  IMAD.MOV.U32 R72, RZ, RZ, 0x40 ;  /* 0x00000040ff487424 */ /* 0x000fca00078e00ff */
[----:B------:R-:W-:Y:S02]  /*14170*/  SEL R72, R72, 0xffffffc0, !P2 ;  /* 0xffffffc048487807 */ /* 0x000fe40005000000 */
[----:B------:R-:W-:Y:S01]  /*14180*/  HMMA.16816.F32.BF16 R88, R8, R4, R88 ;  /* 0x000000040858723c */ /* 0x000fe20000041858 */
[----:B------:R-:W1:Y:S02]  /*14190*/  LDSM.16.M88.4 R4, [R105+0x8800] ;  /* 0x008800006904783b */ /* 0x000e640000000200 */
[--C-:B------:R-:W-:Y:S02]  /*141a0*/  IMAD.IADD R0, R220, 0x1, R72.reuse ;  /* 0x00000001dc007824 */ /* 0x100fe400078e0248 */
[----:B------:R-:W-:-:S03]  /*141b0*/  IMAD.IADD R106, R104, 0x1, R72 ;  /* 0x00000001686a7824 */ /* 0x000fc600078e0248 */
[C---:B------:R-:W-:Y:S08]  /*141c0*/  HMMA.16816.F32.BF16 R196, R8.reuse, R28, R60 ;  /* 0x0000001c08c4723c */ /* 0x040ff0000004183c */
[C---:B------:R-:W-:Y:S01]  /*141d0*/  HMMA.16816.F32.BF16 R200, R8.reuse, R30, R68 ;  /* 0x0000001e08c8723c */ /* 0x040fe20000041844 */
[----:B------:R-:W-:Y:S07]  /*141e0*/  LDSM.16.M88.4 R28, [R106+0x2000] ;  /* 0x002000006a1c783b */ /* 0x000fee0000000200 */
[C---:B---3--:R-:W-:Y:S08]  /*141f0*/  HMMA.16816.F32.BF16 R84, R8.reuse, R32, R84 ;  /* 0x000000200854723c */ /* 0x048ff00000041854 */
[----:B------:R-:W-:Y:S01]  /*14200*/  HMMA.16816.F32.BF16 R204, R8, R34, R64 ;  /* 0x0000002208cc723c */ /* 0x000fe20000041840 */
[----:B------:R-:W3:Y:S04]  /*14210*/  LDSM.16.M88.4 R32, [R0] ;  /* 0x000000000020783b */ /* 0x000ee80000000200 */
[----:B------:R-:W3:Y:S01]  /*14220*/  LDSM.16.M88.4 R64, [R106+0x9800] ;  /* 0x009800006a40783b */ /* 0x000ee20000000200 */
[----:B------:R-:W-:-:S03]  /*14230*/  IMAD.IADD R107, R252, 0x1, R106 ;  /* 0x00000001fc6b7824 */ /* 0x000fc600078e026a */
[----:B------:R2:W-:Y:S01]  /*14240*/  STL [R1], R0 ;  /* 0x0000000001007387 */ /* 0x0005e20000100800 */
[C---:B------:R-:W-:Y:S03]  /*14250*/  HMMA.16816.F32.BF16 R112, R8.reuse, R20, R112 ;  /* 0x000000140870723c */ /* 0x040fe60000041870 */
[----:B------:R-:W-:Y:S05]  /*14260*/  LDSM.16.M88.4 R68, [R107+0x9800] ;  /* 0x009800006b44783b */ /* 0x000fea0000000200 */
[C---:B------:R-:W-:Y:S08]  /*14270*/  HMMA.16816.F32.BF16 R100, R8.reuse, R22, R100 ;  /* 0x000000160864723c */ /* 0x040ff00000041864 */
[----:B----4-:R-:W-:Y:S01]  /*14280*/  HMMA.16816.F32.BF16 R208, R8, R36, R56 ;  /* 0x0000002408d0723c */ /* 0x010fe20000041838 */
[----:B--2---:R-:W-:-:S07]  /*14290*/  IMAD.IADD R0, R252, 0x1, R0 ;  /* 0x00000001fc007824 */ /* 0x004fce00078e0200 */
[C---:B------:R-:W-:Y:S01]  /*142a0*/  HMMA.16816.F32.BF16 R116, R8.reuse, R38, R116 ;  /* 0x000000260874723c */ /* 0x040fe20000041874 */
[----:B------:R-:W-:Y:S07]  /*142b0*/  LDSM.16.M88.4 R36, [R0] ;  /* 0x000000000024783b */ /* 0x000fee0000000200 */
[C---:B------:R-:W-:Y:S01]  /*142c0*/  HMMA.16816.F32.BF16 R20, R8.reuse, R50, R40 ;  /* 0x000000320814723c */ /* 0x040fe20000041828 */
[----:B------:R-:W2:Y:S07]  /*142d0*/  LDSM.16.M88.4 R40, [R107+0x2000] ;  /* 0x002000006b28783b */ /* 0x000eae0000000200 */
[C---:B------:R-:W-:Y:S08]  /*142e0*/  HMMA.16816.F32.BF16 R80, R8.reuse, R52, R80 ;  /* 0x000000340850723c */ /* 0x040ff00000041850 */
[C---:B------:R-:W-:Y:S08]  /*142f0*/  HMMA.16816.F32.BF16 R156, R8.reuse, R44, R156 ;  /* 0x0000002c089c723c */ /* 0x040ff0000004189c */
[C---:B------:R-:W-:Y:S08]  /*14300*/  HMMA.16816.F32.BF16 R148, R8.reuse, R46, R148 ;  /* 0x0000002e0894723c */ /* 0x040ff00000041894 */
[----:B-----5:R-:W-:Y:S01]  /*14310*/  HMMA.16816.F32.BF16 R44, R8, R26, R184 ;  /* 0x0000001a082c723c */ /* 0x020fe200000418b8 */
[----:B------:R-:W-:-:S02]  /*14320*/  VIADD R26, R3, 0xffffffff ;  /* 0xffffffff031a7836 */ /* 0x000fc40000000000 */
[----:B------:R-:W4:Y:S05]  /*14330*/  S2R R3, SR_CTAID.X ;  /* 0x0000000000037919 */ /* 0x000f2a0000002500 */
[C---:B------:R-:W-:Y:S08]  /*14340*/  HMMA.16816.F32.BF16 R96, R8.reuse, R16, R96 ;  /* 0x000000100860723c */ /* 0x040ff00000041860 */
[C---:B------:R-:W-:Y:S01]  /*14350*/  HMMA.16816.F32.BF16 R92, R8.reuse, R18, R92 ;  /* 0x00000012085c723c */ /* 0x040fe2000004185c */
[----:B------:R-:W5:Y:S07]  /*14360*/  LDSM.16.M88.4 R16, [R105+0x8000] ;  /* 0x008000006910783b */ /* 0x000f6e0000000200 */
[C---:B-1----:R-:W-:Y:S08]  /*14370*/  HMMA.16816.F32.BF16 R236, R8.reuse, R4, R164 ;  /* 0x0000000408ec723c */ /* 0x042ff000000418a4 */
[----:B------:R-:W-:Y:S08]  /*14380*/  HMMA.16816.F32.BF16 R240, R8, R6, R144 ;  /* 0x0000000608f0723c */ /* 0x000ff00000041890 */
[----:B---3--:R-:W-:Y:S01]  /*14390*/  HMMA.16816.F32.BF16 R4, R32, R28, R80 ;  /* 0x0000001c2004723c */ /* 0x008fe20000041850 */
[----:B------:R1:W-:Y:S01]  /*143a0*/  STL [R1+0x8], R0 ;  /* 0x0000080001007387 */ /* 0x0003e20000100800 */
[----:B------:R-:W-:Y:S01]  /*143b0*/  IMAD.SHL.U32 R12, R226, 0x2, RZ ;  /* 0x00000002e20c7824 */ /* 0x000fe200078e00ff */
[----:B------:R-:W-:-:S05]  /*143c0*/  SHF.R.U32.HI R2, RZ, 0x2, R226 ;  /* 0x00000002ff027819 */ /* 0x000fca00000116e2 */
[----:B------:R-:W-:Y:S01]  /*143d0*/  HMMA.16816.F32.BF16 R20, R32, R66, R20 ;  /* 0x000000422014723c */ /* 0x000fe20000041814 */
[----:B------:R3:W-:Y:S01]  /*143e0*/  STL [R1+0x58], R12 ;  /* 0x0000580c01007387 */ /* 0x0007e20000100800 */
[----:B------:R-:W-:-:S06]  /*143f0*/  IMAD.SHL.U32 R50, R26, 0x100, RZ ;  /* 0x000001001a327824 */ /* 0x000fcc00078e00ff */
[----:B------:R-:W-:Y:S01]  /*14400*/  HMMA.16816.F32.BF16 R172, R8, R54, R172 ;  /* 0x0000003608ac723c */ /* 0x000fe200000418ac */
[----:B------:R-:W5:Y:S01]  /*14410*/  LDSM.16.M88.4 R52, [R106+0x2800] ;  /* 0x002800006a34783b */ /* 0x000f620000000200 */
[----:B-1----:R-:W-:-:S04]  /*14420*/  LOP3.LUT R0, R223, 0x1f0, RZ, 0xc0, !PT ;  /* 0x000001f0df007812 */ /* 0x002fc800078ec0ff */
[----:B------:R-:W-:Y:S01]  /*14430*/  LOP3.LUT R0, R0, 0x7, R2, 0xf8, !PT ;  /* 0x0000000700007812 */ /* 0x000fe200078ef802 */
[C---:B----4-:R-:W-:Y:S01]  /*14440*/  IMAD R2, R3.reuse, 0x40, R132 ;  /* 0x0000004003027824 */ /* 0x050fe200078e0284 */
[----:B---3--:R-:W-:Y:S01]  /*14450*/  LOP3.LUT R12, R12, 0x6, RZ, 0xc0, !PT ;  /* 0x000000060c0c7812 */ /* 0x008fe200078ec0ff */
[----:B------:R-:W-:Y:S02]  /*14460*/  HMMA.16816.F32.BF16 R248, R8, R24, R128 ;  /* 0x0000001808f8723c */ /* 0x000fe40000041880 */
[----:B------:R-:W-:Y:S01]  /*14470*/  IMAD.IADD R229, R0, 0x1, R2 ;  /* 0x0000000100e57824 */ /* 0x000fe200078e0202 */
[----:B------:R-:W-:Y:S01]  /*14480*/  LOP3.LUT R25, R50, R12, RZ, 0xfc, !PT ;  /* 0x0000000c32197212 */ /* 0x000fe200078efcff */
[----:B------:R-:W-:-:S04]  /*14490*/  IMAD R0, R3, 0x40, R0 ;  /* 0x0000004003007824 */ /* 0x000fc800078e0200 */
[C---:B--2---:R-:W-:Y:S01]  /*144a0*/  HMMA.16816.F32.BF16 R56, R36.reuse, R40, R4 ;  /* 0x000000282438723c */ /* 0x044fe20000041804 */
[--C-:B------:R-:W-:Y:S02]  /*144b0*/  IADD3 R4, PT, PT, R76, R132, -R228.reuse ;  /* 0x000000844c047210 */ /* 0x100fe40007ffe8e4 */
[----:B------:R-:W-:Y:S01]  /*144c0*/  IADD3 R3, PT, PT, R132, -R228, -R77 ;  /* 0x800000e484037210 */ /* 0x000fe20007ffe84d */
[----:B------:R-:W-:Y:S02]  /*144d0*/  IMAD.IADD R24, R25, 0x1, R228 ;  /* 0x0000000119187824 */ /* 0x000fe400078e02e4 */
[----:B------:R-:W-:Y:S02]  /*144e0*/  VIADD R27, R229, 0x8 ;  /* 0x00000008e51b7836 */ /* 0x000fe40000000000 */
[C---:B------:R-:W-:Y:S01]  /*144f0*/  IMAD.IADD R2, R0.reuse, 0x1, R4 ;  /* 0x0000000100027824 */ /* 0x040fe200078e0204 */
[----:B------:R-:W-:Y:S01]  /*14500*/  HMMA.16816.F32.BF16 R60, R36, R70, R20 ;  /* 0x00000046243c723c */ /* 0x000fe20000041814 */
[----:B------:R-:W-:-:S02]  /*14510*/  IMAD.IADD R0, R0, 0x1, R3 ;  /* 0x0000000100007824 */ /* 0x000fc400078e0203 */
[----:B------:R-:W-:Y:S01]  /*14520*/  IMAD.IADD R3, R27, 0x1, -R24 ;  /* 0x000000011b037824 */ /* 0x000fe200078e0a18 */
[C-C-:B------:R-:W-:Y:S02]  /*14530*/  VIADDMNMX R228, R2.reuse, 0x1, R132.reuse, PT ;  /* 0x0000000102e47846 */ /* 0x140fe40003800184 */
[----:B------:R-:W-:Y:S02]  /*14540*/  VIADDMNMX R232, R2, 0x9, R132, PT ;  /* 0x0000000902e87846 */ /* 0x000fe40003800184 */
[----:B------:R-:W-:Y:S02]  /*14550*/  IADD3 R2, PT, PT, R229, -0xf9, -R24 ;  /* 0xffffff07e5027810 */ /* 0x000fe40007ffe818 */
[----:B------:R-:W-:Y:S01]  /*14560*/  IABS R5, R3 ;  /* 0x0000000300057213 */ /* 0x000fe20000000000 */
[----:B------:R-:W-:Y:S01]  /*14570*/  VIADD R4, R25, 0xf9 ;  /* 0x000000f919047836 */ /* 0x000fe20000000000 */
[----:B------:R-:W-:Y:S01]  /*14580*/  IABS R3, R2 ;  /* 0x0000000200037213 */ /* 0x000fe20000000000 */
[C---:B------:R-:W-:Y:S01]  /*14590*/  VIADD R2, R0.reuse, 0x8 ;  /* 0x0000000800027836 */ /* 0x040fe20000000000 */
[----:B-----5:R-:W-:Y:S02]  /*145a0*/  HMMA.16816.F32.BF16 R212, R8, R16, R108 ;  /* 0x0000001008d4723c */ /* 0x020fe4000004186c */
[----:B------:R-:W-:Y:S01]  /*145b0*/  I2FP.F32.S32 R3, R3 ;  /* 0x0000000300037245 */ /* 0x000fe20000201400 */
[----:B------:R1:W-:Y:S01]  /*145c0*/  STL [R1+0x54], R12 ;  /* 0x0000540c01007387 */ /* 0x0003e20000100800 */
[----:B------:R-:W-:-:S04]  /*145d0*/  ISETP.GT.AND P6, PT, R0, R4, PT ;  /* 0x000000040000720c */ /* 0x000fc80003fc4270 */
[----:B------:R-:W-:Y:S01]  /*145e0*/  HMMA.16816.F32.BF16 R216, R8, R18, R176 ;  /* 0x0000001208d8723c */ /* 0x000fe200000418b0 */
[----:B------:R-:W-:Y:S02]  /*145f0*/  ISETP.GE.AND P4, PT, R4, R228, PT ;  /* 0x000000e40400720c */ /* 0x000fe40003f86270 */
[----:B------:R-:W-:Y:S02]  /*14600*/  ISETP.GT.AND P3, PT, R2, R4, PT ;  /* 0x000000040200720c */ /* 0x000fe40003f64270 */
[----:B------:R-:W-:-:S03]  /*14610*/  ISETP.GE.AND P5, PT, R4, R232, PT ;  /* 0x000000e80400720c */ /* 0x000fc60003fa6270 */
[----:B------:R-:W-:Y:S01]  /*14620*/  HMMA.16816.F32.BF16 R16, R32, R30, R172 ;  /* 0x0000001e2010723c */ /* 0x000fe200000418ac */
[--C-:B------:R-:W-:Y:S01]  /*14630*/  IADD3 R4, PT, PT, R229, -0x1, -R24.reuse ;  /* 0xffffffffe5047810 */ /* 0x100fe20007ffe818 */
[----:B------:R-:W-:Y:S01]  /*14640*/  VIADD R6, R25, 0x1 ;  /* 0x0000000119067836 */ /* 0x000fe20000000000 */
[----:B------:R-:W-:Y:S01]  /*14650*/  I2FP.F32.S32 R7, R5 ;  /* 0x0000000500077245 */ /* 0x000fe20000201400 */
[----:B------:R-:W-:Y:S01]  /*14660*/  FFMA.FTZ R5, -R225, R3, R61 ;  /* 0x00000003e1057223 */ /* 0x000fe2000001013d */
[----:B------:R-:W-:Y:S01]  /*14670*/  IABS R3, R4 ;  /* 0x0000000400037213 */ /* 0x000fe20000000000 */
[----:B------:R-:W2:Y:S01]  /*14680*/  LDSM.16.M88.4 R28, [R107+0x2800] ;  /* 0x002800006b1c783b */ /* 0x000ea20000000200 */
[----:B-1----:R-:W-:-:S04]  /*14690*/  IADD3 R12, PT, PT, R27, -0xf9, -R24 ;  /* 0xffffff071b0c7810 */ /* 0x002fc80007ffe818 */
[----:B------:R-:W-:Y:S01]  /*146a0*/  IABS R4, R12 ;  /* 0x0000000c00047213 */ /* 0x000fe20000000000 */
[----:B------:R-:W-:Y:S01]  /*146b0*/  FFMA.FTZ R7, -R225, R7, R58 ;  /* 0x00000007e1077223 */ /* 0x000fe2000001013a */
[----:B------:R-:W-:-:S03]  /*146c0*/  ISETP.GT.AND P0, PT, R2, R25, PT ;  /* 0x000000190200720c */ /* 0x000fc60003f04270 */
[----:B------:R-:W-:Y:S01]  /*146d0*/  IMAD.MOV.U32 R12, RZ, RZ, R4 ;  /* 0x000000ffff0c7224 */ /* 0x000fe200078e0004 */
[----:B------:R-:W-:-:S03]  /*146e0*/  FSEL R66, R7, -INF , !P0 ;  /* 0xff80000007427808 */ /* 0x000fc60004000000 */
[----:B------:R-:W-:Y:S01]  /*146f0*/  HMMA.16816.F32.BF16 R20, R36, R42, R16 ;  /* 0x0000002a2414723c */ /* 0x000fe20000041810 */
[----:B------:R-:W-:Y:S02]  /*14700*/  FSEL R4, R5, -INF , !P6 ;  /* 0xff80000005047808 */ /* 0x000fe40007000000 */
[----:B------:R-:W-:Y:S01]  /*14710*/  IADD3 R13, PT, PT, R27, -0x1, -R24 ;  /* 0xffffffff1b0d7810 */ /* 0x000fe20007ffe818 */
[----:B------:R-:W-:Y:S01]  /*14720*/  IMAD.MOV.U32 R109, RZ, RZ, R44 ;  /* 0x000000ffff6d7224 */ /* 0x000fe200078e002c */
[----:B------:R-:W-:Y:S01]  /*14730*/  I2FP.F32.S32 R7, R12 ;  /* 0x0000000c00077245 */ /* 0x000fe20000201400 */
[----:B------:R-:W-:Y:S01]  /*14740*/  IMAD.MOV.U32 R108, RZ, RZ, R45 ;  /* 0x000000ffff6c7224 */ /* 0x000fe200078e002d */
[----:B------:R-:W-:Y:S01]  /*14750*/  I2FP.F32.S32 R5, R3 ;  /* 0x0000000300057245 */ /* 0x000fe20000201400 */
[----:B------:R-:W-:Y:S01]  /*14760*/  IMAD.IADD R3, R229, 0x1, -R24 ;  /* 0x00000001e5037824 */ /* 0x000fe200078e0a18 */
[----:B------:R-:W-:Y:S01]  /*14770*/  FSEL R67, R4, -INF , !P4 ;  /* 0xff80000004437808 */ /* 0x000fe20006000000 */
[----:B------:R-:W-:Y:S01]  /*14780*/  FFMA.FTZ R4, -R225, R7, R63 ;  /* 0x00000007e1047223 */ /* 0x000fe2000001013f */
[----:B------:R-:W-:Y:S01]  /*14790*/  ISETP.GT.AND P1, PT, R0, R6, PT ;  /* 0x000000060000720c */ /* 0x000fe20003f24270 */
[----:B------:R-:W-:Y:S01]  /*147a0*/  IMAD.MOV.U32 R78, RZ, RZ, R46 ;  /* 0x000000ffff4e7224 */ /* 0x000fe200078e002e */
[C---:B------:R-:W-:Y:S01]  /*147b0*/  ISETP.GE.AND P6, PT, R6.reuse, R228, PT ;  /* 0x000000e40600720c */ /* 0x040fe20003fc6270 */
[----:B------:R-:W-:Y:S01]  /*147c0*/  IMAD.MOV.U32 R75, RZ, RZ, R47 ;  /* 0x000000ffff4b7224 */ /* 0x000fe200078e002f */
[----:B------:R-:W-:Y:S01]  /*147d0*/  ISETP.GE.AND P0, PT, R6, R232, PT ;  /* 0x000000e80600720c */ /* 0x000fe20003f06270 */
[----:B------:R-:W-:Y:S01]  /*147e0*/  HMMA.16816.F32.BF16 R244, R8, R48, R188 ;  /* 0x0000003008f4723c */ /* 0x000fe200000418bc */
[----:B------:R-:W-:Y:S01]  /*147f0*/  ISETP.GT.AND P4, PT, R2, R6, PT ;  /* 0x000000060200720c */ /* 0x000fe20003f84270 */
[----:B------:R-:W-:Y:S01]  /*14800*/  VIADD R6, R3, 0xfffffff8 ;  /* 0xfffffff803067836 */ /* 0x000fe20000000000 */
[----:B------:R-:W-:Y:S01]  /*14810*/  IABS R13, R13 ;  /* 0x0000000d000d7213 */ /* 0x000fe20000000000 */
[----:B------:R-:W-:Y:S01]  /*14820*/  FFMA.FTZ R7, -R225, R5, R57 ;  /* 0x00000005e1077223 */ /* 0x000fe20000010139 */
[----:B------:R-:W-:Y:S01]  /*14830*/  FSEL R5, R4, -INF , !P3 ;  /* 0xff80000004057808 */ /* 0x000fe20005800000 */
[----:B------:R-:W1:Y:S01]  /*14840*/  LDSM.16.M88.4 R40, [R106+0x3000] ;  /* 0x003000006a28783b */ /* 0x000e620000000200 */
[----:B------:R-:W-:Y:S01]  /*14850*/  IABS R4, R6 ;  /* 0x0000000600047213 */ /* 0x000fe20000000000 */
[----:B------:R-:W-:Y:S01]  /*14860*/  IMAD.MOV.U32 R6, RZ, RZ, R13 ;  /* 0x000000ffff067224 */ /* 0x000fe200078e000d */
[----:B------:R-:W-:-:S02]  /*14870*/  FSEL R74, R5, -INF , !P5 ;  /* 0xff800000054a7808 */ /* 0x000fc40006800000 */
[----:B------:R-:W-:Y:S02]  /*14880*/  I2FP.F32.S32 R4, R4 ;  /* 0x0000000400047245 */ /* 0x000fe40000201400 */
[----:B------:R-:W-:Y:S01]  /*14890*/  FSEL R5, R7, -INF , !P1 ;  /* 0xff80000007057808 */ /* 0x000fe20004800000 */
[----:B------:R-:W-:Y:S01]  /*148a0*/  VIADD R12, R25, 0x8 ;  /* 0x00000008190c7836 */ /* 0x000fe20000000000 */
[----:B------:R-:W-:Y:S01]  /*148b0*/  I2FP.F32.S32 R6, R6 ;  /* 0x0000000600067245 */ /* 0x000fe20000201400 */
[----:B------:R-:W-:Y:S01]  /*148c0*/  FFMA.FTZ R7, -R225, R4, R20 ;  /* 0x00000004e1077223 */ /* 0x000fe20000010114 */
[----:B------:R-:W-:Y:S02]  /*148d0*/  FSEL R61, R5, -INF , !P6 ;  /* 0xff800000053d7808 */ /* 0x000fe40007000000 */
[----:B------:R-:W-:Y:S01]  /*148e0*/  IADD3 R5, PT, PT, R229, -0x9, -R24 ;  /* 0xfffffff7e5057810 */ /* 0x000fe20007ffe818 */
[----:B------:R-:W-:Y:S01]  /*148f0*/  FFMA.FTZ R6, -R225, R6, R59 ;  /* 0x00000006e1067223 */ /* 0x000fe2000001013b */
[----:B------:R-:W-:-:S02]  /*14900*/  IABS R4, R3 ;  /* 0x0000000300047213 */ /* 0x000fc40000000000 */
[----:B------:R-:W-:Y:S01]  /*14910*/  ISETP.GT.AND P3, PT, R0, R12, PT ;  /* 0x0000000c0000720c */ /* 0x000fe20003f64270 */
[----:B------:R-:W-:Y:S01]  /*14920*/  HMMA.16816.F32.BF16 R44, R32, R52, R180 ;  /* 0x00000034202c723c */ /* 0x000fe200000418b4 */
[----:B------:R-:W-:Y:S01]  /*14930*/  IABS R3, R5 ;  /* 0x0000000500037213 */ /* 0x000fe20000000000 */
[----:B------:R-:W-:Y:S01]  /*14940*/  IMAD.MOV.U32 R5, RZ, RZ, R4 ;  /* 0x000000ffff057224 */ /* 0x000fe200078e0004 */
        /* <DEDUP_REMOVED lines=8> */
[----:B------:R-:W-:Y:S02]  /*149d0*/  ISETP.GT.AND P4, PT, R0, R8, PT ;  /* 0x000000080000720c */ /* 0x000fe40003f84270 */
[C---:B------:R-:W-:Y:S02]  /*149e0*/  ISETP.GE.AND P3, PT, R8.reuse, R228, PT ;  /* 0x000000e40800720c */ /* 0x040fe40003f66270 */
[----:B------:R-:W-:-:S02]  /*149f0*/  ISETP.GE.AND P0, PT, R8, R232, PT ;  /* 0x000000e80800720c */ /* 0x000fc40003f06270 */
[----:B------:R-:W-:Y:S02]  /*14a00*/  ISETP.GT.AND P5, PT, R2, R8, PT ;  /* 0x000000080200720c */ /* 0x000fe40003fa4270 */
[----:B------:R-:W-:Y:S01]  /*14a10*/  I2FP.F32.S32 R12, R5 ;  /* 0x00000005000c7245 */ /* 0x000fe20000201400 */
[----:B------:R-:W-:Y:S01]  /*14a20*/  HMMA.16816.F32.BF16 R8, R32, R54, R168 ;  /* 0x000000362008723c */ /* 0x000fe200000418a8 */
[----:B------:R-:W-:-:S03]  /*14a30*/  IADD3 R7, PT, PT, R27, -0x9, -R24 ;  /* 0xfffffff71b077810 */ /* 0x000fc60007ffe818 */
[----:B------:R-:W-:Y:S01]  /*14a40*/  FFMA.FTZ R5, -R225, R12, R22 ;  /* 0x0000000ce1057223 */ /* 0x000fe20000010116 */
[----:B------:R-:W-:-:S04]  /*14a50*/  IABS R7, R7 ;  /* 0x0000000700077213 */ /* 0x000fc80000000000 */
[----:B------:R-:W-:Y:S01]  /*14a60*/  FSEL R5, R5, -INF , !P6 ;  /* 0xff80000005057808 */ /* 0x000fe20007000000 */
[----:B--2---:R-:W-:Y:S01]  /*14a70*/  HMMA.16816.F32.BF16 R16, R36, R28, R44 ;  /* 0x0000001c2410723c */ /* 0x004fe2000004182c */
[----:B------:R-:W-:Y:S02]  /*14a80*/  I2FP.F32.S32 R4, R3 ;  /* 0x0000000300047245 */ /* 0x000fe40000201400 */
[----:B------:R-:W-:Y:S02]  /*14a90*/  FSEL R47, R5, -INF , !P1 ;  /* 0xff800000052f7808 */ /* 0x000fe40004800000 */
[----:B------:R-:W-:Y:S01]  /*14aa0*/  I2FP.F32.S32 R5, R7 ;  /* 0x0000000700057245 */ /* 0x000fe20000201400 */
[----:B------:R-:W-:-:S04]  /*14ab0*/  FFMA.FTZ R4, -R225, R4, R21 ;  /* 0x00000004e1047223 */ /* 0x000fc80000010115 */
[----:B------:R-:W-:Y:S02]  /*14ac0*/  FFMA.FTZ R5, -R225, R5, R23 ;  /* 0x00000005e1057223 */ /* 0x000fe40000010117 */
[----:B------:R-:W-:Y:S01]  /*14ad0*/  HMMA.16816.F32.BF16 R20, R36, R30, R8 ;  /* 0x0000001e2414723c */ /* 0x000fe20000041808 */
[----:B------:R-:W2:Y:S01]  /*14ae0*/  LDSM.16.M88.4 R28, [R107+0x3000] ;  /* 0x003000006b1c783b */ /* 0x000ea20000000200 */
[--C-:B------:R-:W-:Y:S02]  /*14af0*/  IADD3 R3, PT, PT, R229, -0x10, -R24.reuse ;  /* 0xfffffff0e5037810 */ /* 0x100fe40007ffe818 */
[----:B------:R-:W-:Y:S02]  /*14b00*/  IADD3 R7, PT, PT, R27, -0x10, -R24 ;  /* 0xfffffff01b077810 */ /* 0x000fe40007ffe818 */
[----:B------:R-:W-:Y:S02]  /*14b10*/  FSEL R4, R4, -INF , !P4 ;  /* 0xff80000004047808 */ /* 0x000fe40006000000 */
[----:B------:R-:W-:-:S02]  /*14b20*/  FSEL R5, R5, -INF , !P5 ;  /* 0xff80000005057808 */ /* 0x000fc40006800000 */
[----:B------:R-:W-:Y:S02]  /*14b30*/  IABS R3, R3 ;  /* 0x0000000300037213 */ /* 0x000fe40000000000 */
[----:B------:R-:W-:Y:S02]  /*14b40*/  IABS R7, R7 ;  /* 0x0000000700077213 */ /* 0x000fe40000000000 */
[----:B------:R-:W-:Y:S02]  /*14b50*/  FSEL R59, R4, -INF , !P3 ;  /* 0xff800000043b7808 */ /* 0x000fe40005800000 */
[----:B------:R-:W-:Y:S01]  /*14b60*/  FSEL R48, R5, -INF , !P0 ;  /* 0xff80000005307808 */ /* 0x000fe20004000000 */
[----:B------:R-:W-:Y:S01]  /*14b70*/  VIADD R6, R25, 0x10 ;  /* 0x0000001019067836 */ /* 0x000fe20000000000 */
[----:B------:R-:W-:Y:S02]  /*14b80*/  I2FP.F32.S32 R4, R3 ;  /* 0x0000000300047245 */ /* 0x000fe40000201400 */
[----:B------:R-:W-:-:S02]  /*14b90*/  I2FP.F32.S32 R5, R7 ;  /* 0x0000000700057245 */ /* 0x000fc40000201400 */
[----:B------:R-:W-:Y:S01]  /*14ba0*/  ISETP.GT.AND P6, PT, R0, R6, PT ;  /* 0x000000060000720c */ /* 0x000fe20003fc4270 */
[C---:B------:R-:W-:Y:S01]  /*14bb0*/  FFMA.FTZ R4, -R225.reuse, R4, R16 ;  /* 0x00000004e1047223 */ /* 0x040fe20000010110 */
[----:B------:R-:W-:Y:S01]  /*14bc0*/  ISETP.GT.AND P3, PT, R2, R6, PT ;  /* 0x000000060200720c */ /* 0x000fe20003f64270 */
[----:B------:R-:W-:Y:S01]  /*14bd0*/  FFMA.FTZ R5, -R225, R5, R18 ;  /* 0x00000005e1057223 */ /* 0x000fe20000010112 */
[--C-:B------:R-:W-:Y:S02]  /*14be0*/  IADD3 R3, PT, PT, R229, -0x11, -R24.reuse ;  /* 0xffffffefe5037810 */ /* 0x100fe40007ffe818 */
[----:B------:R-:W-:Y:S01]  /*14bf0*/  IADD3 R7, PT, PT, R27, -0x11, -R24 ;  /* 0xffffffef1b077810 */ /* 0x000fe20007ffe818 */
[----:B-1----:R-:W-:Y:S01]  /*14c00*/  HMMA.16816.F32.BF16 R8, R32, R40, R160 ;  /* 0x000000282008723c */ /* 0x002fe200000418a0 */
[C---:B------:R-:W-:Y:S02]  /*14c10*/  ISETP.GE.AND P4, PT, R6.reuse, R228, PT ;  /* 0x000000e40600720c */ /* 0x040fe40003f86270 */
[----:B------:R-:W-:-:S02]  /*14c20*/  ISETP.GE.AND P1, PT, R6, R232, PT ;  /* 0x000000e80600720c */ /* 0x000fc40003f26270 */
[----:B------:R-:W-:Y:S02]  /*14c30*/  FSEL R4, R4, -INF , !P6 ;  /* 0xff80000004047808 */ /* 0x000fe40007000000 */
[----:B------:R-:W-:Y:S02]  /*14c40*/  FSEL R5, R5, -INF , !P3 ;  /* 0xff80000005057808 */ /* 0x000fe40005800000 */
[----:B------:R-:W-:Y:S02]  /*14c50*/  IABS R3, R3 ;  /* 0x0000000300037213 */ /* 0x000fe40000000000 */
[----:B------:R-:W-:Y:S02]  /*14c60*/  IABS R7, R7 ;  /* 0x0000000700077213 */ /* 0x000fe40000000000 */
[----:B------:R-:W-:Y:S02]  /*14c70*/  FSEL R58, R4, -INF , !P4 ;  /* 0xff800000043a7808 */ /* 0x000fe40006000000 */
[----:B------:R-:W-:Y:S01]  /*14c80*/  FSEL R46, R5, -INF , !P1 ;  /* 0xff800000052e7808 */ /* 0x000fe20004800000 */
[----:B------:R-:W-:Y:S01]  /*14c90*/  VIADD R6, R25, 0x11 ;  /* 0x0000001119067836 */ /* 0x000fe20000000000 */
[----:B------:R-:W-:-:S02]  /*14ca0*/  I2FP.F32.S32 R4, R3 ;  /* 0x0000000300047245 */ /* 0x000fc40000201400 */
[----:B------:R-:W-:Y:S02]  /*14cb0*/  I2FP.F32.S32 R5, R7 ;  /* 0x0000000700057245 */ /* 0x000fe40000201400 */
[----:B------:R-:W-:Y:S01]  /*14cc0*/  ISETP.GT.AND P5, PT, R0, R6, PT ;  /* 0x000000060000720c */ /* 0x000fe20003fa4270 */
[C---:B------:R-:W-:Y:S01]  /*14cd0*/  FFMA.FTZ R4, -R225.reuse, R4, R17 ;  /* 0x00000004e1047223 */ /* 0x040fe20000010111 */
[----:B------:R-:W-:Y:S01]  /*14ce0*/  ISETP.GT.AND P4, PT, R2, R6, PT ;  /* 0x000000060200720c */ /* 0x000fe20003f84270 */
[----:B------:R-:W-:Y:S01]  /*14cf0*/  FFMA.FTZ R5, -R225, R5, R19 ;  /* 0x00000005e1057223 */ /* 0x000fe20000010113 */
[--C-:B------:R-:W-:Y:S02]  /*14d00*/  IADD3 R3, PT, PT, R229, -0x18, -R24.reuse ;  /* 0xffffffe8e5037810 */ /* 0x100fe40007ffe818 */
[----:B------:R-:W-:Y:S02]  /*14d10*/  IADD3 R7, PT, PT, R27, -0x18, -R24 ;  /* 0xffffffe81b077810 */ /* 0x000fe40007ffe818 */
[----:B------:R-:W-:-:S02]  /*14d20*/  ISETP.GE.AND P6, PT, R6, R228, PT ;  /* 0x000000e40600720c */ /* 0x000fc40003fc6270 */
[----:B------:R-:W-:Y:S02]  /*14d30*/  ISETP.GE.AND P0, PT, R6, R232, PT ;  /* 0x000000e80600720c */ /* 0x000fe40003f06270 */
[----:B------:R-:W-:Y:S02]  /*14d40*/  FSEL R4, R4, -INF , !P5 ;  /* 0xff80000004047808 */ /* 0x000fe40006800000 */
[----:B------:R-:W-:Y:S02]  /*14d50*/  FSEL R5, R5, -INF , !P4 ;  /* 0xff80000005057808 */ /* 0x000fe40006000000 */
[----:B------:R-:W-:Y:S02]  /*14d60*/  IABS R3, R3 ;  /* 0x0000000300037213 */ /* 0x000fe40000000000 */
[----:B------:R-:W-:Y:S01]  /*14d70*/  IABS R7, R7 ;  /* 0x0000000700077213 */ /* 0x000fe20000000000 */
[----:B--2---:R-:W-:Y:S01]  /*14d80*/  HMMA.16816.F32.BF16 R16, R36, R28, R8 ;  /* 0x0000001c2410723c */ /* 0x004fe20000041808 */
[----:B------:R-:W-:-:S02]  /*14d90*/  FSEL R51, R4, -INF , !P6 ;  /* 0xff80000004337808 */ /* 0x000fc40007000000 */
[----:B------:R-:W-:Y:S01]  /*14da0*/  FSEL R45, R5, -INF , !P0 ;  /* 0xff800000052d7808 */ /* 0x000fe20004000000 */
[----:B------:R-:W-:Y:S01]  /*14db0*/  VIADD R6, R25, 0x18 ;  /* 0x0000001819067836 */ /* 0x000fe20000000000 */
[----:B------:R-:W-:Y:S02]  /*14dc0*/  I2FP.F32.S32 R4, R3 ;  /* 0x0000000300047245 */ /* 0x000fe40000201400 */
[----:B------:R-:W-:Y:S01]  /*14dd0*/  I2FP.F32.S32 R5, R7 ;  /* 0x0000000700057245 */ /* 0x000fe20000201400 */
[----:B------:R-:W-:Y:S01]  /*14de0*/  HMMA.16816.F32.BF16 R8, R32, R42, R152 ;  /* 0x0000002a2008723c */ /* 0x000fe20000041898 */
[----:B------:R-:W1:Y:S01]  /*14df0*/  LDSM.16.M88.4 R40, [R106+0x3800] ;  /* 0x003800006a28783b */ /* 0x000e620000000200 */
[C---:B------:R-:W-:Y:S01]  /*14e00*/  FFMA.FTZ R4, -R225.reuse, R4, R20 ;  /* 0x00000004e1047223 */ /* 0x040fe20000010114 */
[-C--:B------:R-:W-:Y:S01]  /*14e10*/  ISETP.GT.AND P3, PT, R0, R6.reuse, PT ;  /* 0x000000060000720c */ /* 0x080fe20003f64270 */
[----:B------:R-:W-:Y:S01]  /*14e20*/  FFMA.FTZ R5, -R225, R5, R22 ;  /* 0x00000005e1057223 */ /* 0x000fe20000010116 */
[----:B------:R-:W-:-:S02]  /*14e30*/  ISETP.GT.AND P6, PT, R2, R6, PT ;  /* 0x000000060200720c */ /* 0x000fc40003fc4270 */
[--C-:B------:R-:W-:Y:S02]  /*14e40*/  IADD3 R3, PT, PT, R229, -0x19, -R24.reuse ;  /* 0xffffffe7e5037810 */ /* 0x100fe40007ffe818 */
[----:B------:R-:W-:Y:S02]  /*14e50*/  IADD3 R7, PT, PT, R27, -0x19, -R24 ;  /* 0xffffffe71b077810 */ /* 0x000fe40007ffe818 */
[C---:B------:R-:W-:Y:S02]  /*14e60*/  ISETP.GE.AND P5, PT, R6.reuse, R228, PT ;  /* 0x000000e40600720c */ /* 0x040fe40003fa6270 */
[----:B------:R-:W-:Y:S02]  /*14e70*/  ISETP.GE.AND P1, PT, R6, R232, PT ;  /* 0x000000e80600720c */ /* 0x000fe40003f26270 */
[----:B------:R-:W-:Y:S02]  /*14e80*/  FSEL R4, R4, -INF , !P3 ;  /* 0xff80000004047808 */ /* 0x000fe40005800000 */
[----:B------:R-:W-:-:S02]  /*14e90*/  FSEL R5, R5, -INF , !P6 ;  /* 0xff80000005057808 */ /* 0x000fc40007000000 */
[----:B------:R-:W-:Y:S02]  /*14ea0*/  IABS R3, R3 ;  /* 0x0000000300037213 */ /* 0x000fe40000000000 */
[----:B------:R-:W-:Y:S02]  /*14eb0*/  IABS R7, R7 ;  /* 0x0000000700077213 */ /* 0x000fe40000000000 */
[----:B------:R-:W-:Y:S02]  /*14ec0*/  FSEL R55, R4, -INF , !P5 ;  /* 0xff80000004377808 */ /* 0x000fe40006800000 */
[----:B------:R-:W-:Y:S02]  /*14ed0*/  FSEL R44, R5, -INF , !P1 ;  /* 0xff800000052c7808 */ /* 0x000fe40004800000 */
[----:B------:R-:W-:Y:S02]  /*14ee0*/  I2FP.F32.S32 R4, R3 ;  /* 0x0000000300047245 */ /* 0x000fe40000201400 */
[----:B------:R-:W-:Y:S01]  /*14ef0*/  I2FP.F32.S32 R5, R7 ;  /* 0x0000000700057245 */ /* 0x000fe20000201400 */
[----:B------:R-:W-:-:S02]  /*14f00*/  VIADD R6, R25, 0x19 ;  /* 0x0000001919067836 */ /* 0x000fc40000000000 */
[C---:B------:R-:W-:Y:S02]  /*14f10*/  FFMA.FTZ R4, -R225.reuse, R4, R21 ;  /* 0x00000004e1047223 */ /* 0x040fe40000010115 */
[----:B------:R-:W-:Y:S02]  /*14f20*/  FFMA.FTZ R5, -R225, R5, R23 ;  /* 0x00000005e1057223 */ /* 0x000fe40000010117 */
[----:B------:R-:W-:Y:S01]  /*14f30*/  HMMA.16816.F32.BF16 R20, R36, R30, R8 ;  /* 0x0000001e2414723c */ /* 0x000fe20000041808 */
[----:B------:R-:W2:Y:S01]  /*14f40*/  LDSM.16.M88.4 R28, [R107+0x3800] ;  /* 0x003800006b1c783b */ /* 0x000ea20000000200 */
[-C--:B------:R-:W-:Y:S02]  /*14f50*/  ISETP.GT.AND P4, PT, R0, R6.reuse, PT ;  /* 0x000000060000720c */ /* 0x080fe40003f84270 */
[----:B------:R-:W-:Y:S02]  /*14f60*/  ISETP.GT.AND P5, PT, R2, R6, PT ;  /* 0x000000060200720c */ /* 0x000fe40003fa4270 */
[----:B------:R-:W-:-:S02]  /*14f70*/  IADD3 R3, PT, PT, R229, -0x20, -R24 ;  /* 0xffffffe0e5037810 */ /* 0x000fc40007ffe818 */
[----:B------:R-:W-:Y:S02]  /*14f80*/  IADD3 R7, PT, PT, R27, -0x20, -R24 ;  /* 0xffffffe01b077810 */ /* 0x000fe40007ffe818 */
[C---:B------:R-:W-:Y:S02]  /*14f90*/  ISETP.GE.AND P3, PT, R6.reuse, R228, PT ;  /* 0x000000e40600720c */ /* 0x040fe40003f66270 */
[----:B------:R-:W-:Y:S02]  /*14fa0*/  ISETP.GE.AND P0, PT, R6, R232, PT ;  /* 0x000000e80600720c */ /* 0x000fe40003f06270 */
[----:B------:R-:W-:Y:S02]  /*14fb0*/  FSEL R4, R4, -INF , !P4 ;  /* 0xff80000004047808 */ /* 0x000fe40006000000 */
[----:B------:R-:W-:Y:S02]  /*14fc0*/  FSEL R5, R5, -INF , !P5 ;  /* 0xff80000005057808 */ /* 0x000fe40006800000 */
[----:B------:R-:W-:-:S02]  /*14fd0*/  IABS R3, R3 ;  /* 0x0000000300037213 */ /* 0x000fc40000000000 */
[----:B------:R-:W-:Y:S02]  /*14fe0*/  IABS R7, R7 ;  /* 0x0000000700077213 */ /* 0x000fe40000000000 */
[----:B------:R-:W-:Y:S02]  /*14ff0*/  FSEL R54, R4, -INF , !P3 ;  /* 0xff80000004367808 */ /* 0x000fe40005800000 */
[----:B------:R-:W-:Y:S01]  /*15000*/  FSEL R53, R5, -INF , !P0 ;  /* 0xff80000005357808 */ /* 0x000fe20004000000 */
[----:B------:R-:W-:Y:S01]  /*15010*/  VIADD R6, R25, 0x20 ;  /* 0x0000002019067836 */ /* 0x000fe20000000000 */
[----:B------:R-:W-:Y:S02]  /*15020*/  I2FP.F32.S32 R4, R3 ;  /* 0x0000000300047245 */ /* 0x000fe40000201400 */
[----:B------:R-:W-:Y:S02]  /*15030*/  I2FP.F32.S32 R5, R7 ;  /* 0x0000000700057245 */ /* 0x000fe40000201400 */
[----:B------:R-:W-:Y:S01]  /*15040*/  ISETP.GT.AND P6, PT, R0, R6, PT ;  /* 0x000000060000720c */ /* 0x000fe20003fc4270 */
[C---:B------:R-:W-:Y:S01]  /*15050*/  FFMA.FTZ R4, -R225.reuse, R4, R16 ;  /* 0x00000004e1047223 */ /* 0x040fe20000010110 */
[----:B------:R-:W-:Y:S01]  /*15060*/  ISETP.GT.AND P3, PT, R2, R6, PT ;  /* 0x000000060200720c */ /* 0x000fe20003f64270 */
[----:B------:R-:W-:Y:S01]  /*15070*/  FFMA.FTZ R5, -R225, R5, R18 ;  /* 0x00000005e1057223 */ /* 0x000fe20000010112 */
[----:B------:R-:W-:-:S02]  /*15080*/  IADD3 R3, PT, PT, R229, -0x21, -R24 ;  /* 0xffffffdfe5037810 */ /* 0x000fc40007ffe818 */
[----:B------:R-:W-:Y:S01]  /*15090*/  IADD3 R7, PT, PT, R27, -0x21, -R24 ;  /* 0xffffffdf1b077810 */ /* 0x000fe20007ffe818 */
[----:B-1----:R-:W-:Y:S01]  /*150a0*/  HMMA.16816.F32.BF16 R8, R32, R40, R156 ;  /* 0x000000282008723c */ /* 0x002fe2000004189c */
        /* <DEDUP_REMOVED lines=16> */
[----:B------:R-:W-:Y:S02]  /*151b0*/  IADD3 R7, PT, PT, R27, -0x28, -R24 ;  /* 0xffffffd81b077810 */ /* 0x000fe40007ffe818 */
[C---:B------:R-:W-:Y:S02]  /*151c0*/  ISETP.GE.AND P6, PT, R6.reuse, R228, PT ;  /* 0x000000e40600720c */ /* 0x040fe40003fc6270 */
[----:B------:R-:W-:Y:S02]  /*151d0*/  ISETP.GE.AND P0, PT, R6, R232, PT ;  /* 0x000000e80600720c */ /* 0x000fe40003f06270 */
[----:B------:R-:W-:Y:S02]  /*151e0*/  FSEL R4, R4, -INF , !P5 ;  /* 0xff80000004047808 */ /* 0x000fe40006800000 */
[----:B------:R-:W-:Y:S02]  /*151f0*/  FSEL R5, R5, -INF , !P4 ;  /* 0xff80000005057808 */ /* 0x000fe40006000000 */
[----:B------:R-:W-:-:S02]  /*15200*/  IABS R3, R3 ;  /* 0x0000000300037213 */ /* 0x000fc40000000000 */
[----:B------:R-:W-:Y:S01]  /*15210*/  IABS R7, R7 ;  /* 0x0000000700077213 */ /* 0x000fe20000000000 */
[----:B--2---:R-:W-:Y:S01]  /*15220*/  HMMA.16816.F32.BF16 R16, R36, R28, R8 ;  /* 0x0000001c2410723c */ /* 0x004fe20000041808 */
[----:B------:R-:W-:Y:S02]  /*15230*/  FSEL R189, R4, -INF , !P6 ;  /* 0xff80000004bd7808 */ /* 0x000fe40007000000 */
        /* <DEDUP_REMOVED lines=613> */
[----:B------:R-:W-:-:S03]  /*17890*/  I2FP.F32.S32 R5, R7 ;  /* 0x0000000700057245 */ /* 0x000fc60000201400 */
[C---:B------:R-:W-:Y:S02]  /*178a0*/  FFMA.FTZ R4, -R225.reuse, R4, R21 ;  /* 0x00000004e1047223 */ /* 0x040fe40000010115 */
[----:B------:R-:W-:Y:S02]  /*178b0*/  FFMA.FTZ R5, -R225, R5, R23 ;  /* 0x00000005e1057223 */ /* 0x000fe40000010117 */
[----:B------:R-:W-:Y:S01]  /*178c0*/  HMMA.16816.F32.BF16 R20, R36, R30, R8 ;  /* 0x0000001e2414723c */ /* 0x000fe20000041808 */
[----:B------:R-:W2:Y:S01]  /*178d0*/  LDSM.16.M88.4 R28, [R107+0x8000] ;  /* 0x008000006b1c783b */ /* 0x000ea20000000200 */
[----:B------:R-:W-:Y:S01]  /*178e0*/  VIADD R6, R25, 0xa9 ;  /* 0x000000a919067836 */ /* 0x000fe20000000000 */
[--C-:B------:R-:W-:Y:S02]  /*178f0*/  IADD3 R3, PT, PT, R229, -0xb0, -R24.reuse ;  /* 0xffffff50e5037810 */ /* 0x100fe40007ffe818 */
[----:B------:R-:W-:Y:S02]  /*17900*/  IADD3 R7, PT, PT, R27, -0xb0, -R24 ;  /* 0xffffff501b077810 */ /* 0x000fe40007ffe818 */
[----:B------:R-:W-:-:S02]  /*17910*/  ISETP.GT.AND P4, PT, R0, R6, PT ;  /* 0x000000060000720c */ /* 0x000fc40003f84270 */
[----:B------:R-:W-:Y:S02]  /*17920*/  ISETP.GT.AND P5, PT, R2, R6, PT ;  /* 0x000000060200720c */ /* 0x000fe40003fa4270 */
        /* <DEDUP_REMOVED lines=9> */
[----:B------:R-:W-:Y:S01]  /*179c0*/  I2FP.F32.S32 R4, R3 ;  /* 0x0000000300047245 */ /* 0x000fe20000201400 */
[----:B-1----:R-:W-:Y:S01]  /*179d0*/  HMMA.16816.F32.BF16 R8, R32, R40, R212 ;  /* 0x000000282008723c */ /* 0x002fe200000418d4 */
        /* <DEDUP_REMOVED lines=14> */
[----:B------:R-:W-:Y:S02]  /*17ac0*/  FSEL R94, R5, -INF , !P1 ;  /* 0xff800000055e7808 */ /* 0x000fe40004800000 */
[----:B------:R-:W-:Y:S02]  /*17ad0*/  I2FP.F32.S32 R4, R3 ;  /* 0x0000000300047245 */ /* 0x000fe40000201400 */
[----:B------:R-:W-:-:S03]  /*17ae0*/  I2FP.F32.S32 R5, R7 ;  /* 0x0000000700057245 */ /* 0x000fc60000201400 */
[C---:B------:R-:W-:Y:S02]  /*17af0*/  FFMA.FTZ R4, -R225.reuse, R4, R17 ;  /* 0x00000004e1047223 */ /* 0x040fe40000010111 */
[----:B------:R-:W-:Y:S02]  /*17b00*/  FFMA.FTZ R5, -R225, R5, R19 ;  /* 0x00000005e1057223 */ /* 0x000fe40000010113 */
[----:B--2---:R-:W-:Y:S01]  /*17b10*/  HMMA.16816.F32.BF16 R16, R36, R28, R8 ;  /* 0x0000001c2410723c */ /* 0x004fe20000041808 */
[----:B------:R-:W-:-:S07]  /*17b20*/  VIADD R6, R25, 0xb1 ;  /* 0x000000b119067836 */ /* 0x000fce0000000000 */
[----:B------:R-:W-:Y:S01]  /*17b30*/  HMMA.16816.F32.BF16 R8, R32, R42, R216 ;  /* 0x0000002a2008723c */ /* 0x000fe200000418d8 */
[----:B------:R-:W1:Y:S01]  /*17b40*/  LDSM.16.M88.4 R40, [R106+0x8800] ;  /* 0x008800006a28783b */ /* 0x000e620000000200 */
[-C--:B------:R-:W-:Y:S02]  /*17b50*/  ISETP.GT.AND P5, PT, R0, R6.reuse, PT ;  /* 0x000000060000720c */ /* 0x080fe40003fa4270 */
[----:B------:R-:W-:Y:S02]  /*17b60*/  ISETP.GT.AND P4, PT, R2, R6, PT ;  /* 0x000000060200720c */ /* 0x000fe40003f84270 */
[--C-:B------:R-:W-:Y:S02]  /*17b70*/  IADD3 R3, PT, PT, R229, -0xb8, -R24.reuse ;  /* 0xffffff48e5037810 */ /* 0x100fe40007ffe818 */
[----:B------:R-:W-:Y:S02]  /*17b80*/  IADD3 R7, PT, PT, R27, -0xb8, -R24 ;  /* 0xffffff481b077810 */ /* 0x000fe40007ffe818 */
[----:B------:R-:W-:-:S02]  /*17b90*/  ISETP.GE.AND P6, PT, R6, R228, PT ;  /* 0x000000e40600720c */ /* 0x000fc40003fc6270 */
[----:B------:R-:W-:Y:S02]  /*17ba0*/  ISETP.GE.AND P0, PT, R6, R232, PT ;  /* 0x000000e80600720c */ /* 0x000fe40003f06270 */
[----:B------:R-:W-:Y:S02]  /*17bb0*/  FSEL R4, R4, -INF , !P5 ;  /* 0xff80000004047808 */ /* 0x000fe40006800000 */
[----:B------:R-:W-:Y:S02]  /*17bc0*/  FSEL R5, R5, -INF , !P4 ;  /* 0xff80000005057808 */ /* 0x000fe40006000000 */
[----:B------:R-:W-:Y:S02]  /*17bd0*/  IABS R3, R3 ;  /* 0x0000000300037213 */ /* 0x000fe40000000000 */
[----:B------:R-:W-:Y:S02]  /*17be0*/  IABS R7, R7 ;  /* 0x0000000700077213 */ /* 0x000fe40000000000 */
[----:B------:R-:W-:-:S02]  /*17bf0*/  FSEL R123, R4, -INF , !P6 ;  /* 0xff800000047b7808 */ /* 0x000fc40007000000 */
        /* <DEDUP_REMOVED lines=23> */
[----:B------:R-:W-:Y:S01]  /*17d70*/  VIADD R6, R25, 0xb9 ;  /* 0x000000b919067836 */ /* 0x000fe20000000000 */
[----:B------:R-:W-:Y:S01]  /*17d80*/  IADD3 R3, PT, PT, R229, -0xc0, -R24 ;  /* 0xffffff40e5037810 */ /* 0x000fe20007ffe818 */
[----:B------:R-:W2:Y:S05]  /*17d90*/  LDSM.16.M88.4 R28, [R107+0x8800] ;  /* 0x008800006b1c783b */ /* 0x000eaa0000000200 */
[----:B-1----:R-:W-:Y:S01]  /*17da0*/  HMMA.16816.F32.BF16 R8, R32, R40, R236 ;  /* 0x000000282008723c */ /* 0x002fe200000418ec */
[----:B------:R-:W3:Y:S01]  /*17db0*/  LDL R238, [R1+0x5c] ;  /* 0x00005c0001ee7983 */ /* 0x000ee20000100800 */
[----:B------:R-:W-:-:S02]  /*17dc0*/  ISETP.GT.AND P4, PT, R0, R6, PT ;  /* 0x000000060000720c */ /* 0x000fc40003f84270 */
[----:B------:R-:W-:Y:S02]  /*17dd0*/  ISETP.GE.AND P3, PT, R6, R228, PT ;  /* 0x000000e40600720c */ /* 0x000fe40003f66270 */
[----:B------:R-:W-:Y:S02]  /*17de0*/  FSEL R4, R4, -INF , !P4 ;  /* 0xff80000004047808 */ /* 0x000fe40006000000 */
[----:B------:R-:W-:Y:S02]  /*17df0*/  IABS R3, R3 ;  /* 0x0000000300037213 */ /* 0x000fe40000000000 */
[----:B------:R-:W-:Y:S02]  /*17e00*/  FSEL R95, R4, -INF , !P3 ;  /* 0xff800000045f7808 */ /* 0x000fe40005800000 */
[----:B------:R-:W-:Y:S02]  /*17e10*/  ISETP.GE.AND P0, PT, R6, R232, PT ;  /* 0x000000e80600720c */ /* 0x000fe40003f06270 */
[----:B------:R-:W-:Y:S01]  /*17e20*/  ISETP.GT.AND P5, PT, R2, R6, PT ;  /* 0x000000060200720c */ /* 0x000fe20003fa4270 */
[----:B------:R-:W-:Y:S01]  /*17e30*/  VIADD R6, R25, 0xc0 ;  /* 0x000000c019067836 */ /* 0x000fe20000000000 */
[----:B------:R-:W-:-:S02]  /*17e40*/  I2FP.F32.S32 R4, R3 ;  /* 0x0000000300047245 */ /* 0x000fc40000201400 */
[----:B------:R-:W-:Y:S02]  /*17e50*/  IADD3 R7, PT, PT, R27, -0xc0, -R24 ;  /* 0xffffff401b077810 */ /* 0x000fe40007ffe818 */
[----:B------:R-:W-:Y:S01]  /*17e60*/  ISETP.GT.AND P6, PT, R0, R6, PT ;  /* 0x000000060000720c */ /* 0x000fe20003fc4270 */
[----:B------:R-:W-:Y:S01]  /*17e70*/  FFMA.FTZ R4, -R225, R4, R16 ;  /* 0x00000004e1047223 */ /* 0x000fe20000010110 */
[----:B------:R-:W-:Y:S02]  /*17e80*/  FSEL R5, R5, -INF , !P5 ;  /* 0xff80000005057808 */ /* 0x000fe40006800000 */
[----:B------:R-:W-:Y:S02]  /*17e90*/  IADD3 R3, PT, PT, R229, -0xc1, -R24 ;  /* 0xffffff3fe5037810 */ /* 0x000fe40007ffe818 */
[----:B------:R-:W-:Y:S02]  /*17ea0*/  IABS R7, R7 ;  /* 0x0000000700077213 */ /* 0x000fe40000000000 */
[----:B------:R-:W-:-:S02]  /*17eb0*/  ISETP.GE.AND P4, PT, R6, R228, PT ;  /* 0x000000e40600720c */ /* 0x000fc40003f86270 */
[----:B------:R-:W-:Y:S02]  /*17ec0*/  FSEL R4, R4, -INF , !P6 ;  /* 0xff80000004047808 */ /* 0x000fe40007000000 */
[----:B------:R-:W-:Y:S02]  /*17ed0*/  FSEL R87, R5, -INF , !P0 ;  /* 0xff80000005577808 */ /* 0x000fe40004000000 */
[----:B------:R-:W-:Y:S02]  /*17ee0*/  IABS R3, R3 ;  /* 0x0000000300037213 */ /* 0x000fe40000000000 */
[----:B------:R-:W-:Y:S02]  /*17ef0*/  I2FP.F32.S32 R5, R7 ;  /* 0x0000000700057245 */ /* 0x000fe40000201400 */
[----:B------:R-:W-:Y:S02]  /*17f00*/  FSEL R127, R4, -INF , !P4 ;  /* 0xff800000047f7808 */ /* 0x000fe40006000000 */
[----:B------:R-:W-:Y:S01]  /*17f10*/  ISETP.GE.AND P1, PT, R6, R232, PT ;  /* 0x000000e80600720c */ /* 0x000fe20003f26270 */
[----:B------:R-:W-:Y:S01]  /*17f20*/  FFMA.FTZ R5, -R225, R5, R18 ;  /* 0x00000005e1057223 */ /* 0x000fe20000010112 */
[----:B------:R-:W-:Y:S01]  /*17f30*/  ISETP.GT.AND P3, PT, R2, R6, PT ;  /* 0x000000060200720c */ /* 0x000fe20003f64270 */
[----:B------:R-:W-:Y:S01]  /*17f40*/  VIADD R6, R25, 0xc1 ;  /* 0x000000c119067836 */ /* 0x000fe20000000000 */
[----:B------:R-:W-:-:S02]  /*17f50*/  I2FP.F32.S32 R4, R3 ;  /* 0x0000000300047245 */ /* 0x000fc40000201400 */
[--C-:B------:R-:W-:Y:S02]  /*17f60*/  IADD3 R7, PT, PT, R27, -0xc1, -R24.reuse ;  /* 0xffffff3f1b077810 */ /* 0x100fe40007ffe818 */
        /* <DEDUP_REMOVED lines=26> */
[----:B------:R-:W-:Y:S01]  /*18110*/  I2FP.F32.S32 R5, R7 ;  /* 0x0000000700057245 */ /* 0x000fe20000201400 */
[----:B--2---:R-:W-:Y:S01]  /*18120*/  HMMA.16816.F32.BF16 R16, R36, R28, R8 ;  /* 0x0000001c2410723c */ /* 0x004fe20000041808 */
[----:B------:R-:W-:Y:S02]  /*18130*/  FSEL R114, R4, -INF , !P5 ;  /* 0xff80000004727808 */ /* 0x000fe40006800000 */
[----:B------:R-:W-:Y:S01]  /*18140*/  ISETP.GE.AND P1, PT, R6, R232, PT ;  /* 0x000000e80600720c */ /* 0x000fe20003f26270 */
[----:B------:R-:W-:Y:S01]  /*18150*/  FFMA.FTZ R5, -R225, R5, R22 ;  /* 0x00000005e1057223 */ /* 0x000fe20000010116 */
[----:B------:R-:W-:Y:S01]  /*18160*/  ISETP.GT.AND P6, PT, R2, R6, PT ;  /* 0x000000060200720c */ /* 0x000fe20003fc4270 */
[----:B------:R-:W-:Y:S01]  /*18170*/  VIADD R6, R25, 0xc9 ;  /* 0x000000c919067836 */ /* 0x000fe20000000000 */
[----:B------:R-:W-:Y:S01]  /*18180*/  I2FP.F32.S32 R4, R3 ;  /* 0x0000000300047245 */ /* 0x000fe20000201400 */
[----:B------:R-:W-:Y:S01]  /*18190*/  HMMA.16816.F32.BF16 R8, R32, R42, R240 ;  /* 0x0000002a2008723c */ /* 0x000fe200000418f0 */
[----:B------:R-:W1:Y:S01]  /*181a0*/  LDSM.16.M88.4 R40, [R106+0x9000] ;  /* 0x009000006a28783b */ /* 0x000e620000000200 */
[----:B------:R-:W-:-:S02]  /*181b0*/  IADD3 R7, PT, PT, R27, -0xc9, -R24 ;  /* 0xffffff371b077810 */ /* 0x000fc40007ffe818 */
[----:B------:R-:W-:Y:S01]  /*181c0*/  FFMA.FTZ R4, -R225, R4, R21 ;  /* 0x00000004e1047223 */ /* 0x000fe20000010115 */
[----:B------:R-:W-:Y:S02]  /*181d0*/  ISETP.GT.AND P4, PT, R0, R6, PT ;  /* 0x000000060000720c */ /* 0x000fe40003f84270 */
[----:B------:R-:W-:Y:S02]  /*181e0*/  FSEL R5, R5, -INF , !P6 ;  /* 0xff80000005057808 */ /* 0x000fe40007000000 */
[----:B------:R-:W-:Y:S02]  /*181f0*/  IADD3 R3, PT, PT, R229, -0xd0, -R24 ;  /* 0xffffff30e5037810 */ /* 0x000fe40007ffe818 */
[----:B------:R-:W-:Y:S02]  /*18200*/  IABS R7, R7 ;  /* 0x0000000700077213 */ /* 0x000fe40000000000 */
[----:B------:R-:W-:Y:S02]  /*18210*/  ISETP.GE.AND P3, PT, R6, R228, PT ;  /* 0x000000e40600720c */ /* 0x000fe40003f66270 */
[----:B------:R-:W-:-:S02]  /*18220*/  FSEL R4, R4, -INF , !P4 ;  /* 0xff80000004047808 */ /* 0x000fc40006000000 */
        /* <DEDUP_REMOVED lines=9> */
[----:B------:R-:W-:Y:S01]  /*182c0*/  IADD3 R7, PT, PT, R27, -0xd0, -R24 ;  /* 0xffffff301b077810 */ /* 0x000fe20007ffe818 */
[----:B------:R-:W-:Y:S01]  /*182d0*/  HMMA.16816.F32.BF16 R20, R36, R30, R8 ;  /* 0x0000001e2414723c */ /* 0x000fe20000041808 */
[----:B------:R-:W-:Y:S01]  /*182e0*/  ISETP.GT.AND P6, PT, R0, R6, PT ;  /* 0x000000060000720c */ /* 0x000fe20003fc4270 */
[----:B------:R-:W-:Y:S01]  /*182f0*/  FFMA.FTZ R4, -R225, R4, R16 ;  /* 0x00000004e1047223 */ /* 0x000fe20000010110 */
[----:B------:R-:W-:Y:S01]  /*18300*/  FSEL R5, R5, -INF , !P5 ;  /* 0xff80000005057808 */ /* 0x000fe20006800000 */
[----:B------:R-:W2:Y:S01]  /*18310*/  LDSM.16.M88.4 R28, [R107+0x9000] ;  /* 0x009000006b1c783b */ /* 0x000ea20000000200 */
[----:B------:R-:W-:Y:S01]  /*18320*/  IADD3 R3, PT, PT, R229, -0xd1, -R24 ;  /* 0xffffff2fe5037810 */ /* 0x000fe20007ffe818 */
[----:B------:R-:W-:Y:S01]  /*18330*/  IMAD.MOV.U32 R194, RZ, RZ, R78 ;  /* 0x000000ffffc27224 */ /* 0x000fe200078e004e */
[----:B------:R-:W-:Y:S01]  /*18340*/  IABS R7, R7 ;  /* 0x0000000700077213 */ /* 0x000fe20000000000 */
[----:B------:R-:W-:Y:S01]  /*18350*/  IMAD.MOV.U32 R192, RZ, RZ, R109 ;  /* 0x000000ffffc07224 */ /* 0x000fe200078e006d */
[----:B------:R-:W-:-:S02]  /*18360*/  ISETP.GE.AND P4, PT, R6, R228, PT ;  /* 0x000000e40600720c */ /* 0x000fc40003f86270 */
[----:B------:R-:W-:Y:S02]  /*18370*/  ISETP.GE.AND P1, PT, R6, R232, PT ;  /* 0x000000e80600720c */ /* 0x000fe40003f26270 */
[----:B------:R-:W-:Y:S01]  /*18380*/  ISETP.GT.AND P3, PT, R2, R6, PT ;  /* 0x000000060200720c */ /* 0x000fe20003f64270 */
[----:B-1----:R-:W-:Y:S01]  /*18390*/  HMMA.16816.F32.BF16 R8, R32, R40, R248 ;  /* 0x000000282008723c */ /* 0x002fe200000418f8 */
[----:B------:R-:W-:Y:S01]  /*183a0*/  FSEL R4, R4, -INF , !P6 ;  /* 0xff80000004047808 */ /* 0x000fe20007000000 */
[----:B------:R-:W-:Y:S01]  /*183b0*/  IMAD.MOV.U32 R193, RZ, RZ, R108 ;  /* 0x000000ffffc17224 */ /* 0x000fe200078e006c */
[----:B------:R-:W-:Y:S01]  /*183c0*/  FSEL R89, R5, -INF , !P0 ;  /* 0xff80000005597808 */ /* 0x000fe20004000000 */
[----:B------:R-:W-:Y:S01]  /*183d0*/  IMAD.MOV.U32 R195, RZ, RZ, R75 ;  /* 0x000000ffffc37224 */ /* 0x000fe200078e004b */
[----:B------:R-:W-:Y:S01]  /*183e0*/  IABS R3, R3 ;  /* 0x0000000300037213 */ /* 0x000fe20000000000 */
[----:B------:R-:W-:-:S04]  /*183f0*/  DEPBAR.LE SB0, 0x0 ;  /* 0x000080000000791a */ /* 0x000fc80000000000 */
[----:B------:R-:W-:Y:S02]  /*18400*/  I2FP.F32.S32 R5, R7 ;  /* 0x0000000700057245 */ /* 0x000fe40000201400 */
[----:B------:R-:W-:Y:S01]  /*18410*/  FSEL R126, R4, -INF , !P4 ;  /* 0xff800000047e7808 */ /* 0x000fe20006000000 */
[----:B------:R-:W-:Y:S01]  /*18420*/  VIADD R6, R25, 0xd1 ;  /* 0x000000d119067836 */ /* 0x000fe20000000000 */
[----:B------:R-:W-:Y:S01]  /*18430*/  I2FP.F32.S32 R4, R3 ;  /* 0x0000000300047245 */ /* 0x000fe20000201400 */
[----:B------:R-:W-:Y:S01]  /*18440*/  FFMA.FTZ R5, -R225, R5, R18 ;  /* 0x00000005e1057223 */ /* 0x000fe20000010112 */
[----:B------:R-:W-:Y:S02]  /*18450*/  IADD3 R7, PT, PT, R27, -0xd1, -R24 ;  /* 0xffffff2f1b077810 */ /* 0x000fe40007ffe818 */
[----:B------:R-:W-:Y:S01]  /*18460*/  ISETP.GT.AND P5, PT, R0, R6, PT ;  /* 0x000000060000720c */ /* 0x000fe20003fa4270 */
[----:B------:R-:W-:Y:S01]  /*18470*/  FFMA.FTZ R4, -R225, R4, R17 ;  /* 0x00000004e1047223 */ /* 0x000fe20000010111 */
[----:B------:R-:W-:-:S02]  /*18480*/  FSEL R5, R5, -INF , !P3 ;  /* 0xff80000005057808 */ /* 0x000fc40005800000 */
[----:B------:R-:W-:Y:S02]  /*18490*/  IADD3 R3, PT, PT, R229, -0xd8, -R24 ;  /* 0xffffff28e5037810 */ /* 0x000fe40007ffe818 */
[----:B------:R-:W-:Y:S02]  /*184a0*/  IABS R7, R7 ;  /* 0x0000000700077213 */ /* 0x000fe40000000000 */
[----:B------:R-:W-:Y:S02]  /*184b0*/  ISETP.GE.AND P6, PT, R6, R228, PT ;  /* 0x000000e40600720c */ /* 0x000fe40003fc6270 */
[----:B------:R-:W-:Y:S02]  /*184c0*/  FSEL R4, R4, -INF , !P5 ;  /* 0xff80000004047808 */ /* 0x000fe40006800000 */
[----:B------:R-:W-:Y:S02]  /*184d0*/  FSEL R88, R5, -INF , !P1 ;  /* 0xff80000005587808 */ /* 0x000fe40004800000 */
[----:B------:R-:W-:-:S02]  /*184e0*/  IABS R3, R3 ;  /* 0x0000000300037213 */ /* 0x000fc40000000000 */
[----:B------:R-:W-:Y:S02]  /*184f0*/  I2FP.F32.S32 R5, R7 ;  /* 0x0000000700057245 */ /* 0x000fe40000201400 */
[----:B------:R-:W-:Y:S02]  /*18500*/  FSEL R115, R4, -INF , !P6 ;  /* 0xff80000004737808 */ /* 0x000fe40007000000 */
[----:B------:R-:W-:Y:S01]  /*18510*/  ISETP.GE.AND P0, PT, R6, R232, PT ;  /* 0x000000e80600720c */ /* 0x000fe20003f06270 */
[----:B------:R-:W-:Y:S01]  /*18520*/  FFMA.FTZ R5, -R225, R5, R19 ;  /* 0x00000005e1057223 */ /* 0x000fe20000010113 */
[----:B------:R-:W-:Y:S01]  /*18530*/  ISETP.GT.AND P4, PT, R2, R6, PT ;  /* 0x000000060200720c */ /* 0x000fe20003f84270 */
[----:B------:R-:W-:Y:S01]  /*18540*/  VIADD R6, R25, 0xd8 ;  /* 0x000000d819067836 */ /* 0x000fe20000000000 */
[----:B------:R-:W-:Y:S02]  /*18550*/  I2FP.F32.S32 R4, R3 ;  /* 0x0000000300047245 */ /* 0x000fe40000201400 */
[----:B------:R-:W-:-:S02]  /*18560*/  IADD3 R7, PT, PT, R27, -0xd8, -R24 ;  /* 0xffffff281b077810 */ /* 0x000fc40007ffe818 */
[----:B------:R-:W-:Y:S01]  /*18570*/  ISETP.GT.AND P3, PT, R0, R6, PT ;  /* 0x000000060000720c */ /* 0x000fe20003f64270 */
[----:B------:R-:W-:Y:S01]  /*18580*/  FFMA.FTZ R4, -R225, R4, R20 ;  /* 0x00000004e1047223 */ /* 0x000fe20000010114 */
        /* <DEDUP_REMOVED lines=8> */
[----:B------:R-:W-:Y:S01]  /*18610*/  FSEL R110, R4, -INF , !P5 ;  /* 0xff800000046e7808 */ /* 0x000fe20006800000 */
[----:B--2---:R-:W-:Y:S01]  /*18620*/  HMMA.16816.F32.BF16 R16, R36, R28, R8 ;  /* 0x0000001c2410723c */ /* 0x004fe20000041808 */
        /* <DEDUP_REMOVED lines=10> */
[----:B------:R-:W-:Y:S01]  /*186d0*/  IABS R7, R7 ;  /* 0x0000000700077213 */ /* 0x000fe20000000000 */
[----:B------:R-:W-:Y:S01]  /*186e0*/  HMMA.16816.F32.BF16 R8, R32, R42, R192 ;  /* 0x0000002a2008723c */ /* 0x000fe200000418c0 */
        /* <DEDUP_REMOVED lines=22> */
[----:B------:R-:W-:Y:S01]  /*18850*/  FSEL R138, R4, -INF , !P4 ;  /* 0xff800000048a7808 */ /* 0x000fe20006000000 */
[----:B------:R-:W-:Y:S01]  /*18860*/  HMMA.16816.F32.BF16 R20, R36, R30, R8 ;  /* 0x0000001e2414723c */ /* 0x000fe20000041808 */
[----:B------:R-:W-:Y:S01]  /*18870*/  ISETP.GE.AND P1, PT, R6, R232, PT ;  /* 0x000000e80600720c */ /* 0x000fe20003f26270 */
[----:B------:R-:W-:Y:S01]  /*18880*/  FFMA.FTZ R5, -R225, R5, R18 ;  /* 0x00000005e1057223 */ /* 0x000fe20000010112 */
[----:B------:R-:W-:Y:S01]  /*18890*/  ISETP.GT.AND P3, PT, R2, R6, PT ;  /* 0x000000060200720c */ /* 0x000fe20003f64270 */
[----:B------:R-:W-:Y:S01]  /*188a0*/  VIADD R6, R25, 0xe1 ;  /* 0x000000e119067836 */ /* 0x000fe20000000000 */
[----:B------:R-:W-:-:S02]  /*188b0*/  I2FP.F32.S32 R4, R3 ;  /* 0x0000000300047245 */ /* 0x000fc40000201400 */
[--C-:B------:R-:W-:Y:S01]  /*188c0*/  IADD3 R7, PT, PT, R27, -0xe1, -R24.reuse ;  /* 0xffffff1f1b077810 */ /* 0x100fe20007ffe818 */
[----:B------:R-:W-:Y:S01]  /*188d0*/  HMMA.16816.F32.BF16 R8, R32, R64, R244 ;  /* 0x000000402008723c */ /* 0x000fe200000418f4 */
        /* <DEDUP_REMOVED lines=24> */
[----:B------:R-:W-:Y:S01]  /*18a60*/  FSEL R102, R5, -INF , !P0 ;  /* 0xff80000005667808 */ /* 0x000fe20004000000 */
[----:B------:R-:W-:Y:S01]  /*18a70*/  HMMA.16816.F32.BF16 R16, R36, R68, R8 ;  /* 0x000000442410723c */ /* 0x000fe20000041808 */
[----:B------:R-:W-:Y:S02]  /*18a80*/  IABS R3, R3 ;  /* 0x0000000300037213 */ /* 0x000fe40000000000 */
[----:B------:R-:W-:Y:S02]  /*18a90*/  I2FP.F32.S32 R5, R7 ;  /* 0x0000000700057245 */ /* 0x000fe40000201400 */
[----:B------:R-:W-:Y:S02]  /*18aa0*/  ISETP.GE.AND P5, PT, R6, R232, PT ;  /* 0x000000e80600720c */ /* 0x000fe40003fa6270 */
[----:B------:R-:W-:Y:S01]  /*18ab0*/  ISETP.GT.AND P6, PT, R2, R6, PT ;  /* 0x000000060200720c */ /* 0x000fe20003fc4270 */
[----:B------:R-:W-:Y:S01]  /*18ac0*/  VIADD R6, R25, 0xe9 ;  /* 0x000000e919067836 */ /* 0x000fe20000000000 */
[----:B------:R-:W-:-:S02]  /*18ad0*/  IADD3 R8, PT, PT, R27, -0xe9, -R24 ;  /* 0xffffff171b087810 */ /* 0x000fc40007ffe818 */
[----:B------:R-:W-:Y:S01]  /*18ae0*/  FSEL R120, R4, -INF , !P1 ;  /* 0xff80000004787808 */ /* 0x000fe20004800000 */
[C---:B------:R-:W-:Y:S01]  /*18af0*/  FFMA.FTZ R5, -R225.reuse, R5, R22 ;  /* 0x00000005e1057223 */ /* 0x040fe20000010116 */
[----:B------:R-:W-:Y:S02]  /*18b00*/  I2FP.F32.S32 R4, R3 ;  /* 0x0000000300047245 */ /* 0x000fe40000201400 */
[----:B------:R-:W-:Y:S02]  /*18b10*/  IABS R8, R8 ;  /* 0x0000000800087213 */ /* 0x000fe40000000000 */
[----:B------:R-:W-:Y:S02]  /*18b20*/  ISETP.GT.AND P4, PT, R0, R6, PT ;  /* 0x000000060000720c */ /* 0x000fe40003f84270 */
[C---:B------:R-:W-:Y:S02]  /*18b30*/  ISETP.GE.AND P3, PT, R6.reuse, R228, PT ;  /* 0x000000e40600720c */ /* 0x040fe40003f66270 */
[----:B------:R-:W-:Y:S01]  /*18b40*/  ISETP.GE.AND P0, PT, R6, R232, PT ;  /* 0x000000e80600720c */ /* 0x000fe20003f06270 */
[----:B------:R-:W-:Y:S01]  /*18b50*/  BAR.SYNC.DEFER_BLOCKING 0x0 ;  /* 0x0000000000007b1d */ /* 0x000fe20000010000 */
[----:B------:R-:W-:Y:S01]  /*18b60*/  ISETP.GT.AND P1, PT, R2, R6, PT ;  /* 0x000000060200720c */ /* 0x000fe20003f24270 */
[----:B------:R-:W-:Y:S01]  /*18b70*/  FFMA.FTZ R6, -R225, R4, R21 ;  /* 0x00000004e1067223 */ /* 0x000fe20000010115 */
[----:B------:R-:W-:Y:S01]  /*18b80*/  FSEL R4, R5, -INF , !P6 ;  /* 0xff80000005047808 */ /* 0x000fe20007000000 */
[----:B------:R-:W-:Y:S01]  /*18b90*/  IMAD.MOV.U32 R5, RZ, RZ, R8 ;  /* 0x000000ffff057224 */ /* 0x000fe200078e0008 */
[----:B------:R-:W-:-:S02]  /*18ba0*/  IADD3 R3, PT, PT, R229, -0xf0, -R24 ;  /* 0xffffff10e5037810 */ /* 0x000fc40007ffe818 */
[----:B------:R-:W-:Y:S02]  /*18bb0*/  FSEL R39, R4, -INF , !P5 ;  /* 0xff80000004277808 */ /* 0x000fe40006800000 */
[----:B------:R-:W-:Y:S02]  /*18bc0*/  FSEL R4, R6, -INF , !P4 ;  /* 0xff80000006047808 */ /* 0x000fe40006000000 */
[----:B------:R-:W-:Y:S02]  /*18bd0*/  IABS R3, R3 ;  /* 0x0000000300037213 */ /* 0x000fe40000000000 */
[----:B------:R-:W-:Y:S01]  /*18be0*/  I2FP.F32.S32 R6, R5 ;  /* 0x0000000500067245 */ /* 0x000fe20000201400 */
[----:B------:R-:W-:Y:S01]  /*18bf0*/  VIADD R7, R25, 0xf0 ;  /* 0x000000f019077836 */ /* 0x000fe20000000000 */
[----:B------:R-:W-:Y:S02]  /*18c00*/  I2FP.F32.S32 R5, R3 ;  /* 0x0000000300057245 */ /* 0x000fe40000201400 */
[----:B------:R-:W-:Y:S01]  /*18c10*/  FSEL R113, R4, -INF , !P3 ;  /* 0xff80000004717808 */ /* 0x000fe20005800000 */
[----:B------:R-:W-:Y:S01]  /*18c20*/  FFMA.FTZ R4, -R225, R6, R23 ;  /* 0x00000006e1047223 */ /* 0x000fe20000010117 */
[----:B------:R-:W-:-:S02]  /*18c30*/  IADD3 R3, PT, PT, R229, -0xf1, -R24 ;  /* 0xffffff0fe5037810 */ /* 0x000fc40007ffe818 */
[----:B------:R-:W-:Y:S02]  /*18c40*/  IADD3 R6, PT, PT, R27, -0xf0, -R24 ;  /* 0xffffff101b067810 */ /* 0x000fe40007ffe818 */
[-C--:B------:R-:W-:Y:S02]  /*18c50*/  ISETP.GT.AND P6, PT, R0, R7.reuse, PT ;  /* 0x000000070000720c */ /* 0x080fe40003fc4270 */
[C---:B------:R-:W-:Y:S02]  /*18c60*/  ISETP.GE.AND P5, PT, R7.reuse, R228, PT ;  /* 0x000000e40700720c */ /* 0x040fe40003fa6270 */
[----:B------:R-:W-:Y:S02]  /*18c70*/  ISETP.GE.AND P4, PT, R7, R232, PT ;  /* 0x000000e80700720c */ /* 0x000fe40003f86270 */
[----:B------:R-:W-:Y:S01]  /*18c80*/  ISETP.GT.AND P3, PT, R2, R7, PT ;  /* 0x000000070200720c */ /* 0x000fe20003f64270 */
[----:B------:R-:W-:Y:S01]  /*18c90*/  FFMA.FTZ R5, -R225, R5, R16 ;  /* 0x00000005e1057223 */ /* 0x000fe20000010110 */
[----:B------:R-:W-:-:S02]  /*18ca0*/  IABS R3, R3 ;  /* 0x0000000300037213 */ /* 0x000fc40000000000 */
[----:B------:R-:W-:Y:S02]  /*18cb0*/  IADD3 R7, PT, PT, R27, -0xf1, -R24 ;  /* 0xffffff0f1b077810 */ /* 0x000fe40007ffe818 */
[----:B------:R-:W-:Y:S02]  /*18cc0*/  FSEL R4, R4, -INF , !P1 ;  /* 0xff80000004047808 */ /* 0x000fe40004800000 */
[----:B------:R-:W-:Y:S02]  /*18cd0*/  IABS R6, R6 ;  /* 0x0000000600067213 */ /* 0x000fe40000000000 */
[----:B------:R-:W-:Y:S01]  /*18ce0*/  IABS R9, R7 ;  /* 0x0000000700097213 */ /* 0x000fe20000000000 */
[----:B------:R-:W-:Y:S01]  /*18cf0*/  IMAD.MOV.U32 R7, RZ, RZ, R3 ;  /* 0x000000ffff077224 */ /* 0x000fe200078e0003 */
[----:B------:R-:W-:Y:S01]  /*18d00*/  FSEL R112, R4, -INF , !P0 ;  /* 0xff80000004707808 */ /* 0x000fe20004000000 */
[----:B------:R-:W-:Y:S01]  /*18d10*/  VIADD R8, R25, 0xf1 ;  /* 0x000000f119087836 */ /* 0x000fe20000000000 */
[----:B------:R-:W-:-:S02]  /*18d20*/  FSEL R3, R5, -INF , !P6 ;  /* 0xff80000005037808 */ /* 0x000fc40007000000 */
[----:B------:R-:W-:Y:S01]  /*18d30*/  I2FP.F32.S32 R4, R6 ;  /* 0x0000000600047245 */ /* 0x000fe20000201400 */
[----:B------:R-:W-:Y:S01]  /*18d40*/  IMAD.MOV.U32 R6, RZ, RZ, R9 ;  /* 0x000000ffff067224 */ /* 0x000fe200078e0009 */
[----:B------:R-:W-:Y:S02]  /*18d50*/  FSEL R152, R3, -INF , !P5 ;  /* 0xff80000003987808 */ /* 0x000fe40006800000 */
[----:B------:R-:W-:Y:S01]  /*18d60*/  I2FP.F32.S32 R5, R7 ;  /* 0x0000000700057245 */ /* 0x000fe20000201400 */
[----:B------:R-:W-:Y:S01]  /*18d70*/  FFMA.FTZ R3, -R225, R4, R18 ;  /* 0x00000004e1037223 */ /* 0x000fe20000010112 */
[----:B------:R-:W-:Y:S02]  /*18d80*/  ISETP.GT.AND P1, PT, R0, R8, PT ;  /* 0x000000080000720c */ /* 0x000fe40003f24270 */
[C---:B------:R-:W-:Y:S02]  /*18d90*/  ISETP.GE.AND P0, PT, R8.reuse, R228, PT ;  /* 0x000000e40800720c */ /* 0x040fe40003f06270 */
[----:B------:R-:W-:-:S02]  /*18da0*/  ISETP.GE.AND P6, PT, R8, R232, PT ;  /* 0x000000e80800720c */ /* 0x000fc40003fc6270 */
[----:B------:R-:W-:Y:S02]  /*18db0*/  ISETP.GT.AND P5, PT, R2, R8, PT ;  /* 0x000000080200720c */ /* 0x000fe40003fa4270 */
[--C-:B------:R-:W-:Y:S02]  /*18dc0*/  IADD3 R4, PT, PT, R229, -0xf8, -R24.reuse ;  /* 0xffffff08e5047810 */ /* 0x100fe40007ffe818 */
[----:B------:R-:W-:Y:S01]  /*18dd0*/  IADD3 R8, PT, PT, R27, -0xf8, -R24 ;  /* 0xffffff081b087810 */ /* 0x000fe20007ffe818 */
[----:B------:R-:W-:Y:S01]  /*18de0*/  FFMA.FTZ R5, -R225, R5, R17 ;  /* 0x00000005e1057223 */ /* 0x000fe20000010111 */
[----:B------:R-:W-:Y:S02]  /*18df0*/  I2FP.F32.S32 R6, R6 ;  /* 0x0000000600067245 */ /* 0x000fe40000201400 */
[----:B------:R-:W-:Y:S02]  /*18e00*/  IABS R9, R4 ;  /* 0x0000000400097213 */ /* 0x000fe40000000000 */
[----:B------:R-:W-:-:S02]  /*18e10*/  FSEL R3, R3, -INF , !P3 ;  /* 0xff80000003037808 */ /* 0x000fc40005800000 */
[----:B------:R-:W-:Y:S01]  /*18e20*/  IABS R4, R8 ;  /* 0x0000000800047213 */ /* 0x000fe20000000000 */
[----:B------:R-:W-:Y:S01]  /*18e30*/  FFMA.FTZ R7, -R225, R6, R19 ;  /* 0x00000006e1077223 */ /* 0x000fe20000010113 */
[----:B------:R-:W-:Y:S01]  /*18e40*/  FSEL R118, R3, -INF , !P4 ;  /* 0xff80000003767808 */ /* 0x000fe20006000000 */
[----:B------:R-:W-:Y:S01]  /*18e50*/  VIADD R6, R25, 0xf8 ;  /* 0x000000f819067836 */ /* 0x000fe20000000000 */
[----:B------:R-:W-:Y:S02]  /*18e60*/  FSEL R3, R5, -INF , !P1 ;  /* 0xff80000005037808 */ /* 0x000fe40004800000 */
[----:B------:R-:W-:Y:S02]  /*18e70*/  I2FP.F32.S32 R4, R4 ;  /* 0x0000000400047245 */ /* 0x000fe40000201400 */
[----:B------:R-:W-:Y:S01]  /*18e80*/  FSEL R145, R3, -INF , !P0 ;  /* 0xff80000003917808 */ /* 0x000fe20004000000 */
[----:B------:R-:W-:Y:S01]  /*18e90*/  IMAD.MOV.U32 R8, RZ, RZ, R9 ;  /* 0x000000ffff087224 */ /* 0x000fe200078e0009 */
[----:B------:R-:W-:Y:S01]  /*18ea0*/  ISETP.GT.AND P0, PT, R2, R6, PT ;  /* 0x000000060200720c */ /* 0x000fe20003f04270 */
[----:B------:R-:W-:Y:S01]  /*18eb0*/  FFMA.FTZ R3, -R225, R4, R62 ;  /* 0x00000004e1037223 */ /* 0x000fe2000001013e */
[----:B------:R-:W-:-:S02]  /*18ec0*/  FSEL R4, R7, -INF , !P5 ;  /* 0xff80000007047808 */ /* 0x000fc40006800000 */
[----:B------:R-:W-:Y:S02]  /*18ed0*/  I2FP.F32.S32 R5, R8 ;  /* 0x0000000800057245 */ /* 0x000fe40000201400 */
[----:B------:R-:W-:Y:S02]  /*18ee0*/  FSEL R3, R3, -INF , !P0 ;  /* 0xff80000003037808 */ /* 0x000fe40004000000 */
[----:B---3--:R-:W-:Y:S01]  /*18ef0*/  ISETP.GT.AND P0, PT, R26, R238, PT ;  /* 0x000000ee1a00720c */ /* 0x008fe20003f04270 */
[C---:B------:R-:W-:Y:S01]  /*18f00*/  FFMA.FTZ R5, -R225.reuse, R5, R60 ;  /* 0x00000005e1057223 */ /* 0x040fe2000001013c */
[----:B------:R-:W-:Y:S01]  /*18f10*/  FSEL R116, R4, -INF , !P6 ;  /* 0xff80000004747808 */ /* 0x000fe20007000000 */
[----:B------:R-:W-:Y:S01]  /*18f20*/  FFMA.FTZ R4, -R225, R12, R56 ;  /* 0x0000000ce1047223 */ /* 0x000fe20000010138 */
[C---:B------:R-:W-:Y:S02]  /*18f30*/  ISETP.GT.AND P3, PT, R0.reuse, R6, PT ;  /* 0x000000060000720c */ /* 0x040fe40003f64270 */
[----:B------:R-:W-:-:S02]  /*18f40*/  ISETP.GT.AND P5, PT, R0, R25, PT ;  /* 0x000000190000720c */ /* 0x000fc40003fa4270 */
[----:B------:R-:W-:Y:S02]  /*18f50*/  FSEL R5, R5, -INF , !P3 ;  /* 0xff80000005057808 */ /* 0x000fe40005800000 */
[----:B------:R-:W-:Y:S01]  /*18f60*/  VIMNMX R230, PT, PT, RZ, R0, !PT ;  /* 0x00000000ffe67248 */ /* 0x000fe20007fe0100 */
[----:B------:R-:W-:Y:S01]  /*18f70*/  BSSY.RECONVERGENT B1, `(.L_x_6902) ;  /* 0x00000dc000017945 */ /* 0x000fe20003800200 */
[C---:B------:R-:W-:Y:S02]  /*18f80*/  ISETP.GE.AND P4, PT, R6.reuse, R228, PT ;  /* 0x000000e40600720c */ /* 0x040fe40003f86270 */
[----:B------:R-:W-:Y:S02]  /*18f90*/  ISETP.GE.AND P1, PT, R6, R232, PT ;  /* 0x000000e80600720c */ /* 0x000fe40003f26270 */
[C---:B------:R-:W-:Y:S02]  /*18fa0*/  ISETP.GE.AND P6, PT, R25.reuse, R228, PT ;  /* 0x000000e41900720c */ /* 0x040fe40003fc6270 */
[----:B------:R-:W-:-:S02]  /*18fb0*/  ISETP.GE.AND P3, PT, R25, R232, PT ;  /* 0x000000e81900720c */ /* 0x000fc40003f66270 */
[----:B------:R-:W-:Y:S01]  /*18fc0*/  FSEL R0, R4, -INF , !P5 ;  /* 0xff80000004007808 */ /* 0x000fe20006800000 */
[----:B------:R-:W-:Y:S01]  /*18fd0*/  IMAD.MOV.U32 R92, RZ, RZ, R26 ;  /* 0x000000ffff5c7224 */ /* 0x000fe200078e001a */
[----:B------:R-:W-:Y:S02]  /*18fe0*/  LOP3.LUT R27, R222, 0x200, RZ, 0xc0, !PT ;  /* 0x00000200de1b7812 */ /* 0x000fe400078ec0ff */
[----:B------:R-:W-:Y:S02]  /*18ff0*/  VIMNMX R231, PT, PT, RZ, R2, !PT ;  /* 0x00000002ffe77248 */ /* 0x000fe40007fe0100 */
[----:B------:R-:W-:Y:S02]  /*19000*/  FSEL R142, R5, -INF , !P4 ;  /* 0xff800000058e7808 */ /* 0x000fe40006000000 */
[----:B------:R-:W-:Y:S02]  /*19010*/  FSEL R117, R3, -INF , !P1 ;  /* 0xff80000003757808 */ /* 0x000fe40004800000 */
[----:B------:R-:W-:-:S02]  /*19020*/  FSEL R26, R0, -INF , !P6 ;  /* 0xff800000001a7808 */ /* 0x000fc40007000000 */
[----:B------:R-:W-:Y:S01]  /*19030*/  FSEL R25, R66, -INF , !P3 ;  /* 0xff80000042197808 */ /* 0x000fe20005800000 */
[----:B------:R-:W-:Y:S06]  /*19040*/  @!P0 BRA `(.L_x_6903) ;  /* 0x0000000c00388947 */ /* 0x000fec0003800000 */
[----:B------:R-:W2:Y:S04]  /*19050*/  LDL.64 R194, [R1+0x48] ;  /* 0x0000480001c27983 */ /* 0x000ea80000100a00 */
        /* <DEDUP_REMOVED lines=11> */
[----:B------:R-:W-:-:S04]  /*19110*/  IADD3 R233, P0, PT, R2, R233, RZ ;  /* 0x000000e902e97210 */ /* 0x000fc80007f1e0ff */
[----:B-----5:R-:W-:Y:S01]  /*19120*/  LEA.HI.X.SX32 R75, R0, R75, 0x1, P0 ;  /* 0x0000004b004b7211 */ /* 0x020fe200000f0eff */
[----:B------:R1:W-:Y:S04]  /*19130*/  STL [R1+0x34], R233 ;  /* 0x000034e901007387 */ /* 0x0003e80000100800 */
[----:B------:R1:W-:Y:S01]  /*19140*/  STL [R1+0x30], R75 ;  /* 0x0000304b01007387 */ /* 0x0003e20000100800 */
[----:B------:R-:W-:Y:S05]  /*19150*/  BRA `(.L_x_6906) ;  /* 0x00000004001c7947 */ /* 0x000fea0003800000 */
.L_x_6905:
        /* <DEDUP_REMOVED lines=55> */
[----:B------:R-:W-:Y:S01]  /*194d0*/  IMAD.MOV.U32 R12, RZ, RZ, R233 ;  /* 0x000000ffff0c7224 */ /* 0x000fe200078e00e9 */
[----:B-----5:R-:W-:Y:S01]  /*194e0*/  MOV R11, R75 ;  /* 0x0000004b000b7202 */ /* 0x020fe20000000f00 */
        /* <DEDUP_REMOVED lines=14> */
.L_x_6906:
[----:B------:R-:W-:Y:S05]  /*195d0*/  BSYNC.RECONVERGENT B0 ;  /* 0x0000000000007941 */ /* 0x000fea0003800200 */
.L_x_6904:
[----:B------:R-:W3:Y:S04]  /*195e0*/  LDL R10, [R1+0x34] ;  /* 0x00003400010a7983 */ /* 0x000ee80000100800 */
[----:B--2---:R-:W2:Y:S04]  /*195f0*/  LDL R11, [R1+0x30] ;  /* 0x00003000010b7983 */ /* 0x004ea80000100800 */
[----:B------:R-:W4:Y:S01]  /*19600*/  LDL R2, [R1+0x50] ;  /* 0x0000500001027983 */ /* 0x000f220000100800 */
[C---:B------:R-:W-:Y:S01]  /*19610*/  IMAD.SHL.U32 R24, R234.reuse, 0x20, RZ ;  /* 0x00000020ea187824 */ /* 0x040fe200078e00ff */
[----:B------:R-:W-:-:S04]  /*19620*/  SHF.L.U64.HI R0, R234, 0x5, R235 ;  /* 0x00000005ea007819 */ /* 0x000fc800000102eb */
[----:B---3--:R-:W-:-:S05]  /*19630*/  IADD3 R8, P0, PT, R24, R10, RZ ;  /* 0x0000000a18087210 */ /* 0x008fca0007f1e0ff */
[----:B--2---:R-:W-:Y:S01]  /*19640*/  IMAD.X R9, R0, 0x1, R11, P0 ;  /* 0x0000000100097824 */ /* 0x004fe200000e060b */
[----:B------:R-:W-:-:S04]  /*19650*/  IADD3 R6, P0, PT, R8, R24, RZ ;  /* 0x0000001808067210 */ /* 0x000fc80007f1e0ff */
[----:B------:R-:W-:Y:S01]  /*19660*/  IADD3 R4, P1, PT, R6, R24, RZ ;  /* 0x0000001806047210 */ /* 0x000fe20007f3e0ff */
[----:B------:R-:W-:Y:S01]  /*19670*/  IMAD.X R7, R9, 0x1, R0, P0 ;  /* 0x0000000109077824 */ /* 0x000fe200000e0600 */
[----:B----4-:R-:W-:-:S03]  /*19680*/  ISETP.GE.AND P0, PT, R14, R2, PT ;  /* 0x000000020e00720c */ /* 0x010fc60003f06270 */
        /* <DEDUP_REMOVED lines=13> */
[----:B------:R-:W-:-:S05]  /*19760*/  IADD3 R18, P1, PT, R22, R24, RZ ;  /* 0x0000001816127210 */ /* 0x000fca0007f3e0ff */
[----:B------:R-:W-:Y:S01]  /*19770*/  IMAD.X R19, R23, 0x1, R0, P1 ;  /* 0x0000000117137824 */ /* 0x000fe200008e0600 */
[----:B------:R-:W-:-:S05]  /*19780*/  IADD3 R16, P1, PT, R18, R24, RZ ;  /* 0x0000001812107210 */ /* 0x000fca0007f3e0ff */
[--C-:B------:R-:W-:Y:S01]  /*19790*/  IMAD.X R17, R19, 0x1, R0.reuse, P1 ;  /* 0x0000000113117824 */ /* 0x100fe200008e0600 */
[----:B--2---:R-:W-:Y:S01]  /*197a0*/  IADD3 R10, P1, PT, R16, R24, RZ ;  /* 0x00000018100a7210 */ /* 0x004fe20007f3e0ff */
        /* <DEDUP_REMOVED lines=41> */
[----:B------:R-:W-:Y:S01]  /*19a40*/  IMAD.X R5, R7, 0x1, R0, P1 ;  /* 0x0000000107057824 */ /* 0x000fe200008e0600 */
[-C--:B-1----:R-:W-:Y:S02]  /*19a50*/  IADD3 R2, P3, PT, R4, R24.reuse, RZ ;  /* 0x0000001804027210 */ /* 0x082fe40007f7e0ff */
[----:B------:R2:W-:Y:S04]  /*19a60*/  @P0 STS.128 [R79+0x5800], RZ ;  /* 0x005800ff4f000388 */ /* 0x0005e80000000c00 */
[----:B------:R-:W-:Y:S01]  /*19a70*/  @!PT LDS RZ, [RZ] ;  /* 0x00000000fffff984 */ /* 0x000fe20000000800 */
[----:B------:R-:W-:Y:S01]  /*19a80*/  @!PT LDS RZ, [RZ] ;  /* 0x00000000fffff984 */ /* 0x000fe20000000800 */
[----:B------:R-:W-:Y:S01]  /*19a90*/  @!PT LDS RZ, [RZ] ;  /* 0x00000000fffff984 */ /* 0x000fe20000000800 */
[----:B------:R2:W-:Y:S04]  /*19aa0*/  @!P0 LDGSTS.E.BYPASS.LTC128B.128 [R79+0x6000], desc[UR4][R18.64] ;  /* 0x06000000124f8fae */ /* 0x0005e8000b981a04 */
[----:B------:R2:W-:Y:S01]  /*19ab0*/  @P0 STS.128 [R79+0x6000], RZ ;  /* 0x006000ff4f000388 */ /* 0x0005e20000000c00 */
[----:B---3--:R-:W-:-:S03]  /*19ac0*/  @!P0 IADD3 R12, P1, PT, R2, R24, RZ ;  /* 0x00000018020c8210 */ /* 0x008fc60007f3e0ff */
        /* <DEDUP_REMOVED lines=38> */
.L_x_6903:
[----:B------:R-:W-:Y:S05]  /*19d30*/  BSYNC.RECONVERGENT B1 ;  /* 0x0000000000017941 */ /* 0x000fea0003800200 */
.L_x_6902:
[----:B------:R-:W3:Y:S01]  /*19d40*/  LD.E R0, desc[UR4][R134.64+0xdc] ;  /* 0x0000dc0486007980 */ /* 0x000ee2000c101900 */
[----:B------:R-:W-:Y:S02]  /*19d50*/  FMNMX3.FTZ R36, R25, R49, R47, !PT ;  /* 0x0000003119247276 */ /* 0x000fe4000781002f */
[----:B------:R-:W-:Y:S02]  /*19d60*/  MOV R239, R74 ;  /* 0x0000004a00ef7202 */ /* 0x000fe40000000f00 */
[----:B------:R-:W-:Y:S02]  /*19d70*/  FMNMX3.FTZ R36, R36, R48, R46, !PT ;  /* 0x0000003024247276 */ /* 0x000fe4000781002e */
[----:B------:R-:W-:Y:S02]  /*19d80*/  MOV R240, R67 ;  /* 0x0000004300f07202 */ /* 0x000fe40000000f00 */
        /* <DEDUP_REMOVED lines=53> */
[----:B------:R-:W-:Y:S02]  /*1a0e0*/  FMNMX.FTZ R36, R239, R36, !PT ;  /* 0x00000024ef247209 */ /* 0x000fe40007810000 */
[----:B------:R-:W-:-:S03]  /*1a0f0*/  FMNMX3.FTZ R37, R37, R119, R114, !PT ;  /* 0x0000007725257276 */ /* 0x000fc60007810072 */
[----:B--2---:R-:W1:Y:S01]  /*1a100*/  SHFL.BFLY PT, R2, R36, 0x2, 0x1f ;  /* 0x0c401f0024027f89 */ /* 0x004e6200000e0000 */
[----:B------:R-:W-:-:S04]  /*1a110*/  FMNMX3.FTZ R37, R37, R93, R126, !PT ;  /* 0x0000005d25257276 */ /* 0x000fc8000781007e */
[----:B------:R-:W-:-:S04]  /*1a120*/  FMNMX3.FTZ R37, R37, R115, R110, !PT ;  /* 0x0000007325257276 */ /* 0x000fc8000781006e */
[----:B------:R-:W-:-:S04]  /*1a130*/  FMNMX3.FTZ R37, R37, R109, R138, !PT ;  /* 0x0000006d25257276 */ /* 0x000fc8000781008a */
[----:B------:R-:W-:-:S04]  /*1a140*/  FMNMX3.FTZ R37, R37, R128, R120, !PT ;  /* 0x0000008025257276 */ /* 0x000fc80007810078 */
[----:B------:R-:W-:-:S04]  /*1a150*/  FMNMX3.FTZ R37, R37, R113, R152, !PT ;  /* 0x0000007125257276 */ /* 0x000fc80007810098 */
[----:B------:R-:W-:Y:S02]  /*1a160*/  FMNMX3.FTZ R37, R37, R145, R142, !PT ;  /* 0x0000009125257276 */ /* 0x000fe4000781008e */
[----:B-1----:R-:W-:Y:S02]  /*1a170*/  FMNMX.FTZ R36, R36, R2, !PT ;  /* 0x0000000224247209 */ /* 0x002fe40007810000 */
[----:B------:R-:W-:-:S03]  /*1a180*/  FMNMX.FTZ R37, R240, R37, !PT ;  /* 0x00000025f0257209 */ /* 0x000fc60007810000 */
[----:B------:R-:W1:Y:S04]  /*1a190*/  SHFL.BFLY PT, R3, R36, 0x1, 0x1f ;  /* 0x0c201f0024037f89 */ /* 0x000e6800000e0000 */
[----:B------:R-:W2:Y:S01]  /*1a1a0*/  SHFL.BFLY PT, R2, R37, 0x2, 0x1f ;  /* 0x0c401f0025027f89 */ /* 0x000ea200000e0000 */
[----:B-1----:R-:W-:Y:S02]  /*1a1b0*/  FMNMX.FTZ R36, R36, R3, !PT ;  /* 0x0000000324247209 */ /* 0x002fe40007810000 */
[----:B--2---:R-:W-:Y:S02]  /*1a1c0*/  FMNMX.FTZ R37, R37, R2, !PT ;  /* 0x0000000225257209 */ /* 0x004fe40007810000 */
[----:B------:R-:W-:-:S03]  /*1a1d0*/  FSETP.NEU.FTZ.AND P0, PT, R36, -INF , PT ;  /* 0xff8000002400780b */ /* 0x000fc60003f1d000 */
[----:B------:R-:W1:Y:S02]  /*1a1e0*/  SHFL.BFLY PT, R4, R37, 0x1, 0x1f ;  /* 0x0c201f0025047f89 */ /* 0x000e6400000e0000 */
[----:B-1----:R-:W-:Y:S01]  /*1a1f0*/  FMNMX.FTZ R37, R37, R4, !PT ;  /* 0x0000000425257209 */ /* 0x002fe20007810000 */
[----:B---3--:R-:W-:-:S05]  /*1a200*/  FMUL.FTZ R3, R0, R36 ;  /* 0x0000002400037220 */ /* 0x008fca0000410000 */
[----:B------:R-:W-:-:S05]  /*1a210*/  FSEL R3, R3, RZ, P0 ;  /* 0x000000ff03037208 */ /* 0x000fca0000000000 */
[----:B------:R-:W-:-:S04]  /*1a220*/  FFMA.FTZ R2, R25, R0, -R3 ;  /* 0x0000000019027223 */ /* 0x000fc80000010803 */
[----:B------:R1:W-:Y:S02]  /*1a230*/  MUFU.EX2 R210, R2 ;  /* 0x0000000200d27308 */ /* 0x0003e40000000800 */
[----:B-1----:R-:W-:-:S06]  /*1a240*/  FFMA.FTZ R2, R49, R0, -R3 ;  /* 0x0000000031027223 */ /* 0x002fcc0000010803 */
[----:B------:R1:W2:Y:S01]  /*1a250*/  MUFU.EX2 R207, R2 ;  /* 0x0000000200cf7308 */ /* 0x0002a20000000800 */
[----:B------:R-:W-:Y:S01]  /*1a260*/  FMUL.FTZ R5, R0, R37 ;  /* 0x0000002500057220 */ /* 0x000fe20000410000 */
[----:B------:R-:W-:Y:S01]  /*1a270*/  FSETP.NEU.FTZ.AND P0, PT, R37, -INF , PT ;  /* 0xff8000002500780b */ /* 0x000fe20003f1d000 */
[----:B-1----:R-:W-:-:S05]  /*1a280*/  FFMA.FTZ R2, R47, R0, -R3 ;  /* 0x000000002f027223 */ /* 0x002fca0000010803 */
[----:B------:R1:W-:Y:S01]  /*1a290*/  MUFU.EX2 R208, R2 ;  /* 0x0000000200d07308 */ /* 0x0003e20000000800 */
[----:B------:R-:W-:Y:S01]  /*1a2a0*/  FSEL R5, R5, RZ, P0 ;  /* 0x000000ff05057208 */ /* 0x000fe20000000000 */
[----:B-1----:R-:W-:-:S06]  /*1a2b0*/  FFMA.FTZ R2, R48, R0, -R3 ;  /* 0x0000000030027223 */ /* 0x002fcc0000010803 */
[----:B------:R1:W3:Y:S02]  /*1a2c0*/  MUFU.EX2 R211, R2 ;  /* 0x0000000200d37308 */ /* 0x0002e40000000800 */
[----:B-1----:R-:W-:-:S06]  /*1a2d0*/  FFMA.FTZ R2, R46, R0, -R3 ;  /* 0x000000002e027223 */ /* 0x002fcc0000010803 */
[----:B------:R1:W-:Y:S01]  /*1a2e0*/  MUFU.EX2 R237, R2 ;  /* 0x0000000200ed7308 */ /* 0x0003e20000000800 */
[----:B------:R-:W-:Y:S01]  /*1a2f0*/  FFMA.FTZ R4, R26, R0, -R5 ;  /* 0x000000001a047223 */ /* 0x000fe20000010805 */
[----:B-1----:R-:W-:-:S04]  /*1a300*/  IADD3 R2, PT, PT, R27, R227, RZ ;  /* 0x000000e31b027210 */ /* 0x002fc80007ffe0ff */
[----:B------:R-:W-:Y:S01]  /*1a310*/  LEA R140, R2, R221, 0x1 ;  /* 0x000000dd028c7211 */ /* 0x000fe200078e08ff */
[----:B------:R-:W-:-:S03]  /*1a320*/  FFMA.FTZ R2, R61, R0, -R5 ;  /* 0x000000003d027223 */ /* 0x000fc60000010805 */
[-C--:B------:R-:W-:Y:S01]  /*1a330*/  IADD3 R13, PT, PT, R252, R140.reuse, RZ ;  /* 0x0000008cfc0d7210 */ /* 0x080fe20007ffe0ff */
[----:B------:R-:W1:Y:S01]  /*1a340*/  LDSM.16.MT88.4 R28, [R140+0xa000] ;  /* 0x00a000008c1c783b */ /* 0x000e620000004200 */
[----:B------:R4:W-:Y:S03]  /*1a350*/  MUFU.EX2 R6, R2 ;  /* 0x0000000200067308 */ /* 0x0009e60000000800 */
[----:B------:R-:W5:Y:S01]  /*1a360*/  LDSM.16.MT88.4 R24, [R13+0xa000] ;  /* 0x00a000000d18783b */ /* 0x000f620000004200 */
[----:B------:R-:W-:Y:S02]  /*1a370*/  IADD3 R38, PT, PT, R72, R140, RZ ;  /* 0x0000008c48267210 */ /* 0x000fe40007ffe0ff */
[----:B--2---:R-:W-:Y:S01]  /*1a380*/  F2FP.BF16.F32.PACK_AB R9, R207, R210 ;  /* 0x000000d2cf09723e */ /* 0x004fe200000010ff */
[----:B------:R-:W-:Y:S01]  /*1a390*/  LDSM.16.MT88.4 R32, [R140+0xa800] ;  /* 0x00a800008c20783b */ /* 0x000fe20000004200 */
[--C-:B----4-:R-:W-:Y:S01]  /*1a3a0*/  FFMA.FTZ R2, R57, R0, -R5.reuse ;  /* 0x0000000039027223 */ /* 0x110fe20000010805 */
[----:B------:R-:W2:Y:S01]  /*1a3b0*/  MUFU.EX2 R7, R4 ;  /* 0x0000000400077308 */ /* 0x000ea20000000800 */
[----:B------:R-:W-:Y:S01]  /*1a3c0*/  IADD3 R12, PT, PT, R252, R38, RZ ;  /* 0x00000026fc0c7210 */ /* 0x000fe20007ffe0ff */
[----:B------:R-:W-:Y:S04]  /*1a3d0*/  LDSM.16.MT88.4 R16, [R38+0xa000] ;  /* 0x00a000002610783b */ /* 0x000fe80000004200 */
[----:B------:R-:W4:Y:S02]  /*1a3e0*/  LDSM.16.MT88.4 R20, [R12+0xa000] ;  /* 0x00a000000c14783b */ /* 0x000f240000004200 */
[----:B------:R3:W-:Y:S02]  /*1a3f0*/  MUFU.EX2 R205, R2 ;  /* 0x0000000200cd7308 */ /* 0x0007e40000000800 */
[----:B---3--:R-:W-:-:S06]  /*1a400*/  FFMA.FTZ R2, R59, R0, -R5 ;  /* 0x000000003b027223 */ /* 0x008fcc0000010805 */
[----:B------:R3:W1:Y:S02]  /*1a410*/  MUFU.EX2 R206, R2 ;  /* 0x0000000200ce7308 */ /* 0x0006640000000800 */
[----:B---3--:R-:W-:-:S06]  /*1a420*/  FFMA.FTZ R2, R45, R0, -R3 ;  /* 0x000000002d027223 */ /* 0x008fcc0000010803 */
[----:B------:R3:W-:Y:S01]  /*1a430*/  MUFU.EX2 R233, R2 ;  /* 0x0000000200e97308 */ /* 0x0007e20000000800 */
[----:B------:R-:W-:Y:S01]  /*1a440*/  F2FP.BF16.F32.PACK_AB R11, R211, R208 ;  /* 0x000000d0d30b723e */ /* 0x000fe200000010ff */
[----:B---3--:R-:W-:-:S06]  /*1a450*/  FFMA.FTZ R2, R44, R0, -R3 ;  /* 0x000000002c027223 */ /* 0x008fcc0000010803 */
[----:B------:R3:W-:Y:S01]  /*1a460*/  MUFU.EX2 R236, R2 ;  /* 0x0000000200ec7308 */ /* 0x0007e20000000800 */
[----:B--2---:R-:W-:Y:S02]  /*1a470*/  F2FP.BF16.F32.PACK_AB R8, R6, R7 ;  /* 0x000000070608723e */ /* 0x004fe400000010ff */
[----:B-1----:R-:W-:Y:S01]  /*1a480*/  F2FP.BF16.F32.PACK_AB R10, R206, R205 ;  /* 0x000000cdce0a723e */ /* 0x002fe200000010ff */
[----:B---3--:R-:W-:-:S04]  /*1a490*/  FFMA.FTZ R2, R58, R0, -R5 ;  /* 0x000000003a027223 */ /* 0x008fc80000010805 */
[----:B------:R1:W-:Y:S02]  /*1a4a0*/  MUFU.EX2 R221, R2 ;  /* 0x0000000200dd7308 */ /* 0x0003e40000000800 */
[----:B------:R-:W-:Y:S01]  /*1a4b0*/  HMMA.16816.F32.BF16 R44, R8, R28, RZ ;  /* 0x0000001c082c723c */ /* 0x000fe200000418ff */
[----:B-1----:R-:W-:-:S05]  /*1a4c0*/  FFMA.FTZ R2, R51, R0, -R5 ;  /* 0x0000000033027223 */ /* 0x002fca0000010805 */
[----:B------:R1:W2:Y:S02]  /*1a4d0*/  MUFU.EX2 R226, R2 ;  /* 0x0000000200e27308 */ /* 0x0002a40000000800 */
[----:B------:R-:W-:Y:S01]  /*1a4e0*/  HMMA.16816.F32.BF16 R48, R8, R30, RZ ;  /* 0x0000001e0830723c */ /* 0x000fe200000418ff */
[----:B-1----:R-:W-:-:S05]  /*1a4f0*/  FFMA.FTZ R2, R55, R0, -R5 ;  /* 0x0000000037027223 */ /* 0x002fca0000010805 */
[----:B------:R1:W-:Y:S02]  /*1a500*/  MUFU.EX2 R222, R2 ;  /* 0x0000000200de7308 */ /* 0x0003e40000000800 */
[C---:B-----5:R-:W-:Y:S08]  /*1a510*/  HMMA.16816.F32.BF16 R40, R8.reuse, R24, RZ ;  /* 0x000000180828723c */ /* 0x060ff000000418ff */
[----:B------:R-:W-:Y:S01]  /*1a520*/  HMMA.16816.F32.BF16 R28, R8, R26, RZ ;  /* 0x0000001a081c723c */ /* 0x000fe200000418ff */
[----:B------:R-:W3:Y:S01]  /*1a530*/  LDSM.16.MT88.4 R24, [R13+0xa800] ;  /* 0x00a800000d18783b */ /* 0x000ee20000004200 */
[----:B-1----:R-:W-:-:S04]  /*1a540*/  FFMA.FTZ R2, R54, R0, -R5 ;  /* 0x0000000036027223 */ /* 0x002fc80000010805 */
[----:B------:R1:W5:Y:S02]  /*1a550*/  MUFU.EX2 R227, R2 ;  /* 0x0000000200e37308 */ /* 0x0003640000000800 */
[----:B-1----:R-:W-:-:S06]  /*1a560*/  FFMA.FTZ R2, R53, R0, -R3 ;  /* 0x0000000035027223 */ /* 0x002fcc0000010803 */
[----:B------:R1:W3:Y:S01]  /*1a570*/  MUFU.EX2 R218, R2 ;  /* 0x0000000200da7308 */ /* 0x0002e20000000800 */
[----:B----4-:R-:W-:Y:S01]  /*1a580*/  HMMA.16816.F32.BF16 R56, R8, R20, RZ ;  /* 0x000000140838723c */ /* 0x010fe200000418ff */
[----:B-1----:R-:W-:-:S06]  /*1a590*/  FFMA.FTZ R2, R52, R0, -R3 ;  /* 0x0000000034027223 */ /* 0x002fcc0000010803 */
[----:B------:R1:W-:Y:S01]  /*1a5a0*/  MUFU.EX2 R217, R2 ;  /* 0x0000000200d97308 */ /* 0x0003e20000000800 */
[----:B------:R-:W-:Y:S01]  /*1a5b0*/  HMMA.16816.F32.BF16 R52, R8, R22, RZ ;  /* 0x000000160834723c */ /* 0x000fe200000418ff */
[----:B------:R-:W4:Y:S01]  /*1a5c0*/  LDSM.16.MT88.4 R20, [R38+0xa800] ;  /* 0x00a800002614783b */ /* 0x000f220000004200 */
[----:B-1----:R-:W-:-:S05]  /*1a5d0*/  FFMA.FTZ R2, R70, R0, -R3 ;  /* 0x0000000046027223 */ /* 0x002fca0000010803 */
[----:B------:R1:W-:Y:S01]  /*1a5e0*/  MUFU.EX2 R219, R2 ;  /* 0x0000000200db7308 */ /* 0x0003e20000000800 */
[----:B------:R-:W-:Y:S01]  /*1a5f0*/  HMMA.16816.F32.BF16 R60, R8, R16, RZ ;  /* 0x00000010083c723c */ /* 0x000fe200000418ff */
[----:B-1----:R-:W-:-:S06]  /*1a600*/  FFMA.FTZ R2, R73, R0, -R3 ;  /* 0x0000000049027223 */ /* 0x002fcc0000010803 */
[----:B------:R1:W-:Y:S01]  /*1a610*/  MUFU.EX2 R216, R2 ;  /* 0x0000000200d87308 */ /* 0x0003e20000000800 */
        /* <DEDUP_REMOVED lines=12> */
[----:B------:R1:W-:Y:S02]  /*1a6e0*/  MUFU.EX2 R212, R2 ;  /* 0x0000000200d47308 */ /* 0x0003e40000000800 */
[C---:B------:R-:W-:Y:S08]  /*1a6f0*/  HMMA.16816.F32.BF16 R44, R8.reuse, R24, R40 ;  /* 0x00000018082c723c */ /* 0x040ff00000041828 */
[----:B------:R-:W-:Y:S01]  /*1a700*/  HMMA.16816.F32.BF16 R72, R8, R34, R48 ;  /* 0x000000220848723c */ /* 0x000fe20000041830 */
[----:B------:R-:W5:Y:S01]  /*1a710*/  LDSM.16.MT88.4 R32, [R140+0xb000] ;  /* 0x00b000008c20783b */ /* 0x000f620000004200 */
[----:B-1----:R-:W-:-:S06]  /*1a720*/  FFMA.FTZ R2, R185, R0, -R5 ;  /* 0x00000000b9027223 */ /* 0x002fcc0000010805 */
[----:B------:R-:W-:Y:S01]  /*1a730*/  HMMA.16816.F32.BF16 R40, R8, R26, R28 ;  /* 0x0000001a0828723c */ /* 0x000fe2000004181c */
[----:B------:R-:W1:Y:S01]  /*1a740*/  LDSM.16.MT88.4 R28, [R13+0xb000] ;  /* 0x00b000000d1c783b */ /* 0x000e620000004200 */
[----:B------:R4:W3:Y:S02]  /*1a750*/  MUFU.EX2 R215, R2 ;  /* 0x0000000200d77308 */ /* 0x0008e40000000800 */
[----:B----4-:R-:W-:-:S06]  /*1a760*/  FFMA.FTZ R2, R182, R0, -R3 ;  /* 0x00000000b6027223 */ /* 0x010fcc0000010803 */
[----:B------:R4:W5:Y:S02]  /*1a770*/  MUFU.EX2 R209, R2 ;  /* 0x0000000200d17308 */ /* 0x0009640000000800 */
[----:B----4-:R-:W-:-:S06]  /*1a780*/  FFMA.FTZ R2, R180, R0, -R3 ;  /* 0x00000000b4027223 */ /* 0x010fcc0000010803 */
[----:B------:R4:W-:Y:S01]  /*1a790*/  MUFU.EX2 R203, R2 ;  /* 0x0000000200cb7308 */ /* 0x0009e20000000800 */
[----:B------:R-:W-:Y:S01]  /*1a7a0*/  HMMA.16816.F32.BF16 R60, R8, R20, R60 ;  /* 0x00000014083c723c */ /* 0x000fe2000004183c */
[----:B----4-:R-:W-:-:S06]  /*1a7b0*/  FFMA.FTZ R2, R82, R0, -R3 ;  /* 0x0000000052027223 */ /* 0x010fcc0000010803 */
[----:B------:R4:W-:Y:S01]  /*1a7c0*/  MUFU.EX2 R204, R2 ;  /* 0x0000000200cc7308 */ /* 0x0009e20000000800 */
[----:B------:R-:W-:Y:S01]  /*1a7d0*/  HMMA.16816.F32.BF16 R64, R8, R22, R64 ;  /* 0x000000160840723c */ /* 0x000fe20000041840 */
[----:B------:R-:W1:Y:S01]  /*1a7e0*/  LDSM.16.MT88.4 R20, [R38+0xb000] ;  /* 0x00b000002614783b */ /* 0x000e620000004200 */
[----:B----4-:R-:W-:-:S05]  /*1a7f0*/  FFMA.FTZ R2, R80, R0, -R3 ;  /* 0x0000000050027223 */ /* 0x010fca0000010803 */
[----:B------:R4:W-:Y:S01]  /*1a800*/  MUFU.EX2 R202, R2 ;  /* 0x0000000200ca7308 */ /* 0x0009e20000000800 */
[----:B--2---:R-:W-:Y:S01]  /*1a810*/  HMMA.16816.F32.BF16 R48, R8, R16, R56 ;  /* 0x000000100830723c */ /* 0x004fe20000041838 */
[----:B----4-:R-:W-:-:S06]  /*1a820*/  FFMA.FTZ R2, R188, R0, -R5 ;  /* 0x00000000bc027223 */ /* 0x010fcc0000010805 */
[----:B------:R2:W-:Y:S01]  /*1a830*/  MUFU.EX2 R201, R2 ;  /* 0x0000000200c97308 */ /* 0x0005e20000000800 */
[----:B------:R-:W-:Y:S01]  /*1a840*/  HMMA.16816.F32.BF16 R24, R8, R18, R52 ;  /* 0x000000120818723c */ /* 0x000fe20000041834 */
[----:B---3--:R-:W-:Y:S01]  /*1a850*/  F2FP.BF16.F32.PACK_AB R8, R213, R214 ;  /* 0x000000d6d508723e */ /* 0x008fe200000010ff */
[----:B------:R-:W3:Y:S01]  /*1a860*/  LDSM.16.MT88.4 R16, [R12+0xb000] ;  /* 0x00b000000c10783b */ /* 0x000ee20000004200 */
[----:B------:R-:W-:Y:S02]  /*1a870*/  F2FP.BF16.F32.PACK_AB R9, R219, R217 ;  /* 0x000000d9db09723e */ /* 0x000fe400000010ff */
[----:B------:R-:W-:Y:S01]  /*1a880*/  F2FP.BF16.F32.PACK_AB R10, R215, R212 ;  /* 0x000000d4d70a723e */ /* 0x000fe200000010ff */
[----:B--2---:R-:W-:-:S04]  /*1a890*/  FFMA.FTZ R2, R186, R0, -R5 ;  /* 0x00000000ba027223 */ /* 0x004fc80000010805 */
[----:B------:R2:W4:Y:S01]  /*1a8a0*/  MUFU.EX2 R200, R2 ;  /* 0x0000000200c87308 */ /* 0x0005220000000800 */
[----:B-----5:R-:W-:Y:S01]  /*1a8b0*/  F2FP.BF16.F32.PACK_AB R11, R209, R216 ;  /* 0x000000d8d10b723e */ /* 0x020fe200000010ff */
[----:B--2---:R-:W-:-:S06]  /*1a8c0*/  FFMA.FTZ R2, R183, R0, -R5 ;  /* 0x00000000b7027223 */ /* 0x004fcc0000010805 */
[----:B------:R2:W-:Y:S01]  /*1a8d0*/  MUFU.EX2 R199, R2 ;  /* 0x0000000200c77308 */ /* 0x0005e20000000800 */
[C---:B------:R-:W-:Y:S08]  /*1a8e0*/  HMMA.16816.F32.BF16 R56, R8.reuse, R32, R68 ;  /* 0x000000200838723c */ /* 0x040ff00000041844 */
[----:B-1----:R-:W-:Y:S01]  /*1a8f0*/  HMMA.16816.F32.BF16 R44, R8, R28, R44 ;  /* 0x0000001c082c723c */ /* 0x002fe2000004182c */
[----:B--2---:R-:W-:-:S07]  /*1a900*/  FFMA.FTZ R2, R83, R0, -R5 ;  /* 0x0000000053027223 */ /* 0x004fce0000010805 */
[C---:B------:R-:W-:Y:S01]  /*1a910*/  HMMA.16816.F32.BF16 R40, R8.reuse, R30, R40 ;  /* 0x0000001e0828723c */ /* 0x040fe20000041828 */
[----:B------:R-:W1:Y:S01]  /*1a920*/  LDSM.16.MT88.4 R28, [R13+0xb800] ;  /* 0x00b800000d1c783b */ /* 0x000e620000004200 */
[----:B------:R2:W5:Y:S06]  /*1a930*/  MUFU.EX2 R198, R2 ;  /* 0x0000000200c67308 */ /* 0x00056c0000000800 */
[----:B------:R-:W-:Y:S01]  /*1a940*/  HMMA.16816.F32.BF16 R68, R8, R34, R72 ;  /* 0x000000220844723c */ /* 0x000fe20000041848 */
[----:B------:R-:W1:Y:S01]  /*1a950*/  LDSM.16.MT88.4 R32, [R140+0xb800] ;  /* 0x00b800008c20783b */ /* 0x000e620000004200 */
[----:B--2---:R-:W-:-:S04]  /*1a960*/  FFMA.FTZ R2, R81, R0, -R3 ;  /* 0x0000000051027223 */ /* 0x004fc80000010803 */
[----:B------:R2:W1:Y:S02]  /*1a970*/  MUFU.EX2 R197, R2 ;  /* 0x0000000200c57308 */ /* 0x0004640000000800 */
[----:B--2---:R-:W-:-:S06]  /*1a980*/  FFMA.FTZ R2, R176, R0, -R3 ;  /* 0x00000000b0027223 */ /* 0x004fcc0000010803 */
[----:B------:R2:W-:Y:S01]  /*1a990*/  MUFU.EX2 R195, R2 ;  /* 0x0000000200c37308 */ /* 0x0005e20000000800 */
[----:B------:R-:W-:Y:S01]  /*1a9a0*/  HMMA.16816.F32.BF16 R60, R8, R20, R60 ;  /* 0x00000014083c723c */ /* 0x000fe2000004183c */
[----:B--2---:R-:W-:-:S06]  /*1a9b0*/  FFMA.FTZ R2, R172, R0, -R3 ;  /* 0x00000000ac027223 */ /* 0x004fcc0000010803 */
[----:B------:R2:W-:Y:S01]  /*1a9c0*/  MUFU.EX2 R196, R2 ;  /* 0x0000000200c47308 */ /* 0x0005e20000000800 */
[----:B------:R-:W-:Y:S01]  /*1a9d0*/  HMMA.16816.F32.BF16 R80, R8, R22, R64 ;  /* 0x000000160850723c */ /* 0x000fe20000041840 */
[----:B------:R-:W1:Y:S01]  /*1a9e0*/  LDSM.16.MT88.4 R20, [R38+0xb800] ;  /* 0x00b800002614783b */ /* 0x000e620000004200 */
[----:B--2---:R-:W-:-:S05]  /*1a9f0*/  FFMA.FTZ R2, R169, R0, -R3 ;  /* 0x00000000a9027223 */ /* 0x004fca0000010803 */
[----:B------:R2:W-:Y:S01]  /*1aa00*/  MUFU.EX2 R194, R2 ;  /* 0x0000000200c27308 */ /* 0x0005e20000000800 */
[----:B---3--:R-:W-:Y:S01]  /*1aa10*/  HMMA.16816.F32.BF16 R52, R8, R16, R48 ;  /* 0x000000100834723c */ /* 0x008fe20000041830 */
[----:B--2---:R-:W-:-:S06]  /*1aa20*/  FFMA.FTZ R2, R184, R0, -R5 ;  /* 0x00000000b8027223 */ /* 0x004fcc0000010805 */
[----:B------:R2:W-:Y:S01]  /*1aa30*/  MUFU.EX2 R193, R2 ;  /* 0x0000000200c17308 */ /* 0x0005e20000000800 */
[----:B------:R-:W-:Y:S01]  /*1aa40*/  HMMA.16816.F32.BF16 R24, R8, R18, R24 ;  /* 0x000000120818723c */ /* 0x000fe20000041818 */
[----:B----4-:R-:W-:Y:S01]  /*1aa50*/  F2FP.BF16.F32.PACK_AB R8, R200, R201 ;  /* 0x000000c9c808723e */ /* 0x010fe200000010ff */
[----:B------:R-:W3:Y:S01]  /*1aa60*/  LDSM.16.MT88.4 R16, [R12+0xb800] ;  /* 0x00b800000c10783b */ /* 0x000ee20000004200 */
[----:B------:R-:W-:Y:S02]  /*1aa70*/  F2FP.BF16.F32.PACK_AB R9, R204, R203 ;  /* 0x000000cbcc09723e */ /* 0x000fe400000010ff */
[----:B-----5:R-:W-:Y:S01]  /*1aa80*/  F2FP.BF16.F32.PACK_AB R10, R198, R199 ;  /* 0x000000c7c60a723e */ /* 0x020fe200000010ff */
[----:B--2---:R-:W-:-:S04]  /*1aa90*/  FFMA.FTZ R2, R181, R0, -R5 ;  /* 0x00000000b5027223 */ /* 0x004fc80000010805 */
[----:B------:R2:W4:Y:S01]  /*1aaa0*/  MUFU.EX2 R192, R2 ;  /* 0x0000000200c07308 */ /* 0x0005220000000800 */
[----:B-1----:R-:W-:Y:S01]  /*1aab0*/  F2FP.BF16.F32.PACK_AB R11, R197, R202 ;  /* 0x000000cac50b723e */ /* 0x002fe200000010ff */
[----:B--2---:R-:W-:-:S06]  /*1aac0*/  FFMA.FTZ R2, R178, R0, -R5 ;  /* 0x00000000b2027223 */ /* 0x004fcc0000010805 */
[----:B------:R1:W-:Y:S01]  /*1aad0*/  MUFU.EX2 R191, R2 ;  /* 0x0000000200bf7308 */ /* 0x0003e20000000800 */
[C---:B------:R-:W-:Y:S08]  /*1aae0*/  HMMA.16816.F32.BF16 R44, R8.reuse, R28, R44 ;  /* 0x0000001c082c723c */ /* 0x040ff0000004182c */
[----:B------:R-:W-:Y:S01]  /*1aaf0*/  HMMA.16816.F32.BF16 R40, R8, R30, R40 ;  /* 0x0000001e0828723c */ /* 0x000fe20000041828 */
[----:B------:R-:W2:Y:S01]  /*1ab00*/  LDSM.16.MT88.4 R28, [R13+0xc000] ;  /* 0x00c000000d1c783b */ /* 0x000ea20000004200 */
[----:B-1----:R-:W-:-:S04]  /*1ab10*/  FFMA.FTZ R2, R175, R0, -R5 ;  /* 0x00000000af027223 */ /* 0x002fc80000010805 */
[----:B------:R1:W5:Y:S02]  /*1ab20*/  MUFU.EX2 R190, R2 ;  /* 0x0000000200be7308 */ /* 0x0003640000000800 */
[C---:B------:R-:W-:Y:S08]  /*1ab30*/  HMMA.16816.F32.BF16 R56, R8.reuse, R32, R56 ;  /* 0x000000200838723c */ /* 0x040ff00000041838 */
[----:B------:R-:W-:Y:S01]  /*1ab40*/  HMMA.16816.F32.BF16 R68, R8, R34, R68 ;  /* 0x000000220844723c */ /* 0x000fe20000041844 */
[----:B------:R-:W2:Y:S01]  /*1ab50*/  LDSM.16.MT88.4 R32, [R140+0xc000] ;  /* 0x00c000008c20783b */ /* 0x000ea20000004200 */
[----:B-1----:R-:W-:-:S04]  /*1ab60*/  FFMA.FTZ R2, R171, R0, -R3 ;  /* 0x00000000ab027223 */ /* 0x002fc80000010803 */
[----:B------:R1:W5:Y:S02]  /*1ab70*/  MUFU.EX2 R189, R2 ;  /* 0x0000000200bd7308 */ /* 0x0003640000000800 */
[----:B-1----:R-:W-:-:S06]  /*1ab80*/  FFMA.FTZ R2, R168, R0, -R3 ;  /* 0x00000000a8027223 */ /* 0x002fcc0000010803 */
[----:B------:R1:W-:Y:S01]  /*1ab90*/  MUFU.EX2 R187, R2 ;  /* 0x0000000200bb7308 */ /* 0x0003e20000000800 */
[----:B------:R-:W-:Y:S01]  /*1aba0*/  HMMA.16816.F32.BF16 R64, R8, R20, R60 ;  /* 0x000000140840723c */ /* 0x000fe2000004183c */
[----:B-1----:R-:W-:-:S06]  /*1abb0*/  FFMA.FTZ R2, R164, R0, -R3 ;  /* 0x00000000a4027223 */ /* 0x002fcc0000010803 */
[----:B------:R1:W-:Y:S01]  /*1abc0*/  MUFU.EX2 R188, R2 ;  /* 0x0000000200bc7308 */ /* 0x0003e20000000800 */
[----:B------:R-:W-:Y:S01]  /*1abd0*/  HMMA.16816.F32.BF16 R80, R8, R22, R80 ;  /* 0x000000160850723c */ /* 0x000fe20000041850 */
[----:B------:R-:W2:Y:S01]  /*1abe0*/  LDSM.16.MT88.4 R20, [R38+0xc000] ;  /* 0x00c000002614783b */ /* 0x000ea20000004200 */
        /* <DEDUP_REMOVED lines=11> */
[----:B-----5:R-:W-:Y:S02]  /*1aca0*/  F2FP.BF16.F32.PACK_AB R10, R190, R191 ;  /* 0x000000bfbe0a723e */ /* 0x020fe400000010ff */
[----:B------:R-:W-:Y:S01]  /*1acb0*/  F2FP.BF16.F32.PACK_AB R11, R189, R194 ;  /* 0x000000c2bd0b723e */ /* 0x000fe200000010ff */
[----:B-1----:R-:W-:-:S04]  /*1acc0*/  FFMA.FTZ R2, R173, R0, -R5 ;  /* 0x00000000ad027223 */ /* 0x002fc80000010805 */
[----:B------:R1:W-:Y:S02]  /*1acd0*/  MUFU.EX2 R183, R2 ;  /* 0x0000000200b77308 */ /* 0x0003e40000000800 */
[----:B--2---:R-:W-:Y:S01]  /*1ace0*/  HMMA.16816.F32.BF16 R44, R8, R28, R44 ;  /* 0x0000001c082c723c */ /* 0x004fe2000004182c */
[----:B-1----:R-:W-:-:S05]  /*1acf0*/  FFMA.FTZ R2, R167, R0, -R5 ;  /* 0x00000000a7027223 */ /* 0x002fca0000010805 */
[----:B------:R1:W2:Y:S02]  /*1ad00*/  MUFU.EX2 R182, R2 ;  /* 0x0000000200b67308 */ /* 0x0002a40000000800 */
[C---:B------:R-:W-:Y:S01]  /*1ad10*/  HMMA.16816.F32.BF16 R40, R8.reuse, R30, R40 ;  /* 0x0000001e0828723c */ /* 0x040fe20000041828 */
[----:B------:R-:W5:Y:S07]  /*1ad20*/  LDSM.16.MT88.4 R28, [R13+0xc800] ;  /* 0x00c800000d1c783b */ /* 0x000f6e0000004200 */
[----:B------:R-:W-:Y:S01]  /*1ad30*/  HMMA.16816.F32.BF16 R56, R8, R32, R56 ;  /* 0x000000200838723c */ /* 0x000fe20000041838 */
[----:B-1----:R-:W-:-:S07]  /*1ad40*/  FFMA.FTZ R2, R163, R0, -R3 ;  /* 0x00000000a3027223 */ /* 0x002fce0000010803 */
[----:B------:R-:W-:Y:S01]  /*1ad50*/  HMMA.16816.F32.BF16 R68, R8, R34, R68 ;  /* 0x000000220844723c */ /* 0x000fe20000041844 */
[----:B------:R-:W1:Y:S01]  /*1ad60*/  LDSM.16.MT88.4 R32, [R140+0xc800] ;  /* 0x00c800008c20783b */ /* 0x000e620000004200 */
        /* <DEDUP_REMOVED lines=22> */
[----:B------:R2:W-:Y:S02]  /*1aed0*/  MUFU.EX2 R174, R2 ;  /* 0x0000000200ae7308 */ /* 0x0005e40000000800 */
[----:B------:R-:W-:Y:S01]  /*1aee0*/  HMMA.16816.F32.BF16 R44, R8, R28, R44 ;  /* 0x0000001c082c723c */ /* 0x000fe2000004182c */
[----:B--2---:R-:W-:-:S05]  /*1aef0*/  FFMA.FTZ R2, R159, R0, -R5 ;  /* 0x000000009f027223 */ /* 0x004fca0000010805 */
[----:B------:R2:W3:Y:S02]  /*1af00*/  MUFU.EX2 R176, R2 ;  /* 0x0000000200b07308 */ /* 0x0004e40000000800 */
[C---:B------:R-:W-:Y:S01]  /*1af10*/  HMMA.16816.F32.BF16 R40, R8.reuse, R30, R40 ;  /* 0x0000001e0828723c */ /* 0x040fe20000041828 */
[----:B------:R-:W5:Y:S07]  /*1af20*/  LDSM.16.MT88.4 R28, [R13+0xd000] ;  /* 0x00d000000d1c783b */ /* 0x000f6e0000004200 */
[----:B-1----:R-:W-:Y:S01]  /*1af30*/  HMMA.16816.F32.BF16 R56, R8, R32, R56 ;  /* 0x000000200838723c */ /* 0x002fe20000041838 */
[----:B--2---:R-:W-:-:S07]  /*1af40*/  FFMA.FTZ R2, R155, R0, -R3 ;  /* 0x000000009b027223 */ /* 0x004fce0000010803 */
[----:B------:R-:W-:Y:S01]  /*1af50*/  HMMA.16816.F32.BF16 R68, R8, R34, R68 ;  /* 0x000000220844723c */ /* 0x000fe20000041844 */
[----:B------:R-:W1:Y:S01]  /*1af60*/  LDSM.16.MT88.4 R32, [R140+0xd000] ;  /* 0x00d000008c20783b */ /* 0x000e620000004200 */
[----:B------:R2:W5:Y:S02]  /*1af70*/  MUFU.EX2 R173, R2 ;  /* 0x0000000200ad7308 */ /* 0x0005640000000800 */
        /* <DEDUP_REMOVED lines=11> */
[----:B----4-:R-:W-:Y:S01]  /*1b030*/  HMMA.16816.F32.BF16 R52, R8, R16, R52 ;  /* 0x000000100834723c */ /* 0x010fe20000041834 */
[----:B--2---:R-:W-:-:S06]  /*1b040*/  FFMA.FTZ R2, R162, R0, -R5 ;  /* 0x00000000a2027223 */ /* 0x004fcc0000010805 */
[----:B------:R2:W4:Y:S01]  /*1b050*/  MUFU.EX2 R168, R2 ;  /* 0x0000000200a87308 */ /* 0x0005220000000800 */
[----:B------:R-:W-:Y:S01]  /*1b060*/  HMMA.16816.F32.BF16 R24, R8, R18, R24 ;  /* 0x000000120818723c */ /* 0x000fe20000041818 */
[----:B------:R-:W-:Y:S01]  /*1b070*/  F2FP.BF16.F32.PACK_AB R8, R175, R177 ;  /* 0x000000b1af08723e */ /* 0x000fe200000010ff */
[----:B------:R-:W4:Y:S01]  /*1b080*/  LDSM.16.MT88.4 R16, [R12+0xd000] ;  /* 0x00d000000c10783b */ /* 0x000f220000004200 */
[----:B------:R-:W-:Y:S02]  /*1b090*/  F2FP.BF16.F32.PACK_AB R9, R179, R180 ;  /* 0x000000b4b309723e */ /* 0x000fe400000010ff */
[----:B---3--:R-:W-:Y:S02]  /*1b0a0*/  F2FP.BF16.F32.PACK_AB R10, R176, R174 ;  /* 0x000000aeb00a723e */ /* 0x008fe400000010ff */
[----:B-----5:R-:W-:Y:S01]  /*1b0b0*/  F2FP.BF16.F32.PACK_AB R11, R173, R178 ;  /* 0x000000b2ad0b723e */ /* 0x020fe200000010ff */
[----:B--2---:R-:W-:-:S04]  /*1b0c0*/  FFMA.FTZ R2, R157, R0, -R5 ;  /* 0x000000009d027223 */ /* 0x004fc80000010805 */
        /* <DEDUP_REMOVED lines=12> */
[----:B------:R2:W-:Y:S02]  /*1b190*/  MUFU.EX2 R162, R2 ;  /* 0x0000000200a27308 */ /* 0x0005e40000000800 */
        /* <DEDUP_REMOVED lines=16> */
[----:B---3--:R-:W-:Y:S01]  /*1b2a0*/  F2FP.BF16.F32.PACK_AB R10, R166, R167 ;  /* 0x000000a7a60a723e */ /* 0x008fe200000010ff */
[----:B--2---:R-:W-:-:S04]  /*1b2b0*/  FFMA.FTZ R2, R151, R0, -R5 ;  /* 0x0000000097027223 */ /* 0x004fc80000010805 */
[----:B------:R2:W-:Y:S01]  /*1b2c0*/  MUFU.EX2 R159, R2 ;  /* 0x00000002009f7308 */ /* 0x0005e20000000800 */
[----:B-----5:R-:W-:Y:S01]  /*1b2d0*/  F2FP.BF16.F32.PACK_AB R11, R165, R170 ;  /* 0x000000aaa50b723e */ /* 0x020fe200000010ff */
[----:B--2---:R-:W-:-:S06]  /*1b2e0*/  FFMA.FTZ R2, R139, R0, -R5 ;  /* 0x000000008b027223 */ /* 0x004fcc0000010805 */
[----:B------:R2:W3:Y:S01]  /*1b2f0*/  MUFU.EX2 R158, R2 ;  /* 0x00000002009e7308 */ /* 0x0004e20000000800 */
[C---:B------:R-:W-:Y:S08]  /*1b300*/  HMMA.16816.F32.BF16 R52, R8.reuse, R28, R48 ;  /* 0x0000001c0834723c */ /* 0x040ff00000041830 */
[----:B-1----:R-:W-:Y:S01]  /*1b310*/  HMMA.16816.F32.BF16 R56, R8, R32, R56 ;  /* 0x000000200838723c */ /* 0x002fe20000041838 */
[----:B--2---:R-:W-:-:S04]  /*1b320*/  FFMA.FTZ R2, R130, R0, -R3 ;  /* 0x0000000082027223 */ /* 0x004fc80000010803 */
[----:B------:R1:W2:Y:S03]  /*1b330*/  MUFU.EX2 R157, R2 ;  /* 0x00000002009d7308 */ /* 0x0002a60000000800 */
[C---:B------:R-:W-:Y:S01]  /*1b340*/  HMMA.16816.F32.BF16 R68, R8.reuse, R34, R68 ;  /* 0x000000220844723c */ /* 0x040fe20000041844 */
[----:B------:R-:W5:Y:S07]  /*1b350*/  LDSM.16.MT88.4 R32, [R140+0xe000] ;  /* 0x00e000008c20783b */ /* 0x000f6e0000004200 */
[----:B------:R-:W-:Y:S01]  /*1b360*/  HMMA.16816.F32.BF16 R48, R8, R30, R40 ;  /* 0x0000001e0830723c */ /* 0x000fe20000041828 */
[----:B------:R-:W5:Y:S01]  /*1b370*/  LDSM.16.MT88.4 R28, [R13+0xe000] ;  /* 0x00e000000d1c783b */ /* 0x000f620000004200 */
[----:B-1----:R-:W-:-:S04]  /*1b380*/  FFMA.FTZ R2, R124, R0, -R3 ;  /* 0x000000007c027223 */ /* 0x002fc80000010803 */
[----:B------:R1:W-:Y:S02]  /*1b390*/  MUFU.EX2 R154, R2 ;  /* 0x00000002009a7308 */ /* 0x0003e40000000800 */
[----:B-1----:R-:W-:-:S06]  /*1b3a0*/  FFMA.FTZ R2, R121, R0, -R3 ;  /* 0x0000000079027223 */ /* 0x002fcc0000010803 */
        /* <DEDUP_REMOVED lines=8> */
[----:B----4-:R-:W-:Y:S01]  /*1b430*/  HMMA.16816.F32.BF16 R44, R8, R16, R44 ;  /* 0x00000010082c723c */ /* 0x010fe2000004182c */
[----:B-1----:R-:W-:-:S06]  /*1b440*/  FFMA.FTZ R2, R147, R0, -R5 ;  /* 0x0000000093027223 */ /* 0x002fcc0000010805 */
[----:B------:R1:W4:Y:S01]  /*1b450*/  MUFU.EX2 R151, R2 ;  /* 0x0000000200977308 */ /* 0x0003220000000800 */
[----:B------:R-:W-:Y:S01]  /*1b460*/  HMMA.16816.F32.BF16 R24, R8, R18, R24 ;  /* 0x000000120818723c */ /* 0x000fe20000041818 */
[----:B------:R-:W-:Y:S01]  /*1b470*/  F2FP.BF16.F32.PACK_AB R8, R160, R161 ;  /* 0x000000a1a008723e */ /* 0x000fe200000010ff */
[----:B------:R-:W4:Y:S01]  /*1b480*/  LDSM.16.MT88.4 R16, [R12+0xe000] ;  /* 0x00e000000c10783b */ /* 0x000f220000004200 */
[----:B------:R-:W-:Y:S01]  /*1b490*/  F2FP.BF16.F32.PACK_AB R9, R164, R162 ;  /* 0x000000a2a409723e */ /* 0x000fe200000010ff */
[----:B-1----:R-:W-:-:S04]  /*1b4a0*/  FFMA.FTZ R2, R141, R0, -R5 ;  /* 0x000000008d027223 */ /* 0x002fc80000010805 */
[----:B------:R1:W-:Y:S01]  /*1b4b0*/  MUFU.EX2 R150, R2 ;  /* 0x0000000200967308 */ /* 0x0003e20000000800 */
[----:B---3--:R-:W-:Y:S02]  /*1b4c0*/  F2FP.BF16.F32.PACK_AB R10, R158, R159 ;  /* 0x0000009f9e0a723e */ /* 0x008fe400000010ff */
[----:B--2---:R-:W-:Y:S01]  /*1b4d0*/  F2FP.BF16.F32.PACK_AB R11, R157, R163 ;  /* 0x000000a39d0b723e */ /* 0x004fe200000010ff */
[----:B-1----:R-:W-:-:S04]  /*1b4e0*/  FFMA.FTZ R2, R125, R0, -R5 ;  /* 0x000000007d027223 */ /* 0x002fc80000010805 */
[----:B------:R1:W2:Y:S02]  /*1b4f0*/  MUFU.EX2 R149, R2 ;  /* 0x0000000200957308 */ /* 0x0002a40000000800 */
[----:B-----5:R-:W-:Y:S01]  /*1b500*/  HMMA.16816.F32.BF16 R40, R8, R32, R56 ;  /* 0x000000200828723c */ /* 0x020fe20000041838 */
[----:B-1----:R-:W-:-:S05]  /*1b510*/  FFMA.FTZ R2, R111, R0, -R3 ;  /* 0x000000006f027223 */ /* 0x002fca0000010803 */
[----:B------:R1:W3:Y:S02]  /*1b520*/  MUFU.EX2 R148, R2 ;  /* 0x0000000200947308 */ /* 0x0002e40000000800 */
[C---:B------:R-:W-:Y:S01]  /*1b530*/  HMMA.16816.F32.BF16 R68, R8.reuse, R34, R68 ;  /* 0x000000220844723c */ /* 0x040fe20000041844 */
[----:B------:R-:W5:Y:S07]  /*1b540*/  LDSM.16.MT88.4 R32, [R13+0xe800] ;  /* 0x00e800000d20783b */ /* 0x000f6e0000004200 */
[----:B------:R-:W-:Y:S01]  /*1b550*/  HMMA.16816.F32.BF16 R60, R8, R28, R52 ;  /* 0x0000001c083c723c */ /* 0x000fe20000041834 */
[----:B-1----:R-:W-:-:S07]  /*1b560*/  FFMA.FTZ R2, R99, R0, -R3 ;  /* 0x0000000063027223 */ /* 0x002fce0000010803 */
[----:B------:R-:W-:Y:S01]  /*1b570*/  HMMA.16816.F32.BF16 R52, R8, R30, R48 ;  /* 0x0000001e0834723c */ /* 0x000fe20000041830 */
[----:B------:R-:W1:Y:S01]  /*1b580*/  LDSM.16.MT88.4 R28, [R140+0xe800] ;  /* 0x00e800008c1c783b */ /* 0x000e620000004200 */
[----:B------:R4:W-:Y:S02]  /*1b590*/  MUFU.EX2 R144, R2 ;  /* 0x0000000200907308 */ /* 0x0009e40000000800 */
        /* <DEDUP_REMOVED lines=10> */
[----:B------:R4:W1:Y:S01]  /*1b640*/  MUFU.EX2 R139, R2 ;  /* 0x00000002008b7308 */ /* 0x0008620000000800 */
[----:B------:R-:W-:Y:S01]  /*1b650*/  HMMA.16816.F32.BF16 R56, R8, R16, R44 ;  /* 0x000000100838723c */ /* 0x000fe2000004182c */
[----:B----4-:R-:W-:-:S06]  /*1b660*/  FFMA.FTZ R2, R129, R0, -R5 ;  /* 0x0000000081027223 */ /* 0x010fcc0000010805 */
[----:B------:R4:W-:Y:S01]  /*1b670*/  MUFU.EX2 R136, R2 ;  /* 0x0000000200887308 */ /* 0x0009e20000000800 */
[----:B------:R-:W-:Y:S01]  /*1b680*/  HMMA.16816.F32.BF16 R24, R8, R18, R24 ;  /* 0x000000120818723c */ /* 0x000fe20000041818 */
[----:B------:R-:W-:Y:S01]  /*1b690*/  F2FP.BF16.F32.PACK_AB R8, R151, R143 ;  /* 0x0000008f9708723e */ /* 0x000fe200000010ff */
[----:B------:R-:W1:Y:S01]  /*1b6a0*/  LDSM.16.MT88.4 R16, [R12+0xe800] ;  /* 0x00e800000c10783b */ /* 0x000e620000004200 */
[----:B------:R-:W-:Y:S02]  /*1b6b0*/  F2FP.BF16.F32.PACK_AB R9, R156, R154 ;  /* 0x0000009a9c09723e */ /* 0x000fe400000010ff */
[----:B--2---:R-:W-:Y:S02]  /*1b6c0*/  F2FP.BF16.F32.PACK_AB R10, R149, R150 ;  /* 0x00000096950a723e */ /* 0x004fe400000010ff */
[----:B---3--:R-:W-:Y:S01]  /*1b6d0*/  F2FP.BF16.F32.PACK_AB R11, R148, R155 ;  /* 0x0000009b940b723e */ /* 0x008fe200000010ff */
[----:B----4-:R-:W-:-:S04]  /*1b6e0*/  FFMA.FTZ R2, R100, R0, -R5 ;  /* 0x0000000064027223 */ /* 0x010fc80000010805 */
[----:B------:R2:W3:Y:S02]  /*1b6f0*/  MUFU.EX2 R132, R2 ;  /* 0x0000000200847308 */ /* 0x0004e40000000800 */
[----:B-----5:R-:W-:Y:S01]  /*1b700*/  HMMA.16816.F32.BF16 R44, R8, R32, R60 ;  /* 0x00000020082c723c */ /* 0x020fe2000004183c */
[----:B--2---:R-:W-:-:S05]  /*1b710*/  FFMA.FTZ R2, R96, R0, -R3 ;  /* 0x0000000060027223 */ /* 0x004fca0000010803 */
[----:B------:R2:W4:Y:S02]  /*1b720*/  MUFU.EX2 R131, R2 ;  /* 0x0000000200837308 */ /* 0x0005240000000800 */
        /* <DEDUP_REMOVED lines=17> */
[----:B------:R2:W1:Y:S01]  /*1b840*/  MUFU.EX2 R122, R2 ;  /* 0x00000002007a7308 */ /* 0x0004620000000800 */
[----:B------:R-:W-:Y:S01]  /*1b850*/  HMMA.16816.F32.BF16 R68, R8, R16, R56 ;  /* 0x000000100844723c */ /* 0x000fe20000041838 */
[----:B--2---:R-:W-:-:S06]  /*1b860*/  FFMA.FTZ R2, R101, R0, -R5 ;  /* 0x0000000065027223 */ /* 0x004fcc0000010805 */
[----:B------:R2:W-:Y:S01]  /*1b870*/  MUFU.EX2 R121, R2 ;  /* 0x0000000200797308 */ /* 0x0005e20000000800 */
[----:B------:R-:W-:Y:S01]  /*1b880*/  HMMA.16816.F32.BF16 R72, R8, R18, R24 ;  /* 0x000000120848723c */ /* 0x000fe20000041818 */
[----:B------:R-:W-:Y:S01]  /*1b890*/  F2FP.BF16.F32.PACK_AB R8, R139, R137 ;  /* 0x000000898b08723e */ /* 0x000fe200000010ff */
[----:B------:R-:W1:Y:S01]  /*1b8a0*/  LDSM.16.MT88.4 R16, [R12+0xf000] ;  /* 0x00f000000c10783b */ /* 0x000e620000004200 */
[----:B------:R-:W-:Y:S02]  /*1b8b0*/  F2FP.BF16.F32.PACK_AB R9, R147, R144 ;  /* 0x000000909309723e */ /* 0x000fe400000010ff */
[----:B---3--:R-:W-:Y:S01]  /*1b8c0*/  F2FP.BF16.F32.PACK_AB R10, R132, R136 ;  /* 0x00000088840a723e */ /* 0x008fe200000010ff */
[----:B------:R-:W-:Y:S01]  /*1b8d0*/  LDSM.16.MT88.4 R24, [R13+0xf800] ;  /* 0x00f800000d18783b */ /* 0x000fe20000004200 */
[----:B----4-:R-:W-:Y:S01]  /*1b8e0*/  F2FP.BF16.F32.PACK_AB R11, R131, R153 ;  /* 0x00000099830b723e */ /* 0x010fe200000010ff */
[----:B--2---:R-:W-:-:S04]  /*1b8f0*/  FFMA.FTZ R2, R95, R0, -R5 ;  /* 0x000000005f027223 */ /* 0x004fc80000010805 */
[----:B------:R2:W3:Y:S02]  /*1b900*/  MUFU.EX2 R111, R2 ;  /* 0x00000002006f7308 */ /* 0x0004e40000000800 */
[----:B-----5:R-:W-:Y:S01]  /*1b910*/  HMMA.16816.F32.BF16 R64, R8, R32, R40 ;  /* 0x000000200840723c */ /* 0x020fe20000041828 */
[----:B--2---:R-:W-:-:S05]  /*1b920*/  FFMA.FTZ R2, R87, R0, -R3 ;  /* 0x0000000057027223 */ /* 0x004fca0000010803 */
[----:B------:R2:W4:Y:S02]  /*1b930*/  MUFU.EX2 R101, R2 ;  /* 0x0000000200657308 */ /* 0x0005240000000800 */
[C---:B------:R-:W-:Y:S08]  /*1b940*/  HMMA.16816.F32.BF16 R56, R8.reuse, R34, R48 ;  /* 0x000000220838723c */ /* 0x040ff00000041830 */
[----:B-1----:R-:W-:Y:S01]  /*1b950*/  HMMA.16816.F32.BF16 R40, R8, R28, R44 ;  /* 0x0000001c0828723c */ /* 0x002fe2000004182c */
[----:B------:R-:W-:Y:S01]  /*1b960*/  LDSM.16.MT88.4 R44, [R38+0xf800] ;  /* 0x00f80000262c783b */ /* 0x000fe20000004200 */
[----:B--2---:R-:W-:-:S06]  /*1b970*/  FFMA.FTZ R2, R86, R0, -R3 ;  /* 0x0000000056027223 */ /* 0x004fcc0000010803 */
[----:B------:R-:W-:Y:S01]  /*1b980*/  HMMA.16816.F32.BF16 R32, R8, R30, R52 ;  /* 0x0000001e0820723c */ /* 0x000fe20000041834 */
[----:B------:R-:W1:Y:S01]  /*1b990*/  LDSM.16.MT88.4 R28, [R140+0xf800] ;  /* 0x00f800008c1c783b */ /* 0x000e620000004200 */
[----:B------:R2:W-:Y:S03]  /*1b9a0*/  MUFU.EX2 R99, R2 ;  /* 0x0000000200637308 */ /* 0x0005e60000000800 */
[----:B------:R-:W5:Y:S01]  /*1b9b0*/  LDSM.16.MT88.4 R52, [R12+0xf800] ;  /* 0x00f800000c34783b */ /* 0x000f620000004200 */
[----:B--2---:R-:W-:-:S04]  /*1b9c0*/  FFMA.FTZ R2, R85, R0, -R3 ;  /* 0x0000000055027223 */ /* 0x004fc80000010803 */
[----:B------:R2:W-:Y:S01]  /*1b9d0*/  MUFU.EX2 R100, R2 ;  /* 0x0000000200647308 */ /* 0x0005e20000000800 */
[----:B------:R-:W-:Y:S01]  /*1b9e0*/  HMMA.16816.F32.BF16 R48, R8, R20, R60 ;  /* 0x000000140830723c */ /* 0x000fe2000004183c */
[----:B--2---:R-:W-:-:S06]  /*1b9f0*/  FFMA.FTZ R2, R77, R0, -R3 ;  /* 0x000000004d027223 */ /* 0x004fcc0000010803 */
[----:B------:R2:W-:Y:S01]  /*1ba00*/  MUFU.EX2 R98, R2 ;  /* 0x0000000200627308 */ /* 0x0005e20000000800 */
[----:B------:R-:W-:Y:S01]  /*1ba10*/  HMMA.16816.F32.BF16 R60, R8, R22, R80 ;  /* 0x00000016083c723c */ /* 0x000fe20000041850 */
[----:B------:R-:W5:Y:S01]  /*1ba20*/  LDSM.16.MT88.4 R20, [R140+0x10000] ;  /* 0x010000008c14783b */ /* 0x000f620000004200 */
[----:B--2---:R-:W-:-:S05]  /*1ba30*/  FFMA.FTZ R2, R127, R0, -R5 ;  /* 0x000000007f027223 */ /* 0x004fca0000010805 */
[----:B------:R2:W-:Y:S01]  /*1ba40*/  MUFU.EX2 R97, R2 ;  /* 0x0000000200617308 */ /* 0x0005e20000000800 */
[----:B------:R-:W-:Y:S01]  /*1ba50*/  FADD.FTZ R4, R210, R207 ;  /* 0x000000cfd2047221 */ /* 0x000fe20000010000 */
[----:B--2---:R-:W-:-:S06]  /*1ba60*/  FFMA.FTZ R2, R119, R0, -R5 ;  /* 0x0000000077027223 */ /* 0x004fcc0000010805 */
[----:B------:R2:W5:Y:S01]  /*1ba70*/  MUFU.EX2 R96, R2 ;  /* 0x0000000200607308 */ /* 0x0005620000000800 */
[----:B------:R-:W-:Y:S01]  /*1ba80*/  HMMA.16816.F32.BF16 R68, R8, R16, R68 ;  /* 0x000000100844723c */ /* 0x000fe20000041844 */
[----:B------:R-:W-:Y:S01]  /*1ba90*/  FADD.FTZ R6, R7, R6 ;  /* 0x0000000607067221 */ /* 0x000fe20000010000 */
[----:B--2---:R-:W-:-:S05]  /*1baa0*/  FFMA.FTZ R2, R114, R0, -R5 ;  /* 0x0000000072027223 */ /* 0x004fca0000010805 */
[----:B------:R2:W-:Y:S01]  /*1bab0*/  MUFU.EX2 R95, R2 ;  /* 0x00000002005f7308 */ /* 0x0005e20000000800 */
[----:B------:R-:W-:Y:S01]  /*1bac0*/  HMMA.16816.F32.BF16 R72, R8, R18, R72 ;  /* 0x000000120848723c */ /* 0x000fe20000041848 */
[----:B------:R-:W-:Y:S01]  /*1bad0*/  F2FP.BF16.F32.PACK_AB R8, R122, R124 ;  /* 0x0000007c7a08723e */ /* 0x000fe200000010ff */
[----:B------:R-:W5:Y:S01]  /*1bae0*/  LDSM.16.MT88.4 R16, [R13+0x10000] ;  /* 0x010000000d10783b */ /* 0x000f620000004200 */
[----:B------:R-:W-:Y:S02]  /*1baf0*/  F2FP.BF16.F32.PACK_AB R9, R130, R125 ;  /* 0x0000007d8209723e */ /* 0x000fe400000010ff */
[----:B---3--:R-:W-:Y:S01]  /*1bb00*/  F2FP.BF16.F32.PACK_AB R10, R111, R121 ;  /* 0x000000796f0a723e */ /* 0x008fe200000010ff */
[----:B--2---:R-:W-:-:S04]  /*1bb10*/  FFMA.FTZ R2, R93, R0, -R5 ;  /* 0x000000005d027223 */ /* 0x004fc80000010805 */
[----:B------:R2:W3:Y:S01]  /*1bb20*/  MUFU.EX2 R94, R2 ;  /* 0x00000002005e7308 */ /* 0x0004e20000000800 */
[----:B----4-:R-:W-:Y:S01]  /*1bb30*/  F2FP.BF16.F32.PACK_AB R11, R101, R129 ;  /* 0x00000081650b723e */ /* 0x010fe200000010ff */
[----:B--2---:R-:W-:-:S06]  /*1bb40*/  FFMA.FTZ R2, R89, R0, -R3 ;  /* 0x0000000059027223 */ /* 0x004fcc0000010803 */
[----:B------:R2:W4:Y:S01]  /*1bb50*/  MUFU.EX2 R93, R2 ;  /* 0x00000002005d7308 */ /* 0x0005220000000800 */
[----:B-1----:R-:W-:Y:S01]  /*1bb60*/  HMMA.16816.F32.BF16 R84, R8, R30, R56 ;  /* 0x0000001e0854723c */ /* 0x002fe20000041838 */
[----:B--2---:R-:W-:Y:S01]  /*1bb70*/  FADD.FTZ R2, R208, R4 ;  /* 0x00000004d0027221 */ /* 0x004fe20000010000 */
[----:B------:R-:W-:-:S03]  /*1bb80*/  FADD.FTZ R4, R205, R6 ;  /* 0x00000006cd047221 */ /* 0x000fc60000010000 */
[----:B------:R-:W-:Y:S01]  /*1bb90*/  FADD.FTZ R6, R211, R2 ;  /* 0x00000002d3067221 */ /* 0x000fe20000010000 */
[----:B------:R-:W-:-:S04]  /*1bba0*/  FFMA.FTZ R2, R88, R0, -R3 ;  /* 0x0000000058027223 */ /* 0x000fc80000010803 */
[----:B------:R1:W-:Y:S01]  /*1bbb0*/  MUFU.EX2 R90, R2 ;  /* 0x00000002005a7308 */ /* 0x0003e20000000800 */
[C---:B------:R-:W-:Y:S01]  /*1bbc0*/  HMMA.16816.F32.BF16 R80, R8.reuse, R28, R64 ;  /* 0x0000001c0850723c */ /* 0x040fe20000041840 */
[----:B------:R-:W-:Y:S01]  /*1bbd0*/  FADD.FTZ R7, R206, R4 ;  /* 0x00000004ce077221 */ /* 0x000fe20000010000 */
[----:B------:R-:W-:Y:S06]  /*1bbe0*/  LDSM.16.MT88.4 R28, [R12+0x10000] ;  /* 0x010000000c1c783b */ /* 0x000fec0000004200 */
[----:B------:R-:W-:Y:S01]  /*1bbf0*/  HMMA.16816.F32.BF16 R64, R8, R24, R40 ;  /* 0x000000180840723c */ /* 0x000fe20000041828 */
[----:B-1----:R-:W-:-:S04]  /*1bc00*/  FFMA.FTZ R2, R78, R0, -R3 ;  /* 0x000000004e027223 */ /* 0x002fc80000010803 */
[----:B------:R1:W-:Y:S03]  /*1bc10*/  MUFU.EX2 R91, R2 ;  /* 0x00000002005b7308 */ /* 0x0003e60000000800 */
[C---:B------:R-:W-:Y:S08]  /*1bc20*/  HMMA.16816.F32.BF16 R40, R8.reuse, R44, R48 ;  /* 0x0000002c0828723c */ /* 0x040ff00000041830 */
[----:B-----5:R-:W-:Y:S01]  /*1bc30*/  HMMA.16816.F32.BF16 R48, R8, R52, R68 ;  /* 0x000000340830723c */ /* 0x020fe20000041844 */
[----:B-1----:R-:W-:-:S07]  /*1bc40*/  FFMA.FTZ R2, R76, R0, -R3 ;  /* 0x000000004c027223 */ /* 0x002fce0000010803 */
[C---:B------:R-:W-:Y:S01]  /*1bc50*/  HMMA.16816.F32.BF16 R24, R8.reuse, R26, R32 ;  /* 0x0000001a0818723c */ /* 0x040fe20000041820 */
[----:B------:R-:W-:Y:S01]  /*1bc60*/  FADD.FTZ R4, R237, R6 ;  /* 0x00000006ed047221 */ /* 0x000fe20000010000 */
[----:B------:R1:W-:Y:S06]  /*1bc70*/  MUFU.EX2 R89, R2 ;  /* 0x0000000200597308 */ /* 0x0003ec0000000800 */
[C---:B------:R-:W-:Y:S01]  /*1bc80*/  HMMA.16816.F32.BF16 R44, R8.reuse, R46, R60 ;  /* 0x0000002e082c723c */ /* 0x040fe2000004183c */
[----:B------:R-:W2:Y:S07]  /*1bc90*/  LDSM.16.MT88.4 R32, [R38+0x10000] ;  /* 0x010000002620783b */ /* 0x000eae0000004200 */
[----:B------:R-:W-:Y:S01]  /*1bca0*/  HMMA.16816.F32.BF16 R52, R8, R54, R72 ;  /* 0x000000360834723c */ /* 0x000fe20000041848 */
[----:B------:R-:W-:-:S02]  /*1bcb0*/  F2FP.BF16.F32.PACK_AB R8, R96, R97 ;  /* 0x000000616008723e */ /* 0x000fc400000010ff */
[----:B------:R-:W-:Y:S01]  /*1bcc0*/  F2FP.BF16.F32.PACK_AB R9, R100, R99 ;  /* 0x000000636409723e */ /* 0x000fe200000010ff */
[----:B-1----:R-:W-:Y:S01]  /*1bcd0*/  FFMA.FTZ R2, R126, R0, -R5 ;  /* 0x000000007e027223 */ /* 0x002fe20000010805 */
[----:B---3--:R-:W-:Y:S02]  /*1bce0*/  F2FP.BF16.F32.PACK_AB R10, R94, R95 ;  /* 0x0000005f5e0a723e */ /* 0x008fe400000010ff */
[----:B----4-:R-:W-:Y:S01]  /*1bcf0*/  F2FP.BF16.F32.PACK_AB R11, R93, R98 ;  /* 0x000000625d0b723e */ /* 0x010fe200000010ff */
[----:B------:R1:W-:Y:S01]  /*1bd00*/  MUFU.EX2 R88, R2 ;  /* 0x0000000200587308 */ /* 0x0003e20000000800 */
[----:B------:R-:W-:-:S05]  /*1bd10*/  FADD.FTZ R6, R221, R7 ;  /* 0x00000007dd067221 */ /* 0x000fca0000010000 */
[----:B------:R-:W-:Y:S01]  /*1bd20*/  HMMA.16816.F32.BF16 R60, R8, R22, R84 ;  /* 0x00000016083c723c */ /* 0x000fe20000041854 */
[----:B-1----:R-:W-:-:S04]  /*1bd30*/  FFMA.FTZ R2, R115, R0, -R5 ;  /* 0x0000000073027223 */ /* 0x002fc80000010805 */
[----:B------:R1:W3:Y:S02]  /*1bd40*/  MUFU.EX2 R87, R2 ;  /* 0x0000000200577308 */ /* 0x0002e40000000800 */
[----:B-1----:R-:W-:-:S06]  /*1bd50*/  FFMA.FTZ R2, R110, R0, -R5 ;  /* 0x000000006e027223 */ /* 0x002fcc0000010805 */
[----:B------:R1:W-:Y:S01]  /*1bd60*/  MUFU.EX2 R86, R2 ;  /* 0x0000000200567308 */ /* 0x0003e20000000800 */
[----:B------:R-:W-:Y:S01]  /*1bd70*/  FFMA.FTZ R7, R109, R0, -R5 ;  /* 0x000000006d077223 */ /* 0x000fe20000010805 */
[----:B-1----:R-:W-:Y:S01]  /*1bd80*/  FADD.FTZ R2, R233, R4 ;  /* 0x00000004e9027221 */ /* 0x002fe20000010000 */
[----:B------:R-:W-:-:S03]  /*1bd90*/  FADD.FTZ R4, R226, R6 ;  /* 0x00000006e2047221 */ /* 0x000fc60000010000 */
[----:B------:R-:W-:Y:S01]  /*1bda0*/  FADD.FTZ R2, R236, R2 ;  /* 0x00000002ec027221 */ /* 0x000fe20000010000 */
[----:B------:R-:W-:-:S03]  /*1bdb0*/  FADD.FTZ R4, R222, R4 ;  /* 0x00000004de047221 */ /* 0x000fc60000010000 */
[----:B------:R-:W-:Y:S01]  /*1bdc0*/  FADD.FTZ R2, R218, R2 ;  /* 0x00000002da027221 */ /* 0x000fe20000010000 */
[----:B------:R-:W-:Y:S01]  /*1bdd0*/  FADD.FTZ R4, R227, R4 ;  /* 0x00000004e3047221 */ /* 0x000fe20000010000 */
[-CC-:B------:R-:W-:Y:S02]  /*1bde0*/  FFMA.FTZ R6, R108, R0.reuse, -R3.reuse ;  /* 0x000000006c067223 */ /* 0x180fe40000010803 */
[----:B------:R-:W-:Y:S01]  /*1bdf0*/  FADD.FTZ R2, R217, R2 ;  /* 0x00000002d9027221 */ /* 0x000fe20000010000 */
[----:B------:R-:W-:Y:S01]  /*1be00*/  FADD.FTZ R4, R214, R4 ;  /* 0x00000004d6047221 */ /* 0x000fe20000010000 */
[----:B------:R1:W-:Y:S08]  /*1be10*/  MUFU.EX2 R84, R6 ;  /* 0x0000000600547308 */ /* 0x0003f00000000800 */
[----:B------:R4:W5:Y:S01]  /*1be20*/  MUFU.EX2 R85, R7 ;  /* 0x0000000700557308 */ /* 0x0009620000000800 */
[----:B-1----:R-:W-:Y:S01]  /*1be30*/  FADD.FTZ R6, R219, R2 ;  /* 0x00000002db067221 */ /* 0x002fe20000010000 */
        /* <DEDUP_REMOVED lines=16> */
[----:B------:R-:W-:Y:S03]  /*1bf40*/  HMMA.16816.F32.BF16 R64, R8, R16, R64 ;  /* 0x000000100840723c */ /* 0x000fe60000041840 */
[----:B------:R-:W-:Y:S01]  /*1bf50*/  FADD.FTZ R4, R193, R4 ;  /* 0x00000004c1047221 */ /* 0x000fe20000010000 */
[----:B------:R-:W-:-:S04]  /*1bf60*/  FADD.FTZ R2, R196, R2 ;  /* 0x00000002c4027221 */ /* 0x000fc80000010000 */
[C---:B------:R-:W-:Y:S01]  /*1bf70*/  HMMA.16816.F32.BF16 R68, R8.reuse, R18, R24 ;  /* 0x000000120844723c */ /* 0x040fe20000041818 */
[----:B------:R-:W1:Y:S01]  /*1bf80*/  LDSM.16.MT88.4 R16, [R140+0x10800] ;  /* 0x010800008c10783b */ /* 0x000e620000004200 */
[----:B------:R-:W-:Y:S01]  /*1bf90*/  FADD.FTZ R4, R192, R4 ;  /* 0x00000004c0047221 */ /* 0x000fe20000010000 */
[----:B------:R-:W-:Y:S02]  /*1bfa0*/  FADD.FTZ R2, R194, R2 ;  /* 0x00000002c2027221 */ /* 0x000fe40000010000 */
[----:B------:R-:W4:Y:S01]  /*1bfb0*/  LDSM.16.MT88.4 R24, [R13+0x10800] ;  /* 0x010800000d18783b */ /* 0x000f220000004200 */
        /* <DEDUP_REMOVED lines=13> */
[----:B--2---:R-:W-:Y:S01]  /*1c090*/  HMMA.16816.F32.BF16 R72, R8, R32, R40 ;  /* 0x000000200848723c */ /* 0x004fe20000041828 */
        /* <DEDUP_REMOVED lines=13> */
[----:B-----5:R-:W-:Y:S02]  /*1c170*/  F2FP.BF16.F32.PACK_AB R10, R85, R86 ;  /* 0x00000056550a723e */ /* 0x020fe400000010ff */
[----:B------:R-:W-:Y:S01]  /*1c180*/  F2FP.BF16.F32.PACK_AB R11, R84, R89 ;  /* 0x00000059540b723e */ /* 0x000fe200000010ff */
[----:B--2---:R-:W-:Y:S01]  /*1c190*/  FFMA.FTZ R6, R39, R0, -R3 ;  /* 0x0000000027067223 */ /* 0x004fe20000010803 */
[----:B------:R-:W-:Y:S01]  /*1c1a0*/  FADD.FTZ R2, R173, R2 ;  /* 0x00000002ad027221 */ /* 0x000fe20000010000 */
[----:B------:R-:W-:-:S02]  /*1c1b0*/  FADD.FTZ R4, R176, R4 ;  /* 0x00000004b0047221 */ /* 0x000fc40000010000 */
[----:B------:R2:W-:Y:S02]  /*1c1c0*/  MUFU.EX2 R76, R6 ;  /* 0x00000006004c7308 */ /* 0x0005e40000000800 */
[----:B-1----:R-:W-:Y:S01]  /*1c1d0*/  HMMA.16816.F32.BF16 R56, R8, R16, R56 ;  /* 0x000000100838723c */ /* 0x002fe20000041838 */
[----:B------:R-:W-:Y:S01]  /*1c1e0*/  FADD.FTZ R2, R171, R2 ;  /* 0x00000002ab027221 */ /* 0x000fe20000010000 */
[----:B------:R-:W-:-:S06]  /*1c1f0*/  FADD.FTZ R4, R169, R4 ;  /* 0x00000004a9047221 */ /* 0x000fcc0000010000 */
[----:B------:R-:W-:Y:S01]  /*1c200*/  HMMA.16816.F32.BF16 R32, R8, R18, R60 ;  /* 0x000000120820723c */ /* 0x000fe2000004183c */
[----:B------:R-:W1:Y:S01]  /*1c210*/  LDSM.16.MT88.4 R16, [R12+0x10800] ;  /* 0x010800000c10783b */ /* 0x000e620000004200 */
[----:B--2---:R-:W-:-:S06]  /*1c220*/  FFMA.FTZ R6, R138, R0, -R5 ;  /* 0x000000008a067223 */ /* 0x004fcc0000010805 */
[----:B----4-:R-:W-:Y:S01]  /*1c230*/  HMMA.16816.F32.BF16 R48, R8, R24, R64 ;  /* 0x000000180830723c */ /* 0x010fe20000041840 */
[----:B------:R2:W-:Y:S01]  /*1c240*/  MUFU.EX2 R67, R6 ;  /* 0x0000000600437308 */ /* 0x0005e20000000800 */
[----:B------:R-:W-:Y:S01]  /*1c250*/  FADD.FTZ R2, R172, R2 ;  /* 0x00000002ac027221 */ /* 0x000fe20000010000 */
[----:B------:R-:W-:-:S05]  /*1c260*/  FADD.FTZ R4, R168, R4 ;  /* 0x00000004a8047221 */ /* 0x000fca0000010000 */
[----:B------:R-:W-:Y:S01]  /*1c270*/  HMMA.16816.F32.BF16 R28, R8, R20, R72 ;  /* 0x00000014081c723c */ /* 0x000fe20000041848 */
[----:B------:R-:W-:Y:S01]  /*1c280*/  FADD.FTZ R2, R170, R2 ;  /* 0x00000002aa027221 */ /* 0x000fe20000010000 */
[----:B------:R-:W-:-:S06]  /*1c290*/  FADD.FTZ R4, R167, R4 ;  /* 0x00000004a7047221 */ /* 0x000fcc0000010000 */
[----:B------:R-:W-:Y:S01]  /*1c2a0*/  HMMA.16816.F32.BF16 R44, R8, R22, R44 ;  /* 0x00000016082c723c */ /* 0x000fe2000004182c */
[----:B------:R-:W3:Y:S01]  /*1c2b0*/  LDSM.16.MT88.4 R20, [R13+0x11000] ;  /* 0x011000000d14783b */ /* 0x000ee20000004200 */
[----:B--2---:R-:W-:-:S04]  /*1c2c0*/  FFMA.FTZ R6, R128, R0, -R5 ;  /* 0x0000000080067223 */ /* 0x004fc80000010805 */
[----:B------:R2:W4:Y:S01]  /*1c2d0*/  MUFU.EX2 R65, R6 ;  /* 0x0000000600417308 */ /* 0x0005220000000800 */
        /* <DEDUP_REMOVED lines=13> */
[----:B------:R-:W-:Y:S01]  /*1c3b0*/  FADD.FTZ R4, R159, R4 ;  /* 0x000000049f047221 */ /* 0x000fe20000010000 */
[----:B------:R-:W-:-:S03]  /*1c3c0*/  FADD.FTZ R2, R157, R2 ;  /* 0x000000029d027221 */ /* 0x000fc60000010000 */
[----:B------:R-:W-:Y:S01]  /*1c3d0*/  FADD.FTZ R4, R158, R4 ;  /* 0x000000049e047221 */ /* 0x000fe20000010000 */
[----:B--2---:R-:W-:-:S04]  /*1c3e0*/  FFMA.FTZ R6, R112, R0, -R3 ;  /* 0x0000000070067223 */ /* 0x004fc80000010803 */
[----:B------:R2:W5:Y:S01]  /*1c3f0*/  MUFU.EX2 R63, R6 ;  /* 0x00000006003f7308 */ /* 0x0005620000000800 */
[----:B------:R-:W-:Y:S01]  /*1c400*/  FADD.FTZ R2, R154, R2 ;  /* 0x000000029a027221 */ /* 0x000fe20000010000 */
[----:B------:R-:W-:Y:S01]  /*1c410*/  FADD.FTZ R4, R143, R4 ;  /* 0x000000048f047221 */ /* 0x000fe20000010000 */
[----:B--2---:R-:W-:-:S05]  /*1c420*/  FFMA.FTZ R6, R118, R0, -R3 ;  /* 0x0000000076067223 */ /* 0x004fca0000010803 */
[----:B------:R2:W5:Y:S01]  /*1c430*/  MUFU.EX2 R62, R6 ;  /* 0x00000006003e7308 */ /* 0x0005620000000800 */
[----:B------:R-:W-:Y:S01]  /*1c440*/  FADD.FTZ R2, R156, R2 ;  /* 0x000000029c027221 */ /* 0x000fe20000010000 */
[----:B-1----:R-:W-:Y:S01]  /*1c450*/  HMMA.16816.F32.BF16 R80, R8, R16, R80 ;  /* 0x000000100850723c */ /* 0x002fe20000041850 */
[----:B------:R-:W-:Y:S01]  /*1c460*/  FADD.FTZ R4, R151, R4 ;  /* 0x0000000497047221 */ /* 0x000fe20000010000 */
[----:B------:R-:W-:Y:S01]  /*1c470*/  LDSM.16.MT88.4 R156, [R38+0x11800] ;  /* 0x01180000269c783b */ /* 0x000fe20000004200 */
[----:B--2---:R-:W-:-:S04]  /*1c480*/  FFMA.FTZ R6, R116, R0, -R3 ;  /* 0x0000000074067223 */ /* 0x004fc80000010803 */
[----:B------:R1:W-:Y:S01]  /*1c490*/  MUFU.EX2 R61, R6 ;  /* 0x00000006003d7308 */ /* 0x0003e20000000800 */
[----:B------:R-:W-:Y:S01]  /*1c4a0*/  HMMA.16816.F32.BF16 R52, R8, R18, R52 ;  /* 0x000000120834723c */ /* 0x000fe20000041834 */
[----:B----4-:R-:W-:Y:S01]  /*1c4b0*/  F2FP.BF16.F32.PACK_AB R8, R65, R67 ;  /* 0x000000434108723e */ /* 0x010fe200000010ff */
[----:B------:R-:W-:Y:S01]  /*1c4c0*/  FADD.FTZ R2, R155, R2 ;  /* 0x000000029b027221 */ /* 0x000fe20000010000 */
[----:B------:R-:W-:Y:S01]  /*1c4d0*/  F2FP.BF16.F32.PACK_AB R9, R77, R78 ;  /* 0x0000004e4d09723e */ /* 0x000fe200000010ff */
[----:B------:R-:W-:Y:S01]  /*1c4e0*/  FADD.FTZ R4, R150, R4 ;  /* 0x0000000496047221 */ /* 0x000fe20000010000 */
[----:B---3--:R-:W-:Y:S02]  /*1c4f0*/  F2FP.BF16.F32.PACK_AB R10, R64, R66 ;  /* 0x00000042400a723e */ /* 0x008fe400000010ff */
[----:B-----5:R-:W-:Y:S01]  /*1c500*/  F2FP.BF16.F32.PACK_AB R11, R63, R76 ;  /* 0x0000004c3f0b723e */ /* 0x020fe200000010ff */
[-CC-:B-1----:R-:W-:Y:S01]  /*1c510*/  FFMA.FTZ R6, R117, R0.reuse, -R3.reuse ;  /* 0x0000000075067223 */ /* 0x182fe20000010803 */
[----:B------:R-:W1:Y:S03]  /*1c520*/  LDSM.16.MT88.4 R16, [R38+0x11000] ;  /* 0x011000002610783b */ /* 0x000e660000004200 */
[----:B------:R2:W-:Y:S01]  /*1c530*/  MUFU.EX2 R60, R6 ;  /* 0x00000006003c7308 */ /* 0x0005e20000000800 */
[----:B------:R-:W-:Y:S01]  /*1c540*/  FADD.FTZ R2, R148, R2 ;  /* 0x0000000294027221 */ /* 0x000fe20000010000 */
[----:B------:R-:W-:Y:S01]  /*1c550*/  HMMA.16816.F32.BF16 R40, R8, R22, R40 ;  /* 0x000000160828723c */ /* 0x000fe20000041828 */
[----:B------:R-:W-:Y:S01]  /*1c560*/  FADD.FTZ R4, R149, R4 ;  /* 0x0000000495047221 */ /* 0x000fe20000010000 */
[-C--:B------:R-:W-:Y:S01]  /*1c570*/  FFMA.FTZ R3, R239, R0.reuse, -R3 ;  /* 0x00000000ef037223 */ /* 0x080fe20000010803 */
[----:B------:R-:W-:Y:S01]  /*1c580*/  FADD.FTZ R2, R144, R2 ;  /* 0x0000000290027221 */ /* 0x000fe20000010000 */
[----:B------:R-:W-:Y:S01]  /*1c590*/  LDSM.16.MT88.4 R148, [R13+0x11800] ;  /* 0x011800000d94783b */ /* 0x000fe20000004200 */
[----:B--2---:R-:W-:-:S04]  /*1c5a0*/  FFMA.FTZ R6, R152, R0, -R5 ;  /* 0x0000000098067223 */ /* 0x004fc80000010805 */
[----:B------:R2:W3:Y:S02]  /*1c5b0*/  MUFU.EX2 R39, R6 ;  /* 0x0000000600277308 */ /* 0x0004e40000000800 */
[----:B--2---:R-:W-:-:S06]  /*1c5c0*/  FFMA.FTZ R6, R145, R0, -R5 ;  /* 0x0000000091067223 */ /* 0x004fcc0000010805 */
[----:B------:R2:W4:Y:S02]  /*1c5d0*/  MUFU.EX2 R22, R6 ;  /* 0x0000000600167308 */ /* 0x0005240000000800 */
[-CC-:B--2---:R-:W-:Y:S01]  /*1c5e0*/  FFMA.FTZ R6, R142, R0.reuse, -R5.reuse ;  /* 0x000000008e067223 */ /* 0x184fe20000010805 */
[----:B------:R-:W-:Y:S01]  /*1c5f0*/  FFMA.FTZ R5, R240, R0, -R5 ;  /* 0x00000000f0057223 */ /* 0x000fe20000010805 */
[----:B------:R-:W-:Y:S01]  /*1c600*/  FADD.FTZ R0, R137, R4 ;  /* 0x0000000489007221 */ /* 0x000fe20000010000 */
[----:B------:R-:W-:Y:S01]  /*1c610*/  FADD.FTZ R4, R147, R2 ;  /* 0x0000000293047221 */ /* 0x000fe20000010000 */
[----:B------:R-:W-:Y:S01]  /*1c620*/  HMMA.16816.F32.BF16 R56, R8, R24, R56 ;  /* 0x000000180838723c */ /* 0x000fe20000041838 */
        /* <DEDUP_REMOVED lines=46> */
[----:B-1----:R-:W1:Y:S01]  /*1c910*/  LDSM.16.MT88.4 R4, [R12+0x11800] ;  /* 0x011800000c04783b */ /* 0x002e620000004200 */
[----:B------:R-:W-:Y:S02]  /*1c920*/  FADD.FTZ R0, R61, R0 ;  /* 0x000000003d007221 */ /* 0x000fe40000010000 */
[----:B----4-:R-:W-:Y:S02]  /*1c930*/  FADD.FTZ R2, R22, R2 ;  /* 0x0000000216027221 */ /* 0x010fe40000010000 */
[----:B------:R-:W-:Y:S02]  /*1c940*/  FADD.FTZ R0, R60, R0 ;  /* 0x000000003c007221 */ /* 0x000fe40000010000 */
[----:B-----5:R-:W-:Y:S01]  /*1c950*/  FADD.FTZ R2, R21, R2 ;  /* 0x0000000215027221 */ /* 0x020fe20000010000 */
[C---:B--2---:R-:W-:Y:S01]  /*1c960*/  F2FP.BF16.F32.PACK_AB R167, R3.reuse, R60 ;  /* 0x0000003c03a7723e */ /* 0x044fe200000010ff */
[----:B------:R-:W-:-:S02]  /*1c970*/  FADD.FTZ R3, R3, R0 ;  /* 0x0000000003037221 */ /* 0x000fc40000010000 */
[----:B------:R-:W-:Y:S01]  /*1c980*/  FADD.FTZ R0, R20, R2 ;  /* 0x0000000214007221 */ /* 0x000fe20000010000 */
[----:B------:R-:W-:Y:S01]  /*1c990*/  HMMA.16816.F32.BF16 R28, R8, R16, R28 ;  /* 0x00000010081c723c */ /* 0x000fe2000004181c */
[----:B------:R-:W-:-:S03]  /*1c9a0*/  MOV R221, R238 ;  /* 0x000000ee00dd7202 */ /* 0x000fc60000000f00 */
[----:B------:R2:W-:Y:S04]  /*1c9b0*/  STL [R1+0x44], R0 ;  /* 0x0000440001007387 */ /* 0x0005e80000100800 */
[C---:B------:R-:W-:Y:S01]  /*1c9c0*/  HMMA.16816.F32.BF16 R16, R8.reuse, R18, R44 ;  /* 0x000000120810723c */ /* 0x040fe2000004182c */
[----:B------:R2:W-:Y:S07]  /*1c9d0*/  STL [R1+0x40], R3 ;  /* 0x0000400301007387 */ /* 0x0005ee0000100800 */
[C---:B------:R-:W-:Y:S08]  /*1c9e0*/  HMMA.16816.F32.BF16 R160, R8.reuse, R24, R80 ;  /* 0x0000001808a0723c */ /* 0x040ff00000041850 */
        /* <DEDUP_REMOVED lines=14> */
[----:B------:R-:W-:-:S04]  /*1cad0*/  NOP ;  /* 0x0000000000007918 */ /* 0x000fc80000000000 */
[----:B--2---:R-:W-:-:S15]  /*1cae0*/  @!P0 BRA `(.L_x_6908) ;  /* 0x000000a400988947 */ /* 0x004fde0003800000 */
        /* <DEDUP_REMOVED lines=79> */
.L_x_6910:
        /* <DEDUP_REMOVED lines=12> */
.L_x_6911:
[----:B------:R-:W-:Y:S05]  /*1d0a0*/  BSYNC.RECONVERGENT B0 ;  /* 0x0000000000007941 */ /* 0x000fea0003800200 */
.L_x_6909:
[----:B------:R-:W3:Y:S04]  /*1d0b0*/  LDL R0, [R1+0x18] ;  /* 0x0000180001007983 */ /* 0x000ee80000100800 */
[----:B-1----:R-:W4:Y:S04]  /*1d0c0*/  LDL R3, [R1+0x1c] ;  /* 0x00001c0001037983 */ /* 0x002f280000100800 */
[----:B------:R-:W5:Y:S04]  /*1d0d0*/  LDL R10, [R1+0x3c] ;  /* 0x00003c00010a7983 */ /* 0x000f680000100800 */
[----:B------:R-:W2:Y:S04]  /*1d0e0*/  LDL R11, [R1+0x38] ;  /* 0x00003800010b7983 */ /* 0x000ea80000100800 */
[----:B------:R-:W2:Y:S04]  /*1d0f0*/  LDL R2, [R1+0x50] ;  /* 0x0000500001027983 */ /* 0x000ea80000100800 */
[----:B------:R-:W2:Y:S04]  /*1d100*/  LDL.LU R25, [R1] ;  /* 0x0000000001197983 */ /* 0x000ea80000300800 */
[----:B------:R-:W2:Y:S04]  /*1d110*/  LDL.LU R24, [R1+0x8] ;  /* 0x0000080001187983 */ /* 0x000ea80000300800 */
[----:B------:R-:W2:Y:S04]  /*1d120*/  LDL R20, [R1+0x34] ;  /* 0x0000340001147983 */ /* 0x000ea80000100800 */
[----:B------:R-:W2:Y:S04]  /*1d130*/  LDL R23, [R1+0x60] ;  /* 0x0000600001177983 */ /* 0x000ea80000100800 */
[----:B------:R-:W2:Y:S04]  /*1d140*/  LDL R21, [R1+0x54] ;  /* 0x0000540001157983 */ /* 0x000ea80000100800 */
[----:B------:R-:W2:Y:S04]  /*1d150*/  LDL R17, [R1+0x30] ;  /* 0x0000300001117983 */ /* 0x000ea80000100800 */
[----:B------:R-:W2:Y:S01]  /*1d160*/  LDL.LU R16, [R1+0x4] ;  /* 0x0000040001107983 */ /* 0x000ea20000300800 */
[C---:B---3--:R-:W-:Y:S01]  /*1d170*/  IMAD.SHL.U32 R22, R0.reuse, 0x20, RZ ;  /* 0x0000002000167824 */ /* 0x048fe200078e00ff */
[----:B----4-:R-:W-:-:S04]  /*1d180*/  SHF.L.U64.HI R0, R0, 0x5, R3 ;  /* 0x0000000500007819 */ /* 0x010fc80000010203 */
[----:B-----5:R-:W-:-:S05]  /*1d190*/  IADD3 R8, P0, PT, R22, R10, RZ ;  /* 0x0000000a16087210 */ /* 0x020fca0007f1e0ff */
[----:B--2---:R-:W-:Y:S01]  /*1d1a0*/  IMAD.X R9, R0, 0x1, R11, P0 ;  /* 0x0000000100097824 */ /* 0x004fe200000e060b */
[----:B------:R-:W-:-:S04]  /*1d1b0*/  IADD3 R6, P0, PT, R8, R22, RZ ;  /* 0x0000001608067210 */ /* 0x000fc80007f1e0ff */
[----:B------:R-:W-:Y:S01]  /*1d1c0*/  IADD3 R4, P3, PT, R6, R22, RZ ;  /* 0x0000001606047210 */ /* 0x000fe20007f7e0ff */
[----:B------:R-:W-:Y:S01]  /*1d1d0*/  IMAD.X R7, R9, 0x1, R0, P0 ;  /* 0x0000000109077824 */ /* 0x000fe200000e0600 */
[----:B------:R-:W-:-:S03]  /*1d1e0*/  ISETP.GE.AND P0, PT, R14, R2, PT ;  /* 0x000000020e00720c */ /* 0x000fc60003f06270 */
[----:B------:R-:W-:Y:S01]  /*1d1f0*/  IMAD.X R5, R7, 0x1, R0, P3 ;  /* 0x0000000107057824 */ /* 0x000fe200018e0600 */
[----:B------:R-:W-:-:S05]  /*1d200*/  IADD3 R2, P3, PT, R4, R22, RZ ;  /* 0x0000001604027210 */ /* 0x000fca0007f7e0ff */
[----:B------:R-:W-:Y:S01]  /*1d210*/  IMAD.X R3, R5, 0x1, R0, P3 ;  /* 0x0000000105037824 */ /* 0x000fe200018e0600 */
[-C--:B------:R-:W-:Y:S01]  /*1d220*/  IADD3 R12, P3, PT, R2, R22.reuse, RZ ;  /* 0x00000016020c7210 */ /* 0x080fe20007f7e0ff */
[----:B------:R-:W-:Y:S02]  /*1d230*/  IMAD.MOV.U32 R38, RZ, RZ, R20 ;  /* 0x000000ffff267224 */ /* 0x000fe400078e0014 */
[----:B------:R-:W-:Y:S01]  /*1d240*/  @!PT LDS RZ, [RZ] ;  /* 0x00000000fffff984 */ /* 0x000fe20000000800 */
[----:B------:R-:W-:Y:S01]  /*1d250*/  @!PT LDS RZ, [RZ] ;  /* 0x00000000fffff984 */ /* 0x000fe20000000800 */
[----:B------:R-:W-:Y:S01]  /*1d260*/  @!PT LDS RZ, [RZ] ;  /* 0x00000000fffff984 */ /* 0x000fe20000000800 */
[----:B------:R1:W-:Y:S02]  /*1d270*/  @!P0 LDGSTS.E.BYPASS.LTC128B.128 [R79+0xa000], desc[UR4][R10.64] ;  /* 0x0a0000000a4f8fae */ /* 0x0003e4000b981a04 */
[----:B------:R-:W-:Y:S01]  /*1d280*/  IMAD.X R13, R3, 0x1, R0, P3 ;  /* 0x00000001030d7824 */ /* 0x000fe200018e0600 */
[----:B------:R-:W-:-:S05]  /*1d290*/  IADD3 R18, P3, PT, R12, R22, RZ ;  /* 0x000000160c127210 */ /* 0x000fca0007f7e0ff */
[----:B------:R-:W-:Y:S01]  /*1d2a0*/  IMAD.X R19, R13, 0x1, R0, P3 ;  /* 0x000000010d137824 */ /* 0x000fe200018e0600 */
[-C--:B------:R-:W-:Y:S01]  /*1d2b0*/  IADD3 R20, P3, PT, R18, R22.reuse, RZ ;  /* 0x0000001612147210 */ /* 0x080fe20007f7e0ff */
[----:B------:R-:W-:Y:S02]  /*1d2c0*/  IMAD.MOV.U32 R63, RZ, RZ, R21 ;  /* 0x000000ffff3f7224 */ /* 0x000fe400078e0015 */
[----:B------:R-:W-:Y:S02]  /*1d2d0*/  IMAD.MOV.U32 R64, RZ, RZ, R16 ;  /* 0x000000ffff407224 */ /* 0x000fe400078e0010 */
[----:B------:R-:W-:Y:S01]  /*1d2e0*/  IMAD.X R21, R19, 0x1, R0, P3 ;  /* 0x0000000113157824 */ /* 0x000fe200018e0600 */
[----:B------:R-:W-:Y:S01]  /*1d2f0*/  IADD3 R16, P3, PT, R20, R22, RZ ;  /* 0x0000001614107210 */ /* 0x000fe20007f7e0ff */
[----:B------:R-:W-:-:S04]  /*1d300*/  IMAD.MOV.U32 R39, RZ, RZ, R17 ;  /* 0x000000ffff277224 */ /* 0x000fc800078e0011 */
[----:B------:R-:W-:Y:S01]  /*1d310*/  IMAD.X R17, R21, 0x1, R0, P3 ;  /* 0x0000000115117824 */ /* 0x000fe200018e0600 */
[----:B------:R-:W-:-:S05]  /*1d320*/  IADD3 R14, P3, PT, R16, R22, RZ ;  /* 0x00000016100e7210 */ /* 0x000fca0007f7e0ff */
[--C-:B------:R-:W-:Y:S01]  /*1d330*/  IMAD.X R15, R17, 0x1, R0.reuse, P3 ;  /* 0x00000001110f7824 */ /* 0x100fe200018e0600 */
[----:B-1----:R-:W-:Y:S01]  /*1d340*/  IADD3 R10, P3, PT, R14, R22, RZ ;  /* 0x000000160e0a7210 */ /* 0x002fe20007f7e0ff */
[----:B------:R-:W-:Y:S04]  /*1d350*/  @P0 STS.128 [R79+0xa000], RZ ;  /* 0x00a000ff4f000388 */ /* 0x000fe80000000c00 */
[----:B------:R-:W-:Y:S01]  /*1d360*/  @!PT LDS RZ, [RZ] ;  /* 0x00000000fffff984 */ /* 0x000fe20000000800 */
[----:B------:R-:W-:Y:S01]  /*1d370*/  @!PT LDS RZ, [RZ] ;  /* 0x00000000fffff984 */ /* 0x000fe20000000800 */
[----:B------:R-:W-:Y:S01]  /*1d380*/  @!PT LDS RZ, [RZ] ;  /* 0x00000000fffff984 */ /* 0x000fe20000000800 */
[----:B------:R1:W-:Y:S01]  /*1d390*/  @!P0 LDGSTS.E.BYPASS.LTC128B.128 [R79+0xa800], desc[UR4][R8.64] ;  /* 0x0a800000084f8fae */ /* 0x0003e2000b981a04 */
[----:B------:R-:W-:-:S03]  /*1d3a0*/  IMAD.X R11, R15, 0x1, R0, P3 ;  /* 0x000000010f0b7824 */ /* 0x000fc600018e0600 */
        /* <DEDUP_REMOVED lines=28> */
[----:B------:R-:W-:Y:S01]  /*1d570*/  @!P0 LDGSTS.E.BYPASS.LTC128B.128 [R79+0xd000], desc[UR4][R18.64] ;  /* 0x0d000000124f8fae */ /* 0x000fe2000b981a04 */
[----:B---3--:R-:W-:-:S03]  /*1d580*/  IADD3 R4, P3, PT, R6, R22, RZ ;  /* 0x0000001606047210 */ /* 0x008fc60007f7e0ff */
[----:B------:R-:W-:Y:S04]  /*1d590*/  @P0 STS.128 [R79+0xd000], RZ ;  /* 0x00d000ff4f000388 */ /* 0x000fe80000000c00 */
[----:B------:R-:W-:Y:S01]  /*1d5a0*/  @!PT LDS RZ, [RZ] ;  /* 0x00000000fffff984 */ /* 0x000fe20000000800 */
[----:B------:R-:W-:Y:S01]  /*1d5b0*/  @!PT LDS RZ, [RZ] ;  /* 0x00000000fffff984 */ /* 0x000fe20000000800 */
[----:B------:R-:W-:Y:S01]  /*1d5c0*/  @!PT LDS RZ, [RZ] ;  /* 0x00000000fffff984 */ /* 0x000fe20000000800 */
[----:B------:R-:W-:Y:S01]  /*1d5d0*/  @!P0 LDGSTS.E.BYPASS.LTC128B.128 [R79+0xd800], desc[UR4][R20.64] ;  /* 0x0d800000144f8fae */ /* 0x000fe2000b981a04 */
[----:B------:R-:W-:Y:S01]  /*1d5e0*/  IMAD.X R5, R7, 0x1, R0, P3 ;  /* 0x0000000107057824 */ /* 0x000fe200018e0600 */
[-C--:B----4-:R-:W-:Y:S02]  /*1d5f0*/  IADD3 R2, P4, PT, R4, R22.reuse, RZ ;  /* 0x0000001604027210 */ /* 0x090fe40007f9e0ff */
[----:B------:R-:W-:Y:S04]  /*1d600*/  @P0 STS.128 [R79+0xd800], RZ ;  /* 0x00d800ff4f000388 */ /* 0x000fe80000000c00 */
[----:B------:R-:W-:Y:S01]  /*1d610*/  @!PT LDS RZ, [RZ] ;  /* 0x00000000fffff984 */ /* 0x000fe20000000800 */
[----:B------:R-:W-:Y:S01]  /*1d620*/  @!PT LDS RZ, [RZ] ;  /* 0x00000000fffff984 */ /* 0x000fe20000000800 */
[----:B------:R-:W-:Y:S01]  /*1d630*/  @!PT LDS RZ, [RZ] ;  /* 0x00000000fffff984 */ /* 0x000fe20000000800 */
[----:B------:R-:W-:Y:S04]  /*1d640*/  @!P0 LDGSTS.E.BYPASS.LTC128B.128 [R79+0xe000], desc[UR4][R16.64] ;  /* 0x0e000000104f8fae */ /* 0x000fe8000b981a04 */
[----:B------:R-:W-:Y:S01]  /*1d650*/  @P0 STS.128 [R79+0xe000], RZ ;  /* 0x00e000ff4f000388 */ /* 0x000fe20000000c00 */
[----:B-1----:R-:W-:-:S03]  /*1d660*/  @!P0 IADD3 R12, P3, PT, R2, R22, RZ ;  /* 0x00000016020c8210 */ /* 0x002fc60007f7e0ff */
[----:B------:R-:W-:Y:S01]  /*1d670*/  @!PT LDS RZ, [RZ] ;  /* 0x00000000fffff984 */ /* 0x000fe20000000800 */
[----:B------:R-:W-:Y:S01]  /*1d680*/  @!PT LDS RZ, [RZ] ;  /* 0x00000000fffff984 */ /* 0x000fe20000000800 */
[----:B------:R-:W-:Y:S01]  /*1d690*/  @!PT LDS RZ, [RZ] ;  /* 0x00000000fffff984 */ /* 0x000fe20000000800 */
[----:B------:R-:W-:Y:S01]  /*1d6a0*/  @!P0 LDGSTS.E.BYPASS.LTC128B.128 [R79+0xe800], desc[UR4][R14.64] ;  /* 0x0e8000000e4f8fae */ /* 0x000fe2000b981a04 */
[----:B------:R-:W-:-:S03]  /*1d6b0*/  IMAD.X R3, R5, 0x1, R0, P4 ;  /* 0x0000000105037824 */ /* 0x000fc600020e0600 */
[----:B------:R-:W-:Y:S04]  /*1d6c0*/  @P0 STS.128 [R79+0xe800], RZ ;  /* 0x00e800ff4f000388 */ /* 0x000fe80000000c00 */
[----:B------:R-:W-:Y:S01]  /*1d6d0*/  @!PT LDS RZ, [RZ] ;  /* 0x00000000fffff984 */ /* 0x000fe20000000800 */
[----:B------:R-:W-:Y:S01]  /*1d6e0*/  @!PT LDS RZ, [RZ] ;  /* 0x00000000fffff984 */ /* 0x000fe20000000800 */
[----:B------:R-:W-:Y:S01]  /*1d6f0*/  @!PT LDS RZ, [RZ] ;  /* 0x00000000fffff984 */ /* 0x000fe20000000800 */
[----:B------:R-:W-:Y:S04]  /*1d700*/  @!P0 LDGSTS.E.BYPASS.LTC128B.128 [R79+0xf000], desc[UR4][R10.64] ;  /* 0x0f0000000a4f8fae */ /* 0x000fe8000b981a04 */
[----:B------:R-:W-:Y:S01]  /*1d710*/  @P0 STS.128 [R79+0xf000], RZ ;  /* 0x00f000ff4f000388 */ /* 0x000fe20000000c00 */
[----:B------:R-:W-:-:S03]  /*1d720*/  @!P0 IMAD.X R13, R3, 0x1, R0, P3 ;  /* 0x00000001030d8824 */ /* 0x000fc600018e0600 */
        /* <DEDUP_REMOVED lines=14> */
[----:B------:R-:W-:Y:S01]  /*1d810*/  @P0 STS.128 [R79+0x10800], RZ ;  /* 0x010800ff4f000388 */ /* 0x000fe20000000c00 */
[----:B------:R-:W-:-:S03]  /*1d820*/  IMAD.MOV.U32 R60, RZ, RZ, R25 ;  /* 0x000000ffff3c7224 */ /* 0x000fc600078e0019 */
[----:B------:R-:W-:Y:S01]  /*1d830*/  @!PT LDS RZ, [RZ] ;  /* 0x00000000fffff984 */ /* 0x000fe20000000800 */
[----:B------:R-:W-:Y:S01]  /*1d840*/  @!PT LDS RZ, [RZ] ;  /* 0x00000000fffff984 */ /* 0x000fe20000000800 */
[----:B------:R-:W-:Y:S01]  /*1d850*/  @!PT LDS RZ, [RZ] ;  /* 0x00000000fffff984 */ /* 0x000fe20000000800 */
[----:B------:R-:W-:Y:S01]  /*1d860*/  @!P0 LDGSTS.E.BYPASS.LTC128B.128 [R79+0x11000], desc[UR4][R2.64] ;  /* 0x11000000024f8fae */ /* 0x000fe2000b981a04 */
[----:B------:R-:W-:-:S03]  /*1d870*/  IMAD.MOV.U32 R61, RZ, RZ, R24 ;  /* 0x000000ffff3d7224 */ /* 0x000fc600078e0018 */
[----:B------:R-:W-:Y:S01]  /*1d880*/  @P0 STS.128 [R79+0x11000], RZ ;  /* 0x011000ff4f000388 */ /* 0x000fe20000000c00 */
[----:B------:R-:W-:-:S03]  /*1d890*/  IMAD.MOV.U32 R62, RZ, RZ, R23 ;  /* 0x000000ffff3e7224 */ /* 0x000fc600078e0017 */
[----:B------:R-:W-:Y:S01]  /*1d8a0*/  @!PT LDS RZ, [RZ] ;  /* 0x00000000fffff984 */ /* 0x000fe20000000800 */
[----:B------:R-:W-:Y:S01]  /*1d8b0*/  @!PT LDS RZ, [RZ] ;  /* 0x00000000fffff984 */ /* 0x000fe20000000800 */
[----:B------:R-:W-:Y:S01]  /*1d8c0*/  @!PT LDS RZ, [RZ] ;  /* 0x00000000fffff984 */ /* 0x000fe20000000800 */
[----:B------:R2:W-:Y:S04]  /*1d8d0*/  @!P0 LDGSTS.E.BYPASS.LTC128B.128 [R79+0x11800], desc[UR4][R12.64] ;  /* 0x118000000c4f8fae */ /* 0x0005e8000b981a04 */
[----:B------:R-:W-:Y:S04]  /*1d8e0*/  @P0 STS.128 [R79+0x11800], RZ ;  /* 0x011800ff4f000388 */ /* 0x000fe80000000c00 */
[----:B------:R-:W-:Y:S04]  /*1d8f0*/  LDSM.16.M88.4 R24, [R104+0x2000] ;  /* 0x002000006818783b */ /* 0x000fe80000000200 */
[----:B-1----:R-:W1:Y:S04]  /*1d900*/  LDSM.16.M88.4 R4, [R220] ;  /* 0x00000000dc04783b */ /* 0x002e680000000200 */
[----:B------:R-:W3:Y:S04]  /*1d910*/  LDSM.16.M88.4 R20, [R104+0x2800] ;  /* 0x002800006814783b */ /* 0x000ee80000000200 */
[----:B------:R-:W4:Y:S04]  /*1d920*/  LDSM.16.M88.4 R16, [R104+0x3000] ;  /* 0x003000006810783b */ /* 0x000f280000000200 */
[----:B------:R-:W5:Y:S04]  /*1d930*/  LDSM.16.M88.4 R8, [R104+0x4000] ;  /* 0x004000006808783b */ /* 0x000f680000000200 */
[----:B--2---:R-:W2:Y:S04]  /*1d940*/  LDSM.16.M88.4 R12, [R104+0x3800] ;  /* 0x00380000680c783b */ /* 0x004ea80000000200 */
[----:B------:R-:W2:Y:S04]  /*1d950*/  LDSM.16.M88.4 R52, [R104+0x6000] ;  /* 0x006000006834783b */ /* 0x000ea80000000200 */
[----:B------:R-:W2:Y:S04]  /*1d960*/  LDSM.16.M88.4 R56, [R104+0x4800] ;  /* 0x004800006838783b */ /* 0x000ea80000000200 */
[----:B------:R-:W2:Y:S04]  /*1d970*/  LDSM.16.M88.4 R48, [R104+0x5000] ;  /* 0x005000006830783b */ /* 0x000ea80000000200 */
[----:B------:R-:W2:Y:S04]  /*1d980*/  LDSM.16.M88.4 R44, [R104+0x5800] ;  /* 0x00580000682c783b */ /* 0x000ea80000000200 */
[----:B------:R-:W2:Y:S01]  /*1d990*/  LDSM.16.M88.4 R40, [R104+0x6800] ;  /* 0x006800006828783b */ /* 0x000ea20000000200 */
[C---:B-1----:R-:W-:Y:S03]  /*1d9a0*/  HMMA.16816.F32.BF16 R96, R4.reuse, R24, RZ ;  /* 0x000000180460723c */ /* 0x042fe600000418ff */
[----:B------:R-:W1:Y:S04]  /*1d9b0*/  LDSM.16.M88.4 R32, [R104+0x7000] ;  /* 0x007000006820783b */ /* 0x000e680000000200 */
[----:B------:R-:W1:Y:S01]  /*1d9c0*/  LDSM.16.M88.4 R28, [R104+0x7800] ;  /* 0x00780000681c783b */ /* 0x000e620000000200 */
[----:B------:R-:W-:Y:S03]  /*1d9d0*/  HMMA.16816.F32.BF16 R128, R4, R26, RZ ;  /* 0x0000001a0480723c */ /* 0x000fe600000418ff */
[----:B------:R-:W1:Y:S01]  /*1d9e0*/  LDSM.16.M88.4 R24, [R104+0x8000] ;  /* 0x008000006818783b */ /* 0x000e620000000200 */
[----:B------:R-:W-:-:S02]  /*1d9f0*/  IMAD.MOV.U32 R132, RZ, RZ, R63 ;  /* 0x000000ffff847224 */ /* 0x000fc400078e003f */
[----:B------:R-:W-:Y:S01]  /*1da00*/  IMAD.MOV.U32 R133, RZ, RZ, R62 ;  /* 0x000000ffff857224 */ /* 0x000fe200078e003e */
[----:B------:R-:W0:Y:S01]  /*1da10*/  LDGDEPBAR ;  /* 0x00000000000079af */ /* 0x000e220000000000 */
[C---:B---3--:R-:W-:Y:S08]  /*1da20*/  HMMA.16816.F32.BF16 R168, R4.reuse, R20, RZ ;  /* 0x0000001404a8723c */ /* 0x048ff000000418ff */
        /* <DEDUP_REMOVED lines=10> */
[----:B------:R1:W-:Y:S07]  /*1dad0*/  LDSM.16.M88.4 R12, [R64] ;  /* 0x00000000400c783b */ /* 0x0003ee0000000200 */
[C---:B------:R-:W-:Y:S08]  /*1dae0*/  HMMA.16816.F32.BF16 R176, R4.reuse, R52, RZ ;  /* 0x0000003404b0723c */ /* 0x040ff000000418ff */
[C---:B------:R-:W-:Y:S08]  /*1daf0*/  HMMA.16816.F32.BF16 R112, R4.reuse, R54, RZ ;  /* 0x000000360470723c */ /* 0x040ff000000418ff */
[C---:B------:R-:W-:Y:S08]  /*1db00*/  HMMA.16816.F32.BF16 R180, R4.reuse, R56, RZ ;  /* 0x0000003804b4723c */ /* 0x040ff000000418ff */
[C---:B------:R-:W-:Y:S01]  /*1db10*/  HMMA.16816.F32.BF16 R120, R4.reuse, R58, RZ ;  /* 0x0000003a0478723c */ /* 0x040fe200000418ff */
[----:B------:R-:W-:Y:S01]  /*1db20*/  IMAD.MOV.U32 R226, RZ, RZ, R61 ;  /* 0x000000ffffe27224 */ /* 0x000fe200078e003d */
[----:B------:R-:W-:Y:S06]  /*1db30*/  LDSM.16.M88.4 R56, [R105+0x3800] ;  /* 0x003800006938783b */ /* 0x000fec0000000200 */
[C---:B------:R-:W-:Y:S08]  /*1db40*/  HMMA.16816.F32.BF16 R88, R4.reuse, R48, RZ ;  /* 0x000000300458723c */ /* 0x040ff000000418ff */
[C---:B------:R-:W-:Y:S01]  /*1db50*/  HMMA.16816.F32.BF16 R116, R4.reuse, R50, RZ ;  /* 0x000000320474723c */ /* 0x040fe200000418ff */
[----:B------:R-:W2:Y:S07]  /*1db60*/  LDSM.16.M88.4 R48, [R105+0x2800] ;  /* 0x002800006930783b */ /* 0x000eae0000000200 */
[C---:B------:R-:W-:Y:S08]  /*1db70*/  HMMA.16816.F32.BF16 R208, R4.reuse, R44, RZ ;  /* 0x0000002c04d0723c */ /* 0x040ff000000418ff */
[C---:B------:R-:W-:Y:S01]  /*1db80*/  HMMA.16816.F32.BF16 R192, R4.reuse, R46, RZ ;  /* 0x0000002e04c0723c */ /* 0x040fe200000418ff */
[----:B------:R-:W2:Y:S07]  /*1db90*/  LDSM.16.M88.4 R44, [R105+0x3000] ;  /* 0x00300000692c783b */ /* 0x000eae0000000200 */
        /* <DEDUP_REMOVED lines=11> */
[----:B------:R-:W-:Y:S01]  /*1dc50*/  IMAD.MOV.U32 R227, RZ, RZ, R60 ;  /* 0x000000ffffe37224 */ /* 0x000fe200078e003c */
[----:B------:R-:W-:Y:S04]  /*1dc60*/  LDSM.16.M88.4 R24, [R105+0x6000] ;  /* 0x006000006918783b */ /* 0x000fe80000000200 */
[----:B------:R-:W-:Y:S02]  /*1dc70*/  LDSM.16.M88.4 R60, [R105+0x2000] ;  /* 0x00200000693c783b */ /* 0x000fe40000000200 */
[C---:B---3--:R-:W-:Y:S08]  /*1dc80*/  HMMA.16816.F32.BF16 R204, R4.reuse, R20, RZ ;  /* 0x0000001404cc723c */ /* 0x048ff000000418ff */
[C---:B------:R-:W-:Y:S01]  /*1dc90*/  HMMA.16816.F32.BF16 R184, R4.reuse, R22, RZ ;  /* 0x0000001604b8723c */ /* 0x040fe200000418ff */
[----:B------:R-:W1:Y:S07]  /*1dca0*/  LDSM.16.M88.4 R20, [R105+0x6800] ;  /* 0x006800006914783b */ /* 0x000e6e0000000200 */
[C---:B----4-:R-:W-:Y:S08]  /*1dcb0*/  HMMA.16816.F32.BF16 R236, R4.reuse, R16, RZ ;  /* 0x0000001004ec723c */ /* 0x050ff000000418ff */
[C---:B------:R-:W-:Y:S01]  /*1dcc0*/  HMMA.16816.F32.BF16 R240, R4.reuse, R18, RZ ;  /* 0x0000001204f0723c */ /* 0x040fe200000418ff */
[----:B------:R-:W-:Y:S07]  /*1dcd0*/  LDSM.16.M88.4 R16, [R105+0x5000] ;  /* 0x005000006910783b */ /* 0x000fee0000000200 */
[C---:B-----5:R-:W-:Y:S08]  /*1dce0*/  HMMA.16816.F32.BF16 R216, R4.reuse, R8, RZ ;  /* 0x0000000804d8723c */ /* 0x060ff000000418ff */
[----:B------:R-:W-:Y:S01]  /*1dcf0*/  HMMA.16816.F32.BF16 R52, R4, R10, RZ ;  /* 0x0000000a0434723c */ /* 0x000fe200000418ff */
[----:B------:R-:W3:Y:S04]  /*1dd00*/  LDSM.16.M88.4 R4, [R105+0x4800] ;  /* 0x004800006904783b */ /* 0x000ee80000000200 */
[----:B------:R-:W-:Y:S03]  /*1dd10*/  LDSM.16.M88.4 R8, [R105+0x4000] ;  /* 0x004000006908783b */ /* 0x000fe60000000200 */
[C---:B--2---:R-:W-:Y:S08]  /*1dd20*/  HMMA.16816.F32.BF16 R168, R12.reuse, R48, R168 ;  /* 0x000000300ca8723c */ /* 0x044ff000000418a8 */
[C---:B------:R-:W-:Y:S08]  /*1dd30*/  HMMA.16816.F32.BF16 R124, R12.reuse, R50, R124 ;  /* 0x000000320c7c723c */ /* 0x040ff0000004187c */
[C---:B------:R-:W-:Y:S08]  /*1dd40*/  HMMA.16816.F32.BF16 R48, R12.reuse, R44, R92 ;  /* 0x0000002c0c30723c */ /* 0x040ff0000004185c */
[C---:B-1----:R-:W-:Y:S08]  /*1dd50*/  HMMA.16816.F32.BF16 R84, R12.reuse, R20, R84 ;  /* 0x000000140c54723c */ /* 0x042ff00000041854 */
[C---:B---3--:R-:W-:Y:S08]  /*1dd60*/  HMMA.16816.F32.BF16 R180, R12.reuse, R4, R180 ;  /* 0x000000040cb4723c */ /* 0x048ff000000418b4 */
[C---:B------:R-:W-:Y:S01]  /*1dd70*/  HMMA.16816.F32.BF16 R120, R12.reuse, R6, R120 ;  /* 0x000000060c78723c */ /* 0x040fe20000041878 */
[----:B------:R-:W1:Y:S07]  /*1dd80*/  LDSM.16.M88.4 R4, [R105+0x7800] ;  /* 0x007800006904783b */ /* 0x000e6e0000000200 */
[C---:B------:R-:W-:Y:S01]  /*1dd90*/  HMMA.16816.F32.BF16 R92, R12.reuse, R22, R72 ;  /* 0x000000160c5c723c */ /* 0x040fe20000041848 */
[----:B------:R-:W2:Y:S04]  /*1dda0*/  LDSM.16.M88.4 R20, [R105+0x8800] ;  /* 0x008800006914783b */ /* 0x000ea80000000200 */
[----:B------:R-:W-:Y:S03]  /*1ddb0*/  LDSM.16.M88.4 R72, [R107+0x9800] ;  /* 0x009800006b48783b */ /* 0x000fe60000000200 */
[C---:B------:R-:W-:Y:S08]  /*1ddc0*/  HMMA.16816.F32.BF16 R208, R12.reuse, R28, R208 ;  /* 0x0000001c0cd0723c */ /* 0x040ff000000418d0 */
[C---:B------:R-:W-:Y:S01]  /*1ddd0*/  HMMA.16816.F32.BF16 R192, R12.reuse, R30, R192 ;  /* 0x0000001e0cc0723c */ /* 0x040fe200000418c0 */
[----:B------:R-:W3:Y:S07]  /*1dde0*/  LDSM.16.M88.4 R28, [R105+0x9000] ;  /* 0x00900000691c783b */ /* 0x000eee0000000200 */
[C---:B------:R-:W-:Y:S01]  /*1ddf0*/  HMMA.16816.F32.BF16 R76, R12.reuse, R46, R76 ;  /* 0x0000002e0c4c723c */ /* 0x040fe2000004184c */
[----:B------:R-:W4:Y:S07]  /*1de00*/  LDSM.16.M88.4 R44, [R105+0x9800] ;  /* 0x00980000692c783b */ /* 0x000f2e0000000200 */
[C---:B------:R-:W-:Y:S08]  /*1de10*/  HMMA.16816.F32.BF16 R88, R12.reuse, R16, R88 ;  /* 0x000000100c58723c */ /* 0x040ff00000041858 */
[C---:B------:R-:W-:Y:S08]  /*1de20*/  HMMA.16816.F32.BF16 R116, R12.reuse, R18, R116 ;  /* 0x000000120c74723c */ /* 0x040ff00000041874 */
[C---:B-1----:R-:W-:Y:S08]  /*1de30*/  HMMA.16816.F32.BF16 R248, R12.reuse, R4, R172 ;  /* 0x000000040cf8723c */ /* 0x042ff000000418ac */
[C---:B------:R-:W-:Y:S08]  /*1de40*/  HMMA.16816.F32.BF16 R16, R12.reuse, R6, R100 ;  /* 0x000000060c10723c */ /* 0x040ff00000041864 */
[C---:B------:R-:W-:Y:S08]  /*1de50*/  HMMA.16816.F32.BF16 R80, R12.reuse, R32, R80 ;  /* 0x000000200c50723c */ /* 0x040ff00000041850 */
[C---:B------:R-:W-:Y:S08]  /*1de60*/  HMMA.16816.F32.BF16 R4, R12.reuse, R34, R188 ;  /* 0x000000220c04723c */ /* 0x040ff000000418bc */
[C---:B--2---:R-:W-:Y:S08]  /*1de70*/  HMMA.16816.F32.BF16 R32, R12.reuse, R20, R204 ;  /* 0x000000140c20723c */ /* 0x044ff000000418cc */
[C---:B------:R-:W-:Y:S08]  /*1de80*/  HMMA.16816.F32.BF16 R20, R12.reuse, R22, R184 ;  /* 0x000000160c14723c */ /* 0x040ff000000418b8 */
[C---:B------:R-:W-:Y:S08]  /*1de90*/  HMMA.16816.F32.BF16 R212, R12.reuse, R8, R212 ;  /* 0x000000080cd4723c */ /* 0x040ff000000418d4 */
[C---:B------:R-:W-:Y:S01]  /*1dea0*/  HMMA.16816.F32.BF16 R196, R12.reuse, R10, R196 ;  /* 0x0000000a0cc4723c */ /* 0x040fe200000418c4 */
[----:B------:R1:W-:Y:S07]  /*1deb0*/  LDSM.16.M88.4 R8, [R227] ;  /* 0x00000000e308783b */ /* 0x0003ee0000000200 */
[----:B------:R-:W-:Y:S01]  /*1dec0*/  HMMA.16816.F32.BF16 R244, R12, R40, R64 ;  /* 0x000000280cf4723c */ /* 0x000fe20000041840 */
[----:B------:R-:W2:Y:S01]  /*1ded0*/  LDSM.16.M88.4 R64, [R106+0x9800] ;  /* 0x009800006a40783b */ /* 0x000ea20000000200 */
[----:B------:R-:W-:-:S02]  /*1dee0*/  IMAD.MOV.U32 R3, RZ, RZ, R21 ;  /* 0x000000ffff037224 */ /* 0x000fc400078e0015 */
[----:B------:R-:W-:Y:S02]  /*1def0*/  IMAD.MOV.U32 R207, RZ, RZ, R23 ;  /* 0x000000ffffcf7224 */ /* 0x000fe400078e0017 */
[----:B------:R-:W-:Y:S02]  /*1df00*/  IMAD.MOV.U32 R206, RZ, RZ, R20 ;  /* 0x000000ffffce7224 */ /* 0x000fe400078e0014 */
[----:B------:R-:W-:Y:S01]  /*1df10*/  HMMA.16816.F32.BF16 R96, R12, R60, R96 ;  /* 0x0000003c0c60723c */ /* 0x000fe20000041860 */
[----:B------:R-:W-:Y:S02]  /*1df20*/  IMAD.MOV.U32 R205, RZ, RZ, R22 ;  /* 0x000000ffffcd7224 */ /* 0x000fe400078e0016 */
[----:B------:R-:W-:Y:S02]  /*1df30*/  IMAD.MOV.U32 R103, RZ, RZ, R17 ;  /* 0x000000ffff677224 */ /* 0x000fe400078e0011 */
[----:B------:R-:W-:-:S03]  /*1df40*/  IMAD.MOV.U32 R102, RZ, RZ, R18 ;  /* 0x000000ffff667224 */ /* 0x000fc600078e0012 */
[----:B------:R-:W-:Y:S01]  /*1df50*/  HMMA.16816.F32.BF16 R176, R12, R24, R176 ;  /* 0x000000180cb0723c */ /* 0x000fe200000418b0 */
[----:B------:R-:W-:Y:S02]  /*1df60*/  IMAD.MOV.U32 R100, RZ, RZ, R19 ;  /* 0x000000ffff647224 */ /* 0x000fe400078e0013 */
[----:B------:R-:W-:-:S05]  /*1df70*/  IMAD.MOV.U32 R101, RZ, RZ, R7 ;  /* 0x000000ffff657224 */ /* 0x000fca00078e0007 */
[C---:B------:R-:W-:Y:S01]  /*1df80*/  HMMA.16816.F32.BF16 R112, R12.reuse, R26, R112 ;  /* 0x0000001a0c70723c */ /* 0x040fe20000041870 */
[----:B------:R-:W5:Y:S07]  /*1df90*/  LDSM.16.M88.4 R24, [R106+0x2000] ;  /* 0x002000006a18783b */ /* 0x000f6e0000000200 */
[----:B------:R-:W-:Y:S01]  /*1dfa0*/  HMMA.16816.F32.BF16 R60, R12, R62, R128 ;  /* 0x0000003e0c3c723c */ /* 0x000fe20000041880 */
[----:B------:R-:W-:Y:S02]  /*1dfb0*/  IMAD.MOV.U32 R128, RZ, RZ, R16 ;  /* 0x000000ffff807224 */ /* 0x000fe400078e0010 */
[----:B------:R-:W-:-:S05]  /*1dfc0*/  IMAD.MOV.U32 R131, RZ, RZ, R6 ;  /* 0x000000ffff837224 */ /* 0x000fca00078e0006 */
[C---:B---3--:R-:W-:Y:S08]  /*1dfd0*/  HMMA.16816.F32.BF16 R20, R12.reuse, R28, R236 ;  /* 0x0000001c0c14723c */ /* 0x048ff000000418ec */
[----:B----4-:R-:W-:Y:S01]  /*1dfe0*/  HMMA.16816.F32.BF16 R16, R12, R46, R52 ;  /* 0x0000002e0c10723c */ /* 0x010fe20000041834 */
[----:B------:R-:W-:Y:S02]  /*1dff0*/  IMAD.MOV.U32 R47, RZ, RZ, R5 ;  /* 0x000000ffff2f7224 */ /* 0x000fe400078e0005 */
[----:B------:R-:W-:-:S02]  /*1e000*/  IMAD.MOV.U32 R46, RZ, RZ, R4 ;  /* 0x000000ffff2e7224 */ /* 0x000fc400078e0004 */
[----:B------:R3:W4:Y:S03]  /*1e010*/  LDSM.16.M88.4 R4, [R226] ;  /* 0x00000000e204783b */ /* 0x0007260000000200 */
[----:B------:R-:W-:Y:S01]  /*1e020*/  HMMA.16816.F32.BF16 R108, R12, R42, R108 ;  /* 0x0000002a0c6c723c */ /* 0x000fe2000004186c */
[----:B------:R-:W4:Y:S02]  /*1e030*/  LDSM.16.M88.4 R40, [R107+0x2000] ;  /* 0x002000006b28783b */ /* 0x000f240000000200 */
[----:B------:R-:W-:Y:S02]  /*1e040*/  IMAD.MOV.U32 R184, RZ, RZ, R22 ;  /* 0x000000ffffb87224 */ /* 0x000fe400078e0016 */
[----:B------:R-:W-:Y:S02]  /*1e050*/  IMAD.MOV.U32 R175, RZ, RZ, R20 ;  /* 0x000000ffffaf7224 */ /* 0x000fe400078e0014 */
[----:B------:R-:W-:-:S02]  /*1e060*/  IMAD.MOV.U32 R174, RZ, RZ, R21 ;  /* 0x000000ffffae7224 */ /* 0x000fc400078e0015 */
[----:B------:R-:W-:Y:S02]  /*1e070*/  IMAD.MOV.U32 R173, RZ, RZ, R23 ;  /* 0x000000ffffad7224 */ /* 0x000fe400078e0017 */
[----:B------:R-:W-:Y:S01]  /*1e080*/  HMMA.16816.F32.BF16 R20, R12, R30, R240 ;  /* 0x0000001e0c14723c */ /* 0x000fe200000418f0 */
[----:B-1----:R-:W-:Y:S01]  /*1e090*/  IMAD.MOV.U32 R227, RZ, RZ, R132 ;  /* 0x000000ffffe37224 */ /* 0x002fe200078e0084 */
[----:B------:R-:W-:Y:S06]  /*1e0a0*/  LDSM.16.M88.4 R28, [R107+0x2800] ;  /* 0x002800006b1c783b */ /* 0x000fec0000000200 */
[----:B--2---:R-:W-:Y:S01]  /*1e0b0*/  HMMA.16816.F32.BF16 R16, R8, R66, R16 ;  /* 0x000000420810723c */ /* 0x004fe20000041810 */
[----:B------:R-:W-:-:S07]  /*1e0c0*/  IMAD.SHL.U32 R2, R222, 0x100, RZ ;  /* 0x00000100de027824 */ /* 0x000fce00078e00ff */
[C---:B------:R-:W-:Y:S08]  /*1e0d0*/  HMMA.16816.F32.BF16 R68, R12.reuse, R56, R68 ;  /* 0x000000380c44723c */ /* 0x040ff00000041844 */
[C---:B------:R-:W-:Y:S08]  /*1e0e0*/  HMMA.16816.F32.BF16 R200, R12.reuse, R58, R200 ;  /* 0x0000003a0cc8723c */ /* 0x040ff000000418c8 */
[----:B------:R-:W-:Y:S01]  /*1e0f0*/  HMMA.16816.F32.BF16 R12, R12, R44, R216 ;  /* 0x0000002c0c0c723c */ /* 0x000fe200000418d8 */
[----:B------:R-:W-:Y:S01]  /*1e100*/  IMAD.MOV.U32 R204, RZ, RZ, R21 ;  /* 0x000000ffffcc7224 */ /* 0x000fe200078e0015 */
[----:B------:R-:W-:Y:S01]  /*1e110*/  LOP3.LUT R2, R2, R227, RZ, 0xfc, !PT ;  /* 0x000000e302027212 */ /* 0x000fe200078efcff */
[----:B------:R-:W-:-:S02]  /*1e120*/  IMAD.MOV.U32 R191, RZ, RZ, R22 ;  /* 0x000000ffffbf7224 */ /* 0x000fc400078e0016 */
[----:B------:R-:W-:Y:S02]  /*1e130*/  IMAD.MOV.U32 R190, RZ, RZ, R23 ;  /* 0x000000ffffbe7224 */ /* 0x000fe400078e0017 */
[----:B------:R-:W-:Y:S02]  /*1e140*/  IMAD.MOV.U32 R189, RZ, RZ, R20 ;  /* 0x000000ffffbd7224 */ /* 0x000fe400078e0014 */
[----:B-----5:R-:W-:Y:S01]  /*1e150*/  HMMA.16816.F32.BF16 R20, R8, R24, R96 ;  /* 0x000000180814723c */ /* 0x020fe20000041860 */
[----:B---3--:R-:W-:Y:S02]  /*1e160*/  IMAD.MOV.U32 R226, RZ, RZ, R133 ;  /* 0x000000ffffe27224 */ /* 0x008fe400078e0085 */
[----:B------:R-:W-:Y:S02]  /*1e170*/  IMAD.MOV.U32 R105, RZ, RZ, R39 ;  /* 0x000000ffff697224 */ /* 0x000fe400078e0027 */
[----:B------:R-:W-:-:S03]  /*1e180*/  IMAD.IADD R0, R2, 0x1, R226 ;  /* 0x0000000102007824 */ /* 0x000fc600078e02e2 */
[C---:B----4-:R-:W-:Y:S01]  /*1e190*/  HMMA.16816.F32.BF16 R56, R4.reuse, R74, R16 ;  /* 0x0000004a0438723c */ /* 0x050fe20000041810 */
[C---:B------:R-:W-:Y:S02]  /*1e1a0*/  VIADD R39, R229.reuse, 0x8 ;  /* 0x00000008e5277836 */ /* 0x040fe40000000000 */
[----:B------:R-:W-:Y:S01]  /*1e1b0*/  IMAD.MOV.U32 R186, RZ, RZ, R12 ;  /* 0x000000ffffba7224 */ /* 0x000fe200078e000c */
[--C-:B------:R-:W-:Y:S01]  /*1e1c0*/  IADD3 R12, PT, PT, R229, 0x107, -R0.reuse ;  /* 0x00000107e50c7810 */ /* 0x100fe20007ffe800 */
[----:B------:R-:W-:Y:S01]  /*1e1d0*/  IMAD.MOV.U32 R96, RZ, RZ, R3 ;  /* 0x000000ffff607224 */ /* 0x000fe200078e0003 */
[----:B------:R-:W-:Y:S01]  /*1e1e0*/  IADD3 R3, PT, PT, R39, 0x107, -R0 ;  /* 0x0000010727037810 */ /* 0x000fe20007ffe800 */
[----:B------:R-:W-:Y:S01]  /*1e1f0*/  IMAD.MOV.U32 R185, RZ, RZ, R13 ;  /* 0x000000ffffb97224 */ /* 0x000fe200078e000d */
[----:B------:R-:W-:Y:S02]  /*1e200*/  IABS R13, R12 ;  /* 0x0000000c000d7213 */ /* 0x000fe40000000000 */
[----:B------:R-:W-:Y:S01]  /*1e210*/  IABS R12, R3 ;  /* 0x00000003000c7213 */ /* 0x000fe20000000000 */
[----:B------:R-:W-:Y:S01]  /*1e220*/  VIADD R3, R2, 0xfffffef9 ;  /* 0xfffffef902037836 */ /* 0x000fe20000000000 */
[----:B------:R-:W-:Y:S01]  /*1e230*/  I2FP.F32.S32 R13, R13 ;  /* 0x0000000d000d7245 */ /* 0x000fe20000201400 */
[----:B------:R-:W-:Y:S01]  /*1e240*/  HMMA.16816.F32.BF16 R20, R4, R40, R20 ;  /* 0x000000280414723c */ /* 0x000fe20000041814 */
[----:B------:R-:W-:Y:S01]  /*1e250*/  I2FP.F32.S32 R12, R12 ;  /* 0x0000000c000c7245 */ /* 0x000fe20000201400 */
[----:B------:R-:W-:Y:S01]  /*1e260*/  IMAD.MOV.U32 R188, RZ, RZ, R14 ;  /* 0x000000ffffbc7224 */ /* 0x000fe200078e000e */
[----:B------:R-:W-:-:S03]  /*1e270*/  ISETP.GE.AND P3, PT, R3, R230, PT ;  /* 0x000000e60300720c */ /* 0x000fc60003f66270 */
[C---:B------:R-:W-:Y:S01]  /*1e280*/  FFMA.FTZ R13, -R225.reuse, R13, R57 ;  /* 0x0000000de10d7223 */ /* 0x040fe20000010139 */
[----:B------:R-:W-:Y:S01]  /*1e290*/  FFMA.FTZ R16, -R225, R12, R59 ;  /* 0x0000000ce1107223 */ /* 0x000fe2000001013b */
[----:B------:R-:W-:Y:S01]  /*1e2a0*/  IADD3 R12, PT, PT, R229, 0x200, -R0 ;  /* 0x00000200e50c7810 */ /* 0x000fe20007ffe800 */
[----:B------:R-:W-:Y:S01]  /*1e2b0*/  IMAD.MOV.U32 R133, RZ, RZ, R34 ;  /* 0x000000ffff857224 */ /* 0x000fe200078e0022 */
[----:B------:R-:W-:Y:S01]  /*1e2c0*/  IADD3 R14, PT, PT, R39, 0x200, -R0 ;  /* 0x00000200270e7810 */ /* 0x000fe20007ffe800 */
[----:B------:R-:W-:Y:S02]  /*1e2d0*/  IMAD.MOV.U32 R132, RZ, RZ, R35 ;  /* 0x000000ffff847224 */ /* 0x000fe400078e0023 */
[----:B------:R-:W-:Y:S02]  /*1e2e0*/  IMAD.MOV.U32 R130, RZ, RZ, R32 ;  /* 0x000000ffff827224 */ /* 0x000fe400078e0020 */
[----:B------:R-:W-:Y:S02]  /*1e2f0*/  IMAD.MOV.U32 R129, RZ, RZ, R33 ;  /* 0x000000ffff817224 */ /* 0x000fe400078e0021 */
[----:B------:R-:W1:Y:S01]  /*1e300*/  LDSM.16.M88.4 R32, [R106+0x2800] ;  /* 0x002800006a20783b */ /* 0x000e620000000200 */
[----:B------:R-:W-:Y:S01]  /*1e310*/  IMAD.MOV.U32 R187, RZ, RZ, R15 ;  /* 0x000000ffffbb7224 */ /* 0x000fe200078e000f */
[----:B------:R-:W-:-:S02]  /*1e320*/  FSEL R15, R13, -INF , P3 ;  /* 0xff8000000d0f7808 */ /* 0x000fc40001800000 */
[----:B------:R-:W-:Y:S02]  /*1e330*/  IABS R13, R12 ;  /* 0x0000000c000d7213 */ /* 0x000fe40000000000 */
[C---:B------:R-:W-:Y:S02]  /*1e340*/  ISETP.GE.AND P5, PT, R3.reuse, R231, PT ;  /* 0x000000e70300720c */ /* 0x040fe40003fa6270 */
[----:B------:R-:W-:Y:S02]  /*1e350*/  IABS R12, R14 ;  /* 0x0000000e000c7213 */ /* 0x000fe40000000000 */
[C---:B------:R-:W-:Y:S02]  /*1e360*/  ISETP.GE.AND P6, PT, R3.reuse, R228, PT ;  /* 0x000000e40300720c */ /* 0x040fe40003fc6270 */
[----:B------:R-:W-:Y:S01]  /*1e370*/  ISETP.GE.AND P4, PT, R3, R232, PT ;  /* 0x000000e80300720c */ /* 0x000fe20003f86270 */
[----:B------:R-:W-:Y:S01]  /*1e380*/  VIADD R3, R2, 0xfffffe00 ;  /* 0xfffffe0002037836 */ /* 0x000fe20000000000 */
[----:B------:R-:W-:-:S02]  /*1e390*/  FSEL R14, R16, -INF , P5 ;  /* 0xff800000100e7808 */ /* 0x000fc40002800000 */
[----:B------:R-:W-:Y:S02]  /*1e3a0*/  I2FP.F32.S32 R13, R13 ;  /* 0x0000000d000d7245 */ /* 0x000fe40000201400 */
[----:B------:R-:W-:Y:S01]  /*1e3b0*/  I2FP.F32.S32 R12, R12 ;  /* 0x0000000c000c7245 */ /* 0x000fe20000201400 */
[----:B------:R-:W-:Y:S01]  /*1e3c0*/  HMMA.16816.F32.BF16 R24, R8, R26, R60 ;  /* 0x0000001a0818723c */ /* 0x000fe2000004183c */
[----:B------:R-:W-:Y:S02]  /*1e3d0*/  FSEL R243, R15, -INF , !P6 ;  /* 0xff8000000ff37808 */ /* 0x000fe40007000000 */
[----:B------:R-:W-:Y:S01]  /*1e3e0*/  FSEL R242, R14, -INF , !P4 ;  /* 0xff8000000ef27808 */ /* 0x000fe20006000000 */
[C---:B------:R-:W-:Y:S01]  /*1e3f0*/  FFMA.FTZ R14, -R225.reuse, R13, R20 ;  /* 0x0000000de10e7223 */ /* 0x040fe20000010114 */
[----:B------:R-:W-:Y:S01]  /*1e400*/  FFMA.FTZ R15, -R225, R12, R22 ;  /* 0x0000000ce10f7223 */ /* 0x000fe20000010116 */
[----:B------:R-:W-:Y:S02]  /*1e410*/  ISETP.GE.AND P3, PT, R3, R230, PT ;  /* 0x000000e60300720c */ /* 0x000fe40003f66270 */
[----:B------:R-:W-:-:S02]  /*1e420*/  IADD3 R12, PT, PT, R39, 0x1ff, -R0 ;  /* 0x000001ff270c7810 */ /* 0x000fc40007ffe800 */
[----:B------:R-:W-:Y:S02]  /*1e430*/  IADD3 R13, PT, PT, R229, 0x1ff, -R0 ;  /* 0x000001ffe50d7810 */ /* 0x000fe40007ffe800 */
[C---:B------:R-:W-:Y:S02]  /*1e440*/  ISETP.GE.AND P6, PT, R3.reuse, R228, PT ;  /* 0x000000e40300720c */ /* 0x040fe40003fc6270 */
[----:B------:R-:W-:Y:S02]  /*1e450*/  FSEL R14, R14, -INF , P3 ;  /* 0xff8000000e0e7808 */ /* 0x000fe40001800000 */
[----:B------:R-:W-:Y:S02]  /*1e460*/  IABS R12, R12 ;  /* 0x0000000c000c7213 */ /* 0x000fe40000000000 */
[----:B------:R-:W-:Y:S02]  /*1e470*/  IABS R13, R13 ;  /* 0x0000000d000d7213 */ /* 0x000fe40000000000 */
[----:B------:R-:W-:Y:S01]  /*1e480*/  FSEL R238, R14, -INF , !P6 ;  /* 0xff8000000eee7808 */ /* 0x000fe20007000000 */
[----:B------:R-:W-:Y:S01]  /*1e490*/  IMAD.MOV.U32 R14, RZ, RZ, R12 ;  /* 0x000000ffff0e7224 */ /* 0x000fe200078e000c */
[C---:B------:R-:W-:Y:S01]  /*1e4a0*/  ISETP.GE.AND P4, PT, R3.reuse, R231, PT ;  /* 0x000000e70300720c */ /* 0x040fe20003f86270 */
[----:B------:R-:W-:Y:S01]  /*1e4b0*/  IMAD.MOV.U32 R12, RZ, RZ, R13 ;  /* 0x000000ffff0c7224 */ /* 0x000fe200078e000d */
[----:B------:R-:W-:Y:S01]  /*1e4c0*/  ISETP.GE.AND P5, PT, R3, R232, PT ;  /* 0x000000e80300720c */ /* 0x000fe20003fa6270 */
[----:B------:R-:W-:Y:S01]  /*1e4d0*/  VIADD R3, R2, 0xfffffe01 ;  /* 0xfffffe0102037836 */ /* 0x000fe20000000000 */
[----:B------:R-:W-:Y:S01]  /*1e4e0*/  FSEL R13, R15, -INF , P4 ;  /* 0xff8000000f0d7808 */ /* 0x000fe20002000000 */
[----:B------:R-:W-:Y:S01]  /*1e4f0*/  HMMA.16816.F32.BF16 R24, R4, R42, R24 ;  /* 0x0000002a0418723c */ /* 0x000fe20000041818 */
[----:B------:R-:W-:-:S02]  /*1e500*/  I2FP.F32.S32 R12, R12 ;  /* 0x0000000c000c7245 */ /* 0x000fc40000201400 */
[----:B------:R-:W-:Y:S02]  /*1e510*/  I2FP.F32.S32 R14, R14 ;  /* 0x0000000e000e7245 */ /* 0x000fe40000201400 */
[----:B------:R-:W-:Y:S01]  /*1e520*/  FSEL R227, R13, -INF , !P5 ;  /* 0xff8000000de37808 */ /* 0x000fe20006800000 */
[----:B------:R-:W-:Y:S01]  /*1e530*/  FFMA.FTZ R13, -R225, R12, R21 ;  /* 0x0000000ce10d7223 */ /* 0x000fe20000010115 */
[----:B------:R-:W-:Y:S01]  /*1e540*/  ISETP.GE.AND P3, PT, R3, R230, PT ;  /* 0x000000e60300720c */ /* 0x000fe20003f66270 */
[----:B------:R-:W-:Y:S01]  /*1e550*/  FFMA.FTZ R16, -R225, R14, R23 ;  /* 0x0000000ee1107223 */ /* 0x000fe20000010117 */
[--C-:B------:R-:W-:Y:S02]  /*1e560*/  IADD3 R12, PT, PT, R229, 0x1f8, -R0.reuse ;  /* 0x000001f8e50c7810 */ /* 0x100fe40007ffe800 */
[----:B------:R-:W-:Y:S01]  /*1e570*/  IADD3 R14, PT, PT, R39, 0x1f8, -R0 ;  /* 0x000001f8270e7810 */ /* 0x000fe20007ffe800 */
[----:B------:R-:W-:Y:S01]  /*1e580*/  IMAD.MOV.U32 R67, RZ, RZ, R47 ;  /* 0x000000ffff437224 */ /* 0x000fe200078e002f */
[----:B------:R-:W-:Y:S01]  /*1e590*/  FSEL R15, R13, -INF , P3 ;  /* 0xff8000000d0f7808 */ /* 0x000fe20001800000 */
[----:B------:R-:W-:Y:S01]  /*1e5a0*/  IMAD.MOV.U32 R66, RZ, RZ, R46 ;  /* 0x000000ffff427224 */ /* 0x000fe200078e002e */
[----:B------:R-:W-:Y:S01]  /*1e5b0*/  IABS R13, R12 ;  /* 0x0000000c000d7213 */ /* 0x000fe20000000000 */
[----:B-1----:R-:W-:Y:S01]  /*1e5c0*/  HMMA.16816.F32.BF16 R44, R8, R32, R168 ;  /* 0x00000020082c723c */ /* 0x002fe200000418a8 */
[----:B------:R-:W-:-:S02]  /*1e5d0*/  IABS R12, R14 ;  /* 0x0000000e000c7213 */ /* 0x000fc40000000000 */
[C---:B------:R-:W-:Y:S02]  /*1e5e0*/  ISETP.GE.AND P5, PT, R3.reuse, R231, PT ;  /* 0x000000e70300720c */ /* 0x040fe40003fa6270 */
[C---:B------:R-:W-:Y:S02]  /*1e5f0*/  ISETP.GE.AND P6, PT, R3.reuse, R228, PT ;  /* 0x000000e40300720c */ /* 0x040fe40003fc6270 */
[----:B------:R-:W-:Y:S01]  /*1e600*/  ISETP.GE.AND P4, PT, R3, R232, PT ;  /* 0x000000e80300720c */ /* 0x000fe20003f86270 */
[----:B------:R-:W-:Y:S01]  /*1e610*/  VIADD R3, R2, 0xfffffe08 ;  /* 0xfffffe0802037836 */ /* 0x000fe20000000000 */
[----:B------:R-:W-:Y:S02]  /*1e620*/  I2FP.F32.S32 R13, R13 ;  /* 0x0000000d000d7245 */ /* 0x000fe40000201400 */
[----:B------:R-:W-:Y:S02]  /*1e630*/  I2FP.F32.S32 R12, R12 ;  /* 0x0000000c000c7245 */ /* 0x000fe40000201400 */
[----:B------:R-:W-:Y:S01]  /*1e640*/  FSEL R14, R16, -INF , P5 ;  /* 0xff800000100e7808 */ /* 0x000fe20002800000 */
[----:B------:R-:W-:Y:S01]  /*1e650*/  FFMA.FTZ R13, -R225, R13, R24 ;  /* 0x0000000de10d7223 */ /* 0x000fe20000010118 */
[----:B------:R-:W-:Y:S01]  /*1e660*/  ISETP.GE.AND P3, PT, R3, R230, PT ;  /* 0x000000e60300720c */ /* 0x000fe20003f66270 */
[----:B------:R-:W-:Y:S01]  /*1e670*/  FFMA.FTZ R16, -R225, R12, R26 ;  /* 0x0000000ce1107223 */ /* 0x000fe2000001011a */
[----:B------:R-:W-:-:S02]  /*1e680*/  FSEL R59, R14, -INF , !P4 ;  /* 0xff8000000e3b7808 */ /* 0x000fc40006000000 */
[--C-:B------:R-:W-:Y:S02]  /*1e690*/  IADD3 R12, PT, PT, R229, 0x1f7, -R0.reuse ;  /* 0x000001f7e50c7810 */ /* 0x100fe40007ffe800 */
[----:B------:R-:W-:Y:S02]  /*1e6a0*/  IADD3 R14, PT, PT, R39, 0x1f7, -R0 ;  /* 0x000001f7270e7810 */ /* 0x000fe40007ffe800 */
[----:B------:R-:W-:Y:S02]  /*1e6b0*/  FSEL R74, R15, -INF , !P6 ;  /* 0xff8000000f4a7808 */ /* 0x000fe40007000000 */
[----:B------:R-:W-:Y:S02]  /*1e6c0*/  FSEL R15, R13, -INF , P3 ;  /* 0xff8000000d0f7808 */ /* 0x000fe40001800000 */
[----:B------:R-:W-:Y:S02]  /*1e6d0*/  IABS R13, R12 ;  /* 0x0000000c000d7213 */ /* 0x000fe40000000000 */
[----:B------:R-:W-:-:S02]  /*1e6e0*/  IABS R12, R14 ;  /* 0x0000000e000c7213 */ /* 0x000fc40000000000 */
[C---:B------:R-:W-:Y:S02]  /*1e6f0*/  ISETP.GE.AND P4, PT, R3.reuse, R231, PT ;  /* 0x000000e70300720c */ /* 0x040fe40003f86270 */
[C---:B------:R-:W-:Y:S02]  /*1e700*/  ISETP.GE.AND P6, PT, R3.reuse, R228, PT ;  /* 0x000000e40300720c */ /* 0x040fe40003fc6270 */
[----:B------:R-:W-:Y:S01]  /*1e710*/  ISETP.GE.AND P5, PT, R3, R232, PT ;  /* 0x000000e80300720c */ /* 0x000fe20003fa6270 */
[----:B------:R-:W-:Y:S01]  /*1e720*/  VIADD R3, R2, 0xfffffe09 ;  /* 0xfffffe0902037836 */ /* 0x000fe20000000000 */
[----:B------:R-:W-:Y:S01]  /*1e730*/  I2FP.F32.S32 R13, R13 ;  /* 0x0000000d000d7245 */ /* 0x000fe20000201400 */
[----:B------:R-:W-:Y:S01]  /*1e740*/  HMMA.16816.F32.BF16 R20, R4, R28, R44 ;  /* 0x0000001c0414723c */ /* 0x000fe2000004182c */
[----:B------:R-:W-:Y:S02]  /*1e750*/  I2FP.F32.S32 R12, R12 ;  /* 0x0000000c000c7245 */ /* 0x000fe40000201400 */
[----:B------:R-:W-:Y:S01]  /*1e760*/  FSEL R14, R16, -INF , P4 ;  /* 0xff800000100e7808 */ /* 0x000fe20002000000 */
[----:B------:R-:W-:Y:S01]  /*1e770*/  FFMA.FTZ R13, -R225, R13, R25 ;  /* 0x0000000de10d7223 */ /* 0x000fe20000010119 */
[----:B------:R-:W-:Y:S01]  /*1e780*/  IMAD.MOV.U32 R172, RZ, RZ, R221 ;  /* 0x000000ffffac7224 */ /* 0x000fe200078e00dd */
[----:B------:R-:W-:Y:S01]  /*1e790*/  ISETP.GE.AND P3, PT, R3, R230, PT ;  /* 0x000000e60300720c */ /* 0x000fe20003f66270 */
[----:B------:R-:W-:Y:S01]  /*1e7a0*/  FFMA.FTZ R16, -R225, R12, R27 ;  /* 0x0000000ce1107223 */ /* 0x000fe2000001011b */
[----:B------:R-:W-:Y:S01]  /*1e7b0*/  FSEL R221, R14, -INF , !P5 ;  /* 0xff8000000edd7808 */ /* 0x000fe20006800000 */
[----:B------:R-:W-:Y:S01]  /*1e7c0*/  HMMA.16816.F32.BF16 R52, R8, R34, R124 ;  /* 0x000000220834723c */ /* 0x000fe2000004187c */
[--C-:B------:R-:W-:Y:S01]  /*1e7d0*/  IADD3 R12, PT, PT, R229, 0x1f0, -R0.reuse ;  /* 0x000001f0e50c7810 */ /* 0x100fe20007ffe800 */
[----:B------:R-:W1:Y:S01]  /*1e7e0*/  LDSM.16.M88.4 R32, [R106+0x3000] ;  /* 0x003000006a20783b */ /* 0x000e620000000200 */
[----:B------:R-:W-:-:S02]  /*1e7f0*/  IADD3 R14, PT, PT, R39, 0x1f0, -R0 ;  /* 0x000001f0270e7810 */ /* 0x000fc40007ffe800 */
[----:B------:R-:W-:Y:S02]  /*1e800*/  FSEL R237, R15, -INF , !P6 ;  /* 0xff8000000fed7808 */ /* 0x000fe40007000000 */
[----:B------:R-:W-:Y:S02]  /*1e810*/  FSEL R15, R13, -INF , P3 ;  /* 0xff8000000d0f7808 */ /* 0x000fe40001800000 */
[----:B------:R-:W-:Y:S02]  /*1e820*/  IABS R13, R12 ;  /* 0x0000000c000d7213 */ /* 0x000fe40000000000 */
[C---:B------:R-:W-:Y:S02]  /*1e830*/  ISETP.GE.AND P5, PT, R3.reuse, R231, PT ;  /* 0x000000e70300720c */ /* 0x040fe40003fa6270 */
[----:B------:R-:W-:Y:S02]  /*1e840*/  IABS R12, R14 ;  /* 0x0000000e000c7213 */ /* 0x000fe40000000000 */
[----:B------:R-:W-:-:S02]  /*1e850*/  ISETP.GE.AND P6, PT, R3, R228, PT ;  /* 0x000000e40300720c */ /* 0x000fc40003fc6270 */
[----:B------:R-:W-:Y:S01]  /*1e860*/  ISETP.GE.AND P4, PT, R3, R232, PT ;  /* 0x000000e80300720c */ /* 0x000fe20003f86270 */
[----:B------:R-:W-:Y:S01]  /*1e870*/  VIADD R3, R2, 0xfffffe10 ;  /* 0xfffffe1002037836 */ /* 0x000fe20000000000 */
[----:B------:R-:W-:Y:S02]  /*1e880*/  FSEL R14, R16, -INF , P5 ;  /* 0xff800000100e7808 */ /* 0x000fe40002800000 */
[----:B------:R-:W-:Y:S02]  /*1e890*/  I2FP.F32.S32 R13, R13 ;  /* 0x0000000d000d7245 */ /* 0x000fe40000201400 */
[----:B------:R-:W-:Y:S01]  /*1e8a0*/  I2FP.F32.S32 R12, R12 ;  /* 0x0000000c000c7245 */ /* 0x000fe20000201400 */
[----:B------:R-:W-:Y:S01]  /*1e8b0*/  IMAD.MOV.U32 R104, RZ, RZ, R38 ;  /* 0x000000ffff687224 */ /* 0x000fe200078e0026 */
[----:B------:R-:W-:Y:S02]  /*1e8c0*/  FSEL R220, R15, -INF , !P6 ;  /* 0xff8000000fdc7808 */ /* 0x000fe40007000000 */
[----:B------:R-:W-:Y:S01]  /*1e8d0*/  FSEL R38, R14, -INF , !P4 ;  /* 0xff8000000e267808 */ /* 0x000fe20006000000 */
[C---:B------:R-:W-:Y:S01]  /*1e8e0*/  FFMA.FTZ R14, -R225.reuse, R13, R20 ;  /* 0x0000000de10e7223 */ /* 0x040fe20000010114 */
[----:B------:R-:W-:Y:S01]  /*1e8f0*/  FFMA.FTZ R15, -R225, R12, R22 ;  /* 0x0000000ce10f7223 */ /* 0x000fe20000010116 */
[----:B------:R-:W-:-:S02]  /*1e900*/  ISETP.GE.AND P3, PT, R3, R230, PT ;  /* 0x000000e60300720c */ /* 0x000fc40003f66270 */
[--C-:B------:R-:W-:Y:S02]  /*1e910*/  IADD3 R12, PT, PT, R39, 0x1ef, -R0.reuse ;  /* 0x000001ef270c7810 */ /* 0x100fe40007ffe800 */
[----:B------:R-:W-:Y:S02]  /*1e920*/  IADD3 R13, PT, PT, R229, 0x1ef, -R0 ;  /* 0x000001efe50d7810 */ /* 0x000fe40007ffe800 */
[C---:B------:R-:W-:Y:S02]  /*1e930*/  ISETP.GE.AND P6, PT, R3.reuse, R228, PT ;  /* 0x000000e40300720c */ /* 0x040fe40003fc6270 */
[----:B------:R-:W-:Y:S02]  /*1e940*/  FSEL R14, R14, -INF , P3 ;  /* 0xff8000000e0e7808 */ /* 0x000fe40001800000 */
[----:B------:R-:W-:Y:S01]  /*1e950*/  IABS R12, R12 ;  /* 0x0000000c000c7213 */ /* 0x000fe20000000000 */
[----:B------:R-:W-:Y:S01]  /*1e960*/  HMMA.16816.F32.BF16 R24, R4, R30, R52 ;  /* 0x0000001e0418723c */ /* 0x000fe20000041834 */
[----:B------:R-:W-:Y:S01]  /*1e970*/  IABS R13, R13 ;  /* 0x0000000d000d7213 */ /* 0x000fe20000000000 */
[----:B------:R-:W2:Y:S01]  /*1e980*/  LDSM.16.M88.4 R28, [R107+0x3000] ;  /* 0x003000006b1c783b */ /* 0x000ea20000000200 */
[----:B------:R-:W-:Y:S01]  /*1e990*/  FSEL R240, R14, -INF , !P6 ;  /* 0xff8000000ef07808 */ /* 0x000fe20007000000 */
[----:B------:R-:W-:Y:S01]  /*1e9a0*/  IMAD.MOV.U32 R14, RZ, RZ, R12 ;  /* 0x000000ffff0e7224 */ /* 0x000fe200078e000c */
[C---:B------:R-:W-:Y:S01]  /*1e9b0*/  ISETP.GE.AND P4, PT, R3.reuse, R231, PT ;  /* 0x000000e70300720c */ /* 0x040fe20003f86270 */
[----:B------:R-:W-:Y:S01]  /*1e9c0*/  IMAD.MOV.U32 R12, RZ, RZ, R13 ;  /* 0x000000ffff0c7224 */ /* 0x000fe200078e000d */
[----:B------:R-:W-:Y:S01]  /*1e9d0*/  ISETP.GE.AND P5, PT, R3, R232, PT ;  /* 0x000000e80300720c */ /* 0x000fe20003fa6270 */
[----:B------:R-:W-:Y:S01]  /*1e9e0*/  VIADD R3, R2, 0xfffffe11 ;  /* 0xfffffe1102037836 */ /* 0x000fe20000000000 */
[----:B------:R-:W-:-:S02]  /*1e9f0*/  FSEL R13, R15, -INF , P4 ;  /* 0xff8000000f0d7808 */ /* 0x000fc40002000000 */
[----:B------:R-:W-:Y:S02]  /*1ea00*/  I2FP.F32.S32 R12, R12 ;  /* 0x0000000c000c7245 */ /* 0x000fe40000201400 */
[----:B------:R-:W-:Y:S02]  /*1ea10*/  I2FP.F32.S32 R14, R14 ;  /* 0x0000000e000e7245 */ /* 0x000fe40000201400 */
[----:B------:R-:W-:Y:S01]  /*1ea20*/  FSEL R219, R13, -INF , !P5 ;  /* 0xff8000000ddb7808 */ /* 0x000fe20006800000 */
[----:B------:R-:W-:Y:S01]  /*1ea30*/  FFMA.FTZ R13, -R225, R12, R21 ;  /* 0x0000000ce10d7223 */ /* 0x000fe20000010115 */
[----:B------:R-:W-:Y:S01]  /*1ea40*/  ISETP.GE.AND P3, PT, R3, R230, PT ;  /* 0x000000e60300720c */ /* 0x000fe20003f66270 */
[----:B------:R-:W-:Y:S01]  /*1ea50*/  FFMA.FTZ R16, -R225, R14, R23 ;  /* 0x0000000ee1107223 */ /* 0x000fe20000010117 */
[--C-:B------:R-:W-:Y:S02]  /*1ea60*/  IADD3 R12, PT, PT, R229, 0x1e8, -R0.reuse ;  /* 0x000001e8e50c7810 */ /* 0x100fe40007ffe800 */
[----:B------:R-:W-:-:S02]  /*1ea70*/  IADD3 R14, PT, PT, R39, 0x1e8, -R0 ;  /* 0x000001e8270e7810 */ /* 0x000fc40007ffe800 */
[----:B------:R-:W-:Y:S01]  /*1ea80*/  FSEL R15, R13, -INF , P3 ;  /* 0xff8000000d0f7808 */ /* 0x000fe20001800000 */
[----:B-1----:R-:W-:Y:S01]  /*1ea90*/  HMMA.16816.F32.BF16 R48, R8, R32, R48 ;  /* 0x000000200830723c */ /* 0x002fe20000041830 */
[----:B------:R-:W-:Y:S02]  /*1eaa0*/  IABS R13, R12 ;  /* 0x0000000c000d7213 */ /* 0x000fe40000000000 */
[----:B------:R-:W-:Y:S02]  /*1eab0*/  IABS R12, R14 ;  /* 0x0000000e000c7213 */ /* 0x000fe40000000000 */
[C---:B------:R-:W-:Y:S02]  /*1eac0*/  ISETP.GE.AND P5, PT, R3.reuse, R231, PT ;  /* 0x000000e70300720c */ /* 0x040fe40003fa6270 */
[C---:B------:R-:W-:Y:S02]  /*1ead0*/  ISETP.GE.AND P6, PT, R3.reuse, R228, PT ;  /* 0x000000e40300720c */ /* 0x040fe40003fc6270 */
[----:B------:R-:W-:Y:S01]  /*1eae0*/  ISETP.GE.AND P4, PT, R3, R232, PT ;  /* 0x000000e80300720c */ /* 0x000fe20003f86270 */
[----:B------:R-:W-:Y:S01]  /*1eaf0*/  VIADD R3, R2, 0xfffffe18 ;  /* 0xfffffe1802037836 */ /* 0x000fe20000000000 */
[----:B------:R-:W-:-:S02]  /*1eb00*/  I2FP.F32.S32 R13, R13 ;  /* 0x0000000d000d7245 */ /* 0x000fc40000201400 */
[----:B------:R-:W-:Y:S02]  /*1eb10*/  I2FP.F32.S32 R12, R12 ;  /* 0x0000000c000c7245 */ /* 0x000fe40000201400 */
[----:B------:R-:W-:Y:S01]  /*1eb20*/  FSEL R14, R16, -INF , P5 ;  /* 0xff800000100e7808 */ /* 0x000fe20002800000 */
[----:B------:R-:W-:Y:S01]  /*1eb30*/  FFMA.FTZ R13, -R225, R13, R24 ;  /* 0x0000000de10d7223 */ /* 0x000fe20000010118 */
[----:B------:R-:W-:Y:S01]  /*1eb40*/  ISETP.GE.AND P3, PT, R3, R230, PT ;  /* 0x000000e60300720c */ /* 0x000fe20003f66270 */
[----:B------:R-:W-:Y:S01]  /*1eb50*/  FFMA.FTZ R16, -R225, R12, R26 ;  /* 0x0000000ce1107223 */ /* 0x000fe2000001011a */
[----:B------:R-:W-:Y:S02]  /*1eb60*/  FSEL R75, R14, -INF , !P4 ;  /* 0xff8000000e4b7808 */ /* 0x000fe40006000000 */
[--C-:B------:R-:W-:Y:S02]  /*1eb70*/  IADD3 R12, PT, PT, R229, 0x1e7, -R0.reuse ;  /* 0x000001e7e50c7810 */ /* 0x100fe40007ffe800 */
[----:B------:R-:W-:-:S02]  /*1eb80*/  IADD3 R14, PT, PT, R39, 0x1e7, -R0 ;  /* 0x000001e7270e7810 */ /* 0x000fc40007ffe800 */
[----:B------:R-:W-:Y:S02]  /*1eb90*/  FSEL R239, R15, -INF , !P6 ;  /* 0xff8000000fef7808 */ /* 0x000fe40007000000 */
[----:B------:R-:W-:Y:S02]  /*1eba0*/  FSEL R15, R13, -INF , P3 ;  /* 0xff8000000d0f7808 */ /* 0x000fe40001800000 */
[----:B------:R-:W-:Y:S02]  /*1ebb0*/  IABS R13, R12 ;  /* 0x0000000c000d7213 */ /* 0x000fe40000000000 */
[----:B------:R-:W-:Y:S02]  /*1ebc0*/  IABS R12, R14 ;  /* 0x0000000e000c7213 */ /* 0x000fe40000000000 */
[C---:B------:R-:W-:Y:S02]  /*1ebd0*/  ISETP.GE.AND P4, PT, R3.reuse, R231, PT ;  /* 0x000000e70300720c */ /* 0x040fe40003f86270 */
[----:B------:R-:W-:-:S02]  /*1ebe0*/  ISETP.GE.AND P6, PT, R3, R228, PT ;  /* 0x000000e40300720c */ /* 0x000fc40003fc6270 */
[----:B------:R-:W-:Y:S01]  /*1ebf0*/  ISETP.GE.AND P5, PT, R3, R232, PT ;  /* 0x000000e80300720c */ /* 0x000fe20003fa6270 */
[----:B------:R-:W-:Y:S01]  /*1ec00*/  VIADD R3, R2, 0xfffffe19 ;  /* 0xfffffe1902037836 */ /* 0x000fe20000000000 */
[----:B------:R-:W-:Y:S01]  /*1ec10*/  I2FP.F32.S32 R13, R13 ;  /* 0x0000000d000d7245 */ /* 0x000fe20000201400 */
[----:B--2---:R-:W-:Y:S01]  /*1ec20*/  HMMA.16816.F32.BF16 R20, R4, R28, R48 ;  /* 0x0000001c0414723c */ /* 0x004fe20000041830 */
[----:B------:R-:W-:Y:S02]  /*1ec30*/  I2FP.F32.S32 R12, R12 ;  /* 0x0000000c000c7245 */ /* 0x000fe40000201400 */
[----:B------:R-:W-:Y:S01]  /*1ec40*/  FSEL R14, R16, -INF , P4 ;  /* 0xff800000100e7808 */ /* 0x000fe20002000000 */
[----:B------:R-:W-:Y:S01]  /*1ec50*/  FFMA.FTZ R13, -R225, R13, R25 ;  /* 0x0000000de10d7223 */ /* 0x000fe20000010119 */
        /* <DEDUP_REMOVED lines=17> */
[----:B------:R-:W-:Y:S02]  /*1ed70*/  I2FP.F32.S32 R12, R12 ;  /* 0x0000000c000c7245 */ /* 0x000fe40000201400 */
        /* <DEDUP_REMOVED lines=48> */
[----:B------:R-:W-:Y:S01]  /*1f080*/  IABS R12, R14 ;  /* 0x0000000e000c7213 */ /* 0x000fe20000000000 */
[----:B------:R-:W-:Y:S01]  /*1f090*/  HMMA.16816.F32.BF16 R44, R8, R34, R200 ;  /* 0x00000022082c723c */ /* 0x000fe200000418c8 */
[C---:B------:R-:W-:Y:S01]  /*1f0a0*/  ISETP.GE.AND P4, PT, R3.reuse, R231, PT ;  /* 0x000000e70300720c */ /* 0x040fe20003f86270 */
[----:B------:R-:W1:Y:S01]  /*1f0b0*/  LDSM.16.M88.4 R32, [R106+0x4000] ;  /* 0x004000006a20783b */ /* 0x000e620000000200 */
        /* <DEDUP_REMOVED lines=16> */
[----:B------:R-:W-:-:S02]  /*1f1c0*/  ISETP.GE.AND P5, PT, R3, R231, PT ;  /* 0x000000e70300720c */ /* 0x000fc40003fa6270 */
[----:B------:R-:W-:Y:S02]  /*1f1d0*/  IABS R12, R14 ;  /* 0x0000000e000c7213 */ /* 0x000fe40000000000 */
[C---:B------:R-:W-:Y:S02]  /*1f1e0*/  ISETP.GE.AND P6, PT, R3.reuse, R228, PT ;  /* 0x000000e40300720c */ /* 0x040fe40003fc6270 */
[----:B------:R-:W-:Y:S01]  /*1f1f0*/  ISETP.GE.AND P4, PT, R3, R232, PT ;  /* 0x000000e80300720c */ /* 0x000fe20003f86270 */
[----:B------:R-:W-:Y:S01]  /*1f200*/  VIADD R3, R2, 0xfffffe30 ;  /* 0xfffffe3002037836 */ /* 0x000fe20000000000 */
[----:B------:R-:W-:Y:S02]  /*1f210*/  FSEL R14, R16, -INF , P5 ;  /* 0xff800000100e7808 */ /* 0x000fe40002800000 */
[----:B------:R-:W-:Y:S02]  /*1f220*/  I2FP.F32.S32 R13, R13 ;  /* 0x0000000d000d7245 */ /* 0x000fe40000201400 */
[----:B------:R-:W-:-:S02]  /*1f230*/  I2FP.F32.S32 R12, R12 ;  /* 0x0000000c000c7245 */ /* 0x000fc40000201400 */
[----:B------:R-:W-:Y:S02]  /*1f240*/  FSEL R69, R15, -INF , !P6 ;  /* 0xff8000000f457808 */ /* 0x000fe40007000000 */
[----:B------:R-:W-:Y:S01]  /*1f250*/  FSEL R70, R14, -INF , !P4 ;  /* 0xff8000000e467808 */ /* 0x000fe20006000000 */
[C---:B------:R-:W-:Y:S01]  /*1f260*/  FFMA.FTZ R14, -R225.reuse, R13, R20 ;  /* 0x0000000de10e7223 */ /* 0x040fe20000010114 */
[----:B------:R-:W-:Y:S01]  /*1f270*/  FFMA.FTZ R15, -R225, R12, R22 ;  /* 0x0000000ce10f7223 */ /* 0x000fe20000010116 */
[----:B------:R-:W-:Y:S02]  /*1f280*/  ISETP.GE.AND P3, PT, R3, R230, PT ;  /* 0x000000e60300720c */ /* 0x000fe40003f66270 */
[--C-:B------:R-:W-:Y:S02]  /*1f290*/  IADD3 R12, PT, PT, R39, 0x1cf, -R0.reuse ;  /* 0x000001cf270c7810 */ /* 0x100fe40007ffe800 */
[----:B------:R-:W-:Y:S02]  /*1f2a0*/  IADD3 R13, PT, PT, R229, 0x1cf, -R0 ;  /* 0x000001cfe50d7810 */ /* 0x000fe40007ffe800 */
[----:B------:R-:W-:-:S02]  /*1f2b0*/  ISETP.GE.AND P6, PT, R3, R228, PT ;  /* 0x000000e40300720c */ /* 0x000fc40003fc6270 */
[----:B------:R-:W-:Y:S02]  /*1f2c0*/  FSEL R14, R14, -INF , P3 ;  /* 0xff8000000e0e7808 */ /* 0x000fe40001800000 */
[----:B------:R-:W-:Y:S01]  /*1f2d0*/  IABS R12, R12 ;  /* 0x0000000c000c7213 */ /* 0x000fe20000000000 */
[----:B------:R-:W-:Y:S01]  /*1f2e0*/  HMMA.16816.F32.BF16 R24, R4, R30, R44 ;  /* 0x0000001e0418723c */ /* 0x000fe2000004182c */
[----:B------:R-:W-:Y:S01]  /*1f2f0*/  IABS R13, R13 ;  /* 0x0000000d000d7213 */ /* 0x000fe20000000000 */
[----:B------:R-:W-:Y:S01]  /*1f300*/  IMAD.MOV.U32 R19, RZ, RZ, R222 ;  /* 0x000000ffff137224 */ /* 0x000fe200078e00de */
        /* <DEDUP_REMOVED lines=8> */
[----:B------:R-:W-:Y:S01]  /*1f390*/  I2FP.F32.S32 R12, R12 ;  /* 0x0000000c000c7245 */ /* 0x000fe20000201400 */
[----:B-1----:R-:W-:Y:S01]  /*1f3a0*/  HMMA.16816.F32.BF16 R40, R8, R32, R212 ;  /* 0x000000200828723c */ /* 0x002fe200000418d4 */
[----:B------:R-:W-:Y:S02]  /*1f3b0*/  I2FP.F32.S32 R14, R14 ;  /* 0x0000000e000e7245 */ /* 0x000fe40000201400 */
[----:B------:R-:W-:Y:S01]  /*1f3c0*/  FSEL R212, R13, -INF , !P5 ;  /* 0xff8000000dd47808 */ /* 0x000fe20006800000 */
[----:B------:R-:W-:Y:S01]  /*1f3d0*/  FFMA.FTZ R13, -R225, R12, R21 ;  /* 0x0000000ce10d7223 */ /* 0x000fe20000010115 */
[----:B------:R-:W-:Y:S01]  /*1f3e0*/  ISETP.GE.AND P3, PT, R3, R230, PT ;  /* 0x000000e60300720c */ /* 0x000fe20003f66270 */
[----:B------:R-:W-:Y:S01]  /*1f3f0*/  FFMA.FTZ R16, -R225, R14, R23 ;  /* 0x0000000ee1107223 */ /* 0x000fe20000010117 */
[--C-:B------:R-:W-:Y:S02]  /*1f400*/  IADD3 R12, PT, PT, R229, 0x1c8, -R0.reuse ;  /* 0x000001c8e50c7810 */ /* 0x100fe40007ffe800 */
[----:B------:R-:W-:-:S02]  /*1f410*/  IADD3 R14, PT, PT, R39, 0x1c8, -R0 ;  /* 0x000001c8270e7810 */ /* 0x000fc40007ffe800 */
[----:B------:R-:W-:Y:S02]  /*1f420*/  FSEL R15, R13, -INF , P3 ;  /* 0xff8000000d0f7808 */ /* 0x000fe40001800000 */
        /* <DEDUP_REMOVED lines=10> */
[----:B------:R-:W-:Y:S01]  /*1f4d0*/  IMAD.MOV.U32 R55, RZ, RZ, R206 ;  /* 0x000000ffff377224 */ /* 0x000fe200078e00ce */
        /* <DEDUP_REMOVED lines=37> */
[----:B------:R-:W-:Y:S01]  /*1f730*/  FSEL R205, R14, -INF , !P4 ;  /* 0xff8000000ecd7808 */ /* 0x000fe20006000000 */
[----:B------:R-:W-:Y:S01]  /*1f740*/  IMAD.MOV.U32 R77, RZ, RZ, R204 ;  /* 0x000000ffff4d7224 */ /* 0x000fe200078e00cc */
        /* <DEDUP_REMOVED lines=41> */
[----:B------:R-:W-:Y:S01]  /*1f9e0*/  FSEL R198, R14, -INF , !P4 ;  /* 0xff8000000ec67808 */ /* 0x000fe20006000000 */
[----:B------:R-:W-:Y:S01]  /*1f9f0*/  IMAD.MOV.U32 R54, RZ, RZ, R207 ;  /* 0x000000ffff367224 */ /* 0x000fe200078e00cf */
        /* <DEDUP_REMOVED lines=73> */
[----:B------:R-:W-:Y:S01]  /*1fe90*/  HMMA.16816.F32.BF16 R44, R8, R34, R116 ;  /* 0x00000022082c723c */ /* 0x000fe20000041874 */
[----:B------:R-:W-:Y:S01]  /*1fea0*/  ISETP.GE.AND P3, PT, R3, R230, PT ;  /* 0x000000e60300720c */ /* 0x000fe20003f66270 */
[----:B------:R-:W-:Y:S01]  /*1feb0*/  FFMA.FTZ R16, -R225, R12, R26 ;  /* 0x0000000ce1107223 */ /* 0x000fe2000001011a */
[----:B------:R-:W1:Y:S01]  /*1fec0*/  LDSM.16.M88.4 R32, [R106+0x5800] ;  /* 0x005800006a20783b */ /* 0x000e620000000200 */
[----:B------:R-:W-:Y:S02]  /*1fed0*/  FSEL R61, R14, -INF , !P4 ;  /* 0xff8000000e3d7808 */ /* 0x000fe40006000000 */
[----:B------:R-:W-:-:S02]  /*1fee0*/  IADD3 R12, PT, PT, R229, 0x1a7, -R0 ;  /* 0x000001a7e50c7810 */ /* 0x000fc40007ffe800 */
[----:B------:R-:W-:Y:S02]  /*1fef0*/  IADD3 R14, PT, PT, R39, 0x1a7, -R0 ;  /* 0x000001a7270e7810 */ /* 0x000fe40007ffe800 */
[----:B------:R-:W-:Y:S02]  /*1ff00*/  FSEL R199, R15, -INF , !P6 ;  /* 0xff8000000fc77808 */ /* 0x000fe40007000000 */
[----:B------:R-:W-:Y:S02]  /*1ff10*/  FSEL R15, R13, -INF , P3 ;  /* 0xff8000000d0f7808 */ /* 0x000fe40001800000 */
[----:B------:R-:W-:Y:S02]  /*1ff20*/  IABS R13, R12 ;  /* 0x0000000c000d7213 */ /* 0x000fe40000000000 */
[----:B------:R-:W-:Y:S02]  /*1ff30*/  IABS R12, R14 ;  /* 0x0000000e000c7213 */ /* 0x000fe40000000000 */
[----:B------:R-:W-:-:S02]  /*1ff40*/  ISETP.GE.AND P4, PT, R3, R231, PT ;  /* 0x000000e70300720c */ /* 0x000fc40003f86270 */
[C---:B------:R-:W-:Y:S02]  /*1ff50*/  ISETP.GE.AND P6, PT, R3.reuse, R228, PT ;  /* 0x000000e40300720c */ /* 0x040fe40003fc6270 */
        /* <DEDUP_REMOVED lines=10> */
[----:B------:R-:W-:Y:S01]  /*20000*/  IMAD.MOV.U32 R79, RZ, RZ, R190 ;  /* 0x000000ffff4f7224 */ /* 0x000fe200078e00be */
[----:B------:R-:W-:-:S02]  /*20010*/  IADD3 R12, PT, PT, R229, 0x1a0, -R0 ;  /* 0x000001a0e50c7810 */ /* 0x000fc40007ffe800 */
[----:B------:R-:W-:Y:S02]  /*20020*/  IADD3 R14, PT, PT, R39, 0x1a0, -R0 ;  /* 0x000001a0270e7810 */ /* 0x000fe40007ffe800 */
[----:B------:R-:W-:Y:S02]  /*20030*/  FSEL R190, R15, -INF , !P6 ;  /* 0xff8000000fbe7808 */ /* 0x000fe40007000000 */
[----:B------:R-:W-:Y:S02]  /*20040*/  FSEL R15, R13, -INF , P3 ;  /* 0xff8000000d0f7808 */ /* 0x000fe40001800000 */
[----:B------:R-:W-:Y:S02]  /*20050*/  IABS R13, R12 ;  /* 0x0000000c000d7213 */ /* 0x000fe40000000000 */
[----:B------:R-:W-:Y:S02]  /*20060*/  ISETP.GE.AND P5, PT, R3, R231, PT ;  /* 0x000000e70300720c */ /* 0x000fe40003fa6270 */
[----:B------:R-:W-:-:S02]  /*20070*/  IABS R12, R14 ;  /* 0x0000000e000c7213 */ /* 0x000fc40000000000 */
[C---:B------:R-:W-:Y:S02]  /*20080*/  ISETP.GE.AND P6, PT, R3.reuse, R228, PT ;  /* 0x000000e40300720c */ /* 0x040fe40003fc6270 */
        /* <DEDUP_REMOVED lines=25> */
[----:B-1----:R-:W-:Y:S01]  /*20220*/  HMMA.16816.F32.BF16 R40, R8, R32, R208 ;  /* 0x000000200828723c */ /* 0x002fe200000418d0 */
[----:B------:R-:W-:Y:S01]  /*20230*/  ISETP.GE.AND P5, PT, R3, R232, PT ;  /* 0x000000e80300720c */ /* 0x000fe20003fa6270 */
[----:B------:R-:W-:Y:S01]  /*20240*/  VIADD R3, R2, 0xfffffe61 ;  /* 0xfffffe6102037836 */ /* 0x000fe20000000000 */
[----:B------:R-:W-:-:S05]  /*20250*/  FSEL R13, R15, -INF , P4 ;  /* 0xff8000000f0d7808 */ /* 0x000fca0002000000 */
[----:B------:R-:W-:Y:S01]  /*20260*/  HMMA.16816.F32.BF16 R48, R8, R34, R192 ;  /* 0x000000220830723c */ /* 0x000fe200000418c0 */
[----:B------:R-:W1:Y:S01]  /*20270*/  LDSM.16.M88.4 R32, [R106+0x6000] ;  /* 0x006000006a20783b */ /* 0x000e620000000200 */
[----:B------:R-:W-:Y:S01]  /*20280*/  I2FP.F32.S32 R12, R12 ;  /* 0x0000000c000c7245 */ /* 0x000fe20000201400 */
[----:B------:R-:W-:Y:S01]  /*20290*/  IMAD.MOV.U32 R52, RZ, RZ, R184 ;  /* 0x000000ffff347224 */ /* 0x000fe200078e00b8 */
[----:B------:R-:W-:Y:S02]  /*202a0*/  I2FP.F32.S32 R14, R14 ;  /* 0x0000000e000e7245 */ /* 0x000fe40000201400 */
[----:B------:R-:W-:Y:S01]  /*202b0*/  FSEL R184, R13, -INF , !P5 ;  /* 0xff8000000db87808 */ /* 0x000fe20006800000 */
[----:B------:R-:W-:Y:S01]  /*202c0*/  FFMA.FTZ R13, -R225, R12, R21 ;  /* 0x0000000ce10d7223 */ /* 0x000fe20000010115 */
[----:B------:R-:W-:Y:S01]  /*202d0*/  ISETP.GE.AND P3, PT, R3, R230, PT ;  /* 0x000000e60300720c */ /* 0x000fe20003f66270 */
[----:B------:R-:W-:Y:S01]  /*202e0*/  FFMA.FTZ R16, -R225, R14, R23 ;  /* 0x0000000ee1107223 */ /* 0x000fe20000010117 */
[----:B------:R-:W-:-:S02]  /*202f0*/  IADD3 R12, PT, PT, R229, 0x198, -R0 ;  /* 0x00000198e50c7810 */ /* 0x000fc40007ffe800 */
[----:B------:R-:W-:Y:S02]  /*20300*/  IADD3 R14, PT, PT, R39, 0x198, -R0 ;  /* 0x00000198270e7810 */ /* 0x000fe40007ffe800 */
[----:B------:R-:W-:Y:S02]  /*20310*/  FSEL R15, R13, -INF , P3 ;  /* 0xff8000000d0f7808 */ /* 0x000fe40001800000 */
[----:B------:R-:W-:Y:S02]  /*20320*/  IABS R13, R12 ;  /* 0x0000000c000d7213 */ /* 0x000fe40000000000 */
[----:B------:R-:W-:Y:S02]  /*20330*/  IABS R12, R14 ;  /* 0x0000000e000c7213 */ /* 0x000fe40000000000 */
[C---:B------:R-:W-:Y:S02]  /*20340*/  ISETP.GE.AND P5, PT, R3.reuse, R231, PT ;  /* 0x000000e70300720c */ /* 0x040fe40003fa6270 */
[----:B------:R-:W-:-:S02]  /*20350*/  ISETP.GE.AND P6, PT, R3, R228, PT ;  /* 0x000000e40300720c */ /* 0x000fc40003fc6270 */
        /* <DEDUP_REMOVED lines=27> */
[--C-:B------:R-:W-:Y:S01]  /*20510*/  IADD3 R12, PT, PT, R229, 0x190, -R0.reuse ;  /* 0x00000190e50c7810 */ /* 0x100fe20007ffe800 */
[----:B-1----:R-:W-:Y:S01]  /*20520*/  HMMA.16816.F32.BF16 R44, R8, R32, R176 ;  /* 0x00000020082c723c */ /* 0x002fe200000418b0 */
[----:B------:R-:W-:Y:S01]  /*20530*/  FSEL R176, R14, -INF , !P5 ;  /* 0xff8000000eb07808 */ /* 0x000fe20006800000 */
[----:B------:R-:W-:Y:S01]  /*20540*/  IMAD.MOV.U32 R169, RZ, RZ, R185 ;  /* 0x000000ffffa97224 */ /* 0x000fe200078e00b9 */
        /* <DEDUP_REMOVED lines=25> */
[----:B------:R-:W1:Y:S01]  /*206e0*/  LDSM.16.M88.4 R28, [R107+0x6000] ;  /* 0x006000006b1c783b */ /* 0x000e620000000200 */
        /* <DEDUP_REMOVED lines=8> */
[----:B------:R-:W-:Y:S01]  /*20770*/  IMAD.MOV.U32 R120, RZ, RZ, R175 ;  /* 0x000000ffff787224 */ /* 0x000fe200078e00af */
        /* <DEDUP_REMOVED lines=32> */
[----:B-1----:R-:W-:Y:S01]  /*20980*/  HMMA.16816.F32.BF16 R20, R4, R28, R44 ;  /* 0x0000001c0414723c */ /* 0x002fe2000004182c */
        /* <DEDUP_REMOVED lines=153> */
[----:B------:R-:W-:Y:S01]  /*21320*/  IABS R13, R12 ;  /* 0x0000000c000d7213 */ /* 0x000fe20000000000 */
[----:B------:R-:W-:Y:S01]  /*21330*/  HMMA.16816.F32.BF16 R48, R8, R34, R108 ;  /* 0x000000220830723c */ /* 0x000fe2000004186c */
[----:B------:R-:W-:Y:S01]  /*21340*/  IABS R12, R14 ;  /* 0x0000000e000c7213 */ /* 0x000fe20000000000 */
[----:B------:R-:W1:Y:S01]  /*21350*/  LDSM.16.M88.4 R32, [R106+0x7800] ;  /* 0x007800006a20783b */ /* 0x000e620000000200 */
        /* <DEDUP_REMOVED lines=25> */
[----:B------:R-:W-:Y:S02]  /*214f0*/  I2FP.F32.S32 R12, R12 ;  /* 0x0000000c000c7245 */ /* 0x000fe40000201400 */
[----:B------:R-:W-:-:S02]  /*21500*/  FSEL R98, R15, -INF , !P6 ;  /* 0xff8000000f627808 */ /* 0x000fc40007000000 */
[----:B------:R-:W-:Y:S01]  /*21510*/  FSEL R99, R14, -INF , !P4 ;  /* 0xff8000000e637808 */ /* 0x000fe20006000000 */
[C---:B------:R-:W-:Y:S01]  /*21520*/  FFMA.FTZ R14, -R225.reuse, R13, R20 ;  /* 0x0000000de10e7223 */ /* 0x040fe20000010114 */
[----:B------:R-:W-:Y:S01]  /*21530*/  FFMA.FTZ R15, -R225, R12, R22 ;  /* 0x0000000ce10f7223 */ /* 0x000fe20000010116 */
[----:B------:R-:W-:Y:S02]  /*21540*/  ISETP.GE.AND P3, PT, R3, R230, PT ;  /* 0x000000e60300720c */ /* 0x000fe40003f66270 */
[--C-:B------:R-:W-:Y:S02]  /*21550*/  IADD3 R12, PT, PT, R39, 0x15f, -R0.reuse ;  /* 0x0000015f270c7810 */ /* 0x100fe40007ffe800 */
[----:B------:R-:W-:Y:S02]  /*21560*/  IADD3 R13, PT, PT, R229, 0x15f, -R0 ;  /* 0x0000015fe50d7810 */ /* 0x000fe40007ffe800 */
[----:B------:R-:W-:Y:S02]  /*21570*/  ISETP.GE.AND P6, PT, R3, R228, PT ;  /* 0x000000e40300720c */ /* 0x000fe40003fc6270 */
[----:B------:R-:W-:-:S02]  /*21580*/  FSEL R14, R14, -INF , P3 ;  /* 0xff8000000e0e7808 */ /* 0x000fc40001800000 */
        /* <DEDUP_REMOVED lines=14> */
[----:B------:R-:W-:Y:S01]  /*21670*/  I2FP.F32.S32 R14, R14 ;  /* 0x0000000e000e7245 */ /* 0x000fe20000201400 */
[----:B------:R-:W-:Y:S01]  /*21680*/  IMAD.MOV.U32 R118, RZ, RZ, R96 ;  /* 0x000000ffff767224 */ /* 0x000fe200078e0060 */
[----:B------:R-:W-:Y:S01]  /*21690*/  FSEL R96, R13, -INF , !P5 ;  /* 0xff8000000d607808 */ /* 0x000fe20006800000 */
[----:B------:R-:W-:Y:S01]  /*216a0*/  FFMA.FTZ R13, -R225, R12, R21 ;  /* 0x0000000ce10d7223 */ /* 0x000fe20000010115 */
[----:B------:R-:W-:Y:S01]  /*216b0*/  ISETP.GE.AND P3, PT, R3, R230, PT ;  /* 0x000000e60300720c */ /* 0x000fe20003f66270 */
[----:B------:R-:W-:Y:S01]  /*216c0*/  FFMA.FTZ R16, -R225, R14, R23 ;  /* 0x0000000ee1107223 */ /* 0x000fe20000010117 */
[--C-:B------:R-:W-:Y:S02]  /*216d0*/  IADD3 R12, PT, PT, R229, 0x158, -R0.reuse ;  /* 0x00000158e50c7810 */ /* 0x100fe40007ffe800 */
[----:B------:R-:W-:-:S02]  /*216e0*/  IADD3 R14, PT, PT, R39, 0x158, -R0 ;  /* 0x00000158270e7810 */ /* 0x000fc40007ffe800 */
[----:B------:R-:W-:Y:S01]  /*216f0*/  FSEL R15, R13, -INF , P3 ;  /* 0xff8000000d0f7808 */ /* 0x000fe20001800000 */
[----:B------:R-:W-:Y:S01]  /*21700*/  HMMA.16816.F32.BF16 R44, R8, R32, R248 ;  /* 0x00000020082c723c */ /* 0x000fe200000418f8 */
[----:B------:R-:W-:Y:S01]  /*21710*/  IABS R13, R12 ;  /* 0x0000000c000d7213 */ /* 0x000fe20000000000 */
[----:B------:R-:W1:Y:S01]  /*21720*/  LDSM.16.M88.4 R32, [R106+0x8000] ;  /* 0x008000006a20783b */ /* 0x000e620000000200 */
        /* <DEDUP_REMOVED lines=54> */
[----:B------:R-:W-:Y:S02]  /*21a90*/  ISETP.GE.AND P6, PT, R3, R228, PT ;  /* 0x000000e40300720c */ /* 0x000fe40003fc6270 */
[----:B------:R-:W-:Y:S02]  /*21aa0*/  FSEL R14, R14, -INF , P3 ;  /* 0xff8000000e0e7808 */ /* 0x000fe40001800000 */
[----:B------:R-:W-:Y:S01]  /*21ab0*/  IABS R12, R12 ;  /* 0x0000000c000c7213 */ /* 0x000fe20000000000 */
[----:B-1----:R-:W-:Y:S01]  /*21ac0*/  HMMA.16816.F32.BF16 R48, R8, R34, R208 ;  /* 0x000000220830723c */ /* 0x002fe200000418d0 */
[----:B------:R-:W-:Y:S01]  /*21ad0*/  IABS R13, R13 ;  /* 0x0000000d000d7213 */ /* 0x000fe20000000000 */
[----:B------:R-:W-:Y:S01]  /*21ae0*/  IMAD.MOV.U32 R210, RZ, RZ, R125 ;  /* 0x000000ffffd27224 */ /* 0x000fe200078e007d */
[----:B------:R-:W-:Y:S01]  /*21af0*/  FSEL R125, R14, -INF , !P6 ;  /* 0xff8000000e7d7808 */ /* 0x000fe20007000000 */
[----:B------:R-:W-:-:S04]  /*21b00*/  IMAD.MOV.U32 R14, RZ, RZ, R12 ;  /* 0x000000ffff0e7224 */ /* 0x000fc800078e000c */
[----:B------:R-:W-:Y:S01]  /*21b10*/  HMMA.16816.F32.BF16 R24, R4, R30, R40 ;  /* 0x0000001e0418723c */ /* 0x000fe20000041828 */
[----:B------:R-:W1:Y:S01]  /*21b20*/  LDSM.16.M88.4 R28, [R107+0x8000] ;  /* 0x008000006b1c783b */ /* 0x000e620000000200 */
[----:B------:R-:W-:Y:S01]  /*21b30*/  IMAD.MOV.U32 R12, RZ, RZ, R13 ;  /* 0x000000ffff0c7224 */ /* 0x000fe200078e000d */
[C---:B------:R-:W-:Y:S02]  /*21b40*/  ISETP.GE.AND P4, PT, R3.reuse, R231, PT ;  /* 0x000000e70300720c */ /* 0x040fe40003f86270 */
[----:B------:R-:W-:Y:S01]  /*21b50*/  ISETP.GE.AND P5, PT, R3, R232, PT ;  /* 0x000000e80300720c */ /* 0x000fe20003fa6270 */
[----:B------:R-:W-:Y:S01]  /*21b60*/  VIADD R3, R2, 0xfffffeb1 ;  /* 0xfffffeb102037836 */ /* 0x000fe20000000000 */
[----:B------:R-:W-:Y:S02]  /*21b70*/  FSEL R13, R15, -INF , P4 ;  /* 0xff8000000f0d7808 */ /* 0x000fe40002000000 */
[----:B------:R-:W-:Y:S01]  /*21b80*/  I2FP.F32.S32 R12, R12 ;  /* 0x0000000c000c7245 */ /* 0x000fe20000201400 */
[----:B------:R-:W-:Y:S01]  /*21b90*/  IMAD.MOV.U32 R209, RZ, RZ, R90 ;  /* 0x000000ffffd17224 */ /* 0x000fe200078e005a */
[----:B------:R-:W-:Y:S01]  /*21ba0*/  I2FP.F32.S32 R14, R14 ;  /* 0x0000000e000e7245 */ /* 0x000fe20000201400 */
[----:B------:R-:W-:Y:S01]  /*21bb0*/  IMAD.MOV.U32 R119, RZ, RZ, R120 ;  /* 0x000000ffff777224 */ /* 0x000fe200078e0078 */
[----:B------:R-:W-:Y:S01]  /*21bc0*/  FSEL R90, R13, -INF , !P5 ;  /* 0xff8000000d5a7808 */ /* 0x000fe20006800000 */
[----:B------:R-:W-:-:S02]  /*21bd0*/  IMAD.MOV.U32 R120, RZ, RZ, R121 ;  /* 0x000000ffff787224 */ /* 0x000fc400078e0079 */
[----:B------:R-:W-:Y:S01]  /*21be0*/  FFMA.FTZ R13, -R225, R12, R21 ;  /* 0x0000000ce10d7223 */ /* 0x000fe20000010115 */
[----:B------:R-:W-:Y:S01]  /*21bf0*/  IMAD.MOV.U32 R121, RZ, RZ, R52 ;  /* 0x000000ffff797224 */ /* 0x000fe200078e0034 */
[----:B------:R-:W-:Y:S01]  /*21c00*/  ISETP.GE.AND P3, PT, R3, R230, PT ;  /* 0x000000e60300720c */ /* 0x000fe20003f66270 */
[----:B------:R-:W-:Y:S02]  /*21c10*/  IMAD.MOV.U32 R88, RZ, RZ, R53 ;  /* 0x000000ffff587224 */ /* 0x000fe400078e0035 */
[----:B------:R-:W-:Y:S01]  /*21c20*/  FFMA.FTZ R16, -R225, R14, R23 ;  /* 0x0000000ee1107223 */ /* 0x000fe20000010117 */
[----:B------:R-:W-:Y:S01]  /*21c30*/  IMAD.MOV.U32 R89, RZ, RZ, R54 ;  /* 0x000000ffff597224 */ /* 0x000fe200078e0036 */
[--C-:B------:R-:W-:Y:S01]  /*21c40*/  IADD3 R12, PT, PT, R229, 0x148, -R0.reuse ;  /* 0x00000148e50c7810 */ /* 0x100fe20007ffe800 */
[----:B------:R-:W-:Y:S01]  /*21c50*/  IMAD.MOV.U32 R117, RZ, RZ, R55 ;  /* 0x000000ffff757224 */ /* 0x000fe200078e0037 */
[----:B------:R-:W-:Y:S01]  /*21c60*/  IADD3 R14, PT, PT, R39, 0x148, -R0 ;  /* 0x00000148270e7810 */ /* 0x000fe20007ffe800 */
[----:B------:R-:W-:Y:S01]  /*21c70*/  HMMA.16816.F32.BF16 R52, R8, R32, R80 ;  /* 0x000000200834723c */ /* 0x000fe20000041850 */
[----:B------:R-:W2:Y:S01]  /*21c80*/  LDSM.16.M88.4 R32, [R106+0x8800] ;  /* 0x008800006a20783b */ /* 0x000ea20000000200 */
[----:B------:R-:W-:-:S02]  /*21c90*/  FSEL R15, R13, -INF , P3 ;  /* 0xff8000000d0f7808 */ /* 0x000fc40001800000 */
        /* <DEDUP_REMOVED lines=34> */
[----:B------:R-:W-:Y:S01]  /*21ec0*/  FSEL R95, R15, -INF , !P6 ;  /* 0xff8000000f5f7808 */ /* 0x000fe20007000000 */
[----:B------:R-:W-:Y:S01]  /*21ed0*/  IMAD.MOV.U32 R208, RZ, RZ, R116 ;  /* 0x000000ffffd07224 */ /* 0x000fe200078e0074 */
        /* <DEDUP_REMOVED lines=9> */
[----:B------:R-:W-:Y:S01]  /*21f70*/  I2FP.F32.S32 R12, R12 ;  /* 0x0000000c000c7245 */ /* 0x000fe20000201400 */
[----:B--2---:R-:W-:Y:S01]  /*21f80*/  HMMA.16816.F32.BF16 R40, R8, R32, R208 ;  /* 0x000000200828723c */ /* 0x004fe200000418d0 */
[----:B------:R-:W-:Y:S01]  /*21f90*/  IMAD.MOV.U32 R210, RZ, RZ, R88 ;  /* 0x000000ffffd27224 */ /* 0x000fe200078e0058 */
[----:B------:R-:W-:Y:S01]  /*21fa0*/  FSEL R88, R14, -INF , !P4 ;  /* 0xff8000000e587808 */ /* 0x000fe20006000000 */
[----:B------:R-:W-:Y:S01]  /*21fb0*/  IMAD.MOV.U32 R211, RZ, RZ, R89 ;  /* 0x000000ffffd37224 */ /* 0x000fe200078e0059 */
[----:B------:R-:W-:Y:S01]  /*21fc0*/  FSEL R89, R15, -INF , !P6 ;  /* 0xff8000000f597808 */ /* 0x000fe20007000000 */
[C---:B------:R-:W-:Y:S01]  /*21fd0*/  FFMA.FTZ R14, -R225.reuse, R13, R20 ;  /* 0x0000000de10e7223 */ /* 0x040fe20000010114 */
[----:B------:R-:W-:Y:S01]  /*21fe0*/  FFMA.FTZ R15, -R225, R12, R22 ;  /* 0x0000000ce10f7223 */ /* 0x000fe20000010116 */
[----:B------:R-:W-:-:S02]  /*21ff0*/  ISETP.GE.AND P3, PT, R3, R230, PT ;  /* 0x000000e60300720c */ /* 0x000fc40003f66270 */
[--C-:B------:R-:W-:Y:S01]  /*22000*/  IADD3 R12, PT, PT, R39, 0x13f, -R0.reuse ;  /* 0x0000013f270c7810 */ /* 0x100fe20007ffe800 */
[----:B------:R-:W-:Y:S01]  /*22010*/  IMAD.MOV.U32 R208, RZ, RZ, R117 ;  /* 0x000000ffffd07224 */ /* 0x000fe200078e0075 */
[----:B------:R-:W-:Y:S01]  /*22020*/  IADD3 R13, PT, PT, R229, 0x13f, -R0 ;  /* 0x0000013fe50d7810 */ /* 0x000fe20007ffe800 */
[----:B------:R-:W-:Y:S01]  /*22030*/  IMAD.MOV.U32 R209, RZ, RZ, R118 ;  /* 0x000000ffffd17224 */ /* 0x000fe200078e0076 */
[C---:B------:R-:W-:Y:S02]  /*22040*/  ISETP.GE.AND P6, PT, R3.reuse, R228, PT ;  /* 0x000000e40300720c */ /* 0x040fe40003fc6270 */
[----:B------:R-:W-:Y:S02]  /*22050*/  FSEL R14, R14, -INF , P3 ;  /* 0xff8000000e0e7808 */ /* 0x000fe40001800000 */
[----:B------:R-:W-:Y:S01]  /*22060*/  IABS R12, R12 ;  /* 0x0000000c000c7213 */ /* 0x000fe20000000000 */
[----:B------:R-:W-:Y:S01]  /*22070*/  IMAD.MOV.U32 R116, RZ, RZ, R119 ;  /* 0x000000ffff747224 */ /* 0x000fe200078e0077 */
[----:B------:R-:W-:Y:S01]  /*22080*/  IABS R13, R13 ;  /* 0x0000000d000d7213 */ /* 0x000fe20000000000 */
[----:B------:R-:W-:Y:S01]  /*22090*/  HMMA.16816.F32.BF16 R24, R4, R30, R48 ;  /* 0x0000001e0418723c */ /* 0x000fe20000041830 */
[----:B------:R-:W-:Y:S01]  /*220a0*/  IMAD.MOV.U32 R119, RZ, RZ, R123 ;  /* 0x000000ffff777224 */ /* 0x000fe200078e007b */
[----:B------:R-:W1:Y:S01]  /*220b0*/  LDSM.16.M88.4 R28, [R107+0x8800] ;  /* 0x008800006b1c783b */ /* 0x000e620000000200 */
[----:B------:R-:W-:Y:S01]  /*220c0*/  FSEL R123, R14, -INF , !P6 ;  /* 0xff8000000e7b7808 */ /* 0x000fe20007000000 */
[----:B------:R-:W-:Y:S01]  /*220d0*/  IMAD.MOV.U32 R14, RZ, RZ, R12 ;  /* 0x000000ffff0e7224 */ /* 0x000fe200078e000c */
[----:B------:R-:W-:Y:S01]  /*220e0*/  ISETP.GE.AND P4, PT, R3, R231, PT ;  /* 0x000000e70300720c */ /* 0x000fe20003f86270 */
[----:B------:R-:W-:-:S02]  /*220f0*/  IMAD.MOV.U32 R12, RZ, RZ, R13 ;  /* 0x000000ffff0c7224 */ /* 0x000fc400078e000d */
[----:B------:R-:W-:Y:S01]  /*22100*/  HMMA.16816.F32.BF16 R44, R8, R34, R208 ;  /* 0x00000022082c723c */ /* 0x000fe200000418d0 */
[----:B------:R-:W2:Y:S01]  /*22110*/  LDSM.16.M88.4 R32, [R106+0x9000] ;  /* 0x009000006a20783b */ /* 0x000ea20000000200 */
[----:B------:R-:W-:Y:S01]  /*22120*/  ISETP.GE.AND P5, PT, R3, R232, PT ;  /* 0x000000e80300720c */ /* 0x000fe20003fa6270 */
[----:B------:R-:W-:Y:S01]  /*22130*/  VIADD R3, R2, 0xfffffec1 ;  /* 0xfffffec102037836 */ /* 0x000fe20000000000 */
[----:B------:R-:W-:Y:S02]  /*22140*/  FSEL R13, R15, -INF , P4 ;  /* 0xff8000000f0d7808 */ /* 0x000fe40002000000 */
[----:B------:R-:W-:Y:S02]  /*22150*/  I2FP.F32.S32 R12, R12 ;  /* 0x0000000c000c7245 */ /* 0x000fe40000201400 */
        /* <DEDUP_REMOVED lines=25> */
[----:B------:R-:W-:Y:S01]  /*222f0*/  IABS R13, R12 ;  /* 0x0000000c000d7213 */ /* 0x000fe20000000000 */
[----:B------:R-:W-:Y:S01]  /*22300*/  IMAD.MOV.U32 R117, RZ, RZ, R120 ;  /* 0x000000ffff757224 */ /* 0x000fe200078e0078 */
[----:B------:R-:W-:Y:S01]  /*22310*/  IABS R12, R14 ;  /* 0x0000000e000c7213 */ /* 0x000fe20000000000 */
[----:B------:R-:W-:Y:S01]  /*22320*/  IMAD.MOV.U32 R118, RZ, RZ, R121 ;  /* 0x000000ffff767224 */ /* 0x000fe200078e0079 */
[----:B------:R-:W-:-:S02]  /*22330*/  ISETP.GE.AND P4, PT, R3, R231, PT ;  /* 0x000000e70300720c */ /* 0x000fc40003f86270 */
[C---:B------:R-:W-:Y:S02]  /*22340*/  ISETP.GE.AND P6, PT, R3.reuse, R228, PT ;  /* 0x000000e40300720c */ /* 0x040fe40003fc6270 */
        /* <DEDUP_REMOVED lines=8> */
[----:B------:R-:W-:-:S02]  /*223d0*/  FFMA.FTZ R16, -R225, R12, R27 ;  /* 0x0000000ce1107223 */ /* 0x000fc4000001011b */
[----:B--2---:R-:W-:Y:S01]  /*223e0*/  HMMA.16816.F32.BF16 R48, R8, R32, R116 ;  /* 0x000000200830723c */ /* 0x004fe20000041874 */
[----:B------:R-:W-:Y:S01]  /*223f0*/  IMAD.MOV.U32 R119, RZ, RZ, R79 ;  /* 0x000000ffff777224 */ /* 0x000fe200078e004f */
[----:B------:R-:W-:Y:S02]  /*22400*/  FSEL R79, R14, -INF , !P5 ;  /* 0xff8000000e4f7808 */ /* 0x000fe40006800000 */
[--C-:B------:R-:W-:Y:S02]  /*22410*/  IADD3 R12, PT, PT, R229, 0x130, -R0.reuse ;  /* 0x00000130e50c7810 */ /* 0x100fe40007ffe800 */
[----:B------:R-:W-:Y:S02]  /*22420*/  IADD3 R14, PT, PT, R39, 0x130, -R0 ;  /* 0x00000130270e7810 */ /* 0x000fe40007ffe800 */
[----:B------:R-:W-:Y:S02]  /*22430*/  FSEL R112, R15, -INF , !P6 ;  /* 0xff8000000f707808 */ /* 0x000fe40007000000 */
        /* <DEDUP_REMOVED lines=9> */
[----:B------:R-:W-:Y:S02]  /*224d0*/  I2FP.F32.S32 R12, R12 ;  /* 0x0000000c000c7245 */ /* 0x000fe40000201400 */
[----:B------:R-:W-:Y:S02]  /*224e0*/  FSEL R86, R15, -INF , !P6 ;  /* 0xff8000000f567808 */ /* 0x000fe40007000000 */
[----:B------:R-:W-:Y:S01]  /*224f0*/  FSEL R84, R14, -INF , !P4 ;  /* 0xff8000000e547808 */ /* 0x000fe20006000000 */
[C---:B------:R-:W-:Y:S01]  /*22500*/  FFMA.FTZ R14, -R225.reuse, R13, R20 ;  /* 0x0000000de10e7223 */ /* 0x040fe20000010114 */
[----:B------:R-:W-:Y:S01]  /*22510*/  FFMA.FTZ R15, -R225, R12, R22 ;  /* 0x0000000ce10f7223 */ /* 0x000fe20000010116 */
[----:B------:R-:W-:Y:S02]  /*22520*/  ISETP.GE.AND P3, PT, R3, R230, PT ;  /* 0x000000e60300720c */ /* 0x000fe40003f66270 */
[----:B------:R-:W-:-:S02]  /*22530*/  IADD3 R12, PT, PT, R39, 0x12f, -R0 ;  /* 0x0000012f270c7810 */ /* 0x000fc40007ffe800 */
[----:B------:R-:W-:Y:S01]  /*22540*/  IADD3 R13, PT, PT, R229, 0x12f, -R0 ;  /* 0x0000012fe50d7810 */ /* 0x000fe20007ffe800 */
[----:B------:R-:W-:Y:S01]  /*22550*/  HMMA.16816.F32.BF16 R24, R4, R30, R44 ;  /* 0x0000001e0418723c */ /* 0x000fe2000004182c */
[C---:B------:R-:W-:Y:S01]  /*22560*/  ISETP.GE.AND P6, PT, R3.reuse, R228, PT ;  /* 0x000000e40300720c */ /* 0x040fe20003fc6270 */
[----:B------:R-:W1:Y:S01]  /*22570*/  LDSM.16.M88.4 R28, [R107+0x9000] ;  /* 0x009000006b1c783b */ /* 0x000e620000000200 */
[----:B------:R-:W-:Y:S01]  /*22580*/  FSEL R14, R14, -INF , P3 ;  /* 0xff8000000e0e7808 */ /* 0x000fe20001800000 */
[----:B------:R-:W-:Y:S01]  /*22590*/  IMAD.MOV.U32 R116, RZ, RZ, R76 ;  /* 0x000000ffff747224 */ /* 0x000fe200078e004c */
[----:B------:R-:W-:Y:S01]  /*225a0*/  IABS R12, R12 ;  /* 0x0000000c000c7213 */ /* 0x000fe20000000000 */
[----:B------:R-:W-:Y:S01]  /*225b0*/  IMAD.MOV.U32 R117, RZ, RZ, R77 ;  /* 0x000000ffff757224 */ /* 0x000fe200078e004d */
[----:B------:R-:W-:Y:S01]  /*225c0*/  IABS R13, R13 ;  /* 0x0000000d000d7213 */ /* 0x000fe20000000000 */
[----:B------:R-:W-:Y:S01]  /*225d0*/  IMAD.MOV.U32 R118, RZ, RZ, R78 ;  /* 0x000000ffff767224 */ /* 0x000fe200078e004e */
[----:B------:R-:W-:Y:S01]  /*225e0*/  FSEL R120, R14, -INF , !P6 ;  /* 0xff8000000e787808 */ /* 0x000fe20007000000 */
[----:B------:R-:W-:Y:S01]  /*225f0*/  IMAD.MOV.U32 R14, RZ, RZ, R12 ;  /* 0x000000ffff0e7224 */ /* 0x000fe200078e000c */
[C---:B------:R-:W-:Y:S01]  /*22600*/  ISETP.GE.AND P4, PT, R3.reuse, R231, PT ;  /* 0x000000e70300720c */ /* 0x040fe20003f86270 */
[----:B------:R-:W-:Y:S01]  /*22610*/  IMAD.MOV.U32 R12, RZ, RZ, R13 ;  /* 0x000000ffff0c7224 */ /* 0x000fe200078e000d */
[----:B------:R-:W-:Y:S01]  /*22620*/  ISETP.GE.AND P5, PT, R3, R232, PT ;  /* 0x000000e80300720c */ /* 0x000fe20003fa6270 */
[----:B------:R-:W-:Y:S01]  /*22630*/  VIADD R3, R2, 0xfffffed1 ;  /* 0xfffffed102037836 */ /* 0x000fe20000000000 */
[----:B------:R-:W-:Y:S01]  /*22640*/  FSEL R13, R15, -INF , P4 ;  /* 0xff8000000f0d7808 */ /* 0x000fe20002000000 */
[----:B------:R-:W-:Y:S01]  /*22650*/  IMAD.MOV.U32 R194, RZ, RZ, R19 ;  /* 0x000000ffffc27224 */ /* 0x000fe200078e0013 */
[----:B------:R-:W-:Y:S01]  /*22660*/  I2FP.F32.S32 R12, R12 ;  /* 0x0000000c000c7245 */ /* 0x000fe20000201400 */
[----:B------:R-:W-:Y:S01]  /*22670*/  IMAD.MOV.U32 R193, RZ, RZ, R172 ;  /* 0x000000ffffc17224 */ /* 0x000fe200078e00ac */
[----:B------:R-:W-:Y:S01]  /*22680*/  FSEL R83, R13, -INF , !P5 ;  /* 0xff8000000d537808 */ /* 0x000fe20006800000 */
[----:B------:R-:W-:-:S04]  /*22690*/  DEPBAR.LE SB0, 0x0 ;  /* 0x000080000000791a */ /* 0x000fc80000000000 */
[----:B------:R-:W-:Y:S01]  /*226a0*/  FFMA.FTZ R13, -R225, R12, R21 ;  /* 0x0000000ce10d7223 */ /* 0x000fe20000010115 */
[----:B------:R-:W-:Y:S02]  /*226b0*/  ISETP.GE.AND P3, PT, R3, R230, PT ;  /* 0x000000e60300720c */ /* 0x000fe40003f66270 */
[----:B------:R-:W-:Y:S01]  /*226c0*/  IADD3 R12, PT, PT, R229, 0x128, -R0 ;  /* 0x00000128e50c7810 */ /* 0x000fe20007ffe800 */
[----:B------:R-:W-:Y:S01]  /*226d0*/  HMMA.16816.F32.BF16 R40, R8, R34, R116 ;  /* 0x000000220828723c */ /* 0x000fe20000041874 */
[----:B------:R-:W-:Y:S01]  /*226e0*/  FSEL R15, R13, -INF , P3 ;  /* 0xff8000000d0f7808 */ /* 0x000fe20001800000 */
[----:B------:R-:W-:Y:S01]  /*226f0*/  IMAD.MOV.U32 R116, RZ, RZ, R124 ;  /* 0x000000ffff747224 */ /* 0x000fe200078e007c */
[----:B------:R-:W-:Y:S01]  /*22700*/  I2FP.F32.S32 R14, R14 ;  /* 0x0000000e000e7245 */ /* 0x000fe20000201400 */
[----:B------:R-:W-:Y:S01]  /*22710*/  IMAD.MOV.U32 R117, RZ, RZ, R169 ;  /* 0x000000ffff757224 */ /* 0x000fe200078e00a9 */
[----:B------:R-:W-:Y:S01]  /*22720*/  IABS R13, R12 ;  /* 0x0000000c000d7213 */ /* 0x000fe20000000000 */
[----:B------:R-:W-:-:S02]  /*22730*/  IMAD.MOV.U32 R118, RZ, RZ, R17 ;  /* 0x000000ffff767224 */ /* 0x000fc400078e0011 */
[----:B------:R-:W-:Y:S01]  /*22740*/  IMAD.MOV.U32 R119, RZ, RZ, R18 ;  /* 0x000000ffff777224 */ /* 0x000fe200078e0012 */
[----:B------:R-:W-:Y:S01]  /*22750*/  ISETP.GE.AND P6, PT, R3, R228, PT ;  /* 0x000000e40300720c */ /* 0x000fe20003fc6270 */
[----:B------:R-:W-:Y:S01]  /*22760*/  FFMA.FTZ R16, -R225, R14, R23 ;  /* 0x0000000ee1107223 */ /* 0x000fe20000010117 */
[C---:B------:R-:W-:Y:S02]  /*22770*/  ISETP.GE.AND P4, PT, R3.reuse, R232, PT ;  /* 0x000000e80300720c */ /* 0x040fe40003f86270 */
[----:B------:R-:W-:Y:S01]  /*22780*/  ISETP.GE.AND P5, PT, R3, R231, PT ;  /* 0x000000e70300720c */ /* 0x000fe20003fa6270 */
[----:B------:R-:W-:Y:S01]  /*22790*/  VIADD R3, R2, 0xfffffed8 ;  /* 0xfffffed802037836 */ /* 0x000fe20000000000 */
[----:B------:R-:W-:Y:S02]  /*227a0*/  I2FP.F32.S32 R13, R13 ;  /* 0x0000000d000d7245 */ /* 0x000fe40000201400 */
[----:B------:R-:W-:Y:S01]  /*227b0*/  IADD3 R14, PT, PT, R39, 0x128, -R0 ;  /* 0x00000128270e7810 */ /* 0x000fe20007ffe800 */
[----:B------:R-:W-:Y:S01]  /*227c0*/  HMMA.16816.F32.BF16 R32, R8, R64, R116 ;  /* 0x000000400820723c */ /* 0x000fe20000041874 */
[----:B------:R-:W-:Y:S01]  /*227d0*/  ISETP.GE.AND P3, PT, R3, R230, PT ;  /* 0x000000e60300720c */ /* 0x000fe20003f66270 */
[----:B------:R-:W-:Y:S01]  /*227e0*/  FFMA.FTZ R9, -R225, R13, R24 ;  /* 0x0000000de1097223 */ /* 0x000fe20000010118 */
[----:B------:R-:W-:-:S02]  /*227f0*/  IABS R12, R14 ;  /* 0x0000000e000c7213 */ /* 0x000fc40000000000 */
[--C-:B------:R-:W-:Y:S02]  /*22800*/  IADD3 R8, PT, PT, R229, 0x127, -R0.reuse ;  /* 0x00000127e5087810 */ /* 0x100fe40007ffe800 */
[----:B------:R-:W-:Y:S02]  /*22810*/  IADD3 R10, PT, PT, R39, 0x127, -R0 ;  /* 0x00000127270a7810 */ /* 0x000fe40007ffe800 */
[----:B------:R-:W-:Y:S02]  /*22820*/  FSEL R14, R16, -INF , P5 ;  /* 0xff800000100e7808 */ /* 0x000fe40002800000 */
[----:B------:R-:W-:Y:S02]  /*22830*/  I2FP.F32.S32 R12, R12 ;  /* 0x0000000c000c7245 */ /* 0x000fe40000201400 */
[----:B------:R-:W-:Y:S02]  /*22840*/  FSEL R11, R9, -INF , P3 ;  /* 0xff800000090b7808 */ /* 0x000fe40001800000 */
[----:B------:R-:W-:-:S02]  /*22850*/  IABS R9, R8 ;  /* 0x0000000800097213 */ /* 0x000fc40000000000 */
[----:B------:R-:W-:Y:S01]  /*22860*/  IABS R8, R10 ;  /* 0x0000000a00087213 */ /* 0x000fe20000000000 */
[----:B------:R-:W-:Y:S01]  /*22870*/  FFMA.FTZ R12, -R225, R12, R26 ;  /* 0x0000000ce10c7223 */ /* 0x000fe2000001011a */
[----:B------:R-:W-:Y:S02]  /*22880*/  FSEL R113, R15, -INF , !P6 ;  /* 0xff8000000f717808 */ /* 0x000fe40007000000 */
[----:B------:R-:W-:Y:S01]  /*22890*/  FSEL R80, R14, -INF , !P4 ;  /* 0xff8000000e507808 */ /* 0x000fe20006000000 */
[----:B-1----:R-:W-:Y:S01]  /*228a0*/  HMMA.16816.F32.BF16 R16, R4, R28, R48 ;  /* 0x0000001c0410723c */ /* 0x002fe20000041830 */
        /* <DEDUP_REMOVED lines=10> */
[----:B------:R-:W-:Y:S02]  /*22950*/  IADD3 R8, PT, PT, R229, 0x120, -R0 ;  /* 0x00000120e5087810 */ /* 0x000fe40007ffe800 */
[----:B------:R-:W-:Y:S02]  /*22960*/  FSEL R110, R11, -INF , !P6 ;  /* 0xff8000000b6e7808 */ /* 0x000fe40007000000 */
[----:B------:R-:W-:-:S02]  /*22970*/  FSEL R11, R9, -INF , P3 ;  /* 0xff800000090b7808 */ /* 0x000fc40001800000 */
[----:B------:R-:W-:Y:S02]  /*22980*/  IABS R9, R8 ;  /* 0x0000000800097213 */ /* 0x000fe40000000000 */
[----:B------:R-:W-:Y:S02]  /*22990*/  FSEL R78, R10, -INF , !P5 ;  /* 0xff8000000a4e7808 */ /* 0x000fe40006800000 */
[C---:B------:R-:W-:Y:S02]  /*229a0*/  ISETP.GE.AND P6, PT, R3.reuse, R228, PT ;  /* 0x000000e40300720c */ /* 0x040fe40003fc6270 */
[C---:B------:R-:W-:Y:S02]  /*229b0*/  ISETP.GE.AND P4, PT, R3.reuse, R232, PT ;  /* 0x000000e80300720c */ /* 0x040fe40003f86270 */
[----:B------:R-:W-:Y:S01]  /*229c0*/  ISETP.GE.AND P5, PT, R3, R231, PT ;  /* 0x000000e70300720c */ /* 0x000fe20003fa6270 */
[----:B------:R-:W-:Y:S01]  /*229d0*/  VIADD R3, R2, 0xfffffee0 ;  /* 0xfffffee002037836 */ /* 0x000fe20000000000 */
[----:B------:R-:W-:-:S02]  /*229e0*/  IADD3 R10, PT, PT, R39, 0x120, -R0 ;  /* 0x00000120270a7810 */ /* 0x000fc40007ffe800 */
[----:B------:R-:W-:Y:S02]  /*229f0*/  I2FP.F32.S32 R9, R9 ;  /* 0x0000000900097245 */ /* 0x000fe40000201400 */
[----:B------:R-:W-:Y:S02]  /*22a00*/  IABS R8, R10 ;  /* 0x0000000a00087213 */ /* 0x000fe40000000000 */
[----:B------:R-:W-:Y:S01]  /*22a10*/  FSEL R10, R12, -INF , P5 ;  /* 0xff8000000c0a7808 */ /* 0x000fe20002800000 */
[----:B------:R-:W-:Y:S01]  /*22a20*/  FFMA.FTZ R9, -R225, R9, R16 ;  /* 0x00000009e1097223 */ /* 0x000fe20000010110 */
[----:B------:R-:W-:Y:S02]  /*22a30*/  ISETP.GE.AND P3, PT, R3, R230, PT ;  /* 0x000000e60300720c */ /* 0x000fe40003f66270 */
[----:B------:R-:W-:Y:S02]  /*22a40*/  FSEL R107, R11, -INF , !P6 ;  /* 0xff8000000b6b7808 */ /* 0x000fe40007000000 */
[----:B------:R-:W-:-:S02]  /*22a50*/  IADD3 R11, PT, PT, R229, 0x11f, -R0 ;  /* 0x0000011fe50b7810 */ /* 0x000fc40007ffe800 */
[----:B------:R-:W-:Y:S01]  /*22a60*/  FSEL R106, R10, -INF , !P4 ;  /* 0xff8000000a6a7808 */ /* 0x000fe20006000000 */
[----:B------:R-:W-:Y:S01]  /*22a70*/  HMMA.16816.F32.BF16 R20, R4, R30, R40 ;  /* 0x0000001e0414723c */ /* 0x000fe20000041828 */
[----:B------:R-:W-:Y:S02]  /*22a80*/  ISETP.GE.AND P6, PT, R3, R228, PT ;  /* 0x000000e40300720c */ /* 0x000fe40003fc6270 */
[----:B------:R-:W-:Y:S02]  /*22a90*/  I2FP.F32.S32 R8, R8 ;  /* 0x0000000800087245 */ /* 0x000fe40000201400 */
[----:B------:R-:W-:Y:S02]  /*22aa0*/  FSEL R10, R9, -INF , P3 ;  /* 0xff800000090a7808 */ /* 0x000fe40001800000 */
[----:B------:R-:W-:Y:S02]  /*22ab0*/  IADD3 R9, PT, PT, R229, 0x118, -R0 ;  /* 0x00000118e5097810 */ /* 0x000fe40007ffe800 */
[----:B------:R-:W-:Y:S01]  /*22ac0*/  IABS R11, R11 ;  /* 0x0000000b000b7213 */ /* 0x000fe20000000000 */
[----:B------:R-:W-:Y:S01]  /*22ad0*/  FFMA.FTZ R12, -R225, R8, R18 ;  /* 0x00000008e10c7223 */ /* 0x000fe20000010112 */
[----:B------:R-:W-:-:S02]  /*22ae0*/  FSEL R124, R10, -INF , !P6 ;  /* 0xff8000000a7c7808 */ /* 0x000fc40007000000 */
[----:B------:R-:W-:Y:S01]  /*22af0*/  IABS R10, R9 ;  /* 0x00000009000a7213 */ /* 0x000fe20000000000 */
[----:B------:R-:W-:Y:S01]  /*22b00*/  IMAD.MOV.U32 R9, RZ, RZ, R11 ;  /* 0x000000ffff097224 */ /* 0x000fe200078e000b */
[----:B------:R-:W-:Y:S02]  /*22b10*/  IADD3 R8, PT, PT, R39, 0x11f, -R0 ;  /* 0x0000011f27087810 */ /* 0x000fe40007ffe800 */
[C---:B------:R-:W-:Y:S02]  /*22b20*/  ISETP.GE.AND P4, PT, R3.reuse, R231, PT ;  /* 0x000000e70300720c */ /* 0x040fe40003f86270 */
[----:B------:R-:W-:Y:S01]  /*22b30*/  ISETP.GE.AND P5, PT, R3, R232, PT ;  /* 0x000000e80300720c */ /* 0x000fe20003fa6270 */
[----:B------:R-:W-:Y:S01]  /*22b40*/  VIADD R3, R2, 0xfffffee1 ;  /* 0xfffffee102037836 */ /* 0x000fe20000000000 */
[----:B------:R-:W-:Y:S02]  /*22b50*/  IABS R8, R8 ;  /* 0x0000000800087213 */ /* 0x000fe40000000000 */
[----:B------:R-:W-:-:S02]  /*22b60*/  FSEL R11, R12, -INF , P4 ;  /* 0xff8000000c0b7808 */ /* 0x000fc40002000000 */
[----:B------:R-:W-:Y:S02]  /*22b70*/  I2FP.F32.S32 R9, R9 ;  /* 0x0000000900097245 */ /* 0x000fe40000201400 */
[----:B------:R-:W-:Y:S02]  /*22b80*/  I2FP.F32.S32 R12, R8 ;  /* 0x00000008000c7245 */ /* 0x000fe40000201400 */
[----:B------:R-:W-:Y:S01]  /*22b90*/  FSEL R108, R11, -INF , !P5 ;  /* 0xff8000000b6c7808 */ /* 0x000fe20006800000 */
[----:B------:R-:W-:Y:S01]  /*22ba0*/  FFMA.FTZ R9, -R225, R9, R17 ;  /* 0x00000009e1097223 */ /* 0x000fe20000010111 */
[----:B------:R-:W-:Y:S02]  /*22bb0*/  I2FP.F32.S32 R10, R10 ;  /* 0x0000000a000a7245 */ /* 0x000fe40000201400 */
[C---:B------:R-:W-:Y:S02]  /*22bc0*/  ISETP.GE.AND P3, PT, R3.reuse, R230, PT ;  /* 0x000000e60300720c */ /* 0x040fe40003f66270 */
[----:B------:R-:W-:-:S02]  /*22bd0*/  ISETP.GE.AND P6, PT, R3, R228, PT ;  /* 0x000000e40300720c */ /* 0x000fc40003fc6270 */
[C---:B------:R-:W-:Y:S01]  /*22be0*/  ISETP.GE.AND P4, PT, R3.reuse, R232, PT ;  /* 0x000000e80300720c */ /* 0x040fe20003f86270 */
[----:B------:R-:W-:Y:S01]  /*22bf0*/  BAR.SYNC.DEFER_BLOCKING 0x0 ;  /* 0x0000000000007b1d */ /* 0x000fe20000010000 */
[----:B------:R-:W-:Y:S01]  /*22c00*/  ISETP.GE.AND P5, PT, R3, R231, PT ;  /* 0x000000e70300720c */ /* 0x000fe20003fa6270 */
[----:B------:R-:W-:Y:S01]  /*22c10*/  VIADD R3, R2, 0xfffffee8 ;  /* 0xfffffee802037836 */ /* 0x000fe20000000000 */
[----:B------:R-:W-:Y:S01]  /*22c20*/  IADD3 R8, PT, PT, R39, 0x118, -R0 ;  /* 0x0000011827087810 */ /* 0x000fe20007ffe800 */
[C---:B------:R-:W-:Y:S01]  /*22c30*/  FFMA.FTZ R11, -R225.reuse, R12, R19 ;  /* 0x0000000ce10b7223 */ /* 0x040fe20000010113 */
[----:B------:R-:W-:Y:S01]  /*22c40*/  FFMA.FTZ R12, -R225, R10, R20 ;  /* 0x0000000ae10c7223 */ /* 0x000fe20000010114 */
[----:B------:R-:W-:Y:S02]  /*22c50*/  FSEL R10, R9, -INF , P3 ;  /* 0xff800000090a7808 */ /* 0x000fe40001800000 */
[----:B------:R-:W-:Y:S02]  /*22c60*/  IABS R8, R8 ;  /* 0x0000000800087213 */ /* 0x000fe40000000000 */
[----:B------:R-:W-:Y:S01]  /*22c70*/  ISETP.GE.AND P3, PT, R3, R230, PT ;  /* 0x000000e60300720c */ /* 0x000fe20003f66270 */
[----:B------:R-:W-:Y:S01]  /*22c80*/  HMMA.16816.F32.BF16 R16, R4, R72, R32 ;  /* 0x000000480410723c */ /* 0x000fe20000041820 */
[----:B------:R-:W-:-:S02]  /*22c90*/  I2FP.F32.S32 R8, R8 ;  /* 0x0000000800087245 */ /* 0x000fc40000201400 */
[----:B------:R-:W-:Y:S02]  /*22ca0*/  FSEL R9, R11, -INF , P5 ;  /* 0xff8000000b097808 */ /* 0x000fe40002800000 */
[----:B------:R-:W-:Y:S02]  /*22cb0*/  FSEL R118, R10, -INF , !P6 ;  /* 0xff8000000a767808 */ /* 0x000fe40007000000 */
[----:B------:R-:W-:Y:S02]  /*22cc0*/  ISETP.GE.AND P6, PT, R3, R228, PT ;  /* 0x000000e40300720c */ /* 0x000fe40003fc6270 */
[----:B------:R-:W-:Y:S01]  /*22cd0*/  FSEL R5, R12, -INF , P3 ;  /* 0xff8000000c057808 */ /* 0x000fe20001800000 */
[----:B------:R-:W-:Y:S01]  /*22ce0*/  IMAD.MOV.U32 R77, RZ, RZ, R105 ;  /* 0x000000ffff4d7224 */ /* 0x000fe200078e0069 */
[----:B------:R-:W-:Y:S01]  /*22cf0*/  IADD3 R7, PT, PT, R229, 0x117, -R0 ;  /* 0x00000117e5077810 */ /* 0x000fe20007ffe800 */
[----:B------:R-:W-:Y:S01]  /*22d00*/  FFMA.FTZ R6, -R225, R8, R22 ;  /* 0x00000008e1067223 */ /* 0x000fe20000010116 */
[----:B------:R-:W-:-:S02]  /*22d10*/  FSEL R105, R9, -INF , !P4 ;  /* 0xff80000009697808 */ /* 0x000fc40006000000 */
[----:B------:R-:W-:Y:S02]  /*22d20*/  ISETP.GE.AND P4, PT, R3, R231, PT ;  /* 0x000000e70300720c */ /* 0x000fe40003f86270 */
[----:B------:R-:W-:Y:S02]  /*22d30*/  FSEL R116, R5, -INF , !P6 ;  /* 0xff80000005747808 */ /* 0x000fe40007000000 */
[--C-:B------:R-:W-:Y:S02]  /*22d40*/  IADD3 R5, PT, PT, R229, 0x110, -R0.reuse ;  /* 0x00000110e5057810 */ /* 0x100fe40007ffe800 */
[----:B------:R-:W-:Y:S02]  /*22d50*/  IABS R7, R7 ;  /* 0x0000000700077213 */ /* 0x000fe40000000000 */
[----:B------:R-:W-:Y:S02]  /*22d60*/  IADD3 R4, PT, PT, R39, 0x117, -R0 ;  /* 0x0000011727047810 */ /* 0x000fe40007ffe800 */
[----:B------:R-:W-:-:S02]  /*22d70*/  FSEL R9, R6, -INF , P4 ;  /* 0xff80000006097808 */ /* 0x000fc40002000000 */
[----:B------:R-:W-:Y:S01]  /*22d80*/  IABS R6, R5 ;  /* 0x0000000500067213 */ /* 0x000fe20000000000 */
[----:B------:R-:W-:Y:S01]  /*22d90*/  IMAD.MOV.U32 R5, RZ, RZ, R7 ;  /* 0x000000ffff057224 */ /* 0x000fe200078e0007 */
[----:B------:R-:W-:Y:S02]  /*22da0*/  IABS R4, R4 ;  /* 0x0000000400047213 */ /* 0x000fe40000000000 */
[----:B------:R-:W-:Y:S01]  /*22db0*/  ISETP.GE.AND P5, PT, R3, R232, PT ;  /* 0x000000e80300720c */ /* 0x000fe20003fa6270 */
[----:B------:R-:W-:Y:S01]  /*22dc0*/  VIADD R3, R2, 0xfffffee9 ;  /* 0xfffffee902037836 */ /* 0x000fe20000000000 */
[----:B------:R-:W-:Y:S02]  /*22dd0*/  I2FP.F32.S32 R5, R5 ;  /* 0x0000000500057245 */ /* 0x000fe40000201400 */
[----:B------:R-:W-:Y:S02]  /*22de0*/  IADD3 R7, PT, PT, R39, 0x110, -R0 ;  /* 0x0000011027077810 */ /* 0x000fe40007ffe800 */
[----:B------:R-:W-:Y:S01]  /*22df0*/  I2FP.F32.S32 R8, R4 ;  /* 0x0000000400087245 */ /* 0x000fe20000201400 */
[----:B------:R-:W-:Y:S01]  /*22e00*/  IMAD.MOV.U32 R76, RZ, RZ, R104 ;  /* 0x000000ffff4c7224 */ /* 0x000fe200078e0068 */
[----:B------:R-:W-:Y:S01]  /*22e10*/  I2FP.F32.S32 R6, R6 ;  /* 0x0000000600067245 */ /* 0x000fe20000201400 */
[C---:B------:R-:W-:Y:S01]  /*22e20*/  FFMA.FTZ R5, -R225.reuse, R5, R21 ;  /* 0x00000005e1057223 */ /* 0x040fe20000010115 */
[----:B------:R-:W-:Y:S01]  /*22e30*/  IABS R4, R7 ;  /* 0x0000000700047213 */ /* 0x000fe20000000000 */
[----:B------:R-:W-:Y:S01]  /*22e40*/  FFMA.FTZ R7, -R225, R8, R23 ;  /* 0x00000008e1077223 */ /* 0x000fe20000010117 */
[----:B------:R-:W-:-:S02]  /*22e50*/  ISETP.GE.AND P3, PT, R3, R230, PT ;  /* 0x000000e60300720c */ /* 0x000fc40003f66270 */
[----:B------:R-:W-:Y:S02]  /*22e60*/  FSEL R104, R9, -INF , !P5 ;  /* 0xff80000009687808 */ /* 0x000fe40006800000 */
[----:B------:R-:W-:Y:S01]  /*22e70*/  ISETP.GE.AND P5, PT, R3, R231, PT ;  /* 0x000000e70300720c */ /* 0x000fe20003fa6270 */
[----:B------:R-:W-:Y:S01]  /*22e80*/  FFMA.FTZ R8, -R225, R6, R16 ;  /* 0x00000006e1087223 */ /* 0x000fe20000010110 */
[C---:B------:R-:W-:Y:S02]  /*22e90*/  ISETP.GE.AND P6, PT, R3.reuse, R228, PT ;  /* 0x000000e40300720c */ /* 0x040fe40003fc6270 */
[----:B------:R-:W-:Y:S01]  /*22ea0*/  ISETP.GE.AND P4, PT, R3, R232, PT ;  /* 0x000000e80300720c */ /* 0x000fe20003f86270 */
[----:B------:R-:W-:Y:S01]  /*22eb0*/  VIADD R3, R2, 0xfffffef0 ;  /* 0xfffffef002037836 */ /* 0x000fe20000000000 */
[----:B------:R-:W-:Y:S02]  /*22ec0*/  FSEL R6, R5, -INF , P3 ;  /* 0xff80000005067808 */ /* 0x000fe40001800000 */
[----:B------:R-:W-:-:S02]  /*22ed0*/  I2FP.F32.S32 R4, R4 ;  /* 0x0000000400047245 */ /* 0x000fc40000201400 */
[----:B------:R-:W-:Y:S02]  /*22ee0*/  FSEL R5, R7, -INF , P5 ;  /* 0xff80000007057808 */ /* 0x000fe40002800000 */
[----:B------:R-:W-:Y:S01]  /*22ef0*/  ISETP.GE.AND P3, PT, R3, R230, PT ;  /* 0x000000e60300720c */ /* 0x000fe20003f66270 */
[----:B------:R-:W-:Y:S01]  /*22f00*/  FFMA.FTZ R4, -R225, R4, R18 ;  /* 0x00000004e1047223 */ /* 0x000fe20000010112 */
[----:B------:R-:W-:Y:S02]  /*22f10*/  FSEL R115, R5, -INF , !P4 ;  /* 0xff80000005737808 */ /* 0x000fe40006000000 */
[----:B------:R-:W-:Y:S02]  /*22f20*/  ISETP.GE.AND P4, PT, R3, R231, PT ;  /* 0x000000e70300720c */ /* 0x000fe40003f86270 */
[----:B------:R-:W-:Y:S02]  /*22f30*/  FSEL R111, R6, -INF , !P6 ;  /* 0xff800000066f7808 */ /* 0x000fe40007000000 */
[----:B------:R-:W-:-:S02]  /*22f40*/  IADD3 R6, PT, PT, R39, 0x10f, -R0 ;  /* 0x0000010f27067810 */ /* 0x000fc40007ffe800 */
[----:B------:R-:W-:Y:S02]  /*22f50*/  FSEL R5, R8, -INF , P3 ;  /* 0xff80000008057808 */ /* 0x000fe40001800000 */
[----:B------:R-:W-:Y:S02]  /*22f60*/  FSEL R9, R4, -INF , P4 ;  /* 0xff80000004097808 */ /* 0x000fe40002000000 */
[----:B------:R-:W-:Y:S02]  /*22f70*/  ISETP.GE.AND P6, PT, R3, R228, PT ;  /* 0x000000e40300720c */ /* 0x000fe40003fc6270 */
[--C-:B------:R-:W-:Y:S02]  /*22f80*/  IADD3 R8, PT, PT, R39, 0x108, -R0.reuse ;  /* 0x0000010827087810 */ /* 0x100fe40007ffe800 */
[C-C-:B------:R-:W-:Y:S02]  /*22f90*/  IADD3 R7, PT, PT, R229.reuse, 0x10f, -R0.reuse ;  /* 0x0000010fe5077810 */ /* 0x140fe40007ffe800 */
[----:B------:R-:W-:-:S02]  /*22fa0*/  IADD3 R4, PT, PT, R229, 0x108, -R0 ;  /* 0x00000108e5047810 */ /* 0x000fc40007ffe800 */
[----:B------:R-:W-:Y:S02]  /*22fb0*/  IABS R0, R6 ;  /* 0x0000000600007213 */ /* 0x000fe40000000000 */
[----:B------:R-:W-:Y:S02]  /*22fc0*/  FSEL R177, R5, -INF , !P6 ;  /* 0xff80000005b17808 */ /* 0x000fe40007000000 */
[----:B------:R-:W-:Y:S02]  /*22fd0*/  IABS R6, R7 ;  /* 0x0000000700067213 */ /* 0x000fe40000000000 */
[----:B------:R-:W-:Y:S02]  /*22fe0*/  IABS R5, R8 ;  /* 0x0000000800057213 */ /* 0x000fe40000000000 */
[----:B------:R-:W-:Y:S01]  /*22ff0*/  IABS R7, R4 ;  /* 0x0000000400077213 */ /* 0x000fe20000000000 */
[----:B------:R-:W-:Y:S01]  /*23000*/  IMAD.MOV.U32 R4, RZ, RZ, R0 ;  /* 0x000000ffff047224 */ /* 0x000fe200078e0000 */
[----:B------:R-:W-:Y:S01]  /*23010*/  ISETP.GE.AND P5, PT, R3, R232, PT ;  /* 0x000000e80300720c */ /* 0x000fe20003fa6270 */
[----:B------:R-:W-:Y:S01]  /*23020*/  VIADD R3, R2, 0xfffffef1 ;  /* 0xfffffef102037836 */ /* 0x000fe20000000000 */
[----:B------:R-:W-:Y:S01]  /*23030*/  I2FP.F32.S32 R6, R6 ;  /* 0x0000000600067245 */ /* 0x000fe20000201400 */
[----:B------:R-:W-:Y:S01]  /*23040*/  IMAD.MOV.U32 R0, RZ, RZ, R5 ;  /* 0x000000ffff007224 */ /* 0x000fe200078e0005 */
[----:B------:R-:W-:-:S02]  /*23050*/  I2FP.F32.S32 R4, R4 ;  /* 0x0000000400047245 */ /* 0x000fc40000201400 */
[----:B------:R-:W-:Y:S02]  /*23060*/  FSEL R119, R9, -INF , !P5 ;  /* 0xff80000009777808 */ /* 0x000fe40006800000 */
[----:B------:R-:W-:Y:S01]  /*23070*/  ISETP.GE.AND P3, PT, R3, R230, PT ;  /* 0x000000e60300720c */ /* 0x000fe20003f66270 */
[----:B------:R-:W-:Y:S01]  /*23080*/  FFMA.FTZ R4, -R225, R4, R19 ;  /* 0x00000004e1047223 */ /* 0x000fe20000010113 */
[C---:B------:R-:W-:Y:S02]  /*23090*/  ISETP.GE.AND P6, PT, R3.reuse, R228, PT ;  /* 0x000000e40300720c */ /* 0x040fe40003fc6270 */
[C---:B------:R-:W-:Y:S02]  /*230a0*/  ISETP.GE.AND P4, PT, R3.reuse, R232, PT ;  /* 0x000000e80300720c */ /* 0x040fe40003f86270 */
[----:B------:R-:W-:Y:S02]  /*230b0*/  I2FP.F32.S32 R0, R0 ;  /* 0x0000000000007245 */ /* 0x000fe40000201400 */
[----:B------:R-:W-:Y:S01]  /*230c0*/  ISETP.GE.AND P5, PT, R3, R231, PT ;  /* 0x000000e70300720c */ /* 0x000fe20003fa6270 */
[----:B------:R-:W-:Y:S01]  /*230d0*/  FFMA.FTZ R3, -R225, R6, R17 ;  /* 0x00000006e1037223 */ /* 0x000fe20000010111 */
[----:B------:R-:W-:Y:S01]  /*230e0*/  I2FP.F32.S32 R7, R7 ;  /* 0x0000000700077245 */ /* 0x000fe20000201400 */
[----:B------:R-:W-:-:S02]  /*230f0*/  VIADD R2, R2, 0xfffffef8 ;  /* 0xfffffef802027836 */ /* 0x000fc40000000000 */
[----:B------:R-:W-:Y:S01]  /*23100*/  FFMA.FTZ R5, -R225, R0, R58 ;  /* 0x00000000e1057223 */ /* 0x000fe2000001013a */
[----:B------:R-:W-:Y:S02]  /*23110*/  FSEL R0, R4, -INF , P5 ;  /* 0xff80000004007808 */ /* 0x000fe40002800000 */
[----:B------:R-:W-:Y:S01]  /*23120*/  FSEL R3, R3, -INF , P3 ;  /* 0xff80000003037808 */ /* 0x000fe20001800000 */
[----:B------:R-:W-:Y:S01]  /*23130*/  FFMA.FTZ R6, -R225, R7, R56 ;  /* 0x00000007e1067223 */ /* 0x000fe20000010138 */
[----:B------:R-:W-:Y:S01]  /*23140*/  VIADD R92, R194, 0xfffffffe ;  /* 0xfffffffec25c7836 */ /* 0x000fe20000000000 */
[----:B------:R-:W-:Y:S02]  /*23150*/  ISETP.GE.AND P3, PT, R2, R230, PT ;  /* 0x000000e60200720c */ /* 0x000fe40003f66270 */
[----:B------:R-:W-:Y:S02]  /*23160*/  FSEL R169, R3, -INF , !P6 ;  /* 0xff80000003a97808 */ /* 0x000fe40007000000 */
[----:B------:R-:W-:-:S02]  /*23170*/  FSEL R117, R0, -INF , !P4 ;  /* 0xff80000000757808 */ /* 0x000fc40006000000 */
[C---:B------:R-:W-:Y:S02]  /*23180*/  ISETP.GE.AND P6, PT, R2.reuse, R228, PT ;  /* 0x000000e40200720c */ /* 0x040fe40003fc6270 */
[C---:B------:R-:W-:Y:S02]  /*23190*/  ISETP.GE.AND P5, PT, R2.reuse, R232, PT ;  /* 0x000000e80200720c */ /* 0x040fe40003fa6270 */
[----:B------:R-:W-:Y:S02]  /*231a0*/  ISETP.GE.AND P4, PT, R2, R231, PT ;  /* 0x000000e70200720c */ /* 0x000fe40003f86270 */
[----:B------:R-:W-:Y:S02]  /*231b0*/  FSEL R2, R6, -INF , P3 ;  /* 0xff80000006027808 */ /* 0x000fe40001800000 */
[----:B------:R-:W-:Y:S01]  /*231c0*/  ISETP.GT.AND P3, PT, R92, R193, PT ;  /* 0x000000c15c00720c */ /* 0x000fe20003f64270 */
[----:B------:R-:W-:Y:S01]  /*231d0*/  BSSY.RECONVERGENT B1, `(.L_x_6912) ;  /* 0x00000d5000017945 */ /* 0x000fe20003800200 */
[----:B------:R-:W-:-:S02]  /*231e0*/  FSEL R0, R5, -INF , P4 ;  /* 0xff80000005007808 */ /* 0x000fc40002000000 */
[----:B------:R-:W-:Y:S02]  /*231f0*/  FSEL R172, R2, -INF , !P6 ;  /* 0xff80000002ac7808 */ /* 0x000fe40007000000 */
[----:B------:R-:W-:-:S07]  /*23200*/  FSEL R121, R0, -INF , !P5 ;  /* 0xff80000000797808 */ /* 0x000fce0006800000 */
[----:B------:R-:W-:Y:S05]  /*23210*/  @!P3 BRA `(.L_x_6913) ;  /* 0x0000000c0040b947 */ /* 0x000fea0003800000 */
[----:B------:R-:W-:Y:S04]  /*23220*/  BSSY.RECONVERGENT B0, `(.L_x_6914) ;  /* 0x0000052000007945 */ /* 0x000fe80003800200 */
[----:B------:R-:W-:Y:S05]  /*23230*/  @!P1 BRA `(.L_x_6915) ;  /* 0x0000000400109947 */ /* 0x000fea0003800000 */
[----:B------:R-:W2:Y:S04]  /*23240*/  LD.E R2, desc[UR4][R134.64+0x170] ;  /* 0x0001700486027980 */ /* 0x000ea8000c101900 */
[----:B------:R-:W3:Y:S01]  /*23250*/  LDL.64 R210, [R1+0x28] ;  /* 0x0000280001d27983 */ /* 0x000ee20000100a00 */
[----:B------:R-:W-:-:S05]  /*23260*/  SHF.L.U32 R3, R194, 0x8, RZ ;  /* 0x00000008c2037819 */ /* 0x000fca00000006ff */
[C---:B------:R-:W-:Y:S02]  /*23270*/  VIADD R8, R3.reuse, 0xfffffd00 ;  /* 0xfffffd0003087836 */ /* 0x040fe40000000000 */
[----:B------:R-:W-:-:S03]  /*23280*/  VIADD R9, R3, 0xfffffe00 ;  /* 0xfffffe0003097836 */ /* 0x000fc60000000000 */
        /* <DEDUP_REMOVED lines=8> */
[----:B-1----:R-:W-:-:S04]  /*23310*/  IMAD.MOV R4, RZ, RZ, -R5 ;  /* 0x000000ffff047224 */ /* 0x002fc800078e0a05 */
[----:B------:R-:W-:Y:S01]  /*23320*/  IMAD R3, R4, R0, RZ ;  /* 0x0000000004037224 */ /* 0x000fe200078e02ff */
[----:B------:R-:W-:-:S05]  /*23330*/  MOV R4, RZ ;  /* 0x000000ff00047202 */ /* 0x000fca0000000f00 */
[----:B------:R-:W-:-:S04]  /*23340*/  IMAD.HI.U32 R4, R5, R3, R4 ;  /* 0x0000000305047227 */ /* 0x000fc800078e0004 */
[----:B------:R-:W-:Y:S01]  /*23350*/  IMAD.MOV.U32 R5, RZ, RZ, R6 ;  /* 0x000000ffff057224 */ /* 0x000fe200078e0006 */
[----:B------:R-:W-:Y:S01]  /*23360*/  MOV R6, R10 ;  /* 0x0000000a00067202 */ /* 0x000fe20000000f00 */
        /* <DEDUP_REMOVED lines=49> */
.L_x_6915:
        /* <DEDUP_REMOVED lines=12> */
.L_x_6916:
[----:B------:R-:W-:Y:S05]  /*23740*/  BSYNC.RECONVERGENT B0 ;  /* 0x0000000000007941 */ /* 0x000fea0003800200 */
.L_x_6914:
[----:B------:R-:W3:Y:S04]  /*23750*/  LDL R14, [R1+0x34] ;  /* 0x00003400010e7983 */ /* 0x000ee80000100800 */
[----:B------:R-:W4:Y:S01]  /*23760*/  LDL R15, [R1+0x30] ;  /* 0x00003000010f7983 */ /* 0x000f220000100800 */
[----:B-1----:R-:W1:Y:S01]  /*23770*/  S2R R3, SR_TID.X ;  /* 0x0000000000037919 */ /* 0x002e620000002100 */
[C---:B------:R-:W-:Y:S01]  /*23780*/  IMAD.SHL.U32 R23, R234.reuse, 0x20, RZ ;  /* 0x00000020ea177824 */ /* 0x040fe200078e00ff */
[----:B------:R-:W-:Y:S01]  /*23790*/  SHF.L.U64.HI R22, R234, 0x5, R235 ;  /* 0x00000005ea167819 */ /* 0x000fe200000102eb */
[----:B------:R-:W5:Y:S01]  /*237a0*/  S2UR UR6, SR_CgaCtaId ;  /* 0x00000000000679c3 */ /* 0x000f620000008800 */
[----:B------:R-:W-:Y:S01]  /*237b0*/  UMOV UR7, 0x400 ;  /* 0x0000040000077882 */ /* 0x000fe20000000000 */
[----:B-1----:R-:W-:-:S05]  /*237c0*/  IMAD.SHL.U32 R11, R3, 0x8, RZ ;  /* 0x00000008030b7824 */ /* 0x002fca00078e00ff */
[----:B------:R-:W-:-:S04]  /*237d0*/  LOP3.LUT R0, R11, 0x1c0, RZ, 0xc0, !PT ;  /* 0x000001c00b007812 */ /* 0x000fc800078ec0ff */
[----:B------:R-:W-:-:S04]  /*237e0*/  LOP3.LUT R0, R0, 0x38, R3, 0xf8, !PT ;  /* 0x0000003800007812 */ /* 0x000fc800078ef803 */
[----:B------:R-:W-:-:S04]  /*237f0*/  LOP3.LUT R0, R0, 0x38, R11, 0x78, !PT ;  /* 0x0000003800007812 */ /* 0x000fc800078e780b */
[----:B------:R-:W-:Y:S01]  /*23800*/  LOP3.LUT R0, R0, 0x1e00, R11, 0xf8, !PT ;  /* 0x00001e0000007812 */ /* 0x000fe200078ef80b */
[----:B-----5:R-:W-:-:S06]  /*23810*/  ULEA UR6, UR6, UR7, 0x18 ;  /* 0x0000000706067291 */ /* 0x020fcc000f8ec0ff */
[----:B------:R-:W-:Y:S02]  /*23820*/  LEA R0, R0, UR6, 0x1 ;  /* 0x0000000600007c11 */ /* 0x000fe4000f8e08ff */
[----:B---3--:R-:W-:-:S03]  /*23830*/  IADD3 R8, P1, PT, R23, R14, RZ ;  /* 0x0000000e17087210 */ /* 0x008fc60007f3e0ff */
[----:B------:R-:W-:Y:S01]  /*23840*/  @!PT LDS RZ, [RZ] ;  /* 0x00000000fffff984 */ /* 0x000fe20000000800 */
[----:B------:R-:W-:Y:S01]  /*23850*/  @!PT LDS RZ, [RZ] ;  /* 0x00000000fffff984 */ /* 0x000fe20000000800 */
[----:B------:R-:W-:Y:S01]  /*23860*/  @!PT LDS RZ, [RZ] ;  /* 0x00000000fffff984 */ /* 0x000fe20000000800 */
[----:B----4-:R1:W-:Y:S02]  /*23870*/  @!P0 LDGSTS.E.BYPASS.LTC128B.128 [R0+0x2000], desc[UR4][R14.64] ;  /* 0x020000000e008fae */ /* 0x0103e4000b981a04 */
        /* <DEDUP_REMOVED lines=17> */
[----:B-1----:R-:W-:Y:S01]  /*23990*/  IADD3 R14, P1, PT, R20, R23, RZ ;  /* 0x00000017140e7210 */ /* 0x002fe20007f3e0ff */
        /* <DEDUP_REMOVED lines=42> */
[----:B--2---:R-:W-:Y:S02]  /*23c40*/  IADD3 R2, P3, PT, R4, R23, RZ ;  /* 0x0000001704027210 */ /* 0x004fe40007f7e0ff */
        /* <DEDUP_REMOVED lines=45> */
.L_x_6913:
[----:B------:R-:W-:Y:S05]  /*23f20*/  BSYNC.RECONVERGENT B1 ;  /* 0x0000000000017941 */ /* 0x000fea0003800200 */
.L_x_6912:
[----:B-1----:R-:W2:Y:S01]  /*23f30*/  LD.E R0, desc[UR4][R134.64+0xdc] ;  /* 0x0000dc0486007980 */ /* 0x002ea2000c101900 */
[----:B------:R-:W-:Y:S02]  /*23f40*/  MOV R55, R242 ;  /* 0x000000f200377202 */ /* 0x000fe40000000f00 */
[----:B------:R-:W-:Y:S01]  /*23f50*/  MOV R54, R243 ;  /* 0x000000f300367202 */ /* 0x000fe20000000f00 */
[----:B------:R-:W3:Y:S04]  /*23f60*/  LDL.LU R7, [R1+0x44] ;  /* 0x0000440001077983 */ /* 0x000ee80000300800 */
[----:B------:R-:W4:Y:S04]  /*23f70*/  LDL.LU R8, [R1+0x40] ;  /* 0x0000400001087983 */ /* 0x000f280000300800 */
[----:B------:R-:W5:Y:S01]  /*23f80*/  LDL.LU R9, [R1+0x68] ;  /* 0x0000680001097983 */ /* 0x000f620000300800 */
        /* <DEDUP_REMOVED lines=59> */
[----:B------:R-:W-:-:S03]  /*24340*/  FMNMX3.FTZ R4, R4, R110, R107, !PT ;  /* 0x0000006e04047276 */ /* 0x000fc6000781006b */
[----:B------:R-:W1:Y:S01]  /*24350*/  SHFL.BFLY PT, R3, R2, 0x2, 0x1f ;  /* 0x0c401f0002037f89 */ /* 0x000e6200000e0000 */
[----:B------:R-:W-:-:S04]  /*24360*/  FMNMX3.FTZ R4, R4, R124, R118, !PT ;  /* 0x0000007c04047276 */ /* 0x000fc80007810076 */
[----:B------:R-:W-:-:S04]  /*24370*/  FMNMX3.FTZ R4, R4, R116, R111, !PT ;  /* 0x0000007404047276 */ /* 0x000fc8000781006f */
[----:B------:R-:W-:-:S04]  /*24380*/  FMNMX3.FTZ R4, R4, R177, R169, !PT ;  /* 0x000000b104047276 */ /* 0x000fc800078100a9 */
[----:B------:R-:W-:-:S05]  /*24390*/  FMNMX3.FTZ R4, R4, R172, R54, !PT ;  /* 0x000000ac04047276 */ /* 0x000fca0007810036 */
[----:B------:R-:W1:Y:S02]  /*243a0*/  SHFL.BFLY PT, R5, R4, 0x2, 0x1f ;  /* 0x0c401f0004057f89 */ /* 0x000e6400000e0000 */
[----:B-1----:R-:W-:-:S05]  /*243b0*/  FMNMX.FTZ R2, R2, R3, !PT ;  /* 0x0000000302027209 */ /* 0x002fca0007810000 */
[----:B------:R-:W1:Y:S01]  /*243c0*/  SHFL.BFLY PT, R3, R2, 0x1, 0x1f ;  /* 0x0c201f0002037f89 */ /* 0x000e6200000e0000 */
[----:B------:R-:W-:-:S05]  /*243d0*/  FMNMX.FTZ R4, R4, R5, !PT ;  /* 0x0000000504047209 */ /* 0x000fca0007810000 */
[----:B------:R-:W1:Y:S02]  /*243e0*/  SHFL.BFLY PT, R5, R4, 0x1, 0x1f ;  /* 0x0c201f0004057f89 */ /* 0x000e6400000e0000 */
[----:B-1----:R-:W-:Y:S01]  /*243f0*/  FMNMX.FTZ R77, R2, R3, !PT ;  /* 0x00000003024d7209 */ /* 0x002fe20007810000 */
[----:B------:R-:W1:Y:S03]  /*24400*/  S2R R6, SR_TID.X ;  /* 0x0000000000067919 */ /* 0x000e660000002100 */
[----:B------:R-:W-:Y:S01]  /*24410*/  FSETP.NEU.FTZ.AND P0, PT, R77, -INF , PT ;  /* 0xff8000004d00780b */ /* 0x000fe20003f1d000 */
[----:B------:R-:W1:Y:S01]  /*24420*/  S2UR UR6, SR_CgaCtaId ;  /* 0x00000000000679c3 */ /* 0x000e620000008800 */
[----:B------:R-:W-:-:S04]  /*24430*/  FMNMX.FTZ R76, R4, R5, !PT ;  /* 0x00000005044c7209 */ /* 0x000fc80007810000 */
[----:B------:R-:W-:Y:S01]  /*24440*/  FSETP.NEU.FTZ.AND P1, PT, R76, -INF , PT ;  /* 0xff8000004c00780b */ /* 0x000fe20003f3d000 */
[----:B------:R-:W-:Y:S02]  /*24450*/  UMOV UR7, 0x400 ;  /* 0x0000040000077882 */ /* 0x000fe40000000000 */
[----:B-1----:R-:W-:Y:S01]  /*24460*/  ULEA UR6, UR6, UR7, 0x18 ;  /* 0x0000000706067291 */ /* 0x002fe2000f8ec0ff */
[----:B------:R-:W-:Y:S01]  /*24470*/  SHF.L.U32 R6, R6, 0x6, RZ ;  /* 0x0000000606067819 */ /* 0x000fe200000006ff */
[----:B--2---:R-:W-:-:S05]  /*24480*/  FMUL.FTZ R3, R0, R77 ;  /* 0x0000004d00037220 */ /* 0x004fca0000410000 */
[----:B------:R-:W-:-:S05]  /*24490*/  FSEL R3, R3, RZ, P0 ;  /* 0x000000ff03037208 */ /* 0x000fca0000000000 */
[----:B------:R-:W-:-:S04]  /*244a0*/  FFMA.FTZ R2, R227, R0, -R3 ;  /* 0x00000000e3027223 */ /* 0x000fc80000010803 */
[----:B------:R1:W-:Y:S01]  /*244b0*/  MUFU.EX2 R242, R2 ;  /* 0x0000000200f27308 */ /* 0x0003e20000000800 */
[----:B------:R-:W-:-:S05]  /*244c0*/  FMUL.FTZ R5, R0, R76 ;  /* 0x0000004c00057220 */ /* 0x000fca0000410000 */
[----:B------:R-:W-:Y:S01]  /*244d0*/  FSEL R5, R5, RZ, P1 ;  /* 0x000000ff05057208 */ /* 0x000fe20000800000 */
[----:B-1----:R-:W-:-:S04]  /*244e0*/  FFMA.FTZ R2, R59, R0, -R3 ;  /* 0x000000003b027223 */ /* 0x002fc80000010803 */
[----:B------:R1:W-:Y:S02]  /*244f0*/  MUFU.EX2 R249, R2 ;  /* 0x0000000200f97308 */ /* 0x0003e40000000800 */
[----:B-1----:R-:W-:-:S06]  /*24500*/  FFMA.FTZ R2, R221, R0, -R3 ;  /* 0x00000000dd027223 */ /* 0x002fcc0000010803 */
[----:B------:R1:W-:Y:S01]  /*24510*/  MUFU.EX2 R250, R2 ;  /* 0x0000000200fa7308 */ /* 0x0003e20000000800 */
[----:B-----5:R-:W-:Y:S01]  /*24520*/  LOP3.LUT R6, R9, 0x200, R6, 0xf8, !PT ;  /* 0x0000020009067812 */ /* 0x020fe200078ef806 */
[----:B-1----:R-:W-:-:S06]  /*24530*/  FFMA.FTZ R2, R38, R0, -R3 ;  /* 0x0000000026027223 */ /* 0x002fcc0000010803 */
[----:B------:R1:W-:Y:S02]  /*24540*/  MUFU.EX2 R17, R2 ;  /* 0x0000000200117308 */ /* 0x0003e40000000800 */
[----:B-1----:R-:W-:-:S06]  /*24550*/  FFMA.FTZ R2, R238, R0, -R5 ;  /* 0x00000000ee027223 */ /* 0x002fcc0000010805 */
[----:B------:R1:W-:Y:S02]  /*24560*/  MUFU.EX2 R238, R2 ;  /* 0x0000000200ee7308 */ /* 0x0003e40000000800 */
[----:B-1----:R-:W-:-:S06]  /*24570*/  FFMA.FTZ R2, R74, R0, -R5 ;  /* 0x000000004a027223 */ /* 0x002fcc0000010805 */
[----:B------:R1:W-:Y:S01]  /*24580*/  MUFU.EX2 R248, R2 ;  /* 0x0000000200f87308 */ /* 0x0003e20000000800 */
[----:B------:R-:W-:Y:S02]  /*24590*/  LEA R74, R6, UR6, 0x1 ;  /* 0x00000006064a7c11 */ /* 0x000fe4000f8e08ff */
[----:B------:R-:W-:Y:S02]  /*245a0*/  FSEL R6, R76, RZ, P1 ;  /* 0x000000ff4c067208 */ /* 0x000fe40000800000 */
[----:B---3--:R-:W-:Y:S01]  /*245b0*/  MOV R53, R7 ;  /* 0x0000000700357202 */ /* 0x008fe20000000f00 */
[----:B------:R-:W2:Y:S01]  /*245c0*/  LDSM.16.MT88.4 R12, [R74+0xa000] ;  /* 0x00a000004a0c783b */ /* 0x000ea20000004200 */
[-CC-:B-1----:R-:W-:Y:S01]  /*245d0*/  FFMA.FTZ R2, R237, R0.reuse, -R5.reuse ;  /* 0x00000000ed027223 */ /* 0x182fe20000010805 */
[----:B------:R-:W-:Y:S02]  /*245e0*/  FSEL R4, R77, RZ, P0 ;  /* 0x000000ff4d047208 */ /* 0x000fe40000000000 */
[----:B------:R-:W-:Y:S01]  /*245f0*/  LDSM.16.MT88.4 R28, [R74+0xa800] ;  /* 0x00a800004a1c783b */ /* 0x000fe20000004200 */
[----:B------:R1:W-:Y:S02]  /*24600*/  MUFU.EX2 R16, R2 ;  /* 0x0000000200107308 */ /* 0x0003e40000000800 */
[----:B-1----:R-:W-:-:S06]  /*24610*/  FFMA.FTZ R2, R220, R0, -R5 ;  /* 0x00000000dc027223 */ /* 0x002fcc0000010805 */
[----:B------:R1:W-:Y:S01]  /*24620*/  MUFU.EX2 R192, R2 ;  /* 0x0000000200c07308 */ /* 0x0003e20000000800 */
[----:B------:R-:W-:Y:S01]  /*24630*/  IADD3 R7, PT, PT, R74, 0xa040, RZ ;  /* 0x0000a0404a077810 */ /* 0x000fe20007ffe0ff */
[----:B-1----:R-:W-:-:S04]  /*24640*/  FADD.FTZ R2, R37, -R6 ;  /* 0x8000000625027221 */ /* 0x002fc80000010000 */
[----:B------:R-:W-:-:S04]  /*24650*/  FMUL.FTZ R2, R0, R2 ;  /* 0x0000000200027220 */ /* 0x000fc80000410000 */
[----:B------:R1:W3:Y:S02]  /*24660*/  MUFU.EX2 R73, R2 ;  /* 0x0000000200497308 */ /* 0x0002e40000000800 */
[----:B-1----:R-:W-:-:S04]  /*24670*/  IADD3 R2, PT, PT, R74, 0xa000, RZ ;  /* 0x0000a0004a027810 */ /* 0x002fc80007ffe0ff */
[----:B------:R-:W-:Y:S01]  /*24680*/  @P2 IADD3 R7, PT, PT, R2, -0x40, RZ ;  /* 0xffffffc002072810 */ /* 0x000fe20007ffe0ff */
[----:B------:R-:W-:-:S04]  /*24690*/  FFMA.FTZ R2, R219, R0, -R3 ;  /* 0x00000000db027223 */ /* 0x000fc80000010803 */
[----:B------:R1:W-:Y:S01]  /*246a0*/  MUFU.EX2 R65, R2 ;  /* 0x0000000200417308 */ /* 0x0003e20000000800 */
[----:B------:R-:W-:Y:S01]  /*246b0*/  FADD.FTZ R4, R36, -R4 ;  /* 0x8000000424047221 */ /* 0x000fe20000010000 */
[----:B-1----:R-:W-:-:S06]  /*246c0*/  FFMA.FTZ R2, R75, R0, -R3 ;  /* 0x000000004b027223 */ /* 0x002fcc0000010803 */
[----:B------:R1:W-:Y:S01]  /*246d0*/  MUFU.EX2 R251, R2 ;  /* 0x0000000200fb7308 */ /* 0x0003e20000000800 */
[----:B------:R-:W-:Y:S01]  /*246e0*/  FMUL.FTZ R4, R0, R4 ;  /* 0x0000000400047220 */ /* 0x000fe20000410000 */
[----:B-1----:R-:W-:-:S06]  /*246f0*/  FFMA.FTZ R2, R240, R0, -R5 ;  /* 0x00000000f0027223 */ /* 0x002fcc0000010805 */
[----:B------:R1:W-:Y:S02]  /*24700*/  MUFU.EX2 R247, R2 ;  /* 0x0000000200f77308 */ /* 0x0003e40000000800 */
[----:B-1----:R-:W-:-:S06]  /*24710*/  FFMA.FTZ R2, R239, R0, -R5 ;  /* 0x00000000ef027223 */ /* 0x002fcc0000010805 */
[----:B------:R1:W-:Y:S08]  /*24720*/  MUFU.EX2 R246, R2 ;  /* 0x0000000200f67308 */ /* 0x0003f00000000800 */
[----:B------:R-:W5:Y:S01]  /*24730*/  MUFU.EX2 R6, R4 ;  /* 0x0000000400067308 */ /* 0x000f620000000800 */
[----:B-1----:R-:W-:-:S07]  /*24740*/  FFMA.FTZ R2, R233, R0, -R5 ;  /* 0x00000000e9027223 */ /* 0x002fce0000010805 */
[----:B------:R1:W-:Y:S01]  /*24750*/  MUFU.EX2 R245, R2 ;  /* 0x0000000200f57308 */ /* 0x0003e20000000800 */
[----:B------:R-:W-:Y:S01]  /*24760*/  IADD3 R72, PT, PT, R252, R74, RZ ;  /* 0x0000004afc487210 */ /* 0x000fe20007ffe0ff */
[----:B---3--:R-:W-:Y:S01]  /*24770*/  FMUL.FTZ R136, R136, R73 ;  /* 0x0000004988887220 */ /* 0x008fe20000410000 */
[----:B----4-:R-:W-:-:S03]  /*24780*/  MOV R52, R8 ;  /* 0x0000000800347202 */ /* 0x010fc60000000f00 */
[----:B------:R-:W3:Y:S01]  /*24790*/  LDSM.16.MT88.4 R24, [R72+0xa000] ;  /* 0x00a000004818783b */ /* 0x000ee20000004200 */
[----:B-1----:R-:W-:-:S04]  /*247a0*/  FFMA.FTZ R2, R218, R0, -R5 ;  /* 0x00000000da027223 */ /* 0x002fc80000010805 */
[----:B------:R1:W4:Y:S01]  /*247b0*/  MUFU.EX2 R244, R2 ;  /* 0x0000000200f47308 */ /* 0x0003220000000800 */
[----:B------:R-:W-:Y:S01]  /*247c0*/  F2FP.BF16.F32.PACK_AB R8, R248, R238 ;  /* 0x000000eef808723e */ /* 0x000fe200000010ff */
[----:B-1----:R-:W-:-:S06]  /*247d0*/  FFMA.FTZ R2, R226, R0, -R3 ;  /* 0x00000000e2027223 */ /* 0x002fcc0000010803 */
[----:B------:R1:W-:Y:S01]  /*247e0*/  MUFU.EX2 R243, R2 ;  /* 0x0000000200f37308 */ /* 0x0003e20000000800 */
[----:B------:R-:W-:Y:S01]  /*247f0*/  F2FP.BF16.F32.PACK_AB R9, R249, R242 ;  /* 0x000000f2f909723e */ /* 0x000fe200000010ff */
[----:B-----5:R-:W-:Y:S01]  /*24800*/  FMUL.FTZ R138, R138, R6 ;  /* 0x000000068a8a7220 */ /* 0x020fe20000410000 */
[----:B------:R-:W-:Y:S01]  /*24810*/  F2FP.BF16.F32.PACK_AB R10, R192, R16 ;  /* 0x00000010c00a723e */ /* 0x000fe200000010ff */
[----:B------:R-:W-:Y:S01]  /*24820*/  FMUL.FTZ R139, R139, R6 ;  /* 0x000000068b8b7220 */ /* 0x000fe20000410000 */
[----:B------:R-:W-:Y:S01]  /*24830*/  F2FP.BF16.F32.PACK_AB R11, R17, R250 ;  /* 0x000000fa110b723e */ /* 0x000fe200000010ff */
[----:B------:R-:W-:Y:S01]  /*24840*/  FMUL.FTZ R137, R137, R73 ;  /* 0x0000004989897220 */ /* 0x000fe20000410000 */
[----:B-1----:R-:W-:-:S04]  /*24850*/  FFMA.FTZ R2, R216, R0, -R3 ;  /* 0x00000000d8027223 */ /* 0x002fc80000010803 */
[----:B------:R1:W-:Y:S02]  /*24860*/  MUFU.EX2 R237, R2 ;  /* 0x0000000200ed7308 */ /* 0x0003e40000000800 */
[----:B--2---:R-:W-:Y:S01]  /*24870*/  HMMA.16816.F32.BF16 R36, R8, R12, R136 ;  /* 0x0000000c0824723c */ /* 0x004fe20000041888 */
[----:B------:R-:W-:Y:S01]  /*24880*/  MOV R139, R17 ;  /* 0x00000011008b7202 */ /* 0x000fe20000000f00 */
[----:B-1----:R-:W-:-:S04]  /*24890*/  FFMA.FTZ R2, R71, R0, -R3 ;  /* 0x0000000047027223 */ /* 0x002fc80000010803 */
[----:B------:R1:W-:Y:S01]  /*248a0*/  MUFU.EX2 R240, R2 ;  /* 0x0000000200f07308 */ /* 0x0003e20000000800 */
[----:B------:R-:W-:Y:S02]  /*248b0*/  MOV R138, R16 ;  /* 0x00000010008a7202 */ /* 0x000fe40000000f00 */
[----:B------:R-:W2:Y:S01]  /*248c0*/  LDSM.16.MT88.4 R16, [R7] ;  /* 0x000000000710783b */ /* 0x000ea20000004200 */
[----:B-1----:R-:W-:-:S04]  /*248d0*/  FFMA.FTZ R2, R68, R0, -R3 ;  /* 0x0000000044027223 */ /* 0x002fc80000010803 */
[----:B------:R1:W-:Y:S01]  /*248e0*/  MUFU.EX2 R239, R2 ;  /* 0x0000000200ef7308 */ /* 0x0003e20000000800 */
[----:B------:R-:W-:-:S05]  /*248f0*/  IADD3 R75, PT, PT, R252, R7, RZ ;  /* 0x00000007fc4b7210 */ /* 0x000fca0007ffe0ff */
[----:B------:R-:W5:Y:S01]  /*24900*/  LDSM.16.MT88.4 R20, [R75] ;  /* 0x000000004b14783b */ /* 0x000f620000004200 */
[----:B-1----:R-:W-:-:S04]  /*24910*/  FFMA.FTZ R2, R241, R0, -R5 ;  /* 0x00000000f1027223 */ /* 0x002fc80000010805 */
[----:B------:R1:W-:Y:S02]  /*24920*/  MUFU.EX2 R233, R2 ;  /* 0x0000000200e97308 */ /* 0x0003e40000000800 */
[----:B-1----:R-:W-:-:S06]  /*24930*/  FFMA.FTZ R2, R236, R0, -R5 ;  /* 0x00000000ec027223 */ /* 0x002fcc0000010805 */
[----:B------:R1:W-:Y:S01]  /*24940*/  MUFU.EX2 R227, R2 ;  /* 0x0000000200e37308 */ /* 0x0003e20000000800 */
[-C--:B------:R-:W-:Y:S01]  /*24950*/  FMUL.FTZ R146, R146, R6.reuse ;  /* 0x0000000692927220 */ /* 0x080fe20000410000 */
[----:B------:R-:W-:Y:S01]  /*24960*/  FMUL.FTZ R147, R147, R6 ;  /* 0x0000000693937220 */ /* 0x000fe20000410000 */
[----:B-1----:R-:W-:-:S05]  /*24970*/  FFMA.FTZ R2, R217, R0, -R5 ;  /* 0x00000000d9027223 */ /* 0x002fca0000010805 */
[----:B------:R1:W-:Y:S01]  /*24980*/  MUFU.EX2 R226, R2 ;  /* 0x0000000200e27308 */ /* 0x0003e20000000800 */
[-C--:B------:R-:W-:Y:S01]  /*24990*/  FMUL.FTZ R144, R144, R73.reuse ;  /* 0x0000004990907220 */ /* 0x080fe20000410000 */
[-C--:B------:R-:W-:Y:S01]  /*249a0*/  FMUL.FTZ R145, R145, R73.reuse ;  /* 0x0000004991917220 */ /* 0x080fe20000410000 */
        /* <DEDUP_REMOVED lines=10> */
[----:B---3--:R-:W-:Y:S01]  /*24a50*/  HMMA.16816.F32.BF16 R32, R8, R24, R144 ;  /* 0x000000180820723c */ /* 0x008fe20000041890 */
[----:B-1----:R-:W-:-:S04]  /*24a60*/  FFMA.FTZ R2, R70, R0, -R3 ;  /* 0x0000000046027223 */ /* 0x002fc80000010803 */
[----:B------:R1:W-:Y:S03]  /*24a70*/  MUFU.EX2 R219, R2 ;  /* 0x0000000200db7308 */ /* 0x0003e60000000800 */
[----:B------:R-:W-:Y:S01]  /*24a80*/  HMMA.16816.F32.BF16 R40, R8, R26, R148 ;  /* 0x0000001a0828723c */ /* 0x000fe20000041894 */
[----:B------:R-:W3:Y:S01]  /*24a90*/  LDSM.16.MT88.4 R24, [R72+0xa800] ;  /* 0x00a800004818783b */ /* 0x000ee20000004200 */
[--C-:B------:R-:W-:Y:S01]  /*24aa0*/  FFMA.FTZ R4, R57, R0, -R3.reuse ;  /* 0x0000000039047223 */ /* 0x100fe20000010803 */
[----:B------:R-:W-:Y:S01]  /*24ab0*/  FMUL.FTZ R154, R154, R6 ;  /* 0x000000069a9a7220 */ /* 0x000fe20000410000 */
[----:B-1----:R-:W-:-:S04]  /*24ac0*/  FFMA.FTZ R2, R212, R0, -R3 ;  /* 0x00000000d4027223 */ /* 0x002fc80000010803 */
[----:B------:R1:W-:Y:S01]  /*24ad0*/  MUFU.EX2 R218, R2 ;  /* 0x0000000200da7308 */ /* 0x0003e20000000800 */
[----:B------:R-:W-:Y:S01]  /*24ae0*/  HMMA.16816.F32.BF16 R44, R8, R14, R140 ;  /* 0x0000000e082c723c */ /* 0x000fe2000004188c */
[-C--:B------:R-:W-:Y:S01]  /*24af0*/  FMUL.FTZ R155, R155, R6.reuse ;  /* 0x000000069b9b7220 */ /* 0x080fe20000410000 */
[-C--:B------:R-:W-:Y:S01]  /*24b00*/  FMUL.FTZ R152, R152, R73.reuse ;  /* 0x0000004998987220 */ /* 0x080fe20000410000 */
[-C--:B------:R-:W-:Y:S01]  /*24b10*/  FMUL.FTZ R153, R153, R73.reuse ;  /* 0x0000004999997220 */ /* 0x080fe20000410000 */
[-C--:B------:R-:W-:Y:S01]  /*24b20*/  FMUL.FTZ R158, R158, R6.reuse ;  /* 0x000000069e9e7220 */ /* 0x080fe20000410000 */
[----:B------:R-:W-:Y:S01]  /*24b30*/  FMUL.FTZ R159, R159, R6 ;  /* 0x000000069f9f7220 */ /* 0x000fe20000410000 */
[-C--:B------:R-:W-:Y:S01]  /*24b40*/  FMUL.FTZ R156, R156, R73.reuse ;  /* 0x000000499c9c7220 */ /* 0x080fe20000410000 */
[----:B------:R-:W-:Y:S01]  /*24b50*/  FMUL.FTZ R157, R157, R73 ;  /* 0x000000499d9d7220 */ /* 0x000fe20000410000 */
[----:B------:R-:W3:Y:S01]  /*24b60*/  LDSM.16.MT88.4 R12, [R75+0x800] ;  /* 0x000800004b0c783b */ /* 0x000ee20000004200 */
[----:B-1----:R-:W-:-:S04]  /*24b70*/  FFMA.FTZ R2, R206, R0, -R3 ;  /* 0x00000000ce027223 */ /* 0x002fc80000010803 */
[----:B------:R1:W-:Y:S01]  /*24b80*/  MUFU.EX2 R220, R2 ;  /* 0x0000000200dc7308 */ /* 0x0003e20000000800 */
[----:B--2---:R-:W-:Y:S07]  /*24b90*/  HMMA.16816.F32.BF16 R56, R8, R16, R152 ;  /* 0x000000100838723c */ /* 0x004fee0000041898 */
[----:B------:R-:W2:Y:S01]  /*24ba0*/  MUFU.EX2 R64, R4 ;  /* 0x0000000400407308 */ /* 0x000ea20000000800 */
[----:B-1----:R-:W-:-:S07]  /*24bb0*/  FFMA.FTZ R2, R201, R0, -R3 ;  /* 0x00000000c9027223 */ /* 0x002fce0000010803 */
[----:B------:R1:W-:Y:S01]  /*24bc0*/  MUFU.EX2 R217, R2 ;  /* 0x0000000200d97308 */ /* 0x0003e20000000800 */
[----:B------:R-:W-:Y:S01]  /*24bd0*/  HMMA.16816.F32.BF16 R156, R8, R18, R156 ;  /* 0x00000012089c723c */ /* 0x000fe2000004189c */
[----:B------:R-:W3:Y:S01]  /*24be0*/  LDSM.16.MT88.4 R16, [R7+0x800] ;  /* 0x000800000710783b */ /* 0x000ee20000004200 */
        /* <DEDUP_REMOVED lines=8> */
[-C--:B------:R-:W-:Y:S01]  /*24c70*/  FMUL.FTZ R164, R164, R73.reuse ;  /* 0x00000049a4a47220 */ /* 0x080fe20000410000 */
[----:B------:R-:W-:Y:S01]  /*24c80*/  FMUL.FTZ R165, R165, R73 ;  /* 0x00000049a5a57220 */ /* 0x000fe20000410000 */
[----:B-----5:R-:W-:Y:S01]  /*24c90*/  HMMA.16816.F32.BF16 R160, R8, R20, R160 ;  /* 0x0000001408a0723c */ /* 0x020fe200000418a0 */
[----:B-1----:R-:W-:-:S04]  /*24ca0*/  FFMA.FTZ R2, R215, R0, -R5 ;  /* 0x00000000d7027223 */ /* 0x002fc80000010805 */
[----:B------:R1:W5:Y:S03]  /*24cb0*/  MUFU.EX2 R215, R2 ;  /* 0x0000000200d77308 */ /* 0x0003660000000800 */
[----:B------:R-:W-:Y:S01]  /*24cc0*/  HMMA.16816.F32.BF16 R20, R8, R22, R164 ;  /* 0x000000160814723c */ /* 0x000fe200000418a4 */
[----:B------:R-:W-:Y:S02]  /*24cd0*/  F2FP.BF16.F32.PACK_AB R8, R246, R247 ;  /* 0x000000f7f608723e */ /* 0x000fe400000010ff */
[----:B------:R-:W-:Y:S02]  /*24ce0*/  F2FP.BF16.F32.PACK_AB R9, R251, R65 ;  /* 0x00000041fb09723e */ /* 0x000fe400000010ff */
[----:B----4-:R-:W-:Y:S02]  /*24cf0*/  F2FP.BF16.F32.PACK_AB R10, R244, R245 ;  /* 0x000000f5f40a723e */ /* 0x010fe400000010ff */
[----:B--2---:R-:W-:Y:S01]  /*24d00*/  F2FP.BF16.F32.PACK_AB R11, R243, R64 ;  /* 0x00000040f30b723e */ /* 0x004fe200000010ff */
[----:B-1----:R-:W-:-:S04]  /*24d10*/  FFMA.FTZ R2, R213, R0, -R5 ;  /* 0x00000000d5027223 */ /* 0x002fc80000010805 */
[----:B------:R1:W-:Y:S02]  /*24d20*/  MUFU.EX2 R212, R2 ;  /* 0x0000000200d47308 */ /* 0x0003e40000000800 */
[----:B------:R-:W-:Y:S01]  /*24d30*/  HMMA.16816.F32.BF16 R36, R8, R28, R36 ;  /* 0x0000001c0824723c */ /* 0x000fe20000041824 */
[----:B-1----:R-:W-:-:S05]  /*24d40*/  FFMA.FTZ R2, R204, R0, -R5 ;  /* 0x00000000cc027223 */ /* 0x002fca0000010805 */
[----:B------:R1:W2:Y:S02]  /*24d50*/  MUFU.EX2 R211, R2 ;  /* 0x0000000200d37308 */ /* 0x0002a40000000800 */
[----:B------:R-:W-:Y:S01]  /*24d60*/  HMMA.16816.F32.BF16 R44, R8, R30, R44 ;  /* 0x0000001e082c723c */ /* 0x000fe2000004182c */
[----:B------:R-:W4:Y:S01]  /*24d70*/  LDSM.16.MT88.4 R28, [R74+0xb000] ;  /* 0x00b000004a1c783b */ /* 0x000f220000004200 */
[----:B-1----:R-:W-:-:S04]  /*24d80*/  FFMA.FTZ R2, R205, R0, -R3 ;  /* 0x00000000cd027223 */ /* 0x002fc80000010803 */
[----:B------:R1:W2:Y:S02]  /*24d90*/  MUFU.EX2 R210, R2 ;  /* 0x0000000200d27308 */ /* 0x0002a40000000800 */
[C---:B---3--:R-:W-:Y:S08]  /*24da0*/  HMMA.16816.F32.BF16 R32, R8.reuse, R24, R32 ;  /* 0x000000180820723c */ /* 0x048ff00000041820 */
[----:B------:R-:W-:Y:S01]  /*24db0*/  HMMA.16816.F32.BF16 R40, R8, R26, R40 ;  /* 0x0000001a0828723c */ /* 0x000fe20000041828 */
[----:B------:R-:W3:Y:S01]  /*24dc0*/  LDSM.16.MT88.4 R24, [R72+0xb000] ;  /* 0x00b000004818783b */ /* 0x000ee20000004200 */
[----:B-1----:R-:W-:-:S04]  /*24dd0*/  FFMA.FTZ R2, R200, R0, -R3 ;  /* 0x00000000c8027223 */ /* 0x002fc80000010803 */
[----:B------:R1:W-:Y:S02]  /*24de0*/  MUFU.EX2 R208, R2 ;  /* 0x0000000200d07308 */ /* 0x0003e40000000800 */
[C---:B------:R-:W-:Y:S08]  /*24df0*/  HMMA.16816.F32.BF16 R160, R8.reuse, R12, R160 ;  /* 0x0000000c08a0723c */ /* 0x040ff000000418a0 */
[----:B------:R-:W-:Y:S01]  /*24e00*/  HMMA.16816.F32.BF16 R20, R8, R14, R20 ;  /* 0x0000000e0814723c */ /* 0x000fe20000041814 */
[----:B------:R-:W5:Y:S01]  /*24e10*/  LDSM.16.MT88.4 R12, [R75+0x1000] ;  /* 0x001000004b0c783b */ /* 0x000f620000004200 */
[----:B-1----:R-:W-:-:S04]  /*24e20*/  FFMA.FTZ R2, R198, R0, -R3 ;  /* 0x00000000c6027223 */ /* 0x002fc80000010803 */
[----:B------:R1:W-:Y:S02]  /*24e30*/  MUFU.EX2 R209, R2 ;  /* 0x0000000200d17308 */ /* 0x0003e40000000800 */
[----:B------:R-:W-:Y:S01]  /*24e40*/  HMMA.16816.F32.BF16 R56, R8, R16, R56 ;  /* 0x000000100838723c */ /* 0x000fe20000041838 */
[----:B-1----:R-:W-:-:S05]  /*24e50*/  FFMA.FTZ R2, R63, R0, -R3 ;  /* 0x000000003f027223 */ /* 0x002fca0000010803 */
[----:B------:R1:W-:Y:S02]  /*24e60*/  MUFU.EX2 R206, R2 ;  /* 0x0000000200ce7308 */ /* 0x0003e40000000800 */
[----:B------:R-:W-:Y:S01]  /*24e70*/  HMMA.16816.F32.BF16 R68, R8, R18, R156 ;  /* 0x000000120844723c */ /* 0x000fe2000004189c */
[----:B------:R-:W2:Y:S01]  /*24e80*/  LDSM.16.MT88.4 R16, [R7+0x1000] ;  /* 0x001000000710783b */ /* 0x000ea20000004200 */
[----:B-1----:R-:W-:-:S04]  /*24e90*/  FFMA.FTZ R2, R214, R0, -R5 ;  /* 0x00000000d6027223 */ /* 0x002fc80000010805 */
[----:B------:R1:W-:Y:S01]  /*24ea0*/  MUFU.EX2 R205, R2 ;  /* 0x0000000200cd7308 */ /* 0x0003e20000000800 */
        /* <DEDUP_REMOVED lines=20> */
[----:B------:R-:W-:Y:S01]  /*24ff0*/  MOV R241, R193 ;  /* 0x000000c100f17202 */ /* 0x000fe20000000f00 */
[----:B-1----:R-:W-:-:S04]  /*25000*/  FFMA.FTZ R2, R61, R0, -R3 ;  /* 0x000000003d027223 */ /* 0x002fc80000010803 */
[----:B------:R1:W-:Y:S01]  /*25010*/  MUFU.EX2 R197, R2 ;  /* 0x0000000200c57308 */ /* 0x0003e20000000800 */
[C---:B-----5:R-:W-:Y:S08]  /*25020*/  HMMA.16816.F32.BF16 R40, R8.reuse, R12, R160 ;  /* 0x0000000c0828723c */ /* 0x060ff000000418a0 */
[----:B------:R-:W-:Y:S01]  /*25030*/  HMMA.16816.F32.BF16 R20, R8, R14, R20 ;  /* 0x0000000e0814723c */ /* 0x000fe20000041814 */
[----:B------:R-:W5:Y:S01]  /*25040*/  LDSM.16.MT88.4 R12, [R75+0x1800] ;  /* 0x001800004b0c783b */ /* 0x000f620000004200 */
[----:B-1----:R-:W-:-:S04]  /*25050*/  FFMA.FTZ R2, R60, R0, -R3 ;  /* 0x000000003c027223 */ /* 0x002fc80000010803 */
[----:B------:R1:W-:Y:S02]  /*25060*/  MUFU.EX2 R196, R2 ;  /* 0x0000000200c47308 */ /* 0x0003e40000000800 */
[----:B--2---:R-:W-:Y:S01]  /*25070*/  HMMA.16816.F32.BF16 R56, R8, R16, R56 ;  /* 0x000000100838723c */ /* 0x004fe20000041838 */
[----:B------:R-:W-:-:S07]  /*25080*/  MOV R252, R194 ;  /* 0x000000c200fc7202 */ /* 0x000fce0000000f00 */
[----:B------:R-:W-:Y:S01]  /*25090*/  HMMA.16816.F32.BF16 R68, R8, R18, R68 ;  /* 0x000000120844723c */ /* 0x000fe20000041844 */
[----:B------:R-:W2:Y:S01]  /*250a0*/  LDSM.16.MT88.4 R16, [R7+0x1800] ;  /* 0x001800000710783b */ /* 0x000ea20000004200 */
[----:B-1----:R-:W-:-:S04]  /*250b0*/  FFMA.FTZ R2, R203, R0, -R5 ;  /* 0x00000000cb027223 */ /* 0x002fc80000010805 */
[----:B------:R1:W-:Y:S01]  /*250c0*/  MUFU.EX2 R193, R2 ;  /* 0x0000000200c17308 */ /* 0x0003e20000000800 */
[----:B------:R-:W-:Y:S01]  /*250d0*/  MOV R207, R192 ;  /* 0x000000c000cf7202 */ /* 0x000fe20000000f00 */
[----:B-1----:R-:W-:-:S06]  /*250e0*/  FFMA.FTZ R2, R199, R0, -R5 ;  /* 0x00000000c7027223 */ /* 0x002fcc0000010805 */
[----:B------:R1:W2:Y:S01]  /*250f0*/  MUFU.EX2 R194, R2 ;  /* 0x0000000200c27308 */ /* 0x0002a20000000800 */
[----:B------:R-:W-:Y:S02]  /*25100*/  F2FP.BF16.F32.PACK_AB R8, R215, R216 ;  /* 0x000000d8d708723e */ /* 0x000fe400000010ff */
[----:B------:R-:W-:Y:S02]  /*25110*/  F2FP.BF16.F32.PACK_AB R9, R220, R218 ;  /* 0x000000dadc09723e */ /* 0x000fe400000010ff */
        /* <DEDUP_REMOVED lines=17> */
[----:B------:R1:W-:Y:S02]  /*25230*/  MUFU.EX2 R167, R2 ;  /* 0x0000000200a77308 */ /* 0x0003e40000000800 */
[C---:B-----5:R-:W-:Y:S08]  /*25240*/  HMMA.16816.F32.BF16 R40, R8.reuse, R12, R40 ;  /* 0x0000000c0828723c */ /* 0x060ff00000041828 */
[----:B------:R-:W-:Y:S01]  /*25250*/  HMMA.16816.F32.BF16 R20, R8, R14, R20 ;  /* 0x0000000e0814723c */ /* 0x000fe20000041814 */
[----:B------:R-:W5:Y:S01]  /*25260*/  LDSM.16.MT88.4 R12, [R75+0x2000] ;  /* 0x002000004b0c783b */ /* 0x000f620000004200 */
[----:B-1----:R-:W-:-:S04]  /*25270*/  FFMA.FTZ R2, R176, R0, -R3 ;  /* 0x00000000b0027223 */ /* 0x002fc80000010803 */
[----:B------:R1:W-:Y:S02]  /*25280*/  MUFU.EX2 R166, R2 ;  /* 0x0000000200a67308 */ /* 0x0003e40000000800 */
[C---:B--2---:R-:W-:Y:S08]  /*25290*/  HMMA.16816.F32.BF16 R56, R8.reuse, R16, R56 ;  /* 0x000000100838723c */ /* 0x044ff00000041838 */
[----:B------:R-:W-:Y:S01]  /*252a0*/  HMMA.16816.F32.BF16 R68, R8, R18, R68 ;  /* 0x000000120844723c */ /* 0x000fe20000041844 */
[----:B------:R-:W2:Y:S01]  /*252b0*/  LDSM.16.MT88.4 R16, [R7+0x2000] ;  /* 0x002000000710783b */ /* 0x000ea20000004200 */
[----:B-1----:R-:W-:-:S04]  /*252c0*/  FFMA.FTZ R2, R191, R0, -R5 ;  /* 0x00000000bf027223 */ /* 0x002fc80000010805 */
[----:B------:R1:W-:Y:S01]  /*252d0*/  MUFU.EX2 R163, R2 ;  /* 0x0000000200a37308 */ /* 0x0003e20000000800 */
[----:B------:R-:W-:Y:S01]  /*252e0*/  F2FP.BF16.F32.PACK_AB R8, R204, R205 ;  /* 0x000000cdcc08723e */ /* 0x000fe200000010ff */
[----:B-1----:R-:W-:-:S06]  /*252f0*/  FFMA.FTZ R2, R189, R0, -R5 ;  /* 0x00000000bd027223 */ /* 0x002fcc0000010805 */
[----:B------:R1:W2:Y:S01]  /*25300*/  MUFU.EX2 R164, R2 ;  /* 0x0000000200a47308 */ /* 0x0002a20000000800 */
        /* <DEDUP_REMOVED lines=24> */
[----:B--2---:R-:W-:Y:S01]  /*25490*/  HMMA.16816.F32.BF16 R56, R8, R16, R56 ;  /* 0x000000100838723c */ /* 0x004fe20000041838 */
[----:B-1----:R-:W-:-:S05]  /*254a0*/  FFMA.FTZ R2, R186, R0, -R5 ;  /* 0x00000000ba027223 */ /* 0x002fca0000010805 */
[----:B------:R1:W-:Y:S02]  /*254b0*/  MUFU.EX2 R156, R2 ;  /* 0x00000002009c7308 */ /* 0x0003e40000000800 */
[----:B------:R-:W-:Y:S01]  /*254c0*/  HMMA.16816.F32.BF16 R68, R8, R18, R68 ;  /* 0x000000120844723c */ /* 0x000fe20000041844 */
[----:B------:R-:W2:Y:S01]  /*254d0*/  LDSM.16.MT88.4 R16, [R7+0x2800] ;  /* 0x002800000710783b */ /* 0x000ea20000004200 */
[----:B-1----:R-:W-:-:S04]  /*254e0*/  FFMA.FTZ R2, R183, R0, -R5 ;  /* 0x00000000b7027223 */ /* 0x002fc80000010805 */
[----:B------:R1:W2:Y:S01]  /*254f0*/  MUFU.EX2 R155, R2 ;  /* 0x00000002009b7308 */ /* 0x0002a20000000800 */
[----:B------:R-:W-:Y:S02]  /*25500*/  F2FP.BF16.F32.PACK_AB R8, R194, R193 ;  /* 0x000000c1c208723e */ /* 0x000fe400000010ff */
[----:B------:R-:W-:Y:S02]  /*25510*/  F2FP.BF16.F32.PACK_AB R9, R197, R195 ;  /* 0x000000c3c509723e */ /* 0x000fe400000010ff */
[----:B------:R-:W-:Y:S01]  /*25520*/  F2FP.BF16.F32.PACK_AB R10, R190, R192 ;  /* 0x000000c0be0a723e */ /* 0x000fe200000010ff */
[----:B-1----:R-:W-:-:S04]  /*25530*/  FFMA.FTZ R2, R178, R0, -R5 ;  /* 0x00000000b2027223 */ /* 0x002fc80000010805 */
[----:B------:R1:W-:Y:S01]  /*25540*/  MUFU.EX2 R154, R2 ;  /* 0x00000002009a7308 */ /* 0x0003e20000000800 */
[----:B------:R-:W-:Y:S01]  /*25550*/  F2FP.BF16.F32.PACK_AB R11, R187, R196 ;  /* 0x000000c4bb0b723e */ /* 0x000fe200000010ff */
[----:B-1----:R-:W-:-:S06]  /*25560*/  FFMA.FTZ R2, R133, R0, -R5 ;  /* 0x0000000085027223 */ /* 0x002fcc0000010805 */
[----:B------:R1:W2:Y:S01]  /*25570*/  MUFU.EX2 R153, R2 ;  /* 0x0000000200997308 */ /* 0x0002a20000000800 */
[----:B----4-:R-:W-:Y:S01]  /*25580*/  HMMA.16816.F32.BF16 R48, R8, R28, R48 ;  /* 0x0000001c0830723c */ /* 0x010fe20000041830 */
[----:B-1----:R-:W-:-:S06]  /*25590*/  FFMA.FTZ R2, R168, R0, -R3 ;  /* 0x00000000a8027223 */ /* 0x002fcc0000010803 */
[----:B------:R1:W4:Y:S01]  /*255a0*/  MUFU.EX2 R152, R2 ;  /* 0x0000000200987308 */ /* 0x0003220000000800 */
[----:B------:R-:W-:Y:S01]  /*255b0*/  HMMA.16816.F32.BF16 R60, R8, R30, R60 ;  /* 0x0000001e083c723c */ /* 0x000fe2000004183c */
[----:B------:R-:W4:Y:S01]  /*255c0*/  LDSM.16.MT88.4 R28, [R74+0xd000] ;  /* 0x00d000004a1c783b */ /* 0x000f220000004200 */
[----:B-1----:R-:W-:-:S05]  /*255d0*/  FFMA.FTZ R2, R130, R0, -R3 ;  /* 0x0000000082027223 */ /* 0x002fca0000010803 */
[----:B------:R1:W-:Y:S01]  /*255e0*/  MUFU.EX2 R149, R2 ;  /* 0x0000000200957308 */ /* 0x0003e20000000800 */
[C---:B---3--:R-:W-:Y:S08]  /*255f0*/  HMMA.16816.F32.BF16 R36, R8.reuse, R24, R36 ;  /* 0x000000180824723c */ /* 0x048ff00000041824 */
        /* <DEDUP_REMOVED lines=23> */
[----:B------:R1:W2:Y:S02]  /*25770*/  MUFU.EX2 R145, R2 ;  /* 0x0000000200917308 */ /* 0x0002a40000000800 */
[----:B----4-:R-:W-:Y:S01]  /*25780*/  HMMA.16816.F32.BF16 R48, R8, R28, R48 ;  /* 0x0000001c0830723c */ /* 0x010fe20000041830 */
[----:B-1----:R-:W-:-:S05]  /*25790*/  FFMA.FTZ R2, R126, R0, -R3 ;  /* 0x000000007e027223 */ /* 0x002fca0000010803 */
[----:B------:R1:W4:Y:S02]  /*257a0*/  MUFU.EX2 R144, R2 ;  /* 0x0000000200907308 */ /* 0x0003240000000800 */
[----:B------:R-:W-:Y:S01]  /*257b0*/  HMMA.16816.F32.BF16 R60, R8, R30, R60 ;  /* 0x0000001e083c723c */ /* 0x000fe2000004183c */
[----:B------:R-:W4:Y:S01]  /*257c0*/  LDSM.16.MT88.4 R28, [R74+0xd800] ;  /* 0x00d800004a1c783b */ /* 0x000f220000004200 */
[----:B-1----:R-:W-:-:S04]  /*257d0*/  FFMA.FTZ R2, R103, R0, -R3 ;  /* 0x0000000067027223 */ /* 0x002fc80000010803 */
[----:B------:R1:W-:Y:S02]  /*257e0*/  MUFU.EX2 R142, R2 ;  /* 0x00000002008e7308 */ /* 0x0003e40000000800 */
[----:B---3--:R-:W-:Y:S01]  /*257f0*/  HMMA.16816.F32.BF16 R36, R8, R24, R36 ;  /* 0x000000180824723c */ /* 0x008fe20000041824 */
[----:B-1----:R-:W-:-:S05]  /*25800*/  FFMA.FTZ R2, R100, R0, -R3 ;  /* 0x0000000064027223 */ /* 0x002fca0000010803 */
[----:B------:R1:W-:Y:S02]  /*25810*/  MUFU.EX2 R143, R2 ;  /* 0x00000002008f7308 */ /* 0x0003e40000000800 */
[----:B------:R-:W-:Y:S01]  /*25820*/  HMMA.16816.F32.BF16 R32, R8, R26, R32 ;  /* 0x0000001a0820723c */ /* 0x000fe20000041820 */
[----:B------:R-:W3:Y:S01]  /*25830*/  LDSM.16.MT88.4 R24, [R72+0xd800] ;  /* 0x00d800004818783b */ /* 0x000ee20000004200 */
[----:B------:R-:W-:-:S06]  /*25840*/  MOV R202, R139 ;  /* 0x0000008b00ca7202 */ /* 0x000fcc0000000f00 */
[----:B-----5:R-:W-:Y:S01]  /*25850*/  HMMA.16816.F32.BF16 R40, R8, R12, R40 ;  /* 0x0000000c0828723c */ /* 0x020fe20000041828 */
[----:B-1----:R-:W-:-:S04]  /*25860*/  FFMA.FTZ R2, R94, R0, -R3 ;  /* 0x000000005e027223 */ /* 0x002fc80000010803 */
[----:B------:R1:W-:Y:S03]  /*25870*/  MUFU.EX2 R141, R2 ;  /* 0x00000002008d7308 */ /* 0x0003e60000000800 */
[----:B------:R-:W-:Y:S01]  /*25880*/  HMMA.16816.F32.BF16 R20, R8, R14, R20 ;  /* 0x0000000e0814723c */ /* 0x000fe20000041814 */
[----:B------:R-:W5:Y:S01]  /*25890*/  LDSM.16.MT88.4 R12, [R75+0x3800] ;  /* 0x003800004b0c783b */ /* 0x000f620000004200 */
[----:B------:R-:W-:Y:S01]  /*258a0*/  MOV R203, R138 ;  /* 0x0000008a00cb7202 */ /* 0x000fe20000000f00 */
[----:B-1----:R-:W-:-:S04]  /*258b0*/  FFMA.FTZ R2, R173, R0, -R5 ;  /* 0x00000000ad027223 */ /* 0x002fc80000010805 */
[----:B------:R1:W-:Y:S01]  /*258c0*/  MUFU.EX2 R140, R2 ;  /* 0x00000002008c7308 */ /* 0x0003e20000000800 */
[C---:B--2---:R-:W-:Y:S08]  /*258d0*/  HMMA.16816.F32.BF16 R56, R8.reuse, R16, R56 ;  /* 0x000000100838723c */ /* 0x044ff00000041838 */
        /* <DEDUP_REMOVED lines=35> */
[----:B------:R1:W2:Y:S01]  /*25b10*/  MUFU.EX2 R127, R2 ;  /* 0x00000002007f7308 */ /* 0x0002a20000000800 */
[----:B------:R-:W-:Y:S01]  /*25b20*/  F2FP.BF16.F32.PACK_AB R8, R148, R147 ;  /* 0x000000939408723e */ /* 0x000fe200000010ff */
[----:B-1----:R-:W-:-:S06]  /*25b30*/  FFMA.FTZ R2, R101, R0, -R5 ;  /* 0x0000000065027223 */ /* 0x002fcc0000010805 */
[----:B------:R1:W-:Y:S01]  /*25b40*/  MUFU.EX2 R128, R2 ;  /* 0x0000000200807308 */ /* 0x0003e20000000800 */
[----:B------:R-:W-:Y:S02]  /*25b50*/  F2FP.BF16.F32.PACK_AB R9, R150, R149 ;  /* 0x000000959609723e */ /* 0x000fe400000010ff */
        /* <DEDUP_REMOVED lines=44> */
[----:B------:R-:W-:Y:S01]  /*25e20*/  MOV R236, R55 ;  /* 0x0000003700ec7202 */ /* 0x000fe20000000f00 */
[----:B------:R-:W3:Y:S01]  /*25e30*/  LDSM.16.MT88.4 R36, [R72+0xf000] ;  /* 0x00f000004824783b */ /* 0x000ee20000004200 */
[----:B-1----:R-:W-:-:S04]  /*25e40*/  FFMA.FTZ R2, R82, R0, -R3 ;  /* 0x0000000052027223 */ /* 0x002fc80000010803 */
[----:B------:R1:W-:Y:S01]  /*25e50*/  MUFU.EX2 R96, R2 ;  /* 0x0000000200607308 */ /* 0x0003e20000000800 */
[----:B------:R-:W-:Y:S02]  /*25e60*/  MOV R222, R54 ;  /* 0x0000003600de7202 */ /* 0x000fe40000000f00 */
[----:B------:R-:W-:Y:S02]  /*25e70*/  MOV R199, R53 ;  /* 0x0000003500c77202 */ /* 0x000fe40000000f00 */
[----:B------:R-:W-:Y:S02]  /*25e80*/  MOV R4, R52 ;  /* 0x0000003400047202 */ /* 0x000fe40000000f00 */
[----:B------:R-:W-:Y:S01]  /*25e90*/  MOV R214, R65 ;  /* 0x0000004100d67202 */ /* 0x000fe20000000f00 */
[----:B-1----:R-:W-:-:S04]  /*25ea0*/  FFMA.FTZ R2, R79, R0, -R3 ;  /* 0x000000004f027223 */ /* 0x002fc80000010803 */
[----:B------:R1:W-:Y:S01]  /*25eb0*/  MUFU.EX2 R95, R2 ;  /* 0x00000002005f7308 */ /* 0x0003e20000000800 */
[----:B------:R-:W-:Y:S01]  /*25ec0*/  MOV R213, R64 ;  /* 0x0000004000d57202 */ /* 0x000fe20000000f00 */
[C---:B------:R-:W-:Y:S01]  /*25ed0*/  HMMA.16816.F32.BF16 R52, R8.reuse, R32, R44 ;  /* 0x000000200834723c */ /* 0x040fe2000004182c */
[----:B------:R-:W3:Y:S07]  /*25ee0*/  LDSM.16.MT88.4 R44, [R7+0x5000] ;  /* 0x00500000072c783b */ /* 0x000eee0000004200 */
[----:B-----5:R-:W-:Y:S01]  /*25ef0*/  HMMA.16816.F32.BF16 R64, R8, R12, R40 ;  /* 0x0000000c0840723c */ /* 0x020fe20000041828 */
[----:B-1----:R-:W-:-:S07]  /*25f00*/  FFMA.FTZ R2, R123, R0, -R5 ;  /* 0x000000007b027223 */ /* 0x002fce0000010805 */
[C---:B------:R-:W-:Y:S01]  /*25f10*/  HMMA.16816.F32.BF16 R32, R8.reuse, R14, R20 ;  /* 0x0000000e0820723c */ /* 0x040fe20000041814 */
[----:B------:R-:W1:Y:S01]  /*25f20*/  LDSM.16.MT88.4 R12, [R75+0x5000] ;  /* 0x005000004b0c783b */ /* 0x000e620000004200 */
[----:B------:R5:W-:Y:S06]  /*25f30*/  MUFU.EX2 R91, R2 ;  /* 0x00000002005b7308 */ /* 0x000bec0000000800 */
[----:B--2---:R-:W-:Y:S01]  /*25f40*/  HMMA.16816.F32.BF16 R56, R8, R16, R56 ;  /* 0x000000100838723c */ /* 0x004fe20000041838 */
[----:B-----5:R-:W-:-:S04]  /*25f50*/  FFMA.FTZ R2, R114, R0, -R5 ;  /* 0x0000000072027223 */ /* 0x020fc80000010805 */
[----:B------:R2:W5:Y:S03]  /*25f60*/  MUFU.EX2 R93, R2 ;  /* 0x00000002005d7308 */ /* 0x0005660000000800 */
[----:B------:R-:W-:Y:S01]  /*25f70*/  HMMA.16816.F32.BF16 R68, R8, R18, R68 ;  /* 0x000000120844723c */ /* 0x000fe20000041844 */
[----:B------:R-:W5:Y:S01]  /*25f80*/  LDSM.16.MT88.4 R16, [R74+0xf800] ;  /* 0x00f800004a10783b */ /* 0x000f620000004200 */
[----:B--2---:R-:W-:-:S04]  /*25f90*/  FFMA.FTZ R2, R112, R0, -R5 ;  /* 0x0000000070027223 */ /* 0x004fc80000010805 */
[----:B------:R2:W-:Y:S01]  /*25fa0*/  MUFU.EX2 R90, R2 ;  /* 0x00000002005a7308 */ /* 0x0005e20000000800 */
[----:B------:R-:W-:Y:S02]  /*25fb0*/  F2FP.BF16.F32.PACK_AB R8, R127, R129 ;  /* 0x000000817f08723e */ /* 0x000fe400000010ff */
[----:B------:R-:W-:Y:S02]  /*25fc0*/  F2FP.BF16.F32.PACK_AB R9, R133, R132 ;  /* 0x000000848509723e */ /* 0x000fe400000010ff */
[----:B------:R-:W-:Y:S01]  /*25fd0*/  F2FP.BF16.F32.PACK_AB R10, R126, R128 ;  /* 0x000000807e0a723e */ /* 0x000fe200000010ff */
[----:B--2---:R-:W-:-:S04]  /*25fe0*/  FFMA.FTZ R2, R86, R0, -R5 ;  /* 0x0000000056027223 */ /* 0x004fc80000010805 */
[----:B------:R2:W5:Y:S01]  /*25ff0*/  MUFU.EX2 R89, R2 ;  /* 0x0000000200597308 */ /* 0x0005620000000800 */
[----:B------:R-:W-:Y:S01]  /*26000*/  F2FP.BF16.F32.PACK_AB R11, R122, R130 ;  /* 0x000000827a0b723e */ /* 0x000fe200000010ff */
[----:B------:R-:W-:Y:S01]  /*26010*/  FFMA.FTZ R4, R4, R6, R242 ;  /* 0x0000000604047223 */ /* 0x000fe200000100f2 */
[----:B--2---:R-:W-:-:S05]  /*26020*/  FFMA.FTZ R2, R84, R0, -R3 ;  /* 0x0000000054027223 */ /* 0x004fca0000010803 */
[----:B------:R2:W5:Y:S01]  /*26030*/  MUFU.EX2 R88, R2 ;  /* 0x0000000200587308 */ /* 0x0005620000000800 */
[----:B----4-:R-:W-:Y:S01]  /*26040*/  HMMA.16816.F32.BF16 R20, R8, R28, R24 ;  /* 0x0000001c0814723c */ /* 0x010fe20000041818 */
[----:B------:R-:W-:Y:S01]  /*26050*/  FADD.FTZ R4, R249, R4 ;  /* 0x00000004f9047221 */ /* 0x000fe20000010000 */
[----:B------:R-:W-:Y:S01]  /*26060*/  FFMA.FTZ R6, R199, R73, R238 ;  /* 0x00000049c7067223 */ /* 0x000fe200000100ee */
[----:B------:R-:W4:Y:S01]  /*26070*/  LDSM.16.MT88.4 R24, [R72+0xf800] ;  /* 0x00f800004818783b */ /* 0x000f220000004200 */
[----:B--2---:R-:W-:-:S04]  /*26080*/  FFMA.FTZ R2, R83, R0, -R3 ;  /* 0x0000000053027223 */ /* 0x004fc80000010803 */
[----:B------:R2:W-:Y:S01]  /*26090*/  MUFU.EX2 R86, R2 ;  /* 0x0000000200567308 */ /* 0x0005e20000000800 */
[----:B------:R-:W-:Y:S01]  /*260a0*/  HMMA.16816.F32.BF16 R28, R8, R30, R60 ;  /* 0x0000001e081c723c */ /* 0x000fe2000004183c */
[----:B------:R-:W-:Y:S01]  /*260b0*/  FADD.FTZ R4, R250, R4 ;  /* 0x00000004fa047221 */ /* 0x000fe20000010000 */
[----:B------:R-:W-:Y:S01]  /*260c0*/  FADD.FTZ R6, R248, R6 ;  /* 0x00000006f8067221 */ /* 0x000fe20000010000 */
[----:B--2---:R-:W-:-:S04]  /*260d0*/  FFMA.FTZ R2, R80, R0, -R3 ;  /* 0x0000000050027223 */ /* 0x004fc80000010803 */
[----:B------:R2:W-:Y:S01]  /*260e0*/  MUFU.EX2 R87, R2 ;  /* 0x0000000200577308 */ /* 0x0005e20000000800 */
[----:B---3--:R-:W-:Y:S01]  /*260f0*/  HMMA.16816.F32.BF16 R40, R8, R36, R52 ;  /* 0x000000240828723c */ /* 0x008fe20000041834 */
[----:B------:R-:W-:Y:S01]  /*26100*/  FADD.FTZ R4, R202, R4 ;  /* 0x00000004ca047221 */ /* 0x000fe20000010000 */
[----:B------:R-:W-:Y:S01]  /*26110*/  FADD.FTZ R6, R203, R6 ;  /* 0x00000006cb067221 */ /* 0x000fe20000010000 */
[----:B--2---:R-:W-:-:S04]  /*26120*/  FFMA.FTZ R2, R78, R0, -R3 ;  /* 0x000000004e027223 */ /* 0x004fc80000010803 */
[----:B------:R2:W-:Y:S01]  /*26130*/  MUFU.EX2 R85, R2 ;  /* 0x0000000200557308 */ /* 0x0005e20000000800 */
[----:B------:R-:W-:Y:S01]  /*26140*/  HMMA.16816.F32.BF16 R36, R8, R38, R48 ;  /* 0x000000260824723c */ /* 0x000fe20000041830 */
[----:B------:R-:W-:Y:S01]  /*26150*/  FADD.FTZ R4, R214, R4 ;  /* 0x00000004d6047221 */ /* 0x000fe20000010000 */
[----:B------:R-:W-:-:S06]  /*26160*/  FADD.FTZ R6, R207, R6 ;  /* 0x00000006cf067221 */ /* 0x000fcc0000010000 */
[----:B------:R-:W-:Y:S01]  /*26170*/  HMMA.16816.F32.BF16 R48, R8, R44, R56 ;  /* 0x0000002c0830723c */ /* 0x000fe20000041838 */
[----:B--2---:R-:W-:-:S07]  /*26180*/  FFMA.FTZ R2, R120, R0, -R5 ;  /* 0x0000000078027223 */ /* 0x004fce0000010805 */
[C---:B------:R-:W-:Y:S01]  /*26190*/  HMMA.16816.F32.BF16 R52, R8.reuse, R46, R68 ;  /* 0x0000002e0834723c */ /* 0x040fe20000041844 */
[----:B------:R-:W2:Y:S01]  /*261a0*/  LDSM.16.MT88.4 R44, [R7+0x5800] ;  /* 0x00580000072c783b */ /* 0x000ea20000004200 */
[----:B------:R3:W-:Y:S06]  /*261b0*/  MUFU.EX2 R84, R2 ;  /* 0x0000000200547308 */ /* 0x0007ec0000000800 */
[C---:B-1----:R-:W-:Y:S08]  /*261c0*/  HMMA.16816.F32.BF16 R60, R8.reuse, R12, R64 ;  /* 0x0000000c083c723c */ /* 0x042ff00000041840 */
[----:B------:R-:W-:Y:S01]  /*261d0*/  HMMA.16816.F32.BF16 R56, R8, R14, R32 ;  /* 0x0000000e0838723c */ /* 0x000fe20000041820 */
[----:B------:R-:W-:Y:S01]  /*261e0*/  F2FP.BF16.F32.PACK_AB R8, R101, R100 ;  /* 0x000000646508723e */ /* 0x000fe200000010ff */
[----:B------:R-:W1:Y:S01]  /*261f0*/  LDSM.16.MT88.4 R12, [R75+0x5800] ;  /* 0x005800004b0c783b */ /* 0x000e620000004200 */
[----:B---3--:R-:W-:Y:S01]  /*26200*/  FFMA.FTZ R2, R113, R0, -R5 ;  /* 0x0000000071027223 */ /* 0x008fe20000010805 */
[----:B------:R-:W-:-:S02]  /*26210*/  F2FP.BF16.F32.PACK_AB R9, R103, R102 ;  /* 0x000000666709723e */ /* 0x000fc400000010ff */
[----:B------:R-:W-:Y:S01]  /*26220*/  F2FP.BF16.F32.PACK_AB R10, R98, R99 ;  /* 0x00000063620a723e */ /* 0x000fe200000010ff */
[----:B------:R3:W1:Y:S01]  /*26230*/  MUFU.EX2 R83, R2 ;  /* 0x0000000200537308 */ /* 0x0006620000000800 */
[----:B------:R-:W-:Y:S01]  /*26240*/  F2FP.BF16.F32.PACK_AB R11, R97, R109 ;  /* 0x0000006d610b723e */ /* 0x000fe200000010ff */
[----:B------:R-:W-:-:S06]  /*26250*/  FADD.FTZ R6, R247, R6 ;  /* 0x00000006f7067221 */ /* 0x000fcc0000010000 */
[----:B-----5:R-:W-:Y:S01]  /*26260*/  HMMA.16816.F32.BF16 R64, R8, R16, R20 ;  /* 0x000000100840723c */ /* 0x020fe20000041814 */
[----:B------:R-:W-:Y:S01]  /*26270*/  LDSM.16.MT88.4 R20, [R72+0x10000] ;  /* 0x010000004814783b */ /* 0x000fe20000004200 */
[----:B---3--:R-:W-:-:S06]  /*26280*/  FFMA.FTZ R2, R110, R0, -R5 ;  /* 0x000000006e027223 */ /* 0x008fcc0000010805 */
[----:B------:R-:W-:Y:S01]  /*26290*/  HMMA.16816.F32.BF16 R32, R8, R18, R28 ;  /* 0x000000120820723c */ /* 0x000fe2000004181c */
[----:B------:R-:W3:Y:S01]  /*262a0*/  LDSM.16.MT88.4 R16, [R74+0x10000] ;  /* 0x010000004a10783b */ /* 0x000ee20000004200 */
[----:B------:R5:W-:Y:S02]  /*262b0*/  MUFU.EX2 R82, R2 ;  /* 0x0000000200527308 */ /* 0x000be40000000800 */
[----:B-----5:R-:W-:Y:S01]  /*262c0*/  FADD.FTZ R2, R251, R4 ;  /* 0x00000004fb027221 */ /* 0x020fe20000010000 */
        /* <DEDUP_REMOVED lines=8> */
[----:B------:R5:W3:Y:S02]  /*26350*/  MUFU.EX2 R81, R6 ;  /* 0x0000000600517308 */ /* 0x000ae40000000800 */
[----:B------:R-:W-:Y:S01]  /*26360*/  FADD.FTZ R2, R240, R2 ;  /* 0x00000002f0027221 */ /* 0x000fe20000010000 */
[----:B------:R-:W-:-:S03]  /*26370*/  FADD.FTZ R4, R227, R4 ;  /* 0x00000004e3047221 */ /* 0x000fc60000010000 */
[----:B------:R-:W-:Y:S01]  /*26380*/  FADD.FTZ R2, R239, R2 ;  /* 0x00000002ef027221 */ /* 0x000fe20000010000 */
[----:B------:R-:W-:Y:S01]  /*26390*/  FADD.FTZ R4, R226, R4 ;  /* 0x00000004e2047221 */ /* 0x000fe20000010000 */
[----:B----4-:R-:W-:Y:S01]  /*263a0*/  HMMA.16816.F32.BF16 R28, R8, R24, R40 ;  /* 0x00000018081c723c */ /* 0x010fe20000041828 */
[----:B-----5:R-:W-:-:S04]  /*263b0*/  FFMA.FTZ R6, R106, R0, -R3 ;  /* 0x000000006a067223 */ /* 0x020fc80000010803 */
[----:B------:R4:W5:Y:S03]  /*263c0*/  MUFU.EX2 R80, R6 ;  /* 0x0000000600507308 */ /* 0x0009660000000800 */
[----:B------:R-:W-:Y:S01]  /*263d0*/  HMMA.16816.F32.BF16 R24, R8, R26, R36 ;  /* 0x0000001a0818723c */ /* 0x000fe20000041824 */
[----:B------:R-:W-:-:S04]  /*263e0*/  FADD.FTZ R4, R221, R4 ;  /* 0x00000004dd047221 */ /* 0x000fc80000010000 */
[----:B------:R-:W-:-:S03]  /*263f0*/  FADD.FTZ R4, R216, R4 ;  /* 0x00000004d8047221 */ /* 0x000fc60000010000 */
[----:B--2---:R-:W-:Y:S01]  /*26400*/  HMMA.16816.F32.BF16 R36, R8, R44, R48 ;  /* 0x0000002c0824723c */ /* 0x004fe20000041830 */
[----:B----4-:R-:W-:Y:S01]  /*26410*/  FADD.FTZ R6, R219, R2 ;  /* 0x00000002db067221 */ /* 0x010fe20000010000 */
[----:B------:R-:W-:-:S04]  /*26420*/  FFMA.FTZ R2, R108, R0, -R3 ;  /* 0x000000006c027223 */ /* 0x000fc80000010803 */
[----:B------:R2:W-:Y:S02]  /*26430*/  MUFU.EX2 R79, R2 ;  /* 0x00000002004f7308 */ /* 0x0005e40000000800 */
[----:B------:R-:W-:Y:S01]  /*26440*/  HMMA.16816.F32.BF16 R44, R8, R46, R52 ;  /* 0x0000002e082c723c */ /* 0x000fe20000041834 */
[----:B------:R-:W-:-:S07]  /*26450*/  FADD.FTZ R4, R215, R4 ;  /* 0x00000004d7047221 */ /* 0x000fce0000010000 */
[----:B-1----:R-:W-:Y:S01]  /*26460*/  HMMA.16816.F32.BF16 R48, R8, R12, R60 ;  /* 0x0000000c0830723c */ /* 0x002fe2000004183c */
[----:B--2---:R-:W-:-:S07]  /*26470*/  FADD.FTZ R2, R218, R6 ;  /* 0x00000006da027221 */ /* 0x004fce0000010000 */
[----:B------:R-:W-:Y:S01]  /*26480*/  HMMA.16816.F32.BF16 R40, R8, R14, R56 ;  /* 0x0000000e0828723c */ /* 0x000fe20000041838 */
[----:B------:R-:W-:Y:S01]  /*26490*/  F2FP.BF16.F32.PACK_AB R8, R93, R91 ;  /* 0x0000005b5d08723e */ /* 0x000fe200000010ff */
[----:B------:R-:W-:Y:S01]  /*264a0*/  FADD.FTZ R4, R212, R4 ;  /* 0x00000004d4047221 */ /* 0x000fe20000010000 */
[----:B------:R-:W-:Y:S01]  /*264b0*/  F2FP.BF16.F32.PACK_AB R9, R96, R94 ;  /* 0x0000005e6009723e */ /* 0x000fe200000010ff */
[----:B------:R-:W-:Y:S01]  /*264c0*/  FADD.FTZ R2, R220, R2 ;  /* 0x00000002dc027221 */ /* 0x000fe20000010000 */
[----:B------:R-:W-:Y:S01]  /*264d0*/  F2FP.BF16.F32.PACK_AB R10, R89, R90 ;  /* 0x0000005a590a723e */ /* 0x000fe200000010ff */
[----:B------:R-:W1:Y:S01]  /*264e0*/  LDSM.16.MT88.4 R12, [R7+0x6000] ;  /* 0x00600000070c783b */ /* 0x000e620000004200 */
[----:B------:R-:W-:Y:S01]  /*264f0*/  F2FP.BF16.F32.PACK_AB R11, R88, R95 ;  /* 0x0000005f580b723e */ /* 0x000fe200000010ff */
[----:B------:R-:W-:Y:S01]  /*26500*/  FADD.FTZ R2, R217, R2 ;  /* 0x00000002d9027221 */ /* 0x000fe20000010000 */
[----:B------:R-:W-:-:S03]  /*26510*/  FADD.FTZ R4, R211, R4 ;  /* 0x00000004d3047221 */ /* 0x000fc60000010000 */
[----:B------:R-:W-:Y:S02]  /*26520*/  FADD.FTZ R2, R210, R2 ;  /* 0x00000002d2027221 */ /* 0x000fe40000010000 */
[----:B---3--:R-:W-:Y:S02]  /*26530*/  HMMA.16816.F32.BF16 R52, R8, R16, R64 ;  /* 0x000000100834723c */ /* 0x008fe40000041840 */
        /* <DEDUP_REMOVED lines=8> */
[----:B------:R-:W-:Y:S01]  /*265c0*/  HMMA.16816.F32.BF16 R56, R8, R22, R24 ;  /* 0x000000160838723c */ /* 0x000fe20000041818 */
[----:B------:R-:W3:Y:S01]  /*265d0*/  LDSM.16.MT88.4 R20, [R72+0x10800] ;  /* 0x010800004814783b */ /* 0x000ee20000004200 */
[----:B------:R-:W-:-:S03]  /*265e0*/  FADD.FTZ R4, R201, R4 ;  /* 0x00000004c9047221 */ /* 0x000fc60000010000 */
        /* <DEDUP_REMOVED lines=10> */
[----:B------:R-:W-:Y:S01]  /*26690*/  FFMA.FTZ R6, R105, R0, -R3 ;  /* 0x0000000069067223 */ /* 0x000fe20000010803 */
[----:B------:R-:W-:Y:S02]  /*266a0*/  FADD.FTZ R4, R190, R4 ;  /* 0x00000004be047221 */ /* 0x000fe40000010000 */
[----:B------:R-:W-:Y:S01]  /*266b0*/  FADD.FTZ R2, R165, R2 ;  /* 0x00000002a5027221 */ /* 0x000fe20000010000 */
[----:B------:R5:W-:Y:S01]  /*266c0*/  MUFU.EX2 R78, R6 ;  /* 0x00000006004e7308 */ /* 0x000be20000000800 */
[----:B------:R-:W-:Y:S01]  /*266d0*/  FADD.FTZ R4, R163, R4 ;  /* 0x00000004a3047221 */ /* 0x000fe20000010000 */
[----:B-1----:R-:W-:Y:S01]  /*266e0*/  HMMA.16816.F32.BF16 R68, R8, R12, R36 ;  /* 0x0000000c0844723c */ /* 0x002fe20000041824 */
[----:B------:R-:W-:Y:S02]  /*266f0*/  FADD.FTZ R2, R167, R2 ;  /* 0x00000002a7027221 */ /* 0x000fe40000010000 */
[----:B------:R-:W-:-:S05]  /*26700*/  FADD.FTZ R4, R164, R4 ;  /* 0x00000004a4047221 */ /* 0x000fca0000010000 */
[----:B------:R-:W-:Y:S01]  /*26710*/  HMMA.16816.F32.BF16 R44, R8, R14, R44 ;  /* 0x0000000e082c723c */ /* 0x000fe2000004182c */
[----:B------:R-:W-:Y:S01]  /*26720*/  FADD.FTZ R2, R166, R2 ;  /* 0x00000002a6027221 */ /* 0x000fe20000010000 */
[----:B------:R-:W-:Y:S01]  /*26730*/  LDSM.16.MT88.4 R12, [R75+0x6800] ;  /* 0x006800004b0c783b */ /* 0x000fe20000004200 */
[----:B-----5:R-:W-:-:S05]  /*26740*/  FFMA.FTZ R6, R104, R0, -R3 ;  /* 0x0000000068067223 */ /* 0x020fca0000010803 */
[C---:B--2---:R-:W-:Y:S01]  /*26750*/  HMMA.16816.F32.BF16 R64, R8.reuse, R16, R48 ;  /* 0x000000100840723c */ /* 0x044fe20000041830 */
[----:B------:R1:W-:Y:S07]  /*26760*/  MUFU.EX2 R73, R6 ;  /* 0x0000000600497308 */ /* 0x0003ee0000000800 */
[----:B------:R-:W-:Y:S01]  /*26770*/  HMMA.16816.F32.BF16 R28, R8, R18, R40 ;  /* 0x00000012081c723c */ /* 0x000fe20000041828 */
[----:B------:R-:W-:Y:S01]  /*26780*/  F2FP.BF16.F32.PACK_AB R8, R83, R84 ;  /* 0x000000545308723e */ /* 0x000fe200000010ff */
[----:B------:R-:W2:Y:S01]  /*26790*/  LDSM.16.MT88.4 R16, [R7+0x6800] ;  /* 0x006800000710783b */ /* 0x000ea20000004200 */
[----:B------:R-:W-:-:S02]  /*267a0*/  F2FP.BF16.F32.PACK_AB R9, R87, R86 ;  /* 0x000000565709723e */ /* 0x000fc400000010ff */
[----:B------:R-:W-:Y:S02]  /*267b0*/  F2FP.BF16.F32.PACK_AB R10, R81, R82 ;  /* 0x00000052510a723e */ /* 0x000fe400000010ff */
[----:B------:R-:W-:Y:S01]  /*267c0*/  F2FP.BF16.F32.PACK_AB R11, R80, R85 ;  /* 0x00000055500b723e */ /* 0x000fe200000010ff */
[----:B------:R-:W-:Y:S01]  /*267d0*/  FADD.FTZ R4, R162, R4 ;  /* 0x00000004a2047221 */ /* 0x000fe20000010000 */
[----:B------:R-:W-:Y:S01]  /*267e0*/  FADD.FTZ R2, R160, R2 ;  /* 0x00000002a0027221 */ /* 0x000fe20000010000 */
[----:B-1----:R-:W-:-:S04]  /*267f0*/  FFMA.FTZ R6, R124, R0, -R5 ;  /* 0x000000007c067223 */ /* 0x002fc80000010805 */
[----:B---3--:R-:W-:Y:S01]  /*26800*/  HMMA.16816.F32.BF16 R48, R8, R20, R60 ;  /* 0x000000140830723c */ /* 0x008fe2000004183c */
[----:B------:R1:W-:Y:S01]  /*26810*/  MUFU.EX2 R62, R6 ;  /* 0x00000006003e7308 */ /* 0x0003e20000000800 */
[----:B------:R-:W-:Y:S01]  /*26820*/  FADD.FTZ R4, R161, R4 ;  /* 0x00000004a1047221 */ /* 0x000fe20000010000 */
[----:B------:R-:W-:-:S05]  /*26830*/  FADD.FTZ R2, R158, R2 ;  /* 0x000000029e027221 */ /* 0x000fca0000010000 */
[----:B----4-:R-:W-:Y:S01]  /*26840*/  HMMA.16816.F32.BF16 R52, R8, R24, R52 ;  /* 0x000000180834723c */ /* 0x010fe20000041834 */
[----:B------:R-:W-:Y:S01]  /*26850*/  FADD.FTZ R4, R156, R4 ;  /* 0x000000049c047221 */ /* 0x000fe20000010000 */
[----:B------:R-:W-:-:S06]  /*26860*/  FADD.FTZ R2, R159, R2 ;  /* 0x000000029f027221 */ /* 0x000fcc0000010000 */
[----:B------:R-:W-:Y:S01]  /*26870*/  HMMA.16816.F32.BF16 R40, R8, R26, R32 ;  /* 0x0000001a0828723c */ /* 0x000fe20000041820 */
[----:B------:R-:W3:Y:S01]  /*26880*/  LDSM.16.MT88.4 R24, [R74+0x11000] ;  /* 0x011000004a18783b */ /* 0x000ee20000004200 */
[----:B-1----:R-:W-:-:S04]  /*26890*/  FFMA.FTZ R6, R118, R0, -R5 ;  /* 0x0000000076067223 */ /* 0x002fc80000010805 */
[----:B------:R1:W4:Y:S01]  /*268a0*/  MUFU.EX2 R61, R6 ;  /* 0x00000006003d7308 */ /* 0x0003220000000800 */
[----:B------:R-:W-:Y:S01]  /*268b0*/  FADD.FTZ R4, R155, R4 ;  /* 0x000000049b047221 */ /* 0x000fe20000010000 */
[----:B------:R-:W-:Y:S01]  /*268c0*/  FADD.FTZ R2, R157, R2 ;  /* 0x000000029d027221 */ /* 0x000fe20000010000 */
[----:B------:R-:W-:Y:S01]  /*268d0*/  HMMA.16816.F32.BF16 R36, R8, R22, R56 ;  /* 0x000000160824723c */ /* 0x000fe20000041838 */
[----:B------:R-:W5:Y:S01]  /*268e0*/  LDSM.16.MT88.4 R20, [R72+0x11000] ;  /* 0x011000004814783b */ /* 0x000f620000004200 */
[----:B------:R-:W-:Y:S01]  /*268f0*/  FADD.FTZ R4, R154, R4 ;  /* 0x000000049a047221 */ /* 0x000fe20000010000 */
[----:B------:R-:W-:Y:S02]  /*26900*/  FADD.FTZ R2, R152, R2 ;  /* 0x0000000298027221 */ /* 0x000fe40000010000 */
        /* <DEDUP_REMOVED lines=11> */
[----:B-1----:R-:W-:Y:S01]  /*269c0*/  FFMA.FTZ R6, R115, R0, -R3 ;  /* 0x0000000073067223 */ /* 0x002fe20000010803 */
[----:B------:R-:W-:Y:S01]  /*269d0*/  FADD.FTZ R4, R146, R4 ;  /* 0x0000000492047221 */ /* 0x000fe20000010000 */
[----:B--2---:R-:W-:Y:S01]  /*269e0*/  HMMA.16816.F32.BF16 R32, R8, R16, R68 ;  /* 0x000000100820723c */ /* 0x004fe20000041844 */
[----:B------:R-:W-:Y:S01]  /*269f0*/  LDSM.16.MT88.4 R148, [R72+0x11800] ;  /* 0x011800004894783b */ /* 0x000fe20000004200 */
[----:B------:R1:W2:Y:S01]  /*26a00*/  MUFU.EX2 R58, R6 ;  /* 0x00000006003a7308 */ /* 0x0002a20000000800 */
[----:B------:R-:W-:Y:S01]  /*26a10*/  FADD.FTZ R2, R144, R2 ;  /* 0x0000000290027221 */ /* 0x000fe20000010000 */
[----:B------:R-:W-:-:S03]  /*26a20*/  FADD.FTZ R4, R145, R4 ;  /* 0x0000000491047221 */ /* 0x000fc60000010000 */
[----:B------:R-:W-:Y:S01]  /*26a30*/  FADD.FTZ R2, R142, R2 ;  /* 0x000000028e027221 */ /* 0x000fe20000010000 */
[----:B------:R-:W-:Y:S01]  /*26a40*/  HMMA.16816.F32.BF16 R44, R8, R18, R44 ;  /* 0x00000012082c723c */ /* 0x000fe2000004182c */
[----:B------:R-:W-:Y:S01]  /*26a50*/  FADD.FTZ R4, R140, R4 ;  /* 0x000000048c047221 */ /* 0x000fe20000010000 */
[----:B------:R-:W5:Y:S01]  /*26a60*/  LDSM.16.MT88.4 R16, [R7+0x7000] ;  /* 0x007000000710783b */ /* 0x000f620000004200 */
[----:B------:R-:W-:Y:S01]  /*26a70*/  FADD.FTZ R2, R143, R2 ;  /* 0x000000028f027221 */ /* 0x000fe20000010000 */
[----:B-1----:R-:W-:-:S04]  /*26a80*/  FFMA.FTZ R6, R119, R0, -R3 ;  /* 0x0000000077067223 */ /* 0x002fc80000010803 */
[C---:B------:R-:W-:Y:S01]  /*26a90*/  HMMA.16816.F32.BF16 R64, R8.reuse, R12, R64 ;  /* 0x0000000c0840723c */ /* 0x040fe20000041840 */
[----:B------:R1:W5:Y:S07]  /*26aa0*/  MUFU.EX2 R57, R6 ;  /* 0x0000000600397308 */ /* 0x00036e0000000800 */
[----:B------:R-:W-:Y:S01]  /*26ab0*/  HMMA.16816.F32.BF16 R28, R8, R14, R28 ;  /* 0x0000000e081c723c */ /* 0x000fe2000004181c */
[----:B----4-:R-:W-:Y:S01]  /*26ac0*/  F2FP.BF16.F32.PACK_AB R8, R61, R62 ;  /* 0x0000003e3d08723e */ /* 0x010fe200000010ff */
[----:B------:R-:W-:Y:S01]  /*26ad0*/  FADD.FTZ R4, R139, R4 ;  /* 0x000000048b047221 */ /* 0x000fe20000010000 */
[----:B------:R-:W-:Y:S01]  /*26ae0*/  F2FP.BF16.F32.PACK_AB R9, R78, R79 ;  /* 0x0000004f4e09723e */ /* 0x000fe200000010ff */
[----:B------:R-:W-:Y:S01]  /*26af0*/  FADD.FTZ R2, R141, R2 ;  /* 0x000000028d027221 */ /* 0x000fe20000010000 */
[----:B---3--:R-:W-:-:S02]  /*26b00*/  F2FP.BF16.F32.PACK_AB R10, R59, R60 ;  /* 0x0000003c3b0a723e */ /* 0x008fc400000010ff */
[----:B--2---:R-:W-:Y:S01]  /*26b10*/  F2FP.BF16.F32.PACK_AB R11, R58, R73 ;  /* 0x000000493a0b723e */ /* 0x004fe200000010ff */
[-CC-:B-1----:R-:W-:Y:S01]  /*26b20*/  FFMA.FTZ R6, R117, R0.reuse, -R3.reuse ;  /* 0x0000000075067223 */ /* 0x182fe20000010803 */
[----:B------:R-:W-:Y:S01]  /*26b30*/  FADD.FTZ R4, R138, R4 ;  /* 0x000000048a047221 */ /* 0x000fe20000010000 */
[----:B------:R-:W1:Y:S02]  /*26b40*/  LDSM.16.MT88.4 R12, [R75+0x7000] ;  /* 0x007000004b0c783b */ /* 0x000e640000004200 */
[----:B------:R2:W3:Y:S02]  /*26b50*/  MUFU.EX2 R56, R6 ;  /* 0x0000000600387308 */ /* 0x0004e40000000800 */
[----:B------:R-:W-:Y:S01]  /*26b60*/  HMMA.16816.F32.BF16 R52, R8, R24, R52 ;  /* 0x000000180834723c */ /* 0x000fe20000041834 */
[----:B------:R-:W-:Y:S01]  /*26b70*/  FADD.FTZ R2, R136, R2 ;  /* 0x0000000288027221 */ /* 0x000fe20000010000 */
[----:B------:R-:W-:Y:S01]  /*26b80*/  FADD.FTZ R4, R137, R4 ;  /* 0x0000000489047221 */ /* 0x000fe20000010000 */
[----:B------:R-:W4:Y:S02]  /*26b90*/  LDSM.16.MT88.4 R140, [R74+0x11800] ;  /* 0x011800004a8c783b */ /* 0x000f240000004200 */
[----:B------:R-:W-:Y:S01]  /*26ba0*/  FADD.FTZ R2, R132, R2 ;  /* 0x0000000284027221 */ /* 0x000fe20000010000 */
[----:B--2---:R-:W-:-:S04]  /*26bb0*/  FFMA.FTZ R6, R121, R0, -R3 ;  /* 0x0000000079067223 */ /* 0x004fc80000010803 */
[----:B------:R2:W-:Y:S01]  /*26bc0*/  MUFU.EX2 R25, R6 ;  /* 0x0000000600197308 */ /* 0x0005e20000000800 */
[----:B-----5:R-:W-:Y:S01]  /*26bd0*/  HMMA.16816.F32.BF16 R36, R8, R22, R36 ;  /* 0x000000160824723c */ /* 0x020fe20000041824 */
[----:B------:R-:W-:Y:S01]  /*26be0*/  FADD.FTZ R4, R129, R4 ;  /* 0x0000000481047221 */ /* 0x000fe20000010000 */
[----:B------:R-:W-:Y:S01]  /*26bf0*/  FADD.FTZ R2, R133, R2 ;  /* 0x0000000285027221 */ /* 0x000fe20000010000 */
[-C--:B------:R-:W-:Y:S01]  /*26c00*/  FFMA.FTZ R3, R236, R0.reuse, -R3 ;  /* 0x00000000ec037223 */ /* 0x080fe20000010803 */
[----:B--2---:R-:W-:-:S04]  /*26c10*/  FFMA.FTZ R6, R177, R0, -R5 ;  /* 0x00000000b1067223 */ /* 0x004fc80000010805 */
[----:B------:R2:W5:Y:S02]  /*26c20*/  MUFU.EX2 R24, R6 ;  /* 0x0000000600187308 */ /* 0x0005640000000800 */
[----:B--2---:R-:W-:-:S06]  /*26c30*/  FFMA.FTZ R6, R169, R0, -R5 ;  /* 0x00000000a9067223 */ /* 0x004fcc0000010805 */
[----:B------:R2:W1:Y:S02]  /*26c40*/  MUFU.EX2 R22, R6 ;  /* 0x0000000600167308 */ /* 0x0004640000000800 */
        /* <DEDUP_REMOVED lines=37> */
[----:B------:R-:W2:Y:S02]  /*26ea0*/  MUFU.EX2 R3, R3 ;  /* 0x0000000300037308 */ /* 0x000ea40000000800 */
[----:B------:R-:W-:Y:S01]  /*26eb0*/  FADD.FTZ R2, R60, R2 ;  /* 0x000000023c027221 */ /* 0x000fe20000010000 */
[----:B------:R-:W-:-:S05]  /*26ec0*/  FADD.FTZ R0, R58, R0 ;  /* 0x000000003a007221 */ /* 0x000fca0000010000 */
[----:B------:R-:W4:Y:S01]  /*26ed0*/  MUFU.EX2 R21, R6 ;  /* 0x0000000600157308 */ /* 0x000f220000000800 */
[----:B------:R-:W-:Y:S01]  /*26ee0*/  FADD.FTZ R0, R57, R0 ;  /* 0x0000000039007221 */ /* 0x000fe20000010000 */
[----:B------:R-:W-:-:S06]  /*26ef0*/  FADD.FTZ R2, R59, R2 ;  /* 0x000000023b027221 */ /* 0x000fcc0000010000 */
[----:B------:R2:W4:Y:S01]  /*26f00*/  MUFU.EX2 R20, R5 ;  /* 0x0000000500147308 */ /* 0x0005220000000800 */
[----:B---3--:R-:W-:Y:S01]  /*26f10*/  FADD.FTZ R0, R56, R0 ;  /* 0x0000000038007221 */ /* 0x008fe20000010000 */
[----:B------:R-:W-:Y:S01]  /*26f20*/  ISETP.GT.AND P0, PT, R92, R241, PT ;  /* 0x000000f15c00720c */ /* 0x000fe20003f04270 */
[----:B-----5:R-:W-:Y:S02]  /*26f30*/  FADD.FTZ R2, R24, R2 ;  /* 0x0000000218027221 */ /* 0x020fe40000010000 */
[----:B------:R-:W-:Y:S02]  /*26f40*/  FADD.FTZ R0, R25, R0 ;  /* 0x0000000019007221 */ /* 0x000fe40000010000 */
[----:B-1----:R-:W-:Y:S01]  /*26f50*/  FADD.FTZ R2, R22, R2 ;  /* 0x0000000216027221 */ /* 0x002fe20000010000 */
[----:B--2---:R-:W1:Y:S01]  /*26f60*/  LDSM.16.MT88.4 R4, [R75+0x7800] ;  /* 0x007800004b04783b */ /* 0x004e620000004200 */
[----:B------:R-:W-:Y:S02]  /*26f70*/  FADD.FTZ R0, R3, R0 ;  /* 0x0000000003007221 */ /* 0x000fe40000010000 */
[----:B----4-:R-:W-:Y:S01]  /*26f80*/  FADD.FTZ R2, R21, R2 ;  /* 0x0000000215027221 */ /* 0x010fe20000010000 */
[C---:B------:R-:W-:Y:S03]  /*26f90*/  HMMA.16816.F32.BF16 R32, R8.reuse, R16, R32 ;  /* 0x000000100820723c */ /* 0x040fe60000041820 */
[----:B------:R-:W-:Y:S01]  /*26fa0*/  FADD.FTZ R2, R20, R2 ;  /* 0x0000000214027221 */ /* 0x000fe20000010000 */
[----:B------:R2:W-:Y:S04]  /*26fb0*/  STL [R1+0x40], R0 ;  /* 0x0000400001007387 */ /* 0x0005e80000100800 */
[C---:B------:R-:W-:Y:S01]  /*26fc0*/  HMMA.16816.F32.BF16 R40, R8.reuse, R26, R40 ;  /* 0x0000001a0828723c */ /* 0x040fe20000041828 */
[----:B------:R3:W-:Y:S07]  /*26fd0*/  STL [R1+0x44], R2 ;  /* 0x0000440201007387 */ /* 0x0007ee0000100800 */
[C---:B------:R-:W-:Y:S08]  /*26fe0*/  HMMA.16816.F32.BF16 R16, R8.reuse, R18, R44 ;  /* 0x000000120810723c */ /* 0x040ff0000004182c */
[----:B------:R-:W-:Y:S01]  /*26ff0*/  HMMA.16816.F32.BF16 R160, R8, R12, R64 ;  /* 0x0000000c08a0723c */ /* 0x000fe20000041840 */
[----:B--2---:R-:W-:-:S07]  /*27000*/  @P0 IADD3 R0, PT, PT, R252, -0x3, RZ ;  /* 0xfffffffdfc000810 */ /* 0x004fce0007ffe0ff */
[----:B------:R-:W-:Y:S01]  /*27010*/  HMMA.16816.F32.BF16 R28, R8, R14, R28 ;  /* 0x0000000e081c723c */ /* 0x000fe2000004181c */
[----:B------:R3:W-:Y:S01]  /*27020*/  @P0 STL [R1+0x10], R0 ;  /* 0x0000100001000387 */ /* 0x0007e20000100800 */
[----:B------:R-:W-:Y:S02]  /*27030*/  F2FP.BF16.F32.PACK_AB R164, R22, R24 ;  /* 0x0000001816a4723e */ /* 0x000fe400000010ff */
[----:B------:R-:W-:Y:S02]  /*27040*/  F2FP.BF16.F32.PACK_AB R165, R56, R57 ;  /* 0x0000003938a5723e */ /* 0x000fe400000010ff */
[----:B------:R-:W-:Y:S02]  /*27050*/  F2FP.BF16.F32.PACK_AB R166, R20, R21 ;  /* 0x0000001514a6723e */ /* 0x000fe400000010ff */
[----:B------:R-:W-:-:S07]  /*27060*/  F2FP.BF16.F32.PACK_AB R167, R3, R25 ;  /* 0x0000001903a7723e */ /* 0x000fce00000010ff */
[C---:B------:R-:W-:Y:S08]  /*27070*/  HMMA.16816.F32.BF16 R136, R164.reuse, R140, R52 ;  /* 0x0000008ca488723c */ /* 0x040ff00000041834 */
[C---:B------:R-:W-:Y:S08]  /*27080*/  HMMA.16816.F32.BF16 R144, R164.reuse, R148, R48 ;  /* 0x00000094a490723c */ /* 0x040ff00000041830 */
[C---:B------:R-:W-:Y:S08]  /*27090*/  HMMA.16816.F32.BF16 R152, R164.reuse, R156, R32 ;  /* 0x0000009ca498723c */ /* 0x040ff00000041820 */
[C---:B------:R-:W-:Y:S08]  /*270a0*/  HMMA.16816.F32.BF16 R140, R164.reuse, R142, R40 ;  /* 0x0000008ea48c723c */ /* 0x040ff00000041828 */
[----:B------:R-:W-:Y:S01]  /*270b0*/  HMMA.16816.F32.BF16 R148, R164, R150, R36 ;  /* 0x00000096a494723c */ /* 0x000fe20000041824 */
[----:B------:R-:W-:-:S02]  /*270c0*/  MOV R36, R77 ;  /* 0x0000004d00247202 */ /* 0x000fc40000000f00 */
[----:B------:R-:W-:-:S05]  /*270d0*/  MOV R37, R76 ;  /* 0x0000004c00257202 */ /* 0x000fca0000000f00 */
[----:B------:R-:W-:Y:S01]  /*270e0*/  HMMA.16816.F32.BF16 R156, R164, R158, R16 ;  /* 0x0000009ea49c723c */ /* 0x000fe20000041810 */
[----:B------:R-:W-:Y:S02]  /*270f0*/  @P0 MOV R36, R77 ;  /* 0x0000004d00240202 */ /* 0x000fe40000000f00 */
[----:B------:R-:W-:-:S05]  /*27100*/  @P0 MOV R37, R76 ;  /* 0x0000004c00250202 */ /* 0x000fca0000000f00 */
[C---:B-1----:R-:W-:Y:S08]  /*27110*/  HMMA.16816.F32.BF16 R160, R164.reuse, R4, R160 ;  /* 0x00000004a4a0723c */ /* 0x042ff000000418a0 */
[----:B------:R-:W-:Y:S01]  /*27120*/  HMMA.16816.F32.BF16 R164, R164, R6, R28 ;  /* 0x00000006a4a4723c */ /* 0x000fe2000004181c */
[----:B------:R-:W-:-:S04]  /*27130*/  NOP ;  /* 0x0000000000007918 */ /* 0x000fc80000000000 */
[----:B---3--:R-:W-:-:S15]  /*27140*/  @P0 BRA `(.L_x_6917) ;  /* 0x0000000000080947 */ /* 0x008fde0003800000 */
.L_x_6908:
[----:B------:R-:W-:-:S05]  /*27150*/  IADD3 R0, PT, PT, R92, -0x1, RZ ;  /* 0xffffffff5c007810 */ /* 0x000fca0007ffe0ff */
[----:B------:R1:W-:Y:S02]  /*27160*/  STL [R1+0x10], R0 ;  /* 0x0000100001007387 */ /* 0x0003e40000100800 */
.L_x_6917:
[----:B------:R-:W-:Y:S05]  /*27170*/  BSYNC B2 ;  /* 0x0000000000027941 */ /* 0x000fea0003800000 */
.L_x_6907:
[----:B------:R-:W2:Y:S04]  /*27180*/  LDL R2, [R1+0x5c] ;  /* 0x00005c0001027983 */ /* 0x000ea80000100800 */
[----:B-1----:R-:W2:Y:S02]  /*27190*/  LDL R0, [R1+0x10] ;  /* 0x0000100001007983 */ /* 0x002ea40000100800 */
[----:B--2---:R-:W-:-:S13]  /*271a0*/  ISETP.GE.AND P0, PT, R0, R2, PT ;  /* 0x000000020000720c */ /* 0x004fda0003f06270 */
[----:B------:R-:W-:Y:S05]  /*271b0*/  @!P0 BRA `(.L_x_6918) ;  /* 0x000000a800e48947 */ /* 0x000fea0003800000 */
[----:B------:R-:W2:Y:S01]  /*271c0*/  LDL.64 R4, [R1+0x48] ;  /* 0x0000480001047983 */ /* 0x000ea20000100a00 */
[----:B------:R-:W1:Y:S01]  /*271d0*/  S2UR UR6, SR_CgaCtaId ;  /* 0x00000000000679c3 */ /* 0x000e620000008800 */
[----:B------:R-:W-:Y:S01]  /*271e0*/  UMOV UR7, 0x400 ;  /* 0x0000040000077882 */ /* 0x000fe20000000000 */
[----:B------:R-:W-:Y:S01]  /*271f0*/  IMAD.MOV.U32 R133, RZ, RZ, R36 ;  /* 0x000000ffff857224 */ /* 0x000fe200078e0024 */
[----:B------:R-:W3:Y:S01]  /*27200*/  S2R R3, SR_TID.X ;  /* 0x0000000000037919 */ /* 0x000ee20000002100 */
[----:B------:R-:W-:Y:S01]  /*27210*/  IMAD.MOV.U32 R132, RZ, RZ, R37 ;  /* 0x000000ffff847224 */ /* 0x000fe200078e0025 */
[----:B-1----:R-:W-:-:S06]  /*27220*/  ULEA UR6, UR6, UR7, 0x18 ;  /* 0x0000000706067291 */ /* 0x002fcc000f8ec0ff */
[----:B------:R-:W-:Y:S02]  /*27230*/  IMAD.U32 R221, RZ, RZ, UR6 ;  /* 0x00000006ffdd7e24 */ /* 0x000fe4000f8e00ff */
[----:B---3--:R-:W-:-:S05]  /*27240*/  IMAD.SHL.U32 R2, R3, 0x8, RZ ;  /* 0x0000000803027824 */ /* 0x008fca00078e00ff */
[C---:B------:R-:W-:Y:S02]  /*27250*/  LOP3.LUT R0, R2.reuse, 0x1c0, RZ, 0xc0, !PT ;  /* 0x000001c002007812 */ /* 0x040fe400078ec0ff */
[----:B------:R-:W-:Y:S02]  /*27260*/  LOP3.LUT R222, R2, 0x38, RZ, 0xc0, !PT ;  /* 0x0000003802de7812 */ /* 0x000fe400078ec0ff */
[----:B------:R-:W-:-:S04]  /*27270*/  LOP3.LUT R0, R0, 0x38, R3, 0xf8, !PT ;  /* 0x0000003800007812 */ /* 0x000fc800078ef803 */
[----:B------:R-:W-:-:S04]  /*27280*/  LOP3.LUT R0, R0, R222, RZ, 0x3c, !PT ;  /* 0x000000de00007212 */ /* 0x000fc800078e3cff */
[----:B------:R-:W-:-:S05]  /*27290*/  LOP3.LUT R0, R0, 0x1e00, R2, 0xf8, !PT ;  /* 0x00001e0000007812 */ /* 0x000fca00078ef802 */
[----:B------:R-:W-:Y:S01]  /*272a0*/  IMAD R233, R0, 0x2, R221 ;  /* 0x0000000200e97824 */ /* 0x000fe200078e02dd */
[----:B--2---:R-:W-:-:S04]  /*272b0*/  ISETP.NE.U32.AND P3, PT, R4, RZ, PT ;  /* 0x000000ff0400720c */ /* 0x004fc80003f65070 */
[----:B------:R-:W-:-:S13]  /*272c0*/  ISETP.NE.AND.EX P3, PT, R5, RZ, PT, P3 ;  /* 0x000000ff0500720c */ /* 0x000fda0003f65330 */
.L_x_6925:
        /* <DEDUP_REMOVED lines=9> */
[----:B-----5:R1:W5:Y:S04]  /*27360*/  LDL R236, [R1+0x10] ;  /* 0x0000100001ec7983 */ /* 0x0203680000100800 */
[----:B------:R1:W5:Y:S01]  /*27370*/  LDL.64 R238, [R1+0x28] ;  /* 0x0000280001ee7983 */ /* 0x0003620000100a00 */
[----:B------:R-:W1:Y:S03]  /*27380*/  S2R R209, SR_TID.X ;  /* 0x0000000000d17919 */ /* 0x000e660000002100 */
[----:B------:R-:W4:Y:S01]  /*27390*/  @!P3 LD.E R2, desc[UR4][R134.64+0x40] ;  /* 0x000040048602b980 */ /* 0x000f22000c101900 */
[----:B--2---:R-:W-:Y:S01]  /*273a0*/  MOV R14, R5 ;  /* 0x00000005000e7202 */ /* 0x004fe20000000f00 */
[----:B---3--:R-:W-:Y:S01]  /*273b0*/  IMAD.MOV.U32 R13, RZ, RZ, R4 ;  /* 0x000000ffff0d7224 */ /* 0x008fe200078e0004 */
[----:B----4-:R-:W-:Y:S01]  /*273c0*/  ISETP.GE.AND P1, PT, R222, R6, PT ;  /* 0x00000006de00720c */ /* 0x010fe20003f26270 */
[----:B------:R-:W-:Y:S04]  /*273d0*/  @!P3 IMAD.SHL.U32 R0, R2, 0x100, RZ ;  /* 0x000001000200b824 */ /* 0x000fe800078e00ff */
[----:B------:R-:W-:Y:S05]  /*273e0*/  @!P3 IMAD.X R0, RZ, RZ, ~R0, P0 ;  /* 0x000000ffff00b224 */ /* 0x000fea00000e0e00 */
[----:B------:R-:W-:Y:S04]  /*273f0*/  @!P3 SHF.R.S64 R2, R3, 0x1f, R0 ;  /* 0x0000001f0302b819 */ /* 0x000fe80000001000 */
[----:B------:R-:W-:Y:S02]  /*27400*/  @!P3 IADD3 R5, P0, PT, R5, R2, RZ ;  /* 0x000000020505b210 */ /* 0x000fe40007f1e0ff */
[----:B-1----:R-:W-:Y:S02]  /*27410*/  SHF.L.U32 R2, R209, 0x6, RZ ;  /* 0x00000006d1027819 */ /* 0x002fe400000006ff */
[----:B------:R-:W-:Y:S01]  /*27420*/  @!P3 LEA.HI.X.SX32 R4, R0, R4, 0x1, P0 ;  /* 0x000000040004b211 */ /* 0x000fe200000f0eff */
[----:B------:R1:W-:Y:S01]  /*27430*/  @!P3 STL [R1+0x3c], R5 ;  /* 0x00003c050100b387 */ /* 0x0003e20000100800 */
[----:B------:R-:W-:Y:S03]  /*27440*/  IMAD.MOV.U32 R16, RZ, RZ, R5 ;  /* 0x000000ffff107224 */ /* 0x000fe600078e0005 */
        /* <DEDUP_REMOVED lines=25> */
[C---:B------:R-:W-:Y:S05]  /*275e0*/  IMAD R7, R5.reuse, R8, R7 ;  /* 0x0000000805077224 */ /* 0x040fea00078e0207 */
        /* <DEDUP_REMOVED lines=9> */
[----:B------:R-:W2:Y:S01]  /*27680*/  LD.E.64 R6, desc[UR4][R134.64+0x40] ;  /* 0x0000400486067980 */ /* 0x000ea2000c101b00 */
        /* <DEDUP_REMOVED lines=8> */
[-C--:B------:R-:W-:Y:S02]  /*27710*/  LEA.HI.X.SX32 R11, R4, R239.reuse, 0x2, P2 ;  /* 0x000000ef040b7211 */ /* 0x080fe400010f16ff */
[C---:B------:R-:W-:Y:S01]  /*27720*/  LEA R8, P0, R5.reuse, R238, 0x2 ;  /* 0x000000ee05087211 */ /* 0x040fe200078010ff */
[C---:B------:R-:W-:Y:S02]  /*27730*/  IMAD.IADD R4, R5.reuse, 0x1, -R4 ;  /* 0x0000000105047824 */ /* 0x040fe400078e0a04 */
[----:B------:R1:W3:Y:S01]  /*27740*/  LD.E R12, desc[UR4][R10.64] ;  /* 0x000000040a0c7980 */ /* 0x0002e2000c101900 */
[----:B------:R-:W-:Y:S01]  /*27750*/  LEA.HI.X.SX32 R9, R5, R239, 0x2, P0 ;  /* 0x000000ef05097211 */ /* 0x000fe200000f16ff */
[----:B------:R-:W-:Y:S04]  /*27760*/  IMAD R3, R3, R4, -0x100 ;  /* 0xffffff0003037424 */ /* 0x000fe800078e0204 */
[----:B------:R-:W3:Y:S01]  /*27770*/  LD.E R11, desc[UR4][R8.64] ;  /* 0x00000004080b7980 */ /* 0x000ee2000c101900 */
[----:B-1----:R-:W-:Y:S03]  /*27780*/  SHF.R.S32.HI R10, RZ, 0x1f, R3 ;  /* 0x0000001fff0a7819 */ /* 0x002fe60000011403 */
        /* <DEDUP_REMOVED lines=15> */
.L_x_6920:
[----:B------:R-:W-:Y:S05]  /*27880*/  BSYNC.RECONVERGENT B0 ;  /* 0x0000000000007941 */ /* 0x000fea0003800200 */
.L_x_6919:
[----:B------:R-:W3:Y:S01]  /*27890*/  LDL R3, [R1+0x18] ;  /* 0x0000180001037983 */ /* 0x000ee20000100800 */
[C---:B------:R-:W-:Y:S01]  /*278a0*/  IMAD.SHL.U32 R222, R209.reuse, 0x8, RZ ;  /* 0x00000008d1de7824 */ /* 0x040fe200078e00ff */
[----:B------:R-:W-:Y:S01]  /*278b0*/  SHF.R.U32.HI R223, RZ, 0x1, R209 ;  /* 0x00000001ffdf7819 */ /* 0x000fe200000116d1 */
[C---:B------:R-:W-:Y:S01]  /*278c0*/  IMAD.SHL.U32 R224, R209.reuse, 0x20, RZ ;  /* 0x00000020d1e07824 */ /* 0x040fe200078e00ff */
[----:B-1----:R-:W3:Y:S01]  /*278d0*/  LDL R5, [R1+0x1c] ;  /* 0x00001c0001057983 */ /* 0x002ee20000100800 */
[----:B------:R-:W-:Y:S01]  /*278e0*/  LOP3.LUT P2, RZ, R209, 0x4, RZ, 0xc0, !PT ;  /* 0x00000004d1ff7812 */ /* 0x000fe2000784c0ff */
[----:B------:R-:W-:Y:S01]  /*278f0*/  IMAD.MOV.U32 R216, RZ, RZ, 0x20 ;  /* 0x00000020ffd87424 */ /* 0x000fe200078e00ff */
[----:B------:R-:W-:Y:S01]  /*27900*/  LOP3.LUT R222, R222, 0x38, RZ, 0xc0, !PT ;  /* 0x00000038dede7812 */ /* 0x000fe200078ec0ff */
[----:B--2---:R-:W2:Y:S01]  /*27910*/  LDL R0, [R1+0x38] ;  /* 0x0000380001007983 */ /* 0x004ea20000100800 */
[----:B------:R-:W-:Y:S01]  /*27920*/  LOP3.LUT R224, R224, 0x7c00, RZ, 0xc0, !PT ;  /* 0x00007c00e0e07812 */ /* 0x000fe200078ec0ff */
[----:B------:R-:W-:Y:S01]  /*27930*/  BSSY.RECONVERGENT B1, `(.L_x_6921) ;  /* 0x0000226000017945 */ /* 0x000fe20003800200 */
[----:B--2---:R-:W-:Y:S01]  /*27940*/  IMAD.MOV.U32 R4, RZ, RZ, R0 ;  /* 0x000000ffff047224 */ /* 0x004fe200078e0000 */
[C---:B---3--:R-:W-:Y:S01]  /*27950*/  SHF.L.U64.HI R14, R3.reuse, 0x5, R5 ;  /* 0x00000005030e7819 */ /* 0x048fe20000010205 */
[----:B------:R-:W-:Y:S01]  /*27960*/  IMAD.SHL.U32 R15, R3, 0x20, RZ ;  /* 0x00000020030f7824 */ /* 0x000fe200078e00ff */
[C---:B------:R-:W-:Y:S01]  /*27970*/  LOP3.LUT R0, R2.reuse, 0x1c0, RZ, 0xc0, !PT ;  /* 0x000001c002007812 */ /* 0x040fe200078ec0ff */
[--C-:B------:R-:W-:Y:S01]  /*27980*/  @!P1 IMAD.MOV.U32 R5, RZ, RZ, R4.reuse ;  /* 0x000000ffff059224 */ /* 0x100fe200078e0004 */
[----:B------:R-:W-:Y:S02]  /*27990*/  LOP3.LUT R3, R2, 0x400, RZ, 0xc0, !PT ;  /* 0x0000040002037812 */ /* 0x000fe400078ec0ff */
[----:B------:R-:W-:Y:S02]  /*279a0*/  IADD3 R10, P0, PT, R15, R16, RZ ;  /* 0x000000100f0a7210 */ /* 0x000fe40007f1e0ff */
[----:B------:R-:W-:Y:S03]  /*279b0*/  LOP3.LUT R0, R0, 0x8, R209, 0xf8, !PT ;  /* 0x0000000800007812 */ /* 0x000fe600078ef8d1 */
[----:B------:R-:W-:Y:S01]  /*279c0*/  IMAD.X R11, R14, 0x1, R4, P0 ;  /* 0x000000010e0b7824 */ /* 0x000fe200000e0604 */
[-C--:B------:R-:W-:Y:S01]  /*279d0*/  IADD3 R8, P0, PT, R10, R15.reuse, RZ ;  /* 0x0000000f0a087210 */ /* 0x080fe20007f1e0ff */
[----:B------:R-:W-:Y:S01]  /*279e0*/  @!P1 IMAD.MOV.U32 R4, RZ, RZ, R16 ;  /* 0x000000ffff049224 */ /* 0x000fe200078e0010 */
[-C--:B------:R-:W-:Y:S03]  /*279f0*/  LOP3.LUT R0, R0, R222.reuse, RZ, 0x3c, !PT ;  /* 0x000000de00007212 */ /* 0x080fe600078e3cff */
[--C-:B------:R-:W-:Y:S01]  /*27a00*/  IMAD.X R9, R11, 0x1, R14.reuse, P0 ;  /* 0x000000010b097824 */ /* 0x100fe200000e060e */
[----:B------:R-:W-:Y:S01]  /*27a10*/  @!PT LDS RZ, [RZ] ;  /* 0x00000000fffff984 */ /* 0x000fe20000000800 */
[----:B------:R-:W-:Y:S01]  /*27a20*/  @!PT LDS RZ, [RZ] ;  /* 0x00000000fffff984 */ /* 0x000fe20000000800 */
[----:B------:R-:W-:Y:S01]  /*27a30*/  @!PT LDS RZ, [RZ] ;  /* 0x00000000fffff984 */ /* 0x000fe20000000800 */
[----:B------:R1:W-:Y:S01]  /*27a40*/  @!P1 LDGSTS.E.BYPASS.LTC128B.128 [R233+0xa000], desc[UR4][R4.64] ;  /* 0x0a00000004e99fae */ /* 0x0003e2000b981a04 */
[-C--:B------:R-:W-:Y:S01]  /*27a50*/  IADD3 R6, P0, PT, R8, R15.reuse, RZ ;  /* 0x0000000f08067210 */ /* 0x080fe20007f1e0ff */
[----:B------:R-:W-:Y:S01]  /*27a60*/  IMAD R3, R0, 0x2, R3 ;  /* 0x0000000200037824 */ /* 0x000fe200078e0203 */
[----:B------:R-:W-:Y:S01]  /*27a70*/  LOP3.LUT R0, R223, 0x8, RZ, 0xc0, !PT ;  /* 0x00000008df007812 */ /* 0x000fe200078ec0ff */
[----:B------:R-:W-:Y:S02]  /*27a80*/  @P1 STS.128 [R233+0xa000], RZ ;  /* 0x00a000ffe9001388 */ /* 0x000fe40000000c00 */
[----:B------:R-:W-:Y:S01]  /*27a90*/  IMAD.X R7, R9, 0x1, R14, P0 ;  /* 0x0000000109077824 */ /* 0x000fe200000e060e */
[--C-:B------:R-:W-:Y:S01]  /*27aa0*/  LOP3.LUT R0, R0, 0x1c0, R2.reuse, 0xf8, !PT ;  /* 0x000001c000007812 */ /* 0x100fe200078ef802 */
[----:B------:R-:W-:Y:S01]  /*27ab0*/  @!PT LDS RZ, [RZ] ;  /* 0x00000000fffff984 */ /* 0x000fe20000000800 */
[----:B------:R-:W-:Y:S01]  /*27ac0*/  @!PT LDS RZ, [RZ] ;  /* 0x00000000fffff984 */ /* 0x000fe20000000800 */
[----:B------:R-:W-:Y:S01]  /*27ad0*/  @!PT LDS RZ, [RZ] ;  /* 0x00000000fffff984 */ /* 0x000fe20000000800 */
[----:B------:R2:W-:Y:S01]  /*27ae0*/  @!P1 LDGSTS.E.BYPASS.LTC128B.128 [R233+0xa800], desc[UR4][R10.64] ;  /* 0x0a8000000ae99fae */ /* 0x0005e2000b981a04 */
[----:B------:R-:W-:Y:S01]  /*27af0*/  LOP3.LUT R2, R224, 0x200, R2, 0xf8, !PT ;  /* 0x00000200e0027812 */ /* 0x000fe200078ef802 */
[----:B------:R-:W-:Y:S01]  /*27b00*/  IMAD.IADD R3, R221, 0x1, R3 ;  /* 0x00000001dd037824 */ /* 0x000fe200078e0203 */
[----:B------:R-:W-:Y:S01]  /*27b10*/  LOP3.LUT R220, R0, R222, RZ, 0x3c, !PT ;  /* 0x000000de00dc7212 */ /* 0x000fe200078e3cff */
[----:B------:R-:W-:Y:S03]  /*27b20*/  @P1 STS.128 [R233+0xa800], RZ ;  /* 0x00a800ffe9001388 */ /* 0x000fe60000000c00 */
[----:B------:R-:W-:Y:S01]  /*27b30*/  LOP3.LUT R0, R2, R220, RZ, 0xfc, !PT ;  /* 0x000000dc02007212 */ /* 0x000fe200078efcff */
[----:B------:R-:W-:Y:S01]  /*27b40*/  @!PT LDS RZ, [RZ] ;  /* 0x00000000fffff984 */ /* 0x000fe20000000800 */
[----:B------:R-:W-:Y:S01]  /*27b50*/  @!PT LDS RZ, [RZ] ;  /* 0x00000000fffff984 */ /* 0x000fe20000000800 */
[----:B------:R-:W-:Y:S01]  /*27b60*/  @!PT LDS RZ, [RZ] ;  /* 0x00000000fffff984 */ /* 0x000fe20000000800 */
[----:B------:R3:W-:Y:S01]  /*27b70*/  @!P1 LDGSTS.E.BYPASS.LTC128B.128 [R233+0xb000], desc[UR4][R8.64] ;  /* 0x0b00000008e99fae */ /* 0x0007e2000b981a04 */
[----:B------:R-:W-:Y:S03]  /*27b80*/  IMAD.MOV.U32 R2, RZ, RZ, 0x40 ;  /* 0x00000040ff027424 */ /* 0x000fe600078e00ff */
[----:B------:R-:W-:Y:S01]  /*27b90*/  @P1 STS.128 [R233+0xb000], RZ ;  /* 0x00b000ffe9001388 */ /* 0x000fe20000000c00 */
[----:B------:R-:W-:Y:S01]  /*27ba0*/  IMAD R208, R0, 0x2, R221 ;  /* 0x0000000200d07824 */ /* 0x000fe200078e02dd */
[----:B------:R-:W-:Y:S02]  /*27bb0*/  SEL R2, R2, 0xffffffc0, !P2 ;  /* 0xffffffc002027807 */ /* 0x000fe40005000000 */
[----:B------:R-:W-:Y:S01]  /*27bc0*/  @!PT LDS RZ, [RZ] ;  /* 0x00000000fffff984 */ /* 0x000fe20000000800 */
[----:B------:R-:W-:Y:S01]  /*27bd0*/  @!PT LDS RZ, [RZ] ;  /* 0x00000000fffff984 */ /* 0x000fe20000000800 */
[----:B------:R-:W-:Y:S01]  /*27be0*/  @!PT LDS RZ, [RZ] ;  /* 0x00000000fffff984 */ /* 0x000fe20000000800 */
[----:B------:R4:W-:Y:S01]  /*27bf0*/  @!P1 LDGSTS.E.BYPASS.LTC128B.128 [R233+0xb800], desc[UR4][R6.64] ;  /* 0x0b80000006e99fae */ /* 0x0009e2000b981a04 */
[-C--:B-1----:R-:W-:Y:S03]  /*27c00*/  IADD3 R4, P0, PT, R6, R15.reuse, RZ ;  /* 0x0000000f06047210 */ /* 0x082fe60007f1e0ff */
[----:B------:R-:W-:Y:S02]  /*27c10*/  @P1 STS.128 [R233+0xb800], RZ ;  /* 0x00b800ffe9001388 */ /* 0x000fe40000000c00 */
[--C-:B------:R-:W-:Y:S01]  /*27c20*/  IMAD.X R5, R7, 0x1, R14.reuse, P0 ;  /* 0x0000000107057824 */ /* 0x100fe200000e060e */
[-C--:B------:R-:W-:Y:S04]  /*27c30*/  IADD3 R12, P0, PT, R4, R15.reuse, RZ ;  /* 0x0000000f040c7210 */ /* 0x080fe80007f1e0ff */
[----:B------:R-:W-:Y:S01]  /*27c40*/  @!PT LDS RZ, [RZ] ;  /* 0x00000000fffff984 */ /* 0x000fe20000000800 */
[----:B------:R-:W-:Y:S01]  /*27c50*/  @!PT LDS RZ, [RZ] ;  /* 0x00000000fffff984 */ /* 0x000fe20000000800 */
[----:B------:R-:W-:Y:S01]  /*27c60*/  @!PT LDS RZ, [RZ] ;  /* 0x00000000fffff984 */ /* 0x000fe20000000800 */
[----:B------:R1:W-:Y:S01]  /*27c70*/  @!P1 LDGSTS.E.BYPASS.LTC128B.128 [R233+0xc000], desc[UR4][R4.64] ;  /* 0x0c00000004e99fae */ /* 0x0003e2000b981a04 */
[--C-:B------:R-:W-:Y:S01]  /*27c80*/  IMAD.X R13, R5, 0x1, R14.reuse, P0 ;  /* 0x00000001050d7824 */ /* 0x100fe200000e060e */
[-C--:B--2---:R-:W-:Y:S02]  /*27c90*/  IADD3 R10, P0, PT, R12, R15.reuse, RZ ;  /* 0x0000000f0c0a7210 */ /* 0x084fe40007f1e0ff */
[----:B------:R-:W-:Y:S03]  /*27ca0*/  @P1 STS.128 [R233+0xc000], RZ ;  /* 0x00c000ffe9001388 */ /* 0x000fe60000000c00 */
[--C-:B------:R-:W-:Y:S01]  /*27cb0*/  IMAD.X R11, R13, 0x1, R14.reuse, P0 ;  /* 0x000000010d0b7824 */ /* 0x100fe200000e060e */
[----:B------:R-:W-:Y:S01]  /*27cc0*/  @!PT LDS RZ, [RZ] ;  /* 0x00000000fffff984 */ /* 0x000fe20000000800 */
[----:B------:R-:W-:Y:S01]  /*27cd0*/  @!PT LDS RZ, [RZ] ;  /* 0x00000000fffff984 */ /* 0x000fe20000000800 */
[----:B------:R-:W-:Y:S01]  /*27ce0*/  @!PT LDS RZ, [RZ] ;  /* 0x00000000fffff984 */ /* 0x000fe20000000800 */
[----:B------:R-:W-:Y:S01]  /*27cf0*/  @!P1 LDGSTS.E.BYPASS.LTC128B.128 [R233+0xc800], desc[UR4][R12.64] ;  /* 0x0c8000000ce99fae */ /* 0x000fe2000b981a04 */
[-C--:B---3--:R-:W-:Y:S03]  /*27d00*/  IADD3 R8, P0, PT, R10, R15.reuse, RZ ;  /* 0x0000000f0a087210 */ /* 0x088fe60007f1e0ff */
[----:B------:R-:W-:Y:S02]  /*27d10*/  @P1 STS.128 [R233+0xc800], RZ ;  /* 0x00c800ffe9001388 */ /* 0x000fe40000000c00 */
[--C-:B------:R-:W-:Y:S01]  /*27d20*/  IMAD.X R9, R11, 0x1, R14.reuse, P0 ;  /* 0x000000010b097824 */ /* 0x100fe200000e060e */
[-C--:B----4-:R-:W-:Y:S01]  /*27d30*/  IADD3 R6, P0, PT, R8, R15.reuse, RZ ;  /* 0x0000000f08067210 */ /* 0x090fe20007f1e0ff */
[----:B------:R-:W-:Y:S01]  /*27d40*/  @!PT LDS RZ, [RZ] ;  /* 0x00000000fffff984 */ /* 0x000fe20000000800 */
[----:B------:R-:W-:Y:S01]  /*27d50*/  @!PT LDS RZ, [RZ] ;  /* 0x00000000fffff984 */ /* 0x000fe20000000800 */
[----:B------:R-:W-:Y:S01]  /*27d60*/  @!PT LDS RZ, [RZ] ;  /* 0x00000000fffff984 */ /* 0x000fe20000000800 */
[----:B------:R-:W-:Y:S04]  /*27d70*/  @!P1 LDGSTS.E.BYPASS.LTC128B.128 [R233+0xd000], desc[UR4][R10.64] ;  /* 0x0d0000000ae99fae */ /* 0x000fe8000b981a04 */
[----:B------:R-:W-:Y:S01]  /*27d80*/  @P1 STS.128 [R233+0xd000], RZ ;  /* 0x00d000ffe9001388 */ /* 0x000fe20000000c00 */
[--C-:B------:R-:W-:Y:S03]  /*27d90*/  IMAD.X R7, R9, 0x1, R14.reuse, P0 ;  /* 0x0000000109077824 */ /* 0x100fe600000e060e */
[----:B------:R-:W-:Y:S01]  /*27da0*/  @!PT LDS RZ, [RZ] ;  /* 0x00000000fffff984 */ /* 0x000fe20000000800 */
[----:B------:R-:W-:Y:S01]  /*27db0*/  @!PT LDS RZ, [RZ] ;  /* 0x00000000fffff984 */ /* 0x000fe20000000800 */
[----:B------:R-:W-:Y:S01]  /*27dc0*/  @!PT LDS RZ, [RZ] ;  /* 0x00000000fffff984 */ /* 0x000fe20000000800 */
[----:B------:R2:W-:Y:S01]  /*27dd0*/  @!P1 LDGSTS.E.BYPASS.LTC128B.128 [R233+0xd800], desc[UR4][R8.64] ;  /* 0x0d80000008e99fae */ /* 0x0005e2000b981a04 */
[-C--:B-1----:R-:W-:Y:S03]  /*27de0*/  IADD3 R4, P0, PT, R6, R15.reuse, RZ ;  /* 0x0000000f06047210 */ /* 0x082fe60007f1e0ff */
[----:B------:R-:W-:Y:S04]  /*27df0*/  @P1 STS.128 [R233+0xd800], RZ ;  /* 0x00d800ffe9001388 */ /* 0x000fe80000000c00 */
[----:B------:R-:W-:Y:S01]  /*27e00*/  @!PT LDS RZ, [RZ] ;  /* 0x00000000fffff984 */ /* 0x000fe20000000800 */
[----:B------:R-:W-:Y:S01]  /*27e10*/  @!PT LDS RZ, [RZ] ;  /* 0x00000000fffff984 */ /* 0x000fe20000000800 */
[----:B------:R-:W-:Y:S01]  /*27e20*/  @!PT LDS RZ, [RZ] ;  /* 0x00000000fffff984 */ /* 0x000fe20000000800 */
[----:B------:R1:W-:Y:S01]  /*27e30*/  @!P1 LDGSTS.E.BYPASS.LTC128B.128 [R233+0xe000], desc[UR4][R6.64] ;  /* 0x0e00000006e99fae */ /* 0x0003e2000b981a04 */
[--C-:B------:R-:W-:Y:S03]  /*27e40*/  IMAD.X R5, R7, 0x1, R14.reuse, P0 ;  /* 0x0000000107057824 */ /* 0x100fe600000e060e */
[----:B------:R-:W-:Y:S04]  /*27e50*/  @P1 STS.128 [R233+0xe000], RZ ;  /* 0x00e000ffe9001388 */ /* 0x000fe80000000c00 */
[----:B------:R-:W-:Y:S01]  /*27e60*/  @!PT LDS RZ, [RZ] ;  /* 0x00000000fffff984 */ /* 0x000fe20000000800 */
[----:B------:R-:W-:Y:S01]  /*27e70*/  @!PT LDS RZ, [RZ] ;  /* 0x00000000fffff984 */ /* 0x000fe20000000800 */
[----:B------:R-:W-:Y:S01]  /*27e80*/  @!PT LDS RZ, [RZ] ;  /* 0x00000000fffff984 */ /* 0x000fe20000000800 */
[----:B------:R3:W-:Y:S04]  /*27e90*/  @!P1 LDGSTS.E.BYPASS.LTC128B.128 [R233+0xe800], desc[UR4][R4.64] ;  /* 0x0e80000004e99fae */ /* 0x0007e8000b981a04 */
[----:B------:R-:W-:Y:S01]  /*27ea0*/  @P1 STS.128 [R233+0xe800], RZ ;  /* 0x00e800ffe9001388 */ /* 0x000fe20000000c00 */
[-C--:B--2---:R-:W-:Y:S05]  /*27eb0*/  IADD3 R8, P0, PT, R4, R15.reuse, RZ ;  /* 0x0000000f04087210 */ /* 0x084fea0007f1e0ff */
[--C-:B------:R-:W-:Y:S01]  /*27ec0*/  IMAD.X R9, R5, 0x1, R14.reuse, P0 ;  /* 0x0000000105097824 */ /* 0x100fe200000e060e */
[-C--:B-1----:R-:W-:Y:S04]  /*27ed0*/  IADD3 R6, P0, PT, R8, R15.reuse, RZ ;  /* 0x0000000f08067210 */ /* 0x082fe80007f1e0ff */
[----:B------:R-:W-:Y:S01]  /*27ee0*/  @!PT LDS RZ, [RZ] ;  /* 0x00000000fffff984 */ /* 0x000fe20000000800 */
[----:B------:R-:W-:Y:S01]  /*27ef0*/  @!PT LDS RZ, [RZ] ;  /* 0x00000000fffff984 */ /* 0x000fe20000000800 */
[----:B------:R-:W-:Y:S01]  /*27f00*/  @!PT LDS RZ, [RZ] ;  /* 0x00000000fffff984 */ /* 0x000fe20000000800 */
[----:B------:R-:W-:Y:S01]  /*27f10*/  @!P1 LDGSTS.E.BYPASS.LTC128B.128 [R233+0xf000], desc[UR4][R8.64] ;  /* 0x0f00000008e99fae */ /* 0x000fe2000b981a04 */
[--C-:B------:R-:W-:Y:S03]  /*27f20*/  IMAD.X R7, R9, 0x1, R14.reuse, P0 ;  /* 0x0000000109077824 */ /* 0x100fe600000e060e */
[----:B------:R-:W-:Y:S01]  /*27f30*/  @P1 STS.128 [R233+0xf000], RZ ;  /* 0x00f000ffe9001388 */ /* 0x000fe20000000c00 */
[-C--:B---3--:R-:W-:Y:S03]  /*27f40*/  IADD3 R4, P0, PT, R6, R15.reuse, RZ ;  /* 0x0000000f06047210 */ /* 0x088fe60007f1e0ff */
[----:B------:R-:W-:Y:S01]  /*27f50*/  @!PT LDS RZ, [RZ] ;  /* 0x00000000fffff984 */ /* 0x000fe20000000800 */
[----:B------:R-:W-:Y:S01]  /*27f60*/  @!PT LDS RZ, [RZ] ;  /* 0x00000000fffff984 */ /* 0x000fe20000000800 */
[----:B------:R-:W-:Y:S01]  /*27f70*/  @!PT LDS RZ, [RZ] ;  /* 0x00000000fffff984 */ /* 0x000fe20000000800 */
[----:B------:R1:W-:Y:S02]  /*27f80*/  @!P1 LDGSTS.E.BYPASS.LTC128B.128 [R233+0xf800], desc[UR4][R6.64] ;  /* 0x0f80000006e99fae */ /* 0x0003e4000b981a04 */
[--C-:B------:R-:W-:Y:S02]  /*27f90*/  IMAD.X R5, R7, 0x1, R14.reuse, P0 ;  /* 0x0000000107057824 */ /* 0x100fe400000e060e */
[----:B------:R-:W-:Y:S04]  /*27fa0*/  @P1 STS.128 [R233+0xf800], RZ ;  /* 0x00f800ffe9001388 */ /* 0x000fe80000000c00 */
[----:B------:R-:W-:Y:S01]  /*27fb0*/  @!PT LDS RZ, [RZ] ;  /* 0x00000000fffff984 */ /* 0x000fe20000000800 */
[----:B------:R-:W-:Y:S01]  /*27fc0*/  @!PT LDS RZ, [RZ] ;  /* 0x00000000fffff984 */ /* 0x000fe20000000800 */
[----:B------:R-:W-:Y:S01]  /*27fd0*/  @!PT LDS RZ, [RZ] ;  /* 0x00000000fffff984 */ /* 0x000fe20000000800 */
[----:B------:R2:W-:Y:S04]  /*27fe0*/  @!P1 LDGSTS.E.BYPASS.LTC128B.128 [R233+0x10000], desc[UR4][R4.64] ;  /* 0x1000000004e99fae */ /* 0x0005e8000b981a04 */
        /* <DEDUP_REMOVED lines=8> */
[--C-:B------:R-:W-:Y:S03]  /*28070*/  IMAD.X R5, R7, 0x1, R14.reuse, P0 ;  /* 0x0000000107057824 */ /* 0x100fe600000e060e */
[----:B------:R-:W-:Y:S01]  /*28080*/  @P1 STS.128 [R233+0x10800], RZ ;  /* 0x010800ffe9001388 */ /* 0x000fe20000000c00 */
[----:B------:R-:W-:Y:S03]  /*28090*/  @!P1 IADD3 R8, P0, PT, R4, R15, RZ ;  /* 0x0000000f04089210 */ /* 0x000fe60007f1e0ff */
[----:B------:R-:W-:Y:S01]  /*280a0*/  @!PT LDS RZ, [RZ] ;  /* 0x00000000fffff984 */ /* 0x000fe20000000800 */
[----:B------:R-:W-:Y:S01]  /*280b0*/  @!PT LDS RZ, [RZ] ;  /* 0x00000000fffff984 */ /* 0x000fe20000000800 */
[----:B------:R-:W-:Y:S01]  /*280c0*/  @!PT LDS RZ, [RZ] ;  /* 0x00000000fffff984 */ /* 0x000fe20000000800 */
[----:B------:R-:W-:Y:S02]  /*280d0*/  @!P1 LDGSTS.E.BYPASS.LTC128B.128 [R233+0x11000], desc[UR4][R4.64] ;  /* 0x1100000004e99fae */ /* 0x000fe4000b981a04 */
[----:B------:R-:W-:Y:S01]  /*280e0*/  @!P1 IMAD.X R9, R5, 0x1, R14, P0 ;  /* 0x0000000105099824 */ /* 0x000fe200000e060e */
[----:B------:R-:W-:Y:S01]  /*280f0*/  LOP3.LUT P0, RZ, R209, 0x2, RZ, 0xc0, !PT ;  /* 0x00000002d1ff7812 */ /* 0x000fe2000780c0ff */
[----:B------:R-:W-:Y:S03]  /*28100*/  @P1 STS.128 [R233+0x11000], RZ ;  /* 0x011000ffe9001388 */ /* 0x000fe60000000c00 */
[----:B------:R-:W-:Y:S01]  /*28110*/  SEL R216, R216, 0xffffffe0, !P0 ;  /* 0xffffffe0d8d87807 */ /* 0x000fe20004000000 */
[----:B------:R-:W-:Y:S01]  /*28120*/  @!PT LDS RZ, [RZ] ;  /* 0x00000000fffff984 */ /* 0x000fe20000000800 */
[----:B------:R-:W-:Y:S01]  /*28130*/  @!PT LDS RZ, [RZ] ;  /* 0x00000000fffff984 */ /* 0x000fe20000000800 */
[----:B------:R-:W-:Y:S01]  /*28140*/  @!PT LDS RZ, [RZ] ;  /* 0x00000000fffff984 */ /* 0x000fe20000000800 */
[----:B------:R1:W-:Y:S04]  /*28150*/  @!P1 LDGSTS.E.BYPASS.LTC128B.128 [R233+0x11800], desc[UR4][R8.64] ;  /* 0x1180000008e99fae */ /* 0x0003e8000b981a04 */
[----:B------:R-:W-:Y:S01]  /*28160*/  @P1 STS.128 [R233+0x11800], RZ ;  /* 0x011800ffe9001388 */ /* 0x000fe20000000c00 */
[C-C-:B------:R-:W-:Y:S02]  /*28170*/  IMAD.IADD R172, R208.reuse, 0x1, R216.reuse ;  /* 0x00000001d0ac7824 */ /* 0x140fe400078e02d8 */
[C---:B------:R-:W-:Y:S01]  /*28180*/  IMAD.IADD R0, R3.reuse, 0x1, R216 ;  /* 0x0000000103007824 */ /* 0x040fe200078e02d8 */
[----:B------:R-:W-:Y:S04]  /*28190*/  LDSM.16.M88.4 R128, [R208] ;  /* 0x00000000d080783b */ /* 0x000fe80000000200 */
[----:B------:R-:W-:Y:S04]  /*281a0*/  LDSM.16.M88.4 R16, [R3+0x2800] ;  /* 0x002800000310783b */ /* 0x000fe80000000200 */
[----:B------:R-:W-:Y:S04]  /*281b0*/  LDSM.16.M88.4 R24, [R3+0x3000] ;  /* 0x003000000318783b */ /* 0x000fe80000000200 */
[----:B------:R-:W-:Y:S04]  /*281c0*/  LDSM.16.M88.4 R32, [R3+0x3800] ;  /* 0x003800000320783b */ /* 0x000fe80000000200 */
[----:B------:R-:W-:Y:S04]  /*281d0*/  LDSM.16.M88.4 R40, [R3+0x4000] ;  /* 0x004000000328783b */ /* 0x000fe80000000200 */
[----:B-1----:R-:W1:Y:S04]  /*281e0*/  LDSM.16.M88.4 R8, [R3+0x2000] ;  /* 0x002000000308783b */ /* 0x002e680000000200 */
[----:B------:R-:W0:Y:S04]  /*281f0*/  LDGDEPBAR ;  /* 0x00000000000079af */ /* 0x000e280000000000 */
[----:B------:R-:W2:Y:S04]  /*28200*/  LDSM.16.M88.4 R48, [R3+0x4800] ;  /* 0x004800000330783b */ /* 0x000ea80000000200 */
        /* <DEDUP_REMOVED lines=16> */
[C---:B------:R-:W-:Y:S03]  /*28310*/  HMMA.16816.F32.BF16 R16, R128.reuse, R18, RZ ;  /* 0x000000128010723c */ /* 0x040fe600000418ff */
[----:B------:R-:W1:Y:S04]  /*28320*/  LDSM.16.M88.4 R184, [R0+0x3000] ;  /* 0x0030000000b8783b */ /* 0x000e680000000200 */
        /* <DEDUP_REMOVED lines=50> */
[C---:B------:R-:W-:Y:S08]  /*28650*/  HMMA.16816.F32.BF16 R48, R172.reuse, R194, R48 ;  /* 0x000000c2ac30723c */ /* 0x040ff00000041830 */
[C---:B------:R-:W-:Y:S08]  /*28660*/  HMMA.16816.F32.BF16 R52, R172.reuse, R196, R52 ;  /* 0x000000c4ac34723c */ /* 0x040ff00000041834 */
[C---:B------:R-:W-:Y:S08]  /*28670*/  HMMA.16816.F32.BF16 R56, R172.reuse, R198, R56 ;  /* 0x000000c6ac38723c */ /* 0x040ff00000041838 */
[C---:B------:R-:W-:Y:S03]  /*28680*/  HMMA.16816.F32.BF16 R60, R172.reuse, R200, R60 ;  /* 0x000000c8ac3c723c */ /* 0x040fe6000004183c */
[--C-:B------:R-:W-:Y:S05]  /*28690*/  IMAD.IADD R200, R208, 0x1, R2.reuse ;  /* 0x00000001d0c87824 */ /* 0x100fea00078e0202 */
        /* <DEDUP_REMOVED lines=8> */
[----:B------:R3:W2:Y:S07]  /*28720*/  LDSM.16.M88.4 R180, [R0+0x9000] ;  /* 0x0090000000b4783b */ /* 0x0006ae0000000200 */
[C---:B----4-:R-:W-:Y:S08]  /*28730*/  HMMA.16816.F32.BF16 R92, R172.reuse, R184, R92 ;  /* 0x000000b8ac5c723c */ /* 0x050ff0000004185c */
[C---:B------:R-:W-:Y:S01]  /*28740*/  HMMA.16816.F32.BF16 R96, R172.reuse, R186, R96 ;  /* 0x000000baac60723c */ /* 0x040fe20000041860 */
[----:B------:R-:W-:Y:S07]  /*28750*/  LDSM.16.M88.4 R184, [R200] ;  /* 0x00000000c8b8783b */ /* 0x000fee0000000200 */
[C---:B-1----:R-:W-:Y:S03]  /*28760*/  HMMA.16816.F32.BF16 R100, R172.reuse, R168, R100 ;  /* 0x000000a8ac64723c */ /* 0x042fe60000041864 */
[----:B---3--:R-:W-:Y:S05]  /*28770*/  IMAD.IADD R0, R3, 0x1, R2 ;  /* 0x0000000103007824 */ /* 0x008fea00078e0202 */
[C---:B------:R-:W-:Y:S01]  /*28780*/  HMMA.16816.F32.BF16 R104, R172.reuse, R170, R104 ;  /* 0x000000aaac68723c */ /* 0x040fe20000041868 */
[----:B------:R-:W1:Y:S04]  /*28790*/  LDSM.16.M88.4 R192, [R0+0x2000] ;  /* 0x0020000000c0783b */ /* 0x000e680000000200 */
[----:B------:R-:W3:Y:S03]  /*287a0*/  LDSM.16.M88.4 R196, [R0+0x2800] ;  /* 0x0028000000c4783b */ /* 0x000ee60000000200 */
[C---:B--2---:R-:W-:Y:S01]  /*287b0*/  HMMA.16816.F32.BF16 R108, R172.reuse, R176, R108 ;  /* 0x000000b0ac6c723c */ /* 0x044fe2000004186c */
[----:B------:R-:W2:Y:S07]  /*287c0*/  LDSM.16.M88.4 R168, [R0+0x3000] ;  /* 0x0030000000a8783b */ /* 0x000eae0000000200 */
[C---:B------:R-:W-:Y:S01]  /*287d0*/  HMMA.16816.F32.BF16 R112, R172.reuse, R178, R112 ;  /* 0x000000b2ac70723c */ /* 0x040fe20000041870 */
[----:B------:R-:W-:Y:S07]  /*287e0*/  LDSM.16.M88.4 R176, [R0+0x4000] ;  /* 0x0040000000b0783b */ /* 0x000fee0000000200 */
[C---:B------:R-:W-:Y:S08]  /*287f0*/  HMMA.16816.F32.BF16 R116, R172.reuse, R180, R116 ;  /* 0x000000b4ac74723c */ /* 0x040ff00000041874 */
[C---:B------:R-:W-:Y:S01]  /*28800*/  HMMA.16816.F32.BF16 R120, R172.reuse, R182, R120 ;  /* 0x000000b6ac78723c */ /* 0x040fe20000041878 */
[----:B------:R-:W-:Y:S07]  /*28810*/  LDSM.16.M88.4 R180, [R0+0x4800] ;  /* 0x0048000000b4783b */ /* 0x000fee0000000200 */
[C---:B------:R-:W-:Y:S08]  /*28820*/  HMMA.16816.F32.BF16 R124, R172.reuse, R188, R124 ;  /* 0x000000bcac7c723c */ /* 0x040ff0000004187c */
[----:B------:R-:W-:Y:S01]  /*28830*/  HMMA.16816.F32.BF16 R128, R172, R190, R128 ;  /* 0x000000beac80723c */ /* 0x000fe20000041880 */
[----:B------:R-:W4:Y:S04]  /*28840*/  LDSM.16.M88.4 R172, [R0+0x3800] ;  /* 0x0038000000ac783b */ /* 0x000f280000000200 */
[----:B------:R-:W4:Y:S03]  /*28850*/  LDSM.16.M88.4 R188, [R0+0x5000] ;  /* 0x0050000000bc783b */ /* 0x000f260000000200 */
[C---:B-1----:R-:W-:Y:S08]  /*28860*/  HMMA.16816.F32.BF16 R4, R184.reuse, R192, R4 ;  /* 0x000000c0b804723c */ /* 0x042ff00000041804 */
[C---:B------:R-:W-:Y:S01]  /*28870*/  HMMA.16816.F32.BF16 R8, R184.reuse, R194, R8 ;  /* 0x000000c2b808723c */ /* 0x040fe20000041808 */
[----:B------:R-:W1:Y:S07]  /*28880*/  LDSM.16.M88.4 R192, [R0+0x5800] ;  /* 0x0058000000c0783b */ /* 0x000e6e0000000200 */
[C---:B---3--:R-:W-:Y:S08]  /*28890*/  HMMA.16816.F32.BF16 R12, R184.reuse, R196, R12 ;  /* 0x000000c4b80c723c */ /* 0x048ff0000004180c */
[C---:B------:R-:W-:Y:S01]  /*288a0*/  HMMA.16816.F32.BF16 R16, R184.reuse, R198, R16 ;  /* 0x000000c6b810723c */ /* 0x040fe20000041810 */
[----:B------:R-:W-:Y:S07]  /*288b0*/  LDSM.16.M88.4 R196, [R0+0x7800] ;  /* 0x0078000000c4783b */ /* 0x000fee0000000200 */
        /* <DEDUP_REMOVED lines=12> */
[C---:B------:R-:W-:Y:S03]  /*28980*/  HMMA.16816.F32.BF16 R52, R184.reuse, R188, R52 ;  /* 0x000000bcb834723c */ /* 0x040fe60000041834 */
[C---:B------:R-:W-:Y:S02]  /*28990*/  IMAD.IADD R188, R216.reuse, 0x1, R200 ;  /* 0x00000001d8bc7824 */ /* 0x040fe400078e02c8 */
[----:B------:R-:W-:Y:S03]  /*289a0*/  IMAD.IADD R216, R216, 0x1, R0 ;  /* 0x00000001d8d87824 */ /* 0x000fe600078e0200 */
[C---:B------:R-:W-:Y:S01]  /*289b0*/  HMMA.16816.F32.BF16 R56, R184.reuse, R190, R56 ;  /* 0x000000beb838723c */ /* 0x040fe20000041838 */
[----:B------:R-:W-:Y:S04]  /*289c0*/  LDSM.16.M88.4 R188, [R188] ;  /* 0x00000000bcbc783b */ /* 0x000fe80000000200 */
[----:B------:R-:W-:Y:S03]  /*289d0*/  LDSM.16.M88.4 R200, [R216+0x6800] ;  /* 0x00680000d8c8783b */ /* 0x000fe60000000200 */
[C---:B-1----:R-:W-:Y:S01]  /*289e0*/  HMMA.16816.F32.BF16 R60, R184.reuse, R192, R60 ;  /* 0x000000c0b83c723c */ /* 0x042fe2000004183c */
[----:B------:R-:W-:Y:S04]  /*289f0*/  LDSM.16.M88.4 R204, [R216+0x7000] ;  /* 0x00700000d8cc783b */ /* 0x000fe80000000200 */
[----:B------:R-:W-:Y:S03]  /*28a00*/  LDSM.16.M88.4 R208, [R216+0x8800] ;  /* 0x00880000d8d0783b */ /* 0x000fe60000000200 */
[C---:B------:R-:W-:Y:S01]  /*28a10*/  HMMA.16816.F32.BF16 R64, R184.reuse, R194, R64 ;  /* 0x000000c2b840723c */ /* 0x040fe20000041840 */
[----:B------:R-:W-:Y:S04]  /*28a20*/  LDSM.16.M88.4 R192, [R216+0x2000] ;  /* 0x00200000d8c0783b */ /* 0x000fe80000000200 */
[----:B------:R-:W-:Y:S03]  /*28a30*/  LDSM.16.M88.4 R212, [R216+0x9000] ;  /* 0x00900000d8d4783b */ /* 0x000fe60000000200 */
[C---:B--2---:R-:W-:Y:S08]  /*28a40*/  HMMA.16816.F32.BF16 R68, R184.reuse, R168, R68 ;  /* 0x000000a8b844723c */ /* 0x044ff00000041844 */
        /* <DEDUP_REMOVED lines=22> */
[----:B------:R-:W4:Y:S04]  /*28bb0*/  LDSM.16.M88.4 R180, [R216+0x4000] ;  /* 0x00400000d8b4783b */ /* 0x000f280000000200 */
[----:B------:R-:W4:Y:S03]  /*28bc0*/  LDSM.16.M88.4 R184, [R216+0x4800] ;  /* 0x00480000d8b8783b */ /* 0x000f260000000200 */
        /* <DEDUP_REMOVED lines=11> */
[----:B------:R-:W3:Y:S04]  /*28c80*/  LDSM.16.M88.4 R176, [R216+0x8000] ;  /* 0x00800000d8b0783b */ /* 0x000ee80000000200 */
[----:B------:R-:W3:Y:S03]  /*28c90*/  LDSM.16.M88.4 R216, [R216+0x9800] ;  /* 0x00980000d8d8783b */ /* 0x000ee60000000200 */
[C---:B----4-:R-:W-:Y:S01]  /*28ca0*/  HMMA.16816.F32.BF16 R36, R188.reuse, R180, R36 ;  /* 0x000000b4bc24723c */ /* 0x050fe20000041824 */
[----:B------:R-:W-:Y:S04]  /*28cb0*/  DEPBAR.LE SB0, 0x0 ;  /* 0x000080000000791a */ /* 0x000fe80000000000 */
[----:B------:R-:W-:Y:S03]  /*28cc0*/  BAR.SYNC.DEFER_BLOCKING 0x0 ;  /* 0x0000000000007b1d */ /* 0x000fe60000010000 */
[C---:B------:R-:W-:Y:S08]  /*28cd0*/  HMMA.16816.F32.BF16 R40, R188.reuse, R182, R40 ;  /* 0x000000b6bc28723c */ /* 0x040ff00000041828 */
[C---:B------:R-:W-:Y:S08]  /*28ce0*/  HMMA.16816.F32.BF16 R44, R188.reuse, R184, R44 ;  /* 0x000000b8bc2c723c */ /* 0x040ff0000004182c */
[C---:B------:R-:W-:Y:S08]  /*28cf0*/  HMMA.16816.F32.BF16 R48, R188.reuse, R186, R48 ;  /* 0x000000babc30723c */ /* 0x040ff00000041830 */
[C---:B-1----:R-:W-:Y:S01]  /*28d00*/  HMMA.16816.F32.BF16 R52, R188.reuse, R168, R52 ;  /* 0x000000a8bc34723c */ /* 0x042fe20000041834 */
[----:B------:R-:W4:Y:S01]  /*28d10*/  LDL R187, [R1+0x5c] ;  /* 0x00005c0001bb7983 */ /* 0x000f220000100800 */
[----:B------:R-:W1:Y:S06]  /*28d20*/  S2R R168, SR_TID.X ;  /* 0x0000000000a87919 */ /* 0x000e6c0000002100 */
        /* <DEDUP_REMOVED lines=18> */
[----:B------:R-:W-:Y:S03]  /*28e50*/  HMMA.16816.F32.BF16 R128, R188, R218, R128 ;  /* 0x000000dabc80723c */ /* 0x000fe60000041880 */
[----:B----45:R-:W-:Y:S11]  /*28e60*/  ISETP.GT.AND P0, PT, R236, R187, PT ;  /* 0x000000bbec00720c */ /* 0x030ff60003f04270 */
[----:B------:R-:W-:Y:S02]  /*28e70*/  @!UPT UIADD3 URZ, UPT, UPT, URZ, URZ, URZ ;  /* 0x000000fffffff290 */ /* 0x000fe4000fffe0ff */
[----:B-1----:R-:W-:Y:S05]  /*28e80*/  @!P0 BRA `(.L_x_6922) ;  /* 0x0000000c00408947 */ /* 0x002fea0003800000 */
[----:B------:R-:W2:Y:S01]  /*28e90*/  LDL.64 R242, [R1+0x48] ;  /* 0x0000480001f27983 */ /* 0x000ea20000100a00 */
[----:B------:R-:W-:Y:S01]  /*28ea0*/  IMAD.SHL.U32 R233, R168, 0x8, RZ ;  /* 0x00000008a8e97824 */ /* 0x000fe200078e00ff */
[----:B------:R-:W-:Y:S02]  /*28eb0*/  BSSY.RECONVERGENT B0, `(.L_x_6923) ;  /* 0x0000059000007945 */ /* 0x000fe40003800200 */
[----:B------:R-:W3:Y:S04]  /*28ec0*/  LDL R240, [R1+0x34] ;  /* 0x0000340001f07983 */ /* 0x000ee80000100800 */
[----:B------:R-:W4:Y:S01]  /*28ed0*/  LDL R237, [R1+0x30] ;  /* 0x0000300001ed7983 */ /* 0x000f220000100800 */
[----:B--2---:R-:W-:Y:S04]  /*28ee0*/  ISETP.NE.U32.AND P3, PT, R242, RZ, PT ;  /* 0x000000fff200720c */ /* 0x004fe80003f65070 */
[----:B------:R-:W-:Y:S11]  /*28ef0*/  ISETP.NE.AND.EX P3, PT, R243, RZ, PT, P3 ;  /* 0x000000fff300720c */ /* 0x000ff60003f65330 */
[----:B------:R-:W-:Y:S02]  /*28f00*/  @!UPT UIADD3 URZ, UPT, UPT, URZ, URZ, URZ ;  /* 0x000000fffffff290 */ /* 0x000fe4000fffe0ff */
[----:B------:R-:W2:Y:S01]  /*28f10*/  @!P3 LD.E R2, desc[UR4][R134.64+0x38] ;  /* 0x000038048602b980 */ /* 0x000ea2000c101900 */
[----:B------:R-:W-:Y:S05]  /*28f20*/  @!P3 IMAD.MOV.U32 R0, RZ, RZ, RZ ;  /* 0x000000ffff00b224 */ /* 0x000fea00078e00ff */
[----:B------:R-:W-:Y:S02]  /*28f30*/  @!P3 IADD3 R169, P0, PT, RZ, -R0, RZ ;  /* 0x80000000ffa9b210 */ /* 0x000fe40007f1e0ff */
[----:B------:R-:W-:Y:S04]  /*28f40*/  LOP3.LUT R0, R233, 0x1c0, RZ, 0xc0, !PT ;  /* 0x000001c0e9007812 */ /* 0x000fe800078ec0ff */
[----:B------:R-:W-:Y:S04]  /*28f50*/  LOP3.LUT R0, R0, 0x38, R168, 0xf8, !PT ;  /* 0x0000003800007812 */ /* 0x000fe800078ef8a8 */
[----:B------:R-:W-:Y:S01]  /*28f60*/  LOP3.LUT R3, R0, R222, RZ, 0x3c, !PT ;  /* 0x000000de00037212 */ /* 0x000fe200078e3cff */
[----:B------:R-:W-:Y:S03]  /*28f70*/  IMAD.SHL.U32 R0, R234, 0x20, RZ ;  /* 0x00000020ea007824 */ /* 0x000fe600078e00ff */
[----:B------:R-:W-:Y:S01]  /*28f80*/  LOP3.LUT R233, R3, 0x1e00, R233, 0xf8, !PT ;  /* 0x00001e0003e97812 */ /* 0x000fe200078ef8e9 */
        /* <DEDUP_REMOVED lines=75> */
.L_x_6924:
[----:B------:R-:W-:Y:S05]  /*29440*/  BSYNC.RECONVERGENT B0 ;  /* 0x0000000000007941 */ /* 0x000fea0003800200 */
.L_x_6923:
[----:B------:R-:W3:Y:S01]  /*29450*/  LDL R170, [R1+0x30] ;  /* 0x0000300001aa7983 */ /* 0x000ee20000100800 */
[----:B------:R-:W-:Y:S01]  /*29460*/  IADD3 R2, P0, PT, R0, R178, RZ ;  /* 0x000000b200027210 */ /* 0x000fe20007f1e0ff */
[----:B------:R-:W-:Y:S01]  /*29470*/  IMAD R233, R233, 0x2, R221 ;  /* 0x00000002e9e97824 */ /* 0x000fe200078e02dd */
[----:B------:R-:W-:Y:S02]  /*29480*/  SHF.L.U64.HI R169, R234, 0x5, R235 ;  /* 0x00000005eaa97819 */ /* 0x000fe400000102eb */
[-C--:B------:R-:W-:Y:S03]  /*29490*/  IADD3 R174, P4, PT, R2, R0.reuse, RZ ;  /* 0x0000000002ae7210 */ /* 0x080fe60007f9e0ff */
[--C-:B---3--:R-:W-:Y:S01]  /*294a0*/  IMAD.X R3, R169, 0x1, R170.reuse, P0 ;  /* 0x00000001a9037824 */ /* 0x108fe200000e06aa */
[-C--:B------:R-:W-:Y:S01]  /*294b0*/  IADD3 R172, P0, PT, R174, R0.reuse, RZ ;  /* 0x00000000aeac7210 */ /* 0x080fe20007f1e0ff */
[----:B------:R-:W-:Y:S02]  /*294c0*/  @!P1 IMAD.MOV.U32 R171, RZ, RZ, R170 ;  /* 0x000000ffffab9224 */ /* 0x000fe400078e00aa */
[----:B------:R-:W-:Y:S02]  /*294d0*/  @!P1 IMAD.MOV.U32 R170, RZ, RZ, R178 ;  /* 0x000000ffffaa9224 */ /* 0x000fe400078e00b2 */
[--C-:B------:R-:W-:Y:S03]  /*294e0*/  IMAD.X R175, R3, 0x1, R169.reuse, P4 ;  /* 0x0000000103af7824 */ /* 0x100fe600020e06a9 */
        /* <DEDUP_REMOVED lines=20> */
[-C--:B---3--:R-:W-:Y:S03]  /*29630*/  IADD3 R170, P4, PT, R172, R0.reuse, RZ ;  /* 0x00000000acaa7210 */ /* 0x088fe60007f9e0ff */
[----:B------:R3:W-:Y:S02]  /*29640*/  @P1 STS.128 [R233+0x3800], RZ ;  /* 0x003800ffe9001388 */ /* 0x0007e40000000c00 */
[--C-:B------:R-:W-:Y:S01]  /*29650*/  IMAD.X R171, R173, 0x1, R169.reuse, P4 ;  /* 0x00000001adab7824 */ /* 0x100fe200020e06a9 */
[-C--:B-----5:R-:W-:Y:S04]  /*29660*/  IADD3 R2, P0, PT, R170, R0.reuse, RZ ;  /* 0x00000000aa027210 */ /* 0x0a0fe80007f1e0ff */
        /* <DEDUP_REMOVED lines=13> */
[-C--:B--2---:R-:W-:Y:S03]  /*29740*/  IADD3 R178, P4, PT, R180, R0.reuse, RZ ;  /* 0x00000000b4b27210 */ /* 0x084fe60007f9e0ff */
[----:B------:R2:W-:Y:S01]  /*29750*/  @P1 STS.128 [R233+0x4800], RZ ;  /* 0x004800ffe9001388 */ /* 0x0005e20000000c00 */
[-C--:B------:R-:W-:Y:S02]  /*29760*/  IADD3.X R181, PT, PT, R183, R169.reuse, RZ, P0, !PT ;  /* 0x000000a9b7b57210 */ /* 0x080fe400007fe4ff */
        /* <DEDUP_REMOVED lines=9> */
[-C--:B-1----:R-:W-:Y:S01]  /*29800*/  IADD3 R174, P0, PT, R176, R0.reuse, RZ ;  /* 0x00000000b0ae7210 */ /* 0x082fe20007f1e0ff */
[----:B------:R-:W-:Y:S01]  /*29810*/  @!PT LDS RZ, [RZ] ;  /* 0x00000000fffff984 */ /* 0x000fe20000000800 */
[----:B------:R-:W-:Y:S01]  /*29820*/  @!PT LDS RZ, [RZ] ;  /* 0x00000000fffff984 */ /* 0x000fe20000000800 */
[----:B------:R-:W-:Y:S01]  /*29830*/  @!PT LDS RZ, [RZ] ;  /* 0x00000000fffff984 */ /* 0x000fe20000000800 */
[----:B------:R-:W-:Y:S02]  /*29840*/  @!P1 LDGSTS.E.BYPASS.LTC128B.128 [R233+0x5800], desc[UR4][R180.64] ;  /* 0x05800000b4e99fae */ /* 0x000fe4000b981a04 */
[--C-:B------:R-:W-:Y:S01]  /*29850*/  IMAD.X R177, R185, 0x1, R169.reuse, P4 ;  /* 0x00000001b9b17824 */ /* 0x100fe200020e06a9 */
[-C--:B----4-:R-:W-:Y:S01]  /*29860*/  IADD3 R172, P4, PT, R174, R0.reuse, RZ ;  /* 0x00000000aeac7210 */ /* 0x090fe20007f9e0ff */
[----:B------:R2:W-:Y:S02]  /*29870*/  @P1 STS.128 [R233+0x5800], RZ ;  /* 0x005800ffe9001388 */ /* 0x0005e40000000c00 */
[--C-:B------:R-:W-:Y:S01]  /*29880*/  IMAD.X R175, R177, 0x1, R169.reuse, P0 ;  /* 0x00000001b1af7824 */ /* 0x100fe200000e06a9 */
[-C--:B-----5:R-:W-:Y:S01]  /*29890*/  IADD3 R170, P0, PT, R172, R0.reuse, RZ ;  /* 0x00000000acaa7210 */ /* 0x0a0fe20007f1e0ff */
[----:B------:R-:W-:Y:S01]  /*298a0*/  @!PT LDS RZ, [RZ] ;  /* 0x00000000fffff984 */ /* 0x000fe20000000800 */
[----:B------:R-:W-:Y:S01]  /*298b0*/  @!PT LDS RZ, [RZ] ;  /* 0x00000000fffff984 */ /* 0x000fe20000000800 */
[----:B------:R-:W-:Y:S01]  /*298c0*/  @!PT LDS RZ, [RZ] ;  /* 0x00000000fffff984 */ /* 0x000fe20000000800 */
[----:B------:R1:W-:Y:S03]  /*298d0*/  @!P1 LDGSTS.E.BYPASS.LTC128B.128 [R233+0x6000], desc[UR4][R178.64] ;  /* 0x06000000b2e99fae */ /* 0x0003e6000b981a04 */
[----:B------:R-:W-:Y:S01]  /*298e0*/  IADD3.X R173, PT, PT, R175, R169, RZ, P4, !PT ;  /* 0x000000a9afad7210 */ /* 0x000fe200027fe4ff */
[----:B------:R2:W-:Y:S01]  /*298f0*/  @P1 STS.128 [R233+0x6000], RZ ;  /* 0x006000ffe9001388 */ /* 0x0005e20000000c00 */
[-C--:B---3--:R-:W-:Y:S03]  /*29900*/  IADD3 R2, P4, PT, R170, R0.reuse, RZ ;  /* 0x00000000aa027210 */ /* 0x088fe60007f9e0ff */
[----:B------:R-:W-:Y:S01]  /*29910*/  @!PT LDS RZ, [RZ] ;  /* 0x00000000fffff984 */ /* 0x000fe20000000800 */
[----:B------:R-:W-:Y:S01]  /*29920*/  @!PT LDS RZ, [RZ] ;  /* 0x00000000fffff984 */ /* 0x000fe20000000800 */
[----:B------:R-:W-:Y:S01]  /*29930*/  @!PT LDS RZ, [RZ] ;  /* 0x00000000fffff984 */ /* 0x000fe20000000800 */
[----:B------:R2:W-:Y:S01]  /*29940*/  @!P1 LDGSTS.E.BYPASS.LTC128B.128 [R233+0x6800], desc[UR4][R184.64] ;  /* 0x06800000b8e99fae */ /* 0x0005e2000b981a04 */
[--C-:B------:R-:W-:Y:S03]  /*29950*/  IMAD.X R171, R173, 0x1, R169.reuse, P0 ;  /* 0x00000001adab7824 */ /* 0x100fe600000e06a9 */
[----:B------:R2:W-:Y:S01]  /*29960*/  @P1 STS.128 [R233+0x6800], RZ ;  /* 0x006800ffe9001388 */ /* 0x0005e20000000c00 */
[--C-:B------:R-:W-:Y:S03]  /*29970*/  IMAD.X R3, R171, 0x1, R169.reuse, P4 ;  /* 0x00000001ab037824 */ /* 0x100fe600020e06a9 */
        /* <DEDUP_REMOVED lines=33> */
.L_x_6922:
[----:B------:R-:W-:Y:S05]  /*29b90*/  BSYNC.RECONVERGENT B1 ;  /* 0x0000000000017941 */ /* 0x000fea0003800200 */
.L_x_6921:
[----:B------:R-:W-:Y:S01]  /*29ba0*/  LOP3.LUT R226, R226, 0xdfffffff, RZ, 0xc0, !PT ;  /* 0xdfffffffe2e27812 */ /* 0x000fe200078ec0ff */
[----:B------:R-:W3:Y:S01]  /*29bb0*/  LDL R0, [R1+0x60] ;  /* 0x0000600001007983 */ /* 0x000ee20000100800 */
[----:B------:R-:W-:Y:S01]  /*29bc0*/  LOP3.LUT R227, R227, 0xfffffffe, RZ, 0xc0, !PT ;  /* 0xfffffffee3e37812 */ /* 0x000fe200078ec0ff */
[----:B--2---:R-:W-:Y:S01]  /*29bd0*/  IMAD.SHL.U32 R2, R168, 0x2, RZ ;  /* 0x00000002a8027824 */ /* 0x004fe200078e00ff */
[----:B------:R-:W-:Y:S01]  /*29be0*/  @P2 LOP3.LUT R226, R226, 0x20000000, RZ, 0xfc, !PT ;  /* 0x20000000e2e22812 */ /* 0x000fe200078efcff */
[----:B------:R1:W-:Y:S01]  /*29bf0*/  STL [R1+0x6c], R222 ;  /* 0x00006cde01007387 */ /* 0x0003e20000100800 */
[----:B------:R-:W2:Y:S01]  /*29c00*/  S2UR UR6, SR_CgaCtaId ;  /* 0x00000000000679c3 */ /* 0x000ea20000008800 */
[----:B------:R-:W-:Y:S01]  /*29c10*/  UMOV UR7, 0x400 ;  /* 0x0000040000077882 */ /* 0x000fe20000000000 */
[----:B------:R-:W-:Y:S01]  /*29c20*/  LOP3.LUT R226, R226, 0xefffffff, RZ, 0xc0, !PT ;  /* 0xefffffffe2e27812 */ /* 0x000fe200078ec0ff */
[----:B------:R4:W-:Y:S03]  /*29c30*/  STL [R1+0x58], R2 ;  /* 0x0000580201007387 */ /* 0x0009e60000100800 */
[----:B------:R-:W-:Y:S04]  /*29c40*/  @P3 LOP3.LUT R226, R226, 0x10000000, RZ, 0xfc, !PT ;  /* 0x10000000e2e23812 */ /* 0x000fe800078efcff */
[----:B------:R-:W-:Y:S01]  /*29c50*/  LOP3.LUT R226, R226, 0xf7ffffff, RZ, 0xc0, !PT ;  /* 0xf7ffffffe2e27812 */ /* 0x000fe200078ec0ff */
[----:B-1----:R-:W-:Y:S01]  /*29c60*/  IMAD.MOV.U32 R222, RZ, RZ, R236 ;  /* 0x000000ffffde7224 */ /* 0x002fe200078e00ec */
[----:B----4-:R-:W-:Y:S05]  /*29c70*/  LOP3.LUT R2, R2, 0x6, RZ, 0xc0, !PT ;  /* 0x0000000602027812 */ /* 0x010fea00078ec0ff */
[----:B------:R1:W-:Y:S02]  /*29c80*/  STL [R1+0x54], R2 ;  /* 0x0000540201007387 */ /* 0x0003e40000100800 */
[----:B-1----:R-:W-:Y:S04]  /*29c90*/  IMAD R2, R222, 0x100, R2 ;  /* 0x00000100de027824 */ /* 0x002fe800078e0202 */
[C---:B------:R-:W-:Y:S02]  /*29ca0*/  VIADD R172, R2.reuse, 0x1 ;  /* 0x0000000102ac7836 */ /* 0x040fe40000000000 */
        /* <DEDUP_REMOVED lines=9> */
[C---:B------:R-:W-:Y:S02]  /*29d40*/  VIADD R244, R2.reuse, 0x21 ;  /* 0x0000002102f47836 */ /* 0x040fe40000000000 */
[C---:B------:R-:W-:Y:S02]  /*29d50*/  VIADD R245, R2.reuse, 0x28 ;  /* 0x0000002802f57836 */ /* 0x040fe40000000000 */
[C---:B------:R-:W-:Y:S02]  /*29d60*/  VIADD R180, R2.reuse, 0x8 ;  /* 0x0000000802b47836 */ /* 0x040fe40000000000 */
[C---:B------:R-:W-:Y:S02]  /*29d70*/  VIADD R216, R2.reuse, 0x48 ;  /* 0x0000004802d87836 */ /* 0x040fe40000000000 */
[----:B------:R-:W-:Y:S02]  /*29d80*/  VIADD R218, R2, 0x49 ;  /* 0x0000004902da7836 */ /* 0x000fe40000000000 */
[----:B------:R-:W-:Y:S01]  /*29d90*/  @P2 LOP3.LUT R226, R226, 0x8000000, RZ, 0xfc, !PT ;  /* 0x08000000e2e22812 */ /* 0x000fe200078efcff */
[C---:B------:R-:W-:Y:S02]  /*29da0*/  VIADD R246, R2.reuse, 0x29 ;  /* 0x0000002902f67836 */ /* 0x040fe40000000000 */
[----:B------:R-:W-:Y:S01]  /*29db0*/  VIADD R213, R2, 0x50 ;  /* 0x0000005002d57836 */ /* 0x000fe20000000000 */
[----:B------:R-:W-:Y:S01]  /*29dc0*/  LOP3.LUT R226, R226, 0xfffff7ff, RZ, 0xc0, !PT ;  /* 0xfffff7ffe2e27812 */ /* 0x000fe200078ec0ff */
[C---:B------:R-:W-:Y:S02]  /*29dd0*/  VIADD R212, R2.reuse, 0x51 ;  /* 0x0000005102d47836 */ /* 0x040fe40000000000 */
[----:B------:R-:W-:Y:S01]  /*29de0*/  VIADD R207, R2, 0x58 ;  /* 0x0000005802cf7836 */ /* 0x000fe20000000000 */
[----:B------:R-:W-:Y:S01]  /*29df0*/  @P1 LOP3.LUT R226, R226, 0x800, RZ, 0xfc, !PT ;  /* 0x00000800e2e21812 */ /* 0x000fe200078efcff */
[C---:B------:R-:W-:Y:S01]  /*29e00*/  VIADD R206, R2.reuse, 0x59 ;  /* 0x0000005902ce7836 */ /* 0x040fe20000000000 */
[C---:B------:R-:W-:Y:S01]  /*29e10*/  ISETP.GE.AND P1, PT, R2.reuse, R230, PT ;  /* 0x000000e60200720c */ /* 0x040fe20003f26270 */
[----:B------:R-:W-:Y:S01]  /*29e20*/  VIADD R205, R2, 0x60 ;  /* 0x0000006002cd7836 */ /* 0x000fe20000000000 */
[----:B------:R-:W-:Y:S01]  /*29e30*/  LOP3.LUT R226, R226, 0xfbffffff, RZ, 0xc0, !PT ;  /* 0xfbffffffe2e27812 */ /* 0x000fe200078ec0ff */
[C---:B------:R-:W-:Y:S02]  /*29e40*/  VIADD R203, R2.reuse, 0x61 ;  /* 0x0000006102cb7836 */ /* 0x040fe40000000000 */
[C---:B------:R-:W-:Y:S02]  /*29e50*/  VIADD R192, R2.reuse, 0x68 ;  /* 0x0000006802c07836 */ /* 0x040fe40000000000 */
[C---:B------:R-:W-:Y:S02]  /*29e60*/  VIADD R190, R2.reuse, 0x69 ;  /* 0x0000006902be7836 */ /* 0x040fe40000000000 */
[C---:B---3--:R-:W-:Y:S01]  /*29e70*/  IMAD.IADD R0, R2.reuse, 0x1, R0 ;  /* 0x0000000102007824 */ /* 0x048fe200078e0200 */
[----:B--2---:R-:W-:Y:S03]  /*29e80*/  ULEA UR6, UR6, UR7, 0x18 ;  /* 0x0000000706067291 */ /* 0x004fe6000f8ec0ff */
[C-C-:B------:R-:W-:Y:S01]  /*29e90*/  IMAD.IADD R238, R229.reuse, 0x1, -R0.reuse ;  /* 0x00000001e5ee7824 */ /* 0x140fe200078e0a00 */
[C-C-:B------:R-:W-:Y:S02]  /*29ea0*/  IADD3 R169, PT, PT, R229.reuse, -0x1, -R0.reuse ;  /* 0xffffffffe5a97810 */ /* 0x140fe40007ffe800 */
[C-C-:B------:R-:W-:Y:S02]  /*29eb0*/  IADD3 R3, PT, PT, R229.reuse, -0x9, -R0.reuse ;  /* 0xfffffff7e5037810 */ /* 0x140fe40007ffe800 */
[--C-:B------:R-:W-:Y:S02]  /*29ec0*/  IADD3 R171, PT, PT, R229, -0x10, -R0.reuse ;  /* 0xfffffff0e5ab7810 */ /* 0x100fe40007ffe800 */
[----:B------:R-:W-:Y:S02]  /*29ed0*/  IABS R170, R169 ;  /* 0x000000a900aa7213 */ /* 0x000fe40000000000 */
[----:B------:R-:W-:Y:S02]  /*29ee0*/  IABS R169, R3 ;  /* 0x0000000300a97213 */ /* 0x000fe40000000000 */
[----:B------:R-:W-:Y:S02]  /*29ef0*/  IABS R3, R171 ;  /* 0x000000ab00037213 */ /* 0x000fe40000000000 */
[----:B------:R-:W-:Y:S02]  /*29f00*/  I2FP.F32.S32 R170, R170 ;  /* 0x000000aa00aa7245 */ /* 0x000fe40000201400 */
[----:B------:R-:W-:Y:S02]  /*29f10*/  I2FP.F32.S32 R3, R3 ;  /* 0x0000000300037245 */ /* 0x000fe40000201400 */
[----:B------:R-:W-:Y:S01]  /*29f20*/  I2FP.F32.S32 R169, R169 ;  /* 0x000000a900a97245 */ /* 0x000fe20000201400 */
[----:B------:R-:W-:Y:S01]  /*29f30*/  FFMA.FTZ R5, -R225, R170, R5 ;  /* 0x000000aae1057223 */ /* 0x000fe20000010105 */
[----:B------:R-:W-:Y:S01]  /*29f40*/  IADD3 R170, PT, PT, R229, -0x18, -R0 ;  /* 0xffffffe8e5aa7810 */ /* 0x000fe20007ffe800 */
[----:B------:R-:W-:Y:S01]  /*29f50*/  FFMA.FTZ R12, -R225, R3, R12 ;  /* 0x00000003e10c7223 */ /* 0x000fe2000001010c */
[--C-:B------:R-:W-:Y:S01]  /*29f60*/  IADD3 R3, PT, PT, R229, -0x11, -R0.reuse ;  /* 0xffffffefe5037810 */ /* 0x100fe20007ffe800 */
[----:B------:R-:W-:Y:S01]  /*29f70*/  FFMA.FTZ R9, -R225, R169, R9 ;  /* 0x000000a9e1097223 */ /* 0x000fe20000010109 */
[C-C-:B------:R-:W-:Y:S02]  /*29f80*/  IADD3 R169, PT, PT, R229.reuse, -0x19, -R0.reuse ;  /* 0xffffffe7e5a97810 */ /* 0x140fe40007ffe800 */
[----:B------:R-:W-:Y:S02]  /*29f90*/  IABS R3, R3 ;  /* 0x0000000300037213 */ /* 0x000fe40000000000 */
[----:B------:R-:W-:Y:S02]  /*29fa0*/  IABS R171, R170 ;  /* 0x000000aa00ab7213 */ /* 0x000fe40000000000 */
[C-C-:B------:R-:W-:Y:S01]  /*29fb0*/  IADD3 R173, PT, PT, R229.reuse, -0x20, -R0.reuse ;  /* 0xffffffe0e5ad7810 */ /* 0x140fe20007ffe800 */
[----:B------:R-:W-:Y:S01]  /*29fc0*/  IMAD.MOV.U32 R170, RZ, RZ, R3 ;  /* 0x000000ffffaa7224 */ /* 0x000fe200078e0003 */
[----:B------:R-:W-:Y:S02]  /*29fd0*/  IABS R174, R169 ;  /* 0x000000a900ae7213 */ /* 0x000fe40000000000 */
[----:B------:R-:W-:Y:S02]  /*29fe0*/  IABS R3, R173 ;  /* 0x000000ad00037213 */ /* 0x000fe40000000000 */
[----:B------:R-:W-:Y:S02]  /*29ff0*/  IADD3 R172, PT, PT, R229, -0x21, -R0 ;  /* 0xffffffdfe5ac7810 */ /* 0x000fe40007ffe800 */
[----:B------:R-:W-:Y:S01]  /*2a000*/  I2FP.F32.S32 R173, R170 ;  /* 0x000000aa00ad7245 */ /* 0x000fe20000201400 */
[----:B------:R-:W-:Y:S01]  /*2a010*/  IMAD.MOV.U32 R170, RZ, RZ, R174 ;  /* 0x000000ffffaa7224 */ /* 0x000fe200078e00ae */
[----:B------:R-:W-:Y:S02]  /*2a020*/  IABS R169, R172 ;  /* 0x000000ac00a97213 */ /* 0x000fe40000000000 */
[----:B------:R-:W-:Y:S01]  /*2a030*/  I2FP.F32.S32 R172, R171 ;  /* 0x000000ab00ac7245 */ /* 0x000fe20000201400 */
[C---:B------:R-:W-:Y:S01]  /*2a040*/  FFMA.FTZ R13, -R225.reuse, R173, R13 ;  /* 0x000000ade10d7223 */ /* 0x040fe2000001010d */
[----:B------:R-:W-:Y:S02]  /*2a050*/  I2FP.F32.S32 R171, R170 ;  /* 0x000000aa00ab7245 */ /* 0x000fe40000201400 */
[----:B------:R-:W-:Y:S01]  /*2a060*/  I2FP.F32.S32 R170, R3 ;  /* 0x0000000300aa7245 */ /* 0x000fe20000201400 */
[C---:B------:R-:W-:Y:S01]  /*2a070*/  FFMA.FTZ R16, -R225.reuse, R172, R16 ;  /* 0x000000ace1107223 */ /* 0x040fe20000010110 */
[----:B------:R-:W-:Y:S01]  /*2a080*/  I2FP.F32.S32 R3, R169 ;  /* 0x000000a900037245 */ /* 0x000fe20000201400 */
[----:B------:R-:W-:Y:S01]  /*2a090*/  FFMA.FTZ R17, -R225, R171, R17 ;  /* 0x000000abe1117223 */ /* 0x000fe20000010111 */
[----:B------:R-:W-:Y:S01]  /*2a0a0*/  IADD3 R171, PT, PT, R229, -0x29, -R0 ;  /* 0xffffffd7e5ab7810 */ /* 0x000fe20007ffe800 */
[----:B------:R-:W-:Y:S01]  /*2a0b0*/  FFMA.FTZ R20, -R225, R170, R20 ;  /* 0x000000aae1147223 */ /* 0x000fe20000010114 */
[----:B------:R-:W-:Y:S01]  /*2a0c0*/  FSEL R175, R5, -INF , P0 ;  /* 0xff80000005af7808 */ /* 0x000fe20000000000 */
[----:B------:R-:W-:Y:S01]  /*2a0d0*/  FFMA.FTZ R21, -R225, R3, R21 ;  /* 0x00000003e1157223 */ /* 0x000fe20000010115 */
[C-C-:B------:R-:W-:Y:S01]  /*2a0e0*/  IADD3 R3, PT, PT, R229.reuse, -0x28, -R0.reuse ;  /* 0xffffffd8e5037810 */ /* 0x140fe20007ffe800 */
[----:B------:R-:W-:Y:S03]  /*2a0f0*/  VIADD R169, R229, 0x8 ;  /* 0x00000008e5a97836 */ /* 0x000fe60000000000 */
[----:B------:R-:W-:Y:S01]  /*2a100*/  IABS R170, R3 ;  /* 0x0000000300aa7213 */ /* 0x000fe20000000000 */
[----:B------:R-:W-:Y:S01]  /*2a110*/  IMAD.IADD R174, R169, 0x1, -R0 ;  /* 0x00000001a9ae7824 */ /* 0x000fe200078e0a00 */
[----:B------:R-:W-:Y:S02]  /*2a120*/  IABS R3, R171 ;  /* 0x000000ab00037213 */ /* 0x000fe40000000000 */
[----:B------:R-:W-:Y:S02]  /*2a130*/  IABS R171, R238 ;  /* 0x000000ee00ab7213 */ /* 0x000fe40000000000 */
[----:B------:R-:W-:Y:S02]  /*2a140*/  I2FP.F32.S32 R172, R170 ;  /* 0x000000aa00ac7245 */ /* 0x000fe40000201400 */
[----:B------:R-:W-:Y:S02]  /*2a150*/  I2FP.F32.S32 R170, R3 ;  /* 0x0000000300aa7245 */ /* 0x000fe40000201400 */
[----:B------:R-:W-:Y:S01]  /*2a160*/  I2FP.F32.S32 R3, R171 ;  /* 0x000000ab00037245 */ /* 0x000fe20000201400 */
[C---:B------:R-:W-:Y:S01]  /*2a170*/  VIADD R171, R2.reuse, 0x31 ;  /* 0x0000003102ab7836 */ /* 0x040fe20000000000 */
[----:B------:R-:W-:Y:S01]  /*2a180*/  IABS R174, R174 ;  /* 0x000000ae00ae7213 */ /* 0x000fe20000000000 */
[----:B------:R-:W-:Y:S01]  /*2a190*/  FFMA.FTZ R24, -R225, R172, R24 ;  /* 0x000000ace1187223 */ /* 0x000fe20000010118 */
[----:B------:R-:W-:Y:S01]  /*2a1a0*/  IADD3 R173, PT, PT, R169, -0x1, -R0 ;  /* 0xffffffffa9ad7810 */ /* 0x000fe20007ffe800 */
[CC--:B------:R-:W-:Y:S01]  /*2a1b0*/  FFMA.FTZ R4, -R225.reuse, R3.reuse, R4 ;  /* 0x00000003e1047223 */ /* 0x0c0fe20000010104 */
[----:B------:R-:W-:Y:S01]  /*2a1c0*/  I2FP.F32.S32 R174, R174 ;  /* 0x000000ae00ae7245 */ /* 0x000fe20000201400 */
[C---:B------:R-:W-:Y:S01]  /*2a1d0*/  FFMA.FTZ R10, -R225.reuse, R3, R10 ;  /* 0x00000003e10a7223 */ /* 0x040fe2000001010a */
[----:B------:R-:W-:Y:S01]  /*2a1e0*/  IABS R173, R173 ;  /* 0x000000ad00ad7213 */ /* 0x000fe20000000000 */
[----:B------:R-:W-:Y:S01]  /*2a1f0*/  VIADD R3, R2, 0x9 ;  /* 0x0000000902037836 */ /* 0x000fe20000000000 */
[----:B------:R-:W-:Y:S01]  /*2a200*/  FSEL R176, R4, -INF , P1 ;  /* 0xff80000004b07808 */ /* 0x000fe20000800000 */
[----:B------:R-:W-:Y:S01]  /*2a210*/  FFMA.FTZ R6, -R225, R174, R6 ;  /* 0x000000aee1067223 */ /* 0x000fe20000010106 */
[----:B------:R-:W-:Y:S01]  /*2a220*/  ISETP.GE.AND P1, PT, R239, R230, PT ;  /* 0x000000e6ef00720c */ /* 0x000fe20003f26270 */
[----:B------:R-:W-:Y:S01]  /*2a230*/  FFMA.FTZ R25, -R225, R170, R25 ;  /* 0x000000aae1197223 */ /* 0x000fe20000010119 */
[-C--:B------:R-:W-:Y:S01]  /*2a240*/  ISETP.GE.AND P0, PT, R3, R230.reuse, PT ;  /* 0x000000e60300720c */ /* 0x080fe20003f06270 */
[----:B------:R-:W-:Y:S01]  /*2a250*/  VIADD R170, R2, 0x30 ;  /* 0x0000003002aa7836 */ /* 0x000fe20000000000 */
[----:B------:R-:W-:Y:S01]  /*2a260*/  FSEL R178, R12, -INF , P1 ;  /* 0xff8000000cb27808 */ /* 0x000fe20000800000 */
[----:B------:R-:W-:Y:S01]  /*2a270*/  VIADD R12, R2, 0xd0 ;  /* 0x000000d0020c7836 */ /* 0x000fe20000000000 */
[----:B------:R-:W-:Y:S02]  /*2a280*/  FSEL R177, R9, -INF , P0 ;  /* 0xff80000009b17808 */ /* 0x000fe40000000000 */
[-C--:B------:R-:W-:Y:S02]  /*2a290*/  ISETP.GE.AND P0, PT, R240, R230.reuse, PT ;  /* 0x000000e6f000720c */ /* 0x080fe40003f06270 */
[-C--:B------:R-:W-:Y:S02]  /*2a2a0*/  ISETP.GE.AND P1, PT, R241, R230.reuse, PT ;  /* 0x000000e6f100720c */ /* 0x080fe40003f26270 */
[----:B------:R-:W-:Y:S01]  /*2a2b0*/  FSEL R179, R13, -INF , P0 ;  /* 0xff8000000db37808 */ /* 0x000fe20000000000 */
[C---:B------:R-:W-:Y:S01]  /*2a2c0*/  VIADD R13, R2.reuse, 0x40 ;  /* 0x00000040020d7836 */ /* 0x040fe20000000000 */
[-C--:B------:R-:W-:Y:S02]  /*2a2d0*/  ISETP.GE.AND P0, PT, R243, R230.reuse, PT ;  /* 0x000000e6f300720c */ /* 0x080fe40003f06270 */
[--C-:B------:R-:W-:Y:S02]  /*2a2e0*/  IADD3 R4, PT, PT, R169, -0x9, -R0.reuse ;  /* 0xfffffff7a9047810 */ /* 0x100fe40007ffe800 */
[----:B------:R-:W-:Y:S01]  /*2a2f0*/  FSEL R183, R17, -INF , P0 ;  /* 0xff80000011b77808 */ /* 0x000fe20000000000 */
[----:B------:R-:W-:Y:S01]  /*2a300*/  VIADD R17, R2, 0x38 ;  /* 0x0000003802117836 */ /* 0x000fe20000000000 */
[-C--:B------:R-:W-:Y:S02]  /*2a310*/  ISETP.GE.AND P0, PT, R242, R230.reuse, PT ;  /* 0x000000e6f200720c */ /* 0x080fe40003f06270 */
[----:B------:R-:W-:Y:S01]  /*2a320*/  FSEL R182, R16, -INF , P1 ;  /* 0xff80000010b67808 */ /* 0x000fe20000800000 */
[----:B------:R-:W-:Y:S01]  /*2a330*/  VIADD R16, R2, 0xb1 ;  /* 0x000000b102107836 */ /* 0x000fe20000000000 */
[----:B------:R-:W-:Y:S01]  /*2a340*/  FSEL R185, R20, -INF , P0 ;  /* 0xff80000014b97808 */ /* 0x000fe20000000000 */
[C---:B------:R-:W-:Y:S01]  /*2a350*/  VIADD R20, R2.reuse, 0x39 ;  /* 0x0000003902147836 */ /* 0x040fe20000000000 */
[-C--:B------:R-:W-:Y:S02]  /*2a360*/  ISETP.GE.AND P1, PT, R2, R231.reuse, PT ;  /* 0x000000e70200720c */ /* 0x080fe40003f26270 */
[----:B------:R-:W-:Y:S02]  /*2a370*/  ISETP.GE.AND P0, PT, R244, R230, PT ;  /* 0x000000e6f400720c */ /* 0x000fe40003f06270 */
[----:B------:R-:W-:Y:S02]  /*2a380*/  IABS R4, R4 ;  /* 0x0000000400047213 */ /* 0x000fe40000000000 */
[----:B------:R-:W-:Y:S01]  /*2a390*/  FSEL R252, R21, -INF , P0 ;  /* 0xff80000015fc7808 */ /* 0x000fe20000000000 */
[----:B------:R-:W-:Y:S01]  /*2a3a0*/  VIADD R21, R2, 0xd1 ;  /* 0x000000d102157836 */ /* 0x000fe20000000000 */
[----:B------:R-:W-:Y:S02]  /*2a3b0*/  FSEL R249, R6, -INF , P1 ;  /* 0xff80000006f97808 */ /* 0x000fe40000800000 */
[----:B------:R-:W-:Y:S02]  /*2a3c0*/  I2FP.F32.S32 R4, R4 ;  /* 0x0000000400047245 */ /* 0x000fe40000201400 */
[----:B------:R-:W-:Y:S02]  /*2a3d0*/  ISETP.GE.AND P0, PT, R245, R230, PT ;  /* 0x000000e6f500720c */ /* 0x000fe40003f06270 */
[-C--:B------:R-:W-:Y:S01]  /*2a3e0*/  ISETP.GE.AND P1, PT, R180, R231.reuse, PT ;  /* 0x000000e7b400720c */ /* 0x080fe20003f26270 */
[----:B------:R-:W-:Y:S01]  /*2a3f0*/  FFMA.FTZ R11, -R225, R4, R11 ;  /* 0x00000004e10b7223 */ /* 0x000fe2000001010b */
[--C-:B------:R-:W-:Y:S02]  /*2a400*/  IADD3 R9, PT, PT, R169, -0x11, -R0.reuse ;  /* 0xffffffefa9097810 */ /* 0x100fe40007ffe800 */
[----:B------:R-:W-:Y:S01]  /*2a410*/  FSEL R250, R24, -INF , P0 ;  /* 0xff80000018fa7808 */ /* 0x000fe20000000000 */
[----:B------:R-:W-:Y:S01]  /*2a420*/  VIADD R24, R2, 0xa8 ;  /* 0x000000a802187836 */ /* 0x000fe20000000000 */
[----:B------:R-:W-:Y:S01]  /*2a430*/  FSEL R247, R10, -INF , P1 ;  /* 0xff8000000af77808 */ /* 0x000fe20000800000 */
[C---:B------:R-:W-:Y:S01]  /*2a440*/  VIADD R10, R2.reuse, 0xc9 ;  /* 0x000000c9020a7836 */ /* 0x040fe20000000000 */
[C---:B------:R-:W-:Y:S02]  /*2a450*/  ISETP.GE.AND P0, PT, R3.reuse, R231, PT ;  /* 0x000000e70300720c */ /* 0x040fe40003f06270 */
[C---:B------:R-:W-:Y:S02]  /*2a460*/  ISETP.GE.AND P2, PT, R3.reuse, R228, PT ;  /* 0x000000e40300720c */ /* 0x040fe40003f46270 */
[----:B------:R-:W-:Y:S02]  /*2a470*/  ISETP.GE.AND P1, PT, R3, R232, PT ;  /* 0x000000e80300720c */ /* 0x000fe40003f26270 */
[C-C-:B------:R-:W-:Y:S02]  /*2a480*/  IADD3 R4, PT, PT, R229.reuse, -0x30, -R0.reuse ;  /* 0xffffffd0e5047810 */ /* 0x140fe40007ffe800 */
[C-C-:B------:R-:W-:Y:S02]  /*2a490*/  IADD3 R3, PT, PT, R229.reuse, -0x31, -R0.reuse ;  /* 0xffffffcfe5037810 */ /* 0x140fe40007ffe800 */
[----:B------:R-:W-:Y:S02]  /*2a4a0*/  IADD3 R6, PT, PT, R229, -0x38, -R0 ;  /* 0xffffffc8e5067810 */ /* 0x000fe40007ffe800 */
        /* <DEDUP_REMOVED lines=11> */
[--C-:B------:R-:W-:Y:S01]  /*2a560*/  IADD3 R9, PT, PT, R169, -0x19, -R0.reuse ;  /* 0xffffffe7a9097810 */ /* 0x100fe20007ffe800 */
[----:B------:R-:W-:Y:S01]  /*2a570*/  FFMA.FTZ R15, -R225, R6, R15 ;  /* 0x00000006e10f7223 */ /* 0x000fe2000001010f */
[----:B------:R-:W-:Y:S01]  /*2a580*/  IADD3 R4, PT, PT, R229, -0x39, -R0 ;  /* 0xffffffc7e5047810 */ /* 0x000fe20007ffe800 */
[----:B------:R-:W-:Y:S01]  /*2a590*/  FFMA.FTZ R28, -R225, R5, R28 ;  /* 0x00000005e11c7223 */ /* 0x000fe2000001011c */
[----:B------:R-:W-:Y:S02]  /*2a5a0*/  I2FP.F32.S32 R173, R173 ;  /* 0x000000ad00ad7245 */ /* 0x000fe40000201400 */
[C-C-:B------:R-:W-:Y:S02]  /*2a5b0*/  IADD3 R3, PT, PT, R229.reuse, -0x40, -R0.reuse ;  /* 0xffffffc0e5037810 */ /* 0x140fe40007ffe800 */
[--C-:B------:R-:W-:Y:S01]  /*2a5c0*/  IADD3 R6, PT, PT, R229, -0x41, -R0.reuse ;  /* 0xffffffbfe5067810 */ /* 0x100fe20007ffe800 */
[----:B------:R-:W-:Y:S01]  /*2a5d0*/  FFMA.FTZ R7, -R225, R173, R7 ;  /* 0x000000ade1077223 */ /* 0x000fe20000010107 */
[----:B------:R-:W-:Y:S02]  /*2a5e0*/  IABS R9, R9 ;  /* 0x0000000900097213 */ /* 0x000fe40000000000 */
[----:B------:R-:W-:Y:S02]  /*2a5f0*/  IABS R5, R4 ;  /* 0x0000000400057213 */ /* 0x000fe40000000000 */
[----:B------:R-:W-:Y:S02]  /*2a600*/  IABS R4, R3 ;  /* 0x0000000300047213 */ /* 0x000fe40000000000 */
[----:B------:R-:W-:Y:S01]  /*2a610*/  IABS R3, R6 ;  /* 0x0000000600037213 */ /* 0x000fe20000000000 */
[----:B------:R-:W-:Y:S01]  /*2a620*/  IMAD.MOV.U32 R6, RZ, RZ, R9 ;  /* 0x000000ffff067224 */ /* 0x000fe200078e0009 */
[----:B------:R-:W-:Y:S02]  /*2a630*/  FSEL R251, R7, -INF , P4 ;  /* 0xff80000007fb7808 */ /* 0x000fe40002000000 */
[----:B------:R-:W-:Y:S02]  /*2a640*/  I2FP.F32.S32 R3, R3 ;  /* 0x0000000300037245 */ /* 0x000fe40000201400 */
[----:B------:R-:W-:Y:S02]  /*2a650*/  I2FP.F32.S32 R5, R5 ;  /* 0x0000000500057245 */ /* 0x000fe40000201400 */
[--C-:B------:R-:W-:Y:S01]  /*2a660*/  IADD3 R7, PT, PT, R169, -0x10, -R0.reuse ;  /* 0xfffffff0a9077810 */ /* 0x100fe20007ffe800 */
[C---:B------:R-:W-:Y:S01]  /*2a670*/  FFMA.FTZ R37, -R225.reuse, R3, R37 ;  /* 0x00000003e1257223 */ /* 0x040fe20000010125 */
[----:B------:R-:W-:Y:S01]  /*2a680*/  I2FP.F32.S32 R6, R6 ;  /* 0x0000000600067245 */ /* 0x000fe20000201400 */
[C---:B------:R-:W-:Y:S01]  /*2a690*/  FFMA.FTZ R33, -R225.reuse, R5, R33 ;  /* 0x00000005e1217223 */ /* 0x040fe20000010121 */
[----:B------:R-:W-:Y:S02]  /*2a6a0*/  I2FP.F32.S32 R4, R4 ;  /* 0x0000000400047245 */ /* 0x000fe40000201400 */
[----:B------:R-:W-:Y:S01]  /*2a6b0*/  IABS R7, R7 ;  /* 0x0000000700077213 */ /* 0x000fe20000000000 */
[----:B------:R-:W-:Y:S01]  /*2a6c0*/  FFMA.FTZ R19, -R225, R6, R19 ;  /* 0x00000006e1137223 */ /* 0x000fe20000010113 */
[----:B------:R-:W-:Y:S01]  /*2a6d0*/  IADD3 R3, PT, PT, R229, -0x48, -R0 ;  /* 0xffffffb8e5037810 */ /* 0x000fe20007ffe800 */
[----:B------:R-:W-:Y:S01]  /*2a6e0*/  FFMA.FTZ R36, -R225, R4, R36 ;  /* 0x00000004e1247223 */ /* 0x000fe20000010124 */
[--C-:B------:R-:W-:Y:S02]  /*2a6f0*/  IADD3 R5, PT, PT, R229, -0x49, -R0.reuse ;  /* 0xffffffb7e5057810 */ /* 0x100fe40007ffe800 */
[C-C-:B------:R-:W-:Y:S02]  /*2a700*/  IADD3 R9, PT, PT, R169.reuse, -0x28, -R0.reuse ;  /* 0xffffffd8a9097810 */ /* 0x140fe40007ffe800 */
[----:B------:R-:W-:Y:S02]  /*2a710*/  IADD3 R6, PT, PT, R169, -0x21, -R0 ;  /* 0xffffffdfa9067810 */ /* 0x000fe40007ffe800 */
[----:B------:R-:W-:Y:S02]  /*2a720*/  I2FP.F32.S32 R7, R7 ;  /* 0x0000000700077245 */ /* 0x000fe40000201400 */
[----:B------:R-:W-:Y:S02]  /*2a730*/  IABS R4, R3 ;  /* 0x0000000300047213 */ /* 0x000fe40000000000 */
[----:B------:R-:W-:Y:S01]  /*2a740*/  IABS R3, R5 ;  /* 0x0000000500037213 */ /* 0x000fe20000000000 */
[----:B------:R-:W-:Y:S01]  /*2a750*/  FFMA.FTZ R14, -R225, R7, R14 ;  /* 0x00000007e10e7223 */ /* 0x000fe2000001010e */
[----:B------:R-:W-:Y:S02]  /*2a760*/  IABS R5, R9 ;  /* 0x0000000900057213 */ /* 0x000fe40000000000 */
[----:B------:R-:W-:Y:S02]  /*2a770*/  IABS R6, R6 ;  /* 0x0000000600067213 */ /* 0x000fe40000000000 */
[----:B------:R-:W-:Y:S02]  /*2a780*/  I2FP.F32.S32 R3, R3 ;  /* 0x0000000300037245 */ /* 0x000fe40000201400 */
[----:B------:R-:W-:Y:S02]  /*2a790*/  IADD3 R7, PT, PT, R169, -0x18, -R0 ;  /* 0xffffffe8a9077810 */ /* 0x000fe40007ffe800 */
[----:B------:R-:W-:Y:S01]  /*2a7a0*/  I2FP.F32.S32 R5, R5 ;  /* 0x0000000500057245 */ /* 0x000fe20000201400 */
[C---:B------:R-:W-:Y:S01]  /*2a7b0*/  FFMA.FTZ R41, -R225.reuse, R3, R41 ;  /* 0x00000003e1297223 */ /* 0x040fe20000010129 */
[----:B------:R-:W-:Y:S02]  /*2a7c0*/  I2FP.F32.S32 R6, R6 ;  /* 0x0000000600067245 */ /* 0x000fe40000201400 */
[----:B------:R-:W-:Y:S01]  /*2a7d0*/  I2FP.F32.S32 R4, R4 ;  /* 0x0000000400047245 */ /* 0x000fe20000201400 */
[C---:B------:R-:W-:Y:S01]  /*2a7e0*/  FFMA.FTZ R26, -R225.reuse, R5, R26 ;  /* 0x00000005e11a7223 */ /* 0x040fe2000001011a */
[----:B------:R-:W-:Y:S01]  /*2a7f0*/  IABS R7, R7 ;  /* 0x0000000700077213 */ /* 0x000fe20000000000 */
[----:B------:R-:W-:Y:S01]  /*2a800*/  FFMA.FTZ R23, -R225, R6, R23 ;  /* 0x00000006e1177223 */ /* 0x000fe20000010117 */
[----:B------:R-:W-:Y:S01]  /*2a810*/  IADD3 R3, PT, PT, R229, -0x50, -R0 ;  /* 0xffffffb0e5037810 */ /* 0x000fe20007ffe800 */
[----:B------:R-:W-:Y:S01]  /*2a820*/  FFMA.FTZ R40, -R225, R4, R40 ;  /* 0x00000004e1287223 */ /* 0x000fe20000010128 */
[--C-:B------:R-:W-:Y:S02]  /*2a830*/  IADD3 R5, PT, PT, R229, -0x51, -R0.reuse ;  /* 0xffffffafe5057810 */ /* 0x100fe40007ffe800 */
[C-C-:B------:R-:W-:Y:S02]  /*2a840*/  IADD3 R6, PT, PT, R169.reuse, -0x30, -R0.reuse ;  /* 0xffffffd0a9067810 */ /* 0x140fe40007ffe800 */
[----:B------:R-:W-:Y:S02]  /*2a850*/  I2FP.F32.S32 R7, R7 ;  /* 0x0000000700077245 */ /* 0x000fe40000201400 */
[----:B------:R-:W-:Y:S02]  /*2a860*/  IADD3 R9, PT, PT, R169, -0x31, -R0 ;  /* 0xffffffcfa9097810 */ /* 0x000fe40007ffe800 */
[----:B------:R-:W-:Y:S01]  /*2a870*/  IABS R4, R3 ;  /* 0x0000000300047213 */ /* 0x000fe20000000000 */
[----:B------:R-:W-:Y:S01]  /*2a880*/  FFMA.FTZ R18, -R225, R7, R18 ;  /* 0x00000007e1127223 */ /* 0x000fe20000010112 */
[----:B------:R-:W-:Y:S02]  /*2a890*/  IABS R3, R5 ;  /* 0x0000000500037213 */ /* 0x000fe40000000000 */
        /* <DEDUP_REMOVED lines=8> */
[----:B------:R-:W-:Y:S01]  /*2a920*/  FFMA.FTZ R45, -R225, R3, R45 ;  /* 0x00000003e12d7223 */ /* 0x000fe2000001012d */
[----:B------:R-:W-:Y:S01]  /*2a930*/  IADD3 R9, PT, PT, R169, -0x39, -R0 ;  /* 0xffffffc7a9097810 */ /* 0x000fe20007ffe800 */
[C---:B------:R-:W-:Y:S01]  /*2a940*/  FFMA.FTZ R30, -R225.reuse, R6, R30 ;  /* 0x00000006e11e7223 */ /* 0x040fe2000001011e */
[----:B------:R-:W-:Y:S01]  /*2a950*/  IABS R7, R7 ;  /* 0x0000000700077213 */ /* 0x000fe20000000000 */
[----:B------:R-:W-:Y:S01]  /*2a960*/  FFMA.FTZ R31, -R225, R5, R31 ;  /* 0x00000005e11f7223 */ /* 0x000fe2000001011f */
[C-C-:B------:R-:W-:Y:S02]  /*2a970*/  IADD3 R4, PT, PT, R229.reuse, -0x58, -R0.reuse ;  /* 0xffffffa8e5047810 */ /* 0x140fe40007ffe800 */
[C-C-:B------:R-:W-:Y:S02]  /*2a980*/  IADD3 R3, PT, PT, R229.reuse, -0x59, -R0.reuse ;  /* 0xffffffa7e5037810 */ /* 0x140fe40007ffe800 */
[----:B------:R-:W-:Y:S02]  /*2a990*/  IADD3 R6, PT, PT, R229, -0x60, -R0 ;  /* 0xffffffa0e5067810 */ /* 0x000fe40007ffe800 */
[----:B------:R-:W-:Y:S02]  /*2a9a0*/  IABS R9, R9 ;  /* 0x0000000900097213 */ /* 0x000fe40000000000 */
[----:B------:R-:W-:Y:S02]  /*2a9b0*/  I2FP.F32.S32 R7, R7 ;  /* 0x0000000700077245 */ /* 0x000fe40000201400 */
[----:B------:R-:W-:Y:S02]  /*2a9c0*/  IABS R5, R4 ;  /* 0x0000000400057213 */ /* 0x000fe40000000000 */
[----:B------:R-:W-:Y:S01]  /*2a9d0*/  IABS R4, R3 ;  /* 0x0000000300047213 */ /* 0x000fe20000000000 */
[----:B------:R-:W-:Y:S01]  /*2a9e0*/  FFMA.FTZ R22, -R225, R7, R22 ;  /* 0x00000007e1167223 */ /* 0x000fe20000010116 */
[----:B------:R-:W-:Y:S01]  /*2a9f0*/  IABS R3, R6 ;  /* 0x0000000600037213 */ /* 0x000fe20000000000 */
[----:B------:R-:W-:Y:S01]  /*2aa00*/  IMAD.MOV.U32 R6, RZ, RZ, R9 ;  /* 0x000000ffff067224 */ /* 0x000fe200078e0009 */
[----:B------:R-:W-:Y:S02]  /*2aa10*/  IADD3 R7, PT, PT, R169, -0x29, -R0 ;  /* 0xffffffd7a9077810 */ /* 0x000fe40007ffe800 */
[----:B------:R-:W-:Y:S01]  /*2aa20*/  FSEL R237, R11, -INF , P0 ;  /* 0xff8000000bed7808 */ /* 0x000fe20000000000 */
[----:B------:R-:W-:Y:S01]  /*2aa30*/  VIADD R11, R2, 0xb0 ;  /* 0x000000b0020b7836 */ /* 0x000fe20000000000 */
[----:B------:R-:W-:Y:S02]  /*2aa40*/  I2FP.F32.S32 R4, R4 ;  /* 0x0000000400047245 */ /* 0x000fe40000201400 */
[----:B------:R-:W-:Y:S02]  /*2aa50*/  ISETP.GE.AND P0, PT, R170, R230, PT ;  /* 0x000000e6aa00720c */ /* 0x000fe40003f06270 */
[----:B------:R-:W-:Y:S01]  /*2aa60*/  I2FP.F32.S32 R3, R3 ;  /* 0x0000000300037245 */ /* 0x000fe20000201400 */
[C---:B------:R-:W-:Y:S01]  /*2aa70*/  FFMA.FTZ R49, -R225.reuse, R4, R49 ;  /* 0x00000004e1317223 */ /* 0x040fe20000010131 */
[----:B------:R-:W-:Y:S02]  /*2aa80*/  I2FP.F32.S32 R6, R6 ;  /* 0x0000000600067245 */ /* 0x000fe40000201400 */
[----:B------:R-:W-:Y:S01]  /*2aa90*/  IABS R7, R7 ;  /* 0x0000000700077213 */ /* 0x000fe20000000000 */
[C---:B------:R-:W-:Y:S01]  /*2aaa0*/  FFMA.FTZ R52, -R225.reuse, R3, R52 ;  /* 0x00000003e1347223 */ /* 0x040fe20000010134 */
[----:B------:R-:W-:Y:S01]  /*2aab0*/  I2FP.F32.S32 R5, R5 ;  /* 0x0000000500057245 */ /* 0x000fe20000201400 */
[----:B------:R-:W-:Y:S01]  /*2aac0*/  FFMA.FTZ R35, -R225, R6, R35 ;  /* 0x00000006e1237223 */ /* 0x000fe20000010123 */
[----:B------:R-:W-:Y:S01]  /*2aad0*/  FSEL R174, R28, -INF , P0 ;  /* 0xff8000001cae7808 */ /* 0x000fe20000000000 */
[C---:B------:R-:W-:Y:S01]  /*2aae0*/  VIADD R28, R2.reuse, 0xe0 ;  /* 0x000000e0021c7836 */ /* 0x040fe20000000000 */
[----:B------:R-:W-:Y:S01]  /*2aaf0*/  IADD3 R9, PT, PT, R169, -0x41, -R0 ;  /* 0xffffffbfa9097810 */ /* 0x000fe20007ffe800 */
[----:B------:R-:W-:Y:S01]  /*2ab00*/  FFMA.FTZ R48, -R225, R5, R48 ;  /* 0x00000005e1307223 */ /* 0x000fe20000010130 */
[----:B------:R-:W-:Y:S02]  /*2ab10*/  ISETP.GE.AND P0, PT, R171, R230, PT ;  /* 0x000000e6ab00720c */ /* 0x000fe40003f06270 */
[C-C-:B------:R-:W-:Y:S02]  /*2ab20*/  IADD3 R4, PT, PT, R229.reuse, -0x61, -R0.reuse ;  /* 0xffffff9fe5047810 */ /* 0x140fe40007ffe800 */
[----:B------:R-:W-:Y:S02]  /*2ab30*/  I2FP.F32.S32 R7, R7 ;  /* 0x0000000700077245 */ /* 0x000fe40000201400 */
[C-C-:B------:R-:W-:Y:S02]  /*2ab40*/  IADD3 R3, PT, PT, R229.reuse, -0x68, -R0.reuse ;  /* 0xffffff98e5037810 */ /* 0x140fe40007ffe800 */
[----:B------:R-:W-:Y:S01]  /*2ab50*/  IADD3 R6, PT, PT, R229, -0x69, -R0 ;  /* 0xffffff97e5067810 */ /* 0x000fe20007ffe800 */
[----:B------:R-:W-:Y:S01]  /*2ab60*/  FFMA.FTZ R27, -R225, R7, R27 ;  /* 0x00000007e11b7223 */ /* 0x000fe2000001011b */
[----:B------:R-:W-:Y:S02]  /*2ab70*/  IABS R9, R9 ;  /* 0x0000000900097213 */ /* 0x000fe40000000000 */
[----:B------:R-:W-:Y:S01]  /*2ab80*/  FSEL R180, R29, -INF , P0 ;  /* 0xff8000001db47808 */ /* 0x000fe20000000000 */
[----:B------:R-:W-:Y:S01]  /*2ab90*/  IMAD.MOV.U32 R29, RZ, RZ, R178 ;  /* 0x000000ffff1d7224 */ /* 0x000fe200078e00b2 */
[----:B------:R-:W-:Y:S01]  /*2aba0*/  IABS R5, R4 ;  /* 0x0000000400057213 */ /* 0x000fe20000000000 */
[----:B------:R-:W-:Y:S01]  /*2abb0*/  VIADD R178, R2, 0x70 ;  /* 0x0000007002b27836 */ /* 0x000fe20000000000 */
[----:B------:R-:W-:Y:S02]  /*2abc0*/  ISETP.GE.AND P0, PT, R239, R231, PT ;  /* 0x000000e7ef00720c */ /* 0x000fe40003f06270 */
[----:B------:R-:W-:Y:S02]  /*2abd0*/  IABS R4, R3 ;  /* 0x0000000300047213 */ /* 0x000fe40000000000 */
[----:B------:R-:W-:Y:S01]  /*2abe0*/  IABS R3, R6 ;  /* 0x0000000600037213 */ /* 0x000fe20000000000 */
[----:B------:R-:W-:Y:S01]  /*2abf0*/  IMAD.MOV.U32 R6, RZ, RZ, R9 ;  /* 0x000000ffff067224 */ /* 0x000fe200078e0009 */
[----:B------:R-:W-:Y:S02]  /*2ac00*/  IADD3 R7, PT, PT, R169, -0x38, -R0 ;  /* 0xffffffc8a9077810 */ /* 0x000fe40007ffe800 */
[----:B------:R-:W-:Y:S01]  /*2ac10*/  FSEL R236, R14, -INF , P0 ;  /* 0xff8000000eec7808 */ /* 0x000fe20000000000 */
[----:B------:R-:W-:Y:S01]  /*2ac20*/  VIADD R14, R2, 0x41 ;  /* 0x00000041020e7836 */ /* 0x000fe20000000000 */
[----:B------:R-:W-:Y:S02]  /*2ac30*/  ISETP.GE.AND P0, PT, R240, R231, PT ;  /* 0x000000e7f000720c */ /* 0x000fe40003f06270 */
[----:B------:R-:W-:Y:S02]  /*2ac40*/  I2FP.F32.S32 R3, R3 ;  /* 0x0000000300037245 */ /* 0x000fe40000201400 */
[----:B------:R-:W-:Y:S02]  /*2ac50*/  IABS R7, R7 ;  /* 0x0000000700077213 */ /* 0x000fe40000000000 */
[----:B------:R-:W-:Y:S01]  /*2ac60*/  I2FP.F32.S32 R5, R5 ;  /* 0x0000000500057245 */ /* 0x000fe20000201400 */
[----:B------:R-:W-:Y:S01]  /*2ac70*/  FFMA.FTZ R57, -R225, R3, R57 ;  /* 0x00000003e1397223 */ /* 0x000fe20000010139 */
[----:B------:R-:W-:Y:S02]  /*2ac80*/  I2FP.F32.S32 R6, R6 ;  /* 0x0000000600067245 */ /* 0x000fe40000201400 */
[----:B------:R-:W-:Y:S01]  /*2ac90*/  FSEL R221, R15, -INF , P0 ;  /* 0xff8000000fdd7808 */ /* 0x000fe20000000000 */
[----:B------:R-:W-:Y:S01]  /*2aca0*/  FFMA.FTZ R53, -R225, R5, R53 ;  /* 0x00000005e1357223 */ /* 0x000fe20000010135 */
[----:B------:R-:W-:Y:S01]  /*2acb0*/  I2FP.F32.S32 R4, R4 ;  /* 0x0000000400047245 */ /* 0x000fe20000201400 */
[----:B------:R-:W-:Y:S01]  /*2acc0*/  IMAD.MOV.U32 R15, RZ, RZ, R187 ;  /* 0x000000ffff0f7224 */ /* 0x000fe200078e00bb */
[----:B------:R-:W-:Y:S01]  /*2acd0*/  ISETP.GE.AND P0, PT, R17, R230, PT ;  /* 0x000000e61100720c */ /* 0x000fe20003f06270 */
[C---:B------:R-:W-:Y:S01]  /*2ace0*/  FFMA.FTZ R39, -R225.reuse, R6, R39 ;  /* 0x00000006e1277223 */ /* 0x040fe20000010127 */
[----:B------:R-:W-:Y:S01]  /*2acf0*/  I2FP.F32.S32 R7, R7 ;  /* 0x0000000700077245 */ /* 0x000fe20000201400 */
[----:B------:R-:W-:Y:S01]  /*2ad00*/  FFMA.FTZ R56, -R225, R4, R56 ;  /* 0x00000004e1387223 */ /* 0x000fe20000010138 */
[C-C-:B------:R-:W-:Y:S02]  /*2ad10*/  IADD3 R3, PT, PT, R229.reuse, -0x70, -R0.reuse ;  /* 0xffffff90e5037810 */ /* 0x140fe40007ffe800 */
[----:B------:R-:W-:Y:S01]  /*2ad20*/  IADD3 R5, PT, PT, R229, -0x71, -R0 ;  /* 0xffffff8fe5057810 */ /* 0x000fe20007ffe800 */
[----:B------:R-:W-:Y:S01]  /*2ad30*/  FFMA.FTZ R34, -R225, R7, R34 ;  /* 0x00000007e1227223 */ /* 0x000fe20000010122 */
[C-C-:B------:R-:W-:Y:S02]  /*2ad40*/  IADD3 R9, PT, PT, R169.reuse, -0x50, -R0.reuse ;  /* 0xffffffb0a9097810 */ /* 0x140fe40007ffe800 */
[----:B------:R-:W-:Y:S01]  /*2ad50*/  FSEL R181, R32, -INF , P0 ;  /* 0xff80000020b57808 */ /* 0x000fe20000000000 */
[----:B------:R-:W-:Y:S01]  /*2ad60*/  IMAD.MOV.U32 R32, RZ, RZ, R179 ;  /* 0x000000ffff207224 */ /* 0x000fe200078e00b3 */
[C-C-:B------:R-:W-:Y:S02]  /*2ad70*/  IADD3 R6, PT, PT, R169.reuse, -0x49, -R0.reuse ;  /* 0xffffffb7a9067810 */ /* 0x140fe40007ffe800 */
[----:B------:R-:W-:Y:S02]  /*2ad80*/  ISETP.GE.AND P0, PT, R20, R230, PT ;  /* 0x000000e61400720c */ /* 0x000fe40003f06270 */
[----:B------:R-:W-:Y:S02]  /*2ad90*/  IABS R4, R3 ;  /* 0x0000000300047213 */ /* 0x000fe40000000000 */
[----:B------:R-:W-:Y:S02]  /*2ada0*/  IADD3 R7, PT, PT, R169, -0x40, -R0 ;  /* 0xffffffc0a9077810 */ /* 0x000fe40007ffe800 */
[----:B------:R-:W-:Y:S02]  /*2adb0*/  IABS R3, R5 ;  /* 0x0000000500037213 */ /* 0x000fe40000000000 */
[----:B------:R-:W-:Y:S02]  /*2adc0*/  IABS R5, R9 ;  /* 0x0000000900057213 */ /* 0x000fe40000000000 */
[----:B------:R-:W-:Y:S02]  /*2add0*/  IABS R6, R6 ;  /* 0x0000000600067213 */ /* 0x000fe40000000000 */
[----:B------:R-:W-:Y:S01]  /*2ade0*/  FSEL R184, R33, -INF , P0 ;  /* 0xff80000021b87808 */ /* 0x000fe20000000000 */
[----:B------:R-:W-:Y:S01]  /*2adf0*/  IMAD.MOV.U32 R33, RZ, RZ, R182 ;  /* 0x000000ffff217224 */ /* 0x000fe200078e00b6 */
[----:B------:R-:W-:Y:S02]  /*2ae00*/  ISETP.GE.AND P0, PT, R241, R231, PT ;  /* 0x000000e7f100720c */ /* 0x000fe40003f06270 */
[----:B------:R-:W-:Y:S02]  /*2ae10*/  IABS R7, R7 ;  /* 0x0000000700077213 */ /* 0x000fe40000000000 */
[----:B------:R-:W-:Y:S02]  /*2ae20*/  I2FP.F32.S32 R3, R3 ;  /* 0x0000000300037245 */ /* 0x000fe40000201400 */
[----:B------:R-:W-:Y:S02]  /*2ae30*/  I2FP.F32.S32 R5, R5 ;  /* 0x0000000500057245 */ /* 0x000fe40000201400 */
[----:B------:R-:W-:Y:S01]  /*2ae40*/  I2FP.F32.S32 R6, R6 ;  /* 0x0000000600067245 */ /* 0x000fe20000201400 */
[C---:B------:R-:W-:Y:S01]  /*2ae50*/  FFMA.FTZ R61, -R225.reuse, R3, R61 ;  /* 0x00000003e13d7223 */ /* 0x040fe2000001013d */
[----:B------:R-:W-:Y:S01]  /*2ae60*/  FSEL R195, R18, -INF , P0 ;  /* 0xff80000012c37808 */ /* 0x000fe20000000000 */
[C---:B------:R-:W-:Y:S01]  /*2ae70*/  FFMA.FTZ R46, -R225.reuse, R5, R46 ;  /* 0x00000005e12e7223 */ /* 0x040fe2000001012e */
[----:B------:R-:W-:Y:S01]  /*2ae80*/  I2FP.F32.S32 R7, R7 ;  /* 0x0000000700077245 */ /* 0x000fe20000201400 */
[----:B------:R-:W-:Y:S01]  /*2ae90*/  FFMA.FTZ R43, -R225, R6, R43 ;  /* 0x00000006e12b7223 */ /* 0x000fe2000001012b */
[----:B------:R-:W-:Y:S01]  /*2aea0*/  I2FP.F32.S32 R4, R4 ;  /* 0x0000000400047245 */ /* 0x000fe20000201400 */
[----:B------:R-:W-:Y:S01]  /*2aeb0*/  IMAD.MOV.U32 R18, RZ, RZ, R177 ;  /* 0x000000ffff127224 */ /* 0x000fe200078e00b1 */
[----:B------:R-:W-:Y:S01]  /*2aec0*/  ISETP.GE.AND P0, PT, R243, R231, PT ;  /* 0x000000e7f300720c */ /* 0x000fe20003f06270 */
[----:B------:R-:W-:Y:S01]  /*2aed0*/  VIADD R177, R2, 0x71 ;  /* 0x0000007102b17836 */ /* 0x000fe20000000000 */
[----:B------:R-:W-:Y:S01]  /*2aee0*/  IADD3 R3, PT, PT, R229, -0x78, -R0 ;  /* 0xffffff88e5037810 */ /* 0x000fe20007ffe800 */
[----:B------:R-:W-:Y:S01]  /*2aef0*/  FFMA.FTZ R38, -R225, R7, R38 ;  /* 0x00000007e1267223 */ /* 0x000fe20000010126 */
[----:B------:R-:W-:Y:S01]  /*2af00*/  IADD3 R5, PT, PT, R229, -0x79, -R0 ;  /* 0xffffff87e5057810 */ /* 0x000fe20007ffe800 */
[----:B------:R-:W-:Y:S01]  /*2af10*/  FFMA.FTZ R60, -R225, R4, R60 ;  /* 0x00000004e13c7223 */ /* 0x000fe2000001013c */
[--C-:B------:R-:W-:Y:S02]  /*2af20*/  IADD3 R6, PT, PT, R169, -0x58, -R0.reuse ;  /* 0xffffffa8a9067810 */ /* 0x100fe40007ffe800 */
[----:B------:R-:W-:Y:S01]  /*2af30*/  FSEL R198, R19, -INF , P0 ;  /* 0xff80000013c67808 */ /* 0x000fe20000000000 */
[----:B------:R-:W-:Y:S01]  /*2af40*/  IMAD.MOV.U32 R19, RZ, RZ, R185 ;  /* 0x000000ffff137224 */ /* 0x000fe200078e00b9 */
[----:B------:R-:W-:Y:S02]  /*2af50*/  ISETP.GE.AND P0, PT, R13, R230, PT ;  /* 0x000000e60d00720c */ /* 0x000fe40003f06270 */
[C-C-:B------:R-:W-:Y:S02]  /*2af60*/  IADD3 R7, PT, PT, R169.reuse, -0x48, -R0.reuse ;  /* 0xffffffb8a9077810 */ /* 0x140fe40007ffe800 */
[----:B------:R-:W-:Y:S02]  /*2af70*/  IADD3 R9, PT, PT, R169, -0x59, -R0 ;  /* 0xffffffa7a9097810 */ /* 0x000fe40007ffe800 */
[----:B------:R-:W-:Y:S02]  /*2af80*/  IABS R4, R3 ;  /* 0x0000000300047213 */ /* 0x000fe40000000000 */
[----:B------:R-:W-:Y:S02]  /*2af90*/  IABS R3, R5 ;  /* 0x0000000500037213 */ /* 0x000fe40000000000 */
[----:B------:R-:W-:Y:S02]  /*2afa0*/  IABS R6, R6 ;  /* 0x0000000600067213 */ /* 0x000fe40000000000 */
[----:B------:R-:W-:Y:S01]  /*2afb0*/  FSEL R219, R36, -INF , P0 ;  /* 0xff80000024db7808 */ /* 0x000fe20000000000 */
[----:B------:R-:W-:Y:S01]  /*2afc0*/  VIADD R36, R2, 0x98 ;  /* 0x0000009802247836 */ /* 0x000fe20000000000 */
[----:B------:R-:W-:Y:S02]  /*2afd0*/  IABS R7, R7 ;  /* 0x0000000700077213 */ /* 0x000fe40000000000 */
[----:B------:R-:W-:Y:S02]  /*2afe0*/  IABS R5, R9 ;  /* 0x0000000900057213 */ /* 0x000fe40000000000 */
[----:B------:R-:W-:Y:S02]  /*2aff0*/  I2FP.F32.S32 R4, R4 ;  /* 0x0000000400047245 */ /* 0x000fe40000201400 */
[----:B------:R-:W-:Y:S02]  /*2b000*/  ISETP.GE.AND P0, PT, R14, R230, PT ;  /* 0x000000e60e00720c */ /* 0x000fe40003f06270 */
        /* <DEDUP_REMOVED lines=11> */
[----:B------:R-:W-:Y:S01]  /*2b0c0*/  ISETP.GE.AND P0, PT, R242, R231, PT ;  /* 0x000000e7f200720c */ /* 0x000fe20003f06270 */
[----:B------:R-:W-:Y:S01]  /*2b0d0*/  VIADD R37, R2, 0x91 ;  /* 0x0000009102257836 */ /* 0x000fe20000000000 */
[C-C-:B------:R-:W-:Y:S02]  /*2b0e0*/  IADD3 R4, PT, PT, R229.reuse, -0x80, -R0.reuse ;  /* 0xffffff80e5047810 */ /* 0x140fe40007ffe800 */
[C-C-:B------:R-:W-:Y:S02]  /*2b0f0*/  IADD3 R3, PT, PT, R229.reuse, -0x81, -R0.reuse ;  /* 0xffffff7fe5037810 */ /* 0x140fe40007ffe800 */
[--C-:B------:R-:W-:Y:S02]  /*2b100*/  IADD3 R6, PT, PT, R229, -0x88, -R0.reuse ;  /* 0xffffff78e5067810 */ /* 0x100fe40007ffe800 */
[----:B------:R-:W-:Y:S02]  /*2b110*/  IABS R9, R9 ;  /* 0x0000000900097213 */ /* 0x000fe40000000000 */
[----:B------:R-:W-:Y:S01]  /*2b120*/  FSEL R215, R22, -INF , P0 ;  /* 0xff80000016d77808 */ /* 0x000fe20000000000 */
[----:B------:R-:W-:Y:S01]  /*2b130*/  VIADD R22, R2, 0xd8 ;  /* 0x000000d802167836 */ /* 0x000fe20000000000 */
[----:B------:R-:W-:Y:S02]  /*2b140*/  IADD3 R7, PT, PT, R169, -0x51, -R0 ;  /* 0xffffffafa9077810 */ /* 0x000fe40007ffe800 */
[----:B------:R-:W-:Y:S02]  /*2b150*/  IABS R5, R4 ;  /* 0x0000000400057213 */ /* 0x000fe40000000000 */
[----:B------:R-:W-:Y:S02]  /*2b160*/  ISETP.GE.AND P0, PT, R244, R231, PT ;  /* 0x000000e7f400720c */ /* 0x000fe40003f06270 */
[----:B------:R-:W-:Y:S02]  /*2b170*/  IABS R4, R3 ;  /* 0x0000000300047213 */ /* 0x000fe40000000000 */
[----:B------:R-:W-:Y:S01]  /*2b180*/  IABS R3, R6 ;  /* 0x0000000600037213 */ /* 0x000fe20000000000 */
[----:B------:R-:W-:Y:S01]  /*2b190*/  IMAD.MOV.U32 R6, RZ, RZ, R9 ;  /* 0x000000ffff067224 */ /* 0x000fe200078e0009 */
[----:B------:R-:W-:Y:S02]  /*2b1a0*/  IABS R7, R7 ;  /* 0x0000000700077213 */ /* 0x000fe40000000000 */
[----:B------:R-:W-:Y:S01]  /*2b1b0*/  FSEL R214, R23, -INF , P0 ;  /* 0xff80000017d67808 */ /* 0x000fe20000000000 */
[----:B------:R-:W-:Y:S01]  /*2b1c0*/  VIADD R23, R2, 0xa9 ;  /* 0x000000a902177836 */ /* 0x000fe20000000000 */
[----:B------:R-:W-:Y:S02]  /*2b1d0*/  ISETP.GE.AND P0, PT, R216, R230, PT ;  /* 0x000000e6d800720c */ /* 0x000fe40003f06270 */
[----:B------:R-:W-:Y:S02]  /*2b1e0*/  I2FP.F32.S32 R4, R4 ;  /* 0x0000000400047245 */ /* 0x000fe40000201400 */
[----:B------:R-:W-:Y:S02]  /*2b1f0*/  I2FP.F32.S32 R3, R3 ;  /* 0x0000000300037245 */ /* 0x000fe40000201400 */
[----:B------:R-:W-:Y:S01]  /*2b200*/  I2FP.F32.S32 R7, R7 ;  /* 0x0000000700077245 */ /* 0x000fe20000201400 */
[C---:B------:R-:W-:Y:S01]  /*2b210*/  FFMA.FTZ R69, -R225.reuse, R4, R69 ;  /* 0x00000004e1457223 */ /* 0x040fe20000010145 */
[----:B------:R-:W-:Y:S01]  /*2b220*/  I2FP.F32.S32 R6, R6 ;  /* 0x0000000600067245 */ /* 0x000fe20000201400 */
[C---:B------:R-:W-:Y:S01]  /*2b230*/  FFMA.FTZ R72, -R225.reuse, R3, R72 ;  /* 0x00000003e1487223 */ /* 0x040fe20000010148 */
[----:B------:R-:W-:Y:S01]  /*2b240*/  FSEL R199, R40, -INF , P0 ;  /* 0xff80000028c77808 */ /* 0x000fe20000000000 */
[C---:B------:R-:W-:Y:S01]  /*2b250*/  FFMA.FTZ R47, -R225.reuse, R7, R47 ;  /* 0x00000007e12f7223 */ /* 0x040fe2000001012f */
[----:B------:R-:W-:Y:S01]  /*2b260*/  I2FP.F32.S32 R5, R5 ;  /* 0x0000000500057245 */ /* 0x000fe20000201400 */
[----:B------:R-:W-:Y:S01]  /*2b270*/  FFMA.FTZ R55, -R225, R6, R55 ;  /* 0x00000006e1377223 */ /* 0x000fe20000010137 */
[----:B------:R-:W-:Y:S01]  /*2b280*/  ISETP.GE.AND P0, PT, R218, R230, PT ;  /* 0x000000e6da00720c */ /* 0x000fe20003f06270 */
[C---:B------:R-:W-:Y:S01]  /*2b290*/  VIADD R40, R2.reuse, 0xf8 ;  /* 0x000000f802287836 */ /* 0x040fe20000000000 */
[----:B------:R-:W-:Y:S01]  /*2b2a0*/  IADD3 R9, PT, PT, R169, -0x69, -R0 ;  /* 0xffffff97a9097810 */ /* 0x000fe20007ffe800 */
[----:B------:R-:W-:Y:S01]  /*2b2b0*/  FFMA.FTZ R68, -R225, R5, R68 ;  /* 0x00000005e1447223 */ /* 0x000fe20000010144 */
[C-C-:B------:R-:W-:Y:S02]  /*2b2c0*/  IADD3 R4, PT, PT, R229.reuse, -0x89, -R0.reuse ;  /* 0xffffff77e5047810 */ /* 0x140fe40007ffe800 */
[--C-:B------:R-:W-:Y:S02]  /*2b2d0*/  IADD3 R3, PT, PT, R229, -0x90, -R0.reuse ;  /* 0xffffff70e5037810 */ /* 0x100fe40007ffe800 */
[--C-:B------:R-:W-:Y:S02]  /*2b2e0*/  IADD3 R7, PT, PT, R169, -0x60, -R0.reuse ;  /* 0xffffffa0a9077810 */ /* 0x100fe40007ffe800 */
[----:B------:R-:W-:Y:S02]  /*2b2f0*/  IADD3 R6, PT, PT, R229, -0x91, -R0 ;  /* 0xffffff6fe5067810 */ /* 0x000fe40007ffe800 */
[----:B------:R-:W-:Y:S01]  /*2b300*/  FSEL R204, R41, -INF , P0 ;  /* 0xff80000029cc7808 */ /* 0x000fe20000000000 */
[----:B------:R-:W-:Y:S01]  /*2b310*/  VIADD R41, R2, 0xf1 ;  /* 0x000000f102297836 */ /* 0x000fe20000000000 */
[----:B------:R-:W-:Y:S02]  /*2b320*/  IABS R9, R9 ;  /* 0x0000000900097213 */ /* 0x000fe40000000000 */
[----:B------:R-:W-:Y:S02]  /*2b330*/  ISETP.GE.AND P0, PT, R245, R231, PT ;  /* 0x000000e7f500720c */ /* 0x000fe40003f06270 */
[----:B------:R-:W-:Y:S02]  /*2b340*/  IABS R5, R4 ;  /* 0x0000000400057213 */ /* 0x000fe40000000000 */
[----:B------:R-:W-:Y:S02]  /*2b350*/  IABS R4, R3 ;  /* 0x0000000300047213 */ /* 0x000fe40000000000 */
[----:B------:R-:W-:Y:S02]  /*2b360*/  IABS R7, R7 ;  /* 0x0000000700077213 */ /* 0x000fe40000000000 */
[----:B------:R-:W-:Y:S01]  /*2b370*/  IABS R3, R6 ;  /* 0x0000000600037213 */ /* 0x000fe20000000000 */
[----:B------:R-:W-:Y:S01]  /*2b380*/  IMAD.MOV.U32 R6, RZ, RZ, R9 ;  /* 0x000000ffff067224 */ /* 0x000fe200078e0009 */
[----:B------:R-:W-:Y:S01]  /*2b390*/  FSEL R172, R26, -INF , P0 ;  /* 0xff8000001aac7808 */ /* 0x000fe20000000000 */
[----:B------:R-:W-:Y:S01]  /*2b3a0*/  VIADD R26, R2, 0xa0 ;  /* 0x000000a0021a7836 */ /* 0x000fe20000000000 */
[----:B------:R-:W-:Y:S02]  /*2b3b0*/  ISETP.GE.AND P0, PT, R246, R231, PT ;  /* 0x000000e7f600720c */ /* 0x000fe40003f06270 */
[----:B------:R-:W-:Y:S02]  /*2b3c0*/  I2FP.F32.S32 R7, R7 ;  /* 0x0000000700077245 */ /* 0x000fe40000201400 */
[----:B------:R-:W-:Y:S02]  /*2b3d0*/  I2FP.F32.S32 R3, R3 ;  /* 0x0000000300037245 */ /* 0x000fe40000201400 */
[----:B------:R-:W-:Y:S01]  /*2b3e0*/  I2FP.F32.S32 R5, R5 ;  /* 0x0000000500057245 */ /* 0x000fe20000201400 */
[----:B------:R-:W-:Y:S01]  /*2b3f0*/  FFMA.FTZ R54, -R225, R7, R54 ;  /* 0x00000007e1367223 */ /* 0x000fe20000010136 */
[----:B------:R-:W-:Y:S01]  /*2b400*/  FSEL R173, R27, -INF , P0 ;  /* 0xff8000001bad7808 */ /* 0x000fe20000000000 */
[----:B------:R-:W-:Y:S01]  /*2b410*/  VIADD R27, R2, 0xd9 ;  /* 0x000000d9021b7836 */ /* 0x000fe20000000000 */
[----:B------:R-:W-:Y:S01]  /*2b420*/  I2FP.F32.S32 R6, R6 ;  /* 0x0000000600067245 */ /* 0x000fe20000201400 */
[----:B------:R-:W-:Y:S01]  /*2b430*/  FFMA.FTZ R73, -R225, R5, R73 ;  /* 0x00000005e1497223 */ /* 0x000fe20000010149 */
[----:B------:R-:W-:Y:S01]  /*2b440*/  ISETP.GE.AND P0, PT, R213, R230, PT ;  /* 0x000000e6d500720c */ /* 0x000fe20003f06270 */
[C---:B------:R-:W-:Y:S01]  /*2b450*/  FFMA.FTZ R77, -R225.reuse, R3, R77 ;  /* 0x00000003e14d7223 */ /* 0x040fe2000001014d */
[----:B------:R-:W-:Y:S01]  /*2b460*/  I2FP.F32.S32 R4, R4 ;  /* 0x0000000400047245 */ /* 0x000fe20000201400 */
[----:B------:R-:W-:Y:S01]  /*2b470*/  FFMA.FTZ R59, -R225, R6, R59 ;  /* 0x00000006e13b7223 */ /* 0x000fe2000001013b */
[--C-:B------:R-:W-:Y:S02]  /*2b480*/  IADD3 R7, PT, PT, R169, -0x68, -R0.reuse ;  /* 0xffffff98a9077810 */ /* 0x100fe40007ffe800 */
[----:B------:R-:W-:Y:S01]  /*2b490*/  IADD3 R3, PT, PT, R229, -0x98, -R0 ;  /* 0xffffff68e5037810 */ /* 0x000fe20007ffe800 */
[----:B------:R-:W-:Y:S01]  /*2b4a0*/  FFMA.FTZ R76, -R225, R4, R76 ;  /* 0x00000004e14c7223 */ /* 0x000fe2000001014c */
[--C-:B------:R-:W-:Y:S02]  /*2b4b0*/  IADD3 R5, PT, PT, R229, -0x99, -R0.reuse ;  /* 0xffffff67e5057810 */ /* 0x100fe40007ffe800 */
[----:B------:R-:W-:Y:S01]  /*2b4c0*/  FSEL R210, R44, -INF , P0 ;  /* 0xff8000002cd27808 */ /* 0x000fe20000000000 */
[----:B------:R-:W-:Y:S01]  /*2b4d0*/  VIADD R44, R2, 0x89 ;  /* 0x00000089022c7836 */ /* 0x000fe20000000000 */
[C-C-:B------:R-:W-:Y:S02]  /*2b4e0*/  IADD3 R9, PT, PT, R169.reuse, -0x78, -R0.reuse ;  /* 0xffffff88a9097810 */ /* 0x140fe40007ffe800 */
[----:B------:R-:W-:Y:S02]  /*2b4f0*/  ISETP.GE.AND P0, PT, R212, R230, PT ;  /* 0x000000e6d400720c */ /* 0x000fe40003f06270 */
[----:B------:R-:W-:Y:S02]  /*2b500*/  IADD3 R6, PT, PT, R169, -0x71, -R0 ;  /* 0xffffff8fa9067810 */ /* 0x000fe40007ffe800 */
[----:B------:R-:W-:Y:S02]  /*2b510*/  IABS R7, R7 ;  /* 0x0000000700077213 */ /* 0x000fe40000000000 */
[----:B------:R-:W-:Y:S02]  /*2b520*/  IABS R4, R3 ;  /* 0x0000000300047213 */ /* 0x000fe40000000000 */
[----:B------:R-:W-:Y:S02]  /*2b530*/  IABS R3, R5 ;  /* 0x0000000500037213 */ /* 0x000fe40000000000 */
[----:B------:R-:W-:Y:S02]  /*2b540*/  IABS R5, R9 ;  /* 0x0000000900057213 */ /* 0x000fe40000000000 */
[----:B------:R-:W-:Y:S01]  /*2b550*/  FSEL R211, R45, -INF , P0 ;  /* 0xff8000002dd37808 */ /* 0x000fe20000000000 */
[----:B------:R-:W-:Y:S01]  /*2b560*/  VIADD R45, R2, 0x88 ;  /* 0x00000088022d7836 */ /* 0x000fe20000000000 */
[----:B------:R-:W-:Y:S02]  /*2b570*/  IABS R6, R6 ;  /* 0x0000000600067213 */ /* 0x000fe40000000000 */
[----:B------:R-:W-:Y:S02]  /*2b580*/  ISETP.GE.AND P0, PT, R170, R231, PT ;  /* 0x000000e7aa00720c */ /* 0x000fe40003f06270 */
[----:B------:R-:W-:Y:S02]  /*2b590*/  I2FP.F32.S32 R7, R7 ;  /* 0x0000000700077245 */ /* 0x000fe40000201400 */
[----:B------:R-:W-:Y:S02]  /*2b5a0*/  I2FP.F32.S32 R3, R3 ;  /* 0x0000000300037245 */ /* 0x000fe40000201400 */
[----:B------:R-:W-:Y:S01]  /*2b5b0*/  I2FP.F32.S32 R5, R5 ;  /* 0x0000000500057245 */ /* 0x000fe20000201400 */
[C---:B------:R-:W-:Y:S01]  /*2b5c0*/  FFMA.FTZ R58, -R225.reuse, R7, R58 ;  /* 0x00000007e13a7223 */ /* 0x040fe2000001013a */
[----:B------:R-:W-:Y:S01]  /*2b5d0*/  I2FP.F32.S32 R6, R6 ;  /* 0x0000000600067245 */ /* 0x000fe20000201400 */
[----:B------:R-:W-:Y:S01]  /*2b5e0*/  FFMA.FTZ R81, -R225, R3, R81 ;  /* 0x00000003e1517223 */ /* 0x000fe20000010151 */
[----:B------:R-:W-:Y:S01]  /*2b5f0*/  FSEL R185, R30, -INF , P0 ;  /* 0xff8000001eb97808 */ /* 0x000fe20000000000 */
[C---:B------:R-:W-:Y:S01]  /*2b600*/  VIADD R30, R2.reuse, 0xe1 ;  /* 0x000000e1021e7836 */ /* 0x040fe20000000000 */
        /* <DEDUP_REMOVED lines=10> */
[--C-:B------:R-:W-:Y:S02]  /*2b6b0*/  IADD3 R6, PT, PT, R169, -0x80, -R0.reuse ;  /* 0xffffff80a9067810 */ /* 0x100fe40007ffe800 */
        /* <DEDUP_REMOVED lines=8> */
[----:B------:R-:W-:Y:S02]  /*2b740*/  I2FP.F32.S32 R7, R7 ;  /* 0x0000000700077245 */ /* 0x000fe40000201400 */
[----:B------:R-:W-:Y:S02]  /*2b750*/  ISETP.GE.AND P0, PT, R206, R230, PT ;  /* 0x000000e6ce00720c */ /* 0x000fe40003f06270 */
[----:B------:R-:W-:Y:S01]  /*2b760*/  IABS R5, R9 ;  /* 0x0000000900057213 */ /* 0x000fe20000000000 */
[C---:B------:R-:W-:Y:S01]  /*2b770*/  FFMA.FTZ R62, -R225.reuse, R7, R62 ;  /* 0x00000007e13e7223 */ /* 0x040fe2000001013e */
[----:B------:R-:W-:Y:S02]  /*2b780*/  I2FP.F32.S32 R4, R4 ;  /* 0x0000000400047245 */ /* 0x000fe40000201400 */
[----:B------:R-:W-:Y:S02]  /*2b790*/  I2FP.F32.S32 R3, R3 ;  /* 0x0000000300037245 */ /* 0x000fe40000201400 */
[----:B------:R-:W-:Y:S01]  /*2b7a0*/  I2FP.F32.S32 R6, R6 ;  /* 0x0000000600067245 */ /* 0x000fe20000201400 */
[----:B------:R-:W-:Y:S01]  /*2b7b0*/  FFMA.FTZ R84, -R225, R4, R84 ;  /* 0x00000004e1547223 */ /* 0x000fe20000010154 */
[----:B------:R-:W-:Y:S01]  /*2b7c0*/  FSEL R208, R49, -INF , P0 ;  /* 0xff80000031d07808 */ /* 0x000fe20000000000 */
[----:B------:R-:W-:Y:S01]  /*2b7d0*/  IMAD.MOV.U32 R49, RZ, RZ, R176 ;  /* 0x000000ffff317224 */ /* 0x000fe200078e00b0 */
[----:B------:R-:W-:Y:S01]  /*2b7e0*/  I2FP.F32.S32 R5, R5 ;  /* 0x0000000500057245 */ /* 0x000fe20000201400 */
[----:B------:R-:W-:Y:S01]  /*2b7f0*/  VIADD R176, R2, 0x78 ;  /* 0x0000007802b07836 */ /* 0x000fe20000000000 */
[----:B------:R-:W-:Y:S01]  /*2b800*/  IADD3 R9, PT, PT, R169, -0x89, -R0 ;  /* 0xffffff77a9097810 */ /* 0x000fe20007ffe800 */
[----:B------:R-:W-:Y:S01]  /*2b810*/  FFMA.FTZ R85, -R225, R3, R85 ;  /* 0x00000003e1557223 */ /* 0x000fe20000010155 */
[----:B------:R-:W-:Y:S01]  /*2b820*/  ISETP.GE.AND P0, PT, R17, R231, PT ;  /* 0x000000e71100720c */ /* 0x000fe20003f06270 */
[----:B------:R-:W-:Y:S01]  /*2b830*/  FFMA.FTZ R70, -R225, R6, R70 ;  /* 0x00000006e1467223 */ /* 0x000fe20000010146 */
[--C-:B------:R-:W-:Y:S01]  /*2b840*/  IADD3 R7, PT, PT, R169, -0x79, -R0.reuse ;  /* 0xffffff87a9077810 */ /* 0x100fe20007ffe800 */
[----:B------:R-:W-:Y:S01]  /*2b850*/  FFMA.FTZ R71, -R225, R5, R71 ;  /* 0x00000005e1477223 */ /* 0x000fe20000010147 */
[C-C-:B------:R-:W-:Y:S02]  /*2b860*/  IADD3 R4, PT, PT, R229.reuse, -0xa8, -R0.reuse ;  /* 0xffffff58e5047810 */ /* 0x140fe40007ffe800 */
[C-C-:B------:R-:W-:Y:S02]  /*2b870*/  IADD3 R3, PT, PT, R229.reuse, -0xa9, -R0.reuse ;  /* 0xffffff57e5037810 */ /* 0x140fe40007ffe800 */
[----:B------:R-:W-:Y:S02]  /*2b880*/  IADD3 R6, PT, PT, R229, -0xb0, -R0 ;  /* 0xffffff50e5067810 */ /* 0x000fe40007ffe800 */
[----:B------:R-:W-:Y:S02]  /*2b890*/  IABS R9, R9 ;  /* 0x0000000900097213 */ /* 0x000fe40000000000 */
[----:B------:R-:W-:Y:S01]  /*2b8a0*/  FSEL R191, R34, -INF , P0 ;  /* 0xff80000022bf7808 */ /* 0x000fe20000000000 */
[----:B------:R-:W-:Y:S01]  /*2b8b0*/  IMAD.MOV.U32 R34, RZ, RZ, R175 ;  /* 0x000000ffff227224 */ /* 0x000fe200078e00af */
[----:B------:R-:W-:Y:S01]  /*2b8c0*/  IABS R7, R7 ;  /* 0x0000000700077213 */ /* 0x000fe20000000000 */
[----:B------:R-:W-:Y:S01]  /*2b8d0*/  VIADD R175, R2, 0x79 ;  /* 0x0000007902af7836 */ /* 0x000fe20000000000 */
[----:B------:R-:W-:Y:S02]  /*2b8e0*/  ISETP.GE.AND P0, PT, R20, R231, PT ;  /* 0x000000e71400720c */ /* 0x000fe40003f06270 */
[----:B------:R-:W-:Y:S02]  /*2b8f0*/  IABS R5, R4 ;  /* 0x0000000400057213 */ /* 0x000fe40000000000 */
[----:B------:R-:W-:Y:S02]  /*2b900*/  IABS R4, R3 ;  /* 0x0000000300047213 */ /* 0x000fe40000000000 */
[----:B------:R-:W-:Y:S01]  /*2b910*/  IABS R3, R6 ;  /* 0x0000000600037213 */ /* 0x000fe20000000000 */
[----:B------:R-:W-:Y:S01]  /*2b920*/  IMAD.MOV.U32 R6, RZ, RZ, R9 ;  /* 0x000000ffff067224 */ /* 0x000fe200078e0009 */
[----:B------:R-:W-:Y:S02]  /*2b930*/  I2FP.F32.S32 R7, R7 ;  /* 0x0000000700077245 */ /* 0x000fe40000201400 */
[----:B------:R-:W-:Y:S01]  /*2b940*/  FSEL R194, R35, -INF , P0 ;  /* 0xff80000023c27808 */ /* 0x000fe20000000000 */
[----:B------:R-:W-:Y:S01]  /*2b950*/  VIADD R35, R2, 0x99 ;  /* 0x0000009902237836 */ /* 0x000fe20000000000 */
[----:B------:R-:W-:Y:S01]  /*2b960*/  ISETP.GE.AND P0, PT, R205, R230, PT ;  /* 0x000000e6cd00720c */ /* 0x000fe20003f06270 */
[C---:B------:R-:W-:Y:S01]  /*2b970*/  FFMA.FTZ R67, -R225.reuse, R7, R67 ;  /* 0x00000007e1437223 */ /* 0x040fe20000010143 */
[----:B------:R-:W-:Y:S02]  /*2b980*/  I2FP.F32.S32 R4, R4 ;  /* 0x0000000400047245 */ /* 0x000fe40000201400 */
[----:B------:R-:W-:Y:S02]  /*2b990*/  I2FP.F32.S32 R3, R3 ;  /* 0x0000000300037245 */ /* 0x000fe40000201400 */
[----:B------:R-:W-:Y:S01]  /*2b9a0*/  I2FP.F32.S32 R6, R6 ;  /* 0x0000000600067245 */ /* 0x000fe20000201400 */
[C---:B------:R-:W-:Y:S01]  /*2b9b0*/  FFMA.FTZ R89, -R225.reuse, R4, R89 ;  /* 0x00000004e1597223 */ /* 0x040fe20000010159 */
[----:B------:R-:W-:Y:S01]  /*2b9c0*/  FSEL R202, R52, -INF , P0 ;  /* 0xff80000034ca7808 */ /* 0x000fe20000000000 */
[----:B------:R-:W-:Y:S01]  /*2b9d0*/  FFMA.FTZ R92, -R225, R3, R92 ;  /* 0x00000003e15c7223 */ /* 0x000fe2000001015c */
[--C-:B------:R-:W-:Y:S01]  /*2b9e0*/  IADD3 R7, PT, PT, R169, -0x88, -R0.reuse ;  /* 0xffffff78a9077810 */ /* 0x100fe20007ffe800 */
[----:B------:R-:W-:Y:S01]  /*2b9f0*/  FFMA.FTZ R75, -R225, R6, R75 ;  /* 0x00000006e14b7223 */ /* 0x000fe2000001014b */
[----:B------:R-:W-:Y:S02]  /*2ba00*/  ISETP.GE.AND P0, PT, R203, R230, PT ;  /* 0x000000e6cb00720c */ /* 0x000fe40003f06270 */
[----:B------:R-:W-:Y:S02]  /*2ba10*/  I2FP.F32.S32 R5, R5 ;  /* 0x0000000500057245 */ /* 0x000fe40000201400 */
[----:B------:R-:W-:Y:S02]  /*2ba20*/  IADD3 R4, PT, PT, R229, -0xb1, -R0 ;  /* 0xffffff4fe5047810 */ /* 0x000fe40007ffe800 */
[----:B------:R-:W-:Y:S01]  /*2ba30*/  IABS R7, R7 ;  /* 0x0000000700077213 */ /* 0x000fe20000000000 */
[----:B------:R-:W-:Y:S01]  /*2ba40*/  FFMA.FTZ R88, -R225, R5, R88 ;  /* 0x00000005e1587223 */ /* 0x000fe20000010158 */
[--C-:B------:R-:W-:Y:S02]  /*2ba50*/  IADD3 R9, PT, PT, R169, -0x91, -R0.reuse ;  /* 0xffffff6fa9097810 */ /* 0x100fe40007ffe800 */
[--C-:B------:R-:W-:Y:S02]  /*2ba60*/  IADD3 R3, PT, PT, R229, -0xb8, -R0.reuse ;  /* 0xffffff48e5037810 */ /* 0x100fe40007ffe800 */
[----:B------:R-:W-:Y:S02]  /*2ba70*/  FSEL R201, R53, -INF , P0 ;  /* 0xff80000035c97808 */ /* 0x000fe40000000000 */
[----:B------:R-:W-:Y:S02]  /*2ba80*/  IADD3 R6, PT, PT, R229, -0xb9, -R0 ;  /* 0xffffff47e5067810 */ /* 0x000fe40007ffe800 */
[----:B------:R-:W-:Y:S02]  /*2ba90*/  ISETP.GE.AND P0, PT, R13, R231, PT ;  /* 0x000000e70d00720c */ /* 0x000fe40003f06270 */
[----:B------:R-:W-:Y:S02]  /*2baa0*/  IABS R5, R4 ;  /* 0x0000000400057213 */ /* 0x000fe40000000000 */
[----:B------:R-:W-:Y:S02]  /*2bab0*/  I2FP.F32.S32 R7, R7 ;  /* 0x0000000700077245 */ /* 0x000fe40000201400 */
[----:B------:R-:W-:Y:S02]  /*2bac0*/  IABS R9, R9 ;  /* 0x0000000900097213 */ /* 0x000fe40000000000 */
[----:B------:R-:W-:Y:S01]  /*2bad0*/  IABS R4, R3 ;  /* 0x0000000300047213 */ /* 0x000fe20000000000 */
[----:B------:R-:W-:Y:S01]  /*2bae0*/  FFMA.FTZ R74, -R225, R7, R74 ;  /* 0x00000007e14a7223 */ /* 0x000fe2000001014a */
[----:B------:R-:W-:Y:S01]  /*2baf0*/  IABS R3, R6 ;  /* 0x0000000600037213 */ /* 0x000fe20000000000 */
[----:B------:R-:W-:Y:S01]  /*2bb00*/  IMAD.MOV.U32 R6, RZ, RZ, R9 ;  /* 0x000000ffff067224 */ /* 0x000fe200078e0009 */
[----:B------:R-:W-:Y:S01]  /*2bb10*/  FSEL R200, R38, -INF , P0 ;  /* 0xff80000026c87808 */ /* 0x000fe20000000000 */
[----:B------:R-:W-:Y:S01]  /*2bb20*/  VIADD R38, R2, 0xe9 ;  /* 0x000000e902267836 */ /* 0x000fe20000000000 */
[----:B------:R-:W-:Y:S02]  /*2bb30*/  ISETP.GE.AND P0, PT, R14, R231, PT ;  /* 0x000000e70e00720c */ /* 0x000fe40003f06270 */
[----:B------:R-:W-:Y:S02]  /*2bb40*/  I2FP.F32.S32 R3, R3 ;  /* 0x0000000300037245 */ /* 0x000fe40000201400 */
[--C-:B------:R-:W-:Y:S02]  /*2bb50*/  IADD3 R7, PT, PT, R169, -0x90, -R0.reuse ;  /* 0xffffff70a9077810 */ /* 0x100fe40007ffe800 */
[----:B------:R-:W-:Y:S01]  /*2bb60*/  I2FP.F32.S32 R5, R5 ;  /* 0x0000000500057245 */ /* 0x000fe20000201400 */
[----:B------:R-:W-:Y:S01]  /*2bb70*/  FFMA.FTZ R97, -R225, R3, R97 ;  /* 0x00000003e1617223 */ /* 0x000fe20000010161 */
[----:B------:R-:W-:Y:S01]  /*2bb80*/  FSEL R197, R39, -INF , P0 ;  /* 0xff80000027c57808 */ /* 0x000fe20000000000 */
[----:B------:R-:W-:Y:S01]  /*2bb90*/  VIADD R39, R2, 0xf0 ;  /* 0x000000f002277836 */ /* 0x000fe20000000000 */
[----:B------:R-:W-:Y:S01]  /*2bba0*/  ISETP.GE.AND P0, PT, R192, R230, PT ;  /* 0x000000e6c000720c */ /* 0x000fe20003f06270 */
[----:B------:R-:W-:Y:S01]  /*2bbb0*/  FFMA.FTZ R93, -R225, R5, R93 ;  /* 0x00000005e15d7223 */ /* 0x000fe2000001015d */
[----:B------:R-:W-:Y:S02]  /*2bbc0*/  IADD3 R9, PT, PT, R169, -0x99, -R0 ;  /* 0xffffff67a9097810 */ /* 0x000fe40007ffe800 */
[----:B------:R-:W-:Y:S02]  /*2bbd0*/  I2FP.F32.S32 R4, R4 ;  /* 0x0000000400047245 */ /* 0x000fe40000201400 */
[----:B------:R-:W-:Y:S02]  /*2bbe0*/  IABS R7, R7 ;  /* 0x0000000700077213 */ /* 0x000fe40000000000 */
[----:B------:R-:W-:Y:S01]  /*2bbf0*/  I2FP.F32.S32 R6, R6 ;  /* 0x0000000600067245 */ /* 0x000fe20000201400 */
[----:B------:R-:W-:Y:S01]  /*2bc00*/  FFMA.FTZ R96, -R225, R4, R96 ;  /* 0x00000004e1607223 */ /* 0x000fe20000010160 */
[--C-:B------:R-:W-:Y:S02]  /*2bc10*/  IADD3 R3, PT, PT, R229, -0xc0, -R0.reuse ;  /* 0xffffff40e5037810 */ /* 0x100fe40007ffe800 */
[----:B------:R-:W-:Y:S01]  /*2bc20*/  FSEL R196, R56, -INF , P0 ;  /* 0xff80000038c47808 */ /* 0x000fe20000000000 */
[----:B------:R-:W-:Y:S01]  /*2bc30*/  FFMA.FTZ R79, -R225, R6, R79 ;  /* 0x00000006e14f7223 */ /* 0x000fe2000001014f */
[--C-:B------:R-:W-:Y:S02]  /*2bc40*/  IADD3 R5, PT, PT, R229, -0xc1, -R0.reuse ;  /* 0xffffff3fe5057810 */ /* 0x100fe40007ffe800 */
[----:B------:R-:W-:Y:S02]  /*2bc50*/  IABS R9, R9 ;  /* 0x0000000900097213 */ /* 0x000fe40000000000 */
[----:B------:R-:W-:Y:S02]  /*2bc60*/  ISETP.GE.AND P0, PT, R190, R230, PT ;  /* 0x000000e6be00720c */ /* 0x000fe40003f06270 */
[----:B------:R-:W-:Y:S02]  /*2bc70*/  I2FP.F32.S32 R7, R7 ;  /* 0x0000000700077245 */ /* 0x000fe40000201400 */
[----:B------:R-:W-:Y:S02]  /*2bc80*/  IABS R4, R3 ;  /* 0x0000000300047213 */ /* 0x000fe40000000000 */
[----:B------:R-:W-:Y:S01]  /*2bc90*/  IADD3 R6, PT, PT, R169, -0x98, -R0 ;  /* 0xffffff68a9067810 */ /* 0x000fe20007ffe800 */
[----:B------:R-:W-:Y:S01]  /*2bca0*/  FFMA.FTZ R78, -R225, R7, R78 ;  /* 0x00000007e14e7223 */ /* 0x000fe2000001014e */
[----:B------:R-:W-:Y:S01]  /*2bcb0*/  IABS R3, R5 ;  /* 0x0000000500037213 */ /* 0x000fe20000000000 */
[----:B------:R-:W-:Y:S01]  /*2bcc0*/  IMAD.MOV.U32 R5, RZ, RZ, R9 ;  /* 0x000000ffff057224 */ /* 0x000fe200078e0009 */
[----:B------:R-:W-:Y:S01]  /*2bcd0*/  FSEL R193, R57, -INF , P0 ;  /* 0xff80000039c17808 */ /* 0x000fe20000000000 */
[----:B------:R-:W-:Y:S01]  /*2bce0*/  VIADD R9, R2, 0xc8 ;  /* 0x000000c802097836 */ /* 0x000fe20000000000 */
[----:B------:R-:W-:Y:S02]  /*2bcf0*/  ISETP.GE.AND P0, PT, R216, R231, PT ;  /* 0x000000e7d800720c */ /* 0x000fe40003f06270 */
[----:B------:R-:W-:Y:S02]  /*2bd00*/  IADD3 R7, PT, PT, R169, -0xa0, -R0 ;  /* 0xffffff60a9077810 */ /* 0x000fe40007ffe800 */
[----:B------:R-:W-:Y:S02]  /*2bd10*/  IABS R6, R6 ;  /* 0x0000000600067213 */ /* 0x000fe40000000000 */
[----:B------:R-:W-:Y:S01]  /*2bd20*/  FSEL R187, R42, -INF , P0 ;  /* 0xff8000002abb7808 */ /* 0x000fe20000000000 */
[----:B------:R-:W-:Y:S01]  /*2bd30*/  VIADD R42, R2, 0xf9 ;  /* 0x000000f9022a7836 */ /* 0x000fe20000000000 */
[----:B------:R-:W-:Y:S02]  /*2bd40*/  I2FP.F32.S32 R5, R5 ;  /* 0x0000000500057245 */ /* 0x000fe40000201400 */
[----:B------:R-:W-:Y:S02]  /*2bd50*/  ISETP.GE.AND P0, PT, R218, R231, PT ;  /* 0x000000e7da00720c */ /* 0x000fe40003f06270 */
[----:B------:R-:W-:Y:S01]  /*2bd60*/  I2FP.F32.S32 R3, R3 ;  /* 0x0000000300037245 */ /* 0x000fe20000201400 */
[C---:B------:R-:W-:Y:S01]  /*2bd70*/  FFMA.FTZ R83, -R225.reuse, R5, R83 ;  /* 0x00000005e1537223 */ /* 0x040fe20000010153 */
[----:B------:R-:W-:Y:S02]  /*2bd80*/  IABS R7, R7 ;  /* 0x0000000700077213 */ /* 0x000fe40000000000 */
[----:B------:R-:W-:Y:S01]  /*2bd90*/  I2FP.F32.S32 R6, R6 ;  /* 0x0000000600067245 */ /* 0x000fe20000201400 */
[----:B------:R-:W-:Y:S01]  /*2bda0*/  FFMA.FTZ R101, -R225, R3, R101 ;  /* 0x00000003e1657223 */ /* 0x000fe20000010165 */
[----:B------:R-:W-:Y:S01]  /*2bdb0*/  FSEL R186, R43, -INF , P0 ;  /* 0xff8000002bba7808 */ /* 0x000fe20000000000 */
[----:B------:R-:W-:Y:S01]  /*2bdc0*/  VIADD R43, R2, 0x90 ;  /* 0x00000090022b7836 */ /* 0x000fe20000000000 */
[----:B------:R-:W-:Y:S01]  /*2bdd0*/  I2FP.F32.S32 R4, R4 ;  /* 0x0000000400047245 */ /* 0x000fe20000201400 */
[----:B------:R-:W-:Y:S01]  /*2bde0*/  FFMA.FTZ R82, -R225, R6, R82 ;  /* 0x00000006e1527223 */ /* 0x000fe20000010152 */
[----:B------:R-:W-:Y:S02]  /*2bdf0*/  ISETP.GE.AND P0, PT, R178, R230, PT ;  /* 0x000000e6b200720c */ /* 0x000fe40003f06270 */
[----:B------:R-:W-:Y:S01]  /*2be00*/  I2FP.F32.S32 R5, R7 ;  /* 0x0000000700057245 */ /* 0x000fe20000201400 */
[----:B------:R-:W-:Y:S01]  /*2be10*/  VIADD R7, R2, 0xc1 ;  /* 0x000000c102077836 */ /* 0x000fe20000000000 */
[----:B------:R-:W-:Y:S01]  /*2be20*/  IADD3 R3, PT, PT, R229, -0xc9, -R0 ;  /* 0xffffff37e5037810 */ /* 0x000fe20007ffe800 */
[----:B------:R-:W-:Y:S01]  /*2be30*/  FFMA.FTZ R100, -R225, R4, R100 ;  /* 0x00000004e1647223 */ /* 0x000fe20000010164 */
        /* <DEDUP_REMOVED lines=15> */
[----:B------:R-:W-:Y:S01]  /*2bf30*/  VIADD R46, R2, 0x81 ;  /* 0x00000081022e7836 */ /* 0x000fe20000000000 */
[----:B------:R-:W-:Y:S01]  /*2bf40*/  ISETP.GE.AND P0, PT, R212, R231, PT ;  /* 0x000000e7d400720c */ /* 0x000fe20003f06270 */
[----:B------:R-:W-:Y:S01]  /*2bf50*/  FFMA.FTZ R104, -R225, R4, R104 ;  /* 0x00000004e1687223 */ /* 0x000fe20000010168 */
[--C-:B------:R-:W-:Y:S01]  /*2bf60*/  IADD3 R3, PT, PT, R229, -0xd0, -R0.reuse ;  /* 0xffffff30e5037810 */ /* 0x100fe20007ffe800 */
[----:B------:R-:W-:Y:S01]  /*2bf70*/  FFMA.FTZ R87, -R225, R5, R87 ;  /* 0x00000005e1577223 */ /* 0x000fe20000010157 */
[--C-:B------:R-:W-:Y:S02]  /*2bf80*/  IADD3 R5, PT, PT, R169, -0xa8, -R0.reuse ;  /* 0xffffff58a9057810 */ /* 0x100fe40007ffe800 */
[----:B------:R-:W-:Y:S01]  /*2bf90*/  FSEL R179, R47, -INF , P0 ;  /* 0xff8000002fb37808 */ /* 0x000fe20000000000 */
[----:B------:R-:W-:Y:S01]  /*2bfa0*/  VIADD R47, R2, 0x80 ;  /* 0x00000080022f7836 */ /* 0x000fe20000000000 */
[----:B------:R-:W-:Y:S02]  /*2bfb0*/  IADD3 R4, PT, PT, R169, -0xa9, -R0 ;  /* 0xffffff57a9047810 */ /* 0x000fe40007ffe800 */
[----:B------:R-:W-:Y:S02]  /*2bfc0*/  IABS R3, R3 ;  /* 0x0000000300037213 */ /* 0x000fe40000000000 */
[----:B------:R-:W-:Y:S02]  /*2bfd0*/  ISETP.GE.AND P0, PT, R176, R230, PT ;  /* 0x000000e6b000720c */ /* 0x000fe40003f06270 */
[----:B------:R-:W-:Y:S02]  /*2bfe0*/  IABS R5, R5 ;  /* 0x0000000500057213 */ /* 0x000fe40000000000 */
[----:B------:R-:W-:Y:S02]  /*2bff0*/  IABS R4, R4 ;  /* 0x0000000400047213 */ /* 0x000fe40000000000 */
[----:B------:R-:W-:Y:S02]  /*2c000*/  I2FP.F32.S32 R3, R3 ;  /* 0x0000000300037245 */ /* 0x000fe40000201400 */
[----:B------:R-:W-:Y:S02]  /*2c010*/  FSEL R64, R64, -INF , P0 ;  /* 0xff80000040407808 */ /* 0x000fe40000000000 */
[----:B------:R-:W-:Y:S01]  /*2c020*/  I2FP.F32.S32 R5, R5 ;  /* 0x0000000500057245 */ /* 0x000fe20000201400 */
[----:B------:R-:W-:Y:S01]  /*2c030*/  FFMA.FTZ R108, -R225, R3, R108 ;  /* 0x00000003e16c7223 */ /* 0x000fe2000001016c */
[----:B------:R-:W-:Y:S02]  /*2c040*/  ISETP.GE.AND P0, PT, R175, R230, PT ;  /* 0x000000e6af00720c */ /* 0x000fe40003f06270 */
[----:B------:R-:W-:Y:S01]  /*2c050*/  I2FP.F32.S32 R4, R4 ;  /* 0x0000000400047245 */ /* 0x000fe20000201400 */
[----:B------:R-:W-:Y:S01]  /*2c060*/  FFMA.FTZ R90, -R225, R5, R90 ;  /* 0x00000005e15a7223 */ /* 0x000fe2000001015a */
[----:B------:R-:W-:Y:S02]  /*2c070*/  FSEL R61, R65, -INF , P0 ;  /* 0xff800000413d7808 */ /* 0x000fe40000000000 */
[--C-:B------:R-:W-:Y:S01]  /*2c080*/  IADD3 R3, PT, PT, R229, -0xd1, -R0.reuse ;  /* 0xffffff2fe5037810 */ /* 0x100fe20007ffe800 */
[----:B------:R-:W-:Y:S01]  /*2c090*/  FFMA.FTZ R91, -R225, R4, R91 ;  /* 0x00000004e15b7223 */ /* 0x000fe2000001015b */
[----:B------:R-:W-:Y:S02]  /*2c0a0*/  ISETP.GE.AND P0, PT, R207, R231, PT ;  /* 0x000000e7cf00720c */ /* 0x000fe40003f06270 */
[C-C-:B------:R-:W-:Y:S02]  /*2c0b0*/  IADD3 R5, PT, PT, R169.reuse, -0xb0, -R0.reuse ;  /* 0xffffff50a9057810 */ /* 0x140fe40007ffe800 */
[----:B------:R-:W-:Y:S02]  /*2c0c0*/  IADD3 R4, PT, PT, R169, -0xb1, -R0 ;  /* 0xffffff4fa9047810 */ /* 0x000fe40007ffe800 */
[----:B------:R-:W-:Y:S02]  /*2c0d0*/  IABS R3, R3 ;  /* 0x0000000300037213 */ /* 0x000fe40000000000 */
[----:B------:R-:W-:Y:S02]  /*2c0e0*/  FSEL R60, R50, -INF , P0 ;  /* 0xff800000323c7808 */ /* 0x000fe40000000000 */
[----:B------:R-:W-:Y:S02]  /*2c0f0*/  IABS R5, R5 ;  /* 0x0000000500057213 */ /* 0x000fe40000000000 */
[----:B------:R-:W-:Y:S02]  /*2c100*/  ISETP.GE.AND P0, PT, R206, R231, PT ;  /* 0x000000e7ce00720c */ /* 0x000fe40003f06270 */
[----:B------:R-:W-:Y:S02]  /*2c110*/  IABS R4, R4 ;  /* 0x0000000400047213 */ /* 0x000fe40000000000 */
[----:B------:R-:W-:Y:S02]  /*2c120*/  I2FP.F32.S32 R3, R3 ;  /* 0x0000000300037245 */ /* 0x000fe40000201400 */
[----:B------:R-:W-:Y:S02]  /*2c130*/  I2FP.F32.S32 R5, R5 ;  /* 0x0000000500057245 */ /* 0x000fe40000201400 */
[----:B------:R-:W-:Y:S01]  /*2c140*/  FSEL R53, R51, -INF , P0 ;  /* 0xff80000033357808 */ /* 0x000fe20000000000 */
[----:B------:R-:W-:Y:S01]  /*2c150*/  FFMA.FTZ R109, -R225, R3, R109 ;  /* 0x00000003e16d7223 */ /* 0x000fe2000001016d */
[----:B------:R-:W-:Y:S01]  /*2c160*/  ISETP.GE.AND P0, PT, R47, R230, PT ;  /* 0x000000e62f00720c */ /* 0x000fe20003f06270 */
[----:B------:R-:W-:Y:S01]  /*2c170*/  FFMA.FTZ R94, -R225, R5, R94 ;  /* 0x00000005e15e7223 */ /* 0x000fe2000001015e */
[----:B------:R-:W-:Y:S02]  /*2c180*/  I2FP.F32.S32 R4, R4 ;  /* 0x0000000400047245 */ /* 0x000fe40000201400 */
[--C-:B------:R-:W-:Y:S02]  /*2c190*/  IADD3 R3, PT, PT, R229, -0xd8, -R0.reuse ;  /* 0xffffff28e5037810 */ /* 0x100fe40007ffe800 */
[----:B------:R-:W-:Y:S01]  /*2c1a0*/  FSEL R51, R68, -INF , P0 ;  /* 0xff80000044337808 */ /* 0x000fe20000000000 */
[----:B------:R-:W-:Y:S01]  /*2c1b0*/  FFMA.FTZ R95, -R225, R4, R95 ;  /* 0x00000004e15f7223 */ /* 0x000fe2000001015f */
[--C-:B------:R-:W-:Y:S02]  /*2c1c0*/  IADD3 R5, PT, PT, R229, -0xd9, -R0.reuse ;  /* 0xffffff27e5057810 */ /* 0x100fe40007ffe800 */
[----:B------:R-:W-:Y:S02]  /*2c1d0*/  ISETP.GE.AND P0, PT, R46, R230, PT ;  /* 0x000000e62e00720c */ /* 0x000fe40003f06270 */
[----:B------:R-:W-:Y:S02]  /*2c1e0*/  IADD3 R6, PT, PT, R169, -0xb8, -R0 ;  /* 0xffffff48a9067810 */ /* 0x000fe40007ffe800 */
[----:B------:R-:W-:Y:S02]  /*2c1f0*/  IABS R4, R3 ;  /* 0x0000000300047213 */ /* 0x000fe40000000000 */
[----:B------:R-:W-:Y:S02]  /*2c200*/  IABS R3, R5 ;  /* 0x0000000500037213 */ /* 0x000fe40000000000 */
[----:B------:R-:W-:Y:S02]  /*2c210*/  FSEL R50, R69, -INF , P0 ;  /* 0xff80000045327808 */ /* 0x000fe40000000000 */
[----:B------:R-:W-:Y:S02]  /*2c220*/  IABS R5, R6 ;  /* 0x0000000600057213 */ /* 0x000fe40000000000 */
[----:B------:R-:W-:Y:S02]  /*2c230*/  ISETP.GE.AND P0, PT, R205, R231, PT ;  /* 0x000000e7cd00720c */ /* 0x000fe40003f06270 */
[----:B------:R-:W-:Y:S02]  /*2c240*/  I2FP.F32.S32 R3, R3 ;  /* 0x0000000300037245 */ /* 0x000fe40000201400 */
[----:B------:R-:W-:Y:S02]  /*2c250*/  I2FP.F32.S32 R5, R5 ;  /* 0x0000000500057245 */ /* 0x000fe40000201400 */
[----:B------:R-:W-:Y:S01]  /*2c260*/  FSEL R54, R54, -INF , P0 ;  /* 0xff80000036367808 */ /* 0x000fe20000000000 */
[----:B------:R-:W-:Y:S01]  /*2c270*/  FFMA.FTZ R113, -R225, R3, R113 ;  /* 0x00000003e1717223 */ /* 0x000fe20000010171 */
[----:B------:R-:W-:Y:S01]  /*2c280*/  ISETP.GE.AND P0, PT, R203, R231, PT ;  /* 0x000000e7cb00720c */ /* 0x000fe20003f06270 */
[----:B------:R-:W-:Y:S01]  /*2c290*/  FFMA.FTZ R98, -R225, R5, R98 ;  /* 0x00000005e1627223 */ /* 0x000fe20000010162 */
[--C-:B------:R-:W-:Y:S02]  /*2c2a0*/  IADD3 R6, PT, PT, R169, -0xb9, -R0.reuse ;  /* 0xffffff47a9067810 */ /* 0x100fe40007ffe800 */
[----:B------:R-:W-:Y:S02]  /*2c2b0*/  I2FP.F32.S32 R4, R4 ;  /* 0x0000000400047245 */ /* 0x000fe40000201400 */
[----:B------:R-:W-:Y:S02]  /*2c2c0*/  IADD3 R3, PT, PT, R229, -0xe0, -R0 ;  /* 0xffffff20e5037810 */ /* 0x000fe40007ffe800 */
[----:B------:R-:W-:Y:S01]  /*2c2d0*/  FSEL R55, R55, -INF , P0 ;  /* 0xff80000037377808 */ /* 0x000fe20000000000 */
[----:B------:R-:W-:Y:S01]  /*2c2e0*/  FFMA.FTZ R112, -R225, R4, R112 ;  /* 0x00000004e1707223 */ /* 0x000fe20000010170 */
[----:B------:R-:W-:Y:S02]  /*2c2f0*/  IADD3 R5, PT, PT, R229, -0xe1, -R0 ;  /* 0xffffff1fe5057810 */ /* 0x000fe40007ffe800 */
[----:B------:R-:W-:Y:S02]  /*2c300*/  IABS R6, R6 ;  /* 0x0000000600067213 */ /* 0x000fe40000000000 */
[-C--:B------:R-:W-:Y:S02]  /*2c310*/  ISETP.GE.AND P0, PT, R45, R230.reuse, PT ;  /* 0x000000e62d00720c */ /* 0x080fe40003f06270 */
[----:B------:R-:W-:Y:S02]  /*2c320*/  IABS R4, R3 ;  /* 0x0000000300047213 */ /* 0x000fe40000000000 */
[----:B------:R-:W-:Y:S01]  /*2c330*/  IABS R3, R5 ;  /* 0x0000000500037213 */ /* 0x000fe20000000000 */
[----:B------:R-:W-:Y:S01]  /*2c340*/  IMAD.MOV.U32 R5, RZ, RZ, R6 ;  /* 0x000000ffff057224 */ /* 0x000fe200078e0006 */
[----:B------:R-:W-:Y:S02]  /*2c350*/  FSEL R72, R72, -INF , P0 ;  /* 0xff80000048487808 */ /* 0x000fe40000000000 */
[----:B------:R-:W-:Y:S02]  /*2c360*/  ISETP.GE.AND P0, PT, R44, R230, PT ;  /* 0x000000e62c00720c */ /* 0x000fe40003f06270 */
[----:B------:R-:W-:Y:S02]  /*2c370*/  I2FP.F32.S32 R3, R3 ;  /* 0x0000000300037245 */ /* 0x000fe40000201400 */
[----:B------:R-:W-:Y:S02]  /*2c380*/  FSEL R73, R73, -INF , P0 ;  /* 0xff80000049497808 */ /* 0x000fe40000000000 */
[----:B------:R-:W-:Y:S01]  /*2c390*/  I2FP.F32.S32 R5, R5 ;  /* 0x0000000500057245 */ /* 0x000fe20000201400 */
[C---:B------:R-:W-:Y:S01]  /*2c3a0*/  FFMA.FTZ R117, -R225.reuse, R3, R117 ;  /* 0x00000003e1757223 */ /* 0x040fe20000010175 */
[----:B------:R-:W-:Y:S02]  /*2c3b0*/  ISETP.GE.AND P0, PT, R192, R231, PT ;  /* 0x000000e7c000720c */ /* 0x000fe40003f06270 */
[----:B------:R-:W-:Y:S01]  /*2c3c0*/  I2FP.F32.S32 R4, R4 ;  /* 0x0000000400047245 */ /* 0x000fe20000201400 */
[----:B------:R-:W-:Y:S01]  /*2c3d0*/  FFMA.FTZ R99, -R225, R5, R99 ;  /* 0x00000005e1637223 */ /* 0x000fe20000010163 */
[----:B------:R-:W-:Y:S02]  /*2c3e0*/  FSEL R58, R58, -INF , P0 ;  /* 0xff8000003a3a7808 */ /* 0x000fe40000000000 */
[----:B------:R-:W-:Y:S01]  /*2c3f0*/  IADD3 R3, PT, PT, R229, -0xe8, -R0 ;  /* 0xffffff18e5037810 */ /* 0x000fe20007ffe800 */
        /* <DEDUP_REMOVED lines=19> */
[C-C-:B------:R-:W-:Y:S02]  /*2c530*/  IADD3 R5, PT, PT, R169.reuse, -0xc8, -R0.reuse ;  /* 0xffffff38a9057810 */ /* 0x140fe40007ffe800 */
        /* <DEDUP_REMOVED lines=11> */
[----:B------:R-:W-:Y:S01]  /*2c5f0*/  ISETP.GE.AND P0, PT, R36, R230, PT ;  /* 0x000000e62400720c */ /* 0x000fe20003f06270 */
[----:B------:R-:W-:Y:S01]  /*2c600*/  FFMA.FTZ R106, -R225, R5, R106 ;  /* 0x00000005e16a7223 */ /* 0x000fe2000001016a */
[----:B------:R-:W-:Y:S02]  /*2c610*/  I2FP.F32.S32 R4, R4 ;  /* 0x0000000400047245 */ /* 0x000fe40000201400 */
[C-C-:B------:R-:W-:Y:S02]  /*2c620*/  IADD3 R3, PT, PT, R229.reuse, -0xf0, -R0.reuse ;  /* 0xffffff10e5037810 */ /* 0x140fe40007ffe800 */
[--C-:B------:R-:W-:Y:S01]  /*2c630*/  IADD3 R5, PT, PT, R229, -0xf1, -R0.reuse ;  /* 0xffffff0fe5057810 */ /* 0x100fe20007ffe800 */
[----:B------:R-:W-:Y:S01]  /*2c640*/  FFMA.FTZ R107, -R225, R4, R107 ;  /* 0x00000004e16b7223 */ /* 0x000fe2000001016b */
[----:B------:R-:W-:Y:S02]  /*2c650*/  FSEL R80, R80, -INF , P0 ;  /* 0xff80000050507808 */ /* 0x000fe40000000000 */
[----:B------:R-:W-:Y:S02]  /*2c660*/  ISETP.GE.AND P0, PT, R35, R230, PT ;  /* 0x000000e62300720c */ /* 0x000fe40003f06270 */
[----:B------:R-:W-:Y:S02]  /*2c670*/  IABS R4, R3 ;  /* 0x0000000300047213 */ /* 0x000fe40000000000 */
[----:B------:R-:W-:Y:S02]  /*2c680*/  IABS R3, R5 ;  /* 0x0000000500037213 */ /* 0x000fe40000000000 */
[--C-:B------:R-:W-:Y:S02]  /*2c690*/  IADD3 R6, PT, PT, R169, -0xd0, -R0.reuse ;  /* 0xffffff30a9067810 */ /* 0x100fe40007ffe800 */
[----:B------:R-:W-:Y:S02]  /*2c6a0*/  FSEL R81, R81, -INF , P0 ;  /* 0xff80000051517808 */ /* 0x000fe40000000000 */
[----:B------:R-:W-:Y:S02]  /*2c6b0*/  ISETP.GE.AND P0, PT, R176, R231, PT ;  /* 0x000000e7b000720c */ /* 0x000fe40003f06270 */
[----:B------:R-:W-:Y:S02]  /*2c6c0*/  I2FP.F32.S32 R3, R3 ;  /* 0x0000000300037245 */ /* 0x000fe40000201400 */
[----:B------:R-:W-:Y:S02]  /*2c6d0*/  IABS R5, R6 ;  /* 0x0000000600057213 */ /* 0x000fe40000000000 */
[----:B------:R-:W-:Y:S01]  /*2c6e0*/  FSEL R66, R66, -INF , P0 ;  /* 0xff80000042427808 */ /* 0x000fe20000000000 */
[----:B------:R-:W-:Y:S01]  /*2c6f0*/  FFMA.FTZ R125, -R225, R3, R125 ;  /* 0x00000003e17d7223 */ /* 0x000fe2000001017d */
[----:B------:R-:W-:Y:S02]  /*2c700*/  ISETP.GE.AND P4, PT, R246, R230, PT ;  /* 0x000000e6f600720c */ /* 0x000fe40003f86270 */
[----:B------:R-:W-:Y:S02]  /*2c710*/  ISETP.GE.AND P0, PT, R175, R231, PT ;  /* 0x000000e7af00720c */ /* 0x000fe40003f06270 */
[----:B------:R-:W-:Y:S02]  /*2c720*/  I2FP.F32.S32 R5, R5 ;  /* 0x0000000500057245 */ /* 0x000fe40000201400 */
[----:B------:R-:W-:Y:S02]  /*2c730*/  IADD3 R3, PT, PT, R169, -0xd9, -R0 ;  /* 0xffffff27a9037810 */ /* 0x000fe40007ffe800 */
[----:B------:R-:W-:Y:S01]  /*2c740*/  FSEL R248, R25, -INF , P4 ;  /* 0xff80000019f87808 */ /* 0x000fe20002000000 */
[----:B------:R-:W-:Y:S01]  /*2c750*/  VIADD R25, R2, 0xa1 ;  /* 0x000000a102197836 */ /* 0x000fe20000000000 */
[----:B------:R-:W-:Y:S01]  /*2c760*/  FSEL R67, R67, -INF , P0 ;  /* 0xff80000043437808 */ /* 0x000fe20000000000 */
[C---:B------:R-:W-:Y:S01]  /*2c770*/  FFMA.FTZ R110, -R225.reuse, R5, R110 ;  /* 0x00000005e16e7223 */ /* 0x040fe2000001016e */
[----:B------:R-:W-:Y:S02]  /*2c780*/  I2FP.F32.S32 R4, R4 ;  /* 0x0000000400047245 */ /* 0x000fe40000201400 */
[----:B------:R-:W-:Y:S02]  /*2c790*/  ISETP.GE.AND P0, PT, R26, R230, PT ;  /* 0x000000e61a00720c */ /* 0x000fe40003f06270 */
[----:B------:R-:W-:Y:S01]  /*2c7a0*/  IABS R3, R3 ;  /* 0x0000000300037213 */ /* 0x000fe20000000000 */
[----:B------:R-:W-:Y:S01]  /*2c7b0*/  FFMA.FTZ R124, -R225, R4, R124 ;  /* 0x00000004e17c7223 */ /* 0x000fe2000001017c */
[--C-:B------:R-:W-:Y:S02]  /*2c7c0*/  IADD3 R5, PT, PT, R169, -0xd1, -R0.reuse ;  /* 0xffffff2fa9057810 */ /* 0x100fe40007ffe800 */
[----:B------:R-:W-:Y:S02]  /*2c7d0*/  FSEL R84, R84, -INF , P0 ;  /* 0xff80000054547808 */ /* 0x000fe40000000000 */
[----:B------:R-:W-:Y:S02]  /*2c7e0*/  ISETP.GE.AND P0, PT, R25, R230, PT ;  /* 0x000000e61900720c */ /* 0x000fe40003f06270 */
[--C-:B------:R-:W-:Y:S02]  /*2c7f0*/  IADD3 R4, PT, PT, R169, -0xd8, -R0.reuse ;  /* 0xffffff28a9047810 */ /* 0x100fe40007ffe800 */
[----:B------:R-:W-:Y:S02]  /*2c800*/  I2FP.F32.S32 R3, R3 ;  /* 0x0000000300037245 */ /* 0x000fe40000201400 */
[----:B------:R-:W-:Y:S02]  /*2c810*/  IABS R5, R5 ;  /* 0x0000000500057213 */ /* 0x000fe40000000000 */
[----:B------:R-:W-:Y:S01]  /*2c820*/  FSEL R85, R85, -INF , P0 ;  /* 0xff80000055557808 */ /* 0x000fe20000000000 */
[----:B------:R-:W-:Y:S01]  /*2c830*/  FFMA.FTZ R115, -R225, R3, R115 ;  /* 0x00000003e1737223 */ /* 0x000fe20000010173 */
[----:B------:R-:W-:Y:S02]  /*2c840*/  IABS R4, R4 ;  /* 0x0000000400047213 */ /* 0x000fe40000000000 */
[----:B------:R-:W-:Y:S02]  /*2c850*/  ISETP.GE.AND P0, PT, R47, R231, PT ;  /* 0x000000e72f00720c */ /* 0x000fe40003f06270 */
[----:B------:R-:W-:Y:S02]  /*2c860*/  I2FP.F32.S32 R5, R5 ;  /* 0x0000000500057245 */ /* 0x000fe40000201400 */
[----:B------:R-:W-:Y:S02]  /*2c870*/  IADD3 R3, PT, PT, R169, -0xe8, -R0 ;  /* 0xffffff18a9037810 */ /* 0x000fe40007ffe800 */
[----:B------:R-:W-:Y:S01]  /*2c880*/  I2FP.F32.S32 R4, R4 ;  /* 0x0000000400047245 */ /* 0x000fe20000201400 */
[C---:B------:R-:W-:Y:S01]  /*2c890*/  FFMA.FTZ R111, -R225.reuse, R5, R111 ;  /* 0x00000005e16f7223 */ /* 0x040fe2000001016f */
[----:B------:R-:W-:Y:S02]  /*2c8a0*/  FSEL R70, R70, -INF , P0 ;  /* 0xff80000046467808 */ /* 0x000fe40000000000 */
[----:B------:R-:W-:Y:S01]  /*2c8b0*/  ISETP.GE.AND P0, PT, R46, R231, PT ;  /* 0x000000e72e00720c */ /* 0x000fe20003f06270 */
[----:B------:R-:W-:Y:S01]  /*2c8c0*/  FFMA.FTZ R114, -R225, R4, R114 ;  /* 0x00000004e1727223 */ /* 0x000fe20000010172 */
[----:B------:R-:W-:Y:S02]  /*2c8d0*/  IABS R3, R3 ;  /* 0x0000000300037213 */ /* 0x000fe40000000000 */
[--C-:B------:R-:W-:Y:S02]  /*2c8e0*/  IADD3 R5, PT, PT, R169, -0xe0, -R0.reuse ;  /* 0xffffff20a9057810 */ /* 0x100fe40007ffe800 */
[----:B------:R-:W-:Y:S02]  /*2c8f0*/  FSEL R71, R71, -INF , P0 ;  /* 0xff80000047477808 */ /* 0x000fe40000000000 */
[----:B------:R-:W-:Y:S02]  /*2c900*/  IADD3 R4, PT, PT, R169, -0xe1, -R0 ;  /* 0xffffff1fa9047810 */ /* 0x000fe40007ffe800 */
[----:B------:R-:W-:Y:S02]  /*2c910*/  I2FP.F32.S32 R3, R3 ;  /* 0x0000000300037245 */ /* 0x000fe40000201400 */
[----:B------:R-:W-:Y:S02]  /*2c920*/  ISETP.GE.AND P0, PT, R24, R230, PT ;  /* 0x000000e61800720c */ /* 0x000fe40003f06270 */
[----:B------:R-:W-:Y:S01]  /*2c930*/  IABS R5, R5 ;  /* 0x0000000500057213 */ /* 0x000fe20000000000 */
[----:B------:R-:W-:Y:S01]  /*2c940*/  FFMA.FTZ R122, -R225, R3, R122 ;  /* 0x00000003e17a7223 */ /* 0x000fe2000001017a */
[----:B------:R-:W-:Y:S02]  /*2c950*/  IABS R4, R4 ;  /* 0x0000000400047213 */ /* 0x000fe40000000000 */
[----:B------:R-:W-:Y:S02]  /*2c960*/  FSEL R88, R88, -INF , P0 ;  /* 0xff80000058587808 */ /* 0x000fe40000000000 */
[----:B------:R-:W-:Y:S02]  /*2c970*/  I2FP.F32.S32 R5, R5 ;  /* 0x0000000500057245 */ /* 0x000fe40000201400 */
[----:B------:R-:W-:Y:S02]  /*2c980*/  ISETP.GE.AND P0, PT, R23, R230, PT ;  /* 0x000000e61700720c */ /* 0x000fe40003f06270 */
[----:B------:R-:W-:Y:S01]  /*2c990*/  IADD3 R3, PT, PT, R169, -0xf1, -R0 ;  /* 0xffffff0fa9037810 */ /* 0x000fe20007ffe800 */
[----:B------:R-:W-:Y:S01]  /*2c9a0*/  FFMA.FTZ R118, -R225, R5, R118 ;  /* 0x00000005e1767223 */ /* 0x000fe20000010176 */
[----:B------:R-:W-:Y:S02]  /*2c9b0*/  I2FP.F32.S32 R4, R4 ;  /* 0x0000000400047245 */ /* 0x000fe40000201400 */
[----:B------:R-:W-:Y:S02]  /*2c9c0*/  FSEL R89, R89, -INF , P0 ;  /* 0xff80000059597808 */ /* 0x000fe40000000000 */
        /* <DEDUP_REMOVED lines=15> */
[----:B------:R-:W-:Y:S01]  /*2cac0*/  ISETP.GE.AND P0, PT, R11, R230, PT ;  /* 0x000000e60b00720c */ /* 0x000fe20003f06270 */
[----:B------:R-:W-:Y:S01]  /*2cad0*/  VIADD R5, R238, 0xfffffff8 ;  /* 0xfffffff8ee057836 */ /* 0x000fe20000000000 */
[----:B------:R-:W-:Y:S02]  /*2cae0*/  I2FP.F32.S32 R4, R4 ;  /* 0x0000000400047245 */ /* 0x000fe40000201400 */
[----:B------:R-:W-:Y:S02]  /*2caf0*/  IABS R3, R3 ;  /* 0x0000000300037213 */ /* 0x000fe40000000000 */
[----:B------:R-:W-:Y:S01]  /*2cb00*/  FSEL R92, R92, -INF , P0 ;  /* 0xff8000005c5c7808 */ /* 0x000fe20000000000 */
[----:B------:R-:W-:Y:S01]  /*2cb10*/  FFMA.FTZ R126, -R225, R4, R126 ;  /* 0x00000004e17e7223 */ /* 0x000fe2000001017e */
[----:B------:R-:W-:Y:S02]  /*2cb20*/  ISETP.GE.AND P0, PT, R16, R230, PT ;  /* 0x000000e61000720c */ /* 0x000fe40003f06270 */
[----:B------:R-:W-:Y:S02]  /*2cb30*/  IADD3 R6, PT, PT, R169, -0xf8, -R0 ;  /* 0xffffff08a9067810 */ /* 0x000fe40007ffe800 */
[----:B------:R-:W-:Y:S02]  /*2cb40*/  I2FP.F32.S32 R4, R3 ;  /* 0x0000000300047245 */ /* 0x000fe40000201400 */
[----:B------:R-:W-:Y:S02]  /*2cb50*/  FSEL R93, R93, -INF , P0 ;  /* 0xff8000005d5d7808 */ /* 0x000fe40000000000 */
[----:B------:R-:W-:Y:S01]  /*2cb60*/  IABS R6, R6 ;  /* 0x0000000600067213 */ /* 0x000fe20000000000 */
[----:B------:R-:W-:Y:S01]  /*2cb70*/  FFMA.FTZ R128, -R225, R4, R128 ;  /* 0x00000004e1807223 */ /* 0x000fe20000010180 */
[----:B------:R-:W-:Y:S02]  /*2cb80*/  IABS R3, R5 ;  /* 0x0000000500037213 */ /* 0x000fe40000000000 */
[----:B------:R-:W-:Y:S02]  /*2cb90*/  ISETP.GE.AND P0, PT, R43, R231, PT ;  /* 0x000000e72b00720c */ /* 0x000fe40003f06270 */
[----:B------:R-:W-:Y:S01]  /*2cba0*/  I2FP.F32.S32 R5, R6 ;  /* 0x0000000600057245 */ /* 0x000fe20000201400 */
[----:B------:R-:W-:Y:S01]  /*2cbb0*/  VIADD R6, R2, 0xb8 ;  /* 0x000000b802067836 */ /* 0x000fe20000000000 */
[----:B------:R-:W-:Y:S02]  /*2cbc0*/  I2FP.F32.S32 R4, R3 ;  /* 0x0000000300047245 */ /* 0x000fe40000201400 */
[----:B------:R-:W-:Y:S01]  /*2cbd0*/  FSEL R78, R78, -INF , P0 ;  /* 0xff8000004e4e7808 */ /* 0x000fe20000000000 */
[----:B------:R-:W-:Y:S01]  /*2cbe0*/  FFMA.FTZ R130, -R225, R5, R130 ;  /* 0x00000005e1827223 */ /* 0x000fe20000010182 */
[-C--:B------:R-:W-:Y:S01]  /*2cbf0*/  ISETP.GE.AND P0, PT, R37, R231.reuse, PT ;  /* 0x000000e72500720c */ /* 0x080fe20003f06270 */
[----:B------:R-:W-:Y:S01]  /*2cc00*/  VIADD R5, R2, 0xc0 ;  /* 0x000000c002057836 */ /* 0x000fe20000000000 */
[----:B------:R-:W-:Y:S01]  /*2cc10*/  @P2 LOP3.LUT R226, R226, 0x4000000, RZ, 0xfc, !PT ;  /* 0x04000000e2e22812 */ /* 0x000fe200078efcff */
[----:B------:R-:W-:Y:S01]  /*2cc20*/  FFMA.FTZ R8, -R225, R4, R8 ;  /* 0x00000004e1087223 */ /* 0x000fe20000010108 */
[----:B------:R-:W-:Y:S01]  /*2cc30*/  FSEL R79, R79, -INF , P0 ;  /* 0xff8000004f4f7808 */ /* 0x000fe20000000000 */
[----:B------:R-:W-:Y:S01]  /*2cc40*/  VIADD R4, R2, 0xb9 ;  /* 0x000000b902047836 */ /* 0x000fe20000000000 */
[-C--:B------:R-:W-:Y:S02]  /*2cc50*/  ISETP.GE.AND P0, PT, R6, R230.reuse, PT ;  /* 0x000000e60600720c */ /* 0x080fe40003f06270 */
[----:B------:R-:W-:Y:S02]  /*2cc60*/  LOP3.LUT R226, R226, 0xfffffbff, RZ, 0xc0, !PT ;  /* 0xfffffbffe2e27812 */ /* 0x000fe400078ec0ff */
[----:B------:R-:W-:Y:S02]  /*2cc70*/  FSEL R96, R96, -INF , P0 ;  /* 0xff80000060607808 */ /* 0x000fe40000000000 */
[----:B------:R-:W-:Y:S02]  /*2cc80*/  ISETP.GE.AND P0, PT, R4, R230, PT ;  /* 0x000000e60400720c */ /* 0x000fe40003f06270 */
[----:B------:R-:W-:Y:S02]  /*2cc90*/  @P1 LOP3.LUT R226, R226, 0x400, RZ, 0xfc, !PT ;  /* 0x00000400e2e21812 */ /* 0x000fe400078efcff */
[----:B------:R-:W-:Y:S02]  /*2cca0*/  FSEL R97, R97, -INF , P0 ;  /* 0xff80000061617808 */ /* 0x000fe40000000000 */
[-C--:B------:R-:W-:Y:S02]  /*2ccb0*/  ISETP.GE.AND P0, PT, R36, R231.reuse, PT ;  /* 0x000000e72400720c */ /* 0x080fe40003f06270 */
[----:B------:R-:W-:Y:S02]  /*2ccc0*/  LOP3.LUT R226, R226, 0xfdffffff, RZ, 0xc0, !PT ;  /* 0xfdffffffe2e27812 */ /* 0x000fe400078ec0ff */
[----:B------:R-:W-:Y:S02]  /*2ccd0*/  FSEL R82, R82, -INF , P0 ;  /* 0xff80000052527808 */ /* 0x000fe40000000000 */
[----:B------:R-:W-:Y:S02]  /*2cce0*/  ISETP.GE.AND P0, PT, R35, R231, PT ;  /* 0x000000e72300720c */ /* 0x000fe40003f06270 */
[----:B------:R-:W-:Y:S02]  /*2ccf0*/  ISETP.GE.AND P1, PT, R239, R232, PT ;  /* 0x000000e8ef00720c */ /* 0x000fe40003f26270 */
[----:B------:R-:W-:Y:S02]  /*2cd00*/  FSEL R83, R83, -INF , P0 ;  /* 0xff80000053537808 */ /* 0x000fe40000000000 */
[----:B------:R-:W-:Y:S02]  /*2cd10*/  ISETP.GE.AND P0, PT, R5, R230, PT ;  /* 0x000000e60500720c */ /* 0x000fe40003f06270 */
[----:B------:R-:W-:Y:S02]  /*2cd20*/  ISETP.GE.AND P2, PT, R170, R232, PT ;  /* 0x000000e8aa00720c */ /* 0x000fe40003f46270 */
[----:B------:R-:W-:Y:S02]  /*2cd30*/  FSEL R100, R100, -INF , P0 ;  /* 0xff80000064647808 */ /* 0x000fe40000000000 */
[----:B------:R-:W-:Y:S01]  /*2cd40*/  ISETP.GE.AND P0, PT, R239, R228, PT ;  /* 0x000000e4ef00720c */ /* 0x000fe20003f06270 */
[----:B------:R-:W-:Y:S01]  /*2cd50*/  IMAD.MOV.U32 R239, RZ, RZ, R15 ;  /* 0x000000ffffef7224 */ /* 0x000fe200078e000f */
[-C--:B------:R-:W-:Y:S02]  /*2cd60*/  ISETP.GE.AND P3, PT, R171, R232.reuse, PT ;  /* 0x000000e8ab00720c */ /* 0x080fe40003f66270 */
[-C--:B------:R-:W-:Y:S02]  /*2cd70*/  ISETP.GE.AND P6, PT, R17, R232.reuse, PT ;  /* 0x000000e81100720c */ /* 0x080fe40003fc6270 */
[-C--:B------:R-:W-:Y:S02]  /*2cd80*/  ISETP.GE.AND P5, PT, R20, R232.reuse, PT ;  /* 0x000000e81400720c */ /* 0x080fe40003fa6270 */
[--C-:B------:R-:W-:Y:S02]  /*2cd90*/  IADD3 R3, PT, PT, R229, -0xf9, -R0.reuse ;  /* 0xffffff07e5037810 */ /* 0x100fe40007ffe800 */
[----:B------:R-:W-:Y:S02]  /*2cda0*/  ISETP.GE.AND P4, PT, R13, R232, PT ;  /* 0x000000e80d00720c */ /* 0x000fe40003f86270 */
        /* <DEDUP_REMOVED lines=12> */
[----:B------:R-:W-:Y:S02]  /*2ce70*/  ISETP.GE.AND P1, PT, R240, R232, PT ;  /* 0x000000e8f000720c */ /* 0x000fe40003f26270 */
[----:B------:R-:W-:Y:S02]  /*2ce80*/  I2FP.F32.S32 R3, R3 ;  /* 0x0000000300037245 */ /* 0x000fe40000201400 */
[----:B------:R-:W-:Y:S02]  /*2ce90*/  FSEL R200, R200, -INF , !P4 ;  /* 0xff800000c8c87808 */ /* 0x000fe40006000000 */
[----:B------:R-:W-:Y:S01]  /*2cea0*/  ISETP.GE.AND P4, PT, R190, R228, PT ;  /* 0x000000e4be00720c */ /* 0x000fe20003f86270 */
[----:B------:R-:W-:Y:S01]  /*2ceb0*/  FFMA.FTZ R129, -R225, R3, R129 ;  /* 0x00000003e1817223 */ /* 0x000fe20000010181 */
[----:B------:R-:W-:Y:S01]  /*2cec0*/  IADD3 R169, PT, PT, R169, -0xf9, -R0 ;  /* 0xffffff07a9a97810 */ /* 0x000fe20007ffe800 */
[----:B------:R-:W2:Y:S01]  /*2ced0*/  LD.E R3, desc[UR4][R134.64+0xdc] ;  /* 0x0000dc0486037980 */ /* 0x000ea2000c101900 */
[----:B------:R-:W-:Y:S02]  /*2cee0*/  FSEL R193, R193, -INF , !P4 ;  /* 0xff800000c1c17808 */ /* 0x000fe40006000000 */
[----:B------:R-:W-:Y:S02]  /*2cef0*/  @P0 LOP3.LUT R226, R226, 0x1000000, RZ, 0xfc, !PT ;  /* 0x01000000e2e20812 */ /* 0x000fe400078efcff */
[----:B------:R-:W-:Y:S02]  /*2cf00*/  ISETP.GE.AND P0, PT, R9, R230, PT ;  /* 0x000000e60900720c */ /* 0x000fe40003f06270 */
[----:B------:R-:W-:Y:S02]  /*2cf10*/  LOP3.LUT R226, R226, 0xfffffeff, RZ, 0xc0, !PT ;  /* 0xfffffeffe2e27812 */ /* 0x000fe400078ec0ff */
[----:B------:R-:W-:Y:S02]  /*2cf20*/  FSEL R104, R104, -INF , P0 ;  /* 0xff80000068687808 */ /* 0x000fe40000000000 */
[C---:B------:R-:W-:Y:S02]  /*2cf30*/  ISETP.GE.AND P0, PT, R241.reuse, R228, PT ;  /* 0x000000e4f100720c */ /* 0x040fe40003f06270 */
[----:B------:R-:W-:Y:S02]  /*2cf40*/  @P1 LOP3.LUT R226, R226, 0x100, RZ, 0xfc, !PT ;  /* 0x00000100e2e21812 */ /* 0x000fe400078efcff */
[----:B------:R-:W-:Y:S01]  /*2cf50*/  ISETP.GE.AND P1, PT, R241, R232, PT ;  /* 0x000000e8f100720c */ /* 0x000fe20003f26270 */
[----:B------:R-:W-:Y:S01]  /*2cf60*/  VIADD R241, R2, 0x8 ;  /* 0x0000000802f17836 */ /* 0x000fe20000000000 */
[----:B------:R-:W-:Y:S02]  /*2cf70*/  LOP3.LUT R226, R226, 0xff7fffff, RZ, 0xc0, !PT ;  /* 0xff7fffffe2e27812 */ /* 0x000fe400078ec0ff */
[----:B------:R-:W-:Y:S05]  /*2cf80*/  ISETP.GE.AND P4, PT, R178, R228, PT ;  /* 0x000000e4b200720c */ /* 0x000fea0003f86270 */
[----:B------:R-:W-:Y:S02]  /*2cf90*/  @P0 LOP3.LUT R226, R226, 0x800000, RZ, 0xfc, !PT ;  /* 0x00800000e2e20812 */ /* 0x000fe400078efcff */
[----:B------:R-:W-:Y:S02]  /*2cfa0*/  ISETP.GE.AND P0, PT, R10, R230, PT ;  /* 0x000000e60a00720c */ /* 0x000fe40003f06270 */
[----:B------:R-:W-:Y:S02]  /*2cfb0*/  LOP3.LUT R226, R226, 0xffffff7f, RZ, 0xc0, !PT ;  /* 0xffffff7fe2e27812 */ /* 0x000fe400078ec0ff */
[----:B------:R-:W-:Y:S02]  /*2cfc0*/  FSEL R105, R105, -INF , P0 ;  /* 0xff80000069697808 */ /* 0x000fe40000000000 */
[-C--:B------:R-:W-:Y:S02]  /*2cfd0*/  ISETP.GE.AND P0, PT, R24, R231.reuse, PT ;  /* 0x000000e71800720c */ /* 0x080fe40003f06270 */
[----:B------:R-:W-:Y:S02]  /*2cfe0*/  @P1 LOP3.LUT R226, R226, 0x80, RZ, 0xfc, !PT ;  /* 0x00000080e2e21812 */ /* 0x000fe400078efcff */
[----:B------:R-:W-:Y:S02]  /*2cff0*/  FSEL R90, R90, -INF , P0 ;  /* 0xff8000005a5a7808 */ /* 0x000fe40000000000 */
[-C--:B------:R-:W-:Y:S02]  /*2d000*/  ISETP.GE.AND P0, PT, R23, R231.reuse, PT ;  /* 0x000000e71700720c */ /* 0x080fe40003f06270 */
[----:B------:R-:W-:Y:S02]  /*2d010*/  LOP3.LUT R226, R226, 0xffbfffff, RZ, 0xc0, !PT ;  /* 0xffbfffffe2e27812 */ /* 0x000fe400078ec0ff */
[----:B------:R-:W-:Y:S02]  /*2d020*/  FSEL R91, R91, -INF , P0 ;  /* 0xff8000005b5b7808 */ /* 0x000fe40000000000 */
[C---:B------:R-:W-:Y:S02]  /*2d030*/  ISETP.GE.AND P0, PT, R243.reuse, R228, PT ;  /* 0x000000e4f300720c */ /* 0x040fe40003f06270 */
[----:B------:R-:W-:Y:S11]  /*2d040*/  ISETP.GE.AND P1, PT, R243, R232, PT ;  /* 0x000000e8f300720c */ /* 0x000ff60003f26270 */
[----:B------:R-:W-:Y:S02]  /*2d050*/  @P0 LOP3.LUT R226, R226, 0x400000, RZ, 0xfc, !PT ;  /* 0x00400000e2e20812 */ /* 0x000fe400078efcff */
[----:B------:R-:W-:Y:S02]  /*2d060*/  ISETP.GE.AND P0, PT, R12, R230, PT ;  /* 0x000000e60c00720c */ /* 0x000fe40003f06270 */
[----:B------:R-:W-:Y:S02]  /*2d070*/  LOP3.LUT R226, R226, 0xffffffbf, RZ, 0xc0, !PT ;  /* 0xffffffbfe2e27812 */ /* 0x000fe400078ec0ff */
[----:B------:R-:W-:Y:S02]  /*2d080*/  FSEL R108, R108, -INF , P0 ;  /* 0xff8000006c6c7808 */ /* 0x000fe40000000000 */
[----:B------:R-:W-:Y:S02]  /*2d090*/  ISETP.GE.AND P0, PT, R242, R228, PT ;  /* 0x000000e4f200720c */ /* 0x000fe40003f06270 */
[----:B------:R-:W-:Y:S02]  /*2d0a0*/  @P1 LOP3.LUT R226, R226, 0x40, RZ, 0xfc, !PT ;  /* 0x00000040e2e21812 */ /* 0x000fe400078efcff */
[----:B------:R-:W-:Y:S02]  /*2d0b0*/  ISETP.GE.AND P1, PT, R242, R232, PT ;  /* 0x000000e8f200720c */ /* 0x000fe40003f26270 */
        /* <DEDUP_REMOVED lines=17> */
[C---:B------:R-:W-:Y:S02]  /*2d1d0*/  ISETP.GE.AND P0, PT, R245.reuse, R228, PT ;  /* 0x000000e4f500720c */ /* 0x040fe40003f06270 */
        /* <DEDUP_REMOVED lines=11> */
[C---:B------:R-:W-:Y:S02]  /*2d290*/  ISETP.GE.AND P1, PT, R246.reuse, R232, PT ;  /* 0x000000e8f600720c */ /* 0x040fe40003f26270 */
[----:B------:R-:W-:Y:S02]  /*2d2a0*/  FSEL R99, R99, -INF , P0 ;  /* 0xff80000063637808 */ /* 0x000fe40000000000 */
[----:B------:R-:W-:Y:S02]  /*2d2b0*/  ISETP.GE.AND P0, PT, R246, R228, PT ;  /* 0x000000e4f600720c */ /* 0x000fe40003f06270 */
[----:B------:R-:W-:Y:S11]  /*2d2c0*/  LOP3.LUT R226, R226, 0xfffbffff, RZ, 0xc0, !PT ;  /* 0xfffbffffe2e27812 */ /* 0x000ff600078ec0ff */
        /* <DEDUP_REMOVED lines=8> */
[----:B------:R-:W-:Y:S02]  /*2d350*/  FSEL R197, R197, -INF , !P1 ;  /* 0xff800000c5c57808 */ /* 0x000fe40004800000 */
[----:B------:R-:W-:Y:S02]  /*2d360*/  LOP3.LUT R226, R226, 0xfffdffff, RZ, 0xc0, !PT ;  /* 0xfffdffffe2e27812 */ /* 0x000fe400078ec0ff */
[----:B------:R-:W-:Y:S02]  /*2d370*/  ISETP.GE.AND P1, PT, R213, R232, PT ;  /* 0x000000e8d500720c */ /* 0x000fe40003f26270 */
[----:B------:R-:W-:Y:S02]  /*2d380*/  @P0 LOP3.LUT R226, R226, 0x20000, RZ, 0xfc, !PT ;  /* 0x00020000e2e20812 */ /* 0x000fe400078efcff */
[----:B------:R-:W-:Y:S02]  /*2d390*/  ISETP.GE.AND P0, PT, R30, R230, PT ;  /* 0x000000e61e00720c */ /* 0x000fe40003f06270 */
[----:B------:R-:W-:Y:S02]  /*2d3a0*/  @P2 LOP3.LUT R226, R226, 0x40000000, RZ, 0xfc, !PT ;  /* 0x40000000e2e22812 */ /* 0x000fe400078efcff */
[----:B------:R-:W-:Y:S02]  /*2d3b0*/  FSEL R117, R117, -INF , P0 ;  /* 0xff80000075757808 */ /* 0x000fe40000000000 */
[-C--:B------:R-:W-:Y:S02]  /*2d3c0*/  ISETP.GE.AND P0, PT, R5, R231.reuse, PT ;  /* 0x000000e70500720c */ /* 0x080fe40003f06270 */
[----:B------:R-:W-:Y:S02]  /*2d3d0*/  LOP3.LUT R226, R226, 0x7fffffff, RZ, 0xc0, !PT ;  /* 0x7fffffffe2e27812 */ /* 0x000fe400078ec0ff */
[----:B------:R-:W-:Y:S02]  /*2d3e0*/  FSEL R102, R102, -INF , P0 ;  /* 0xff80000066667808 */ /* 0x000fe40000000000 */
[-C--:B------:R-:W-:Y:S02]  /*2d3f0*/  ISETP.GE.AND P0, PT, R7, R231.reuse, PT ;  /* 0x000000e70700720c */ /* 0x080fe40003f06270 */
[----:B------:R-:W-:Y:S02]  /*2d400*/  LOP3.LUT R226, R226, 0xfffeffff, RZ, 0xc0, !PT ;  /* 0xfffeffffe2e27812 */ /* 0x000fe400078ec0ff */
[----:B------:R-:W-:Y:S02]  /*2d410*/  FSEL R103, R103, -INF , P0 ;  /* 0xff80000067677808 */ /* 0x000fe40000000000 */
[-C--:B------:R-:W-:Y:S02]  /*2d420*/  ISETP.GE.AND P0, PT, R171, R228.reuse, PT ;  /* 0x000000e4ab00720c */ /* 0x080fe40003f06270 */
[----:B------:R-:W-:Y:S02]  /*2d430*/  FSEL R182, R182, -INF , !P1 ;  /* 0xff800000b6b67808 */ /* 0x000fe40004800000 */
[----:B------:R-:W-:Y:S09]  /*2d440*/  ISETP.GE.AND P1, PT, R175, R228, PT ;  /* 0x000000e4af00720c */ /* 0x000ff20003f26270 */
[----:B------:R-:W-:Y:S02]  /*2d450*/  @P0 LOP3.LUT R226, R226, 0x10000, RZ, 0xfc, !PT ;  /* 0x00010000e2e20812 */ /* 0x000fe400078efcff */
[----:B------:R-:W-:Y:S02]  /*2d460*/  ISETP.GE.AND P0, PT, R31, R230, PT ;  /* 0x000000e61f00720c */ /* 0x000fe40003f06270 */
[----:B------:R-:W-:Y:S02]  /*2d470*/  @P3 LOP3.LUT R226, R226, 0x80000000, RZ, 0xfc, !PT ;  /* 0x80000000e2e23812 */ /* 0x000fe400078efcff */
[----:B------:R-:W-:Y:S02]  /*2d480*/  FSEL R120, R120, -INF , P0 ;  /* 0xff80000078787808 */ /* 0x000fe40000000000 */
[----:B------:R-:W-:Y:S02]  /*2d490*/  ISETP.GE.AND P0, PT, R17, R228, PT ;  /* 0x000000e41100720c */ /* 0x000fe40003f06270 */
[C---:B------:R-:W-:Y:S02]  /*2d4a0*/  LOP3.LUT P3, RZ, R226.reuse, 0x20, RZ, 0xc0, !PT ;  /* 0x00000020e2ff7812 */ /* 0x040fe4000786c0ff */
[----:B------:R-:W-:Y:S09]  /*2d4b0*/  LOP3.LUT R226, R226, 0xffff7fff, RZ, 0xc0, !PT ;  /* 0xffff7fffe2e27812 */ /* 0x000ff200078ec0ff */
[----:B------:R-:W-:Y:S02]  /*2d4c0*/  @P0 LOP3.LUT R226, R226, 0x8000, RZ, 0xfc, !PT ;  /* 0x00008000e2e20812 */ /* 0x000fe400078efcff */
[----:B------:R-:W-:Y:S02]  /*2d4d0*/  ISETP.GE.AND P0, PT, R38, R230, PT ;  /* 0x000000e62600720c */ /* 0x000fe40003f06270 */
[----:B------:R-:W-:Y:S02]  /*2d4e0*/  @P3 LOP3.LUT R227, R227, 0x1, RZ, 0xfc, !PT ;  /* 0x00000001e3e33812 */ /* 0x000fe400078efcff */
[----:B------:R-:W-:Y:S02]  /*2d4f0*/  FSEL R121, R121, -INF , P0 ;  /* 0xff80000079797808 */ /* 0x000fe40000000000 */
[-C--:B------:R-:W-:Y:S02]  /*2d500*/  ISETP.GE.AND P0, PT, R9, R231.reuse, PT ;  /* 0x000000e70900720c */ /* 0x080fe40003f06270 */
[----:B------:R-:W-:Y:S02]  /*2d510*/  LOP3.LUT P2, RZ, R226, 0x2000000, RZ, 0xc0, !PT ;  /* 0x02000000e2ff7812 */ /* 0x000fe4000784c0ff */
[----:B------:R-:W-:Y:S02]  /*2d520*/  FSEL R106, R106, -INF , P0 ;  /* 0xff8000006a6a7808 */ /* 0x000fe40000000000 */
[-C--:B------:R-:W-:Y:S02]  /*2d530*/  ISETP.GE.AND P0, PT, R10, R231.reuse, PT ;  /* 0x000000e70a00720c */ /* 0x080fe40003f06270 */
[----:B------:R-:W-:Y:S02]  /*2d540*/  LOP3.LUT R227, R227, 0xfffffffd, RZ, 0xc0, !PT ;  /* 0xfffffffde3e37812 */ /* 0x000fe400078ec0ff */
[----:B------:R-:W-:Y:S02]  /*2d550*/  FSEL R107, R107, -INF , P0 ;  /* 0xff8000006b6b7808 */ /* 0x000fe40000000000 */
[-C--:B------:R-:W-:Y:S02]  /*2d560*/  ISETP.GE.AND P0, PT, R20, R228.reuse, PT ;  /* 0x000000e41400720c */ /* 0x080fe40003f06270 */
[----:B------:R-:W-:Y:S02]  /*2d570*/  @P6 LOP3.LUT R227, R227, 0x2, RZ, 0xfc, !PT ;  /* 0x00000002e3e36812 */ /* 0x000fe400078efcff */
[----:B------:R-:W-:Y:S02]  /*2d580*/  LOP3.LUT R226, R226, 0xffffbfff, RZ, 0xc0, !PT ;  /* 0xffffbfffe2e27812 */ /* 0x000fe400078ec0ff */
[----:B------:R-:W-:Y:S02]  /*2d590*/  LOP3.LUT R227, R227, 0xfffdffff, RZ, 0xc0, !PT ;  /* 0xfffdffffe3e37812 */ /* 0x000fe400078ec0ff */
[-C--:B------:R-:W-:Y:S02]  /*2d5a0*/  ISETP.GE.AND P6, PT, R13, R228.reuse, PT ;  /* 0x000000e40d00720c */ /* 0x080fe40003fc6270 */
[----:B------:R-:W-:Y:S02]  /*2d5b0*/  @P2 LOP3.LUT R227, R227, 0x20000, RZ, 0xfc, !PT ;  /* 0x00020000e3e32812 */ /* 0x000fe400078efcff */
[----:B------:R-:W-:Y:S02]  /*2d5c0*/  ISETP.GE.AND P3, PT, R14, R228, PT ;  /* 0x000000e40e00720c */ /* 0x000fe40003f66270 */
[----:B------:R-:W-:Y:S02]  /*2d5d0*/  LOP3.LUT R227, R227, 0xfffffffb, RZ, 0xc0, !PT ;  /* 0xfffffffbe3e37812 */ /* 0x000fe400078ec0ff */
[----:B------:R-:W-:Y:S02]  /*2d5e0*/  @P0 LOP3.LUT R226, R226, 0x4000, RZ, 0xfc, !PT ;  /* 0x00004000e2e20812 */ /* 0x000fe400078efcff */
[----:B------:R-:W-:Y:S02]  /*2d5f0*/  @P5 LOP3.LUT R227, R227, 0x4, RZ, 0xfc, !PT ;  /* 0x00000004e3e35812 */ /* 0x000fe400078efcff */
[C---:B------:R-:W-:Y:S02]  /*2d600*/  LOP3.LUT P5, RZ, R226.reuse, 0x40, RZ, 0xc0, !PT ;  /* 0x00000040e2ff7812 */ /* 0x040fe400078ac0ff */
[----:B------:R-:W-:Y:S02]  /*2d610*/  LOP3.LUT R227, R227, 0xfffffff7, RZ, 0xc0, !PT ;  /* 0xfffffff7e3e37812 */ /* 0x000fe400078ec0ff */
[-C--:B------:R-:W-:Y:S02]  /*2d620*/  ISETP.GE.AND P0, PT, R39, R230.reuse, PT ;  /* 0x000000e62700720c */ /* 0x080fe40003f06270 */
[----:B------:R-:W-:Y:S02]  /*2d630*/  LOP3.LUT P2, RZ, R226, 0x4000000, RZ, 0xc0, !PT ;  /* 0x04000000e2ff7812 */ /* 0x000fe4000784c0ff */
[----:B------:R-:W-:Y:S02]  /*2d640*/  FSEL R124, R124, -INF , P0 ;  /* 0xff8000007c7c7808 */ /* 0x000fe40000000000 */
[-C--:B------:R-:W-:Y:S02]  /*2d650*/  ISETP.GE.AND P0, PT, R41, R230.reuse, PT ;  /* 0x000000e62900720c */ /* 0x080fe40003f06270 */
[----:B------:R-:W-:Y:S02]  /*2d660*/  FSEL R18, R18, -INF , !P2 ;  /* 0xff80000012127808 */ /* 0x000fe40005000000 */
[----:B------:R-:W-:Y:S02]  /*2d670*/  @P5 LOP3.LUT R227, R227, 0x8, RZ, 0xfc, !PT ;  /* 0x00000008e3e35812 */ /* 0x000fe400078efcff */
[----:B------:R-:W-:Y:S02]  /*2d680*/  LOP3.LUT P5, RZ, R226, 0x80, RZ, 0xc0, !PT ;  /* 0x00000080e2ff7812 */ /* 0x000fe400078ac0ff */
[----:B------:R-:W-:Y:S02]  /*2d690*/  LOP3.LUT R227, R227, 0xffffffef, RZ, 0xc0, !PT ;  /* 0xffffffefe3e37812 */ /* 0x000fe400078ec0ff */
[----:B------:R-:W-:Y:S02]  /*2d6a0*/  FSEL R125, R125, -INF , P0 ;  /* 0xff8000007d7d7808 */ /* 0x000fe40000000000 */
[-C--:B------:R-:W-:Y:S04]  /*2d6b0*/  ISETP.GE.AND P0, PT, R12, R231.reuse, PT ;  /* 0x000000e70c00720c */ /* 0x080fe80003f06270 */
[----:B------:R-:W-:Y:S02]  /*2d6c0*/  FSEL R110, R110, -INF , P0 ;  /* 0xff8000006e6e7808 */ /* 0x000fe40000000000 */
[-C--:B------:R-:W-:Y:S02]  /*2d6d0*/  ISETP.GE.AND P0, PT, R21, R231.reuse, PT ;  /* 0x000000e71500720c */ /* 0x080fe40003f06270 */
        /* <DEDUP_REMOVED lines=39> */
[----:B------:R-:W-:Y:S04]  /*2d950*/  ISETP.GE.AND P0, PT, R40, R231, PT ;  /* 0x000000e72800720c */ /* 0x000fe80003f06270 */
[----:B------:R-:W-:Y:S02]  /*2d960*/  FSEL R130, R130, -INF , P0 ;  /* 0xff80000082827808 */ /* 0x000fe40000000000 */
[----:B------:R-:W-:Y:S02]  /*2d970*/  ISETP.GE.AND P0, PT, R241, R230, PT ;  /* 0x000000e6f100720c */ /* 0x000fe40003f06270 */
[----:B------:R-:W-:Y:S02]  /*2d980*/  @P5 LOP3.LUT R227, R227, 0x400, RZ, 0xfc, !PT ;  /* 0x00000400e3e35812 */ /* 0x000fe400078efcff */
[----:B------:R-:W-:Y:S02]  /*2d990*/  LOP3.LUT P5, RZ, R226, 0x400, RZ, 0xc0, !PT ;  /* 0x00000400e2ff7812 */ /* 0x000fe400078ac0ff */
[----:B------:R-:W-:Y:S02]  /*2d9a0*/  LOP3.LUT R227, R227, 0xfffff7ff, RZ, 0xc0, !PT ;  /* 0xfffff7ffe3e37812 */ /* 0x000fe400078ec0ff */
[----:B------:R-:W-:Y:S02]  /*2d9b0*/  FSEL R8, R8, -INF , P0 ;  /* 0xff80000008087808 */ /* 0x000fe40000000000 */
[----:B------:R-:W-:Y:S04]  /*2d9c0*/  LOP3.LUT P0, RZ, R226, 0x8000000, RZ, 0xc0, !PT ;  /* 0x08000000e2ff7812 */ /* 0x000fe8000780c0ff */
[----:B------:R-:W-:Y:S02]  /*2d9d0*/  FSEL R13, R34, -INF , !P0 ;  /* 0xff800000220d7808 */ /* 0x000fe40004000000 */
[----:B------:R-:W-:Y:S02]  /*2d9e0*/  ISETP.GE.AND P0, PT, R2, R228, PT ;  /* 0x000000e40200720c */ /* 0x000fe40003f06270 */
[----:B------:R-:W-:Y:S02]  /*2d9f0*/  @P5 LOP3.LUT R227, R227, 0x800, RZ, 0xfc, !PT ;  /* 0x00000800e3e35812 */ /* 0x000fe400078efcff */
[C---:B------:R-:W-:Y:S02]  /*2da00*/  LOP3.LUT P5, RZ, R226.reuse, 0x80000, RZ, 0xc0, !PT ;  /* 0x00080000e2ff7812 */ /* 0x040fe400078ac0ff */
[----:B------:R-:W-:Y:S02]  /*2da10*/  LOP3.LUT R227, R227, 0xffffefff, RZ, 0xc0, !PT ;  /* 0xffffefffe3e37812 */ /* 0x000fe400078ec0ff */
[----:B------:R-:W-:Y:S02]  /*2da20*/  FSEL R14, R49, -INF , !P0 ;  /* 0xff800000310e7808 */ /* 0x000fe40004000000 */
[----:B------:R-:W-:Y:S04]  /*2da30*/  LOP3.LUT P0, RZ, R226, 0x800, RZ, 0xc0, !PT ;  /* 0x00000800e2ff7812 */ /* 0x000fe8000780c0ff */
[----:B------:R-:W-:Y:S02]  /*2da40*/  FSEL R15, R251, -INF , !P0 ;  /* 0xff800000fb0f7808 */ /* 0x000fe40004000000 */
[----:B------:R-:W-:Y:S02]  /*2da50*/  ISETP.GE.AND P0, PT, R2, R232, PT ;  /* 0x000000e80200720c */ /* 0x000fe40003f06270 */
[----:B------:R-:W-:Y:S02]  /*2da60*/  @P5 LOP3.LUT R227, R227, 0x1000, RZ, 0xfc, !PT ;  /* 0x00001000e3e35812 */ /* 0x000fe400078efcff */
[C---:B------:R-:W-:Y:S02]  /*2da70*/  LOP3.LUT P5, RZ, R226.reuse, 0x100000, RZ, 0xc0, !PT ;  /* 0x00100000e2ff7812 */ /* 0x040fe400078ac0ff */
[----:B------:R-:W-:Y:S02]  /*2da80*/  LOP3.LUT R227, R227, 0xffffdfff, RZ, 0xc0, !PT ;  /* 0xffffdfffe3e37812 */ /* 0x000fe400078ec0ff */
[----:B------:R-:W-:Y:S02]  /*2da90*/  FSEL R17, R249, -INF , !P0 ;  /* 0xff800000f9117808 */ /* 0x000fe40004000000 */
[----:B------:R-:W-:Y:S02]  /*2daa0*/  LOP3.LUT P0, RZ, R226, 0x40000, RZ, 0xc0, !PT ;  /* 0x00040000e2ff7812 */ /* 0x000fe4000780c0ff */
[----:B------:R-:W-:Y:S02]  /*2dab0*/  FMNMX3.FTZ R2, R132, R14, R13, !PT ;  /* 0x0000000e84027276 */ /* 0x000fe4000781000d */
[----:B------:R-:W-:Y:S02]  /*2dac0*/  FSEL R69, R248, -INF , !P0 ;  /* 0xff800000f8457808 */ /* 0x000fe40004000000 */
[----:B------:R-:W-:Y:S02]  /*2dad0*/  ISETP.GE.AND P0, PT, R241, R232, PT ;  /* 0x000000e8f100720c */ /* 0x000fe40003f06270 */
        /* <DEDUP_REMOVED lines=16> */
[C---:B------:R-:W-:Y:S02]  /*2dbe0*/  LOP3.LUT P5, RZ, R227.reuse, 0x8000, RZ, 0xc0, !PT ;  /* 0x00008000e3ff7812 */ /* 0x040fe400078ac0ff */
[----:B------:R-:W-:Y:S02]  /*2dbf0*/  LOP3.LUT P2, RZ, R226, 0x8, RZ, 0xc0, !PT ;  /* 0x00000008e2ff7812 */ /* 0x000fe4000784c0ff */
[----:B------:R-:W-:Y:S02]  /*2dc00*/  FSEL R34, R48, -INF , !P5 ;  /* 0xff80000030227808 */ /* 0x000fe40006800000 */
[----:B------:R-:W-:Y:S02]  /*2dc10*/  LOP3.LUT P5, RZ, R227, 0x4000, RZ, 0xc0, !PT ;  /* 0x00004000e3ff7812 */ /* 0x000fe400078ac0ff */
[----:B------:R-:W-:Y:S02]  /*2dc20*/  FSEL R172, R172, -INF , !P2 ;  /* 0xff800000acac7808 */ /* 0x000fe40005000000 */
        /* <DEDUP_REMOVED lines=10> */
[C---:B------:R-:W-:Y:S02]  /*2dcd0*/  LOP3.LUT P5, RZ, R227.reuse, 0x400, RZ, 0xc0, !PT ;  /* 0x00000400e3ff7812 */ /* 0x040fe400078ac0ff */
[-C--:B------:R-:W-:Y:S02]  /*2dce0*/  ISETP.GE.AND P0, PT, R216, R228.reuse, PT ;  /* 0x000000e4d800720c */ /* 0x080fe40003f06270 */
        /* <DEDUP_REMOVED lines=9> */
[----:B------:R-:W-:Y:S01]  /*2dd80*/  FSEL R49, R221, -INF , !P5 ;  /* 0xff800000dd317808 */ /* 0x000fe20006800000 */
[----:B------:R-:W-:Y:S01]  /*2dd90*/  IMAD.U32 R221, RZ, RZ, UR6 ;  /* 0x00000006ffdd7e24 */ /* 0x000fe2000f8e00ff */
[----:B------:R-:W-:Y:S02]  /*2dda0*/  LOP3.LUT P5, RZ, R227, 0x40, RZ, 0xc0, !PT ;  /* 0x00000040e3ff7812 */ /* 0x000fe400078ac0ff */
[----:B------:R-:W-:Y:S02]  /*2ddb0*/  LOP3.LUT P0, RZ, R226, 0x4, RZ, 0xc0, !PT ;  /* 0x00000004e2ff7812 */ /* 0x000fe4000780c0ff */
[----:B------:R-:W-:Y:S02]  /*2ddc0*/  FSEL R181, R181, -INF , !P5 ;  /* 0xff800000b5b57808 */ /* 0x000fe40006800000 */
[----:B------:R-:W-:Y:S02]  /*2ddd0*/  LOP3.LUT P5, RZ, R227, 0x20, RZ, 0xc0, !PT ;  /* 0x00000020e3ff7812 */ /* 0x000fe400078ac0ff */
[----:B------:R-:W-:Y:S02]  /*2dde0*/  FSEL R173, R173, -INF , !P0 ;  /* 0xff800000adad7808 */ /* 0x000fe40004000000 */
[----:B------:R-:W-:Y:S02]  /*2ddf0*/  FSEL R184, R184, -INF , !P5 ;  /* 0xff800000b8b87808 */ /* 0x000fe40006800000 */
[----:B------:R-:W-:Y:S02]  /*2de00*/  LOP3.LUT P5, RZ, R227, 0x10, RZ, 0xc0, !PT ;  /* 0x00000010e3ff7812 */ /* 0x000fe400078ac0ff */
[-C--:B------:R-:W-:Y:S02]  /*2de10*/  ISETP.GE.AND P0, PT, R213, R228.reuse, PT ;  /* 0x000000e4d500720c */ /* 0x080fe40003f06270 */
[----:B------:R-:W-:Y:S02]  /*2de20*/  FSEL R52, R195, -INF , !P5 ;  /* 0xff800000c3347808 */ /* 0x000fe40006800000 */
[C---:B------:R-:W-:Y:S02]  /*2de30*/  LOP3.LUT P5, RZ, R227.reuse, 0x8, RZ, 0xc0, !PT ;  /* 0x00000008e3ff7812 */ /* 0x040fe400078ac0ff */
[----:B------:R-:W-:Y:S02]  /*2de40*/  FSEL R210, R210, -INF , !P0 ;  /* 0xff800000d2d27808 */ /* 0x000fe40004000000 */
[-C--:B------:R-:W-:Y:S02]  /*2de50*/  ISETP.GE.AND P0, PT, R212, R228.reuse, PT ;  /* 0x000000e4d400720c */ /* 0x080fe40003f06270 */
[----:B------:R-:W-:Y:S02]  /*2de60*/  FSEL R56, R198, -INF , !P5 ;  /* 0xff800000c6387808 */ /* 0x000fe40006800000 */
[----:B------:R-:W-:Y:S02]  /*2de70*/  LOP3.LUT P5, RZ, R227, 0x4, RZ, 0xc0, !PT ;  /* 0x00000004e3ff7812 */ /* 0x000fe400078ac0ff */
[----:B------:R-:W-:Y:S02]  /*2de80*/  FSEL R211, R211, -INF , !P0 ;  /* 0xff800000d3d37808 */ /* 0x000fe40004000000 */
[-C--:B------:R-:W-:Y:S02]  /*2de90*/  ISETP.GE.AND P0, PT, R207, R228.reuse, PT ;  /* 0x000000e4cf00720c */ /* 0x080fe40003f06270 */
[----:B------:R-:W-:Y:S02]  /*2dea0*/  FSEL R194, R194, -INF , !P5 ;  /* 0xff800000c2c27808 */ /* 0x000fe40006800000 */
[-C--:B------:R-:W-:Y:S02]  /*2deb0*/  ISETP.GE.AND P5, PT, R205, R228.reuse, PT ;  /* 0x000000e4cd00720c */ /* 0x080fe40003fa6270 */
[----:B------:R-:W-:Y:S02]  /*2dec0*/  FSEL R209, R209, -INF , !P0 ;  /* 0xff800000d1d17808 */ /* 0x000fe40004000000 */
[----:B------:R-:W-:Y:S02]  /*2ded0*/  FSEL R195, R219, -INF , !P6 ;  /* 0xff800000dbc37808 */ /* 0x000fe40007000000 */
[-C--:B------:R-:W-:Y:S02]  /*2dee0*/  ISETP.GE.AND P0, PT, R206, R228.reuse, PT ;  /* 0x000000e4ce00720c */ /* 0x080fe40003f06270 */
[----:B------:R-:W-:Y:S02]  /*2def0*/  LOP3.LUT P6, RZ, R227, 0x2, RZ, 0xc0, !PT ;  /* 0x00000002e3ff7812 */ /* 0x000fe400078cc0ff */
[----:B------:R-:W-:Y:S02]  /*2df00*/  FSEL R202, R202, -INF , !P5 ;  /* 0xff800000caca7808 */ /* 0x000fe40006800000 */
[----:B------:R-:W-:Y:S02]  /*2df10*/  ISETP.GE.AND P5, PT, R203, R228, PT ;  /* 0x000000e4cb00720c */ /* 0x000fe40003fa6270 */
[----:B------:R-:W-:Y:S02]  /*2df20*/  FSEL R208, R208, -INF , !P0 ;  /* 0xff800000d0d07808 */ /* 0x000fe40004000000 */
[----:B------:R-:W-:Y:S02]  /*2df30*/  FSEL R191, R191, -INF , !P6 ;  /* 0xff800000bfbf7808 */ /* 0x000fe40007000000 */
[-C--:B------:R-:W-:Y:S02]  /*2df40*/  ISETP.GE.AND P0, PT, R216, R232.reuse, PT ;  /* 0x000000e8d800720c */ /* 0x080fe40003f06270 */
[----:B------:R-:W-:Y:S02]  /*2df50*/  ISETP.GE.AND P6, PT, R218, R232, PT ;  /* 0x000000e8da00720c */ /* 0x000fe40003fc6270 */
[----:B------:R-:W-:Y:S02]  /*2df60*/  FSEL R201, R201, -INF , !P5 ;  /* 0xff800000c9c97808 */ /* 0x000fe40006800000 */
[-C--:B------:R-:W-:Y:S02]  /*2df70*/  ISETP.GE.AND P5, PT, R192, R228.reuse, PT ;  /* 0x000000e4c000720c */ /* 0x080fe40003fa6270 */
[----:B------:R-:W-:Y:S02]  /*2df80*/  FSEL R187, R187, -INF , !P0 ;  /* 0xff800000bbbb7808 */ /* 0x000fe40004000000 */
[----:B------:R-:W-:Y:S02]  /*2df90*/  FSEL R186, R186, -INF , !P6 ;  /* 0xff800000baba7808 */ /* 0x000fe40007000000 */
[----:B------:R-:W-:Y:S02]  /*2dfa0*/  ISETP.GE.AND P0, PT, R177, R228, PT ;  /* 0x000000e4b100720c */ /* 0x000fe40003f06270 */
[-C--:B------:R-:W-:Y:S02]  /*2dfb0*/  ISETP.GE.AND P6, PT, R207, R232.reuse, PT ;  /* 0x000000e8cf00720c */ /* 0x080fe40003fc6270 */
[----:B------:R-:W-:Y:S02]  /*2dfc0*/  FSEL R207, R188, -INF , !P4 ;  /* 0xff800000bccf7808 */ /* 0x000fe40006000000 */
[----:B------:R-:W-:Y:S02]  /*2dfd0*/  FSEL R196, R196, -INF , !P5 ;  /* 0xff800000c4c47808 */ /* 0x000fe40006800000 */
[-C--:B------:R-:W-:Y:S02]  /*2dfe0*/  ISETP.GE.AND P5, PT, R212, R232.reuse, PT ;  /* 0x000000e8d400720c */ /* 0x080fe40003fa6270 */
[----:B------:R-:W-:Y:S02]  /*2dff0*/  ISETP.GE.AND P4, PT, R206, R232, PT ;  /* 0x000000e8ce00720c */ /* 0x000fe40003f86270 */
[----:B------:R-:W-:Y:S02]  /*2e000*/  FSEL R206, R183, -INF , !P0 ;  /* 0xff800000b7ce7808 */ /* 0x000fe40004000000 */
[----:B------:R-:W-:Y:S02]  /*2e010*/  ISETP.GE.AND P0, PT, R176, R228, PT ;  /* 0x000000e4b000720c */ /* 0x000fe40003f06270 */
[----:B------:R-:W-:Y:S02]  /*2e020*/  FSEL R183, R179, -INF , !P5 ;  /* 0xff800000b3b77808 */ /* 0x000fe40006800000 */
[-C--:B------:R-:W-:Y:S02]  /*2e030*/  ISETP.GE.AND P5, PT, R205, R232.reuse, PT ;  /* 0x000000e8cd00720c */ /* 0x080fe40003fa6270 */
[----:B------:R-:W-:Y:S02]  /*2e040*/  FSEL R205, R64, -INF , !P0 ;  /* 0xff80000040cd7808 */ /* 0x000fe40004000000 */
[----:B------:R-:W-:Y:S02]  /*2e050*/  ISETP.GE.AND P0, PT, R203, R232, PT ;  /* 0x000000e8cb00720c */ /* 0x000fe40003f06270 */
[----:B------:R-:W-:Y:S02]  /*2e060*/  FSEL R203, R61, -INF , !P1 ;  /* 0xff8000003dcb7808 */ /* 0x000fe40004800000 */
[----:B------:R-:W-:Y:S02]  /*2e070*/  FSEL R179, R60, -INF , !P6 ;  /* 0xff8000003cb37808 */ /* 0x000fe40007000000 */
[-C--:B------:R-:W-:Y:S02]  /*2e080*/  ISETP.GE.AND P1, PT, R47, R228.reuse, PT ;  /* 0x000000e42f00720c */ /* 0x080fe40003f26270 */
[-C--:B------:R-:W-:Y:S02]  /*2e090*/  ISETP.GE.AND P6, PT, R46, R228.reuse, PT ;  /* 0x000000e42e00720c */ /* 0x080fe40003fc6270 */
[----:B------:R-:W-:Y:S02]  /*2e0a0*/  FSEL R212, R51, -INF , !P1 ;  /* 0xff80000033d47808 */ /* 0x000fe40004800000 */
[----:B------:R-:W-:Y:S02]  /*2e0b0*/  FSEL R213, R50, -INF , !P6 ;  /* 0xff80000032d57808 */ /* 0x000fe40007000000 */
[----:B------:R-:W-:Y:S02]  /*2e0c0*/  FSEL R188, R53, -INF , !P4 ;  /* 0xff80000035bc7808 */ /* 0x000fe40006000000 */
[----:B------:R-:W-:Y:S02]  /*2e0d0*/  ISETP.GE.AND P6, PT, R45, R228, PT ;  /* 0x000000e42d00720c */ /* 0x000fe40003fc6270 */
[-C--:B------:R-:W-:Y:S02]  /*2e0e0*/  ISETP.GE.AND P1, PT, R190, R232.reuse, PT ;  /* 0x000000e8be00720c */ /* 0x080fe40003f26270 */
[----:B------:R-:W-:Y:S02]  /*2e0f0*/  FSEL R190, R54, -INF , !P5 ;  /* 0xff80000036be7808 */ /* 0x000fe40006800000 */
[----:B------:R-:W-:Y:S02]  /*2e100*/  ISETP.GE.AND P4, PT, R192, R232, PT ;  /* 0x000000e8c000720c */ /* 0x000fe40003f86270 */
[----:B------:R-:W-:Y:S02]  /*2e110*/  ISETP.GE.AND P5, PT, R44, R228, PT ;  /* 0x000000e42c00720c */ /* 0x000fe40003fa6270 */
[----:B------:R-:W-:Y:S02]  /*2e120*/  FSEL R192, R55, -INF , !P0 ;  /* 0xff80000037c07808 */ /* 0x000fe40004000000 */
[-C--:B------:R-:W-:Y:S02]  /*2e130*/  ISETP.GE.AND P0, PT, R178, R232.reuse, PT ;  /* 0x000000e8b200720c */ /* 0x080fe40003f06270 */
[----:B------:R-:W-:Y:S02]  /*2e140*/  FSEL R178, R72, -INF , !P6 ;  /* 0xff80000048b27808 */ /* 0x000fe40007000000 */
[----:B------:R-:W-:Y:S02]  /*2e150*/  FSEL R72, R58, -INF , !P4 ;  /* 0xff8000003a487808 */ /* 0x000fe40006000000 */
[----:B------:R-:W-:Y:S02]  /*2e160*/  ISETP.GE.AND P6, PT, R177, R232, PT ;  /* 0x000000e8b100720c */ /* 0x000fe40003fc6270 */
[----:B------:R-:W-:Y:S02]  /*2e170*/  FSEL R177, R73, -INF , !P5 ;  /* 0xff80000049b17808 */ /* 0x000fe40006800000 */
[-C--:B------:R-:W-:Y:S02]  /*2e180*/  ISETP.GE.AND P4, PT, R37, R228.reuse, PT ;  /* 0x000000e42500720c */ /* 0x080fe40003f86270 */
[----:B------:R-:W-:Y:S02]  /*2e190*/  ISETP.GE.AND P5, PT, R43, R228, PT ;  /* 0x000000e42b00720c */ /* 0x000fe40003fa6270 */
[----:B------:R-:W-:Y:S02]  /*2e1a0*/  FSEL R73, R59, -INF , !P1 ;  /* 0xff8000003b497808 */ /* 0x000fe40004800000 */
[----:B------:R-:W-:Y:S02]  /*2e1b0*/  FSEL R198, R217, -INF , !P3 ;  /* 0xff800000d9c67808 */ /* 0x000fe40005800000 */
[----:B------:R-:W-:Y:S02]  /*2e1c0*/  FSEL R214, R77, -INF , !P4 ;  /* 0xff8000004dd67808 */ /* 0x000fe40006000000 */
[----:B------:R-:W-:Y:S02]  /*2e1d0*/  LOP3.LUT P3, RZ, R227, 0x1, RZ, 0xc0, !PT ;  /* 0x00000001e3ff7812 */ /* 0x000fe4000786c0ff */
[----:B------:R-:W-:Y:S02]  /*2e1e0*/  ISETP.GE.AND P1, PT, R176, R232, PT ;  /* 0x000000e8b000720c */ /* 0x000fe40003f26270 */
[----:B------:R-:W-:Y:S02]  /*2e1f0*/  ISETP.GE.AND P4, PT, R36, R228, PT ;  /* 0x000000e42400720c */ /* 0x000fe40003f86270 */
[----:B------:R-:W-:Y:S02]  /*2e200*/  FSEL R176, R76, -INF , !P5 ;  /* 0xff8000004cb07808 */ /* 0x000fe40006800000 */
[----:B------:R-:W-:Y:S02]  /*2e210*/  ISETP.GE.AND P5, PT, R175, R232, PT ;  /* 0x000000e8af00720c */ /* 0x000fe40003fa6270 */
[----:B------:R-:W-:Y:S02]  /*2e220*/  FSEL R170, R215, -INF , !P3 ;  /* 0xff800000d7aa7808 */ /* 0x000fe40005800000 */
[----:B------:R-:W-:Y:S02]  /*2e230*/  FSEL R76, R62, -INF , !P0 ;  /* 0xff8000003e4c7808 */ /* 0x000fe40004000000 */
[----:B------:R-:W-:Y:S02]  /*2e240*/  FSEL R215, R80, -INF , !P4 ;  /* 0xff80000050d77808 */ /* 0x000fe40006000000 */
[----:B------:R-:W-:Y:S02]  /*2e250*/  ISETP.GE.AND P0, PT, R35, R228, PT ;  /* 0x000000e42300720c */ /* 0x000fe40003f06270 */
[----:B------:R-:W-:Y:S02]  /*2e260*/  FSEL R80, R67, -INF , !P5 ;  /* 0xff80000043507808 */ /* 0x000fe40006800000 */
[----:B------:R-:W-:Y:S02]  /*2e270*/  ISETP.GE.AND P5, PT, R45, R232, PT ;  /* 0x000000e82d00720c */ /* 0x000fe40003fa6270 */
[----:B------:R-:W-:Y:S02]  /*2e280*/  FSEL R216, R81, -INF , !P0 ;  /* 0xff80000051d87808 */ /* 0x000fe40004000000 */
        /* <DEDUP_REMOVED lines=17> */
[----:B------:R-:W-:Y:S02]  /*2e3a0*/  FMNMX3.FTZ R2, R2, R8, R18, !PT ;  /* 0x0000000802027276 */ /* 0x000fe40007810012 */
[----:B------:R-:W-:Y:S02]  /*2e3b0*/  ISETP.GE.AND P4, PT, R24, R232, PT ;  /* 0x000000e81800720c */ /* 0x000fe40003f86270 */
[----:B------:R-:W-:Y:S02]  /*2e3c0*/  FMNMX3.FTZ R2, R2, R29, R32, !PT ;  /* 0x0000001d02027276 */ /* 0x000fe40007810020 */
[----:B------:R-:W-:Y:S02]  /*2e3d0*/  FSEL R90, R90, -INF , !P4 ;  /* 0xff8000005a5a7808 */ /* 0x000fe40006000000 */
[----:B------:R-:W-:Y:S02]  /*2e3e0*/  ISETP.GE.AND P4, PT, R12, R228, PT ;  /* 0x000000e40c00720c */ /* 0x000fe40003f86270 */
[----:B------:R-:W-:Y:S02]  /*2e3f0*/  FMNMX3.FTZ R2, R2, R33, R34, !PT ;  /* 0x0000002102027276 */ /* 0x000fe40007810022 */
[----:B------:R-:W-:Y:S01]  /*2e400*/  FSEL R67, R108, -INF , !P4 ;  /* 0xff8000006c437808 */ /* 0x000fe20006000000 */
[----:B------:R-:W-:Y:S01]  /*2e410*/  IMAD.MOV.U32 R108, RZ, RZ, R239 ;  /* 0x000000ffff6c7224 */ /* 0x000fe200078e00ef */
[----:B------:R-:W-:Y:S02]  /*2e420*/  FSEL R77, R66, -INF , !P1 ;  /* 0xff800000424d7808 */ /* 0x000fe40004800000 */
[----:B------:R-:W-:Y:S02]  /*2e430*/  ISETP.GE.AND P4, PT, R4, R232, PT ;  /* 0x000000e80400720c */ /* 0x000fe40003f86270 */
[----:B------:R-:W-:Y:S02]  /*2e440*/  FMNMX3.FTZ R4, R2, R57, R65, !PT ;  /* 0x0000003902047276 */ /* 0x000fe40007810041 */
[-C--:B------:R-:W-:Y:S02]  /*2e450*/  ISETP.GE.AND P1, PT, R25, R228.reuse, PT ;  /* 0x000000e41900720c */ /* 0x080fe40003f26270 */
        /* <DEDUP_REMOVED lines=10> */
[----:B------:R-:W-:Y:S02]  /*2e500*/  FMNMX3.FTZ R37, R37, R181, R184, !PT ;  /* 0x000000b525257276 */ /* 0x000fe400078100b8 */
[----:B------:R-:W-:Y:S02]  /*2e510*/  LOP3.LUT P2, RZ, R226, 0x40000000, RZ, 0xc0, !PT ;  /* 0x40000000e2ff7812 */ /* 0x000fe4000784c0ff */
[----:B------:R-:W-:Y:S02]  /*2e520*/  FMNMX3.FTZ R2, R2, R170, R171, !PT ;  /* 0x000000aa02027276 */ /* 0x000fe400078100ab */
[----:B------:R-:W-:Y:S02]  /*2e530*/  LOP3.LUT P3, RZ, R226, 0x80000000, RZ, 0xc0, !PT ;  /* 0x80000000e2ff7812 */ /* 0x000fe4000786c0ff */
[----:B------:R-:W-:Y:S02]  /*2e540*/  FMNMX3.FTZ R37, R37, R195, R198, !PT ;  /* 0x000000c325257276 */ /* 0x000fe400078100c6 */
[----:B------:R-:W-:Y:S02]  /*2e550*/  FSEL R185, R185, -INF , !P2 ;  /* 0xff800000b9b97808 */ /* 0x000fe40005000000 */
        /* <DEDUP_REMOVED lines=24> */
[----:B------:R-:W-:Y:S02]  /*2e6e0*/  ISETP.GE.AND P0, PT, R44, R232, PT ;  /* 0x000000e82c00720c */ /* 0x000fe40003f06270 */
[----:B------:R-:W-:Y:S02]  /*2e6f0*/  FMNMX3.FTZ R37, R37, R176, R214, !PT ;  /* 0x000000b025257276 */ /* 0x000fe400078100d6 */
[----:B------:R-:W-:Y:S02]  /*2e700*/  FMNMX3.FTZ R0, R0, R77, R80, !PT ;  /* 0x0000004d00007276 */ /* 0x000fe40007810050 */
[----:B------:R-:W-:Y:S02]  /*2e710*/  FSEL R89, R89, -INF , !P6 ;  /* 0xff80000059597808 */ /* 0x000fe40007000000 */
[----:B------:R-:W-:Y:S02]  /*2e720*/  FSEL R75, R75, -INF , !P0 ;  /* 0xff8000004b4b7808 */ /* 0x000fe40004000000 */
[----:B------:R-:W-:Y:S02]  /*2e730*/  ISETP.GE.AND P6, PT, R11, R228, PT ;  /* 0x000000e40b00720c */ /* 0x000fe40003fc6270 */
[----:B------:R-:W-:Y:S02]  /*2e740*/  FMNMX3.FTZ R37, R37, R215, R216, !PT ;  /* 0x000000d725257276 */ /* 0x000fe400078100d8 */
[-C--:B------:R-:W-:Y:S02]  /*2e750*/  ISETP.GE.AND P0, PT, R36, R232.reuse, PT ;  /* 0x000000e82400720c */ /* 0x080fe40003f06270 */
[----:B------:R-:W-:Y:S02]  /*2e760*/  FMNMX3.FTZ R0, R0, R81, R84, !PT ;  /* 0x0000005100007276 */ /* 0x000fe40007810054 */
[----:B------:R-:W-:Y:S02]  /*2e770*/  FSEL R238, R92, -INF , !P6 ;  /* 0xff8000005cee7808 */ /* 0x000fe40007000000 */
[----:B------:R-:W-:Y:S02]  /*2e780*/  FMNMX3.FTZ R37, R37, R217, R85, !PT ;  /* 0x000000d925257276 */ /* 0x000fe40007810055 */
[----:B------:R-:W-:Y:S02]  /*2e790*/  FSEL R82, R82, -INF , !P0 ;  /* 0xff80000052527808 */ /* 0x000fe40004000000 */
[----:B------:R-:W-:Y:S02]  /*2e7a0*/  ISETP.GE.AND P6, PT, R35, R232, PT ;  /* 0x000000e82300720c */ /* 0x000fe40003fc6270 */
[----:B------:R-:W-:Y:S02]  /*2e7b0*/  ISETP.GE.AND P0, PT, R7, R228, PT ;  /* 0x000000e40700720c */ /* 0x000fe40003f06270 */
[----:B------:R-:W-:Y:S02]  /*2e7c0*/  FSEL R79, R79, -INF , !P1 ;  /* 0xff8000004f4f7808 */ /* 0x000fe40004800000 */
[----:B------:R-:W-:Y:S02]  /*2e7d0*/  FMNMX3.FTZ R0, R0, R74, R75, !PT ;  /* 0x0000004a00007276 */ /* 0x000fe4000781004b */
[----:B------:R-:W-:Y:S02]  /*2e7e0*/  FMNMX3.FTZ R37, R37, R88, R89, !PT ;  /* 0x0000005825257276 */ /* 0x000fe40007810059 */
[----:B------:R-:W-:Y:S02]  /*2e7f0*/  ISETP.GE.AND P5, PT, R9, R228, PT ;  /* 0x000000e40900720c */ /* 0x000fe40003fa6270 */
[----:B------:R-:W-:Y:S02]  /*2e800*/  FSEL R83, R83, -INF , !P6 ;  /* 0xff80000053537808 */ /* 0x000fe40007000000 */
[----:B------:R-:W-:Y:S02]  /*2e810*/  FSEL R247, R101, -INF , !P0 ;  /* 0xff80000065f77808 */ /* 0x000fe40004000000 */
[-C--:B------:R-:W-:Y:S02]  /*2e820*/  ISETP.GE.AND P1, PT, R26, R232.reuse, PT ;  /* 0x000000e81a00720c */ /* 0x080fe40003f26270 */
[----:B------:R-:W-:Y:S02]  /*2e830*/  ISETP.GE.AND P6, PT, R25, R232, PT ;  /* 0x000000e81900720c */ /* 0x000fe40003fc6270 */
[----:B------:R-:W-:Y:S02]  /*2e840*/  FMNMX3.FTZ R0, R0, R78, R79, !PT ;  /* 0x0000004e00007276 */ /* 0x000fe4000781004f */
[----:B------:R-:W-:Y:S02]  /*2e850*/  ISETP.GE.AND P0, PT, R23, R232, PT ;  /* 0x000000e81700720c */ /* 0x000fe40003f06270 */
[----:B------:R-:W-:Y:S02]  /*2e860*/  FSEL R248, R104, -INF , !P5 ;  /* 0xff80000068f87808 */ /* 0x000fe40006800000 */
[----:B------:R-:W-:Y:S02]  /*2e870*/  FMNMX3.FTZ R37, R37, R238, R240, !PT ;  /* 0x000000ee25257276 */ /* 0x000fe400078100f0 */
[----:B------:R-:W-:Y:S01]  /*2e880*/  ISETP.GE.AND P5, PT, R16, R232, PT ;  /* 0x000000e81000720c */ /* 0x000fe20003fa6270 */
[----:B------:R-:W-:Y:S01]  /*2e890*/  IMAD.MOV.U32 R16, RZ, RZ, 0x20 ;  /* 0x00000020ff107424 */ /* 0x000fe200078e00ff */
[----:B------:R-:W-:Y:S02]  /*2e8a0*/  FSEL R86, R86, -INF , !P1 ;  /* 0xff80000056567808 */ /* 0x000fe40004800000 */
[----:B------:R-:W-:Y:S02]  /*2e8b0*/  FMNMX3.FTZ R0, R0, R82, R83, !PT ;  /* 0x0000005200007276 */ /* 0x000fe40007810053 */
[----:B------:R-:W-:Y:S02]  /*2e8c0*/  FSEL R87, R87, -INF , !P6 ;  /* 0xff80000057577808 */ /* 0x000fe40007000000 */
[----:B------:R-:W-:Y:S02]  /*2e8d0*/  FSEL R91, R91, -INF , !P0 ;  /* 0xff8000005b5b7808 */ /* 0x000fe40004000000 */
[-C--:B------:R-:W-:Y:S02]  /*2e8e0*/  ISETP.GE.AND P6, PT, R10, R228.reuse, PT ;  /* 0x000000e40a00720c */ /* 0x080fe40003fc6270 */
[----:B------:R-:W-:Y:S02]  /*2e8f0*/  ISETP.GE.AND P0, PT, R21, R228, PT ;  /* 0x000000e41500720c */ /* 0x000fe40003f06270 */
[----:B------:R-:W-:Y:S02]  /*2e900*/  ISETP.GE.AND P1, PT, R11, R232, PT ;  /* 0x000000e80b00720c */ /* 0x000fe40003f26270 */
[----:B------:R-:W-:Y:S02]  /*2e910*/  FMNMX3.FTZ R37, R37, R96, R241, !PT ;  /* 0x0000006025257276 */ /* 0x000fe400078100f1 */
[----:B------:R-:W-:Y:S02]  /*2e920*/  FSEL R239, R95, -INF , !P5 ;  /* 0xff8000005fef7808 */ /* 0x000fe40006800000 */
[----:B------:R-:W-:Y:S02]  /*2e930*/  ISETP.GE.AND P5, PT, R27, R228, PT ;  /* 0x000000e41b00720c */ /* 0x000fe40003fa6270 */
[----:B------:R-:W-:Y:S02]  /*2e940*/  FMNMX3.FTZ R0, R0, R86, R87, !PT ;  /* 0x0000005600007276 */ /* 0x000fe40007810057 */
[----:B------:R-:W-:Y:S02]  /*2e950*/  FSEL R249, R105, -INF , !P6 ;  /* 0xff80000069f97808 */ /* 0x000fe40007000000 */
[----:B------:R-:W-:Y:S02]  /*2e960*/  ISETP.GE.AND P6, PT, R6, R232, PT ;  /* 0x000000e80600720c */ /* 0x000fe40003fc6270 */
[----:B------:R-:W-:Y:S02]  /*2e970*/  FSEL R109, R109, -INF , !P0 ;  /* 0xff8000006d6d7808 */ /* 0x000fe40004000000 */
[----:B------:R-:W-:Y:S01]  /*2e980*/  FSEL R92, R94, -INF , !P1 ;  /* 0xff8000005e5c7808 */ /* 0x000fe20004800000 */
[----:B------:R-:W-:Y:S01]  /*2e990*/  IMAD.MOV.U32 R94, RZ, RZ, R222 ;  /* 0x000000ffff5e7224 */ /* 0x000fe200078e00de */
[----:B------:R-:W-:Y:S02]  /*2e9a0*/  FMNMX3.FTZ R37, R37, R246, R247, !PT ;  /* 0x000000f625257276 */ /* 0x000fe400078100f7 */
[----:B------:R-:W-:Y:S02]  /*2e9b0*/  ISETP.GE.AND P1, PT, R22, R228, PT ;  /* 0x000000e41600720c */ /* 0x000fe40003f26270 */
[----:B------:R-:W-:Y:S02]  /*2e9c0*/  ISETP.GE.AND P0, PT, R5, R232, PT ;  /* 0x000000e80500720c */ /* 0x000fe40003f06270 */
[----:B------:R-:W-:Y:S02]  /*2e9d0*/  FMNMX3.FTZ R0, R0, R90, R91, !PT ;  /* 0x0000005a00007276 */ /* 0x000fe4000781005b */
[----:B------:R-:W-:Y:S02]  /*2e9e0*/  FSEL R5, R113, -INF , !P5 ;  /* 0xff80000071057808 */ /* 0x000fe40006800000 */
[----:B------:R-:W-:Y:S02]  /*2e9f0*/  FSEL R93, R98, -INF , !P6 ;  /* 0xff800000625d7808 */ /* 0x000fe40007000000 */
[----:B------:R-:W-:Y:S02]  /*2ea00*/  FMNMX3.FTZ R37, R37, R248, R249, !PT ;  /* 0x000000f825257276 */ /* 0x000fe400078100f9 */
[----:B------:R-:W-:Y:S02]  /*2ea10*/  ISETP.GE.AND P6, PT, R28, R228, PT ;  /* 0x000000e41c00720c */ /* 0x000fe40003fc6270 */
[----:B------:R-:W-:Y:S02]  /*2ea20*/  FSEL R112, R112, -INF , !P1 ;  /* 0xff80000070707808 */ /* 0x000fe40004800000 */
[----:B------:R-:W-:Y:S01]  /*2ea30*/  FSEL R237, R99, -INF , !P4 ;  /* 0xff80000063ed7808 */ /* 0x000fe20006000000 */
[----:B------:R-:W-:Y:S01]  /*2ea40*/  IMAD.MOV.U32 R99, RZ, RZ, R5 ;  /* 0x000000ffff637224 */ /* 0x000fe200078e0005 */
[----:B------:R-:W-:Y:S02]  /*2ea50*/  FMNMX3.FTZ R0, R0, R92, R239, !PT ;  /* 0x0000005c00007276 */ /* 0x000fe400078100ef */
[----:B------:R-:W-:Y:S02]  /*2ea60*/  ISETP.GE.AND P1, PT, R7, R232, PT ;  /* 0x000000e80700720c */ /* 0x000fe40003f26270 */
[----:B------:R-:W-:Y:S02]  /*2ea70*/  ISETP.GE.AND P4, PT, R30, R228, PT ;  /* 0x000000e41e00720c */ /* 0x000fe40003f86270 */
[----:B------:R-:W-:Y:S02]  /*2ea80*/  FSEL R243, R102, -INF , !P0 ;  /* 0xff80000066f37808 */ /* 0x000fe40004000000 */
[----:B------:R-:W-:Y:S02]  /*2ea90*/  FMNMX3.FTZ R37, R37, R67, R109, !PT ;  /* 0x0000004325257276 */ /* 0x000fe4000781006d */
[----:B------:R-:W-:Y:S02]  /*2eaa0*/  ISETP.GE.AND P5, PT, R9, R232, PT ;  /* 0x000000e80900720c */ /* 0x000fe40003fa6270 */
[----:B------:R-:W-:Y:S02]  /*2eab0*/  ISETP.GE.AND P0, PT, R31, R228, PT ;  /* 0x000000e41f00720c */ /* 0x000fe40003f06270 */
[----:B------:R-:W-:Y:S02]  /*2eac0*/  FSEL R116, R116, -INF , !P6 ;  /* 0xff80000074747808 */ /* 0x000fe40007000000 */
[-C--:B------:R-:W-:Y:S02]  /*2ead0*/  ISETP.GE.AND P6, PT, R10, R232.reuse, PT ;  /* 0x000000e80a00720c */ /* 0x080fe40003fc6270 */
[----:B------:R-:W-:Y:S02]  /*2eae0*/  FSEL R245, R103, -INF , !P1 ;  /* 0xff80000067f57808 */ /* 0x000fe40004800000 */
[----:B------:R-:W-:Y:S02]  /*2eaf0*/  FMNMX3.FTZ R0, R0, R93, R237, !PT ;  /* 0x0000005d00007276 */ /* 0x000fe400078100ed */
[----:B------:R-:W-:Y:S02]  /*2eb00*/  FSEL R117, R117, -INF , !P4 ;  /* 0xff80000075757808 */ /* 0x000fe40006000000 */
[----:B------:R-:W-:Y:S02]  /*2eb10*/  ISETP.GE.AND P4, PT, R12, R232, PT ;  /* 0x000000e80c00720c */ /* 0x000fe40003f86270 */
[----:B------:R-:W-:Y:S02]  /*2eb20*/  ISETP.GE.AND P1, PT, R38, R228, PT ;  /* 0x000000e42600720c */ /* 0x000fe40003f26270 */
        /* <DEDUP_REMOVED lines=9> */
[----:B------:R-:W-:Y:S02]  /*2ebc0*/  FSEL R250, R110, -INF , !P4 ;  /* 0xff8000006efa7808 */ /* 0x000fe40006000000 */
[----:B------:R-:W-:Y:S02]  /*2ebd0*/  FMNMX3.FTZ R37, R37, R116, R117, !PT ;  /* 0x0000007425257276 */ /* 0x000fe40007810075 */
[----:B------:R-:W-:Y:S02]  /*2ebe0*/  FSEL R124, R124, -INF , !P5 ;  /* 0xff8000007c7c7808 */ /* 0x000fe40006800000 */
[----:B------:R-:W-:Y:S02]  /*2ebf0*/  ISETP.GE.AND P4, PT, R40, R228, PT ;  /* 0x000000e42800720c */ /* 0x000fe40003f86270 */
[-C--:B------:R-:W-:Y:S02]  /*2ec00*/  ISETP.GE.AND P1, PT, R22, R232.reuse, PT ;  /* 0x000000e81600720c */ /* 0x080fe40003f26270 */
[----:B------:R-:W-:Y:S02]  /*2ec10*/  ISETP.GE.AND P5, PT, R27, R232, PT ;  /* 0x000000e81b00720c */ /* 0x000fe40003fa6270 */
[----:B------:R-:W-:Y:S02]  /*2ec20*/  FSEL R251, R111, -INF , !P0 ;  /* 0xff8000006ffb7808 */ /* 0x000fe40004000000 */
[----:B------:R-:W-:Y:S02]  /*2ec30*/  FMNMX3.FTZ R0, R0, R242, R244, !PT ;  /* 0x000000f200007276 */ /* 0x000fe400078100f4 */
[----:B------:R-:W-:Y:S02]  /*2ec40*/  FSEL R125, R125, -INF , !P6 ;  /* 0xff8000007d7d7808 */ /* 0x000fe40007000000 */
[----:B------:R-:W-:Y:S02]  /*2ec50*/  ISETP.GE.AND P0, PT, R42, R228, PT ;  /* 0x000000e42a00720c */ /* 0x000fe40003f06270 */
[----:B------:R-:W-:Y:S02]  /*2ec60*/  FMNMX3.FTZ R37, R37, R120, R121, !PT ;  /* 0x0000007825257276 */ /* 0x000fe40007810079 */
[----:B------:R-:W-:Y:S02]  /*2ec70*/  IABS R2, R169 ;  /* 0x000000a900027213 */ /* 0x000fe40000000000 */
[----:B------:R-:W-:Y:S02]  /*2ec80*/  FSEL R128, R128, -INF , !P4 ;  /* 0xff80000080807808 */ /* 0x000fe40006000000 */
[-C--:B------:R-:W-:Y:S02]  /*2ec90*/  ISETP.GE.AND P6, PT, R28, R232.reuse, PT ;  /* 0x000000e81c00720c */ /* 0x080fe40003fc6270 */
[----:B------:R-:W-:Y:S02]  /*2eca0*/  ISETP.GE.AND P4, PT, R30, R232, PT ;  /* 0x000000e81e00720c */ /* 0x000fe40003f86270 */
[----:B------:R-:W-:Y:S02]  /*2ecb0*/  FSEL R252, R114, -INF , !P1 ;  /* 0xff80000072fc7808 */ /* 0x000fe40004800000 */
[----:B------:R-:W-:Y:S02]  /*2ecc0*/  FSEL R115, R115, -INF , !P5 ;  /* 0xff80000073737808 */ /* 0x000fe40006800000 */
[----:B------:R-:W-:Y:S02]  /*2ecd0*/  FMNMX3.FTZ R0, R0, R250, R251, !PT ;  /* 0x000000fa00007276 */ /* 0x000fe400078100fb */
[----:B------:R-:W-:Y:S02]  /*2ece0*/  FSEL R129, R129, -INF , !P0 ;  /* 0xff80000081817808 */ /* 0x000fe40004000000 */
[----:B------:R-:W-:Y:S02]  /*2ecf0*/  FMNMX3.FTZ R37, R37, R124, R125, !PT ;  /* 0x0000007c25257276 */ /* 0x000fe4000781007d */
[----:B------:R-:W-:Y:S02]  /*2ed00*/  I2FP.F32.S32 R2, R2 ;  /* 0x0000000200027245 */ /* 0x000fe40000201400 */
[-C--:B------:R-:W-:Y:S02]  /*2ed10*/  ISETP.GE.AND P0, PT, R31, R232.reuse, PT ;  /* 0x000000e81f00720c */ /* 0x080fe40003f06270 */
[----:B------:R-:W-:Y:S01]  /*2ed20*/  ISETP.GE.AND P1, PT, R38, R232, PT ;  /* 0x000000e82600720c */ /* 0x000fe20003f26270 */
[----:B------:R-:W-:Y:S01]  /*2ed30*/  FFMA.FTZ R131, -R225, R2, R131 ;  /* 0x00000002e1837223 */ /* 0x000fe20000010183 */
[----:B------:R-:W-:Y:S02]  /*2ed40*/  FSEL R118, R118, -INF , !P6 ;  /* 0xff80000076767808 */ /* 0x000fe40007000000 */
[----:B------:R-:W-:Y:S02]  /*2ed50*/  FSEL R119, R119, -INF , !P4 ;  /* 0xff80000077777808 */ /* 0x000fe40006000000 */
[----:B------:R-:W-:Y:S02]  /*2ed60*/  FMNMX3.FTZ R0, R0, R252, R115, !PT ;  /* 0x000000fc00007276 */ /* 0x000fe40007810073 */
[----:B------:R-:W-:Y:S02]  /*2ed70*/  FMNMX3.FTZ R37, R37, R128, R129, !PT ;  /* 0x0000008025257276 */ /* 0x000fe40007810081 */
[----:B------:R-:W-:Y:S02]  /*2ed80*/  FSEL R122, R122, -INF , !P0 ;  /* 0xff8000007a7a7808 */ /* 0x000fe40004000000 */
[----:B------:R-:W-:Y:S01]  /*2ed90*/  FSEL R123, R123, -INF , !P1 ;  /* 0xff8000007b7b7808 */ /* 0x000fe20004800000 */
[----:B------:R-:W1:Y:S01]  /*2eda0*/  SHFL.BFLY PT, R4, R37, 0x2, 0x1f ;  /* 0x0c401f0025047f89 */ /* 0x000e6200000e0000 */
[-C--:B------:R-:W-:Y:S02]  /*2edb0*/  ISETP.GE.AND P5, PT, R39, R232.reuse, PT ;  /* 0x000000e82700720c */ /* 0x080fe40003fa6270 */
[----:B------:R-:W-:Y:S02]  /*2edc0*/  ISETP.GE.AND P6, PT, R41, R232, PT ;  /* 0x000000e82900720c */ /* 0x000fe40003fc6270 */
[----:B------:R-:W-:Y:S02]  /*2edd0*/  ISETP.GE.AND P0, PT, R42, R231, PT ;  /* 0x000000e72a00720c */ /* 0x000fe40003f06270 */
[----:B------:R-:W-:Y:S02]  /*2ede0*/  FMNMX3.FTZ R0, R0, R118, R119, !PT ;  /* 0x0000007600007276 */ /* 0x000fe40007810077 */
[----:B------:R-:W-:Y:S02]  /*2edf0*/  ISETP.GE.AND P4, PT, R40, R232, PT ;  /* 0x000000e82800720c */ /* 0x000fe40003f86270 */
[----:B------:R-:W-:Y:S02]  /*2ee00*/  FSEL R38, R131, -INF , P0 ;  /* 0xff80000083267808 */ /* 0x000fe40000000000 */
[----:B------:R-:W-:Y:S02]  /*2ee10*/  FSEL R127, R127, -INF , !P6 ;  /* 0xff8000007f7f7808 */ /* 0x000fe40007000000 */
[----:B------:R-:W-:Y:S02]  /*2ee20*/  FMNMX3.FTZ R0, R0, R122, R123, !PT ;  /* 0x0000007a00007276 */ /* 0x000fe4000781007b */
[----:B------:R-:W-:Y:S02]  /*2ee30*/  ISETP.GE.AND P1, PT, R42, R232, PT ;  /* 0x000000e82a00720c */ /* 0x000fe40003f26270 */
[----:B------:R-:W-:Y:S02]  /*2ee40*/  FSEL R126, R126, -INF , !P5 ;  /* 0xff8000007e7e7808 */ /* 0x000fe40006800000 */
[----:B------:R-:W-:Y:S02]  /*2ee50*/  FSEL R39, R130, -INF , !P4 ;  /* 0xff80000082277808 */ /* 0x000fe40006000000 */
[----:B------:R-:W-:Y:S02]  /*2ee60*/  FMNMX3.FTZ R0, R0, R126, R127, !PT ;  /* 0x0000007e00007276 */ /* 0x000fe4000781007f */
[----:B------:R-:W-:Y:S02]  /*2ee70*/  FSEL R38, R38, -INF , !P1 ;  /* 0xff80000026267808 */ /* 0x000fe40004800000 */
[----:B-1----:R-:W-:Y:S02]  /*2ee80*/  FMNMX.FTZ R37, R37, R4, !PT ;  /* 0x0000000425257209 */ /* 0x002fe40007810000 */
[----:B------:R-:W-:Y:S02]  /*2ee90*/  FMNMX3.FTZ R0, R0, R39, R38, !PT ;  /* 0x0000002700007276 */ /* 0x000fe40007810026 */
[C---:B------:R-:W-:Y:S01]  /*2eea0*/  LOP3.LUT P2, RZ, R226.reuse, 0x20000000, RZ, 0xc0, !PT ;  /* 0x20000000e2ff7812 */ /* 0x040fe2000784c0ff */
[----:B------:R-:W1:Y:S01]  /*2eeb0*/  SHFL.BFLY PT, R4, R37, 0x1, 0x1f ;  /* 0x0c201f0025047f89 */ /* 0x000e6200000e0000 */
[----:B------:R-:W-:Y:S07]  /*2eec0*/  LOP3.LUT P3, RZ, R226, 0x10000000, RZ, 0xc0, !PT ;  /* 0x10000000e2ff7812 */ /* 0x000fee000786c0ff */
[----:B------:R-:W3:Y:S01]  /*2eed0*/  SHFL.BFLY PT, R2, R0, 0x2, 0x1f ;  /* 0x0c401f0000027f89 */ /* 0x000ee200000e0000 */
[----:B-1----:R-:W-:Y:S02]  /*2eee0*/  FMNMX.FTZ R37, R37, R4, !PT ;  /* 0x0000000425257209 */ /* 0x002fe40007810000 */
[----:B---3--:R-:W-:Y:S03]  /*2eef0*/  FMNMX.FTZ R0, R0, R2, !PT ;  /* 0x0000000200007209 */ /* 0x008fe60007810000 */
[----:B--2---:R-:W-:Y:S01]  /*2ef00*/  FMUL.FTZ R64, R3, R37 ;  /* 0x0000002503407220 */ /* 0x004fe20000410000 */
[----:B------:R-:W-:Y:S01]  /*2ef10*/  FSETP.NEU.FTZ.AND P1, PT, R37, -INF , PT ;  /* 0xff8000002500780b */ /* 0x000fe20003f3d000 */
[----:B------:R-:W1:Y:S03]  /*2ef20*/  SHFL.BFLY PT, R2, R0, 0x1, 0x1f ;  /* 0x0c201f0000027f89 */ /* 0x000e6600000e0000 */
[----:B------:R-:W-:Y:S05]  /*2ef30*/  FSEL R64, R64, RZ, P1 ;  /* 0x000000ff40407208 */ /* 0x000fea0000800000 */
[-CC-:B------:R-:W-:Y:S04]  /*2ef40*/  FFMA.FTZ R4, R14, R3.reuse, -R64.reuse ;  /* 0x000000030e047223 */ /* 0x180fe80000010840 */
[----:B------:R2:W-:Y:S01]  /*2ef50*/  MUFU.EX2 R218, R4 ;  /* 0x0000000400da7308 */ /* 0x0005e20000000800 */
[----:B-1----:R-:W-:Y:S01]  /*2ef60*/  FMNMX.FTZ R36, R0, R2, !PT ;  /* 0x0000000200247209 */ /* 0x002fe20007810000 */
[-C--:B------:R-:W-:Y:S01]  /*2ef70*/  FFMA.FTZ R0, R13, R3.reuse, -R64 ;  /* 0x000000030d007223 */ /* 0x080fe20000010840 */
[----:B------:R-:W-:Y:S02]  /*2ef80*/  IMAD.SHL.U32 R2, R168, 0x40, RZ ;  /* 0x00000040a8027824 */ /* 0x000fe400078e00ff */
[----:B------:R-:W-:Y:S05]  /*2ef90*/  FSETP.NEU.FTZ.AND P0, PT, R36, -INF , PT ;  /* 0xff8000002400780b */ /* 0x000fea0003f1d000 */
[----:B------:R1:W3:Y:S01]  /*2efa0*/  MUFU.EX2 R222, R0 ;  /* 0x0000000000de7308 */ /* 0x0002e20000000800 */
[----:B------:R-:W-:Y:S01]  /*2efb0*/  FMUL.FTZ R66, R3, R36 ;  /* 0x0000002403427220 */ /* 0x000fe20000410000 */
[----:B------:R-:W-:Y:S04]  /*2efc0*/  LOP3.LUT R2, R220, 0x200, R2, 0xf8, !PT ;  /* 0x00000200dc027812 */ /* 0x000fe800078ef802 */
[----:B------:R-:W-:Y:S01]  /*2efd0*/  FSEL R66, R66, RZ, P0 ;  /* 0x000000ff42427208 */ /* 0x000fe20000000000 */
[----:B------:R-:W-:Y:S04]  /*2efe0*/  IMAD R63, R2, 0x2, R221 ;  /* 0x00000002023f7824 */ /* 0x000fe800078e02dd */
[-CC-:B--2---:R-:W-:Y:S01]  /*2eff0*/  FFMA.FTZ R4, R20, R3.reuse, -R66.reuse ;  /* 0x0000000314047223 */ /* 0x184fe20000010842 */
[-CC-:B------:R-:W-:Y:S01]  /*2f000*/  FFMA.FTZ R24, R49, R3.reuse, -R66.reuse ;  /* 0x0000000331187223 */ /* 0x180fe20000010842 */
[----:B------:R-:W-:Y:S02]  /*2f010*/  VIADD R60, R63, 0xa040 ;  /* 0x0000a0403f3c7836 */ /* 0x000fe40000000000 */
[-C--:B------:R-:W-:Y:S01]  /*2f020*/  FFMA.FTZ R39, R39, R3.reuse, -R66 ;  /* 0x0000000327277223 */ /* 0x080fe20000010842 */
[----:B------:R-:W-:Y:S01]  /*2f030*/  MUFU.EX2 R104, R4 ;  /* 0x0000000400687308 */ /* 0x000fe20000000800 */
[-CC-:B-1----:R-:W-:Y:S01]  /*2f040*/  FFMA.FTZ R0, R8, R3.reuse, -R64.reuse ;  /* 0x0000000308007223 */ /* 0x182fe20000010840 */
[----:B---3--:R-:W-:Y:S01]  /*2f050*/  F2FP.BF16.F32.PACK_AB R40, R222, R218 ;  /* 0x000000dade28723e */ /* 0x008fe200000010ff */
[----:B------:R-:W-:Y:S07]  /*2f060*/  VIADD R8, R63, 0xa000 ;  /* 0x0000a0003f087836 */ /* 0x000fee0000000000 */
[----:B------:R1:W-:Y:S01]  /*2f070*/  MUFU.EX2 R236, R0 ;  /* 0x0000000000ec7308 */ /* 0x0003e20000000800 */
[----:B------:R-:W-:Y:S09]  /*2f080*/  @P2 VIADD R60, R8, 0xffffffc0 ;  /* 0xffffffc0083c2836 */ /* 0x000ff20000000000 */
[----:B------:R-:W-:Y:S10]  /*2f090*/  MUFU.EX2 R70, R24 ;  /* 0x0000001800467308 */ /* 0x000ff40000000800 */
[----:B------:R-:W-:Y:S01]  /*2f0a0*/  MUFU.EX2 R39, R39 ;  /* 0x0000002700277308 */ /* 0x000fe20000000800 */
[-C--:B-1----:R-:W-:Y:S09]  /*2f0b0*/  FFMA.FTZ R0, R18, R3.reuse, -R64 ;  /* 0x0000000312007223 */ /* 0x082ff20000010840 */
[----:B------:R1:W2:Y:S02]  /*2f0c0*/  MUFU.EX2 R100, R0 ;  /* 0x0000000000647308 */ /* 0x0002a40000000800 */
[-C--:B-1----:R-:W-:Y:S01]  /*2f0d0*/  FFMA.FTZ R0, R17, R3.reuse, -R66 ;  /* 0x0000000311007223 */ /* 0x082fe20000010842 */
[----:B--2---:R-:W-:Y:S01]  /*2f0e0*/  F2FP.BF16.F32.PACK_AB R42, R100, R236 ;  /* 0x000000ec642a723e */ /* 0x004fe200000010ff */
[-C--:B------:R-:W-:Y:S06]  /*2f0f0*/  FFMA.FTZ R17, R33, R3.reuse, -R64 ;  /* 0x0000000321117223 */ /* 0x080fec0000010840 */
[----:B------:R1:W-:Y:S10]  /*2f100*/  MUFU.EX2 R169, R0 ;  /* 0x0000000000a97308 */ /* 0x0003f40000000800 */
[----:B------:R2:W-:Y:S01]  /*2f110*/  MUFU.EX2 R97, R17 ;  /* 0x0000001100617308 */ /* 0x0005e20000000800 */
[-C--:B-1----:R-:W-:Y:S02]  /*2f120*/  FFMA.FTZ R0, R15, R3.reuse, -R66 ;  /* 0x000000030f007223 */ /* 0x082fe40000010842 */
[----:B------:R-:W1:Y:S07]  /*2f130*/  LDSM.16.MT88.4 R12, [R63+0xa000] ;  /* 0x00a000003f0c783b */ /* 0x000e6e0000004200 */
[----:B------:R3:W4:Y:S01]  /*2f140*/  MUFU.EX2 R101, R0 ;  /* 0x0000000000657308 */ /* 0x0007220000000800 */
[-C--:B--2---:R-:W-:Y:S09]  /*2f150*/  FFMA.FTZ R17, R34, R3.reuse, -R64 ;  /* 0x0000000322117223 */ /* 0x084ff20000010840 */
[----:B------:R-:W-:Y:S01]  /*2f160*/  MUFU.EX2 R105, R17 ;  /* 0x0000001100697308 */ /* 0x000fe20000000800 */
[----:B---3--:R-:W-:Y:S01]  /*2f170*/  FFMA.FTZ R0, R19, R3, -R66 ;  /* 0x0000000313007223 */ /* 0x008fe20000010842 */
[----:B----4-:R-:W-:Y:S08]  /*2f180*/  F2FP.BF16.F32.PACK_AB R41, R101, R169 ;  /* 0x000000a96529723e */ /* 0x010ff000000010ff */
[----:B------:R2:W3:Y:S02]  /*2f190*/  MUFU.EX2 R219, R0 ;  /* 0x0000000000db7308 */ /* 0x0004e40000000800 */
[----:B--2---:R-:W-:Y:S02]  /*2f1a0*/  FSEL R0, R37, RZ, P1 ;  /* 0x000000ff25007208 */ /* 0x004fe40000800000 */
[----:B---3--:R-:W-:Y:S03]  /*2f1b0*/  F2FP.BF16.F32.PACK_AB R43, R104, R219 ;  /* 0x000000db682b723e */ /* 0x008fe600000010ff */
[----:B------:R-:W-:Y:S01]  /*2f1c0*/  FADD.FTZ R2, -R0, R132 ;  /* 0x0000008400027221 */ /* 0x000fe20000010100 */
[----:B------:R-:W-:Y:S02]  /*2f1d0*/  FSEL R0, R36, RZ, P0 ;  /* 0x000000ff24007208 */ /* 0x000fe40000000000 */
[----:B------:R-:W-:Y:S01]  /*2f1e0*/  LOP3.LUT P0, RZ, R168, 0x2, RZ, 0xc0, !PT ;  /* 0x00000002a8ff7812 */ /* 0x000fe2000780c0ff */
[C---:B------:R-:W-:Y:S02]  /*2f1f0*/  FMUL.FTZ R2, R3.reuse, R2 ;  /* 0x0000000203027220 */ /* 0x040fe40000410000 */
[----:B------:R-:W-:Y:S01]  /*2f200*/  FADD.FTZ R0, -R0, R133 ;  /* 0x0000008500007221 */ /* 0x000fe20000010100 */
[----:B------:R-:W-:Y:S03]  /*2f210*/  SEL R16, R16, 0xffffffe0, !P0 ;  /* 0xffffffe010107807 */ /* 0x000fe60004000000 */
[----:B------:R-:W-:Y:S01]  /*2f220*/  FMUL.FTZ R0, R3, R0 ;  /* 0x0000000003007220 */ /* 0x000fe20000410000 */
[----:B------:R-:W2:Y:S01]  /*2f230*/  MUFU.EX2 R2, R2 ;  /* 0x0000000200027308 */ /* 0x000ea20000000800 */
[C---:B------:R-:W-:Y:S02]  /*2f240*/  IMAD.IADD R61, R16.reuse, 0x1, R63 ;  /* 0x00000001103d7824 */ /* 0x040fe400078e023f */
[----:B------:R-:W-:Y:S03]  /*2f250*/  IMAD.IADD R62, R16, 0x1, R60 ;  /* 0x00000001103e7824 */ /* 0x000fe600078e023c */
[----:B------:R-:W3:Y:S04]  /*2f260*/  LDSM.16.MT88.4 R20, [R61+0xa000] ;  /* 0x00a000003d14783b */ /* 0x000ee80000004200 */
[----:B------:R-:W4:Y:S04]  /*2f270*/  MUFU.EX2 R0, R0 ;  /* 0x0000000000007308 */ /* 0x000f280000000800 */
[----:B------:R-:W-:Y:S01]  /*2f280*/  LDSM.16.MT88.4 R44, [R62] ;  /* 0x000000003e2c783b */ /* 0x000fe20000004200 */
        /* <DEDUP_REMOVED lines=16> */
[C---:B-1----:R-:W-:Y:S05]  /*2f390*/  HMMA.16816.F32.BF16 R4, R40.reuse, R12, R4 ;  /* 0x0000000c2804723c */ /* 0x042fea0000041804 */
[----:B------:R-:W-:Y:S01]  /*2f3a0*/  FFMA.FTZ R12, R29, R3, -R64 ;  /* 0x000000031d0c7223 */ /* 0x000fe20000010840 */
[----:B------:R-:W-:Y:S01]  /*2f3b0*/  FMUL.FTZ R13, R2, R145 ;  /* 0x00000091020d7220 */ /* 0x000fe20000410000 */
[----:B------:R-:W1:Y:S01]  /*2f3c0*/  LDSM.16.MT88.4 R28, [R60] ;  /* 0x000000003c1c783b */ /* 0x000e620000004200 */
        /* <DEDUP_REMOVED lines=10> */
[-C--:B------:R-:W-:Y:S01]  /*2f470*/  FFMA.FTZ R32, R56, R3.reuse, -R66 ;  /* 0x0000000338207223 */ /* 0x080fe20000010842 */
[-C--:B------:R-:W-:Y:S02]  /*2f480*/  FFMA.FTZ R56, R57, R3.reuse, -R64 ;  /* 0x0000000339387223 */ /* 0x080fe40000010840 */
[----:B------:R2:W4:Y:S10]  /*2f490*/  MUFU.EX2 R98, R12 ;  /* 0x0000000c00627308 */ /* 0x0005340000000800 */
[----:B------:R1:W-:Y:S01]  /*2f4a0*/  MUFU.EX2 R168, R32 ;  /* 0x0000002000a87308 */ /* 0x0003e20000000800 */
[----:B--2---:R-:W-:Y:S07]  /*2f4b0*/  FMUL.FTZ R12, R2, R144 ;  /* 0x00000090020c7220 */ /* 0x004fee0000410000 */
[C---:B---3--:R-:W-:Y:S03]  /*2f4c0*/  HMMA.16816.F32.BF16 R12, R40.reuse, R20, R12 ;  /* 0x00000014280c723c */ /* 0x048fe6000004180c */
[--C-:B------:R-:W-:Y:S01]  /*2f4d0*/  FFMA.FTZ R20, R48, R3, -R66.reuse ;  /* 0x0000000330147223 */ /* 0x100fe20000010842 */
[C---:B-1----:R-:W-:Y:S01]  /*2f4e0*/  FMUL.FTZ R32, R2.reuse, R164 ;  /* 0x000000a402207220 */ /* 0x042fe20000410000 */
[----:B------:R-:W1:Y:S01]  /*2f4f0*/  LDSM.16.MT88.4 R48, [R63+0xa800] ;  /* 0x00a800003f30783b */ /* 0x000e620000004200 */
[----:B------:R-:W-:Y:S01]  /*2f500*/  FMUL.FTZ R21, R2, R153 ;  /* 0x0000009902157220 */ /* 0x000fe20000410000 */
[----:B------:R2:W3:Y:S01]  /*2f510*/  MUFU.EX2 R113, R20 ;  /* 0x0000001400717308 */ /* 0x0004e20000000800 */
[C---:B------:R-:W-:Y:S03]  /*2f520*/  HMMA.16816.F32.BF16 R16, R40.reuse, R22, R16 ;  /* 0x000000162810723c */ /* 0x040fe60000041810 */
[C---:B------:R-:W-:Y:S01]  /*2f530*/  FMUL.FTZ R22, R0.reuse, R154 ;  /* 0x0000009a00167220 */ /* 0x040fe20000410000 */
[----:B------:R-:W-:Y:S01]  /*2f540*/  FMUL.FTZ R23, R0, R155 ;  /* 0x0000009b00177220 */ /* 0x000fe20000410000 */
[----:B--2---:R-:W-:Y:S07]  /*2f550*/  FMUL.FTZ R20, R2, R152 ;  /* 0x0000009802147220 */ /* 0x004fee0000410000 */
[C---:B------:R-:W-:Y:S03]  /*2f560*/  HMMA.16816.F32.BF16 R20, R40.reuse, R28, R20 ;  /* 0x0000001c2814723c */ /* 0x040fe60000041814 */
[----:B------:R-:W-:Y:S01]  /*2f570*/  FFMA.FTZ R28, R52, R3, -R66 ;  /* 0x00000003341c7223 */ /* 0x000fe20000010842 */
[----:B------:R-:W-:Y:S01]  /*2f580*/  FMUL.FTZ R29, R2, R161 ;  /* 0x000000a1021d7220 */ /* 0x000fe20000410000 */
[----:B------:R-:W2:Y:S02]  /*2f590*/  LDSM.16.MT88.4 R52, [R61+0xa800] ;  /* 0x00a800003d34783b */ /* 0x000ea40000004200 */
[----:B------:R4:W1:Y:S01]  /*2f5a0*/  MUFU.EX2 R220, R28 ;  /* 0x0000001c00dc7308 */ /* 0x0008620000000800 */
[C---:B------:R-:W-:Y:S03]  /*2f5b0*/  HMMA.16816.F32.BF16 R24, R40.reuse, R30, R24 ;  /* 0x0000001e2818723c */ /* 0x040fe60000041818 */
[C---:B------:R-:W-:Y:S01]  /*2f5c0*/  FMUL.FTZ R30, R0.reuse, R162 ;  /* 0x000000a2001e7220 */ /* 0x040fe20000410000 */
[----:B------:R-:W-:Y:S05]  /*2f5d0*/  FMUL.FTZ R31, R0, R163 ;  /* 0x000000a3001f7220 */ /* 0x000fea0000410000 */
[----:B------:R3:W-:Y:S01]  /*2f5e0*/  MUFU.EX2 R162, R56 ;  /* 0x0000003800a27308 */ /* 0x0007e20000000800 */
[----:B----4-:R-:W-:Y:S07]  /*2f5f0*/  FMUL.FTZ R28, R2, R160 ;  /* 0x000000a0021c7220 */ /* 0x010fee0000410000 */
[C---:B------:R-:W-:Y:S03]  /*2f600*/  HMMA.16816.F32.BF16 R28, R40.reuse, R44, R28 ;  /* 0x0000002c281c723c */ /* 0x040fe6000004181c */
[--C-:B---3--:R-:W-:Y:S04]  /*2f610*/  FFMA.FTZ R56, R65, R3, -R64.reuse ;  /* 0x0000000341387223 */ /* 0x108fe80000010840 */
[----:B------:R3:W4:Y:S01]  /*2f620*/  MUFU.EX2 R165, R56 ;  /* 0x0000003800a57308 */ /* 0x0007220000000800 */
[----:B------:R-:W-:Y:S01]  /*2f630*/  HMMA.16816.F32.BF16 R32, R40, R46, R32 ;  /* 0x0000002e2820723c */ /* 0x000fe20000041820 */
[----:B------:R-:W4:Y:S02]  /*2f640*/  LDSM.16.MT88.4 R44, [R60+0x800] ;  /* 0x000800003c2c783b */ /* 0x000f240000004200 */
[----:B------:R-:W-:Y:S02]  /*2f650*/  F2FP.BF16.F32.PACK_AB R40, R98, R95 ;  /* 0x0000005f6228723e */ /* 0x000fe400000010ff */
[----:B------:R-:W-:Y:S02]  /*2f660*/  F2FP.BF16.F32.PACK_AB R42, R105, R97 ;  /* 0x00000061692a723e */ /* 0x000fe400000010ff */
[----:B------:R-:W-:Y:S02]  /*2f670*/  F2FP.BF16.F32.PACK_AB R41, R70, R113 ;  /* 0x000000714629723e */ /* 0x000fe400000010ff */
[----:B-1----:R-:W-:Y:S07]  /*2f680*/  F2FP.BF16.F32.PACK_AB R43, R168, R220 ;  /* 0x000000dca82b723e */ /* 0x002fee00000010ff */
[C---:B------:R-:W-:Y:S01]  /*2f690*/  HMMA.16816.F32.BF16 R4, R40.reuse, R48, R4 ;  /* 0x000000302804723c */ /* 0x040fe20000041804 */
[----:B---3--:R-:W1:Y:S02]  /*2f6a0*/  LDSM.16.MT88.4 R56, [R62+0x800] ;  /* 0x000800003e38783b */ /* 0x008e640000004200 */
[-C--:B------:R-:W-:Y:S04]  /*2f6b0*/  FFMA.FTZ R48, R68, R3.reuse, -R64 ;  /* 0x0000000344307223 */ /* 0x080fe80000010840 */
[----:B------:R3:W-:Y:S01]  /*2f6c0*/  MUFU.EX2 R164, R48 ;  /* 0x0000003000a47308 */ /* 0x0007e20000000800 */
[C---:B------:R-:W-:Y:S08]  /*2f6d0*/  HMMA.16816.F32.BF16 R8, R40.reuse, R50, R8 ;  /* 0x000000322808723c */ /* 0x040ff00000041808 */
[C---:B--2---:R-:W-:Y:S03]  /*2f6e0*/  HMMA.16816.F32.BF16 R12, R40.reuse, R52, R12 ;  /* 0x00000034280c723c */ /* 0x044fe6000004180c */
[-C--:B------:R-:W-:Y:S01]  /*2f6f0*/  FFMA.FTZ R52, R171, R3.reuse, -R66 ;  /* 0x00000003ab347223 */ /* 0x080fe20000010842 */
[----:B------:R-:W-:Y:S03]  /*2f700*/  IMAD.MOV.U32 R171, RZ, RZ, R126 ;  /* 0x000000ffffab7224 */ /* 0x000fe600078e007e */
[----:B------:R2:W-:Y:S01]  /*2f710*/  MUFU.EX2 R160, R52 ;  /* 0x0000003400a07308 */ /* 0x0005e20000000800 */
[C---:B------:R-:W-:Y:S03]  /*2f720*/  HMMA.16816.F32.BF16 R16, R40.reuse, R54, R16 ;  /* 0x000000362810723c */ /* 0x040fe60000041810 */
[-C--:B---3--:R-:W-:Y:S06]  /*2f730*/  FFMA.FTZ R48, R69, R3.reuse, -R64 ;  /* 0x0000000345307223 */ /* 0x088fec0000010840 */
[----:B------:R3:W3:Y:S01]  /*2f740*/  MUFU.EX2 R163, R48 ;  /* 0x0000003000a37308 */ /* 0x0006e20000000800 */
[C---:B----4-:R-:W-:Y:S03]  /*2f750*/  HMMA.16816.F32.BF16 R20, R40.reuse, R44, R20 ;  /* 0x0000002c2814723c */ /* 0x050fe60000041814 */
[-C--:B------:R-:W-:Y:S01]  /*2f760*/  FFMA.FTZ R44, R173, R3.reuse, -R66 ;  /* 0x00000003ad2c7223 */ /* 0x080fe20000010842 */
[----:B------:R-:W-:Y:S05]  /*2f770*/  IMAD.MOV.U32 R173, RZ, RZ, R128 ;  /* 0x000000ffffad7224 */ /* 0x000fea00078e0080 */
[----:B------:R4:W-:Y:S01]  /*2f780*/  MUFU.EX2 R150, R44 ;  /* 0x0000002c00967308 */ /* 0x0009e20000000800 */
[C---:B------:R-:W-:Y:S03]  /*2f790*/  HMMA.16816.F32.BF16 R24, R40.reuse, R46, R24 ;  /* 0x0000002e2818723c */ /* 0x040fe60000041818 */
[-CC-:B--2---:R-:W-:Y:S01]  /*2f7a0*/  FFMA.FTZ R52, R172, R3.reuse, -R66.reuse ;  /* 0x00000003ac347223 */ /* 0x184fe20000010842 */
[----:B------:R-:W-:Y:S05]  /*2f7b0*/  IMAD.MOV.U32 R172, RZ, RZ, R129 ;  /* 0x000000ffffac7224 */ /* 0x000fea00078e0081 */
[----:B------:R-:W2:Y:S01]  /*2f7c0*/  MUFU.EX2 R159, R52 ;  /* 0x00000034009f7308 */ /* 0x000ea20000000800 */
[C---:B-1----:R-:W-:Y:S03]  /*2f7d0*/  HMMA.16816.F32.BF16 R28, R40.reuse, R56, R28 ;  /* 0x00000038281c723c */ /* 0x042fe6000004181c */
[-C--:B---3--:R-:W-:Y:S01]  /*2f7e0*/  FFMA.FTZ R48, R170, R3.reuse, -R66 ;  /* 0x00000003aa307223 */ /* 0x088fe20000010842 */
        /* <DEDUP_REMOVED lines=9> */
[----:B--2---:R-:W-:Y:S01]  /*2f880*/  F2FP.BF16.F32.PACK_AB R43, R150, R159 ;  /* 0x0000009f962b723e */ /* 0x004fe200000010ff */
[----:B------:R-:W-:Y:S01]  /*2f890*/  LDSM.16.MT88.4 R52, [R61+0xb000] ;  /* 0x00b000003d34783b */ /* 0x000fe20000004200 */
[----:B-1----:R-:W-:Y:S07]  /*2f8a0*/  F2FP.BF16.F32.PACK_AB R41, R160, R161 ;  /* 0x000000a1a029723e */ /* 0x002fee00000010ff */
[----:B------:R-:W1:Y:S01]  /*2f8b0*/  LDSM.16.MT88.4 R48, [R63+0xb000] ;  /* 0x00b000003f30783b */ /* 0x000e620000004200 */
[-C--:B---3--:R-:W-:Y:S01]  /*2f8c0*/  FFMA.FTZ R56, R180, R3.reuse, -R64 ;  /* 0x00000003b4387223 */ /* 0x088fe20000010840 */
        /* <DEDUP_REMOVED lines=26> */
[--C-:B------:R-:W-:Y:S01]  /*2fa70*/  FFMA.FTZ R56, R195, R3, -R64.reuse ;  /* 0x00000003c3387223 */ /* 0x100fe20000010840 */
        /* <DEDUP_REMOVED lines=12> */
[-C--:B--2---:R-:W-:Y:S01]  /*2fb40*/  FFMA.FTZ R56, R198, R3.reuse, -R64 ;  /* 0x00000003c6387223 */ /* 0x084fe20000010840 */
        /* <DEDUP_REMOVED lines=67> */
[----:B------:R-:W-:Y:S01]  /*2ff80*/  IMAD.MOV.U32 R182, RZ, RZ, R100 ;  /* 0x000000ffffb67224 */ /* 0x000fe200078e0064 */
[----:B------:R-:W2:Y:S03]  /*2ff90*/  LDL.LU R202, [R1+0x44] ;  /* 0x0000440001ca7983 */ /* 0x000ea60000300800 */
        /* <DEDUP_REMOVED lines=10> */
[-CC-:B---3--:R-:W-:Y:S04]  /*30040*/  FFMA.FTZ R56, R201, R3.reuse, -R64.reuse ;  /* 0x00000003c9387223 */ /* 0x188fe80000010840 */
        /* <DEDUP_REMOVED lines=11> */
[----:B------:R1:W1:Y:S01]  /*30100*/  MUFU.EX2 R132, R48 ;  /* 0x0000003000847308 */ /* 0x0002620000000800 */
[C---:B------:R-:W-:Y:S03]  /*30110*/  HMMA.16816.F32.BF16 R20, R40.reuse, R44, R20 ;  /* 0x0000002c2814723c */ /* 0x040fe60000041814 */
[-CC-:B------:R-:W-:Y:S06]  /*30120*/  FFMA.FTZ R44, R73, R3.reuse, -R66.reuse ;  /* 0x00000003492c7223 */ /* 0x180fec0000010842 */
[----:B------:R1:W-:Y:S01]  /*30130*/  MUFU.EX2 R129, R44 ;  /* 0x0000002c00817308 */ /* 0x0003e20000000800 */
[C---:B------:R-:W-:Y:S03]  /*30140*/  HMMA.16816.F32.BF16 R24, R40.reuse, R46, R24 ;  /* 0x0000002e2818723c */ /* 0x040fe60000041818 */
[-CC-:B----4-:R-:W-:Y:S06]  /*30150*/  FFMA.FTZ R52, R72, R3.reuse, -R66.reuse ;  /* 0x0000000348347223 */ /* 0x190fec0000010842 */
[----:B------:R-:W4:Y:S01]  /*30160*/  MUFU.EX2 R130, R52 ;  /* 0x0000003400827308 */ /* 0x000f220000000800 */
[C---:B---3--:R-:W-:Y:S03]  /*30170*/  HMMA.16816.F32.BF16 R28, R40.reuse, R56, R28 ;  /* 0x00000038281c723c */ /* 0x048fe6000004181c */
[-C--:B-1----:R-:W-:Y:S01]  /*30180*/  FFMA.FTZ R48, R190, R3.reuse, -R66 ;  /* 0x00000003be307223 */ /* 0x082fe20000010842 */
        /* <DEDUP_REMOVED lines=49> */
[C---:B------:R-:W-:Y:S03]  /*304a0*/  HMMA.16816.F32.BF16 R8, R40.reuse, R50, R8 ;  /* 0x000000322808723c */ /* 0x040fe60000041808 */
[----:B--2---:R-:W-:Y:S05]  /*304b0*/  FFMA.FTZ R2, R2, R202, R218 ;  /* 0x000000ca02027223 */ /* 0x004fea00000100da */
[C---:B------:R-:W-:Y:S03]  /*304c0*/  HMMA.16816.F32.BF16 R12, R40.reuse, R52, R12 ;  /* 0x00000034280c723c */ /* 0x040fe6000004180c */
[-C--:B------:R-:W-:Y:S01]  /*304d0*/  FFMA.FTZ R52, R84, R3.reuse, -R66 ;  /* 0x0000000354347223 */ /* 0x080fe20000010842 */
[----:B------:R-:W-:Y:S03]  /*304e0*/  FADD.FTZ R2, R222, R2 ;  /* 0x00000002de027221 */ /* 0x000fe60000010000 */
[----:B------:R2:W-:Y:S01]  /*304f0*/  MUFU.EX2 R115, R52 ;  /* 0x0000003400737308 */ /* 0x0005e20000000800 */
[C---:B------:R-:W-:Y:S03]  /*30500*/  HMMA.16816.F32.BF16 R16, R40.reuse, R54, R16 ;  /* 0x000000362810723c */ /* 0x040fe60000041810 */
[-C--:B-1----:R-:W-:Y:S01]  /*30510*/  FFMA.FTZ R48, R177, R3.reuse, -R64 ;  /* 0x00000003b1307223 */ /* 0x082fe20000010840 */
[----:B------:R-:W-:Y:S05]  /*30520*/  FADD.FTZ R2, R236, R2 ;  /* 0x00000002ec027221 */ /* 0x000fea0000010000 */
[----:B------:R1:W4:Y:S01]  /*30530*/  MUFU.EX2 R120, R48 ;  /* 0x0000003000787308 */ /* 0x0003220000000800 */
[C---:B------:R-:W-:Y:S03]  /*30540*/  HMMA.16816.F32.BF16 R20, R40.reuse, R44, R20 ;  /* 0x0000002c2814723c */ /* 0x040fe60000041814 */
[-CC-:B------:R-:W-:Y:S06]  /*30550*/  FFMA.FTZ R44, R75, R3.reuse, -R66.reuse ;  /* 0x000000034b2c7223 */ /* 0x180fec0000010842 */
[----:B------:R4:W-:Y:S01]  /*30560*/  MUFU.EX2 R114, R44 ;  /* 0x0000002c00727308 */ /* 0x0009e20000000800 */
[C---:B------:R-:W-:Y:S03]  /*30570*/  HMMA.16816.F32.BF16 R24, R40.reuse, R46, R24 ;  /* 0x0000002e2818723c */ /* 0x040fe60000041818 */
[-CC-:B--2---:R-:W-:Y:S06]  /*30580*/  FFMA.FTZ R52, R74, R3.reuse, -R66.reuse ;  /* 0x000000034a347223 */ /* 0x184fec0000010842 */
[----:B------:R-:W2:Y:S01]  /*30590*/  MUFU.EX2 R116, R52 ;  /* 0x0000003400747308 */ /* 0x000ea20000000800 */
[C---:B---3--:R-:W-:Y:S03]  /*305a0*/  HMMA.16816.F32.BF16 R28, R40.reuse, R56, R28 ;  /* 0x00000038281c723c */ /* 0x048fe6000004181c */
[-C--:B-1----:R-:W-:Y:S01]  /*305b0*/  FFMA.FTZ R48, R81, R3.reuse, -R66 ;  /* 0x0000000351307223 */ /* 0x082fe20000010842 */
[--C-:B------:R-:W-:Y:S05]  /*305c0*/  FFMA.FTZ R56, R176, R3, -R64.reuse ;  /* 0x00000003b0387223 */ /* 0x100fea0000010840 */
[----:B------:R-:W1:Y:S01]  /*305d0*/  MUFU.EX2 R117, R48 ;  /* 0x0000003000757308 */ /* 0x000e620000000800 */
[----:B------:R-:W-:Y:S01]  /*305e0*/  HMMA.16816.F32.BF16 R32, R40, R58, R32 ;  /* 0x0000003a2820723c */ /* 0x000fe20000041820 */
[----:B----4-:R-:W-:Y:S02]  /*305f0*/  LDSM.16.MT88.4 R44, [R60+0x4000] ;  /* 0x004000003c2c783b */ /* 0x010fe40000004200 */
[----:B------:R-:W-:Y:S02]  /*30600*/  F2FP.BF16.F32.PACK_AB R40, R121, R118 ;  /* 0x000000767928723e */ /* 0x000fe400000010ff */
[----:B------:R-:W-:Y:S04]  /*30610*/  F2FP.BF16.F32.PACK_AB R42, R120, R119 ;  /* 0x00000077782a723e */ /* 0x000fe800000010ff */
[----:B------:R3:W-:Y:S01]  /*30620*/  MUFU.EX2 R110, R56 ;  /* 0x00000038006e7308 */ /* 0x0007e20000000800 */
[----:B--2---:R-:W-:Y:S01]  /*30630*/  F2FP.BF16.F32.PACK_AB R43, R114, R116 ;  /* 0x00000074722b723e */ /* 0x004fe200000010ff */
[----:B------:R-:W-:Y:S01]  /*30640*/  LDSM.16.MT88.4 R52, [R61+0xe000] ;  /* 0x00e000003d34783b */ /* 0x000fe20000004200 */
[----:B-1----:R-:W-:Y:S07]  /*30650*/  F2FP.BF16.F32.PACK_AB R41, R115, R117 ;  /* 0x000000757329723e */ /* 0x002fee00000010ff */
[----:B------:R-:W1:Y:S01]  /*30660*/  LDSM.16.MT88.4 R48, [R63+0xe000] ;  /* 0x00e000003f30783b */ /* 0x000e620000004200 */
[-CC-:B---3--:R-:W-:Y:S04]  /*30670*/  FFMA.FTZ R56, R214, R3.reuse, -R64.reuse ;  /* 0x00000003d6387223 */ /* 0x188fe80000010840 */
        /* <DEDUP_REMOVED lines=79> */
[C---:B------:R-:W-:Y:S01]  /*30b70*/  HMMA.16816.F32.BF16 R24, R40.reuse, R46, R24 ;  /* 0x0000002e2818723c */ /* 0x040fe20000041818 */
[----:B----4-:R-:W-:Y:S07]  /*30b80*/  LDSM.16.MT88.4 R52, [R61+0xf800] ;  /* 0x00f800003d34783b */ /* 0x010fee0000004200 */
[C---:B--2---:R-:W-:Y:S03]  /*30b90*/  HMMA.16816.F32.BF16 R28, R40.reuse, R56, R28 ;  /* 0x00000038281c723c */ /* 0x044fe6000004181c */
[-C--:B-1----:R-:W-:Y:S01]  /*30ba0*/  FFMA.FTZ R48, R92, R3.reuse, -R66 ;  /* 0x000000035c307223 */ /* 0x082fe20000010842 */
[-C--:B------:R-:W-:Y:S03]  /*30bb0*/  FFMA.FTZ R56, R246, R3.reuse, -R64 ;  /* 0x00000003f6387223 */ /* 0x080fe60000010840 */
[----:B------:R1:W2:Y:S01]  /*30bc0*/  MUFU.EX2 R91, R48 ;  /* 0x00000030005b7308 */ /* 0x0002a20000000800 */
[----:B------:R-:W-:Y:S03]  /*30bd0*/  HMMA.16816.F32.BF16 R32, R40, R58, R32 ;  /* 0x0000003a2820723c */ /* 0x000fe60000041820 */
[----:B---3--:R-:W-:Y:S01]  /*30be0*/  FFMA.FTZ R44, R237, R3, -R66 ;  /* 0x00000003ed2c7223 */ /* 0x008fe20000010842 */
[----:B------:R-:W-:Y:S02]  /*30bf0*/  F2FP.BF16.F32.PACK_AB R40, R95, R94 ;  /* 0x0000005e5f28723e */ /* 0x000fe400000010ff */
[----:B------:R-:W-:Y:S03]  /*30c00*/  F2FP.BF16.F32.PACK_AB R42, R96, R97 ;  /* 0x00000061602a723e */ /* 0x000fe600000010ff */
[----:B------:R-:W3:Y:S10]  /*30c10*/  MUFU.EX2 R92, R44 ;  /* 0x0000002c005c7308 */ /* 0x000ef40000000800 */
[----:B------:R4:W-:Y:S01]  /*30c20*/  MUFU.EX2 R87, R56 ;  /* 0x0000003800577308 */ /* 0x0009e20000000800 */
[----:B-1----:R-:W1:Y:S01]  /*30c30*/  LDSM.16.MT88.4 R48, [R63+0xf800] ;  /* 0x00f800003f30783b */ /* 0x002e620000004200 */
[----:B--2---:R-:W-:Y:S02]  /*30c40*/  F2FP.BF16.F32.PACK_AB R41, R90, R91 ;  /* 0x0000005b5a29723e */ /* 0x004fe400000010ff */
[----:B---3--:R-:W-:Y:S05]  /*30c50*/  F2FP.BF16.F32.PACK_AB R43, R92, R93 ;  /* 0x0000005d5c2b723e */ /* 0x008fea00000010ff */
[----:B------:R-:W2:Y:S01]  /*30c60*/  LDSM.16.MT88.4 R44, [R60+0x5800] ;  /* 0x005800003c2c783b */ /* 0x000ea20000004200 */
[-CC-:B----4-:R-:W-:Y:S04]  /*30c70*/  FFMA.FTZ R56, R247, R3.reuse, -R64.reuse ;  /* 0x00000003f7387223 */ /* 0x190fe80000010840 */
        /* <DEDUP_REMOVED lines=12> */
[C---:B--2---:R-:W-:Y:S03]  /*30d40*/  HMMA.16816.F32.BF16 R20, R40.reuse, R44, R20 ;  /* 0x0000002c2814723c */ /* 0x044fe60000041814 */
[-CC-:B------:R-:W-:Y:S06]  /*30d50*/  FFMA.FTZ R44, R242, R3.reuse, -R66.reuse ;  /* 0x00000003f22c7223 */ /* 0x180fec0000010842 */
[----:B------:R2:W-:Y:S01]  /*30d60*/  MUFU.EX2 R83, R44 ;  /* 0x0000002c00537308 */ /* 0x0005e20000000800 */
[C---:B------:R-:W-:Y:S03]  /*30d70*/  HMMA.16816.F32.BF16 R24, R40.reuse, R46, R24 ;  /* 0x0000002e2818723c */ /* 0x040fe60000041818 */
[-CC-:B----4-:R-:W-:Y:S06]  /*30d80*/  FFMA.FTZ R52, R244, R3.reuse, -R66.reuse ;  /* 0x00000003f4347223 */ /* 0x190fec0000010842 */
[----:B------:R-:W4:Y:S01]  /*30d90*/  MUFU.EX2 R82, R52 ;  /* 0x0000003400527308 */ /* 0x000f220000000800 */
[C---:B---3--:R-:W-:Y:S03]  /*30da0*/  HMMA.16816.F32.BF16 R28, R40.reuse, R56, R28 ;  /* 0x00000038281c723c */ /* 0x048fe6000004181c */
[-C--:B-1----:R-:W-:Y:S01]  /*30db0*/  FFMA.FTZ R48, R243, R3.reuse, -R66 ;  /* 0x00000003f3307223 */ /* 0x082fe20000010842 */
[----:B------:R-:W-:Y:S05]  /*30dc0*/  FFMA.FTZ R56, R179, R3, -R64 ;  /* 0x00000003b3387223 */ /* 0x000fea0000010840 */
[----:B------:R-:W1:Y:S01]  /*30dd0*/  MUFU.EX2 R84, R48 ;  /* 0x0000003000547308 */ /* 0x000e620000000800 */
[----:B------:R-:W-:Y:S01]  /*30de0*/  HMMA.16816.F32.BF16 R32, R40, R58, R32 ;  /* 0x0000003a2820723c */ /* 0x000fe20000041820 */
[----:B--2---:R-:W-:Y:S02]  /*30df0*/  LDSM.16.MT88.4 R44, [R61+0x10000] ;  /* 0x010000003d2c783b */ /* 0x004fe40000004200 */
[----:B------:R-:W-:Y:S02]  /*30e00*/  F2FP.BF16.F32.PACK_AB R40, R88, R87 ;  /* 0x000000575828723e */ /* 0x000fe400000010ff */
[----:B------:R-:W-:Y:S04]  /*30e10*/  F2FP.BF16.F32.PACK_AB R42, R86, R89 ;  /* 0x00000059562a723e */ /* 0x000fe800000010ff */
[----:B------:R2:W-:Y:S01]  /*30e20*/  MUFU.EX2 R80, R56 ;  /* 0x0000003800507308 */ /* 0x0005e20000000800 */
[----:B----4-:R-:W-:Y:S01]  /*30e30*/  F2FP.BF16.F32.PACK_AB R43, R82, R83 ;  /* 0x00000053522b723e */ /* 0x010fe200000010ff */
[----:B------:R-:W3:Y:S04]  /*30e40*/  LDL.LU R52, [R1+0x40] ;  /* 0x0000400001347983 */ /* 0x000ee80000300800 */
[----:B------:R4:W5:Y:S01]  /*30e50*/  LDL.LU R222, [R1+0x6c] ;  /* 0x00006c0001de7983 */ /* 0x0009620000300800 */
[----:B-1----:R-:W-:Y:S03]  /*30e60*/  F2FP.BF16.F32.PACK_AB R41, R85, R84 ;  /* 0x000000545529723e */ /* 0x002fe600000010ff */
[----:B------:R-:W1:Y:S01]  /*30e70*/  LDSM.16.MT88.4 R48, [R63+0x10000] ;  /* 0x010000003f30783b */ /* 0x000e620000004200 */
[----:B--2---:R-:W-:Y:S01]  /*30e80*/  FADD.FTZ R56, R182, R2 ;  /* 0x00000002b6387221 */ /* 0x004fe20000010000 */
[-CC-:B------:R-:W-:Y:S04]  /*30e90*/  FFMA.FTZ R2, R208, R3.reuse, -R64.reuse ;  /* 0x00000003d0027223 */ /* 0x180fe80000010840 */
[----:B------:R2:W-:Y:S01]  /*30ea0*/  MUFU.EX2 R79, R2 ;  /* 0x00000002004f7308 */ /* 0x0005e20000000800 */
[C---:B-1----:R-:W-:Y:S03]  /*30eb0*/  HMMA.16816.F32.BF16 R4, R40.reuse, R48, R4 ;  /* 0x000000302804723c */ /* 0x042fe60000041804 */
[-C--:B------:R-:W-:Y:S01]  /*30ec0*/  FFMA.FTZ R48, R186, R3.reuse, -R64 ;  /* 0x00000003ba307223 */ /* 0x080fe20000010840 */
[----:B------:R-:W-:Y:S05]  /*30ed0*/  FADD.FTZ R49, R211, R56 ;  /* 0x00000038d3317221 */ /* 0x000fea0000010000 */
[----:B------:R1:W-:Y:S01]  /*30ee0*/  MUFU.EX2 R78, R48 ;  /* 0x00000030004e7308 */ /* 0x0003e20000000800 */
[C---:B------:R-:W-:Y:S03]  /*30ef0*/  HMMA.16816.F32.BF16 R8, R40.reuse, R50, R8 ;  /* 0x000000322808723c */ /* 0x040fe60000041808 */
[----:B--2---:R-:W-:Y:S04]  /*30f00*/  FADD.FTZ R2, R187, R49 ;  /* 0x00000031bb027221 */ /* 0x004fe80000010000 */
[----:B------:R-:W-:Y:S01]  /*30f10*/  FADD.FTZ R2, R200, R2 ;  /* 0x00000002c8027221 */ /* 0x000fe20000010000 */
[C---:B------:R-:W-:Y:S03]  /*30f20*/  HMMA.16816.F32.BF16 R12, R40.reuse, R44, R12 ;  /* 0x0000002c280c723c */ /* 0x040fe6000004180c */
[----:B------:R-:W-:Y:S01]  /*30f30*/  FADD.FTZ R2, R204, R2 ;  /* 0x00000002cc027221 */ /* 0x000fe20000010000 */
[-C--:B------:R-:W-:Y:S03]  /*30f40*/  FFMA.FTZ R44, R250, R3.reuse, -R66 ;  /* 0x00000003fa2c7223 */ /* 0x080fe60000010842 */
[----:B------:R-:W-:Y:S01]  /*30f50*/  FADD.FTZ R2, R162, R2 ;  /* 0x00000002a2027221 */ /* 0x000fe20000010000 */
[C---:B------:R-:W-:Y:S01]  /*30f60*/  HMMA.16816.F32.BF16 R16, R40.reuse, R46, R16 ;  /* 0x0000002e2810723c */ /* 0x040fe20000041810 */
[----:B------:R2:W-:Y:S02]  /*30f70*/  MUFU.EX2 R77, R44 ;  /* 0x0000002c004d7308 */ /* 0x0005e40000000800 */
[-C--:B-1----:R-:W-:Y:S01]  /*30f80*/  FFMA.FTZ R48, R251, R3.reuse, -R66 ;  /* 0x00000003fb307223 */ /* 0x082fe20000010842 */
[----:B------:R-:W-:Y:S04]  /*30f90*/  FADD.FTZ R2, R165, R2 ;  /* 0x00000002a5027221 */ /* 0x000fe80000010000 */
[----:B------:R-:W-:Y:S03]  /*30fa0*/  FADD.FTZ R2, R164, R2 ;  /* 0x00000002a4027221 */ /* 0x000fe60000010000 */
[----:B------:R1:W-:Y:S01]  /*30fb0*/  MUFU.EX2 R76, R48 ;  /* 0x00000030004c7308 */ /* 0x0003e20000000800 */
[----:B------:R-:W-:Y:S01]  /*30fc0*/  FADD.FTZ R2, R163, R2 ;  /* 0x00000002a3027221 */ /* 0x000fe20000010000 */
[----:B--2---:R-:W-:Y:S01]  /*30fd0*/  LDSM.16.MT88.4 R44, [R63+0x10800] ;  /* 0x010800003f2c783b */ /* 0x004fe20000004200 */
[-C--:B-1----:R-:W-:Y:S07]  /*30fe0*/  FFMA.FTZ R48, R252, R3.reuse, -R66 ;  /* 0x00000003fc307223 */ /* 0x082fee0000010842 */
[----:B------:R1:W-:Y:S02]  /*30ff0*/  MUFU.EX2 R75, R48 ;  /* 0x00000030004b7308 */ /* 0x0003e40000000800 */
[----:B-1----:R-:W-:Y:S01]  /*31000*/  FADD.FTZ R48, R155, R2 ;  /* 0x000000029b307221 */ /* 0x002fe20000010000 */
[----:B---3--:R-:W-:Y:S01]  /*31010*/  FFMA.FTZ R57, R0, R52, R169 ;  /* 0x0000003400397223 */ /* 0x008fe200000100a9 */
[-C--:B------:R-:W-:Y:S01]  /*31020*/  FFMA.FTZ R0, R188, R3.reuse, -R64 ;  /* 0x00000003bc007223 */ /* 0x080fe20000010840 */
[----:B------:R-:W1:Y:S05]  /*31030*/  LDSM.16.MT88.4 R52, [R60+0x6000] ;  /* 0x006000003c34783b */ /* 0x000e6a0000004200 */
[----:B------:R2:W3:Y:S02]  /*31040*/  MUFU.EX2 R81, R0 ;  /* 0x0000000000517308 */ /* 0x0004e40000000800 */
[----:B--2---:R-:W-:Y:S02]  /*31050*/  FADD.FTZ R0, R183, R57 ;  /* 0x00000039b7007221 */ /* 0x004fe40000010000 */
[----:B------:R-:W2:Y:S02]  /*31060*/  LDSM.16.MT88.4 R56, [R62+0x6000] ;  /* 0x006000003e38783b */ /* 0x000ea40000004200 */
[----:B------:R-:W-:Y:S04]  /*31070*/  FADD.FTZ R0, R219, R0 ;  /* 0x00000000db007221 */ /* 0x000fe80000010000 */
[----:B------:R-:W-:Y:S04]  /*31080*/  FADD.FTZ R0, R209, R0 ;  /* 0x00000000d1007221 */ /* 0x000fe80000010000 */
[----:B------:R-:W-:Y:S04]  /*31090*/  FADD.FTZ R0, R210, R0 ;  /* 0x00000000d2007221 */ /* 0x000fe80000010000 */
[----:B------:R-:W-:Y:S01]  /*310a0*/  FADD.FTZ R0, R197, R0 ;  /* 0x00000000c5007221 */ /* 0x000fe20000010000 */
[C---:B-1----:R-:W-:Y:S03]  /*310b0*/  HMMA.16816.F32.BF16 R20, R40.reuse, R52, R20 ;  /* 0x000000342814723c */ /* 0x042fe60000041814 */
[----:B------:R-:W-:Y:S01]  /*310c0*/  FADD.FTZ R0, R220, R0 ;  /* 0x00000000dc007221 */ /* 0x000fe20000010000 */
[----:B------:R-:W-:Y:S02]  /*310d0*/  FADD.FTZ R53, R157, R48 ;  /* 0x000000309d357221 */ /* 0x000fe40000010000 */
[----:B------:R-:W1:Y:S01]  /*310e0*/  LDSM.16.MT88.4 R48, [R61+0x10800] ;  /* 0x010800003d30783b */ /* 0x000e620000004200 */
[----:B------:R-:W-:Y:S01]  /*310f0*/  FADD.FTZ R0, R168, R0 ;  /* 0x00000000a8007221 */ /* 0x000fe20000010000 */
[C---:B------:R-:W-:Y:S03]  /*31100*/  HMMA.16816.F32.BF16 R24, R40.reuse, R54, R24 ;  /* 0x000000362818723c */ /* 0x040fe60000041818 */
[----:B------:R-:W-:Y:S04]  /*31110*/  FADD.FTZ R0, R161, R0 ;  /* 0x00000000a1007221 */ /* 0x000fe80000010000 */
[----:B------:R-:W-:Y:S04]  /*31120*/  FADD.FTZ R0, R160, R0 ;  /* 0x00000000a0007221 */ /* 0x000fe80000010000 */
[----:B------:R-:W-:Y:S01]  /*31130*/  FADD.FTZ R0, R159, R0 ;  /* 0x000000009f007221 */ /* 0x000fe20000010000 */
[C---:B--2---:R-:W-:Y:S03]  /*31140*/  HMMA.16816.F32.BF16 R28, R40.reuse, R56, R28 ;  /* 0x00000038281c723c */ /* 0x044fe6000004181c */
[----:B------:R-:W-:Y:S01]  /*31150*/  FADD.FTZ R0, R150, R0 ;  /* 0x0000000096007221 */ /* 0x000fe20000010000 */
[-C--:B------:R-:W-:Y:S03]  /*31160*/  FFMA.FTZ R56, R195, R3.reuse, -R64 ;  /* 0x00000003c3387223 */ /* 0x080fe60000010840 */
[----:B------:R-:W-:Y:S01]  /*31170*/  FADD.FTZ R2, R154, R0 ;  /* 0x000000009a027221 */ /* 0x000fe20000010000 */
[----:B------:R-:W-:Y:S01]  /*31180*/  HMMA.16816.F32.BF16 R32, R40, R58, R32 ;  /* 0x0000003a2820723c */ /* 0x000fe20000041820 */
[----:B------:R-:W-:Y:S02]  /*31190*/  MUFU.EX2 R72, R56 ;  /* 0x0000003800487308 */ /* 0x000fe40000000800 */
[----:B------:R-:W-:Y:S01]  /*311a0*/  FFMA.FTZ R0, R199, R3, -R66 ;  /* 0x00000003c7007223 */ /* 0x000fe20000010842 */
[----:B------:R-:W-:Y:S01]  /*311b0*/  FADD.FTZ R52, R153, R2 ;  /* 0x0000000299347221 */ /* 0x000fe20000010000 */
[----:B------:R-:W-:Y:S01]  /*311c0*/  FADD.FTZ R2, R158, R53 ;  /* 0x000000359e027221 */ /* 0x000fe20000010000 */
[----:B---3--:R-:W-:Y:S02]  /*311d0*/  F2FP.BF16.F32.PACK_AB R40, R80, R81 ;  /* 0x000000515028723e */ /* 0x008fe400000010ff */
[----:B------:R-:W-:Y:S03]  /*311e0*/  F2FP.BF16.F32.PACK_AB R42, R78, R79 ;  /* 0x0000004f4e2a723e */ /* 0x000fe600000010ff */
[----:B------:R2:W3:Y:S01]  /*311f0*/  MUFU.EX2 R74, R0 ;  /* 0x00000000004a7308 */ /* 0x0004e20000000800 */
[----:B------:R-:W-:Y:S01]  /*31200*/  FADD.FTZ R2, R156, R2 ;  /* 0x000000029c027221 */ /* 0x000fe20000010000 */
[----:B------:R-:W-:Y:S01]  /*31210*/  F2FP.BF16.F32.PACK_AB R41, R76, R77 ;  /* 0x0000004d4c29723e */ /* 0x000fe200000010ff */
[----:B------:R-:W-:Y:S02]  /*31220*/  LDSM.16.MT88.4 R156, [R60+0x7800] ;  /* 0x007800003c9c783b */ /* 0x000fe40000004200 */
[----:B------:R-:W-:Y:S01]  /*31230*/  FADD.FTZ R2, R151, R2 ;  /* 0x0000000297027221 */ /* 0x000fe20000010000 */
[----:B--2---:R-:W-:Y:S01]  /*31240*/  FADD.FTZ R0, R149, R52 ;  /* 0x0000003495007221 */ /* 0x004fe20000010000 */
[----:B---3--:R-:W-:Y:S04]  /*31250*/  F2FP.BF16.F32.PACK_AB R43, R74, R75 ;  /* 0x0000004b4a2b723e */ /* 0x008fe800000010ff */
[----:B------:R-:W2:Y:S01]  /*31260*/  LDSM.16.MT88.4 R52, [R60+0x6800] ;  /* 0x006800003c34783b */ /* 0x000ea20000004200 */
[----:B------:R-:W-:Y:S01]  /*31270*/  FADD.FTZ R57, R148, R0 ;  /* 0x0000000094397221 */ /* 0x000fe20000010000 */
[-CC-:B------:R-:W-:Y:S01]  /*31280*/  FFMA.FTZ R0, R198, R3.reuse, -R64.reuse ;  /* 0x00000003c6007223 */ /* 0x180fe20000010840 */
[C---:B------:R-:W-:Y:S03]  /*31290*/  HMMA.16816.F32.BF16 R4, R40.reuse, R44, R4 ;  /* 0x0000002c2804723c */ /* 0x040fe60000041804 */
[----:B------:R3:W4:Y:S02]  /*312a0*/  MUFU.EX2 R73, R0 ;  /* 0x0000000000497308 */ /* 0x0007240000000800 */
[----:B------:R-:W-:Y:S01]  /*312b0*/  LDSM.16.MT88.4 R148, [R61+0x11800] ;  /* 0x011800003d94783b */ /* 0x000fe20000004200 */
[-C--:B------:R-:W-:Y:S02]  /*312c0*/  FFMA.FTZ R44, R191, R3.reuse, -R64 ;  /* 0x00000003bf2c7223 */ /* 0x080fe40000010840 */
[C---:B------:R-:W-:Y:S08]  /*312d0*/  HMMA.16816.F32.BF16 R8, R40.reuse, R46, R8 ;  /* 0x0000002e2808723c */ /* 0x040ff00000041808 */
[C---:B-1----:R-:W-:Y:S03]  /*312e0*/  HMMA.16816.F32.BF16 R12, R40.reuse, R48, R12 ;  /* 0x00000030280c723c */ /* 0x042fe6000004180c */
[----:B---3--:R-:W-:Y:S01]  /*312f0*/  FADD.FTZ R0, R145, R57 ;  /* 0x0000003991007221 */ /* 0x008fe20000010000 */
[----:B------:R-:W-:Y:S01]  /*31300*/  FADD.FTZ R57, R152, R2 ;  /* 0x0000000298397221 */ /* 0x000fe20000010000 */
[-C--:B------:R-:W-:Y:S01]  /*31310*/  FFMA.FTZ R2, R194, R3.reuse, -R64 ;  /* 0x00000003c2027223 */ /* 0x080fe20000010840 */
[-C--:B------:R-:W-:Y:S01]  /*31320*/  FFMA.FTZ R48, R185, R3.reuse, -R66 ;  /* 0x00000003b9307223 */ /* 0x080fe20000010842 */
[----:B------:R-:W-:Y:S01]  /*31330*/  FADD.FTZ R56, R143, R0 ;  /* 0x000000008f387221 */ /* 0x000fe20000010000 */
[C---:B------:R-:W-:Y:S03]  /*31340*/  HMMA.16816.F32.BF16 R16, R40.reuse, R50, R16 ;  /* 0x000000322810723c */ /* 0x040fe60000041810 */
[----:B------:R-:W-:Y:S01]  /*31350*/  FADD.FTZ R45, R71, R56 ;  /* 0x00000038472d7221 */ /* 0x000fe20000010000 */
[----:B------:R-:W-:Y:S01]  /*31360*/  FADD.FTZ R0, R147, R57 ;  /* 0x0000003993007221 */ /* 0x000fe20000010000 */
[----:B------:R1:W-:Y:S01]  /*31370*/  MUFU.EX2 R71, R2 ;  /* 0x0000000200477308 */ /* 0x0003e20000000800 */
[----:B------:R-:W3:Y:S02]  /*31380*/  LDSM.16.MT88.4 R56, [R62+0x6800] ;  /* 0x006800003e38783b */ /* 0x000ee40000004200 */
[C---:B--2---:R-:W-:Y:S08]  /*31390*/  HMMA.16816.F32.BF16 R20, R40.reuse, R52, R20 ;  /* 0x000000342814723c */ /* 0x044ff00000041814 */
[C---:B------:R-:W-:Y:S03]  /*313a0*/  HMMA.16816.F32.BF16 R24, R40.reuse, R54, R24 ;  /* 0x000000362818723c */ /* 0x040fe60000041818 */
[----:B-1----:R-:W-:Y:S01]  /*313b0*/  FADD.FTZ R2, R146, R0 ;  /* 0x0000000092027221 */ /* 0x002fe20000010000 */
[----:B------:R-:W-:Y:S03]  /*313c0*/  FADD.FTZ R0, R144, R45 ;  /* 0x0000002d90007221 */ /* 0x000fe60000010000 */
[----:B------:R-:W-:Y:S01]  /*313d0*/  FADD.FTZ R2, R70, R2 ;  /* 0x0000000246027221 */ /* 0x000fe20000010000 */
[----:B------:R-:W-:Y:S01]  /*313e0*/  FADD.FTZ R0, R139, R0 ;  /* 0x000000008b007221 */ /* 0x000fe20000010000 */
[----:B------:R1:W2:Y:S02]  /*313f0*/  MUFU.EX2 R70, R44 ;  /* 0x0000002c00467308 */ /* 0x0002a40000000800 */
[----:B------:R-:W-:Y:S01]  /*31400*/  FADD.FTZ R2, R142, R2 ;  /* 0x000000028e027221 */ /* 0x000fe20000010000 */
[----:B------:R-:W-:Y:S03]  /*31410*/  FADD.FTZ R0, R69, R0 ;  /* 0x0000000045007221 */ /* 0x000fe60000010000 */
[----:B------:R-:W-:Y:S01]  /*31420*/  FADD.FTZ R2, R141, R2 ;  /* 0x000000028d027221 */ /* 0x000fe20000010000 */
[----:B------:R-:W-:Y:S03]  /*31430*/  FADD.FTZ R0, R138, R0 ;  /* 0x000000008a007221 */ /* 0x000fe60000010000 */
[----:B------:R-:W-:Y:S01]  /*31440*/  FADD.FTZ R2, R140, R2 ;  /* 0x000000028c027221 */ /* 0x000fe20000010000 */
[----:B------:R-:W-:Y:S01]  /*31450*/  FADD.FTZ R0, R137, R0 ;  /* 0x0000000089007221 */ /* 0x000fe20000010000 */
[----:B------:R-:W-:Y:S02]  /*31460*/  LDSM.16.MT88.4 R140, [R63+0x11800] ;  /* 0x011800003f8c783b */ /* 0x000fe40000004200 */
[----:B------:R-:W-:Y:S01]  /*31470*/  FADD.FTZ R2, R68, R2 ;  /* 0x0000000244027221 */ /* 0x000fe20000010000 */
[----:B------:R-:W-:Y:S01]  /*31480*/  FADD.FTZ R0, R131, R0 ;  /* 0x0000000083007221 */ /* 0x000fe20000010000 */
[----:B------:R2:W-:Y:S01]  /*31490*/  MUFU.EX2 R68, R48 ;  /* 0x0000003000447308 */ /* 0x0005e20000000800 */
[-C--:B-1----:R-:W-:Y:S01]  /*314a0*/  FFMA.FTZ R44, R189, R3.reuse, -R66 ;  /* 0x00000003bd2c7223 */ /* 0x082fe20000010842 */
[C---:B---3--:R-:W-:Y:S03]  /*314b0*/  HMMA.16816.F32.BF16 R28, R40.reuse, R56, R28 ;  /* 0x00000038281c723c */ /* 0x048fe6000004181c */
[----:B------:R-:W-:Y:S01]  /*314c0*/  FADD.FTZ R0, R67, R0 ;  /* 0x0000000043007221 */ /* 0x000fe20000010000 */
[----:B------:R-:W-:Y:S01]  /*314d0*/  FADD.FTZ R2, R136, R2 ;  /* 0x0000000288027221 */ /* 0x000fe20000010000 */
[----:B------:R-:W-:Y:S03]  /*314e0*/  FFMA.FTZ R56, R174, R3, -R64 ;  /* 0x00000003ae387223 */ /* 0x000fe60000010840 */
[----:B------:R1:W3:Y:S01]  /*314f0*/  MUFU.EX2 R69, R44 ;  /* 0x0000002c00457308 */ /* 0x0002e20000000800 */
[----:B------:R-:W-:Y:S03]  /*31500*/  HMMA.16816.F32.BF16 R32, R40, R58, R32 ;  /* 0x0000003a2820723c */ /* 0x000fe60000041820 */
[----:B------:R-:W-:Y:S01]  /*31510*/  FADD.FTZ R2, R133, R2 ;  /* 0x0000000285027221 */ /* 0x000fe20000010000 */
[----:B----4-:R-:W-:Y:S01]  /*31520*/  F2FP.BF16.F32.PACK_AB R40, R72, R73 ;  /* 0x000000494828723e */ /* 0x010fe200000010ff */
[----:B------:R-:W-:Y:S01]  /*31530*/  IMAD.MOV.U32 R133, RZ, RZ, R36 ;  /* 0x000000ffff857224 */ /* 0x000fe200078e0024 */
[----:B--2---:R-:W-:Y:S01]  /*31540*/  F2FP.BF16.F32.PACK_AB R42, R70, R71 ;  /* 0x00000047462a723e */ /* 0x004fe200000010ff */
[----:B------:R-:W-:Y:S01]  /*31550*/  FFMA.FTZ R48, R184, R3, -R66 ;  /* 0x00000003b8307223 */ /* 0x000fe20000010842 */
[----:B------:R-:W-:Y:S01]  /*31560*/  FADD.FTZ R2, R132, R2 ;  /* 0x0000000284027221 */ /* 0x000fe20000010000 */
[----:B------:R-:W-:Y:S02]  /*31570*/  IMAD.MOV.U32 R132, RZ, RZ, R37 ;  /* 0x000000ffff847224 */ /* 0x000fe400078e0025 */
[----:B------:R2:W-:Y:S01]  /*31580*/  MUFU.EX2 R67, R48 ;  /* 0x0000003000437308 */ /* 0x0005e20000000800 */
[----:B------:R-:W-:Y:S01]  /*31590*/  FADD.FTZ R2, R65, R2 ;  /* 0x0000000241027221 */ /* 0x000fe20000010000 */
[----:B-1----:R-:W1:Y:S03]  /*315a0*/  LDSM.16.MT88.4 R44, [R63+0x11000] ;  /* 0x011000003f2c783b */ /* 0x002e660000004200 */
[----:B------:R-:W-:Y:S01]  /*315b0*/  FADD.FTZ R2, R127, R2 ;  /* 0x000000027f027221 */ /* 0x000fe20000010000 */
[----:B---3--:R-:W-:Y:S03]  /*315c0*/  F2FP.BF16.F32.PACK_AB R41, R68, R69 ;  /* 0x000000454429723e */ /* 0x008fe600000010ff */
[----:B------:R-:W-:Y:S04]  /*315d0*/  FADD.FTZ R2, R126, R2 ;  /* 0x000000027e027221 */ /* 0x000fe80000010000 */
[----:B------:R-:W-:Y:S01]  /*315e0*/  FADD.FTZ R2, R128, R2 ;  /* 0x0000000280027221 */ /* 0x000fe20000010000 */
[----:B--2---:R-:W-:Y:S01]  /*315f0*/  FADD.FTZ R48, R130, R0 ;  /* 0x0000000082307221 */ /* 0x004fe20000010000 */
        /* <DEDUP_REMOVED lines=9> */
[----:B--2---:R-:W-:Y:S01]  /*31690*/  FADD.FTZ R0, R123, R52 ;  /* 0x000000347b007221 */ /* 0x004fe20000010000 */
[----:B---3--:R-:W-:Y:S01]  /*316a0*/  F2FP.BF16.F32.PACK_AB R43, R65, R67 ;  /* 0x00000043412b723e */ /* 0x008fe200000010ff */
[----:B------:R-:W2:Y:S01]  /*316b0*/  LDSM.16.MT88.4 R52, [R60+0x7000] ;  /* 0x007000003c34783b */ /* 0x000ea20000004200 */
[----:B------:R-:W-:Y:S01]  /*316c0*/  FADD.FTZ R2, R113, R2 ;  /* 0x0000000271027221 */ /* 0x000fe20000010000 */
[----:B------:R-:W-:Y:S01]  /*316d0*/  FADD.FTZ R57, R122, R0 ;  /* 0x000000007a397221 */ /* 0x000fe20000010000 */
[-C--:B------:R-:W-:Y:S02]  /*316e0*/  FFMA.FTZ R0, R180, R3.reuse, -R64 ;  /* 0x00000003b4007223 */ /* 0x080fe40000010840 */
[----:B------:R-:W-:Y:S01]  /*316f0*/  FADD.FTZ R2, R112, R2 ;  /* 0x0000000270027221 */ /* 0x000fe20000010000 */
[C---:B-1----:R-:W-:Y:S01]  /*31700*/  HMMA.16816.F32.BF16 R4, R40.reuse, R44, R4 ;  /* 0x0000002c2804723c */ /* 0x042fe20000041804 */
        /* <DEDUP_REMOVED lines=9> */
[----:B-1----:R-:W-:Y:S01]  /*317a0*/  FADD.FTZ R0, R125, R57 ;  /* 0x000000397d007221 */ /* 0x002fe20000010000 */
[-C--:B------:R-:W-:Y:S01]  /*317b0*/  FFMA.FTZ R48, R171, R3.reuse, -R66 ;  /* 0x00000003ab307223 */ /* 0x080fe20000010842 */
[----:B------:R-:W1:Y:S01]  /*317c0*/  MUFU.EX2 R57, R56 ;  /* 0x0000003800397308 */ /* 0x000e620000000800 */
[----:B------:R-:W-:Y:S01]  /*317d0*/  FADD.FTZ R2, R103, R2 ;  /* 0x0000000267027221 */ /* 0x000fe20000010000 */
[----:B------:R-:W-:Y:S01]  /*317e0*/  FADD.FTZ R0, R124, R0 ;  /* 0x000000007c007221 */ /* 0x000fe20000010000 */
[C---:B------:R-:W-:Y:S03]  /*317f0*/  HMMA.16816.F32.BF16 R16, R40.reuse, R50, R16 ;  /* 0x000000322810723c */ /* 0x040fe60000041810 */
[----:B------:R-:W-:Y:S01]  /*31800*/  FADD.FTZ R0, R117, R0 ;  /* 0x0000000075007221 */ /* 0x000fe20000010000 */
[----:B------:R-:W-:Y:S03]  /*31810*/  FADD.FTZ R2, R105, R2 ;  /* 0x0000000269027221 */ /* 0x000fe60000010000 */
[----:B------:R3:W4:Y:S01]  /*31820*/  MUFU.EX2 R56, R44 ;  /* 0x0000002c00387308 */ /* 0x0007220000000800 */
[----:B------:R-:W-:Y:S02]  /*31830*/  IMAD.MOV.U32 R171, RZ, RZ, R166 ;  /* 0x000000ffffab7224 */ /* 0x000fe400078e00a6 */
[----:B------:R-:W-:Y:S01]  /*31840*/  FADD.FTZ R0, R115, R0 ;  /* 0x0000000073007221 */ /* 0x000fe20000010000 */
[----:B------:R-:W-:Y:S01]  /*31850*/  FADD.FTZ R2, R94, R2 ;  /* 0x000000025e027221 */ /* 0x000fe20000010000 */
[C---:B--2---:R-:W-:Y:S03]  /*31860*/  HMMA.16816.F32.BF16 R20, R40.reuse, R52, R20 ;  /* 0x000000342814723c */ /* 0x044fe60000041814 */
[----:B------:R-:W-:Y:S02]  /*31870*/  FADD.FTZ R0, R116, R0 ;  /* 0x0000000074007221 */ /* 0x000fe40000010000 */
[----:B------:R2:W-:Y:S01]  /*31880*/  MUFU.EX2 R49, R48 ;  /* 0x0000003000317308 */ /* 0x0005e20000000800 */
[----:B-1----:R-:W-:Y:S01]  /*31890*/  F2FP.BF16.F32.PACK_AB R164, R57, R58 ;  /* 0x0000003a39a4723e */ /* 0x002fe200000010ff */
[----:B------:R-:W-:Y:S01]  /*318a0*/  FADD.FTZ R0, R114, R0 ;  /* 0x0000000072007221 */ /* 0x000fe20000010000 */
[C---:B------:R-:W-:Y:S03]  /*318b0*/  HMMA.16816.F32.BF16 R24, R40.reuse, R54, R24 ;  /* 0x000000362818723c */ /* 0x040fe60000041818 */
[----:B------:R-:W-:Y:S01]  /*318c0*/  FADD.FTZ R0, R109, R0 ;  /* 0x000000006d007221 */ /* 0x000fe20000010000 */
[----:B---3--:R-:W1:Y:S01]  /*318d0*/  LDSM.16.MT88.4 R44, [R62+0x7000] ;  /* 0x007000003e2c783b */ /* 0x008e620000004200 */
[----:B----4-:R-:W-:Y:S02]  /*318e0*/  F2FP.BF16.F32.PACK_AB R166, R64, R56 ;  /* 0x0000003840a6723e */ /* 0x010fe400000010ff */
[----:B------:R-:W-:Y:S04]  /*318f0*/  FADD.FTZ R0, R108, R0 ;  /* 0x000000006c007221 */ /* 0x000fe80000010000 */
[----:B------:R-:W-:Y:S01]  /*31900*/  FADD.FTZ R0, R107, R0 ;  /* 0x000000006b007221 */ /* 0x000fe20000010000 */
[-CC-:B--2---:R-:W-:Y:S01]  /*31910*/  FFMA.FTZ R48, R170, R3.reuse, -R66.reuse ;  /* 0x00000003aa307223 */ /* 0x184fe20000010842 */
[----:B------:R-:W-:Y:S02]  /*31920*/  FFMA.FTZ R66, R38, R3, -R66 ;  /* 0x0000000326427223 */ /* 0x000fe40000010842 */
[----:B------:R-:W-:Y:S01]  /*31930*/  FADD.FTZ R0, R106, R0 ;  /* 0x000000006a007221 */ /* 0x000fe20000010000 */
[----:B------:R-:W-:Y:S01]  /*31940*/  FADD.FTZ R3, R95, R2 ;  /* 0x000000025f037221 */ /* 0x000fe20000010000 */
[----:B------:R-:W-:Y:S02]  /*31950*/  IMAD.MOV.U32 R170, RZ, RZ, R167 ;  /* 0x000000ffffaa7224 */ /* 0x000fe400078e00a7 */
[----:B------:R-:W-:Y:S01]  /*31960*/  FADD.FTZ R0, R101, R0 ;  /* 0x0000000065007221 */ /* 0x000fe20000010000 */
[----:B------:R-:W2:Y:S02]  /*31970*/  MUFU.EX2 R66, R66 ;  /* 0x0000004200427308 */ /* 0x000ea40000000800 */
[----:B------:R-:W-:Y:S01]  /*31980*/  ISETP.GT.AND P0, PT, R170, R171, PT ;  /* 0x000000abaa00720c */ /* 0x000fe20003f04270 */
[----:B------:R-:W-:Y:S01]  /*31990*/  FADD.FTZ R0, R100, R0 ;  /* 0x0000000064007221 */ /* 0x000fe20000010000 */
[----:B------:R-:W-:Y:S03]  /*319a0*/  VIADD R170, R170, 0xffffffff ;  /* 0xffffffffaaaa7836 */ /* 0x000fe60000000000 */
[----:B------:R-:W-:Y:S03]  /*319b0*/  FADD.FTZ R0, R99, R0 ;  /* 0x0000000063007221 */ /* 0x000fe60000010000 */
[----:B------:R-:W3:Y:S01]  /*319c0*/  MUFU.EX2 R48, R48 ;  /* 0x0000003000307308 */ /* 0x000ee20000000800 */
[----:B------:R-:W-:Y:S04]  /*319d0*/  FADD.FTZ R0, R98, R0 ;  /* 0x0000000062007221 */ /* 0x000fe80000010000 */
[----:B------:R-:W-:Y:S01]  /*319e0*/  FADD.FTZ R0, R91, R0 ;  /* 0x000000005b007221 */ /* 0x000fe20000010000 */
[----:B--2---:R-:W-:Y:S03]  /*319f0*/  F2FP.BF16.F32.PACK_AB R167, R66, R39 ;  /* 0x0000002742a7723e */ /* 0x004fe600000010ff */
[----:B------:R-:W-:Y:S01]  /*31a00*/  FADD.FTZ R2, R90, R0 ;  /* 0x000000005a027221 */ /* 0x000fe20000010000 */
[----:B------:R-:W-:Y:S03]  /*31a10*/  FADD.FTZ R0, R97, R3 ;  /* 0x0000000361007221 */ /* 0x000fe60000010000 */
[----:B------:R-:W-:Y:S01]  /*31a20*/  FADD.FTZ R2, R93, R2 ;  /* 0x000000025d027221 */ /* 0x000fe20000010000 */
[C---:B-1----:R-:W-:Y:S03]  /*31a30*/  HMMA.16816.F32.BF16 R28, R40.reuse, R44, R28 ;  /* 0x0000002c281c723c */ /* 0x042fe6000004181c */
        /* <DEDUP_REMOVED lines=49> */
.L_x_6918:
        /* <DEDUP_REMOVED lines=13> */
.L_x_6939:
[----:B------:R-:W5:Y:S04]  /*31e20*/  LDL.LU R5, [R1+0x54] ;  /* 0x0000540001057983 */ /* 0x000f680000300800 */
[----:B------:R-:W2:Y:S01]  /*31e30*/  LDL.LU R16, [R1+0x58] ;  /* 0x0000580001107983 */ /* 0x000ea20000300800 */
[----:B------:R-:W3:Y:S01]  /*31e40*/  MUFU.RCP R0, R21 ;  /* 0x0000001500007308 */ /* 0x000ee20000001000 */
[----:B------:R-:W-:Y:S01]  /*31e50*/  FSETP.NE.FTZ.AND P1, PT, R21, RZ, PT ;  /* 0x000000ff1500720b */ /* 0x000fe20003f35000 */
[----:B----4-:R-:W-:Y:S01]  /*31e60*/  FADD.FTZ R22, R2, R3 ;  /* 0x0000000302167221 */ /* 0x010fe20000010000 */
[----:B------:R-:W1:Y:S01]  /*31e70*/  S2R R31, SR_TID.X ;  /* 0x00000000001f7919 */ /* 0x000e620000002100 */
[----:B------:R-:W-:Y:S01]  /*31e80*/  MOV R24, 0x400 ;  /* 0x0000040000187802 */ /* 0x000fe20000000f00 */
[----:B------:R-:W4:Y:S02]  /*31e90*/  S2R R4, SR_CgaCtaId ;  /* 0x0000000000047919 */ /* 0x000f240000008800 */
[----:B------:R-:W-:Y:S01]  /*31ea0*/  FSETP.NE.FTZ.AND P0, PT, R22, RZ, PT ;  /* 0x000000ff1600720b */ /* 0x000fe20003f15000 */
[----:B------:R-:W5:Y:S01]  /*31eb0*/  LDL R26, [R1+0x64] ;  /* 0x00006400011a7983 */ /* 0x000f620000100800 */
[----:B---3--:R-:W-:-:S02]  /*31ec0*/  FSEL R2, R0, 1, P1 ;  /* 0x3f80000000027808 */ /* 0x008fc40000800000 */
        /* <DEDUP_REMOVED lines=18> */
[----:B---3--:R-:W-:Y:S02]  /*31ff0*/  FSEL R0, R0, 1, P0 ;  /* 0x3f80000000007808 */ /* 0x008fe40000000000 */
[----:B------:R-:W-:Y:S02]  /*32000*/  LOP3.LUT R2, R2, 0x1c0, RZ, 0xc0, !PT ;  /* 0x000001c002027812 */ /* 0x000fe400078ec0ff */
[----:B----4-:R-:W-:Y:S01]  /*32010*/  LEA R24, R4, R24, 0x18 ;  /* 0x0000001804187211 */ /* 0x010fe200078ec0ff */
[C---:B------:R-:W-:Y:S01]  /*32020*/  FMUL.FTZ R138, R0.reuse, R138 ;  /* 0x0000008a008a7220 */ /* 0x040fe20000410000 */
[----:B------:R-:W-:Y:S01]  /*32030*/  R2P PR, R31, 0x18 ;  /* 0x000000181f007804 */ /* 0x000fe20000000000 */
[C---:B------:R-:W-:Y:S01]  /*32040*/  FMUL.FTZ R139, R0.reuse, R139 ;  /* 0x0000008b008b7220 */ /* 0x040fe20000410000 */
        /* <DEDUP_REMOVED lines=30> */
[----:B--2---:R-:W-:Y:S02]  /*32230*/  LOP3.LUT R2, R2, 0x38, R16, 0xf8, !PT ;  /* 0x0000003802027812 */ /* 0x004fe400078ef810 */
[----:B------:R-:W-:Y:S02]  /*32240*/  MOV R16, 0x10 ;  /* 0x0000001000107802 */ /* 0x000fe40000000f00 */
[----:B-----5:R-:W-:Y:S02]  /*32250*/  LOP3.LUT R2, R2, R5, R224, 0xfe, !PT ;  /* 0x0000000502027212 */ /* 0x020fe400078efee0 */
[----:B------:R-:W-:-:S03]  /*32260*/  SEL R16, R16, 0xfffffff0, !P2 ;  /* 0xfffffff010107807 */ /* 0x000fc60005000000 */
[----:B------:R-:W-:Y:S01]  /*32270*/  IMAD R2, R2, 0x2, R24 ;  /* 0x0000000202027824 */ /* 0x000fe200078e0218 */
[----:B------:R-:W-:-:S04]  /*32280*/  SEL R5, R25, 0xffffffe0, !P3 ;  /* 0xffffffe019057807 */ /* 0x000fc80005800000 */
[----:B------:R-:W-:Y:S01]  /*32290*/  IADD3 R4, PT, PT, R16, R2, RZ ;  /* 0x0000000210047210 */ /* 0x000fe20007ffe0ff */
[----:B------:R1:W-:Y:S04]  /*322a0*/  STS [R2], R3 ;  /* 0x0000000302007388 */ /* 0x0003e80000000800 */
[----:B------:R2:W-:Y:S04]  /*322b0*/  STS [R2+0x400], R0 ;  /* 0x0004000002007388 */ /* 0x0005e80000000800 */
[----:B------:R3:W-:Y:S04]  /*322c0*/  STS [R4], R6 ;  /* 0x0000000604007388 */ /* 0x0007e80000000800 */
[----:B------:R-:W-:Y:S01]  /*322d0*/  STS [R4+0x400], R8 ;  /* 0x0004000804007388 */ /* 0x000fe20000000800 */
[----:B-1----:R-:W-:Y:S01]  /*322e0*/  IMAD.IADD R3, R5, 0x1, R2 ;  /* 0x0000000105037824 */ /* 0x002fe200078e0202 */
[----:B--2---:R-:W-:-:S02]  /*322f0*/  IADD3 R0, PT, PT, R2, 0x40, RZ ;  /* 0x0000004002007810 */ /* 0x004fc40007ffe0ff */
[----:B------:R-:W-:Y:S01]  /*32300*/  @P4 IADD3 R0, PT, PT, R2, -0x40, RZ ;  /* 0xffffffc002004810 */ /* 0x000fe20007ffe0ff */
[C---:B---3--:R-:W-:Y:S01]  /*32310*/  IMAD.IADD R6, R16.reuse, 0x1, R3 ;  /* 0x0000000110067824 */ /* 0x048fe200078e0203 */
[----:B------:R-:W-:Y:S02]  /*32320*/  STS [R3], R14 ;  /* 0x0000000e03007388 */ /* 0x000fe40000000800 */
        /* <DEDUP_REMOVED lines=22> */
[----:B------:R-:W-:-:S07]  /*32490*/  SHF.L.U32 R30, R31, 0x3, RZ ;  /* 0x000000031f1e7819 */ /* 0x000fce00000006ff */
[----:B------:R-:W5:Y:S01]  /*324a0*/  @P0 MUFU.LG2 R5, R22 ;  /* 0x0000001600050308 */ /* 0x000f620000000c00 */
[----:B------:R-:W-:Y:S02]  /*324b0*/  LOP3.LUT R0, R30, 0x1c0, RZ, 0xc0, !PT ;  /* 0x000001c01e007812 */ /* 0x000fe400078ec0ff */
[----:B------:R-:W-:Y:S02]  /*324c0*/  ISETP.NE.AND P2, PT, R26, -0x1, PT ;  /* 0xffffffff1a00780c */ /* 0x000fe40003f45270 */
[----:B------:R-:W-:-:S04]  /*324d0*/  LOP3.LUT R0, R0, 0x38, R31, 0xf8, !PT ;  /* 0x0000003800007812 */ /* 0x000fc800078ef81f */
[--C-:B------:R-:W-:Y:S01]  /*324e0*/  LOP3.LUT R0, R0, 0x38, R30.reuse, 0x78, !PT ;  /* 0x0000003800007812 */ /* 0x100fe200078e781e */
[----:B----4-:R-:W-:Y:S01]  /*324f0*/  @P1 FMUL.FTZ R7, R4, 0.69314718246459960938 ;  /* 0x3f31721804071820 */ /* 0x010fe20000410000 */
[----:B------:R-:W-:Y:S01]  /*32500*/  LOP3.LUT R223, R223, 0x30, RZ, 0xc0, !PT ;  /* 0x00000030dfdf7812 */ /* 0x000fe200078ec0ff */
[----:B------:R-:W-:Y:S01]  /*32510*/  BSSY.RECONVERGENT B0, `(.L_x_6927) ;  /* 0x0000015000007945 */ /* 0x000fe20003800200 */
[----:B------:R-:W-:Y:S02]  /*32520*/  SHF.R.U32.HI R16, RZ, 0x2, R31 ;  /* 0x00000002ff107819 */ /* 0x000fe4000001161f */
[----:B------:R-:W-:Y:S01]  /*32530*/  LOP3.LUT R0, R0, 0x1e00, R30, 0xf8, !PT ;  /* 0x00001e0000007812 */ /* 0x000fe200078ef81e */
[----:B-----5:R-:W-:Y:S01]  /*32540*/  @P0 FMUL.FTZ R5, R5, 0.69314718246459960938 ;  /* 0x3f31721805050820 */ /* 0x020fe20000410000 */
[----:B------:R-:W-:Y:S01]  /*32550*/  IMAD.MOV.U32 R19, RZ, RZ, 0x7f800000 ;  /* 0x7f800000ff137424 */ /* 0x000fe200078e00ff */
[----:B------:R-:W-:Y:S01]  /*32560*/  MOV R18, 0x7f800000 ;  /* 0x7f80000000127802 */ /* 0x000fe20000000f00 */
[----:B------:R-:W-:Y:S01]  /*32570*/  @P1 FFMA.FTZ R19, R23, R37, R7 ;  /* 0x0000002517131223 */ /* 0x000fe20000010007 */
[----:B------:R-:W-:Y:S01]  /*32580*/  LOP3.LUT R16, R223, 0x7, R16, 0xf8, !PT ;  /* 0x00000007df107812 */ /* 0x000fe200078ef810 */
        /* <DEDUP_REMOVED lines=13> */
.L_x_6928:
[----:B------:R-:W-:Y:S05]  /*32660*/  BSYNC.RECONVERGENT B0 ;  /* 0x0000000000007941 */ /* 0x000fea0003800200 */
.L_x_6927:
[----:B------:R-:W2:Y:S01]  /*32670*/  LDL R5, [R1+0x60] ;  /* 0x0000600001057983 */ /* 0x000ea20000100800 */
[----:B------:R-:W3:Y:S01]  /*32680*/  S2R R4, SR_CTAID.X ;  /* 0x0000000000047919 */ /* 0x000ee20000002500 */
[----:B------:R-:W-:Y:S05]  /*32690*/  WARPSYNC.ALL ;  /* 0x0000000000007948 */ /* 0x000fea0003800000 */
[----:B------:R4:W5:Y:S01]  /*326a0*/  @!P2 LD.E.64 R6, desc[UR4][R134.64+0x80] ;  /* 0x000080048606a980 */ /* 0x000962000c101b00 */
[----:B------:R-:W-:-:S03]  /*326b0*/  LOP3.LUT P0, RZ, R31, 0x3, RZ, 0xc0, !PT ;  /* 0x000000031fff7812 */ /* 0x000fc6000780c0ff */
[----:B------:R4:W5:Y:S04]  /*326c0*/  LD.E.64 R8, desc[UR4][R134.64+0x90] ;  /* 0x0000900486087980 */ /* 0x000968000c101b00 */
[----:B------:R4:W5:Y:S01]  /*326d0*/  LD.E.64 R10, desc[UR4][R134.64+0x70] ;  /* 0x00007004860a7980 */ /* 0x000962000c101b00 */
[----:B---3--:R-:W-:Y:S01]  /*326e0*/  SHF.L.U32 R29, R4, 0x6, RZ ;  /* 0x00000006041d7819 */ /* 0x008fe200000006ff */
[----:B------:R-:W-:Y:S01]  /*326f0*/  BSSY.RECONVERGENT B0, `(.L_x_6929) ;  /* 0x0000014000007945 */ /* 0x000fe20003800200 */
[----:B--2---:R-:W-:Y:S02]  /*32700*/  IMAD.MOV.U32 R41, RZ, RZ, R5 ;  /* 0x000000ffff297224 */ /* 0x004fe400078e0005 */
[----:B------:R4:W5:Y:S01]  /*32710*/  LD.E.64 R4, desc[UR4][R134.64+0xa0] ;  /* 0x0000a00486047980 */ /* 0x000962000c101b00 */
[----:B------:R-:W-:Y:S06]  /*32720*/  BAR.SYNC.DEFER_BLOCKING 0x0 ;  /* 0x0000000000007b1d */ /* 0x000fec0000010000 */
[----:B------:R4:W2:Y:S04]  /*32730*/  LDS.128 R20, [R0] ;  /* 0x0000000000147984 */ /* 0x0008a80000000c00 */
[----:B-1----:R4:W1:Y:S04]  /*32740*/  LDS.128 R24, [R0+0x800] ;  /* 0x0008000000187984 */ /* 0x0028680000000c00 */
[----:B------:R4:W3:Y:S04]  /*32750*/  LDS.128 R32, [R0+0x1000] ;  /* 0x0010000000207984 */ /* 0x0008e80000000c00 */
[----:B------:R4:W1:Y:S01]  /*32760*/  LDS.128 R36, [R0+0x1800] ;  /* 0x0018000000247984 */ /* 0x0008620000000c00 */
[----:B------:R-:W-:Y:S05]  /*32770*/  @P0 BRA `(.L_x_6930) ;  /* 0x00000000002c0947 */ /* 0x000fea0003800000 */
[----:B------:R-:W-:Y:S02]  /*32780*/  IMAD.IADD R12, R29, 0x1, R12 ;  /* 0x000000011d0c7824 */ /* 0x000fe400078e020c */
[----:B----4-:R-:W-:Y:S02]  /*32790*/  IMAD.IADD R0, R41, 0x1, -R29 ;  /* 0x0000000129007824 */ /* 0x010fe400078e0a1d */
[C---:B------:R-:W-:Y:S01]  /*327a0*/  VIADD R17, R16.reuse, 0x8 ;  /* 0x0000000810117836 */ /* 0x040fe20000000000 */
[C---:B------:R-:W-:Y:S02]  /*327b0*/  IADD3 R13, P0, PT, R16.reuse, R12, RZ ;  /* 0x0000000c100d7210 */ /* 0x040fe40007f1e0ff */
[-C--:B------:R-:W-:Y:S02]  /*327c0*/  ISETP.GE.AND P3, PT, R16, R0.reuse, PT ;  /* 0x000000001000720c */ /* 0x080fe40003f66270 */
[----:B------:R-:W-:Y:S02]  /*327d0*/  ISETP.GE.AND P1, PT, R17, R0, PT ;  /* 0x000000001100720c */ /* 0x000fe40003f26270 */
[----:B------:R-:W-:-:S02]  /*327e0*/  LEA.HI.X.SX32 R0, R12, RZ, 0x1, P0 ;  /* 0x000000ff0c007211 */ /* 0x000fc400000f0eff */
[----:B-----5:R-:W-:-:S04]  /*327f0*/  LEA R4, P0, R13, R4, 0x2 ;  /* 0x000000040d047211 */ /* 0x020fc800078010ff */
[----:B------:R-:W-:-:S05]  /*32800*/  LEA.HI.X R5, R13, R5, R0, 0x2, P0 ;  /* 0x000000050d057211 */ /* 0x000fca00000f1400 */
[----:B------:R4:W-:Y:S04]  /*32810*/  @!P3 ST.E desc[UR4][R4.64], R19 ;  /* 0x000000130400b985 */ /* 0x0009e8000c101904 */
[----:B------:R4:W-:Y:S02]  /*32820*/  @!P1 ST.E desc[UR4][R4.64+0x20], R18 ;  /* 0x0000201204009985 */ /* 0x0009e4000c101904 */
.L_x_6930:
[----:B------:R-:W-:Y:S05]  /*32830*/  BSYNC.RECONVERGENT B0 ;  /* 0x0000000000007941 */ /* 0x000fea0003800200 */
.L_x_6929:
[----:B----45:R-:W4:Y:S01]  /*32840*/  LD.E R5, desc[UR4][R134.64+0xc0] ;  /* 0x0000c00486057980 */ /* 0x030f22000c101900 */
[----:B------:R-:W-:Y:S01]  /*32850*/  LOP3.LUT R4, R30, 0x38, RZ, 0xc0, !PT ;  /* 0x000000381e047812 */ /* 0x000fe200078ec0ff */
[-C--:B------:R-:W-:Y:S01]  /*32860*/  @!P2 IMAD R0, R7, R42.reuse, RZ ;  /* 0x0000002a0700a224 */ /* 0x080fe200078e02ff */
[----:B------:R-:W-:Y:S01]  /*32870*/  SHF.R.U32.HI R13, RZ, 0x3, R31 ;  /* 0x00000003ff0d7819 */ /* 0x000fe2000001161f */
[----:B------:R-:W-:Y:S01]  /*32880*/  @!P2 IMAD.WIDE.U32 R6, R6, R42, RZ ;  /* 0x0000002a0606a225 */ /* 0x000fe200078e00ff */
[----:B------:R-:W-:Y:S01]  /*32890*/  IADD3 R12, PT, PT, -R29, R41, RZ ;  /* 0x000000291d0c7210 */ /* 0x000fe20007ffe1ff */
[----:B------:R-:W-:Y:S02]  /*328a0*/  BSSY.RECONVERGENT B0, `(.L_x_6931) ;  /* 0x0000028000007945 */ /* 0x000fe40003800200 */
[----:B------:R-:W-:Y:S02]  /*328b0*/  @!P2 IMAD.IADD R7, R7, 0x1, R0 ;  /* 0x000000010707a824 */ /* 0x000fe400078e0200 */
[----:B------:R-:W-:Y:S01]  /*328c0*/  @!P2 IMAD.MOV.U32 R0, RZ, RZ, R6 ;  /* 0x000000ffff00a224 */ /* 0x000fe200078e0006 */
[----:B------:R-:W-:Y:S01]  /*328d0*/  @P2 MOV R0, R14 ;  /* 0x0000000e00002202 */ /* 0x000fe20000000f00 */
[----:B------:R-:W-:-:S02]  /*328e0*/  IMAD R6, R3, R29, RZ ;  /* 0x0000001d03067224 */ /* 0x000fc400078e02ff */
[-C--:B------:R-:W-:Y:S02]  /*328f0*/  IMAD R9, R9, R40.reuse, RZ ;  /* 0x0000002809097224 */ /* 0x080fe400078e02ff */
[----:B------:R-:W-:-:S04]  /*32900*/  IMAD.WIDE.U32 R16, R8, R40, RZ ;  /* 0x0000002808107225 */ /* 0x000fc800078e00ff */
[----:B------:R-:W-:Y:S01]  /*32910*/  @P2 IMAD.IADD R7, R15, 0x1, R28 ;  /* 0x000000010f072824 */ /* 0x000fe200078e021c */
[C---:B------:R-:W-:Y:S01]  /*32920*/  IADD3 R15, PT, PT, R13.reuse, 0x10, RZ ;  /* 0x000000100d0f7810 */ /* 0x040fe20007ffe0ff */
[----:B------:R-:W-:Y:S01]  /*32930*/  VIADD R14, R13, 0x20 ;  /* 0x000000200d0e7836 */ /* 0x000fe20000000000 */
[----:B----4-:R-:W-:Y:S01]  /*32940*/  ISETP.GE.AND P1, PT, R4, R5, PT ;  /* 0x000000050400720c */ /* 0x010fe20003f26270 */
[----:B------:R-:W-:-:S03]  /*32950*/  IMAD.MOV.U32 R5, RZ, RZ, RZ ;  /* 0x000000ffff057224 */ /* 0x000fc600078e00ff */
[----:B------:R-:W-:Y:S01]  /*32960*/  ISETP.GE.OR P0, PT, R13, R12, P1 ;  /* 0x0000000c0d00720c */ /* 0x000fe20000f06670 */
[----:B------:R-:W-:Y:S01]  /*32970*/  IMAD.WIDE.U32 R4, R29, R2, R4 ;  /* 0x000000021d047225 */ /* 0x000fe200078e0004 */
[----:B------:R-:W-:-:S04]  /*32980*/  ISETP.GE.OR P4, PT, R15, R12, P1 ;  /* 0x0000000c0f00720c */ /* 0x000fc80000f86670 */
[----:B------:R-:W-:Y:S01]  /*32990*/  IADD3 R8, PT, PT, R5, R6, RZ ;  /* 0x0000000605087210 */ /* 0x000fe20007ffe0ff */
[----:B------:R-:W-:Y:S01]  /*329a0*/  IMAD.IADD R5, R17, 0x1, R9 ;  /* 0x0000000111057824 */ /* 0x000fe200078e0209 */
[----:B------:R-:W-:Y:S02]  /*329b0*/  IADD3 R6, P3, P2, R16, R4, R0 ;  /* 0x0000000410067210 */ /* 0x000fe40007a7e000 */
[----:B------:R-:W-:Y:S02]  /*329c0*/  IADD3 R9, PT, PT, R13, 0x30, RZ ;  /* 0x000000300d097810 */ /* 0x000fe40007ffe0ff */
[----:B------:R-:W-:Y:S01]  /*329d0*/  IADD3.X R7, PT, PT, R5, R8, R7, P3, P2 ;  /* 0x0000000805077210 */ /* 0x000fe20001fe4407 */
[----:B------:R-:W-:Y:S01]  /*329e0*/  @!P0 IMAD R0, R3, R13, RZ ;  /* 0x0000000d03008224 */ /* 0x000fe200078e02ff */
[-C--:B------:R-:W-:Y:S02]  /*329f0*/  ISETP.GE.OR P3, PT, R14, R12.reuse, P1 ;  /* 0x0000000c0e00720c */ /* 0x080fe40000f66670 */
[----:B------:R-:W-:Y:S01]  /*32a00*/  ISETP.GE.OR P1, PT, R9, R12, P1 ;  /* 0x0000000c0900720c */ /* 0x000fe20000f26670 */
[----:B------:R-:W-:-:S04]  /*32a10*/  @!P0 IMAD.WIDE.U32 R4, R13, R2, R6 ;  /* 0x000000020d048225 */ /* 0x000fc800078e0006 */
[----:B------:R-:W-:Y:S01]  /*32a20*/  @!P0 IMAD.IADD R0, R5, 0x1, R0 ;  /* 0x0000000105008824 */ /* 0x000fe200078e0200 */
[----:B------:R-:W-:-:S04]  /*32a30*/  @!P0 LEA R8, P2, R4, R10, 0x1 ;  /* 0x0000000a04088211 */ /* 0x000fc800078408ff */
[----:B------:R-:W-:-:S05]  /*32a40*/  @!P0 LEA.HI.X R9, R4, R11, R0, 0x1, P2 ;  /* 0x0000000b04098211 */ /* 0x000fca00010f0c00 */
[----:B--2---:R2:W-:Y:S01]  /*32a50*/  @!P0 ST.E.128 desc[UR4][R8.64], R20 ;  /* 0x0000001408008985 */ /* 0x0045e2000c101d04 */
        /* <DEDUP_REMOVED lines=12> */
.L_x_6932:
[----:B------:R-:W-:Y:S05]  /*32b20*/  BSYNC.RECONVERGENT B0 ;  /* 0x0000000000007941 */ /* 0x000fea0003800200 */
.L_x_6931:
[----:B------:R-:W-:Y:S04]  /*32b30*/  BSSY.RECONVERGENT B0, `(.L_x_6933) ;  /* 0x000000d000007945 */ /* 0x000fe80003800200 */
[----:B------:R-:W-:Y:S05]  /*32b40*/  @P3 BRA `(.L_x_6934) ;  /* 0x00000000002c3947 */ /* 0x000fea0003800000 */
[----:B--2-4-:R-:W-:Y:S01]  /*32b50*/  IADD3 R8, P0, PT, R13, 0x20, RZ ;  /* 0x000000200d087810 */ /* 0x014fe20007f1e0ff */
        /* <DEDUP_REMOVED lines=10> */
.L_x_6934:
[----:B------:R-:W-:Y:S05]  /*32c00*/  BSYNC.RECONVERGENT B0 ;  /* 0x0000000000007941 */ /* 0x000fea0003800200 */
.L_x_6933:
[----:B--2-4-:R-:W-:Y:S02]  /*32c10*/  MOV R8, 0x50 ;  /* 0x0000005000087802 */ /* 0x014fe40000000f00 */
[----:B------:R-:W-:-:S03]  /*32c20*/  MOV R5, 0x0 ;  /* 0x0000000000057802 */ /* 0x000fc60000000f00 */
[----:B------:R-:W-:-:S04]  /*32c30*/  IMAD.MOV.U32 R4, RZ, RZ, R8 ;  /* 0x000000ffff047224 */ /* 0x000fc800078e0008 */
[----:B-1-3--:R-:W-:Y:S05]  /*32c40*/  @P1 RET.REL.NODEC R4 `(_ZN5flash24flash_fwd_splitkv_kernelI23Flash_fwd_kernel_traitsILi64ELi64ELi256ELi4ELb0ELb0EN7cutlass10bfloat16_tE19Flash_kernel_traitsILi64ELi64ELi256ELi4ES3_EELb0ELb1ELb1ELb0ELb0ELb0ELb0ELb1EEEvNS_16Flash_fwd_paramsE) ;  /* 0xfffffcd004ec1950 */ /* 0x00afea0003c3ffff */
        /* <DEDUP_REMOVED lines=11> */
[----:B------:R-:W-:Y:S05]  /*32d00*/  RET.REL.NODEC R2 `(_ZN5flash24flash_fwd_splitkv_kernelI23Flash_fwd_kernel_traitsILi64ELi64ELi256ELi4ELb0ELb0EN7cutlass10bfloat16_tE19Flash_kernel_traitsILi64ELi64ELi256ELi4ES3_EELb0ELb1ELb1ELb0ELb0ELb0ELb0ELb1EEEvNS_16Flash_fwd_paramsE) ;  /* 0xfffffcd002bc7950 */ /* 0x000fea0003c3ffff */
.L_x_6926:
[----:B-1----:R-:W-:Y:S01]  /*32d10*/  IMAD.MOV.U32 R0, RZ, RZ, 0x2 ;  /* 0x00000002ff007424 */ /* 0x002fe200078e00ff */
[----:B-----5:R-:W-:Y:S01]  /*32d20*/  MOV R2, R7 ;  /* 0x0000000700027202 */ /* 0x020fe20000000f00 */
[----:B------:R-:W-:Y:S01]  /*32d30*/  IMAD.MOV.U32 R4, RZ, RZ, -0x1 ;  /* 0xffffffffff047424 */ /* 0x000fe200078e00ff */
[----:B------:R-:W-:-:S07]  /*32d40*/  MOV R3, 0x1f ;  /* 0x0000001f00037802 */ /* 0x000fce0000000f00 */
[----:B--2---:R-:W-:Y:S05]  /*32d50*/  WARPSYNC.COLLECTIVE R4, `(.L_x_6935) ;  /* 0x0000000004087348 */ /* 0x004fea0003c00000 */
[----:B------:R1:W3:Y:S02]  /*32d60*/  SHFL.BFLY P0, R0, R2, R0, R3 ;  /* 0x0c00000002007389 */ /* 0x0002e40000000003 */
[----:B-123--:R-:W-:Y:S05]  /*32d70*/  ENDCOLLECTIVE ;  /* 0x000000000000791b */ /* 0x00efea0003800000 */
.L_x_6935:
[----:B------:R-:W-:Y:S02]  /*32d80*/  MOV R5, R0 ;  /* 0x0000000000057202 */ /* 0x000fe40000000f00 */
[----:B------:R-:W-:-:S03]  /*32d90*/  MOV R0, 0x1 ;  /* 0x0000000100007802 */ /* 0x000fc60000000f00 */
[----:B------:R-:W-:-:S04]  /*32da0*/  FADD.FTZ R5, R5, R7 ;  /* 0x0000000705057221 */ /* 0x000fc80000010000 */
[----:B------:R-:W-:-:S07]  /*32db0*/  IMAD.MOV.U32 R2, RZ, RZ, R5 ;  /* 0x000000ffff027224 */ /* 0x000fce00078e0005 */
[----:B------:R-:W-:Y:S05]  /*32dc0*/  WARPSYNC.COLLECTIVE R4, `(.L_x_6936) ;  /* 0x0000000004087348 */ /* 0x000fea0003c00000 */
[----:B------:R1:W2:Y:S02]  /*32dd0*/  SHFL.BFLY P0, R0, R2, R0, R3 ;  /* 0x0c00000002007389 */ /* 0x0002a40000000003 */
[----:B-12---:R-:W-:Y:S05]  /*32de0*/  ENDCOLLECTIVE ;  /* 0x000000000000791b */ /* 0x006fea0003800000 */
.L_x_6936:
[----:B------:R-:W-:Y:S01]  /*32df0*/  IMAD.MOV.U32 R21, RZ, RZ, R0 ;  /* 0x000000ffff157224 */ /* 0x000fe200078e0000 */
[----:B------:R-:W-:Y:S02]  /*32e00*/  MOV R0, 0x2 ;  /* 0x0000000200007802 */ /* 0x000fe40000000f00 */
[----:B------:R-:W-:Y:S01]  /*32e10*/  MOV R2, R6 ;  /* 0x0000000600027202 */ /* 0x000fe20000000f00 */
[----:B------:R-:W-:-:S07]  /*32e20*/  FADD.FTZ R21, R5, R21 ;  /* 0x0000001505157221 */ /* 0x000fce0000010000 */
[----:B------:R-:W-:Y:S05]  /*32e30*/  WARPSYNC.COLLECTIVE R4, `(.L_x_6937) ;  /* 0x0000000004087348 */ /* 0x000fea0003c00000 */
[----:B------:R1:W2:Y:S02]  /*32e40*/  SHFL.BFLY P0, R0, R2, R0, R3 ;  /* 0x0c00000002007389 */ /* 0x0002a40000000003 */
[----:B-12---:R-:W-:Y:S05]  /*32e50*/  ENDCOLLECTIVE ;  /* 0x000000000000791b */ /* 0x006fea0003800000 */
.L_x_6937:
[----:B------:R-:W-:Y:S01]  /*32e60*/  IMAD.MOV.U32 R2, RZ, RZ, R0 ;  /* 0x000000ffff027224 */ /* 0x000fe200078e0000 */
[----:B------:R-:W-:-:S03]  /*32e70*/  MOV R0, 0x1 ;  /* 0x0000000100007802 */ /* 0x000fc60000000f00 */
[----:B------:R-:W-:-:S07]  /*32e80*/  FADD.FTZ R2, R2, R6 ;  /* 0x0000000602027221 */ /* 0x000fce0000010000 */
[----:B------:R-:W-:Y:S05]  /*32e90*/  WARPSYNC.COLLECTIVE R4, `(.L_x_6938) ;  /* 0x0000000004087348 */ /* 0x000fea0003c00000 */
[----:B------:R1:W2:Y:S02]  /*32ea0*/  SHFL.BFLY P0, R0, R2, R0, R3 ;  /* 0x0c00000002007389 */ /* 0x0002a40000000003 */
[----:B-12---:R-:W-:Y:S05]  /*32eb0*/  ENDCOLLECTIVE ;  /* 0x000000000000791b */ /* 0x006fea0003800000 */
.L_x_6938:
[----:B------:R-:W-:Y:S01]  /*32ec0*/  MOV R3, R0 ;  /* 0x0000000000037202 */ /* 0x000fe20000000f00 */
[----:B------:R-:W-:Y:S06]  /*32ed0*/  BRA `(.L_x_6939) ;  /* 0xffffffec00d07947 */ /* 0x000fec000383ffff */
.L_x_6940:
        /* <DEDUP_REMOVED lines=10> */
.L_x_14762:


//--------------------- .text._ZN5flash24flash_fwd_splitkv_kernelI23Flash_fwd_kernel_traitsILi64ELi64ELi256ELi4ELb0ELb0EN7cutlass10bfloat16_tE19Flash_kernel_traitsILi64ELi64ELi256ELi4ES3_EELb0ELb1ELb1ELb0ELb0ELb1ELb0ELb1EEEvNS_16Flash_fwd_paramsE --------------------------
	.section	.text._ZN5flash24flash_fwd_splitkv_kernelI23Flash_fwd_kernel_traitsILi64ELi64ELi256ELi4ELb0ELb0EN7cutlass10bfloat16_tE19Flash_kernel_traitsILi64ELi64ELi256ELi4ES3_EELb0ELb1ELb1ELb0ELb0ELb1ELb0ELb1EEEvNS_16Flash_fwd_paramsE,"ax",@progbits
	.align	128
        .global         _ZN5flash24flash_fwd_splitkv_kernelI23Flash_fwd_kernel_traitsILi64ELi64ELi256ELi4ELb0ELb0EN7cutlass10bfloat16_tE19Flash_kernel_traitsILi64ELi64ELi256ELi4ES3_EELb0ELb1ELb1ELb0ELb0ELb1ELb0ELb1EEEvNS_16Flash_fwd_paramsE
        .type           _ZN5flash24flash_fwd_splitkv_kernelI23Flash_fwd_kernel_traitsILi64ELi64ELi256ELi4ELb0ELb0EN7cutlass10bfloat16_tE19Flash_kernel_traitsILi64ELi64ELi256ELi4ES3_EELb0ELb1ELb1ELb0ELb0ELb1ELb0ELb1EEEvNS_16Flash_fwd_paramsE,@function
        .size           _ZN5flash24flash_fwd_splitkv_kernelI23Flash_fwd_kernel_traitsILi64ELi64ELi256ELi4ELb0ELb0EN7cutlass10bfloat16_tE19Flash_kernel_traitsILi64ELi64ELi256ELi4ES3_EELb0ELb1ELb1ELb0ELb0ELb1ELb0ELb1EEEvNS_16Flash_fwd_paramsE,(.L_x_14763 - _ZN5flash24flash_fwd_splitkv_kernelI23Flash_fwd_kernel_traitsILi64ELi64ELi256ELi4ELb0ELb0EN7cutlass10bfloat16_tE19Flash_kernel_traitsILi64ELi64ELi256ELi4ES3_EELb0ELb1ELb1ELb0ELb0ELb1ELb0ELb1EEEvNS_16Flash_fwd_paramsE)
        .other          _ZN5flash24flash_fwd_splitkv_kernelI23Flash_fwd_kernel_traitsILi64ELi64ELi256ELi4ELb0ELb0EN7cutlass10bfloat16_tE19Flash_kernel_traitsILi64ELi64ELi256ELi4ES3_EELb0ELb1ELb1ELb0ELb0ELb1ELb0ELb1EEEvNS_16Flash_fwd_paramsE,@"STO_CUDA_ENTRY STV_DEFAULT"
_ZN5flash24flash_fwd_splitkv_kernelI23Flash_fwd_kernel_traitsILi64ELi64ELi256ELi4ELb0ELb0EN7cutlass10bfloat16_tE19Flash_kernel_traitsILi64ELi64ELi256ELi4ES3_EELb0ELb1ELb1ELb0ELb0ELb1ELb0ELb1EEEvNS_16Flash_fwd_paramsE:
.text._ZN5flash24flash_fwd_splitkv_kernelI23Flash_fwd_kernel_traitsILi64ELi64ELi256ELi4ELb0ELb0EN7cutlass10bfloat16_tE19Flash_kernel_traitsILi64ELi64ELi256ELi4ES3_EELb0ELb1ELb1ELb0ELb0ELb1ELb0ELb1EEEvNS_16Flash_fwd_paramsE:
        /* <DEDUP_REMOVED lines=8> */
[----:B-1-34-:R-:W-:Y:S05]  /*0080*/  CALL.REL.NOINC `($_ZN5flash24flash_fwd_splitkv_kernelI23Flash_fwd_kernel_traitsILi64ELi64ELi256ELi4ELb0ELb0EN7cutlass10bfloat16_tE19Flash_kernel_traitsILi64ELi64ELi256ELi4ES3_EELb0ELb1ELb1ELb0ELb0ELb1ELb0ELb1EEEvNS_16Flash_fwd_paramsE$_ZN5flash30compute_attn_1rowblock_splitkvI23Flash_fwd_kernel_traitsILi64ELi64ELi256ELi4ELb0ELb0EN7cutlass10bfloat16_tE19Flash_kernel_traitsILi64ELi64ELi256ELi4ES3_EELb0ELb1ELb1ELb0ELb0ELb1ELb0ELb1ENS_16Flash_fwd_paramsEEEvRKT8_iiiii) ;  /* 0x0000000000087944 */ /* 0x01afea0003c00000 */
[----:B------:R-:W-:Y:S05]  /*0090*/  BSYNC.RECONVERGENT B3 ;  /* 0x0000000000037941 */ /* 0x000fea0003800200 */
.L_x_6941:
[----:B------:R-:W-:Y:S05]  /*00a0*/  EXIT ;  /* 0x000000000000794d */ /* 0x000fea0003800000 */
        .type           $_ZN5flash24flash_fwd_splitkv_kernelI23Flash_fwd_kernel_traitsILi64ELi64ELi256ELi4ELb0ELb0EN7cutlass10bfloat16_tE19Flash_kernel_traitsILi64ELi64ELi256ELi4ES3_EELb0ELb1ELb1ELb0ELb0ELb1ELb0ELb1EEEvNS_16Flash_fwd_paramsE$_ZN5flash30compute_attn_1rowblock_splitkvI23Flash_fwd_kernel_traitsILi64ELi64ELi256ELi4ELb0ELb0EN7cutlass10bfloat16_tE19Flash_kernel_traitsILi64ELi64ELi256ELi4ES3_EELb0ELb1ELb1ELb0ELb0ELb1ELb0ELb1ENS_16Flash_fwd_paramsEEEvRKT8_iiiii,@function
        .size           $_ZN5flash24flash_fwd_splitkv_kernelI23Flash_fwd_kernel_traitsILi64ELi64ELi256ELi4ELb0ELb0EN7cutlass10bfloat16_tE19Flash_kernel_traitsILi64ELi64ELi256ELi4ES3_EELb0ELb1ELb1ELb0ELb0ELb1ELb0ELb1EEEvNS_16Flash_fwd_paramsE$_ZN5flash30compute_attn_1rowblock_splitkvI23Flash_fwd_kernel_traitsILi64ELi64ELi256ELi4ELb0ELb0EN7cutlass10bfloat16_tE19Flash_kernel_traitsILi64ELi64ELi256ELi4ES3_EELb0ELb1ELb1ELb0ELb0ELb1ELb0ELb1ENS_16Flash_fwd_paramsEEEvRKT8_iiiii,(.L_x_14763 - $_ZN5flash24flash_fwd_splitkv_kernelI23Flash_fwd_kernel_traitsILi64ELi64ELi256ELi4ELb0ELb0EN7cutlass10bfloat16_tE19Flash_kernel_traitsILi64ELi64ELi256ELi4ES3_EELb0ELb1ELb1ELb0ELb0ELb1ELb0ELb1EEEvNS_16Flash_fwd_paramsE$_ZN5flash30compute_attn_1rowblock_splitkvI23Flash_fwd_kernel_traitsILi64ELi64ELi256ELi4ELb0ELb0EN7cutlass10bfloat16_tE19Flash_kernel_traitsILi64ELi64ELi256ELi4ES3_EELb0ELb1ELb1ELb0ELb0ELb1ELb0ELb1ENS_16Flash_fwd_paramsEEEvRKT8_iiiii)
$_ZN5flash24flash_fwd_splitkv_kernelI23Flash_fwd_kernel_traitsILi64ELi64ELi256ELi4ELb0ELb0EN7cutlass10bfloat16_tE19Flash_kernel_traitsILi64ELi64ELi256ELi4ES3_EELb0ELb1ELb1ELb0ELb0ELb1ELb0ELb1EEEvNS_16Flash_fwd_paramsE$_ZN5flash30compute_attn_1rowblock_splitkvI23Flash_fwd_kernel_traitsILi64ELi64ELi256ELi4ELb0ELb0EN7cutlass10bfloat16_tE19Flash_kernel_traitsILi64ELi64ELi256ELi4ES3_EELb0ELb1ELb1ELb0ELb0ELb1ELb0ELb1ENS_16Flash_fwd_paramsEEEvRKT8_iiiii:
        /* <DEDUP_REMOVED lines=19> */
[----:B------:R1:W5:Y:S02]  /*01e0*/  @!P5 LD.E R236, desc[UR4][R164.64+0xb4] ;  /* 0x0000b404a4ecd980 */ /* 0x000364000c101900 */
[----:B------:R-:W-:-:S02]  /*01f0*/  IMAD.X R31, R3, 0x1, R71, P0 ;  /* 0x00000001031f7824 */ /* 0x000fc400000e0647 */
        /* <DEDUP_REMOVED lines=17> */
.L_x_6943:
[----:B------:R-:W-:Y:S05]  /*0310*/  BSYNC.RECONVERGENT B0 ;  /* 0x0000000000007941 */ /* 0x000fea0003800200 */
.L_x_6942:
[----:B------:R-:W-:Y:S04]  /*0320*/  BSSY.RECONVERGENT B0, `(.L_x_6944) ;  /* 0x0000007000007945 */ /* 0x000fe80003800200 */
[----:B------:R-:W-:Y:S05]  /*0330*/  @!P3 BRA `(.L_x_6945) ;  /* 0x000000000014b947 */ /* 0x000fea0003800000 */
[----:B------:R-:W3:Y:S02]  /*0340*/  LD.E.U8 R0, desc[UR4][R164.64+0x1b2] ;  /* 0x0001b204a4007980 */ /* 0x000ee4000c101100 */
[----:B---3--:R-:W-:-:S13]  /*0350*/  ISETP.NE.AND P1, PT, R0, RZ, PT ;  /* 0x000000ff0000720c */ /* 0x008fda0003f25270 */
[----:B------:R-:W3:Y:S02]  /*0360*/  @P1 LD.E R0, desc[UR4][R8.64+0x4] ;  /* 0x0000040408001980 */ /* 0x000ee4000c101900 */
[----:B---3-5:R-:W-:-:S06]  /*0370*/  @P1 IADD3 R3, PT, PT, R0, -R13, RZ ;  /* 0x8000000d00031210 */ /* 0x028fcc0007ffe0ff */
[----:B------:R3:W5:Y:S02]  /*0380*/  @!P1 LD.E R3, desc[UR4][R8.64] ;  /* 0x0000000408039980 */ /* 0x000764000c101900 */
.L_x_6945:
[----:B------:R-:W-:Y:S05]  /*0390*/  BSYNC.RECONVERGENT B0 ;  /* 0x0000000000007941 */ /* 0x000fea0003800200 */
.L_x_6944:
[----:B------:R-:W-:Y:S01]  /*03a0*/  BSSY.RECONVERGENT B1, `(.L_x_6946) ;  /* 0x0000012000017945 */ /* 0x000fe20003800200 */
[----:B-----5:R-:W-:Y:S02]  /*03b0*/  @P5 IADD3 R236, PT, PT, -R238, R5, RZ ;  /* 0x00000005eeec5210 */ /* 0x020fe40007ffe1ff */
[----:B------:R-:W-:Y:S01]  /*03c0*/  IADD3 R74, PT, PT, R3, -R12, RZ ;  /* 0x8000000c034a7210 */ /* 0x000fe20007ffe0ff */
[----:B------:R-:W-:Y:S06]  /*03d0*/  @!P0 BRA `(.L_x_6947) ;  /* 0x0000000000148947 */ /* 0x000fec0003800000 */
[----:B------:R-:W-:-:S05]  /*03e0*/  IADD3 R2, P0, PT, R6, R73, RZ ;  /* 0x0000004906027210 */ /* 0x000fca0007f1e0ff */
[----:B------:R-:W-:-:S05]  /*03f0*/  IMAD.X R3, R7, 0x1, R71, P0 ;  /* 0x0000000107037824 */ /* 0x000fca00000e0647 */
[----:B------:R-:W4:Y:S02]  /*0400*/  LD.E R65, desc[UR4][R2.64] ;  /* 0x0000000402417980 */ /* 0x000f24000c101900 */
[----:B----4-:R-:W-:Y:S01]  /*0410*/  IADD3 R65, PT, PT, R65, -R12, RZ ;  /* 0x8000000c41417210 */ /* 0x010fe20007ffe0ff */
[----:B------:R-:W-:Y:S05]  /*0420*/  BRA `(.L_x_6948) ;  /* 0x0000000000247947 */ /* 0x000fea0003800000 */
.L_x_6947:
[----:B------:R-:W4:Y:S01]  /*0430*/  LD.E.64 R2, desc[UR4][R164.64+0x108] ;  /* 0x00010804a4027980 */ /* 0x000f22000c101b00 */
[----:B------:R-:W-:Y:S01]  /*0440*/  BSSY.RECONVERGENT B0, `(.L_x_6949) ;  /* 0x0000006000007945 */ /* 0x000fe20003800200 */
[----:B------:R-:W-:Y:S01]  /*0450*/  IMAD.MOV.U32 R65, RZ, RZ, RZ ;  /* 0x000000ffff417224 */ /* 0x000fe200078e00ff */
[----:B----4-:R-:W-:-:S04]  /*0460*/  ISETP.NE.U32.AND P0, PT, R2, RZ, PT ;  /* 0x000000ff0200720c */ /* 0x010fc80003f05070 */
[----:B------:R-:W-:-:S13]  /*0470*/  ISETP.NE.AND.EX P0, PT, R3, RZ, PT, P0 ;  /* 0x000000ff0300720c */ /* 0x000fda0003f05300 */
[----:B------:R-:W-:Y:S05]  /*0480*/  @!P0 BRA `(.L_x_6950) ;  /* 0x0000000000048947 */ /* 0x000fea0003800000 */
[----:B------:R4:W5:Y:S02]  /*0490*/  LD.E R65, desc[UR4][R164.64+0xbc] ;  /* 0x0000bc04a4417980 */ /* 0x000964000c101900 */
.L_x_6950:
[----:B------:R-:W-:Y:S05]  /*04a0*/  BSYNC.RECONVERGENT B0 ;  /* 0x0000000000007941 */ /* 0x000fea0003800200 */
.L_x_6949:
[----:B-----5:R-:W-:Y:S02]  /*04b0*/  IADD3 R65, PT, PT, R74, R65, RZ ;  /* 0x000000414a417210 */ /* 0x020fe40007ffe0ff */
.L_x_6948:
[----:B------:R-:W-:Y:S05]  /*04c0*/  BSYNC.RECONVERGENT B1 ;  /* 0x0000000000017941 */ /* 0x000fea0003800200 */
.L_x_6946:
[----:B------:R-:W-:Y:S01]  /*04d0*/  IMAD.SHL.U32 R75, R235, 0x40, RZ ;  /* 0x00000040eb4b7824 */ /* 0x000fe200078e00ff */
[----:B------:R-:W-:Y:S01]  /*04e0*/  MOV R2, R232 ;  /* 0x000000e800027202 */ /* 0x000fe20000000f00 */
[----:B------:R-:W-:-:S03]  /*04f0*/  IMAD.MOV.U32 R3, RZ, RZ, 0x0 ;  /* 0x00000000ff037424 */ /* 0x000fc600078e00ff */
[----:B------:R-:W-:-:S13]  /*0500*/  ISETP.GT.AND P0, PT, R236, R75, PT ;  /* 0x0000004bec00720c */ /* 0x000fda0003f04270 */
[----:B-1234-:R-:W-:Y:S05]  /*0510*/  @!P0 RET.REL.NODEC R2 `(_ZN5flash24flash_fwd_splitkv_kernelI23Flash_fwd_kernel_traitsILi64ELi64ELi256ELi4ELb0ELb0EN7cutlass10bfloat16_tE19Flash_kernel_traitsILi64ELi64ELi256ELi4ES3_EELb0ELb1ELb1ELb0ELb0ELb1ELb0ELb1EEEvNS_16Flash_fwd_paramsE) ;  /* 0xfffffff802b88950 */ /* 0x01efea0003c3ffff */
        /* <DEDUP_REMOVED lines=39> */
[----:B------:R-:W-:-:S03]  /*0790*/  IMAD.IADD R236, R236, 0x1, -R75 ;  /* 0x00000001ecec7824 */ /* 0x000fc600078e0a4b */
[----:B------:R-:W-:Y:S01]  /*07a0*/  ISETP.NE.AND P4, PT, R14, RZ, PT ;  /* 0x000000ff0e00720c */ /* 0x000fe20003f85270 */
        /* <DEDUP_REMOVED lines=11> */
[----:B------:R-:W-:Y:S01]  /*0860*/  IMAD R2, R13, R75, RZ ;  /* 0x0000004b0d027224 */ /* 0x000fe200078e02ff */
[----:B------:R-:W-:-:S04]  /*0870*/  SHF.R.U32.HI R9, RZ, 0x3, R64 ;  /* 0x00000003ff097819 */ /* 0x000fc80000011640 */
        /* <DEDUP_REMOVED lines=15> */
[-C--:B------:R-:W-:Y:S01]  /*0970*/  ISETP.GE.OR P5, PT, R15, R236.reuse, P6 ;  /* 0x000000ec0f00720c */ /* 0x080fe200037a6670 */
[----:B------:R1:W-:Y:S01]  /*0980*/  @!P0 ST.E.128 desc[UR4][R20.64], RZ ;  /* 0x000000ff14008985 */ /* 0x0003e2000c101d04 */
[----:B------:R-:W-:-:S02]  /*0990*/  ISETP.GE.OR P3, PT, R9, R236, P4 ;  /* 0x000000ec0900720c */ /* 0x000fc40002766670 */
[-C--:B------:R-:W-:Y:S02]  /*09a0*/  ISETP.GE.OR P2, PT, R15, R236.reuse, P4 ;  /* 0x000000ec0f00720c */ /* 0x080fe40002746670 */
[----:B------:R-:W-:Y:S02]  /*09b0*/  ISETP.GE.OR P1, PT, R5, R236, P4 ;  /* 0x000000ec0500720c */ /* 0x000fe40002726670 */
[----:B------:R-:W-:Y:S01]  /*09c0*/  IADD3 R3, P0, PT, R0, R9, RZ ;  /* 0x0000000900037210 */ /* 0x000fe20007f1e0ff */
[----:B------:R-:W-:-:S03]  /*09d0*/  VIADD R23, R9, 0x30 ;  /* 0x0000003009177836 */ /* 0x000fc60000000000 */
[----:B------:R-:W-:Y:S02]  /*09e0*/  LEA.HI.X.SX32 R0, R0, RZ, 0x1, P0 ;  /* 0x000000ff00007211 */ /* 0x000fe400000f0eff */
[----:B------:R-:W-:Y:S02]  /*09f0*/  LEA R2, P0, R3, R16, 0x2 ;  /* 0x0000001003027211 */ /* 0x000fe400078010ff */
[-C--:B------:R-:W-:Y:S02]  /*0a00*/  ISETP.GE.OR P4, PT, R23, R236.reuse, P4 ;  /* 0x000000ec1700720c */ /* 0x080fe40002786670 */
        /* <DEDUP_REMOVED lines=18> */
.L_x_6953:
[----:B------:R-:W-:Y:S05]  /*0b30*/  BSYNC.RECONVERGENT B0 ;  /* 0x0000000000007941 */ /* 0x000fea0003800200 */
.L_x_6952:
        /* <DEDUP_REMOVED lines=12> */
[----:B------:R3:W-:Y:S02]  /*0c00*/  ST.E.128 desc[UR4][R20.64], RZ ;  /* 0x000000ff14007985 */ /* 0x0007e4000c101d04 */
.L_x_6955:
[----:B------:R-:W-:Y:S05]  /*0c10*/  BSYNC.RECONVERGENT B0 ;  /* 0x0000000000007941 */ /* 0x000fea0003800200 */
.L_x_6954:
        /* <DEDUP_REMOVED lines=12> */
.L_x_6957:
[----:B------:R-:W-:Y:S05]  /*0ce0*/  BSYNC.RECONVERGENT B0 ;  /* 0x0000000000007941 */ /* 0x000fea0003800200 */
.L_x_6956:
[----:B------:R-:W-:Y:S01]  /*0cf0*/  MOV R233, 0x0 ;  /* 0x0000000000e97802 */ /* 0x000fe20000000f00 */
[----:B------:R-:W-:Y:S04]  /*0d00*/  @!P3 ST.E desc[UR4][R2.64], R17 ;  /* 0x000000110200b985 */ /* 0x000fe8000c101904 */
[----:B------:R-:W-:Y:S04]  /*0d10*/  @!P2 ST.E desc[UR4][R2.64+0x40], R15 ;  /* 0x0000400f0200a985 */ /* 0x000fe8000c101904 */
[----:B------:R1:W-:Y:S02]  /*0d20*/  @!P1 ST.E desc[UR4][R2.64+0x80], R5 ;  /* 0x0000800502009985 */ /* 0x0003e4000c101904 */
[----:B-1234-:R-:W-:Y:S05]  /*0d30*/  @P4 RET.REL.NODEC R232 `(_ZN5flash24flash_fwd_splitkv_kernelI23Flash_fwd_kernel_traitsILi64ELi64ELi256ELi4ELb0ELb0EN7cutlass10bfloat16_tE19Flash_kernel_traitsILi64ELi64ELi256ELi4ES3_EELb0ELb1ELb1ELb0ELb0ELb1ELb0ELb1EEEvNS_16Flash_fwd_paramsE) ;  /* 0xfffffff0e8b04950 */ /* 0x01efea0003c3ffff */
[----:B------:R-:W-:Y:S02]  /*0d40*/  MOV R5, 0x7f800000 ;  /* 0x7f80000000057802 */ /* 0x000fe40000000f00 */
[----:B------:R-:W-:-:S03]  /*0d50*/  MOV R233, 0x0 ;  /* 0x0000000000e97802 */ /* 0x000fc60000000f00 */
[----:B------:R1:W-:Y:S02]  /*0d60*/  ST.E desc[UR4][R2.64+0xc0], R5 ;  /* 0x0000c00502007985 */ /* 0x0003e4000c101904 */
[----:B-1----:R-:W-:Y:S05]  /*0d70*/  RET.REL.NODEC R232 `(_ZN5flash24flash_fwd_splitkv_kernelI23Flash_fwd_kernel_traitsILi64ELi64ELi256ELi4ELb0ELb0EN7cutlass10bfloat16_tE19Flash_kernel_traitsILi64ELi64ELi256ELi4ES3_EELb0ELb1ELb1ELb0ELb0ELb1ELb0ELb1EEEvNS_16Flash_fwd_paramsE) ;  /* 0xfffffff0e8a07950 */ /* 0x002fea0003c3ffff */
.L_x_6951:
        /* <DEDUP_REMOVED lines=90> */
[----:B------:R-:W-:Y:S01]  /*1320*/  IMAD.IADD R19, R19, 0x1, R5 ;  /* 0x0000000113137824 */ /* 0x000fe200078e0205 */
[----:B------:R-:W-:Y:S01]  /*1330*/  SHF.R.S32.HI R5, RZ, 0x1f, R0 ;  /* 0x0000001fff057819 */ /* 0x000fe20000011400 */
[----:B------:R-:W-:-:S04]  /*1340*/  IMAD.WIDE.U32 R18, R0, R222, R18 ;  /* 0x000000de00127225 */ /* 0x000fc800078e0012 */
[----:B------:R-:W-:-:S05]  /*1350*/  IMAD R4, R222, R5, R4 ;  /* 0x00000005de047224 */ /* 0x000fca00078e0204 */
[----:B------:R-:W-:Y:S01]  /*1360*/  IADD3 R19, PT, PT, R19, R4, RZ ;  /* 0x0000000413137210 */ /* 0x000fe20007ffe0ff */
[-C--:B--2---:R-:W-:Y:S02]  /*1370*/  IMAD R4, R15, R2.reuse, RZ ;  /* 0x000000020f047224 */ /* 0x084fe400078e02ff */
[----:B------:R-:W-:-:S04]  /*1380*/  IMAD.WIDE.U32 R20, R14, R2, RZ ;  /* 0x000000020e147225 */ /* 0x000fc800078e00ff */
[----:B------:R-:W-:-:S04]  /*1390*/  IMAD.WIDE.U32 R16, R11, R16, R18 ;  /* 0x000000100b107225 */ /* 0x000fc800078e0012 */
[----:B------:R-:W-:Y:S01]  /*13a0*/  IMAD R7, R14, R7, R4 ;  /* 0x000000070e077224 */ /* 0x000fe200078e0204 */
[----:B------:R-:W-:Y:S01]  /*13b0*/  MOV R4, R16 ;  /* 0x0000001000047202 */ /* 0x000fe20000000f00 */
[----:B------:R-:W-:-:S03]  /*13c0*/  IMAD.IADD R2, R17, 0x1, R6 ;  /* 0x0000000111027824 */ /* 0x000fc600078e0206 */
[----:B------:R-:W-:Y:S01]  /*13d0*/  IADD3 R6, PT, PT, R21, R7, RZ ;  /* 0x0000000715067210 */ /* 0x000fe20007ffe0ff */
[----:B------:R-:W-:Y:S05]  /*13e0*/  BRA `(.L_x_6960) ;  /* 0x0000000400387947 */ /* 0x000fea0003800000 */
.L_x_6959:
        /* <DEDUP_REMOVED lines=24> */
[----:B------:R-:W-:-:S05]  /*1570*/  IMAD R5, R10, R5, R0 ;  /* 0x000000050a057224 */ /* 0x000fca00078e0200 */
[----:B------:R-:W-:Y:S01]  /*1580*/  ISETP.GT.U32.AND P1, PT, R2, R5, PT ;  /* 0x000000050200720c */ /* 0x000fe20003f24070 */
[-C--:B---3--:R-:W-:Y:S01]  /*1590*/  @!P2 IMAD R7, R223, R12.reuse, RZ ;  /* 0x0000000cdf07a224 */ /* 0x088fe200078e02ff */
[----:B------:R-:W-:Y:S01]  /*15a0*/  @!P2 SHF.R.S32.HI R0, RZ, 0x1f, R12 ;  /* 0x0000001fff00a819 */ /* 0x000fe2000001140c */
[----:B------:R-:W-:Y:S01]  /*15b0*/  @!P2 IMAD.WIDE.U32 R20, R222, R12, RZ ;  /* 0x0000000cde14a225 */ /* 0x000fe200078e00ff */
[----:B-----5:R-:W-:-:S03]  /*15c0*/  @!P2 SHF.R.S32.HI R4, RZ, 0x1f, R11 ;  /* 0x0000001fff04a819 */ /* 0x020fc6000001140b */
[----:B------:R-:W-:Y:S02]  /*15d0*/  @!P2 IMAD R0, R0, R222, R7 ;  /* 0x000000de0000a224 */ /* 0x000fe400078e0207 */
[----:B----4-:R-:W-:-:S04]  /*15e0*/  @!P2 IMAD R7, R19, R11, RZ ;  /* 0x0000000b1307a224 */ /* 0x010fc800078e02ff */
[----:B------:R-:W-:Y:S01]  /*15f0*/  @!P1 IMAD.IADD R5, R5, 0x1, -R2 ;  /* 0x0000000105059824 */ /* 0x000fe200078e0a02 */
[----:B------:R-:W-:Y:S01]  /*1600*/  @!P2 IADD3 R21, PT, PT, R21, R0, RZ ;  /* 0x000000001515a210 */ /* 0x000fe20007ffe0ff */
[----:B------:R-:W-:Y:S01]  /*1610*/  @!P2 IMAD R7, R18, R4, R7 ;  /* 0x000000041207a224 */ /* 0x000fe200078e0207 */
[----:B------:R-:W-:Y:S02]  /*1620*/  @P2 IADD3 R0, PT, PT, R12, R13, RZ ;  /* 0x0000000d0c002210 */ /* 0x000fe40007ffe0ff */
[----:B------:R-:W-:Y:S02]  /*1630*/  ISETP.GE.U32.AND P3, PT, R5, R2, PT ;  /* 0x000000020500720c */ /* 0x000fe40003f66070 */
[----:B------:R-:W-:Y:S01]  /*1640*/  LOP3.LUT R4, R234, R3, RZ, 0x3c, !PT ;  /* 0x00000003ea047212 */ /* 0x000fe200078e3cff */
[----:B------:R-:W-:Y:S01]  /*1650*/  @!P2 IMAD.WIDE.U32 R20, R18, R11, R20 ;  /* 0x0000000b1214a225 */ /* 0x000fe200078e0014 */
[----:B------:R-:W-:Y:S02]  /*1660*/  @!P1 IADD3 R10, PT, PT, R10, 0x1, RZ ;  /* 0x000000010a0a9810 */ /* 0x000fe40007ffe0ff */
[----:B------:R-:W-:Y:S01]  /*1670*/  ISETP.GE.AND P0, PT, R4, RZ, PT ;  /* 0x000000ff0400720c */ /* 0x000fe20003f06270 */
[----:B------:R-:W-:Y:S01]  /*1680*/  @P2 IMAD.WIDE.U32 R18, R222, R0, RZ ;  /* 0x00000000de122225 */ /* 0x000fe200078e00ff */
[----:B------:R-:W-:-:S03]  /*1690*/  ISETP.NE.AND P1, PT, R3, RZ, PT ;  /* 0x000000ff0300720c */ /* 0x000fc60003f25270 */
[----:B------:R-:W-:Y:S01]  /*16a0*/  @P2 IMAD R2, R223, R0, RZ ;  /* 0x00000000df022224 */ /* 0x000fe200078e02ff */
[----:B------:R-:W-:Y:S02]  /*16b0*/  @!P2 MOV R6, R20 ;  /* 0x000000140006a202 */ /* 0x000fe40000000f00 */
[----:B------:R-:W-:Y:S01]  /*16c0*/  @!P2 IADD3 R7, PT, PT, R21, R7, RZ ;  /* 0x000000071507a210 */ /* 0x000fe20007ffe0ff */
[----:B------:R-:W-:Y:S01]  /*16d0*/  @P2 IMAD.IADD R7, R19, 0x1, R2 ;  /* 0x0000000113072824 */ /* 0x000fe200078e0202 */
[----:B------:R-:W-:Y:S02]  /*16e0*/  LEA R0, R61, 0xffffff00, 0x8 ;  /* 0xffffff003d007811 */ /* 0x000fe400078e40ff */
[----:B------:R-:W-:Y:S01]  /*16f0*/  @P2 MOV R6, R18 ;  /* 0x0000001200062202 */ /* 0x000fe20000000f00 */
[----:B------:R-:W-:Y:S01]  /*1700*/  @!P2 IMAD R2, R225, R12, RZ ;  /* 0x0000000ce102a224 */ /* 0x000fe200078e02ff */
[----:B------:R-:W-:Y:S01]  /*1710*/  @!P2 SHF.R.S32.HI R5, RZ, 0x1f, R12 ;  /* 0x0000001fff05a819 */ /* 0x000fe2000001140c */
[----:B------:R-:W-:-:S02]  /*1720*/  @P3 VIADD R10, R10, 0x1 ;  /* 0x000000010a0a3836 */ /* 0x000fc40000000000 */
[----:B------:R-:W-:-:S04]  /*1730*/  IMAD.WIDE.U32 R18, R222, R0, R6 ;  /* 0x00000000de127225 */ /* 0x000fc800078e0006 */
[----:B------:R-:W-:Y:S02]  /*1740*/  @!P2 IMAD R2, R5, R224, R2 ;  /* 0x000000e00502a224 */ /* 0x000fe400078e0202 */
[----:B------:R-:W-:Y:S01]  /*1750*/  @!P2 IMAD.WIDE.U32 R6, R224, R12, RZ ;  /* 0x0000000ce006a225 */ /* 0x000fe200078e00ff */
[----:B------:R-:W-:-:S03]  /*1760*/  @!P0 IADD3 R10, PT, PT, -R10, RZ, RZ ;  /* 0x000000ff0a0a8210 */ /* 0x000fc60007ffe1ff */
[----:B------:R-:W-:Y:S01]  /*1770*/  IMAD R4, R223, R0, RZ ;  /* 0x00000000df047224 */ /* 0x000fe200078e02ff */
[----:B------:R-:W-:Y:S02]  /*1780*/  @!P1 LOP3.LUT R10, RZ, R3, RZ, 0x33, !PT ;  /* 0x00000003ff0a9212 */ /* 0x000fe400078e33ff */
[----:B------:R-:W-:Y:S01]  /*1790*/  @!P2 IADD3 R21, PT, PT, R7, R2, RZ ;  /* 0x000000020715a210 */ /* 0x000fe20007ffe0ff */
[----:B------:R-:W-:Y:S01]  /*17a0*/  @!P2 IMAD R2, R17, R11, RZ ;  /* 0x0000000b1102a224 */ /* 0x000fe200078e02ff */
[----:B------:R-:W-:Y:S01]  /*17b0*/  @!P2 SHF.R.S32.HI R5, RZ, 0x1f, R11 ;  /* 0x0000001fff05a819 */ /* 0x000fe2000001140b */
[----:B------:R-:W-:Y:S01]  /*17c0*/  @P2 IMAD.IADD R12, R12, 0x1, R13 ;  /* 0x000000010c0c2824 */ /* 0x000fe200078e020d */
[----:B------:R-:W-:Y:S02]  /*17d0*/  IADD3 R19, PT, PT, R19, R4, RZ ;  /* 0x0000000413137210 */ /* 0x000fe40007ffe0ff */
[----:B------:R-:W-:Y:S01]  /*17e0*/  @!P2 MOV R20, R6 ;  /* 0x000000060014a202 */ /* 0x000fe20000000f00 */
[----:B------:R-:W-:Y:S01]  /*17f0*/  IMAD R7, R15, R10, RZ ;  /* 0x0000000a0f077224 */ /* 0x000fe200078e02ff */
[----:B------:R-:W-:Y:S01]  /*1800*/  SHF.R.S32.HI R4, RZ, 0x1f, R10 ;  /* 0x0000001fff047819 */ /* 0x000fe2000001140a */
[----:B------:R-:W-:-:S02]  /*1810*/  @!P2 IMAD R2, R16, R5, R2 ;  /* 0x000000051002a224 */ /* 0x000fc400078e0202 */
[----:B------:R-:W-:-:S04]  /*1820*/  @!P2 IMAD.WIDE.U32 R20, R16, R11, R20 ;  /* 0x0000000b1014a225 */ /* 0x000fc800078e0014 */
[----:B------:R-:W-:Y:S02]  /*1830*/  @P2 IMAD R5, R225, R12, RZ ;  /* 0x0000000ce1052224 */ /* 0x000fe400078e02ff */
[----:B------:R-:W-:-:S04]  /*1840*/  IMAD.WIDE.U32 R10, R14, R10, R18 ;  /* 0x0000000a0e0a7225 */ /* 0x000fc800078e0012 */
[----:B------:R-:W-:Y:S02]  /*1850*/  IMAD R7, R14, R4, R7 ;  /* 0x000000040e077224 */ /* 0x000fe400078e0207 */
[----:B------:R-:W-:Y:S01]  /*1860*/  @P2 IMAD.WIDE.U32 R12, R224, R12, RZ ;  /* 0x0000000ce00c2225 */ /* 0x000fe200078e00ff */
[----:B------:R-:W-:-:S03]  /*1870*/  MOV R4, R10 ;  /* 0x0000000a00047202 */ /* 0x000fc60000000f00 */
[----:B------:R-:W-:Y:S01]  /*1880*/  @!P2 IMAD.IADD R6, R21, 0x1, R2 ;  /* 0x000000011506a824 */ /* 0x000fe200078e0202 */
[----:B------:R-:W-:Y:S01]  /*1890*/  IADD3 R2, PT, PT, R11, R7, RZ ;  /* 0x000000070b027210 */ /* 0x000fe20007ffe0ff */
[----:B------:R-:W-:Y:S01]  /*18a0*/  @P2 IMAD.IADD R6, R13, 0x1, R5 ;  /* 0x000000010d062824 */ /* 0x000fe200078e0205 */
[----:B------:R-:W-:Y:S02]  /*18b0*/  @P2 MOV R20, R12 ;  /* 0x0000000c00142202 */ /* 0x000fe40000000f00 */
[----:B-1----:R-:W-:Y:S02]  /*18c0*/  MOV R5, RZ ;  /* 0x000000ff00057202 */ /* 0x002fe40000000f00 */
.L_x_6960:
[----:B------:R-:W-:Y:S05]  /*18d0*/  BSYNC.RECONVERGENT B0 ;  /* 0x0000000000007941 */ /* 0x000fea0003800200 */
.L_x_6958:
        /* <DEDUP_REMOVED lines=8> */
[----:B------:R1:W5:Y:S01]  /*1960*/  LD.E R237, desc[UR4][R164.64+0xc0] ;  /* 0x0000c004a4ed7980 */ /* 0x000362000c101900 */
        /* <DEDUP_REMOVED lines=15> */
[----:B------:R-:W-:Y:S01]  /*1a60*/  IMAD.MOV.U32 R7, RZ, RZ, RZ ;  /* 0x000000ffff077224 */ /* 0x000fe200078e00ff */
[----:B------:R-:W-:-:S05]  /*1a70*/  SHF.L.U32 R63, R64, 0x3, RZ ;  /* 0x00000003403f7819 */ /* 0x000fca00000006ff */
[----:B------:R1:W5:Y:S06]  /*1a80*/  @P4 LD.E R7, desc[UR4][R30.64] ;  /* 0x000000041e074980 */ /* 0x00036c000c101900 */
[----:B------:R-:W-:-:S05]  /*1a90*/  @!P3 IMAD.IADD R11, R11, 0x1, -R10 ;  /* 0x000000010b0bb824 */ /* 0x000fca00078e0a0a */
[----:B------:R-:W-:Y:S02]  /*1aa0*/  ISETP.GE.U32.AND P4, PT, R11, R10, PT ;  /* 0x0000000a0b00720c */ /* 0x000fe40003f86070 */
[----:B------:R-:W-:Y:S01]  /*1ab0*/  LOP3.LUT R10, R63, 0x38, RZ, 0xc0, !PT ;  /* 0x000000383f0a7812 */ /* 0x000fe200078ec0ff */
[----:B------:R-:W1:Y:S01]  /*1ac0*/  S2R R62, SR_CgaCtaId ;  /* 0x00000000003e7919 */ /* 0x000e620000008800 */
[----:B------:R-:W-:Y:S01]  /*1ad0*/  @!P3 VIADD R18, R18, 0x1 ;  /* 0x000000011212b836 */ /* 0x000fe20000000000 */
[----:B------:R-:W-:Y:S02]  /*1ae0*/  LOP3.LUT R12, R234, R3, RZ, 0x3c, !PT ;  /* 0x00000003ea0c7212 */ /* 0x000fe400078e3cff */
[----:B------:R-:W-:Y:S01]  /*1af0*/  IADD3 R20, P1, PT, R10, R20, RZ ;  /* 0x000000140a147210 */ /* 0x000fe20007f3e0ff */
[----:B-----5:R-:W-:Y:S01]  /*1b00*/  IMAD R5, R5, R224, RZ ;  /* 0x000000e005057224 */ /* 0x020fe200078e02ff */
[----:B------:R-:W-:-:S03]  /*1b10*/  ISETP.GE.AND P2, PT, R12, RZ, PT ;  /* 0x000000ff0c00720c */ /* 0x000fc60003f46270 */
[----:B------:R-:W-:Y:S01]  /*1b20*/  IMAD.X R21, RZ, RZ, R6, P1 ;  /* 0x000000ffff157224 */ /* 0x000fe200008e0606 */
[----:B------:R-:W-:Y:S02]  /*1b30*/  @P4 IADD3 R18, PT, PT, R18, 0x1, RZ ;  /* 0x0000000112124810 */ /* 0x000fe40007ffe0ff */
[----:B------:R-:W-:Y:S01]  /*1b40*/  ISETP.NE.AND P1, PT, R3, RZ, PT ;  /* 0x000000ff0300720c */ /* 0x000fe20003f25270 */
[C---:B------:R-:W-:Y:S02]  /*1b50*/  IMAD R5, R0.reuse, R225, R5 ;  /* 0x000000e100057224 */ /* 0x040fe400078e0205 */
[----:B------:R-:W-:-:S04]  /*1b60*/  IMAD.WIDE.U32 R20, R0, R224, R20 ;  /* 0x000000e000147225 */ /* 0x000fc800078e0014 */
[----:B------:R-:W-:Y:S02]  /*1b70*/  IMAD.MOV.U32 R6, RZ, RZ, R18 ;  /* 0x000000ffff067224 */ /* 0x000fe400078e0012 */
[----:B------:R-:W-:-:S03]  /*1b80*/  IMAD.IADD R21, R21, 0x1, R5 ;  /* 0x0000000115157824 */ /* 0x000fc600078e0205 */
[----:B------:R-:W-:Y:S02]  /*1b90*/  @!P2 IADD3 R6, PT, PT, -R6, RZ, RZ ;  /* 0x000000ff0606a210 */ /* 0x000fe40007ffe1ff */
[----:B------:R-:W-:Y:S01]  /*1ba0*/  @!P1 LOP3.LUT R6, RZ, R3, RZ, 0x33, !PT ;  /* 0x00000003ff069212 */ /* 0x000fe200078e33ff */
[----:B------:R-:W-:Y:S01]  /*1bb0*/  IMAD.MOV.U32 R167, RZ, RZ, RZ ;  /* 0x000000ffffa77224 */ /* 0x000fe200078e00ff */
[----:B------:R-:W-:-:S03]  /*1bc0*/  SHF.R.U32.HI R166, RZ, 0x3, R64 ;  /* 0x00000003ffa67819 */ /* 0x000fc60000011640 */
[----:B------:R-:W-:Y:S02]  /*1bd0*/  IMAD R3, R25, R6, RZ ;  /* 0x0000000619037224 */ /* 0x000fe400078e02ff */
[----:B------:R-:W-:-:S04]  /*1be0*/  IMAD.WIDE.U32 R20, R6, R24, R20 ;  /* 0x0000001806147225 */ /* 0x000fc800078e0014 */
[-C--:B------:R-:W-:Y:S02]  /*1bf0*/  IMAD R231, R225, R166.reuse, RZ ;  /* 0x000000a6e1e77224 */ /* 0x080fe400078e02ff */
[----:B------:R-:W-:Y:S02]  /*1c00*/  IMAD R227, R223, R166, RZ ;  /* 0x000000a6dfe37224 */ /* 0x000fe400078e02ff */
[----:B------:R-:W-:Y:S02]  /*1c10*/  IMAD.SHL.U32 R76, R64, 0x4, RZ ;  /* 0x00000004404c7824 */ /* 0x000fe400078e00ff */
[----:B------:R-:W-:Y:S01]  /*1c20*/  IMAD.SHL.U32 R49, R61, 0x100, RZ ;  /* 0x000001003d317824 */ /* 0x000fe200078e00ff */
[----:B------:R-:W-:Y:S01]  /*1c30*/  SHF.L.U64.HI R69, R222, 0x4, R223 ;  /* 0x00000004de457819 */ /* 0x000fe200000102df */
[----:B------:R-:W-:Y:S01]  /*1c40*/  IMAD.SHL.U32 R66, R224, 0x10, RZ ;  /* 0x00000010e0427824 */ /* 0x000fe200078e00ff */
[----:B------:R-:W-:Y:S01]  /*1c50*/  SHF.L.U32 R68, R222, 0x4, RZ ;  /* 0x00000004de447819 */ /* 0x000fe200000006ff */
[----:B------:R-:W-:Y:S01]  /*1c60*/  VIADD R72, R49, 0xffffff00 ;  /* 0xffffff0031487836 */ /* 0x000fe20000000000 */
[----:B------:R-:W-:-:S02]  /*1c70*/  SHF.L.U64.HI R67, R224, 0x4, R225 ;  /* 0x00000004e0437819 */ /* 0x000fc400000102e1 */
[----:B------:R-:W-:Y:S01]  /*1c80*/  LOP3.LUT R76, R76, 0x1c, RZ, 0xc0, !PT ;  /* 0x0000001c4c4c7812 */ /* 0x000fe200078ec0ff */
[----:B--2---:R-:W-:Y:S02]  /*1c90*/  @P0 IMAD R12, R173, R238, RZ ;  /* 0x000000eead0c0224 */ /* 0x004fe400078e02ff */
[-C--:B---3--:R-:W-:Y:S02]  /*1ca0*/  @!P0 IMAD R0, R27, R233.reuse, RZ ;  /* 0x000000e91b008224 */ /* 0x088fe400078e02ff */
[----:B------:R-:W-:-:S04]  /*1cb0*/  @!P0 IMAD.WIDE.U32 R18, R26, R233, RZ ;  /* 0x000000e91a128225 */ /* 0x000fc800078e00ff */
[----:B------:R-:W-:-:S04]  /*1cc0*/  @P0 IMAD.WIDE.U32 R26, R172, R238, RZ ;  /* 0x000000eeac1a0225 */ /* 0x000fc800078e00ff */
[----:B------:R-:W-:Y:S01]  /*1cd0*/  @!P0 IMAD.MOV.U32 R5, RZ, RZ, R18 ;  /* 0x000000ffff058224 */ /* 0x000fe200078e0012 */
[----:B------:R-:W-:Y:S01]  /*1ce0*/  @P0 MOV R5, R26 ;  /* 0x0000001a00050202 */ /* 0x000fe20000000f00 */
[----:B------:R-:W-:Y:S02]  /*1cf0*/  @!P0 IMAD.IADD R18, R19, 0x1, R0 ;  /* 0x0000000113128824 */ /* 0x000fe400078e0200 */
[----:B------:R-:W-:Y:S01]  /*1d00*/  @P0 IMAD.IADD R18, R27, 0x1, R12 ;  /* 0x000000011b120824 */ /* 0x000fe200078e020c */
[----:B------:R-:W-:Y:S02]  /*1d10*/  IADD3 R26, P1, PT, R10, R5, RZ ;  /* 0x000000050a1a7210 */ /* 0x000fe40007f3e0ff */
[----:B------:R-:W-:Y:S02]  /*1d20*/  SHF.R.S32.HI R0, RZ, 0x1f, R6 ;  /* 0x0000001fff007819 */ /* 0x000fe40000011406 */
[----:B------:R-:W-:Y:S01]  /*1d30*/  MOV R5, 0x400 ;  /* 0x0000040000057802 */ /* 0x000fe20000000f00 */
[----:B------:R-:W-:-:S02]  /*1d40*/  IMAD.X R27, RZ, RZ, R18, P1 ;  /* 0x000000ffff1b7224 */ /* 0x000fc400008e0612 */
[----:B------:R-:W-:Y:S01]  /*1d50*/  IMAD R24, R0, R24, R3 ;  /* 0x0000001800187224 */ /* 0x000fe200078e0203 */
[----:B-1----:R-:W-:Y:S01]  /*1d60*/  LEA R62, R62, R5, 0x18 ;  /* 0x000000053e3e7211 */ /* 0x002fe200078ec0ff */
[----:B------:R-:W-:Y:S01]  /*1d70*/  IMAD.WIDE.U32 R18, R22, R234, R26 ;  /* 0x000000ea16127225 */ /* 0x000fe200078e001a */
[----:B------:R-:W-:-:S03]  /*1d80*/  IADD3 R22, P1, PT, R10, R4, RZ ;  /* 0x000000040a167210 */ /* 0x000fc60007f3e0ff */
[----:B------:R-:W-:Y:S02]  /*1d90*/  IMAD R3, R23, R234, RZ ;  /* 0x000000ea17037224 */ /* 0x000fe400078e02ff */
[----:B------:R-:W-:Y:S01]  /*1da0*/  IMAD.WIDE.U32 R4, R235, 0x40, R166 ;  /* 0x00000040eb047825 */ /* 0x000fe200078e00a6 */
[----:B------:R-:W-:-:S03]  /*1db0*/  IADD3 R21, PT, PT, R21, R24, RZ ;  /* 0x0000001815157210 */ /* 0x000fc60007ffe0ff */
[----:B------:R-:W-:Y:S02]  /*1dc0*/  IMAD.IADD R19, R19, 0x1, R3 ;  /* 0x0000000113137824 */ /* 0x000fe400078e0203 */
[-C--:B------:R-:W-:Y:S01]  /*1dd0*/  IMAD R3, R5, R172.reuse, RZ ;  /* 0x000000ac05037224 */ /* 0x080fe200078e02ff */
[----:B------:R-:W-:Y:S01]  /*1de0*/  SHF.R.S32.HI R5, RZ, 0x1f, R74 ;  /* 0x0000001fff057819 */ /* 0x000fe2000001144a */
[----:B------:R-:W-:-:S03]  /*1df0*/  IMAD.WIDE.U32 R18, R4, R172, R18 ;  /* 0x000000ac04127225 */ /* 0x000fc600078e0012 */
[----:B------:R-:W-:Y:S01]  /*1e00*/  LEA.HI R5, R5, R74, RZ, 0x8 ;  /* 0x0000004a05057211 */ /* 0x000fe200078f40ff */
[----:B------:R-:W-:Y:S02]  /*1e10*/  IMAD R3, R4, R173, R3 ;  /* 0x000000ad04037224 */ /* 0x000fe400078e0203 */
[----:B------:R-:W-:Y:S01]  /*1e20*/  IMAD.WIDE.U32 R20, R166, R224, R20 ;  /* 0x000000e0a6147225 */ /* 0x000fe200078e0014 */
[----:B------:R-:W-:Y:S02]  /*1e30*/  SHF.R.S32.HI R5, RZ, 0x8, R5 ;  /* 0x00000008ff057819 */ /* 0x000fe40000011405 */
[----:B------:R-:W-:Y:S01]  /*1e40*/  IADD3 R3, PT, PT, R19, R3, RZ ;  /* 0x0000000313037210 */ /* 0x000fe20007ffe0ff */
[----:B------:R-:W-:Y:S01]  /*1e50*/  IMAD.IADD R231, R21, 0x1, R231 ;  /* 0x0000000115e77824 */ /* 0x000fe200078e02e7 */
[----:B----4-:R-:W-:Y:S02]  /*1e60*/  LEA R162, P2, R18, R8, 0x1 ;  /* 0x0000000812a27211 */ /* 0x010fe400078408ff */
[----:B------:R-:W-:-:S02]  /*1e70*/  LEA R230, P0, R20, R14, 0x1 ;  /* 0x0000000e14e67211 */ /* 0x000fc400078008ff */
[----:B------:R-:W-:Y:S02]  /*1e80*/  VIMNMX R70, PT, PT, R226, R5, !PT ;  /* 0x00000005e2467248 */ /* 0x000fe40007fe0100 */
[----:B------:R-:W-:Y:S02]  /*1e90*/  LEA.HI.X R163, R18, R9, R3, 0x1, P2 ;  /* 0x0000000912a37211 */ /* 0x000fe400010f0c03 */
[----:B------:R-:W-:Y:S02]  /*1ea0*/  LEA.HI.X R231, R20, R15, R231, 0x1, P0 ;  /* 0x0000000f14e77211 */ /* 0x000fe400000f0ce7 */
[----:B------:R-:W-:Y:S02]  /*1eb0*/  LOP3.LUT R3, R63, 0x1c0, RZ, 0xc0, !PT ;  /* 0x000001c03f037812 */ /* 0x000fe400078ec0ff */
[----:B------:R-:W-:Y:S02]  /*1ec0*/  ISETP.GT.U32.AND P0, PT, R61, R70, PT ;  /* 0x000000463d00720c */ /* 0x000fe40003f04070 */
[----:B------:R-:W-:-:S02]  /*1ed0*/  IADD3.X R23, PT, PT, RZ, R2, RZ, P1, !PT ;  /* 0x00000002ff177210 */ /* 0x000fc40000ffe4ff */
[----:B------:R-:W-:Y:S01]  /*1ee0*/  LOP3.LUT R2, R3, 0x38, R64, 0xf8, !PT ;  /* 0x0000003803027812 */ /* 0x000fe200078ef840 */
[----:B------:R-:W-:-:S03]  /*1ef0*/  IMAD.WIDE.U32 R22, R166, R222, R22 ;  /* 0x000000dea6167225 */ /* 0x000fc600078e0016 */
[----:B------:R-:W-:Y:S01]  /*1f00*/  LOP3.LUT R2, R2, 0x38, R63, 0x78, !PT ;  /* 0x0000003802027812 */ /* 0x000fe200078e783f */
[----:B------:R-:W-:Y:S01]  /*1f10*/  IMAD.IADD R227, R23, 0x1, R227 ;  /* 0x0000000117e37824 */ /* 0x000fe200078e02e3 */
[----:B------:R-:W-:Y:S02]  /*1f20*/  LEA R228, P1, R22, R16, 0x1 ;  /* 0x0000001016e47211 */ /* 0x000fe400078208ff */
[----:B------:R-:W-:Y:S02]  /*1f30*/  LOP3.LUT R3, R2, 0x1e00, R63, 0xf8, !PT ;  /* 0x00001e0002037812 */ /* 0x000fe400078ef83f */
        /* <DEDUP_REMOVED lines=15> */
[----:B------:R-:W-:Y:S01]  /*2030*/  VIADD R78, R166, 0x20 ;  /* 0x00000020a64e7836 */ /* 0x000fe20000000000 */
[----:B------:R-:W-:Y:S01]  /*2040*/  IADD3 R12, PT, PT, R72, R7, RZ ;  /* 0x00000007480c7210 */ /* 0x000fe20007ffe0ff */
        /* <DEDUP_REMOVED lines=28> */
[C---:B------:R-:W-:Y:S01]  /*2210*/  IMAD.SHL.U32 R125, R13.reuse, 0x20, RZ ;  /* 0x000000200d7d7824 */ /* 0x040fe200078e00ff */
[----:B------:R-:W-:Y:S01]  /*2220*/  SHF.R.S32.HI R118, RZ, 0x1f, R161 ;  /* 0x0000001fff767819 */ /* 0x000fe200000114a1 */
        /* <DEDUP_REMOVED lines=36> */
[----:B------:R-:W-:Y:S01]  /*2470*/  IMAD R8, R171, R72, RZ ;  /* 0x00000048ab087224 */ /* 0x000fe200078e02ff */
[----:B------:R-:W-:Y:S01]  /*2480*/  SHF.L.U64.HI R99, R170, 0x7, R171 ;  /* 0x00000007aa637819 */ /* 0x000fe200000102ab */
[----:B------:R-:W-:Y:S01]  /*2490*/  IMAD.WIDE.U32 R14, R72, R170, R14 ;  /* 0x000000aa480e7225 */ /* 0x000fe200078e000e */
[C---:B------:R-:W-:Y:S02]  /*24a0*/  SHF.L.U64.HI R82, R170.reuse, 0x4, R171 ;  /* 0x00000004aa527819 */ /* 0x040fe400000102ab */
[----:B------:R-:W-:Y:S01]  /*24b0*/  SHF.L.U32 R113, R170, 0x4, RZ ;  /* 0x00000004aa717819 */ /* 0x000fe200000006ff */
[----:B------:R-:W-:Y:S02]  /*24c0*/  IMAD.IADD R19, R19, 0x1, R9 ;  /* 0x0000000113137824 */ /* 0x000fe400078e0209 */
[-C--:B------:R-:W-:Y:S02]  /*24d0*/  IMAD R7, R23, R6.reuse, RZ ;  /* 0x0000000617077224 */ /* 0x080fe400078e02ff */
[----:B------:R-:W-:-:S02]  /*24e0*/  IMAD R9, R25, R6, RZ ;  /* 0x0000000619097224 */ /* 0x000fc400078e02ff */
[----:B------:R-:W-:Y:S02]  /*24f0*/  IMAD.IADD R15, R15, 0x1, R8 ;  /* 0x000000010f0f7824 */ /* 0x000fe400078e0208 */
[-C--:B------:R-:W-:Y:S02]  /*2500*/  IMAD R7, R22, R0.reuse, R7 ;  /* 0x0000000016077224 */ /* 0x080fe400078e0207 */
[----:B------:R-:W-:Y:S01]  /*2510*/  IMAD R0, R24, R0, R9 ;  /* 0x0000000018007224 */ /* 0x000fe200078e0209 */
[----:B------:R-:W-:Y:S01]  /*2520*/  SHF.R.S32.HI R9, RZ, 0x1f, R74 ;  /* 0x0000001fff097819 */ /* 0x000fe2000001144a */
[----:B------:R-:W-:Y:S02]  /*2530*/  IMAD R8, R166, R13, R76 ;  /* 0x0000000da6087224 */ /* 0x000fe400078e024c */
        /* <DEDUP_REMOVED lines=23> */
[----:B------:R-:W-:Y:S01]  /*26b0*/  IMAD.SHL.U32 R106, R106, 0x2, RZ ;  /* 0x000000026a6a7824 */ /* 0x000fe200078e00ff */
[----:B------:R-:W-:Y:S01]  /*26c0*/  IADD3 R9, PT, PT, R23, R9, RZ ;  /* 0x0000000917097210 */ /* 0x000fe20007ffe0ff */
[----:B------:R-:W-:Y:S01]  /*26d0*/  IMAD.IADD R103, R19, 0x1, R103 ;  /* 0x0000000113677824 */ /* 0x000fe200078e0267 */
[----:B------:R-:W-:Y:S01]  /*26e0*/  LEA R12, P0, R22, R16, 0x1 ;  /* 0x00000010160c7211 */ /* 0x000fe200078008ff */
[C---:B------:R-:W-:Y:S01]  /*26f0*/  IMAD R83, R171.reuse, 0x60, RZ ;  /* 0x00000060ab537824 */ /* 0x040fe200078e02ff */
[-C--:B------:R-:W-:Y:S01]  /*2700*/  IADD3 R104, P3, PT, R4, R106.reuse, RZ ;  /* 0x0000006a04687210 */ /* 0x080fe20007f7e0ff */
        /* <DEDUP_REMOVED lines=20> */
[C---:B------:R-:W-:Y:S02]  /*2850*/  IMAD.SHL.U32 R93, R170.reuse, 0x20, RZ ;  /* 0x00000020aa5d7824 */ /* 0x040fe400078e00ff */
[----:B------:R-:W-:Y:S02]  /*2860*/  IMAD.SHL.U32 R101, R170, 0x80, RZ ;  /* 0x00000080aa657824 */ /* 0x000fe400078e00ff */
[----:B------:R-:W-:-:S08]  /*2870*/  IMAD.IADD R85, R179, 0x1, R85 ;  /* 0x00000001b3557824 */ /* 0x000fd000078e0255 */
.L_x_7032:
[----:B------:R-:W-:Y:S01]  /*2880*/  VIADD R122, R122, 0x100 ;  /* 0x000001007a7a7836 */ /* 0x000fe20000000000 */
[----:B------:R-:W-:Y:S01]  /*2890*/  UMOV UR6, URZ ;  /* 0x000000ff00067c82 */ /* 0x000fe20008000000 */
[----:B------:R-:W-:Y:S01]  /*28a0*/  VIADD R124, R124, 0x100 ;  /* 0x000001007c7c7836 */ /* 0x000fe20000000000 */
[----:B------:R-:W-:Y:S01]  /*28b0*/  BSSY.RECONVERGENT B1, `(.L_x_6962) ;  /* 0x0000abd000017945 */ /* 0x000fe20003800200 */
[----:B------:R-:W-:Y:S01]  /*28c0*/  IMAD.MOV.U32 R138, RZ, RZ, R120 ;  /* 0x000000ffff8a7224 */ /* 0x000fe200078e0078 */
[----:B------:R-:W-:Y:S01]  /*28d0*/  ISETP.GE.OR P4, PT, R166, R122, P2 ;  /* 0x0000007aa600720c */ /* 0x000fe20001786670 */
[----:B------:R-:W-:Y:S01]  /*28e0*/  VIADD R119, R119, 0xffffffff ;  /* 0xffffffff77777836 */ /* 0x000fe20000000000 */
[----:B------:R-:W-:Y:S01]  /*28f0*/  ISETP.GE.AND P2, PT, R10, R237, PT ;  /* 0x000000ed0a00720c */ /* 0x000fe20003f46270 */
[----:B------:R-:W-:Y:S01]  /*2900*/  VIADD R120, R120, 0xffffff00 ;  /* 0xffffff0078787836 */ /* 0x000fe20000000000 */
[----:B------:R-:W-:Y:S02]  /*2910*/  ISETP.LT.OR P4, PT, R166, R124, P4 ;  /* 0x0000007ca600720c */ /* 0x000fe40002781670 */
[CC--:B------:R-:W-:Y:S02]  /*2920*/  ISETP.GE.OR P0, PT, R78.reuse, R122.reuse, P2 ;  /* 0x0000007a4e00720c */ /* 0x0c0fe40001706670 */
[----:B------:R-:W-:Y:S02]  /*2930*/  ISETP.GE.OR P3, PT, R157, R122, P2 ;  /* 0x0000007a9d00720c */ /* 0x000fe40001766670 */
[----:B------:R-:W-:Y:S02]  /*2940*/  ISETP.LT.OR P5, PT, R78, R124, P0 ;  /* 0x0000007c4e00720c */ /* 0x000fe400007a1670 */
[----:B------:R-:W-:Y:S02]  /*2950*/  ISETP.GE.OR P0, PT, R77, R122, P2 ;  /* 0x0000007a4d00720c */ /* 0x000fe40001706670 */
[-C--:B------:R-:W-:Y:S02]  /*2960*/  ISETP.LT.OR P6, PT, R157, R124.reuse, P3 ;  /* 0x0000007c9d00720c */ /* 0x080fe40001fc1670 */
[----:B------:R-:W-:Y:S01]  /*2970*/  ISETP.LT.OR P1, PT, R77, R124, P0 ;  /* 0x0000007c4d00720c */ /* 0x000fe20000721670 */
[----:B------:R-:W2:Y:S01]  /*2980*/  @!P4 LD.E.128 R28, desc[UR4][R102.64] ;  /* 0x00000004661cc980 */ /* 0x000ea2000c101d00 */
[-C--:B------:R-:W-:Y:S02]  /*2990*/  IADD3 R34, P0, PT, R102, R81.reuse, RZ ;  /* 0x0000005166227210 */ /* 0x080fe40007f1e0ff */
[----:B------:R-:W-:Y:S02]  /*29a0*/  P2R R3, PR, RZ, 0x2 ;  /* 0x00000002ff037803 */ /* 0x000fe40000000000 */
[----:B------:R-:W-:Y:S01]  /*29b0*/  LEA R32, P1, R66, R110, 0x1 ;  /* 0x0000006e42207211 */ /* 0x000fe200078208ff */
[--C-:B------:R-:W-:Y:S01]  /*29c0*/  IMAD.X R35, R103, 0x1, R80.reuse, P0 ;  /* 0x0000000167237824 */ /* 0x100fe200000e0650 */
[----:B------:R-:W-:Y:S02]  /*29d0*/  ISETP.NE.AND P3, PT, R3, RZ, PT ;  /* 0x000000ff0300720c */ /* 0x000fe40003f65270 */
[----:B----4-:R-:W-:Y:S02]  /*29e0*/  @!P5 IADD3 R20, P0, PT, R34, R81, RZ ;  /* 0x000000512214d210 */ /* 0x010fe40007f1e0ff */
[----:B------:R-:W-:Y:S02]  /*29f0*/  LEA.HI.X R33, R66, R111, R67, 0x1, P1 ;  /* 0x0000006f42217211 */ /* 0x000fe400008f0c43 */
[C---:B------:R-:W-:Y:S01]  /*2a00*/  @!P5 LEA R46, P1, R224.reuse, R32, 0x5 ;  /* 0x00000020e02ed211 */ /* 0x040fe200078228ff */
[----:B------:R-:W-:Y:S01]  /*2a10*/  @!P5 IMAD.X R21, R35, 0x1, R80, P0 ;  /* 0x000000012315d824 */ /* 0x000fe200000e0650 */
[----:B------:R-:W-:Y:S02]  /*2a20*/  P2R R8, PR, RZ, 0x20 ;  /* 0x00000020ff087803 */ /* 0x000fe40000000000 */
[----:B------:R-:W-:Y:S02]  /*2a30*/  @!P5 LEA.HI.X R47, R224, R33, R225, 0x5, P1 ;  /* 0x00000021e02fd211 */ /* 0x000fe400008f2ce1 */
[C---:B------:R-:W-:Y:S02]  /*2a40*/  ISETP.GE.OR P1, PT, R149.reuse, R122, P2 ;  /* 0x0000007a9500720c */ /* 0x040fe40001726670 */
        /* <DEDUP_REMOVED lines=16> */
[C---:B------:R-:W-:Y:S04]  /*2b50*/  ISETP.GE.OR P0, PT, R79.reuse, R122, P2 ;  /* 0x0000007a4f00720c */ /* 0x040fe80001706670 */
[----:B------:R-:W-:Y:S01]  /*2b60*/  ISETP.LT.OR P0, PT, R79, R124, P0 ;  /* 0x0000007c4f00720c */ /* 0x000fe20000701670 */
[----:B--2---:R1:W-:Y:S11]  /*2b70*/  @!P4 ST.E.128 desc[UR4][R110.64], R28 ;  /* 0x0000001c6e00c985 */ /* 0x0043f6000c101d04 */
[----:B------:R-:W-:Y:S01]  /*2b80*/  @!UPT UIADD3 URZ, UPT, UPT, URZ, URZ, URZ ;  /* 0x000000fffffff290 */ /* 0x000fe2000fffe0ff */
[----:B------:R-:W2:Y:S01]  /*2b90*/  @!P0 LD.E.128 R24, desc[UR4][R34.64] ;  /* 0x0000000422188980 */ /* 0x000ea2000c101d00 */
[----:B-1----:R-:W-:Y:S03]  /*2ba0*/  P2R R28, PR, RZ, 0x1 ;  /* 0x00000001ff1c7803 */ /* 0x002fe60000000000 */
[----:B--2---:R-:W-:Y:S01]  /*2bb0*/  @!P0 ST.E.128 desc[UR4][R32.64], R24 ;  /* 0x0000001820008985 */ /* 0x004fe2000c101d04 */
[C---:B------:R-:W-:Y:S03]  /*2bc0*/  ISETP.GE.OR P0, PT, R159.reuse, R122, P2 ;  /* 0x0000007a9f00720c */ /* 0x040fe60001706670 */
[----:B------:R-:W2:Y:S04]  /*2bd0*/  @!P1 LD.E.128 R20, desc[UR4][R20.64] ;  /* 0x0000000414149980 */ /* 0x000ea8000c101d00 */
[----:B--2---:R1:W-:Y:S01]  /*2be0*/  @!P1 ST.E.128 desc[UR4][R46.64], R20 ;  /* 0x000000142e009985 */ /* 0x0043e2000c101d04 */
[----:B------:R-:W-:Y:S02]  /*2bf0*/  ISETP.LT.OR P1, PT, R159, R124, P0 ;  /* 0x0000007c9f00720c */ /* 0x000fe40000721670 */
[----:B------:R-:W-:Y:S01]  /*2c00*/  ISETP.GE.OR P0, PT, R155, R122, P2 ;  /* 0x0000007a9b00720c */ /* 0x000fe20001706670 */
[----:B------:R-:W2:Y:S01]  /*2c10*/  @!P3 LD.E.128 R4, desc[UR4][R4.64] ;  /* 0x000000040404b980 */ /* 0x000ea2000c101d00 */
[----:B------:R-:W-:Y:S09]  /*2c20*/  P2R R16, PR, RZ, 0x2 ;  /* 0x00000002ff107803 */ /* 0x000ff20000000000 */
[----:B------:R-:W-:Y:S02]  /*2c30*/  @!P1 IMAD R18, R169, 0x60, RZ ;  /* 0x00000060a9129824 */ /* 0x000fe400078e02ff */
[----:B------:R-:W-:Y:S04]  /*2c40*/  @!P1 IMAD.WIDE.U32 R52, R168, 0x60, R34 ;  /* 0x00000060a8349825 */ /* 0x000fe800078e0022 */
[----:B------:R-:W-:Y:S02]  /*2c50*/  @!P1 IMAD.IADD R53, R53, 0x1, R18 ;  /* 0x0000000135359824 */ /* 0x000fe400078e0212 */
[----:B------:R-:W-:Y:S02]  /*2c60*/  @!P1 IMAD R18, R225, 0x60, RZ ;  /* 0x00000060e1129824 */ /* 0x000fe400078e02ff */
[----:B-1----:R-:W-:Y:S04]  /*2c70*/  @!P1 IMAD.WIDE.U32 R20, R224, 0x60, R32 ;  /* 0x00000060e0149825 */ /* 0x002fe800078e0020 */
[----:B------:R-:W-:Y:S01]  /*2c80*/  @!P1 IMAD.IADD R21, R21, 0x1, R18 ;  /* 0x0000000115159824 */ /* 0x000fe200078e0212 */
[----:B--2---:R1:W-:Y:S04]  /*2c90*/  @!P3 ST.E.128 desc[UR4][R44.64], R4 ;  /* 0x000000042c00b985 */ /* 0x0043e8000c101d04 */
[----:B------:R-:W2:Y:S04]  /*2ca0*/  @!P1 LD.E.128 R24, desc[UR4][R52.64] ;  /* 0x0000000434189980 */ /* 0x000ea8000c101d00 */
[----:B--2---:R2:W-:Y:S01]  /*2cb0*/  @!P1 ST.E.128 desc[UR4][R20.64], R24 ;  /* 0x0000001814009985 */ /* 0x0045e2000c101d04 */
[----:B------:R-:W-:Y:S02]  /*2cc0*/  ISETP.LT.OR P1, PT, R155, R124, P0 ;  /* 0x0000007c9b00720c */ /* 0x000fe40000721670 */
[C---:B------:R-:W-:Y:S02]  /*2cd0*/  ISETP.GE.OR P0, PT, R153.reuse, R122, P2 ;  /* 0x0000007a9900720c */ /* 0x040fe40001706670 */
[----:B------:R-:W-:Y:S02]  /*2ce0*/  P2R R18, PR, RZ, 0x2 ;  /* 0x00000002ff127803 */ /* 0x000fe40000000000 */
[----:B------:R-:W-:Y:S02]  /*2cf0*/  ISETP.LT.OR P3, PT, R153, R124, P0 ;  /* 0x0000007c9900720c */ /* 0x000fe40000761670 */
[-C--:B------:R-:W-:Y:S02]  /*2d00*/  ISETP.GE.OR P0, PT, R151, R122.reuse, P2 ;  /* 0x0000007a9700720c */ /* 0x080fe40001706670 */
[----:B------:R-:W-:Y:S03]  /*2d10*/  P2R R19, PR, RZ, 0x8 ;  /* 0x00000008ff137803 */ /* 0x000fe60000000000 */
[----:B-1----:R-:W-:Y:S02]  /*2d20*/  @!P1 IMAD R4, R169, 0xa0, RZ ;  /* 0x000000a0a9049824 */ /* 0x002fe400078e02ff */
[----:B------:R-:W-:Y:S04]  /*2d30*/  @!P1 IMAD.WIDE.U32 R6, R168, 0xa0, R34 ;  /* 0x000000a0a8069825 */ /* 0x000fe800078e0022 */
[----:B------:R-:W-:Y:S02]  /*2d40*/  @!P1 IMAD.IADD R7, R7, 0x1, R4 ;  /* 0x0000000107079824 */ /* 0x000fe400078e0204 */
[----:B------:R-:W-:Y:S04]  /*2d50*/  @!P1 IMAD.WIDE.U32 R30, R224, 0xa0, R32 ;  /* 0x000000a0e01e9825 */ /* 0x000fe800078e0020 */
[----:B--2---:R-:W-:Y:S01]  /*2d60*/  @!P1 IMAD R25, R225, 0xa0, RZ ;  /* 0x000000a0e1199824 */ /* 0x004fe200078e02ff */
        /* <DEDUP_REMOVED lines=9> */
[-C--:B------:R-:W-:Y:S03]  /*2e00*/  ISETP.LT.OR P6, PT, R143, R124.reuse, P6 ;  /* 0x0000007c8f00720c */ /* 0x080fe600037c1670 */
[----:B--2---:R2:W-:Y:S01]  /*2e10*/  @!P1 ST.E.128 desc[UR4][R30.64], R4 ;  /* 0x000000041e009985 */ /* 0x0045e2000c101d04 */
[----:B------:R-:W-:Y:S02]  /*2e20*/  ISETP.LT.OR P1, PT, R151, R124, P0 ;  /* 0x0000007c9700720c */ /* 0x000fe40000721670 */
[----:B------:R-:W-:Y:S01]  /*2e30*/  ISETP.GE.OR P0, PT, R147, R122, P2 ;  /* 0x0000007a9300720c */ /* 0x000fe20001706670 */
[----:B-1----:R1:W3:Y:S01]  /*2e40*/  @!P3 LD.E.128 R20, desc[UR4][R26.64] ;  /* 0x000000041a14b980 */ /* 0x0022e2000c101d00 */
[----:B------:R-:W-:Y:S09]  /*2e50*/  P2R R29, PR, RZ, 0x2 ;  /* 0x00000002ff1d7803 */ /* 0x000ff20000000000 */
[----:B------:R-:W-:Y:S02]  /*2e60*/  @!P1 IMAD R24, R169, 0xe0, RZ ;  /* 0x000000e0a9189824 */ /* 0x000fe400078e02ff */
        /* <DEDUP_REMOVED lines=8> */
[----:B------:R-:W-:Y:S02]  /*2ef0*/  ISETP.LT.OR P3, PT, R147, R124, P0 ;  /* 0x0000007c9300720c */ /* 0x000fe40000761670 */
[----:B------:R-:W-:Y:S01]  /*2f00*/  ISETP.GE.OR P0, PT, R145, R122, P2 ;  /* 0x0000007a9100720c */ /* 0x000fe20001706670 */
[----:B------:R-:W2:Y:S10]  /*2f10*/  @!P1 LD.E.128 R24, desc[UR4][R26.64] ;  /* 0x000000041a189980 */ /* 0x000eb4000c101d00 */
[----:B-1----:R-:W-:Y:S02]  /*2f20*/  @!P3 IMAD R20, R169, 0x120, RZ ;  /* 0x00000120a914b824 */ /* 0x002fe400078e02ff */
[----:B------:R-:W-:Y:S04]  /*2f30*/  @!P3 IMAD.WIDE.U32 R22, R168, 0x120, R34 ;  /* 0x00000120a816b825 */ /* 0x000fe800078e0022 */
[----:B------:R-:W-:Y:S01]  /*2f40*/  @!P3 IMAD.IADD R23, R23, 0x1, R20 ;  /* 0x000000011717b824 */ /* 0x000fe200078e0214 */
[----:B--2---:R1:W-:Y:S01]  /*2f50*/  @!P1 ST.E.128 desc[UR4][R6.64], R24 ;  /* 0x0000001806009985 */ /* 0x0043e2000c101d04 */
[----:B------:R-:W-:Y:S02]  /*2f60*/  ISETP.LT.OR P1, PT, R145, R124, P0 ;  /* 0x0000007c9100720c */ /* 0x000fe40000721670 */
[C---:B------:R-:W-:Y:S04]  /*2f70*/  ISETP.GE.OR P0, PT, R137.reuse, R122, P2 ;  /* 0x0000007a8900720c */ /* 0x040fe80001706670 */
[----:B------:R-:W-:Y:S01]  /*2f80*/  ISETP.LT.OR P0, PT, R137, R124, P0 ;  /* 0x0000007c8900720c */ /* 0x000fe20000701670 */
[----:B-1----:R-:W-:Y:S01]  /*2f90*/  @!P3 IMAD R27, R225, 0x120, RZ ;  /* 0x00000120e11bb824 */ /* 0x002fe200078e02ff */
[----:B------:R1:W2:Y:S05]  /*2fa0*/  @!P5 LD.E.128 R4, desc[UR4][R38.64] ;  /* 0x000000042604d980 */ /* 0x0002aa000c101d00 */
[----:B------:R-:W-:Y:S01]  /*2fb0*/  @!P1 IMAD R26, R169, 0x140, RZ ;  /* 0x00000140a91a9824 */ /* 0x000fe200078e02ff */
[----:B------:R-:W-:Y:S02]  /*2fc0*/  P2R R24, PR, RZ, 0x8 ;  /* 0x00000008ff187803 */ /* 0x000fe40000000000 */
[----:B------:R-:W-:Y:S01]  /*2fd0*/  P2R R25, PR, RZ, 0x2 ;  /* 0x00000002ff197803 */ /* 0x000fe20000000000 */
[----:B-1----:R-:W-:Y:S04]  /*2fe0*/  @!P3 IMAD.WIDE.U32 R38, R224, 0x120, R32 ;  /* 0x00000120e026b825 */ /* 0x002fe800078e0020 */
[----:B------:R-:W-:Y:S04]  /*2ff0*/  @!P1 IMAD.WIDE.U32 R30, R168, 0x140, R34 ;  /* 0x00000140a81e9825 */ /* 0x000fe800078e0022 */
[----:B------:R-:W-:Y:S02]  /*3000*/  @!P3 IMAD.IADD R39, R39, 0x1, R27 ;  /* 0x000000012727b824 */ /* 0x000fe400078e021b */
[----:B------:R-:W-:Y:S02]  /*3010*/  @!P1 IMAD.IADD R31, R31, 0x1, R26 ;  /* 0x000000011f1f9824 */ /* 0x000fe400078e021a */
[----:B------:R-:W-:Y:S02]  /*3020*/  @!P1 IMAD R27, R225, 0x140, RZ ;  /* 0x00000140e11b9824 */ /* 0x000fe400078e02ff */
[----:B------:R-:W-:Y:S01]  /*3030*/  @!P6 IMAD R26, R169, 0x160, RZ ;  /* 0x00000160a91ae824 */ /* 0x000fe200078e02ff */
[----:B--2---:R1:W-:Y:S04]  /*3040*/  @!P5 ST.E.128 desc[UR4][R36.64], R4 ;  /* 0x000000042400d985 */ /* 0x0043e8000c101d04 */
[----:B------:R-:W2:Y:S01]  /*3050*/  @!P3 LD.E.128 R20, desc[UR4][R22.64] ;  /* 0x000000041614b980 */ /* 0x000ea2000c101d00 */
[----:B-1----:R-:W-:Y:S04]  /*3060*/  @!P1 IMAD.WIDE.U32 R36, R224, 0x140, R32 ;  /* 0x00000140e0249825 */ /* 0x002fe800078e0020 */
[----:B------:R-:W-:Y:S02]  /*3070*/  @!P1 IMAD.IADD R37, R37, 0x1, R27 ;  /* 0x0000000125259824 */ /* 0x000fe400078e021b */
[----:B------:R-:W-:Y:S01]  /*3080*/  @!P6 IMAD R27, R225, 0x160, RZ ;  /* 0x00000160e11be824 */ /* 0x000fe200078e02ff */
[----:B--2---:R1:W-:Y:S01]  /*3090*/  @!P3 ST.E.128 desc[UR4][R38.64], R20 ;  /* 0x000000142600b985 */ /* 0x0043e2000c101d04 */
[C---:B------:R-:W-:Y:S03]  /*30a0*/  ISETP.GE.OR P3, PT, R141.reuse, R122, P2 ;  /* 0x0000007a8d00720c */ /* 0x040fe60001766670 */
[----:B------:R2:W3:Y:S01]  /*30b0*/  @!P1 LD.E.128 R4, desc[UR4][R30.64] ;  /* 0x000000041e049980 */ /* 0x0004e2000c101d00 */
[----:B------:R-:W-:Y:S01]  /*30c0*/  ISETP.LT.OR P3, PT, R141, R124, P3 ;  /* 0x0000007c8d00720c */ /* 0x000fe20001f61670 */
[----:B--2---:R-:W-:Y:S04]  /*30d0*/  @!P6 IMAD.WIDE.U32 R30, R168, 0x160, R34 ;  /* 0x00000160a81ee825 */ /* 0x004fe800078e0022 */
[----:B------:R-:W-:Y:S08]  /*30e0*/  @!P6 IMAD.IADD R31, R31, 0x1, R26 ;  /* 0x000000011f1fe824 */ /* 0x000ff000078e021a */
[----:B------:R-:W-:Y:S01]  /*30f0*/  @!P3 IMAD R26, R169, 0x180, RZ ;  /* 0x00000180a91ab824 */ /* 0x000fe200078e02ff */
[----:B---3--:R2:W-:Y:S01]  /*3100*/  @!P1 ST.E.128 desc[UR4][R36.64], R4 ;  /* 0x0000000424009985 */ /* 0x0085e2000c101d04 */
        /* <DEDUP_REMOVED lines=16> */
[----:B------:R-:W-:Y:S04]  /*3210*/  @!P1 IMAD.WIDE.U32 R38, R224, 0x1a0, R32 ;  /* 0x000001a0e0269825 */ /* 0x000fe800078e0020 */
[----:B------:R-:W-:Y:S04]  /*3220*/  @!P0 IMAD.WIDE.U32 R34, R168, 0x1c0, R34 ;  /* 0x000001c0a8228825 */ /* 0x000fe800078e0022 */
[----:B------:R-:W-:Y:S02]  /*3230*/  @!P1 IMAD.IADD R39, R39, 0x1, R26 ;  /* 0x0000000127279824 */ /* 0x000fe400078e021a */
[----:B------:R-:W-:Y:S04]  /*3240*/  @!P0 IMAD.WIDE.U32 R32, R224, 0x1c0, R32 ;  /* 0x000001c0e0208825 */ /* 0x000fe800078e0020 */
[----:B------:R-:W-:Y:S04]  /*3250*/  @!P0 IMAD R27, R169, 0x1c0, RZ ;  /* 0x000001c0a91b8824 */ /* 0x000fe800078e02ff */
[----:B------:R-:W-:Y:S02]  /*3260*/  @!P0 IMAD.IADD R35, R35, 0x1, R27 ;  /* 0x0000000123238824 */ /* 0x000fe400078e021b */
[----:B------:R-:W-:Y:S04]  /*3270*/  @!P0 IMAD R27, R225, 0x1c0, RZ ;  /* 0x000001c0e11b8824 */ /* 0x000fe800078e02ff */
[----:B------:R-:W-:Y:S01]  /*3280*/  @!P0 IMAD.IADD R33, R33, 0x1, R27 ;  /* 0x0000000121218824 */ /* 0x000fe200078e021b */
[----:B---3--:R1:W-:Y:S04]  /*3290*/  @!P3 ST.E.128 desc[UR4][R36.64], R4 ;  /* 0x000000042400b985 */ /* 0x0083e8000c101d04 */
[----:B------:R-:W2:Y:S04]  /*32a0*/  @!P1 LD.E.128 R20, desc[UR4][R30.64] ;  /* 0x000000041e149980 */ /* 0x000ea8000c101d00 */
[----:B--2---:R2:W-:Y:S04]  /*32b0*/  @!P1 ST.E.128 desc[UR4][R38.64], R20 ;  /* 0x0000001426009985 */ /* 0x0045e8000c101d04 */
[----:B-1----:R-:W3:Y:S01]  /*32c0*/  @!P0 LD.E.128 R4, desc[UR4][R34.64] ;  /* 0x0000000422048980 */ /* 0x002ee2000c101d00 */
[----:B--2---:R-:W-:Y:S03]  /*32d0*/  IADD3 R21, P5, PT, RZ, -UR6, RZ ;  /* 0x80000006ff157c10 */ /* 0x004fe6000ffbe0ff */
[----:B---3--:R1:W-:Y:S04]  /*32e0*/  @!P0 ST.E.128 desc[UR4][R32.64], R4 ;  /* 0x0000000420008985 */ /* 0x0083e8000c101d04 */
        /* <DEDUP_REMOVED lines=10> */
[----:B------:R-:W-:Y:S02]  /*3390*/  P2R R30, PR, RZ, 0x8 ;  /* 0x00000008ff1e7803 */ /* 0x000fe40000000000 */
[----:B------:R-:W-:Y:S02]  /*33a0*/  ISETP.NE.AND P3, PT, R18, RZ, PT ;  /* 0x000000ff1200720c */ /* 0x000fe40003f65270 */
[----:B------:R-:W-:Y:S02]  /*33b0*/  P2R R31, PR, RZ, 0x40 ;  /* 0x00000040ff1f7803 */ /* 0x000fe40000000000 */
[----:B------:R-:W-:Y:S02]  /*33c0*/  P2R R20, PR, RZ, 0x8 ;  /* 0x00000008ff147803 */ /* 0x000fe40000000000 */
[----:B------:R-:W-:Y:S02]  /*33d0*/  ISETP.NE.AND P3, PT, R3, RZ, PT ;  /* 0x000000ff0300720c */ /* 0x000fe40003f65270 */
[----:B------:R-:W-:Y:S02]  /*33e0*/  P2R R3, PR, RZ, 0x4 ;  /* 0x00000004ff037803 */ /* 0x000fe40000000000 */
[----:B------:R-:W-:Y:S01]  /*33f0*/  ISETP.NE.AND P2, PT, R8, RZ, PT ;  /* 0x000000ff0800720c */ /* 0x000fe20003f45270 */
[----:B------:R-:W-:Y:S01]  /*3400*/  @!P4 IMAD.MOV.U32 R8, RZ, RZ, R12 ;  /* 0x000000ffff08c224 */ /* 0x000fe200078e000c */
[----:B------:R-:W-:Y:S02]  /*3410*/  P2R R27, PR, RZ, 0x2 ;  /* 0x00000002ff1b7803 */ /* 0x000fe40000000000 */
[----:B------:R-:W-:Y:S02]  /*3420*/  ISETP.NE.AND P6, PT, R16, RZ, PT ;  /* 0x000000ff1000720c */ /* 0x000fe40003fc5270 */
[----:B------:R-:W-:Y:S02]  /*3430*/  ISETP.NE.AND P1, PT, R19, RZ, PT ;  /* 0x000000ff1300720c */ /* 0x000fe40003f25270 */
[----:B------:R-:W2:Y:S01]  /*3440*/  @!P4 LD.E.128 R16, desc[UR4][R8.64] ;  /* 0x000000040810c980 */ /* 0x000ea2000c101d00 */
[C---:B------:R-:W-:Y:S02]  /*3450*/  LEA R34, P5, R113.reuse, R12, 0x1 ;  /* 0x0000000c71227211 */ /* 0x040fe400078a08ff */
[----:B------:R-:W-:Y:S02]  /*3460*/  P2R R26, PR, RZ, 0x1 ;  /* 0x00000001ff1a7803 */ /* 0x000fe40000000000 */
[----:B------:R-:W-:Y:S02]  /*3470*/  LEA.HI.X R35, R113, R9, R82, 0x1, P5 ;  /* 0x0000000971237211 */ /* 0x000fe400028f0c52 */
[C---:B------:R-:W-:Y:S02]  /*3480*/  LEA R32, P5, R68.reuse, R108, 0x1 ;  /* 0x0000006c44207211 */ /* 0x040fe400078a08ff */
[----:B------:R-:W-:Y:S02]  /*3490*/  ISETP.NE.AND P0, PT, R29, RZ, PT ;  /* 0x000000ff1d00720c */ /* 0x000fe40003f05270 */
[----:B------:R-:W-:Y:S02]  /*34a0*/  LEA.HI.X R33, R68, R109, R69, 0x1, P5 ;  /* 0x0000006d44217211 */ /* 0x000fe400028f0c45 */
[----:B------:R-:W-:Y:S01]  /*34b0*/  ISETP.NE.AND P5, PT, R2, RZ, PT ;  /* 0x000000ff0200720c */ /* 0x000fe20003fa5270 */
[----:B--2---:R1:W-:Y:S01]  /*34c0*/  @!P4 ST.E.128 desc[UR4][R108.64], R16 ;  /* 0x000000106c00c985 */ /* 0x0043e2000c101d04 */
[----:B------:R-:W-:Y:S05]  /*34d0*/  @!P2 IADD3 R42, P4, PT, R34, R93, RZ ;  /* 0x0000005d222aa210 */ /* 0x000fea0007f9e0ff */
[C---:B------:R-:W-:Y:S01]  /*34e0*/  @!P2 IMAD.X R43, R35.reuse, 0x1, R91, P4 ;  /* 0x00000001232ba824 */ /* 0x040fe200020e065b */
[CC--:B------:R-:W-:Y:S04]  /*34f0*/  @!P2 LEA R36, P4, R222.reuse, R32.reuse, 0x5 ;  /* 0x00000020de24a211 */ /* 0x0c0fe800078828ff */
[----:B------:R-:W-:Y:S02]  /*3500*/  @!P2 LEA.HI.X R37, R222, R33, R223, 0x5, P4 ;  /* 0x00000021de25a211 */ /* 0x000fe400020f2cdf */
[----:B------:R-:W-:Y:S11]  /*3510*/  ISETP.NE.AND P4, PT, R28, RZ, PT ;  /* 0x000000ff1c00720c */ /* 0x000ff60003f85270 */
[----:B------:R-:W-:Y:S02]  /*3520*/  @!UPT UIADD3 URZ, UPT, UPT, URZ, URZ, URZ ;  /* 0x000000fffffff290 */ /* 0x000fe4000fffe0ff */
        /* <DEDUP_REMOVED lines=9> */
[----:B------:R-:W-:Y:S05]  /*35c0*/  @!P5 IADD3 R38, P4, PT, R34, R101, RZ ;  /* 0x000000652226d210 */ /* 0x000fea0007f9e0ff */
[----:B------:R-:W-:Y:S01]  /*35d0*/  @!P5 IMAD.X R39, R35, 0x1, R99, P4 ;  /* 0x000000012327d824 */ /* 0x000fe200020e0663 */
[C---:B------:R-:W-:Y:S04]  /*35e0*/  @!P5 LEA R44, P4, R222.reuse, R32, 0x7 ;  /* 0x00000020de2cd211 */ /* 0x040fe800078838ff */
[----:B------:R-:W-:Y:S01]  /*35f0*/  @!P5 LEA.HI.X R45, R222, R33, R223, 0x7, P4 ;  /* 0x00000021de2dd211 */ /* 0x000fe200020f3cdf */
[----:B---3--:R1:W-:Y:S01]  /*3600*/  @!P2 ST.E.128 desc[UR4][R36.64], R16 ;  /* 0x000000102400a985 */ /* 0x0083e2000c101d04 */
[----:B------:R-:W-:Y:S01]  /*3610*/  ISETP.NE.AND P2, PT, R0, RZ, PT ;  /* 0x000000ff0000720c */ /* 0x000fe20003f45270 */
[----:B------:R-:W-:Y:S02]  /*3620*/  @!P6 IMAD R0, R223, 0x60, RZ ;  /* 0x00000060df00e824 */ /* 0x000fe400078e02ff */
[----:B--2---:R-:W2:Y:S01]  /*3630*/  @!P3 LD.E.128 R4, desc[UR4][R40.64] ;  /* 0x000000042804b980 */ /* 0x004ea2000c101d00 */
[--C-:B-1----:R-:W-:Y:S05]  /*3640*/  @!P6 IMAD.WIDE.U32 R16, R222, 0x60, R32.reuse ;  /* 0x00000060de10e825 */ /* 0x102fea00078e0020 */
[----:B------:R-:W-:Y:S01]  /*3650*/  @!P6 IADD3 R17, PT, PT, R17, R0, RZ ;  /* 0x000000001111e210 */ /* 0x000fe20007ffe0ff */
[----:B--2---:R1:W-:Y:S01]  /*3660*/  @!P3 ST.E.128 desc[UR4][R28.64], R4 ;  /* 0x000000041c00b985 */ /* 0x0043e2000c101d04 */
[----:B------:R-:W-:Y:S03]  /*3670*/  ISETP.NE.AND P3, PT, R20, RZ, PT ;  /* 0x000000ff1400720c */ /* 0x000fe60003f65270 */
[----:B------:R-:W2:Y:S10]  /*3680*/  @!P6 LD.E.128 R20, desc[UR4][R22.64] ;  /* 0x000000041614e980 */ /* 0x000eb4000c101d00 */
[----:B------:R-:W-:Y:S01]  /*3690*/  @!P3 IMAD R0, R223, 0xa0, RZ ;  /* 0x000000a0df00b824 */ /* 0x000fe200078e02ff */
        /* <DEDUP_REMOVED lines=10> */
[----:B------:R-:W-:Y:S01]  /*3740*/  @!P1 IMAD.X R29, R35, 0x1, R87, P4 ;  /* 0x00000001231d9824 */ /* 0x000fe200020e0657 */
[----:B------:R-:W-:Y:S01]  /*3750*/  @!P1 IADD3 R23, PT, PT, R23, R0, RZ ;  /* 0x0000000017179210 */ /* 0x000fe20007ffe0ff */
[----:B------:R-:W-:Y:S01]  /*3760*/  @!P0 IMAD R0, R223, 0xe0, RZ ;  /* 0x000000e0df008824 */ /* 0x000fe200078e02ff */
[----:B------:R-:W-:Y:S05]  /*3770*/  @!P0 IADD3 R36, P4, PT, R34, R174, RZ ;  /* 0x000000ae22248210 */ /* 0x000fea0007f9e0ff */
[----:B------:R-:W-:Y:S01]  /*3780*/  @!P0 IMAD.X R37, R35, 0x1, R89, P4 ;  /* 0x0000000123258824 */ /* 0x000fe200020e0659 */
[----:B---3--:R1:W-:Y:S01]  /*3790*/  @!P5 ST.E.128 desc[UR4][R44.64], R4 ;  /* 0x000000042c00d985 */ /* 0x0083e2000c101d04 */
[----:B------:R-:W-:Y:S03]  /*37a0*/  ISETP.NE.AND P5, PT, R25, RZ, PT ;  /* 0x000000ff1900720c */ /* 0x000fe60003fa5270 */
[----:B------:R-:W2:Y:S04]  /*37b0*/  @!P3 LD.E.128 R16, desc[UR4][R16.64] ;  /* 0x000000041010b980 */ /* 0x000ea8000c101d00 */
[----:B--2---:R-:W-:Y:S01]  /*37c0*/  @!P3 ST.E.128 desc[UR4][R20.64], R16 ;  /* 0x000000101400b985 */ /* 0x004fe2000c101d04 */
[----:B------:R-:W-:Y:S02]  /*37d0*/  ISETP.NE.AND P3, PT, R30, RZ, PT ;  /* 0x000000ff1e00720c */ /* 0x000fe40003f65270 */
[C---:B------:R-:W-:Y:S01]  /*37e0*/  @!P2 LEA R30, P4, R170.reuse, R34, 0x8 ;  /* 0x00000022aa1ea211 */ /* 0x040fe200078840ff */
[----:B-1----:R-:W2:Y:S03]  /*37f0*/  @!P1 LD.E.128 R4, desc[UR4][R28.64] ;  /* 0x000000041c049980 */ /* 0x002ea6000c101d00 */
[----:B------:R-:W-:Y:S02]  /*3800*/  @!P2 LEA.HI.X R31, R170, R35, R171, 0x8, P4 ;  /* 0x00000023aa1fa211 */ /* 0x000fe400020f44ab */
[C---:B------:R-:W-:Y:S04]  /*3810*/  @!P2 LEA R38, P4, R222.reuse, R32, 0x8 ;  /* 0x00000020de26a211 */ /* 0x040fe800078840ff */
[----:B------:R-:W-:Y:S02]  /*3820*/  @!P2 LEA.HI.X R39, R222, R33, R223, 0x8, P4 ;  /* 0x00000021de27a211 */ /* 0x000fe400020f44df */
[----:B------:R-:W-:Y:S01]  /*3830*/  ISETP.NE.AND P4, PT, R24, RZ, PT ;  /* 0x000000ff1800720c */ /* 0x000fe20003f85270 */
[----:B------:R-:W-:Y:S04]  /*3840*/  @!P0 IMAD.WIDE.U32 R24, R222, 0xe0, R32 ;  /* 0x000000e0de188825 */ /* 0x000fe800078e0020 */
[----:B------:R-:W-:Y:S08]  /*3850*/  @!P0 IMAD.IADD R25, R25, 0x1, R0 ;  /* 0x0000000119198824 */ /* 0x000ff000078e0200 */
[----:B------:R-:W-:Y:S01]  /*3860*/  @!P4 IMAD R0, R171, 0x120, RZ ;  /* 0x00000120ab00c824 */ /* 0x000fe200078e02ff */
[----:B--2---:R1:W-:Y:S01]  /*3870*/  @!P1 ST.E.128 desc[UR4][R22.64], R4 ;  /* 0x0000000416009985 */ /* 0x0043e2000c101d04 */
[----:B------:R-:W-:Y:S03]  /*3880*/  ISETP.NE.AND P1, PT, R27, RZ, PT ;  /* 0x000000ff1b00720c */ /* 0x000fe60003f25270 */
[----:B-1----:R-:W2:Y:S04]  /*3890*/  @!P0 LD.E.128 R20, desc[UR4][R36.64] ;  /* 0x0000000424148980 */ /* 0x002ea8000c101d00 */
[----:B--2---:R1:W-:Y:S01]  /*38a0*/  @!P0 ST.E.128 desc[UR4][R24.64], R20 ;  /* 0x0000001418008985 */ /* 0x0043e2000c101d04 */
[----:B------:R-:W-:Y:S03]  /*38b0*/  ISETP.NE.AND P0, PT, R26, RZ, PT ;  /* 0x000000ff1a00720c */ /* 0x000fe60003f05270 */
[----:B------:R-:W2:Y:S04]  /*38c0*/  @!P2 LD.E.128 R16, desc[UR4][R30.64] ;  /* 0x000000041e10a980 */ /* 0x000ea8000c101d00 */
[----:B--2---:R2:W-:Y:S01]  /*38d0*/  @!P2 ST.E.128 desc[UR4][R38.64], R16 ;  /* 0x000000102600a985 */ /* 0x0045e2000c101d04 */
[----:B------:R-:W-:Y:S01]  /*38e0*/  ISETP.NE.AND P2, PT, R3, RZ, PT ;  /* 0x000000ff0300720c */ /* 0x000fe20003f45270 */
[----:B------:R-:W-:Y:S04]  /*38f0*/  @!P4 IMAD.WIDE.U32 R2, R170, 0x120, R34 ;  /* 0x00000120aa02c825 */ /* 0x000fe800078e0022 */
[----:B------:R-:W-:Y:S02]  /*3900*/  @!P4 IMAD.IADD R3, R3, 0x1, R0 ;  /* 0x000000010303c824 */ /* 0x000fe400078e0200 */
[----:B-1----:R-:W-:Y:S03]  /*3910*/  @!P4 IMAD.WIDE.U32 R20, R222, 0x120, R32 ;  /* 0x00000120de14c825 */ /* 0x002fe600078e0020 */
[----:B------:R1:W3:Y:S01]  /*3920*/  @!P4 LD.E.128 R4, desc[UR4][R2.64] ;  /* 0x000000040204c980 */ /* 0x0002e2000c101d00 */
[----:B------:R-:W-:Y:S02]  /*3930*/  @!P5 IMAD R0, R171, 0x140, RZ ;  /* 0x00000140ab00d824 */ /* 0x000fe400078e02ff */
[----:B--2---:R-:W-:Y:S04]  /*3940*/  @!P5 IMAD.WIDE.U32 R16, R170, 0x140, R34 ;  /* 0x00000140aa10d825 */ /* 0x004fe800078e0022 */
[----:B-1----:R-:W-:Y:S02]  /*3950*/  @!P4 IMAD R2, R223, 0x120, RZ ;  /* 0x00000120df02c824 */ /* 0x002fe400078e02ff */
[----:B------:R-:W-:Y:S02]  /*3960*/  @!P5 IMAD.IADD R17, R17, 0x1, R0 ;  /* 0x000000011111d824 */ /* 0x000fe400078e0200 */
[----:B------:R-:W-:Y:S02]  /*3970*/  @!P4 IMAD.IADD R21, R21, 0x1, R2 ;  /* 0x000000011515c824 */ /* 0x000fe400078e0202 */
[----:B------:R-:W-:Y:S02]  /*3980*/  @!P5 IMAD R2, R223, 0x140, RZ ;  /* 0x00000140df02d824 */ /* 0x000fe400078e02ff */
[----:B------:R-:W-:Y:S04]  /*3990*/  @!P5 IMAD.WIDE.U32 R22, R222, 0x140, R32 ;  /* 0x00000140de16d825 */ /* 0x000fe800078e0020 */
[----:B------:R-:W-:Y:S01]  /*39a0*/  @!P6 IMAD R0, R171, 0x160, RZ ;  /* 0x00000160ab00e824 */ /* 0x000fe200078e02ff */
[----:B------:R-:W-:Y:S01]  /*39b0*/  @!P5 IADD3 R23, PT, PT, R23, R2, RZ ;  /* 0x000000021717d210 */ /* 0x000fe20007ffe0ff */
[----:B------:R-:W-:Y:S01]  /*39c0*/  @!P6 IMAD R2, R223, 0x160, RZ ;  /* 0x00000160df02e824 */ /* 0x000fe200078e02ff */
[----:B---3--:R1:W-:Y:S04]  /*39d0*/  @!P4 ST.E.128 desc[UR4][R20.64], R4 ;  /* 0x000000041400c985 */ /* 0x0083e8000c101d04 */
[----:B------:R-:W2:Y:S01]  /*39e0*/  @!P5 LD.E.128 R16, desc[UR4][R16.64] ;  /* 0x000000041010d980 */ /* 0x000ea2000c101d00 */
[----:B-1----:R-:W-:Y:S04]  /*39f0*/  @!P6 IMAD.WIDE.U32 R20, R170, 0x160, R34 ;  /* 0x00000160aa14e825 */ /* 0x002fe800078e0022 */
[----:B------:R-:W-:Y:S02]  /*3a00*/  @!P6 IMAD.IADD R21, R21, 0x1, R0 ;  /* 0x000000011515e824 */ /* 0x000fe400078e0200 */
        /* <DEDUP_REMOVED lines=31> */
.L_x_6963:
        /* <DEDUP_REMOVED lines=16> */
[----:B------:R-:W-:Y:S01]  /*3d00*/  ISETP.GE.OR P3, PT, R79, R122, P1 ;  /* 0x0000007a4f00720c */ /* 0x000fe20000f66670 */
        /* <DEDUP_REMOVED lines=54> */
.L_x_6967:
[----:B------:R-:W-:Y:S05]  /*4070*/  BSYNC.RECONVERGENT B0 ;  /* 0x0000000000007941 */ /* 0x000fea0003800200 */
.L_x_6966:
        /* <DEDUP_REMOVED lines=53> */
.L_x_6969:
[----:B------:R-:W-:Y:S05]  /*43d0*/  BSYNC.RECONVERGENT B0 ;  /* 0x0000000000007941 */ /* 0x000fea0003800200 */
.L_x_6968:
[----:B------:R-:W-:Y:S04]  /*43e0*/  BSSY.RECONVERGENT B0, `(.L_x_6970) ;  /* 0x0000035000007945 */ /* 0x000fe80003800200 */
[----:B------:R-:W-:Y:S05]  /*43f0*/  @P5 BRA `(.L_x_6971) ;  /* 0x0000000000cc5947 */ /* 0x000fea0003800000 */
[----:B------:R-:W-:Y:S02]  /*4400*/  ISETP.GE.AND P0, PT, R10, R17, PT ;  /* 0x000000110a00720c */ /* 0x000fe40003f06270 */
[----:B------:R-:W-:Y:S04]  /*4410*/  IADD3 R44, P5, PT, R40, R93, RZ ;  /* 0x0000005d282c7210 */ /* 0x000fe80007fbe0ff */
[----:B------:R-:W-:Y:S05]  /*4420*/  IADD3.X R45, PT, PT, R41, R91, RZ, P5, !PT ;  /* 0x0000005b292d7210 */ /* 0x000fea0002ffe4ff */
[----:B-12---:R1:W2:Y:S02]  /*4430*/  LD.E.128 R20, desc[UR4][R44.64] ;  /* 0x000000042c147980 */ /* 0x0062a4000c101d00 */
[C---:B------:R-:W-:Y:S04]  /*4440*/  @!P0 IMAD.WIDE R34, R13.reuse, 0x20, R36 ;  /* 0x000000200d228825 */ /* 0x040fe800078e0224 */
[----:B------:R-:W-:Y:S02]  /*4450*/  @!P0 IMAD.WIDE R26, R13, 0x20, R6 ;  /* 0x000000200d1a8825 */ /* 0x000fe400078e0206 */
[----:B------:R-:W3:Y:S06]  /*4460*/  @!P0 LD.E.64 R34, desc[UR4][R34.64] ;  /* 0x0000000422228980 */ /* 0x000eec000c101b00 */
[----:B------:R-:W4:Y:S01]  /*4470*/  @!P0 LD.E.64 R18, desc[UR4][R26.64] ;  /* 0x000000041a128980 */ /* 0x000f22000c101b00 */
[----:B-1----:R-:W-:Y:S02]  /*4480*/  LEA R44, P5, R222, R38, 0x5 ;  /* 0x00000026de2c7211 */ /* 0x002fe400078a28ff */
        /* <DEDUP_REMOVED lines=42> */
.L_x_6971:
[----:B------:R-:W-:Y:S05]  /*4730*/  BSYNC.RECONVERGENT B0 ;  /* 0x0000000000007941 */ /* 0x000fea0003800200 */
.L_x_6970:
[----:B------:R-:W-:Y:S01]  /*4740*/  ISETP.GE.OR P5, PT, R155, R122, P1 ;  /* 0x0000007a9b00720c */ /* 0x000fe20000fa6670 */
[----:B------:R-:W-:Y:S04]  /*4750*/  BSSY.RECONVERGENT B0, `(.L_x_6972) ;  /* 0x0000035000007945 */ /* 0x000fe80003800200 */
[----:B------:R-:W-:Y:S08]  /*4760*/  @P6 BRA `(.L_x_6973) ;  /* 0x0000000000cc6947 */ /* 0x000ff00003800000 */
[----:B------:R-:W-:Y:S02]  /*4770*/  ISETP.GE.AND P0, PT, R10, R17, PT ;  /* 0x000000110a00720c */ /* 0x000fe40003f06270 */
[----:B---3--:R-:W-:Y:S04]  /*4780*/  IADD3 R44, P6, PT, R40, R97, RZ ;  /* 0x00000061282c7210 */ /* 0x008fe80007fde0ff */
        /* <DEDUP_REMOVED lines=49> */
.L_x_6973:
[----:B------:R-:W-:Y:S05]  /*4aa0*/  BSYNC.RECONVERGENT B0 ;  /* 0x0000000000007941 */ /* 0x000fea0003800200 */
.L_x_6972:
[----:B------:R-:W-:Y:S01]  /*4ab0*/  ISETP.LT.OR P3, PT, R159, R124, P3 ;  /* 0x0000007c9f00720c */ /* 0x000fe20001f61670 */
[----:B------:R-:W-:Y:S01]  /*4ac0*/  BSSY.RECONVERGENT B0, `(.L_x_6974) ;  /* 0x0000038000007945 */ /* 0x000fe20003800200 */
[----:B------:R-:W-:Y:S02]  /*4ad0*/  ISETP.GE.OR P6, PT, R153, R122, P1 ;  /* 0x0000007a9900720c */ /* 0x000fe40000fc6670 */
[----:B------:R-:W-:Y:S09]  /*4ae0*/  ISETP.LT.OR P4, PT, R157, R124, P4 ;  /* 0x0000007c9d00720c */ /* 0x000ff20002781670 */
[----:B------:R-:W-:Y:S05]  /*4af0*/  @P3 BRA `(.L_x_6975) ;  /* 0x0000000000d03947 */ /* 0x000fea0003800000 */
[----:B------:R-:W-:Y:S01]  /*4b00*/  ISETP.GE.AND P0, PT, R10, R17, PT ;  /* 0x000000110a00720c */ /* 0x000fe20003f06270 */
[----:B------:R-:W-:Y:S01]  /*4b10*/  IMAD.WIDE.U32 R52, R222, 0x60, R38 ;  /* 0x00000060de347825 */ /* 0x000fe200078e0026 */
[----:B---34-:R-:W-:Y:S03]  /*4b20*/  IADD3 R44, P3, PT, R40, R180, RZ ;  /* 0x000000b4282c7210 */ /* 0x018fe60007f7e0ff */
[----:B------:R-:W-:Y:S01]  /*4b30*/  IMAD R42, R223, 0x60, RZ ;  /* 0x00000060df2a7824 */ /* 0x000fe200078e02ff */
[----:B------:R-:W-:Y:S04]  /*4b40*/  IADD3.X R45, PT, PT, R41, R83, RZ, P3, !PT ;  /* 0x00000053292d7210 */ /* 0x000fe80001ffe4ff */
[----:B------:R-:W-:Y:S01]  /*4b50*/  IADD3 R53, PT, PT, R42, R53, RZ ;  /* 0x000000352a357210 */ /* 0x000fe20007ffe0ff */
[----:B-12---:R-:W2:Y:S02]  /*4b60*/  LD.E.128 R20, desc[UR4][R44.64] ;  /* 0x000000042c147980 */ /* 0x006ea4000c101d00 */
        /* <DEDUP_REMOVED lines=45> */
.L_x_6975:
[----:B------:R-:W-:Y:S05]  /*4e40*/  BSYNC.RECONVERGENT B0 ;  /* 0x0000000000007941 */ /* 0x000fea0003800200 */
.L_x_6974:
[----:B------:R-:W-:Y:S01]  /*4e50*/  ISETP.GE.OR P3, PT, R151, R122, P1 ;  /* 0x0000007a9700720c */ /* 0x000fe20000f66670 */
[----:B------:R-:W-:Y:S04]  /*4e60*/  BSSY.RECONVERGENT B0, `(.L_x_6976) ;  /* 0x0000035000007945 */ /* 0x000fe80003800200 */
[----:B------:R-:W-:Y:S08]  /*4e70*/  @P4 BRA `(.L_x_6977) ;  /* 0x0000000000cc4947 */ /* 0x000ff00003800000 */
[----:B------:R-:W-:Y:S02]  /*4e80*/  ISETP.GE.AND P0, PT, R10, R17, PT ;  /* 0x000000110a00720c */ /* 0x000fe40003f06270 */
[----:B---34-:R-:W-:Y:S04]  /*4e90*/  IADD3 R44, P4, PT, R40, R101, RZ ;  /* 0x00000065282c7210 */ /* 0x018fe80007f9e0ff */
        /* <DEDUP_REMOVED lines=49> */
.L_x_6977:
[----:B------:R-:W-:Y:S05]  /*51b0*/  BSYNC.RECONVERGENT B0 ;  /* 0x0000000000007941 */ /* 0x000fea0003800200 */
.L_x_6976:
[----:B------:R-:W-:Y:S01]  /*51c0*/  ISETP.LT.OR P5, PT, R155, R124, P5 ;  /* 0x0000007c9b00720c */ /* 0x000fe20002fa1670 */
[----:B------:R-:W-:Y:S01]  /*51d0*/  BSSY.RECONVERGENT B0, `(.L_x_6978) ;  /* 0x0000038000007945 */ /* 0x000fe20003800200 */
[----:B------:R-:W-:Y:S02]  /*51e0*/  ISETP.GE.OR P4, PT, R149, R122, P1 ;  /* 0x0000007a9500720c */ /* 0x000fe40000f86670 */
[----:B------:R-:W-:Y:S09]  /*51f0*/  ISETP.LT.OR P6, PT, R153, R124, P6 ;  /* 0x0000007c9900720c */ /* 0x000ff200037c1670 */
[----:B------:R-:W-:Y:S05]  /*5200*/  @P5 BRA `(.L_x_6979) ;  /* 0x0000000000d05947 */ /* 0x000fea0003800000 */
[----:B------:R-:W-:Y:S01]  /*5210*/  ISETP.GE.AND P0, PT, R10, R17, PT ;  /* 0x000000110a00720c */ /* 0x000fe20003f06270 */
[----:B-1----:R-:W-:Y:S01]  /*5220*/  IMAD.WIDE.U32 R52, R222, 0xa0, R38 ;  /* 0x000000a0de347825 */ /* 0x002fe200078e0026 */
[----:B---34-:R-:W-:Y:S03]  /*5230*/  IADD3 R44, P5, PT, R40, R178, RZ ;  /* 0x000000b2282c7210 */ /* 0x018fe60007fbe0ff */
        /* <DEDUP_REMOVED lines=49> */
.L_x_6979:
[----:B------:R-:W-:Y:S05]  /*5550*/  BSYNC.RECONVERGENT B0 ;  /* 0x0000000000007941 */ /* 0x000fea0003800200 */
.L_x_6978:
[----:B------:R-:W-:Y:S01]  /*5560*/  ISETP.GE.OR P0, PT, R147, R122, P1 ;  /* 0x0000007a9300720c */ /* 0x000fe20000f06670 */
[----:B------:R-:W-:Y:S03]  /*5570*/  BSSY.RECONVERGENT B0, `(.L_x_6980) ;  /* 0x0000037000007945 */ /* 0x000fe60003800200 */
[----:B------:R-:W-:Y:S01]  /*5580*/  P2R R32, PR, RZ, 0x1 ;  /* 0x00000001ff207803 */ /* 0x000fe20000000000 */
[----:B------:R-:W-:Y:S08]  /*5590*/  @P6 BRA `(.L_x_6981) ;  /* 0x0000000000d06947 */ /* 0x000ff00003800000 */
[----:B------:R-:W-:Y:S01]  /*55a0*/  ISETP.GE.AND P0, PT, R10, R17, PT ;  /* 0x000000110a00720c */ /* 0x000fe20003f06270 */
[----:B-1----:R-:W-:Y:S01]  /*55b0*/  IMAD.WIDE.U32 R52, R222, 0xc0, R38 ;  /* 0x000000c0de347825 */ /* 0x002fe200078e0026 */
[----:B---34-:R-:W-:Y:S04]  /*55c0*/  IADD3 R44, P5, PT, R40, R176, RZ ;  /* 0x000000b0282c7210 */ /* 0x018fe80007fbe0ff */
        /* <DEDUP_REMOVED lines=49> */
.L_x_6981:
[----:B------:R-:W-:Y:S05]  /*58e0*/  BSYNC.RECONVERGENT B0 ;  /* 0x0000000000007941 */ /* 0x000fea0003800200 */
.L_x_6980:
[----:B------:R-:W-:Y:S01]  /*58f0*/  ISETP.LT.OR P3, PT, R151, R124, P3 ;  /* 0x0000007c9700720c */ /* 0x000fe20001f61670 */
[----:B------:R-:W-:Y:S01]  /*5900*/  BSSY.RECONVERGENT B0, `(.L_x_6982) ;  /* 0x0000038000007945 */ /* 0x000fe20003800200 */
[----:B------:R-:W-:Y:S02]  /*5910*/  ISETP.GE.OR P6, PT, R145, R122, P1 ;  /* 0x0000007a9100720c */ /* 0x000fe40000fc6670 */
[----:B------:R-:W-:Y:S09]  /*5920*/  ISETP.LT.OR P4, PT, R149, R124, P4 ;  /* 0x0000007c9500720c */ /* 0x000ff20002781670 */
[----:B------:R-:W-:Y:S05]  /*5930*/  @P3 BRA `(.L_x_6983) ;  /* 0x0000000000d03947 */ /* 0x000fea0003800000 */
        /* <DEDUP_REMOVED lines=52> */
.L_x_6983:
[----:B------:R-:W-:Y:S05]  /*5c80*/  BSYNC.RECONVERGENT B0 ;  /* 0x0000000000007941 */ /* 0x000fea0003800200 */
.L_x_6982:
[----:B------:R-:W-:Y:S01]  /*5c90*/  ISETP.GE.OR P5, PT, R143, R122, P1 ;  /* 0x0000007a8f00720c */ /* 0x000fe20000fa6670 */
[----:B------:R-:W-:Y:S04]  /*5ca0*/  BSSY.RECONVERGENT B0, `(.L_x_6984) ;  /* 0x0000035000007945 */ /* 0x000fe80003800200 */
[----:B------:R-:W-:Y:S08]  /*5cb0*/  @P4 BRA `(.L_x_6985) ;  /* 0x0000000000cc4947 */ /* 0x000ff00003800000 */
[----:B------:R-:W-:Y:S02]  /*5cc0*/  ISETP.GE.AND P0, PT, R10, R17, PT ;  /* 0x000000110a00720c */ /* 0x000fe40003f06270 */
[C---:B-1-34-:R-:W-:Y:S04]  /*5cd0*/  LEA R44, P3, R170.reuse, R40, 0x8 ;  /* 0x00000028aa2c7211 */ /* 0x05afe800078640ff */
[----:B------:R-:W-:Y:S02]  /*5ce0*/  LEA.HI.X R45, R170, R41, R171, 0x8, P3 ;  /* 0x00000029aa2d7211 */ /* 0x000fe400018f44ab */
[C---:B------:R-:W-:Y:S03]  /*5cf0*/  LEA R52, P3, R222.reuse, R38, 0x8 ;  /* 0x00000026de347211 */ /* 0x040fe600078640ff */
        /* <DEDUP_REMOVED lines=47> */
.L_x_6985:
[----:B------:R-:W-:Y:S05]  /*5ff0*/  BSYNC.RECONVERGENT B0 ;  /* 0x0000000000007941 */ /* 0x000fea0003800200 */
.L_x_6984:
[----:B------:R-:W-:Y:S01]  /*6000*/  ISETP.NE.AND P0, PT, R32, RZ, PT ;  /* 0x000000ff2000720c */ /* 0x000fe20003f05270 */
[----:B------:R-:W-:Y:S01]  /*6010*/  BSSY.RECONVERGENT B0, `(.L_x_6986) ;  /* 0x0000041000007945 */ /* 0x000fe20003800200 */
[----:B------:R-:W-:Y:S02]  /*6020*/  ISETP.GE.OR P4, PT, R141, R122, P1 ;  /* 0x0000007a8d00720c */ /* 0x000fe40000f86670 */
[----:B------:R-:W-:Y:S02]  /*6030*/  ISETP.LT.OR P0, PT, R147, R124, P0 ;  /* 0x0000007c9300720c */ /* 0x000fe40000701670 */
        /* <DEDUP_REMOVED lines=12> */
[----:B-1----:R-:W-:Y:S03]  /*6100*/  IMAD.WIDE.U32 R52, R222, 0x120, R38 ;  /* 0x00000120de347825 */ /* 0x002fe600078e0026 */
[----:B------:R-:W-:Y:S03]  /*6110*/  IADD3 R43, PT, PT, R32, R43, RZ ;  /* 0x0000002b202b7210 */ /* 0x000fe60007ffe0ff */
[C---:B------:R-:W-:Y:S02]  /*6120*/  @!P0 IMAD.WIDE R34, R13.reuse, 0x120, R36 ;  /* 0x000001200d228825 */ /* 0x040fe400078e0224 */
[----:B--234-:R1:W2:Y:S02]  /*6130*/  LD.E.128 R20, desc[UR4][R42.64] ;  /* 0x000000042a147980 */ /* 0x01c2a4000c101d00 */
        /* <DEDUP_REMOVED lines=46> */
.L_x_6987:
[----:B------:R-:W-:Y:S05]  /*6420*/  BSYNC.RECONVERGENT B0 ;  /* 0x0000000000007941 */ /* 0x000fea0003800200 */
.L_x_6986:
[----:B------:R-:W-:Y:S04]  /*6430*/  BSSY.RECONVERGENT B0, `(.L_x_6988) ;  /* 0x0000037000007945 */ /* 0x000fe80003800200 */
[----:B------:R-:W-:Y:S05]  /*6440*/  @P6 BRA `(.L_x_6989) ;  /* 0x0000000000d46947 */ /* 0x000fea0003800000 */
        /* <DEDUP_REMOVED lines=53> */
.L_x_6989:
[----:B------:R-:W-:Y:S05]  /*67a0*/  BSYNC.RECONVERGENT B0 ;  /* 0x0000000000007941 */ /* 0x000fea0003800200 */
.L_x_6988:
        /* <DEDUP_REMOVED lines=55> */
.L_x_6991:
[----:B------:R-:W-:Y:S05]  /*6b20*/  BSYNC.RECONVERGENT B0 ;  /* 0x0000000000007941 */ /* 0x000fea0003800200 */
.L_x_6990:
        /* <DEDUP_REMOVED lines=55> */
.L_x_6993:
[----:B------:R-:W-:Y:S05]  /*6ea0*/  BSYNC.RECONVERGENT B0 ;  /* 0x0000000000007941 */ /* 0x000fea0003800200 */
.L_x_6992:
        /* <DEDUP_REMOVED lines=55> */
.L_x_6995:
[----:B------:R-:W-:Y:S05]  /*7220*/  BSYNC.RECONVERGENT B0 ;  /* 0x0000000000007941 */ /* 0x000fea0003800200 */
.L_x_6994:
        /* <DEDUP_REMOVED lines=55> */
.L_x_6997:
[----:B------:R-:W-:Y:S05]  /*75a0*/  BSYNC.RECONVERGENT B0 ;  /* 0x0000000000007941 */ /* 0x000fea0003800200 */
.L_x_6996:
[----:B------:R-:W5:Y:S02]  /*75b0*/  LD.E R3, desc[UR4][R164.64+0xd0] ;  /* 0x0000d004a4037980 */ /* 0x000f64000c101900 */
[----:B-----5:R-:W-:Y:S05]  /*75c0*/  IMAD.U32 R3, R3, -0x80, RZ ;  /* 0xffffff8003037824 */ /* 0x020fea00078e00ff */
[C---:B------:R-:W-:Y:S02]  /*75d0*/  LEA R14, P1, R3.reuse, R14, 0x1 ;  /* 0x0000000e030e7211 */ /* 0x040fe400078208ff */
[C---:B------:R-:W-:Y:S02]  /*75e0*/  LEA R50, P0, R3.reuse, R50, 0x1 ;  /* 0x0000003203327211 */ /* 0x040fe400078008ff */
[C---:B------:R-:W-:Y:S02]  /*75f0*/  LEA.HI.X.SX32 R15, R3.reuse, R15, 0x1, P1 ;  /* 0x0000000f030f7211 */ /* 0x040fe400008f0eff */
[----:B------:R-:W-:Y:S01]  /*7600*/  LEA.HI.X.SX32 R51, R3, R51, 0x1, P0 ;  /* 0x0000003303337211 */ /* 0x000fe200000f0eff */
[----:B------:R-:W-:Y:S05]  /*7610*/  BRA `(.L_x_6964) ;  /* 0x0000005c00987947 */ /* 0x000fea0003800000 */
.L_x_6965:
        /* <DEDUP_REMOVED lines=95> */
.L_x_6999:
[----:B------:R-:W-:Y:S05]  /*7c10*/  BSYNC.RECONVERGENT B0 ;  /* 0x0000000000007941 */ /* 0x000fea0003800200 */
.L_x_6998:
        /* <DEDUP_REMOVED lines=92> */
.L_x_7001:
[----:B------:R-:W-:Y:S05]  /*81e0*/  BSYNC.RECONVERGENT B0 ;  /* 0x0000000000007941 */ /* 0x000fea0003800200 */
.L_x_7000:
[CC--:B------:R-:W-:Y:S01]  /*81f0*/  ISETP.GE.OR P0, PT, R78.reuse, R122.reuse, P3 ;  /* 0x0000007a4e00720c */ /* 0x0c0fe20001f06670 */
        /* <DEDUP_REMOVED lines=12> */
[----:B------:R-:W-:Y:S02]  /*82c0*/  @!P0 IMAD.SHL.U32 R189, R185, 0x2, RZ ;  /* 0x00000002b9bd8824 */ /* 0x000fe400078e00ff */
[----:B------:R-:W-:Y:S03]  /*82d0*/  @!P0 IMAD.X R142, R117, 0x1, R142, P5 ;  /* 0x00000001758e8824 */ /* 0x000fe600028e068e */
[----:B------:R-:W-:Y:S02]  /*82e0*/  @!P0 IADD3 R186, P5, PT, R189, R104, RZ ;  /* 0x00000068bdba8210 */ /* 0x000fe40007fbe0ff */
[----:B------:R-:W-:Y:S04]  /*82f0*/  @!P0 SHF.L.U64.HI R142, R185, 0x1, R142 ;  /* 0x00000001b98e8819 */ /* 0x000fe8000001028e */
        /* <DEDUP_REMOVED lines=12> */
[C---:B---3--:R-:W-:Y:S01]  /*83c0*/  @!P0 SHF.L.U32 R36, R184.reuse, 0x10, RZ ;  /* 0x00000010b8248819 */ /* 0x048fe200000006ff */
[C---:B------:R-:W-:Y:S01]  /*83d0*/  @!P0 IMAD.U32 R30, R185.reuse, 0x10000, RZ ;  /* 0x00010000b91e8824 */ /* 0x040fe200078e00ff */
[----:B------:R-:W-:Y:S01]  /*83e0*/  @!P0 LOP3.LUT R32, R184, 0xffff0000, RZ, 0xc0, !PT ;  /* 0xffff0000b8208812 */ /* 0x000fe200078ec0ff */
[----:B------:R-:W-:Y:S01]  /*83f0*/  @!P0 IMAD.U32 R28, R186, 0x10000, RZ ;  /* 0x00010000ba1c8824 */ /* 0x000fe200078e00ff */
        /* <DEDUP_REMOVED lines=63> */
.L_x_7003:
[----:B------:R-:W-:Y:S05]  /*87f0*/  BSYNC.RECONVERGENT B0 ;  /* 0x0000000000007941 */ /* 0x000fea0003800200 */
.L_x_7002:
        /* <DEDUP_REMOVED lines=33> */
[C---:B----4-:R-:W-:Y:S01]  /*8a10*/  @!P0 SHF.L.U32 R36, R184.reuse, 0x10, RZ ;  /* 0x00000010b8248819 */ /* 0x050fe200000006ff */
[C---:B------:R-:W-:Y:S01]  /*8a20*/  @!P0 IMAD.U32 R30, R185.reuse, 0x10000, RZ ;  /* 0x00010000b91e8824 */ /* 0x040fe200078e00ff */
[----:B------:R-:W-:Y:S01]  /*8a30*/  @!P0 LOP3.LUT R32, R184, 0xffff0000, RZ, 0xc0, !PT ;  /* 0xffff0000b8208812 */ /* 0x000fe200078ec0ff */
        /* <DEDUP_REMOVED lines=53> */
.L_x_7005:
[----:B------:R-:W-:Y:S05]  /*8d90*/  BSYNC.RECONVERGENT B0 ;  /* 0x0000000000007941 */ /* 0x000fea0003800200 */
.L_x_7004:
        /* <DEDUP_REMOVED lines=16> */
[----:B------:R-:W-:Y:S04]  /*8ea0*/  @!P0 IADD3 R38, P4, PT, R189, R106, RZ ;  /* 0x0000006abd268210 */ /* 0x000fe80007f9e0ff */
[----:B------:R-:W-:Y:S01]  /*8eb0*/  @!P0 IADD3.X R39, PT, PT, R142, R107, RZ, P4, !PT ;  /* 0x0000006b8e278210 */ /* 0x000fe200027fe4ff */
[----:B------:R-:W4:Y:S01]  /*8ec0*/  @!P0 LD.E.128 R184, desc[UR4][R186.64] ;  /* 0x00000004bab88980 */ /* 0x000f22000c101d00 */
[----:B------:R-:W-:Y:S01]  /*8ed0*/  PLOP3.LUT P4, PT, PT, PT, PT, 0x80, 0x8 ;  /* 0x000000000008781c */ /* 0x000fe20003f8f070 */
[----:B------:R-:W-:Y:S01]  /*8ee0*/  IMAD R142, R223, 0x60, RZ ;  /* 0x00000060df8e7824 */ /* 0x000fe200078e02ff */
        /* <DEDUP_REMOVED lines=41> */
[----:B------:R-:W-:Y:S01]  /*9180*/  MOV R188, R186 ;  /* 0x000000ba00bc7202 */ /* 0x000fe20000000f00 */
        /* <DEDUP_REMOVED lines=21> */
[----:B------:R-:W-:Y:S01]  /*92e0*/  @!P0 F2FP.BF16.F32.PACK_AB R142, R6, R5 ;  /* 0x00000005068e823e */ /* 0x000fe200000010ff */
[----:B------:R-:W-:Y:S01]  /*92f0*/  @!P0 IMAD.MOV.U32 R52, RZ, RZ, R144 ;  /* 0x000000ffff348224 */ /* 0x000fe200078e0090 */
[----:B------:R-:W-:Y:S02]  /*9300*/  @!P0 MOV R53, R185 ;  /* 0x000000b900358202 */ /* 0x000fe40000000f00 */
[----:B------:R-:W-:Y:S01]  /*9310*/  @!P0 F2FP.BF16.F32.PACK_AB R187, R8, R7 ;  /* 0x0000000708bb823e */ /* 0x000fe200000010ff */
[----:B------:R-:W-:Y:S03]  /*9320*/  @!P0 IMAD.MOV.U32 R54, RZ, RZ, R142 ;  /* 0x000000ffff368224 */ /* 0x000fe600078e008e */
[----:B------:R-:W-:Y:S05]  /*9330*/  @!P0 MOV R55, R187 ;  /* 0x000000bb00378202 */ /* 0x000fea0000000f00 */
[----:B------:R1:W-:Y:S02]  /*9340*/  ST.E.128 desc[UR4][R188.64], R52 ;  /* 0x00000034bc007985 */ /* 0x0003e4000c101d04 */
.L_x_7007:
[----:B------:R-:W-:Y:S05]  /*9350*/  BSYNC.RECONVERGENT B0 ;  /* 0x0000000000007941 */ /* 0x000fea0003800200 */
.L_x_7006:
        /* <DEDUP_REMOVED lines=93> */
.L_x_7009:
[----:B------:R-:W-:Y:S05]  /*9930*/  BSYNC.RECONVERGENT B0 ;  /* 0x0000000000007941 */ /* 0x000fea0003800200 */
.L_x_7008:
        /* <DEDUP_REMOVED lines=91> */
.L_x_7011:
[----:B------:R-:W-:Y:S05]  /*9ef0*/  BSYNC.RECONVERGENT B0 ;  /* 0x0000000000007941 */ /* 0x000fea0003800200 */
.L_x_7010:
        /* <DEDUP_REMOVED lines=94> */
.L_x_7013:
[----:B------:R-:W-:Y:S05]  /*a4e0*/  BSYNC.RECONVERGENT B0 ;  /* 0x0000000000007941 */ /* 0x000fea0003800200 */
.L_x_7012:
        /* <DEDUP_REMOVED lines=94> */
.L_x_7015:
[----:B------:R-:W-:Y:S05]  /*aad0*/  BSYNC.RECONVERGENT B0 ;  /* 0x0000000000007941 */ /* 0x000fea0003800200 */
.L_x_7014:
        /* <DEDUP_REMOVED lines=93> */
.L_x_7017:
[----:B------:R-:W-:Y:S05]  /*b0b0*/  BSYNC.RECONVERGENT B0 ;  /* 0x0000000000007941 */ /* 0x000fea0003800200 */
.L_x_7016:
[----:B------:R-:W-:Y:S04]  /*b0c0*/  BSSY.RECONVERGENT B0, `(.L_x_7018) ;  /* 0x000005c000007945 */ /* 0x000fe80003800200 */
[----:B------:R-:W-:Y:S05]  /*b0d0*/  @P6 BRA `(.L_x_7019) ;  /* 0x0000000400686947 */ /* 0x000fea0003800000 */
[----:B------:R-:W-:Y:S01]  /*b0e0*/  ISETP.GE.AND P0, PT, R10, R17, PT ;  /* 0x000000110a00720c */ /* 0x000fe20003f06270 */
[----:B------:R-:W-:Y:S04]  /*b0f0*/  IMAD.WIDE.U32 R34, R170, 0x120, R20 ;  /* 0x00000120aa227825 */ /* 0x000fe800078e0014 */
[----:B------:R-:W-:Y:S05]  /*b100*/  IMAD R185, R171, 0x120, RZ ;  /* 0x00000120abb97824 */ /* 0x000fea00078e02ff */
[----:B------:R-:W-:Y:S03]  /*b110*/  IADD3 R35, PT, PT, R185, R35, RZ ;  /* 0x00000023b9237210 */ /* 0x000fe60007ffe0ff */
[----:B------:R-:W-:Y:S02]  /*b120*/  @!P0 SEL R142, R16, RZ, P1 ;  /* 0x000000ff108e8207 */ /* 0x000fe40000800000 */
[----:B------:R-:W-:Y:S01]  /*b130*/  @!P0 SEL R187, R140, RZ, P1 ;  /* 0x000000ff8cbb8207 */ /* 0x000fe20000800000 */
[----:B-1234-:R-:W2:Y:S01]  /*b140*/  LD.E.128 R52, desc[UR4][R34.64] ;  /* 0x0000000422347980 */ /* 0x01eea2000c101d00 */
[----:B------:R-:W-:Y:S01]  /*b150*/  @!P0 IADD3 R185, P4, PT, R131, R142, RZ ;  /* 0x0000008e83b98210 */ /* 0x000fe20007f9e0ff */
[----:B------:R-:W-:Y:S03]  /*b160*/  @!P0 IMAD.WIDE R24, R19, 0x2, R34 ;  /* 0x0000000213188825 */ /* 0x000fe600078e0222 */
[----:B------:R-:W-:Y:S01]  /*b170*/  @!P0 IADD3.X R142, PT, PT, R94, R187, RZ, P4, !PT ;  /* 0x000000bb5e8e8210 */ /* 0x000fe200027fe4ff */
[C---:B------:R-:W-:Y:S02]  /*b180*/  @!P0 IMAD.SHL.U32 R189, R185.reuse, 0x2, RZ ;  /* 0x00000002b9bd8824 */ /* 0x040fe400078e00ff */
[----:B------:R-:W3:Y:S01]  /*b190*/  @!P0 LD.E.128 R24, desc[UR4][R24.64] ;  /* 0x0000000418188980 */ /* 0x000ee2000c101d00 */
[----:B------:R-:W-:Y:S02]  /*b1a0*/  @!P0 SHF.L.U64.HI R142, R185, 0x1, R142 ;  /* 0x00000001b98e8819 */ /* 0x000fe4000001028e */
[C---:B------:R-:W-:Y:S04]  /*b1b0*/  @!P0 IADD3 R190, P4, PT, R189.reuse, R104, RZ ;  /* 0x00000068bdbe8210 */ /* 0x040fe80007f9e0ff */
[C---:B------:R-:W-:Y:S02]  /*b1c0*/  @!P0 IADD3.X R191, PT, PT, R142.reuse, R105, RZ, P4, !PT ;  /* 0x000000698ebf8210 */ /* 0x040fe400027fe4ff */
[----:B------:R-:W-:Y:S03]  /*b1d0*/  @!P0 IADD3 R38, P4, PT, R189, R106, RZ ;  /* 0x0000006abd268210 */ /* 0x000fe60007f9e0ff */
[----:B------:R-:W4:Y:S02]  /*b1e0*/  @!P0 LD.E.128 R184, desc[UR4][R190.64] ;  /* 0x00000004beb88980 */ /* 0x000f24000c101d00 */
[----:B------:R-:W-:Y:S01]  /*b1f0*/  @!P0 IMAD.X R39, R142, 0x1, R107, P4 ;  /* 0x000000018e278824 */ /* 0x000fe200020e066b */
[----:B------:R-:W-:Y:S01]  /*b200*/  PLOP3.LUT P4, PT, PT, PT, PT, 0x80, 0x8 ;  /* 0x000000000008781c */ /* 0x000fe20003f8f070 */
[----:B------:R-:W-:Y:S01]  /*b210*/  IMAD R142, R223, 0x120, RZ ;  /* 0x00000120df8e7824 */ /* 0x000fe200078e02ff */
[----:B------:R-:W-:Y:S03]  /*b220*/  @!P0 PLOP3.LUT P4, PT, P1, PT, PT, 0x80, 0x8 ;  /* 0x000000000008881c */ /* 0x000fe60000f8f070 */
[----:B------:R2:W5:Y:S02]  /*b230*/  @!P0 LD.E.128 R56, desc[UR4][R38.64] ;  /* 0x0000000426388980 */ /* 0x000564000c101d00 */
[----:B--2---:R-:W-:Y:S02]  /*b240*/  @!P0 SHF.L.U32 R39, R52, 0x10, RZ ;  /* 0x0000001034278819 */ /* 0x004fe400000006ff */
[----:B------:R-:W-:Y:S02]  /*b250*/  @!P0 LOP3.LUT R41, R53, 0xffff0000, RZ, 0xc0, !PT ;  /* 0xffff000035298812 */ /* 0x000fe400078ec0ff */
[C---:B------:R-:W-:Y:S02]  /*b260*/  @!P0 SHF.L.U32 R44, R54.reuse, 0x10, RZ ;  /* 0x00000010362c8819 */ /* 0x040fe400000006ff */
[----:B------:R-:W-:Y:S02]  /*b270*/  @!P0 LOP3.LUT R45, R54, 0xffff0000, RZ, 0xc0, !PT ;  /* 0xffff0000362d8812 */ /* 0x000fe400078ec0ff */
[C---:B---3--:R-:W-:Y:S01]  /*b280*/  @!P0 SHF.L.U32 R32, R24.reuse, 0x10, RZ ;  /* 0x0000001018208819 */ /* 0x048fe200000006ff */
[----:B------:R-:W-:Y:S01]  /*b290*/  @!P0 IMAD.U32 R18, R27, 0x10000, RZ ;  /* 0x000100001b128824 */ /* 0x000fe200078e00ff */
[----:B------:R-:W-:Y:S01]  /*b2a0*/  @!P0 LOP3.LUT R31, R24, 0xffff0000, RZ, 0xc0, !PT ;  /* 0xffff0000181f8812 */ /* 0x000fe200078ec0ff */
[----:B------:R-:W-:Y:S01]  /*b2b0*/  @!P0 IMAD.U32 R29, R25, 0x10000, RZ ;  /* 0x00010000191d8824 */ /* 0x000fe200078e00ff */
[C---:B------:R-:W-:Y:S02]  /*b2c0*/  @!P0 SHF.L.U32 R28, R26.reuse, 0x10, RZ ;  /* 0x000000101a1c8819 */ /* 0x040fe400000006ff */
[----:B------:R-:W-:Y:S02]  /*b2d0*/  @!P0 LOP3.LUT R24, R26, 0xffff0000, RZ, 0xc0, !PT ;  /* 0xffff00001a188812 */ /* 0x000fe400078ec0ff */
        /* <DEDUP_REMOVED lines=8> */
[----:B------:R-:W-:Y:S01]  /*b360*/  @!P0 SHF.L.U32 R33, R186, 0x10, RZ ;  /* 0x00000010ba218819 */ /* 0x000fe200000006ff */
[----:B------:R-:W-:Y:S01]  /*b370*/  @!P4 FADD.FTZ R34, -R34, -RZ ;  /* 0x800000ff2222c221 */ /* 0x000fe20000010100 */
[----:B-----5:R-:W-:Y:S01]  /*b380*/  @!P0 SHF.L.U32 R36, R56, 0x10, RZ ;  /* 0x0000001038248819 */ /* 0x020fe200000006ff */
[----:B------:R-:W-:Y:S01]  /*b390*/  @!P0 FMUL.FTZ R0, R32, R37 ;  /* 0x0000002520008220 */ /* 0x000fe20000410000 */
[----:B------:R-:W-:Y:S01]  /*b3a0*/  @!P0 LOP3.LUT R27, R186, 0xffff0000, RZ, 0xc0, !PT ;  /* 0xffff0000ba1b8812 */ /* 0x000fe200078ec0ff */
[----:B------:R-:W-:Y:S01]  /*b3b0*/  @!P4 FADD.FTZ R26, -R26, -RZ ;  /* 0x800000ff1a1ac221 */ /* 0x000fe20000010100 */
[----:B------:R-:W-:Y:S01]  /*b3c0*/  @!P0 LOP3.LUT R22, R187, 0xffff0000, RZ, 0xc0, !PT ;  /* 0xffff0000bb168812 */ /* 0x000fe200078ec0ff */
[----:B------:R-:W-:Y:S01]  /*b3d0*/  @!P0 FFMA.FTZ R0, R39, R36, R0 ;  /* 0x0000002427008223 */ /* 0x000fe20000010000 */
[----:B------:R-:W-:Y:S01]  /*b3e0*/  @!P0 LOP3.LUT R38, R56, 0xffff0000, RZ, 0xc0, !PT ;  /* 0xffff000038268812 */ /* 0x000fe200078ec0ff */
[----:B------:R-:W-:Y:S01]  /*b3f0*/  @!P0 IMAD.U32 R36, R53, 0x10000, RZ ;  /* 0x0001000035248824 */ /* 0x000fe200078e00ff */
[----:B------:R-:W-:Y:S01]  /*b400*/  @!P0 LOP3.LUT R39, R52, 0xffff0000, RZ, 0xc0, !PT ;  /* 0xffff000034278812 */ /* 0x000fe200078ec0ff */
[----:B------:R-:W-:Y:S01]  /*b410*/  @!P4 FADD.FTZ R35, -R35, -RZ ;  /* 0x800000ff2323c221 */ /* 0x000fe20000010100 */
[----:B------:R-:W-:Y:S01]  /*b420*/  @!P0 LOP3.LUT R42, R57, 0xffff0000, RZ, 0xc0, !PT ;  /* 0xffff0000392a8812 */ /* 0x000fe200078ec0ff */
[----:B------:R-:W-:Y:S01]  /*b430*/  @!P0 FMUL.FTZ R2, R31, R34 ;  /* 0x000000221f028220 */ /* 0x000fe20000410000 */
[----:B------:R-:W-:Y:S01]  /*b440*/  @!P0 LOP3.LUT R46, R58, 0xffff0000, RZ, 0xc0, !PT ;  /* 0xffff00003a2e8812 */ /* 0x000fe200078ec0ff */
[----:B------:R-:W-:Y:S01]  /*b450*/  @!P4 FADD.FTZ R33, -R33, -RZ ;  /* 0x800000ff2121c221 */ /* 0x000fe20000010100 */
[----:B------:R-:W-:Y:S01]  /*b460*/  @!P0 SHF.L.U32 R47, R59, 0x10, RZ ;  /* 0x000000103b2f8819 */ /* 0x000fe200000006ff */
[----:B------:R-:W-:Y:S01]  /*b470*/  @!P0 FMUL.FTZ R3, R29, R26 ;  /* 0x0000001a1d038220 */ /* 0x000fe20000410000 */
[----:B------:R-:W-:Y:S01]  /*b480*/  @!P0 LOP3.LUT R48, R59, 0xffff0000, RZ, 0xc0, !PT ;  /* 0xffff00003b308812 */ /* 0x000fe200078ec0ff */
[----:B------:R-:W-:Y:S02]  /*b490*/  @!P0 IMAD.U32 R40, R57, 0x10000, RZ ;  /* 0x0001000039288824 */ /* 0x000fe400078e00ff */
[----:B------:R-:W-:Y:S01]  /*b4a0*/  @!P4 FADD.FTZ R27, -R27, -RZ ;  /* 0x800000ff1b1bc221 */ /* 0x000fe20000010100 */
[----:B------:R-:W-:Y:S01]  /*b4b0*/  @!P4 FADD.FTZ R25, -R25, -RZ ;  /* 0x800000ff1919c221 */ /* 0x000fe20000010100 */
[----:B------:R-:W-:Y:S01]  /*b4c0*/  @!P0 FMUL.FTZ R4, R30, R35 ;  /* 0x000000231e048220 */ /* 0x000fe20000410000 */
[----:B------:R-:W-:Y:S01]  /*b4d0*/  @!P4 FADD.FTZ R22, -R22, -RZ ;  /* 0x800000ff1616c221 */ /* 0x000fe20000010100 */
[----:B------:R-:W-:Y:S01]  /*b4e0*/  @!P0 FFMA.FTZ R2, R39, R38, R2 ;  /* 0x0000002627028223 */ /* 0x000fe20000010002 */
[C---:B------:R-:W-:Y:S01]  /*b4f0*/  @!P0 LOP3.LUT R39, R55.reuse, 0xffff0000, RZ, 0xc0, !PT ;  /* 0xffff000037278812 */ /* 0x040fe200078ec0ff */
[----:B------:R-:W-:Y:S01]  /*b500*/  @!P0 FMUL.FTZ R5, R28, R33 ;  /* 0x000000211c058220 */ /* 0x000fe20000410000 */
[----:B------:R-:W-:Y:S02]  /*b510*/  @!P0 IMAD.U32 R43, R58, 0x10000, RZ ;  /* 0x000100003a2b8824 */ /* 0x000fe400078e00ff */
[----:B------:R-:W-:Y:S01]  /*b520*/  @!P0 FFMA.FTZ R3, R36, R40, R3 ;  /* 0x0000002824038223 */ /* 0x000fe20000010003 */
[----:B------:R-:W-:Y:S01]  /*b530*/  @!P0 F2FP.BF16.F32.PACK_AB R144, R2, R0 ;  /* 0x000000000290823e */ /* 0x000fe200000010ff */
[----:B------:R-:W-:Y:S01]  /*b540*/  @!P0 FMUL.FTZ R6, R24, R27 ;  /* 0x0000001b18068220 */ /* 0x000fe20000410000 */
[----:B------:R-:W-:Y:S02]  /*b550*/  @!P0 IMAD.U32 R36, R55, 0x10000, RZ ;  /* 0x0001000037248824 */ /* 0x000fe400078e00ff */
[----:B------:R-:W-:Y:S01]  /*b560*/  @!P0 FMUL.FTZ R7, R18, R25 ;  /* 0x0000001912078220 */ /* 0x000fe20000410000 */
[----:B------:R-:W-:Y:S01]  /*b570*/  @!P0 MOV R52, R144 ;  /* 0x0000009000348202 */ /* 0x000fe20000000f00 */
[----:B------:R-:W-:Y:S01]  /*b580*/  @!P0 FFMA.FTZ R4, R41, R42, R4 ;  /* 0x0000002a29048223 */ /* 0x000fe20000010004 */
[----:B------:R-:W-:Y:S01]  /*b590*/  @!P0 FMUL.FTZ R8, R23, R22 ;  /* 0x0000001617088220 */ /* 0x000fe20000410000 */
[----:B------:R-:W-:Y:S01]  /*b5a0*/  @!P0 FFMA.FTZ R5, R44, R43, R5 ;  /* 0x0000002b2c058223 */ /* 0x000fe20000010005 */
[----:B------:R-:W-:Y:S01]  /*b5b0*/  @!P0 FFMA.FTZ R6, R45, R46, R6 ;  /* 0x0000002e2d068223 */ /* 0x000fe20000010006 */
[----:B------:R-:W-:Y:S01]  /*b5c0*/  IMAD.WIDE.U32 R186, R222, 0x120, R182 ;  /* 0x00000120deba7825 */ /* 0x000fe200078e00b6 */
[----:B------:R-:W-:Y:S03]  /*b5d0*/  @!P0 F2FP.BF16.F32.PACK_AB R185, R4, R3 ;  /* 0x0000000304b9823e */ /* 0x000fe600000010ff */
        /* <DEDUP_REMOVED lines=10> */
.L_x_7019:
[----:B------:R-:W-:Y:S05]  /*b680*/  BSYNC.RECONVERGENT B0 ;  /* 0x0000000000007941 */ /* 0x000fea0003800200 */
.L_x_7018:
        /* <DEDUP_REMOVED lines=94> */
.L_x_7021:
[----:B------:R-:W-:Y:S05]  /*bc70*/  BSYNC.RECONVERGENT B0 ;  /* 0x0000000000007941 */ /* 0x000fea0003800200 */
.L_x_7020:
        /* <DEDUP_REMOVED lines=94> */
.L_x_7023:
[----:B------:R-:W-:Y:S05]  /*c260*/  BSYNC.RECONVERGENT B0 ;  /* 0x0000000000007941 */ /* 0x000fea0003800200 */
.L_x_7022:
        /* <DEDUP_REMOVED lines=94> */
.L_x_7025:
[----:B------:R-:W-:Y:S05]  /*c850*/  BSYNC.RECONVERGENT B0 ;  /* 0x0000000000007941 */ /* 0x000fea0003800200 */
.L_x_7024:
        /* <DEDUP_REMOVED lines=95> */
.L_x_7027:
[----:B------:R-:W-:Y:S05]  /*ce50*/  BSYNC.RECONVERGENT B0 ;  /* 0x0000000000007941 */ /* 0x000fea0003800200 */
.L_x_7026:
[----:B------:R-:W-:Y:S04]  /*ce60*/  BSSY.RECONVERGENT B0, `(.L_x_7028) ;  /* 0x000005b000007945 */ /* 0x000fe80003800200 */
[----:B------:R-:W-:Y:S05]  /*ce70*/  @P4 BRA `(.L_x_7029) ;  /* 0x0000000400644947 */ /* 0x000fea0003800000 */
[----:B------:R-:W-:Y:S01]  /*ce80*/  ISETP.GE.AND P0, PT, R10, R17, PT ;  /* 0x000000110a00720c */ /* 0x000fe20003f06270 */
[----:B------:R-:W-:Y:S04]  /*ce90*/  IMAD.WIDE.U32 R20, R170, 0x1c0, R20 ;  /* 0x000001c0aa147825 */ /* 0x000fe800078e0014 */
[----:B------:R-:W-:Y:S02]  /*cea0*/  IMAD R3, R171, 0x1c0, RZ ;  /* 0x000001c0ab037824 */ /* 0x000fe400078e02ff */
[----:B--2---:R-:W-:Y:S04]  /*ceb0*/  IMAD.WIDE.U32 R182, R222, 0x1c0, R182 ;  /* 0x000001c0deb67825 */ /* 0x004fe800078e00b6 */
[----:B------:R-:W-:Y:S02]  /*cec0*/  IMAD.IADD R21, R3, 0x1, R21 ;  /* 0x0000000103157824 */ /* 0x000fe400078e0215 */
[----:B------:R-:W-:Y:S02]  /*ced0*/  @!P0 SEL R5, R16, RZ, P1 ;  /* 0x000000ff10058207 */ /* 0x000fe40000800000 */
[----:B------:R-:W-:Y:S01]  /*cee0*/  @!P0 SEL R3, R140, RZ, P1 ;  /* 0x000000ff8c038207 */ /* 0x000fe20000800000 */
[----:B------:R-:W2:Y:S01]  /*cef0*/  LD.E.128 R32, desc[UR4][R20.64] ;  /* 0x0000000414207980 */ /* 0x000ea2000c101d00 */
[----:B------:R-:W-:Y:S01]  /*cf00*/  @!P0 IADD3 R5, P3, PT, R126, R5, RZ ;  /* 0x000000057e058210 */ /* 0x000fe20007f7e0ff */
[----:B------:R-:W-:Y:S04]  /*cf10*/  @!P0 IMAD.WIDE R6, R19, 0x2, R20 ;  /* 0x0000000213068825 */ /* 0x000fe800078e0214 */
[----:B------:R-:W-:Y:S01]  /*cf20*/  @!P0 IMAD.X R0, R84, 0x1, R3, P3 ;  /* 0x0000000154008824 */ /* 0x000fe200018e0603 */
[C---:B------:R-:W-:Y:S04]  /*cf30*/  @!P0 SHF.L.U32 R3, R5.reuse, 0x1, RZ ;  /* 0x0000000105038819 */ /* 0x040fe800000006ff */
[----:B------:R-:W-:Y:S02]  /*cf40*/  @!P0 SHF.L.U64.HI R0, R5, 0x1, R0 ;  /* 0x0000000105008819 */ /* 0x000fe40000010200 */
[C---:B-1----:R-:W-:Y:S01]  /*cf50*/  @!P0 IADD3 R36, P3, PT, R3.reuse, R104, RZ ;  /* 0x0000006803248210 */ /* 0x042fe20007f7e0ff */
[----:B------:R-:W5:Y:S04]  /*cf60*/  @!P0 LD.E.128 R4, desc[UR4][R6.64] ;  /* 0x0000000406048980 */ /* 0x000f68000c101d00 */
        /* <DEDUP_REMOVED lines=14> */
[----:B------:R-:W-:Y:S02]  /*d050*/  @!P0 SHF.L.U32 R3, R5, 0x10, RZ ;  /* 0x0000001005038819 */ /* 0x000fe400000006ff */
[----:B---3--:R-:W-:Y:S01]  /*d060*/  @!P0 LOP3.LUT R6, R38, 0xffff0000, RZ, 0xc0, !PT ;  /* 0xffff000026068812 */ /* 0x008fe200078ec0ff */
[----:B------:R-:W-:Y:S01]  /*d070*/  @!P0 IMAD.U32 R25, R36, 0x10000, RZ ;  /* 0x0001000024198824 */ /* 0x000fe200078e00ff */
[----:B------:R-:W-:Y:S02]  /*d080*/  @!P0 SHF.L.U32 R7, R39, 0x10, RZ ;  /* 0x0000001027078819 */ /* 0x000fe400000006ff */
[----:B------:R-:W-:Y:S01]  /*d090*/  @!P0 LOP3.LUT R4, R5, 0xffff0000, RZ, 0xc0, !PT ;  /* 0xffff000005048812 */ /* 0x000fe200078ec0ff */
[----:B------:R-:W-:Y:S01]  /*d0a0*/  @!P3 FADD.FTZ R6, -R6, -RZ ;  /* 0x800000ff0606b221 */ /* 0x000fe20000010100 */
[----:B------:R-:W-:Y:S01]  /*d0b0*/  @!P0 SHF.L.U32 R20, R37, 0x10, RZ ;  /* 0x0000001025148819 */ /* 0x000fe200000006ff */
[----:B------:R-:W-:Y:S01]  /*d0c0*/  @!P3 FADD.FTZ R7, -R7, -RZ ;  /* 0x800000ff0707b221 */ /* 0x000fe20000010100 */
[----:B-1----:R-:W-:Y:S01]  /*d0d0*/  @!P0 LOP3.LUT R23, R36, 0xffff0000, RZ, 0xc0, !PT ;  /* 0xffff000024178812 */ /* 0x002fe200078ec0ff */
[----:B------:R-:W-:Y:S01]  /*d0e0*/  @!P3 FADD.FTZ R25, -R25, -RZ ;  /* 0x800000ff1919b221 */ /* 0x000fe20000010100 */
[----:B------:R-:W-:Y:S01]  /*d0f0*/  @!P0 LOP3.LUT R21, R37, 0xffff0000, RZ, 0xc0, !PT ;  /* 0xffff000025158812 */ /* 0x000fe200078ec0ff */
[----:B------:R-:W-:Y:S01]  /*d100*/  @!P0 IMAD.U32 R5, R38, 0x10000, RZ ;  /* 0x0001000026058824 */ /* 0x000fe200078e00ff */
[----:B------:R-:W-:Y:S01]  /*d110*/  @!P0 LOP3.LUT R8, R39, 0xffff0000, RZ, 0xc0, !PT ;  /* 0xffff000027088812 */ /* 0x000fe200078ec0ff */
[----:B------:R-:W-:Y:S01]  /*d120*/  @!P0 FMUL.FTZ R6, R19, R6 ;  /* 0x0000000613068220 */ /* 0x000fe20000410000 */
[----:B----4-:R-:W-:Y:S01]  /*d130*/  @!P0 LOP3.LUT R22, R29, 0xffff0000, RZ, 0xc0, !PT ;  /* 0xffff00001d168812 */ /* 0x010fe200078ec0ff */
[----:B------:R-:W-:Y:S01]  /*d140*/  @!P0 FMUL.FTZ R7, R16, R7 ;  /* 0x0000000710078220 */ /* 0x000fe20000410000 */
[----:B------:R-:W-:Y:S01]  /*d150*/  @!P0 LOP3.LUT R26, R30, 0xffff0000, RZ, 0xc0, !PT ;  /* 0xffff00001e1a8812 */ /* 0x000fe200078ec0ff */
[----:B------:R-:W-:Y:S02]  /*d160*/  @!P0 IMAD.U32 R19, R32, 0x10000, RZ ;  /* 0x0001000020138824 */ /* 0x000fe400078e00ff */
        /* <DEDUP_REMOVED lines=42> */
.L_x_7029:
[----:B------:R-:W-:Y:S05]  /*d410*/  BSYNC.RECONVERGENT B0 ;  /* 0x0000000000007941 */ /* 0x000fea0003800200 */
.L_x_7028:
[----:B------:R-:W5:Y:S02]  /*d420*/  LD.E R3, desc[UR4][R164.64+0xd0] ;  /* 0x0000d004a4037980 */ /* 0x000f64000c101900 */
[----:B-----5:R-:W-:Y:S05]  /*d430*/  IMAD.U32 R3, R3, -0x80, RZ ;  /* 0xffffff8003037824 */ /* 0x020fea00078e00ff */
[C---:B------:R-:W-:Y:S02]  /*d440*/  LEA R106, P1, R3.reuse, R106, 0x1 ;  /* 0x0000006a036a7211 */ /* 0x040fe400078208ff */
[C---:B------:R-:W-:Y:S02]  /*d450*/  LEA R104, P0, R3.reuse, R104, 0x1 ;  /* 0x0000006803687211 */ /* 0x040fe400078008ff */
[C---:B------:R-:W-:Y:S02]  /*d460*/  LEA.HI.X.SX32 R107, R3.reuse, R107, 0x1, P1 ;  /* 0x0000006b036b7211 */ /* 0x040fe400008f0eff */
[----:B------:R-:W-:Y:S09]  /*d470*/  LEA.HI.X.SX32 R105, R3, R105, 0x1, P0 ;  /* 0x0000006903697211 */ /* 0x000ff200000f0eff */
.L_x_6964:
[----:B------:R-:W-:Y:S05]  /*d480*/  BSYNC.RECONVERGENT B1 ;  /* 0x0000000000017941 */ /* 0x000fea0003800200 */
.L_x_6962:
        /* <DEDUP_REMOVED lines=101> */
.L_x_7031:
[----:B------:R-:W-:Y:S05]  /*dae0*/  BSYNC.RECONVERGENT B0 ;  /* 0x0000000000007941 */ /* 0x000fea0003800200 */
.L_x_7030:
[----:B------:R-:W-:Y:S11]  /*daf0*/  ISETP.GT.AND P0, PT, R119, R70, PT ;  /* 0x000000467700720c */ /* 0x000ff60003f04270 */
[----:B------:R-:W-:Y:S02]  /*db00*/  @!UPT UIADD3 URZ, UPT, UPT, URZ, URZ, URZ ;  /* 0x000000fffffff290 */ /* 0x000fe4000fffe0ff */
[----:B------:R-:W-:Y:S05]  /*db10*/  @P0 BRA `(.L_x_7032) ;  /* 0xffffff4c00580947 */ /* 0x000fea000383ffff */
.L_x_6961:
        /* <DEDUP_REMOVED lines=19> */
.L_x_7037:
[----:B------:R2:W-:Y:S02]  /*dc50*/  STS.128 [R60], RZ ;  /* 0x000000ff3c007388 */ /* 0x0005e40000000c00 */
.L_x_7036:
[----:B------:R-:W-:Y:S05]  /*dc60*/  BSYNC.RECONVERGENT B0 ;  /* 0x0000000000007941 */ /* 0x000fea0003800200 */
.L_x_7035:
        /* <DEDUP_REMOVED lines=17> */
.L_x_7039:
[----:B------:R-:W-:Y:S05]  /*dd80*/  BSYNC.RECONVERGENT B0 ;  /* 0x0000000000007941 */ /* 0x000fea0003800200 */
.L_x_7038:
        /* <DEDUP_REMOVED lines=11> */
.L_x_7041:
[----:B------:R-:W-:Y:S05]  /*de40*/  BSYNC.RECONVERGENT B0 ;  /* 0x0000000000007941 */ /* 0x000fea0003800200 */
.L_x_7040:
        /* <DEDUP_REMOVED lines=11> */
.L_x_7034:
        /* <DEDUP_REMOVED lines=13> */
[----:B------:R-:W-:-:S04]  /*dfd0*/  IMAD R7, R166, R9, R76 ;  /* 0x00000009a6077224 */ /* 0x000fc800078e024c */
        /* <DEDUP_REMOVED lines=67> */
.L_x_7048:
[----:B------:R-:W-:Y:S05]  /*e410*/  BSYNC.RECONVERGENT B0 ;  /* 0x0000000000007941 */ /* 0x000fea0003800200 */
.L_x_7047:
[----:B-----5:R3:W-:Y:S01]  /*e420*/  STS.128 [R60], R12 ;  /* 0x0000000c3c007388 */ /* 0x0207e20000000c00 */
[----:B------:R-:W-:Y:S05]  /*e430*/  BRA `(.L_x_7045) ;  /* 0x0000000000047947 */ /* 0x000fea0003800000 */
.L_x_7046:
[----:B------:R2:W-:Y:S02]  /*e440*/  STS.128 [R60], RZ ;  /* 0x000000ff3c007388 */ /* 0x0005e40000000c00 */
.L_x_7045:
[----:B------:R-:W-:Y:S05]  /*e450*/  BSYNC.RECONVERGENT B1 ;  /* 0x0000000000017941 */ /* 0x000fea0003800200 */
.L_x_7044:
[----:B------:R-:W-:Y:S01]  /*e460*/  VIADD R26, R166, 0x10 ;  /* 0x00000010a61a7836 */ /* 0x000fe20000000000 */
[C---:B----4-:R-:W-:Y:S01]  /*e470*/  LEA R20, P0, R33.reuse, R162, 0x1 ;  /* 0x000000a221147211 */ /* 0x050fe200078008ff */
        /* <DEDUP_REMOVED lines=21> */
[C---:B-----5:R-:W-:Y:S01]  /*e5d0*/  LOP3.LUT R0, R13.reuse, 0xffff0000, RZ, 0xc0, !PT ;  /* 0xffff00000d007812 */ /* 0x060fe200078ec0ff */
[----:B------:R-:W-:Y:S01]  /*e5e0*/  IMAD.U32 R18, R14, 0x10000, RZ ;  /* 0x000100000e127824 */ /* 0x000fe200078e00ff */
[----:B------:R-:W-:Y:S01]  /*e5f0*/  SHF.L.U32 R2, R13, 0x10, RZ ;  /* 0x000000100d027819 */ /* 0x000fe200000006ff */
[C---:B------:R-:W-:Y:S01]  /*e600*/  IMAD.U32 R13, R12.reuse, 0x10000, RZ ;  /* 0x000100000c0d7824 */ /* 0x040fe200078e00ff */
[----:B------:R-:W-:Y:S02]  /*e610*/  LOP3.LUT R22, R12, 0xffff0000, RZ, 0xc0, !PT ;  /* 0xffff00000c167812 */ /* 0x000fe400078ec0ff */
[----:B------:R-:W-:-:S02]  /*e620*/  SHF.L.U32 R33, R15, 0x10, RZ ;  /* 0x000000100f217819 */ /* 0x000fc400000006ff */
        /* <DEDUP_REMOVED lines=15> */
[----:B------:R-:W-:Y:S02]  /*e720*/  IMAD.U32 R7, R7, 0x10000, RZ ;  /* 0x0001000007077824 */ /* 0x000fe400078e00ff */
        /* <DEDUP_REMOVED lines=14> */
.L_x_7052:
[----:B------:R-:W-:Y:S05]  /*e810*/  BSYNC.RECONVERGENT B0 ;  /* 0x0000000000007941 */ /* 0x000fea0003800200 */
.L_x_7051:
[----:B-----5:R1:W-:Y:S02]  /*e820*/  STS.128 [R60+0x800], R12 ;  /* 0x0008000c3c007388 */ /* 0x0203e40000000c00 */
.L_x_7050:
[----:B------:R-:W-:Y:S05]  /*e830*/  BSYNC.RECONVERGENT B1 ;  /* 0x0000000000017941 */ /* 0x000fea0003800200 */
.L_x_7049:
        /* <DEDUP_REMOVED lines=21> */
[----:B------:R-:W-:-:S03]  /*e990*/  IMAD.X R5, R29, 0x1, R5, P0 ;  /* 0x000000011d057824 */ /* 0x000fc600000e0605 */
[----:B------:R-:W3:Y:S04]  /*e9a0*/  LD.E.64 R6, desc[UR4][R6.64] ;  /* 0x0000000406067980 */ /* 0x000ee8000c101b00 */
[----:B------:R-:W2:Y:S01]  /*e9b0*/  LD.E.64 R4, desc[UR4][R4.64] ;  /* 0x0000000404047980 */ /* 0x000ea2000c101b00 */
[C---:B-----5:R-:W-:Y:S02]  /*e9c0*/  LOP3.LUT R0, R13.reuse, 0xffff0000, RZ, 0xc0, !PT ;  /* 0xffff00000d007812 */ /* 0x060fe400078ec0ff */
[----:B------:R-:W-:Y:S01]  /*e9d0*/  SHF.L.U32 R2, R13, 0x10, RZ ;  /* 0x000000100d027819 */ /* 0x000fe200000006ff */
[C---:B------:R-:W-:Y:S01]  /*e9e0*/  IMAD.U32 R13, R12.reuse, 0x10000, RZ ;  /* 0x000100000c0d7824 */ /* 0x040fe200078e00ff */
[----:B------:R-:W-:Y:S02]  /*e9f0*/  LOP3.LUT R22, R12, 0xffff0000, RZ, 0xc0, !PT ;  /* 0xffff00000c167812 */ /* 0x000fe400078ec0ff */
[----:B------:R-:W-:-:S02]  /*ea00*/  SHF.L.U32 R33, R15, 0x10, RZ ;  /* 0x000000100f217819 */ /* 0x000fc400000006ff */
[----:B------:R-:W-:Y:S01]  /*ea10*/  LOP3.LUT R27, R15, 0xffff0000, RZ, 0xc0, !PT ;  /* 0xffff00000f1b7812 */ /* 0x000fe200078ec0ff */
[C---:B------:R-:W-:Y:S01]  /*ea20*/  IMAD.U32 R18, R14.reuse, 0x10000, RZ ;  /* 0x000100000e127824 */ /* 0x040fe200078e00ff */
[----:B------:R-:W-:Y:S02]  /*ea30*/  LOP3.LUT R24, R14, 0xffff0000, RZ, 0xc0, !PT ;  /* 0xffff00000e187812 */ /* 0x000fe400078ec0ff */
[----:B---3--:R-:W-:Y:S02]  /*ea40*/  LOP3.LUT R25, R6, 0xffff0000, RZ, 0xc0, !PT ;  /* 0xffff000006197812 */ /* 0x008fe400078ec0ff */
[----:B--2---:R-:W-:Y:S02]  /*ea50*/  LOP3.LUT R23, R4, 0xffff0000, RZ, 0xc0, !PT ;  /* 0xffff000004177812 */ /* 0x004fe400078ec0ff */
        /* <DEDUP_REMOVED lines=8> */
[-C--:B------:R-:W-:Y:S01]  /*eae0*/  FMUL.FTZ R2, R27, R16.reuse ;  /* 0x000000101b027220 */ /* 0x080fe20000410000 */
[----:B------:R-:W-:Y:S01]  /*eaf0*/  SHF.L.U32 R4, R4, 0x10, RZ ;  /* 0x0000001004047819 */ /* 0x000fe200000006ff */
[----:B------:R-:W-:Y:S01]  /*eb00*/  IMAD.U32 R6, R6, 0x10000, RZ ;  /* 0x0001000006067824 */ /* 0x000fe200078e00ff */
[----:B------:R-:W-:Y:S01]  /*eb10*/  SHF.L.U32 R7, R7, 0x10, RZ ;  /* 0x0000001007077819 */ /* 0x000fe200000006ff */
        /* <DEDUP_REMOVED lines=14> */
.L_x_7056:
[----:B------:R-:W-:Y:S05]  /*ec00*/  BSYNC.RECONVERGENT B0 ;  /* 0x0000000000007941 */ /* 0x000fea0003800200 */
.L_x_7055:
[----:B-----5:R1:W-:Y:S02]  /*ec10*/  STS.128 [R60+0x1000], R12 ;  /* 0x0010000c3c007388 */ /* 0x0203e40000000c00 */
.L_x_7054:
[----:B------:R-:W-:Y:S05]  /*ec20*/  BSYNC.RECONVERGENT B1 ;  /* 0x0000000000017941 */ /* 0x000fea0003800200 */
.L_x_7053:
        /* <DEDUP_REMOVED lines=24> */
[----:B------:R-:W-:Y:S02]  /*edb0*/  SHF.L.U32 R7, R12, 0x10, RZ ;  /* 0x000000100c077819 */ /* 0x000fe400000006ff */
[C---:B------:R-:W-:Y:S01]  /*edc0*/  LOP3.LUT R0, R13.reuse, 0xffff0000, RZ, 0xc0, !PT ;  /* 0xffff00000d007812 */ /* 0x040fe200078ec0ff */
[----:B------:R-:W-:Y:S01]  /*edd0*/  IMAD.U32 R18, R13, 0x10000, RZ ;  /* 0x000100000d127824 */ /* 0x000fe200078e00ff */
[----:B------:R-:W-:-:S02]  /*ede0*/  SHF.L.U32 R17, R14, 0x10, RZ ;  /* 0x000000100e117819 */ /* 0x000fc400000006ff */
[----:B------:R-:W-:Y:S01]  /*edf0*/  LOP3.LUT R13, R14, 0xffff0000, RZ, 0xc0, !PT ;  /* 0xffff00000e0d7812 */ /* 0x000fe200078ec0ff */
[C---:B------:R-:W-:Y:S01]  /*ee00*/  IMAD.U32 R14, R15.reuse, 0x10000, RZ ;  /* 0x000100000f0e7824 */ /* 0x040fe200078e00ff */
[----:B------:R-:W-:Y:S02]  /*ee10*/  LOP3.LUT R12, R15, 0xffff0000, RZ, 0xc0, !PT ;  /* 0xffff00000f0c7812 */ /* 0x000fe400078ec0ff */
[----:B---3--:R-:W-:Y:S01]  /*ee20*/  SHF.L.U32 R9, R4, 0x10, RZ ;  /* 0x0000001004097819 */ /* 0x008fe200000006ff */
[C---:B--2---:R-:W-:Y:S01]  /*ee30*/  IMAD.U32 R8, R2.reuse, 0x10000, RZ ;  /* 0x0001000002087824 */ /* 0x044fe200078e00ff */
[----:B------:R-:W-:-:S03]  /*ee40*/  LOP3.LUT R19, R2, 0xffff0000, RZ, 0xc0, !PT ;  /* 0xffff000002137812 */ /* 0x000fc600078ec0ff */
[----:B------:R-:W-:Y:S01]  /*ee50*/  FMUL.FTZ R23, R6, R9 ;  /* 0x0000000906177220 */ /* 0x000fe20000410000 */
[----:B------:R-:W-:Y:S01]  /*ee60*/  LOP3.LUT R21, R4, 0xffff0000, RZ, 0xc0, !PT ;  /* 0xffff000004157812 */ /* 0x000fe200078ec0ff */
[-C--:B------:R-:W-:Y:S02]  /*ee70*/  FMUL.FTZ R2, R6, R8.reuse ;  /* 0x0000000806027220 */ /* 0x080fe40000410000 */
[C---:B------:R-:W-:Y:S01]  /*ee80*/  FFMA.FTZ R23, R7.reuse, R8, R23 ;  /* 0x0000000807177223 */ /* 0x040fe20000010017 */
[C---:B------:R-:W-:Y:S01]  /*ee90*/  FMUL.FTZ R15, R0.reuse, R19 ;  /* 0x00000013000f7220 */ /* 0x040fe20000410000 */
[----:B------:R-:W-:Y:S01]  /*eea0*/  FFMA.FTZ R2, R7, R9, -R2 ;  /* 0x0000000907027223 */ /* 0x000fe20000010802 */
[----:B------:R-:W-:Y:S01]  /*eeb0*/  FMUL.FTZ R7, R0, R21 ;  /* 0x0000001500077220 */ /* 0x000fe20000410000 */
[----:B------:R-:W-:Y:S01]  /*eec0*/  SHF.L.U32 R0, R3, 0x10, RZ ;  /* 0x0000001003007819 */ /* 0x000fe200000006ff */
[----:B------:R-:W-:Y:S01]  /*eed0*/  IMAD.U32 R4, R5, 0x10000, RZ ;  /* 0x0001000005047824 */ /* 0x000fe200078e00ff */
[----:B------:R-:W-:-:S02]  /*eee0*/  LOP3.LUT R3, R3, 0xffff0000, RZ, 0xc0, !PT ;  /* 0xffff000003037812 */ /* 0x000fc400078ec0ff */
[----:B------:R-:W-:Y:S01]  /*eef0*/  LOP3.LUT R5, R5, 0xffff0000, RZ, 0xc0, !PT ;  /* 0xffff000005057812 */ /* 0x000fe200078ec0ff */
[C---:B------:R-:W-:Y:S01]  /*ef00*/  FFMA.FTZ R15, R18.reuse, R21, -R15 ;  /* 0x00000015120f7223 */ /* 0x040fe2000001080f */
        /* <DEDUP_REMOVED lines=11> */
[----:B------:R-:W-:Y:S01]  /*efc0*/  F2FP.BF16.F32.PACK_AB R14, R13, R6 ;  /* 0x000000060d0e723e */ /* 0x000fe200000010ff */
[----:B------:R-:W-:Y:S01]  /*efd0*/  IMAD.MOV.U32 R13, RZ, RZ, R3 ;  /* 0x000000ffff0d7224 */ /* 0x000fe200078e0003 */
[----:B------:R-:W-:Y:S02]  /*efe0*/  F2FP.BF16.F32.PACK_AB R15, R12, R7 ;  /* 0x000000070c0f723e */ /* 0x000fe400000010ff */
[----:B------:R-:W-:Y:S02]  /*eff0*/  MOV R12, R2 ;  /* 0x00000002000c7202 */ /* 0x000fe40000000f00 */
.L_x_7058:
[----:B------:R-:W-:Y:S05]  /*f000*/  BSYNC.RECONVERGENT B0 ;  /* 0x0000000000007941 */ /* 0x000fea0003800200 */
.L_x_7057:
[----:B-----5:R1:W-:Y:S01]  /*f010*/  STS.128 [R60+0x1800], R12 ;  /* 0x0018000c3c007388 */ /* 0x0203e20000000c00 */
[----:B------:R-:W-:Y:S05]  /*f020*/  BRA `(.L_x_7042) ;  /* 0x0000001400f47947 */ /* 0x000fea0003800000 */
.L_x_7043:
        /* <DEDUP_REMOVED lines=48> */
[C---:B------:R-:W-:Y:S01]  /*f330*/  SHF.L.U32 R5, R7.reuse, 0x10, RZ ;  /* 0x0000001007057819 */ /* 0x040fe200000006ff */
[----:B------:R-:W-:Y:S01]  /*f340*/  IMAD.U32 R44, R16, 0x10000, RZ ;  /* 0x00010000102c7824 */ /* 0x000fe200078e00ff */
        /* <DEDUP_REMOVED lines=43> */
.L_x_7063:
[----:B------:R-:W-:Y:S05]  /*f600*/  BSYNC.RECONVERGENT B0 ;  /* 0x0000000000007941 */ /* 0x000fea0003800200 */
.L_x_7062:
[----:B-----5:R2:W-:Y:S01]  /*f610*/  STS.128 [R60], R20 ;  /* 0x000000143c007388 */ /* 0x0205e20000000c00 */
[----:B------:R-:W-:Y:S05]  /*f620*/  BRA `(.L_x_7060) ;  /* 0x0000000000047947 */ /* 0x000fea0003800000 */
.L_x_7061:
[----:B------:R3:W-:Y:S02]  /*f630*/  STS.128 [R60], RZ ;  /* 0x000000ff3c007388 */ /* 0x0007e40000000c00 */
.L_x_7060:
[----:B------:R-:W-:Y:S05]  /*f640*/  BSYNC.RECONVERGENT B1 ;  /* 0x0000000000017941 */ /* 0x000fea0003800200 */
.L_x_7059:
        /* <DEDUP_REMOVED lines=24> */
[----:B------:R-:W4:Y:S01]  /*f7d0*/  LD.E.128 R4, desc[UR4][R4.64] ;  /* 0x0000000404047980 */ /* 0x000f22000c101d00 */
[----:B------:R-:W-:-:S04]  /*f7e0*/  IADD3 R12, P0, PT, R30, R15, RZ ;  /* 0x0000000f1e0c7210 */ /* 0x000fc80007f1e0ff */
[----:B------:R-:W3:Y:S01]  /*f7f0*/  LD.E.128 R16, desc[UR4][R16.64] ;  /* 0x0000000410107980 */ /* 0x000ee2000c101d00 */
        /* <DEDUP_REMOVED lines=62> */
.L_x_7067:
[----:B------:R-:W-:Y:S05]  /*fbe0*/  BSYNC.RECONVERGENT B0 ;  /* 0x0000000000007941 */ /* 0x000fea0003800200 */
.L_x_7066:
[----:B-----5:R4:W-:Y:S02]  /*fbf0*/  STS.128 [R60+0x800], R20 ;  /* 0x000800143c007388 */ /* 0x0209e40000000c00 */
.L_x_7065:
[----:B------:R-:W-:Y:S05]  /*fc00*/  BSYNC.RECONVERGENT B1 ;  /* 0x0000000000017941 */ /* 0x000fea0003800200 */
.L_x_7064:
        /* <DEDUP_REMOVED lines=73> */
[C---:B------:R-:W-:Y:S01]  /*100a0*/  SHF.L.U32 R12, R15.reuse, 0x10, RZ ;  /* 0x000000100f0c7819 */ /* 0x040fe200000006ff */
[----:B------:R-:W-:Y:S01]  /*100b0*/  @!P3 FADD.FTZ R40, -R40, -RZ ;  /* 0x800000ff2828b221 */ /* 0x000fe20000010100 */
[----:B------:R-:W-:Y:S01]  /*100c0*/  LOP3.LUT R14, R15, 0xffff0000, RZ, 0xc0, !PT ;  /* 0xffff00000f0e7812 */ /* 0x000fe200078ec0ff */
[----:B------:R-:W-:Y:S01]  /*100d0*/  FFMA.FTZ R4, R35, R5, R4 ;  /* 0x0000000523047223 */ /* 0x000fe20000010004 */
        /* <DEDUP_REMOVED lines=15> */
.L_x_7071:
[----:B------:R-:W-:Y:S05]  /*101d0*/  BSYNC.RECONVERGENT B0 ;  /* 0x0000000000007941 */ /* 0x000fea0003800200 */
.L_x_7070:
[----:B-----5:R4:W-:Y:S02]  /*101e0*/  STS.128 [R60+0x1000], R20 ;  /* 0x001000143c007388 */ /* 0x0209e40000000c00 */
.L_x_7069:
[----:B------:R-:W-:Y:S05]  /*101f0*/  BSYNC.RECONVERGENT B1 ;  /* 0x0000000000017941 */ /* 0x000fea0003800200 */
.L_x_7068:
[----:B--2---:R-:W-:-:S04]  /*10200*/  IADD3 R16, PT, PT, R166, 0x30, RZ ;  /* 0x00000030a6107810 */ /* 0x004fc80007ffe0ff */
        /* <DEDUP_REMOVED lines=24> */
[----:B----4-:R-:W-:Y:S02]  /*10390*/  IADD3 R20, P0, PT, R28, R3, RZ ;  /* 0x000000031c147210 */ /* 0x010fe40007f1e0ff */
[----:B------:R-:W4:Y:S02]  /*103a0*/  LD.E.128 R12, desc[UR4][R12.64] ;  /* 0x000000040c0c7980 */ /* 0x000f24000c101d00 */
[----:B------:R-:W-:Y:S02]  /*103b0*/  IADD3.X R21, PT, PT, R29, R9, RZ, P0, !PT ;  /* 0x000000091d157210 */ /* 0x000fe400007fe4ff */
[----:B------:R-:W-:-:S04]  /*103c0*/  IADD3 R28, P0, PT, R30, R3, RZ ;  /* 0x000000031e1c7210 */ /* 0x000fc80007f1e0ff */
        /* <DEDUP_REMOVED lines=11> */
[C---:B----4-:R-:W-:Y:S01]  /*10480*/  IMAD.U32 R6, R13.reuse, 0x10000, RZ ;  /* 0x000100000d067824 */ /* 0x050fe200078e00ff */
[----:B------:R-:W-:-:S02]  /*10490*/  LOP3.LUT R24, R13, 0xffff0000, RZ, 0xc0, !PT ;  /* 0xffff00000d187812 */ /* 0x000fc400078ec0ff */
[C---:B------:R-:W-:Y:S02]  /*104a0*/  SHF.L.U32 R19, R14.reuse, 0x10, RZ ;  /* 0x000000100e137819 */ /* 0x040fe400000006ff */
[----:B------:R-:W-:Y:S02]  /*104b0*/  LOP3.LUT R13, R14, 0xffff0000, RZ, 0xc0, !PT ;  /* 0xffff00000e0d7812 */ /* 0x000fe400078ec0ff */
[----:B------:R-:W-:Y:S02]  /*104c0*/  SHF.L.U32 R17, R12, 0x10, RZ ;  /* 0x000000100c117819 */ /* 0x000fe400000006ff */
[C---:B--2---:R-:W-:Y:S02]  /*104d0*/  SHF.L.U32 R34, R20.reuse, 0x10, RZ ;  /* 0x0000001014227819 */ /* 0x044fe400000006ff */
[----:B------:R-:W-:Y:S02]  /*104e0*/  LOP3.LUT R14, R20, 0xffff0000, RZ, 0xc0, !PT ;  /* 0xffff0000140e7812 */ /* 0x000fe400078ec0ff */
[----:B------:R-:W-:Y:S01]  /*104f0*/  LOP3.LUT R7, R12, 0xffff0000, RZ, 0xc0, !PT ;  /* 0xffff00000c077812 */ /* 0x000fe200078ec0ff */
[C---:B------:R-:W-:Y:S01]  /*10500*/  IMAD.U32 R12, R15.reuse, 0x10000, RZ ;  /* 0x000100000f0c7824 */ /* 0x040fe200078e00ff */
[----:B------:R-:W-:Y:S01]  /*10510*/  LOP3.LUT R20, R22, 0xffff0000, RZ, 0xc0, !PT ;  /* 0xffff000016147812 */ /* 0x000fe200078ec0ff */
[----:B------:R-:W-:Y:S01]  /*10520*/  @!P3 FADD.FTZ R14, -R14, -RZ ;  /* 0x800000ff0e0eb221 */ /* 0x000fe20000010100 */
[----:B------:R-:W-:Y:S01]  /*10530*/  LOP3.LUT R25, R15, 0xffff0000, RZ, 0xc0, !PT ;  /* 0xffff00000f197812 */ /* 0x000fe200078ec0ff */
[C---:B------:R-:W-:Y:S01]  /*10540*/  IMAD.U32 R15, R21.reuse, 0x10000, RZ ;  /* 0x00010000150f7824 */ /* 0x040fe200078e00ff */
[----:B------:R-:W-:Y:S01]  /*10550*/  LOP3.LUT R27, R21, 0xffff0000, RZ, 0xc0, !PT ;  /* 0xffff0000151b7812 */ /* 0x000fe200078ec0ff */
[C---:B------:R-:W-:Y:S01]  /*10560*/  IMAD.U32 R21, R23.reuse, 0x10000, RZ ;  /* 0x0001000017157824 */ /* 0x040fe200078e00ff */
[----:B------:R-:W-:Y:S01]  /*10570*/  SHF.L.U32 R36, R22, 0x10, RZ ;  /* 0x0000001016247819 */ /* 0x000fe200000006ff */
[----:B------:R-:W-:Y:S01]  /*10580*/  @!P3 FADD.FTZ R20, -R20, -RZ ;  /* 0x800000ff1414b221 */ /* 0x000fe20000010100 */
[----:B------:R-:W-:Y:S01]  /*10590*/  LOP3.LUT R22, R23, 0xffff0000, RZ, 0xc0, !PT ;  /* 0xffff000017167812 */ /* 0x000fe200078ec0ff */
[----:B------:R-:W-:Y:S01]  /*105a0*/  @!P3 FADD.FTZ R34, -R34, -RZ ;  /* 0x800000ff2222b221 */ /* 0x000fe20000010100 */
[----:B------:R-:W-:Y:S01]  /*105b0*/  @!P3 FADD.FTZ R21, -R21, -RZ ;  /* 0x800000ff1515b221 */ /* 0x000fe20000010100 */
[----:B------:R-:W-:Y:S01]  /*105c0*/  @!P3 FADD.FTZ R15, -R15, -RZ ;  /* 0x800000ff0f0fb221 */ /* 0x000fe20000010100 */
[----:B------:R-:W-:Y:S01]  /*105d0*/  @!P3 FADD.FTZ R27, -R27, -RZ ;  /* 0x800000ff1b1bb221 */ /* 0x000fe20000010100 */
[----:B------:R-:W-:Y:S01]  /*105e0*/  FMUL.FTZ R7, R7, R14 ;  /* 0x0000000e07077220 */ /* 0x000fe20000410000 */
[----:B------:R-:W-:Y:S01]  /*105f0*/  @!P3 FADD.FTZ R22, -R22, -RZ ;  /* 0x800000ff1616b221 */ /* 0x000fe20000010100 */
[----:B------:R-:W-:Y:S01]  /*10600*/  FMUL.FTZ R20, R13, R20 ;  /* 0x000000140d147220 */ /* 0x000fe20000410000 */
[C---:B---3--:R-:W-:Y:S01]  /*10610*/  SHF.L.U32 R14, R28.reuse, 0x10, RZ ;  /* 0x000000101c0e7819 */ /* 0x048fe200000006ff */
[----:B------:R-:W-:Y:S01]  /*10620*/  FMUL.FTZ R34, R17, R34 ;  /* 0x0000002211227220 */ /* 0x000fe20000410000 */
[----:B------:R-:W-:Y:S01]  /*10630*/  LOP3.LUT R13, R28, 0xffff0000, RZ, 0xc0, !PT ;  /* 0xffff00001c0d7812 */ /* 0x000fe200078ec0ff */
[----:B------:R-:W-:Y:S01]  /*10640*/  FMUL.FTZ R21, R12, R21 ;  /* 0x000000150c157220 */ /* 0x000fe20000410000 */
[C---:B------:R-:W-:Y:S01]  /*10650*/  LOP3.LUT R28, R29.reuse, 0xffff0000, RZ, 0xc0, !PT ;  /* 0xffff00001d1c7812 */ /* 0x040fe200078ec0ff */
[----:B------:R-:W-:Y:S01]  /*10660*/  FMUL.FTZ R6, R6, R15 ;  /* 0x0000000f06067220 */ /* 0x000fe20000410000 */
[----:B------:R-:W-:Y:S01]  /*10670*/  FMUL.FTZ R27, R24, R27 ;  /* 0x0000001b181b7220 */ /* 0x000fe20000410000 */
[----:B------:R-:W-:Y:S01]  /*10680*/  @!P3 FADD.FTZ R36, -R36, -RZ ;  /* 0x800000ff2424b221 */ /* 0x000fe20000010100 */
[----:B------:R-:W-:-:S02]  /*10690*/  IMAD.U32 R12, R29, 0x10000, RZ ;  /* 0x000100001d0c7824 */ /* 0x000fc400078e00ff */
[----:B------:R-:W-:Y:S01]  /*106a0*/  FMUL.FTZ R25, R25, R22 ;  /* 0x0000001619197220 */ /* 0x000fe20000410000 */
[C---:B------:R-:W-:Y:S01]  /*106b0*/  SHF.L.U32 R22, R30.reuse, 0x10, RZ ;  /* 0x000000101e167819 */ /* 0x040fe200000006ff */
[----:B------:R-:W-:Y:S01]  /*106c0*/  FFMA.FTZ R3, R3, R14, R34 ;  /* 0x0000000e03037223 */ /* 0x000fe20000010022 */
[----:B------:R-:W-:Y:S01]  /*106d0*/  LOP3.LUT R17, R30, 0xffff0000, RZ, 0xc0, !PT ;  /* 0xffff00001e117812 */ /* 0x000fe200078ec0ff */
[----:B------:R-:W-:Y:S01]  /*106e0*/  FFMA.FTZ R2, R2, R13, R7 ;  /* 0x0000000d02027223 */ /* 0x000fe20000010007 */
[----:B------:R-:W-:Y:S01]  /*106f0*/  LOP3.LUT R30, R31, 0xffff0000, RZ, 0xc0, !PT ;  /* 0xffff00001f1e7812 */ /* 0x000fe200078ec0ff */
[----:B------:R-:W-:Y:S01]  /*10700*/  FMUL.FTZ R19, R19, R36 ;  /* 0x0000002413137220 */ /* 0x000fe20000410000 */
[----:B------:R-:W-:Y:S02]  /*10710*/  IMAD.U32 R15, R31, 0x10000, RZ ;  /* 0x000100001f0f7824 */ /* 0x000fe400078e00ff */
        /* <DEDUP_REMOVED lines=11> */
[----:B------:R-:W-:Y:S02]  /*107d0*/  MOV R4, R2 ;  /* 0x0000000200047202 */ /* 0x000fe40000000f00 */
.L_x_7073:
[----:B------:R-:W-:Y:S05]  /*107e0*/  BSYNC.RECONVERGENT B0 ;  /* 0x0000000000007941 */ /* 0x000fea0003800200 */
.L_x_7072:
[----:B-----5:R1:W-:Y:S02]  /*107f0*/  STS.128 [R60+0x1800], R4 ;  /* 0x001800043c007388 */ /* 0x0203e40000000c00 */
.L_x_7042:
[----:B------:R-:W-:Y:S05]  /*10800*/  BSYNC.RECONVERGENT B2 ;  /* 0x0000000000027941 */ /* 0x000fea0003800200 */
.L_x_7033:
[----:B-1----:R-:W-:Y:S01]  /*10810*/  IADD3 R3, PT, PT, -R72, R65, RZ ;  /* 0x0000004148037210 */ /* 0x002fe20007ffe1ff */
[----:B------:R-:W-:Y:S03]  /*10820*/  BSSY.RECONVERGENT B0, `(.L_x_7074) ;  /* 0x000000c000007945 */ /* 0x000fe60003800200 */
[----:B------:R-:W-:-:S13]  /*10830*/  ISETP.GE.AND P2, PT, R166, R3, PT ;  /* 0x00000003a600720c */ /* 0x000fda0003f46270 */
        /* <DEDUP_REMOVED lines=9> */
.L_x_7076:
[----:B------:R1:W-:Y:S02]  /*108d0*/  STS.128 [R60+0x2000], RZ ;  /* 0x002000ff3c007388 */ /* 0x0003e40000000c00 */
.L_x_7075:
[----:B------:R-:W-:Y:S05]  /*108e0*/  BSYNC.RECONVERGENT B0 ;  /* 0x0000000000007941 */ /* 0x000fea0003800200 */
.L_x_7074:
        /* <DEDUP_REMOVED lines=12> */
.L_x_7079:
[----:B------:R1:W-:Y:S02]  /*109b0*/  STS.128 [R60+0x2800], RZ ;  /* 0x002800ff3c007388 */ /* 0x0003e40000000c00 */
.L_x_7078:
[----:B------:R-:W-:Y:S05]  /*109c0*/  BSYNC.RECONVERGENT B0 ;  /* 0x0000000000007941 */ /* 0x000fea0003800200 */
.L_x_7077:
        /* <DEDUP_REMOVED lines=12> */
.L_x_7082:
[----:B------:R1:W-:Y:S02]  /*10a90*/  STS.128 [R60+0x3000], RZ ;  /* 0x003000ff3c007388 */ /* 0x0003e40000000c00 */
.L_x_7081:
[----:B------:R-:W-:Y:S05]  /*10aa0*/  BSYNC.RECONVERGENT B0 ;  /* 0x0000000000007941 */ /* 0x000fea0003800200 */
.L_x_7080:
        /* <DEDUP_REMOVED lines=12> */
.L_x_7085:
[----:B------:R1:W-:Y:S02]  /*10b70*/  STS.128 [R60+0x3800], RZ ;  /* 0x003800ff3c007388 */ /* 0x0003e40000000c00 */
.L_x_7084:
[----:B------:R-:W-:Y:S05]  /*10b80*/  BSYNC.RECONVERGENT B0 ;  /* 0x0000000000007941 */ /* 0x000fea0003800200 */
.L_x_7083:
        /* <DEDUP_REMOVED lines=16> */
.L_x_7088:
[----:B------:R1:W-:Y:S02]  /*10c90*/  STS.128 [R60+0x4000], RZ ;  /* 0x004000ff3c007388 */ /* 0x0003e40000000c00 */
.L_x_7087:
[----:B------:R-:W-:Y:S05]  /*10ca0*/  BSYNC.RECONVERGENT B0 ;  /* 0x0000000000007941 */ /* 0x000fea0003800200 */
.L_x_7086:
[----:B----4-:R-:W-:Y:S01]  /*10cb0*/  IADD3 R22, PT, PT, R166, 0x50, RZ ;  /* 0x00000050a6167810 */ /* 0x010fe20007ffe0ff */
        /* <DEDUP_REMOVED lines=12> */
.L_x_7091:
[----:B------:R4:W-:Y:S02]  /*10d80*/  STS.128 [R60+0x4800], RZ ;  /* 0x004800ff3c007388 */ /* 0x0009e40000000c00 */
.L_x_7090:
[----:B------:R-:W-:Y:S05]  /*10d90*/  BSYNC.RECONVERGENT B0 ;  /* 0x0000000000007941 */ /* 0x000fea0003800200 */
.L_x_7089:
[----:B---3--:R-:W-:Y:S01]  /*10da0*/  IADD3 R20, PT, PT, R166, 0x60, RZ ;  /* 0x00000060a6147810 */ /* 0x008fe20007ffe0ff */
        /* <DEDUP_REMOVED lines=15> */
.L_x_7094:
[----:B------:R3:W-:Y:S02]  /*10ea0*/  STS.128 [R60+0x5000], RZ ;  /* 0x005000ff3c007388 */ /* 0x0007e40000000c00 */
.L_x_7093:
[----:B------:R-:W-:Y:S05]  /*10eb0*/  BSYNC.RECONVERGENT B0 ;  /* 0x0000000000007941 */ /* 0x000fea0003800200 */
.L_x_7092:
[----:B------:R-:W-:Y:S01]  /*10ec0*/  IADD3 R18, PT, PT, R166, 0x70, RZ ;  /* 0x00000070a6127810 */ /* 0x000fe20007ffe0ff */
[----:B------:R-:W-:Y:S03]  /*10ed0*/  BSSY.RECONVERGENT B0, `(.L_x_7095) ;  /* 0x0000010000007945 */ /* 0x000fe60003800200 */
[----:B------:R-:W-:-:S13]  /*10ee0*/  ISETP.GE.AND P0, PT, R18, R3, PT ;  /* 0x000000031200720c */ /* 0x000fda0003f06270 */
[----:B------:R-:W-:Y:S05]  /*10ef0*/  @P0 BRA `(.L_x_7096) ;  /* 0x0000000000340947 */ /* 0x000fea0003800000 */
[----:B------:R-:W-:-:S13]  /*10f00*/  ISETP.GE.AND P0, PT, R10, R237, PT ;  /* 0x000000ed0a00720c */ /* 0x000fda0003f06270 */
[----:B------:R-:W-:Y:S05]  /*10f10*/  @P0 BRA `(.L_x_7097) ;  /* 0x0000000000280947 */ /* 0x000fea0003800000 */
[----:B-1-3--:R-:W-:Y:S01]  /*10f20*/  MOV R4, R28 ;  /* 0x0000001c00047202 */ /* 0x00afe20000000f00 */
        /* <DEDUP_REMOVED lines=9> */
.L_x_7097:
[----:B------:R1:W-:Y:S02]  /*10fc0*/  STS.128 [R60+0x5800], RZ ;  /* 0x005800ff3c007388 */ /* 0x0003e40000000c00 */
.L_x_7096:
[----:B------:R-:W-:Y:S05]  /*10fd0*/  BSYNC.RECONVERGENT B0 ;  /* 0x0000000000007941 */ /* 0x000fea0003800200 */
.L_x_7095:
[----:B------:R-:W-:Y:S01]  /*10fe0*/  LOP3.LUT R14, R166, 0x80, RZ, 0xfc, !PT ;  /* 0x00000080a60e7812 */ /* 0x000fe200078efcff */
        /* <DEDUP_REMOVED lines=15> */
.L_x_7100:
[----:B------:R1:W-:Y:S02]  /*110e0*/  STS.128 [R60+0x6000], RZ ;  /* 0x006000ff3c007388 */ /* 0x0003e40000000c00 */
.L_x_7099:
[----:B------:R-:W-:Y:S05]  /*110f0*/  BSYNC.RECONVERGENT B0 ;  /* 0x0000000000007941 */ /* 0x000fea0003800200 */
.L_x_7098:
[----:B------:R-:W-:Y:S01]  /*11100*/  IADD3 R12, PT, PT, R166, 0x90, RZ ;  /* 0x00000090a60c7810 */ /* 0x000fe20007ffe0ff */
[----:B------:R-:W-:Y:S03]  /*11110*/  BSSY.RECONVERGENT B0, `(.L_x_7101) ;  /* 0x000000d000007945 */ /* 0x000fe60003800200 */
[----:B------:R-:W-:-:S13]  /*11120*/  ISETP.GE.AND P0, PT, R12, R3, PT ;  /* 0x000000030c00720c */ /* 0x000fda0003f06270 */
[----:B------:R-:W-:Y:S05]  /*11130*/  @P0 BRA `(.L_x_7102) ;  /* 0x0000000000280947 */ /* 0x000fea0003800000 */
[----:B------:R-:W-:-:S13]  /*11140*/  ISETP.GE.AND P0, PT, R10, R237, PT ;  /* 0x000000ed0a00720c */ /* 0x000fda0003f06270 */
[----:B------:R-:W-:Y:S05]  /*11150*/  @P0 BRA `(.L_x_7103) ;  /* 0x00000000001c0947 */ /* 0x000fea0003800000 */
[----:B-1-3--:R-:W-:-:S04]  /*11160*/  LEA R4, P0, R222, R28, 0x8 ;  /* 0x0000001cde047211 */ /* 0x00afc800078040ff */
[----:B------:R-:W-:-:S05]  /*11170*/  LEA.HI.X R5, R222, R29, R223, 0x8, P0 ;  /* 0x0000001dde057211 */ /* 0x000fca00000f44df */
[----:B------:R-:W-:Y:S01]  /*11180*/  @!PT LDS RZ, [RZ] ;  /* 0x00000000fffff984 */ /* 0x000fe20000000800 */
[----:B------:R-:W-:Y:S01]  /*11190*/  @!PT LDS RZ, [RZ] ;  /* 0x00000000fffff984 */ /* 0x000fe20000000800 */
[----:B------:R-:W-:Y:S01]  /*111a0*/  @!PT LDS RZ, [RZ] ;  /* 0x00000000fffff984 */ /* 0x000fe20000000800 */
[----:B------:R1:W-:Y:S01]  /*111b0*/  LDGSTS.E.BYPASS.LTC128B.128 [R60+0x6800], desc[UR4][R4.64] ;  /* 0x06800000043c7fae */ /* 0x0003e2000b981a04 */
[----:B------:R-:W-:Y:S05]  /*111c0*/  BRA `(.L_x_7102) ;  /* 0x0000000000047947 */ /* 0x000fea0003800000 */
.L_x_7103:
[----:B------:R1:W-:Y:S02]  /*111d0*/  STS.128 [R60+0x6800], RZ ;  /* 0x006800ff3c007388 */ /* 0x0003e40000000c00 */
.L_x_7102:
[----:B------:R-:W-:Y:S05]  /*111e0*/  BSYNC.RECONVERGENT B0 ;  /* 0x0000000000007941 */ /* 0x000fea0003800200 */
.L_x_7101:
        /* <DEDUP_REMOVED lines=16> */
.L_x_7106:
[----:B------:R1:W-:Y:S02]  /*112f0*/  STS.128 [R60+0x7000], RZ ;  /* 0x007000ff3c007388 */ /* 0x0003e40000000c00 */
.L_x_7105:
[----:B------:R-:W-:Y:S05]  /*11300*/  BSYNC.RECONVERGENT B0 ;  /* 0x0000000000007941 */ /* 0x000fea0003800200 */
.L_x_7104:
        /* <DEDUP_REMOVED lines=16> */
.L_x_7109:
[----:B------:R1:W-:Y:S02]  /*11410*/  STS.128 [R60+0x7800], RZ ;  /* 0x007800ff3c007388 */ /* 0x0003e40000000c00 */
.L_x_7108:
[----:B------:R-:W-:Y:S05]  /*11420*/  BSYNC.RECONVERGENT B0 ;  /* 0x0000000000007941 */ /* 0x000fea0003800200 */
.L_x_7107:
[----:B-1-3--:R-:W-:Y:S01]  /*11430*/  IADD3 R4, PT, PT, R166, 0xc0, RZ ;  /* 0x000000c0a6047810 */ /* 0x00afe20007ffe0ff */
        /* <DEDUP_REMOVED lines=15> */
.L_x_7112:
[----:B------:R3:W-:Y:S02]  /*11530*/  STS.128 [R60+0x8000], RZ ;  /* 0x008000ff3c007388 */ /* 0x0007e40000000c00 */
.L_x_7111:
[----:B------:R-:W-:Y:S05]  /*11540*/  BSYNC.RECONVERGENT B0 ;  /* 0x0000000000007941 */ /* 0x000fea0003800200 */
.L_x_7110:
        /* <DEDUP_REMOVED lines=16> */
.L_x_7115:
[----:B------:R1:W-:Y:S02]  /*11650*/  STS.128 [R60+0x8800], RZ ;  /* 0x008800ff3c007388 */ /* 0x0003e40000000c00 */
.L_x_7114:
[----:B------:R-:W-:Y:S05]  /*11660*/  BSYNC.RECONVERGENT B0 ;  /* 0x0000000000007941 */ /* 0x000fea0003800200 */
.L_x_7113:
        /* <DEDUP_REMOVED lines=16> */
.L_x_7118:
[----:B------:R1:W-:Y:S02]  /*11770*/  STS.128 [R60+0x9000], RZ ;  /* 0x009000ff3c007388 */ /* 0x0003e40000000c00 */
.L_x_7117:
[----:B------:R-:W-:Y:S05]  /*11780*/  BSYNC.RECONVERGENT B0 ;  /* 0x0000000000007941 */ /* 0x000fea0003800200 */
.L_x_7116:
        /* <DEDUP_REMOVED lines=14> */
.L_x_7121:
[----:B------:R1:W-:Y:S02]  /*11870*/  STS.128 [R60+0x9800], RZ ;  /* 0x009800ff3c007388 */ /* 0x0003e40000000c00 */
.L_x_7120:
[----:B------:R-:W-:Y:S05]  /*11880*/  BSYNC.RECONVERGENT B0 ;  /* 0x0000000000007941 */ /* 0x000fea0003800200 */
.L_x_7119:
[----:B------:R-:W2:Y:S04]  /*11890*/  LD.E.64 R34, desc[UR4][R164.64+0x1c0] ;  /* 0x0001c004a4227980 */ /* 0x000ea8000c101b00 */
[----:B-1----:R-:W3:Y:S01]  /*118a0*/  LD.E.64 R30, desc[UR4][R164.64+0x1b8] ;  /* 0x0001b804a41e7980 */ /* 0x002ee2000c101b00 */
[----:B------:R-:W-:Y:S02]  /*118b0*/  MOV R28, R234 ;  /* 0x000000ea001c7202 */ /* 0x000fe40000000f00 */
[----:B------:R-:W-:Y:S01]  /*118c0*/  MOV R29, RZ ;  /* 0x000000ff001d7202 */ /* 0x000fe20000000f00 */
        /* <DEDUP_REMOVED lines=15> */
[----:B-1----:R-:W-:Y:S05]  /*119c0*/  @P2 BRA `(.L_x_7123) ;  /* 0x0000000000242947 */ /* 0x002fea0003800000 */
[----:B------:R-:W-:-:S13]  /*119d0*/  ISETP.GE.AND P0, PT, R10, R237, PT ;  /* 0x000000ed0a00720c */ /* 0x000fda0003f06270 */
[----:B------:R-:W-:Y:S05]  /*119e0*/  @P0 BRA `(.L_x_7124) ;  /* 0x0000000000140947 */ /* 0x000fea0003800000 */
[----:B------:R-:W-:Y:S01]  /*119f0*/  @!PT LDS RZ, [RZ] ;  /* 0x00000000fffff984 */ /* 0x000fe20000000800 */
[----:B------:R-:W-:Y:S01]  /*11a00*/  @!PT LDS RZ, [RZ] ;  /* 0x00000000fffff984 */ /* 0x000fe20000000800 */
[----:B------:R-:W-:Y:S01]  /*11a10*/  @!PT LDS RZ, [RZ] ;  /* 0x00000000fffff984 */ /* 0x000fe20000000800 */
[----:B------:R2:W-:Y:S01]  /*11a20*/  LDGSTS.E.BYPASS.LTC128B.128 [R60+0xa000], desc[UR4][R230.64] ;  /* 0x0a000000e63c7fae */ /* 0x0005e2000b981a04 */
[----:B------:R-:W-:Y:S05]  /*11a30*/  BRA `(.L_x_7125) ;  /* 0x00000000000c7947 */ /* 0x000fea0003800000 */
.L_x_7124:
[----:B------:R1:W-:Y:S01]  /*11a40*/  STS.128 [R60+0xa000], RZ ;  /* 0x00a000ff3c007388 */ /* 0x0003e20000000c00 */
[----:B------:R-:W-:Y:S05]  /*11a50*/  BRA `(.L_x_7125) ;  /* 0x0000000000047947 */ /* 0x000fea0003800000 */
.L_x_7123:
[----:B------:R3:W-:Y:S02]  /*11a60*/  STS.128 [R60+0xa000], RZ ;  /* 0x00a000ff3c007388 */ /* 0x0007e40000000c00 */
.L_x_7125:
[----:B------:R-:W-:Y:S05]  /*11a70*/  BSYNC.RECONVERGENT B0 ;  /* 0x0000000000007941 */ /* 0x000fea0003800200 */
.L_x_7122:
        /* <DEDUP_REMOVED lines=13> */
.L_x_7128:
[----:B------:R1:W-:Y:S02]  /*11b50*/  STS.128 [R60+0xa800], RZ ;  /* 0x00a800ff3c007388 */ /* 0x0003e40000000c00 */
.L_x_7127:
[----:B------:R-:W-:Y:S05]  /*11b60*/  BSYNC.RECONVERGENT B0 ;  /* 0x0000000000007941 */ /* 0x000fea0003800200 */
.L_x_7126:
        /* <DEDUP_REMOVED lines=13> */
.L_x_7131:
[----:B------:R1:W-:Y:S02]  /*11c40*/  STS.128 [R60+0xb000], RZ ;  /* 0x00b000ff3c007388 */ /* 0x0003e40000000c00 */
.L_x_7130:
[----:B------:R-:W-:Y:S05]  /*11c50*/  BSYNC.RECONVERGENT B0 ;  /* 0x0000000000007941 */ /* 0x000fea0003800200 */
.L_x_7129:
        /* <DEDUP_REMOVED lines=13> */
.L_x_7134:
[----:B------:R1:W-:Y:S02]  /*11d30*/  STS.128 [R60+0xb800], RZ ;  /* 0x00b800ff3c007388 */ /* 0x0003e40000000c00 */
.L_x_7133:
[----:B------:R-:W-:Y:S05]  /*11d40*/  BSYNC.RECONVERGENT B0 ;  /* 0x0000000000007941 */ /* 0x000fea0003800200 */
.L_x_7132:
        /* <DEDUP_REMOVED lines=16> */
.L_x_7137:
[----:B------:R1:W-:Y:S02]  /*11e50*/  STS.128 [R60+0xc000], RZ ;  /* 0x00c000ff3c007388 */ /* 0x0003e40000000c00 */
.L_x_7136:
[----:B------:R-:W-:Y:S05]  /*11e60*/  BSYNC.RECONVERGENT B0 ;  /* 0x0000000000007941 */ /* 0x000fea0003800200 */
.L_x_7135:
        /* <DEDUP_REMOVED lines=13> */
.L_x_7140:
[----:B------:R1:W-:Y:S02]  /*11f40*/  STS.128 [R60+0xc800], RZ ;  /* 0x00c800ff3c007388 */ /* 0x0003e40000000c00 */
.L_x_7139:
[----:B------:R-:W-:Y:S05]  /*11f50*/  BSYNC.RECONVERGENT B0 ;  /* 0x0000000000007941 */ /* 0x000fea0003800200 */
.L_x_7138:
        /* <DEDUP_REMOVED lines=16> */
.L_x_7143:
[----:B------:R1:W-:Y:S02]  /*12060*/  STS.128 [R60+0xd000], RZ ;  /* 0x00d000ff3c007388 */ /* 0x0003e40000000c00 */
.L_x_7142:
[----:B------:R-:W-:Y:S05]  /*12070*/  BSYNC.RECONVERGENT B0 ;  /* 0x0000000000007941 */ /* 0x000fea0003800200 */
.L_x_7141:
        /* <DEDUP_REMOVED lines=16> */
.L_x_7146:
[----:B------:R1:W-:Y:S02]  /*12180*/  STS.128 [R60+0xd800], RZ ;  /* 0x00d800ff3c007388 */ /* 0x0003e40000000c00 */
.L_x_7145:
[----:B------:R-:W-:Y:S05]  /*12190*/  BSYNC.RECONVERGENT B0 ;  /* 0x0000000000007941 */ /* 0x000fea0003800200 */
.L_x_7144:
        /* <DEDUP_REMOVED lines=16> */
.L_x_7149:
[----:B------:R1:W-:Y:S02]  /*122a0*/  STS.128 [R60+0xe000], RZ ;  /* 0x00e000ff3c007388 */ /* 0x0003e40000000c00 */
.L_x_7148:
[----:B------:R-:W-:Y:S05]  /*122b0*/  BSYNC.RECONVERGENT B0 ;  /* 0x0000000000007941 */ /* 0x000fea0003800200 */
.L_x_7147:
        /* <DEDUP_REMOVED lines=13> */
.L_x_7152:
[----:B------:R1:W-:Y:S02]  /*12390*/  STS.128 [R60+0xe800], RZ ;  /* 0x00e800ff3c007388 */ /* 0x0003e40000000c00 */
.L_x_7151:
[----:B------:R-:W-:Y:S05]  /*123a0*/  BSYNC.RECONVERGENT B0 ;  /* 0x0000000000007941 */ /* 0x000fea0003800200 */
.L_x_7150:
        /* <DEDUP_REMOVED lines=16> */
.L_x_7155:
[----:B------:R1:W-:Y:S02]  /*124b0*/  STS.128 [R60+0xf000], RZ ;  /* 0x00f000ff3c007388 */ /* 0x0003e40000000c00 */
.L_x_7154:
[----:B------:R-:W-:Y:S05]  /*124c0*/  BSYNC.RECONVERGENT B0 ;  /* 0x0000000000007941 */ /* 0x000fea0003800200 */
.L_x_7153:
        /* <DEDUP_REMOVED lines=16> */
.L_x_7158:
[----:B------:R1:W-:Y:S02]  /*125d0*/  STS.128 [R60+0xf800], RZ ;  /* 0x00f800ff3c007388 */ /* 0x0003e40000000c00 */
.L_x_7157:
[----:B------:R-:W-:Y:S05]  /*125e0*/  BSYNC.RECONVERGENT B0 ;  /* 0x0000000000007941 */ /* 0x000fea0003800200 */
.L_x_7156:
        /* <DEDUP_REMOVED lines=16> */
.L_x_7161:
[----:B------:R1:W-:Y:S02]  /*126f0*/  STS.128 [R60+0x10000], RZ ;  /* 0x010000ff3c007388 */ /* 0x0003e40000000c00 */
.L_x_7160:
[----:B------:R-:W-:Y:S05]  /*12700*/  BSYNC.RECONVERGENT B0 ;  /* 0x0000000000007941 */ /* 0x000fea0003800200 */
.L_x_7159:
        /* <DEDUP_REMOVED lines=16> */
.L_x_7164:
[----:B------:R1:W-:Y:S02]  /*12810*/  STS.128 [R60+0x10800], RZ ;  /* 0x010800ff3c007388 */ /* 0x0003e40000000c00 */
.L_x_7163:
[----:B------:R-:W-:Y:S05]  /*12820*/  BSYNC.RECONVERGENT B0 ;  /* 0x0000000000007941 */ /* 0x000fea0003800200 */
.L_x_7162:
        /* <DEDUP_REMOVED lines=16> */
.L_x_7167:
[----:B------:R1:W-:Y:S02]  /*12930*/  STS.128 [R60+0x11000], RZ ;  /* 0x011000ff3c007388 */ /* 0x0003e40000000c00 */
.L_x_7166:
[----:B------:R-:W-:Y:S05]  /*12940*/  BSYNC.RECONVERGENT B0 ;  /* 0x0000000000007941 */ /* 0x000fea0003800200 */
.L_x_7165:
        /* <DEDUP_REMOVED lines=14> */
.L_x_7170:
[----:B------:R1:W-:Y:S02]  /*12a30*/  STS.128 [R60+0x11800], RZ ;  /* 0x011800ff3c007388 */ /* 0x0003e40000000c00 */
.L_x_7169:
[----:B------:R-:W-:Y:S05]  /*12a40*/  BSYNC.RECONVERGENT B0 ;  /* 0x0000000000007941 */ /* 0x000fea0003800200 */
.L_x_7168:
[----:B------:R-:W2:Y:S01]  /*12a50*/  LD.E R2, desc[UR4][R164.64+0x18c] ;  /* 0x00018c04a4027980 */ /* 0x000ea2000c101900 */
[----:B------:R-:W-:Y:S01]  /*12a60*/  SHF.R.U32.HI R216, RZ, 0x1, R64 ;  /* 0x00000001ffd87819 */ /* 0x000fe20000011640 */
[C---:B------:R-:W-:Y:S01]  /*12a70*/  IMAD.SHL.U32 R0, R64.reuse, 0x40, RZ ;  /* 0x0000004040007824 */ /* 0x040fe200078e00ff */
[C---:B------:R-:W-:Y:S01]  /*12a80*/  R2P PR, R64.reuse, 0x6 ;  /* 0x0000000640007804 */ /* 0x040fe20000000000 */
[----:B------:R-:W-:Y:S01]  /*12a90*/  IMAD.SHL.U32 R217, R64, 0x20, RZ ;  /* 0x0000002040d97824 */ /* 0x000fe200078e00ff */
[----:B-1----:R-:W-:Y:S01]  /*12aa0*/  LOP3.LUT R5, R216, 0x8, RZ, 0xc0, !PT ;  /* 0x00000008d8057812 */ /* 0x002fe200078ec0ff */
[----:B------:R-:W-:Y:S01]  /*12ab0*/  IMAD.MOV.U32 R205, RZ, RZ, 0x40 ;  /* 0x00000040ffcd7424 */ /* 0x000fe200078e00ff */
[----:B------:R-:W-:Y:S01]  /*12ac0*/  LOP3.LUT R3, R0, 0x1c0, RZ, 0xc0, !PT ;  /* 0x000001c000037812 */ /* 0x000fe200078ec0ff */
[----:B------:R-:W-:Y:S01]  /*12ad0*/  IMAD.SHL.U32 R66, R64, 0x2, RZ ;  /* 0x0000000240427824 */ /* 0x000fe200078e00ff */
[----:B------:R-:W-:Y:S01]  /*12ae0*/  LOP3.LUT R6, R5, 0x1c0, R0, 0xf8, !PT ;  /* 0x000001c005067812 */ /* 0x000fe200078ef800 */
[----:B------:R-:W0:Y:S01]  /*12af0*/  LDGDEPBAR ;  /* 0x00000000000079af */ /* 0x000e220000000000 */
[----:B------:R-:W-:Y:S01]  /*12b00*/  LOP3.LUT R4, R3, 0x8, R64, 0xf8, !PT ;  /* 0x0000000803047812 */ /* 0x000fe200078ef840 */
[----:B------:R-:W-:Y:S01]  /*12b10*/  BSSY.RECONVERGENT B1, `(.L_x_7171) ;  /* 0x0000710000017945 */ /* 0x000fe20003800200 */
[----:B------:R-:W-:-:S02]  /*12b20*/  LOP3.LUT R217, R217, 0x7c00, RZ, 0xc0, !PT ;  /* 0x00007c00d9d97812 */ /* 0x000fc400078ec0ff */
[--C-:B------:R-:W-:Y:S02]  /*12b30*/  LOP3.LUT R3, R6, 0x38, R63.reuse, 0x78, !PT ;  /* 0x0000003806037812 */ /* 0x100fe400078e783f */
[----:B------:R-:W-:Y:S01]  /*12b40*/  LOP3.LUT R4, R4, 0x38, R63, 0x78, !PT ;  /* 0x0000003804047812 */ /* 0x000fe200078e783f */
[----:B------:R-:W-:Y:S01]  /*12b50*/  IMAD.MOV.U32 R63, RZ, RZ, 0x20 ;  /* 0x00000020ff3f7424 */ /* 0x000fe200078e00ff */
        /* <DEDUP_REMOVED lines=12> */
[----:B------:R-:W-:Y:S01]  /*12c20*/  IMAD.IADD R67, R208, 0x1, R63 ;  /* 0x00000001d0437824 */ /* 0x000fe200078e023f */
[----:B------:R-:W-:Y:S01]  /*12c30*/  LOP3.LUT R50, R50, 0x7, R51, 0xf8, !PT ;  /* 0x0000000732327812 */ /* 0x000fe200078ef833 */
[--C-:B------:R-:W-:Y:S01]  /*12c40*/  IMAD.IADD R220, R8, 0x1, R205.reuse ;  /* 0x0000000108dc7824 */ /* 0x100fe200078e02cd */
[----:B------:R-:W1:Y:S01]  /*12c50*/  LDSM.16.M88.4 R52, [R208+0x4800] ;  /* 0x00480000d034783b */ /* 0x000e620000000200 */
[----:B------:R-:W-:Y:S01]  /*12c60*/  IMAD.IADD R166, R208, 0x1, R205 ;  /* 0x00000001d0a67824 */ /* 0x000fe200078e02cd */
[----:B-----5:R-:W-:Y:S01]  /*12c70*/  IADD3 R48, PT, PT, R65, -R236, -R48 ;  /* 0x800000ec41307210 */ /* 0x020fe20007ffe830 */
[C---:B------:R-:W-:Y:S01]  /*12c80*/  IMAD.IADD R218, R63.reuse, 0x1, R220 ;  /* 0x000000013fda7824 */ /* 0x040fe200078e02dc */
[----:B------:R-:W3:Y:S01]  /*12c90*/  LDSM.16.M88.4 R112, [R208+0x2000] ;  /* 0x00200000d070783b */ /* 0x000ee20000000200 */
[----:B------:R-:W-:Y:S01]  /*12ca0*/  IMAD.IADD R167, R63, 0x1, R166 ;  /* 0x000000013fa77824 */ /* 0x000fe200078e02a6 */
[----:B------:R-:W-:Y:S01]  /*12cb0*/  LOP3.LUT R64, R66, 0x6, RZ, 0xc0, !PT ;  /* 0x0000000642407812 */ /* 0x000fe200078ec0ff */
[----:B------:R-:W-:Y:S01]  /*12cc0*/  IMAD R51, R235, 0x40, R65 ;  /* 0x00000040eb337824 */ /* 0x000fe200078e0241 */
[----:B------:R-:W4:Y:S01]  /*12cd0*/  LDSM.16.M88.4 R76, [R208+0x3800] ;  /* 0x00380000d04c783b */ /* 0x000f220000000200 */
[----:B------:R-:W-:-:S02]  /*12ce0*/  IADD3 R246, PT, PT, R9, R65, -R236 ;  /* 0x0000004109f67210 */ /* 0x000fc40007ffe8ec */
[----:B------:R-:W-:Y:S01]  /*12cf0*/  IMAD.IADD R244, R50, 0x1, R51 ;  /* 0x0000000132f47824 */ /* 0x000fe200078e0233 */
[----:B------:R-:W4:Y:S01]  /*12d00*/  LDSM.16.M88.4 R32, [R208+0x5800] ;  /* 0x00580000d020783b */ /* 0x000f220000000200 */
[----:B------:R-:W-:-:S03]  /*12d10*/  IMAD R51, R235, 0x40, R50 ;  /* 0x00000040eb337824 */ /* 0x000fc600078e0232 */
[----:B------:R-:W-:Y:S01]  /*12d20*/  LDSM.16.M88.4 R108, [R204] ;  /* 0x00000000cc6c783b */ /* 0x000fe20000000200 */
[----:B------:R-:W-:-:S03]  /*12d30*/  IMAD.IADD R246, R51, 0x1, R246 ;  /* 0x0000000133f67824 */ /* 0x000fc600078e02f6 */
[----:B------:R-:W4:Y:S02]  /*12d40*/  LDSM.16.M88.4 R4, [R67+0x4800] ;  /* 0x004800004304783b */ /* 0x000f240000000200 */
[C-C-:B------:R-:W-:Y:S02]  /*12d50*/  VIADDMNMX R245, R246.reuse, 0x1, R65.reuse, PT ;  /* 0x00000001f6f57846 */ /* 0x140fe40003800141 */
[----:B------:R-:W4:Y:S01]  /*12d60*/  LDSM.16.M88.4 R68, [R208+0x4000] ;  /* 0x00400000d044783b */ /* 0x000f220000000200 */
[----:B------:R-:W-:-:S03]  /*12d70*/  VIADDMNMX R246, R246, 0x9, R65, PT ;  /* 0x00000009f6f67846 */ /* 0x000fc60003800141 */
        /* <DEDUP_REMOVED lines=9> */
[C---:B---3--:R-:W-:Y:S03]  /*12e10*/  HMMA.16816.F32.BF16 R136, R132.reuse, R112, RZ ;  /* 0x000000708488723c */ /* 0x048fe600000418ff */
[----:B------:R-:W3:Y:S04]  /*12e20*/  LDSM.16.M88.4 R24, [R208+0x6000] ;  /* 0x00600000d018783b */ /* 0x000ee80000000200 */
[----:B------:R-:W3:Y:S01]  /*12e30*/  LDSM.16.M88.4 R176, [R208+0x7000] ;  /* 0x00700000d0b0783b */ /* 0x000ee20000000200 */
[C---:B------:R-:W-:Y:S03]  /*12e40*/  HMMA.16816.F32.BF16 R112, R132.reuse, R114, RZ ;  /* 0x000000728470723c */ /* 0x040fe600000418ff */
[----:B------:R-:W3:Y:S04]  /*12e50*/  LDSM.16.M88.4 R168, [R208+0x7800] ;  /* 0x00780000d0a8783b */ /* 0x000ee80000000200 */
[----:B------:R-:W3:Y:S01]  /*12e60*/  LDSM.16.M88.4 R156, [R208+0x8000] ;  /* 0x00800000d09c783b */ /* 0x000ee20000000200 */
[C---:B----4-:R-:W-:Y:S03]  /*12e70*/  HMMA.16816.F32.BF16 R80, R132.reuse, R76, RZ ;  /* 0x0000004c8450723c */ /* 0x050fe600000418ff */
[----:B------:R-:W4:Y:S04]  /*12e80*/  LDSM.16.M88.4 R148, [R208+0x8800] ;  /* 0x00880000d094783b */ /* 0x000f280000000200 */
[----:B------:R-:W4:Y:S01]  /*12e90*/  LDSM.16.M88.4 R140, [R208+0x9000] ;  /* 0x00900000d08c783b */ /* 0x000f220000000200 */
[----:B------:R-:W-:Y:S03]  /*12ea0*/  HMMA.16816.F32.BF16 R36, R132, R32, RZ ;  /* 0x000000208424723c */ /* 0x000fe600000418ff */
[----:B------:R-:W4:Y:S04]  /*12eb0*/  LDSM.16.M88.4 R188, [R208+0x9800] ;  /* 0x00980000d0bc783b */ /* 0x000f280000000200 */
[----:B------:R-:W4:Y:S01]  /*12ec0*/  LDSM.16.M88.4 R124, [R67+0x4000] ;  /* 0x00400000437c783b */ /* 0x000f220000000200 */
[C---:B------:R-:W-:Y:S03]  /*12ed0*/  HMMA.16816.F32.BF16 R56, R108.reuse, R4, R56 ;  /* 0x000000046c38723c */ /* 0x040fe60000041838 */
[----:B------:R-:W4:Y:S04]  /*12ee0*/  LDSM.16.M88.4 R120, [R67+0x5000] ;  /* 0x005000004378783b */ /* 0x000f280000000200 */
[----:B------:R-:W-:Y:S01]  /*12ef0*/  LDSM.16.M88.4 R200, [R67+0x9800] ;  /* 0x0098000043c8783b */ /* 0x000fe20000000200 */
[----:B------:R-:W-:Y:S03]  /*12f00*/  HMMA.16816.F32.BF16 R52, R108, R6, R52 ;  /* 0x000000066c34723c */ /* 0x000fe60000041834 */
[----:B------:R-:W2:Y:S04]  /*12f10*/  LDSM.16.M88.4 R4, [R67+0x6800] ;  /* 0x006800004304783b */ /* 0x000ea80000000200 */
[----:B------:R-:W-:Y:S01]  /*12f20*/  LDSM.16.M88.4 R184, [R67+0x2800] ;  /* 0x0028000043b8783b */ /* 0x000fe20000000200 */
[C---:B------:R-:W-:Y:S03]  /*12f30*/  HMMA.16816.F32.BF16 R76, R132.reuse, R78, RZ ;  /* 0x0000004e844c723c */ /* 0x040fe600000418ff */
[----:B------:R-:W-:Y:S04]  /*12f40*/  LDSM.16.M88.4 R180, [R67+0x3000] ;  /* 0x0030000043b4783b */ /* 0x000fe80000000200 */
[----:B------:R-:W-:Y:S01]  /*12f50*/  LDSM.16.M88.4 R196, [R67+0x7000] ;  /* 0x0070000043c4783b */ /* 0x000fe20000000200 */
[C---:B------:R-:W-:Y:S03]  /*12f60*/  HMMA.16816.F32.BF16 R32, R132.reuse, R34, RZ ;  /* 0x000000228420723c */ /* 0x040fe600000418ff */
[----:B------:R-:W-:Y:S05]  /*12f70*/  LDSM.16.M88.4 R192, [R67+0x7800] ;  /* 0x0078000043c0783b */ /* 0x000fea0000000200 */
[----:B------:R-:W-:Y:S08]  /*12f80*/  HMMA.16816.F32.BF16 R72, R132, R68, RZ ;  /* 0x000000448448723c */ /* 0x000ff000000418ff */
[C---:B------:R-:W-:Y:S08]  /*12f90*/  HMMA.16816.F32.BF16 R136, R108.reuse, R116, R136 ;  /* 0x000000746c88723c */ /* 0x040ff00000041888 */
[----:B------:R-:W-:Y:S01]  /*12fa0*/  HMMA.16816.F32.BF16 R112, R108, R118, R112 ;  /* 0x000000766c70723c */ /* 0x000fe20000041870 */
[----:B------:R-:W2:Y:S07]  /*12fb0*/  LDSM.16.M88.4 R116, [R67+0x6000] ;  /* 0x006000004374783b */ /* 0x000eae0000000200 */
[C---:B------:R-:W-:Y:S08]  /*12fc0*/  HMMA.16816.F32.BF16 R68, R132.reuse, R70, RZ ;  /* 0x000000468444723c */ /* 0x040ff000000418ff */
[C---:B------:R-:W-:Y:S08]  /*12fd0*/  HMMA.16816.F32.BF16 R44, R132.reuse, R40, RZ ;  /* 0x00000028842c723c */ /* 0x040ff000000418ff */
[C---:B------:R-:W-:Y:S08]  /*12fe0*/  HMMA.16816.F32.BF16 R20, R132.reuse, R16, RZ ;  /* 0x000000108414723c */ /* 0x040ff000000418ff */
[C---:B------:R-:W-:Y:S08]  /*12ff0*/  HMMA.16816.F32.BF16 R40, R132.reuse, R42, RZ ;  /* 0x0000002a8428723c */ /* 0x040ff000000418ff */
[----:B------:R-:W-:Y:S08]  /*13000*/  HMMA.16816.F32.BF16 R16, R132, R18, RZ ;  /* 0x000000128410723c */ /* 0x000ff000000418ff */
[C---:B-1----:R-:W-:Y:S08]  /*13010*/  HMMA.16816.F32.BF16 R80, R108.reuse, R128, R80 ;  /* 0x000000806c50723c */ /* 0x042ff00000041850 */
[C---:B------:R-:W-:Y:S01]  /*13020*/  HMMA.16816.F32.BF16 R76, R108.reuse, R130, R76 ;  /* 0x000000826c4c723c */ /* 0x040fe2000004184c */
[----:B------:R-:W-:Y:S07]  /*13030*/  LDSM.16.M88.4 R128, [R166+0x2000] ;  /* 0x00200000a680783b */ /* 0x000fee0000000200 */
[C---:B------:R-:W-:Y:S08]  /*13040*/  HMMA.16816.F32.BF16 R36, R108.reuse, R100, R36 ;  /* 0x000000646c24723c */ /* 0x040ff00000041824 */
[----:B------:R-:W-:Y:S01]  /*13050*/  HMMA.16816.F32.BF16 R32, R108, R102, R32 ;  /* 0x000000666c20723c */ /* 0x000fe20000041820 */
[----:B------:R-:W1:Y:S07]  /*13060*/  LDSM.16.M88.4 R100, [R220] ;  /* 0x00000000dc64783b */ /* 0x000e6e0000000200 */
[C---:B------:R-:W-:Y:S08]  /*13070*/  HMMA.16816.F32.BF16 R96, R132.reuse, R92, RZ ;  /* 0x0000005c8460723c */ /* 0x040ff000000418ff */
[C---:B------:R-:W-:Y:S08]  /*13080*/  HMMA.16816.F32.BF16 R88, R132.reuse, R84, RZ ;  /* 0x000000548458723c */ /* 0x040ff000000418ff */
[C---:B---3--:R-:W-:Y:S08]  /*13090*/  HMMA.16816.F32.BF16 R28, R132.reuse, R24, RZ ;  /* 0x00000018841c723c */ /* 0x048ff000000418ff */
        /* <DEDUP_REMOVED lines=14> */
[C---:B------:R-:W-:Y:S08]  /*13180*/  HMMA.16816.F32.BF16 R72, R108.reuse, R124, R72 ;  /* 0x0000007c6c48723c */ /* 0x040ff00000041848 */
[----:B------:R-:W-:Y:S01]  /*13190*/  HMMA.16816.F32.BF16 R68, R108, R126, R68 ;  /* 0x0000007e6c44723c */ /* 0x000fe20000041844 */
[----:B------:R-:W3:Y:S07]  /*131a0*/  LDSM.16.M88.4 R124, [R166+0x9800] ;  /* 0x00980000a67c783b */ /* 0x000eee0000000200 */
[----:B------:R-:W-:Y:S01]  /*131b0*/  HMMA.16816.F32.BF16 R132, R132, R190, RZ ;  /* 0x000000be8484723c */ /* 0x000fe200000418ff */
[----:B------:R-:W-:Y:S07]  /*131c0*/  LDSM.16.M88.4 R188, [R67+0x8000] ;  /* 0x0080000043bc783b */ /* 0x000fee0000000200 */
        /* <DEDUP_REMOVED lines=8> */
[----:B------:R-:W4:Y:S07]  /*13250*/  LDSM.16.M88.4 R116, [R167+0x9800] ;  /* 0x00980000a774783b */ /* 0x000f2e0000000200 */
[C---:B------:R-:W-:Y:S08]  /*13260*/  HMMA.16816.F32.BF16 R132, R108.reuse, R202, R132 ;  /* 0x000000ca6c84723c */ /* 0x040ff00000041884 */
[C---:B------:R-:W-:Y:S08]  /*13270*/  HMMA.16816.F32.BF16 R96, R108.reuse, R184, R96 ;  /* 0x000000b86c60723c */ /* 0x040ff00000041860 */
[C---:B------:R-:W-:Y:S01]  /*13280*/  HMMA.16816.F32.BF16 R92, R108.reuse, R186, R92 ;  /* 0x000000ba6c5c723c */ /* 0x040fe2000004185c */
[----:B------:R-:W4:Y:S07]  /*13290*/  LDSM.16.M88.4 R184, [R67+0x8800] ;  /* 0x0088000043b8783b */ /* 0x000f2e0000000200 */
[C---:B------:R-:W-:Y:S08]  /*132a0*/  HMMA.16816.F32.BF16 R88, R108.reuse, R180, R88 ;  /* 0x000000b46c58723c */ /* 0x040ff00000041858 */
[----:B------:R-:W-:Y:S01]  /*132b0*/  HMMA.16816.F32.BF16 R84, R108, R182, R84 ;  /* 0x000000b66c54723c */ /* 0x000fe20000041854 */
[----:B------:R-:W4:Y:S07]  /*132c0*/  LDSM.16.M88.4 R180, [R67+0x9000] ;  /* 0x0090000043b4783b */ /* 0x000f2e0000000200 */
[C---:B-1----:R-:W-:Y:S08]  /*132d0*/  HMMA.16816.F32.BF16 R136, R100.reuse, R128, R136 ;  /* 0x000000806488723c */ /* 0x042ff00000041888 */
[----:B---3--:R-:W-:Y:S01]  /*132e0*/  HMMA.16816.F32.BF16 R132, R100, R126, R132 ;  /* 0x0000007e6484723c */ /* 0x008fe20000041884 */
[----:B------:R-:W-:-:S02]  /*132f0*/  VIADD R127, R61, 0xffffffff ;  /* 0xffffffff3d7f7836 */ /* 0x000fc40000000000 */
[----:B------:R-:W-:-:S05]  /*13300*/  VIADD R126, R244, 0x8 ;  /* 0x00000008f47e7836 */ /* 0x000fca0000000000 */
[----:B------:R-:W-:Y:S08]  /*13310*/  HMMA.16816.F32.BF16 R12, R108, R196, R12 ;  /* 0x000000c46c0c723c */ /* 0x000ff0000004180c */
[C---:B--2---:R-:W-:Y:S08]  /*13320*/  HMMA.16816.F32.BF16 R136, R4.reuse, R120, R136 ;  /* 0x000000780488723c */ /* 0x044ff00000041888 */
[----:B----4-:R-:W-:Y:S01]  /*13330*/  HMMA.16816.F32.BF16 R132, R4, R118, R132 ;  /* 0x000000760484723c */ /* 0x010fe20000041884 */
[----:B------:R-:W-:-:S02]  /*13340*/  IMAD.SHL.U32 R119, R127, 0x100, RZ ;  /* 0x000001007f777824 */ /* 0x000fc400078e00ff */
[----:B------:R-:W-:-:S03]  /*13350*/  IMAD.IADD R118, R51, 0x1, R48 ;  /* 0x0000000133767824 */ /* 0x000fc600078e0230 */
[----:B------:R-:W-:Y:S01]  /*13360*/  LOP3.LUT R129, R119, R64, RZ, 0xfc, !PT ;  /* 0x0000004077817212 */ /* 0x000fe200078efcff */
[----:B------:R-:W-:Y:S01]  /*13370*/  VIADD R128, R118, 0x8 ;  /* 0x0000000876807836 */ /* 0x000fe20000000000 */
[C---:B------:R-:W-:Y:S03]  /*13380*/  HMMA.16816.F32.BF16 R176, R108.reuse, R198, R176 ;  /* 0x000000c66cb0723c */ /* 0x040fe600000418b0 */
[-C--:B------:R-:W-:Y:S01]  /*13390*/  FMUL.FTZ R48, R138, R2.reuse ;  /* 0x000000028a307220 */ /* 0x080fe20000410000 */
[C---:B------:R-:W-:Y:S01]  /*133a0*/  VIADD R51, R129.reuse, 0xf9 ;  /* 0x000000f981337836 */ /* 0x040fe20000000000 */
[----:B------:R-:W-:Y:S01]  /*133b0*/  ISETP.GT.AND P6, PT, R128, R129, PT ;  /* 0x000000818000720c */ /* 0x000fe20003fc4270 */
[----:B------:R-:W-:Y:S02]  /*133c0*/  VIADD R65, R129, 0x1 ;  /* 0x0000000181417836 */ /* 0x000fe40000000000 */
[-C--:B------:R-:W-:Y:S01]  /*133d0*/  FMUL.FTZ R139, R139, R2.reuse ;  /* 0x000000028b8b7220 */ /* 0x080fe20000410000 */
[C---:B------:R-:W-:Y:S01]  /*133e0*/  HMMA.16816.F32.BF16 R172, R108.reuse, R192, R172 ;  /* 0x000000c06cac723c */ /* 0x040fe200000418ac */
[----:B------:R-:W1:Y:S01]  /*133f0*/  MUFU.TANH R48, R48 ;  /* 0x0000003000307308 */ /* 0x000e620000002400 */
[----:B------:R-:W-:Y:S01]  /*13400*/  ISETP.GT.AND P0, PT, R118, R51, PT ;  /* 0x000000337600720c */ /* 0x000fe20003f04270 */
[-C--:B------:R-:W-:Y:S01]  /*13410*/  FMUL.FTZ R9, R133, R2.reuse ;  /* 0x0000000285097220 */ /* 0x080fe20000410000 */
[----:B------:R-:W-:Y:S01]  /*13420*/  ISETP.GE.AND P5, PT, R51, R245, PT ;  /* 0x000000f53300720c */ /* 0x000fe20003fa6270 */
[-C--:B------:R-:W-:Y:S01]  /*13430*/  FMUL.FTZ R135, R135, R2.reuse ;  /* 0x0000000287877220 */ /* 0x080fe20000410000 */
[----:B------:R-:W-:Y:S01]  /*13440*/  ISETP.GT.AND P3, PT, R128, R51, PT ;  /* 0x000000338000720c */ /* 0x000fe20003f64270 */
[----:B------:R-:W-:Y:S01]  /*13450*/  FMUL.FTZ R134, R134, R2 ;  /* 0x0000000286867220 */ /* 0x000fe20000410000 */
[C---:B------:R-:W-:Y:S01]  /*13460*/  HMMA.16816.F32.BF16 R168, R108.reuse, R194, R168 ;  /* 0x000000c26ca8723c */ /* 0x040fe200000418a8 */
[----:B------:R-:W2:Y:S01]  /*13470*/  MUFU.TANH R9, R9 ;  /* 0x0000000900097308 */ /* 0x000ea20000002400 */
[----:B------:R-:W-:Y:S01]  /*13480*/  ISETP.GE.AND P4, PT, R51, R246, PT ;  /* 0x000000f63300720c */ /* 0x000fe20003f86270 */
[-C--:B------:R-:W-:Y:S01]  /*13490*/  FMUL.FTZ R51, R137, R2.reuse ;  /* 0x0000000289337220 */ /* 0x080fe20000410000 */
[----:B------:R-:W-:Y:S01]  /*134a0*/  ISETP.GT.AND P1, PT, R118, R65, PT ;  /* 0x000000417600720c */ /* 0x000fe20003f24270 */
[-C--:B------:R-:W-:Y:S01]  /*134b0*/  FMUL.FTZ R132, R132, R2.reuse ;  /* 0x0000000284847220 */ /* 0x080fe20000410000 */
[----:B------:R-:W-:Y:S01]  /*134c0*/  FMUL.FTZ R136, R136, R2 ;  /* 0x0000000288887220 */ /* 0x000fe20000410000 */
[----:B------:R-:W-:Y:S01]  /*134d0*/  VIMNMX R247, PT, PT, RZ, R128, !PT ;  /* 0x00000080fff77248 */ /* 0x000fe20007fe0100 */
[C---:B------:R-:W-:Y:S01]  /*134e0*/  HMMA.16816.F32.BF16 R160, R108.reuse, R188, R160 ;  /* 0x000000bc6ca0723c */ /* 0x040fe200000418a0 */
[----:B------:R-:W-:Y:S07]  /*134f0*/  MUFU.TANH R51, R51 ;  /* 0x0000003300337308 */ /* 0x000fee0000002400 */
[C---:B------:R-:W-:Y:S01]  /*13500*/  HMMA.16816.F32.BF16 R156, R108.reuse, R190, R156 ;  /* 0x000000be6c9c723c */ /* 0x040fe2000004189c */
[----:B------:R-:W-:Y:S07]  /*13510*/  MUFU.TANH R134, R134 ;  /* 0x0000008600867308 */ /* 0x000fee0000002400 */
[C---:B------:R-:W-:Y:S01]  /*13520*/  HMMA.16816.F32.BF16 R152, R108.reuse, R184, R152 ;  /* 0x000000b86c98723c */ /* 0x040fe20000041898 */
[----:B------:R-:W-:Y:S07]  /*13530*/  MUFU.TANH R132, R132 ;  /* 0x0000008400847308 */ /* 0x000fee0000002400 */
[C---:B------:R-:W-:Y:S01]  /*13540*/  HMMA.16816.F32.BF16 R148, R108.reuse, R186, R148 ;  /* 0x000000ba6c94723c */ /* 0x040fe20000041894 */
[----:B------:R-:W-:Y:S07]  /*13550*/  MUFU.TANH R136, R136 ;  /* 0x0000008800887308 */ /* 0x000fee0000002400 */
[C---:B------:R-:W-:Y:S08]  /*13560*/  HMMA.16816.F32.BF16 R144, R108.reuse, R180, R144 ;  /* 0x000000b46c90723c */ /* 0x040ff00000041890 */
[C---:B------:R-:W-:Y:S08]  /*13570*/  HMMA.16816.F32.BF16 R140, R108.reuse, R182, R140 ;  /* 0x000000b66c8c723c */ /* 0x040ff0000004188c */
[----:B------:R-:W-:Y:S01]  /*13580*/  HMMA.16816.F32.BF16 R104, R108, R200, R104 ;  /* 0x000000c86c68723c */ /* 0x000fe20000041868 */
[----:B------:R-:W3:Y:S07]  /*13590*/  LDSM.16.M88.4 R108, [R166+0x2800] ;  /* 0x00280000a66c783b */ /* 0x000eee0000000200 */
[----:B------:R-:W-:Y:S01]  /*135a0*/  HMMA.16816.F32.BF16 R112, R100, R130, R112 ;  /* 0x000000826470723c */ /* 0x000fe20000041870 */
[----:B------:R-:W-:-:S04]  /*135b0*/  IMAD.IADD R131, R129, 0x1, R236 ;  /* 0x0000000181837824 */ /* 0x000fc800078e02ec */
[--C-:B------:R-:W-:Y:S01]  /*135c0*/  IMAD.IADD R130, R126, 0x1, -R131.reuse ;  /* 0x000000017e827824 */ /* 0x100fe200078e0a83 */
[C-C-:B------:R-:W-:Y:S02]  /*135d0*/  IADD3 R50, PT, PT, R244.reuse, -0xf9, -R131.reuse ;  /* 0xffffff07f4327810 */ /* 0x140fe40007ffe883 */
[----:B------:R-:W-:Y:S02]  /*135e0*/  IADD3 R138, PT, PT, R244, -0x1, -R131 ;  /* 0xfffffffff48a7810 */ /* 0x000fe40007ffe883 */
[----:B------:R-:W-:Y:S02]  /*135f0*/  IABS R130, R130 ;  /* 0x0000008200827213 */ /* 0x000fe40000000000 */
[----:B------:R-:W-:Y:S01]  /*13600*/  IABS R50, R50 ;  /* 0x0000003200327213 */ /* 0x000fe20000000000 */
[----:B------:R-:W-:Y:S01]  /*13610*/  HMMA.16816.F32.BF16 R104, R100, R124, R104 ;  /* 0x0000007c6468723c */ /* 0x000fe20000041868 */
[----:B------:R-:W-:Y:S02]  /*13620*/  I2FP.F32.S32 R130, R130 ;  /* 0x0000008200827245 */ /* 0x000fe40000201400 */
[----:B------:R-:W-:-:S02]  /*13630*/  I2FP.F32.S32 R50, R50 ;  /* 0x0000003200327245 */ /* 0x000fc40000201400 */
[----:B------:R-:W-:Y:S01]  /*13640*/  IABS R138, R138 ;  /* 0x0000008a008a7213 */ /* 0x000fe20000000000 */
[C---:B-1----:R-:W-:Y:S01]  /*13650*/  FFMA.FTZ R130, -R239.reuse, R130, R48 ;  /* 0x00000082ef827223 */ /* 0x042fe20000010130 */
[C---:B------:R-:W-:Y:S01]  /*13660*/  IADD3 R250, PT, PT, R126.reuse, -0x58, -R131 ;  /* 0xffffffa87efa7810 */ /* 0x040fe20007ffe883 */
[----:B------:R-:W-:Y:S01]  /*13670*/  HMMA.16816.F32.BF16 R112, R4, R122, R112 ;  /* 0x0000007a0470723c */ /* 0x000fe20000041870 */
[----:B------:R-:W1:Y:S01]  /*13680*/  LDSM.16.M88.4 R120, [R167+0x2800] ;  /* 0x00280000a778783b */ /* 0x000e620000000200 */
[----:B------:R-:W4:Y:S01]  /*13690*/  MUFU.TANH R48, R135 ;  /* 0x0000008700307308 */ /* 0x000f220000002400 */
[----:B--2---:R-:W-:Y:S01]  /*136a0*/  FFMA.FTZ R9, -R239, R50, R9 ;  /* 0x00000032ef097223 */ /* 0x004fe20000010109 */
[----:B------:R-:W-:Y:S02]  /*136b0*/  IADD3 R50, PT, PT, R126, -0xf9, -R131 ;  /* 0xffffff077e327810 */ /* 0x000fe40007ffe883 */
[----:B------:R-:W-:Y:S02]  /*136c0*/  FSEL R130, R130, -INF , !P6 ;  /* 0xff80000082827808 */ /* 0x000fe40007000000 */
[----:B------:R-:W-:-:S02]  /*136d0*/  FSEL R9, R9, -INF , !P0 ;  /* 0xff80000009097808 */ /* 0x000fc40004000000 */
[----:B------:R-:W-:Y:S02]  /*136e0*/  IABS R50, R50 ;  /* 0x0000003200327213 */ /* 0x000fe40000000000 */
[----:B------:R-:W-:Y:S01]  /*136f0*/  FSEL R9, R9, -INF , !P5 ;  /* 0xff80000009097808 */ /* 0x000fe20006800000 */
[C---:B---3--:R-:W-:Y:S01]  /*13700*/  HMMA.16816.F32.BF16 R96, R100.reuse, R108, R96 ;  /* 0x0000006c6460723c */ /* 0x048fe20000041860 */
[C---:B------:R-:W-:Y:S01]  /*13710*/  ISETP.GE.AND P6, PT, R65.reuse, R245, PT ;  /* 0x000000f54100720c */ /* 0x040fe20003fc6270 */
[----:B------:R-:W2:Y:S01]  /*13720*/  MUFU.TANH R108, R139 ;  /* 0x0000008b006c7308 */ /* 0x000ea20000002400 */
[----:B------:R-:W-:Y:S01]  /*13730*/  ISETP.GE.AND P0, PT, R65, R246, PT ;  /* 0x000000f64100720c */ /* 0x000fe20003f06270 */
[----:B------:R-:W-:Y:S01]  /*13740*/  VIADD R109, R129, 0x8 ;  /* 0x00000008816d7836 */ /* 0x000fe20000000000 */
[----:B------:R-:W-:Y:S01]  /*13750*/  I2FP.F32.S32 R50, R50 ;  /* 0x0000003200327245 */ /* 0x000fe20000201400 */
[-C--:B------:R-:W-:Y:S01]  /*13760*/  FMUL.FTZ R113, R113, R2.reuse ;  /* 0x0000000271717220 */ /* 0x080fe20000410000 */
[----:B------:R-:W-:Y:S01]  /*13770*/  ISETP.GT.AND P5, PT, R128, R65, PT ;  /* 0x000000418000720c */ /* 0x000fe20003fa4270 */
[----:B------:R-:W-:Y:S01]  /*13780*/  FMUL.FTZ R65, R112, R2 ;  /* 0x0000000270417220 */ /* 0x000fe20000410000 */
[----:B------:R-:W-:Y:S01]  /*13790*/  I2FP.F32.S32 R138, R138 ;  /* 0x0000008a008a7245 */ /* 0x000fe20000201400 */
[C---:B----4-:R-:W-:Y:S01]  /*137a0*/  FFMA.FTZ R48, -R239.reuse, R50, R48 ;  /* 0x00000032ef307223 */ /* 0x050fe20000010130 */
[--C-:B------:R-:W-:Y:S01]  /*137b0*/  IMAD.IADD R50, R244, 0x1, -R131.reuse ;  /* 0x00000001f4327824 */ /* 0x100fe200078e0a83 */
[----:B------:R-:W-:Y:S01]  /*137c0*/  HMMA.16816.F32.BF16 R92, R100, R110, R92 ;  /* 0x0000006e645c723c */ /* 0x000fe2000004185c */
[C---:B------:R-:W-:Y:S01]  /*137d0*/  IADD3 R135, PT, PT, R126.reuse, -0x28, -R131 ;  /* 0xffffffd87e877810 */ /* 0x040fe20007ffe883 */
[----:B------:R-:W-:Y:S01]  /*137e0*/  FFMA.FTZ R133, -R239, R138, R51 ;  /* 0x0000008aef857223 */ /* 0x000fe20000010133 */
[----:B------:R-:W-:Y:S01]  /*137f0*/  IADD3 R51, PT, PT, R126, -0x1, -R131 ;  /* 0xffffffff7e337810 */ /* 0x000fe20007ffe883 */
[----:B------:R-:W3:Y:S01]  /*13800*/  MUFU.TANH R65, R65 ;  /* 0x0000004100417308 */ /* 0x000ee20000002400 */
[----:B------:R-:W-:Y:S01]  /*13810*/  VIADD R112, R50, 0xfffffff8 ;  /* 0xfffffff832707836 */ /* 0x000fe20000000000 */
[----:B------:R-:W-:Y:S01]  /*13820*/  FSEL R48, R48, -INF , !P3 ;  /* 0xff80000030307808 */ /* 0x000fe20005800000 */
[----:B------:R-:W-:Y:S01]  /*13830*/  FMUL.FTZ R138, R114, R2 ;  /* 0x00000002728a7220 */ /* 0x000fe20000410000 */
[----:B------:R-:W-:-:S02]  /*13840*/  IABS R51, R51 ;  /* 0x0000003300337213 */ /* 0x000fc40000000000 */
[----:B------:R-:W-:Y:S02]  /*13850*/  FSEL R133, R133, -INF , !P1 ;  /* 0xff80000085857808 */ /* 0x000fe40004800000 */
[----:B------:R-:W-:Y:S01]  /*13860*/  IABS R112, R112 ;  /* 0x0000007000707213 */ /* 0x000fe20000000000 */
[----:B------:R-:W-:Y:S01]  /*13870*/  MUFU.TANH R138, R138 ;  /* 0x0000008a008a7308 */ /* 0x000fe20000002400 */
[----:B------:R-:W-:Y:S02]  /*13880*/  I2FP.F32.S32 R51, R51 ;  /* 0x0000003300337245 */ /* 0x000fe40000201400 */
[----:B------:R-:W-:Y:S01]  /*13890*/  FSEL R48, R48, -INF , !P4 ;  /* 0xff80000030307808 */ /* 0x000fe20006000000 */
[----:B-1----:R-:W-:Y:S01]  /*138a0*/  HMMA.16816.F32.BF16 R96, R4, R120, R96 ;  /* 0x000000780460723c */ /* 0x002fe20000041860 */
[----:B------:R-:W-:Y:S02]  /*138b0*/  FSEL R133, R133, -INF , !P6 ;  /* 0xff80000085857808 */ /* 0x000fe40007000000 */
[----:B------:R-:W-:-:S02]  /*138c0*/  ISETP.GT.AND P3, PT, R118, R109, PT ;  /* 0x0000006d7600720c */ /* 0x000fc40003f64270 */
[C---:B------:R-:W-:Y:S02]  /*138d0*/  ISETP.GE.AND P4, PT, R109.reuse, R245, PT ;  /* 0x000000f56d00720c */ /* 0x040fe40003f86270 */
[----:B------:R-:W-:Y:S01]  /*138e0*/  ISETP.GE.AND P1, PT, R109, R246, PT ;  /* 0x000000f66d00720c */ /* 0x000fe20003f26270 */
[----:B------:R-:W-:Y:S01]  /*138f0*/  HMMA.16816.F32.BF16 R92, R4, R122, R92 ;  /* 0x0000007a045c723c */ /* 0x000fe2000004185c */
[----:B------:R-:W-:Y:S02]  /*13900*/  I2FP.F32.S32 R112, R112 ;  /* 0x0000007000707245 */ /* 0x000fe40000201400 */
[----:B------:R-:W-:Y:S01]  /*13910*/  ISETP.GT.AND P6, PT, R128, R109, PT ;  /* 0x0000006d8000720c */ /* 0x000fe20003fc4270 */
[C---:B--2---:R-:W-:Y:S01]  /*13920*/  FFMA.FTZ R109, -R239.reuse, R51, R108 ;  /* 0x00000033ef6d7223 */ /* 0x044fe2000001016c */
[----:B------:R-:W-:Y:S01]  /*13930*/  IABS R248, R50 ;  /* 0x0000003200f87213 */ /* 0x000fe20000000000 */
[----:B------:R-:W1:Y:S01]  /*13940*/  MUFU.TANH R108, R113 ;  /* 0x00000071006c7308 */ /* 0x000e620000002400 */
[----:B---3--:R-:W-:Y:S01]  /*13950*/  FFMA.FTZ R65, -R239, R112, R65 ;  /* 0x00000070ef417223 */ /* 0x008fe20000010141 */
[----:B------:R-:W-:Y:S01]  /*13960*/  IADD3 R112, PT, PT, R244, -0x9, -R131 ;  /* 0xfffffff7f4707810 */ /* 0x000fe20007ffe883 */
[----:B------:R-:W-:Y:S01]  /*13970*/  VIADD R51, R129, 0x9 ;  /* 0x0000000981337836 */ /* 0x000fe20000000000 */
[----:B------:R-:W-:Y:S01]  /*13980*/  FSEL R109, R109, -INF , !P5 ;  /* 0xff8000006d6d7808 */ /* 0x000fe20006800000 */
[----:B------:R-:W-:Y:S01]  /*13990*/  FMUL.FTZ R180, R98, R2 ;  /* 0x0000000262b47220 */ /* 0x000fe20000410000 */
[----:B------:R-:W-:Y:S01]  /*139a0*/  IABS R50, R112 ;  /* 0x0000007000327213 */ /* 0x000fe20000000000 */
[----:B------:R-:W-:Y:S01]  /*139b0*/  FMUL.FTZ R112, R115, R2 ;  /* 0x0000000273707220 */ /* 0x000fe20000410000 */
[----:B------:R-:W-:-:S02]  /*139c0*/  FSEL R65, R65, -INF , !P3 ;  /* 0xff80000041417808 */ /* 0x000fc40005800000 */
[----:B------:R-:W-:Y:S01]  /*139d0*/  I2FP.F32.S32 R50, R50 ;  /* 0x0000003200327245 */ /* 0x000fe20000201400 */
[----:B------:R-:W-:Y:S01]  /*139e0*/  MUFU.TANH R180, R180 ;  /* 0x000000b400b47308 */ /* 0x000fe20000002400 */
[----:B------:R-:W-:Y:S01]  /*139f0*/  FSEL R114, R109, -INF , !P0 ;  /* 0xff8000006d727808 */ /* 0x000fe20004000000 */
[----:B------:R-:W-:Y:S01]  /*13a00*/  FMUL.FTZ R94, R94, R2 ;  /* 0x000000025e5e7220 */ /* 0x000fe20000410000 */
[----:B------:R-:W-:Y:S02]  /*13a10*/  FSEL R120, R65, -INF , !P4 ;  /* 0xff80000041787808 */ /* 0x000fe40006000000 */
[----:B------:R-:W-:Y:S01]  /*13a20*/  ISETP.GT.AND P5, PT, R118, R51, PT ;  /* 0x000000337600720c */ /* 0x000fe20003fa4270 */
[----:B-1----:R-:W-:Y:S01]  /*13a30*/  FFMA.FTZ R115, -R239, R50, R108 ;  /* 0x00000032ef737223 */ /* 0x002fe2000001016c */
[C---:B------:R-:W-:Y:S01]  /*13a40*/  ISETP.GE.AND P3, PT, R51.reuse, R245, PT ;  /* 0x000000f53300720c */ /* 0x040fe20003f66270 */
[----:B------:R-:W1:Y:S01]  /*13a50*/  LDSM.16.M88.4 R108, [R166+0x3000] ;  /* 0x00300000a66c783b */ /* 0x000e620000000200 */
[----:B------:R-:W-:Y:S01]  /*13a60*/  ISETP.GE.AND P0, PT, R51, R246, PT ;  /* 0x000000f63300720c */ /* 0x000fe20003f06270 */
[----:B------:R-:W2:Y:S01]  /*13a70*/  MUFU.TANH R112, R112 ;  /* 0x0000007000707308 */ /* 0x000ea20000002400 */
[----:B------:R-:W-:Y:S01]  /*13a80*/  ISETP.GT.AND P4, PT, R128, R51, PT ;  /* 0x000000338000720c */ /* 0x000fe20003f84270 */
[----:B------:R-:W-:Y:S01]  /*13a90*/  FMUL.FTZ R50, R96, R2 ;  /* 0x0000000260327220 */ /* 0x000fe20000410000 */
[--C-:B------:R-:W-:Y:S01]  /*13aa0*/  IADD3 R51, PT, PT, R126, -0x9, -R131.reuse ;  /* 0xfffffff77e337810 */ /* 0x100fe20007ffe883 */
[----:B------:R-:W-:Y:S01]  /*13ab0*/  VIADD R113, R129, 0x10 ;  /* 0x0000001081717836 */ /* 0x000fe20000000000 */
[----:B------:R-:W-:-:S02]  /*13ac0*/  IADD3 R65, PT, PT, R244, -0x10, -R131 ;  /* 0xfffffff0f4417810 */ /* 0x000fc40007ffe883 */
[----:B------:R-:W-:Y:S01]  /*13ad0*/  IABS R51, R51 ;  /* 0x0000003300337213 */ /* 0x000fe20000000000 */
[----:B------:R-:W3:Y:S01]  /*13ae0*/  MUFU.TANH R50, R50 ;  /* 0x0000003200327308 */ /* 0x000ee20000002400 */
[----:B------:R-:W-:Y:S02]  /*13af0*/  FSEL R96, R115, -INF , !P5 ;  /* 0xff80000073607808 */ /* 0x000fe40006800000 */
[----:B------:R-:W-:Y:S01]  /*13b00*/  I2FP.F32.S32 R122, R51 ;  /* 0x00000033007a7245 */ /* 0x000fe20000201400 */
[----:B------:R-:W-:Y:S01]  /*13b10*/  FMUL.FTZ R51, R97, R2 ;  /* 0x0000000261337220 */ /* 0x000fe20000410000 */
[----:B------:R-:W-:Y:S02]  /*13b20*/  IABS R65, R65 ;  /* 0x0000004100417213 */ /* 0x000fe40000000000 */
[----:B------:R-:W-:Y:S01]  /*13b30*/  FSEL R96, R96, -INF , !P3 ;  /* 0xff80000060607808 */ /* 0x000fe20005800000 */
[----:B------:R-:W-:Y:S01]  /*13b40*/  MUFU.TANH R94, R94 ;  /* 0x0000005e005e7308 */ /* 0x000fe20000002400 */
[----:B------:R-:W-:Y:S01]  /*13b50*/  I2FP.F32.S32 R115, R65 ;  /* 0x0000004100737245 */ /* 0x000fe20000201400 */
[----:B--2---:R-:W-:Y:S01]  /*13b60*/  FFMA.FTZ R122, -R239, R122, R112 ;  /* 0x0000007aef7a7223 */ /* 0x004fe20000010170 */
[----:B------:R-:W-:Y:S01]  /*13b70*/  I2FP.F32.S32 R248, R248 ;  /* 0x000000f800f87245 */ /* 0x000fe20000201400 */
[----:B------:R-:W-:Y:S01]  /*13b80*/  STL [R1+0x54], R96 ;  /* 0x0000546001007387 */ /* 0x000fe20000100800 */
[----:B------:R-:W-:Y:S01]  /*13b90*/  FMUL.FTZ R65, R99, R2 ;  /* 0x0000000263417220 */ /* 0x000fe20000410000 */
[----:B------:R-:W-:-:S02]  /*13ba0*/  IADD3 R112, PT, PT, R244, -0x11, -R131 ;  /* 0xffffffeff4707810 */ /* 0x000fc40007ffe883 */
[----:B------:R-:W2:Y:S01]  /*13bb0*/  MUFU.TANH R51, R51 ;  /* 0x0000003300337308 */ /* 0x000ea20000002400 */
[----:B------:R-:W4:Y:S01]  /*13bc0*/  LDSM.16.M88.4 R96, [R167+0x3000] ;  /* 0x00300000a760783b */ /* 0x000f220000000200 */
[----:B------:R-:W-:Y:S01]  /*13bd0*/  IABS R112, R112 ;  /* 0x0000007000707213 */ /* 0x000fe20000000000 */
[CC--:B------:R-:W-:Y:S01]  /*13be0*/  FFMA.FTZ R138, -R239.reuse, R248.reuse, R138 ;  /* 0x000000f8ef8a7223 */ /* 0x0c0fe2000001018a */
[C---:B---3--:R-:W-:Y:S01]  /*13bf0*/  FFMA.FTZ R115, -R239.reuse, R115, R50 ;  /* 0x00000073ef737223 */ /* 0x048fe20000010132 */
[----:B------:R-:W-:Y:S01]  /*13c00*/  IADD3 R50, PT, PT, R126, -0x10, -R131 ;  /* 0xfffffff07e327810 */ /* 0x000fe20007ffe883 */
[----:B------:R-:W-:Y:S01]  /*13c10*/  FFMA.FTZ R136, -R239, R248, R136 ;  /* 0x000000f8ef887223 */ /* 0x000fe20000010188 */
[----:B------:R-:W-:Y:S02]  /*13c20*/  I2FP.F32.S32 R112, R112 ;  /* 0x0000007000707245 */ /* 0x000fe40000201400 */
[----:B------:R-:W-:Y:S02]  /*13c30*/  FSEL R138, R138, -INF , !P6 ;  /* 0xff8000008a8a7808 */ /* 0x000fe40007000000 */
[----:B------:R-:W-:-:S02]  /*13c40*/  ISETP.GT.AND P6, PT, R118, R113, PT ;  /* 0x000000717600720c */ /* 0x000fc40003fc4270 */
[----:B------:R-:W-:Y:S01]  /*13c50*/  IABS R50, R50 ;  /* 0x0000003200327213 */ /* 0x000fe20000000000 */
[C---:B-1----:R-:W-:Y:S01]  /*13c60*/  HMMA.16816.F32.BF16 R88, R100.reuse, R108, R88 ;  /* 0x0000006c6458723c */ /* 0x042fe20000041858 */
[----:B------:R-:W-:Y:S01]  /*13c70*/  FSEL R138, R138, -INF , !P1 ;  /* 0xff8000008a8a7808 */ /* 0x000fe20004800000 */
[----:B------:R1:W3:Y:S01]  /*13c80*/  MUFU.TANH R108, R65 ;  /* 0x00000041006c7308 */ /* 0x0002e20000002400 */
[----:B--2---:R-:W-:Y:S01]  /*13c90*/  FFMA.FTZ R112, -R239, R112, R51 ;  /* 0x00000070ef707223 */ /* 0x004fe20000010133 */
[----:B------:R-:W-:Y:S01]  /*13ca0*/  FMUL.FTZ R51, R92, R2 ;  /* 0x000000025c337220 */ /* 0x000fe20000410000 */
[----:B------:R-:W-:Y:S01]  /*13cb0*/  ISETP.GE.AND P5, PT, R113, R245, PT ;  /* 0x000000f57100720c */ /* 0x000fe20003fa6270 */
[----:B------:R-:W-:Y:S01]  /*13cc0*/  VIADD R109, R129, 0x18 ;  /* 0x00000018816d7836 */ /* 0x000fe20000000000 */
[----:B------:R-:W-:Y:S01]  /*13cd0*/  FSEL R115, R115, -INF , !P6 ;  /* 0xff80000073737808 */ /* 0x000fe20007000000 */
[----:B------:R-:W-:Y:S01]  /*13ce0*/  HMMA.16816.F32.BF16 R84, R100, R110, R84 ;  /* 0x0000006e6454723c */ /* 0x000fe20000041854 */
[----:B------:R-:W-:Y:S01]  /*13cf0*/  ISETP.GE.AND P1, PT, R113, R246, PT ;  /* 0x000000f67100720c */ /* 0x000fe20003f26270 */
[----:B------:R-:W2:Y:S01]  /*13d00*/  MUFU.TANH R51, R51 ;  /* 0x0000003300337308 */ /* 0x000ea20000002400 */
[----:B------:R-:W-:Y:S01]  /*13d10*/  ISETP.GT.AND P3, PT, R128, R113, PT ;  /* 0x000000718000720c */ /* 0x000fe20003f64270 */
[----:B------:R-:W-:Y:S01]  /*13d20*/  VIADD R113, R129, 0x11 ;  /* 0x0000001181717836 */ /* 0x000fe20000000000 */
[----:B------:R-:W-:-:S02]  /*13d30*/  FSEL R122, R122, -INF , !P4 ;  /* 0xff8000007a7a7808 */ /* 0x000fc40006000000 */
[----:B------:R-:W-:Y:S02]  /*13d40*/  I2FP.F32.S32 R50, R50 ;  /* 0x0000003200327245 */ /* 0x000fe40000201400 */
[----:B------:R-:W-:Y:S02]  /*13d50*/  FSEL R115, R115, -INF , !P5 ;  /* 0xff80000073737808 */ /* 0x000fe40006800000 */
[----:B------:R-:W-:Y:S01]  /*13d60*/  FSEL R122, R122, -INF , !P0 ;  /* 0xff8000007a7a7808 */ /* 0x000fe20004000000 */
[----:B------:R-:W-:Y:S01]  /*13d70*/  FFMA.FTZ R50, -R239, R50, R180 ;  /* 0x00000032ef327223 */ /* 0x000fe200000101b4 */
[----:B------:R-:W-:Y:S01]  /*13d80*/  ISETP.GT.AND P4, PT, R118, R113, PT ;  /* 0x000000717600720c */ /* 0x000fe20003f84270 */
[----:B------:R3:W-:Y:S01]  /*13d90*/  STL [R1+0x40], R115 ;  /* 0x0000407301007387 */ /* 0x0007e20000100800 */
[C---:B------:R-:W-:Y:S02]  /*13da0*/  ISETP.GE.AND P6, PT, R113.reuse, R245, PT ;  /* 0x000000f57100720c */ /* 0x040fe40003fc6270 */
[----:B------:R-:W-:-:S02]  /*13db0*/  ISETP.GE.AND P0, PT, R113, R246, PT ;  /* 0x000000f67100720c */ /* 0x000fc40003f06270 */
[----:B------:R-:W-:Y:S01]  /*13dc0*/  ISETP.GT.AND P5, PT, R128, R113, PT ;  /* 0x000000718000720c */ /* 0x000fe20003fa4270 */
[C---:B----4-:R-:W-:Y:S01]  /*13dd0*/  HMMA.16816.F32.BF16 R88, R4.reuse, R96, R88 ;  /* 0x000000600458723c */ /* 0x050fe20000041858 */
[----:B------:R-:W-:Y:S01]  /*13de0*/  IADD3 R113, PT, PT, R244, -0x18, -R131 ;  /* 0xffffffe8f4717810 */ /* 0x000fe20007ffe883 */
[----:B------:R-:W-:Y:S01]  /*13df0*/  FMUL.FTZ R96, R95, R2 ;  /* 0x000000025f607220 */ /* 0x000fe20000410000 */
[----:B-1----:R-:W-:Y:S01]  /*13e00*/  FSEL R65, R112, -INF , !P4 ;  /* 0xff80000070417808 */ /* 0x002fe20006000000 */
[----:B------:R-:W-:Y:S01]  /*13e10*/  VIADD R97, R129, 0x20 ;  /* 0x0000002081617836 */ /* 0x000fe20000000000 */
[----:B------:R-:W-:Y:S02]  /*13e20*/  IABS R92, R113 ;  /* 0x00000071005c7213 */ /* 0x000fe40000000000 */
[----:B------:R-:W-:Y:S01]  /*13e30*/  FSEL R113, R50, -INF , !P3 ;  /* 0xff80000032717808 */ /* 0x000fe20005800000 */
[----:B------:R-:W-:Y:S01]  /*13e40*/  MUFU.TANH R96, R96 ;  /* 0x0000006000607308 */ /* 0x000fe20000002400 */
[----:B------:R-:W-:Y:S01]  /*13e50*/  FSEL R65, R65, -INF , !P6 ;  /* 0xff80000041417808 */ /* 0x000fe20007000000 */
[----:B------:R-:W-:Y:S01]  /*13e60*/  HMMA.16816.F32.BF16 R84, R4, R98, R84 ;  /* 0x000000620454723c */ /* 0x000fe20000041854 */
[----:B------:R-:W-:-:S02]  /*13e70*/  I2FP.F32.S32 R92, R92 ;  /* 0x0000005c005c7245 */ /* 0x000fc40000201400 */
[----:B------:R-:W-:Y:S01]  /*13e80*/  FSEL R113, R113, -INF , !P1 ;  /* 0xff80000071717808 */ /* 0x000fe20004800000 */
[----:B------:R2:W-:Y:S01]  /*13e90*/  STL [R1+0x48], R65 ;  /* 0x0000484101007387 */ /* 0x0005e20000100800 */
[----:B------:R-:W-:Y:S02]  /*13ea0*/  ISETP.GT.AND P3, PT, R118, R109, PT ;  /* 0x0000006d7600720c */ /* 0x000fe40003f64270 */
[C---:B------:R-:W-:Y:S02]  /*13eb0*/  ISETP.GE.AND P1, PT, R109.reuse, R245, PT ;  /* 0x000000f56d00720c */ /* 0x040fe40003f26270 */
[----:B---3--:R-:W-:Y:S01]  /*13ec0*/  IADD3 R115, PT, PT, R126, -0x11, -R131 ;  /* 0xffffffef7e737810 */ /* 0x008fe20007ffe883 */
[----:B------:R-:W-:Y:S01]  /*13ed0*/  FMUL.FTZ R98, R90, R2 ;  /* 0x000000025a627220 */ /* 0x000fe20000410000 */
[----:B------:R-:W-:Y:S02]  /*13ee0*/  ISETP.GE.AND P4, PT, R109, R246, PT ;  /* 0x000000f66d00720c */ /* 0x000fe40003f86270 */
[----:B------:R-:W-:-:S02]  /*13ef0*/  IABS R50, R115 ;  /* 0x0000007300327213 */ /* 0x000fc40000000000 */
[----:B------:R-:W-:Y:S01]  /*13f00*/  ISETP.GT.AND P6, PT, R128, R109, PT ;  /* 0x0000006d8000720c */ /* 0x000fe20003fc4270 */
[----:B------:R-:W-:Y:S01]  /*13f10*/  FMUL.FTZ R109, R93, R2 ;  /* 0x000000025d6d7220 */ /* 0x000fe20000410000 */
[----:B------:R-:W-:Y:S01]  /*13f20*/  I2FP.F32.S32 R50, R50 ;  /* 0x0000003200327245 */ /* 0x000fe20000201400 */
[----:B------:R-:W-:Y:S01]  /*13f30*/  MUFU.TANH R98, R98 ;  /* 0x0000006200627308 */ /* 0x000fe20000002400 */
[----:B------:R-:W-:Y:S01]  /*13f40*/  FMUL.FTZ R86, R86, R2 ;  /* 0x0000000256567220 */ /* 0x000fe20000410000 */
[----:B------:R-:W-:Y:S02]  /*13f50*/  IABS R135, R135 ;  /* 0x0000008700877213 */ /* 0x000fe40000000000 */
[C---:B------:R-:W-:Y:S01]  /*13f60*/  FFMA.FTZ R50, -R239.reuse, R50, R108 ;  /* 0x00000032ef327223 */ /* 0x040fe2000001016c */
[----:B------:R-:W-:Y:S02]  /*13f70*/  IADD3 R108, PT, PT, R126, -0x18, -R131 ;  /* 0xffffffe87e6c7810 */ /* 0x000fe40007ffe883 */
[----:B------:R-:W-:Y:S01]  /*13f80*/  I2FP.F32.S32 R135, R135 ;  /* 0x0000008700877245 */ /* 0x000fe20000201400 */
[----:B------:R-:W-:Y:S01]  /*13f90*/  MUFU.TANH R109, R109 ;  /* 0x0000006d006d7308 */ /* 0x000fe20000002400 */
[----:B------:R-:W-:Y:S01]  /*13fa0*/  IABS R108, R108 ;  /* 0x0000006c006c7213 */ /* 0x000fe20000000000 */
[----:B--2---:R-:W-:Y:S01]  /*13fb0*/  FFMA.FTZ R65, -R239, R92, R51 ;  /* 0x0000005cef417223 */ /* 0x004fe20000010133 */
[----:B------:R-:W-:Y:S01]  /*13fc0*/  IADD3 R92, PT, PT, R244, -0x19, -R131 ;  /* 0xffffffe7f45c7810 */ /* 0x000fe20007ffe883 */
[----:B------:R-:W-:Y:S01]  /*13fd0*/  VIADD R51, R129, 0x19 ;  /* 0x0000001981337836 */ /* 0x000fe20000000000 */
[----:B------:R-:W-:-:S02]  /*13fe0*/  I2FP.F32.S32 R108, R108 ;  /* 0x0000006c006c7245 */ /* 0x000fc40000201400 */
[----:B------:R-:W-:Y:S01]  /*13ff0*/  IABS R93, R92 ;  /* 0x0000005c005d7213 */ /* 0x000fe20000000000 */
[----:B------:R-:W1:Y:S01]  /*14000*/  MUFU.TANH R86, R86 ;  /* 0x0000005600567308 */ /* 0x000e620000002400 */
[----:B------:R-:W-:Y:S01]  /*14010*/  FSEL R92, R50, -INF , !P5 ;  /* 0xff800000325c7808 */ /* 0x000fe20006800000 */
[----:B------:R-:W-:Y:S01]  /*14020*/  FFMA.FTZ R108, -R239, R108, R94 ;  /* 0x0000006cef6c7223 */ /* 0x000fe2000001015e */
[----:B------:R-:W-:Y:S01]  /*14030*/  FSEL R65, R65, -INF , !P3 ;  /* 0xff80000041417808 */ /* 0x000fe20005800000 */
[----:B------:R-:W-:Y:S01]  /*14040*/  IMAD.MOV.U32 R50, RZ, RZ, R93 ;  /* 0x000000ffff327224 */ /* 0x000fe200078e005d */
[----:B------:R-:W-:Y:S02]  /*14050*/  FSEL R92, R92, -INF , !P0 ;  /* 0xff8000005c5c7808 */ /* 0x000fe40004000000 */
[----:B------:R-:W-:Y:S02]  /*14060*/  FSEL R65, R65, -INF , !P1 ;  /* 0xff80000041417808 */ /* 0x000fe40004800000 */
[----:B------:R-:W-:Y:S01]  /*14070*/  ISETP.GT.AND P5, PT, R118, R51, PT ;  /* 0x000000337600720c */ /* 0x000fe20003fa4270 */
[----:B------:R-:W-:Y:S01]  /*14080*/  STL [R1+0x58], R92 ;  /* 0x0000585c01007387 */ /* 0x000fe20000100800 */
[----:B------:R-:W-:-:S02]  /*14090*/  ISETP.GE.AND P3, PT, R51, R245, PT ;  /* 0x000000f53300720c */ /* 0x000fc40003f66270 */
[----:B------:R-:W-:Y:S01]  /*140a0*/  ISETP.GE.AND P0, PT, R51, R246, PT ;  /* 0x000000f63300720c */ /* 0x000fe20003f06270 */
[----:B------:R-:W2:Y:S01]  /*140b0*/  LDSM.16.M88.4 R92, [R166+0x3800] ;  /* 0x00380000a65c783b */ /* 0x000ea20000000200 */
[----:B------:R-:W-:Y:S02]  /*140c0*/  ISETP.GT.AND P1, PT, R128, R51, PT ;  /* 0x000000338000720c */ /* 0x000fe40003f24270 */
[----:B------:R-:W-:Y:S01]  /*140d0*/  IADD3 R51, PT, PT, R126, -0x19, -R131 ;  /* 0xffffffe77e337810 */ /* 0x000fe20007ffe883 */
[----:B------:R3:W-:Y:S01]  /*140e0*/  STL [R1+0x44], R65 ;  /* 0x0000444101007387 */ /* 0x0007e20000100800 */
[----:B------:R-:W-:Y:S01]  /*140f0*/  I2FP.F32.S32 R50, R50 ;  /* 0x0000003200327245 */ /* 0x000fe20000201400 */
[C---:B-1----:R-:W-:Y:S01]  /*14100*/  FFMA.FTZ R135, -R239.reuse, R135, R86 ;  /* 0x00000087ef877223 */ /* 0x042fe20000010156 */
[----:B------:R-:W-:Y:S02]  /*14110*/  IABS R51, R51 ;  /* 0x0000003300337213 */ /* 0x000fe40000000000 */
[----:B------:R-:W-:Y:S01]  /*14120*/  FSEL R108, R108, -INF , !P6 ;  /* 0xff8000006c6c7808 */ /* 0x000fe20007000000 */
[----:B------:R-:W-:Y:S01]  /*14130*/  FFMA.FTZ R109, -R239, R50, R109 ;  /* 0x00000032ef6d7223 */ /* 0x000fe2000001016d */
[----:B------:R-:W-:Y:S01]  /*14140*/  I2FP.F32.S32 R99, R51 ;  /* 0x0000003300637245 */ /* 0x000fe20000201400 */
[-C--:B------:R-:W-:Y:S01]  /*14150*/  FMUL.FTZ R50, R88, R2.reuse ;  /* 0x0000000258327220 */ /* 0x080fe20000410000 */
[----:B------:R-:W-:Y:S01]  /*14160*/  FMUL.FTZ R51, R89, R2 ;  /* 0x0000000259337220 */ /* 0x000fe20000410000 */
[----:B------:R-:W-:-:S02]  /*14170*/  FSEL R108, R108, -INF , !P4 ;  /* 0xff8000006c6c7808 */ /* 0x000fc40006000000 */
[----:B------:R-:W-:Y:S01]  /*14180*/  FSEL R88, R109, -INF , !P5 ;  /* 0xff8000006d587808 */ /* 0x000fe20006800000 */
[----:B------:R-:W-:Y:S01]  /*14190*/  FFMA.FTZ R99, -R239, R99, R96 ;  /* 0x00000063ef637223 */ /* 0x000fe20000010160 */
[----:B------:R-:W1:Y:S01]  /*141a0*/  MUFU.TANH R50, R50 ;  /* 0x0000003200327308 */ /* 0x000e620000002400 */
[----:B------:R-:W-:Y:S01]  /*141b0*/  IADD3 R96, PT, PT, R244, -0x21, -R131 ;  /* 0xffffffdff4607810 */ /* 0x000fe20007ffe883 */
[----:B------:R-:W-:Y:S01]  /*141c0*/  STL [R1+0x5c], R108 ;  /* 0x00005c6c01007387 */ /* 0x000fe20000100800 */
[----:B------:R-:W-:Y:S02]  /*141d0*/  FSEL R88, R88, -INF , !P3 ;  /* 0xff80000058587808 */ /* 0x000fe40005800000 */
[----:B------:R-:W-:Y:S02]  /*141e0*/  IABS R96, R96 ;  /* 0x0000006000607213 */ /* 0x000fe40000000000 */
[----:B------:R-:W-:Y:S01]  /*141f0*/  ISETP.GT.AND P6, PT, R118, R97, PT ;  /* 0x000000617600720c */ /* 0x000fe20003fc4270 */
[----:B------:R-:W4:Y:S01]  /*14200*/  MUFU.TANH R51, R51 ;  /* 0x0000003300337308 */ /* 0x000f220000002400 */
[----:B------:R-:W-:Y:S01]  /*14210*/  STL [R1+0x50], R88 ;  /* 0x0000505801007387 */ /* 0x000fe20000100800 */
[----:B------:R-:W-:-:S02]  /*14220*/  I2FP.F32.S32 R96, R96 ;  /* 0x0000006000607245 */ /* 0x000fc40000201400 */
[----:B---3--:R-:W-:Y:S02]  /*14230*/  IADD3 R65, PT, PT, R244, -0x20, -R131 ;  /* 0xffffffe0f4417810 */ /* 0x008fe40007ffe883 */
[C---:B------:R-:W-:Y:S02]  /*14240*/  ISETP.GE.AND P5, PT, R97.reuse, R245, PT ;  /* 0x000000f56100720c */ /* 0x040fe40003fa6270 */
[----:B------:R-:W-:Y:S02]  /*14250*/  IABS R65, R65 ;  /* 0x0000004100417213 */ /* 0x000fe40000000000 */
[----:B------:R-:W-:Y:S02]  /*14260*/  ISETP.GE.AND P4, PT, R97, R246, PT ;  /* 0x000000f66100720c */ /* 0x000fe40003f86270 */
[----:B------:R-:W-:Y:S01]  /*14270*/  I2FP.F32.S32 R137, R65 ;  /* 0x0000004100897245 */ /* 0x000fe20000201400 */
[----:B------:R-:W-:Y:S01]  /*14280*/  FMUL.FTZ R65, R91, R2 ;  /* 0x000000025b417220 */ /* 0x000fe20000410000 */
[----:B------:R-:W-:Y:S01]  /*14290*/  ISETP.GT.AND P3, PT, R128, R97, PT ;  /* 0x000000618000720c */ /* 0x000fe20003f64270 */
[----:B------:R-:W3:Y:S01]  /*142a0*/  LDSM.16.M88.4 R88, [R167+0x3800] ;  /* 0x00380000a758783b */ /* 0x000ee20000000200 */
[----:B------:R-:W-:-:S02]  /*142b0*/  VIADD R97, R129, 0x21 ;  /* 0x0000002181617836 */ /* 0x000fc40000000000 */
[C---:B-1----:R-:W-:Y:S01]  /*142c0*/  FFMA.FTZ R137, -R239.reuse, R137, R50 ;  /* 0x00000089ef897223 */ /* 0x042fe20000010132 */
[----:B----4-:R-:W-:Y:S01]  /*142d0*/  FFMA.FTZ R96, -R239, R96, R51 ;  /* 0x00000060ef607223 */ /* 0x010fe20000010133 */
[----:B------:R-:W-:Y:S01]  /*142e0*/  FMUL.FTZ R51, R84, R2 ;  /* 0x0000000254337220 */ /* 0x000fe20000410000 */
[----:B------:R-:W-:Y:S01]  /*142f0*/  FSEL R99, R99, -INF , !P1 ;  /* 0xff80000063637808 */ /* 0x000fe20004800000 */
[C---:B--2---:R-:W-:Y:S01]  /*14300*/  HMMA.16816.F32.BF16 R80, R100.reuse, R92, R80 ;  /* 0x0000005c6450723c */ /* 0x044fe20000041850 */
[----:B------:R-:W-:Y:S01]  /*14310*/  FSEL R137, R137, -INF , !P6 ;  /* 0xff80000089897808 */ /* 0x000fe20007000000 */
[----:B------:R-:W-:Y:S01]  /*14320*/  MUFU.TANH R92, R65 ;  /* 0x00000041005c7308 */ /* 0x000fe20000002400 */
[----:B------:R-:W-:Y:S01]  /*14330*/  IADD3 R50, PT, PT, R126, -0x20, -R131 ;  /* 0xffffffe07e327810 */ /* 0x000fe20007ffe883 */
[----:B------:R-:W-:Y:S01]  /*14340*/  VIADD R93, R129, 0x28 ;  /* 0x00000028815d7836 */ /* 0x000fe20000000000 */
[----:B------:R-:W-:Y:S02]  /*14350*/  FSEL R99, R99, -INF , !P0 ;  /* 0xff80000063637808 */ /* 0x000fe40004000000 */
[----:B------:R-:W-:Y:S01]  /*14360*/  FSEL R137, R137, -INF , !P5 ;  /* 0xff80000089897808 */ /* 0x000fe20006800000 */
[----:B------:R-:W-:Y:S01]  /*14370*/  HMMA.16816.F32.BF16 R76, R100, R94, R76 ;  /* 0x0000005e644c723c */ /* 0x000fe2000004184c */
[----:B------:R-:W-:Y:S01]  /*14380*/  IABS R50, R50 ;  /* 0x0000003200327213 */ /* 0x000fe20000000000 */
[----:B------:R-:W1:Y:S01]  /*14390*/  MUFU.TANH R51, R51 ;  /* 0x0000003300337308 */ /* 0x000e620000002400 */
[----:B------:R-:W-:Y:S01]  /*143a0*/  ISETP.GT.AND P1, PT, R118, R97, PT ;  /* 0x000000617600720c */ /* 0x000fe20003f24270 */
[----:B------:R-:W-:Y:S01]  /*143b0*/  STL [R1+0x4c], R99 ;  /* 0x00004c6301007387 */ /* 0x000fe20000100800 */
[----:B------:R-:W-:-:S02]  /*143c0*/  ISETP.GE.AND P6, PT, R97, R245, PT ;  /* 0x000000f56100720c */ /* 0x000fc40003fc6270 */
[----:B------:R-:W-:Y:S02]  /*143d0*/  ISETP.GE.AND P0, PT, R97, R246, PT ;  /* 0x000000f66100720c */ /* 0x000fe40003f06270 */
[----:B------:R-:W-:Y:S02]  /*143e0*/  ISETP.GT.AND P5, PT, R128, R97, PT ;  /* 0x000000618000720c */ /* 0x000fe40003fa4270 */
[----:B------:R-:W-:Y:S02]  /*143f0*/  IADD3 R97, PT, PT, R244, -0x28, -R131 ;  /* 0xffffffd8f4617810 */ /* 0x000fe40007ffe883 */
[----:B------:R-:W-:Y:S02]  /*14400*/  I2FP.F32.S32 R50, R50 ;  /* 0x0000003200327245 */ /* 0x000fe40000201400 */
[----:B------:R-:W-:Y:S02]  /*14410*/  IABS R84, R97 ;  /* 0x0000006100547213 */ /* 0x000fe40000000000 */
[----:B------:R-:W-:Y:S01]  /*14420*/  IABS R250, R250 ;  /* 0x000000fa00fa7213 */ /* 0x000fe20000000000 */
[----:B------:R-:W-:Y:S01]  /*14430*/  FFMA.FTZ R50, -R239, R50, R98 ;  /* 0x00000032ef327223 */ /* 0x000fe20000010162 */
[----:B------:R-:W-:-:S02]  /*14440*/  I2FP.F32.S32 R84, R84 ;  /* 0x0000005400547245 */ /* 0x000fc40000201400 */
[----:B------:R-:W-:Y:S02]  /*14450*/  IADD3 R98, PT, PT, R126, -0x21, -R131 ;  /* 0xffffffdf7e627810 */ /* 0x000fe40007ffe883 */
[----:B------:R-:W-:Y:S01]  /*14460*/  FSEL R97, R50, -INF , !P3 ;  /* 0xff80000032617808 */ /* 0x000fe20005800000 */
[----:B-1----:R-:W-:Y:S01]  /*14470*/  FFMA.FTZ R84, -R239, R84, R51 ;  /* 0x00000054ef547223 */ /* 0x002fe20000010133 */
[----:B------:R-:W-:Y:S01]  /*14480*/  FMUL.FTZ R51, R85, R2 ;  /* 0x0000000255337220 */ /* 0x000fe20000410000 */
[----:B------:R-:W-:Y:S01]  /*14490*/  IABS R50, R98 ;  /* 0x0000006200327213 */ /* 0x000fe20000000000 */
[C---:B---3--:R-:W-:Y:S01]  /*144a0*/  HMMA.16816.F32.BF16 R80, R4.reuse, R88, R80 ;  /* 0x000000580450723c */ /* 0x048fe20000041850 */
[----:B------:R-:W-:Y:S01]  /*144b0*/  FSEL R65, R97, -INF , !P4 ;  /* 0xff80000061417808 */ /* 0x000fe20006000000 */
[----:B------:R-:W-:Y:S01]  /*144c0*/  VIADD R89, R129, 0x30 ;  /* 0x0000003081597836 */ /* 0x000fe20000000000 */
[----:B------:R-:W-:Y:S01]  /*144d0*/  I2FP.F32.S32 R50, R50 ;  /* 0x0000003200327245 */ /* 0x000fe20000201400 */
[----:B------:R-:W1:Y:S01]  /*144e0*/  MUFU.TANH R51, R51 ;  /* 0x0000003300337308 */ /* 0x000e620000002400 */
[----:B------:R-:W-:Y:S01]  /*144f0*/  IADD3 R88, PT, PT, R244, -0x29, -R131 ;  /* 0xffffffd7f4587810 */ /* 0x000fe20007ffe883 */
[----:B------:R2:W-:Y:S01]  /*14500*/  STL [R1+0x3c], R65 ;  /* 0x00003c4101007387 */ /* 0x0005e20000100800 */
[----:B------:R-:W-:Y:S01]  /*14510*/  ISETP.GT.AND P3, PT, R118, R93, PT ;  /* 0x0000005d7600720c */ /* 0x000fe20003f64270 */
[----:B------:R-:W-:Y:S01]  /*14520*/  FFMA.FTZ R50, -R239, R50, R92 ;  /* 0x00000032ef327223 */ /* 0x000fe2000001015c */
[----:B------:R-:W-:Y:S01]  /*14530*/  IABS R88, R88 ;  /* 0x0000005800587213 */ /* 0x000fe20000000000 */
[----:B------:R-:W-:Y:S01]  /*14540*/  FMUL.FTZ R92, R87, R2 ;  /* 0x00000002575c7220 */ /* 0x000fe20000410000 */
[----:B------:R-:W-:Y:S01]  /*14550*/  FSEL R139, R84, -INF , !P3 ;  /* 0xff800000548b7808 */ /* 0x000fe20005800000 */
[----:B------:R-:W-:Y:S01]  /*14560*/  HMMA.16816.F32.BF16 R76, R4, R90, R76 ;  /* 0x0000005a044c723c */ /* 0x000fe2000004184c */
[----:B------:R-:W-:Y:S01]  /*14570*/  I2FP.F32.S32 R88, R88 ;  /* 0x0000005800587245 */ /* 0x000fe20000201400 */
[----:B------:R-:W3:Y:S01]  /*14580*/  LDSM.16.M88.4 R84, [R166+0x4000] ;  /* 0x00400000a654783b */ /* 0x000ee20000000200 */
[----:B------:R-:W-:Y:S01]  /*14590*/  FSEL R50, R50, -INF , !P5 ;  /* 0xff80000032327808 */ /* 0x000fe20006800000 */
[----:B------:R-:W-:Y:S01]  /*145a0*/  MUFU.TANH R92, R92 ;  /* 0x0000005c005c7308 */ /* 0x000fe20000002400 */
[----:B------:R-:W-:-:S02]  /*145b0*/  ISETP.GE.AND P4, PT, R93, R245, PT ;  /* 0x000000f55d00720c */ /* 0x000fc40003f86270 */
[----:B------:R-:W-:Y:S01]  /*145c0*/  FSEL R123, R50, -INF , !P0 ;  /* 0xff800000327b7808 */ /* 0x000fe20004000000 */
[----:B------:R-:W-:Y:S01]  /*145d0*/  FMUL.FTZ R50, R80, R2 ;  /* 0x0000000250327220 */ /* 0x000fe20000410000 */
[----:B-1----:R-:W-:Y:S01]  /*145e0*/  FFMA.FTZ R88, -R239, R88, R51 ;  /* 0x00000058ef587223 */ /* 0x002fe20000010133 */
[----:B------:R-:W-:Y:S01]  /*145f0*/  IADD3 R51, PT, PT, R126, -0x29, -R131 ;  /* 0xffffffd77e337810 */ /* 0x000fe20007ffe883 */
[----:B------:R-:W-:Y:S01]  /*14600*/  FMUL.FTZ R90, R82, R2 ;  /* 0x00000002525a7220 */ /* 0x000fe20000410000 */
[----:B------:R-:W-:Y:S02]  /*14610*/  FSEL R139, R139, -INF , !P4 ;  /* 0xff8000008b8b7808 */ /* 0x000fe40006000000 */
[----:B------:R-:W1:Y:S01]  /*14620*/  MUFU.TANH R50, R50 ;  /* 0x0000003200327308 */ /* 0x000e620000002400 */
[----:B------:R-:W-:Y:S02]  /*14630*/  IABS R51, R51 ;  /* 0x0000003300337213 */ /* 0x000fe40000000000 */
[----:B------:R-:W-:-:S02]  /*14640*/  I2FP.F32.S32 R250, R250 ;  /* 0x000000fa00fa7245 */ /* 0x000fc40000201400 */
[----:B--2---:R-:W-:Y:S01]  /*14650*/  FSEL R65, R96, -INF , !P1 ;  /* 0xff80000060417808 */ /* 0x004fe20004800000 */
[----:B------:R-:W-:Y:S01]  /*14660*/  FMUL.FTZ R78, R78, R2 ;  /* 0x000000024e4e7220 */ /* 0x000fe20000410000 */
[----:B------:R-:W-:Y:S01]  /*14670*/  ISETP.GE.AND P1, PT, R93, R246, PT ;  /* 0x000000f65d00720c */ /* 0x000fe20003f26270 */
[----:B------:R-:W2:Y:S01]  /*14680*/  MUFU.TANH R90, R90 ;  /* 0x0000005a005a7308 */ /* 0x000ea20000002400 */
[----:B------:R-:W-:Y:S02]  /*14690*/  FSEL R65, R65, -INF , !P6 ;  /* 0xff80000041417808 */ /* 0x000fe40007000000 */
[----:B------:R-:W-:Y:S02]  /*146a0*/  ISETP.GT.AND P6, PT, R128, R93, PT ;  /* 0x0000005d8000720c */ /* 0x000fe40003fc4270 */
[----:B------:R-:W-:Y:S01]  /*146b0*/  IADD3 R206, PT, PT, R126, -0x68, -R131 ;  /* 0xffffff987ece7810 */ /* 0x000fe20007ffe883 */
[----:B------:R4:W-:Y:S01]  /*146c0*/  STL [R1+0x28], R65 ;  /* 0x0000284101007387 */ /* 0x0009e20000100800 */
[----:B------:R-:W-:Y:S01]  /*146d0*/  FSEL R135, R135, -INF , !P6 ;  /* 0xff80000087877808 */ /* 0x000fe20007000000 */
[----:B------:R-:W-:Y:S01]  /*146e0*/  MUFU.TANH R78, R78 ;  /* 0x0000004e004e7308 */ /* 0x000fe20000002400 */
[----:B------:R-:W-:-:S02]  /*146f0*/  ISETP.GT.AND P6, PT, R118, R89, PT ;  /* 0x000000597600720c */ /* 0x000fc40003fc4270 */
[----:B------:R-:W-:Y:S02]  /*14700*/  FSEL R135, R135, -INF , !P1 ;  /* 0xff80000087877808 */ /* 0x000fe40004800000 */
[----:B------:R-:W-:Y:S02]  /*14710*/  ISETP.GE.AND P1, PT, R89, R246, PT ;  /* 0x000000f65900720c */ /* 0x000fe40003f26270 */
[----:B------:R-:W-:Y:S02]  /*14720*/  IABS R206, R206 ;  /* 0x000000ce00ce7213 */ /* 0x000fe40000000000 */
[----:B------:R-:W-:Y:S02]  /*14730*/  IADD3 R196, PT, PT, R126, -0x78, -R131 ;  /* 0xffffff887ec47810 */ /* 0x000fe40007ffe883 */
[----:B------:R-:W-:Y:S01]  /*14740*/  I2FP.F32.S32 R206, R206 ;  /* 0x000000ce00ce7245 */ /* 0x000fe20000201400 */
[----:B---3--:R-:W-:Y:S01]  /*14750*/  HMMA.16816.F32.BF16 R72, R100, R84, R72 ;  /* 0x000000546448723c */ /* 0x008fe20000041848 */
[----:B------:R-:W-:Y:S01]  /*14760*/  VIADD R85, R129, 0x38 ;  /* 0x0000003881557836 */ /* 0x000fe20000000000 */
[----:B------:R-:W-:-:S02]  /*14770*/  IABS R196, R196 ;  /* 0x000000c400c47213 */ /* 0x000fc40000000000 */
[----:B------:R-:W-:Y:S02]  /*14780*/  IADD3 R186, PT, PT, R126, -0x88, -R131 ;  /* 0xffffff787eba7810 */ /* 0x000fe40007ffe883 */
[----:B------:R-:W-:Y:S02]  /*14790*/  I2FP.F32.S32 R196, R196 ;  /* 0x000000c400c47245 */ /* 0x000fe40000201400 */
[----:B------:R-:W-:Y:S01]  /*147a0*/  HMMA.16816.F32.BF16 R68, R100, R86, R68 ;  /* 0x000000566444723c */ /* 0x000fe20000041844 */
[----:B------:R-:W-:Y:S01]  /*147b0*/  IABS R186, R186 ;  /* 0x000000ba00ba7213 */ /* 0x000fe20000000000 */
[----:B----4-:R-:W-:Y:S01]  /*147c0*/  VIADD R65, R129, 0x29 ;  /* 0x0000002981417836 */ /* 0x010fe20000000000 */
[----:B------:R-:W-:Y:S02]  /*147d0*/  VIMNMX R248, PT, PT, RZ, R118, !PT ;  /* 0x00000076fff87248 */ /* 0x000fe40007fe0100 */
[----:B------:R-:W-:Y:S02]  /*147e0*/  I2FP.F32.S32 R186, R186 ;  /* 0x000000ba00ba7245 */ /* 0x000fe40000201400 */
[----:B------:R-:W-:-:S02]  /*147f0*/  ISETP.GT.AND P5, PT, R118, R65, PT ;  /* 0x000000417600720c */ /* 0x000fc40003fa4270 */
[C---:B------:R-:W-:Y:S02]  /*14800*/  ISETP.GE.AND P3, PT, R65.reuse, R245, PT ;  /* 0x000000f54100720c */ /* 0x040fe40003f66270 */
[----:B------:R-:W-:Y:S02]  /*14810*/  FSEL R80, R88, -INF , !P5 ;  /* 0xff80000058507808 */ /* 0x000fe40006800000 */
[----:B------:R-:W-:Y:S02]  /*14820*/  ISETP.GE.AND P0, PT, R65, R246, PT ;  /* 0x000000f64100720c */ /* 0x000fe40003f06270 */
[----:B------:R-:W-:Y:S02]  /*14830*/  FSEL R80, R80, -INF , !P3 ;  /* 0xff80000050507808 */ /* 0x000fe40005800000 */
[----:B------:R-:W-:Y:S02]  /*14840*/  ISETP.GT.AND P4, PT, R128, R65, PT ;  /* 0x000000418000720c */ /* 0x000fe40003f84270 */
[C-C-:B------:R-:W-:Y:S01]  /*14850*/  IADD3 R65, PT, PT, R244.reuse, -0x30, -R131.reuse ;  /* 0xffffffd0f4417810 */ /* 0x140fe20007ffe883 */
[----:B------:R3:W-:Y:S01]  /*14860*/  STL [R1+0x38], R80 ;  /* 0x0000385001007387 */ /* 0x0007e20000100800 */
[----:B------:R-:W-:-:S02]  /*14870*/  IADD3 R88, PT, PT, R244, -0x31, -R131 ;  /* 0xffffffcff4587810 */ /* 0x000fc40007ffe883 */
[----:B------:R-:W-:Y:S02]  /*14880*/  IABS R65, R65 ;  /* 0x0000004100417213 */ /* 0x000fe40000000000 */
[----:B------:R-:W-:Y:S02]  /*14890*/  IABS R88, R88 ;  /* 0x0000005800587213 */ /* 0x000fe40000000000 */
[----:B------:R-:W-:Y:S01]  /*148a0*/  I2FP.F32.S32 R91, R65 ;  /* 0x00000041005b7245 */ /* 0x000fe20000201400 */
[----:B------:R-:W-:Y:S01]  /*148b0*/  FMUL.FTZ R65, R83, R2 ;  /* 0x0000000253417220 */ /* 0x000fe20000410000 */
[----:B------:R-:W-:Y:S02]  /*148c0*/  ISETP.GE.AND P5, PT, R89, R245, PT ;  /* 0x000000f55900720c */ /* 0x000fe40003fa6270 */
[----:B------:R-:W-:Y:S01]  /*148d0*/  ISETP.GT.AND P3, PT, R128, R89, PT ;  /* 0x000000598000720c */ /* 0x000fe20003f64270 */
[----:B-1----:R-:W-:Y:S01]  /*148e0*/  FFMA.FTZ R91, -R239, R91, R50 ;  /* 0x0000005bef5b7223 */ /* 0x002fe20000010132 */
[----:B------:R-:W-:Y:S01]  /*148f0*/  IADD3 R50, PT, PT, R126, -0x30, -R131 ;  /* 0xffffffd07e327810 */ /* 0x000fe20007ffe883 */
[----:B------:R-:W-:Y:S01]  /*14900*/  VIADD R89, R129, 0x31 ;  /* 0x0000003181597836 */ /* 0x000fe20000000000 */
[----:B------:R-:W-:Y:S01]  /*14910*/  I2FP.F32.S32 R88, R88 ;  /* 0x0000005800587245 */ /* 0x000fe20000201400 */
[----:B------:R-:W-:Y:S01]  /*14920*/  MUFU.TANH R84, R65 ;  /* 0x0000004100547308 */ /* 0x000fe20000002400 */
[----:B------:R-:W-:-:S02]  /*14930*/  IABS R50, R50 ;  /* 0x0000003200327213 */ /* 0x000fc40000000000 */
[----:B------:R-:W-:Y:S02]  /*14940*/  FSEL R91, R91, -INF , !P6 ;  /* 0xff8000005b5b7808 */ /* 0x000fe40007000000 */
[----:B------:R-:W-:Y:S02]  /*14950*/  I2FP.F32.S32 R50, R50 ;  /* 0x0000003200327245 */ /* 0x000fe40000201400 */
[----:B------:R-:W-:Y:S02]  /*14960*/  FSEL R91, R91, -INF , !P5 ;  /* 0xff8000005b5b7808 */ /* 0x000fe40006800000 */
[----:B---3--:R-:W-:Y:S01]  /*14970*/  I2FP.F32.S32 R80, R51 ;  /* 0x0000003300507245 */ /* 0x008fe20000201400 */
[----:B------:R-:W-:Y:S01]  /*14980*/  FMUL.FTZ R51, R81, R2 ;  /* 0x0000000251337220 */ /* 0x000fe20000410000 */
[----:B------:R-:W-:Y:S01]  /*14990*/  ISETP.GE.AND P6, PT, R89, R245, PT ;  /* 0x000000f55900720c */ /* 0x000fe20003fc6270 */
[C---:B--2---:R-:W-:Y:S01]  /*149a0*/  FFMA.FTZ R50, -R239.reuse, R50, R90 ;  /* 0x00000032ef327223 */ /* 0x044fe2000001015a */
[----:B------:R-:W-:Y:S01]  /*149b0*/  ISETP.GT.AND P5, PT, R128, R89, PT ;  /* 0x000000598000720c */ /* 0x000fe20003fa4270 */
[----:B------:R-:W-:Y:S01]  /*149c0*/  FFMA.FTZ R92, -R239, R80, R92 ;  /* 0x00000050ef5c7223 */ /* 0x000fe2000001015c */
[----:B------:R-:W-:Y:S01]  /*149d0*/  IADD3 R90, PT, PT, R126, -0x31, -R131 ;  /* 0xffffffcf7e5a7810 */ /* 0x000fe20007ffe883 */
[----:B------:R-:W1:Y:S01]  /*149e0*/  MUFU.TANH R51, R51 ;  /* 0x0000003300337308 */ /* 0x000e620000002400 */
[----:B------:R-:W2:Y:S02]  /*149f0*/  LDSM.16.M88.4 R80, [R167+0x4000] ;  /* 0x00400000a750783b */ /* 0x000ea40000000200 */
[----:B------:R-:W-:-:S02]  /*14a00*/  FSEL R92, R92, -INF , !P4 ;  /* 0xff8000005c5c7808 */ /* 0x000fc40006000000 */
[----:B------:R-:W-:Y:S02]  /*14a10*/  ISETP.GT.AND P4, PT, R118, R89, PT ;  /* 0x000000597600720c */ /* 0x000fe40003f84270 */
[----:B------:R-:W-:Y:S02]  /*14a20*/  FSEL R92, R92, -INF , !P0 ;  /* 0xff8000005c5c7808 */ /* 0x000fe40004000000 */
[----:B------:R-:W-:Y:S02]  /*14a30*/  ISETP.GE.AND P0, PT, R89, R246, PT ;  /* 0x000000f65900720c */ /* 0x000fe40003f06270 */
[----:B------:R-:W-:Y:S01]  /*14a40*/  IADD3 R89, PT, PT, R244, -0x38, -R131 ;  /* 0xffffffc8f4597810 */ /* 0x000fe20007ffe883 */
[----:B------:R-:W-:Y:S04]  /*14a50*/  STL [R1+0x34], R92 ;  /* 0x0000345c01007387 */ /* 0x000fe80000100800 */
[----:B------:R-:W-:Y:S01]  /*14a60*/  STL [R1+0xc], R91 ;  /* 0x00000c5b01007387 */ /* 0x000fe20000100800 */
[----:B-1----:R-:W-:Y:S01]  /*14a70*/  FFMA.FTZ R88, -R239, R88, R51 ;  /* 0x00000058ef587223 */ /* 0x002fe20000010133 */
[----:B------:R-:W-:Y:S01]  /*14a80*/  FMUL.FTZ R51, R76, R2 ;  /* 0x000000024c337220 */ /* 0x000fe20000410000 */
[----:B------:R-:W-:-:S02]  /*14a90*/  IABS R76, R89 ;  /* 0x00000059004c7213 */ /* 0x000fc40000000000 */
[----:B------:R-:W-:Y:S02]  /*14aa0*/  FSEL R89, R50, -INF , !P3 ;  /* 0xff80000032597808 */ /* 0x000fe40005800000 */
[----:B------:R-:W-:Y:S01]  /*14ab0*/  IABS R50, R90 ;  /* 0x0000005a00327213 */ /* 0x000fe20000000000 */
[----:B------:R-:W1:Y:S01]  /*14ac0*/  MUFU.TANH R51, R51 ;  /* 0x0000003300337308 */ /* 0x000e620000002400 */
[----:B------:R-:W-:Y:S02]  /*14ad0*/  FSEL R65, R89, -INF , !P1 ;  /* 0xff80000059417808 */ /* 0x000fe40004800000 */
[----:B------:R-:W-:Y:S02]  /*14ae0*/  I2FP.F32.S32 R76, R76 ;  /* 0x0000004c004c7245 */ /* 0x000fe40000201400 */
[----:B------:R-:W-:Y:S01]  /*14af0*/  I2FP.F32.S32 R50, R50 ;  /* 0x0000003200327245 */ /* 0x000fe20000201400 */
[----:B------:R3:W-:Y:S01]  /*14b00*/  STL [R1+0x30], R65 ;  /* 0x0000304101007387 */ /* 0x0007e20000100800 */
[----:B------:R-:W-:-:S02]  /*14b10*/  ISETP.GT.AND P3, PT, R118, R85, PT ;  /* 0x000000557600720c */ /* 0x000fc40003f64270 */
[----:B------:R-:W-:Y:S01]  /*14b20*/  ISETP.GE.AND P1, PT, R85, R245, PT ;  /* 0x000000f55500720c */ /* 0x000fe20003f26270 */
[----:B------:R-:W-:Y:S01]  /*14b30*/  FFMA.FTZ R50, -R239, R50, R84 ;  /* 0x00000032ef327223 */ /* 0x000fe20000010154 */
[----:B------:R-:W-:-:S04]  /*14b40*/  IADD3 R84, PT, PT, R126, -0x38, -R131 ;  /* 0xffffffc87e547810 */ /* 0x000fc80007ffe883 */
[----:B------:R-:W-:Y:S01]  /*14b50*/  IABS R84, R84 ;  /* 0x0000005400547213 */ /* 0x000fe20000000000 */
[----:B--2---:R-:W-:Y:S01]  /*14b60*/  HMMA.16816.F32.BF16 R72, R4, R80, R72 ;  /* 0x000000500448723c */ /* 0x004fe20000041848 */
[----:B------:R-:W-:Y:S02]  /*14b70*/  FMUL.FTZ R80, R79, R2 ;  /* 0x000000024f507220 */ /* 0x000fe40000410000 */
[----:B------:R-:W-:Y:S01]  /*14b80*/  I2FP.F32.S32 R84, R84 ;  /* 0x0000005400547245 */ /* 0x000fe20000201400 */
[----:B------:R-:W-:-:S04]  /*14b90*/  VIADD R81, R129, 0x40 ;  /* 0x0000004081517836 */ /* 0x000fc80000000000 */
[----:B------:R-:W-:Y:S01]  /*14ba0*/  FFMA.FTZ R84, -R239, R84, R78 ;  /* 0x00000054ef547223 */ /* 0x000fe2000001014e */
[----:B------:R-:W-:Y:S01]  /*14bb0*/  MUFU.TANH R80, R80 ;  /* 0x0000005000507308 */ /* 0x000fe20000002400 */
[----:B------:R-:W-:Y:S01]  /*14bc0*/  HMMA.16816.F32.BF16 R68, R4, R82, R68 ;  /* 0x000000520444723c */ /* 0x000fe20000041844 */
[----:B---3--:R-:W-:Y:S02]  /*14bd0*/  FSEL R65, R88, -INF , !P4 ;  /* 0xff80000058417808 */ /* 0x008fe40006000000 */
[----:B------:R-:W-:Y:S02]  /*14be0*/  ISETP.GE.AND P4, PT, R85, R246, PT ;  /* 0x000000f65500720c */ /* 0x000fe40003f86270 */
[----:B------:R-:W-:-:S04]  /*14bf0*/  FSEL R65, R65, -INF , !P6 ;  /* 0xff80000041417808 */ /* 0x000fc80007000000 */
[-C--:B------:R-:W-:Y:S01]  /*14c00*/  FMUL.FTZ R82, R74, R2.reuse ;  /* 0x000000024a527220 */ /* 0x080fe20000410000 */
[----:B------:R-:W-:Y:S01]  /*14c10*/  ISETP.GT.AND P6, PT, R128, R85, PT ;  /* 0x000000558000720c */ /* 0x000fe20003fc4270 */
[-C--:B------:R-:W-:Y:S01]  /*14c20*/  FMUL.FTZ R85, R77, R2.reuse ;  /* 0x000000024d557220 */ /* 0x080fe20000410000 */
[----:B------:R1:W-:Y:S02]  /*14c30*/  STL [R1+0x14], R65 ;  /* 0x0000144101007387 */ /* 0x0003e40000100800 */
[----:B------:R-:W-:Y:S01]  /*14c40*/  FSEL R84, R84, -INF , !P6 ;  /* 0xff80000054547808 */ /* 0x000fe20007000000 */
[----:B------:R-:W-:Y:S01]  /*14c50*/  MUFU.TANH R82, R82 ;  /* 0x0000005200527308 */ /* 0x000fe20000002400 */
[----:B------:R-:W-:Y:S02]  /*14c60*/  ISETP.GT.AND P6, PT, R118, R81, PT ;  /* 0x000000517600720c */ /* 0x000fe40003fc4270 */
[----:B------:R-:W-:Y:S01]  /*14c70*/  FSEL R84, R84, -INF , !P4 ;  /* 0xff80000054547808 */ /* 0x000fe20006000000 */
[----:B------:R-:W-:Y:S01]  /*14c80*/  FMUL.FTZ R70, R70, R2 ;  /* 0x0000000246467220 */ /* 0x000fe20000410000 */
[----:B------:R-:W-:Y:S01]  /*14c90*/  ISETP.GE.AND P4, PT, R81, R246, PT ;  /* 0x000000f65100720c */ /* 0x000fe20003f86270 */
[----:B------:R-:W-:-:S02]  /*14ca0*/  FMUL.FTZ R69, R69, R2 ;  /* 0x0000000245457220 */ /* 0x000fc40000410000 */
[----:B------:R-:W2:Y:S08]  /*14cb0*/  MUFU.TANH R85, R85 ;  /* 0x0000005500557308 */ /* 0x000eb00000002400 */
[----:B------:R-:W-:Y:S01]  /*14cc0*/  MUFU.TANH R70, R70 ;  /* 0x0000004600467308 */ /* 0x000fe20000002400 */
[----:B-1----:R-:W-:Y:S01]  /*14cd0*/  FFMA.FTZ R65, -R239, R76, R51 ;  /* 0x0000004cef417223 */ /* 0x002fe20000010133 */
[----:B------:R-:W-:Y:S01]  /*14ce0*/  IADD3 R76, PT, PT, R244, -0x39, -R131 ;  /* 0xffffffc7f44c7810 */ /* 0x000fe20007ffe883 */
[----:B------:R-:W-:-:S05]  /*14cf0*/  VIADD R51, R129, 0x39 ;  /* 0x0000003981337836 */ /* 0x000fca0000000000 */
[----:B------:R-:W-:Y:S01]  /*14d00*/  MUFU.TANH R69, R69 ;  /* 0x0000004500457308 */ /* 0x000fe20000002400 */
[----:B------:R-:W-:Y:S02]  /*14d10*/  IABS R77, R76 ;  /* 0x0000004c004d7213 */ /* 0x000fe40000000000 */
[----:B------:R-:W-:Y:S02]  /*14d20*/  FSEL R76, R50, -INF , !P5 ;  /* 0xff800000324c7808 */ /* 0x000fe40006800000 */
[----:B------:R-:W-:Y:S01]  /*14d30*/  FSEL R65, R65, -INF , !P3 ;  /* 0xff80000041417808 */ /* 0x000fe20005800000 */
[----:B------:R-:W-:Y:S01]  /*14d40*/  IMAD.MOV.U32 R50, RZ, RZ, R77 ;  /* 0x000000ffff327224 */ /* 0x000fe200078e004d */
[----:B------:R-:W-:Y:S02]  /*14d50*/  FSEL R76, R76, -INF , !P0 ;  /* 0xff8000004c4c7808 */ /* 0x000fe40004000000 */
[----:B------:R-:W-:Y:S02]  /*14d60*/  FSEL R65, R65, -INF , !P1 ;  /* 0xff80000041417808 */ /* 0x000fe40004800000 */
[----:B------:R-:W-:Y:S01]  /*14d70*/  I2FP.F32.S32 R50, R50 ;  /* 0x0000003200327245 */ /* 0x000fe20000201400 */
[----:B------:R-:W-:Y:S01]  /*14d80*/  STL [R1+0x24], R76 ;  /* 0x0000244c01007387 */ /* 0x000fe20000100800 */
[----:B------:R-:W-:-:S02]  /*14d90*/  ISETP.GT.AND P5, PT, R118, R51, PT ;  /* 0x000000337600720c */ /* 0x000fc40003fa4270 */
[----:B------:R-:W-:Y:S01]  /*14da0*/  ISETP.GE.AND P3, PT, R51, R245, PT ;  /* 0x000000f53300720c */ /* 0x000fe20003f66270 */
[----:B------:R-:W1:Y:S01]  /*14db0*/  LDSM.16.M88.4 R76, [R166+0x4800] ;  /* 0x00480000a64c783b */ /* 0x000e620000000200 */
[----:B--2---:R-:W-:Y:S01]  /*14dc0*/  FFMA.FTZ R85, -R239, R50, R85 ;  /* 0x00000032ef557223 */ /* 0x004fe20000010155 */
[----:B------:R-:W-:Y:S01]  /*14dd0*/  ISETP.GE.AND P0, PT, R51, R246, PT ;  /* 0x000000f63300720c */ /* 0x000fe20003f06270 */
[----:B------:R-:W-:Y:S01]  /*14de0*/  FMUL.FTZ R50, R72, R2 ;  /* 0x0000000248327220 */ /* 0x000fe20000410000 */
[----:B------:R-:W-:Y:S01]  /*14df0*/  ISETP.GT.AND P1, PT, R128, R51, PT ;  /* 0x000000338000720c */ /* 0x000fe20003f24270 */
[----:B------:R2:W-:Y:S01]  /*14e00*/  STL [R1+0x10], R65 ;  /* 0x0000104101007387 */ /* 0x0005e20000100800 */
[----:B------:R-:W-:Y:S02]  /*14e10*/  IADD3 R51, PT, PT, R126, -0x39, -R131 ;  /* 0xffffffc77e337810 */ /* 0x000fe40007ffe883 */
[----:B------:R-:W-:Y:S01]  /*14e20*/  FSEL R72, R85, -INF , !P5 ;  /* 0xff80000055487808 */ /* 0x000fe20006800000 */
[----:B------:R-:W-:Y:S01]  /*14e30*/  MUFU.TANH R50, R50 ;  /* 0x0000003200327308 */ /* 0x000fe20000002400 */
[----:B------:R-:W-:Y:S01]  /*14e40*/  IABS R51, R51 ;  /* 0x0000003300337213 */ /* 0x000fe20000000000 */
[----:B------:R-:W-:Y:S01]  /*14e50*/  STL [R1+0x2c], R84 ;  /* 0x00002c5401007387 */ /* 0x000fe20000100800 */
[----:B------:R-:W-:-:S02]  /*14e60*/  FSEL R72, R72, -INF , !P3 ;  /* 0xff80000048487808 */ /* 0x000fc40005800000 */
[----:B------:R-:W-:Y:S01]  /*14e70*/  I2FP.F32.S32 R83, R51 ;  /* 0x0000003300537245 */ /* 0x000fe20000201400 */
[----:B------:R-:W-:Y:S01]  /*14e80*/  FMUL.FTZ R51, R73, R2 ;  /* 0x0000000249337220 */ /* 0x000fe20000410000 */
[----:B------:R-:W-:Y:S01]  /*14e90*/  ISETP.GE.AND P5, PT, R81, R245, PT ;  /* 0x000000f55100720c */ /* 0x000fe20003fa6270 */
[----:B------:R-:W-:Y:S01]  /*14ea0*/  STL [R1+0x20], R72 ;  /* 0x0000204801007387 */ /* 0x000fe20000100800 */
[----:B------:R-:W-:Y:S01]  /*14eb0*/  ISETP.GT.AND P3, PT, R128, R81, PT ;  /* 0x000000518000720c */ /* 0x000fe20003f64270 */
[----:B------:R-:W-:Y:S01]  /*14ec0*/  FFMA.FTZ R83, -R239, R83, R80 ;  /* 0x00000053ef537223 */ /* 0x000fe20000010150 */
[----:B------:R-:W-:Y:S01]  /*14ed0*/  IADD3 R80, PT, PT, R244, -0x41, -R131 ;  /* 0xffffffbff4507810 */ /* 0x000fe20007ffe883 */
[----:B------:R-:W3:Y:S01]  /*14ee0*/  MUFU.TANH R51, R51 ;  /* 0x0000003300337308 */ /* 0x000ee20000002400 */
[----:B------:R-:W-:Y:S02]  /*14ef0*/  VIADD R81, R129, 0x41 ;  /* 0x0000004181517836 */ /* 0x000fe40000000000 */
[----:B------:R-:W-:-:S02]  /*14f00*/  IABS R80, R80 ;  /* 0x0000005000507213 */ /* 0x000fc40000000000 */
[----:B------:R-:W-:Y:S02]  /*14f10*/  FSEL R83, R83, -INF , !P1 ;  /* 0xff80000053537808 */ /* 0x000fe40004800000 */
[----:B------:R-:W-:Y:S02]  /*14f20*/  I2FP.F32.S32 R80, R80 ;  /* 0x0000005000507245 */ /* 0x000fe40000201400 */
[----:B--2---:R-:W-:Y:S02]  /*14f30*/  IADD3 R65, PT, PT, R244, -0x40, -R131 ;  /* 0xffffffc0f4417810 */ /* 0x004fe40007ffe883 */
[----:B------:R-:W-:Y:S02]  /*14f40*/  FSEL R83, R83, -INF , !P0 ;  /* 0xff80000053537808 */ /* 0x000fe40004000000 */
[----:B------:R-:W-:Y:S02]  /*14f50*/  IABS R65, R65 ;  /* 0x0000004100417213 */ /* 0x000fe40000000000 */
[----:B------:R-:W-:Y:S01]  /*14f60*/  ISETP.GT.AND P1, PT, R118, R81, PT ;  /* 0x000000517600720c */ /* 0x000fe20003f24270 */
[----:B------:R2:W-:Y:S01]  /*14f70*/  STL [R1+0x1c], R83 ;  /* 0x00001c5301007387 */ /* 0x0005e20000100800 */
[----:B------:R-:W-:Y:S01]  /*14f80*/  I2FP.F32.S32 R249, R65 ;  /* 0x0000004100f97245 */ /* 0x000fe20000201400 */
[----:B------:R-:W-:Y:S01]  /*14f90*/  FMUL.FTZ R65, R75, R2 ;  /* 0x000000024b417220 */ /* 0x000fe20000410000 */
[----:B-1----:R-:W-:Y:S01]  /*14fa0*/  HMMA.16816.F32.BF16 R56, R100, R76, R56 ;  /* 0x0000004c6438723c */ /* 0x002fe20000041838 */
[----:B------:R-:W1:Y:S01]  /*14fb0*/  LDSM.16.M88.4 R72, [R167+0x4800] ;  /* 0x00480000a748783b */ /* 0x000e620000000200 */
[C---:B---3--:R-:W-:Y:S01]  /*14fc0*/  FFMA.FTZ R80, -R239.reuse, R80, R51 ;  /* 0x00000050ef507223 */ /* 0x048fe20000010133 */
[----:B------:R-:W-:Y:S01]  /*14fd0*/  FFMA.FTZ R249, -R239, R249, R50 ;  /* 0x000000f9eff97223 */ /* 0x000fe20000010132 */
[----:B------:R-:W-:Y:S01]  /*14fe0*/  IADD3 R50, PT, PT, R126, -0x40, -R131 ;  /* 0xffffffc07e327810 */ /* 0x000fe20007ffe883 */
[----:B------:R-:W-:Y:S01]  /*14ff0*/  FMUL.FTZ R51, R68, R2 ;  /* 0x0000000244337220 */ /* 0x000fe20000410000 */
[----:B------:R3:W4:Y:S01]  /*15000*/  MUFU.TANH R76, R65 ;  /* 0x00000041004c7308 */ /* 0x0007220000002400 */
[----:B------:R-:W-:Y:S01]  /*15010*/  ISETP.GE.AND P0, PT, R81, R246, PT ;  /* 0x000000f65100720c */ /* 0x000fe20003f06270 */
[----:B------:R-:W-:Y:S01]  /*15020*/  VIADD R77, R129, 0x48 ;  /* 0x00000048814d7836 */ /* 0x000fe20000000000 */
[----:B------:R-:W-:-:S02]  /*15030*/  IABS R50, R50 ;  /* 0x0000003200327213 */ /* 0x000fc40000000000 */
[----:B------:R-:W-:Y:S02]  /*15040*/  FSEL R249, R249, -INF , !P6 ;  /* 0xff800000f9f97808 */ /* 0x000fe40007000000 */
[----:B------:R-:W-:Y:S01]  /*15050*/  I2FP.F32.S32 R50, R50 ;  /* 0x0000003200327245 */ /* 0x000fe20000201400 */
[----:B------:R-:W4:Y:S01]  /*15060*/  MUFU.TANH R51, R51 ;  /* 0x0000003300337308 */ /* 0x000f220000002400 */
[----:B------:R-:W-:Y:S02]  /*15070*/  FSEL R249, R249, -INF , !P5 ;  /* 0xff800000f9f97808 */ /* 0x000fe40006800000 */
[----:B------:R-:W-:Y:S01]  /*15080*/  ISETP.GE.AND P6, PT, R81, R245, PT ;  /* 0x000000f55100720c */ /* 0x000fe20003fc6270 */
[----:B------:R-:W-:Y:S01]  /*15090*/  FFMA.FTZ R50, -R239, R50, R82 ;  /* 0x00000032ef327223 */ /* 0x000fe20000010152 */
[----:B------:R-:W-:Y:S02]  /*150a0*/  ISETP.GT.AND P5, PT, R128, R81, PT ;  /* 0x000000518000720c */ /* 0x000fe40003fa4270 */
[----:B------:R-:W-:Y:S01]  /*150b0*/  IADD3 R81, PT, PT, R244, -0x48, -R131 ;  /* 0xffffffb8f4517810 */ /* 0x000fe20007ffe883 */
[----:B--2---:R-:W-:Y:S01]  /*150c0*/  IMAD.MOV.U32 R83, RZ, RZ, R127 ;  /* 0x000000ffff537224 */ /* 0x004fe200078e007f */
[----:B------:R-:W-:-:S02]  /*150d0*/  IADD3 R82, PT, PT, R126, -0x41, -R131 ;  /* 0xffffffbf7e527810 */ /* 0x000fc40007ffe883 */
[----:B------:R-:W-:Y:S02]  /*150e0*/  IABS R68, R81 ;  /* 0x0000005100447213 */ /* 0x000fe40000000000 */
[----:B------:R-:W-:Y:S02]  /*150f0*/  FSEL R81, R50, -INF , !P3 ;  /* 0xff80000032517808 */ /* 0x000fe40005800000 */
[----:B------:R-:W-:Y:S02]  /*15100*/  IABS R50, R82 ;  /* 0x0000005200327213 */ /* 0x000fe40000000000 */
[----:B---3--:R-:W-:Y:S02]  /*15110*/  FSEL R65, R81, -INF , !P4 ;  /* 0xff80000051417808 */ /* 0x008fe40006000000 */
[----:B------:R-:W-:Y:S02]  /*15120*/  I2FP.F32.S32 R50, R50 ;  /* 0x0000003200327245 */ /* 0x000fe40000201400 */
[----:B------:R-:W-:Y:S01]  /*15130*/  I2FP.F32.S32 R68, R68 ;  /* 0x0000004400447245 */ /* 0x000fe20000201400 */
[----:B------:R2:W-:Y:S01]  /*15140*/  STL [R1+0x18], R65 ;  /* 0x0000184101007387 */ /* 0x0005e20000100800 */
[----:B------:R-:W-:Y:S01]  /*15150*/  ISETP.GT.AND P3, PT, R118, R77, PT ;  /* 0x0000004d7600720c */ /* 0x000fe20003f64270 */
[----:B----4-:R-:W-:Y:S01]  /*15160*/  FFMA.FTZ R50, -R239, R50, R76 ;  /* 0x00000032ef327223 */ /* 0x010fe2000001014c */
[----:B------:R-:W-:Y:S01]  /*15170*/  ISETP.GE.AND P4, PT, R77, R245, PT ;  /* 0x000000f54d00720c */ /* 0x000fe20003f86270 */
[----:B------:R-:W-:Y:S01]  /*15180*/  FFMA.FTZ R68, -R239, R68, R51 ;  /* 0x00000044ef447223 */ /* 0x000fe20000010133 */
[----:B-1----:R-:W-:Y:S01]  /*15190*/  HMMA.16816.F32.BF16 R56, R4, R72, R56 ;  /* 0x000000480438723c */ /* 0x002fe20000041838 */
[----:B------:R-:W-:-:S02]  /*151a0*/  IADD3 R73, PT, PT, R244, -0x49, -R131 ;  /* 0xffffffb7f4497810 */ /* 0x000fc40007ffe883 */
[----:B------:R-:W-:Y:S02]  /*151b0*/  FSEL R72, R50, -INF , !P5 ;  /* 0xff80000032487808 */ /* 0x000fe40006800000 */
[----:B------:R-:W-:Y:S02]  /*151c0*/  IABS R73, R73 ;  /* 0x0000004900497213 */ /* 0x000fe40000000000 */
[----:B------:R-:W-:Y:S02]  /*151d0*/  IADD3 R51, PT, PT, R126, -0x48, -R131 ;  /* 0xffffffb87e337810 */ /* 0x000fe40007ffe883 */
[----:B------:R-:W-:Y:S01]  /*151e0*/  FSEL R229, R68, -INF , !P3 ;  /* 0xff80000044e57808 */ /* 0x000fe20005800000 */
[----:B------:R-:W-:Y:S01]  /*151f0*/  IMAD.MOV.U32 R50, RZ, RZ, R73 ;  /* 0x000000ffff327224 */ /* 0x000fe200078e0049 */
[----:B------:R-:W-:Y:S02]  /*15200*/  FSEL R68, R72, -INF , !P0 ;  /* 0xff80000048447808 */ /* 0x000fe40004000000 */
[----:B------:R-:W-:-:S02]  /*15210*/  IABS R51, R51 ;  /* 0x0000003300337213 */ /* 0x000fc40000000000 */
[----:B------:R-:W-:Y:S01]  /*15220*/  I2FP.F32.S32 R50, R50 ;  /* 0x0000003200327245 */ /* 0x000fe20000201400 */
[----:B------:R1:W-:Y:S01]  /*15230*/  STL [R1+0x8], R68 ;  /* 0x0000084401007387 */ /* 0x0003e20000100800 */
[----:B------:R-:W-:Y:S02]  /*15240*/  I2FP.F32.S32 R51, R51 ;  /* 0x0000003300337245 */ /* 0x000fe40000201400 */
[----:B------:R-:W-:Y:S01]  /*15250*/  FSEL R229, R229, -INF , !P4 ;  /* 0xff800000e5e57808 */ /* 0x000fe20006000000 */
[C---:B------:R-:W-:Y:S01]  /*15260*/  FFMA.FTZ R69, -R239.reuse, R50, R69 ;  /* 0x00000032ef457223 */ /* 0x040fe20000010145 */
[----:B--2---:R-:W-:Y:S01]  /*15270*/  FSEL R65, R80, -INF , !P1 ;  /* 0xff80000050417808 */ /* 0x004fe20004800000 */
[----:B------:R-:W-:Y:S01]  /*15280*/  FFMA.FTZ R70, -R239, R51, R70 ;  /* 0x00000033ef467223 */ /* 0x000fe20000010146 */
[----:B------:R-:W-:Y:S01]  /*15290*/  ISETP.GE.AND P1, PT, R77, R246, PT ;  /* 0x000000f64d00720c */ /* 0x000fe20003f26270 */
[----:B------:R-:W-:Y:S01]  /*152a0*/  FMUL.FTZ R50, R56, R2 ;  /* 0x0000000238327220 */ /* 0x000fe20000410000 */
[----:B------:R-:W-:Y:S01]  /*152b0*/  FSEL R115, R65, -INF , !P6 ;  /* 0xff80000041737808 */ /* 0x000fe20007000000 */
[----:B------:R-:W-:Y:S01]  /*152c0*/  VIADD R65, R129, 0x49 ;  /* 0x0000004981417836 */ /* 0x000fe20000000000 */
[----:B------:R-:W-:-:S02]  /*152d0*/  ISETP.GT.AND P6, PT, R128, R77, PT ;  /* 0x0000004d8000720c */ /* 0x000fc40003fc4270 */
[----:B------:R-:W-:Y:S01]  /*152e0*/  HMMA.16816.F32.BF16 R76, R100, R78, R52 ;  /* 0x0000004e644c723c */ /* 0x000fe20000041834 */
[----:B------:R-:W2:Y:S01]  /*152f0*/  LDSM.16.M88.4 R52, [R166+0x5000] ;  /* 0x00500000a634783b */ /* 0x000ea20000000200 */
[----:B------:R-:W-:Y:S01]  /*15300*/  ISETP.GT.AND P5, PT, R118, R65, PT ;  /* 0x000000417600720c */ /* 0x000fe20003fa4270 */
[----:B------:R-:W-:Y:S01]  /*15310*/  MUFU.TANH R50, R50 ;  /* 0x0000003200327308 */ /* 0x000fe20000002400 */
[----:B------:R-:W-:Y:S02]  /*15320*/  IADD3 R51, PT, PT, R126, -0x49, -R131 ;  /* 0xffffffb77e337810 */ /* 0x000fe40007ffe883 */
[C---:B------:R-:W-:Y:S02]  /*15330*/  ISETP.GE.AND P3, PT, R65.reuse, R245, PT ;  /* 0x000000f54100720c */ /* 0x040fe40003f66270 */
[----:B------:R-:W-:Y:S02]  /*15340*/  ISETP.GE.AND P0, PT, R65, R246, PT ;  /* 0x000000f64100720c */ /* 0x000fe40003f06270 */
[----:B------:R-:W-:Y:S01]  /*15350*/  ISETP.GT.AND P4, PT, R128, R65, PT ;  /* 0x000000418000720c */ /* 0x000fe20003f84270 */
[----:B------:R-:W-:-:S02]  /*15360*/  VIADD R65, R129, 0x50 ;  /* 0x0000005081417836 */ /* 0x000fc40000000000 */
[-C--:B-1----:R-:W-:Y:S01]  /*15370*/  FMUL.FTZ R68, R71, R2.reuse ;  /* 0x0000000247447220 */ /* 0x082fe20000410000 */
[----:B------:R-:W-:Y:S02]  /*15380*/  IADD3 R71, PT, PT, R244, -0x50, -R131 ;  /* 0xffffffb0f4477810 */ /* 0x000fe40007ffe883 */
[----:B------:R-:W-:Y:S02]  /*15390*/  FSEL R70, R70, -INF , !P6 ;  /* 0xff80000046467808 */ /* 0x000fe40007000000 */
[----:B------:R-:W-:Y:S01]  /*153a0*/  IABS R71, R71 ;  /* 0x0000004700477213 */ /* 0x000fe20000000000 */
[----:B------:R-:W1:Y:S01]  /*153b0*/  MUFU.TANH R68, R68 ;  /* 0x0000004400447308 */ /* 0x000e620000002400 */
[----:B------:R-:W-:Y:S01]  /*153c0*/  FSEL R69, R69, -INF , !P5 ;  /* 0xff80000045457808 */ /* 0x000fe20006800000 */
[----:B------:R-:W-:Y:S01]  /*153d0*/  HMMA.16816.F32.BF16 R72, R4, R74, R76 ;  /* 0x0000004a0448723c */ /* 0x000fe2000004184c */
[----:B------:R-:W-:Y:S01]  /*153e0*/  IABS R51, R51 ;  /* 0x0000003300337213 */ /* 0x000fe20000000000 */
[----:B------:R-:W-:Y:S01]  /*153f0*/  IMAD.MOV.U32 R56, RZ, RZ, R71 ;  /* 0x000000ffff387224 */ /* 0x000fe200078e0047 */
[----:B------:R-:W-:Y:S01]  /*15400*/  FSEL R71, R70, -INF , !P1 ;  /* 0xff80000046477808 */ /* 0x000fe20004800000 */
[----:B------:R-:W-:Y:S01]  /*15410*/  FMUL.FTZ R70, R58, R2 ;  /* 0x000000023a467220 */ /* 0x000fe20000410000 */
[----:B------:R-:W-:Y:S01]  /*15420*/  FSEL R121, R69, -INF , !P3 ;  /* 0xff80000045797808 */ /* 0x000fe20005800000 */
[----:B------:R-:W-:Y:S01]  /*15430*/  VIADD R69, R129, 0x51 ;  /* 0x0000005181457836 */ /* 0x000fe20000000000 */
[----:B------:R-:W-:-:S02]  /*15440*/  ISETP.GT.AND P6, PT, R118, R65, PT ;  /* 0x000000417600720c */ /* 0x000fc40003fc4270 */
[C---:B------:R-:W-:Y:S01]  /*15450*/  ISETP.GE.AND P5, PT, R65.reuse, R245, PT ;  /* 0x000000f54100720c */ /* 0x040fe20003fa6270 */
[----:B------:R-:W-:Y:S01]  /*15460*/  MUFU.TANH R70, R70 ;  /* 0x0000004600467308 */ /* 0x000fe20000002400 */
[----:B------:R-:W-:Y:S02]  /*15470*/  ISETP.GE.AND P1, PT, R65, R246, PT ;  /* 0x000000f64100720c */ /* 0x000fe40003f26270 */
[----:B------:R-:W-:Y:S01]  /*15480*/  ISETP.GT.AND P3, PT, R128, R65, PT ;  /* 0x000000418000720c */ /* 0x000fe20003f64270 */
[-C--:B------:R-:W-:Y:S01]  /*15490*/  FMUL.FTZ R65, R59, R2.reuse ;  /* 0x000000023b417220 */ /* 0x080fe20000410000 */
[----:B------:R-:W-:Y:S01]  /*154a0*/  I2FP.F32.S32 R251, R51 ;  /* 0x0000003300fb7245 */ /* 0x000fe20000201400 */
[----:B------:R-:W-:Y:S01]  /*154b0*/  FMUL.FTZ R51, R57, R2 ;  /* 0x0000000239337220 */ /* 0x000fe20000410000 */
[----:B------:R-:W-:Y:S02]  /*154c0*/  I2FP.F32.S32 R215, R56 ;  /* 0x0000003800d77245 */ /* 0x000fe40000201400 */
[----:B------:R-:W3:Y:S01]  /*154d0*/  LDSM.16.M88.4 R56, [R167+0x5000] ;  /* 0x00500000a738783b */ /* 0x000ee20000000200 */
[C---:B-1----:R-:W-:Y:S01]  /*154e0*/  FFMA.FTZ R251, -R239.reuse, R251, R68 ;  /* 0x000000fbeffb7223 */ /* 0x042fe20000010144 */
[----:B--2---:R-:W-:Y:S01]  /*154f0*/  HMMA.16816.F32.BF16 R44, R100, R52, R44 ;  /* 0x00000034642c723c */ /* 0x004fe2000004182c */
[----:B------:R-:W1:Y:S01]  /*15500*/  MUFU.TANH R51, R51 ;  /* 0x0000003300337308 */ /* 0x000e620000002400 */
[----:B------:R-:W-:Y:S01]  /*15510*/  FFMA.FTZ R215, -R239, R215, R50 ;  /* 0x000000d7efd77223 */ /* 0x000fe20000010132 */
[--C-:B------:R-:W-:Y:S01]  /*15520*/  IADD3 R68, PT, PT, R244, -0x51, -R131.reuse ;  /* 0xffffffaff4447810 */ /* 0x100fe20007ffe883 */
[-C--:B------:R-:W-:Y:S01]  /*15530*/  FMUL.FTZ R74, R74, R2.reuse ;  /* 0x000000024a4a7220 */ /* 0x080fe20000410000 */
[----:B------:R-:W-:Y:S01]  /*15540*/  IADD3 R50, PT, PT, R126, -0x50, -R131 ;  /* 0xffffffb07e327810 */ /* 0x000fe20007ffe883 */
[----:B------:R-:W-:Y:S01]  /*15550*/  FMUL.FTZ R73, R73, R2 ;  /* 0x0000000249497220 */ /* 0x000fe20000410000 */
[----:B------:R-:W-:Y:S01]  /*15560*/  IABS R68, R68 ;  /* 0x0000004400447213 */ /* 0x000fe20000000000 */
[----:B------:R-:W-:Y:S01]  /*15570*/  VIADD R53, R129, 0x58 ;  /* 0x0000005881357836 */ /* 0x000fe20000000000 */
[----:B------:R-:W-:Y:S01]  /*15580*/  IABS R50, R50 ;  /* 0x0000003200327213 */ /* 0x000fe20000000000 */
[----:B------:R-:W-:Y:S01]  /*15590*/  MUFU.TANH R52, R65 ;  /* 0x0000004100347308 */ /* 0x000fe20000002400 */
[----:B------:R-:W-:Y:S01]  /*155a0*/  FSEL R251, R251, -INF , !P4 ;  /* 0xff800000fbfb7808 */ /* 0x000fe20006000000 */
[----:B------:R-:W-:Y:S01]  /*155b0*/  FMUL.FTZ R75, R75, R2 ;  /* 0x000000024b4b7220 */ /* 0x000fe20000410000 */
[----:B------:R-:W-:-:S02]  /*155c0*/  FSEL R215, R215, -INF , !P6 ;  /* 0xff800000d7d77808 */ /* 0x000fc40007000000 */
[----:B------:R-:W-:Y:S02]  /*155d0*/  I2FP.F32.S32 R68, R68 ;  /* 0x0000004400447245 */ /* 0x000fe40000201400 */
[----:B------:R-:W-:Y:S01]  /*155e0*/  FSEL R251, R251, -INF , !P0 ;  /* 0xff800000fbfb7808 */ /* 0x000fe20004000000 */
[----:B------:R-:W2:Y:S01]  /*155f0*/  MUFU.TANH R74, R74 ;  /* 0x0000004a004a7308 */ /* 0x000ea20000002400 */
[----:B------:R-:W-:Y:S01]  /*15600*/  I2FP.F32.S32 R50, R50 ;  /* 0x0000003200327245 */ /* 0x000fe20000201400 */
[----:B-1----:R-:W-:Y:S01]  /*15610*/  FFMA.FTZ R219, -R239, R68, R51 ;  /* 0x00000044efdb7223 */ /* 0x002fe20000010133 */
[----:B------:R-:W-:Y:S01]  /*15620*/  FSEL R215, R215, -INF , !P5 ;  /* 0xff800000d7d77808 */ /* 0x000fe20006800000 */
[----:B------:R-:W-:Y:S01]  /*15630*/  FMUL.FTZ R51, R72, R2 ;  /* 0x0000000248337220 */ /* 0x000fe20000410000 */
[----:B------:R-:W-:Y:S01]  /*15640*/  ISETP.GT.AND P4, PT, R118, R69, PT ;  /* 0x000000457600720c */ /* 0x000fe20003f84270 */
[----:B------:R-:W-:Y:S01]  /*15650*/  FFMA.FTZ R50, -R239, R50, R70 ;  /* 0x00000032ef327223 */ /* 0x000fe20000010146 */
[C---:B------:R-:W-:Y:S01]  /*15660*/  ISETP.GE.AND P6, PT, R69.reuse, R245, PT ;  /* 0x000000f54500720c */ /* 0x040fe20003fc6270 */
[----:B------:R-:W-:Y:S01]  /*15670*/  MUFU.TANH R221, R73 ;  /* 0x0000004900dd7308 */ /* 0x000fe20000002400 */
[----:B------:R-:W-:-:S02]  /*15680*/  ISETP.GE.AND P0, PT, R69, R246, PT ;  /* 0x000000f64500720c */ /* 0x000fc40003f06270 */
[----:B------:R-:W-:Y:S02]  /*15690*/  ISETP.GT.AND P5, PT, R128, R69, PT ;  /* 0x000000458000720c */ /* 0x000fe40003fa4270 */
[--C-:B------:R-:W-:Y:S02]  /*156a0*/  IADD3 R69, PT, PT, R244, -0x58, -R131.reuse ;  /* 0xffffffa8f4457810 */ /* 0x100fe40007ffe883 */
[----:B------:R-:W-:Y:S01]  /*156b0*/  FSEL R252, R50, -INF , !P3 ;  /* 0xff80000032fc7808 */ /* 0x000fe20005800000 */
[----:B------:R-:W1:Y:S01]  /*156c0*/  MUFU.TANH R51, R51 ;  /* 0x0000003300337308 */ /* 0x000e620000002400 */
[----:B------:R-:W-:Y:S01]  /*156d0*/  IABS R68, R69 ;  /* 0x0000004500447213 */ /* 0x000fe20000000000 */
[----:B--2---:R-:W-:Y:S01]  /*156e0*/  FFMA.FTZ R250, -R239, R250, R74 ;  /* 0x000000faeffa7223 */ /* 0x004fe2000001014a */
[----:B------:R-:W-:Y:S01]  /*156f0*/  IADD3 R69, PT, PT, R126, -0x51, -R131 ;  /* 0xffffffaf7e457810 */ /* 0x000fe20007ffe883 */
[----:B---3--:R-:W-:Y:S01]  /*15700*/  HMMA.16816.F32.BF16 R44, R4, R56, R44 ;  /* 0x00000038042c723c */ /* 0x008fe2000004182c */
[----:B------:R-:W-:Y:S01]  /*15710*/  I2FP.F32.S32 R68, R68 ;  /* 0x0000004400447245 */ /* 0x000fe20000201400 */
[----:B------:R-:W-:Y:S01]  /*15720*/  VIADD R57, R129, 0x60 ;  /* 0x0000006081397836 */ /* 0x000fe20000000000 */
[----:B------:R-:W-:Y:S01]  /*15730*/  IABS R50, R69 ;  /* 0x0000004500327213 */ /* 0x000fe20000000000 */
[----:B------:R-:W-:Y:S01]  /*15740*/  MUFU.TANH R212, R75 ;  /* 0x0000004b00d47308 */ /* 0x000fe20000002400 */
[----:B------:R-:W-:-:S02]  /*15750*/  FSEL R219, R219, -INF , !P4 ;  /* 0xff800000dbdb7808 */ /* 0x000fc40006000000 */
[----:B------:R-:W-:Y:S02]  /*15760*/  I2FP.F32.S32 R50, R50 ;  /* 0x0000003200327245 */ /* 0x000fe40000201400 */
[----:B------:R-:W-:Y:S02]  /*15770*/  ISETP.GT.AND P3, PT, R118, R53, PT ;  /* 0x000000357600720c */ /* 0x000fe40003f64270 */
[----:B------:R-:W-:Y:S01]  /*15780*/  FSEL R252, R252, -INF , !P1 ;  /* 0xff800000fcfc7808 */ /* 0x000fe20004800000 */
[C---:B------:R-:W-:Y:S01]  /*15790*/  FFMA.FTZ R50, -R239.reuse, R50, R52 ;  /* 0x00000032ef327223 */ /* 0x040fe20000010134 */
[----:B------:R-:W-:Y:S01]  /*157a0*/  IADD3 R52, PT, PT, R244, -0x59, -R131 ;  /* 0xffffffa7f4347810 */ /* 0x000fe20007ffe883 */
[----:B-1----:R-:W-:Y:S01]  /*157b0*/  FFMA.FTZ R68, -R239, R68, R51 ;  /* 0x00000044ef447223 */ /* 0x002fe20000010133 */
[----:B------:R-:W-:Y:S01]  /*157c0*/  FSEL R219, R219, -INF , !P6 ;  /* 0xff800000dbdb7808 */ /* 0x000fe20007000000 */
[----:B------:R-:W-:Y:S01]  /*157d0*/  VIADD R51, R129, 0x59 ;  /* 0x0000005981337836 */ /* 0x000fe20000000000 */
[----:B------:R-:W-:-:S02]  /*157e0*/  IABS R52, R52 ;  /* 0x0000003400347213 */ /* 0x000fc40000000000 */
[----:B------:R-:W-:Y:S01]  /*157f0*/  FSEL R214, R50, -INF , !P5 ;  /* 0xff80000032d67808 */ /* 0x000fe20006800000 */
[----:B------:R-:W-:Y:S01]  /*15800*/  FMUL.FTZ R44, R44, R2 ;  /* 0x000000022c2c7220 */ /* 0x000fe20000410000 */
[C---:B------:R-:W-:Y:S01]  /*15810*/  ISETP.GE.AND P1, PT, R53.reuse, R245, PT ;  /* 0x000000f53500720c */ /* 0x040fe20003f26270 */
[----:B------:R-:W-:Y:S01]  /*15820*/  IMAD.MOV.U32 R50, RZ, RZ, R52 ;  /* 0x000000ffff327224 */ /* 0x000fe200078e0034 */
[----:B------:R-:W-:Y:S02]  /*15830*/  ISETP.GE.AND P4, PT, R53, R246, PT ;  /* 0x000000f63500720c */ /* 0x000fe40003f86270 */
[----:B------:R-:W-:Y:S01]  /*15840*/  ISETP.GT.AND P6, PT, R128, R53, PT ;  /* 0x000000358000720c */ /* 0x000fe20003fc4270 */
[----:B------:R-:W1:Y:S01]  /*15850*/  MUFU.TANH R44, R44 ;  /* 0x0000002c002c7308 */ /* 0x000e620000002400 */
[----:B------:R-:W-:Y:S01]  /*15860*/  HMMA.16816.F32.BF16 R52, R100, R54, R40 ;  /* 0x000000366434723c */ /* 0x000fe20000041828 */
[----:B------:R-:W-:Y:S01]  /*15870*/  FSEL R213, R68, -INF , !P3 ;  /* 0xff80000044d57808 */ /* 0x000fe20005800000 */
[----:B------:R-:W2:Y:S01]  /*15880*/  LDSM.16.M88.4 R40, [R166+0x5800] ;  /* 0x00580000a628783b */ /* 0x000ea20000000200 */
[----:B------:R-:W-:-:S02]  /*15890*/  I2FP.F32.S32 R50, R50 ;  /* 0x0000003200327245 */ /* 0x000fc40000201400 */
[----:B------:R-:W-:Y:S02]  /*158a0*/  FSEL R214, R214, -INF , !P0 ;  /* 0xff800000d6d67808 */ /* 0x000fe40004000000 */
[----:B------:R-:W-:Y:S01]  /*158b0*/  FSEL R213, R213, -INF , !P1 ;  /* 0xff800000d5d57808 */ /* 0x000fe20004800000 */
[----:B------:R-:W-:Y:S01]  /*158c0*/  FFMA.FTZ R221, -R239, R50, R221 ;  /* 0x00000032efdd7223 */ /* 0x000fe200000101dd */
[----:B------:R-:W-:Y:S02]  /*158d0*/  ISETP.GT.AND P5, PT, R118, R51, PT ;  /* 0x000000337600720c */ /* 0x000fe40003fa4270 */
[C---:B------:R-:W-:Y:S02]  /*158e0*/  ISETP.GE.AND P3, PT, R51.reuse, R245, PT ;  /* 0x000000f53300720c */ /* 0x040fe40003f66270 */
[----:B------:R-:W-:Y:S02]  /*158f0*/  ISETP.GE.AND P0, PT, R51, R246, PT ;  /* 0x000000f63300720c */ /* 0x000fe40003f06270 */
[----:B------:R-:W-:-:S02]  /*15900*/  ISETP.GT.AND P1, PT, R128, R51, PT ;  /* 0x000000338000720c */ /* 0x000fc40003f24270 */
[----:B------:R-:W-:Y:S02]  /*15910*/  IADD3 R51, PT, PT, R244, -0x60, -R131 ;  /* 0xffffffa0f4337810 */ /* 0x000fe40007ffe883 */
[----:B------:R-:W-:Y:S02]  /*15920*/  FSEL R250, R250, -INF , !P6 ;  /* 0xff800000fafa7808 */ /* 0x000fe40007000000 */
[----:B------:R-:W-:Y:S02]  /*15930*/  IABS R51, R51 ;  /* 0x0000003300337213 */ /* 0x000fe40000000000 */
[----:B------:R-:W-:Y:S02]  /*15940*/  FSEL R221, R221, -INF , !P5 ;  /* 0xff800000dddd7808 */ /* 0x000fe40006800000 */
[----:B------:R-:W-:Y:S01]  /*15950*/  I2FP.F32.S32 R207, R51 ;  /* 0x0000003300cf7245 */ /* 0x000fe20000201400 */
[----:B------:R-:W-:Y:S01]  /*15960*/  FMUL.FTZ R51, R45, R2 ;  /* 0x000000022d337220 */ /* 0x000fe20000410000 */
[----:B------:R-:W-:-:S02]  /*15970*/  FSEL R250, R250, -INF , !P4 ;  /* 0xff800000fafa7808 */ /* 0x000fc40006000000 */
[----:B------:R-:W-:Y:S01]  /*15980*/  FSEL R221, R221, -INF , !P3 ;  /* 0xff800000dddd7808 */ /* 0x000fe20005800000 */
[----:B-1----:R-:W-:Y:S01]  /*15990*/  FFMA.FTZ R207, -R239, R207, R44 ;  /* 0x000000cfefcf7223 */ /* 0x002fe2000001012c */
[----:B------:R-:W-:Y:S01]  /*159a0*/  IADD3 R50, PT, PT, R126, -0x59, -R131 ;  /* 0xffffffa77e327810 */ /* 0x000fe20007ffe883 */
[----:B------:R-:W1:Y:S01]  /*159b0*/  MUFU.TANH R51, R51 ;  /* 0x0000003300337308 */ /* 0x000e620000002400 */
[----:B------:R-:W-:Y:S02]  /*159c0*/  ISETP.GT.AND P6, PT, R118, R57, PT ;  /* 0x000000397600720c */ /* 0x000fe40003fc4270 */
[C---:B------:R-:W-:Y:S02]  /*159d0*/  ISETP.GE.AND P5, PT, R57.reuse, R245, PT ;  /* 0x000000f53900720c */ /* 0x040fe40003fa6270 */
[----:B------:R-:W-:Y:S02]  /*159e0*/  ISETP.GE.AND P4, PT, R57, R246, PT ;  /* 0x000000f63900720c */ /* 0x000fe40003f86270 */
[----:B------:R-:W-:-:S02]  /*159f0*/  ISETP.GT.AND P3, PT, R128, R57, PT ;  /* 0x000000398000720c */ /* 0x000fc40003f64270 */
[----:B------:R-:W-:Y:S01]  /*15a00*/  HMMA.16816.F32.BF16 R56, R4, R58, R52 ;  /* 0x0000003a0438723c */ /* 0x000fe20000041834 */
[-C--:B------:R-:W-:Y:S01]  /*15a10*/  FMUL.FTZ R54, R46, R2.reuse ;  /* 0x000000022e367220 */ /* 0x080fe20000410000 */
[----:B------:R-:W-:Y:S01]  /*15a20*/  FMUL.FTZ R53, R47, R2 ;  /* 0x000000022f357220 */ /* 0x000fe20000410000 */
[----:B------:R-:W-:Y:S01]  /*15a30*/  IABS R50, R50 ;  /* 0x0000003200327213 */ /* 0x000fe20000000000 */
[----:B------:R-:W3:Y:S01]  /*15a40*/  LDSM.16.M88.4 R44, [R167+0x5800] ;  /* 0x00580000a72c783b */ /* 0x000ee20000000200 */
[--C-:B------:R-:W-:Y:S01]  /*15a50*/  IADD3 R52, PT, PT, R244, -0x61, -R131.reuse ;  /* 0xffffff9ff4347810 */ /* 0x100fe20007ffe883 */
[----:B------:R-:W-:Y:S01]  /*15a60*/  VIADD R55, R129, 0x61 ;  /* 0x0000006181377836 */ /* 0x000fe20000000000 */
[----:B------:R-:W-:Y:S01]  /*15a70*/  I2FP.F32.S32 R50, R50 ;  /* 0x0000003200327245 */ /* 0x000fe20000201400 */
[----:B------:R-:W4:Y:S01]  /*15a80*/  MUFU.TANH R54, R54 ;  /* 0x0000003600367308 */ /* 0x000f220000002400 */
[----:B------:R-:W-:Y:S01]  /*15a90*/  IABS R52, R52 ;  /* 0x0000003400347213 */ /* 0x000fe20000000000 */
[----:B--2---:R-:W-:Y:S01]  /*15aa0*/  HMMA.16816.F32.BF16 R36, R100, R40, R36 ;  /* 0x000000286424723c */ /* 0x004fe20000041824 */
[C-C-:B------:R-:W-:Y:S01]  /*15ab0*/  IADD3 R41, PT, PT, R126.reuse, -0x61, -R131.reuse ;  /* 0xffffff9f7e297810 */ /* 0x140fe20007ffe883 */
[----:B------:R-:W-:Y:S01]  /*15ac0*/  FFMA.FTZ R212, -R239, R50, R212 ;  /* 0x00000032efd47223 */ /* 0x000fe200000101d4 */
[----:B------:R-:W-:-:S02]  /*15ad0*/  IADD3 R50, PT, PT, R126, -0x60, -R131 ;  /* 0xffffffa07e327810 */ /* 0x000fc40007ffe883 */
[----:B------:R-:W-:Y:S01]  /*15ae0*/  I2FP.F32.S32 R52, R52 ;  /* 0x0000003400347245 */ /* 0x000fe20000201400 */
[----:B------:R-:W-:Y:S01]  /*15af0*/  MUFU.TANH R40, R53 ;  /* 0x0000003500287308 */ /* 0x000fe20000002400 */
[----:B------:R-:W-:Y:S02]  /*15b00*/  IABS R50, R50 ;  /* 0x0000003200327213 */ /* 0x000fe40000000000 */
[----:B------:R-:W-:Y:S01]  /*15b10*/  FSEL R212, R212, -INF , !P1 ;  /* 0xff800000d4d47808 */ /* 0x000fe20004800000 */
[----:B-1----:R-:W-:Y:S01]  /*15b20*/  FFMA.FTZ R52, -R239, R52, R51 ;  /* 0x00000034ef347223 */ /* 0x002fe20000010133 */
[----:B------:R-:W-:Y:S01]  /*15b30*/  I2FP.F32.S32 R50, R50 ;  /* 0x0000003200327245 */ /* 0x000fe20000201400 */
[-C--:B------:R-:W-:Y:S01]  /*15b40*/  FMUL.FTZ R51, R56, R2.reuse ;  /* 0x0000000238337220 */ /* 0x080fe20000410000 */
[----:B------:R-:W-:Y:S01]  /*15b50*/  FSEL R207, R207, -INF , !P6 ;  /* 0xff800000cfcf7808 */ /* 0x000fe20007000000 */
[----:B------:R-:W-:Y:S01]  /*15b60*/  FMUL.FTZ R58, R58, R2 ;  /* 0x000000023a3a7220 */ /* 0x000fe20000410000 */
[----:B------:R-:W-:Y:S01]  /*15b70*/  IABS R41, R41 ;  /* 0x0000002900297213 */ /* 0x000fe20000000000 */
[----:B----4-:R-:W-:Y:S01]  /*15b80*/  FFMA.FTZ R50, -R239, R50, R54 ;  /* 0x00000032ef327223 */ /* 0x010fe20000010136 */
[----:B------:R-:W-:Y:S01]  /*15b90*/  IADD3 R54, PT, PT, R244, -0x68, -R131 ;  /* 0xffffff98f4367810 */ /* 0x000fe20007ffe883 */
[----:B------:R-:W1:Y:S01]  /*15ba0*/  MUFU.TANH R51, R51 ;  /* 0x0000003300337308 */ /* 0x000e620000002400 */
[----:B------:R-:W-:Y:S01]  /*15bb0*/  FSEL R212, R212, -INF , !P0 ;  /* 0xff800000d4d47808 */ /* 0x000fe20004000000 */
[----:B------:R-:W-:Y:S01]  /*15bc0*/  FMUL.FTZ R57, R57, R2 ;  /* 0x0000000239397220 */ /* 0x000fe20000410000 */
[----:B------:R-:W-:Y:S01]  /*15bd0*/  IABS R54, R54 ;  /* 0x0000003600367213 */ /* 0x000fe20000000000 */
[----:B------:R-:W-:Y:S01]  /*15be0*/  FMUL.FTZ R59, R59, R2 ;  /* 0x000000023b3b7220 */ /* 0x000fe20000410000 */
[----:B------:R-:W-:-:S02]  /*15bf0*/  FSEL R210, R50, -INF , !P3 ;  /* 0xff80000032d27808 */ /* 0x000fc40005800000 */
[----:B------:R-:W-:Y:S01]  /*15c00*/  FSEL R207, R207, -INF , !P5 ;  /* 0xff800000cfcf7808 */ /* 0x000fe20006800000 */
[----:B------:R-:W-:Y:S01]  /*15c10*/  IMAD.MOV.U32 R50, RZ, RZ, R54 ;  /* 0x000000ffff327224 */ /* 0x000fe200078e0036 */
[----:B------:R-:W-:Y:S01]  /*15c20*/  ISETP.GT.AND P1, PT, R118, R55, PT ;  /* 0x000000377600720c */ /* 0x000fe20003f24270 */
[----:B------:R-:W2:Y:S01]  /*15c30*/  MUFU.TANH R58, R58 ;  /* 0x0000003a003a7308 */ /* 0x000ea20000002400 */
[C---:B------:R-:W-:Y:S02]  /*15c40*/  ISETP.GE.AND P6, PT, R55.reuse, R245, PT ;  /* 0x000000f53700720c */ /* 0x040fe40003fc6270 */
[----:B------:R-:W-:Y:S02]  /*15c50*/  ISETP.GE.AND P0, PT, R55, R246, PT ;  /* 0x000000f63700720c */ /* 0x000fe40003f06270 */
[----:B------:R-:W-:Y:S01]  /*15c60*/  ISETP.GT.AND P5, PT, R128, R55, PT ;  /* 0x000000378000720c */ /* 0x000fe20003fa4270 */
[----:B------:R-:W-:Y:S01]  /*15c70*/  VIADD R55, R129, 0x68 ;  /* 0x0000006881377836 */ /* 0x000fe20000000000 */
[----:B------:R-:W-:Y:S01]  /*15c80*/  I2FP.F32.S32 R50, R50 ;  /* 0x0000003200327245 */ /* 0x000fe20000201400 */
[----:B---3--:R-:W-:Y:S01]  /*15c90*/  HMMA.16816.F32.BF16 R36, R4, R44, R36 ;  /* 0x0000002c0424723c */ /* 0x008fe20000041824 */
[----:B------:R-:W-:Y:S01]  /*15ca0*/  I2FP.F32.S32 R41, R41 ;  /* 0x0000002900297245 */ /* 0x000fe20000201400 */
[----:B------:R-:W3:Y:S01]  /*15cb0*/  MUFU.TANH R211, R57 ;  /* 0x0000003900d37308 */ /* 0x000ee20000002400 */
[----:B------:R-:W-:Y:S01]  /*15cc0*/  ISETP.GT.AND P3, PT, R118, R55, PT ;  /* 0x000000377600720c */ /* 0x000fe20003f64270 */
[C---:B-1----:R-:W-:Y:S01]  /*15cd0*/  FFMA.FTZ R50, -R239.reuse, R50, R51 ;  /* 0x00000032ef327223 */ /* 0x042fe20000010133 */
[----:B------:R-:W-:Y:S01]  /*15ce0*/  FSEL R210, R210, -INF , !P4 ;  /* 0xff800000d2d27808 */ /* 0x000fe20006000000 */
[----:B------:R-:W-:Y:S01]  /*15cf0*/  FFMA.FTZ R40, -R239, R41, R40 ;  /* 0x00000029ef287223 */ /* 0x000fe20000010128 */
[----:B------:R-:W-:Y:S01]  /*15d00*/  ISETP.GE.AND P4, PT, R55, R245, PT ;  /* 0x000000f53700720c */ /* 0x000fe20003f86270 */
[----:B------:R-:W-:Y:S01]  /*15d10*/  VIADD R41, R129, 0x69 ;  /* 0x0000006981297836 */ /* 0x000fe20000000000 */
[----:B------:R-:W-:Y:S01]  /*15d20*/  FSEL R203, R50, -INF , !P3 ;  /* 0xff80000032cb7808 */ /* 0x000fe20005800000 */
[----:B--2---:R-:W-:Y:S01]  /*15d30*/  FFMA.FTZ R206, -R239, R206, R58 ;  /* 0x000000ceefce7223 */ /* 0x004fe2000001013a */
[----:B------:R-:W-:Y:S01]  /*15d40*/  FSEL R40, R40, -INF , !P5 ;  /* 0xff80000028287808 */ /* 0x000fe20006800000 */
[----:B------:R-:W-:Y:S01]  /*15d50*/  VIADD R45, R129, 0x70 ;  /* 0x00000070812d7836 */ /* 0x000fe20000000000 */
[----:B------:R-:W-:Y:S01]  /*15d60*/  IADD3 R44, PT, PT, R244, -0x69, -R131 ;  /* 0xffffff97f42c7810 */ /* 0x000fe20007ffe883 */
[----:B------:R-:W-:Y:S01]  /*15d70*/  MUFU.TANH R200, R59 ;  /* 0x0000003b00c87308 */ /* 0x000fe20000002400 */
[----:B------:R-:W-:-:S02]  /*15d80*/  FSEL R202, R40, -INF , !P0 ;  /* 0xff80000028ca7808 */ /* 0x000fc40004000000 */
[----:B------:R-:W-:Y:S02]  /*15d90*/  FSEL R203, R203, -INF , !P4 ;  /* 0xff800000cbcb7808 */ /* 0x000fe40006000000 */
[----:B------:R-:W-:Y:S01]  /*15da0*/  ISETP.GT.AND P5, PT, R118, R41, PT ;  /* 0x000000297600720c */ /* 0x000fe20003fa4270 */
[----:B------:R-:W-:Y:S01]  /*15db0*/  FMUL.FTZ R36, R36, R2 ;  /* 0x0000000224247220 */ /* 0x000fe20000410000 */
[C---:B------:R-:W-:Y:S02]  /*15dc0*/  ISETP.GE.AND P3, PT, R41.reuse, R245, PT ;  /* 0x000000f52900720c */ /* 0x040fe40003f66270 */
[----:B------:R-:W-:Y:S02]  /*15dd0*/  ISETP.GE.AND P0, PT, R41, R246, PT ;  /* 0x000000f62900720c */ /* 0x000fe40003f06270 */
[----:B------:R-:W-:Y:S01]  /*15de0*/  ISETP.GT.AND P4, PT, R128, R41, PT ;  /* 0x000000298000720c */ /* 0x000fe20003f84270 */
[----:B------:R-:W1:Y:S01]  /*15df0*/  MUFU.TANH R36, R36 ;  /* 0x0000002400247308 */ /* 0x000e620000002400 */
[----:B------:R-:W-:Y:S01]  /*15e00*/  IABS R44, R44 ;  /* 0x0000002c002c7213 */ /* 0x000fe20000000000 */
[----:B------:R-:W-:Y:S01]  /*15e10*/  HMMA.16816.F32.BF16 R40, R100, R42, R32 ;  /* 0x0000002a6428723c */ /* 0x000fe20000041820 */
[----:B------:R-:W-:Y:S01]  /*15e20*/  FSEL R209, R52, -INF , !P1 ;  /* 0xff80000034d17808 */ /* 0x000fe20004800000 */
[----:B------:R-:W2:Y:S01]  /*15e30*/  LDSM.16.M88.4 R32, [R166+0x6000] ;  /* 0x00600000a620783b */ /* 0x000ea20000000200 */
[----:B------:R-:W-:Y:S01]  /*15e40*/  I2FP.F32.S32 R44, R44 ;  /* 0x0000002c002c7245 */ /* 0x000fe20000201400 */
[----:B------:R-:W-:Y:S01]  /*15e50*/  FMUL.FTZ R52, R38, R2 ;  /* 0x0000000226347220 */ /* 0x000fe20000410000 */
[----:B------:R-:W-:-:S02]  /*15e60*/  FSEL R209, R209, -INF , !P6 ;  /* 0xff800000d1d17808 */ /* 0x000fc40007000000 */
[----:B------:R-:W-:Y:S01]  /*15e70*/  ISETP.GT.AND P6, PT, R128, R55, PT ;  /* 0x000000378000720c */ /* 0x000fe20003fc4270 */
[----:B---3--:R-:W-:Y:S01]  /*15e80*/  FFMA.FTZ R211, -R239, R44, R211 ;  /* 0x0000002cefd37223 */ /* 0x008fe200000101d3 */
[----:B------:R-:W-:Y:S02]  /*15e90*/  ISETP.GE.AND P1, PT, R55, R246, PT ;  /* 0x000000f63700720c */ /* 0x000fe40003f26270 */
[----:B------:R-:W-:Y:S02]  /*15ea0*/  IADD3 R51, PT, PT, R244, -0x70, -R131 ;  /* 0xffffff90f4337810 */ /* 0x000fe40007ffe883 */
[----:B------:R-:W-:Y:S02]  /*15eb0*/  FSEL R206, R206, -INF , !P6 ;  /* 0xff800000cece7808 */ /* 0x000fe40007000000 */
[----:B------:R-:W-:Y:S02]  /*15ec0*/  FSEL R211, R211, -INF , !P5 ;  /* 0xff800000d3d37808 */ /* 0x000fe40006800000 */
[----:B------:R-:W-:-:S02]  /*15ed0*/  IABS R51, R51 ;  /* 0x0000003300337213 */ /* 0x000fc40000000000 */
[----:B------:R-:W-:Y:S02]  /*15ee0*/  FSEL R206, R206, -INF , !P1 ;  /* 0xff800000cece7808 */ /* 0x000fe40004800000 */
[----:B------:R-:W-:Y:S02]  /*15ef0*/  FSEL R211, R211, -INF , !P3 ;  /* 0xff800000d3d37808 */ /* 0x000fe40005800000 */
[----:B------:R-:W-:Y:S02]  /*15f00*/  ISETP.GT.AND P6, PT, R118, R45, PT ;  /* 0x0000002d7600720c */ /* 0x000fe40003fc4270 */
[C---:B------:R-:W-:Y:S02]  /*15f10*/  ISETP.GE.AND P5, PT, R45.reuse, R245, PT ;  /* 0x000000f52d00720c */ /* 0x040fe40003fa6270 */
[----:B------:R-:W-:Y:S02]  /*15f20*/  ISETP.GE.AND P1, PT, R45, R246, PT ;  /* 0x000000f62d00720c */ /* 0x000fe40003f26270 */
[----:B------:R-:W-:-:S02]  /*15f30*/  ISETP.GT.AND P3, PT, R128, R45, PT ;  /* 0x0000002d8000720c */ /* 0x000fc40003f64270 */
[----:B------:R-:W-:Y:S01]  /*15f40*/  HMMA.16816.F32.BF16 R44, R4, R46, R40 ;  /* 0x0000002e042c723c */ /* 0x000fe20000041828 */
[--C-:B------:R-:W-:Y:S01]  /*15f50*/  IADD3 R50, PT, PT, R126, -0x69, -R131.reuse ;  /* 0xffffff977e327810 */ /* 0x100fe20007ffe883 */
[-C--:B------:R-:W-:Y:S01]  /*15f60*/  FMUL.FTZ R41, R37, R2.reuse ;  /* 0x0000000225297220 */ /* 0x080fe20000410000 */
[----:B------:R-:W-:Y:S01]  /*15f70*/  I2FP.F32.S32 R51, R51 ;  /* 0x0000003300337245 */ /* 0x000fe20000201400 */
[----:B------:R-:W-:Y:S01]  /*15f80*/  FMUL.FTZ R43, R39, R2 ;  /* 0x00000002272b7220 */ /* 0x000fe20000410000 */
[----:B------:R-:W-:Y:S02]  /*15f90*/  IABS R50, R50 ;  /* 0x0000003200327213 */ /* 0x000fe40000000000 */
[--C-:B------:R-:W-:Y:S01]  /*15fa0*/  IADD3 R42, PT, PT, R244, -0x71, -R131.reuse ;  /* 0xffffff8ff42a7810 */ /* 0x100fe20007ffe883 */
[----:B-1----:R-:W-:Y:S01]  /*15fb0*/  FFMA.FTZ R201, -R239, R51, R36 ;  /* 0x00000033efc97223 */ /* 0x002fe20000010124 */
[----:B------:R-:W1:Y:S01]  /*15fc0*/  MUFU.TANH R41, R41 ;  /* 0x0000002900297308 */ /* 0x000e620000002400 */
[----:B------:R-:W3:Y:S01]  /*15fd0*/  LDSM.16.M88.4 R36, [R167+0x6000] ;  /* 0x00600000a724783b */ /* 0x000ee20000000200 */
[----:B------:R-:W-:Y:S01]  /*15fe0*/  I2FP.F32.S32 R50, R50 ;  /* 0x0000003200327245 */ /* 0x000fe20000201400 */
[----:B--2---:R-:W-:Y:S01]  /*15ff0*/  HMMA.16816.F32.BF16 R28, R100, R32, R28 ;  /* 0x00000020641c723c */ /* 0x004fe2000004181c */
[----:B------:R-:W-:Y:S01]  /*16000*/  IABS R42, R42 ;  /* 0x0000002a002a7213 */ /* 0x000fe20000000000 */
[----:B------:R-:W-:Y:S01]  /*16010*/  VIADD R51, R129, 0x71 ;  /* 0x0000007181337836 */ /* 0x000fe20000000000 */
[--C-:B------:R-:W-:Y:S01]  /*16020*/  IADD3 R40, PT, PT, R126, -0x70, -R131.reuse ;  /* 0xffffff907e287810 */ /* 0x100fe20007ffe883 */
[----:B------:R-:W-:Y:S01]  /*16030*/  FFMA.FTZ R200, -R239, R50, R200 ;  /* 0x00000032efc87223 */ /* 0x000fe200000101c8 */
[----:B------:R-:W-:Y:S01]  /*16040*/  I2FP.F32.S32 R42, R42 ;  /* 0x0000002a002a7245 */ /* 0x000fe20000201400 */
[----:B------:R-:W2:Y:S01]  /*16050*/  MUFU.TANH R50, R52 ;  /* 0x0000003400327308 */ /* 0x000ea20000002400 */
[----:B------:R-:W-:Y:S01]  /*16060*/  IABS R40, R40 ;  /* 0x0000002800287213 */ /* 0x000fe20000000000 */
[-C--:B------:R-:W-:Y:S01]  /*16070*/  FMUL.FTZ R46, R46, R2.reuse ;  /* 0x000000022e2e7220 */ /* 0x080fe20000410000 */
[----:B------:R-:W-:Y:S01]  /*16080*/  IADD3 R33, PT, PT, R244, -0x78, -R131 ;  /* 0xffffff88f4217810 */ /* 0x000fe20007ffe883 */
[----:B------:R-:W-:Y:S01]  /*16090*/  FMUL.FTZ R45, R45, R2 ;  /* 0x000000022d2d7220 */ /* 0x000fe20000410000 */
[----:B------:R-:W-:Y:S01]  /*160a0*/  I2FP.F32.S32 R40, R40 ;  /* 0x0000002800287245 */ /* 0x000fe20000201400 */
[----:B------:R-:W-:Y:S01]  /*160b0*/  FMUL.FTZ R47, R47, R2 ;  /* 0x000000022f2f7220 */ /* 0x000fe20000410000 */
[----:B------:R-:W-:Y:S01]  /*160c0*/  FSEL R200, R200, -INF , !P4 ;  /* 0xff800000c8c87808 */ /* 0x000fe20006000000 */
[----:B-1----:R-:W-:Y:S01]  /*160d0*/  FFMA.FTZ R42, -R239, R42, R41 ;  /* 0x0000002aef2a7223 */ /* 0x002fe20000010129 */
[----:B------:R-:W-:Y:S01]  /*160e0*/  FMUL.FTZ R41, R44, R2 ;  /* 0x000000022c297220 */ /* 0x000fe20000410000 */
[----:B------:R-:W-:Y:S01]  /*160f0*/  MUFU.TANH R32, R43 ;  /* 0x0000002b00207308 */ /* 0x000fe20000002400 */
[----:B------:R-:W-:-:S02]  /*16100*/  IABS R44, R33 ;  /* 0x00000021002c7213 */ /* 0x000fc40000000000 */
[----:B------:R-:W-:Y:S02]  /*16110*/  IADD3 R33, PT, PT, R126, -0x71, -R131 ;  /* 0xffffff8f7e217810 */ /* 0x000fe40007ffe883 */
[----:B------:R-:W-:Y:S01]  /*16120*/  FSEL R201, R201, -INF , !P6 ;  /* 0xff800000c9c97808 */ /* 0x000fe20007000000 */
[----:B--2---:R-:W-:Y:S02]  /*16130*/  FFMA.FTZ R40, -R239, R40, R50 ;  /* 0x00000028ef287223 */ /* 0x004fe40000010132 */
[----:B------:R-:W1:Y:S01]  /*16140*/  MUFU.TANH R41, R41 ;  /* 0x0000002900297308 */ /* 0x000e620000002400 */
[----:B------:R-:W-:Y:S02]  /*16150*/  IABS R33, R33 ;  /* 0x0000002100217213 */ /* 0x000fe40000000000 */
[----:B------:R-:W-:Y:S02]  /*16160*/  FSEL R200, R200, -INF , !P0 ;  /* 0xff800000c8c87808 */ /* 0x000fe40004000000 */
[----:B------:R-:W-:Y:S01]  /*16170*/  FSEL R198, R40, -INF , !P3 ;  /* 0xff80000028c67808 */ /* 0x000fe20005800000 */
[----:B------:R-:W-:Y:S01]  /*16180*/  IMAD.MOV.U32 R40, RZ, RZ, R44 ;  /* 0x000000ffff287224 */ /* 0x000fe200078e002c */
[----:B------:R-:W-:Y:S01]  /*16190*/  FSEL R201, R201, -INF , !P5 ;  /* 0xff800000c9c97808 */ /* 0x000fe20006800000 */
[----:B------:R-:W2:Y:S01]  /*161a0*/  MUFU.TANH R46, R46 ;  /* 0x0000002e002e7308 */ /* 0x000ea20000002400 */
[----:B------:R-:W-:-:S02]  /*161b0*/  ISETP.GT.AND P4, PT, R118, R51, PT ;  /* 0x000000337600720c */ /* 0x000fc40003f84270 */
[C---:B------:R-:W-:Y:S02]  /*161c0*/  ISETP.GE.AND P6, PT, R51.reuse, R245, PT ;  /* 0x000000f53300720c */ /* 0x040fe40003fc6270 */
[----:B------:R-:W-:Y:S01]  /*161d0*/  ISETP.GE.AND P0, PT, R51, R246, PT ;  /* 0x000000f63300720c */ /* 0x000fe20003f06270 */
[----:B---3--:R-:W-:Y:S01]  /*161e0*/  HMMA.16816.F32.BF16 R28, R4, R36, R28 ;  /* 0x00000024041c723c */ /* 0x008fe2000004181c */
[----:B------:R-:W-:Y:S01]  /*161f0*/  ISETP.GT.AND P5, PT, R128, R51, PT ;  /* 0x000000338000720c */ /* 0x000fe20003fa4270 */
[C---:B------:R-:W-:Y:S01]  /*16200*/  VIADD R51, R129.reuse, 0x78 ;  /* 0x0000007881337836 */ /* 0x040fe20000000000 */
[----:B------:R-:W-:Y:S01]  /*16210*/  I2FP.F32.S32 R40, R40 ;  /* 0x0000002800287245 */ /* 0x000fe20000201400 */
[----:B------:R-:W3:Y:S01]  /*16220*/  MUFU.TANH R197, R45 ;  /* 0x0000002d00c57308 */ /* 0x000ee20000002400 */
[----:B------:R-:W-:Y:S01]  /*16230*/  I2FP.F32.S32 R33, R33 ;  /* 0x0000002100217245 */ /* 0x000fe20000201400 */
[----:B------:R-:W-:Y:S01]  /*16240*/  VIADD R37, R129, 0x80 ;  /* 0x0000008081257836 */ /* 0x000fe20000000000 */
        /* <DEDUP_REMOVED lines=9> */
[----:B------:R-:W-:Y:S01]  /*162e0*/  MUFU.TANH R192, R47 ;  /* 0x0000002f00c07308 */ /* 0x000fe20000002400 */
[----:B------:R-:W-:-:S02]  /*162f0*/  IADD3 R36, PT, PT, R244, -0x79, -R131 ;  /* 0xffffff87f4247810 */ /* 0x000fc40007ffe883 */
[----:B------:R-:W-:Y:S01]  /*16300*/  FSEL R194, R32, -INF , !P0 ;  /* 0xff80000020c27808 */ /* 0x000fe20004000000 */
[----:B------:R-:W-:Y:S01]  /*16310*/  FMUL.FTZ R28, R28, R2 ;  /* 0x000000021c1c7220 */ /* 0x000fe20000410000 */
[----:B------:R-:W-:Y:S02]  /*16320*/  FSEL R195, R195, -INF , !P1 ;  /* 0xff800000c3c37808 */ /* 0x000fe40004800000 */
[----:B------:R-:W-:Y:S02]  /*16330*/  ISETP.GT.AND P5, PT, R118, R33, PT ;  /* 0x000000217600720c */ /* 0x000fe40003fa4270 */
[C---:B------:R-:W-:Y:S01]  /*16340*/  ISETP.GE.AND P3, PT, R33.reuse, R245, PT ;  /* 0x000000f52100720c */ /* 0x040fe20003f66270 */
[----:B------:R-:W1:Y:S01]  /*16350*/  MUFU.TANH R28, R28 ;  /* 0x0000001c001c7308 */ /* 0x000e620000002400 */
[----:B------:R-:W-:Y:S02]  /*16360*/  ISETP.GE.AND P0, PT, R33, R246, PT ;  /* 0x000000f62100720c */ /* 0x000fe40003f06270 */
[----:B------:R-:W-:-:S02]  /*16370*/  ISETP.GT.AND P1, PT, R128, R33, PT ;  /* 0x000000218000720c */ /* 0x000fc40003f24270 */
[----:B------:R-:W-:Y:S01]  /*16380*/  IABS R36, R36 ;  /* 0x0000002400247213 */ /* 0x000fe20000000000 */
[----:B------:R-:W-:Y:S01]  /*16390*/  HMMA.16816.F32.BF16 R32, R100, R34, R24 ;  /* 0x000000226420723c */ /* 0x000fe20000041818 */
[----:B------:R-:W-:Y:S01]  /*163a0*/  FSEL R199, R42, -INF , !P4 ;  /* 0xff8000002ac77808 */ /* 0x000fe20006000000 */
[----:B------:R-:W2:Y:S01]  /*163b0*/  LDSM.16.M88.4 R24, [R166+0x6800] ;  /* 0x00680000a618783b */ /* 0x000ea20000000200 */
[----:B------:R-:W-:Y:S01]  /*163c0*/  I2FP.F32.S32 R36, R36 ;  /* 0x0000002400247245 */ /* 0x000fe20000201400 */
[----:B------:R-:W-:Y:S01]  /*163d0*/  FMUL.FTZ R42, R30, R2 ;  /* 0x000000021e2a7220 */ /* 0x000fe20000410000 */
[----:B------:R-:W-:Y:S02]  /*163e0*/  FSEL R199, R199, -INF , !P6 ;  /* 0xff800000c7c77808 */ /* 0x000fe40007000000 */
[----:B------:R-:W-:Y:S01]  /*163f0*/  ISETP.GT.AND P6, PT, R128, R51, PT ;  /* 0x000000338000720c */ /* 0x000fe20003fc4270 */
[----:B---3--:R-:W-:Y:S01]  /*16400*/  FFMA.FTZ R197, -R239, R36, R197 ;  /* 0x00000024efc57223 */ /* 0x008fe200000101c5 */
[----:B------:R-:W-:-:S02]  /*16410*/  ISETP.GE.AND P4, PT, R51, R246, PT ;  /* 0x000000f63300720c */ /* 0x000fc40003f86270 */
[----:B------:R-:W-:Y:S02]  /*16420*/  FSEL R196, R196, -INF , !P6 ;  /* 0xff800000c4c47808 */ /* 0x000fe40007000000 */
[----:B------:R-:W-:Y:S02]  /*16430*/  FSEL R197, R197, -INF , !P5 ;  /* 0xff800000c5c57808 */ /* 0x000fe40006800000 */
[----:B------:R-:W-:Y:S02]  /*16440*/  IADD3 R41, PT, PT, R244, -0x80, -R131 ;  /* 0xffffff80f4297810 */ /* 0x000fe40007ffe883 */
[----:B------:R-:W-:Y:S02]  /*16450*/  FSEL R196, R196, -INF , !P4 ;  /* 0xff800000c4c47808 */ /* 0x000fe40006000000 */
[----:B------:R-:W-:Y:S02]  /*16460*/  FSEL R197, R197, -INF , !P3 ;  /* 0xff800000c5c57808 */ /* 0x000fe40005800000 */
[----:B------:R-:W-:-:S02]  /*16470*/  ISETP.GT.AND P6, PT, R118, R37, PT ;  /* 0x000000257600720c */ /* 0x000fc40003fc4270 */
[C---:B------:R-:W-:Y:S02]  /*16480*/  ISETP.GE.AND P5, PT, R37.reuse, R245, PT ;  /* 0x000000f52500720c */ /* 0x040fe40003fa6270 */
[----:B------:R-:W-:Y:S02]  /*16490*/  ISETP.GE.AND P4, PT, R37, R246, PT ;  /* 0x000000f62500720c */ /* 0x000fe40003f86270 */
[----:B------:R-:W-:Y:S02]  /*164a0*/  ISETP.GT.AND P3, PT, R128, R37, PT ;  /* 0x000000258000720c */ /* 0x000fe40003f64270 */
[----:B------:R-:W-:Y:S01]  /*164b0*/  HMMA.16816.F32.BF16 R36, R4, R38, R32 ;  /* 0x000000260424723c */ /* 0x000fe20000041820 */
[----:B------:R-:W-:Y:S01]  /*164c0*/  IADD3 R40, PT, PT, R126, -0x79, -R131 ;  /* 0xffffff877e287810 */ /* 0x000fe20007ffe883 */
[-C--:B------:R-:W-:Y:S01]  /*164d0*/  FMUL.FTZ R33, R29, R2.reuse ;  /* 0x000000021d217220 */ /* 0x080fe20000410000 */
[----:B------:R-:W-:Y:S01]  /*164e0*/  IABS R41, R41 ;  /* 0x0000002900297213 */ /* 0x000fe20000000000 */
[----:B------:R-:W-:Y:S01]  /*164f0*/  FMUL.FTZ R35, R31, R2 ;  /* 0x000000021f237220 */ /* 0x000fe20000410000 */
[----:B------:R-:W-:-:S02]  /*16500*/  IABS R40, R40 ;  /* 0x0000002800287213 */ /* 0x000fc40000000000 */
[----:B------:R-:W-:Y:S01]  /*16510*/  I2FP.F32.S32 R41, R41 ;  /* 0x0000002900297245 */ /* 0x000fe20000201400 */
[----:B------:R-:W3:Y:S01]  /*16520*/  MUFU.TANH R33, R33 ;  /* 0x0000002100217308 */ /* 0x000ee20000002400 */
[----:B------:R-:W-:Y:S02]  /*16530*/  I2FP.F32.S32 R40, R40 ;  /* 0x0000002800287245 */ /* 0x000fe40000201400 */
[--C-:B------:R-:W-:Y:S01]  /*16540*/  IADD3 R34, PT, PT, R244, -0x81, -R131.reuse ;  /* 0xffffff7ff4227810 */ /* 0x100fe20007ffe883 */
[C---:B-1----:R-:W-:Y:S01]  /*16550*/  FFMA.FTZ R193, -R239.reuse, R41, R28 ;  /* 0x00000029efc17223 */ /* 0x042fe2000001011c */
[--C-:B------:R-:W-:Y:S01]  /*16560*/  IADD3 R32, PT, PT, R126, -0x80, -R131.reuse ;  /* 0xffffff807e207810 */ /* 0x100fe20007ffe883 */
[----:B------:R-:W1:Y:S01]  /*16570*/  LDSM.16.M88.4 R28, [R167+0x6800] ;  /* 0x00680000a71c783b */ /* 0x000e620000000200 */
[----:B------:R-:W-:Y:S01]  /*16580*/  FFMA.FTZ R192, -R239, R40, R192 ;  /* 0x00000028efc07223 */ /* 0x000fe200000101c0 */
[----:B------:R-:W-:Y:S01]  /*16590*/  IABS R34, R34 ;  /* 0x0000002200227213 */ /* 0x000fe20000000000 */
[----:B------:R-:W4:Y:S01]  /*165a0*/  MUFU.TANH R40, R42 ;  /* 0x0000002a00287308 */ /* 0x000f220000002400 */
[----:B------:R-:W-:Y:S01]  /*165b0*/  IABS R32, R32 ;  /* 0x0000002000207213 */ /* 0x000fe20000000000 */
[----:B--2---:R-:W-:Y:S01]  /*165c0*/  HMMA.16816.F32.BF16 R20, R100, R24, R20 ;  /* 0x000000186414723c */ /* 0x004fe20000041814 */
[----:B------:R-:W-:Y:S01]  /*165d0*/  I2FP.F32.S32 R34, R34 ;  /* 0x0000002200227245 */ /* 0x000fe20000201400 */
[----:B------:R-:W-:Y:S01]  /*165e0*/  VIADD R41, R129, 0x81 ;  /* 0x0000008181297836 */ /* 0x000fe20000000000 */
[----:B------:R-:W-:Y:S01]  /*165f0*/  I2FP.F32.S32 R32, R32 ;  /* 0x0000002000207245 */ /* 0x000fe20000201400 */
[----:B------:R-:W-:Y:S01]  /*16600*/  FMUL.FTZ R38, R38, R2 ;  /* 0x0000000226267220 */ /* 0x000fe20000410000 */
[----:B------:R-:W-:Y:S01]  /*16610*/  IADD3 R25, PT, PT, R244, -0x88, -R131 ;  /* 0xffffff78f4197810 */ /* 0x000fe20007ffe883 */
[----:B---3--:R-:W-:Y:S01]  /*16620*/  FFMA.FTZ R34, -R239, R34, R33 ;  /* 0x00000022ef227223 */ /* 0x008fe20000010121 */
[-C--:B------:R-:W-:Y:S01]  /*16630*/  FMUL.FTZ R33, R36, R2.reuse ;  /* 0x0000000224217220 */ /* 0x080fe20000410000 */
[----:B------:R-:W-:Y:S01]  /*16640*/  MUFU.TANH R24, R35 ;  /* 0x0000002300187308 */ /* 0x000fe20000002400 */
[----:B------:R-:W-:Y:S01]  /*16650*/  IABS R36, R25 ;  /* 0x0000001900247213 */ /* 0x000fe20000000000 */
[-C--:B------:R-:W-:Y:S01]  /*16660*/  FMUL.FTZ R37, R37, R2.reuse ;  /* 0x0000000225257220 */ /* 0x080fe20000410000 */
[----:B------:R-:W-:Y:S01]  /*16670*/  IADD3 R25, PT, PT, R126, -0x81, -R131 ;  /* 0xffffff7f7e197810 */ /* 0x000fe20007ffe883 */
[----:B------:R-:W-:Y:S01]  /*16680*/  FMUL.FTZ R39, R39, R2 ;  /* 0x0000000227277220 */ /* 0x000fe20000410000 */
[----:B------:R-:W-:Y:S01]  /*16690*/  FSEL R192, R192, -INF , !P1 ;  /* 0xff800000c0c07808 */ /* 0x000fe20004800000 */
[----:B----4-:R-:W-:-:S02]  /*166a0*/  FFMA.FTZ R32, -R239, R32, R40 ;  /* 0x00000020ef207223 */ /* 0x010fc40000010128 */
[----:B------:R-:W2:Y:S01]  /*166b0*/  MUFU.TANH R33, R33 ;  /* 0x0000002100217308 */ /* 0x000ea20000002400 */
[----:B------:R-:W-:Y:S02]  /*166c0*/  FSEL R193, R193, -INF , !P6 ;  /* 0xff800000c1c17808 */ /* 0x000fe40007000000 */
[----:B------:R-:W-:Y:S02]  /*166d0*/  IABS R25, R25 ;  /* 0x0000001900197213 */ /* 0x000fe40000000000 */
[----:B------:R-:W-:Y:S01]  /*166e0*/  FSEL R190, R32, -INF , !P3 ;  /* 0xff80000020be7808 */ /* 0x000fe20005800000 */
[----:B------:R-:W-:Y:S01]  /*166f0*/  IMAD.MOV.U32 R32, RZ, RZ, R36 ;  /* 0x000000ffff207224 */ /* 0x000fe200078e0024 */
[----:B------:R-:W-:Y:S01]  /*16700*/  FSEL R192, R192, -INF , !P0 ;  /* 0xff800000c0c07808 */ /* 0x000fe20004000000 */
[----:B------:R-:W3:Y:S01]  /*16710*/  MUFU.TANH R38, R38 ;  /* 0x0000002600267308 */ /* 0x000ee20000002400 */
[----:B------:R-:W-:Y:S02]  /*16720*/  FSEL R193, R193, -INF , !P5 ;  /* 0xff800000c1c17808 */ /* 0x000fe40006800000 */
[----:B------:R-:W-:-:S02]  /*16730*/  ISETP.GT.AND P1, PT, R118, R41, PT ;  /* 0x000000297600720c */ /* 0x000fc40003f24270 */
[C---:B------:R-:W-:Y:S02]  /*16740*/  ISETP.GE.AND P6, PT, R41.reuse, R245, PT ;  /* 0x000000f52900720c */ /* 0x040fe40003fc6270 */
[----:B------:R-:W-:Y:S01]  /*16750*/  ISETP.GE.AND P0, PT, R41, R246, PT ;  /* 0x000000f62900720c */ /* 0x000fe20003f06270 */
[----:B------:R-:W4:Y:S01]  /*16760*/  MUFU.TANH R189, R37 ;  /* 0x0000002500bd7308 */ /* 0x000f220000002400 */
[----:B------:R-:W-:Y:S01]  /*16770*/  ISETP.GT.AND P5, PT, R128, R41, PT ;  /* 0x000000298000720c */ /* 0x000fe20003fa4270 */
[C---:B------:R-:W-:Y:S01]  /*16780*/  VIADD R41, R129.reuse, 0x88 ;  /* 0x0000008881297836 */ /* 0x040fe20000000000 */
[----:B------:R-:W-:Y:S01]  /*16790*/  I2FP.F32.S32 R32, R32 ;  /* 0x0000002000207245 */ /* 0x000fe20000201400 */
[----:B-1----:R-:W-:Y:S01]  /*167a0*/  HMMA.16816.F32.BF16 R20, R4, R28, R20 ;  /* 0x0000001c0414723c */ /* 0x002fe20000041814 */
[----:B------:R-:W-:Y:S01]  /*167b0*/  I2FP.F32.S32 R25, R25 ;  /* 0x0000001900197245 */ /* 0x000fe20000201400 */
[----:B------:R-:W-:Y:S01]  /*167c0*/  VIADD R29, R129, 0x90 ;  /* 0x00000090811d7836 */ /* 0x000fe20000000000 */
[----:B------:R-:W-:Y:S01]  /*167d0*/  ISETP.GT.AND P3, PT, R118, R41, PT ;  /* 0x000000297600720c */ /* 0x000fe20003f64270 */
[C---:B--2---:R-:W-:Y:S01]  /*167e0*/  FFMA.FTZ R32, -R239.reuse, R32, R33 ;  /* 0x00000020ef207223 */ /* 0x044fe20000010121 */
[----:B------:R-:W-:Y:S01]  /*167f0*/  FSEL R190, R190, -INF , !P4 ;  /* 0xff800000bebe7808 */ /* 0x000fe20006000000 */
[----:B------:R-:W-:Y:S01]  /*16800*/  FFMA.FTZ R24, -R239, R25, R24 ;  /* 0x00000019ef187223 */ /* 0x000fe20000010118 */
[----:B------:R-:W-:Y:S01]  /*16810*/  ISETP.GE.AND P4, PT, R41, R245, PT ;  /* 0x000000f52900720c */ /* 0x000fe20003f86270 */
[----:B------:R-:W-:Y:S01]  /*16820*/  VIADD R25, R129, 0x89 ;  /* 0x0000008981197836 */ /* 0x000fe20000000000 */
[----:B------:R-:W-:Y:S01]  /*16830*/  FSEL R187, R32, -INF , !P3 ;  /* 0xff80000020bb7808 */ /* 0x000fe20005800000 */
[----:B---3--:R-:W-:Y:S01]  /*16840*/  FFMA.FTZ R186, -R239, R186, R38 ;  /* 0x000000baefba7223 */ /* 0x008fe20000010126 */
[----:B------:R-:W-:Y:S01]  /*16850*/  FSEL R24, R24, -INF , !P5 ;  /* 0xff80000018187808 */ /* 0x000fe20006800000 */
[----:B------:R-:W1:Y:S01]  /*16860*/  MUFU.TANH R184, R39 ;  /* 0x0000002700b87308 */ /* 0x000e620000002400 */
[----:B------:R-:W-:-:S02]  /*16870*/  IADD3 R28, PT, PT, R244, -0x89, -R131 ;  /* 0xffffff77f41c7810 */ /* 0x000fc40007ffe883 */
[----:B------:R-:W-:Y:S02]  /*16880*/  FSEL R188, R24, -INF , !P0 ;  /* 0xff80000018bc7808 */ /* 0x000fe40004000000 */
[----:B------:R-:W-:Y:S02]  /*16890*/  FSEL R187, R187, -INF , !P4 ;  /* 0xff800000bbbb7808 */ /* 0x000fe40006000000 */
[----:B------:R-:W-:Y:S01]  /*168a0*/  ISETP.GT.AND P5, PT, R118, R25, PT ;  /* 0x000000197600720c */ /* 0x000fe20003fa4270 */
[----:B------:R-:W-:Y:S01]  /*168b0*/  FMUL.FTZ R20, R20, R2 ;  /* 0x0000000214147220 */ /* 0x000fe20000410000 */
[C---:B------:R-:W-:Y:S02]  /*168c0*/  ISETP.GE.AND P3, PT, R25.reuse, R245, PT ;  /* 0x000000f51900720c */ /* 0x040fe40003f66270 */
[----:B------:R-:W-:Y:S02]  /*168d0*/  ISETP.GE.AND P0, PT, R25, R246, PT ;  /* 0x000000f61900720c */ /* 0x000fe40003f06270 */
[----:B------:R-:W-:Y:S01]  /*168e0*/  ISETP.GT.AND P4, PT, R128, R25, PT ;  /* 0x000000198000720c */ /* 0x000fe20003f84270 */
[----:B------:R-:W2:Y:S01]  /*168f0*/  MUFU.TANH R20, R20 ;  /* 0x0000001400147308 */ /* 0x000ea20000002400 */
[----:B------:R-:W-:Y:S01]  /*16900*/  IABS R28, R28 ;  /* 0x0000001c001c7213 */ /* 0x000fe20000000000 */
[----:B------:R-:W-:Y:S01]  /*16910*/  HMMA.16816.F32.BF16 R24, R100, R26, R16 ;  /* 0x0000001a6418723c */ /* 0x000fe20000041810 */
[----:B------:R-:W-:Y:S01]  /*16920*/  FSEL R191, R34, -INF , !P1 ;  /* 0xff80000022bf7808 */ /* 0x000fe20004800000 */
[----:B------:R-:W3:Y:S01]  /*16930*/  LDSM.16.M88.4 R16, [R166+0x7000] ;  /* 0x00700000a610783b */ /* 0x000ee20000000200 */
[----:B------:R-:W-:Y:S01]  /*16940*/  I2FP.F32.S32 R28, R28 ;  /* 0x0000001c001c7245 */ /* 0x000fe20000201400 */
[----:B------:R-:W-:Y:S01]  /*16950*/  FMUL.FTZ R34, R22, R2 ;  /* 0x0000000216227220 */ /* 0x000fe20000410000 */
[----:B------:R-:W-:-:S02]  /*16960*/  FSEL R191, R191, -INF , !P6 ;  /* 0xff800000bfbf7808 */ /* 0x000fc40007000000 */
[----:B------:R-:W-:Y:S01]  /*16970*/  ISETP.GT.AND P6, PT, R128, R41, PT ;  /* 0x000000298000720c */ /* 0x000fe20003fc4270 */
[----:B----4-:R-:W-:Y:S01]  /*16980*/  FFMA.FTZ R189, -R239, R28, R189 ;  /* 0x0000001cefbd7223 */ /* 0x010fe200000101bd */
[----:B------:R-:W-:Y:S02]  /*16990*/  ISETP.GE.AND P1, PT, R41, R246, PT ;  /* 0x000000f62900720c */ /* 0x000fe40003f26270 */
[----:B------:R-:W-:Y:S02]  /*169a0*/  FSEL R186, R186, -INF , !P6 ;  /* 0xff800000baba7808 */ /* 0x000fe40007000000 */
[----:B------:R-:W-:Y:S02]  /*169b0*/  FSEL R189, R189, -INF , !P5 ;  /* 0xff800000bdbd7808 */ /* 0x000fe40006800000 */
[----:B------:R-:W-:Y:S02]  /*169c0*/  FSEL R186, R186, -INF , !P1 ;  /* 0xff800000baba7808 */ /* 0x000fe40004800000 */
[----:B------:R-:W-:-:S02]  /*169d0*/  FSEL R189, R189, -INF , !P3 ;  /* 0xff800000bdbd7808 */ /* 0x000fc40005800000 */
[----:B------:R-:W-:Y:S02]  /*169e0*/  ISETP.GT.AND P6, PT, R118, R29, PT ;  /* 0x0000001d7600720c */ /* 0x000fe40003fc4270 */
[C---:B------:R-:W-:Y:S02]  /*169f0*/  ISETP.GE.AND P5, PT, R29.reuse, R245, PT ;  /* 0x000000f51d00720c */ /* 0x040fe40003fa6270 */
[----:B------:R-:W-:Y:S02]  /*16a00*/  ISETP.GE.AND P1, PT, R29, R246, PT ;  /* 0x000000f61d00720c */ /* 0x000fe40003f26270 */
[----:B------:R-:W-:Y:S02]  /*16a10*/  ISETP.GT.AND P3, PT, R128, R29, PT ;  /* 0x0000001d8000720c */ /* 0x000fe40003f64270 */
[----:B------:R-:W-:Y:S01]  /*16a20*/  HMMA.16816.F32.BF16 R28, R4, R30, R24 ;  /* 0x0000001e041c723c */ /* 0x000fe20000041818 */
[--C-:B------:R-:W-:Y:S01]  /*16a30*/  IADD3 R32, PT, PT, R126, -0x89, -R131.reuse ;  /* 0xffffff777e207810 */ /* 0x100fe20007ffe883 */
[-C--:B------:R-:W-:Y:S01]  /*16a40*/  FMUL.FTZ R25, R21, R2.reuse ;  /* 0x0000000215197220 */ /* 0x080fe20000410000 */
[----:B------:R-:W-:Y:S01]  /*16a50*/  IADD3 R33, PT, PT, R244, -0x90, -R131 ;  /* 0xffffff70f4217810 */ /* 0x000fe20007ffe883 */
[----:B------:R-:W-:Y:S01]  /*16a60*/  FMUL.FTZ R27, R23, R2 ;  /* 0x00000002171b7220 */ /* 0x000fe20000410000 */
[----:B------:R-:W-:-:S02]  /*16a70*/  IABS R32, R32 ;  /* 0x0000002000207213 */ /* 0x000fc40000000000 */
[----:B------:R-:W-:Y:S01]  /*16a80*/  IABS R33, R33 ;  /* 0x0000002100217213 */ /* 0x000fe20000000000 */
[----:B------:R-:W4:Y:S01]  /*16a90*/  MUFU.TANH R25, R25 ;  /* 0x0000001900197308 */ /* 0x000f220000002400 */
[----:B------:R-:W-:Y:S02]  /*16aa0*/  I2FP.F32.S32 R32, R32 ;  /* 0x0000002000207245 */ /* 0x000fe40000201400 */
[----:B------:R-:W-:Y:S02]  /*16ab0*/  I2FP.F32.S32 R33, R33 ;  /* 0x0000002100217245 */ /* 0x000fe40000201400 */
[--C-:B------:R-:W-:Y:S01]  /*16ac0*/  IADD3 R26, PT, PT, R244, -0x91, -R131.reuse ;  /* 0xffffff6ff41a7810 */ /* 0x100fe20007ffe883 */
[C---:B-1----:R-:W-:Y:S01]  /*16ad0*/  FFMA.FTZ R184, -R239.reuse, R32, R184 ;  /* 0x00000020efb87223 */ /* 0x042fe200000101b8 */
[--C-:B------:R-:W-:Y:S01]  /*16ae0*/  IADD3 R24, PT, PT, R126, -0x90, -R131.reuse ;  /* 0xffffff707e187810 */ /* 0x100fe20007ffe883 */
[----:B------:R-:W1:Y:S01]  /*16af0*/  MUFU.TANH R32, R34 ;  /* 0x0000002200207308 */ /* 0x000e620000002400 */
[----:B--2---:R-:W-:Y:S01]  /*16b00*/  FFMA.FTZ R185, -R239, R33, R20 ;  /* 0x00000021efb97223 */ /* 0x004fe20000010114 */
[----:B------:R-:W-:Y:S01]  /*16b10*/  IABS R26, R26 ;  /* 0x0000001a001a7213 */ /* 0x000fe20000000000 */
[----:B------:R-:W2:Y:S01]  /*16b20*/  LDSM.16.M88.4 R20, [R167+0x7000] ;  /* 0x00700000a714783b */ /* 0x000ea20000000200 */
[----:B------:R-:W-:Y:S01]  /*16b30*/  IABS R24, R24 ;  /* 0x0000001800187213 */ /* 0x000fe20000000000 */
[----:B---3--:R-:W-:Y:S01]  /*16b40*/  HMMA.16816.F32.BF16 R12, R100, R16, R12 ;  /* 0x00000010640c723c */ /* 0x008fe2000004180c */
[----:B------:R-:W-:Y:S01]  /*16b50*/  I2FP.F32.S32 R26, R26 ;  /* 0x0000001a001a7245 */ /* 0x000fe20000201400 */
[----:B------:R-:W-:Y:S01]  /*16b60*/  VIADD R33, R129, 0x91 ;  /* 0x0000009181217836 */ /* 0x000fe20000000000 */
[----:B------:R-:W-:Y:S01]  /*16b70*/  IADD3 R17, PT, PT, R244, -0x98, -R131 ;  /* 0xffffff68f4117810 */ /* 0x000fe20007ffe883 */
[----:B------:R-:W3:Y:S01]  /*16b80*/  MUFU.TANH R16, R27 ;  /* 0x0000001b00107308 */ /* 0x000ee20000002400 */
[----:B------:R-:W-:Y:S01]  /*16b90*/  I2FP.F32.S32 R24, R24 ;  /* 0x0000001800187245 */ /* 0x000fe20000201400 */
[----:B----4-:R-:W-:Y:S01]  /*16ba0*/  FFMA.FTZ R26, -R239, R26, R25 ;  /* 0x0000001aef1a7223 */ /* 0x010fe20000010119 */
[-C--:B------:R-:W-:Y:S01]  /*16bb0*/  FMUL.FTZ R25, R28, R2.reuse ;  /* 0x000000021c197220 */ /* 0x080fe20000410000 */
[----:B------:R-:W-:Y:S01]  /*16bc0*/  IABS R28, R17 ;  /* 0x00000011001c7213 */ /* 0x000fe20000000000 */
[-C--:B------:R-:W-:Y:S01]  /*16bd0*/  FMUL.FTZ R30, R30, R2.reuse ;  /* 0x000000021e1e7220 */ /* 0x080fe20000410000 */
[----:B------:R-:W-:Y:S01]  /*16be0*/  IADD3 R17, PT, PT, R126, -0x91, -R131 ;  /* 0xffffff6f7e117810 */ /* 0x000fe20007ffe883 */
[----:B------:R-:W-:Y:S01]  /*16bf0*/  FMUL.FTZ R31, R31, R2 ;  /* 0x000000021f1f7220 */ /* 0x000fe20000410000 */
[----:B-1----:R-:W-:Y:S01]  /*16c00*/  FFMA.FTZ R24, -R239, R24, R32 ;  /* 0x00000018ef187223 */ /* 0x002fe20000010120 */
[----:B------:R-:W1:Y:S01]  /*16c10*/  MUFU.TANH R25, R25 ;  /* 0x0000001900197308 */ /* 0x000e620000002400 */
[----:B------:R-:W-:-:S02]  /*16c20*/  IABS R17, R17 ;  /* 0x0000001100117213 */ /* 0x000fc40000000000 */
[----:B------:R-:W-:Y:S02]  /*16c30*/  FSEL R185, R185, -INF , !P6 ;  /* 0xff800000b9b97808 */ /* 0x000fe40007000000 */
[----:B------:R-:W-:Y:S01]  /*16c40*/  FSEL R182, R24, -INF , !P3 ;  /* 0xff80000018b67808 */ /* 0x000fe20005800000 */
[----:B------:R-:W-:Y:S01]  /*16c50*/  IMAD.MOV.U32 R24, RZ, RZ, R28 ;  /* 0x000000ffff187224 */ /* 0x000fe200078e001c */
[----:B------:R-:W-:Y:S01]  /*16c60*/  I2FP.F32.S32 R17, R17 ;  /* 0x0000001100117245 */ /* 0x000fe20000201400 */
[----:B------:R-:W-:Y:S01]  /*16c70*/  MUFU.TANH R30, R30 ;  /* 0x0000001e001e7308 */ /* 0x000fe20000002400 */
[----:B------:R-:W-:Y:S02]  /*16c80*/  FSEL R184, R184, -INF , !P4 ;  /* 0xff800000b8b87808 */ /* 0x000fe40006000000 */
[----:B------:R-:W-:Y:S01]  /*16c90*/  I2FP.F32.S32 R24, R24 ;  /* 0x0000001800187245 */ /* 0x000fe20000201400 */
[----:B---3--:R-:W-:Y:S01]  /*16ca0*/  FFMA.FTZ R16, -R239, R17, R16 ;  /* 0x00000011ef107223 */ /* 0x008fe20000010110 */
[----:B------:R-:W-:Y:S01]  /*16cb0*/  FMUL.FTZ R17, R29, R2 ;  /* 0x000000021d117220 */ /* 0x000fe20000410000 */
[----:B------:R-:W-:-:S02]  /*16cc0*/  FSEL R185, R185, -INF , !P5 ;  /* 0xff800000b9b97808 */ /* 0x000fc40006800000 */
[----:B------:R-:W-:Y:S01]  /*16cd0*/  ISETP.GT.AND P5, PT, R128, R33, PT ;  /* 0x000000218000720c */ /* 0x000fe20003fa4270 */
[----:B-1----:R-:W-:Y:S01]  /*16ce0*/  FFMA.FTZ R24, -R239, R24, R25 ;  /* 0x00000018ef187223 */ /* 0x002fe20000010119 */
[----:B------:R-:W-:Y:S01]  /*16cf0*/  IADD3 R25, PT, PT, R244, -0x99, -R131 ;  /* 0xffffff67f4197810 */ /* 0x000fe20007ffe883 */
[----:B------:R-:W1:Y:S01]  /*16d00*/  MUFU.TANH R17, R17 ;  /* 0x0000001100117308 */ /* 0x000e620000002400 */
[----:B------:R-:W-:Y:S02]  /*16d10*/  FSEL R184, R184, -INF , !P0 ;  /* 0xff800000b8b87808 */ /* 0x000fe40004000000 */
[----:B------:R-:W-:Y:S02]  /*16d20*/  IABS R25, R25 ;  /* 0x0000001900197213 */ /* 0x000fe40000000000 */
[----:B------:R-:W-:Y:S01]  /*16d30*/  ISETP.GT.AND P4, PT, R118, R33, PT ;  /* 0x000000217600720c */ /* 0x000fe20003f84270 */
[----:B--2---:R-:W-:Y:S01]  /*16d40*/  HMMA.16816.F32.BF16 R12, R4, R20, R12 ;  /* 0x00000014040c723c */ /* 0x004fe2000004180c */
[----:B------:R-:W-:Y:S01]  /*16d50*/  ISETP.GE.AND P6, PT, R33, R245, PT ;  /* 0x000000f52100720c */ /* 0x000fe20003fc6270 */
[----:B------:R-:W-:Y:S01]  /*16d60*/  VIADD R21, R129, 0x99 ;  /* 0x0000009981157836 */ /* 0x000fe20000000000 */
[----:B------:R-:W-:Y:S01]  /*16d70*/  ISETP.GE.AND P0, PT, R33, R246, PT ;  /* 0x000000f62100720c */ /* 0x000fe20003f06270 */
[----:B------:R-:W-:Y:S01]  /*16d80*/  VIADD R33, R129, 0x98 ;  /* 0x0000009881217836 */ /* 0x000fe20000000000 */
[----:B------:R-:W-:Y:S01]  /*16d90*/  FSEL R180, R16, -INF , !P5 ;  /* 0xff80000010b47808 */ /* 0x000fe20006800000 */
[----:B------:R-:W-:Y:S01]  /*16da0*/  IMAD.MOV.U32 R16, RZ, RZ, R25 ;  /* 0x000000ffff107224 */ /* 0x000fe200078e0019 */
[----:B------:R-:W-:-:S02]  /*16db0*/  IADD3 R20, PT, PT, R126, -0x98, -R131 ;  /* 0xffffff687e147810 */ /* 0x000fc40007ffe883 */
[----:B------:R-:W-:Y:S02]  /*16dc0*/  ISETP.GT.AND P3, PT, R118, R33, PT ;  /* 0x000000217600720c */ /* 0x000fe40003f64270 */
[----:B------:R-:W-:Y:S02]  /*16dd0*/  I2FP.F32.S32 R16, R16 ;  /* 0x0000001000107245 */ /* 0x000fe40000201400 */
[----:B------:R-:W-:Y:S02]  /*16de0*/  IABS R20, R20 ;  /* 0x0000001400147213 */ /* 0x000fe40000000000 */
[----:B------:R-:W-:Y:S02]  /*16df0*/  FSEL R183, R26, -INF , !P4 ;  /* 0xff8000001ab77808 */ /* 0x000fe40006000000 */
[----:B------:R-:W-:Y:S02]  /*16e00*/  FSEL R181, R24, -INF , !P3 ;  /* 0xff80000018b57808 */ /* 0x000fe40005800000 */
[----:B------:R-:W-:Y:S01]  /*16e10*/  HMMA.16816.F32.BF16 R24, R100, R18, R176 ;  /* 0x000000126418723c */ /* 0x000fe200000418b0 */
[C---:B-1----:R-:W-:Y:S01]  /*16e20*/  FFMA.FTZ R177, -R239.reuse, R16, R17 ;  /* 0x00000010efb17223 */ /* 0x042fe20000010111 */
[----:B------:R-:W-:Y:S01]  /*16e30*/  I2FP.F32.S32 R20, R20 ;  /* 0x0000001400147245 */ /* 0x000fe20000201400 */
[----:B------:R-:W1:Y:S01]  /*16e40*/  LDSM.16.M88.4 R16, [R166+0x7800] ;  /* 0x00780000a610783b */ /* 0x000e620000000200 */
[----:B------:R2:W3:Y:S01]  /*16e50*/  MUFU.TANH R176, R31 ;  /* 0x0000001f00b07308 */ /* 0x0004e20000002400 */
[----:B------:R-:W-:Y:S01]  /*16e60*/  FMUL.FTZ R50, R12, R2 ;  /* 0x000000020c327220 */ /* 0x000fe20000410000 */
[----:B------:R-:W-:Y:S01]  /*16e70*/  FSEL R182, R182, -INF , !P1 ;  /* 0xff800000b6b67808 */ /* 0x000fe20004800000 */
[----:B------:R-:W-:Y:S01]  /*16e80*/  FFMA.FTZ R178, -R239, R20, R30 ;  /* 0x00000014efb27223 */ /* 0x000fe2000001011e */
[----:B------:R-:W-:Y:S01]  /*16e90*/  IADD3 R20, PT, PT, R126, -0x99, -R131 ;  /* 0xffffff677e147810 */ /* 0x000fe20007ffe883 */
[-C--:B------:R-:W-:Y:S01]  /*16ea0*/  FMUL.FTZ R32, R14, R2.reuse ;  /* 0x000000020e207220 */ /* 0x080fe20000410000 */
[----:B------:R-:W-:Y:S01]  /*16eb0*/  ISETP.GE.AND P1, PT, R33, R245, PT ;  /* 0x000000f52100720c */ /* 0x000fe20003f26270 */
[----:B------:R-:W-:Y:S01]  /*16ec0*/  FMUL.FTZ R29, R13, R2 ;  /* 0x000000020d1d7220 */ /* 0x000fe20000410000 */
[----:B------:R-:W-:Y:S01]  /*16ed0*/  IABS R12, R20 ;  /* 0x00000014000c7213 */ /* 0x000fe20000000000 */
[----:B------:R-:W4:Y:S01]  /*16ee0*/  MUFU.TANH R50, R50 ;  /* 0x0000003200327308 */ /* 0x000f220000002400 */
[----:B------:R-:W-:-:S02]  /*16ef0*/  FSEL R183, R183, -INF , !P6 ;  /* 0xff800000b7b77808 */ /* 0x000fc40007000000 */
[----:B------:R-:W-:Y:S02]  /*16f00*/  ISETP.GT.AND P6, PT, R128, R33, PT ;  /* 0x000000218000720c */ /* 0x000fe40003fc4270 */
[----:B------:R-:W-:Y:S02]  /*16f10*/  ISETP.GT.AND P5, PT, R118, R21, PT ;  /* 0x000000157600720c */ /* 0x000fe40003fa4270 */
[----:B------:R-:W-:Y:S01]  /*16f20*/  I2FP.F32.S32 R12, R12 ;  /* 0x0000000c000c7245 */ /* 0x000fe20000201400 */
[----:B--2---:R-:W-:Y:S01]  /*16f30*/  FMUL.FTZ R31, R15, R2 ;  /* 0x000000020f1f7220 */ /* 0x004fe20000410000 */
[----:B------:R-:W-:Y:S01]  /*16f40*/  FSEL R180, R180, -INF , !P0 ;  /* 0xff800000b4b47808 */ /* 0x000fe20004000000 */
[----:B------:R-:W2:Y:S01]  /*16f50*/  MUFU.TANH R29, R29 ;  /* 0x0000001d001d7308 */ /* 0x000ea20000002400 */
[----:B------:R-:W-:Y:S01]  /*16f60*/  FSEL R181, R181, -INF , !P1 ;  /* 0xff800000b5b57808 */ /* 0x000fe20004800000 */
[----:B---3--:R-:W-:Y:S01]  /*16f70*/  FFMA.FTZ R176, -R239, R12, R176 ;  /* 0x0000000cefb07223 */ /* 0x008fe200000101b0 */
[C---:B------:R-:W-:Y:S01]  /*16f80*/  ISETP.GE.AND P3, PT, R21.reuse, R245, PT ;  /* 0x000000f51500720c */ /* 0x040fe20003f66270 */
[----:B------:R-:W3:Y:S01]  /*16f90*/  LDSM.16.M88.4 R12, [R167+0x7800] ;  /* 0x00780000a70c783b */ /* 0x000ee20000000200 */
[----:B------:R-:W-:-:S02]  /*16fa0*/  ISETP.GE.AND P0, PT, R21, R246, PT ;  /* 0x000000f61500720c */ /* 0x000fc40003f06270 */
[----:B------:R-:W-:Y:S01]  /*16fb0*/  ISETP.GT.AND P1, PT, R128, R21, PT ;  /* 0x000000158000720c */ /* 0x000fe20003f24270 */
[----:B------:R-:W-:Y:S01]  /*16fc0*/  VIADD R21, R129, 0xa0 ;  /* 0x000000a081157836 */ /* 0x000fe20000000000 */
[----:B------:R-:W-:Y:S01]  /*16fd0*/  IADD3 R28, PT, PT, R244, -0xa0, -R131 ;  /* 0xffffff60f41c7810 */ /* 0x000fe20007ffe883 */
[----:B------:R-:W3:Y:S01]  /*16fe0*/  MUFU.TANH R32, R32 ;  /* 0x0000002000207308 */ /* 0x000ee20000002400 */
[----:B------:R-:W-:Y:S01]  /*16ff0*/  ISETP.GE.AND P4, PT, R33, R246, PT ;  /* 0x000000f62100720c */ /* 0x000fe20003f86270 */
[----:B------:R-:W-:Y:S01]  /*17000*/  VIADD R33, R129, 0xa8 ;  /* 0x000000a881217836 */ /* 0x000fe20000000000 */
        /* <DEDUP_REMOVED lines=10> */
[----:B------:R-:W-:Y:S02]  /*170b0*/  I2FP.F32.S32 R25, R28 ;  /* 0x0000001c00197245 */ /* 0x000fe40000201400 */
[----:B------:R-:W-:Y:S02]  /*170c0*/  FSEL R176, R176, -INF , !P1 ;  /* 0xff800000b0b07808 */ /* 0x000fe40004800000 */
[----:B------:R-:W-:Y:S01]  /*170d0*/  IADD3 R30, PT, PT, R244, -0xa1, -R131 ;  /* 0xffffff5ff41e7810 */ /* 0x000fe20007ffe883 */
[----:B----4-:R-:W-:Y:S01]  /*170e0*/  FFMA.FTZ R50, -R239, R25, R50 ;  /* 0x00000019ef327223 */ /* 0x010fe20000010132 */
[----:B------:R-:W-:Y:S01]  /*170f0*/  VIADD R25, R129, 0xa1 ;  /* 0x000000a181197836 */ /* 0x000fe20000000000 */
[----:B------:R-:W-:Y:S02]  /*17100*/  FSEL R176, R176, -INF , !P0 ;  /* 0xff800000b0b07808 */ /* 0x000fe40004000000 */
[----:B------:R-:W-:-:S02]  /*17110*/  IABS R30, R30 ;  /* 0x0000001e001e7213 */ /* 0x000fc40000000000 */
[----:B------:R-:W-:Y:S02]  /*17120*/  FSEL R50, R50, -INF , !P6 ;  /* 0xff80000032327808 */ /* 0x000fe40007000000 */
[----:B------:R-:W-:Y:S02]  /*17130*/  ISETP.GT.AND P1, PT, R118, R25, PT ;  /* 0x000000197600720c */ /* 0x000fe40003f24270 */
[----:B------:R-:W-:Y:S02]  /*17140*/  FSEL R50, R50, -INF , !P5 ;  /* 0xff80000032327808 */ /* 0x000fe40006800000 */
[C---:B------:R-:W-:Y:S01]  /*17150*/  ISETP.GE.AND P6, PT, R25.reuse, R245, PT ;  /* 0x000000f51900720c */ /* 0x040fe20003fc6270 */
[----:B------:R-:W-:Y:S01]  /*17160*/  FMUL.FTZ R22, R22, R2 ;  /* 0x0000000216167220 */ /* 0x000fe20000410000 */
[----:B------:R-:W-:Y:S02]  /*17170*/  ISETP.GE.AND P0, PT, R25, R246, PT ;  /* 0x000000f61900720c */ /* 0x000fe40003f06270 */
[----:B------:R-:W-:-:S02]  /*17180*/  ISETP.GT.AND P5, PT, R128, R25, PT ;  /* 0x000000198000720c */ /* 0x000fc40003fa4270 */
[----:B-1----:R-:W-:Y:S01]  /*17190*/  HMMA.16816.F32.BF16 R24, R100, R16, R172 ;  /* 0x000000106418723c */ /* 0x002fe200000418ac */
[----:B------:R-:W-:Y:S01]  /*171a0*/  I2FP.F32.S32 R30, R30 ;  /* 0x0000001e001e7245 */ /* 0x000fe20000201400 */
[----:B------:R-:W1:Y:S01]  /*171b0*/  MUFU.TANH R16, R31 ;  /* 0x0000001f00107308 */ /* 0x000e620000002400 */
[--C-:B------:R-:W-:Y:S02]  /*171c0*/  IADD3 R28, PT, PT, R126, -0xa0, -R131.reuse ;  /* 0xffffff607e1c7810 */ /* 0x100fe40007ffe883 */
[----:B------:R-:W-:Y:S01]  /*171d0*/  IADD3 R17, PT, PT, R244, -0xa8, -R131 ;  /* 0xffffff58f4117810 */ /* 0x000fe20007ffe883 */
[----:B--2---:R-:W-:Y:S01]  /*171e0*/  FFMA.FTZ R30, -R239, R30, R29 ;  /* 0x0000001eef1e7223 */ /* 0x004fe2000001011d */
[----:B------:R-:W-:Y:S01]  /*171f0*/  FMUL.FTZ R29, R20, R2 ;  /* 0x00000002141d7220 */ /* 0x000fe20000410000 */
[----:B------:R-:W-:Y:S02]  /*17200*/  IABS R28, R28 ;  /* 0x0000001c001c7213 */ /* 0x000fe40000000000 */
[----:B------:R-:W-:Y:S01]  /*17210*/  IABS R20, R17 ;  /* 0x0000001100147213 */ /* 0x000fe20000000000 */
[----:B------:R-:W-:Y:S01]  /*17220*/  MUFU.TANH R22, R22 ;  /* 0x0000001600167308 */ /* 0x000fe20000002400 */
[----:B------:R-:W-:-:S02]  /*17230*/  IADD3 R17, PT, PT, R126, -0xa1, -R131 ;  /* 0xffffff5f7e117810 */ /* 0x000fc40007ffe883 */
[----:B------:R-:W-:Y:S02]  /*17240*/  I2FP.F32.S32 R28, R28 ;  /* 0x0000001c001c7245 */ /* 0x000fe40000201400 */
[----:B------:R-:W-:Y:S02]  /*17250*/  IABS R17, R17 ;  /* 0x0000001100117213 */ /* 0x000fe40000000000 */
[----:B------:R-:W-:Y:S01]  /*17260*/  I2FP.F32.S32 R20, R20 ;  /* 0x0000001400147245 */ /* 0x000fe20000201400 */
[----:B------:R-:W2:Y:S01]  /*17270*/  MUFU.TANH R29, R29 ;  /* 0x0000001d001d7308 */ /* 0x000ea20000002400 */
[----:B---3--:R-:W-:Y:S01]  /*17280*/  HMMA.16816.F32.BF16 R24, R4, R12, R24 ;  /* 0x0000000c0418723c */ /* 0x008fe20000041818 */
[----:B------:R-:W-:Y:S01]  /*17290*/  FFMA.FTZ R28, -R239, R28, R32 ;  /* 0x0000001cef1c7223 */ /* 0x000fe20000010120 */
[----:B------:R-:W-:Y:S01]  /*172a0*/  I2FP.F32.S32 R17, R17 ;  /* 0x0000001100117245 */ /* 0x000fe20000201400 */
[-C--:B------:R-:W-:Y:S01]  /*172b0*/  FMUL.FTZ R13, R21, R2.reuse ;  /* 0x00000002150d7220 */ /* 0x080fe20000410000 */
[----:B------:R-:W-:Y:S01]  /*172c0*/  IADD3 R12, PT, PT, R126, -0xa8, -R131 ;  /* 0xffffff587e0c7810 */ /* 0x000fe20007ffe883 */
[----:B------:R-:W-:Y:S01]  /*172d0*/  FMUL.FTZ R32, R23, R2 ;  /* 0x0000000217207220 */ /* 0x000fe20000410000 */
[----:B------:R-:W-:Y:S01]  /*172e0*/  FSEL R28, R28, -INF , !P3 ;  /* 0xff8000001c1c7808 */ /* 0x000fe20005800000 */
[----:B-1----:R-:W-:Y:S01]  /*172f0*/  FFMA.FTZ R16, -R239, R17, R16 ;  /* 0x00000011ef107223 */ /* 0x002fe20000010110 */
[----:B------:R-:W-:Y:S01]  /*17300*/  ISETP.GT.AND P3, PT, R118, R33, PT ;  /* 0x000000217600720c */ /* 0x000fe20003f64270 */
[----:B------:R-:W-:Y:S01]  /*17310*/  VIADD R17, R129, 0xa9 ;  /* 0x000000a981117836 */ /* 0x000fe20000000000 */
[----:B------:R-:W-:Y:S01]  /*17320*/  IABS R12, R12 ;  /* 0x0000000c000c7213 */ /* 0x000fe20000000000 */
[----:B------:R-:W-:Y:S01]  /*17330*/  MUFU.TANH R13, R13 ;  /* 0x0000000d000d7308 */ /* 0x000fe20000002400 */
[----:B------:R-:W-:-:S02]  /*17340*/  FSEL R174, R28, -INF , !P4 ;  /* 0xff8000001cae7808 */ /* 0x000fc40006000000 */
[----:B------:R-:W-:Y:S01]  /*17350*/  ISETP.GE.AND P4, PT, R33, R245, PT ;  /* 0x000000f52100720c */ /* 0x000fe20003f86270 */
[----:B--2---:R-:W-:Y:S01]  /*17360*/  FFMA.FTZ R20, -R239, R20, R29 ;  /* 0x00000014ef147223 */ /* 0x004fe2000001011d */
[----:B------:R-:W-:Y:S02]  /*17370*/  FSEL R16, R16, -INF , !P5 ;  /* 0xff80000010107808 */ /* 0x000fe40006800000 */
[----:B------:R-:W-:Y:S01]  /*17380*/  I2FP.F32.S32 R12, R12 ;  /* 0x0000000c000c7245 */ /* 0x000fe20000201400 */
[-C--:B------:R-:W-:Y:S01]  /*17390*/  FMUL.FTZ R26, R26, R2.reuse ;  /* 0x000000021a1a7220 */ /* 0x080fe20000410000 */
[----:B------:R-:W-:Y:S01]  /*173a0*/  FSEL R51, R20, -INF , !P3 ;  /* 0xff80000014337808 */ /* 0x000fe20005800000 */
[----:B------:R-:W-:Y:S01]  /*173b0*/  FMUL.FTZ R20, R24, R2 ;  /* 0x0000000218147220 */ /* 0x000fe20000410000 */
[----:B------:R-:W-:Y:S02]  /*173c0*/  FSEL R72, R30, -INF , !P1 ;  /* 0xff8000001e487808 */ /* 0x000fe40004800000 */
[----:B------:R-:W-:Y:S01]  /*173d0*/  FSEL R172, R16, -INF , !P0 ;  /* 0xff80000010ac7808 */ /* 0x000fe20004000000 */
[----:B------:R-:W-:Y:S01]  /*173e0*/  HMMA.16816.F32.BF16 R28, R100, R18, R168 ;  /* 0x00000012641c723c */ /* 0x000fe200000418a8 */
[----:B------:R-:W-:Y:S01]  /*173f0*/  FSEL R51, R51, -INF , !P4 ;  /* 0xff80000033337808 */ /* 0x000fe20006000000 */
[----:B------:R-:W-:Y:S01]  /*17400*/  FFMA.FTZ R168, -R239, R12, R22 ;  /* 0x0000000cefa87223 */ /* 0x000fe20000010116 */
[----:B------:R-:W-:Y:S01]  /*17410*/  ISETP.GT.AND P5, PT, R118, R17, PT ;  /* 0x000000117600720c */ /* 0x000fe20003fa4270 */
[----:B------:R-:W1:Y:S01]  /*17420*/  MUFU.TANH R22, R32 ;  /* 0x0000002000167308 */ /* 0x000e620000002400 */
[----:B------:R-:W-:-:S02]  /*17430*/  ISETP.GE.AND P3, PT, R17, R245, PT ;  /* 0x000000f51100720c */ /* 0x000fc40003f66270 */
[----:B------:R-:W-:Y:S02]  /*17440*/  ISETP.GE.AND P0, PT, R17, R246, PT ;  /* 0x000000f61100720c */ /* 0x000fe40003f06270 */
[----:B------:R-:W-:Y:S02]  /*17450*/  ISETP.GT.AND P4, PT, R128, R17, PT ;  /* 0x000000118000720c */ /* 0x000fe40003f84270 */
[----:B------:R-:W2:Y:S01]  /*17460*/  LDSM.16.M88.4 R16, [R166+0x8000] ;  /* 0x00800000a610783b */ /* 0x000ea20000000200 */
[----:B------:R-:W3:Y:S01]  /*17470*/  MUFU.TANH R20, R20 ;  /* 0x0000001400147308 */ /* 0x000ee20000002400 */
[--C-:B------:R-:W-:Y:S02]  /*17480*/  IADD3 R23, PT, PT, R244, -0xb0, -R131.reuse ;  /* 0xffffff50f4177810 */ /* 0x100fe40007ffe883 */
[--C-:B------:R-:W-:Y:S02]  /*17490*/  IADD3 R21, PT, PT, R126, -0xa9, -R131.reuse ;  /* 0xffffff577e157810 */ /* 0x100fe40007ffe883 */
[----:B------:R-:W-:-:S02]  /*174a0*/  IADD3 R74, PT, PT, R244, -0xa9, -R131 ;  /* 0xffffff57f44a7810 */ /* 0x000fc40007ffe883 */
[----:B------:R-:W-:Y:S01]  /*174b0*/  IABS R23, R23 ;  /* 0x0000001700177213 */ /* 0x000fe20000000000 */
[----:B------:R4:W4:Y:S01]  /*174c0*/  MUFU.TANH R32, R26 ;  /* 0x0000001a00207308 */ /* 0x0009220000002400 */
[----:B------:R-:W-:Y:S02]  /*174d0*/  IABS R21, R21 ;  /* 0x0000001500157213 */ /* 0x000fe40000000000 */
[----:B------:R-:W-:Y:S02]  /*174e0*/  IABS R74, R74 ;  /* 0x0000004a004a7213 */ /* 0x000fe40000000000 */
[----:B------:R-:W-:Y:S02]  /*174f0*/  I2FP.F32.S32 R21, R21 ;  /* 0x0000001500157245 */ /* 0x000fe40000201400 */
[----:B------:R-:W-:Y:S02]  /*17500*/  I2FP.F32.S32 R23, R23 ;  /* 0x0000001700177245 */ /* 0x000fe40000201400 */
[----:B------:R-:W-:Y:S01]  /*17510*/  I2FP.F32.S32 R74, R74 ;  /* 0x0000004a004a7245 */ /* 0x000fe20000201400 */
[C---:B-1----:R-:W-:Y:S01]  /*17520*/  FFMA.FTZ R65, -R239.reuse, R21, R22 ;  /* 0x00000015ef417223 */ /* 0x042fe20000010116 */
[----:B------:R-:W-:Y:S01]  /*17530*/  FSEL R72, R72, -INF , !P6 ;  /* 0xff80000048487808 */ /* 0x000fe20007000000 */
[C---:B---3--:R-:W-:Y:S01]  /*17540*/  FFMA.FTZ R73, -R239.reuse, R23, R20 ;  /* 0x00000017ef497223 */ /* 0x048fe20000010114 */
[----:B------:R-:W-:Y:S01]  /*17550*/  ISETP.GT.AND P6, PT, R128, R33, PT ;  /* 0x000000218000720c */ /* 0x000fe20003fc4270 */
[----:B------:R-:W1:Y:S01]  /*17560*/  LDSM.16.M88.4 R20, [R167+0x8000] ;  /* 0x00800000a714783b */ /* 0x000e620000000200 */
[----:B------:R-:W-:Y:S01]  /*17570*/  FFMA.FTZ R74, -R239, R74, R13 ;  /* 0x0000004aef4a7223 */ /* 0x000fe2000001010d */
[----:B------:R-:W-:Y:S01]  /*17580*/  VIADD R13, R129, 0xb0 ;  /* 0x000000b0810d7836 */ /* 0x000fe20000000000 */
[----:B------:R-:W-:Y:S01]  /*17590*/  ISETP.GE.AND P1, PT, R33, R246, PT ;  /* 0x000000f62100720c */ /* 0x000fe20003f26270 */
[----:B------:R-:W-:Y:S01]  /*175a0*/  VIADD R33, R129, 0xc8 ;  /* 0x000000c881217836 */ /* 0x000fe20000000000 */
[----:B------:R-:W-:-:S02]  /*175b0*/  FSEL R168, R168, -INF , !P6 ;  /* 0xff800000a8a87808 */ /* 0x000fc40007000000 */
[----:B------:R-:W-:Y:S02]  /*175c0*/  FSEL R74, R74, -INF , !P5 ;  /* 0xff8000004a4a7808 */ /* 0x000fe40006800000 */
[----:B------:R-:W-:Y:S02]  /*175d0*/  ISETP.GT.AND P6, PT, R118, R13, PT ;  /* 0x0000000d7600720c */ /* 0x000fe40003fc4270 */
[----:B------:R-:W-:Y:S02]  /*175e0*/  FSEL R168, R168, -INF , !P1 ;  /* 0xff800000a8a87808 */ /* 0x000fe40004800000 */
[----:B------:R-:W-:Y:S02]  /*175f0*/  FSEL R74, R74, -INF , !P3 ;  /* 0xff8000004a4a7808 */ /* 0x000fe40005800000 */
[C---:B------:R-:W-:Y:S02]  /*17600*/  ISETP.GE.AND P5, PT, R13.reuse, R245, PT ;  /* 0x000000f50d00720c */ /* 0x040fe40003fa6270 */
[----:B------:R-:W-:Y:S01]  /*17610*/  ISETP.GE.AND P1, PT, R13, R246, PT ;  /* 0x000000f60d00720c */ /* 0x000fe20003f26270 */
[----:B--2---:R-:W-:Y:S01]  /*17620*/  HMMA.16816.F32.BF16 R156, R100, R18, R156 ;  /* 0x00000012649c723c */ /* 0x004fe2000004189c */
[----:B------:R-:W-:-:S02]  /*17630*/  ISETP.GT.AND P3, PT, R128, R13, PT ;  /* 0x0000000d8000720c */ /* 0x000fc40003f64270 */
[----:B------:R-:W-:Y:S02]  /*17640*/  FSEL R65, R65, -INF , !P4 ;  /* 0xff80000041417808 */ /* 0x000fe40006000000 */
[----:B------:R-:W-:Y:S02]  /*17650*/  FSEL R73, R73, -INF , !P6 ;  /* 0xff80000049497808 */ /* 0x000fe40007000000 */
[----:B------:R-:W-:Y:S01]  /*17660*/  FSEL R65, R65, -INF , !P0 ;  /* 0xff80000041417808 */ /* 0x000fe20004000000 */
[----:B------:R-:W-:Y:S01]  /*17670*/  HMMA.16816.F32.BF16 R12, R4, R14, R28 ;  /* 0x0000000e040c723c */ /* 0x000fe2000004181c */
[-C--:B------:R-:W-:Y:S01]  /*17680*/  FMUL.FTZ R29, R25, R2.reuse ;  /* 0x00000002191d7220 */ /* 0x080fe20000410000 */
[----:B------:R-:W-:Y:S01]  /*17690*/  VIADD R25, R129, 0xb1 ;  /* 0x000000b181197836 */ /* 0x000fe20000000000 */
[----:B------:R-:W-:Y:S01]  /*176a0*/  FSEL R73, R73, -INF , !P5 ;  /* 0xff80000049497808 */ /* 0x000fe20006800000 */
[----:B------:R-:W-:Y:S01]  /*176b0*/  FMUL.FTZ R31, R27, R2 ;  /* 0x000000021b1f7220 */ /* 0x000fe20000410000 */
[----:B------:R-:W-:-:S02]  /*176c0*/  IADD3 R28, PT, PT, R126, -0xb0, -R131 ;  /* 0xffffff507e1c7810 */ /* 0x000fc40007ffe883 */
[----:B------:R-:W-:Y:S01]  /*176d0*/  ISETP.GT.AND P4, PT, R118, R25, PT ;  /* 0x000000197600720c */ /* 0x000fe20003f84270 */
[----:B------:R-:W-:Y:S01]  /*176e0*/  MUFU.TANH R29, R29 ;  /* 0x0000001d001d7308 */ /* 0x000fe20000002400 */
[C---:B------:R-:W-:Y:S02]  /*176f0*/  ISETP.GE.AND P6, PT, R25.reuse, R245, PT ;  /* 0x000000f51900720c */ /* 0x040fe40003fc6270 */
[----:B------:R-:W-:Y:S02]  /*17700*/  ISETP.GE.AND P0, PT, R25, R246, PT ;  /* 0x000000f61900720c */ /* 0x000fe40003f06270 */
[----:B------:R-:W-:Y:S02]  /*17710*/  ISETP.GT.AND P5, PT, R128, R25, PT ;  /* 0x000000198000720c */ /* 0x000fe40003fa4270 */
[----:B----4-:R-:W-:Y:S01]  /*17720*/  HMMA.16816.F32.BF16 R24, R100, R16, R160 ;  /* 0x000000106418723c */ /* 0x010fe200000418a0 */
[----:B------:R-:W-:Y:S01]  /*17730*/  IABS R28, R28 ;  /* 0x0000001c001c7213 */ /* 0x000fe20000000000 */
[----:B------:R-:W2:Y:S01]  /*17740*/  MUFU.TANH R16, R31 ;  /* 0x0000001f00107308 */ /* 0x000ea20000002400 */
[--C-:B------:R-:W-:Y:S01]  /*17750*/  IADD3 R30, PT, PT, R244, -0xb1, -R131.reuse ;  /* 0xffffff4ff41e7810 */ /* 0x100fe20007ffe883 */
[----:B------:R-:W-:Y:S01]  /*17760*/  FMUL.FTZ R17, R12, R2 ;  /* 0x000000020c117220 */ /* 0x000fe20000410000 */
[----:B------:R-:W-:Y:S01]  /*17770*/  I2FP.F32.S32 R28, R28 ;  /* 0x0000001c001c7245 */ /* 0x000fe20000201400 */
[-C--:B------:R-:W-:Y:S01]  /*17780*/  FMUL.FTZ R14, R14, R2.reuse ;  /* 0x000000020e0e7220 */ /* 0x080fe20000410000 */
[--C-:B------:R-:W-:Y:S01]  /*17790*/  IADD3 R12, PT, PT, R126, -0xb1, -R131.reuse ;  /* 0xffffff4f7e0c7810 */ /* 0x100fe20007ffe883 */
[----:B------:R-:W-:Y:S01]  /*177a0*/  FMUL.FTZ R13, R13, R2 ;  /* 0x000000020d0d7220 */ /* 0x000fe20000410000 */
[----:B------:R-:W-:Y:S01]  /*177b0*/  IABS R30, R30 ;  /* 0x0000001e001e7213 */ /* 0x000fe20000000000 */
[----:B------:R-:W-:Y:S01]  /*177c0*/  FFMA.FTZ R28, -R239, R28, R32 ;  /* 0x0000001cef1c7223 */ /* 0x000fe20000010120 */
[----:B------:R-:W-:Y:S01]  /*177d0*/  IADD3 R32, PT, PT, R244, -0xb8, -R131 ;  /* 0xffffff48f4207810 */ /* 0x000fe20007ffe883 */
[----:B------:R-:W3:Y:S01]  /*177e0*/  MUFU.TANH R17, R17 ;  /* 0x0000001100117308 */ /* 0x000ee20000002400 */
[----:B------:R-:W-:Y:S01]  /*177f0*/  IABS R12, R12 ;  /* 0x0000000c000c7213 */ /* 0x000fe20000000000 */
[----:B------:R-:W-:Y:S01]  /*17800*/  FMUL.FTZ R18, R15, R2 ;  /* 0x000000020f127220 */ /* 0x000fe20000410000 */
[----:B------:R-:W-:-:S02]  /*17810*/  IABS R32, R32 ;  /* 0x0000002000207213 */ /* 0x000fc40000000000 */
[----:B------:R-:W-:Y:S02]  /*17820*/  FSEL R76, R28, -INF , !P3 ;  /* 0xff8000001c4c7808 */ /* 0x000fe40005800000 */
[----:B------:R-:W-:Y:S01]  /*17830*/  I2FP.F32.S32 R12, R12 ;  /* 0x0000000c000c7245 */ /* 0x000fe20000201400 */
[----:B-1----:R-:W-:Y:S01]  /*17840*/  HMMA.16816.F32.BF16 R24, R4, R20, R24 ;  /* 0x000000140418723c */ /* 0x002fe20000041818 */
[----:B------:R-:W1:Y:S01]  /*17850*/  MUFU.TANH R14, R14 ;  /* 0x0000000e000e7308 */ /* 0x000e620000002400 */
[----:B------:R-:W-:Y:S01]  /*17860*/  I2FP.F32.S32 R30, R30 ;  /* 0x0000001e001e7245 */ /* 0x000fe20000201400 */
[----:B------:R-:W-:Y:S01]  /*17870*/  IMAD.MOV.U32 R28, RZ, RZ, R32 ;  /* 0x000000ffff1c7224 */ /* 0x000fe200078e0020 */
[--C-:B------:R-:W-:Y:S01]  /*17880*/  IADD3 R82, PT, PT, R244, -0xb9, -R131.reuse ;  /* 0xffffff47f4527810 */ /* 0x100fe20007ffe883 */
[C---:B--2---:R-:W-:Y:S01]  /*17890*/  FFMA.FTZ R12, -R239.reuse, R12, R16 ;  /* 0x0000000cef0c7223 */ /* 0x044fe20000010110 */
[----:B------:R-:W-:Y:S01]  /*178a0*/  IADD3 R80, PT, PT, R126, -0xb8, -R131 ;  /* 0xffffff487e507810 */ /* 0x000fe20007ffe883 */
[----:B------:R-:W-:Y:S01]  /*178b0*/  FFMA.FTZ R30, -R239, R30, R29 ;  /* 0x0000001eef1e7223 */ /* 0x000fe2000001011d */
[----:B------:R-:W-:Y:S01]  /*178c0*/  I2FP.F32.S32 R28, R28 ;  /* 0x0000001c001c7245 */ /* 0x000fe20000201400 */
[----:B------:R-:W2:Y:S01]  /*178d0*/  MUFU.TANH R13, R13 ;  /* 0x0000000d000d7308 */ /* 0x000ea20000002400 */
[----:B------:R-:W-:Y:S01]  /*178e0*/  IABS R82, R82 ;  /* 0x0000005200527213 */ /* 0x000fe20000000000 */
[----:B------:R-:W-:Y:S01]  /*178f0*/  VIADD R29, R129, 0xb8 ;  /* 0x000000b8811d7836 */ /* 0x000fe20000000000 */
[----:B------:R-:W-:Y:S01]  /*17900*/  IABS R80, R80 ;  /* 0x0000005000507213 */ /* 0x000fe20000000000 */
[----:B---3--:R-:W-:Y:S01]  /*17910*/  FFMA.FTZ R28, -R239, R28, R17 ;  /* 0x0000001cef1c7223 */ /* 0x008fe20000010111 */
[----:B------:R-:W-:Y:S01]  /*17920*/  FSEL R12, R12, -INF , !P5 ;  /* 0xff8000000c0c7808 */ /* 0x000fe20006800000 */
[----:B------:R-:W-:Y:S01]  /*17930*/  VIADD R17, R129, 0xb9 ;  /* 0x000000b981117836 */ /* 0x000fe20000000000 */
[----:B------:R-:W-:Y:S01]  /*17940*/  I2FP.F32.S32 R80, R80 ;  /* 0x0000005000507245 */ /* 0x000fe20000201400 */
[----:B------:R-:W3:Y:S01]  /*17950*/  MUFU.TANH R18, R18 ;  /* 0x0000001200127308 */ /* 0x000ee20000002400 */
[----:B------:R-:W-:Y:S01]  /*17960*/  I2FP.F32.S32 R82, R82 ;  /* 0x0000005200527245 */ /* 0x000fe20000201400 */
[----:B------:R-:W-:Y:S01]  /*17970*/  FMUL.FTZ R16, R24, R2 ;  /* 0x0000000218107220 */ /* 0x000fe20000410000 */
[----:B------:R-:W-:Y:S01]  /*17980*/  ISETP.GT.AND P3, PT, R118, R29, PT ;  /* 0x0000001d7600720c */ /* 0x000fe20003f64270 */
[----:B-1----:R-:W-:Y:S01]  /*17990*/  FFMA.FTZ R80, -R239, R80, R14 ;  /* 0x00000050ef507223 */ /* 0x002fe2000001010e */
[----:B------:R-:W-:Y:S01]  /*179a0*/  FSEL R76, R76, -INF , !P1 ;  /* 0xff8000004c4c7808 */ /* 0x000fe20004800000 */
[----:B------:R-:W-:Y:S01]  /*179b0*/  VIADD R21, R129, 0xc0 ;  /* 0x000000c081157836 */ /* 0x000fe20000000000 */
[----:B------:R-:W-:Y:S01]  /*179c0*/  FSEL R75, R12, -INF , !P0 ;  /* 0xff8000000c4b7808 */ /* 0x000fe20004000000 */
[----:B------:R-:W1:Y:S01]  /*179d0*/  MUFU.TANH R16, R16 ;  /* 0x0000001000107308 */ /* 0x000e620000002400 */
[----:B--2---:R-:W-:Y:S01]  /*179e0*/  FFMA.FTZ R82, -R239, R82, R13 ;  /* 0x00000052ef527223 */ /* 0x004fe2000001010d */
[----:B------:R-:W-:Y:S01]  /*179f0*/  ISETP.GE.AND P1, PT, R29, R245, PT ;  /* 0x000000f51d00720c */ /* 0x000fe20003f26270 */
[----:B------:R-:W2:Y:S01]  /*17a00*/  LDSM.16.M88.4 R12, [R166+0x8800] ;  /* 0x00880000a60c783b */ /* 0x000ea20000000200 */
[----:B------:R-:W-:Y:S01]  /*17a10*/  FSEL R77, R28, -INF , !P3 ;  /* 0xff8000001c4d7808 */ /* 0x000fe20005800000 */
[-C--:B------:R-:W-:Y:S01]  /*17a20*/  FMUL.FTZ R26, R26, R2.reuse ;  /* 0x000000021a1a7220 */ /* 0x080fe20000410000 */
[----:B------:R-:W-:Y:S01]  /*17a30*/  ISETP.GT.AND P5, PT, R118, R17, PT ;  /* 0x000000117600720c */ /* 0x000fe20003fa4270 */
[----:B------:R-:W-:Y:S01]  /*17a40*/  FMUL.FTZ R31, R27, R2 ;  /* 0x000000021b1f7220 */ /* 0x000fe20000410000 */
[----:B------:R-:W-:Y:S01]  /*17a50*/  FSEL R77, R77, -INF , !P1 ;  /* 0xff8000004d4d7808 */ /* 0x000fe20004800000 */
[----:B------:R2:W-:Y:S01]  /*17a60*/  MUFU.TANH R32, R26 ;  /* 0x0000001a00207308 */ /* 0x0005e20000002400 */
[----:B------:R-:W-:-:S02]  /*17a70*/  ISETP.GE.AND P3, PT, R17, R245, PT ;  /* 0x000000f51100720c */ /* 0x000fc40003f66270 */
[----:B------:R-:W-:Y:S02]  /*17a80*/  ISETP.GE.AND P0, PT, R17, R246, PT ;  /* 0x000000f61100720c */ /* 0x000fe40003f06270 */
[----:B------:R-:W-:Y:S02]  /*17a90*/  ISETP.GT.AND P1, PT, R128, R17, PT ;  /* 0x000000118000720c */ /* 0x000fe40003f24270 */
[--C-:B------:R-:W-:Y:S02]  /*17aa0*/  IADD3 R19, PT, PT, R244, -0xc0, -R131.reuse ;  /* 0xffffff40f4137810 */ /* 0x100fe40007ffe883 */
[----:B------:R-:W-:Y:S02]  /*17ab0*/  IADD3 R17, PT, PT, R126, -0xb9, -R131 ;  /* 0xffffff477e117810 */ /* 0x000fe40007ffe883 */
[----:B------:R-:W-:Y:S02]  /*17ac0*/  IABS R19, R19 ;  /* 0x0000001300137213 */ /* 0x000fe40000000000 */
[----:B------:R-:W-:-:S02]  /*17ad0*/  IABS R17, R17 ;  /* 0x0000001100117213 */ /* 0x000fc40000000000 */
[----:B------:R-:W-:Y:S02]  /*17ae0*/  FSEL R78, R30, -INF , !P4 ;  /* 0xff8000001e4e7808 */ /* 0x000fe40006000000 */
[----:B------:R-:W-:Y:S02]  /*17af0*/  I2FP.F32.S32 R17, R17 ;  /* 0x0000001100117245 */ /* 0x000fe40000201400 */
[----:B------:R-:W-:Y:S02]  /*17b00*/  I2FP.F32.S32 R19, R19 ;  /* 0x0000001300137245 */ /* 0x000fe40000201400 */
[----:B------:R-:W-:Y:S01]  /*17b10*/  FSEL R78, R78, -INF , !P6 ;  /* 0xff8000004e4e7808 */ /* 0x000fe20007000000 */
[C---:B---3--:R-:W-:Y:S01]  /*17b20*/  FFMA.FTZ R79, -R239.reuse, R17, R18 ;  /* 0x00000011ef4f7223 */ /* 0x048fe20000010112 */
[----:B------:R-:W-:Y:S01]  /*17b30*/  ISETP.GT.AND P6, PT, R128, R29, PT ;  /* 0x0000001d8000720c */ /* 0x000fe20003fc4270 */
[----:B-1----:R-:W-:Y:S01]  /*17b40*/  FFMA.FTZ R81, -R239, R19, R16 ;  /* 0x00000013ef517223 */ /* 0x002fe20000010110 */
[----:B------:R-:W-:Y:S01]  /*17b50*/  ISETP.GE.AND P4, PT, R29, R246, PT ;  /* 0x000000f61d00720c */ /* 0x000fe20003f86270 */
[----:B------:R-:W1:Y:S01]  /*17b60*/  LDSM.16.M88.4 R16, [R167+0x8800] ;  /* 0x00880000a710783b */ /* 0x000e620000000200 */
[----:B------:R-:W-:Y:S01]  /*17b70*/  FSEL R80, R80, -INF , !P6 ;  /* 0xff80000050507808 */ /* 0x000fe20007000000 */
[----:B------:R-:W-:Y:S01]  /*17b80*/  FMUL.FTZ R29, R25, R2 ;  /* 0x00000002191d7220 */ /* 0x000fe20000410000 */
[----:B------:R-:W-:Y:S01]  /*17b90*/  FSEL R82, R82, -INF , !P5 ;  /* 0xff80000052527808 */ /* 0x000fe20006800000 */
[----:B------:R-:W-:Y:S01]  /*17ba0*/  VIADD R25, R129, 0xc1 ;  /* 0x000000c181197836 */ /* 0x000fe20000000000 */
[----:B------:R-:W-:-:S02]  /*17bb0*/  FSEL R80, R80, -INF , !P4 ;  /* 0xff80000050507808 */ /* 0x000fc40006000000 */
[----:B------:R-:W-:Y:S01]  /*17bc0*/  FSEL R82, R82, -INF , !P3 ;  /* 0xff80000052527808 */ /* 0x000fe20005800000 */
[----:B------:R-:W3:Y:S01]  /*17bd0*/  MUFU.TANH R29, R29 ;  /* 0x0000001d001d7308 */ /* 0x000ee20000002400 */
[----:B------:R-:W-:Y:S02]  /*17be0*/  ISETP.GT.AND P6, PT, R118, R21, PT ;  /* 0x000000157600720c */ /* 0x000fe40003fc4270 */
[C---:B------:R-:W-:Y:S02]  /*17bf0*/  ISETP.GE.AND P4, PT, R21.reuse, R245, PT ;  /* 0x000000f51500720c */ /* 0x040fe40003f86270 */
[----:B------:R-:W-:Y:S02]  /*17c00*/  ISETP.GE.AND P5, PT, R21, R246, PT ;  /* 0x000000f61500720c */ /* 0x000fe40003fa6270 */
[----:B------:R-:W-:Y:S02]  /*17c10*/  ISETP.GT.AND P3, PT, R128, R21, PT ;  /* 0x000000158000720c */ /* 0x000fe40003f64270 */
[----:B------:R-:W-:Y:S01]  /*17c20*/  HMMA.16816.F32.BF16 R20, R4, R22, R156 ;  /* 0x000000160414723c */ /* 0x000fe2000004189c */
[----:B------:R-:W-:-:S02]  /*17c30*/  IADD3 R30, PT, PT, R244, -0xc1, -R131 ;  /* 0xffffff3ff41e7810 */ /* 0x000fc40007ffe883 */
[----:B------:R-:W-:Y:S02]  /*17c40*/  FSEL R79, R79, -INF , !P1 ;  /* 0xff8000004f4f7808 */ /* 0x000fe40004800000 */
[----:B------:R-:W-:Y:S02]  /*17c50*/  FSEL R81, R81, -INF , !P6 ;  /* 0xff80000051517808 */ /* 0x000fe40007000000 */
[----:B------:R-:W-:Y:S02]  /*17c60*/  IABS R30, R30 ;  /* 0x0000001e001e7213 */ /* 0x000fe40000000000 */
[----:B------:R-:W-:Y:S02]  /*17c70*/  FSEL R79, R79, -INF , !P0 ;  /* 0xff8000004f4f7808 */ /* 0x000fe40004000000 */
[----:B------:R-:W-:Y:S02]  /*17c80*/  FSEL R81, R81, -INF , !P4 ;  /* 0xff80000051517808 */ /* 0x000fe40006000000 */
[----:B------:R-:W-:-:S02]  /*17c90*/  ISETP.GT.AND P1, PT, R118, R25, PT ;  /* 0x000000197600720c */ /* 0x000fc40003f24270 */
[C---:B------:R-:W-:Y:S02]  /*17ca0*/  ISETP.GE.AND P6, PT, R25.reuse, R245, PT ;  /* 0x000000f51900720c */ /* 0x040fe40003fc6270 */
[----:B------:R-:W-:Y:S02]  /*17cb0*/  ISETP.GE.AND P0, PT, R25, R246, PT ;  /* 0x000000f61900720c */ /* 0x000fe40003f06270 */
[----:B------:R-:W-:Y:S01]  /*17cc0*/  ISETP.GT.AND P4, PT, R128, R25, PT ;  /* 0x000000198000720c */ /* 0x000fe20003f84270 */
[----:B------:R-:W-:Y:S01]  /*17cd0*/  FMUL.FTZ R22, R22, R2 ;  /* 0x0000000216167220 */ /* 0x000fe20000410000 */
[----:B--2---:R-:W-:Y:S01]  /*17ce0*/  HMMA.16816.F32.BF16 R24, R100, R12, R152 ;  /* 0x0000000c6418723c */ /* 0x004fe20000041898 */
[----:B------:R-:W-:Y:S01]  /*17cf0*/  I2FP.F32.S32 R30, R30 ;  /* 0x0000001e001e7245 */ /* 0x000fe20000201400 */
[----:B------:R2:W4:Y:S01]  /*17d00*/  MUFU.TANH R12, R31 ;  /* 0x0000001f000c7308 */ /* 0x0005220000002400 */
[--C-:B------:R-:W-:Y:S02]  /*17d10*/  IADD3 R13, PT, PT, R244, -0xc8, -R131.reuse ;  /* 0xffffff38f40d7810 */ /* 0x100fe40007ffe883 */
[----:B------:R-:W-:Y:S01]  /*17d20*/  IADD3 R28, PT, PT, R126, -0xc0, -R131 ;  /* 0xffffff407e1c7810 */ /* 0x000fe20007ffe883 */
[----:B---3--:R-:W-:Y:S01]  /*17d30*/  FFMA.FTZ R30, -R239, R30, R29 ;  /* 0x0000001eef1e7223 */ /* 0x008fe2000001011d */
[----:B------:R-:W-:Y:S01]  /*17d40*/  FMUL.FTZ R29, R20, R2 ;  /* 0x00000002141d7220 */ /* 0x000fe20000410000 */
[----:B------:R-:W-:-:S02]  /*17d50*/  IABS R20, R13 ;  /* 0x0000000d00147213 */ /* 0x000fc40000000000 */
[C-C-:B------:R-:W-:Y:S02]  /*17d60*/  IADD3 R13, PT, PT, R126.reuse, -0xc1, -R131.reuse ;  /* 0xffffff3f7e0d7810 */ /* 0x140fe40007ffe883 */
[----:B------:R-:W-:Y:S01]  /*17d70*/  IABS R28, R28 ;  /* 0x0000001c001c7213 */ /* 0x000fe20000000000 */
[----:B------:R-:W3:Y:S01]  /*17d80*/  MUFU.TANH R29, R29 ;  /* 0x0000001d001d7308 */ /* 0x000ee20000002400 */
[----:B------:R-:W-:Y:S02]  /*17d90*/  IABS R13, R13 ;  /* 0x0000000d000d7213 */ /* 0x000fe40000000000 */
[----:B------:R-:W-:Y:S02]  /*17da0*/  I2FP.F32.S32 R28, R28 ;  /* 0x0000001c001c7245 */ /* 0x000fe40000201400 */
[----:B------:R-:W-:Y:S01]  /*17db0*/  I2FP.F32.S32 R13, R13 ;  /* 0x0000000d000d7245 */ /* 0x000fe20000201400 */
[----:B--2---:R-:W-:Y:S01]  /*17dc0*/  VIADD R31, R129, 0xd0 ;  /* 0x000000d0811f7836 */ /* 0x004fe20000000000 */
[----:B-1----:R-:W-:Y:S01]  /*17dd0*/  HMMA.16816.F32.BF16 R24, R4, R16, R24 ;  /* 0x000000100418723c */ /* 0x002fe20000041818 */
[C---:B------:R-:W-:Y:S01]  /*17de0*/  FFMA.FTZ R28, -R239.reuse, R28, R32 ;  /* 0x0000001cef1c7223 */ /* 0x040fe20000010120 */
[----:B------:R-:W-:Y:S01]  /*17df0*/  IADD3 R16, PT, PT, R126, -0xc8, -R131 ;  /* 0xffffff387e107810 */ /* 0x000fe20007ffe883 */
[----:B----4-:R-:W-:Y:S01]  /*17e00*/  FFMA.FTZ R13, -R239, R13, R12 ;  /* 0x0000000def0d7223 */ /* 0x010fe2000001010c */
[----:B------:R-:W-:Y:S01]  /*17e10*/  I2FP.F32.S32 R20, R20 ;  /* 0x0000001400147245 */ /* 0x000fe20000201400 */
[----:B------:R-:W1:Y:S01]  /*17e20*/  MUFU.TANH R12, R22 ;  /* 0x00000016000c7308 */ /* 0x000e620000002400 */
[----:B------:R-:W-:-:S02]  /*17e30*/  FSEL R28, R28, -INF , !P3 ;  /* 0xff8000001c1c7808 */ /* 0x000fc40005800000 */
[----:B------:R-:W-:Y:S02]  /*17e40*/  IABS R16, R16 ;  /* 0x0000001000107213 */ /* 0x000fe40000000000 */
[----:B------:R-:W-:Y:S01]  /*17e50*/  FSEL R86, R28, -INF , !P5 ;  /* 0xff8000001c567808 */ /* 0x000fe20006800000 */
[----:B------:R-:W-:Y:S01]  /*17e60*/  FMUL.FTZ R28, R21, R2 ;  /* 0x00000002151c7220 */ /* 0x000fe20000410000 */
[----:B------:R-:W-:Y:S01]  /*17e70*/  FSEL R84, R13, -INF , !P4 ;  /* 0xff8000000d547808 */ /* 0x000fe20006000000 */
[----:B------:R-:W-:Y:S02]  /*17e80*/  IMAD.MOV.U32 R13, RZ, RZ, R16 ;  /* 0x000000ffff0d7224 */ /* 0x000fe400078e0010 */
[----:B---3--:R-:W-:Y:S01]  /*17e90*/  FFMA.FTZ R20, -R239, R20, R29 ;  /* 0x00000014ef147223 */ /* 0x008fe2000001011d */
[----:B------:R-:W-:Y:S01]  /*17ea0*/  ISETP.GT.AND P3, PT, R118, R33, PT ;  /* 0x000000217600720c */ /* 0x000fe20003f64270 */
[----:B------:R-:W-:Y:S01]  /*17eb0*/  VIADD R21, R129, 0xc9 ;  /* 0x000000c981157836 */ /* 0x000fe20000000000 */
[----:B------:R-:W2:Y:S01]  /*17ec0*/  MUFU.TANH R28, R28 ;  /* 0x0000001c001c7308 */ /* 0x000ea20000002400 */
[----:B------:R-:W-:Y:S01]  /*17ed0*/  I2FP.F32.S32 R13, R13 ;  /* 0x0000000d000d7245 */ /* 0x000fe20000201400 */
[-C--:B------:R-:W-:Y:S01]  /*17ee0*/  FMUL.FTZ R16, R23, R2.reuse ;  /* 0x0000000217107220 */ /* 0x080fe20000410000 */
[----:B------:R-:W-:Y:S01]  /*17ef0*/  FSEL R88, R30, -INF , !P1 ;  /* 0xff8000001e587808 */ /* 0x000fe20004800000 */
[-C--:B------:R-:W-:Y:S01]  /*17f00*/  FMUL.FTZ R29, R24, R2.reuse ;  /* 0x00000002181d7220 */ /* 0x080fe20000410000 */
[--C-:B------:R-:W-:Y:S01]  /*17f10*/  IADD3 R17, PT, PT, R244, -0xc9, -R131.reuse ;  /* 0xffffff37f4117810 */ /* 0x100fe20007ffe883 */
[----:B-1----:R-:W-:Y:S01]  /*17f20*/  FFMA.FTZ R30, -R239, R13, R12 ;  /* 0x0000000def1e7223 */ /* 0x002fe2000001010c */
[----:B------:R-:W-:Y:S01]  /*17f30*/  ISETP.GE.AND P5, PT, R33, R245, PT ;  /* 0x000000f52100720c */ /* 0x000fe20003fa6270 */
[----:B------:R-:W1:Y:S01]  /*17f40*/  MUFU.TANH R16, R16 ;  /* 0x0000001000107308 */ /* 0x000e620000002400 */
[----:B------:R-:W-:Y:S01]  /*17f50*/  FSEL R85, R20, -INF , !P3 ;  /* 0xff80000014557808 */ /* 0x000fe20005800000 */
[-C--:B------:R-:W-:Y:S01]  /*17f60*/  FMUL.FTZ R26, R26, R2.reuse ;  /* 0x000000021a1a7220 */ /* 0x080fe20000410000 */
[----:B------:R-:W-:Y:S01]  /*17f70*/  IADD3 R12, PT, PT, R244, -0xd0, -R131 ;  /* 0xffffff30f40c7810 */ /* 0x000fe20007ffe883 */
[-C--:B------:R-:W-:Y:S01]  /*17f80*/  FMUL.FTZ R32, R25, R2.reuse ;  /* 0x0000000219207220 */ /* 0x080fe20000410000 */
[----:B------:R-:W-:Y:S01]  /*17f90*/  IABS R17, R17 ;  /* 0x0000001100117213 */ /* 0x000fe20000000000 */
[----:B------:R-:W-:Y:S01]  /*17fa0*/  FMUL.FTZ R27, R27, R2 ;  /* 0x000000021b1b7220 */ /* 0x000fe20000410000 */
[----:B------:R-:W-:Y:S01]  /*17fb0*/  FSEL R84, R84, -INF , !P0 ;  /* 0xff80000054547808 */ /* 0x000fe20004000000 */
[----:B------:R-:W3:Y:S01]  /*17fc0*/  MUFU.TANH R29, R29 ;  /* 0x0000001d001d7308 */ /* 0x000ee20000002400 */
[----:B------:R-:W-:-:S02]  /*17fd0*/  FSEL R85, R85, -INF , !P5 ;  /* 0xff80000055557808 */ /* 0x000fc40006800000 */
[----:B------:R-:W-:Y:S02]  /*17fe0*/  ISETP.GT.AND P4, PT, R118, R21, PT ;  /* 0x000000157600720c */ /* 0x000fe40003f84270 */
[C---:B------:R-:W-:Y:S02]  /*17ff0*/  ISETP.GE.AND P3, PT, R21.reuse, R245, PT ;  /* 0x000000f51500720c */ /* 0x040fe40003f66270 */
[----:B------:R-:W-:Y:S02]  /*18000*/  ISETP.GE.AND P0, PT, R21, R246, PT ;  /* 0x000000f61500720c */ /* 0x000fe40003f06270 */
[----:B------:R-:W-:Y:S02]  /*18010*/  ISETP.GT.AND P5, PT, R128, R21, PT ;  /* 0x000000158000720c */ /* 0x000fe40003fa4270 */
[----:B------:R-:W-:Y:S01]  /*18020*/  HMMA.16816.F32.BF16 R20, R100, R14, R148 ;  /* 0x0000000e6414723c */ /* 0x000fe20000041894 */
[----:B------:R-:W-:Y:S02]  /*18030*/  IABS R24, R12 ;  /* 0x0000000c00187213 */ /* 0x000fe40000000000 */
[----:B------:R-:W-:Y:S01]  /*18040*/  I2FP.F32.S32 R17, R17 ;  /* 0x0000001100117245 */ /* 0x000fe20000201400 */
[----:B------:R-:W4:Y:S01]  /*18050*/  LDSM.16.M88.4 R12, [R166+0x9000] ;  /* 0x00900000a60c783b */ /* 0x000f220000000200 */
[----:B------:R-:W-:-:S02]  /*18060*/  FSEL R88, R88, -INF , !P6 ;  /* 0xff80000058587808 */ /* 0x000fc40007000000 */
[----:B------:R-:W-:Y:S01]  /*18070*/  ISETP.GT.AND P6, PT, R128, R33, PT ;  /* 0x000000218000720c */ /* 0x000fe20003fc4270 */
[----:B--2---:R-:W-:Y:S01]  /*18080*/  FFMA.FTZ R28, -R239, R17, R28 ;  /* 0x00000011ef1c7223 */ /* 0x004fe2000001011c */
[----:B------:R-:W-:Y:S02]  /*18090*/  IADD3 R17, PT, PT, R126, -0xc9, -R131 ;  /* 0xffffff377e117810 */ /* 0x000fe40007ffe883 */
[----:B------:R-:W-:Y:S02]  /*180a0*/  ISETP.GE.AND P1, PT, R33, R246, PT ;  /* 0x000000f62100720c */ /* 0x000fe40003f26270 */
[----:B------:R-:W-:Y:S02]  /*180b0*/  IABS R17, R17 ;  /* 0x0000001100117213 */ /* 0x000fe40000000000 */
[----:B------:R-:W-:Y:S02]  /*180c0*/  FSEL R91, R28, -INF , !P4 ;  /* 0xff8000001c5b7808 */ /* 0x000fe40006000000 */
[----:B------:R-:W-:-:S02]  /*180d0*/  I2FP.F32.S32 R17, R17 ;  /* 0x0000001100117245 */ /* 0x000fc40000201400 */
[----:B------:R-:W-:Y:S01]  /*180e0*/  FSEL R30, R30, -INF , !P6 ;  /* 0xff8000001e1e7808 */ /* 0x000fe20007000000 */
[----:B------:R-:W-:Y:S01]  /*180f0*/  HMMA.16816.F32.BF16 R20, R4, R18, R20 ;  /* 0x000000120414723c */ /* 0x000fe20000041814 */
[----:B------:R-:W-:Y:S01]  /*18100*/  I2FP.F32.S32 R24, R24 ;  /* 0x0000001800187245 */ /* 0x000fe20000201400 */
[C---:B-1----:R-:W-:Y:S01]  /*18110*/  FFMA.FTZ R28, -R239.reuse, R17, R16 ;  /* 0x00000011ef1c7223 */ /* 0x042fe20000010110 */
[----:B------:R-:W-:Y:S01]  /*18120*/  FSEL R89, R30, -INF , !P1 ;  /* 0xff8000001e597808 */ /* 0x000fe20004800000 */
[----:B------:R-:W1:Y:S01]  /*18130*/  LDSM.16.M88.4 R16, [R167+0x9000] ;  /* 0x00900000a710783b */ /* 0x000e620000000200 */
[----:B------:R-:W-:Y:S01]  /*18140*/  IADD3 R33, PT, PT, R244, -0xd1, -R131 ;  /* 0xffffff2ff4217810 */ /* 0x000fe20007ffe883 */
[----:B---3--:R-:W-:Y:S01]  /*18150*/  FFMA.FTZ R30, -R239, R24, R29 ;  /* 0x00000018ef1e7223 */ /* 0x008fe2000001011d */
[----:B------:R-:W-:Y:S01]  /*18160*/  IADD3 R29, PT, PT, R126, -0xd0, -R131 ;  /* 0xffffff307e1d7810 */ /* 0x000fe20007ffe883 */
[----:B------:R-:W2:Y:S01]  /*18170*/  MUFU.TANH R24, R26 ;  /* 0x0000001a00187308 */ /* 0x000ea20000002400 */
[----:B------:R-:W-:Y:S01]  /*18180*/  FSEL R91, R91, -INF , !P3 ;  /* 0xff8000005b5b7808 */ /* 0x000fe20005800000 */
[----:B------:R-:W-:-:S04]  /*18190*/  DEPBAR.LE SB0, 0x0 ;  /* 0x000080000000791a */ /* 0x000fc80000000000 */
[----:B------:R-:W-:Y:S02]  /*181a0*/  IABS R25, R29 ;  /* 0x0000001d00197213 */ /* 0x000fe40000000000 */
[----:B------:R-:W-:Y:S01]  /*181b0*/  MUFU.TANH R29, R32 ;  /* 0x00000020001d7308 */ /* 0x000fe20000002400 */
[----:B------:R-:W-:Y:S02]  /*181c0*/  ISETP.GT.AND P6, PT, R118, R31, PT ;  /* 0x0000001f7600720c */ /* 0x000fe40003fc4270 */
[----:B------:R-:W-:Y:S01]  /*181d0*/  I2FP.F32.S32 R25, R25 ;  /* 0x0000001900197245 */ /* 0x000fe20000201400 */
[-C--:B------:R-:W-:Y:S01]  /*181e0*/  FMUL.FTZ R22, R22, R2.reuse ;  /* 0x0000000216167220 */ /* 0x080fe20000410000 */
[-C--:B------:R-:W-:Y:S01]  /*181f0*/  FMUL.FTZ R20, R20, R2.reuse ;  /* 0x0000000214147220 */ /* 0x080fe20000410000 */
[----:B------:R-:W-:Y:S01]  /*18200*/  ISETP.GE.AND P1, PT, R31, R245, PT ;  /* 0x000000f51f00720c */ /* 0x000fe20003f26270 */
[----:B------:R-:W-:Y:S01]  /*18210*/  FMUL.FTZ R23, R23, R2 ;  /* 0x0000000217177220 */ /* 0x000fe20000410000 */
[----:B----4-:R-:W-:Y:S01]  /*18220*/  HMMA.16816.F32.BF16 R144, R100, R12, R144 ;  /* 0x0000000c6490723c */ /* 0x010fe20000041890 */
[----:B--2---:R-:W-:Y:S01]  /*18230*/  FFMA.FTZ R94, -R239, R25, R24 ;  /* 0x00000019ef5e7223 */ /* 0x004fe20000010118 */
[--C-:B------:R-:W-:Y:S01]  /*18240*/  IADD3 R12, PT, PT, R244, -0xd8, -R131.reuse ;  /* 0xffffff28f40c7810 */ /* 0x100fe20007ffe883 */
[----:B------:R-:W2:Y:S01]  /*18250*/  MUFU.TANH R24, R27 ;  /* 0x0000001b00187308 */ /* 0x000ea20000002400 */
[----:B------:R-:W-:Y:S01]  /*18260*/  IADD3 R13, PT, PT, R126, -0xd1, -R131 ;  /* 0xffffff2f7e0d7810 */ /* 0x000fe20007ffe883 */
[----:B------:R-:W-:Y:S01]  /*18270*/  VIADD R25, R129, 0xd8 ;  /* 0x000000d881197836 */ /* 0x000fe20000000000 */
[----:B------:R-:W-:-:S02]  /*18280*/  IABS R12, R12 ;  /* 0x0000000c000c7213 */ /* 0x000fc40000000000 */
[----:B------:R-:W-:Y:S01]  /*18290*/  IABS R13, R13 ;  /* 0x0000000d000d7213 */ /* 0x000fe20000000000 */
[----:B------:R-:W-:Y:S01]  /*182a0*/  HMMA.16816.F32.BF16 R140, R100, R14, R140 ;  /* 0x0000000e648c723c */ /* 0x000fe2000004188c */
[----:B------:R-:W-:Y:S01]  /*182b0*/  IABS R26, R33 ;  /* 0x00000021001a7213 */ /* 0x000fe20000000000 */
[----:B------:R-:W3:Y:S01]  /*182c0*/  MUFU.TANH R20, R20 ;  /* 0x0000001400147308 */ /* 0x000ee20000002400 */
[----:B------:R-:W-:Y:S01]  /*182d0*/  I2FP.F32.S32 R13, R13 ;  /* 0x0000000d000d7245 */ /* 0x000fe20000201400 */
[----:B------:R-:W-:Y:S01]  /*182e0*/  VIADD R15, R129, 0xe0 ;  /* 0x000000e0810f7836 */ /* 0x000fe20000000000 */
[----:B------:R-:W-:Y:S02]  /*182f0*/  ISETP.GE.AND P4, PT, R31, R246, PT ;  /* 0x000000f61f00720c */ /* 0x000fe40003f86270 */
[----:B------:R-:W-:Y:S01]  /*18300*/  ISETP.GT.AND P3, PT, R128, R31, PT ;  /* 0x0000001f8000720c */ /* 0x000fe20003f64270 */
[----:B------:R-:W-:Y:S01]  /*18310*/  VIADD R31, R129, 0xd1 ;  /* 0x000000d1811f7836 */ /* 0x000fe20000000000 */
[----:B------:R-:W-:Y:S01]  /*18320*/  I2FP.F32.S32 R26, R26 ;  /* 0x0000001a001a7245 */ /* 0x000fe20000201400 */
[----:B------:R-:W-:Y:S01]  /*18330*/  MUFU.TANH R14, R23 ;  /* 0x00000017000e7308 */ /* 0x000fe20000002400 */
[C---:B-1----:R-:W-:Y:S01]  /*18340*/  HMMA.16816.F32.BF16 R144, R4.reuse, R16, R144 ;  /* 0x000000100490723c */ /* 0x042fe20000041890 */
[----:B------:R-:W-:Y:S01]  /*18350*/  FMUL.FTZ R17, R21, R2 ;  /* 0x0000000215117220 */ /* 0x000fe20000410000 */
[----:B------:R-:W-:Y:S01]  /*18360*/  I2FP.F32.S32 R21, R12 ;  /* 0x0000000c00157245 */ /* 0x000fe20000201400 */
[C---:B--2---:R-:W-:Y:S01]  /*18370*/  FFMA.FTZ R24, -R239.reuse, R13, R24 ;  /* 0x0000000def187223 */ /* 0x044fe20000010118 */
[----:B------:R-:W-:Y:S01]  /*18380*/  IADD3 R13, PT, PT, R126, -0xd8, -R131 ;  /* 0xffffff287e0d7810 */ /* 0x000fe20007ffe883 */
[C---:B------:R-:W-:Y:S01]  /*18390*/  FFMA.FTZ R26, -R239.reuse, R26, R29 ;  /* 0x0000001aef1a7223 */ /* 0x040fe2000001011d */
[----:B------:R-:W-:Y:S01]  /*183a0*/  IADD3 R16, PT, PT, R244, -0xd9, -R131 ;  /* 0xffffff27f4107810 */ /* 0x000fe20007ffe883 */
[----:B------:R-:W1:Y:S01]  /*183b0*/  MUFU.TANH R12, R22 ;  /* 0x00000016000c7308 */ /* 0x000e620000002400 */
[----:B------:R-:W-:Y:S01]  /*183c0*/  IABS R13, R13 ;  /* 0x0000000d000d7213 */ /* 0x000fe20000000000 */
[----:B---3--:R-:W-:Y:S01]  /*183d0*/  FFMA.FTZ R20, -R239, R21, R20 ;  /* 0x00000015ef147223 */ /* 0x008fe20000010114 */
[----:B------:R-:W-:Y:S01]  /*183e0*/  IABS R16, R16 ;  /* 0x0000001000107213 */ /* 0x000fe20000000000 */
[----:B------:R-:W-:Y:S01]  /*183f0*/  VIADD R21, R129, 0xd9 ;  /* 0x000000d981157836 */ /* 0x000fe20000000000 */
[----:B------:R-:W-:Y:S01]  /*18400*/  I2FP.F32.S32 R13, R13 ;  /* 0x0000000d000d7245 */ /* 0x000fe20000201400 */
[----:B------:R-:W-:Y:S01]  /*18410*/  HMMA.16816.F32.BF16 R140, R4, R18, R140 ;  /* 0x00000012048c723c */ /* 0x000fe2000004188c */
[----:B------:R-:W-:Y:S01]  /*18420*/  I2FP.F32.S32 R16, R16 ;  /* 0x0000001000107245 */ /* 0x000fe20000201400 */
[----:B------:R-:W2:Y:S01]  /*18430*/  MUFU.TANH R17, R17 ;  /* 0x0000001100117308 */ /* 0x000ea20000002400 */
[----:B------:R-:W-:-:S02]  /*18440*/  FSEL R28, R28, -INF , !P5 ;  /* 0xff8000001c1c7808 */ /* 0x000fc40006800000 */
[----:B------:R-:W-:Y:S01]  /*18450*/  ISETP.GT.AND P5, PT, R118, R31, PT ;  /* 0x0000001f7600720c */ /* 0x000fe20003fa4270 */
[-C--:B------:R-:W-:Y:S01]  /*18460*/  FMUL.FTZ R144, R144, R2.reuse ;  /* 0x0000000290907220 */ /* 0x080fe20000410000 */
[----:B------:R-:W-:Y:S01]  /*18470*/  FSEL R94, R94, -INF , !P3 ;  /* 0xff8000005e5e7808 */ /* 0x000fe20005800000 */
[-C--:B------:R-:W-:Y:S01]  /*18480*/  FMUL.FTZ R146, R146, R2.reuse ;  /* 0x0000000292927220 */ /* 0x080fe20000410000 */
[----:B------:R-:W-:Y:S01]  /*18490*/  ISETP.GT.AND P3, PT, R118, R25, PT ;  /* 0x000000197600720c */ /* 0x000fe20003f64270 */
[----:B------:R-:W-:Y:S01]  /*184a0*/  FMUL.FTZ R147, R147, R2 ;  /* 0x0000000293937220 */ /* 0x000fe20000410000 */
[----:B-1----:R-:W-:Y:S01]  /*184b0*/  FFMA.FTZ R12, -R239, R13, R12 ;  /* 0x0000000def0c7223 */ /* 0x002fe2000001010c */
[----:B------:R-:W-:Y:S01]  /*184c0*/  IADD3 R13, PT, PT, R244, -0xe0, -R131 ;  /* 0xffffff20f40d7810 */ /* 0x000fe20007ffe883 */
[----:B------:R-:W-:Y:S01]  /*184d0*/  HMMA.16816.F32.BF16 R4, R4, R116, R104 ;  /* 0x000000740404723c */ /* 0x000fe20000041868 */
[----:B------:R-:W-:Y:S01]  /*184e0*/  FSEL R30, R30, -INF , !P6 ;  /* 0xff8000001e1e7808 */ /* 0x000fe20007000000 */
[----:B------:R-:W-:Y:S01]  /*184f0*/  MUFU.TANH R146, R146 ;  /* 0x0000009200927308 */ /* 0x000fe20000002400 */
[----:B------:R-:W-:-:S02]  /*18500*/  ISETP.GE.AND P6, PT, R31, R245, PT ;  /* 0x000000f51f00720c */ /* 0x000fc40003fc6270 */
[----:B------:R-:W-:Y:S01]  /*18510*/  FSEL R96, R26, -INF , !P5 ;  /* 0xff8000001a607808 */ /* 0x000fe20006800000 */
[----:B--2---:R-:W-:Y:S01]  /*18520*/  FFMA.FTZ R17, -R239, R16, R17 ;  /* 0x00000010ef117223 */ /* 0x004fe20000010111 */
[----:B------:R-:W-:Y:S01]  /*18530*/  IABS R16, R13 ;  /* 0x0000000d00107213 */ /* 0x000fe20000000000 */
[-C--:B------:R-:W-:Y:S01]  /*18540*/  FMUL.FTZ R142, R142, R2.reuse ;  /* 0x000000028e8e7220 */ /* 0x080fe20000410000 */
[----:B------:R-:W-:Y:S01]  /*18550*/  ISETP.GE.AND P5, PT, R25, R245, PT ;  /* 0x000000f51900720c */ /* 0x000fe20003fa6270 */
[----:B------:R-:W1:Y:S01]  /*18560*/  MUFU.TANH R13, R144 ;  /* 0x00000090000d7308 */ /* 0x000e620000002400 */
[----:B------:R-:W-:Y:S01]  /*18570*/  FSEL R20, R20, -INF , !P3 ;  /* 0xff80000014147808 */ /* 0x000fe20005800000 */
[-C--:B------:R-:W-:Y:S01]  /*18580*/  FMUL.FTZ R141, R141, R2.reuse ;  /* 0x000000028d8d7220 */ /* 0x080fe20000410000 */
[----:B------:R-:W-:Y:S01]  /*18590*/  FSEL R96, R96, -INF , !P6 ;  /* 0xff80000060607808 */ /* 0x000fe20007000000 */
[----:B------:R-:W-:Y:S01]  /*185a0*/  FMUL.FTZ R143, R143, R2 ;  /* 0x000000028f8f7220 */ /* 0x000fe20000410000 */
[----:B------:R-:W-:-:S02]  /*185b0*/  FSEL R90, R30, -INF , !P1 ;  /* 0xff8000001e5a7808 */ /* 0x000fc40004800000 */
[----:B------:R-:W-:Y:S01]  /*185c0*/  ISETP.GT.AND P6, PT, R128, R25, PT ;  /* 0x000000198000720c */ /* 0x000fe20003fc4270 */
[----:B------:R-:W-:Y:S01]  /*185d0*/  MUFU.TANH R142, R142 ;  /* 0x0000008e008e7308 */ /* 0x000fe20000002400 */
[----:B------:R-:W-:Y:S02]  /*185e0*/  FSEL R93, R20, -INF , !P5 ;  /* 0xff800000145d7808 */ /* 0x000fe40006800000 */
[----:B------:R-:W-:Y:S02]  /*185f0*/  ISETP.GT.AND P1, PT, R128, R31, PT ;  /* 0x0000001f8000720c */ /* 0x000fe40003f24270 */
[----:B------:R-:W-:Y:S02]  /*18600*/  IADD3 R20, PT, PT, R126, -0xd9, -R131 ;  /* 0xffffff277e147810 */ /* 0x000fe40007ffe883 */
[----:B------:R-:W-:Y:S01]  /*18610*/  I2FP.F32.S32 R16, R16 ;  /* 0x0000001000107245 */ /* 0x000fe20000201400 */
[----:B------:R-:W-:Y:S01]  /*18620*/  MUFU.TANH R18, R141 ;  /* 0x0000008d00127308 */ /* 0x000fe20000002400 */
[----:B------:R-:W-:-:S02]  /*18630*/  FSEL R97, R12, -INF , !P6 ;  /* 0xff8000000c617808 */ /* 0x000fc40007000000 */
[----:B------:R-:W-:Y:S01]  /*18640*/  FSEL R24, R24, -INF , !P1 ;  /* 0xff80000018187808 */ /* 0x000fe20004800000 */
[----:B-1----:R-:W-:Y:S01]  /*18650*/  FFMA.FTZ R16, -R239, R16, R13 ;  /* 0x00000010ef107223 */ /* 0x002fe2000001010d */
[----:B------:R-:W-:Y:S01]  /*18660*/  IABS R12, R20 ;  /* 0x00000014000c7213 */ /* 0x000fe20000000000 */
[----:B------:R-:W-:Y:S01]  /*18670*/  FMUL.FTZ R13, R145, R2 ;  /* 0x00000002910d7220 */ /* 0x000fe20000410000 */
[----:B------:R-:W-:Y:S02]  /*18680*/  ISETP.GT.AND P1, PT, R118, R21, PT ;  /* 0x000000157600720c */ /* 0x000fe40003f24270 */
[----:B------:R-:W-:Y:S02]  /*18690*/  FSEL R87, R28, -INF , !P0 ;  /* 0xff8000001c577808 */ /* 0x000fe40004000000 */
[----:B------:R-:W-:Y:S01]  /*186a0*/  I2FP.F32.S32 R12, R12 ;  /* 0x0000000c000c7245 */ /* 0x000fe20000201400 */
[----:B------:R-:W1:Y:S01]  /*186b0*/  MUFU.TANH R13, R13 ;  /* 0x0000000d000d7308 */ /* 0x000e620000002400 */
[----:B------:R-:W-:-:S02]  /*186c0*/  ISETP.GE.AND P0, PT, R31, R246, PT ;  /* 0x000000f61f00720c */ /* 0x000fc40003f06270 */
[----:B------:R-:W-:Y:S01]  /*186d0*/  FSEL R99, R17, -INF , !P1 ;  /* 0xff80000011637808 */ /* 0x000fe20004800000 */
[----:B------:R-:W-:Y:S01]  /*186e0*/  FFMA.FTZ R12, -R239, R12, R14 ;  /* 0x0000000cef0c7223 */ /* 0x000fe2000001010e */
[----:B------:R-:W-:Y:S02]  /*186f0*/  IADD3 R17, PT, PT, R126, -0xe0, -R131 ;  /* 0xffffff207e117810 */ /* 0x000fe40007ffe883 */
[----:B------:R-:W-:Y:S02]  /*18700*/  FSEL R94, R94, -INF , !P4 ;  /* 0xff8000005e5e7808 */ /* 0x000fe40006000000 */
[----:B------:R-:W-:Y:S02]  /*18710*/  FSEL R92, R24, -INF , !P0 ;  /* 0xff800000185c7808 */ /* 0x000fe40004000000 */
[----:B------:R-:W-:Y:S02]  /*18720*/  ISETP.GE.AND P4, PT, R25, R246, PT ;  /* 0x000000f61900720c */ /* 0x000fe40003f86270 */
[----:B------:R-:W-:-:S02]  /*18730*/  ISETP.GE.AND P0, PT, R21, R245, PT ;  /* 0x000000f51500720c */ /* 0x000fc40003f06270 */
[----:B------:R-:W-:Y:S02]  /*18740*/  ISETP.GT.AND P5, PT, R128, R21, PT ;  /* 0x000000158000720c */ /* 0x000fe40003fa4270 */
[----:B------:R-:W-:Y:S02]  /*18750*/  IABS R17, R17 ;  /* 0x0000001100117213 */ /* 0x000fe40000000000 */
[----:B------:R-:W-:Y:S02]  /*18760*/  ISETP.GT.AND P6, PT, R118, R15, PT ;  /* 0x0000000f7600720c */ /* 0x000fe40003fc4270 */
[----:B------:R-:W-:Y:S02]  /*18770*/  IADD3 R14, PT, PT, R244, -0xe1, -R131 ;  /* 0xffffff1ff40e7810 */ /* 0x000fe40007ffe883 */
[----:B------:R-:W-:Y:S02]  /*18780*/  FSEL R97, R97, -INF , !P4 ;  /* 0xff80000061617808 */ /* 0x000fe40006000000 */
[----:B------:R-:W-:-:S02]  /*18790*/  FSEL R99, R99, -INF , !P0 ;  /* 0xff80000063637808 */ /* 0x000fc40004000000 */
[----:B------:R-:W-:Y:S01]  /*187a0*/  FSEL R95, R12, -INF , !P5 ;  /* 0xff8000000c5f7808 */ /* 0x000fe20006800000 */
[----:B------:R-:W-:Y:S01]  /*187b0*/  IMAD.MOV.U32 R12, RZ, RZ, R17 ;  /* 0x000000ffff0c7224 */ /* 0x000fe200078e0011 */
[C---:B------:R-:W-:Y:S01]  /*187c0*/  ISETP.GE.AND P4, PT, R15.reuse, R245, PT ;  /* 0x000000f50f00720c */ /* 0x040fe20003f86270 */
[----:B------:R-:W-:Y:S01]  /*187d0*/  BAR.SYNC.DEFER_BLOCKING 0x0 ;  /* 0x0000000000007b1d */ /* 0x000fe20000010000 */
[-C--:B------:R-:W-:Y:S02]  /*187e0*/  ISETP.GE.AND P1, PT, R15, R246.reuse, PT ;  /* 0x000000f60f00720c */ /* 0x080fe40003f26270 */
[----:B------:R-:W-:Y:S01]  /*187f0*/  ISETP.GT.AND P0, PT, R128, R15, PT ;  /* 0x0000000f8000720c */ /* 0x000fe20003f04270 */
[----:B------:R-:W-:Y:S01]  /*18800*/  VIADD R15, R129, 0xe1 ;  /* 0x000000e1810f7836 */ /* 0x000fe20000000000 */
[----:B------:R-:W-:Y:S02]  /*18810*/  ISETP.GE.AND P3, PT, R21, R246, PT ;  /* 0x000000f61500720c */ /* 0x000fe40003f66270 */
[----:B------:R-:W-:-:S02]  /*18820*/  IABS R14, R14 ;  /* 0x0000000e000e7213 */ /* 0x000fc40000000000 */
[----:B------:R-:W-:Y:S01]  /*18830*/  FSEL R98, R16, -INF , !P6 ;  /* 0xff80000010627808 */ /* 0x000fe20007000000 */
[----:B------:R-:W-:Y:S01]  /*18840*/  FMUL.FTZ R16, R140, R2 ;  /* 0x000000028c107220 */ /* 0x000fe20000410000 */
[----:B------:R-:W-:Y:S02]  /*18850*/  FSEL R95, R95, -INF , !P3 ;  /* 0xff8000005f5f7808 */ /* 0x000fe40005800000 */
[----:B------:R-:W-:Y:S02]  /*18860*/  I2FP.F32.S32 R12, R12 ;  /* 0x0000000c000c7245 */ /* 0x000fe40000201400 */
[----:B------:R-:W-:Y:S01]  /*18870*/  FSEL R98, R98, -INF , !P4 ;  /* 0xff80000062627808 */ /* 0x000fe20006000000 */
[----:B------:R-:W2:Y:S01]  /*18880*/  MUFU.TANH R16, R16 ;  /* 0x0000001000107308 */ /* 0x000ea20000002400 */
[----:B------:R-:W-:Y:S01]  /*18890*/  I2FP.F32.S32 R14, R14 ;  /* 0x0000000e000e7245 */ /* 0x000fe20000201400 */
[----:B------:R-:W-:Y:S01]  /*188a0*/  FFMA.FTZ R146, -R239, R12, R146 ;  /* 0x0000000cef927223 */ /* 0x000fe20000010192 */
[----:B------:R-:W-:-:S02]  /*188b0*/  ISETP.GT.AND P5, PT, R118, R15, PT ;  /* 0x0000000f7600720c */ /* 0x000fc40003fa4270 */
[----:B------:R-:W-:Y:S01]  /*188c0*/  ISETP.GE.AND P6, PT, R15, R245, PT ;  /* 0x000000f50f00720c */ /* 0x000fe20003fc6270 */
[----:B-1----:R-:W-:Y:S01]  /*188d0*/  FFMA.FTZ R17, -R239, R14, R13 ;  /* 0x0000000eef117223 */ /* 0x002fe2000001010d */
[----:B------:R-:W-:Y:S01]  /*188e0*/  ISETP.GE.AND P3, PT, R15, R246, PT ;  /* 0x000000f60f00720c */ /* 0x000fe20003f66270 */
[----:B------:R-:W-:Y:S01]  /*188f0*/  VIADD R13, R129, 0xe8 ;  /* 0x000000e8810d7836 */ /* 0x000fe20000000000 */
[----:B------:R-:W-:Y:S01]  /*18900*/  ISETP.GT.AND P4, PT, R128, R15, PT ;  /* 0x0000000f8000720c */ /* 0x000fe20003f84270 */
[----:B------:R-:W1:Y:S01]  /*18910*/  MUFU.TANH R12, R147 ;  /* 0x00000093000c7308 */ /* 0x000e620000002400 */
[----:B------:R-:W-:Y:S02]  /*18920*/  IADD3 R15, PT, PT, R244, -0xe8, -R131 ;  /* 0xffffff18f40f7810 */ /* 0x000fe40007ffe883 */
[----:B------:R-:W-:Y:S02]  /*18930*/  FSEL R100, R146, -INF , !P0 ;  /* 0xff80000092647808 */ /* 0x000fe40004000000 */
[----:B------:R-:W-:-:S02]  /*18940*/  IABS R14, R15 ;  /* 0x0000000f000e7213 */ /* 0x000fc40000000000 */
[----:B------:R-:W-:Y:S02]  /*18950*/  IADD3 R15, PT, PT, R126, -0xe1, -R131 ;  /* 0xffffff1f7e0f7810 */ /* 0x000fe40007ffe883 */
        /* <DEDUP_REMOVED lines=8> */
[----:B------:R-:W-:Y:S01]  /*189e0*/  IMAD.MOV.U32 R13, RZ, RZ, R15 ;  /* 0x000000ffff0d7224 */ /* 0x000fe200078e000f */
[----:B------:R-:W-:Y:S02]  /*189f0*/  I2FP.F32.S32 R15, R14 ;  /* 0x0000000e000f7245 */ /* 0x000fe40000201400 */
[C-C-:B------:R-:W-:Y:S02]  /*18a00*/  IADD3 R14, PT, PT, R126.reuse, -0xe8, -R131.reuse ;  /* 0xffffff187e0e7810 */ /* 0x140fe40007ffe883 */
[----:B------:R-:W-:Y:S01]  /*18a10*/  I2FP.F32.S32 R13, R13 ;  /* 0x0000000d000d7245 */ /* 0x000fe20000201400 */
[----:B--2---:R-:W-:Y:S01]  /*18a20*/  FFMA.FTZ R16, -R239, R15, R16 ;  /* 0x0000000fef107223 */ /* 0x004fe20000010110 */
[----:B------:R-:W-:Y:S01]  /*18a30*/  IABS R14, R14 ;  /* 0x0000000e000e7213 */ /* 0x000fe20000000000 */
[----:B------:R-:W-:Y:S01]  /*18a40*/  VIADD R15, R129, 0xe9 ;  /* 0x000000e9810f7836 */ /* 0x000fe20000000000 */
[----:B------:R-:W-:Y:S01]  /*18a50*/  IADD3 R102, PT, PT, R126, -0xe9, -R131 ;  /* 0xffffff177e667810 */ /* 0x000fe20007ffe883 */
[----:B-1----:R-:W-:Y:S01]  /*18a60*/  FFMA.FTZ R12, -R239, R13, R12 ;  /* 0x0000000def0c7223 */ /* 0x002fe2000001010c */
[----:B------:R-:W-:-:S02]  /*18a70*/  I2FP.F32.S32 R14, R14 ;  /* 0x0000000e000e7245 */ /* 0x000fc40000201400 */
[----:B------:R-:W-:Y:S02]  /*18a80*/  FSEL R16, R16, -INF , !P0 ;  /* 0xff80000010107808 */ /* 0x000fe40004000000 */
[----:B------:R-:W-:Y:S01]  /*18a90*/  IADD3 R13, PT, PT, R244, -0xe9, -R131 ;  /* 0xffffff17f40d7810 */ /* 0x000fe20007ffe883 */
[----:B------:R-:W-:Y:S01]  /*18aa0*/  FFMA.FTZ R14, -R239, R14, R142 ;  /* 0x0000000eef0e7223 */ /* 0x000fe2000001018e */
[----:B------:R-:W-:Y:S02]  /*18ab0*/  FSEL R12, R12, -INF , !P4 ;  /* 0xff8000000c0c7808 */ /* 0x000fe40006000000 */
[----:B------:R-:W-:Y:S01]  /*18ac0*/  FSEL R108, R16, -INF , !P1 ;  /* 0xff800000106c7808 */ /* 0x000fe20004800000 */
[-C--:B------:R-:W-:Y:S01]  /*18ad0*/  FMUL.FTZ R16, R4, R2.reuse ;  /* 0x0000000204107220 */ /* 0x080fe20000410000 */
[----:B------:R-:W-:Y:S01]  /*18ae0*/  FSEL R14, R14, -INF , !P6 ;  /* 0xff8000000e0e7808 */ /* 0x000fe20007000000 */
[----:B------:R-:W-:Y:S01]  /*18af0*/  FMUL.FTZ R4, R6, R2 ;  /* 0x0000000206047220 */ /* 0x000fe20000410000 */
[----:B------:R-:W-:-:S02]  /*18b00*/  IABS R13, R13 ;  /* 0x0000000d000d7213 */ /* 0x000fc40000000000 */
[----:B------:R-:W-:Y:S01]  /*18b10*/  FSEL R103, R14, -INF , !P5 ;  /* 0xff8000000e677808 */ /* 0x000fe20006800000 */
[----:B------:R-:W-:Y:S01]  /*18b20*/  FMUL.FTZ R14, R5, R2 ;  /* 0x00000002050e7220 */ /* 0x000fe20000410000 */
[----:B------:R-:W-:Y:S01]  /*18b30*/  FSEL R104, R12, -INF , !P3 ;  /* 0xff8000000c687808 */ /* 0x000fe20005800000 */
[----:B------:R-:W-:Y:S01]  /*18b40*/  MUFU.TANH R16, R16 ;  /* 0x0000001000107308 */ /* 0x000fe20000002400 */
[----:B------:R-:W-:Y:S02]  /*18b50*/  ISETP.GT.AND P4, PT, R118, R15, PT ;  /* 0x0000000f7600720c */ /* 0x000fe40003f84270 */
[C---:B------:R-:W-:Y:S02]  /*18b60*/  ISETP.GE.AND P3, PT, R15.reuse, R245, PT ;  /* 0x000000f50f00720c */ /* 0x040fe40003f66270 */
[----:B------:R-:W-:Y:S02]  /*18b70*/  ISETP.GE.AND P0, PT, R15, R246, PT ;  /* 0x000000f60f00720c */ /* 0x000fe40003f06270 */
[----:B------:R-:W-:Y:S01]  /*18b80*/  I2FP.F32.S32 R13, R13 ;  /* 0x0000000d000d7245 */ /* 0x000fe20000201400 */
[----:B------:R-:W1:Y:S01]  /*18b90*/  MUFU.TANH R12, R143 ;  /* 0x0000008f000c7308 */ /* 0x000e620000002400 */
[----:B------:R-:W-:-:S02]  /*18ba0*/  ISETP.GT.AND P1, PT, R128, R15, PT ;  /* 0x0000000f8000720c */ /* 0x000fc40003f24270 */
[C-C-:B------:R-:W-:Y:S01]  /*18bb0*/  IADD3 R15, PT, PT, R244.reuse, -0xf0, -R131.reuse ;  /* 0xffffff10f40f7810 */ /* 0x140fe20007ffe883 */
[----:B------:R-:W-:Y:S01]  /*18bc0*/  FFMA.FTZ R18, -R239, R13, R18 ;  /* 0x0000000def127223 */ /* 0x000fe20000010112 */
[----:B------:R-:W-:Y:S01]  /*18bd0*/  IABS R102, R102 ;  /* 0x0000006600667213 */ /* 0x000fe20000000000 */
[----:B------:R-:W-:Y:S01]  /*18be0*/  VIADD R13, R129, 0xf0 ;  /* 0x000000f0810d7836 */ /* 0x000fe20000000000 */
[----:B------:R-:W-:Y:S01]  /*18bf0*/  IABS R105, R15 ;  /* 0x0000000f00697213 */ /* 0x000fe20000000000 */
[----:B------:R-:W2:Y:S01]  /*18c00*/  MUFU.TANH R14, R14 ;  /* 0x0000000e000e7308 */ /* 0x000ea20000002400 */
[----:B------:R-:W-:Y:S01]  /*18c10*/  FMUL.FTZ R15, R7, R2 ;  /* 0x00000002070f7220 */ /* 0x000fe20000410000 */
[----:B------:R-:W-:Y:S02]  /*18c20*/  IADD3 R7, PT, PT, R244, -0xf1, -R131 ;  /* 0xffffff0ff4077810 */ /* 0x000fe40007ffe883 */
[----:B------:R-:W-:Y:S02]  /*18c30*/  FSEL R18, R18, -INF , !P4 ;  /* 0xff80000012127808 */ /* 0x000fe40006000000 */
[----:B------:R-:W-:-:S02]  /*18c40*/  I2FP.F32.S32 R102, R102 ;  /* 0x0000006600667245 */ /* 0x000fc40000201400 */
[----:B------:R-:W3:Y:S01]  /*18c50*/  MUFU.TANH R4, R4 ;  /* 0x0000000400047308 */ /* 0x000ee20000002400 */
[----:B------:R-:W-:Y:S02]  /*18c60*/  IADD3 R5, PT, PT, R126, -0xf0, -R131 ;  /* 0xffffff107e057810 */ /* 0x000fe40007ffe883 */
[----:B------:R-:W-:Y:S01]  /*18c70*/  IABS R7, R7 ;  /* 0x0000000700077213 */ /* 0x000fe20000000000 */
[C---:B-1----:R-:W-:Y:S01]  /*18c80*/  FFMA.FTZ R102, -R239.reuse, R102, R12 ;  /* 0x00000066ef667223 */ /* 0x042fe2000001010c */
[----:B------:R-:W-:Y:S02]  /*18c90*/  I2FP.F32.S32 R105, R105 ;  /* 0x0000006900697245 */ /* 0x000fe40000201400 */
[----:B------:R-:W-:Y:S01]  /*18ca0*/  FSEL R106, R18, -INF , !P3 ;  /* 0xff800000126a7808 */ /* 0x000fe20005800000 */
[----:B------:R-:W1:Y:S01]  /*18cb0*/  MUFU.TANH R12, R15 ;  /* 0x0000000f000c7308 */ /* 0x000e620000002400 */
[----:B------:R-:W-:Y:S01]  /*18cc0*/  ISETP.GT.AND P6, PT, R118, R13, PT ;  /* 0x0000000d7600720c */ /* 0x000fe20003fc4270 */
[----:B------:R-:W-:Y:S01]  /*18cd0*/  FFMA.FTZ R105, -R239, R105, R16 ;  /* 0x00000069ef697223 */ /* 0x000fe20000010110 */
[----:B------:R-:W-:-:S02]  /*18ce0*/  ISETP.GE.AND P5, PT, R13, R245, PT ;  /* 0x000000f50d00720c */ /* 0x000fc40003fa6270 */
[----:B------:R-:W-:Y:S02]  /*18cf0*/  ISETP.GE.AND P4, PT, R13, R246, PT ;  /* 0x000000f60d00720c */ /* 0x000fe40003f86270 */
[----:B------:R-:W-:Y:S01]  /*18d00*/  ISETP.GT.AND P3, PT, R128, R13, PT ;  /* 0x0000000d8000720c */ /* 0x000fe20003f64270 */
[----:B------:R-:W-:Y:S01]  /*18d10*/  VIADD R13, R129, 0xf1 ;  /* 0x000000f1810d7836 */ /* 0x000fe20000000000 */
[C-C-:B------:R-:W-:Y:S02]  /*18d20*/  IADD3 R6, PT, PT, R126.reuse, -0xf1, -R131.reuse ;  /* 0xffffff0f7e067810 */ /* 0x140fe40007ffe883 */
[----:B------:R-:W-:Y:S02]  /*18d30*/  IABS R5, R5 ;  /* 0x0000000500057213 */ /* 0x000fe40000000000 */
[----:B------:R-:W-:Y:S02]  /*18d40*/  I2FP.F32.S32 R7, R7 ;  /* 0x0000000700077245 */ /* 0x000fe40000201400 */
[----:B------:R-:W-:-:S02]  /*18d50*/  IADD3 R126, PT, PT, R126, -0xf8, -R131 ;  /* 0xffffff087e7e7810 */ /* 0x000fc40007ffe883 */
[----:B------:R-:W-:Y:S01]  /*18d60*/  I2FP.F32.S32 R5, R5 ;  /* 0x0000000500057245 */ /* 0x000fe20000201400 */
[C---:B--2---:R-:W-:Y:S01]  /*18d70*/  FFMA.FTZ R7, -R239.reuse, R7, R14 ;  /* 0x00000007ef077223 */ /* 0x044fe2000001010e */
[----:B------:R-:W-:Y:S02]  /*18d80*/  FSEL R102, R102, -INF , !P1 ;  /* 0xff80000066667808 */ /* 0x000fe40004800000 */
[----:B------:R-:W-:Y:S01]  /*18d90*/  IABS R126, R126 ;  /* 0x0000007e007e7213 */ /* 0x000fe20000000000 */
[----:B---3--:R-:W-:Y:S01]  /*18da0*/  FFMA.FTZ R4, -R239, R5, R4 ;  /* 0x00000005ef047223 */ /* 0x008fe20000010104 */
[----:B------:R-:W-:Y:S01]  /*18db0*/  ISETP.GT.AND P1, PT, R118, R13, PT ;  /* 0x0000000d7600720c */ /* 0x000fe20003f24270 */
[----:B------:R-:W-:Y:S01]  /*18dc0*/  VIADD R5, R129, 0xf8 ;  /* 0x000000f881057836 */ /* 0x000fe20000000000 */
[----:B------:R-:W-:Y:S02]  /*18dd0*/  FSEL R105, R105, -INF , !P6 ;  /* 0xff80000069697808 */ /* 0x000fe40007000000 */
[----:B------:R-:W-:-:S02]  /*18de0*/  FSEL R102, R102, -INF , !P0 ;  /* 0xff80000066667808 */ /* 0x000fc40004000000 */
[----:B------:R-:W-:Y:S02]  /*18df0*/  I2FP.F32.S32 R126, R126 ;  /* 0x0000007e007e7245 */ /* 0x000fe40000201400 */
[----:B------:R-:W-:Y:S02]  /*18e00*/  ISETP.GE.AND P0, PT, R13, R245, PT ;  /* 0x000000f50d00720c */ /* 0x000fe40003f06270 */
[----:B------:R-:W-:Y:S01]  /*18e10*/  IABS R6, R6 ;  /* 0x0000000600067213 */ /* 0x000fe20000000000 */
[----:B------:R-:W-:Y:S01]  /*18e20*/  FFMA.FTZ R126, -R239, R126, R134 ;  /* 0x0000007eef7e7223 */ /* 0x000fe20000010186 */
[----:B------:R-:W-:Y:S02]  /*18e30*/  FSEL R7, R7, -INF , !P1 ;  /* 0xff80000007077808 */ /* 0x000fe40004800000 */
[----:B------:R-:W-:Y:S02]  /*18e40*/  FSEL R105, R105, -INF , !P5 ;  /* 0xff80000069697808 */ /* 0x000fe40006800000 */
[----:B------:R-:W-:-:S02]  /*18e50*/  IADD3 R2, PT, PT, R244, -0xf8, -R131 ;  /* 0xffffff08f4027810 */ /* 0x000fc40007ffe883 */
[----:B------:R-:W-:Y:S02]  /*18e60*/  ISETP.GE.AND P6, PT, R13, R246, PT ;  /* 0x000000f60d00720c */ /* 0x000fe40003fc6270 */
[C---:B------:R-:W-:Y:S02]  /*18e70*/  ISETP.GT.AND P5, PT, R128.reuse, R13, PT ;  /* 0x0000000d8000720c */ /* 0x040fe40003fa4270 */
[----:B------:R-:W-:Y:S02]  /*18e80*/  I2FP.F32.S32 R13, R6 ;  /* 0x00000006000d7245 */ /* 0x000fe40000201400 */
[----:B------:R-:W-:Y:S02]  /*18e90*/  FSEL R112, R7, -INF , !P0 ;  /* 0xff80000007707808 */ /* 0x000fe40004000000 */
[----:B------:R-:W-:Y:S01]  /*18ea0*/  ISETP.GT.AND P0, PT, R128, R5, PT ;  /* 0x000000058000720c */ /* 0x000fe20003f04270 */
[----:B-1----:R-:W-:Y:S01]  /*18eb0*/  FFMA.FTZ R12, -R239, R13, R12 ;  /* 0x0000000def0c7223 */ /* 0x002fe2000001010c */
[----:B------:R-:W-:-:S02]  /*18ec0*/  IABS R2, R2 ;  /* 0x0000000200027213 */ /* 0x000fc40000000000 */
[----:B------:R-:W-:Y:S02]  /*18ed0*/  FSEL R107, R126, -INF , !P0 ;  /* 0xff8000007e6b7808 */ /* 0x000fe40004000000 */
[----:B------:R-:W-:Y:S02]  /*18ee0*/  I2FP.F32.S32 R13, R2 ;  /* 0x00000002000d7245 */ /* 0x000fe40000201400 */
[----:B------:R-:W-:Y:S02]  /*18ef0*/  ISETP.GT.AND P0, PT, R127, R226, PT ;  /* 0x000000e27f00720c */ /* 0x000fe40003f04270 */
[----:B------:R-:W-:Y:S01]  /*18f00*/  FSEL R4, R4, -INF , !P3 ;  /* 0xff80000004047808 */ /* 0x000fe20005800000 */
[----:B------:R-:W-:Y:S01]  /*18f10*/  FFMA.FTZ R13, -R239, R13, R132 ;  /* 0x0000000def0d7223 */ /* 0x000fe20000010184 */
[----:B------:R-:W-:Y:S02]  /*18f20*/  ISETP.GT.AND P3, PT, R118, R5, PT ;  /* 0x000000057600720c */ /* 0x000fe40003f64270 */
[----:B------:R-:W-:-:S02]  /*18f30*/  FSEL R12, R12, -INF , !P5 ;  /* 0xff8000000c0c7808 */ /* 0x000fc40006800000 */
[----:B------:R-:W-:Y:S02]  /*18f40*/  ISETP.GT.AND P5, PT, R118, R129, PT ;  /* 0x000000817600720c */ /* 0x000fe40003fa4270 */
[----:B------:R-:W-:Y:S02]  /*18f50*/  FSEL R109, R4, -INF , !P4 ;  /* 0xff800000046d7808 */ /* 0x000fe40006000000 */
[C---:B------:R-:W-:Y:S02]  /*18f60*/  ISETP.GE.AND P4, PT, R5.reuse, R245, PT ;  /* 0x000000f50500720c */ /* 0x040fe40003f86270 */
[----:B------:R-:W-:Y:S02]  /*18f70*/  ISETP.GE.AND P1, PT, R5, R246, PT ;  /* 0x000000f60500720c */ /* 0x000fe40003f26270 */
[----:B------:R-:W-:Y:S02]  /*18f80*/  FSEL R110, R12, -INF , !P6 ;  /* 0xff8000000c6e7808 */ /* 0x000fe40007000000 */
[----:B------:R-:W-:-:S02]  /*18f90*/  FSEL R111, R13, -INF , !P3 ;  /* 0xff8000000d6f7808 */ /* 0x000fc40005800000 */
[C---:B------:R-:W-:Y:S02]  /*18fa0*/  ISETP.GE.AND P6, PT, R129.reuse, R245, PT ;  /* 0x000000f58100720c */ /* 0x040fe40003fc6270 */
[----:B------:R-:W-:Y:S02]  /*18fb0*/  ISETP.GE.AND P3, PT, R129, R246, PT ;  /* 0x000000f68100720c */ /* 0x000fe40003f66270 */
[----:B------:R-:W-:Y:S02]  /*18fc0*/  FSEL R5, R136, -INF , !P5 ;  /* 0xff80000088057808 */ /* 0x000fe40006800000 */
[----:B------:R-:W-:Y:S02]  /*18fd0*/  LOP3.LUT R4, R0, 0x200, RZ, 0xc0, !PT ;  /* 0x0000020000047812 */ /* 0x000fe400078ec0ff */
        /* <DEDUP_REMOVED lines=18> */
.L_x_7174:
        /* <DEDUP_REMOVED lines=9> */
[-C--:B------:R-:W-:Y:S02]  /*19190*/  LOP3.LUT R119, R119, R16.reuse, RZ, 0x3c, !PT ;  /* 0x0000001077777212 */ /* 0x080fe400078e3cff */
[----:B------:R-:W-:Y:S02]  /*191a0*/  ISETP.GE.AND P0, PT, R13, RZ, PT ;  /* 0x000000ff0d00720c */ /* 0x000fe40003f06270 */
[----:B------:R-:W-:Y:S02]  /*191b0*/  ISETP.GE.AND P3, PT, R119, RZ, PT ;  /* 0x000000ff7700720c */ /* 0x000fe40003f66270 */
[----:B------:R-:W-:Y:S01]  /*191c0*/  LOP3.LUT R13, RZ, R16, RZ, 0x33, !PT ;  /* 0x00000010ff0d7212 */ /* 0x000fe200078e33ff */
        /* <DEDUP_REMOVED lines=47> */
.L_x_7175:
[----:B------:R-:W-:Y:S05]  /*194c0*/  BSYNC.RECONVERGENT B0 ;  /* 0x0000000000007941 */ /* 0x000fea0003800200 */
.L_x_7173:
        /* <DEDUP_REMOVED lines=17> */
[-C--:B------:R-:W-:Y:S01]  /*195e0*/  IADD3 R26, P1, PT, R14, R7.reuse, RZ ;  /* 0x000000070e1a7210 */ /* 0x080fe20007f3e0ff */
        /* <DEDUP_REMOVED lines=46> */
[----:B------:R2:W-:Y:S01]  /*198d0*/  @P0 STS.128 [R60+0x5000], RZ ;  /* 0x005000ff3c000388 */ /* 0x0005e20000000c00 */
[----:B------:R-:W-:-:S03]  /*198e0*/  IADD3 R6, P3, PT, R20, R7, RZ ;  /* 0x0000000714067210 */ /* 0x000fc60007f7e0ff */
        /* <DEDUP_REMOVED lines=10> */
[----:B-1----:R-:W-:-:S03]  /*19990*/  @!P0 IADD3 R16, P1, PT, R6, R7, RZ ;  /* 0x0000000706108210 */ /* 0x002fc60007f3e0ff */
[----:B------:R2:W-:Y:S01]  /*199a0*/  @P0 STS.128 [R60+0x6000], RZ ;  /* 0x006000ff3c000388 */ /* 0x0005e20000000c00 */
[----:B------:R-:W-:-:S03]  /*199b0*/  IMAD.X R7, R21, 0x1, R0, P3 ;  /* 0x0000000115077824 */ /* 0x000fc600018e0600 */
        /* <DEDUP_REMOVED lines=37> */
.L_x_7172:
[----:B------:R-:W-:Y:S05]  /*19c10*/  BSYNC.RECONVERGENT B1 ;  /* 0x0000000000017941 */ /* 0x000fea0003800200 */
.L_x_7171:
[----:B--2---:R-:W2:Y:S04]  /*19c20*/  LDL.LU R15, [R1+0x58] ;  /* 0x00005800010f7983 */ /* 0x004ea80000300800 */
[----:B------:R-:W2:Y:S04]  /*19c30*/  LDL.LU R14, [R1+0x5c] ;  /* 0x00005c00010e7983 */ /* 0x000ea80000300800 */
[----:B------:R-:W3:Y:S04]  /*19c40*/  LDL.LU R20, [R1+0x4c] ;  /* 0x00004c0001147983 */ /* 0x000ee80000300800 */
[----:B------:R-:W4:Y:S04]  /*19c50*/  LDL.LU R12, [R1+0x40] ;  /* 0x00004000010c7983 */ /* 0x000f280000300800 */
[----:B------:R-:W4:Y:S04]  /*19c60*/  LDL.LU R16, [R1+0x54] ;  /* 0x0000540001107983 */ /* 0x000f280000300800 */
[----:B------:R-:W5:Y:S04]  /*19c70*/  LDL.LU R22, [R1+0x44] ;  /* 0x0000440001167983 */ /* 0x000f680000300800 */
[----:B------:R-:W5:Y:S04]  /*19c80*/  LDL.LU R23, [R1+0x48] ;  /* 0x0000480001177983 */ /* 0x000f680000300800 */
        /* <DEDUP_REMOVED lines=14> */
[----:B------:R-:W3:Y:S01]  /*19d70*/  LDL.LU R153, [R1+0x8] ;  /* 0x0000080001997983 */ /* 0x000ee20000300800 */
[----:B------:R-:W-:-:S02]  /*19d80*/  MOV R157, R121 ;  /* 0x00000079009d7202 */ /* 0x000fc40000000f00 */
[----:B------:R-:W-:Y:S01]  /*19d90*/  MOV R151, R71 ;  /* 0x0000004700977202 */ /* 0x000fe20000000f00 */
[----:B------:R-:W3:Y:S01]  /*19da0*/  LD.E R121, desc[UR4][R164.64+0xdc] ;  /* 0x0000dc04a4797980 */ /* 0x000ee2000c101900 */
[----:B------:R-:W-:Y:S02]  /*19db0*/  FMNMX3.FTZ R0, R130, R114, R138, !PT ;  /* 0x0000007282007276 */ /* 0x000fe4000781008a */
[----:B------:R-:W-:Y:S02]  /*19dc0*/  FMNMX3.FTZ R6, R5, R133, R120, !PT ;  /* 0x0000008505067276 */ /* 0x000fe40007810078 */
[----:B------:R-:W-:Y:S02]  /*19dd0*/  FMNMX3.FTZ R0, R0, R122, R113, !PT ;  /* 0x0000007a00007276 */ /* 0x000fe40007810071 */
[----:B------:R-:W-:Y:S02]  /*19de0*/  MOV R155, R115 ;  /* 0x00000073009b7202 */ /* 0x000fe40000000f00 */
[----:B--2---:R-:W-:-:S02]  /*19df0*/  FMNMX3.FTZ R0, R0, R15, R14, !PT ;  /* 0x0000000f00007276 */ /* 0x004fc4000781000e */
[----:B----4-:R-:W-:-:S04]  /*19e00*/  FMNMX3.FTZ R6, R6, R16, R12, !PT ;  /* 0x0000001006067276 */ /* 0x010fc8000781000c */
[----:B-----5:R-:W-:Y:S02]  /*19e10*/  FMNMX3.FTZ R6, R6, R23, R22, !PT ;  /* 0x0000001706067276 */ /* 0x020fe40007810016 */
[----:B---3--:R-:W-:-:S04]  /*19e20*/  FMNMX3.FTZ R0, R0, R20, R44, !PT ;  /* 0x0000001400007276 */ /* 0x008fc8000781002c */
[----:B------:R-:W-:Y:S02]  /*19e30*/  FMNMX3.FTZ R7, R0, R123, R135, !PT ;  /* 0x0000007b00077276 */ /* 0x000fe40007810087 */
[----:B------:R-:W-:-:S04]  /*19e40*/  FMNMX3.FTZ R6, R6, R21, R137, !PT ;  /* 0x0000001506067276 */ /* 0x000fc80007810089 */
[----:B------:R-:W-:Y:S02]  /*19e50*/  FMNMX3.FTZ R6, R6, R140, R139, !PT ;  /* 0x0000008c06067276 */ /* 0x000fe4000781008b */
[----:B------:R-:W-:-:S04]  /*19e60*/  FMNMX3.FTZ R7, R7, R144, R146, !PT ;  /* 0x0000009007077276 */ /* 0x000fc80007810092 */
[----:B------:R-:W-:Y:S02]  /*19e70*/  FMNMX3.FTZ R7, R7, R141, R143, !PT ;  /* 0x0000008d07077276 */ /* 0x000fe4000781008f */
[----:B------:R-:W-:-:S04]  /*19e80*/  FMNMX3.FTZ R6, R6, R142, R145, !PT ;  /* 0x0000008e06067276 */ /* 0x000fc80007810091 */
[----:B------:R-:W-:-:S04]  /*19e90*/  FMNMX3.FTZ R6, R6, R148, R147, !PT ;  /* 0x0000009406067276 */ /* 0x000fc80007810093 */
        /* <DEDUP_REMOVED lines=60> */
[----:B------:R-:W-:-:S03]  /*1a260*/  FMUL.FTZ R118, R121, R2 ;  /* 0x0000000279767220 */ /* 0x000fc60000410000 */
[----:B------:R-:W-:Y:S02]  /*1a270*/  FSEL R119, R119, RZ, P0 ;  /* 0x000000ff77777208 */ /* 0x000fe40000000000 */
[----:B------:R-:W-:Y:S02]  /*1a280*/  FSETP.NEU.FTZ.AND P0, PT, R2, -INF , PT ;  /* 0xff8000000200780b */ /* 0x000fe40003f1d000 */
[----:B------:R-:W-:Y:S02]  /*1a290*/  IADD3 R7, PT, PT, R4, R3, RZ ;  /* 0x0000000304077210 */ /* 0x000fe40007ffe0ff */
[----:B------:R-:W-:Y:S02]  /*1a2a0*/  FSEL R118, R118, RZ, P0 ;  /* 0x000000ff76767208 */ /* 0x000fe40000000000 */
[----:B------:R-:W-:Y:S01]  /*1a2b0*/  LEA R124, R7, R62, 0x1 ;  /* 0x0000003e077c7211 */ /* 0x000fe200078e08ff */
[-CC-:B------:R-:W-:Y:S01]  /*1a2c0*/  FFMA.FTZ R115, R138, R121.reuse, -R119.reuse ;  /* 0x000000798a737223 */ /* 0x180fe20000010877 */
[-CC-:B------:R-:W-:Y:S01]  /*1a2d0*/  FFMA.FTZ R116, R114, R121.reuse, -R119.reuse ;  /* 0x0000007972747223 */ /* 0x180fe20000010877 */
[-CC-:B------:R-:W-:Y:S01]  /*1a2e0*/  FFMA.FTZ R138, R5, R121.reuse, -R118.reuse ;  /* 0x00000079058a7223 */ /* 0x180fe20000010876 */
[-CC-:B------:R-:W-:Y:S01]  /*1a2f0*/  FFMA.FTZ R114, R122, R121.reuse, -R119.reuse ;  /* 0x000000797a727223 */ /* 0x180fe20000010877 */
[----:B------:R-:W1:Y:S01]  /*1a300*/  LDSM.16.MT88.4 R4, [R124+0xa000] ;  /* 0x00a000007c04783b */ /* 0x000e620000004200 */
[-C--:B------:R-:W-:Y:S01]  /*1a310*/  IADD3 R122, PT, PT, R63, R124.reuse, RZ ;  /* 0x0000007c3f7a7210 */ /* 0x080fe20007ffe0ff */
[-CC-:B------:R-:W-:Y:S01]  /*1a320*/  FFMA.FTZ R136, R120, R121.reuse, -R118.reuse ;  /* 0x0000007978887223 */ /* 0x180fe20000010876 */
[----:B------:R-:W-:Y:S01]  /*1a330*/  IADD3 R120, PT, PT, R205, R124, RZ ;  /* 0x0000007ccd787210 */ /* 0x000fe20007ffe0ff */
[-C--:B------:R-:W-:Y:S01]  /*1a340*/  FFMA.FTZ R117, R130, R121.reuse, -R119 ;  /* 0x0000007982757223 */ /* 0x080fe20000010877 */
[-CC-:B------:R-:W-:Y:S01]  /*1a350*/  FFMA.FTZ R133, R133, R121.reuse, -R118.reuse ;  /* 0x0000007985857223 */ /* 0x180fe20000010876 */
[----:B------:R-:W2:Y:S01]  /*1a360*/  LDSM.16.MT88.4 R32, [R122+0xa000] ;  /* 0x00a000007a20783b */ /* 0x000ea20000004200 */
[----:B------:R-:W-:Y:S01]  /*1a370*/  IADD3 R62, PT, PT, R63, R120, RZ ;  /* 0x000000783f3e7210 */ /* 0x000fe20007ffe0ff */
[----:B------:R-:W-:-:S02]  /*1a380*/  FFMA.FTZ R131, R16, R121, -R118 ;  /* 0x0000007910837223 */ /* 0x000fc40000010876 */
[----:B------:R-:W3:Y:S04]  /*1a390*/  LDSM.16.MT88.4 R24, [R120+0xa000] ;  /* 0x00a000007818783b */ /* 0x000ee80000004200 */
[----:B------:R-:W4:Y:S01]  /*1a3a0*/  LDSM.16.MT88.4 R40, [R62+0xa000] ;  /* 0x00a000003e28783b */ /* 0x000f220000004200 */
[----:B------:R-:W-:Y:S03]  /*1a3b0*/  MUFU.EX2 R117, R117 ;  /* 0x0000007500757308 */ /* 0x000fe60000000800 */
[----:B------:R-:W5:Y:S01]  /*1a3c0*/  LDSM.16.MT88.4 R68, [R124+0xa800] ;  /* 0x00a800007c44783b */ /* 0x000f620000004200 */
[----:B------:R-:W-:-:S03]  /*1a3d0*/  FFMA.FTZ R113, R113, R121, -R119 ;  /* 0x0000007971717223 */ /* 0x000fc60000010877 */
[----:B------:R-:W5:Y:S01]  /*1a3e0*/  LDSM.16.MT88.4 R52, [R122+0xa800] ;  /* 0x00a800007a34783b */ /* 0x000f620000004200 */
[----:B------:R-:W1:Y:S01]  /*1a3f0*/  MUFU.EX2 R116, R116 ;  /* 0x0000007400747308 */ /* 0x000e620000000800 */
[-CC-:B------:R-:W-:Y:S01]  /*1a400*/  FFMA.FTZ R128, R14, R121.reuse, -R119.reuse ;  /* 0x000000790e807223 */ /* 0x180fe20000010877 */
[-CC-:B------:R-:W-:Y:S01]  /*1a410*/  FFMA.FTZ R134, R12, R121.reuse, -R118.reuse ;  /* 0x000000790c867223 */ /* 0x180fe20000010876 */
[-CC-:B------:R-:W-:Y:S01]  /*1a420*/  FFMA.FTZ R129, R23, R121.reuse, -R118.reuse ;  /* 0x0000007917817223 */ /* 0x180fe20000010876 */
[-CC-:B------:R-:W-:Y:S01]  /*1a430*/  FFMA.FTZ R132, R22, R121.reuse, -R118.reuse ;  /* 0x0000007916847223 */ /* 0x180fe20000010876 */
[-C--:B------:R-:W-:Y:S01]  /*1a440*/  FFMA.FTZ R127, R21, R121.reuse, -R118 ;  /* 0x00000079157f7223 */ /* 0x080fe20000010876 */
[-CC-:B------:R-:W-:Y:S01]  /*1a450*/  FFMA.FTZ R125, R20, R121.reuse, -R119.reuse ;  /* 0x00000079147d7223 */ /* 0x180fe20000010877 */
[-CC-:B------:R-:W-:Y:S01]  /*1a460*/  FFMA.FTZ R126, R44, R121.reuse, -R119.reuse ;  /* 0x000000792c7e7223 */ /* 0x180fe20000010877 */
[----:B------:R-:W-:Y:S08]  /*1a470*/  MUFU.EX2 R115, R115 ;  /* 0x0000007300737308 */ /* 0x000ff00000000800 */
[----:B------:R-:W2:Y:S01]  /*1a480*/  MUFU.EX2 R114, R114 ;  /* 0x0000007200727308 */ /* 0x000ea20000000800 */
[----:B------:R-:W5:Y:S07]  /*1a490*/  LDSM.16.MT88.4 R56, [R120+0xa800] ;  /* 0x00a800007838783b */ /* 0x000f6e0000004200 */
[----:B------:R-:W-:Y:S08]  /*1a4a0*/  MUFU.EX2 R138, R138 ;  /* 0x0000008a008a7308 */ /* 0x000ff00000000800 */
[----:B------:R-:W3:Y:S08]  /*1a4b0*/  MUFU.EX2 R133, R133 ;  /* 0x0000008500857308 */ /* 0x000ef00000000800 */
[----:B------:R-:W-:Y:S08]  /*1a4c0*/  MUFU.EX2 R136, R136 ;  /* 0x0000008800887308 */ /* 0x000ff00000000800 */
[----:B------:R-:W4:Y:S01]  /*1a4d0*/  MUFU.EX2 R131, R131 ;  /* 0x0000008300837308 */ /* 0x000f220000000800 */
[----:B------:R-:W-:Y:S01]  /*1a4e0*/  FFMA.FTZ R130, R15, R121, -R119 ;  /* 0x000000790f827223 */ /* 0x000fe20000010877 */
[----:B-1----:R-:W-:Y:S01]  /*1a4f0*/  F2FP.BF16.F32.PACK_AB R17, R116, R117 ;  /* 0x000000757411723e */ /* 0x002fe200000010ff */
[----:B------:R-:W1:Y:S01]  /*1a500*/  LDSM.16.MT88.4 R44, [R62+0xa800] ;  /* 0x00a800003e2c783b */ /* 0x000e620000004200 */
[----:B--2---:R-:W-:-:S02]  /*1a510*/  F2FP.BF16.F32.PACK_AB R19, R114, R115 ;  /* 0x000000737213723e */ /* 0x004fc400000010ff */
[----:B---3--:R-:W-:Y:S02]  /*1a520*/  F2FP.BF16.F32.PACK_AB R16, R133, R138 ;  /* 0x0000008a8510723e */ /* 0x008fe400000010ff */
[----:B------:R-:W-:Y:S01]  /*1a530*/  MUFU.EX2 R113, R113 ;  /* 0x0000007100717308 */ /* 0x000fe20000000800 */
[----:B----4-:R-:W-:-:S07]  /*1a540*/  F2FP.BF16.F32.PACK_AB R18, R131, R136 ;  /* 0x000000888312723e */ /* 0x010fce00000010ff */
[----:B------:R-:W-:Y:S08]  /*1a550*/  MUFU.EX2 R130, R130 ;  /* 0x0000008200827308 */ /* 0x000ff00000000800 */
[----:B------:R-:W-:Y:S01]  /*1a560*/  MUFU.EX2 R128, R128 ;  /* 0x0000008000807308 */ /* 0x000fe20000000800 */
[C---:B------:R-:W-:Y:S07]  /*1a570*/  HMMA.16816.F32.BF16 R12, R16.reuse, R4, RZ ;  /* 0x00000004100c723c */ /* 0x040fee00000418ff */
[----:B------:R-:W-:Y:S01]  /*1a580*/  MUFU.EX2 R134, R134 ;  /* 0x0000008600867308 */ /* 0x000fe20000000800 */
[C---:B------:R-:W-:Y:S07]  /*1a590*/  HMMA.16816.F32.BF16 R4, R16.reuse, R6, RZ ;  /* 0x000000061004723c */ /* 0x040fee00000418ff */
[----:B------:R-:W2:Y:S08]  /*1a5a0*/  MUFU.EX2 R129, R129 ;  /* 0x0000008100817308 */ /* 0x000eb00000000800 */
[----:B------:R-:W-:Y:S08]  /*1a5b0*/  MUFU.EX2 R132, R132 ;  /* 0x0000008400847308 */ /* 0x000ff00000000800 */
[----:B------:R-:W3:Y:S08]  /*1a5c0*/  MUFU.EX2 R127, R127 ;  /* 0x0000007f007f7308 */ /* 0x000ef00000000800 */
[----:B------:R-:W4:Y:S01]  /*1a5d0*/  MUFU.EX2 R125, R125 ;  /* 0x0000007d007d7308 */ /* 0x000f220000000800 */
[C---:B------:R-:W-:Y:S08]  /*1a5e0*/  HMMA.16816.F32.BF16 R36, R16.reuse, R32, RZ ;  /* 0x000000201024723c */ /* 0x040ff000000418ff */
[C---:B------:R-:W-:Y:S08]  /*1a5f0*/  HMMA.16816.F32.BF16 R32, R16.reuse, R34, RZ ;  /* 0x000000221020723c */ /* 0x040ff000000418ff */
[C---:B------:R-:W-:Y:S08]  /*1a600*/  HMMA.16816.F32.BF16 R28, R16.reuse, R24, RZ ;  /* 0x00000018101c723c */ /* 0x040ff000000418ff */
[C---:B------:R-:W-:Y:S08]  /*1a610*/  HMMA.16816.F32.BF16 R24, R16.reuse, R26, RZ ;  /* 0x0000001a1018723c */ /* 0x040ff000000418ff */
[----:B------:R-:W-:Y:S01]  /*1a620*/  HMMA.16816.F32.BF16 R20, R16, R40, RZ ;  /* 0x000000281014723c */ /* 0x000fe200000418ff */
[----:B--2---:R-:W-:-:S02]  /*1a630*/  F2FP.BF16.F32.PACK_AB R40, R129, R134 ;  /* 0x000000868128723e */ /* 0x004fc400000010ff */
[----:B------:R-:W-:-:S05]  /*1a640*/  F2FP.BF16.F32.PACK_AB R41, R130, R113 ;  /* 0x000000718229723e */ /* 0x000fca00000010ff */
[----:B------:R-:W-:Y:S01]  /*1a650*/  HMMA.16816.F32.BF16 R16, R16, R42, RZ ;  /* 0x0000002a1010723c */ /* 0x000fe200000418ff */
[----:B---3--:R-:W-:Y:S02]  /*1a660*/  F2FP.BF16.F32.PACK_AB R42, R127, R132 ;  /* 0x000000847f2a723e */ /* 0x008fe400000010ff */
[----:B----4-:R-:W-:-:S07]  /*1a670*/  F2FP.BF16.F32.PACK_AB R43, R125, R128 ;  /* 0x000000807d2b723e */ /* 0x010fce00000010ff */
[C---:B-----5:R-:W-:Y:S08]  /*1a680*/  HMMA.16816.F32.BF16 R12, R40.reuse, R68, R12 ;  /* 0x00000044280c723c */ /* 0x060ff0000004180c */
[----:B------:R-:W-:Y:S01]  /*1a690*/  HMMA.16816.F32.BF16 R4, R40, R70, R4 ;  /* 0x000000462804723c */ /* 0x000fe20000041804 */
[----:B------:R-:W2:Y:S01]  /*1a6a0*/  LDSM.16.MT88.4 R68, [R124+0xb000] ;  /* 0x00b000007c44783b */ /* 0x000ea20000004200 */
[-CC-:B------:R-:W-:Y:S01]  /*1a6b0*/  FFMA.FTZ R123, R123, R121.reuse, -R119.reuse ;  /* 0x000000797b7b7223 */ /* 0x180fe20000010877 */
[-C--:B------:R-:W-:Y:S01]  /*1a6c0*/  FFMA.FTZ R135, R135, R121.reuse, -R119 ;  /* 0x0000007987877223 */ /* 0x080fe20000010877 */
[----:B------:R-:W-:-:S04]  /*1a6d0*/  FFMA.FTZ R137, R137, R121, -R118 ;  /* 0x0000007989897223 */ /* 0x000fc80000010876 */
[----:B------:R-:W-:Y:S01]  /*1a6e0*/  HMMA.16816.F32.BF16 R36, R40, R52, R36 ;  /* 0x000000342824723c */ /* 0x000fe20000041824 */
[-CC-:B------:R-:W-:Y:S01]  /*1a6f0*/  FFMA.FTZ R140, R140, R121.reuse, -R118.reuse ;  /* 0x000000798c8c7223 */ /* 0x180fe20000010876 */
[-CC-:B------:R-:W-:Y:S01]  /*1a700*/  FFMA.FTZ R139, R139, R121.reuse, -R118.reuse ;  /* 0x000000798b8b7223 */ /* 0x180fe20000010876 */
[-C--:B------:R-:W-:Y:S01]  /*1a710*/  FFMA.FTZ R142, R142, R121.reuse, -R118 ;  /* 0x000000798e8e7223 */ /* 0x080fe20000010876 */
[----:B------:R-:W-:-:S04]  /*1a720*/  FFMA.FTZ R144, R144, R121, -R119 ;  /* 0x0000007990907223 */ /* 0x000fc80000010877 */
        /* <DEDUP_REMOVED lines=8> */
[C---:B-1----:R-:W-:Y:S02]  /*1a7b0*/  HMMA.16816.F32.BF16 R20, R40.reuse, R44, R20 ;  /* 0x0000002c2814723c */ /* 0x042fe40000041814 */
[----:B------:R-:W-:Y:S06]  /*1a7c0*/  MUFU.EX2 R137, R137 ;  /* 0x0000008900897308 */ /* 0x000fec0000000800 */
[----:B------:R-:W-:Y:S01]  /*1a7d0*/  HMMA.16816.F32.BF16 R16, R40, R46, R16 ;  /* 0x0000002e2810723c */ /* 0x000fe20000041810 */
[----:B------:R-:W1:Y:S01]  /*1a7e0*/  LDSM.16.MT88.4 R44, [R62+0xb000] ;  /* 0x00b000003e2c783b */ /* 0x000e620000004200 */
[----:B------:R-:W5:Y:S08]  /*1a7f0*/  MUFU.EX2 R140, R140 ;  /* 0x0000008c008c7308 */ /* 0x000f700000000800 */
[----:B------:R-:W-:Y:S08]  /*1a800*/  MUFU.EX2 R139, R139 ;  /* 0x0000008b008b7308 */ /* 0x000ff00000000800 */
[----:B------:R-:W2:Y:S08]  /*1a810*/  MUFU.EX2 R142, R142 ;  /* 0x0000008e008e7308 */ /* 0x000eb00000000800 */
[----:B------:R-:W3:Y:S01]  /*1a820*/  MUFU.EX2 R144, R144 ;  /* 0x0000009000907308 */ /* 0x000ee20000000800 */
[----:B-----5:R-:W-:-:S02]  /*1a830*/  F2FP.BF16.F32.PACK_AB R40, R140, R137 ;  /* 0x000000898c28723e */ /* 0x020fc400000010ff */
[----:B------:R-:W-:Y:S02]  /*1a840*/  F2FP.BF16.F32.PACK_AB R41, R123, R126 ;  /* 0x0000007e7b29723e */ /* 0x000fe400000010ff */
[----:B--2---:R-:W-:Y:S02]  /*1a850*/  F2FP.BF16.F32.PACK_AB R42, R142, R139 ;  /* 0x0000008b8e2a723e */ /* 0x004fe400000010ff */
[----:B---3--:R-:W-:-:S07]  /*1a860*/  F2FP.BF16.F32.PACK_AB R43, R144, R135 ;  /* 0x00000087902b723e */ /* 0x008fce00000010ff */
[C---:B------:R-:W-:Y:S08]  /*1a870*/  HMMA.16816.F32.BF16 R12, R40.reuse, R68, R12 ;  /* 0x00000044280c723c */ /* 0x040ff0000004180c */
[----:B------:R-:W-:Y:S01]  /*1a880*/  HMMA.16816.F32.BF16 R4, R40, R70, R4 ;  /* 0x000000462804723c */ /* 0x000fe20000041804 */
[----:B------:R-:W2:Y:S01]  /*1a890*/  LDSM.16.MT88.4 R68, [R124+0xb800] ;  /* 0x00b800007c44783b */ /* 0x000ea20000004200 */
[-CC-:B------:R-:W-:Y:S01]  /*1a8a0*/  FFMA.FTZ R146, R146, R121.reuse, -R119.reuse ;  /* 0x0000007992927223 */ /* 0x180fe20000010877 */
[-CC-:B------:R-:W-:Y:S01]  /*1a8b0*/  FFMA.FTZ R141, R141, R121.reuse, -R119.reuse ;  /* 0x000000798d8d7223 */ /* 0x180fe20000010877 */
[----:B------:R-:W-:-:S04]  /*1a8c0*/  FFMA.FTZ R143, R143, R121, -R119 ;  /* 0x000000798f8f7223 */ /* 0x000fc80000010877 */
[----:B------:R-:W-:Y:S01]  /*1a8d0*/  HMMA.16816.F32.BF16 R36, R40, R52, R36 ;  /* 0x000000342824723c */ /* 0x000fe20000041824 */
[-CC-:B------:R-:W-:Y:S01]  /*1a8e0*/  FFMA.FTZ R145, R145, R121.reuse, -R118.reuse ;  /* 0x0000007991917223 */ /* 0x180fe20000010876 */
[-CC-:B------:R-:W-:Y:S01]  /*1a8f0*/  FFMA.FTZ R148, R148, R121.reuse, -R118.reuse ;  /* 0x0000007994947223 */ /* 0x180fe20000010876 */
[-CC-:B------:R-:W-:Y:S01]  /*1a900*/  FFMA.FTZ R147, R147, R121.reuse, -R118.reuse ;  /* 0x0000007993937223 */ /* 0x180fe20000010876 */
[----:B------:R-:W-:-:S04]  /*1a910*/  FFMA.FTZ R150, R150, R121, -R118 ;  /* 0x0000007996967223 */ /* 0x000fc80000010876 */
[C---:B------:R-:W-:Y:S01]  /*1a920*/  HMMA.16816.F32.BF16 R32, R40.reuse, R54, R32 ;  /* 0x000000362820723c */ /* 0x040fe20000041820 */
[----:B------:R-:W3:Y:S01]  /*1a930*/  LDSM.16.MT88.4 R52, [R122+0xb800] ;  /* 0x00b800007a34783b */ /* 0x000ee20000004200 */
[----:B------:R-:W-:Y:S01]  /*1a940*/  FFMA.FTZ R152, R152, R121, -R119 ;  /* 0x0000007998987223 */ /* 0x000fe20000010877 */
[----:B------:R-:W-:Y:S05]  /*1a950*/  MUFU.EX2 R146, R146 ;  /* 0x0000009200927308 */ /* 0x000fea0000000800 */
[C---:B----4-:R-:W-:Y:S03]  /*1a960*/  HMMA.16816.F32.BF16 R28, R40.reuse, R56, R28 ;  /* 0x00000038281c723c */ /* 0x050fe6000004181c */
[----:B------:R-:W-:Y:S05]  /*1a970*/  MUFU.EX2 R141, R141 ;  /* 0x0000008d008d7308 */ /* 0x000fea0000000800 */
[C---:B------:R-:W-:Y:S01]  /*1a980*/  HMMA.16816.F32.BF16 R24, R40.reuse, R58, R24 ;  /* 0x0000003a2818723c */ /* 0x040fe20000041818 */
[----:B------:R-:W4:Y:S02]  /*1a990*/  LDSM.16.MT88.4 R56, [R120+0xb800] ;  /* 0x00b800007838783b */ /* 0x000f240000004200 */
[----:B------:R-:W-:Y:S05]  /*1a9a0*/  MUFU.EX2 R143, R143 ;  /* 0x0000008f008f7308 */ /* 0x000fea0000000800 */
[C---:B-1----:R-:W-:Y:S03]  /*1a9b0*/  HMMA.16816.F32.BF16 R20, R40.reuse, R44, R20 ;  /* 0x0000002c2814723c */ /* 0x042fe60000041814 */
[----:B------:R-:W-:Y:S05]  /*1a9c0*/  MUFU.EX2 R145, R145 ;  /* 0x0000009100917308 */ /* 0x000fea0000000800 */
[----:B------:R-:W-:Y:S01]  /*1a9d0*/  HMMA.16816.F32.BF16 R16, R40, R46, R16 ;  /* 0x0000002e2810723c */ /* 0x000fe20000041810 */
[----:B------:R-:W1:Y:S02]  /*1a9e0*/  LDSM.16.MT88.4 R44, [R62+0xb800] ;  /* 0x00b800003e2c783b */ /* 0x000e640000004200 */
        /* <DEDUP_REMOVED lines=12> */
[-C--:B------:R-:W-:Y:S01]  /*1aab0*/  FFMA.FTZ R156, R155, R121.reuse, -R118 ;  /* 0x000000799b9c7223 */ /* 0x080fe20000010876 */
[----:B------:R-:W-:-:S04]  /*1aac0*/  FFMA.FTZ R149, R149, R121, -R119 ;  /* 0x0000007995957223 */ /* 0x000fc80000010877 */
[----:B------:R-:W-:Y:S01]  /*1aad0*/  HMMA.16816.F32.BF16 R36, R40, R52, R36 ;  /* 0x000000342824723c */ /* 0x000fe20000041824 */
[-C--:B------:R-:W-:Y:S01]  /*1aae0*/  FFMA.FTZ R151, R151, R121.reuse, -R119 ;  /* 0x0000007997977223 */ /* 0x080fe20000010877 */
        /* <DEDUP_REMOVED lines=169> */
[C---:B------:R-:W-:Y:S03]  /*1b580*/  HMMA.16816.F32.BF16 R24, R40.reuse, R58, R24 ;  /* 0x0000003a2818723c */ /* 0x040fe60000041818 */
[----:B------:R-:W-:Y:S05]  /*1b590*/  MUFU.EX2 R178, R178 ;  /* 0x000000b200b27308 */ /* 0x000fea0000000800 */
[C---:B-1----:R-:W-:Y:S03]  /*1b5a0*/  HMMA.16816.F32.BF16 R20, R40.reuse, R44, R20 ;  /* 0x0000002c2814723c */ /* 0x042fe60000041814 */
[----:B------:R-:W-:Y:S05]  /*1b5b0*/  MUFU.EX2 R180, R180 ;  /* 0x000000b400b47308 */ /* 0x000fea0000000800 */
[----:B------:R-:W-:Y:S01]  /*1b5c0*/  HMMA.16816.F32.BF16 R16, R40, R46, R16 ;  /* 0x0000002e2810723c */ /* 0x000fe20000041810 */
[----:B------:R-:W1:Y:S02]  /*1b5d0*/  LDSM.16.MT88.4 R40, [R62+0xe800] ;  /* 0x00e800003e28783b */ /* 0x000e640000004200 */
[----:B------:R-:W4:Y:S08]  /*1b5e0*/  MUFU.EX2 R183, R183 ;  /* 0x000000b700b77308 */ /* 0x000f300000000800 */
[----:B------:R-:W-:Y:S01]  /*1b5f0*/  MUFU.EX2 R181, R181 ;  /* 0x000000b500b57308 */ /* 0x000fe20000000800 */
[----:B------:R-:W5:Y:S07]  /*1b600*/  LDSM.16.MT88.4 R44, [R120+0xe800] ;  /* 0x00e80000782c783b */ /* 0x000f6e0000004200 */
[----:B------:R-:W2:Y:S08]  /*1b610*/  MUFU.EX2 R184, R184 ;  /* 0x000000b800b87308 */ /* 0x000eb00000000800 */
[----:B------:R-:W3:Y:S01]  /*1b620*/  MUFU.EX2 R177, R177 ;  /* 0x000000b100b17308 */ /* 0x000ee20000000800 */
[----:B----4-:R-:W-:-:S02]  /*1b630*/  F2FP.BF16.F32.PACK_AB R56, R183, R180 ;  /* 0x000000b4b738723e */ /* 0x010fc400000010ff */
[----:B------:R-:W-:Y:S02]  /*1b640*/  F2FP.BF16.F32.PACK_AB R57, R193, R182 ;  /* 0x000000b6c139723e */ /* 0x000fe400000010ff */
[----:B--2---:R-:W-:Y:S02]  /*1b650*/  F2FP.BF16.F32.PACK_AB R58, R184, R181 ;  /* 0x000000b5b83a723e */ /* 0x004fe400000010ff */
[----:B---3--:R-:W-:-:S07]  /*1b660*/  F2FP.BF16.F32.PACK_AB R59, R177, R178 ;  /* 0x000000b2b13b723e */ /* 0x008fce00000010ff */
[C---:B------:R-:W-:Y:S08]  /*1b670*/  HMMA.16816.F32.BF16 R12, R56.reuse, R68, R12 ;  /* 0x00000044380c723c */ /* 0x040ff0000004180c */
[----:B------:R-:W-:Y:S01]  /*1b680*/  HMMA.16816.F32.BF16 R4, R56, R70, R4 ;  /* 0x000000463804723c */ /* 0x000fe20000041804 */
[----:B------:R-:W2:Y:S01]  /*1b690*/  LDSM.16.MT88.4 R68, [R122+0xf000] ;  /* 0x00f000007a44783b */ /* 0x000ea20000004200 */
[-C--:B------:R-:W-:Y:S01]  /*1b6a0*/  FFMA.FTZ R203, R72, R121.reuse, -R118 ;  /* 0x0000007948cb7223 */ /* 0x080fe20000010876 */
        /* <DEDUP_REMOVED lines=11> */
[C---:B-1----:R-:W-:Y:S03]  /*1b760*/  HMMA.16816.F32.BF16 R20, R56.reuse, R40, R20 ;  /* 0x000000283814723c */ /* 0x042fe60000041814 */
[----:B------:R-:W-:Y:S05]  /*1b770*/  MUFU.EX2 R185, R185 ;  /* 0x000000b900b97308 */ /* 0x000fea0000000800 */
[C---:B------:R-:W-:Y:S01]  /*1b780*/  HMMA.16816.F32.BF16 R16, R56.reuse, R42, R16 ;  /* 0x0000002a3810723c */ /* 0x040fe20000041810 */
[----:B------:R-:W1:Y:S02]  /*1b790*/  LDSM.16.MT88.4 R40, [R120+0xf000] ;  /* 0x00f000007828783b */ /* 0x000e640000004200 */
[----:B------:R-:W-:Y:S08]  /*1b7a0*/  MUFU.EX2 R168, R168 ;  /* 0x000000a800a87308 */ /* 0x000ff00000000800 */
[----:B------:R-:W-:Y:S08]  /*1b7b0*/  MUFU.EX2 R50, R50 ;  /* 0x0000003200327308 */ /* 0x000ff00000000800 */
[----:B------:R-:W4:Y:S08]  /*1b7c0*/  MUFU.EX2 R203, R203 ;  /* 0x000000cb00cb7308 */ /* 0x000f300000000800 */
[----:B------:R-:W-:Y:S08]  /*1b7d0*/  MUFU.EX2 R51, R51 ;  /* 0x0000003300337308 */ /* 0x000ff00000000800 */
[----:B------:R-:W2:Y:S08]  /*1b7e0*/  MUFU.EX2 R72, R72 ;  /* 0x0000004800487308 */ /* 0x000eb00000000800 */
[----:B------:R-:W3:Y:S01]  /*1b7f0*/  MUFU.EX2 R65, R65 ;  /* 0x0000004100417308 */ /* 0x000ee20000000800 */
[----:B-----5:R-:W-:Y:S01]  /*1b800*/  HMMA.16816.F32.BF16 R28, R56, R44, R28 ;  /* 0x0000002c381c723c */ /* 0x020fe2000004181c */
[----:B----4-:R-:W-:-:S02]  /*1b810*/  F2FP.BF16.F32.PACK_AB R44, R203, R50 ;  /* 0x00000032cb2c723e */ /* 0x010fc400000010ff */
[----:B------:R-:W-:-:S05]  /*1b820*/  F2FP.BF16.F32.PACK_AB R45, R185, R174 ;  /* 0x000000aeb92d723e */ /* 0x000fca00000010ff */
[----:B------:R-:W-:Y:S01]  /*1b830*/  HMMA.16816.F32.BF16 R24, R56, R46, R24 ;  /* 0x0000002e3818723c */ /* 0x000fe20000041818 */
[----:B--2---:R-:W-:Y:S01]  /*1b840*/  F2FP.BF16.F32.PACK_AB R46, R72, R51 ;  /* 0x00000033482e723e */ /* 0x004fe200000010ff */
[----:B------:R-:W2:Y:S01]  /*1b850*/  LDSM.16.MT88.4 R56, [R62+0xf000] ;  /* 0x00f000003e38783b */ /* 0x000ea20000004200 */
[----:B---3--:R-:W-:-:S07]  /*1b860*/  F2FP.BF16.F32.PACK_AB R47, R65, R168 ;  /* 0x000000a8412f723e */ /* 0x008fce00000010ff */
[C---:B------:R-:W-:Y:S08]  /*1b870*/  HMMA.16816.F32.BF16 R36, R44.reuse, R68, R36 ;  /* 0x000000442c24723c */ /* 0x040ff00000041824 */
[----:B------:R-:W-:Y:S01]  /*1b880*/  HMMA.16816.F32.BF16 R32, R44, R70, R32 ;  /* 0x000000462c20723c */ /* 0x000fe20000041820 */
[----:B------:R-:W3:Y:S01]  /*1b890*/  LDSM.16.MT88.4 R68, [R122+0xf800] ;  /* 0x00f800007a44783b */ /* 0x000ee20000004200 */
        /* <DEDUP_REMOVED lines=11> */
[----:B------:R-:W-:Y:S06]  /*1b950*/  MUFU.EX2 R205, R205 ;  /* 0x000000cd00cd7308 */ /* 0x000fec0000000800 */
[C---:B-1----:R-:W-:Y:S02]  /*1b960*/  HMMA.16816.F32.BF16 R28, R44.reuse, R40, R28 ;  /* 0x000000282c1c723c */ /* 0x042fe4000004181c */
[----:B------:R-:W-:Y:S06]  /*1b970*/  MUFU.EX2 R74, R74 ;  /* 0x0000004a004a7308 */ /* 0x000fec0000000800 */
[C---:B------:R-:W-:Y:S01]  /*1b980*/  HMMA.16816.F32.BF16 R24, R44.reuse, R42, R24 ;  /* 0x0000002a2c18723c */ /* 0x040fe20000041818 */
[----:B------:R-:W1:Y:S01]  /*1b990*/  LDSM.16.MT88.4 R40, [R120+0xf800] ;  /* 0x00f800007828783b */ /* 0x000e620000004200 */
[----:B------:R-:W-:Y:S08]  /*1b9a0*/  MUFU.EX2 R75, R75 ;  /* 0x0000004b004b7308 */ /* 0x000ff00000000800 */
[----:B------:R-:W-:Y:S08]  /*1b9b0*/  MUFU.EX2 R73, R73 ;  /* 0x0000004900497308 */ /* 0x000ff00000000800 */
[----:B------:R-:W5:Y:S08]  /*1b9c0*/  MUFU.EX2 R76, R76 ;  /* 0x0000004c004c7308 */ /* 0x000f700000000800 */
[----:B------:R-:W-:Y:S08]  /*1b9d0*/  MUFU.EX2 R77, R77 ;  /* 0x0000004d004d7308 */ /* 0x000ff00000000800 */
[----:B------:R-:W3:Y:S08]  /*1b9e0*/  MUFU.EX2 R78, R78 ;  /* 0x0000004e004e7308 */ /* 0x000ef00000000800 */
[----:B------:R-:W4:Y:S01]  /*1b9f0*/  MUFU.EX2 R80, R80 ;  /* 0x0000005000507308 */ /* 0x000f220000000800 */
[C---:B--2---:R-:W-:Y:S08]  /*1ba00*/  HMMA.16816.F32.BF16 R20, R44.reuse, R56, R20 ;  /* 0x000000382c14723c */ /* 0x044ff00000041814 */
[----:B------:R-:W-:Y:S01]  /*1ba10*/  HMMA.16816.F32.BF16 R16, R44, R58, R16 ;  /* 0x0000003a2c10723c */ /* 0x000fe20000041810 */
[----:B-----5:R-:W-:Y:S01]  /*1ba20*/  F2FP.BF16.F32.PACK_AB R44, R76, R73 ;  /* 0x000000494c2c723e */ /* 0x020fe200000010ff */
[----:B------:R-:W2:Y:S01]  /*1ba30*/  LDSM.16.MT88.4 R56, [R62+0xf800] ;  /* 0x00f800003e38783b */ /* 0x000ea20000004200 */
[----:B------:R-:W-:-:S02]  /*1ba40*/  F2FP.BF16.F32.PACK_AB R45, R74, R205 ;  /* 0x000000cd4a2d723e */ /* 0x000fc400000010ff */
[----:B---3--:R-:W-:Y:S02]  /*1ba50*/  F2FP.BF16.F32.PACK_AB R46, R78, R77 ;  /* 0x0000004d4e2e723e */ /* 0x008fe400000010ff */
[----:B----4-:R-:W-:-:S07]  /*1ba60*/  F2FP.BF16.F32.PACK_AB R47, R80, R75 ;  /* 0x0000004b502f723e */ /* 0x010fce00000010ff */
[C---:B------:R-:W-:Y:S08]  /*1ba70*/  HMMA.16816.F32.BF16 R36, R44.reuse, R68, R36 ;  /* 0x000000442c24723c */ /* 0x040ff00000041824 */
[----:B------:R-:W-:Y:S01]  /*1ba80*/  HMMA.16816.F32.BF16 R32, R44, R70, R32 ;  /* 0x000000462c20723c */ /* 0x000fe20000041820 */
[----:B------:R-:W3:Y:S01]  /*1ba90*/  LDSM.16.MT88.4 R68, [R122+0x10000] ;  /* 0x010000007a44783b */ /* 0x000ee20000004200 */
        /* <DEDUP_REMOVED lines=9> */
[----:B------:R-:W4:Y:S01]  /*1bb30*/  LDSM.16.MT88.4 R52, [R124+0x10000] ;  /* 0x010000007c34783b */ /* 0x000f220000004200 */
        /* <DEDUP_REMOVED lines=8> */
[----:B------:R-:W5:Y:S08]  /*1bbc0*/  MUFU.EX2 R86, R86 ;  /* 0x0000005600567308 */ /* 0x000f700000000800 */
[----:B------:R-:W-:Y:S08]  /*1bbd0*/  MUFU.EX2 R85, R85 ;  /* 0x0000005500557308 */ /* 0x000ff00000000800 */
[----:B------:R-:W3:Y:S08]  /*1bbe0*/  MUFU.EX2 R88, R88 ;  /* 0x0000005800587308 */ /* 0x000ef00000000800 */
[----:B------:R-:W4:Y:S01]  /*1bbf0*/  MUFU.EX2 R87, R87 ;  /* 0x0000005700577308 */ /* 0x000f220000000800 */
[----:B------:R-:W-:Y:S01]  /*1bc00*/  FADD.FTZ R116, R117, R116 ;  /* 0x0000007475747221 */ /* 0x000fe20000010000 */
[----:B------:R-:W-:Y:S01]  /*1bc10*/  FADD.FTZ R133, R138, R133 ;  /* 0x000000858a857221 */ /* 0x000fe20000010000 */
[----:B--2---:R-:W-:Y:S02]  /*1bc20*/  HMMA.16816.F32.BF16 R20, R44, R56, R20 ;  /* 0x000000382c14723c */ /* 0x004fe40000041814 */
[----:B------:R-:W-:Y:S01]  /*1bc30*/  FADD.FTZ R115, R115, R116 ;  /* 0x0000007473737221 */ /* 0x000fe20000010000 */
[----:B------:R-:W-:-:S05]  /*1bc40*/  FADD.FTZ R136, R136, R133 ;  /* 0x0000008588887221 */ /* 0x000fca0000010000 */
[----:B------:R-:W-:Y:S01]  /*1bc50*/  HMMA.16816.F32.BF16 R16, R44, R58, R16 ;  /* 0x0000003a2c10723c */ /* 0x000fe20000041810 */
[----:B-----5:R-:W-:Y:S01]  /*1bc60*/  F2FP.BF16.F32.PACK_AB R44, R86, R81 ;  /* 0x00000051562c723e */ /* 0x020fe200000010ff */
[----:B------:R-:W-:Y:S01]  /*1bc70*/  FADD.FTZ R114, R114, R115 ;  /* 0x0000007372727221 */ /* 0x000fe20000010000 */
[----:B------:R-:W-:Y:S01]  /*1bc80*/  F2FP.BF16.F32.PACK_AB R45, R82, R79 ;  /* 0x0000004f522d723e */ /* 0x000fe200000010ff */
[----:B------:R-:W-:Y:S01]  /*1bc90*/  FADD.FTZ R131, R131, R136 ;  /* 0x0000008883837221 */ /* 0x000fe20000010000 */
[----:B---3--:R-:W-:Y:S01]  /*1bca0*/  F2FP.BF16.F32.PACK_AB R46, R88, R85 ;  /* 0x00000055582e723e */ /* 0x008fe200000010ff */
[----:B------:R-:W2:Y:S01]  /*1bcb0*/  LDSM.16.MT88.4 R56, [R62+0x10000] ;  /* 0x010000003e38783b */ /* 0x000ea20000004200 */
[----:B----4-:R-:W-:Y:S01]  /*1bcc0*/  F2FP.BF16.F32.PACK_AB R47, R87, R84 ;  /* 0x00000054572f723e */ /* 0x010fe200000010ff */
[----:B------:R-:W-:-:S06]  /*1bcd0*/  FADD.FTZ R134, R134, R131 ;  /* 0x0000008386867221 */ /* 0x000fcc0000010000 */
[----:B------:R-:W-:Y:S01]  /*1bce0*/  HMMA.16816.F32.BF16 R32, R44, R70, R32 ;  /* 0x000000462c20723c */ /* 0x000fe20000041820 */
[----:B------:R-:W-:Y:S01]  /*1bcf0*/  FADD.FTZ R71, R113, R114 ;  /* 0x0000007271477221 */ /* 0x000fe20000010000 */
[----:B------:R-:W-:-:S03]  /*1bd00*/  FADD.FTZ R129, R129, R134 ;  /* 0x0000008681817221 */ /* 0x000fc60000010000 */
[----:B------:R-:W-:-:S03]  /*1bd10*/  FADD.FTZ R71, R130, R71 ;  /* 0x0000004782477221 */ /* 0x000fc60000010000 */
        /* <DEDUP_REMOVED lines=8> */
[-C--:B------:R-:W-:Y:S01]  /*1bda0*/  FFMA.FTZ R92, R92, R121.reuse, -R119 ;  /* 0x000000795c5c7223 */ /* 0x080fe20000010877 */
[----:B------:R-:W-:Y:S02]  /*1bdb0*/  FADD.FTZ R126, R126, R125 ;  /* 0x0000007d7e7e7221 */ /* 0x000fe40000010000 */
[----:B-1----:R-:W-:Y:S01]  /*1bdc0*/  HMMA.16816.F32.BF16 R28, R44, R40, R28 ;  /* 0x000000282c1c723c */ /* 0x002fe2000004181c */
[-CC-:B------:R-:W-:Y:S01]  /*1bdd0*/  FFMA.FTZ R91, R97, R121.reuse, -R119.reuse ;  /* 0x00000079615b7223 */ /* 0x180fe20000010877 */
[-C--:B------:R-:W-:Y:S01]  /*1bde0*/  FFMA.FTZ R90, R90, R121.reuse, -R118 ;  /* 0x000000795a5a7223 */ /* 0x080fe20000010876 */
[----:B------:R-:W-:Y:S01]  /*1bdf0*/  FFMA.FTZ R70, R95, R121, -R119 ;  /* 0x000000795f467223 */ /* 0x000fe20000010877 */
[----:B------:R-:W-:-:S04]  /*1be00*/  FADD.FTZ R137, R137, R132 ;  /* 0x0000008489897221 */ /* 0x000fc80000010000 */
[----:B------:R-:W-:Y:S01]  /*1be10*/  HMMA.16816.F32.BF16 R24, R44, R42, R24 ;  /* 0x0000002a2c18723c */ /* 0x000fe20000041818 */
[----:B------:R-:W1:Y:S01]  /*1be20*/  LDSM.16.MT88.4 R40, [R122+0x10800] ;  /* 0x010800007a28783b */ /* 0x000e620000004200 */
[----:B------:R-:W-:Y:S01]  /*1be30*/  FFMA.FTZ R99, R99, R121, -R118 ;  /* 0x0000007963637223 */ /* 0x000fe20000010876 */
[----:B------:R-:W-:-:S05]  /*1be40*/  FADD.FTZ R126, R123, R126 ;  /* 0x0000007e7b7e7221 */ /* 0x000fca0000010000 */
[----:B------:R-:W-:Y:S01]  /*1be50*/  HMMA.16816.F32.BF16 R36, R44, R68, R36 ;  /* 0x000000442c24723c */ /* 0x000fe20000041824 */
[-CC-:B------:R-:W-:Y:S01]  /*1be60*/  FFMA.FTZ R69, R96, R121.reuse, -R118.reuse ;  /* 0x0000007960457223 */ /* 0x180fe20000010876 */
[----:B------:R-:W-:Y:S01]  /*1be70*/  FFMA.FTZ R68, R93, R121, -R118 ;  /* 0x000000795d447223 */ /* 0x000fe20000010876 */
[----:B------:R-:W-:Y:S01]  /*1be80*/  FADD.FTZ R140, R140, R137 ;  /* 0x000000898c8c7221 */ /* 0x000fe20000010000 */
[----:B------:R-:W-:Y:S01]  /*1be90*/  MUFU.EX2 R89, R89 ;  /* 0x0000005900597308 */ /* 0x000fe20000000800 */
[----:B------:R-:W-:Y:S02]  /*1bea0*/  FADD.FTZ R135, R135, R126 ;  /* 0x0000007e87877221 */ /* 0x000fe40000010000 */
[----:B------:R-:W-:-:S05]  /*1beb0*/  FADD.FTZ R139, R139, R140 ;  /* 0x0000008c8b8b7221 */ /* 0x000fca0000010000 */
[----:B------:R-:W-:Y:S01]  /*1bec0*/  MUFU.EX2 R92, R92 ;  /* 0x0000005c005c7308 */ /* 0x000fe20000000800 */
[----:B------:R-:W-:Y:S01]  /*1bed0*/  FADD.FTZ R135, R144, R135 ;  /* 0x0000008790877221 */ /* 0x000fe20000010000 */
[----:B------:R-:W-:-:S06]  /*1bee0*/  FADD.FTZ R142, R142, R139 ;  /* 0x0000008b8e8e7221 */ /* 0x000fcc0000010000 */
[----:B------:R-:W-:Y:S08]  /*1bef0*/  MUFU.EX2 R91, R91 ;  /* 0x0000005b005b7308 */ /* 0x000ff00000000800 */
[----:B------:R-:W-:Y:S08]  /*1bf00*/  MUFU.EX2 R90, R90 ;  /* 0x0000005a005a7308 */ /* 0x000ff00000000800 */
[----:B------:R-:W4:Y:S08]  /*1bf10*/  MUFU.EX2 R69, R69 ;  /* 0x0000004500457308 */ /* 0x000f300000000800 */
[----:B------:R-:W-:Y:S08]  /*1bf20*/  MUFU.EX2 R68, R68 ;  /* 0x0000004400447308 */ /* 0x000ff00000000800 */
[----:B------:R-:W5:Y:S08]  /*1bf30*/  MUFU.EX2 R71, R99 ;  /* 0x0000006300477308 */ /* 0x000f700000000800 */
[----:B------:R-:W3:Y:S01]  /*1bf40*/  MUFU.EX2 R70, R70 ;  /* 0x0000004600467308 */ /* 0x000ee20000000800 */
[----:B------:R-:W-:Y:S01]  /*1bf50*/  FADD.FTZ R146, R146, R135 ;  /* 0x0000008792927221 */ /* 0x000fe20000010000 */
[----:B------:R-:W-:Y:S01]  /*1bf60*/  FADD.FTZ R145, R145, R142 ;  /* 0x0000008e91917221 */ /* 0x000fe20000010000 */
[----:B--2---:R-:W-:Y:S02]  /*1bf70*/  HMMA.16816.F32.BF16 R20, R44, R56, R20 ;  /* 0x000000382c14723c */ /* 0x004fe40000041814 */
[----:B------:R-:W-:Y:S01]  /*1bf80*/  FADD.FTZ R146, R141, R146 ;  /* 0x000000928d927221 */ /* 0x000fe20000010000 */
[----:B------:R-:W-:Y:S01]  /*1bf90*/  FADD.FTZ R148, R148, R145 ;  /* 0x0000009194947221 */ /* 0x000fe20000010000 */
[----:B----4-:R-:W-:-:S02]  /*1bfa0*/  F2FP.BF16.F32.PACK_AB R56, R69, R90 ;  /* 0x0000005a4538723e */ /* 0x010fc400000010ff */
[----:B------:R-:W-:Y:S02]  /*1bfb0*/  F2FP.BF16.F32.PACK_AB R57, R92, R89 ;  /* 0x000000595c39723e */ /* 0x000fe400000010ff */
[----:B------:R-:W-:Y:S01]  /*1bfc0*/  HMMA.16816.F32.BF16 R16, R44, R58, R16 ;  /* 0x0000003a2c10723c */ /* 0x000fe20000041810 */
[----:B------:R-:W2:Y:S01]  /*1bfd0*/  LDSM.16.MT88.4 R44, [R120+0x10800] ;  /* 0x01080000782c783b */ /* 0x000ea20000004200 */
[----:B-----5:R-:W-:Y:S01]  /*1bfe0*/  F2FP.BF16.F32.PACK_AB R58, R71, R68 ;  /* 0x00000044473a723e */ /* 0x020fe200000010ff */
[----:B------:R-:W-:Y:S01]  /*1bff0*/  FADD.FTZ R143, R143, R146 ;  /* 0x000000928f8f7221 */ /* 0x000fe20000010000 */
[----:B------:R-:W-:Y:S01]  /*1c000*/  FADD.FTZ R147, R147, R148 ;  /* 0x0000009493937221 */ /* 0x000fe20000010000 */
[----:B---3--:R-:W-:Y:S02]  /*1c010*/  F2FP.BF16.F32.PACK_AB R59, R70, R91 ;  /* 0x0000005b463b723e */ /* 0x008fe400000010ff */
[----:B------:R-:W-:Y:S01]  /*1c020*/  FADD.FTZ R152, R152, R143 ;  /* 0x0000008f98987221 */ /* 0x000fe20000010000 */
[----:B------:R-:W-:Y:S01]  /*1c030*/  FADD.FTZ R150, R150, R147 ;  /* 0x0000009396967221 */ /* 0x000fe20000010000 */
[-C--:B------:R-:W-:Y:S01]  /*1c040*/  FFMA.FTZ R93, R100, R121.reuse, -R119 ;  /* 0x00000079645d7223 */ /* 0x080fe20000010877 */
[----:B------:R-:W-:Y:S01]  /*1c050*/  FFMA.FTZ R96, R98, R121, -R118 ;  /* 0x0000007962607223 */ /* 0x000fe20000010876 */
[----:B------:R-:W-:Y:S01]  /*1c060*/  FADD.FTZ R149, R149, R152 ;  /* 0x0000009895957221 */ /* 0x000fe20000010000 */
[----:B------:R-:W-:Y:S01]  /*1c070*/  HMMA.16816.F32.BF16 R12, R56, R52, R12 ;  /* 0x00000034380c723c */ /* 0x000fe2000004180c */
[----:B------:R-:W-:-:S02]  /*1c080*/  FADD.FTZ R153, R153, R150 ;  /* 0x0000009699997221 */ /* 0x000fc40000010000 */
[----:B------:R-:W-:Y:S01]  /*1c090*/  FADD.FTZ R154, R154, R149 ;  /* 0x000000959a9a7221 */ /* 0x000fe20000010000 */
[-CC-:B------:R-:W-:Y:S01]  /*1c0a0*/  FFMA.FTZ R94, R104, R121.reuse, -R119.reuse ;  /* 0x00000079685e7223 */ /* 0x180fe20000010877 */
[----:B------:R-:W-:-:S03]  /*1c0b0*/  FFMA.FTZ R95, R103, R121, -R119 ;  /* 0x00000079675f7223 */ /* 0x000fc60000010877 */
[C---:B------:R-:W-:Y:S01]  /*1c0c0*/  HMMA.16816.F32.BF16 R4, R56.reuse, R54, R4 ;  /* 0x000000363804723c */ /* 0x040fe20000041804 */
[----:B------:R-:W3:Y:S01]  /*1c0d0*/  LDSM.16.MT88.4 R52, [R62+0x10800] ;  /* 0x010800003e34783b */ /* 0x000ee20000004200 */
[----:B------:R-:W-:Y:S01]  /*1c0e0*/  FADD.FTZ R156, R156, R153 ;  /* 0x000000999c9c7221 */ /* 0x000fe20000010000 */
[----:B------:R-:W-:Y:S01]  /*1c0f0*/  FADD.FTZ R151, R151, R154 ;  /* 0x0000009a97977221 */ /* 0x000fe20000010000 */
[-CC-:B------:R-:W-:Y:S01]  /*1c100*/  FFMA.FTZ R97, R101, R121.reuse, -R118.reuse ;  /* 0x0000007965617223 */ /* 0x180fe20000010876 */
[----:B------:R-:W-:Y:S01]  /*1c110*/  FFMA.FTZ R99, R106, R121, -R118 ;  /* 0x000000796a637223 */ /* 0x000fe20000010876 */
[----:B------:R-:W-:Y:S02]  /*1c120*/  FADD.FTZ R155, R155, R156 ;  /* 0x0000009c9b9b7221 */ /* 0x000fe40000010000 */
[----:B-1----:R-:W-:Y:S01]  /*1c130*/  HMMA.16816.F32.BF16 R36, R56, R40, R36 ;  /* 0x000000283824723c */ /* 0x002fe20000041824 */
[----:B------:R-:W-:Y:S01]  /*1c140*/  FADD.FTZ R160, R160, R151 ;  /* 0x00000097a0a07221 */ /* 0x000fe20000010000 */
[----:B------:R-:W-:-:S06]  /*1c150*/  FADD.FTZ R158, R158, R155 ;  /* 0x0000009b9e9e7221 */ /* 0x000fcc0000010000 */
[C---:B------:R-:W-:Y:S01]  /*1c160*/  HMMA.16816.F32.BF16 R32, R56.reuse, R42, R32 ;  /* 0x0000002a3820723c */ /* 0x040fe20000041820 */
[----:B------:R-:W1:Y:S01]  /*1c170*/  LDSM.16.MT88.4 R40, [R124+0x11000] ;  /* 0x011000007c28783b */ /* 0x000e620000004200 */
[----:B------:R-:W-:Y:S01]  /*1c180*/  FADD.FTZ R157, R157, R160 ;  /* 0x000000a09d9d7221 */ /* 0x000fe20000010000 */
[----:B------:R-:W-:Y:S01]  /*1c190*/  FADD.FTZ R161, R161, R158 ;  /* 0x0000009ea1a17221 */ /* 0x000fe20000010000 */
[-C--:B------:R-:W-:Y:S01]  /*1c1a0*/  FFMA.FTZ R98, R108, R121.reuse, -R118 ;  /* 0x000000796c627223 */ /* 0x080fe20000010876 */
[-C--:B------:R-:W-:Y:S01]  /*1c1b0*/  FFMA.FTZ R100, R102, R121.reuse, -R119 ;  /* 0x0000007966647223 */ /* 0x080fe20000010877 */
[----:B------:R-:W-:Y:S01]  /*1c1c0*/  FADD.FTZ R162, R162, R157 ;  /* 0x0000009da2a27221 */ /* 0x000fe20000010000 */
[----:B------:R-:W-:Y:S01]  /*1c1d0*/  FADD.FTZ R170, R170, R161 ;  /* 0x000000a1aaaa7221 */ /* 0x000fe20000010000 */
[----:B------:R-:W-:Y:S01]  /*1c1e0*/  MUFU.EX2 R93, R93 ;  /* 0x0000005d005d7308 */ /* 0x000fe20000000800 */
[C---:B--2---:R-:W-:Y:S01]  /*1c1f0*/  HMMA.16816.F32.BF16 R28, R56.reuse, R44, R28 ;  /* 0x0000002c381c723c */ /* 0x044fe2000004181c */
[----:B------:R-:W-:Y:S01]  /*1c200*/  FADD.FTZ R159, R159, R162 ;  /* 0x000000a29f9f7221 */ /* 0x000fe20000010000 */
[----:B------:R-:W-:Y:S01]  /*1c210*/  FADD.FTZ R163, R163, R170 ;  /* 0x000000aaa3a37221 */ /* 0x000fe20000010000 */
[-C--:B------:R-:W-:Y:S01]  /*1c220*/  FFMA.FTZ R9, R9, R121.reuse, -R118 ;  /* 0x0000007909097223 */ /* 0x080fe20000010876 */
[-C--:B------:R-:W-:Y:S01]  /*1c230*/  FFMA.FTZ R48, R48, R121.reuse, -R119 ;  /* 0x0000007930307223 */ /* 0x080fe20000010877 */
[----:B------:R-:W-:Y:S02]  /*1c240*/  LDSM.16.MT88.4 R140, [R120+0x11800] ;  /* 0x01180000788c783b */ /* 0x000fe40000004200 */
[----:B------:R-:W2:Y:S01]  /*1c250*/  MUFU.EX2 R94, R94 ;  /* 0x0000005e005e7308 */ /* 0x000ea20000000800 */
[----:B------:R-:W-:Y:S01]  /*1c260*/  FADD.FTZ R212, R212, R159 ;  /* 0x0000009fd4d47221 */ /* 0x000fe20000010000 */
[----:B------:R-:W-:Y:S01]  /*1c270*/  FADD.FTZ R214, R214, R163 ;  /* 0x000000a3d6d67221 */ /* 0x000fe20000010000 */
[C---:B------:R-:W-:Y:S01]  /*1c280*/  HMMA.16816.F32.BF16 R24, R56.reuse, R46, R24 ;  /* 0x0000002e3818723c */ /* 0x040fe20000041818 */
[----:B------:R-:W4:Y:S04]  /*1c290*/  LDSM.16.MT88.4 R44, [R122+0x11000] ;  /* 0x011000007a2c783b */ /* 0x000f280000004200 */
[----:B------:R-:W-:Y:S08]  /*1c2a0*/  MUFU.EX2 R95, R95 ;  /* 0x0000005f005f7308 */ /* 0x000ff00000000800 */
[----:B------:R-:W-:Y:S01]  /*1c2b0*/  MUFU.EX2 R96, R96 ;  /* 0x0000006000607308 */ /* 0x000fe20000000800 */
[C---:B---3--:R-:W-:Y:S08]  /*1c2c0*/  HMMA.16816.F32.BF16 R20, R56.reuse, R52, R20 ;  /* 0x000000343814723c */ /* 0x048ff00000041814 */
[----:B------:R-:W-:Y:S01]  /*1c2d0*/  HMMA.16816.F32.BF16 R16, R56, R54, R16 ;  /* 0x000000363810723c */ /* 0x000fe20000041810 */
[----:B------:R-:W3:Y:S01]  /*1c2e0*/  MUFU.EX2 R97, R97 ;  /* 0x0000006100617308 */ /* 0x000ee20000000800 */
[----:B------:R-:W-:Y:S01]  /*1c2f0*/  FFMA.FTZ R101, R109, R121, -R119 ;  /* 0x000000796d657223 */ /* 0x000fe20000010877 */
[----:B------:R-:W-:Y:S06]  /*1c300*/  LDSM.16.MT88.4 R148, [R122+0x11800] ;  /* 0x011800007a94783b */ /* 0x000fec0000004200 */
[----:B------:R-:W-:Y:S08]  /*1c310*/  MUFU.EX2 R98, R98 ;  /* 0x0000006200627308 */ /* 0x000ff00000000800 */
[----:B------:R-:W5:Y:S08]  /*1c320*/  MUFU.EX2 R99, R99 ;  /* 0x0000006300637308 */ /* 0x000f700000000800 */
[----:B------:R-:W1:Y:S01]  /*1c330*/  MUFU.EX2 R100, R100 ;  /* 0x0000006400647308 */ /* 0x000e620000000800 */
[----:B------:R-:W-:Y:S01]  /*1c340*/  FADD.FTZ R169, R169, R212 ;  /* 0x000000d4a9a97221 */ /* 0x000fe20000010000 */
[----:B------:R-:W-:Y:S01]  /*1c350*/  FADD.FTZ R173, R173, R214 ;  /* 0x000000d6adad7221 */ /* 0x000fe20000010000 */
[----:B--2---:R-:W-:Y:S01]  /*1c360*/  F2FP.BF16.F32.PACK_AB R57, R94, R93 ;  /* 0x0000005d5e39723e */ /* 0x004fe200000010ff */
[----:B------:R-:W-:Y:S01]  /*1c370*/  LDSM.16.MT88.4 R156, [R124+0x11800] ;  /* 0x011800007c9c783b */ /* 0x000fe20000004200 */
[----:B------:R-:W-:Y:S01]  /*1c380*/  FADD.FTZ R202, R202, R169 ;  /* 0x000000a9caca7221 */ /* 0x000fe20000010000 */
[----:B------:R-:W-:Y:S01]  /*1c390*/  FADD.FTZ R206, R206, R173 ;  /* 0x000000adcece7221 */ /* 0x000fe20000010000 */
[----:B---3--:R-:W-:Y:S01]  /*1c3a0*/  F2FP.BF16.F32.PACK_AB R56, R97, R96 ;  /* 0x000000606138723e */ /* 0x008fe200000010ff */
[----:B------:R-:W-:Y:S01]  /*1c3b0*/  FFMA.FTZ R102, R110, R121, -R119 ;  /* 0x000000796e667223 */ /* 0x000fe20000010877 */
[----:B------:R-:W-:Y:S01]  /*1c3c0*/  FADD.FTZ R171, R171, R202 ;  /* 0x000000caabab7221 */ /* 0x000fe20000010000 */
[----:B------:R-:W-:Y:S01]  /*1c3d0*/  FADD.FTZ R103, R175, R206 ;  /* 0x000000ceaf677221 */ /* 0x000fe20000010000 */
[----:B-----5:R-:W-:Y:S01]  /*1c3e0*/  F2FP.BF16.F32.PACK_AB R58, R99, R98 ;  /* 0x00000062633a723e */ /* 0x020fe200000010ff */
[----:B------:R-:W-:Y:S01]  /*1c3f0*/  MUFU.EX2 R9, R9 ;  /* 0x0000000900097308 */ /* 0x000fe20000000800 */
[----:B------:R-:W-:Y:S01]  /*1c400*/  FADD.FTZ R200, R200, R171 ;  /* 0x000000abc8c87221 */ /* 0x000fe20000010000 */
[----:B------:R-:W-:Y:S01]  /*1c410*/  LDSM.16.MT88.4 R52, [R120+0x11000] ;  /* 0x011000007834783b */ /* 0x000fe20000004200 */
[----:B-1----:R-:W-:Y:S01]  /*1c420*/  F2FP.BF16.F32.PACK_AB R59, R100, R95 ;  /* 0x0000005f643b723e */ /* 0x002fe200000010ff */
[----:B------:R-:W-:Y:S01]  /*1c430*/  FADD.FTZ R103, R210, R103 ;  /* 0x00000067d2677221 */ /* 0x000fe20000010000 */
[----:B------:R-:W-:-:S05]  /*1c440*/  FADD.FTZ R179, R179, R200 ;  /* 0x000000c8b3b37221 */ /* 0x000fca0000010000 */
[----:B------:R-:W-:Y:S01]  /*1c450*/  HMMA.16816.F32.BF16 R12, R56, R40, R12 ;  /* 0x00000028380c723c */ /* 0x000fe2000004180c */
[----:B------:R-:W-:Y:S01]  /*1c460*/  FADD.FTZ R40, R198, R103 ;  /* 0x00000067c6287221 */ /* 0x000fe20000010000 */
[----:B------:R-:W-:-:S03]  /*1c470*/  FADD.FTZ R179, R194, R179 ;  /* 0x000000b3c2b37221 */ /* 0x000fc60000010000 */
[----:B------:R-:W-:Y:S01]  /*1c480*/  FADD.FTZ R40, R199, R40 ;  /* 0x00000028c7287221 */ /* 0x000fe20000010000 */
[----:B------:R-:W-:-:S03]  /*1c490*/  FADD.FTZ R196, R196, R179 ;  /* 0x000000b3c4c47221 */ /* 0x000fc60000010000 */
[----:B------:R-:W-:Y:S01]  /*1c4a0*/  FADD.FTZ R195, R195, R40 ;  /* 0x00000028c3c37221 */ /* 0x000fe20000010000 */
[----:B------:R-:W-:Y:S01]  /*1c4b0*/  FFMA.FTZ R103, R107, R121, -R119 ;  /* 0x000000796b677223 */ /* 0x000fe20000010877 */
[----:B------:R-:W-:Y:S01]  /*1c4c0*/  FADD.FTZ R197, R197, R196 ;  /* 0x000000c4c5c57221 */ /* 0x000fe20000010000 */
[----:B------:R-:W-:Y:S01]  /*1c4d0*/  HMMA.16816.F32.BF16 R4, R56, R42, R4 ;  /* 0x0000002a3804723c */ /* 0x000fe20000041804 */
[----:B------:R-:W-:Y:S01]  /*1c4e0*/  FADD.FTZ R107, R250, R195 ;  /* 0x000000c3fa6b7221 */ /* 0x000fe20000010000 */
[----:B------:R-:W1:Y:S01]  /*1c4f0*/  LDSM.16.MT88.4 R40, [R62+0x11000] ;  /* 0x011000003e28783b */ /* 0x000e620000004200 */
[----:B------:R-:W-:Y:S02]  /*1c500*/  FADD.FTZ R190, R190, R197 ;  /* 0x000000c5bebe7221 */ /* 0x000fe40000010000 */
[----:B------:R-:W-:Y:S02]  /*1c510*/  FADD.FTZ R104, R188, R107 ;  /* 0x0000006bbc687221 */ /* 0x000fe40000010000 */
[----:B------:R-:W-:-:S02]  /*1c520*/  FADD.FTZ R201, R201, R190 ;  /* 0x000000bec9c97221 */ /* 0x000fc40000010000 */
[----:B------:R-:W-:Y:S01]  /*1c530*/  FADD.FTZ R104, R191, R104 ;  /* 0x00000068bf687221 */ /* 0x000fe20000010000 */
[----:B----4-:R-:W-:Y:S01]  /*1c540*/  HMMA.16816.F32.BF16 R32, R56, R46, R32 ;  /* 0x0000002e3820723c */ /* 0x010fe20000041820 */
        /* <DEDUP_REMOVED lines=12> */
[C---:B------:R-:W-:Y:S01]  /*1c610*/  HMMA.16816.F32.BF16 R36, R56.reuse, R44, R36 ;  /* 0x0000002c3824723c */ /* 0x040fe20000041824 */
        /* <DEDUP_REMOVED lines=8> */
[----:B-1----:R-:W-:Y:S01]  /*1c6a0*/  HMMA.16816.F32.BF16 R20, R56, R40, R20 ;  /* 0x000000283814723c */ /* 0x002fe20000041814 */
[----:B------:R-:W-:-:S02]  /*1c6b0*/  FADD.FTZ R40, R168, R185 ;  /* 0x000000b9a8287221 */ /* 0x000fc40000010000 */
[----:B------:R-:W-:Y:S02]  /*1c6c0*/  FADD.FTZ R51, R51, R50 ;  /* 0x0000003233337221 */ /* 0x000fe40000010000 */
[----:B------:R-:W-:Y:S01]  /*1c6d0*/  MUFU.EX2 R102, R102 ;  /* 0x0000006600667308 */ /* 0x000fe20000000800 */
[----:B------:R-:W-:Y:S01]  /*1c6e0*/  FADD.FTZ R40, R65, R40 ;  /* 0x0000002841287221 */ /* 0x000fe20000010000 */
[----:B------:R-:W-:-:S06]  /*1c6f0*/  FADD.FTZ R72, R72, R51 ;  /* 0x0000003348487221 */ /* 0x000fcc0000010000 */
[----:B------:R-:W-:Y:S08]  /*1c700*/  MUFU.EX2 R103, R103 ;  /* 0x0000006700677308 */ /* 0x000ff00000000800 */
[----:B------:R-:W-:Y:S08]  /*1c710*/  MUFU.EX2 R44, R44 ;  /* 0x0000002c002c7308 */ /* 0x000ff00000000800 */
[----:B------:R-:W1:Y:S08]  /*1c720*/  MUFU.EX2 R45, R45 ;  /* 0x0000002d002d7308 */ /* 0x000e700000000800 */
[----:B------:R-:W2:Y:S08]  /*1c730*/  MUFU.EX2 R46, R46 ;  /* 0x0000002e002e7308 */ /* 0x000eb00000000800 */
[----:B------:R-:W3:Y:S01]  /*1c740*/  MUFU.EX2 R48, R48 ;  /* 0x0000003000307308 */ /* 0x000ee20000000800 */
[----:B------:R-:W-:Y:S01]  /*1c750*/  FADD.FTZ R205, R205, R40 ;  /* 0x00000028cdcd7221 */ /* 0x000fe20000010000 */
[----:B------:R-:W-:-:S03]  /*1c760*/  FADD.FTZ R73, R73, R72 ;  /* 0x0000004849497221 */ /* 0x000fc60000010000 */
[----:B------:R-:W-:Y:S01]  /*1c770*/  FADD.FTZ R74, R74, R205 ;  /* 0x000000cd4a4a7221 */ /* 0x000fe20000010000 */
[----:B------:R-:W-:Y:S01]  /*1c780*/  FADD.FTZ R76, R76, R73 ;  /* 0x000000494c4c7221 */ /* 0x000fe20000010000 */
[----:B-1----:R-:W-:Y:S02]  /*1c790*/  F2FP.BF16.F32.PACK_AB R132, R45, R44 ;  /* 0x0000002c2d84723e */ /* 0x002fe400000010ff */
[----:B------:R-:W-:Y:S01]  /*1c7a0*/  F2FP.BF16.F32.PACK_AB R133, R102, R101 ;  /* 0x000000656685723e */ /* 0x000fe200000010ff */
[----:B------:R-:W-:Y:S01]  /*1c7b0*/  FADD.FTZ R75, R75, R74 ;  /* 0x0000004a4b4b7221 */ /* 0x000fe20000010000 */
[----:B--2---:R-:W-:Y:S01]  /*1c7c0*/  F2FP.BF16.F32.PACK_AB R134, R9, R46 ;  /* 0x0000002e0986723e */ /* 0x004fe200000010ff */
[----:B------:R-:W-:Y:S01]  /*1c7d0*/  FADD.FTZ R77, R77, R76 ;  /* 0x0000004c4d4d7221 */ /* 0x000fe20000010000 */
[----:B---3--:R-:W-:Y:S01]  /*1c7e0*/  F2FP.BF16.F32.PACK_AB R135, R48, R103 ;  /* 0x000000673087723e */ /* 0x008fe200000010ff */
        /* <DEDUP_REMOVED lines=39> */
[----:B------:R2:W-:Y:S04]  /*1ca60*/  STL [R1+0x4], R249 ;  /* 0x000004f901007387 */ /* 0x0005e80000100800 */
[----:B------:R2:W-:Y:S03]  /*1ca70*/  STL [R1], R251 ;  /* 0x000000fb01007387 */ /* 0x0005e60000100800 */
[----:B------:R-:W-:Y:S01]  /*1ca80*/  HMMA.16816.F32.BF16 R16, R56, R42, R16 ;  /* 0x0000002a3810723c */ /* 0x000fe20000041810 */
[----:B------:R-:W-:Y:S01]  /*1ca90*/  ISETP.GT.AND P0, PT, R83, R226, PT ;  /* 0x000000e25300720c */ /* 0x000fe20003f04270 */
[----:B------:R-:W-:Y:S06]  /*1caa0*/  BSSY B2, `(.L_x_7176) ;  /* 0x0000acd000027945 */ /* 0x000fec0003800000 */
        /* <DEDUP_REMOVED lines=78> */
.L_x_7179:
        /* <DEDUP_REMOVED lines=8> */
.L_x_7180:
[----:B------:R-:W-:Y:S05]  /*1d010*/  BSYNC.RECONVERGENT B0 ;  /* 0x0000000000007941 */ /* 0x000fea0003800200 */
.L_x_7178:
        /* <DEDUP_REMOVED lines=18> */
[----:B------:R-:W-:Y:S04]  /*1d140*/  @P0 STS.128 [R60+0xa000], RZ ;  /* 0x00a000ff3c000388 */ /* 0x000fe80000000c00 */
        /* <DEDUP_REMOVED lines=18> */
[----:B------:R-:W-:Y:S01]  /*1d270*/  IMAD.X R27, R25, 0x1, R4, P3 ;  /* 0x00000001191b7824 */ /* 0x000fe200018e0604 */
[----:B------:R-:W-:Y:S01]  /*1d280*/  @!PT LDS RZ, [RZ] ;  /* 0x00000000fffff984 */ /* 0x000fe20000000800 */
[----:B------:R-:W-:Y:S01]  /*1d290*/  @!PT LDS RZ, [RZ] ;  /* 0x00000000fffff984 */ /* 0x000fe20000000800 */
[----:B------:R-:W-:Y:S01]  /*1d2a0*/  @!PT LDS RZ, [RZ] ;  /* 0x00000000fffff984 */ /* 0x000fe20000000800 */
[----:B------:R-:W-:Y:S01]  /*1d2b0*/  @!P0 LDGSTS.E.BYPASS.LTC128B.128 [R60+0xb800], desc[UR4][R6.64] ;  /* 0x0b800000063c8fae */ /* 0x000fe2000b981a04 */
[----:B-1----:R-:W-:-:S03]  /*1d2c0*/  IADD3 R14, P3, PT, R26, R5, RZ ;  /* 0x000000051a0e7210 */ /* 0x002fc60007f7e0ff */
[----:B------:R-:W-:Y:S02]  /*1d2d0*/  @P0 STS.128 [R60+0xb800], RZ ;  /* 0x00b800ff3c000388 */ /* 0x000fe40000000c00 */
[----:B------:R-:W-:Y:S02]  /*1d2e0*/  IMAD.X R15, R27, 0x1, R4, P3 ;  /* 0x000000011b0f7824 */ /* 0x000fe400018e0604 */
[----:B------:R-:W-:Y:S01]  /*1d2f0*/  @!PT LDS RZ, [RZ] ;  /* 0x00000000fffff984 */ /* 0x000fe20000000800 */
[----:B------:R-:W-:Y:S01]  /*1d300*/  @!PT LDS RZ, [RZ] ;  /* 0x00000000fffff984 */ /* 0x000fe20000000800 */
[----:B------:R-:W-:Y:S01]  /*1d310*/  @!PT LDS RZ, [RZ] ;  /* 0x00000000fffff984 */ /* 0x000fe20000000800 */
[----:B------:R-:W-:Y:S04]  /*1d320*/  @!P0 LDGSTS.E.BYPASS.LTC128B.128 [R60+0xc000], desc[UR4][R18.64] ;  /* 0x0c000000123c8fae */ /* 0x000fe8000b981a04 */
[----:B------:R-:W-:Y:S01]  /*1d330*/  @P0 STS.128 [R60+0xc000], RZ ;  /* 0x00c000ff3c000388 */ /* 0x000fe20000000c00 */
[----:B--2---:R-:W-:-:S03]  /*1d340*/  IADD3 R12, P3, PT, R14, R5, RZ ;  /* 0x000000050e0c7210 */ /* 0x004fc60007f7e0ff */
[----:B------:R-:W-:Y:S01]  /*1d350*/  @!PT LDS RZ, [RZ] ;  /* 0x00000000fffff984 */ /* 0x000fe20000000800 */
[----:B------:R-:W-:Y:S01]  /*1d360*/  @!PT LDS RZ, [RZ] ;  /* 0x00000000fffff984 */ /* 0x000fe20000000800 */
[----:B------:R-:W-:Y:S01]  /*1d370*/  @!PT LDS RZ, [RZ] ;  /* 0x00000000fffff984 */ /* 0x000fe20000000800 */
[----:B------:R1:W-:Y:S02]  /*1d380*/  @!P0 LDGSTS.E.BYPASS.LTC128B.128 [R60+0xc800], desc[UR4][R16.64] ;  /* 0x0c800000103c8fae */ /* 0x0003e4000b981a04 */
[----:B------:R-:W-:Y:S02]  /*1d390*/  IMAD.X R13, R15, 0x1, R4, P3 ;  /* 0x000000010f0d7824 */ /* 0x000fe400018e0604 */
[----:B------:R-:W-:Y:S01]  /*1d3a0*/  @P0 STS.128 [R60+0xc800], RZ ;  /* 0x00c800ff3c000388 */ /* 0x000fe20000000c00 */
[----:B------:R-:W-:-:S03]  /*1d3b0*/  IADD3 R28, P3, PT, R12, R5, RZ ;  /* 0x000000050c1c7210 */ /* 0x000fc60007f7e0ff */
[----:B------:R-:W-:Y:S01]  /*1d3c0*/  @!PT LDS RZ, [RZ] ;  /* 0x00000000fffff984 */ /* 0x000fe20000000800 */
[----:B------:R-:W-:Y:S01]  /*1d3d0*/  @!PT LDS RZ, [RZ] ;  /* 0x00000000fffff984 */ /* 0x000fe20000000800 */
[----:B------:R-:W-:Y:S01]  /*1d3e0*/  @!PT LDS RZ, [RZ] ;  /* 0x00000000fffff984 */ /* 0x000fe20000000800 */
[----:B------:R-:W-:Y:S02]  /*1d3f0*/  @!P0 LDGSTS.E.BYPASS.LTC128B.128 [R60+0xd000], desc[UR4][R10.64] ;  /* 0x0d0000000a3c8fae */ /* 0x000fe4000b981a04 */
[----:B------:R-:W-:Y:S02]  /*1d400*/  IMAD.X R29, R13, 0x1, R4, P3 ;  /* 0x000000010d1d7824 */ /* 0x000fe400018e0604 */
        /* <DEDUP_REMOVED lines=10> */
[----:B-1----:R-:W-:-:S03]  /*1d4b0*/  IADD3 R16, P4, PT, R28, R5, RZ ;  /* 0x000000051c107210 */ /* 0x002fc60007f9e0ff */
[----:B------:R-:W-:Y:S01]  /*1d4c0*/  @P0 STS.128 [R60+0xe000], RZ ;  /* 0x00e000ff3c000388 */ /* 0x000fe20000000c00 */
[----:B------:R-:W-:-:S03]  /*1d4d0*/  @!P0 IADD3 R18, P3, PT, R16, R5, RZ ;  /* 0x0000000510128210 */ /* 0x000fc60007f7e0ff */
[----:B------:R-:W-:Y:S01]  /*1d4e0*/  @!PT LDS RZ, [RZ] ;  /* 0x00000000fffff984 */ /* 0x000fe20000000800 */
[----:B------:R-:W-:Y:S01]  /*1d4f0*/  @!PT LDS RZ, [RZ] ;  /* 0x00000000fffff984 */ /* 0x000fe20000000800 */
[----:B------:R-:W-:Y:S01]  /*1d500*/  @!PT LDS RZ, [RZ] ;  /* 0x00000000fffff984 */ /* 0x000fe20000000800 */
[----:B------:R-:W-:Y:S01]  /*1d510*/  @!P0 LDGSTS.E.BYPASS.LTC128B.128 [R60+0xe800], desc[UR4][R24.64] ;  /* 0x0e800000183c8fae */ /* 0x000fe2000b981a04 */
[----:B------:R-:W-:-:S03]  /*1d520*/  IMAD.X R17, R29, 0x1, R4, P4 ;  /* 0x000000011d117824 */ /* 0x000fc600020e0604 */
        /* <DEDUP_REMOVED lines=32> */
[----:B------:R-:W3:Y:S01]  /*1d730*/  LD.E R62, desc[UR4][R164.64+0x18c] ;  /* 0x00018c04a43e7980 */ /* 0x000ee2000c101900 */
[----:B------:R-:W-:Y:S03]  /*1d740*/  BSSY.RECONVERGENT B1, `(.L_x_7181) ;  /* 0x00006f3000017945 */ /* 0x000fe60003800200 */
[----:B------:R-:W-:Y:S04]  /*1d750*/  LDSM.16.M88.4 R4, [R8] ;  /* 0x000000000804783b */ /* 0x000fe80000000200 */
[----:B------:R-:W4:Y:S04]  /*1d760*/  LDSM.16.M88.4 R124, [R208+0x2000] ;  /* 0x00200000d07c783b */ /* 0x000f280000000200 */
[----:B------:R-:W5:Y:S04]  /*1d770*/  LDSM.16.M88.4 R116, [R208+0x2800] ;  /* 0x00280000d074783b */ /* 0x000f680000000200 */
        /* <DEDUP_REMOVED lines=8> */
[----:B------:R-:W2:Y:S01]  /*1d800*/  LDSM.16.M88.4 R36, [R208+0x7000] ;  /* 0x00700000d024783b */ /* 0x000ea20000000200 */
[C---:B----4-:R-:W-:Y:S03]  /*1d810*/  HMMA.16816.F32.BF16 R128, R4.reuse, R124, RZ ;  /* 0x0000007c0480723c */ /* 0x050fe600000418ff */
[----:B-1----:R-:W1:Y:S04]  /*1d820*/  LDSM.16.M88.4 R28, [R208+0x7800] ;  /* 0x00780000d01c783b */ /* 0x002e680000000200 */
[----:B------:R-:W4:Y:S01]  /*1d830*/  LDSM.16.M88.4 R20, [R208+0x8000] ;  /* 0x00800000d014783b */ /* 0x000f220000000200 */
[C---:B-----5:R-:W-:Y:S03]  /*1d840*/  HMMA.16816.F32.BF16 R120, R4.reuse, R116, RZ ;  /* 0x000000740478723c */ /* 0x060fe600000418ff */
[----:B------:R-:W5:Y:S04]  /*1d850*/  LDSM.16.M88.4 R188, [R208+0x8800] ;  /* 0x00880000d0bc783b */ /* 0x000f680000000200 */
[----:B------:R-:W5:Y:S01]  /*1d860*/  LDSM.16.M88.4 R180, [R208+0x9000] ;  /* 0x00900000d0b4783b */ /* 0x000f620000000200 */
[C---:B--2---:R-:W-:Y:S03]  /*1d870*/  HMMA.16816.F32.BF16 R112, R4.reuse, R108, RZ ;  /* 0x0000006c0470723c */ /* 0x044fe600000418ff */
[----:B------:R-:W2:Y:S04]  /*1d880*/  LDSM.16.M88.4 R8, [R208+0x9800] ;  /* 0x00980000d008783b */ /* 0x000ea80000000200 */
[----:B------:R-:W-:Y:S01]  /*1d890*/  LDSM.16.M88.4 R204, [R204] ;  /* 0x00000000cccc783b */ /* 0x000fe20000000200 */
[C---:B------:R-:W-:Y:S03]  /*1d8a0*/  HMMA.16816.F32.BF16 R104, R4.reuse, R100, RZ ;  /* 0x000000640468723c */ /* 0x040fe600000418ff */
[----:B------:R-:W2:Y:S04]  /*1d8b0*/  LDSM.16.M88.4 R172, [R67+0x2000] ;  /* 0x0020000043ac783b */ /* 0x000ea80000000200 */
[----:B------:R-:W2:Y:S01]  /*1d8c0*/  LDSM.16.M88.4 R12, [R67+0x2800] ;  /* 0x00280000430c783b */ /* 0x000ea20000000200 */
[C---:B------:R-:W-:Y:S03]  /*1d8d0*/  HMMA.16816.F32.BF16 R96, R4.reuse, R92, RZ ;  /* 0x0000005c0460723c */ /* 0x040fe600000418ff */
[----:B------:R-:W2:Y:S04]  /*1d8e0*/  LDSM.16.M88.4 R16, [R67+0x4800] ;  /* 0x004800004310783b */ /* 0x000ea80000000200 */
        /* <DEDUP_REMOVED lines=8> */
[----:B------:R-:W0:Y:S05]  /*1d970*/  LDGDEPBAR ;  /* 0x00000000000079af */ /* 0x000e2a0000000000 */
[C---:B------:R-:W-:Y:S08]  /*1d980*/  HMMA.16816.F32.BF16 R56, R4.reuse, R52, RZ ;  /* 0x000000340438723c */ /* 0x040ff000000418ff */
[C---:B------:R-:W-:Y:S08]  /*1d990*/  HMMA.16816.F32.BF16 R48, R4.reuse, R44, RZ ;  /* 0x0000002c0430723c */ /* 0x040ff000000418ff */
[C---:B------:R-:W-:Y:S08]  /*1d9a0*/  HMMA.16816.F32.BF16 R40, R4.reuse, R36, RZ ;  /* 0x000000240428723c */ /* 0x040ff000000418ff */
[C---:B-1----:R-:W-:Y:S08]  /*1d9b0*/  HMMA.16816.F32.BF16 R32, R4.reuse, R28, RZ ;  /* 0x0000001c0420723c */ /* 0x042ff000000418ff */
[C---:B----4-:R-:W-:Y:S08]  /*1d9c0*/  HMMA.16816.F32.BF16 R24, R4.reuse, R20, RZ ;  /* 0x000000140418723c */ /* 0x050ff000000418ff */
        /* <DEDUP_REMOVED lines=34> */
[----:B------:R-:W3:Y:S07]  /*1dbf0*/  LDSM.16.M88.4 R168, [R67+0x6800] ;  /* 0x0068000043a8783b */ /* 0x000eee0000000200 */
[C---:B--2---:R-:W-:Y:S08]  /*1dc00*/  HMMA.16816.F32.BF16 R56, R204.reuse, R172, R56 ;  /* 0x000000accc38723c */ /* 0x044ff00000041838 */
[C---:B------:R-:W-:Y:S01]  /*1dc10*/  HMMA.16816.F32.BF16 R52, R204.reuse, R174, R52 ;  /* 0x000000aecc34723c */ /* 0x040fe20000041834 */
[----:B------:R-:W2:Y:S07]  /*1dc20*/  LDSM.16.M88.4 R172, [R220] ;  /* 0x00000000dcac783b */ /* 0x000eae0000000200 */
[C---:B----4-:R-:W-:Y:S08]  /*1dc30*/  HMMA.16816.F32.BF16 R72, R204.reuse, R12, R72 ;  /* 0x0000000ccc48723c */ /* 0x050ff00000041848 */
[C---:B------:R-:W-:Y:S01]  /*1dc40*/  HMMA.16816.F32.BF16 R68, R204.reuse, R14, R68 ;  /* 0x0000000ecc44723c */ /* 0x040fe20000041844 */
[----:B------:R-:W4:Y:S07]  /*1dc50*/  LDSM.16.M88.4 R12, [R67+0x8000] ;  /* 0x00800000430c783b */ /* 0x000f2e0000000200 */
[C---:B-----5:R-:W-:Y:S08]  /*1dc60*/  HMMA.16816.F32.BF16 R40, R204.reuse, R16, R40 ;  /* 0x00000010cc28723c */ /* 0x060ff00000041828 */
[C---:B------:R-:W-:Y:S01]  /*1dc70*/  HMMA.16816.F32.BF16 R36, R204.reuse, R18, R36 ;  /* 0x00000012cc24723c */ /* 0x040fe20000041824 */
[----:B------:R-:W-:Y:S07]  /*1dc80*/  LDSM.16.M88.4 R16, [R218] ;  /* 0x00000000da10783b */ /* 0x000fee0000000200 */
[C---:B-1----:R-:W-:Y:S08]  /*1dc90*/  HMMA.16816.F32.BF16 R32, R204.reuse, R8, R32 ;  /* 0x00000008cc20723c */ /* 0x042ff00000041820 */
[C---:B------:R-:W-:Y:S01]  /*1dca0*/  HMMA.16816.F32.BF16 R28, R204.reuse, R10, R28 ;  /* 0x0000000acc1c723c */ /* 0x040fe2000004181c */
[----:B------:R-:W1:Y:S07]  /*1dcb0*/  LDSM.16.M88.4 R8, [R167+0x9800] ;  /* 0x00980000a708783b */ /* 0x000e6e0000000200 */
[C---:B------:R-:W-:Y:S08]  /*1dcc0*/  HMMA.16816.F32.BF16 R4, R204.reuse, R214, R4 ;  /* 0x000000d6cc04723c */ /* 0x040ff00000041804 */
[C---:B---3--:R-:W-:Y:S08]  /*1dcd0*/  HMMA.16816.F32.BF16 R48, R204.reuse, R168, R48 ;  /* 0x000000a8cc30723c */ /* 0x048ff00000041830 */
[----:B------:R-:W-:Y:S01]  /*1dce0*/  HMMA.16816.F32.BF16 R44, R204, R170, R44 ;  /* 0x000000aacc2c723c */ /* 0x000fe2000004182c */
[----:B------:R-:W3:Y:S07]  /*1dcf0*/  LDSM.16.M88.4 R168, [R166+0x2000] ;  /* 0x00200000a6a8783b */ /* 0x000eee0000000200 */
[----:B--2---:R-:W-:Y:S08]  /*1dd00*/  HMMA.16816.F32.BF16 R4, R172, R210, R4 ;  /* 0x000000d2ac04723c */ /* 0x004ff00000041804 */
[C---:B----4-:R-:W-:Y:S08]  /*1dd10*/  HMMA.16816.F32.BF16 R24, R204.reuse, R12, R24 ;  /* 0x0000000ccc18723c */ /* 0x050ff00000041818 */
[----:B------:R-:W-:Y:S01]  /*1dd20*/  HMMA.16816.F32.BF16 R20, R204, R14, R20 ;  /* 0x0000000ecc14723c */ /* 0x000fe20000041814 */
[----:B------:R-:W2:Y:S07]  /*1dd30*/  LDSM.16.M88.4 R12, [R167+0x2000] ;  /* 0x00200000a70c783b */ /* 0x000eae0000000200 */
[----:B-1----:R-:W-:Y:S01]  /*1dd40*/  HMMA.16816.F32.BF16 R4, R16, R10, R4 ;  /* 0x0000000a1004723c */ /* 0x002fe20000041804 */
[----:B------:R-:W-:-:S02]  /*1dd50*/  IMAD.SHL.U32 R11, R61, 0x100, RZ ;  /* 0x000001003d0b7824 */ /* 0x000fc400078e00ff */
[----:B------:R-:W-:-:S03]  /*1dd60*/  VIADD R10, R244, 0x8 ;  /* 0x00000008f40a7836 */ /* 0x000fc60000000000 */
[----:B------:R-:W-:Y:S02]  /*1dd70*/  LOP3.LUT R11, R11, R64, RZ, 0xfc, !PT ;  /* 0x000000400b0b7212 */ /* 0x000fe400078efcff */
[----:B------:R-:W-:Y:S03]  /*1dd80*/  HMMA.16816.F32.BF16 R112, R204, R200, R112 ;  /* 0x000000c8cc70723c */ /* 0x000fe60000041870 */
[----:B------:R-:W-:-:S05]  /*1dd90*/  VIADD R65, R11, 0xfffffef9 ;  /* 0xfffffef90b417836 */ /* 0x000fca0000000000 */
[----:B---3--:R-:W-:Y:S01]  /*1dda0*/  HMMA.16816.F32.BF16 R128, R172, R168, R128 ;  /* 0x000000a8ac80723c */ /* 0x008fe20000041880 */
[----:B------:R-:W-:Y:S02]  /*1ddb0*/  ISETP.GE.AND P3, PT, R65, R248, PT ;  /* 0x000000f84100720c */ /* 0x000fe40003f66270 */
[-C--:B------:R-:W-:Y:S01]  /*1ddc0*/  FMUL.FTZ R60, R5, R62.reuse ;  /* 0x0000003e053c7220 */ /* 0x080fe20000410000 */
[----:B------:R-:W-:Y:S01]  /*1ddd0*/  IMAD.IADD R5, R11, 0x1, R236 ;  /* 0x000000010b057824 */ /* 0x000fe200078e02ec */
[C---:B------:R-:W-:Y:S01]  /*1dde0*/  ISETP.GE.AND P5, PT, R65.reuse, R247, PT ;  /* 0x000000f74100720c */ /* 0x040fe20003fa6270 */
[----:B------:R-:W-:Y:S01]  /*1ddf0*/  FMUL.FTZ R6, R6, R62 ;  /* 0x0000003e06067220 */ /* 0x000fe20000410000 */
[C---:B------:R-:W-:Y:S01]  /*1de00*/  ISETP.GE.AND P6, PT, R65.reuse, R245, PT ;  /* 0x000000f54100720c */ /* 0x040fe20003fc6270 */
[----:B------:R-:W-:Y:S01]  /*1de10*/  HMMA.16816.F32.BF16 R108, R204, R202, R108 ;  /* 0x000000cacc6c723c */ /* 0x000fe2000004186c */
[----:B------:R-:W1:Y:S01]  /*1de20*/  LDSM.16.M88.4 R200, [R67+0x8800] ;  /* 0x0088000043c8783b */ /* 0x000e620000000200 */
[----:B------:R-:W3:Y:S01]  /*1de30*/  MUFU.TANH R60, R60 ;  /* 0x0000003c003c7308 */ /* 0x000ee20000002400 */
[----:B------:R-:W-:-:S02]  /*1de40*/  ISETP.GE.AND P4, PT, R65, R246, PT ;  /* 0x000000f64100720c */ /* 0x000fc40003f86270 */
[----:B------:R-:W-:-:S03]  /*1de50*/  IADD3 R65, PT, PT, R244, 0x200, -R5 ;  /* 0x00000200f4417810 */ /* 0x000fc60007ffe805 */
[----:B------:R-:W-:Y:S01]  /*1de60*/  HMMA.16816.F32.BF16 R104, R204, R196, R104 ;  /* 0x000000c4cc68723c */ /* 0x000fe20000041868 */
[----:B------:R-:W-:Y:S01]  /*1de70*/  IABS R65, R65 ;  /* 0x0000004100417213 */ /* 0x000fe20000000000 */
[----:B------:R-:W-:Y:S06]  /*1de80*/  MUFU.TANH R6, R6 ;  /* 0x0000000600067308 */ /* 0x000fec0000002400 */
[----:B--2---:R-:W-:Y:S01]  /*1de90*/  HMMA.16816.F32.BF16 R128, R16, R12, R128 ;  /* 0x0000000c1080723c */ /* 0x004fe20000041880 */
[--C-:B------:R-:W-:Y:S02]  /*1dea0*/  IADD3 R12, PT, PT, R244, 0x107, -R5.reuse ;  /* 0x00000107f40c7810 */ /* 0x100fe40007ffe805 */
[----:B------:R-:W-:-:S04]  /*1deb0*/  IADD3 R13, PT, PT, R10, 0x107, -R5 ;  /* 0x000001070a0d7810 */ /* 0x000fc80007ffe805 */
[----:B------:R-:W-:Y:S01]  /*1dec0*/  IABS R13, R13 ;  /* 0x0000000d000d7213 */ /* 0x000fe20000000000 */
[----:B------:R-:W-:Y:S01]  /*1ded0*/  HMMA.16816.F32.BF16 R100, R204, R198, R100 ;  /* 0x000000c6cc64723c */ /* 0x000fe20000041864 */
[----:B------:R2:W4:Y:S07]  /*1dee0*/  LDSM.16.M88.4 R196, [R67+0x9000] ;  /* 0x0090000043c4783b */ /* 0x00052e0000000200 */
[----:B------:R-:W-:Y:S03]  /*1def0*/  HMMA.16816.F32.BF16 R124, R172, R170, R124 ;  /* 0x000000aaac7c723c */ /* 0x000fe6000004187c */
[-C--:B------:R-:W-:Y:S01]  /*1df00*/  FMUL.FTZ R128, R128, R62.reuse ;  /* 0x0000003e80807220 */ /* 0x080fe20000410000 */
[-C--:B------:R-:W-:Y:S01]  /*1df10*/  FMUL.FTZ R130, R130, R62.reuse ;  /* 0x0000003e82827220 */ /* 0x080fe20000410000 */
[-C--:B------:R-:W-:Y:S01]  /*1df20*/  FMUL.FTZ R129, R129, R62.reuse ;  /* 0x0000003e81817220 */ /* 0x080fe20000410000 */
[----:B------:R-:W-:-:S02]  /*1df30*/  FMUL.FTZ R131, R131, R62 ;  /* 0x0000003e83837220 */ /* 0x000fc40000410000 */
[----:B------:R-:W-:Y:S01]  /*1df40*/  HMMA.16816.F32.BF16 R176, R204, R212, R176 ;  /* 0x000000d4ccb0723c */ /* 0x000fe200000418b0 */
[----:B------:R-:W-:Y:S01]  /*1df50*/  MUFU.TANH R128, R128 ;  /* 0x0000008000807308 */ /* 0x000fe20000002400 */
[----:B--2---:R-:W-:Y:S01]  /*1df60*/  FMUL.FTZ R67, R7, R62 ;  /* 0x0000003e07437220 */ /* 0x004fe20000410000 */
[----:B------:R-:W-:-:S06]  /*1df70*/  IABS R7, R12 ;  /* 0x0000000c00077213 */ /* 0x000fcc0000000000 */
[----:B------:R-:W-:Y:S01]  /*1df80*/  MUFU.TANH R130, R130 ;  /* 0x0000008200827308 */ /* 0x000fe20000002400 */
[----:B-1----:R-:W-:Y:S01]  /*1df90*/  HMMA.16816.F32.BF16 R192, R204, R200, R192 ;  /* 0x000000c8ccc0723c */ /* 0x002fe200000418c0 */
[----:B------:R-:W-:Y:S02]  /*1dfa0*/  IMAD.MOV.U32 R168, RZ, RZ, R7 ;  /* 0x000000ffffa87224 */ /* 0x000fe400078e0007 */
[----:B------:R-:W-:-:S04]  /*1dfb0*/  IMAD.MOV.U32 R7, RZ, RZ, R13 ;  /* 0x000000ffff077224 */ /* 0x000fc800078e000d */
[----:B------:R-:W1:Y:S01]  /*1dfc0*/  MUFU.TANH R12, R67 ;  /* 0x00000043000c7308 */ /* 0x000e620000002400 */
[----:B------:R-:W-:Y:S01]  /*1dfd0*/  I2FP.F32.S32 R13, R168 ;  /* 0x000000a8000d7245 */ /* 0x000fe20000201400 */
[----:B------:R-:W-:Y:S01]  /*1dfe0*/  HMMA.16816.F32.BF16 R124, R16, R14, R124 ;  /* 0x0000000e107c723c */ /* 0x000fe2000004187c */
[----:B------:R-:W-:Y:S01]  /*1dff0*/  I2FP.F32.S32 R7, R7 ;  /* 0x0000000700077245 */ /* 0x000fe20000201400 */
[----:B------:R-:W2:Y:S02]  /*1e000*/  LDSM.16.M88.4 R168, [R166+0x2800] ;  /* 0x00280000a6a8783b */ /* 0x000ea40000000200 */
[----:B---3--:R-:W-:Y:S01]  /*1e010*/  FFMA.FTZ R60, -R239, R13, R60 ;  /* 0x0000000def3c7223 */ /* 0x008fe2000001013c */
[----:B------:R-:W-:-:S03]  /*1e020*/  VIADD R13, R11, 0xfffffe00 ;  /* 0xfffffe000b0d7836 */ /* 0x000fc60000000000 */
[C---:B----4-:R-:W-:Y:S01]  /*1e030*/  HMMA.16816.F32.BF16 R184, R204.reuse, R196, R184 ;  /* 0x000000c4ccb8723c */ /* 0x050fe200000418b8 */
[----:B------:R-:W-:Y:S01]  /*1e040*/  FSEL R60, R60, -INF , P3 ;  /* 0xff8000003c3c7808 */ /* 0x000fe20001800000 */
[----:B------:R3:W-:Y:S01]  /*1e050*/  MUFU.TANH R196, R129 ;  /* 0x0000008100c47308 */ /* 0x0007e20000002400 */
[----:B------:R-:W-:Y:S02]  /*1e060*/  ISETP.GE.AND P3, PT, R13, R248, PT ;  /* 0x000000f80d00720c */ /* 0x000fe40003f66270 */
[----:B------:R-:W-:Y:S01]  /*1e070*/  FSEL R60, R60, -INF , !P6 ;  /* 0xff8000003c3c7808 */ /* 0x000fe20007000000 */
[----:B-1----:R-:W-:Y:S01]  /*1e080*/  FFMA.FTZ R7, -R239, R7, R12 ;  /* 0x00000007ef077223 */ /* 0x002fe2000001010c */
[----:B------:R-:W-:Y:S01]  /*1e090*/  IADD3 R12, PT, PT, R10, 0x200, -R5 ;  /* 0x000002000a0c7810 */ /* 0x000fe20007ffe805 */
[----:B------:R-:W-:Y:S01]  /*1e0a0*/  HMMA.16816.F32.BF16 R180, R204, R198, R180 ;  /* 0x000000c6ccb4723c */ /* 0x000fe200000418b4 */
[----:B------:R-:W-:Y:S02]  /*1e0b0*/  ISETP.GE.AND P6, PT, R13, R245, PT ;  /* 0x000000f50d00720c */ /* 0x000fe40003fc6270 */
[-C--:B------:R-:W-:Y:S01]  /*1e0c0*/  FMUL.FTZ R124, R124, R62.reuse ;  /* 0x0000003e7c7c7220 */ /* 0x080fe20000410000 */
[----:B------:R-:W-:Y:S01]  /*1e0d0*/  FSEL R7, R7, -INF , P5 ;  /* 0xff80000007077808 */ /* 0x000fe20002800000 */
[----:B------:R-:W-:Y:S01]  /*1e0e0*/  FMUL.FTZ R125, R125, R62 ;  /* 0x0000003e7d7d7220 */ /* 0x000fe20000410000 */
[----:B------:R-:W-:-:S02]  /*1e0f0*/  IABS R12, R12 ;  /* 0x0000000c000c7213 */ /* 0x000fc40000000000 */
[----:B------:R-:W-:Y:S01]  /*1e100*/  FSEL R7, R7, -INF , !P4 ;  /* 0xff80000007077808 */ /* 0x000fe20006000000 */
[----:B------:R-:W-:Y:S01]  /*1e110*/  MUFU.TANH R124, R124 ;  /* 0x0000007c007c7308 */ /* 0x000fe20000002400 */
[C---:B------:R-:W-:Y:S01]  /*1e120*/  ISETP.GE.AND P5, PT, R13.reuse, R246, PT ;  /* 0x000000f60d00720c */ /* 0x040fe20003fa6270 */
[----:B------:R-:W-:Y:S01]  /*1e130*/  HMMA.16816.F32.BF16 R188, R204, R202, R188 ;  /* 0x000000caccbc723c */ /* 0x000fe200000418bc */
[----:B------:R-:W-:Y:S02]  /*1e140*/  ISETP.GE.AND P4, PT, R13, R247, PT ;  /* 0x000000f70d00720c */ /* 0x000fe40003f86270 */
[----:B------:R-:W-:Y:S02]  /*1e150*/  I2FP.F32.S32 R12, R12 ;  /* 0x0000000c000c7245 */ /* 0x000fe40000201400 */
[----:B------:R-:W-:Y:S02]  /*1e160*/  I2FP.F32.S32 R13, R65 ;  /* 0x00000041000d7245 */ /* 0x000fe40000201400 */
[--C-:B------:R-:W-:Y:S01]  /*1e170*/  IADD3 R197, PT, PT, R10, 0x1ff, -R5.reuse ;  /* 0x000001ff0ac57810 */ /* 0x100fe20007ffe805 */
[C---:B------:R-:W-:Y:S01]  /*1e180*/  FFMA.FTZ R65, -R239.reuse, R12, R130 ;  /* 0x0000000cef417223 */ /* 0x040fe20000010182 */
[----:B------:R-:W-:Y:S01]  /*1e190*/  IADD3 R130, PT, PT, R244, 0x1ff, -R5 ;  /* 0x000001fff4827810 */ /* 0x000fe20007ffe805 */
[----:B------:R-:W-:Y:S01]  /*1e1a0*/  FFMA.FTZ R67, -R239, R13, R128 ;  /* 0x0000000def437223 */ /* 0x000fe20000010180 */
[----:B------:R-:W-:Y:S01]  /*1e1b0*/  VIADD R128, R11, 0xfffffe01 ;  /* 0xfffffe010b807836 */ /* 0x000fe20000000000 */
[----:B------:R-:W1:Y:S01]  /*1e1c0*/  LDSM.16.M88.4 R12, [R167+0x2800] ;  /* 0x00280000a70c783b */ /* 0x000e620000000200 */
[----:B---3--:R-:W-:Y:S01]  /*1e1d0*/  IABS R129, R130 ;  /* 0x0000008200817213 */ /* 0x008fe20000000000 */
[----:B------:R-:W-:Y:S01]  /*1e1e0*/  HMMA.16816.F32.BF16 R176, R172, R208, R176 ;  /* 0x000000d0acb0723c */ /* 0x000fe200000418b0 */
[----:B------:R3:W4:Y:S01]  /*1e1f0*/  MUFU.TANH R130, R131 ;  /* 0x0000008300827308 */ /* 0x0007220000002400 */
[----:B------:R-:W-:-:S02]  /*1e200*/  FSEL R67, R67, -INF , P3 ;  /* 0xff80000043437808 */ /* 0x000fc40001800000 */
[----:B------:R-:W-:Y:S02]  /*1e210*/  FSEL R65, R65, -INF , P4 ;  /* 0xff80000041417808 */ /* 0x000fe40002000000 */
[----:B------:R-:W-:Y:S02]  /*1e220*/  IABS R197, R197 ;  /* 0x000000c500c57213 */ /* 0x000fe40000000000 */
[C---:B--2---:R-:W-:Y:S01]  /*1e230*/  HMMA.16816.F32.BF16 R120, R172.reuse, R168, R120 ;  /* 0x000000a8ac78723c */ /* 0x044fe20000041878 */
[----:B------:R-:W-:Y:S01]  /*1e240*/  FSEL R67, R67, -INF , !P6 ;  /* 0xff80000043437808 */ /* 0x000fe20007000000 */
[----:B------:R-:W-:Y:S01]  /*1e250*/  FMUL.FTZ R168, R126, R62 ;  /* 0x0000003e7ea87220 */ /* 0x000fe20000410000 */
[----:B------:R-:W-:Y:S02]  /*1e260*/  FSEL R65, R65, -INF , !P5 ;  /* 0xff80000041417808 */ /* 0x000fe40006800000 */
[C---:B------:R-:W-:Y:S02]  /*1e270*/  ISETP.GE.AND P3, PT, R128.reuse, R248, PT ;  /* 0x000000f88000720c */ /* 0x040fe40003f66270 */
[C---:B------:R-:W-:Y:S01]  /*1e280*/  ISETP.GE.AND P6, PT, R128.reuse, R245, PT ;  /* 0x000000f58000720c */ /* 0x040fe20003fc6270 */
[----:B------:R-:W2:Y:S01]  /*1e290*/  MUFU.TANH R168, R168 ;  /* 0x000000a800a87308 */ /* 0x000ea20000002400 */
[C---:B------:R-:W-:Y:S01]  /*1e2a0*/  ISETP.GE.AND P4, PT, R128.reuse, R246, PT ;  /* 0x000000f68000720c */ /* 0x040fe20003f86270 */
[C---:B---3--:R-:W-:Y:S01]  /*1e2b0*/  VIADD R131, R11.reuse, 0xfffffe08 ;  /* 0xfffffe080b837836 */ /* 0x048fe20000000000 */
[----:B------:R-:W-:Y:S01]  /*1e2c0*/  ISETP.GE.AND P5, PT, R128, R247, PT ;  /* 0x000000f78000720c */ /* 0x000fe20003fa6270 */
[----:B------:R-:W-:Y:S01]  /*1e2d0*/  HMMA.16816.F32.BF16 R116, R172, R170, R116 ;  /* 0x000000aaac74723c */ /* 0x000fe20000041874 */
[----:B------:R-:W-:Y:S01]  /*1e2e0*/  I2FP.F32.S32 R128, R197 ;  /* 0x000000c500807245 */ /* 0x000fe20000201400 */
[C---:B------:R-:W-:Y:S01]  /*1e2f0*/  VIADD R170, R11.reuse, 0xfffffe10 ;  /* 0xfffffe100baa7836 */ /* 0x040fe20000000000 */
[--C-:B------:R-:W-:Y:S01]  /*1e300*/  IADD3 R126, PT, PT, R10, 0x1f8, -R5.reuse ;  /* 0x000001f80a7e7810 */ /* 0x100fe20007ffe805 */
[----:B------:R-:W-:Y:S01]  /*1e310*/  VIADD R171, R11, 0xfffffe11 ;  /* 0xfffffe110bab7836 */ /* 0x000fe20000000000 */
[----:B------:R-:W-:Y:S01]  /*1e320*/  I2FP.F32.S32 R129, R129 ;  /* 0x0000008100817245 */ /* 0x000fe20000201400 */
[C---:B----4-:R-:W-:Y:S01]  /*1e330*/  FFMA.FTZ R128, -R239.reuse, R128, R130 ;  /* 0x00000080ef807223 */ /* 0x050fe20000010182 */
[----:B------:R-:W-:Y:S01]  /*1e340*/  IADD3 R130, PT, PT, R244, 0x1f8, -R5 ;  /* 0x000001f8f4827810 */ /* 0x000fe20007ffe805 */
[----:B------:R-:W-:Y:S01]  /*1e350*/  HMMA.16816.F32.BF16 R176, R16, R8, R176 ;  /* 0x0000000810b0723c */ /* 0x000fe200000418b0 */
[----:B------:R-:W-:Y:S01]  /*1e360*/  IABS R126, R126 ;  /* 0x0000007e007e7213 */ /* 0x000fe20000000000 */
[----:B------:R-:W-:Y:S01]  /*1e370*/  FFMA.FTZ R129, -R239, R129, R196 ;  /* 0x00000081ef817223 */ /* 0x000fe200000101c4 */
[----:B------:R-:W-:Y:S01]  /*1e380*/  IABS R130, R130 ;  /* 0x0000008200827213 */ /* 0x000fe20000000000 */
[----:B------:R-:W-:Y:S01]  /*1e390*/  MUFU.TANH R196, R125 ;  /* 0x0000007d00c47308 */ /* 0x000fe20000002400 */
[----:B------:R-:W-:-:S02]  /*1e3a0*/  FSEL R128, R128, -INF , P5 ;  /* 0xff80000080807808 */ /* 0x000fc40002800000 */
[----:B------:R-:W-:Y:S02]  /*1e3b0*/  I2FP.F32.S32 R130, R130 ;  /* 0x0000008200827245 */ /* 0x000fe40000201400 */
[----:B------:R-:W-:Y:S01]  /*1e3c0*/  FSEL R129, R129, -INF , P3 ;  /* 0xff80000081817808 */ /* 0x000fe20001800000 */
[C---:B-1----:R-:W-:Y:S01]  /*1e3d0*/  HMMA.16816.F32.BF16 R120, R16.reuse, R12, R120 ;  /* 0x0000000c1078723c */ /* 0x042fe20000041878 */
[----:B------:R-:W-:Y:S01]  /*1e3e0*/  I2FP.F32.S32 R13, R126 ;  /* 0x0000007e000d7245 */ /* 0x000fe20000201400 */
[----:B------:R-:W-:Y:S01]  /*1e3f0*/  FMUL.FTZ R126, R127, R62 ;  /* 0x0000003e7f7e7220 */ /* 0x000fe20000410000 */
[----:B------:R-:W-:Y:S01]  /*1e400*/  FFMA.FTZ R124, -R239, R130, R124 ;  /* 0x00000082ef7c7223 */ /* 0x000fe2000001017c */
[----:B------:R-:W-:Y:S01]  /*1e410*/  ISETP.GE.AND P3, PT, R131, R248, PT ;  /* 0x000000f88300720c */ /* 0x000fe20003f66270 */
[----:B------:R-:W-:Y:S01]  /*1e420*/  VIADD R12, R11, 0xfffffe09 ;  /* 0xfffffe090b0c7836 */ /* 0x000fe20000000000 */
[----:B------:R-:W-:Y:S01]  /*1e430*/  FSEL R129, R129, -INF , !P6 ;  /* 0xff80000081817808 */ /* 0x000fe20007000000 */
[----:B--2---:R-:W-:Y:S01]  /*1e440*/  FFMA.FTZ R130, -R239, R13, R168 ;  /* 0x0000000def827223 */ /* 0x004fe200000101a8 */
[----:B------:R-:W1:Y:S01]  /*1e450*/  MUFU.TANH R126, R126 ;  /* 0x0000007e007e7308 */ /* 0x000e620000002400 */
[----:B------:R-:W-:Y:S01]  /*1e460*/  FSEL R128, R128, -INF , !P4 ;  /* 0xff80000080807808 */ /* 0x000fe20006000000 */
[----:B------:R-:W-:Y:S01]  /*1e470*/  HMMA.16816.F32.BF16 R116, R16, R14, R116 ;  /* 0x0000000e1074723c */ /* 0x000fe20000041874 */
[C---:B------:R-:W-:Y:S01]  /*1e480*/  ISETP.GE.AND P6, PT, R131.reuse, R245, PT ;  /* 0x000000f58300720c */ /* 0x040fe20003fc6270 */
[----:B------:R-:W-:Y:S01]  /*1e490*/  FMUL.FTZ R176, R176, R62 ;  /* 0x0000003eb0b07220 */ /* 0x000fe20000410000 */
[----:B------:R-:W-:Y:S01]  /*1e4a0*/  ISETP.GE.AND P5, PT, R131, R246, PT ;  /* 0x000000f68300720c */ /* 0x000fe20003fa6270 */
[-C--:B------:R-:W-:Y:S01]  /*1e4b0*/  FMUL.FTZ R177, R177, R62.reuse ;  /* 0x0000003eb1b17220 */ /* 0x080fe20000410000 */
[----:B------:R-:W-:Y:S01]  /*1e4c0*/  ISETP.GE.AND P4, PT, R131, R247, PT ;  /* 0x000000f78300720c */ /* 0x000fe20003f86270 */
[----:B------:R-:W-:Y:S01]  /*1e4d0*/  FMUL.FTZ R179, R179, R62 ;  /* 0x0000003eb3b37220 */ /* 0x000fe20000410000 */
[----:B------:R-:W-:-:S02]  /*1e4e0*/  FSEL R131, R124, -INF , P3 ;  /* 0xff8000007c837808 */ /* 0x000fc40001800000 */
[--C-:B------:R-:W-:Y:S01]  /*1e4f0*/  IADD3 R124, PT, PT, R10, 0x1f7, -R5.reuse ;  /* 0x000001f70a7c7810 */ /* 0x100fe20007ffe805 */
[-C--:B------:R-:W-:Y:S01]  /*1e500*/  FMUL.FTZ R168, R122, R62.reuse ;  /* 0x0000003e7aa87220 */ /* 0x080fe20000410000 */
[----:B------:R-:W-:Y:S01]  /*1e510*/  IADD3 R13, PT, PT, R244, 0x1f7, -R5 ;  /* 0x000001f7f40d7810 */ /* 0x000fe20007ffe805 */
[----:B------:R-:W-:Y:S01]  /*1e520*/  FMUL.FTZ R123, R123, R62 ;  /* 0x0000003e7b7b7220 */ /* 0x000fe20000410000 */
[----:B------:R-:W-:Y:S01]  /*1e530*/  IABS R124, R124 ;  /* 0x0000007c007c7213 */ /* 0x000fe20000000000 */
[-C--:B------:R-:W-:Y:S01]  /*1e540*/  FMUL.FTZ R121, R121, R62.reuse ;  /* 0x0000003e79797220 */ /* 0x080fe20000410000 */
[----:B------:R-:W-:Y:S01]  /*1e550*/  FSEL R130, R130, -INF , P4 ;  /* 0xff80000082827808 */ /* 0x000fe20002000000 */
[----:B------:R-:W2:Y:S01]  /*1e560*/  MUFU.TANH R168, R168 ;  /* 0x000000a800a87308 */ /* 0x000ea20000002400 */
[----:B------:R-:W-:Y:S02]  /*1e570*/  IABS R13, R13 ;  /* 0x0000000d000d7213 */ /* 0x000fe40000000000 */
[----:B------:R-:W-:Y:S01]  /*1e580*/  FSEL R131, R131, -INF , !P6 ;  /* 0xff80000083837808 */ /* 0x000fe20007000000 */
[-C--:B------:R-:W-:Y:S01]  /*1e590*/  FMUL.FTZ R116, R116, R62.reuse ;  /* 0x0000003e74747220 */ /* 0x080fe20000410000 */
[----:B------:R-:W-:Y:S01]  /*1e5a0*/  FSEL R130, R130, -INF , !P5 ;  /* 0xff80000082827808 */ /* 0x000fe20006800000 */
[----:B------:R-:W-:Y:S01]  /*1e5b0*/  FMUL.FTZ R117, R117, R62 ;  /* 0x0000003e75757220 */ /* 0x000fe20000410000 */
[----:B------:R-:W-:-:S02]  /*1e5c0*/  I2FP.F32.S32 R124, R124 ;  /* 0x0000007c007c7245 */ /* 0x000fc40000201400 */
[C---:B------:R-:W-:Y:S01]  /*1e5d0*/  ISETP.GE.AND P3, PT, R12.reuse, R248, PT ;  /* 0x000000f80c00720c */ /* 0x040fe20003f66270 */
[----:B------:R-:W-:Y:S01]  /*1e5e0*/  MUFU.TANH R116, R116 ;  /* 0x0000007400747308 */ /* 0x000fe20000002400 */
[C---:B------:R-:W-:Y:S01]  /*1e5f0*/  ISETP.GE.AND P6, PT, R12.reuse, R245, PT ;  /* 0x000000f50c00720c */ /* 0x040fe20003fc6270 */
[C---:B-1----:R-:W-:Y:S01]  /*1e600*/  FFMA.FTZ R169, -R239.reuse, R124, R126 ;  /* 0x0000007cefa97223 */ /* 0x042fe2000001017e */
[C---:B------:R-:W-:Y:S01]  /*1e610*/  ISETP.GE.AND P4, PT, R12.reuse, R246, PT ;  /* 0x000000f60c00720c */ /* 0x040fe20003f86270 */
[----:B------:R-:W1:Y:S01]  /*1e620*/  LDSM.16.M88.4 R124, [R166+0x3000] ;  /* 0x00300000a67c783b */ /* 0x000e620000000200 */
[----:B------:R-:W-:Y:S02]  /*1e630*/  I2FP.F32.S32 R13, R13 ;  /* 0x0000000d000d7245 */ /* 0x000fe40000201400 */
[----:B------:R-:W-:Y:S01]  /*1e640*/  ISETP.GE.AND P5, PT, R12, R247, PT ;  /* 0x000000f70c00720c */ /* 0x000fe20003fa6270 */
[----:B------:R-:W-:Y:S01]  /*1e650*/  FMUL.FTZ R12, R120, R62 ;  /* 0x0000003e780c7220 */ /* 0x000fe20000410000 */
[----:B------:R-:W-:Y:S01]  /*1e660*/  IADD3 R122, PT, PT, R10, 0x1f0, -R5 ;  /* 0x000001f00a7a7810 */ /* 0x000fe20007ffe805 */
[----:B------:R-:W-:Y:S01]  /*1e670*/  FFMA.FTZ R13, -R239, R13, R196 ;  /* 0x0000000def0d7223 */ /* 0x000fe200000101c4 */
[----:B------:R-:W-:Y:S01]  /*1e680*/  FSEL R169, R169, -INF , P5 ;  /* 0xff800000a9a97808 */ /* 0x000fe20002800000 */
[----:B------:R-:W-:Y:S01]  /*1e690*/  MUFU.TANH R196, R121 ;  /* 0x0000007900c47308 */ /* 0x000fe20000002400 */
[----:B------:R-:W-:-:S02]  /*1e6a0*/  IABS R122, R122 ;  /* 0x0000007a007a7213 */ /* 0x000fc40000000000 */
[----:B------:R-:W-:Y:S02]  /*1e6b0*/  FSEL R120, R13, -INF , P3 ;  /* 0xff8000000d787808 */ /* 0x000fe40001800000 */
[----:B------:R-:W-:Y:S02]  /*1e6c0*/  IADD3 R13, PT, PT, R244, 0x1f0, -R5 ;  /* 0x000001f0f40d7810 */ /* 0x000fe40007ffe805 */
[----:B------:R-:W-:Y:S01]  /*1e6d0*/  I2FP.F32.S32 R122, R122 ;  /* 0x0000007a007a7245 */ /* 0x000fe20000201400 */
[----:B------:R-:W3:Y:S01]  /*1e6e0*/  MUFU.TANH R12, R12 ;  /* 0x0000000c000c7308 */ /* 0x000ee20000002400 */
[----:B------:R-:W-:Y:S02]  /*1e6f0*/  IABS R13, R13 ;  /* 0x0000000d000d7213 */ /* 0x000fe40000000000 */
[----:B------:R-:W-:Y:S01]  /*1e700*/  FSEL R120, R120, -INF , !P6 ;  /* 0xff80000078787808 */ /* 0x000fe20007000000 */
[----:B--2---:R-:W-:Y:S01]  /*1e710*/  FFMA.FTZ R168, -R239, R122, R168 ;  /* 0x0000007aefa87223 */ /* 0x004fe200000101a8 */
[----:B------:R-:W-:-:S02]  /*1e720*/  I2FP.F32.S32 R13, R13 ;  /* 0x0000000d000d7245 */ /* 0x000fc40000201400 */
[----:B------:R-:W-:Y:S02]  /*1e730*/  FSEL R169, R169, -INF , !P4 ;  /* 0xff800000a9a97808 */ /* 0x000fe40006000000 */
[----:B------:R-:W-:Y:S02]  /*1e740*/  IADD3 R198, PT, PT, R10, 0x1ef, -R5 ;  /* 0x000001ef0ac67810 */ /* 0x000fe40007ffe805 */
[C---:B------:R-:W-:Y:S02]  /*1e750*/  ISETP.GE.AND P3, PT, R170.reuse, R248, PT ;  /* 0x000000f8aa00720c */ /* 0x040fe40003f66270 */
[C---:B------:R-:W-:Y:S02]  /*1e760*/  ISETP.GE.AND P6, PT, R170.reuse, R245, PT ;  /* 0x000000f5aa00720c */ /* 0x040fe40003fc6270 */
[C---:B------:R-:W-:Y:S01]  /*1e770*/  ISETP.GE.AND P5, PT, R170.reuse, R246, PT ;  /* 0x000000f6aa00720c */ /* 0x040fe20003fa6270 */
[----:B---3--:R-:W-:Y:S01]  /*1e780*/  FFMA.FTZ R122, -R239, R13, R12 ;  /* 0x0000000def7a7223 */ /* 0x008fe2000001010c */
[----:B------:R-:W-:Y:S01]  /*1e790*/  ISETP.GE.AND P4, PT, R170, R247, PT ;  /* 0x000000f7aa00720c */ /* 0x000fe20003f86270 */
[----:B------:R-:W2:Y:S01]  /*1e7a0*/  LDSM.16.M88.4 R12, [R167+0x3000] ;  /* 0x00300000a70c783b */ /* 0x000ea20000000200 */
[----:B------:R-:W3:Y:S01]  /*1e7b0*/  MUFU.TANH R170, R123 ;  /* 0x0000007b00aa7308 */ /* 0x000ee20000002400 */
[----:B------:R-:W-:-:S02]  /*1e7c0*/  IABS R198, R198 ;  /* 0x000000c600c67213 */ /* 0x000fc40000000000 */
[----:B------:R-:W-:Y:S01]  /*1e7d0*/  FSEL R121, R168, -INF , P4 ;  /* 0xff800000a8797808 */ /* 0x000fe20002000000 */
[C---:B-1----:R-:W-:Y:S01]  /*1e7e0*/  HMMA.16816.F32.BF16 R112, R172.reuse, R124, R112 ;  /* 0x0000007cac70723c */ /* 0x042fe20000041870 */
[C-C-:B------:R-:W-:Y:S01]  /*1e7f0*/  IADD3 R197, PT, PT, R244.reuse, 0x1ef, -R5.reuse ;  /* 0x000001eff4c57810 */ /* 0x140fe20007ffe805 */
[----:B------:R-:W-:Y:S01]  /*1e800*/  IMAD.MOV.U32 R168, RZ, RZ, R198 ;  /* 0x000000ffffa87224 */ /* 0x000fe200078e00c6 */
[----:B------:R-:W-:Y:S01]  /*1e810*/  IADD3 R124, PT, PT, R244, 0x1e8, -R5 ;  /* 0x000001e8f47c7810 */ /* 0x000fe20007ffe805 */
[----:B------:R-:W-:Y:S01]  /*1e820*/  VIADD R125, R11, 0xfffffe18 ;  /* 0xfffffe180b7d7836 */ /* 0x000fe20000000000 */
[----:B------:R-:W-:Y:S02]  /*1e830*/  IABS R197, R197 ;  /* 0x000000c500c57213 */ /* 0x000fe40000000000 */
[----:B------:R-:W-:Y:S01]  /*1e840*/  I2FP.F32.S32 R168, R168 ;  /* 0x000000a800a87245 */ /* 0x000fe20000201400 */
[----:B------:R-:W-:Y:S01]  /*1e850*/  HMMA.16816.F32.BF16 R108, R172, R126, R108 ;  /* 0x0000007eac6c723c */ /* 0x000fe2000004186c */
[----:B------:R-:W-:-:S02]  /*1e860*/  I2FP.F32.S32 R197, R197 ;  /* 0x000000c500c57245 */ /* 0x000fc40000201400 */
[----:B------:R-:W-:Y:S01]  /*1e870*/  FSEL R122, R122, -INF , P3 ;  /* 0xff8000007a7a7808 */ /* 0x000fe20001800000 */
[----:B---3--:R-:W-:Y:S01]  /*1e880*/  FFMA.FTZ R170, -R239, R168, R170 ;  /* 0x000000a8efaa7223 */ /* 0x008fe200000101aa */
[----:B------:R-:W-:Y:S01]  /*1e890*/  FMUL.FTZ R168, R118, R62 ;  /* 0x0000003e76a87220 */ /* 0x000fe20000410000 */
[----:B------:R-:W-:Y:S01]  /*1e8a0*/  FSEL R121, R121, -INF , !P5 ;  /* 0xff80000079797808 */ /* 0x000fe20006800000 */
[----:B------:R-:W-:Y:S01]  /*1e8b0*/  FFMA.FTZ R123, -R239, R197, R196 ;  /* 0x000000c5ef7b7223 */ /* 0x000fe200000101c4 */
[C---:B------:R-:W-:Y:S02]  /*1e8c0*/  ISETP.GE.AND P3, PT, R171.reuse, R248, PT ;  /* 0x000000f8ab00720c */ /* 0x040fe40003f66270 */
[----:B------:R-:W-:Y:S01]  /*1e8d0*/  ISETP.GE.AND P5, PT, R171, R247, PT ;  /* 0x000000f7ab00720c */ /* 0x000fe20003fa6270 */
[----:B------:R-:W1:Y:S01]  /*1e8e0*/  MUFU.TANH R168, R168 ;  /* 0x000000a800a87308 */ /* 0x000e620000002400 */
[----:B------:R-:W-:Y:S02]  /*1e8f0*/  IABS R124, R124 ;  /* 0x0000007c007c7213 */ /* 0x000fe40000000000 */
[----:B------:R-:W-:-:S02]  /*1e900*/  FSEL R122, R122, -INF , !P6 ;  /* 0xff8000007a7a7808 */ /* 0x000fc40007000000 */
[----:B------:R-:W-:Y:S02]  /*1e910*/  IADD3 R118, PT, PT, R10, 0x1e8, -R5 ;  /* 0x000001e80a767810 */ /* 0x000fe40007ffe805 */
[C---:B------:R-:W-:Y:S02]  /*1e920*/  ISETP.GE.AND P6, PT, R171.reuse, R245, PT ;  /* 0x000000f5ab00720c */ /* 0x040fe40003fc6270 */
[----:B------:R-:W-:Y:S02]  /*1e930*/  ISETP.GE.AND P4, PT, R171, R246, PT ;  /* 0x000000f6ab00720c */ /* 0x000fe40003f86270 */
[----:B------:R-:W-:Y:S02]  /*1e940*/  FSEL R123, R123, -INF , P3 ;  /* 0xff8000007b7b7808 */ /* 0x000fe40001800000 */
[----:B------:R-:W-:Y:S01]  /*1e950*/  FSEL R171, R170, -INF , P5 ;  /* 0xff800000aaab7808 */ /* 0x000fe20002800000 */
[----:B------:R-:W-:Y:S01]  /*1e960*/  IMAD.MOV.U32 R170, RZ, RZ, R124 ;  /* 0x000000ffffaa7224 */ /* 0x000fe200078e007c */
[----:B------:R-:W-:Y:S01]  /*1e970*/  IABS R118, R118 ;  /* 0x0000007600767213 */ /* 0x000fe20000000000 */
[----:B--2---:R-:W-:Y:S01]  /*1e980*/  HMMA.16816.F32.BF16 R112, R16, R12, R112 ;  /* 0x0000000c1070723c */ /* 0x004fe20000041870 */
[----:B------:R-:W-:Y:S01]  /*1e990*/  FSEL R123, R123, -INF , !P6 ;  /* 0xff8000007b7b7808 */ /* 0x000fe20007000000 */
[----:B------:R-:W-:Y:S01]  /*1e9a0*/  VIADD R12, R11, 0xfffffe19 ;  /* 0xfffffe190b0c7836 */ /* 0x000fe20000000000 */
[----:B------:R-:W-:Y:S01]  /*1e9b0*/  FSEL R124, R171, -INF , !P4 ;  /* 0xff800000ab7c7808 */ /* 0x000fe20006000000 */
[----:B------:R-:W-:Y:S01]  /*1e9c0*/  VIADD R171, R11, 0xfffffe21 ;  /* 0xfffffe210bab7836 */ /* 0x000fe20000000000 */
[----:B------:R-:W-:-:S02]  /*1e9d0*/  ISETP.GE.AND P3, PT, R125, R248, PT ;  /* 0x000000f87d00720c */ /* 0x000fc40003f66270 */
[C---:B------:R-:W-:Y:S01]  /*1e9e0*/  ISETP.GE.AND P6, PT, R125.reuse, R245, PT ;  /* 0x000000f57d00720c */ /* 0x040fe20003fc6270 */
[----:B------:R-:W-:Y:S01]  /*1e9f0*/  HMMA.16816.F32.BF16 R108, R16, R14, R108 ;  /* 0x0000000e106c723c */ /* 0x000fe2000004186c */
[C---:B------:R-:W-:Y:S02]  /*1ea00*/  ISETP.GE.AND P5, PT, R125.reuse, R246, PT ;  /* 0x000000f67d00720c */ /* 0x040fe40003fa6270 */
[----:B------:R-:W-:Y:S02]  /*1ea10*/  ISETP.GE.AND P4, PT, R125, R247, PT ;  /* 0x000000f77d00720c */ /* 0x000fe40003f86270 */
[----:B------:R-:W-:Y:S02]  /*1ea20*/  I2FP.F32.S32 R125, R170 ;  /* 0x000000aa007d7245 */ /* 0x000fe40000201400 */
[----:B------:R-:W-:Y:S01]  /*1ea30*/  I2FP.F32.S32 R13, R118 ;  /* 0x00000076000d7245 */ /* 0x000fe20000201400 */
[-C--:B------:R-:W-:Y:S01]  /*1ea40*/  FMUL.FTZ R118, R119, R62.reuse ;  /* 0x0000003e77767220 */ /* 0x080fe20000410000 */
[----:B------:R-:W-:Y:S01]  /*1ea50*/  MUFU.TANH R170, R117 ;  /* 0x0000007500aa7308 */ /* 0x000fe20000002400 */
[C---:B------:R-:W-:Y:S01]  /*1ea60*/  FFMA.FTZ R116, -R239.reuse, R125, R116 ;  /* 0x0000007def747223 */ /* 0x040fe20000010174 */
[-C--:B------:R-:W-:Y:S01]  /*1ea70*/  FMUL.FTZ R126, R114, R62.reuse ;  /* 0x0000003e727e7220 */ /* 0x080fe20000410000 */
[----:B-1----:R-:W-:Y:S01]  /*1ea80*/  FFMA.FTZ R125, -R239, R13, R168 ;  /* 0x0000000def7d7223 */ /* 0x002fe200000101a8 */
[--C-:B------:R-:W-:Y:S01]  /*1ea90*/  IADD3 R13, PT, PT, R244, 0x1e7, -R5.reuse ;  /* 0x000001e7f40d7810 */ /* 0x100fe20007ffe805 */
[-C--:B------:R-:W-:Y:S01]  /*1eaa0*/  FMUL.FTZ R115, R115, R62.reuse ;  /* 0x0000003e73737220 */ /* 0x080fe20000410000 */
[----:B------:R-:W-:Y:S01]  /*1eab0*/  FSEL R168, R116, -INF , P3 ;  /* 0xff80000074a87808 */ /* 0x000fe20001800000 */
[-C--:B------:R-:W-:Y:S01]  /*1eac0*/  FMUL.FTZ R113, R113, R62.reuse ;  /* 0x0000003e71717220 */ /* 0x080fe20000410000 */
[----:B------:R-:W1:Y:S01]  /*1ead0*/  MUFU.TANH R118, R118 ;  /* 0x0000007600767308 */ /* 0x000e620000002400 */
[----:B------:R-:W-:Y:S01]  /*1eae0*/  IADD3 R116, PT, PT, R10, 0x1e7, -R5 ;  /* 0x000001e70a747810 */ /* 0x000fe20007ffe805 */
[-C--:B------:R-:W-:Y:S01]  /*1eaf0*/  FMUL.FTZ R108, R108, R62.reuse ;  /* 0x0000003e6c6c7220 */ /* 0x080fe20000410000 */
[----:B------:R-:W-:Y:S01]  /*1eb00*/  FSEL R125, R125, -INF , P4 ;  /* 0xff8000007d7d7808 */ /* 0x000fe20002000000 */
[----:B------:R-:W-:Y:S01]  /*1eb10*/  FMUL.FTZ R109, R109, R62 ;  /* 0x0000003e6d6d7220 */ /* 0x000fe20000410000 */
[----:B------:R-:W-:-:S02]  /*1eb20*/  IABS R116, R116 ;  /* 0x0000007400747213 */ /* 0x000fc40000000000 */
[----:B------:R-:W-:Y:S01]  /*1eb30*/  IABS R13, R13 ;  /* 0x0000000d000d7213 */ /* 0x000fe20000000000 */
[----:B------:R-:W2:Y:S01]  /*1eb40*/  MUFU.TANH R126, R126 ;  /* 0x0000007e007e7308 */ /* 0x000ea20000002400 */
[----:B------:R-:W-:Y:S02]  /*1eb50*/  FSEL R168, R168, -INF , !P6 ;  /* 0xff800000a8a87808 */ /* 0x000fe40007000000 */
[----:B------:R-:W-:Y:S02]  /*1eb60*/  FSEL R125, R125, -INF , !P5 ;  /* 0xff8000007d7d7808 */ /* 0x000fe40006800000 */
[----:B------:R-:W-:Y:S02]  /*1eb70*/  I2FP.F32.S32 R116, R116 ;  /* 0x0000007400747245 */ /* 0x000fe40000201400 */
[C---:B------:R-:W-:Y:S01]  /*1eb80*/  ISETP.GE.AND P3, PT, R12.reuse, R248, PT ;  /* 0x000000f80c00720c */ /* 0x040fe20003f66270 */
[----:B------:R-:W-:Y:S01]  /*1eb90*/  MUFU.TANH R196, R113 ;  /* 0x0000007100c47308 */ /* 0x000fe20000002400 */
[----:B------:R-:W-:-:S02]  /*1eba0*/  ISETP.GE.AND P6, PT, R12, R245, PT ;  /* 0x000000f50c00720c */ /* 0x000fc40003fc6270 */
[C---:B------:R-:W-:Y:S02]  /*1ebb0*/  ISETP.GE.AND P4, PT, R12.reuse, R246, PT ;  /* 0x000000f60c00720c */ /* 0x040fe40003f86270 */
[----:B------:R-:W-:Y:S02]  /*1ebc0*/  I2FP.F32.S32 R13, R13 ;  /* 0x0000000d000d7245 */ /* 0x000fe40000201400 */
[----:B------:R-:W-:Y:S01]  /*1ebd0*/  ISETP.GE.AND P5, PT, R12, R247, PT ;  /* 0x000000f70c00720c */ /* 0x000fe20003fa6270 */
[----:B------:R-:W-:Y:S01]  /*1ebe0*/  FMUL.FTZ R12, R112, R62 ;  /* 0x0000003e700c7220 */ /* 0x000fe20000410000 */
[C---:B-1----:R-:W-:Y:S01]  /*1ebf0*/  FFMA.FTZ R112, -R239.reuse, R116, R118 ;  /* 0x00000074ef707223 */ /* 0x042fe20000010176 */
[----:B------:R-:W-:Y:S01]  /*1ec00*/  FFMA.FTZ R13, -R239, R13, R170 ;  /* 0x0000000def0d7223 */ /* 0x000fe200000101aa */
[----:B------:R-:W1:Y:S01]  /*1ec10*/  LDSM.16.M88.4 R116, [R166+0x3800] ;  /* 0x00380000a674783b */ /* 0x000e620000000200 */
[----:B------:R-:W-:Y:S01]  /*1ec20*/  IADD3 R114, PT, PT, R10, 0x1e0, -R5 ;  /* 0x000001e00a727810 */ /* 0x000fe20007ffe805 */
[----:B------:R-:W-:Y:S01]  /*1ec30*/  VIADD R170, R11, 0xfffffe20 ;  /* 0xfffffe200baa7836 */ /* 0x000fe20000000000 */
[----:B------:R-:W3:Y:S01]  /*1ec40*/  MUFU.TANH R12, R12 ;  /* 0x0000000c000c7308 */ /* 0x000ee20000002400 */
[----:B------:R-:W-:-:S02]  /*1ec50*/  FSEL R127, R13, -INF , P3 ;  /* 0xff8000000d7f7808 */ /* 0x000fc40001800000 */
[--C-:B------:R-:W-:Y:S02]  /*1ec60*/  IADD3 R13, PT, PT, R244, 0x1e0, -R5.reuse ;  /* 0x000001e0f40d7810 */ /* 0x100fe40007ffe805 */
[----:B------:R-:W-:Y:S02]  /*1ec70*/  IABS R114, R114 ;  /* 0x0000007200727213 */ /* 0x000fe40000000000 */
[----:B------:R-:W-:Y:S01]  /*1ec80*/  IABS R13, R13 ;  /* 0x0000000d000d7213 */ /* 0x000fe20000000000 */
[----:B------:R-:W-:Y:S01]  /*1ec90*/  MUFU.TANH R108, R108 ;  /* 0x0000006c006c7308 */ /* 0x000fe20000002400 */
[----:B------:R-:W-:Y:S02]  /*1eca0*/  I2FP.F32.S32 R114, R114 ;  /* 0x0000007200727245 */ /* 0x000fe40000201400 */
[----:B------:R-:W-:Y:S02]  /*1ecb0*/  I2FP.F32.S32 R13, R13 ;  /* 0x0000000d000d7245 */ /* 0x000fe40000201400 */
[----:B------:R-:W-:Y:S01]  /*1ecc0*/  FSEL R112, R112, -INF , P5 ;  /* 0xff80000070707808 */ /* 0x000fe20002800000 */
[----:B--2---:R-:W-:Y:S01]  /*1ecd0*/  FFMA.FTZ R126, -R239, R114, R126 ;  /* 0x00000072ef7e7223 */ /* 0x004fe2000001017e */
[----:B------:R-:W-:Y:S01]  /*1ece0*/  FSEL R127, R127, -INF , !P6 ;  /* 0xff8000007f7f7808 */ /* 0x000fe20007000000 */
[----:B---3--:R-:W-:Y:S01]  /*1ecf0*/  FFMA.FTZ R114, -R239, R13, R12 ;  /* 0x0000000def727223 */ /* 0x008fe2000001010c */
[----:B------:R-:W-:Y:S01]  /*1ed00*/  FSEL R112, R112, -INF , !P4 ;  /* 0xff80000070707808 */ /* 0x000fe20006000000 */
[----:B------:R-:W2:Y:S01]  /*1ed10*/  LDSM.16.M88.4 R12, [R167+0x3800] ;  /* 0x00380000a70c783b */ /* 0x000ea20000000200 */
[----:B------:R-:W-:-:S02]  /*1ed20*/  IADD3 R198, PT, PT, R10, 0x1df, -R5 ;  /* 0x000001df0ac67810 */ /* 0x000fc40007ffe805 */
[C---:B------:R-:W-:Y:S02]  /*1ed30*/  ISETP.GE.AND P3, PT, R170.reuse, R248, PT ;  /* 0x000000f8aa00720c */ /* 0x040fe40003f66270 */
[C---:B------:R-:W-:Y:S02]  /*1ed40*/  ISETP.GE.AND P6, PT, R170.reuse, R245, PT ;  /* 0x000000f5aa00720c */ /* 0x040fe40003fc6270 */
[C---:B------:R-:W-:Y:S02]  /*1ed50*/  ISETP.GE.AND P5, PT, R170.reuse, R246, PT ;  /* 0x000000f6aa00720c */ /* 0x040fe40003fa6270 */
[----:B------:R-:W-:Y:S02]  /*1ed60*/  ISETP.GE.AND P4, PT, R170, R247, PT ;  /* 0x000000f7aa00720c */ /* 0x000fe40003f86270 */
[----:B------:R-:W3:Y:S01]  /*1ed70*/  MUFU.TANH R170, R115 ;  /* 0x0000007300aa7308 */ /* 0x000ee20000002400 */
[----:B------:R-:W-:Y:S02]  /*1ed80*/  IABS R198, R198 ;  /* 0x000000c600c67213 */ /* 0x000fe40000000000 */
[----:B------:R-:W-:-:S02]  /*1ed90*/  FSEL R113, R126, -INF , P4 ;  /* 0xff8000007e717808 */ /* 0x000fc40002000000 */
[C-C-:B------:R-:W-:Y:S01]  /*1eda0*/  IADD3 R197, PT, PT, R244.reuse, 0x1df, -R5.reuse ;  /* 0x000001dff4c57810 */ /* 0x140fe20007ffe805 */
[----:B------:R-:W-:Y:S01]  /*1edb0*/  IMAD.MOV.U32 R126, RZ, RZ, R198 ;  /* 0x000000ffff7e7224 */ /* 0x000fe200078e00c6 */
[C---:B-1----:R-:W-:Y:S01]  /*1edc0*/  HMMA.16816.F32.BF16 R104, R172.reuse, R116, R104 ;  /* 0x00000074ac68723c */ /* 0x042fe20000041868 */
[----:B------:R-:W-:Y:S01]  /*1edd0*/  IADD3 R116, PT, PT, R244, 0x1d8, -R5 ;  /* 0x000001d8f4747810 */ /* 0x000fe20007ffe805 */
[----:B------:R-:W-:Y:S01]  /*1ede0*/  VIADD R117, R11, 0xfffffe28 ;  /* 0xfffffe280b757836 */ /* 0x000fe20000000000 */
[----:B------:R-:W-:Y:S02]  /*1edf0*/  IABS R197, R197 ;  /* 0x000000c500c57213 */ /* 0x000fe40000000000 */
[----:B------:R-:W-:Y:S02]  /*1ee00*/  I2FP.F32.S32 R126, R126 ;  /* 0x0000007e007e7245 */ /* 0x000fe40000201400 */
[----:B------:R-:W-:Y:S01]  /*1ee10*/  I2FP.F32.S32 R197, R197 ;  /* 0x000000c500c57245 */ /* 0x000fe20000201400 */
[----:B------:R-:W-:Y:S01]  /*1ee20*/  HMMA.16816.F32.BF16 R100, R172, R118, R100 ;  /* 0x00000076ac64723c */ /* 0x000fe20000041864 */
[----:B------:R-:W-:Y:S01]  /*1ee30*/  FSEL R114, R114, -INF , P3 ;  /* 0xff80000072727808 */ /* 0x000fe20001800000 */
[----:B---3--:R-:W-:Y:S01]  /*1ee40*/  FFMA.FTZ R170, -R239, R126, R170 ;  /* 0x0000007eefaa7223 */ /* 0x008fe200000101aa */
[----:B------:R-:W-:Y:S01]  /*1ee50*/  FMUL.FTZ R126, R110, R62 ;  /* 0x0000003e6e7e7220 */ /* 0x000fe20000410000 */
[----:B------:R-:W-:Y:S01]  /*1ee60*/  FSEL R113, R113, -INF , !P5 ;  /* 0xff80000071717808 */ /* 0x000fe20006800000 */
[----:B------:R-:W-:Y:S01]  /*1ee70*/  FFMA.FTZ R115, -R239, R197, R196 ;  /* 0x000000c5ef737223 */ /* 0x000fe200000101c4 */
[----:B------:R-:W-:-:S02]  /*1ee80*/  ISETP.GE.AND P3, PT, R171, R248, PT ;  /* 0x000000f8ab00720c */ /* 0x000fc40003f66270 */
[C---:B------:R-:W-:Y:S01]  /*1ee90*/  ISETP.GE.AND P5, PT, R171.reuse, R247, PT ;  /* 0x000000f7ab00720c */ /* 0x040fe20003fa6270 */
[----:B------:R-:W1:Y:S01]  /*1eea0*/  MUFU.TANH R126, R126 ;  /* 0x0000007e007e7308 */ /* 0x000e620000002400 */
[----:B------:R-:W-:Y:S02]  /*1eeb0*/  IABS R116, R116 ;  /* 0x0000007400747213 */ /* 0x000fe40000000000 */
[----:B------:R-:W-:Y:S02]  /*1eec0*/  FSEL R114, R114, -INF , !P6 ;  /* 0xff80000072727808 */ /* 0x000fe40007000000 */
[----:B------:R-:W-:Y:S01]  /*1eed0*/  IADD3 R110, PT, PT, R10, 0x1d8, -R5 ;  /* 0x000001d80a6e7810 */ /* 0x000fe20007ffe805 */
[----:B--2---:R-:W-:Y:S01]  /*1eee0*/  HMMA.16816.F32.BF16 R104, R16, R12, R104 ;  /* 0x0000000c1068723c */ /* 0x004fe20000041868 */
[----:B------:R-:W-:Y:S01]  /*1eef0*/  ISETP.GE.AND P6, PT, R171, R245, PT ;  /* 0x000000f5ab00720c */ /* 0x000fe20003fc6270 */
[----:B------:R-:W-:Y:S01]  /*1ef00*/  VIADD R12, R11, 0xfffffe29 ;  /* 0xfffffe290b0c7836 */ /* 0x000fe20000000000 */
[----:B------:R-:W-:-:S02]  /*1ef10*/  ISETP.GE.AND P4, PT, R171, R246, PT ;  /* 0x000000f6ab00720c */ /* 0x000fc40003f86270 */
[----:B------:R-:W-:Y:S02]  /*1ef20*/  FSEL R115, R115, -INF , P3 ;  /* 0xff80000073737808 */ /* 0x000fe40001800000 */
[----:B------:R-:W-:Y:S01]  /*1ef30*/  FSEL R171, R170, -INF , P5 ;  /* 0xff800000aaab7808 */ /* 0x000fe20002800000 */
[----:B------:R-:W-:Y:S01]  /*1ef40*/  IMAD.MOV.U32 R170, RZ, RZ, R116 ;  /* 0x000000ffffaa7224 */ /* 0x000fe200078e0074 */
[----:B------:R-:W-:Y:S01]  /*1ef50*/  IABS R110, R110 ;  /* 0x0000006e006e7213 */ /* 0x000fe20000000000 */
[----:B------:R-:W-:Y:S01]  /*1ef60*/  HMMA.16816.F32.BF16 R100, R16, R14, R100 ;  /* 0x0000000e1064723c */ /* 0x000fe20000041864 */
[----:B------:R-:W-:Y:S02]  /*1ef70*/  FSEL R115, R115, -INF , !P6 ;  /* 0xff80000073737808 */ /* 0x000fe40007000000 */
[----:B------:R-:W-:Y:S01]  /*1ef80*/  FSEL R116, R171, -INF , !P4 ;  /* 0xff800000ab747808 */ /* 0x000fe20006000000 */
[----:B------:R-:W-:Y:S01]  /*1ef90*/  VIADD R171, R11, 0xfffffe31 ;  /* 0xfffffe310bab7836 */ /* 0x000fe20000000000 */
[----:B------:R-:W-:-:S02]  /*1efa0*/  ISETP.GE.AND P3, PT, R117, R248, PT ;  /* 0x000000f87500720c */ /* 0x000fc40003f66270 */
[C---:B------:R-:W-:Y:S02]  /*1efb0*/  ISETP.GE.AND P6, PT, R117.reuse, R245, PT ;  /* 0x000000f57500720c */ /* 0x040fe40003fc6270 */
[C---:B------:R-:W-:Y:S01]  /*1efc0*/  ISETP.GE.AND P5, PT, R117.reuse, R246, PT ;  /* 0x000000f67500720c */ /* 0x040fe20003fa6270 */
[-C--:B------:R-:W-:Y:S01]  /*1efd0*/  FMUL.FTZ R118, R106, R62.reuse ;  /* 0x0000003e6a767220 */ /* 0x080fe20000410000 */
[----:B------:R-:W-:Y:S01]  /*1efe0*/  ISETP.GE.AND P4, PT, R117, R247, PT ;  /* 0x000000f77500720c */ /* 0x000fe20003f86270 */
[----:B------:R-:W-:Y:S01]  /*1eff0*/  FMUL.FTZ R107, R107, R62 ;  /* 0x0000003e6b6b7220 */ /* 0x000fe20000410000 */
[----:B------:R-:W-:Y:S01]  /*1f000*/  I2FP.F32.S32 R117, R170 ;  /* 0x000000aa00757245 */ /* 0x000fe20000201400 */
[----:B------:R-:W-:Y:S01]  /*1f010*/  FMUL.FTZ R105, R105, R62 ;  /* 0x0000003e69697220 */ /* 0x000fe20000410000 */
[----:B------:R-:W-:Y:S01]  /*1f020*/  I2FP.F32.S32 R13, R110 ;  /* 0x0000006e000d7245 */ /* 0x000fe20000201400 */
[-C--:B------:R-:W-:Y:S01]  /*1f030*/  FMUL.FTZ R110, R111, R62.reuse ;  /* 0x0000003e6f6e7220 */ /* 0x080fe20000410000 */
[----:B------:R-:W-:Y:S01]  /*1f040*/  MUFU.TANH R170, R109 ;  /* 0x0000006d00aa7308 */ /* 0x000fe20000002400 */
[C---:B------:R-:W-:Y:S01]  /*1f050*/  FFMA.FTZ R108, -R239.reuse, R117, R108 ;  /* 0x00000075ef6c7223 */ /* 0x040fe2000001016c */
[--C-:B------:R-:W-:Y:S01]  /*1f060*/  IADD3 R106, PT, PT, R10, 0x1d0, -R5.reuse ;  /* 0x000001d00a6a7810 */ /* 0x100fe20007ffe805 */
[----:B-1----:R-:W-:Y:S01]  /*1f070*/  FFMA.FTZ R117, -R239, R13, R126 ;  /* 0x0000000def757223 */ /* 0x002fe2000001017e */
[--C-:B------:R-:W-:Y:S01]  /*1f080*/  IADD3 R13, PT, PT, R244, 0x1d7, -R5.reuse ;  /* 0x000001d7f40d7810 */ /* 0x100fe20007ffe805 */
[-C--:B------:R-:W-:Y:S01]  /*1f090*/  FMUL.FTZ R100, R100, R62.reuse ;  /* 0x0000003e64647220 */ /* 0x080fe20000410000 */
[----:B------:R-:W-:Y:S01]  /*1f0a0*/  FSEL R126, R108, -INF , P3 ;  /* 0xff8000006c7e7808 */ /* 0x000fe20001800000 */
[----:B------:R-:W-:Y:S01]  /*1f0b0*/  FMUL.FTZ R101, R101, R62 ;  /* 0x0000003e65657220 */ /* 0x000fe20000410000 */
[----:B------:R-:W1:Y:S01]  /*1f0c0*/  MUFU.TANH R110, R110 ;  /* 0x0000006e006e7308 */ /* 0x000e620000002400 */
[----:B------:R-:W-:-:S02]  /*1f0d0*/  IADD3 R108, PT, PT, R10, 0x1d7, -R5 ;  /* 0x000001d70a6c7810 */ /* 0x000fc40007ffe805 */
[----:B------:R-:W-:Y:S02]  /*1f0e0*/  FSEL R117, R117, -INF , P4 ;  /* 0xff80000075757808 */ /* 0x000fe40002000000 */
[----:B------:R-:W-:Y:S02]  /*1f0f0*/  IABS R108, R108 ;  /* 0x0000006c006c7213 */ /* 0x000fe40000000000 */
[----:B------:R-:W-:Y:S01]  /*1f100*/  IABS R13, R13 ;  /* 0x0000000d000d7213 */ /* 0x000fe20000000000 */
[----:B------:R-:W2:Y:S01]  /*1f110*/  MUFU.TANH R118, R118 ;  /* 0x0000007600767308 */ /* 0x000ea20000002400 */
[----:B------:R-:W-:Y:S02]  /*1f120*/  FSEL R126, R126, -INF , !P6 ;  /* 0xff8000007e7e7808 */ /* 0x000fe40007000000 */
[----:B------:R-:W-:Y:S02]  /*1f130*/  FSEL R117, R117, -INF , !P5 ;  /* 0xff80000075757808 */ /* 0x000fe40006800000 */
[----:B------:R-:W-:-:S02]  /*1f140*/  I2FP.F32.S32 R108, R108 ;  /* 0x0000006c006c7245 */ /* 0x000fc40000201400 */
[C---:B------:R-:W-:Y:S01]  /*1f150*/  ISETP.GE.AND P3, PT, R12.reuse, R248, PT ;  /* 0x000000f80c00720c */ /* 0x040fe20003f66270 */
[----:B------:R-:W-:Y:S01]  /*1f160*/  MUFU.TANH R196, R105 ;  /* 0x0000006900c47308 */ /* 0x000fe20000002400 */
[C---:B------:R-:W-:Y:S02]  /*1f170*/  ISETP.GE.AND P6, PT, R12.reuse, R245, PT ;  /* 0x000000f50c00720c */ /* 0x040fe40003fc6270 */
[C---:B------:R-:W-:Y:S02]  /*1f180*/  ISETP.GE.AND P4, PT, R12.reuse, R246, PT ;  /* 0x000000f60c00720c */ /* 0x040fe40003f86270 */
[----:B------:R-:W-:Y:S02]  /*1f190*/  I2FP.F32.S32 R13, R13 ;  /* 0x0000000d000d7245 */ /* 0x000fe40000201400 */
[----:B------:R-:W-:Y:S01]  /*1f1a0*/  ISETP.GE.AND P5, PT, R12, R247, PT ;  /* 0x000000f70c00720c */ /* 0x000fe20003fa6270 */
[----:B------:R-:W-:Y:S01]  /*1f1b0*/  FMUL.FTZ R12, R104, R62 ;  /* 0x0000003e680c7220 */ /* 0x000fe20000410000 */
[C---:B-1----:R-:W-:Y:S01]  /*1f1c0*/  FFMA.FTZ R104, -R239.reuse, R108, R110 ;  /* 0x0000006cef687223 */ /* 0x042fe2000001016e */
[----:B------:R-:W-:Y:S01]  /*1f1d0*/  FFMA.FTZ R13, -R239, R13, R170 ;  /* 0x0000000def0d7223 */ /* 0x000fe200000101aa */
[----:B------:R-:W1:Y:S01]  /*1f1e0*/  LDSM.16.M88.4 R108, [R166+0x4000] ;  /* 0x00400000a66c783b */ /* 0x000e620000000200 */
[----:B------:R-:W-:Y:S01]  /*1f1f0*/  IABS R106, R106 ;  /* 0x0000006a006a7213 */ /* 0x000fe20000000000 */
[----:B------:R-:W-:Y:S01]  /*1f200*/  VIADD R170, R11, 0xfffffe30 ;  /* 0xfffffe300baa7836 */ /* 0x000fe20000000000 */
[----:B------:R-:W3:Y:S01]  /*1f210*/  MUFU.TANH R12, R12 ;  /* 0x0000000c000c7308 */ /* 0x000ee20000002400 */
[----:B------:R-:W-:-:S02]  /*1f220*/  FSEL R119, R13, -INF , P3 ;  /* 0xff8000000d777808 */ /* 0x000fc40001800000 */
[----:B------:R-:W-:Y:S02]  /*1f230*/  IADD3 R13, PT, PT, R244, 0x1d0, -R5 ;  /* 0x000001d0f40d7810 */ /* 0x000fe40007ffe805 */
[----:B------:R-:W-:Y:S02]  /*1f240*/  I2FP.F32.S32 R106, R106 ;  /* 0x0000006a006a7245 */ /* 0x000fe40000201400 */
[----:B------:R-:W-:Y:S01]  /*1f250*/  IABS R13, R13 ;  /* 0x0000000d000d7213 */ /* 0x000fe20000000000 */
[----:B------:R-:W-:Y:S01]  /*1f260*/  MUFU.TANH R100, R100 ;  /* 0x0000006400647308 */ /* 0x000fe20000002400 */
[----:B------:R-:W-:Y:S01]  /*1f270*/  FSEL R104, R104, -INF , P5 ;  /* 0xff80000068687808 */ /* 0x000fe20002800000 */
[----:B--2---:R-:W-:Y:S01]  /*1f280*/  FFMA.FTZ R118, -R239, R106, R118 ;  /* 0x0000006aef767223 */ /* 0x004fe20000010176 */
[----:B------:R-:W-:Y:S02]  /*1f290*/  I2FP.F32.S32 R13, R13 ;  /* 0x0000000d000d7245 */ /* 0x000fe40000201400 */
[----:B------:R-:W-:-:S02]  /*1f2a0*/  FSEL R119, R119, -INF , !P6 ;  /* 0xff80000077777808 */ /* 0x000fc40007000000 */
[----:B------:R-:W-:Y:S01]  /*1f2b0*/  FSEL R104, R104, -INF , !P4 ;  /* 0xff80000068687808 */ /* 0x000fe20006000000 */
[----:B---3--:R-:W-:Y:S01]  /*1f2c0*/  FFMA.FTZ R106, -R239, R13, R12 ;  /* 0x0000000def6a7223 */ /* 0x008fe2000001010c */
[----:B------:R-:W-:Y:S01]  /*1f2d0*/  IADD3 R198, PT, PT, R10, 0x1cf, -R5 ;  /* 0x000001cf0ac67810 */ /* 0x000fe20007ffe805 */
[----:B------:R-:W2:Y:S01]  /*1f2e0*/  LDSM.16.M88.4 R12, [R167+0x4000] ;  /* 0x00400000a70c783b */ /* 0x000ea20000000200 */
[C---:B------:R-:W-:Y:S02]  /*1f2f0*/  ISETP.GE.AND P3, PT, R170.reuse, R248, PT ;  /* 0x000000f8aa00720c */ /* 0x040fe40003f66270 */
[C---:B------:R-:W-:Y:S02]  /*1f300*/  ISETP.GE.AND P6, PT, R170.reuse, R245, PT ;  /* 0x000000f5aa00720c */ /* 0x040fe40003fc6270 */
[C---:B------:R-:W-:Y:S02]  /*1f310*/  ISETP.GE.AND P5, PT, R170.reuse, R246, PT ;  /* 0x000000f6aa00720c */ /* 0x040fe40003fa6270 */
[----:B------:R-:W-:-:S02]  /*1f320*/  ISETP.GE.AND P4, PT, R170, R247, PT ;  /* 0x000000f7aa00720c */ /* 0x000fc40003f86270 */
[----:B------:R-:W3:Y:S01]  /*1f330*/  MUFU.TANH R170, R107 ;  /* 0x0000006b00aa7308 */ /* 0x000ee20000002400 */
[----:B------:R-:W-:Y:S02]  /*1f340*/  IABS R198, R198 ;  /* 0x000000c600c67213 */ /* 0x000fe40000000000 */
[----:B------:R-:W-:Y:S02]  /*1f350*/  FSEL R105, R118, -INF , P4 ;  /* 0xff80000076697808 */ /* 0x000fe40002000000 */
[----:B------:R-:W-:Y:S01]  /*1f360*/  IADD3 R197, PT, PT, R244, 0x1cf, -R5 ;  /* 0x000001cff4c57810 */ /* 0x000fe20007ffe805 */
[----:B------:R-:W-:Y:S01]  /*1f370*/  IMAD.MOV.U32 R118, RZ, RZ, R198 ;  /* 0x000000ffff767224 */ /* 0x000fe200078e00c6 */
[----:B------:R-:W-:Y:S01]  /*1f380*/  FSEL R106, R106, -INF , P3 ;  /* 0xff8000006a6a7808 */ /* 0x000fe20001800000 */
[----:B-1----:R-:W-:Y:S01]  /*1f390*/  HMMA.16816.F32.BF16 R96, R172, R108, R96 ;  /* 0x0000006cac60723c */ /* 0x002fe20000041860 */
[----:B------:R-:W-:Y:S01]  /*1f3a0*/  IABS R197, R197 ;  /* 0x000000c500c57213 */ /* 0x000fe20000000000 */
[----:B------:R-:W-:Y:S01]  /*1f3b0*/  VIADD R109, R11, 0xfffffe38 ;  /* 0xfffffe380b6d7836 */ /* 0x000fe20000000000 */
[----:B------:R-:W-:-:S02]  /*1f3c0*/  I2FP.F32.S32 R118, R118 ;  /* 0x0000007600767245 */ /* 0x000fc40000201400 */
[----:B------:R-:W-:Y:S02]  /*1f3d0*/  I2FP.F32.S32 R197, R197 ;  /* 0x000000c500c57245 */ /* 0x000fe40000201400 */
[----:B------:R-:W-:Y:S01]  /*1f3e0*/  IADD3 R108, PT, PT, R244, 0x1c8, -R5 ;  /* 0x000001c8f46c7810 */ /* 0x000fe20007ffe805 */
[----:B---3--:R-:W-:Y:S01]  /*1f3f0*/  FFMA.FTZ R170, -R239, R118, R170 ;  /* 0x00000076efaa7223 */ /* 0x008fe200000101aa */
[----:B------:R-:W-:Y:S01]  /*1f400*/  FMUL.FTZ R118, R102, R62 ;  /* 0x0000003e66767220 */ /* 0x000fe20000410000 */
[----:B------:R-:W-:Y:S01]  /*1f410*/  FSEL R105, R105, -INF , !P5 ;  /* 0xff80000069697808 */ /* 0x000fe20006800000 */
[----:B------:R-:W-:Y:S01]  /*1f420*/  FFMA.FTZ R107, -R239, R197, R196 ;  /* 0x000000c5ef6b7223 */ /* 0x000fe200000101c4 */
[C---:B------:R-:W-:Y:S01]  /*1f430*/  ISETP.GE.AND P3, PT, R171.reuse, R248, PT ;  /* 0x000000f8ab00720c */ /* 0x040fe20003f66270 */
[----:B------:R-:W-:Y:S01]  /*1f440*/  HMMA.16816.F32.BF16 R92, R172, R110, R92 ;  /* 0x0000006eac5c723c */ /* 0x000fe2000004185c */
[----:B------:R-:W-:Y:S01]  /*1f450*/  ISETP.GE.AND P5, PT, R171, R247, PT ;  /* 0x000000f7ab00720c */ /* 0x000fe20003fa6270 */
[----:B------:R-:W1:Y:S01]  /*1f460*/  MUFU.TANH R118, R118 ;  /* 0x0000007600767308 */ /* 0x000e620000002400 */
[----:B------:R-:W-:-:S02]  /*1f470*/  IABS R108, R108 ;  /* 0x0000006c006c7213 */ /* 0x000fc40000000000 */
[----:B------:R-:W-:Y:S02]  /*1f480*/  FSEL R106, R106, -INF , !P6 ;  /* 0xff8000006a6a7808 */ /* 0x000fe40007000000 */
[----:B------:R-:W-:Y:S02]  /*1f490*/  IADD3 R102, PT, PT, R10, 0x1c8, -R5 ;  /* 0x000001c80a667810 */ /* 0x000fe40007ffe805 */
[C---:B------:R-:W-:Y:S01]  /*1f4a0*/  ISETP.GE.AND P6, PT, R171.reuse, R245, PT ;  /* 0x000000f5ab00720c */ /* 0x040fe20003fc6270 */
[----:B--2---:R-:W-:Y:S01]  /*1f4b0*/  HMMA.16816.F32.BF16 R96, R16, R12, R96 ;  /* 0x0000000c1060723c */ /* 0x004fe20000041860 */
[----:B------:R-:W-:Y:S01]  /*1f4c0*/  ISETP.GE.AND P4, PT, R171, R246, PT ;  /* 0x000000f6ab00720c */ /* 0x000fe20003f86270 */
[----:B------:R-:W-:Y:S01]  /*1f4d0*/  VIADD R12, R11, 0xfffffe39 ;  /* 0xfffffe390b0c7836 */ /* 0x000fe20000000000 */
[----:B------:R-:W-:Y:S02]  /*1f4e0*/  FSEL R107, R107, -INF , P3 ;  /* 0xff8000006b6b7808 */ /* 0x000fe40001800000 */
[----:B------:R-:W-:Y:S01]  /*1f4f0*/  FSEL R171, R170, -INF , P5 ;  /* 0xff800000aaab7808 */ /* 0x000fe20002800000 */
[----:B------:R-:W-:Y:S01]  /*1f500*/  IMAD.MOV.U32 R170, RZ, RZ, R108 ;  /* 0x000000ffffaa7224 */ /* 0x000fe200078e006c */
[----:B------:R-:W-:-:S02]  /*1f510*/  IABS R102, R102 ;  /* 0x0000006600667213 */ /* 0x000fc40000000000 */
[----:B------:R-:W-:Y:S01]  /*1f520*/  FSEL R107, R107, -INF , !P6 ;  /* 0xff8000006b6b7808 */ /* 0x000fe20007000000 */
[----:B------:R-:W-:Y:S01]  /*1f530*/  HMMA.16816.F32.BF16 R92, R16, R14, R92 ;  /* 0x0000000e105c723c */ /* 0x000fe2000004185c */
[----:B------:R-:W-:Y:S01]  /*1f540*/  FSEL R108, R171, -INF , !P4 ;  /* 0xff800000ab6c7808 */ /* 0x000fe20006000000 */
[----:B------:R-:W-:Y:S01]  /*1f550*/  VIADD R171, R11, 0xfffffe41 ;  /* 0xfffffe410bab7836 */ /* 0x000fe20000000000 */
[C---:B------:R-:W-:Y:S02]  /*1f560*/  ISETP.GE.AND P3, PT, R109.reuse, R248, PT ;  /* 0x000000f86d00720c */ /* 0x040fe40003f66270 */
[C---:B------:R-:W-:Y:S02]  /*1f570*/  ISETP.GE.AND P6, PT, R109.reuse, R245, PT ;  /* 0x000000f56d00720c */ /* 0x040fe40003fc6270 */
[C---:B------:R-:W-:Y:S02]  /*1f580*/  ISETP.GE.AND P5, PT, R109.reuse, R246, PT ;  /* 0x000000f66d00720c */ /* 0x040fe40003fa6270 */
        /* <DEDUP_REMOVED lines=13> */
[-C--:B------:R-:W-:Y:S01]  /*1f660*/  FMUL.FTZ R92, R92, R62.reuse ;  /* 0x0000003e5c5c7220 */ /* 0x080fe20000410000 */
[----:B------:R-:W1:Y:S01]  /*1f670*/  MUFU.TANH R102, R102 ;  /* 0x0000006600667308 */ /* 0x000e620000002400 */
[----:B------:R-:W-:Y:S01]  /*1f680*/  IADD3 R100, PT, PT, R10, 0x1c7, -R5 ;  /* 0x000001c70a647810 */ /* 0x000fe20007ffe805 */
[----:B------:R-:W-:Y:S01]  /*1f690*/  FMUL.FTZ R93, R93, R62 ;  /* 0x0000003e5d5d7220 */ /* 0x000fe20000410000 */
[----:B------:R-:W-:-:S02]  /*1f6a0*/  FSEL R109, R109, -INF , P4 ;  /* 0xff8000006d6d7808 */ /* 0x000fc40002000000 */
[----:B------:R-:W-:Y:S02]  /*1f6b0*/  IABS R100, R100 ;  /* 0x0000006400647213 */ /* 0x000fe40000000000 */
        /* <DEDUP_REMOVED lines=699> */
[----:B------:R-:W-:Y:S01]  /*22270*/  IABS R36, R36 ;  /* 0x0000002400247213 */ /* 0x000fe20000000000 */
[----:B------:R-:W-:Y:S01]  /*22280*/  VIADD R197, R11, 0xfffffec1 ;  /* 0xfffffec10bc57836 */ /* 0x000fe20000000000 */
[----:B------:R-:W-:-:S02]  /*22290*/  FSEL R34, R34, -INF , !P6 ;  /* 0xff80000022227808 */ /* 0x000fc40007000000 */
        /* <DEDUP_REMOVED lines=11> */
[----:B------:R-:W-:Y:S02]  /*22350*/  FSEL R36, R171, -INF , !P4 ;  /* 0xff800000ab247808 */ /* 0x000fe40006000000 */
        /* <DEDUP_REMOVED lines=10> */
[----:B------:R-:W-:Y:S01]  /*22400*/  FFMA.FTZ R28, -R239, R37, R28 ;  /* 0x00000025ef1c7223 */ /* 0x000fe2000001011c */
[-C--:B------:R-:W-:Y:S01]  /*22410*/  FMUL.FTZ R27, R27, R62.reuse ;  /* 0x0000003e1b1b7220 */ /* 0x080fe20000410000 */
[----:B-1----:R-:W-:Y:S01]  /*22420*/  FFMA.FTZ R37, -R239, R13, R46 ;  /* 0x0000000def257223 */ /* 0x002fe2000001012e */
[----:B------:R-:W-:Y:S01]  /*22430*/  IADD3 R13, PT, PT, R244, 0x147, -R5 ;  /* 0x00000147f40d7810 */ /* 0x000fe20007ffe805 */
[----:B------:R-:W-:Y:S01]  /*22440*/  FMUL.FTZ R20, R20, R62 ;  /* 0x0000003e14147220 */ /* 0x000fe20000410000 */
[----:B------:R-:W-:-:S02]  /*22450*/  FSEL R46, R28, -INF , P3 ;  /* 0xff8000001c2e7808 */ /* 0x000fc40001800000 */
[----:B------:R-:W1:Y:S01]  /*22460*/  MUFU.TANH R30, R30 ;  /* 0x0000001e001e7308 */ /* 0x000e620000002400 */
[----:B------:R-:W-:Y:S02]  /*22470*/  IADD3 R28, PT, PT, R10, 0x147, -R5 ;  /* 0x000001470a1c7810 */ /* 0x000fe40007ffe805 */
[----:B------:R-:W-:Y:S02]  /*22480*/  FSEL R37, R37, -INF , P4 ;  /* 0xff80000025257808 */ /* 0x000fe40002000000 */
[----:B------:R-:W-:Y:S02]  /*22490*/  IABS R28, R28 ;  /* 0x0000001c001c7213 */ /* 0x000fe40000000000 */
[----:B------:R-:W-:Y:S01]  /*224a0*/  IABS R13, R13 ;  /* 0x0000000d000d7213 */ /* 0x000fe20000000000 */
[----:B------:R-:W-:Y:S01]  /*224b0*/  MUFU.TANH R26, R26 ;  /* 0x0000001a001a7308 */ /* 0x000fe20000002400 */
[----:B------:R-:W-:Y:S02]  /*224c0*/  FSEL R46, R46, -INF , !P6 ;  /* 0xff8000002e2e7808 */ /* 0x000fe40007000000 */
[----:B------:R-:W-:-:S02]  /*224d0*/  FSEL R37, R37, -INF , !P5 ;  /* 0xff80000025257808 */ /* 0x000fc40006800000 */
[----:B------:R-:W-:Y:S02]  /*224e0*/  I2FP.F32.S32 R28, R28 ;  /* 0x0000001c001c7245 */ /* 0x000fe40000201400 */
[C---:B------:R-:W-:Y:S01]  /*224f0*/  ISETP.GE.AND P3, PT, R12.reuse, R248, PT ;  /* 0x000000f80c00720c */ /* 0x040fe20003f66270 */
[----:B------:R-:W-:Y:S01]  /*22500*/  MUFU.TANH R196, R25 ;  /* 0x0000001900c47308 */ /* 0x000fe20000002400 */
[C---:B------:R-:W-:Y:S01]  /*22510*/  ISETP.GE.AND P6, PT, R12.reuse, R245, PT ;  /* 0x000000f50c00720c */ /* 0x040fe20003fc6270 */
[----:B-1----:R-:W-:Y:S01]  /*22520*/  FFMA.FTZ R38, -R239, R28, R30 ;  /* 0x0000001cef267223 */ /* 0x002fe2000001011e */
[C---:B------:R-:W-:Y:S01]  /*22530*/  ISETP.GE.AND P4, PT, R12.reuse, R246, PT ;  /* 0x000000f60c00720c */ /* 0x040fe20003f86270 */
[----:B------:R-:W1:Y:S01]  /*22540*/  LDSM.16.M88.4 R28, [R166+0x8800] ;  /* 0x00880000a61c783b */ /* 0x000e620000000200 */
[----:B------:R-:W-:Y:S02]  /*22550*/  I2FP.F32.S32 R13, R13 ;  /* 0x0000000d000d7245 */ /* 0x000fe40000201400 */
[----:B------:R-:W-:Y:S01]  /*22560*/  ISETP.GE.AND P5, PT, R12, R247, PT ;  /* 0x000000f70c00720c */ /* 0x000fe20003fa6270 */
[----:B------:R-:W-:Y:S01]  /*22570*/  FMUL.FTZ R12, R24, R62 ;  /* 0x0000003e180c7220 */ /* 0x000fe20000410000 */
[----:B------:R-:W-:-:S02]  /*22580*/  VIADD R24, R11, 0xfffffec0 ;  /* 0xfffffec00b187836 */ /* 0x000fc40000000000 */
[----:B------:R-:W-:Y:S01]  /*22590*/  FFMA.FTZ R13, -R239, R13, R170 ;  /* 0x0000000def0d7223 */ /* 0x000fe200000101aa */
[--C-:B------:R-:W-:Y:S01]  /*225a0*/  IADD3 R170, PT, PT, R10, 0x140, -R5.reuse ;  /* 0x000001400aaa7810 */ /* 0x100fe20007ffe805 */
[----:B------:R-:W-:Y:S01]  /*225b0*/  MUFU.TANH R20, R20 ;  /* 0x0000001400147308 */ /* 0x000fe20000002400 */
[----:B------:R-:W-:Y:S02]  /*225c0*/  FSEL R38, R38, -INF , P5 ;  /* 0xff80000026267808 */ /* 0x000fe40002800000 */
[----:B------:R-:W-:Y:S02]  /*225d0*/  FSEL R39, R13, -INF , P3 ;  /* 0xff8000000d277808 */ /* 0x000fe40001800000 */
[----:B------:R-:W-:Y:S02]  /*225e0*/  IADD3 R13, PT, PT, R244, 0x140, -R5 ;  /* 0x00000140f40d7810 */ /* 0x000fe40007ffe805 */
[----:B------:R-:W-:Y:S01]  /*225f0*/  IABS R170, R170 ;  /* 0x000000aa00aa7213 */ /* 0x000fe20000000000 */
[----:B------:R-:W2:Y:S01]  /*22600*/  MUFU.TANH R12, R12 ;  /* 0x0000000c000c7308 */ /* 0x000ea20000002400 */
[----:B------:R-:W-:-:S02]  /*22610*/  IABS R13, R13 ;  /* 0x0000000d000d7213 */ /* 0x000fc40000000000 */
[----:B------:R-:W-:Y:S02]  /*22620*/  FSEL R39, R39, -INF , !P6 ;  /* 0xff80000027277808 */ /* 0x000fe40007000000 */
[----:B------:R-:W-:Y:S02]  /*22630*/  I2FP.F32.S32 R13, R13 ;  /* 0x0000000d000d7245 */ /* 0x000fe40000201400 */
[----:B------:R-:W-:Y:S02]  /*22640*/  FSEL R38, R38, -INF , !P4 ;  /* 0xff80000026267808 */ /* 0x000fe40006000000 */
[C---:B------:R-:W-:Y:S02]  /*22650*/  ISETP.GE.AND P3, PT, R24.reuse, R248, PT ;  /* 0x000000f81800720c */ /* 0x040fe40003f66270 */
[C---:B------:R-:W-:Y:S02]  /*22660*/  ISETP.GE.AND P6, PT, R24.reuse, R245, PT ;  /* 0x000000f51800720c */ /* 0x040fe40003fc6270 */
[----:B------:R-:W-:-:S02]  /*22670*/  ISETP.GE.AND P5, PT, R24, R246, PT ;  /* 0x000000f61800720c */ /* 0x000fc40003fa6270 */
[----:B------:R-:W-:Y:S02]  /*22680*/  ISETP.GE.AND P4, PT, R24, R247, PT ;  /* 0x000000f71800720c */ /* 0x000fe40003f86270 */
[----:B------:R-:W-:Y:S01]  /*22690*/  I2FP.F32.S32 R24, R170 ;  /* 0x000000aa00187245 */ /* 0x000fe20000201400 */
[C---:B--2---:R-:W-:Y:S01]  /*226a0*/  FFMA.FTZ R171, -R239.reuse, R13, R12 ;  /* 0x0000000defab7223 */ /* 0x044fe2000001010c */
[--C-:B------:R-:W-:Y:S01]  /*226b0*/  IADD3 R198, PT, PT, R10, 0x13f, -R5.reuse ;  /* 0x0000013f0ac67810 */ /* 0x100fe20007ffe805 */
[----:B------:R-:W2:Y:S01]  /*226c0*/  LDSM.16.M88.4 R12, [R167+0x8800] ;  /* 0x00880000a70c783b */ /* 0x000ea20000000200 */
[C-C-:B------:R-:W-:Y:S01]  /*226d0*/  IADD3 R8, PT, PT, R244.reuse, 0x117, -R5.reuse ;  /* 0x00000117f4087810 */ /* 0x140fe20007ffe805 */
[----:B------:R-:W-:Y:S01]  /*226e0*/  FFMA.FTZ R24, -R239, R24, R26 ;  /* 0x00000018ef187223 */ /* 0x000fe2000001011a */
[----:B------:R-:W-:Y:S01]  /*226f0*/  IADD3 R26, PT, PT, R244, 0x13f, -R5 ;  /* 0x0000013ff41a7810 */ /* 0x000fe20007ffe805 */
[----:B-1----:R-:W-:Y:S01]  /*22700*/  HMMA.16816.F32.BF16 R192, R172, R28, R192 ;  /* 0x0000001cacc0723c */ /* 0x002fe200000418c0 */
[----:B------:R-:W-:-:S02]  /*22710*/  IABS R198, R198 ;  /* 0x000000c600c67213 */ /* 0x000fc40000000000 */
[----:B------:R-:W-:Y:S02]  /*22720*/  IABS R25, R26 ;  /* 0x0000001a00197213 */ /* 0x000fe40000000000 */
[----:B------:R-:W1:Y:S01]  /*22730*/  MUFU.TANH R26, R27 ;  /* 0x0000001b001a7308 */ /* 0x000e620000002400 */
[----:B------:R-:W-:Y:S01]  /*22740*/  FSEL R170, R24, -INF , P4 ;  /* 0xff80000018aa7808 */ /* 0x000fe20002000000 */
[----:B------:R-:W-:Y:S01]  /*22750*/  IMAD.MOV.U32 R24, RZ, RZ, R198 ;  /* 0x000000ffff187224 */ /* 0x000fe200078e00c6 */
[----:B------:R-:W-:Y:S01]  /*22760*/  I2FP.F32.S32 R25, R25 ;  /* 0x0000001900197245 */ /* 0x000fe20000201400 */
[----:B------:R-:W-:Y:S01]  /*22770*/  HMMA.16816.F32.BF16 R188, R172, R30, R188 ;  /* 0x0000001eacbc723c */ /* 0x000fe200000418bc */
[----:B------:R-:W-:Y:S02]  /*22780*/  FSEL R171, R171, -INF , P3 ;  /* 0xff800000abab7808 */ /* 0x000fe40001800000 */
[----:B------:R-:W-:Y:S01]  /*22790*/  ISETP.GE.AND P3, PT, R197, R248, PT ;  /* 0x000000f8c500720c */ /* 0x000fe20003f66270 */
[----:B------:R-:W-:Y:S01]  /*227a0*/  FFMA.FTZ R25, -R239, R25, R196 ;  /* 0x00000019ef197223 */ /* 0x000fe200000101c4 */
[----:B------:R-:W-:-:S02]  /*227b0*/  I2FP.F32.S32 R24, R24 ;  /* 0x0000001800187245 */ /* 0x000fc40000201400 */
[----:B------:R-:W-:Y:S02]  /*227c0*/  FSEL R170, R170, -INF , !P5 ;  /* 0xff800000aaaa7808 */ /* 0x000fe40006800000 */
[----:B------:R-:W-:Y:S02]  /*227d0*/  FSEL R196, R25, -INF , P3 ;  /* 0xff80000019c47808 */ /* 0x000fe40001800000 */
[----:B------:R-:W-:Y:S01]  /*227e0*/  IADD3 R25, PT, PT, R244, 0x138, -R5 ;  /* 0x00000138f4197810 */ /* 0x000fe20007ffe805 */
[----:B-1----:R-:W-:Y:S01]  /*227f0*/  FFMA.FTZ R24, -R239, R24, R26 ;  /* 0x00000018ef187223 */ /* 0x002fe2000001011a */
[----:B------:R-:W-:Y:S01]  /*22800*/  ISETP.GE.AND P5, PT, R197, R247, PT ;  /* 0x000000f7c500720c */ /* 0x000fe20003fa6270 */
[----:B------:R-:W-:Y:S01]  /*22810*/  FMUL.FTZ R26, R22, R62 ;  /* 0x0000003e161a7220 */ /* 0x000fe20000410000 */
[----:B------:R-:W-:Y:S01]  /*22820*/  IABS R25, R25 ;  /* 0x0000001900197213 */ /* 0x000fe20000000000 */
[----:B------:R-:W-:Y:S01]  /*22830*/  VIADD R27, R11, 0xfffffec8 ;  /* 0xfffffec80b1b7836 */ /* 0x000fe20000000000 */
[----:B------:R-:W-:-:S02]  /*22840*/  FSEL R171, R171, -INF , !P6 ;  /* 0xff800000abab7808 */ /* 0x000fc40007000000 */
[C---:B------:R-:W-:Y:S01]  /*22850*/  ISETP.GE.AND P6, PT, R197.reuse, R245, PT ;  /* 0x000000f5c500720c */ /* 0x040fe20003fc6270 */
[----:B------:R-:W1:Y:S01]  /*22860*/  MUFU.TANH R26, R26 ;  /* 0x0000001a001a7308 */ /* 0x000e620000002400 */
[----:B------:R-:W-:Y:S02]  /*22870*/  ISETP.GE.AND P4, PT, R197, R246, PT ;  /* 0x000000f6c500720c */ /* 0x000fe40003f86270 */
[----:B------:R-:W-:Y:S01]  /*22880*/  FSEL R197, R24, -INF , P5 ;  /* 0xff80000018c57808 */ /* 0x000fe20002800000 */
[----:B------:R-:W-:Y:S01]  /*22890*/  IMAD.MOV.U32 R24, RZ, RZ, R25 ;  /* 0x000000ffff187224 */ /* 0x000fe200078e0019 */
[----:B------:R-:W-:Y:S01]  /*228a0*/  IADD3 R22, PT, PT, R10, 0x138, -R5 ;  /* 0x000001380a167810 */ /* 0x000fe20007ffe805 */
[----:B------:R-:W-:Y:S01]  /*228b0*/  FMUL.FTZ R25, R21, R62 ;  /* 0x0000003e15197220 */ /* 0x000fe20000410000 */
[----:B--2---:R-:W-:Y:S01]  /*228c0*/  HMMA.16816.F32.BF16 R192, R16, R12, R192 ;  /* 0x0000000c10c0723c */ /* 0x004fe200000418c0 */
[----:B------:R-:W-:Y:S01]  /*228d0*/  ISETP.GE.AND P3, PT, R27, R248, PT ;  /* 0x000000f81b00720c */ /* 0x000fe20003f66270 */
[----:B------:R-:W-:Y:S01]  /*228e0*/  VIADD R12, R11, 0xfffffec9 ;  /* 0xfffffec90b0c7836 */ /* 0x000fe20000000000 */
[----:B------:R-:W-:-:S02]  /*228f0*/  IABS R22, R22 ;  /* 0x0000001600167213 */ /* 0x000fc40000000000 */
[----:B------:R-:W-:Y:S02]  /*22900*/  I2FP.F32.S32 R24, R24 ;  /* 0x0000001800187245 */ /* 0x000fe40000201400 */
[----:B------:R-:W-:Y:S01]  /*22910*/  I2FP.F32.S32 R13, R22 ;  /* 0x00000016000d7245 */ /* 0x000fe20000201400 */
[----:B------:R-:W-:Y:S01]  /*22920*/  FMUL.FTZ R22, R23, R62 ;  /* 0x0000003e17167220 */ /* 0x000fe20000410000 */
[--C-:B------:R-:W-:Y:S01]  /*22930*/  IADD3 R21, PT, PT, R244, 0x137, -R5.reuse ;  /* 0x00000137f4157810 */ /* 0x100fe20007ffe805 */
[----:B------:R-:W-:Y:S01]  /*22940*/  FFMA.FTZ R20, -R239, R24, R20 ;  /* 0x00000018ef147223 */ /* 0x000fe20000010114 */
[----:B------:R-:W-:Y:S01]  /*22950*/  FSEL R197, R197, -INF , !P4 ;  /* 0xff800000c5c57808 */ /* 0x000fe20006000000 */
[----:B------:R-:W2:Y:S01]  /*22960*/  MUFU.TANH R24, R25 ;  /* 0x0000001900187308 */ /* 0x000ea20000002400 */
[----:B-1----:R-:W-:Y:S01]  /*22970*/  FFMA.FTZ R26, -R239, R13, R26 ;  /* 0x0000000def1a7223 */ /* 0x002fe2000001011a */
[----:B------:R-:W-:Y:S01]  /*22980*/  IABS R21, R21 ;  /* 0x0000001500157213 */ /* 0x000fe20000000000 */
[----:B------:R-:W-:Y:S01]  /*22990*/  VIADD R13, R11, 0xfffffed0 ;  /* 0xfffffed00b0d7836 */ /* 0x000fe20000000000 */
[----:B------:R-:W-:Y:S01]  /*229a0*/  FSEL R199, R20, -INF , P3 ;  /* 0xff80000014c77808 */ /* 0x000fe20001800000 */
[----:B------:R-:W-:Y:S01]  /*229b0*/  HMMA.16816.F32.BF16 R188, R16, R14, R188 ;  /* 0x0000000e10bc723c */ /* 0x000fe200000418bc */
[----:B------:R-:W-:Y:S01]  /*229c0*/  ISETP.GE.AND P4, PT, R27, R247, PT ;  /* 0x000000f71b00720c */ /* 0x000fe20003f86270 */
[-C--:B------:R-:W-:Y:S01]  /*229d0*/  FMUL.FTZ R28, R193, R62.reuse ;  /* 0x0000003ec11c7220 */ /* 0x080fe20000410000 */
[----:B------:R-:W1:Y:S01]  /*229e0*/  MUFU.TANH R22, R22 ;  /* 0x0000001600167308 */ /* 0x000e620000002400 */
[----:B------:R-:W-:Y:S01]  /*229f0*/  IADD3 R20, PT, PT, R10, 0x137, -R5 ;  /* 0x000001370a147810 */ /* 0x000fe20007ffe805 */
[----:B------:R-:W-:Y:S01]  /*22a00*/  FMUL.FTZ R195, R195, R62 ;  /* 0x0000003ec3c37220 */ /* 0x000fe20000410000 */
[----:B------:R-:W-:-:S02]  /*22a10*/  FSEL R196, R196, -INF , !P6 ;  /* 0xff800000c4c47808 */ /* 0x000fc40007000000 */
[----:B------:R-:W-:Y:S02]  /*22a20*/  I2FP.F32.S32 R21, R21 ;  /* 0x0000001500157245 */ /* 0x000fe40000201400 */
[C---:B------:R-:W-:Y:S01]  /*22a30*/  ISETP.GE.AND P6, PT, R27.reuse, R245, PT ;  /* 0x000000f51b00720c */ /* 0x040fe20003fc6270 */
[----:B------:R-:W-:Y:S01]  /*22a40*/  MUFU.TANH R28, R28 ;  /* 0x0000001c001c7308 */ /* 0x000fe20000002400 */
[----:B------:R-:W-:Y:S01]  /*22a50*/  ISETP.GE.AND P5, PT, R27, R246, PT ;  /* 0x000000f61b00720c */ /* 0x000fe20003fa6270 */
[----:B--2---:R-:W-:Y:S01]  /*22a60*/  FFMA.FTZ R21, -R239, R21, R24 ;  /* 0x00000015ef157223 */ /* 0x004fe20000010118 */
[----:B------:R-:W-:Y:S02]  /*22a70*/  IABS R20, R20 ;  /* 0x0000001400147213 */ /* 0x000fe40000000000 */
[----:B------:R-:W-:Y:S01]  /*22a80*/  FSEL R198, R26, -INF , P4 ;  /* 0xff8000001ac67808 */ /* 0x000fe20002000000 */
[-C--:B------:R-:W-:Y:S01]  /*22a90*/  FMUL.FTZ R26, R194, R62.reuse ;  /* 0x0000003ec21a7220 */ /* 0x080fe20000410000 */
[----:B------:R-:W-:Y:S01]  /*22aa0*/  FSEL R199, R199, -INF , !P6 ;  /* 0xff800000c7c77808 */ /* 0x000fe20007000000 */
[-C--:B------:R-:W-:Y:S01]  /*22ab0*/  FMUL.FTZ R190, R190, R62.reuse ;  /* 0x0000003ebebe7220 */ /* 0x080fe20000410000 */
[----:B------:R-:W-:Y:S01]  /*22ac0*/  FSEL R198, R198, -INF , !P5 ;  /* 0xff800000c6c67808 */ /* 0x000fe20006800000 */
[----:B------:R-:W-:Y:S01]  /*22ad0*/  FMUL.FTZ R189, R189, R62 ;  /* 0x0000003ebdbd7220 */ /* 0x000fe20000410000 */
[----:B------:R-:W-:Y:S01]  /*22ae0*/  I2FP.F32.S32 R20, R20 ;  /* 0x0000001400147245 */ /* 0x000fe20000201400 */
[----:B------:R-:W-:Y:S01]  /*22af0*/  MUFU.TANH R26, R26 ;  /* 0x0000001a001a7308 */ /* 0x000fe20000002400 */
[----:B------:R-:W-:-:S02]  /*22b00*/  ISETP.GE.AND P3, PT, R12, R248, PT ;  /* 0x000000f80c00720c */ /* 0x000fc40003f66270 */
[C---:B------:R-:W-:Y:S01]  /*22b10*/  ISETP.GE.AND P6, PT, R12.reuse, R245, PT ;  /* 0x000000f50c00720c */ /* 0x040fe20003fc6270 */
[----:B-1----:R-:W-:Y:S01]  /*22b20*/  FFMA.FTZ R24, -R239, R20, R22 ;  /* 0x00000014ef187223 */ /* 0x002fe20000010116 */
[C---:B------:R-:W-:Y:S02]  /*22b30*/  ISETP.GE.AND P4, PT, R12.reuse, R246, PT ;  /* 0x000000f60c00720c */ /* 0x040fe40003f86270 */
[----:B------:R-:W-:Y:S01]  /*22b40*/  ISETP.GE.AND P5, PT, R12, R247, PT ;  /* 0x000000f70c00720c */ /* 0x000fe20003fa6270 */
[----:B------:R-:W-:Y:S01]  /*22b50*/  FMUL.FTZ R12, R192, R62 ;  /* 0x0000003ec00c7220 */ /* 0x000fe20000410000 */
[----:B------:R-:W-:Y:S01]  /*22b60*/  FSEL R192, R21, -INF , P3 ;  /* 0xff80000015c07808 */ /* 0x000fe20001800000 */
[----:B------:R-:W-:Y:S01]  /*22b70*/  MUFU.TANH R190, R190 ;  /* 0x000000be00be7308 */ /* 0x000fe20000002400 */
[----:B------:R-:W1:Y:S01]  /*22b80*/  LDSM.16.M88.4 R20, [R166+0x9000] ;  /* 0x00900000a614783b */ /* 0x000e620000000200 */
[--C-:B------:R-:W-:Y:S02]  /*22b90*/  IADD3 R25, PT, PT, R244, 0x130, -R5.reuse ;  /* 0x00000130f4197810 */ /* 0x100fe40007ffe805 */
[----:B------:R-:W-:-:S02]  /*22ba0*/  IADD3 R27, PT, PT, R10, 0x130, -R5 ;  /* 0x000001300a1b7810 */ /* 0x000fc40007ffe805 */
[----:B------:R-:W-:Y:S02]  /*22bb0*/  FSEL R201, R24, -INF , P5 ;  /* 0xff80000018c97808 */ /* 0x000fe40002800000 */
[----:B------:R-:W2:Y:S01]  /*22bc0*/  MUFU.TANH R12, R12 ;  /* 0x0000000c000c7308 */ /* 0x000ea20000002400 */
[----:B------:R-:W-:Y:S02]  /*22bd0*/  IABS R25, R25 ;  /* 0x0000001900197213 */ /* 0x000fe40000000000 */
[----:B------:R-:W-:Y:S02]  /*22be0*/  IABS R27, R27 ;  /* 0x0000001b001b7213 */ /* 0x000fe40000000000 */
[----:B------:R-:W-:Y:S02]  /*22bf0*/  FSEL R192, R192, -INF , !P6 ;  /* 0xff800000c0c07808 */ /* 0x000fe40007000000 */
[----:B------:R-:W-:Y:S01]  /*22c00*/  FSEL R201, R201, -INF , !P4 ;  /* 0xff800000c9c97808 */ /* 0x000fe20006000000 */
[----:B------:R-:W-:Y:S01]  /*22c10*/  IMAD.MOV.U32 R24, RZ, RZ, R27 ;  /* 0x000000ffff187224 */ /* 0x000fe200078e001b */
[----:B------:R-:W-:-:S02]  /*22c20*/  ISETP.GE.AND P3, PT, R13, R248, PT ;  /* 0x000000f80d00720c */ /* 0x000fc40003f66270 */
[C---:B------:R-:W-:Y:S02]  /*22c30*/  ISETP.GE.AND P6, PT, R13.reuse, R245, PT ;  /* 0x000000f50d00720c */ /* 0x040fe40003fc6270 */
[C---:B------:R-:W-:Y:S02]  /*22c40*/  ISETP.GE.AND P5, PT, R13.reuse, R246, PT ;  /* 0x000000f60d00720c */ /* 0x040fe40003fa6270 */
[----:B------:R-:W-:Y:S02]  /*22c50*/  ISETP.GE.AND P4, PT, R13, R247, PT ;  /* 0x000000f70d00720c */ /* 0x000fe40003f86270 */
[----:B------:R-:W-:Y:S01]  /*22c60*/  I2FP.F32.S32 R13, R25 ;  /* 0x00000019000d7245 */ /* 0x000fe20000201400 */
[----:B------:R-:W-:Y:S01]  /*22c70*/  VIADD R25, R11, 0xfffffed1 ;  /* 0xfffffed10b197836 */ /* 0x000fe20000000000 */
[----:B------:R-:W-:Y:S02]  /*22c80*/  I2FP.F32.S32 R24, R24 ;  /* 0x0000001800187245 */ /* 0x000fe40000201400 */
[--C-:B------:R-:W-:Y:S01]  /*22c90*/  IADD3 R27, PT, PT, R244, 0x12f, -R5.reuse ;  /* 0x0000012ff41b7810 */ /* 0x100fe20007ffe805 */
[C---:B--2---:R-:W-:Y:S01]  /*22ca0*/  FFMA.FTZ R193, -R239.reuse, R13, R12 ;  /* 0x0000000defc17223 */ /* 0x044fe2000001010c */
[----:B------:R-:W-:Y:S01]  /*22cb0*/  IADD3 R29, PT, PT, R10, 0x12f, -R5 ;  /* 0x0000012f0a1d7810 */ /* 0x000fe20007ffe805 */
[----:B------:R-:W2:Y:S01]  /*22cc0*/  LDSM.16.M88.4 R12, [R167+0x9000] ;  /* 0x00900000a70c783b */ /* 0x000ea20000000200 */
[----:B------:R-:W-:Y:S01]  /*22cd0*/  FFMA.FTZ R24, -R239, R24, R26 ;  /* 0x00000018ef187223 */ /* 0x000fe2000001011a */
[----:B------:R-:W-:Y:S01]  /*22ce0*/  IABS R27, R27 ;  /* 0x0000001b001b7213 */ /* 0x000fe20000000000 */
[----:B------:R-:W3:Y:S01]  /*22cf0*/  MUFU.TANH R26, R195 ;  /* 0x000000c3001a7308 */ /* 0x000ee20000002400 */
[----:B------:R-:W-:Y:S01]  /*22d00*/  IABS R29, R29 ;  /* 0x0000001d001d7213 */ /* 0x000fe20000000000 */
[----:B------:R-:W-:-:S04]  /*22d10*/  DEPBAR.LE SB0, 0x0 ;  /* 0x000080000000791a */ /* 0x000fc80000000000 */
[----:B------:R-:W-:Y:S01]  /*22d20*/  FSEL R193, R193, -INF , P3 ;  /* 0xff800000c1c17808 */ /* 0x000fe20001800000 */
[C---:B-1----:R-:W-:Y:S01]  /*22d30*/  HMMA.16816.F32.BF16 R184, R172.reuse, R20, R184 ;  /* 0x00000014acb8723c */ /* 0x042fe200000418b8 */
[----:B------:R-:W-:Y:S01]  /*22d40*/  FSEL R166, R24, -INF , P4 ;  /* 0xff80000018a67808 */ /* 0x000fe20002000000 */
[----:B------:R-:W-:Y:S01]  /*22d50*/  IMAD.MOV.U32 R24, RZ, RZ, R29 ;  /* 0x000000ffff187224 */ /* 0x000fe200078e001d */
[----:B------:R-:W-:Y:S01]  /*22d60*/  I2FP.F32.S32 R27, R27 ;  /* 0x0000001b001b7245 */ /* 0x000fe20000201400 */
[----:B------:R-:W-:Y:S01]  /*22d70*/  VIADD R20, R11, 0xfffffed8 ;  /* 0xfffffed80b147836 */ /* 0x000fe20000000000 */
[----:B------:R-:W-:Y:S02]  /*22d80*/  FSEL R193, R193, -INF , !P6 ;  /* 0xff800000c1c17808 */ /* 0x000fe40007000000 */
[----:B------:R-:W-:Y:S01]  /*22d90*/  FSEL R166, R166, -INF , !P5 ;  /* 0xff800000a6a67808 */ /* 0x000fe20006800000 */
[----:B------:R-:W-:Y:S01]  /*22da0*/  HMMA.16816.F32.BF16 R180, R172, R22, R180 ;  /* 0x00000016acb4723c */ /* 0x000fe200000418b4 */
[----:B------:R-:W-:-:S02]  /*22db0*/  ISETP.GE.AND P3, PT, R25, R248, PT ;  /* 0x000000f81900720c */ /* 0x000fc40003f66270 */
[C---:B------:R-:W-:Y:S02]  /*22dc0*/  ISETP.GE.AND P6, PT, R25.reuse, R245, PT ;  /* 0x000000f51900720c */ /* 0x040fe40003fc6270 */
[C---:B------:R-:W-:Y:S01]  /*22dd0*/  ISETP.GE.AND P4, PT, R25.reuse, R246, PT ;  /* 0x000000f61900720c */ /* 0x040fe20003f86270 */
[----:B------:R-:W-:Y:S01]  /*22de0*/  BAR.SYNC.DEFER_BLOCKING 0x0 ;  /* 0x0000000000007b1d */ /* 0x000fe20000010000 */
[----:B------:R-:W-:Y:S01]  /*22df0*/  ISETP.GE.AND P5, PT, R25, R247, PT ;  /* 0x000000f71900720c */ /* 0x000fe20003fa6270 */
[----:B------:R-:W-:Y:S01]  /*22e00*/  FFMA.FTZ R25, -R239, R27, R28 ;  /* 0x0000001bef197223 */ /* 0x000fe2000001011c */
[----:B------:R-:W-:Y:S02]  /*22e10*/  I2FP.F32.S32 R24, R24 ;  /* 0x0000001800187245 */ /* 0x000fe40000201400 */
[----:B------:R-:W-:Y:S02]  /*22e20*/  IADD3 R21, PT, PT, R10, 0x128, -R5 ;  /* 0x000001280a157810 */ /* 0x000fe40007ffe805 */
[----:B------:R-:W-:Y:S01]  /*22e30*/  FSEL R25, R25, -INF , P3 ;  /* 0xff80000019197808 */ /* 0x000fe20001800000 */
[----:B---3--:R-:W-:Y:S01]  /*22e40*/  FFMA.FTZ R26, -R239, R24, R26 ;  /* 0x00000018ef1a7223 */ /* 0x008fe2000001011a */
[----:B------:R-:W-:Y:S01]  /*22e50*/  FMUL.FTZ R24, R188, R62 ;  /* 0x0000003ebc187220 */ /* 0x000fe20000410000 */
[----:B------:R-:W-:-:S02]  /*22e60*/  ISETP.GE.AND P3, PT, R20, R248, PT ;  /* 0x000000f81400720c */ /* 0x000fc40003f66270 */
[----:B------:R-:W-:Y:S02]  /*22e70*/  FSEL R188, R25, -INF , !P6 ;  /* 0xff80000019bc7808 */ /* 0x000fe40007000000 */
[----:B------:R-:W-:Y:S01]  /*22e80*/  IADD3 R25, PT, PT, R244, 0x128, -R5 ;  /* 0x00000128f4197810 */ /* 0x000fe20007ffe805 */
[----:B------:R-:W1:Y:S01]  /*22e90*/  MUFU.TANH R24, R24 ;  /* 0x0000001800187308 */ /* 0x000e620000002400 */
[----:B------:R-:W-:Y:S01]  /*22ea0*/  FSEL R26, R26, -INF , P5 ;  /* 0xff8000001a1a7808 */ /* 0x000fe20002800000 */
[C---:B--2---:R-:W-:Y:S01]  /*22eb0*/  HMMA.16816.F32.BF16 R184, R16.reuse, R12, R184 ;  /* 0x0000000c10b8723c */ /* 0x044fe200000418b8 */
[----:B------:R-:W-:Y:S02]  /*22ec0*/  IABS R25, R25 ;  /* 0x0000001900197213 */ /* 0x000fe40000000000 */
[----:B------:R-:W-:Y:S02]  /*22ed0*/  FSEL R167, R26, -INF , !P4 ;  /* 0xff8000001aa77808 */ /* 0x000fe40006000000 */
[C---:B------:R-:W-:Y:S01]  /*22ee0*/  ISETP.GE.AND P6, PT, R20.reuse, R245, PT ;  /* 0x000000f51400720c */ /* 0x040fe20003fc6270 */
[----:B------:R2:W3:Y:S01]  /*22ef0*/  MUFU.TANH R26, R189 ;  /* 0x000000bd001a7308 */ /* 0x0004e20000002400 */
[C---:B------:R-:W-:Y:S01]  /*22f00*/  ISETP.GE.AND P5, PT, R20.reuse, R246, PT ;  /* 0x000000f61400720c */ /* 0x040fe20003fa6270 */
[----:B------:R-:W-:Y:S01]  /*22f10*/  HMMA.16816.F32.BF16 R180, R16, R14, R180 ;  /* 0x0000000e10b4723c */ /* 0x000fe200000418b4 */
[----:B------:R-:W-:Y:S01]  /*22f20*/  ISETP.GE.AND P4, PT, R20, R247, PT ;  /* 0x000000f71400720c */ /* 0x000fe20003f86270 */
[----:B------:R-:W-:Y:S01]  /*22f30*/  IMAD.MOV.U32 R20, RZ, RZ, R25 ;  /* 0x000000ffff147224 */ /* 0x000fe200078e0019 */
[----:B------:R-:W-:Y:S01]  /*22f40*/  IABS R21, R21 ;  /* 0x0000001500157213 */ /* 0x000fe20000000000 */
[----:B------:R-:W-:Y:S01]  /*22f50*/  FMUL.FTZ R16, R178, R62 ;  /* 0x0000003eb2107220 */ /* 0x000fe20000410000 */
[----:B------:R-:W-:-:S02]  /*22f60*/  IADD3 R27, PT, PT, R244, 0x127, -R5 ;  /* 0x00000127f41b7810 */ /* 0x000fc40007ffe805 */
[----:B------:R-:W-:Y:S01]  /*22f70*/  I2FP.F32.S32 R13, R20 ;  /* 0x00000014000d7245 */ /* 0x000fe20000201400 */
[-C--:B------:R-:W-:Y:S01]  /*22f80*/  FMUL.FTZ R20, R191, R62.reuse ;  /* 0x0000003ebf147220 */ /* 0x080fe20000410000 */
[--C-:B------:R-:W-:Y:S01]  /*22f90*/  IADD3 R12, PT, PT, R10, 0x127, -R5.reuse ;  /* 0x000001270a0c7810 */ /* 0x100fe20007ffe805 */
[----:B------:R-:W-:Y:S01]  /*22fa0*/  MUFU.TANH R16, R16 ;  /* 0x0000001000107308 */ /* 0x000fe20000002400 */
[----:B------:R-:W-:Y:S01]  /*22fb0*/  I2FP.F32.S32 R21, R21 ;  /* 0x0000001500157245 */ /* 0x000fe20000201400 */
[C---:B-1----:R-:W-:Y:S01]  /*22fc0*/  FFMA.FTZ R24, -R239.reuse, R13, R24 ;  /* 0x0000000def187223 */ /* 0x042fe20000010118 */
[----:B------:R-:W-:Y:S01]  /*22fd0*/  IABS R13, R27 ;  /* 0x0000001b000d7213 */ /* 0x000fe20000000000 */
[----:B------:R-:W-:Y:S01]  /*22fe0*/  FMUL.FTZ R184, R184, R62 ;  /* 0x0000003eb8b87220 */ /* 0x000fe20000410000 */
[----:B------:R-:W-:Y:S01]  /*22ff0*/  IABS R12, R12 ;  /* 0x0000000c000c7213 */ /* 0x000fe20000000000 */
[----:B------:R-:W-:Y:S01]  /*23000*/  FFMA.FTZ R25, -R239, R21, R190 ;  /* 0x00000015ef197223 */ /* 0x000fe200000101be */
[----:B------:R-:W-:Y:S01]  /*23010*/  I2FP.F32.S32 R13, R13 ;  /* 0x0000000d000d7245 */ /* 0x000fe20000201400 */
[----:B------:R-:W1:Y:S01]  /*23020*/  MUFU.TANH R20, R20 ;  /* 0x0000001400147308 */ /* 0x000e620000002400 */
[----:B------:R-:W-:Y:S01]  /*23030*/  VIADD R21, R11, 0xfffffed9 ;  /* 0xfffffed90b157836 */ /* 0x000fe20000000000 */
[----:B------:R-:W-:Y:S01]  /*23040*/  I2FP.F32.S32 R12, R12 ;  /* 0x0000000c000c7245 */ /* 0x000fe20000201400 */
[-C--:B------:R-:W-:Y:S01]  /*23050*/  FMUL.FTZ R22, R186, R62.reuse ;  /* 0x0000003eba167220 */ /* 0x080fe20000410000 */
[----:B--2---:R-:W-:Y:S01]  /*23060*/  FSEL R189, R25, -INF , P4 ;  /* 0xff80000019bd7808 */ /* 0x004fe20002000000 */
[----:B---3--:R-:W-:Y:S01]  /*23070*/  FFMA.FTZ R13, -R239, R13, R26 ;  /* 0x0000000def0d7223 */ /* 0x008fe2000001011a */
[----:B------:R-:W-:Y:S01]  /*23080*/  FSEL R190, R24, -INF , P3 ;  /* 0xff80000018be7808 */ /* 0x000fe20001800000 */
[----:B------:R-:W-:Y:S01]  /*23090*/  FMUL.FTZ R14, R187, R62 ;  /* 0x0000003ebb0e7220 */ /* 0x000fe20000410000 */
[----:B------:R-:W-:Y:S01]  /*230a0*/  IADD3 R23, PT, PT, R244, 0x120, -R5 ;  /* 0x00000120f4177810 */ /* 0x000fe20007ffe805 */
[----:B------:R-:W-:Y:S01]  /*230b0*/  MUFU.TANH R22, R22 ;  /* 0x0000001600167308 */ /* 0x000fe20000002400 */
[----:B------:R-:W-:Y:S01]  /*230c0*/  ISETP.GE.AND P3, PT, R21, R248, PT ;  /* 0x000000f81500720c */ /* 0x000fe20003f66270 */
[-C--:B------:R-:W-:Y:S01]  /*230d0*/  FMUL.FTZ R185, R185, R62.reuse ;  /* 0x0000003eb9b97220 */ /* 0x080fe20000410000 */
[----:B------:R-:W-:Y:S01]  /*230e0*/  FSEL R189, R189, -INF , !P5 ;  /* 0xff800000bdbd7808 */ /* 0x000fe20006800000 */
[-C--:B------:R-:W-:Y:S01]  /*230f0*/  FMUL.FTZ R180, R180, R62.reuse ;  /* 0x0000003eb4b47220 */ /* 0x080fe20000410000 */
[----:B------:R-:W-:Y:S01]  /*23100*/  FSEL R190, R190, -INF , !P6 ;  /* 0xff800000bebe7808 */ /* 0x000fe20007000000 */
[----:B------:R-:W-:Y:S01]  /*23110*/  FMUL.FTZ R183, R183, R62 ;  /* 0x0000003eb7b77220 */ /* 0x000fe20000410000 */
[----:B------:R-:W-:Y:S01]  /*23120*/  ISETP.GE.AND P5, PT, R21, R247, PT ;  /* 0x000000f71500720c */ /* 0x000fe20003fa6270 */
[----:B-1----:R-:W-:Y:S01]  /*23130*/  FFMA.FTZ R20, -R239, R12, R20 ;  /* 0x0000000cef147223 */ /* 0x002fe20000010114 */
[----:B------:R-:W-:Y:S01]  /*23140*/  IABS R23, R23 ;  /* 0x0000001700177213 */ /* 0x000fe20000000000 */
[----:B------:R-:W1:Y:S01]  /*23150*/  MUFU.TANH R12, R184 ;  /* 0x000000b8000c7308 */ /* 0x000e620000002400 */
[----:B------:R-:W-:Y:S01]  /*23160*/  ISETP.GE.AND P6, PT, R21, R245, PT ;  /* 0x000000f51500720c */ /* 0x000fe20003fc6270 */
[----:B------:R-:W-:Y:S01]  /*23170*/  FMUL.FTZ R9, R181, R62 ;  /* 0x0000003eb5097220 */ /* 0x000fe20000410000 */
[----:B------:R-:W-:-:S02]  /*23180*/  FSEL R13, R13, -INF , P3 ;  /* 0xff8000000d0d7808 */ /* 0x000fc40001800000 */
[----:B------:R-:W-:Y:S01]  /*23190*/  FSEL R24, R20, -INF , P5 ;  /* 0xff80000014187808 */ /* 0x000fe20002800000 */
[----:B------:R-:W-:Y:S01]  /*231a0*/  IMAD.MOV.U32 R20, RZ, RZ, R23 ;  /* 0x000000ffff147224 */ /* 0x000fe200078e0017 */
[----:B------:R-:W-:Y:S01]  /*231b0*/  FSEL R191, R13, -INF , !P6 ;  /* 0xff8000000dbf7808 */ /* 0x000fe20007000000 */
[----:B------:R-:W2:Y:S01]  /*231c0*/  MUFU.TANH R14, R14 ;  /* 0x0000000e000e7308 */ /* 0x000ea20000002400 */
[C-C-:B------:R-:W-:Y:S02]  /*231d0*/  IADD3 R13, PT, PT, R10.reuse, 0x120, -R5.reuse ;  /* 0x000001200a0d7810 */ /* 0x140fe40007ffe805 */
[----:B------:R-:W-:Y:S02]  /*231e0*/  I2FP.F32.S32 R20, R20 ;  /* 0x0000001400147245 */ /* 0x000fe40000201400 */
[----:B------:R-:W-:Y:S02]  /*231f0*/  IABS R13, R13 ;  /* 0x0000000d000d7213 */ /* 0x000fe40000000000 */
[--C-:B------:R-:W-:Y:S01]  /*23200*/  IADD3 R15, PT, PT, R10, 0x11f, -R5.reuse ;  /* 0x0000011f0a0f7810 */ /* 0x100fe20007ffe805 */
[----:B------:R-:W-:Y:S01]  /*23210*/  MUFU.TANH R180, R180 ;  /* 0x000000b400b47308 */ /* 0x000fe20000002400 */
[----:B------:R-:W-:Y:S01]  /*23220*/  I2FP.F32.S32 R13, R13 ;  /* 0x0000000d000d7245 */ /* 0x000fe20000201400 */
[----:B-1----:R-:W-:Y:S01]  /*23230*/  FFMA.FTZ R186, -R239, R20, R12 ;  /* 0x00000014efba7223 */ /* 0x002fe2000001010c */
[----:B------:R-:W-:Y:S01]  /*23240*/  IABS R15, R15 ;  /* 0x0000000f000f7213 */ /* 0x000fe20000000000 */
[----:B------:R-:W-:Y:S01]  /*23250*/  VIADD R20, R11, 0xfffffee1 ;  /* 0xfffffee10b147836 */ /* 0x000fe20000000000 */
[----:B------:R-:W-:Y:S01]  /*23260*/  ISETP.GE.AND P4, PT, R21, R246, PT ;  /* 0x000000f61500720c */ /* 0x000fe20003f86270 */
[----:B------:R-:W-:Y:S01]  /*23270*/  FFMA.FTZ R22, -R239, R13, R22 ;  /* 0x0000000def167223 */ /* 0x000fe20000010116 */
[----:B------:R-:W-:Y:S01]  /*23280*/  IADD3 R13, PT, PT, R244, 0x11f, -R5 ;  /* 0x0000011ff40d7810 */ /* 0x000fe20007ffe805 */
[----:B------:R-:W1:Y:S01]  /*23290*/  MUFU.TANH R12, R185 ;  /* 0x000000b9000c7308 */ /* 0x000e620000002400 */
[----:B------:R-:W-:Y:S01]  /*232a0*/  I2FP.F32.S32 R15, R15 ;  /* 0x0000000f000f7245 */ /* 0x000fe20000201400 */
[----:B------:R-:W-:Y:S01]  /*232b0*/  VIADD R21, R11, 0xfffffee0 ;  /* 0xfffffee00b157836 */ /* 0x000fe20000000000 */
[----:B------:R-:W-:-:S02]  /*232c0*/  IABS R13, R13 ;  /* 0x0000000d000d7213 */ /* 0x000fc40000000000 */
[----:B------:R-:W-:Y:S01]  /*232d0*/  FSEL R184, R24, -INF , !P4 ;  /* 0xff80000018b87808 */ /* 0x000fe20006000000 */
[----:B--2---:R-:W-:Y:S01]  /*232e0*/  FFMA.FTZ R172, -R239, R15, R14 ;  /* 0x0000000fefac7223 */ /* 0x004fe2000001010e */
[----:B------:R-:W-:Y:S01]  /*232f0*/  I2FP.F32.S32 R13, R13 ;  /* 0x0000000d000d7245 */ /* 0x000fe20000201400 */
[----:B------:R-:W-:Y:S01]  /*23300*/  FMUL.FTZ R14, R182, R62 ;  /* 0x0000003eb60e7220 */ /* 0x000fe20000410000 */
[C---:B------:R-:W-:Y:S01]  /*23310*/  ISETP.GE.AND P3, PT, R21.reuse, R248, PT ;  /* 0x000000f81500720c */ /* 0x040fe20003f66270 */
[----:B------:R-:W-:Y:S01]  /*23320*/  MUFU.TANH R9, R9 ;  /* 0x0000000900097308 */ /* 0x000fe20000002400 */
[C---:B------:R-:W-:Y:S01]  /*23330*/  ISETP.GE.AND P4, PT, R21.reuse, R247, PT ;  /* 0x000000f71500720c */ /* 0x040fe20003f86270 */
[----:B------:R-:W-:Y:S01]  /*23340*/  FMUL.FTZ R62, R4, R62 ;  /* 0x0000003e043e7220 */ /* 0x000fe20000410000 */
[----:B------:R-:W-:Y:S02]  /*23350*/  FSEL R186, R186, -INF , P3 ;  /* 0xff800000baba7808 */ /* 0x000fe40001800000 */
[----:B------:R-:W-:Y:S01]  /*23360*/  ISETP.GE.AND P5, PT, R21, R246, PT ;  /* 0x000000f61500720c */ /* 0x000fe20003fa6270 */
[----:B-1----:R-:W-:Y:S01]  /*23370*/  FFMA.FTZ R13, -R239, R13, R12 ;  /* 0x0000000def0d7223 */ /* 0x002fe2000001010c */
[----:B------:R-:W-:Y:S01]  /*23380*/  ISETP.GE.AND P3, PT, R20, R248, PT ;  /* 0x000000f81400720c */ /* 0x000fe20003f66270 */
[----:B------:R-:W1:Y:S01]  /*23390*/  MUFU.TANH R14, R14 ;  /* 0x0000000e000e7308 */ /* 0x000e620000002400 */
[----:B------:R-:W-:Y:S01]  /*233a0*/  FSEL R185, R22, -INF , P4 ;  /* 0xff80000016b97808 */ /* 0x000fe20002000000 */
[----:B------:R-:W-:Y:S01]  /*233b0*/  VIADD R12, R11, 0xfffffee8 ;  /* 0xfffffee80b0c7836 */ /* 0x000fe20000000000 */
[----:B------:R-:W-:-:S02]  /*233c0*/  ISETP.GE.AND P6, PT, R21, R245, PT ;  /* 0x000000f51500720c */ /* 0x000fc40003fc6270 */
[----:B------:R-:W-:Y:S02]  /*233d0*/  FSEL R185, R185, -INF , !P5 ;  /* 0xff800000b9b97808 */ /* 0x000fe40006800000 */
[----:B------:R-:W-:Y:S01]  /*233e0*/  FSEL R173, R13, -INF , P3 ;  /* 0xff8000000dad7808 */ /* 0x000fe20001800000 */
[----:B------:R-:W-:Y:S01]  /*233f0*/  MUFU.TANH R62, R62 ;  /* 0x0000003e003e7308 */ /* 0x000fe20000002400 */
[----:B------:R-:W-:Y:S02]  /*23400*/  ISETP.GE.AND P5, PT, R20, R247, PT ;  /* 0x000000f71400720c */ /* 0x000fe40003fa6270 */
[--C-:B------:R-:W-:Y:S02]  /*23410*/  IADD3 R13, PT, PT, R10, 0x118, -R5.reuse ;  /* 0x000001180a0d7810 */ /* 0x100fe40007ffe805 */
[----:B------:R-:W-:Y:S02]  /*23420*/  IADD3 R15, PT, PT, R244, 0x118, -R5 ;  /* 0x00000118f40f7810 */ /* 0x000fe40007ffe805 */
[----:B------:R-:W-:-:S02]  /*23430*/  FSEL R186, R186, -INF , !P6 ;  /* 0xff800000baba7808 */ /* 0x000fc40007000000 */
[C---:B------:R-:W-:Y:S02]  /*23440*/  ISETP.GE.AND P6, PT, R20.reuse, R245, PT ;  /* 0x000000f51400720c */ /* 0x040fe40003fc6270 */
[----:B------:R-:W-:Y:S02]  /*23450*/  ISETP.GE.AND P4, PT, R20, R246, PT ;  /* 0x000000f61400720c */ /* 0x000fe40003f86270 */
[----:B------:R-:W-:Y:S02]  /*23460*/  IABS R13, R13 ;  /* 0x0000000d000d7213 */ /* 0x000fe40000000000 */
[----:B------:R-:W-:Y:S02]  /*23470*/  IABS R15, R15 ;  /* 0x0000000f000f7213 */ /* 0x000fe40000000000 */
[----:B------:R-:W-:Y:S02]  /*23480*/  FSEL R172, R172, -INF , P5 ;  /* 0xff800000acac7808 */ /* 0x000fe40002800000 */
[----:B------:R-:W-:-:S02]  /*23490*/  FSEL R173, R173, -INF , !P6 ;  /* 0xff800000adad7808 */ /* 0x000fc40007000000 */
[----:B------:R-:W-:Y:S02]  /*234a0*/  FSEL R172, R172, -INF , !P4 ;  /* 0xff800000acac7808 */ /* 0x000fe40006000000 */
[----:B------:R-:W-:Y:S02]  /*234b0*/  I2FP.F32.S32 R13, R13 ;  /* 0x0000000d000d7245 */ /* 0x000fe40000201400 */
[----:B------:R-:W-:Y:S02]  /*234c0*/  I2FP.F32.S32 R15, R15 ;  /* 0x0000000f000f7245 */ /* 0x000fe40000201400 */
[C---:B------:R-:W-:Y:S01]  /*234d0*/  ISETP.GE.AND P3, PT, R12.reuse, R248, PT ;  /* 0x000000f80c00720c */ /* 0x040fe20003f66270 */
[C---:B-1----:R-:W-:Y:S01]  /*234e0*/  FFMA.FTZ R13, -R239.reuse, R13, R14 ;  /* 0x0000000def0d7223 */ /* 0x042fe2000001010e */
[C---:B------:R-:W-:Y:S01]  /*234f0*/  ISETP.GE.AND P6, PT, R12.reuse, R245, PT ;  /* 0x000000f50c00720c */ /* 0x040fe20003fc6270 */
[----:B------:R-:W-:Y:S01]  /*23500*/  FFMA.FTZ R174, -R239, R15, R180 ;  /* 0x0000000fefae7223 */ /* 0x000fe200000101b4 */
[C---:B------:R-:W-:Y:S01]  /*23510*/  ISETP.GE.AND P5, PT, R12.reuse, R246, PT ;  /* 0x000000f60c00720c */ /* 0x040fe20003fa6270 */
[----:B------:R-:W-:Y:S01]  /*23520*/  VIADD R14, R11, 0xfffffee9 ;  /* 0xfffffee90b0e7836 */ /* 0x000fe20000000000 */
[----:B------:R-:W-:-:S02]  /*23530*/  ISETP.GE.AND P4, PT, R12, R247, PT ;  /* 0x000000f70c00720c */ /* 0x000fc40003f86270 */
[----:B------:R-:W1:Y:S01]  /*23540*/  MUFU.TANH R12, R183 ;  /* 0x000000b7000c7308 */ /* 0x000e620000002400 */
[----:B------:R-:W-:Y:S02]  /*23550*/  IADD3 R15, PT, PT, R10, 0x117, -R5 ;  /* 0x000001170a0f7810 */ /* 0x000fe40007ffe805 */
[----:B------:R-:W-:Y:S02]  /*23560*/  FSEL R174, R174, -INF , P3 ;  /* 0xff800000aeae7808 */ /* 0x000fe40001800000 */
[----:B------:R-:W-:Y:S02]  /*23570*/  IABS R15, R15 ;  /* 0x0000000f000f7213 */ /* 0x000fe40000000000 */
[----:B------:R-:W-:Y:S02]  /*23580*/  FSEL R175, R13, -INF , P4 ;  /* 0xff8000000daf7808 */ /* 0x000fe40002000000 */
[----:B------:R-:W-:Y:S02]  /*23590*/  IABS R8, R8 ;  /* 0x0000000800087213 */ /* 0x000fe40000000000 */
[----:B------:R-:W-:-:S02]  /*235a0*/  FSEL R174, R174, -INF , !P6 ;  /* 0xff800000aeae7808 */ /* 0x000fc40007000000 */
[----:B------:R-:W-:Y:S02]  /*235b0*/  I2FP.F32.S32 R13, R15 ;  /* 0x0000000f000d7245 */ /* 0x000fe40000201400 */
[----:B------:R-:W-:Y:S02]  /*235c0*/  FSEL R175, R175, -INF , !P5 ;  /* 0xff800000afaf7808 */ /* 0x000fe40006800000 */
[C---:B------:R-:W-:Y:S01]  /*235d0*/  ISETP.GE.AND P3, PT, R14.reuse, R248, PT ;  /* 0x000000f80e00720c */ /* 0x040fe20003f66270 */
[----:B-1----:R-:W-:Y:S01]  /*235e0*/  FFMA.FTZ R12, -R239, R13, R12 ;  /* 0x0000000def0c7223 */ /* 0x002fe2000001010c */
[C---:B------:R-:W-:Y:S02]  /*235f0*/  ISETP.GE.AND P6, PT, R14.reuse, R245, PT ;  /* 0x000000f50e00720c */ /* 0x040fe40003fc6270 */
[C---:B------:R-:W-:Y:S02]  /*23600*/  ISETP.GE.AND P4, PT, R14.reuse, R246, PT ;  /* 0x000000f60e00720c */ /* 0x040fe40003f86270 */
[----:B------:R-:W-:-:S02]  /*23610*/  ISETP.GE.AND P5, PT, R14, R247, PT ;  /* 0x000000f70e00720c */ /* 0x000fc40003fa6270 */
[----:B------:R-:W1:Y:S01]  /*23620*/  MUFU.TANH R14, R176 ;  /* 0x000000b0000e7308 */ /* 0x000e620000002400 */
[----:B------:R-:W-:Y:S02]  /*23630*/  I2FP.F32.S32 R8, R8 ;  /* 0x0000000800087245 */ /* 0x000fe40000201400 */
[----:B------:R-:W-:-:S03]  /*23640*/  IADD3 R13, PT, PT, R244, 0x110, -R5 ;  /* 0x00000110f40d7810 */ /* 0x000fc60007ffe805 */
[----:B------:R-:W-:Y:S01]  /*23650*/  FFMA.FTZ R9, -R239, R8, R9 ;  /* 0x00000008ef097223 */ /* 0x000fe20000010109 */
[----:B------:R-:W-:Y:S01]  /*23660*/  IABS R13, R13 ;  /* 0x0000000d000d7213 */ /* 0x000fe20000000000 */
[----:B------:R-:W-:-:S03]  /*23670*/  VIADD R8, R11, 0xfffffef0 ;  /* 0xfffffef00b087836 */ /* 0x000fc60000000000 */
[----:B------:R-:W-:Y:S02]  /*23680*/  FSEL R181, R9, -INF , P3 ;  /* 0xff80000009b57808 */ /* 0x000fe40001800000 */
[----:B------:R-:W-:Y:S02]  /*23690*/  IADD3 R9, PT, PT, R10, 0x110, -R5 ;  /* 0x000001100a097810 */ /* 0x000fe40007ffe805 */
[----:B------:R-:W-:Y:S02]  /*236a0*/  I2FP.F32.S32 R13, R13 ;  /* 0x0000000d000d7245 */ /* 0x000fe40000201400 */
[----:B------:R-:W-:Y:S02]  /*236b0*/  IABS R9, R9 ;  /* 0x0000000900097213 */ /* 0x000fe40000000000 */
[----:B------:R-:W-:Y:S01]  /*236c0*/  ISETP.GE.AND P3, PT, R8, R248, PT ;  /* 0x000000f80800720c */ /* 0x000fe20003f66270 */
[----:B-1----:R-:W-:Y:S01]  /*236d0*/  FFMA.FTZ R13, -R239, R13, R14 ;  /* 0x0000000def0d7223 */ /* 0x002fe2000001010e */
[----:B------:R-:W-:Y:S01]  /*236e0*/  I2FP.F32.S32 R9, R9 ;  /* 0x0000000900097245 */ /* 0x000fe20000201400 */
[----:B------:R1:W2:Y:S01]  /*236f0*/  MUFU.TANH R14, R177 ;  /* 0x000000b1000e7308 */ /* 0x0002a20000002400 */
[----:B------:R-:W-:-:S02]  /*23700*/  FSEL R176, R12, -INF , P5 ;  /* 0xff8000000cb07808 */ /* 0x000fc40002800000 */
[----:B------:R-:W-:Y:S01]  /*23710*/  FSEL R4, R13, -INF , P3 ;  /* 0xff8000000d047808 */ /* 0x000fe20001800000 */
[----:B------:R-:W-:Y:S01]  /*23720*/  FFMA.FTZ R16, -R239, R9, R16 ;  /* 0x00000009ef107223 */ /* 0x000fe20000010110 */
[--C-:B------:R-:W-:Y:S02]  /*23730*/  IADD3 R13, PT, PT, R244, 0x10f, -R5.reuse ;  /* 0x0000010ff40d7810 */ /* 0x100fe40007ffe805 */
[C-C-:B------:R-:W-:Y:S01]  /*23740*/  IADD3 R9, PT, PT, R10.reuse, 0x10f, -R5.reuse ;  /* 0x0000010f0a097810 */ /* 0x140fe20007ffe805 */
[----:B------:R-:W3:Y:S01]  /*23750*/  MUFU.TANH R12, R179 ;  /* 0x000000b3000c7308 */ /* 0x000ee20000002400 */
[--C-:B------:R-:W-:Y:S02]  /*23760*/  IADD3 R10, PT, PT, R10, 0x108, -R5.reuse ;  /* 0x000001080a0a7810 */ /* 0x100fe40007ffe805 */
[----:B------:R-:W-:Y:S02]  /*23770*/  IABS R13, R13 ;  /* 0x0000000d000d7213 */ /* 0x000fe40000000000 */
[----:B------:R-:W-:-:S02]  /*23780*/  IADD3 R5, PT, PT, R244, 0x108, -R5 ;  /* 0x00000108f4057810 */ /* 0x000fc40007ffe805 */
[----:B------:R-:W-:Y:S02]  /*23790*/  FSEL R181, R181, -INF , !P6 ;  /* 0xff800000b5b57808 */ /* 0x000fe40007000000 */
[----:B------:R-:W-:Y:S01]  /*237a0*/  FSEL R176, R176, -INF , !P4 ;  /* 0xff800000b0b07808 */ /* 0x000fe20006000000 */
[----:B-1----:R-:W-:Y:S01]  /*237b0*/  VIADD R177, R61, 0xfffffffe ;  /* 0xfffffffe3db17836 */ /* 0x002fe20000000000 */
[C---:B------:R-:W-:Y:S02]  /*237c0*/  ISETP.GE.AND P6, PT, R8.reuse, R245, PT ;  /* 0x000000f50800720c */ /* 0x040fe40003fc6270 */
[C---:B------:R-:W-:Y:S02]  /*237d0*/  ISETP.GE.AND P5, PT, R8.reuse, R246, PT ;  /* 0x000000f60800720c */ /* 0x040fe40003fa6270 */
[----:B------:R-:W-:Y:S01]  /*237e0*/  ISETP.GE.AND P4, PT, R8, R247, PT ;  /* 0x000000f70800720c */ /* 0x000fe20003f86270 */
[C---:B------:R-:W-:Y:S01]  /*237f0*/  VIADD R8, R11.reuse, 0xfffffef1 ;  /* 0xfffffef10b087836 */ /* 0x040fe20000000000 */
[----:B------:R-:W-:Y:S01]  /*23800*/  I2FP.F32.S32 R13, R13 ;  /* 0x0000000d000d7245 */ /* 0x000fe20000201400 */
[----:B------:R-:W-:Y:S01]  /*23810*/  VIADD R11, R11, 0xfffffef8 ;  /* 0xfffffef80b0b7836 */ /* 0x000fe20000000000 */
[----:B------:R-:W-:-:S02]  /*23820*/  IABS R5, R5 ;  /* 0x0000000500057213 */ /* 0x000fc40000000000 */
[----:B------:R-:W-:Y:S01]  /*23830*/  IABS R9, R9 ;  /* 0x0000000900097213 */ /* 0x000fe20000000000 */
[C---:B--2---:R-:W-:Y:S01]  /*23840*/  FFMA.FTZ R13, -R239.reuse, R13, R14 ;  /* 0x0000000def0d7223 */ /* 0x044fe2000001010e */
[----:B------:R-:W-:Y:S02]  /*23850*/  I2FP.F32.S32 R17, R5 ;  /* 0x0000000500117245 */ /* 0x000fe40000201400 */
[-C--:B------:R-:W-:Y:S02]  /*23860*/  ISETP.GE.AND P3, PT, R8, R248.reuse, PT ;  /* 0x000000f80800720c */ /* 0x080fe40003f66270 */
[----:B------:R-:W-:Y:S01]  /*23870*/  I2FP.F32.S32 R9, R9 ;  /* 0x0000000900097245 */ /* 0x000fe20000201400 */
[----:B------:R-:W-:Y:S01]  /*23880*/  FFMA.FTZ R17, -R239, R17, R62 ;  /* 0x00000011ef117223 */ /* 0x000fe2000001013e */
[----:B------:R-:W-:Y:S02]  /*23890*/  FSEL R16, R16, -INF , P4 ;  /* 0xff80000010107808 */ /* 0x000fe40002000000 */
[----:B------:R-:W-:Y:S01]  /*238a0*/  FSEL R13, R13, -INF , P3 ;  /* 0xff8000000d0d7808 */ /* 0x000fe20001800000 */
[----:B---3--:R-:W-:Y:S01]  /*238b0*/  FFMA.FTZ R9, -R239, R9, R12 ;  /* 0x00000009ef097223 */ /* 0x008fe2000001010c */
[----:B------:R-:W-:-:S02]  /*238c0*/  ISETP.GE.AND P3, PT, R11, R248, PT ;  /* 0x000000f80b00720c */ /* 0x000fc40003f66270 */
[----:B------:R-:W-:Y:S02]  /*238d0*/  IABS R10, R10 ;  /* 0x0000000a000a7213 */ /* 0x000fe40000000000 */
[----:B------:R-:W-:Y:S02]  /*238e0*/  FSEL R5, R16, -INF , !P5 ;  /* 0xff80000010057808 */ /* 0x000fe40006800000 */
[----:B------:R-:W-:Y:S02]  /*238f0*/  ISETP.GE.AND P5, PT, R8, R247, PT ;  /* 0x000000f70800720c */ /* 0x000fe40003fa6270 */
[----:B------:R-:W-:Y:S02]  /*23900*/  FSEL R17, R17, -INF , P3 ;  /* 0xff80000011117808 */ /* 0x000fe40001800000 */
[----:B------:R-:W-:Y:S02]  /*23910*/  ISETP.GT.AND P3, PT, R177, R226, PT ;  /* 0x000000e2b100720c */ /* 0x000fe40003f64270 */
[----:B------:R-:W-:-:S02]  /*23920*/  I2FP.F32.S32 R15, R10 ;  /* 0x0000000a000f7245 */ /* 0x000fc40000201400 */
[----:B------:R-:W-:Y:S02]  /*23930*/  ISETP.GE.AND P4, PT, R8, R246, PT ;  /* 0x000000f60800720c */ /* 0x000fe40003f86270 */
[----:B------:R-:W-:Y:S01]  /*23940*/  FSEL R9, R9, -INF , P5 ;  /* 0xff80000009097808 */ /* 0x000fe20002800000 */
[----:B------:R-:W-:Y:S01]  /*23950*/  FFMA.FTZ R6, -R239, R15, R6 ;  /* 0x0000000fef067223 */ /* 0x000fe20000010106 */
[----:B------:R-:W-:Y:S02]  /*23960*/  FSEL R4, R4, -INF , !P6 ;  /* 0xff80000004047808 */ /* 0x000fe40007000000 */
[----:B------:R-:W-:Y:S02]  /*23970*/  ISETP.GE.AND P6, PT, R8, R245, PT ;  /* 0x000000f50800720c */ /* 0x000fe40003fc6270 */
[----:B------:R-:W-:Y:S02]  /*23980*/  FSEL R178, R9, -INF , !P4 ;  /* 0xff80000009b27808 */ /* 0x000fe40006000000 */
[----:B------:R-:W-:-:S02]  /*23990*/  ISETP.GE.AND P4, PT, R11, R247, PT ;  /* 0x000000f70b00720c */ /* 0x000fc40003f86270 */
[----:B------:R-:W-:Y:S02]  /*239a0*/  FSEL R183, R13, -INF , !P6 ;  /* 0xff8000000db77808 */ /* 0x000fe40007000000 */
[C---:B------:R-:W-:Y:S02]  /*239b0*/  ISETP.GE.AND P6, PT, R11.reuse, R245, PT ;  /* 0x000000f50b00720c */ /* 0x040fe40003fc6270 */
[----:B------:R-:W-:Y:S02]  /*239c0*/  ISETP.GE.AND P5, PT, R11, R246, PT ;  /* 0x000000f60b00720c */ /* 0x000fe40003fa6270 */
[----:B------:R-:W-:Y:S02]  /*239d0*/  FSEL R6, R6, -INF , P4 ;  /* 0xff80000006067808 */ /* 0x000fe40002000000 */
[----:B------:R-:W-:Y:S02]  /*239e0*/  FSEL R179, R17, -INF , !P6 ;  /* 0xff80000011b37808 */ /* 0x000fe40007000000 */
[----:B------:R-:W-:Y:S01]  /*239f0*/  FSEL R62, R6, -INF , !P5 ;  /* 0xff800000063e7808 */ /* 0x000fe20006800000 */
[----:B------:R-:W-:Y:S05]  /*23a00*/  @!P3 BRA `(.L_x_7182) ;  /* 0x0000000c0018b947 */ /* 0x000fea0003800000 */
[----:B------:R-:W-:Y:S04]  /*23a10*/  BSSY.RECONVERGENT B0, `(.L_x_7183) ;  /* 0x0000049000007945 */ /* 0x000fe80003800200 */
[----:B------:R-:W-:Y:S05]  /*23a20*/  @!P1 BRA `(.L_x_7184) ;  /* 0x0000000000fc9947 */ /* 0x000fea0003800000 */
[----:B------:R-:W2:Y:S01]  /*23a30*/  LD.E R14, desc[UR4][R164.64+0x170] ;  /* 0x00017004a40e7980 */ /* 0x000ea2000c101900 */
[----:B------:R-:W-:-:S05]  /*23a40*/  SHF.L.U32 R13, R61, 0x8, RZ ;  /* 0x000000083d0d7819 */ /* 0x000fca00000006ff */
[C---:B------:R-:W-:Y:S02]  /*23a50*/  VIADD R8, R13.reuse, 0xfffffe00 ;  /* 0xfffffe000d087836 */ /* 0x040fe40000000000 */
[----:B------:R-:W-:Y:S01]  /*23a60*/  VIADD R13, R13, 0xfffffd00 ;  /* 0xfffffd000d0d7836 */ /* 0x000fe20000000000 */
[-C--:B--2---:R-:W-:Y:S02]  /*23a70*/  IABS R11, R14.reuse ;  /* 0x0000000e000b7213 */ /* 0x084fe40000000000 */
[----:B------:R-:W-:Y:S02]  /*23a80*/  IABS R10, R14 ;  /* 0x0000000e000a7213 */ /* 0x000fe40000000000 */
[----:B------:R-:W1:Y:S03]  /*23a90*/  I2F.RP R9, R11 ;  /* 0x0000000b00097306 */ /* 0x000e660000209400 */
[----:B------:R-:W-:-:S05]  /*23aa0*/  IMAD.MOV R10, RZ, RZ, -R10 ;  /* 0x000000ffff0a7224 */ /* 0x000fca00078e0a0a */
[----:B-1----:R-:W1:Y:S02]  /*23ab0*/  MUFU.RCP R16, R9 ;  /* 0x0000000900107308 */ /* 0x002e640000001000 */
[----:B-1----:R-:W-:Y:S01]  /*23ac0*/  VIADD R16, R16, 0xffffffe ;  /* 0x0ffffffe10107836 */ /* 0x002fe20000000000 */
[----:B------:R-:W-:Y:S02]  /*23ad0*/  IABS R9, R13 ;  /* 0x0000000d00097213 */ /* 0x000fe40000000000 */
[----:B------:R-:W-:-:S03]  /*23ae0*/  LOP3.LUT R13, R13, R14, RZ, 0x3c, !PT ;  /* 0x0000000e0d0d7212 */ /* 0x000fc600078e3cff */
[----:B------:R-:W1:Y:S02]  /*23af0*/  F2I.FTZ.U32.TRUNC.NTZ R17, R16 ;  /* 0x0000001000117305 */ /* 0x000e64000021f000 */
[----:B-1----:R-:W-:Y:S01]  /*23b00*/  IMAD.MOV R6, RZ, RZ, -R17 ;  /* 0x000000ffff067224 */ /* 0x002fe200078e0a11 */
[----:B------:R-:W-:-:S03]  /*23b10*/  MOV R16, RZ ;  /* 0x000000ff00107202 */ /* 0x000fc60000000f00 */
[----:B------:R-:W-:Y:S01]  /*23b20*/  IMAD R15, R6, R11, RZ ;  /* 0x0000000b060f7224 */ /* 0x000fe200078e02ff */
[----:B------:R-:W-:Y:S02]  /*23b30*/  IABS R6, R8 ;  /* 0x0000000800067213 */ /* 0x000fe40000000000 */
[----:B------:R-:W-:Y:S01]  /*23b40*/  LOP3.LUT R8, R8, R14, RZ, 0x3c, !PT ;  /* 0x0000000e08087212 */ /* 0x000fe200078e3cff */
[----:B------:R-:W-:-:S03]  /*23b50*/  IMAD.HI.U32 R15, R17, R15, R16 ;  /* 0x0000000f110f7227 */ /* 0x000fc600078e0010 */
[----:B------:R-:W-:-:S03]  /*23b60*/  ISETP.GE.AND P4, PT, R8, RZ, PT ;  /* 0x000000ff0800720c */ /* 0x000fc60003f86270 */
        /* <DEDUP_REMOVED lines=43> */
.L_x_7184:
        /* <DEDUP_REMOVED lines=8> */
.L_x_7185:
[----:B------:R-:W-:Y:S05]  /*23ea0*/  BSYNC.RECONVERGENT B0 ;  /* 0x0000000000007941 */ /* 0x000fea0003800200 */
.L_x_7183:
[C---:B------:R-:W-:Y:S01]  /*23eb0*/  IMAD.SHL.U32 R11, R222.reuse, 0x20, RZ ;  /* 0x00000020de0b7824 */ /* 0x040fe200078e00ff */
[----:B------:R-:W-:Y:S01]  /*23ec0*/  SHF.L.U64.HI R10, R222, 0x5, R223 ;  /* 0x00000005de0a7819 */ /* 0x000fe200000102df */
[----:B------:R-:W1:Y:S01]  /*23ed0*/  S2R R9, SR_TID.X ;  /* 0x0000000000097919 */ /* 0x000e620000002100 */
[----:B------:R-:W2:Y:S01]  /*23ee0*/  S2UR UR6, SR_CgaCtaId ;  /* 0x00000000000679c3 */ /* 0x000ea20000008800 */
[----:B------:R-:W-:Y:S01]  /*23ef0*/  UMOV UR7, 0x400 ;  /* 0x0000040000077882 */ /* 0x000fe20000000000 */
[----:B------:R-:W-:Y:S01]  /*23f00*/  IADD3 R18, P1, PT, R11, R228, RZ ;  /* 0x000000e40b127210 */ /* 0x000fe20007f3e0ff */
[----:B------:R-:W-:-:S04]  /*23f10*/  @!P0 IMAD.MOV.U32 R229, RZ, RZ, R227 ;  /* 0x000000ffffe58224 */ /* 0x000fc800078e00e3 */
[----:B------:R-:W-:Y:S01]  /*23f20*/  IMAD.X R19, R10, 0x1, R227, P1 ;  /* 0x000000010a137824 */ /* 0x000fe200008e06e3 */
[----:B------:R-:W-:-:S05]  /*23f30*/  IADD3 R16, P1, PT, R18, R11, RZ ;  /* 0x0000000b12107210 */ /* 0x000fca0007f3e0ff */
[----:B------:R-:W-:Y:S01]  /*23f40*/  IMAD.X R17, R19, 0x1, R10, P1 ;  /* 0x0000000113117824 */ /* 0x000fe200008e060a */
[----:B------:R-:W-:-:S05]  /*23f50*/  IADD3 R14, P1, PT, R16, R11, RZ ;  /* 0x0000000b100e7210 */ /* 0x000fca0007f3e0ff */
[----:B------:R-:W-:Y:S01]  /*23f60*/  IMAD.X R15, R17, 0x1, R10, P1 ;  /* 0x00000001110f7824 */ /* 0x000fe200008e060a */
[----:B------:R-:W-:Y:S01]  /*23f70*/  IADD3 R12, P1, PT, R14, R11, RZ ;  /* 0x0000000b0e0c7210 */ /* 0x000fe20007f3e0ff */
[----:B--2---:R-:W-:-:S04]  /*23f80*/  ULEA UR6, UR6, UR7, 0x18 ;  /* 0x0000000706067291 */ /* 0x004fc8000f8ec0ff */
[----:B------:R-:W-:Y:S01]  /*23f90*/  IMAD.X R13, R15, 0x1, R10, P1 ;  /* 0x000000010f0d7824 */ /* 0x000fe200008e060a */
[----:B------:R-:W-:-:S05]  /*23fa0*/  IADD3 R20, P1, PT, R12, R11, RZ ;  /* 0x0000000b0c147210 */ /* 0x000fca0007f3e0ff */
[----:B------:R-:W-:Y:S01]  /*23fb0*/  IMAD.X R21, R13, 0x1, R10, P1 ;  /* 0x000000010d157824 */ /* 0x000fe200008e060a */
[----:B------:R-:W-:Y:S01]  /*23fc0*/  IADD3 R22, P1, PT, R20, R11, RZ ;  /* 0x0000000b14167210 */ /* 0x000fe20007f3e0ff */
[----:B-1----:R-:W-:-:S04]  /*23fd0*/  IMAD.SHL.U32 R8, R9, 0x8, RZ ;  /* 0x0000000809087824 */ /* 0x002fc800078e00ff */
[----:B------:R-:W-:Y:S01]  /*23fe0*/  IMAD.X R23, R21, 0x1, R10, P1 ;  /* 0x0000000115177824 */ /* 0x000fe200008e060a */
[----:B------:R-:W-:Y:S02]  /*23ff0*/  IADD3 R24, P1, PT, R22, R11, RZ ;  /* 0x0000000b16187210 */ /* 0x000fe40007f3e0ff */
[----:B------:R-:W-:-:S03]  /*24000*/  LOP3.LUT R6, R8, 0x1c0, RZ, 0xc0, !PT ;  /* 0x000001c008067812 */ /* 0x000fc600078ec0ff */
[----:B------:R-:W-:Y:S01]  /*24010*/  IMAD.X R25, R23, 0x1, R10, P1 ;  /* 0x0000000117197824 */ /* 0x000fe200008e060a */
[----:B------:R-:W-:Y:S02]  /*24020*/  IADD3 R26, P1, PT, R24, R11, RZ ;  /* 0x0000000b181a7210 */ /* 0x000fe40007f3e0ff */
[----:B------:R-:W-:-:S03]  /*24030*/  LOP3.LUT R9, R6, 0x38, R9, 0xf8, !PT ;  /* 0x0000003806097812 */ /* 0x000fc600078ef809 */
[----:B------:R-:W-:Y:S01]  /*24040*/  IMAD.X R27, R25, 0x1, R10, P1 ;  /* 0x00000001191b7824 */ /* 0x000fe200008e060a */
[--C-:B------:R-:W-:Y:S02]  /*24050*/  LOP3.LUT R9, R9, 0x38, R8.reuse, 0x78, !PT ;  /* 0x0000003809097812 */ /* 0x100fe400078e7808 */
[----:B------:R-:W-:Y:S02]  /*24060*/  IADD3 R28, P1, PT, R26, R11, RZ ;  /* 0x0000000b1a1c7210 */ /* 0x000fe40007f3e0ff */
[----:B------:R-:W-:-:S03]  /*24070*/  LOP3.LUT R9, R9, 0x1e00, R8, 0xf8, !PT ;  /* 0x00001e0009097812 */ /* 0x000fc600078ef808 */
[----:B------:R-:W-:Y:S01]  /*24080*/  IMAD.X R29, R27, 0x1, R10, P1 ;  /* 0x000000011b1d7824 */ /* 0x000fe200008e060a */
[----:B------:R-:W-:Y:S02]  /*24090*/  IADD3 R30, P1, PT, R28, R11, RZ ;  /* 0x0000000b1c1e7210 */ /* 0x000fe40007f3e0ff */
[----:B------:R-:W-:-:S03]  /*240a0*/  LEA R9, R9, UR6, 0x1 ;  /* 0x0000000609097c11 */ /* 0x000fc6000f8e08ff */
[--C-:B------:R-:W-:Y:S01]  /*240b0*/  IMAD.X R31, R29, 0x1, R10.reuse, P1 ;  /* 0x000000011d1f7824 */ /* 0x100fe200008e060a */
[----:B------:R-:W-:Y:S01]  /*240c0*/  IADD3 R194, P1, PT, R30, R11, RZ ;  /* 0x0000000b1ec27210 */ /* 0x000fe20007f3e0ff */
[----:B------:R-:W-:Y:S01]  /*240d0*/  @!PT LDS RZ, [RZ] ;  /* 0x00000000fffff984 */ /* 0x000fe20000000800 */
[----:B------:R-:W-:Y:S01]  /*240e0*/  @!PT LDS RZ, [RZ] ;  /* 0x00000000fffff984 */ /* 0x000fe20000000800 */
[----:B------:R-:W-:Y:S01]  /*240f0*/  @!PT LDS RZ, [RZ] ;  /* 0x00000000fffff984 */ /* 0x000fe20000000800 */
[----:B------:R-:W-:Y:S04]  /*24100*/  @!P0 LDGSTS.E.BYPASS.LTC128B.128 [R9+0x2000], desc[UR4][R228.64] ;  /* 0x02000000e4098fae */ /* 0x000fe8000b981a04 */
[----:B------:R1:W-:Y:S01]  /*24110*/  @P0 STS.128 [R9+0x2000], RZ ;  /* 0x002000ff09000388 */ /* 0x0003e20000000c00 */
[----:B------:R-:W-:-:S03]  /*24120*/  IMAD.X R195, R31, 0x1, R10, P1 ;  /* 0x000000011fc37824 */ /* 0x000fc600008e060a */
        /* <DEDUP_REMOVED lines=18> */
[----:B------:R4:W-:Y:S01]  /*24250*/  @!P0 LDGSTS.E.BYPASS.LTC128B.128 [R9+0x4000], desc[UR4][R12.64] ;  /* 0x040000000c098fae */ /* 0x0009e2000b981a04 */
[----:B--2---:R-:W-:-:S03]  /*24260*/  IADD3 R18, P1, PT, R194, R11, RZ ;  /* 0x0000000bc2127210 */ /* 0x004fc60007f3e0ff */
[----:B------:R1:W-:Y:S04]  /*24270*/  @P0 STS.128 [R9+0x4000], RZ ;  /* 0x004000ff09000388 */ /* 0x0003e80000000c00 */
[----:B------:R-:W-:Y:S01]  /*24280*/  @!PT LDS RZ, [RZ] ;  /* 0x00000000fffff984 */ /* 0x000fe20000000800 */
[----:B------:R-:W-:Y:S01]  /*24290*/  @!PT LDS RZ, [RZ] ;  /* 0x00000000fffff984 */ /* 0x000fe20000000800 */
[----:B------:R-:W-:Y:S01]  /*242a0*/  @!PT LDS RZ, [RZ] ;  /* 0x00000000fffff984 */ /* 0x000fe20000000800 */
[----:B------:R1:W-:Y:S01]  /*242b0*/  @!P0 LDGSTS.E.BYPASS.LTC128B.128 [R9+0x4800], desc[UR4][R20.64] ;  /* 0x0480000014098fae */ /* 0x0003e2000b981a04 */
[--C-:B------:R-:W-:Y:S01]  /*242c0*/  IMAD.X R19, R195, 0x1, R10.reuse, P1 ;  /* 0x00000001c3137824 */ /* 0x100fe200008e060a */
[----:B---3--:R-:W-:Y:S02]  /*242d0*/  IADD3 R16, P1, PT, R18, R11, RZ ;  /* 0x0000000b12107210 */ /* 0x008fe40007f3e0ff */
        /* <DEDUP_REMOVED lines=11> */
[----:B----4-:R-:W-:-:S03]  /*24390*/  IADD3 R12, P3, PT, R16, R11, RZ ;  /* 0x0000000b100c7210 */ /* 0x010fc60007f7e0ff */
[----:B------:R1:W-:Y:S01]  /*243a0*/  @P0 STS.128 [R9+0x5800], RZ ;  /* 0x005800ff09000388 */ /* 0x0003e20000000c00 */
[----:B------:R-:W-:-:S03]  /*243b0*/  @!P0 IADD3 R14, P1, PT, R12, R11, RZ ;  /* 0x0000000b0c0e8210 */ /* 0x000fc60007f3e0ff */
[----:B------:R-:W-:Y:S01]  /*243c0*/  @!PT LDS RZ, [RZ] ;  /* 0x00000000fffff984 */ /* 0x000fe20000000800 */
[----:B------:R-:W-:Y:S01]  /*243d0*/  @!PT LDS RZ, [RZ] ;  /* 0x00000000fffff984 */ /* 0x000fe20000000800 */
[----:B------:R-:W-:Y:S01]  /*243e0*/  @!PT LDS RZ, [RZ] ;  /* 0x00000000fffff984 */ /* 0x000fe20000000800 */
[----:B------:R1:W-:Y:S01]  /*243f0*/  @!P0 LDGSTS.E.BYPASS.LTC128B.128 [R9+0x6000], desc[UR4][R26.64] ;  /* 0x060000001a098fae */ /* 0x0003e2000b981a04 */
[----:B------:R-:W-:-:S03]  /*24400*/  IMAD.X R13, R17, 0x1, R10, P3 ;  /* 0x00000001110d7824 */ /* 0x000fc600018e060a */
        /* <DEDUP_REMOVED lines=38> */
.L_x_7182:
[----:B------:R-:W-:Y:S05]  /*24670*/  BSYNC.RECONVERGENT B1 ;  /* 0x0000000000017941 */ /* 0x000fea0003800200 */
.L_x_7181:
[----:B------:R-:W2:Y:S01]  /*24680*/  LD.E R187, desc[UR4][R164.64+0xdc] ;  /* 0x0000dc04a4bb7980 */ /* 0x000ea2000c101900 */
[----:B------:R-:W-:Y:S01]  /*24690*/  FMNMX3.FTZ R8, R0, R65, R128, !PT ;  /* 0x0000004100087276 */ /* 0x000fe20007810080 */
[----:B------:R-:W3:Y:S01]  /*246a0*/  S2UR UR6, SR_CgaCtaId ;  /* 0x00000000000679c3 */ /* 0x000ee20000008800 */
[----:B------:R-:W-:Y:S01]  /*246b0*/  FMNMX3.FTZ R10, R2, R67, R129, !PT ;  /* 0x00000043020a7276 */ /* 0x000fe20007810081 */
[----:B------:R-:W-:Y:S01]  /*246c0*/  UMOV UR7, 0x400 ;  /* 0x0000040000077882 */ /* 0x000fe20000000000 */
        /* <DEDUP_REMOVED lines=10> */
[----:B------:R-:W-:Y:S01]  /*24770*/  FMNMX3.FTZ R8, R8, R105, R108, !PT ;  /* 0x0000006908087276 */ /* 0x000fe2000781006c */
[----:B---3--:R-:W-:Y:S01]  /*24780*/  ULEA UR6, UR6, UR7, 0x18 ;  /* 0x0000000706067291 */ /* 0x008fe2000f8ec0ff */
        /* <DEDUP_REMOVED lines=50> */
[----:B------:R-:W-:-:S03]  /*24ab0*/  FMNMX3.FTZ R10, R10, R179, R60, !PT ;  /* 0x000000b30a0a7276 */ /* 0x000fc6000781003c */
[----:B------:R-:W3:Y:S04]  /*24ac0*/  SHFL.BFLY PT, R11, R8, 0x2, 0x1f ;  /* 0x0c401f00080b7f89 */ /* 0x000ee800000e0000 */
[----:B-1----:R-:W1:Y:S01]  /*24ad0*/  SHFL.BFLY PT, R9, R10, 0x2, 0x1f ;  /* 0x0c401f000a097f89 */ /* 0x002e6200000e0000 */
[----:B---3--:R-:W-:Y:S02]  /*24ae0*/  FMNMX.FTZ R11, R8, R11, !PT ;  /* 0x0000000b080b7209 */ /* 0x008fe40007810000 */
[----:B------:R-:W3:Y:S01]  /*24af0*/  S2R R8, SR_TID.X ;  /* 0x0000000000087919 */ /* 0x000ee20000002100 */
[----:B-1----:R-:W-:Y:S02]  /*24b00*/  FMNMX.FTZ R9, R10, R9, !PT ;  /* 0x000000090a097209 */ /* 0x002fe40007810000 */
[----:B------:R-:W1:Y:S04]  /*24b10*/  SHFL.BFLY PT, R6, R11, 0x1, 0x1f ;  /* 0x0c201f000b067f89 */ /* 0x000e6800000e0000 */
[----:B------:R-:W4:Y:S01]  /*24b20*/  SHFL.BFLY PT, R182, R9, 0x1, 0x1f ;  /* 0x0c201f0009b67f89 */ /* 0x000f2200000e0000 */
[----:B-1----:R-:W-:-:S02]  /*24b30*/  FMNMX.FTZ R6, R11, R6, !PT ;  /* 0x000000060b067209 */ /* 0x002fc40007810000 */
[----:B---3--:R-:W-:Y:S02]  /*24b40*/  SHF.L.U32 R8, R8, 0x6, RZ ;  /* 0x0000000608087819 */ /* 0x008fe400000006ff */
[C---:B------:R-:W-:Y:S02]  /*24b50*/  FSETP.NEU.FTZ.AND P0, PT, R6.reuse, -INF , PT ;  /* 0xff8000000600780b */ /* 0x040fe40003f1d000 */
[----:B------:R-:W-:Y:S02]  /*24b60*/  LOP3.LUT R8, R3, 0x200, R8, 0xf8, !PT ;  /* 0x0000020003087812 */ /* 0x000fe400078ef808 */
[----:B----4-:R-:W-:Y:S02]  /*24b70*/  FMNMX.FTZ R182, R9, R182, !PT ;  /* 0x000000b609b67209 */ /* 0x010fe40007810000 */
[----:B------:R-:W-:Y:S02]  /*24b80*/  FSEL R9, R6, RZ, P0 ;  /* 0x000000ff06097208 */ /* 0x000fe40000000000 */
[----:B------:R-:W-:-:S02]  /*24b90*/  LEA R202, R8, UR6, 0x1 ;  /* 0x0000000608ca7c11 */ /* 0x000fc4000f8e08ff */
[----:B------:R-:W-:Y:S01]  /*24ba0*/  FSETP.NEU.FTZ.AND P1, PT, R182, -INF , PT ;  /* 0xff800000b600780b */ /* 0x000fe20003f3d000 */
[----:B------:R-:W-:Y:S01]  /*24bb0*/  FADD.FTZ R12, R0, -R9 ;  /* 0x80000009000c7221 */ /* 0x000fe20000010000 */
[----:B------:R-:W-:Y:S01]  /*24bc0*/  IADD3 R20, PT, PT, R202, 0xa000, RZ ;  /* 0x0000a000ca147810 */ /* 0x000fe20007ffe0ff */
[----:B------:R-:W1:Y:S01]  /*24bd0*/  LDSM.16.MT88.4 R8, [R202+0xa000] ;  /* 0x00a00000ca08783b */ /* 0x000e620000004200 */
[----:B------:R-:W-:Y:S02]  /*24be0*/  FSEL R13, R182, RZ, P1 ;  /* 0x000000ffb60d7208 */ /* 0x000fe40000800000 */
[----:B------:R-:W-:Y:S01]  /*24bf0*/  IADD3 R206, PT, PT, R202, 0xa040, RZ ;  /* 0x0000a040cace7810 */ /* 0x000fe20007ffe0ff */
[----:B------:R-:W-:Y:S01]  /*24c00*/  LDSM.16.MT88.4 R24, [R202+0xa800] ;  /* 0x00a80000ca18783b */ /* 0x000fe20000004200 */
[----:B------:R-:W-:Y:S01]  /*24c10*/  @P2 IADD3 R206, PT, PT, R20, -0x40, RZ ;  /* 0xffffffc014ce2810 */ /* 0x000fe20007ffe0ff */
[----:B------:R-:W-:-:S04]  /*24c20*/  FADD.FTZ R2, R2, -R13 ;  /* 0x8000000d02027221 */ /* 0x000fc80000010000 */
[----:B------:R-:W-:Y:S01]  /*24c30*/  LDSM.16.MT88.4 R20, [R206] ;  /* 0x00000000ce14783b */ /* 0x000fe20000004200 */
[C---:B--2---:R-:W-:Y:S01]  /*24c40*/  FMUL.FTZ R194, R187.reuse, R182 ;  /* 0x000000b6bbc27220 */ /* 0x044fe20000410000 */
[C---:B------:R-:W-:Y:S01]  /*24c50*/  FMUL.FTZ R180, R187.reuse, R6 ;  /* 0x00000006bbb47220 */ /* 0x040fe20000410000 */
[----:B------:R-:W-:Y:S01]  /*24c60*/  FMUL.FTZ R204, R187, R2 ;  /* 0x00000002bbcc7220 */ /* 0x000fe20000410000 */
[C---:B------:R-:W-:Y:S02]  /*24c70*/  IADD3 R2, PT, PT, R63.reuse, R202, RZ ;  /* 0x000000ca3f027210 */ /* 0x040fe40007ffe0ff */
[----:B------:R-:W-:Y:S02]  /*24c80*/  FSEL R194, R194, RZ, P1 ;  /* 0x000000ffc2c27208 */ /* 0x000fe40000800000 */
[----:B------:R-:W-:Y:S01]  /*24c90*/  FSEL R180, R180, RZ, P0 ;  /* 0x000000ffb4b47208 */ /* 0x000fe20000000000 */
[----:B------:R-:W2:Y:S01]  /*24ca0*/  MUFU.EX2 R204, R204 ;  /* 0x000000cc00cc7308 */ /* 0x000ea20000000800 */
[----:B------:R-:W-:Y:S01]  /*24cb0*/  IADD3 R63, PT, PT, R63, R206, RZ ;  /* 0x000000ce3f3f7210 */ /* 0x000fe20007ffe0ff */
[-CC-:B------:R-:W-:Y:S01]  /*24cc0*/  FFMA.FTZ R0, R120, R187.reuse, -R194.reuse ;  /* 0x000000bb78007223 */ /* 0x180fe200000108c2 */
[-C--:B------:R-:W-:Y:S01]  /*24cd0*/  FFMA.FTZ R67, R67, R187.reuse, -R194 ;  /* 0x000000bb43437223 */ /* 0x080fe200000108c2 */
[-CC-:B------:R-:W-:Y:S01]  /*24ce0*/  FFMA.FTZ R65, R65, R187.reuse, -R180.reuse ;  /* 0x000000bb41417223 */ /* 0x180fe200000108b4 */
[-CC-:B------:R-:W-:Y:S01]  /*24cf0*/  FFMA.FTZ R128, R128, R187.reuse, -R180.reuse ;  /* 0x000000bb80807223 */ /* 0x180fe200000108b4 */
[-CC-:B------:R-:W-:Y:S01]  /*24d00*/  FFMA.FTZ R130, R130, R187.reuse, -R180.reuse ;  /* 0x000000bb82827223 */ /* 0x180fe200000108b4 */
[-C--:B------:R-:W-:Y:S01]  /*24d10*/  FFMA.FTZ R169, R169, R187.reuse, -R180 ;  /* 0x000000bba9a97223 */ /* 0x080fe200000108b4 */
[-CC-:B------:R-:W-:Y:S01]  /*24d20*/  FFMA.FTZ R200, R129, R187.reuse, -R194.reuse ;  /* 0x000000bb81c87223 */ /* 0x180fe200000108c2 */
[-C--:B------:R-:W-:Y:S01]  /*24d30*/  FFMA.FTZ R3, R131, R187.reuse, -R194 ;  /* 0x000000bb83037223 */ /* 0x080fe200000108c2 */
[----:B------:R-:W-:Y:S01]  /*24d40*/  FMUL.FTZ R120, R187, R12 ;  /* 0x0000000cbb787220 */ /* 0x000fe20000410000 */
[----:B------:R-:W-:Y:S01]  /*24d50*/  MUFU.EX2 R65, R65 ;  /* 0x0000004100417308 */ /* 0x000fe20000000800 */
[----:B------:R-:W3:Y:S01]  /*24d60*/  LDSM.16.MT88.4 R12, [R2+0xa000] ;  /* 0x00a00000020c783b */ /* 0x000ee20000004200 */
[-CC-:B------:R-:W-:Y:S01]  /*24d70*/  FFMA.FTZ R121, R121, R187.reuse, -R180.reuse ;  /* 0x000000bb79797223 */ /* 0x180fe200000108b4 */
[-CC-:B------:R-:W-:Y:S01]  /*24d80*/  FFMA.FTZ R124, R124, R187.reuse, -R180.reuse ;  /* 0x000000bb7c7c7223 */ /* 0x180fe200000108b4 */
[-C--:B------:R-:W-:Y:S01]  /*24d90*/  FFMA.FTZ R125, R125, R187.reuse, -R180 ;  /* 0x000000bb7d7d7223 */ /* 0x080fe200000108b4 */
[----:B------:R-:W-:Y:S01]  /*24da0*/  LDSM.16.MT88.4 R28, [R63+0x800] ;  /* 0x000800003f1c783b */ /* 0x000fe20000004200 */
[-C--:B--2---:R-:W-:Y:S01]  /*24db0*/  FMUL.FTZ R160, R160, R204.reuse ;  /* 0x000000cca0a07220 */ /* 0x084fe20000410000 */
[-C--:B------:R-:W-:Y:S01]  /*24dc0*/  FMUL.FTZ R161, R161, R204.reuse ;  /* 0x000000cca1a17220 */ /* 0x080fe20000410000 */
[----:B------:R-:W2:Y:S01]  /*24dd0*/  MUFU.EX2 R128, R128 ;  /* 0x0000008000807308 */ /* 0x000ea20000000800 */
[-C--:B------:R-:W-:Y:S01]  /*24de0*/  FMUL.FTZ R156, R156, R204.reuse ;  /* 0x000000cc9c9c7220 */ /* 0x080fe20000410000 */
[-C--:B------:R-:W-:Y:S01]  /*24df0*/  FMUL.FTZ R157, R157, R204.reuse ;  /* 0x000000cc9d9d7220 */ /* 0x080fe20000410000 */
[-C--:B------:R-:W-:Y:S01]  /*24e00*/  FMUL.FTZ R152, R152, R204.reuse ;  /* 0x000000cc98987220 */ /* 0x080fe20000410000 */
[-C--:B------:R-:W-:Y:S01]  /*24e10*/  FMUL.FTZ R153, R153, R204.reuse ;  /* 0x000000cc99997220 */ /* 0x080fe20000410000 */
[-C--:B------:R-:W-:Y:S01]  /*24e20*/  FMUL.FTZ R148, R148, R204.reuse ;  /* 0x000000cc94947220 */ /* 0x080fe20000410000 */
[-C--:B------:R-:W-:Y:S01]  /*24e30*/  FMUL.FTZ R149, R149, R204.reuse ;  /* 0x000000cc95957220 */ /* 0x080fe20000410000 */
[-C--:B------:R-:W-:Y:S01]  /*24e40*/  FMUL.FTZ R140, R140, R204.reuse ;  /* 0x000000cc8c8c7220 */ /* 0x080fe20000410000 */
[----:B------:R-:W-:Y:S01]  /*24e50*/  MUFU.EX2 R130, R130 ;  /* 0x0000008200827308 */ /* 0x000fe20000000800 */
[-C--:B------:R-:W-:Y:S01]  /*24e60*/  FMUL.FTZ R141, R141, R204.reuse ;  /* 0x000000cc8d8d7220 */ /* 0x080fe20000410000 */
[-C--:B------:R-:W-:Y:S01]  /*24e70*/  FMUL.FTZ R136, R136, R204.reuse ;  /* 0x000000cc88887220 */ /* 0x080fe20000410000 */
[-C--:B------:R-:W-:Y:S01]  /*24e80*/  FMUL.FTZ R137, R137, R204.reuse ;  /* 0x000000cc89897220 */ /* 0x080fe20000410000 */
[-C--:B------:R-:W-:Y:S01]  /*24e90*/  FMUL.FTZ R132, R132, R204.reuse ;  /* 0x000000cc84847220 */ /* 0x080fe20000410000 */
[----:B------:R-:W-:Y:S01]  /*24ea0*/  FMUL.FTZ R133, R133, R204 ;  /* 0x000000cc85857220 */ /* 0x000fe20000410000 */
[-CC-:B------:R-:W-:Y:S01]  /*24eb0*/  FFMA.FTZ R122, R122, R187.reuse, -R194.reuse ;  /* 0x000000bb7a7a7223 */ /* 0x180fe200000108c2 */
[--C-:B------:R-:W-:Y:S01]  /*24ec0*/  FFMA.FTZ R123, R123, R187, -R194.reuse ;  /* 0x000000bb7b7b7223 */ /* 0x100fe200000108c2 */
[----:B------:R-:W4:Y:S01]  /*24ed0*/  MUFU.EX2 R169, R169 ;  /* 0x000000a900a97308 */ /* 0x000f220000000800 */
[----:B--2---:R-:W-:Y:S01]  /*24ee0*/  F2FP.BF16.F32.PACK_AB R17, R128, R65 ;  /* 0x000000418011723e */ /* 0x004fe200000010ff */
[-C--:B------:R-:W-:Y:S01]  /*24ef0*/  FFMA.FTZ R129, R168, R187.reuse, -R194 ;  /* 0x000000bba8817223 */ /* 0x080fe200000108c2 */
[-CC-:B------:R-:W-:Y:S01]  /*24f00*/  FFMA.FTZ R112, R112, R187.reuse, -R180.reuse ;  /* 0x000000bb70707223 */ /* 0x180fe200000108b4 */
[-CC-:B------:R-:W-:Y:S01]  /*24f10*/  FFMA.FTZ R113, R113, R187.reuse, -R180.reuse ;  /* 0x000000bb71717223 */ /* 0x180fe200000108b4 */
[-CC-:B------:R-:W-:Y:S01]  /*24f20*/  FFMA.FTZ R116, R116, R187.reuse, -R180.reuse ;  /* 0x000000bb74747223 */ /* 0x180fe200000108b4 */
[-C--:B------:R-:W-:Y:S01]  /*24f30*/  FFMA.FTZ R117, R117, R187.reuse, -R180 ;  /* 0x000000bb75757223 */ /* 0x080fe200000108b4 */
[-CC-:B------:R-:W-:Y:S01]  /*24f40*/  FFMA.FTZ R114, R114, R187.reuse, -R194.reuse ;  /* 0x000000bb72727223 */ /* 0x180fe200000108c2 */
[----:B------:R-:W-:Y:S01]  /*24f50*/  MUFU.EX2 R67, R67 ;  /* 0x0000004300437308 */ /* 0x000fe20000000800 */
[-CC-:B------:R-:W-:Y:S01]  /*24f60*/  FFMA.FTZ R115, R115, R187.reuse, -R194.reuse ;  /* 0x000000bb73737223 */ /* 0x180fe200000108c2 */
[-CC-:B------:R-:W-:Y:S01]  /*24f70*/  FFMA.FTZ R126, R126, R187.reuse, -R194.reuse ;  /* 0x000000bb7e7e7223 */ /* 0x180fe200000108c2 */
[-C--:B------:R-:W-:Y:S01]  /*24f80*/  FFMA.FTZ R119, R119, R187.reuse, -R194 ;  /* 0x000000bb77777223 */ /* 0x080fe200000108c2 */
[-CC-:B------:R-:W-:Y:S01]  /*24f90*/  FFMA.FTZ R104, R104, R187.reuse, -R180.reuse ;  /* 0x000000bb68687223 */ /* 0x180fe200000108b4 */
[-CC-:B------:R-:W-:Y:S01]  /*24fa0*/  FFMA.FTZ R105, R105, R187.reuse, -R180.reuse ;  /* 0x000000bb69697223 */ /* 0x180fe200000108b4 */
[-CC-:B------:R-:W-:Y:S01]  /*24fb0*/  FFMA.FTZ R108, R108, R187.reuse, -R180.reuse ;  /* 0x000000bb6c6c7223 */ /* 0x180fe200000108b4 */
[-C--:B------:R-:W-:Y:S01]  /*24fc0*/  FFMA.FTZ R109, R109, R187.reuse, -R180 ;  /* 0x000000bb6d6d7223 */ /* 0x080fe200000108b4 */
[----:B------:R-:W2:Y:S01]  /*24fd0*/  MUFU.EX2 R200, R200 ;  /* 0x000000c800c87308 */ /* 0x000ea20000000800 */
[----:B----4-:R-:W-:Y:S01]  /*24fe0*/  F2FP.BF16.F32.PACK_AB R19, R169, R130 ;  /* 0x00000082a913723e */ /* 0x010fe200000010ff */
        /* <DEDUP_REMOVED lines=13> */
[--C-:B------:R-:W-:Y:S01]  /*250c0*/  FFMA.FTZ R88, R88, R187, -R180.reuse ;  /* 0x000000bb58587223 */ /* 0x100fe200000108b4 */
[----:B------:R-:W4:Y:S01]  /*250d0*/  MUFU.EX2 R0, R0 ;  /* 0x0000000000007308 */ /* 0x000f220000000800 */
[----:B--2---:R-:W-:Y:S01]  /*250e0*/  F2FP.BF16.F32.PACK_AB R16, R200, R67 ;  /* 0x00000043c810723e */ /* 0x004fe200000010ff */
[-CC-:B------:R-:W-:Y:S01]  /*250f0*/  FFMA.FTZ R89, R89, R187.reuse, -R180.reuse ;  /* 0x000000bb59597223 */ /* 0x180fe200000108b4 */
[-CC-:B------:R-:W-:Y:S01]  /*25100*/  FFMA.FTZ R92, R92, R187.reuse, -R180.reuse ;  /* 0x000000bb5c5c7223 */ /* 0x180fe200000108b4 */
[-C--:B------:R-:W-:Y:S01]  /*25110*/  FFMA.FTZ R93, R93, R187.reuse, -R180 ;  /* 0x000000bb5d5d7223 */ /* 0x080fe200000108b4 */
[-CC-:B------:R-:W-:Y:S01]  /*25120*/  FFMA.FTZ R90, R90, R187.reuse, -R194.reuse ;  /* 0x000000bb5a5a7223 */ /* 0x180fe200000108c2 */
[-CC-:B------:R-:W-:Y:S01]  /*25130*/  FFMA.FTZ R91, R91, R187.reuse, -R194.reuse ;  /* 0x000000bb5b5b7223 */ /* 0x180fe200000108c2 */
[-CC-:B------:R-:W-:Y:S01]  /*25140*/  FFMA.FTZ R102, R102, R187.reuse, -R194.reuse ;  /* 0x000000bb66667223 */ /* 0x180fe200000108c2 */
[----:B------:R-:W2:Y:S01]  /*25150*/  MUFU.EX2 R120, R120 ;  /* 0x0000007800787308 */ /* 0x000ea20000000800 */
[-C--:B------:R-:W-:Y:S01]  /*25160*/  FFMA.FTZ R95, R95, R187.reuse, -R194 ;  /* 0x000000bb5f5f7223 */ /* 0x080fe200000108c2 */
[-CC-:B------:R-:W-:Y:S01]  /*25170*/  FFMA.FTZ R80, R80, R187.reuse, -R180.reuse ;  /* 0x000000bb50507223 */ /* 0x180fe200000108b4 */
[-CC-:B------:R-:W-:Y:S01]  /*25180*/  FFMA.FTZ R81, R81, R187.reuse, -R180.reuse ;  /* 0x000000bb51517223 */ /* 0x180fe200000108b4 */
[-CC-:B------:R-:W-:Y:S01]  /*25190*/  FFMA.FTZ R84, R84, R187.reuse, -R180.reuse ;  /* 0x000000bb54547223 */ /* 0x180fe200000108b4 */
[-C--:B------:R-:W-:Y:S01]  /*251a0*/  FFMA.FTZ R85, R85, R187.reuse, -R180 ;  /* 0x000000bb55557223 */ /* 0x080fe200000108b4 */
[-CC-:B------:R-:W-:Y:S01]  /*251b0*/  FFMA.FTZ R82, R82, R187.reuse, -R194.reuse ;  /* 0x000000bb52527223 */ /* 0x180fe200000108c2 */
[--C-:B------:R-:W-:Y:S01]  /*251c0*/  FFMA.FTZ R83, R83, R187, -R194.reuse ;  /* 0x000000bb53537223 */ /* 0x100fe200000108c2 */
[----:B------:R-:W-:Y:S01]  /*251d0*/  MUFU.EX2 R121, R121 ;  /* 0x0000007900797308 */ /* 0x000fe20000000800 */
[----:B----4-:R-:W-:Y:S01]  /*251e0*/  F2FP.BF16.F32.PACK_AB R18, R0, R3 ;  /* 0x000000030012723e */ /* 0x010fe200000010ff */
[-CC-:B------:R-:W-:Y:S01]  /*251f0*/  FFMA.FTZ R94, R94, R187.reuse, -R194.reuse ;  /* 0x000000bb5e5e7223 */ /* 0x180fe200000108c2 */
[-C--:B------:R-:W-:Y:S01]  /*25200*/  FFMA.FTZ R87, R87, R187.reuse, -R194 ;  /* 0x000000bb57577223 */ /* 0x080fe200000108c2 */
[-CC-:B------:R-:W-:Y:S01]  /*25210*/  FFMA.FTZ R72, R72, R187.reuse, -R180.reuse ;  /* 0x000000bb48487223 */ /* 0x180fe200000108b4 */
[-CC-:B------:R-:W-:Y:S01]  /*25220*/  FFMA.FTZ R73, R73, R187.reuse, -R180.reuse ;  /* 0x000000bb49497223 */ /* 0x180fe200000108b4 */
[-CC-:B------:R-:W-:Y:S01]  /*25230*/  FFMA.FTZ R76, R76, R187.reuse, -R180.reuse ;  /* 0x000000bb4c4c7223 */ /* 0x180fe200000108b4 */
[-C--:B------:R-:W-:Y:S01]  /*25240*/  FFMA.FTZ R77, R77, R187.reuse, -R180 ;  /* 0x000000bb4d4d7223 */ /* 0x080fe200000108b4 */
[----:B------:R-:W-:Y:S01]  /*25250*/  MUFU.EX2 R124, R124 ;  /* 0x0000007c007c7308 */ /* 0x000fe20000000800 */
        /* <DEDUP_REMOVED lines=8> */
[C---:B-1----:R-:W-:Y:S01]  /*252e0*/  HMMA.16816.F32.BF16 R160, R16.reuse, R8, R160 ;  /* 0x0000000810a0723c */ /* 0x042fe200000418a0 */
[-C--:B------:R-:W-:Y:S01]  /*252f0*/  FMUL.FTZ R142, R142, R120.reuse ;  /* 0x000000788e8e7220 */ /* 0x080fe20000410000 */
[-C--:B------:R-:W-:Y:S01]  /*25300*/  FMUL.FTZ R143, R143, R120.reuse ;  /* 0x000000788f8f7220 */ /* 0x080fe20000410000 */
[-C--:B------:R-:W-:Y:S01]  /*25310*/  FMUL.FTZ R138, R138, R120.reuse ;  /* 0x000000788a8a7220 */ /* 0x080fe20000410000 */
[-C--:B------:R-:W-:Y:S01]  /*25320*/  FMUL.FTZ R139, R139, R120.reuse ;  /* 0x000000788b8b7220 */ /* 0x080fe20000410000 */
[-C--:B------:R-:W-:Y:S01]  /*25330*/  FMUL.FTZ R134, R134, R120.reuse ;  /* 0x0000007886867220 */ /* 0x080fe20000410000 */
[----:B------:R-:W-:Y:S01]  /*25340*/  FMUL.FTZ R135, R135, R120 ;  /* 0x0000007887877220 */ /* 0x000fe20000410000 */
[----:B------:R-:W-:Y:S01]  /*25350*/  MUFU.EX2 R125, R125 ;  /* 0x0000007d007d7308 */ /* 0x000fe20000000800 */
[C---:B------:R-:W-:Y:S01]  /*25360*/  HMMA.16816.F32.BF16 R156, R16.reuse, R10, R156 ;  /* 0x0000000a109c723c */ /* 0x040fe2000004189c */
[----:B------:R-:W1:Y:S01]  /*25370*/  LDSM.16.MT88.4 R8, [R63] ;  /* 0x000000003f08783b */ /* 0x000e620000004200 */
[-CC-:B------:R-:W-:Y:S01]  /*25380*/  FFMA.FTZ R74, R74, R187.reuse, -R194.reuse ;  /* 0x000000bb4a4a7223 */ /* 0x180fe200000108c2 */
[-CC-:B------:R-:W-:Y:S01]  /*25390*/  FFMA.FTZ R75, R75, R187.reuse, -R194.reuse ;  /* 0x000000bb4b4b7223 */ /* 0x180fe200000108c2 */
[-CC-:B------:R-:W-:Y:S01]  /*253a0*/  FFMA.FTZ R86, R86, R187.reuse, -R194.reuse ;  /* 0x000000bb56567223 */ /* 0x180fe200000108c2 */
[-C--:B------:R-:W-:Y:S01]  /*253b0*/  FFMA.FTZ R79, R79, R187.reuse, -R194 ;  /* 0x000000bb4f4f7223 */ /* 0x080fe200000108c2 */
[-C--:B------:R-:W-:Y:S01]  /*253c0*/  FFMA.FTZ R56, R56, R187.reuse, -R180 ;  /* 0x000000bb38387223 */ /* 0x080fe200000108b4 */
[----:B------:R-:W-:Y:S01]  /*253d0*/  MUFU.EX2 R122, R122 ;  /* 0x0000007a007a7308 */ /* 0x000fe20000000800 */
[C---:B---3--:R-:W-:Y:S01]  /*253e0*/  HMMA.16816.F32.BF16 R152, R16.reuse, R12, R152 ;  /* 0x0000000c1098723c */ /* 0x048fe20000041898 */
[-C--:B------:R-:W-:Y:S01]  /*253f0*/  FMUL.FTZ R12, R144, R204.reuse ;  /* 0x000000cc900c7220 */ /* 0x080fe20000410000 */
[----:B------:R-:W-:Y:S01]  /*25400*/  FMUL.FTZ R13, R145, R204 ;  /* 0x000000cc910d7220 */ /* 0x000fe20000410000 */
[-C--:B------:R-:W-:Y:S01]  /*25410*/  FFMA.FTZ R144, R127, R187.reuse, -R194 ;  /* 0x000000bb7f907223 */ /* 0x080fe200000108c2 */
[-CC-:B------:R-:W-:Y:S01]  /*25420*/  FFMA.FTZ R57, R57, R187.reuse, -R180.reuse ;  /* 0x000000bb39397223 */ /* 0x180fe200000108b4 */
[-CC-:B------:R-:W-:Y:S01]  /*25430*/  FFMA.FTZ R68, R68, R187.reuse, -R180.reuse ;  /* 0x000000bb44447223 */ /* 0x180fe200000108b4 */
[-C--:B------:R-:W-:Y:S01]  /*25440*/  FFMA.FTZ R69, R69, R187.reuse, -R180 ;  /* 0x000000bb45457223 */ /* 0x080fe200000108b4 */
[----:B------:R-:W2:Y:S01]  /*25450*/  MUFU.EX2 R123, R123 ;  /* 0x0000007b007b7308 */ /* 0x000ea20000000800 */
[C---:B------:R-:W-:Y:S01]  /*25460*/  HMMA.16816.F32.BF16 R148, R16.reuse, R14, R148 ;  /* 0x0000000e1094723c */ /* 0x040fe20000041894 */
[-C--:B------:R-:W-:Y:S01]  /*25470*/  FMUL.FTZ R14, R146, R120.reuse ;  /* 0x00000078920e7220 */ /* 0x080fe20000410000 */
[----:B------:R-:W-:Y:S01]  /*25480*/  FMUL.FTZ R15, R147, R120 ;  /* 0x00000078930f7220 */ /* 0x000fe20000410000 */
[-CC-:B------:R-:W-:Y:S01]  /*25490*/  FFMA.FTZ R58, R58, R187.reuse, -R194.reuse ;  /* 0x000000bb3a3a7223 */ /* 0x180fe200000108c2 */
[-CC-:B------:R-:W-:Y:S01]  /*254a0*/  FFMA.FTZ R59, R59, R187.reuse, -R194.reuse ;  /* 0x000000bb3b3b7223 */ /* 0x180fe200000108c2 */
[-CC-:B------:R-:W-:Y:S01]  /*254b0*/  FFMA.FTZ R78, R78, R187.reuse, -R194.reuse ;  /* 0x000000bb4e4e7223 */ /* 0x180fe200000108c2 */
[-C--:B------:R-:W-:Y:S01]  /*254c0*/  FFMA.FTZ R71, R71, R187.reuse, -R194 ;  /* 0x000000bb47477223 */ /* 0x080fe200000108c2 */
[----:B------:R-:W-:Y:S01]  /*254d0*/  MUFU.EX2 R129, R129 ;  /* 0x0000008100817308 */ /* 0x000fe20000000800 */
[C---:B------:R-:W-:Y:S01]  /*254e0*/  HMMA.16816.F32.BF16 R140, R16.reuse, R22, R140 ;  /* 0x00000016108c723c */ /* 0x040fe2000004188c */
[-CC-:B------:R-:W-:Y:S01]  /*254f0*/  FFMA.FTZ R48, R48, R187.reuse, -R180.reuse ;  /* 0x000000bb30307223 */ /* 0x180fe200000108b4 */
[-CC-:B------:R-:W-:Y:S01]  /*25500*/  FFMA.FTZ R49, R49, R187.reuse, -R180.reuse ;  /* 0x000000bb31317223 */ /* 0x180fe200000108b4 */
[-CC-:B------:R-:W-:Y:S01]  /*25510*/  FFMA.FTZ R52, R52, R187.reuse, -R180.reuse ;  /* 0x000000bb34347223 */ /* 0x180fe200000108b4 */
[-C--:B------:R-:W-:Y:S01]  /*25520*/  FFMA.FTZ R53, R53, R187.reuse, -R180 ;  /* 0x000000bb35357223 */ /* 0x080fe200000108b4 */
[-CC-:B------:R-:W-:Y:S01]  /*25530*/  FFMA.FTZ R50, R50, R187.reuse, -R194.reuse ;  /* 0x000000bb32327223 */ /* 0x180fe200000108c2 */
[-CC-:B------:R-:W-:Y:S01]  /*25540*/  FFMA.FTZ R51, R51, R187.reuse, -R194.reuse ;  /* 0x000000bb33337223 */ /* 0x180fe200000108c2 */
[----:B------:R-:W3:Y:S01]  /*25550*/  MUFU.EX2 R144, R144 ;  /* 0x0000009000907308 */ /* 0x000ee20000000800 */
[C---:B------:R-:W-:Y:S01]  /*25560*/  HMMA.16816.F32.BF16 R12, R16.reuse, R20, R12 ;  /* 0x00000014100c723c */ /* 0x040fe2000004180c */
[----:B------:R-:W4:Y:S01]  /*25570*/  LDSM.16.MT88.4 R20, [R2+0xa800] ;  /* 0x00a800000214783b */ /* 0x000f220000004200 */
[-CC-:B------:R-:W-:Y:S01]  /*25580*/  FFMA.FTZ R70, R70, R187.reuse, -R194.reuse ;  /* 0x000000bb46467223 */ /* 0x180fe200000108c2 */
[-C--:B------:R-:W-:Y:S01]  /*25590*/  FFMA.FTZ R55, R55, R187.reuse, -R194 ;  /* 0x000000bb37377223 */ /* 0x080fe200000108c2 */
[-CC-:B------:R-:W-:Y:S01]  /*255a0*/  FFMA.FTZ R40, R40, R187.reuse, -R180.reuse ;  /* 0x000000bb28287223 */ /* 0x180fe200000108b4 */
[-CC-:B------:R-:W-:Y:S01]  /*255b0*/  FFMA.FTZ R41, R41, R187.reuse, -R180.reuse ;  /* 0x000000bb29297223 */ /* 0x180fe200000108b4 */
[-CC-:B------:R-:W-:Y:S01]  /*255c0*/  FFMA.FTZ R44, R44, R187.reuse, -R180.reuse ;  /* 0x000000bb2c2c7223 */ /* 0x180fe200000108b4 */
[----:B------:R-:W5:Y:S01]  /*255d0*/  MUFU.EX2 R112, R112 ;  /* 0x0000007000707308 */ /* 0x000f620000000800 */
[-C--:B------:R-:W-:Y:S01]  /*255e0*/  FFMA.FTZ R45, R45, R187.reuse, -R180 ;  /* 0x000000bb2d2d7223 */ /* 0x080fe200000108b4 */
[C---:B-1----:R-:W-:Y:S01]  /*255f0*/  HMMA.16816.F32.BF16 R136, R16.reuse, R8, R136 ;  /* 0x000000081088723c */ /* 0x042fe20000041888 */
[-CC-:B------:R-:W-:Y:S01]  /*25600*/  FFMA.FTZ R42, R42, R187.reuse, -R194.reuse ;  /* 0x000000bb2a2a7223 */ /* 0x180fe200000108c2 */
[-CC-:B------:R-:W-:Y:S01]  /*25610*/  FFMA.FTZ R43, R43, R187.reuse, -R194.reuse ;  /* 0x000000bb2b2b7223 */ /* 0x180fe200000108c2 */
[-CC-:B------:R-:W-:Y:S01]  /*25620*/  FFMA.FTZ R54, R54, R187.reuse, -R194.reuse ;  /* 0x000000bb36367223 */ /* 0x180fe200000108c2 */
[-C--:B------:R-:W-:Y:S01]  /*25630*/  FFMA.FTZ R47, R47, R187.reuse, -R194 ;  /* 0x000000bb2f2f7223 */ /* 0x080fe200000108c2 */
[-CC-:B------:R-:W-:Y:S01]  /*25640*/  FFMA.FTZ R32, R32, R187.reuse, -R180.reuse ;  /* 0x000000bb20207223 */ /* 0x180fe200000108b4 */
[----:B------:R-:W1:Y:S01]  /*25650*/  MUFU.EX2 R113, R113 ;  /* 0x0000007100717308 */ /* 0x000e620000000800 */
[-CC-:B------:R-:W-:Y:S01]  /*25660*/  FFMA.FTZ R33, R33, R187.reuse, -R180.reuse ;  /* 0x000000bb21217223 */ /* 0x180fe200000108b4 */
[----:B------:R-:W-:Y:S01]  /*25670*/  HMMA.16816.F32.BF16 R132, R16, R10, R132 ;  /* 0x0000000a1084723c */ /* 0x000fe20000041884 */
[----:B------:R-:W1:Y:S01]  /*25680*/  LDSM.16.MT88.4 R8, [R206+0x800] ;  /* 0x00080000ce08783b */ /* 0x000e620000004200 */
[----:B--2---:R-:W-:Y:S01]  /*25690*/  F2FP.BF16.F32.PACK_AB R16, R123, R122 ;  /* 0x0000007a7b10723e */ /* 0x004fe200000010ff */
[--C-:B------:R-:W-:Y:S01]  /*256a0*/  FFMA.FTZ R36, R36, R187, -R180.reuse ;  /* 0x000000bb24247223 */ /* 0x100fe200000108b4 */
[----:B------:R-:W-:Y:S01]  /*256b0*/  F2FP.BF16.F32.PACK_AB R17, R124, R121 ;  /* 0x000000797c11723e */ /* 0x000fe200000010ff */
[----:B------:R-:W-:Y:S01]  /*256c0*/  FFMA.FTZ R37, R37, R187, -R180 ;  /* 0x000000bb25257223 */ /* 0x000fe200000108b4 */
[----:B---3--:R-:W-:Y:S01]  /*256d0*/  F2FP.BF16.F32.PACK_AB R18, R144, R129 ;  /* 0x000000819012723e */ /* 0x008fe200000010ff */
[----:B------:R-:W-:Y:S01]  /*256e0*/  MUFU.EX2 R116, R116 ;  /* 0x0000007400747308 */ /* 0x000fe20000000800 */
[----:B-----5:R-:W-:Y:S01]  /*256f0*/  F2FP.BF16.F32.PACK_AB R19, R112, R125 ;  /* 0x0000007d7013723e */ /* 0x020fe200000010ff */
[-CC-:B------:R-:W-:Y:S01]  /*25700*/  FFMA.FTZ R34, R34, R187.reuse, -R194.reuse ;  /* 0x000000bb22227223 */ /* 0x180fe200000108c2 */
[-CC-:B------:R-:W-:Y:S01]  /*25710*/  FFMA.FTZ R35, R35, R187.reuse, -R194.reuse ;  /* 0x000000bb23237223 */ /* 0x180fe200000108c2 */
[-CC-:B------:R-:W-:Y:S01]  /*25720*/  FFMA.FTZ R46, R46, R187.reuse, -R194.reuse ;  /* 0x000000bb2e2e7223 */ /* 0x180fe200000108c2 */
[-C--:B------:R-:W-:Y:S01]  /*25730*/  FFMA.FTZ R39, R39, R187.reuse, -R194 ;  /* 0x000000bb27277223 */ /* 0x080fe200000108c2 */
[-CC-:B------:R-:W-:Y:S01]  /*25740*/  FFMA.FTZ R38, R38, R187.reuse, -R180.reuse ;  /* 0x000000bb26267223 */ /* 0x180fe200000108b4 */
[----:B------:R-:W-:Y:S01]  /*25750*/  FFMA.FTZ R145, R251, R120, R65 ;  /* 0x00000078fb917223 */ /* 0x000fe20000010041 */
[C---:B------:R-:W-:Y:S01]  /*25760*/  HMMA.16816.F32.BF16 R160, R16.reuse, R24, R160 ;  /* 0x0000001810a0723c */ /* 0x040fe200000418a0 */
[----:B------:R-:W-:Y:S01]  /*25770*/  MUFU.EX2 R117, R117 ;  /* 0x0000007500757308 */ /* 0x000fe20000000800 */
[-CC-:B------:R-:W-:Y:S01]  /*25780*/  FFMA.FTZ R120, R170, R187.reuse, -R180.reuse ;  /* 0x000000bbaa787223 */ /* 0x180fe200000108b4 */
[----:B------:R-:W-:Y:S01]  /*25790*/  FFMA.FTZ R147, R249, R204, R67 ;  /* 0x000000ccf9937223 */ /* 0x000fe20000010043 */
[-CC-:B------:R-:W-:Y:S01]  /*257a0*/  FFMA.FTZ R65, R197, R187.reuse, -R180.reuse ;  /* 0x000000bbc5417223 */ /* 0x180fe200000108b4 */
[-C--:B------:R-:W-:Y:S01]  /*257b0*/  FFMA.FTZ R67, R198, R187.reuse, -R180 ;  /* 0x000000bbc6437223 */ /* 0x080fe200000108b4 */
[-CC-:B------:R-:W-:Y:S01]  /*257c0*/  FFMA.FTZ R146, R171, R187.reuse, -R194.reuse ;  /* 0x000000bbab927223 */ /* 0x180fe200000108c2 */
[-CC-:B------:R-:W-:Y:S01]  /*257d0*/  FFMA.FTZ R127, R196, R187.reuse, -R194.reuse ;  /* 0x000000bbc47f7223 */ /* 0x180fe200000108c2 */
[C---:B------:R-:W-:Y:S01]  /*257e0*/  HMMA.16816.F32.BF16 R156, R16.reuse, R26, R156 ;  /* 0x0000001a109c723c */ /* 0x040fe2000004189c */
[----:B------:R-:W-:Y:S01]  /*257f0*/  LDSM.16.MT88.4 R24, [R2+0xb000] ;  /* 0x00b000000218783b */ /* 0x000fe20000004200 */
[----:B------:R-:W-:Y:S01]  /*25800*/  MUFU.EX2 R114, R114 ;  /* 0x0000007200727308 */ /* 0x000fe20000000800 */
[-CC-:B------:R-:W-:Y:S01]  /*25810*/  FFMA.FTZ R131, R199, R187.reuse, -R194.reuse ;  /* 0x000000bbc7837223 */ /* 0x180fe200000108c2 */
[-C--:B------:R-:W-:Y:S01]  /*25820*/  FFMA.FTZ R168, R192, R187.reuse, -R194 ;  /* 0x000000bbc0a87223 */ /* 0x080fe200000108c2 */
[-C--:B------:R-:W-:Y:S01]  /*25830*/  FFMA.FTZ R170, R201, R187.reuse, -R180 ;  /* 0x000000bbc9aa7223 */ /* 0x080fe200000108b4 */
[----:B------:R-:W-:Y:S01]  /*25840*/  FADD.FTZ R145, R128, R145 ;  /* 0x0000009180917221 */ /* 0x000fe20000010000 */
[----:B------:R-:W-:Y:S01]  /*25850*/  FADD.FTZ R200, R200, R147 ;  /* 0x00000093c8c87221 */ /* 0x000fe20000010000 */
[C---:B----4-:R-:W-:Y:S01]  /*25860*/  HMMA.16816.F32.BF16 R152, R16.reuse, R20, R152 ;  /* 0x000000141098723c */ /* 0x050fe20000041898 */
[-C--:B------:R-:W-:Y:S01]  /*25870*/  FFMA.FTZ R128, R188, R187.reuse, -R194 ;  /* 0x000000bbbc807223 */ /* 0x080fe200000108c2 */
[----:B------:R-:W2:Y:S01]  /*25880*/  MUFU.EX2 R115, R115 ;  /* 0x0000007300737308 */ /* 0x000ea20000000800 */
[----:B------:R-:W-:Y:S01]  /*25890*/  FADD.FTZ R130, R130, R145 ;  /* 0x0000009182827221 */ /* 0x000fe20000010000 */
[----:B------:R-:W-:Y:S01]  /*258a0*/  FADD.FTZ R3, R3, R200 ;  /* 0x000000c803037221 */ /* 0x000fe20000010000 */
[-CC-:B------:R-:W-:Y:S01]  /*258b0*/  FFMA.FTZ R184, R184, R187.reuse, -R180.reuse ;  /* 0x000000bbb8b87223 */ /* 0x180fe200000108b4 */
[-C--:B------:R-:W-:Y:S01]  /*258c0*/  FFMA.FTZ R172, R172, R187.reuse, -R180 ;  /* 0x000000bbacac7223 */ /* 0x080fe200000108b4 */
[----:B------:R-:W-:Y:S01]  /*258d0*/  FADD.FTZ R130, R169, R130 ;  /* 0x00000082a9827221 */ /* 0x000fe20000010000 */
[C---:B------:R-:W-:Y:S01]  /*258e0*/  HMMA.16816.F32.BF16 R148, R16.reuse, R22, R148 ;  /* 0x000000161094723c */ /* 0x040fe20000041894 */
[----:B------:R-:W3:Y:S01]  /*258f0*/  LDSM.16.MT88.4 R20, [R202+0xb000] ;  /* 0x00b00000ca14783b */ /* 0x000ee20000004200 */
[----:B------:R-:W-:Y:S01]  /*25900*/  MUFU.EX2 R126, R126 ;  /* 0x0000007e007e7308 */ /* 0x000fe20000000800 */
[----:B------:R-:W-:Y:S01]  /*25910*/  FADD.FTZ R3, R0, R3 ;  /* 0x0000000300037221 */ /* 0x000fe20000010000 */
[----:B------:R-:W-:Y:S01]  /*25920*/  FADD.FTZ R121, R121, R130 ;  /* 0x0000008279797221 */ /* 0x000fe20000010000 */
[-C--:B------:R-:W-:Y:S01]  /*25930*/  FFMA.FTZ R0, R190, R187.reuse, -R194 ;  /* 0x000000bbbe007223 */ /* 0x080fe200000108c2 */
[-C--:B------:R-:W-:Y:S01]  /*25940*/  FFMA.FTZ R175, R175, R187.reuse, -R180 ;  /* 0x000000bbafaf7223 */ /* 0x080fe200000108b4 */
[----:B------:R-:W-:Y:S01]  /*25950*/  FADD.FTZ R122, R122, R3 ;  /* 0x000000037a7a7221 */ /* 0x000fe20000010000 */
[C---:B-1----:R-:W-:Y:S01]  /*25960*/  HMMA.16816.F32.BF16 R12, R16.reuse, R8, R12 ;  /* 0x00000008100c723c */ /* 0x042fe2000004180c */
[----:B------:R-:W-:Y:S01]  /*25970*/  FADD.FTZ R124, R124, R121 ;  /* 0x000000797c7c7221 */ /* 0x000fe20000010000 */
[----:B------:R-:W1:Y:S01]  /*25980*/  MUFU.EX2 R119, R119 ;  /* 0x0000007700777308 */ /* 0x000e620000000800 */
[----:B------:R-:W-:Y:S01]  /*25990*/  FADD.FTZ R122, R123, R122 ;  /* 0x0000007a7b7a7221 */ /* 0x000fe20000010000 */
[-C--:B------:R-:W-:Y:S01]  /*259a0*/  FFMA.FTZ R3, R191, R187.reuse, -R194 ;  /* 0x000000bbbf037223 */ /* 0x080fe200000108c2 */
[----:B------:R-:W-:Y:S01]  /*259b0*/  FADD.FTZ R125, R125, R124 ;  /* 0x0000007c7d7d7221 */ /* 0x000fe20000010000 */
[-C--:B------:R-:W-:Y:S01]  /*259c0*/  FFMA.FTZ R186, R186, R187.reuse, -R194 ;  /* 0x000000bbbaba7223 */ /* 0x080fe200000108c2 */
[-CC-:B------:R-:W-:Y:S01]  /*259d0*/  FFMA.FTZ R176, R176, R187.reuse, -R180.reuse ;  /* 0x000000bbb0b07223 */ /* 0x180fe200000108b4 */
[C---:B------:R-:W-:Y:S01]  /*259e0*/  HMMA.16816.F32.BF16 R140, R16.reuse, R10, R140 ;  /* 0x0000000a108c723c */ /* 0x040fe2000004188c */
[----:B------:R-:W4:Y:S01]  /*259f0*/  LDSM.16.MT88.4 R8, [R206+0x1000] ;  /* 0x00100000ce08783b */ /* 0x000f220000004200 */
[----:B------:R-:W5:Y:S01]  /*25a00*/  MUFU.EX2 R104, R104 ;  /* 0x0000006800687308 */ /* 0x000f620000000800 */
[----:B------:R-:W-:Y:S01]  /*25a10*/  FADD.FTZ R112, R112, R125 ;  /* 0x0000007d70707221 */ /* 0x000fe20000010000 */
[-C--:B------:R-:W-:Y:S01]  /*25a20*/  FFMA.FTZ R5, R5, R187.reuse, -R180 ;  /* 0x000000bb05057223 */ /* 0x080fe200000108b4 */
[-CC-:B------:R-:W-:Y:S01]  /*25a30*/  FFMA.FTZ R4, R4, R187.reuse, -R194.reuse ;  /* 0x000000bb04047223 */ /* 0x180fe200000108c2 */
[-C--:B------:R-:W-:Y:S01]  /*25a40*/  FFMA.FTZ R183, R183, R187.reuse, -R194 ;  /* 0x000000bbb7b77223 */ /* 0x080fe200000108c2 */
[----:B------:R-:W-:Y:S01]  /*25a50*/  FADD.FTZ R121, R113, R112 ;  /* 0x0000007071797221 */ /* 0x000fe20000010000 */
[----:B------:R-:W-:Y:S01]  /*25a60*/  HMMA.16816.F32.BF16 R136, R16, R28, R136 ;  /* 0x0000001c1088723c */ /* 0x000fe20000041888 */
[-CC-:B------:R-:W-:Y:S01]  /*25a70*/  FFMA.FTZ R7, R7, R187.reuse, -R180.reuse ;  /* 0x000000bb07077223 */ /* 0x180fe200000108b4 */
[----:B------:R-:W-:Y:S01]  /*25a80*/  MUFU.EX2 R105, R105 ;  /* 0x0000006900697308 */ /* 0x000fe20000000800 */
[-C--:B------:R-:W-:Y:S01]  /*25a90*/  FFMA.FTZ R62, R62, R187.reuse, -R180 ;  /* 0x000000bb3e3e7223 */ /* 0x080fe200000108b4 */
[----:B------:R-:W-:Y:S01]  /*25aa0*/  FFMA.FTZ R60, R60, R187, -R194 ;  /* 0x000000bb3c3c7223 */ /* 0x000fe200000108c2 */
[----:B------:R-:W-:-:S03]  /*25ab0*/  ISETP.GT.AND P0, PT, R177, R226, PT ;  /* 0x000000e2b100720c */ /* 0x000fc60003f04270 */
[----:B------:R-:W-:Y:S01]  /*25ac0*/  HMMA.16816.F32.BF16 R132, R16, R30, R132 ;  /* 0x0000001e1084723c */ /* 0x000fe20000041884 */
[----:B------:R-:W4:Y:S01]  /*25ad0*/  LDSM.16.MT88.4 R28, [R63+0x1000] ;  /* 0x001000003f1c783b */ /* 0x000f220000004200 */
[----:B--2---:R-:W-:Y:S01]  /*25ae0*/  F2FP.BF16.F32.PACK_AB R16, R115, R114 ;  /* 0x000000727310723e */ /* 0x004fe200000010ff */
[----:B------:R-:W-:Y:S01]  /*25af0*/  MUFU.EX2 R108, R108 ;  /* 0x0000006c006c7308 */ /* 0x000fe20000000800 */
[C---:B------:R-:W-:Y:S01]  /*25b00*/  F2FP.BF16.F32.PACK_AB R17, R116.reuse, R113 ;  /* 0x000000717411723e */ /* 0x040fe200000010ff */
[----:B------:R-:W-:Y:S01]  /*25b10*/  FADD.FTZ R116, R116, R121 ;  /* 0x0000007974747221 */ /* 0x000fe20000010000 */
[----:B-1----:R-:W-:Y:S02]  /*25b20*/  F2FP.BF16.F32.PACK_AB R18, R119, R126 ;  /* 0x0000007e7712723e */ /* 0x002fe400000010ff */
[C---:B-----5:R-:W-:Y:S01]  /*25b30*/  F2FP.BF16.F32.PACK_AB R19, R104.reuse, R117 ;  /* 0x000000756813723e */ /* 0x060fe200000010ff */
[----:B------:R-:W-:Y:S01]  /*25b40*/  FADD.FTZ R117, R117, R116 ;  /* 0x0000007475757221 */ /* 0x000fe20000010000 */
[----:B------:R-:W-:Y:S01]  /*25b50*/  @P0 IADD3 R251, PT, PT, R61, -0x3, RZ ;  /* 0xfffffffd3dfb0810 */ /* 0x000fe20007ffe0ff */
[----:B------:R-:W-:Y:S02]  /*25b60*/  MUFU.EX2 R109, R109 ;  /* 0x0000006d006d7308 */ /* 0x000fe40000000800 */
[----:B------:R-:W-:Y:S01]  /*25b70*/  FADD.FTZ R112, R104, R117 ;  /* 0x0000007568707221 */ /* 0x000fe20000010000 */
[----:B------:R-:W-:Y:S01]  /*25b80*/  FFMA.FTZ R104, R185, R187, -R180 ;  /* 0x000000bbb9687223 */ /* 0x000fe200000108b4 */
[C---:B---3--:R-:W-:Y:S04]  /*25b90*/  HMMA.16816.F32.BF16 R160, R16.reuse, R20, R160 ;  /* 0x0000001410a0723c */ /* 0x048fe800000418a0 */
[----:B------:R-:W-:Y:S04]  /*25ba0*/  MUFU.EX2 R106, R106 ;  /* 0x0000006a006a7308 */ /* 0x000fe80000000800 */
[C---:B------:R-:W-:Y:S01]  /*25bb0*/  HMMA.16816.F32.BF16 R156, R16.reuse, R22, R156 ;  /* 0x00000016109c723c */ /* 0x040fe2000004189c */
[----:B------:R-:W1:Y:S03]  /*25bc0*/  LDSM.16.MT88.4 R20, [R202+0xb800] ;  /* 0x00b80000ca14783b */ /* 0x000e660000004200 */
[----:B------:R-:W2:Y:S04]  /*25bd0*/  MUFU.EX2 R107, R107 ;  /* 0x0000006b006b7308 */ /* 0x000ea80000000800 */
[C---:B------:R-:W-:Y:S04]  /*25be0*/  HMMA.16816.F32.BF16 R152, R16.reuse, R24, R152 ;  /* 0x000000181098723c */ /* 0x040fe80000041898 */
[----:B------:R-:W-:Y:S04]  /*25bf0*/  MUFU.EX2 R118, R118 ;  /* 0x0000007600767308 */ /* 0x000fe80000000800 */
[C---:B------:R-:W-:Y:S01]  /*25c00*/  HMMA.16816.F32.BF16 R148, R16.reuse, R26, R148 ;  /* 0x0000001a1094723c */ /* 0x040fe20000041894 */
[----:B------:R-:W3:Y:S03]  /*25c10*/  LDSM.16.MT88.4 R24, [R2+0xb800] ;  /* 0x00b800000218783b */ /* 0x000ee60000004200 */
[----:B------:R-:W5:Y:S04]  /*25c20*/  MUFU.EX2 R111, R111 ;  /* 0x0000006f006f7308 */ /* 0x000f680000000800 */
[C---:B----4-:R-:W-:Y:S04]  /*25c30*/  HMMA.16816.F32.BF16 R12, R16.reuse, R8, R12 ;  /* 0x00000008100c723c */ /* 0x050fe8000004180c */
[----:B------:R-:W4:Y:S04]  /*25c40*/  MUFU.EX2 R96, R96 ;  /* 0x0000006000607308 */ /* 0x000f280000000800 */
[C---:B------:R-:W-:Y:S01]  /*25c50*/  HMMA.16816.F32.BF16 R140, R16.reuse, R10, R140 ;  /* 0x0000000a108c723c */ /* 0x040fe2000004188c */
[----:B------:R-:W3:Y:S03]  /*25c60*/  LDSM.16.MT88.4 R8, [R206+0x1800] ;  /* 0x00180000ce08783b */ /* 0x000ee60000004200 */
[----:B------:R-:W-:Y:S04]  /*25c70*/  MUFU.EX2 R97, R97 ;  /* 0x0000006100617308 */ /* 0x000fe80000000800 */
[C---:B------:R-:W-:Y:S04]  /*25c80*/  HMMA.16816.F32.BF16 R136, R16.reuse, R28, R136 ;  /* 0x0000001c1088723c */ /* 0x040fe80000041888 */
[----:B------:R-:W-:Y:S04]  /*25c90*/  MUFU.EX2 R100, R100 ;  /* 0x0000006400647308 */ /* 0x000fe80000000800 */
[----:B------:R-:W-:Y:S01]  /*25ca0*/  HMMA.16816.F32.BF16 R132, R16, R30, R132 ;  /* 0x0000001e1084723c */ /* 0x000fe20000041884 */
[----:B------:R-:W3:Y:S01]  /*25cb0*/  LDSM.16.MT88.4 R28, [R63+0x1800] ;  /* 0x001800003f1c783b */ /* 0x000ee20000004200 */
[----:B--2---:R-:W-:-:S02]  /*25cc0*/  F2FP.BF16.F32.PACK_AB R16, R107, R106 ;  /* 0x0000006a6b10723e */ /* 0x004fc400000010ff */
[----:B------:R-:W-:Y:S01]  /*25cd0*/  F2FP.BF16.F32.PACK_AB R17, R108, R105 ;  /* 0x000000696c11723e */ /* 0x000fe200000010ff */
[----:B------:R-:W-:Y:S01]  /*25ce0*/  MUFU.EX2 R101, R101 ;  /* 0x0000006500657308 */ /* 0x000fe20000000800 */
[----:B-----5:R-:W-:Y:S01]  /*25cf0*/  F2FP.BF16.F32.PACK_AB R18, R111, R118 ;  /* 0x000000766f12723e */ /* 0x020fe200000010ff */
[----:B------:R-:W-:Y:S01]  /*25d00*/  FADD.FTZ R105, R105, R112 ;  /* 0x0000007069697221 */ /* 0x000fe20000010000 */
[----:B----4-:R-:W-:-:S03]  /*25d10*/  F2FP.BF16.F32.PACK_AB R19, R96, R109 ;  /* 0x0000006d6013723e */ /* 0x010fc600000010ff */
        /* <DEDUP_REMOVED lines=8> */
[C---:B---3--:R-:W-:Y:S06]  /*25da0*/  HMMA.16816.F32.BF16 R152, R16.reuse, R24, R152 ;  /* 0x000000181098723c */ /* 0x048fec0000041898 */
        /* <DEDUP_REMOVED lines=13> */
[----:B-1----:R-:W-:-:S02]  /*25e80*/  F2FP.BF16.F32.PACK_AB R16, R99, R98 ;  /* 0x000000626310723e */ /* 0x002fc400000010ff */
[----:B------:R-:W-:Y:S02]  /*25e90*/  F2FP.BF16.F32.PACK_AB R17, R100, R97 ;  /* 0x000000616411723e */ /* 0x000fe400000010ff */
[----:B---3--:R-:W-:Y:S01]  /*25ea0*/  F2FP.BF16.F32.PACK_AB R18, R103, R110 ;  /* 0x0000006e6712723e */ /* 0x008fe200000010ff */
[----:B------:R-:W-:Y:S01]  /*25eb0*/  MUFU.EX2 R90, R90 ;  /* 0x0000005a005a7308 */ /* 0x000fe20000000800 */
[----:B-----5:R-:W-:-:S07]  /*25ec0*/  F2FP.BF16.F32.PACK_AB R19, R88, R101 ;  /* 0x000000655813723e */ /* 0x020fce00000010ff */
[C---:B--2---:R-:W-:Y:S01]  /*25ed0*/  HMMA.16816.F32.BF16 R160, R16.reuse, R20, R160 ;  /* 0x0000001410a0723c */ /* 0x044fe200000418a0 */
[----:B------:R-:W1:Y:S07]  /*25ee0*/  MUFU.EX2 R91, R91 ;  /* 0x0000005b005b7308 */ /* 0x000e6e0000000800 */
        /* <DEDUP_REMOVED lines=19> */
[----:B------:R-:W-:-:S02]  /*26020*/  F2FP.BF16.F32.PACK_AB R17, R92, R89 ;  /* 0x000000595c11723e */ /* 0x000fc400000010ff */
[----:B---3--:R-:W-:Y:S02]  /*26030*/  F2FP.BF16.F32.PACK_AB R18, R95, R102 ;  /* 0x000000665f12723e */ /* 0x008fe400000010ff */
[----:B-----5:R-:W-:-:S03]  /*26040*/  F2FP.BF16.F32.PACK_AB R19, R80, R93 ;  /* 0x0000005d5013723e */ /* 0x020fc600000010ff */
[----:B------:R-:W1:Y:S04]  /*26050*/  MUFU.EX2 R83, R83 ;  /* 0x0000005300537308 */ /* 0x000e680000000800 */
[C---:B--2---:R-:W-:Y:S04]  /*26060*/  HMMA.16816.F32.BF16 R160, R16.reuse, R20, R160 ;  /* 0x0000001410a0723c */ /* 0x044fe800000418a0 */
        /* <DEDUP_REMOVED lines=18> */
[----:B-1----:R-:W-:-:S02]  /*26190*/  F2FP.BF16.F32.PACK_AB R16, R83, R82 ;  /* 0x000000525310723e */ /* 0x002fc400000010ff */
[----:B------:R-:W-:Y:S01]  /*261a0*/  F2FP.BF16.F32.PACK_AB R17, R84, R81 ;  /* 0x000000515411723e */ /* 0x000fe200000010ff */
[----:B------:R-:W1:Y:S01]  /*261b0*/  MUFU.EX2 R75, R75 ;  /* 0x0000004b004b7308 */ /* 0x000e620000000800 */
[----:B---3--:R-:W-:Y:S02]  /*261c0*/  F2FP.BF16.F32.PACK_AB R18, R87, R94 ;  /* 0x0000005e5712723e */ /* 0x008fe400000010ff */
[----:B----4-:R-:W-:-:S05]  /*261d0*/  F2FP.BF16.F32.PACK_AB R19, R72, R85 ;  /* 0x000000554813723e */ /* 0x010fca00000010ff */
        /* <DEDUP_REMOVED lines=20> */
[----:B-1----:R-:W-:-:S02]  /*26320*/  F2FP.BF16.F32.PACK_AB R16, R75, R74 ;  /* 0x0000004a4b10723e */ /* 0x002fc400000010ff */
[----:B------:R-:W-:Y:S02]  /*26330*/  F2FP.BF16.F32.PACK_AB R17, R76, R73 ;  /* 0x000000494c11723e */ /* 0x000fe400000010ff */
[----:B--2---:R-:W-:Y:S01]  /*26340*/  F2FP.BF16.F32.PACK_AB R18, R79, R86 ;  /* 0x000000564f12723e */ /* 0x004fe200000010ff */
[----:B------:R-:W-:Y:S01]  /*26350*/  MUFU.EX2 R78, R78 ;  /* 0x0000004e004e7308 */ /* 0x000fe20000000800 */
[----:B----4-:R-:W-:-:S07]  /*26360*/  F2FP.BF16.F32.PACK_AB R19, R56, R77 ;  /* 0x0000004d3813723e */ /* 0x010fce00000010ff */
[C---:B---3--:R-:W-:Y:S01]  /*26370*/  HMMA.16816.F32.BF16 R160, R16.reuse, R20, R160 ;  /* 0x0000001410a0723c */ /* 0x048fe200000418a0 */
[----:B------:R-:W1:Y:S07]  /*26380*/  MUFU.EX2 R71, R71 ;  /* 0x0000004700477308 */ /* 0x000e6e0000000800 */
        /* <DEDUP_REMOVED lines=61> */
[----:B------:R-:W5:Y:S05]  /*26760*/  LDSM.16.MT88.4 R8, [R206+0x5000] ;  /* 0x00500000ce08783b */ /* 0x000f6a0000004200 */
[----:B------:R-:W-:Y:S02]  /*26770*/  MUFU.EX2 R46, R46 ;  /* 0x0000002e002e7308 */ /* 0x000fe40000000800 */
[C---:B------:R-:W-:Y:S06]  /*26780*/  HMMA.16816.F32.BF16 R136, R16.reuse, R28, R136 ;  /* 0x0000001c1088723c */ /* 0x040fec0000041888 */
[----:B------:R-:W4:Y:S02]  /*26790*/  MUFU.EX2 R39, R39 ;  /* 0x0000002700277308 */ /* 0x000f240000000800 */
[----:B------:R-:W-:Y:S01]  /*267a0*/  HMMA.16816.F32.BF16 R132, R16, R30, R132 ;  /* 0x0000001e1084723c */ /* 0x000fe20000041884 */
[----:B------:R-:W4:Y:S01]  /*267b0*/  LDSM.16.MT88.4 R28, [R63+0x5000] ;  /* 0x005000003f1c783b */ /* 0x000f220000004200 */
[----:B------:R-:W-:-:S02]  /*267c0*/  F2FP.BF16.F32.PACK_AB R16, R43, R42 ;  /* 0x0000002a2b10723e */ /* 0x000fc400000010ff */
[----:B------:R-:W-:Y:S02]  /*267d0*/  F2FP.BF16.F32.PACK_AB R17, R44, R41 ;  /* 0x000000292c11723e */ /* 0x000fe400000010ff */
[----:B------:R-:W-:Y:S01]  /*267e0*/  F2FP.BF16.F32.PACK_AB R18, R47, R54 ;  /* 0x000000362f12723e */ /* 0x000fe200000010ff */
[----:B------:R-:W4:Y:S01]  /*267f0*/  MUFU.EX2 R38, R38 ;  /* 0x0000002600267308 */ /* 0x000f220000000800 */
[----:B-1----:R-:W-:-:S07]  /*26800*/  F2FP.BF16.F32.PACK_AB R19, R32, R45 ;  /* 0x0000002d2013723e */ /* 0x002fce00000010ff */
[C---:B--2---:R-:W-:Y:S01]  /*26810*/  HMMA.16816.F32.BF16 R160, R16.reuse, R20, R160 ;  /* 0x0000001410a0723c */ /* 0x044fe200000418a0 */
[----:B------:R-:W-:Y:S07]  /*26820*/  MUFU.EX2 R120, R120 ;  /* 0x0000007800787308 */ /* 0x000fee0000000800 */
        /* <DEDUP_REMOVED lines=8> */
[C---:B-----5:R-:W-:Y:S02]  /*268b0*/  HMMA.16816.F32.BF16 R12, R16.reuse, R8, R12 ;  /* 0x00000008100c723c */ /* 0x060fe4000004180c */
[----:B------:R-:W3:Y:S06]  /*268c0*/  MUFU.EX2 R127, R127 ;  /* 0x0000007f007f7308 */ /* 0x000eec0000000800 */
[C---:B------:R-:W-:Y:S01]  /*268d0*/  HMMA.16816.F32.BF16 R140, R16.reuse, R10, R140 ;  /* 0x0000000a108c723c */ /* 0x040fe2000004188c */
[----:B------:R-:W5:Y:S01]  /*268e0*/  LDSM.16.MT88.4 R8, [R206+0x5800] ;  /* 0x00580000ce08783b */ /* 0x000f620000004200 */
[----:B------:R-:W-:Y:S06]  /*268f0*/  MUFU.EX2 R131, R131 ;  /* 0x0000008300837308 */ /* 0x000fec0000000800 */
[C---:B----4-:R-:W-:Y:S02]  /*26900*/  HMMA.16816.F32.BF16 R136, R16.reuse, R28, R136 ;  /* 0x0000001c1088723c */ /* 0x050fe40000041888 */
[----:B------:R-:W4:Y:S06]  /*26910*/  MUFU.EX2 R168, R168 ;  /* 0x000000a800a87308 */ /* 0x000f2c0000000800 */
[----:B------:R-:W-:Y:S01]  /*26920*/  HMMA.16816.F32.BF16 R132, R16, R30, R132 ;  /* 0x0000001e1084723c */ /* 0x000fe20000041884 */
[----:B------:R-:W5:Y:S01]  /*26930*/  LDSM.16.MT88.4 R28, [R63+0x5800] ;  /* 0x005800003f1c783b */ /* 0x000f620000004200 */
[----:B------:R-:W-:Y:S01]  /*26940*/  F2FP.BF16.F32.PACK_AB R16, R35, R34 ;  /* 0x000000222310723e */ /* 0x000fe200000010ff */
[----:B------:R-:W4:Y:S01]  /*26950*/  MUFU.EX2 R170, R170 ;  /* 0x000000aa00aa7308 */ /* 0x000f220000000800 */
[----:B------:R-:W-:-:S02]  /*26960*/  F2FP.BF16.F32.PACK_AB R17, R36, R33 ;  /* 0x000000212411723e */ /* 0x000fc400000010ff */
[----:B------:R-:W-:Y:S02]  /*26970*/  F2FP.BF16.F32.PACK_AB R18, R39, R46 ;  /* 0x0000002e2712723e */ /* 0x000fe400000010ff */
[----:B------:R-:W-:-:S03]  /*26980*/  F2FP.BF16.F32.PACK_AB R19, R38, R37 ;  /* 0x000000252613723e */ /* 0x000fc600000010ff */
[----:B------:R-:W-:Y:S04]  /*26990*/  MUFU.EX2 R128, R128 ;  /* 0x0000008000807308 */ /* 0x000fe80000000800 */
[C---:B-1----:R-:W-:Y:S04]  /*269a0*/  HMMA.16816.F32.BF16 R160, R16.reuse, R20, R160 ;  /* 0x0000001410a0723c */ /* 0x042fe800000418a0 */
[----:B------:R-:W-:Y:S04]  /*269b0*/  MUFU.EX2 R0, R0 ;  /* 0x0000000000007308 */ /* 0x000fe80000000800 */
[C---:B------:R-:W-:Y:S01]  /*269c0*/  HMMA.16816.F32.BF16 R156, R16.reuse, R22, R156 ;  /* 0x00000016109c723c */ /* 0x040fe2000004189c */
[----:B------:R-:W1:Y:S03]  /*269d0*/  LDSM.16.MT88.4 R20, [R202+0x10000] ;  /* 0x01000000ca14783b */ /* 0x000e660000004200 */
[----:B------:R-:W-:Y:S04]  /*269e0*/  MUFU.EX2 R3, R3 ;  /* 0x0000000300037308 */ /* 0x000fe80000000800 */
[----:B--2---:R-:W-:Y:S01]  /*269f0*/  HMMA.16816.F32.BF16 R152, R16, R24, R152 ;  /* 0x000000181098723c */ /* 0x004fe20000041898 */
[----:B---3--:R-:W-:-:S02]  /*26a00*/  F2FP.BF16.F32.PACK_AB R24, R127, R146 ;  /* 0x000000927f18723e */ /* 0x008fc400000010ff */
[----:B------:R-:W-:Y:S01]  /*26a10*/  F2FP.BF16.F32.PACK_AB R25, R65, R120 ;  /* 0x000000784119723e */ /* 0x000fe200000010ff */
[----:B------:R-:W-:Y:S04]  /*26a20*/  MUFU.EX2 R113, R184 ;  /* 0x000000b800717308 */ /* 0x000fe80000000800 */
[C---:B------:R-:W-:Y:S01]  /*26a30*/  HMMA.16816.F32.BF16 R148, R16.reuse, R26, R148 ;  /* 0x0000001a1094723c */ /* 0x040fe20000041894 */
[----:B----4-:R-:W-:Y:S02]  /*26a40*/  F2FP.BF16.F32.PACK_AB R26, R168, R131 ;  /* 0x00000083a81a723e */ /* 0x010fe400000010ff */
[----:B------:R-:W-:Y:S01]  /*26a50*/  F2FP.BF16.F32.PACK_AB R27, R170, R67 ;  /* 0x00000043aa1b723e */ /* 0x000fe200000010ff */
[----:B------:R-:W-:Y:S04]  /*26a60*/  MUFU.EX2 R104, R104 ;  /* 0x0000006800687308 */ /* 0x000fe80000000800 */
[C---:B-----5:R-:W-:Y:S04]  /*26a70*/  HMMA.16816.F32.BF16 R12, R16.reuse, R8, R12 ;  /* 0x00000008100c723c */ /* 0x060fe8000004180c */
[----:B------:R-:W-:Y:S04]  /*26a80*/  MUFU.EX2 R105, R172 ;  /* 0x000000ac00697308 */ /* 0x000fe80000000800 */
[C---:B------:R-:W-:Y:S01]  /*26a90*/  HMMA.16816.F32.BF16 R140, R16.reuse, R10, R140 ;  /* 0x0000000a108c723c */ /* 0x040fe2000004188c */
[----:B------:R-:W2:Y:S03]  /*26aa0*/  LDSM.16.MT88.4 R8, [R2+0x10000] ;  /* 0x010000000208783b */ /* 0x000ea60000004200 */
[----:B------:R-:W-:Y:S04]  /*26ab0*/  MUFU.EX2 R5, R5 ;  /* 0x0000000500057308 */ /* 0x000fe80000000800 */
[----:B------:R-:W-:Y:S01]  /*26ac0*/  HMMA.16816.F32.BF16 R136, R16, R28, R136 ;  /* 0x0000001c1088723c */ /* 0x000fe20000041888 */
[-CC-:B------:R-:W-:Y:S01]  /*26ad0*/  FFMA.FTZ R29, R166, R187.reuse, -R180.reuse ;  /* 0x000000bba61d7223 */ /* 0x180fe200000108b4 */
[----:B------:R-:W-:-:S02]  /*26ae0*/  FFMA.FTZ R28, R167, R187, -R180 ;  /* 0x000000bba71c7223 */ /* 0x000fc400000108b4 */
[----:B------:R-:W-:Y:S04]  /*26af0*/  MUFU.EX2 R4, R4 ;  /* 0x0000000400047308 */ /* 0x000fe80000000800 */
[----:B------:R-:W-:Y:S01]  /*26b00*/  HMMA.16816.F32.BF16 R132, R16, R30, R132 ;  /* 0x0000001e1084723c */ /* 0x000fe20000041884 */
[----:B------:R-:W3:Y:S01]  /*26b10*/  LDSM.16.MT88.4 R16, [R206+0x6000] ;  /* 0x00600000ce10783b */ /* 0x000ee20000004200 */
[-C--:B------:R-:W-:Y:S01]  /*26b20*/  FFMA.FTZ R30, R189, R187.reuse, -R180 ;  /* 0x000000bbbd1e7223 */ /* 0x080fe200000108b4 */
[----:B------:R-:W-:Y:S01]  /*26b30*/  FFMA.FTZ R31, R193, R187, -R194 ;  /* 0x000000bbc11f7223 */ /* 0x000fe200000108c2 */
[----:B------:R-:W-:Y:S04]  /*26b40*/  MUFU.EX2 R29, R29 ;  /* 0x0000001d001d7308 */ /* 0x000fe80000000800 */
[C---:B-1----:R-:W-:Y:S04]  /*26b50*/  HMMA.16816.F32.BF16 R160, R24.reuse, R20, R160 ;  /* 0x0000001418a0723c */ /* 0x042fe800000418a0 */
[----:B------:R-:W-:Y:S04]  /*26b60*/  MUFU.EX2 R28, R28 ;  /* 0x0000001c001c7308 */ /* 0x000fe80000000800 */
[C---:B------:R-:W-:Y:S01]  /*26b70*/  HMMA.16816.F32.BF16 R156, R24.reuse, R22, R156 ;  /* 0x00000016189c723c */ /* 0x040fe2000004189c */
[----:B------:R-:W1:Y:S03]  /*26b80*/  LDSM.16.MT88.4 R20, [R63+0x6000] ;  /* 0x006000003f14783b */ /* 0x000e660000004200 */
[----:B------:R-:W-:Y:S04]  /*26b90*/  MUFU.EX2 R30, R30 ;  /* 0x0000001e001e7308 */ /* 0x000fe80000000800 */
[C---:B--2---:R-:W-:Y:S04]  /*26ba0*/  HMMA.16816.F32.BF16 R152, R24.reuse, R8, R152 ;  /* 0x000000081898723c */ /* 0x044fe80000041898 */
[----:B------:R-:W2:Y:S04]  /*26bb0*/  MUFU.EX2 R31, R31 ;  /* 0x0000001f001f7308 */ /* 0x000ea80000000800 */
[C---:B------:R-:W-:Y:S01]  /*26bc0*/  HMMA.16816.F32.BF16 R148, R24.reuse, R10, R148 ;  /* 0x0000000a1894723c */ /* 0x040fe20000041894 */
[----:B------:R-:W4:Y:S03]  /*26bd0*/  LDSM.16.MT88.4 R8, [R202+0x10800] ;  /* 0x01080000ca08783b */ /* 0x000f260000004200 */
[----:B------:R-:W-:Y:S04]  /*26be0*/  MUFU.EX2 R7, R7 ;  /* 0x0000000700077308 */ /* 0x000fe80000000800 */
[----:B---3--:R-:W-:Y:S01]  /*26bf0*/  HMMA.16816.F32.BF16 R12, R24, R16, R12 ;  /* 0x00000010180c723c */ /* 0x008fe2000004180c */
[----:B------:R-:W-:-:S04]  /*26c00*/  FADD.FTZ R17, R129, R122 ;  /* 0x0000007a81117221 */ /* 0x000fc80000010000 */
[----:B------:R-:W-:-:S03]  /*26c10*/  FADD.FTZ R17, R144, R17 ;  /* 0x0000001190117221 */ /* 0x000fc60000010000 */
[----:B------:R-:W-:Y:S01]  /*26c20*/  HMMA.16816.F32.BF16 R140, R24, R18, R140 ;  /* 0x00000012188c723c */ /* 0x000fe2000004188c */
[----:B------:R-:W-:Y:S02]  /*26c30*/  FADD.FTZ R114, R114, R17 ;  /* 0x0000001172727221 */ /* 0x000fe40000010000 */
[----:B------:R-:W3:Y:S02]  /*26c40*/  LDSM.16.MT88.4 R16, [R2+0x10800] ;  /* 0x010800000210783b */ /* 0x000ee40000004200 */
[----:B------:R-:W-:-:S03]  /*26c50*/  FADD.FTZ R115, R115, R114 ;  /* 0x0000007273737221 */ /* 0x000fc60000010000 */
[----:B-1----:R-:W-:Y:S01]  /*26c60*/  HMMA.16816.F32.BF16 R136, R24, R20, R136 ;  /* 0x000000141888723c */ /* 0x002fe20000041888 */
[----:B------:R-:W-:-:S04]  /*26c70*/  FADD.FTZ R126, R126, R115 ;  /* 0x000000737e7e7221 */ /* 0x000fc80000010000 */
[----:B------:R-:W-:-:S03]  /*26c80*/  FADD.FTZ R119, R119, R126 ;  /* 0x0000007e77777221 */ /* 0x000fc60000010000 */
[----:B------:R-:W-:Y:S01]  /*26c90*/  HMMA.16816.F32.BF16 R132, R24, R22, R132 ;  /* 0x000000161884723c */ /* 0x000fe20000041884 */
[----:B------:R-:W-:Y:S01]  /*26ca0*/  FADD.FTZ R106, R106, R119 ;  /* 0x000000776a6a7221 */ /* 0x000fe20000010000 */
[----:B------:R-:W1:Y:S01]  /*26cb0*/  LDSM.16.MT88.4 R20, [R206+0x6800] ;  /* 0x00680000ce14783b */ /* 0x000e620000004200 */
[----:B--2---:R-:W-:Y:S02]  /*26cc0*/  F2FP.BF16.F32.PACK_AB R24, R128, R31 ;  /* 0x0000001f8018723e */ /* 0x004fe400000010ff */
[----:B------:R-:W-:Y:S01]  /*26cd0*/  FADD.FTZ R107, R107, R106 ;  /* 0x0000006a6b6b7221 */ /* 0x000fe20000010000 */
[----:B------:R-:W-:Y:S01]  /*26ce0*/  FADD.FTZ R106, R96, R109 ;  /* 0x0000006d606a7221 */ /* 0x000fe20000010000 */
[----:B------:R-:W-:Y:S01]  /*26cf0*/  F2FP.BF16.F32.PACK_AB R25, R28, R29 ;  /* 0x0000001d1c19723e */ /* 0x000fe200000010ff */
[----:B------:R-:W-:Y:S01]  /*26d00*/  MUFU.EX2 R96, R175 ;  /* 0x000000af00607308 */ /* 0x000fe20000000800 */
[----:B------:R-:W-:Y:S01]  /*26d10*/  FADD.FTZ R118, R118, R107 ;  /* 0x0000006b76767221 */ /* 0x000fe20000010000 */
[----:B------:R-:W-:Y:S01]  /*26d20*/  FADD.FTZ R107, R97, R106 ;  /* 0x0000006a616b7221 */ /* 0x000fe20000010000 */
[----:B------:R-:W-:-:S02]  /*26d30*/  F2FP.BF16.F32.PACK_AB R26, R3, R0 ;  /* 0x00000000031a723e */ /* 0x000fc400000010ff */
[----:B------:R-:W-:Y:S01]  /*26d40*/  FADD.FTZ R111, R111, R118 ;  /* 0x000000766f6f7221 */ /* 0x000fe20000010000 */
[----:B------:R-:W-:Y:S01]  /*26d50*/  F2FP.BF16.F32.PACK_AB R27, R113, R30 ;  /* 0x0000001e711b723e */ /* 0x000fe200000010ff */
[----:B------:R-:W-:Y:S01]  /*26d60*/  FADD.FTZ R100, R100, R107 ;  /* 0x0000006b64647221 */ /* 0x000fe20000010000 */
[----:B------:R-:W-:Y:S01]  /*26d70*/  MUFU.EX2 R97, R186 ;  /* 0x000000ba00617308 */ /* 0x000fe20000000800 */
[----:B------:R-:W-:Y:S02]  /*26d80*/  FADD.FTZ R98, R98, R111 ;  /* 0x0000006f62627221 */ /* 0x000fe40000010000 */
[----:B------:R-:W-:Y:S02]  /*26d90*/  FADD.FTZ R101, R101, R100 ;  /* 0x0000006465657221 */ /* 0x000fe40000010000 */
[----:B------:R-:W-:Y:S01]  /*26da0*/  FADD.FTZ R99, R99, R98 ;  /* 0x0000006263637221 */ /* 0x000fe20000010000 */
[----:B----4-:R-:W-:Y:S01]  /*26db0*/  HMMA.16816.F32.BF16 R160, R24, R8, R160 ;  /* 0x0000000818a0723c */ /* 0x010fe200000418a0 */
[----:B------:R-:W-:-:S02]  /*26dc0*/  FFMA.FTZ R98, R173, R187, -R194 ;  /* 0x000000bbad627223 */ /* 0x000fc400000108c2 */
[----:B------:R-:W-:-:S04]  /*26dd0*/  FADD.FTZ R110, R110, R99 ;  /* 0x000000636e6e7221 */ /* 0x000fc80000010000 */
[----:B------:R-:W-:Y:S01]  /*26de0*/  FADD.FTZ R103, R103, R110 ;  /* 0x0000006e67677221 */ /* 0x000fe20000010000 */
[C---:B---3--:R-:W-:Y:S01]  /*26df0*/  HMMA.16816.F32.BF16 R152, R24.reuse, R16, R152 ;  /* 0x000000101898723c */ /* 0x048fe20000041898 */
[----:B------:R-:W-:Y:S01]  /*26e00*/  FADD.FTZ R16, R88, R101 ;  /* 0x0000006558107221 */ /* 0x000fe20000010000 */
[-C--:B------:R-:W-:Y:S01]  /*26e10*/  FFMA.FTZ R88, R174, R187.reuse, -R194 ;  /* 0x000000bbae587223 */ /* 0x080fe200000108c2 */
[----:B------:R-:W-:Y:S01]  /*26e20*/  FADD.FTZ R90, R90, R103 ;  /* 0x000000675a5a7221 */ /* 0x000fe20000010000 */
[----:B------:R-:W2:Y:S01]  /*26e30*/  MUFU.EX2 R98, R98 ;  /* 0x0000006200627308 */ /* 0x000ea20000000800 */
[----:B------:R-:W-:Y:S02]  /*26e40*/  FADD.FTZ R89, R89, R16 ;  /* 0x0000001059597221 */ /* 0x000fe40000010000 */
[----:B------:R-:W-:Y:S01]  /*26e50*/  FADD.FTZ R91, R91, R90 ;  /* 0x0000005a5b5b7221 */ /* 0x000fe20000010000 */
[C---:B------:R-:W-:Y:S01]  /*26e60*/  HMMA.16816.F32.BF16 R156, R24.reuse, R10, R156 ;  /* 0x0000000a189c723c */ /* 0x040fe2000004189c */
[----:B------:R-:W3:Y:S01]  /*26e70*/  LDSM.16.MT88.4 R8, [R63+0x6800] ;  /* 0x006800003f08783b */ /* 0x000ee20000004200 */
[----:B------:R-:W-:Y:S01]  /*26e80*/  FADD.FTZ R92, R92, R89 ;  /* 0x000000595c5c7221 */ /* 0x000fe20000010000 */
[----:B------:R-:W-:Y:S01]  /*26e90*/  FADD.FTZ R102, R102, R91 ;  /* 0x0000005b66667221 */ /* 0x000fe20000010000 */
[----:B------:R-:W-:Y:S01]  /*26ea0*/  FFMA.FTZ R89, R181, R187, -R194 ;  /* 0x000000bbb5597223 */ /* 0x000fe200000108c2 */
[----:B------:R-:W-:Y:S01]  /*26eb0*/  MUFU.EX2 R88, R88 ;  /* 0x0000005800587308 */ /* 0x000fe20000000800 */
[----:B------:R-:W-:Y:S01]  /*26ec0*/  FADD.FTZ R93, R93, R92 ;  /* 0x0000005c5d5d7221 */ /* 0x000fe20000010000 */
[----:B------:R-:W-:Y:S01]  /*26ed0*/  FADD.FTZ R95, R95, R102 ;  /* 0x000000665f5f7221 */ /* 0x000fe20000010000 */
[----:B-1----:R-:W-:Y:S02]  /*26ee0*/  HMMA.16816.F32.BF16 R12, R24, R20, R12 ;  /* 0x00000014180c723c */ /* 0x002fe4000004180c */
[----:B------:R-:W-:Y:S01]  /*26ef0*/  FADD.FTZ R80, R80, R93 ;  /* 0x0000005d50507221 */ /* 0x000fe20000010000 */
[----:B------:R-:W-:-:S02]  /*26f00*/  FADD.FTZ R82, R82, R95 ;  /* 0x0000005f52527221 */ /* 0x000fc40000010000 */
[----:B------:R-:W1:Y:S01]  /*26f10*/  MUFU.EX2 R89, R89 ;  /* 0x0000005900597308 */ /* 0x000e620000000800 */
[----:B------:R-:W-:Y:S01]  /*26f20*/  FADD.FTZ R91, R81, R80 ;  /* 0x00000050515b7221 */ /* 0x000fe20000010000 */
[----:B------:R-:W-:Y:S01]  /*26f30*/  FADD.FTZ R83, R83, R82 ;  /* 0x0000005253537221 */ /* 0x000fe20000010000 */
[C---:B------:R-:W-:Y:S01]  /*26f40*/  HMMA.16816.F32.BF16 R140, R24.reuse, R22, R140 ;  /* 0x00000016188c723c */ /* 0x040fe2000004188c */
[----:B------:R-:W4:Y:S01]  /*26f50*/  LDSM.16.MT88.4 R20, [R2+0x11000] ;  /* 0x011000000214783b */ /* 0x000f220000004200 */
[----:B------:R-:W-:Y:S01]  /*26f60*/  FADD.FTZ R84, R84, R91 ;  /* 0x0000005b54547221 */ /* 0x000fe20000010000 */
[----:B------:R-:W-:Y:S01]  /*26f70*/  FADD.FTZ R94, R94, R83 ;  /* 0x000000535e5e7221 */ /* 0x000fe20000010000 */
[----:B------:R-:W-:Y:S01]  /*26f80*/  MOV R83, R177 ;  /* 0x000000b100537202 */ /* 0x000fe20000000f00 */
[----:B------:R-:W5:Y:S01]  /*26f90*/  MUFU.EX2 R81, R176 ;  /* 0x000000b000517308 */ /* 0x000f620000000800 */
[----:B------:R-:W-:Y:S01]  /*26fa0*/  FADD.FTZ R85, R85, R84 ;  /* 0x0000005455557221 */ /* 0x000fe20000010000 */
[----:B------:R-:W-:Y:S01]  /*26fb0*/  FADD.FTZ R87, R87, R94 ;  /* 0x0000005e57577221 */ /* 0x000fe20000010000 */
[----:B------:R-:W-:Y:S01]  /*26fc0*/  HMMA.16816.F32.BF16 R148, R24, R18, R148 ;  /* 0x000000121894723c */ /* 0x000fe20000041894 */
[----:B------:R-:W4:Y:S01]  /*26fd0*/  LDSM.16.MT88.4 R16, [R202+0x11000] ;  /* 0x01100000ca10783b */ /* 0x000f220000004200 */
[----:B------:R-:W-:Y:S01]  /*26fe0*/  FADD.FTZ R72, R72, R85 ;  /* 0x0000005548487221 */ /* 0x000fe20000010000 */
[----:B------:R-:W-:-:S02]  /*26ff0*/  FADD.FTZ R74, R74, R87 ;  /* 0x000000574a4a7221 */ /* 0x000fc40000010000 */
[----:B------:R-:W-:Y:S01]  /*27000*/  LDSM.16.MT88.4 R200, [R202+0x11800] ;  /* 0x01180000cac8783b */ /* 0x000fe20000004200 */
[----:B------:R-:W-:Y:S01]  /*27010*/  FADD.FTZ R73, R73, R72 ;  /* 0x0000004849497221 */ /* 0x000fe20000010000 */
[----:B------:R-:W-:Y:S01]  /*27020*/  FADD.FTZ R75, R75, R74 ;  /* 0x0000004a4b4b7221 */ /* 0x000fe20000010000 */
[----:B------:R-:W-:Y:S02]  /*27030*/  FFMA.FTZ R72, R178, R187, -R180 ;  /* 0x000000bbb2487223 */ /* 0x000fe400000108b4 */
[----:B------:R-:W-:Y:S01]  /*27040*/  FADD.FTZ R76, R76, R73 ;  /* 0x000000494c4c7221 */ /* 0x000fe20000010000 */
[----:B------:R-:W-:-:S03]  /*27050*/  FADD.FTZ R86, R86, R75 ;  /* 0x0000004b56567221 */ /* 0x000fc60000010000 */
[----:B------:R-:W-:Y:S01]  /*27060*/  FADD.FTZ R77, R77, R76 ;  /* 0x0000004c4d4d7221 */ /* 0x000fe20000010000 */
[----:B------:R-:W-:Y:S01]  /*27070*/  FADD.FTZ R79, R79, R86 ;  /* 0x000000564f4f7221 */ /* 0x000fe20000010000 */
[----:B------:R-:W4:Y:S01]  /*27080*/  MUFU.EX2 R72, R72 ;  /* 0x0000004800487308 */ /* 0x000f220000000800 */
[----:B---3--:R-:W-:Y:S01]  /*27090*/  HMMA.16816.F32.BF16 R136, R24, R8, R136 ;  /* 0x000000081888723c */ /* 0x008fe20000041888 */
[----:B------:R-:W-:Y:S01]  /*270a0*/  FADD.FTZ R56, R56, R77 ;  /* 0x0000004d38387221 */ /* 0x000fe20000010000 */
[----:B------:R-:W-:-:S03]  /*270b0*/  FADD.FTZ R58, R58, R79 ;  /* 0x0000004f3a3a7221 */ /* 0x000fc60000010000 */
[----:B------:R-:W-:Y:S01]  /*270c0*/  FADD.FTZ R57, R57, R56 ;  /* 0x0000003839397221 */ /* 0x000fe20000010000 */
[----:B------:R-:W-:Y:S01]  /*270d0*/  FADD.FTZ R59, R59, R58 ;  /* 0x0000003a3b3b7221 */ /* 0x000fe20000010000 */
[----:B------:R-:W-:Y:S01]  /*270e0*/  MUFU.EX2 R56, R62 ;  /* 0x0000003e00387308 */ /* 0x000fe20000000800 */
[----:B------:R-:W-:Y:S01]  /*270f0*/  HMMA.16816.F32.BF16 R132, R24, R10, R132 ;  /* 0x0000000a1884723c */ /* 0x000fe20000041884 */
[----:B------:R-:W3:Y:S01]  /*27100*/  LDSM.16.MT88.4 R8, [R206+0x7000] ;  /* 0x00700000ce08783b */ /* 0x000ee20000004200 */
[----:B------:R-:W-:Y:S01]  /*27110*/  FADD.FTZ R68, R68, R57 ;  /* 0x0000003944447221 */ /* 0x000fe20000010000 */
[----:B--2---:R-:W-:Y:S01]  /*27120*/  F2FP.BF16.F32.PACK_AB R24, R98, R97 ;  /* 0x000000616218723e */ /* 0x004fe200000010ff */
[----:B------:R-:W-:Y:S01]  /*27130*/  FADD.FTZ R78, R78, R59 ;  /* 0x0000003b4e4e7221 */ /* 0x000fe20000010000 */
[----:B------:R-:W-:Y:S01]  /*27140*/  F2FP.BF16.F32.PACK_AB R25, R105, R104 ;  /* 0x000000686919723e */ /* 0x000fe200000010ff */
[----:B------:R-:W-:Y:S01]  /*27150*/  FADD.FTZ R69, R69, R68 ;  /* 0x0000004445457221 */ /* 0x000fe20000010000 */
[----:B-1----:R-:W-:Y:S01]  /*27160*/  F2FP.BF16.F32.PACK_AB R26, R89, R88 ;  /* 0x00000058591a723e */ /* 0x002fe200000010ff */
[----:B------:R-:W-:Y:S01]  /*27170*/  FADD.FTZ R71, R71, R78 ;  /* 0x0000004e47477221 */ /* 0x000fe20000010000 */
[----:B-----5:R-:W-:Y:S01]  /*27180*/  F2FP.BF16.F32.PACK_AB R27, R81, R96 ;  /* 0x00000060511b723e */ /* 0x020fe200000010ff */
[----:B------:R-:W-:Y:S01]  /*27190*/  FADD.FTZ R48, R48, R69 ;  /* 0x0000004530307221 */ /* 0x000fe20000010000 */
[----:B------:R-:W-:Y:S01]  /*271a0*/  LDSM.16.MT88.4 R204, [R206+0x7800] ;  /* 0x00780000cecc783b */ /* 0x000fe20000004200 */
[----:B------:R-:W-:-:S04]  /*271b0*/  FADD.FTZ R50, R50, R71 ;  /* 0x0000004732327221 */ /* 0x000fc80000010000 */
[C---:B----4-:R-:W-:Y:S01]  /*271c0*/  HMMA.16816.F32.BF16 R152, R24.reuse, R20, R152 ;  /* 0x000000141898723c */ /* 0x050fe20000041898 */
[----:B------:R-:W-:Y:S01]  /*271d0*/  FADD.FTZ R21, R49, R48 ;  /* 0x0000003031157221 */ /* 0x000fe20000010000 */
[----:B------:R-:W-:Y:S01]  /*271e0*/  FADD.FTZ R51, R51, R50 ;  /* 0x0000003233337221 */ /* 0x000fe20000010000 */
[----:B------:R-:W1:Y:S01]  /*271f0*/  MUFU.EX2 R49, R183 ;  /* 0x000000b700317308 */ /* 0x000e620000000800 */
[----:B------:R-:W-:Y:S01]  /*27200*/  FFMA.FTZ R48, R179, R187, -R194 ;  /* 0x000000bbb3307223 */ /* 0x000fe200000108c2 */
[----:B------:R-:W-:Y:S01]  /*27210*/  FADD.FTZ R52, R52, R21 ;  /* 0x0000001534347221 */ /* 0x000fe20000010000 */
[----:B------:R-:W-:Y:S02]  /*27220*/  FADD.FTZ R70, R70, R51 ;  /* 0x0000003346467221 */ /* 0x000fe40000010000 */
[----:B------:R-:W-:Y:S01]  /*27230*/  HMMA.16816.F32.BF16 R160, R24, R16, R160 ;  /* 0x0000001018a0723c */ /* 0x000fe200000418a0 */
[----:B------:R-:W-:Y:S01]  /*27240*/  FADD.FTZ R53, R53, R52 ;  /* 0x0000003435357221 */ /* 0x000fe20000010000 */
[----:B------:R-:W-:Y:S01]  /*27250*/  FADD.FTZ R55, R55, R70 ;  /* 0x0000004637377221 */ /* 0x000fe20000010000 */
[----:B------:R-:W-:Y:S02]  /*27260*/  MUFU.EX2 R48, R48 ;  /* 0x0000003000307308 */ /* 0x000fe40000000800 */
[----:B------:R-:W-:Y:S01]  /*27270*/  FADD.FTZ R40, R40, R53 ;  /* 0x0000003528287221 */ /* 0x000fe20000010000 */
[----:B------:R-:W-:-:S02]  /*27280*/  FADD.FTZ R42, R42, R55 ;  /* 0x000000372a2a7221 */ /* 0x000fc40000010000 */
[----:B------:R-:W-:Y:S01]  /*27290*/  HMMA.16816.F32.BF16 R156, R24, R18, R156 ;  /* 0x00000012189c723c */ /* 0x000fe2000004189c */
[----:B------:R-:W2:Y:S01]  /*272a0*/  LDSM.16.MT88.4 R16, [R63+0x7000] ;  /* 0x007000003f10783b */ /* 0x000ea20000004200 */
[----:B------:R-:W-:-:S04]  /*272b0*/  FADD.FTZ R43, R43, R42 ;  /* 0x0000002a2b2b7221 */ /* 0x000fc80000010000 */
[----:B------:R-:W-:Y:S02]  /*272c0*/  FADD.FTZ R54, R54, R43 ;  /* 0x0000002b36367221 */ /* 0x000fe40000010000 */
[----:B------:R-:W-:Y:S01]  /*272d0*/  HMMA.16816.F32.BF16 R148, R24, R22, R148 ;  /* 0x000000161894723c */ /* 0x000fe20000041894 */
[----:B------:R-:W-:Y:S01]  /*272e0*/  LDSM.16.MT88.4 R20, [R63+0x7800] ;  /* 0x007800003f14783b */ /* 0x000fe20000004200 */
[----:B------:R-:W-:-:S04]  /*272f0*/  FADD.FTZ R47, R47, R54 ;  /* 0x000000362f2f7221 */ /* 0x000fc80000010000 */
[----:B------:R-:W-:Y:S02]  /*27300*/  FADD.FTZ R34, R34, R47 ;  /* 0x0000002f22227221 */ /* 0x000fe40000010000 */
[C---:B---3--:R-:W-:Y:S01]  /*27310*/  HMMA.16816.F32.BF16 R12, R24.reuse, R8, R12 ;  /* 0x00000008180c723c */ /* 0x048fe2000004180c */
[----:B------:R-:W-:Y:S01]  /*27320*/  FADD.FTZ R9, R41, R40 ;  /* 0x0000002829097221 */ /* 0x000fe20000010000 */
[----:B------:R-:W-:Y:S01]  /*27330*/  FADD.FTZ R35, R35, R34 ;  /* 0x0000002223237221 */ /* 0x000fe20000010000 */
[----:B------:R-:W3:Y:S02]  /*27340*/  MUFU.EX2 R41, R60 ;  /* 0x0000003c00297308 */ /* 0x000ee40000000800 */
[----:B------:R-:W-:Y:S01]  /*27350*/  FADD.FTZ R44, R44, R9 ;  /* 0x000000092c2c7221 */ /* 0x000fe20000010000 */
[----:B------:R-:W-:Y:S02]  /*27360*/  FADD.FTZ R46, R46, R35 ;  /* 0x000000232e2e7221 */ /* 0x000fe40000010000 */
[----:B------:R-:W-:Y:S01]  /*27370*/  HMMA.16816.F32.BF16 R140, R24, R10, R140 ;  /* 0x0000000a188c723c */ /* 0x000fe2000004188c */
[----:B------:R-:W-:Y:S01]  /*27380*/  FADD.FTZ R45, R45, R44 ;  /* 0x0000002c2d2d7221 */ /* 0x000fe20000010000 */
[----:B------:R-:W-:Y:S01]  /*27390*/  FADD.FTZ R39, R39, R46 ;  /* 0x0000002e27277221 */ /* 0x000fe20000010000 */
[----:B------:R4:W5:Y:S02]  /*273a0*/  LDSM.16.MT88.4 R8, [R2+0x11800] ;  /* 0x011800000208783b */ /* 0x0009640000004200 */
        /* <DEDUP_REMOVED lines=8> */
[C---:B--2---:R-:W-:Y:S01]  /*27430*/  HMMA.16816.F32.BF16 R136, R24.reuse, R16, R136 ;  /* 0x000000101888723c */ /* 0x044fe20000041888 */
[----:B------:R-:W-:Y:S01]  /*27440*/  F2FP.BF16.F32.PACK_AB R17, R72, R5 ;  /* 0x000000054811723e */ /* 0x000fe200000010ff */
[----:B------:R-:W-:Y:S01]  /*27450*/  FADD.FTZ R37, R38, R37 ;  /* 0x0000002526257221 */ /* 0x000fe20000010000 */
[----:B------:R-:W-:Y:S01]  /*27460*/  FADD.FTZ R31, R31, R168 ;  /* 0x000000a81f1f7221 */ /* 0x000fe20000010000 */
[----:B-1----:R-:W-:Y:S02]  /*27470*/  F2FP.BF16.F32.PACK_AB R16, R49, R4 ;  /* 0x000000043110723e */ /* 0x002fe400000010ff */
[----:B------:R-:W-:Y:S01]  /*27480*/  FADD.FTZ R120, R120, R37 ;  /* 0x0000002578787221 */ /* 0x000fe20000010000 */
[----:B------:R-:W-:Y:S01]  /*27490*/  FADD.FTZ R31, R128, R31 ;  /* 0x0000001f801f7221 */ /* 0x000fe20000010000 */
[----:B------:R-:W-:Y:S01]  /*274a0*/  HMMA.16816.F32.BF16 R132, R24, R18, R132 ;  /* 0x000000121884723c */ /* 0x000fe20000041884 */
[----:B------:R-:W-:Y:S01]  /*274b0*/  F2FP.BF16.F32.PACK_AB R19, R7, R56 ;  /* 0x000000380713723e */ /* 0x000fe200000010ff */
[----:B------:R-:W-:Y:S01]  /*274c0*/  FADD.FTZ R120, R65, R120 ;  /* 0x0000007841787221 */ /* 0x000fe20000010000 */
[----:B------:R-:W-:Y:S01]  /*274d0*/  FADD.FTZ R0, R0, R31 ;  /* 0x0000001f00007221 */ /* 0x000fe20000010000 */
[----:B---3--:R-:W-:-:S02]  /*274e0*/  F2FP.BF16.F32.PACK_AB R18, R41, R48 ;  /* 0x000000302912723e */ /* 0x008fc400000010ff */
[----:B------:R-:W-:Y:S01]  /*274f0*/  FADD.FTZ R67, R67, R120 ;  /* 0x0000007843437221 */ /* 0x000fe20000010000 */
[----:B------:R-:W-:Y:S01]  /*27500*/  FADD.FTZ R0, R3, R0 ;  /* 0x0000000003007221 */ /* 0x000fe20000010000 */
[----:B----4-:R-:W-:Y:S02]  /*27510*/  MOV R2, R182 ;  /* 0x000000b600027202 */ /* 0x010fe40000000f00 */
[----:B------:R-:W-:Y:S01]  /*27520*/  FADD.FTZ R170, R170, R67 ;  /* 0x00000043aaaa7221 */ /* 0x000fe20000010000 */
[----:B------:R-:W-:Y:S01]  /*27530*/  FADD.FTZ R97, R97, R0 ;  /* 0x0000000061617221 */ /* 0x000fe20000010000 */
[----:B------:R-:W-:Y:S01]  /*27540*/  HMMA.16816.F32.BF16 R160, R16, R200, R160 ;  /* 0x000000c810a0723c */ /* 0x000fe200000418a0 */
[-C--:B------:R-:W-:Y:S01]  /*27550*/  MOV R0, R6.reuse ;  /* 0x0000000600007202 */ /* 0x080fe20000000f00 */
[----:B------:R-:W-:Y:S01]  /*27560*/  FADD.FTZ R29, R29, R170 ;  /* 0x000000aa1d1d7221 */ /* 0x000fe20000010000 */
[----:B------:R-:W-:Y:S01]  /*27570*/  FADD.FTZ R97, R98, R97 ;  /* 0x0000006162617221 */ /* 0x000fe20000010000 */
[----:B------:R-:W-:-:S02]  /*27580*/  @P0 MOV R0, R6 ;  /* 0x0000000600000202 */ /* 0x000fc40000000f00 */
[----:B------:R-:W-:Y:S01]  /*27590*/  FADD.FTZ R29, R28, R29 ;  /* 0x0000001d1c1d7221 */ /* 0x000fe20000010000 */
[----:B------:R-:W-:Y:S01]  /*275a0*/  FADD.FTZ R88, R88, R97 ;  /* 0x0000006158587221 */ /* 0x000fe20000010000 */
[----:B------:R-:W-:Y:S01]  /*275b0*/  HMMA.16816.F32.BF16 R156, R16, R202, R156 ;  /* 0x000000ca109c723c */ /* 0x000fe2000004189c */
[----:B------:R-:W-:Y:S01]  /*275c0*/  @P0 MOV R2, R182 ;  /* 0x000000b600020202 */ /* 0x000fe20000000f00 */
[----:B------:R-:W-:Y:S01]  /*275d0*/  FADD.FTZ R30, R30, R29 ;  /* 0x0000001d1e1e7221 */ /* 0x000fe20000010000 */
[----:B------:R-:W-:-:S03]  /*275e0*/  FADD.FTZ R89, R89, R88 ;  /* 0x0000005859597221 */ /* 0x000fc60000010000 */
[----:B------:R-:W-:Y:S01]  /*275f0*/  FADD.FTZ R113, R113, R30 ;  /* 0x0000001e71717221 */ /* 0x000fe20000010000 */
[----:B------:R-:W-:Y:S01]  /*27600*/  FADD.FTZ R4, R4, R89 ;  /* 0x0000005904047221 */ /* 0x000fe20000010000 */
[----:B-----5:R-:W-:Y:S02]  /*27610*/  HMMA.16816.F32.BF16 R152, R16, R8, R152 ;  /* 0x000000081098723c */ /* 0x020fe40000041898 */
        /* <DEDUP_REMOVED lines=8> */
[----:B------:R-:W-:Y:S02]  /*276a0*/  HMMA.16816.F32.BF16 R144, R16, R204, R12 ;  /* 0x000000cc1090723c */ /* 0x000fe4000004180c */
[----:B------:R-:W-:-:S04]  /*276b0*/  FADD.FTZ R5, R5, R96 ;  /* 0x0000006005057221 */ /* 0x000fc80000010000 */
[----:B------:R-:W-:Y:S02]  /*276c0*/  FADD.FTZ R5, R72, R5 ;  /* 0x0000000548057221 */ /* 0x000fe40000010000 */
[----:B------:R-:W-:Y:S02]  /*276d0*/  HMMA.16816.F32.BF16 R140, R16, R206, R140 ;  /* 0x000000ce108c723c */ /* 0x000fe4000004188c */
[----:B------:R-:W-:-:S04]  /*276e0*/  FADD.FTZ R56, R56, R5 ;  /* 0x0000000538387221 */ /* 0x000fc80000010000 */
[----:B------:R-:W-:Y:S02]  /*276f0*/  FADD.FTZ R4, R7, R56 ;  /* 0x0000003807047221 */ /* 0x000fe40000010000 */
[C---:B------:R-:W-:Y:S03]  /*27700*/  HMMA.16816.F32.BF16 R136, R16.reuse, R20, R136 ;  /* 0x000000141088723c */ /* 0x040fe60000041888 */
[----:B------:R1:W-:Y:S04]  /*27710*/  STL [R1], R4 ;  /* 0x0000000401007387 */ /* 0x0003e80000100800 */
[----:B------:R1:W-:Y:S01]  /*27720*/  STL [R1+0x4], R3 ;  /* 0x0000040301007387 */ /* 0x0003e20000100800 */
[----:B------:R-:W-:Y:S01]  /*27730*/  HMMA.16816.F32.BF16 R132, R16, R22, R132 ;  /* 0x000000161084723c */ /* 0x000fe20000041884 */
[----:B------:R-:W-:-:S04]  /*27740*/  NOP ;  /* 0x0000000000007918 */ /* 0x000fc80000000000 */
[----:B------:R-:W-:-:S15]  /*27750*/  @P0 BRA `(.L_x_7186) ;  /* 0x0000000000040947 */ /* 0x000fde0003800000 */
.L_x_7177:
[----:B------:R-:W-:-:S07]  /*27760*/  IADD3 R251, PT, PT, R83, -0x1, RZ ;  /* 0xffffffff53fb7810 */ /* 0x000fce0007ffe0ff */
.L_x_7186:
[----:B------:R-:W-:Y:S05]  /*27770*/  BSYNC B2 ;  /* 0x0000000000027941 */ /* 0x000fea0003800000 */
.L_x_7176:
[----:B------:R-:W-:-:S13]  /*27780*/  ISETP.GE.AND P0, PT, R251, R226, PT ;  /* 0x000000e2fb00720c */ /* 0x000fda0003f06270 */
[----:B------:R-:W-:Y:S05]  /*27790*/  @!P0 BRA `(.L_x_7187) ;  /* 0x000000bc00b88947 */ /* 0x000fea0003800000 */
[----:B-1----:R-:W1:Y:S01]  /*277a0*/  S2R R4, SR_TID.X ;  /* 0x0000000000047919 */ /* 0x002e620000002100 */
[----:B------:R-:W2:Y:S01]  /*277b0*/  S2UR UR6, SR_CgaCtaId ;  /* 0x00000000000679c3 */ /* 0x000ea20000008800 */
[----:B------:R-:W-:Y:S01]  /*277c0*/  UMOV UR7, 0x400 ;  /* 0x0000040000077882 */ /* 0x000fe20000000000 */
[----:B------:R-:W-:Y:S01]  /*277d0*/  ISETP.NE.U32.AND P3, PT, R242, RZ, PT ;  /* 0x000000fff200720c */ /* 0x000fe20003f65070 */
[----:B------:R-:W-:Y:S02]  /*277e0*/  IMAD.MOV.U32 R167, RZ, RZ, R0 ;  /* 0x000000ffffa77224 */ /* 0x000fe400078e0000 */
[----:B------:R-:W-:Y:S01]  /*277f0*/  IMAD.MOV.U32 R166, RZ, RZ, R2 ;  /* 0x000000ffffa67224 */ /* 0x000fe200078e0002 */
        /* <DEDUP_REMOVED lines=8> */
[----:B------:R-:W-:-:S05]  /*27880*/  LOP3.LUT R4, R4, 0x1e00, R3, 0xf8, !PT ;  /* 0x00001e0004047812 */ /* 0x000fca00078ef803 */
[----:B------:R-:W-:-:S07]  /*27890*/  IMAD R249, R4, 0x2, R219 ;  /* 0x0000000204f97824 */ /* 0x000fce00078e02db */
.L_x_7194:
[----:B------:R-:W1:Y:S01]  /*278a0*/  S2R R2, SR_TID.X ;  /* 0x0000000000027919 */ /* 0x000e620000002100 */
[----:B--2---:R-:W-:Y:S01]  /*278b0*/  MOV R3, R230 ;  /* 0x000000e600037202 */ /* 0x004fe20000000f00 */
[----:B------:R-:W-:Y:S04]  /*278c0*/  DEPBAR.LE SB0, 0x0 ;  /* 0x000080000000791a */ /* 0x000fe80000000000 */
[----:B------:R-:W-:Y:S05]  /*278d0*/  WARPSYNC.ALL ;  /* 0x0000000000007948 */ /* 0x000fea0003800000 */
[----:B------:R-:W-:Y:S01]  /*278e0*/  BAR.SYNC.DEFER_BLOCKING 0x0 ;  /* 0x0000000000007b1d */ /* 0x000fe20000010000 */
[----:B------:R-:W-:Y:S01]  /*278f0*/  ISETP.GE.AND P1, PT, R218, R237, PT ;  /* 0x000000edda00720c */ /* 0x000fe20003f26270 */
[----:B------:R-:W-:Y:S02]  /*27900*/  @!P3 IMAD.MOV.U32 R5, RZ, RZ, RZ ;  /* 0x000000ffff05b224 */ /* 0x000fe400078e00ff */
[----:B------:R-:W-:Y:S03]  /*27910*/  IMAD.MOV.U32 R0, RZ, RZ, R231 ;  /* 0x000000ffff007224 */ /* 0x000fe600078e00e7 */
[----:B------:R-:W-:Y:S02]  /*27920*/  @!P3 IADD3 R5, P0, PT, RZ, -R5, RZ ;  /* 0x80000005ff05b210 */ /* 0x000fe40007f1e0ff */
[----:B-1----:R-:W-:Y:S01]  /*27930*/  SHF.L.U32 R4, R2, 0x6, RZ ;  /* 0x0000000602047819 */ /* 0x002fe200000006ff */
[----:B------:R-:W2:Y:S01]  /*27940*/  @!P3 LD.E R6, desc[UR4][R164.64+0x40] ;  /* 0x00004004a406b980 */ /* 0x000ea2000c101900 */
[----:B------:R-:W-:Y:S01]  /*27950*/  BSSY.RECONVERGENT B0, `(.L_x_7188) ;  /* 0x0000046000007945 */ /* 0x000fe20003800200 */
        /* <DEDUP_REMOVED lines=18> */
[-C--:B------:R-:W-:Y:S04]  /*27a80*/  LOP3.LUT R5, R5, R12.reuse, RZ, 0x3c, !PT ;  /* 0x0000000c05057212 */ /* 0x080fe800078e3cff */
[----:B------:R-:W-:Y:S02]  /*27a90*/  ISETP.GE.AND P0, PT, R5, RZ, PT ;  /* 0x000000ff0500720c */ /* 0x000fe40003f06270 */
[-C--:B------:R-:W-:Y:S01]  /*27aa0*/  LOP3.LUT R5, RZ, R12.reuse, RZ, 0x33, !PT ;  /* 0x0000000cff057212 */ /* 0x080fe200078e33ff */
        /* <DEDUP_REMOVED lines=20> */
[----:B------:R-:W-:Y:S09]  /*27bf0*/  ISETP.NE.AND P4, PT, R12, RZ, PT ;  /* 0x000000ff0c00720c */ /* 0x000ff20003f85270 */
        /* <DEDUP_REMOVED lines=27> */
.L_x_7189:
[----:B------:R-:W-:Y:S05]  /*27db0*/  BSYNC.RECONVERGENT B0 ;  /* 0x0000000000007941 */ /* 0x000fea0003800200 */
.L_x_7188:
[----:B------:R-:W-:Y:S01]  /*27dc0*/  @!PT LDS RZ, [RZ] ;  /* 0x00000000fffff984 */ /* 0x000fe20000000800 */
[----:B------:R-:W-:Y:S01]  /*27dd0*/  @!PT LDS RZ, [RZ] ;  /* 0x00000000fffff984 */ /* 0x000fe20000000800 */
[----:B------:R-:W-:Y:S01]  /*27de0*/  @!PT LDS RZ, [RZ] ;  /* 0x00000000fffff984 */ /* 0x000fe20000000800 */
[----:B------:R-:W-:Y:S01]  /*27df0*/  @!P1 LDGSTS.E.BYPASS.LTC128B.128 [R249+0xa000], desc[UR4][R230.64] ;  /* 0x0a000000e6f99fae */ /* 0x000fe2000b981a04 */
[C---:B------:R-:W-:Y:S01]  /*27e00*/  SHF.L.U32 R7, R224.reuse, 0x5, RZ ;  /* 0x00000005e0077819 */ /* 0x040fe200000006ff */
[----:B------:R-:W-:Y:S01]  /*27e10*/  BSSY.RECONVERGENT B1, `(.L_x_7190) ;  /* 0x0000318000017945 */ /* 0x000fe20003800200 */
[----:B------:R-:W-:Y:S02]  /*27e20*/  SHF.L.U64.HI R6, R224, 0x5, R225 ;  /* 0x00000005e0067819 */ /* 0x000fe400000102e1 */
[----:B------:R-:W-:Y:S02]  /*27e30*/  IADD3 R8, P0, PT, R7, R230, RZ ;  /* 0x000000e607087210 */ /* 0x000fe40007f1e0ff */
[----:B------:R-:W-:Y:S01]  /*27e40*/  LOP3.LUT R3, R4, 0x1c0, RZ, 0xc0, !PT ;  /* 0x000001c004037812 */ /* 0x000fe200078ec0ff */
[----:B------:R-:W-:Y:S01]  /*27e50*/  @P1 STS.128 [R249+0xa000], RZ ;  /* 0x00a000fff9001388 */ /* 0x000fe20000000c00 */
[----:B------:R-:W-:Y:S02]  /*27e60*/  IADD3.X R9, PT, PT, R6, R231, RZ, P0, !PT ;  /* 0x000000e706097210 */ /* 0x000fe400007fe4ff */
[-C--:B------:R-:W-:Y:S02]  /*27e70*/  IADD3 R10, P0, PT, R8, R7.reuse, RZ ;  /* 0x00000007080a7210 */ /* 0x080fe40007f1e0ff */
[----:B------:R-:W-:Y:S02]  /*27e80*/  SHF.L.U32 R218, R2, 0x3, RZ ;  /* 0x0000000302da7819 */ /* 0x000fe400000006ff */
[-C--:B------:R-:W-:Y:S01]  /*27e90*/  IADD3.X R11, PT, PT, R9, R6.reuse, RZ, P0, !PT ;  /* 0x00000006090b7210 */ /* 0x080fe200007fe4ff */
[----:B------:R-:W-:Y:S01]  /*27ea0*/  @!PT LDS RZ, [RZ] ;  /* 0x00000000fffff984 */ /* 0x000fe20000000800 */
[----:B------:R-:W-:Y:S01]  /*27eb0*/  @!PT LDS RZ, [RZ] ;  /* 0x00000000fffff984 */ /* 0x000fe20000000800 */
[----:B------:R-:W-:Y:S01]  /*27ec0*/  @!PT LDS RZ, [RZ] ;  /* 0x00000000fffff984 */ /* 0x000fe20000000800 */
[----:B------:R1:W-:Y:S01]  /*27ed0*/  @!P1 LDGSTS.E.BYPASS.LTC128B.128 [R249+0xa800], desc[UR4][R8.64] ;  /* 0x0a80000008f99fae */ /* 0x0003e2000b981a04 */
[-C--:B------:R-:W-:Y:S02]  /*27ee0*/  IADD3 R14, P0, PT, R10, R7.reuse, RZ ;  /* 0x000000070a0e7210 */ /* 0x080fe40007f1e0ff */
[--C-:B------:R-:W-:Y:S02]  /*27ef0*/  SHF.R.U32.HI R216, RZ, 0x1, R2.reuse ;  /* 0x00000001ffd87819 */ /* 0x100fe40000011602 */
[-C--:B------:R-:W-:Y:S02]  /*27f00*/  IADD3.X R15, PT, PT, R11, R6.reuse, RZ, P0, !PT ;  /* 0x000000060b0f7210 */ /* 0x080fe400007fe4ff */
[-C--:B------:R-:W-:Y:S01]  /*27f10*/  IADD3 R12, P0, PT, R14, R7.reuse, RZ ;  /* 0x000000070e0c7210 */ /* 0x080fe20007f1e0ff */
[----:B------:R-:W-:Y:S01]  /*27f20*/  @P1 STS.128 [R249+0xa800], RZ ;  /* 0x00a800fff9001388 */ /* 0x000fe20000000c00 */
[----:B------:R-:W-:Y:S02]  /*27f30*/  LOP3.LUT R218, R218, 0x38, RZ, 0xc0, !PT ;  /* 0x00000038dada7812 */ /* 0x000fe400078ec0ff */
[-C--:B------:R-:W-:Y:S02]  /*27f40*/  IADD3.X R13, PT, PT, R15, R6.reuse, RZ, P0, !PT ;  /* 0x000000060f0d7210 */ /* 0x080fe400007fe4ff */
[-C--:B------:R-:W-:Y:S02]  /*27f50*/  IADD3 R16, P0, PT, R12, R7.reuse, RZ ;  /* 0x000000070c107210 */ /* 0x080fe40007f1e0ff */
[----:B------:R-:W-:Y:S01]  /*27f60*/  LOP3.LUT R3, R3, 0x8, R2, 0xf8, !PT ;  /* 0x0000000803037812 */ /* 0x000fe200078ef802 */
[----:B------:R-:W-:Y:S01]  /*27f70*/  @!PT LDS RZ, [RZ] ;  /* 0x00000000fffff984 */ /* 0x000fe20000000800 */
[----:B------:R-:W-:Y:S01]  /*27f80*/  @!PT LDS RZ, [RZ] ;  /* 0x00000000fffff984 */ /* 0x000fe20000000800 */
[----:B------:R-:W-:Y:S01]  /*27f90*/  @!PT LDS RZ, [RZ] ;  /* 0x00000000fffff984 */ /* 0x000fe20000000800 */
[----:B------:R-:W-:Y:S01]  /*27fa0*/  @!P1 LDGSTS.E.BYPASS.LTC128B.128 [R249+0xb000], desc[UR4][R10.64] ;  /* 0x0b0000000af99fae */ /* 0x000fe2000b981a04 */
        /* <DEDUP_REMOVED lines=8> */
[-C--:B------:R-:W-:Y:S01]  /*28030*/  IADD3 R22, P0, PT, R20, R7.reuse, RZ ;  /* 0x0000000714167210 */ /* 0x080fe20007f1e0ff */
[----:B------:R-:W-:Y:S01]  /*28040*/  @!PT LDS RZ, [RZ] ;  /* 0x00000000fffff984 */ /* 0x000fe20000000800 */
[----:B------:R-:W-:Y:S01]  /*28050*/  @!PT LDS RZ, [RZ] ;  /* 0x00000000fffff984 */ /* 0x000fe20000000800 */
[----:B------:R-:W-:Y:S01]  /*28060*/  @!PT LDS RZ, [RZ] ;  /* 0x00000000fffff984 */ /* 0x000fe20000000800 */
[----:B------:R-:W-:Y:S01]  /*28070*/  @!P1 LDGSTS.E.BYPASS.LTC128B.128 [R249+0xb800], desc[UR4][R14.64] ;  /* 0x0b8000000ef99fae */ /* 0x000fe2000b981a04 */
[----:B------:R-:W-:Y:S02]  /*28080*/  LOP3.LUT R0, R4, 0x400, RZ, 0xc0, !PT ;  /* 0x0000040004007812 */ /* 0x000fe400078ec0ff */
[----:B------:R-:W-:Y:S02]  /*28090*/  IADD3.X R23, PT, PT, R21, R6, RZ, P0, !PT ;  /* 0x0000000615177210 */ /* 0x000fe400007fe4ff */
[----:B-1----:R-:W-:Y:S02]  /*280a0*/  IADD3 R8, P0, PT, R22, R7, RZ ;  /* 0x0000000716087210 */ /* 0x002fe40007f1e0ff */
[----:B------:R-:W-:Y:S01]  /*280b0*/  LOP3.LUT R3, R3, R218, RZ, 0x3c, !PT ;  /* 0x000000da03037212 */ /* 0x000fe200078e3cff */
[----:B------:R-:W-:Y:S01]  /*280c0*/  @P1 STS.128 [R249+0xb800], RZ ;  /* 0x00b800fff9001388 */ /* 0x000fe20000000c00 */
[----:B------:R-:W-:Y:S02]  /*280d0*/  IADD3.X R9, PT, PT, R23, R6, RZ, P0, !PT ;  /* 0x0000000617097210 */ /* 0x000fe400007fe4ff */
[----:B------:R-:W-:Y:S02]  /*280e0*/  LOP3.LUT R217, R217, 0x7c00, RZ, 0xc0, !PT ;  /* 0x00007c00d9d97812 */ /* 0x000fe400078ec0ff */
[--C-:B------:R-:W-:Y:S02]  /*280f0*/  LOP3.LUT R5, R5, 0x1c0, R4.reuse, 0xf8, !PT ;  /* 0x000001c005057812 */ /* 0x100fe400078ef804 */
[----:B------:R-:W-:Y:S01]  /*28100*/  LEA R0, R3, R0, 0x1 ;  /* 0x0000000003007211 */ /* 0x000fe200078e08ff */
[----:B------:R-:W-:Y:S01]  /*28110*/  @!PT LDS RZ, [RZ] ;  /* 0x00000000fffff984 */ /* 0x000fe20000000800 */
[----:B------:R-:W-:Y:S01]  /*28120*/  @!PT LDS RZ, [RZ] ;  /* 0x00000000fffff984 */ /* 0x000fe20000000800 */
[----:B------:R-:W-:Y:S01]  /*28130*/  @!PT LDS RZ, [RZ] ;  /* 0x00000000fffff984 */ /* 0x000fe20000000800 */
[----:B------:R1:W-:Y:S01]  /*28140*/  @!P1 LDGSTS.E.BYPASS.LTC128B.128 [R249+0xc000], desc[UR4][R12.64] ;  /* 0x0c0000000cf99fae */ /* 0x0003e2000b981a04 */
[----:B------:R-:W-:Y:S02]  /*28150*/  LOP3.LUT R3, R217, 0x200, R4, 0xf8, !PT ;  /* 0x00000200d9037812 */ /* 0x000fe400078ef804 */
[----:B------:R-:W-:Y:S02]  /*28160*/  LOP3.LUT R220, R5, R218, RZ, 0x3c, !PT ;  /* 0x000000da05dc7212 */ /* 0x000fe400078e3cff */
[----:B------:R-:W-:Y:S02]  /*28170*/  IADD3 R213, PT, PT, R219, R0, RZ ;  /* 0x00000000dbd57210 */ /* 0x000fe40007ffe0ff */
[----:B------:R-:W-:Y:S01]  /*28180*/  LOP3.LUT R4, R3, R220, RZ, 0xfc, !PT ;  /* 0x000000dc03047212 */ /* 0x000fe200078efcff */
[----:B------:R-:W-:Y:S01]  /*28190*/  @P1 STS.128 [R249+0xc000], RZ ;  /* 0x00c000fff9001388 */ /* 0x000fe20000000c00 */
[----:B------:R-:W-:Y:S02]  /*281a0*/  MOV R0, 0x20 ;  /* 0x0000002000007802 */ /* 0x000fe40000000f00 */
[----:B------:R-:W-:Y:S02]  /*281b0*/  LEA R3, R4, R219, 0x1 ;  /* 0x000000db04037211 */ /* 0x000fe400078e08ff */
[----:B------:R-:W-:Y:S03]  /*281c0*/  LOP3.LUT P2, RZ, R2, 0x4, RZ, 0xc0, !PT ;  /* 0x0000000402ff7812 */ /* 0x000fe6000784c0ff */
        /* <DEDUP_REMOVED lines=11> */
[-C--:B------:R-:W-:Y:S04]  /*28280*/  IADD3 R14, P0, PT, R12, R7.reuse, RZ ;  /* 0x000000070c0e7210 */ /* 0x080fe80007f1e0ff */
[-C--:B------:R-:W-:Y:S02]  /*28290*/  IADD3.X R15, PT, PT, R13, R6.reuse, RZ, P0, !PT ;  /* 0x000000060d0f7210 */ /* 0x080fe400007fe4ff */
[-C--:B------:R-:W-:Y:S01]  /*282a0*/  IADD3 R10, P0, PT, R14, R7.reuse, RZ ;  /* 0x000000070e0a7210 */ /* 0x080fe20007f1e0ff */
[----:B------:R-:W-:Y:S03]  /*282b0*/  @P1 STS.128 [R249+0xd000], RZ ;  /* 0x00d000fff9001388 */ /* 0x000fe60000000c00 */
[-C--:B------:R-:W-:Y:S05]  /*282c0*/  IADD3.X R11, PT, PT, R15, R6.reuse, RZ, P0, !PT ;  /* 0x000000060f0b7210 */ /* 0x080fea00007fe4ff */
        /* <DEDUP_REMOVED lines=32> */
[----:B------:R-:W-:Y:S08]  /*284d0*/  @!P1 LDGSTS.E.BYPASS.LTC128B.128 [R249+0x10000], desc[UR4][R10.64] ;  /* 0x100000000af99fae */ /* 0x000ff0000b981a04 */
[----:B------:R-:W-:Y:S01]  /*284e0*/  @P1 STS.128 [R249+0x10000], RZ ;  /* 0x010000fff9001388 */ /* 0x000fe20000000c00 */
[----:B-1----:R-:W-:Y:S04]  /*284f0*/  @!P1 IADD3 R14, P0, PT, R12, R7, RZ ;  /* 0x000000070c0e9210 */ /* 0x002fe80007f1e0ff */
[----:B------:R-:W-:Y:S03]  /*28500*/  @!P1 IADD3.X R15, PT, PT, R13, R6, RZ, P0, !PT ;  /* 0x000000060d0f9210 */ /* 0x000fe600007fe4ff */
[----:B------:R-:W-:Y:S01]  /*28510*/  @!PT LDS RZ, [RZ] ;  /* 0x00000000fffff984 */ /* 0x000fe20000000800 */
[----:B------:R-:W-:Y:S01]  /*28520*/  @!PT LDS RZ, [RZ] ;  /* 0x00000000fffff984 */ /* 0x000fe20000000800 */
[----:B------:R-:W-:Y:S01]  /*28530*/  @!PT LDS RZ, [RZ] ;  /* 0x00000000fffff984 */ /* 0x000fe20000000800 */
[----:B------:R1:W-:Y:S01]  /*28540*/  @!P1 LDGSTS.E.BYPASS.LTC128B.128 [R249+0x10800], desc[UR4][R8.64] ;  /* 0x1080000008f99fae */ /* 0x0003e2000b981a04 */
[----:B------:R-:W-:Y:S02]  /*28550*/  LOP3.LUT P0, RZ, R2, 0x2, RZ, 0xc0, !PT ;  /* 0x0000000202ff7812 */ /* 0x000fe4000780c0ff */
[----:B------:R-:W-:Y:S02]  /*28560*/  MOV R2, 0x40 ;  /* 0x0000004000027802 */ /* 0x000fe40000000f00 */
[----:B------:R-:W-:Y:S02]  /*28570*/  SEL R0, R0, 0xffffffe0, !P0 ;  /* 0xffffffe000007807 */ /* 0x000fe40004000000 */
[----:B------:R-:W-:Y:S01]  /*28580*/  SEL R2, R2, 0xffffffc0, !P2 ;  /* 0xffffffc002027807 */ /* 0x000fe20005000000 */
[----:B------:R-:W-:Y:S01]  /*28590*/  @P1 STS.128 [R249+0x10800], RZ ;  /* 0x010800fff9001388 */ /* 0x000fe20000000c00 */
[-C--:B------:R-:W-:Y:S02]  /*285a0*/  IADD3 R172, PT, PT, R3, R0.reuse, RZ ;  /* 0x0000000003ac7210 */ /* 0x080fe40007ffe0ff */
[----:B------:R-:W-:Y:S02]  /*285b0*/  IADD3 R212, PT, PT, R213, R0, RZ ;  /* 0x00000000d5d47210 */ /* 0x000fe40007ffe0ff */
[----:B------:R-:W-:Y:S02]  /*285c0*/  IADD3 R221, PT, PT, R3, R2, RZ ;  /* 0x0000000203dd7210 */ /* 0x000fe40007ffe0ff */
[----:B------:R-:W-:Y:S01]  /*285d0*/  ISETP.GT.AND P0, PT, R251, R226, PT ;  /* 0x000000e2fb00720c */ /* 0x000fe20003f04270 */
        /* <DEDUP_REMOVED lines=10> */
[----:B------:R3:W-:Y:S08]  /*28680*/  LDSM.16.M88.4 R128, [R3] ;  /* 0x000000000380783b */ /* 0x0007f00000000200 */
[----:B-1----:R-:W1:Y:S08]  /*28690*/  LDSM.16.M88.4 R8, [R213+0x2000] ;  /* 0x00200000d508783b */ /* 0x002e700000000200 */
[----:B------:R-:W2:Y:S01]  /*286a0*/  LDSM.16.M88.4 R16, [R213+0x2800] ;  /* 0x00280000d510783b */ /* 0x000ea20000000200 */
[----:B---3--:R-:W-:Y:S07]  /*286b0*/  IADD3 R3, PT, PT, R213, R2, RZ ;  /* 0x00000002d5037210 */ /* 0x008fee0007ffe0ff */
        /* <DEDUP_REMOVED lines=13> */
[----:B------:R-:W0:Y:S08]  /*28790*/  LDGDEPBAR ;  /* 0x00000000000079af */ /* 0x000e300000000000 */
[----:B------:R-:W5:Y:S08]  /*287a0*/  LDSM.16.M88.4 R168, [R213+0x9800] ;  /* 0x00980000d5a8783b */ /* 0x000f700000000200 */
[----:B------:R-:W-:Y:S08]  /*287b0*/  LDSM.16.M88.4 R172, [R172] ;  /* 0x00000000acac783b */ /* 0x000ff00000000200 */
[----:B------:R-:W5:Y:S08]  /*287c0*/  LDSM.16.M88.4 R176, [R212+0x2000] ;  /* 0x00200000d4b0783b */ /* 0x000f700000000200 */
[----:B------:R-:W5:Y:S08]  /*287d0*/  LDSM.16.M88.4 R180, [R212+0x2800] ;  /* 0x00280000d4b4783b */ /* 0x000f700000000200 */
[----:B------:R-:W5:Y:S08]  /*287e0*/  LDSM.16.M88.4 R184, [R212+0x3000] ;  /* 0x00300000d4b8783b */ /* 0x000f700000000200 */
[----:B------:R-:W-:Y:S08]  /*287f0*/  LDSM.16.M88.4 R188, [R212+0x4000] ;  /* 0x00400000d4bc783b */ /* 0x000ff00000000200 */
[----:B------:R-:W-:Y:S08]  /*28800*/  LDSM.16.M88.4 R192, [R212+0x4800] ;  /* 0x00480000d4c0783b */ /* 0x000ff00000000200 */
[----:B------:R-:W-:Y:S08]  /*28810*/  LDSM.16.M88.4 R196, [R212+0x5000] ;  /* 0x00500000d4c4783b */ /* 0x000ff00000000200 */
[----:B------:R-:W-:Y:S08]  /*28820*/  LDSM.16.M88.4 R200, [R212+0x6000] ;  /* 0x00600000d4c8783b */ /* 0x000ff00000000200 */
[----:B------:R-:W-:Y:S08]  /*28830*/  LDSM.16.M88.4 R204, [R212+0x6800] ;  /* 0x00680000d4cc783b */ /* 0x000ff00000000200 */
[----:B------:R-:W-:Y:S08]  /*28840*/  LDSM.16.M88.4 R208, [R212+0x7800] ;  /* 0x00780000d4d0783b */ /* 0x000ff00000000200 */
[----:B------:R-:W5:Y:S01]  /*28850*/  LD.E R229, desc[UR4][R164.64+0x18c] ;  /* 0x00018c04a4e57980 */ /* 0x000f62000c101900 */
[C---:B-1----:R-:W-:Y:S08]  /*28860*/  HMMA.16816.F32.BF16 R4, R128.reuse, R8, RZ ;  /* 0x000000088004723c */ /* 0x042ff000000418ff */
        /* <DEDUP_REMOVED lines=65> */
[C---:B------:R-:W-:Y:S01]  /*28c80*/  HMMA.16816.F32.BF16 R92, R172.reuse, R208, R92 ;  /* 0x000000d0ac5c723c */ /* 0x040fe2000004185c */
        /* <DEDUP_REMOVED lines=14> */
[----:B------:R-:W-:Y:S07]  /*28d70*/  LDSM.16.M88.4 R172, [R3+0x6000] ;  /* 0x0060000003ac783b */ /* 0x000fee0000000200 */
[C---:B------:R-:W-:Y:S01]  /*28d80*/  HMMA.16816.F32.BF16 R4, R188.reuse, R192, R4 ;  /* 0x000000c0bc04723c */ /* 0x040fe20000041804 */
        /* <DEDUP_REMOVED lines=12> */
[C---:B----4-:R-:W-:Y:S03]  /*28e50*/  HMMA.16816.F32.BF16 R36, R188.reuse, R208, R36 ;  /* 0x000000d0bc24723c */ /* 0x050fe60000041824 */
[C---:B------:R-:W-:Y:S02]  /*28e60*/  IADD3 R208, PT, PT, R0.reuse, R221, RZ ;  /* 0x000000dd00d07210 */ /* 0x040fe40007ffe0ff */
[----:B------:R-:W-:Y:S03]  /*28e70*/  IADD3 R0, PT, PT, R0, R3, RZ ;  /* 0x0000000300007210 */ /* 0x000fe60007ffe0ff */
[C---:B------:R-:W-:Y:S01]  /*28e80*/  HMMA.16816.F32.BF16 R40, R188.reuse, R210, R40 ;  /* 0x000000d2bc28723c */ /* 0x040fe20000041828 */
[----:B------:R-:W-:Y:S07]  /*28e90*/  LDSM.16.M88.4 R208, [R208] ;  /* 0x00000000d0d0783b */ /* 0x000fee0000000200 */
[C---:B-1----:R-:W-:Y:S08]  /*28ea0*/  HMMA.16816.F32.BF16 R44, R188.reuse, R168, R44 ;  /* 0x000000a8bc2c723c */ /* 0x042ff0000004182c */
[C---:B------:R-:W-:Y:S01]  /*28eb0*/  HMMA.16816.F32.BF16 R48, R188.reuse, R170, R48 ;  /* 0x000000aabc30723c */ /* 0x040fe20000041830 */
[----:B------:R-:W1:Y:S07]  /*28ec0*/  LDSM.16.M88.4 R168, [R3+0x5800] ;  /* 0x0058000003a8783b */ /* 0x000e6e0000000200 */
        /* <DEDUP_REMOVED lines=25> */
[-C--:B------:R-:W-:Y:S01]  /*29060*/  FMUL.FTZ R172, R4, R229.reuse ;  /* 0x000000e504ac7220 */ /* 0x080fe20000410000 */
[-C--:B------:R-:W-:Y:S01]  /*29070*/  FMUL.FTZ R174, R5, R229.reuse ;  /* 0x000000e505ae7220 */ /* 0x080fe20000410000 */
[-C--:B------:R-:W-:Y:S01]  /*29080*/  FMUL.FTZ R176, R6, R229.reuse ;  /* 0x000000e506b07220 */ /* 0x080fe20000410000 */
[-C--:B------:R-:W-:Y:S02]  /*29090*/  FMUL.FTZ R178, R7, R229.reuse ;  /* 0x000000e507b27220 */ /* 0x080fe40000410000 */
[----:B------:R-:W1:Y:S01]  /*290a0*/  LDSM.16.M88.4 R4, [R0+0x3000] ;  /* 0x003000000004783b */ /* 0x000e620000000200 */
[----:B------:R-:W2:Y:S01]  /*290b0*/  MUFU.TANH R172, R172 ;  /* 0x000000ac00ac7308 */ /* 0x000ea20000002400 */
[C---:B------:R-:W-:Y:S03]  /*290c0*/  HMMA.16816.F32.BF16 R16, R208.reuse, R170, R16 ;  /* 0x000000aad010723c */ /* 0x040fe60000041810 */
[-C--:B------:R-:W-:Y:S01]  /*290d0*/  FMUL.FTZ R9, R9, R229.reuse ;  /* 0x000000e509097220 */ /* 0x080fe20000410000 */
[-C--:B------:R-:W-:Y:S01]  /*290e0*/  FMUL.FTZ R10, R10, R229.reuse ;  /* 0x000000e50a0a7220 */ /* 0x080fe20000410000 */
[-C--:B------:R-:W-:Y:S01]  /*290f0*/  FMUL.FTZ R11, R11, R229.reuse ;  /* 0x000000e50b0b7220 */ /* 0x080fe20000410000 */
[-C--:B------:R-:W-:Y:S03]  /*29100*/  FMUL.FTZ R3, R8, R229.reuse ;  /* 0x000000e508037220 */ /* 0x080fe60000410000 */
[----:B------:R-:W3:Y:S01]  /*29110*/  MUFU.TANH R180, R9 ;  /* 0x0000000900b47308 */ /* 0x000ee20000002400 */
[-C--:B------:R-:W-:Y:S01]  /*29120*/  FMUL.FTZ R15, R15, R229.reuse ;  /* 0x000000e50f0f7220 */ /* 0x080fe20000410000 */
[-C--:B------:R-:W-:Y:S01]  /*29130*/  FMUL.FTZ R13, R13, R229.reuse ;  /* 0x000000e50d0d7220 */ /* 0x080fe20000410000 */
[-C--:B------:R-:W-:Y:S01]  /*29140*/  FMUL.FTZ R12, R12, R229.reuse ;  /* 0x000000e50c0c7220 */ /* 0x080fe20000410000 */
[-C--:B------:R-:W-:Y:S06]  /*29150*/  FMUL.FTZ R14, R14, R229.reuse ;  /* 0x000000e50e0e7220 */ /* 0x080fec0000410000 */
[----:B------:R-:W4:Y:S01]  /*29160*/  MUFU.TANH R182, R10 ;  /* 0x0000000a00b67308 */ /* 0x000f220000002400 */
[-C--:B------:R-:W-:Y:S01]  /*29170*/  FMUL.FTZ R17, R17, R229.reuse ;  /* 0x000000e511117220 */ /* 0x080fe20000410000 */
[-C--:B------:R-:W-:Y:S01]  /*29180*/  FMUL.FTZ R19, R19, R229.reuse ;  /* 0x000000e513137220 */ /* 0x080fe20000410000 */
[-C--:B------:R-:W-:Y:S07]  /*29190*/  FMUL.FTZ R18, R18, R229.reuse ;  /* 0x000000e512127220 */ /* 0x080fee0000410000 */
[----:B------:R5:W2:Y:S10]  /*291a0*/  MUFU.TANH R184, R11 ;  /* 0x0000000b00b87308 */ /* 0x000ab40000002400 */
[----:B------:R3:W2:Y:S01]  /*291b0*/  MUFU.TANH R168, R3 ;  /* 0x0000000300a87308 */ /* 0x0006a20000002400 */
[C---:B-1----:R-:W-:Y:S09]  /*291c0*/  HMMA.16816.F32.BF16 R20, R208.reuse, R4, R20 ;  /* 0x00000004d014723c */ /* 0x042ff20000041814 */
[----:B------:R-:W1:Y:S01]  /*291d0*/  MUFU.TANH R186, R15 ;  /* 0x0000000f00ba7308 */ /* 0x000e620000002400 */
[----:B-----5:R-:W5:Y:S01]  /*291e0*/  LDSM.16.M88.4 R8, [R0+0x3800] ;  /* 0x003800000008783b */ /* 0x020f620000000200 */
[C---:B------:R-:W-:Y:S08]  /*291f0*/  HMMA.16816.F32.BF16 R24, R208.reuse, R6, R24 ;  /* 0x00000006d018723c */ /* 0x040ff00000041818 */
[----:B------:R-:W1:Y:S01]  /*29200*/  MUFU.TANH R188, R17 ;  /* 0x0000001100bc7308 */ /* 0x000e620000002400 */
[----:B------:R-:W4:Y:S01]  /*29210*/  LDSM.16.M88.4 R4, [R0+0x4000] ;  /* 0x004000000004783b */ /* 0x000f220000000200 */
[-C--:B---3--:R-:W-:Y:S08]  /*29220*/  FMUL.FTZ R3, R16, R229.reuse ;  /* 0x000000e510037220 */ /* 0x088ff00000410000 */
        /* <DEDUP_REMOVED lines=9> */
[----:B------:R-:W1:Y:S01]  /*292c0*/  MUFU.TANH R196, R25 ;  /* 0x0000001900c47308 */ /* 0x000e620000002400 */
[-C--:B---3--:R-:W-:Y:S09]  /*292d0*/  FMUL.FTZ R3, R24, R229.reuse ;  /* 0x000000e518037220 */ /* 0x088ff20000410000 */
[----:B------:R3:W1:Y:S01]  /*292e0*/  MUFU.TANH R24, R3 ;  /* 0x0000000300187308 */ /* 0x0006620000002400 */
[C---:B-----5:R-:W-:Y:S09]  /*292f0*/  HMMA.16816.F32.BF16 R28, R208.reuse, R8, R28 ;  /* 0x00000008d01c723c */ /* 0x060ff2000004181c */
[----:B------:R5:W1:Y:S01]  /*29300*/  MUFU.TANH R170, R13 ;  /* 0x0000000d00aa7308 */ /* 0x000a620000002400 */
[C---:B------:R-:W-:Y:S01]  /*29310*/  HMMA.16816.F32.BF16 R32, R208.reuse, R10, R32 ;  /* 0x0000000ad020723c */ /* 0x040fe20000041820 */
[----:B------:R-:W2:Y:S08]  /*29320*/  LDSM.16.M88.4 R8, [R0+0x4800] ;  /* 0x004800000008783b */ /* 0x000eb00000000200 */
[----:B------:R-:W1:Y:S01]  /*29330*/  MUFU.TANH R194, R23 ;  /* 0x0000001700c27308 */ /* 0x000e620000002400 */
        /* <DEDUP_REMOVED lines=8> */
[-C--:B---3--:R-:W-:Y:S01]  /*293c0*/  FMUL.FTZ R3, R32, R229.reuse ;  /* 0x000000e520037220 */ /* 0x088fe20000410000 */
[-C--:B------:R-:W-:Y:S01]  /*293d0*/  FMUL.FTZ R35, R35, R229.reuse ;  /* 0x000000e523237220 */ /* 0x080fe20000410000 */
[-C--:B------:R-:W-:Y:S01]  /*293e0*/  FMUL.FTZ R33, R33, R229.reuse ;  /* 0x000000e521217220 */ /* 0x080fe20000410000 */
[-C--:B------:R-:W-:Y:S03]  /*293f0*/  FMUL.FTZ R34, R34, R229.reuse ;  /* 0x000000e522227220 */ /* 0x080fe60000410000 */
[----:B------:R3:W1:Y:S01]  /*29400*/  MUFU.TANH R32, R3 ;  /* 0x0000000300207308 */ /* 0x0006620000002400 */
[-C--:B------:R-:W-:Y:S01]  /*29410*/  FMUL.FTZ R39, R39, R229.reuse ;  /* 0x000000e527277220 */ /* 0x080fe20000410000 */
[-C--:B------:R-:W-:Y:S01]  /*29420*/  FMUL.FTZ R37, R37, R229.reuse ;  /* 0x000000e525257220 */ /* 0x080fe20000410000 */
[-C--:B------:R-:W-:Y:S01]  /*29430*/  FMUL.FTZ R36, R36, R229.reuse ;  /* 0x000000e524247220 */ /* 0x080fe20000410000 */
[-C--:B------:R-:W-:Y:S06]  /*29440*/  FMUL.FTZ R38, R38, R229.reuse ;  /* 0x000000e526267220 */ /* 0x080fec0000410000 */
[----:B------:R-:W1:Y:S01]  /*29450*/  MUFU.TANH R198, R27 ;  /* 0x0000001b00c67308 */ /* 0x000e620000002400 */
[-C--:B------:R-:W-:Y:S01]  /*29460*/  FMUL.FTZ R15, R40, R229.reuse ;  /* 0x000000e5280f7220 */ /* 0x080fe20000410000 */
[-C--:B-----5:R-:W-:Y:S01]  /*29470*/  FMUL.FTZ R13, R43, R229.reuse ;  /* 0x000000e52b0d7220 */ /* 0x0a0fe20000410000 */
[-C--:B------:R-:W-:Y:S07]  /*29480*/  FMUL.FTZ R42, R42, R229.reuse ;  /* 0x000000e52a2a7220 */ /* 0x080fee0000410000 */
[----:B------:R5:W1:Y:S01]  /*29490*/  MUFU.TANH R40, R15 ;  /* 0x0000000f00287308 */ /* 0x000a620000002400 */
[-C--:B---3--:R-:W-:Y:S01]  /*294a0*/  FMUL.FTZ R3, R41, R229.reuse ;  /* 0x000000e529037220 */ /* 0x088fe20000410000 */
[C---:B--2---:R-:W-:Y:S08]  /*294b0*/  HMMA.16816.F32.BF16 R44, R208.reuse, R8, R44 ;  /* 0x00000008d02c723c */ /* 0x044ff0000004182c */
[----:B------:R-:W2:Y:S01]  /*294c0*/  MUFU.TANH R206, R35 ;  /* 0x0000002300ce7308 */ /* 0x000ea20000002400 */
[C---:B------:R-:W-:Y:S01]  /*294d0*/  HMMA.16816.F32.BF16 R48, R208.reuse, R10, R48 ;  /* 0x0000000ad030723c */ /* 0x040fe20000041830 */
[----:B------:R-:W3:Y:S08]  /*294e0*/  LDSM.16.M88.4 R8, [R0+0x5800] ;  /* 0x005800000008783b */ /* 0x000ef00000000200 */
[----:B------:R-:W2:Y:S01]  /*294f0*/  MUFU.TANH R214, R39 ;  /* 0x0000002700d67308 */ /* 0x000ea20000002400 */
[C---:B-1----:R-:W-:Y:S03]  /*29500*/  HMMA.16816.F32.BF16 R52, R208.reuse, R4, R52 ;  /* 0x00000004d034723c */ /* 0x042fe60000041834 */
[-C--:B------:R-:W-:Y:S01]  /*29510*/  FMUL.FTZ R47, R47, R229.reuse ;  /* 0x000000e52f2f7220 */ /* 0x080fe20000410000 */
[-C--:B-----5:R-:W-:Y:S01]  /*29520*/  FMUL.FTZ R15, R45, R229.reuse ;  /* 0x000000e52d0f7220 */ /* 0x0a0fe20000410000 */
[-C--:B------:R-:W-:Y:S04]  /*29530*/  FMUL.FTZ R44, R44, R229.reuse ;  /* 0x000000e52c2c7220 */ /* 0x080fe80000410000 */
[----:B------:R1:W1:Y:S01]  /*29540*/  MUFU.TANH R190, R19 ;  /* 0x0000001300be7308 */ /* 0x0002620000002400 */
[-C--:B------:R-:W-:Y:S01]  /*29550*/  FMUL.FTZ R46, R46, R229.reuse ;  /* 0x000000e52e2e7220 */ /* 0x080fe20000410000 */
[C---:B------:R-:W-:Y:S01]  /*29560*/  HMMA.16816.F32.BF16 R56, R208.reuse, R6, R56 ;  /* 0x00000006d038723c */ /* 0x040fe20000041838 */
[----:B------:R-:W5:Y:S02]  /*29570*/  LDSM.16.M88.4 R4, [R0+0x6000] ;  /* 0x006000000004783b */ /* 0x000f640000000200 */
[-C--:B------:R-:W-:Y:S01]  /*29580*/  FMUL.FTZ R17, R49, R229.reuse ;  /* 0x000000e531117220 */ /* 0x080fe20000410000 */
[-C--:B------:R-:W-:Y:S01]  /*29590*/  FMUL.FTZ R21, R48, R229.reuse ;  /* 0x000000e530157220 */ /* 0x080fe20000410000 */
[-C--:B------:R-:W-:Y:S03]  /*295a0*/  FMUL.FTZ R50, R50, R229.reuse ;  /* 0x000000e532327220 */ /* 0x080fe60000410000 */
[----:B------:R-:W2:Y:S01]  /*295b0*/  MUFU.TANH R202, R31 ;  /* 0x0000001f00ca7308 */ /* 0x000ea20000002400 */
[-C--:B------:R-:W-:Y:S01]  /*295c0*/  FMUL.FTZ R23, R55, R229.reuse ;  /* 0x000000e537177220 */ /* 0x080fe20000410000 */
[-C--:B------:R-:W-:Y:S01]  /*295d0*/  FMUL.FTZ R52, R52, R229.reuse ;  /* 0x000000e534347220 */ /* 0x080fe20000410000 */
[-C--:B------:R-:W-:Y:S07]  /*295e0*/  FMUL.FTZ R54, R54, R229.reuse ;  /* 0x000000e536367220 */ /* 0x080fee0000410000 */
[----:B------:R-:W2:Y:S01]  /*295f0*/  MUFU.TANH R2, R47 ;  /* 0x0000002f00027308 */ /* 0x000ea20000002400 */
[-C--:B-1----:R-:W-:Y:S01]  /*29600*/  FMUL.FTZ R19, R51, R229.reuse ;  /* 0x000000e533137220 */ /* 0x082fe20000410000 */
[-C--:B------:R-:W-:Y:S01]  /*29610*/  FMUL.FTZ R25, R57, R229.reuse ;  /* 0x000000e539197220 */ /* 0x080fe20000410000 */
[-C--:B------:R-:W-:Y:S01]  /*29620*/  FMUL.FTZ R29, R56, R229.reuse ;  /* 0x000000e5381d7220 */ /* 0x080fe20000410000 */
[-C--:B------:R-:W-:Y:S06]  /*29630*/  FMUL.FTZ R27, R59, R229.reuse ;  /* 0x000000e53b1b7220 */ /* 0x080fec0000410000 */
[----:B------:R1:W1:Y:S01]  /*29640*/  MUFU.TANH R48, R21 ;  /* 0x0000001500307308 */ /* 0x0002620000002400 */
[-C--:B------:R-:W-:Y:S01]  /*29650*/  FMUL.FTZ R58, R58, R229.reuse ;  /* 0x000000e53a3a7220 */ /* 0x080fe20000410000 */
[C---:B---3--:R-:W-:Y:S08]  /*29660*/  HMMA.16816.F32.BF16 R60, R208.reuse, R8, R60 ;  /* 0x00000008d03c723c */ /* 0x048ff0000004183c */
[----:B------:R3:W2:Y:S01]  /*29670*/  MUFU.TANH R56, R29 ;  /* 0x0000001d00387308 */ /* 0x0006a20000002400 */
[C---:B------:R-:W-:Y:S01]  /*29680*/  HMMA.16816.F32.BF16 R64, R208.reuse, R10, R64 ;  /* 0x0000000ad040723c */ /* 0x040fe20000041840 */
[----:B------:R-:W4:Y:S08]  /*29690*/  LDSM.16.M88.4 R8, [R0+0x6800] ;  /* 0x006800000008783b */ /* 0x000f300000000200 */
[----:B------:R2:W2:Y:S01]  /*296a0*/  MUFU.TANH R204, R33 ;  /* 0x0000002100cc7308 */ /* 0x0004a20000002400 */
[-C--:B-1----:R-:W-:Y:S01]  /*296b0*/  FMUL.FTZ R21, R53, R229.reuse ;  /* 0x000000e535157220 */ /* 0x082fe20000410000 */
[C---:B-----5:R-:W-:Y:S03]  /*296c0*/  HMMA.16816.F32.BF16 R68, R208.reuse, R4, R68 ;  /* 0x00000004d044723c */ /* 0x060fe60000041844 */
[-C--:B------:R-:W-:Y:S01]  /*296d0*/  FMUL.FTZ R31, R63, R229.reuse ;  /* 0x000000e53f1f7220 */ /* 0x080fe20000410000 */
[-C--:B------:R-:W-:Y:S04]  /*296e0*/  FMUL.FTZ R60, R60, R229.reuse ;  /* 0x000000e53c3c7220 */ /* 0x080fe80000410000 */
[----:B------:R1:W1:Y:S01]  /*296f0*/  MUFU.TANH R212, R37 ;  /* 0x0000002500d47308 */ /* 0x0002620000002400 */
[-C--:B---3--:R-:W-:Y:S01]  /*29700*/  FMUL.FTZ R29, R61, R229.reuse ;  /* 0x000000e53d1d7220 */ /* 0x088fe20000410000 */
[-C--:B------:R-:W-:Y:S01]  /*29710*/  FMUL.FTZ R62, R62, R229.reuse ;  /* 0x000000e53e3e7220 */ /* 0x080fe20000410000 */
[C---:B------:R-:W-:Y:S01]  /*29720*/  HMMA.16816.F32.BF16 R72, R208.reuse, R6, R72 ;  /* 0x00000006d048723c */ /* 0x040fe20000041848 */
[----:B------:R-:W3:Y:S02]  /*29730*/  LDSM.16.M88.4 R4, [R0+0x7000] ;  /* 0x007000000004783b */ /* 0x000ee40000000200 */
[-C--:B------:R-:W-:Y:S01]  /*29740*/  FMUL.FTZ R35, R65, R229.reuse ;  /* 0x000000e541237220 */ /* 0x080fe20000410000 */
[-C--:B------:R-:W-:Y:S03]  /*29750*/  FMUL.FTZ R39, R67, R229.reuse ;  /* 0x000000e543277220 */ /* 0x080fe60000410000 */
[----:B------:R-:W3:Y:S01]  /*29760*/  MUFU.TANH R174, R174 ;  /* 0x000000ae00ae7308 */ /* 0x000ee20000002400 */
[-C--:B--2---:R-:W-:Y:S01]  /*29770*/  FMUL.FTZ R33, R64, R229.reuse ;  /* 0x000000e540217220 */ /* 0x084fe20000410000 */
[-C--:B------:R-:W-:Y:S01]  /*29780*/  FMUL.FTZ R41, R69, R229.reuse ;  /* 0x000000e545297220 */ /* 0x080fe20000410000 */
[-C--:B------:R-:W-:Y:S07]  /*29790*/  FMUL.FTZ R43, R71, R229.reuse ;  /* 0x000000e5472b7220 */ /* 0x080fee0000410000 */
[----:B------:R-:W2:Y:S01]  /*297a0*/  MUFU.TANH R176, R176 ;  /* 0x000000b000b07308 */ /* 0x000ea20000002400 */
        /* <DEDUP_REMOVED lines=8> */
[C---:B----4-:R-:W-:Y:S07]  /*29830*/  HMMA.16816.F32.BF16 R76, R208.reuse, R8, R76 ;  /* 0x00000008d04c723c */ /* 0x050fee000004184c */
[----:B------:R4:W1:Y:S01]  /*29840*/  MUFU.TANH R72, R49 ;  /* 0x0000003100487308 */ /* 0x0008620000002400 */
[C---:B------:R-:W-:Y:S01]  /*29850*/  HMMA.16816.F32.BF16 R80, R208.reuse, R10, R80 ;  /* 0x0000000ad050723c */ /* 0x040fe20000041850 */
[----:B------:R-:W5:Y:S08]  /*29860*/  LDSM.16.M88.4 R8, [R0+0x7800] ;  /* 0x007800000008783b */ /* 0x000f700000000200 */
[----:B------:R-:W1:Y:S01]  /*29870*/  MUFU.TANH R12, R12 ;  /* 0x0000000c000c7308 */ /* 0x000e620000002400 */
[C---:B---3--:R-:W-:Y:S03]  /*29880*/  HMMA.16816.F32.BF16 R84, R208.reuse, R4, R84 ;  /* 0x00000004d054723c */ /* 0x048fe60000041854 */
[-C--:B------:R-:W-:Y:S06]  /*29890*/  FMUL.FTZ R76, R76, R229.reuse ;  /* 0x000000e54c4c7220 */ /* 0x080fec0000410000 */
[----:B------:R-:W3:Y:S01]  /*298a0*/  MUFU.TANH R14, R14 ;  /* 0x0000000e000e7308 */ /* 0x000ee20000002400 */
[-C--:B----4-:R-:W-:Y:S01]  /*298b0*/  FMUL.FTZ R49, R77, R229.reuse ;  /* 0x000000e54d317220 */ /* 0x090fe20000410000 */
[-C--:B------:R-:W-:Y:S01]  /*298c0*/  FMUL.FTZ R78, R78, R229.reuse ;  /* 0x000000e54e4e7220 */ /* 0x080fe20000410000 */
[-C--:B------:R-:W-:Y:S01]  /*298d0*/  FMUL.FTZ R51, R79, R229.reuse ;  /* 0x000000e54f337220 */ /* 0x080fe20000410000 */
[C---:B------:R-:W-:Y:S01]  /*298e0*/  HMMA.16816.F32.BF16 R88, R208.reuse, R6, R88 ;  /* 0x00000006d058723c */ /* 0x040fe20000041858 */
[----:B------:R-:W4:Y:S02]  /*298f0*/  LDSM.16.M88.4 R4, [R0+0x8000] ;  /* 0x008000000004783b */ /* 0x000f240000000200 */
[-C--:B------:R-:W-:Y:S03]  /*29900*/  FMUL.FTZ R57, R80, R229.reuse ;  /* 0x000000e550397220 */ /* 0x080fe60000410000 */
        /* <DEDUP_REMOVED lines=13> */
[C---:B-----5:R-:W-:Y:S06]  /*299e0*/  HMMA.16816.F32.BF16 R92, R208.reuse, R8, R92 ;  /* 0x00000008d05c723c */ /* 0x060fec000004185c */
[----:B------:R-:W1:Y:S01]  /*299f0*/  MUFU.TANH R22, R22 ;  /* 0x0000001600167308 */ /* 0x000e620000002400 */
[-C--:B--2---:R-:W-:Y:S01]  /*29a00*/  FMUL.FTZ R57, R85, R229.reuse ;  /* 0x000000e555397220 */ /* 0x084fe20000410000 */
[C---:B------:R-:W-:Y:S01]  /*29a10*/  HMMA.16816.F32.BF16 R96, R208.reuse, R10, R96 ;  /* 0x0000000ad060723c */ /* 0x040fe20000041860 */
[----:B------:R-:W2:Y:S07]  /*29a20*/  LDSM.16.M88.4 R8, [R0+0x8800] ;  /* 0x008800000008783b */ /* 0x000eae0000000200 */
        /* <DEDUP_REMOVED lines=25> */
[----:B------:R-:W2:Y:S03]  /*29bc0*/  MUFU.TANH R36, R36 ;  /* 0x0000002400247308 */ /* 0x000ea60000002400 */
[C---:B------:R-:W-:Y:S01]  /*29bd0*/  HMMA.16816.F32.BF16 R112, R208.reuse, R10, R112 ;  /* 0x0000000ad070723c */ /* 0x040fe20000041870 */
[----:B------:R-:W4:Y:S06]  /*29be0*/  LDSM.16.M88.4 R8, [R0+0x9800] ;  /* 0x009800000008783b */ /* 0x000f2c0000000200 */
[----:B------:R-:W1:Y:S01]  /*29bf0*/  MUFU.TANH R38, R38 ;  /* 0x0000002600267308 */ /* 0x000e620000002400 */
[----:B------:R-:W-:Y:S04]  /*29c00*/  DEPBAR.LE SB0, 0x0 ;  /* 0x000080000000791a */ /* 0x000fe80000000000 */
[C---:B-----5:R-:W-:Y:S05]  /*29c10*/  HMMA.16816.F32.BF16 R116, R208.reuse, R4, R116 ;  /* 0x00000004d074723c */ /* 0x060fea0000041874 */
[----:B------:R-:W1:Y:S01]  /*29c20*/  MUFU.TANH R3, R3 ;  /* 0x0000000300037308 */ /* 0x000e620000002400 */
        /* <DEDUP_REMOVED lines=22> */
[----:B------:R-:W4:Y:S01]  /*29d90*/  MUFU.TANH R15, R15 ;  /* 0x0000000f000f7308 */ /* 0x000f220000002400 */
[----:B------:R-:W1:Y:S02]  /*29da0*/  S2R R8, SR_TID.X ;  /* 0x0000000000087919 */ /* 0x000e640000002100 */
[----:B------:R-:W-:Y:S07]  /*29db0*/  HMMA.16816.F32.BF16 R128, R208, R10, R128 ;  /* 0x0000000ad080723c */ /* 0x000fee0000041880 */
[----:B------:R-:W1:Y:S10]  /*29dc0*/  MUFU.TANH R46, R46 ;  /* 0x0000002e002e7308 */ /* 0x000e740000002400 */
[----:B------:R-:W1:Y:S01]  /*29dd0*/  MUFU.TANH R17, R17 ;  /* 0x0000001100117308 */ /* 0x000e620000002400 */
[-C--:B---3--:R-:W-:Y:S01]  /*29de0*/  FMUL.FTZ R101, R124, R229.reuse ;  /* 0x000000e57c657220 */ /* 0x088fe20000410000 */
[-C--:B------:R-:W-:Y:S01]  /*29df0*/  FMUL.FTZ R109, R125, R229.reuse ;  /* 0x000000e57d6d7220 */ /* 0x080fe20000410000 */
[-C--:B------:R-:W-:Y:S01]  /*29e00*/  FMUL.FTZ R95, R126, R229.reuse ;  /* 0x000000e57e5f7220 */ /* 0x080fe20000410000 */
[-C--:B------:R-:W-:Y:S06]  /*29e10*/  FMUL.FTZ R93, R127, R229.reuse ;  /* 0x000000e57f5d7220 */ /* 0x080fec0000410000 */
[----:B------:R-:W3:Y:S01]  /*29e20*/  MUFU.TANH R50, R50 ;  /* 0x0000003200327308 */ /* 0x000ee20000002400 */
[-C--:B------:R-:W-:Y:S01]  /*29e30*/  FMUL.FTZ R83, R128, R229.reuse ;  /* 0x000000e580537220 */ /* 0x080fe20000410000 */
[-C--:B------:R-:W-:Y:S01]  /*29e40*/  FMUL.FTZ R85, R130, R229.reuse ;  /* 0x000000e582557220 */ /* 0x080fe20000410000 */
[-C--:B------:R-:W-:Y:S01]  /*29e50*/  FMUL.FTZ R0, R131, R229.reuse ;  /* 0x000000e583007220 */ /* 0x080fe20000410000 */
[----:B------:R-:W-:Y:S06]  /*29e60*/  FMUL.FTZ R129, R129, R229 ;  /* 0x000000e581817220 */ /* 0x000fec0000410000 */
        /* <DEDUP_REMOVED lines=106> */
[C---:B------:R-:W-:Y:S02]  /*2a510*/  IADD3 R66, PT, PT, R6.reuse, -0x100, RZ ;  /* 0xffffff0006427810 */ /* 0x040fe40007ffe0ff */
        /* <DEDUP_REMOVED lines=9> */
[----:B------:R-:W-:Y:S02]  /*2a5b0*/  IMAD.HI.U32 R79, R104, R9, RZ ;  /* 0x00000009684f7227 */ /* 0x000fe400078e00ff */
[----:B------:R-:W3:Y:S02]  /*2a5c0*/  LD.E.64 R104, desc[UR4][R164.64+0x38] ;  /* 0x00003804a4687980 */ /* 0x000ee4000c101b00 */
        /* <DEDUP_REMOVED lines=41> */
.L_x_7193:
[----:B------:R-:W-:Y:S05]  /*2a860*/  BSYNC.RECONVERGENT B0 ;  /* 0x0000000000007941 */ /* 0x000fea0003800200 */
.L_x_7192:
[----:B------:R-:W-:Y:S01]  /*2a870*/  IMAD R249, R4, 0x2, R219 ;  /* 0x0000000204f97824 */ /* 0x000fe200078e02db */
[----:B------:R-:W-:Y:S01]  /*2a880*/  IADD3 R120, P0, PT, R5, R228, RZ ;  /* 0x000000e405787210 */ /* 0x000fe20007f1e0ff */
[----:B------:R-:W-:Y:S01]  /*2a890*/  @!P1 IMAD.MOV.U32 R229, RZ, RZ, R227 ;  /* 0x000000ffffe59224 */ /* 0x000fe200078e00e3 */
[----:B------:R-:W-:Y:S02]  /*2a8a0*/  SHF.L.U64.HI R6, R222, 0x5, R223 ;  /* 0x00000005de067819 */ /* 0x000fe400000102df */
[-C--:B------:R-:W-:Y:S02]  /*2a8b0*/  IADD3 R118, P4, PT, R120, R5.reuse, RZ ;  /* 0x0000000578767210 */ /* 0x080fe40007f9e0ff */
[----:B------:R-:W-:Y:S01]  /*2a8c0*/  @!PT LDS RZ, [RZ] ;  /* 0x00000000fffff984 */ /* 0x000fe20000000800 */
[----:B------:R-:W-:Y:S01]  /*2a8d0*/  @!PT LDS RZ, [RZ] ;  /* 0x00000000fffff984 */ /* 0x000fe20000000800 */
[----:B------:R-:W-:Y:S01]  /*2a8e0*/  @!PT LDS RZ, [RZ] ;  /* 0x00000000fffff984 */ /* 0x000fe20000000800 */
[----:B------:R-:W-:Y:S01]  /*2a8f0*/  @!P1 LDGSTS.E.BYPASS.LTC128B.128 [R249+0x2000], desc[UR4][R228.64] ;  /* 0x02000000e4f99fae */ /* 0x000fe2000b981a04 */
[----:B------:R-:W-:Y:S01]  /*2a900*/  IMAD.X R121, R6, 0x1, R227, P0 ;  /* 0x0000000106797824 */ /* 0x000fe200000e06e3 */
        /* <DEDUP_REMOVED lines=25> */
[----:B------:R4:W-:Y:S02]  /*2aaa0*/  @!P1 LDGSTS.E.BYPASS.LTC128B.128 [R249+0x3800], desc[UR4][R104.64] ;  /* 0x0380000068f99fae */ /* 0x0009e4000b981a04 */
[-C--:B------:R-:W-:Y:S02]  /*2aab0*/  IADD3.X R127, PT, PT, R129, R6.reuse, RZ, P0, !PT ;  /* 0x00000006817f7210 */ /* 0x080fe400007fe4ff */
        /* <DEDUP_REMOVED lines=8> */
[----:B------:R2:W-:Y:S01]  /*2ab40*/  @P1 STS.128 [R249+0x4000], RZ ;  /* 0x004000fff9001388 */ /* 0x0005e20000000c00 */
[-C--:B-1----:R-:W-:Y:S03]  /*2ab50*/  IADD3 R120, P4, PT, R122, R5.reuse, RZ ;  /* 0x000000057a787210 */ /* 0x082fe60007f9e0ff */
[----:B------:R-:W-:Y:S01]  /*2ab60*/  @!PT LDS RZ, [RZ] ;  /* 0x00000000fffff984 */ /* 0x000fe20000000800 */
[----:B------:R-:W-:Y:S01]  /*2ab70*/  @!PT LDS RZ, [RZ] ;  /* 0x00000000fffff984 */ /* 0x000fe20000000800 */
[----:B------:R-:W-:Y:S01]  /*2ab80*/  @!PT LDS RZ, [RZ] ;  /* 0x00000000fffff984 */ /* 0x000fe20000000800 */
[----:B------:R-:W-:Y:S02]  /*2ab90*/  @!P1 LDGSTS.E.BYPASS.LTC128B.128 [R249+0x4800], desc[UR4][R130.64] ;  /* 0x0480000082f99fae */ /* 0x000fe4000b981a04 */
[--C-:B------:R-:W-:Y:S01]  /*2aba0*/  IMAD.X R121, R123, 0x1, R6.reuse, P4 ;  /* 0x000000017b797824 */ /* 0x100fe200020e0606 */
[-C--:B---3--:R-:W-:Y:S01]  /*2abb0*/  IADD3 R118, P0, PT, R120, R5.reuse, RZ ;  /* 0x0000000578767210 */ /* 0x088fe20007f1e0ff */
[----:B------:R2:W-:Y:S04]  /*2abc0*/  @P1 STS.128 [R249+0x4800], RZ ;  /* 0x004800fff9001388 */ /* 0x0005e80000000c00 */
[----:B------:R-:W-:Y:S01]  /*2abd0*/  @!PT LDS RZ, [RZ] ;  /* 0x00000000fffff984 */ /* 0x000fe20000000800 */
[----:B------:R-:W-:Y:S01]  /*2abe0*/  @!PT LDS RZ, [RZ] ;  /* 0x00000000fffff984 */ /* 0x000fe20000000800 */
[----:B------:R-:W-:Y:S01]  /*2abf0*/  @!PT LDS RZ, [RZ] ;  /* 0x00000000fffff984 */ /* 0x000fe20000000800 */
[----:B------:R1:W-:Y:S01]  /*2ac00*/  @!P1 LDGSTS.E.BYPASS.LTC128B.128 [R249+0x5000], desc[UR4][R128.64] ;  /* 0x0500000080f99fae */ /* 0x0003e2000b981a04 */
[--C-:B------:R-:W-:Y:S01]  /*2ac10*/  IMAD.X R119, R121, 0x1, R6.reuse, P0 ;  /* 0x0000000179777824 */ /* 0x100fe200000e0606 */
[-C--:B----4-:R-:W-:Y:S02]  /*2ac20*/  IADD3 R104, P4, PT, R118, R5.reuse, RZ ;  /* 0x0000000576687210 */ /* 0x090fe40007f9e0ff */
        /* <DEDUP_REMOVED lines=19> */
[----:B-1----:R-:W-:Y:S03]  /*2ad60*/  @!P1 IADD3 R128, P0, PT, R4, R5, RZ ;  /* 0x0000000504809210 */ /* 0x002fe60007f1e0ff */
        /* <DEDUP_REMOVED lines=34> */
.L_x_7191:
[----:B------:R-:W-:Y:S05]  /*2af90*/  BSYNC.RECONVERGENT B1 ;  /* 0x0000000000017941 */ /* 0x000fea0003800200 */
.L_x_7190:
[----:B------:R-:W-:Y:S01]  /*2afa0*/  LOP3.LUT R250, R250, 0xdfffffff, RZ, 0xc0, !PT ;  /* 0xdffffffffafa7812 */ /* 0x000fe200078ec0ff */
[----:B-1----:R-:W-:Y:S01]  /*2afb0*/  IMAD.SHL.U32 R66, R8, 0x2, RZ ;  /* 0x0000000208427824 */ /* 0x002fe200078e00ff */
[----:B------:R-:W-:Y:S01]  /*2afc0*/  LOP3.LUT R252, R252, 0xfffffffe, RZ, 0xc0, !PT ;  /* 0xfffffffefcfc7812 */ /* 0x000fe200078ec0ff */
[----:B------:R-:W1:Y:S01]  /*2afd0*/  S2UR UR6, SR_CgaCtaId ;  /* 0x00000000000679c3 */ /* 0x000e620000008800 */
[----:B------:R-:W-:Y:S01]  /*2afe0*/  @P2 LOP3.LUT R250, R250, 0x20000000, RZ, 0xfc, !PT ;  /* 0x20000000fafa2812 */ /* 0x000fe200078efcff */
[----:B------:R-:W-:Y:S01]  /*2aff0*/  UMOV UR7, 0x400 ;  /* 0x0000040000077882 */ /* 0x000fe20000000000 */
[----:B------:R-:W-:Y:S02]  /*2b000*/  LOP3.LUT R64, R66, 0x6, RZ, 0xc0, !PT ;  /* 0x0000000642407812 */ /* 0x000fe400078ec0ff */
[----:B------:R-:W-:Y:S03]  /*2b010*/  LOP3.LUT R250, R250, 0xefffffff, RZ, 0xc0, !PT ;  /* 0xeffffffffafa7812 */ /* 0x000fe600078ec0ff */
[----:B--2---:R-:W-:Y:S01]  /*2b020*/  IMAD R11, R251, 0x100, R64 ;  /* 0x00000100fb0b7824 */ /* 0x004fe200078e0240 */
[----:B------:R-:W-:Y:S03]  /*2b030*/  @P3 LOP3.LUT R250, R250, 0x10000000, RZ, 0xfc, !PT ;  /* 0x10000000fafa3812 */ /* 0x000fe600078efcff */
[C---:B------:R-:W-:Y:S01]  /*2b040*/  IMAD.IADD R5, R11.reuse, 0x1, R236 ;  /* 0x000000010b057824 */ /* 0x040fe200078e02ec */
        /* <DEDUP_REMOVED lines=14> */
[----:B------:R-:W-:Y:S01]  /*2b130*/  VIADD R209, R11, 0x40 ;  /* 0x000000400bd17836 */ /* 0x000fe20000000000 */
[----:B------:R-:W-:Y:S01]  /*2b140*/  IABS R9, R9 ;  /* 0x0000000900097213 */ /* 0x000fe20000000000 */
[----:B------:R-:W-:Y:S01]  /*2b150*/  FFMA.FTZ R174, -R239, R4, R174 ;  /* 0x00000004efae7223 */ /* 0x000fe200000101ae */
[--C-:B------:R-:W-:Y:S01]  /*2b160*/  IADD3 R4, PT, PT, R244, -0x18, -R5.reuse ;  /* 0xffffffe8f4047810 */ /* 0x100fe20007ffe805 */
[C---:B------:R-:W-:Y:S01]  /*2b170*/  VIADD R207, R11.reuse, 0x41 ;  /* 0x000000410bcf7836 */ /* 0x040fe20000000000 */
[C---:B------:R-:W-:Y:S01]  /*2b180*/  ISETP.GE.AND P0, PT, R6.reuse, R248, PT ;  /* 0x000000f80600720c */ /* 0x040fe20003f06270 */
[C---:B------:R-:W-:Y:S01]  /*2b190*/  VIADD R124, R11.reuse, 0x49 ;  /* 0x000000490b7c7836 */ /* 0x040fe20000000000 */
[----:B------:R-:W-:Y:S01]  /*2b1a0*/  IABS R4, R4 ;  /* 0x0000000400047213 */ /* 0x000fe20000000000 */
[C---:B------:R-:W-:Y:S01]  /*2b1b0*/  VIADD R130, R11.reuse, 0x50 ;  /* 0x000000500b827836 */ /* 0x040fe20000000000 */
[C---:B------:R-:W-:Y:S01]  /*2b1c0*/  ISETP.GE.AND P4, PT, R6.reuse, R247, PT ;  /* 0x000000f70600720c */ /* 0x040fe20003f86270 */
[----:B------:R-:W-:Y:S01]  /*2b1d0*/  VIADD R120, R11, 0x61 ;  /* 0x000000610b787836 */ /* 0x000fe20000000000 */
[----:B------:R-:W-:Y:S01]  /*2b1e0*/  I2FP.F32.S32 R4, R4 ;  /* 0x0000000400047245 */ /* 0x000fe20000201400 */
[----:B-1----:R-:W-:Y:S01]  /*2b1f0*/  ULEA UR6, UR6, UR7, 0x18 ;  /* 0x0000000706067291 */ /* 0x002fe2000f8ec0ff */
[----:B------:R-:W-:Y:S01]  /*2b200*/  ISETP.GE.AND P2, PT, R6, R245, PT ;  /* 0x000000f50600720c */ /* 0x000fe20003f46270 */
[--C-:B------:R-:W-:Y:S01]  /*2b210*/  IMAD.IADD R99, R244, 0x1, -R5.reuse ;  /* 0x00000001f4637824 */ /* 0x100fe200078e0a05 */
[----:B------:R-:W-:Y:S01]  /*2b220*/  ISETP.GE.AND P1, PT, R6, R246, PT ;  /* 0x000000f60600720c */ /* 0x000fe20003f26270 */
[C---:B------:R-:W-:Y:S01]  /*2b230*/  FFMA.FTZ R16, -R239.reuse, R4, R16 ;  /* 0x00000004ef107223 */ /* 0x040fe20000010110 */
[----:B------:R-:W-:Y:S01]  /*2b240*/  I2FP.F32.S32 R79, R79 ;  /* 0x0000004f004f7245 */ /* 0x000fe20000201400 */
[C---:B------:R-:W-:Y:S01]  /*2b250*/  VIADD R4, R244.reuse, 0x8 ;  /* 0x00000008f4047836 */ /* 0x040fe20000000000 */
[--C-:B------:R-:W-:Y:S02]  /*2b260*/  IADD3 R6, PT, PT, R244, -0x11, -R5.reuse ;  /* 0xffffffeff4067810 */ /* 0x100fe40007ffe805 */
[----:B------:R-:W-:Y:S01]  /*2b270*/  I2FP.F32.S32 R9, R9 ;  /* 0x0000000900097245 */ /* 0x000fe20000201400 */
[--C-:B------:R-:W-:Y:S01]  /*2b280*/  IMAD.IADD R81, R4, 0x1, -R5.reuse ;  /* 0x0000000104517824 */ /* 0x100fe200078e0a05 */
[----:B------:R-:W-:Y:S01]  /*2b290*/  IABS R6, R6 ;  /* 0x0000000600067213 */ /* 0x000fe20000000000 */
[C---:B------:R-:W-:Y:S01]  /*2b2a0*/  FFMA.FTZ R188, -R239.reuse, R79, R188 ;  /* 0x0000004fefbc7223 */ /* 0x040fe200000101bc */
[C-C-:B------:R-:W-:Y:S01]  /*2b2b0*/  IADD3 R7, PT, PT, R244.reuse, -0x10, -R5.reuse ;  /* 0xfffffff0f4077810 */ /* 0x140fe20007ffe805 */
[C---:B------:R-:W-:Y:S01]  /*2b2c0*/  FFMA.FTZ R180, -R239.reuse, R9, R180 ;  /* 0x00000009efb47223 */ /* 0x040fe200000101b4 */
[----:B------:R-:W-:Y:S02]  /*2b2d0*/  IABS R81, R81 ;  /* 0x0000005100517213 */ /* 0x000fe40000000000 */
[--C-:B------:R-:W-:Y:S02]  /*2b2e0*/  IADD3 R79, PT, PT, R244, -0x28, -R5.reuse ;  /* 0xffffffd8f44f7810 */ /* 0x100fe40007ffe805 */
[----:B------:R-:W-:Y:S02]  /*2b2f0*/  I2FP.F32.S32 R6, R6 ;  /* 0x0000000600067245 */ /* 0x000fe40000201400 */
[----:B------:R-:W-:Y:S02]  /*2b300*/  I2FP.F32.S32 R81, R81 ;  /* 0x0000005100517245 */ /* 0x000fe40000201400 */
[----:B------:R-:W-:Y:S01]  /*2b310*/  FSEL R174, R174, -INF , P0 ;  /* 0xff800000aeae7808 */ /* 0x000fe20000000000 */
[C---:B------:R-:W-:Y:S01]  /*2b320*/  FFMA.FTZ R170, -R239.reuse, R6, R170 ;  /* 0x00000006efaa7223 */ /* 0x040fe200000101aa */
[----:B------:R-:W-:Y:S01]  /*2b330*/  IABS R7, R7 ;  /* 0x0000000700077213 */ /* 0x000fe20000000000 */
[----:B------:R-:W-:Y:S01]  /*2b340*/  FFMA.FTZ R176, -R239, R81, R176 ;  /* 0x00000051efb07223 */ /* 0x000fe200000101b0 */
[----:B------:R-:W-:Y:S01]  /*2b350*/  IABS R79, R79 ;  /* 0x0000004f004f7213 */ /* 0x000fe20000000000 */
[----:B------:R-:W-:Y:S01]  /*2b360*/  VIADD R81, R11, 0x19 ;  /* 0x000000190b517836 */ /* 0x000fe20000000000 */
[-C--:B------:R-:W-:Y:S02]  /*2b370*/  ISETP.GE.AND P0, PT, R112, R248.reuse, PT ;  /* 0x000000f87000720c */ /* 0x080fe40003f06270 */
[--C-:B------:R-:W-:Y:S02]  /*2b380*/  IADD3 R9, PT, PT, R244, -0x20, -R5.reuse ;  /* 0xffffffe0f4097810 */ /* 0x100fe40007ffe805 */
[----:B------:R-:W-:Y:S02]  /*2b390*/  I2FP.F32.S32 R7, R7 ;  /* 0x0000000700077245 */ /* 0x000fe40000201400 */
[----:B------:R-:W-:Y:S02]  /*2b3a0*/  I2FP.F32.S32 R79, R79 ;  /* 0x0000004f004f7245 */ /* 0x000fe40000201400 */
[----:B------:R-:W-:Y:S01]  /*2b3b0*/  FSEL R180, R180, -INF , P0 ;  /* 0xff800000b4b47808 */ /* 0x000fe20000000000 */
[C---:B------:R-:W-:Y:S01]  /*2b3c0*/  FFMA.FTZ R12, -R239.reuse, R7, R12 ;  /* 0x00000007ef0c7223 */ /* 0x040fe2000001010c */
[----:B------:R-:W-:Y:S01]  /*2b3d0*/  IABS R9, R9 ;  /* 0x0000000900097213 */ /* 0x000fe20000000000 */
[----:B------:R-:W-:Y:S01]  /*2b3e0*/  FFMA.FTZ R24, -R239, R79, R24 ;  /* 0x0000004fef187223 */ /* 0x000fe20000010118 */
[-C--:B------:R-:W-:Y:S01]  /*2b3f0*/  ISETP.GE.AND P0, PT, R91, R248.reuse, PT ;  /* 0x000000f85b00720c */ /* 0x080fe20003f06270 */
[----:B------:R-:W-:Y:S01]  /*2b400*/  VIADD R79, R11, 0x20 ;  /* 0x000000200b4f7836 */ /* 0x000fe20000000000 */
[----:B------:R-:W-:Y:S02]  /*2b410*/  I2FP.F32.S32 R9, R9 ;  /* 0x0000000900097245 */ /* 0x000fe40000201400 */
[----:B------:R-:W-:Y:S02]  /*2b420*/  FSEL R170, R170, -INF , P0 ;  /* 0xff800000aaaa7808 */ /* 0x000fe40000000000 */
[--C-:B------:R-:W-:Y:S01]  /*2b430*/  IADD3 R7, PT, PT, R244, -0x21, -R5.reuse ;  /* 0xffffffdff4077810 */ /* 0x100fe20007ffe805 */
[----:B------:R-:W-:Y:S01]  /*2b440*/  FFMA.FTZ R20, -R239, R9, R20 ;  /* 0x00000009ef147223 */ /* 0x000fe20000010114 */
[-C--:B------:R-:W-:Y:S02]  /*2b450*/  ISETP.GE.AND P0, PT, R81, R248.reuse, PT ;  /* 0x000000f85100720c */ /* 0x080fe40003f06270 */
[--C-:B------:R-:W-:Y:S02]  /*2b460*/  IADD3 R10, PT, PT, R4, -0x9, -R5.reuse ;  /* 0xfffffff7040a7810 */ /* 0x100fe40007ffe805 */
[----:B------:R-:W-:Y:S02]  /*2b470*/  IABS R7, R7 ;  /* 0x0000000700077213 */ /* 0x000fe40000000000 */
[----:B------:R-:W-:Y:S02]  /*2b480*/  FSEL R188, R188, -INF , P0 ;  /* 0xff800000bcbc7808 */ /* 0x000fe40000000000 */
[----:B------:R-:W-:Y:S02]  /*2b490*/  ISETP.GE.AND P0, PT, R79, R248, PT ;  /* 0x000000f84f00720c */ /* 0x000fe40003f06270 */
[----:B------:R-:W-:Y:S02]  /*2b4a0*/  IABS R10, R10 ;  /* 0x0000000a000a7213 */ /* 0x000fe40000000000 */
[----:B------:R-:W-:Y:S02]  /*2b4b0*/  I2FP.F32.S32 R7, R7 ;  /* 0x0000000700077245 */ /* 0x000fe40000201400 */
[----:B------:R-:W-:Y:S01]  /*2b4c0*/  FSEL R105, R20, -INF , P0 ;  /* 0xff80000014697808 */ /* 0x000fe20000000000 */
[----:B------:R-:W-:Y:S01]  /*2b4d0*/  IMAD.MOV.U32 R20, RZ, RZ, R10 ;  /* 0x000000ffff147224 */ /* 0x000fe200078e000a */
[----:B------:R-:W-:Y:S01]  /*2b4e0*/  @P2 LOP3.LUT R250, R250, 0x8000000, RZ, 0xfc, !PT ;  /* 0x08000000fafa2812 */ /* 0x000fe200078efcff */
[----:B------:R-:W-:Y:S01]  /*2b4f0*/  FFMA.FTZ R192, -R239, R7, R192 ;  /* 0x00000007efc07223 */ /* 0x000fe200000101c0 */
[----:B------:R-:W-:Y:S01]  /*2b500*/  IABS R7, R99 ;  /* 0x0000006300077213 */ /* 0x000fe20000000000 */
[----:B------:R-:W-:Y:S01]  /*2b510*/  VIADD R99, R99, 0xfffffff8 ;  /* 0xfffffff863637836 */ /* 0x000fe20000000000 */
[----:B------:R-:W-:Y:S02]  /*2b520*/  I2FP.F32.S32 R20, R20 ;  /* 0x0000001400147245 */ /* 0x000fe40000201400 */
[----:B------:R-:W-:Y:S02]  /*2b530*/  I2FP.F32.S32 R7, R7 ;  /* 0x0000000700077245 */ /* 0x000fe40000201400 */
[----:B------:R-:W-:Y:S01]  /*2b540*/  LOP3.LUT R250, R250, 0xfffff7ff, RZ, 0xc0, !PT ;  /* 0xfffff7fffafa7812 */ /* 0x000fe200078ec0ff */
[C---:B------:R-:W-:Y:S01]  /*2b550*/  FFMA.FTZ R184, -R239.reuse, R20, R184 ;  /* 0x00000014efb87223 */ /* 0x040fe200000101b8 */
[C-C-:B------:R-:W-:Y:S01]  /*2b560*/  IADD3 R9, PT, PT, R244.reuse, -0x29, -R5.reuse ;  /* 0xffffffd7f4097810 */ /* 0x140fe20007ffe805 */
[CC--:B------:R-:W-:Y:S01]  /*2b570*/  FFMA.FTZ R172, -R239.reuse, R7.reuse, R172 ;  /* 0x00000007efac7223 */ /* 0x0c0fe200000101ac */
[C-C-:B------:R-:W-:Y:S01]  /*2b580*/  IADD3 R117, PT, PT, R244.reuse, -0x38, -R5.reuse ;  /* 0xffffffc8f4757810 */ /* 0x140fe20007ffe805 */
[----:B------:R-:W-:Y:S01]  /*2b590*/  FFMA.FTZ R182, -R239, R7, R182 ;  /* 0x00000007efb67223 */ /* 0x000fe200000101b6 */
[--C-:B------:R-:W-:Y:S01]  /*2b5a0*/  IADD3 R20, PT, PT, R244, -0x30, -R5.reuse ;  /* 0xffffffd0f4147810 */ /* 0x100fe20007ffe805 */
[C---:B------:R-:W-:Y:S01]  /*2b5b0*/  VIADD R7, R11.reuse, 0x29 ;  /* 0x000000290b077836 */ /* 0x040fe20000000000 */
[----:B------:R-:W-:Y:S02]  /*2b5c0*/  @P1 LOP3.LUT R250, R250, 0x800, RZ, 0xfc, !PT ;  /* 0x00000800fafa1812 */ /* 0x000fe400078efcff */
        /* <DEDUP_REMOVED lines=11> */
[----:B------:R-:W-:Y:S01]  /*2b680*/  FSEL R9, R12, -INF , P1 ;  /* 0xff8000000c097808 */ /* 0x000fe20000800000 */
[----:B------:R-:W-:Y:S01]  /*2b690*/  VIADD R12, R11, 0x28 ;  /* 0x000000280b0c7836 */ /* 0x000fe20000000000 */
[----:B------:R-:W-:Y:S01]  /*2b6a0*/  ISETP.GE.AND P1, PT, R89, R248, PT ;  /* 0x000000f85900720c */ /* 0x000fe20003f26270 */
[----:B------:R-:W-:Y:S01]  /*2b6b0*/  FFMA.FTZ R28, -R239, R20, R28 ;  /* 0x00000014ef1c7223 */ /* 0x000fe2000001011c */
[C-C-:B------:R-:W-:Y:S02]  /*2b6c0*/  IADD3 R117, PT, PT, R244.reuse, -0x41, -R5.reuse ;  /* 0xffffffbff4757810 */ /* 0x140fe40007ffe805 */
[--C-:B------:R-:W-:Y:S02]  /*2b6d0*/  IADD3 R20, PT, PT, R244, -0x39, -R5.reuse ;  /* 0xffffffc7f4147810 */ /* 0x100fe40007ffe805 */
[----:B------:R-:W-:Y:S01]  /*2b6e0*/  FSEL R106, R16, -INF , P1 ;  /* 0xff800000106a7808 */ /* 0x000fe20000800000 */
[----:B------:R-:W-:Y:S01]  /*2b6f0*/  VIADD R16, R11, 0x21 ;  /* 0x000000210b107836 */ /* 0x000fe20000000000 */
[----:B------:R-:W-:Y:S02]  /*2b700*/  IABS R117, R117 ;  /* 0x0000007500757213 */ /* 0x000fe40000000000 */
[----:B------:R-:W-:Y:S02]  /*2b710*/  IABS R20, R20 ;  /* 0x0000001400147213 */ /* 0x000fe40000000000 */
[----:B------:R-:W-:Y:S02]  /*2b720*/  I2FP.F32.S32 R117, R117 ;  /* 0x0000007500757245 */ /* 0x000fe40000201400 */
[----:B------:R-:W-:Y:S02]  /*2b730*/  I2FP.F32.S32 R20, R20 ;  /* 0x0000001400147245 */ /* 0x000fe40000201400 */
[----:B------:R-:W-:Y:S01]  /*2b740*/  ISETP.GE.AND P0, PT, R16, R248, PT ;  /* 0x000000f81000720c */ /* 0x000fe20003f06270 */
[C---:B------:R-:W-:Y:S01]  /*2b750*/  FFMA.FTZ R212, -R239.reuse, R117, R212 ;  /* 0x00000075efd47223 */ /* 0x040fe200000101d4 */
[--C-:B------:R-:W-:Y:S01]  /*2b760*/  IADD3 R117, PT, PT, R4, -0x28, -R5.reuse ;  /* 0xffffffd804757810 */ /* 0x100fe20007ffe805 */
[C---:B------:R-:W-:Y:S01]  /*2b770*/  FFMA.FTZ R204, -R239.reuse, R20, R204 ;  /* 0x00000014efcc7223 */ /* 0x040fe200000101cc */
[----:B------:R-:W-:Y:S02]  /*2b780*/  FSEL R192, R192, -INF , P0 ;  /* 0xff800000c0c07808 */ /* 0x000fe40000000000 */
[----:B------:R-:W-:Y:S02]  /*2b790*/  ISETP.GE.AND P0, PT, R12, R248, PT ;  /* 0x000000f80c00720c */ /* 0x000fe40003f06270 */
[--C-:B------:R-:W-:Y:S02]  /*2b7a0*/  IADD3 R20, PT, PT, R244, -0x49, -R5.reuse ;  /* 0xffffffb7f4147810 */ /* 0x100fe40007ffe805 */
[----:B------:R-:W-:Y:S02]  /*2b7b0*/  IABS R117, R117 ;  /* 0x0000007500757213 */ /* 0x000fe40000000000 */
[----:B------:R-:W-:Y:S02]  /*2b7c0*/  FSEL R104, R24, -INF , P0 ;  /* 0xff80000018687808 */ /* 0x000fe40000000000 */
[----:B------:R-:W-:Y:S02]  /*2b7d0*/  IABS R20, R20 ;  /* 0x0000001400147213 */ /* 0x000fe40000000000 */
[C-C-:B------:R-:W-:Y:S02]  /*2b7e0*/  IADD3 R24, PT, PT, R4.reuse, -0x20, -R5.reuse ;  /* 0xffffffe004187810 */ /* 0x140fe40007ffe805 */
[----:B------:R-:W-:Y:S02]  /*2b7f0*/  I2FP.F32.S32 R117, R117 ;  /* 0x0000007500757245 */ /* 0x000fe40000201400 */
[----:B------:R-:W-:Y:S02]  /*2b800*/  I2FP.F32.S32 R20, R20 ;  /* 0x0000001400147245 */ /* 0x000fe40000201400 */
[----:B------:R-:W-:Y:S01]  /*2b810*/  IABS R24, R24 ;  /* 0x0000001800187213 */ /* 0x000fe20000000000 */
[C---:B------:R-:W-:Y:S01]  /*2b820*/  FFMA.FTZ R26, -R239.reuse, R117, R26 ;  /* 0x00000075ef1a7223 */ /* 0x040fe2000001011a */
[----:B------:R-:W-:Y:S01]  /*2b830*/  IADD3 R117, PT, PT, R4, -0x31, -R5 ;  /* 0xffffffcf04757810 */ /* 0x000fe20007ffe805 */
[C---:B------:R-:W-:Y:S01]  /*2b840*/  FFMA.FTZ R3, -R239.reuse, R20, R3 ;  /* 0x00000014ef037223 */ /* 0x040fe20000010103 */
[----:B------:R-:W-:Y:S02]  /*2b850*/  I2FP.F32.S32 R24, R24 ;  /* 0x0000001800187245 */ /* 0x000fe40000201400 */
[--C-:B------:R-:W-:Y:S02]  /*2b860*/  IADD3 R20, PT, PT, R244, -0x51, -R5.reuse ;  /* 0xffffffaff4147810 */ /* 0x100fe40007ffe805 */
[----:B------:R-:W-:Y:S01]  /*2b870*/  IABS R117, R117 ;  /* 0x0000007500757213 */ /* 0x000fe20000000000 */
[C---:B------:R-:W-:Y:S01]  /*2b880*/  FFMA.FTZ R22, -R239.reuse, R24, R22 ;  /* 0x00000018ef167223 */ /* 0x040fe20000010116 */
[----:B------:R-:W-:Y:S02]  /*2b890*/  IABS R20, R20 ;  /* 0x0000001400147213 */ /* 0x000fe40000000000 */
[--C-:B------:R-:W-:Y:S02]  /*2b8a0*/  IADD3 R24, PT, PT, R4, -0x29, -R5.reuse ;  /* 0xffffffd704187810 */ /* 0x100fe40007ffe805 */
[----:B------:R-:W-:Y:S02]  /*2b8b0*/  I2FP.F32.S32 R117, R117 ;  /* 0x0000007500757245 */ /* 0x000fe40000201400 */
[----:B------:R-:W-:Y:S02]  /*2b8c0*/  I2FP.F32.S32 R20, R20 ;  /* 0x0000001400147245 */ /* 0x000fe40000201400 */
[----:B------:R-:W-:Y:S01]  /*2b8d0*/  IABS R24, R24 ;  /* 0x0000001800187213 */ /* 0x000fe20000000000 */
[C---:B------:R-:W-:Y:S01]  /*2b8e0*/  FFMA.FTZ R202, -R239.reuse, R117, R202 ;  /* 0x00000075efca7223 */ /* 0x040fe200000101ca */
[C---:B------:R-:W-:Y:S01]  /*2b8f0*/  IADD3 R117, PT, PT, R244.reuse, -0x60, -R5 ;  /* 0xffffffa0f4757810 */ /* 0x040fe20007ffe805 */
[C---:B------:R-:W-:Y:S01]  /*2b900*/  FFMA.FTZ R15, -R239.reuse, R20, R15 ;  /* 0x00000014ef0f7223 */ /* 0x040fe2000001010f */
[----:B------:R-:W-:Y:S02]  /*2b910*/  I2FP.F32.S32 R24, R24 ;  /* 0x0000001800187245 */ /* 0x000fe40000201400 */
[C-C-:B------:R-:W-:Y:S02]  /*2b920*/  IADD3 R20, PT, PT, R244.reuse, -0x59, -R5.reuse ;  /* 0xffffffa7f4147810 */ /* 0x140fe40007ffe805 */
[----:B------:R-:W-:Y:S01]  /*2b930*/  IABS R117, R117 ;  /* 0x0000007500757213 */ /* 0x000fe20000000000 */
[C---:B------:R-:W-:Y:S01]  /*2b940*/  FFMA.FTZ R198, -R239.reuse, R24, R198 ;  /* 0x00000018efc67223 */ /* 0x040fe200000101c6 */
[----:B------:R-:W-:Y:S02]  /*2b950*/  IABS R20, R20 ;  /* 0x0000001400147213 */ /* 0x000fe40000000000 */
[C-C-:B------:R-:W-:Y:S02]  /*2b960*/  IADD3 R24, PT, PT, R244.reuse, -0x58, -R5.reuse ;  /* 0xffffffa8f4187810 */ /* 0x140fe40007ffe805 */
        /* <DEDUP_REMOVED lines=16> */
[----:B------:R-:W-:Y:S01]  /*2ba70*/  IADD3 R117, PT, PT, R4, -0x50, -R5 ;  /* 0xffffffb004757810 */ /* 0x000fe20007ffe805 */
[C---:B------:R-:W-:Y:S01]  /*2ba80*/  FFMA.FTZ R25, -R239.reuse, R20, R25 ;  /* 0x00000014ef197223 */ /* 0x040fe20000010119 */
[----:B------:R-:W-:Y:S02]  /*2ba90*/  I2FP.F32.S32 R24, R24 ;  /* 0x0000001800187245 */ /* 0x000fe40000201400 */
[----:B------:R-:W-:Y:S02]  /*2baa0*/  IADD3 R20, PT, PT, R244, -0x71, -R5 ;  /* 0xffffff8ff4147810 */ /* 0x000fe40007ffe805 */
        /* <DEDUP_REMOVED lines=35> */
[C-C-:B------:R-:W-:Y:S02]  /*2bce0*/  IADD3 R117, PT, PT, R244.reuse, -0x90, -R5.reuse ;  /* 0xffffff70f4757810 */ /* 0x140fe40007ffe805 */
[----:B------:R-:W-:Y:S01]  /*2bcf0*/  IADD3 R20, PT, PT, R244, -0x91, -R5 ;  /* 0xffffff6ff4147810 */ /* 0x000fe20007ffe805 */
[C---:B------:R-:W-:Y:S01]  /*2bd00*/  FFMA.FTZ R41, -R239.reuse, R24, R41 ;  /* 0x00000018ef297223 */ /* 0x040fe20000010129 */
[----:B------:R-:W-:Y:S02]  /*2bd10*/  IABS R6, R6 ;  /* 0x0000000600067213 */ /* 0x000fe40000000000 */
[----:B------:R-:W-:Y:S02]  /*2bd20*/  IABS R117, R117 ;  /* 0x0000007500757213 */ /* 0x000fe40000000000 */
[----:B------:R-:W-:Y:S02]  /*2bd30*/  IABS R20, R20 ;  /* 0x0000001400147213 */ /* 0x000fe40000000000 */
[----:B------:R-:W-:Y:S02]  /*2bd40*/  IADD3 R24, PT, PT, R4, -0x69, -R5 ;  /* 0xffffff9704187810 */ /* 0x000fe40007ffe805 */
[----:B------:R-:W-:Y:S02]  /*2bd50*/  I2FP.F32.S32 R6, R6 ;  /* 0x0000000600067245 */ /* 0x000fe40000201400 */
[----:B------:R-:W-:Y:S02]  /*2bd60*/  I2FP.F32.S32 R117, R117 ;  /* 0x0000007500757245 */ /* 0x000fe40000201400 */
[----:B------:R-:W-:Y:S01]  /*2bd70*/  I2FP.F32.S32 R20, R20 ;  /* 0x0000001400147245 */ /* 0x000fe20000201400 */
[C---:B------:R-:W-:Y:S01]  /*2bd80*/  FFMA.FTZ R178, -R239.reuse, R6, R178 ;  /* 0x00000006efb27223 */ /* 0x040fe200000101b2 */
[----:B------:R-:W-:Y:S01]  /*2bd90*/  IABS R24, R24 ;  /* 0x0000001800187213 */ /* 0x000fe20000000000 */
[----:B------:R-:W-:Y:S01]  /*2bda0*/  FFMA.FTZ R76, -R239, R117, R76 ;  /* 0x00000075ef4c7223 */ /* 0x000fe2000001014c */
[C---:B------:R-:W-:Y:S01]  /*2bdb0*/  ISETP.GE.AND P1, PT, R11.reuse, R247, PT ;  /* 0x000000f70b00720c */ /* 0x040fe20003f26270 */
[----:B------:R-:W-:Y:S01]  /*2bdc0*/  VIADD R6, R11, 0x8 ;  /* 0x000000080b067836 */ /* 0x000fe20000000000 */
[----:B------:R-:W-:Y:S01]  /*2bdd0*/  I2FP.F32.S32 R24, R24 ;  /* 0x0000001800187245 */ /* 0x000fe20000201400 */
[C---:B------:R-:W-:Y:S01]  /*2bde0*/  FFMA.FTZ R49, -R239.reuse, R20, R49 ;  /* 0x00000014ef317223 */ /* 0x040fe20000010131 */
[--C-:B------:R-:W-:Y:S02]  /*2bdf0*/  IADD3 R117, PT, PT, R244, -0x98, -R5.reuse ;  /* 0xffffff68f4757810 */ /* 0x100fe40007ffe805 */
[----:B------:R-:W-:Y:S01]  /*2be00*/  IADD3 R20, PT, PT, R4, -0x78, -R5 ;  /* 0xffffff8804147810 */ /* 0x000fe20007ffe805 */
[----:B------:R-:W-:Y:S01]  /*2be10*/  FFMA.FTZ R27, -R239, R24, R27 ;  /* 0x00000018ef1b7223 */ /* 0x000fe2000001011b */
[----:B------:R-:W-:Y:S01]  /*2be20*/  FSEL R10, R176, -INF , P1 ;  /* 0xff800000b00a7808 */ /* 0x000fe20000800000 */
[----:B------:R-:W-:Y:S01]  /*2be30*/  VIADD R176, R11, 0x68 ;  /* 0x000000680bb07836 */ /* 0x000fe20000000000 */
[----:B------:R-:W-:Y:S02]  /*2be40*/  IABS R117, R117 ;  /* 0x0000007500757213 */ /* 0x000fe40000000000 */
[----:B------:R-:W-:Y:S02]  /*2be50*/  ISETP.GE.AND P1, PT, R6, R247, PT ;  /* 0x000000f70600720c */ /* 0x000fe40003f26270 */
[----:B------:R-:W-:Y:S02]  /*2be60*/  IABS R20, R20 ;  /* 0x0000001400147213 */ /* 0x000fe40000000000 */
[----:B------:R-:W-:Y:S02]  /*2be70*/  IADD3 R24, PT, PT, R244, -0x99, -R5 ;  /* 0xffffff67f4187810 */ /* 0x000fe40007ffe805 */
[----:B------:R-:W-:Y:S02]  /*2be80*/  I2FP.F32.S32 R117, R117 ;  /* 0x0000007500757245 */ /* 0x000fe40000201400 */
[----:B------:R-:W-:Y:S02]  /*2be90*/  FSEL R182, R182, -INF , P1 ;  /* 0xff800000b6b67808 */ /* 0x000fe40000800000 */
[----:B------:R-:W-:Y:S01]  /*2bea0*/  I2FP.F32.S32 R20, R20 ;  /* 0x0000001400147245 */ /* 0x000fe20000201400 */
[C---:B------:R-:W-:Y:S01]  /*2beb0*/  FFMA.FTZ R80, -R239.reuse, R117, R80 ;  /* 0x00000075ef507223 */ /* 0x040fe20000010150 */
[C---:B------:R-:W-:Y:S02]  /*2bec0*/  ISETP.GE.AND P0, PT, R112.reuse, R247, PT ;  /* 0x000000f77000720c */ /* 0x040fe40003f06270 */
[C---:B------:R-:W-:Y:S01]  /*2bed0*/  ISETP.GE.AND P2, PT, R112.reuse, R245, PT ;  /* 0x000000f57000720c */ /* 0x040fe20003f46270 */
[C---:B------:R-:W-:Y:S01]  /*2bee0*/  FFMA.FTZ R37, -R239.reuse, R20, R37 ;  /* 0x00000014ef257223 */ /* 0x040fe20000010125 */
[----:B------:R-:W-:Y:S02]  /*2bef0*/  ISETP.GE.AND P1, PT, R112, R246, PT ;  /* 0x000000f67000720c */ /* 0x000fe40003f26270 */
[----:B------:R-:W-:Y:S02]  /*2bf00*/  IABS R24, R24 ;  /* 0x0000001800187213 */ /* 0x000fe40000000000 */
[C-C-:B------:R-:W-:Y:S02]  /*2bf10*/  IADD3 R112, PT, PT, R4.reuse, -0x48, -R5.reuse ;  /* 0xffffffb804707810 */ /* 0x140fe40007ffe805 */
[----:B------:R-:W-:Y:S02]  /*2bf20*/  I2FP.F32.S32 R24, R24 ;  /* 0x0000001800187245 */ /* 0x000fe40000201400 */
[C---:B------:R-:W-:Y:S02]  /*2bf30*/  IADD3 R117, PT, PT, R4.reuse, -0x80, -R5 ;  /* 0xffffff8004757810 */ /* 0x040fe40007ffe805 */
[----:B------:R-:W-:Y:S01]  /*2bf40*/  IABS R112, R112 ;  /* 0x0000007000707213 */ /* 0x000fe20000000000 */
[C---:B------:R-:W-:Y:S01]  /*2bf50*/  FFMA.FTZ R53, -R239.reuse, R24, R53 ;  /* 0x00000018ef357223 */ /* 0x040fe20000010135 */
[--C-:B------:R-:W-:Y:S02]  /*2bf60*/  IADD3 R20, PT, PT, R4, -0x81, -R5.reuse ;  /* 0xffffff7f04147810 */ /* 0x100fe40007ffe805 */
[----:B------:R-:W-:Y:S02]  /*2bf70*/  IABS R117, R117 ;  /* 0x0000007500757213 */ /* 0x000fe40000000000 */
[----:B------:R-:W-:Y:S02]  /*2bf80*/  I2FP.F32.S32 R112, R112 ;  /* 0x0000007000707245 */ /* 0x000fe40000201400 */
[----:B------:R-:W-:Y:S02]  /*2bf90*/  IABS R20, R20 ;  /* 0x0000001400147213 */ /* 0x000fe40000000000 */
[C-C-:B------:R-:W-:Y:S01]  /*2bfa0*/  IADD3 R24, PT, PT, R244.reuse, -0xa1, -R5.reuse ;  /* 0xffffff5ff4187810 */ /* 0x140fe20007ffe805 */
[C---:B------:R-:W-:Y:S01]  /*2bfb0*/  FFMA.FTZ R42, -R239.reuse, R112, R42 ;  /* 0x00000070ef2a7223 */ /* 0x040fe2000001012a */
        /* <DEDUP_REMOVED lines=10> */
[--C-:B------:R-:W-:Y:S02]  /*2c060*/  IADD3 R20, PT, PT, R4, -0x89, -R5.reuse ;  /* 0xffffff7704147810 */ /* 0x100fe40007ffe805 */
[----:B------:R-:W-:Y:S02]  /*2c070*/  IABS R117, R117 ;  /* 0x0000007500757213 */ /* 0x000fe40000000000 */
[----:B------:R-:W-:Y:S02]  /*2c080*/  I2FP.F32.S32 R112, R112 ;  /* 0x0000007000707245 */ /* 0x000fe40000201400 */
[----:B------:R-:W-:Y:S02]  /*2c090*/  IABS R20, R20 ;  /* 0x0000001400147213 */ /* 0x000fe40000000000 */
[C---:B------:R-:W-:Y:S01]  /*2c0a0*/  IADD3 R24, PT, PT, R244.reuse, -0xa9, -R5 ;  /* 0xffffff57f4187810 */ /* 0x040fe20007ffe805 */
[C---:B------:R-:W-:Y:S01]  /*2c0b0*/  FFMA.FTZ R33, -R239.reuse, R112, R33 ;  /* 0x00000070ef217223 */ /* 0x040fe20000010121 */
        /* <DEDUP_REMOVED lines=10> */
[C-C-:B------:R-:W-:Y:S02]  /*2c160*/  IADD3 R20, PT, PT, R244.reuse, -0xb9, -R5.reuse ;  /* 0xffffff47f4147810 */ /* 0x140fe40007ffe805 */
        /* <DEDUP_REMOVED lines=19> */
[----:B------:R-:W-:Y:S01]  /*2c2a0*/  IADD3 R24, PT, PT, R4, -0xa0, -R5 ;  /* 0xffffff6004187810 */ /* 0x000fe20007ffe805 */
[C---:B------:R-:W-:Y:S01]  /*2c2b0*/  FFMA.FTZ R45, -R239.reuse, R112, R45 ;  /* 0x00000070ef2d7223 */ /* 0x040fe2000001012d */
[----:B------:R-:W-:Y:S02]  /*2c2c0*/  I2FP.F32.S32 R117, R117 ;  /* 0x0000007500757245 */ /* 0x000fe40000201400 */
[----:B------:R-:W-:Y:S02]  /*2c2d0*/  I2FP.F32.S32 R20, R20 ;  /* 0x0000001400147245 */ /* 0x000fe40000201400 */
[----:B------:R-:W-:Y:S01]  /*2c2e0*/  IABS R24, R24 ;  /* 0x0000001800187213 */ /* 0x000fe20000000000 */
[C---:B------:R-:W-:Y:S01]  /*2c2f0*/  FFMA.FTZ R82, -R239.reuse, R117, R82 ;  /* 0x00000075ef527223 */ /* 0x040fe20000010152 */
[----:B------:R-:W-:Y:S01]  /*2c300*/  IADD3 R123, PT, PT, R244, -0x31, -R5 ;  /* 0xffffffcff47b7810 */ /* 0x000fe20007ffe805 */
[----:B------:R-:W-:Y:S01]  /*2c310*/  FFMA.FTZ R175, -R239, R20, R175 ;  /* 0x00000014efaf7223 */ /* 0x000fe200000101af */
[C-C-:B------:R-:W-:Y:S01]  /*2c320*/  IADD3 R112, PT, PT, R4.reuse, -0x71, -R5.reuse ;  /* 0xffffff8f04707810 */ /* 0x140fe20007ffe805 */
[----:B------:R-:W-:Y:S01]  /*2c330*/  VIADD R20, R11, 0x30 ;  /* 0x000000300b147836 */ /* 0x000fe20000000000 */
[----:B------:R-:W-:Y:S02]  /*2c340*/  I2FP.F32.S32 R117, R24 ;  /* 0x0000001800757245 */ /* 0x000fe40000201400 */
[----:B------:R-:W-:Y:S02]  /*2c350*/  IABS R123, R123 ;  /* 0x0000007b007b7213 */ /* 0x000fe40000000000 */
[----:B------:R-:W-:Y:S01]  /*2c360*/  IABS R112, R112 ;  /* 0x0000007000707213 */ /* 0x000fe20000000000 */
[----:B------:R-:W-:Y:S01]  /*2c370*/  FFMA.FTZ R86, -R239, R117, R86 ;  /* 0x00000075ef567223 */ /* 0x000fe20000010156 */
[----:B------:R-:W-:Y:S01]  /*2c380*/  IADD3 R121, PT, PT, R4, -0x10, -R5 ;  /* 0xfffffff004797810 */ /* 0x000fe20007ffe805 */
[----:B------:R-:W-:Y:S01]  /*2c390*/  VIADD R117, R11, 0x31 ;  /* 0x000000310b757836 */ /* 0x000fe20000000000 */
[----:B------:R-:W-:Y:S02]  /*2c3a0*/  I2FP.F32.S32 R123, R123 ;  /* 0x0000007b007b7245 */ /* 0x000fe40000201400 */
[----:B------:R-:W-:Y:S02]  /*2c3b0*/  I2FP.F32.S32 R112, R112 ;  /* 0x0000007000707245 */ /* 0x000fe40000201400 */
[----:B------:R-:W-:Y:S01]  /*2c3c0*/  FSEL R122, R184, -INF , P0 ;  /* 0xff800000b87a7808 */ /* 0x000fe20000000000 */
[C---:B------:R-:W-:Y:S01]  /*2c3d0*/  FFMA.FTZ R200, -R239.reuse, R123, R200 ;  /* 0x0000007befc87223 */ /* 0x040fe200000101c8 */
[----:B------:R-:W-:Y:S01]  /*2c3e0*/  IABS R121, R121 ;  /* 0x0000007900797213 */ /* 0x000fe20000000000 */
[C---:B------:R-:W-:Y:S01]  /*2c3f0*/  FFMA.FTZ R31, -R239.reuse, R112, R31 ;  /* 0x00000070ef1f7223 */ /* 0x040fe2000001011f */
[-C--:B------:R-:W-:Y:S02]  /*2c400*/  ISETP.GE.AND P0, PT, R20, R248.reuse, PT ;  /* 0x000000f81400720c */ /* 0x080fe40003f06270 */
[--C-:B------:R-:W-:Y:S02]  /*2c410*/  IADD3 R119, PT, PT, R4, -0x11, -R5.reuse ;  /* 0xffffffef04777810 */ /* 0x100fe40007ffe805 */
[----:B------:R-:W-:Y:S02]  /*2c420*/  I2FP.F32.S32 R121, R121 ;  /* 0x0000007900797245 */ /* 0x000fe40000201400 */
[----:B------:R-:W-:Y:S02]  /*2c430*/  FSEL R215, R28, -INF , P0 ;  /* 0xff8000001cd77808 */ /* 0x000fe40000000000 */
[----:B------:R-:W-:Y:S01]  /*2c440*/  IABS R119, R119 ;  /* 0x0000007700777213 */ /* 0x000fe20000000000 */
[----:B------:R-:W-:Y:S01]  /*2c450*/  FFMA.FTZ R14, -R239, R121, R14 ;  /* 0x00000079ef0e7223 */ /* 0x000fe2000001010e */
[----:B------:R-:W-:Y:S02]  /*2c460*/  IADD3 R112, PT, PT, R4, -0x79, -R5 ;  /* 0xffffff8704707810 */ /* 0x000fe40007ffe805 */
[----:B------:R-:W-:Y:S02]  /*2c470*/  ISETP.GE.AND P0, PT, R117, R248, PT ;  /* 0x000000f87500720c */ /* 0x000fe40003f06270 */
[----:B------:R-:W-:Y:S02]  /*2c480*/  I2FP.F32.S32 R119, R119 ;  /* 0x0000007700777245 */ /* 0x000fe40000201400 */
[----:B------:R-:W-:Y:S02]  /*2c490*/  IABS R112, R112 ;  /* 0x0000007000707213 */ /* 0x000fe40000000000 */
[----:B------:R-:W-:Y:S01]  /*2c4a0*/  FSEL R199, R200, -INF , P0 ;  /* 0xff800000c8c77808 */ /* 0x000fe20000000000 */
[----:B------:R-:W-:Y:S01]  /*2c4b0*/  FFMA.FTZ R186, -R239, R119, R186 ;  /* 0x00000077efba7223 */ /* 0x000fe200000101ba */
[-C--:B------:R-:W-:Y:S02]  /*2c4c0*/  ISETP.GE.AND P0, PT, R97, R247.reuse, PT ;  /* 0x000000f76100720c */ /* 0x080fe40003f06270 */
[----:B------:R-:W-:Y:S02]  /*2c4d0*/  I2FP.F32.S32 R112, R112 ;  /* 0x0000007000707245 */ /* 0x000fe40000201400 */
[----:B------:R-:W-:Y:S02]  /*2c4e0*/  FSEL R184, R14, -INF , P0 ;  /* 0xff8000000eb87808 */ /* 0x000fe40000000000 */
[----:B------:R-:W-:Y:S01]  /*2c4f0*/  ISETP.GE.AND P0, PT, R91, R247, PT ;  /* 0x000000f75b00720c */ /* 0x000fe20003f06270 */
[----:B------:R-:W-:Y:S01]  /*2c500*/  FFMA.FTZ R39, -R239, R112, R39 ;  /* 0x00000070ef277223 */ /* 0x000fe20000010127 */
[--C-:B------:R-:W-:Y:S02]  /*2c510*/  IADD3 R123, PT, PT, R4, -0x18, -R5.reuse ;  /* 0xffffffe8047b7810 */ /* 0x100fe40007ffe805 */
[--C-:B------:R-:W-:Y:S02]  /*2c520*/  IADD3 R112, PT, PT, R244, -0xa8, -R5.reuse ;  /* 0xffffff58f4707810 */ /* 0x100fe40007ffe805 */
[----:B------:R-:W-:Y:S01]  /*2c530*/  FSEL R126, R186, -INF , P0 ;  /* 0xff800000ba7e7808 */ /* 0x000fe20000000000 */
[----:B------:R-:W-:Y:S01]  /*2c540*/  VIADD R186, R11, 0x60 ;  /* 0x000000600bba7836 */ /* 0x000fe20000000000 */
[----:B------:R-:W-:Y:S02]  /*2c550*/  IABS R123, R123 ;  /* 0x0000007b007b7213 */ /* 0x000fe40000000000 */
[----:B------:R-:W-:Y:S02]  /*2c560*/  ISETP.GE.AND P0, PT, R213, R248, PT ;  /* 0x000000f8d500720c */ /* 0x000fe40003f06270 */
[--C-:B------:R-:W-:Y:S02]  /*2c570*/  IADD3 R121, PT, PT, R4, -0x19, -R5.reuse ;  /* 0xffffffe704797810 */ /* 0x100fe40007ffe805 */
[----:B------:R-:W-:Y:S02]  /*2c580*/  IABS R112, R112 ;  /* 0x0000007000707213 */ /* 0x000fe40000000000 */
[----:B------:R-:W-:Y:S02]  /*2c590*/  I2FP.F32.S32 R123, R123 ;  /* 0x0000007b007b7245 */ /* 0x000fe40000201400 */
[----:B------:R-:W-:Y:S02]  /*2c5a0*/  FSEL R193, R32, -INF , P0 ;  /* 0xff80000020c17808 */ /* 0x000fe40000000000 */
[----:B------:R-:W-:Y:S01]  /*2c5b0*/  IABS R121, R121 ;  /* 0x0000007900797213 */ /* 0x000fe20000000000 */
[----:B------:R-:W-:Y:S01]  /*2c5c0*/  FFMA.FTZ R18, -R239, R123, R18 ;  /* 0x0000007bef127223 */ /* 0x000fe20000010112 */
[----:B------:R-:W-:Y:S02]  /*2c5d0*/  ISETP.GE.AND P0, PT, R189, R248, PT ;  /* 0x000000f8bd00720c */ /* 0x000fe40003f06270 */
[--C-:B------:R-:W-:Y:S02]  /*2c5e0*/  IADD3 R119, PT, PT, R244, -0x40, -R5.reuse ;  /* 0xffffffc0f4777810 */ /* 0x100fe40007ffe805 */
[----:B------:R-:W-:Y:S02]  /*2c5f0*/  I2FP.F32.S32 R112, R112 ;  /* 0x0000007000707245 */ /* 0x000fe40000201400 */
[----:B------:R-:W-:Y:S02]  /*2c600*/  I2FP.F32.S32 R121, R121 ;  /* 0x0000007900797245 */ /* 0x000fe40000201400 */
[----:B------:R-:W-:Y:S01]  /*2c610*/  FSEL R201, R204, -INF , P0 ;  /* 0xff800000ccc97808 */ /* 0x000fe20000000000 */
[----:B------:R-:W-:Y:S01]  /*2c620*/  VIADD R204, R11, 0x48 ;  /* 0x000000480bcc7836 */ /* 0x000fe20000000000 */
[----:B------:R-:W-:Y:S01]  /*2c630*/  IABS R119, R119 ;  /* 0x0000007700777213 */ /* 0x000fe20000000000 */
[C---:B------:R-:W-:Y:S01]  /*2c640*/  FFMA.FTZ R88, -R239.reuse, R112, R88 ;  /* 0x00000070ef587223 */ /* 0x040fe20000010158 */
[C-C-:B------:R-:W-:Y:S01]  /*2c650*/  IADD3 R118, PT, PT, R4.reuse, -0x51, -R5.reuse ;  /* 0xffffffaf04767810 */ /* 0x140fe20007ffe805 */
[----:B------:R-:W-:Y:S01]  /*2c660*/  FFMA.FTZ R190, -R239, R121, R190 ;  /* 0x00000079efbe7223 */ /* 0x000fe200000101be */
[----:B------:R-:W-:Y:S02]  /*2c670*/  ISETP.GE.AND P0, PT, R89, R247, PT ;  /* 0x000000f75900720c */ /* 0x000fe40003f06270 */
[--C-:B------:R-:W-:Y:S02]  /*2c680*/  IADD3 R112, PT, PT, R4, -0x91, -R5.reuse ;  /* 0xffffff6f04707810 */ /* 0x100fe40007ffe805 */
[----:B------:R-:W-:Y:S02]  /*2c690*/  I2FP.F32.S32 R119, R119 ;  /* 0x0000007700777245 */ /* 0x000fe40000201400 */
[----:B------:R-:W-:Y:S02]  /*2c6a0*/  IABS R118, R118 ;  /* 0x0000007600767213 */ /* 0x000fe40000000000 */
[----:B------:R-:W-:Y:S01]  /*2c6b0*/  FSEL R205, R18, -INF , P0 ;  /* 0xff80000012cd7808 */ /* 0x000fe20000000000 */
[----:B------:R-:W-:Y:S01]  /*2c6c0*/  FFMA.FTZ R36, -R239, R119, R36 ;  /* 0x00000077ef247223 */ /* 0x000fe20000010124 */
[----:B------:R-:W-:Y:S02]  /*2c6d0*/  ISETP.GE.AND P0, PT, R81, R247, PT ;  /* 0x000000f75100720c */ /* 0x000fe40003f06270 */
[----:B------:R-:W-:Y:S02]  /*2c6e0*/  IABS R112, R112 ;  /* 0x0000007000707213 */ /* 0x000fe40000000000 */
[----:B------:R-:W-:Y:S02]  /*2c6f0*/  I2FP.F32.S32 R118, R118 ;  /* 0x0000007600767245 */ /* 0x000fe40000201400 */
[----:B------:R-:W-:Y:S01]  /*2c700*/  FSEL R195, R190, -INF , P0 ;  /* 0xff800000bec37808 */ /* 0x000fe20000000000 */
[----:B------:R-:W-:Y:S01]  /*2c710*/  VIADD R190, R11, 0x58 ;  /* 0x000000580bbe7836 */ /* 0x000fe20000000000 */
[--C-:B------:R-:W-:Y:S01]  /*2c720*/  IADD3 R119, PT, PT, R244, -0x48, -R5.reuse ;  /* 0xffffffb8f4777810 */ /* 0x100fe20007ffe805 */
[----:B------:R-:W-:Y:S01]  /*2c730*/  FFMA.FTZ R2, -R239, R118, R2 ;  /* 0x00000076ef027223 */ /* 0x000fe20000010102 */
[----:B------:R-:W-:Y:S02]  /*2c740*/  ISETP.GE.AND P0, PT, R209, R248, PT ;  /* 0x000000f8d100720c */ /* 0x000fe40003f06270 */
        /* <DEDUP_REMOVED lines=8> */
[----:B------:R-:W-:Y:S02]  /*2c7d0*/  ISETP.GE.AND P0, PT, R207, R248, PT ;  /* 0x000000f8cf00720c */ /* 0x000fe40003f06270 */
[--C-:B------:R-:W-:Y:S02]  /*2c7e0*/  IADD3 R112, PT, PT, R244, -0xc0, -R5.reuse ;  /* 0xffffff40f4707810 */ /* 0x100fe40007ffe805 */
[----:B------:R-:W-:Y:S02]  /*2c7f0*/  I2FP.F32.S32 R119, R119 ;  /* 0x0000007700777245 */ /* 0x000fe40000201400 */
[----:B------:R-:W-:Y:S02]  /*2c800*/  IABS R118, R118 ;  /* 0x0000007600767213 */ /* 0x000fe40000000000 */
[----:B------:R-:W-:Y:S01]  /*2c810*/  I2FP.F32.S32 R121, R121 ;  /* 0x0000007900797245 */ /* 0x000fe20000201400 */
[----:B------:R-:W-:Y:S01]  /*2c820*/  FFMA.FTZ R40, -R239, R119, R40 ;  /* 0x00000077ef287223 */ /* 0x000fe20000010128 */
[----:B------:R-:W-:Y:S02]  /*2c830*/  FSEL R123, R212, -INF , P0 ;  /* 0xff800000d47b7808 */ /* 0x000fe40000000000 */
[----:B------:R-:W-:Y:S01]  /*2c840*/  ISETP.GE.AND P0, PT, R79, R247, PT ;  /* 0x000000f74f00720c */ /* 0x000fe20003f06270 */
[C---:B------:R-:W-:Y:S01]  /*2c850*/  FFMA.FTZ R194, -R239.reuse, R121, R194 ;  /* 0x00000079efc27223 */ /* 0x040fe200000101c2 */
[----:B------:R-:W-:Y:S02]  /*2c860*/  IABS R112, R112 ;  /* 0x0000007000707213 */ /* 0x000fe40000000000 */
[----:B------:R-:W-:Y:S02]  /*2c870*/  I2FP.F32.S32 R118, R118 ;  /* 0x0000007600767245 */ /* 0x000fe40000201400 */
[----:B------:R-:W-:Y:S02]  /*2c880*/  IADD3 R119, PT, PT, R4, -0x30, -R5 ;  /* 0xffffffd004777810 */ /* 0x000fe40007ffe805 */
[----:B------:R-:W-:Y:S01]  /*2c890*/  FSEL R203, R22, -INF , P0 ;  /* 0xff80000016cb7808 */ /* 0x000fe20000000000 */
[C---:B------:R-:W-:Y:S01]  /*2c8a0*/  FFMA.FTZ R62, -R239.reuse, R118, R62 ;  /* 0x00000076ef3e7223 */ /* 0x040fe2000001013e */
[----:B------:R-:W-:Y:S02]  /*2c8b0*/  I2FP.F32.S32 R112, R112 ;  /* 0x0000007000707245 */ /* 0x000fe40000201400 */
[----:B------:R-:W-:Y:S02]  /*2c8c0*/  ISETP.GE.AND P0, PT, R16, R247, PT ;  /* 0x000000f71000720c */ /* 0x000fe40003f06270 */
[----:B------:R-:W-:Y:S01]  /*2c8d0*/  IABS R119, R119 ;  /* 0x0000007700777213 */ /* 0x000fe20000000000 */
[C---:B------:R-:W-:Y:S01]  /*2c8e0*/  FFMA.FTZ R173, -R239.reuse, R112, R173 ;  /* 0x00000070efad7223 */ /* 0x040fe200000101ad */
[--C-:B------:R-:W-:Y:S02]  /*2c8f0*/  IADD3 R118, PT, PT, R244, -0xb1, -R5.reuse ;  /* 0xffffff4ff4767810 */ /* 0x100fe40007ffe805 */
[----:B------:R-:W-:Y:S02]  /*2c900*/  FSEL R194, R194, -INF , P0 ;  /* 0xff800000c2c27808 */ /* 0x000fe40000000000 */
[----:B------:R-:W-:Y:S02]  /*2c910*/  ISETP.GE.AND P0, PT, R204, R248, PT ;  /* 0x000000f8cc00720c */ /* 0x000fe40003f06270 */
[--C-:B------:R-:W-:Y:S02]  /*2c920*/  IADD3 R112, PT, PT, R244, -0xc8, -R5.reuse ;  /* 0xffffff38f4707810 */ /* 0x100fe40007ffe805 */
[----:B------:R-:W-:Y:S02]  /*2c930*/  I2FP.F32.S32 R119, R119 ;  /* 0x0000007700777245 */ /* 0x000fe40000201400 */
[----:B------:R-:W-:Y:S02]  /*2c940*/  IABS R118, R118 ;  /* 0x0000007600767213 */ /* 0x000fe40000000000 */
[----:B------:R-:W-:Y:S01]  /*2c950*/  FSEL R187, R40, -INF , P0 ;  /* 0xff80000028bb7808 */ /* 0x000fe20000000000 */
[C---:B------:R-:W-:Y:S01]  /*2c960*/  FFMA.FTZ R30, -R239.reuse, R119, R30 ;  /* 0x00000077ef1e7223 */ /* 0x040fe2000001011e */
[----:B------:R-:W-:Y:S02]  /*2c970*/  IABS R112, R112 ;  /* 0x0000007000707213 */ /* 0x000fe40000000000 */
[----:B------:R-:W-:Y:S02]  /*2c980*/  ISETP.GE.AND P0, PT, R124, R248, PT ;  /* 0x000000f87c00720c */ /* 0x000fe40003f06270 */
[--C-:B------:R-:W-:Y:S02]  /*2c990*/  IADD3 R121, PT, PT, R244, -0x50, -R5.reuse ;  /* 0xffffffb0f4797810 */ /* 0x100fe40007ffe805 */
[----:B------:R-:W-:Y:S02]  /*2c9a0*/  I2FP.F32.S32 R118, R118 ;  /* 0x0000007600767245 */ /* 0x000fe40000201400 */
[----:B------:R-:W-:Y:S02]  /*2c9b0*/  IADD3 R119, PT, PT, R4, -0x39, -R5 ;  /* 0xffffffc704777810 */ /* 0x000fe40007ffe805 */
[----:B------:R-:W-:Y:S01]  /*2c9c0*/  I2FP.F32.S32 R112, R112 ;  /* 0x0000007000707245 */ /* 0x000fe20000201400 */
[----:B------:R-:W-:Y:S01]  /*2c9d0*/  FFMA.FTZ R65, -R239, R118, R65 ;  /* 0x00000076ef417223 */ /* 0x000fe20000010141 */
[----:B------:R-:W-:Y:S02]  /*2c9e0*/  FSEL R40, R3, -INF , P0 ;  /* 0xff80000003287808 */ /* 0x000fe40000000000 */
[----:B------:R-:W-:Y:S01]  /*2c9f0*/  IABS R121, R121 ;  /* 0x0000007900797213 */ /* 0x000fe20000000000 */
[----:B------:R-:W-:Y:S01]  /*2ca00*/  FFMA.FTZ R129, -R239, R112, R185 ;  /* 0x00000070ef817223 */ /* 0x000fe200000101b9 */
[----:B------:R-:W-:Y:S01]  /*2ca10*/  ISETP.GE.AND P0, PT, R12, R247, PT ;  /* 0x000000f70c00720c */ /* 0x000fe20003f06270 */
[----:B------:R-:W-:Y:S01]  /*2ca20*/  IMAD.MOV.U32 R185, RZ, RZ, R122 ;  /* 0x000000ffffb97224 */ /* 0x000fe200078e007a */
[----:B------:R-:W-:Y:S01]  /*2ca30*/  IABS R119, R119 ;  /* 0x0000007700777213 */ /* 0x000fe20000000000 */
[----:B------:R-:W-:Y:S01]  /*2ca40*/  VIADD R122, R11, 0x78 ;  /* 0x000000780b7a7836 */ /* 0x000fe20000000000 */
[----:B------:R-:W-:Y:S01]  /*2ca50*/  IADD3 R118, PT, PT, R4, -0x99, -R5 ;  /* 0xffffff6704767810 */ /* 0x000fe20007ffe805 */
[----:B------:R-:W-:Y:S01]  /*2ca60*/  IMAD.MOV.U32 R32, RZ, RZ, R185 ;  /* 0x000000ffff207224 */ /* 0x000fe200078e00b9 */
[----:B------:R-:W-:Y:S02]  /*2ca70*/  I2FP.F32.S32 R121, R121 ;  /* 0x0000007900797245 */ /* 0x000fe40000201400 */
[----:B------:R-:W-:Y:S02]  /*2ca80*/  FSEL R200, R26, -INF , P0 ;  /* 0xff8000001ac87808 */ /* 0x000fe40000000000 */
[--C-:B------:R-:W-:Y:S01]  /*2ca90*/  IADD3 R112, PT, PT, R244, -0xd0, -R5.reuse ;  /* 0xffffff30f4707810 */ /* 0x100fe20007ffe805 */
[----:B------:R-:W-:Y:S01]  /*2caa0*/  FFMA.FTZ R44, -R239, R121, R44 ;  /* 0x00000079ef2c7223 */ /* 0x000fe2000001012c */
[----:B------:R-:W-:Y:S02]  /*2cab0*/  ISETP.GE.AND P0, PT, R7, R247, PT ;  /* 0x000000f70700720c */ /* 0x000fe40003f06270 */
[----:B------:R-:W-:Y:S02]  /*2cac0*/  I2FP.F32.S32 R119, R119 ;  /* 0x0000007700777245 */ /* 0x000fe40000201400 */
[----:B------:R-:W-:Y:S02]  /*2cad0*/  IABS R118, R118 ;  /* 0x0000007600767213 */ /* 0x000fe40000000000 */
[----:B------:R-:W-:Y:S01]  /*2cae0*/  IABS R14, R112 ;  /* 0x00000070000e7213 */ /* 0x000fe20000000000 */
[----:B------:R-:W-:Y:S01]  /*2caf0*/  VIADD R112, R11, 0x51 ;  /* 0x000000510b707836 */ /* 0x000fe20000000000 */
[----:B------:R-:W-:Y:S01]  /*2cb00*/  FSEL R128, R198, -INF , P0 ;  /* 0xff800000c6807808 */ /* 0x000fe20000000000 */
[C---:B------:R-:W-:Y:S01]  /*2cb10*/  FFMA.FTZ R206, -R239.reuse, R119, R206 ;  /* 0x00000077efce7223 */ /* 0x040fe200000101ce */
[----:B------:R-:W-:Y:S02]  /*2cb20*/  I2FP.F32.S32 R118, R118 ;  /* 0x0000007600767245 */ /* 0x000fe40000201400 */
[----:B------:R-:W-:Y:S02]  /*2cb30*/  ISETP.GE.AND P0, PT, R130, R248, PT ;  /* 0x000000f88200720c */ /* 0x000fe40003f06270 */
[----:B------:R-:W-:Y:S01]  /*2cb40*/  IADD3 R119, PT, PT, R4, -0x41, -R5 ;  /* 0xffffffbf04777810 */ /* 0x000fe20007ffe805 */
[----:B------:R-:W-:Y:S01]  /*2cb50*/  FFMA.FTZ R55, -R239, R118, R55 ;  /* 0x00000076ef377223 */ /* 0x000fe20000010137 */
[----:B------:R-:W-:Y:S02]  /*2cb60*/  FSEL R210, R44, -INF , P0 ;  /* 0xff8000002cd27808 */ /* 0x000fe40000000000 */
[----:B------:R-:W-:Y:S02]  /*2cb70*/  ISETP.GE.AND P0, PT, R112, R248, PT ;  /* 0x000000f87000720c */ /* 0x000fe40003f06270 */
[----:B------:R-:W-:Y:S02]  /*2cb80*/  IABS R119, R119 ;  /* 0x0000007700777213 */ /* 0x000fe40000000000 */
[----:B------:R-:W-:Y:S02]  /*2cb90*/  IADD3 R118, PT, PT, R4, -0xa1, -R5 ;  /* 0xffffff5f04767810 */ /* 0x000fe40007ffe805 */
[----:B------:R-:W-:Y:S02]  /*2cba0*/  FSEL R197, R15, -INF , P0 ;  /* 0xff8000000fc57808 */ /* 0x000fe40000000000 */
[----:B------:R-:W-:Y:S02]  /*2cbb0*/  I2FP.F32.S32 R119, R119 ;  /* 0x0000007700777245 */ /* 0x000fe40000201400 */
[----:B------:R-:W-:Y:S02]  /*2cbc0*/  IABS R118, R118 ;  /* 0x0000007600767213 */ /* 0x000fe40000000000 */
[----:B------:R-:W-:Y:S01]  /*2cbd0*/  ISETP.GE.AND P0, PT, R20, R247, PT ;  /* 0x000000f71400720c */ /* 0x000fe20003f06270 */
[----:B------:R-:W-:Y:S01]  /*2cbe0*/  FFMA.FTZ R214, -R239, R119, R214 ;  /* 0x00000077efd67223 */ /* 0x000fe200000101d6 */
[----:B------:R-:W-:Y:S02]  /*2cbf0*/  I2FP.F32.S32 R118, R118 ;  /* 0x0000007600767245 */ /* 0x000fe40000201400 */
[----:B------:R-:W-:Y:S02]  /*2cc00*/  FSEL R229, R30, -INF , P0 ;  /* 0xff8000001ee57808 */ /* 0x000fe40000000000 */
[----:B------:R-:W-:Y:S01]  /*2cc10*/  ISETP.GE.AND P0, PT, R117, R247, PT ;  /* 0x000000f77500720c */ /* 0x000fe20003f06270 */
[----:B------:R-:W-:Y:S01]  /*2cc20*/  FFMA.FTZ R59, -R239, R118, R59 ;  /* 0x00000076ef3b7223 */ /* 0x000fe2000001013b */
[--C-:B------:R-:W-:Y:S01]  /*2cc30*/  IADD3 R121, PT, PT, R4, -0x38, -R5.reuse ;  /* 0xffffffc804797810 */ /* 0x100fe20007ffe805 */
[----:B------:R-:W-:Y:S01]  /*2cc40*/  VIADD R118, R11, 0x59 ;  /* 0x000000590b767836 */ /* 0x000fe20000000000 */
[--C-:B------:R-:W-:Y:S02]  /*2cc50*/  IADD3 R119, PT, PT, R244, -0x70, -R5.reuse ;  /* 0xffffff90f4777810 */ /* 0x100fe40007ffe805 */
[----:B------:R-:W-:Y:S02]  /*2cc60*/  FSEL R191, R202, -INF , P0 ;  /* 0xff800000cabf7808 */ /* 0x000fe40000000000 */
[----:B------:R-:W-:Y:S02]  /*2cc70*/  IABS R121, R121 ;  /* 0x0000007900797213 */ /* 0x000fe40000000000 */
[----:B------:R-:W-:Y:S02]  /*2cc80*/  IABS R119, R119 ;  /* 0x0000007700777213 */ /* 0x000fe40000000000 */
[----:B------:R-:W-:Y:S02]  /*2cc90*/  IADD3 R3, PT, PT, R4, -0xb8, -R5 ;  /* 0xffffff4804037810 */ /* 0x000fe40007ffe805 */
[-C--:B------:R-:W-:Y:S02]  /*2cca0*/  ISETP.GE.AND P0, PT, R190, R248.reuse, PT ;  /* 0x000000f8be00720c */ /* 0x080fe40003f06270 */
[----:B------:R-:W-:Y:S02]  /*2ccb0*/  I2FP.F32.S32 R121, R121 ;  /* 0x0000007900797245 */ /* 0x000fe40000201400 */
[----:B------:R-:W-:Y:S02]  /*2ccc0*/  I2FP.F32.S32 R119, R119 ;  /* 0x0000007700777245 */ /* 0x000fe40000201400 */
[----:B------:R-:W-:Y:S01]  /*2ccd0*/  IABS R3, R3 ;  /* 0x0000000300037213 */ /* 0x000fe20000000000 */
[C---:B------:R-:W-:Y:S01]  /*2cce0*/  FFMA.FTZ R34, -R239.reuse, R121, R34 ;  /* 0x00000079ef227223 */ /* 0x040fe20000010122 */
[----:B------:R-:W-:Y:S01]  /*2ccf0*/  FSEL R211, R48, -INF , P0 ;  /* 0xff80000030d37808 */ /* 0x000fe20000000000 */
[----:B------:R-:W-:Y:S01]  /*2cd00*/  IMAD.MOV.U32 R48, RZ, RZ, R123 ;  /* 0x000000ffff307224 */ /* 0x000fe200078e007b */
[--C-:B------:R-:W-:Y:S01]  /*2cd10*/  IADD3 R24, PT, PT, R244, -0xc9, -R5.reuse ;  /* 0xffffff37f4187810 */ /* 0x100fe20007ffe805 */
[----:B------:R-:W-:Y:S01]  /*2cd20*/  FFMA.FTZ R60, -R239, R119, R60 ;  /* 0x00000077ef3c7223 */ /* 0x000fe2000001013c */
[----:B------:R-:W-:Y:S02]  /*2cd30*/  ISETP.GE.AND P0, PT, R118, R248, PT ;  /* 0x000000f87600720c */ /* 0x000fe40003f06270 */
[----:B------:R-:W-:Y:S02]  /*2cd40*/  I2FP.F32.S32 R3, R3 ;  /* 0x0000000300037245 */ /* 0x000fe40000201400 */
[----:B------:R-:W-:Y:S02]  /*2cd50*/  IABS R24, R24 ;  /* 0x0000001800187213 */ /* 0x000fe40000000000 */
[----:B------:R-:W-:Y:S01]  /*2cd60*/  FSEL R44, R17, -INF , P0 ;  /* 0xff800000112c7808 */ /* 0x000fe20000000000 */
[----:B------:R-:W-:Y:S01]  /*2cd70*/  FFMA.FTZ R96, -R239, R3, R96 ;  /* 0x00000003ef607223 */ /* 0x000fe20000010160 */
[----:B------:R-:W-:Y:S02]  /*2cd80*/  IADD3 R119, PT, PT, R4, -0x60, -R5 ;  /* 0xffffffa004777810 */ /* 0x000fe40007ffe805 */
[----:B------:R-:W-:Y:S02]  /*2cd90*/  ISETP.GE.AND P0, PT, R213, R247, PT ;  /* 0x000000f7d500720c */ /* 0x000fe40003f06270 */
[----:B------:R-:W-:Y:S02]  /*2cda0*/  I2FP.F32.S32 R24, R24 ;  /* 0x0000001800187245 */ /* 0x000fe40000201400 */
[----:B------:R-:W-:Y:S02]  /*2cdb0*/  IABS R119, R119 ;  /* 0x0000007700777213 */ /* 0x000fe40000000000 */
[----:B------:R-:W-:Y:S01]  /*2cdc0*/  FSEL R3, R34, -INF , P0 ;  /* 0xff80000022037808 */ /* 0x000fe20000000000 */
[----:B------:R-:W-:Y:S01]  /*2cdd0*/  FFMA.FTZ R127, -R239, R24, R183 ;  /* 0x00000018ef7f7223 */ /* 0x000fe200000101b7 */
[C---:B------:R-:W-:Y:S01]  /*2cde0*/  IADD3 R28, PT, PT, R4.reuse, -0xa8, -R5 ;  /* 0xffffff58041c7810 */ /* 0x040fe20007ffe805 */
[----:B------:R-:W-:Y:S01]  /*2cdf0*/  IMAD.MOV.U32 R34, RZ, RZ, R187 ;  /* 0x000000ffff227224 */ /* 0x000fe200078e00bb */
[----:B------:R-:W-:Y:S01]  /*2ce00*/  ISETP.GE.AND P0, PT, R189, R247, PT ;  /* 0x000000f7bd00720c */ /* 0x000fe20003f06270 */
[C---:B------:R-:W-:Y:S01]  /*2ce10*/  VIADD R189, R11.reuse, 0x69 ;  /* 0x000000690bbd7836 */ /* 0x040fe20000000000 */
[--C-:B------:R-:W-:Y:S01]  /*2ce20*/  IADD3 R121, PT, PT, R4, -0x40, -R5.reuse ;  /* 0xffffffc004797810 */ /* 0x100fe20007ffe805 */
[----:B------:R-:W-:Y:S01]  /*2ce30*/  VIADD R187, R11, 0x70 ;  /* 0x000000700bbb7836 */ /* 0x000fe20000000000 */
[----:B------:R-:W-:Y:S02]  /*2ce40*/  I2FP.F32.S32 R119, R119 ;  /* 0x0000007700777245 */ /* 0x000fe40000201400 */
[----:B------:R-:W-:Y:S02]  /*2ce50*/  IABS R28, R28 ;  /* 0x0000001c001c7213 */ /* 0x000fe40000000000 */
[----:B------:R-:W-:Y:S01]  /*2ce60*/  FSEL R183, R206, -INF , P0 ;  /* 0xff800000ceb77808 */ /* 0x000fe20000000000 */
[C---:B------:R-:W-:Y:S01]  /*2ce70*/  FFMA.FTZ R54, -R239.reuse, R119, R54 ;  /* 0x00000077ef367223 */ /* 0x040fe20000010136 */
[----:B------:R-:W-:Y:S02]  /*2ce80*/  IABS R121, R121 ;  /* 0x0000007900797213 */ /* 0x000fe40000000000 */
[----:B------:R-:W-:Y:S02]  /*2ce90*/  ISETP.GE.AND P0, PT, R186, R248, PT ;  /* 0x000000f8ba00720c */ /* 0x000fe40003f06270 */
[----:B------:R-:W-:Y:S02]  /*2cea0*/  I2FP.F32.S32 R28, R28 ;  /* 0x0000001c001c7245 */ /* 0x000fe40000201400 */
[----:B------:R-:W-:Y:S02]  /*2ceb0*/  I2FP.F32.S32 R121, R121 ;  /* 0x0000007900797245 */ /* 0x000fe40000201400 */
[----:B------:R-:W-:Y:S01]  /*2cec0*/  IADD3 R119, PT, PT, R4, -0x68, -R5 ;  /* 0xffffff9804777810 */ /* 0x000fe20007ffe805 */
[C---:B------:R-:W-:Y:S01]  /*2ced0*/  FFMA.FTZ R90, -R239.reuse, R28, R90 ;  /* 0x0000001cef5a7223 */ /* 0x040fe2000001015a */
[----:B------:R-:W-:Y:S01]  /*2cee0*/  FSEL R30, R52, -INF , P0 ;  /* 0xff800000341e7808 */ /* 0x000fe20000000000 */
[----:B------:R-:W-:Y:S01]  /*2cef0*/  IMAD.MOV.U32 R52, RZ, RZ, R229 ;  /* 0x000000ffff347224 */ /* 0x000fe200078e00e5 */
[-C--:B------:R-:W-:Y:S01]  /*2cf00*/  ISETP.GE.AND P0, PT, R120, R248.reuse, PT ;  /* 0x000000f87800720c */ /* 0x080fe20003f06270 */
[----:B------:R-:W-:Y:S01]  /*2cf10*/  FFMA.FTZ R38, -R239, R121, R38 ;  /* 0x00000079ef267223 */ /* 0x000fe20000010126 */
[----:B------:R-:W-:Y:S02]  /*2cf20*/  IABS R119, R119 ;  /* 0x0000007700777213 */ /* 0x000fe40000000000 */
[----:B------:R-:W-:Y:S02]  /*2cf30*/  FSEL R28, R21, -INF , P0 ;  /* 0xff800000151c7808 */ /* 0x000fe40000000000 */
[----:B------:R-:W-:Y:S02]  /*2cf40*/  ISETP.GE.AND P0, PT, R209, R247, PT ;  /* 0x000000f7d100720c */ /* 0x000fe40003f06270 */
[----:B------:R-:W-:Y:S02]  /*2cf50*/  I2FP.F32.S32 R119, R119 ;  /* 0x0000007700777245 */ /* 0x000fe40000201400 */
[----:B------:R-:W-:Y:S01]  /*2cf60*/  FSEL R221, R38, -INF , P0 ;  /* 0xff80000026dd7808 */ /* 0x000fe20000000000 */
[----:B------:R-:W-:Y:S01]  /*2cf70*/  IMAD.MOV.U32 R38, RZ, RZ, R126 ;  /* 0x000000ffff267224 */ /* 0x000fe200078e007e */
[----:B------:R-:W-:Y:S01]  /*2cf80*/  ISETP.GE.AND P0, PT, R207, R247, PT ;  /* 0x000000f7cf00720c */ /* 0x000fe20003f06270 */
[----:B------:R-:W-:Y:S01]  /*2cf90*/  FFMA.FTZ R58, -R239, R119, R58 ;  /* 0x00000077ef3a7223 */ /* 0x000fe2000001013a */
[----:B------:R-:W-:Y:S01]  /*2cfa0*/  IADD3 R119, PT, PT, R244, -0xa0, -R5 ;  /* 0xffffff60f4777810 */ /* 0x000fe20007ffe805 */
[----:B------:R-:W-:Y:S01]  /*2cfb0*/  VIADD R126, R11, 0x71 ;  /* 0x000000710b7e7836 */ /* 0x000fe20000000000 */
[----:B------:R-:W-:Y:S02]  /*2cfc0*/  FSEL R214, R214, -INF , P0 ;  /* 0xff800000d6d67808 */ /* 0x000fe40000000000 */
[-C--:B------:R-:W-:Y:S02]  /*2cfd0*/  ISETP.GE.AND P0, PT, R176, R248.reuse, PT ;  /* 0x000000f8b000720c */ /* 0x080fe40003f06270 */
[----:B------:R-:W-:Y:S02]  /*2cfe0*/  IABS R119, R119 ;  /* 0x0000007700777213 */ /* 0x000fe40000000000 */
[----:B------:R-:W-:Y:S01]  /*2cff0*/  FSEL R219, R56, -INF , P0 ;  /* 0xff80000038db7808 */ /* 0x000fe20000000000 */
[----:B------:R-:W-:Y:S01]  /*2d000*/  IMAD.MOV.U32 R56, RZ, RZ, R197 ;  /* 0x000000ffff387224 */ /* 0x000fe200078e00c5 */
[----:B------:R-:W-:Y:S02]  /*2d010*/  ISETP.GE.AND P0, PT, R189, R248, PT ;  /* 0x000000f8bd00720c */ /* 0x000fe40003f06270 */
[----:B------:R-:W-:Y:S02]  /*2d020*/  I2FP.F32.S32 R119, R119 ;  /* 0x0000007700777245 */ /* 0x000fe40000201400 */
[----:B------:R-:W-:Y:S01]  /*2d030*/  FSEL R202, R25, -INF , P0 ;  /* 0xff80000019ca7808 */ /* 0x000fe20000000000 */
[----:B------:R-:W-:Y:S01]  /*2d040*/  IMAD.MOV.U32 R25, RZ, RZ, R195 ;  /* 0x000000ffff197224 */ /* 0x000fe200078e00c3 */
[----:B------:R-:W-:Y:S01]  /*2d050*/  ISETP.GE.AND P0, PT, R204, R247, PT ;  /* 0x000000f7cc00720c */ /* 0x000fe20003f06270 */
[----:B------:R-:W-:Y:S01]  /*2d060*/  FFMA.FTZ R84, -R239, R119, R84 ;  /* 0x00000077ef547223 */ /* 0x000fe20000010154 */
[--C-:B------:R-:W-:Y:S02]  /*2d070*/  IADD3 R119, PT, PT, R4, -0x88, -R5.reuse ;  /* 0xffffff7804777810 */ /* 0x100fe40007ffe805 */
[----:B------:R-:W-:Y:S01]  /*2d080*/  FSEL R212, R42, -INF , P0 ;  /* 0xff8000002ad47808 */ /* 0x000fe20000000000 */
[----:B------:R-:W-:Y:S01]  /*2d090*/  IMAD.MOV.U32 R42, RZ, RZ, R28 ;  /* 0x000000ffff2a7224 */ /* 0x000fe200078e001c */
[----:B------:R-:W-:Y:S02]  /*2d0a0*/  IADD3 R24, PT, PT, R4, -0xa9, -R5 ;  /* 0xffffff5704187810 */ /* 0x000fe40007ffe805 */
[----:B------:R-:W-:Y:S02]  /*2d0b0*/  ISETP.GE.AND P0, PT, R124, R247, PT ;  /* 0x000000f77c00720c */ /* 0x000fe40003f06270 */
[----:B------:R-:W-:Y:S02]  /*2d0c0*/  IABS R119, R119 ;  /* 0x0000007700777213 */ /* 0x000fe40000000000 */
[----:B------:R-:W-:Y:S02]  /*2d0d0*/  IABS R24, R24 ;  /* 0x0000001800187213 */ /* 0x000fe40000000000 */
[----:B------:R-:W-:Y:S02]  /*2d0e0*/  FSEL R213, R13, -INF , P0 ;  /* 0xff8000000dd57808 */ /* 0x000fe40000000000 */
[----:B------:R-:W-:Y:S02]  /*2d0f0*/  I2FP.F32.S32 R119, R119 ;  /* 0x0000007700777245 */ /* 0x000fe40000201400 */
[----:B------:R-:W-:Y:S02]  /*2d100*/  ISETP.GE.AND P0, PT, R187, R248, PT ;  /* 0x000000f8bb00720c */ /* 0x000fe40003f06270 */
[----:B------:R-:W-:Y:S01]  /*2d110*/  I2FP.F32.S32 R14, R14 ;  /* 0x0000000e000e7245 */ /* 0x000fe20000201400 */
[----:B------:R-:W-:Y:S01]  /*2d120*/  FFMA.FTZ R74, -R239, R119, R74 ;  /* 0x00000077ef4a7223 */ /* 0x000fe2000001014a */
[----:B------:R-:W-:Y:S02]  /*2d130*/  I2FP.F32.S32 R24, R24 ;  /* 0x0000001800187245 */ /* 0x000fe40000201400 */
[----:B------:R-:W-:Y:S01]  /*2d140*/  FSEL R209, R60, -INF , P0 ;  /* 0xff8000003cd17808 */ /* 0x000fe20000000000 */
[----:B------:R-:W-:Y:S01]  /*2d150*/  VIADD R60, R11, 0x90 ;  /* 0x000000900b3c7836 */ /* 0x000fe20000000000 */
[----:B------:R-:W-:Y:S01]  /*2d160*/  ISETP.GE.AND P0, PT, R126, R248, PT ;  /* 0x000000f87e00720c */ /* 0x000fe20003f06270 */
[C---:B------:R-:W-:Y:S01]  /*2d170*/  FFMA.FTZ R63, -R239.reuse, R24, R63 ;  /* 0x00000018ef3f7223 */ /* 0x040fe2000001013f */
[C---:B------:R-:W-:Y:S01]  /*2d180*/  IADD3 R119, PT, PT, R4.reuse, -0xb0, -R5 ;  /* 0xffffff5004777810 */ /* 0x040fe20007ffe805 */
[----:B------:R-:W-:Y:S01]  /*2d190*/  FFMA.FTZ R177, -R239, R14, R177 ;  /* 0x0000000eefb17223 */ /* 0x000fe200000101b1 */
[--C-:B------:R-:W-:Y:S02]  /*2d1a0*/  IADD3 R14, PT, PT, R4, -0xb1, -R5.reuse ;  /* 0xffffff4f040e7810 */ /* 0x100fe40007ffe805 */
[--C-:B------:R-:W-:Y:S02]  /*2d1b0*/  IADD3 R24, PT, PT, R244, -0xd8, -R5.reuse ;  /* 0xffffff28f4187810 */ /* 0x100fe40007ffe805 */
[----:B------:R-:W-:Y:S01]  /*2d1c0*/  FSEL R207, R29, -INF , P0 ;  /* 0xff8000001dcf7808 */ /* 0x000fe20000000000 */
[----:B------:R-:W-:Y:S01]  /*2d1d0*/  IMAD.MOV.U32 R29, RZ, RZ, R184 ;  /* 0x000000ffff1d7224 */ /* 0x000fe200078e00b8 */
[----:B------:R-:W-:Y:S02]  /*2d1e0*/  IABS R119, R119 ;  /* 0x0000007700777213 */ /* 0x000fe40000000000 */
[----:B------:R-:W-:Y:S02]  /*2d1f0*/  ISETP.GE.AND P0, PT, R130, R247, PT ;  /* 0x000000f78200720c */ /* 0x000fe40003f06270 */
[----:B------:R-:W-:Y:S02]  /*2d200*/  IABS R14, R14 ;  /* 0x0000000e000e7213 */ /* 0x000fe40000000000 */
[C-C-:B------:R-:W-:Y:S02]  /*2d210*/  IADD3 R18, PT, PT, R244.reuse, -0xd1, -R5.reuse ;  /* 0xffffff2ff4127810 */ /* 0x140fe40007ffe805 */
[----:B------:R-:W-:Y:S02]  /*2d220*/  IABS R24, R24 ;  /* 0x0000001800187213 */ /* 0x000fe40000000000 */
[----:B------:R-:W-:Y:S02]  /*2d230*/  I2FP.F32.S32 R119, R119 ;  /* 0x0000007700777245 */ /* 0x000fe40000201400 */
[----:B------:R-:W-:Y:S02]  /*2d240*/  IADD3 R22, PT, PT, R244, -0xd9, -R5 ;  /* 0xffffff27f4167810 */ /* 0x000fe40007ffe805 */
[----:B------:R-:W-:Y:S01]  /*2d250*/  FSEL R205, R46, -INF , P0 ;  /* 0xff8000002ecd7808 */ /* 0x000fe20000000000 */
[----:B------:R-:W-:Y:S01]  /*2d260*/  VIADD R46, R11, 0xa1 ;  /* 0x000000a10b2e7836 */ /* 0x000fe20000000000 */
[----:B------:R-:W-:Y:S01]  /*2d270*/  I2FP.F32.S32 R14, R14 ;  /* 0x0000000e000e7245 */ /* 0x000fe20000201400 */
[----:B------:R-:W-:Y:S01]  /*2d280*/  FFMA.FTZ R94, -R239, R119, R94 ;  /* 0x00000077ef5e7223 */ /* 0x000fe2000001015e */
[-C--:B------:R-:W-:Y:S01]  /*2d290*/  ISETP.GE.AND P0, PT, R112, R247.reuse, PT ;  /* 0x000000f77000720c */ /* 0x080fe20003f06270 */
[----:B------:R-:W-:Y:S01]  /*2d2a0*/  VIADD R119, R11, 0x79 ;  /* 0x000000790b777836 */ /* 0x000fe20000000000 */
[----:B------:R-:W-:Y:S01]  /*2d2b0*/  IABS R18, R18 ;  /* 0x0000001200127213 */ /* 0x000fe20000000000 */
[C---:B------:R-:W-:Y:S01]  /*2d2c0*/  FFMA.FTZ R67, -R239.reuse, R14, R67 ;  /* 0x0000000eef437223 */ /* 0x040fe20000010143 */
[----:B------:R-:W-:Y:S02]  /*2d2d0*/  I2FP.F32.S32 R24, R24 ;  /* 0x0000001800187245 */ /* 0x000fe40000201400 */
[----:B------:R-:W-:Y:S02]  /*2d2e0*/  IABS R22, R22 ;  /* 0x0000001600167213 */ /* 0x000fe40000000000 */
[----:B------:R-:W-:Y:S01]  /*2d2f0*/  FSEL R206, R2, -INF , P0 ;  /* 0xff80000002ce7808 */ /* 0x000fe20000000000 */
[C---:B------:R-:W-:Y:S01]  /*2d300*/  FFMA.FTZ R24, -R239.reuse, R24, R179 ;  /* 0x00000018ef187223 */ /* 0x040fe200000101b3 */
[----:B------:R-:W-:Y:S01]  /*2d310*/  I2FP.F32.S32 R18, R18 ;  /* 0x0000001200127245 */ /* 0x000fe20000201400 */
[----:B------:R-:W-:Y:S01]  /*2d320*/  IMAD.MOV.U32 R179, RZ, RZ, R203 ;  /* 0x000000ffffb37224 */ /* 0x000fe200078e00cb */
[----:B------:R-:W-:Y:S02]  /*2d330*/  ISETP.GE.AND P0, PT, R122, R248, PT ;  /* 0x000000f87a00720c */ /* 0x000fe40003f06270 */
[C---:B------:R-:W-:Y:S01]  /*2d340*/  IADD3 R14, PT, PT, R244.reuse, -0xe0, -R5 ;  /* 0xffffff20f40e7810 */ /* 0x040fe20007ffe805 */
[----:B------:R-:W-:Y:S01]  /*2d350*/  FFMA.FTZ R125, -R239, R18, R107 ;  /* 0x00000012ef7d7223 */ /* 0x000fe2000001016b */
[----:B------:R-:W-:Y:S01]  /*2d360*/  I2FP.F32.S32 R22, R22 ;  /* 0x0000001600167245 */ /* 0x000fe20000201400 */
[----:B------:R-:W-:Y:S01]  /*2d370*/  VIADD R107, R11, 0x88 ;  /* 0x000000880b6b7836 */ /* 0x000fe20000000000 */
[----:B------:R-:W-:Y:S01]  /*2d380*/  FSEL R203, R33, -INF , P0 ;  /* 0xff80000021cb7808 */ /* 0x000fe20000000000 */
[----:B------:R-:W-:Y:S01]  /*2d390*/  IMAD.MOV.U32 R33, RZ, RZ, R25 ;  /* 0x000000ffff217224 */ /* 0x000fe200078e0019 */
[----:B------:R-:W-:Y:S01]  /*2d3a0*/  IABS R14, R14 ;  /* 0x0000000e000e7213 */ /* 0x000fe20000000000 */
[----:B------:R-:W-:Y:S01]  /*2d3b0*/  IMAD.MOV.U32 R25, RZ, RZ, R52 ;  /* 0x000000ffff197224 */ /* 0x000fe200078e0034 */
[----:B------:R-:W-:Y:S01]  /*2d3c0*/  ISETP.GE.AND P0, PT, R119, R248, PT ;  /* 0x000000f87700720c */ /* 0x000fe20003f06270 */
[----:B------:R-:W-:Y:S01]  /*2d3d0*/  VIADD R52, R11, 0x98 ;  /* 0x000000980b347836 */ /* 0x000fe20000000000 */
[----:B------:R-:W-:Y:S01]  /*2d3e0*/  IADD3 R18, PT, PT, R244, -0xe1, -R5 ;  /* 0xffffff1ff4127810 */ /* 0x000fe20007ffe805 */
[----:B------:R-:W-:Y:S01]  /*2d3f0*/  FFMA.FTZ R22, -R239, R22, R181 ;  /* 0x00000016ef167223 */ /* 0x000fe200000101b5 */
[----:B------:R-:W-:Y:S01]  /*2d400*/  I2FP.F32.S32 R14, R14 ;  /* 0x0000000e000e7245 */ /* 0x000fe20000201400 */
[----:B------:R-:W-:Y:S01]  /*2d410*/  IMAD.MOV.U32 R181, RZ, RZ, R201 ;  /* 0x000000ffffb57224 */ /* 0x000fe200078e00c9 */
[----:B------:R-:W-:Y:S01]  /*2d420*/  FSEL R201, R35, -INF , P0 ;  /* 0xff80000023c97808 */ /* 0x000fe20000000000 */
[----:B------:R-:W-:Y:S01]  /*2d430*/  IMAD.MOV.U32 R35, RZ, RZ, R200 ;  /* 0x000000ffff237224 */ /* 0x000fe200078e00c8 */
[----:B------:R-:W-:Y:S01]  /*2d440*/  IABS R18, R18 ;  /* 0x0000001200127213 */ /* 0x000fe20000000000 */
[----:B------:R-:W-:Y:S01]  /*2d450*/  FFMA.FTZ R121, -R239, R14, R113 ;  /* 0x0000000eef797223 */ /* 0x000fe20000010171 */
[-C--:B------:R-:W-:Y:S01]  /*2d460*/  ISETP.GE.AND P0, PT, R190, R247.reuse, PT ;  /* 0x000000f7be00720c */ /* 0x080fe20003f06270 */
[C---:B------:R-:W-:Y:S01]  /*2d470*/  VIADD R113, R11.reuse, 0x80 ;  /* 0x000000800b717836 */ /* 0x040fe20000000000 */
[----:B------:R-:W-:Y:S02]  /*2d480*/  I2FP.F32.S32 R18, R18 ;  /* 0x0000001200127245 */ /* 0x000fe40000201400 */
[----:B------:R-:W-:Y:S02]  /*2d490*/  IADD3 R17, PT, PT, R4, -0xc0, -R5 ;  /* 0xffffff4004117810 */ /* 0x000fe40007ffe805 */
[----:B------:R-:W-:Y:S01]  /*2d4a0*/  FSEL R197, R50, -INF , P0 ;  /* 0xff80000032c57808 */ /* 0x000fe20000000000 */
[----:B------:R-:W-:Y:S01]  /*2d4b0*/  VIADD R50, R11, 0x99 ;  /* 0x000000990b327836 */ /* 0x000fe20000000000 */
[----:B------:R-:W-:Y:S01]  /*2d4c0*/  ISETP.GE.AND P0, PT, R118, R247, PT ;  /* 0x000000f77600720c */ /* 0x000fe20003f06270 */
[----:B------:R-:W-:Y:S01]  /*2d4d0*/  FFMA.FTZ R18, -R239, R18, R111 ;  /* 0x00000012ef127223 */ /* 0x000fe2000001016f */
[----:B------:R-:W-:Y:S01]  /*2d4e0*/  IABS R17, R17 ;  /* 0x0000001100117213 */ /* 0x000fe20000000000 */
[----:B------:R-:W-:Y:S01]  /*2d4f0*/  VIADD R111, R11, 0x81 ;  /* 0x000000810b6f7836 */ /* 0x000fe20000000000 */
[----:B------:R-:W-:Y:S02]  /*2d500*/  FSEL R229, R19, -INF , P0 ;  /* 0xff80000013e57808 */ /* 0x000fe40000000000 */
[-C--:B------:R-:W-:Y:S02]  /*2d510*/  ISETP.GE.AND P0, PT, R113, R248.reuse, PT ;  /* 0x000000f87100720c */ /* 0x080fe40003f06270 */
[----:B------:R-:W-:Y:S02]  /*2d520*/  I2FP.F32.S32 R17, R17 ;  /* 0x0000001100117245 */ /* 0x000fe40000201400 */
[----:B------:R-:W-:Y:S01]  /*2d530*/  FSEL R195, R68, -INF , P0 ;  /* 0xff80000044c37808 */ /* 0x000fe20000000000 */
[----:B------:R-:W-:Y:S01]  /*2d540*/  VIADD R68, R11, 0x89 ;  /* 0x000000890b447836 */ /* 0x000fe20000000000 */
[----:B------:R-:W-:Y:S01]  /*2d550*/  ISETP.GE.AND P0, PT, R111, R248, PT ;  /* 0x000000f86f00720c */ /* 0x000fe20003f06270 */
[----:B------:R-:W-:Y:S01]  /*2d560*/  FFMA.FTZ R100, -R239, R17, R100 ;  /* 0x00000011ef647223 */ /* 0x000fe20000010164 */
[----:B------:R-:W-:Y:S01]  /*2d570*/  IADD3 R14, PT, PT, R244, -0xe8, -R5 ;  /* 0xffffff18f40e7810 */ /* 0x000fe20007ffe805 */
[----:B------:R-:W-:Y:S01]  /*2d580*/  IMAD.MOV.U32 R17, RZ, RZ, R193 ;  /* 0x000000ffff117224 */ /* 0x000fe200078e00c1 */
[----:B------:R-:W-:Y:S01]  /*2d590*/  FSEL R193, R41, -INF , P0 ;  /* 0xff80000029c17808 */ /* 0x000fe20000000000 */
[----:B------:R-:W-:Y:S01]  /*2d5a0*/  IMAD.MOV.U32 R41, RZ, RZ, R215 ;  /* 0x000000ffff297224 */ /* 0x000fe200078e00d7 */
[-C--:B------:R-:W-:Y:S02]  /*2d5b0*/  ISETP.GE.AND P0, PT, R186, R247.reuse, PT ;  /* 0x000000f7ba00720c */ /* 0x080fe40003f06270 */
[----:B------:R-:W-:Y:S02]  /*2d5c0*/  IABS R14, R14 ;  /* 0x0000000e000e7213 */ /* 0x000fe40000000000 */
[----:B------:R-:W-:Y:S01]  /*2d5d0*/  FSEL R200, R54, -INF , P0 ;  /* 0xff80000036c87808 */ /* 0x000fe20000000000 */
[----:B------:R-:W-:Y:S01]  /*2d5e0*/  VIADD R54, R11, 0x91 ;  /* 0x000000910b367836 */ /* 0x000fe20000000000 */
[-C--:B------:R-:W-:Y:S02]  /*2d5f0*/  ISETP.GE.AND P0, PT, R120, R247.reuse, PT ;  /* 0x000000f77800720c */ /* 0x080fe40003f06270 */
[----:B------:R-:W-:Y:S02]  /*2d600*/  I2FP.F32.S32 R14, R14 ;  /* 0x0000000e000e7245 */ /* 0x000fe40000201400 */
[----:B------:R-:W-:Y:S02]  /*2d610*/  FSEL R198, R23, -INF , P0 ;  /* 0xff80000017c67808 */ /* 0x000fe40000000000 */
[----:B------:R-:W-:Y:S01]  /*2d620*/  ISETP.GE.AND P0, PT, R107, R248, PT ;  /* 0x000000f86b00720c */ /* 0x000fe20003f06270 */
[----:B------:R-:W-:Y:S01]  /*2d630*/  FFMA.FTZ R115, -R239, R14, R115 ;  /* 0x0000000eef737223 */ /* 0x000fe20000010173 */
[----:B------:R-:W-:Y:S02]  /*2d640*/  IADD3 R14, PT, PT, R244, -0xe9, -R5 ;  /* 0xffffff17f40e7810 */ /* 0x000fe40007ffe805 */
[----:B------:R-:W-:Y:S02]  /*2d650*/  FSEL R185, R72, -INF , P0 ;  /* 0xff80000048b97808 */ /* 0x000fe40000000000 */
[----:B------:R-:W-:Y:S02]  /*2d660*/  ISETP.GE.AND P0, PT, R68, R248, PT ;  /* 0x000000f84400720c */ /* 0x000fe40003f06270 */
[----:B------:R-:W-:Y:S02]  /*2d670*/  IABS R14, R14 ;  /* 0x0000000e000e7213 */ /* 0x000fe40000000000 */
[----:B------:R-:W-:Y:S01]  /*2d680*/  FSEL R123, R45, -INF , P0 ;  /* 0xff8000002d7b7808 */ /* 0x000fe20000000000 */
[----:B------:R-:W-:Y:S01]  /*2d690*/  IMAD.MOV.U32 R45, RZ, RZ, R17 ;  /* 0x000000ffff2d7224 */ /* 0x000fe200078e0011 */
[-C--:B------:R-:W-:Y:S02]  /*2d6a0*/  ISETP.GE.AND P0, PT, R176, R247.reuse, PT ;  /* 0x000000f7b000720c */ /* 0x080fe40003f06270 */
[----:B------:R-:W-:Y:S02]  /*2d6b0*/  I2FP.F32.S32 R14, R14 ;  /* 0x0000000e000e7245 */ /* 0x000fe40000201400 */
[----:B------:R-:W-:Y:S02]  /*2d6c0*/  FSEL R72, R58, -INF , P0 ;  /* 0xff8000003a487808 */ /* 0x000fe40000000000 */
[----:B------:R-:W-:Y:S01]  /*2d6d0*/  ISETP.GE.AND P0, PT, R189, R247, PT ;  /* 0x000000f7bd00720c */ /* 0x000fe20003f06270 */
[----:B------:R-:W-:Y:S01]  /*2d6e0*/  FFMA.FTZ R14, -R239, R14, R103 ;  /* 0x0000000eef0e7223 */ /* 0x000fe20000010167 */
[----:B------:R-:W-:Y:S01]  /*2d6f0*/  IADD3 R13, PT, PT, R4, -0xc9, -R5 ;  /* 0xffffff37040d7810 */ /* 0x000fe20007ffe805 */
[----:B------:R-:W-:Y:S01]  /*2d700*/  IMAD.MOV.U32 R103, RZ, RZ, R194 ;  /* 0x000000ffff677224 */ /* 0x000fe200078e00c2 */
[----:B------:R-:W-:Y:S01]  /*2d710*/  FSEL R194, R27, -INF , P0 ;  /* 0xff8000001bc27808 */ /* 0x000fe20000000000 */
[----:B------:R-:W-:Y:S01]  /*2d720*/  IMAD.MOV.U32 R27, RZ, RZ, R29 ;  /* 0x000000ffff1b7224 */ /* 0x000fe200078e001d */
[-C--:B------:R-:W-:Y:S01]  /*2d730*/  ISETP.GE.AND P0, PT, R60, R248.reuse, PT ;  /* 0x000000f83c00720c */ /* 0x080fe20003f06270 */
[----:B------:R-:W-:Y:S01]  /*2d740*/  IMAD.MOV.U32 R29, RZ, RZ, R40 ;  /* 0x000000ffff1d7224 */ /* 0x000fe200078e0028 */
[----:B------:R-:W-:Y:S01]  /*2d750*/  IABS R13, R13 ;  /* 0x0000000d000d7213 */ /* 0x000fe20000000000 */
[----:B------:R-:W-:Y:S01]  /*2d760*/  VIADD R40, R11, 0xb1 ;  /* 0x000000b10b287836 */ /* 0x000fe20000000000 */
[----:B------:R-:W-:Y:S02]  /*2d770*/  FSEL R76, R76, -INF , P0 ;  /* 0xff8000004c4c7808 */ /* 0x000fe40000000000 */
        /* <DEDUP_REMOVED lines=8> */
[----:B------:R-:W-:Y:S02]  /*2d800*/  IADD3 R2, PT, PT, R244, -0xf1, -R5 ;  /* 0xffffff0ff4027810 */ /* 0x000fe40007ffe805 */
[----:B------:R-:W-:Y:S01]  /*2d810*/  FSEL R184, R62, -INF , P0 ;  /* 0xff8000003eb87808 */ /* 0x000fe20000000000 */
[----:B------:R-:W-:Y:S01]  /*2d820*/  FFMA.FTZ R71, -R239, R26, R71 ;  /* 0x0000001aef477223 */ /* 0x000fe20000010147 */
[-C--:B------:R-:W-:Y:S02]  /*2d830*/  ISETP.GE.AND P0, PT, R126, R247.reuse, PT ;  /* 0x000000f77e00720c */ /* 0x080fe40003f06270 */
[----:B------:R-:W-:Y:S02]  /*2d840*/  IABS R2, R2 ;  /* 0x0000000200027213 */ /* 0x000fe40000000000 */
[----:B------:R-:W-:Y:S02]  /*2d850*/  IADD3 R26, PT, PT, R244, -0xf0, -R5 ;  /* 0xffffff10f41a7810 */ /* 0x000fe40007ffe805 */
[----:B------:R-:W-:Y:S01]  /*2d860*/  FSEL R62, R31, -INF , P0 ;  /* 0xff8000001f3e7808 */ /* 0x000fe20000000000 */
[----:B------:R-:W-:Y:S01]  /*2d870*/  IMAD.MOV.U32 R31, RZ, RZ, R103 ;  /* 0x000000ffff1f7224 */ /* 0x000fe200078e0067 */
[----:B------:R-:W-:Y:S01]  /*2d880*/  ISETP.GE.AND P0, PT, R52, R248, PT ;  /* 0x000000f83400720c */ /* 0x000fe20003f06270 */
[----:B------:R-:W-:Y:S01]  /*2d890*/  IMAD.MOV.U32 R103, RZ, RZ, R199 ;  /* 0x000000ffff677224 */ /* 0x000fe200078e00c7 */
[----:B------:R-:W-:Y:S02]  /*2d8a0*/  I2FP.F32.S32 R2, R2 ;  /* 0x0000000200027245 */ /* 0x000fe40000201400 */
[----:B------:R-:W-:Y:S02]  /*2d8b0*/  IABS R26, R26 ;  /* 0x0000001a001a7213 */ /* 0x000fe40000000000 */
[----:B------:R-:W-:Y:S01]  /*2d8c0*/  FSEL R80, R80, -INF , P0 ;  /* 0xff80000050507808 */ /* 0x000fe20000000000 */
[----:B------:R-:W-:Y:S01]  /*2d8d0*/  FFMA.FTZ R2, -R239, R2, R109 ;  /* 0x00000002ef027223 */ /* 0x000fe2000001016d */
[----:B------:R-:W-:Y:S01]  /*2d8e0*/  ISETP.GE.AND P0, PT, R50, R248, PT ;  /* 0x000000f83200720c */ /* 0x000fe20003f06270 */
[----:B------:R-:W-:Y:S01]  /*2d8f0*/  IMAD.MOV.U32 R109, RZ, RZ, R211 ;  /* 0x000000ffff6d7224 */ /* 0x000fe200078e00d3 */
[----:B------:R-:W-:Y:S02]  /*2d900*/  I2FP.F32.S32 R26, R26 ;  /* 0x0000001a001a7245 */ /* 0x000fe40000201400 */
[----:B------:R-:W-:Y:S02]  /*2d910*/  FSEL R211, R53, -INF , P0 ;  /* 0xff80000035d37808 */ /* 0x000fe40000000000 */
[-C--:B------:R-:W-:Y:S01]  /*2d920*/  ISETP.GE.AND P0, PT, R122, R247.reuse, PT ;  /* 0x000000f77a00720c */ /* 0x080fe20003f06270 */
[----:B------:R-:W-:Y:S01]  /*2d930*/  FFMA.FTZ R21, -R239, R26, R101 ;  /* 0x0000001aef157223 */ /* 0x000fe20000010165 */
[C-C-:B------:R-:W-:Y:S01]  /*2d940*/  IADD3 R13, PT, PT, R4.reuse, -0xd0, -R5.reuse ;  /* 0xffffff30040d7810 */ /* 0x140fe20007ffe805 */
[----:B------:R-:W-:Y:S01]  /*2d950*/  IMAD.MOV.U32 R101, RZ, RZ, R56 ;  /* 0x000000ffff657224 */ /* 0x000fe200078e0038 */
[----:B------:R-:W-:Y:S01]  /*2d960*/  FSEL R58, R37, -INF , P0 ;  /* 0xff800000253a7808 */ /* 0x000fe20000000000 */
[----:B------:R-:W-:Y:S01]  /*2d970*/  IMAD.MOV.U32 R56, RZ, RZ, R48 ;  /* 0x000000ffff387224 */ /* 0x000fe200078e0030 */
[----:B------:R-:W-:Y:S01]  /*2d980*/  ISETP.GE.AND P0, PT, R119, R247, PT ;  /* 0x000000f77700720c */ /* 0x000fe20003f06270 */
[----:B------:R-:W-:Y:S01]  /*2d990*/  VIADD R48, R11, 0xa0 ;  /* 0x000000a00b307836 */ /* 0x000fe20000000000 */
[----:B------:R-:W-:Y:S01]  /*2d9a0*/  IADD3 R26, PT, PT, R4, -0xd8, -R5 ;  /* 0xffffff28041a7810 */ /* 0x000fe20007ffe805 */
[----:B------:R-:W-:Y:S01]  /*2d9b0*/  IMAD.MOV.U32 R37, RZ, RZ, R44 ;  /* 0x000000ffff257224 */ /* 0x000fe200078e002c */
[----:B------:R-:W-:Y:S01]  /*2d9c0*/  FSEL R53, R39, -INF , P0 ;  /* 0xff80000027357808 */ /* 0x000fe20000000000 */
[----:B------:R-:W-:Y:S01]  /*2d9d0*/  VIADD R44, R11, 0xa8 ;  /* 0x000000a80b2c7836 */ /* 0x000fe20000000000 */
[----:B------:R-:W-:Y:S01]  /*2d9e0*/  ISETP.GE.AND P0, PT, R48, R248, PT ;  /* 0x000000f83000720c */ /* 0x000fe20003f06270 */
[----:B------:R-:W-:Y:S01]  /*2d9f0*/  IMAD.MOV.U32 R39, RZ, RZ, R109 ;  /* 0x000000ffff277224 */ /* 0x000fe200078e006d */
[----:B------:R-:W-:Y:S01]  /*2da00*/  IADD3 R15, PT, PT, R4, -0xb9, -R5 ;  /* 0xffffff47040f7810 */ /* 0x000fe20007ffe805 */
[----:B------:R-:W-:Y:S01]  /*2da10*/  IMAD.MOV.U32 R109, RZ, RZ, R56 ;  /* 0x000000ffff6d7224 */ /* 0x000fe200078e0038 */
[----:B------:R-:W-:Y:S01]  /*2da20*/  IABS R13, R13 ;  /* 0x0000000d000d7213 */ /* 0x000fe20000000000 */
[----:B------:R-:W-:Y:S01]  /*2da30*/  IMAD.MOV.U32 R56, RZ, RZ, R30 ;  /* 0x000000ffff387224 */ /* 0x000fe200078e001e */
[----:B------:R-:W-:Y:S02]  /*2da40*/  IABS R26, R26 ;  /* 0x0000001a001a7213 */ /* 0x000fe40000000000 */
[----:B------:R-:W-:Y:S02]  /*2da50*/  FSEL R84, R84, -INF , P0 ;  /* 0xff80000054547808 */ /* 0x000fe40000000000 */
        /* <DEDUP_REMOVED lines=8> */
[----:B------:R-:W-:Y:S01]  /*2dae0*/  I2FP.F32.S32 R15, R15 ;  /* 0x0000000f000f7245 */ /* 0x000fe20000201400 */
[----:B------:R-:W-:Y:S01]  /*2daf0*/  IMAD.MOV.U32 R73, RZ, RZ, R42 ;  /* 0x000000ffff497224 */ /* 0x000fe200078e002a */
[C-C-:B------:R-:W-:Y:S01]  /*2db00*/  IADD3 R13, PT, PT, R4.reuse, -0xd9, -R5.reuse ;  /* 0xffffff27040d7810 */ /* 0x140fe20007ffe805 */
[----:B------:R-:W-:Y:S01]  /*2db10*/  VIADD R42, R11, 0xa9 ;  /* 0x000000a90b2a7836 */ /* 0x000fe20000000000 */
[----:B------:R-:W-:Y:S01]  /*2db20*/  IADD3 R26, PT, PT, R4, -0xe8, -R5 ;  /* 0xffffff18041a7810 */ /* 0x000fe20007ffe805 */
[----:B------:R-:W-:Y:S01]  /*2db30*/  FFMA.FTZ R98, -R239, R15, R98 ;  /* 0x0000000fef627223 */ /* 0x000fe20000010162 */
[----:B------:R-:W-:Y:S01]  /*2db40*/  FSEL R49, R70, -INF , P0 ;  /* 0xff80000046317808 */ /* 0x000fe20000000000 */
[----:B------:R-:W-:Y:S01]  /*2db50*/  IMAD.MOV.U32 R70, RZ, RZ, R128 ;  /* 0x000000ffff467224 */ /* 0x000fe200078e0080 */
[----:B------:R-:W-:Y:S01]  /*2db60*/  ISETP.GE.AND P0, PT, R111, R247, PT ;  /* 0x000000f76f00720c */ /* 0x000fe20003f06270 */
[----:B------:R-:W-:Y:S01]  /*2db70*/  IMAD.MOV.U32 R57, RZ, RZ, R25 ;  /* 0x000000ffff397224 */ /* 0x000fe200078e0019 */
[C-C-:B------:R-:W-:Y:S02]  /*2db80*/  IADD3 R15, PT, PT, R4.reuse, -0xc1, -R5.reuse ;  /* 0xffffff3f040f7810 */ /* 0x140fe40007ffe805 */
[----:B------:R-:W-:Y:S02]  /*2db90*/  IABS R13, R13 ;  /* 0x0000000d000d7213 */ /* 0x000fe40000000000 */
[----:B------:R-:W-:Y:S02]  /*2dba0*/  IADD3 R28, PT, PT, R4, -0xe1, -R5 ;  /* 0xffffff1f041c7810 */ /* 0x000fe40007ffe805 */
[----:B------:R-:W-:Y:S02]  /*2dbb0*/  IABS R26, R26 ;  /* 0x0000001a001a7213 */ /* 0x000fe40000000000 */
[----:B------:R-:W-:Y:S01]  /*2dbc0*/  FSEL R128, R43, -INF , P0 ;  /* 0xff8000002b807808 */ /* 0x000fe20000000000 */
[----:B------:R-:W-:Y:S01]  /*2dbd0*/  IMAD.MOV.U32 R43, RZ, RZ, R57 ;  /* 0x000000ffff2b7224 */ /* 0x000fe200078e0039 */
[----:B------:R-:W-:Y:S01]  /*2dbe0*/  ISETP.GE.AND P0, PT, R44, R248, PT ;  /* 0x000000f82c00720c */ /* 0x000fe20003f06270 */
[----:B------:R-:W-:Y:S01]  /*2dbf0*/  IMAD.MOV.U32 R57, RZ, RZ, R35 ;  /* 0x000000ffff397224 */ /* 0x000fe200078e0023 */
[----:B------:R-:W-:Y:S01]  /*2dc00*/  IABS R15, R15 ;  /* 0x0000000f000f7213 */ /* 0x000fe20000000000 */
[----:B------:R-:W-:Y:S01]  /*2dc10*/  IMAD.MOV.U32 R35, RZ, RZ, R36 ;  /* 0x000000ffff237224 */ /* 0x000fe200078e0024 */
[----:B------:R-:W-:Y:S01]  /*2dc20*/  I2FP.F32.S32 R13, R13 ;  /* 0x0000000d000d7245 */ /* 0x000fe20000201400 */
[----:B------:R-:W-:Y:S01]  /*2dc30*/  VIADD R36, R11, 0xc0 ;  /* 0x000000c00b247836 */ /* 0x000fe20000000000 */
[----:B------:R-:W-:Y:S02]  /*2dc40*/  IABS R28, R28 ;  /* 0x0000001c001c7213 */ /* 0x000fe40000000000 */
[----:B------:R-:W-:Y:S01]  /*2dc50*/  I2FP.F32.S32 R26, R26 ;  /* 0x0000001a001a7245 */ /* 0x000fe20000201400 */
[C---:B------:R-:W-:Y:S01]  /*2dc60*/  FFMA.FTZ R114, -R239.reuse, R13, R114 ;  /* 0x0000000def727223 */ /* 0x040fe20000010172 */
[----:B------:R-:W-:Y:S02]  /*2dc70*/  FSEL R88, R88, -INF , P0 ;  /* 0xff80000058587808 */ /* 0x000fe40000000000 */
[----:B------:R-:W-:Y:S01]  /*2dc80*/  I2FP.F32.S32 R15, R15 ;  /* 0x0000000f000f7245 */ /* 0x000fe20000201400 */
[----:B------:R-:W-:Y:S01]  /*2dc90*/  FFMA.FTZ R17, -R239, R26, R87 ;  /* 0x0000001aef117223 */ /* 0x000fe20000010157 */
[----:B------:R-:W-:Y:S01]  /*2dca0*/  ISETP.GE.AND P0, PT, R42, R248, PT ;  /* 0x000000f82a00720c */ /* 0x000fe20003f06270 */
[----:B------:R-:W-:Y:S01]  /*2dcb0*/  IMAD.MOV.U32 R87, RZ, RZ, R41 ;  /* 0x000000ffff577224 */ /* 0x000fe200078e0029 */
[----:B------:R-:W-:Y:S01]  /*2dcc0*/  I2FP.F32.S32 R28, R28 ;  /* 0x0000001c001c7245 */ /* 0x000fe20000201400 */
[----:B------:R-:W-:Y:S01]  /*2dcd0*/  VIADD R41, R11, 0xb0 ;  /* 0x000000b00b297836 */ /* 0x000fe20000000000 */
[C-C-:B------:R-:W-:Y:S01]  /*2dce0*/  IADD3 R13, PT, PT, R4.reuse, -0xe0, -R5.reuse ;  /* 0xffffff20040d7810 */ /* 0x140fe20007ffe805 */
[C---:B------:R-:W-:Y:S01]  /*2dcf0*/  FFMA.FTZ R102, -R239.reuse, R15, R102 ;  /* 0x0000000fef667223 */ /* 0x040fe20000010166 */
[C---:B------:R-:W-:Y:S01]  /*2dd00*/  IADD3 R26, PT, PT, R4.reuse, -0xf1, -R5 ;  /* 0xffffff0f041a7810 */ /* 0x040fe20007ffe805 */
[----:B------:R-:W-:Y:S01]  /*2dd10*/  FFMA.FTZ R77, -R239, R28, R77 ;  /* 0x0000001cef4d7223 */ /* 0x000fe2000001014d */
[----:B------:R-:W-:Y:S02]  /*2dd20*/  FSEL R61, R61, -INF , P0 ;  /* 0xff8000003d3d7808 */ /* 0x000fe40000000000 */
[----:B------:R-:W-:Y:S02]  /*2dd30*/  ISETP.GE.AND P0, PT, R107, R247, PT ;  /* 0x000000f76b00720c */ /* 0x000fe40003f06270 */
[C-C-:B------:R-:W-:Y:S02]  /*2dd40*/  IADD3 R15, PT, PT, R4.reuse, -0xd1, -R5.reuse ;  /* 0xffffff2f040f7810 */ /* 0x140fe40007ffe805 */
[----:B------:R-:W-:Y:S02]  /*2dd50*/  IABS R13, R13 ;  /* 0x0000000d000d7213 */ /* 0x000fe40000000000 */
[--C-:B------:R-:W-:Y:S02]  /*2dd60*/  IADD3 R28, PT, PT, R4, -0xf0, -R5.reuse ;  /* 0xffffff10041c7810 */ /* 0x100fe40007ffe805 */
[----:B------:R-:W-:Y:S02]  /*2dd70*/  IABS R26, R26 ;  /* 0x0000001a001a7213 */ /* 0x000fe40000000000 */
[--C-:B------:R-:W-:Y:S02]  /*2dd80*/  IADD3 R25, PT, PT, R244, -0xf8, -R5.reuse ;  /* 0xffffff08f4197810 */ /* 0x100fe40007ffe805 */
[----:B------:R-:W-:Y:S02]  /*2dd90*/  FSEL R74, R74, -INF , P0 ;  /* 0xff8000004a4a7808 */ /* 0x000fe40000000000 */
[----:B------:R-:W-:Y:S02]  /*2dda0*/  IABS R15, R15 ;  /* 0x0000000f000f7213 */ /* 0x000fe40000000000 */
[----:B------:R-:W-:Y:S02]  /*2ddb0*/  I2FP.F32.S32 R13, R13 ;  /* 0x0000000d000d7245 */ /* 0x000fe40000201400 */
[----:B------:R-:W-:Y:S02]  /*2ddc0*/  ISETP.GE.AND P0, PT, R68, R247, PT ;  /* 0x000000f74400720c */ /* 0x000fe40003f06270 */
[----:B------:R-:W-:Y:S01]  /*2ddd0*/  IABS R28, R28 ;  /* 0x0000001c001c7213 */ /* 0x000fe20000000000 */
[C---:B------:R-:W-:Y:S01]  /*2dde0*/  FFMA.FTZ R116, -R239.reuse, R13, R116 ;  /* 0x0000000def747223 */ /* 0x040fe20000010174 */
[----:B------:R-:W-:Y:S02]  /*2ddf0*/  I2FP.F32.S32 R26, R26 ;  /* 0x0000001a001a7245 */ /* 0x000fe40000201400 */
[----:B------:R-:W-:Y:S02]  /*2de00*/  IADD3 R23, PT, PT, R4, -0xf8, -R5 ;  /* 0xffffff0804177810 */ /* 0x000fe40007ffe805 */
[----:B------:R-:W-:Y:S01]  /*2de10*/  IABS R25, R25 ;  /* 0x0000001900197213 */ /* 0x000fe20000000000 */
[----:B------:R-:W-:Y:S01]  /*2de20*/  FFMA.FTZ R13, -R239, R26, R93 ;  /* 0x0000001aef0d7223 */ /* 0x000fe2000001015d */
[----:B------:R-:W-:Y:S01]  /*2de30*/  I2FP.F32.S32 R15, R15 ;  /* 0x0000000f000f7245 */ /* 0x000fe20000201400 */
[----:B------:R-:W-:Y:S01]  /*2de40*/  IMAD.MOV.U32 R93, RZ, RZ, R45 ;  /* 0x000000ffff5d7224 */ /* 0x000fe200078e002d */
[----:B------:R-:W-:Y:S01]  /*2de50*/  FSEL R47, R47, -INF , P0 ;  /* 0xff8000002f2f7808 */ /* 0x000fe20000000000 */
[----:B------:R-:W-:Y:S01]  /*2de60*/  IMAD.MOV.U32 R45, RZ, RZ, R181 ;  /* 0x000000ffff2d7224 */ /* 0x000fe200078e00b5 */
[----:B------:R-:W-:Y:S01]  /*2de70*/  I2FP.F32.S32 R28, R28 ;  /* 0x0000001c001c7245 */ /* 0x000fe20000201400 */
[----:B------:R-:W-:Y:S01]  /*2de80*/  FFMA.FTZ R108, -R239, R15, R108 ;  /* 0x0000000fef6c7223 */ /* 0x000fe2000001016c */
[----:B------:R-:W-:Y:S02]  /*2de90*/  ISETP.GE.AND P0, PT, R41, R248, PT ;  /* 0x000000f82900720c */ /* 0x000fe40003f06270 */
[----:B------:R-:W-:Y:S01]  /*2dea0*/  IABS R23, R23 ;  /* 0x0000001700177213 */ /* 0x000fe20000000000 */
[----:B------:R-:W-:Y:S01]  /*2deb0*/  FFMA.FTZ R15, -R239, R28, R95 ;  /* 0x0000001cef0f7223 */ /* 0x000fe2000001015f */
[----:B------:R-:W-:Y:S01]  /*2dec0*/  I2FP.F32.S32 R26, R25 ;  /* 0x00000019001a7245 */ /* 0x000fe20000201400 */
[----:B------:R-:W-:Y:S01]  /*2ded0*/  IMAD.MOV.U32 R95, RZ, RZ, R34 ;  /* 0x000000ffff5f7224 */ /* 0x000fe200078e0022 */
[----:B------:R-:W-:Y:S01]  /*2dee0*/  FSEL R92, R92, -INF , P0 ;  /* 0xff8000005c5c7808 */ /* 0x000fe20000000000 */
[----:B------:R-:W-:Y:S01]  /*2def0*/  VIADD R34, R11, 0xc1 ;  /* 0x000000c10b227836 */ /* 0x000fe20000000000 */
[----:B------:R-:W-:Y:S02]  /*2df00*/  ISETP.GE.AND P0, PT, R40, R248, PT ;  /* 0x000000f82800720c */ /* 0x000fe40003f06270 */
[----:B------:R-:W-:Y:S01]  /*2df10*/  I2FP.F32.S32 R28, R23 ;  /* 0x00000017001c7245 */ /* 0x000fe20000201400 */
        /* <DEDUP_REMOVED lines=8> */
[----:B------:R-:W-:Y:S01]  /*2dfa0*/  IMAD.MOV.U32 R70, RZ, RZ, R39 ;  /* 0x000000ffff467224 */ /* 0x000fe200078e0027 */
[----:B------:R-:W-:Y:S01]  /*2dfb0*/  FSEL R78, R78, -INF , P0 ;  /* 0xff8000004e4e7808 */ /* 0x000fe20000000000 */
[C---:B------:R-:W-:Y:S01]  /*2dfc0*/  VIADD R39, R11.reuse, 0xb8 ;  /* 0x000000b80b277836 */ /* 0x040fe20000000000 */
[-C--:B------:R-:W-:Y:S01]  /*2dfd0*/  ISETP.GE.AND P0, PT, R54, R247.reuse, PT ;  /* 0x000000f73600720c */ /* 0x080fe20003f06270 */
[----:B------:R-:W-:Y:S01]  /*2dfe0*/  VIADD R38, R11, 0xb9 ;  /* 0x000000b90b267836 */ /* 0x000fe20000000000 */
[----:B------:R-:W-:Y:S02]  /*2dff0*/  I2FP.F32.S32 R30, R30 ;  /* 0x0000001e001e7245 */ /* 0x000fe40000201400 */
[----:B------:R-:W-:Y:S02]  /*2e000*/  FSEL R51, R51, -INF , P0 ;  /* 0xff80000033337808 */ /* 0x000fe40000000000 */
[----:B------:R-:W-:Y:S01]  /*2e010*/  ISETP.GE.AND P0, PT, R39, R248, PT ;  /* 0x000000f82700720c */ /* 0x000fe20003f06270 */
[----:B------:R-:W-:Y:S01]  /*2e020*/  FFMA.FTZ R75, -R239, R30, R75 ;  /* 0x0000001eef4b7223 */ /* 0x000fe2000001014b */
[----:B------:R-:W-:Y:S01]  /*2e030*/  LOP3.LUT R250, R250, 0xfbffffff, RZ, 0xc0, !PT ;  /* 0xfbfffffffafa7812 */ /* 0x000fe200078ec0ff */
[----:B------:R-:W-:Y:S01]  /*2e040*/  IMAD.MOV.U32 R30, RZ, RZ, R37 ;  /* 0x000000ffff1e7224 */ /* 0x000fe200078e0025 */
[----:B------:R-:W-:Y:S01]  /*2e050*/  FSEL R181, R169, -INF , P0 ;  /* 0xff800000a9b57808 */ /* 0x000fe20000000000 */
[----:B------:R-:W-:Y:S01]  /*2e060*/  FFMA.FTZ R37, -R239, R28, R85 ;  /* 0x0000001cef257223 */ /* 0x000fe20000010155 */
[-C--:B------:R-:W-:Y:S01]  /*2e070*/  ISETP.GE.AND P0, PT, R38, R248.reuse, PT ;  /* 0x000000f82600720c */ /* 0x080fe20003f06270 */
[----:B------:R-:W-:Y:S01]  /*2e080*/  IMAD.MOV.U32 R85, RZ, RZ, R179 ;  /* 0x000000ffff557224 */ /* 0x000fe200078e00b3 */
[----:B------:R-:W-:Y:S01]  /*2e090*/  @P2 LOP3.LUT R250, R250, 0x4000000, RZ, 0xfc, !PT ;  /* 0x04000000fafa2812 */ /* 0x000fe200078efcff */
[----:B------:R-:W-:Y:S01]  /*2e0a0*/  IMAD.MOV.U32 R28, RZ, RZ, R191 ;  /* 0x000000ffff1c7224 */ /* 0x000fe200078e00bf */
[----:B------:R-:W-:Y:S01]  /*2e0b0*/  FSEL R179, R171, -INF , P0 ;  /* 0xff800000abb37808 */ /* 0x000fe20000000000 */
[----:B------:R-:W-:Y:S01]  /*2e0c0*/  IMAD.MOV.U32 R171, RZ, RZ, R103 ;  /* 0x000000ffffab7224 */ /* 0x000fe200078e0067 */
[-C--:B------:R-:W-:Y:S02]  /*2e0d0*/  ISETP.GE.AND P0, PT, R52, R247.reuse, PT ;  /* 0x000000f73400720c */ /* 0x080fe40003f06270 */
[----:B------:R-:W-:Y:S02]  /*2e0e0*/  LOP3.LUT R250, R250, 0xfffffbff, RZ, 0xc0, !PT ;  /* 0xfffffbfffafa7812 */ /* 0x000fe400078ec0ff */
[----:B------:R-:W-:Y:S02]  /*2e0f0*/  FSEL R82, R82, -INF , P0 ;  /* 0xff80000052527808 */ /* 0x000fe40000000000 */
[----:B------:R-:W-:Y:S02]  /*2e100*/  ISETP.GE.AND P0, PT, R50, R247, PT ;  /* 0x000000f73200720c */ /* 0x000fe40003f06270 */
[----:B------:R-:W-:Y:S02]  /*2e110*/  @P1 LOP3.LUT R250, R250, 0x400, RZ, 0xfc, !PT ;  /* 0x00000400fafa1812 */ /* 0x000fe400078efcff */
[----:B------:R-:W-:Y:S02]  /*2e120*/  FSEL R55, R55, -INF , P0 ;  /* 0xff80000037377808 */ /* 0x000fe40000000000 */
[----:B------:R-:W-:Y:S02]  /*2e130*/  ISETP.GE.AND P0, PT, R36, R248, PT ;  /* 0x000000f82400720c */ /* 0x000fe40003f06270 */
[----:B------:R-:W-:Y:S02]  /*2e140*/  IABS R99, R99 ;  /* 0x0000006300637213 */ /* 0x000fe40000000000 */
[----:B------:R-:W-:Y:S01]  /*2e150*/  FSEL R169, R173, -INF , P0 ;  /* 0xff800000ada97808 */ /* 0x000fe20000000000 */
[----:B------:R-:W-:Y:S01]  /*2e160*/  IMAD.MOV.U32 R173, RZ, RZ, R85 ;  /* 0x000000ffffad7224 */ /* 0x000fe200078e0055 */
[----:B------:R-:W-:Y:S01]  /*2e170*/  ISETP.GE.AND P0, PT, R97, R245, PT ;  /* 0x000000f56100720c */ /* 0x000fe20003f06270 */
[----:B------:R-:W-:Y:S01]  /*2e180*/  IMAD.MOV.U32 R85, RZ, RZ, R70 ;  /* 0x000000ffff557224 */ /* 0x000fe200078e0046 */
[----:B------:R-:W-:Y:S01]  /*2e190*/  LOP3.LUT R250, R250, 0xfdffffff, RZ, 0xc0, !PT ;  /* 0xfdfffffffafa7812 */ /* 0x000fe200078ec0ff */
[----:B------:R-:W-:Y:S01]  /*2e1a0*/  IMAD.MOV.U32 R70, RZ, RZ, R31 ;  /* 0x000000ffff467224 */ /* 0x000fe200078e001f */
[----:B------:R-:W-:Y:S01]  /*2e1b0*/  I2FP.F32.S32 R99, R99 ;  /* 0x0000006300637245 */ /* 0x000fe20000201400 */
[----:B------:R-:W-:Y:S01]  /*2e1c0*/  VIADD R31, R11, 0xc9 ;  /* 0x000000c90b1f7836 */ /* 0x000fe20000000000 */
[-C--:B------:R-:W-:Y:S01]  /*2e1d0*/  ISETP.GE.AND P1, PT, R97, R246.reuse, PT ;  /* 0x000000f66100720c */ /* 0x080fe20003f26270 */
[----:B------:R-:W-:Y:S01]  /*2e1e0*/  IMAD.MOV.U32 R97, RZ, RZ, R57 ;  /* 0x000000ffff617224 */ /* 0x000fe200078e0039 */
[----:B------:R-:W-:Y:S01]  /*2e1f0*/  IADD3 R25, PT, PT, R244, -0xf9, -R5 ;  /* 0xffffff07f4197810 */ /* 0x000fe20007ffe805 */
[----:B------:R-:W-:Y:S01]  /*2e200*/  IMAD.MOV.U32 R57, RZ, RZ, R32 ;  /* 0x000000ffff397224 */ /* 0x000fe200078e0020 */
[----:B------:R-:W-:Y:S01]  /*2e210*/  ISETP.GE.AND P2, PT, R20, R246, PT ;  /* 0x000000f61400720c */ /* 0x000fe20003f46270 */
[----:B------:R-:W-:Y:S01]  /*2e220*/  VIADD R32, R11, 0xc8 ;  /* 0x000000c80b207836 */ /* 0x000fe20000000000 */
[----:B------:R-:W-:Y:S01]  /*2e230*/  IABS R25, R25 ;  /* 0x0000001900197213 */ /* 0x000fe20000000000 */
[----:B------:R-:W-:Y:S01]  /*2e240*/  FFMA.FTZ R168, -R239, R99, R168 ;  /* 0x00000063efa87223 */ /* 0x000fe200000101a8 */
[----:B------:R-:W-:Y:S01]  /*2e250*/  @P0 LOP3.LUT R250, R250, 0x2000000, RZ, 0xfc, !PT ;  /* 0x02000000fafa0812 */ /* 0x000fe200078efcff */
[----:B------:R-:W-:Y:S01]  /*2e260*/  IMAD.MOV.U32 R99, RZ, RZ, R131 ;  /* 0x000000ffff637224 */ /* 0x000fe200078e0083 */
        /* <DEDUP_REMOVED lines=8> */
[----:B------:R-:W-:Y:S01]  /*2e2f0*/  FSEL R191, R59, -INF , P0 ;  /* 0xff8000003bbf7808 */ /* 0x000fe20000000000 */
[----:B------:R-:W-:Y:S01]  /*2e300*/  IMAD.MOV.U32 R59, RZ, RZ, R99 ;  /* 0x000000ffff3b7224 */ /* 0x000fe200078e0063 */
[C---:B------:R-:W-:Y:S01]  /*2e310*/  ISETP.GE.AND P0, PT, R91.reuse, R245, PT ;  /* 0x000000f55b00720c */ /* 0x040fe20003f06270 */
[----:B------:R-:W-:Y:S01]  /*2e320*/  IMAD.MOV.U32 R99, RZ, RZ, R28 ;  /* 0x000000ffff637224 */ /* 0x000fe200078e001c */
[-C--:B------:R-:W-:Y:S01]  /*2e330*/  ISETP.GE.AND P1, PT, R91, R246.reuse, PT ;  /* 0x000000f65b00720c */ /* 0x080fe20003f26270 */
[----:B------:R-:W-:Y:S01]  /*2e340*/  VIADD R28, R11, 0xd1 ;  /* 0x000000d10b1c7836 */ /* 0x000fe20000000000 */
[----:B------:R-:W-:Y:S01]  /*2e350*/  I2FP.F32.S32 R25, R25 ;  /* 0x0000001900197245 */ /* 0x000fe20000201400 */
[----:B------:R-:W-:Y:S01]  /*2e360*/  IMAD.MOV.U32 R91, RZ, RZ, R85 ;  /* 0x000000ffff5b7224 */ /* 0x000fe200078e0055 */
[----:B------:R-:W-:Y:S01]  /*2e370*/  ISETP.GE.AND P3, PT, R117, R246, PT ;  /* 0x000000f67500720c */ /* 0x000fe20003f66270 */
[----:B------:R-:W-:Y:S01]  /*2e380*/  IMAD.MOV.U32 R85, RZ, RZ, R101 ;  /* 0x000000ffff557224 */ /* 0x000fe200078e0065 */
[----:B------:R-:W-:Y:S01]  /*2e390*/  FSEL R178, R178, -INF , P4 ;  /* 0xff800000b2b27808 */ /* 0x000fe20002000000 */
[----:B------:R-:W-:Y:S01]  /*2e3a0*/  FFMA.FTZ R208, -R239, R25, R208 ;  /* 0x00000019efd07223 */ /* 0x000fe200000101d0 */
[-C--:B------:R-:W-:Y:S01]  /*2e3b0*/  ISETP.GE.AND P4, PT, R7, R248.reuse, PT ;  /* 0x000000f80700720c */ /* 0x080fe20003f86270 */
[----:B------:R-:W-:Y:S01]  /*2e3c0*/  IMAD.MOV.U32 R25, RZ, RZ, R26 ;  /* 0x000000ffff197224 */ /* 0x000fe200078e001a */
[----:B------:R-:W-:Y:S01]  /*2e3d0*/  IADD3 R4, PT, PT, R4, -0xf9, -R5 ;  /* 0xffffff0704047810 */ /* 0x000fe20007ffe805 */
[----:B------:R-:W-:Y:S01]  /*2e3e0*/  IMAD.MOV.U32 R26, RZ, RZ, R30 ;  /* 0x000000ffff1a7224 */ /* 0x000fe200078e001e */
[----:B------:R-:W-:Y:S01]  /*2e3f0*/  @P0 LOP3.LUT R250, R250, 0x1000000, RZ, 0xfc, !PT ;  /* 0x01000000fafa0812 */ /* 0x000fe200078efcff */
[----:B------:R-:W-:Y:S01]  /*2e400*/  VIADD R30, R11, 0xd0 ;  /* 0x000000d00b1e7836 */ /* 0x000fe20000000000 */
[----:B------:R-:W-:Y:S02]  /*2e410*/  ISETP.GE.AND P0, PT, R32, R248, PT ;  /* 0x000000f82000720c */ /* 0x000fe40003f06270 */
[----:B------:R-:W-:Y:S02]  /*2e420*/  LOP3.LUT R250, R250, 0xfffffeff, RZ, 0xc0, !PT ;  /* 0xfffffefffafa7812 */ /* 0x000fe400078ec0ff */
[----:B------:R-:W-:Y:S02]  /*2e430*/  FSEL R129, R129, -INF , P0 ;  /* 0xff80000081817808 */ /* 0x000fe40000000000 */
[C---:B------:R-:W-:Y:S02]  /*2e440*/  ISETP.GE.AND P0, PT, R89.reuse, R245, PT ;  /* 0x000000f55900720c */ /* 0x040fe40003f06270 */
[----:B------:R-:W-:Y:S02]  /*2e450*/  @P1 LOP3.LUT R250, R250, 0x100, RZ, 0xfc, !PT ;  /* 0x00000100fafa1812 */ /* 0x000fe400078efcff */
[----:B------:R-:W-:Y:S01]  /*2e460*/  ISETP.GE.AND P1, PT, R89, R246, PT ;  /* 0x000000f65900720c */ /* 0x000fe20003f26270 */
[----:B------:R-:W-:Y:S01]  /*2e470*/  IMAD.MOV.U32 R89, RZ, RZ, R93 ;  /* 0x000000ffff597224 */ /* 0x000fe200078e005d */
[----:B------:R-:W-:Y:S01]  /*2e480*/  LOP3.LUT R250, R250, 0xff7fffff, RZ, 0xc0, !PT ;  /* 0xff7ffffffafa7812 */ /* 0x000fe200078ec0ff */
[----:B------:R-:W-:Y:S01]  /*2e490*/  IMAD.MOV.U32 R93, RZ, RZ, R87 ;  /* 0x000000ffff5d7224 */ /* 0x000fe200078e0057 */
[----:B------:R-:W-:Y:S01]  /*2e4a0*/  FSEL R196, R196, -INF , P4 ;  /* 0xff800000c4c47808 */ /* 0x000fe20002000000 */
[----:B------:R-:W-:Y:S01]  /*2e4b0*/  IMAD.MOV.U32 R87, RZ, RZ, R73 ;  /* 0x000000ffff577224 */ /* 0x000fe200078e0049 */
[----:B------:R-:W-:Y:S01]  /*2e4c0*/  IABS R4, R4 ;  /* 0x0000000400047213 */ /* 0x000fe20000000000 */
[----:B------:R-:W-:Y:S02]  /*2e4d0*/  IMAD.MOV.U32 R73, RZ, RZ, R109 ;  /* 0x000000ffff497224 */ /* 0x000fe400078e006d */
        /* <DEDUP_REMOVED lines=11> */
[----:B------:R-:W-:Y:S01]  /*2e590*/  ISETP.GE.AND P1, PT, R81, R246, PT ;  /* 0x000000f65100720c */ /* 0x000fe20003f26270 */
[----:B------:R-:W-:Y:S01]  /*2e5a0*/  IMAD.MOV.U32 R81, RZ, RZ, R99 ;  /* 0x000000ffff517224 */ /* 0x000fe200078e0063 */
[----:B------:R-:W-:Y:S05]  /*2e5b0*/  I2FP.F32.S32 R5, R4 ;  /* 0x0000000400057245 */ /* 0x000fea0000201400 */
[----:B------:R-:W-:Y:S04]  /*2e5c0*/  FFMA.FTZ R0, -R239, R5, R0 ;  /* 0x00000005ef007223 */ /* 0x000fe80000010100 */
        /* <DEDUP_REMOVED lines=14> */
[----:B------:R-:W-:Y:S01]  /*2e6b0*/  FSEL R177, R94, -INF , P0 ;  /* 0xff8000005eb17808 */ /* 0x000fe20000000000 */
[----:B------:R-:W-:Y:S01]  /*2e6c0*/  IMAD.MOV.U32 R94, RZ, RZ, R173 ;  /* 0x000000ffff5e7224 */ /* 0x000fe200078e00ad */
[----:B------:R-:W-:Y:S02]  /*2e6d0*/  ISETP.GE.AND P0, PT, R40, R247, PT ;  /* 0x000000f72800720c */ /* 0x000fe40003f06270 */
[C---:B------:R-:W-:Y:S02]  /*2e6e0*/  ISETP.GE.AND P1, PT, R16.reuse, R246, PT ;  /* 0x000000f61000720c */ /* 0x040fe40003f26270 */
[----:B------:R-:W-:Y:S01]  /*2e6f0*/  FSEL R175, R67, -INF , P0 ;  /* 0xff80000043af7808 */ /* 0x000fe20000000000 */
[----:B------:R-:W-:Y:S01]  /*2e700*/  IMAD.MOV.U32 R67, RZ, RZ, R93 ;  /* 0x000000ffff437224 */ /* 0x000fe200078e005d */
[-C--:B------:R-:W-:Y:S01]  /*2e710*/  ISETP.GE.AND P0, PT, R16, R245.reuse, PT ;  /* 0x000000f51000720c */ /* 0x080fe20003f06270 */
[----:B------:R-:W-:Y:S01]  /*2e720*/  IMAD.MOV.U32 R16, RZ, RZ, R171 ;  /* 0x000000ffff107224 */ /* 0x000fe200078e00ab */
[----:B------:R-:W-:Y:S01]  /*2e730*/  LOP3.LUT R250, R250, 0xffefffff, RZ, 0xc0, !PT ;  /* 0xffeffffffafa7812 */ /* 0x000fe200078ec0ff */
[----:B------:R-:W-:Y:S02]  /*2e740*/  IMAD.MOV.U32 R171, RZ, RZ, R26 ;  /* 0x000000ffffab7224 */ /* 0x000fe400078e001a */
[C---:B------:R-:W-:Y:S02]  /*2e750*/  VIADD R26, R11.reuse, 0xd8 ;  /* 0x000000d80b1a7836 */ /* 0x040fe40000000000 */
[----:B------:R-:W-:Y:S02]  /*2e760*/  IMAD.MOV.U32 R79, RZ, RZ, R171 ;  /* 0x000000ffff4f7224 */ /* 0x000fe400078e00ab */
[----:B------:R-:W-:Y:S02]  /*2e770*/  IMAD.MOV.U32 R93, RZ, RZ, R70 ;  /* 0x000000ffff5d7224 */ /* 0x000fe400078e0046 */
[----:B------:R-:W-:Y:S02]  /*2e780*/  IMAD.MOV.U32 R70, RZ, RZ, R87 ;  /* 0x000000ffff467224 */ /* 0x000fe400078e0057 */
[----:B------:R-:W-:Y:S02]  /*2e790*/  @P0 LOP3.LUT R250, R250, 0x100000, RZ, 0xfc, !PT ;  /* 0x00100000fafa0812 */ /* 0x000fe400078efcff */
[----:B------:R-:W-:Y:S02]  /*2e7a0*/  ISETP.GE.AND P0, PT, R26, R248, PT ;  /* 0x000000f81a00720c */ /* 0x000fe40003f06270 */
[----:B------:R-:W-:Y:S02]  /*2e7b0*/  LOP3.LUT R250, R250, 0xffffffef, RZ, 0xc0, !PT ;  /* 0xffffffeffafa7812 */ /* 0x000fe400078ec0ff */
[----:B------:R-:W-:Y:S01]  /*2e7c0*/  FSEL R101, R24, -INF , P0 ;  /* 0xff80000018657808 */ /* 0x000fe20000000000 */
[C---:B------:R-:W-:Y:S01]  /*2e7d0*/  VIADD R24, R11.reuse, 0xd9 ;  /* 0x000000d90b187836 */ /* 0x040fe20000000000 */
[----:B------:R-:W-:Y:S02]  /*2e7e0*/  ISETP.GE.AND P0, PT, R12, R245, PT ;  /* 0x000000f50c00720c */ /* 0x000fe40003f06270 */
[----:B------:R-:W-:Y:S02]  /*2e7f0*/  @P1 LOP3.LUT R250, R250, 0x10, RZ, 0xfc, !PT ;  /* 0x00000010fafa1812 */ /* 0x000fe400078efcff */
[----:B------:R-:W-:Y:S01]  /*2e800*/  ISETP.GE.AND P1, PT, R12, R246, PT ;  /* 0x000000f60c00720c */ /* 0x000fe20003f26270 */
[----:B------:R-:W-:Y:S01]  /*2e810*/  IMAD.MOV.U32 R12, RZ, RZ, R89 ;  /* 0x000000ffff0c7224 */ /* 0x000fe200078e0059 */
[----:B------:R-:W-:Y:S07]  /*2e820*/  LOP3.LUT R250, R250, 0xfff7ffff, RZ, 0xc0, !PT ;  /* 0xfff7fffffafa7812 */ /* 0x000fee00078ec0ff */
[----:B------:R-:W-:Y:S02]  /*2e830*/  @P0 LOP3.LUT R250, R250, 0x80000, RZ, 0xfc, !PT ;  /* 0x00080000fafa0812 */ /* 0x000fe400078efcff */
[----:B------:R-:W-:Y:S02]  /*2e840*/  ISETP.GE.AND P0, PT, R24, R248, PT ;  /* 0x000000f81800720c */ /* 0x000fe40003f06270 */
[----:B------:R-:W-:Y:S02]  /*2e850*/  LOP3.LUT R250, R250, 0xfffffff7, RZ, 0xc0, !PT ;  /* 0xfffffff7fafa7812 */ /* 0x000fe400078ec0ff */
[----:B------:R-:W-:Y:S01]  /*2e860*/  FSEL R99, R22, -INF , P0 ;  /* 0xff80000016637808 */ /* 0x000fe20000000000 */
[----:B------:R-:W-:Y:S01]  /*2e870*/  VIADD R22, R11, 0xe0 ;  /* 0x000000e00b167836 */ /* 0x000fe20000000000 */
[-C--:B------:R-:W-:Y:S02]  /*2e880*/  ISETP.GE.AND P0, PT, R39, R247.reuse, PT ;  /* 0x000000f72700720c */ /* 0x080fe40003f06270 */
[----:B------:R-:W-:Y:S02]  /*2e890*/  @P1 LOP3.LUT R250, R250, 0x8, RZ, 0xfc, !PT ;  /* 0x00000008fafa1812 */ /* 0x000fe400078efcff */
[----:B------:R-:W-:Y:S01]  /*2e8a0*/  FSEL R173, R96, -INF , P0 ;  /* 0xff80000060ad7808 */ /* 0x000fe20000000000 */
[----:B------:R-:W-:Y:S01]  /*2e8b0*/  IMAD.MOV.U32 R96, RZ, RZ, R91 ;  /* 0x000000ffff607224 */ /* 0x000fe200078e005b */
[----:B------:R-:W-:Y:S01]  /*2e8c0*/  ISETP.GE.AND P0, PT, R38, R247, PT ;  /* 0x000000f72600720c */ /* 0x000fe20003f06270 */
[----:B------:R-:W-:Y:S01]  /*2e8d0*/  IMAD.MOV.U32 R91, RZ, RZ, R85 ;  /* 0x000000ffff5b7224 */ /* 0x000fe200078e0055 */
[-C--:B------:R-:W-:Y:S02]  /*2e8e0*/  ISETP.GE.AND P1, PT, R7, R246.reuse, PT ;  /* 0x000000f60700720c */ /* 0x080fe40003f26270 */
[----:B------:R-:W-:Y:S01]  /*2e8f0*/  FSEL R171, R98, -INF , P0 ;  /* 0xff80000062ab7808 */ /* 0x000fe20000000000 */
[----:B------:R-:W-:Y:S01]  /*2e900*/  VIADD R98, R11, 0x38 ;  /* 0x000000380b627836 */ /* 0x000fe20000000000 */
[-C--:B------:R-:W-:Y:S01]  /*2e910*/  ISETP.GE.AND P0, PT, R7, R245.reuse, PT ;  /* 0x000000f50700720c */ /* 0x080fe20003f06270 */
[----:B------:R-:W-:Y:S01]  /*2e920*/  IMAD.MOV.U32 R7, RZ, RZ, R96 ;  /* 0x000000ffff077224 */ /* 0x000fe200078e0060 */
[----:B------:R-:W-:Y:S01]  /*2e930*/  LOP3.LUT R250, R250, 0xfffbffff, RZ, 0xc0, !PT ;  /* 0xfffbfffffafa7812 */ /* 0x000fe200078ec0ff */
[----:B------:R-:W-:Y:S01]  /*2e940*/  IMAD.MOV.U32 R96, RZ, RZ, R16 ;  /* 0x000000ffff607224 */ /* 0x000fe200078e0010 */
[----:B------:R-:W-:Y:S01]  /*2e950*/  ISETP.GE.AND P6, PT, R98, R246, PT ;  /* 0x000000f66200720c */ /* 0x000fe20003fc6270 */
[----:B------:R-:W-:Y:S08]  /*2e960*/  VIADD R16, R11, 0xe9 ;  /* 0x000000e90b107836 */ /* 0x000ff00000000000 */
[----:B------:R-:W-:Y:S02]  /*2e970*/  @P0 LOP3.LUT R250, R250, 0x40000, RZ, 0xfc, !PT ;  /* 0x00040000fafa0812 */ /* 0x000fe400078efcff */
[-C--:B------:R-:W-:Y:S02]  /*2e980*/  ISETP.GE.AND P0, PT, R22, R248.reuse, PT ;  /* 0x000000f81600720c */ /* 0x080fe40003f06270 */
[----:B------:R-:W-:Y:S02]  /*2e990*/  LOP3.LUT R250, R250, 0xfffffffb, RZ, 0xc0, !PT ;  /* 0xfffffffbfafa7812 */ /* 0x000fe400078ec0ff */
[----:B------:R-:W-:Y:S02]  /*2e9a0*/  FSEL R89, R121, -INF , P0 ;  /* 0xff80000079597808 */ /* 0x000fe40000000000 */
[----:B------:R-:W-:Y:S01]  /*2e9b0*/  ISETP.GE.AND P0, PT, R20, R245, PT ;  /* 0x000000f51400720c */ /* 0x000fe20003f06270 */
[C---:B------:R-:W-:Y:S01]  /*2e9c0*/  VIADD R20, R11.reuse, 0xe1 ;  /* 0x000000e10b147836 */ /* 0x040fe20000000000 */
[----:B------:R-:W-:Y:S04]  /*2e9d0*/  @P1 LOP3.LUT R250, R250, 0x4, RZ, 0xfc, !PT ;  /* 0x00000004fafa1812 */ /* 0x000fe800078efcff */
[----:B------:R-:W-:Y:S04]  /*2e9e0*/  LOP3.LUT R250, R250, 0xbfffffff, RZ, 0xc0, !PT ;  /* 0xbffffffffafa7812 */ /* 0x000fe800078ec0ff */
[----:B------:R-:W-:Y:S04]  /*2e9f0*/  LOP3.LUT R250, R250, 0xfffdffff, RZ, 0xc0, !PT ;  /* 0xfffdfffffafa7812 */ /* 0x000fe800078ec0ff */
[----:B------:R-:W-:Y:S02]  /*2ea00*/  @P0 LOP3.LUT R250, R250, 0x20000, RZ, 0xfc, !PT ;  /* 0x00020000fafa0812 */ /* 0x000fe400078efcff */
[----:B------:R-:W-:Y:S02]  /*2ea10*/  ISETP.GE.AND P0, PT, R20, R248, PT ;  /* 0x000000f81400720c */ /* 0x000fe40003f06270 */
[----:B------:R-:W-:Y:S02]  /*2ea20*/  @P2 LOP3.LUT R250, R250, 0x40000000, RZ, 0xfc, !PT ;  /* 0x40000000fafa2812 */ /* 0x000fe400078efcff */
[----:B------:R-:W-:Y:S01]  /*2ea30*/  FSEL R87, R18, -INF , P0 ;  /* 0xff80000012577808 */ /* 0x000fe20000000000 */
[C---:B------:R-:W-:Y:S01]  /*2ea40*/  VIADD R18, R11.reuse, 0xe8 ;  /* 0x000000e80b127836 */ /* 0x040fe20000000000 */
[-C--:B------:R-:W-:Y:S02]  /*2ea50*/  ISETP.GE.AND P0, PT, R36, R247.reuse, PT ;  /* 0x000000f72400720c */ /* 0x080fe40003f06270 */
[----:B------:R-:W-:Y:S02]  /*2ea60*/  LOP3.LUT R250, R250, 0x7fffffff, RZ, 0xc0, !PT ;  /* 0x7ffffffffafa7812 */ /* 0x000fe400078ec0ff */
[----:B------:R-:W-:Y:S01]  /*2ea70*/  FSEL R125, R100, -INF , P0 ;  /* 0xff800000647d7808 */ /* 0x000fe20000000000 */
[C---:B------:R-:W-:Y:S01]  /*2ea80*/  VIADD R100, R11.reuse, 0x39 ;  /* 0x000000390b647836 */ /* 0x040fe20000000000 */
[----:B------:R-:W-:Y:S02]  /*2ea90*/  ISETP.GE.AND P0, PT, R34, R247, PT ;  /* 0x000000f72200720c */ /* 0x000fe40003f06270 */
[----:B------:R-:W-:Y:S02]  /*2eaa0*/  LOP3.LUT R250, R250, 0xfffeffff, RZ, 0xc0, !PT ;  /* 0xfffefffffafa7812 */ /* 0x000fe400078ec0ff */
[----:B------:R-:W-:Y:S01]  /*2eab0*/  FSEL R121, R102, -INF , P0 ;  /* 0xff80000066797808 */ /* 0x000fe20000000000 */
[----:B------:R-:W-:Y:S01]  /*2eac0*/  VIADD R102, R11, 0x40 ;  /* 0x000000400b667836 */ /* 0x000fe20000000000 */
[-C--:B------:R-:W-:Y:S02]  /*2ead0*/  ISETP.GE.AND P0, PT, R117, R245.reuse, PT ;  /* 0x000000f57500720c */ /* 0x080fe40003f06270 */
[-C--:B------:R-:W-:Y:S02]  /*2eae0*/  ISETP.GE.AND P5, PT, R100, R246.reuse, PT ;  /* 0x000000f66400720c */ /* 0x080fe40003fa6270 */
[----:B------:R-:W-:Y:S09]  /*2eaf0*/  ISETP.GE.AND P4, PT, R102, R246, PT ;  /* 0x000000f66600720c */ /* 0x000ff20003f86270 */
[----:B------:R-:W-:Y:S02]  /*2eb00*/  @P0 LOP3.LUT R250, R250, 0x10000, RZ, 0xfc, !PT ;  /* 0x00010000fafa0812 */ /* 0x000fe400078efcff */
[-C--:B------:R-:W-:Y:S02]  /*2eb10*/  ISETP.GE.AND P0, PT, R18, R248.reuse, PT ;  /* 0x000000f81200720c */ /* 0x080fe40003f06270 */
[----:B------:R-:W-:Y:S02]  /*2eb20*/  @P3 LOP3.LUT R250, R250, 0x80000000, RZ, 0xfc, !PT ;  /* 0x80000000fafa3812 */ /* 0x000fe400078efcff */
[----:B------:R-:W-:Y:S02]  /*2eb30*/  FSEL R85, R115, -INF , P0 ;  /* 0xff80000073557808 */ /* 0x000fe40000000000 */
[----:B------:R-:W-:Y:S01]  /*2eb40*/  ISETP.GE.AND P0, PT, R98, R245, PT ;  /* 0x000000f56200720c */ /* 0x000fe20003f06270 */
[----:B------:R-:W-:Y:S01]  /*2eb50*/  IMAD.MOV.U32 R98, RZ, RZ, R65 ;  /* 0x000000ffff627224 */ /* 0x000fe200078e0041 */
[C---:B------:R-:W-:Y:S01]  /*2eb60*/  LOP3.LUT P3, RZ, R250.reuse, 0x20, RZ, 0xc0, !PT ;  /* 0x00000020faff7812 */ /* 0x040fe2000786c0ff */
[----:B------:R-:W-:Y:S01]  /*2eb70*/  IMAD.MOV.U32 R65, RZ, RZ, R83 ;  /* 0x000000ffff417224 */ /* 0x000fe200078e0053 */
[----:B------:R-:W-:Y:S09]  /*2eb80*/  LOP3.LUT R250, R250, 0xffff7fff, RZ, 0xc0, !PT ;  /* 0xffff7ffffafa7812 */ /* 0x000ff200078ec0ff */
[----:B------:R-:W-:Y:S02]  /*2eb90*/  @P0 LOP3.LUT R250, R250, 0x8000, RZ, 0xfc, !PT ;  /* 0x00008000fafa0812 */ /* 0x000fe400078efcff */
[-C--:B------:R-:W-:Y:S02]  /*2eba0*/  ISETP.GE.AND P0, PT, R16, R248.reuse, PT ;  /* 0x000000f81000720c */ /* 0x080fe40003f06270 */
[----:B------:R-:W-:Y:S02]  /*2ebb0*/  @P3 LOP3.LUT R252, R252, 0x1, RZ, 0xfc, !PT ;  /* 0x00000001fcfc3812 */ /* 0x000fe400078efcff */
[----:B------:R-:W-:Y:S01]  /*2ebc0*/  FSEL R83, R14, -INF , P0 ;  /* 0xff8000000e537808 */ /* 0x000fe20000000000 */
[----:B------:R-:W-:Y:S01]  /*2ebd0*/  VIADD R14, R11, 0xf0 ;  /* 0x000000f00b0e7836 */ /* 0x000fe20000000000 */
[-C--:B------:R-:W-:Y:S02]  /*2ebe0*/  ISETP.GE.AND P0, PT, R32, R247.reuse, PT ;  /* 0x000000f72000720c */ /* 0x080fe40003f06270 */
[----:B------:R-:W-:Y:S02]  /*2ebf0*/  LOP3.LUT P2, RZ, R250, 0x2000000, RZ, 0xc0, !PT ;  /* 0x02000000faff7812 */ /* 0x000fe4000784c0ff */
[----:B------:R-:W-:Y:S02]  /*2ec00*/  FSEL R117, R71, -INF , P0 ;  /* 0xff80000047757808 */ /* 0x000fe40000000000 */
[----:B------:R-:W-:Y:S02]  /*2ec10*/  ISETP.GE.AND P0, PT, R31, R247, PT ;  /* 0x000000f71f00720c */ /* 0x000fe40003f06270 */
[----:B------:R-:W-:Y:S02]  /*2ec20*/  LOP3.LUT R252, R252, 0xfffffffd, RZ, 0xc0, !PT ;  /* 0xfffffffdfcfc7812 */ /* 0x000fe400078ec0ff */
[----:B------:R-:W-:Y:S01]  /*2ec30*/  FSEL R115, R69, -INF , P0 ;  /* 0xff80000045737808 */ /* 0x000fe20000000000 */
[----:B------:R-:W-:Y:S01]  /*2ec40*/  IMAD.MOV.U32 R69, RZ, RZ, R95 ;  /* 0x000000ffff457224 */ /* 0x000fe200078e005f */
[-C--:B------:R-:W-:Y:S01]  /*2ec50*/  ISETP.GE.AND P0, PT, R100, R245.reuse, PT ;  /* 0x000000f56400720c */ /* 0x080fe20003f06270 */
[----:B------:R-:W-:Y:S01]  /*2ec60*/  IMAD.MOV.U32 R100, RZ, RZ, R7 ;  /* 0x000000ffff647224 */ /* 0x000fe200078e0007 */
[----:B------:R-:W-:Y:S01]  /*2ec70*/  @P6 LOP3.LUT R252, R252, 0x2, RZ, 0xfc, !PT ;  /* 0x00000002fcfc6812 */ /* 0x000fe200078efcff */
[----:B------:R-:W-:Y:S01]  /*2ec80*/  IMAD.MOV.U32 R7, RZ, RZ, R70 ;  /* 0x000000ffff077224 */ /* 0x000fe200078e0046 */
[----:B------:R-:W-:Y:S01]  /*2ec90*/  LOP3.LUT R250, R250, 0xffffbfff, RZ, 0xc0, !PT ;  /* 0xffffbffffafa7812 */ /* 0x000fe200078ec0ff */
[----:B------:R-:W-:Y:S01]  /*2eca0*/  IMAD.MOV.U32 R70, RZ, RZ, R73 ;  /* 0x000000ffff467224 */ /* 0x000fe200078e0049 */
[----:B------:R-:W-:Y:S02]  /*2ecb0*/  LOP3.LUT R252, R252, 0xfffdffff, RZ, 0xc0, !PT ;  /* 0xfffdfffffcfc7812 */ /* 0x000fe400078ec0ff */
[----:B------:R-:W-:Y:S01]  /*2ecc0*/  ISETP.GE.AND P6, PT, R102, R245, PT ;  /* 0x000000f56600720c */ /* 0x000fe20003fc6270 */
[----:B------:R-:W-:Y:S01]  /*2ecd0*/  IMAD.MOV.U32 R102, RZ, RZ, R100 ;  /* 0x000000ffff667224 */ /* 0x000fe200078e0064 */
[----:B------:R-:W-:Y:S01]  /*2ece0*/  @P2 LOP3.LUT R252, R252, 0x20000, RZ, 0xfc, !PT ;  /* 0x00020000fcfc2812 */ /* 0x000fe200078efcff */
[----:B------:R-:W-:Y:S02]  /*2ecf0*/  IMAD.MOV.U32 R100, RZ, RZ, R96 ;  /* 0x000000ffff647224 */ /* 0x000fe400078e0060 */
[----:B------:R-:W-:Y:S01]  /*2ed00*/  @P0 LOP3.LUT R250, R250, 0x4000, RZ, 0xfc, !PT ;  /* 0x00004000fafa0812 */ /* 0x000fe200078efcff */
[----:B------:R-:W-:Y:S01]  /*2ed10*/  IMAD.MOV.U32 R96, RZ, RZ, R97 ;  /* 0x000000ffff607224 */ /* 0x000fe200078e0061 */
[----:B------:R-:W-:Y:S02]  /*2ed20*/  LOP3.LUT R252, R252, 0xfffffffb, RZ, 0xc0, !PT ;  /* 0xfffffffbfcfc7812 */ /* 0x000fe400078ec0ff */
[-C--:B------:R-:W-:Y:S02]  /*2ed30*/  ISETP.GE.AND P0, PT, R14, R248.reuse, PT ;  /* 0x000000f80e00720c */ /* 0x080fe40003f06270 */
[----:B------:R-:W-:Y:S02]  /*2ed40*/  @P5 LOP3.LUT R252, R252, 0x4, RZ, 0xfc, !PT ;  /* 0x00000004fcfc5812 */ /* 0x000fe400078efcff */
[----:B------:R-:W-:Y:S02]  /*2ed50*/  LOP3.LUT P5, RZ, R250, 0x40, RZ, 0xc0, !PT ;  /* 0x00000040faff7812 */ /* 0x000fe400078ac0ff */
[----:B------:R-:W-:Y:S02]  /*2ed60*/  LOP3.LUT R252, R252, 0xfffffff7, RZ, 0xc0, !PT ;  /* 0xfffffff7fcfc7812 */ /* 0x000fe400078ec0ff */
[----:B------:R-:W-:Y:S01]  /*2ed70*/  FSEL R73, R21, -INF , P0 ;  /* 0xff80000015497808 */ /* 0x000fe20000000000 */
[----:B------:R-:W-:Y:S01]  /*2ed80*/  IMAD.MOV.U32 R21, RZ, RZ, R98 ;  /* 0x000000ffff157224 */ /* 0x000fe200078e0062 */
[----:B------:R-:W-:Y:S01]  /*2ed90*/  LOP3.LUT P2, RZ, R250, 0x4000000, RZ, 0xc0, !PT ;  /* 0x04000000faff7812 */ /* 0x000fe2000784c0ff */
[----:B------:R-:W-:Y:S02]  /*2eda0*/  IMAD.MOV.U32 R98, RZ, RZ, R12 ;  /* 0x000000ffff627224 */ /* 0x000fe400078e000c */
[C---:B------:R-:W-:Y:S04]  /*2edb0*/  VIADD R12, R11.reuse, 0xf1 ;  /* 0x000000f10b0c7836 */ /* 0x040fe80000000000 */
[----:B------:R-:W-:Y:S02]  /*2edc0*/  @P5 LOP3.LUT R252, R252, 0x8, RZ, 0xfc, !PT ;  /* 0x00000008fcfc5812 */ /* 0x000fe400078efcff */
[----:B------:R-:W-:Y:S02]  /*2edd0*/  LOP3.LUT P5, RZ, R250, 0x80, RZ, 0xc0, !PT ;  /* 0x00000080faff7812 */ /* 0x000fe400078ac0ff */
[----:B------:R-:W-:Y:S02]  /*2ede0*/  LOP3.LUT R252, R252, 0xffffffef, RZ, 0xc0, !PT ;  /* 0xffffffeffcfc7812 */ /* 0x000fe400078ec0ff */
[----:B------:R-:W-:Y:S04]  /*2edf0*/  ISETP.GE.AND P0, PT, R12, R248, PT ;  /* 0x000000f80c00720c */ /* 0x000fe80003f06270 */
[----:B------:R-:W-:Y:S01]  /*2ee00*/  FSEL R71, R2, -INF , P0 ;  /* 0xff80000002477808 */ /* 0x000fe20000000000 */
[C---:B------:R-:W-:Y:S01]  /*2ee10*/  VIADD R2, R11.reuse, 0x41 ;  /* 0x000000410b027836 */ /* 0x040fe20000000000 */
[-C--:B------:R-:W-:Y:S03]  /*2ee20*/  ISETP.GE.AND P0, PT, R30, R247.reuse, PT ;  /* 0x000000f71e00720c */ /* 0x080fe60003f06270 */
[----:B------:R-:W-:Y:S02]  /*2ee30*/  @P5 LOP3.LUT R252, R252, 0x10, RZ, 0xfc, !PT ;  /* 0x00000010fcfc5812 */ /* 0x000fe400078efcff */
[----:B------:R-:W-:Y:S02]  /*2ee40*/  LOP3.LUT P5, RZ, R250, 0x4000, RZ, 0xc0, !PT ;  /* 0x00004000faff7812 */ /* 0x000fe400078ac0ff */
[----:B------:R-:W-:Y:S02]  /*2ee50*/  LOP3.LUT R252, R252, 0xffffffdf, RZ, 0xc0, !PT ;  /* 0xffffffdffcfc7812 */ /* 0x000fe400078ec0ff */
[----:B------:R-:W-:Y:S01]  /*2ee60*/  FSEL R97, R110, -INF , P0 ;  /* 0xff8000006e617808 */ /* 0x000fe20000000000 */
[----:B------:R-:W-:Y:S01]  /*2ee70*/  IMAD.MOV.U32 R110, RZ, RZ, R7 ;  /* 0x000000ffff6e7224 */ /* 0x000fe200078e0007 */
[----:B------:R-:W-:Y:S01]  /*2ee80*/  ISETP.GE.AND P0, PT, R28, R247, PT ;  /* 0x000000f71c00720c */ /* 0x000fe20003f06270 */
[C---:B------:R-:W-:Y:S01]  /*2ee90*/  VIADD R7, R11.reuse, 0xf8 ;  /* 0x000000f80b077836 */ /* 0x040fe20000000000 */
[C---:B------:R-:W-:Y:S02]  /*2eea0*/  ISETP.GE.AND P1, PT, R2.reuse, R246, PT ;  /* 0x000000f60200720c */ /* 0x040fe40003f26270 */
[----:B------:R-:W-:Y:S01]  /*2eeb0*/  ISETP.GE.AND P3, PT, R2, R245, PT ;  /* 0x000000f50200720c */ /* 0x000fe20003f66270 */
[----:B------:R-:W-:Y:S01]  /*2eec0*/  VIADD R2, R11, 0xf9 ;  /* 0x000000f90b027836 */ /* 0x000fe20000000000 */
[----:B------:R-:W-:Y:S01]  /*2eed0*/  FSEL R95, R108, -INF , P0 ;  /* 0xff8000006c5f7808 */ /* 0x000fe20000000000 */
[----:B------:R-:W-:Y:S01]  /*2eee0*/  IMAD.MOV.U32 R108, RZ, RZ, R69 ;  /* 0x000000ffff6c7224 */ /* 0x000fe200078e0045 */
[----:B------:R-:W-:Y:S02]  /*2eef0*/  @P5 LOP3.LUT R252, R252, 0x20, RZ, 0xfc, !PT ;  /* 0x00000020fcfc5812 */ /* 0x000fe400078efcff */
[----:B------:R-:W-:Y:S02]  /*2ef00*/  LOP3.LUT P5, RZ, R250, 0x8000, RZ, 0xc0, !PT ;  /* 0x00008000faff7812 */ /* 0x000fe400078ac0ff */
[----:B------:R-:W-:Y:S02]  /*2ef10*/  LOP3.LUT R252, R252, 0xffffffbf, RZ, 0xc0, !PT ;  /* 0xffffffbffcfc7812 */ /* 0x000fe400078ec0ff */
[-C--:B------:R-:W-:Y:S02]  /*2ef20*/  ISETP.GE.AND P0, PT, R7, R248.reuse, PT ;  /* 0x000000f80700720c */ /* 0x080fe40003f06270 */
[----:B------:R-:W-:Y:S02]  /*2ef30*/  FSEL R214, R214, -INF , !P1 ;  /* 0xff800000d6d67808 */ /* 0x000fe40004800000 */
[----:B------:R-:W-:Y:S01]  /*2ef40*/  FSEL R69, R23, -INF , P0 ;  /* 0xff80000017457808 */ /* 0x000fe20000000000 */
[----:B------:R-:W-:Y:S01]  /*2ef50*/  IMAD.MOV.U32 R23, RZ, RZ, R70 ;  /* 0x000000ffff177224 */ /* 0x000fe200078e0046 */
[----:B------:R-:W-:Y:S02]  /*2ef60*/  ISETP.GE.AND P0, PT, R2, R248, PT ;  /* 0x000000f80200720c */ /* 0x000fe40003f06270 */
[----:B------:R-:W-:Y:S02]  /*2ef70*/  ISETP.GE.AND P1, PT, R130, R246, PT ;  /* 0x000000f68200720c */ /* 0x000fe40003f26270 */
[----:B------:R-:W-:Y:S02]  /*2ef80*/  @P5 LOP3.LUT R252, R252, 0x40, RZ, 0xfc, !PT ;  /* 0x00000040fcfc5812 */ /* 0x000fe400078efcff */
[----:B------:R-:W-:Y:S02]  /*2ef90*/  LOP3.LUT P5, RZ, R250, 0x100, RZ, 0xc0, !PT ;  /* 0x00000100faff7812 */ /* 0x000fe400078ac0ff */
[----:B------:R-:W-:Y:S02]  /*2efa0*/  LOP3.LUT R252, R252, 0xffffff7f, RZ, 0xc0, !PT ;  /* 0xffffff7ffcfc7812 */ /* 0x000fe400078ec0ff */
[----:B------:R-:W-:Y:S01]  /*2efb0*/  FSEL R70, R208, -INF , P0 ;  /* 0xff800000d0467808 */ /* 0x000fe20000000000 */
[----:B------:R-:W-:Y:S01]  /*2efc0*/  IMAD.MOV.U32 R208, RZ, RZ, R93 ;  /* 0x000000ffffd07224 */ /* 0x000fe200078e005d */
[-C--:B------:R-:W-:Y:S04]  /*2efd0*/  ISETP.GE.AND P0, PT, R26, R247.reuse, PT ;  /* 0x000000f71a00720c */ /* 0x080fe80003f06270 */
[----:B------:R-:W-:Y:S01]  /*2efe0*/  FSEL R93, R19, -INF , P0 ;  /* 0xff800000135d7808 */ /* 0x000fe20000000000 */
[----:B------:R-:W-:Y:S01]  /*2eff0*/  IMAD.MOV.U32 R19, RZ, RZ, R91 ;  /* 0x000000ffff137224 */ /* 0x000fe200078e005b */
[-C--:B------:R-:W-:Y:S02]  /*2f000*/  ISETP.GE.AND P0, PT, R24, R247.reuse, PT ;  /* 0x000000f71800720c */ /* 0x080fe40003f06270 */
        /* <DEDUP_REMOVED lines=8> */
[-C--:B------:R-:W-:Y:S01]  /*2f090*/  ISETP.GE.AND P0, PT, R20, R247.reuse, PT ;  /* 0x000000f71400720c */ /* 0x080fe20003f06270 */
[----:B------:R-:W-:Y:S01]  /*2f0a0*/  IMAD.MOV.U32 R114, RZ, RZ, R19 ;  /* 0x000000ffff727224 */ /* 0x000fe200078e0013 */
[----:B------:R-:W-:Y:S01]  /*2f0b0*/  @P5 LOP3.LUT R252, R252, 0x100, RZ, 0xfc, !PT ;  /* 0x00000100fcfc5812 */ /* 0x000fe200078efcff */
[----:B------:R-:W-:Y:S01]  /*2f0c0*/  IMAD.MOV.U32 R19, RZ, RZ, R208 ;  /* 0x000000ffff137224 */ /* 0x000fe200078e00d0 */
[----:B------:R-:W-:Y:S01]  /*2f0d0*/  LOP3.LUT P5, RZ, R250, 0x10000, RZ, 0xc0, !PT ;  /* 0x00010000faff7812 */ /* 0x000fe200078ac0ff */
[----:B------:R-:W-:Y:S01]  /*2f0e0*/  IMAD.MOV.U32 R208, RZ, RZ, R102 ;  /* 0x000000ffffd07224 */ /* 0x000fe200078e0066 */
[----:B------:R-:W-:Y:S01]  /*2f0f0*/  LOP3.LUT R252, R252, 0xfffffdff, RZ, 0xc0, !PT ;  /* 0xfffffdfffcfc7812 */ /* 0x000fe200078ec0ff */
[----:B------:R-:W-:Y:S01]  /*2f100*/  IMAD.MOV.U32 R102, RZ, RZ, R79 ;  /* 0x000000ffff667224 */ /* 0x000fe200078e004f */
[----:B------:R-:W-:Y:S02]  /*2f110*/  FSEL R79, R77, -INF , P0 ;  /* 0xff8000004d4f7808 */ /* 0x000fe40000000000 */
[-C--:B------:R-:W-:Y:S04]  /*2f120*/  ISETP.GE.AND P0, PT, R18, R247.reuse, PT ;  /* 0x000000f71200720c */ /* 0x080fe80003f06270 */
[----:B------:R-:W-:Y:S01]  /*2f130*/  FSEL R77, R17, -INF , P0 ;  /* 0xff800000114d7808 */ /* 0x000fe20000000000 */
[----:B------:R-:W-:Y:S01]  /*2f140*/  IMAD.MOV.U32 R17, RZ, RZ, R67 ;  /* 0x000000ffff117224 */ /* 0x000fe200078e0043 */
[-C--:B------:R-:W-:Y:S02]  /*2f150*/  ISETP.GE.AND P0, PT, R16, R247.reuse, PT ;  /* 0x000000f71000720c */ /* 0x080fe40003f06270 */
[----:B------:R-:W-:Y:S02]  /*2f160*/  @P5 LOP3.LUT R252, R252, 0x200, RZ, 0xfc, !PT ;  /* 0x00000200fcfc5812 */ /* 0x000fe400078efcff */
[----:B------:R-:W-:Y:S02]  /*2f170*/  LOP3.LUT P5, RZ, R250, 0x20000, RZ, 0xc0, !PT ;  /* 0x00020000faff7812 */ /* 0x000fe400078ac0ff */
[----:B------:R-:W-:Y:S02]  /*2f180*/  LOP3.LUT R252, R252, 0xfffffbff, RZ, 0xc0, !PT ;  /* 0xfffffbfffcfc7812 */ /* 0x000fe400078ec0ff */
        /* <DEDUP_REMOVED lines=10> */
[----:B------:R-:W-:Y:S04]  /*2f230*/  ISETP.GE.AND P0, PT, R7, R247, PT ;  /* 0x000000f70700720c */ /* 0x000fe80003f06270 */
[----:B------:R-:W-:Y:S02]  /*2f240*/  FSEL R37, R37, -INF , P0 ;  /* 0xff80000025257808 */ /* 0x000fe40000000000 */
[----:B------:R-:W-:Y:S02]  /*2f250*/  ISETP.GE.AND P0, PT, R6, R248, PT ;  /* 0x000000f80600720c */ /* 0x000fe40003f06270 */
[----:B------:R-:W-:Y:S02]  /*2f260*/  @P5 LOP3.LUT R252, R252, 0x800, RZ, 0xfc, !PT ;  /* 0x00000800fcfc5812 */ /* 0x000fe400078efcff */
[----:B------:R-:W-:Y:S02]  /*2f270*/  LOP3.LUT P5, RZ, R250, 0x80000, RZ, 0xc0, !PT ;  /* 0x00080000faff7812 */ /* 0x000fe400078ac0ff */
[----:B------:R-:W-:Y:S02]  /*2f280*/  LOP3.LUT R252, R252, 0xffffefff, RZ, 0xc0, !PT ;  /* 0xffffeffffcfc7812 */ /* 0x000fe400078ec0ff */
[----:B------:R-:W-:Y:S01]  /*2f290*/  FSEL R43, R168, -INF , P0 ;  /* 0xff800000a82b7808 */ /* 0x000fe20000000000 */
[----:B------:R-:W-:Y:S01]  /*2f2a0*/  IMAD.MOV.U32 R168, RZ, RZ, R13 ;  /* 0x000000ffffa87224 */ /* 0x000fe200078e000d */
[----:B------:R-:W-:Y:S01]  /*2f2b0*/  LOP3.LUT P0, RZ, R250, 0x8000000, RZ, 0xc0, !PT ;  /* 0x08000000faff7812 */ /* 0x000fe2000780c0ff */
[----:B------:R-:W-:Y:S02]  /*2f2c0*/  IMAD.MOV.U32 R13, RZ, RZ, R17 ;  /* 0x000000ffff0d7224 */ /* 0x000fe400078e0011 */
[----:B------:R-:W-:Y:S01]  /*2f2d0*/  IMAD.MOV.U32 R17, RZ, RZ, R23 ;  /* 0x000000ffff117224 */ /* 0x000fe200078e0017 */
[----:B------:R-:W-:Y:S01]  /*2f2e0*/  FSEL R23, R174, -INF , !P0 ;  /* 0xff800000ae177808 */ /* 0x000fe20004000000 */
[----:B------:R-:W-:Y:S01]  /*2f2f0*/  IMAD.MOV.U32 R174, RZ, RZ, R29 ;  /* 0x000000ffffae7224 */ /* 0x000fe200078e001d */
[-C--:B------:R-:W-:Y:S02]  /*2f300*/  ISETP.GE.AND P0, PT, R11, R245.reuse, PT ;  /* 0x000000f50b00720c */ /* 0x080fe40003f06270 */
[----:B------:R-:W-:Y:S02]  /*2f310*/  @P5 LOP3.LUT R252, R252, 0x1000, RZ, 0xfc, !PT ;  /* 0x00001000fcfc5812 */ /* 0x000fe400078efcff */
[----:B------:R-:W-:Y:S02]  /*2f320*/  LOP3.LUT P5, RZ, R250, 0x100000, RZ, 0xc0, !PT ;  /* 0x00100000faff7812 */ /* 0x000fe400078ac0ff */
[----:B------:R-:W-:Y:S02]  /*2f330*/  LOP3.LUT R252, R252, 0xffffdfff, RZ, 0xc0, !PT ;  /* 0xffffdffffcfc7812 */ /* 0x000fe400078ec0ff */
[----:B------:R-:W-:Y:S01]  /*2f340*/  FSEL R29, R172, -INF , !P0 ;  /* 0xff800000ac1d7808 */ /* 0x000fe20004000000 */
[----:B------:R-:W-:Y:S01]  /*2f350*/  IMAD.MOV.U32 R172, RZ, RZ, R21 ;  /* 0x000000ffffac7224 */ /* 0x000fe200078e0015 */
[----:B------:R-:W-:Y:S01]  /*2f360*/  FSEL R21, R180, -INF , !P2 ;  /* 0xff800000b4157808 */ /* 0x000fe20005000000 */
[----:B------:R-:W-:Y:S01]  /*2f370*/  IMAD.MOV.U32 R180, RZ, RZ, R45 ;  /* 0x000000ffffb47224 */ /* 0x000fe200078e002d */
[----:B------:R-:W-:Y:S05]  /*2f380*/  LOP3.LUT P0, RZ, R250, 0x800, RZ, 0xc0, !PT ;  /* 0x00000800faff7812 */ /* 0x000fea000780c0ff */
        /* <DEDUP_REMOVED lines=11> */
[----:B------:R-:W-:Y:S02]  /*2f440*/  LOP3.LUT P2, RZ, R252, 0x20000, RZ, 0xc0, !PT ;  /* 0x00020000fcff7812 */ /* 0x000fe4000784c0ff */
        /* <DEDUP_REMOVED lines=8> */
[----:B------:R-:W-:Y:S02]  /*2f4d0*/  LOP3.LUT P5, RZ, R252, 0x8000, RZ, 0xc0, !PT ;  /* 0x00008000fcff7812 */ /* 0x000fe400078ac0ff */
[----:B------:R-:W-:Y:S02]  /*2f4e0*/  LOP3.LUT P2, RZ, R250, 0x8, RZ, 0xc0, !PT ;  /* 0x00000008faff7812 */ /* 0x000fe4000784c0ff */
[----:B------:R-:W-:Y:S01]  /*2f4f0*/  FSEL R17, R188, -INF , !P5 ;  /* 0xff800000bc117808 */ /* 0x000fe20006800000 */
[----:B------:R-:W-:Y:S01]  /*2f500*/  IMAD.MOV.U32 R188, RZ, RZ, R56 ;  /* 0x000000ffffbc7224 */ /* 0x000fe200078e0038 */
[----:B------:R-:W-:Y:S02]  /*2f510*/  LOP3.LUT P5, RZ, R252, 0x4000, RZ, 0xc0, !PT ;  /* 0x00004000fcff7812 */ /* 0x000fe400078ac0ff */
[----:B------:R-:W-:Y:S02]  /*2f520*/  FSEL R106, R106, -INF , !P3 ;  /* 0xff8000006a6a7808 */ /* 0x000fe40005800000 */
[----:B------:R-:W-:Y:S01]  /*2f530*/  FSEL R56, R105, -INF , !P5 ;  /* 0xff80000069387808 */ /* 0x000fe20006800000 */
[----:B------:R-:W-:Y:S01]  /*2f540*/  IMAD.MOV.U32 R105, RZ, RZ, R59 ;  /* 0x000000ffff697224 */ /* 0x000fe200078e003b */
[C---:B------:R-:W-:Y:S02]  /*2f550*/  LOP3.LUT P5, RZ, R252.reuse, 0x2000, RZ, 0xc0, !PT ;  /* 0x00002000fcff7812 */ /* 0x040fe400078ac0ff */
[----:B------:R-:W-:Y:S02]  /*2f560*/  LOP3.LUT P3, RZ, R252, 0x1, RZ, 0xc0, !PT ;  /* 0x00000001fcff7812 */ /* 0x000fe4000786c0ff */
[----:B------:R-:W-:Y:S01]  /*2f570*/  FSEL R59, R192, -INF , !P5 ;  /* 0xff800000c03b7808 */ /* 0x000fe20006800000 */
[----:B------:R-:W-:Y:S01]  /*2f580*/  IMAD.MOV.U32 R192, RZ, RZ, R15 ;  /* 0x000000ffffc07224 */ /* 0x000fe200078e000f */
[----:B------:R-:W-:Y:S01]  /*2f590*/  FSEL R15, R178, -INF , !P0 ;  /* 0xff800000b20f7808 */ /* 0x000fe20004000000 */
[----:B------:R-:W-:Y:S01]  /*2f5a0*/  IMAD.MOV.U32 R178, RZ, RZ, R174 ;  /* 0x000000ffffb27224 */ /* 0x000fe200078e00ae */
[-C--:B------:R-:W-:Y:S01]  /*2f5b0*/  ISETP.GE.AND P0, PT, R11, R246.reuse, PT ;  /* 0x000000f60b00720c */ /* 0x080fe20003f06270 */
[----:B------:R-:W-:Y:S01]  /*2f5c0*/  IMAD.MOV.U32 R11, RZ, RZ, R57 ;  /* 0x000000ffff0b7224 */ /* 0x000fe200078e0039 */
[----:B------:R-:W-:Y:S02]  /*2f5d0*/  LOP3.LUT P5, RZ, R252, 0x1000, RZ, 0xc0, !PT ;  /* 0x00001000fcff7812 */ /* 0x000fe400078ac0ff */
[----:B------:R-:W-:Y:S02]  /*2f5e0*/  FSEL R10, R10, -INF , !P0 ;  /* 0xff8000000a0a7808 */ /* 0x000fe40004000000 */
[----:B------:R-:W-:Y:S02]  /*2f5f0*/  LOP3.LUT P0, RZ, R250, 0x40000, RZ, 0xc0, !PT ;  /* 0x00040000faff7812 */ /* 0x000fe4000780c0ff */
[----:B------:R-:W-:Y:S01]  /*2f600*/  FSEL R57, R104, -INF , !P5 ;  /* 0xff80000068397808 */ /* 0x000fe20006800000 */
[----:B------:R-:W-:Y:S01]  /*2f610*/  IMAD.MOV.U32 R104, RZ, RZ, R13 ;  /* 0x000000ffff687224 */ /* 0x000fe200078e000d */
[----:B------:R-:W-:Y:S02]  /*2f620*/  FSEL R174, R196, -INF , !P0 ;  /* 0xff800000c4ae7808 */ /* 0x000fe40004000000 */
[-C--:B------:R-:W-:Y:S02]  /*2f630*/  ISETP.GE.AND P0, PT, R6, R246.reuse, PT ;  /* 0x000000f60600720c */ /* 0x080fe40003f06270 */
[----:B------:R-:W-:Y:S02]  /*2f640*/  LOP3.LUT P5, RZ, R252, 0x800, RZ, 0xc0, !PT ;  /* 0x00000800fcff7812 */ /* 0x000fe400078ac0ff */
[----:B------:R-:W-:Y:S02]  /*2f650*/  FSEL R13, R182, -INF , !P0 ;  /* 0xff800000b60d7808 */ /* 0x000fe40004000000 */
[----:B------:R-:W-:Y:S02]  /*2f660*/  LOP3.LUT P0, RZ, R250, 0x10, RZ, 0xc0, !PT ;  /* 0x00000010faff7812 */ /* 0x000fe4000780c0ff */
[----:B------:R-:W-:Y:S02]  /*2f670*/  FSEL R11, R11, -INF , !P5 ;  /* 0xff8000000b0b7808 */ /* 0x000fe40006800000 */
[----:B------:R-:W-:Y:S02]  /*2f680*/  FSEL R172, R172, -INF , !P0 ;  /* 0xff800000acac7808 */ /* 0x000fe40004000000 */
[-C--:B------:R-:W-:Y:S02]  /*2f690*/  ISETP.GE.AND P0, PT, R204, R245.reuse, PT ;  /* 0x000000f5cc00720c */ /* 0x080fe40003f06270 */
[----:B------:R-:W-:Y:S02]  /*2f6a0*/  FSEL R96, R96, -INF , !P2 ;  /* 0xff80000060607808 */ /* 0x000fe40005000000 */
        /* <DEDUP_REMOVED lines=8> */
[----:B------:R-:W-:Y:S02]  /*2f730*/  LOP3.LUT P2, RZ, R250, 0x40000000, RZ, 0xc0, !PT ;  /* 0x40000000faff7812 */ /* 0x000fe4000784c0ff */
[----:B------:R-:W-:Y:S02]  /*2f740*/  FSEL R210, R210, -INF , !P0 ;  /* 0xff800000d2d27808 */ /* 0x000fe40004000000 */
[-C--:B------:R-:W-:Y:S02]  /*2f750*/  ISETP.GE.AND P0, PT, R112, R245.reuse, PT ;  /* 0x000000f57000720c */ /* 0x080fe40003f06270 */
[----:B------:R-:W-:Y:S02]  /*2f760*/  LOP3.LUT P3, RZ, R250, 0x80000000, RZ, 0xc0, !PT ;  /* 0x80000000faff7812 */ /* 0x000fe4000786c0ff */
[----:B------:R-:W-:Y:S02]  /*2f770*/  FSEL R114, R114, -INF , !P0 ;  /* 0xff80000072727808 */ /* 0x000fe40004000000 */
[-C--:B------:R-:W-:Y:S02]  /*2f780*/  ISETP.GE.AND P0, PT, R190, R245.reuse, PT ;  /* 0x000000f5be00720c */ /* 0x080fe40003f06270 */
[----:B------:R-:W-:Y:S02]  /*2f790*/  FSEL R196, R104, -INF , !P5 ;  /* 0xff80000068c47808 */ /* 0x000fe40006800000 */
[----:B------:R-:W-:Y:S02]  /*2f7a0*/  FSEL R104, R168, -INF , !P2 ;  /* 0xff800000a8687808 */ /* 0x000fe40005000000 */
[----:B------:R-:W-:Y:S02]  /*2f7b0*/  FSEL R168, R116, -INF , !P3 ;  /* 0xff80000074a87808 */ /* 0x000fe40005800000 */
[----:B------:R-:W-:Y:S02]  /*2f7c0*/  FSEL R116, R208, -INF , !P0 ;  /* 0xff800000d0747808 */ /* 0x000fe40004000000 */
[----:B------:R-:W-:Y:S02]  /*2f7d0*/  FSEL R105, R105, -INF , !P6 ;  /* 0xff80000069697808 */ /* 0x000fe40007000000 */
[-C--:B------:R-:W-:Y:S02]  /*2f7e0*/  ISETP.GE.AND P0, PT, R118, R245.reuse, PT ;  /* 0x000000f57600720c */ /* 0x080fe40003f06270 */
[----:B------:R-:W-:Y:S02]  /*2f7f0*/  LOP3.LUT P6, RZ, R252, 0x2, RZ, 0xc0, !PT ;  /* 0x00000002fcff7812 */ /* 0x000fe400078cc0ff */
[----:B------:R-:W-:Y:S02]  /*2f800*/  FSEL R208, R102, -INF , !P0 ;  /* 0xff80000066d07808 */ /* 0x000fe40004000000 */
[----:B------:R-:W-:Y:S02]  /*2f810*/  FSEL R102, R3, -INF , !P6 ;  /* 0xff80000003667808 */ /* 0x000fe40007000000 */
[----:B------:R-:W2:Y:S01]  /*2f820*/  LD.E R3, desc[UR4][R164.64+0xdc] ;  /* 0x0000dc04a4037980 */ /* 0x000ea2000c101900 */
[----:B------:R-:W-:Y:S02]  /*2f830*/  LOP3.LUT P5, RZ, R252, 0x200, RZ, 0xc0, !PT ;  /* 0x00000200fcff7812 */ /* 0x000fe400078ac0ff */
[-C--:B------:R-:W-:Y:S02]  /*2f840*/  ISETP.GE.AND P0, PT, R204, R246.reuse, PT ;  /* 0x000000f6cc00720c */ /* 0x080fe40003f06270 */
[----:B------:R-:W-:Y:S02]  /*2f850*/  FSEL R100, R100, -INF , !P5 ;  /* 0xff80000064647808 */ /* 0x000fe40006800000 */
[----:B------:R-:W-:Y:S02]  /*2f860*/  LOP3.LUT P5, RZ, R252, 0x100, RZ, 0xc0, !PT ;  /* 0x00000100fcff7812 */ /* 0x000fe400078ac0ff */
[-C--:B------:R-:W-:Y:S02]  /*2f870*/  ISETP.GE.AND P6, PT, R124, R246.reuse, PT ;  /* 0x000000f67c00720c */ /* 0x080fe40003fc6270 */
[----:B------:R-:W-:Y:S02]  /*2f880*/  FSEL R27, R27, -INF , !P5 ;  /* 0xff8000001b1b7808 */ /* 0x000fe40006800000 */
[----:B------:R-:W-:Y:S02]  /*2f890*/  LOP3.LUT P5, RZ, R252, 0x80, RZ, 0xc0, !PT ;  /* 0x00000080fcff7812 */ /* 0x000fe400078ac0ff */
[----:B------:R-:W-:Y:S02]  /*2f8a0*/  FSEL R212, R212, -INF , !P0 ;  /* 0xff800000d4d47808 */ /* 0x000fe40004000000 */
[----:B------:R-:W-:Y:S02]  /*2f8b0*/  FSEL R25, R25, -INF , !P5 ;  /* 0xff80000019197808 */ /* 0x000fe40006800000 */
[----:B------:R-:W-:Y:S02]  /*2f8c0*/  LOP3.LUT P5, RZ, R252, 0x40, RZ, 0xc0, !PT ;  /* 0x00000040fcff7812 */ /* 0x000fe400078ac0ff */
[-C--:B------:R-:W-:Y:S02]  /*2f8d0*/  ISETP.GE.AND P0, PT, R126, R245.reuse, PT ;  /* 0x000000f57e00720c */ /* 0x080fe40003f06270 */
[----:B------:R-:W-:Y:S02]  /*2f8e0*/  FSEL R98, R98, -INF , !P5 ;  /* 0xff80000062627808 */ /* 0x000fe40006800000 */
[----:B------:R-:W-:Y:S02]  /*2f8f0*/  LOP3.LUT P5, RZ, R252, 0x20, RZ, 0xc0, !PT ;  /* 0x00000020fcff7812 */ /* 0x000fe400078ac0ff */
[----:B------:R-:W-:Y:S02]  /*2f900*/  LOP3.LUT P2, RZ, R250, 0x20000000, RZ, 0xc0, !PT ;  /* 0x20000000faff7812 */ /* 0x000fe4000784c0ff */
[----:B------:R-:W-:Y:S02]  /*2f910*/  FSEL R170, R170, -INF , !P5 ;  /* 0xff800000aaaa7808 */ /* 0x000fe40006800000 */
[----:B------:R-:W-:Y:S02]  /*2f920*/  LOP3.LUT P5, RZ, R252, 0x10, RZ, 0xc0, !PT ;  /* 0x00000010fcff7812 */ /* 0x000fe400078ac0ff */
[----:B------:R-:W-:Y:S02]  /*2f930*/  LOP3.LUT P3, RZ, R250, 0x10000000, RZ, 0xc0, !PT ;  /* 0x10000000faff7812 */ /* 0x000fe4000786c0ff */
[----:B------:R-:W-:Y:S02]  /*2f940*/  FSEL R35, R35, -INF , !P5 ;  /* 0xff80000023237808 */ /* 0x000fe40006800000 */
[C---:B------:R-:W-:Y:S04]  /*2f950*/  LOP3.LUT P5, RZ, R252.reuse, 0x8, RZ, 0xc0, !PT ;  /* 0x00000008fcff7812 */ /* 0x040fe800078ac0ff */
[----:B------:R-:W-:Y:S02]  /*2f960*/  FSEL R33, R33, -INF , !P5 ;  /* 0xff80000021217808 */ /* 0x000fe40006800000 */
[----:B------:R-:W-:Y:S04]  /*2f970*/  LOP3.LUT P5, RZ, R252, 0x4, RZ, 0xc0, !PT ;  /* 0x00000004fcff7812 */ /* 0x000fe800078ac0ff */
[----:B------:R-:W-:Y:S02]  /*2f980*/  FSEL R182, R192, -INF , !P5 ;  /* 0xff800000c0b67808 */ /* 0x000fe40006800000 */
[-C--:B------:R-:W-:Y:S04]  /*2f990*/  ISETP.GE.AND P5, PT, R186, R245.reuse, PT ;  /* 0x000000f5ba00720c */ /* 0x080fe80003fa6270 */
[----:B------:R-:W-:Y:S02]  /*2f9a0*/  FSEL R204, R188, -INF , !P5 ;  /* 0xff800000bccc7808 */ /* 0x000fe40006800000 */
[-C--:B------:R-:W-:Y:S04]  /*2f9b0*/  ISETP.GE.AND P5, PT, R120, R245.reuse, PT ;  /* 0x000000f57800720c */ /* 0x080fe80003fa6270 */
[----:B------:R-:W-:Y:S02]  /*2f9c0*/  FSEL R124, R110, -INF , !P5 ;  /* 0xff8000006e7c7808 */ /* 0x000fe40006800000 */
        /* <DEDUP_REMOVED lines=9> */
[----:B------:R-:W-:Y:S01]  /*2fa60*/  FSEL R190, R207, -INF , !P0 ;  /* 0xff800000cfbe7808 */ /* 0x000fe20004000000 */
[----:B------:R-:W-:Y:S01]  /*2fa70*/  IMAD.MOV.U32 R207, RZ, RZ, R180 ;  /* 0x000000ffffcf7224 */ /* 0x000fe200078e00b4 */
[-C--:B------:R-:W-:Y:S02]  /*2fa80*/  ISETP.GE.AND P0, PT, R122, R245.reuse, PT ;  /* 0x000000f57a00720c */ /* 0x080fe40003f06270 */
[----:B------:R-:W-:Y:S02]  /*2fa90*/  FSEL R202, R202, -INF , !P4 ;  /* 0xff800000caca7808 */ /* 0x000fe40006000000 */
        /* <DEDUP_REMOVED lines=29> */
[----:B------:R-:W-:Y:S02]  /*2fc70*/  FSEL R120, R197, -INF , !P6 ;  /* 0xff800000c5787808 */ /* 0x000fe40007000000 */
        /* <DEDUP_REMOVED lines=8> */
[-C--:B------:R-:W-:Y:S02]  /*2fd00*/  ISETP.GE.AND P0, PT, R68, R246.reuse, PT ;  /* 0x000000f64400720c */ /* 0x080fe40003f06270 */
[-C--:B------:R-:W-:Y:S01]  /*2fd10*/  ISETP.GE.AND P5, PT, R119, R246.reuse, PT ;  /* 0x000000f67700720c */ /* 0x080fe20003fa6270 */
[----:B------:R-:W-:Y:S01]  /*2fd20*/  IMAD.MOV.U32 R119, RZ, RZ, R168 ;  /* 0x000000ffff777224 */ /* 0x000fe200078e00a8 */
[----:B------:R-:W-:Y:S01]  /*2fd30*/  FSEL R180, R58, -INF , !P1 ;  /* 0xff8000003ab47808 */ /* 0x000fe20004800000 */
[----:B------:R-:W-:Y:S01]  /*2fd40*/  IMAD.MOV.U32 R58, RZ, RZ, R178 ;  /* 0x000000ffff3a7224 */ /* 0x000fe200078e00b2 */
[----:B------:R-:W-:Y:S02]  /*2fd50*/  FSEL R174, R193, -INF , !P6 ;  /* 0xff800000c1ae7808 */ /* 0x000fe40007000000 */
[----:B------:R-:W-:Y:S02]  /*2fd60*/  FSEL R122, R47, -INF , !P0 ;  /* 0xff8000002f7a7808 */ /* 0x000fe40004000000 */
[-C--:B------:R-:W-:Y:S02]  /*2fd70*/  ISETP.GE.AND P6, PT, R107, R245.reuse, PT ;  /* 0x000000f56b00720c */ /* 0x080fe40003fc6270 */
[----:B------:R-:W-:Y:S02]  /*2fd80*/  FSEL R215, R215, -INF , !P4 ;  /* 0xff800000d7d77808 */ /* 0x000fe40006000000 */
[CC--:B------:R-:W-:Y:S02]  /*2fd90*/  ISETP.GE.AND P4, PT, R52.reuse, R245.reuse, PT ;  /* 0x000000f53400720c */ /* 0x0c0fe40003f86270 */
        /* <DEDUP_REMOVED lines=8> */
[----:B------:R-:W-:Y:S02]  /*2fe20*/  FSEL R126, R74, -INF , !P5 ;  /* 0xff8000004a7e7808 */ /* 0x000fe40006800000 */
[-C--:B------:R-:W-:Y:S02]  /*2fe30*/  ISETP.GE.AND P0, PT, R34, R245.reuse, PT ;  /* 0x000000f52200720c */ /* 0x080fe40003f06270 */
[-C--:B------:R-:W-:Y:S02]  /*2fe40*/  ISETP.GE.AND P4, PT, R111, R246.reuse, PT ;  /* 0x000000f66f00720c */ /* 0x080fe40003f86270 */
[-C--:B------:R-:W-:Y:S02]  /*2fe50*/  ISETP.GE.AND P5, PT, R40, R245.reuse, PT ;  /* 0x000000f52800720c */ /* 0x080fe40003fa6270 */
[----:B------:R-:W-:Y:S01]  /*2fe60*/  FSEL R182, R62, -INF , !P6 ;  /* 0xff8000003eb67808 */ /* 0x000fe20007000000 */
[----:B------:R-:W-:Y:S01]  /*2fe70*/  IMAD.MOV.U32 R62, RZ, RZ, R105 ;  /* 0x000000ffff3e7224 */ /* 0x000fe200078e0069 */
[-C--:B------:R-:W-:Y:S02]  /*2fe80*/  ISETP.GE.AND P6, PT, R113, R246.reuse, PT ;  /* 0x000000f67100720c */ /* 0x080fe40003fc6270 */
[----:B------:R-:W-:Y:S02]  /*2fe90*/  FSEL R131, R131, -INF , !P0 ;  /* 0xff80000083837808 */ /* 0x000fe40004000000 */
[----:B------:R-:W-:Y:S02]  /*2fea0*/  FSEL R128, R128, -INF , !P4 ;  /* 0xff80000080807808 */ /* 0x000fe40006000000 */
[-C--:B------:R-:W-:Y:S02]  /*2feb0*/  ISETP.GE.AND P0, PT, R42, R246.reuse, PT ;  /* 0x000000f62a00720c */ /* 0x080fe40003f06270 */
[----:B------:R-:W-:Y:S02]  /*2fec0*/  FSEL R183, R183, -INF , !P5 ;  /* 0xff800000b7b77808 */ /* 0x000fe40006800000 */
[-C--:B------:R-:W-:Y:S01]  /*2fed0*/  ISETP.GE.AND P4, PT, R60, R246.reuse, PT ;  /* 0x000000f63c00720c */ /* 0x080fe20003f86270 */
[----:B------:R-:W-:Y:S01]  /*2fee0*/  IMAD.MOV.U32 R60, RZ, RZ, R209 ;  /* 0x000000ffff3c7224 */ /* 0x000fe200078e00d1 */
[-C--:B------:R-:W-:Y:S02]  /*2fef0*/  ISETP.GE.AND P5, PT, R39, R245.reuse, PT ;  /* 0x000000f52700720c */ /* 0x080fe40003fa6270 */
[-C--:B------:R-:W-:Y:S02]  /*2ff00*/  ISETP.GE.AND P1, PT, R46, R245.reuse, PT ;  /* 0x000000f52e00720c */ /* 0x080fe40003f26270 */
[----:B------:R-:W-:Y:S01]  /*2ff10*/  FSEL R168, R49, -INF , !P6 ;  /* 0xff80000031a87808 */ /* 0x000fe20007000000 */
[----:B------:R-:W-:Y:S01]  /*2ff20*/  IMAD.MOV.U32 R49, RZ, RZ, R207 ;  /* 0x000000ffff317224 */ /* 0x000fe200078e00cf */
[----:B------:R-:W-:Y:S02]  /*2ff30*/  FSEL R187, R63, -INF , !P0 ;  /* 0xff8000003fbb7808 */ /* 0x000fe40004000000 */
[-C--:B------:R-:W-:Y:S02]  /*2ff40*/  ISETP.GE.AND P6, PT, R42, R245.reuse, PT ;  /* 0x000000f52a00720c */ /* 0x080fe40003fc6270 */
        /* <DEDUP_REMOVED lines=8> */
[----:B------:R-:W-:Y:S02]  /*2ffd0*/  ISETP.GE.AND P6, PT, R41, R245, PT ;  /* 0x000000f52900720c */ /* 0x000fe40003fc6270 */
[----:B------:R-:W-:Y:S02]  /*2ffe0*/  FSEL R179, R179, -INF , !P4 ;  /* 0xff800000b3b37808 */ /* 0x000fe40006000000 */
[----:B------:R-:W-:Y:S02]  /*2fff0*/  FSEL R103, R103, -INF , !P0 ;  /* 0xff80000067677808 */ /* 0x000fe40004000000 */
[----:B------:R-:W-:Y:S02]  /*30000*/  FMNMX3.FTZ R6, R166, R29, R23, !PT ;  /* 0x0000001da6067276 */ /* 0x000fe40007810017 */
[C---:B------:R-:W-:Y:S02]  /*30010*/  ISETP.GE.AND P4, PT, R36.reuse, R245, PT ;  /* 0x000000f52400720c */ /* 0x040fe40003f86270 */
[----:B------:R-:W-:Y:S02]  /*30020*/  FSEL R43, R43, -INF , !P5 ;  /* 0xff8000002b2b7808 */ /* 0x000fe40006800000 */
[----:B------:R-:W-:Y:S02]  /*30030*/  ISETP.GE.AND P0, PT, R36, R246, PT ;  /* 0x000000f62400720c */ /* 0x000fe40003f06270 */
[----:B------:R-:W-:Y:S02]  /*30040*/  FMNMX3.FTZ R36, R167, R10, R15, !PT ;  /* 0x0000000aa7247276 */ /* 0x000fe4000781000f */
[----:B------:R-:W-:Y:S01]  /*30050*/  FSEL R197, R88, -INF , !P1 ;  /* 0xff80000058c57808 */ /* 0x000fe20004800000 */
[----:B------:R-:W-:Y:S01]  /*30060*/  IMAD.MOV.U32 R88, RZ, RZ, R219 ;  /* 0x000000ffff587224 */ /* 0x000fe200078e00db */
[-C--:B------:R-:W-:Y:S01]  /*30070*/  ISETP.GE.AND P1, PT, R54, R246.reuse, PT ;  /* 0x000000f63600720c */ /* 0x080fe20003f26270 */
[----:B------:R-:W-:Y:S01]  /*30080*/  IMAD.U32 R219, RZ, RZ, UR6 ;  /* 0x00000006ffdb7e24 */ /* 0x000fe2000f8e00ff */
[----:B------:R-:W-:Y:S02]  /*30090*/  FSEL R185, R92, -INF , !P6 ;  /* 0xff8000005cb97808 */ /* 0x000fe40007000000 */
[-C--:B------:R-:W-:Y:S02]  /*300a0*/  ISETP.GE.AND P6, PT, R50, R246.reuse, PT ;  /* 0x000000f63200720c */ /* 0x080fe40003fc6270 */
[----:B------:R-:W-:Y:S02]  /*300b0*/  FMNMX3.FTZ R6, R6, R43, R21, !PT ;  /* 0x0000002b06067276 */ /* 0x000fe40007810015 */
[----:B------:R-:W-:Y:S02]  /*300c0*/  FMNMX3.FTZ R36, R36, R13, R11, !PT ;  /* 0x0000000d24247276 */ /* 0x000fe4000781000b */
[----:B------:R-:W-:Y:S02]  /*300d0*/  FSEL R207, R51, -INF , !P1 ;  /* 0xff80000033cf7808 */ /* 0x000fe40004800000 */
[-C--:B------:R-:W-:Y:S02]  /*300e0*/  ISETP.GE.AND P1, PT, R48, R246.reuse, PT ;  /* 0x000000f63000720c */ /* 0x080fe40003f26270 */
[----:B------:R-:W-:Y:S02]  /*300f0*/  FSEL R203, R55, -INF , !P6 ;  /* 0xff80000037cb7808 */ /* 0x000fe40007000000 */
[----:B------:R-:W-:Y:S02]  /*30100*/  FMNMX3.FTZ R6, R6, R9, R45, !PT ;  /* 0x0000000906067276 */ /* 0x000fe4000781002d */
[-C--:B------:R-:W-:Y:S02]  /*30110*/  ISETP.GE.AND P6, PT, R46, R246.reuse, PT ;  /* 0x000000f62e00720c */ /* 0x080fe40003fc6270 */
[----:B------:R-:W-:Y:S02]  /*30120*/  FMNMX3.FTZ R36, R36, R27, R25, !PT ;  /* 0x0000001b24247276 */ /* 0x000fe40007810019 */
[----:B------:R-:W-:Y:S02]  /*30130*/  FSEL R193, R86, -INF , !P1 ;  /* 0xff80000056c17808 */ /* 0x000fe40004800000 */
[----:B------:R-:W-:Y:S02]  /*30140*/  FMNMX3.FTZ R6, R6, R19, R17, !PT ;  /* 0x0000001306067276 */ /* 0x000fe40007810011 */
[----:B------:R-:W-:Y:S02]  /*30150*/  ISETP.GE.AND P1, PT, R41, R246, PT ;  /* 0x000000f62900720c */ /* 0x000fe40003f26270 */
        /* <DEDUP_REMOVED lines=24> */
[----:B------:R-:W-:Y:S02]  /*302e0*/  FMNMX3.FTZ R39, R39, R130, R202, !PT ;  /* 0x0000008227277276 */ /* 0x000fe400078100ca */
[-C--:B------:R-:W-:Y:S02]  /*302f0*/  ISETP.GE.AND P6, PT, R22, R245.reuse, PT ;  /* 0x000000f51600720c */ /* 0x080fe40003fc6270 */
        /* <DEDUP_REMOVED lines=17> */
[----:B------:R-:W-:Y:S02]  /*30410*/  FSEL R169, R169, -INF , !P4 ;  /* 0xff800000a9a97808 */ /* 0x000fe40006000000 */
[-C--:B------:R-:W-:Y:S02]  /*30420*/  ISETP.GE.AND P4, PT, R44, R246.reuse, PT ;  /* 0x000000f62c00720c */ /* 0x080fe40003f86270 */
[----:B------:R-:W-:Y:S02]  /*30430*/  ISETP.GE.AND P5, PT, R32, R245, PT ;  /* 0x000000f52000720c */ /* 0x000fe40003fa6270 */
[----:B------:R-:W-:Y:S02]  /*30440*/  FMNMX3.FTZ R6, R6, R213, R211, !PT ;  /* 0x000000d506067276 */ /* 0x000fe400078100d3 */
[----:B------:R-:W-:Y:S02]  /*30450*/  FMNMX3.FTZ R22, R22, R205, R203, !PT ;  /* 0x000000cd16167276 */ /* 0x000fe400078100cb */
[----:B------:R-:W-:Y:S02]  /*30460*/  FSEL R189, R90, -INF , !P4 ;  /* 0xff8000005abd7808 */ /* 0x000fe40006000000 */
[----:B------:R-:W-:Y:S02]  /*30470*/  ISETP.GE.AND P4, PT, R30, R245, PT ;  /* 0x000000f51e00720c */ /* 0x000fe40003f86270 */
[----:B------:R-:W-:Y:S02]  /*30480*/  FSEL R129, R129, -INF , !P5 ;  /* 0xff80000081817808 */ /* 0x000fe40006800000 */
[----:B------:R-:W-:Y:S02]  /*30490*/  FMNMX3.FTZ R6, R6, R201, R199, !PT ;  /* 0x000000c906067276 */ /* 0x000fe400078100c7 */
[-C--:B------:R-:W-:Y:S02]  /*304a0*/  ISETP.GE.AND P5, PT, R40, R246.reuse, PT ;  /* 0x000000f62800720c */ /* 0x080fe40003fa6270 */
[----:B------:R-:W-:Y:S02]  /*304b0*/  FMNMX3.FTZ R22, R22, R193, R191, !PT ;  /* 0x000000c116167276 */ /* 0x000fe400078100bf */
[----:B------:R-:W-:Y:S02]  /*304c0*/  FSEL R177, R177, -INF , !P1 ;  /* 0xff800000b1b17808 */ /* 0x000fe40004800000 */
[----:B------:R-:W-:Y:S02]  /*304d0*/  FSEL R109, R109, -INF , !P4 ;  /* 0xff8000006d6d7808 */ /* 0x000fe40006000000 */
[----:B------:R-:W-:Y:S02]  /*304e0*/  ISETP.GE.AND P1, PT, R26, R245, PT ;  /* 0x000000f51a00720c */ /* 0x000fe40003f26270 */
[----:B------:R-:W-:Y:S02]  /*304f0*/  FMNMX3.FTZ R6, R6, R197, R195, !PT ;  /* 0x000000c506067276 */ /* 0x000fe400078100c3 */
[-C--:B------:R-:W-:Y:S02]  /*30500*/  ISETP.GE.AND P4, PT, R38, R246.reuse, PT ;  /* 0x000000f62600720c */ /* 0x080fe40003f86270 */
[----:B------:R-:W-:Y:S02]  /*30510*/  FSEL R175, R175, -INF , !P5 ;  /* 0xff800000afaf7808 */ /* 0x000fe40006800000 */
[----:B------:R-:W-:Y:S02]  /*30520*/  FMNMX3.FTZ R22, R22, R189, R187, !PT ;  /* 0x000000bd16167276 */ /* 0x000fe400078100bb */
[----:B------:R-:W-:Y:S02]  /*30530*/  ISETP.GE.AND P5, PT, R24, R245, PT ;  /* 0x000000f51800720c */ /* 0x000fe40003fa6270 */
        /* <DEDUP_REMOVED lines=11> */
[----:B------:R-:W-:Y:S02]  /*305f0*/  FSEL R121, R121, -INF , !P1 ;  /* 0xff80000079797808 */ /* 0x000fe40004800000 */
[----:B------:R-:W-:Y:S02]  /*30600*/  FMNMX3.FTZ R22, R22, R173, R171, !PT ;  /* 0x000000ad16167276 */ /* 0x000fe400078100ab */
[----:B------:R-:W-:Y:S02]  /*30610*/  FSEL R87, R87, -INF , !P4 ;  /* 0xff80000057577808 */ /* 0x000fe40006000000 */
[-C--:B------:R-:W-:Y:S02]  /*30620*/  ISETP.GE.AND P4, PT, R30, R246.reuse, PT ;  /* 0x000000f61e00720c */ /* 0x080fe40003f86270 */
[----:B------:R-:W-:Y:S02]  /*30630*/  FSEL R117, R117, -INF , !P5 ;  /* 0xff80000075757808 */ /* 0x000fe40006800000 */
[-C--:B------:R-:W-:Y:S02]  /*30640*/  ISETP.GE.AND P5, PT, R14, R245.reuse, PT ;  /* 0x000000f50e00720c */ /* 0x080fe40003fa6270 */
[----:B------:R-:W-:Y:S02]  /*30650*/  FSEL R85, R85, -INF , !P0 ;  /* 0xff80000055557808 */ /* 0x000fe40004000000 */
[----:B------:R-:W-:Y:S02]  /*30660*/  ISETP.GE.AND P1, PT, R16, R245, PT ;  /* 0x000000f51000720c */ /* 0x000fe40003f26270 */
[----:B------:R-:W-:Y:S02]  /*30670*/  FMNMX3.FTZ R6, R6, R169, R131, !PT ;  /* 0x000000a906067276 */ /* 0x000fe40007810083 */
[-C--:B------:R-:W-:Y:S02]  /*30680*/  ISETP.GE.AND P0, PT, R28, R246.reuse, PT ;  /* 0x000000f61c00720c */ /* 0x080fe40003f06270 */
[----:B------:R-:W-:Y:S02]  /*30690*/  FMNMX3.FTZ R22, R22, R125, R121, !PT ;  /* 0x0000007d16167276 */ /* 0x000fe40007810079 */
[----:B------:R-:W-:Y:S02]  /*306a0*/  FSEL R97, R97, -INF , !P4 ;  /* 0xff80000061617808 */ /* 0x000fe40006000000 */
        /* <DEDUP_REMOVED lines=19> */
[----:B------:R-:W-:Y:S02]  /*307e0*/  FMNMX3.FTZ R22, R22, R93, R91, !PT ;  /* 0x0000005d16167276 */ /* 0x000fe4000781005b */
[----:B------:R-:W-:Y:S02]  /*307f0*/  FSEL R81, R81, -INF , !P6 ;  /* 0xff80000051517808 */ /* 0x000fe40007000000 */
[----:B------:R-:W-:Y:S02]  /*30800*/  FSEL R79, R79, -INF , !P4 ;  /* 0xff8000004f4f7808 */ /* 0x000fe40006000000 */
[----:B------:R-:W-:Y:S02]  /*30810*/  FSEL R75, R75, -INF , !P1 ;  /* 0xff8000004b4b7808 */ /* 0x000fe40004800000 */
[----:B------:R-:W-:Y:S02]  /*30820*/  FSEL R77, R77, -INF , !P0 ;  /* 0xff8000004d4d7808 */ /* 0x000fe40004000000 */
[C---:B------:R-:W-:Y:S02]  /*30830*/  ISETP.GE.AND P0, PT, R2.reuse, R247, PT ;  /* 0x000000f70200720c */ /* 0x040fe40003f06270 */
[-C--:B------:R-:W-:Y:S02]  /*30840*/  ISETP.GE.AND P1, PT, R2, R246.reuse, PT ;  /* 0x000000f60200720c */ /* 0x080fe40003f26270 */
[----:B------:R-:W-:Y:S02]  /*30850*/  FMNMX3.FTZ R6, R6, R89, R87, !PT ;  /* 0x0000005906067276 */ /* 0x000fe40007810057 */
[-C--:B------:R-:W-:Y:S02]  /*30860*/  ISETP.GE.AND P5, PT, R14, R246.reuse, PT ;  /* 0x000000f60e00720c */ /* 0x080fe40003fa6270 */
[-C--:B------:R-:W-:Y:S02]  /*30870*/  ISETP.GE.AND P6, PT, R12, R246.reuse, PT ;  /* 0x000000f60c00720c */ /* 0x080fe40003fc6270 */
[----:B------:R-:W-:Y:S02]  /*30880*/  FMNMX3.FTZ R2, R22, R81, R79, !PT ;  /* 0x0000005116027276 */ /* 0x000fe4000781004f */
[----:B------:R-:W-:Y:S02]  /*30890*/  FSEL R0, R0, -INF , P0 ;  /* 0xff80000000007808 */ /* 0x000fe40000000000 */
[----:B------:R-:W-:Y:S02]  /*308a0*/  FMNMX3.FTZ R6, R6, R85, R83, !PT ;  /* 0x0000005506067276 */ /* 0x000fe40007810053 */
[----:B------:R-:W-:Y:S02]  /*308b0*/  FMNMX3.FTZ R2, R2, R77, R75, !PT ;  /* 0x0000004d02027276 */ /* 0x000fe4000781004b */
        /* <DEDUP_REMOVED lines=8> */
[----:B------:R-:W-:Y:S03]  /*30940*/  FMNMX3.FTZ R7, R0, R37, R36, !PT ;  /* 0x0000002500077276 */ /* 0x000fe60007810024 */
[----:B------:R-:W1:Y:S08]  /*30950*/  SHFL.BFLY PT, R5, R4, 0x2, 0x1f ;  /* 0x0c401f0004057f89 */ /* 0x000e7000000e0000 */
[----:B------:R-:W3:Y:S01]  /*30960*/  SHFL.BFLY PT, R0, R7, 0x2, 0x1f ;  /* 0x0c401f0007007f89 */ /* 0x000ee200000e0000 */
[----:B-1----:R-:W-:Y:S02]  /*30970*/  FMNMX.FTZ R31, R4, R5, !PT ;  /* 0x00000005041f7209 */ /* 0x002fe40007810000 */
[----:B---3--:R-:W-:Y:S05]  /*30980*/  FMNMX.FTZ R5, R7, R0, !PT ;  /* 0x0000000007057209 */ /* 0x008fea0007810000 */
[----:B------:R-:W1:Y:S08]  /*30990*/  SHFL.BFLY PT, R2, R31, 0x1, 0x1f ;  /* 0x0c201f001f027f89 */ /* 0x000e7000000e0000 */
[----:B------:R-:W3:Y:S01]  /*309a0*/  SHFL.BFLY PT, R0, R5, 0x1, 0x1f ;  /* 0x0c201f0005007f89 */ /* 0x000ee200000e0000 */
[----:B-1----:R-:W-:Y:S02]  /*309b0*/  FMNMX.FTZ R2, R31, R2, !PT ;  /* 0x000000021f027209 */ /* 0x002fe40007810000 */
[----:B---3--:R-:W-:Y:S01]  /*309c0*/  FMNMX.FTZ R0, R5, R0, !PT ;  /* 0x0000000005007209 */ /* 0x008fe20007810000 */
[----:B------:R-:W-:Y:S01]  /*309d0*/  IMAD.SHL.U32 R5, R8, 0x40, RZ ;  /* 0x0000004008057824 */ /* 0x000fe200078e00ff */
[----:B------:R-:W-:Y:S01]  /*309e0*/  FSETP.NEU.FTZ.AND P1, PT, R2, -INF , PT ;  /* 0xff8000000200780b */ /* 0x000fe20003f3d000 */
[C---:B--2---:R-:W-:Y:S01]  /*309f0*/  FMUL.FTZ R72, R3.reuse, R2 ;  /* 0x0000000203487220 */ /* 0x044fe20000410000 */
[----:B------:R-:W-:Y:S01]  /*30a00*/  FSETP.NEU.FTZ.AND P0, PT, R0, -INF , PT ;  /* 0xff8000000000780b */ /* 0x000fe20003f1d000 */
[----:B------:R-:W-:Y:S01]  /*30a10*/  FMUL.FTZ R68, R3, R0 ;  /* 0x0000000003447220 */ /* 0x000fe20000410000 */
[----:B------:R-:W-:Y:S02]  /*30a20*/  LOP3.LUT R220, R220, 0x200, R5, 0xf8, !PT ;  /* 0x00000200dcdc7812 */ /* 0x000fe400078ef805 */
[----:B------:R-:W-:Y:S02]  /*30a30*/  FSEL R7, R2, RZ, P1 ;  /* 0x000000ff02077208 */ /* 0x000fe40000800000 */
[----:B------:R-:W-:Y:S01]  /*30a40*/  FSEL R68, R68, RZ, P0 ;  /* 0x000000ff44447208 */ /* 0x000fe20000000000 */
[----:B------:R-:W-:Y:S01]  /*30a50*/  IMAD R63, R220, 0x2, R219 ;  /* 0x00000002dc3f7824 */ /* 0x000fe200078e02db */
[----:B------:R-:W-:Y:S01]  /*30a60*/  FSEL R4, R0, RZ, P0 ;  /* 0x000000ff00047208 */ /* 0x000fe20000000000 */
[----:B------:R-:W-:Y:S01]  /*30a70*/  FADD.FTZ R6, -R7, R166 ;  /* 0x000000a607067221 */ /* 0x000fe20000010100 */
[----:B------:R-:W-:Y:S02]  /*30a80*/  IMAD.MOV.U32 R166, RZ, RZ, R62 ;  /* 0x000000ffffa67224 */ /* 0x000fe400078e003e */
[-CC-:B------:R-:W-:Y:S01]  /*30a90*/  FFMA.FTZ R74, R15, R3.reuse, -R68.reuse ;  /* 0x000000030f4a7223 */ /* 0x180fe20000010844 */
[-CC-:B------:R-:W-:Y:S01]  /*30aa0*/  FFMA.FTZ R107, R13, R3.reuse, -R68.reuse ;  /* 0x000000030d6b7223 */ /* 0x180fe20000010844 */
[----:B------:R-:W-:Y:S01]  /*30ab0*/  IMAD.MOV.U32 R62, RZ, RZ, 0x20 ;  /* 0x00000020ff3e7424 */ /* 0x000fe200078e00ff */
[----:B------:R-:W1:Y:S01]  /*30ac0*/  LDSM.16.MT88.4 R12, [R63+0xa000] ;  /* 0x00a000003f0c783b */ /* 0x000e620000004200 */
[----:B------:R-:W-:Y:S01]  /*30ad0*/  LOP3.LUT P0, RZ, R8, 0x2, RZ, 0xc0, !PT ;  /* 0x0000000208ff7812 */ /* 0x000fe2000780c0ff */
[----:B------:R-:W-:Y:S01]  /*30ae0*/  FADD.FTZ R4, -R4, R167 ;  /* 0x000000a704047221 */ /* 0x000fe20000010100 */
[----:B------:R-:W-:Y:S01]  /*30af0*/  MUFU.EX2 R74, R74 ;  /* 0x0000004a004a7308 */ /* 0x000fe20000000800 */
[----:B------:R-:W-:Y:S01]  /*30b00*/  FSEL R72, R72, RZ, P1 ;  /* 0x000000ff48487208 */ /* 0x000fe20000800000 */
[-CC-:B------:R-:W-:Y:S01]  /*30b10*/  FFMA.FTZ R111, R10, R3.reuse, -R68.reuse ;  /* 0x000000030a6f7223 */ /* 0x180fe20000010844 */
[----:B------:R-:W-:Y:S01]  /*30b20*/  SEL R62, R62, 0xffffffe0, !P0 ;  /* 0xffffffe03e3e7807 */ /* 0x000fe20004000000 */
[-C--:B------:R-:W-:Y:S01]  /*30b30*/  FFMA.FTZ R78, R11, R3.reuse, -R68 ;  /* 0x000000030b4e7223 */ /* 0x080fe20000010844 */
[----:B------:R-:W-:Y:S01]  /*30b40*/  FMUL.FTZ R5, R3, R6 ;  /* 0x0000000603057220 */ /* 0x000fe20000410000 */
[-CC-:B------:R-:W-:Y:S01]  /*30b50*/  FFMA.FTZ R80, R29, R3.reuse, -R72.reuse ;  /* 0x000000031d507223 */ /* 0x180fe20000010848 */
[-CC-:B------:R-:W-:Y:S03]  /*30b60*/  FFMA.FTZ R113, R23, R3.reuse, -R72.reuse ;  /* 0x0000000317717223 */ /* 0x180fe60000010848 */
[----:B------:R-:W2:Y:S01]  /*30b70*/  MUFU.EX2 R111, R111 ;  /* 0x0000006f006f7308 */ /* 0x000ea20000000800 */
[-CC-:B------:R-:W-:Y:S01]  /*30b80*/  FFMA.FTZ R76, R21, R3.reuse, -R72.reuse ;  /* 0x00000003154c7223 */ /* 0x180fe20000010848 */
[-CC-:B------:R-:W-:Y:S01]  /*30b90*/  FFMA.FTZ R105, R43, R3.reuse, -R72.reuse ;  /* 0x000000032b697223 */ /* 0x180fe20000010848 */
[----:B------:R-:W-:Y:S02]  /*30ba0*/  IMAD.IADD R61, R62, 0x1, R63 ;  /* 0x000000013e3d7824 */ /* 0x000fe400078e023f */
[----:B------:R-:W-:Y:S01]  /*30bb0*/  FMUL.FTZ R7, R3, R4 ;  /* 0x0000000403077220 */ /* 0x000fe20000410000 */
[-C--:B------:R-:W-:Y:S01]  /*30bc0*/  FFMA.FTZ R82, R45, R3.reuse, -R72 ;  /* 0x000000032d527223 */ /* 0x080fe20000010848 */
[----:B------:R-:W-:Y:S02]  /*30bd0*/  IMAD.MOV.U32 R220, RZ, RZ, R58 ;  /* 0x000000ffffdc7224 */ /* 0x000fe400078e003a */
[-CC-:B------:R-:W-:Y:S01]  /*30be0*/  FFMA.FTZ R90, R59, R3.reuse, -R72.reuse ;  /* 0x000000033b5a7223 */ /* 0x180fe20000010848 */
[----:B------:R-:W-:Y:S01]  /*30bf0*/  MUFU.EX2 R80, R80 ;  /* 0x0000005000507308 */ /* 0x000fe20000000800 */
[----:B------:R-:W3:Y:S01]  /*30c00*/  LDSM.16.MT88.4 R20, [R61+0xa000] ;  /* 0x00a000003d14783b */ /* 0x000ee20000004200 */
[----:B------:R-:W-:Y:S02]  /*30c10*/  VIADD R8, R63, 0xa000 ;  /* 0x0000a0003f087836 */ /* 0x000fe40000000000 */
[-C--:B------:R-:W-:Y:S01]  /*30c20*/  FFMA.FTZ R92, R57, R3.reuse, -R72 ;  /* 0x00000003395c7223 */ /* 0x080fe20000010848 */
[----:B------:R-:W-:Y:S02]  /*30c30*/  IMAD.MOV.U32 R167, RZ, RZ, R60 ;  /* 0x000000ffffa77224 */ /* 0x000fe400078e003c */
[-CC-:B------:R-:W-:Y:S01]  /*30c40*/  FFMA.FTZ R100, R100, R3.reuse, -R72.reuse ;  /* 0x0000000364647223 */ /* 0x180fe20000010848 */
[----:B------:R-:W-:Y:S02]  /*30c50*/  VIADD R60, R63, 0xa040 ;  /* 0x0000a0403f3c7836 */ /* 0x000fe40000000000 */
[----:B------:R-:W-:Y:S01]  /*30c60*/  FFMA.FTZ R98, R98, R3, -R72 ;  /* 0x0000000362627223 */ /* 0x000fe20000010848 */
[----:B------:R-:W4:Y:S01]  /*30c70*/  MUFU.EX2 R113, R113 ;  /* 0x0000007100717308 */ /* 0x000f220000000800 */
[----:B------:R-:W-:Y:S01]  /*30c80*/  @P2 VIADD R60, R8, 0xffffffc0 ;  /* 0xffffffc0083c2836 */ /* 0x000fe20000000000 */
[----:B--2---:R-:W-:Y:S01]  /*30c90*/  F2FP.BF16.F32.PACK_AB R41, R74, R111 ;  /* 0x0000006f4a29723e */ /* 0x004fe200000010ff */
[-CC-:B------:R-:W-:Y:S01]  /*30ca0*/  FFMA.FTZ R104, R104, R3.reuse, -R68.reuse ;  /* 0x0000000368687223 */ /* 0x180fe20000010844 */
[-C--:B------:R-:W-:Y:S01]  /*30cb0*/  FFMA.FTZ R102, R102, R3.reuse, -R68 ;  /* 0x0000000366667223 */ /* 0x080fe20000010844 */
[----:B------:R-:W-:Y:S01]  /*30cc0*/  IMAD.IADD R62, R62, 0x1, R60 ;  /* 0x000000013e3e7824 */ /* 0x000fe200078e023c */
[----:B------:R-:W2:Y:S01]  /*30cd0*/  LDSM.16.MT88.4 R28, [R60] ;  /* 0x000000003c1c783b */ /* 0x000ea20000004200 */
[-CC-:B------:R-:W-:Y:S03]  /*30ce0*/  FFMA.FTZ R106, R106, R3.reuse, -R72.reuse ;  /* 0x000000036a6a7223 */ /* 0x180fe60000010848 */
[----:B------:R-:W-:Y:S01]  /*30cf0*/  MUFU.EX2 R105, R105 ;  /* 0x0000006900697308 */ /* 0x000fe20000000800 */
[-C--:B------:R-:W-:Y:S01]  /*30d00*/  FFMA.FTZ R108, R108, R3.reuse, -R72 ;  /* 0x000000036c6c7223 */ /* 0x080fe20000010848 */
[-CC-:B------:R-:W-:Y:S01]  /*30d10*/  FFMA.FTZ R110, R110, R3.reuse, -R68.reuse ;  /* 0x000000036e6e7223 */ /* 0x180fe20000010844 */
[-C--:B------:R-:W-:Y:S01]  /*30d20*/  FFMA.FTZ R112, R112, R3.reuse, -R68 ;  /* 0x0000000370707223 */ /* 0x080fe20000010844 */
[-CC-:B------:R-:W-:Y:S01]  /*30d30*/  FFMA.FTZ R114, R114, R3.reuse, -R72.reuse ;  /* 0x0000000372727223 */ /* 0x180fe20000010848 */
[-C--:B------:R-:W-:Y:S01]  /*30d40*/  FFMA.FTZ R116, R116, R3.reuse, -R72 ;  /* 0x0000000374747223 */ /* 0x080fe20000010848 */
[----:B------:R-:W5:Y:S01]  /*30d50*/  LDSM.16.MT88.4 R44, [R62] ;  /* 0x000000003e2c783b */ /* 0x000f620000004200 */
[-C--:B------:R-:W-:Y:S03]  /*30d60*/  FFMA.FTZ R118, R118, R3.reuse, -R68 ;  /* 0x0000000376767223 */ /* 0x080fe60000010844 */
[----:B------:R-:W1:Y:S01]  /*30d70*/  MUFU.EX2 R76, R76 ;  /* 0x0000004c004c7308 */ /* 0x000e620000000800 */
[----:B----4-:R-:W-:Y:S01]  /*30d80*/  F2FP.BF16.F32.PACK_AB R40, R113, R80 ;  /* 0x000000507128723e */ /* 0x010fe200000010ff */
[-C--:B------:R-:W-:Y:S01]  /*30d90*/  FFMA.FTZ R130, R130, R3.reuse, -R72 ;  /* 0x0000000382827223 */ /* 0x080fe20000010848 */
[-CC-:B------:R-:W-:Y:S01]  /*30da0*/  FFMA.FTZ R86, R27, R3.reuse, -R68.reuse ;  /* 0x000000031b567223 */ /* 0x180fe20000010844 */
[-CC-:B------:R-:W-:Y:S01]  /*30db0*/  FFMA.FTZ R94, R94, R3.reuse, -R68.reuse ;  /* 0x000000035e5e7223 */ /* 0x180fe20000010844 */
[-CC-:B------:R-:W-:Y:S01]  /*30dc0*/  FFMA.FTZ R96, R96, R3.reuse, -R68.reuse ;  /* 0x0000000360607223 */ /* 0x180fe20000010844 */
[-CC-:B------:R-:W-:Y:S01]  /*30dd0*/  FFMA.FTZ R120, R120, R3.reuse, -R68.reuse ;  /* 0x0000000378787223 */ /* 0x180fe20000010844 */
[-C--:B------:R-:W-:Y:S03]  /*30de0*/  FFMA.FTZ R229, R229, R3.reuse, -R68 ;  /* 0x00000003e5e57223 */ /* 0x080fe60000010844 */
[----:B------:R-:W-:Y:S01]  /*30df0*/  MUFU.EX2 R107, R107 ;  /* 0x0000006b006b7308 */ /* 0x000fe20000000800 */
[-CC-:B------:R-:W-:Y:S01]  /*30e00*/  FFMA.FTZ R124, R124, R3.reuse, -R72.reuse ;  /* 0x000000037c7c7223 */ /* 0x180fe20000010848 */
[-C--:B------:R-:W-:Y:S01]  /*30e10*/  FFMA.FTZ R172, R172, R3.reuse, -R72 ;  /* 0x00000003acac7223 */ /* 0x080fe20000010848 */
[-CC-:B------:R-:W-:Y:S01]  /*30e20*/  FFMA.FTZ R168, R168, R3.reuse, -R68.reuse ;  /* 0x00000003a8a87223 */ /* 0x180fe20000010844 */
[-CC-:B------:R-:W-:Y:S01]  /*30e30*/  FFMA.FTZ R128, R128, R3.reuse, -R68.reuse ;  /* 0x0000000380807223 */ /* 0x180fe20000010844 */
        /* <DEDUP_REMOVED lines=11> */
[----:B------:R-:W1:Y:S01]  /*30ef0*/  MUFU.EX2 R39, R5 ;  /* 0x0000000500277308 */ /* 0x000e620000000800 */
[-C--:B------:R-:W-:Y:S01]  /*30f00*/  FFMA.FTZ R187, R187, R3.reuse, -R68 ;  /* 0x00000003bbbb7223 */ /* 0x080fe20000010844 */
[-CC-:B------:R-:W-:Y:S01]  /*30f10*/  FFMA.FTZ R185, R185, R3.reuse, -R72.reuse ;  /* 0x00000003b9b97223 */ /* 0x180fe20000010848 */
[-C--:B------:R-:W-:Y:S01]  /*30f20*/  FFMA.FTZ R181, R181, R3.reuse, -R72 ;  /* 0x00000003b5b57223 */ /* 0x080fe20000010848 */
[-CC-:B------:R-:W-:Y:S01]  /*30f30*/  FFMA.FTZ R177, R177, R3.reuse, -R68.reuse ;  /* 0x00000003b1b17223 */ /* 0x180fe20000010844 */
[-C--:B------:R-:W-:Y:S01]  /*30f40*/  FFMA.FTZ R173, R173, R3.reuse, -R68 ;  /* 0x00000003adad7223 */ /* 0x080fe20000010844 */
[-CC-:B------:R-:W-:Y:S01]  /*30f50*/  FFMA.FTZ R169, R169, R3.reuse, -R72.reuse ;  /* 0x00000003a9a97223 */ /* 0x180fe20000010848 */
[----:B------:R-:W-:Y:S03]  /*30f60*/  FFMA.FTZ R129, R129, R3, -R72 ;  /* 0x0000000381817223 */ /* 0x000fe60000010848 */
[----:B------:R-:W3:Y:S01]  /*30f70*/  MUFU.EX2 R38, R7 ;  /* 0x0000000700267308 */ /* 0x000ee20000000800 */
[----:B----4-:R-:W-:Y:S01]  /*30f80*/  F2FP.BF16.F32.PACK_AB R43, R78, R107 ;  /* 0x0000006b4e2b723e */ /* 0x010fe200000010ff */
[-CC-:B------:R-:W-:Y:S01]  /*30f90*/  FFMA.FTZ R121, R121, R3.reuse, -R68.reuse ;  /* 0x0000000379797223 */ /* 0x180fe20000010844 */
[-C--:B------:R-:W-:Y:S01]  /*30fa0*/  FFMA.FTZ R117, R117, R3.reuse, -R68 ;  /* 0x0000000375757223 */ /* 0x080fe20000010844 */
[-C--:B------:R-:W-:Y:S01]  /*30fb0*/  FFMA.FTZ R99, R99, R3.reuse, -R72 ;  /* 0x0000000363637223 */ /* 0x080fe20000010848 */
[-CC-:B------:R-:W-:Y:S01]  /*30fc0*/  FFMA.FTZ R95, R95, R3.reuse, -R68.reuse ;  /* 0x000000035f5f7223 */ /* 0x180fe20000010844 */
[-C--:B------:R-:W-:Y:S01]  /*30fd0*/  FFMA.FTZ R91, R91, R3.reuse, -R68 ;  /* 0x000000035b5b7223 */ /* 0x080fe20000010844 */
[--C-:B------:R-:W-:Y:S03]  /*30fe0*/  FFMA.FTZ R101, R101, R3, -R72.reuse ;  /* 0x0000000365657223 */ /* 0x100fe60000010848 */
[----:B------:R-:W-:Y:S01]  /*30ff0*/  MUFU.EX2 R100, R100 ;  /* 0x0000006400647308 */ /* 0x000fe20000000800 */
[C---:B-1----:R-:W-:Y:S01]  /*31000*/  FMUL.FTZ R5, R39.reuse, R161 ;  /* 0x000000a127057220 */ /* 0x042fe20000410000 */
[----:B------:R-:W-:Y:S01]  /*31010*/  FMUL.FTZ R4, R39, R160 ;  /* 0x000000a027047220 */ /* 0x000fe20000410000 */
[----:B------:R-:W-:Y:S02]  /*31020*/  IMAD.MOV.U32 R160, RZ, RZ, R119 ;  /* 0x000000ffffa07224 */ /* 0x000fe400078e0077 */
[--C-:B------:R-:W-:Y:S01]  /*31030*/  FFMA.FTZ R119, R9, R3, -R72.reuse ;  /* 0x0000000309777223 */ /* 0x100fe20000010848 */
[C---:B------:R-:W-:Y:S01]  /*31040*/  FMUL.FTZ R8, R39.reuse, R156 ;  /* 0x0000009c27087220 */ /* 0x040fe20000410000 */
[----:B------:R-:W-:Y:S01]  /*31050*/  FMUL.FTZ R9, R39, R157 ;  /* 0x0000009d27097220 */ /* 0x000fe20000410000 */
[----:B------:R-:W-:Y:S02]  /*31060*/  IMAD.MOV.U32 R157, RZ, RZ, R123 ;  /* 0x000000ffff9d7224 */ /* 0x000fe400078e007b */
[----:B------:R-:W-:Y:S01]  /*31070*/  FFMA.FTZ R123, R17, R3, -R72 ;  /* 0x00000003117b7223 */ /* 0x000fe20000010848 */
[C---:B---3--:R-:W-:Y:S01]  /*31080*/  FMUL.FTZ R7, R38.reuse, R163 ;  /* 0x000000a326077220 */ /* 0x048fe20000410000 */
[C---:B------:R-:W-:Y:S01]  /*31090*/  FMUL.FTZ R6, R38.reuse, R162 ;  /* 0x000000a226067220 */ /* 0x040fe20000410000 */
[----:B------:R-:W-:Y:S02]  /*310a0*/  IMAD.MOV.U32 R163, RZ, RZ, R49 ;  /* 0x000000ffffa37224 */ /* 0x000fe400078e0031 */
[C---:B------:R-:W-:Y:S01]  /*310b0*/  FMUL.FTZ R32, R39.reuse, R132 ;  /* 0x0000008427207220 */ /* 0x040fe20000410000 */
[----:B------:R-:W1:Y:S01]  /*310c0*/  LDSM.16.MT88.4 R48, [R63+0xa800] ;  /* 0x00a800003f30783b */ /* 0x000e620000004200 */
[----:B------:R-:W-:Y:S02]  /*310d0*/  IMAD.MOV.U32 R161, RZ, RZ, R53 ;  /* 0x000000ffffa17224 */ /* 0x000fe400078e0035 */
[C---:B------:R-:W-:Y:S01]  /*310e0*/  FMUL.FTZ R34, R38.reuse, R134 ;  /* 0x0000008626227220 */ /* 0x040fe20000410000 */
[----:B------:R-:W-:Y:S01]  /*310f0*/  MUFU.EX2 R98, R98 ;  /* 0x0000006200627308 */ /* 0x000fe20000000800 */
[C---:B------:R-:W-:Y:S03]  /*31100*/  HMMA.16816.F32.BF16 R4, R40.reuse, R12, R4 ;  /* 0x0000000c2804723c */ /* 0x040fe60000041804 */
[----:B------:R-:W3:Y:S02]  /*31110*/  LDSM.16.MT88.4 R52, [R61+0xa800] ;  /* 0x00a800003d34783b */ /* 0x000ee40000004200 */
[C---:B------:R-:W-:Y:S01]  /*31120*/  FMUL.FTZ R10, R38.reuse, R158 ;  /* 0x0000009e260a7220 */ /* 0x040fe20000410000 */
[----:B------:R-:W-:Y:S03]  /*31130*/  FMUL.FTZ R11, R38, R159 ;  /* 0x0000009f260b7220 */ /* 0x000fe60000410000 */
[----:B------:R-:W-:Y:S01]  /*31140*/  MUFU.EX2 R104, R104 ;  /* 0x0000006800687308 */ /* 0x000fe20000000800 */
[----:B------:R-:W-:Y:S01]  /*31150*/  FFMA.FTZ R158, R178, R3, -R68 ;  /* 0x00000003b29e7223 */ /* 0x000fe20000010844 */
[C---:B------:R-:W-:Y:S01]  /*31160*/  FMUL.FTZ R12, R39.reuse, R152 ;  /* 0x00000098270c7220 */ /* 0x040fe20000410000 */
[C---:B------:R-:W-:Y:S01]  /*31170*/  FMUL.FTZ R13, R39.reuse, R153 ;  /* 0x00000099270d7220 */ /* 0x040fe20000410000 */
[----:B------:R-:W-:Y:S02]  /*31180*/  IMAD.MOV.U32 R156, RZ, RZ, R84 ;  /* 0x000000ffff9c7224 */ /* 0x000fe400078e0054 */
[C---:B------:R-:W-:Y:S01]  /*31190*/  FMUL.FTZ R16, R39.reuse, R148 ;  /* 0x0000009427107220 */ /* 0x040fe20000410000 */
[C---:B------:R-:W-:Y:S03]  /*311a0*/  HMMA.16816.F32.BF16 R8, R40.reuse, R14, R8 ;  /* 0x0000000e2808723c */ /* 0x040fe60000041808 */
[----:B------:R-:W-:Y:S01]  /*311b0*/  MUFU.EX2 R119, R119 ;  /* 0x0000007700777308 */ /* 0x000fe20000000800 */
[C---:B------:R-:W-:Y:S01]  /*311c0*/  FMUL.FTZ R15, R38.reuse, R155 ;  /* 0x0000009b260f7220 */ /* 0x040fe20000410000 */
[----:B------:R-:W-:Y:S01]  /*311d0*/  FMUL.FTZ R14, R38, R154 ;  /* 0x0000009a260e7220 */ /* 0x000fe20000410000 */
[-CC-:B------:R-:W-:Y:S01]  /*311e0*/  FFMA.FTZ R155, R220, R3.reuse, -R72.reuse ;  /* 0x00000003dc9b7223 */ /* 0x180fe20000010848 */
[--C-:B------:R-:W-:Y:S01]  /*311f0*/  FFMA.FTZ R148, R188, R3, -R72.reuse ;  /* 0x00000003bc947223 */ /* 0x100fe20000010848 */
[----:B------:R-:W4:Y:S01]  /*31200*/  LDL.LU R220, [R1] ;  /* 0x0000000001dc7983 */ /* 0x000f220000300800 */
[----:B------:R-:W-:Y:S01]  /*31210*/  FMUL.FTZ R17, R39, R149 ;  /* 0x0000009527117220 */ /* 0x000fe20000410000 */
[C---:B------:R-:W-:Y:S03]  /*31220*/  FMUL.FTZ R18, R38.reuse, R150 ;  /* 0x0000009626127220 */ /* 0x040fe60000410000 */
[----:B------:R-:W-:Y:S01]  /*31230*/  MUFU.EX2 R158, R158 ;  /* 0x0000009e009e7308 */ /* 0x000fe20000000800 */
[C---:B------:R-:W-:Y:S03]  /*31240*/  HMMA.16816.F32.BF16 R12, R40.reuse, R20, R12 ;  /* 0x00000014280c723c */ /* 0x040fe6000004180c */
[--C-:B------:R-:W-:Y:S01]  /*31250*/  FFMA.FTZ R84, R19, R3, -R72.reuse ;  /* 0x0000000313547223 */ /* 0x100fe20000010848 */
[----:B------:R-:W-:Y:S01]  /*31260*/  FMUL.FTZ R19, R38, R151 ;  /* 0x0000009726137220 */ /* 0x000fe20000410000 */
[----:B------:R-:W-:Y:S01]  /*31270*/  FFMA.FTZ R150, R192, R3, -R72 ;  /* 0x00000003c0967223 */ /* 0x000fe20000010848 */
[C---:B------:R-:W-:Y:S03]  /*31280*/  FMUL.FTZ R20, R39.reuse, R144 ;  /* 0x0000009027147220 */ /* 0x040fe60000410000 */
[----:B------:R-:W-:Y:S01]  /*31290*/  MUFU.EX2 R148, R148 ;  /* 0x0000009400947308 */ /* 0x000fe20000000800 */
[C---:B------:R-:W-:Y:S01]  /*312a0*/  FMUL.FTZ R21, R39.reuse, R145 ;  /* 0x0000009127157220 */ /* 0x040fe20000410000 */
[----:B------:R-:W-:Y:S01]  /*312b0*/  FMUL.FTZ R24, R39, R140 ;  /* 0x0000008c27187220 */ /* 0x000fe20000410000 */
[--C-:B------:R-:W-:Y:S01]  /*312c0*/  FFMA.FTZ R140, R196, R3, -R68.reuse ;  /* 0x00000003c48c7223 */ /* 0x100fe20000010844 */
[C---:B------:R-:W-:Y:S03]  /*312d0*/  HMMA.16816.F32.BF16 R16, R40.reuse, R22, R16 ;  /* 0x000000162810723c */ /* 0x040fe60000041810 */
[C---:B------:R-:W-:Y:S01]  /*312e0*/  FMUL.FTZ R22, R38.reuse, R146 ;  /* 0x0000009226167220 */ /* 0x040fe20000410000 */
[C---:B------:R-:W-:Y:S02]  /*312f0*/  FMUL.FTZ R23, R38.reuse, R147 ;  /* 0x0000009326177220 */ /* 0x040fe40000410000 */
[----:B------:R-:W-:Y:S01]  /*31300*/  MUFU.EX2 R140, R140 ;  /* 0x0000008c008c7308 */ /* 0x000fe20000000800 */
[----:B------:R-:W-:Y:S01]  /*31310*/  FMUL.FTZ R26, R38, R142 ;  /* 0x0000008e261a7220 */ /* 0x000fe20000410000 */
[----:B------:R-:W-:Y:S01]  /*31320*/  FFMA.FTZ R142, R194, R3, -R68 ;  /* 0x00000003c28e7223 */ /* 0x000fe20000010844 */
[----:B------:R-:W-:Y:S01]  /*31330*/  FMUL.FTZ R27, R38, R143 ;  /* 0x0000008f261b7220 */ /* 0x000fe20000410000 */
[-C--:B------:R-:W-:Y:S01]  /*31340*/  FFMA.FTZ R143, R161, R3.reuse, -R72 ;  /* 0x00000003a18f7223 */ /* 0x080fe20000010848 */
[-CC-:B------:R-:W-:Y:S01]  /*31350*/  FFMA.FTZ R149, R160, R3.reuse, -R68.reuse ;  /* 0x00000003a0957223 */ /* 0x180fe20000010844 */
[C---:B--2---:R-:W-:Y:S04]  /*31360*/  HMMA.16816.F32.BF16 R20, R40.reuse, R28, R20 ;  /* 0x0000001c2814723c */ /* 0x044fe80000041814 */
[----:B------:R-:W2:Y:S01]  /*31370*/  MUFU.EX2 R82, R82 ;  /* 0x0000005200527308 */ /* 0x000ea20000000800 */
[----:B------:R-:W-:Y:S01]  /*31380*/  FFMA.FTZ R145, R25, R3, -R68 ;  /* 0x0000000319917223 */ /* 0x000fe20000010844 */
[C---:B------:R-:W-:Y:S01]  /*31390*/  FMUL.FTZ R25, R39.reuse, R141 ;  /* 0x0000008d27197220 */ /* 0x040fe20000410000 */
[----:B------:R-:W-:Y:S01]  /*313a0*/  FMUL.FTZ R29, R39, R137 ;  /* 0x00000089271d7220 */ /* 0x000fe20000410000 */
[----:B------:R-:W-:Y:S02]  /*313b0*/  IMAD.MOV.U32 R162, RZ, RZ, R88 ;  /* 0x000000ffffa27224 */ /* 0x000fe400078e0058 */
[-CC-:B------:R-:W-:Y:S01]  /*313c0*/  FFMA.FTZ R88, R35, R3.reuse, -R68.reuse ;  /* 0x0000000323587223 */ /* 0x180fe20000010844 */
[----:B------:R-:W-:Y:S01]  /*313d0*/  FFMA.FTZ R137, R33, R3, -R68 ;  /* 0x0000000321897223 */ /* 0x000fe20000010844 */
[C---:B------:R-:W-:Y:S02]  /*313e0*/  FMUL.FTZ R28, R39.reuse, R136 ;  /* 0x00000088271c7220 */ /* 0x040fe40000410000 */
[----:B------:R-:W-:Y:S01]  /*313f0*/  MUFU.EX2 R143, R143 ;  /* 0x0000008f008f7308 */ /* 0x000fe20000000800 */
[C---:B------:R-:W-:Y:S03]  /*31400*/  HMMA.16816.F32.BF16 R24, R40.reuse, R30, R24 ;  /* 0x0000001e2818723c */ /* 0x040fe60000041818 */
[C---:B------:R-:W-:Y:S01]  /*31410*/  FMUL.FTZ R30, R38.reuse, R138 ;  /* 0x0000008a261e7220 */ /* 0x040fe20000410000 */
[C---:B------:R-:W-:Y:S01]  /*31420*/  FMUL.FTZ R31, R38.reuse, R139 ;  /* 0x0000008b261f7220 */ /* 0x040fe20000410000 */
[----:B------:R-:W-:Y:S01]  /*31430*/  FMUL.FTZ R33, R39, R133 ;  /* 0x0000008527217220 */ /* 0x000fe20000410000 */
[----:B------:R-:W-:Y:S03]  /*31440*/  FMUL.FTZ R35, R38, R135 ;  /* 0x0000008726237220 */ /* 0x000fe60000410000 */
[----:B------:R-:W-:Y:S01]  /*31450*/  MUFU.EX2 R84, R84 ;  /* 0x0000005400547308 */ /* 0x000fe20000000800 */
[-CC-:B------:R-:W-:Y:S01]  /*31460*/  FFMA.FTZ R135, R56, R3.reuse, -R72.reuse ;  /* 0x0000000338877223 */ /* 0x180fe20000010848 */
[-C--:B------:R-:W-:Y:S01]  /*31470*/  FFMA.FTZ R133, R157, R3.reuse, -R72 ;  /* 0x000000039d857223 */ /* 0x080fe20000010848 */
[----:B------:R-:W-:Y:S01]  /*31480*/  LDSM.16.MT88.4 R56, [R62+0x800] ;  /* 0x000800003e38783b */ /* 0x000fe20000004200 */
[C---:B-----5:R-:W-:Y:S03]  /*31490*/  HMMA.16816.F32.BF16 R28, R40.reuse, R44, R28 ;  /* 0x0000002c281c723c */ /* 0x060fe6000004181c */
[-CC-:B------:R-:W-:Y:S03]  /*314a0*/  FFMA.FTZ R157, R214, R3.reuse, -R68.reuse ;  /* 0x00000003d69d7223 */ /* 0x180fe60000010844 */
[----:B------:R-:W5:Y:S01]  /*314b0*/  MUFU.EX2 R123, R123 ;  /* 0x0000007b007b7308 */ /* 0x000f620000000800 */
[-CC-:B------:R-:W-:Y:S01]  /*314c0*/  FFMA.FTZ R139, R156, R3.reuse, -R68.reuse ;  /* 0x000000039c8b7223 */ /* 0x180fe20000010844 */
[--C-:B------:R-:W-:Y:S01]  /*314d0*/  FFMA.FTZ R156, R182, R3, -R68.reuse ;  /* 0x00000003b69c7223 */ /* 0x100fe20000010844 */
[----:B------:R-:W4:Y:S01]  /*314e0*/  LDL.LU R214, [R1+0x4] ;  /* 0x0000040001d67983 */ /* 0x000f220000300800 */
[----:B------:R-:W-:Y:S03]  /*314f0*/  HMMA.16816.F32.BF16 R32, R40, R46, R32 ;  /* 0x0000002e2820723c */ /* 0x000fe60000041820 */
[----:B------:R-:W3:Y:S03]  /*31500*/  LDSM.16.MT88.4 R44, [R60+0x800] ;  /* 0x000800003c2c783b */ /* 0x000ee60000004200 */
[----:B------:R-:W-:Y:S01]  /*31510*/  MUFU.EX2 R86, R86 ;  /* 0x0000005600567308 */ /* 0x000fe20000000800 */
[----:B--2---:R-:W-:Y:S01]  /*31520*/  F2FP.BF16.F32.PACK_AB R40, R82, R119 ;  /* 0x000000775228723e */ /* 0x004fe200000010ff */
[-CC-:B------:R-:W-:Y:S01]  /*31530*/  FFMA.FTZ R141, R163, R3.reuse, -R68.reuse ;  /* 0x00000003a38d7223 */ /* 0x180fe20000010844 */
[-CC-:B------:R-:W-:Y:S01]  /*31540*/  FFMA.FTZ R151, R167, R3.reuse, -R68.reuse ;  /* 0x00000003a7977223 */ /* 0x180fe20000010844 */
[-C--:B------:R-:W-:Y:S01]  /*31550*/  FFMA.FTZ R159, R212, R3.reuse, -R68 ;  /* 0x00000003d49f7223 */ /* 0x080fe20000010844 */
[-CC-:B------:R-:W-:Y:S01]  /*31560*/  FFMA.FTZ R161, R210, R3.reuse, -R72.reuse ;  /* 0x00000003d2a17223 */ /* 0x180fe20000010848 */
[-CC-:B------:R-:W-:Y:S01]  /*31570*/  FFMA.FTZ R134, R202, R3.reuse, -R72.reuse ;  /* 0x00000003ca867223 */ /* 0x180fe20000010848 */
[-CC-:B------:R-:W-:Y:S03]  /*31580*/  FFMA.FTZ R146, R190, R3.reuse, -R72.reuse ;  /* 0x00000003be927223 */ /* 0x180fe60000010848 */
[----:B------:R-:W2:Y:S01]  /*31590*/  MUFU.EX2 R145, R145 ;  /* 0x0000009100917308 */ /* 0x000ea20000000800 */
[----:B-----5:R-:W-:Y:S01]  /*315a0*/  F2FP.BF16.F32.PACK_AB R42, R123, R84 ;  /* 0x000000547b2a723e */ /* 0x020fe200000010ff */
[-C--:B------:R-:W-:Y:S01]  /*315b0*/  FFMA.FTZ R144, R186, R3.reuse, -R72 ;  /* 0x00000003ba907223 */ /* 0x080fe20000010848 */
[-CC-:B------:R-:W-:Y:S01]  /*315c0*/  FFMA.FTZ R152, R184, R3.reuse, -R68.reuse ;  /* 0x00000003b8987223 */ /* 0x180fe20000010844 */
[-C--:B------:R-:W-:Y:S01]  /*315d0*/  FFMA.FTZ R154, R180, R3.reuse, -R68 ;  /* 0x00000003b49a7223 */ /* 0x080fe20000010844 */
[-CC-:B------:R-:W-:Y:S01]  /*315e0*/  FFMA.FTZ R160, R174, R3.reuse, -R72.reuse ;  /* 0x00000003aea07223 */ /* 0x180fe20000010848 */
[-CC-:B------:R-:W-:Y:S01]  /*315f0*/  FFMA.FTZ R147, R162, R3.reuse, -R72.reuse ;  /* 0x00000003a2937223 */ /* 0x180fe20000010848 */
[-CC-:B------:R-:W-:Y:S03]  /*31600*/  FFMA.FTZ R162, R176, R3.reuse, -R72.reuse ;  /* 0x00000003b0a27223 */ /* 0x180fe60000010848 */
        /* <DEDUP_REMOVED lines=8> */
[----:B------:R-:W5:Y:S01]  /*31690*/  MUFU.EX2 R137, R137 ;  /* 0x0000008900897308 */ /* 0x000f620000000800 */
[----:B--2---:R-:W-:Y:S01]  /*316a0*/  F2FP.BF16.F32.PACK_AB R41, R145, R86 ;  /* 0x000000569129723e */ /* 0x004fe200000010ff */
        /* <DEDUP_REMOVED lines=14> */
[----:B------:R-:W-:Y:S01]  /*31790*/  MUFU.EX2 R142, R142 ;  /* 0x0000008e008e7308 */ /* 0x000fe20000000800 */
[----:B-----5:R-:W-:Y:S01]  /*317a0*/  F2FP.BF16.F32.PACK_AB R43, R137, R88 ;  /* 0x00000058892b723e */ /* 0x020fe200000010ff */
[-C--:B------:R-:W-:Y:S01]  /*317b0*/  FFMA.FTZ R198, R127, R3.reuse, -R72 ;  /* 0x000000037fc67223 */ /* 0x080fe20000010848 */
[-CC-:B------:R-:W-:Y:S01]  /*317c0*/  FFMA.FTZ R200, R125, R3.reuse, -R68.reuse ;  /* 0x000000037dc87223 */ /* 0x180fe20000010844 */
[-C--:B------:R-:W-:Y:S01]  /*317d0*/  FFMA.FTZ R202, R115, R3.reuse, -R68 ;  /* 0x0000000373ca7223 */ /* 0x080fe20000010844 */
[-CC-:B------:R-:W-:Y:S01]  /*317e0*/  FFMA.FTZ R87, R87, R3.reuse, -R72.reuse ;  /* 0x0000000357577223 */ /* 0x180fe20000010848 */
[-C--:B------:R-:W-:Y:S01]  /*317f0*/  FFMA.FTZ R83, R83, R3.reuse, -R72 ;  /* 0x0000000353537223 */ /* 0x080fe20000010848 */
[-CC-:B------:R-:W-:Y:S01]  /*31800*/  FFMA.FTZ R81, R81, R3.reuse, -R68.reuse ;  /* 0x0000000351517223 */ /* 0x180fe20000010844 */
[C---:B-1----:R-:W-:Y:S02]  /*31810*/  HMMA.16816.F32.BF16 R4, R40.reuse, R48, R4 ;  /* 0x000000302804723c */ /* 0x042fe40000041804 */
[----:B------:R-:W-:Y:S01]  /*31820*/  MUFU.EX2 R150, R150 ;  /* 0x0000009600967308 */ /* 0x000fe20000000800 */
[-C--:B------:R-:W-:Y:S01]  /*31830*/  FFMA.FTZ R77, R77, R3.reuse, -R68 ;  /* 0x000000034d4d7223 */ /* 0x080fe20000010844 */
[-C--:B------:R-:W-:Y:S01]  /*31840*/  FFMA.FTZ R71, R71, R3.reuse, -R72 ;  /* 0x0000000347477223 */ /* 0x080fe20000010848 */
[----:B------:R-:W-:Y:S01]  /*31850*/  FFMA.FTZ R37, R37, R3, -R68 ;  /* 0x0000000325257223 */ /* 0x000fe20000010844 */
[C---:B------:R-:W-:Y:S01]  /*31860*/  ISETP.GT.AND P0, PT, R251.reuse, R226, PT ;  /* 0x000000e2fb00720c */ /* 0x040fe20003f04270 */
[----:B------:R-:W-:Y:S01]  /*31870*/  VIADD R251, R251, 0xffffffff ;  /* 0xfffffffffbfb7836 */ /* 0x000fe20000000000 */
        /* <DEDUP_REMOVED lines=13> */
[C---:B------:R-:W-:Y:S09]  /*31950*/  HMMA.16816.F32.BF16 R28, R40.reuse, R56, R28 ;  /* 0x00000038281c723c */ /* 0x040ff2000004181c */
[----:B------:R-:W5:Y:S01]  /*31960*/  MUFU.EX2 R90, R90 ;  /* 0x0000005a005a7308 */ /* 0x000f620000000800 */
[----:B------:R-:W-:Y:S01]  /*31970*/  HMMA.16816.F32.BF16 R32, R40, R58, R32 ;  /* 0x0000003a2820723c */ /* 0x000fe20000041820 */
[----:B------:R-:W3:Y:S08]  /*31980*/  LDSM.16.MT88.4 R56, [R62+0x1000] ;  /* 0x001000003e38783b */ /* 0x000ef00000004200 */
[----:B------:R-:W-:Y:S10]  /*31990*/  MUFU.EX2 R92, R92 ;  /* 0x0000005c005c7308 */ /* 0x000ff40000000800 */
[----:B------:R-:W1:Y:S01]  /*319a0*/  MUFU.EX2 R133, R133 ;  /* 0x0000008500857308 */ /* 0x000e620000000800 */
[----:B-----5:R-:W-:Y:S09]  /*319b0*/  F2FP.BF16.F32.PACK_AB R40, R90, R135 ;  /* 0x000000875a28723e */ /* 0x020ff200000010ff */
[----:B------:R-:W-:Y:S10]  /*319c0*/  MUFU.EX2 R94, R94 ;  /* 0x0000005e005e7308 */ /* 0x000ff40000000800 */
        /* <DEDUP_REMOVED lines=21> */
[----:B------:R-:W5:Y:S01]  /*31b20*/  MUFU.EX2 R147, R147 ;  /* 0x0000009300937308 */ /* 0x000f620000000800 */
[C---:B------:R-:W-:Y:S09]  /*31b30*/  HMMA.16816.F32.BF16 R28, R40.reuse, R56, R28 ;  /* 0x00000038281c723c */ /* 0x040ff2000004181c */
[----:B------:R-:W-:Y:S01]  /*31b40*/  MUFU.EX2 R161, R161 ;  /* 0x000000a100a17308 */ /* 0x000fe20000000800 */
[----:B------:R-:W-:Y:S01]  /*31b50*/  HMMA.16816.F32.BF16 R32, R40, R58, R32 ;  /* 0x0000003a2820723c */ /* 0x000fe20000041820 */
[----:B------:R-:W3:Y:S08]  /*31b60*/  LDSM.16.MT88.4 R56, [R62+0x1800] ;  /* 0x001800003e38783b */ /* 0x000ef00000004200 */
[----:B------:R-:W-:Y:S01]  /*31b70*/  MUFU.EX2 R114, R114 ;  /* 0x0000007200727308 */ /* 0x000fe20000000800 */
[----:B------:R-:W-:Y:S02]  /*31b80*/  F2FP.BF16.F32.PACK_AB R42, R143, R98 ;  /* 0x000000628f2a723e */ /* 0x000fe400000010ff */
[----:B-----5:R-:W-:Y:S02]  /*31b90*/  F2FP.BF16.F32.PACK_AB R40, R100, R147 ;  /* 0x000000936428723e */ /* 0x020fe400000010ff */
[----:B------:R-:W-:Y:S02]  /*31ba0*/  F2FP.BF16.F32.PACK_AB R41, R149, R104 ;  /* 0x000000689529723e */ /* 0x000fe400000010ff */
[----:B------:R-:W-:Y:S03]  /*31bb0*/  F2FP.BF16.F32.PACK_AB R43, R151, R102 ;  /* 0x00000066972b723e */ /* 0x000fe600000010ff */
[----:B------:R-:W-:Y:S04]  /*31bc0*/  MUFU.EX2 R116, R116 ;  /* 0x0000007400747308 */ /* 0x000fe80000000800 */
[C---:B-1----:R-:W-:Y:S06]  /*31bd0*/  HMMA.16816.F32.BF16 R4, R40.reuse, R48, R4 ;  /* 0x000000302804723c */ /* 0x042fec0000041804 */
[----:B------:R-:W-:Y:S01]  /*31be0*/  MUFU.EX2 R118, R118 ;  /* 0x0000007600767308 */ /* 0x000fe20000000800 */
[----:B----4-:R-:W-:Y:S01]  /*31bf0*/  FFMA.FTZ R111, R38, R220, R111 ;  /* 0x000000dc266f7223 */ /* 0x010fe2000001006f */
[-C--:B------:R-:W-:Y:S01]  /*31c00*/  FFMA.FTZ R38, R109, R3.reuse, -R72 ;  /* 0x000000036d267223 */ /* 0x080fe20000010848 */
[C---:B------:R-:W-:Y:S01]  /*31c10*/  HMMA.16816.F32.BF16 R8, R40.reuse, R50, R8 ;  /* 0x000000322808723c */ /* 0x040fe20000041808 */
[----:B------:R-:W1:Y:S06]  /*31c20*/  LDSM.16.MT88.4 R48, [R63+0xc000] ;  /* 0x00c000003f30783b */ /* 0x000e6c0000004200 */
[----:B------:R-:W-:Y:S01]  /*31c30*/  MUFU.EX2 R130, R130 ;  /* 0x0000008200827308 */ /* 0x000fe20000000800 */
[----:B------:R-:W-:Y:S04]  /*31c40*/  FADD.FTZ R74, R74, R111 ;  /* 0x0000006f4a4a7221 */ /* 0x000fe80000010000 */
[----:B------:R-:W-:Y:S01]  /*31c50*/  FADD.FTZ R107, R107, R74 ;  /* 0x0000004a6b6b7221 */ /* 0x000fe20000010000 */
[C---:B--2---:R-:W-:Y:S04]  /*31c60*/  HMMA.16816.F32.BF16 R12, R40.reuse, R52, R12 ;  /* 0x00000034280c723c */ /* 0x044fe8000004180c */
        /* <DEDUP_REMOVED lines=8> */
[----:B------:R-:W-:Y:S03]  /*31cf0*/  FFMA.FTZ R86, R75, R3, -R68 ;  /* 0x000000034b567223 */ /* 0x000fe60000010844 */
[----:B------:R-:W-:Y:S01]  /*31d00*/  FADD.FTZ R88, R88, R145 ;  /* 0x0000009158587221 */ /* 0x000fe20000010000 */
[C---:B---3--:R-:W-:Y:S04]  /*31d10*/  HMMA.16816.F32.BF16 R20, R40.reuse, R44, R20 ;  /* 0x0000002c2814723c */ /* 0x048fe80000041814 */
[----:B------:R-:W-:Y:S01]  /*31d20*/  MUFU.EX2 R144, R144 ;  /* 0x0000009000907308 */ /* 0x000fe20000000800 */
[----:B------:R-:W-:Y:S04]  /*31d30*/  FADD.FTZ R137, R137, R88 ;  /* 0x0000005889897221 */ /* 0x000fe80000010000 */
[----:B------:R-:W-:Y:S01]  /*31d40*/  FADD.FTZ R94, R94, R137 ;  /* 0x000000895e5e7221 */ /* 0x000fe20000010000 */
[C---:B------:R-:W-:Y:S01]  /*31d50*/  HMMA.16816.F32.BF16 R24, R40.reuse, R46, R24 ;  /* 0x0000002e2818723c */ /* 0x040fe20000041818 */
[----:B------:R-:W3:Y:S03]  /*31d60*/  LDSM.16.MT88.4 R44, [R60+0x2000] ;  /* 0x002000003c2c783b */ /* 0x000ee60000004200 */
[----:B------:R-:W4:Y:S01]  /*31d70*/  MUFU.EX2 R153, R153 ;  /* 0x0000009900997308 */ /* 0x000f220000000800 */
[----:B------:R-:W-:Y:S04]  /*31d80*/  FADD.FTZ R139, R139, R94 ;  /* 0x0000005e8b8b7221 */ /* 0x000fe80000010000 */
[----:B------:R-:W-:Y:S01]  /*31d90*/  FADD.FTZ R96, R96, R139 ;  /* 0x0000008b60607221 */ /* 0x000fe20000010000 */
[C---:B------:R-:W-:Y:S04]  /*31da0*/  HMMA.16816.F32.BF16 R28, R40.reuse, R56, R28 ;  /* 0x00000038281c723c */ /* 0x040fe8000004181c */
[----:B------:R-:W-:Y:S01]  /*31db0*/  MUFU.EX2 R152, R152 ;  /* 0x0000009800987308 */ /* 0x000fe20000000800 */
[----:B------:R-:W-:Y:S04]  /*31dc0*/  FADD.FTZ R141, R141, R96 ;  /* 0x000000608d8d7221 */ /* 0x000fe80000010000 */
[----:B------:R-:W-:Y:S01]  /*31dd0*/  FADD.FTZ R104, R104, R141 ;  /* 0x0000008d68687221 */ /* 0x000fe20000010000 */
[----:B------:R-:W-:Y:S01]  /*31de0*/  HMMA.16816.F32.BF16 R32, R40, R58, R32 ;  /* 0x0000003a2820723c */ /* 0x000fe20000041820 */
[----:B------:R-:W5:Y:S03]  /*31df0*/  LDSM.16.MT88.4 R56, [R62+0x2000] ;  /* 0x002000003e38783b */ /* 0x000f660000004200 */
[----:B------:R-:W-:Y:S01]  /*31e00*/  MUFU.EX2 R154, R154 ;  /* 0x0000009a009a7308 */ /* 0x000fe20000000800 */
[----:B------:R-:W-:Y:S01]  /*31e10*/  F2FP.BF16.F32.PACK_AB R41, R157, R110 ;  /* 0x0000006e9d29723e */ /* 0x000fe200000010ff */
[----:B------:R-:W-:Y:S01]  /*31e20*/  FADD.FTZ R149, R149, R104 ;  /* 0x0000006895957221 */ /* 0x000fe20000010000 */
[----:B----4-:R-:W-:Y:S01]  /*31e30*/  F2FP.BF16.F32.PACK_AB R40, R106, R153 ;  /* 0x000000996a28723e */ /* 0x010fe200000010ff */
[----:B------:R-:W-:Y:S01]  /*31e40*/  FFMA.FTZ R80, R39, R214, R80 ;  /* 0x000000d627507223 */ /* 0x000fe20000010050 */
[----:B------:R-:W-:Y:S01]  /*31e50*/  F2FP.BF16.F32.PACK_AB R42, R155, R108 ;  /* 0x0000006c9b2a723e */ /* 0x000fe200000010ff */
[----:B------:R-:W-:Y:S01]  /*31e60*/  FADD.FTZ R102, R102, R149 ;  /* 0x0000009566667221 */ /* 0x000fe20000010000 */
[----:B------:R-:W-:Y:S03]  /*31e70*/  F2FP.BF16.F32.PACK_AB R43, R112, R159 ;  /* 0x0000009f702b723e */ /* 0x000fe600000010ff */
[----:B------:R-:W-:Y:S01]  /*31e80*/  MUFU.EX2 R162, R162 ;  /* 0x000000a200a27308 */ /* 0x000fe20000000800 */
[-C--:B------:R-:W-:Y:S01]  /*31e90*/  FFMA.FTZ R39, R103, R3.reuse, -R72 ;  /* 0x0000000367277223 */ /* 0x080fe20000010848 */
[----:B------:R-:W-:Y:S01]  /*31ea0*/  FADD.FTZ R151, R151, R102 ;  /* 0x0000006697977221 */ /* 0x000fe20000010000 */
[----:B------:R-:W-:Y:S01]  /*31eb0*/  FADD.FTZ R80, R113, R80 ;  /* 0x0000005071507221 */ /* 0x000fe20000010000 */
[C---:B-1----:R-:W-:Y:S06]  /*31ec0*/  HMMA.16816.F32.BF16 R4, R40.reuse, R48, R4 ;  /* 0x000000302804723c */ /* 0x042fec0000041804 */
[----:B------:R-:W-:Y:S01]  /*31ed0*/  MUFU.EX2 R160, R160 ;  /* 0x000000a000a07308 */ /* 0x000fe20000000800 */
[----:B------:R-:W-:Y:S01]  /*31ee0*/  FADD.FTZ R105, R105, R80 ;  /* 0x0000005069697221 */ /* 0x000fe20000010000 */
[-C--:B------:R-:W-:Y:S03]  /*31ef0*/  FFMA.FTZ R80, R89, R3.reuse, -R72 ;  /* 0x0000000359507223 */ /* 0x080fe60000010848 */
[----:B------:R-:W-:Y:S01]  /*31f00*/  FADD.FTZ R76, R76, R105 ;  /* 0x000000694c4c7221 */ /* 0x000fe20000010000 */
[C---:B------:R-:W-:Y:S01]  /*31f10*/  HMMA.16816.F32.BF16 R8, R40.reuse, R50, R8 ;  /* 0x000000322808723c */ /* 0x040fe20000041808 */
[----:B------:R-:W1:Y:S03]  /*31f20*/  LDSM.16.MT88.4 R48, [R63+0xc800] ;  /* 0x00c800003f30783b */ /* 0x000e660000004200 */
[----:B------:R-:W4:Y:S01]  /*31f30*/  MUFU.EX2 R163, R163 ;  /* 0x000000a300a37308 */ /* 0x000f220000000800 */
[----:B------:R-:W-:Y:S01]  /*31f40*/  FADD.FTZ R119, R119, R76 ;  /* 0x0000004c77777221 */ /* 0x000fe20000010000 */
[-C--:B------:R-:W-:Y:S03]  /*31f50*/  FFMA.FTZ R76, R97, R3.reuse, -R68 ;  /* 0x00000003614c7223 */ /* 0x080fe60000010844 */
[----:B------:R-:W-:Y:S01]  /*31f60*/  FADD.FTZ R119, R82, R119 ;  /* 0x0000007752777221 */ /* 0x000fe20000010000 */
[C---:B--2---:R-:W-:Y:S04]  /*31f70*/  HMMA.16816.F32.BF16 R12, R40.reuse, R52, R12 ;  /* 0x00000034280c723c */ /* 0x044fe8000004180c */
[----:B------:R-:W2:Y:S01]  /*31f80*/  MUFU.EX2 R167, R167 ;  /* 0x000000a700a77308 */ /* 0x000ea20000000800 */
[-C--:B------:R-:W-:Y:S01]  /*31f90*/  FFMA.FTZ R82, R85, R3.reuse, -R72 ;  /* 0x0000000355527223 */ /* 0x080fe20000010848 */
[----:B------:R-:W-:Y:S02]  /*31fa0*/  FADD.FTZ R84, R84, R119 ;  /* 0x0000007754547221 */ /* 0x000fe40000010000 */
[C---:B------:R-:W-:Y:S01]  /*31fb0*/  HMMA.16816.F32.BF16 R16, R40.reuse, R54, R16 ;  /* 0x000000362810723c */ /* 0x040fe20000041810 */
[----:B------:R-:W1:Y:S05]  /*31fc0*/  LDSM.16.MT88.4 R52, [R61+0xc800] ;  /* 0x00c800003d34783b */ /* 0x000e6a0000004200 */
[----:B------:R-:W-:Y:S01]  /*31fd0*/  MUFU.EX2 R120, R120 ;  /* 0x0000007800787308 */ /* 0x000fe20000000800 */
[----:B------:R-:W-:Y:S04]  /*31fe0*/  FADD.FTZ R84, R123, R84 ;  /* 0x000000547b547221 */ /* 0x000fe80000010000 */
[----:B------:R-:W-:Y:S01]  /*31ff0*/  FADD.FTZ R135, R135, R84 ;  /* 0x0000005487877221 */ /* 0x000fe20000010000 */
[C---:B---3--:R-:W-:Y:S04]  /*32000*/  HMMA.16816.F32.BF16 R20, R40.reuse, R44, R20 ;  /* 0x0000002c2814723c */ /* 0x048fe80000041814 */
[----:B------:R-:W3:Y:S01]  /*32010*/  MUFU.EX2 R229, R229 ;  /* 0x000000e500e57308 */ /* 0x000ee20000000800 */
[----:B------:R-:W-:Y:S01]  /*32020*/  FADD.FTZ R135, R90, R135 ;  /* 0x000000875a877221 */ /* 0x000fe20000010000 */
[----:B------:R-:W-:Y:S03]  /*32030*/  FFMA.FTZ R84, R79, R3, -R68 ;  /* 0x000000034f547223 */ /* 0x000fe60000010844 */
[----:B------:R-:W-:Y:S01]  /*32040*/  FADD.FTZ R92, R92, R135 ;  /* 0x000000875c5c7221 */ /* 0x000fe20000010000 */
[C---:B------:R-:W-:Y:S01]  /*32050*/  HMMA.16816.F32.BF16 R24, R40.reuse, R46, R24 ;  /* 0x0000002e2818723c */ /* 0x040fe20000041818 */
[----:B------:R-:W1:Y:S03]  /*32060*/  LDSM.16.MT88.4 R44, [R60+0x2800] ;  /* 0x002800003c2c783b */ /* 0x000e660000004200 */
[----:B------:R-:W-:Y:S01]  /*32070*/  MUFU.EX2 R132, R132 ;  /* 0x0000008400847308 */ /* 0x000fe20000000800 */
[----:B------:R-:W-:Y:S03]  /*32080*/  FADD.FTZ R92, R133, R92 ;  /* 0x0000005c855c7221 */ /* 0x000fe60000010000 */
[C---:B-----5:R-:W-:Y:S06]  /*32090*/  HMMA.16816.F32.BF16 R28, R40.reuse, R56, R28 ;  /* 0x00000038281c723c */ /* 0x060fec000004181c */
[----:B------:R-:W5:Y:S02]  /*320a0*/  MUFU.EX2 R124, R124 ;  /* 0x0000007c007c7308 */ /* 0x000f640000000800 */
[----:B------:R-:W-:Y:S01]  /*320b0*/  HMMA.16816.F32.BF16 R32, R40, R58, R32 ;  /* 0x0000003a2820723c */ /* 0x000fe20000041820 */
[----:B------:R-:W5:Y:S07]  /*320c0*/  LDSM.16.MT88.4 R56, [R62+0x2800] ;  /* 0x002800003e38783b */ /* 0x000f6e0000004200 */
[----:B------:R-:W-:Y:S01]  /*320d0*/  MUFU.EX2 R136, R136 ;  /* 0x0000008800887308 */ /* 0x000fe20000000800 */
[----:B------:R-:W-:Y:S02]  /*320e0*/  F2FP.BF16.F32.PACK_AB R40, R114, R161 ;  /* 0x000000a17228723e */ /* 0x000fe400000010ff */
[----:B----4-:R-:W-:Y:S02]  /*320f0*/  F2FP.BF16.F32.PACK_AB R42, R163, R116 ;  /* 0x00000074a32a723e */ /* 0x010fe400000010ff */
[----:B--2---:R-:W-:Y:S02]  /*32100*/  F2FP.BF16.F32.PACK_AB R41, R167, R118 ;  /* 0x00000076a729723e */ /* 0x004fe400000010ff */
[----:B---3--:R-:W-:Y:S03]  /*32110*/  F2FP.BF16.F32.PACK_AB R43, R229, R120 ;  /* 0x00000078e52b723e */ /* 0x008fe600000010ff */
[----:B------:R-:W2:Y:S04]  /*32120*/  MUFU.EX2 R138, R138 ;  /* 0x0000008a008a7308 */ /* 0x000ea80000000800 */
[C---:B-1----:R-:W-:Y:S06]  /*32130*/  HMMA.16816.F32.BF16 R4, R40.reuse, R48, R4 ;  /* 0x000000302804723c */ /* 0x042fec0000041804 */
[----:B------:R-:W-:Y:S02]  /*32140*/  MUFU.EX2 R172, R172 ;  /* 0x000000ac00ac7308 */ /* 0x000fe40000000800 */
[C---:B------:R-:W-:Y:S01]  /*32150*/  HMMA.16816.F32.BF16 R8, R40.reuse, R50, R8 ;  /* 0x000000322808723c */ /* 0x040fe20000041808 */
[----:B------:R-:W1:Y:S07]  /*32160*/  LDSM.16.MT88.4 R48, [R63+0xd000] ;  /* 0x00d000003f30783b */ /* 0x000e6e0000004200 */
[----:B------:R-:W3:Y:S01]  /*32170*/  MUFU.EX2 R166, R166 ;  /* 0x000000a600a67308 */ /* 0x000ee20000000800 */
[C---:B------:R-:W-:Y:S09]  /*32180*/  HMMA.16816.F32.BF16 R12, R40.reuse, R52, R12 ;  /* 0x00000034280c723c */ /* 0x040ff2000004180c */
[----:B------:R-:W-:Y:S01]  /*32190*/  MUFU.EX2 R168, R168 ;  /* 0x000000a800a87308 */ /* 0x000fe20000000800 */
[C---:B------:R-:W-:Y:S01]  /*321a0*/  HMMA.16816.F32.BF16 R16, R40.reuse, R54, R16 ;  /* 0x000000362810723c */ /* 0x040fe20000041810 */
[----:B------:R-:W4:Y:S08]  /*321b0*/  LDSM.16.MT88.4 R52, [R61+0xd000] ;  /* 0x00d000003d34783b */ /* 0x000f300000004200 */
[----:B------:R-:W3:Y:S01]  /*321c0*/  MUFU.EX2 R128, R128 ;  /* 0x0000008000807308 */ /* 0x000ee20000000800 */
[C---:B------:R-:W-:Y:S09]  /*321d0*/  HMMA.16816.F32.BF16 R20, R40.reuse, R44, R20 ;  /* 0x0000002c2814723c */ /* 0x040ff20000041814 */
[----:B------:R-:W-:Y:S01]  /*321e0*/  MUFU.EX2 R126, R126 ;  /* 0x0000007e007e7308 */ /* 0x000fe20000000800 */
[C---:B------:R-:W-:Y:S01]  /*321f0*/  HMMA.16816.F32.BF16 R24, R40.reuse, R46, R24 ;  /* 0x0000002e2818723c */ /* 0x040fe20000041818 */
[----:B------:R-:W3:Y:S08]  /*32200*/  LDSM.16.MT88.4 R44, [R60+0x3000] ;  /* 0x003000003c2c783b */ /* 0x000ef00000004200 */
[----:B------:R-:W3:Y:S01]  /*32210*/  MUFU.EX2 R122, R122 ;  /* 0x0000007a007a7308 */ /* 0x000ee20000000800 */
[C---:B-----5:R-:W-:Y:S09]  /*32220*/  HMMA.16816.F32.BF16 R28, R40.reuse, R56, R28 ;  /* 0x00000038281c723c */ /* 0x060ff2000004181c */
[----:B------:R-:W-:Y:S01]  /*32230*/  MUFU.EX2 R221, R221 ;  /* 0x000000dd00dd7308 */ /* 0x000fe20000000800 */
[----:B------:R-:W-:Y:S01]  /*32240*/  HMMA.16816.F32.BF16 R32, R40, R58, R32 ;  /* 0x0000003a2820723c */ /* 0x000fe20000041820 */
[----:B------:R-:W5:Y:S08]  /*32250*/  LDSM.16.MT88.4 R56, [R62+0x3000] ;  /* 0x003000003e38783b */ /* 0x000f700000004200 */
[----:B------:R-:W5:Y:S01]  /*32260*/  MUFU.EX2 R170, R170 ;  /* 0x000000aa00aa7308 */ /* 0x000f620000000800 */
[----:B------:R-:W-:Y:S02]  /*32270*/  F2FP.BF16.F32.PACK_AB R43, R142, R140 ;  /* 0x0000008c8e2b723e */ /* 0x000fe400000010ff */
[----:B------:R-:W-:Y:S02]  /*32280*/  F2FP.BF16.F32.PACK_AB R40, R124, R132 ;  /* 0x000000847c28723e */ /* 0x000fe400000010ff */
[----:B------:R-:W-:Y:S02]  /*32290*/  F2FP.BF16.F32.PACK_AB R42, R134, R130 ;  /* 0x00000082862a723e */ /* 0x000fe400000010ff */
[----:B--2---:R-:W-:Y:S03]  /*322a0*/  F2FP.BF16.F32.PACK_AB R41, R138, R136 ;  /* 0x000000888a29723e */ /* 0x004fe600000010ff */
[----:B------:R-:W-:Y:S04]  /*322b0*/  MUFU.EX2 R174, R174 ;  /* 0x000000ae00ae7308 */ /* 0x000fe80000000800 */
[C---:B-1----:R-:W-:Y:S06]  /*322c0*/  HMMA.16816.F32.BF16 R4, R40.reuse, R48, R4 ;  /* 0x000000302804723c */ /* 0x042fec0000041804 */
[----:B------:R-:W1:Y:S02]  /*322d0*/  MUFU.EX2 R211, R211 ;  /* 0x000000d300d37308 */ /* 0x000e640000000800 */
[C---:B------:R-:W-:Y:S01]  /*322e0*/  HMMA.16816.F32.BF16 R8, R40.reuse, R50, R8 ;  /* 0x000000322808723c */ /* 0x040fe20000041808 */
[----:B------:R-:W2:Y:S07]  /*322f0*/  LDSM.16.MT88.4 R48, [R63+0xd800] ;  /* 0x00d800003f30783b */ /* 0x000eae0000004200 */
[----:B------:R-:W-:Y:S01]  /*32300*/  MUFU.EX2 R176, R176 ;  /* 0x000000b000b07308 */ /* 0x000fe20000000800 */
[C---:B----4-:R-:W-:Y:S09]  /*32310*/  HMMA.16816.F32.BF16 R12, R40.reuse, R52, R12 ;  /* 0x00000034280c723c */ /* 0x050ff2000004180c */
[----:B------:R-:W4:Y:S01]  /*32320*/  MUFU.EX2 R207, R207 ;  /* 0x000000cf00cf7308 */ /* 0x000f220000000800 */
[C---:B------:R-:W-:Y:S01]  /*32330*/  HMMA.16816.F32.BF16 R16, R40.reuse, R54, R16 ;  /* 0x000000362810723c */ /* 0x040fe20000041810 */
[----:B------:R-:W1:Y:S08]  /*32340*/  LDSM.16.MT88.4 R52, [R61+0xd800] ;  /* 0x00d800003d34783b */ /* 0x000e700000004200 */
[----:B------:R-:W-:Y:S01]  /*32350*/  MUFU.EX2 R178, R178 ;  /* 0x000000b200b27308 */ /* 0x000fe20000000800 */
[C---:B---3--:R-:W-:Y:S09]  /*32360*/  HMMA.16816.F32.BF16 R20, R40.reuse, R44, R20 ;  /* 0x0000002c2814723c */ /* 0x048ff20000041814 */
[----:B------:R-:W3:Y:S01]  /*32370*/  MUFU.EX2 R203, R203 ;  /* 0x000000cb00cb7308 */ /* 0x000ee20000000800 */
[C---:B------:R-:W-:Y:S01]  /*32380*/  HMMA.16816.F32.BF16 R24, R40.reuse, R46, R24 ;  /* 0x0000002e2818723c */ /* 0x040fe20000041818 */
[----:B------:R-:W4:Y:S08]  /*32390*/  LDSM.16.MT88.4 R44, [R60+0x3800] ;  /* 0x003800003c2c783b */ /* 0x000f300000004200 */
[----:B------:R-:W-:Y:S01]  /*323a0*/  MUFU.EX2 R201, R201 ;  /* 0x000000c900c97308 */ /* 0x000fe20000000800 */
[C---:B-----5:R-:W-:Y:S09]  /*323b0*/  HMMA.16816.F32.BF16 R28, R40.reuse, R56, R28 ;  /* 0x00000038281c723c */ /* 0x060ff2000004181c */
[----:B------:R-:W5:Y:S01]  /*323c0*/  MUFU.EX2 R180, R180 ;  /* 0x000000b400b47308 */ /* 0x000f620000000800 */
[----:B------:R-:W-:Y:S01]  /*323d0*/  HMMA.16816.F32.BF16 R32, R40, R58, R32 ;  /* 0x0000003a2820723c */ /* 0x000fe20000041820 */
[----:B------:R-:W3:Y:S08]  /*323e0*/  LDSM.16.MT88.4 R56, [R62+0x3800] ;  /* 0x003800003e38783b */ /* 0x000ef00000004200 */
[----:B------:R-:W-:Y:S01]  /*323f0*/  MUFU.EX2 R197, R197 ;  /* 0x000000c500c57308 */ /* 0x000fe20000000800 */
[----:B------:R-:W-:Y:S02]  /*32400*/  F2FP.BF16.F32.PACK_AB R40, R146, R150 ;  /* 0x000000969228723e */ /* 0x000fe400000010ff */
[----:B------:R-:W-:Y:S02]  /*32410*/  F2FP.BF16.F32.PACK_AB R42, R144, R148 ;  /* 0x00000094902a723e */ /* 0x000fe400000010ff */
[----:B------:R-:W-:Y:S02]  /*32420*/  F2FP.BF16.F32.PACK_AB R41, R156, R152 ;  /* 0x000000989c29723e */ /* 0x000fe400000010ff */
[----:B------:R-:W-:Y:S03]  /*32430*/  F2FP.BF16.F32.PACK_AB R43, R158, R154 ;  /* 0x0000009a9e2b723e */ /* 0x000fe600000010ff */
[----:B------:R-:W5:Y:S04]  /*32440*/  MUFU.EX2 R182, R182 ;  /* 0x000000b600b67308 */ /* 0x000f680000000800 */
[C---:B--2---:R-:W-:Y:S06]  /*32450*/  HMMA.16816.F32.BF16 R4, R40.reuse, R48, R4 ;  /* 0x000000302804723c */ /* 0x044fec0000041804 */
[----:B------:R-:W-:Y:S02]  /*32460*/  MUFU.EX2 R184, R184 ;  /* 0x000000b800b87308 */ /* 0x000fe40000000800 */
[C---:B------:R-:W-:Y:S01]  /*32470*/  HMMA.16816.F32.BF16 R8, R40.reuse, R50, R8 ;  /* 0x000000322808723c */ /* 0x040fe20000041808 */
[----:B------:R-:W2:Y:S07]  /*32480*/  LDSM.16.MT88.4 R48, [R63+0xe000] ;  /* 0x00e000003f30783b */ /* 0x000eae0000004200 */
[----:B------:R-:W5:Y:S01]  /*32490*/  MUFU.EX2 R191, R191 ;  /* 0x000000bf00bf7308 */ /* 0x000f620000000800 */
[C---:B-1----:R-:W-:Y:S09]  /*324a0*/  HMMA.16816.F32.BF16 R12, R40.reuse, R52, R12 ;  /* 0x00000034280c723c */ /* 0x042ff2000004180c */
[----:B------:R-:W-:Y:S01]  /*324b0*/  MUFU.EX2 R186, R186 ;  /* 0x000000ba00ba7308 */ /* 0x000fe20000000800 */
[C---:B------:R-:W-:Y:S01]  /*324c0*/  HMMA.16816.F32.BF16 R16, R40.reuse, R54, R16 ;  /* 0x000000362810723c */ /* 0x040fe20000041810 */
[----:B------:R-:W1:Y:S08]  /*324d0*/  LDSM.16.MT88.4 R52, [R61+0xe000] ;  /* 0x00e000003d34783b */ /* 0x000e700000004200 */
[----:B------:R-:W5:Y:S01]  /*324e0*/  MUFU.EX2 R187, R187 ;  /* 0x000000bb00bb7308 */ /* 0x000f620000000800 */
[C---:B----4-:R-:W-:Y:S09]  /*324f0*/  HMMA.16816.F32.BF16 R20, R40.reuse, R44, R20 ;  /* 0x0000002c2814723c */ /* 0x050ff20000041814 */
[----:B------:R-:W-:Y:S01]  /*32500*/  MUFU.EX2 R185, R185 ;  /* 0x000000b900b97308 */ /* 0x000fe20000000800 */
[C---:B------:R-:W-:Y:S01]  /*32510*/  HMMA.16816.F32.BF16 R24, R40.reuse, R46, R24 ;  /* 0x0000002e2818723c */ /* 0x040fe20000041818 */
[----:B------:R-:W4:Y:S08]  /*32520*/  LDSM.16.MT88.4 R44, [R60+0x4000] ;  /* 0x004000003c2c783b */ /* 0x000f300000004200 */
[----:B------:R-:W5:Y:S01]  /*32530*/  MUFU.EX2 R188, R188 ;  /* 0x000000bc00bc7308 */ /* 0x000f620000000800 */
[C---:B---3--:R-:W-:Y:S09]  /*32540*/  HMMA.16816.F32.BF16 R28, R40.reuse, R56, R28 ;  /* 0x00000038281c723c */ /* 0x048ff2000004181c */
[----:B------:R-:W-:Y:S01]  /*32550*/  MUFU.EX2 R181, R181 ;  /* 0x000000b500b57308 */ /* 0x000fe20000000800 */
[----:B------:R-:W-:Y:S01]  /*32560*/  HMMA.16816.F32.BF16 R32, R40, R58, R32 ;  /* 0x0000003a2820723c */ /* 0x000fe20000041820 */
[----:B------:R-:W3:Y:S08]  /*32570*/  LDSM.16.MT88.4 R56, [R62+0x4000] ;  /* 0x004000003e38783b */ /* 0x000ef00000004200 */
[----:B------:R-:W5:Y:S01]  /*32580*/  MUFU.EX2 R190, R190 ;  /* 0x000000be00be7308 */ /* 0x000f620000000800 */
        /* <DEDUP_REMOVED lines=8> */
[----:B------:R-:W5:Y:S07]  /*32610*/  LDSM.16.MT88.4 R48, [R63+0xe800] ;  /* 0x00e800003f30783b */ /* 0x000f6e0000004200 */
[----:B------:R-:W-:Y:S01]  /*32620*/  MUFU.EX2 R173, R173 ;  /* 0x000000ad00ad7308 */ /* 0x000fe20000000800 */
[C---:B-1----:R-:W-:Y:S09]  /*32630*/  HMMA.16816.F32.BF16 R12, R40.reuse, R52, R12 ;  /* 0x00000034280c723c */ /* 0x042ff2000004180c */
[----:B------:R-:W1:Y:S01]  /*32640*/  MUFU.EX2 R192, R192 ;  /* 0x000000c000c07308 */ /* 0x000e620000000800 */
[C---:B------:R-:W-:Y:S01]  /*32650*/  HMMA.16816.F32.BF16 R16, R40.reuse, R54, R16 ;  /* 0x000000362810723c */ /* 0x040fe20000041810 */
[----:B------:R-:W2:Y:S08]  /*32660*/  LDSM.16.MT88.4 R52, [R61+0xe800] ;  /* 0x00e800003d34783b */ /* 0x000eb00000004200 */
        /* <DEDUP_REMOVED lines=8> */
[----:B------:R-:W-:Y:S01]  /*326f0*/  HMMA.16816.F32.BF16 R32, R40, R58, R32 ;  /* 0x0000003a2820723c */ /* 0x000fe20000041820 */
[----:B------:R-:W4:Y:S08]  /*32700*/  LDSM.16.MT88.4 R56, [R62+0x4800] ;  /* 0x004800003e38783b */ /* 0x000f300000004200 */
[----:B------:R-:W-:Y:S01]  /*32710*/  MUFU.EX2 R200, R200 ;  /* 0x000000c800c87308 */ /* 0x000fe20000000800 */
[----:B------:R-:W-:Y:S02]  /*32720*/  F2FP.BF16.F32.PACK_AB R40, R170, R221 ;  /* 0x000000ddaa28723e */ /* 0x000fe400000010ff */
[----:B------:R-:W-:Y:S02]  /*32730*/  F2FP.BF16.F32.PACK_AB R42, R211, R174 ;  /* 0x000000aed32a723e */ /* 0x000fe400000010ff */
[----:B------:R-:W-:Y:S02]  /*32740*/  F2FP.BF16.F32.PACK_AB R41, R207, R176 ;  /* 0x000000b0cf29723e */ /* 0x000fe400000010ff */
[----:B------:R-:W-:Y:S03]  /*32750*/  F2FP.BF16.F32.PACK_AB R43, R203, R178 ;  /* 0x000000b2cb2b723e */ /* 0x000fe600000010ff */
[----:B------:R-:W3:Y:S04]  /*32760*/  MUFU.EX2 R121, R121 ;  /* 0x0000007900797308 */ /* 0x000ee80000000800 */
[C---:B-----5:R-:W-:Y:S06]  /*32770*/  HMMA.16816.F32.BF16 R4, R40.reuse, R48, R4 ;  /* 0x000000302804723c */ /* 0x060fec0000041804 */
[----:B------:R-:W-:Y:S02]  /*32780*/  MUFU.EX2 R117, R117 ;  /* 0x0000007500757308 */ /* 0x000fe40000000800 */
[C---:B------:R-:W-:Y:S01]  /*32790*/  HMMA.16816.F32.BF16 R8, R40.reuse, R50, R8 ;  /* 0x000000322808723c */ /* 0x040fe20000041808 */
[----:B------:R-:W5:Y:S07]  /*327a0*/  LDSM.16.MT88.4 R48, [R63+0xf000] ;  /* 0x00f000003f30783b */ /* 0x000f6e0000004200 */
[----:B------:R-:W3:Y:S01]  /*327b0*/  MUFU.EX2 R202, R202 ;  /* 0x000000ca00ca7308 */ /* 0x000ee20000000800 */
[C---:B--2---:R-:W-:Y:S09]  /*327c0*/  HMMA.16816.F32.BF16 R12, R40.reuse, R52, R12 ;  /* 0x00000034280c723c */ /* 0x044ff2000004180c */
[----:B------:R-:W-:Y:S01]  /*327d0*/  MUFU.EX2 R38, R38 ;  /* 0x0000002600267308 */ /* 0x000fe20000000800 */
[C---:B------:R-:W-:Y:S01]  /*327e0*/  HMMA.16816.F32.BF16 R16, R40.reuse, R54, R16 ;  /* 0x000000362810723c */ /* 0x040fe20000041810 */
[----:B------:R-:W2:Y:S08]  /*327f0*/  LDSM.16.MT88.4 R52, [R61+0xf000] ;  /* 0x00f000003d34783b */ /* 0x000eb00000004200 */
[----:B------:R-:W3:Y:S01]  /*32800*/  MUFU.EX2 R39, R39 ;  /* 0x0000002700277308 */ /* 0x000ee20000000800 */
[C---:B-1----:R-:W-:Y:S09]  /*32810*/  HMMA.16816.F32.BF16 R20, R40.reuse, R44, R20 ;  /* 0x0000002c2814723c */ /* 0x042ff20000041814 */
[----:B------:R-:W-:Y:S01]  /*32820*/  MUFU.EX2 R74, R101 ;  /* 0x00000065004a7308 */ /* 0x000fe20000000800 */
[C---:B------:R-:W-:Y:S01]  /*32830*/  HMMA.16816.F32.BF16 R24, R40.reuse, R46, R24 ;  /* 0x0000002e2818723c */ /* 0x040fe20000041818 */
[----:B------:R-:W1:Y:S08]  /*32840*/  LDSM.16.MT88.4 R44, [R60+0x5000] ;  /* 0x005000003c2c783b */ /* 0x000e700000004200 */
[----:B------:R-:W3:Y:S01]  /*32850*/  MUFU.EX2 R99, R99 ;  /* 0x0000006300637308 */ /* 0x000ee20000000800 */
[C---:B----4-:R-:W-:Y:S09]  /*32860*/  HMMA.16816.F32.BF16 R28, R40.reuse, R56, R28 ;  /* 0x00000038281c723c */ /* 0x050ff2000004181c */
[----:B------:R-:W-:Y:S01]  /*32870*/  MUFU.EX2 R76, R76 ;  /* 0x0000004c004c7308 */ /* 0x000fe20000000800 */
[----:B------:R-:W-:Y:S01]  /*32880*/  HMMA.16816.F32.BF16 R32, R40, R58, R32 ;  /* 0x0000003a2820723c */ /* 0x000fe20000041820 */
[----:B------:R-:W4:Y:S08]  /*32890*/  LDSM.16.MT88.4 R56, [R62+0x5000] ;  /* 0x005000003e38783b */ /* 0x000f300000004200 */
[----:B------:R-:W3:Y:S01]  /*328a0*/  MUFU.EX2 R95, R95 ;  /* 0x0000005f005f7308 */ /* 0x000ee20000000800 */
[----:B------:R-:W-:Y:S02]  /*328b0*/  F2FP.BF16.F32.PACK_AB R40, R180, R201 ;  /* 0x000000c9b428723e */ /* 0x000fe400000010ff */
[----:B------:R-:W-:Y:S02]  /*328c0*/  F2FP.BF16.F32.PACK_AB R42, R182, R197 ;  /* 0x000000c5b62a723e */ /* 0x000fe400000010ff */
[----:B------:R-:W-:Y:S02]  /*328d0*/  F2FP.BF16.F32.PACK_AB R41, R191, R184 ;  /* 0x000000b8bf29723e */ /* 0x000fe400000010ff */
[----:B------:R-:W-:Y:S03]  /*328e0*/  F2FP.BF16.F32.PACK_AB R43, R187, R186 ;  /* 0x000000babb2b723e */ /* 0x000fe600000010ff */
[----:B------:R-:W-:Y:S04]  /*328f0*/  MUFU.EX2 R78, R78 ;  /* 0x0000004e004e7308 */ /* 0x000fe80000000800 */
[C---:B-----5:R-:W-:Y:S06]  /*32900*/  HMMA.16816.F32.BF16 R4, R40.reuse, R48, R4 ;  /* 0x000000302804723c */ /* 0x060fec0000041804 */
[----:B------:R-:W5:Y:S02]  /*32910*/  MUFU.EX2 R91, R91 ;  /* 0x0000005b005b7308 */ /* 0x000f640000000800 */
[C---:B------:R-:W-:Y:S01]  /*32920*/  HMMA.16816.F32.BF16 R8, R40.reuse, R50, R8 ;  /* 0x000000322808723c */ /* 0x040fe20000041808 */
[----:B------:R-:W3:Y:S07]  /*32930*/  LDSM.16.MT88.4 R48, [R63+0xf800] ;  /* 0x00f800003f30783b */ /* 0x000eee0000004200 */
[----:B------:R-:W-:Y:S01]  /*32940*/  MUFU.EX2 R80, R80 ;  /* 0x0000005000507308 */ /* 0x000fe20000000800 */
[C---:B--2---:R-:W-:Y:S09]  /*32950*/  HMMA.16816.F32.BF16 R12, R40.reuse, R52, R12 ;  /* 0x00000034280c723c */ /* 0x044ff2000004180c */
[----:B------:R-:W2:Y:S01]  /*32960*/  MUFU.EX2 R87, R87 ;  /* 0x0000005700577308 */ /* 0x000ea20000000800 */
[C---:B------:R-:W-:Y:S01]  /*32970*/  HMMA.16816.F32.BF16 R16, R40.reuse, R54, R16 ;  /* 0x000000362810723c */ /* 0x040fe20000041810 */
[----:B------:R-:W5:Y:S08]  /*32980*/  LDSM.16.MT88.4 R52, [R61+0xf800] ;  /* 0x00f800003d34783b */ /* 0x000f700000004200 */
        /* <DEDUP_REMOVED lines=8> */
[----:B------:R-:W-:Y:S01]  /*32a10*/  HMMA.16816.F32.BF16 R32, R40, R58, R32 ;  /* 0x0000003a2820723c */ /* 0x000fe20000041820 */
[----:B------:R-:W1:Y:S08]  /*32a20*/  LDSM.16.MT88.4 R56, [R62+0x5800] ;  /* 0x005800003e38783b */ /* 0x000e700000004200 */
        /* <DEDUP_REMOVED lines=10> */
[C---:B-----5:R-:W-:Y:S08]  /*32ad0*/  HMMA.16816.F32.BF16 R12, R40.reuse, R52, R12 ;  /* 0x00000034280c723c */ /* 0x060ff0000004180c */
[C---:B------:R-:W-:Y:S01]  /*32ae0*/  HMMA.16816.F32.BF16 R16, R40.reuse, R54, R16 ;  /* 0x000000362810723c */ /* 0x040fe20000041810 */
[----:B------:R-:W-:Y:S07]  /*32af0*/  LDSM.16.MT88.4 R52, [R60+0x6000] ;  /* 0x006000003c34783b */ /* 0x000fee0000004200 */
[C---:B--2---:R-:W-:Y:S08]  /*32b00*/  HMMA.16816.F32.BF16 R20, R40.reuse, R44, R20 ;  /* 0x0000002c2814723c */ /* 0x044ff00000041814 */
[C---:B------:R-:W-:Y:S01]  /*32b10*/  HMMA.16816.F32.BF16 R24, R40.reuse, R46, R24 ;  /* 0x0000002e2818723c */ /* 0x040fe20000041818 */
[----:B------:R-:W2:Y:S07]  /*32b20*/  LDSM.16.MT88.4 R44, [R61+0x10000] ;  /* 0x010000003d2c783b */ /* 0x000eae0000004200 */
[C---:B-1----:R-:W-:Y:S08]  /*32b30*/  HMMA.16816.F32.BF16 R28, R40.reuse, R56, R28 ;  /* 0x00000038281c723c */ /* 0x042ff0000004181c */
[----:B------:R-:W-:Y:S01]  /*32b40*/  HMMA.16816.F32.BF16 R32, R40, R58, R32 ;  /* 0x0000003a2820723c */ /* 0x000fe20000041820 */
[----:B------:R-:W1:Y:S02]  /*32b50*/  LDSM.16.MT88.4 R56, [R62+0x6000] ;  /* 0x006000003e38783b */ /* 0x000e640000004200 */
[----:B------:R-:W-:Y:S02]  /*32b60*/  F2FP.BF16.F32.PACK_AB R40, R196, R169 ;  /* 0x000000a9c428723e */ /* 0x000fe400000010ff */
[----:B------:R-:W-:Y:S02]  /*32b70*/  F2FP.BF16.F32.PACK_AB R42, R198, R129 ;  /* 0x00000081c62a723e */ /* 0x000fe400000010ff */
[----:B------:R-:W-:Y:S02]  /*32b80*/  F2FP.BF16.F32.PACK_AB R41, R121, R200 ;  /* 0x000000c87929723e */ /* 0x000fe400000010ff */
[----:B------:R-:W-:Y:S07]  /*32b90*/  F2FP.BF16.F32.PACK_AB R43, R202, R117 ;  /* 0x00000075ca2b723e */ /* 0x000fee00000010ff */
[C---:B---3--:R-:W-:Y:S08]  /*32ba0*/  HMMA.16816.F32.BF16 R4, R40.reuse, R48, R4 ;  /* 0x000000302804723c */ /* 0x048ff00000041804 */
[C---:B------:R-:W-:Y:S01]  /*32bb0*/  HMMA.16816.F32.BF16 R8, R40.reuse, R50, R8 ;  /* 0x000000322808723c */ /* 0x040fe20000041808 */
[----:B------:R-:W-:Y:S07]  /*32bc0*/  LDSM.16.MT88.4 R48, [R61+0x10800] ;  /* 0x010800003d30783b */ /* 0x000fee0000004200 */
[C---:B--2---:R-:W-:Y:S08]  /*32bd0*/  HMMA.16816.F32.BF16 R12, R40.reuse, R44, R12 ;  /* 0x0000002c280c723c */ /* 0x044ff0000004180c */
[C---:B------:R-:W-:Y:S01]  /*32be0*/  HMMA.16816.F32.BF16 R16, R40.reuse, R46, R16 ;  /* 0x0000002e2810723c */ /* 0x040fe20000041810 */
[----:B------:R-:W2:Y:S07]  /*32bf0*/  LDSM.16.MT88.4 R44, [R63+0x10800] ;  /* 0x010800003f2c783b */ /* 0x000eae0000004200 */
[C---:B------:R-:W-:Y:S03]  /*32c00*/  HMMA.16816.F32.BF16 R20, R40.reuse, R52, R20 ;  /* 0x000000342814723c */ /* 0x040fe60000041814 */
[----:B------:R-:W-:Y:S04]  /*32c10*/  FADD.FTZ R53, R147, R92 ;  /* 0x0000005c93357221 */ /* 0x000fe80000010000 */
[----:B------:R-:W-:Y:S01]  /*32c20*/  FADD.FTZ R53, R100, R53 ;  /* 0x0000003564357221 */ /* 0x000fe20000010000 */
[C---:B------:R-:W-:Y:S08]  /*32c30*/  HMMA.16816.F32.BF16 R24, R40.reuse, R54, R24 ;  /* 0x000000362818723c */ /* 0x040ff00000041818 */
[C---:B-1----:R-:W-:Y:S03]  /*32c40*/  HMMA.16816.F32.BF16 R28, R40.reuse, R56, R28 ;  /* 0x00000038281c723c */ /* 0x042fe6000004181c */
[----:B------:R-:W-:Y:S02]  /*32c50*/  FADD.FTZ R56, R98, R53 ;  /* 0x0000003562387221 */ /* 0x000fe40000010000 */
        /* <DEDUP_REMOVED lines=10> */
[----:B------:R-:W-:Y:S04]  /*32d00*/  FADD.FTZ R56, R157, R56 ;  /* 0x000000389d387221 */ /* 0x000fe80000010000 */
[----:B------:R-:W-:Y:S02]  /*32d10*/  FADD.FTZ R159, R159, R56 ;  /* 0x000000389f9f7221 */ /* 0x000fe40000010000 */
[C---:B--2---:R-:W-:Y:S03]  /*32d20*/  HMMA.16816.F32.BF16 R4, R40.reuse, R44, R4 ;  /* 0x0000002c2804723c */ /* 0x044fe60000041804 */
[----:B------:R-:W-:Y:S01]  /*32d30*/  FADD.FTZ R44, R108, R57 ;  /* 0x000000396c2c7221 */ /* 0x000fe20000010000 */
[----:B------:R-:W-:Y:S01]  /*32d40*/  FADD.FTZ R159, R112, R159 ;  /* 0x0000009f709f7221 */ /* 0x000fe20000010000 */
[----:B------:R-:W2:Y:S02]  /*32d50*/  LDSM.16.MT88.4 R56, [R62+0x6800] ;  /* 0x006800003e38783b */ /* 0x000ea40000004200 */
[----:B------:R-:W-:Y:S01]  /*32d60*/  FADD.FTZ R44, R155, R44 ;  /* 0x0000002c9b2c7221 */ /* 0x000fe20000010000 */
[C---:B------:R-:W-:Y:S03]  /*32d70*/  HMMA.16816.F32.BF16 R8, R40.reuse, R46, R8 ;  /* 0x0000002e2808723c */ /* 0x040fe60000041808 */
        /* <DEDUP_REMOVED lines=8> */
[C---:B------:R-:W-:Y:S03]  /*32e00*/  HMMA.16816.F32.BF16 R16, R40.reuse, R50, R16 ;  /* 0x000000322810723c */ /* 0x040fe60000041810 */
[----:B------:R-:W-:Y:S01]  /*32e10*/  FADD.FTZ R163, R163, R116 ;  /* 0x00000074a3a37221 */ /* 0x000fe20000010000 */
[----:B------:R-:W-:Y:S01]  /*32e20*/  FADD.FTZ R49, R229, R120 ;  /* 0x00000078e5317221 */ /* 0x000fe20000010000 */
[----:B------:R-:W-:Y:S02]  /*32e30*/  IMAD.MOV.U32 R167, RZ, RZ, R0 ;  /* 0x000000ffffa77224 */ /* 0x000fe400078e0000 */
        /* <DEDUP_REMOVED lines=12> */
[----:B------:R-:W-:Y:S01]  /*32f00*/  LDSM.16.MT88.4 R140, [R60+0x7800] ;  /* 0x007800003c8c783b */ /* 0x000fe20000004200 */
[--C-:B------:R-:W-:Y:S01]  /*32f10*/  FFMA.FTZ R56, R73, R3, -R72.reuse ;  /* 0x0000000349387223 */ /* 0x100fe20000010848 */
[----:B------:R-:W-:Y:S01]  /*32f20*/  FADD.FTZ R53, R152, R53 ;  /* 0x0000003598357221 */ /* 0x000fe20000010000 */
[----:B------:R-:W-:Y:S03]  /*32f30*/  HMMA.16816.F32.BF16 R32, R40, R58, R32 ;  /* 0x0000003a2820723c */ /* 0x000fe60000041820 */
[----:B------:R-:W-:Y:S01]  /*32f40*/  FADD.FTZ R55, R146, R55 ;  /* 0x0000003792377221 */ /* 0x000fe20000010000 */
[----:B------:R-:W-:Y:S01]  /*32f50*/  FADD.FTZ R57, R156, R53 ;  /* 0x000000359c397221 */ /* 0x000fe20000010000 */
[----:B------:R-:W1:Y:S01]  /*32f60*/  LDSM.16.MT88.4 R48, [R61+0x11000] ;  /* 0x011000003d30783b */ /* 0x000e620000004200 */
[----:B------:R-:W-:Y:S01]  /*32f70*/  F2FP.BF16.F32.PACK_AB R40, R87, R80 ;  /* 0x000000505728723e */ /* 0x000fe200000010ff */
[----:B------:R-:W-:Y:S01]  /*32f80*/  FADD.FTZ R75, R148, R55 ;  /* 0x00000037944b7221 */ /* 0x000fe20000010000 */
[----:B------:R-:W-:Y:S01]  /*32f90*/  FADD.FTZ R59, R154, R57 ;  /* 0x000000399a3b7221 */ /* 0x000fe20000010000 */
[----:B------:R-:W-:Y:S01]  /*32fa0*/  F2FP.BF16.F32.PACK_AB R42, R83, R82 ;  /* 0x00000052532a723e */ /* 0x000fe200000010ff */
[----:B------:R2:W-:Y:S01]  /*32fb0*/  MUFU.EX2 R57, R71 ;  /* 0x0000004700397308 */ /* 0x0005e20000000800 */
[----:B------:R-:W-:Y:S01]  /*32fc0*/  FADD.FTZ R73, R144, R75 ;  /* 0x0000004b90497221 */ /* 0x000fe20000010000 */
[----:B------:R-:W-:Y:S01]  /*32fd0*/  FADD.FTZ R59, R158, R59 ;  /* 0x0000003b9e3b7221 */ /* 0x000fe20000010000 */
[----:B------:R-:W5:Y:S01]  /*32fe0*/  LDSM.16.MT88.4 R52, [R60+0x7000] ;  /* 0x007000003c34783b */ /* 0x000f620000004200 */
[----:B----4-:R-:W-:Y:S01]  /*32ff0*/  F2FP.BF16.F32.PACK_AB R41, R84, R81 ;  /* 0x000000515429723e */ /* 0x010fe200000010ff */
[----:B------:R-:W-:Y:S01]  /*33000*/  FADD.FTZ R73, R162, R73 ;  /* 0x00000049a2497221 */ /* 0x000fe20000010000 */
[----:B------:R-:W-:Y:S01]  /*33010*/  F2FP.BF16.F32.PACK_AB R43, R86, R77 ;  /* 0x0000004d562b723e */ /* 0x000fe200000010ff */
[-CC-:B------:R-:W-:Y:S01]  /*33020*/  FFMA.FTZ R58, R69, R3.reuse, -R72.reuse ;  /* 0x00000003453a7223 */ /* 0x180fe20000010848 */
[----:B------:R-:W-:Y:S01]  /*33030*/  FADD.FTZ R59, R168, R59 ;  /* 0x0000003ba83b7221 */ /* 0x000fe20000010000 */
[----:B------:R-:W-:Y:S01]  /*33040*/  FADD.FTZ R69, R160, R73 ;  /* 0x00000049a0457221 */ /* 0x000fe20000010000 */
[-C--:B------:R-:W-:Y:S01]  /*33050*/  FFMA.FTZ R72, R70, R3.reuse, -R72 ;  /* 0x0000000346487223 */ /* 0x080fe20000010848 */
[----:B------:R-:W-:Y:S01]  /*33060*/  LDSM.16.MT88.4 R156, [R63+0x11800] ;  /* 0x011800003f9c783b */ /* 0x000fe20000004200 */
[----:B------:R-:W-:Y:S01]  /*33070*/  FADD.FTZ R59, R128, R59 ;  /* 0x0000003b803b7221 */ /* 0x000fe20000010000 */
[C---:B---3--:R-:W-:Y:S01]  /*33080*/  HMMA.16816.F32.BF16 R4, R40.reuse, R44, R4 ;  /* 0x0000002c2804723c */ /* 0x048fe20000041804 */
[----:B------:R-:W3:Y:S02]  /*33090*/  MUFU.EX2 R56, R56 ;  /* 0x0000003800387308 */ /* 0x000ee40000000800 */
[----:B------:R-:W-:Y:S01]  /*330a0*/  FADD.FTZ R69, R172, R69 ;  /* 0x00000045ac457221 */ /* 0x000fe20000010000 */
[----:B--2---:R-:W-:Y:S02]  /*330b0*/  FADD.FTZ R71, R126, R59 ;  /* 0x0000003b7e477221 */ /* 0x004fe40000010000 */
[----:B------:R-:W-:Y:S01]  /*330c0*/  LDSM.16.MT88.4 R148, [R61+0x11800] ;  /* 0x011800003d94783b */ /* 0x000fe20000004200 */
[----:B------:R-:W-:Y:S01]  /*330d0*/  FADD.FTZ R166, R166, R69 ;  /* 0x00000045a6a67221 */ /* 0x000fe20000010000 */
[C---:B------:R-:W-:Y:S03]  /*330e0*/  HMMA.16816.F32.BF16 R8, R40.reuse, R46, R8 ;  /* 0x0000002e2808723c */ /* 0x040fe60000041808 */
[----:B------:R-:W-:Y:S01]  /*330f0*/  MUFU.EX2 R59, R72 ;  /* 0x00000048003b7308 */ /* 0x000fe20000000800 */
[----:B------:R-:W-:Y:S01]  /*33100*/  FADD.FTZ R221, R221, R166 ;  /* 0x000000a6dddd7221 */ /* 0x000fe20000010000 */
[----:B------:R-:W-:Y:S01]  /*33110*/  FADD.FTZ R69, R122, R71 ;  /* 0x000000477a457221 */ /* 0x000fe20000010000 */
[----:B------:R-:W-:Y:S01]  /*33120*/  IMAD.MOV.U32 R166, RZ, RZ, R2 ;  /* 0x000000ffffa67224 */ /* 0x000fe200078e0002 */
[----:B------:R-:W2:Y:S01]  /*33130*/  LDSM.16.MT88.4 R44, [R62+0x7000] ;  /* 0x007000003e2c783b */ /* 0x000ea20000004200 */
[----:B------:R-:W-:Y:S01]  /*33140*/  FADD.FTZ R221, R170, R221 ;  /* 0x000000ddaadd7221 */ /* 0x000fe20000010000 */
[----:B------:R-:W-:Y:S04]  /*33150*/  FADD.FTZ R176, R176, R69 ;  /* 0x00000045b0b07221 */ /* 0x000fe80000010000 */
[----:B------:R-:W4:Y:S01]  /*33160*/  MUFU.EX2 R58, R58 ;  /* 0x0000003a003a7308 */ /* 0x000f220000000800 */
[----:B---3--:R-:W-:Y:S01]  /*33170*/  F2FP.BF16.F32.PACK_AB R132, R57, R56 ;  /* 0x000000383984723e */ /* 0x008fe200000010ff */
[----:B------:R-:W-:Y:S01]  /*33180*/  FADD.FTZ R174, R174, R221 ;  /* 0x000000ddaeae7221 */ /* 0x000fe20000010000 */
        /* <DEDUP_REMOVED lines=10> */
[----:B----4-:R-:W-:Y:S01]  /*33230*/  F2FP.BF16.F32.PACK_AB R134, R59, R58 ;  /* 0x0000003a3b86723e */ /* 0x010fe200000010ff */
[----:B------:R-:W-:Y:S01]  /*33240*/  FFMA.FTZ R68, R36, R3, -R68 ;  /* 0x0000000324447223 */ /* 0x000fe20000010844 */
[----:B------:R-:W-:Y:S01]  /*33250*/  FADD.FTZ R184, R184, R203 ;  /* 0x000000cbb8b87221 */ /* 0x000fe20000010000 */
[C---:B-----5:R-:W-:Y:S01]  /*33260*/  HMMA.16816.F32.BF16 R20, R40.reuse, R52, R20 ;  /* 0x000000342814723c */ /* 0x060fe20000041814 */
[----:B------:R-:W-:Y:S02]  /*33270*/  MUFU.EX2 R48, R48 ;  /* 0x0000003000307308 */ /* 0x000fe40000000800 */
[----:B------:R-:W-:Y:S01]  /*33280*/  FADD.FTZ R197, R197, R180 ;  /* 0x000000b4c5c57221 */ /* 0x000fe20000010000 */
[----:B------:R-:W-:Y:S03]  /*33290*/  FADD.FTZ R191, R191, R184 ;  /* 0x000000b8bfbf7221 */ /* 0x000fe60000010000 */
[----:B------:R-:W-:Y:S01]  /*332a0*/  FADD.FTZ R182, R182, R197 ;  /* 0x000000c5b6b67221 */ /* 0x000fe20000010000 */
[C---:B------:R-:W-:Y:S03]  /*332b0*/  HMMA.16816.F32.BF16 R24, R40.reuse, R54, R24 ;  /* 0x000000362818723c */ /* 0x040fe60000041818 */
        /* <DEDUP_REMOVED lines=9> */
[----:B------:R-:W-:Y:S03]  /*33350*/  HMMA.16816.F32.BF16 R32, R40, R46, R32 ;  /* 0x0000002e2820723c */ /* 0x000fe60000041820 */
[----:B------:R-:W-:Y:S01]  /*33360*/  FADD.FTZ R194, R194, R177 ;  /* 0x000000b1c2c27221 */ /* 0x000fe20000010000 */
[----:B------:R-:W-:Y:S01]  /*33370*/  FADD.FTZ R190, R190, R181 ;  /* 0x000000b5bebe7221 */ /* 0x000fe20000010000 */
[----:B-1----:R-:W-:Y:S02]  /*33380*/  F2FP.BF16.F32.PACK_AB R135, R68, R37 ;  /* 0x000000254487723e */ /* 0x002fe400000010ff */
[----:B------:R-:W-:Y:S01]  /*33390*/  FADD.FTZ R173, R173, R194 ;  /* 0x000000c2adad7221 */ /* 0x000fe20000010000 */
[----:B------:R-:W-:Y:S01]  /*333a0*/  FADD.FTZ R169, R169, R190 ;  /* 0x000000bea9a97221 */ /* 0x000fe20000010000 */
[----:B--2---:R-:W-:Y:S02]  /*333b0*/  F2FP.BF16.F32.PACK_AB R133, R49, R48 ;  /* 0x000000303185723e */ /* 0x004fe400000010ff */
        /* <DEDUP_REMOVED lines=42> */
[----:B------:R2:W-:Y:S01]  /*33660*/  STL [R1], R3 ;  /* 0x0000000301007387 */ /* 0x0005e20000100800 */
[----:B------:R-:W-:Y:S05]  /*33670*/  @P0 BRA `(.L_x_7194) ;  /* 0xffffff4000880947 */ /* 0x000fea000383ffff */
.L_x_7187:
[----:B------:R3:W5:Y:S04]  /*33680*/  LDL R14, [R1+0x4] ;  /* 0x00000400010e7983 */ /* 0x0007680000100800 */
[----:B------:R3:W5:Y:S04]  /*33690*/  LDL R13, [R1] ;  /* 0x00000000010d7983 */ /* 0x0007680000100800 */
[----:B------:R3:W5:Y:S01]  /*336a0*/  LD.E R7, desc[UR4][R164.64+0xd8] ;  /* 0x0000d804a4077980 */ /* 0x000762000c101900 */
[----:B------:R-:W-:Y:S01]  /*336b0*/  UMOV UR6, 0xffffffff ;  /* 0xffffffff00067882 */ /* 0x000fe20000000000 */
[----:B------:R-:W-:-:S02]  /*336c0*/  MOV R6, 0x20 ;  /* 0x0000002000067802 */ /* 0x000fc40000000f00 */
[----:B------:R-:W-:Y:S05]  /*336d0*/  BRA.DIV UR6, `(.L_x_7195) ;  /* 0x0000000e06b07947 */ /* 0x000fea000b800000 */
[----:B-----5:R-:W4:Y:S04]  /*336e0*/  SHFL.BFLY PT, R10, R14, 0x2, 0x1f ;  /* 0x0c401f000e0a7f89 */ /* 0x020f2800000e0000 */
[----:B------:R-:W1:Y:S01]  /*336f0*/  SHFL.BFLY PT, R12, R13, 0x2, 0x1f ;  /* 0x0c401f000d0c7f89 */ /* 0x000e6200000e0000 */
[----:B----4-:R-:W-:Y:S01]  /*33700*/  FADD.FTZ R10, R10, R14 ;  /* 0x0000000e0a0a7221 */ /* 0x010fe20000010000 */
[----:B-1----:R-:W-:-:S04]  /*33710*/  FADD.FTZ R11, R12, R13 ;  /* 0x0000000d0c0b7221 */ /* 0x002fc80000010000 */
[----:B------:R-:W1:Y:S04]  /*33720*/  SHFL.BFLY PT, R9, R10, 0x1, 0x1f ;  /* 0x0c201f000a097f89 */ /* 0x000e6800000e0000 */
[----:B------:R4:W2:Y:S01]  /*33730*/  SHFL.BFLY PT, R12, R11, 0x1, 0x1f ;  /* 0x0c201f000b0c7f89 */ /* 0x0008a200000e0000 */
[----:B-1----:R-:W-:-:S07]  /*33740*/  FADD.FTZ R9, R10, R9 ;  /* 0x000000090a097221 */ /* 0x002fce0000010000 */
.L_x_7208:
[----:B--2---:R-:W1:Y:S01]  /*33750*/  S2R R3, SR_CgaCtaId ;  /* 0x0000000000037919 */ /* 0x004e620000008800 */
[----:B------:R-:W-:Y:S01]  /*33760*/  MOV R8, 0x400 ;  /* 0x0000040000087802 */ /* 0x000fe20000000f00 */
[----:B------:R-:W2:Y:S01]  /*33770*/  MUFU.RCP R4, R9 ;  /* 0x0000000900047308 */ /* 0x000ea20000001000 */
[----:B------:R-:W-:Y:S01]  /*33780*/  FSETP.NE.FTZ.AND P1, PT, R9, RZ, PT ;  /* 0x000000ff0900720b */ /* 0x000fe20003f35000 */
[----:B------:R-:W-:-:S05]  /*33790*/  FADD.FTZ R12, R11, R12 ;  /* 0x0000000c0b0c7221 */ /* 0x000fca0000010000 */
[----:B------:R-:W-:Y:S01]  /*337a0*/  FSETP.NE.FTZ.AND P0, PT, R12, RZ, PT ;  /* 0x000000ff0c00720b */ /* 0x000fe20003f15000 */
[----:B------:R-:W5:Y:S01]  /*337b0*/  MUFU.RCP R5, R12 ;  /* 0x0000000c00057308 */ /* 0x000f620000001000 */
[----:B--2---:R-:W-:-:S05]  /*337c0*/  FSEL R4, R4, 1, P1 ;  /* 0x3f80000004047808 */ /* 0x004fca0000800000 */
        /* <DEDUP_REMOVED lines=8> */
[----:B-1----:R-:W-:Y:S01]  /*33850*/  LEA R3, R3, R8, 0x18 ;  /* 0x0000000803037211 */ /* 0x002fe200078ec0ff */
[C---:B------:R-:W-:Y:S01]  /*33860*/  FMUL.FTZ R144, R4.reuse, R144 ;  /* 0x0000009004907220 */ /* 0x040fe20000410000 */
[----:B------:R-:W1:Y:S01]  /*33870*/  S2R R8, SR_TID.X ;  /* 0x0000000000087919 */ /* 0x000e620000002100 */
[C---:B------:R-:W-:Y:S01]  /*33880*/  FMUL.FTZ R145, R4.reuse, R145 ;  /* 0x0000009104917220 */ /* 0x040fe20000410000 */
[C---:B------:R-:W-:Y:S01]  /*33890*/  FMUL.FTZ R140, R4.reuse, R140 ;  /* 0x0000008c048c7220 */ /* 0x040fe20000410000 */
[C---:B------:R-:W-:Y:S01]  /*338a0*/  FMUL.FTZ R141, R4.reuse, R141 ;  /* 0x0000008d048d7220 */ /* 0x040fe20000410000 */
[C---:B------:R-:W-:Y:S01]  /*338b0*/  FMUL.FTZ R136, R4.reuse, R136 ;  /* 0x0000008804887220 */ /* 0x040fe20000410000 */
[C---:B------:R-:W-:Y:S01]  /*338c0*/  FMUL.FTZ R137, R4.reuse, R137 ;  /* 0x0000008904897220 */ /* 0x040fe20000410000 */
[C---:B------:R-:W-:Y:S01]  /*338d0*/  FMUL.FTZ R132, R4.reuse, R132 ;  /* 0x0000008404847220 */ /* 0x040fe20000410000 */
[----:B------:R-:W-:Y:S01]  /*338e0*/  FMUL.FTZ R133, R4, R133 ;  /* 0x0000008504857220 */ /* 0x000fe20000410000 */
[----:B-----5:R-:W-:-:S02]  /*338f0*/  FSEL R5, R5, 1, P0 ;  /* 0x3f80000005057808 */ /* 0x020fc40000000000 */
[----:B------:R-:W-:Y:S02]  /*33900*/  F2FP.BF16.F32.PACK_AB R160, R161, R160 ;  /* 0x000000a0a1a0723e */ /* 0x000fe400000010ff */
        /* <DEDUP_REMOVED lines=19> */
[C---:B-1----:R-:W-:Y:S02]  /*33a40*/  SHF.L.U32 R4, R8.reuse, 0x4, RZ ;  /* 0x0000000408047819 */ /* 0x042fe400000006ff */
[----:B------:R-:W-:Y:S02]  /*33a50*/  R2P PR, R8, 0x18 ;  /* 0x0000001808007804 */ /* 0x000fe40000000000 */
[----:B----4-:R-:W-:Y:S02]  /*33a60*/  LOP3.LUT R11, R4, 0x1c0, RZ, 0xc0, !PT ;  /* 0x000001c0040b7812 */ /* 0x010fe400078ec0ff */
[----:B------:R-:W-:Y:S02]  /*33a70*/  MOV R4, 0x10 ;  /* 0x0000001000047802 */ /* 0x000fe40000000f00 */
[----:B------:R-:W-:-:S02]  /*33a80*/  LOP3.LUT R11, R11, 0x38, R66, 0xf8, !PT ;  /* 0x000000380b0b7812 */ /* 0x000fc400078ef842 */
[----:B------:R-:W-:Y:S02]  /*33a90*/  SEL R6, R6, 0xffffffe0, !P3 ;  /* 0xffffffe006067807 */ /* 0x000fe40005800000 */
[----:B------:R-:W-:Y:S02]  /*33aa0*/  LOP3.LUT R64, R11, R64, R217, 0xfe, !PT ;  /* 0x000000400b407212 */ /* 0x000fe400078efed9 */
[----:B------:R-:W-:Y:S02]  /*33ab0*/  SEL R4, R4, 0xfffffff0, !P2 ;  /* 0xfffffff004047807 */ /* 0x000fe40005000000 */
[----:B------:R-:W-:Y:S01]  /*33ac0*/  F2FP.BF16.F32.PACK_AB R134, R5, R134 ;  /* 0x000000860586723e */ /* 0x000fe200000010ff */
[----:B------:R-:W-:Y:S01]  /*33ad0*/  IMAD R11, R64, 0x2, R3 ;  /* 0x00000002400b7824 */ /* 0x000fe200078e0203 */
[----:B------:R-:W-:Y:S02]  /*33ae0*/  F2FP.BF16.F32.PACK_AB R152, R153, R152 ;  /* 0x000000989998723e */ /* 0x000fe400000010ff */
[----:B------:R-:W-:Y:S01]  /*33af0*/  F2FP.BF16.F32.PACK_AB R154, R155, R154 ;  /* 0x0000009a9b9a723e */ /* 0x000fe200000010ff */
[----:B------:R-:W-:Y:S01]  /*33b00*/  IMAD.IADD R13, R6, 0x1, R11 ;  /* 0x00000001060d7824 */ /* 0x000fe200078e020b */
[C---:B------:R-:W-:Y:S01]  /*33b10*/  IADD3 R15, PT, PT, R11.reuse, 0x40, RZ ;  /* 0x000000400b0f7810 */ /* 0x040fe20007ffe0ff */
[----:B------:R-:W-:Y:S01]  /*33b20*/  STS [R11], R160 ;  /* 0x000000a00b007388 */ /* 0x000fe20000000800 */
[----:B------:R-:W-:Y:S01]  /*33b30*/  @P4 IADD3 R15, PT, PT, R11, -0x40, RZ ;  /* 0xffffffc00b0f4810 */ /* 0x000fe20007ffe0ff */
[C---:B------:R-:W-:Y:S01]  /*33b40*/  IMAD.IADD R17, R4.reuse, 0x1, R13 ;  /* 0x0000000104117824 */ /* 0x040fe200078e020d */
[C---:B------:R-:W-:Y:S01]  /*33b50*/  IADD3 R5, PT, PT, R4.reuse, R11, RZ ;  /* 0x0000000b04057210 */ /* 0x040fe20007ffe0ff */
[----:B------:R1:W-:Y:S01]  /*33b60*/  STS [R11+0x400], R162 ;  /* 0x000400a20b007388 */ /* 0x0003e20000000800 */
[----:B------:R-:W-:Y:S01]  /*33b70*/  F2FP.BF16.F32.PACK_AB R148, R149, R148 ;  /* 0x000000949594723e */ /* 0x000fe200000010ff */
[----:B------:R-:W-:Y:S01]  /*33b80*/  IMAD.IADD R21, R4, 0x1, R15 ;  /* 0x0000000104157824 */ /* 0x000fe200078e020f */
[----:B------:R-:W-:Y:S01]  /*33b90*/  F2FP.BF16.F32.PACK_AB R150, R151, R150 ;  /* 0x000000969796723e */ /* 0x000fe200000010ff */
[----:B------:R-:W-:Y:S01]  /*33ba0*/  STS [R5], R156 ;  /* 0x0000009c05007388 */ /* 0x000fe20000000800 */
[----:B------:R-:W-:-:S02]  /*33bb0*/  IADD3 R19, PT, PT, R6, R15, RZ ;  /* 0x0000000f06137210 */ /* 0x000fc40007ffe0ff */
        /* <DEDUP_REMOVED lines=10> */
[----:B------:R4:W-:Y:S01]  /*33c60*/  STS [R17], R148 ;  /* 0x0000009411007388 */ /* 0x0009e20000000800 */
[----:B------:R-:W-:-:S03]  /*33c70*/  IADD3 R23, PT, PT, R4, R19, RZ ;  /* 0x0000001304177210 */ /* 0x000fc60007ffe0ff */
[----:B------:R4:W-:Y:S04]  /*33c80*/  STS [R17+0x400], R150 ;  /* 0x0004009611007388 */ /* 0x0009e80000000800 */
[----:B------:R4:W-:Y:S04]  /*33c90*/  STS [R15], R144 ;  /* 0x000000900f007388 */ /* 0x0009e80000000800 */
[----:B------:R4:W-:Y:S04]  /*33ca0*/  STS [R15+0x400], R146 ;  /* 0x000400920f007388 */ /* 0x0009e80000000800 */
[----:B------:R4:W-:Y:S04]  /*33cb0*/  STS [R21], R140 ;  /* 0x0000008c15007388 */ /* 0x0009e80000000800 */
[----:B------:R4:W-:Y:S04]  /*33cc0*/  STS [R21+0x400], R142 ;  /* 0x0004008e15007388 */ /* 0x0009e80000000800 */
[----:B------:R4:W-:Y:S04]  /*33cd0*/  STS [R19], R136 ;  /* 0x0000008813007388 */ /* 0x0009e80000000800 */
[----:B------:R4:W-:Y:S04]  /*33ce0*/  STS [R19+0x400], R138 ;  /* 0x0004008a13007388 */ /* 0x0009e80000000800 */
[----:B------:R4:W-:Y:S04]  /*33cf0*/  STS [R23], R132 ;  /* 0x0000008417007388 */ /* 0x0009e80000000800 */
[----:B------:R4:W-:Y:S04]  /*33d00*/  STS [R23+0x400], R134 ;  /* 0x0004008617007388 */ /* 0x0009e80000000800 */
[----:B------:R-:W5:Y:S04]  /*33d10*/  LD.E.U8 R4, desc[UR4][R164.64+0x1c8] ;  /* 0x0001c804a4047980 */ /* 0x000f68000c101100 */
[----:B------:R-:W3:Y:S01]  /*33d20*/  LD.E.64 R30, desc[UR4][R164.64+0x88] ;  /* 0x00008804a41e7980 */ /* 0x000ee2000c101b00 */
[----:B------:R-:W4:Y:S01]  /*33d30*/  @P1 MUFU.LG2 R9, R9 ;  /* 0x0000000900091308 */ /* 0x000f220000000c00 */
[----:B-----5:R-:W-:-:S13]  /*33d40*/  ISETP.NE.AND P3, PT, R4, RZ, PT ;  /* 0x000000ff0400720c */ /* 0x020fda0003f65270 */
[----:B-1----:R-:W5:Y:S04]  /*33d50*/  @!P3 LD.E R11, desc[UR4][R164.64+0x60] ;  /* 0x00006004a40bb980 */ /* 0x002f68000c101900 */
[----:B------:R-:W5:Y:S01]  /*33d60*/  @!P3 LD.E R28, desc[UR4][R164.64+0xb4] ;  /* 0x0000b404a41cb980 */ /* 0x000f62000c101900 */
[----:B------:R-:W1:Y:S01]  /*33d70*/  @P0 MUFU.LG2 R12, R12 ;  /* 0x0000000c000c0308 */ /* 0x000e620000000c00 */
[----:B------:R-:W-:-:S04]  /*33d80*/  SHF.L.U32 R4, R8, 0x3, RZ ;  /* 0x0000000308047819 */ /* 0x000fc800000006ff */
[----:B--2---:R-:W-:Y:S02]  /*33d90*/  LOP3.LUT R13, R4, 0x1c0, RZ, 0xc0, !PT ;  /* 0x000001c0040d7812 */ /* 0x004fe400078ec0ff */
[----:B------:R-:W-:Y:S02]  /*33da0*/  ISETP.NE.AND P2, PT, R238, -0x1, PT ;  /* 0xffffffffee00780c */ /* 0x000fe40003f45270 */
[----:B------:R-:W-:Y:S01]  /*33db0*/  LOP3.LUT R13, R13, 0x38, R8, 0xf8, !PT ;  /* 0x000000380d0d7812 */ /* 0x000fe200078ef808 */
[----:B----4-:R-:W-:-:S03]  /*33dc0*/  @P1 FMUL.FTZ R14, R9, 0.69314718246459960938 ;  /* 0x3f317218090e1820 */ /* 0x010fc60000410000 */
[----:B------:R-:W-:Y:S01]  /*33dd0*/  LOP3.LUT R13, R13, 0x38, R4, 0x78, !PT ;  /* 0x000000380d0d7812 */ /* 0x000fe200078e7804 */
[----:B------:R-:W-:Y:S01]  /*33de0*/  BSSY.RECONVERGENT B0, `(.L_x_7196) ;  /* 0x0000015000007945 */ /* 0x000fe20003800200 */
[----:B------:R-:W-:Y:S01]  /*33df0*/  LOP3.LUT R216, R216, 0x30, RZ, 0xc0, !PT ;  /* 0x00000030d8d87812 */ /* 0x000fe200078ec0ff */
[----:B-1----:R-:W-:Y:S01]  /*33e00*/  @P0 FMUL.FTZ R9, R12, 0.69314718246459960938 ;  /* 0x3f3172180c090820 */ /* 0x002fe20000410000 */
[----:B------:R-:W-:Y:S02]  /*33e10*/  SHF.R.U32.HI R5, RZ, 0x2, R8 ;  /* 0x00000002ff057819 */ /* 0x000fe40000011608 */
[----:B------:R-:W-:Y:S01]  /*33e20*/  LOP3.LUT R12, R13, 0x1e00, R4, 0xf8, !PT ;  /* 0x00001e000d0c7812 */ /* 0x000fe200078ef804 */
[----:B------:R-:W-:Y:S01]  /*33e30*/  IMAD.MOV.U32 R10, RZ, RZ, 0x7f800000 ;  /* 0x7f800000ff0a7424 */ /* 0x000fe200078e00ff */
[----:B------:R-:W-:Y:S01]  /*33e40*/  MOV R6, 0x7f800000 ;  /* 0x7f80000000067802 */ /* 0x000fe20000000f00 */
[C---:B------:R-:W-:Y:S01]  /*33e50*/  @P0 FFMA.FTZ R6, R7.reuse, R0, R9 ;  /* 0x0000000007060223 */ /* 0x040fe20000010009 */
[----:B------:R-:W-:Y:S01]  /*33e60*/  LOP3.LUT R5, R216, 0x7, R5, 0xf8, !PT ;  /* 0x00000007d8057812 */ /* 0x000fe200078ef805 */
[----:B------:R-:W-:Y:S01]  /*33e70*/  @P1 FFMA.FTZ R10, R7, R2, R14 ;  /* 0x00000002070a1223 */ /* 0x000fe2000001000e */
[----:B------:R-:W-:Y:S01]  /*33e80*/  LEA R3, R12, R3, 0x1 ;  /* 0x000000030c037211 */ /* 0x000fe200078e08ff */
[----:B---3--:R-:W-:-:S02]  /*33e90*/  @P2 IMAD R0, R31, R238, RZ ;  /* 0x000000ee1f002224 */ /* 0x008fc400078e02ff */
[----:B------:R-:W-:-:S04]  /*33ea0*/  @P2 IMAD.WIDE.U32 R32, R30, R238, RZ ;  /* 0x000000ee1e202225 */ /* 0x000fc800078e00ff */
[----:B-----5:R-:W-:-:S04]  /*33eb0*/  @!P3 IMAD R11, R11, R233, R234 ;  /* 0x000000e90b0bb224 */ /* 0x020fc800078e02ea */
[----:B------:R-:W-:Y:S01]  /*33ec0*/  @!P3 IMAD R28, R11, R28, RZ ;  /* 0x0000001c0b1cb224 */ /* 0x000fe200078e02ff */
[----:B------:R-:W-:Y:S06]  /*33ed0*/  @!P3 BRA `(.L_x_7197) ;  /* 0x000000000014b947 */ /* 0x000fec0003800000 */
[----:B------:R-:W2:Y:S04]  /*33ee0*/  @!P2 LD.E R2, desc[UR4][R164.64+0xb4] ;  /* 0x0000b404a402a980 */ /* 0x000ea8000c101900 */
[----:B------:R-:W3:Y:S01]  /*33ef0*/  LD.E R7, desc[UR4][R164.64+0xd4] ;  /* 0x0000d404a4077980 */ /* 0x000ee2000c101900 */
[----:B--2---:R-:W-:Y:S02]  /*33f00*/  @!P2 IMAD R238, R2, R233, RZ ;  /* 0x000000e902eea224 */ /* 0x004fe400078e02ff */
[----:B---3--:R-:W-:-:S05]  /*33f10*/  IMAD R7, R7, R234, RZ ;  /* 0x000000ea07077224 */ /* 0x008fca00078e02ff */
[----:B------:R-:W-:Y:S02]  /*33f20*/  IADD3 R28, PT, PT, R7, R238, RZ ;  /* 0x000000ee071c7210 */ /* 0x000fe40007ffe0ff */
.L_x_7197:
[----:B------:R-:W-:Y:S05]  /*33f30*/  BSYNC.RECONVERGENT B0 ;  /* 0x0000000000007941 */ /* 0x000fea0003800200 */
.L_x_7196:
        /* <DEDUP_REMOVED lines=25> */
.L_x_7199:
[----:B------:R-:W-:Y:S05]  /*340d0*/  BSYNC.RECONVERGENT B0 ;  /* 0x0000000000007941 */ /* 0x000fea0003800200 */
.L_x_7198:
[----:B-1----:R-:W2:Y:S01]  /*340e0*/  LD.E R164, desc[UR4][R164.64+0xc0] ;  /* 0x0000c004a4a47980 */ /* 0x002ea2000c101900 */
[----:B------:R-:W-:Y:S01]  /*340f0*/  LOP3.LUT R6, R4, 0x38, RZ, 0xc0, !PT ;  /* 0x0000003804067812 */ /* 0x000fe200078ec0ff */
[-C--:B-----5:R-:W-:Y:S01]  /*34100*/  @!P2 IMAD R2, R39, R233.reuse, RZ ;  /* 0x000000e92702a224 */ /* 0x0a0fe200078e02ff */
[----:B------:R-:W-:Y:S01]  /*34110*/  SHF.R.U32.HI R3, RZ, 0x3, R8 ;  /* 0x00000003ff037819 */ /* 0x000fe20000011608 */
[----:B------:R-:W-:Y:S01]  /*34120*/  IMAD.MOV.U32 R7, RZ, RZ, RZ ;  /* 0x000000ffff077224 */ /* 0x000fe200078e00ff */
[----:B------:R-:W-:Y:S01]  /*34130*/  IADD3 R236, PT, PT, -R235, R236, RZ ;  /* 0x000000ecebec7210 */ /* 0x000fe20007ffe1ff */
[----:B------:R-:W-:Y:S01]  /*34140*/  @!P2 IMAD.WIDE.U32 R38, R38, R233, RZ ;  /* 0x000000e92626a225 */ /* 0x000fe200078e00ff */
[----:B------:R-:W-:Y:S01]  /*34150*/  IADD3 R9, PT, PT, R3, 0x10, RZ ;  /* 0x0000001003097810 */ /* 0x000fe20007ffe0ff */
[----:B------:R-:W-:Y:S02]  /*34160*/  BSSY.RECONVERGENT B0, `(.L_x_7200) ;  /* 0x0000026000007945 */ /* 0x000fe40003800200 */
[----:B------:R-:W-:-:S02]  /*34170*/  IMAD R5, R37, R234, RZ ;  /* 0x000000ea25057224 */ /* 0x000fc400078e02ff */
[----:B------:R-:W-:Y:S01]  /*34180*/  @!P2 IMAD.MOV.U32 R4, RZ, RZ, R38 ;  /* 0x000000ffff04a224 */ /* 0x000fe200078e0026 */
[----:B------:R-:W-:Y:S01]  /*34190*/  @P2 MOV R4, R32 ;  /* 0x0000002000042202 */ /* 0x000fe20000000f00 */
[----:B------:R-:W-:-:S04]  /*341a0*/  IMAD.WIDE.U32 R36, R36, R234, RZ ;  /* 0x000000ea24247225 */ /* 0x000fc800078e00ff */
[----:B------:R-:W-:Y:S02]  /*341b0*/  @!P2 IMAD.IADD R2, R39, 0x1, R2 ;  /* 0x000000012702a824 */ /* 0x000fe400078e0202 */
[----:B------:R-:W-:Y:S02]  /*341c0*/  @P2 IMAD.IADD R2, R33, 0x1, R0 ;  /* 0x0000000121022824 */ /* 0x000fe400078e0200 */
[----:B------:R-:W-:Y:S01]  /*341d0*/  IMAD.IADD R5, R37, 0x1, R5 ;  /* 0x0000000125057824 */ /* 0x000fe200078e0205 */
[----:B--2---:R-:W-:Y:S01]  /*341e0*/  ISETP.GE.AND P1, PT, R6, R164, PT ;  /* 0x000000a40600720c */ /* 0x004fe20003f26270 */
[----:B------:R-:W-:-:S03]  /*341f0*/  IMAD.WIDE.U32 R6, R235, R30, R6 ;  /* 0x0000001eeb067225 */ /* 0x000fc600078e0006 */
[----:B------:R-:W-:Y:S01]  /*34200*/  ISETP.GE.OR P0, PT, R3, R236, P1 ;  /* 0x000000ec0300720c */ /* 0x000fe20000f06670 */
[----:B------:R-:W-:Y:S01]  /*34210*/  IMAD R235, R31, R235, RZ ;  /* 0x000000eb1feb7224 */ /* 0x000fe200078e02ff */
[----:B------:R-:W-:Y:S02]  /*34220*/  IADD3 R36, P3, P2, R36, R6, R4 ;  /* 0x0000000624247210 */ /* 0x000fe40007a7e004 */
[----:B------:R-:W-:Y:S02]  /*34230*/  ISETP.GE.OR P4, PT, R9, R236, P1 ;  /* 0x000000ec0900720c */ /* 0x000fe40000f86670 */
[----:B------:R-:W-:Y:S01]  /*34240*/  IADD3 R235, PT, PT, R7, R235, RZ ;  /* 0x000000eb07eb7210 */ /* 0x000fe20007ffe0ff */
[----:B------:R-:W-:-:S03]  /*34250*/  VIADD R7, R3, 0x20 ;  /* 0x0000002003077836 */ /* 0x000fc60000000000 */
[----:B------:R-:W-:Y:S02]  /*34260*/  IADD3.X R37, PT, PT, R5, R235, R2, P3, P2 ;  /* 0x000000eb05257210 */ /* 0x000fe40001fe4402 */
[----:B------:R-:W-:Y:S01]  /*34270*/  IADD3 R5, PT, PT, R3, 0x30, RZ ;  /* 0x0000003003057810 */ /* 0x000fe20007ffe0ff */
[----:B------:R-:W-:Y:S01]  /*34280*/  @!P0 IMAD R0, R31, R3, RZ ;  /* 0x000000031f008224 */ /* 0x000fe200078e02ff */
[----:B------:R-:W-:Y:S01]  /*34290*/  ISETP.GE.OR P3, PT, R7, R236, P1 ;  /* 0x000000ec0700720c */ /* 0x000fe20000f66670 */
        /* <DEDUP_REMOVED lines=18> */
.L_x_7201:
[----:B------:R-:W-:Y:S05]  /*343c0*/  BSYNC.RECONVERGENT B0 ;  /* 0x0000000000007941 */ /* 0x000fea0003800200 */
.L_x_7200:
        /* <DEDUP_REMOVED lines=13> */
.L_x_7203:
[----:B------:R-:W-:Y:S05]  /*344a0*/  BSYNC.RECONVERGENT B0 ;  /* 0x0000000000007941 */ /* 0x000fea0003800200 */
.L_x_7202:
[----:B------:R-:W-:-:S04]  /*344b0*/  MOV R233, 0x0 ;  /* 0x0000000000e97802 */ /* 0x000fc80000000f00 */
[----:B-1234-:R-:W-:Y:S05]  /*344c0*/  @P1 RET.REL.NODEC R232 `(_ZN5flash24flash_fwd_splitkv_kernelI23Flash_fwd_kernel_traitsILi64ELi64ELi256ELi4ELb0ELb0EN7cutlass10bfloat16_tE19Flash_kernel_traitsILi64ELi64ELi256ELi4ES3_EELb0ELb1ELb1ELb0ELb0ELb1ELb0ELb1EEEvNS_16Flash_fwd_paramsE) ;  /* 0xfffffcb8e8cc1950 */ /* 0x01efea0003c3ffff */
        /* <DEDUP_REMOVED lines=12> */
[----:B-1----:R-:W-:Y:S05]  /*34590*/  RET.REL.NODEC R232 `(_ZN5flash24flash_fwd_splitkv_kernelI23Flash_fwd_kernel_traitsILi64ELi64ELi256ELi4ELb0ELb0EN7cutlass10bfloat16_tE19Flash_kernel_traitsILi64ELi64ELi256ELi4ES3_EELb0ELb1ELb1ELb0ELb0ELb1ELb0ELb1EEEvNS_16Flash_fwd_paramsE) ;  /* 0xfffffcb8e8987950 */ /* 0x002fea0003c3ffff */
.L_x_7195:
[----:B-----5:R-:W-:Y:S01]  /*345a0*/  MOV R8, R14 ;  /* 0x0000000e00087202 */ /* 0x020fe20000000f00 */
[----:B-12---:R-:W-:Y:S01]  /*345b0*/  IMAD.MOV.U32 R3, RZ, RZ, 0x1f ;  /* 0x0000001fff037424 */ /* 0x006fe200078e00ff */
[----:B------:R-:W-:Y:S02]  /*345c0*/  MOV R4, 0x2 ;  /* 0x0000000200047802 */ /* 0x000fe40000000f00 */
[----:B------:R-:W-:-:S07]  /*345d0*/  MOV R5, 0xffffffff ;  /* 0xffffffff00057802 */ /* 0x000fce0000000f00 */
[----:B---3--:R-:W-:Y:S05]  /*345e0*/  WARPSYNC.COLLECTIVE R5, `(.L_x_7204) ;  /* 0x0000000005087348 */ /* 0x008fea0003c00000 */
[----:B------:R1:W2:Y:S02]  /*345f0*/  SHFL.BFLY P0, R12, R8, R4, R3 ;  /* 0x0c000004080c7389 */ /* 0x0002a40000000003 */
[----:B-123--:R-:W-:Y:S05]  /*34600*/  ENDCOLLECTIVE ;  /* 0x000000000000791b */ /* 0x00efea0003800000 */
.L_x_7204:
[----:B------:R-:W-:Y:S02]  /*34610*/  IMAD.MOV.U32 R10, RZ, RZ, R12 ;  /* 0x000000ffff0a7224 */ /* 0x000fe400078e000c */
[----:B------:R-:W-:Y:S02]  /*34620*/  IMAD.MOV.U32 R4, RZ, RZ, 0x1 ;  /* 0x00000001ff047424 */ /* 0x000fe400078e00ff */
[----:B------:R-:W-:-:S05]  /*34630*/  FADD.FTZ R10, R10, R14 ;  /* 0x0000000e0a0a7221 */ /* 0x000fca0000010000 */
[----:B------:R-:W-:-:S07]  /*34640*/  MOV R8, R10 ;  /* 0x0000000a00087202 */ /* 0x000fce0000000f00 */
[----:B------:R-:W-:Y:S05]  /*34650*/  WARPSYNC.COLLECTIVE R5, `(.L_x_7205) ;  /* 0x0000000005087348 */ /* 0x000fea0003c00000 */
[----:B------:R1:W2:Y:S02]  /*34660*/  SHFL.BFLY P0, R12, R8, R4, R3 ;  /* 0x0c000004080c7389 */ /* 0x0002a40000000003 */
[----:B-12---:R-:W-:Y:S05]  /*34670*/  ENDCOLLECTIVE ;  /* 0x000000000000791b */ /* 0x006fea0003800000 */
.L_x_7205:
[----:B------:R-:W-:Y:S01]  /*34680*/  MOV R8, R13 ;  /* 0x0000000d00087202 */ /* 0x000fe20000000f00 */
[----:B------:R-:W-:Y:S01]  /*34690*/  IMAD.MOV.U32 R4, RZ, RZ, 0x2 ;  /* 0x00000002ff047424 */ /* 0x000fe200078e00ff */
[----:B------:R-:W-:-:S07]  /*346a0*/  MOV R9, R12 ;  /* 0x0000000c00097202 */ /* 0x000fce0000000f00 */
[----:B------:R-:W-:Y:S05]  /*346b0*/  WARPSYNC.COLLECTIVE R5, `(.L_x_7206) ;  /* 0x0000000005087348 */ /* 0x000fea0003c00000 */
[----:B------:R1:W2:Y:S02]  /*346c0*/  SHFL.BFLY P0, R12, R8, R4, R3 ;  /* 0x0c000004080c7389 */ /* 0x0002a40000000003 */
[----:B-12---:R-:W-:Y:S05]  /*346d0*/  ENDCOLLECTIVE ;  /* 0x000000000000791b */ /* 0x006fea0003800000 */
.L_x_7206:
[----:B------:R-:W-:Y:S01]  /*346e0*/  FADD.FTZ R9, R10, R9 ;  /* 0x000000090a097221 */ /* 0x000fe20000010000 */
[----:B------:R-:W-:Y:S01]  /*346f0*/  FADD.FTZ R11, R12, R13 ;  /* 0x0000000d0c0b7221 */ /* 0x000fe20000010000 */
[----:B------:R-:W-:-:S04]  /*34700*/  MOV R4, 0x1 ;  /* 0x0000000100047802 */ /* 0x000fc80000000f00 */
[----:B------:R-:W-:-:S07]  /*34710*/  MOV R8, R11 ;  /* 0x0000000b00087202 */ /* 0x000fce0000000f00 */
[----:B------:R-:W-:Y:S05]  /*34720*/  WARPSYNC.COLLECTIVE R5, `(.L_x_7207) ;  /* 0x0000000005087348 */ /* 0x000fea0003c00000 */
[----:B------:R1:W2:Y:S02]  /*34730*/  SHFL.BFLY P0, R12, R8, R4, R3 ;  /* 0x0c000004080c7389 */ /* 0x0002a40000000003 */
[----:B-12---:R-:W-:Y:S05]  /*34740*/  ENDCOLLECTIVE ;  /* 0x000000000000791b */ /* 0x006fea0003800000 */
.L_x_7207:
[----:B------:R-:W-:Y:S05]  /*34750*/  BRA `(.L_x_7208) ;  /* 0xffffffec00fc7947 */ /* 0x000fea000383ffff */
.L_x_7209:
        /* <DEDUP_REMOVED lines=10> */
.L_x_14763:


//--------------------- .text._ZN5flash24flash_fwd_splitkv_kernelI23Flash_fwd_kernel_traitsILi64ELi64ELi256ELi4ELb0ELb0EN7cutlass10bfloat16_tE19Flash_kernel_traitsILi64ELi64ELi256ELi4ES3_EELb0ELb1ELb0ELb0ELb1ELb0ELb1ELb0EEEvNS_16Flash_fwd_paramsE --------------------------
	.section	.text._ZN5flash24flash_fwd_splitkv_kernelI23Flash_fwd_kernel_traitsILi64ELi64ELi256ELi4ELb0ELb0EN7cutlass10bfloat16_tE19Flash_kernel_traitsILi64ELi64ELi256ELi4ES3_EELb0ELb1ELb0ELb0ELb1ELb0ELb1ELb0EEEvNS_16Flash_fwd_paramsE,"ax",@progbits
	.align	128
        .global         _ZN5flash24flash_fwd_splitkv_kernelI23Flash_fwd_kernel_traitsILi64ELi64ELi256ELi4ELb0ELb0EN7cutlass10bfloat16_tE19Flash_kernel_traitsILi64ELi64ELi256ELi4ES3_EELb0ELb1ELb0ELb0ELb1ELb0ELb1ELb0EEEvNS_16Flash_fwd_paramsE
        .type           _ZN5flash24flash_fwd_splitkv_kernelI23Flash_fwd_kernel_traitsILi64ELi64ELi256ELi4ELb0ELb0EN7cutlass10bfloat16_tE19Flash_kernel_traitsILi64ELi64ELi256ELi4ES3_EELb0ELb1ELb0ELb0ELb1ELb0ELb1ELb0EEEvNS_16Flash_fwd_paramsE,@function
        .size           _ZN5flash24flash_fwd_splitkv_kernelI23Flash_fwd_kernel_traitsILi64ELi64ELi256ELi4ELb0ELb0EN7cutlass10bfloat16_tE19Flash_kernel_traitsILi64ELi64ELi256ELi4ES3_EELb0ELb1ELb0ELb0ELb1ELb0ELb1ELb0EEEvNS_16Flash_fwd_paramsE,(.L_x_14764 - _ZN5flash24flash_fwd_splitkv_kernelI23Flash_fwd_kernel_traitsILi64ELi64ELi256ELi4ELb0ELb0EN7cutlass10bfloat16_tE19Flash_kernel_traitsILi64ELi64ELi256ELi4ES3_EELb0ELb1ELb0ELb0ELb1ELb0ELb1ELb0EEEvNS_16Flash_fwd_paramsE)
        .other          _ZN5flash24flash_fwd_splitkv_kernelI23Flash_fwd_kernel_traitsILi64ELi64ELi256ELi4ELb0ELb0EN7cutlass10bfloat16_tE19Flash_kernel_traitsILi64ELi64ELi256ELi4ES3_EELb0ELb1ELb0ELb0ELb1ELb0ELb1ELb0EEEvNS_16Flash_fwd_paramsE,@"STO_CUDA_ENTRY STV_DEFAULT"
_ZN5flash24flash_fwd_splitkv_kernelI23Flash_fwd_kernel_traitsILi64ELi64ELi256ELi4ELb0ELb0EN7cutlass10bfloat16_tE19Flash_kernel_traitsILi64ELi64ELi256ELi4ES3_EELb0ELb1ELb0ELb0ELb1ELb0ELb1ELb0EEEvNS_16Flash_fwd_paramsE:
.text._ZN5flash24flash_fwd_splitkv_kernelI23Flash_fwd_kernel_traitsILi64ELi64ELi256ELi4ELb0ELb0EN7cutlass10bfloat16_tE19Flash_kernel_traitsILi64ELi64ELi256ELi4ES3_EELb0ELb1ELb0ELb0ELb1ELb0ELb1ELb0EEEvNS_16Flash_fwd_paramsE:
        /* <DEDUP_REMOVED lines=30> */
[----:B-1----:R-:W-:Y:S05]  /*01e0*/  CALL.REL.NOINC `($_ZN5flash24flash_fwd_splitkv_kernelI23Flash_fwd_kernel_traitsILi64ELi64ELi256ELi4ELb0ELb0EN7cutlass10bfloat16_tE19Flash_kernel_traitsILi64ELi64ELi256ELi4ES3_EELb0ELb1ELb0ELb0ELb1ELb0ELb1ELb0EEEvNS_16Flash_fwd_paramsE$_ZN5flash30compute_attn_1rowblock_splitkvI23Flash_fwd_kernel_traitsILi64ELi64ELi256ELi4ELb0ELb0EN7cutlass10bfloat16_tE19Flash_kernel_traitsILi64ELi64ELi256ELi4ES3_EELb0ELb1ELb0ELb0ELb1ELb0ELb1ELb0ENS_16Flash_fwd_paramsEEEvRKT8_iiiii) ;  /* 0x0000000000087944 */ /* 0x002fea0003c00000 */
[----:B------:R-:W-:Y:S05]  /*01f0*/  BSYNC.RECONVERGENT B3 ;  /* 0x0000000000037941 */ /* 0x000fea0003800200 */
.L_x_7210:
[----:B------:R-:W-:Y:S05]  /*0200*/  EXIT ;  /* 0x000000000000794d */ /* 0x000fea0003800000 */
        .type           $_ZN5flash24flash_fwd_splitkv_kernelI23Flash_fwd_kernel_traitsILi64ELi64ELi256ELi4ELb0ELb0EN7cutlass10bfloat16_tE19Flash_kernel_traitsILi64ELi64ELi256ELi4ES3_EELb0ELb1ELb0ELb0ELb1ELb0ELb1ELb0EEEvNS_16Flash_fwd_paramsE$_ZN5flash30compute_attn_1rowblock_splitkvI23Flash_fwd_kernel_traitsILi64ELi64ELi256ELi4ELb0ELb0EN7cutlass10bfloat16_tE19Flash_kernel_traitsILi64ELi64ELi256ELi4ES3_EELb0ELb1ELb0ELb0ELb1ELb0ELb1ELb0ENS_16Flash_fwd_paramsEEEvRKT8_iiiii,@function
        .size           $_ZN5flash24flash_fwd_splitkv_kernelI23Flash_fwd_kernel_traitsILi64ELi64ELi256ELi4ELb0ELb0EN7cutlass10bfloat16_tE19Flash_kernel_traitsILi64ELi64ELi256ELi4ES3_EELb0ELb1ELb0ELb0ELb1ELb0ELb1ELb0EEEvNS_16Flash_fwd_paramsE$_ZN5flash30compute_attn_1rowblock_splitkvI23Flash_fwd_kernel_traitsILi64ELi64ELi256ELi4ELb0ELb0EN7cutlass10bfloat16_tE19Flash_kernel_traitsILi64ELi64ELi256ELi4ES3_EELb0ELb1ELb0ELb0ELb1ELb0ELb1ELb0ENS_16Flash_fwd_paramsEEEvRKT8_iiiii,(.L_x_14764 - $_ZN5flash24flash_fwd_splitkv_kernelI23Flash_fwd_kernel_traitsILi64ELi64ELi256ELi4ELb0ELb0EN7cutlass10bfloat16_tE19Flash_kernel_traitsILi64ELi64ELi256ELi4ES3_EELb0ELb1ELb0ELb0ELb1ELb0ELb1ELb0EEEvNS_16Flash_fwd_paramsE$_ZN5flash30compute_attn_1rowblock_splitkvI23Flash_fwd_kernel_traitsILi64ELi64ELi256ELi4ELb0ELb0EN7cutlass10bfloat16_tE19Flash_kernel_traitsILi64ELi64ELi256ELi4ES3_EELb0ELb1ELb0ELb0ELb1ELb0ELb1ELb0ENS_16Flash_fwd_paramsEEEvRKT8_iiiii)
$_ZN5flash24flash_fwd_splitkv_kernelI23Flash_fwd_kernel_traitsILi64ELi64ELi256ELi4ELb0ELb0EN7cutlass10bfloat16_tE19Flash_kernel_traitsILi64ELi64ELi256ELi4ES3_EELb0ELb1ELb0ELb0ELb1ELb0ELb1ELb0EEEvNS_16Flash_fwd_paramsE$_ZN5flash30compute_attn_1rowblock_splitkvI23Flash_fwd_kernel_traitsILi64ELi64ELi256ELi4ELb0ELb0EN7cutlass10bfloat16_tE19Flash_kernel_traitsILi64ELi64ELi256ELi4ES3_EELb0ELb1ELb0ELb0ELb1ELb0ELb1ELb0ENS_16Flash_fwd_paramsEEEvRKT8_iiiii:
        /* <DEDUP_REMOVED lines=39> */
.L_x_7212:
[----:B------:R-:W-:Y:S05]  /*0480*/  BSYNC.RECONVERGENT B0 ;  /* 0x0000000000007941 */ /* 0x000fea0003800200 */
.L_x_7211:
[----:B------:R-:W-:Y:S04]  /*0490*/  BSSY.RECONVERGENT B0, `(.L_x_7213) ;  /* 0x0000007000007945 */ /* 0x000fe80003800200 */
[----:B------:R-:W-:Y:S05]  /*04a0*/  @!P3 BRA `(.L_x_7214) ;  /* 0x000000000014b947 */ /* 0x000fea0003800000 */
[----:B------:R-:W3:Y:S02]  /*04b0*/  LD.E.U8 R0, desc[UR4][R134.64+0x1b2] ;  /* 0x0001b20486007980 */ /* 0x000ee4000c101100 */
[----:B---3--:R-:W-:-:S13]  /*04c0*/  ISETP.NE.AND P1, PT, R0, RZ, PT ;  /* 0x000000ff0000720c */ /* 0x008fda0003f25270 */
[----:B-1---5:R-:W3:Y:S02]  /*04d0*/  @P1 LD.E R4, desc[UR4][R2.64+0x4] ;  /* 0x0000040402041980 */ /* 0x022ee4000c101900 */
[----:B---3--:R-:W-:-:S06]  /*04e0*/  @P1 IADD3 R4, PT, PT, R4, -R18, RZ ;  /* 0x8000001204041210 */ /* 0x008fcc0007ffe0ff */
[----:B------:R3:W5:Y:S02]  /*04f0*/  @!P1 LD.E R4, desc[UR4][R2.64] ;  /* 0x0000000402049980 */ /* 0x000764000c101900 */
.L_x_7214:
[----:B------:R-:W-:Y:S05]  /*0500*/  BSYNC.RECONVERGENT B0 ;  /* 0x0000000000007941 */ /* 0x000fea0003800200 */
.L_x_7213:
        /* <DEDUP_REMOVED lines=8> */
.L_x_7216:
[----:B--23--:R-:W2:Y:S01]  /*0590*/  LD.E.64 R2, desc[UR4][R134.64+0x108] ;  /* 0x0001080486027980 */ /* 0x00cea2000c101b00 */
[----:B------:R-:W-:Y:S01]  /*05a0*/  BSSY.RECONVERGENT B0, `(.L_x_7218) ;  /* 0x0000006000007945 */ /* 0x000fe20003800200 */
[----:B------:R-:W-:Y:S01]  /*05b0*/  IMAD.MOV.U32 R0, RZ, RZ, RZ ;  /* 0x000000ffff007224 */ /* 0x000fe200078e00ff */
[----:B--2---:R-:W-:-:S04]  /*05c0*/  ISETP.NE.U32.AND P0, PT, R2, RZ, PT ;  /* 0x000000ff0200720c */ /* 0x004fc80003f05070 */
[----:B------:R-:W-:-:S13]  /*05d0*/  ISETP.NE.AND.EX P0, PT, R3, RZ, PT, P0 ;  /* 0x000000ff0300720c */ /* 0x000fda0003f05300 */
[----:B------:R-:W-:Y:S05]  /*05e0*/  @!P0 BRA `(.L_x_7219) ;  /* 0x0000000000048947 */ /* 0x000fea0003800000 */
[----:B------:R2:W5:Y:S02]  /*05f0*/  LD.E R0, desc[UR4][R134.64+0xbc] ;  /* 0x0000bc0486007980 */ /* 0x000564000c101900 */
.L_x_7219:
[----:B------:R-:W-:Y:S05]  /*0600*/  BSYNC.RECONVERGENT B0 ;  /* 0x0000000000007941 */ /* 0x000fea0003800200 */
.L_x_7218:
[----:B-----5:R-:W-:Y:S02]  /*0610*/  IADD3 R62, PT, PT, R0, R4, -R12 ;  /* 0x00000004003e7210 */ /* 0x020fe40007ffe80c */
.L_x_7217:
[----:B------:R-:W-:Y:S05]  /*0620*/  BSYNC.RECONVERGENT B1 ;  /* 0x0000000000017941 */ /* 0x000fea0003800200 */
.L_x_7215:
[----:B------:R-:W3:Y:S01]  /*0630*/  S2R R227, SR_CTAID.X ;  /* 0x0000000000e37919 */ /* 0x000ee20000002500 */
[----:B------:R-:W-:Y:S01]  /*0640*/  MOV R15, 0x1f0 ;  /* 0x000001f0000f7802 */ /* 0x000fe20000000f00 */
[----:B------:R-:W-:-:S03]  /*0650*/  IMAD.MOV.U32 R3, RZ, RZ, 0x0 ;  /* 0x00000000ff037424 */ /* 0x000fc600078e00ff */
[----:B------:R-:W-:Y:S01]  /*0660*/  MOV R2, R15 ;  /* 0x0000000f00027202 */ /* 0x000fe20000000f00 */
[----:B---3--:R-:W-:-:S05]  /*0670*/  IMAD.SHL.U32 R21, R227, 0x40, RZ ;  /* 0x00000040e3157824 */ /* 0x008fca00078e00ff */
[----:B------:R-:W-:-:S13]  /*0680*/  ISETP.GT.AND P0, PT, R63, R21, PT ;  /* 0x000000153f00720c */ /* 0x000fda0003f04270 */
[----:B-12---:R-:W-:Y:S05]  /*0690*/  @!P0 RET.REL.NODEC R2 `(_ZN5flash24flash_fwd_splitkv_kernelI23Flash_fwd_kernel_traitsILi64ELi64ELi256ELi4ELb0ELb0EN7cutlass10bfloat16_tE19Flash_kernel_traitsILi64ELi64ELi256ELi4ES3_EELb0ELb1ELb0ELb0ELb1ELb0ELb1ELb0EEEvNS_16Flash_fwd_paramsE) ;  /* 0xfffffff802588950 */ /* 0x006fea0003c3ffff */
        /* <DEDUP_REMOVED lines=61> */
[----:B------:R-:W5:Y:S04]  /*0a70*/  LD.E.64 R2, desc[UR4][R134.64+0xa8] ;  /* 0x0000a80486027980 */ /* 0x000f68000c101b00 */
[----:B------:R-:W5:Y:S01]  /*0a80*/  LD.E.64 R134, desc[UR4][R134.64+0x78] ;  /* 0x0000780486867980 */ /* 0x000f62000c101b00 */
[----:B------:R-:W-:Y:S01]  /*0a90*/  SHF.R.U32.HI R10, RZ, 0x4, R221 ;  /* 0x00000004ff0a7819 */ /* 0x000fe200000116dd */
[----:B------:R-:W-:-:S04]  /*0aa0*/  IMAD.IADD R7, R63, 0x1, -R21 ;  /* 0x000000013f077824 */ /* 0x000fc800078e0a15 */
[----:B------:R-:W-:-:S05]  /*0ab0*/  VIADD R6, R10, 0x10 ;  /* 0x000000100a067836 */ /* 0x000fca0000000000 */
[-C--:B------:R-:W-:Y:S02]  /*0ac0*/  ISETP.GE.AND P5, PT, R6, R7.reuse, PT ;  /* 0x000000070600720c */ /* 0x080fe40003fa6270 */
[----:B------:R-:W-:Y:S01]  /*0ad0*/  ISETP.GE.AND P1, PT, R10, R7, PT ;  /* 0x000000070a00720c */ /* 0x000fe20003f26270 */
[----:B--2---:R-:W-:-:S04]  /*0ae0*/  IMAD R0, R8, UR8, R23 ;  /* 0x0000000808007c24 */ /* 0x004fc8000f8e0217 */
[----:B---3--:R-:W-:-:S04]  /*0af0*/  IMAD R0, R0, R4, R16 ;  /* 0x0000000400007224 */ /* 0x008fc800078e0210 */
[----:B------:R-:W-:Y:S02]  /*0b00*/  IMAD R0, R9, R0, R21 ;  /* 0x0000000009007224 */ /* 0x000fe400078e0215 */
[----:B------:R-:W-:Y:S02]  /*0b10*/  VIADD R8, R10, 0x8 ;  /* 0x000000080a087836 */ /* 0x000fe40000000000 */
[C---:B----4-:R-:W-:Y:S01]  /*0b20*/  IMAD R4, R0.reuse, R5, RZ ;  /* 0x0000000500047224 */ /* 0x050fe200078e02ff */
[----:B------:R-:W-:Y:S02]  /*0b30*/  IADD3 R6, P2, PT, R0, R10, RZ ;  /* 0x0000000a00067210 */ /* 0x000fe40007f5e0ff */
[----:B------:R-:W-:Y:S02]  /*0b40*/  ISETP.GE.AND P0, PT, R8, R7, PT ;  /* 0x000000070800720c */ /* 0x000fe40003f06270 */
[----:B------:R-:W-:Y:S02]  /*0b50*/  LEA.HI.X.SX32 R8, R0, RZ, 0x1, P2 ;  /* 0x000000ff00087211 */ /* 0x000fe400010f0eff */
[----:B-----5:R-:W-:-:S02]  /*0b60*/  LEA R2, P2, R6, R2, 0x2 ;  /* 0x0000000206027211 */ /* 0x020fc400078410ff */
[C---:B------:R-:W-:Y:S01]  /*0b70*/  LEA R5, P3, R221.reuse, R4, 0x2 ;  /* 0x00000004dd057211 */ /* 0x040fe200078610ff */
[----:B------:R-:W-:Y:S01]  /*0b80*/  VIADD R9, R10, 0x18 ;  /* 0x000000180a097836 */ /* 0x000fe20000000000 */
[----:B------:R-:W-:Y:S01]  /*0b90*/  LEA.HI.X R3, R6, R3, R8, 0x2, P2 ;  /* 0x0000000306037211 */ /* 0x000fe200010f1408 */
[----:B------:R-:W-:Y:S01]  /*0ba0*/  VIADD R6, R10, 0x28 ;  /* 0x000000280a067836 */ /* 0x000fe20000000000 */
[----:B------:R-:W-:Y:S02]  /*0bb0*/  LEA.HI.X.SX32 R0, R4, RZ, 0x1, P3 ;  /* 0x000000ff04007211 */ /* 0x000fe400018f0eff */
[----:B------:R-:W-:Y:S02]  /*0bc0*/  LOP3.LUT P2, R221, R221, 0xf, RZ, 0xc0, !PT ;  /* 0x0000000fdddd7812 */ /* 0x000fe4000784c0ff */
[-C--:B------:R-:W-:Y:S02]  /*0bd0*/  ISETP.GE.AND P4, PT, R9, R7.reuse, PT ;  /* 0x000000070900720c */ /* 0x080fe40003f86270 */
[----:B------:R-:W-:Y:S01]  /*0be0*/  P2R R8, PR, RZ, 0x4 ;  /* 0x00000004ff087803 */ /* 0x000fe20000000000 */
[----:B------:R-:W-:Y:S01]  /*0bf0*/  VIADD R9, R10, 0x20 ;  /* 0x000000200a097836 */ /* 0x000fe20000000000 */
[----:B------:R-:W-:-:S02]  /*0c00*/  ISETP.GE.AND P2, PT, R6, R7, PT ;  /* 0x000000070600720c */ /* 0x000fc40003f46270 */
[----:B------:R-:W-:Y:S01]  /*0c10*/  LEA R4, P3, R5, R134, 0x2 ;  /* 0x0000008605047211 */ /* 0x000fe200078610ff */
[C---:B------:R-:W-:Y:S01]  /*0c20*/  VIADD R6, R10.reuse, 0x38 ;  /* 0x000000380a067836 */ /* 0x040fe20000000000 */
[----:B------:R-:W-:Y:S02]  /*0c30*/  ISETP.NE.OR P6, PT, R221, RZ, P0 ;  /* 0x000000ffdd00720c */ /* 0x000fe400007c5670 */
[----:B------:R-:W-:Y:S01]  /*0c40*/  LEA.HI.X R5, R5, R135, R0, 0x2, P3 ;  /* 0x0000008705057211 */ /* 0x000fe200018f1400 */
[----:B------:R-:W-:Y:S01]  /*0c50*/  VIADD R0, R10, 0x30 ;  /* 0x000000300a007836 */ /* 0x000fe20000000000 */
[----:B------:R-:W-:-:S03]  /*0c60*/  ISETP.GE.AND P3, PT, R9, R7, PT ;  /* 0x000000070900720c */ /* 0x000fc60003f66270 */
[----:B------:R-:W-:Y:S01]  /*0c70*/  @!P1 ST.E.128 desc[UR4][R4.64], RZ ;  /* 0x000000ff04009985 */ /* 0x000fe2000c101d04 */
[----:B------:R-:W-:-:S03]  /*0c80*/  ISETP.GE.AND P1, PT, R0, R7, PT ;  /* 0x000000070000720c */ /* 0x000fc60003f26270 */
[----:B------:R-:W-:Y:S01]  /*0c90*/  @!P0 ST.E.128 desc[UR4][R4.64+0x800], RZ ;  /* 0x000800ff04008985 */ /* 0x000fe2000c101d04 */
[----:B------:R-:W-:Y:S01]  /*0ca0*/  ISETP.GE.AND P0, PT, R6, R7, PT ;  /* 0x000000070600720c */ /* 0x000fe20003f06270 */
[----:B------:R-:W-:Y:S02]  /*0cb0*/  @!P6 IMAD.MOV.U32 R0, RZ, RZ, -0x800000 ;  /* 0xff800000ff00e424 */ /* 0x000fe400078e00ff */
[----:B------:R-:W-:Y:S01]  /*0cc0*/  @!P5 ST.E.128 desc[UR4][R4.64+0x1000], RZ ;  /* 0x001000ff0400d985 */ /* 0x000fe2000c101d04 */
[----:B------:R-:W-:-:S03]  /*0cd0*/  ISETP.NE.OR P5, PT, R221, RZ, P5 ;  /* 0x000000ffdd00720c */ /* 0x000fc60002fa5670 */
[----:B------:R-:W-:Y:S04]  /*0ce0*/  @!P4 ST.E.128 desc[UR4][R4.64+0x1800], RZ ;  /* 0x001800ff0400c985 */ /* 0x000fe8000c101d04 */
[----:B------:R-:W-:Y:S01]  /*0cf0*/  @!P3 ST.E.128 desc[UR4][R4.64+0x2000], RZ ;  /* 0x002000ff0400b985 */ /* 0x000fe2000c101d04 */
[----:B------:R-:W-:-:S03]  /*0d00*/  ISETP.NE.OR P3, PT, R221, RZ, P3 ;  /* 0x000000ffdd00720c */ /* 0x000fc60001f65670 */
[----:B------:R-:W-:Y:S01]  /*0d10*/  @!P2 ST.E.128 desc[UR4][R4.64+0x2800], RZ ;  /* 0x002800ff0400a985 */ /* 0x000fe2000c101d04 */
[----:B------:R-:W-:-:S03]  /*0d20*/  ISETP.NE.OR P2, PT, R221, RZ, P2 ;  /* 0x000000ffdd00720c */ /* 0x000fc60001745670 */
[----:B------:R-:W-:Y:S04]  /*0d30*/  @!P1 ST.E.128 desc[UR4][R4.64+0x3000], RZ ;  /* 0x003000ff04009985 */ /* 0x000fe8000c101d04 */
[----:B------:R2:W-:Y:S04]  /*0d40*/  @!P0 ST.E.128 desc[UR4][R4.64+0x3800], RZ ;  /* 0x003800ff04008985 */ /* 0x0005e8000c101d04 */
[----:B------:R3:W-:Y:S01]  /*0d50*/  @!P6 ST.E desc[UR4][R2.64+0x20], R0 ;  /* 0x000020000200e985 */ /* 0x0007e2000c101904 */
[----:B------:R-:W-:Y:S02]  /*0d60*/  ISETP.NE.AND P6, PT, R8, RZ, PT ;  /* 0x000000ff0800720c */ /* 0x000fe40003fc5270 */
[----:B------:R-:W-:-:S02]  /*0d70*/  ISETP.NE.OR P4, PT, R221, RZ, P4 ;  /* 0x000000ffdd00720c */ /* 0x000fc40002785670 */
[C---:B------:R-:W-:Y:S02]  /*0d80*/  ISETP.NE.OR P1, PT, R221.reuse, RZ, P1 ;  /* 0x000000ffdd00720c */ /* 0x040fe40000f25670 */
[----:B------:R-:W-:Y:S02]  /*0d90*/  ISETP.GE.OR P6, PT, R10, R7, P6 ;  /* 0x000000070a00720c */ /* 0x000fe400037c6670 */
[----:B------:R-:W-:-:S07]  /*0da0*/  ISETP.NE.OR P0, PT, R221, RZ, P0 ;  /* 0x000000ffdd00720c */ /* 0x000fce0000705670 */
[----:B------:R-:W-:Y:S02]  /*0db0*/  @!P4 IMAD.MOV.U32 R6, RZ, RZ, -0x800000 ;  /* 0xff800000ff06c424 */ /* 0x000fe400078e00ff */
[----:B--2---:R-:W-:Y:S02]  /*0dc0*/  @!P3 IMAD.MOV.U32 R5, RZ, RZ, -0x800000 ;  /* 0xff800000ff05b424 */ /* 0x004fe400078e00ff */
[----:B------:R-:W-:Y:S02]  /*0dd0*/  @!P2 IMAD.MOV.U32 R4, RZ, RZ, -0x800000 ;  /* 0xff800000ff04a424 */ /* 0x000fe400078e00ff */
[----:B---3--:R-:W-:Y:S01]  /*0de0*/  @!P5 IMAD.MOV.U32 R0, RZ, RZ, -0x800000 ;  /* 0xff800000ff00d424 */ /* 0x008fe200078e00ff */
[----:B------:R2:W-:Y:S01]  /*0df0*/  @!P3 ST.E desc[UR4][R2.64+0x80], R5 ;  /* 0x000080050200b985 */ /* 0x0005e2000c101904 */
[----:B------:R-:W-:-:S03]  /*0e00*/  @!P6 IMAD.MOV.U32 R7, RZ, RZ, -0x800000 ;  /* 0xff800000ff07e424 */ /* 0x000fc600078e00ff */
        /* <DEDUP_REMOVED lines=8> */
[----:B-1----:R-:W-:Y:S05]  /*0e90*/  @P0 RET.REL.NODEC R4 `(_ZN5flash24flash_fwd_splitkv_kernelI23Flash_fwd_kernel_traitsILi64ELi64ELi256ELi4ELb0ELb0EN7cutlass10bfloat16_tE19Flash_kernel_traitsILi64ELi64ELi256ELi4ES3_EELb0ELb1ELb0ELb0ELb1ELb0ELb1ELb0EEEvNS_16Flash_fwd_paramsE) ;  /* 0xfffffff004580950 */ /* 0x002fea0003c3ffff */
[----:B------:R-:W-:-:S05]  /*0ea0*/  MOV R0, 0xff800000 ;  /* 0xff80000000007802 */ /* 0x000fca0000000f00 */
[----:B------:R1:W-:Y:S02]  /*0eb0*/  ST.E desc[UR4][R2.64+0xe0], R0 ;  /* 0x0000e00002007985 */ /* 0x0003e4000c101904 */
[----:B-1----:R-:W-:Y:S02]  /*0ec0*/  MOV R2, R15 ;  /* 0x0000000f00027202 */ /* 0x002fe40000000f00 */
[----:B------:R-:W-:-:S04]  /*0ed0*/  MOV R3, 0x0 ;  /* 0x0000000000037802 */ /* 0x000fc80000000f00 */
[----:B------:R-:W-:Y:S05]  /*0ee0*/  RET.REL.NODEC R2 `(_ZN5flash24flash_fwd_splitkv_kernelI23Flash_fwd_kernel_traitsILi64ELi64ELi256ELi4ELb0ELb0EN7cutlass10bfloat16_tE19Flash_kernel_traitsILi64ELi64ELi256ELi4ES3_EELb0ELb1ELb0ELb0ELb1ELb0ELb1ELb0EEEvNS_16Flash_fwd_paramsE) ;  /* 0xfffffff002447950 */ /* 0x000fea0003c3ffff */
.L_x_7220:
        /* <DEDUP_REMOVED lines=16> */
[----:B------:R-:W3:Y:S04]  /*0ff0*/  LD.E.64 R12, desc[UR4][R134.64+0x38] ;  /* 0x00003804860c7980 */ /* 0x000ee8000c101b00 */
[----:B------:R-:W3:Y:S01]  /*1000*/  LD.E R22, desc[UR4][R134.64+0x68] ;  /* 0x0000680486167980 */ /* 0x000ee2000c101900 */
[----:B------:R-:W-:-:S03]  /*1010*/  LEA R61, R252, 0xffffff00, 0x8 ;  /* 0xffffff00fc3d7811 */ /* 0x000fc600078e40ff */
        /* <DEDUP_REMOVED lines=35> */
[----:B------:R3:W-:Y:S01]  /*1250*/  STL.64 [R1+0x28], R12 ;  /* 0x0000280c01007387 */ /* 0x0007e20000100a00 */
[----:B------:R-:W-:Y:S01]  /*1260*/  MOV R2, R45 ;  /* 0x0000002d00027202 */ /* 0x000fe20000000f00 */
[----:B------:R-:W-:Y:S01]  /*1270*/  IMAD.MOV.U32 R3, RZ, RZ, R44 ;  /* 0x000000ffff037224 */ /* 0x000fe200078e002c */
[----:B------:R-:W-:Y:S01]  /*1280*/  MOV R17, R13 ;  /* 0x0000000d00117202 */ /* 0x000fe20000000f00 */
[----:B------:R-:W-:Y:S01]  /*1290*/  IMAD.MOV.U32 R16, RZ, RZ, R12 ;  /* 0x000000ffff107224 */ /* 0x000fe200078e000c */
[----:B------:R-:W4:Y:S01]  /*12a0*/  LD.E.64 R14, desc[UR4][R134.64+0x28] ;  /* 0x00002804860e7980 */ /* 0x000f22000c101b00 */
[----:B------:R-:W-:-:S05]  /*12b0*/  IMAD.WIDE R2, R5, 0x4, R2 ;  /* 0x0000000405027825 */ /* 0x000fca00078e0202 */
[----:B-----5:R1:W2:Y:S04]  /*12c0*/  LD.E R9, desc[UR4][R2.64] ;  /* 0x0000000402097980 */ /* 0x0202a8000c101900 */
[----:B---3--:R-:W3:Y:S01]  /*12d0*/  LD.E.64 R12, desc[UR4][R134.64+0x50] ;  /* 0x00005004860c7980 */ /* 0x008ee2000c101b00 */
        /* <DEDUP_REMOVED lines=40> */
[----:B---3--:R-:W-:Y:S02]  /*1560*/  IMAD R4, R13, R0, RZ ;  /* 0x000000000d047224 */ /* 0x008fe400078e02ff */
[----:B----4-:R-:W-:Y:S02]  /*1570*/  IMAD R7, R15, R9, RZ ;  /* 0x000000090f077224 */ /* 0x010fe400078e02ff */
        /* <DEDUP_REMOVED lines=9> */
.L_x_7222:
[----:B------:R-:W2:Y:S01]  /*1610*/  LD.E R22, desc[UR4][R134.64+0x68] ;  /* 0x0000680486167980 */ /* 0x000ea2000c101900 */
[----:B------:R-:W-:-:S03]  /*1620*/  ISETP.NE.AND P2, PT, R18, -0x1, PT ;  /* 0xffffffff1200780c */ /* 0x000fc60003f45270 */
[----:B----4-:R-:W3:Y:S04]  /*1630*/  LD.E.64 R2, desc[UR4][R134.64+0x38] ;  /* 0x0000380486027980 */ /* 0x010ee8000c101b00 */
[----:B------:R-:W4:Y:S04]  /*1640*/  LD.E.64 R230, desc[UR4][R134.64+0x40] ;  /* 0x0000400486e67980 */ /* 0x000f28000c101b00 */
[----:B------:R-:W4:Y:S04]  /*1650*/  LD.E.64 R16, desc[UR4][R134.64+0x50] ;  /* 0x0000500486107980 */ /* 0x000f28000c101b00 */
[----:B------:R-:W4:Y:S04]  /*1660*/  @!P2 LD.E.64 R10, desc[UR4][R134.64+0x20] ;  /* 0x00002004860aa980 */ /* 0x000f28000c101b00 */
[----:B------:R-:W4:Y:S04]  /*1670*/  @!P2 LD.E.64 R14, desc[UR4][R134.64+0x28] ;  /* 0x00002804860ea980 */ /* 0x000f28000c101b00 */
[----:B------:R1:W5:Y:S01]  /*1680*/  LD.E.64 R34, desc[UR4][R134.64+0x58] ;  /* 0x0000580486227980 */ /* 0x000362000c101b00 */
[----:B------:R-:W-:-:S02]  /*1690*/  @P2 IADD3 R7, PT, PT, R12, R18, RZ ;  /* 0x000000120c072210 */ /* 0x000fc40007ffe0ff */
[----:B------:R-:W-:-:S04]  /*16a0*/  LEA R61, R252, 0xffffff00, 0x8 ;  /* 0xffffff00fc3d7811 */ /* 0x000fc800078e40ff */
[----:B------:R-:W-:Y:S02]  /*16b0*/  SHF.R.S32.HI R41, RZ, 0x1f, R61 ;  /* 0x0000001fff297819 */ /* 0x000fe4000001143d */
[----:B------:R-:W-:Y:S02]  /*16c0*/  CS2R R44, SRZ ;  /* 0x00000000002c7805 */ /* 0x000fe4000001ff00 */
[----:B------:R-:W-:Y:S02]  /*16d0*/  MOV R25, R61 ;  /* 0x0000003d00197202 */ /* 0x000fe40000000f00 */
[----:B--2---:R-:W-:-:S04]  /*16e0*/  IABS R0, R22 ;  /* 0x0000001600007213 */ /* 0x004fc80000000000 */
[----:B------:R-:W-:Y:S01]  /*16f0*/  MOV R8, R0 ;  /* 0x0000000000087202 */ /* 0x000fe20000000f00 */
[----:B---3--:R2:W-:Y:S01]  /*1700*/  STL.64 [R1+0x28], R2 ;  /* 0x0000280201007387 */ /* 0x0085e20000100a00 */
        /* <DEDUP_REMOVED lines=14> */
[----:B------:R-:W-:-:S05]  /*17f0*/  IMAD R0, R6, R2, R0 ;  /* 0x0000000206007224 */ /* 0x000fca00078e0200 */
[----:B------:R-:W-:Y:S01]  /*1800*/  ISETP.GT.U32.AND P1, PT, R8, R0, PT ;  /* 0x000000000800720c */ /* 0x000fe20003f24070 */
[----:B------:R-:W-:Y:S01]  /*1810*/  @!P2 IMAD R4, R19, R12, RZ ;  /* 0x0000000c1304a224 */ /* 0x000fe200078e02ff */
[----:B------:R-:W-:-:S05]  /*1820*/  @!P2 SHF.R.S32.HI R3, RZ, 0x1f, R12 ;  /* 0x0000001fff03a819 */ /* 0x000fca000001140c */
[----:B------:R-:W-:Y:S02]  /*1830*/  @!P2 IMAD R4, R3, R13, R4 ;  /* 0x0000000d0304a224 */ /* 0x000fe400078e0204 */
[----:B------:R-:W-:Y:S01]  /*1840*/  @!P2 IMAD.WIDE.U32 R2, R13, R12, RZ ;  /* 0x0000000c0d02a225 */ /* 0x000fe200078e00ff */
[----:B------:R-:W-:-:S03]  /*1850*/  @!P2 SHF.R.S32.HI R5, RZ, 0x1f, R9 ;  /* 0x0000001fff05a819 */ /* 0x000fc60000011409 */
[-C--:B------:R-:W-:Y:S01]  /*1860*/  @!P1 IADD3 R0, PT, PT, R0, -R8.reuse, RZ ;  /* 0x8000000800009210 */ /* 0x080fe20007ffe0ff */
[----:B------:R-:W-:Y:S02]  /*1870*/  @!P2 IMAD.IADD R3, R3, 0x1, R4 ;  /* 0x000000010303a824 */ /* 0x000fe400078e0204 */
[----:B----4-:R-:W-:Y:S01]  /*1880*/  @!P2 IMAD R4, R11, R9, RZ ;  /* 0x000000090b04a224 */ /* 0x010fe200078e02ff */
[----:B------:R-:W-:-:S03]  /*1890*/  ISETP.GE.U32.AND P4, PT, R0, R8, PT ;  /* 0x000000080000720c */ /* 0x000fc60003f86070 */
        /* <DEDUP_REMOVED lines=45> */
.L_x_7223:
[----:B------:R-:W-:Y:S05]  /*1b70*/  BSYNC.RECONVERGENT B0 ;  /* 0x0000000000007941 */ /* 0x000fea0003800200 */
.L_x_7221:
        /* <DEDUP_REMOVED lines=8> */
[----:B------:R-:W-:-:S05]  /*1c00*/  IMAD.SHL.U32 R222, R221, 0x8, RZ ;  /* 0x00000008ddde7824 */ /* 0x000fca00078e00ff */
[C---:B------:R-:W-:Y:S02]  /*1c10*/  LOP3.LUT R0, R222.reuse, 0x1c0, RZ, 0xc0, !PT ;  /* 0x000001c0de007812 */ /* 0x040fe400078ec0ff */
[----:B------:R-:W-:Y:S02]  /*1c20*/  LOP3.LUT R46, R222, 0x38, RZ, 0xc0, !PT ;  /* 0x00000038de2e7812 */ /* 0x000fe400078ec0ff */
[----:B------:R-:W-:Y:S01]  /*1c30*/  LOP3.LUT R4, R0, 0x38, R221, 0xf8, !PT ;  /* 0x0000003800047812 */ /* 0x000fe200078ef8dd */
[----:B------:R3:W-:Y:S01]  /*1c40*/  STL [R1+0x44], R0 ;  /* 0x0000440001007387 */ /* 0x0007e20000100800 */
[----:B------:R-:W-:-:S04]  /*1c50*/  LOP3.LUT R5, R222, 0x1e00, RZ, 0xc0, !PT ;  /* 0x00001e00de057812 */ /* 0x000fc800078ec0ff */
[----:B------:R-:W-:Y:S01]  /*1c60*/  LOP3.LUT R26, R5, R4, R46, 0xf6, !PT ;  /* 0x00000004051a7212 */ /* 0x000fe200078ef62e */
[----:B------:R-:W-:Y:S01]  /*1c70*/  IMAD.IADD R21, R63, 0x1, -R21 ;  /* 0x000000013f157824 */ /* 0x000fe200078e0a15 */
[----:B------:R-:W-:-:S04]  /*1c80*/  SHF.R.S32.HI R11, RZ, 0x1f, R47 ;  /* 0x0000001fff0b7819 */ /* 0x000fc8000001142f */
[----:B------:R1:W-:Y:S01]  /*1c90*/  STL [R1+0x4c], R21 ;  /* 0x00004c1501007387 */ /* 0x0003e20000100800 */
[----:B------:R-:W1:Y:S01]  /*1ca0*/  S2UR UR6, SR_CgaCtaId ;  /* 0x00000000000679c3 */ /* 0x000e620000008800 */
[----:B------:R-:W-:Y:S02]  /*1cb0*/  UMOV UR7, 0x400 ;  /* 0x0000040000077882 */ /* 0x000fe40000000000 */
[----:B-1----:R-:W-:-:S06]  /*1cc0*/  ULEA UR6, UR6, UR7, 0x18 ;  /* 0x0000000706067291 */ /* 0x002fcc000f8ec0ff */
[----:B------:R-:W-:Y:S01]  /*1cd0*/  MOV R224, UR6 ;  /* 0x0000000600e07c02 */ /* 0x000fe20008000f00 */
[----:B--2---:R-:W-:-:S04]  /*1ce0*/  @P1 IMAD.WIDE.U32 R4, R12, R20, RZ ;  /* 0x000000140c041225 */ /* 0x004fc800078e00ff */
[-C--:B---3--:R-:W-:Y:S02]  /*1cf0*/  @!P1 IMAD R0, R3, R23.reuse, RZ ;  /* 0x0000001703009224 */ /* 0x088fe400078e02ff */
[----:B------:R-:W-:-:S03]  /*1d00*/  @!P1 IMAD.WIDE.U32 R2, R2, R23, RZ ;  /* 0x0000001702029225 */ /* 0x000fc600078e00ff */
[----:B------:R-:W-:Y:S02]  /*1d10*/  @!P1 MOV R14, R2 ;  /* 0x00000002000e9202 */ /* 0x000fe40000000f00 */
[----:B------:R-:W-:Y:S01]  /*1d20*/  SHF.R.U32.HI R2, RZ, 0x3, R221 ;  /* 0x00000003ff027819 */ /* 0x000fe200000116dd */
[----:B------:R-:W-:Y:S01]  /*1d30*/  @P1 IMAD R10, R13, R20, RZ ;  /* 0x000000140d0a1224 */ /* 0x000fe200078e02ff */
[----:B------:R-:W-:Y:S02]  /*1d40*/  @P1 MOV R14, R4 ;  /* 0x00000004000e1202 */ /* 0x000fe40000000f00 */
[----:B------:R-:W-:Y:S01]  /*1d50*/  IADD3 R4, P0, PT, R46, R15, RZ ;  /* 0x0000000f2e047210 */ /* 0x000fe20007f1e0ff */
[----:B------:R-:W-:Y:S02]  /*1d60*/  VIADD R30, R2, 0x10 ;  /* 0x00000010021e7836 */ /* 0x000fe40000000000 */
[----:B------:R-:W-:Y:S02]  /*1d70*/  @!P1 IMAD.IADD R0, R3, 0x1, R0 ;  /* 0x0000000103009824 */ /* 0x000fe400078e0200 */
[----:B------:R-:W-:Y:S01]  /*1d80*/  @P1 IMAD.IADD R0, R5, 0x1, R10 ;  /* 0x0000000105001824 */ /* 0x000fe200078e020a */
[----:B------:R-:W-:Y:S01]  /*1d90*/  IADD3.X R5, PT, PT, RZ, R16, RZ, P0, !PT ;  /* 0x00000010ff057210 */ /* 0x000fe200007fe4ff */
[----:B------:R-:W-:Y:S01]  /*1da0*/  IMAD R3, R7, R47, RZ ;  /* 0x0000002f07037224 */ /* 0x000fe200078e02ff */
[----:B------:R-:W-:Y:S01]  /*1db0*/  ISETP.GE.AND P3, PT, R30, R21, PT ;  /* 0x000000151e00720c */ /* 0x000fe20003f66270 */
[----:B------:R-:W-:Y:S01]  /*1dc0*/  VIADD R28, R2, 0x20 ;  /* 0x00000020021c7836 */ /* 0x000fe20000000000 */
[----:B------:R-:W-:Y:S01]  /*1dd0*/  IADD3 R14, P0, PT, R46, R14, RZ ;  /* 0x0000000e2e0e7210 */ /* 0x000fe20007f1e0ff */
[----:B------:R-:W-:-:S02]  /*1de0*/  VIADD R29, R2, 0x30 ;  /* 0x00000030021d7836 */ /* 0x000fc40000000000 */
[----:B------:R-:W-:Y:S02]  /*1df0*/  IMAD R20, R6, R11, R3 ;  /* 0x0000000b06147224 */ /* 0x000fe400078e0203 */
[----:B----4-:R-:W-:Y:S02]  /*1e00*/  IMAD R7, R49, R2, RZ ;  /* 0x0000000231077224 */ /* 0x010fe400078e02ff */
[----:B------:R-:W-:Y:S01]  /*1e10*/  IMAD.WIDE.U32 R10, R2, R48, R4 ;  /* 0x00000030020a7225 */ /* 0x000fe200078e0004 */
[----:B------:R-:W-:-:S03]  /*1e20*/  ISETP.GE.AND P2, PT, R28, R21, PT ;  /* 0x000000151c00720c */ /* 0x000fc60003f46270 */
[----:B------:R-:W-:Y:S01]  /*1e30*/  IMAD.MOV.U32 R3, RZ, RZ, RZ ;  /* 0x000000ffff037224 */ /* 0x000fe200078e00ff */
[----:B------:R-:W-:Y:S01]  /*1e40*/  IADD3.X R15, PT, PT, RZ, R0, RZ, P0, !PT ;  /* 0x00000000ff0f7210 */ /* 0x000fe200007fe4ff */
[----:B------:R-:W-:Y:S01]  /*1e50*/  IMAD.IADD R0, R11, 0x1, R7 ;  /* 0x000000010b007824 */ /* 0x000fe200078e0207 */
[-C--:B------:R-:W-:Y:S01]  /*1e60*/  ISETP.GE.AND P5, PT, R29, R21.reuse, PT ;  /* 0x000000151d00720c */ /* 0x080fe20003fa6270 */
[----:B------:R-:W-:Y:S01]  /*1e70*/  IMAD.WIDE.U32 R16, R227, 0x40, R2 ;  /* 0x00000040e3107825 */ /* 0x000fe200078e0002 */
[----:B------:R-:W-:Y:S02]  /*1e80*/  ISETP.GE.AND P4, PT, R2, R21, PT ;  /* 0x000000150200720c */ /* 0x000fe40003f86270 */
[----:B------:R-:W-:Y:S01]  /*1e90*/  LEA R27, P0, R10, R18, 0x1 ;  /* 0x000000120a1b7211 */ /* 0x000fe200078008ff */
[----:B------:R-:W-:-:S03]  /*1ea0*/  IMAD.WIDE.U32 R6, R47, R6, R14 ;  /* 0x000000062f067225 */ /* 0x000fc600078e000e */
[----:B------:R-:W-:Y:S02]  /*1eb0*/  LEA.HI.X R31, R10, R19, R0, 0x1, P0 ;  /* 0x000000130a1f7211 */ /* 0x000fe400000f0c00 */
[C---:B------:R-:W-:Y:S01]  /*1ec0*/  @!P3 IADD3 R0, P0, PT, R16.reuse, 0x10, RZ ;  /* 0x000000101000b810 */ /* 0x040fe20007f1e0ff */
[--C-:B------:R-:W-:Y:S01]  /*1ed0*/  @!P1 IMAD.MOV.U32 R4, RZ, RZ, R12.reuse ;  /* 0x000000ffff049224 */ /* 0x100fe200078e000c */
[-C--:B------:R-:W-:Y:S01]  /*1ee0*/  @!P1 MOV R5, R13.reuse ;  /* 0x0000000d00059202 */ /* 0x080fe20000000f00 */
[----:B------:R-:W-:Y:S01]  /*1ef0*/  @P1 IMAD.MOV.U32 R4, RZ, RZ, R12 ;  /* 0x000000ffff041224 */ /* 0x000fe200078e000c */
[----:B------:R-:W-:Y:S01]  /*1f00*/  @P1 MOV R5, R13 ;  /* 0x0000000d00051202 */ /* 0x000fe20000000f00 */
[----:B------:R-:W-:Y:S01]  /*1f10*/  IMAD.IADD R7, R7, 0x1, R20 ;  /* 0x0000000107077824 */ /* 0x000fe200078e0214 */
[C---:B------:R-:W-:Y:S01]  /*1f20*/  @!P2 IADD3 R3, P1, PT, R16.reuse, 0x20, RZ ;  /* 0x000000201003a810 */ /* 0x040fe20007f3e0ff */
[--C-:B------:R-:W-:Y:S01]  /*1f30*/  @!P3 IMAD.X R11, RZ, RZ, R17.reuse, P0 ;  /* 0x000000ffff0bb224 */ /* 0x100fe200000e0611 */
[----:B------:R-:W-:Y:S01]  /*1f40*/  @!P5 IADD3 R19, P0, PT, R16, 0x30, RZ ;  /* 0x000000301013d810 */ /* 0x000fe20007f1e0ff */
[----:B------:R-:W-:Y:S01]  /*1f50*/  @!P4 IMAD R10, R17, R4, RZ ;  /* 0x00000004110ac224 */ /* 0x000fe200078e02ff */
[----:B------:R-:W-:Y:S01]  /*1f60*/  @!P3 MOV R13, R7 ;  /* 0x00000007000db202 */ /* 0x000fe20000000f00 */
[----:B------:R-:W-:Y:S01]  /*1f70*/  @!P2 IMAD.X R23, RZ, RZ, R17, P1 ;  /* 0x000000ffff17a224 */ /* 0x000fe200008e0611 */
[----:B------:R-:W-:Y:S01]  /*1f80*/  @!P5 IADD3.X R24, PT, PT, RZ, R17, RZ, P0, !PT ;  /* 0x00000011ff18d210 */ /* 0x000fe200007fe4ff */
[----:B------:R-:W-:-:S02]  /*1f90*/  @!P3 IMAD.MOV.U32 R12, RZ, RZ, R6 ;  /* 0x000000ffff0cb224 */ /* 0x000fc400078e0006 */
[----:B------:R-:W-:Y:S02]  /*1fa0*/  @!P3 IMAD R17, R11, R4, RZ ;  /* 0x000000040b11b224 */ /* 0x000fe400078e02ff */
[C---:B------:R-:W-:Y:S01]  /*1fb0*/  @!P4 IMAD R18, R16.reuse, R5, R10 ;  /* 0x000000051012c224 */ /* 0x040fe200078e020a */
[----:B------:R-:W-:Y:S01]  /*1fc0*/  @!P5 MOV R20, R6 ;  /* 0x000000060014d202 */ /* 0x000fe20000000f00 */
[----:B------:R-:W-:-:S04]  /*1fd0*/  @!P4 IMAD.WIDE.U32 R10, R16, R4, R6 ;  /* 0x00000004100ac225 */ /* 0x000fc800078e0006 */
[----:B------:R-:W-:Y:S02]  /*1fe0*/  @!P2 IMAD.MOV.U32 R14, RZ, RZ, R6 ;  /* 0x000000ffff0ea224 */ /* 0x000fe400078e0006 */
[--C-:B------:R-:W-:Y:S02]  /*1ff0*/  @!P2 IMAD.MOV.U32 R15, RZ, RZ, R7.reuse ;  /* 0x000000ffff0fa224 */ /* 0x100fe400078e0007 */
[----:B------:R-:W-:Y:S02]  /*2000*/  @!P5 IMAD.MOV.U32 R21, RZ, RZ, R7 ;  /* 0x000000ffff15d224 */ /* 0x000fe400078e0007 */
[----:B------:R-:W-:Y:S02]  /*2010*/  @!P2 IMAD R16, R23, R4, RZ ;  /* 0x000000041710a224 */ /* 0x000fe400078e02ff */
[-C--:B------:R-:W-:Y:S02]  /*2020*/  @!P3 IMAD R17, R5, R0.reuse, R17 ;  /* 0x000000000511b224 */ /* 0x080fe400078e0211 */
[----:B------:R-:W-:-:S04]  /*2030*/  @!P3 IMAD.WIDE.U32 R6, R4, R0, R12 ;  /* 0x000000000406b225 */ /* 0x000fc800078e000c */
[----:B------:R-:W-:Y:S02]  /*2040*/  @!P5 IMAD R0, R24, R4, RZ ;  /* 0x000000041800d224 */ /* 0x000fe400078e02ff */
[-C--:B------:R-:W-:Y:S02]  /*2050*/  @!P2 IMAD R16, R5, R3.reuse, R16 ;  /* 0x000000030510a224 */ /* 0x080fe400078e0210 */
[----:B------:R-:W-:-:S04]  /*2060*/  @!P2 IMAD.WIDE.U32 R12, R4, R3, R14 ;  /* 0x00000003040ca225 */ /* 0x000fc800078e000e */
[----:B------:R-:W-:Y:S02]  /*2070*/  @!P3 IMAD.IADD R3, R7, 0x1, R17 ;  /* 0x000000010703b824 */ /* 0x000fe400078e0211 */
[-C--:B------:R-:W-:Y:S02]  /*2080*/  @!P5 IMAD R7, R5, R19.reuse, R0 ;  /* 0x000000130507d224 */ /* 0x080fe400078e0200 */
[----:B------:R-:W-:Y:S02]  /*2090*/  @!P5 IMAD.WIDE.U32 R4, R4, R19, R20 ;  /* 0x000000130404d225 */ /* 0x000fe400078e0014 */
[----:B------:R-:W2:Y:S02]  /*20a0*/  LD.E.64 R20, desc[UR4][R134.64+0x10] ;  /* 0x0000100486147980 */ /* 0x000ea4000c101b00 */
[----:B------:R-:W-:Y:S01]  /*20b0*/  @!P4 IMAD.IADD R11, R11, 0x1, R18 ;  /* 0x000000010b0bc824 */ /* 0x000fe200078e0212 */
[----:B------:R-:W-:Y:S01]  /*20c0*/  @!P4 LEA R18, P1, R10, R8, 0x1 ;  /* 0x000000080a12c211 */ /* 0x000fe200078208ff */
[----:B------:R-:W-:-:S03]  /*20d0*/  @!P2 IMAD.IADD R0, R13, 0x1, R16 ;  /* 0x000000010d00a824 */ /* 0x000fc600078e0210 */
[-C--:B------:R-:W-:Y:S02]  /*20e0*/  @!P4 LEA.HI.X R19, R10, R9.reuse, R11, 0x1, P1 ;  /* 0x000000090a13c211 */ /* 0x080fe400008f0c0b */
[-C--:B------:R-:W-:Y:S02]  /*20f0*/  @!P2 LEA R10, P1, R12, R8.reuse, 0x1 ;  /* 0x000000080c0aa211 */ /* 0x080fe400078208ff */
[----:B------:R-:W-:Y:S02]  /*2100*/  @!P3 LEA R14, P0, R6, R8, 0x1 ;  /* 0x00000008060eb211 */ /* 0x000fe400078008ff */
[-C--:B------:R-:W-:Y:S01]  /*2110*/  @!P2 LEA.HI.X R11, R12, R9.reuse, R0, 0x1, P1 ;  /* 0x000000090c0ba211 */ /* 0x080fe200008f0c00 */
[----:B------:R-:W-:Y:S01]  /*2120*/  IMAD R0, R252, -0x100, R62 ;  /* 0xffffff00fc007824 */ /* 0x000fe200078e023e */
[----:B------:R-:W-:Y:S02]  /*2130*/  LEA R16, R26, R224, 0x1 ;  /* 0x000000e01a107211 */ /* 0x000fe400078e08ff */
[----:B------:R-:W-:Y:S01]  /*2140*/  @!P3 LEA.HI.X R15, R6, R9, R3, 0x1, P0 ;  /* 0x00000009060fb211 */ /* 0x000fe200000f0c03 */
[----:B------:R-:W-:-:S02]  /*2150*/  VIADD R0, R0, 0x100 ;  /* 0x0000010000007836 */ /* 0x000fc40000000000 */
[----:B------:R-:W-:Y:S01]  /*2160*/  @!PT LDS RZ, [RZ] ;  /* 0x00000000fffff984 */ /* 0x000fe20000000800 */
[----:B------:R-:W-:Y:S01]  /*2170*/  @!PT LDS RZ, [RZ] ;  /* 0x00000000fffff984 */ /* 0x000fe20000000800 */
[----:B------:R-:W-:Y:S01]  /*2180*/  @!PT LDS RZ, [RZ] ;  /* 0x00000000fffff984 */ /* 0x000fe20000000800 */
[----:B------:R-:W-:Y:S01]  /*2190*/  @!P4 LDGSTS.E.BYPASS.LTC128B.128 [R16], desc[UR4][R18.64] ;  /* 0x000000001210cfae */ /* 0x000fe2000b981a04 */
[----:B------:R-:W-:Y:S01]  /*21a0*/  @!P5 IMAD.IADD R3, R5, 0x1, R7 ;  /* 0x000000010503d824 */ /* 0x000fe200078e0207 */
[----:B------:R-:W-:Y:S02]  /*21b0*/  @!P5 LEA R6, P0, R4, R8, 0x1 ;  /* 0x000000080406d211 */ /* 0x000fe400078008ff */
[----:B------:R-:W-:Y:S01]  /*21c0*/  @!P3 LDGSTS.E.BYPASS.LTC128B.128 [R16+0x800], desc[UR4][R14.64] ;  /* 0x008000000e10bfae */ /* 0x000fe2000b981a04 */
[----:B------:R-:W-:-:S03]  /*21d0*/  ISETP.GE.AND P1, PT, R28, R0, PT ;  /* 0x000000001c00720c */ /* 0x000fc60003f26270 */
[----:B------:R-:W-:Y:S01]  /*21e0*/  @!P2 LDGSTS.E.BYPASS.LTC128B.128 [R16+0x1000], desc[UR4][R10.64] ;  /* 0x010000000a10afae */ /* 0x000fe2000b981a04 */
[CC--:B------:R-:W-:Y:S02]  /*21f0*/  ISETP.GE.AND P2, PT, R2.reuse, R0.reuse, PT ;  /* 0x000000000200720c */ /* 0x0c0fe40003f46270 */
[----:B------:R-:W-:Y:S02]  /*2200*/  IADD3 R33, PT, PT, R2, 0x40, RZ ;  /* 0x0000004002217810 */ /* 0x000fe40007ffe0ff */
[----:B------:R-:W-:Y:S01]  /*2210*/  @!P5 LEA.HI.X R7, R4, R9, R3, 0x1, P0 ;  /* 0x000000090407d211 */ /* 0x000fe200000f0c03 */
[----:B------:R-:W-:Y:S01]  /*2220*/  IMAD.SHL.U32 R3, R48, 0x10, RZ ;  /* 0x0000001030037824 */ /* 0x000fe200078e00ff */
[-C--:B------:R-:W-:Y:S02]  /*2230*/  ISETP.GE.AND P4, PT, R33, R0.reuse, PT ;  /* 0x000000002100720c */ /* 0x080fe40003f86270 */
[----:B------:R-:W-:Y:S01]  /*2240*/  ISETP.GE.AND P3, PT, R30, R0, PT ;  /* 0x000000001e00720c */ /* 0x000fe20003f66270 */
[----:B------:R1:W-:Y:S01]  /*2250*/  @!P5 LDGSTS.E.BYPASS.LTC128B.128 [R16+0x1800], desc[UR4][R6.64] ;  /* 0x018000000610dfae */ /* 0x0003e2000b981a04 */
[----:B------:R-:W-:-:S02]  /*2260*/  SHF.L.U64.HI R5, R48, 0x4, R49 ;  /* 0x0000000430057819 */ /* 0x000fc40000010231 */
[----:B------:R-:W-:Y:S02]  /*2270*/  LEA R4, P0, R3, R27, 0x1 ;  /* 0x0000001b03047211 */ /* 0x000fe400078008ff */
[----:B------:R-:W-:Y:S02]  /*2280*/  ISETP.GE.AND P5, PT, R29, R0, PT ;  /* 0x000000001d00720c */ /* 0x000fe40003fa6270 */
[----:B------:R-:W-:Y:S02]  /*2290*/  LEA.HI.X R5, R3, R31, R5, 0x1, P0 ;  /* 0x0000001f03057211 */ /* 0x000fe400000f0c05 */
[----:B------:R-:W-:Y:S02]  /*22a0*/  @!P1 LEA R8, P0, R48, R4, 0x5 ;  /* 0x0000000430089211 */ /* 0x000fe400078028ff */
[----:B------:R-:W-:Y:S02]  /*22b0*/  IADD3 R40, PT, PT, R2, 0x50, RZ ;  /* 0x0000005002287810 */ /* 0x000fe40007ffe0ff */
[----:B------:R-:W-:Y:S01]  /*22c0*/  @!P1 LEA.HI.X R9, R48, R5, R49, 0x5, P0 ;  /* 0x0000000530099211 */ /* 0x000fe200000f2c31 */
[----:B------:R-:W-:-:S02]  /*22d0*/  @!P4 IMAD R3, R49, 0x60, RZ ;  /* 0x000000603103c824 */ /* 0x000fc400078e02ff */
[----:B-1----:R-:W-:Y:S02]  /*22e0*/  @!P2 IMAD.MOV.U32 R6, RZ, RZ, R27 ;  /* 0x000000ffff06a224 */ /* 0x002fe400078e001b */
[----:B------:R-:W-:-:S05]  /*22f0*/  @!P2 IMAD.MOV.U32 R7, RZ, RZ, R31 ;  /* 0x000000ffff07a224 */ /* 0x000fca00078e001f */
[----:B------:R1:W-:Y:S04]  /*2300*/  @!P2 LDGSTS.E.BYPASS.LTC128B.128 [R16+0x2000], desc[UR4][R6.64] ;  /* 0x020000000610afae */ /* 0x0003e8000b981a04 */
[----:B------:R-:W-:Y:S01]  /*2310*/  @!P3 LDGSTS.E.BYPASS.LTC128B.128 [R16+0x2800], desc[UR4][R4.64] ;  /* 0x028000000410bfae */ /* 0x000fe2000b981a04 */
[----:B------:R-:W-:-:S03]  /*2320*/  ISETP.GE.AND P3, PT, R40, R0, PT ;  /* 0x000000002800720c */ /* 0x000fc60003f66270 */
[----:B------:R3:W-:Y:S01]  /*2330*/  @!P1 LDGSTS.E.BYPASS.LTC128B.128 [R16+0x3000], desc[UR4][R8.64] ;  /* 0x0300000008109fae */ /* 0x0007e2000b981a04 */
[C---:B------:R-:W-:Y:S01]  /*2340*/  VIADD R39, R2.reuse, 0x60 ;  /* 0x0000006002277836 */ /* 0x040fe20000000000 */
[C---:B------:R-:W-:Y:S01]  /*2350*/  LOP3.LUT R32, R2.reuse, 0x80, RZ, 0xfc, !PT ;  /* 0x0000008002207812 */ /* 0x040fe200078efcff */
[----:B------:R-:W-:-:S03]  /*2360*/  VIADD R38, R2, 0x70 ;  /* 0x0000007002267836 */ /* 0x000fc60000000000 */
[----:B------:R-:W-:Y:S02]  /*2370*/  ISETP.GE.AND P0, PT, R39, R0, PT ;  /* 0x000000002700720c */ /* 0x000fe40003f06270 */
[----:B-1----:R-:W-:Y:S01]  /*2380*/  @!P4 MOV R6, R4 ;  /* 0x000000040006c202 */ /* 0x002fe20000000f00 */
[----:B------:R-:W-:-:S04]  /*2390*/  @!P4 IMAD.MOV.U32 R7, RZ, RZ, R5 ;  /* 0x000000ffff07c224 */ /* 0x000fc800078e0005 */
[C---:B------:R-:W-:Y:S01]  /*23a0*/  @!P4 IMAD.WIDE.U32 R6, R48.reuse, 0x60, R6 ;  /* 0x000000603006c825 */ /* 0x040fe200078e0006 */
[----:B---3--:R-:W-:-:S04]  /*23b0*/  @!P5 LEA R8, P1, R48, R4, 0x6 ;  /* 0x000000043008d211 */ /* 0x008fc800078230ff */
[----:B------:R-:W-:Y:S02]  /*23c0*/  @!P4 IADD3 R7, PT, PT, R7, R3, RZ ;  /* 0x000000030707c210 */ /* 0x000fe40007ffe0ff */
[----:B------:R-:W-:Y:S02]  /*23d0*/  @!P5 LEA.HI.X R9, R48, R5, R49, 0x6, P1 ;  /* 0x000000053009d211 */ /* 0x000fe400008f3431 */
[----:B------:R-:W-:-:S03]  /*23e0*/  IADD3 R37, PT, PT, R2, 0xa0, RZ ;  /* 0x000000a002257810 */ /* 0x000fc60007ffe0ff */
[----:B------:R1:W-:Y:S04]  /*23f0*/  @!P5 LDGSTS.E.BYPASS.LTC128B.128 [R16+0x3800], desc[UR4][R8.64] ;  /* 0x038000000810dfae */ /* 0x0003e8000b981a04 */
[----:B------:R3:W-:Y:S01]  /*2400*/  @!P4 LDGSTS.E.BYPASS.LTC128B.128 [R16+0x4000], desc[UR4][R6.64] ;  /* 0x040000000610cfae */ /* 0x0007e2000b981a04 */
[-C--:B------:R-:W-:Y:S02]  /*2410*/  ISETP.GE.AND P4, PT, R32, R0.reuse, PT ;  /* 0x000000002000720c */ /* 0x080fe40003f86270 */
[----:B------:R-:W-:Y:S01]  /*2420*/  ISETP.GE.AND P5, PT, R38, R0, PT ;  /* 0x000000002600720c */ /* 0x000fe20003fa6270 */
[----:B------:R-:W-:Y:S04]  /*2430*/  STL [R1+0x14], R27 ;  /* 0x0000141b01007387 */ /* 0x000fe80000100800 */
[----:B------:R4:W-:Y:S01]  /*2440*/  STL [R1+0x10], R31 ;  /* 0x0000101f01007387 */ /* 0x0009e20000100800 */
[----:B------:R-:W-:Y:S01]  /*2450*/  @!P0 IMAD R3, R49, 0xa0, RZ ;  /* 0x000000a031038824 */ /* 0x000fe200078e02ff */
[----:B-1----:R-:W-:-:S04]  /*2460*/  @!P3 LEA R8, P1, R48, R4, 0x7 ;  /* 0x000000043008b211 */ /* 0x002fc800078238ff */
[-C--:B------:R-:W-:Y:S02]  /*2470*/  @!P3 LEA.HI.X R9, R48, R5.reuse, R49, 0x7, P1 ;  /* 0x000000053009b211 */ /* 0x080fe400008f3c31 */
[----:B------:R-:W-:Y:S01]  /*2480*/  ISETP.GE.AND P1, PT, R37, R0, PT ;  /* 0x000000002500720c */ /* 0x000fe20003f26270 */
[----:B---3--:R-:W-:Y:S01]  /*2490*/  @!P0 IMAD.MOV.U32 R6, RZ, RZ, R4 ;  /* 0x000000ffff068224 */ /* 0x008fe200078e0004 */
[----:B------:R-:W-:Y:S01]  /*24a0*/  @!P0 MOV R7, R5 ;  /* 0x0000000500078202 */ /* 0x000fe20000000f00 */
[----:B------:R1:W-:Y:S01]  /*24b0*/  @!P3 LDGSTS.E.BYPASS.LTC128B.128 [R16+0x4800], desc[UR4][R8.64] ;  /* 0x048000000810bfae */ /* 0x0003e2000b981a04 */
[----:B----4-:R-:W-:-:S04]  /*24c0*/  IADD3 R31, PT, PT, R2, 0x90, RZ ;  /* 0x00000090021f7810 */ /* 0x010fc80007ffe0ff */
[----:B------:R-:W-:Y:S01]  /*24d0*/  ISETP.GE.AND P3, PT, R31, R0, PT ;  /* 0x000000001f00720c */ /* 0x000fe20003f66270 */
[----:B------:R-:W-:Y:S01]  /*24e0*/  @!P0 IMAD.WIDE.U32 R6, R48, 0xa0, R6 ;  /* 0x000000a030068825 */ /* 0x000fe200078e0006 */
[----:B------:R-:W-:-:S03]  /*24f0*/  @!P5 MOV R11, R5 ;  /* 0x00000005000bd202 */ /* 0x000fc60000000f00 */
[----:B------:R-:W-:Y:S01]  /*2500*/  @!P0 IMAD.IADD R7, R7, 0x1, R3 ;  /* 0x0000000107078824 */ /* 0x000fe200078e0203 */
[-C--:B------:R-:W-:Y:S01]  /*2510*/  @!P1 MOV R13, R5.reuse ;  /* 0x00000005000d9202 */ /* 0x080fe20000000f00 */
[C---:B------:R-:W-:Y:S02]  /*2520*/  @!P4 IMAD R14, R49.reuse, 0xe0, RZ ;  /* 0x000000e0310ec824 */ /* 0x040fe400078e02ff */
[--C-:B------:R-:W-:Y:S01]  /*2530*/  @!P5 IMAD.MOV.U32 R10, RZ, RZ, R4.reuse ;  /* 0x000000ffff0ad224 */ /* 0x100fe200078e0004 */
[----:B------:R3:W-:Y:S01]  /*2540*/  @!P0 LDGSTS.E.BYPASS.LTC128B.128 [R16+0x5000], desc[UR4][R6.64] ;  /* 0x0500000006108fae */ /* 0x0007e2000b981a04 */
[--C-:B------:R-:W-:Y:S02]  /*2550*/  @!P1 IMAD.MOV.U32 R12, RZ, RZ, R4.reuse ;  /* 0x000000ffff0c9224 */ /* 0x100fe400078e0004 */
[----:B------:R-:W-:Y:S01]  /*2560*/  @!P5 IMAD R3, R49, 0xc0, RZ ;  /* 0x000000c03103d824 */ /* 0x000fe200078e02ff */
[----:B-1----:R-:W-:Y:S01]  /*2570*/  @!P4 MOV R9, R5 ;  /* 0x000000050009c202 */ /* 0x002fe20000000f00 */
[----:B------:R-:W-:-:S04]  /*2580*/  @!P4 IMAD.MOV.U32 R8, RZ, RZ, R4 ;  /* 0x000000ffff08c224 */ /* 0x000fc800078e0004 */
[----:B------:R-:W-:-:S04]  /*2590*/  @!P4 IMAD.WIDE.U32 R8, R48, 0xe0, R8 ;  /* 0x000000e03008c825 */ /* 0x000fc800078e0008 */
[C---:B------:R-:W-:Y:S01]  /*25a0*/  @!P5 IMAD.WIDE.U32 R10, R48.reuse, 0xc0, R10 ;  /* 0x000000c0300ad825 */ /* 0x040fe200078e000a */
[----:B------:R-:W-:Y:S02]  /*25b0*/  @!P4 IADD3 R9, PT, PT, R9, R14, RZ ;  /* 0x0000000e0909c210 */ /* 0x000fe40007ffe0ff */
[C---:B------:R-:W-:Y:S01]  /*25c0*/  @!P3 LEA R14, P0, R48.reuse, R4, 0x8 ;  /* 0x00000004300eb211 */ /* 0x040fe200078040ff */
[----:B------:R-:W-:Y:S02]  /*25d0*/  @!P1 IMAD R15, R49, 0x120, RZ ;  /* 0x00000120310f9824 */ /* 0x000fe400078e02ff */
[----:B------:R-:W-:-:S04]  /*25e0*/  @!P1 IMAD.WIDE.U32 R12, R48, 0x120, R12 ;  /* 0x00000120300c9825 */ /* 0x000fc800078e000c */
[----:B------:R-:W-:Y:S02]  /*25f0*/  @!P5 IMAD.IADD R11, R11, 0x1, R3 ;  /* 0x000000010b0bd824 */ /* 0x000fe400078e0203 */
[----:B---3--:R-:W-:Y:S01]  /*2600*/  @!P1 IMAD.IADD R7, R13, 0x1, R15 ;  /* 0x000000010d079824 */ /* 0x008fe200078e020f */
[----:B------:R-:W-:Y:S01]  /*2610*/  @!P3 LEA.HI.X R15, R48, R5, R49, 0x8, P0 ;  /* 0x00000005300fb211 */ /* 0x000fe200000f4431 */
[C---:B------:R-:W-:Y:S01]  /*2620*/  VIADD R26, R2.reuse, 0xd0 ;  /* 0x000000d0021a7836 */ /* 0x040fe20000000000 */
[----:B------:R-:W-:Y:S01]  /*2630*/  @!P1 MOV R6, R12 ;  /* 0x0000000c00069202 */ /* 0x000fe20000000f00 */
[C---:B------:R-:W-:Y:S01]  /*2640*/  VIADD R36, R2.reuse, 0xf0 ;  /* 0x000000f002247836 */ /* 0x040fe20000000000 */
[C---:B------:R-:W-:Y:S01]  /*2650*/  IADD3 R27, PT, PT, R2.reuse, 0xc0, RZ ;  /* 0x000000c0021b7810 */ /* 0x040fe20007ffe0ff */
[----:B------:R1:W-:Y:S01]  /*2660*/  @!P5 LDGSTS.E.BYPASS.LTC128B.128 [R16+0x5800], desc[UR4][R10.64] ;  /* 0x058000000a10dfae */ /* 0x0003e2000b981a04 */
[C---:B------:R-:W-:Y:S01]  /*2670*/  VIADD R23, R2.reuse, 0xb0 ;  /* 0x000000b002177836 */ /* 0x040fe20000000000 */
[----:B------:R-:W-:-:S02]  /*2680*/  IADD3 R24, PT, PT, R2, 0xe0, RZ ;  /* 0x000000e002187810 */ /* 0x000fc40007ffe0ff */
[----:B------:R3:W-:Y:S01]  /*2690*/  @!P4 LDGSTS.E.BYPASS.LTC128B.128 [R16+0x6000], desc[UR4][R8.64] ;  /* 0x060000000810cfae */ /* 0x0007e2000b981a04 */
[----:B------:R-:W-:-:S03]  /*26a0*/  ISETP.GE.AND P4, PT, R27, R0, PT ;  /* 0x000000001b00720c */ /* 0x000fc60003f86270 */
[----:B------:R4:W-:Y:S01]  /*26b0*/  @!P3 LDGSTS.E.BYPASS.LTC128B.128 [R16+0x6800], desc[UR4][R14.64] ;  /* 0x068000000e10bfae */ /* 0x0009e2000b981a04 */
[-C--:B------:R-:W-:Y:S02]  /*26c0*/  ISETP.GE.AND P3, PT, R26, R0.reuse, PT ;  /* 0x000000001a00720c */ /* 0x080fe40003f66270 */
[-C--:B------:R-:W-:Y:S01]  /*26d0*/  ISETP.GE.AND P0, PT, R36, R0.reuse, PT ;  /* 0x000000002400720c */ /* 0x080fe20003f06270 */
[----:B------:R4:W-:Y:S01]  /*26e0*/  @!P1 LDGSTS.E.BYPASS.LTC128B.128 [R16+0x7000], desc[UR4][R6.64] ;  /* 0x0700000006109fae */ /* 0x0009e2000b981a04 */
[-C--:B------:R-:W-:Y:S02]  /*26f0*/  ISETP.GE.AND P1, PT, R24, R0.reuse, PT ;  /* 0x000000001800720c */ /* 0x080fe40003f26270 */
[----:B------:R-:W-:-:S03]  /*2700*/  ISETP.GE.AND P5, PT, R23, R0, PT ;  /* 0x000000001700720c */ /* 0x000fc60003fa6270 */
[----:B------:R-:W-:-:S04]  /*2710*/  @!P4 IMAD R3, R49, 0x160, RZ ;  /* 0x000001603103c824 */ /* 0x000fc800078e02ff */
[C---:B------:R-:W-:Y:S01]  /*2720*/  @!P3 IMAD R17, R49.reuse, 0x180, RZ ;  /* 0x000001803111b824 */ /* 0x040fe200078e02ff */
[-C--:B-1----:R-:W-:Y:S01]  /*2730*/  @!P4 MOV R10, R4.reuse ;  /* 0x00000004000ac202 */ /* 0x082fe20000000f00 */
[--C-:B------:R-:W-:Y:S01]  /*2740*/  @!P4 IMAD.MOV.U32 R11, RZ, RZ, R5.reuse ;  /* 0x000000ffff0bc224 */ /* 0x100fe200078e0005 */
[-C--:B---3--:R-:W-:Y:S01]  /*2750*/  @!P3 MOV R8, R4.reuse ;  /* 0x000000040008b202 */ /* 0x088fe20000000f00 */
[--C-:B------:R-:W-:Y:S02]  /*2760*/  @!P3 IMAD.MOV.U32 R9, RZ, RZ, R5.reuse ;  /* 0x000000ffff09b224 */ /* 0x100fe400078e0005 */
[----:B------:R-:W-:Y:S01]  /*2770*/  @!P5 IMAD R12, R49, 0x140, RZ ;  /* 0x00000140310cd824 */ /* 0x000fe200078e02ff */
[-C--:B----4-:R-:W-:Y:S01]  /*2780*/  @!P0 MOV R14, R4.reuse ;  /* 0x00000004000e8202 */ /* 0x090fe20000000f00 */
[--C-:B------:R-:W-:Y:S01]  /*2790*/  @!P0 IMAD.MOV.U32 R15, RZ, RZ, R5.reuse ;  /* 0x000000ffff0f8224 */ /* 0x100fe200078e0005 */
[----:B------:R-:W-:Y:S01]  /*27a0*/  @!P1 MOV R6, R4 ;  /* 0x0000000400069202 */ /* 0x000fe20000000f00 */
[----:B------:R-:W-:-:S02]  /*27b0*/  @!P1 IMAD.MOV.U32 R7, RZ, RZ, R5 ;  /* 0x000000ffff079224 */ /* 0x000fc400078e0005 */
[----:B------:R-:W-:-:S04]  /*27c0*/  @!P5 IMAD.WIDE.U32 R4, R48, 0x140, R4 ;  /* 0x000001403004d825 */ /* 0x000fc800078e0004 */
[----:B------:R-:W-:Y:S01]  /*27d0*/  @!P4 IMAD.WIDE.U32 R10, R48, 0x160, R10 ;  /* 0x00000160300ac825 */ /* 0x000fe200078e000a */
[----:B------:R-:W-:-:S03]  /*27e0*/  @!P5 IADD3 R13, PT, PT, R5, R12, RZ ;  /* 0x0000000c050dd210 */ /* 0x000fc60007ffe0ff */
[----:B------:R-:W-:-:S04]  /*27f0*/  @!P3 IMAD.WIDE.U32 R8, R48, 0x180, R8 ;  /* 0x000001803008b825 */ /* 0x000fc800078e0008 */
[----:B------:R-:W-:Y:S02]  /*2800*/  @!P1 IMAD R18, R49, 0x1a0, RZ ;  /* 0x000001a031129824 */ /* 0x000fe400078e02ff */
[----:B------:R-:W-:Y:S01]  /*2810*/  @!P1 IMAD.WIDE.U32 R6, R48, 0x1a0, R6 ;  /* 0x000001a030069825 */ /* 0x000fe200078e0006 */
[----:B------:R-:W-:-:S03]  /*2820*/  @!P3 IADD3 R9, PT, PT, R9, R17, RZ ;  /* 0x000000110909b210 */ /* 0x000fc60007ffe0ff */
[----:B------:R-:W-:Y:S02]  /*2830*/  @!P5 IMAD.MOV.U32 R12, RZ, RZ, R4 ;  /* 0x000000ffff0cd224 */ /* 0x000fe400078e0004 */
[----:B------:R-:W-:Y:S02]  /*2840*/  @!P4 IMAD.IADD R11, R11, 0x1, R3 ;  /* 0x000000010b0bc824 */ /* 0x000fe400078e0203 */
[----:B------:R-:W-:Y:S01]  /*2850*/  @!P0 IMAD R19, R49, 0x1c0, RZ ;  /* 0x000001c031138824 */ /* 0x000fe200078e02ff */
[----:B------:R-:W-:Y:S01]  /*2860*/  @!P5 LDGSTS.E.BYPASS.LTC128B.128 [R16+0x7800], desc[UR4][R12.64] ;  /* 0x078000000c10dfae */ /* 0x000fe2000b981a04 */
[----:B------:R-:W-:-:S03]  /*2870*/  @!P0 IMAD.WIDE.U32 R14, R48, 0x1c0, R14 ;  /* 0x000001c0300e8825 */ /* 0x000fc600078e000e */
[----:B------:R-:W-:Y:S01]  /*2880*/  @!P4 LDGSTS.E.BYPASS.LTC128B.128 [R16+0x8000], desc[UR4][R10.64] ;  /* 0x080000000a10cfae */ /* 0x000fe2000b981a04 */
[----:B------:R-:W-:Y:S01]  /*2890*/  @!P1 IMAD.IADD R7, R7, 0x1, R18 ;  /* 0x0000000107079824 */ /* 0x000fe200078e0212 */
[----:B------:R-:W-:Y:S02]  /*28a0*/  @!P0 IADD3 R5, PT, PT, R15, R19, RZ ;  /* 0x000000130f058210 */ /* 0x000fe40007ffe0ff */
[----:B------:R-:W-:Y:S01]  /*28b0*/  @!P0 MOV R4, R14 ;  /* 0x0000000e00048202 */ /* 0x000fe20000000f00 */
[----:B------:R-:W-:Y:S04]  /*28c0*/  @!P3 LDGSTS.E.BYPASS.LTC128B.128 [R16+0x8800], desc[UR4][R8.64] ;  /* 0x088000000810bfae */ /* 0x000fe8000b981a04 */
[----:B------:R1:W-:Y:S04]  /*28d0*/  @!P1 LDGSTS.E.BYPASS.LTC128B.128 [R16+0x9000], desc[UR4][R6.64] ;  /* 0x0900000006109fae */ /* 0x0003e8000b981a04 */
[----:B------:R3:W-:Y:S04]  /*28e0*/  @!P0 LDGSTS.E.BYPASS.LTC128B.128 [R16+0x9800], desc[UR4][R4.64] ;  /* 0x0980000004108fae */ /* 0x0007e8000b981a04 */
[----:B------:R-:W0:Y:S04]  /*28f0*/  LDGDEPBAR ;  /* 0x00000000000079af */ /* 0x000e280000000000 */
[----:B------:R4:W5:Y:S04]  /*2900*/  LD.E R226, desc[UR4][R134.64+0x184] ;  /* 0x0001840486e27980 */ /* 0x000968000c101900 */
[----:B------:R4:W5:Y:S01]  /*2910*/  LD.E R225, desc[UR4][R134.64+0x188] ;  /* 0x0001880486e17980 */ /* 0x000962000c101900 */
[----:B-1----:R-:W-:-:S04]  /*2920*/  IABS R6, R22 ;  /* 0x0000001600067213 */ /* 0x002fc80000000000 */
[----:B---3--:R-:W1:Y:S01]  /*2930*/  I2F.RP R4, R6 ;  /* 0x0000000600047306 */ /* 0x008e620000209400 */
[----:B------:R-:W-:Y:S01]  /*2940*/  IABS R8, R22 ;  /* 0x0000001600087213 */ /* 0x000fe20000000000 */
[----:B------:R-:W-:-:S06]  /*2950*/  DEPBAR.LE SB0, 0x0 ;  /* 0x000080000000791a */ /* 0x000fcc0000000000 */
        /* <DEDUP_REMOVED lines=8> */
[----:B------:R-:W-:-:S03]  /*29e0*/  MOV R4, R3 ;  /* 0x0000000300047202 */ /* 0x000fc60000000f00 */
[----:B------:R-:W-:-:S05]  /*29f0*/  IMAD.MOV R3, RZ, RZ, -R8 ;  /* 0x000000ffff037224 */ /* 0x000fca00078e0a08 */
[----:B------:R-:W-:Y:S01]  /*2a00*/  MOV R5, R3 ;  /* 0x0000000300057202 */ /* 0x000fe20000000f00 */
        /* <DEDUP_REMOVED lines=8> */
[----:B------:R-:W-:Y:S01]  /*2a90*/  ISETP.NE.AND P1, PT, R22, RZ, PT ;  /* 0x000000ff1600720c */ /* 0x000fe20003f25270 */
[----:B------:R-:W-:-:S04]  /*2aa0*/  IMAD R4, R41, R230, RZ ;  /* 0x000000e629047224 */ /* 0x000fc800078e02ff */
[----:B------:R-:W-:Y:S02]  /*2ab0*/  @P3 VIADD R3, R3, 0x1 ;  /* 0x0000000103033836 */ /* 0x000fe40000000000 */
[----:B------:R-:W-:-:S04]  /*2ac0*/  IMAD R6, R25, R231, R4 ;  /* 0x000000e719067224 */ /* 0x000fc800078e0204 */
[----:B------:R-:W-:Y:S02]  /*2ad0*/  @!P0 IADD3 R3, PT, PT, -R3, RZ, RZ ;  /* 0x000000ff03038210 */ /* 0x000fe40007ffe1ff */
[----:B------:R-:W-:Y:S01]  /*2ae0*/  @!P1 LOP3.LUT R3, RZ, R22, RZ, 0x33, !PT ;  /* 0x00000016ff039212 */ /* 0x000fe200078e33ff */
[----:B------:R-:W-:-:S03]  /*2af0*/  IMAD.WIDE.U32 R4, R25, R230, RZ ;  /* 0x000000e619047225 */ /* 0x000fc600078e00ff */
[----:B------:R-:W-:Y:S01]  /*2b00*/  SHF.R.S32.HI R9, RZ, 0x1f, R3 ;  /* 0x0000001fff097819 */ /* 0x000fe20000011403 */
[-C--:B------:R-:W-:Y:S02]  /*2b10*/  IMAD R8, R35, R3.reuse, RZ ;  /* 0x0000000323087224 */ /* 0x080fe400078e02ff */
[----:B------:R-:W-:Y:S01]  /*2b20*/  IMAD.IADD R7, R5, 0x1, R6 ;  /* 0x0000000105077824 */ /* 0x000fe200078e0206 */
[----:B------:R-:W-:Y:S01]  /*2b30*/  IADD3 R6, P1, P0, R4, R42, R46 ;  /* 0x0000002a04067210 */ /* 0x000fe2000783e02e */
[----:B------:R-:W-:-:S04]  /*2b40*/  IMAD.WIDE.U32 R4, R34, R3, RZ ;  /* 0x0000000322047225 */ /* 0x000fc800078e00ff */
[----:B------:R-:W-:Y:S01]  /*2b50*/  IMAD R3, R9, R34, R8 ;  /* 0x0000002209037224 */ /* 0x000fe200078e0208 */
[----:B------:R-:W-:Y:S02]  /*2b60*/  IADD3.X R7, PT, PT, R7, R43, RZ, P1, P0 ;  /* 0x0000002b07077210 */ /* 0x000fe40000fe04ff */
[----:B------:R-:W-:Y:S02]  /*2b70*/  IADD3 R4, P0, PT, R6, R4, RZ ;  /* 0x0000000406047210 */ /* 0x000fe40007f1e0ff */
[----:B------:R-:W-:-:S05]  /*2b80*/  IADD3 R5, PT, PT, R5, R3, RZ ;  /* 0x0000000305057210 */ /* 0x000fca0007ffe0ff */
[----:B------:R-:W-:Y:S02]  /*2b90*/  IMAD.X R5, R7, 0x1, R5, P0 ;  /* 0x0000000107057824 */ /* 0x000fe400000e0605 */
[----:B------:R-:W-:-:S04]  /*2ba0*/  IMAD.WIDE.U32 R4, R2, R230, R4 ;  /* 0x000000e602047225 */ /* 0x000fc800078e0004 */
[----:B------:R-:W-:Y:S01]  /*2bb0*/  IMAD R2, R231, R2, RZ ;  /* 0x00000002e7027224 */ /* 0x000fe200078e02ff */
[----:B--2---:R-:W-:-:S04]  /*2bc0*/  LEA R10, P0, R4, R20, 0x1 ;  /* 0x00000014040a7211 */ /* 0x004fc800078008ff */
[----:B------:R-:W-:Y:S02]  /*2bd0*/  IADD3 R2, PT, PT, R5, R2, RZ ;  /* 0x0000000205027210 */ /* 0x000fe40007ffe0ff */
[----:B------:R-:W-:Y:S02]  /*2be0*/  MOV R3, R44 ;  /* 0x0000002c00037202 */ /* 0x000fe40000000f00 */
[----:B------:R-:W-:Y:S01]  /*2bf0*/  LEA.HI.X R11, R4, R21, R2, 0x1, P0 ;  /* 0x00000015040b7211 */ /* 0x000fe200000f0c02 */
[----:B------:R-:W-:Y:S01]  /*2c00*/  IMAD.MOV.U32 R2, RZ, RZ, R45 ;  /* 0x000000ffff027224 */ /* 0x000fe200078e002d */
[----:B------:R4:W-:Y:S04]  /*2c10*/  STL [R1+0x1c], R10 ;  /* 0x00001c0a01007387 */ /* 0x0009e80000100800 */
[----:B------:R4:W-:Y:S04]  /*2c20*/  STL [R1+0x18], R11 ;  /* 0x0000180b01007387 */ /* 0x0009e80000100800 */
[----:B------:R4:W-:Y:S02]  /*2c30*/  STL.64 [R1+0x8], R2 ;  /* 0x0000080201007387 */ /* 0x0009e40000100a00 */
[----:B------:R-:W-:Y:S05]  /*2c40*/  WARPSYNC.ALL ;  /* 0x0000000000007948 */ /* 0x000fea0003800000 */
[----:B------:R-:W-:Y:S01]  /*2c50*/  BAR.SYNC.DEFER_BLOCKING 0x0 ;  /* 0x0000000000007b1d */ /* 0x000fe20000010000 */
[----:B----4-:R-:W-:Y:S01]  /*2c60*/  IMAD.SHL.U32 R3, R230, 0x10, RZ ;  /* 0x00000010e6037824 */ /* 0x010fe200078e00ff */
[-C--:B------:R-:W-:Y:S01]  /*2c70*/  ISETP.GE.AND P0, PT, R30, R0.reuse, PT ;  /* 0x000000001e00720c */ /* 0x080fe20003f06270 */
[----:B------:R-:W-:Y:S01]  /*2c80*/  @!P2 IMAD.MOV.U32 R5, RZ, RZ, R11 ;  /* 0x000000ffff05a224 */ /* 0x000fe200078e000b */
[----:B------:R-:W-:Y:S01]  /*2c90*/  ISETP.GE.AND P5, PT, R28, R0, PT ;  /* 0x000000001c00720c */ /* 0x000fe20003fa6270 */
[----:B------:R-:W-:Y:S01]  /*2ca0*/  IMAD.SHL.U32 R22, R221, 0x40, RZ ;  /* 0x00000040dd167824 */ /* 0x000fe200078e00ff */
[----:B------:R-:W-:Y:S01]  /*2cb0*/  SHF.L.U64.HI R4, R230, 0x4, R231 ;  /* 0x00000004e6047819 */ /* 0x000fe200000102e7 */
[----:B------:R-:W-:Y:S01]  /*2cc0*/  BSSY.RECONVERGENT B1, `(.L_x_7224) ;  /* 0x0000224000017945 */ /* 0x000fe20003800200 */
[----:B------:R-:W-:-:S02]  /*2cd0*/  LEA R2, P1, R3, R10, 0x1 ;  /* 0x0000000a03027211 */ /* 0x000fc400078208ff */
[-C--:B------:R-:W-:Y:S01]  /*2ce0*/  ISETP.GE.AND P3, PT, R29, R0.reuse, PT ;  /* 0x000000001d00720c */ /* 0x080fe20003f66270 */
[----:B------:R-:W-:Y:S01]  /*2cf0*/  STL [R1+0x50], R22 ;  /* 0x0000501601007387 */ /* 0x000fe20000100800 */
[----:B------:R-:W-:Y:S01]  /*2d00*/  LEA.HI.X R3, R3, R11, R4, 0x1, P1 ;  /* 0x0000000b03037211 */ /* 0x000fe200008f0c04 */
[----:B------:R-:W-:Y:S01]  /*2d10*/  @!P2 IMAD.MOV.U32 R4, RZ, RZ, R10 ;  /* 0x000000ffff04a224 */ /* 0x000fe200078e000a */
[----:B------:R-:W-:Y:S02]  /*2d20*/  ISETP.GE.AND P4, PT, R33, R0, PT ;  /* 0x000000002100720c */ /* 0x000fe40003f86270 */
[----:B------:R-:W-:Y:S02]  /*2d30*/  SHF.R.U32.HI R60, RZ, 0x1, R221 ;  /* 0x00000001ff3c7819 */ /* 0x000fe400000116dd */
[----:B------:R-:W-:Y:S02]  /*2d40*/  @!P5 LEA R8, P1, R230, R2, 0x5 ;  /* 0x00000002e608d211 */ /* 0x000fe400078228ff */
[----:B------:R-:W-:-:S02]  /*2d50*/  LOP3.LUT R229, R22, 0x200, RZ, 0xc0, !PT ;  /* 0x0000020016e57812 */ /* 0x000fc400078ec0ff */
[----:B------:R-:W-:Y:S01]  /*2d60*/  @!P5 LEA.HI.X R9, R230, R3, R231, 0x5, P1 ;  /* 0x00000003e609d211 */ /* 0x000fe200008f2ce7 */
[----:B------:R-:W-:Y:S01]  /*2d70*/  @!PT LDS RZ, [RZ] ;  /* 0x00000000fffff984 */ /* 0x000fe20000000800 */
[----:B------:R-:W-:Y:S01]  /*2d80*/  @!PT LDS RZ, [RZ] ;  /* 0x00000000fffff984 */ /* 0x000fe20000000800 */
[----:B------:R-:W-:Y:S01]  /*2d90*/  @!PT LDS RZ, [RZ] ;  /* 0x00000000fffff984 */ /* 0x000fe20000000800 */
[----:B------:R1:W-:Y:S01]  /*2da0*/  @!P2 LDGSTS.E.BYPASS.LTC128B.128 [R16+0xa000], desc[UR4][R4.64] ;  /* 0x0a0000000410afae */ /* 0x0003e2000b981a04 */
[----:B------:R-:W-:-:S03]  /*2db0*/  ISETP.GE.AND P1, PT, R39, R0, PT ;  /* 0x000000002700720c */ /* 0x000fc60003f26270 */
[----:B------:R-:W-:Y:S01]  /*2dc0*/  @!P4 IMAD R10, R231, 0x60, RZ ;  /* 0x00000060e70ac824 */ /* 0x000fe200078e02ff */
[----:B------:R-:W-:Y:S01]  /*2dd0*/  @P2 STS.128 [R16+0xa000], RZ ;  /* 0x00a000ff10002388 */ /* 0x000fe20000000c00 */
[----:B------:R-:W-:-:S03]  /*2de0*/  ISETP.GE.AND P2, PT, R40, R0, PT ;  /* 0x000000002800720c */ /* 0x000fc60003f46270 */
[----:B------:R-:W-:Y:S04]  /*2df0*/  @P0 STS.128 [R16+0xa800], RZ ;  /* 0x00a800ff10000388 */ /* 0x000fe80000000c00 */
[----:B------:R-:W-:Y:S01]  /*2e00*/  @!PT LDS RZ, [RZ] ;  /* 0x00000000fffff984 */ /* 0x000fe20000000800 */
[----:B------:R-:W-:Y:S01]  /*2e10*/  @!PT LDS RZ, [RZ] ;  /* 0x00000000fffff984 */ /* 0x000fe20000000800 */
[----:B------:R-:W-:Y:S01]  /*2e20*/  @!PT LDS RZ, [RZ] ;  /* 0x00000000fffff984 */ /* 0x000fe20000000800 */
[----:B------:R-:W-:Y:S01]  /*2e30*/  @!P0 LDGSTS.E.BYPASS.LTC128B.128 [R16+0xa800], desc[UR4][R2.64] ;  /* 0x0a80000002108fae */ /* 0x000fe2000b981a04 */
[C---:B------:R-:W-:Y:S01]  /*2e40*/  @!P3 LEA R6, P0, R230.reuse, R2, 0x6 ;  /* 0x00000002e606b211 */ /* 0x040fe200078030ff */
[----:B------:R-:W-:Y:S02]  /*2e50*/  @!P1 IMAD R12, R231, 0xa0, RZ ;  /* 0x000000a0e70c9824 */ /* 0x000fe400078e02ff */
[----:B------:R-:W-:Y:S01]  /*2e60*/  @P5 STS.128 [R16+0xb000], RZ ;  /* 0x00b000ff10005388 */ /* 0x000fe20000000c00 */
[----:B------:R-:W-:Y:S02]  /*2e70*/  @!P3 LEA.HI.X R7, R230, R3, R231, 0x6, P0 ;  /* 0x00000003e607b211 */ /* 0x000fe400000f34e7 */
[-C--:B------:R-:W-:Y:S01]  /*2e80*/  ISETP.GE.AND P0, PT, R38, R0.reuse, PT ;  /* 0x000000002600720c */ /* 0x080fe20003f06270 */
[----:B------:R-:W-:Y:S01]  /*2e90*/  @!PT LDS RZ, [RZ] ;  /* 0x00000000fffff984 */ /* 0x000fe20000000800 */
[----:B------:R-:W-:Y:S01]  /*2ea0*/  @!PT LDS RZ, [RZ] ;  /* 0x00000000fffff984 */ /* 0x000fe20000000800 */
[----:B------:R-:W-:Y:S01]  /*2eb0*/  @!PT LDS RZ, [RZ] ;  /* 0x00000000fffff984 */ /* 0x000fe20000000800 */
[----:B------:R2:W-:Y:S01]  /*2ec0*/  @!P5 LDGSTS.E.BYPASS.LTC128B.128 [R16+0xb000], desc[UR4][R8.64] ;  /* 0x0b0000000810dfae */ /* 0x0005e2000b981a04 */
[----:B------:R-:W-:-:S03]  /*2ed0*/  ISETP.GE.AND P5, PT, R32, R0, PT ;  /* 0x000000002000720c */ /* 0x000fc60003fa6270 */
[----:B------:R-:W-:Y:S01]  /*2ee0*/  @P3 STS.128 [R16+0xb800], RZ ;  /* 0x00b800ff10003388 */ /* 0x000fe20000000c00 */
[----:B-1----:R-:W-:Y:S01]  /*2ef0*/  @!P4 MOV R5, R3 ;  /* 0x000000030005c202 */ /* 0x002fe20000000f00 */
[----:B------:R-:W-:Y:S02]  /*2f00*/  @!P4 IMAD.MOV.U32 R4, RZ, RZ, R2 ;  /* 0x000000ffff04c224 */ /* 0x000fe400078e0002 */
[----:B------:R-:W-:Y:S01]  /*2f10*/  @!PT LDS RZ, [RZ] ;  /* 0x00000000fffff984 */ /* 0x000fe20000000800 */
[----:B------:R-:W-:Y:S01]  /*2f20*/  @!PT LDS RZ, [RZ] ;  /* 0x00000000fffff984 */ /* 0x000fe20000000800 */
[----:B------:R-:W-:Y:S01]  /*2f30*/  @!PT LDS RZ, [RZ] ;  /* 0x00000000fffff984 */ /* 0x000fe20000000800 */
[----:B------:R1:W-:Y:S02]  /*2f40*/  @!P3 LDGSTS.E.BYPASS.LTC128B.128 [R16+0xb800], desc[UR4][R6.64] ;  /* 0x0b8000000610bfae */ /* 0x0003e4000b981a04 */
[C---:B------:R-:W-:Y:S02]  /*2f50*/  @!P4 IMAD.WIDE.U32 R4, R230.reuse, 0x60, R4 ;  /* 0x00000060e604c825 */ /* 0x040fe400078e0004 */
[----:B------:R-:W-:Y:S02]  /*2f60*/  @P4 STS.128 [R16+0xc000], RZ ;  /* 0x00c000ff10004388 */ /* 0x000fe40000000c00 */
[----:B------:R-:W-:Y:S01]  /*2f70*/  @!P4 IMAD.IADD R5, R5, 0x1, R10 ;  /* 0x000000010505c824 */ /* 0x000fe200078e020a */
[----:B------:R-:W-:Y:S01]  /*2f80*/  @!P2 LEA R10, P3, R230, R2, 0x7 ;  /* 0x00000002e60aa211 */ /* 0x000fe200078638ff */
[----:B------:R-:W-:-:S02]  /*2f90*/  @!P0 IMAD R13, R231, 0xc0, RZ ;  /* 0x000000c0e70d8824 */ /* 0x000fc400078e02ff */
[----:B------:R-:W-:Y:S01]  /*2fa0*/  @!P5 IMAD R14, R231, 0xe0, RZ ;  /* 0x000000e0e70ed824 */ /* 0x000fe200078e02ff */
[----:B------:R-:W-:Y:S01]  /*2fb0*/  @!PT LDS RZ, [RZ] ;  /* 0x00000000fffff984 */ /* 0x000fe20000000800 */
[----:B------:R-:W-:Y:S01]  /*2fc0*/  @!PT LDS RZ, [RZ] ;  /* 0x00000000fffff984 */ /* 0x000fe20000000800 */
[----:B------:R-:W-:Y:S01]  /*2fd0*/  @!PT LDS RZ, [RZ] ;  /* 0x00000000fffff984 */ /* 0x000fe20000000800 */
[----:B------:R3:W-:Y:S01]  /*2fe0*/  @!P4 LDGSTS.E.BYPASS.LTC128B.128 [R16+0xc000], desc[UR4][R4.64] ;  /* 0x0c0000000410cfae */ /* 0x0007e2000b981a04 */
[-C--:B------:R-:W-:Y:S02]  /*2ff0*/  ISETP.GE.AND P4, PT, R31, R0.reuse, PT ;  /* 0x000000001f00720c */ /* 0x080fe40003f86270 */
[C---:B------:R-:W-:Y:S01]  /*3000*/  @!P2 LEA.HI.X R11, R230.reuse, R3, R231, 0x7, P3 ;  /* 0x00000003e60ba211 */ /* 0x040fe200018f3ce7 */
[----:B------:R-:W-:Y:S01]  /*3010*/  @P2 STS.128 [R16+0xc800], RZ ;  /* 0x00c800ff10002388 */ /* 0x000fe20000000c00 */
[-C--:B------:R-:W-:Y:S01]  /*3020*/  ISETP.GE.AND P3, PT, R37, R0.reuse, PT ;  /* 0x000000002500720c */ /* 0x080fe20003f66270 */
[----:B--2---:R-:W-:Y:S02]  /*3030*/  @!P1 IMAD.MOV.U32 R8, RZ, RZ, R2 ;  /* 0x000000ffff089224 */ /* 0x004fe400078e0002 */
[----:B------:R-:W-:Y:S01]  /*3040*/  @!P1 IMAD.MOV.U32 R9, RZ, RZ, R3 ;  /* 0x000000ffff099224 */ /* 0x000fe200078e0003 */
[----:B------:R-:W-:Y:S01]  /*3050*/  @!PT LDS RZ, [RZ] ;  /* 0x00000000fffff984 */ /* 0x000fe20000000800 */
[----:B------:R-:W-:Y:S01]  /*3060*/  @!PT LDS RZ, [RZ] ;  /* 0x00000000fffff984 */ /* 0x000fe20000000800 */
[----:B------:R-:W-:Y:S01]  /*3070*/  @!PT LDS RZ, [RZ] ;  /* 0x00000000fffff984 */ /* 0x000fe20000000800 */
[----:B------:R-:W-:Y:S01]  /*3080*/  @!P2 LDGSTS.E.BYPASS.LTC128B.128 [R16+0xc800], desc[UR4][R10.64] ;  /* 0x0c8000000a10afae */ /* 0x000fe2000b981a04 */
[----:B------:R-:W-:Y:S01]  /*3090*/  ISETP.GE.AND P2, PT, R23, R0, PT ;  /* 0x000000001700720c */ /* 0x000fe20003f46270 */
[----:B------:R-:W-:-:S02]  /*30a0*/  @!P1 IMAD.WIDE.U32 R8, R230, 0xa0, R8 ;  /* 0x000000a0e6089825 */ /* 0x000fc400078e0008 */
[----:B------:R-:W-:Y:S01]  /*30b0*/  @P1 STS.128 [R16+0xd000], RZ ;  /* 0x00d000ff10001388 */ /* 0x000fe20000000c00 */
[----:B-1----:R-:W-:Y:S01]  /*30c0*/  @!P0 MOV R6, R2 ;  /* 0x0000000200068202 */ /* 0x002fe20000000f00 */
[----:B------:R-:W-:Y:S01]  /*30d0*/  @!P0 IMAD.MOV.U32 R7, RZ, RZ, R3 ;  /* 0x000000ffff078224 */ /* 0x000fe200078e0003 */
[----:B------:R-:W-:Y:S02]  /*30e0*/  @!P1 IADD3 R9, PT, PT, R9, R12, RZ ;  /* 0x0000000c09099210 */ /* 0x000fe40007ffe0ff */
[----:B------:R-:W-:Y:S02]  /*30f0*/  @!P3 IMAD R12, R231, 0x120, RZ ;  /* 0x00000120e70cb824 */ /* 0x000fe400078e02ff */
[----:B------:R-:W-:Y:S01]  /*3100*/  @!P0 IMAD.WIDE.U32 R6, R230, 0xc0, R6 ;  /* 0x000000c0e6068825 */ /* 0x000fe200078e0006 */
[----:B------:R-:W-:Y:S01]  /*3110*/  @!PT LDS RZ, [RZ] ;  /* 0x00000000fffff984 */ /* 0x000fe20000000800 */
[----:B------:R-:W-:Y:S01]  /*3120*/  @!PT LDS RZ, [RZ] ;  /* 0x00000000fffff984 */ /* 0x000fe20000000800 */
[----:B------:R-:W-:Y:S01]  /*3130*/  @!PT LDS RZ, [RZ] ;  /* 0x00000000fffff984 */ /* 0x000fe20000000800 */
[----:B------:R1:W-:Y:S01]  /*3140*/  @!P1 LDGSTS.E.BYPASS.LTC128B.128 [R16+0xd000], desc[UR4][R8.64] ;  /* 0x0d00000008109fae */ /* 0x0003e2000b981a04 */
[----:B------:R-:W-:Y:S02]  /*3150*/  ISETP.GE.AND P1, PT, R27, R0, PT ;  /* 0x000000001b00720c */ /* 0x000fe40003f26270 */
[----:B------:R-:W-:Y:S01]  /*3160*/  @!P0 IMAD.IADD R7, R7, 0x1, R13 ;  /* 0x0000000107078824 */ /* 0x000fe200078e020d */
[----:B------:R-:W-:Y:S01]  /*3170*/  @P0 STS.128 [R16+0xd800], RZ ;  /* 0x00d800ff10000388 */ /* 0x000fe20000000c00 */
[----:B---3--:R-:W-:-:S02]  /*3180*/  @!P5 IMAD.MOV.U32 R4, RZ, RZ, R2 ;  /* 0x000000ffff04d224 */ /* 0x008fc400078e0002 */
[----:B------:R-:W-:Y:S01]  /*3190*/  @!P5 IMAD.MOV.U32 R5, RZ, RZ, R3 ;  /* 0x000000ffff05d224 */ /* 0x000fe200078e0003 */
[----:B------:R-:W-:Y:S01]  /*31a0*/  @!PT LDS RZ, [RZ] ;  /* 0x00000000fffff984 */ /* 0x000fe20000000800 */
[----:B------:R-:W-:Y:S01]  /*31b0*/  @!PT LDS RZ, [RZ] ;  /* 0x00000000fffff984 */ /* 0x000fe20000000800 */
[----:B------:R-:W-:Y:S01]  /*31c0*/  @!PT LDS RZ, [RZ] ;  /* 0x00000000fffff984 */ /* 0x000fe20000000800 */
[----:B------:R2:W-:Y:S01]  /*31d0*/  @!P0 LDGSTS.E.BYPASS.LTC128B.128 [R16+0xd800], desc[UR4][R6.64] ;  /* 0x0d80000006108fae */ /* 0x0005e2000b981a04 */
[----:B------:R-:W-:Y:S02]  /*31e0*/  @!P2 IMAD R17, R231, 0x140, RZ ;  /* 0x00000140e711a824 */ /* 0x000fe400078e02ff */
[----:B------:R-:W-:Y:S01]  /*31f0*/  @!P5 IMAD.WIDE.U32 R4, R230, 0xe0, R4 ;  /* 0x000000e0e604d825 */ /* 0x000fe200078e0004 */
[----:B------:R-:W-:Y:S03]  /*3200*/  @P5 STS.128 [R16+0xe000], RZ ;  /* 0x00e000ff10005388 */ /* 0x000fe60000000c00 */
        /* <DEDUP_REMOVED lines=8> */
[----:B-1----:R-:W-:Y:S01]  /*3290*/  @!P1 MOV R9, R3 ;  /* 0x0000000300099202 */ /* 0x002fe20000000f00 */
[----:B------:R-:W-:-:S04]  /*32a0*/  @!P1 IMAD.MOV.U32 R8, RZ, RZ, R2 ;  /* 0x000000ffff089224 */ /* 0x000fc800078e0002 */
[C---:B------:R-:W-:Y:S01]  /*32b0*/  @!P1 IMAD.WIDE.U32 R8, R230.reuse, 0x160, R8 ;  /* 0x00000160e6089825 */ /* 0x040fe200078e0008 */
[----:B--2---:R-:W-:-:S03]  /*32c0*/  @!P4 LEA R6, P0, R230, R2, 0x8 ;  /* 0x00000002e606c211 */ /* 0x004fc600078040ff */
[----:B------:R-:W-:Y:S01]  /*32d0*/  @!P5 IMAD R19, R231, 0x180, RZ ;  /* 0x00000180e713d824 */ /* 0x000fe200078e02ff */
[----:B------:R-:W-:Y:S02]  /*32e0*/  @!P4 LEA.HI.X R7, R230, R3, R231, 0x8, P0 ;  /* 0x00000003e607c211 */ /* 0x000fe400000f44e7 */
[----:B------:R-:W-:-:S03]  /*32f0*/  ISETP.GE.AND P0, PT, R24, R0, PT ;  /* 0x000000001800720c */ /* 0x000fc60003f06270 */
[----:B------:R-:W-:Y:S01]  /*3300*/  @!PT LDS RZ, [RZ] ;  /* 0x00000000fffff984 */ /* 0x000fe20000000800 */
[----:B------:R-:W-:Y:S01]  /*3310*/  @!PT LDS RZ, [RZ] ;  /* 0x00000000fffff984 */ /* 0x000fe20000000800 */
[----:B------:R-:W-:Y:S01]  /*3320*/  @!PT LDS RZ, [RZ] ;  /* 0x00000000fffff984 */ /* 0x000fe20000000800 */
[----:B------:R1:W-:Y:S01]  /*3330*/  @!P4 LDGSTS.E.BYPASS.LTC128B.128 [R16+0xe800], desc[UR4][R6.64] ;  /* 0x0e8000000610cfae */ /* 0x0003e2000b981a04 */
[----:B------:R-:W-:Y:S02]  /*3340*/  ISETP.GE.AND P4, PT, R36, R0, PT ;  /* 0x000000002400720c */ /* 0x000fe40003f86270 */
[C---:B---3--:R-:W-:Y:S01]  /*3350*/  LOP3.LUT R4, R22.reuse, 0x1c0, RZ, 0xc0, !PT ;  /* 0x000001c016047812 */ /* 0x048fe200078ec0ff */
[----:B------:R-:W-:Y:S01]  /*3360*/  @!P3 IMAD.MOV.U32 R5, RZ, RZ, R3 ;  /* 0x000000ffff05b224 */ /* 0x000fe200078e0003 */
[----:B------:R-:W-:Y:S01]  /*3370*/  LOP3.LUT R0, R22, 0x400, RZ, 0xc0, !PT ;  /* 0x0000040016007812 */ /* 0x000fe200078ec0ff */
[----:B------:R-:W-:Y:S04]  /*3380*/  @P3 STS.128 [R16+0xf000], RZ ;  /* 0x00f000ff10003388 */ /* 0x000fe80000000c00 */
[----:B------:R-:W-:Y:S01]  /*3390*/  @!P0 MOV R11, R3 ;  /* 0x00000003000b8202 */ /* 0x000fe20000000f00 */
[----:B------:R-:W-:-:S02]  /*33a0*/  @!P0 IMAD.MOV.U32 R10, RZ, RZ, R2 ;  /* 0x000000ffff0a8224 */ /* 0x000fc400078e0002 */
[C---:B------:R-:W-:Y:S02]  /*33b0*/  @!P0 IMAD R20, R231.reuse, 0x1a0, RZ ;  /* 0x000001a0e7148824 */ /* 0x040fe400078e02ff */
[----:B------:R-:W-:Y:S02]  /*33c0*/  @!P4 IMAD.MOV.U32 R14, RZ, RZ, R2 ;  /* 0x000000ffff0ec224 */ /* 0x000fe400078e0002 */
[----:B------:R-:W-:Y:S02]  /*33d0*/  @!P4 IMAD.MOV.U32 R15, RZ, RZ, R3 ;  /* 0x000000ffff0fc224 */ /* 0x000fe400078e0003 */
[----:B------:R-:W-:Y:S02]  /*33e0*/  @!P4 IMAD R21, R231, 0x1c0, RZ ;  /* 0x000001c0e715c824 */ /* 0x000fe400078e02ff */
[----:B------:R-:W-:-:S04]  /*33f0*/  @!P4 IMAD.WIDE.U32 R14, R230, 0x1c0, R14 ;  /* 0x000001c0e60ec825 */ /* 0x000fc800078e000e */
[----:B------:R-:W-:Y:S01]  /*3400*/  @!P0 IMAD.WIDE.U32 R10, R230, 0x1a0, R10 ;  /* 0x000001a0e60a8825 */ /* 0x000fe200078e000a */
[----:B-1----:R-:W-:Y:S02]  /*3410*/  LOP3.LUT R6, R4, 0x8, R221, 0xf8, !PT ;  /* 0x0000000804067812 */ /* 0x002fe400078ef8dd */
[----:B------:R-:W-:Y:S01]  /*3420*/  @!P3 MOV R4, R2 ;  /* 0x000000020004b202 */ /* 0x000fe20000000f00 */
[----:B------:R-:W-:Y:S01]  /*3430*/  @!P0 IMAD.IADD R11, R11, 0x1, R20 ;  /* 0x000000010b0b8824 */ /* 0x000fe200078e0214 */
[----:B------:R-:W-:Y:S02]  /*3440*/  LOP3.LUT R7, R60, 0x8, RZ, 0xc0, !PT ;  /* 0x000000083c077812 */ /* 0x000fe400078ec0ff */
[----:B------:R-:W-:Y:S01]  /*3450*/  LOP3.LUT R6, R6, R46, RZ, 0x3c, !PT ;  /* 0x0000002e06067212 */ /* 0x000fe200078e3cff */
[----:B------:R-:W-:Y:S01]  /*3460*/  @!P3 IMAD.WIDE.U32 R4, R230, 0x120, R4 ;  /* 0x00000120e604b825 */ /* 0x000fe200078e0004 */
[----:B------:R-:W-:-:S03]  /*3470*/  LOP3.LUT R7, R7, 0x1c0, R22, 0xf8, !PT ;  /* 0x000001c007077812 */ /* 0x000fc600078ef816 */
[----:B------:R-:W-:Y:S01]  /*3480*/  @!P3 IMAD.IADD R13, R5, 0x1, R12 ;  /* 0x00000001050db824 */ /* 0x000fe200078e020c */
[----:B------:R-:W-:Y:S01]  /*3490*/  @!P3 MOV R12, R4 ;  /* 0x00000004000cb202 */ /* 0x000fe20000000f00 */
[----:B------:R-:W-:Y:S01]  /*34a0*/  @!P2 IMAD.MOV.U32 R4, RZ, RZ, R2 ;  /* 0x000000ffff04a224 */ /* 0x000fe200078e0002 */
[----:B------:R-:W-:Y:S01]  /*34b0*/  LOP3.LUT R25, R7, R46, RZ, 0x3c, !PT ;  /* 0x0000002e07197212 */ /* 0x000fe200078e3cff */
[--C-:B------:R-:W-:Y:S02]  /*34c0*/  @!P2 IMAD.MOV.U32 R5, RZ, RZ, R3.reuse ;  /* 0x000000ffff05a224 */ /* 0x100fe400078e0003 */
[----:B------:R-:W-:Y:S01]  /*34d0*/  @!P5 IMAD.MOV.U32 R7, RZ, RZ, R3 ;  /* 0x000000ffff07d224 */ /* 0x000fe200078e0003 */
[----:B------:R-:W-:Y:S01]  /*34e0*/  @!PT LDS RZ, [RZ] ;  /* 0x00000000fffff984 */ /* 0x000fe20000000800 */
[----:B------:R-:W-:Y:S01]  /*34f0*/  @!PT LDS RZ, [RZ] ;  /* 0x00000000fffff984 */ /* 0x000fe20000000800 */
[----:B------:R-:W-:Y:S01]  /*3500*/  @!PT LDS RZ, [RZ] ;  /* 0x00000000fffff984 */ /* 0x000fe20000000800 */
[----:B------:R1:W-:Y:S01]  /*3510*/  @!P3 LDGSTS.E.BYPASS.LTC128B.128 [R16+0xf000], desc[UR4][R12.64] ;  /* 0x0f0000000c10bfae */ /* 0x0003e2000b981a04 */
[----:B------:R-:W-:-:S03]  /*3520*/  @!P2 IMAD.WIDE.U32 R4, R230, 0x140, R4 ;  /* 0x00000140e604a825 */ /* 0x000fc600078e0004 */
[----:B------:R-:W-:Y:S01]  /*3530*/  @P2 STS.128 [R16+0xf800], RZ ;  /* 0x00f800ff10002388 */ /* 0x000fe20000000c00 */
[----:B------:R-:W-:Y:S02]  /*3540*/  @!P1 IMAD.IADD R3, R9, 0x1, R18 ;  /* 0x0000000109039824 */ /* 0x000fe400078e0212 */
[----:B------:R-:W-:Y:S01]  /*3550*/  @!P4 IMAD.IADD R9, R15, 0x1, R21 ;  /* 0x000000010f09c824 */ /* 0x000fe200078e0215 */
[----:B------:R-:W-:Y:S01]  /*3560*/  STL [R1+0x58], R25 ;  /* 0x0000581901007387 */ /* 0x000fe20000100800 */
[----:B------:R-:W-:Y:S02]  /*3570*/  IMAD R0, R6, 0x2, R0 ;  /* 0x0000000206007824 */ /* 0x000fe400078e0200 */
[----:B------:R-:W-:Y:S02]  /*3580*/  IMAD.SHL.U32 R15, R221, 0x20, RZ ;  /* 0x00000020dd0f7824 */ /* 0x000fe400078e00ff */
[----:B------:R-:W-:Y:S01]  /*3590*/  @!P5 IMAD.MOV.U32 R6, RZ, RZ, R2 ;  /* 0x000000ffff06d224 */ /* 0x000fe200078e0002 */
[----:B------:R-:W-:Y:S01]  /*35a0*/  @!P1 MOV R2, R8 ;  /* 0x0000000800029202 */ /* 0x000fe20000000f00 */
[----:B------:R-:W-:Y:S01]  /*35b0*/  @!P2 IMAD.IADD R5, R5, 0x1, R17 ;  /* 0x000000010505a824 */ /* 0x000fe200078e0211 */
[----:B------:R-:W-:Y:S01]  /*35c0*/  MOV R17, R25 ;  /* 0x0000001900117202 */ /* 0x000fe20000000f00 */
[----:B------:R-:W-:Y:S01]  /*35d0*/  @!P5 IMAD.WIDE.U32 R6, R230, 0x180, R6 ;  /* 0x00000180e606d825 */ /* 0x000fe200078e0006 */
[----:B------:R-:W-:-:S02]  /*35e0*/  IADD3 R133, PT, PT, R224, R0, RZ ;  /* 0x00000000e0857210 */ /* 0x000fc40007ffe0ff */
[----:B------:R-:W-:Y:S01]  /*35f0*/  @!PT LDS RZ, [RZ] ;  /* 0x00000000fffff984 */ /* 0x000fe20000000800 */
[----:B------:R-:W-:Y:S01]  /*3600*/  @!PT LDS RZ, [RZ] ;  /* 0x00000000fffff984 */ /* 0x000fe20000000800 */
[----:B------:R-:W-:Y:S01]  /*3610*/  @!PT LDS RZ, [RZ] ;  /* 0x00000000fffff984 */ /* 0x000fe20000000800 */
[----:B------:R-:W-:Y:S01]  /*3620*/  @!P2 LDGSTS.E.BYPASS.LTC128B.128 [R16+0xf800], desc[UR4][R4.64] ;  /* 0x0f8000000410afae */ /* 0x000fe2000b981a04 */
[----:B------:R-:W-:Y:S02]  /*3630*/  @!P5 IMAD.IADD R7, R7, 0x1, R19 ;  /* 0x000000010707d824 */ /* 0x000fe400078e0213 */
[----:B------:R-:W-:Y:S01]  /*3640*/  @!P4 IMAD.MOV.U32 R8, RZ, RZ, R14 ;  /* 0x000000ffff08c224 */ /* 0x000fe200078e000e */
[----:B------:R-:W-:Y:S01]  /*3650*/  @P1 STS.128 [R16+0x10000], RZ ;  /* 0x010000ff10001388 */ /* 0x000fe20000000c00 */
[----:B------:R-:W-:Y:S01]  /*3660*/  IMAD.MOV.U32 R0, RZ, RZ, 0x20 ;  /* 0x00000020ff007424 */ /* 0x000fe200078e00ff */
[----:B-1----:R-:W-:Y:S02]  /*3670*/  LOP3.LUT R12, R229, 0x7c00, R15, 0xf8, !PT ;  /* 0x00007c00e50c7812 */ /* 0x002fe400078ef80f */
        /* <DEDUP_REMOVED lines=19> */
[----:B-1----:R-:W-:-:S03]  /*37b0*/  LOP3.LUT R2, R12, R17, RZ, 0xfc, !PT ;  /* 0x000000110c027212 */ /* 0x002fc600078efcff */
[----:B------:R-:W-:Y:S02]  /*37c0*/  LDSM.16.M88.4 R36, [R133+0x2800] ;  /* 0x002800008524783b */ /* 0x000fe40000000200 */
[----:B------:R-:W-:Y:S02]  /*37d0*/  IMAD R223, R2, 0x2, R224 ;  /* 0x0000000202df7824 */ /* 0x000fe400078e02e0 */
[----:B------:R-:W-:Y:S01]  /*37e0*/  LDSM.16.M88.4 R20, [R133+0x4800] ;  /* 0x004800008514783b */ /* 0x000fe20000000200 */
[----:B------:R-:W-:-:S03]  /*37f0*/  LOP3.LUT P0, R2, R221, 0x2, RZ, 0xc0, !PT ;  /* 0x00000002dd027812 */ /* 0x000fc6000780c0ff */
[----:B--2---:R-:W1:Y:S01]  /*3800*/  LDSM.16.M88.4 R4, [R223] ;  /* 0x00000000df04783b */ /* 0x004e620000000200 */
[----:B------:R-:W-:Y:S02]  /*3810*/  SEL R132, R0, 0xffffffe0, !P0 ;  /* 0xffffffe000847807 */ /* 0x000fe40004000000 */
[----:B------:R-:W-:Y:S01]  /*3820*/  LOP3.LUT P0, R3, R221, 0x4, RZ, 0xc0, !PT ;  /* 0x00000004dd037812 */ /* 0x000fe2000780c0ff */
[----:B------:R-:W2:Y:S01]  /*3830*/  LDSM.16.M88.4 R12, [R133+0x5000] ;  /* 0x00500000850c783b */ /* 0x000ea20000000200 */
[----:B------:R-:W-:-:S03]  /*3840*/  IADD3 R0, PT, PT, R133, R132, RZ ;  /* 0x0000008485007210 */ /* 0x000fc60007ffe0ff */
[----:B------:R-:W4:Y:S04]  /*3850*/  LDSM.16.M88.4 R40, [R133+0x2000] ;  /* 0x002000008528783b */ /* 0x000f280000000200 */
[----:B------:R-:W4:Y:S04]  /*3860*/  LDSM.16.M88.4 R32, [R133+0x3000] ;  /* 0x003000008520783b */ /* 0x000f280000000200 */
[----:B------:R-:W4:Y:S04]  /*3870*/  LDSM.16.M88.4 R28, [R133+0x3800] ;  /* 0x00380000851c783b */ /* 0x000f280000000200 */
[----:B------:R-:W4:Y:S04]  /*3880*/  LDSM.16.M88.4 R24, [R133+0x4000] ;  /* 0x004000008518783b */ /* 0x000f280000000200 */
[----:B---3--:R-:W3:Y:S04]  /*3890*/  LDSM.16.M88.4 R8, [R133+0x5800] ;  /* 0x005800008508783b */ /* 0x008ee80000000200 */
[----:B------:R2:W-:Y:S04]  /*38a0*/  STL [R1+0x5c], R2 ;  /* 0x00005c0201007387 */ /* 0x0005e80000100800 */
[----:B------:R-:W-:Y:S04]  /*38b0*/  LDSM.16.M88.4 R52, [R133+0x7000] ;  /* 0x007000008534783b */ /* 0x000fe80000000200 */
[----:B------:R-:W-:Y:S01]  /*38c0*/  LDSM.16.M88.4 R44, [R133+0x6000] ;  /* 0x00600000852c783b */ /* 0x000fe20000000200 */
[C---:B-1----:R-:W-:Y:S03]  /*38d0*/  HMMA.16816.F32.BF16 R64, R4.reuse, R36, RZ ;  /* 0x000000240440723c */ /* 0x042fe600000418ff */
[----:B------:R-:W-:Y:S04]  /*38e0*/  LDSM.16.M88.4 R48, [R133+0x6800] ;  /* 0x006800008530783b */ /* 0x000fe80000000200 */
[----:B------:R-:W-:Y:S01]  /*38f0*/  STL [R1+0x60], R3 ;  /* 0x0000600301007387 */ /* 0x000fe20000100800 */
[----:B------:R-:W-:Y:S03]  /*3900*/  HMMA.16816.F32.BF16 R56, R4, R38, RZ ;  /* 0x000000260438723c */ /* 0x000fe600000418ff */
[----:B------:R-:W1:Y:S01]  /*3910*/  LDSM.16.M88.4 R36, [R133+0x8000] ;  /* 0x008000008524783b */ /* 0x000e620000000200 */
[----:B--2---:R-:W-:-:S03]  /*3920*/  IMAD.IADD R2, R223, 0x1, R132 ;  /* 0x00000001df027824 */ /* 0x004fc600078e0284 */
[----:B------:R-:W0:Y:S01]  /*3930*/  LDGDEPBAR ;  /* 0x00000000000079af */ /* 0x000e220000000000 */
[C---:B------:R-:W-:Y:S08]  /*3940*/  HMMA.16816.F32.BF16 R164, R4.reuse, R20, RZ ;  /* 0x0000001404a4723c */ /* 0x040ff000000418ff */
[C---:B------:R-:W-:Y:S01]  /*3950*/  HMMA.16816.F32.BF16 R172, R4.reuse, R22, RZ ;  /* 0x0000001604ac723c */ /* 0x040fe200000418ff */
[----:B------:R-:W-:Y:S07]  /*3960*/  LDSM.16.M88.4 R20, [R0+0x2000] ;  /* 0x002000000014783b */ /* 0x000fee0000000200 */
[C---:B------:R-:W-:Y:S08]  /*3970*/  HMMA.16816.F32.BF16 R160, R4.reuse, R12, RZ ;  /* 0x0000000c04a0723c */ /* 0x040ff000000418ff */
[C---:B------:R-:W-:Y:S01]  /*3980*/  HMMA.16816.F32.BF16 R144, R4.reuse, R14, RZ ;  /* 0x0000000e0490723c */ /* 0x040fe200000418ff */
[----:B------:R2:W1:Y:S07]  /*3990*/  LDSM.16.M88.4 R12, [R2] ;  /* 0x00000000020c783b */ /* 0x00046e0000000200 */
[C---:B----4-:R-:W-:Y:S08]  /*39a0*/  HMMA.16816.F32.BF16 R72, R4.reuse, R40, RZ ;  /* 0x000000280448723c */ /* 0x050ff000000418ff */
[C---:B------:R-:W-:Y:S01]  /*39b0*/  HMMA.16816.F32.BF16 R68, R4.reuse, R42, RZ ;  /* 0x0000002a0444723c */ /* 0x040fe200000418ff */
[----:B------:R-:W4:Y:S07]  /*39c0*/  LDSM.16.M88.4 R40, [R133+0x7800] ;  /* 0x007800008528783b */ /* 0x000f2e0000000200 */
[----:B------:R-:W-:Y:S01]  /*39d0*/  HMMA.16816.F32.BF16 R76, R4, R32, RZ ;  /* 0x00000020044c723c */ /* 0x000fe200000418ff */
[----:B--2---:R-:W-:-:S05]  /*39e0*/  IMAD.MOV.U32 R2, RZ, RZ, 0x40 ;  /* 0x00000040ff027424 */ /* 0x004fca00078e00ff */
[----:B------:R-:W-:Y:S02]  /*39f0*/  SEL R220, R2, 0xffffffc0, !P0 ;  /* 0xffffffc002dc7807 */ /* 0x000fe40004000000 */
[----:B------:R-:W-:Y:S01]  /*3a00*/  HMMA.16816.F32.BF16 R80, R4, R34, RZ ;  /* 0x000000220450723c */ /* 0x000fe200000418ff */
[----:B------:R-:W2:Y:S02]  /*3a10*/  LDSM.16.M88.4 R32, [R133+0x8800] ;  /* 0x008800008520783b */ /* 0x000ea40000000200 */
[----:B------:R-:W-:-:S05]  /*3a20*/  IMAD.IADD R2, R133, 0x1, R220 ;  /* 0x0000000185027824 */ /* 0x000fca00078e02dc */
[C---:B------:R-:W-:Y:S08]  /*3a30*/  HMMA.16816.F32.BF16 R84, R4.reuse, R28, RZ ;  /* 0x0000001c0454723c */ /* 0x040ff000000418ff */
[C---:B------:R-:W-:Y:S01]  /*3a40*/  HMMA.16816.F32.BF16 R96, R4.reuse, R30, RZ ;  /* 0x0000001e0460723c */ /* 0x040fe200000418ff */
[----:B------:R-:W2:Y:S07]  /*3a50*/  LDSM.16.M88.4 R28, [R133+0x9000] ;  /* 0x00900000851c783b */ /* 0x000eae0000000200 */
[C---:B------:R-:W-:Y:S08]  /*3a60*/  HMMA.16816.F32.BF16 R116, R4.reuse, R24, RZ ;  /* 0x000000180474723c */ /* 0x040ff000000418ff */
[C---:B------:R-:W-:Y:S01]  /*3a70*/  HMMA.16816.F32.BF16 R148, R4.reuse, R26, RZ ;  /* 0x0000001a0494723c */ /* 0x040fe200000418ff */
[----:B------:R-:W2:Y:S07]  /*3a80*/  LDSM.16.M88.4 R24, [R133+0x9800] ;  /* 0x009800008518783b */ /* 0x000eae0000000200 */
[C---:B---3--:R-:W-:Y:S08]  /*3a90*/  HMMA.16816.F32.BF16 R136, R4.reuse, R8, RZ ;  /* 0x000000080488723c */ /* 0x048ff000000418ff */
[C---:B------:R-:W-:Y:S01]  /*3aa0*/  HMMA.16816.F32.BF16 R128, R4.reuse, R10, RZ ;  /* 0x0000000a0480723c */ /* 0x040fe200000418ff */
[----:B------:R-:W3:Y:S07]  /*3ab0*/  LDSM.16.M88.4 R8, [R0+0x2800] ;  /* 0x002800000008783b */ /* 0x000eee0000000200 */
[C---:B-1----:R-:W-:Y:S08]  /*3ac0*/  HMMA.16816.F32.BF16 R120, R4.reuse, R36, RZ ;  /* 0x000000240478723c */ /* 0x042ff000000418ff */
[----:B------:R-:W-:Y:S01]  /*3ad0*/  HMMA.16816.F32.BF16 R156, R4, R38, RZ ;  /* 0x00000026049c723c */ /* 0x000fe200000418ff */
[----:B------:R-:W1:Y:S07]  /*3ae0*/  LDSM.16.M88.4 R36, [R0+0x4000] ;  /* 0x004000000024783b */ /* 0x000e6e0000000200 */
[C---:B------:R-:W-:Y:S08]  /*3af0*/  HMMA.16816.F32.BF16 R196, R12.reuse, R20, R72 ;  /* 0x000000140cc4723c */ /* 0x040ff00000041848 */
[----:B------:R-:W-:Y:S01]  /*3b00*/  HMMA.16816.F32.BF16 R188, R12, R22, R68 ;  /* 0x000000160cbc723c */ /* 0x000fe20000041844 */
[----:B------:R-:W1:Y:S07]  /*3b10*/  LDSM.16.M88.4 R20, [R0+0x4800] ;  /* 0x004800000014783b */ /* 0x000e6e0000000200 */
[C---:B------:R-:W-:Y:S08]  /*3b20*/  HMMA.16816.F32.BF16 R104, R4.reuse, R52, RZ ;  /* 0x000000340468723c */ /* 0x040ff000000418ff */
[C---:B------:R-:W-:Y:S08]  /*3b30*/  HMMA.16816.F32.BF16 R88, R4.reuse, R54, RZ ;  /* 0x000000360458723c */ /* 0x040ff000000418ff */
[C---:B------:R-:W-:Y:S08]  /*3b40*/  HMMA.16816.F32.BF16 R112, R4.reuse, R44, RZ ;  /* 0x0000002c0470723c */ /* 0x040ff000000418ff */
[C---:B------:R-:W-:Y:S01]  /*3b50*/  HMMA.16816.F32.BF16 R124, R4.reuse, R46, RZ ;  /* 0x0000002e047c723c */ /* 0x040fe200000418ff */
[----:B------:R-:W-:Y:S07]  /*3b60*/  LDSM.16.M88.4 R44, [R0+0x3000] ;  /* 0x00300000002c783b */ /* 0x000fee0000000200 */
[C---:B------:R-:W-:Y:S08]  /*3b70*/  HMMA.16816.F32.BF16 R108, R4.reuse, R48, RZ ;  /* 0x00000030046c723c */ /* 0x040ff000000418ff */
[C---:B------:R-:W-:Y:S08]  /*3b80*/  HMMA.16816.F32.BF16 R92, R4.reuse, R50, RZ ;  /* 0x00000032045c723c */ /* 0x040ff000000418ff */
[C---:B----4-:R-:W-:Y:S08]  /*3b90*/  HMMA.16816.F32.BF16 R100, R4.reuse, R40, RZ ;  /* 0x000000280464723c */ /* 0x050ff000000418ff */
[C---:B------:R-:W-:Y:S01]  /*3ba0*/  HMMA.16816.F32.BF16 R52, R4.reuse, R42, RZ ;  /* 0x0000002a0434723c */ /* 0x040fe200000418ff */
[----:B------:R-:W-:Y:S07]  /*3bb0*/  LDSM.16.M88.4 R40, [R0+0x3800] ;  /* 0x003800000028783b */ /* 0x000fee0000000200 */
[C---:B--2---:R-:W-:Y:S08]  /*3bc0*/  HMMA.16816.F32.BF16 R140, R4.reuse, R32, RZ ;  /* 0x00000020048c723c */ /* 0x044ff000000418ff */
        /* <DEDUP_REMOVED lines=18> */
[C---:B--2---:R-:W-:Y:S08]  /*3cf0*/  HMMA.16816.F32.BF16 R216, R12.reuse, R4, R136 ;  /* 0x000000040cd8723c */ /* 0x044ff00000041888 */
[C---:B---3--:R-:W-:Y:S08]  /*3d00*/  HMMA.16816.F32.BF16 R232, R12.reuse, R10, R144 ;  /* 0x0000000a0ce8723c */ /* 0x048ff00000041890 */
[C---:B------:R-:W-:Y:S08]  /*3d10*/  HMMA.16816.F32.BF16 R116, R12.reuse, R24, R112 ;  /* 0x000000180c74723c */ /* 0x040ff00000041870 */
[C---:B------:R-:W-:Y:S01]  /*3d20*/  HMMA.16816.F32.BF16 R136, R12.reuse, R26, R124 ;  /* 0x0000001a0c88723c */ /* 0x040fe2000004187c */
[----:B------:R-:W2:Y:S07]  /*3d30*/  LDSM.16.M88.4 R24, [R0+0x8800] ;  /* 0x008800000018783b */ /* 0x000eae0000000200 */
[C---:B------:R-:W-:Y:S01]  /*3d40*/  HMMA.16816.F32.BF16 R144, R12.reuse, R6, R128 ;  /* 0x000000060c90723c */ /* 0x040fe20000041880 */
[----:B------:R-:W3:Y:S07]  /*3d50*/  LDSM.16.M88.4 R4, [R0+0x8000] ;  /* 0x008000000004783b */ /* 0x000eee0000000200 */
[C---:B------:R-:W-:Y:S08]  /*3d60*/  HMMA.16816.F32.BF16 R128, R12.reuse, R28, R108 ;  /* 0x0000001c0c80723c */ /* 0x040ff0000004186c */
[C---:B------:R-:W-:Y:S01]  /*3d70*/  HMMA.16816.F32.BF16 R124, R12.reuse, R30, R92 ;  /* 0x0000001e0c7c723c */ /* 0x040fe2000004185c */
[----:B------:R1:W3:Y:S07]  /*3d80*/  LDSM.16.M88.4 R28, [R0+0x9800] ;  /* 0x00980000001c783b */ /* 0x0002ee0000000200 */
[C---:B------:R-:W-:Y:S08]  /*3d90*/  HMMA.16816.F32.BF16 R56, R12.reuse, R44, R76 ;  /* 0x0000002c0c38723c */ /* 0x040ff0000004184c */
[----:B------:R-:W-:Y:S01]  /*3da0*/  HMMA.16816.F32.BF16 R48, R12, R46, R80 ;  /* 0x0000002e0c30723c */ /* 0x000fe20000041850 */
[----:B-1----:R-:W-:-:S07]  /*3db0*/  IMAD.IADD R0, R223, 0x1, R220 ;  /* 0x00000001df007824 */ /* 0x002fce00078e02dc */
[----:B------:R-:W-:Y:S01]  /*3dc0*/  HMMA.16816.F32.BF16 R44, R12, R40, R84 ;  /* 0x000000280c2c723c */ /* 0x000fe20000041854 */
[----:B------:R-:W-:-:S07]  /*3dd0*/  IADD3 R3, PT, PT, R132, R0, RZ ;  /* 0x0000000084037210 */ /* 0x000fce0007ffe0ff */
[C---:B------:R-:W-:Y:S01]  /*3de0*/  HMMA.16816.F32.BF16 R160, R12.reuse, R8, R160 ;  /* 0x000000080ca0723c */ /* 0x040fe200000418a0 */
[----:B------:R1:W-:Y:S07]  /*3df0*/  LDSM.16.M88.4 R8, [R0] ;  /* 0x000000000008783b */ /* 0x0003ee0000000200 */
[C---:B------:R-:W-:Y:S08]  /*3e00*/  HMMA.16816.F32.BF16 R112, R12.reuse, R36, R100 ;  /* 0x000000240c70723c */ /* 0x040ff00000041864 */
[C---:B------:R-:W-:Y:S01]  /*3e10*/  HMMA.16816.F32.BF16 R212, R12.reuse, R38, R52 ;  /* 0x000000260cd4723c */ /* 0x040fe20000041834 */
[----:B------:R-:W3:Y:S04]  /*3e20*/  LDSM.16.M88.4 R36, [R2+0x2000] ;  /* 0x002000000224783b */ /* 0x000ee80000000200 */
[----:B------:R-:W-:Y:S03]  /*3e30*/  LDSM.16.M88.4 R52, [R2+0x5000] ;  /* 0x005000000234783b */ /* 0x000fe60000000200 */
[----:B----4-:R-:W-:Y:S01]  /*3e40*/  HMMA.16816.F32.BF16 R84, R12, R20, R168 ;  /* 0x000000140c54723c */ /* 0x010fe200000418a8 */
[----:B-1----:R-:W-:-:S05]  /*3e50*/  IMAD.IADD R0, R132, 0x1, R2 ;  /* 0x0000000184007824 */ /* 0x002fca00078e0202 */
[----:B------:R-:W-:Y:S02]  /*3e60*/  LDSM.16.M88.4 R76, [R0+0x2000] ;  /* 0x00200000004c783b */ /* 0x000fe40000000200 */
[C---:B------:R-:W-:Y:S02]  /*3e70*/  HMMA.16816.F32.BF16 R80, R12.reuse, R22, R180 ;  /* 0x000000160c50723c */ /* 0x040fe400000418b4 */
[----:B------:R-:W1:Y:S06]  /*3e80*/  LDSM.16.M88.4 R20, [R2+0x3800] ;  /* 0x003800000214783b */ /* 0x000e6c0000000200 */
[C---:B------:R-:W-:Y:S08]  /*3e90*/  HMMA.16816.F32.BF16 R108, R12.reuse, R32, R104 ;  /* 0x000000200c6c723c */ /* 0x040ff00000041868 */
[C---:B------:R-:W-:Y:S01]  /*3ea0*/  HMMA.16816.F32.BF16 R88, R12.reuse, R34, R88 ;  /* 0x000000220c58723c */ /* 0x040fe20000041858 */
[----:B------:R-:W4:Y:S07]  /*3eb0*/  LDSM.16.M88.4 R32, [R2+0x2800] ;  /* 0x002800000220783b */ /* 0x000f2e0000000200 */
[C---:B------:R-:W-:Y:S08]  /*3ec0*/  HMMA.16816.F32.BF16 R40, R12.reuse, R42, R96 ;  /* 0x0000002a0c28723c */ /* 0x040ff00000041860 */
[C---:B--2---:R-:W-:Y:S08]  /*3ed0*/  HMMA.16816.F32.BF16 R96, R12.reuse, R24, R140 ;  /* 0x000000180c60723c */ /* 0x044ff0000004188c */
[C---:B------:R-:W-:Y:S01]  /*3ee0*/  HMMA.16816.F32.BF16 R92, R12.reuse, R26, R152 ;  /* 0x0000001a0c5c723c */ /* 0x040fe20000041898 */
[----:B------:R-:W2:Y:S07]  /*3ef0*/  LDSM.16.M88.4 R24, [R2+0x3000] ;  /* 0x003000000218783b */ /* 0x000eae0000000200 */
[C---:B---3--:R-:W-:Y:S08]  /*3f00*/  HMMA.16816.F32.BF16 R104, R12.reuse, R4, R120 ;  /* 0x000000040c68723c */ /* 0x048ff00000041878 */
[C---:B------:R-:W-:Y:S01]  /*3f10*/  HMMA.16816.F32.BF16 R100, R12.reuse, R6, R156 ;  /* 0x000000060c64723c */ /* 0x040fe2000004189c */
[----:B------:R-:W-:Y:S07]  /*3f20*/  LDSM.16.M88.4 R4, [R2+0x4800] ;  /* 0x004800000204783b */ /* 0x000fee0000000200 */
[C---:B------:R-:W-:Y:S08]  /*3f30*/  HMMA.16816.F32.BF16 R72, R12.reuse, R28, R200 ;  /* 0x0000001c0c48723c */ /* 0x040ff000000418c8 */
[----:B------:R-:W-:Y:S01]  /*3f40*/  HMMA.16816.F32.BF16 R152, R12, R30, R192 ;  /* 0x0000001e0c98723c */ /* 0x000fe200000418c0 */
[----:B------:R-:W3:Y:S04]  /*3f50*/  LDSM.16.M88.4 R12, [R2+0x4000] ;  /* 0x00400000020c783b */ /* 0x000ee80000000200 */
[----:B------:R-:W-:Y:S03]  /*3f60*/  LDSM.16.M88.4 R28, [R2+0x8000] ;  /* 0x00800000021c783b */ /* 0x000fe60000000200 */
[C---:B------:R-:W-:Y:S08]  /*3f70*/  HMMA.16816.F32.BF16 R172, R8.reuse, R36, R196 ;  /* 0x0000002408ac723c */ /* 0x040ff000000418c4 */
[C---:B-1----:R-:W-:Y:S01]  /*3f80*/  HMMA.16816.F32.BF16 R196, R8.reuse, R20, R44 ;  /* 0x0000001408c4723c */ /* 0x042fe2000004182c */
[----:B------:R-:W1:Y:S07]  /*3f90*/  LDSM.16.M88.4 R44, [R2+0x6000] ;  /* 0x00600000022c783b */ /* 0x000e6e0000000200 */
[C---:B------:R-:W-:Y:S01]  /*3fa0*/  HMMA.16816.F32.BF16 R208, R8.reuse, R38, R188 ;  /* 0x0000002608d0723c */ /* 0x040fe200000418bc */
[----:B------:R-:W1:Y:S07]  /*3fb0*/  LDSM.16.M88.4 R36, [R2+0x7000] ;  /* 0x007000000224783b */ /* 0x000e6e0000000200 */
[C---:B----4-:R-:W-:Y:S08]  /*3fc0*/  HMMA.16816.F32.BF16 R200, R8.reuse, R32, R184 ;  /* 0x0000002008c8723c */ /* 0x050ff000000418b8 */
[C---:B------:R-:W-:Y:S01]  /*3fd0*/  HMMA.16816.F32.BF16 R192, R8.reuse, R34, R176 ;  /* 0x0000002208c0723c */ /* 0x040fe200000418b0 */
[----:B------:R-:W4:Y:S07]  /*3fe0*/  LDSM.16.M88.4 R32, [R2+0x7800] ;  /* 0x007800000220783b */ /* 0x000f2e0000000200 */
[C---:B--2---:R-:W-:Y:S01]  /*3ff0*/  HMMA.16816.F32.BF16 R204, R8.reuse, R26, R48 ;  /* 0x0000001a08cc723c */ /* 0x044fe20000041830 */
[----:B------:R-:W2:Y:S07]  /*4000*/  LDSM.16.M88.4 R48, [R2+0x5800] ;  /* 0x005800000230783b */ /* 0x000eae0000000200 */
[C---:B------:R-:W-:Y:S01]  /*4010*/  HMMA.16816.F32.BF16 R184, R8.reuse, R24, R56 ;  /* 0x0000001808b8723c */ /* 0x040fe20000041838 */
[----:B------:R-:W-:Y:S04]  /*4020*/  LDSM.16.M88.4 R24, [R2+0x8800] ;  /* 0x008800000218783b */ /* 0x000fe80000000200 */
[----:B------:R-:W-:Y:S03]  /*4030*/  LDSM.16.M88.4 R56, [R0+0x3800] ;  /* 0x003800000038783b */ /* 0x000fe60000000200 */
[C---:B------:R-:W-:Y:S01]  /*4040*/  HMMA.16816.F32.BF16 R188, R8.reuse, R22, R40 ;  /* 0x0000001608bc723c */ /* 0x040fe20000041828 */
[----:B------:R-:W2:Y:S04]  /*4050*/  LDSM.16.M88.4 R40, [R2+0x6800] ;  /* 0x006800000228783b */ /* 0x000ea80000000200 */
[----:B------:R-:W2:Y:S03]  /*4060*/  LDSM.16.M88.4 R20, [R2+0x9000] ;  /* 0x009000000214783b */ /* 0x000ea60000000200 */
[C---:B---3--:R-:W-:Y:S08]  /*4070*/  HMMA.16816.F32.BF16 R180, R8.reuse, R12, R68 ;  /* 0x0000000c08b4723c */ /* 0x048ff00000041844 */
[C---:B------:R-:W-:Y:S01]  /*4080*/  HMMA.16816.F32.BF16 R176, R8.reuse, R14, R148 ;  /* 0x0000000e08b0723c */ /* 0x040fe20000041894 */
[----:B------:R3:W2:Y:S07]  /*4090*/  LDSM.16.M88.4 R12, [R2+0x9800] ;  /* 0x00980000020c783b */ /* 0x0006ae0000000200 */
[C---:B------:R-:W-:Y:S01]  /*40a0*/  HMMA.16816.F32.BF16 R168, R8.reuse, R4, R64 ;  /* 0x0000000408a8723c */ /* 0x040fe20000041840 */
[----:B------:R-:W-:Y:S07]  /*40b0*/  LDSM.16.M88.4 R64, [R0+0x2800] ;  /* 0x002800000040783b */ /* 0x000fee0000000200 */
[C---:B------:R-:W-:Y:S01]  /*40c0*/  HMMA.16816.F32.BF16 R164, R8.reuse, R6, R164 ;  /* 0x0000000608a4723c */ /* 0x040fe200000418a4 */
[----:B------:R4:W2:Y:S07]  /*40d0*/  LDSM.16.M88.4 R4, [R3] ;  /* 0x000000000304783b */ /* 0x0008ae0000000200 */
[----:B-1----:R-:W-:Y:S01]  /*40e0*/  HMMA.16816.F32.BF16 R140, R8, R44, R116 ;  /* 0x0000002c088c723c */ /* 0x002fe20000041874 */
[----:B---3--:R-:W-:-:S07]  /*40f0*/  LOP3.LUT R2, R60, 0x1f0, RZ, 0xc0, !PT ;  /* 0x000001f03c027812 */ /* 0x008fce00078ec0ff */
[C---:B------:R-:W-:Y:S01]  /*4100*/  HMMA.16816.F32.BF16 R116, R8.reuse, R38, R88 ;  /* 0x000000260874723c */ /* 0x040fe20000041858 */
[----:B------:R-:W1:Y:S07]  /*4110*/  LDSM.16.M88.4 R88, [R0+0x3000] ;  /* 0x003000000058783b */ /* 0x000e6e0000000200 */
[----:B------:R-:W-:Y:S01]  /*4120*/  HMMA.16816.F32.BF16 R136, R8, R46, R136 ;  /* 0x0000002e0888723c */ /* 0x000fe20000041888 */
[----:B------:R-:W3:Y:S01]  /*4130*/  LDSM.16.M88.4 R44, [R0+0x5000] ;  /* 0x00500000002c783b */ /* 0x000ee20000000200 */
[----:B----45:R-:W-:-:S06]  /*4140*/  IADD3 R3, PT, PT, R62, -R63, -R226 ;  /* 0x8000003f3e037210 */ /* 0x030fcc0007ffe8e2 */
[C---:B------:R-:W-:Y:S01]  /*4150*/  HMMA.16816.F32.BF16 R120, R8.reuse, R36, R108 ;  /* 0x000000240878723c */ /* 0x040fe2000004186c */
[----:B------:R-:W-:Y:S07]  /*4160*/  LDSM.16.M88.4 R36, [R0+0x6000] ;  /* 0x006000000024783b */ /* 0x000fee0000000200 */
        /* <DEDUP_REMOVED lines=23> */
[----:B------:R-:W2:Y:S04]  /*42e0*/  LDSM.16.M88.4 R12, [R0+0x8800] ;  /* 0x00880000000c783b */ /* 0x000ea80000000200 */
[----:B------:R-:W2:Y:S03]  /*42f0*/  LDSM.16.M88.4 R8, [R0+0x9000] ;  /* 0x009000000008783b */ /* 0x000ea60000000200 */
[C---:B------:R-:W-:Y:S08]  /*4300*/  HMMA.16816.F32.BF16 R244, R4.reuse, R64, R200 ;  /* 0x0000004004f4723c */ /* 0x040ff000000418c8 */
[----:B------:R-:W-:Y:S01]  /*4310*/  HMMA.16816.F32.BF16 R240, R4, R66, R192 ;  /* 0x0000004204f0723c */ /* 0x000fe200000418c0 */
[----:B------:R4:W2:Y:S01]  /*4320*/  LDSM.16.M88.4 R64, [R0+0x9800] ;  /* 0x009800000040783b */ /* 0x0008a20000000200 */
[----:B------:R-:W-:-:S06]  /*4330*/  DEPBAR.LE SB0, 0x0 ;  /* 0x000080000000791a */ /* 0x000fcc0000000000 */
[C---:B-1----:R-:W-:Y:S08]  /*4340*/  HMMA.16816.F32.BF16 R236, R4.reuse, R88, R184 ;  /* 0x0000005804ec723c */ /* 0x042ff000000418b8 */
[----:B------:R-:W-:Y:S01]  /*4350*/  HMMA.16816.F32.BF16 R232, R4, R76, R172 ;  /* 0x0000004c04e8723c */ /* 0x000fe200000418ac */
[----:B------:R-:W-:-:S07]  /*4360*/  IMAD.MOV.U32 R77, RZ, RZ, R228 ;  /* 0x000000ffff4d7224 */ /* 0x000fce00078e00e4 */
[----:B---3--:R-:W-:Y:S01]  /*4370*/  HMMA.16816.F32.BF16 R184, R4, R44, R160 ;  /* 0x0000002c04b8723c */ /* 0x008fe200000418a0 */
[----:B----4-:R-:W-:-:S04]  /*4380*/  SHF.R.U32.HI R0, RZ, 0x2, R221 ;  /* 0x00000002ff007819 */ /* 0x010fc800000116dd */
[----:B------:R-:W-:Y:S02]  /*4390*/  LOP3.LUT R0, R2, 0x7, R0, 0xf8, !PT ;  /* 0x0000000702007812 */ /* 0x000fe400078ef800 */
[----:B------:R-:W-:Y:S01]  /*43a0*/  IADD3 R2, PT, PT, R225, R62, -R63 ;  /* 0x0000003ee1027210 */ /* 0x000fe20007ffe83f */
[----:B------:R-:W-:Y:S01]  /*43b0*/  HMMA.16816.F32.BF16 R160, R4, R34, R124 ;  /* 0x0000002204a0723c */ /* 0x000fe2000004187c */
[----:B------:R-:W-:Y:S01]  /*43c0*/  IADD3 R125, PT, PT, R252, -0x1, RZ ;  /* 0xfffffffffc7d7810 */ /* 0x000fe20007ffe0ff */
[----:B------:R-:W-:-:S03]  /*43d0*/  IMAD R0, R227, 0x40, R0 ;  /* 0x00000040e3007824 */ /* 0x000fc600078e0200 */
[----:B------:R-:W-:Y:S01]  /*43e0*/  ISETP.GT.AND P0, PT, R125, R77, PT ;  /* 0x0000004d7d00720c */ /* 0x000fe20003f04270 */
[C---:B------:R-:W-:Y:S02]  /*43f0*/  IMAD.IADD R2, R0.reuse, 0x1, R2 ;  /* 0x0000000100027824 */ /* 0x040fe400078e0202 */
[C---:B------:R-:W-:Y:S01]  /*4400*/  HMMA.16816.F32.BF16 R248, R4.reuse, R78, R208 ;  /* 0x0000004e04f8723c */ /* 0x040fe200000418d0 */
[----:B------:R-:W-:Y:S02]  /*4410*/  IMAD.IADD R0, R0, 0x1, R3 ;  /* 0x0000000100007824 */ /* 0x000fe400078e0203 */
[C-C-:B------:R-:W-:Y:S02]  /*4420*/  VIADDMNMX R226, R2.reuse, 0x1, R62.reuse, PT ;  /* 0x0000000102e27846 */ /* 0x140fe4000380013e */
[----:B------:R-:W-:Y:S02]  /*4430*/  VIADDMNMX R228, R2, 0x9, R62, PT ;  /* 0x0000000902e47846 */ /* 0x000fe4000380013e */
[----:B------:R-:W-:Y:S01]  /*4440*/  VIMNMX R225, PT, PT, RZ, R0, !PT ;  /* 0x00000000ffe17248 */ /* 0x000fe20007fe0100 */
[----:B------:R-:W-:Y:S01]  /*4450*/  HMMA.16816.F32.BF16 R216, R4, R90, R204 ;  /* 0x0000005a04d8723c */ /* 0x000fe200000418cc */
[----:B------:R-:W-:-:S07]  /*4460*/  VIADDMNMX R227, R0, 0x8, RZ, !PT ;  /* 0x0000000800e37846 */ /* 0x000fce00078001ff */
        /* <DEDUP_REMOVED lines=24> */
[----:B------:R-:W-:Y:S06]  /*45f0*/  BAR.SYNC.DEFER_BLOCKING 0x0 ;  /* 0x0000000000007b1d */ /* 0x000fec0000010000 */
[----:B------:R-:W-:-:S13]  /*4600*/  @!P0 BRA `(.L_x_7225) ;  /* 0x00000008003c8947 */ /* 0x000fda0003800000 */
        /* <DEDUP_REMOVED lines=18> */
.L_x_7227:
[----:B------:R-:W2:Y:S01]  /*4730*/  LD.E R2, desc[UR4][R134.64+0x170] ;  /* 0x0001700486027980 */ /* 0x000ea2000c101900 */
[----:B-----5:R-:W-:Y:S02]  /*4740*/  IMAD.MOV.U32 R12, RZ, RZ, R18 ;  /* 0x000000ffff0c7224 */ /* 0x020fe400078e0012 */
        /* <DEDUP_REMOVED lines=66> */
.L_x_7228:
[----:B------:R-:W-:Y:S05]  /*4b70*/  BSYNC.RECONVERGENT B0 ;  /* 0x0000000000007941 */ /* 0x000fea0003800200 */
.L_x_7226:
        /* <DEDUP_REMOVED lines=34> */
[----:B------:R1:W-:Y:S01]  /*4da0*/  LDGSTS.E.BYPASS.LTC128B.128 [R16+0x6000], desc[UR4][R2.64] ;  /* 0x0600000002107fae */ /* 0x0003e2000b981a04 */
[----:B-----5:R-:W-:Y:S01]  /*4db0*/  IADD3 R12, P1, PT, R10, R14, RZ ;  /* 0x0000000e0a0c7210 */ /* 0x020fe20007f3e0ff */
        /* <DEDUP_REMOVED lines=10> */
[-C--:B-1----:R-:W-:Y:S01]  /*4e60*/  IADD3 R2, P1, PT, R4, R14.reuse, RZ ;  /* 0x0000000e04027210 */ /* 0x082fe20007f3e0ff */
[--C-:B------:R-:W-:Y:S01]  /*4e70*/  IMAD.X R5, R7, 0x1, R0.reuse, P0 ;  /* 0x0000000107057824 */ /* 0x100fe200000e0600 */
[----:B------:R1:W-:Y:S03]  /*4e80*/  LDGSTS.E.BYPASS.LTC128B.128 [R16+0x8000], desc[UR4][R6.64] ;  /* 0x0800000006107fae */ /* 0x0003e6000b981a04 */
[----:B------:R-:W-:Y:S01]  /*4e90*/  IMAD.X R3, R5, 0x1, R0, P1 ;  /* 0x0000000105037824 */ /* 0x000fe200008e0600 */
[----:B------:R1:W-:Y:S01]  /*4ea0*/  LDGSTS.E.BYPASS.LTC128B.128 [R16+0x8800], desc[UR4][R4.64] ;  /* 0x0880000004107fae */ /* 0x0003e2000b981a04 */
[----:B----4-:R-:W-:-:S03]  /*4eb0*/  IADD3 R10, P0, PT, R2, R14, RZ ;  /* 0x0000000e020a7210 */ /* 0x010fc60007f1e0ff */
[----:B------:R1:W-:Y:S02]  /*4ec0*/  LDGSTS.E.BYPASS.LTC128B.128 [R16+0x9000], desc[UR4][R2.64] ;  /* 0x0900000002107fae */ /* 0x0003e4000b981a04 */
[----:B------:R-:W-:-:S05]  /*4ed0*/  IMAD.X R11, R3, 0x1, R0, P0 ;  /* 0x00000001030b7824 */ /* 0x000fca00000e0600 */
[----:B------:R1:W-:Y:S04]  /*4ee0*/  LDGSTS.E.BYPASS.LTC128B.128 [R16+0x9800], desc[UR4][R10.64] ;  /* 0x098000000a107fae */ /* 0x0003e8000b981a04 */
[----:B------:R-:W0:Y:S02]  /*4ef0*/  LDGDEPBAR ;  /* 0x00000000000079af */ /* 0x000e240000000000 */
.L_x_7225:
[----:B------:R-:W-:Y:S05]  /*4f00*/  BSYNC.RECONVERGENT B1 ;  /* 0x0000000000017941 */ /* 0x000fea0003800200 */
.L_x_7224:
[----:B------:R-:W-:Y:S02]  /*4f10*/  IMAD.SHL.U32 R0, R221, 0x2, RZ ;  /* 0x00000002dd007824 */ /* 0x000fe400078e00ff */
[----:B------:R-:W-:-:S03]  /*4f20*/  IMAD.MOV.U32 R23, RZ, RZ, R17 ;  /* 0x000000ffff177224 */ /* 0x000fc600078e0011 */
[----:B------:R2:W-:Y:S02]  /*4f30*/  STL [R1+0x34], R0 ;  /* 0x0000340001007387 */ /* 0x0005e40000100800 */
[----:B--2---:R-:W-:-:S05]  /*4f40*/  LOP3.LUT R0, R0, 0x6, RZ, 0xc0, !PT ;  /* 0x0000000600007812 */ /* 0x004fca00078ec0ff */
[----:B------:R2:W-:Y:S02]  /*4f50*/  STL [R1+0x30], R0 ;  /* 0x0000300001007387 */ /* 0x0005e40000100800 */
[----:B--2---:R-:W-:-:S04]  /*4f60*/  IMAD R0, R125, 0x100, R0 ;  /* 0x000001007d007824 */ /* 0x004fc800078e0200 */
[C---:B-1----:R-:W-:Y:S01]  /*4f70*/  VIADD R2, R0.reuse, 0x1 ;  /* 0x0000000100027836 */ /* 0x042fe20000000000 */
[CC--:B------:R-:W-:Y:S01]  /*4f80*/  ISETP.GE.AND P4, PT, R0.reuse, R225.reuse, PT ;  /* 0x000000e10000720c */ /* 0x0c0fe20003f86270 */
[C---:B------:R-:W-:Y:S01]  /*4f90*/  VIADD R5, R0.reuse, 0x8 ;  /* 0x0000000800057836 */ /* 0x040fe20000000000 */
[CC--:B------:R-:W-:Y:S01]  /*4fa0*/  ISETP.GE.AND P1, PT, R0.reuse, R226.reuse, PT ;  /* 0x000000e20000720c */ /* 0x0c0fe20003f26270 */
        /* <DEDUP_REMOVED lines=8> */
[----:B------:R-:W-:Y:S01]  /*5030*/  VIADD R8, R0, 0x19 ;  /* 0x0000001900087836 */ /* 0x000fe20000000000 */
[----:B------:R-:W-:Y:S01]  /*5040*/  FSEL R2, R232, -INF , P4 ;  /* 0xff800000e8027808 */ /* 0x000fe20002000000 */
[C---:B------:R-:W-:Y:S01]  /*5050*/  VIADD R10, R0.reuse, 0x20 ;  /* 0x00000020000a7836 */ /* 0x040fe20000000000 */
[----:B------:R-:W-:Y:S01]  /*5060*/  FSEL R3, R233, -INF , P2 ;  /* 0xff800000e9037808 */ /* 0x000fe20001000000 */
[----:B------:R-:W-:Y:S01]  /*5070*/  VIADD R11, R0, 0x21 ;  /* 0x00000021000b7836 */ /* 0x000fe20000000000 */
[----:B------:R-:W-:Y:S01]  /*5080*/  FSEL R66, R2, -INF , !P1 ;  /* 0xff80000002427808 */ /* 0x000fe20004800000 */
        /* <DEDUP_REMOVED lines=84> */
[----:B------:R-:W-:Y:S01]  /*55d0*/  IMAD.MOV.U32 R212, RZ, RZ, R23 ;  /* 0x000000ffffd47224 */ /* 0x000fe200078e0017 */
[-C--:B------:R-:W-:Y:S01]  /*55e0*/  ISETP.GE.AND P3, PT, R12, R226.reuse, PT ;  /* 0x000000e20c00720c */ /* 0x080fe20003f66270 */
[C---:B------:R-:W-:Y:S01]  /*55f0*/  VIADD R23, R0.reuse, 0xb1 ;  /* 0x000000b100177836 */ /* 0x040fe20000000000 */
        /* <DEDUP_REMOVED lines=22> */
[----:B------:R-:W-:-:S02]  /*5760*/  FSEL R93, R3, -INF , !P3 ;  /* 0xff800000035d7808 */ /* 0x000fc40005800000 */
[----:B------:R-:W-:Y:S01]  /*5770*/  FSEL R3, R209, -INF , P1 ;  /* 0xff800000d1037808 */ /* 0x000fe20000800000 */
[----:B------:R-:W-:Y:S01]  /*5780*/  IMAD.MOV.U32 R209, RZ, RZ, R77 ;  /* 0x000000ffffd17224 */ /* 0x000fe200078e004d */
[-C--:B------:R-:W-:Y:S01]  /*5790*/  ISETP.GE.AND P1, PT, R19, R226.reuse, PT ;  /* 0x000000e21300720c */ /* 0x080fe20003f26270 */
[----:B------:R-:W-:Y:S01]  /*57a0*/  VIADD R77, R0, 0xf1 ;  /* 0x000000f1004d7836 */ /* 0x000fe20000000000 */
[----:B------:R-:W-:Y:S02]  /*57b0*/  FSEL R2, R204, -INF , P2 ;  /* 0xff800000cc027808 */ /* 0x000fe40001000000 */
[----:B------:R-:W-:Y:S02]  /*57c0*/  ISETP.GE.AND P3, PT, R17, R226, PT ;  /* 0x000000e21100720c */ /* 0x000fe40003f66270 */
[----:B------:R-:W-:Y:S02]  /*57d0*/  ISETP.GE.AND P2, PT, R20, R225, PT ;  /* 0x000000e11400720c */ /* 0x000fe40003f46270 */
[----:B------:R-:W-:-:S02]  /*57e0*/  FSEL R97, R2, -INF , !P1 ;  /* 0xff80000002617808 */ /* 0x000fc40004800000 */
[C---:B------:R-:W-:Y:S02]  /*57f0*/  ISETP.GE.AND P1, PT, R22.reuse, R225, PT ;  /* 0x000000e11600720c */ /* 0x040fe40003f26270 */
        /* <DEDUP_REMOVED lines=31> */
[C---:B------:R-:W-:Y:S02]  /*59f0*/  ISETP.GE.AND P1, PT, R44.reuse, R225, PT ;  /* 0x000000e12c00720c */ /* 0x040fe40003f26270 */
        /* <DEDUP_REMOVED lines=133> */
[----:B------:R-:W-:Y:S02]  /*6250*/  ISETP.GE.AND P1, PT, R71, R225, PT ;  /* 0x000000e14700720c */ /* 0x000fe40003f26270 */
[----:B------:R-:W-:-:S02]  /*6260*/  FSEL R161, R3, -INF , !P3 ;  /* 0xff80000003a17808 */ /* 0x000fc40005800000 */
[----:B------:R-:W-:Y:S02]  /*6270*/  FSEL R200, R2, -INF , !P2 ;  /* 0xff80000002c87808 */ /* 0x000fe40005000000 */
[-C--:B------:R-:W-:Y:S02]  /*6280*/  ISETP.GE.AND P3, PT, R71, R226.reuse, PT ;  /* 0x000000e24700720c */ /* 0x080fe40003f66270 */
[----:B------:R-:W-:Y:S02]  /*6290*/  ISETP.GE.AND P2, PT, R73, R225, PT ;  /* 0x000000e14900720c */ /* 0x000fe40003f46270 */
[----:B------:R-:W-:Y:S02]  /*62a0*/  FSEL R3, R149, -INF , P1 ;  /* 0xff80000095037808 */ /* 0x000fe40000800000 */
[----:B------:R-:W-:Y:S02]  /*62b0*/  ISETP.GE.AND P1, PT, R73, R226, PT ;  /* 0x000000e24900720c */ /* 0x000fe40003f26270 */
[----:B------:R-:W-:-:S02]  /*62c0*/  FSEL R2, R128, -INF , P2 ;  /* 0xff80000080027808 */ /* 0x000fc40001000000 */
[----:B------:R-:W-:Y:S02]  /*62d0*/  FSEL R141, R3, -INF , !P3 ;  /* 0xff800000038d7808 */ /* 0x000fe40005800000 */
        /* <DEDUP_REMOVED lines=8> */
[C---:B------:R-:W-:Y:S02]  /*6360*/  ISETP.GE.AND P2, PT, R0.reuse, R227, PT ;  /* 0x000000e30000720c */ /* 0x040fe40003f46270 */
[----:B------:R-:W-:Y:S02]  /*6370*/  ISETP.GE.AND P3, PT, R79, R226, PT ;  /* 0x000000e24f00720c */ /* 0x000fe40003f66270 */
[----:B------:R-:W-:-:S02]  /*6380*/  ISETP.GE.AND P4, PT, R0, R228, PT ;  /* 0x000000e40000720c */ /* 0x000fc40003f86270 */
[----:B------:R-:W-:Y:S02]  /*6390*/  FSEL R2, R101, -INF , P1 ;  /* 0xff80000065027808 */ /* 0x000fe40000800000 */
[----:B------:R-:W-:Y:S02]  /*63a0*/  ISETP.GE.AND P1, PT, R80, R226, PT ;  /* 0x000000e25000720c */ /* 0x000fe40003f26270 */
[----:B------:R-:W-:Y:S02]  /*63b0*/  FSEL R0, R234, -INF , P2 ;  /* 0xff800000ea007808 */ /* 0x000fe40001000000 */
[----:B------:R-:W-:Y:S02]  /*63c0*/  FSEL R156, R3, -INF , !P3 ;  /* 0xff800000039c7808 */ /* 0x000fe40005800000 */
        /* <DEDUP_REMOVED lines=35> */
[----:B------:R-:W-:Y:S02]  /*6600*/  ISETP.GE.AND P1, PT, R12, R227, PT ;  /* 0x000000e30c00720c */ /* 0x000fe40003f26270 */
[----:B------:R-:W-:Y:S02]  /*6610*/  FSEL R2, R239, -INF , P0 ;  /* 0xff800000ef027808 */ /* 0x000fe40000000000 */
[----:B------:R-:W-:-:S02]  /*6620*/  FSEL R0, R218, -INF , P4 ;  /* 0xff800000da007808 */ /* 0x000fc40002000000 */
[----:B------:R-:W-:Y:S02]  /*6630*/  ISETP.GE.AND P0, PT, R14, R227, PT ;  /* 0x000000e30e00720c */ /* 0x000fe40003f06270 */
[-C--:B------:R-:W-:Y:S02]  /*6640*/  ISETP.GE.AND P2, PT, R12, R228.reuse, PT ;  /* 0x000000e40c00720c */ /* 0x080fe40003f46270 */
[----:B------:R-:W-:Y:S02]  /*6650*/  FSEL R3, R219, -INF , P1 ;  /* 0xff800000db037808 */ /* 0x000fe40000800000 */
[----:B------:R-:W-:Y:S02]  /*6660*/  FSEL R88, R0, -INF , !P3 ;  /* 0xff80000000587808 */ /* 0x000fe40005800000 */
[----:B------:R-:W-:Y:S02]  /*6670*/  FSEL R0, R214, -INF , P0 ;  /* 0xff800000d6007808 */ /* 0x000fe40000000000 */
[----:B------:R-:W-:-:S02]  /*6680*/  ISETP.GE.AND P4, PT, R14, R228, PT ;  /* 0x000000e40e00720c */ /* 0x000fc40003f86270 */
[----:B------:R-:W-:Y:S02]  /*6690*/  FSEL R91, R3, -INF , !P2 ;  /* 0xff800000035b7808 */ /* 0x000fe40005000000 */
[CC--:B------:R-:W-:Y:S02]  /*66a0*/  ISETP.GE.AND P3, PT, R18.reuse, R227.reuse, PT ;  /* 0x000000e31200720c */ /* 0x0c0fe40003f66270 */
[-C--:B------:R-:W-:Y:S02]  /*66b0*/  ISETP.GE.AND P2, PT, R18, R228.reuse, PT ;  /* 0x000000e41200720c */ /* 0x080fe40003f46270 */
[----:B------:R-:W-:Y:S02]  /*66c0*/  FSEL R18, R0, -INF , !P4 ;  /* 0xff80000000127808 */ /* 0x000fe40006000000 */
[----:B------:R-:W2:Y:S01]  /*66d0*/  LD.E R0, desc[UR4][R134.64+0xdc] ;  /* 0x0000dc0486007980 */ /* 0x000ea2000c101900 */
[----:B------:R-:W-:Y:S02]  /*66e0*/  ISETP.GE.AND P5, PT, R11, R228, PT ;  /* 0x000000e40b00720c */ /* 0x000fe40003fa6270 */
[----:B------:R-:W-:-:S02]  /*66f0*/  ISETP.GE.AND P1, PT, R15, R227, PT ;  /* 0x000000e30f00720c */ /* 0x000fc40003f26270 */
[----:B------:R-:W-:Y:S02]  /*6700*/  FSEL R89, R2, -INF , !P5 ;  /* 0xff80000002597808 */ /* 0x000fe40006800000 */
[----:B------:R-:W-:Y:S02]  /*6710*/  FSEL R3, R215, -INF , P1 ;  /* 0xff800000d7037808 */ /* 0x000fe40000800000 */
[----:B------:R-:W-:Y:S02]  /*6720*/  FSEL R2, R210, -INF , P3 ;  /* 0xff800000d2027808 */ /* 0x000fe40001800000 */
[-C--:B------:R-:W-:Y:S02]  /*6730*/  ISETP.GE.AND P0, PT, R17, R227.reuse, PT ;  /* 0x000000e31100720c */ /* 0x080fe40003f06270 */
[----:B------:R-:W-:Y:S02]  /*6740*/  ISETP.GE.AND P1, PT, R19, R227, PT ;  /* 0x000000e31300720c */ /* 0x000fe40003f26270 */
        /* <DEDUP_REMOVED lines=99> */
[----:B------:R-:W-:Y:S02]  /*6d80*/  FSEL R219, R2, -INF , !P3 ;  /* 0xff80000002db7808 */ /* 0x000fe40005800000 */
[----:B------:R-:W-:Y:S02]  /*6d90*/  FMNMX3.FTZ R2, R66, R83, R65, !PT ;  /* 0x0000005342027276 */ /* 0x000fe40007810041 */
[----:B------:R-:W-:Y:S02]  /*6da0*/  ISETP.GE.AND P5, PT, R42, R228, PT ;  /* 0x000000e42a00720c */ /* 0x000fe40003fa6270 */
[----:B------:R-:W-:-:S02]  /*6db0*/  FSEL R4, R163, -INF , P0 ;  /* 0xff800000a3047808 */ /* 0x000fc40000000000 */
[----:B------:R-:W-:Y:S02]  /*6dc0*/  FMNMX3.FTZ R2, R2, R68, R69, !PT ;  /* 0x0000004402027276 */ /* 0x000fe40007810045 */
[----:B------:R-:W-:Y:S02]  /*6dd0*/  ISETP.GE.AND P0, PT, R33, R227, PT ;  /* 0x000000e32100720c */ /* 0x000fe40003f06270 */
[----:B------:R-:W-:Y:S02]  /*6de0*/  FSEL R215, R3, -INF , !P5 ;  /* 0xff80000003d77808 */ /* 0x000fe40006800000 */
[----:B------:R-:W-:Y:S02]  /*6df0*/  FMNMX3.FTZ R2, R2, R75, R78, !PT ;  /* 0x0000004b02027276 */ /* 0x000fe4000781004e */
[-C--:B------:R-:W-:Y:S02]  /*6e00*/  ISETP.GE.AND P4, PT, R37, R228.reuse, PT ;  /* 0x000000e42500720c */ /* 0x080fe40003f86270 */
[----:B------:R-:W-:-:S02]  /*6e10*/  ISETP.GE.AND P5, PT, R33, R228, PT ;  /* 0x000000e42100720c */ /* 0x000fc40003fa6270 */
[----:B------:R-:W-:Y:S02]  /*6e20*/  FSEL R3, R159, -INF , P0 ;  /* 0xff8000009f037808 */ /* 0x000fe40000000000 */
[-C--:B------:R-:W-:Y:S02]  /*6e30*/  ISETP.GE.AND P2, PT, R30, R227.reuse, PT ;  /* 0x000000e31e00720c */ /* 0x080fe40003f46270 */
[----:B------:R-:W-:Y:S02]  /*6e40*/  ISETP.GE.AND P0, PT, R26, R227, PT ;  /* 0x000000e31a00720c */ /* 0x000fe40003f06270 */
[----:B------:R-:W-:Y:S02]  /*6e50*/  FMNMX3.FTZ R2, R2, R82, R84, !PT ;  /* 0x0000005202027276 */ /* 0x000fe40007810054 */
[----:B------:R-:W-:Y:S02]  /*6e60*/  FSEL R218, R4, -INF , !P4 ;  /* 0xff80000004da7808 */ /* 0x000fe40006000000 */
[----:B------:R-:W-:-:S02]  /*6e70*/  FSEL R235, R3, -INF , !P5 ;  /* 0xff80000003eb7808 */ /* 0x000fc40006800000 */
[-C--:B------:R-:W-:Y:S02]  /*6e80*/  ISETP.GE.AND P4, PT, R30, R228.reuse, PT ;  /* 0x000000e41e00720c */ /* 0x080fe40003f86270 */
[----:B------:R-:W-:Y:S02]  /*6e90*/  FSEL R4, R154, -INF , P2 ;  /* 0xff8000009a047808 */ /* 0x000fe40001000000 */
[----:B------:R-:W-:Y:S02]  /*6ea0*/  ISETP.GE.AND P5, PT, R26, R228, PT ;  /* 0x000000e41a00720c */ /* 0x000fe40003fa6270 */
[----:B------:R-:W-:Y:S02]  /*6eb0*/  FSEL R3, R142, -INF , P0 ;  /* 0xff8000008e037808 */ /* 0x000fe40000000000 */
[----:B------:R-:W-:Y:S02]  /*6ec0*/  ISETP.GE.AND P2, PT, R23, R227, PT ;  /* 0x000000e31700720c */ /* 0x000fe40003f46270 */
[----:B------:R-:W-:-:S02]  /*6ed0*/  FMNMX3.FTZ R2, R2, R86, R87, !PT ;  /* 0x0000005602027276 */ /* 0x000fc40007810057 */
[----:B------:R-:W-:Y:S02]  /*6ee0*/  FSEL R234, R4, -INF , !P4 ;  /* 0xff80000004ea7808 */ /* 0x000fe40006000000 */
[----:B------:R-:W-:Y:S02]  /*6ef0*/  FSEL R239, R3, -INF , !P5 ;  /* 0xff80000003ef7808 */ /* 0x000fe40006800000 */
[----:B------:R-:W-:Y:S02]  /*6f00*/  ISETP.GE.AND P4, PT, R23, R228, PT ;  /* 0x000000e41700720c */ /* 0x000fe40003f86270 */
        /* <DEDUP_REMOVED lines=28> */
[----:B------:R-:W-:Y:S02]  /*70d0*/  ISETP.GE.AND P3, PT, R24, R228, PT ;  /* 0x000000e41800720c */ /* 0x000fe40003f66270 */
[----:B------:R-:W-:Y:S02]  /*70e0*/  FSEL R4, R155, -INF , P1 ;  /* 0xff8000009b047808 */ /* 0x000fe40000800000 */
[----:B------:R-:W-:Y:S02]  /*70f0*/  FMNMX3.FTZ R37, R37, R217, R229, !PT ;  /* 0x000000d925257276 */ /* 0x000fe400078100e5 */
[-C--:B------:R-:W-:Y:S02]  /*7100*/  ISETP.GE.AND P1, PT, R29, R227.reuse, PT ;  /* 0x000000e31d00720c */ /* 0x080fe40003f26270 */
[----:B------:R-:W-:-:S02]  /*7110*/  ISETP.GE.AND P2, PT, R28, R227, PT ;  /* 0x000000e31c00720c */ /* 0x000fc40003f46270 */
[----:B------:R-:W-:Y:S02]  /*7120*/  FMNMX3.FTZ R2, R2, R117, R120, !PT ;  /* 0x0000007502027276 */ /* 0x000fe40007810078 */
[----:B------:R-:W-:Y:S02]  /*7130*/  FSEL R238, R4, -INF , !P3 ;  /* 0xff80000004ee7808 */ /* 0x000fe40005800000 */
[----:B------:R-:W-:Y:S02]  /*7140*/  FMNMX3.FTZ R37, R37, R232, R233, !PT ;  /* 0x000000e825257276 */ /* 0x000fe400078100e9 */
[-C--:B------:R-:W-:Y:S02]  /*7150*/  ISETP.GE.AND P3, PT, R29, R228.reuse, PT ;  /* 0x000000e41d00720c */ /* 0x080fe40003f66270 */
[----:B------:R-:W-:Y:S02]  /*7160*/  FSEL R4, R110, -INF , P1 ;  /* 0xff8000006e047808 */ /* 0x000fe40000800000 */
[----:B------:R-:W-:-:S02]  /*7170*/  ISETP.GE.AND P4, PT, R28, R228, PT ;  /* 0x000000e41c00720c */ /* 0x000fc40003f86270 */
[----:B------:R-:W-:Y:S02]  /*7180*/  FSEL R3, R114, -INF , P2 ;  /* 0xff80000072037808 */ /* 0x000fe40001000000 */
[----:B------:R-:W-:Y:S02]  /*7190*/  FMNMX3.FTZ R2, R2, R121, R128, !PT ;  /* 0x0000007902027276 */ /* 0x000fe40007810080 */
[-C--:B------:R-:W-:Y:S02]  /*71a0*/  ISETP.GE.AND P0, PT, R25, R227.reuse, PT ;  /* 0x000000e31900720c */ /* 0x080fe40003f06270 */
[----:B------:R-:W-:Y:S02]  /*71b0*/  ISETP.GE.AND P1, PT, R32, R227, PT ;  /* 0x000000e32000720c */ /* 0x000fe40003f26270 */
[----:B------:R-:W-:Y:S02]  /*71c0*/  FMNMX3.FTZ R37, R37, R236, R237, !PT ;  /* 0x000000ec25257276 */ /* 0x000fe400078100ed */
[----:B------:R-:W-:-:S02]  /*71d0*/  FSEL R242, R4, -INF , !P3 ;  /* 0xff80000004f27808 */ /* 0x000fc40005800000 */
[----:B------:R-:W-:Y:S02]  /*71e0*/  FSEL R250, R3, -INF , !P4 ;  /* 0xff80000003fa7808 */ /* 0x000fe40006000000 */
[----:B------:R-:W-:Y:S02]  /*71f0*/  FMNMX3.FTZ R2, R2, R129, R136, !PT ;  /* 0x0000008102027276 */ /* 0x000fe40007810088 */
[-C--:B------:R-:W-:Y:S02]  /*7200*/  ISETP.GE.AND P5, PT, R25, R228.reuse, PT ;  /* 0x000000e41900720c */ /* 0x080fe40003fa6270 */
[----:B------:R-:W-:Y:S02]  /*7210*/  ISETP.GE.AND P3, PT, R32, R228, PT ;  /* 0x000000e42000720c */ /* 0x000fe40003f66270 */
[----:B------:R-:W-:Y:S02]  /*7220*/  FSEL R4, R111, -INF , P0 ;  /* 0xff8000006f047808 */ /* 0x000fe40000000000 */
[----:B------:R-:W-:-:S02]  /*7230*/  FSEL R3, R115, -INF , P1 ;  /* 0xff80000073037808 */ /* 0x000fc40000800000 */
[----:B------:R-:W-:Y:S02]  /*7240*/  ISETP.GE.AND P0, PT, R39, R227, PT ;  /* 0x000000e32700720c */ /* 0x000fe40003f06270 */
[----:B------:R-:W-:Y:S02]  /*7250*/  FMNMX3.FTZ R37, R37, R240, R241, !PT ;  /* 0x000000f025257276 */ /* 0x000fe400078100f1 */
[----:B------:R-:W-:Y:S02]  /*7260*/  FMNMX3.FTZ R2, R2, R137, R173, !PT ;  /* 0x0000008902027276 */ /* 0x000fe400078100ad */
[----:B------:R-:W-:Y:S02]  /*7270*/  FSEL R246, R4, -INF , !P5 ;  /* 0xff80000004f67808 */ /* 0x000fe40006800000 */
[----:B------:R-:W-:Y:S02]  /*7280*/  FSEL R111, R3, -INF , !P3 ;  /* 0xff800000036f7808 */ /* 0x000fe40005800000 */
[----:B------:R-:W-:-:S02]  /*7290*/  ISETP.GE.AND P5, PT, R39, R228, PT ;  /* 0x000000e42700720c */ /* 0x000fc40003fa6270 */
[----:B------:R-:W-:Y:S02]  /*72a0*/  FSEL R3, R118, -INF , P0 ;  /* 0xff80000076037808 */ /* 0x000fe40000000000 */
[----:B------:R-:W-:Y:S02]  /*72b0*/  ISETP.GE.AND P2, PT, R47, R227, PT ;  /* 0x000000e32f00720c */ /* 0x000fe40003f46270 */
[----:B------:R-:W-:Y:S02]  /*72c0*/  FMNMX3.FTZ R37, R37, R244, R245, !PT ;  /* 0x000000f425257276 */ /* 0x000fe400078100f5 */
[----:B------:R-:W-:Y:S01]  /*72d0*/  FMNMX3.FTZ R2, R2, R177, R179, !PT ;  /* 0x000000b102027276 */ /* 0x000fe200078100b3 */
[----:B------:R-:W-:Y:S01]  /*72e0*/  IMAD.MOV.U32 R110, RZ, RZ, R153 ;  /* 0x000000ffff6e7224 */ /* 0x000fe200078e0099 */
[----:B------:R-:W-:Y:S02]  /*72f0*/  FSEL R251, R3, -INF , !P5 ;  /* 0xff80000003fb7808 */ /* 0x000fe40006800000 */
[----:B------:R-:W-:-:S02]  /*7300*/  ISETP.GE.AND P4, PT, R47, R228, PT ;  /* 0x000000e42f00720c */ /* 0x000fc40003f86270 */
        /* <DEDUP_REMOVED lines=12> */
[----:B------:R-:W-:Y:S01]  /*73d0*/  ISETP.GE.AND P0, PT, R57, R227, PT ;  /* 0x000000e33900720c */ /* 0x000fe20003f06270 */
[----:B------:R-:W-:Y:S01]  /*73e0*/  IMAD.MOV.U32 R149, RZ, RZ, R201 ;  /* 0x000000ffff957224 */ /* 0x000fe200078e00c9 */
[----:B------:R-:W-:Y:S02]  /*73f0*/  FMNMX3.FTZ R37, R37, R143, R119, !PT ;  /* 0x0000008f25257276 */ /* 0x000fe40007810077 */
[----:B------:R-:W-:-:S02]  /*7400*/  FSEL R114, R3, -INF , !P3 ;  /* 0xff80000003727808 */ /* 0x000fc40005800000 */
[----:B------:R-:W-:Y:S01]  /*7410*/  FMNMX3.FTZ R2, R2, R218, R219, !PT ;  /* 0x000000da02027276 */ /* 0x000fe200078100db */
[----:B------:R-:W-:Y:S01]  /*7420*/  IMAD.MOV.U32 R145, RZ, RZ, R157 ;  /* 0x000000ffff917224 */ /* 0x000fe200078e009d */
[----:B------:R-:W-:Y:S01]  /*7430*/  ISETP.GE.AND P5, PT, R57, R228, PT ;  /* 0x000000e43900720c */ /* 0x000fe20003fa6270 */
[----:B------:R-:W-:Y:S01]  /*7440*/  IMAD.MOV.U32 R166, RZ, RZ, R204 ;  /* 0x000000ffffa67224 */ /* 0x000fe200078e00cc */
        /* <DEDUP_REMOVED lines=28> */
[----:B------:R-:W-:Y:S01]  /*7610*/  FSEL R3, R147, -INF , P2 ;  /* 0xff80000093037808 */ /* 0x000fe20001000000 */
[----:B------:R-:W-:Y:S01]  /*7620*/  IMAD.MOV.U32 R138, RZ, RZ, R4 ;  /* 0x000000ffff8a7224 */ /* 0x000fe200078e0004 */
        /* <DEDUP_REMOVED lines=45> */
[----:B------:R-:W-:Y:S02]  /*7900*/  IMAD.MOV.U32 R204, RZ, RZ, R209 ;  /* 0x000000ffffcc7224 */ /* 0x000fe400078e00d1 */
[----:B------:R-:W-:Y:S01]  /*7910*/  IMAD.MOV.U32 R200, RZ, RZ, R208 ;  /* 0x000000ffffc87224 */ /* 0x000fe200078e00d0 */
[----:B-1----:R-:W-:Y:S01]  /*7920*/  FMNMX.FTZ R38, R2, R4, !PT ;  /* 0x0000000402267209 */ /* 0x002fe20007810000 */
[-CC-:B------:R-:W-:Y:S01]  /*7930*/  FFMA.FTZ R2, R68, R0.reuse, -R5.reuse ;  /* 0x0000000044027223 */ /* 0x180fe20000010805 */
[----:B--2---:R-:W-:-:S04]  /*7940*/  FFMA.FTZ R3, R83, R0, -R5 ;  /* 0x0000000053037223 */ /* 0x004fc80000010805 */
[----:B------:R1:W2:Y:S01]  /*7950*/  MUFU.EX2 R6, R3 ;  /* 0x0000000300067308 */ /* 0x0002a20000000800 */
[----:B------:R-:W-:Y:S01]  /*7960*/  IMAD.MOV.U32 R201, RZ, RZ, R212 ;  /* 0x000000ffffc97224 */ /* 0x000fe200078e00d4 */
[----:B------:R-:W-:-:S06]  /*7970*/  FSETP.NEU.FTZ.AND P0, PT, R38, -INF , PT ;  /* 0xff8000002600780b */ /* 0x000fcc0003f1d000 */
        /* <DEDUP_REMOVED lines=11> */
[----:B------:R-:W-:Y:S01]  /*7a30*/  IMAD.IADD R152, R132, 0x1, R160 ;  /* 0x0000000184987824 */ /* 0x000fe200078e02a0 */
[----:B------:R-:W3:Y:S04]  /*7a40*/  LDSM.16.MT88.4 R28, [R160+0xa000] ;  /* 0x00a00000a01c783b */ /* 0x000ee80000004200 */
[----:B------:R-:W5:Y:S01]  /*7a50*/  LDSM.16.MT88.4 R24, [R152+0xa000] ;  /* 0x00a000009818783b */ /* 0x000f620000004200 */
[--C-:B------:R-:W-:Y:S01]  /*7a60*/  FFMA.FTZ R4, R72, R0, -R3.reuse ;  /* 0x0000000048047223 */ /* 0x100fe20000010803 */
[----:B------:R-:W-:Y:S01]  /*7a70*/  IMAD.MOV.U32 R157, RZ, RZ, R204 ;  /* 0x000000ffff9d7224 */ /* 0x000fe200078e00cc */
[----:B--2---:R-:W-:Y:S01]  /*7a80*/  F2FP.BF16.F32.PACK_AB R8, R6, R190 ;  /* 0x000000be0608723e */ /* 0x004fe200000010ff */
[----:B------:R-:W-:Y:S01]  /*7a90*/  LDSM.16.MT88.4 R32, [R160+0xa800] ;  /* 0x00a80000a020783b */ /* 0x000fe20000004200 */
[----:B-1----:R-:W-:-:S04]  /*7aa0*/  FFMA.FTZ R2, R58, R0, -R3 ;  /* 0x000000003a027223 */ /* 0x002fc80000010803 */
[----:B------:R1:W-:Y:S02]  /*7ab0*/  MUFU.EX2 R200, R2 ;  /* 0x0000000200c87308 */ /* 0x0003e40000000800 */
[----:B-1----:R-:W-:-:S06]  /*7ac0*/  FFMA.FTZ R2, R61, R0, -R3 ;  /* 0x000000003d027223 */ /* 0x002fcc0000010803 */
[----:B------:R1:W-:Y:S02]  /*7ad0*/  MUFU.EX2 R206, R2 ;  /* 0x0000000200ce7308 */ /* 0x0003e40000000800 */
[----:B-1----:R-:W-:-:S06]  /*7ae0*/  FFMA.FTZ R2, R75, R0, -R5 ;  /* 0x000000004b027223 */ /* 0x002fcc0000010805 */
[----:B------:R1:W-:Y:S01]  /*7af0*/  MUFU.EX2 R207, R2 ;  /* 0x0000000200cf7308 */ /* 0x0003e20000000800 */
[----:B------:R-:W-:-:S05]  /*7b00*/  IMAD.IADD R144, R220, 0x1, R160 ;  /* 0x00000001dc907824 */ /* 0x000fca00078e02a0 */
[----:B------:R-:W2:Y:S01]  /*7b10*/  LDSM.16.MT88.4 R12, [R144+0xa000] ;  /* 0x00a00000900c783b */ /* 0x000ea20000004200 */
[----:B-1----:R-:W-:-:S04]  /*7b20*/  FFMA.FTZ R2, R78, R0, -R5 ;  /* 0x000000004e027223 */ /* 0x002fc80000010805 */
[----:B------:R1:W-:Y:S02]  /*7b30*/  MUFU.EX2 R211, R2 ;  /* 0x0000000200d37308 */ /* 0x0003e40000000800 */
[----:B-1----:R-:W-:-:S06]  /*7b40*/  FFMA.FTZ R2, R82, R0, -R5 ;  /* 0x0000000052027223 */ /* 0x002fcc0000010805 */
[----:B------:R1:W-:Y:S01]  /*7b50*/  MUFU.EX2 R210, R2 ;  /* 0x0000000200d27308 */ /* 0x0003e20000000800 */
[----:B------:R-:W-:-:S05]  /*7b60*/  IMAD.IADD R7, R132, 0x1, R144 ;  /* 0x0000000184077824 */ /* 0x000fca00078e0290 */
[----:B------:R-:W2:Y:S02]  /*7b70*/  LDSM.16.MT88.4 R20, [R7+0xa000] ;  /* 0x00a000000714783b */ /* 0x000ea40000004200 */
[----:B------:R-:W3:Y:S01]  /*7b80*/  MUFU.EX2 R202, R4 ;  /* 0x0000000400ca7308 */ /* 0x000ee20000000800 */
[----:B-1----:R-:W-:-:S07]  /*7b90*/  FFMA.FTZ R2, R70, R0, -R3 ;  /* 0x0000000046027223 */ /* 0x002fce0000010803 */
[----:B------:R1:W-:Y:S02]  /*7ba0*/  MUFU.EX2 R195, R2 ;  /* 0x0000000200c37308 */ /* 0x0003e40000000800 */
[----:B-1----:R-:W-:-:S06]  /*7bb0*/  FFMA.FTZ R2, R74, R0, -R3 ;  /* 0x000000004a027223 */ /* 0x002fcc0000010803 */
[----:B------:R1:W2:Y:S01]  /*7bc0*/  MUFU.EX2 R201, R2 ;  /* 0x0000000200c97308 */ /* 0x0002a20000000800 */
[----:B----4-:R-:W-:Y:S01]  /*7bd0*/  F2FP.BF16.F32.PACK_AB R10, R208, R209 ;  /* 0x000000d1d00a723e */ /* 0x010fe200000010ff */
[----:B-1----:R-:W-:-:S06]  /*7be0*/  FFMA.FTZ R2, R76, R0, -R3 ;  /* 0x000000004c027223 */ /* 0x002fcc0000010803 */
[----:B------:R1:W-:Y:S01]  /*7bf0*/  MUFU.EX2 R199, R2 ;  /* 0x0000000200c77308 */ /* 0x0003e20000000800 */
[----:B---3--:R-:W-:Y:S02]  /*7c00*/  F2FP.BF16.F32.PACK_AB R9, R198, R202 ;  /* 0x000000cac609723e */ /* 0x008fe400000010ff */
[----:B------:R-:W-:Y:S01]  /*7c10*/  F2FP.BF16.F32.PACK_AB R11, R206, R200 ;  /* 0x000000c8ce0b723e */ /* 0x000fe200000010ff */
[----:B-1----:R-:W-:-:S04]  /*7c20*/  FFMA.FTZ R2, R81, R0, -R3 ;  /* 0x0000000051027223 */ /* 0x002fc80000010803 */
[----:B------:R1:W3:Y:S02]  /*7c30*/  MUFU.EX2 R204, R2 ;  /* 0x0000000200cc7308 */ /* 0x0002e40000000800 */
[----:B------:R-:W-:Y:S01]  /*7c40*/  HMMA.16816.F32.BF16 R44, R8, R28, RZ ;  /* 0x0000001c082c723c */ /* 0x000fe200000418ff */
[----:B-1----:R-:W-:-:S05]  /*7c50*/  FFMA.FTZ R2, R84, R0, -R5 ;  /* 0x0000000054027223 */ /* 0x002fca0000010805 */
[----:B------:R1:W-:Y:S02]  /*7c60*/  MUFU.EX2 R194, R2 ;  /* 0x0000000200c27308 */ /* 0x0003e40000000800 */
[----:B------:R-:W-:Y:S01]  /*7c70*/  HMMA.16816.F32.BF16 R48, R8, R30, RZ ;  /* 0x0000001e0830723c */ /* 0x000fe200000418ff */
[----:B------:R-:W-:Y:S02]  /*7c80*/  IMAD.MOV.U32 R102, RZ, RZ, R205 ;  /* 0x000000ffff667224 */ /* 0x000fe400078e00cd */
[----:B-1----:R-:W-:-:S04]  /*7c90*/  FFMA.FTZ R2, R86, R0, -R5 ;  /* 0x0000000056027223 */ /* 0x002fc80000010805 */
[----:B------:R1:W4:Y:S01]  /*7ca0*/  MUFU.EX2 R203, R2 ;  /* 0x0000000200cb7308 */ /* 0x0003220000000800 */
[C---:B-----5:R-:W-:Y:S08]  /*7cb0*/  HMMA.16816.F32.BF16 R40, R8.reuse, R24, RZ ;  /* 0x000000180828723c */ /* 0x060ff000000418ff */
[----:B------:R-:W-:Y:S01]  /*7cc0*/  HMMA.16816.F32.BF16 R28, R8, R26, RZ ;  /* 0x0000001a081c723c */ /* 0x000fe200000418ff */
[----:B------:R-:W5:Y:S01]  /*7cd0*/  LDSM.16.MT88.4 R24, [R152+0xa800] ;  /* 0x00a800009818783b */ /* 0x000f620000004200 */
[----:B-1----:R-:W-:-:S04]  /*7ce0*/  FFMA.FTZ R2, R87, R0, -R5 ;  /* 0x0000000057027223 */ /* 0x002fc80000010805 */
[----:B------:R1:W-:Y:S02]  /*7cf0*/  MUFU.EX2 R191, R2 ;  /* 0x0000000200bf7308 */ /* 0x0003e40000000800 */
[----:B--2---:R-:W-:Y:S01]  /*7d00*/  HMMA.16816.F32.BF16 R64, R8, R12, RZ ;  /* 0x0000000c0840723c */ /* 0x004fe200000418ff */
[----:B-1----:R-:W-:-:S05]  /*7d10*/  FFMA.FTZ R2, R90, R0, -R5 ;  /* 0x000000005a027223 */ /* 0x002fca0000010805 */
[----:B------:R1:W2:Y:S02]  /*7d20*/  MUFU.EX2 R205, R2 ;  /* 0x0000000200cd7308 */ /* 0x0002a40000000800 */
[----:B------:R-:W-:Y:S01]  /*7d30*/  HMMA.16816.F32.BF16 R68, R8, R14, RZ ;  /* 0x0000000e0844723c */ /* 0x000fe200000418ff */
[----:B------:R-:W4:Y:S01]  /*7d40*/  LDSM.16.MT88.4 R12, [R7+0xa800] ;  /* 0x00a80000070c783b */ /* 0x000f220000004200 */
[----:B-1----:R-:W-:-:S04]  /*7d50*/  FFMA.FTZ R2, R85, R0, -R3 ;  /* 0x0000000055027223 */ /* 0x002fc80000010803 */
[----:B------:R1:W-:Y:S02]  /*7d60*/  MUFU.EX2 R84, R2 ;  /* 0x0000000200547308 */ /* 0x0003e40000000800 */
[----:B------:R-:W-:Y:S01]  /*7d70*/  HMMA.16816.F32.BF16 R56, R8, R20, RZ ;  /* 0x000000140838723c */ /* 0x000fe200000418ff */
[----:B-1----:R-:W-:-:S05]  /*7d80*/  FFMA.FTZ R2, R89, R0, -R3 ;  /* 0x0000000059027223 */ /* 0x002fca0000010803 */
[----:B------:R1:W2:Y:S02]  /*7d90*/  MUFU.EX2 R186, R2 ;  /* 0x0000000200ba7308 */ /* 0x0002a40000000800 */
[----:B------:R-:W-:Y:S01]  /*7da0*/  HMMA.16816.F32.BF16 R52, R8, R22, RZ ;  /* 0x000000160834723c */ /* 0x000fe200000418ff */
[----:B------:R-:W2:Y:S01]  /*7db0*/  LDSM.16.MT88.4 R20, [R144+0xa800] ;  /* 0x00a800009014783b */ /* 0x000ea20000004200 */
[----:B-1----:R-:W-:-:S04]  /*7dc0*/  FFMA.FTZ R2, R88, R0, -R3 ;  /* 0x0000000058027223 */ /* 0x002fc80000010803 */
[----:B------:R1:W-:Y:S01]  /*7dd0*/  MUFU.EX2 R88, R2 ;  /* 0x0000000200587308 */ /* 0x0003e20000000800 */
[----:B------:R-:W-:Y:S02]  /*7de0*/  F2FP.BF16.F32.PACK_AB R8, R207, R212 ;  /* 0x000000d4cf08723e */ /* 0x000fe400000010ff */
[----:B------:R-:W-:Y:S02]  /*7df0*/  F2FP.BF16.F32.PACK_AB R10, R210, R211 ;  /* 0x000000d3d20a723e */ /* 0x000fe400000010ff */
[----:B------:R-:W-:Y:S01]  /*7e00*/  F2FP.BF16.F32.PACK_AB R9, R201, R195 ;  /* 0x000000c3c909723e */ /* 0x000fe200000010ff */
[----:B-1----:R-:W-:-:S04]  /*7e10*/  FFMA.FTZ R2, R91, R0, -R3 ;  /* 0x000000005b027223 */ /* 0x002fc80000010803 */
[----:B------:R1:W2:Y:S01]  /*7e20*/  MUFU.EX2 R187, R2 ;  /* 0x0000000200bb7308 */ /* 0x0002a20000000800 */
[----:B---3--:R-:W-:Y:S01]  /*7e30*/  F2FP.BF16.F32.PACK_AB R11, R204, R199 ;  /* 0x000000c7cc0b723e */ /* 0x008fe200000010ff */
[----:B-1----:R-:W-:-:S06]  /*7e40*/  FFMA.FTZ R2, R92, R0, -R5 ;  /* 0x000000005c027223 */ /* 0x002fcc0000010805 */
[----:B------:R1:W-:Y:S01]  /*7e50*/  MUFU.EX2 R175, R2 ;  /* 0x0000000200af7308 */ /* 0x0003e20000000800 */
[----:B------:R-:W-:Y:S01]  /*7e60*/  HMMA.16816.F32.BF16 R72, R8, R32, R44 ;  /* 0x000000200848723c */ /* 0x000fe2000004182c */
[----:B-1----:R-:W-:-:S06]  /*7e70*/  FFMA.FTZ R2, R93, R0, -R5 ;  /* 0x000000005d027223 */ /* 0x002fcc0000010805 */
[----:B------:R1:W3:Y:S01]  /*7e80*/  MUFU.EX2 R182, R2 ;  /* 0x0000000200b67308 */ /* 0x0002e20000000800 */
[C---:B-----5:R-:W-:Y:S08]  /*7e90*/  HMMA.16816.F32.BF16 R44, R8.reuse, R24, R40 ;  /* 0x00000018082c723c */ /* 0x060ff00000041828 */
[----:B------:R-:W-:Y:S01]  /*7ea0*/  HMMA.16816.F32.BF16 R76, R8, R34, R48 ;  /* 0x00000022084c723c */ /* 0x000fe20000041830 */
[----:B------:R-:W5:Y:S01]  /*7eb0*/  LDSM.16.MT88.4 R32, [R160+0xb000] ;  /* 0x00b00000a020783b */ /* 0x000f620000004200 */
[----:B-1----:R-:W-:-:S06]  /*7ec0*/  FFMA.FTZ R2, R94, R0, -R5 ;  /* 0x000000005e027223 */ /* 0x002fcc0000010805 */
[----:B------:R-:W-:Y:S01]  /*7ed0*/  HMMA.16816.F32.BF16 R40, R8, R26, R28 ;  /* 0x0000001a0828723c */ /* 0x000fe2000004181c */
[----:B------:R-:W1:Y:S01]  /*7ee0*/  LDSM.16.MT88.4 R28, [R152+0xb000] ;  /* 0x00b00000981c783b */ /* 0x000e620000004200 */
[----:B------:R4:W-:Y:S02]  /*7ef0*/  MUFU.EX2 R174, R2 ;  /* 0x0000000200ae7308 */ /* 0x0009e40000000800 */
[----:B----4-:R-:W-:-:S06]  /*7f00*/  FFMA.FTZ R2, R95, R0, -R5 ;  /* 0x000000005f027223 */ /* 0x010fcc0000010805 */
[----:B------:R4:W3:Y:S01]  /*7f10*/  MUFU.EX2 R178, R2 ;  /* 0x0000000200b27308 */ /* 0x0008e20000000800 */
[----:B------:R-:W-:Y:S01]  /*7f20*/  HMMA.16816.F32.BF16 R48, R8, R12, R56 ;  /* 0x0000000c0830723c */ /* 0x000fe20000041838 */
[----:B----4-:R-:W-:-:S06]  /*7f30*/  FFMA.FTZ R2, R18, R0, -R3 ;  /* 0x0000000012027223 */ /* 0x010fcc0000010803 */
[----:B------:R4:W-:Y:S01]  /*7f40*/  MUFU.EX2 R171, R2 ;  /* 0x0000000200ab7308 */ /* 0x0009e20000000800 */
[----:B------:R-:W-:Y:S01]  /*7f50*/  HMMA.16816.F32.BF16 R24, R8, R14, R52 ;  /* 0x0000000e0818723c */ /* 0x000fe20000041834 */
[----:B------:R-:W3:Y:S01]  /*7f60*/  LDSM.16.MT88.4 R12, [R7+0xb000] ;  /* 0x00b00000070c783b */ /* 0x000ee20000004200 */
[----:B----4-:R-:W-:-:S05]  /*7f70*/  FFMA.FTZ R2, R19, R0, -R3 ;  /* 0x0000000013027223 */ /* 0x010fca0000010803 */
[----:B------:R4:W3:Y:S01]  /*7f80*/  MUFU.EX2 R170, R2 ;  /* 0x0000000200aa7308 */ /* 0x0008e20000000800 */
[----:B--2---:R-:W-:Y:S01]  /*7f90*/  HMMA.16816.F32.BF16 R64, R8, R20, R64 ;  /* 0x000000140840723c */ /* 0x004fe20000041840 */
[----:B----4-:R-:W-:-:S06]  /*7fa0*/  FFMA.FTZ R2, R17, R0, -R3 ;  /* 0x0000000011027223 */ /* 0x010fcc0000010803 */
[----:B------:R2:W-:Y:S01]  /*7fb0*/  MUFU.EX2 R169, R2 ;  /* 0x0000000200a97308 */ /* 0x0005e20000000800 */
[----:B------:R-:W-:Y:S01]  /*7fc0*/  HMMA.16816.F32.BF16 R68, R8, R22, R68 ;  /* 0x000000160844723c */ /* 0x000fe20000041844 */
[----:B------:R-:W4:Y:S01]  /*7fd0*/  LDSM.16.MT88.4 R20, [R144+0xb000] ;  /* 0x00b000009014783b */ /* 0x000f220000004200 */
[----:B--2---:R-:W-:-:S05]  /*7fe0*/  FFMA.FTZ R2, R96, R0, -R3 ;  /* 0x0000000060027223 */ /* 0x004fca0000010803 */
[----:B------:R2:W4:Y:S01]  /*7ff0*/  MUFU.EX2 R63, R2 ;  /* 0x00000002003f7308 */ /* 0x0005220000000800 */
[----:B------:R-:W-:Y:S02]  /*8000*/  F2FP.BF16.F32.PACK_AB R8, R203, R194 ;  /* 0x000000c2cb08723e */ /* 0x000fe400000010ff */
[----:B------:R-:W-:Y:S02]  /*8010*/  F2FP.BF16.F32.PACK_AB R10, R205, R191 ;  /* 0x000000bfcd0a723e */ /* 0x000fe400000010ff */
[----:B------:R-:W-:Y:S02]  /*8020*/  F2FP.BF16.F32.PACK_AB R9, R186, R84 ;  /* 0x00000054ba09723e */ /* 0x000fe400000010ff */
[----:B------:R-:W-:Y:S01]  /*8030*/  F2FP.BF16.F32.PACK_AB R11, R187, R88 ;  /* 0x00000058bb0b723e */ /* 0x000fe200000010ff */
[----:B--2---:R-:W-:-:S04]  /*8040*/  FFMA.FTZ R2, R97, R0, -R5 ;  /* 0x0000000061027223 */ /* 0x004fc80000010805 */
[----:B------:R2:W-:Y:S02]  /*8050*/  MUFU.EX2 R167, R2 ;  /* 0x0000000200a77308 */ /* 0x0005e40000000800 */
[----:B-----5:R-:W-:Y:S01]  /*8060*/  HMMA.16816.F32.BF16 R56, R8, R32, R72 ;  /* 0x000000200838723c */ /* 0x020fe20000041848 */
[----:B------:R-:W-:Y:S02]  /*8070*/  IMAD.MOV.U32 R91, RZ, RZ, R165 ;  /* 0x000000ffff5b7224 */ /* 0x000fe400078e00a5 */
[----:B--2---:R-:W-:-:S04]  /*8080*/  FFMA.FTZ R2, R98, R0, -R5 ;  /* 0x0000000062027223 */ /* 0x004fc80000010805 */
[----:B------:R2:W5:Y:S01]  /*8090*/  MUFU.EX2 R168, R2 ;  /* 0x0000000200a87308 */ /* 0x0005620000000800 */
[----:B------:R-:W-:Y:S01]  /*80a0*/  HMMA.16816.F32.BF16 R76, R8, R34, R76 ;  /* 0x00000022084c723c */ /* 0x000fe2000004184c */
[----:B------:R-:W5:Y:S01]  /*80b0*/  LDSM.16.MT88.4 R32, [R160+0xb800] ;  /* 0x00b80000a020783b */ /* 0x000f620000004200 */
[----:B------:R-:W-:-:S06]  /*80c0*/  IMAD.MOV.U32 R94, RZ, RZ, R164 ;  /* 0x000000ffff5e7224 */ /* 0x000fcc00078e00a4 */
[----:B-1----:R-:W-:Y:S01]  /*80d0*/  HMMA.16816.F32.BF16 R44, R8, R28, R44 ;  /* 0x0000001c082c723c */ /* 0x002fe2000004182c */
[----:B--2---:R-:W-:Y:S01]  /*80e0*/  FFMA.FTZ R2, R99, R0, -R5 ;  /* 0x0000000063027223 */ /* 0x004fe20000010805 */
[----:B------:R-:W-:-:S03]  /*80f0*/  IMAD.MOV.U32 R99, RZ, RZ, R166 ;  /* 0x000000ffff637224 */ /* 0x000fc600078e00a6 */
[----:B------:R1:W-:Y:S03]  /*8100*/  MUFU.EX2 R166, R2 ;  /* 0x0000000200a67308 */ /* 0x0003e60000000800 */
[----:B------:R-:W-:Y:S01]  /*8110*/  HMMA.16816.F32.BF16 R40, R8, R30, R40 ;  /* 0x0000001e0828723c */ /* 0x000fe20000041828 */
[----:B------:R-:W2:Y:S01]  /*8120*/  LDSM.16.MT88.4 R28, [R152+0xb800] ;  /* 0x00b80000981c783b */ /* 0x000ea20000004200 */
[----:B-1----:R-:W-:-:S04]  /*8130*/  FFMA.FTZ R2, R104, R0, -R5 ;  /* 0x0000000068027223 */ /* 0x002fc80000010805 */
[----:B------:R1:W2:Y:S01]  /*8140*/  MUFU.EX2 R165, R2 ;  /* 0x0000000200a57308 */ /* 0x0002a20000000800 */
[----:B------:R-:W-:Y:S01]  /*8150*/  IMAD.MOV.U32 R104, RZ, RZ, R62 ;  /* 0x000000ffff687224 */ /* 0x000fe200078e003e */
[----:B---3--:R-:W-:Y:S01]  /*8160*/  HMMA.16816.F32.BF16 R52, R8, R12, R48 ;  /* 0x0000000c0834723c */ /* 0x008fe20000041830 */
[----:B-1----:R-:W-:-:S05]  /*8170*/  FFMA.FTZ R2, R100, R0, -R3 ;  /* 0x0000000064027223 */ /* 0x002fca0000010803 */
[----:B------:R1:W-:Y:S02]  /*8180*/  MUFU.EX2 R164, R2 ;  /* 0x0000000200a47308 */ /* 0x0003e40000000800 */
[----:B------:R-:W-:Y:S01]  /*8190*/  HMMA.16816.F32.BF16 R24, R8, R14, R24 ;  /* 0x0000000e0818723c */ /* 0x000fe20000041818 */
[----:B------:R-:W3:Y:S01]  /*81a0*/  LDSM.16.MT88.4 R12, [R7+0xb800] ;  /* 0x00b80000070c783b */ /* 0x000ee20000004200 */
[----:B-1----:R-:W-:-:S04]  /*81b0*/  FFMA.FTZ R2, R105, R0, -R3 ;  /* 0x0000000069027223 */ /* 0x002fc80000010803 */
[----:B------:R1:W3:Y:S02]  /*81c0*/  MUFU.EX2 R62, R2 ;  /* 0x00000002003e7308 */ /* 0x0002e40000000800 */
[----:B----4-:R-:W-:Y:S01]  /*81d0*/  HMMA.16816.F32.BF16 R64, R8, R20, R64 ;  /* 0x000000140840723c */ /* 0x010fe20000041840 */
[----:B------:R-:W-:Y:S02]  /*81e0*/  IMAD.MOV.U32 R89, RZ, RZ, R161 ;  /* 0x000000ffff597224 */ /* 0x000fe400078e00a1 */
[----:B-1----:R-:W-:-:S04]  /*81f0*/  FFMA.FTZ R2, R101, R0, -R3 ;  /* 0x0000000065027223 */ /* 0x002fc80000010803 */
[----:B------:R1:W-:Y:S01]  /*8200*/  MUFU.EX2 R163, R2 ;  /* 0x0000000200a37308 */ /* 0x0003e20000000800 */
[----:B------:R-:W-:Y:S01]  /*8210*/  HMMA.16816.F32.BF16 R80, R8, R22, R68 ;  /* 0x000000160850723c */ /* 0x000fe20000041844 */
[----:B------:R-:W4:Y:S01]  /*8220*/  LDSM.16.MT88.4 R20, [R144+0xb800] ;  /* 0x00b800009014783b */ /* 0x000f220000004200 */
[----:B-1----:R-:W-:-:S05]  /*8230*/  FFMA.FTZ R2, R106, R0, -R3 ;  /* 0x000000006a027223 */ /* 0x002fca0000010803 */
[----:B------:R1:W4:Y:S01]  /*8240*/  MUFU.EX2 R61, R2 ;  /* 0x00000002003d7308 */ /* 0x0003220000000800 */
[----:B------:R-:W-:Y:S02]  /*8250*/  F2FP.BF16.F32.PACK_AB R8, R182, R175 ;  /* 0x000000afb608723e */ /* 0x000fe400000010ff */
[----:B------:R-:W-:Y:S02]  /*8260*/  F2FP.BF16.F32.PACK_AB R10, R178, R174 ;  /* 0x000000aeb20a723e */ /* 0x000fe400000010ff */
[----:B------:R-:W-:Y:S01]  /*8270*/  F2FP.BF16.F32.PACK_AB R9, R170, R171 ;  /* 0x000000abaa09723e */ /* 0x000fe200000010ff */
[----:B-1----:R-:W-:-:S04]  /*8280*/  FFMA.FTZ R2, R107, R0, -R5 ;  /* 0x000000006b027223 */ /* 0x002fc80000010805 */
[----:B------:R1:W-:Y:S01]  /*8290*/  MUFU.EX2 R161, R2 ;  /* 0x0000000200a17308 */ /* 0x0003e20000000800 */
[----:B------:R-:W-:Y:S01]  /*82a0*/  F2FP.BF16.F32.PACK_AB R11, R63, R169 ;  /* 0x000000a93f0b723e */ /* 0x000fe200000010ff */
[----:B-1----:R-:W-:-:S06]  /*82b0*/  FFMA.FTZ R2, R124, R0, -R5 ;  /* 0x000000007c027223 */ /* 0x002fcc0000010805 */
[----:B------:R1:W4:Y:S01]  /*82c0*/  MUFU.EX2 R162, R2 ;  /* 0x0000000200a27308 */ /* 0x0003220000000800 */
[----:B-----5:R-:W-:Y:S01]  /*82d0*/  HMMA.16816.F32.BF16 R56, R8, R32, R56 ;  /* 0x000000200838723c */ /* 0x020fe20000041838 */
[----:B------:R-:W-:-:S07]  /*82e0*/  IMAD.MOV.U32 R220, RZ, RZ, R157 ;  /* 0x000000ffffdc7224 */ /* 0x000fce00078e009d */
        /* <DEDUP_REMOVED lines=9> */
[----:B------:R-:W-:Y:S01]  /*8380*/  IMAD.MOV.U32 R100, RZ, RZ, R39 ;  /* 0x000000ffff647224 */ /* 0x000fe200078e0027 */
[----:B---3--:R-:W-:Y:S01]  /*8390*/  HMMA.16816.F32.BF16 R52, R8, R12, R52 ;  /* 0x0000000c0834723c */ /* 0x008fe20000041834 */
[----:B------:R-:W-:Y:S02]  /*83a0*/  IMAD.MOV.U32 R85, RZ, RZ, R156 ;  /* 0x000000ffff557224 */ /* 0x000fe400078e009c */
[----:B-1----:R-:W-:-:S04]  /*83b0*/  FFMA.FTZ R2, R108, R0, -R3 ;  /* 0x000000006c027223 */ /* 0x002fc80000010803 */
[----:B------:R1:W-:Y:S01]  /*83c0*/  MUFU.EX2 R157, R2 ;  /* 0x00000002009d7308 */ /* 0x0003e20000000800 */
[----:B------:R-:W-:Y:S01]  /*83d0*/  HMMA.16816.F32.BF16 R24, R8, R14, R24 ;  /* 0x0000000e0818723c */ /* 0x000fe20000041818 */
[----:B------:R-:W3:Y:S01]  /*83e0*/  LDSM.16.MT88.4 R12, [R7+0xc000] ;  /* 0x00c00000070c783b */ /* 0x000ee20000004200 */
[----:B------:R-:W-:Y:S02]  /*83f0*/  IMAD.MOV.U32 R101, RZ, RZ, R36 ;  /* 0x000000ffff657224 */ /* 0x000fe400078e0024 */
[----:B-1----:R-:W-:-:S04]  /*8400*/  FFMA.FTZ R2, R112, R0, -R3 ;  /* 0x0000000070027223 */ /* 0x002fc80000010803 */
[----:B------:R1:W3:Y:S01]  /*8410*/  MUFU.EX2 R39, R2 ;  /* 0x0000000200277308 */ /* 0x0002e20000000800 */
[----:B----4-:R-:W-:Y:S01]  /*8420*/  HMMA.16816.F32.BF16 R68, R8, R20, R64 ;  /* 0x000000140844723c */ /* 0x010fe20000041840 */
[----:B-1----:R-:W-:-:S06]  /*8430*/  FFMA.FTZ R2, R109, R0, -R3 ;  /* 0x000000006d027223 */ /* 0x002fcc0000010803 */
[----:B------:R1:W-:Y:S01]  /*8440*/  MUFU.EX2 R156, R2 ;  /* 0x00000002009c7308 */ /* 0x0003e20000000800 */
[----:B------:R-:W-:Y:S01]  /*8450*/  HMMA.16816.F32.BF16 R80, R8, R22, R80 ;  /* 0x000000160850723c */ /* 0x000fe20000041850 */
[----:B------:R-:W4:Y:S01]  /*8460*/  LDSM.16.MT88.4 R20, [R144+0xc000] ;  /* 0x00c000009014783b */ /* 0x000f220000004200 */
[----:B------:R-:W-:Y:S02]  /*8470*/  IMAD.MOV.U32 R86, RZ, RZ, R154 ;  /* 0x000000ffff567224 */ /* 0x000fe400078e009a */
[----:B-1----:R-:W-:-:S04]  /*8480*/  FFMA.FTZ R2, R113, R0, -R3 ;  /* 0x0000000071027223 */ /* 0x002fc80000010803 */
[----:B------:R1:W4:Y:S01]  /*8490*/  MUFU.EX2 R36, R2 ;  /* 0x0000000200247308 */ /* 0x0003220000000800 */
[----:B------:R-:W-:Y:S02]  /*84a0*/  F2FP.BF16.F32.PACK_AB R8, R168, R167 ;  /* 0x000000a7a808723e */ /* 0x000fe400000010ff */
[----:B------:R-:W-:Y:S02]  /*84b0*/  F2FP.BF16.F32.PACK_AB R10, R165, R166 ;  /* 0x000000a6a50a723e */ /* 0x000fe400000010ff */
[----:B------:R-:W-:Y:S01]  /*84c0*/  F2FP.BF16.F32.PACK_AB R9, R62, R164 ;  /* 0x000000a43e09723e */ /* 0x000fe200000010ff */
[----:B-1----:R-:W-:Y:S01]  /*84d0*/  FFMA.FTZ R2, R184, R0, -R5 ;  /* 0x00000000b8027223 */ /* 0x002fe20000010805 */
[----:B------:R-:W-:-:S03]  /*84e0*/  IMAD.MOV.U32 R184, RZ, RZ, R153 ;  /* 0x000000ffffb87224 */ /* 0x000fc600078e0099 */
[----:B------:R1:W-:Y:S01]  /*84f0*/  MUFU.EX2 R153, R2 ;  /* 0x0000000200997308 */ /* 0x0003e20000000800 */
[----:B------:R-:W-:Y:S01]  /*8500*/  F2FP.BF16.F32.PACK_AB R11, R61, R163 ;  /* 0x000000a33d0b723e */ /* 0x000fe200000010ff */
[----:B------:R-:W-:Y:S02]  /*8510*/  IMAD.MOV.U32 R87, RZ, RZ, R155 ;  /* 0x000000ffff577224 */ /* 0x000fe400078e009b */
[----:B-1----:R-:W-:-:S04]  /*8520*/  FFMA.FTZ R2, R185, R0, -R5 ;  /* 0x00000000b9027223 */ /* 0x002fc80000010805 */
[----:B------:R1:W4:Y:S01]  /*8530*/  MUFU.EX2 R154, R2 ;  /* 0x00000002009a7308 */ /* 0x0003220000000800 */
[----:B-----5:R-:W-:Y:S01]  /*8540*/  HMMA.16816.F32.BF16 R56, R8, R32, R56 ;  /* 0x000000200838723c */ /* 0x020fe20000041838 */
[----:B-1----:R-:W-:-:S06]  /*8550*/  FFMA.FTZ R2, R188, R0, -R5 ;  /* 0x00000000bc027223 */ /* 0x002fcc0000010805 */
        /* <DEDUP_REMOVED lines=11> */
[----:B---3--:R-:W-:Y:S01]  /*8610*/  HMMA.16816.F32.BF16 R52, R8, R12, R52 ;  /* 0x0000000c0834723c */ /* 0x008fe20000041834 */
[----:B------:R-:W-:Y:S02]  /*8620*/  IMAD.MOV.U32 R188, RZ, RZ, R149 ;  /* 0x000000ffffbc7224 */ /* 0x000fe400078e0095 */
[----:B--2---:R-:W-:-:S04]  /*8630*/  FFMA.FTZ R2, R117, R0, -R3 ;  /* 0x0000000075027223 */ /* 0x004fc80000010803 */
[----:B------:R2:W3:Y:S01]  /*8640*/  MUFU.EX2 R148, R2 ;  /* 0x0000000200947308 */ /* 0x0004e20000000800 */
[----:B------:R-:W-:Y:S01]  /*8650*/  HMMA.16816.F32.BF16 R24, R8, R14, R24 ;  /* 0x0000000e0818723c */ /* 0x000fe20000041818 */
[----:B------:R-:W3:Y:S01]  /*8660*/  LDSM.16.MT88.4 R12, [R7+0xc800] ;  /* 0x00c80000070c783b */ /* 0x000ee20000004200 */
[----:B------:R-:W-:Y:S02]  /*8670*/  IMAD.MOV.U32 R92, RZ, RZ, R142 ;  /* 0x000000ffff5c7224 */ /* 0x000fe400078e008e */
[----:B--2---:R-:W-:-:S04]  /*8680*/  FFMA.FTZ R2, R120, R0, -R3 ;  /* 0x0000000078027223 */ /* 0x004fc80000010803 */
[----:B------:R2:W-:Y:S01]  /*8690*/  MUFU.EX2 R147, R2 ;  /* 0x0000000200937308 */ /* 0x0005e20000000800 */
[C---:B----4-:R-:W-:Y:S08]  /*86a0*/  HMMA.16816.F32.BF16 R68, R8.reuse, R20, R68 ;  /* 0x000000140844723c */ /* 0x050ff00000041844 */
[----:B------:R-:W-:Y:S01]  /*86b0*/  HMMA.16816.F32.BF16 R80, R8, R22, R80 ;  /* 0x000000160850723c */ /* 0x000fe20000041850 */
[----:B------:R-:W4:Y:S01]  /*86c0*/  LDSM.16.MT88.4 R20, [R144+0xc800] ;  /* 0x00c800009014783b */ /* 0x000f220000004200 */
[----:B--2---:R-:W-:-:S04]  /*86d0*/  FFMA.FTZ R2, R121, R0, -R3 ;  /* 0x0000000079027223 */ /* 0x004fc80000010803 */
[----:B------:R2:W4:Y:S01]  /*86e0*/  MUFU.EX2 R149, R2 ;  /* 0x0000000200957308 */ /* 0x0005220000000800 */
[----:B------:R-:W-:Y:S01]  /*86f0*/  F2FP.BF16.F32.PACK_AB R8, R162, R161 ;  /* 0x000000a1a208723e */ /* 0x000fe200000010ff */
[----:B------:R-:W-:Y:S01]  /*8700*/  IMAD.MOV.U32 R93, RZ, RZ, R145 ;  /* 0x000000ffff5d7224 */ /* 0x000fe200078e0091 */
[----:B------:R-:W-:Y:S01]  /*8710*/  F2FP.BF16.F32.PACK_AB R10, R158, R159 ;  /* 0x0000009f9e0a723e */ /* 0x000fe200000010ff */
[----:B--2---:R-:W-:-:S04]  /*8720*/  FFMA.FTZ R2, R189, R0, -R5 ;  /* 0x00000000bd027223 */ /* 0x004fc80000010805 */
[----:B------:R2:W-:Y:S01]  /*8730*/  MUFU.EX2 R142, R2 ;  /* 0x00000002008e7308 */ /* 0x0005e20000000800 */
[----:B------:R-:W-:Y:S02]  /*8740*/  F2FP.BF16.F32.PACK_AB R9, R39, R157 ;  /* 0x0000009d2709723e */ /* 0x000fe400000010ff */
[----:B------:R-:W-:Y:S01]  /*8750*/  F2FP.BF16.F32.PACK_AB R11, R36, R156 ;  /* 0x0000009c240b723e */ /* 0x000fe200000010ff */
[----:B--2---:R-:W-:-:S04]  /*8760*/  FFMA.FTZ R2, R176, R0, -R5 ;  /* 0x00000000b0027223 */ /* 0x004fc80000010805 */
[----:B------:R2:W4:Y:S02]  /*8770*/  MUFU.EX2 R146, R2 ;  /* 0x0000000200927308 */ /* 0x0005240000000800 */
[----:B-----5:R-:W-:Y:S01]  /*8780*/  HMMA.16816.F32.BF16 R56, R8, R32, R56 ;  /* 0x000000200838723c */ /* 0x020fe20000041838 */
[----:B------:R-:W-:Y:S02]  /*8790*/  IMAD.MOV.U32 R98, RZ, RZ, R141 ;  /* 0x000000ffff627224 */ /* 0x000fe400078e008d */
[----:B--2---:R-:W-:-:S04]  /*87a0*/  FFMA.FTZ R2, R181, R0, -R5 ;  /* 0x00000000b5027223 */ /* 0x004fc80000010805 */
[----:B------:R2:W-:Y:S01]  /*87b0*/  MUFU.EX2 R145, R2 ;  /* 0x0000000200917308 */ /* 0x0005e20000000800 */
[C---:B------:R-:W-:Y:S01]  /*87c0*/  HMMA.16816.F32.BF16 R76, R8.reuse, R34, R76 ;  /* 0x00000022084c723c */ /* 0x040fe2000004184c */
[----:B------:R-:W5:Y:S07]  /*87d0*/  LDSM.16.MT88.4 R32, [R160+0xd000] ;  /* 0x00d00000a020783b */ /* 0x000f6e0000004200 */
[----:B-1----:R-:W-:Y:S01]  /*87e0*/  HMMA.16816.F32.BF16 R44, R8, R28, R44 ;  /* 0x0000001c082c723c */ /* 0x002fe2000004182c */
[----:B--2---:R-:W-:Y:S01]  /*87f0*/  FFMA.FTZ R2, R172, R0, -R5 ;  /* 0x00000000ac027223 */ /* 0x004fe20000010805 */
[----:B------:R-:W-:-:S06]  /*8800*/  IMAD.MOV.U32 R172, RZ, RZ, R143 ;  /* 0x000000ffffac7224 */ /* 0x000fcc00078e008f */
[----:B------:R-:W-:Y:S01]  /*8810*/  HMMA.16816.F32.BF16 R40, R8, R30, R40 ;  /* 0x0000001e0828723c */ /* 0x000fe20000041828 */
[----:B------:R-:W1:Y:S01]  /*8820*/  LDSM.16.MT88.4 R28, [R152+0xd000] ;  /* 0x00d00000981c783b */ /* 0x000e620000004200 */
[----:B------:R2:W1:Y:S01]  /*8830*/  MUFU.EX2 R143, R2 ;  /* 0x00000002008f7308 */ /* 0x0004620000000800 */
[----:B------:R-:W-:Y:S02]  /*8840*/  IMAD.MOV.U32 R97, RZ, RZ, R140 ;  /* 0x000000ffff617224 */ /* 0x000fe400078e008c */
[----:B--2---:R-:W-:-:S05]  /*8850*/  FFMA.FTZ R2, R128, R0, -R3 ;  /* 0x0000000080027223 */ /* 0x004fca0000010803 */
[----:B------:R2:W-:Y:S01]  /*8860*/  MUFU.EX2 R141, R2 ;  /* 0x00000002008d7308 */ /* 0x0005e20000000800 */
[----:B---3--:R-:W-:Y:S01]  /*8870*/  HMMA.16816.F32.BF16 R52, R8, R12, R52 ;  /* 0x0000000c0834723c */ /* 0x008fe20000041834 */
[----:B--2---:R-:W-:-:S06]  /*8880*/  FFMA.FTZ R2, R129, R0, -R3 ;  /* 0x0000000081027223 */ /* 0x004fcc0000010803 */
[----:B------:R2:W3:Y:S01]  /*8890*/  MUFU.EX2 R140, R2 ;  /* 0x00000002008c7308 */ /* 0x0004e20000000800 */
[----:B------:R-:W-:Y:S01]  /*88a0*/  HMMA.16816.F32.BF16 R24, R8, R14, R24 ;  /* 0x0000000e0818723c */ /* 0x000fe20000041818 */
[----:B------:R-:W3:Y:S01]  /*88b0*/  LDSM.16.MT88.4 R12, [R7+0xd000] ;  /* 0x00d00000070c783b */ /* 0x000ee20000004200 */
[----:B--2---:R-:W-:-:S05]  /*88c0*/  FFMA.FTZ R2, R136, R0, -R3 ;  /* 0x0000000088027223 */ /* 0x004fca0000010803 */
[----:B------:R2:W-:Y:S01]  /*88d0*/  MUFU.EX2 R139, R2 ;  /* 0x00000002008b7308 */ /* 0x0005e20000000800 */
[----:B----4-:R-:W-:Y:S01]  /*88e0*/  HMMA.16816.F32.BF16 R68, R8, R20, R68 ;  /* 0x000000140844723c */ /* 0x010fe20000041844 */
[----:B------:R-:W-:-:S07]  /*88f0*/  IMAD.MOV.U32 R185, RZ, RZ, R138 ;  /* 0x000000ffffb97224 */ /* 0x000fce00078e008a */
        /* <DEDUP_REMOVED lines=38> */
[----:B------:R-:W-:Y:S02]  /*8b60*/  F2FP.BF16.F32.PACK_AB R8, R146, R142 ;  /* 0x0000008e9208723e */ /* 0x000fe400000010ff */
[----:B------:R-:W-:Y:S02]  /*8b70*/  F2FP.BF16.F32.PACK_AB R10, R143, R145 ;  /* 0x000000918f0a723e */ /* 0x000fe400000010ff */
[----:B------:R-:W-:Y:S02]  /*8b80*/  F2FP.BF16.F32.PACK_AB R9, R140, R141 ;  /* 0x0000008d8c09723e */ /* 0x000fe400000010ff */
[----:B------:R-:W-:Y:S01]  /*8b90*/  F2FP.BF16.F32.PACK_AB R11, R19, R139 ;  /* 0x0000008b130b723e */ /* 0x000fe200000010ff */
[----:B--2---:R-:W-:-:S04]  /*8ba0*/  FFMA.FTZ R2, R217, R0, -R5 ;  /* 0x00000000d9027223 */ /* 0x004fc80000010805 */
[----:B------:R2:W4:Y:S02]  /*8bb0*/  MUFU.EX2 R129, R2 ;  /* 0x0000000200817308 */ /* 0x0005240000000800 */
[----:B-----5:R-:W-:Y:S01]  /*8bc0*/  HMMA.16816.F32.BF16 R56, R8, R32, R56 ;  /* 0x000000200838723c */ /* 0x020fe20000041838 */
[----:B--2---:R-:W-:-:S05]  /*8bd0*/  FFMA.FTZ R2, R229, R0, -R5 ;  /* 0x00000000e5027223 */ /* 0x004fca0000010805 */
[----:B------:R2:W-:Y:S02]  /*8be0*/  MUFU.EX2 R128, R2 ;  /* 0x0000000200807308 */ /* 0x0005e40000000800 */
[----:B------:R-:W-:Y:S01]  /*8bf0*/  HMMA.16816.F32.BF16 R76, R8, R34, R76 ;  /* 0x00000022084c723c */ /* 0x000fe2000004184c */
[----:B------:R-:W5:Y:S01]  /*8c00*/  LDSM.16.MT88.4 R32, [R160+0xe000] ;  /* 0x00e00000a020783b */ /* 0x000f620000004200 */
[----:B------:R-:W-:-:S06]  /*8c10*/  IMAD.MOV.U32 R189, RZ, RZ, R123 ;  /* 0x000000ffffbd7224 */ /* 0x000fcc00078e007b */
        /* <DEDUP_REMOVED lines=43> */
[----:B------:R-:W-:Y:S01]  /*8ed0*/  IMAD.MOV.U32 R4, RZ, RZ, R114 ;  /* 0x000000ffff047224 */ /* 0x000fe200078e0072 */
[----:B---3--:R-:W-:Y:S01]  /*8ee0*/  HMMA.16816.F32.BF16 R44, R8, R12, R44 ;  /* 0x0000000c082c723c */ /* 0x008fe2000004182c */
[----:B--2---:R-:W-:-:S05]  /*8ef0*/  FFMA.FTZ R2, R235, R0, -R3 ;  /* 0x00000000eb027223 */ /* 0x004fca0000010803 */
[----:B------:R2:W3:Y:S02]  /*8f00*/  MUFU.EX2 R116, R2 ;  /* 0x0000000200747308 */ /* 0x0004e40000000800 */
[----:B------:R-:W-:Y:S01]  /*8f10*/  HMMA.16816.F32.BF16 R24, R8, R14, R24 ;  /* 0x0000000e0818723c */ /* 0x000fe20000041818 */
[----:B------:R-:W3:Y:S01]  /*8f20*/  LDSM.16.MT88.4 R12, [R7+0xe800] ;  /* 0x00e80000070c783b */ /* 0x000ee20000004200 */
[----:B--2---:R-:W-:-:S04]  /*8f30*/  FFMA.FTZ R2, R234, R0, -R3 ;  /* 0x00000000ea027223 */ /* 0x004fc80000010803 */
[----:B------:R2:W-:Y:S02]  /*8f40*/  MUFU.EX2 R114, R2 ;  /* 0x0000000200727308 */ /* 0x0005e40000000800 */
[----:B----4-:R-:W-:Y:S01]  /*8f50*/  HMMA.16816.F32.BF16 R68, R8, R20, R68 ;  /* 0x000000140844723c */ /* 0x010fe20000041844 */
[----:B--2---:R-:W-:-:S05]  /*8f60*/  FFMA.FTZ R2, R238, R0, -R3 ;  /* 0x00000000ee027223 */ /* 0x004fca0000010803 */
[----:B------:R2:W4:Y:S02]  /*8f70*/  MUFU.EX2 R113, R2 ;  /* 0x0000000200717308 */ /* 0x0005240000000800 */
[----:B------:R-:W-:Y:S01]  /*8f80*/  HMMA.16816.F32.BF16 R80, R8, R22, R80 ;  /* 0x000000160850723c */ /* 0x000fe20000041850 */
[----:B------:R-:W4:Y:S01]  /*8f90*/  LDSM.16.MT88.4 R20, [R144+0xe800] ;  /* 0x00e800009014783b */ /* 0x000f220000004200 */
[----:B------:R-:W-:Y:S02]  /*8fa0*/  IMAD.MOV.U32 R181, RZ, RZ, R111 ;  /* 0x000000ffffb57224 */ /* 0x000fe400078e006f */
[----:B--2---:R-:W-:-:S04]  /*8fb0*/  FFMA.FTZ R2, R241, R0, -R5 ;  /* 0x00000000f1027223 */ /* 0x004fc80000010805 */
[----:B------:R2:W-:Y:S01]  /*8fc0*/  MUFU.EX2 R109, R2 ;  /* 0x00000002006d7308 */ /* 0x0005e20000000800 */
[----:B------:R-:W-:Y:S01]  /*8fd0*/  F2FP.BF16.F32.PACK_AB R8, R129, R126 ;  /* 0x0000007e8108723e */ /* 0x000fe200000010ff */
[----:B------:R-:W-:Y:S01]  /*8fe0*/  IMAD.MOV.U32 R192, RZ, RZ, R110 ;  /* 0x000000ffffc07224 */ /* 0x000fe200078e006e */
[----:B------:R-:W-:Y:S02]  /*8ff0*/  F2FP.BF16.F32.PACK_AB R10, R127, R128 ;  /* 0x000000807f0a723e */ /* 0x000fe400000010ff */
[----:B------:R-:W-:Y:S01]  /*9000*/  F2FP.BF16.F32.PACK_AB R9, R123, R124 ;  /* 0x0000007c7b09723e */ /* 0x000fe200000010ff */
[----:B--2---:R-:W-:-:S04]  /*9010*/  FFMA.FTZ R2, R244, R0, -R5 ;  /* 0x00000000f4027223 */ /* 0x004fc80000010805 */
[----:B------:R2:W4:Y:S01]  /*9020*/  MUFU.EX2 R112, R2 ;  /* 0x0000000200707308 */ /* 0x0005220000000800 */
[----:B------:R-:W-:Y:S01]  /*9030*/  F2FP.BF16.F32.PACK_AB R11, R121, R122 ;  /* 0x0000007a790b723e */ /* 0x000fe200000010ff */
[----:B--2---:R-:W-:-:S06]  /*9040*/  FFMA.FTZ R2, R245, R0, -R5 ;  /* 0x00000000f5027223 */ /* 0x004fcc0000010805 */
[----:B------:R2:W-:Y:S01]  /*9050*/  MUFU.EX2 R111, R2 ;  /* 0x00000002006f7308 */ /* 0x0005e20000000800 */
[----:B-----5:R-:W-:Y:S01]  /*9060*/  HMMA.16816.F32.BF16 R40, R8, R32, R56 ;  /* 0x000000200828723c */ /* 0x020fe20000041838 */
[----:B--2---:R-:W-:-:S06]  /*9070*/  FFMA.FTZ R2, R248, R0, -R5 ;  /* 0x00000000f8027223 */ /* 0x004fcc0000010805 */
[----:B------:R2:W5:Y:S01]  /*9080*/  MUFU.EX2 R110, R2 ;  /* 0x00000002006e7308 */ /* 0x0005620000000800 */
[C---:B-1----:R-:W-:Y:S01]  /*9090*/  HMMA.16816.F32.BF16 R64, R8.reuse, R28, R52 ;  /* 0x0000001c0840723c */ /* 0x042fe20000041834 */
[----:B------:R-:W-:Y:S07]  /*90a0*/  LDSM.16.MT88.4 R52, [R152+0xf000] ;  /* 0x00f000009834783b */ /* 0x000fee0000004200 */
[----:B------:R-:W-:Y:S01]  /*90b0*/  HMMA.16816.F32.BF16 R56, R8, R30, R48 ;  /* 0x0000001e0838723c */ /* 0x000fe20000041830 */
[----:B------:R-:W1:Y:S01]  /*90c0*/  LDSM.16.MT88.4 R28, [R160+0xf000] ;  /* 0x00f00000a01c783b */ /* 0x000e620000004200 */
[----:B--2---:R-:W-:-:S04]  /*90d0*/  FFMA.FTZ R2, R239, R0, -R3 ;  /* 0x00000000ef027223 */ /* 0x004fc80000010803 */
[----:B------:R2:W-:Y:S02]  /*90e0*/  MUFU.EX2 R108, R2 ;  /* 0x00000002006c7308 */ /* 0x0005e40000000800 */
[----:B---3--:R-:W-:Y:S01]  /*90f0*/  HMMA.16816.F32.BF16 R72, R8, R12, R44 ;  /* 0x0000000c0848723c */ /* 0x008fe2000004182c */
[----:B------:R-:W-:Y:S01]  /*9100*/  LDSM.16.MT88.4 R44, [R152+0xf800] ;  /* 0x00f80000982c783b */ /* 0x000fe20000004200 */
[----:B--2---:R-:W-:-:S04]  /*9110*/  FFMA.FTZ R2, R243, R0, -R3 ;  /* 0x00000000f3027223 */ /* 0x004fc80000010803 */
[----:B------:R2:W3:Y:S02]  /*9120*/  MUFU.EX2 R107, R2 ;  /* 0x00000002006b7308 */ /* 0x0004e40000000800 */
[----:B------:R-:W-:Y:S01]  /*9130*/  HMMA.16816.F32.BF16 R24, R8, R14, R24 ;  /* 0x0000000e0818723c */ /* 0x000fe20000041818 */
[----:B------:R-:W5:Y:S01]  /*9140*/  LDSM.16.MT88.4 R12, [R7+0xf000] ;  /* 0x00f00000070c783b */ /* 0x000f620000004200 */
[----:B--2---:R-:W-:-:S04]  /*9150*/  FFMA.FTZ R2, R242, R0, -R3 ;  /* 0x00000000f2027223 */ /* 0x004fc80000010803 */
[----:B------:R2:W-:Y:S02]  /*9160*/  MUFU.EX2 R106, R2 ;  /* 0x00000002006a7308 */ /* 0x0005e40000000800 */
[----:B------:R-:W-:Y:S01]  /*9170*/  HMMA.16816.F32.BF16 R76, R8, R34, R76 ;  /* 0x00000022084c723c */ /* 0x000fe2000004184c */
[----:B--2---:R-:W-:-:S05]  /*9180*/  FFMA.FTZ R2, R246, R0, -R3 ;  /* 0x00000000f6027223 */ /* 0x004fca0000010803 */
[----:B------:R2:W3:Y:S02]  /*9190*/  MUFU.EX2 R105, R2 ;  /* 0x0000000200697308 */ /* 0x0004e40000000800 */
[C---:B----4-:R-:W-:Y:S08]  /*91a0*/  HMMA.16816.F32.BF16 R68, R8.reuse, R20, R68 ;  /* 0x000000140844723c */ /* 0x050ff00000041844 */
[----:B------:R-:W-:Y:S01]  /*91b0*/  HMMA.16816.F32.BF16 R80, R8, R22, R80 ;  /* 0x000000160850723c */ /* 0x000fe20000041850 */
[----:B------:R-:W4:Y:S01]  /*91c0*/  LDSM.16.MT88.4 R20, [R144+0xf000] ;  /* 0x00f000009014783b */ /* 0x000f220000004200 */
[----:B--2---:R-:W-:-:S04]  /*91d0*/  FFMA.FTZ R2, R249, R0, -R5 ;  /* 0x00000000f9027223 */ /* 0x004fc80000010805 */
[----:B------:R2:W-:Y:S01]  /*91e0*/  MUFU.EX2 R103, R2 ;  /* 0x0000000200677308 */ /* 0x0005e20000000800 */
[----:B------:R-:W-:Y:S02]  /*91f0*/  F2FP.BF16.F32.PACK_AB R8, R119, R117 ;  /* 0x000000757708723e */ /* 0x000fe400000010ff */
[----:B------:R-:W-:Y:S01]  /*9200*/  F2FP.BF16.F32.PACK_AB R10, R118, R120 ;  /* 0x00000078760a723e */ /* 0x000fe200000010ff */
[----:B--2---:R-:W-:Y:S01]  /*9210*/  FFMA.FTZ R2, R192, R0, -R5 ;  /* 0x00000000c0027223 */ /* 0x004fe20000010805 */
        /* <DEDUP_REMOVED lines=10> */
[----:B------:R2:W3:Y:S01]  /*92c0*/  MUFU.EX2 R104, R2 ;  /* 0x0000000200687308 */ /* 0x0004e20000000800 */
[----:B------:R-:W-:Y:S02]  /*92d0*/  F2FP.BF16.F32.PACK_AB R9, R116, R115 ;  /* 0x000000737409723e */ /* 0x000fe400000010ff */
[----:B------:R-:W-:Y:S01]  /*92e0*/  F2FP.BF16.F32.PACK_AB R11, R113, R114 ;  /* 0x00000072710b723e */ /* 0x000fe200000010ff */
[----:B------:R-:W-:Y:S02]  /*92f0*/  IMAD.MOV.U32 R193, RZ, RZ, R172 ;  /* 0x000000ffffc17224 */ /* 0x000fe400078e00ac */
[----:B--2---:R-:W-:-:S04]  /*9300*/  FFMA.FTZ R2, R102, R0, -R5 ;  /* 0x0000000066027223 */ /* 0x004fc80000010805 */
[----:B------:R2:W-:Y:S01]  /*9310*/  MUFU.EX2 R102, R2 ;  /* 0x0000000200667308 */ /* 0x0005e20000000800 */
[----:B-1----:R-:W-:Y:S01]  /*9320*/  HMMA.16816.F32.BF16 R32, R8, R28, R40 ;  /* 0x0000001c0820723c */ /* 0x002fe20000041828 */
[----:B------:R-:W-:Y:S02]  /*9330*/  IMAD.MOV.U32 R172, RZ, RZ, R176 ;  /* 0x000000ffffac7224 */ /* 0x000fe400078e00b0 */
[----:B------:R-:W-:-:S05]  /*9340*/  IMAD.MOV.U32 R176, RZ, RZ, R188 ;  /* 0x000000ffffb07224 */ /* 0x000fca00078e00bc */
[C---:B------:R-:W-:Y:S01]  /*9350*/  HMMA.16816.F32.BF16 R40, R8.reuse, R30, R76 ;  /* 0x0000001e0828723c */ /* 0x040fe2000004184c */
[----:B------:R-:W1:Y:S01]  /*9360*/  LDSM.16.MT88.4 R28, [R160+0xf800] ;  /* 0x00f80000a01c783b */ /* 0x000e620000004200 */
[----:B--2---:R-:W-:Y:S01]  /*9370*/  FFMA.FTZ R2, R192, R0, -R5 ;  /* 0x00000000c0027223 */ /* 0x004fe20000010805 */
[----:B------:R-:W-:Y:S02]  /*9380*/  IMAD.MOV.U32 R192, RZ, RZ, R181 ;  /* 0x000000ffffc07224 */ /* 0x000fe400078e00b5 */
[----:B------:R-:W-:Y:S02]  /*9390*/  IMAD.MOV.U32 R181, RZ, RZ, R189 ;  /* 0x000000ffffb57224 */ /* 0x000fe400078e00bd */
[----:B------:R-:W-:Y:S02]  /*93a0*/  IMAD.MOV.U32 R189, RZ, RZ, R185 ;  /* 0x000000ffffbd7224 */ /* 0x000fe400078e00b9 */
[----:B------:R-:W-:Y:S02]  /*93b0*/  IMAD.MOV.U32 R185, RZ, RZ, R101 ;  /* 0x000000ffffb97224 */ /* 0x000fe400078e0065 */
[----:B------:R2:W1:Y:S01]  /*93c0*/  MUFU.EX2 R101, R2 ;  /* 0x0000000200657308 */ /* 0x0004620000000800 */
[----:B------:R-:W-:Y:S01]  /*93d0*/  IMAD.MOV.U32 R188, RZ, RZ, R100 ;  /* 0x000000ffffbc7224 */ /* 0x000fe200078e0064 */
[----:B------:R-:W-:Y:S01]  /*93e0*/  HMMA.16816.F32.BF16 R48, R8, R52, R64 ;  /* 0x000000340830723c */ /* 0x000fe20000041840 */
[----:B------:R-:W1:Y:S01]  /*93f0*/  LDSM.16.MT88.4 R64, [R144+0xf800] ;  /* 0x00f800009040783b */ /* 0x000e620000004200 */
[----:B------:R-:W-:-:S02]  /*9400*/  IMAD.MOV.U32 R196, RZ, RZ, R98 ;  /* 0x000000ffffc47224 */ /* 0x000fc400078e0062 */
[----:B--2---:R-:W-:-:S04]  /*9410*/  FFMA.FTZ R2, R250, R0, -R3 ;  /* 0x00000000fa027223 */ /* 0x004fc80000010803 */
[----:B------:R2:W-:Y:S01]  /*9420*/  MUFU.EX2 R100, R2 ;  /* 0x0000000200647308 */ /* 0x0005e20000000800 */
[----:B------:R-:W-:Y:S01]  /*9430*/  HMMA.16816.F32.BF16 R52, R8, R54, R56 ;  /* 0x000000360834723c */ /* 0x000fe20000041838 */
[----:B------:R-:W-:Y:S02]  /*9440*/  IMAD.MOV.U32 R197, RZ, RZ, R192 ;  /* 0x000000ffffc57224 */ /* 0x000fe400078e00c0 */
[----:B------:R-:W-:-:S05]  /*9450*/  IMAD.MOV.U32 R192, RZ, RZ, R172 ;  /* 0x000000ffffc07224 */ /* 0x000fca00078e00ac */
[----:B-----5:R-:W-:Y:S01]  /*9460*/  HMMA.16816.F32.BF16 R72, R8, R12, R72 ;  /* 0x0000000c0848723c */ /* 0x020fe20000041848 */
[----:B--2---:R-:W-:Y:S01]  /*9470*/  FFMA.FTZ R2, R193, R0, -R3 ;  /* 0x00000000c1027223 */ /* 0x004fe20000010803 */
[----:B------:R-:W-:-:S03]  /*9480*/  IMAD.MOV.U32 R193, RZ, RZ, R99 ;  /* 0x000000ffffc17224 */ /* 0x000fc600078e0063 */
[----:B------:R2:W5:Y:S03]  /*9490*/  MUFU.EX2 R99, R2 ;  /* 0x0000000200637308 */ /* 0x0005660000000800 */
[----:B------:R-:W-:Y:S01]  /*94a0*/  HMMA.16816.F32.BF16 R56, R8, R14, R24 ;  /* 0x0000000e0838723c */ /* 0x000fe20000041818 */
[----:B------:R-:W5:Y:S01]  /*94b0*/  LDSM.16.MT88.4 R12, [R7+0xf800] ;  /* 0x00f80000070c783b */ /* 0x000f620000004200 */
[----:B------:R-:W-:Y:S02]  /*94c0*/  IMAD.MOV.U32 R172, RZ, RZ, R97 ;  /* 0x000000ffffac7224 */ /* 0x000fe400078e0061 */
[----:B------:R-:W-:Y:S01]  /*94d0*/  FADD.FTZ R6, R190, R6 ;  /* 0x00000006be067221 */ /* 0x000fe20000010000 */
[-CC-:B------:R-:W-:Y:S01]  /*94e0*/  FFMA.FTZ R4, R4, R0.reuse, -R3.reuse ;  /* 0x0000000004047223 */ /* 0x180fe20000010803 */
[----:B------:R-:W-:Y:S01]  /*94f0*/  LDSM.16.MT88.4 R24, [R152+0x10000] ;  /* 0x010000009818783b */ /* 0x000fe20000004200 */
[----:B--2---:R-:W-:-:S04]  /*9500*/  FFMA.FTZ R2, R251, R0, -R3 ;  /* 0x00000000fb027223 */ /* 0x004fc80000010803 */
[----:B------:R2:W-:Y:S01]  /*9510*/  MUFU.EX2 R98, R2 ;  /* 0x0000000200627308 */ /* 0x0005e20000000800 */
[C---:B----4-:R-:W-:Y:S08]  /*9520*/  HMMA.16816.F32.BF16 R68, R8.reuse, R20, R68 ;  /* 0x000000140844723c */ /* 0x050ff00000041844 */
[----:B------:R-:W-:Y:S01]  /*9530*/  HMMA.16816.F32.BF16 R80, R8, R22, R80 ;  /* 0x000000160850723c */ /* 0x000fe20000041850 */
[----:B------:R-:W4:Y:S01]  /*9540*/  LDSM.16.MT88.4 R20, [R160+0x10000] ;  /* 0x01000000a014783b */ /* 0x000f220000004200 */
[----:B--2---:R-:W-:-:S04]  /*9550*/  FFMA.FTZ R2, R247, R0, -R3 ;  /* 0x00000000f7027223 */ /* 0x004fc80000010803 */
[----:B------:R2:W4:Y:S01]  /*9560*/  MUFU.EX2 R97, R2 ;  /* 0x0000000200617308 */ /* 0x0005220000000800 */
[----:B------:R-:W-:Y:S02]  /*9570*/  F2FP.BF16.F32.PACK_AB R8, R112, R109 ;  /* 0x0000006d7008723e */ /* 0x000fe400000010ff */
[----:B------:R-:W-:Y:S01]  /*9580*/  F2FP.BF16.F32.PACK_AB R10, R110, R111 ;  /* 0x0000006f6e0a723e */ /* 0x000fe200000010ff */
[----:B--2---:R-:W-:Y:S01]  /*9590*/  FFMA.FTZ R2, R197, R0, -R5 ;  /* 0x00000000c5027223 */ /* 0x004fe20000010805 */
[----:B------:R-:W-:Y:S02]  /*95a0*/  IMAD.MOV.U32 R197, RZ, RZ, R172 ;  /* 0x000000ffffc57224 */ /* 0x000fe400078e00ac */
[----:B------:R-:W-:Y:S02]  /*95b0*/  IMAD.MOV.U32 R172, RZ, RZ, R95 ;  /* 0x000000ffffac7224 */ /* 0x000fe400078e005f */
[----:B------:R2:W-:Y:S01]  /*95c0*/  MUFU.EX2 R95, R2 ;  /* 0x00000002005f7308 */ /* 0x0005e20000000800 */
[----:B---3--:R-:W-:-:S02]  /*95d0*/  F2FP.BF16.F32.PACK_AB R9, R107, R108 ;  /* 0x0000006c6b09723e */ /* 0x008fc400000010ff */
[----:B------:R-:W-:Y:S01]  /*95e0*/  F2FP.BF16.F32.PACK_AB R11, R105, R106 ;  /* 0x0000006a690b723e */ /* 0x000fe200000010ff */
[----:B--2---:R-:W-:-:S04]  /*95f0*/  FFMA.FTZ R2, R96, R0, -R5 ;  /* 0x0000000060027223 */ /* 0x004fc80000010805 */
[----:B------:R2:W3:Y:S02]  /*9600*/  MUFU.EX2 R96, R2 ;  /* 0x0000000200607308 */ /* 0x0004e40000000800 */
[----:B-1----:R-:W-:Y:S01]  /*9610*/  HMMA.16816.F32.BF16 R76, R8, R28, R32 ;  /* 0x0000001c084c723c */ /* 0x002fe20000041820 */
[----:B------:R-:W-:Y:S02]  /*9620*/  IMAD.MOV.U32 R173, RZ, RZ, R197 ;  /* 0x000000ffffad7224 */ /* 0x000fe400078e00c5 */
[----:B------:R-:W-:Y:S01]  /*9630*/  FADD.FTZ R6, R209, R6 ;  /* 0x00000006d1067221 */ /* 0x000fe20000010000 */
[----:B------:R-:W-:Y:S02]  /*9640*/  IMAD.MOV.U32 R197, RZ, RZ, R196 ;  /* 0x000000ffffc57224 */ /* 0x000fe400078e00c4 */
[----:B--2---:R-:W-:Y:S01]  /*9650*/  FFMA.FTZ R2, R181, R0, -R5 ;  /* 0x00000000b5027223 */ /* 0x004fe20000010805 */
[----:B------:R-:W-:Y:S02]  /*9660*/  IMAD.MOV.U32 R181, RZ, RZ, R176 ;  /* 0x000000ffffb57224 */ /* 0x000fe400078e00b0 */
[----:B------:R-:W-:-:S02]  /*9670*/  IMAD.MOV.U32 R176, RZ, RZ, R189 ;  /* 0x000000ffffb07224 */ /* 0x000fc400078e00bd */
[----:B------:R-:W-:Y:S02]  /*9680*/  IMAD.MOV.U32 R189, RZ, RZ, R94 ;  /* 0x000000ffffbd7224 */ /* 0x000fe400078e005e */
[----:B------:R1:W-:Y:S01]  /*9690*/  MUFU.EX2 R94, R2 ;  /* 0x00000002005e7308 */ /* 0x0003e20000000800 */
[----:B------:R-:W-:Y:S01]  /*96a0*/  HMMA.16816.F32.BF16 R32, R8, R30, R40 ;  /* 0x0000001e0820723c */ /* 0x000fe20000041828 */
[----:B------:R-:W-:Y:S02]  /*96b0*/  IMAD.MOV.U32 R196, RZ, RZ, R193 ;  /* 0x000000ffffc47224 */ /* 0x000fe400078e00c1 */
[----:B------:R-:W-:Y:S02]  /*96c0*/  IMAD.MOV.U32 R193, RZ, RZ, R192 ;  /* 0x000000ffffc17224 */ /* 0x000fe400078e00c0 */
[----:B------:R-:W-:Y:S02]  /*96d0*/  IMAD.MOV.U32 R192, RZ, RZ, R92 ;  /* 0x000000ffffc07224 */ /* 0x000fe400078e005c */
[----:B-1----:R-:W-:-:S04]  /*96e0*/  FFMA.FTZ R2, R93, R0, -R5 ;  /* 0x000000005d027223 */ /* 0x002fc80000010805 */
[----:B------:R1:W2:Y:S01]  /*96f0*/  MUFU.EX2 R93, R2 ;  /* 0x00000002005d7308 */ /* 0x0002a20000000800 */
[----:B------:R-:W-:Y:S07]  /*9700*/  HMMA.16816.F32.BF16 R28, R8, R44, R48 ;  /* 0x0000002c081c723c */ /* 0x000fee0000041830 */
[----:B------:R5:W-:Y:S01]  /*9710*/  MUFU.EX2 R92, R4 ;  /* 0x00000004005c7308 */ /* 0x000be20000000800 */
[----:B-1----:R-:W-:-:S04]  /*9720*/  FADD.FTZ R2, R202, R198 ;  /* 0x000000c6ca027221 */ /* 0x002fc80000010000 */
[----:B------:R-:W-:Y:S01]  /*9730*/  FADD.FTZ R2, R200, R2 ;  /* 0x00000002c8027221 */ /* 0x000fe20000010000 */
[----:B-----5:R-:W-:-:S03]  /*9740*/  FADD.FTZ R4, R208, R6 ;  /* 0x00000006d0047221 */ /* 0x020fc60000010000 */
[----:B------:R-:W-:Y:S01]  /*9750*/  FADD.FTZ R2, R206, R2 ;  /* 0x00000002ce027221 */ /* 0x000fe20000010000 */
[----:B------:R-:W-:Y:S01]  /*9760*/  HMMA.16816.F32.BF16 R40, R8, R46, R52 ;  /* 0x0000002e0828723c */ /* 0x000fe20000041834 */
[----:B------:R-:W-:Y:S01]  /*9770*/  FFMA.FTZ R6, R181, R0, -R3 ;  /* 0x00000000b5067223 */ /* 0x000fe20000010803 */
[----:B------:R-:W-:Y:S01]  /*9780*/  FADD.FTZ R4, R212, R4 ;  /* 0x00000004d4047221 */ /* 0x000fe20000010000 */
[----:B------:R-:W-:-:S05]  /*9790*/  FADD.FTZ R2, R195, R2 ;  /* 0x00000002c3027221 */ /* 0x000fca0000010000 */
[C---:B------:R-:W-:Y:S01]  /*97a0*/  HMMA.16816.F32.BF16 R48, R8.reuse, R64, R68 ;  /* 0x000000400830723c */ /* 0x040fe20000041844 */
[----:B------:R-:W-:Y:S01]  /*97b0*/  FADD.FTZ R4, R207, R4 ;  /* 0x00000004cf047221 */ /* 0x000fe20000010000 */
[----:B------:R-:W-:Y:S01]  /*97c0*/  FADD.FTZ R2, R201, R2 ;  /* 0x00000002c9027221 */ /* 0x000fe20000010000 */
[----:B------:R-:W-:Y:S01]  /*97d0*/  IMAD.MOV.U32 R181, RZ, RZ, R176 ;  /* 0x000000ffffb57224 */ /* 0x000fe200078e00b0 */
[----:B------:R-:W1:Y:S04]  /*97e0*/  LDSM.16.MT88.4 R44, [R144+0x10000] ;  /* 0x01000000902c783b */ /* 0x000e680000004200 */
[----:B------:R-:W-:Y:S01]  /*97f0*/  HMMA.16816.F32.BF16 R64, R8, R66, R80 ;  /* 0x000000420840723c */ /* 0x000fe20000041850 */
[----:B------:R-:W-:Y:S02]  /*9800*/  IMAD.MOV.U32 R176, RZ, RZ, R189 ;  /* 0x000000ffffb07224 */ /* 0x000fe400078e00bd */
[----:B------:R-:W-:-:S05]  /*9810*/  FADD.FTZ R4, R211, R4 ;  /* 0x00000004d3047221 */ /* 0x000fca0000010000 */
[----:B------:R-:W-:Y:S01]  /*9820*/  HMMA.16816.F32.BF16 R52, R8, R12, R72 ;  /* 0x0000000c0834723c */ /* 0x000fe20000041848 */
[----:B------:R-:W-:-:S07]  /*9830*/  IMAD.MOV.U32 R189, RZ, RZ, R91 ;  /* 0x000000ffffbd7224 */ /* 0x000fce00078e005b */
[----:B------:R-:W-:Y:S01]  /*9840*/  HMMA.16816.F32.BF16 R56, R8, R14, R56 ;  /* 0x0000000e0838723c */ /* 0x000fe20000041838 */
[----:B------:R-:W-:Y:S01]  /*9850*/  F2FP.BF16.F32.PACK_AB R8, R104, R103 ;  /* 0x000000676808723e */ /* 0x000fe200000010ff */
[----:B------:R5:W2:Y:S01]  /*9860*/  MUFU.EX2 R91, R6 ;  /* 0x00000006005b7308 */ /* 0x000aa20000000800 */
[----:B------:R-:W-:Y:S01]  /*9870*/  F2FP.BF16.F32.PACK_AB R10, R101, R102 ;  /* 0x00000066650a723e */ /* 0x000fe200000010ff */
[----:B------:R-:W-:Y:S01]  /*9880*/  FADD.FTZ R2, R199, R2 ;  /* 0x00000002c7027221 */ /* 0x000fe20000010000 */
[----:B------:R-:W-:Y:S01]  /*9890*/  F2FP.BF16.F32.PACK_AB R9, R99, R100 ;  /* 0x000000646309723e */ /* 0x000fe200000010ff */
[----:B------:R-:W-:Y:S01]  /*98a0*/  IMAD.MOV.U32 R177, RZ, RZ, R193 ;  /* 0x000000ffffb17224 */ /* 0x000fe200078e00c1 */
[----:B----4-:R-:W-:Y:S01]  /*98b0*/  F2FP.BF16.F32.PACK_AB R11, R97, R98 ;  /* 0x00000062610b723e */ /* 0x010fe200000010ff */
[----:B------:R-:W-:Y:S02]  /*98c0*/  IMAD.MOV.U32 R193, RZ, RZ, R172 ;  /* 0x000000ffffc17224 */ /* 0x000fe400078e00ac */
[----:B------:R-:W-:Y:S01]  /*98d0*/  FADD.FTZ R4, R210, R4 ;  /* 0x00000004d2047221 */ /* 0x000fe20000010000 */
[----:B------:R-:W-:-:S02]  /*98e0*/  IMAD.MOV.U32 R172, RZ, RZ, R90 ;  /* 0x000000ffffac7224 */ /* 0x000fc400078e005a */
[----:B------:R-:W-:Y:S01]  /*98f0*/  FADD.FTZ R2, R204, R2 ;  /* 0x00000002cc027221 */ /* 0x000fe20000010000 */
[----:B------:R-:W-:Y:S01]  /*9900*/  IMAD.MOV.U32 R179, RZ, RZ, R89 ;  /* 0x000000ffffb37224 */ /* 0x000fe200078e0059 */
[----:B------:R-:W-:Y:S01]  /*9910*/  LDSM.16.MT88.4 R12, [R160+0x10800] ;  /* 0x01080000a00c783b */ /* 0x000fe20000004200 */
[----:B------:R-:W-:Y:S01]  /*9920*/  HMMA.16816.F32.BF16 R76, R8, R20, R76 ;  /* 0x00000014084c723c */ /* 0x000fe2000004184c */
[----:B-----5:R-:W-:-:S07]  /*9930*/  FFMA.FTZ R6, R173, R0, -R3 ;  /* 0x00000000ad067223 */ /* 0x020fce0000010803 */
[----:B------:R-:W-:Y:S01]  /*9940*/  HMMA.16816.F32.BF16 R32, R8, R22, R32 ;  /* 0x000000160820723c */ /* 0x000fe20000041820 */
[----:B------:R-:W4:Y:S01]  /*9950*/  LDSM.16.MT88.4 R20, [R7+0x10000] ;  /* 0x010000000714783b */ /* 0x000f220000004200 */
[----:B------:R5:W-:Y:S01]  /*9960*/  MUFU.EX2 R90, R6 ;  /* 0x00000006005a7308 */ /* 0x000be20000000800 */
[----:B------:R-:W-:Y:S01]  /*9970*/  FADD.FTZ R4, R194, R4 ;  /* 0x00000004c2047221 */ /* 0x000fe20000010000 */
[----:B------:R-:W-:Y:S01]  /*9980*/  FADD.FTZ R2, R84, R2 ;  /* 0x0000000254027221 */ /* 0x000fe20000010000 */
[----:B------:R-:W-:-:S03]  /*9990*/  IMAD.MOV.U32 R183, RZ, RZ, R196 ;  /* 0x000000ffffb77224 */ /* 0x000fc600078e00c4 */
[----:B------:R-:W-:Y:S01]  /*99a0*/  FADD.FTZ R2, R186, R2 ;  /* 0x00000002ba027221 */ /* 0x000fe20000010000 */
[----:B-----5:R-:W-:-:S04]  /*99b0*/  FFMA.FTZ R6, R181, R0, -R3 ;  /* 0x00000000b5067223 */ /* 0x020fc80000010803 */
[----:B------:R5:W2:Y:S01]  /*99c0*/  MUFU.EX2 R89, R6 ;  /* 0x0000000600597308 */ /* 0x000aa20000000800 */
[----:B------:R-:W-:-:S04]  /*99d0*/  FADD.FTZ R2, R88, R2 ;  /* 0x0000000258027221 */ /* 0x000fc80000010000 */
[----:B------:R-:W-:Y:S01]  /*99e0*/  FADD.FTZ R2, R187, R2 ;  /* 0x00000002bb027221 */ /* 0x000fe20000010000 */
[----:B-----5:R-:W-:Y:S01]  /*99f0*/  FADD.FTZ R6, R203, R4 ;  /* 0x00000004cb067221 */ /* 0x020fe20000010000 */
[----:B------:R-:W-:-:S03]  /*9a00*/  FFMA.FTZ R4, R183, R0, -R5 ;  /* 0x00000000b7047223 */ /* 0x000fc60000010805 */
[----:B------:R-:W-:Y:S01]  /*9a10*/  FADD.FTZ R6, R191, R6 ;  /* 0x00000006bf067221 */ /* 0x000fe20000010000 */
[----:B------:R5:W-:Y:S01]  /*9a20*/  MUFU.EX2 R88, R4 ;  /* 0x0000000400587308 */ /* 0x000be20000000800 */
[----:B------:R-:W-:-:S04]  /*9a30*/  FADD.FTZ R2, R171, R2 ;  /* 0x00000002ab027221 */ /* 0x000fc80000010000 */
[----:B------:R-:W-:Y:S01]  /*9a40*/  FADD.FTZ R2, R170, R2 ;  /* 0x00000002aa027221 */ /* 0x000fe20000010000 */
[----:B-----5:R-:W-:-:S04]  /*9a50*/  FADD.FTZ R4, R205, R6 ;  /* 0x00000006cd047221 */ /* 0x020fc80000010000 */
[----:B------:R-:W-:-:S04]  /*9a60*/  FADD.FTZ R4, R175, R4 ;  /* 0x00000004af047221 */ /* 0x000fc80000010000 */
        /* <DEDUP_REMOVED lines=9> */
[----:B------:R-:W-:Y:S01]  /*9b00*/  IMAD.MOV.U32 R181, RZ, RZ, R176 ;  /* 0x000000ffffb57224 */ /* 0x000fe200078e00b0 */
[----:B------:R-:W-:Y:S01]  /*9b10*/  HMMA.16816.F32.BF16 R72, R8, R24, R28 ;  /* 0x000000180848723c */ /* 0x000fe2000004181c */
[----:B------:R-:W-:Y:S02]  /*9b20*/  IMAD.MOV.U32 R176, RZ, RZ, R85 ;  /* 0x000000ffffb07224 */ /* 0x000fe400078e0055 */
[----:B------:R-:W-:-:S02]  /*9b30*/  IMAD.MOV.U32 R197, RZ, RZ, R87 ;  /* 0x000000ffffc57224 */ /* 0x000fc400078e0057 */
[----:B------:R-:W-:Y:S02]  /*9b40*/  IMAD.MOV.U32 R192, RZ, RZ, R86 ;  /* 0x000000ffffc07224 */ /* 0x000fe400078e0056 */
[----:B------:R-:W-:Y:S01]  /*9b50*/  FADD.FTZ R4, R168, R4 ;  /* 0x00000004a8047221 */ /* 0x000fe20000010000 */
[----:B------:R-:W-:Y:S01]  /*9b60*/  HMMA.16816.F32.BF16 R68, R8, R26, R40 ;  /* 0x0000001a0844723c */ /* 0x000fe20000041828 */
[----:B------:R-:W-:Y:S02]  /*9b70*/  FADD.FTZ R2, R62, R2 ;  /* 0x000000023e027221 */ /* 0x000fe40000010000 */
[----:B------:R-:W-:-:S05]  /*9b80*/  FADD.FTZ R4, R166, R4 ;  /* 0x00000004a6047221 */ /* 0x000fca0000010000 */
[----:B-1----:R-:W-:Y:S01]  /*9b90*/  HMMA.16816.F32.BF16 R80, R8, R44, R48 ;  /* 0x0000002c0850723c */ /* 0x002fe20000041830 */
[----:B------:R-:W-:-:S07]  /*9ba0*/  FADD.FTZ R2, R163, R2 ;  /* 0x00000002a3027221 */ /* 0x000fce0000010000 */
[C---:B------:R-:W-:Y:S08]  /*9bb0*/  HMMA.16816.F32.BF16 R64, R8.reuse, R46, R64 ;  /* 0x0000002e0840723c */ /* 0x040ff00000041840 */
[C---:B----4-:R-:W-:Y:S08]  /*9bc0*/  HMMA.16816.F32.BF16 R84, R8.reuse, R20, R52 ;  /* 0x000000140854723c */ /* 0x050ff00000041834 */
[----:B------:R-:W-:Y:S01]  /*9bd0*/  HMMA.16816.F32.BF16 R28, R8, R22, R56 ;  /* 0x00000016081c723c */ /* 0x000fe20000041838 */
[----:B---3--:R-:W-:Y:S01]  /*9be0*/  F2FP.BF16.F32.PACK_AB R8, R96, R95 ;  /* 0x0000005f6008723e */ /* 0x008fe200000010ff */
[----:B------:R-:W1:Y:S01]  /*9bf0*/  LDSM.16.MT88.4 R20, [R144+0x10800] ;  /* 0x010800009014783b */ /* 0x000e620000004200 */
[----:B--2---:R-:W-:-:S02]  /*9c00*/  F2FP.BF16.F32.PACK_AB R10, R93, R94 ;  /* 0x0000005e5d0a723e */ /* 0x004fc400000010ff */
[----:B------:R-:W-:Y:S01]  /*9c10*/  F2FP.BF16.F32.PACK_AB R9, R91, R92 ;  /* 0x0000005c5b09723e */ /* 0x000fe200000010ff */
[----:B------:R-:W-:Y:S01]  /*9c20*/  FFMA.FTZ R6, R179, R0, -R5 ;  /* 0x00000000b3067223 */ /* 0x000fe20000010805 */
[----:B------:R-:W-:Y:S01]  /*9c30*/  F2FP.BF16.F32.PACK_AB R11, R89, R90 ;  /* 0x0000005a590b723e */ /* 0x000fe200000010ff */
[----:B------:R-:W-:Y:S01]  /*9c40*/  FADD.FTZ R4, R165, R4 ;  /* 0x00000004a5047221 */ /* 0x000fe20000010000 */
[----:B------:R-:W-:Y:S01]  /*9c50*/  FADD.FTZ R2, R61, R2 ;  /* 0x000000023d027221 */ /* 0x000fe20000010000 */
[----:B------:R-:W-:Y:S04]  /*9c60*/  LDSM.16.MT88.4 R24, [R152+0x10800] ;  /* 0x010800009818783b */ /* 0x000fe80000004200 */
        /* <DEDUP_REMOVED lines=19> */
[----:B------:R-:W-:Y:S01]  /*9da0*/  FADD.FTZ R2, R149, R2 ;  /* 0x0000000295027221 */ /* 0x000fe20000010000 */
[----:B---3--:R-:W-:-:S04]  /*9db0*/  FFMA.FTZ R6, R177, R0, -R5 ;  /* 0x00000000b1067223 */ /* 0x008fc80000010805 */
[----:B------:R3:W-:Y:S01]  /*9dc0*/  MUFU.EX2 R76, R6 ;  /* 0x00000006004c7308 */ /* 0x0007e20000000800 */
[----:B------:R-:W-:Y:S01]  /*9dd0*/  FADD.FTZ R4, R142, R4 ;  /* 0x000000048e047221 */ /* 0x000fe20000010000 */
[----:B------:R-:W-:Y:S01]  /*9de0*/  FADD.FTZ R2, R141, R2 ;  /* 0x000000028d027221 */ /* 0x000fe20000010000 */
[----:B-1----:R-:W-:Y:S02]  /*9df0*/  HMMA.16816.F32.BF16 R56, R8, R22, R64 ;  /* 0x000000160838723c */ /* 0x002fe40000041840 */
[----:B------:R-:W-:Y:S01]  /*9e00*/  FADD.FTZ R4, R146, R4 ;  /* 0x0000000492047221 */ /* 0x000fe20000010000 */
[----:B------:R-:W-:Y:S01]  /*9e10*/  FADD.FTZ R2, R140, R2 ;  /* 0x000000028c027221 */ /* 0x000fe20000010000 */
[----:B---3--:R-:W-:-:S04]  /*9e20*/  FFMA.FTZ R6, R173, R0, -R5 ;  /* 0x00000000ad067223 */ /* 0x008fc80000010805 */
[----:B------:R1:W3:Y:S01]  /*9e30*/  MUFU.EX2 R63, R6 ;  /* 0x00000006003f7308 */ /* 0x0002e20000000800 */
[----:B--2---:R-:W-:Y:S01]  /*9e40*/  HMMA.16816.F32.BF16 R84, R8, R12, R84 ;  /* 0x0000000c0854723c */ /* 0x004fe20000041854 */
[----:B------:R-:W-:Y:S01]  /*9e50*/  FADD.FTZ R4, R145, R4 ;  /* 0x0000000491047221 */ /* 0x000fe20000010000 */
[----:B------:R-:W-:-:S06]  /*9e60*/  FADD.FTZ R2, R139, R2 ;  /* 0x000000028b027221 */ /* 0x000fcc0000010000 */
[----:B------:R-:W-:Y:S01]  /*9e70*/  HMMA.16816.F32.BF16 R64, R8, R14, R28 ;  /* 0x0000000e0840723c */ /* 0x000fe2000004181c */
[----:B------:R-:W2:Y:S01]  /*9e80*/  LDSM.16.MT88.4 R12, [R144+0x11000] ;  /* 0x01100000900c783b */ /* 0x000ea20000004200 */
[----:B-1----:R-:W-:Y:S01]  /*9e90*/  FFMA.FTZ R6, R197, R0, -R3 ;  /* 0x00000000c5067223 */ /* 0x002fe20000010803 */
[----:B------:R-:W-:Y:S01]  /*9ea0*/  FADD.FTZ R4, R143, R4 ;  /* 0x000000048f047221 */ /* 0x000fe20000010000 */
[----:B------:R-:W-:-:S04]  /*9eb0*/  FADD.FTZ R2, R19, R2 ;  /* 0x0000000213027221 */ /* 0x000fc80000010000 */
[C---:B------:R-:W-:Y:S01]  /*9ec0*/  HMMA.16816.F32.BF16 R32, R8.reuse, R20, R80 ;  /* 0x000000140820723c */ /* 0x040fe20000041850 */
[----:B------:R1:W-:Y:S01]  /*9ed0*/  MUFU.EX2 R62, R6 ;  /* 0x00000006003e7308 */ /* 0x0003e20000000800 */
[----:B------:R-:W-:Y:S01]  /*9ee0*/  FADD.FTZ R4, R132, R4 ;  /* 0x0000000484047221 */ /* 0x000fe20000010000 */
[----:B------:R-:W-:Y:S01]  /*9ef0*/  FADD.FTZ R2, R18, R2 ;  /* 0x0000000212027221 */ /* 0x000fe20000010000 */
[----:B------:R-:W-:Y:S04]  /*9f00*/  LDSM.16.MT88.4 R20, [R152+0x11000] ;  /* 0x011000009814783b */ /* 0x000fe80000004200 */
[----:B------:R-:W-:Y:S01]  /*9f10*/  HMMA.16816.F32.BF16 R52, R8, R24, R72 ;  /* 0x000000180834723c */ /* 0x000fe20000041848 */
[----:B------:R-:W-:Y:S01]  /*9f20*/  LDSM.16.MT88.4 R144, [R144+0x11800] ;  /* 0x011800009090783b */ /* 0x000fe20000004200 */
[----:B-1----:R-:W-:Y:S01]  /*9f30*/  FFMA.FTZ R6, R196, R0, -R3 ;  /* 0x00000000c4067223 */ /* 0x002fe20000010803 */
[----:B------:R-:W-:Y:S01]  /*9f40*/  FADD.FTZ R4, R138, R4 ;  /* 0x000000048a047221 */ /* 0x000fe20000010000 */
[----:B------:R-:W-:-:S04]  /*9f50*/  FADD.FTZ R2, R131, R2 ;  /* 0x0000000283027221 */ /* 0x000fc80000010000 */
[----:B------:R-:W-:Y:S01]  /*9f60*/  HMMA.16816.F32.BF16 R44, R8, R26, R68 ;  /* 0x0000001a082c723c */ /* 0x000fe20000041844 */
[----:B------:R1:W5:Y:S01]  /*9f70*/  MUFU.EX2 R61, R6 ;  /* 0x00000006003d7308 */ /* 0x0003620000000800 */
[----:B------:R-:W-:Y:S01]  /*9f80*/  FADD.FTZ R4, R137, R4 ;  /* 0x0000000489047221 */ /* 0x000fe20000010000 */
[----:B------:R-:W-:Y:S01]  /*9f90*/  FADD.FTZ R2, R17, R2 ;  /* 0x0000000211027221 */ /* 0x000fe20000010000 */
[----:B----4-:R-:W-:Y:S01]  /*9fa0*/  F2FP.BF16.F32.PACK_AB R8, R77, R88 ;  /* 0x000000584d08723e */ /* 0x010fe200000010ff */
[----:B------:R-:W4:Y:S04]  /*9fb0*/  LDSM.16.MT88.4 R24, [R160+0x11000] ;  /* 0x01100000a018783b */ /* 0x000f280000004200 */
[----:B------:R-:W-:Y:S01]  /*9fc0*/  LDSM.16.MT88.4 R152, [R152+0x11800] ;  /* 0x011800009898783b */ /* 0x000fe20000004200 */
[--C-:B-1----:R-:W-:Y:S01]  /*9fd0*/  FFMA.FTZ R6, R193, R0, -R3.reuse ;  /* 0x00000000c1067223 */ /* 0x102fe20000010803 */
[----:B------:R-:W-:Y:S01]  /*9fe0*/  FADD.FTZ R4, R136, R4 ;  /* 0x0000000488047221 */ /* 0x000fe20000010000 */
[----:B------:R-:W-:Y:S01]  /*9ff0*/  FADD.FTZ R2, R130, R2 ;  /* 0x0000000282027221 */ /* 0x000fe20000010000 */
[----:B---3--:R-:W-:Y:S01]  /*a000*/  F2FP.BF16.F32.PACK_AB R10, R63, R76 ;  /* 0x0000004c3f0a723e */ /* 0x008fe200000010ff */
[----:B------:R1:W-:Y:S01]  /*a010*/  MUFU.EX2 R39, R6 ;  /* 0x0000000600277308 */ /* 0x0003e20000000800 */
[----:B------:R-:W-:Y:S01]  /*a020*/  FADD.FTZ R4, R126, R4 ;  /* 0x000000047e047221 */ /* 0x000fe20000010000 */
[----:B-----5:R-:W-:Y:S01]  /*a030*/  F2FP.BF16.F32.PACK_AB R9, R61, R62 ;  /* 0x0000003e3d09723e */ /* 0x020fe200000010ff */
[----:B------:R-:W-:Y:S01]  /*a040*/  LDSM.16.MT88.4 R160, [R160+0x11800] ;  /* 0x01180000a0a0783b */ /* 0x000fe20000004200 */
[----:B-1----:R-:W-:-:S04]  /*a050*/  FFMA.FTZ R6, R192, R0, -R3 ;  /* 0x00000000c0067223 */ /* 0x002fc80000010803 */
[----:B------:R1:W3:Y:S01]  /*a060*/  MUFU.EX2 R36, R6 ;  /* 0x0000000600247308 */ /* 0x0002e20000000800 */
[----:B------:R-:W-:Y:S01]  /*a070*/  FADD.FTZ R2, R124, R2 ;  /* 0x000000027c027221 */ /* 0x000fe20000010000 */
[----:B------:R-:W-:Y:S01]  /*a080*/  FADD.FTZ R4, R129, R4 ;  /* 0x0000000481047221 */ /* 0x000fe20000010000 */
[----:B-1----:R-:W-:-:S05]  /*a090*/  FFMA.FTZ R6, R172, R0, -R5 ;  /* 0x00000000ac067223 */ /* 0x002fca0000010805 */
[----:B------:R1:W5:Y:S01]  /*a0a0*/  MUFU.EX2 R29, R6 ;  /* 0x00000006001d7308 */ /* 0x0003620000000800 */
[----:B------:R-:W-:Y:S01]  /*a0b0*/  FADD.FTZ R2, R123, R2 ;  /* 0x000000027b027221 */ /* 0x000fe20000010000 */
[----:B---3--:R-:W-:Y:S01]  /*a0c0*/  F2FP.BF16.F32.PACK_AB R11, R36, R39 ;  /* 0x00000027240b723e */ /* 0x008fe200000010ff */
[----:B------:R-:W-:Y:S01]  /*a0d0*/  FADD.FTZ R4, R128, R4 ;  /* 0x0000000480047221 */ /* 0x000fe20000010000 */
[----:B-1----:R-:W-:-:S04]  /*a0e0*/  FFMA.FTZ R6, R181, R0, -R5 ;  /* 0x00000000b5067223 */ /* 0x002fc80000010805 */
[----:B------:R1:W-:Y:S01]  /*a0f0*/  MUFU.EX2 R28, R6 ;  /* 0x00000006001c7308 */ /* 0x0003e20000000800 */
[----:B------:R-:W-:Y:S01]  /*a100*/  FADD.FTZ R2, R122, R2 ;  /* 0x000000027a027221 */ /* 0x000fe20000010000 */
[----:B------:R-:W-:Y:S01]  /*a110*/  FADD.FTZ R4, R127, R4 ;  /* 0x000000047f047221 */ /* 0x000fe20000010000 */
[----:B--2---:R-:W-:Y:S01]  /*a120*/  HMMA.16816.F32.BF16 R32, R8, R12, R32 ;  /* 0x0000000c0820723c */ /* 0x004fe20000041820 */
[-CC-:B-1----:R-:W-:Y:S01]  /*a130*/  FFMA.FTZ R6, R176, R0.reuse, -R5.reuse ;  /* 0x00000000b0067223 */ /* 0x182fe20000010805 */
[----:B------:R-:W-:-:S04]  /*a140*/  FFMA.FTZ R5, R189, R0, -R5 ;  /* 0x00000000bd057223 */ /* 0x000fc80000010805 */
[----:B------:R1:W-:Y:S01]  /*a150*/  MUFU.EX2 R18, R5 ;  /* 0x0000000500127308 */ /* 0x0003e20000000800 */
[----:B------:R-:W-:Y:S01]  /*a160*/  FADD.FTZ R2, R121, R2 ;  /* 0x0000000279027221 */ /* 0x000fe20000010000 */
[----:B------:R-:W-:Y:S01]  /*a170*/  FADD.FTZ R4, R117, R4 ;  /* 0x0000000475047221 */ /* 0x000fe20000010000 */
[----:B-1----:R-:W-:-:S05]  /*a180*/  FFMA.FTZ R5, R180, R0, -R3 ;  /* 0x00000000b4057223 */ /* 0x002fca0000010803 */
[----:B------:R1:W2:Y:S02]  /*a190*/  MUFU.EX2 R17, R5 ;  /* 0x0000000500117308 */ /* 0x0002a40000000800 */
[----:B-1----:R-:W-:-:S06]  /*a1a0*/  FFMA.FTZ R5, R188, R0, -R3 ;  /* 0x00000000bc057223 */ /* 0x002fcc0000010803 */
[----:B------:R1:W3:Y:S02]  /*a1b0*/  MUFU.EX2 R13, R5 ;  /* 0x00000005000d7308 */ /* 0x0002e40000000800 */
        /* <DEDUP_REMOVED lines=43> */
[----:B------:R3:W4:Y:S01]  /*a470*/  MUFU.EX2 R12, R5 ;  /* 0x00000005000c7308 */ /* 0x0007220000000800 */
[----:B------:R-:W-:Y:S01]  /*a480*/  FADD.FTZ R2, R63, R2 ;  /* 0x000000023f027221 */ /* 0x000fe20000010000 */
[----:B------:R-:W-:-:S06]  /*a490*/  FADD.FTZ R0, R36, R0 ;  /* 0x0000000024007221 */ /* 0x000fcc0000010000 */
[----:B------:R-:W1:Y:S01]  /*a4a0*/  MUFU.EX2 R3, R3 ;  /* 0x0000000300037308 */ /* 0x000e620000000800 */
[----:B-----5:R-:W-:Y:S01]  /*a4b0*/  FADD.FTZ R2, R29, R2 ;  /* 0x000000021d027221 */ /* 0x020fe20000010000 */
[----:B--2---:R-:W-:Y:S01]  /*a4c0*/  FADD.FTZ R0, R17, R0 ;  /* 0x0000000011007221 */ /* 0x004fe20000010000 */
[----:B---3--:R-:W2:Y:S02]  /*a4d0*/  LDSM.16.MT88.4 R4, [R7+0x11800] ;  /* 0x011800000704783b */ /* 0x008ea40000004200 */
[----:B------:R-:W-:Y:S01]  /*a4e0*/  FADD.FTZ R2, R28, R2 ;  /* 0x000000021c027221 */ /* 0x000fe20000010000 */
[----:B------:R-:W-:-:S03]  /*a4f0*/  FADD.FTZ R0, R13, R0 ;  /* 0x000000000d007221 */ /* 0x000fc60000010000 */
[----:B----4-:R-:W-:Y:S01]  /*a500*/  FADD.FTZ R2, R19, R2 ;  /* 0x0000000213027221 */ /* 0x010fe20000010000 */
[----:B------:R-:W-:Y:S01]  /*a510*/  FADD.FTZ R0, R12, R0 ;  /* 0x000000000c007221 */ /* 0x000fe20000010000 */
[----:B------:R-:W-:Y:S01]  /*a520*/  IMAD.MOV.U32 R229, RZ, RZ, R220 ;  /* 0x000000ffffe57224 */ /* 0x000fe200078e00dc */
[----:B------:R-:W-:Y:S01]  /*a530*/  HMMA.16816.F32.BF16 R52, R8, R20, R52 ;  /* 0x000000140834723c */ /* 0x000fe20000041834 */
[----:B------:R-:W-:Y:S01]  /*a540*/  FADD.FTZ R132, R18, R2 ;  /* 0x0000000212847221 */ /* 0x000fe20000010000 */
[----:B-1----:R-:W-:-:S06]  /*a550*/  FADD.FTZ R220, R3, R0 ;  /* 0x0000000003dc7221 */ /* 0x002fcc0000010000 */
[C---:B------:R-:W-:Y:S01]  /*a560*/  HMMA.16816.F32.BF16 R44, R8.reuse, R22, R44 ;  /* 0x00000016082c723c */ /* 0x040fe2000004182c */
[----:B------:R1:W-:Y:S07]  /*a570*/  STL [R1+0x20], R132 ;  /* 0x0000208401007387 */ /* 0x0003ee0000100800 */
[C---:B------:R-:W-:Y:S01]  /*a580*/  HMMA.16816.F32.BF16 R20, R8.reuse, R14, R56 ;  /* 0x0000000e0814723c */ /* 0x040fe20000041838 */
[----:B------:R1:W-:Y:S07]  /*a590*/  STL [R1+0x24], R220 ;  /* 0x000024dc01007387 */ /* 0x0003ee0000100800 */
[C---:B------:R-:W-:Y:S08]  /*a5a0*/  HMMA.16816.F32.BF16 R140, R8.reuse, R24, R84 ;  /* 0x00000018088c723c */ /* 0x040ff00000041854 */
        /* <DEDUP_REMOVED lines=91> */
.L_x_7232:
        /* <DEDUP_REMOVED lines=12> */
.L_x_7233:
[----:B------:R-:W-:Y:S05]  /*ac20*/  BSYNC.RECONVERGENT B0 ;  /* 0x0000000000007941 */ /* 0x000fea0003800200 */
.L_x_7231:
[----:B------:R-:W3:Y:S04]  /*ac30*/  LDL R6, [R1+0x1c] ;  /* 0x00001c0001067983 */ /* 0x000ee80000100800 */
[----:B------:R-:W4:Y:S04]  /*ac40*/  LDL R7, [R1+0x18] ;  /* 0x0000180001077983 */ /* 0x000f280000100800 */
[----:B------:R-:W5:Y:S04]  /*ac50*/  LDL R17, [R1+0x14] ;  /* 0x0000140001117983 */ /* 0x000f680000100800 */
[----:B------:R-:W2:Y:S04]  /*ac60*/  LDL R15, [R1+0x10] ;  /* 0x00001000010f7983 */ /* 0x000ea80000100800 */
[----:B------:R-:W5:Y:S04]  /*ac70*/  LDL.LU R12, [R1+0x60] ;  /* 0x00006000010c7983 */ /* 0x000f680000300800 */
[----:B------:R-:W2:Y:S01]  /*ac80*/  LDL.LU R10, [R1+0x5c] ;  /* 0x00005c00010a7983 */ /* 0x000ea20000300800 */
        /* <DEDUP_REMOVED lines=15> */
[----:B--2---:R-:W-:Y:S01]  /*ad80*/  IMAD.MOV.U32 R36, RZ, RZ, R10 ;  /* 0x000000ffff247224 */ /* 0x004fe200078e000a */
[----:B------:R-:W-:-:S02]  /*ad90*/  IADD3 R10, P1, PT, R8, R14, RZ ;  /* 0x0000000e080a7210 */ /* 0x000fc40007f3e0ff */
[----:B------:R-:W-:Y:S02]  /*ada0*/  LDGSTS.E.BYPASS.LTC128B.128 [R16+0xb800], desc[UR4][R8.64] ;  /* 0x0b80000008107fae */ /* 0x000fe4000b981a04 */
[----:B------:R-:W-:Y:S02]  /*adb0*/  IADD3 R12, P0, PT, R10, R14, RZ ;  /* 0x0000000e0a0c7210 */ /* 0x000fe40007f1e0ff */
[----:B------:R-:W-:-:S05]  /*adc0*/  IADD3.X R11, PT, PT, R9, R0, RZ, P1, !PT ;  /* 0x00000000090b7210 */ /* 0x000fca0000ffe4ff */
[--C-:B------:R-:W-:Y:S01]  /*add0*/  IMAD.X R13, R11, 0x1, R0.reuse, P0 ;  /* 0x000000010b0d7824 */ /* 0x100fe200000e0600 */
[-C--:B---3--:R-:W-:Y:S01]  /*ade0*/  IADD3 R6, P1, PT, R12, R14.reuse, RZ ;  /* 0x0000000e0c067210 */ /* 0x088fe20007f3e0ff */
        /* <DEDUP_REMOVED lines=19> */
[----:B------:R-:W-:Y:S02]  /*af20*/  LDGSTS.E.BYPASS.LTC128B.128 [R16+0xf000], desc[UR4][R12.64] ;  /* 0x0f0000000c107fae */ /* 0x000fe4000b981a04 */
[--C-:B------:R-:W-:Y:S01]  /*af30*/  IMAD.X R7, R9, 0x1, R0.reuse, P1 ;  /* 0x0000000109077824 */ /* 0x100fe200008e0600 */
[----:B-1----:R-:W-:Y:S01]  /*af40*/  IADD3 R2, P1, PT, R4, R14, RZ ;  /* 0x0000000e04027210 */ /* 0x002fe20007f3e0ff */
[----:B------:R-:W-:Y:S03]  /*af50*/  LDGSTS.E.BYPASS.LTC128B.128 [R16+0xf800], desc[UR4][R8.64] ;  /* 0x0f80000008107fae */ /* 0x000fe6000b981a04 */
[----:B------:R-:W-:Y:S01]  /*af60*/  IADD3.X R5, PT, PT, R7, R0, RZ, P0, !PT ;  /* 0x0000000007057210 */ /* 0x000fe200007fe4ff */
[----:B------:R-:W-:Y:S04]  /*af70*/  LDGSTS.E.BYPASS.LTC128B.128 [R16+0x10000], desc[UR4][R6.64] ;  /* 0x1000000006107fae */ /* 0x000fe8000b981a04 */
[----:B------:R-:W-:Y:S01]  /*af80*/  IMAD.X R3, R5, 0x1, R0, P1 ;  /* 0x0000000105037824 */ /* 0x000fe200008e0600 */
[----:B------:R1:W-:Y:S04]  /*af90*/  LDGSTS.E.BYPASS.LTC128B.128 [R16+0x10800], desc[UR4][R4.64] ;  /* 0x1080000004107fae */ /* 0x0003e8000b981a04 */
[----:B------:R-:W-:Y:S01]  /*afa0*/  LDGSTS.E.BYPASS.LTC128B.128 [R16+0x11000], desc[UR4][R2.64] ;  /* 0x1100000002107fae */ /* 0x000fe2000b981a04 */
[----:B--2---:R-:W-:-:S05]  /*afb0*/  IADD3 R10, P0, PT, R2, R14, RZ ;  /* 0x0000000e020a7210 */ /* 0x004fca0007f1e0ff */
[----:B------:R-:W-:-:S05]  /*afc0*/  IMAD.X R11, R3, 0x1, R0, P0 ;  /* 0x00000001030b7824 */ /* 0x000fca00000e0600 */
[----:B------:R2:W-:Y:S04]  /*afd0*/  LDGSTS.E.BYPASS.LTC128B.128 [R16+0x11800], desc[UR4][R10.64] ;  /* 0x118000000a107fae */ /* 0x0005e8000b981a04 */
[----:B------:R-:W-:Y:S04]  /*afe0*/  LDSM.16.M88.4 R24, [R133+0x4800] ;  /* 0x004800008518783b */ /* 0x000fe80000000200 */
[----:B------:R-:W-:Y:S04]  /*aff0*/  LDSM.16.M88.4 R20, [R133+0x5000] ;  /* 0x005000008514783b */ /* 0x000fe80000000200 */
[----:B-1----:R-:W1:Y:S01]  /*b000*/  LDSM.16.M88.4 R4, [R223] ;  /* 0x00000000df04783b */ /* 0x002e620000000200 */
[----:B------:R-:W-:-:S02]  /*b010*/  IMAD.MOV.U32 R18, RZ, RZ, R17 ;  /* 0x000000ffff127224 */ /* 0x000fc400078e0011 */
[----:B------:R-:W-:Y:S01]  /*b020*/  IMAD.MOV.U32 R17, RZ, RZ, R15 ;  /* 0x000000ffff117224 */ /* 0x000fe200078e000f */
[----:B------:R-:W-:Y:S04]  /*b030*/  LDSM.16.M88.4 R40, [R133+0x3000] ;  /* 0x003000008528783b */ /* 0x000fe80000000200 */
[----:B------:R-:W3:Y:S04]  /*b040*/  LDSM.16.M88.4 R12, [R133+0x5800] ;  /* 0x00580000850c783b */ /* 0x000ee80000000200 */
[----:B------:R-:W-:Y:S04]  /*b050*/  LDSM.16.M88.4 R44, [R133+0x2800] ;  /* 0x00280000852c783b */ /* 0x000fe80000000200 */
[----:B--2---:R-:W-:Y:S04]  /*b060*/  LDSM.16.M88.4 R8, [R133+0x6000] ;  /* 0x006000008508783b */ /* 0x004fe80000000200 */
[----:B------:R-:W-:Y:S04]  /*b070*/  LDSM.16.M88.4 R48, [R133+0x2000] ;  /* 0x002000008530783b */ /* 0x000fe80000000200 */
[----:B------:R-:W-:Y:S04]  /*b080*/  LDSM.16.M88.4 R32, [R133+0x3800] ;  /* 0x003800008520783b */ /* 0x000fe80000000200 */
[----:B------:R-:W-:Y:S04]  /*b090*/  LDSM.16.M88.4 R28, [R133+0x4000] ;  /* 0x00400000851c783b */ /* 0x000fe80000000200 */
[----:B------:R-:W-:Y:S01]  /*b0a0*/  LDSM.16.M88.4 R52, [R133+0x6800] ;  /* 0x006800008534783b */ /* 0x000fe20000000200 */
[----:B------:R-:W-:-:S03]  /*b0b0*/  ISETP.NE.AND P0, PT, R36, RZ, PT ;  /* 0x000000ff2400720c */ /* 0x000fc60003f05270 */
[----:B------:R-:W0:Y:S01]  /*b0c0*/  LDGDEPBAR ;  /* 0x00000000000079af */ /* 0x000e220000000000 */
[C---:B-1----:R-:W-:Y:S08]  /*b0d0*/  HMMA.16816.F32.BF16 R96, R4.reuse, R24, RZ ;  /* 0x000000180460723c */ /* 0x042ff000000418ff */
[C---:B------:R-:W-:Y:S01]  /*b0e0*/  HMMA.16816.F32.BF16 R100, R4.reuse, R26, RZ ;  /* 0x0000001a0464723c */ /* 0x040fe200000418ff */
[----:B------:R-:W1:Y:S07]  /*b0f0*/  LDSM.16.M88.4 R24, [R133+0x9000] ;  /* 0x009000008518783b */ /* 0x000e6e0000000200 */
[C---:B------:R-:W-:Y:S08]  /*b100*/  HMMA.16816.F32.BF16 R104, R4.reuse, R20, RZ ;  /* 0x000000140468723c */ /* 0x040ff000000418ff */
[----:B------:R-:W-:Y:S01]  /*b110*/  HMMA.16816.F32.BF16 R108, R4, R22, RZ ;  /* 0x00000016046c723c */ /* 0x000fe200000418ff */
[----:B------:R-:W2:Y:S01]  /*b120*/  LDSM.16.M88.4 R20, [R133+0x9800] ;  /* 0x009800008514783b */ /* 0x000ea20000000200 */
[----:B------:R-:W-:-:S04]  /*b130*/  MOV R36, 0x20 ;  /* 0x0000002000247802 */ /* 0x000fc80000000f00 */
[----:B------:R-:W-:-:S04]  /*b140*/  SEL R3, R36, 0xffffffe0, !P0 ;  /* 0xffffffe024037807 */ /* 0x000fc80004000000 */
[----:B------:R-:W-:Y:S01]  /*b150*/  IADD3 R0, PT, PT, R133, R3, RZ ;  /* 0x0000000385007210 */ /* 0x000fe20007ffe0ff */
[----:B------:R-:W-:Y:S01]  /*b160*/  IMAD.IADD R2, R223, 0x1, R3 ;  /* 0x00000001df027824 */ /* 0x000fe200078e0203 */
[C---:B---3--:R-:W-:Y:S08]  /*b170*/  HMMA.16816.F32.BF16 R116, R4.reuse, R12, RZ ;  /* 0x0000000c0474723c */ /* 0x048ff000000418ff */
[C---:B------:R-:W-:Y:S01]  /*b180*/  HMMA.16816.F32.BF16 R124, R4.reuse, R14, RZ ;  /* 0x0000000e047c723c */ /* 0x040fe200000418ff */
[----:B------:R-:W-:Y:S07]  /*b190*/  LDSM.16.M88.4 R12, [R2] ;  /* 0x00000000020c783b */ /* 0x000fee0000000200 */
[C---:B-1----:R-:W-:Y:S08]  /*b1a0*/  HMMA.16816.F32.BF16 R112, R4.reuse, R26, RZ ;  /* 0x0000001a0470723c */ /* 0x042ff000000418ff */
[C---:B------:R-:W-:Y:S08]  /*b1b0*/  HMMA.16816.F32.BF16 R128, R4.reuse, R8, RZ ;  /* 0x000000080480723c */ /* 0x040ff000000418ff */
[C---:B------:R-:W-:Y:S01]  /*b1c0*/  HMMA.16816.F32.BF16 R168, R4.reuse, R10, RZ ;  /* 0x0000000a04a8723c */ /* 0x040fe200000418ff */
[----:B------:R-:W1:Y:S07]  /*b1d0*/  LDSM.16.M88.4 R8, [R0+0x2000] ;  /* 0x002000000008783b */ /* 0x000e6e0000000200 */
[C---:B------:R-:W-:Y:S08]  /*b1e0*/  HMMA.16816.F32.BF16 R76, R4.reuse, R40, RZ ;  /* 0x00000028044c723c */ /* 0x040ff000000418ff */
[C---:B------:R-:W-:Y:S01]  /*b1f0*/  HMMA.16816.F32.BF16 R92, R4.reuse, R42, RZ ;  /* 0x0000002a045c723c */ /* 0x040fe200000418ff */
[----:B------:R-:W3:Y:S07]  /*b200*/  LDSM.16.M88.4 R40, [R133+0x7000] ;  /* 0x007000008528783b */ /* 0x000eee0000000200 */
[C---:B------:R-:W-:Y:S08]  /*b210*/  HMMA.16816.F32.BF16 R80, R4.reuse, R44, RZ ;  /* 0x0000002c0450723c */ /* 0x040ff000000418ff */
[C---:B------:R-:W-:Y:S01]  /*b220*/  HMMA.16816.F32.BF16 R64, R4.reuse, R46, RZ ;  /* 0x0000002e0440723c */ /* 0x040fe200000418ff */
[----:B------:R-:W4:Y:S07]  /*b230*/  LDSM.16.M88.4 R44, [R133+0x7800] ;  /* 0x00780000852c783b */ /* 0x000f2e0000000200 */
[C---:B------:R-:W-:Y:S08]  /*b240*/  HMMA.16816.F32.BF16 R84, R4.reuse, R48, RZ ;  /* 0x000000300454723c */ /* 0x040ff000000418ff */
[----:B------:R-:W-:Y:S01]  /*b250*/  HMMA.16816.F32.BF16 R68, R4, R50, RZ ;  /* 0x000000320444723c */ /* 0x000fe200000418ff */
[----:B------:R-:W-:-:S07]  /*b260*/  MOV R27, R113 ;  /* 0x00000071001b7202 */ /* 0x000fce0000000f00 */
[----:B------:R-:W-:Y:S01]  /*b270*/  HMMA.16816.F32.BF16 R72, R4, R32, RZ ;  /* 0x000000200448723c */ /* 0x000fe200000418ff */
[----:B------:R-:W-:-:S07]  /*b280*/  IMAD.MOV.U32 R26, RZ, RZ, R112 ;  /* 0x000000ffff1a7224 */ /* 0x000fce00078e0070 */
[C---:B------:R-:W-:Y:S01]  /*b290*/  HMMA.16816.F32.BF16 R56, R4.reuse, R34, RZ ;  /* 0x000000220438723c */ /* 0x040fe200000418ff */
[----:B------:R-:W5:Y:S07]  /*b2a0*/  LDSM.16.M88.4 R32, [R133+0x8000] ;  /* 0x008000008520783b */ /* 0x000f6e0000000200 */
[C---:B------:R-:W-:Y:S08]  /*b2b0*/  HMMA.16816.F32.BF16 R48, R4.reuse, R28, RZ ;  /* 0x0000001c0430723c */ /* 0x040ff000000418ff */
[C---:B------:R-:W-:Y:S01]  /*b2c0*/  HMMA.16816.F32.BF16 R88, R4.reuse, R30, RZ ;  /* 0x0000001e0458723c */ /* 0x040fe200000418ff */
[----:B------:R-:W5:Y:S07]  /*b2d0*/  LDSM.16.M88.4 R28, [R133+0x8800] ;  /* 0x00880000851c783b */ /* 0x000f6e0000000200 */
[----:B------:R-:W-:Y:S01]  /*b2e0*/  HMMA.16816.F32.BF16 R172, R4, R52, RZ ;  /* 0x0000003404ac723c */ /* 0x000fe200000418ff */
[----:B------:R-:W-:-:S02]  /*b2f0*/  IMAD.MOV.U32 R53, RZ, RZ, R114 ;  /* 0x000000ffff357224 */ /* 0x000fc400078e0072 */
[----:B------:R-:W-:-:S05]  /*b300*/  IMAD.MOV.U32 R52, RZ, RZ, R115 ;  /* 0x000000ffff347224 */ /* 0x000fca00078e0073 */
[----:B--2---:R-:W-:Y:S08]  /*b310*/  HMMA.16816.F32.BF16 R112, R4, R20, RZ ;  /* 0x000000140470723c */ /* 0x004ff000000418ff */
[----:B-1----:R-:W-:Y:S11]  /*b320*/  HMMA.16816.F32.BF16 R84, R12, R8, R84 ;  /* 0x000000080c54723c */ /* 0x002ff60000041854 */
[----:B------:R-:W-:Y:S01]  /*b330*/  IMAD.MOV.U32 R21, RZ, RZ, R113 ;  /* 0x000000ffff157224 */ /* 0x000fe200078e0071 */
[----:B------:R-:W-:Y:S01]  /*b340*/  MOV R20, R112 ;  /* 0x0000007000147202 */ /* 0x000fe20000000f00 */
[----:B------:R-:W-:-:S02]  /*b350*/  IMAD.MOV.U32 R63, RZ, RZ, R114 ;  /* 0x000000ffff3f7224 */ /* 0x000fc400078e0072 */
[----:B------:R-:W-:Y:S02]  /*b360*/  IMAD.MOV.U32 R62, RZ, RZ, R115 ;  /* 0x000000ffff3e7224 */ /* 0x000fe400078e0073 */
[----:B------:R-:W-:Y:S08]  /*b370*/  HMMA.16816.F32.BF16 R112, R4, R22, RZ ;  /* 0x000000160470723c */ /* 0x000ff000000418ff */
[----:B------:R-:W-:Y:S08]  /*b380*/  HMMA.16816.F32.BF16 R8, R12, R10, R68 ;  /* 0x0000000a0c08723c */ /* 0x000ff00000041844 */
[C---:B---3--:R-:W-:Y:S08]  /*b390*/  HMMA.16816.F32.BF16 R180, R4.reuse, R40, RZ ;  /* 0x0000002804b4723c */ /* 0x048ff000000418ff */
[C---:B------:R-:W-:Y:S01]  /*b3a0*/  HMMA.16816.F32.BF16 R188, R4.reuse, R42, RZ ;  /* 0x0000002a04bc723c */ /* 0x040fe200000418ff */
[----:B------:R-:W1:Y:S07]  /*b3b0*/  LDSM.16.M88.4 R40, [R0+0x2800] ;  /* 0x002800000028783b */ /* 0x000e6e0000000200 */
[C---:B----4-:R-:W-:Y:S08]  /*b3c0*/  HMMA.16816.F32.BF16 R192, R4.reuse, R44, RZ ;  /* 0x0000002c04c0723c */ /* 0x050ff000000418ff */
[C---:B------:R-:W-:Y:S01]  /*b3d0*/  HMMA.16816.F32.BF16 R196, R4.reuse, R46, RZ ;  /* 0x0000002e04c4723c */ /* 0x040fe200000418ff */
[----:B------:R-:W2:Y:S07]  /*b3e0*/  LDSM.16.M88.4 R44, [R0+0x3000] ;  /* 0x00300000002c783b */ /* 0x000eae0000000200 */
[C---:B-----5:R-:W-:Y:S08]  /*b3f0*/  HMMA.16816.F32.BF16 R200, R4.reuse, R32, RZ ;  /* 0x0000002004c8723c */ /* 0x060ff000000418ff */
[C---:B------:R-:W-:Y:S01]  /*b400*/  HMMA.16816.F32.BF16 R204, R4.reuse, R34, RZ ;  /* 0x0000002204cc723c */ /* 0x040fe200000418ff */
[----:B------:R-:W3:Y:S07]  /*b410*/  LDSM.16.M88.4 R32, [R0+0x3800] ;  /* 0x003800000020783b */ /* 0x000eee0000000200 */
[C---:B------:R-:W-:Y:S08]  /*b420*/  HMMA.16816.F32.BF16 R212, R4.reuse, R28, RZ ;  /* 0x0000001c04d4723c */ /* 0x040ff000000418ff */
[----:B------:R-:W-:Y:S01]  /*b430*/  HMMA.16816.F32.BF16 R232, R4, R30, RZ ;  /* 0x0000001e04e8723c */ /* 0x000fe200000418ff */
[----:B------:R-:W4:Y:S01]  /*b440*/  LDSM.16.M88.4 R28, [R0+0x4000] ;  /* 0x00400000001c783b */ /* 0x000f220000000200 */
[----:B------:R-:W-:Y:S01]  /*b450*/  IMAD.MOV.U32 R36, RZ, RZ, R19 ;  /* 0x000000ffff247224 */ /* 0x000fe200078e0013 */
[----:B------:R-:W-:-:S05]  /*b460*/  MOV R19, R86 ;  /* 0x0000005600137202 */ /* 0x000fca0000000f00 */
[----:B------:R-:W-:Y:S01]  /*b470*/  HMMA.16816.F32.BF16 R176, R4, R54, RZ ;  /* 0x0000003604b0723c */ /* 0x000fe200000418ff */
[----:B------:R-:W-:Y:S01]  /*b480*/  IMAD.MOV.U32 R2, RZ, RZ, R87 ;  /* 0x000000ffff027224 */ /* 0x000fe200078e0057 */
[----:B------:R-:W-:-:S06]  /*b490*/  MOV R86, R20 ;  /* 0x0000001400567202 */ /* 0x000fcc0000000f00 */
[----:B------:R-:W-:Y:S01]  /*b4a0*/  HMMA.16816.F32.BF16 R244, R4, R24, RZ ;  /* 0x0000001804f4723c */ /* 0x000fe200000418ff */
        /* <DEDUP_REMOVED lines=8> */
[----:B------:R-:W5:Y:S01]  /*b530*/  LDSM.16.M88.4 R4, [R0+0x5000] ;  /* 0x005000000004783b */ /* 0x000f620000000200 */
[----:B------:R-:W-:-:S03]  /*b540*/  IMAD.MOV.U32 R21, RZ, RZ, R8 ;  /* 0x000000ffff157224 */ /* 0x000fc600078e0008 */
[----:B------:R-:W5:Y:S01]  /*b550*/  LDSM.16.M88.4 R8, [R0+0x4800] ;  /* 0x004800000008783b */ /* 0x000f620000000200 */
[----:B------:R-:W-:Y:S01]  /*b560*/  IMAD.MOV.U32 R25, RZ, RZ, R112 ;  /* 0x000000ffff197224 */ /* 0x000fe200078e0070 */
[----:B------:R-:W-:Y:S01]  /*b570*/  MOV R24, R113 ;  /* 0x0000007100187202 */ /* 0x000fe20000000f00 */
[----:B-1----:R-:W-:Y:S01]  /*b580*/  HMMA.16816.F32.BF16 R248, R12, R40, R80 ;  /* 0x000000280cf8723c */ /* 0x002fe20000041850 */
[----:B------:R-:W-:Y:S02]  /*b590*/  IMAD.MOV.U32 R71, RZ, RZ, R27 ;  /* 0x000000ffff477224 */ /* 0x000fe400078e001b */
[----:B------:R-:W-:-:S05]  /*b5a0*/  IMAD.MOV.U32 R70, RZ, RZ, R26 ;  /* 0x000000ffff467224 */ /* 0x000fca00078e001a */
[C---:B------:R-:W-:Y:S01]  /*b5b0*/  HMMA.16816.F32.BF16 R240, R12.reuse, R42, R64 ;  /* 0x0000002a0cf0723c */ /* 0x040fe20000041840 */
[----:B------:R-:W1:Y:S07]  /*b5c0*/  LDSM.16.M88.4 R40, [R0+0x6000] ;  /* 0x006000000028783b */ /* 0x000e6e0000000200 */
[----:B--2---:R-:W-:Y:S01]  /*b5d0*/  HMMA.16816.F32.BF16 R236, R12, R44, R76 ;  /* 0x0000002c0cec723c */ /* 0x004fe2000004184c */
[----:B------:R-:W-:Y:S01]  /*b5e0*/  IMAD.MOV.U32 R44, RZ, RZ, R25 ;  /* 0x000000ffff2c7224 */ /* 0x000fe200078e0019 */
[----:B------:R-:W-:-:S02]  /*b5f0*/  MOV R45, R24 ;  /* 0x00000018002d7202 */ /* 0x000fc40000000f00 */
[----:B------:R-:W2:Y:S04]  /*b600*/  LDSM.16.M88.4 R24, [R0+0x5800] ;  /* 0x005800000018783b */ /* 0x000ea80000000200 */
[C---:B---3--:R-:W-:Y:S08]  /*b610*/  HMMA.16816.F32.BF16 R208, R12.reuse, R32, R72 ;  /* 0x000000200cd0723c */ /* 0x048ff00000041848 */
[C---:B------:R-:W-:Y:S01]  /*b620*/  HMMA.16816.F32.BF16 R184, R12.reuse, R34, R56 ;  /* 0x000000220cb8723c */ /* 0x040fe20000041838 */
[----:B------:R-:W3:Y:S07]  /*b630*/  LDSM.16.M88.4 R32, [R0+0x6800] ;  /* 0x006800000020783b */ /* 0x000eee0000000200 */
[C---:B----4-:R-:W-:Y:S08]  /*b640*/  HMMA.16816.F32.BF16 R120, R12.reuse, R28, R48 ;  /* 0x0000001c0c78723c */ /* 0x050ff00000041830 */
[----:B------:R-:W-:Y:S01]  /*b650*/  HMMA.16816.F32.BF16 R112, R12, R30, R88 ;  /* 0x0000001e0c70723c */ /* 0x000fe20000041858 */
[----:B------:R-:W4:Y:S01]  /*b660*/  LDSM.16.M88.4 R28, [R0+0x7000] ;  /* 0x00700000001c783b */ /* 0x000f220000000200 */
[----:B------:R-:W-:Y:S01]  /*b670*/  IMAD.MOV.U32 R61, RZ, RZ, R84 ;  /* 0x000000ffff3d7224 */ /* 0x000fe200078e0054 */
[----:B------:R-:W-:Y:S01]  /*b680*/  MOV R74, R21 ;  /* 0x00000015004a7202 */ /* 0x000fe20000000f00 */
[----:B------:R-:W-:-:S02]  /*b690*/  IMAD.MOV.U32 R39, RZ, RZ, R85 ;  /* 0x000000ffff277224 */ /* 0x000fc400078e0055 */
[----:B------:R-:W-:Y:S02]  /*b6a0*/  IMAD.MOV.U32 R84, RZ, RZ, R53 ;  /* 0x000000ffff547224 */ /* 0x000fe400078e0035 */
[C---:B------:R-:W-:Y:S01]  /*b6b0*/  HMMA.16816.F32.BF16 R216, R12.reuse, R46, R92 ;  /* 0x0000002e0cd8723c */ /* 0x040fe2000004185c */
[----:B------:R-:W-:Y:S02]  /*b6c0*/  IMAD.MOV.U32 R85, RZ, RZ, R52 ;  /* 0x000000ffff557224 */ /* 0x000fe400078e0034 */
[----:B------:R-:W-:Y:S02]  /*b6d0*/  IMAD.MOV.U32 R46, RZ, RZ, R23 ;  /* 0x000000ffff2e7224 */ /* 0x000fe400078e0017 */
[----:B------:R-:W-:Y:S02]  /*b6e0*/  IMAD.MOV.U32 R47, RZ, RZ, R22 ;  /* 0x000000ffff2f7224 */ /* 0x000fe400078e0016 */
[----:B------:R-:W-:Y:S01]  /*b6f0*/  IMAD.MOV.U32 R75, RZ, RZ, R20 ;  /* 0x000000ffff4b7224 */ /* 0x000fe200078e0014 */
[C---:B-----5:R-:W-:Y:S01]  /*b700*/  HMMA.16816.F32.BF16 R48, R12.reuse, R4, R104 ;  /* 0x000000040c30723c */ /* 0x060fe20000041868 */
[----:B------:R-:W5:Y:S07]  /*b710*/  LDSM.16.M88.4 R20, [R0+0x7800] ;  /* 0x007800000014783b */ /* 0x000f6e0000000200 */
[C---:B------:R-:W-:Y:S01]  /*b720*/  HMMA.16816.F32.BF16 R80, R12.reuse, R6, R108 ;  /* 0x000000060c50723c */ /* 0x040fe2000004186c */
[----:B------:R-:W5:Y:S07]  /*b730*/  LDSM.16.M88.4 R4, [R0+0x8000] ;  /* 0x008000000004783b */ /* 0x000f6e0000000200 */
[C---:B------:R-:W-:Y:S08]  /*b740*/  HMMA.16816.F32.BF16 R64, R12.reuse, R8, R96 ;  /* 0x000000080c40723c */ /* 0x040ff00000041860 */
[----:B------:R-:W-:Y:S01]  /*b750*/  HMMA.16816.F32.BF16 R52, R12, R10, R100 ;  /* 0x0000000a0c34723c */ /* 0x000fe20000041864 */
[----:B------:R-:W5:Y:S01]  /*b760*/  LDSM.16.M88.4 R8, [R0+0x8800] ;  /* 0x008800000008783b */ /* 0x000f620000000200 */
[----:B------:R-:W-:Y:S01]  /*b770*/  ISETP.NE.AND P0, PT, R36, RZ, PT ;  /* 0x000000ff2400720c */ /* 0x000fe20003f05270 */
[----:B------:R-:W-:-:S05]  /*b780*/  IMAD.MOV.U32 R101, RZ, RZ, R87 ;  /* 0x000000ffff657224 */ /* 0x000fca00078e0057 */
[----:B-1----:R-:W-:Y:S01]  /*b790*/  HMMA.16816.F32.BF16 R56, R12, R40, R128 ;  /* 0x000000280c38723c */ /* 0x002fe20000041880 */
[----:B------:R-:W-:Y:S01]  /*b7a0*/  MOV R128, R74 ;  /* 0x0000004a00807202 */ /* 0x000fe20000000f00 */
[----:B------:R-:W-:Y:S01]  /*b7b0*/  IMAD.MOV.U32 R129, RZ, RZ, R75 ;  /* 0x000000ffff817224 */ /* 0x000fe200078e004b */
[----:B------:R-:W-:Y:S01]  /*b7c0*/  MOV R130, R46 ;  /* 0x0000002e00827202 */ /* 0x000fe20000000f00 */
[----:B------:R-:W-:Y:S01]  /*b7d0*/  IMAD.MOV.U32 R131, RZ, RZ, R47 ;  /* 0x000000ffff837224 */ /* 0x000fe200078e002f */
[----:B------:R-:W-:-:S03]  /*b7e0*/  MOV R46, R68 ;  /* 0x00000044002e7202 */ /* 0x000fc60000000f00 */
[----:B------:R-:W-:Y:S01]  /*b7f0*/  HMMA.16816.F32.BF16 R72, R12, R42, R168 ;  /* 0x0000002a0c48723c */ /* 0x000fe200000418a8 */
[----:B------:R-:W-:Y:S01]  /*b800*/  MOV R170, R19 ;  /* 0x0000001300aa7202 */ /* 0x000fe20000000f00 */
[----:B------:R-:W-:Y:S01]  /*b810*/  IMAD.MOV.U32 R47, RZ, RZ, R69 ;  /* 0x000000ffff2f7224 */ /* 0x000fe200078e0045 */
[----:B------:R-:W-:Y:S02]  /*b820*/  MOV R19, 0x40 ;  /* 0x0000004000137802 */ /* 0x000fe40000000f00 */
[----:B------:R-:W-:-:S03]  /*b830*/  MOV R100, R86 ;  /* 0x0000005600647202 */ /* 0x000fc60000000f00 */
[----:B--2---:R-:W-:Y:S01]  /*b840*/  HMMA.16816.F32.BF16 R76, R12, R26, R124 ;  /* 0x0000001a0c4c723c */ /* 0x004fe2000004187c */
[----:B------:R-:W-:Y:S01]  /*b850*/  MOV R124, R70 ;  /* 0x00000046007c7202 */ /* 0x000fe20000000f00 */
[----:B------:R-:W-:Y:S01]  /*b860*/  IMAD.MOV.U32 R125, RZ, RZ, R71 ;  /* 0x000000ffff7d7224 */ /* 0x000fe200078e0047 */
[----:B------:R-:W-:Y:S01]  /*b870*/  MOV R126, R84 ;  /* 0x00000054007e7202 */ /* 0x000fe20000000f00 */
[----:B------:R-:W-:-:S04]  /*b880*/  IMAD.MOV.U32 R127, RZ, RZ, R85 ;  /* 0x000000ffff7f7224 */ /* 0x000fc800078e0055 */
[----:B---3--:R-:W-:Y:S01]  /*b890*/  HMMA.16816.F32.BF16 R88, R12, R32, R172 ;  /* 0x000000200c58723c */ /* 0x008fe200000418ac */
[----:B------:R-:W-:-:S07]  /*b8a0*/  IMAD.MOV.U32 R171, RZ, RZ, R2 ;  /* 0x000000ffffab7224 */ /* 0x000fce00078e0002 */
[C---:B------:R-:W-:Y:S01]  /*b8b0*/  HMMA.16816.F32.BF16 R96, R12.reuse, R34, R176 ;  /* 0x000000220c60723c */ /* 0x040fe200000418b0 */
[----:B------:R-:W1:Y:S07]  /*b8c0*/  LDSM.16.M88.4 R32, [R0+0x9000] ;  /* 0x009000000020783b */ /* 0x000e6e0000000200 */
[C---:B----4-:R-:W-:Y:S08]  /*b8d0*/  HMMA.16816.F32.BF16 R84, R12.reuse, R28, R180 ;  /* 0x0000001c0c54723c */ /* 0x050ff000000418b4 */
[C---:B------:R-:W-:Y:S01]  /*b8e0*/  HMMA.16816.F32.BF16 R68, R12.reuse, R30, R188 ;  /* 0x0000001e0c44723c */ /* 0x040fe200000418bc */
[----:B------:R2:W3:Y:S07]  /*b8f0*/  LDSM.16.M88.4 R28, [R0+0x9800] ;  /* 0x00980000001c783b */ /* 0x0004ee0000000200 */
[----:B------:R-:W-:Y:S01]  /*b900*/  HMMA.16816.F32.BF16 R92, R12, R24, R116 ;  /* 0x000000180c5c723c */ /* 0x000fe20000041874 */
[----:B--2---:R-:W-:-:S07]  /*b910*/  SEL R0, R19, 0xffffffc0, !P0 ;  /* 0xffffffc013007807 */ /* 0x004fce0004000000 */
[----:B-----5:R-:W-:Y:S01]  /*b920*/  HMMA.16816.F32.BF16 R104, R12, R20, R192 ;  /* 0x000000140c68723c */ /* 0x020fe200000418c0 */
[----:B------:R-:W-:Y:S01]  /*b930*/  IMAD.IADD R2, R223, 0x1, R0 ;  /* 0x00000001df027824 */ /* 0x000fe200078e0200 */
[----:B------:R-:W-:-:S06]  /*b940*/  IADD3 R0, PT, PT, R133, R0, RZ ;  /* 0x0000000085007210 */ /* 0x000fcc0007ffe0ff */
[C---:B------:R-:W-:Y:S01]  /*b950*/  HMMA.16816.F32.BF16 R116, R12.reuse, R4, R200 ;  /* 0x000000040c74723c */ /* 0x040fe200000418c8 */
[----:B------:R-:W-:Y:S01]  /*b960*/  LDSM.16.M88.4 R24, [R0+0x2000] ;  /* 0x002000000018783b */ /* 0x000fe20000000200 */
[----:B------:R-:W-:Y:S01]  /*b970*/  MOV R102, R63 ;  /* 0x0000003f00667202 */ /* 0x000fe20000000f00 */
[----:B------:R-:W-:Y:S01]  /*b980*/  IMAD.MOV.U32 R103, RZ, RZ, R62 ;  /* 0x000000ffff677224 */ /* 0x000fe200078e003e */
[----:B------:R-:W-:Y:S01]  /*b990*/  MOV R168, R61 ;  /* 0x0000003d00a87202 */ /* 0x000fe20000000f00 */
[----:B------:R-:W-:Y:S01]  /*b9a0*/  IMAD.MOV.U32 R169, RZ, RZ, R39 ;  /* 0x000000ffffa97224 */ /* 0x000fe200078e0027 */
[----:B------:R-:W-:Y:S02]  /*b9b0*/  LDSM.16.M88.4 R40, [R0+0x3800] ;  /* 0x003800000028783b */ /* 0x000fe40000000200 */
[C---:B------:R-:W-:Y:S08]  /*b9c0*/  HMMA.16816.F32.BF16 R192, R12.reuse, R8, R212 ;  /* 0x000000080cc0723c */ /* 0x040ff000000418d4 */
[C---:B------:R-:W-:Y:S01]  /*b9d0*/  HMMA.16816.F32.BF16 R200, R12.reuse, R10, R232 ;  /* 0x0000000a0cc8723c */ /* 0x040fe200000418e8 */
[----:B------:R-:W2:Y:S07]  /*b9e0*/  LDSM.16.M88.4 R8, [R2] ;  /* 0x000000000208783b */ /* 0x000eae0000000200 */
[C---:B------:R-:W-:Y:S01]  /*b9f0*/  HMMA.16816.F32.BF16 R172, R12.reuse, R6, R204 ;  /* 0x000000060cac723c */ /* 0x040fe200000418cc */
[----:B------:R-:W-:Y:S07]  /*ba00*/  LDSM.16.M88.4 R4, [R0+0x3000] ;  /* 0x003000000004783b */ /* 0x000fee0000000200 */
[C---:B-1----:R-:W-:Y:S08]  /*ba10*/  HMMA.16816.F32.BF16 R204, R12.reuse, R32, R244 ;  /* 0x000000200ccc723c */ /* 0x042ff000000418f4 */
[C---:B------:R-:W-:Y:S01]  /*ba20*/  HMMA.16816.F32.BF16 R108, R12.reuse, R22, R196 ;  /* 0x000000160c6c723c */ /* 0x040fe200000418c4 */
[----:B------:R-:W1:Y:S07]  /*ba30*/  LDSM.16.M88.4 R20, [R0+0x2800] ;  /* 0x002800000014783b */ /* 0x000e6e0000000200 */
[C---:B------:R-:W-:Y:S01]  /*ba40*/  HMMA.16816.F32.BF16 R212, R12.reuse, R34, R124 ;  /* 0x000000220cd4723c */ /* 0x040fe2000004187c */
[----:B------:R-:W-:Y:S07]  /*ba50*/  LDSM.16.M88.4 R32, [R0+0x4000] ;  /* 0x004000000020783b */ /* 0x000fee0000000200 */
[C---:B---3--:R-:W-:Y:S08]  /*ba60*/  HMMA.16816.F32.BF16 R244, R12.reuse, R28, R100 ;  /* 0x0000001c0cf4723c */ /* 0x048ff00000041864 */
[----:B------:R-:W-:Y:S01]  /*ba70*/  HMMA.16816.F32.BF16 R44, R12, R30, R44 ;  /* 0x0000001e0c2c723c */ /* 0x000fe2000004182c */
[----:B------:R-:W3:Y:S07]  /*ba80*/  LDSM.16.M88.4 R28, [R0+0x4800] ;  /* 0x00480000001c783b */ /* 0x000eee0000000200 */
[----:B--2---:R-:W-:-:S15]  /*ba90*/  HMMA.16816.F32.BF16 R12, R8, R24, R168 ;  /* 0x00000018080c723c */ /* 0x004fde00000418a8 */
[----:B------:R-:W-:-:S04]  /*baa0*/  NOP ;  /* 0x0000000000007918 */ /* 0x000fc80000000000 */
[----:B------:R-:W-:Y:S01]  /*bab0*/  IMAD.MOV.U32 R127, RZ, RZ, R12 ;  /* 0x000000ffff7f7224 */ /* 0x000fe200078e000c */
[----:B------:R-:W-:Y:S01]  /*bac0*/  MOV R126, R13 ;  /* 0x0000000d007e7202 */ /* 0x000fe20000000f00 */
[----:B------:R-:W-:Y:S01]  /*bad0*/  IMAD.MOV.U32 R25, RZ, RZ, R14 ;  /* 0x000000ffff197224 */ /* 0x000fe200078e000e */
[----:B------:R-:W-:Y:S02]  /*bae0*/  MOV R24, R15 ;  /* 0x0000000f00187202 */ /* 0x000fe40000000f00 */
[----:B------:R-:W-:-:S15]  /*baf0*/  HMMA.16816.F32.BF16 R12, R8, R26, R128 ;  /* 0x0000001a080c723c */ /* 0x000fde0000041880 */
[----:B------:R-:W-:-:S04]  /*bb00*/  NOP ;  /* 0x0000000000007918 */ /* 0x000fc80000000000 */
[----:B------:R-:W-:Y:S01]  /*bb10*/  IMAD.MOV.U32 R27, RZ, RZ, R14 ;  /* 0x000000ffff1b7224 */ /* 0x000fe200078e000e */
[----:B------:R-:W-:Y:S01]  /*bb20*/  MOV R26, R15 ;  /* 0x0000000f001a7202 */ /* 0x000fe20000000f00 */
[----:B------:R-:W-:Y:S01]  /*bb30*/  IMAD.MOV.U32 R101, RZ, RZ, R12 ;  /* 0x000000ffff657224 */ /* 0x000fe200078e000c */
[----:B------:R-:W-:Y:S02]  /*bb40*/  MOV R100, R13 ;  /* 0x0000000d00647202 */ /* 0x000fe40000000f00 */
[----:B-1----:R-:W-:Y:S01]  /*bb50*/  HMMA.16816.F32.BF16 R12, R8, R20, R248 ;  /* 0x00000014080c723c */ /* 0x002fe200000418f8 */
[----:B------:R-:W-:Y:S01]  /*bb60*/  IMAD.MOV.U32 R125, RZ, RZ, R44 ;  /* 0x000000ffff7d7224 */ /* 0x000fe200078e002c */
[----:B------:R-:W-:Y:S01]  /*bb70*/  MOV R124, R45 ;  /* 0x0000002d007c7202 */ /* 0x000fe20000000f00 */
[----:B------:R-:W-:-:S15]  /*bb80*/  IMAD.MOV.U32 R103, RZ, RZ, R46 ;  /* 0x000000ffff677224 */ /* 0x000fde00078e002e */
[----:B------:R-:W-:-:S01]  /*bb90*/  NOP ;  /* 0x0000000000007918 */ /* 0x000fc20000000000 */
[----:B------:R-:W-:Y:S01]  /*bba0*/  IMAD.MOV.U32 R21, RZ, RZ, R13 ;  /* 0x000000ffff157224 */ /* 0x000fe200078e000d */
[----:B------:R-:W-:Y:S01]  /*bbb0*/  MOV R20, R12 ;  /* 0x0000000c00147202 */ /* 0x000fe20000000f00 */
[----:B------:R-:W-:Y:S01]  /*bbc0*/  IMAD.MOV.U32 R63, RZ, RZ, R14 ;  /* 0x000000ffff3f7224 */ /* 0x000fe200078e000e */
[----:B------:R-:W-:Y:S02]  /*bbd0*/  MOV R62, R15 ;  /* 0x0000000f003e7202 */ /* 0x000fe40000000f00 */
[----:B------:R-:W-:Y:S01]  /*bbe0*/  HMMA.16816.F32.BF16 R12, R8, R22, R240 ;  /* 0x00000016080c723c */ /* 0x000fe200000418f0 */
[----:B------:R-:W-:Y:S02]  /*bbf0*/  MOV R102, R47 ;  /* 0x0000002f00667202 */ /* 0x000fe40000000f00 */
[----:B------:R-:W1:-:S15]  /*bc00*/  LDSM.16.M88.4 R44, [R0+0x5000] ;  /* 0x00500000002c783b */ /* 0x000e5e0000000200 */
[----:B------:R-:W-:-:S01]  /*bc10*/  NOP ;  /* 0x0000000000007918 */ /* 0x000fc20000000000 */
[----:B------:R-:W-:Y:S01]  /*bc20*/  IMAD.MOV.U32 R61, RZ, RZ, R12 ;  /* 0x000000ffff3d7224 */ /* 0x000fe200078e000c */
[----:B------:R-:W-:Y:S01]  /*bc30*/  MOV R39, R13 ;  /* 0x0000000d00277202 */ /* 0x000fe20000000f00 */
[----:B------:R-:W-:Y:S01]  /*bc40*/  IMAD.MOV.U32 R36, RZ, RZ, R14 ;  /* 0x000000ffff247224 */ /* 0x000fe200078e000e */
[----:B------:R-:W-:Y:S02]  /*bc50*/  MOV R19, R15 ;  /* 0x0000000f00137202 */ /* 0x000fe40000000f00 */
[----:B------:R-:W2:Y:S01]  /*bc60*/  LDSM.16.M88.4 R12, [R0+0x5800] ;  /* 0x00580000000c783b */ /* 0x000ea20000000200 */
[C---:B------:R-:W-:Y:S08]  /*bc70*/  HMMA.16816.F32.BF16 R248, R8.reuse, R4, R236 ;  /* 0x0000000408f8723c */ /* 0x040ff000000418ec */
[C---:B------:R-:W-:Y:S08]  /*bc80*/  HMMA.16816.F32.BF16 R236, R8.reuse, R40, R208 ;  /* 0x0000002808ec723c */ /* 0x040ff000000418d0 */
[C---:B------:R-:W-:Y:S01]  /*bc90*/  HMMA.16816.F32.BF16 R232, R8.reuse, R42, R184 ;  /* 0x0000002a08e8723c */ /* 0x040fe200000418b8 */
[----:B------:R-:W4:Y:S07]  /*bca0*/  LDSM.16.M88.4 R40, [R0+0x6800] ;  /* 0x006800000028783b */ /* 0x000f2e0000000200 */
[----:B---3--:R-:W-:Y:S01]  /*bcb0*/  HMMA.16816.F32.BF16 R188, R8, R28, R64 ;  /* 0x0000001c08bc723c */ /* 0x008fe20000041840 */
[----:B------:R-:W-:Y:S01]  /*bcc0*/  IMAD.MOV.U32 R64, RZ, RZ, R27 ;  /* 0x000000ffff407224 */ /* 0x000fe200078e001b */
[----:B------:R-:W-:Y:S01]  /*bcd0*/  MOV R65, R26 ;  /* 0x0000001a00417202 */ /* 0x000fe20000000f00 */
[----:B------:R-:W-:Y:S01]  /*bce0*/  IMAD.MOV.U32 R67, RZ, RZ, R21 ;  /* 0x000000ffff437224 */ /* 0x000fe200078e0015 */
[----:B------:R-:W-:-:S02]  /*bcf0*/  MOV R66, R20 ;  /* 0x0000001400427202 */ /* 0x000fc40000000f00 */
[----:B------:R-:W-:Y:S02]  /*bd00*/  LDSM.16.M88.4 R20, [R0+0x8800] ;  /* 0x008800000014783b */ /* 0x000fe40000000200 */
[C---:B-1----:R-:W-:Y:S01]  /*bd10*/  HMMA.16816.F32.BF16 R168, R8.reuse, R44, R48 ;  /* 0x0000002c08a8723c */ /* 0x042fe20000041830 */
[----:B------:R-:W-:Y:S01]  /*bd20*/  IMAD.MOV.U32 R50, RZ, RZ, R25 ;  /* 0x000000ffff327224 */ /* 0x000fe200078e0019 */
[----:B------:R-:W-:Y:S02]  /*bd30*/  MOV R51, R24 ;  /* 0x0000001800337202 */ /* 0x000fe40000000f00 */
[----:B------:R-:W-:Y:S04]  /*bd40*/  LDSM.16.M88.4 R24, [R0+0x7800] ;  /* 0x007800000018783b */ /* 0x000fe80000000200 */
[C---:B------:R-:W-:Y:S01]  /*bd50*/  HMMA.16816.F32.BF16 R240, R8.reuse, R6, R216 ;  /* 0x0000000608f0723c */ /* 0x040fe200000418d8 */
[----:B------:R-:W-:Y:S07]  /*bd60*/  LDSM.16.M88.4 R4, [R0+0x6000] ;  /* 0x006000000004783b */ /* 0x000fee0000000200 */
[C---:B------:R-:W-:Y:S01]  /*bd70*/  HMMA.16816.F32.BF16 R180, R8.reuse, R30, R52 ;  /* 0x0000001e08b4723c */ /* 0x040fe20000041834 */
[----:B------:R-:W1:Y:S07]  /*bd80*/  LDSM.16.M88.4 R28, [R0+0x7000] ;  /* 0x00700000001c783b */ /* 0x000e6e0000000200 */
[C---:B------:R-:W-:Y:S08]  /*bd90*/  HMMA.16816.F32.BF16 R216, R8.reuse, R32, R120 ;  /* 0x0000002008d8723c */ /* 0x040ff00000041878 */
[C---:B------:R-:W-:Y:S01]  /*bda0*/  HMMA.16816.F32.BF16 R208, R8.reuse, R34, R112 ;  /* 0x0000002208d0723c */ /* 0x040fe20000041870 */
[----:B------:R-:W3:Y:S07]  /*bdb0*/  LDSM.16.M88.4 R32, [R0+0x8000] ;  /* 0x008000000020783b */ /* 0x000eee0000000200 */
[C---:B------:R-:W-:Y:S01]  /*bdc0*/  HMMA.16816.F32.BF16 R128, R8.reuse, R46, R80 ;  /* 0x0000002e0880723c */ /* 0x040fe20000041850 */
[----:B------:R-:W-:Y:S07]  /*bdd0*/  LDSM.16.M88.4 R44, [R0+0x9800] ;  /* 0x00980000002c783b */ /* 0x000fee0000000200 */
[C---:B--2---:R-:W-:Y:S08]  /*bde0*/  HMMA.16816.F32.BF16 R184, R8.reuse, R12, R92 ;  /* 0x0000000c08b8723c */ /* 0x044ff0000004185c */
[C---:B------:R-:W-:Y:S01]  /*bdf0*/  HMMA.16816.F32.BF16 R196, R8.reuse, R14, R76 ;  /* 0x0000000e08c4723c */ /* 0x040fe2000004184c */
[----:B------:R2:W5:Y:S01]  /*be00*/  LDSM.16.M88.4 R12, [R0+0x9000] ;  /* 0x00900000000c783b */ /* 0x0005620000000200 */
[----:B------:R-:W-:Y:S01]  /*be10*/  IMAD.MOV.U32 R52, RZ, RZ, R125 ;  /* 0x000000ffff347224 */ /* 0x000fe200078e007d */
[----:B------:R-:W-:Y:S01]  /*be20*/  MOV R53, R124 ;  /* 0x0000007c00357202 */ /* 0x000fe20000000f00 */
[----:B------:R-:W-:Y:S01]  /*be30*/  IMAD.MOV.U32 R54, RZ, RZ, R103 ;  /* 0x000000ffff367224 */ /* 0x000fe200078e0067 */
[----:B------:R-:W-:Y:S01]  /*be40*/  MOV R55, R102 ;  /* 0x0000006600377202 */ /* 0x000fe20000000f00 */
[----:B------:R-:W-:Y:S01]  /*be50*/  IMAD.MOV.U32 R82, RZ, RZ, R101 ;  /* 0x000000ffff527224 */ /* 0x000fe200078e0065 */
[----:B------:R-:W-:Y:S01]  /*be60*/  MOV R83, R100 ;  /* 0x0000006400537202 */ /* 0x000fe20000000f00 */
[----:B------:R-:W-:Y:S01]  /*be70*/  IMAD.IADD R2, R3, 0x1, R2 ;  /* 0x0000000103027824 */ /* 0x000fe200078e0202 */
[----:B----4-:R-:W-:Y:S01]  /*be80*/  HMMA.16816.F32.BF16 R120, R8, R40, R88 ;  /* 0x000000280878723c */ /* 0x010fe20000041858 */
[----:B------:R-:W-:Y:S01]  /*be90*/  IMAD.MOV.U32 R48, RZ, RZ, R127 ;  /* 0x000000ffff307224 */ /* 0x000fe200078e007f */
[----:B------:R-:W-:-:S06]  /*bea0*/  MOV R49, R126 ;  /* 0x0000007e00317202 */ /* 0x000fcc0000000f00 */
[----:B-1----:R-:W-:Y:S01]  /*beb0*/  HMMA.16816.F32.BF16 R100, R8, R28, R84 ;  /* 0x0000001c0864723c */ /* 0x002fe20000041854 */
[----:B--2---:R-:W-:-:S07]  /*bec0*/  IADD3 R0, PT, PT, R3, R0, RZ ;  /* 0x0000000003007210 */ /* 0x004fce0007ffe0ff */
[----:B------:R-:W-:Y:S01]  /*bed0*/  HMMA.16816.F32.BF16 R88, R8, R26, R108 ;  /* 0x0000001a0858723c */ /* 0x000fe2000004186c */
[----:B------:R-:W-:Y:S01]  /*bee0*/  IMAD.MOV.U32 R108, RZ, RZ, R82 ;  /* 0x000000ffff6c7224 */ /* 0x000fe200078e0052 */
[----:B------:R-:W-:Y:S01]  /*bef0*/  MOV R109, R83 ;  /* 0x00000053006d7202 */ /* 0x000fe20000000f00 */
[----:B------:R-:W-:Y:S01]  /*bf00*/  IMAD.MOV.U32 R110, RZ, RZ, R64 ;  /* 0x000000ffff6e7224 */ /* 0x000fe200078e0040 */
[----:B------:R-:W-:-:S04]  /*bf10*/  MOV R111, R65 ;  /* 0x00000041006f7202 */ /* 0x000fc80000000f00 */
[C---:B------:R-:W-:Y:S01]  /*bf20*/  HMMA.16816.F32.BF16 R112, R8.reuse, R42, R96 ;  /* 0x0000002a0870723c */ /* 0x040fe20000041860 */
[----:B------:R-:W-:Y:S07]  /*bf30*/  LDSM.16.M88.4 R40, [R0+0x2000] ;  /* 0x002000000028783b */ /* 0x000fee0000000200 */
[----:B---3--:R-:W-:Y:S01]  /*bf40*/  HMMA.16816.F32.BF16 R84, R8, R32, R116 ;  /* 0x000000200854723c */ /* 0x008fe20000041874 */
[----:B------:R-:W-:Y:S01]  /*bf50*/  IMAD.MOV.U32 R116, RZ, RZ, R66 ;  /* 0x000000ffff747224 */ /* 0x000fe200078e0042 */
[----:B------:R-:W-:-:S06]  /*bf60*/  MOV R117, R67 ;  /* 0x0000004300757202 */ /* 0x000fcc0000000f00 */
[C---:B------:R-:W-:Y:S08]  /*bf70*/  HMMA.16816.F32.BF16 R176, R8.reuse, R4, R56 ;  /* 0x0000000408b0723c */ /* 0x040ff00000041838 */
[C---:B------:R-:W-:Y:S01]  /*bf80*/  HMMA.16816.F32.BF16 R124, R8.reuse, R6, R72 ;  /* 0x00000006087c723c */ /* 0x040fe20000041848 */
[----:B------:R-:W1:Y:S07]  /*bf90*/  LDSM.16.M88.4 R4, [R2] ;  /* 0x000000000204783b */ /* 0x000e6e0000000200 */
[C---:B------:R-:W-:Y:S01]  /*bfa0*/  HMMA.16816.F32.BF16 R96, R8.reuse, R30, R68 ;  /* 0x0000001e0860723c */ /* 0x040fe20000041844 */
[----:B------:R-:W-:Y:S07]  /*bfb0*/  LDSM.16.M88.4 R28, [R0+0x3000] ;  /* 0x00300000001c783b */ /* 0x000fee0000000200 */
[C---:B------:R-:W-:Y:S01]  /*bfc0*/  HMMA.16816.F32.BF16 R92, R8.reuse, R24, R104 ;  /* 0x00000018085c723c */ /* 0x040fe20000041868 */
[----:B------:R-:W-:Y:S07]  /*bfd0*/  LDSM.16.M88.4 R24, [R0+0x3800] ;  /* 0x003800000018783b */ /* 0x000fee0000000200 */
        /* <DEDUP_REMOVED lines=8> */
[C---:B------:R-:W-:Y:S08]  /*c060*/  HMMA.16816.F32.BF16 R56, R8.reuse, R44, R244 ;  /* 0x0000002c0838723c */ /* 0x040ff000000418f4 */
[----:B------:R-:W-:Y:S01]  /*c070*/  HMMA.16816.F32.BF16 R52, R8, R46, R52 ;  /* 0x0000002e0834723c */ /* 0x000fe20000041834 */
[----:B------:R-:W5:Y:S01]  /*c080*/  LDSM.16.M88.4 R8, [R0+0x5000] ;  /* 0x005000000008783b */ /* 0x000f620000000200 */
[----:B------:R-:W-:Y:S01]  /*c090*/  IMAD.MOV.U32 R118, RZ, RZ, R63 ;  /* 0x000000ffff767224 */ /* 0x000fe200078e003f */
[----:B------:R-:W-:Y:S01]  /*c0a0*/  MOV R119, R62 ;  /* 0x0000003e00777202 */ /* 0x000fe20000000f00 */
[----:B------:R-:W-:Y:S01]  /*c0b0*/  IMAD.MOV.U32 R172, RZ, RZ, R61 ;  /* 0x000000ffffac7224 */ /* 0x000fe200078e003d */
[----:B------:R-:W-:Y:S01]  /*c0c0*/  MOV R173, R39 ;  /* 0x0000002700ad7202 */ /* 0x000fe20000000f00 */
[----:B------:R-:W-:Y:S01]  /*c0d0*/  IMAD.MOV.U32 R174, RZ, RZ, R36 ;  /* 0x000000ffffae7224 */ /* 0x000fe200078e0024 */
[----:B------:R-:W-:Y:S01]  /*c0e0*/  MOV R175, R19 ;  /* 0x0000001300af7202 */ /* 0x000fe20000000f00 */
[C---:B-1----:R-:W-:Y:S01]  /*c0f0*/  HMMA.16816.F32.BF16 R104, R4.reuse, R40, R48 ;  /* 0x000000280468723c */ /* 0x042fe20000041830 */
[----:B------:R-:W1:Y:S04]  /*c100*/  LDSM.16.M88.4 R48, [R0+0x5800] ;  /* 0x005800000030783b */ /* 0x000e680000000200 */
[----:B------:R-:W1:Y:S03]  /*c110*/  LDSM.16.M88.4 R44, [R0+0x6000] ;  /* 0x00600000002c783b */ /* 0x000e660000000200 */
        /* <DEDUP_REMOVED lines=20> */
[----:B------:R-:W-:Y:S01]  /*c260*/  IMAD.MOV.U32 R201, RZ, RZ, R229 ;  /* 0x000000ffffc97224 */ /* 0x000fe200078e00e5 */
[----:B------:R-:W-:Y:S01]  /*c270*/  IADD3 R244, PT, PT, R252, -0x2, RZ ;  /* 0xfffffffefcf47810 */ /* 0x000fe20007ffe0ff */
[----:B------:R-:W-:-:S04]  /*c280*/  DEPBAR.LE SB0, 0x0 ;  /* 0x000080000000791a */ /* 0x000fc80000000000 */
[----:B------:R-:W-:Y:S01]  /*c290*/  ISETP.GT.AND P0, PT, R244, R201, PT ;  /* 0x000000c9f400720c */ /* 0x000fe20003f04270 */
[C---:B-1----:R-:W-:Y:S01]  /*c2a0*/  HMMA.16816.F32.BF16 R184, R4.reuse, R48, R184 ;  /* 0x0000003004b8723c */ /* 0x042fe200000418b8 */
[----:B------:R-:W-:Y:S07]  /*c2b0*/  BSSY.RECONVERGENT B1, `(.L_x_7234) ;  /* 0x00000a1000017945 */ /* 0x000fee0003800200 */
        /* <DEDUP_REMOVED lines=91> */
.L_x_7237:
        /* <DEDUP_REMOVED lines=12> */
.L_x_7238:
[----:B------:R-:W-:Y:S05]  /*c930*/  BSYNC.RECONVERGENT B0 ;  /* 0x0000000000007941 */ /* 0x000fea0003800200 */
.L_x_7236:
[----:B------:R-:W3:Y:S04]  /*c940*/  LDL R0, [R1+0x28] ;  /* 0x0000280001007983 */ /* 0x000ee80000100800 */
[----:B------:R-:W4:Y:S04]  /*c950*/  LDL R2, [R1+0x2c] ;  /* 0x00002c0001027983 */ /* 0x000f280000100800 */
[----:B------:R-:W1:Y:S04]  /*c960*/  LDL R6, [R1+0x14] ;  /* 0x0000140001067983 */ /* 0x000e680000100800 */
[----:B------:R-:W5:Y:S01]  /*c970*/  LDL R7, [R1+0x10] ;  /* 0x0000100001077983 */ /* 0x000f620000100800 */
[C---:B---3--:R-:W-:Y:S01]  /*c980*/  IMAD.SHL.U32 R14, R0.reuse, 0x20, RZ ;  /* 0x00000020000e7824 */ /* 0x048fe200078e00ff */
[----:B----4-:R-:W-:-:S04]  /*c990*/  SHF.L.U64.HI R0, R0, 0x5, R2 ;  /* 0x0000000500007819 */ /* 0x010fc80000010202 */
[----:B-1----:R-:W-:-:S04]  /*c9a0*/  IADD3 R4, P0, PT, R14, R6, RZ ;  /* 0x000000060e047210 */ /* 0x002fc80007f1e0ff */
        /* <DEDUP_REMOVED lines=49> */
.L_x_7235:
[----:B------:R-:W-:Y:S05]  /*ccc0*/  BSYNC.RECONVERGENT B1 ;  /* 0x0000000000017941 */ /* 0x000fea0003800200 */
.L_x_7234:
[----:B-1----:R-:W2:Y:S04]  /*ccd0*/  LDL.LU R3, [R1+0x58] ;  /* 0x0000580001037983 */ /* 0x002ea80000300800 */
[----:B------:R-:W3:Y:S04]  /*cce0*/  LDL.LU R0, [R1+0x50] ;  /* 0x0000500001007983 */ /* 0x000ee80000300800 */
[----:B------:R-:W4:Y:S01]  /*ccf0*/  LDL R2, [R1+0x30] ;  /* 0x0000300001027983 */ /* 0x000f220000100800 */
[----:B--2---:R-:W-:Y:S02]  /*cd00*/  IMAD.MOV.U32 R7, RZ, RZ, R3 ;  /* 0x000000ffff077224 */ /* 0x004fe400078e0003 */
[----:B---3--:R-:W-:-:S02]  /*cd10*/  IMAD.MOV.U32 R6, RZ, RZ, R0 ;  /* 0x000000ffff067224 */ /* 0x008fc400078e0000 */
[----:B----4-:R-:W-:-:S04]  /*cd20*/  IMAD R2, R252, 0x100, R2 ;  /* 0x00000100fc027824 */ /* 0x010fc800078e0202 */
[C---:B------:R-:W-:Y:S02]  /*cd30*/  VIADD R0, R2.reuse, 0xfffffe00 ;  /* 0xfffffe0002007836 */ /* 0x040fe40000000000 */
[C---:B------:R-:W-:Y:S02]  /*cd40*/  VIADD R3, R2.reuse, 0xfffffe01 ;  /* 0xfffffe0102037836 */ /* 0x040fe40000000000 */
[----:B------:R-:W-:Y:S01]  /*cd50*/  VIADD R5, R2, 0xfffffe10 ;  /* 0xfffffe1002057836 */ /* 0x000fe20000000000 */
[C---:B------:R-:W-:Y:S02]  /*cd60*/  ISETP.GE.AND P0, PT, R0.reuse, R225, PT ;  /* 0x000000e10000720c */ /* 0x040fe40003f06270 */
        /* <DEDUP_REMOVED lines=30> */
[----:B------:R-:W-:Y:S01]  /*cf50*/  FSEL R4, R109, -INF , P0 ;  /* 0xff8000006d047808 */ /* 0x000fe20000000000 */
[----:B------:R-:W-:Y:S01]  /*cf60*/  IMAD.MOV.U32 R109, RZ, RZ, R220 ;  /* 0x000000ffff6d7224 */ /* 0x000fe200078e00dc */
[----:B------:R-:W-:-:S02]  /*cf70*/  ISETP.GE.AND P3, PT, R5, R225, PT ;  /* 0x000000e10500720c */ /* 0x000fc40003f66270 */
[----:B------:R-:W-:Y:S02]  /*cf80*/  FSEL R3, R111, -INF , P1 ;  /* 0xff8000006f037808 */ /* 0x000fe40000800000 */
[----:B------:R-:W-:Y:S02]  /*cf90*/  ISETP.GE.AND P2, PT, R5, R227, PT ;  /* 0x000000e30500720c */ /* 0x000fe40003f46270 */
[----:B------:R-:W-:Y:S02]  /*cfa0*/  FSEL R13, R4, -INF , !P6 ;  /* 0xff800000040d7808 */ /* 0x000fe40007000000 */
[----:B------:R-:W-:Y:S02]  /*cfb0*/  FSEL R4, R116, -INF , P3 ;  /* 0xff80000074047808 */ /* 0x000fe40001800000 */
[----:B------:R-:W-:Y:S02]  /*cfc0*/  FSEL R17, R3, -INF , !P4 ;  /* 0xff80000003117808 */ /* 0x000fe40006000000 */
        /* <DEDUP_REMOVED lines=9> */
[----:B------:R-:W-:Y:S01]  /*d060*/  FSEL R29, R0, -INF , !P0 ;  /* 0xff800000001d7808 */ /* 0x000fe20004000000 */
[----:B------:R-:W-:Y:S01]  /*d070*/  VIADD R0, R2, 0xfffffe19 ;  /* 0xfffffe1902007836 */ /* 0x000fe20000000000 */
[----:B------:R-:W-:Y:S02]  /*d080*/  FSEL R4, R117, -INF , P1 ;  /* 0xff80000075047808 */ /* 0x000fe40000800000 */
[----:B------:R-:W-:Y:S02]  /*d090*/  ISETP.GE.AND P2, PT, R5, R225, PT ;  /* 0x000000e10500720c */ /* 0x000fe40003f46270 */
[----:B------:R-:W-:Y:S02]  /*d0a0*/  FSEL R3, R119, -INF , P3 ;  /* 0xff80000077037808 */ /* 0x000fe40001800000 */
[----:B------:R-:W-:-:S02]  /*d0b0*/  ISETP.GE.AND P0, PT, R5, R227, PT ;  /* 0x000000e30500720c */ /* 0x000fc40003f06270 */
[----:B------:R-:W-:Y:S02]  /*d0c0*/  FSEL R22, R4, -INF , !P6 ;  /* 0xff80000004167808 */ /* 0x000fe40007000000 */
[----:B------:R-:W-:Y:S01]  /*d0d0*/  FSEL R4, R172, -INF , P2 ;  /* 0xff800000ac047808 */ /* 0x000fe20001000000 */
[----:B------:R-:W-:Y:S01]  /*d0e0*/  IMAD.MOV.U32 R172, RZ, RZ, R132 ;  /* 0x000000ffffac7224 */ /* 0x000fe200078e0084 */
        /* <DEDUP_REMOVED lines=8> */
[----:B------:R-:W-:Y:S01]  /*d170*/  FSEL R0, R174, -INF , P0 ;  /* 0xff800000ae007808 */ /* 0x000fe20000000000 */
[----:B------:R-:W-:Y:S01]  /*d180*/  IMAD.MOV.U32 R174, RZ, RZ, R7 ;  /* 0x000000ffffae7224 */ /* 0x000fe200078e0007 */
[----:B------:R-:W-:Y:S02]  /*d190*/  FSEL R23, R4, -INF , !P5 ;  /* 0xff80000004177808 */ /* 0x000fe40006800000 */
[----:B------:R-:W-:Y:S01]  /*d1a0*/  FSEL R39, R0, -INF , !P1 ;  /* 0xff80000000277808 */ /* 0x000fe20004800000 */
[C---:B------:R-:W-:Y:S01]  /*d1b0*/  VIADD R0, R2.reuse, 0xfffffe21 ;  /* 0xfffffe2102007836 */ /* 0x040fe20000000000 */
[----:B------:R-:W-:Y:S01]  /*d1c0*/  FSEL R4, R173, -INF , P3 ;  /* 0xff800000ad047808 */ /* 0x000fe20001800000 */
[----:B------:R-:W-:Y:S01]  /*d1d0*/  IMAD.MOV.U32 R173, RZ, RZ, R6 ;  /* 0x000000ffffad7224 */ /* 0x000fe200078e0006 */
        /* <DEDUP_REMOVED lines=294> */
[----:B------:R-:W-:Y:S01]  /*e440*/  FSEL R100, R3, -INF , !P2 ;  /* 0xff80000003647808 */ /* 0x000fe20005000000 */
[----:B------:R-:W-:Y:S01]  /*e450*/  VIADD R3, R2, 0xfffffea9 ;  /* 0xfffffea902037836 */ /* 0x000fe20000000000 */
[C---:B------:R-:W-:Y:S02]  /*e460*/  ISETP.GE.AND P4, PT, R0.reuse, R225, PT ;  /* 0x000000e10000720c */ /* 0x040fe40003f86270 */
[C---:B------:R-:W-:Y:S02]  /*e470*/  ISETP.GE.AND P6, PT, R0.reuse, R226, PT ;  /* 0x000000e20000720c */ /* 0x040fe40003fc6270 */
[----:B------:R-:W-:-:S02]  /*e480*/  ISETP.GE.AND P2, PT, R0, R227, PT ;  /* 0x000000e30000720c */ /* 0x000fc40003f46270 */
[-C--:B------:R-:W-:Y:S02]  /*e490*/  ISETP.GE.AND P0, PT, R0, R228.reuse, PT ;  /* 0x000000e40000720c */ /* 0x080fe40003f06270 */
[----:B------:R-:W-:Y:S02]  /*e4a0*/  FSEL R0, R102, -INF , P1 ;  /* 0xff80000066007808 */ /* 0x000fe40000800000 */
[C---:B------:R-:W-:Y:S02]  /*e4b0*/  ISETP.GE.AND P3, PT, R5.reuse, R228, PT ;  /* 0x000000e40500720c */ /* 0x040fe40003f66270 */
[----:B------:R-:W-:Y:S02]  /*e4c0*/  ISETP.GE.AND P5, PT, R5, R226, PT ;  /* 0x000000e20500720c */ /* 0x000fe40003fa6270 */
[----:B------:R-:W-:Y:S02]  /*e4d0*/  FSEL R212, R0, -INF , !P3 ;  /* 0xff80000000d47808 */ /* 0x000fe40005800000 */
[----:B------:R-:W2:Y:S01]  /*e4e0*/  LD.E R0, desc[UR4][R134.64+0xdc] ;  /* 0x0000dc0486007980 */ /* 0x000ea2000c101900 */
[----:B------:R-:W-:-:S02]  /*e4f0*/  FSEL R102, R4, -INF , !P5 ;  /* 0xff80000004667808 */ /* 0x000fc40006800000 */
[----:B------:R-:W-:Y:S02]  /*e500*/  FSEL R5, R101, -INF , P4 ;  /* 0xff80000065057808 */ /* 0x000fe40002000000 */
[C---:B------:R-:W-:Y:S02]  /*e510*/  ISETP.GE.AND P1, PT, R6.reuse, R225, PT ;  /* 0x000000e10600720c */ /* 0x040fe40003f26270 */
[----:B------:R-:W-:Y:S02]  /*e520*/  FSEL R4, R103, -INF , P2 ;  /* 0xff80000067047808 */ /* 0x000fe40001000000 */
[----:B------:R-:W-:Y:S02]  /*e530*/  ISETP.GE.AND P3, PT, R6, R227, PT ;  /* 0x000000e30600720c */ /* 0x000fe40003f66270 */
[----:B------:R-:W-:Y:S02]  /*e540*/  FSEL R101, R5, -INF , !P6 ;  /* 0xff80000005657808 */ /* 0x000fe40007000000 */
[----:B------:R-:W-:-:S02]  /*e550*/  FSEL R103, R4, -INF , !P0 ;  /* 0xff80000004677808 */ /* 0x000fc40004000000 */
[----:B------:R-:W-:Y:S02]  /*e560*/  FSEL R5, R96, -INF , P1 ;  /* 0xff80000060057808 */ /* 0x000fe40000800000 */
[-C--:B------:R-:W-:Y:S02]  /*e570*/  ISETP.GE.AND P5, PT, R6, R226.reuse, PT ;  /* 0x000000e20600720c */ /* 0x080fe40003fa6270 */
[C---:B------:R-:W-:Y:S02]  /*e580*/  ISETP.GE.AND P2, PT, R3.reuse, R225, PT ;  /* 0x000000e10300720c */ /* 0x040fe40003f46270 */
[C---:B------:R-:W-:Y:S02]  /*e590*/  ISETP.GE.AND P6, PT, R3.reuse, R226, PT ;  /* 0x000000e20300720c */ /* 0x040fe40003fc6270 */
[C---:B------:R-:W-:Y:S02]  /*e5a0*/  ISETP.GE.AND P0, PT, R3.reuse, R227, PT ;  /* 0x000000e30300720c */ /* 0x040fe40003f06270 */
[-C--:B------:R-:W-:Y:S01]  /*e5b0*/  ISETP.GE.AND P1, PT, R3, R228.reuse, PT ;  /* 0x000000e40300720c */ /* 0x080fe20003f26270 */
[----:B------:R-:W-:Y:S01]  /*e5c0*/  VIADD R3, R2, 0xfffffeb0 ;  /* 0xfffffeb002037836 */ /* 0x000fe20000000000 */
[----:B------:R-:W-:-:S02]  /*e5d0*/  ISETP.GE.AND P4, PT, R6, R228, PT ;  /* 0x000000e40600720c */ /* 0x000fc40003f86270 */
[----:B------:R-:W-:Y:S02]  /*e5e0*/  FSEL R4, R98, -INF , P3 ;  /* 0xff80000062047808 */ /* 0x000fe40001800000 */
[----:B------:R-:W-:Y:S02]  /*e5f0*/  FSEL R96, R5, -INF , !P5 ;  /* 0xff80000005607808 */ /* 0x000fe40006800000 */
[----:B------:R-:W-:Y:S02]  /*e600*/  FSEL R5, R97, -INF , P2 ;  /* 0xff80000061057808 */ /* 0x000fe40001000000 */
[----:B------:R-:W-:Y:S01]  /*e610*/  FSEL R98, R4, -INF , !P4 ;  /* 0xff80000004627808 */ /* 0x000fe20006000000 */
        /* <DEDUP_REMOVED lines=267> */
[----:B------:R1:W-:Y:S01]  /*f6d0*/  MUFU.EX2 R203, R2 ;  /* 0x0000000200cb7308 */ /* 0x0003e20000000800 */
[----:B------:R-:W-:Y:S02]  /*f6e0*/  IMAD.MOV.U32 R115, RZ, RZ, R201 ;  /* 0x000000ffff737224 */ /* 0x000fe400078e00c9 */
[----:B-1----:R-:W-:-:S05]  /*f6f0*/  FFMA.FTZ R2, R20, R0, -R3 ;  /* 0x0000000014027223 */ /* 0x002fca0000010803 */
[----:B------:R1:W-:Y:S01]  /*f700*/  MUFU.EX2 R197, R2 ;  /* 0x0000000200c57308 */ /* 0x0003e20000000800 */
[----:B------:R-:W-:Y:S01]  /*f710*/  LOP3.LUT R6, R174, 0x200, R173, 0xf8, !PT ;  /* 0x00000200ae067812 */ /* 0x000fe200078ef8ad */
[----:B-1----:R-:W-:-:S06]  /*f720*/  FFMA.FTZ R2, R19, R0, -R3 ;  /* 0x0000000013027223 */ /* 0x002fcc0000010803 */
[----:B------:R1:W-:Y:S01]  /*f730*/  MUFU.EX2 R198, R2 ;  /* 0x0000000200c67308 */ /* 0x0003e20000000800 */
[----:B------:R-:W-:Y:S01]  /*f740*/  FSEL R4, R124, RZ, P1 ;  /* 0x000000ff7c047208 */ /* 0x000fe20000800000 */
[----:B------:R-:W-:Y:S02]  /*f750*/  IMAD R168, R6, 0x2, R224 ;  /* 0x0000000206a87824 */ /* 0x000fe400078e02e0 */
[-CC-:B-1----:R-:W-:Y:S01]  /*f760*/  FFMA.FTZ R2, R18, R0.reuse, -R3.reuse ;  /* 0x0000000012027223 */ /* 0x182fe20000010803 */
[----:B------:R-:W-:Y:S01]  /*f770*/  R2P PR, R221, 0x6 ;  /* 0x00000006dd007804 */ /* 0x000fe20000000000 */
[----:B------:R-:W-:Y:S02]  /*f780*/  IMAD.MOV.U32 R6, RZ, RZ, 0x20 ;  /* 0x00000020ff067424 */ /* 0x000fe400078e00ff */
[----:B------:R-:W-:Y:S01]  /*f790*/  FADD.FTZ R4, R37, -R4 ;  /* 0x8000000425047221 */ /* 0x000fe20000010000 */
[----:B------:R1:W-:Y:S01]  /*f7a0*/  MUFU.EX2 R201, R2 ;  /* 0x0000000200c97308 */ /* 0x0003e20000000800 */
[----:B------:R-:W3:Y:S01]  /*f7b0*/  LDSM.16.MT88.4 R12, [R168+0xa000] ;  /* 0x00a00000a80c783b */ /* 0x000ee20000004200 */
[----:B-1----:R-:W-:-:S06]  /*f7c0*/  FFMA.FTZ R2, R17, R0, -R3 ;  /* 0x0000000011027223 */ /* 0x002fcc0000010803 */
[----:B------:R1:W-:Y:S01]  /*f7d0*/  MUFU.EX2 R199, R2 ;  /* 0x0000000200c77308 */ /* 0x0003e20000000800 */
[----:B------:R-:W-:Y:S02]  /*f7e0*/  SEL R6, R6, 0xffffffe0, !P1 ;  /* 0xffffffe006067807 */ /* 0x000fe40004800000 */
[----:B-1----:R-:W-:-:S05]  /*f7f0*/  FSEL R2, R122, RZ, P0 ;  /* 0x000000ff7a027208 */ /* 0x002fca0000000000 */
[----:B------:R-:W-:-:S04]  /*f800*/  FADD.FTZ R2, R38, -R2 ;  /* 0x8000000226027221 */ /* 0x000fc80000010000 */
[----:B------:R-:W-:Y:S01]  /*f810*/  FMUL.FTZ R2, R0, R2 ;  /* 0x0000000200027220 */ /* 0x000fe20000410000 */
[----:B------:R-:W-:-:S03]  /*f820*/  IMAD.MOV.U32 R38, RZ, RZ, R36 ;  /* 0x000000ffff267224 */ /* 0x000fc600078e0024 */
[----:B------:R1:W-:Y:S01]  /*f830*/  MUFU.EX2 R37, R2 ;  /* 0x0000000200257308 */ /* 0x0003e20000000800 */
[C---:B------:R-:W-:Y:S02]  /*f840*/  IMAD.IADD R84, R168.reuse, 0x1, R6 ;  /* 0x00000001a8547824 */ /* 0x040fe400078e0206 */
[----:B------:R-:W-:-:S03]  /*f850*/  VIADD R36, R168, 0xa040 ;  /* 0x0000a040a8247836 */ /* 0x000fc60000000000 */
[----:B------:R-:W4:Y:S01]  /*f860*/  LDSM.16.MT88.4 R24, [R84+0xa000] ;  /* 0x00a000005418783b */ /* 0x000f220000004200 */
[----:B-1----:R-:W-:-:S04]  /*f870*/  VIADD R2, R168, 0xa000 ;  /* 0x0000a000a8027836 */ /* 0x002fc80000000000 */
[----:B------:R-:W-:Y:S02]  /*f880*/  @P2 VIADD R36, R2, 0xffffffc0 ;  /* 0xffffffc002242836 */ /* 0x000fe40000000000 */
[----:B------:R-:W-:-:S03]  /*f890*/  FFMA.FTZ R2, R21, R0, -R5 ;  /* 0x0000000015027223 */ /* 0x000fc60000010805 */
[----:B------:R-:W1:Y:S01]  /*f8a0*/  LDSM.16.MT88.4 R16, [R36] ;  /* 0x000000002410783b */ /* 0x000e620000004200 */
[----:B------:R5:W-:Y:S01]  /*f8b0*/  MUFU.EX2 R192, R2 ;  /* 0x0000000200c07308 */ /* 0x000be20000000800 */
[----:B------:R-:W-:Y:S01]  /*f8c0*/  FMUL.FTZ R4, R0, R4 ;  /* 0x0000000400047220 */ /* 0x000fe20000410000 */
[----:B------:R-:W-:Y:S02]  /*f8d0*/  IMAD.MOV.U32 R123, RZ, RZ, R109 ;  /* 0x000000ffff7b7224 */ /* 0x000fe400078e006d */
[----:B-----5:R-:W-:-:S04]  /*f8e0*/  FFMA.FTZ R2, R22, R0, -R5 ;  /* 0x0000000016027223 */ /* 0x020fc80000010805 */
[----:B------:R5:W-:Y:S01]  /*f8f0*/  MUFU.EX2 R190, R2 ;  /* 0x0000000200be7308 */ /* 0x000be20000000800 */
[----:B------:R-:W-:-:S07]  /*f900*/  IMAD.IADD R109, R6, 0x1, R36 ;  /* 0x00000001066d7824 */ /* 0x000fce00078e0224 */
[----:B------:R2:W3:Y:S01]  /*f910*/  MUFU.EX2 R7, R4 ;  /* 0x0000000400077308 */ /* 0x0004e20000000800 */
[----:B-----5:R-:W-:-:S07]  /*f920*/  FFMA.FTZ R2, R28, R0, -R5 ;  /* 0x000000001c027223 */ /* 0x020fce0000010805 */
[----:B------:R5:W-:Y:S01]  /*f930*/  MUFU.EX2 R189, R2 ;  /* 0x0000000200bd7308 */ /* 0x000be20000000800 */
[-C--:B--2---:R-:W-:Y:S02]  /*f940*/  FFMA.FTZ R4, R23, R0.reuse, -R5 ;  /* 0x0000000017047223 */ /* 0x084fe40000010805 */
[----:B------:R-:W2:Y:S01]  /*f950*/  LDSM.16.MT88.4 R20, [R109] ;  /* 0x000000006d14783b */ /* 0x000ea20000004200 */
[----:B-----5:R-:W-:-:S04]  /*f960*/  FFMA.FTZ R2, R29, R0, -R3 ;  /* 0x000000001d027223 */ /* 0x020fc80000010803 */
[----:B------:R5:W-:Y:S01]  /*f970*/  MUFU.EX2 R185, R2 ;  /* 0x0000000200b97308 */ /* 0x000be20000000800 */
[----:B------:R-:W-:Y:S01]  /*f980*/  F2FP.BF16.F32.PACK_AB R8, R202, R85 ;  /* 0x00000055ca08723e */ /* 0x000fe200000010ff */
[-C--:B---3--:R-:W-:Y:S01]  /*f990*/  FMUL.FTZ R160, R160, R7.reuse ;  /* 0x00000007a0a07220 */ /* 0x088fe20000410000 */
[----:B------:R-:W-:Y:S01]  /*f9a0*/  F2FP.BF16.F32.PACK_AB R10, R203, R204 ;  /* 0x000000cccb0a723e */ /* 0x000fe200000010ff */
[----:B------:R-:W-:Y:S01]  /*f9b0*/  FMUL.FTZ R161, R161, R7 ;  /* 0x00000007a1a17220 */ /* 0x000fe20000410000 */
[----:B------:R-:W-:Y:S01]  /*f9c0*/  F2FP.BF16.F32.PACK_AB R9, R198, R197 ;  /* 0x000000c5c609723e */ /* 0x000fe200000010ff */
[----:B-----5:R-:W-:-:S04]  /*f9d0*/  FFMA.FTZ R2, R30, R0, -R3 ;  /* 0x000000001e027223 */ /* 0x020fc80000010803 */
[----:B------:R3:W-:Y:S01]  /*f9e0*/  MUFU.EX2 R184, R2 ;  /* 0x0000000200b87308 */ /* 0x0007e20000000800 */
[----:B------:R-:W-:Y:S01]  /*f9f0*/  F2FP.BF16.F32.PACK_AB R11, R199, R201 ;  /* 0x000000c9c70b723e */ /* 0x000fe200000010ff */
[-C--:B------:R-:W-:Y:S01]  /*fa00*/  FMUL.FTZ R162, R162, R37.reuse ;  /* 0x00000025a2a27220 */ /* 0x080fe20000410000 */
[----:B------:R-:W-:Y:S01]  /*fa10*/  FMUL.FTZ R163, R163, R37 ;  /* 0x00000025a3a37220 */ /* 0x000fe20000410000 */
[-C--:B------:R-:W-:Y:S01]  /*fa20*/  FMUL.FTZ R156, R156, R7.reuse ;  /* 0x000000079c9c7220 */ /* 0x080fe20000410000 */
[----:B------:R-:W-:Y:S01]  /*fa30*/  FMUL.FTZ R157, R157, R7 ;  /* 0x000000079d9d7220 */ /* 0x000fe20000410000 */
[-C--:B------:R-:W-:Y:S01]  /*fa40*/  FMUL.FTZ R158, R158, R37.reuse ;  /* 0x000000259e9e7220 */ /* 0x080fe20000410000 */
[----:B------:R-:W-:Y:S01]  /*fa50*/  FMUL.FTZ R159, R159, R37 ;  /* 0x000000259f9f7220 */ /* 0x000fe20000410000 */
[----:B------:R-:W-:Y:S01]  /*fa60*/  FMUL.FTZ R152, R152, R7 ;  /* 0x0000000798987220 */ /* 0x000fe20000410000 */
[----:B---3--:R-:W-:-:S04]  /*fa70*/  FFMA.FTZ R2, R39, R0, -R3 ;  /* 0x0000000027027223 */ /* 0x008fc80000010803 */
[----:B------:R3:W-:Y:S01]  /*fa80*/  MUFU.EX2 R182, R2 ;  /* 0x0000000200b67308 */ /* 0x0007e20000000800 */
        /* <DEDUP_REMOVED lines=11> */
[----:B---3--:R-:W-:-:S04]  /*fb40*/  FFMA.FTZ R2, R52, R0, -R3 ;  /* 0x0000000034027223 */ /* 0x008fc80000010803 */
[----:B------:R3:W-:Y:S01]  /*fb50*/  MUFU.EX2 R179, R2 ;  /* 0x0000000200b37308 */ /* 0x0007e20000000800 */
[-C--:B------:R-:W-:Y:S01]  /*fb60*/  FMUL.FTZ R164, R164, R7.reuse ;  /* 0x00000007a4a47220 */ /* 0x080fe20000410000 */
[----:B------:R-:W-:Y:S01]  /*fb70*/  FMUL.FTZ R165, R165, R7 ;  /* 0x00000007a5a57220 */ /* 0x000fe20000410000 */
[-C--:B------:R-:W-:Y:S01]  /*fb80*/  FMUL.FTZ R166, R166, R37.reuse ;  /* 0x00000025a6a67220 */ /* 0x080fe20000410000 */
[----:B------:R-:W-:Y:S01]  /*fb90*/  FMUL.FTZ R167, R167, R37 ;  /* 0x00000025a7a77220 */ /* 0x000fe20000410000 */
[----:B------:R-:W-:Y:S01]  /*fba0*/  HMMA.16816.F32.BF16 R48, R8, R14, R160 ;  /* 0x0000000e0830723c */ /* 0x000fe200000418a0 */
[----:B------:R-:W-:Y:S02]  /*fbb0*/  IMAD.MOV.U32 R161, RZ, RZ, R31 ;  /* 0x000000ffffa17224 */ /* 0x000fe400078e001f */
[----:B------:R-:W5:Y:S01]  /*fbc0*/  LDSM.16.MT88.4 R28, [R168+0xa800] ;  /* 0x00a80000a81c783b */ /* 0x000f620000004200 */
[----:B---3--:R-:W-:-:S04]  /*fbd0*/  FFMA.FTZ R2, R53, R0, -R5 ;  /* 0x0000000035027223 */ /* 0x008fc80000010805 */
[C---:B----4-:R-:W-:Y:S01]  /*fbe0*/  HMMA.16816.F32.BF16 R32, R8.reuse, R24, R156 ;  /* 0x000000180820723c */ /* 0x050fe2000004189c */
[----:B------:R3:W-:Y:S07]  /*fbf0*/  MUFU.EX2 R176, R2 ;  /* 0x0000000200b07308 */ /* 0x0007ee0000000800 */
[C---:B------:R-:W-:Y:S01]  /*fc00*/  HMMA.16816.F32.BF16 R44, R8.reuse, R26, R152 ;  /* 0x0000001a082c723c */ /* 0x040fe20000041898 */
[----:B------:R-:W4:Y:S07]  /*fc10*/  LDSM.16.MT88.4 R24, [R84+0xa800] ;  /* 0x00a800005418783b */ /* 0x000f2e0000004200 */
[----:B-1----:R-:W-:Y:S01]  /*fc20*/  HMMA.16816.F32.BF16 R64, R8, R16, R148 ;  /* 0x000000100840723c */ /* 0x002fe20000041894 */
[----:B---3--:R-:W-:-:S07]  /*fc30*/  FFMA.FTZ R2, R54, R0, -R5 ;  /* 0x0000000036027223 */ /* 0x008fce0000010805 */
[C---:B------:R-:W-:Y:S01]  /*fc40*/  HMMA.16816.F32.BF16 R144, R8.reuse, R18, R144 ;  /* 0x000000120890723c */ /* 0x040fe20000041890 */
[----:B------:R-:W1:Y:S01]  /*fc50*/  LDSM.16.MT88.4 R16, [R36+0x800] ;  /* 0x000800002410783b */ /* 0x000e620000004200 */
[----:B------:R3:W-:Y:S06]  /*fc60*/  MUFU.EX2 R178, R2 ;  /* 0x0000000200b27308 */ /* 0x0007ec0000000800 */
[----:B------:R-:W-:Y:S01]  /*fc70*/  HMMA.16816.F32.BF16 R40, R8, R12, R164 ;  /* 0x0000000c0828723c */ /* 0x000fe200000418a4 */
[----:B------:R-:W1:Y:S01]  /*fc80*/  LDSM.16.MT88.4 R12, [R109+0x800] ;  /* 0x000800006d0c783b */ /* 0x000e620000004200 */
[----:B---3--:R-:W-:-:S04]  /*fc90*/  FFMA.FTZ R2, R55, R0, -R5 ;  /* 0x0000000037027223 */ /* 0x008fc80000010805 */
[----:B------:R3:W-:Y:S01]  /*fca0*/  MUFU.EX2 R177, R2 ;  /* 0x0000000200b17308 */ /* 0x0007e20000000800 */
[-C--:B------:R-:W-:Y:S01]  /*fcb0*/  FMUL.FTZ R140, R140, R7.reuse ;  /* 0x000000078c8c7220 */ /* 0x080fe20000410000 */
[----:B------:R-:W-:Y:S01]  /*fcc0*/  FMUL.FTZ R141, R141, R7 ;  /* 0x000000078d8d7220 */ /* 0x000fe20000410000 */
[-C--:B------:R-:W-:Y:S01]  /*fcd0*/  FMUL.FTZ R142, R142, R37.reuse ;  /* 0x000000258e8e7220 */ /* 0x080fe20000410000 */
[----:B------:R-:W-:Y:S01]  /*fce0*/  FMUL.FTZ R143, R143, R37 ;  /* 0x000000258f8f7220 */ /* 0x000fe20000410000 */
[-C--:B------:R-:W-:Y:S01]  /*fcf0*/  FMUL.FTZ R136, R136, R7.reuse ;  /* 0x0000000788887220 */ /* 0x080fe20000410000 */
[----:B------:R-:W-:Y:S02]  /*fd00*/  FMUL.FTZ R137, R137, R7 ;  /* 0x0000000789897220 */ /* 0x000fe40000410000 */
[----:B------:R-:W5:Y:S01]  /*fd10*/  MUFU.EX2 R191, R4 ;  /* 0x0000000400bf7308 */ /* 0x000f620000000800 */
[----:B---3--:R-:W-:-:S07]  /*fd20*/  FFMA.FTZ R2, R56, R0, -R5 ;  /* 0x0000000038027223 */ /* 0x008fce0000010805 */
[----:B------:R3:W1:Y:S01]  /*fd30*/  MUFU.EX2 R175, R2 ;  /* 0x0000000200af7308 */ /* 0x0006620000000800 */
[-C--:B------:R-:W-:Y:S01]  /*fd40*/  FMUL.FTZ R138, R138, R37.reuse ;  /* 0x000000258a8a7220 */ /* 0x080fe20000410000 */
[----:B------:R-:W-:Y:S01]  /*fd50*/  FMUL.FTZ R139, R139, R37 ;  /* 0x000000258b8b7220 */ /* 0x000fe20000410000 */
[----:B--2---:R-:W-:Y:S01]  /*fd60*/  HMMA.16816.F32.BF16 R140, R8, R20, R140 ;  /* 0x00000014088c723c */ /* 0x004fe2000004188c */
[----:B------:R-:W-:Y:S02]  /*fd70*/  IMAD.MOV.U32 R127, RZ, RZ, R172 ;  /* 0x000000ffff7f7224 */ /* 0x000fe400078e00ac */
[----:B---3--:R-:W-:-:S04]  /*fd80*/  FFMA.FTZ R2, R57, R0, -R3 ;  /* 0x0000000039027223 */ /* 0x008fc80000010803 */
[----:B------:R2:W-:Y:S01]  /*fd90*/  MUFU.EX2 R174, R2 ;  /* 0x0000000200ae7308 */ /* 0x0005e20000000800 */
[----:B------:R-:W-:Y:S01]  /*fda0*/  HMMA.16816.F32.BF16 R20, R8, R22, R136 ;  /* 0x000000160814723c */ /* 0x000fe20000041888 */
[----:B------:R-:W-:Y:S01]  /*fdb0*/  F2FP.BF16.F32.PACK_AB R8, R190, R192 ;  /* 0x000000c0be08723e */ /* 0x000fe200000010ff */
[----:B--2---:R-:W-:-:S05]  /*fdc0*/  FFMA.FTZ R2, R59, R0, -R3 ;  /* 0x000000003b027223 */ /* 0x004fca0000010803 */
[----:B------:R2:W3:Y:S01]  /*fdd0*/  MUFU.EX2 R173, R2 ;  /* 0x0000000200ad7308 */ /* 0x0004e20000000800 */
[----:B-----5:R-:W-:Y:S02]  /*fde0*/  F2FP.BF16.F32.PACK_AB R10, R189, R191 ;  /* 0x000000bfbd0a723e */ /* 0x020fe400000010ff */
[----:B------:R-:W-:Y:S02]  /*fdf0*/  F2FP.BF16.F32.PACK_AB R9, R184, R185 ;  /* 0x000000b9b809723e */ /* 0x000fe400000010ff */
[----:B------:R-:W-:Y:S01]  /*fe00*/  F2FP.BF16.F32.PACK_AB R11, R179, R182 ;  /* 0x000000b6b30b723e */ /* 0x000fe200000010ff */
[----:B--2---:R-:W-:-:S04]  /*fe10*/  FFMA.FTZ R2, R58, R0, -R3 ;  /* 0x000000003a027223 */ /* 0x004fc80000010803 */
[----:B------:R2:W-:Y:S02]  /*fe20*/  MUFU.EX2 R172, R2 ;  /* 0x0000000200ac7308 */ /* 0x0005e40000000800 */
[----:B------:R-:W-:Y:S01]  /*fe30*/  HMMA.16816.F32.BF16 R40, R8, R28, R40 ;  /* 0x0000001c0828723c */ /* 0x000fe20000041828 */
[----:B--2---:R-:W-:-:S05]  /*fe40*/  FFMA.FTZ R2, R61, R0, -R3 ;  /* 0x000000003d027223 */ /* 0x004fca0000010803 */
[----:B------:R2:W5:Y:S02]  /*fe50*/  MUFU.EX2 R170, R2 ;  /* 0x0000000200aa7308 */ /* 0x0005640000000800 */
[C---:B------:R-:W-:Y:S01]  /*fe60*/  HMMA.16816.F32.BF16 R48, R8.reuse, R30, R48 ;  /* 0x0000001e0830723c */ /* 0x040fe20000041830 */
[----:B------:R-:W5:Y:S07]  /*fe70*/  LDSM.16.MT88.4 R28, [R168+0xb000] ;  /* 0x00b00000a81c783b */ /* 0x000f6e0000004200 */
[----:B----4-:R-:W-:Y:S01]  /*fe80*/  HMMA.16816.F32.BF16 R32, R8, R24, R32 ;  /* 0x000000180820723c */ /* 0x010fe20000041820 */
[----:B--2---:R-:W-:-:S07]  /*fe90*/  FFMA.FTZ R2, R62, R0, -R5 ;  /* 0x000000003e027223 */ /* 0x004fce0000010805 */
[C---:B------:R-:W-:Y:S01]  /*fea0*/  HMMA.16816.F32.BF16 R44, R8.reuse, R26, R44 ;  /* 0x0000001a082c723c */ /* 0x040fe2000004182c */
[----:B------:R-:W2:Y:S01]  /*feb0*/  LDSM.16.MT88.4 R24, [R84+0xb000] ;  /* 0x00b000005418783b */ /* 0x000ea20000004200 */
[----:B------:R4:W-:Y:S06]  /*fec0*/  MUFU.EX2 R169, R2 ;  /* 0x0000000200a97308 */ /* 0x0009ec0000000800 */
[C---:B-1----:R-:W-:Y:S08]  /*fed0*/  HMMA.16816.F32.BF16 R64, R8.reuse, R16, R64 ;  /* 0x000000100840723c */ /* 0x042ff00000041840 */
[----:B------:R-:W-:Y:S01]  /*fee0*/  HMMA.16816.F32.BF16 R76, R8, R18, R144 ;  /* 0x00000012084c723c */ /* 0x000fe20000041890 */
[----:B------:R-:W1:Y:S01]  /*fef0*/  LDSM.16.MT88.4 R16, [R36+0x1000] ;  /* 0x001000002410783b */ /* 0x000e620000004200 */
[----:B----4-:R-:W-:-:S04]  /*ff00*/  FFMA.FTZ R2, R63, R0, -R5 ;  /* 0x000000003f027223 */ /* 0x010fc80000010805 */
[----:B------:R4:W1:Y:S02]  /*ff10*/  MUFU.EX2 R171, R2 ;  /* 0x0000000200ab7308 */ /* 0x0008640000000800 */
[C---:B------:R-:W-:Y:S08]  /*ff20*/  HMMA.16816.F32.BF16 R140, R8.reuse, R12, R140 ;  /* 0x0000000c088c723c */ /* 0x040ff0000004188c */
[----:B------:R-:W-:Y:S01]  /*ff30*/  HMMA.16816.F32.BF16 R20, R8, R14, R20 ;  /* 0x0000000e0814723c */ /* 0x000fe20000041814 */
[----:B------:R-:W1:Y:S01]  /*ff40*/  LDSM.16.MT88.4 R12, [R109+0x1000] ;  /* 0x001000006d0c783b */ /* 0x000e620000004200 */
[----:B----4-:R-:W-:-:S04]  /*ff50*/  FFMA.FTZ R2, R68, R0, -R5 ;  /* 0x0000000044027223 */ /* 0x010fc80000010805 */
[----:B------:R4:W-:Y:S02]  /*ff60*/  MUFU.EX2 R167, R2 ;  /* 0x0000000200a77308 */ /* 0x0009e40000000800 */
[----:B----4-:R-:W-:-:S06]  /*ff70*/  FFMA.FTZ R2, R69, R0, -R5 ;  /* 0x0000000045027223 */ /* 0x010fcc0000010805 */
[----:B------:R4:W1:Y:S02]  /*ff80*/  MUFU.EX2 R166, R2 ;  /* 0x0000000200a67308 */ /* 0x0008640000000800 */
[----:B----4-:R-:W-:-:S06]  /*ff90*/  FFMA.FTZ R2, R70, R0, -R3 ;  /* 0x0000000046027223 */ /* 0x010fcc0000010803 */
[----:B------:R4:W-:Y:S01]  /*ffa0*/  MUFU.EX2 R63, R2 ;  /* 0x00000002003f7308 */ /* 0x0009e20000000800 */
[----:B------:R-:W-:Y:S01]  /*ffb0*/  F2FP.BF16.F32.PACK_AB R8, R178, R176 ;  /* 0x000000b0b208723e */ /* 0x000fe200000010ff */
[----:B----4-:R-:W-:-:S06]  /*ffc0*/  FFMA.FTZ R2, R72, R0, -R3 ;  /* 0x0000000048027223 */ /* 0x010fcc0000010803 */
[----:B------:R4:W1:Y:S01]  /*ffd0*/  MUFU.EX2 R165, R2 ;  /* 0x0000000200a57308 */ /* 0x0008620000000800 */
[----:B------:R-:W-:Y:S02]  /*ffe0*/  F2FP.BF16.F32.PACK_AB R10, R175, R177 ;  /* 0x000000b1af0a723e */ /* 0x000fe400000010ff */
[----:B---3--:R-:W-:Y:S02]  /*fff0*/  F2FP.BF16.F32.PACK_AB R9, R173, R174 ;  /* 0x000000aead09723e */ /* 0x008fe400000010ff */
[----:B-----5:R-:W-:Y:S01]  /*10000*/  F2FP.BF16.F32.PACK_AB R11, R170, R172 ;  /* 0x000000acaa0b723e */ /* 0x020fe200000010ff */
[----:B----4-:R-:W-:-:S04]  /*10010*/  FFMA.FTZ R2, R71, R0, -R3 ;  /* 0x0000000047027223 */ /* 0x010fc80000010803 */
[----:B------:R3:W-:Y:S02]  /*10020*/  MUFU.EX2 R62, R2 ;  /* 0x00000002003e7308 */ /* 0x0007e40000000800 */
[----:B------:R-:W-:Y:S01]  /*10030*/  HMMA.16816.F32.BF16 R56, R8, R28, R40 ;  /* 0x0000001c0838723c */ /* 0x000fe20000041828 */
[----:B---3--:R-:W-:-:S05]  /*10040*/  FFMA.FTZ R2, R73, R0, -R3 ;  /* 0x0000000049027223 */ /* 0x008fca0000010803 */
[----:B------:R3:W4:Y:S02]  /*10050*/  MUFU.EX2 R164, R2 ;  /* 0x0000000200a47308 */ /* 0x0007240000000800 */
[----:B--2---:R-:W-:Y:S01]  /*10060*/  HMMA.16816.F32.BF16 R40, R8, R24, R32 ;  /* 0x000000180828723c */ /* 0x004fe20000041820 */
[----:B---3--:R-:W-:-:S05]  /*10070*/  FFMA.FTZ R2, R74, R0, -R5 ;  /* 0x000000004a027223 */ /* 0x008fca0000010805 */
[----:B------:R2:W-:Y:S02]  /*10080*/  MUFU.EX2 R162, R2 ;  /* 0x0000000200a27308 */ /* 0x0005e40000000800 */
[C---:B------:R-:W-:Y:S01]  /*10090*/  HMMA.16816.F32.BF16 R52, R8.reuse, R30, R48 ;  /* 0x0000001e0834723c */ /* 0x040fe20000041830 */
[----:B------:R-:W3:Y:S07]  /*100a0*/  LDSM.16.MT88.4 R28, [R168+0xb800] ;  /* 0x00b80000a81c783b */ /* 0x000eee0000004200 */
[----:B------:R-:W-:Y:S01]  /*100b0*/  HMMA.16816.F32.BF16 R32, R8, R26, R44 ;  /* 0x0000001a0820723c */ /* 0x000fe2000004182c */
[----:B------:R-:W5:Y:S01]  /*100c0*/  LDSM.16.MT88.4 R24, [R84+0xb800] ;  /* 0x00b800005418783b */ /* 0x000f620000004200 */
[----:B--2---:R-:W-:-:S06]  /*100d0*/  FFMA.FTZ R2, R75, R0, -R5 ;  /* 0x000000004b027223 */ /* 0x004fcc0000010805 */
[C---:B-1----:R-:W-:Y:S01]  /*100e0*/  HMMA.16816.F32.BF16 R64, R8.reuse, R16, R64 ;  /* 0x000000100840723c */ /* 0x042fe20000041840 */
[----:B------:R1:W2:Y:S07]  /*100f0*/  MUFU.EX2 R163, R2 ;  /* 0x0000000200a37308 */ /* 0x0002ae0000000800 */
[C---:B------:R-:W-:Y:S01]  /*10100*/  HMMA.16816.F32.BF16 R76, R8.reuse, R18, R76 ;  /* 0x00000012084c723c */ /* 0x040fe2000004184c */
[----:B------:R-:W2:Y:S07]  /*10110*/  LDSM.16.MT88.4 R16, [R36+0x1800] ;  /* 0x001800002410783b */ /* 0x000eae0000004200 */
[----:B------:R-:W-:Y:S01]  /*10120*/  HMMA.16816.F32.BF16 R48, R8, R12, R140 ;  /* 0x0000000c0830723c */ /* 0x000fe2000004188c */
[----:B-1----:R-:W-:Y:S01]  /*10130*/  FFMA.FTZ R2, R80, R0, -R5 ;  /* 0x0000000050027223 */ /* 0x002fe20000010805 */
[----:B------:R-:W-:-:S06]  /*10140*/  IMAD.MOV.U32 R80, RZ, RZ, R161 ;  /* 0x000000ffff507224 */ /* 0x000fcc00078e00a1 */
[----:B------:R-:W-:Y:S01]  /*10150*/  HMMA.16816.F32.BF16 R20, R8, R14, R20 ;  /* 0x0000000e0814723c */ /* 0x000fe20000041814 */
[----:B------:R-:W1:Y:S01]  /*10160*/  LDSM.16.MT88.4 R12, [R109+0x1800] ;  /* 0x001800006d0c783b */ /* 0x000e620000004200 */
[----:B------:R4:W-:Y:S02]  /*10170*/  MUFU.EX2 R161, R2 ;  /* 0x0000000200a17308 */ /* 0x0009e40000000800 */
[----:B----4-:R-:W-:-:S06]  /*10180*/  FFMA.FTZ R2, R81, R0, -R5 ;  /* 0x0000000051027223 */ /* 0x010fcc0000010805 */
[----:B------:R4:W1:Y:S01]  /*10190*/  MUFU.EX2 R160, R2 ;  /* 0x0000000200a07308 */ /* 0x0008620000000800 */
[----:B------:R-:W-:Y:S02]  /*101a0*/  IMAD.MOV.U32 R81, RZ, RZ, R38 ;  /* 0x000000ffff517224 */ /* 0x000fe400078e0026 */
[----:B----4-:R-:W-:-:S05]  /*101b0*/  FFMA.FTZ R2, R83, R0, -R3 ;  /* 0x0000000053027223 */ /* 0x010fca0000010803 */
[----:B------:R4:W-:Y:S02]  /*101c0*/  MUFU.EX2 R61, R2 ;  /* 0x00000002003d7308 */ /* 0x0009e40000000800 */
[----:B----4-:R-:W-:-:S06]  /*101d0*/  FFMA.FTZ R2, R105, R0, -R3 ;  /* 0x0000000069027223 */ /* 0x010fcc0000010803 */
[----:B------:R4:W1:Y:S01]  /*101e0*/  MUFU.EX2 R159, R2 ;  /* 0x00000002009f7308 */ /* 0x0008620000000800 */
[----:B------:R-:W-:Y:S02]  /*101f0*/  F2FP.BF16.F32.PACK_AB R8, R171, R169 ;  /* 0x000000a9ab08723e */ /* 0x000fe400000010ff */
[----:B------:R-:W-:Y:S01]  /*10200*/  F2FP.BF16.F32.PACK_AB R10, R166, R167 ;  /* 0x000000a7a60a723e */ /* 0x000fe200000010ff */
[----:B----4-:R-:W-:-:S04]  /*10210*/  FFMA.FTZ R2, R82, R0, -R3 ;  /* 0x0000000052027223 */ /* 0x010fc80000010803 */
[----:B------:R4:W-:Y:S01]  /*10220*/  MUFU.EX2 R38, R2 ;  /* 0x0000000200267308 */ /* 0x0009e20000000800 */
[----:B------:R-:W-:Y:S02]  /*10230*/  F2FP.BF16.F32.PACK_AB R9, R165, R63 ;  /* 0x0000003fa509723e */ /* 0x000fe400000010ff */
[----:B------:R-:W-:Y:S01]  /*10240*/  F2FP.BF16.F32.PACK_AB R11, R164, R62 ;  /* 0x0000003ea40b723e */ /* 0x000fe200000010ff */
[----:B----4-:R-:W-:-:S04]  /*10250*/  FFMA.FTZ R2, R104, R0, -R3 ;  /* 0x0000000068027223 */ /* 0x010fc80000010803 */
[----:B------:R4:W1:Y:S02]  /*10260*/  MUFU.EX2 R158, R2 ;  /* 0x00000002009e7308 */ /* 0x0008640000000800 */
[----:B---3--:R-:W-:Y:S01]  /*10270*/  HMMA.16816.F32.BF16 R56, R8, R28, R56 ;  /* 0x0000001c0838723c */ /* 0x008fe20000041838 */
[----:B----4-:R-:W-:-:S05]  /*10280*/  FFMA.FTZ R2, R106, R0, -R5 ;  /* 0x000000006a027223 */ /* 0x010fca0000010805 */
[----:B------:R3:W-:Y:S02]  /*10290*/  MUFU.EX2 R154, R2 ;  /* 0x00000002009a7308 */ /* 0x0007e40000000800 */
[C---:B------:R-:W-:Y:S01]  /*102a0*/  HMMA.16816.F32.BF16 R52, R8.reuse, R30, R52 ;  /* 0x0000001e0834723c */ /* 0x040fe20000041834 */
[----:B------:R-:W4:Y:S07]  /*102b0*/  LDSM.16.MT88.4 R28, [R168+0xc000] ;  /* 0x00c00000a81c783b */ /* 0x000f2e0000004200 */
[----:B-----5:R-:W-:Y:S01]  /*102c0*/  HMMA.16816.F32.BF16 R40, R8, R24, R40 ;  /* 0x000000180828723c */ /* 0x020fe20000041828 */
[----:B---3--:R-:W-:-:S07]  /*102d0*/  FFMA.FTZ R2, R107, R0, -R5 ;  /* 0x000000006b027223 */ /* 0x008fce0000010805 */
[C---:B------:R-:W-:Y:S01]  /*102e0*/  HMMA.16816.F32.BF16 R32, R8.reuse, R26, R32 ;  /* 0x0000001a0820723c */ /* 0x040fe20000041820 */
[----:B------:R-:W3:Y:S01]  /*102f0*/  LDSM.16.MT88.4 R24, [R84+0xc000] ;  /* 0x00c000005418783b */ /* 0x000ee20000004200 */
[----:B------:R5:W3:Y:S06]  /*10300*/  MUFU.EX2 R157, R2 ;  /* 0x00000002009d7308 */ /* 0x000aec0000000800 */
[C---:B--2---:R-:W-:Y:S08]  /*10310*/  HMMA.16816.F32.BF16 R64, R8.reuse, R16, R64 ;  /* 0x000000100840723c */ /* 0x044ff00000041840 */
[----:B------:R-:W-:Y:S01]  /*10320*/  HMMA.16816.F32.BF16 R76, R8, R18, R76 ;  /* 0x00000012084c723c */ /* 0x000fe2000004184c */
[----:B------:R-:W2:Y:S01]  /*10330*/  LDSM.16.MT88.4 R16, [R36+0x2000] ;  /* 0x002000002410783b */ /* 0x000ea20000004200 */
[----:B-----5:R-:W-:-:S06]  /*10340*/  FFMA.FTZ R2, R108, R0, -R5 ;  /* 0x000000006c027223 */ /* 0x020fcc0000010805 */
[C---:B-1----:R-:W-:Y:S01]  /*10350*/  HMMA.16816.F32.BF16 R48, R8.reuse, R12, R48 ;  /* 0x0000000c0830723c */ /* 0x042fe20000041830 */
[----:B------:R1:W-:Y:S07]  /*10360*/  MUFU.EX2 R156, R2 ;  /* 0x00000002009c7308 */ /* 0x0003ee0000000800 */
[----:B------:R-:W-:Y:S01]  /*10370*/  HMMA.16816.F32.BF16 R20, R8, R14, R20 ;  /* 0x0000000e0814723c */ /* 0x000fe20000041814 */
[----:B------:R-:W5:Y:S01]  /*10380*/  LDSM.16.MT88.4 R12, [R109+0x2000] ;  /* 0x002000006d0c783b */ /* 0x000f620000004200 */
[----:B-1----:R-:W-:-:S04]  /*10390*/  FFMA.FTZ R2, R110, R0, -R5 ;  /* 0x000000006e027223 */ /* 0x002fc80000010805 */
[----:B------:R1:W5:Y:S02]  /*103a0*/  MUFU.EX2 R155, R2 ;  /* 0x00000002009b7308 */ /* 0x0003640000000800 */
[----:B-1----:R-:W-:-:S06]  /*103b0*/  FFMA.FTZ R2, R111, R0, -R3 ;  /* 0x000000006f027223 */ /* 0x002fcc0000010803 */
[----:B------:R1:W-:Y:S02]  /*103c0*/  MUFU.EX2 R39, R2 ;  /* 0x0000000200277308 */ /* 0x0003e40000000800 */
[----:B-1----:R-:W-:-:S06]  /*103d0*/  FFMA.FTZ R2, R117, R0, -R3 ;  /* 0x0000000075027223 */ /* 0x002fcc0000010803 */
[----:B------:R1:W5:Y:S01]  /*103e0*/  MUFU.EX2 R153, R2 ;  /* 0x0000000200997308 */ /* 0x0003620000000800 */
[----:B------:R-:W-:Y:S02]  /*103f0*/  F2FP.BF16.F32.PACK_AB R8, R163, R162 ;  /* 0x000000a2a308723e */ /* 0x000fe400000010ff */
[----:B------:R-:W-:Y:S01]  /*10400*/  F2FP.BF16.F32.PACK_AB R10, R160, R161 ;  /* 0x000000a1a00a723e */ /* 0x000fe200000010ff */
[----:B-1----:R-:W-:-:S04]  /*10410*/  FFMA.FTZ R2, R116, R0, -R3 ;  /* 0x0000000074027223 */ /* 0x002fc80000010803 */
[----:B------:R1:W-:Y:S01]  /*10420*/  MUFU.EX2 R152, R2 ;  /* 0x0000000200987308 */ /* 0x0003e20000000800 */
[----:B------:R-:W-:Y:S02]  /*10430*/  F2FP.BF16.F32.PACK_AB R9, R159, R61 ;  /* 0x0000003d9f09723e */ /* 0x000fe400000010ff */
[----:B------:R-:W-:Y:S01]  /*10440*/  F2FP.BF16.F32.PACK_AB R11, R158, R38 ;  /* 0x000000269e0b723e */ /* 0x000fe200000010ff */
[----:B-1----:R-:W-:-:S04]  /*10450*/  FFMA.FTZ R2, R118, R0, -R3 ;  /* 0x0000000076027223 */ /* 0x002fc80000010803 */
[----:B------:R1:W5:Y:S02]  /*10460*/  MUFU.EX2 R151, R2 ;  /* 0x0000000200977308 */ /* 0x0003640000000800 */
[----:B----4-:R-:W-:Y:S01]  /*10470*/  HMMA.16816.F32.BF16 R56, R8, R28, R56 ;  /* 0x0000001c0838723c */ /* 0x010fe20000041838 */
[----:B-1----:R-:W-:-:S05]  /*10480*/  FFMA.FTZ R2, R119, R0, -R5 ;  /* 0x0000000077027223 */ /* 0x002fca0000010805 */
[----:B------:R1:W-:Y:S02]  /*10490*/  MUFU.EX2 R147, R2 ;  /* 0x0000000200937308 */ /* 0x0003e40000000800 */
[C---:B------:R-:W-:Y:S01]  /*104a0*/  HMMA.16816.F32.BF16 R68, R8.reuse, R30, R52 ;  /* 0x0000001e0844723c */ /* 0x040fe20000041834 */
[----:B------:R-:W4:Y:S07]  /*104b0*/  LDSM.16.MT88.4 R28, [R168+0xc800] ;  /* 0x00c80000a81c783b */ /* 0x000f2e0000004200 */
[----:B---3--:R-:W-:Y:S01]  /*104c0*/  HMMA.16816.F32.BF16 R40, R8, R24, R40 ;  /* 0x000000180828723c */ /* 0x008fe20000041828 */
[----:B-1----:R-:W-:-:S07]  /*104d0*/  FFMA.FTZ R2, R132, R0, -R5 ;  /* 0x0000000084027223 */ /* 0x002fce0000010805 */
[C---:B------:R-:W-:Y:S01]  /*104e0*/  HMMA.16816.F32.BF16 R32, R8.reuse, R26, R32 ;  /* 0x0000001a0820723c */ /* 0x040fe20000041820 */
[----:B------:R-:W1:Y:S01]  /*104f0*/  LDSM.16.MT88.4 R24, [R84+0xc800] ;  /* 0x00c800005418783b */ /* 0x000e620000004200 */
[----:B------:R3:W1:Y:S06]  /*10500*/  MUFU.EX2 R150, R2 ;  /* 0x0000000200967308 */ /* 0x00066c0000000800 */
[C---:B--2---:R-:W-:Y:S08]  /*10510*/  HMMA.16816.F32.BF16 R64, R8.reuse, R16, R64 ;  /* 0x000000100840723c */ /* 0x044ff00000041840 */
[----:B------:R-:W-:Y:S01]  /*10520*/  HMMA.16816.F32.BF16 R76, R8, R18, R76 ;  /* 0x00000012084c723c */ /* 0x000fe2000004184c */
[----:B------:R-:W2:Y:S01]  /*10530*/  LDSM.16.MT88.4 R16, [R36+0x2800] ;  /* 0x002800002410783b */ /* 0x000ea20000004200 */
[----:B---3--:R-:W-:-:S06]  /*10540*/  FFMA.FTZ R2, R128, R0, -R5 ;  /* 0x0000000080027223 */ /* 0x008fcc0000010805 */
[C---:B-----5:R-:W-:Y:S01]  /*10550*/  HMMA.16816.F32.BF16 R48, R8.reuse, R12, R48 ;  /* 0x0000000c0830723c */ /* 0x060fe20000041830 */
[----:B------:R3:W-:Y:S07]  /*10560*/  MUFU.EX2 R149, R2 ;  /* 0x0000000200957308 */ /* 0x0007ee0000000800 */
[----:B------:R-:W-:Y:S01]  /*10570*/  HMMA.16816.F32.BF16 R20, R8, R14, R20 ;  /* 0x0000000e0814723c */ /* 0x000fe20000041814 */
[----:B------:R-:W5:Y:S01]  /*10580*/  LDSM.16.MT88.4 R12, [R109+0x2800] ;  /* 0x002800006d0c783b */ /* 0x000f620000004200 */
[----:B---3--:R-:W-:-:S04]  /*10590*/  FFMA.FTZ R2, R129, R0, -R5 ;  /* 0x0000000081027223 */ /* 0x008fc80000010805 */
[----:B------:R3:W5:Y:S02]  /*105a0*/  MUFU.EX2 R148, R2 ;  /* 0x0000000200947308 */ /* 0x0007640000000800 */
[----:B---3--:R-:W-:-:S06]  /*105b0*/  FFMA.FTZ R2, R180, R0, -R3 ;  /* 0x00000000b4027223 */ /* 0x008fcc0000010803 */
[----:B------:R3:W-:Y:S02]  /*105c0*/  MUFU.EX2 R145, R2 ;  /* 0x0000000200917308 */ /* 0x0007e40000000800 */
[----:B---3--:R-:W-:-:S06]  /*105d0*/  FFMA.FTZ R2, R181, R0, -R3 ;  /* 0x00000000b5027223 */ /* 0x008fcc0000010803 */
[----:B------:R3:W5:Y:S01]  /*105e0*/  MUFU.EX2 R146, R2 ;  /* 0x0000000200927308 */ /* 0x0007620000000800 */
[----:B------:R-:W-:Y:S01]  /*105f0*/  F2FP.BF16.F32.PACK_AB R8, R157, R154 ;  /* 0x0000009a9d08723e */ /* 0x000fe200000010ff */
[----:B---3--:R-:W-:-:S06]  /*10600*/  FFMA.FTZ R2, R130, R0, -R3 ;  /* 0x0000000082027223 */ /* 0x008fcc0000010803 */
[----:B------:R3:W-:Y:S01]  /*10610*/  MUFU.EX2 R144, R2 ;  /* 0x0000000200907308 */ /* 0x0007e20000000800 */
[----:B------:R-:W-:Y:S02]  /*10620*/  F2FP.BF16.F32.PACK_AB R10, R155, R156 ;  /* 0x0000009c9b0a723e */ /* 0x000fe400000010ff */
[----:B------:R-:W-:Y:S02]  /*10630*/  F2FP.BF16.F32.PACK_AB R9, R153, R39 ;  /* 0x000000279909723e */ /* 0x000fe400000010ff */
[----:B------:R-:W-:Y:S01]  /*10640*/  F2FP.BF16.F32.PACK_AB R11, R151, R152 ;  /* 0x00000098970b723e */ /* 0x000fe200000010ff */
[----:B---3--:R-:W-:-:S04]  /*10650*/  FFMA.FTZ R2, R131, R0, -R3 ;  /* 0x0000000083027223 */ /* 0x008fc80000010803 */
[----:B------:R3:W5:Y:S02]  /*10660*/  MUFU.EX2 R143, R2 ;  /* 0x00000002008f7308 */ /* 0x0007640000000800 */
[----:B----4-:R-:W-:Y:S01]  /*10670*/  HMMA.16816.F32.BF16 R56, R8, R28, R56 ;  /* 0x0000001c0838723c */ /* 0x010fe20000041838 */
[----:B---3--:R-:W-:-:S05]  /*10680*/  FFMA.FTZ R2, R183, R0, -R5 ;  /* 0x00000000b7027223 */ /* 0x008fca0000010805 */
[----:B------:R3:W-:Y:S02]  /*10690*/  MUFU.EX2 R140, R2 ;  /* 0x00000002008c7308 */ /* 0x0007e40000000800 */
[C---:B------:R-:W-:Y:S01]  /*106a0*/  HMMA.16816.F32.BF16 R68, R8.reuse, R30, R68 ;  /* 0x0000001e0844723c */ /* 0x040fe20000041844 */
[----:B------:R-:W4:Y:S07]  /*106b0*/  LDSM.16.MT88.4 R28, [R168+0xd000] ;  /* 0x00d00000a81c783b */ /* 0x000f2e0000004200 */
[----:B-1----:R-:W-:Y:S01]  /*106c0*/  HMMA.16816.F32.BF16 R40, R8, R24, R40 ;  /* 0x000000180828723c */ /* 0x002fe20000041828 */
[----:B---3--:R-:W-:-:S07]  /*106d0*/  FFMA.FTZ R2, R186, R0, -R5 ;  /* 0x00000000ba027223 */ /* 0x008fce0000010805 */
[C---:B------:R-:W-:Y:S01]  /*106e0*/  HMMA.16816.F32.BF16 R32, R8.reuse, R26, R32 ;  /* 0x0000001a0820723c */ /* 0x040fe20000041820 */
[----:B------:R-:W1:Y:S01]  /*106f0*/  LDSM.16.MT88.4 R24, [R84+0xd000] ;  /* 0x00d000005418783b */ /* 0x000e620000004200 */
[----:B------:R3:W1:Y:S06]  /*10700*/  MUFU.EX2 R142, R2 ;  /* 0x00000002008e7308 */ /* 0x00066c0000000800 */
[C---:B--2---:R-:W-:Y:S08]  /*10710*/  HMMA.16816.F32.BF16 R64, R8.reuse, R16, R64 ;  /* 0x000000100840723c */ /* 0x044ff00000041840 */
[----:B------:R-:W-:Y:S01]  /*10720*/  HMMA.16816.F32.BF16 R76, R8, R18, R76 ;  /* 0x00000012084c723c */ /* 0x000fe2000004184c */
[----:B------:R-:W2:Y:S01]  /*10730*/  LDSM.16.MT88.4 R16, [R36+0x3000] ;  /* 0x003000002410783b */ /* 0x000ea20000004200 */
[----:B---3--:R-:W-:-:S04]  /*10740*/  FFMA.FTZ R2, R187, R0, -R5 ;  /* 0x00000000bb027223 */ /* 0x008fc80000010805 */
[----:B------:R3:W-:Y:S02]  /*10750*/  MUFU.EX2 R141, R2 ;  /* 0x00000002008d7308 */ /* 0x0007e40000000800 */
[C---:B-----5:R-:W-:Y:S08]  /*10760*/  HMMA.16816.F32.BF16 R48, R8.reuse, R12, R48 ;  /* 0x0000000c0830723c */ /* 0x060ff00000041830 */
        /* <DEDUP_REMOVED lines=22> */
[----:B---3--:R-:W-:-:S04]  /*108d0*/  FFMA.FTZ R2, R205, R0, -R5 ;  /* 0x00000000cd027223 */ /* 0x008fc80000010805 */
[----:B------:R1:W3:Y:S03]  /*108e0*/  MUFU.EX2 R130, R2 ;  /* 0x0000000200827308 */ /* 0x0002e60000000800 */
[C---:B------:R-:W-:Y:S01]  /*108f0*/  HMMA.16816.F32.BF16 R32, R8.reuse, R26, R32 ;  /* 0x0000001a0820723c */ /* 0x040fe20000041820 */
[----:B------:R-:W3:Y:S07]  /*10900*/  LDSM.16.MT88.4 R24, [R84+0xd800] ;  /* 0x00d800005418783b */ /* 0x000eee0000004200 */
[----:B--2---:R-:W-:Y:S01]  /*10910*/  HMMA.16816.F32.BF16 R64, R8, R16, R64 ;  /* 0x000000100840723c */ /* 0x004fe20000041840 */
[----:B-1----:R-:W-:-:S07]  /*10920*/  FFMA.FTZ R2, R126, R0, -R5 ;  /* 0x000000007e027223 */ /* 0x002fce0000010805 */
[C---:B------:R-:W-:Y:S01]  /*10930*/  HMMA.16816.F32.BF16 R76, R8.reuse, R18, R76 ;  /* 0x00000012084c723c */ /* 0x040fe2000004184c */
[----:B------:R-:W1:Y:S01]  /*10940*/  LDSM.16.MT88.4 R16, [R36+0x3800] ;  /* 0x003800002410783b */ /* 0x000e620000004200 */
[----:B------:R2:W-:Y:S06]  /*10950*/  MUFU.EX2 R131, R2 ;  /* 0x0000000200837308 */ /* 0x0005ec0000000800 */
[----:B-----5:R-:W-:Y:S01]  /*10960*/  HMMA.16816.F32.BF16 R48, R8, R12, R48 ;  /* 0x0000000c0830723c */ /* 0x020fe20000041830 */
[----:B------:R-:W-:-:S07]  /*10970*/  IMAD.MOV.U32 R82, RZ, RZ, R123 ;  /* 0x000000ffff527224 */ /* 0x000fce00078e007b */
[----:B------:R-:W-:Y:S01]  /*10980*/  HMMA.16816.F32.BF16 R20, R8, R14, R20 ;  /* 0x0000000e0814723c */ /* 0x000fe20000041814 */
[----:B------:R-:W5:Y:S01]  /*10990*/  LDSM.16.MT88.4 R12, [R109+0x3800] ;  /* 0x003800006d0c783b */ /* 0x000f620000004200 */
[----:B--2---:R-:W-:-:S04]  /*109a0*/  FFMA.FTZ R2, R125, R0, -R5 ;  /* 0x000000007d027223 */ /* 0x004fc80000010805 */
[----:B------:R2:W5:Y:S01]  /*109b0*/  MUFU.EX2 R129, R2 ;  /* 0x0000000200817308 */ /* 0x0005620000000800 */
[----:B------:R-:W-:Y:S02]  /*109c0*/  IMAD.MOV.U32 R4, RZ, RZ, R127 ;  /* 0x000000ffff047224 */ /* 0x000fe400078e007f */
[----:B--2---:R-:W-:-:S05]  /*109d0*/  FFMA.FTZ R2, R206, R0, -R3 ;  /* 0x00000000ce027223 */ /* 0x004fca0000010803 */
[----:B------:R2:W-:Y:S02]  /*109e0*/  MUFU.EX2 R123, R2 ;  /* 0x00000002007b7308 */ /* 0x0005e40000000800 */
[----:B--2---:R-:W-:-:S06]  /*109f0*/  FFMA.FTZ R2, R208, R0, -R3 ;  /* 0x00000000d0027223 */ /* 0x004fcc0000010803 */
[----:B------:R2:W5:Y:S02]  /*10a00*/  MUFU.EX2 R127, R2 ;  /* 0x00000002007f7308 */ /* 0x0005640000000800 */
[----:B--2---:R-:W-:-:S06]  /*10a10*/  FFMA.FTZ R2, R207, R0, -R3 ;  /* 0x00000000cf027223 */ /* 0x004fcc0000010803 */
[----:B------:R2:W-:Y:S01]  /*10a20*/  MUFU.EX2 R126, R2 ;  /* 0x00000002007e7308 */ /* 0x0005e20000000800 */
[----:B------:R-:W-:Y:S02]  /*10a30*/  F2FP.BF16.F32.PACK_AB R8, R142, R140 ;  /* 0x0000008c8e08723e */ /* 0x000fe400000010ff */
[----:B------:R-:W-:Y:S02]  /*10a40*/  F2FP.BF16.F32.PACK_AB R10, R139, R141 ;  /* 0x0000008d8b0a723e */ /* 0x000fe400000010ff */
[----:B------:R-:W-:Y:S01]  /*10a50*/  F2FP.BF16.F32.PACK_AB R9, R137, R138 ;  /* 0x0000008a8909723e */ /* 0x000fe200000010ff */
[----:B--2---:R-:W-:-:S04]  /*10a60*/  FFMA.FTZ R2, R120, R0, -R3 ;  /* 0x0000000078027223 */ /* 0x004fc80000010803 */
[----:B------:R2:W5:Y:S01]  /*10a70*/  MUFU.EX2 R125, R2 ;  /* 0x00000002007d7308 */ /* 0x0005620000000800 */
[----:B------:R-:W-:Y:S01]  /*10a80*/  F2FP.BF16.F32.PACK_AB R11, R132, R136 ;  /* 0x00000088840b723e */ /* 0x000fe200000010ff */
        /* <DEDUP_REMOVED lines=9> */
[C---:B------:R-:W-:Y:S01]  /*10b20*/  HMMA.16816.F32.BF16 R32, R8.reuse, R26, R32 ;  /* 0x0000001a0820723c */ /* 0x040fe20000041820 */
[----:B------:R-:W2:Y:S01]  /*10b30*/  LDSM.16.MT88.4 R24, [R84+0xe000] ;  /* 0x00e000005418783b */ /* 0x000ea20000004200 */
[----:B------:R3:W-:Y:S06]  /*10b40*/  MUFU.EX2 R120, R2 ;  /* 0x0000000200787308 */ /* 0x0007ec0000000800 */
[C---:B-1----:R-:W-:Y:S08]  /*10b50*/  HMMA.16816.F32.BF16 R64, R8.reuse, R16, R64 ;  /* 0x000000100840723c */ /* 0x042ff00000041840 */
[----:B------:R-:W-:Y:S01]  /*10b60*/  HMMA.16816.F32.BF16 R76, R8, R18, R76 ;  /* 0x00000012084c723c */ /* 0x000fe2000004184c */
[----:B------:R-:W1:Y:S01]  /*10b70*/  LDSM.16.MT88.4 R16, [R36+0x4000] ;  /* 0x004000002410783b */ /* 0x000e620000004200 */
[----:B---3--:R-:W-:-:S06]  /*10b80*/  FFMA.FTZ R2, R113, R0, -R5 ;  /* 0x0000000071027223 */ /* 0x008fcc0000010805 */
[C---:B-----5:R-:W-:Y:S01]  /*10b90*/  HMMA.16816.F32.BF16 R40, R8.reuse, R12, R48 ;  /* 0x0000000c0828723c */ /* 0x060fe20000041830 */
[----:B------:R3:W5:Y:S07]  /*10ba0*/  MUFU.EX2 R119, R2 ;  /* 0x0000000200777308 */ /* 0x00076e0000000800 */
[----:B------:R-:W-:Y:S01]  /*10bb0*/  HMMA.16816.F32.BF16 R20, R8, R14, R20 ;  /* 0x0000000e0814723c */ /* 0x000fe20000041814 */
[----:B------:R-:W5:Y:S01]  /*10bc0*/  LDSM.16.MT88.4 R12, [R109+0x4000] ;  /* 0x004000006d0c783b */ /* 0x000f620000004200 */
[----:B---3--:R-:W-:-:S04]  /*10bd0*/  FFMA.FTZ R2, R210, R0, -R3 ;  /* 0x00000000d2027223 */ /* 0x008fc80000010803 */
[----:B------:R3:W-:Y:S01]  /*10be0*/  MUFU.EX2 R117, R2 ;  /* 0x0000000200757308 */ /* 0x0007e20000000800 */
[----:B------:R-:W-:Y:S02]  /*10bf0*/  IMAD.MOV.U32 R83, RZ, RZ, R115 ;  /* 0x000000ffff537224 */ /* 0x000fe400078e0073 */
[----:B---3--:R-:W-:-:S05]  /*10c00*/  FFMA.FTZ R2, R211, R0, -R3 ;  /* 0x00000000d3027223 */ /* 0x008fca0000010803 */
[----:B------:R3:W5:Y:S02]  /*10c10*/  MUFU.EX2 R116, R2 ;  /* 0x0000000200747308 */ /* 0x0007640000000800 */
[----:B---3--:R-:W-:-:S06]  /*10c20*/  FFMA.FTZ R2, R114, R0, -R3 ;  /* 0x0000000072027223 */ /* 0x008fcc0000010803 */
[----:B------:R3:W-:Y:S01]  /*10c30*/  MUFU.EX2 R115, R2 ;  /* 0x0000000200737308 */ /* 0x0007e20000000800 */
[----:B------:R-:W-:Y:S02]  /*10c40*/  F2FP.BF16.F32.PACK_AB R8, R130, R128 ;  /* 0x000000808208723e */ /* 0x000fe400000010ff */
[----:B------:R-:W-:Y:S01]  /*10c50*/  F2FP.BF16.F32.PACK_AB R10, R129, R131 ;  /* 0x00000083810a723e */ /* 0x000fe200000010ff */
[----:B---3--:R-:W-:-:S04]  /*10c60*/  FFMA.FTZ R2, R100, R0, -R3 ;  /* 0x0000000064027223 */ /* 0x008fc80000010803 */
[----:B------:R3:W5:Y:S01]  /*10c70*/  MUFU.EX2 R114, R2 ;  /* 0x0000000200727308 */ /* 0x0007620000000800 */
[----:B------:R-:W-:Y:S02]  /*10c80*/  F2FP.BF16.F32.PACK_AB R9, R127, R123 ;  /* 0x0000007b7f09723e */ /* 0x000fe400000010ff */
[----:B------:R-:W-:Y:S01]  /*10c90*/  F2FP.BF16.F32.PACK_AB R11, R125, R126 ;  /* 0x0000007e7d0b723e */ /* 0x000fe200000010ff */
[----:B---3--:R-:W-:-:S04]  /*10ca0*/  FFMA.FTZ R2, R102, R0, -R5 ;  /* 0x0000000066027223 */ /* 0x008fc80000010805 */
[----:B------:R3:W-:Y:S02]  /*10cb0*/  MUFU.EX2 R110, R2 ;  /* 0x00000002006e7308 */ /* 0x0007e40000000800 */
[----:B----4-:R-:W-:Y:S01]  /*10cc0*/  HMMA.16816.F32.BF16 R56, R8, R28, R56 ;  /* 0x0000001c0838723c */ /* 0x010fe20000041838 */
[----:B---3--:R-:W-:-:S05]  /*10cd0*/  FFMA.FTZ R2, R101, R0, -R5 ;  /* 0x0000000065027223 */ /* 0x008fca0000010805 */
[----:B------:R3:W4:Y:S02]  /*10ce0*/  MUFU.EX2 R113, R2 ;  /* 0x0000000200717308 */ /* 0x0007240000000800 */
[C---:B------:R-:W-:Y:S01]  /*10cf0*/  HMMA.16816.F32.BF16 R68, R8.reuse, R30, R68 ;  /* 0x0000001e0844723c */ /* 0x040fe20000041844 */
[----:B------:R-:W4:Y:S07]  /*10d00*/  LDSM.16.MT88.4 R28, [R168+0xe800] ;  /* 0x00e80000a81c783b */ /* 0x000f2e0000004200 */
[----:B--2---:R-:W-:Y:S01]  /*10d10*/  HMMA.16816.F32.BF16 R52, R8, R24, R44 ;  /* 0x000000180834723c */ /* 0x004fe2000004182c */
[----:B---3--:R-:W-:-:S07]  /*10d20*/  FFMA.FTZ R2, R96, R0, -R5 ;  /* 0x0000000060027223 */ /* 0x008fce0000010805 */
        /* <DEDUP_REMOVED lines=12> */
[----:B------:R3:W-:Y:S02]  /*10df0*/  MUFU.EX2 R108, R2 ;  /* 0x00000002006c7308 */ /* 0x0007e40000000800 */
[----:B---3--:R-:W-:-:S06]  /*10e00*/  FFMA.FTZ R2, R103, R0, -R3 ;  /* 0x0000000067027223 */ /* 0x008fcc0000010803 */
        /* <DEDUP_REMOVED lines=14> */
[C---:B--2---:R-:W-:Y:S01]  /*10ef0*/  HMMA.16816.F32.BF16 R40, R8.reuse, R26, R32 ;  /* 0x0000001a0828723c */ /* 0x044fe20000041820 */
[----:B------:R-:W2:Y:S07]  /*10f00*/  LDSM.16.MT88.4 R32, [R84+0xf000] ;  /* 0x00f000005420783b */ /* 0x000eae0000004200 */
[----:B------:R-:W-:Y:S01]  /*10f10*/  HMMA.16816.F32.BF16 R52, R8, R24, R52 ;  /* 0x000000180834723c */ /* 0x000fe20000041834 */
[----:B------:R-:W4:Y:S01]  /*10f20*/  LDSM.16.MT88.4 R24, [R168+0xf000] ;  /* 0x00f00000a818783b */ /* 0x000f220000004200 */
[----:B---3--:R-:W-:-:S06]  /*10f30*/  FFMA.FTZ R2, R88, R0, -R5 ;  /* 0x0000000058027223 */ /* 0x008fcc0000010805 */
[C---:B-1----:R-:W-:Y:S01]  /*10f40*/  HMMA.16816.F32.BF16 R56, R8.reuse, R16, R64 ;  /* 0x000000100838723c */ /* 0x042fe20000041840 */
[----:B------:R1:W-:Y:S07]  /*10f50*/  MUFU.EX2 R104, R2 ;  /* 0x0000000200687308 */ /* 0x0003ee0000000800 */
[C---:B------:R-:W-:Y:S01]  /*10f60*/  HMMA.16816.F32.BF16 R76, R8.reuse, R18, R76 ;  /* 0x00000012084c723c */ /* 0x040fe2000004184c */
[----:B------:R-:W3:Y:S07]  /*10f70*/  LDSM.16.MT88.4 R16, [R36+0x5000] ;  /* 0x005000002410783b */ /* 0x000eee0000004200 */
[----:B-----5:R-:W-:Y:S01]  /*10f80*/  HMMA.16816.F32.BF16 R72, R8, R12, R48 ;  /* 0x0000000c0848723c */ /* 0x020fe20000041830 */
[----:B-1----:R-:W-:-:S07]  /*10f90*/  FFMA.FTZ R2, R89, R0, -R5 ;  /* 0x0000000059027223 */ /* 0x002fce0000010805 */
[----:B------:R-:W-:Y:S01]  /*10fa0*/  HMMA.16816.F32.BF16 R20, R8, R14, R20 ;  /* 0x0000000e0814723c */ /* 0x000fe20000041814 */
[----:B------:R1:W5:Y:S01]  /*10fb0*/  MUFU.EX2 R103, R2 ;  /* 0x0000000200677308 */ /* 0x0003620000000800 */
[----:B------:R-:W5:Y:S01]  /*10fc0*/  LDSM.16.MT88.4 R12, [R109+0x5000] ;  /* 0x005000006d0c783b */ /* 0x000f620000004200 */
[----:B-1----:R-:W-:-:S06]  /*10fd0*/  FFMA.FTZ R2, R94, R0, -R3 ;  /* 0x000000005e027223 */ /* 0x002fcc0000010803 */
[----:B------:R1:W-:Y:S02]  /*10fe0*/  MUFU.EX2 R99, R2 ;  /* 0x0000000200637308 */ /* 0x0003e40000000800 */
[----:B-1----:R-:W-:-:S06]  /*10ff0*/  FFMA.FTZ R2, R95, R0, -R3 ;  /* 0x000000005f027223 */ /* 0x002fcc0000010803 */
[----:B------:R1:W5:Y:S02]  /*11000*/  MUFU.EX2 R100, R2 ;  /* 0x0000000200647308 */ /* 0x0003640000000800 */
[----:B-1----:R-:W-:-:S06]  /*11010*/  FFMA.FTZ R2, R90, R0, -R3 ;  /* 0x000000005a027223 */ /* 0x002fcc0000010803 */
[----:B------:R1:W-:Y:S01]  /*11020*/  MUFU.EX2 R98, R2 ;  /* 0x0000000200627308 */ /* 0x0003e20000000800 */
[----:B------:R-:W-:Y:S01]  /*11030*/  HMMA.16816.F32.BF16 R68, R8, R30, R68 ;  /* 0x0000001e0844723c */ /* 0x000fe20000041844 */
[----:B------:R-:W-:Y:S01]  /*11040*/  F2FP.BF16.F32.PACK_AB R8, R113, R110 ;  /* 0x0000006e7108723e */ /* 0x000fe200000010ff */
[----:B-1----:R-:W-:-:S05]  /*11050*/  FFMA.FTZ R2, R91, R0, -R3 ;  /* 0x000000005b027223 */ /* 0x002fca0000010803 */
[----:B------:R1:W5:Y:S01]  /*11060*/  MUFU.EX2 R97, R2 ;  /* 0x0000000200617308 */ /* 0x0003620000000800 */
[----:B------:R-:W-:Y:S02]  /*11070*/  F2FP.BF16.F32.PACK_AB R10, R112, R111 ;  /* 0x0000006f700a723e */ /* 0x000fe400000010ff */
[----:B------:R-:W-:Y:S02]  /*11080*/  F2FP.BF16.F32.PACK_AB R9, R106, R108 ;  /* 0x0000006c6a09723e */ /* 0x000fe400000010ff */
[----:B------:R-:W-:Y:S01]  /*11090*/  F2FP.BF16.F32.PACK_AB R11, R105, R107 ;  /* 0x0000006b690b723e */ /* 0x000fe200000010ff */
[----:B-1----:R-:W-:-:S04]  /*110a0*/  FFMA.FTZ R2, R86, R0, -R5 ;  /* 0x0000000056027223 */ /* 0x002fc80000010805 */
[----:B------:R1:W-:Y:S02]  /*110b0*/  MUFU.EX2 R93, R2 ;  /* 0x00000002005d7308 */ /* 0x0003e40000000800 */
[----:B--2---:R-:W-:Y:S01]  /*110c0*/  HMMA.16816.F32.BF16 R48, R8, R32, R52 ;  /* 0x000000200830723c */ /* 0x004fe20000041834 */
[----:B-1----:R-:W-:-:S05]  /*110d0*/  FFMA.FTZ R2, R87, R0, -R5 ;  /* 0x0000000057027223 */ /* 0x002fca0000010805 */
[----:B------:R1:W2:Y:S02]  /*110e0*/  MUFU.EX2 R96, R2 ;  /* 0x0000000200607308 */ /* 0x0002a40000000800 */
[C---:B----4-:R-:W-:Y:S01]  /*110f0*/  HMMA.16816.F32.BF16 R28, R8.reuse, R24, R44 ;  /* 0x00000018081c723c */ /* 0x050fe2000004182c */
[----:B------:R-:W4:Y:S07]  /*11100*/  LDSM.16.MT88.4 R44, [R36+0x5800] ;  /* 0x00580000242c783b */ /* 0x000f2e0000004200 */
[----:B---3--:R-:W-:Y:S01]  /*11110*/  HMMA.16816.F32.BF16 R52, R8, R16, R56 ;  /* 0x000000100834723c */ /* 0x008fe20000041838 */
[----:B-1----:R-:W-:-:S04]  /*11120*/  FFMA.FTZ R2, R216, R0, -R5 ;  /* 0x00000000d8027223 */ /* 0x002fc80000010805 */
[----:B------:R1:W-:Y:S03]  /*11130*/  MUFU.EX2 R95, R2 ;  /* 0x00000002005f7308 */ /* 0x0003e60000000800 */
[C---:B------:R-:W-:Y:S01]  /*11140*/  HMMA.16816.F32.BF16 R40, R8.reuse, R34, R40 ;  /* 0x000000220828723c */ /* 0x040fe20000041828 */
[----:B------:R-:W3:Y:S07]  /*11150*/  LDSM.16.MT88.4 R32, [R84+0xf800] ;  /* 0x00f800005420783b */ /* 0x000eee0000004200 */
[----:B------:R-:W-:Y:S01]  /*11160*/  HMMA.16816.F32.BF16 R56, R8, R18, R76 ;  /* 0x000000120838723c */ /* 0x000fe2000004184c */
[----:B-1----:R-:W-:-:S07]  /*11170*/  FFMA.FTZ R2, R218, R0, -R5 ;  /* 0x00000000da027223 */ /* 0x002fce0000010805 */
[C---:B-----5:R-:W-:Y:S01]  /*11180*/  HMMA.16816.F32.BF16 R72, R8.reuse, R12, R72 ;  /* 0x0000000c0848723c */ /* 0x060fe20000041848 */
[----:B------:R1:W5:Y:S07]  /*11190*/  MUFU.EX2 R94, R2 ;  /* 0x00000002005e7308 */ /* 0x00036e0000000800 */
[----:B------:R-:W-:Y:S01]  /*111a0*/  HMMA.16816.F32.BF16 R16, R8, R14, R20 ;  /* 0x0000000e0810723c */ /* 0x000fe20000041814 */
[----:B------:R-:W2:Y:S01]  /*111b0*/  LDSM.16.MT88.4 R12, [R109+0x5800] ;  /* 0x005800006d0c783b */ /* 0x000ea20000004200 */
[----:B------:R-:W-:Y:S01]  /*111c0*/  FFMA.FTZ R6, R4, R7, R85 ;  /* 0x0000000704067223 */ /* 0x000fe20000010055 */
[----:B-1----:R-:W-:-:S05]  /*111d0*/  FFMA.FTZ R2, R219, R0, -R3 ;  /* 0x00000000db027223 */ /* 0x002fca0000010803 */
[----:B------:R-:W-:Y:S01]  /*111e0*/  HMMA.16816.F32.BF16 R64, R8, R26, R68 ;  /* 0x0000001a0840723c */ /* 0x000fe20000041844 */
[----:B------:R-:W1:Y:S01]  /*111f0*/  LDSM.16.MT88.4 R24, [R168+0xf800] ;  /* 0x00f80000a818783b */ /* 0x000e620000004200 */
[----:B------:R4:W-:Y:S03]  /*11200*/  MUFU.EX2 R91, R2 ;  /* 0x00000002005b7308 */ /* 0x0009e60000000800 */
[----:B------:R-:W-:Y:S01]  /*11210*/  LDSM.16.MT88.4 R20, [R168+0x10000] ;  /* 0x01000000a814783b */ /* 0x000fe20000004200 */
[----:B----4-:R-:W-:-:S04]  /*11220*/  FFMA.FTZ R2, R232, R0, -R3 ;  /* 0x00000000e8027223 */ /* 0x010fc80000010803 */
[----:B------:R4:W5:Y:S02]  /*11230*/  MUFU.EX2 R92, R2 ;  /* 0x00000002005c7308 */ /* 0x0009640000000800 */
[----:B----4-:R-:W-:-:S06]  /*11240*/  FFMA.FTZ R2, R229, R0, -R3 ;  /* 0x00000000e5027223 */ /* 0x010fcc0000010803 */
[----:B------:R4:W-:Y:S02]  /*11250*/  MUFU.EX2 R90, R2 ;  /* 0x00000002005a7308 */ /* 0x0009e40000000800 */
[----:B----4-:R-:W-:-:S06]  /*11260*/  FFMA.FTZ R2, R220, R0, -R3 ;  /* 0x00000000dc027223 */ /* 0x010fcc0000010803 */
[----:B------:R4:W5:Y:S01]  /*11270*/  MUFU.EX2 R89, R2 ;  /* 0x0000000200597308 */ /* 0x0009620000000800 */
[----:B------:R-:W-:Y:S02]  /*11280*/  F2FP.BF16.F32.PACK_AB R8, R102, R101 ;  /* 0x000000656608723e */ /* 0x000fe400000010ff */
[----:B------:R-:W-:Y:S02]  /*11290*/  F2FP.BF16.F32.PACK_AB R10, R103, R104 ;  /* 0x00000068670a723e */ /* 0x000fe400000010ff */
[----:B------:R-:W-:Y:S01]  /*112a0*/  F2FP.BF16.F32.PACK_AB R9, R100, R99 ;  /* 0x000000636409723e */ /* 0x000fe200000010ff */
[----:B----4-:R-:W-:-:S04]  /*112b0*/  FFMA.FTZ R2, R233, R0, -R5 ;  /* 0x00000000e9027223 */ /* 0x010fc80000010805 */
[----:B------:R4:W-:Y:S01]  /*112c0*/  MUFU.EX2 R87, R2 ;  /* 0x0000000200577308 */ /* 0x0009e20000000800 */
[----:B------:R-:W-:Y:S01]  /*112d0*/  F2FP.BF16.F32.PACK_AB R11, R97, R98 ;  /* 0x00000062610b723e */ /* 0x000fe200000010ff */
[-CC-:B------:R-:W-:Y:S01]  /*112e0*/  FFMA.FTZ R4, R236, R0.reuse, -R5.reuse ;  /* 0x00000000ec047223 */ /* 0x180fe20000010805 */
[----:B----4-:R-:W-:-:S05]  /*112f0*/  FFMA.FTZ R2, R234, R0, -R5 ;  /* 0x00000000ea027223 */ /* 0x010fca0000010805 */
[----:B------:R4:W5:Y:S01]  /*11300*/  MUFU.EX2 R88, R2 ;  /* 0x0000000200587308 */ /* 0x0009620000000800 */
[----:B------:R-:W-:Y:S07]  /*11310*/  HMMA.16816.F32.BF16 R52, R8, R44, R52 ;  /* 0x0000002c0834723c */ /* 0x000fee0000041834 */
[----:B------:R2:W-:Y:S01]  /*11320*/  MUFU.EX2 R85, R4 ;  /* 0x0000000400557308 */ /* 0x0005e20000000800 */
[----:B----4-:R-:W-:-:S07]  /*11330*/  FFMA.FTZ R2, R235, R0, -R5 ;  /* 0x00000000eb027223 */ /* 0x010fce0000010805 */
[----:B------:R4:W5:Y:S01]  /*11340*/  MUFU.EX2 R86, R2 ;  /* 0x0000000200567308 */ /* 0x0009620000000800 */
[----:B---3--:R-:W-:Y:S01]  /*11350*/  HMMA.16816.F32.BF16 R48, R8, R32, R48 ;  /* 0x000000200830723c */ /* 0x008fe20000041830 */
[----:B--2---:R-:W-:-:S07]  /*11360*/  FADD.FTZ R4, R202, R6 ;  /* 0x00000006ca047221 */ /* 0x004fce0000010000 */
[----:B------:R-:W-:Y:S01]  /*11370*/  HMMA.16816.F32.BF16 R40, R8, R34, R40 ;  /* 0x000000220828723c */ /* 0x000fe20000041828 */
[----:B------:R-:W2:Y:S01]  /*11380*/  LDSM.16.MT88.4 R32, [R84+0x10000] ;  /* 0x010000005420783b */ /* 0x000ea20000004200 */
[----:B----4-:R-:W-:-:S06]  /*11390*/  FFMA.FTZ R2, R82, R37, R197 ;  /* 0x0000002552027223 */ /* 0x010fcc00000100c5 */
[----:B------:R-:W-:Y:S01]  /*113a0*/  HMMA.16816.F32.BF16 R44, R8, R46, R56 ;  /* 0x0000002e082c723c */ /* 0x000fe20000041838 */
[----:B------:R-:W-:Y:S01]  /*113b0*/  FADD.FTZ R2, R198, R2 ;  /* 0x00000002c6027221 */ /* 0x000fe20000010000 */
[----:B------:R-:W-:-:S06]  /*113c0*/  FADD.FTZ R4, R204, R4 ;  /* 0x00000004cc047221 */ /* 0x000fcc0000010000 */
[----:B------:R-:W-:Y:S01]  /*113d0*/  HMMA.16816.F32.BF16 R56, R8, R14, R16 ;  /* 0x0000000e0838723c */ /* 0x000fe20000041810 */
[----:B------:R-:W3:Y:S01]  /*113e0*/  LDSM.16.MT88.4 R16, [R36+0x6000] ;  /* 0x006000002410783b */ /* 0x000ee20000004200 */
[----:B------:R-:W-:-:S06]  /*113f0*/  FADD.FTZ R2, R201, R2 ;  /* 0x00000002c9027221 */ /* 0x000fcc0000010000 */
        /* <DEDUP_REMOVED lines=19> */
[----:B------:R-:W-:Y:S02]  /*11530*/  F2FP.BF16.F32.PACK_AB R8, R96, R93 ;  /* 0x0000005d6008723e */ /* 0x000fe400000010ff */
[----:B-----5:R-:W-:Y:S02]  /*11540*/  F2FP.BF16.F32.PACK_AB R10, R94, R95 ;  /* 0x0000005f5e0a723e */ /* 0x020fe400000010ff */
[----:B------:R-:W-:Y:S02]  /*11550*/  F2FP.BF16.F32.PACK_AB R9, R92, R91 ;  /* 0x0000005b5c09723e */ /* 0x000fe400000010ff */
[----:B------:R-:W-:Y:S01]  /*11560*/  F2FP.BF16.F32.PACK_AB R11, R89, R90 ;  /* 0x0000005a590b723e */ /* 0x000fe200000010ff */
[----:B------:R-:W-:Y:S01]  /*11570*/  FADD.FTZ R4, R177, R4 ;  /* 0x00000004b1047221 */ /* 0x000fe20000010000 */
[----:B------:R-:W-:Y:S01]  /*11580*/  FADD.FTZ R7, R170, R2 ;  /* 0x00000002aa077221 */ /* 0x000fe20000010000 */
[----:B------:R-:W-:-:S02]  /*11590*/  FFMA.FTZ R2, R247, R0, -R5 ;  /* 0x00000000f7027223 */ /* 0x000fc40000010805 */
[----:B------:R-:W-:Y:S02]  /*115a0*/  FADD.FTZ R4, R175, R4 ;  /* 0x00000004af047221 */ /* 0x000fe40000010000 */
[----:B--2---:R-:W-:Y:S02]  /*115b0*/  HMMA.16816.F32.BF16 R76, R8, R32, R48 ;  /* 0x00000020084c723c */ /* 0x004fe40000041830 */
[----:B------:R-:W-:-:S06]  /*115c0*/  FADD.FTZ R4, R169, R4 ;  /* 0x00000004a9047221 */ /* 0x000fcc0000010000 */
[----:B------:R-:W-:Y:S01]  /*115d0*/  HMMA.16816.F32.BF16 R40, R8, R34, R40 ;  /* 0x000000220828723c */ /* 0x000fe20000041828 */
[----:B------:R-:W-:-:S07]  /*115e0*/  FADD.FTZ R4, R171, R4 ;  /* 0x00000004ab047221 */ /* 0x000fce0000010000 */
[C---:B---3--:R-:W-:Y:S08]  /*115f0*/  HMMA.16816.F32.BF16 R32, R8.reuse, R18, R44 ;  /* 0x000000120820723c */ /* 0x048ff0000004182c */
[----:B----4-:R-:W-:Y:S01]  /*11600*/  HMMA.16816.F32.BF16 R44, R8, R12, R72 ;  /* 0x0000000c082c723c */ /* 0x010fe20000041848 */
        /* <DEDUP_REMOVED lines=8> */
[----:B------:R-:W-:Y:S01]  /*11690*/  FFMA.FTZ R6, R237, R0, -R3 ;  /* 0x00000000ed067223 */ /* 0x000fe20000010803 */
[C---:B------:R-:W-:Y:S01]  /*116a0*/  HMMA.16816.F32.BF16 R68, R8.reuse, R22, R24 ;  /* 0x000000160844723c */ /* 0x040fe20000041818 */
[----:B------:R-:W-:Y:S02]  /*116b0*/  IMAD.MOV.U32 R180, RZ, RZ, R83 ;  /* 0x000000ffffb47224 */ /* 0x000fe400078e0053 */
[----:B------:R-:W-:Y:S01]  /*116c0*/  FADD.FTZ R2, R61, R2 ;  /* 0x000000023d027221 */ /* 0x000fe20000010000 */
[----:B------:R-:W1:Y:S01]  /*116d0*/  LDSM.16.MT88.4 R24, [R168+0x10800] ;  /* 0x01080000a818783b */ /* 0x000e620000004200 */
[----:B------:R-:W-:Y:S01]  /*116e0*/  FADD.FTZ R4, R163, R4 ;  /* 0x00000004a3047221 */ /* 0x000fe20000010000 */
[----:B------:R2:W-:Y:S01]  /*116f0*/  MUFU.EX2 R83, R6 ;  /* 0x0000000600537308 */ /* 0x0005e20000000800 */
[----:B------:R-:W-:Y:S01]  /*11700*/  FADD.FTZ R2, R159, R2 ;  /* 0x000000029f027221 */ /* 0x000fe20000010000 */
[----:B------:R-:W-:Y:S01]  /*11710*/  HMMA.16816.F32.BF16 R64, R8, R20, R28 ;  /* 0x000000140840723c */ /* 0x000fe2000004181c */
[----:B------:R-:W3:Y:S01]  /*11720*/  LDSM.16.MT88.4 R20, [R84+0x10800] ;  /* 0x010800005414783b */ /* 0x000ee20000004200 */
[----:B------:R-:W-:Y:S01]  /*11730*/  FADD.FTZ R4, R161, R4 ;  /* 0x00000004a1047221 */ /* 0x000fe20000010000 */
[----:B------:R-:W-:-:S05]  /*11740*/  FADD.FTZ R2, R38, R2 ;  /* 0x0000000226027221 */ /* 0x000fca0000010000 */
[C---:B------:R-:W-:Y:S01]  /*11750*/  HMMA.16816.F32.BF16 R52, R8.reuse, R16, R52 ;  /* 0x000000100834723c */ /* 0x040fe20000041834 */
[----:B------:R-:W4:Y:S01]  /*11760*/  LDSM.16.MT88.4 R16, [R36+0x6800] ;  /* 0x006800002410783b */ /* 0x000f220000004200 */
[-C--:B--2---:R-:W-:Y:S01]  /*11770*/  FFMA.FTZ R6, R238, R0.reuse, -R3 ;  /* 0x00000000ee067223 */ /* 0x084fe20000010803 */
[----:B------:R-:W-:Y:S01]  /*11780*/  FADD.FTZ R4, R160, R4 ;  /* 0x00000004a0047221 */ /* 0x000fe20000010000 */
[----:B------:R-:W-:Y:S01]  /*11790*/  FADD.FTZ R2, R158, R2 ;  /* 0x000000029e027221 */ /* 0x000fe20000010000 */
[----:B------:R-:W-:Y:S01]  /*117a0*/  IMAD.MOV.U32 R181, RZ, RZ, R81 ;  /* 0x000000ffffb57224 */ /* 0x000fe200078e0051 */
[----:B------:R2:W5:Y:S02]  /*117b0*/  MUFU.EX2 R82, R6 ;  /* 0x0000000600527308 */ /* 0x0005640000000800 */
[----:B------:R-:W-:Y:S01]  /*117c0*/  HMMA.16816.F32.BF16 R28, R8, R14, R56 ;  /* 0x0000000e081c723c */ /* 0x000fe20000041838 */
[----:B------:R-:W4:Y:S01]  /*117d0*/  LDSM.16.MT88.4 R12, [R109+0x6800] ;  /* 0x006800006d0c783b */ /* 0x000f220000004200 */
[----:B------:R-:W-:Y:S01]  /*117e0*/  FADD.FTZ R4, R154, R4 ;  /* 0x000000049a047221 */ /* 0x000fe20000010000 */
[----:B------:R-:W-:Y:S01]  /*117f0*/  FADD.FTZ R2, R39, R2 ;  /* 0x0000000227027221 */ /* 0x000fe20000010000 */
[----:B------:R-:W-:Y:S01]  /*11800*/  IMAD.MOV.U32 R183, RZ, RZ, R80 ;  /* 0x000000ffffb77224 */ /* 0x000fe200078e0050 */
[----:B------:R-:W-:Y:S01]  /*11810*/  LDSM.16.MT88.4 R160, [R168+0x11800] ;  /* 0x01180000a8a0783b */ /* 0x000fe20000004200 */
[----:B------:R-:W-:Y:S01]  /*11820*/  FADD.FTZ R4, R157, R4 ;  /* 0x000000049d047221 */ /* 0x000fe20000010000 */
[----:B--2---:R-:W-:-:S04]  /*11830*/  FFMA.FTZ R6, R242, R0, -R3 ;  /* 0x00000000f2067223 */ /* 0x004fc80000010803 */
[----:B------:R2:W-:Y:S01]  /*11840*/  MUFU.EX2 R81, R6 ;  /* 0x0000000600517308 */ /* 0x0005e20000000800 */
[----:B------:R-:W-:Y:S01]  /*11850*/  FADD.FTZ R2, R153, R2 ;  /* 0x0000000299027221 */ /* 0x000fe20000010000 */
[----:B------:R-:W-:-:S03]  /*11860*/  FADD.FTZ R4, R156, R4 ;  /* 0x000000049c047221 */ /* 0x000fc60000010000 */
[----:B------:R-:W-:Y:S01]  /*11870*/  FADD.FTZ R2, R152, R2 ;  /* 0x0000000298027221 */ /* 0x000fe20000010000 */
[----:B--2---:R-:W-:-:S04]  /*11880*/  FFMA.FTZ R6, R240, R0, -R3 ;  /* 0x00000000f0067223 */ /* 0x004fc80000010803 */
[----:B------:R2:W1:Y:S01]  /*11890*/  MUFU.EX2 R80, R6 ;  /* 0x0000000600507308 */ /* 0x0004620000000800 */
[----:B------:R-:W-:Y:S01]  /*118a0*/  FADD.FTZ R4, R155, R4 ;  /* 0x000000049b047221 */ /* 0x000fe20000010000 */
[----:B------:R-:W-:Y:S01]  /*118b0*/  FADD.FTZ R2, R151, R2 ;  /* 0x0000000297027221 */ /* 0x000fe20000010000 */
[----:B------:R-:W-:Y:S01]  /*118c0*/  F2FP.BF16.F32.PACK_AB R8, R88, R87 ;  /* 0x000000575808723e */ /* 0x000fe200000010ff */
[----:B------:R-:W-:Y:S01]  /*118d0*/  LDSM.16.MT88.4 R152, [R84+0x11800] ;  /* 0x011800005498783b */ /* 0x000fe20000004200 */
[----:B------:R-:W-:Y:S01]  /*118e0*/  FADD.FTZ R4, R147, R4 ;  /* 0x0000000493047221 */ /* 0x000fe20000010000 */
[----:B------:R-:W-:Y:S01]  /*118f0*/  FADD.FTZ R2, R145, R2 ;  /* 0x0000000291027221 */ /* 0x000fe20000010000 */
[----:B------:R-:W-:Y:S02]  /*11900*/  F2FP.BF16.F32.PACK_AB R10, R85, R86 ;  /* 0x00000056550a723e */ /* 0x000fe400000010ff */
[----:B------:R-:W-:Y:S01]  /*11910*/  FADD.FTZ R4, R150, R4 ;  /* 0x0000000496047221 */ /* 0x000fe20000010000 */
[----:B--2---:R-:W-:-:S04]  /*11920*/  FFMA.FTZ R6, R241, R0, -R5 ;  /* 0x00000000f1067223 */ /* 0x004fc80000010805 */
[----:B------:R2:W4:Y:S01]  /*11930*/  MUFU.EX2 R63, R6 ;  /* 0x00000006003f7308 */ /* 0x0005220000000800 */
[----:B-----5:R-:W-:Y:S01]  /*11940*/  F2FP.BF16.F32.PACK_AB R9, R82, R83 ;  /* 0x000000535209723e */ /* 0x020fe200000010ff */
[----:B------:R-:W-:Y:S01]  /*11950*/  FADD.FTZ R2, R146, R2 ;  /* 0x0000000292027221 */ /* 0x000fe20000010000 */
[----:B-1----:R-:W-:Y:S01]  /*11960*/  F2FP.BF16.F32.PACK_AB R11, R80, R81 ;  /* 0x00000051500b723e */ /* 0x002fe200000010ff */
[----:B------:R-:W-:Y:S02]  /*11970*/  FADD.FTZ R4, R149, R4 ;  /* 0x0000000495047221 */ /* 0x000fe40000010000 */
[----:B------:R-:W-:Y:S01]  /*11980*/  FADD.FTZ R2, R144, R2 ;  /* 0x0000000290027221 */ /* 0x000fe20000010000 */
[----:B--2---:R-:W-:-:S03]  /*11990*/  FFMA.FTZ R6, R245, R0, -R5 ;  /* 0x00000000f5067223 */ /* 0x004fc60000010805 */
[----:B------:R-:W-:Y:S01]  /*119a0*/  HMMA.16816.F32.BF16 R56, R8, R24, R64 ;  /* 0x000000180838723c */ /* 0x000fe20000041840 */
[----:B------:R-:W-:Y:S01]  /*119b0*/  FADD.FTZ R4, R148, R4 ;  /* 0x0000000494047221 */ /* 0x000fe20000010000 */
[----:B------:R-:W-:Y:S01]  /*119c0*/  LDSM.16.MT88.4 R144, [R36+0x7800] ;  /* 0x007800002490783b */ /* 0x000fe20000004200 */
[----:B------:R1:W-:Y:S01]  /*119d0*/  MUFU.EX2 R62, R6 ;  /* 0x00000006003e7308 */ /* 0x0003e20000000800 */
[----:B------:R-:W-:Y:S01]  /*119e0*/  FADD.FTZ R2, R143, R2 ;  /* 0x000000028f027221 */ /* 0x000fe20000010000 */
[----:B------:R-:W-:-:S03]  /*119f0*/  FADD.FTZ R4, R140, R4 ;  /* 0x000000048c047221 */ /* 0x000fc60000010000 */
[----:B------:R-:W-:Y:S01]  /*11a00*/  HMMA.16816.F32.BF16 R48, R8, R26, R68 ;  /* 0x0000001a0830723c */ /* 0x000fe20000041844 */
[----:B------:R-:W-:Y:S01]  /*11a10*/  FADD.FTZ R2, R138, R2 ;  /* 0x000000028a027221 */ /* 0x000fe20000010000 */
[----:B-1----:R-:W-:-:S06]  /*11a20*/  FFMA.FTZ R6, R213, R0, -R5 ;  /* 0x00000000d5067223 */ /* 0x002fcc0000010805 */
[C---:B---3--:R-:W-:Y:S01]  /*11a30*/  HMMA.16816.F32.BF16 R64, R8.reuse, R22, R40 ;  /* 0x000000160840723c */ /* 0x048fe20000041828 */
[----:B------:R1:W2:Y:S07]  /*11a40*/  MUFU.EX2 R61, R6 ;  /* 0x00000006003d7308 */ /* 0x0002ae0000000800 */
[----:B----4-:R-:W-:Y:S01]  /*11a50*/  HMMA.16816.F32.BF16 R24, R8, R16, R52 ;  /* 0x000000100818723c */ /* 0x010fe20000041834 */
[----:B------:R-:W-:-:S07]  /*11a60*/  FADD.FTZ R4, R142, R4 ;  /* 0x000000048e047221 */ /* 0x000fce0000010000 */
[----:B------:R-:W-:Y:S01]  /*11a70*/  HMMA.16816.F32.BF16 R40, R8, R18, R32 ;  /* 0x000000120828723c */ /* 0x000fe20000041820 */
[----:B------:R-:W3:Y:S01]  /*11a80*/  LDSM.16.MT88.4 R16, [R84+0x11000] ;  /* 0x011000005410783b */ /* 0x000ee20000004200 */
[----:B-1----:R-:W-:-:S04]  /*11a90*/  FFMA.FTZ R6, R248, R0, -R3 ;  /* 0x00000000f8067223 */ /* 0x002fc80000010803 */
[----:B------:R1:W-:Y:S01]  /*11aa0*/  MUFU.EX2 R38, R6 ;  /* 0x0000000600267308 */ /* 0x0003e20000000800 */
[----:B------:R-:W-:Y:S01]  /*11ab0*/  FADD.FTZ R2, R137, R2 ;  /* 0x0000000289027221 */ /* 0x000fe20000010000 */
[----:B------:R-:W-:Y:S01]  /*11ac0*/  HMMA.16816.F32.BF16 R44, R8, R12, R44 ;  /* 0x0000000c082c723c */ /* 0x000fe2000004182c */
[----:B------:R-:W-:Y:S02]  /*11ad0*/  FADD.FTZ R4, R141, R4 ;  /* 0x000000048d047221 */ /* 0x000fe40000010000 */
[----:B------:R-:W-:-:S05]  /*11ae0*/  FADD.FTZ R2, R136, R2 ;  /* 0x0000000288027221 */ /* 0x000fca0000010000 */
[----:B------:R-:W-:Y:S01]  /*11af0*/  HMMA.16816.F32.BF16 R28, R8, R14, R28 ;  /* 0x0000000e081c723c */ /* 0x000fe2000004181c */
[----:B------:R-:W4:Y:S01]  /*11b00*/  LDSM.16.MT88.4 R12, [R36+0x7000] ;  /* 0x00700000240c783b */ /* 0x000f220000004200 */
[----:B-1----:R-:W-:-:S04]  /*11b10*/  FFMA.FTZ R6, R239, R0, -R3 ;  /* 0x00000000ef067223 */ /* 0x002fc80000010803 */
[----:B------:R1:W5:Y:S01]  /*11b20*/  MUFU.EX2 R39, R6 ;  /* 0x0000000600277308 */ /* 0x0003620000000800 */
        /* <DEDUP_REMOVED lines=9> */
[----:B-1----:R-:W-:Y:S01]  /*11bc0*/  FFMA.FTZ R6, R246, R0, -R3 ;  /* 0x00000000f6067223 */ /* 0x002fe20000010803 */
[----:B------:R-:W-:Y:S01]  /*11bd0*/  F2FP.BF16.F32.PACK_AB R8, R63, R72 ;  /* 0x000000483f08723e */ /* 0x000fe200000010ff */
[----:B------:R-:W1:Y:S02]  /*11be0*/  LDSM.16.MT88.4 R20, [R168+0x11000] ;  /* 0x01100000a814783b */ /* 0x000e640000004200 */
[----:B------:R3:W4:Y:S01]  /*11bf0*/  MUFU.EX2 R35, R6 ;  /* 0x0000000600237308 */ /* 0x0007220000000800 */
[----:B------:R-:W-:Y:S01]  /*11c00*/  FADD.FTZ R4, R131, R4 ;  /* 0x0000000483047221 */ /* 0x000fe20000010000 */
[----:B------:R-:W-:-:S03]  /*11c10*/  FADD.FTZ R2, R126, R2 ;  /* 0x000000027e027221 */ /* 0x000fc60000010000 */
[----:B------:R-:W-:Y:S01]  /*11c20*/  FADD.FTZ R4, R129, R4 ;  /* 0x0000000481047221 */ /* 0x000fe20000010000 */
[----:B------:R-:W-:Y:S01]  /*11c30*/  FADD.FTZ R2, R125, R2 ;  /* 0x000000027d027221 */ /* 0x000fe20000010000 */
[----:B--2---:R-:W-:Y:S02]  /*11c40*/  F2FP.BF16.F32.PACK_AB R10, R61, R62 ;  /* 0x0000003e3d0a723e */ /* 0x004fe400000010ff */
[----:B-----5:R-:W-:Y:S01]  /*11c50*/  F2FP.BF16.F32.PACK_AB R9, R39, R38 ;  /* 0x000000262709723e */ /* 0x020fe200000010ff */
[----:B------:R-:W-:Y:S01]  /*11c60*/  FADD.FTZ R4, R118, R4 ;  /* 0x0000000476047221 */ /* 0x000fe20000010000 */
[----:B---3--:R-:W-:Y:S01]  /*11c70*/  FFMA.FTZ R6, R249, R0, -R5 ;  /* 0x00000000f9067223 */ /* 0x008fe20000010805 */
[----:B----4-:R-:W-:-:S03]  /*11c80*/  F2FP.BF16.F32.PACK_AB R11, R35, R37 ;  /* 0x00000025230b723e */ /* 0x010fc600000010ff */
[----:B------:R2:W3:Y:S01]  /*11c90*/  MUFU.EX2 R34, R6 ;  /* 0x0000000600227308 */ /* 0x0004e20000000800 */
[----:B------:R-:W-:Y:S01]  /*11ca0*/  FADD.FTZ R2, R117, R2 ;  /* 0x0000000275027221 */ /* 0x000fe20000010000 */
[----:B------:R-:W-:-:S03]  /*11cb0*/  FADD.FTZ R4, R121, R4 ;  /* 0x0000000479047221 */ /* 0x000fc60000010000 */
[----:B------:R-:W-:Y:S01]  /*11cc0*/  FADD.FTZ R2, R116, R2 ;  /* 0x0000000274027221 */ /* 0x000fe20000010000 */
[----:B------:R-:W-:Y:S01]  /*11cd0*/  HMMA.16816.F32.BF16 R68, R8, R16, R68 ;  /* 0x000000100844723c */ /* 0x000fe20000041844 */
[----:B------:R-:W-:Y:S01]  /*11ce0*/  FADD.FTZ R4, R120, R4 ;  /* 0x0000000478047221 */ /* 0x000fe20000010000 */
[----:B--2---:R-:W-:-:S04]  /*11cf0*/  FFMA.FTZ R6, R214, R0, -R5 ;  /* 0x00000000d6067223 */ /* 0x004fc80000010805 */
[----:B------:R2:W-:Y:S01]  /*11d00*/  MUFU.EX2 R33, R6 ;  /* 0x0000000600217308 */ /* 0x0005e20000000800 */
[----:B------:R-:W-:Y:S01]  /*11d10*/  FADD.FTZ R2, R115, R2 ;  /* 0x0000000273027221 */ /* 0x000fe20000010000 */
[----:B------:R-:W-:-:S03]  /*11d20*/  FADD.FTZ R4, R119, R4 ;  /* 0x0000000477047221 */ /* 0x000fc60000010000 */
        /* <DEDUP_REMOVED lines=9> */
[----:B------:R2:W4:Y:S02]  /*11dc0*/  MUFU.EX2 R16, R5 ;  /* 0x0000000500107308 */ /* 0x0005240000000800 */
[----:B--2---:R-:W-:-:S06]  /*11dd0*/  FFMA.FTZ R5, R251, R0, -R3 ;  /* 0x00000000fb057223 */ /* 0x004fcc0000010803 */
[----:B------:R2:W-:Y:S02]  /*11de0*/  MUFU.EX2 R13, R5 ;  /* 0x00000005000d7308 */ /* 0x0005e40000000800 */
        /* <DEDUP_REMOVED lines=47> */
[----:B---3--:R-:W-:Y:S01]  /*120e0*/  FADD.FTZ R2, R34, R2 ;  /* 0x0000000222027221 */ /* 0x008fe20000010000 */
[----:B------:R-:W-:Y:S02]  /*120f0*/  ISETP.GT.AND P0, PT, R244, R180, PT ;  /* 0x000000b4f400720c */ /* 0x000fe40003f04270 */
[----:B----4-:R-:W-:Y:S01]  /*12100*/  FADD.FTZ R0, R16, R0 ;  /* 0x0000000010007221 */ /* 0x010fe20000010000 */
[C---:B------:R-:W-:Y:S01]  /*12110*/  F2FP.BF16.F32.PACK_AB R136, R33.reuse, R34 ;  /* 0x000000222188723e */ /* 0x040fe200000010ff */
[----:B------:R-:W-:Y:S01]  /*12120*/  FADD.FTZ R2, R33, R2 ;  /* 0x0000000221027221 */ /* 0x000fe20000010000 */
[----:B--2---:R-:W-:Y:S01]  /*12130*/  F2FP.BF16.F32.PACK_AB R138, R17, R32 ;  /* 0x00000020118a723e */ /* 0x004fe200000010ff */
        /* <DEDUP_REMOVED lines=13> */
[----:B------:R-:W-:Y:S01]  /*12210*/  HMMA.16816.F32.BF16 R28, R8, R22, R28 ;  /* 0x00000016081c723c */ /* 0x000fe2000004181c */
[----:B------:R1:W-:Y:S01]  /*12220*/  @P0 STL [R1], R0 ;  /* 0x0000000001000387 */ /* 0x0003e20000100800 */
[----:B------:R-:W-:-:S02]  /*12230*/  IMAD.MOV.U32 R38, RZ, RZ, R122 ;  /* 0x000000ffff267224 */ /* 0x000fc400078e007a */
[----:B------:R-:W-:-:S04]  /*12240*/  IMAD.MOV.U32 R37, RZ, RZ, R124 ;  /* 0x000000ffff257224 */ /* 0x000fc800078e007c */
        /* <DEDUP_REMOVED lines=12> */
.L_x_7230:
[----:B------:R-:W-:-:S05]  /*12310*/  IADD3 R0, PT, PT, R125, -0x1, RZ ;  /* 0xffffffff7d007810 */ /* 0x000fca0007ffe0ff */
[----:B------:R1:W-:Y:S02]  /*12320*/  STL [R1], R0 ;  /* 0x0000000001007387 */ /* 0x0003e40000100800 */
.L_x_7239:
[----:B------:R-:W-:Y:S05]  /*12330*/  BSYNC B2 ;  /* 0x0000000000027941 */ /* 0x000fea0003800000 */
.L_x_7229:
        /* <DEDUP_REMOVED lines=11> */
.L_x_7247:
        /* <DEDUP_REMOVED lines=87> */
.L_x_7242:
[----:B------:R-:W-:Y:S05]  /*12960*/  BSYNC.RECONVERGENT B0 ;  /* 0x0000000000007941 */ /* 0x000fea0003800200 */
.L_x_7241:
[----:B------:R-:W3:Y:S01]  /*12970*/  LDL R3, [R1+0x18] ;  /* 0x0000180001037983 */ /* 0x000ee20000100800 */
[----:B------:R-:W4:Y:S01]  /*12980*/  S2UR UR6, SR_CgaCtaId ;  /* 0x00000000000679c3 */ /* 0x000f220000008800 */
[-C--:B------:R-:W-:Y:S01]  /*12990*/  IADD3 R8, P0, PT, R230, R16.reuse, RZ ;  /* 0x00000010e6087210 */ /* 0x080fe20007f1e0ff */
[----:B------:R-:W-:Y:S02]  /*129a0*/  UMOV UR7, 0x400 ;  /* 0x0000040000077882 */ /* 0x000fe40000000000 */
[----:B--2---:R-:W2:Y:S01]  /*129b0*/  LDL R0, [R1+0x44] ;  /* 0x0000440001007983 */ /* 0x004ea20000100800 */
[----:B------:R-:W-:Y:S01]  /*129c0*/  MOV R10, R16 ;  /* 0x00000010000a7202 */ /* 0x000fe20000000f00 */
[----:B------:R-:W-:Y:S01]  /*129d0*/  IMAD.MOV.U32 R220, RZ, RZ, 0x20 ;  /* 0x00000020ffdc7424 */ /* 0x000fe200078e00ff */
[----:B------:R-:W-:Y:S01]  /*129e0*/  LOP3.LUT P1, RZ, R221, 0x4, RZ, 0xc0, !PT ;  /* 0x00000004ddff7812 */ /* 0x000fe2000782c0ff */
[----:B------:R-:W-:Y:S01]  /*129f0*/  BSSY.RECONVERGENT B1, `(.L_x_7243) ;  /* 0x00001a0000017945 */ /* 0x000fe20003800200 */
[----:B--2---:R-:W-:Y:S01]  /*12a00*/  LOP3.LUT R0, R0, 0x38, R221, 0xf8, !PT ;  /* 0x0000003800007812 */ /* 0x004fe200078ef8dd */
[--C-:B---3--:R-:W-:Y:S01]  /*12a10*/  IMAD.X R9, R231, 0x1, R3.reuse, P0 ;  /* 0x00000001e7097824 */ /* 0x108fe200000e0603 */
[-C--:B-1----:R-:W-:Y:S01]  /*12a20*/  IADD3 R6, P0, PT, R8, R230.reuse, RZ ;  /* 0x000000e608067210 */ /* 0x082fe20007f1e0ff */
[----:B----4-:R-:W-:Y:S01]  /*12a30*/  ULEA UR6, UR6, UR7, 0x18 ;  /* 0x0000000706067291 */ /* 0x010fe2000f8ec0ff */
[--C-:B------:R-:W-:Y:S01]  /*12a40*/  LOP3.LUT R0, R0, 0x38, R222.reuse, 0x78, !PT ;  /* 0x0000003800007812 */ /* 0x100fe200078e78de */
[----:B------:R-:W-:Y:S02]  /*12a50*/  IMAD.MOV.U32 R11, RZ, RZ, R3 ;  /* 0x000000ffff0b7224 */ /* 0x000fe400078e0003 */
[--C-:B------:R-:W-:Y:S01]  /*12a60*/  IMAD.X R7, R9, 0x1, R231.reuse, P0 ;  /* 0x0000000109077824 */ /* 0x100fe200000e06e7 */
[-C--:B------:R-:W-:Y:S01]  /*12a70*/  IADD3 R4, P0, PT, R6, R230.reuse, RZ ;  /* 0x000000e606047210 */ /* 0x080fe20007f1e0ff */
[----:B------:R-:W-:Y:S01]  /*12a80*/  IMAD.U32 R224, RZ, RZ, UR6 ;  /* 0x00000006ffe07e24 */ /* 0x000fe2000f8e00ff */
[----:B------:R-:W-:Y:S03]  /*12a90*/  LOP3.LUT R0, R0, 0x1e00, R222, 0xf8, !PT ;  /* 0x00001e0000007812 */ /* 0x000fe600078ef8de */
[--C-:B------:R-:W-:Y:S01]  /*12aa0*/  IMAD.X R5, R7, 0x1, R231.reuse, P0 ;  /* 0x0000000107057824 */ /* 0x100fe200000e06e7 */
        /* <DEDUP_REMOVED lines=12> */
[----:B------:R2:W-:Y:S01]  /*12b70*/  LDGSTS.E.BYPASS.LTC128B.128 [R229+0xa800], desc[UR4][R8.64] ;  /* 0x0a80000008e57fae */ /* 0x0005e2000b981a04 */
[--C-:B------:R-:W-:Y:S02]  /*12b80*/  IMAD.IADD R208, R223, 0x1, R0.reuse ;  /* 0x00000001dfd07824 */ /* 0x100fe400078e0200 */
[----:B------:R-:W-:Y:S02]  /*12b90*/  IMAD.IADD R0, R133, 0x1, R0 ;  /* 0x0000000185007824 */ /* 0x000fe400078e0200 */
[----:B------:R3:W-:Y:S01]  /*12ba0*/  LDGSTS.E.BYPASS.LTC128B.128 [R229+0xb000], desc[UR4][R6.64] ;  /* 0x0b00000006e57fae */ /* 0x0007e2000b981a04 */
[--C-:B------:R-:W-:Y:S01]  /*12bb0*/  IMAD.X R19, R13, 0x1, R231.reuse, P0 ;  /* 0x000000010d137824 */ /* 0x100fe200000e06e7 */
[-C--:B------:R-:W-:Y:S03]  /*12bc0*/  IADD3 R22, P0, PT, R18, R230.reuse, RZ ;  /* 0x000000e612167210 */ /* 0x080fe60007f1e0ff */
[----:B------:R4:W-:Y:S02]  /*12bd0*/  LDGSTS.E.BYPASS.LTC128B.128 [R229+0xb800], desc[UR4][R4.64] ;  /* 0x0b80000004e57fae */ /* 0x0009e4000b981a04 */
[--C-:B------:R-:W-:Y:S01]  /*12be0*/  IMAD.X R23, R19, 0x1, R231.reuse, P0 ;  /* 0x0000000113177824 */ /* 0x100fe200000e06e7 */
[-C--:B------:R-:W-:Y:S02]  /*12bf0*/  IADD3 R20, P0, PT, R22, R230.reuse, RZ ;  /* 0x000000e616147210 */ /* 0x080fe40007f1e0ff */
[----:B------:R-:W-:Y:S03]  /*12c00*/  LDGSTS.E.BYPASS.LTC128B.128 [R229+0xc000], desc[UR4][R14.64] ;  /* 0x0c0000000ee57fae */ /* 0x000fe6000b981a04 */
[--C-:B------:R-:W-:Y:S02]  /*12c10*/  IMAD.X R21, R23, 0x1, R231.reuse, P0 ;  /* 0x0000000117157824 */ /* 0x100fe400000e06e7 */
        /* <DEDUP_REMOVED lines=15> */
[-C--:B---3--:R-:W-:Y:S04]  /*12d10*/  IADD3 R6, P0, PT, R8, R230.reuse, RZ ;  /* 0x000000e608067210 */ /* 0x088fe80007f1e0ff */
        /* <DEDUP_REMOVED lines=8> */
[----:B------:R-:W-:Y:S04]  /*12da0*/  LOP3.LUT P0, RZ, R221, 0x2, RZ, 0xc0, !PT ;  /* 0x00000002ddff7812 */ /* 0x000fe8000780c0ff */
        /* <DEDUP_REMOVED lines=181> */
[C---:B---3--:R-:W-:Y:S05]  /*13900*/  HMMA.16816.F32.BF16 R36, R208.reuse, R168, R36 ;  /* 0x000000a8d024723c */ /* 0x048fea0000041824 */
[----:B------:R-:W-:Y:S03]  /*13910*/  LOP3.LUT R168, R222, 0x38, RZ, 0xc0, !PT ;  /* 0x00000038dea87812 */ /* 0x000fe600078ec0ff */
        /* <DEDUP_REMOVED lines=52> */
[C---:B------:R-:W-:Y:S05]  /*13c60*/  VIADD R176, R175.reuse, 0xffffff00 ;  /* 0xffffff00afb07836 */ /* 0x040fea0000000000 */
        /* <DEDUP_REMOVED lines=16> */
[----:B------:R-:W-:Y:S02]  /*13d70*/  IMAD R172, R170, R174, R172 ;  /* 0x000000aeaaac7224 */ /* 0x000fe400078e02ac */
[----:B------:R-:W-:Y:S03]  /*13d80*/  IMAD.HI.U32 R171, R171, R173, RZ ;  /* 0x000000adabab7227 */ /* 0x000fe600078e00ff */
[----:B------:R-:W-:Y:S01]  /*13d90*/  ISETP.GT.U32.AND P3, PT, R3, R172, PT ;  /* 0x000000ac0300720c */ /* 0x000fe20003f64070 */
        /* <DEDUP_REMOVED lines=10> */
[----:B------:R-:W2:Y:S01]  /*13e40*/  LD.E.64 R172, desc[UR4][R134.64+0x38] ;  /* 0x0000380486ac7980 */ /* 0x000ea2000c101b00 */
[----:B------:R-:W-:Y:S03]  /*13e50*/  LOP3.LUT R3, RZ, R169, RZ, 0x33, !PT ;  /* 0x000000a9ff037212 */ /* 0x000fe600078e33ff */
[----:B------:R-:W-:Y:S05]  /*13e60*/  @P5 IADD3 R170, PT, PT, R170, 0x1, RZ ;  /* 0x00000001aaaa5810 */ /* 0x000fea0007ffe0ff */
[----:B------:R-:W-:Y:S02]  /*13e70*/  @!P0 IMAD.MOV R170, RZ, RZ, -R170 ;  /* 0x000000ffffaa8224 */ /* 0x000fe400078e0aaa */
[----:B------:R-:W-:Y:S03]  /*13e80*/  @P6 VIADD R171, R171, 0x1 ;  /* 0x00000001abab6836 */ /* 0x000fe60000000000 */
[----:B------:R-:W-:Y:S02]  /*13e90*/  SEL R170, R3, R170, !P4 ;  /* 0x000000aa03aa7207 */ /* 0x000fe40006000000 */
[----:B------:R-:W-:Y:S02]  /*13ea0*/  @!P3 IADD3 R171, PT, PT, -R171, RZ, RZ ;  /* 0x000000ffababb210 */ /* 0x000fe40007ffe1ff */
[CC--:B------:R-:W-:Y:S02]  /*13eb0*/  LEA R176, P3, R170.reuse, R234.reuse, 0x2 ;  /* 0x000000eaaab07211 */ /* 0x0c0fe400078610ff */
[----:B------:R-:W-:Y:S02]  /*13ec0*/  SEL R171, R3, R171, !P4 ;  /* 0x000000ab03ab7207 */ /* 0x000fe40006000000 */
[-C--:B------:R-:W-:Y:S02]  /*13ed0*/  LEA.HI.X.SX32 R177, R170, R235.reuse, 0x2, P3 ;  /* 0x000000ebaab17211 */ /* 0x080fe400018f16ff */
[C---:B------:R-:W-:Y:S01]  /*13ee0*/  LEA R174, P0, R171.reuse, R234, 0x2 ;  /* 0x000000eaabae7211 */ /* 0x040fe200078010ff */
[C---:B------:R-:W-:Y:S02]  /*13ef0*/  IMAD.IADD R170, R171.reuse, 0x1, -R170 ;  /* 0x00000001abaa7824 */ /* 0x040fe400078e0aaa */
[----:B------:R3:W4:Y:S01]  /*13f00*/  LD.E R178, desc[UR4][R176.64] ;  /* 0x00000004b0b27980 */ /* 0x000722000c101900 */
[----:B------:R-:W-:Y:S01]  /*13f10*/  LEA.HI.X.SX32 R175, R171, R235, 0x2, P0 ;  /* 0x000000ebabaf7211 */ /* 0x000fe200000f16ff */
[----:B------:R-:W-:Y:S04]  /*13f20*/  IMAD R169, R169, R170, -0x100 ;  /* 0xffffff00a9a97424 */ /* 0x000fe800078e02aa */
[----:B------:R-:W4:Y:S01]  /*13f30*/  LD.E R177, desc[UR4][R174.64] ;  /* 0x00000004aeb17980 */ /* 0x000f22000c101900 */
[----:B---3--:R-:W-:Y:S03]  /*13f40*/  SHF.R.S32.HI R176, RZ, 0x1f, R169 ;  /* 0x0000001fffb07819 */ /* 0x008fe600000114a9 */
        /* <DEDUP_REMOVED lines=15> */
.L_x_7246:
[----:B------:R-:W-:Y:S05]  /*14040*/  BSYNC.RECONVERGENT B0 ;  /* 0x0000000000007941 */ /* 0x000fea0003800200 */
.L_x_7245:
[----:B------:R-:W3:Y:S01]  /*14050*/  LDL R3, [R1+0x2c] ;  /* 0x00002c0001037983 */ /* 0x000ee20000100800 */
[----:B------:R-:W-:Y:S01]  /*14060*/  IADD3 R172, P0, PT, R0, R180, RZ ;  /* 0x000000b400ac7210 */ /* 0x000fe20007f1e0ff */
[----:B------:R-:W-:Y:S02]  /*14070*/  IMAD.MOV.U32 R174, RZ, RZ, R180 ;  /* 0x000000ffffae7224 */ /* 0x000fe400078e00b4 */
[----:B------:R-:W4:Y:S01]  /*14080*/  LDL R169, [R1+0x10] ;  /* 0x0000100001a97983 */ /* 0x000f220000100800 */
[-C--:B------:R-:W-:Y:S01]  /*14090*/  IADD3 R170, P3, PT, R172, R0.reuse, RZ ;  /* 0x00000000acaa7210 */ /* 0x080fe20007f7e0ff */
[----:B----4-:R-:W-:Y:S01]  /*140a0*/  IMAD.MOV.U32 R175, RZ, RZ, R169 ;  /* 0x000000ffffaf7224 */ /* 0x010fe200078e00a9 */
[----:B---3--:R-:W-:Y:S04]  /*140b0*/  SHF.L.U64.HI R3, R233, 0x5, R3 ;  /* 0x00000005e9037819 */ /* 0x008fe80000010203 */
        /* <DEDUP_REMOVED lines=10> */
[----:B------:R5:W-:Y:S01]  /*14160*/  LDGSTS.E.BYPASS.LTC128B.128 [R229+0x3000], desc[UR4][R170.64] ;  /* 0x03000000aae57fae */ /* 0x000be2000b981a04 */
[-C--:B--2---:R-:W-:Y:S02]  /*14170*/  IADD3 R180, P0, PT, R178, R0.reuse, RZ ;  /* 0x00000000b2b47210 */ /* 0x084fe40007f1e0ff */
[--C-:B------:R-:W-:Y:S01]  /*14180*/  IMAD.X R179, R177, 0x1, R3.reuse, P3 ;  /* 0x00000001b1b37824 */ /* 0x100fe200018e0603 */
[----:B------:R-:W-:Y:S03]  /*14190*/  LDGSTS.E.BYPASS.LTC128B.128 [R229+0x3800], desc[UR4][R176.64] ;  /* 0x03800000b0e57fae */ /* 0x000fe6000b981a04 */
[--C-:B------:R-:W-:Y:S01]  /*141a0*/  IMAD.X R181, R179, 0x1, R3.reuse, P0 ;  /* 0x00000001b3b57824 */ /* 0x100fe200000e0603 */
[----:B------:R2:W-:Y:S04]  /*141b0*/  LDGSTS.E.BYPASS.LTC128B.128 [R229+0x4000], desc[UR4][R178.64] ;  /* 0x04000000b2e57fae */ /* 0x0005e8000b981a04 */
[----:B------:R1:W-:Y:S01]  /*141c0*/  LDGSTS.E.BYPASS.LTC128B.128 [R229+0x4800], desc[UR4][R180.64] ;  /* 0x04800000b4e57fae */ /* 0x0003e2000b981a04 */
[-C--:B---3--:R-:W-:Y:S05]  /*141d0*/  IADD3 R174, P3, PT, R180, R0.reuse, RZ ;  /* 0x00000000b4ae7210 */ /* 0x088fea0007f7e0ff */
[--C-:B------:R-:W-:Y:S01]  /*141e0*/  IMAD.X R175, R181, 0x1, R3.reuse, P3 ;  /* 0x00000001b5af7824 */ /* 0x100fe200018e0603 */
[-C--:B----4-:R-:W-:Y:S04]  /*141f0*/  IADD3 R172, P0, PT, R174, R0.reuse, RZ ;  /* 0x00000000aeac7210 */ /* 0x090fe80007f1e0ff */
[----:B------:R3:W-:Y:S01]  /*14200*/  LDGSTS.E.BYPASS.LTC128B.128 [R229+0x5000], desc[UR4][R174.64] ;  /* 0x05000000aee57fae */ /* 0x0007e2000b981a04 */
[--C-:B------:R-:W-:Y:S01]  /*14210*/  IMAD.X R173, R175, 0x1, R3.reuse, P0 ;  /* 0x00000001afad7824 */ /* 0x100fe200000e0603 */
[-C--:B-----5:R-:W-:Y:S04]  /*14220*/  IADD3 R170, P3, PT, R172, R0.reuse, RZ ;  /* 0x00000000acaa7210 */ /* 0x0a0fe80007f7e0ff */
[----:B------:R4:W-:Y:S01]  /*14230*/  LDGSTS.E.BYPASS.LTC128B.128 [R229+0x5800], desc[UR4][R172.64] ;  /* 0x05800000ace57fae */ /* 0x0009e2000b981a04 */
[-C--:B------:R-:W-:Y:S02]  /*14240*/  IADD3.X R171, PT, PT, R173, R3.reuse, RZ, P3, !PT ;  /* 0x00000003adab7210 */ /* 0x080fe40001ffe4ff */
[-C--:B--2---:R-:W-:Y:S03]  /*14250*/  IADD3 R178, P0, PT, R170, R0.reuse, RZ ;  /* 0x00000000aab27210 */ /* 0x084fe60007f1e0ff */
[----:B------:R2:W-:Y:S01]  /*14260*/  LDGSTS.E.BYPASS.LTC128B.128 [R229+0x6000], desc[UR4][R170.64] ;  /* 0x06000000aae57fae */ /* 0x0005e2000b981a04 */
[-C--:B-1----:R-:W-:Y:S01]  /*14270*/  IADD3 R180, P3, PT, R178, R0.reuse, RZ ;  /* 0x00000000b2b47210 */ /* 0x082fe20007f7e0ff */
[--C-:B------:R-:W-:Y:S03]  /*14280*/  IMAD.X R179, R171, 0x1, R3.reuse, P0 ;  /* 0x00000001abb37824 */ /* 0x100fe600000e0603 */
[-C--:B------:R-:W-:Y:S01]  /*14290*/  IADD3 R176, P0, PT, R180, R0.reuse, RZ ;  /* 0x00000000b4b07210 */ /* 0x080fe20007f1e0ff */
[--C-:B------:R-:W-:Y:S01]  /*142a0*/  IMAD.X R181, R179, 0x1, R3.reuse, P3 ;  /* 0x00000001b3b57824 */ /* 0x100fe200018e0603 */
[----:B------:R1:W-:Y:S03]  /*142b0*/  LDGSTS.E.BYPASS.LTC128B.128 [R229+0x6800], desc[UR4][R178.64] ;  /* 0x06800000b2e57fae */ /* 0x0003e6000b981a04 */
[--C-:B------:R-:W-:Y:S01]  /*142c0*/  IMAD.X R177, R181, 0x1, R3.reuse, P0 ;  /* 0x00000001b5b17824 */ /* 0x100fe200000e0603 */
[----:B------:R1:W-:Y:S04]  /*142d0*/  LDGSTS.E.BYPASS.LTC128B.128 [R229+0x7000], desc[UR4][R180.64] ;  /* 0x07000000b4e57fae */ /* 0x0003e8000b981a04 */
[----:B------:R1:W-:Y:S01]  /*142e0*/  LDGSTS.E.BYPASS.LTC128B.128 [R229+0x7800], desc[UR4][R176.64] ;  /* 0x07800000b0e57fae */ /* 0x0003e2000b981a04 */
[-C--:B---3--:R-:W-:Y:S05]  /*142f0*/  IADD3 R174, P3, PT, R176, R0.reuse, RZ ;  /* 0x00000000b0ae7210 */ /* 0x088fea0007f7e0ff */
[--C-:B------:R-:W-:Y:S01]  /*14300*/  IMAD.X R175, R177, 0x1, R3.reuse, P3 ;  /* 0x00000001b1af7824 */ /* 0x100fe200018e0603 */
[-C--:B----4-:R-:W-:Y:S04]  /*14310*/  IADD3 R172, P0, PT, R174, R0.reuse, RZ ;  /* 0x00000000aeac7210 */ /* 0x090fe80007f1e0ff */
[----:B------:R3:W-:Y:S01]  /*14320*/  LDGSTS.E.BYPASS.LTC128B.128 [R229+0x8000], desc[UR4][R174.64] ;  /* 0x08000000aee57fae */ /* 0x0007e2000b981a04 */
[-C--:B--2---:R-:W-:Y:S02]  /*14330*/  IADD3 R170, P3, PT, R172, R0.reuse, RZ ;  /* 0x00000000acaa7210 */ /* 0x084fe40007f7e0ff */
[----:B------:R-:W-:Y:S05]  /*14340*/  IADD3.X R173, PT, PT, R175, R3, RZ, P0, !PT ;  /* 0x00000003afad7210 */ /* 0x000fea00007fe4ff */
[----:B------:R3:W-:Y:S01]  /*14350*/  LDGSTS.E.BYPASS.LTC128B.128 [R229+0x8800], desc[UR4][R172.64] ;  /* 0x08800000ace57fae */ /* 0x0007e2000b981a04 */
[----:B-1----:R-:W-:Y:S01]  /*14360*/  IADD3 R178, P0, PT, R170, R0, RZ ;  /* 0x00000000aab27210 */ /* 0x002fe20007f1e0ff */
[--C-:B------:R-:W-:Y:S02]  /*14370*/  IMAD.X R171, R173, 0x1, R3.reuse, P3 ;  /* 0x00000001adab7824 */ /* 0x100fe400018e0603 */
[----:B------:R-:W-:Y:S02]  /*14380*/  IMAD.SHL.U32 R0, R221, 0x8, RZ ;  /* 0x00000008dd007824 */ /* 0x000fe400078e00ff */
[----:B------:R-:W-:Y:S01]  /*14390*/  IMAD.X R179, R171, 0x1, R3, P0 ;  /* 0x00000001abb37824 */ /* 0x000fe200000e0603 */
[----:B------:R3:W-:Y:S02]  /*143a0*/  LDGSTS.E.BYPASS.LTC128B.128 [R229+0x9000], desc[UR4][R170.64] ;  /* 0x09000000aae57fae */ /* 0x0007e4000b981a04 */
[----:B------:R-:W-:Y:S02]  /*143b0*/  LOP3.LUT R0, R0, 0x1c0, RZ, 0xc0, !PT ;  /* 0x000001c000007812 */ /* 0x000fe400078ec0ff */
[----:B------:R3:W-:Y:S04]  /*143c0*/  LDGSTS.E.BYPASS.LTC128B.128 [R229+0x9800], desc[UR4][R178.64] ;  /* 0x09800000b2e57fae */ /* 0x0007e8000b981a04 */
[----:B------:R-:W0:Y:S04]  /*143d0*/  LDGDEPBAR ;  /* 0x00000000000079af */ /* 0x000e280000000000 */
[----:B------:R3:W-:Y:S02]  /*143e0*/  STL [R1+0x44], R0 ;  /* 0x0000440001007387 */ /* 0x0007e40000100800 */
.L_x_7244:
[----:B------:R-:W-:Y:S05]  /*143f0*/  BSYNC.RECONVERGENT B1 ;  /* 0x0000000000017941 */ /* 0x000fea0003800200 */
.L_x_7243:
[----:B---3--:R-:W1:Y:S01]  /*14400*/  S2R R0, SR_TID.X ;  /* 0x0000000000007919 */ /* 0x008e620000002100 */
[----:B------:R-:W-:Y:S02]  /*14410*/  IMAD.MOV.U32 R172, RZ, RZ, R232 ;  /* 0x000000ffffac7224 */ /* 0x000fe400078e00e8 */
        /* <DEDUP_REMOVED lines=213> */
[----:B------:R-:W-:Y:S02]  /*15170*/  ISETP.GE.AND P6, PT, R192, R226, PT ;  /* 0x000000e2c000720c */ /* 0x000fe40003fc6270 */
[----:B------:R-:W-:Y:S01]  /*15180*/  FSEL R177, R13, -INF , !P0 ;  /* 0xff8000000db17808 */ /* 0x000fe20004000000 */
[----:B------:R-:W-:Y:S01]  /*15190*/  VIADD R13, R3, 0xe1 ;  /* 0x000000e1030d7836 */ /* 0x000fe20000000000 */
[----:B------:R-:W-:Y:S01]  /*151a0*/  FSEL R178, R12, -INF , !P3 ;  /* 0xff8000000cb27808 */ /* 0x000fe20005800000 */
[----:B------:R-:W-:Y:S01]  /*151b0*/  IMAD.MOV.U32 R12, RZ, RZ, R172 ;  /* 0x000000ffff0c7224 */ /* 0x000fe200078e00ac */
[----:B------:R-:W-:Y:S02]  /*151c0*/  FMNMX3.FTZ R37, R37, R180, R179, !PT ;  /* 0x000000b425257276 */ /* 0x000fe400078100b3 */
[----:B------:R-:W-:Y:S02]  /*151d0*/  ISETP.GE.AND P4, PT, R194, R226, PT ;  /* 0x000000e2c200720c */ /* 0x000fe40003f86270 */
[----:B------:R-:W-:Y:S02]  /*151e0*/  FMNMX3.FTZ R37, R37, R178, R177, !PT ;  /* 0x000000b225257276 */ /* 0x000fe400078100b1 */
[-C--:B------:R-:W-:Y:S02]  /*151f0*/  ISETP.GE.AND P3, PT, R195, R226.reuse, PT ;  /* 0x000000e2c300720c */ /* 0x080fe40003f66270 */
[----:B------:R-:W-:Y:S01]  /*15200*/  FSEL R176, R16, -INF , !P6 ;  /* 0xff80000010b07808 */ /* 0x000fe20007000000 */
[----:B------:R-:W-:Y:S01]  /*15210*/  VIADD R16, R3, 0xe9 ;  /* 0x000000e903107836 */ /* 0x000fe20000000000 */
[----:B------:R-:W-:Y:S02]  /*15220*/  FSEL R174, R20, -INF , !P4 ;  /* 0xff80000014ae7808 */ /* 0x000fe40006000000 */
[-C--:B------:R-:W-:Y:S02]  /*15230*/  ISETP.GE.AND P0, PT, R196, R226.reuse, PT ;  /* 0x000000e2c400720c */ /* 0x080fe40003f06270 */
[----:B------:R-:W-:Y:S02]  /*15240*/  ISETP.GE.AND P6, PT, R197, R226, PT ;  /* 0x000000e2c500720c */ /* 0x000fe40003fc6270 */
[----:B------:R-:W-:Y:S02]  /*15250*/  FMNMX3.FTZ R37, R37, R176, R175, !PT ;  /* 0x000000b025257276 */ /* 0x000fe400078100af */
[----:B------:R-:W-:Y:S02]  /*15260*/  FSEL R173, R21, -INF , !P3 ;  /* 0xff80000015ad7808 */ /* 0x000fe40005800000 */
        /* <DEDUP_REMOVED lines=106> */
[----:B------:R-:W-:Y:S01]  /*15910*/  FSEL R25, R109, -INF , !P4 ;  /* 0xff8000006d197808 */ /* 0x000fe20006000000 */
[----:B------:R-:W-:Y:S01]  /*15920*/  VIADD R109, R3, 0xe8 ;  /* 0x000000e8036d7836 */ /* 0x000fe20000000000 */
[----:B------:R-:W-:Y:S02]  /*15930*/  FMNMX3.FTZ R37, R37, R32, R29, !PT ;  /* 0x0000002025257276 */ /* 0x000fe4000781001d */
[-C--:B------:R-:W-:Y:S02]  /*15940*/  ISETP.GE.AND P3, PT, R251, R226.reuse, PT ;  /* 0x000000e2fb00720c */ /* 0x080fe40003f66270 */
[----:B------:R-:W-:Y:S02]  /*15950*/  ISETP.GE.AND P0, PT, R250, R226, PT ;  /* 0x000000e2fa00720c */ /* 0x000fe40003f06270 */
[----:B------:R-:W-:Y:S01]  /*15960*/  FSEL R24, R112, -INF , !P3 ;  /* 0xff80000070187808 */ /* 0x000fe20005800000 */
[----:B------:R-:W-:Y:S01]  /*15970*/  IMAD.MOV.U32 R112, RZ, RZ, R13 ;  /* 0x000000ffff707224 */ /* 0x000fe200078e000d */
[----:B------:R-:W-:Y:S01]  /*15980*/  FSEL R21, R113, -INF , !P0 ;  /* 0xff80000071157808 */ /* 0x000fe20004000000 */
[----:B------:R-:W-:Y:S01]  /*15990*/  IMAD.MOV.U32 R113, RZ, RZ, R16 ;  /* 0x000000ffff717224 */ /* 0x000fe200078e0010 */
[----:B------:R-:W-:Y:S02]  /*159a0*/  FMNMX3.FTZ R37, R37, R28, R25, !PT ;  /* 0x0000001c25257276 */ /* 0x000fe40007810019 */
[-C--:B------:R-:W-:Y:S02]  /*159b0*/  ISETP.GE.AND P6, PT, R252, R226.reuse, PT ;  /* 0x000000e2fc00720c */ /* 0x080fe40003fc6270 */
[----:B------:R-:W-:Y:S01]  /*159c0*/  ISETP.GE.AND P5, PT, R13, R226, PT ;  /* 0x000000e20d00720c */ /* 0x000fe20003fa6270 */
[----:B------:R-:W-:Y:S01]  /*159d0*/  VIADD R13, R3, 0xf9 ;  /* 0x000000f9030d7836 */ /* 0x000fe20000000000 */
[----:B------:R-:W-:Y:S02]  /*159e0*/  FSEL R20, R4, -INF , !P6 ;  /* 0xff80000004147808 */ /* 0x000fe40007000000 */
[----:B------:R-:W-:Y:S01]  /*159f0*/  FSEL R17, R171, -INF , !P5 ;  /* 0xff800000ab117808 */ /* 0x000fe20006800000 */
[----:B------:R-:W-:Y:S01]  /*15a00*/  VIADD R171, R3, 0xf9 ;  /* 0x000000f903ab7836 */ /* 0x000fe20000000000 */
[----:B------:R-:W-:Y:S02]  /*15a10*/  FMNMX3.FTZ R37, R37, R24, R21, !PT ;  /* 0x0000001825257276 */ /* 0x000fe40007810015 */
[-C--:B------:R-:W-:Y:S02]  /*15a20*/  ISETP.GE.AND P4, PT, R109, R226.reuse, PT ;  /* 0x000000e26d00720c */ /* 0x080fe40003f86270 */
[-C--:B------:R-:W-:Y:S02]  /*15a30*/  ISETP.GE.AND P3, PT, R16, R226.reuse, PT ;  /* 0x000000e21000720c */ /* 0x080fe40003f66270 */
[----:B------:R-:W-:Y:S02]  /*15a40*/  ISETP.GE.AND P0, PT, R13, R225, PT ;  /* 0x000000e10d00720c */ /* 0x000fe40003f06270 */
[-C--:B------:R-:W-:Y:S02]  /*15a50*/  ISETP.GE.AND P6, PT, R69, R226.reuse, PT ;  /* 0x000000e24500720c */ /* 0x080fe40003fc6270 */
[----:B------:R-:W-:Y:S02]  /*15a60*/  ISETP.GE.AND P5, PT, R68, R226, PT ;  /* 0x000000e24400720c */ /* 0x000fe40003fa6270 */
[----:B------:R-:W-:Y:S01]  /*15a70*/  FSEL R16, R105, -INF , !P4 ;  /* 0xff80000069107808 */ /* 0x000fe20006000000 */
[----:B------:R-:W-:Y:S01]  /*15a80*/  IMAD.MOV.U32 R105, RZ, RZ, R12 ;  /* 0x000000ffff697224 */ /* 0x000fe200078e000c */
[----:B------:R-:W-:Y:S01]  /*15a90*/  FSEL R13, R182, -INF , !P3 ;  /* 0xff800000b60d7808 */ /* 0x000fe20005800000 */
[----:B------:R-:W-:Y:S01]  /*15aa0*/  IMAD.MOV.U32 R182, RZ, RZ, R9 ;  /* 0x000000ffffb67224 */ /* 0x000fe200078e0009 */
[----:B------:R-:W-:Y:S02]  /*15ab0*/  FMNMX3.FTZ R37, R37, R20, R17, !PT ;  /* 0x0000001425257276 */ /* 0x000fe40007810011 */
[----:B------:R-:W-:Y:S02]  /*15ac0*/  ISETP.GE.AND P4, PT, R65, R226, PT ;  /* 0x000000e24100720c */ /* 0x000fe40003f86270 */
[----:B------:R-:W-:Y:S02]  /*15ad0*/  FSEL R12, R184, -INF , !P6 ;  /* 0xff800000b80c7808 */ /* 0x000fe40007000000 */
[----:B------:R-:W-:Y:S02]  /*15ae0*/  FSEL R9, R183, -INF , !P5 ;  /* 0xff800000b7097808 */ /* 0x000fe40006800000 */
[----:B------:R-:W-:Y:S02]  /*15af0*/  FMNMX3.FTZ R37, R37, R16, R13, !PT ;  /* 0x0000001025257276 */ /* 0x000fe4000781000d */
[----:B------:R-:W-:Y:S02]  /*15b00*/  ISETP.GE.AND P3, PT, R171, R226, PT ;  /* 0x000000e2ab00720c */ /* 0x000fe40003f66270 */
[----:B------:R-:W-:Y:S02]  /*15b10*/  FSEL R129, R129, -INF , P0 ;  /* 0xff80000081817808 */ /* 0x000fe40000000000 */
[----:B------:R-:W-:Y:S02]  /*15b20*/  FSEL R8, R185, -INF , !P4 ;  /* 0xff800000b9087808 */ /* 0x000fe40006000000 */
[----:B------:R-:W-:Y:S02]  /*15b30*/  FMNMX3.FTZ R37, R37, R12, R9, !PT ;  /* 0x0000000c25257276 */ /* 0x000fe40007810009 */
[----:B------:R-:W-:Y:S02]  /*15b40*/  FSEL R129, R129, -INF , !P3 ;  /* 0xff80000081817808 */ /* 0x000fe40005800000 */
[-C--:B------:R-:W-:Y:S02]  /*15b50*/  ISETP.GE.AND P4, PT, R190, R227.reuse, PT ;  /* 0x000000e3be00720c */ /* 0x080fe40003f86270 */
[----:B------:R-:W-:Y:S02]  /*15b60*/  FMNMX3.FTZ R37, R37, R8, R129, !PT ;  /* 0x0000000825257276 */ /* 0x000fe40007810081 */
[----:B------:R-:W-:Y:S02]  /*15b70*/  FSEL R64, R14, -INF , P4 ;  /* 0xff8000000e407808 */ /* 0x000fe40002000000 */
[-C--:B------:R-:W-:Y:S01]  /*15b80*/  ISETP.GE.AND P4, PT, R193, R227.reuse, PT ;  /* 0x000000e3c100720c */ /* 0x080fe20003f86270 */
[----:B------:R-:W1:Y:S01]  /*15b90*/  SHFL.BFLY PT, R0, R37, 0x2, 0x1f ;  /* 0x0c401f0025007f89 */ /* 0x000e6200000e0000 */
        /* <DEDUP_REMOVED lines=13> */
[-C--:B------:R-:W-:Y:S02]  /*15c70*/  ISETP.GE.AND P4, PT, R201, R227.reuse, PT ;  /* 0x000000e3c900720c */ /* 0x080fe40003f86270 */
[-C--:B------:R-:W-:Y:S01]  /*15c80*/  ISETP.GE.AND P0, PT, R187, R227.reuse, PT ;  /* 0x000000e3bb00720c */ /* 0x080fe20003f06270 */
[----:B------:R-:W1:Y:S01]  /*15c90*/  SHFL.BFLY PT, R0, R37, 0x1, 0x1f ;  /* 0x0c201f0025007f89 */ /* 0x000e6200000e0000 */
[----:B------:R-:W-:Y:S02]  /*15ca0*/  FSEL R35, R35, -INF , P4 ;  /* 0xff80000023237808 */ /* 0x000fe40002000000 */
        /* <DEDUP_REMOVED lines=17> */
[-C--:B------:R-:W-:Y:S02]  /*15dc0*/  ISETP.GE.AND P5, PT, R189, R227.reuse, PT ;  /* 0x000000e3bd00720c */ /* 0x080fe40003fa6270 */
[-C--:B------:R-:W-:Y:S01]  /*15dd0*/  ISETP.GE.AND P6, PT, R3, R228.reuse, PT ;  /* 0x000000e40300720c */ /* 0x080fe20003fc6270 */
[----:B------:R-:W-:Y:S01]  /*15de0*/  FADD.FTZ R3, -R0, R2 ;  /* 0x0000000200037221 */ /* 0x000fe20000010100 */
        /* <DEDUP_REMOVED lines=92> */
[----:B------:R-:W-:Y:S01]  /*163b0*/  FSEL R10, R41, -INF , !P6 ;  /* 0xff800000290a7808 */ /* 0x000fe20007000000 */
[----:B------:R-:W-:Y:S01]  /*163c0*/  IMAD.MOV.U32 R41, RZ, RZ, R182 ;  /* 0x000000ffff297224 */ /* 0x000fe200078e00b6 */
[-C--:B------:R-:W-:Y:S02]  /*163d0*/  ISETP.GE.AND P4, PT, R189, R228.reuse, PT ;  /* 0x000000e4bd00720c */ /* 0x080fe40003f86270 */
[-C--:B------:R-:W-:Y:S02]  /*163e0*/  ISETP.GE.AND P6, PT, R190, R228.reuse, PT ;  /* 0x000000e4be00720c */ /* 0x080fe40003fc6270 */
[-C--:B------:R-:W-:Y:S02]  /*163f0*/  ISETP.GE.AND P3, PT, R113, R227.reuse, PT ;  /* 0x000000e37100720c */ /* 0x080fe40003f66270 */
[----:B------:R-:W-:Y:S01]  /*16400*/  FSEL R14, R7, -INF , !P5 ;  /* 0xff800000070e7808 */ /* 0x000fe20006800000 */
[----:B------:R-:W-:Y:S01]  /*16410*/  IMAD.MOV.U32 R7, RZ, RZ, R105 ;  /* 0x000000ffff077224 */ /* 0x000fe200078e0069 */
[-C--:B------:R-:W-:Y:S02]  /*16420*/  ISETP.GE.AND P5, PT, R191, R228.reuse, PT ;  /* 0x000000e4bf00720c */ /* 0x080fe40003fa6270 */
[----:B------:R-:W-:Y:S01]  /*16430*/  FSEL R22, R11, -INF , !P4 ;  /* 0xff8000000b167808 */ /* 0x000fe20006000000 */
[----:B------:R-:W-:Y:S01]  /*16440*/  IMAD.MOV.U32 R11, RZ, RZ, R65 ;  /* 0x000000ffff0b7224 */ /* 0x000fe200078e0041 */
[----:B------:R-:W-:Y:S02]  /*16450*/  FSEL R64, R64, -INF , !P6 ;  /* 0xff80000040407808 */ /* 0x000fe40007000000 */
[----:B------:R-:W-:Y:S02]  /*16460*/  FSEL R123, R123, -INF , P3 ;  /* 0xff8000007b7b7808 */ /* 0x000fe40001800000 */
[-C--:B------:R-:W-:Y:S02]  /*16470*/  ISETP.GE.AND P6, PT, R194, R228.reuse, PT ;  /* 0x000000e4c200720c */ /* 0x080fe40003fc6270 */
[----:B------:R-:W-:Y:S02]  /*16480*/  ISETP.GE.AND P3, PT, R65, R227, PT ;  /* 0x000000e34100720c */ /* 0x000fe40003f66270 */
        /* <DEDUP_REMOVED lines=30> */
[----:B------:R-:W-:Y:S02]  /*16670*/  FSEL R199, R71, -INF , !P5 ;  /* 0xff80000047c77808 */ /* 0x000fe40006800000 */
[-C--:B------:R-:W-:Y:S02]  /*16680*/  ISETP.GE.AND P5, PT, R232, R228.reuse, PT ;  /* 0x000000e4e800720c */ /* 0x080fe40003fa6270 */
[-C--:B------:R-:W-:Y:S02]  /*16690*/  ISETP.GE.AND P3, PT, R196, R228.reuse, PT ;  /* 0x000000e4c400720c */ /* 0x080fe40003f66270 */
[-C--:B------:R-:W-:Y:S02]  /*166a0*/  ISETP.GE.AND P4, PT, R201, R228.reuse, PT ;  /* 0x000000e4c900720c */ /* 0x080fe40003f86270 */
[----:B------:R-:W-:Y:S02]  /*166b0*/  FSEL R201, R79, -INF , !P5 ;  /* 0xff8000004fc97808 */ /* 0x000fe40006800000 */
[-C--:B------:R-:W-:Y:S02]  /*166c0*/  ISETP.GE.AND P5, PT, R237, R228.reuse, PT ;  /* 0x000000e4ed00720c */ /* 0x080fe40003fa6270 */
[----:B------:R-:W-:Y:S02]  /*166d0*/  FSEL R113, R26, -INF , !P3 ;  /* 0xff8000001a717808 */ /* 0x000fe40005800000 */
        /* <DEDUP_REMOVED lines=20> */
[----:B------:R-:W3:Y:S01]  /*16820*/  LDL.LU R15, [R1+0x20] ;  /* 0x00002000010f7983 */ /* 0x000ee20000300800 */
        /* <DEDUP_REMOVED lines=47> */
[----:B------:R-:W-:Y:S02]  /*16b20*/  FMNMX3.FTZ R0, R0, R74, R75, !PT ;  /* 0x0000004a00007276 */ /* 0x000fe4000781004b */
        /* <DEDUP_REMOVED lines=11> */
[----:B------:R-:W-:Y:S02]  /*16be0*/  FMNMX3.FTZ R0, R0, R202, R87, !PT ;  /* 0x000000ca00007276 */ /* 0x000fe40007810057 */
[-C--:B------:R-:W-:Y:S02]  /*16bf0*/  ISETP.GE.AND P4, PT, R243, R228.reuse, PT ;  /* 0x000000e4f300720c */ /* 0x080fe40003f86270 */
[----:B------:R-:W-:Y:S01]  /*16c00*/  FSEL R203, R94, -INF , !P6 ;  /* 0xff8000005ecb7808 */ /* 0x000fe20007000000 */
[----:B------:R-:W4:Y:S01]  /*16c10*/  LDL.LU R243, [R1+0x24] ;  /* 0x0000240001f37983 */ /* 0x000f220000300800 */
[----:B------:R-:W-:Y:S01]  /*16c20*/  ISETP.GE.AND P3, PT, R241, R228, PT ;  /* 0x000000e4f100720c */ /* 0x000fe20003f66270 */
        /* <DEDUP_REMOVED lines=20> */
[----:B------:R-:W-:Y:S02]  /*16d70*/  FSEL R214, R115, -INF , !P4 ;  /* 0xff80000073d67808 */ /* 0x000fe40006000000 */
[----:B------:R-:W-:Y:S02]  /*16d80*/  FMNMX3.FTZ R0, R0, R211, R212, !PT ;  /* 0x000000d300007276 */ /* 0x000fe400078100d4 */
[----:B------:R-:W-:Y:S02]  /*16d90*/  FSEL R215, R118, -INF , !P6 ;  /* 0xff80000076d77808 */ /* 0x000fe40007000000 */
[-C--:B------:R-:W-:Y:S02]  /*16da0*/  ISETP.GE.AND P3, PT, R4, R228.reuse, PT ;  /* 0x000000e40400720c */ /* 0x080fe40003f66270 */
[-C--:B------:R-:W-:Y:S01]  /*16db0*/  ISETP.GE.AND P4, PT, R5, R228.reuse, PT ;  /* 0x000000e40500720c */ /* 0x080fe20003f86270 */
[----:B--2---:R-:W-:Y:S01]  /*16dc0*/  FMUL.FTZ R5, R36, R37 ;  /* 0x0000002524057220 */ /* 0x004fe20000410000 */
        /* <DEDUP_REMOVED lines=27> */
[-C--:B------:R-:W-:Y:S02]  /*16f80*/  FFMA.FTZ R99, R85, R36.reuse, -R5 ;  /* 0x0000002455637223 */ /* 0x080fe40000010805 */
[----:B------:R-:W-:Y:S01]  /*16f90*/  MUFU.EX2 R7, R7 ;  /* 0x0000000700077308 */ /* 0x000fe20000000800 */
[----:B------:R-:W-:Y:S01]  /*16fa0*/  SHF.R.U32.HI R60, RZ, 0x1, R221 ;  /* 0x00000001ff3c7819 */ /* 0x000fe200000116dd */
        /* <DEDUP_REMOVED lines=96> */
[C---:B------:R-:W-:Y:S03]  /*175b0*/  VIADD R144, R160.reuse, 0xa040 ;  /* 0x0000a040a0907836 */ /* 0x040fe60000000000 */
[----:B------:R1:W-:Y:S01]  /*175c0*/  MUFU.EX2 R168, R0 ;  /* 0x0000000000a87308 */ /* 0x0003e20000000800 */
[----:B------:R-:W2:Y:S01]  /*175d0*/  LDSM.16.MT88.4 R44, [R160+0xa000] ;  /* 0x00a00000a02c783b */ /* 0x000ea20000004200 */
[----:B------:R-:W-:Y:S08]  /*175e0*/  IMAD.IADD R152, R160, 0x1, R220 ;  /* 0x00000001a0987824 */ /* 0x000ff000078e02dc */
[----:B------:R3:W-:Y:S01]  /*175f0*/  MUFU.EX2 R175, R3 ;  /* 0x0000000300af7308 */ /* 0x0007e20000000800 */
[----:B------:R-:W5:Y:S09]  /*17600*/  LDSM.16.MT88.4 R48, [R152+0xa000] ;  /* 0x00a000009830783b */ /* 0x000f720000004200 */
[----:B------:R-:W2:Y:S01]  /*17610*/  MUFU.EX2 R76, R6 ;  /* 0x00000006004c7308 */ /* 0x000ea20000000800 */
        /* <DEDUP_REMOVED lines=8> */
[----:B--2---:R-:W-:Y:S09]  /*176a0*/  F2FP.BF16.F32.PACK_AB R41, R168, R76 ;  /* 0x0000004ca829723e */ /* 0x004ff200000010ff */
[----:B------:R-:W2:Y:S10]  /*176b0*/  MUFU.EX2 R0, R0 ;  /* 0x0000000000007308 */ /* 0x000eb40000000800 */
[----:B------:R-:W-:Y:S01]  /*176c0*/  MUFU.EX2 R153, R125 ;  /* 0x0000007d00997308 */ /* 0x000fe20000000800 */
[----:B-1----:R-:W-:Y:S01]  /*176d0*/  VIADD R3, R160, 0xa000 ;  /* 0x0000a000a0037836 */ /* 0x002fe20000000000 */
[----:B---3--:R-:W-:Y:S03]  /*176e0*/  F2FP.BF16.F32.PACK_AB R43, R174, R175 ;  /* 0x000000afae2b723e */ /* 0x008fe600000010ff */
[----:B------:R-:W-:Y:S02]  /*176f0*/  @P1 VIADD R144, R3, 0xffffffc0 ;  /* 0xffffffc003901836 */ /* 0x000fe40000000000 */
[--C-:B------:R-:W-:Y:S03]  /*17700*/  FFMA.FTZ R3, R64, R36, -R61.reuse ;  /* 0x0000002440037223 */ /* 0x100fe6000001083d */
[----:B------:R-:W-:Y:S01]  /*17710*/  MUFU.EX2 R169, R169 ;  /* 0x000000a900a97308 */ /* 0x000fe20000000800 */
[C---:B--2---:R-:W-:Y:S01]  /*17720*/  FMUL.FTZ R11, R0.reuse, R163 ;  /* 0x000000a3000b7220 */ /* 0x044fe20000410000 */
[C---:B------:R-:W-:Y:S01]  /*17730*/  FMUL.FTZ R10, R0.reuse, R162 ;  /* 0x000000a2000a7220 */ /* 0x040fe20000410000 */
[C---:B------:R-:W-:Y:S01]  /*17740*/  FMUL.FTZ R14, R0.reuse, R158 ;  /* 0x0000009e000e7220 */ /* 0x040fe20000410000 */
[C---:B------:R-:W-:Y:S01]  /*17750*/  FMUL.FTZ R7, R0.reuse, R167 ;  /* 0x000000a700077220 */ /* 0x040fe20000410000 */
[C---:B------:R-:W-:Y:S01]  /*17760*/  FMUL.FTZ R22, R0.reuse, R150 ;  /* 0x0000009600167220 */ /* 0x040fe20000410000 */
[----:B------:R-:W1:Y:S01]  /*17770*/  LDSM.16.MT88.4 R52, [R144] ;  /* 0x000000009034783b */ /* 0x000e620000004200 */
[----:B------:R-:W-:Y:S03]  /*17780*/  FMUL.FTZ R6, R0, R166 ;  /* 0x000000a600067220 */ /* 0x000fe60000410000 */
[----:B------:R2:W3:Y:S01]  /*17790*/  MUFU.EX2 R163, R3 ;  /* 0x0000000300a37308 */ /* 0x0004e20000000800 */
[----:B------:R-:W-:Y:S02]  /*177a0*/  IMAD.IADD R220, R220, 0x1, R144 ;  /* 0x00000001dcdc7824 */ /* 0x000fe400078e0290 */
[C---:B------:R-:W-:Y:S01]  /*177b0*/  FMUL.FTZ R15, R0.reuse, R159 ;  /* 0x0000009f000f7220 */ /* 0x040fe20000410000 */
[C---:B------:R-:W-:Y:S01]  /*177c0*/  FMUL.FTZ R18, R0.reuse, R154 ;  /* 0x0000009a00127220 */ /* 0x040fe20000410000 */
[C---:B------:R-:W-:Y:S01]  /*177d0*/  FMUL.FTZ R19, R0.reuse, R155 ;  /* 0x0000009b00137220 */ /* 0x040fe20000410000 */
[C---:B------:R-:W-:Y:S01]  /*177e0*/  FMUL.FTZ R31, R0.reuse, R143 ;  /* 0x0000008f001f7220 */ /* 0x040fe20000410000 */
[C---:B------:R-:W-:Y:S03]  /*177f0*/  HMMA.16816.F32.BF16 R4, R40.reuse, R44, R4 ;  /* 0x0000002c2804723c */ /* 0x040fe60000041804 */
[----:B------:R4:W-:Y:S02]  /*17800*/  MUFU.EX2 R167, R23 ;  /* 0x0000001700a77308 */ /* 0x0009e40000000800 */
[C---:B------:R-:W-:Y:S01]  /*17810*/  FMUL.FTZ R27, R0.reuse, R147 ;  /* 0x00000093001b7220 */ /* 0x040fe20000410000 */
[C---:B------:R-:W-:Y:S01]  /*17820*/  FMUL.FTZ R30, R0.reuse, R142 ;  /* 0x0000008e001e7220 */ /* 0x040fe20000410000 */
[C---:B------:R-:W-:Y:S01]  /*17830*/  FMUL.FTZ R34, R0.reuse, R138 ;  /* 0x0000008a00227220 */ /* 0x040fe20000410000 */
[C---:B------:R-:W-:Y:S01]  /*17840*/  HMMA.16816.F32.BF16 R8, R40.reuse, R46, R8 ;  /* 0x0000002e2808723c */ /* 0x040fe20000041808 */
[----:B------:R-:W3:Y:S04]  /*17850*/  LDSM.16.MT88.4 R44, [R220] ;  /* 0x00000000dc2c783b */ /* 0x000ee80000004200 */
[----:B------:R1:W-:Y:S01]  /*17860*/  MUFU.EX2 R159, R58 ;  /* 0x0000003a009f7308 */ /* 0x0003e20000000800 */
[-CC-:B--2---:R-:W-:Y:S01]  /*17870*/  FFMA.FTZ R3, R65, R36.reuse, -R61.reuse ;  /* 0x0000002441037223 */ /* 0x184fe2000001083d */
[C---:B------:R-:W-:Y:S01]  /*17880*/  FMUL.FTZ R35, R0.reuse, R139 ;  /* 0x0000008b00237220 */ /* 0x040fe20000410000 */
[C---:B-----5:R-:W-:Y:S07]  /*17890*/  HMMA.16816.F32.BF16 R12, R40.reuse, R48, R12 ;  /* 0x00000030280c723c */ /* 0x060fee000004180c */
[----:B------:R2:W5:Y:S01]  /*178a0*/  MUFU.EX2 R73, R3 ;  /* 0x0000000300497308 */ /* 0x0005620000000800 */
[----:B----4-:R-:W-:Y:S01]  /*178b0*/  FMUL.FTZ R23, R0, R151 ;  /* 0x0000009700177220 */ /* 0x010fe20000410000 */
[C---:B------:R-:W-:Y:S01]  /*178c0*/  HMMA.16816.F32.BF16 R16, R40.reuse, R50, R16 ;  /* 0x000000322810723c */ /* 0x040fe20000041810 */
[----:B------:R-:W4:Y:S07]  /*178d0*/  LDSM.16.MT88.4 R48, [R160+0xa800] ;  /* 0x00a80000a030783b */ /* 0x000f2e0000004200 */
[----:B------:R5:W4:Y:S01]  /*178e0*/  MUFU.EX2 R166, R26 ;  /* 0x0000001a00a67308 */ /* 0x000b220000000800 */
[C---:B-1----:R-:W-:Y:S01]  /*178f0*/  HMMA.16816.F32.BF16 R20, R40.reuse, R52, R20 ;  /* 0x000000342814723c */ /* 0x042fe20000041814 */
[----:B------:R-:W-:Y:S08]  /*17900*/  LDSM.16.MT88.4 R56, [R220+0x800] ;  /* 0x00080000dc38783b */ /* 0x000ff00000004200 */
[----:B------:R-:W-:Y:S01]  /*17910*/  MUFU.EX2 R155, R128 ;  /* 0x00000080009b7308 */ /* 0x000fe20000000800 */
[--C-:B--2---:R-:W-:Y:S09]  /*17920*/  FFMA.FTZ R3, R68, R36, -R61.reuse ;  /* 0x0000002444037223 */ /* 0x104ff2000001083d */
[----:B------:R1:W2:Y:S01]  /*17930*/  MUFU.EX2 R162, R3 ;  /* 0x0000000300a27308 */ /* 0x0002a20000000800 */
        /* <DEDUP_REMOVED lines=8> */
[C---:B---3--:R-:W-:Y:S04]  /*179c0*/  HMMA.16816.F32.BF16 R28, R40.reuse, R44, R28 ;  /* 0x0000002c281c723c */ /* 0x048fe8000004181c */
[----:B------:R-:W-:Y:S01]  /*179d0*/  MUFU.EX2 R147, R120 ;  /* 0x0000007800937308 */ /* 0x000fe20000000800 */
[-CC-:B-1----:R-:W-:Y:S01]  /*179e0*/  FFMA.FTZ R3, R69, R36.reuse, -R61.reuse ;  /* 0x0000002445037223 */ /* 0x182fe2000001083d */
[----:B------:R-:W-:Y:S02]  /*179f0*/  FADD.FTZ R0, R163, R0 ;  /* 0x00000000a3007221 */ /* 0x000fe40000010000 */
[----:B------:R-:W-:Y:S01]  /*17a00*/  HMMA.16816.F32.BF16 R32, R40, R46, R32 ;  /* 0x0000002e2820723c */ /* 0x000fe20000041820 */
[----:B------:R-:W1:Y:S05]  /*17a10*/  LDSM.16.MT88.4 R44, [R144+0x800] ;  /* 0x00080000902c783b */ /* 0x000e6a0000004200 */
[----:B------:R3:W3:Y:S01]  /*17a20*/  MUFU.EX2 R161, R3 ;  /* 0x0000000300a17308 */ /* 0x0006e20000000800 */
[C---:B------:R-:W-:Y:S01]  /*17a30*/  F2FP.BF16.F32.PACK_AB R41, R73.reuse, R163 ;  /* 0x000000a34929723e */ /* 0x040fe200000010ff */
[----:B------:R-:W-:Y:S01]  /*17a40*/  FADD.FTZ R0, R73, R0 ;  /* 0x0000000049007221 */ /* 0x000fe20000010000 */
[----:B----4-:R-:W-:Y:S02]  /*17a50*/  F2FP.BF16.F32.PACK_AB R40, R166, R167 ;  /* 0x000000a7a628723e */ /* 0x010fe400000010ff */
[----:B------:R-:W-:Y:S01]  /*17a60*/  F2FP.BF16.F32.PACK_AB R42, R164, R165 ;  /* 0x000000a5a42a723e */ /* 0x000fe200000010ff */
[----:B--2---:R-:W-:Y:S04]  /*17a70*/  FADD.FTZ R0, R162, R0 ;  /* 0x00000000a2007221 */ /* 0x004fe80000010000 */
[----:B------:R-:W-:Y:S10]  /*17a80*/  MUFU.EX2 R173, R173 ;  /* 0x000000ad00ad7308 */ /* 0x000ff40000000800 */
[----:B------:R-:W-:Y:S01]  /*17a90*/  MUFU.EX2 R172, R172 ;  /* 0x000000ac00ac7308 */ /* 0x000fe20000000800 */
[--C-:B---3--:R-:W-:Y:S01]  /*17aa0*/  FFMA.FTZ R3, R105, R36, -R61.reuse ;  /* 0x0000002469037223 */ /* 0x108fe2000001083d */
        /* <DEDUP_REMOVED lines=20> */
[C---:B---3--:R-:W-:Y:S05]  /*17bf0*/  FADD.FTZ R0, R158.reuse, R0 ;  /* 0x000000009e007221 */ /* 0x048fea0000010000 */
        /* <DEDUP_REMOVED lines=8> */
[--C-:B--2---:R-:W-:Y:S01]  /*17c80*/  FFMA.FTZ R3, R112, R36, -R61.reuse ;  /* 0x0000002470037223 */ /* 0x104fe2000001083d */
        /* <DEDUP_REMOVED lines=25> */
[-CC-:B--2---:R-:W-:Y:S01]  /*17e20*/  FFMA.FTZ R3, R182, R36.reuse, -R61.reuse ;  /* 0x00000024b6037223 */ /* 0x184fe2000001083d */
        /* <DEDUP_REMOVED lines=361> */
[----:B------:R-:W-:Y:S02]  /*194c0*/  FADD.FTZ R0, R113, R0 ;  /* 0x0000000071007221 */ /* 0x000fe40000010000 */
[----:B------:R-:W-:Y:S02]  /*194d0*/  FADD.FTZ R3, R115, R3 ;  /* 0x0000000373037221 */ /* 0x000fe40000010000 */
[----:B------:R-:W-:Y:S02]  /*194e0*/  FADD.FTZ R0, R112, R0 ;  /* 0x0000000070007221 */ /* 0x000fe40000010000 */
        /* <DEDUP_REMOVED lines=32> */
[----:B------:R-:W-:Y:S01]  /*196f0*/  FADD.FTZ R0, R101, R3 ;  /* 0x0000000365007221 */ /* 0x000fe20000010000 */
[----:B------:R-:W-:Y:S02]  /*19700*/  IMAD.MOV.U32 R38, RZ, RZ, R2 ;  /* 0x000000ffff267224 */ /* 0x000fe400078e0002 */
[----:B------:R-:W-:Y:S01]  /*19710*/  FADD.FTZ R3, R97, R36 ;  /* 0x0000002461037221 */ /* 0x000fe20000010000 */
[----:B------:R-:W-:Y:S01]  /*19720*/  FADD.FTZ R36, R92, R0 ;  /* 0x000000005c247221 */ /* 0x000fe20000010000 */
[----:B------:R-:W2:Y:S01]  /*19730*/  MUFU.EX2 R61, R61 ;  /* 0x0000003d003d7308 */ /* 0x000ea20000000800 */
[C---:B-1----:R-:W-:Y:S03]  /*19740*/  HMMA.16816.F32.BF16 R28, R40.reuse, R44, R28 ;  /* 0x0000002c281c723c */ /* 0x042fe6000004181c */
[----:B------:R-:W-:Y:S01]  /*19750*/  FADD.FTZ R0, R88, R3 ;  /* 0x0000000358007221 */ /* 0x000fe20000010000 */
[----:B------:R-:W-:Y:S01]  /*19760*/  FADD.FTZ R3, R91, R36 ;  /* 0x000000245b037221 */ /* 0x000fe20000010000 */
[----:B------:R-:W-:Y:S02]  /*19770*/  IMAD.SHL.U32 R222, R221, 0x8, RZ ;  /* 0x00000008ddde7824 */ /* 0x000fe400078e00ff */
        /* <DEDUP_REMOVED lines=55> */
.L_x_7240:
        /* <DEDUP_REMOVED lines=14> */
.L_x_7255:
[----:B------:R-:W3:Y:S04]  /*19bd0*/  LDL.LU R9, [R1+0x30] ;  /* 0x0000300001097983 */ /* 0x000ee80000300800 */
[----:B------:R-:W2:Y:S01]  /*19be0*/  LDL.LU R8, [R1+0x34] ;  /* 0x0000340001087983 */ /* 0x000ea20000300800 */
[----:B------:R-:W1:Y:S01]  /*19bf0*/  MUFU.RCP R4, R16 ;  /* 0x0000001000047308 */ /* 0x000e620000001000 */
[----:B----4-:R-:W-:Y:S01]  /*19c00*/  FADD.FTZ R17, R2, R0 ;  /* 0x0000000002117221 */ /* 0x010fe20000010000 */
[C---:B------:R-:W-:Y:S01]  /*19c10*/  SHF.L.U32 R18, R221.reuse, 0x4, RZ ;  /* 0x00000004dd127819 */ /* 0x040fe200000006ff */
[----:B------:R-:W4:Y:S01]  /*19c20*/  LDL.LU R21, [R1+0x48] ;  /* 0x0000480001157983 */ /* 0x000f220000300800 */
[----:B------:R-:W-:Y:S02]  /*19c30*/  FSETP.NE.FTZ.AND P1, PT, R16, RZ, PT ;  /* 0x000000ff1000720b */ /* 0x000fe40003f35000 */
[----:B-1----:R-:W-:Y:S01]  /*19c40*/  SHF.L.U32 R2, R221, 0x5, RZ ;  /* 0x00000005dd027819 */ /* 0x002fe200000006ff */
[----:B------:R-:W4:Y:S01]  /*19c50*/  LDL.LU R19, [R1+0x54] ;  /* 0x0000540001137983 */ /* 0x000f220000300800 */
[----:B------:R-:W1:Y:S01]  /*19c60*/  MUFU.RCP R5, R17 ;  /* 0x0000001100057308 */ /* 0x000e620000001000 */
[----:B------:R-:W-:Y:S01]  /*19c70*/  LOP3.LUT R3, R18, 0x1c0, RZ, 0xc0, !PT ;  /* 0x000001c012037812 */ /* 0x000fe200078ec0ff */
[----:B------:R-:W-:Y:S01]  /*19c80*/  BAR.SYNC.DEFER_BLOCKING 0x0 ;  /* 0x0000000000007b1d */ /* 0x000fe20000010000 */
[----:B------:R-:W-:-:S02]  /*19c90*/  FSETP.NE.FTZ.AND P0, PT, R17, RZ, PT ;  /* 0x000000ff1100720b */ /* 0x000fc40003f15000 */
[----:B------:R-:W-:Y:S02]  /*19ca0*/  FSEL R0, R4, 1, P1 ;  /* 0x3f80000004007808 */ /* 0x000fe40000800000 */
[----:B------:R-:W-:Y:S01]  /*19cb0*/  R2P PR, R221, 0x1c ;  /* 0x0000001cdd007804 */ /* 0x000fe20000000000 */
[----:B------:R-:W4:Y:S02]  /*19cc0*/  LDL R39, [R1+0x4c] ;  /* 0x00004c0001277983 */ /* 0x000f240000100800 */
        /* <DEDUP_REMOVED lines=18> */
[----:B---3--:R-:W-:Y:S02]  /*19df0*/  LOP3.LUT R4, R9, 0x7c00, R2, 0xf8, !PT ;  /* 0x00007c0009047812 */ /* 0x008fe400078ef802 */
[----:B--2---:R-:W-:-:S04]  /*19e00*/  LOP3.LUT R3, R3, 0x38, R8, 0xf8, !PT ;  /* 0x0000003803037812 */ /* 0x004fc800078ef808 */
[----:B------:R-:W-:Y:S02]  /*19e10*/  LOP3.LUT R3, R4, R3, RZ, 0xfc, !PT ;  /* 0x0000000304037212 */ /* 0x000fe400078efcff */
[----:B-1----:R-:W-:Y:S02]  /*19e20*/  FSEL R2, R5, 1, P0 ;  /* 0x3f80000005027808 */ /* 0x002fe40000000000 */
[----:B------:R-:W-:-:S03]  /*19e30*/  LEA R0, R3, R224, 0x2 ;  /* 0x000000e003007211 */ /* 0x000fc600078e10ff */
        /* <DEDUP_REMOVED lines=16> */
[----:B------:R-:W-:Y:S01]  /*19f40*/  IMAD.IADD R4, R6, 0x1, R0 ;  /* 0x0000000106047824 */ /* 0x000fe200078e0200 */
[----:B------:R-:W-:-:S02]  /*19f50*/  IADD3 R3, PT, PT, R7, R0, RZ ;  /* 0x0000000007037210 */ /* 0x000fc40007ffe0ff */
[C---:B------:R-:W-:Y:S01]  /*19f60*/  IADD3 R2, PT, PT, R0.reuse, 0x80, RZ ;  /* 0x0000008000027810 */ /* 0x040fe20007ffe0ff */
[----:B------:R-:W-:Y:S01]  /*19f70*/  @P4 VIADD R2, R0, 0xffffff80 ;  /* 0xffffff8000024836 */ /* 0x000fe20000000000 */
[----:B------:R-:W-:Y:S01]  /*19f80*/  STS.64 [R0], R164 ;  /* 0x000000a400007388 */ /* 0x000fe20000000a00 */
[----:B------:R-:W-:-:S03]  /*19f90*/  IADD3 R5, PT, PT, R6, R3, RZ ;  /* 0x0000000306057210 */ /* 0x000fc60007ffe0ff */
[----:B------:R-:W-:Y:S04]  /*19fa0*/  STS.64 [R0+0x800], R166 ;  /* 0x000800a600007388 */ /* 0x000fe80000000a00 */
[----:B------:R-:W-:Y:S04]  /*19fb0*/  STS.64 [R4], R160 ;  /* 0x000000a004007388 */ /* 0x000fe80000000a00 */
[----:B------:R1:W-:Y:S04]  /*19fc0*/  STS.64 [R4+0x800], R162 ;  /* 0x000800a204007388 */ /* 0x0003e80000000a00 */
[----:B------:R-:W-:Y:S04]  /*19fd0*/  STS.64 [R3], R156 ;  /* 0x0000009c03007388 */ /* 0x000fe80000000a00 */
[----:B------:R2:W-:Y:S04]  /*19fe0*/  STS.64 [R3+0x800], R158 ;  /* 0x0008009e03007388 */ /* 0x0005e80000000a00 */
[----:B------:R-:W-:Y:S04]  /*19ff0*/  STS.64 [R5], R152 ;  /* 0x0000009805007388 */ /* 0x000fe80000000a00 */
[----:B------:R3:W-:Y:S04]  /*1a000*/  STS.64 [R5+0x800], R154 ;  /* 0x0008009a05007388 */ /* 0x0007e80000000a00 */
[----:B------:R-:W-:Y:S01]  /*1a010*/  STS.64 [R2], R148 ;  /* 0x0000009402007388 */ /* 0x000fe20000000a00 */
[----:B-1----:R-:W-:-:S03]  /*1a020*/  IADD3 R4, PT, PT, R6, R2, RZ ;  /* 0x0000000206047210 */ /* 0x002fc60007ffe0ff */
[----:B------:R1:W-:Y:S01]  /*1a030*/  STS.64 [R2+0x800], R150 ;  /* 0x0008009602007388 */ /* 0x0003e20000000a00 */
[----:B--2---:R-:W-:-:S03]  /*1a040*/  IADD3 R3, PT, PT, R7, R2, RZ ;  /* 0x0000000207037210 */ /* 0x004fc60007ffe0ff */
[----:B------:R-:W-:Y:S01]  /*1a050*/  STS.64 [R4], R144 ;  /* 0x0000009004007388 */ /* 0x000fe20000000a00 */
[----:B------:R-:W-:-:S03]  /*1a060*/  IADD3 R0, PT, PT, R6, R3, RZ ;  /* 0x0000000306007210 */ /* 0x000fc60007ffe0ff */
[----:B------:R-:W-:Y:S04]  /*1a070*/  STS.64 [R4+0x800], R146 ;  /* 0x0008009204007388 */ /* 0x000fe80000000a00 */
[----:B------:R-:W-:Y:S04]  /*1a080*/  STS.64 [R3], R140 ;  /* 0x0000008c03007388 */ /* 0x000fe80000000a00 */
[----:B------:R-:W-:Y:S04]  /*1a090*/  STS.64 [R3+0x800], R142 ;  /* 0x0008008e03007388 */ /* 0x000fe80000000a00 */
[----:B------:R-:W-:Y:S04]  /*1a0a0*/  STS.64 [R0], R136 ;  /* 0x0000008800007388 */ /* 0x000fe80000000a00 */
[----:B------:R2:W-:Y:S04]  /*1a0b0*/  STS.64 [R0+0x800], R138 ;  /* 0x0008008a00007388 */ /* 0x0005e80000000a00 */
[----:B------:R-:W4:Y:S04]  /*1a0c0*/  LD.E.64 R10, desc[UR4][R134.64+0xb0] ;  /* 0x0000b004860a7980 */ /* 0x000f28000c101b00 */
[----:B------:R-:W4:Y:S04]  /*1a0d0*/  LD.E R12, desc[UR4][R134.64+0x60] ;  /* 0x00006004860c7980 */ /* 0x000f28000c101900 */
[----:B------:R-:W4:Y:S04]  /*1a0e0*/  LD.E R13, desc[UR4][R134.64+0xcc] ;  /* 0x0000cc04860d7980 */ /* 0x000f28000c101900 */
[----:B------:R-:W4:Y:S01]  /*1a0f0*/  LD.E.64 R8, desc[UR4][R134.64+0x78] ;  /* 0x0000780486087980 */ /* 0x000f22000c101b00 */
[----:B------:R-:W4:Y:S01]  /*1a100*/  S2R R20, SR_CTAID.X ;  /* 0x0000000000147919 */ /* 0x000f220000002500 */
[----:B---3--:R-:W-:Y:S01]  /*1a110*/  IMAD.SHL.U32 R5, R221, 0x4, RZ ;  /* 0x00000004dd057824 */ /* 0x008fe200078e00ff */
[----:B-1----:R-:W-:-:S02]  /*1a120*/  LOP3.LUT R2, R18, 0x10, RZ, 0xc0, !PT ;  /* 0x0000001012027812 */ /* 0x002fc400078ec0ff */
[----:B------:R-:W-:Y:S01]  /*1a130*/  SHF.R.U32.HI R6, RZ, 0x4, R221 ;  /* 0x00000004ff067819 */ /* 0x000fe200000116dd */
[----:B------:R1:W5:Y:S01]  /*1a140*/  LD.E.64 R14, desc[UR4][R134.64+0xa8] ;  /* 0x0000a804860e7980 */ /* 0x000362000c101b00 */
[----:B--2---:R-:W-:-:S04]  /*1a150*/  LOP3.LUT R0, R5, 0x1f8, RZ, 0xc0, !PT ;  /* 0x000001f805007812 */ /* 0x004fc800078ec0ff */
[----:B------:R-:W-:Y:S01]  /*1a160*/  LOP3.LUT R0, R0, 0x38, R60, 0x78, !PT ;  /* 0x0000003800007812 */ /* 0x000fe200078e783c */
[----:B------:R-:W2:Y:S03]  /*1a170*/  @P1 MUFU.LG2 R7, R16 ;  /* 0x0000001000071308 */ /* 0x000ea60000000c00 */
[----:B------:R-:W-:Y:S01]  /*1a180*/  LEA R4, R0, R2, 0x2 ;  /* 0x0000000200047211 */ /* 0x000fe200078e10ff */
[C---:B------:R-:W-:Y:S01]  /*1a190*/  VIADD R0, R6.reuse, 0x18 ;  /* 0x0000001806007836 */ /* 0x040fe20000000000 */
[----:B------:R-:W-:Y:S01]  /*1a1a0*/  IADD3 R2, PT, PT, R6, 0x10, RZ ;  /* 0x0000001006027810 */ /* 0x000fe20007ffe0ff */
[----:B------:R-:W-:Y:S03]  /*1a1b0*/  BAR.SYNC.DEFER_BLOCKING 0x0 ;  /* 0x0000000000007b1d */ /* 0x000fe60000010000 */
[----:B----4-:R-:W-:-:S02]  /*1a1c0*/  ISETP.GE.AND P4, PT, R2, R39, PT ;  /* 0x000000270200720c */ /* 0x010fc40003f86270 */
[----:B------:R-:W-:Y:S02]  /*1a1d0*/  ISETP.GE.AND P3, PT, R0, R39, PT ;  /* 0x000000270000720c */ /* 0x000fe40003f66270 */
[----:B------:R-:W-:Y:S02]  /*1a1e0*/  IADD3 R0, PT, PT, R224, R4, RZ ;  /* 0x00000004e0007210 */ /* 0x000fe40007ffe0ff */
[----:B------:R-:W3:Y:S01]  /*1a1f0*/  @P0 MUFU.LG2 R4, R17 ;  /* 0x0000001100040308 */ /* 0x000ee20000000c00 */
[----:B------:R-:W-:-:S04]  /*1a200*/  IADD3 R3, PT, PT, R6, 0x8, RZ ;  /* 0x0000000806037810 */ /* 0x000fc80007ffe0ff */
[-C--:B------:R-:W-:Y:S02]  /*1a210*/  ISETP.GE.AND P5, PT, R3, R39.reuse, PT ;  /* 0x000000270300720c */ /* 0x080fe40003fa6270 */
[----:B------:R-:W-:Y:S01]  /*1a220*/  IADD3 R3, PT, PT, R6, 0x20, RZ ;  /* 0x0000002006037810 */ /* 0x000fe20007ffe0ff */
[----:B--2---:R-:W-:Y:S01]  /*1a230*/  @P1 FMUL.FTZ R7, R7, 0.69314718246459960938 ;  /* 0x3f31721807071820 */ /* 0x004fe20000410000 */
[----:B------:R-:W-:Y:S02]  /*1a240*/  LOP3.LUT P6, RZ, R221, 0x3, RZ, 0xc0, !PT ;  /* 0x00000003ddff7812 */ /* 0x000fe400078cc0ff */
[----:B------:R-:W-:Y:S02]  /*1a250*/  ISETP.GE.AND P2, PT, R3, R39, PT ;  /* 0x000000270300720c */ /* 0x000fe40003f46270 */
[----:B------:R-:W-:Y:S01]  /*1a260*/  LOP3.LUT R3, R5, 0xffc, RZ, 0xc0, !PT ;  /* 0x00000ffc05037812 */ /* 0x000fe200078ec0ff */
[----:B------:R-:W2:Y:S01]  /*1a270*/  LDS.128 R48, [R0] ;  /* 0x0000000000307984 */ /* 0x000ea20000000c00 */
[----:B---3--:R-:W-:-:S03]  /*1a280*/  @P0 FMUL.FTZ R4, R4, 0.69314718246459960938 ;  /* 0x3f31721804040820 */ /* 0x008fc60000410000 */
[----:B------:R-:W3:Y:S04]  /*1a290*/  LDS.128 R44, [R0+0x800] ;  /* 0x00080000002c7984 */ /* 0x000ee80000000c00 */
[----:B------:R-:W4:Y:S04]  /*1a2a0*/  LDS.128 R40, [R0+0x1000] ;  /* 0x0010000000287984 */ /* 0x000f280000000c00 */
[----:B------:R-:W1:Y:S04]  /*1a2b0*/  LDS.128 R32, [R0+0x1800] ;  /* 0x0018000000207984 */ /* 0x000e680000000c00 */
[----:B------:R-:W1:Y:S04]  /*1a2c0*/  LDS.128 R28, [R0+0x2000] ;  /* 0x00200000001c7984 */ /* 0x000e680000000c00 */
[----:B------:R-:W1:Y:S01]  /*1a2d0*/  LDS.128 R24, [R0+0x2800] ;  /* 0x0028000000187984 */ /* 0x000e620000000c00 */
[----:B------:R-:W-:Y:S01]  /*1a2e0*/  LOP3.LUT R5, R60, 0x30, RZ, 0xc0, !PT ;  /* 0x000000303c057812 */ /* 0x000fe200078ec0ff */
[----:B------:R-:W-:Y:S01]  /*1a2f0*/  BSSY.RECONVERGENT B0, `(.L_x_7249) ;  /* 0x000001f000007945 */ /* 0x000fe20003800200 */
[----:B------:R-:W-:Y:S01]  /*1a300*/  IMAD R2, R10, UR8, R21 ;  /* 0x000000080a027c24 */ /* 0x000fe2000f8e0215 */
[----:B------:R-:W-:-:S02]  /*1a310*/  SHF.L.U32 R10, R20, 0x6, RZ ;  /* 0x00000006140a7819 */ /* 0x000fc400000006ff */
[----:B------:R-:W1:Y:S01]  /*1a320*/  LDS.128 R20, [R0+0x3000] ;  /* 0x0030000000147984 */ /* 0x000e620000000c00 */
[----:B------:R-:W-:-:S03]  /*1a330*/  IMAD R2, R2, R12, R19 ;  /* 0x0000000c02027224 */ /* 0x000fc600078e0213 */
[----:B------:R2:W1:Y:S01]  /*1a340*/  LDS.128 R16, [R0+0x3800] ;  /* 0x0038000000107984 */ /* 0x0004620000000c00 */
[----:B------:R-:W-:-:S04]  /*1a350*/  IMAD R12, R11, R2, R10 ;  /* 0x000000020b0c7224 */ /* 0x000fc800078e020a */
[----:B------:R-:W-:Y:S02]  /*1a360*/  IMAD R2, R12, R13, RZ ;  /* 0x0000000d0c027224 */ /* 0x000fe400078e02ff */
[----:B------:R-:W-:Y:S02]  /*1a370*/  IMAD.MOV.U32 R11, RZ, RZ, -0x800000 ;  /* 0xff800000ff0b7424 */ /* 0x000fe400078e00ff */
[C---:B------:R-:W-:Y:S01]  /*1a380*/  @P1 FFMA.FTZ R11, R36.reuse, R37, R7 ;  /* 0x00000025240b1223 */ /* 0x040fe20000010007 */
[----:B------:R-:W-:Y:S01]  /*1a390*/  MOV R10, 0xff800000 ;  /* 0xff800000000a7802 */ /* 0x000fe20000000f00 */
[----:B------:R-:W-:Y:S01]  /*1a3a0*/  @P0 FFMA.FTZ R10, R36, R38, R4 ;  /* 0x00000026240a0223 */ /* 0x000fe20000010004 */
[----:B------:R-:W-:Y:S02]  /*1a3b0*/  SHF.R.U32.HI R4, RZ, 0x2, R221 ;  /* 0x00000002ff047819 */ /* 0x000fe400000116dd */
[----:B------:R-:W-:Y:S02]  /*1a3c0*/  ISETP.GE.AND P0, PT, R6, R39, PT ;  /* 0x000000270600720c */ /* 0x000fe40003f06270 */
[----:B--2---:R-:W-:-:S04]  /*1a3d0*/  IADD3 R0, P1, PT, R2, R3, RZ ;  /* 0x0000000302007210 */ /* 0x004fc80007f3e0ff */
[----:B------:R-:W-:Y:S02]  /*1a3e0*/  LEA.HI.X.SX32 R3, R2, RZ, 0x1, P1 ;  /* 0x000000ff02037211 */ /* 0x000fe400008f0eff */
[----:B------:R-:W-:Y:S02]  /*1a3f0*/  LEA R2, P1, R0, R8, 0x2 ;  /* 0x0000000800027211 */ /* 0x000fe400078210ff */
[----:B------:R-:W-:Y:S02]  /*1a400*/  IADD3 R8, PT, PT, R6, 0x28, RZ ;  /* 0x0000002806087810 */ /* 0x000fe40007ffe0ff */
[----:B------:R-:W-:Y:S02]  /*1a410*/  LEA.HI.X R3, R0, R9, R3, 0x2, P1 ;  /* 0x0000000900037211 */ /* 0x000fe400008f1403 */
[----:B------:R-:W-:Y:S02]  /*1a420*/  IADD3 R7, PT, PT, R6, 0x30, RZ ;  /* 0x0000003006077810 */ /* 0x000fe40007ffe0ff */
[----:B------:R-:W-:Y:S01]  /*1a430*/  LOP3.LUT R9, R5, 0x7, R4, 0xf8, !PT ;  /* 0x0000000705097812 */ /* 0x000fe200078ef804 */
[----:B---34-:R-:W-:Y:S06]  /*1a440*/  @P6 BRA `(.L_x_7250) ;  /* 0x0000000000246947 */ /* 0x018fec0003800000 */
[C---:B------:R-:W-:Y:S02]  /*1a450*/  IADD3 R0, P1, PT, R12.reuse, R9, RZ ;  /* 0x000000090c007210 */ /* 0x040fe40007f3e0ff */
[C---:B------:R-:W-:Y:S02]  /*1a460*/  ISETP.GE.AND P6, PT, R9.reuse, R39, PT ;  /* 0x000000270900720c */ /* 0x040fe40003fc6270 */
[----:B------:R-:W-:Y:S01]  /*1a470*/  LEA.HI.X.SX32 R5, R12, RZ, 0x1, P1 ;  /* 0x000000ff0c057211 */ /* 0x000fe200008f0eff */
[----:B------:R-:W-:Y:S01]  /*1a480*/  VIADD R12, R9, 0x8 ;  /* 0x00000008090c7836 */ /* 0x000fe20000000000 */
[----:B-----5:R-:W-:-:S04]  /*1a490*/  LEA R4, P1, R0, R14, 0x2 ;  /* 0x0000000e00047211 */ /* 0x020fc800078210ff */
[----:B------:R-:W-:Y:S02]  /*1a4a0*/  LEA.HI.X R5, R0, R15, R5, 0x2, P1 ;  /* 0x0000000f00057211 */ /* 0x000fe400008f1405 */
[----:B------:R-:W-:-:S03]  /*1a4b0*/  ISETP.GE.AND P1, PT, R12, R39, PT ;  /* 0x000000270c00720c */ /* 0x000fc60003f26270 */
[----:B------:R2:W-:Y:S10]  /*1a4c0*/  @!P6 ST.E desc[UR4][R4.64], R11 ;  /* 0x0000000b0400e985 */ /* 0x0005f4000c101904 */
[----:B------:R2:W-:Y:S02]  /*1a4d0*/  @!P1 ST.E desc[UR4][R4.64+0x20], R10 ;  /* 0x0000200a04009985 */ /* 0x0005e4000c101904 */
.L_x_7250:
[----:B------:R-:W-:Y:S05]  /*1a4e0*/  BSYNC.RECONVERGENT B0 ;  /* 0x0000000000007941 */ /* 0x000fea0003800200 */
.L_x_7249:
[----:B------:R-:W-:Y:S01]  /*1a4f0*/  VIADD R0, R6, 0x38 ;  /* 0x0000003806007836 */ /* 0x000fe20000000000 */
[-C--:B------:R-:W-:Y:S01]  /*1a500*/  ISETP.GE.AND P6, PT, R8, R39.reuse, PT ;  /* 0x000000270800720c */ /* 0x080fe20003fc6270 */
[----:B------:R-:W-:Y:S01]  /*1a510*/  @!P0 ST.E.128 desc[UR4][R2.64], R48 ;  /* 0x0000003002008985 */ /* 0x000fe2000c101d04 */
[-C--:B------:R-:W-:Y:S01]  /*1a520*/  ISETP.GE.AND P1, PT, R7, R39.reuse, PT ;  /* 0x000000270700720c */ /* 0x080fe20003f26270 */
[----:B--2---:R-:W-:Y:S01]  /*1a530*/  IMAD.MOV.U32 R5, RZ, RZ, 0x0 ;  /* 0x00000000ff057424 */ /* 0x004fe200078e00ff */
[----:B------:R-:W-:Y:S01]  /*1a540*/  ISETP.GE.AND P0, PT, R0, R39, PT ;  /* 0x000000270000720c */ /* 0x000fe20003f06270 */
[----:B------:R-:W-:Y:S01]  /*1a550*/  @!P5 ST.E.128 desc[UR4][R2.64+0x800], R44 ;  /* 0x0008002c0200d985 */ /* 0x000fe2000c101d04 */
[----:B------:R-:W-:-:S03]  /*1a560*/  MOV R9, 0x1f0 ;  /* 0x000001f000097802 */ /* 0x000fc60000000f00 */
[----:B------:R-:W-:Y:S02]  /*1a570*/  @!P4 ST.E.128 desc[UR4][R2.64+0x1000], R40 ;  /* 0x001000280200c985 */ /* 0x000fe4000c101d04 */
[----:B------:R-:W-:Y:S02]  /*1a580*/  IMAD.MOV.U32 R4, RZ, RZ, R9 ;  /* 0x000000ffff047224 */ /* 0x000fe400078e0009 */
[----:B-1----:R-:W-:Y:S04]  /*1a590*/  @!P3 ST.E.128 desc[UR4][R2.64+0x1800], R32 ;  /* 0x001800200200b985 */ /* 0x002fe8000c101d04 */
[----:B------:R-:W-:Y:S04]  /*1a5a0*/  @!P2 ST.E.128 desc[UR4][R2.64+0x2000], R28 ;  /* 0x0020001c0200a985 */ /* 0x000fe8000c101d04 */
[----:B------:R-:W-:Y:S04]  /*1a5b0*/  @!P6 ST.E.128 desc[UR4][R2.64+0x2800], R24 ;  /* 0x002800180200e985 */ /* 0x000fe8000c101d04 */
[----:B------:R1:W-:Y:S02]  /*1a5c0*/  @!P1 ST.E.128 desc[UR4][R2.64+0x3000], R20 ;  /* 0x0030001402009985 */ /* 0x0003e4000c101d04 */
[----:B-1---5:R-:W-:Y:S05]  /*1a5d0*/  @P0 RET.REL.NODEC R4 `(_ZN5flash24flash_fwd_splitkv_kernelI23Flash_fwd_kernel_traitsILi64ELi64ELi256ELi4ELb0ELb0EN7cutlass10bfloat16_tE19Flash_kernel_traitsILi64ELi64ELi256ELi4ES3_EELb0ELb1ELb0ELb0ELb1ELb0ELb1ELb0EEEvNS_16Flash_fwd_paramsE) ;  /* 0xfffffe5804880950 */ /* 0x022fea0003c3ffff */
[----:B------:R1:W-:Y:S02]  /*1a5e0*/  ST.E.128 desc[UR4][R2.64+0x3800], R16 ;  /* 0x0038001002007985 */ /* 0x0003e4000c101d04 */
[----:B-1----:R-:W-:Y:S02]  /*1a5f0*/  MOV R2, R9 ;  /* 0x0000000900027202 */ /* 0x002fe40000000f00 */
[----:B------:R-:W-:-:S04]  /*1a600*/  MOV R3, 0x0 ;  /* 0x0000000000037802 */ /* 0x000fc80000000f00 */
[----:B------:R-:W-:Y:S05]  /*1a610*/  RET.REL.NODEC R2 `(_ZN5flash24flash_fwd_splitkv_kernelI23Flash_fwd_kernel_traitsILi64ELi64ELi256ELi4ELb0ELb0EN7cutlass10bfloat16_tE19Flash_kernel_traitsILi64ELi64ELi256ELi4ES3_EELb0ELb1ELb0ELb0ELb1ELb0ELb1ELb0EEEvNS_16Flash_fwd_paramsE) ;  /* 0xfffffe5802787950 */ /* 0x000fea0003c3ffff */
.L_x_7248:
[----:B-1----:R-:W-:Y:S01]  /*1a620*/  MOV R0, 0x2 ;  /* 0x0000000200007802 */ /* 0x002fe20000000f00 */
[----:B------:R-:W-:Y:S01]  /*1a630*/  IMAD.MOV.U32 R3, RZ, RZ, 0x1f ;  /* 0x0000001fff037424 */ /* 0x000fe200078e00ff */
[----:B-----5:R-:W-:Y:S02]  /*1a640*/  MOV R2, R9 ;  /* 0x0000000900027202 */ /* 0x020fe40000000f00 */
[----:B------:R-:W-:-:S07]  /*1a650*/  MOV R4, 0xffffffff ;  /* 0xffffffff00047802 */ /* 0x000fce0000000f00 */
[----:B--2---:R-:W-:Y:S05]  /*1a660*/  WARPSYNC.COLLECTIVE R4, `(.L_x_7251) ;  /* 0x0000000004087348 */ /* 0x004fea0003c00000 */
[----:B------:R1:W3:Y:S02]  /*1a670*/  SHFL.BFLY P0, R0, R2, R0, R3 ;  /* 0x0c00000002007389 */ /* 0x0002e40000000003 */
[----:B-123--:R-:W-:Y:S05]  /*1a680*/  ENDCOLLECTIVE ;  /* 0x000000000000791b */ /* 0x00efea0003800000 */
.L_x_7251:
[----:B------:R-:W-:Y:S02]  /*1a690*/  IMAD.MOV.U32 R5, RZ, RZ, R0 ;  /* 0x000000ffff057224 */ /* 0x000fe400078e0000 */
[----:B------:R-:W-:Y:S02]  /*1a6a0*/  IMAD.MOV.U32 R0, RZ, RZ, 0x1 ;  /* 0x00000001ff007424 */ /* 0x000fe400078e00ff */
[----:B------:R-:W-:-:S05]  /*1a6b0*/  FADD.FTZ R5, R5, R9 ;  /* 0x0000000905057221 */ /* 0x000fca0000010000 */
[----:B------:R-:W-:-:S07]  /*1a6c0*/  MOV R2, R5 ;  /* 0x0000000500027202 */ /* 0x000fce0000000f00 */
[----:B------:R-:W-:Y:S05]  /*1a6d0*/  WARPSYNC.COLLECTIVE R4, `(.L_x_7252) ;  /* 0x0000000004087348 */ /* 0x000fea0003c00000 */
[----:B------:R1:W2:Y:S02]  /*1a6e0*/  SHFL.BFLY P0, R0, R2, R0, R3 ;  /* 0x0c00000002007389 */ /* 0x0002a40000000003 */
[----:B-12---:R-:W-:Y:S05]  /*1a6f0*/  ENDCOLLECTIVE ;  /* 0x000000000000791b */ /* 0x006fea0003800000 */
.L_x_7252:
[----:B------:R-:W-:Y:S01]  /*1a700*/  MOV R16, R0 ;  /* 0x0000000000107202 */ /* 0x000fe20000000f00 */
[----:B------:R-:W-:Y:S01]  /*1a710*/  IMAD.MOV.U32 R0, RZ, RZ, 0x2 ;  /* 0x00000002ff007424 */ /* 0x000fe200078e00ff */
[----:B------:R-:W-:-:S03]  /*1a720*/  MOV R2, R8 ;  /* 0x0000000800027202 */ /* 0x000fc60000000f00 */
[----:B------:R-:W-:-:S07]  /*1a730*/  FADD.FTZ R16, R5, R16 ;  /* 0x0000001005107221 */ /* 0x000fce0000010000 */
[----:B------:R-:W-:Y:S05]  /*1a740*/  WARPSYNC.COLLECTIVE R4, `(.L_x_7253) ;  /* 0x0000000004087348 */ /* 0x000fea0003c00000 */
[----:B------:R1:W2:Y:S02]  /*1a750*/  SHFL.BFLY P0, R0, R2, R0, R3 ;  /* 0x0c00000002007389 */ /* 0x0002a40000000003 */
[----:B-12---:R-:W-:Y:S05]  /*1a760*/  ENDCOLLECTIVE ;  /* 0x000000000000791b */ /* 0x006fea0003800000 */
.L_x_7253:
[----:B------:R-:W-:Y:S02]  /*1a770*/  MOV R2, R0 ;  /* 0x0000000000027202 */ /* 0x000fe40000000f00 */
[----:B------:R-:W-:-:S03]  /*1a780*/  MOV R0, 0x1 ;  /* 0x0000000100007802 */ /* 0x000fc60000000f00 */
[----:B------:R-:W-:-:S07]  /*1a790*/  FADD.FTZ R2, R2, R8 ;  /* 0x0000000802027221 */ /* 0x000fce0000010000 */
[----:B------:R-:W-:Y:S05]  /*1a7a0*/  WARPSYNC.COLLECTIVE R4, `(.L_x_7254) ;  /* 0x0000000004087348 */ /* 0x000fea0003c00000 */
[----:B------:R1:W2:Y:S02]  /*1a7b0*/  SHFL.BFLY P0, R0, R2, R0, R3 ;  /* 0x0c00000002007389 */ /* 0x0002a40000000003 */
[----:B-12---:R-:W-:Y:S05]  /*1a7c0*/  ENDCOLLECTIVE ;  /* 0x000000000000791b */ /* 0x006fea0003800000 */
.L_x_7254:
[----:B------:R-:W-:Y:S05]  /*1a7d0*/  BRA `(.L_x_7255) ;  /* 0xfffffff000fc7947 */ /* 0x000fea000383ffff */
.L_x_7256:
        /* <DEDUP_REMOVED lines=10> */
.L_x_14764:


//--------------------- .text._ZN5flash24flash_fwd_splitkv_kernelI23Flash_fwd_kernel_traitsILi64ELi64ELi256ELi4ELb0ELb0EN7cutlass10bfloat16_tE19Flash_kernel_traitsILi64ELi64ELi256ELi4ES3_EELb0ELb1ELb0ELb0ELb1ELb1ELb1ELb0EEEvNS_16Flash_fwd_paramsE --------------------------
	.section	.text._ZN5flash24flash_fwd_splitkv_kernelI23Flash_fwd_kernel_traitsILi64ELi64ELi256ELi4ELb0ELb0EN7cutlass10bfloat16_tE19Flash_kernel_traitsILi64ELi64ELi256ELi4ES3_EELb0ELb1ELb0ELb0ELb1ELb1ELb1ELb0EEEvNS_16Flash_fwd_paramsE,"ax",@progbits
	.align	128
        .global         _ZN5flash24flash_fwd_splitkv_kernelI23Flash_fwd_kernel_traitsILi64ELi64ELi256ELi4ELb0ELb0EN7cutlass10bfloat16_tE19Flash_kernel_traitsILi64ELi64ELi256ELi4ES3_EELb0ELb1ELb0ELb0ELb1ELb1ELb1ELb0EEEvNS_16Flash_fwd_paramsE
        .type           _ZN5flash24flash_fwd_splitkv_kernelI23Flash_fwd_kernel_traitsILi64ELi64ELi256ELi4ELb0ELb0EN7cutlass10bfloat16_tE19Flash_kernel_traitsILi64ELi64ELi256ELi4ES3_EELb0ELb1ELb0ELb0ELb1ELb1ELb1ELb0EEEvNS_16Flash_fwd_paramsE,@function
        .size           _ZN5flash24flash_fwd_splitkv_kernelI23Flash_fwd_kernel_traitsILi64ELi64ELi256ELi4ELb0ELb0EN7cutlass10bfloat16_tE19Flash_kernel_traitsILi64ELi64ELi256ELi4ES3_EELb0ELb1ELb0ELb0ELb1ELb1ELb1ELb0EEEvNS_16Flash_fwd_paramsE,(.L_x_14765 - _ZN5flash24flash_fwd_splitkv_kernelI23Flash_fwd_kernel_traitsILi64ELi64ELi256ELi4ELb0ELb0EN7cutlass10bfloat16_tE19Flash_kernel_traitsILi64ELi64ELi256ELi4ES3_EELb0ELb1ELb0ELb0ELb1ELb1ELb1ELb0EEEvNS_16Flash_fwd_paramsE)
        .other          _ZN5flash24flash_fwd_splitkv_kernelI23Flash_fwd_kernel_traitsILi64ELi64ELi256ELi4ELb0ELb0EN7cutlass10bfloat16_tE19Flash_kernel_traitsILi64ELi64ELi256ELi4ES3_EELb0ELb1ELb0ELb0ELb1ELb1ELb1ELb0EEEvNS_16Flash_fwd_paramsE,@"STO_CUDA_ENTRY STV_DEFAULT"
_ZN5flash24flash_fwd_splitkv_kernelI23Flash_fwd_kernel_traitsILi64ELi64ELi256ELi4ELb0ELb0EN7cutlass10bfloat16_tE19Flash_kernel_traitsILi64ELi64ELi256ELi4ES3_EELb0ELb1ELb0ELb0ELb1ELb1ELb1ELb0EEEvNS_16Flash_fwd_paramsE:
.text._ZN5flash24flash_fwd_splitkv_kernelI23Flash_fwd_kernel_traitsILi64ELi64ELi256ELi4ELb0ELb0EN7cutlass10bfloat16_tE19Flash_kernel_traitsILi64ELi64ELi256ELi4ES3_EELb0ELb1ELb0ELb0ELb1ELb1ELb1ELb0EEEvNS_16Flash_fwd_paramsE:
        /* <DEDUP_REMOVED lines=30> */
[----:B-1----:R-:W-:Y:S05]  /*01e0*/  CALL.REL.NOINC `($_ZN5flash24flash_fwd_splitkv_kernelI23Flash_fwd_kernel_traitsILi64ELi64ELi256ELi4ELb0ELb0EN7cutlass10bfloat16_tE19Flash_kernel_traitsILi64ELi64ELi256ELi4ES3_EELb0ELb1ELb0ELb0ELb1ELb1ELb1ELb0EEEvNS_16Flash_fwd_paramsE$_ZN5flash30compute_attn_1rowblock_splitkvI23Flash_fwd_kernel_traitsILi64ELi64ELi256ELi4ELb0ELb0EN7cutlass10bfloat16_tE19Flash_kernel_traitsILi64ELi64ELi256ELi4ES3_EELb0ELb1ELb0ELb0ELb1ELb1ELb1ELb0ENS_16Flash_fwd_paramsEEEvRKT8_iiiii) ;  /* 0x0000000000087944 */ /* 0x002fea0003c00000 */
[----:B------:R-:W-:Y:S05]  /*01f0*/  BSYNC.RECONVERGENT B3 ;  /* 0x0000000000037941 */ /* 0x000fea0003800200 */
.L_x_7257:
[----:B------:R-:W-:Y:S05]  /*0200*/  EXIT ;  /* 0x000000000000794d */ /* 0x000fea0003800000 */
        .type           $_ZN5flash24flash_fwd_splitkv_kernelI23Flash_fwd_kernel_traitsILi64ELi64ELi256ELi4ELb0ELb0EN7cutlass10bfloat16_tE19Flash_kernel_traitsILi64ELi64ELi256ELi4ES3_EELb0ELb1ELb0ELb0ELb1ELb1ELb1ELb0EEEvNS_16Flash_fwd_paramsE$_ZN5flash30compute_attn_1rowblock_splitkvI23Flash_fwd_kernel_traitsILi64ELi64ELi256ELi4ELb0ELb0EN7cutlass10bfloat16_tE19Flash_kernel_traitsILi64ELi64ELi256ELi4ES3_EELb0ELb1ELb0ELb0ELb1ELb1ELb1ELb0ENS_16Flash_fwd_paramsEEEvRKT8_iiiii,@function
        .size           $_ZN5flash24flash_fwd_splitkv_kernelI23Flash_fwd_kernel_traitsILi64ELi64ELi256ELi4ELb0ELb0EN7cutlass10bfloat16_tE19Flash_kernel_traitsILi64ELi64ELi256ELi4ES3_EELb0ELb1ELb0ELb0ELb1ELb1ELb1ELb0EEEvNS_16Flash_fwd_paramsE$_ZN5flash30compute_attn_1rowblock_splitkvI23Flash_fwd_kernel_traitsILi64ELi64ELi256ELi4ELb0ELb0EN7cutlass10bfloat16_tE19Flash_kernel_traitsILi64ELi64ELi256ELi4ES3_EELb0ELb1ELb0ELb0ELb1ELb1ELb1ELb0ENS_16Flash_fwd_paramsEEEvRKT8_iiiii,(.L_x_14765 - $_ZN5flash24flash_fwd_splitkv_kernelI23Flash_fwd_kernel_traitsILi64ELi64ELi256ELi4ELb0ELb0EN7cutlass10bfloat16_tE19Flash_kernel_traitsILi64ELi64ELi256ELi4ES3_EELb0ELb1ELb0ELb0ELb1ELb1ELb1ELb0EEEvNS_16Flash_fwd_paramsE$_ZN5flash30compute_attn_1rowblock_splitkvI23Flash_fwd_kernel_traitsILi64ELi64ELi256ELi4ELb0ELb0EN7cutlass10bfloat16_tE19Flash_kernel_traitsILi64ELi64ELi256ELi4ES3_EELb0ELb1ELb0ELb0ELb1ELb1ELb1ELb0ENS_16Flash_fwd_paramsEEEvRKT8_iiiii)
$_ZN5flash24flash_fwd_splitkv_kernelI23Flash_fwd_kernel_traitsILi64ELi64ELi256ELi4ELb0ELb0EN7cutlass10bfloat16_tE19Flash_kernel_traitsILi64ELi64ELi256ELi4ES3_EELb0ELb1ELb0ELb0ELb1ELb1ELb1ELb0EEEvNS_16Flash_fwd_paramsE$_ZN5flash30compute_attn_1rowblock_splitkvI23Flash_fwd_kernel_traitsILi64ELi64ELi256ELi4ELb0ELb0EN7cutlass10bfloat16_tE19Flash_kernel_traitsILi64ELi64ELi256ELi4ES3_EELb0ELb1ELb0ELb0ELb1ELb1ELb1ELb0ENS_16Flash_fwd_paramsEEEvRKT8_iiiii:
        /* <DEDUP_REMOVED lines=38> */
.L_x_7259:
[----:B------:R-:W-:Y:S05]  /*0470*/  BSYNC.RECONVERGENT B0 ;  /* 0x0000000000007941 */ /* 0x000fea0003800200 */
.L_x_7258:
[----:B------:R-:W-:Y:S04]  /*0480*/  BSSY.RECONVERGENT B0, `(.L_x_7260) ;  /* 0x0000007000007945 */ /* 0x000fe80003800200 */
[----:B------:R-:W-:Y:S05]  /*0490*/  @!P3 BRA `(.L_x_7261) ;  /* 0x000000000014b947 */ /* 0x000fea0003800000 */
[----:B------:R-:W2:Y:S02]  /*04a0*/  LD.E.U8 R6, desc[UR4][R2.64+0x1b2] ;  /* 0x0001b20402067980 */ /* 0x000ea4000c101100 */
[----:B--2---:R-:W-:-:S13]  /*04b0*/  ISETP.NE.AND P1, PT, R6, RZ, PT ;  /* 0x000000ff0600720c */ /* 0x004fda0003f25270 */
[----:B-----5:R-:W2:Y:S02]  /*04c0*/  @P1 LD.E R66, desc[UR4][R16.64+0x4] ;  /* 0x0000040410421980 */ /* 0x020ea4000c101900 */
[----:B--2---:R-:W-:-:S06]  /*04d0*/  @P1 IADD3 R66, PT, PT, R66, -R11, RZ ;  /* 0x8000000b42421210 */ /* 0x004fcc0007ffe0ff */
[----:B------:R2:W5:Y:S02]  /*04e0*/  @!P1 LD.E R66, desc[UR4][R16.64] ;  /* 0x0000000410429980 */ /* 0x000564000c101900 */
.L_x_7261:
[----:B------:R-:W-:Y:S05]  /*04f0*/  BSYNC.RECONVERGENT B0 ;  /* 0x0000000000007941 */ /* 0x000fea0003800200 */
.L_x_7260:
        /* <DEDUP_REMOVED lines=8> */
.L_x_7263:
[----:B------:R-:W3:Y:S01]  /*0580*/  LD.E.64 R6, desc[UR4][R2.64+0x108] ;  /* 0x0001080402067980 */ /* 0x000ee2000c101b00 */
[----:B------:R-:W-:Y:S01]  /*0590*/  BSSY.RECONVERGENT B0, `(.L_x_7265) ;  /* 0x0000006000007945 */ /* 0x000fe20003800200 */
[----:B------:R-:W-:Y:S01]  /*05a0*/  IMAD.MOV.U32 R5, RZ, RZ, RZ ;  /* 0x000000ffff057224 */ /* 0x000fe200078e00ff */
[----:B---3--:R-:W-:-:S04]  /*05b0*/  ISETP.NE.U32.AND P0, PT, R6, RZ, PT ;  /* 0x000000ff0600720c */ /* 0x008fc80003f05070 */
[----:B------:R-:W-:-:S13]  /*05c0*/  ISETP.NE.AND.EX P0, PT, R7, RZ, PT, P0 ;  /* 0x000000ff0700720c */ /* 0x000fda0003f05300 */
[----:B------:R-:W-:Y:S05]  /*05d0*/  @!P0 BRA `(.L_x_7266) ;  /* 0x0000000000048947 */ /* 0x000fea0003800000 */
[----:B------:R3:W5:Y:S02]  /*05e0*/  LD.E R5, desc[UR4][R2.64+0xbc] ;  /* 0x0000bc0402057980 */ /* 0x000764000c101900 */
.L_x_7266:
[----:B------:R-:W-:Y:S05]  /*05f0*/  BSYNC.RECONVERGENT B0 ;  /* 0x0000000000007941 */ /* 0x000fea0003800200 */
.L_x_7265:
[----:B-----5:R-:W-:Y:S02]  /*0600*/  IADD3 R66, PT, PT, R5, R66, -R10 ;  /* 0x0000004205427210 */ /* 0x020fe40007ffe80a */
.L_x_7264:
[----:B------:R-:W-:Y:S05]  /*0610*/  BSYNC.RECONVERGENT B1 ;  /* 0x0000000000017941 */ /* 0x000fea0003800200 */
.L_x_7262:
[----:B------:R-:W-:Y:S01]  /*0620*/  IMAD.SHL.U32 R226, R233, 0x40, RZ ;  /* 0x00000040e9e27824 */ /* 0x000fe200078e00ff */
[----:B------:R-:W-:Y:S01]  /*0630*/  MOV R6, R232 ;  /* 0x000000e800067202 */ /* 0x000fe20000000f00 */
[----:B------:R-:W-:-:S03]  /*0640*/  IMAD.MOV.U32 R7, RZ, RZ, 0x0 ;  /* 0x00000000ff077424 */ /* 0x000fc600078e00ff */
[----:B------:R-:W-:-:S13]  /*0650*/  ISETP.GT.AND P0, PT, R123, R226, PT ;  /* 0x000000e27b00720c */ /* 0x000fda0003f04270 */
[----:B-123--:R-:W-:Y:S05]  /*0660*/  @!P0 RET.REL.NODEC R6 `(_ZN5flash24flash_fwd_splitkv_kernelI23Flash_fwd_kernel_traitsILi64ELi64ELi256ELi4ELb0ELb0EN7cutlass10bfloat16_tE19Flash_kernel_traitsILi64ELi64ELi256ELi4ES3_EELb0ELb1ELb0ELb0ELb1ELb1ELb1ELb0EEEvNS_16Flash_fwd_paramsE) ;  /* 0xfffffff806648950 */ /* 0x00efea0003c3ffff */
        /* <DEDUP_REMOVED lines=69> */
[----:B------:R-:W-:Y:S02]  /*0ac0*/  LEA R0, P3, R166, R10, 0x2 ;  /* 0x0000000aa6007211 */ /* 0x000fe400078610ff */
[----:B------:R-:W-:-:S02]  /*0ad0*/  IADD3 R6, P2, PT, R5, R4, RZ ;  /* 0x0000000405067210 */ /* 0x000fc40007f5e0ff */
[----:B------:R-:W-:Y:S02]  /*0ae0*/  LEA.HI.X.SX32 R10, R10, RZ, 0x1, P3 ;  /* 0x000000ff0a0a7211 */ /* 0x000fe400018f0eff */
[----:B------:R-:W-:Y:S02]  /*0af0*/  LEA.HI.X.SX32 R5, R5, RZ, 0x1, P2 ;  /* 0x000000ff05057211 */ /* 0x000fe400010f0eff */
[----:B-----5:R-:W-:Y:S02]  /*0b00*/  LEA R8, P2, R6, R8, 0x2 ;  /* 0x0000000806087211 */ /* 0x020fe400078410ff */
[----:B------:R-:W-:Y:S01]  /*0b10*/  ISETP.GE.AND P0, PT, R7, R123, PT ;  /* 0x0000007b0700720c */ /* 0x000fe20003f06270 */
[----:B------:R-:W-:Y:S01]  /*0b20*/  VIADD R7, R4, 0x18 ;  /* 0x0000001804077836 */ /* 0x000fe20000000000 */
[----:B------:R-:W-:Y:S02]  /*0b30*/  LEA.HI.X R9, R6, R9, R5, 0x2, P2 ;  /* 0x0000000906097211 */ /* 0x000fe400010f1405 */
[----:B------:R-:W-:-:S02]  /*0b40*/  LOP3.LUT P2, R166, R166, 0xf, RZ, 0xc0, !PT ;  /* 0x0000000fa6a67812 */ /* 0x000fc4000784c0ff */
[----:B------:R-:W-:Y:S02]  /*0b50*/  ISETP.GE.AND P4, PT, R7, R123, PT ;  /* 0x0000007b0700720c */ /* 0x000fe40003f86270 */
[----:B------:R-:W-:Y:S02]  /*0b60*/  ISETP.NE.OR P6, PT, R166, RZ, P0 ;  /* 0x000000ffa600720c */ /* 0x000fe400007c5670 */
[----:B------:R-:W-:Y:S01]  /*0b70*/  LEA R12, P3, R0, R2, 0x2 ;  /* 0x00000002000c7211 */ /* 0x000fe200078610ff */
[----:B------:R-:W-:-:S03]  /*0b80*/  VIADD R2, R4, 0x20 ;  /* 0x0000002004027836 */ /* 0x000fc60000000000 */
[----:B------:R-:W-:Y:S01]  /*0b90*/  LEA.HI.X R13, R0, R3, R10, 0x2, P3 ;  /* 0x00000003000d7211 */ /* 0x000fe200018f140a */
[----:B------:R-:W-:Y:S01]  /*0ba0*/  VIADD R0, R4, 0x30 ;  /* 0x0000003004007836 */ /* 0x000fe20000000000 */
[-C--:B------:R-:W-:Y:S01]  /*0bb0*/  ISETP.GE.AND P3, PT, R2, R123.reuse, PT ;  /* 0x0000007b0200720c */ /* 0x080fe20003f66270 */
[----:B------:R-:W-:Y:S01]  /*0bc0*/  VIADD R2, R4, 0x28 ;  /* 0x0000002804027836 */ /* 0x000fe20000000000 */
[----:B------:R-:W-:Y:S01]  /*0bd0*/  P2R R3, PR, RZ, 0x4 ;  /* 0x00000004ff037803 */ /* 0x000fe20000000000 */
[----:B------:R-:W-:Y:S01]  /*0be0*/  @!P1 ST.E.128 desc[UR4][R12.64], RZ ;  /* 0x000000ff0c009985 */ /* 0x000fe2000c101d04 */
[-C--:B------:R-:W-:Y:S01]  /*0bf0*/  ISETP.GE.AND P1, PT, R0, R123.reuse, PT ;  /* 0x0000007b0000720c */ /* 0x080fe20003f26270 */
[----:B------:R-:W-:Y:S01]  /*0c00*/  @!P6 IMAD.MOV.U32 R0, RZ, RZ, -0x800000 ;  /* 0xff800000ff00e424 */ /* 0x000fe200078e00ff */
[-C--:B------:R-:W-:Y:S01]  /*0c10*/  ISETP.GE.AND P2, PT, R2, R123.reuse, PT ;  /* 0x0000007b0200720c */ /* 0x080fe20003f46270 */
[----:B------:R-:W-:Y:S01]  /*0c20*/  VIADD R2, R4, 0x38 ;  /* 0x0000003804027836 */ /* 0x000fe20000000000 */
[----:B------:R-:W-:Y:S04]  /*0c30*/  @!P0 ST.E.128 desc[UR4][R12.64+0x800], RZ ;  /* 0x000800ff0c008985 */ /* 0x000fe8000c101d04 */
        /* <DEDUP_REMOVED lines=29> */
[----:B------:R1:W-:Y:S02]  /*0e10*/  @!P1 ST.E desc[UR4][R8.64+0xc0], R0 ;  /* 0x0000c00008009985 */ /* 0x0003e4000c101904 */
[----:B-1----:R-:W-:Y:S05]  /*0e20*/  @P0 RET.REL.NODEC R2 `(_ZN5flash24flash_fwd_splitkv_kernelI23Flash_fwd_kernel_traitsILi64ELi64ELi256ELi4ELb0ELb0EN7cutlass10bfloat16_tE19Flash_kernel_traitsILi64ELi64ELi256ELi4ES3_EELb0ELb1ELb0ELb0ELb1ELb1ELb1ELb0EEEvNS_16Flash_fwd_paramsE) ;  /* 0xfffffff002740950 */ /* 0x002fea0003c3ffff */
[----:B------:R-:W-:Y:S02]  /*0e30*/  MOV R0, 0xff800000 ;  /* 0xff80000000007802 */ /* 0x000fe40000000f00 */
[----:B------:R-:W-:-:S03]  /*0e40*/  MOV R233, 0x0 ;  /* 0x0000000000e97802 */ /* 0x000fc60000000f00 */
[----:B------:R1:W-:Y:S02]  /*0e50*/  ST.E desc[UR4][R8.64+0xe0], R0 ;  /* 0x0000e00008007985 */ /* 0x0003e4000c101904 */
[----:B-1----:R-:W-:Y:S05]  /*0e60*/  RET.REL.NODEC R232 `(_ZN5flash24flash_fwd_splitkv_kernelI23Flash_fwd_kernel_traitsILi64ELi64ELi256ELi4ELb0ELb0EN7cutlass10bfloat16_tE19Flash_kernel_traitsILi64ELi64ELi256ELi4ES3_EELb0ELb1ELb0ELb0ELb1ELb1ELb1ELb0EEEvNS_16Flash_fwd_paramsE) ;  /* 0xfffffff0e8647950 */ /* 0x002fea0003c3ffff */
.L_x_7267:
        /* <DEDUP_REMOVED lines=80> */
[----:B------:R-:W-:Y:S02]  /*1370*/  SHF.R.S32.HI R23, RZ, 0x1f, R24 ;  /* 0x0000001fff177819 */ /* 0x000fe40000011418 */
[----:B---3--:R-:W-:Y:S01]  /*1380*/  SHF.R.S32.HI R5, RZ, 0x1f, R0 ;  /* 0x0000001fff057819 */ /* 0x008fe20000011400 */
[----:B------:R-:W-:-:S04]  /*1390*/  IMAD R6, R17, R0, RZ ;  /* 0x0000000011067224 */ /* 0x000fc800078e02ff */
[C---:B------:R-:W-:Y:S02]  /*13a0*/  IMAD R6, R16.reuse, R5, R6 ;  /* 0x0000000510067224 */ /* 0x040fe400078e0206 */
[----:B------:R-:W-:-:S05]  /*13b0*/  IMAD.WIDE.U32 R16, R16, R0, RZ ;  /* 0x0000000010107225 */ /* 0x000fca00078e00ff */
[----:B------:R-:W-:Y:S01]  /*13c0*/  IADD3 R17, PT, PT, R17, R6, RZ ;  /* 0x0000000611117210 */ /* 0x000fe20007ffe0ff */
[----:B------:R-:W-:Y:S02]  /*13d0*/  IMAD.MOV.U32 R6, RZ, RZ, R4 ;  /* 0x000000ffff067224 */ /* 0x000fe400078e0004 */
[----:B------:R-:W-:Y:S02]  /*13e0*/  IMAD R4, R225, R24, RZ ;  /* 0x00000018e1047224 */ /* 0x000fe400078e02ff */
[----:B------:R-:W-:Y:S01]  /*13f0*/  IMAD.WIDE.U32 R16, R24, R224, R16 ;  /* 0x000000e018107225 */ /* 0x000fe200078e0010 */
[----:B------:R-:W-:Y:S02]  /*1400*/  @!P0 IADD3 R6, PT, PT, -R6, RZ, RZ ;  /* 0x000000ff06068210 */ /* 0x000fe40007ffe1ff */
[----:B------:R-:W-:Y:S01]  /*1410*/  @!P1 LOP3.LUT R6, RZ, R28, RZ, 0x33, !PT ;  /* 0x0000001cff069212 */ /* 0x000fe200078e33ff */
[----:B------:R-:W-:-:S04]  /*1420*/  IMAD R4, R224, R23, R4 ;  /* 0x00000017e0047224 */ /* 0x000fc800078e0204 */
        /* <DEDUP_REMOVED lines=13> */
.L_x_7269:
        /* <DEDUP_REMOVED lines=11> */
[----:B------:R-:W-:-:S04]  /*15b0*/  LEA R65, R58, 0xffffff00, 0x8 ;  /* 0xffffff003a417811 */ /* 0x000fc800078e40ff */
[----:B------:R-:W-:Y:S02]  /*15c0*/  SHF.R.S32.HI R23, RZ, 0x1f, R65 ;  /* 0x0000001fff177819 */ /* 0x000fe40000011441 */
[----:B------:R-:W-:Y:S02]  /*15d0*/  CS2R R240, SRZ ;  /* 0x0000000000f07805 */ /* 0x000fe4000001ff00 */
[----:B------:R-:W-:Y:S02]  /*15e0*/  MOV R24, R65 ;  /* 0x0000004100187202 */ /* 0x000fe40000000f00 */
        /* <DEDUP_REMOVED lines=38> */
[----:B------:R-:W-:Y:S01]  /*1850*/  @!P2 IMAD R4, R57, R10, RZ ;  /* 0x0000000a3904a224 */ /* 0x000fe200078e02ff */
[----:B------:R-:W-:Y:S01]  /*1860*/  @P4 IADD3 R8, PT, PT, R8, 0x1, RZ ;  /* 0x0000000108084810 */ /* 0x000fe20007ffe0ff */
[-C--:B------:R-:W-:Y:S02]  /*1870*/  IMAD R5, R225, R65.reuse, RZ ;  /* 0x00000041e1057224 */ /* 0x080fe400078e02ff */
[----:B------:R-:W-:Y:S01]  /*1880*/  IMAD.WIDE.U32 R18, R224, R65, R6 ;  /* 0x00000041e0127225 */ /* 0x000fe200078e0006 */
[----:B------:R-:W-:-:S03]  /*1890*/  @!P0 IADD3 R8, PT, PT, -R8, RZ, RZ ;  /* 0x000000ff08088210 */ /* 0x000fc60007ffe1ff */
[----:B------:R-:W-:Y:S02]  /*18a0*/  @!P2 IMAD R0, R0, R56, R4 ;  /* 0x000000380000a224 */ /* 0x000fe400078e0204 */
[----:B------:R-:W-:Y:S01]  /*18b0*/  @!P2 IMAD.WIDE.U32 R6, R56, R10, RZ ;  /* 0x0000000a3806a225 */ /* 0x000fe200078e00ff */
[----:B------:R-:W-:-:S03]  /*18c0*/  @!P3 LOP3.LUT R8, RZ, R28, RZ, 0x33, !PT ;  /* 0x0000001cff08b212 */ /* 0x000fc600078e33ff */
[----:B------:R-:W-:Y:S02]  /*18d0*/  IMAD R5, R23, R224, R5 ;  /* 0x000000e017057224 */ /* 0x000fe400078e0205 */
[----:B------:R-:W-:Y:S01]  /*18e0*/  @!P2 IMAD.IADD R21, R7, 0x1, R0 ;  /* 0x000000010715a824 */ /* 0x000fe200078e0200 */
[----:B------:R-:W-:Y:S01]  /*18f0*/  @!P2 SHF.R.S32.HI R0, RZ, 0x1f, R9 ;  /* 0x0000001fff00a819 */ /* 0x000fe20000011409 */
[----:B----4-:R-:W-:Y:S01]  /*1900*/  @!P2 IMAD R4, R17, R9, RZ ;  /* 0x000000091104a224 */ /* 0x010fe200078e02ff */
[----:B------:R-:W-:Y:S01]  /*1910*/  @P2 IADD3 R10, PT, PT, R10, R11, RZ ;  /* 0x0000000b0a0a2210 */ /* 0x000fe20007ffe0ff */
[----:B------:R-:W-:Y:S01]  /*1920*/  IMAD.IADD R19, R19, 0x1, R5 ;  /* 0x0000000113137824 */ /* 0x000fe200078e0205 */
        /* <DEDUP_REMOVED lines=9> */
[----:B------:R-:W-:Y:S02]  /*19c0*/  @!P2 IADD3 R25, PT, PT, R17, R0, RZ ;  /* 0x000000001119a210 */ /* 0x000fe40007ffe0ff */
[----:B------:R-:W-:Y:S01]  /*19d0*/  MOV R9, R18 ;  /* 0x0000001200097202 */ /* 0x000fe20000000f00 */
[----:B------:R-:W-:Y:S01]  /*19e0*/  @!P2 IMAD.MOV.U32 R26, RZ, RZ, R16 ;  /* 0x000000ffff1aa224 */ /* 0x000fe200078e0010 */
[----:B------:R-:W-:Y:S01]  /*19f0*/  IADD3 R8, PT, PT, R19, R5, RZ ;  /* 0x0000000513087210 */ /* 0x000fe20007ffe0ff */
[----:B------:R-:W-:Y:S01]  /*1a00*/  @P2 IMAD.IADD R25, R11, 0x1, R4 ;  /* 0x000000010b192824 */ /* 0x000fe200078e0204 */
[----:B------:R-:W-:Y:S02]  /*1a10*/  @P2 MOV R26, R10 ;  /* 0x0000000a001a2202 */ /* 0x000fe40000000f00 */
.L_x_7270:
[----:B------:R-:W-:Y:S05]  /*1a20*/  BSYNC.RECONVERGENT B0 ;  /* 0x0000000000007941 */ /* 0x000fea0003800200 */
.L_x_7268:
[----:B------:R-:W-:Y:S01]  /*1a30*/  ISETP.NE.AND P1, PT, R15, -0x1, PT ;  /* 0xffffffff0f00780c */ /* 0x000fe20003f25270 */
[----:B------:R-:W2:Y:S04]  /*1a40*/  LD.E.64 R6, desc[UR4][R2.64+0x30] ;  /* 0x0000300402067980 */ /* 0x000ea8000c101b00 */
[----:B------:R-:W3:Y:S04]  /*1a50*/  LD.E.64 R16, desc[UR4][R2.64+0x48] ;  /* 0x0000480402107980 */ /* 0x000ee8000c101b00 */
[----:B------:R-:W4:Y:S04]  /*1a60*/  LD.E.64 R10, desc[UR4][R2.64+0x8] ;  /* 0x00000804020a7980 */ /* 0x000f28000c101b00 */
[----:B------:R-:W3:Y:S04]  /*1a70*/  @!P1 LD.E.64 R18, desc[UR4][R2.64+0x18] ;  /* 0x0000180402129980 */ /* 0x000ee8000c101b00 */
[----:B------:R-:W4:Y:S01]  /*1a80*/  LD.E.64 R12, desc[UR4][R2.64] ;  /* 0x00000004020c7980 */ /* 0x000f22000c101b00 */
[----:B------:R-:W-:-:S05]  /*1a90*/  IMAD.SHL.U32 R223, R166, 0x8, RZ ;  /* 0x00000008a6df7824 */ /* 0x000fca00078e00ff */
[C---:B------:R-:W-:Y:S02]  /*1aa0*/  LOP3.LUT R234, R223.reuse, 0x1c0, RZ, 0xc0, !PT ;  /* 0x000001c0dfea7812 */ /* 0x040fe400078ec0ff */
[C---:B------:R-:W-:Y:S02]  /*1ab0*/  LOP3.LUT R0, R223.reuse, 0x38, RZ, 0xc0, !PT ;  /* 0x00000038df007812 */ /* 0x040fe400078ec0ff */
[----:B------:R-:W-:Y:S02]  /*1ac0*/  LOP3.LUT R5, R223, 0x1e00, RZ, 0xc0, !PT ;  /* 0x00001e00df057812 */ /* 0x000fe400078ec0ff */
[--C-:B------:R-:W-:Y:S02]  /*1ad0*/  LOP3.LUT R39, R234, 0x38, R166.reuse, 0xf8, !PT ;  /* 0x00000038ea277812 */ /* 0x100fe400078ef8a6 */
[----:B------:R-:W-:Y:S02]  /*1ae0*/  SHF.R.U32.HI R32, RZ, 0x3, R166 ;  /* 0x00000003ff207819 */ /* 0x000fe400000116a6 */
[----:B------:R-:W-:Y:S01]  /*1af0*/  LOP3.LUT R39, R5, R39, R0, 0xf6, !PT ;  /* 0x0000002705277212 */ /* 0x000fe200078ef600 */
[----:B------:R-:W-:Y:S01]  /*1b00*/  IMAD.IADD R226, R123, 0x1, -R226 ;  /* 0x000000017be27824 */ /* 0x000fe200078e0ae2 */
[----:B------:R-:W-:-:S04]  /*1b10*/  IADD3 R30, P0, PT, R0, R9, RZ ;  /* 0x00000009001e7210 */ /* 0x000fc80007f1e0ff */
[----:B------:R-:W-:Y:S01]  /*1b20*/  IADD3.X R31, PT, PT, RZ, R8, RZ, P0, !PT ;  /* 0x00000008ff1f7210 */ /* 0x000fe200007fe4ff */
[----:B------:R-:W-:Y:S02]  /*1b30*/  IMAD R228, R225, R32, RZ ;  /* 0x00000020e1e47224 */ /* 0x000fe400078e02ff */
[----:B------:R-:W-:Y:S02]  /*1b40*/  IMAD.MOV.U32 R33, RZ, RZ, RZ ;  /* 0x000000ffff217224 */ /* 0x000fe400078e00ff */
[----:B------:R-:W-:-:S04]  /*1b50*/  IMAD.WIDE.U32 R8, R32, R224, R30 ;  /* 0x000000e020087225 */ /* 0x000fc800078e001e */
[----:B------:R-:W-:Y:S02]  /*1b60*/  IMAD.IADD R228, R9, 0x1, R228 ;  /* 0x0000000109e47824 */ /* 0x000fe400078e02e4 */
[----:B------:R-:W-:Y:S01]  /*1b70*/  IMAD.WIDE.U32 R42, R233, 0x40, R32 ;  /* 0x00000040e92a7825 */ /* 0x000fe200078e0020 */
[----:B------:R-:W-:Y:S01]  /*1b80*/  ISETP.GE.AND P4, PT, R32, R226, PT ;  /* 0x000000e22000720c */ /* 0x000fe20003f86270 */
[----:B------:R-:W1:Y:S01]  /*1b90*/  S2UR UR6, SR_CgaCtaId ;  /* 0x00000000000679c3 */ /* 0x000e620000008800 */
[----:B------:R-:W-:Y:S02]  /*1ba0*/  UMOV UR7, 0x400 ;  /* 0x0000040000077882 */ /* 0x000fe40000000000 */
[----:B-1----:R-:W-:-:S06]  /*1bb0*/  ULEA UR6, UR6, UR7, 0x18 ;  /* 0x0000000706067291 */ /* 0x002fcc000f8ec0ff */
[----:B------:R-:W-:-:S04]  /*1bc0*/  MOV R221, UR6 ;  /* 0x0000000600dd7c02 */ /* 0x000fc80008000f00 */
[----:B------:R-:W-:Y:S01]  /*1bd0*/  LEA R39, R39, R221, 0x1 ;  /* 0x000000dd27277211 */ /* 0x000fe200078e08ff */
[----:B--2---:R-:W-:Y:S02]  /*1be0*/  @P1 IMAD R14, R7, R15, RZ ;  /* 0x0000000f070e1224 */ /* 0x004fe400078e02ff */
[-C--:B---3--:R-:W-:Y:S02]  /*1bf0*/  @!P1 IMAD R4, R19, R236.reuse, RZ ;  /* 0x000000ec13049224 */ /* 0x088fe400078e02ff */
[----:B------:R-:W-:-:S04]  /*1c00*/  @!P1 IMAD.WIDE.U32 R18, R18, R236, RZ ;  /* 0x000000ec12129225 */ /* 0x000fc800078e00ff */
[----:B------:R-:W-:Y:S01]  /*1c10*/  @!P1 IMAD.IADD R4, R19, 0x1, R4 ;  /* 0x0000000113049824 */ /* 0x000fe200078e0204 */
[----:B------:R-:W-:Y:S01]  /*1c20*/  @!P1 MOV R5, R18 ;  /* 0x0000001200059202 */ /* 0x000fe20000000f00 */
[----:B------:R-:W-:-:S04]  /*1c30*/  @P1 IMAD.WIDE.U32 R18, R6, R15, RZ ;  /* 0x0000000f06121225 */ /* 0x000fc800078e00ff */
[----:B------:R-:W-:Y:S02]  /*1c40*/  @P1 IMAD.IADD R4, R19, 0x1, R14 ;  /* 0x0000000113041824 */ /* 0x000fe400078e020e */
[C---:B------:R-:W-:Y:S01]  /*1c50*/  VIADD R19, R32.reuse, 0x10 ;  /* 0x0000001020137836 */ /* 0x040fe20000000000 */
[----:B------:R-:W-:Y:S01]  /*1c60*/  @P1 MOV R5, R18 ;  /* 0x0000001200051202 */ /* 0x000fe20000000f00 */
[----:B------:R-:W-:Y:S01]  /*1c70*/  IMAD R20, R17, R235, RZ ;  /* 0x000000eb11147224 */ /* 0x000fe200078e02ff */
[----:B------:R-:W-:Y:S01]  /*1c80*/  SHF.R.S32.HI R15, RZ, 0x1f, R235 ;  /* 0x0000001fff0f7819 */ /* 0x000fe200000114eb */
[C---:B------:R-:W-:Y:S01]  /*1c90*/  VIADD R18, R32.reuse, 0x20 ;  /* 0x0000002020127836 */ /* 0x040fe20000000000 */
[-C--:B------:R-:W-:Y:S01]  /*1ca0*/  ISETP.GE.AND P3, PT, R19, R226.reuse, PT ;  /* 0x000000e21300720c */ /* 0x080fe20003f66270 */
[----:B------:R-:W-:Y:S01]  /*1cb0*/  VIADD R17, R32, 0x30 ;  /* 0x0000003020117836 */ /* 0x000fe20000000000 */
[----:B------:R-:W-:Y:S01]  /*1cc0*/  IADD3 R14, P0, PT, R0, R5, RZ ;  /* 0x00000005000e7210 */ /* 0x000fe20007f1e0ff */
[----:B------:R-:W-:Y:S01]  /*1cd0*/  IMAD R20, R16, R15, R20 ;  /* 0x0000000f10147224 */ /* 0x000fe200078e0214 */
[----:B------:R-:W-:-:S02]  /*1ce0*/  ISETP.GE.AND P2, PT, R18, R226, PT ;  /* 0x000000e21200720c */ /* 0x000fc40003f46270 */
[----:B------:R-:W-:Y:S02]  /*1cf0*/  ISETP.GE.AND P5, PT, R17, R226, PT ;  /* 0x000000e21100720c */ /* 0x000fe40003fa6270 */
[----:B------:R-:W-:Y:S02]  /*1d00*/  IADD3.X R15, PT, PT, RZ, R4, RZ, P0, !PT ;  /* 0x00000004ff0f7210 */ /* 0x000fe400007fe4ff */
[----:B----4-:R-:W-:-:S04]  /*1d10*/  LEA R229, P0, R8, R10, 0x1 ;  /* 0x0000000a08e57211 */ /* 0x010fc800078008ff */
[----:B------:R-:W-:Y:S02]  /*1d20*/  LEA.HI.X R228, R8, R11, R228, 0x1, P0 ;  /* 0x0000000b08e47211 */ /* 0x000fe400000f0ce4 */
[----:B------:R-:W-:Y:S01]  /*1d30*/  @!P3 IADD3 R10, P0, PT, R42, 0x10, RZ ;  /* 0x000000102a0ab810 */ /* 0x000fe20007f1e0ff */
[----:B------:R-:W-:Y:S01]  /*1d40*/  @!P1 IMAD.MOV.U32 R30, RZ, RZ, R6 ;  /* 0x000000ffff1e9224 */ /* 0x000fe200078e0006 */
[-C--:B------:R-:W-:Y:S01]  /*1d50*/  @!P1 MOV R31, R7.reuse ;  /* 0x00000007001f9202 */ /* 0x080fe20000000f00 */
[----:B------:R-:W-:Y:S01]  /*1d60*/  IMAD.WIDE.U32 R14, R235, R16, R14 ;  /* 0x00000010eb0e7225 */ /* 0x000fe200078e000e */
[----:B------:R-:W-:-:S03]  /*1d70*/  @P1 MOV R31, R7 ;  /* 0x00000007001f1202 */ /* 0x000fc60000000f00 */
[----:B------:R-:W-:Y:S01]  /*1d80*/  @P1 IMAD.MOV.U32 R30, RZ, RZ, R6 ;  /* 0x000000ffff1e1224 */ /* 0x000fe200078e0006 */
[C---:B------:R-:W-:Y:S01]  /*1d90*/  @!P2 IADD3 R7, P1, PT, R42.reuse, 0x20, RZ ;  /* 0x000000202a07a810 */ /* 0x040fe20007f3e0ff */
[--C-:B------:R-:W-:Y:S01]  /*1da0*/  @!P3 IMAD.X R5, RZ, RZ, R43.reuse, P0 ;  /* 0x000000ffff05b224 */ /* 0x100fe200000e062b */
[----:B------:R-:W-:Y:S01]  /*1db0*/  @!P5 IADD3 R9, P0, PT, R42, 0x30, RZ ;  /* 0x000000302a09d810 */ /* 0x000fe20007f1e0ff */
[----:B------:R-:W-:Y:S02]  /*1dc0*/  IMAD.IADD R21, R15, 0x1, R20 ;  /* 0x000000010f157824 */ /* 0x000fe400078e0214 */
[----:B------:R-:W-:Y:S01]  /*1dd0*/  @!P2 IMAD.X R4, RZ, RZ, R43, P1 ;  /* 0x000000ffff04a224 */ /* 0x000fe200008e062b */
[----:B------:R-:W-:Y:S01]  /*1de0*/  @!P5 IADD3.X R8, PT, PT, RZ, R43, RZ, P0, !PT ;  /* 0x0000002bff08d210 */ /* 0x000fe200007fe4ff */
[--C-:B------:R-:W-:Y:S01]  /*1df0*/  @!P4 IMAD.MOV.U32 R20, RZ, RZ, R14.reuse ;  /* 0x000000ffff14c224 */ /* 0x100fe200078e000e */
[----:B------:R-:W-:Y:S01]  /*1e00*/  @!P3 MOV R40, R14 ;  /* 0x0000000e0028b202 */ /* 0x000fe20000000f00 */
[----:B------:R-:W-:Y:S01]  /*1e10*/  @!P3 IMAD.MOV.U32 R41, RZ, RZ, R21 ;  /* 0x000000ffff29b224 */ /* 0x000fe200078e0015 */
[----:B------:R-:W-:Y:S01]  /*1e20*/  @!P2 MOV R37, R21 ;  /* 0x000000150025a202 */ /* 0x000fe20000000f00 */
[----:B------:R-:W-:-:S02]  /*1e30*/  @!P2 IMAD.MOV.U32 R36, RZ, RZ, R14 ;  /* 0x000000ffff24a224 */ /* 0x000fc400078e000e */
[----:B------:R-:W-:Y:S02]  /*1e40*/  @!P5 IMAD.MOV.U32 R15, RZ, RZ, R21 ;  /* 0x000000ffff0fd224 */ /* 0x000fe400078e0015 */
[-C--:B------:R-:W-:Y:S02]  /*1e50*/  @!P4 IMAD R6, R43, R30.reuse, RZ ;  /* 0x0000001e2b06c224 */ /* 0x080fe400078e02ff */
[-C--:B------:R-:W-:Y:S02]  /*1e60*/  @!P3 IMAD R5, R5, R30.reuse, RZ ;  /* 0x0000001e0505b224 */ /* 0x080fe400078e02ff */
[-C--:B------:R-:W-:Y:S02]  /*1e70*/  @!P2 IMAD R4, R4, R30.reuse, RZ ;  /* 0x0000001e0404a224 */ /* 0x080fe400078e02ff */
[----:B------:R-:W-:Y:S02]  /*1e80*/  @!P5 IMAD R8, R8, R30, RZ ;  /* 0x0000001e0808d224 */ /* 0x000fe400078e02ff */
[----:B------:R-:W-:-:S02]  /*1e90*/  @!P4 IMAD R6, R42, R31, R6 ;  /* 0x0000001f2a06c224 */ /* 0x000fc400078e0206 */
[----:B------:R-:W-:-:S04]  /*1ea0*/  @!P4 IMAD.WIDE.U32 R20, R42, R30, R20 ;  /* 0x0000001e2a14c225 */ /* 0x000fc800078e0014 */
[-C--:B------:R-:W-:Y:S02]  /*1eb0*/  @!P3 IMAD R5, R31, R10.reuse, R5 ;  /* 0x0000000a1f05b224 */ /* 0x080fe400078e0205 */
[----:B------:R-:W-:-:S04]  /*1ec0*/  @!P3 IMAD.WIDE.U32 R40, R30, R10, R40 ;  /* 0x0000000a1e28b225 */ /* 0x000fc800078e0028 */
[-C--:B------:R-:W-:Y:S02]  /*1ed0*/  @!P2 IMAD R4, R31, R7.reuse, R4 ;  /* 0x000000071f04a224 */ /* 0x080fe400078e0204 */
[----:B------:R-:W-:-:S04]  /*1ee0*/  @!P2 IMAD.WIDE.U32 R36, R30, R7, R36 ;  /* 0x000000071e24a225 */ /* 0x000fc800078e0024 */
[-C--:B------:R-:W-:Y:S02]  /*1ef0*/  @!P5 IMAD R8, R31, R9.reuse, R8 ;  /* 0x000000091f08d224 */ /* 0x080fe400078e0208 */
[----:B------:R-:W-:Y:S02]  /*1f00*/  @!P5 IMAD.WIDE.U32 R14, R30, R9, R14 ;  /* 0x000000091e0ed225 */ /* 0x000fe400078e000e */
[----:B------:R-:W5:Y:S01]  /*1f10*/  LD.E.64 R30, desc[UR4][R2.64+0x10] ;  /* 0x00001004021e7980 */ /* 0x000f62000c101b00 */
[----:B------:R-:W-:Y:S01]  /*1f20*/  @!P4 LEA R42, P1, R20, R12, 0x1 ;  /* 0x0000000c142ac211 */ /* 0x000fe200078208ff */
[----:B------:R-:W-:Y:S02]  /*1f30*/  @!P4 IMAD.IADD R6, R21, 0x1, R6 ;  /* 0x000000011506c824 */ /* 0x000fe400078e0206 */
[----:B------:R-:W-:-:S03]  /*1f40*/  @!P2 IMAD.IADD R4, R37, 0x1, R4 ;  /* 0x000000012504a824 */ /* 0x000fc600078e0204 */
[-C--:B------:R-:W-:Y:S02]  /*1f50*/  @!P4 LEA.HI.X R43, R20, R13.reuse, R6, 0x1, P1 ;  /* 0x0000000d142bc211 */ /* 0x080fe400008f0c06 */
[-C--:B------:R-:W-:Y:S01]  /*1f60*/  @!P2 LEA R6, P1, R36, R12.reuse, 0x1 ;  /* 0x0000000c2406a211 */ /* 0x080fe200078208ff */
[----:B------:R-:W-:Y:S01]  /*1f70*/  @!P3 IMAD.IADD R5, R41, 0x1, R5 ;  /* 0x000000012905b824 */ /* 0x000fe200078e0205 */
[----:B------:R-:W-:Y:S01]  /*1f80*/  @!P3 LEA R10, P0, R40, R12, 0x1 ;  /* 0x0000000c280ab211 */ /* 0x000fe200078008ff */
[----:B------:R-:W-:Y:S01]  /*1f90*/  @!PT LDS RZ, [RZ] ;  /* 0x00000000fffff984 */ /* 0x000fe20000000800 */
[----:B------:R-:W-:Y:S01]  /*1fa0*/  @!PT LDS RZ, [RZ] ;  /* 0x00000000fffff984 */ /* 0x000fe20000000800 */
[----:B------:R-:W-:Y:S01]  /*1fb0*/  @!PT LDS RZ, [RZ] ;  /* 0x00000000fffff984 */ /* 0x000fe20000000800 */
[----:B------:R-:W-:Y:S01]  /*1fc0*/  @!P4 LDGSTS.E.BYPASS.LTC128B.128 [R39], desc[UR4][R42.64] ;  /* 0x000000002a27cfae */ /* 0x000fe2000b981a04 */
[-C--:B------:R-:W-:Y:S01]  /*1fd0*/  @!P2 LEA.HI.X R7, R36, R13.reuse, R4, 0x1, P1 ;  /* 0x0000000d2407a211 */ /* 0x080fe200008f0c04 */
[----:B------:R-:W-:Y:S01]  /*1fe0*/  IMAD R4, R58, -0x100, R66 ;  /* 0xffffff003a047824 */ /* 0x000fe200078e0242 */
[----:B------:R-:W-:-:S03]  /*1ff0*/  @!P3 LEA.HI.X R11, R40, R13, R5, 0x1, P0 ;  /* 0x0000000d280bb211 */ /* 0x000fc600000f0c05 */
[----:B------:R-:W-:Y:S02]  /*2000*/  VIADD R4, R4, 0x100 ;  /* 0x0000010004047836 */ /* 0x000fe40000000000 */
[----:B------:R-:W-:Y:S01]  /*2010*/  @!P3 LDGSTS.E.BYPASS.LTC128B.128 [R39+0x800], desc[UR4][R10.64] ;  /* 0x008000000a27bfae */ /* 0x000fe2000b981a04 */
[----:B------:R-:W-:Y:S01]  /*2020*/  @!P5 IMAD.IADD R8, R15, 0x1, R8 ;  /* 0x000000010f08d824 */ /* 0x000fe200078e0208 */
[----:B------:R-:W-:Y:S02]  /*2030*/  @!P5 LEA R12, P0, R14, R12, 0x1 ;  /* 0x0000000c0e0cd211 */ /* 0x000fe400078008ff */
[----:B------:R1:W-:Y:S01]  /*2040*/  @!P2 LDGSTS.E.BYPASS.LTC128B.128 [R39+0x1000], desc[UR4][R6.64] ;  /* 0x010000000627afae */ /* 0x0003e2000b981a04 */
[-C--:B------:R-:W-:Y:S02]  /*2050*/  ISETP.GE.AND P1, PT, R18, R4.reuse, PT ;  /* 0x000000041200720c */ /* 0x080fe40003f26270 */
[----:B------:R-:W-:Y:S01]  /*2060*/  ISETP.GE.AND P2, PT, R32, R4, PT ;  /* 0x000000042000720c */ /* 0x000fe20003f46270 */
[----:B------:R-:W-:Y:S01]  /*2070*/  IMAD.SHL.U32 R5, R224, 0x10, RZ ;  /* 0x00000010e0057824 */ /* 0x000fe200078e00ff */
[----:B------:R-:W-:-:S02]  /*2080*/  IADD3 R16, PT, PT, R32, 0x40, RZ ;  /* 0x0000004020107810 */ /* 0x000fc40007ffe0ff */
[----:B------:R-:W-:Y:S02]  /*2090*/  @!P5 LEA.HI.X R13, R14, R13, R8, 0x1, P0 ;  /* 0x0000000d0e0dd211 */ /* 0x000fe400000f0c08 */
[-C--:B------:R-:W-:Y:S02]  /*20a0*/  ISETP.GE.AND P4, PT, R16, R4.reuse, PT ;  /* 0x000000041000720c */ /* 0x080fe40003f86270 */
[-C--:B------:R-:W-:Y:S01]  /*20b0*/  ISETP.GE.AND P3, PT, R19, R4.reuse, PT ;  /* 0x000000041300720c */ /* 0x080fe20003f66270 */
[----:B------:R2:W-:Y:S01]  /*20c0*/  @!P5 LDGSTS.E.BYPASS.LTC128B.128 [R39+0x1800], desc[UR4][R12.64] ;  /* 0x018000000c27dfae */ /* 0x0005e2000b981a04 */
[----:B------:R-:W-:Y:S02]  /*20d0*/  LEA R36, P0, R5, R229, 0x1 ;  /* 0x000000e505247211 */ /* 0x000fe400078008ff */
[----:B------:R-:W-:Y:S02]  /*20e0*/  ISETP.GE.AND P5, PT, R17, R4, PT ;  /* 0x000000041100720c */ /* 0x000fe40003fa6270 */
[----:B------:R-:W-:-:S02]  /*20f0*/  IADD3 R15, PT, PT, R32, 0x50, RZ ;  /* 0x00000050200f7810 */ /* 0x000fc40007ffe0ff */
[----:B-1----:R-:W-:Y:S01]  /*2100*/  SHF.L.U64.HI R6, R224, 0x4, R225 ;  /* 0x00000004e0067819 */ /* 0x002fe200000102e1 */
[----:B------:R-:W-:-:S03]  /*2110*/  @!P2 IMAD.MOV.U32 R7, RZ, RZ, R228 ;  /* 0x000000ffff07a224 */ /* 0x000fc600078e00e4 */
[----:B------:R-:W-:Y:S01]  /*2120*/  LEA.HI.X R37, R5, R228, R6, 0x1, P0 ;  /* 0x000000e405257211 */ /* 0x000fe200000f0c06 */
[----:B------:R-:W-:Y:S01]  /*2130*/  @!P2 IMAD.MOV.U32 R6, RZ, RZ, R229 ;  /* 0x000000ffff06a224 */ /* 0x000fe200078e00e5 */
[----:B------:R-:W-:-:S04]  /*2140*/  @!P1 LEA R8, P0, R224, R36, 0x5 ;  /* 0x00000024e0089211 */ /* 0x000fc800078028ff */
[----:B------:R-:W-:Y:S01]  /*2150*/  @!P1 LEA.HI.X R9, R224, R37, R225, 0x5, P0 ;  /* 0x00000025e0099211 */ /* 0x000fe200000f2ce1 */
[----:B------:R1:W-:Y:S01]  /*2160*/  @!P2 LDGSTS.E.BYPASS.LTC128B.128 [R39+0x2000], desc[UR4][R6.64] ;  /* 0x020000000627afae */ /* 0x0003e2000b981a04 */
[----:B------:R-:W-:-:S03]  /*2170*/  VIADD R14, R32, 0x60 ;  /* 0x00000060200e7836 */ /* 0x000fc60000000000 */
[----:B------:R-:W-:Y:S01]  /*2180*/  @!P3 LDGSTS.E.BYPASS.LTC128B.128 [R39+0x2800], desc[UR4][R36.64] ;  /* 0x028000002427bfae */ /* 0x000fe2000b981a04 */
[-C--:B------:R-:W-:Y:S01]  /*2190*/  ISETP.GE.AND P3, PT, R15, R4.reuse, PT ;  /* 0x000000040f00720c */ /* 0x080fe20003f66270 */
[----:B------:R-:W-:Y:S02]  /*21a0*/  @!P4 IMAD R5, R225, 0x60, RZ ;  /* 0x00000060e105c824 */ /* 0x000fe400078e02ff */
[----:B------:R3:W-:Y:S01]  /*21b0*/  @!P1 LDGSTS.E.BYPASS.LTC128B.128 [R39+0x3000], desc[UR4][R8.64] ;  /* 0x0300000008279fae */ /* 0x0007e2000b981a04 */
[----:B------:R-:W-:Y:S02]  /*21c0*/  ISETP.GE.AND P0, PT, R14, R4, PT ;  /* 0x000000040e00720c */ /* 0x000fe40003f06270 */
[C---:B--2---:R-:W-:Y:S01]  /*21d0*/  LOP3.LUT R12, R32.reuse, 0x80, RZ, 0xfc, !PT ;  /* 0x00000080200c7812 */ /* 0x044fe200078efcff */
[----:B------:R-:W-:Y:S01]  /*21e0*/  VIADD R13, R32, 0x70 ;  /* 0x00000070200d7836 */ /* 0x000fe20000000000 */
[----:B-1----:R-:W-:Y:S01]  /*21f0*/  @!P4 MOV R7, R37 ;  /* 0x000000250007c202 */ /* 0x002fe20000000f00 */
[----:B------:R-:W-:-:S04]  /*2200*/  @!P4 IMAD.MOV.U32 R6, RZ, RZ, R36 ;  /* 0x000000ffff06c224 */ /* 0x000fc800078e0024 */
[C---:B------:R-:W-:Y:S01]  /*2210*/  @!P4 IMAD.WIDE.U32 R6, R224.reuse, 0x60, R6 ;  /* 0x00000060e006c825 */ /* 0x040fe200078e0006 */
[----:B---3--:R-:W-:-:S03]  /*2220*/  @!P5 LEA R8, P1, R224, R36, 0x6 ;  /* 0x00000024e008d211 */ /* 0x008fc600078230ff */
[----:B------:R-:W-:Y:S01]  /*2230*/  @!P4 IMAD.IADD R7, R7, 0x1, R5 ;  /* 0x000000010707c824 */ /* 0x000fe200078e0205 */
[----:B------:R-:W-:-:S05]  /*2240*/  @!P5 LEA.HI.X R9, R224, R37, R225, 0x6, P1 ;  /* 0x00000025e009d211 */ /* 0x000fca00008f34e1 */
[----:B------:R-:W-:Y:S04]  /*2250*/  @!P5 LDGSTS.E.BYPASS.LTC128B.128 [R39+0x3800], desc[UR4][R8.64] ;  /* 0x038000000827dfae */ /* 0x000fe8000b981a04 */
[----:B------:R1:W-:Y:S01]  /*2260*/  @!P4 LDGSTS.E.BYPASS.LTC128B.128 [R39+0x4000], desc[UR4][R6.64] ;  /* 0x040000000627cfae */ /* 0x0003e2000b981a04 */
[-C--:B------:R-:W-:Y:S02]  /*2270*/  ISETP.GE.AND P4, PT, R12, R4.reuse, PT ;  /* 0x000000040c00720c */ /* 0x080fe40003f86270 */
[----:B------:R-:W-:Y:S01]  /*2280*/  ISETP.GE.AND P5, PT, R13, R4, PT ;  /* 0x000000040d00720c */ /* 0x000fe20003fa6270 */
[C---:B------:R-:W-:Y:S01]  /*2290*/  VIADD R11, R32.reuse, 0x90 ;  /* 0x00000090200b7836 */ /* 0x040fe20000000000 */
[----:B------:R-:W-:Y:S01]  /*22a0*/  IADD3 R10, PT, PT, R32, 0xa0, RZ ;  /* 0x000000a0200a7810 */ /* 0x000fe20007ffe0ff */
[----:B------:R-:W-:-:S08]  /*22b0*/  @!P0 IMAD R42, R225, 0xa0, RZ ;  /* 0x000000a0e12a8824 */ /* 0x000fd000078e02ff */
[----:B------:R-:W-:Y:S02]  /*22c0*/  @!P4 MOV R21, R37 ;  /* 0x000000250015c202 */ /* 0x000fe40000000f00 */
[----:B-1----:R-:W-:Y:S01]  /*22d0*/  @!P3 LEA R6, P1, R224, R36, 0x7 ;  /* 0x00000024e006b211 */ /* 0x002fe200078238ff */
[----:B------:R-:W-:-:S03]  /*22e0*/  @!P0 IMAD.MOV.U32 R8, RZ, RZ, R36 ;  /* 0x000000ffff088224 */ /* 0x000fc600078e0024 */
[----:B------:R-:W-:Y:S01]  /*22f0*/  @!P3 LEA.HI.X R7, R224, R37, R225, 0x7, P1 ;  /* 0x00000025e007b211 */ /* 0x000fe200008f3ce1 */
[----:B------:R-:W-:Y:S01]  /*2300*/  @!P0 IMAD.MOV.U32 R9, RZ, RZ, R37 ;  /* 0x000000ffff098224 */ /* 0x000fe200078e0025 */
[----:B------:R-:W-:-:S03]  /*2310*/  ISETP.GE.AND P1, PT, R10, R4, PT ;  /* 0x000000040a00720c */ /* 0x000fc60003f26270 */
[----:B------:R1:W-:Y:S01]  /*2320*/  @!P3 LDGSTS.E.BYPASS.LTC128B.128 [R39+0x4800], desc[UR4][R6.64] ;  /* 0x048000000627bfae */ /* 0x0003e2000b981a04 */
[----:B------:R-:W-:Y:S01]  /*2330*/  @!P0 IMAD.WIDE.U32 R8, R224, 0xa0, R8 ;  /* 0x000000a0e0088825 */ /* 0x000fe200078e0008 */
[----:B------:R-:W-:-:S03]  /*2340*/  ISETP.GE.AND P3, PT, R11, R4, PT ;  /* 0x000000040b00720c */ /* 0x000fc60003f66270 */
[--C-:B------:R-:W-:Y:S01]  /*2350*/  @!P4 IMAD.MOV.U32 R20, RZ, RZ, R36.reuse ;  /* 0x000000ffff14c224 */ /* 0x100fe200078e0024 */
[----:B------:R-:W-:Y:S01]  /*2360*/  @!P0 IADD3 R43, PT, PT, R9, R42, RZ ;  /* 0x0000002a092b8210 */ /* 0x000fe20007ffe0ff */
[----:B------:R-:W-:Y:S01]  /*2370*/  @!P5 IMAD.MOV.U32 R40, RZ, RZ, R36 ;  /* 0x000000ffff28d224 */ /* 0x000fe200078e0024 */
[----:B------:R-:W-:Y:S01]  /*2380*/  @!P0 MOV R42, R8 ;  /* 0x00000008002a8202 */ /* 0x000fe20000000f00 */
[----:B------:R-:W-:Y:S01]  /*2390*/  @!P4 IMAD.WIDE.U32 R20, R224, 0xe0, R20 ;  /* 0x000000e0e014c825 */ /* 0x000fe200078e0014 */
[----:B------:R-:W-:-:S03]  /*23a0*/  @!P5 MOV R41, R37 ;  /* 0x000000250029d202 */ /* 0x000fc60000000f00 */
[----:B------:R2:W-:Y:S01]  /*23b0*/  @!P0 LDGSTS.E.BYPASS.LTC128B.128 [R39+0x5000], desc[UR4][R42.64] ;  /* 0x050000002a278fae */ /* 0x0005e2000b981a04 */
[----:B------:R-:W-:Y:S01]  /*23c0*/  @!P5 IMAD.WIDE.U32 R40, R224, 0xc0, R40 ;  /* 0x000000c0e028d825 */ /* 0x000fe200078e0028 */
[----:B------:R-:W-:-:S03]  /*23d0*/  @!P1 MOV R9, R37 ;  /* 0x0000002500099202 */ /* 0x000fc60000000f00 */
[----:B------:R-:W-:Y:S02]  /*23e0*/  @!P1 IMAD.MOV.U32 R8, RZ, RZ, R36 ;  /* 0x000000ffff089224 */ /* 0x000fe400078e0024 */
[C---:B-1----:R-:W-:Y:S02]  /*23f0*/  @!P4 IMAD R6, R225.reuse, 0xe0, RZ ;  /* 0x000000e0e106c824 */ /* 0x042fe400078e02ff */
[----:B------:R-:W-:-:S04]  /*2400*/  @!P5 IMAD R7, R225, 0xc0, RZ ;  /* 0x000000c0e107d824 */ /* 0x000fc800078e02ff */
[----:B------:R-:W-:Y:S02]  /*2410*/  @!P5 IMAD.IADD R41, R41, 0x1, R7 ;  /* 0x000000012929d824 */ /* 0x000fe400078e0207 */
[----:B------:R-:W-:Y:S02]  /*2420*/  @!P1 IMAD R5, R225, 0x120, RZ ;  /* 0x00000120e1059824 */ /* 0x000fe400078e02ff */
[C---:B------:R-:W-:Y:S01]  /*2430*/  @!P1 IMAD.WIDE.U32 R8, R224.reuse, 0x120, R8 ;  /* 0x00000120e0089825 */ /* 0x040fe200078e0008 */
[----:B------:R-:W-:Y:S01]  /*2440*/  @!P5 LDGSTS.E.BYPASS.LTC128B.128 [R39+0x5800], desc[UR4][R40.64] ;  /* 0x058000002827dfae */ /* 0x000fe2000b981a04 */
[----:B--2---:R-:W-:Y:S02]  /*2450*/  @!P4 IADD3 R43, PT, PT, R21, R6, RZ ;  /* 0x00000006152bc210 */ /* 0x004fe40007ffe0ff */
[----:B------:R-:W-:Y:S02]  /*2460*/  @!P3 LEA R6, P0, R224, R36, 0x8 ;  /* 0x00000024e006b211 */ /* 0x000fe400078040ff */
[----:B------:R-:W-:-:S02]  /*2470*/  @!P4 MOV R42, R20 ;  /* 0x00000014002ac202 */ /* 0x000fc40000000f00 */
[----:B------:R-:W-:Y:S01]  /*2480*/  @!P3 LEA.HI.X R7, R224, R37, R225, 0x8, P0 ;  /* 0x00000025e007b211 */ /* 0x000fe200000f44e1 */
[----:B------:R-:W-:Y:S02]  /*2490*/  @!P1 IMAD.IADD R21, R9, 0x1, R5 ;  /* 0x0000000109159824 */ /* 0x000fe400078e0205 */
[----:B------:R-:W-:Y:S01]  /*24a0*/  @!P4 LDGSTS.E.BYPASS.LTC128B.128 [R39+0x6000], desc[UR4][R42.64] ;  /* 0x060000002a27cfae */ /* 0x000fe2000b981a04 */
[----:B------:R-:W-:-:S03]  /*24b0*/  @!P1 IMAD.MOV.U32 R20, RZ, RZ, R8 ;  /* 0x000000ffff149224 */ /* 0x000fc600078e0008 */
[----:B------:R1:W-:Y:S01]  /*24c0*/  @!P3 LDGSTS.E.BYPASS.LTC128B.128 [R39+0x6800], desc[UR4][R6.64] ;  /* 0x068000000627bfae */ /* 0x0003e2000b981a04 */
[----:B------:R-:W-:-:S03]  /*24d0*/  VIADD R8, R32, 0xc0 ;  /* 0x000000c020087836 */ /* 0x000fc60000000000 */
[----:B------:R2:W-:Y:S01]  /*24e0*/  @!P1 LDGSTS.E.BYPASS.LTC128B.128 [R39+0x7000], desc[UR4][R20.64] ;  /* 0x0700000014279fae */ /* 0x0005e2000b981a04 */
[C---:B------:R-:W-:Y:S02]  /*24f0*/  IADD3 R9, PT, PT, R32.reuse, 0xb0, RZ ;  /* 0x000000b020097810 */ /* 0x040fe40007ffe0ff */
[----:B------:R-:W-:Y:S02]  /*2500*/  IADD3 R5, PT, PT, R32, 0xf0, RZ ;  /* 0x000000f020057810 */ /* 0x000fe40007ffe0ff */
[-C--:B------:R-:W-:Y:S02]  /*2510*/  ISETP.GE.AND P5, PT, R9, R4.reuse, PT ;  /* 0x000000040900720c */ /* 0x080fe40003fa6270 */
[-C--:B------:R-:W-:Y:S02]  /*2520*/  ISETP.GE.AND P4, PT, R8, R4.reuse, PT ;  /* 0x000000040800720c */ /* 0x080fe40003f86270 */
[----:B------:R-:W-:Y:S02]  /*2530*/  ISETP.GE.AND P0, PT, R5, R4, PT ;  /* 0x000000040500720c */ /* 0x000fe40003f06270 */
[C---:B-1----:R-:W-:Y:S01]  /*2540*/  IADD3 R7, PT, PT, R32.reuse, 0xd0, RZ ;  /* 0x000000d020077810 */ /* 0x042fe20007ffe0ff */
[----:B------:R-:W-:-:S03]  /*2550*/  VIADD R6, R32, 0xe0 ;  /* 0x000000e020067836 */ /* 0x000fc60000000000 */
[-C--:B------:R-:W-:Y:S02]  /*2560*/  ISETP.GE.AND P3, PT, R7, R4.reuse, PT ;  /* 0x000000040700720c */ /* 0x080fe40003f66270 */
[----:B------:R-:W-:Y:S01]  /*2570*/  ISETP.GE.AND P1, PT, R6, R4, PT ;  /* 0x000000040600720c */ /* 0x000fe20003f26270 */
[--C-:B------:R-:W-:Y:S01]  /*2580*/  @!P5 IMAD.MOV.U32 R46, RZ, RZ, R36.reuse ;  /* 0x000000ffff2ed224 */ /* 0x100fe200078e0024 */
[-C--:B------:R-:W-:Y:S01]  /*2590*/  @!P5 MOV R47, R37.reuse ;  /* 0x00000025002fd202 */ /* 0x080fe20000000f00 */
[----:B------:R-:W-:Y:S01]  /*25a0*/  @!P4 IMAD.MOV.U32 R44, RZ, RZ, R36 ;  /* 0x000000ffff2cc224 */ /* 0x000fe200078e0024 */
[----:B------:R-:W-:-:S07]  /*25b0*/  @!P4 MOV R45, R37 ;  /* 0x00000025002dc202 */ /* 0x000fce0000000f00 */
[-C--:B------:R-:W-:Y:S01]  /*25c0*/  @!P3 MOV R43, R37.reuse ;  /* 0x00000025002bb202 */ /* 0x080fe20000000f00 */
[--C-:B------:R-:W-:Y:S01]  /*25d0*/  @!P3 IMAD.MOV.U32 R42, RZ, RZ, R36.reuse ;  /* 0x000000ffff2ab224 */ /* 0x100fe200078e0024 */
[----:B------:R-:W-:Y:S01]  /*25e0*/  @!P1 MOV R41, R37 ;  /* 0x0000002500299202 */ /* 0x000fe20000000f00 */
[----:B------:R-:W-:Y:S02]  /*25f0*/  @!P1 IMAD.MOV.U32 R40, RZ, RZ, R36 ;  /* 0x000000ffff289224 */ /* 0x000fe400078e0024 */
[----:B------:R-:W-:Y:S02]  /*2600*/  @!P3 IMAD R22, R225, 0x180, RZ ;  /* 0x00000180e116b824 */ /* 0x000fe400078e02ff */
[----:B------:R-:W-:-:S04]  /*2610*/  @!P3 IMAD.WIDE.U32 R42, R224, 0x180, R42 ;  /* 0x00000180e02ab825 */ /* 0x000fc800078e002a */
[----:B--2---:R-:W-:Y:S02]  /*2620*/  @!P1 IMAD R21, R225, 0x1a0, RZ ;  /* 0x000001a0e1159824 */ /* 0x004fe400078e02ff */
[----:B------:R-:W-:-:S04]  /*2630*/  @!P1 IMAD.WIDE.U32 R40, R224, 0x1a0, R40 ;  /* 0x000001a0e0289825 */ /* 0x000fc800078e0028 */
[----:B------:R-:W-:Y:S02]  /*2640*/  @!P0 IMAD R20, R225, 0x1c0, RZ ;  /* 0x000001c0e1148824 */ /* 0x000fe400078e02ff */
[----:B------:R-:W-:Y:S01]  /*2650*/  @!P0 IMAD.WIDE.U32 R36, R224, 0x1c0, R36 ;  /* 0x000001c0e0248825 */ /* 0x000fe200078e0024 */
[----:B------:R-:W-:-:S03]  /*2660*/  @!P1 IADD3 R41, PT, PT, R41, R21, RZ ;  /* 0x0000001529299210 */ /* 0x000fc60007ffe0ff */
[----:B------:R-:W-:Y:S01]  /*2670*/  @!P3 IMAD.IADD R43, R43, 0x1, R22 ;  /* 0x000000012b2bb824 */ /* 0x000fe200078e0216 */
[----:B------:R-:W-:Y:S01]  /*2680*/  IABS R22, R28 ;  /* 0x0000001c00167213 */ /* 0x000fe20000000000 */
[----:B------:R-:W-:Y:S01]  /*2690*/  @!P0 IMAD.IADD R21, R37, 0x1, R20 ;  /* 0x0000000125158824 */ /* 0x000fe200078e0214 */
[----:B------:R-:W-:Y:S02]  /*26a0*/  @!P0 MOV R20, R36 ;  /* 0x0000002400148202 */ /* 0x000fe40000000f00 */
[----:B------:R-:W1:Y:S08]  /*26b0*/  I2F.RP R36, R22 ;  /* 0x0000001600247306 */ /* 0x000e700000209400 */
[----:B-1----:R-:W1:Y:S01]  /*26c0*/  MUFU.RCP R36, R36 ;  /* 0x0000002400247308 */ /* 0x002e620000001000 */
[----:B------:R-:W-:-:S02]  /*26d0*/  @!P5 IMAD R29, R225, 0x140, RZ ;  /* 0x00000140e11dd824 */ /* 0x000fc400078e02ff */
[----:B------:R-:W-:Y:S02]  /*26e0*/  @!P4 IMAD R27, R225, 0x160, RZ ;  /* 0x00000160e11bc824 */ /* 0x000fe400078e02ff */
[----:B------:R-:W-:-:S04]  /*26f0*/  @!P5 IMAD.WIDE.U32 R46, R224, 0x140, R46 ;  /* 0x00000140e02ed825 */ /* 0x000fc800078e002e */
[----:B------:R-:W-:-:S04]  /*2700*/  @!P4 IMAD.WIDE.U32 R44, R224, 0x160, R44 ;  /* 0x00000160e02cc825 */ /* 0x000fc800078e002c */
[----:B-1----:R-:W-:-:S04]  /*2710*/  VIADD R36, R36, 0xffffffe ;  /* 0x0ffffffe24247836 */ /* 0x002fc80000000000 */
[----:B------:R1:W2:Y:S01]  /*2720*/  F2I.FTZ.U32.TRUNC.NTZ R37, R36 ;  /* 0x0000002400257305 */ /* 0x0002a2000021f000 */
[----:B------:R-:W-:Y:S01]  /*2730*/  @!P5 IMAD.IADD R47, R47, 0x1, R29 ;  /* 0x000000012f2fd824 */ /* 0x000fe200078e021d */
[----:B------:R-:W-:-:S04]  /*2740*/  @!P4 IADD3 R45, PT, PT, R45, R27, RZ ;  /* 0x0000001b2d2dc210 */ /* 0x000fc80007ffe0ff */
[----:B------:R-:W-:Y:S04]  /*2750*/  @!P5 LDGSTS.E.BYPASS.LTC128B.128 [R39+0x7800], desc[UR4][R46.64] ;  /* 0x078000002e27dfae */ /* 0x000fe8000b981a04 */
[----:B------:R-:W-:Y:S04]  /*2760*/  @!P4 LDGSTS.E.BYPASS.LTC128B.128 [R39+0x8000], desc[UR4][R44.64] ;  /* 0x080000002c27cfae */ /* 0x000fe8000b981a04 */
[----:B------:R-:W-:Y:S04]  /*2770*/  @!P3 LDGSTS.E.BYPASS.LTC128B.128 [R39+0x8800], desc[UR4][R42.64] ;  /* 0x088000002a27bfae */ /* 0x000fe8000b981a04 */
[----:B------:R-:W-:Y:S04]  /*2780*/  @!P1 LDGSTS.E.BYPASS.LTC128B.128 [R39+0x9000], desc[UR4][R40.64] ;  /* 0x0900000028279fae */ /* 0x000fe8000b981a04 */
[----:B------:R2:W-:Y:S01]  /*2790*/  @!P0 LDGSTS.E.BYPASS.LTC128B.128 [R39+0x9800], desc[UR4][R20.64] ;  /* 0x0980000014278fae */ /* 0x0005e2000b981a04 */
[----:B-1----:R-:W-:-:S03]  /*27a0*/  IMAD.MOV.U32 R36, RZ, RZ, RZ ;  /* 0x000000ffff247224 */ /* 0x002fc600078e00ff */
[----:B------:R-:W0:Y:S01]  /*27b0*/  LDGDEPBAR ;  /* 0x00000000000079af */ /* 0x000e220000000000 */
[----:B-----5:R-:W-:Y:S01]  /*27c0*/  IMAD R230, R57, R32, RZ ;  /* 0x0000002039e67224 */ /* 0x020fe200078e02ff */
[----:B------:R-:W-:Y:S02]  /*27d0*/  LOP3.LUT R241, R241, R240, RZ, 0x3c, !PT ;  /* 0x000000f0f1f17212 */ /* 0x000fe400078e3cff */
[----:B------:R1:W5:Y:S01]  /*27e0*/  LD.E R122, desc[UR4][R2.64+0x184] ;  /* 0x00018404027a7980 */ /* 0x000362000c101900 */
[----:B--2---:R-:W-:-:S03]  /*27f0*/  IADD3 R20, PT, PT, RZ, -R37, RZ ;  /* 0x80000025ff147210 */ /* 0x004fc60007ffe0ff */
[----:B------:R1:W5:Y:S01]  /*2800*/  LD.E R124, desc[UR4][R2.64+0x188] ;  /* 0x00018804027c7980 */ /* 0x000362000c101900 */
[----:B------:R-:W-:Y:S01]  /*2810*/  IABS R21, R235 ;  /* 0x000000eb00157213 */ /* 0x000fe20000000000 */
[----:B------:R-:W-:-:S04]  /*2820*/  DEPBAR.LE SB0, 0x0 ;  /* 0x000080000000791a */ /* 0x000fc80000000000 */
[----:B------:R-:W-:Y:S01]  /*2830*/  IMAD R27, R20, R22, RZ ;  /* 0x00000016141b7224 */ /* 0x000fe200078e02ff */
[----:B------:R-:W-:-:S03]  /*2840*/  IABS R20, R28 ;  /* 0x0000001c00147213 */ /* 0x000fc60000000000 */
[----:B------:R-:W-:Y:S01]  /*2850*/  IMAD.HI.U32 R27, R37, R27, R36 ;  /* 0x0000001b251b7227 */ /* 0x000fe200078e0024 */
[----:B------:R-:W-:-:S05]  /*2860*/  IADD3 R20, PT, PT, RZ, -R20, RZ ;  /* 0x80000014ff147210 */ /* 0x000fca0007ffe0ff */
        /* <DEDUP_REMOVED lines=9> */
[----:B------:R-:W-:Y:S02]  /*2900*/  @P3 VIADD R27, R27, 0x1 ;  /* 0x000000011b1b3836 */ /* 0x000fe40000000000 */
[----:B------:R-:W-:-:S04]  /*2910*/  IMAD R20, R23, R56, RZ ;  /* 0x0000003817147224 */ /* 0x000fc800078e02ff */
[----:B------:R-:W-:Y:S02]  /*2920*/  @!P0 IADD3 R27, PT, PT, -R27, RZ, RZ ;  /* 0x000000ff1b1b8210 */ /* 0x000fe40007ffe1ff */
[----:B------:R-:W-:Y:S01]  /*2930*/  @!P1 LOP3.LUT R27, RZ, R28, RZ, 0x33, !PT ;  /* 0x0000001cff1b9212 */ /* 0x000fe200078e33ff */
[----:B------:R-:W-:-:S03]  /*2940*/  IMAD.WIDE.U32 R28, R24, R56, RZ ;  /* 0x00000038181c7225 */ /* 0x000fc600078e00ff */
[----:B------:R-:W-:Y:S01]  /*2950*/  SHF.R.S32.HI R22, RZ, 0x1f, R27 ;  /* 0x0000001fff167819 */ /* 0x000fe2000001141b */
[----:B------:R-:W-:Y:S02]  /*2960*/  IMAD R20, R24, R57, R20 ;  /* 0x0000003918147224 */ /* 0x000fe400078e0214 */
[-C--:B------:R-:W-:Y:S01]  /*2970*/  IMAD R21, R35, R27.reuse, RZ ;  /* 0x0000001b23157224 */ /* 0x080fe200078e02ff */
[----:B------:R-:W-:Y:S01]  /*2980*/  IADD3 R26, P1, P0, R28, R26, R0 ;  /* 0x0000001a1c1a7210 */ /* 0x000fe2000783e000 */
[----:B------:R-:W-:Y:S02]  /*2990*/  IMAD.IADD R20, R29, 0x1, R20 ;  /* 0x000000011d147824 */ /* 0x000fe400078e0214 */
[----:B------:R-:W-:-:S04]  /*29a0*/  IMAD.WIDE.U32 R28, R34, R27, RZ ;  /* 0x0000001b221c7225 */ /* 0x000fc800078e00ff */
[----:B------:R-:W-:Y:S01]  /*29b0*/  IMAD R21, R22, R34, R21 ;  /* 0x0000002216157224 */ /* 0x000fe200078e0215 */
[----:B------:R-:W-:Y:S02]  /*29c0*/  IADD3.X R20, PT, PT, R20, R25, RZ, P1, P0 ;  /* 0x0000001914147210 */ /* 0x000fe40000fe04ff */
[----:B------:R-:W-:Y:S02]  /*29d0*/  IADD3 R26, P0, PT, R26, R28, RZ ;  /* 0x0000001c1a1a7210 */ /* 0x000fe40007f1e0ff */
[----:B------:R-:W-:-:S05]  /*29e0*/  IADD3 R21, PT, PT, R29, R21, RZ ;  /* 0x000000151d157210 */ /* 0x000fca0007ffe0ff */
[----:B------:R-:W-:Y:S02]  /*29f0*/  IMAD.X R27, R20, 0x1, R21, P0 ;  /* 0x00000001141b7824 */ /* 0x000fe400000e0615 */
[----:B------:R-:W-:Y:S01]  /*2a00*/  IMAD.WIDE.U32 R26, R32, R56, R26 ;  /* 0x00000038201a7225 */ /* 0x000fe200078e001a */
[----:B-1----:R-:W-:-:S07]  /*2a10*/  LOP3.LUT R240, R241, R240, RZ, 0x3c, !PT ;  /* 0x000000f0f1f07212 */ /* 0x002fce00078e3cff */
[----:B------:R-:W-:Y:S05]  /*2a20*/  WARPSYNC.ALL ;  /* 0x0000000000007948 */ /* 0x000fea0003800000 */
[----:B------:R-:W-:Y:S02]  /*2a30*/  IADD3 R230, PT, PT, R27, R230, RZ ;  /* 0x000000e61be67210 */ /* 0x000fe40007ffe0ff */
[C---:B------:R-:W-:Y:S02]  /*2a40*/  LEA R231, P0, R26.reuse, R30, 0x1 ;  /* 0x0000001e1ae77211 */ /* 0x040fe400078008ff */
[----:B------:R-:W-:Y:S02]  /*2a50*/  LOP3.LUT R241, R241, R240, RZ, 0x3c, !PT ;  /* 0x000000f0f1f17212 */ /* 0x000fe400078e3cff */
[----:B------:R-:W-:Y:S01]  /*2a60*/  LEA.HI.X R230, R26, R31, R230, 0x1, P0 ;  /* 0x0000001f1ae67211 */ /* 0x000fe200000f0ce6 */
[----:B------:R-:W-:Y:S01]  /*2a70*/  BAR.SYNC.DEFER_BLOCKING 0x0 ;  /* 0x0000000000007b1d */ /* 0x000fe20000010000 */
[----:B------:R-:W-:-:S02]  /*2a80*/  ISETP.GE.AND P0, PT, R19, R4, PT ;  /* 0x000000041300720c */ /* 0x000fc40003f06270 */
[----:B------:R-:W-:Y:S02]  /*2a90*/  SHF.L.U32 R19, R56, 0x4, RZ ;  /* 0x0000000438137819 */ /* 0x000fe400000006ff */
[-C--:B------:R-:W-:Y:S02]  /*2aa0*/  ISETP.GE.AND P5, PT, R18, R4.reuse, PT ;  /* 0x000000041200720c */ /* 0x080fe40003fa6270 */
[-C--:B------:R-:W-:Y:S02]  /*2ab0*/  ISETP.GE.AND P4, PT, R16, R4.reuse, PT ;  /* 0x000000041000720c */ /* 0x080fe40003f86270 */
[----:B------:R-:W-:Y:S02]  /*2ac0*/  SHF.L.U64.HI R16, R56, 0x4, R57 ;  /* 0x0000000438107819 */ /* 0x000fe40000010239 */
[----:B------:R-:W-:Y:S02]  /*2ad0*/  LEA R18, P1, R19, R231, 0x1 ;  /* 0x000000e713127211 */ /* 0x000fe400078208ff */
[----:B------:R-:W-:-:S02]  /*2ae0*/  ISETP.GE.AND P3, PT, R17, R4, PT ;  /* 0x000000041100720c */ /* 0x000fc40003f66270 */
[-C--:B------:R-:W-:Y:S02]  /*2af0*/  LEA.HI.X R19, R19, R230.reuse, R16, 0x1, P1 ;  /* 0x000000e613137211 */ /* 0x080fe400008f0c10 */
[----:B------:R-:W-:Y:S02]  /*2b00*/  @!P2 MOV R16, R231 ;  /* 0x000000e70010a202 */ /* 0x000fe40000000f00 */
[----:B------:R-:W-:Y:S02]  /*2b10*/  @!P2 MOV R17, R230 ;  /* 0x000000e60011a202 */ /* 0x000fe40000000f00 */
[-C--:B------:R-:W-:Y:S02]  /*2b20*/  @!P5 LEA R24, P1, R56, R18.reuse, 0x5 ;  /* 0x000000123818d211 */ /* 0x080fe400078228ff */
[----:B------:R-:W-:Y:S01]  /*2b30*/  @!P4 MOV R20, R18 ;  /* 0x000000120014c202 */ /* 0x000fe20000000f00 */
[----:B------:R-:W-:Y:S01]  /*2b40*/  @!PT LDS RZ, [RZ] ;  /* 0x00000000fffff984 */ /* 0x000fe20000000800 */
[----:B------:R-:W-:Y:S01]  /*2b50*/  @!PT LDS RZ, [RZ] ;  /* 0x00000000fffff984 */ /* 0x000fe20000000800 */
[----:B------:R-:W-:Y:S01]  /*2b60*/  @!PT LDS RZ, [RZ] ;  /* 0x00000000fffff984 */ /* 0x000fe20000000800 */
[----:B------:R1:W-:Y:S01]  /*2b70*/  @!P2 LDGSTS.E.BYPASS.LTC128B.128 [R39+0xa000], desc[UR4][R16.64] ;  /* 0x0a0000001027afae */ /* 0x0003e2000b981a04 */
[----:B------:R-:W-:-:S02]  /*2b80*/  @!P4 MOV R21, R19 ;  /* 0x000000130015c202 */ /* 0x000fc40000000f00 */
[C---:B------:R-:W-:Y:S01]  /*2b90*/  @!P5 LEA.HI.X R25, R56.reuse, R19, R57, 0x5, P1 ;  /* 0x000000133819d211 */ /* 0x040fe200008f2c39 */
[----:B------:R-:W-:Y:S01]  /*2ba0*/  @P2 STS.128 [R39+0xa000], RZ ;  /* 0x00a000ff27002388 */ /* 0x000fe20000000c00 */
[-C--:B------:R-:W-:Y:S01]  /*2bb0*/  ISETP.GE.AND P2, PT, R15, R4.reuse, PT ;  /* 0x000000040f00720c */ /* 0x080fe20003f46270 */
[----:B------:R-:W-:Y:S01]  /*2bc0*/  @!P4 IMAD.WIDE.U32 R20, R56, 0x60, R20 ;  /* 0x000000603814c825 */ /* 0x000fe200078e0014 */
[----:B------:R-:W-:Y:S01]  /*2bd0*/  ISETP.GE.AND P1, PT, R14, R4, PT ;  /* 0x000000040e00720c */ /* 0x000fe20003f26270 */
[----:B------:R-:W-:Y:S04]  /*2be0*/  @P0 STS.128 [R39+0xa800], RZ ;  /* 0x00a800ff27000388 */ /* 0x000fe80000000c00 */
[----:B------:R-:W-:Y:S01]  /*2bf0*/  @!PT LDS RZ, [RZ] ;  /* 0x00000000fffff984 */ /* 0x000fe20000000800 */
[----:B------:R-:W-:Y:S01]  /*2c00*/  @!PT LDS RZ, [RZ] ;  /* 0x00000000fffff984 */ /* 0x000fe20000000800 */
[----:B------:R-:W-:Y:S01]  /*2c10*/  @!PT LDS RZ, [RZ] ;  /* 0x00000000fffff984 */ /* 0x000fe20000000800 */
[----:B------:R-:W-:Y:S01]  /*2c20*/  @!P0 LDGSTS.E.BYPASS.LTC128B.128 [R39+0xa800], desc[UR4][R18.64] ;  /* 0x0a80000012278fae */ /* 0x000fe2000b981a04 */
[----:B------:R-:W-:-:S03]  /*2c30*/  @!P3 LEA R22, P0, R56, R18, 0x6 ;  /* 0x000000123816b211 */ /* 0x000fc600078030ff */
[----:B------:R-:W-:Y:S01]  /*2c40*/  @P5 STS.128 [R39+0xb000], RZ ;  /* 0x00b000ff27005388 */ /* 0x000fe20000000c00 */
[-C--:B------:R-:W-:Y:S02]  /*2c50*/  @!P3 LEA.HI.X R23, R56, R19.reuse, R57, 0x6, P0 ;  /* 0x000000133817b211 */ /* 0x080fe400000f3439 */
[-C--:B------:R-:W-:Y:S01]  /*2c60*/  ISETP.GE.AND P0, PT, R13, R4.reuse, PT ;  /* 0x000000040d00720c */ /* 0x080fe20003f06270 */
[----:B------:R-:W-:Y:S01]  /*2c70*/  @!PT LDS RZ, [RZ] ;  /* 0x00000000fffff984 */ /* 0x000fe20000000800 */
[----:B------:R-:W-:Y:S01]  /*2c80*/  @!PT LDS RZ, [RZ] ;  /* 0x00000000fffff984 */ /* 0x000fe20000000800 */
[----:B------:R-:W-:Y:S01]  /*2c90*/  @!PT LDS RZ, [RZ] ;  /* 0x00000000fffff984 */ /* 0x000fe20000000800 */
[----:B------:R-:W-:Y:S01]  /*2ca0*/  @!P5 LDGSTS.E.BYPASS.LTC128B.128 [R39+0xb000], desc[UR4][R24.64] ;  /* 0x0b0000001827dfae */ /* 0x000fe2000b981a04 */
[----:B------:R-:W-:Y:S02]  /*2cb0*/  ISETP.GE.AND P5, PT, R12, R4, PT ;  /* 0x000000040c00720c */ /* 0x000fe40003fa6270 */
[----:B------:R-:W-:Y:S01]  /*2cc0*/  @!P1 MOV R14, R18 ;  /* 0x00000012000e9202 */ /* 0x000fe20000000f00 */
[----:B------:R-:W-:Y:S01]  /*2cd0*/  @P3 STS.128 [R39+0xb800], RZ ;  /* 0x00b800ff27003388 */ /* 0x000fe20000000c00 */
[----:B------:R-:W-:Y:S01]  /*2ce0*/  @!P1 MOV R15, R19 ;  /* 0x00000013000f9202 */ /* 0x000fe20000000f00 */
[----:B-1----:R-:W-:-:S02]  /*2cf0*/  @!P4 IMAD R16, R57, 0x60, RZ ;  /* 0x000000603910c824 */ /* 0x002fc400078e02ff */
[----:B------:R-:W-:Y:S01]  /*2d00*/  @!PT LDS RZ, [RZ] ;  /* 0x00000000fffff984 */ /* 0x000fe20000000800 */
[----:B------:R-:W-:Y:S01]  /*2d10*/  @!PT LDS RZ, [RZ] ;  /* 0x00000000fffff984 */ /* 0x000fe20000000800 */
[----:B------:R-:W-:Y:S01]  /*2d20*/  @!PT LDS RZ, [RZ] ;  /* 0x00000000fffff984 */ /* 0x000fe20000000800 */
[----:B------:R-:W-:Y:S01]  /*2d30*/  @!P3 LDGSTS.E.BYPASS.LTC128B.128 [R39+0xb800], desc[UR4][R22.64] ;  /* 0x0b8000001627bfae */ /* 0x000fe2000b981a04 */
[C---:B------:R-:W-:Y:S01]  /*2d40*/  @!P2 LEA R12, P3, R56.reuse, R18, 0x7 ;  /* 0x00000012380ca211 */ /* 0x040fe200078638ff */
[C---:B------:R-:W-:Y:S01]  /*2d50*/  @!P1 IMAD.WIDE.U32 R14, R56.reuse, 0xa0, R14 ;  /* 0x000000a0380e9825 */ /* 0x040fe200078e000e */
[----:B------:R-:W-:Y:S01]  /*2d60*/  @!P4 IADD3 R17, PT, PT, R21, R16, RZ ;  /* 0x000000101511c210 */ /* 0x000fe20007ffe0ff */
[----:B------:R-:W-:Y:S01]  /*2d70*/  @P4 STS.128 [R39+0xc000], RZ ;  /* 0x00c000ff27004388 */ /* 0x000fe20000000c00 */
[----:B------:R-:W-:Y:S02]  /*2d80*/  @!P4 MOV R16, R20 ;  /* 0x000000140010c202 */ /* 0x000fe40000000f00 */
[----:B------:R-:W-:Y:S02]  /*2d90*/  @!P2 LEA.HI.X R13, R56, R19, R57, 0x7, P3 ;  /* 0x00000013380da211 */ /* 0x000fe400018f3c39 */
[-C--:B------:R-:W-:Y:S01]  /*2da0*/  ISETP.GE.AND P3, PT, R10, R4.reuse, PT ;  /* 0x000000040a00720c */ /* 0x080fe20003f66270 */
[----:B------:R-:W-:Y:S01]  /*2db0*/  @!PT LDS RZ, [RZ] ;  /* 0x00000000fffff984 */ /* 0x000fe20000000800 */
[----:B------:R-:W-:Y:S01]  /*2dc0*/  @!PT LDS RZ, [RZ] ;  /* 0x00000000fffff984 */ /* 0x000fe20000000800 */
[----:B------:R-:W-:Y:S01]  /*2dd0*/  @!PT LDS RZ, [RZ] ;  /* 0x00000000fffff984 */ /* 0x000fe20000000800 */
[----:B------:R1:W-:Y:S01]  /*2de0*/  @!P4 LDGSTS.E.BYPASS.LTC128B.128 [R39+0xc000], desc[UR4][R16.64] ;  /* 0x0c0000001027cfae */ /* 0x0003e2000b981a04 */
[----:B------:R-:W-:Y:S01]  /*2df0*/  ISETP.GE.AND P4, PT, R11, R4, PT ;  /* 0x000000040b00720c */ /* 0x000fe20003f86270 */
[----:B------:R-:W-:-:S02]  /*2e00*/  @!P1 IMAD R11, R57, 0xa0, RZ ;  /* 0x000000a0390b9824 */ /* 0x000fc400078e02ff */
[----:B------:R-:W-:Y:S01]  /*2e10*/  @P2 STS.128 [R39+0xc800], RZ ;  /* 0x00c800ff27002388 */ /* 0x000fe20000000c00 */
[----:B------:R-:W-:Y:S02]  /*2e20*/  @!P0 IMAD R10, R57, 0xc0, RZ ;  /* 0x000000c0390a8824 */ /* 0x000fe400078e02ff */
[----:B------:R-:W-:Y:S01]  /*2e30*/  @!P1 IADD3 R15, PT, PT, R15, R11, RZ ;  /* 0x0000000b0f0f9210 */ /* 0x000fe20007ffe0ff */
[----:B------:R-:W-:Y:S01]  /*2e40*/  @!PT LDS RZ, [RZ] ;  /* 0x00000000fffff984 */ /* 0x000fe20000000800 */
[----:B------:R-:W-:Y:S01]  /*2e50*/  @!PT LDS RZ, [RZ] ;  /* 0x00000000fffff984 */ /* 0x000fe20000000800 */
[----:B------:R-:W-:Y:S01]  /*2e60*/  @!PT LDS RZ, [RZ] ;  /* 0x00000000fffff984 */ /* 0x000fe20000000800 */
[----:B------:R2:W-:Y:S01]  /*2e70*/  @!P2 LDGSTS.E.BYPASS.LTC128B.128 [R39+0xc800], desc[UR4][R12.64] ;  /* 0x0c8000000c27afae */ /* 0x0005e2000b981a04 */
[-C--:B------:R-:W-:Y:S01]  /*2e80*/  ISETP.GE.AND P2, PT, R9, R4.reuse, PT ;  /* 0x000000040900720c */ /* 0x080fe20003f46270 */
[----:B------:R-:W-:Y:S02]  /*2e90*/  @!P5 IMAD R9, R57, 0xe0, RZ ;  /* 0x000000e03909d824 */ /* 0x000fe400078e02ff */
[----:B------:R-:W-:Y:S04]  /*2ea0*/  @P1 STS.128 [R39+0xd000], RZ ;  /* 0x00d000ff27001388 */ /* 0x000fe80000000c00 */
[----:B------:R-:W-:Y:S01]  /*2eb0*/  @!PT LDS RZ, [RZ] ;  /* 0x00000000fffff984 */ /* 0x000fe20000000800 */
[----:B------:R-:W-:Y:S01]  /*2ec0*/  @!PT LDS RZ, [RZ] ;  /* 0x00000000fffff984 */ /* 0x000fe20000000800 */
[----:B------:R-:W-:Y:S01]  /*2ed0*/  @!PT LDS RZ, [RZ] ;  /* 0x00000000fffff984 */ /* 0x000fe20000000800 */
[----:B------:R3:W-:Y:S01]  /*2ee0*/  @!P1 LDGSTS.E.BYPASS.LTC128B.128 [R39+0xd000], desc[UR4][R14.64] ;  /* 0x0d0000000e279fae */ /* 0x0007e2000b981a04 */
[----:B------:R-:W-:-:S03]  /*2ef0*/  ISETP.GE.AND P1, PT, R8, R4, PT ;  /* 0x000000040800720c */ /* 0x000fc60003f26270 */
[----:B------:R-:W-:Y:S02]  /*2f00*/  @P0 STS.128 [R39+0xd800], RZ ;  /* 0x00d800ff27000388 */ /* 0x000fe40000000c00 */
[-C--:B------:R-:W-:Y:S02]  /*2f10*/  @!P2 MOV R20, R18.reuse ;  /* 0x000000120014a202 */ /* 0x080fe40000000f00 */
[-C--:B------:R-:W-:Y:S02]  /*2f20*/  @!P2 MOV R21, R19.reuse ;  /* 0x000000130015a202 */ /* 0x080fe40000000f00 */
[----:B-1----:R-:W-:Y:S02]  /*2f30*/  @!P5 MOV R16, R18 ;  /* 0x000000120010d202 */ /* 0x002fe40000000f00 */
[----:B------:R-:W-:Y:S01]  /*2f40*/  @!P5 MOV R17, R19 ;  /* 0x000000130011d202 */ /* 0x000fe20000000f00 */
[----:B------:R-:W-:-:S04]  /*2f50*/  @!P2 IMAD.WIDE.U32 R20, R56, 0x140, R20 ;  /* 0x000001403814a825 */ /* 0x000fc800078e0014 */
[C---:B------:R-:W-:Y:S01]  /*2f60*/  @!P5 IMAD.WIDE.U32 R16, R56.reuse, 0xe0, R16 ;  /* 0x000000e03810d825 */ /* 0x040fe200078e0010 */
[----:B--2---:R-:W-:Y:S02]  /*2f70*/  @!P0 MOV R12, R18 ;  /* 0x00000012000c8202 */ /* 0x004fe40000000f00 */
[----:B------:R-:W-:Y:S02]  /*2f80*/  @!P0 MOV R13, R19 ;  /* 0x00000013000d8202 */ /* 0x000fe40000000f00 */
[----:B------:R-:W-:Y:S01]  /*2f90*/  @!P5 IADD3 R17, PT, PT, R17, R9, RZ ;  /* 0x000000091111d210 */ /* 0x000fe20007ffe0ff */
[----:B------:R-:W-:-:S05]  /*2fa0*/  @!P0 IMAD.WIDE.U32 R12, R56, 0xc0, R12 ;  /* 0x000000c0380c8825 */ /* 0x000fca00078e000c */
[----:B------:R-:W-:Y:S02]  /*2fb0*/  @!P0 IADD3 R11, PT, PT, R13, R10, RZ ;  /* 0x0000000a0d0b8210 */ /* 0x000fe40007ffe0ff */
[----:B------:R-:W-:-:S05]  /*2fc0*/  @!P0 MOV R10, R12 ;  /* 0x0000000c000a8202 */ /* 0x000fca0000000f00 */
[----:B------:R-:W-:Y:S01]  /*2fd0*/  @!PT LDS RZ, [RZ] ;  /* 0x00000000fffff984 */ /* 0x000fe20000000800 */
[----:B------:R-:W-:Y:S01]  /*2fe0*/  @!PT LDS RZ, [RZ] ;  /* 0x00000000fffff984 */ /* 0x000fe20000000800 */
[----:B------:R-:W-:Y:S01]  /*2ff0*/  @!PT LDS RZ, [RZ] ;  /* 0x00000000fffff984 */ /* 0x000fe20000000800 */
[----:B------:R1:W-:Y:S01]  /*3000*/  @!P0 LDGSTS.E.BYPASS.LTC128B.128 [R39+0xd800], desc[UR4][R10.64] ;  /* 0x0d8000000a278fae */ /* 0x0003e2000b981a04 */
[----:B------:R-:W-:-:S03]  /*3010*/  @!P4 LEA R8, P0, R56, R18, 0x8 ;  /* 0x000000123808c211 */ /* 0x000fc600078040ff */
[----:B------:R-:W-:Y:S01]  /*3020*/  @P5 STS.128 [R39+0xe000], RZ ;  /* 0x00e000ff27005388 */ /* 0x000fe20000000c00 */
[-C--:B------:R-:W-:Y:S02]  /*3030*/  @!P4 LEA.HI.X R9, R56, R19.reuse, R57, 0x8, P0 ;  /* 0x000000133809c211 */ /* 0x080fe400000f4439 */
[-C--:B------:R-:W-:Y:S01]  /*3040*/  ISETP.GE.AND P0, PT, R6, R4.reuse, PT ;  /* 0x000000040600720c */ /* 0x080fe20003f06270 */
[----:B------:R-:W-:Y:S01]  /*3050*/  @!PT LDS RZ, [RZ] ;  /* 0x00000000fffff984 */ /* 0x000fe20000000800 */
[----:B------:R-:W-:Y:S01]  /*3060*/  @!PT LDS RZ, [RZ] ;  /* 0x00000000fffff984 */ /* 0x000fe20000000800 */
[----:B------:R-:W-:Y:S01]  /*3070*/  @!PT LDS RZ, [RZ] ;  /* 0x00000000fffff984 */ /* 0x000fe20000000800 */
[----:B------:R2:W-:Y:S01]  /*3080*/  @!P5 LDGSTS.E.BYPASS.LTC128B.128 [R39+0xe000], desc[UR4][R16.64] ;  /* 0x0e0000001027dfae */ /* 0x0005e2000b981a04 */
[----:B------:R-:W-:Y:S02]  /*3090*/  ISETP.GE.AND P5, PT, R7, R4, PT ;  /* 0x000000040700720c */ /* 0x000fe40003fa6270 */
[----:B------:R-:W-:Y:S01]  /*30a0*/  @!P3 MOV R6, R18 ;  /* 0x000000120006b202 */ /* 0x000fe20000000f00 */
[----:B------:R-:W-:Y:S01]  /*30b0*/  @P4 STS.128 [R39+0xe800], RZ ;  /* 0x00e800ff27004388 */ /* 0x000fe20000000c00 */
[----:B------:R-:W-:-:S03]  /*30c0*/  @!P3 MOV R7, R19 ;  /* 0x000000130007b202 */ /* 0x000fc60000000f00 */
[----:B------:R-:W-:Y:S01]  /*30d0*/  @!PT LDS RZ, [RZ] ;  /* 0x00000000fffff984 */ /* 0x000fe20000000800 */
[----:B------:R-:W-:Y:S01]  /*30e0*/  @!PT LDS RZ, [RZ] ;  /* 0x00000000fffff984 */ /* 0x000fe20000000800 */
[----:B------:R-:W-:Y:S01]  /*30f0*/  @!PT LDS RZ, [RZ] ;  /* 0x00000000fffff984 */ /* 0x000fe20000000800 */
[----:B------:R4:W-:Y:S01]  /*3100*/  @!P4 LDGSTS.E.BYPASS.LTC128B.128 [R39+0xe800], desc[UR4][R8.64] ;  /* 0x0e8000000827cfae */ /* 0x0009e2000b981a04 */
[----:B------:R-:W-:Y:S01]  /*3110*/  ISETP.GE.AND P4, PT, R5, R4, PT ;  /* 0x000000040500720c */ /* 0x000fe20003f86270 */
[----:B------:R-:W-:Y:S02]  /*3120*/  @!P3 IMAD.WIDE.U32 R6, R56, 0x120, R6 ;  /* 0x000001203806b825 */ /* 0x000fe400078e0006 */
[-C--:B------:R-:W-:Y:S01]  /*3130*/  @!P0 MOV R12, R18.reuse ;  /* 0x00000012000c8202 */ /* 0x080fe20000000f00 */
[----:B------:R-:W-:Y:S01]  /*3140*/  @P3 STS.128 [R39+0xf000], RZ ;  /* 0x00f000ff27003388 */ /* 0x000fe20000000c00 */
[----:B---3--:R-:W-:Y:S01]  /*3150*/  @!P5 MOV R14, R18 ;  /* 0x00000012000ed202 */ /* 0x008fe20000000f00 */
[C---:B------:R-:W-:Y:S01]  /*3160*/  @!P0 IMAD R5, R57.reuse, 0x1a0, RZ ;  /* 0x000001a039058824 */ /* 0x040fe200078e02ff */
[-C--:B------:R-:W-:Y:S02]  /*3170*/  @!P5 MOV R15, R19.reuse ;  /* 0x00000013000fd202 */ /* 0x080fe40000000f00 */
[----:B------:R-:W-:Y:S01]  /*3180*/  @!P0 MOV R13, R19 ;  /* 0x00000013000d8202 */ /* 0x000fe20000000f00 */
[----:B-1----:R-:W-:-:S02]  /*3190*/  @!P3 IMAD R10, R57, 0x120, RZ ;  /* 0x00000120390ab824 */ /* 0x002fc400078e02ff */
[----:B------:R-:W-:-:S03]  /*31a0*/  @!P5 IMAD.WIDE.U32 R14, R56, 0x180, R14 ;  /* 0x00000180380ed825 */ /* 0x000fc600078e000e */
[----:B------:R-:W-:Y:S01]  /*31b0*/  @!P3 IADD3 R11, PT, PT, R7, R10, RZ ;  /* 0x0000000a070bb210 */ /* 0x000fe20007ffe0ff */
[C---:B------:R-:W-:Y:S01]  /*31c0*/  @!P1 IMAD R7, R57.reuse, 0x160, RZ ;  /* 0x0000016039079824 */ /* 0x040fe200078e02ff */
[----:B------:R-:W-:Y:S01]  /*31d0*/  @!P3 MOV R10, R6 ;  /* 0x00000006000ab202 */ /* 0x000fe20000000f00 */
[C---:B------:R-:W-:Y:S01]  /*31e0*/  @!P5 IMAD R6, R57.reuse, 0x180, RZ ;  /* 0x000001803906d824 */ /* 0x040fe200078e02ff */
[----:B--2---:R-:W-:Y:S01]  /*31f0*/  @!P1 MOV R16, R18 ;  /* 0x0000001200109202 */ /* 0x004fe20000000f00 */
[C---:B------:R-:W-:Y:S01]  /*3200*/  @!P0 IMAD.WIDE.U32 R12, R56.reuse, 0x1a0, R12 ;  /* 0x000001a0380c8825 */ /* 0x040fe200078e000c */
[----:B------:R-:W-:Y:S01]  /*3210*/  @!P1 MOV R17, R19 ;  /* 0x0000001300119202 */ /* 0x000fe20000000f00 */
[----:B------:R-:W-:Y:S01]  /*3220*/  @!PT LDS RZ, [RZ] ;  /* 0x00000000fffff984 */ /* 0x000fe20000000800 */
[----:B------:R-:W-:Y:S01]  /*3230*/  @!PT LDS RZ, [RZ] ;  /* 0x00000000fffff984 */ /* 0x000fe20000000800 */
[----:B------:R-:W-:Y:S01]  /*3240*/  @!PT LDS RZ, [RZ] ;  /* 0x00000000fffff984 */ /* 0x000fe20000000800 */
[----:B------:R-:W-:Y:S02]  /*3250*/  @!P3 LDGSTS.E.BYPASS.LTC128B.128 [R39+0xf000], desc[UR4][R10.64] ;  /* 0x0f0000000a27bfae */ /* 0x000fe4000b981a04 */
[----:B------:R-:W-:Y:S01]  /*3260*/  @!P4 IMAD R4, R57, 0x1c0, RZ ;  /* 0x000001c03904c824 */ /* 0x000fe200078e02ff */
[----:B------:R-:W-:Y:S01]  /*3270*/  @!P0 IADD3 R13, PT, PT, R13, R5, RZ ;  /* 0x000000050d0d8210 */ /* 0x000fe20007ffe0ff */
[----:B----4-:R-:W-:Y:S01]  /*3280*/  @!P2 IMAD R8, R57, 0x140, RZ ;  /* 0x000001403908a824 */ /* 0x010fe200078e02ff */
[----:B------:R-:W-:Y:S01]  /*3290*/  @P2 STS.128 [R39+0xf800], RZ ;  /* 0x00f800ff27002388 */ /* 0x000fe20000000c00 */
[----:B------:R-:W-:-:S03]  /*32a0*/  @!P1 IMAD.WIDE.U32 R16, R56, 0x160, R16 ;  /* 0x0000016038109825 */ /* 0x000fc600078e0010 */
[----:B------:R-:W-:Y:S01]  /*32b0*/  @!P2 IADD3 R9, PT, PT, R21, R8, RZ ;  /* 0x000000081509a210 */ /* 0x000fe20007ffe0ff */
[----:B------:R-:W-:Y:S01]  /*32c0*/  @!P4 IMAD.WIDE.U32 R18, R56, 0x1c0, R18 ;  /* 0x000001c03812c825 */ /* 0x000fe200078e0012 */
[----:B------:R-:W-:Y:S02]  /*32d0*/  @!P2 MOV R8, R20 ;  /* 0x000000140008a202 */ /* 0x000fe40000000f00 */
[----:B------:R-:W-:Y:S02]  /*32e0*/  @!P1 IADD3 R17, PT, PT, R17, R7, RZ ;  /* 0x0000000711119210 */ /* 0x000fe40007ffe0ff */
[----:B------:R-:W-:Y:S01]  /*32f0*/  @!P5 IADD3 R7, PT, PT, R15, R6, RZ ;  /* 0x000000060f07d210 */ /* 0x000fe20007ffe0ff */
[----:B------:R-:W-:Y:S01]  /*3300*/  @!PT LDS RZ, [RZ] ;  /* 0x00000000fffff984 */ /* 0x000fe20000000800 */
[----:B------:R-:W-:Y:S01]  /*3310*/  @!PT LDS RZ, [RZ] ;  /* 0x00000000fffff984 */ /* 0x000fe20000000800 */
[----:B------:R-:W-:Y:S01]  /*3320*/  @!PT LDS RZ, [RZ] ;  /* 0x00000000fffff984 */ /* 0x000fe20000000800 */
[----:B------:R-:W-:Y:S01]  /*3330*/  @!P2 LDGSTS.E.BYPASS.LTC128B.128 [R39+0xf800], desc[UR4][R8.64] ;  /* 0x0f8000000827afae */ /* 0x000fe2000b981a04 */
[----:B------:R-:W-:Y:S02]  /*3340*/  @!P5 MOV R6, R14 ;  /* 0x0000000e0006d202 */ /* 0x000fe40000000f00 */
[----:B------:R-:W-:Y:S01]  /*3350*/  @!P4 IADD3 R5, PT, PT, R19, R4, RZ ;  /* 0x000000041305c210 */ /* 0x000fe20007ffe0ff */
[----:B------:R-:W-:Y:S01]  /*3360*/  @P1 STS.128 [R39+0x10000], RZ ;  /* 0x010000ff27001388 */ /* 0x000fe20000000c00 */
[----:B------:R-:W-:-:S03]  /*3370*/  @!P4 MOV R4, R18 ;  /* 0x000000120004c202 */ /* 0x000fc60000000f00 */
        /* <DEDUP_REMOVED lines=20> */
[----:B------:R-:W-:Y:S01]  /*34c0*/  SHF.R.U32.HI R64, RZ, 0x1, R166 ;  /* 0x00000001ff407819 */ /* 0x000fe200000116a6 */
[----:B------:R-:W-:Y:S01]  /*34d0*/  BSSY.RECONVERGENT B1, `(.L_x_7271) ;  /* 0x0000274000017945 */ /* 0x000fe20003800200 */
[----:B------:R-:W-:Y:S01]  /*34e0*/  SHF.L.U32 R38, R166, 0x6, RZ ;  /* 0x00000006a6267819 */ /* 0x000fe200000006ff */
[----:B------:R-:W0:Y:S01]  /*34f0*/  LDGDEPBAR ;  /* 0x00000000000079af */ /* 0x000e220000000000 */
[----:B------:R-:W-:-:S02]  /*3500*/  LOP3.LUT R37, R64, 0x8, RZ, 0xc0, !PT ;  /* 0x0000000840257812 */ /* 0x000fc400078ec0ff */
[C---:B------:R-:W-:Y:S02]  /*3510*/  LOP3.LUT R81, R38.reuse, 0x200, RZ, 0xc0, !PT ;  /* 0x0000020026517812 */ /* 0x040fe400078ec0ff */
[----:B------:R-:W-:Y:S02]  /*3520*/  LOP3.LUT R37, R37, 0x1c0, R38, 0xf8, !PT ;  /* 0x000001c025257812 */ /* 0x000fe400078ef826 */
[----:B------:R-:W-:Y:S02]  /*3530*/  LOP3.LUT R167, R38, 0x400, RZ, 0xc0, !PT ;  /* 0x0000040026a77812 */ /* 0x000fe400078ec0ff */
[----:B------:R-:W-:Y:S02]  /*3540*/  LOP3.LUT R37, R37, R0, RZ, 0x3c, !PT ;  /* 0x0000000025257212 */ /* 0x000fe400078e3cff */
[----:B------:R-:W-:Y:S02]  /*3550*/  LOP3.LUT P0, R70, R166, 0x2, RZ, 0xc0, !PT ;  /* 0x00000002a6467812 */ /* 0x000fe4000780c0ff */
[----:B------:R-:W-:-:S02]  /*3560*/  MOV R68, 0x20 ;  /* 0x0000002000447802 */ /* 0x000fc40000000f00 */
[----:B------:R-:W-:Y:S02]  /*3570*/  MOV R67, 0x40 ;  /* 0x0000004000437802 */ /* 0x000fe40000000f00 */
[----:B------:R-:W-:Y:S02]  /*3580*/  SEL R71, R68, 0xffffffe0, !P0 ;  /* 0xffffffe044477807 */ /* 0x000fe40004000000 */
[----:B-1----:R-:W-:Y:S02]  /*3590*/  LOP3.LUT R5, R38, 0x1c0, RZ, 0xc0, !PT ;  /* 0x000001c026057812 */ /* 0x002fe400078ec0ff */
[----:B------:R-:W-:Y:S02]  /*35a0*/  SHF.L.U32 R4, R166, 0x5, RZ ;  /* 0x00000005a6047819 */ /* 0x000fe400000006ff */
[----:B------:R-:W-:Y:S02]  /*35b0*/  LOP3.LUT R5, R5, 0x8, R166, 0xf8, !PT ;  /* 0x0000000805057812 */ /* 0x000fe400078ef8a6 */
[----:B------:R-:W-:-:S02]  /*35c0*/  LOP3.LUT R4, R81, 0x7c00, R4, 0xf8, !PT ;  /* 0x00007c0051047812 */ /* 0x000fc400078ef804 */
[----:B------:R-:W-:Y:S02]  /*35d0*/  LOP3.LUT R0, R5, R0, RZ, 0x3c, !PT ;  /* 0x0000000005007212 */ /* 0x000fe400078e3cff */
[----:B------:R-:W-:Y:S02]  /*35e0*/  LOP3.LUT R220, R4, R37, RZ, 0xfc, !PT ;  /* 0x0000002504dc7212 */ /* 0x000fe400078efcff */
[----:B------:R-:W-:Y:S02]  /*35f0*/  LEA R167, R0, R167, 0x1 ;  /* 0x000000a700a77211 */ /* 0x000fe400078e08ff */
[----:B------:R-:W-:Y:S02]  /*3600*/  LEA R220, R220, R221, 0x1 ;  /* 0x000000dddcdc7211 */ /* 0x000fe400078e08ff */
[----:B------:R-:W-:Y:S02]  /*3610*/  IADD3 R167, PT, PT, R221, R167, RZ ;  /* 0x000000a7dda77210 */ /* 0x000fe40007ffe0ff */
[-C--:B------:R-:W-:Y:S01]  /*3620*/  IADD3 R48, PT, PT, R220, R71.reuse, RZ ;  /* 0x00000047dc307210 */ /* 0x080fe20007ffe0ff */
[----:B------:R-:W-:Y:S01]  /*3630*/  LDSM.16.M88.4 R52, [R220] ;  /* 0x00000000dc34783b */ /* 0x000fe20000000200 */
[----:B------:R-:W-:-:S02]  /*3640*/  IADD3 R131, PT, PT, R167, R71, RZ ;  /* 0x00000047a7837210 */ /* 0x000fc40007ffe0ff */
[----:B------:R-:W-:Y:S01]  /*3650*/  LOP3.LUT P0, R69, R166, 0x4, RZ, 0xc0, !PT ;  /* 0x00000004a6457812 */ /* 0x000fe2000780c0ff */
[----:B------:R-:W1:Y:S01]  /*3660*/  LDSM.16.M88.4 R16, [R167+0x2000] ;  /* 0x00200000a710783b */ /* 0x000e620000000200 */
[----:B-----5:R-:W-:Y:S02]  /*3670*/  IADD3 R124, PT, PT, R124, R66, -R123 ;  /* 0x000000427c7c7210 */ /* 0x020fe40007ffe87b */
[----:B------:R-:W-:Y:S01]  /*3680*/  SEL R80, R67, 0xffffffc0, !P0 ;  /* 0xffffffc043507807 */ /* 0x000fe20004000000 */
[----:B------:R-:W-:Y:S01]  /*3690*/  LDSM.16.M88.4 R48, [R48] ;  /* 0x000000003030783b */ /* 0x000fe20000000200 */
[----:B------:R-:W-:Y:S02]  /*36a0*/  IADD3 R122, PT, PT, R66, -R123, -R122 ;  /* 0x8000007b427a7210 */ /* 0x000fe40007ffe87a */
[-C--:B------:R-:W-:Y:S01]  /*36b0*/  IADD3 R12, PT, PT, R220, R80.reuse, RZ ;  /* 0x00000050dc0c7210 */ /* 0x080fe20007ffe0ff */
[----:B------:R-:W3:Y:S01]  /*36c0*/  LDSM.16.M88.4 R28, [R131+0x2000] ;  /* 0x00200000831c783b */ /* 0x000ee20000000200 */
[----:B------:R-:W-:-:S03]  /*36d0*/  IADD3 R126, PT, PT, R167, R80, RZ ;  /* 0x00000050a77e7210 */ /* 0x000fc60007ffe0ff */
[----:B------:R4:W-:Y:S01]  /*36e0*/  LDSM.16.M88.4 R32, [R12] ;  /* 0x000000000c20783b */ /* 0x0009e20000000200 */
[----:B------:R-:W-:-:S03]  /*36f0*/  IADD3 R125, PT, PT, R71, R126, RZ ;  /* 0x0000007e477d7210 */ /* 0x000fc60007ffe0ff */
[----:B------:R-:W-:Y:S04]  /*3700*/  LDSM.16.M88.4 R40, [R126+0x2000] ;  /* 0x002000007e28783b */ /* 0x000fe80000000200 */
[----:B------:R-:W-:Y:S04]  /*3710*/  LDSM.16.M88.4 R44, [R125+0x2000] ;  /* 0x002000007d2c783b */ /* 0x000fe80000000200 */
[----:B------:R-:W3:Y:S04]  /*3720*/  LDSM.16.M88.4 R20, [R167+0x2800] ;  /* 0x00280000a714783b */ /* 0x000ee80000000200 */
[----:B------:R-:W3:Y:S04]  /*3730*/  LDSM.16.M88.4 R8, [R131+0x2800] ;  /* 0x002800008308783b */ /* 0x000ee80000000200 */
[----:B------:R-:W-:Y:S01]  /*3740*/  LDSM.16.M88.4 R60, [R167+0x3000] ;  /* 0x00300000a73c783b */ /* 0x000fe20000000200 */
[----:B----4-:R-:W-:-:S03]  /*3750*/  IADD3 R12, PT, PT, R71, R12, RZ ;  /* 0x0000000c470c7210 */ /* 0x010fc60007ffe0ff */
[----:B------:R-:W-:Y:S01]  /*3760*/  LDSM.16.M88.4 R76, [R126+0x2800] ;  /* 0x002800007e4c783b */ /* 0x000fe20000000200 */
[C---:B-1----:R-:W-:Y:S03]  /*3770*/  HMMA.16816.F32.BF16 R24, R52.reuse, R16, RZ ;  /* 0x000000103418723c */ /* 0x042fe600000418ff */
[----:B------:R-:W1:Y:S04]  /*3780*/  LDSM.16.M88.4 R12, [R12] ;  /* 0x000000000c0c783b */ /* 0x000e680000000200 */
[----:B------:R-:W-:Y:S01]  /*3790*/  LDSM.16.M88.4 R72, [R126+0x3000] ;  /* 0x003000007e48783b */ /* 0x000fe20000000200 */
[----:B------:R-:W-:-:S12]  /*37a0*/  HMMA.16816.F32.BF16 R16, R52, R18, RZ ;  /* 0x000000123410723c */ /* 0x000fd800000418ff */
[----:B---3--:R-:W-:Y:S08]  /*37b0*/  HMMA.16816.F32.BF16 R24, R48, R28, R24 ;  /* 0x0000001c3018723c */ /* 0x008ff00000041818 */
[----:B------:R-:W-:Y:S08]  /*37c0*/  HMMA.16816.F32.BF16 R4, R52, R20, RZ ;  /* 0x000000143404723c */ /* 0x000ff000000418ff */
[----:B------:R-:W-:Y:S01]  /*37d0*/  HMMA.16816.F32.BF16 R16, R48, R30, R16 ;  /* 0x0000001e3010723c */ /* 0x000fe20000041810 */
[----:B------:R-:W3:Y:S07]  /*37e0*/  LDSM.16.M88.4 R28, [R131+0x3000] ;  /* 0x00300000831c783b */ /* 0x000eee0000000200 */
[----:B------:R-:W-:Y:S08]  /*37f0*/  HMMA.16816.F32.BF16 R24, R32, R40, R24 ;  /* 0x000000282018723c */ /* 0x000ff00000041818 */
[----:B------:R-:W-:Y:S08]  /*3800*/  HMMA.16816.F32.BF16 R20, R52, R22, RZ ;  /* 0x000000163414723c */ /* 0x000ff000000418ff */
[----:B------:R-:W-:Y:S08]  /*3810*/  HMMA.16816.F32.BF16 R4, R48, R8, R4 ;  /* 0x000000083004723c */ /* 0x000ff00000041804 */
[----:B-1----:R-:W-:Y:S08]  /*3820*/  HMMA.16816.F32.BF16 R24, R12, R44, R24 ;  /* 0x0000002c0c18723c */ /* 0x002ff00000041818 */
[----:B------:R-:W-:Y:S01]  /*3830*/  HMMA.16816.F32.BF16 R16, R32, R42, R16 ;  /* 0x0000002a2010723c */ /* 0x000fe20000041810 */
[----:B------:R-:W1:Y:S07]  /*3840*/  LDSM.16.M88.4 R40, [R125+0x2800] ;  /* 0x002800007d28783b */ /* 0x000e6e0000000200 */
[----:B------:R-:W-:Y:S08]  /*3850*/  HMMA.16816.F32.BF16 R20, R48, R10, R20 ;  /* 0x0000000a3014723c */ /* 0x000ff00000041814 */
[----:B------:R-:W-:Y:S08]  /*3860*/  HMMA.16816.F32.BF16 R8, R52, R60, RZ ;  /* 0x0000003c3408723c */ /* 0x000ff000000418ff */
[----:B------:R-:W-:Y:S08]  /*3870*/  HMMA.16816.F32.BF16 R4, R32, R76, R4 ;  /* 0x0000004c2004723c */ /* 0x000ff00000041804 */
[----:B------:R-:W-:Y:S01]  /*3880*/  HMMA.16816.F32.BF16 R16, R12, R46, R16 ;  /* 0x0000002e0c10723c */ /* 0x000fe20000041810 */
[----:B------:R-:W4:Y:S07]  /*3890*/  LDSM.16.M88.4 R44, [R167+0x3800] ;  /* 0x00380000a72c783b */ /* 0x000f2e0000000200 */
[----:B---3--:R-:W-:Y:S08]  /*38a0*/  HMMA.16816.F32.BF16 R8, R48, R28, R8 ;  /* 0x0000001c3008723c */ /* 0x008ff00000041808 */
[----:B------:R-:W-:Y:S01]  /*38b0*/  HMMA.16816.F32.BF16 R20, R32, R78, R20 ;  /* 0x0000004e2014723c */ /* 0x000fe20000041814 */
[----:B------:R-:W-:Y:S07]  /*38c0*/  LDSM.16.M88.4 R76, [R126+0x3800] ;  /* 0x003800007e4c783b */ /* 0x000fee0000000200 */
[----:B-1----:R-:W-:Y:S08]  /*38d0*/  HMMA.16816.F32.BF16 R4, R12, R40, R4 ;  /* 0x000000280c04723c */ /* 0x002ff00000041804 */
[----:B------:R-:W-:Y:S08]  /*38e0*/  HMMA.16816.F32.BF16 R8, R32, R72, R8 ;  /* 0x000000482008723c */ /* 0x000ff00000041808 */
[----:B------:R-:W-:Y:S01]  /*38f0*/  HMMA.16816.F32.BF16 R20, R12, R42, R20 ;  /* 0x0000002a0c14723c */ /* 0x000fe20000041814 */
[----:B------:R-:W-:Y:S01]  /*3900*/  LDSM.16.M88.4 R40, [R167+0x4000] ;  /* 0x00400000a728783b */ /* 0x000fe20000000200 */
[-C--:B--2---:R-:W-:Y:S01]  /*3910*/  FMUL.FTZ R24, R24, R59.reuse ;  /* 0x0000003b18187220 */ /* 0x084fe20000410000 */
        /* <DEDUP_REMOVED lines=12> */
[----:B------:R-:W-:-:S04]  /*39e0*/  FMUL.FTZ R7, R7, R59 ;  /* 0x0000003b07077220 */ /* 0x000fc80000410000 */
[-C--:B------:R-:W-:Y:S01]  /*39f0*/  FMUL.FTZ R20, R20, R59.reuse ;  /* 0x0000003b14147220 */ /* 0x080fe20000410000 */
[-C--:B------:R-:W-:Y:S01]  /*3a00*/  FMUL.FTZ R21, R21, R59.reuse ;  /* 0x0000003b15157220 */ /* 0x080fe20000410000 */
[-C--:B------:R-:W-:Y:S01]  /*3a10*/  FMUL.FTZ R22, R22, R59.reuse ;  /* 0x0000003b16167220 */ /* 0x080fe20000410000 */
[-C--:B------:R-:W-:Y:S01]  /*3a20*/  FMUL.FTZ R23, R23, R59.reuse ;  /* 0x0000003b17177220 */ /* 0x080fe20000410000 */
        /* <DEDUP_REMOVED lines=17> */
[----:B----4-:R-:W-:Y:S03]  /*3b40*/  HMMA.16816.F32.BF16 R16, R48, R60, R16 ;  /* 0x0000003c3010723c */ /* 0x010fe60000041810 */
[----:B------:R-:W4:Y:S05]  /*3b50*/  MUFU.TANH R115, R20 ;  /* 0x0000001400737308 */ /* 0x000f2a0000002400 */
[----:B---3--:R-:W-:Y:S03]  /*3b60*/  HMMA.16816.F32.BF16 R8, R12, R28, R8 ;  /* 0x0000001c0c08723c */ /* 0x008fe60000041808 */
[----:B------:R-:W3:Y:S05]  /*3b70*/  MUFU.TANH R114, R21 ;  /* 0x0000001500727308 */ /* 0x000eea0000002400 */
[----:B-1----:R-:W-:Y:S01]  /*3b80*/  HMMA.16816.F32.BF16 R4, R52, R46, RZ ;  /* 0x0000002e3404723c */ /* 0x002fe200000418ff */
[----:B------:R-:W1:Y:S02]  /*3b90*/  LDSM.16.M88.4 R44, [R131+0x4000] ;  /* 0x00400000832c783b */ /* 0x000e640000000200 */
        /* <DEDUP_REMOVED lines=13> */
[----:B--2---:R-:W-:Y:S03]  /*3c70*/  HMMA.16816.F32.BF16 R20, R52, R40, RZ ;  /* 0x000000283414723c */ /* 0x004fe600000418ff */
[----:B------:R-:W2:Y:S01]  /*3c80*/  MUFU.TANH R93, R10 ;  /* 0x0000000a005d7308 */ /* 0x000ea20000002400 */
[-C--:B------:R-:W-:Y:S01]  /*3c90*/  FMUL.FTZ R24, R24, R59.reuse ;  /* 0x0000003b18187220 */ /* 0x080fe20000410000 */
[-C--:B------:R-:W-:Y:S01]  /*3ca0*/  FMUL.FTZ R25, R25, R59.reuse ;  /* 0x0000003b19197220 */ /* 0x080fe20000410000 */
[-C--:B------:R-:W-:Y:S01]  /*3cb0*/  FMUL.FTZ R26, R26, R59.reuse ;  /* 0x0000003b1a1a7220 */ /* 0x080fe20000410000 */
[----:B------:R-:W-:-:S04]  /*3cc0*/  FMUL.FTZ R27, R27, R59 ;  /* 0x0000003b1b1b7220 */ /* 0x000fc80000410000 */
[----:B------:R3:W2:Y:S01]  /*3cd0*/  MUFU.TANH R92, R11 ;  /* 0x0000000b005c7308 */ /* 0x0006a20000002400 */
[----:B------:R-:W-:Y:S01]  /*3ce0*/  HMMA.16816.F32.BF16 R4, R32, R78, R4 ;  /* 0x0000004e2004723c */ /* 0x000fe20000041804 */
[----:B------:R-:W-:Y:S06]  /*3cf0*/  LDSM.16.M88.4 R76, [R126+0x4800] ;  /* 0x004800007e4c783b */ /* 0x000fec0000000200 */
[----:B------:R-:W2:Y:S01]  /*3d00*/  MUFU.TANH R111, R24 ;  /* 0x00000018006f7308 */ /* 0x000ea20000002400 */
[----:B-1----:R-:W-:Y:S07]  /*3d10*/  HMMA.16816.F32.BF16 R20, R48, R44, R20 ;  /* 0x0000002c3014723c */ /* 0x002fee0000041814 */
[----:B------:R-:W1:Y:S01]  /*3d20*/  MUFU.TANH R110, R25 ;  /* 0x00000019006e7308 */ /* 0x000e620000002400 */
[----:B---3--:R-:W-:Y:S01]  /*3d30*/  HMMA.16816.F32.BF16 R8, R52, R42, RZ ;  /* 0x0000002a3408723c */ /* 0x008fe200000418ff */
[----:B------:R-:W3:Y:S06]  /*3d40*/  LDSM.16.M88.4 R40, [R131+0x4800] ;  /* 0x004800008328783b */ /* 0x000eec0000000200 */
        /* <DEDUP_REMOVED lines=12> */
[----:B------:R-:W1:Y:S06]  /*3e10*/  LDSM.16.M88.4 R60, [R167+0x5000] ;  /* 0x00500000a73c783b */ /* 0x000e6c0000000200 */
        /* <DEDUP_REMOVED lines=12> */
[----:B---3--:R-:W-:Y:S07]  /*3ee0*/  HMMA.16816.F32.BF16 R24, R48, R40, R24 ;  /* 0x000000283018723c */ /* 0x008fee0000041818 */
[----:B------:R-:W3:Y:S01]  /*3ef0*/  MUFU.TANH R106, R5 ;  /* 0x00000005006a7308 */ /* 0x000ee20000002400 */
[----:B--2---:R-:W-:Y:S01]  /*3f00*/  HMMA.16816.F32.BF16 R20, R12, R44, R20 ;  /* 0x0000002c0c14723c */ /* 0x004fe20000041814 */
[----:B----4-:R-:W-:Y:S06]  /*3f10*/  LDSM.16.M88.4 R16, [R131+0x5000] ;  /* 0x005000008310783b */ /* 0x010fec0000000200 */
[----:B------:R-:W2:Y:S01]  /*3f20*/  MUFU.TANH R87, R6 ;  /* 0x0000000600577308 */ /* 0x000ea20000002400 */
        /* <DEDUP_REMOVED lines=8> */
[----:B------:R-:W2:Y:S01]  /*3fb0*/  MUFU.TANH R105, R20 ;  /* 0x0000001400697308 */ /* 0x000ea20000002400 */
[----:B------:R-:W-:Y:S01]  /*3fc0*/  HMMA.16816.F32.BF16 R8, R12, R46, R8 ;  /* 0x0000002e0c08723c */ /* 0x000fe20000041808 */
[----:B------:R-:W3:Y:S06]  /*3fd0*/  LDSM.16.M88.4 R44, [R167+0x5800] ;  /* 0x00580000a72c783b */ /* 0x000eec0000000200 */
[----:B------:R-:W2:Y:S01]  /*3fe0*/  MUFU.TANH R104, R21 ;  /* 0x0000001500687308 */ /* 0x000ea20000002400 */
[----:B-1----:R-:W-:Y:S07]  /*3ff0*/  HMMA.16816.F32.BF16 R4, R52, R60, RZ ;  /* 0x0000003c3404723c */ /* 0x002fee00000418ff */
        /* <DEDUP_REMOVED lines=11> */
[----:B------:R-:W1:Y:S01]  /*40b0*/  MUFU.TANH R102, R9 ;  /* 0x0000000900667308 */ /* 0x000e620000002400 */
[----:B--2---:R-:W-:Y:S01]  /*40c0*/  HMMA.16816.F32.BF16 R20, R52, R62, RZ ;  /* 0x0000003e3414723c */ /* 0x004fe200000418ff */
[----:B------:R-:W2:Y:S02]  /*40d0*/  LDSM.16.M88.4 R60, [R131+0x5800] ;  /* 0x00580000833c783b */ /* 0x000ea40000000200 */
        /* <DEDUP_REMOVED lines=18> */
[----:B------:R3:W1:Y:S06]  /*4200*/  MUFU.TANH R36, R26 ;  /* 0x0000001a00247308 */ /* 0x00066c0000002400 */
[----:B------:R-:W-:Y:S01]  /*4210*/  HMMA.16816.F32.BF16 R20, R32, R74, R20 ;  /* 0x0000004a2014723c */ /* 0x000fe20000041814 */
[----:B------:R-:W-:Y:S01]  /*4220*/  LDSM.16.M88.4 R72, [R126+0x6000] ;  /* 0x006000007e48783b */ /* 0x000fe20000000200 */
[----:B------:R-:W1:Y:S06]  /*4230*/  MUFU.TANH R129, R28 ;  /* 0x0000001c00817308 */ /* 0x000e6c0000002400 */
[----:B--2---:R-:W-:Y:S02]  /*4240*/  HMMA.16816.F32.BF16 R8, R48, R60, R8 ;  /* 0x0000003c3008723c */ /* 0x004fe40000041808 */
[----:B------:R-:W2:Y:S06]  /*4250*/  MUFU.TANH R130, R29 ;  /* 0x0000001d00827308 */ /* 0x000eac0000002400 */
        /* <DEDUP_REMOVED lines=45> */
[C---:B---3--:R-:W-:Y:S03]  /*4530*/  HMMA.16816.F32.BF16 R20, R52.reuse, R16, RZ ;  /* 0x000000103414723c */ /* 0x048fe600000418ff */
[-C--:B------:R-:W-:Y:S01]  /*4540*/  FMUL.FTZ R24, R24, R59.reuse ;  /* 0x0000003b18187220 */ /* 0x080fe20000410000 */
[-C--:B------:R-:W-:Y:S01]  /*4550*/  FMUL.FTZ R25, R25, R59.reuse ;  /* 0x0000003b19197220 */ /* 0x080fe20000410000 */
[-C--:B------:R-:W-:Y:S01]  /*4560*/  FMUL.FTZ R26, R26, R59.reuse ;  /* 0x0000003b1a1a7220 */ /* 0x080fe20000410000 */
[----:B------:R-:W3:Y:S01]  /*4570*/  MUFU.TANH R143, R10 ;  /* 0x0000000a008f7308 */ /* 0x000ee20000002400 */
[-C--:B------:R-:W-:Y:S01]  /*4580*/  FMUL.FTZ R27, R27, R59.reuse ;  /* 0x0000003b1b1b7220 */ /* 0x080fe20000410000 */
        /* <DEDUP_REMOVED lines=29> */
[----:B------:R-:W2:Y:S01]  /*4760*/  MUFU.TANH R151, R30 ;  /* 0x0000001e00977308 */ /* 0x000ea20000002400 */
[----:B-1----:R-:W-:Y:S07]  /*4770*/  HMMA.16816.F32.BF16 R20, R12, R40, R20 ;  /* 0x000000280c14723c */ /* 0x002fee0000041814 */
[----:B------:R1:W1:Y:S01]  /*4780*/  MUFU.TANH R152, R31 ;  /* 0x0000001f00987308 */ /* 0x0002620000002400 */
[----:B------:R-:W-:Y:S07]  /*4790*/  HMMA.16816.F32.BF16 R60, R52, R62, RZ ;  /* 0x0000003e343c723c */ /* 0x000fee00000418ff */
        /* <DEDUP_REMOVED lines=8> */
[----:B-1----:R-:W-:Y:S01]  /*4820*/  LDSM.16.M88.4 R28, [R131+0x7800] ;  /* 0x00780000831c783b */ /* 0x002fe20000000200 */
[C---:B------:R-:W-:Y:S06]  /*4830*/  HMMA.16816.F32.BF16 R24, R48.reuse, R8, R24 ;  /* 0x000000083018723c */ /* 0x040fec0000041818 */
[----:B------:R-:W1:Y:S02]  /*4840*/  MUFU.TANH R153, R6 ;  /* 0x0000000600997308 */ /* 0x000e640000002400 */
[----:B------:R-:W-:Y:S01]  /*4850*/  HMMA.16816.F32.BF16 R60, R48, R10, R60 ;  /* 0x0000000a303c723c */ /* 0x000fe2000004183c */
[----:B------:R-:W4:Y:S01]  /*4860*/  LDSM.16.M88.4 R8, [R125+0x7000] ;  /* 0x007000007d08783b */ /* 0x000f220000000200 */
        /* <DEDUP_REMOVED lines=10> */
[----:B---3--:R-:W-:Y:S02]  /*4910*/  HMMA.16816.F32.BF16 R4, R52, R44, RZ ;  /* 0x0000002c3404723c */ /* 0x008fe400000418ff */
[----:B------:R-:W3:Y:S08]  /*4920*/  MUFU.TANH R156, R22 ;  /* 0x00000016009c7308 */ /* 0x000ef00000002400 */
[----:B------:R2:W1:Y:S01]  /*4930*/  MUFU.TANH R158, R23 ;  /* 0x00000017009e7308 */ /* 0x0004620000002400 */
[----:B----4-:R-:W-:Y:S07]  /*4940*/  HMMA.16816.F32.BF16 R24, R12, R8, R24 ;  /* 0x000000080c18723c */ /* 0x010fee0000041818 */
[----:B------:R-:W4:Y:S02]  /*4950*/  MUFU.TANH R169, R16 ;  /* 0x0000001000a97308 */ /* 0x000f240000002400 */
[----:B------:R-:W-:Y:S06]  /*4960*/  HMMA.16816.F32.BF16 R4, R48, R28, R4 ;  /* 0x0000001c3004723c */ /* 0x000fec0000041804 */
[----:B------:R-:W1:Y:S02]  /*4970*/  MUFU.TANH R171, R17 ;  /* 0x0000001100ab7308 */ /* 0x000e640000002400 */
[----:B--2---:R-:W-:Y:S01]  /*4980*/  HMMA.16816.F32.BF16 R20, R52, R46, RZ ;  /* 0x0000002e3414723c */ /* 0x004fe200000418ff */
[----:B------:R-:W2:Y:S01]  /*4990*/  LDSM.16.M88.4 R44, [R131+0x8000] ;  /* 0x00800000832c783b */ /* 0x000ea20000000200 */
        /* <DEDUP_REMOVED lines=11> */
[----:B------:R-:W4:Y:S02]  /*4a50*/  LDSM.16.M88.4 R28, [R125+0x7800] ;  /* 0x007800007d1c783b */ /* 0x000f240000000200 */
[-C--:B------:R-:W-:Y:S01]  /*4a60*/  FMUL.FTZ R60, R60, R59.reuse ;  /* 0x0000003b3c3c7220 */ /* 0x080fe20000410000 */
[-C--:B------:R-:W-:Y:S01]  /*4a70*/  FMUL.FTZ R61, R61, R59.reuse ;  /* 0x0000003b3d3d7220 */ /* 0x080fe20000410000 */
[----:B------:R-:W1:Y:S01]  /*4a80*/  MUFU.TANH R173, R25 ;  /* 0x0000001900ad7308 */ /* 0x000e620000002400 */
[-C--:B------:R-:W-:Y:S01]  /*4a90*/  FMUL.FTZ R62, R62, R59.reuse ;  /* 0x0000003b3e3e7220 */ /* 0x080fe20000410000 */
[-C--:B------:R-:W-:Y:S01]  /*4aa0*/  FMUL.FTZ R63, R63, R59.reuse ;  /* 0x0000003b3f3f7220 */ /* 0x080fe20000410000 */
[C---:B---3--:R-:W-:Y:S05]  /*4ab0*/  HMMA.16816.F32.BF16 R16, R52.reuse, R40, RZ ;  /* 0x000000283410723c */ /* 0x048fea00000418ff */
[----:B------:R-:W3:Y:S03]  /*4ac0*/  MUFU.TANH R176, R26 ;  /* 0x0000001a00b07308 */ /* 0x000ee60000002400 */
[----:B------:R-:W-:Y:S05]  /*4ad0*/  HMMA.16816.F32.BF16 R40, R52, R42, RZ ;  /* 0x0000002a3428723c */ /* 0x000fea00000418ff */
[----:B------:R1:W1:Y:S03]  /*4ae0*/  MUFU.TANH R208, R27 ;  /* 0x0000001b00d07308 */ /* 0x0002660000002400 */
[----:B------:R-:W-:Y:S01]  /*4af0*/  HMMA.16816.F32.BF16 R20, R32, R78, R20 ;  /* 0x0000004e2014723c */ /* 0x000fe20000041814 */
[----:B------:R-:W-:Y:S04]  /*4b00*/  LDSM.16.M88.4 R76, [R126+0x8800] ;  /* 0x008800007e4c783b */ /* 0x000fe80000000200 */
[----:B------:R-:W3:Y:S03]  /*4b10*/  MUFU.TANH R174, R60 ;  /* 0x0000003c00ae7308 */ /* 0x000ee60000002400 */
[C---:B--2---:R-:W-:Y:S05]  /*4b20*/  HMMA.16816.F32.BF16 R16, R48.reuse, R44, R16 ;  /* 0x0000002c3010723c */ /* 0x044fea0000041810 */
[----:B------:R-:W2:Y:S01]  /*4b30*/  MUFU.TANH R175, R61 ;  /* 0x0000003d00af7308 */ /* 0x000ea20000002400 */
[----:B-1----:R-:W-:Y:S02]  /*4b40*/  LDSM.16.M88.4 R24, [R131+0x8800] ;  /* 0x008800008318783b */ /* 0x002fe40000000200 */
[----:B------:R-:W-:Y:S02]  /*4b50*/  HMMA.16816.F32.BF16 R40, R48, R46, R40 ;  /* 0x0000002e3028723c */ /* 0x000fe40000041828 */
[----:B------:R-:W1:Y:S03]  /*4b60*/  LDSM.16.M88.4 R44, [R125+0x8000] ;  /* 0x008000007d2c783b */ /* 0x000e660000000200 */
[----:B------:R-:W1:Y:S03]  /*4b70*/  MUFU.TANH R210, R62 ;  /* 0x0000003e00d27308 */ /* 0x000e660000002400 */
[----:B----4-:R-:W-:Y:S05]  /*4b80*/  HMMA.16816.F32.BF16 R4, R12, R28, R4 ;  /* 0x0000001c0c04723c */ /* 0x010fea0000041804 */
[----:B------:R4:W1:Y:S03]  /*4b90*/  MUFU.TANH R213, R63 ;  /* 0x0000003f00d57308 */ /* 0x0008660000002400 */
        /* <DEDUP_REMOVED lines=19> */
[----:B------:R-:W-:Y:S07]  /*4cd0*/  HMMA.16816.F32.BF16 R60, R48, R24, R60 ;  /* 0x00000018303c723c */ /* 0x000fee000004183c */
        /* <DEDUP_REMOVED lines=8> */
[----:B-1----:R-:W-:Y:S01]  /*4d60*/  HMMA.16816.F32.BF16 R4, R52, R10, RZ ;  /* 0x0000000a3404723c */ /* 0x002fe200000418ff */
[----:B------:R-:W1:Y:S06]  /*4d70*/  LDSM.16.M88.4 R8, [R131+0x9000] ;  /* 0x009000008308783b */ /* 0x000e6c0000000200 */
        /* <DEDUP_REMOVED lines=13> */
[----:B------:R-:W-:Y:S07]  /*4e50*/  HMMA.16816.F32.BF16 R4, R32, R78, R4 ;  /* 0x0000004e2004723c */ /* 0x000fee0000041804 */
        /* <DEDUP_REMOVED lines=15> */
[----:B------:R-:W4:Y:S06]  /*4f50*/  LDSM.16.M88.4 R8, [R125+0x9000] ;  /* 0x009000007d08783b */ /* 0x000f2c0000000200 */
[-C--:B------:R-:W-:Y:S01]  /*4f60*/  FMUL.FTZ R4, R4, R59.reuse ;  /* 0x0000003b04047220 */ /* 0x080fe20000410000 */
[C---:B---3--:R-:W-:Y:S01]  /*4f70*/  HMMA.16816.F32.BF16 R40, R52.reuse, R72, RZ ;  /* 0x000000483428723c */ /* 0x048fe200000418ff */
[-C--:B------:R-:W-:Y:S01]  /*4f80*/  FMUL.FTZ R5, R5, R59.reuse ;  /* 0x0000003b05057220 */ /* 0x080fe20000410000 */
[----:B------:R3:W1:Y:S06]  /*4f90*/  MUFU.TANH R72, R60 ;  /* 0x0000003c00487308 */ /* 0x00066c0000002400 */
[----:B------:R-:W-:Y:S08]  /*4fa0*/  HMMA.16816.F32.BF16 R52, R52, R74, RZ ;  /* 0x0000004a3434723c */ /* 0x000ff000000418ff */
[----:B--2---:R-:W-:Y:S01]  /*4fb0*/  HMMA.16816.F32.BF16 R20, R32, R28, R20 ;  /* 0x0000001c2014723c */ /* 0x004fe20000041814 */
[----:B---3--:R-:W-:-:S02]  /*4fc0*/  FMUL.FTZ R60, R62, R59 ;  /* 0x0000003b3e3c7220 */ /* 0x008fc40000410000 */
[----:B------:R2:W3:Y:S05]  /*4fd0*/  MUFU.TANH R62, R5 ;  /* 0x00000005003e7308 */ /* 0x0004ea0000002400 */
[----:B------:R-:W-:Y:S01]  /*4fe0*/  HMMA.16816.F32.BF16 R16, R32, R30, R16 ;  /* 0x0000001e2010723c */ /* 0x000fe20000041810 */
[----:B------:R-:W1:Y:S01]  /*4ff0*/  LDSM.16.M88.4 R28, [R125+0x9800] ;  /* 0x009800007d1c783b */ /* 0x000e620000000200 */
[----:B------:R-:W-:-:S04]  /*5000*/  DEPBAR.LE SB0, 0x0 ;  /* 0x000080000000791a */ /* 0x000fc80000000000 */
[----:B------:R-:W1:Y:S02]  /*5010*/  MUFU.TANH R60, R60 ;  /* 0x0000003c003c7308 */ /* 0x000e640000002400 */
[----:B------:R-:W-:Y:S01]  /*5020*/  HMMA.16816.F32.BF16 R40, R48, R44, R40 ;  /* 0x0000002c3028723c */ /* 0x000fe20000041828 */
[----:B------:R-:W-:-:S05]  /*5030*/  FMUL.FTZ R44, R63, R59 ;  /* 0x0000003b3f2c7220 */ /* 0x000fca0000410000 */
[----:B------:R3:W1:Y:S01]  /*5040*/  MUFU.TANH R45, R4 ;  /* 0x00000004002d7308 */ /* 0x0006620000002400 */
[-C--:B--2---:R-:W-:Y:S01]  /*5050*/  FMUL.FTZ R5, R7, R59.reuse ;  /* 0x0000003b07057220 */ /* 0x084fe20000410000 */
[----:B------:R-:W-:Y:S06]  /*5060*/  HMMA.16816.F32.BF16 R52, R48, R46, R52 ;  /* 0x0000002e3034723c */ /* 0x000fec0000041834 */
[----:B------:R-:W2:Y:S02]  /*5070*/  MUFU.TANH R44, R44 ;  /* 0x0000002c002c7308 */ /* 0x000ea40000002400 */
[----:B----4-:R-:W-:Y:S06]  /*5080*/  HMMA.16816.F32.BF16 R16, R12, R10, R16 ;  /* 0x0000000a0c10723c */ /* 0x010fec0000041810 */
[----:B------:R-:W4:Y:S01]  /*5090*/  MUFU.TANH R5, R5 ;  /* 0x0000000500057308 */ /* 0x000f220000002400 */
[-C--:B---3--:R-:W-:Y:S01]  /*50a0*/  FMUL.FTZ R4, R6, R59.reuse ;  /* 0x0000003b06047220 */ /* 0x088fe20000410000 */
[C---:B------:R-:W-:Y:S06]  /*50b0*/  HMMA.16816.F32.BF16 R40, R32.reuse, R24, R40 ;  /* 0x000000182028723c */ /* 0x040fec0000041828 */
[----:B------:R-:W3:Y:S02]  /*50c0*/  MUFU.TANH R4, R4 ;  /* 0x0000000400047308 */ /* 0x000ee40000002400 */
[----:B------:R-:W-:Y:S03]  /*50d0*/  HMMA.16816.F32.BF16 R52, R32, R26, R52 ;  /* 0x0000001a2034723c */ /* 0x000fe60000041834 */
[-C--:B------:R-:W-:Y:S01]  /*50e0*/  FMUL.FTZ R16, R16, R59.reuse ;  /* 0x0000003b10107220 */ /* 0x080fe20000410000 */
[----:B------:R-:W-:-:S04]  /*50f0*/  FMUL.FTZ R17, R17, R59 ;  /* 0x0000003b11117220 */ /* 0x000fc80000410000 */
[C---:B------:R-:W-:Y:S01]  /*5100*/  HMMA.16816.F32.BF16 R20, R12.reuse, R8, R20 ;  /* 0x000000080c14723c */ /* 0x040fe20000041814 */
[-C--:B------:R-:W-:Y:S01]  /*5110*/  FMUL.FTZ R8, R19, R59.reuse ;  /* 0x0000003b13087220 */ /* 0x080fe20000410000 */
[----:B------:R-:W-:Y:S01]  /*5120*/  FMUL.FTZ R9, R18, R59 ;  /* 0x0000003b12097220 */ /* 0x000fe20000410000 */
[----:B------:R2:W2:Y:S05]  /*5130*/  MUFU.TANH R26, R17 ;  /* 0x00000011001a7308 */ /* 0x0004aa0000002400 */
[C---:B-1----:R-:W-:Y:S03]  /*5140*/  HMMA.16816.F32.BF16 R40, R12.reuse, R28, R40 ;  /* 0x0000001c0c28723c */ /* 0x042fe60000041828 */
[----:B------:R-:W1:Y:S05]  /*5150*/  MUFU.TANH R9, R9 ;  /* 0x0000000900097308 */ /* 0x000e6a0000002400 */
[----:B------:R-:W-:Y:S01]  /*5160*/  HMMA.16816.F32.BF16 R52, R12, R30, R52 ;  /* 0x0000001e0c34723c */ /* 0x000fe20000041834 */
[----:B------:R-:W-:-:S02]  /*5170*/  SHF.R.U32.HI R12, RZ, 0x2, R166 ;  /* 0x00000002ff0c7819 */ /* 0x000fc400000116a6 */
[-C--:B------:R-:W-:Y:S01]  /*5180*/  FMUL.FTZ R20, R20, R59.reuse ;  /* 0x0000003b14147220 */ /* 0x080fe20000410000 */
[-C--:B------:R-:W-:Y:S01]  /*5190*/  FMUL.FTZ R21, R21, R59.reuse ;  /* 0x0000003b15157220 */ /* 0x080fe20000410000 */
[-C--:B------:R-:W-:Y:S01]  /*51a0*/  FMUL.FTZ R7, R22, R59.reuse ;  /* 0x0000003b16077220 */ /* 0x080fe20000410000 */
[-C--:B------:R-:W-:Y:S01]  /*51b0*/  FMUL.FTZ R6, R23, R59.reuse ;  /* 0x0000003b17067220 */ /* 0x080fe20000410000 */
[----:B------:R-:W-:Y:S01]  /*51c0*/  LOP3.LUT R13, R64, 0x1f0, RZ, 0xc0, !PT ;  /* 0x000001f0400d7812 */ /* 0x000fe200078ec0ff */
[----:B------:R1:W1:Y:S03]  /*51d0*/  MUFU.TANH R24, R20 ;  /* 0x0000001400187308 */ /* 0x0002660000002400 */
[-C--:B------:R-:W-:Y:S01]  /*51e0*/  FMUL.FTZ R40, R40, R59.reuse ;  /* 0x0000003b28287220 */ /* 0x080fe20000410000 */
[-C--:B------:R-:W-:Y:S01]  /*51f0*/  FMUL.FTZ R41, R41, R59.reuse ;  /* 0x0000003b29297220 */ /* 0x080fe20000410000 */
[-C--:B------:R-:W-:Y:S01]  /*5200*/  FMUL.FTZ R10, R42, R59.reuse ;  /* 0x0000003b2a0a7220 */ /* 0x080fe20000410000 */
[-C--:B------:R-:W-:Y:S01]  /*5210*/  FMUL.FTZ R11, R43, R59.reuse ;  /* 0x0000003b2b0b7220 */ /* 0x080fe20000410000 */
[----:B------:R-:W-:Y:S01]  /*5220*/  LOP3.LUT R12, R13, 0x7, R12, 0xf8, !PT ;  /* 0x000000070d0c7812 */ /* 0x000fe200078ef80c */
[----:B------:R1:W1:Y:S03]  /*5230*/  MUFU.TANH R25, R21 ;  /* 0x0000001500197308 */ /* 0x0002660000002400 */
[-C--:B------:R-:W-:Y:S01]  /*5240*/  FMUL.FTZ R52, R52, R59.reuse ;  /* 0x0000003b34347220 */ /* 0x080fe20000410000 */
[-C--:B------:R-:W-:Y:S01]  /*5250*/  FMUL.FTZ R53, R53, R59.reuse ;  /* 0x0000003b35357220 */ /* 0x080fe20000410000 */
[-C--:B------:R-:W-:Y:S01]  /*5260*/  FMUL.FTZ R15, R54, R59.reuse ;  /* 0x0000003b360f7220 */ /* 0x080fe20000410000 */
[----:B------:R-:W-:Y:S01]  /*5270*/  FMUL.FTZ R19, R55, R59 ;  /* 0x0000003b37137220 */ /* 0x000fe20000410000 */
[----:B------:R-:W-:Y:S01]  /*5280*/  IADD3 R59, PT, PT, R58, -0x1, RZ ;  /* 0xffffffff3a3b7810 */ /* 0x000fe20007ffe0ff */
[----:B------:R-:W1:Y:S01]  /*5290*/  MUFU.TANH R7, R7 ;  /* 0x0000000700077308 */ /* 0x000e620000002400 */
[----:B------:R-:W-:-:S02]  /*52a0*/  LEA R12, R233, R12, 0x6 ;  /* 0x0000000ce90c7211 */ /* 0x000fc400078e30ff */
[----:B------:R-:W-:Y:S02]  /*52b0*/  ISETP.GT.AND P0, PT, R59, R227, PT ;  /* 0x000000e33b00720c */ /* 0x000fe40003f04270 */
[C---:B------:R-:W-:Y:S02]  /*52c0*/  IADD3 R124, PT, PT, R12.reuse, R124, RZ ;  /* 0x0000007c0c7c7210 */ /* 0x040fe40007ffe0ff */
[----:B------:R-:W-:Y:S01]  /*52d0*/  IADD3 R12, PT, PT, R12, R122, RZ ;  /* 0x0000007a0c0c7210 */ /* 0x000fe20007ffe0ff */
[----:B------:R-:W1:Y:S01]  /*52e0*/  MUFU.TANH R6, R6 ;  /* 0x0000000600067308 */ /* 0x000e620000002400 */
[C-C-:B------:R-:W-:Y:S02]  /*52f0*/  VIADDMNMX R244, R124.reuse, 0x1, R66.reuse, PT ;  /* 0x000000017cf47846 */ /* 0x140fe40003800142 */
[----:B------:R-:W-:Y:S02]  /*5300*/  VIADDMNMX R242, R124, 0x9, R66, PT ;  /* 0x000000097cf27846 */ /* 0x000fe40003800142 */
[----:B------:R-:W-:-:S02]  /*5310*/  VIMNMX R245, PT, PT, RZ, R12, !PT ;  /* 0x0000000cfff57248 */ /* 0x000fc40007fe0100 */
[----:B------:R-:W-:Y:S01]  /*5320*/  VIADDMNMX R243, R12, 0x8, RZ, !PT ;  /* 0x000000080cf37846 */ /* 0x000fe200078001ff */
[----:B------:R1:W1:Y:S08]  /*5330*/  MUFU.TANH R22, R16 ;  /* 0x0000001000167308 */ /* 0x0002700000002400 */
        /* <DEDUP_REMOVED lines=24> */
.L_x_7274:
[----:B-1----:R-:W2:Y:S01]  /*54c0*/  LD.E R21, desc[UR4][R2.64+0x170] ;  /* 0x0001700402157980 */ /* 0x002ea2000c101900 */
[----:B------:R-:W-:Y:S02]  /*54d0*/  LEA R18, R58, 0xfffffe00, 0x8 ;  /* 0xfffffe003a127811 */ /* 0x000fe400078e40ff */
        /* <DEDUP_REMOVED lines=34> */
[----:B------:R-:W-:-:S03]  /*5700*/  @P5 VIADD R20, R20, 0x1 ;  /* 0x0000000114145836 */ /* 0x000fc60000000000 */
        /* <DEDUP_REMOVED lines=25> */
.L_x_7275:
[----:B------:R-:W-:Y:S05]  /*58a0*/  BSYNC.RECONVERGENT B0 ;  /* 0x0000000000007941 */ /* 0x000fea0003800200 */
.L_x_7273:
[C---:B------:R-:W-:Y:S01]  /*58b0*/  IMAD.SHL.U32 R13, R224.reuse, 0x20, RZ ;  /* 0x00000020e00d7824 */ /* 0x040fe200078e00ff */
[----:B------:R-:W-:Y:S01]  /*58c0*/  SHF.L.U64.HI R12, R224, 0x5, R225 ;  /* 0x00000005e00c7819 */ /* 0x000fe200000102e1 */
[----:B-1----:R-:W-:Y:S02]  /*58d0*/  IMAD.MOV.U32 R16, RZ, RZ, R229 ;  /* 0x000000ffff107224 */ /* 0x002fe400078e00e5 */
        /* <DEDUP_REMOVED lines=51> */
.L_x_7272:
[----:B------:R-:W-:Y:S05]  /*5c10*/  BSYNC.RECONVERGENT B1 ;  /* 0x0000000000017941 */ /* 0x000fea0003800200 */
.L_x_7271:
[----:B------:R-:W-:-:S05]  /*5c20*/  IMAD.SHL.U32 R66, R166, 0x2, RZ ;  /* 0x00000002a6427824 */ /* 0x000fca00078e00ff */
[----:B------:R-:W-:-:S05]  /*5c30*/  LOP3.LUT R65, R66, 0x6, RZ, 0xc0, !PT ;  /* 0x0000000642417812 */ /* 0x000fca00078ec0ff */
[----:B------:R-:W-:-:S04]  /*5c40*/  IMAD R122, R59, 0x100, R65 ;  /* 0x000001003b7a7824 */ /* 0x000fc800078e0241 */
[C---:B------:R-:W-:Y:S01]  /*5c50*/  VIADD R12, R122.reuse, 0x1 ;  /* 0x000000017a0c7836 */ /* 0x040fe20000000000 */
[CC--:B------:R-:W-:Y:S01]  /*5c60*/  ISETP.GE.AND P0, PT, R122.reuse, R245.reuse, PT ;  /* 0x000000f57a00720c */ /* 0x0c0fe20003f06270 */
[C---:B-12---:R-:W-:Y:S01]  /*5c70*/  VIADD R16, R122.reuse, 0x9 ;  /* 0x000000097a107836 */ /* 0x046fe20000000000 */
[CC--:B------:R-:W-:Y:S01]  /*5c80*/  ISETP.GE.AND P5, PT, R122.reuse, R244.reuse, PT ;  /* 0x000000f47a00720c */ /* 0x0c0fe20003fa6270 */
        /* <DEDUP_REMOVED lines=30> */
[C---:B------:R-:W-:Y:S01]  /*5e70*/  VIADD R198, R122.reuse, 0x41 ;  /* 0x000000417ac67836 */ /* 0x040fe20000000000 */
        /* <DEDUP_REMOVED lines=8> */
[----:B------:R-:W-:Y:S01]  /*5f00*/  FSEL R14, R116, -INF , P3 ;  /* 0xff800000740e7808 */ /* 0x000fe20001800000 */
[----:B------:R-:W-:Y:S01]  /*5f10*/  VIADD R51, R122, 0x58 ;  /* 0x000000587a337836 */ /* 0x000fe20000000000 */
[-C--:B------:R-:W-:Y:S01]  /*5f20*/  ISETP.GE.AND P3, PT, R118, R245.reuse, PT ;  /* 0x000000f57600720c */ /* 0x080fe20003f66270 */
[----:B------:R-:W-:Y:S01]  /*5f30*/  VIADD R49, R122, 0x59 ;  /* 0x000000597a317836 */ /* 0x000fe20000000000 */
[----:B------:R-:W-:Y:S01]  /*5f40*/  FSEL R14, R14, -INF , !P1 ;  /* 0xff8000000e0e7808 */ /* 0x000fe20004800000 */
[C---:B------:R-:W-:Y:S01]  /*5f50*/  VIADD R47, R122.reuse, 0x60 ;  /* 0x000000607a2f7836 */ /* 0x040fe20000000000 */
[----:B------:R-:W-:Y:S01]  /*5f60*/  ISETP.GE.AND P1, PT, R119, R245, PT ;  /* 0x000000f57700720c */ /* 0x000fe20003f26270 */
[----:B------:R-:W-:Y:S01]  /*5f70*/  VIADD R43, R122, 0x61 ;  /* 0x000000617a2b7836 */ /* 0x000fe20000000000 */
[----:B------:R-:W-:Y:S01]  /*5f80*/  ISETP.GE.AND P2, PT, R12, R243, PT ;  /* 0x000000f30c00720c */ /* 0x000fe20003f46270 */
[----:B------:R-:W-:Y:S01]  /*5f90*/  VIADD R41, R122, 0x68 ;  /* 0x000000687a297836 */ /* 0x000fe20000000000 */
[----:B------:R-:W-:Y:S01]  /*5fa0*/  ISETP.GE.AND P4, PT, R12, R242, PT ;  /* 0x000000f20c00720c */ /* 0x000fe20003f86270 */
        /* <DEDUP_REMOVED lines=54> */
[----:B------:R-:W-:Y:S01]  /*6310*/  VIADD R106, R122, 0xb9 ;  /* 0x000000b97a6a7836 */ /* 0x000fe20000000000 */
        /* <DEDUP_REMOVED lines=43> */
[----:B------:R-:W-:Y:S01]  /*65d0*/  FSEL R247, R109, -INF , !P5 ;  /* 0xff8000006df77808 */ /* 0x000fe20006800000 */
[----:B------:R-:W-:Y:S01]  /*65e0*/  IMAD R109, R59, 0x100, R65 ;  /* 0x000001003b6d7824 */ /* 0x000fe200078e0241 */
[----:B------:R-:W-:-:S02]  /*65f0*/  ISETP.GE.AND P5, PT, R201, R244, PT ;  /* 0x000000f4c900720c */ /* 0x000fc40003fa6270 */
[----:B------:R-:W-:Y:S01]  /*6600*/  FSEL R139, R139, -INF , P3 ;  /* 0xff8000008b8b7808 */ /* 0x000fe20001800000 */
[----:B------:R-:W-:Y:S01]  /*6610*/  VIADD R109, R109, 0x10 ;  /* 0x000000106d6d7836 */ /* 0x000fe20000000000 */
[-C--:B------:R-:W-:Y:S02]  /*6620*/  ISETP.GE.AND P3, PT, R34, R244.reuse, PT ;  /* 0x000000f42200720c */ /* 0x080fe40003f66270 */
[----:B------:R-:W-:Y:S02]  /*6630*/  FSEL R140, R140, -INF , P1 ;  /* 0xff8000008c8c7808 */ /* 0x000fe40000800000 */
[----:B------:R-:W-:Y:S02]  /*6640*/  FSEL R76, R76, -INF , !P5 ;  /* 0xff8000004c4c7808 */ /* 0x000fe40006800000 */
[----:B------:R-:W-:Y:S02]  /*6650*/  ISETP.GE.AND P5, PT, R199, R244, PT ;  /* 0x000000f4c700720c */ /* 0x000fe40003fa6270 */
[----:B------:R-:W-:-:S02]  /*6660*/  ISETP.GE.AND P1, PT, R32, R245, PT ;  /* 0x000000f52000720c */ /* 0x000fc40003f26270 */
[----:B------:R-:W-:Y:S02]  /*6670*/  FSEL R183, R140, -INF , !P3 ;  /* 0xff8000008cb77808 */ /* 0x000fe40005800000 */
[----:B------:R-:W-:Y:S02]  /*6680*/  ISETP.GE.AND P3, PT, R30, R245, PT ;  /* 0x000000f51e00720c */ /* 0x000fe40003f66270 */
[----:B------:R-:W-:Y:S01]  /*6690*/  FSEL R215, R105, -INF , !P5 ;  /* 0xff80000069d77808 */ /* 0x000fe20006800000 */
[----:B------:R-:W-:Y:S01]  /*66a0*/  VIADD R105, R122, 0xb8 ;  /* 0x000000b87a697836 */ /* 0x000fe20000000000 */
[-C--:B------:R-:W-:Y:S02]  /*66b0*/  ISETP.GE.AND P5, PT, R197, R244.reuse, PT ;  /* 0x000000f4c500720c */ /* 0x080fe40003fa6270 */
[----:B------:R-:W-:Y:S02]  /*66c0*/  FSEL R141, R141, -INF , P1 ;  /* 0xff8000008d8d7808 */ /* 0x000fe40000800000 */
[----:B------:R-:W-:-:S02]  /*66d0*/  ISETP.GE.AND P1, PT, R30, R244, PT ;  /* 0x000000f41e00720c */ /* 0x000fc40003f26270 */
[----:B------:R-:W-:Y:S02]  /*66e0*/  FSEL R146, R146, -INF , P3 ;  /* 0xff80000092927808 */ /* 0x000fe40001800000 */
[----:B------:R-:W-:Y:S01]  /*66f0*/  FSEL R211, R103, -INF , !P5 ;  /* 0xff80000067d37808 */ /* 0x000fe20006800000 */
[----:B------:R-:W-:Y:S01]  /*6700*/  VIADD R103, R122, 0xb0 ;  /* 0x000000b07a677836 */ /* 0x000fe20000000000 */
[----:B------:R-:W-:Y:S02]  /*6710*/  ISETP.GE.AND P5, PT, R74, R244, PT ;  /* 0x000000f44a00720c */ /* 0x000fe40003fa6270 */
        /* <DEDUP_REMOVED lines=19> */
[----:B------:R-:W-:Y:S01]  /*6850*/  FSEL R206, R155, -INF , !P1 ;  /* 0xff8000009bce7808 */ /* 0x000fe20004800000 */
[----:B------:R-:W-:Y:S01]  /*6860*/  IMAD R155, R59, 0x100, R65 ;  /* 0x000001003b9b7824 */ /* 0x000fe200078e0241 */
[----:B------:R-:W-:-:S02]  /*6870*/  FSEL R181, R139, -INF , !P5 ;  /* 0xff8000008bb57808 */ /* 0x000fc40006800000 */
[----:B------:R-:W-:Y:S01]  /*6880*/  ISETP.GE.AND P1, PT, R33, R245, PT ;  /* 0x000000f52100720c */ /* 0x000fe20003f26270 */
[----:B------:R-:W-:Y:S01]  /*6890*/  VIADD R155, R155, 0x9 ;  /* 0x000000099b9b7836 */ /* 0x000fe20000000000 */
        /* <DEDUP_REMOVED lines=48> */
[----:B------:R-:W-:Y:S02]  /*6ba0*/  FSEL R147, R182, -INF , P3 ;  /* 0xff800000b6937808 */ /* 0x000fe40001800000 */
[-C--:B------:R-:W-:Y:S02]  /*6bb0*/  ISETP.GE.AND P3, PT, R106, R244.reuse, PT ;  /* 0x000000f46a00720c */ /* 0x080fe40003f66270 */
[----:B------:R-:W-:Y:S02]  /*6bc0*/  FSEL R146, R185, -INF , P1 ;  /* 0xff800000b9927808 */ /* 0x000fe40000800000 */
[----:B------:R-:W-:Y:S02]  /*6bd0*/  ISETP.GE.AND P5, PT, R50, R244, PT ;  /* 0x000000f43200720c */ /* 0x000fe40003fa6270 */
[----:B------:R-:W-:-:S02]  /*6be0*/  ISETP.GE.AND P1, PT, R107, R245, PT ;  /* 0x000000f56b00720c */ /* 0x000fc40003f26270 */
[----:B------:R-:W-:Y:S02]  /*6bf0*/  FSEL R146, R146, -INF , !P3 ;  /* 0xff80000092927808 */ /* 0x000fe40005800000 */
[----:B------:R-:W-:Y:S02]  /*6c00*/  FSEL R173, R172, -INF , !P5 ;  /* 0xff800000acad7808 */ /* 0x000fe40006800000 */
[C---:B------:R-:W-:Y:S02]  /*6c10*/  ISETP.GE.AND P3, PT, R108.reuse, R245, PT ;  /* 0x000000f56c00720c */ /* 0x040fe40003f66270 */
        /* <DEDUP_REMOVED lines=31> */
[----:B------:R-:W-:Y:S02]  /*6e10*/  FSEL R45, R45, -INF , P3 ;  /* 0xff8000002d2d7808 */ /* 0x000fe40001800000 */
[-C--:B------:R-:W-:Y:S02]  /*6e20*/  ISETP.GE.AND P5, PT, R114, R244.reuse, PT ;  /* 0x000000f47200720c */ /* 0x080fe40003fa6270 */
[----:B------:R-:W-:-:S02]  /*6e30*/  ISETP.GE.AND P3, PT, R115, R244, PT ;  /* 0x000000f47300720c */ /* 0x000fc40003f66270 */
[----:B------:R-:W-:Y:S02]  /*6e40*/  FSEL R62, R62, -INF , P1 ;  /* 0xff8000003e3e7808 */ /* 0x000fe40000800000 */
[-C--:B------:R-:W-:Y:S02]  /*6e50*/  ISETP.GE.AND P1, PT, R116, R245.reuse, PT ;  /* 0x000000f57400720c */ /* 0x080fe40003f26270 */
[----:B------:R-:W-:Y:S01]  /*6e60*/  FSEL R130, R45, -INF , !P5 ;  /* 0xff8000002d827808 */ /* 0x000fe20006800000 */
[----:B------:R-:W-:Y:S01]  /*6e70*/  VIADD R45, R122, 0xf0 ;  /* 0x000000f07a2d7836 */ /* 0x000fe20000000000 */
[----:B------:R-:W-:Y:S02]  /*6e80*/  FSEL R129, R62, -INF , !P3 ;  /* 0xff8000003e817808 */ /* 0x000fe40005800000 */
[----:B------:R-:W-:Y:S02]  /*6e90*/  ISETP.GE.AND P5, PT, R116, R244, PT ;  /* 0x000000f47400720c */ /* 0x000fe40003fa6270 */
[----:B------:R-:W-:-:S02]  /*6ea0*/  ISETP.GE.AND P3, PT, R72, R245, PT ;  /* 0x000000f54800720c */ /* 0x000fc40003f66270 */
[----:B------:R-:W-:Y:S02]  /*6eb0*/  FSEL R24, R24, -INF , P1 ;  /* 0xff80000018187808 */ /* 0x000fe40000800000 */
[----:B------:R-:W-:Y:S02]  /*6ec0*/  FSEL R61, R100, -INF , P2 ;  /* 0xff800000643d7808 */ /* 0x000fe40001000000 */
[----:B------:R-:W-:Y:S02]  /*6ed0*/  ISETP.GE.AND P1, PT, R72, R244, PT ;  /* 0x000000f44800720c */ /* 0x000fe40003f26270 */
[----:B------:R-:W-:Y:S02]  /*6ee0*/  FSEL R25, R25, -INF , P3 ;  /* 0xff80000019197808 */ /* 0x000fe40001800000 */
[----:B------:R-:W-:Y:S01]  /*6ef0*/  FSEL R128, R24, -INF , !P5 ;  /* 0xff80000018807808 */ /* 0x000fe20006800000 */
[----:B------:R-:W-:Y:S01]  /*6f00*/  VIADD R24, R122, 0xf1 ;  /* 0x000000f17a187836 */ /* 0x000fe20000000000 */
[----:B------:R-:W-:-:S02]  /*6f10*/  FSEL R61, R61, -INF , !P4 ;  /* 0xff8000003d3d7808 */ /* 0x000fc40006000000 */
[----:B------:R-:W-:Y:S02]  /*6f20*/  ISETP.GE.AND P5, PT, R124, R245, PT ;  /* 0x000000f57c00720c */ /* 0x000fe40003fa6270 */
[C---:B------:R-:W-:Y:S02]  /*6f30*/  ISETP.GE.AND P2, PT, R109.reuse, R243, PT ;  /* 0x000000f36d00720c */ /* 0x040fe40003f46270 */
[----:B------:R-:W-:Y:S02]  /*6f40*/  ISETP.GE.AND P4, PT, R109, R242, PT ;  /* 0x000000f26d00720c */ /* 0x000fe40003f86270 */
[----:B------:R-:W2:Y:S01]  /*6f50*/  LD.E R109, desc[UR4][R2.64+0xdc] ;  /* 0x0000dc04026d7980 */ /* 0x000ea2000c101900 */
[----:B------:R-:W-:Y:S01]  /*6f60*/  FSEL R127, R25, -INF , !P1 ;  /* 0xff800000197f7808 */ /* 0x000fe20004800000 */
[----:B------:R-:W-:Y:S01]  /*6f70*/  VIADD R25, R122, 0xf9 ;  /* 0x000000f97a197836 */ /* 0x000fe20000000000 */
[----:B------:R-:W-:Y:S02]  /*6f80*/  ISETP.GE.AND P3, PT, R124, R244, PT ;  /* 0x000000f47c00720c */ /* 0x000fe40003f66270 */
[----:B------:R-:W-:-:S02]  /*6f90*/  ISETP.GE.AND P1, PT, R123, R245, PT ;  /* 0x000000f57b00720c */ /* 0x000fc40003f26270 */
[----:B------:R-:W-:Y:S02]  /*6fa0*/  FSEL R22, R22, -INF , P5 ;  /* 0xff80000016167808 */ /* 0x000fe40002800000 */
[----:B------:R-:W-:Y:S02]  /*6fb0*/  ISETP.GE.AND P5, PT, R123, R244, PT ;  /* 0x000000f47b00720c */ /* 0x000fe40003fa6270 */
[----:B------:R-:W-:Y:S02]  /*6fc0*/  FSEL R26, R26, -INF , P1 ;  /* 0xff8000001a1a7808 */ /* 0x000fe40000800000 */
[----:B------:R-:W-:Y:S01]  /*6fd0*/  FSEL R126, R22, -INF , !P3 ;  /* 0xff800000167e7808 */ /* 0x000fe20005800000 */
[----:B------:R-:W-:Y:S01]  /*6fe0*/  VIADD R22, R122, 0xf8 ;  /* 0x000000f87a167836 */ /* 0x000fe20000000000 */
[----:B------:R-:W-:Y:S02]  /*6ff0*/  ISETP.GE.AND P3, PT, R45, R245, PT ;  /* 0x000000f52d00720c */ /* 0x000fe40003f66270 */
[----:B------:R-:W-:-:S02]  /*7000*/  FSEL R125, R26, -INF , !P5 ;  /* 0xff8000001a7d7808 */ /* 0x000fc40006800000 */
[----:B------:R-:W-:Y:S02]  /*7010*/  ISETP.GE.AND P5, PT, R45, R244, PT ;  /* 0x000000f42d00720c */ /* 0x000fe40003fa6270 */
[----:B------:R-:W-:Y:S02]  /*7020*/  FSEL R40, R40, -INF , P3 ;  /* 0xff80000028287808 */ /* 0x000fe40001800000 */
[----:B------:R-:W-:Y:S02]  /*7030*/  ISETP.GE.AND P1, PT, R122, R243, PT ;  /* 0x000000f37a00720c */ /* 0x000fe40003f26270 */
[-C--:B------:R-:W-:Y:S02]  /*7040*/  ISETP.GE.AND P3, PT, R24, R245.reuse, PT ;  /* 0x000000f51800720c */ /* 0x080fe40003f66270 */
[----:B------:R-:W-:Y:S02]  /*7050*/  FSEL R124, R40, -INF , !P5 ;  /* 0xff800000287c7808 */ /* 0x000fe40006800000 */
[----:B------:R-:W-:-:S02]  /*7060*/  ISETP.GE.AND P5, PT, R22, R245, PT ;  /* 0x000000f51600720c */ /* 0x000fc40003fa6270 */
[----:B------:R-:W-:Y:S01]  /*7070*/  FSEL R62, R101, -INF , P1 ;  /* 0xff800000653e7808 */ /* 0x000fe20000800000 */
[----:B------:R-:W-:Y:S01]  /*7080*/  IMAD R101, R59, 0x100, R65 ;  /* 0x000001003b657824 */ /* 0x000fe200078e0241 */
[----:B------:R-:W-:Y:S02]  /*7090*/  FSEL R123, R214, -INF , P3 ;  /* 0xff800000d67b7808 */ /* 0x000fe40001800000 */
[----:B------:R-:W-:Y:S01]  /*70a0*/  ISETP.GE.AND P0, PT, R122, R242, PT ;  /* 0x000000f27a00720c */ /* 0x000fe20003f06270 */
        /* <DEDUP_REMOVED lines=8> */
[----:B------:R-:W-:Y:S02]  /*7130*/  ISETP.GE.AND P5, PT, R101, R244, PT ;  /* 0x000000f46500720c */ /* 0x000fe40003fa6270 */
[----:B------:R-:W-:-:S02]  /*7140*/  FSEL R62, R62, -INF , !P0 ;  /* 0xff8000003e3e7808 */ /* 0x000fc40004000000 */
[----:B------:R-:W-:Y:S02]  /*7150*/  ISETP.GE.AND P0, PT, R155, R243, PT ;  /* 0x000000f39b00720c */ /* 0x000fe40003f06270 */
[----:B------:R-:W-:Y:S02]  /*7160*/  FSEL R122, R122, -INF , !P3 ;  /* 0xff8000007a7a7808 */ /* 0x000fe40005800000 */
[-C--:B------:R-:W-:Y:S02]  /*7170*/  ISETP.GE.AND P3, PT, R121, R242.reuse, PT ;  /* 0x000000f27900720c */ /* 0x080fe40003f66270 */
[----:B------:R-:W-:Y:S02]  /*7180*/  FSEL R121, R252, -INF , !P5 ;  /* 0xff800000fc797808 */ /* 0x000fe40006800000 */
[----:B------:R-:W-:Y:S02]  /*7190*/  FSEL R45, R99, -INF , P1 ;  /* 0xff800000632d7808 */ /* 0x000fe40000800000 */
[----:B------:R-:W-:-:S02]  /*71a0*/  ISETP.GE.AND P5, PT, R155, R242, PT ;  /* 0x000000f29b00720c */ /* 0x000fc40003fa6270 */
[-C--:B------:R-:W-:Y:S02]  /*71b0*/  ISETP.GE.AND P1, PT, R117, R243.reuse, PT ;  /* 0x000000f37500720c */ /* 0x080fe40003f26270 */
[----:B------:R-:W-:Y:S02]  /*71c0*/  FSEL R22, R98, -INF , P0 ;  /* 0xff80000062167808 */ /* 0x000fe40000000000 */
[-C--:B------:R-:W-:Y:S02]  /*71d0*/  ISETP.GE.AND P0, PT, R118, R243.reuse, PT ;  /* 0x000000f37600720c */ /* 0x080fe40003f06270 */
[----:B------:R-:W-:Y:S02]  /*71e0*/  FSEL R26, R97, -INF , P2 ;  /* 0xff800000611a7808 */ /* 0x000fe40001000000 */
[----:B------:R-:W-:Y:S02]  /*71f0*/  ISETP.GE.AND P2, PT, R119, R243, PT ;  /* 0x000000f37700720c */ /* 0x000fe40003f46270 */
[----:B------:R-:W-:-:S02]  /*7200*/  FSEL R45, R45, -INF , !P3 ;  /* 0xff8000002d2d7808 */ /* 0x000fc40005800000 */
[-C--:B------:R-:W-:Y:S02]  /*7210*/  ISETP.GE.AND P3, PT, R117, R242.reuse, PT ;  /* 0x000000f27500720c */ /* 0x080fe40003f66270 */
[----:B------:R-:W-:Y:S02]  /*7220*/  FSEL R22, R22, -INF , !P5 ;  /* 0xff80000016167808 */ /* 0x000fe40006800000 */
[----:B------:R-:W-:Y:S02]  /*7230*/  FSEL R25, R96, -INF , P1 ;  /* 0xff80000060197808 */ /* 0x000fe40000800000 */
[----:B------:R-:W-:Y:S02]  /*7240*/  ISETP.GE.AND P5, PT, R118, R242, PT ;  /* 0x000000f27600720c */ /* 0x000fe40003fa6270 */
[----:B------:R-:W-:Y:S02]  /*7250*/  FSEL R26, R26, -INF , !P4 ;  /* 0xff8000001a1a7808 */ /* 0x000fe40006000000 */
[----:B------:R-:W-:-:S02]  /*7260*/  ISETP.GE.AND P1, PT, R251, R243, PT ;  /* 0x000000f3fb00720c */ /* 0x000fc40003f26270 */
[----:B------:R-:W-:Y:S01]  /*7270*/  FSEL R24, R95, -INF , P0 ;  /* 0xff8000005f187808 */ /* 0x000fe20000000000 */
[----:B------:R-:W-:Y:S01]  /*7280*/  IMAD.MOV.U32 R95, RZ, RZ, R120 ;  /* 0x000000ffff5f7224 */ /* 0x000fe200078e0078 */
[----:B------:R-:W-:Y:S02]  /*7290*/  ISETP.GE.AND P4, PT, R119, R242, PT ;  /* 0x000000f27700720c */ /* 0x000fe40003f86270 */
        /* <DEDUP_REMOVED lines=9> */
[----:B------:R-:W-:-:S02]  /*7330*/  FSEL R92, R92, -INF , P0 ;  /* 0xff8000005c5c7808 */ /* 0x000fc40000000000 */
[----:B------:R-:W-:Y:S02]  /*7340*/  ISETP.GE.AND P4, PT, R218, R242, PT ;  /* 0x000000f2da00720c */ /* 0x000fe40003f86270 */
[-C--:B------:R-:W-:Y:S02]  /*7350*/  ISETP.GE.AND P0, PT, R204, R243.reuse, PT ;  /* 0x000000f3cc00720c */ /* 0x080fe40003f06270 */
[----:B------:R-:W-:Y:S02]  /*7360*/  FSEL R91, R91, -INF , P2 ;  /* 0xff8000005b5b7808 */ /* 0x000fe40001000000 */
[----:B------:R-:W-:Y:S02]  /*7370*/  ISETP.GE.AND P2, PT, R202, R243, PT ;  /* 0x000000f3ca00720c */ /* 0x000fe40003f46270 */
[----:B------:R-:W-:Y:S02]  /*7380*/  FSEL R94, R93, -INF , !P3 ;  /* 0xff8000005d5e7808 */ /* 0x000fe40005800000 */
[----:B------:R-:W-:-:S02]  /*7390*/  FSEL R93, R92, -INF , !P5 ;  /* 0xff8000005c5d7808 */ /* 0x000fc40006800000 */
[-C--:B------:R-:W-:Y:S02]  /*73a0*/  ISETP.GE.AND P5, PT, R204, R242.reuse, PT ;  /* 0x000000f2cc00720c */ /* 0x080fe40003fa6270 */
[----:B------:R-:W-:Y:S02]  /*73b0*/  FSEL R92, R91, -INF , !P4 ;  /* 0xff8000005b5c7808 */ /* 0x000fe40006000000 */
[----:B------:R-:W-:Y:S02]  /*73c0*/  FSEL R89, R89, -INF , P0 ;  /* 0xff80000059597808 */ /* 0x000fe40000000000 */
[----:B------:R-:W-:Y:S02]  /*73d0*/  ISETP.GE.AND P4, PT, R202, R242, PT ;  /* 0x000000f2ca00720c */ /* 0x000fe40003f86270 */
[----:B------:R-:W-:Y:S02]  /*73e0*/  ISETP.GE.AND P0, PT, R200, R243, PT ;  /* 0x000000f3c800720c */ /* 0x000fe40003f06270 */
[----:B------:R-:W-:-:S02]  /*73f0*/  FSEL R88, R88, -INF , P2 ;  /* 0xff80000058587808 */ /* 0x000fc40001000000 */
        /* <DEDUP_REMOVED lines=8> */
[----:B------:R-:W-:Y:S02]  /*7480*/  ISETP.GE.AND P2, PT, R195, R243, PT ;  /* 0x000000f3c300720c */ /* 0x000fe40003f46270 */
[----:B------:R-:W-:Y:S02]  /*7490*/  FSEL R239, R86, -INF , !P5 ;  /* 0xff80000056ef7808 */ /* 0x000fe40006800000 */
[----:B------:R-:W-:Y:S02]  /*74a0*/  ISETP.GE.AND P5, PT, R197, R242, PT ;  /* 0x000000f2c500720c */ /* 0x000fe40003fa6270 */
[----:B------:R-:W-:-:S02]  /*74b0*/  FSEL R218, R85, -INF , !P4 ;  /* 0xff80000055da7808 */ /* 0x000fc40006000000 */
[----:B------:R-:W-:Y:S02]  /*74c0*/  FSEL R83, R83, -INF , P0 ;  /* 0xff80000053537808 */ /* 0x000fe40000000000 */
[----:B------:R-:W-:Y:S02]  /*74d0*/  ISETP.GE.AND P4, PT, R195, R242, PT ;  /* 0x000000f2c300720c */ /* 0x000fe40003f86270 */
[-C--:B------:R-:W-:Y:S02]  /*74e0*/  ISETP.GE.AND P0, PT, R63, R243.reuse, PT ;  /* 0x000000f33f00720c */ /* 0x080fe40003f06270 */
[----:B------:R-:W-:Y:S02]  /*74f0*/  FSEL R82, R82, -INF , P2 ;  /* 0xff80000052527808 */ /* 0x000fe40001000000 */
[-C--:B------:R-:W-:Y:S02]  /*7500*/  ISETP.GE.AND P2, PT, R51, R243.reuse, PT ;  /* 0x000000f33300720c */ /* 0x080fe40003f46270 */
[----:B------:R-:W-:-:S02]  /*7510*/  ISETP.GE.AND P1, PT, R216, R243, PT ;  /* 0x000000f3d800720c */ /* 0x000fc40003f26270 */
[-C--:B------:R-:W-:Y:S02]  /*7520*/  ISETP.GE.AND P3, PT, R216, R242.reuse, PT ;  /* 0x000000f2d800720c */ /* 0x080fe40003f66270 */
        /* <DEDUP_REMOVED lines=21> */
[----:B------:R-:W-:Y:S02]  /*7680*/  ISETP.GE.AND P0, PT, R28, R243, PT ;  /* 0x000000f31c00720c */ /* 0x000fe40003f06270 */
[----:B------:R-:W-:-:S02]  /*7690*/  FSEL R143, R143, -INF , P2 ;  /* 0xff8000008f8f7808 */ /* 0x000fc40001000000 */
        /* <DEDUP_REMOVED lines=10> */
[----:B------:R-:W-:Y:S02]  /*7740*/  FSEL R91, R90, -INF , !P3 ;  /* 0xff8000005a5b7808 */ /* 0x000fe40005800000 */
[----:B------:R-:W-:-:S02]  /*7750*/  ISETP.GE.AND P2, PT, R31, R243, PT ;  /* 0x000000f31f00720c */ /* 0x000fc40003f46270 */
[-C--:B------:R-:W-:Y:S02]  /*7760*/  ISETP.GE.AND P3, PT, R201, R242.reuse, PT ;  /* 0x000000f2c900720c */ /* 0x080fe40003f66270 */
[----:B------:R-:W-:Y:S02]  /*7770*/  FSEL R87, R87, -INF , P1 ;  /* 0xff80000057577808 */ /* 0x000fe40000800000 */
[----:B------:R-:W-:Y:S02]  /*7780*/  FSEL R202, R145, -INF , !P5 ;  /* 0xff80000091ca7808 */ /* 0x000fe40006800000 */
[----:B------:R-:W-:Y:S02]  /*7790*/  ISETP.GE.AND P5, PT, R29, R242, PT ;  /* 0x000000f21d00720c */ /* 0x000fe40003fa6270 */
[----:B------:R-:W-:Y:S02]  /*77a0*/  FSEL R204, R150, -INF , !P4 ;  /* 0xff80000096cc7808 */ /* 0x000fe40006000000 */
[----:B------:R-:W-:-:S02]  /*77b0*/  FSEL R152, R152, -INF , P0 ;  /* 0xff80000098987808 */ /* 0x000fc40000000000 */
[----:B------:R-:W-:Y:S02]  /*77c0*/  ISETP.GE.AND P4, PT, R31, R242, PT ;  /* 0x000000f21f00720c */ /* 0x000fe40003f86270 */
[-C--:B------:R-:W-:Y:S02]  /*77d0*/  ISETP.GE.AND P0, PT, R35, R243.reuse, PT ;  /* 0x000000f32300720c */ /* 0x080fe40003f06270 */
[----:B------:R-:W-:Y:S02]  /*77e0*/  FSEL R153, R153, -INF , P2 ;  /* 0xff80000099997808 */ /* 0x000fe40001000000 */
[----:B------:R-:W-:Y:S02]  /*77f0*/  FSEL R250, R87, -INF , !P3 ;  /* 0xff80000057fa7808 */ /* 0x000fe40005800000 */
        /* <DEDUP_REMOVED lines=16> */
[----:B------:R-:W-:Y:S02]  /*7900*/  FSEL R0, R176, -INF , P2 ;  /* 0xff800000b0007808 */ /* 0x000fe40001000000 */
[----:B------:R-:W-:Y:S02]  /*7910*/  FSEL R176, R163, -INF , !P5 ;  /* 0xff800000a3b07808 */ /* 0x000fe40006800000 */
[----:B------:R-:W-:Y:S02]  /*7920*/  FSEL R163, R0, -INF , !P4 ;  /* 0xff80000000a37808 */ /* 0x000fe40006000000 */
        /* <DEDUP_REMOVED lines=24> */
[----:B------:R-:W-:Y:S02]  /*7ab0*/  ISETP.GE.AND P1, PT, R49, R243, PT ;  /* 0x000000f33100720c */ /* 0x000fe40003f26270 */
[----:B------:R-:W-:Y:S02]  /*7ac0*/  FMNMX3.FTZ R23, R23, R251, R250, !PT ;  /* 0x000000fb17177276 */ /* 0x000fe400078100fa */
[----:B------:R-:W-:Y:S02]  /*7ad0*/  FSEL R171, R36, -INF , !P3 ;  /* 0xff80000024ab7808 */ /* 0x000fe40005800000 */
[----:B------:R-:W-:Y:S02]  /*7ae0*/  FMNMX3.FTZ R0, R0, R183, R193, !PT ;  /* 0x000000b700007276 */ /* 0x000fe400078100c1 */
[----:B------:R-:W-:-:S02]  /*7af0*/  ISETP.GE.AND P3, PT, R49, R242, PT ;  /* 0x000000f23100720c */ /* 0x000fc40003f66270 */
[----:B------:R-:W-:Y:S02]  /*7b00*/  FSEL R134, R134, -INF , P1 ;  /* 0xff80000086867808 */ /* 0x000fe40000800000 */
[----:B------:R-:W-:Y:S02]  /*7b10*/  FMNMX3.FTZ R23, R23, R239, R218, !PT ;  /* 0x000000ef17177276 */ /* 0x000fe400078100da */
[----:B------:R-:W-:Y:S02]  /*7b20*/  ISETP.GE.AND P1, PT, R41, R243, PT ;  /* 0x000000f32900720c */ /* 0x000fe40003f26270 */
[----:B------:R-:W-:Y:S02]  /*7b30*/  FMNMX3.FTZ R0, R0, R192, R194, !PT ;  /* 0x000000c000007276 */ /* 0x000fe400078100c2 */
[----:B------:R-:W-:Y:S02]  /*7b40*/  FSEL R175, R134, -INF , !P3 ;  /* 0xff80000086af7808 */ /* 0x000fe40005800000 */
[----:B------:R-:W-:-:S02]  /*7b50*/  FMNMX3.FTZ R23, R23, R155, R216, !PT ;  /* 0x0000009b17177276 */ /* 0x000fc400078100d8 */
        /* <DEDUP_REMOVED lines=31> */
[-C--:B------:R-:W-:Y:S02]  /*7d50*/  ISETP.GE.AND P1, PT, R55, R243.reuse, PT ;  /* 0x000000f33700720c */ /* 0x080fe40003f26270 */
[----:B------:R-:W-:Y:S02]  /*7d60*/  ISETP.GE.AND P2, PT, R105, R243, PT ;  /* 0x000000f36900720c */ /* 0x000fe40003f46270 */
[----:B------:R-:W-:Y:S02]  /*7d70*/  FMNMX3.FTZ R0, R0, R169, R165, !PT ;  /* 0x000000a900007276 */ /* 0x000fe400078100a5 */
        /* <DEDUP_REMOVED lines=16> */
[----:B------:R-:W-:Y:S02]  /*7e80*/  FSEL R135, R246, -INF , P2 ;  /* 0xff800000f6877808 */ /* 0x000fe40001000000 */
[----:B------:R-:W-:Y:S02]  /*7e90*/  FMNMX3.FTZ R0, R0, R148, R147, !PT ;  /* 0x0000009400007276 */ /* 0x000fe40007810093 */
[-C--:B------:R-:W-:Y:S02]  /*7ea0*/  ISETP.GE.AND P0, PT, R73, R243.reuse, PT ;  /* 0x000000f34900720c */ /* 0x080fe40003f06270 */
[----:B------:R-:W-:-:S02]  /*7eb0*/  ISETP.GE.AND P1, PT, R106, R243, PT ;  /* 0x000000f36a00720c */ /* 0x000fc40003f26270 */
[----:B------:R-:W-:Y:S02]  /*7ec0*/  ISETP.GE.AND P2, PT, R112, R243, PT ;  /* 0x000000f37000720c */ /* 0x000fe40003f46270 */
[----:B------:R-:W-:Y:S02]  /*7ed0*/  FMNMX3.FTZ R23, R23, R198, R197, !PT ;  /* 0x000000c617177276 */ /* 0x000fe400078100c5 */
[----:B------:R-:W-:Y:S02]  /*7ee0*/  FSEL R145, R145, -INF , !P3 ;  /* 0xff80000091917808 */ /* 0x000fe40005800000 */
[----:B------:R-:W-:Y:S02]  /*7ef0*/  FSEL R135, R135, -INF , !P4 ;  /* 0xff80000087877808 */ /* 0x000fe40006000000 */
[----:B------:R-:W-:Y:S01]  /*7f00*/  FMNMX3.FTZ R0, R0, R146, R141, !PT ;  /* 0x0000009200007276 */ /* 0x000fe2000781008d */
[----:B------:R-:W-:Y:S01]  /*7f10*/  IMAD R100, R59, 0x100, R65 ;  /* 0x000001003b647824 */ /* 0x000fe200078e0241 */
[----:B------:R-:W-:-:S02]  /*7f20*/  ISETP.GE.AND P5, PT, R73, R242, PT ;  /* 0x000000f24900720c */ /* 0x000fc40003fa6270 */
[----:B------:R-:W-:Y:S02]  /*7f30*/  FSEL R159, R210, -INF , P0 ;  /* 0xff800000d29f7808 */ /* 0x000fe40000000000 */
[-C--:B------:R-:W-:Y:S02]  /*7f40*/  ISETP.GE.AND P3, PT, R106, R242.reuse, PT ;  /* 0x000000f26a00720c */ /* 0x080fe40003f66270 */
[----:B------:R-:W-:Y:S02]  /*7f50*/  FSEL R142, R237, -INF , P1 ;  /* 0xff800000ed8e7808 */ /* 0x000fe40000800000 */
[----:B------:R-:W-:Y:S02]  /*7f60*/  ISETP.GE.AND P4, PT, R112, R242, PT ;  /* 0x000000f27000720c */ /* 0x000fe40003f86270 */
[----:B------:R-:W-:Y:S02]  /*7f70*/  FSEL R60, R60, -INF , P2 ;  /* 0xff8000003c3c7808 */ /* 0x000fe40001000000 */
[----:B------:R-:W-:-:S02]  /*7f80*/  FMNMX3.FTZ R23, R23, R195, R182, !PT ;  /* 0x000000c317177276 */ /* 0x000fc400078100b6 */
[-C--:B------:R-:W-:Y:S02]  /*7f90*/  ISETP.GE.AND P0, PT, R104, R243.reuse, PT ;  /* 0x000000f36800720c */ /* 0x080fe40003f06270 */
[-C--:B------:R-:W-:Y:S02]  /*7fa0*/  ISETP.GE.AND P1, PT, R110, R243.reuse, PT ;  /* 0x000000f36e00720c */ /* 0x080fe40003f26270 */
[----:B------:R-:W-:Y:S02]  /*7fb0*/  ISETP.GE.AND P2, PT, R115, R243, PT ;  /* 0x000000f37300720c */ /* 0x000fe40003f46270 */
[----:B------:R-:W-:Y:S01]  /*7fc0*/  FMNMX3.FTZ R0, R0, R140, R139, !PT ;  /* 0x0000008c00007276 */ /* 0x000fe2000781008b */
[----:B------:R-:W-:Y:S01]  /*7fd0*/  VIADD R100, R100, 0xe8 ;  /* 0x000000e864647836 */ /* 0x000fe20000000000 */
[----:B------:R-:W-:Y:S02]  /*7fe0*/  FSEL R159, R159, -INF , !P5 ;  /* 0xff8000009f9f7808 */ /* 0x000fe40006800000 */
[----:B------:R-:W-:-:S02]  /*7ff0*/  FSEL R142, R142, -INF , !P3 ;  /* 0xff8000008e8e7808 */ /* 0x000fc40005800000 */
[----:B------:R-:W-:Y:S02]  /*8000*/  FSEL R120, R60, -INF , !P4 ;  /* 0xff8000003c787808 */ /* 0x000fe40006000000 */
[----:B------:R-:W-:Y:S02]  /*8010*/  FMNMX3.FTZ R23, R23, R178, R177, !PT ;  /* 0x000000b217177276 */ /* 0x000fe400078100b1 */
[-C--:B------:R-:W-:Y:S02]  /*8020*/  ISETP.GE.AND P5, PT, R104, R242.reuse, PT ;  /* 0x000000f26800720c */ /* 0x080fe40003fa6270 */
[----:B------:R-:W-:Y:S02]  /*8030*/  FSEL R144, R219, -INF , P0 ;  /* 0xff800000db907808 */ /* 0x000fe40000000000 */
[----:B------:R-:W-:Y:S02]  /*8040*/  ISETP.GE.AND P3, PT, R110, R242, PT ;  /* 0x000000f26e00720c */ /* 0x000fe40003f66270 */
[----:B------:R-:W-:-:S02]  /*8050*/  FSEL R78, R78, -INF , P1 ;  /* 0xff8000004e4e7808 */ /* 0x000fc40000800000 */
[----:B------:R-:W-:Y:S02]  /*8060*/  ISETP.GE.AND P4, PT, R115, R242, PT ;  /* 0x000000f27300720c */ /* 0x000fe40003f86270 */
[----:B------:R-:W-:Y:S02]  /*8070*/  FSEL R5, R5, -INF , P2 ;  /* 0xff80000005057808 */ /* 0x000fe40001000000 */
[-C--:B------:R-:W-:Y:S02]  /*8080*/  ISETP.GE.AND P0, PT, R107, R243.reuse, PT ;  /* 0x000000f36b00720c */ /* 0x080fe40003f06270 */
[----:B------:R-:W-:Y:S02]  /*8090*/  ISETP.GE.AND P1, PT, R113, R243, PT ;  /* 0x000000f37100720c */ /* 0x000fe40003f26270 */
[----:B------:R-:W-:Y:S02]  /*80a0*/  FMNMX3.FTZ R0, R0, R137, R132, !PT ;  /* 0x0000008900007276 */ /* 0x000fe40007810084 */
[----:B------:R-:W-:-:S02]  /*80b0*/  FMNMX3.FTZ R23, R23, R176, R163, !PT ;  /* 0x000000b017177276 */ /* 0x000fc400078100a3 */
[----:B------:R-:W-:Y:S02]  /*80c0*/  FSEL R144, R144, -INF , !P5 ;  /* 0xff80000090907808 */ /* 0x000fe40006800000 */
[----:B------:R-:W-:Y:S02]  /*80d0*/  FSEL R134, R78, -INF , !P3 ;  /* 0xff8000004e867808 */ /* 0x000fe40005800000 */
[----:B------:R-:W-:Y:S02]  /*80e0*/  FSEL R117, R5, -INF , !P4 ;  /* 0xff80000005757808 */ /* 0x000fe40006000000 */
[-C--:B------:R-:W-:Y:S02]  /*80f0*/  ISETP.GE.AND P5, PT, R107, R242.reuse, PT ;  /* 0x000000f26b00720c */ /* 0x080fe40003fa6270 */
[----:B------:R-:W-:Y:S02]  /*8100*/  FSEL R136, R238, -INF , P0 ;  /* 0xff800000ee887808 */ /* 0x000fe40000000000 */
[----:B------:R-:W-:-:S02]  /*8110*/  ISETP.GE.AND P3, PT, R113, R242, PT ;  /* 0x000000f27100720c */ /* 0x000fc40003f66270 */
[----:B------:R-:W-:Y:S02]  /*8120*/  FSEL R44, R44, -INF , P1 ;  /* 0xff8000002c2c7808 */ /* 0x000fe40000800000 */
[CC--:B------:R-:W-:Y:S02]  /*8130*/  ISETP.GE.AND P2, PT, R100.reuse, R243.reuse, PT ;  /* 0x000000f36400720c */ /* 0x0c0fe40003f46270 */
[----:B------:R-:W-:Y:S01]  /*8140*/  ISETP.GE.AND P4, PT, R100, R242, PT ;  /* 0x000000f26400720c */ /* 0x000fe20003f86270 */
[----:B------:R-:W-:Y:S01]  /*8150*/  IMAD R100, R59, 0x100, R65 ;  /* 0x000001003b647824 */ /* 0x000fe200078e0241 */
[-C--:B------:R-:W-:Y:S02]  /*8160*/  ISETP.GE.AND P0, PT, R111, R243.reuse, PT ;  /* 0x000000f36f00720c */ /* 0x080fe40003f06270 */
[----:B------:R-:W-:Y:S02]  /*8170*/  ISETP.GE.AND P1, PT, R116, R243, PT ;  /* 0x000000f37400720c */ /* 0x000fe40003f26270 */
[----:B------:R-:W-:-:S02]  /*8180*/  FMNMX3.FTZ R0, R0, R131, R130, !PT ;  /* 0x0000008300007276 */ /* 0x000fc40007810082 */
[----:B------:R-:W-:Y:S01]  /*8190*/  FMNMX3.FTZ R23, R23, R160, R159, !PT ;  /* 0x000000a017177276 */ /* 0x000fe2000781009f */
[----:B------:R-:W-:Y:S01]  /*81a0*/  VIADD R100, R100, 0xe9 ;  /* 0x000000e964647836 */ /* 0x000fe20000000000 */
[----:B------:R-:W-:Y:S02]  /*81b0*/  FSEL R136, R136, -INF , !P5 ;  /* 0xff80000088887808 */ /* 0x000fe40006800000 */
[----:B------:R-:W-:Y:S02]  /*81c0*/  FSEL R119, R44, -INF , !P3 ;  /* 0xff8000002c777808 */ /* 0x000fe40005800000 */
[-C--:B------:R-:W-:Y:S02]  /*81d0*/  ISETP.GE.AND P5, PT, R111, R242.reuse, PT ;  /* 0x000000f26f00720c */ /* 0x080fe40003fa6270 */
[----:B------:R-:W-:Y:S02]  /*81e0*/  FSEL R79, R79, -INF , P0 ;  /* 0xff8000004f4f7808 */ /* 0x000fe40000000000 */
[----:B------:R-:W-:-:S02]  /*81f0*/  ISETP.GE.AND P3, PT, R116, R242, PT ;  /* 0x000000f27400720c */ /* 0x000fc40003f66270 */
[----:B------:R-:W-:Y:S02]  /*8200*/  FSEL R7, R7, -INF , P1 ;  /* 0xff80000007077808 */ /* 0x000fe40000800000 */
[----:B------:R-:W-:Y:S02]  /*8210*/  FMNMX3.FTZ R0, R0, R129, R128, !PT ;  /* 0x0000008100007276 */ /* 0x000fe40007810080 */
[----:B------:R-:W-:Y:S02]  /*8220*/  ISETP.GE.AND P0, PT, R114, R243, PT ;  /* 0x000000f37200720c */ /* 0x000fe40003f06270 */
[----:B------:R-:W-:Y:S02]  /*8230*/  FMNMX3.FTZ R23, R23, R157, R145, !PT ;  /* 0x0000009d17177276 */ /* 0x000fe40007810091 */
[----:B------:R-:W-:Y:S02]  /*8240*/  FSEL R133, R79, -INF , !P5 ;  /* 0xff8000004f857808 */ /* 0x000fe40006800000 */
[----:B------:R-:W-:-:S02]  /*8250*/  FSEL R116, R7, -INF , !P3 ;  /* 0xff80000007747808 */ /* 0x000fc40005800000 */
[----:B------:R-:W-:Y:S02]  /*8260*/  FMNMX3.FTZ R0, R0, R127, R126, !PT ;  /* 0x0000007f00007276 */ /* 0x000fe4000781007e */
[-C--:B------:R-:W-:Y:S02]  /*8270*/  ISETP.GE.AND P5, PT, R114, R242.reuse, PT ;  /* 0x000000f27200720c */ /* 0x080fe40003fa6270 */
[----:B------:R-:W-:Y:S02]  /*8280*/  FSEL R4, R4, -INF , P0 ;  /* 0xff80000004047808 */ /* 0x000fe40000000000 */
[C---:B------:R-:W-:Y:S02]  /*8290*/  ISETP.GE.AND P1, PT, R100.reuse, R243, PT ;  /* 0x000000f36400720c */ /* 0x040fe40003f26270 */
[----:B------:R-:W-:Y:S01]  /*82a0*/  ISETP.GE.AND P3, PT, R100, R242, PT ;  /* 0x000000f26400720c */ /* 0x000fe20003f66270 */
[----:B------:R-:W-:Y:S01]  /*82b0*/  IMAD R100, R59, 0x100, R65 ;  /* 0x000001003b647824 */ /* 0x000fe200078e0241 */
[----:B------:R-:W-:-:S02]  /*82c0*/  FMNMX3.FTZ R23, R23, R144, R143, !PT ;  /* 0x0000009017177276 */ /* 0x000fc4000781008f */
[----:B------:R-:W-:Y:S02]  /*82d0*/  ISETP.GE.AND P0, PT, R72, R243, PT ;  /* 0x000000f34800720c */ /* 0x000fe40003f06270 */
[----:B------:R-:W-:Y:S01]  /*82e0*/  FMNMX3.FTZ R0, R0, R125, R124, !PT ;  /* 0x0000007d00007276 */ /* 0x000fe2000781007c */
[----:B------:R-:W-:Y:S01]  /*82f0*/  VIADD R100, R100, 0xf0 ;  /* 0x000000f064647836 */ /* 0x000fe20000000000 */
[----:B------:R-:W-:Y:S02]  /*8300*/  FSEL R118, R4, -INF , !P5 ;  /* 0xff80000004767808 */ /* 0x000fe40006800000 */
[----:B------:R-:W-:Y:S02]  /*8310*/  FMNMX3.FTZ R23, R23, R142, R136, !PT ;  /* 0x0000008e17177276 */ /* 0x000fe40007810088 */
[----:B------:R-:W-:Y:S02]  /*8320*/  ISETP.GE.AND P5, PT, R72, R242, PT ;  /* 0x000000f24800720c */ /* 0x000fe40003fa6270 */
[----:B------:R-:W-:-:S02]  /*8330*/  FSEL R6, R6, -INF , P0 ;  /* 0xff80000006067808 */ /* 0x000fc40000000000 */
[----:B------:R-:W-:Y:S02]  /*8340*/  FMNMX3.FTZ R0, R0, R123, R122, !PT ;  /* 0x0000007b00007276 */ /* 0x000fe4000781007a */
[----:B------:R-:W-:Y:S02]  /*8350*/  FMNMX3.FTZ R23, R23, R135, R134, !PT ;  /* 0x0000008717177276 */ /* 0x000fe40007810086 */
[----:B------:R-:W-:Y:S01]  /*8360*/  FSEL R115, R6, -INF , !P5 ;  /* 0xff80000006737808 */ /* 0x000fe20006800000 */
[C-C-:B------:R-:W-:Y:S01]  /*8370*/  IMAD R99, R59.reuse, 0x100, R65.reuse ;  /* 0x000001003b637824 */ /* 0x140fe200078e0241 */
[C---:B------:R-:W-:Y:S02]  /*8380*/  ISETP.GE.AND P0, PT, R100.reuse, R243, PT ;  /* 0x000000f36400720c */ /* 0x040fe40003f06270 */
[----:B------:R-:W-:Y:S01]  /*8390*/  ISETP.GE.AND P5, PT, R100, R242, PT ;  /* 0x000000f26400720c */ /* 0x000fe20003fa6270 */
[----:B------:R-:W-:Y:S01]  /*83a0*/  IMAD R100, R59, 0x100, R65 ;  /* 0x000001003b647824 */ /* 0x000fe200078e0241 */
[----:B------:R-:W-:-:S02]  /*83b0*/  FMNMX.FTZ R0, R121, R0, !PT ;  /* 0x0000000079007209 */ /* 0x000fc40007810000 */
[----:B------:R-:W-:Y:S01]  /*83c0*/  FMNMX3.FTZ R23, R23, R133, R120, !PT ;  /* 0x0000008517177276 */ /* 0x000fe20007810078 */
[----:B------:R-:W-:Y:S01]  /*83d0*/  VIADD R99, R99, 0xf1 ;  /* 0x000000f163637836 */ /* 0x000fe20000000000 */
[----:B------:R-:W-:Y:S01]  /*83e0*/  FSEL R9, R9, -INF , P2 ;  /* 0xff80000009097808 */ /* 0x000fe20001000000 */
[----:B------:R-:W-:Y:S01]  /*83f0*/  VIADD R100, R100, 0xf8 ;  /* 0x000000f864647836 */ /* 0x000fe20000000000 */
[----:B------:R-:W1:Y:S01]  /*8400*/  SHFL.BFLY PT, R4, R0, 0x2, 0x1f ;  /* 0x0c401f0000047f89 */ /* 0x000e6200000e0000 */
[----:B------:R-:W-:Y:S02]  /*8410*/  FMNMX3.FTZ R23, R23, R119, R118, !PT ;  /* 0x0000007717177276 */ /* 0x000fe40007810076 */
[----:B------:R-:W-:Y:S02]  /*8420*/  FSEL R8, R8, -INF , P1 ;  /* 0xff80000008087808 */ /* 0x000fe40000800000 */
[----:B------:R-:W-:Y:S02]  /*8430*/  ISETP.GE.AND P2, PT, R99, R243, PT ;  /* 0x000000f36300720c */ /* 0x000fe40003f46270 */
[----:B------:R-:W-:-:S02]  /*8440*/  FSEL R114, R9, -INF , !P4 ;  /* 0xff80000009727808 */ /* 0x000fc40006000000 */
[----:B------:R-:W-:Y:S02]  /*8450*/  ISETP.GE.AND P1, PT, R100, R243, PT ;  /* 0x000000f36400720c */ /* 0x000fe40003f26270 */
[----:B------:R-:W-:Y:S02]  /*8460*/  FSEL R10, R10, -INF , P0 ;  /* 0xff8000000a0a7808 */ /* 0x000fe40000000000 */
[----:B------:R-:W-:Y:S02]  /*8470*/  FMNMX3.FTZ R23, R23, R117, R116, !PT ;  /* 0x0000007517177276 */ /* 0x000fe40007810074 */
[----:B------:R-:W-:Y:S02]  /*8480*/  FSEL R113, R8, -INF , !P3 ;  /* 0xff80000008717808 */ /* 0x000fe40005800000 */
[-C--:B------:R-:W-:Y:S02]  /*8490*/  ISETP.GE.AND P4, PT, R99, R242.reuse, PT ;  /* 0x000000f26300720c */ /* 0x080fe40003f86270 */
[----:B------:R-:W-:-:S02]  /*84a0*/  ISETP.GE.AND P3, PT, R100, R242, PT ;  /* 0x000000f26400720c */ /* 0x000fc40003f66270 */
[----:B------:R-:W-:Y:S02]  /*84b0*/  ISETP.GE.AND P0, PT, R101, R243, PT ;  /* 0x000000f36500720c */ /* 0x000fe40003f06270 */
[----:B------:R-:W-:Y:S02]  /*84c0*/  FSEL R11, R11, -INF , P2 ;  /* 0xff8000000b0b7808 */ /* 0x000fe40001000000 */
        /* <DEDUP_REMOVED lines=112> */
[----:B----4-:R-:W-:Y:S01]  /*8bd0*/  F2FP.BF16.F32.PACK_AB R48, R97, R98 ;  /* 0x000000626130723e */ /* 0x010fe200000010ff */
[----:B------:R-:W4:Y:S01]  /*8be0*/  LDSM.16.MT88.4 R52, [R71+0xb000] ;  /* 0x00b000004734783b */ /* 0x000f220000004200 */
[----:B-1----:R-:W-:-:S02]  /*8bf0*/  F2FP.BF16.F32.PACK_AB R50, R95, R96 ;  /* 0x000000605f32723e */ /* 0x002fc400000010ff */
        /* <DEDUP_REMOVED lines=296> */
[-CC-:B------:R-:W-:Y:S01]  /*9e80*/  FFMA.FTZ R137, R137, R109.reuse, -R107.reuse ;  /* 0x0000006d89897223 */ /* 0x180fe2000001086b */
[-CC-:B------:R-:W-:Y:S01]  /*9e90*/  FFMA.FTZ R136, R136, R109.reuse, -R90.reuse ;  /* 0x0000006d88887223 */ /* 0x180fe2000001085a */
[-CC-:B------:R-:W-:Y:S01]  /*9ea0*/  FFMA.FTZ R212, R135, R109.reuse, -R90.reuse ;  /* 0x0000006d87d47223 */ /* 0x180fe2000001085a */
[C---:B------:R-:W-:Y:S08]  /*9eb0*/  HMMA.16816.F32.BF16 R12, R52.reuse, R24, R12 ;  /* 0x00000018340c723c */ /* 0x040ff0000004180c */
[C---:B------:R-:W-:Y:S01]  /*9ec0*/  HMMA.16816.F32.BF16 R8, R52.reuse, R26, R8 ;  /* 0x0000001a3408723c */ /* 0x040fe20000041808 */
[----:B------:R-:W4:Y:S07]  /*9ed0*/  LDSM.16.MT88.4 R24, [R73+0x10000] ;  /* 0x010000004918783b */ /* 0x000f2e0000004200 */
[C---:B---3--:R-:W-:Y:S01]  /*9ee0*/  HMMA.16816.F32.BF16 R4, R52.reuse, R60, R4 ;  /* 0x0000003c3404723c */ /* 0x048fe20000041804 */
[-CC-:B------:R-:W-:Y:S01]  /*9ef0*/  FFMA.FTZ R60, R134, R109.reuse, -R90.reuse ;  /* 0x0000006d863c7223 */ /* 0x180fe2000001085a */
[-C--:B------:R-:W-:Y:S01]  /*9f00*/  FFMA.FTZ R61, R133, R109.reuse, -R90 ;  /* 0x0000006d853d7223 */ /* 0x080fe2000001085a */
[----:B------:R-:W-:Y:S01]  /*9f10*/  MUFU.EX2 R210, R210 ;  /* 0x000000d200d27308 */ /* 0x000fe20000000800 */
[----:B------:R-:W-:Y:S01]  /*9f20*/  FADD.FTZ R89, R89, R88 ;  /* 0x0000005859597221 */ /* 0x000fe20000010000 */
[-CC-:B------:R-:W-:Y:S01]  /*9f30*/  FFMA.FTZ R120, R120, R109.reuse, -R90.reuse ;  /* 0x0000006d78787223 */ /* 0x180fe2000001085a */
[-CC-:B------:R-:W-:Y:S01]  /*9f40*/  FFMA.FTZ R119, R119, R109.reuse, -R90.reuse ;  /* 0x0000006d77777223 */ /* 0x180fe2000001085a */
[-CC-:B------:R-:W-:Y:S01]  /*9f50*/  FFMA.FTZ R118, R118, R109.reuse, -R90.reuse ;  /* 0x0000006d76767223 */ /* 0x180fe2000001085a */
[C---:B------:R-:W-:Y:S01]  /*9f60*/  HMMA.16816.F32.BF16 R44, R52.reuse, R62, R44 ;  /* 0x0000003e342c723c */ /* 0x040fe2000004182c */
[-CC-:B------:R-:W-:Y:S01]  /*9f70*/  FFMA.FTZ R117, R117, R109.reuse, -R90.reuse ;  /* 0x0000006d75757223 */ /* 0x180fe2000001085a */
[-CC-:B------:R-:W-:Y:S01]  /*9f80*/  FFMA.FTZ R128, R128, R109.reuse, -R107.reuse ;  /* 0x0000006d80807223 */ /* 0x180fe2000001086b */
[----:B------:R-:W3:Y:S01]  /*9f90*/  MUFU.EX2 R211, R211 ;  /* 0x000000d300d37308 */ /* 0x000ee20000000800 */
[-CC-:B------:R-:W-:Y:S01]  /*9fa0*/  FFMA.FTZ R127, R127, R109.reuse, -R107.reuse ;  /* 0x0000006d7f7f7223 */ /* 0x180fe2000001086b */
[-CC-:B------:R-:W-:Y:S01]  /*9fb0*/  FFMA.FTZ R126, R126, R109.reuse, -R107.reuse ;  /* 0x0000006d7e7e7223 */ /* 0x180fe2000001086b */
[-C--:B------:R-:W-:Y:S01]  /*9fc0*/  FFMA.FTZ R250, R121, R109.reuse, -R107 ;  /* 0x0000006d79fa7223 */ /* 0x080fe2000001086b */
[-CC-:B------:R-:W-:Y:S01]  /*9fd0*/  FFMA.FTZ R247, R108, R109.reuse, -R90.reuse ;  /* 0x0000006d6cf77223 */ /* 0x180fe2000001085a */
[C---:B-1----:R-:W-:Y:S01]  /*9fe0*/  HMMA.16816.F32.BF16 R40, R52.reuse, R48, R40 ;  /* 0x000000303428723c */ /* 0x042fe20000041828 */
[----:B------:R-:W-:Y:S01]  /*9ff0*/  FFMA.FTZ R111, R111, R109, -R90 ;  /* 0x0000006d6f6f7223 */ /* 0x000fe2000001085a */
[----:B------:R-:W-:Y:S01]  /*a000*/  LDSM.16.MT88.4 R140, [R72+0x11800] ;  /* 0x01180000488c783b */ /* 0x000fe20000004200 */
[----:B------:R-:W-:Y:S08]  /*a010*/  MUFU.EX2 R139, R139 ;  /* 0x0000008b008b7308 */ /* 0x000ff00000000800 */
[----:B------:R-:W1:Y:S08]  /*a020*/  MUFU.EX2 R137, R137 ;  /* 0x0000008900897308 */ /* 0x000e700000000800 */
[----:B------:R-:W-:Y:S08]  /*a030*/  MUFU.EX2 R136, R136 ;  /* 0x0000008800887308 */ /* 0x000ff00000000800 */
[----:B------:R-:W5:Y:S08]  /*a040*/  MUFU.EX2 R212, R212 ;  /* 0x000000d400d47308 */ /* 0x000f700000000800 */
[----:B------:R-:W-:Y:S08]  /*a050*/  MUFU.EX2 R60, R60 ;  /* 0x0000003c003c7308 */ /* 0x000ff00000000800 */
[----:B------:R-:W2:Y:S01]  /*a060*/  MUFU.EX2 R61, R61 ;  /* 0x0000003d003d7308 */ /* 0x000ea20000000800 */
[----:B------:R-:W-:Y:S01]  /*a070*/  HMMA.16816.F32.BF16 R32, R52, R50, R32 ;  /* 0x000000323420723c */ /* 0x000fe20000041820 */
[----:B---3--:R-:W-:Y:S01]  /*a080*/  F2FP.BF16.F32.PACK_AB R52, R211, R210 ;  /* 0x000000d2d334723e */ /* 0x008fe200000010ff */
[----:B------:R-:W3:Y:S01]  /*a090*/  LDSM.16.MT88.4 R48, [R72+0x10000] ;  /* 0x010000004830783b */ /* 0x000ee20000004200 */
[----:B-1----:R-:W-:-:S02]  /*a0a0*/  F2FP.BF16.F32.PACK_AB R54, R137, R139 ;  /* 0x0000008b8936723e */ /* 0x002fc400000010ff */
[----:B-----5:R-:W-:Y:S02]  /*a0b0*/  F2FP.BF16.F32.PACK_AB R53, R212, R136 ;  /* 0x00000088d435723e */ /* 0x020fe400000010ff */
[----:B--2---:R-:W-:Y:S01]  /*a0c0*/  F2FP.BF16.F32.PACK_AB R55, R61, R60 ;  /* 0x0000003c3d37723e */ /* 0x004fe200000010ff */
[----:B------:R-:W-:Y:S01]  /*a0d0*/  FADD.FTZ R87, R87, R89 ;  /* 0x0000005957577221 */ /* 0x000fe20000010000 */
[----:B------:R-:W-:-:S05]  /*a0e0*/  FFMA.FTZ R62, R132, R109, -R107 ;  /* 0x0000006d843e7223 */ /* 0x000fca000001086b */
[----:B------:R-:W-:Y:S01]  /*a0f0*/  HMMA.16816.F32.BF16 R20, R52, R28, R20 ;  /* 0x0000001c3414723c */ /* 0x000fe20000041814 */
[----:B------:R-:W-:-:S07]  /*a100*/  FADD.FTZ R132, R106, R105 ;  /* 0x000000696a847221 */ /* 0x000fce0000010000 */
[----:B------:R-:W-:Y:S01]  /*a110*/  HMMA.16816.F32.BF16 R16, R52, R30, R16 ;  /* 0x0000001e3410723c */ /* 0x000fe20000041810 */
[----:B------:R-:W1:Y:S01]  /*a120*/  LDSM.16.MT88.4 R28, [R71+0x10000] ;  /* 0x01000000471c783b */ /* 0x000e620000004200 */
[----:B------:R-:W-:Y:S01]  /*a130*/  FADD.FTZ R87, R86, R87 ;  /* 0x0000005756577221 */ /* 0x000fe20000010000 */
[----:B------:R-:W-:-:S05]  /*a140*/  FADD.FTZ R132, R104, R132 ;  /* 0x0000008468847221 */ /* 0x000fca0000010000 */
[----:B----4-:R-:W-:Y:S01]  /*a150*/  HMMA.16816.F32.BF16 R12, R52, R24, R12 ;  /* 0x00000018340c723c */ /* 0x010fe2000004180c */
        /* <DEDUP_REMOVED lines=29> */
[C---:B------:R-:W-:Y:S01]  /*a330*/  HMMA.16816.F32.BF16 R44, R52.reuse, R50, R44 ;  /* 0x00000032342c723c */ /* 0x040fe2000004182c */
[----:B------:R-:W-:Y:S01]  /*a340*/  FADD.FTZ R96, R95, R96 ;  /* 0x000000605f607221 */ /* 0x000fe20000010000 */
[----:B------:R-:W-:Y:S01]  /*a350*/  FADD.FTZ R80, R78, R80 ;  /* 0x000000504e507221 */ /* 0x000fe20000010000 */
[----:B------:R-:W-:Y:S05]  /*a360*/  LDSM.16.MT88.4 R48, [R73+0x10800] ;  /* 0x010800004930783b */ /* 0x000fea0000004200 */
[C---:B-1----:R-:W-:Y:S08]  /*a370*/  HMMA.16816.F32.BF16 R40, R52.reuse, R28, R40 ;  /* 0x0000001c3428723c */ /* 0x042ff00000041828 */
[----:B------:R-:W-:Y:S01]  /*a380*/  HMMA.16816.F32.BF16 R32, R52, R30, R32 ;  /* 0x0000001e3420723c */ /* 0x000fe20000041820 */
[----:B----4-:R-:W-:Y:S01]  /*a390*/  F2FP.BF16.F32.PACK_AB R52, R63, R62 ;  /* 0x0000003e3f34723e */ /* 0x010fe200000010ff */
[----:B------:R-:W-:Y:S01]  /*a3a0*/  FADD.FTZ R94, R94, R96 ;  /* 0x000000605e5e7221 */ /* 0x000fe20000010000 */
[----:B-----5:R-:W-:Y:S01]  /*a3b0*/  F2FP.BF16.F32.PACK_AB R54, R106, R105 ;  /* 0x000000696a36723e */ /* 0x020fe200000010ff */
[----:B------:R-:W1:Y:S01]  /*a3c0*/  LDSM.16.MT88.4 R28, [R72+0x10800] ;  /* 0x01080000481c783b */ /* 0x000e620000004200 */
[----:B--2---:R-:W-:-:S02]  /*a3d0*/  F2FP.BF16.F32.PACK_AB R53, R86, R88 ;  /* 0x000000585635723e */ /* 0x004fc400000010ff */
[----:B------:R-:W-:Y:S01]  /*a3e0*/  F2FP.BF16.F32.PACK_AB R55, R82, R84 ;  /* 0x000000545237723e */ /* 0x000fe200000010ff */
[----:B------:R-:W-:-:S06]  /*a3f0*/  FADD.FTZ R94, R93, R94 ;  /* 0x0000005e5d5e7221 */ /* 0x000fcc0000010000 */
[----:B------:R-:W-:Y:S01]  /*a400*/  HMMA.16816.F32.BF16 R20, R52, R24, R20 ;  /* 0x000000183414723c */ /* 0x000fe20000041814 */
        /* <DEDUP_REMOVED lines=57> */
[----:B------:R-:W-:Y:S02]  /*a7a0*/  HMMA.16816.F32.BF16 R12, R52, R48, R12 ;  /* 0x00000030340c723c */ /* 0x000fe4000004180c */
[----:B------:R-:W-:-:S02]  /*a7b0*/  FADD.FTZ R191, R191, R205 ;  /* 0x000000cdbfbf7221 */ /* 0x000fc40000010000 */
[----:B------:R-:W3:Y:S01]  /*a7c0*/  MUFU.EX2 R78, R127 ;  /* 0x0000007f004e7308 */ /* 0x000ee20000000800 */
[----:B------:R-:W-:Y:S01]  /*a7d0*/  FADD.FTZ R195, R182, R195 ;  /* 0x000000c3b6c37221 */ /* 0x000fe20000010000 */
[----:B------:R-:W-:Y:S02]  /*a7e0*/  FADD.FTZ R191, R190, R191 ;  /* 0x000000bfbebf7221 */ /* 0x000fe40000010000 */
[----:B------:R-:W-:Y:S01]  /*a7f0*/  HMMA.16816.F32.BF16 R8, R52, R50, R8 ;  /* 0x000000323408723c */ /* 0x000fe20000041808 */
[----:B------:R-:W4:Y:S03]  /*a800*/  LDSM.16.MT88.4 R48, [R74+0x11000] ;  /* 0x011000004a30783b */ /* 0x000f260000004200 */
[----:B------:R-:W-:Y:S01]  /*a810*/  MUFU.EX2 R76, R126 ;  /* 0x0000007e004c7308 */ /* 0x000fe20000000800 */
[----:B------:R-:W-:-:S07]  /*a820*/  FADD.FTZ R195, R178, R195 ;  /* 0x000000c3b2c37221 */ /* 0x000fce0000010000 */
[----:B------:R-:W5:Y:S08]  /*a830*/  MUFU.EX2 R75, R75 ;  /* 0x0000004b004b7308 */ /* 0x000f700000000800 */
[----:B------:R-:W-:Y:S08]  /*a840*/  MUFU.EX2 R77, R77 ;  /* 0x0000004d004d7308 */ /* 0x000ff00000000800 */
[----:B------:R-:W1:Y:S08]  /*a850*/  MUFU.EX2 R80, R80 ;  /* 0x0000005000507308 */ /* 0x000e700000000800 */
[----:B------:R-:W-:Y:S08]  /*a860*/  MUFU.EX2 R81, R81 ;  /* 0x0000005100517308 */ /* 0x000ff00000000800 */
[----:B------:R-:W4:Y:S01]  /*a870*/  MUFU.EX2 R83, R83 ;  /* 0x0000005300537308 */ /* 0x000f220000000800 */
[----:B------:R-:W-:Y:S01]  /*a880*/  FADD.FTZ R191, R186, R191 ;  /* 0x000000bfbabf7221 */ /* 0x000fe20000010000 */
[----:B------:R-:W-:Y:S01]  /*a890*/  FADD.FTZ R177, R177, R195 ;  /* 0x000000c3b1b17221 */ /* 0x000fe20000010000 */
[----:B--2---:R-:W-:Y:S02]  /*a8a0*/  HMMA.16816.F32.BF16 R40, R52, R24, R40 ;  /* 0x000000183428723c */ /* 0x004fe40000041828 */
[----:B------:R-:W-:Y:S01]  /*a8b0*/  FADD.FTZ R184, R184, R191 ;  /* 0x000000bfb8b87221 */ /* 0x000fe20000010000 */
[----:B------:R-:W-:-:S03]  /*a8c0*/  FADD.FTZ R177, R176, R177 ;  /* 0x000000b1b0b17221 */ /* 0x000fc60000010000 */
[----:B------:R-:W-:Y:S02]  /*a8d0*/  FADD.FTZ R184, R173, R184 ;  /* 0x000000b8adb87221 */ /* 0x000fe40000010000 */
[----:B------:R-:W-:Y:S01]  /*a8e0*/  HMMA.16816.F32.BF16 R32, R52, R26, R32 ;  /* 0x0000001a3420723c */ /* 0x000fe20000041820 */
[----:B---3--:R-:W-:Y:S01]  /*a8f0*/  F2FP.BF16.F32.PACK_AB R52, R78, R79 ;  /* 0x0000004f4e34723e */ /* 0x008fe200000010ff */
[----:B------:R-:W-:Y:S01]  /*a900*/  FADD.FTZ R163, R163, R177 ;  /* 0x000000b1a3a37221 */ /* 0x000fe20000010000 */
[----:B-----5:R-:W-:Y:S01]  /*a910*/  F2FP.BF16.F32.PACK_AB R54, R75, R76 ;  /* 0x0000004c4b36723e */ /* 0x020fe200000010ff */
[----:B------:R-:W-:Y:S01]  /*a920*/  FADD.FTZ R169, R169, R184 ;  /* 0x000000b8a9a97221 */ /* 0x000fe20000010000 */
[----:B-1----:R-:W-:Y:S02]  /*a930*/  F2FP.BF16.F32.PACK_AB R53, R80, R77 ;  /* 0x0000004d5035723e */ /* 0x002fe400000010ff */
[----:B----4-:R-:W-:Y:S01]  /*a940*/  F2FP.BF16.F32.PACK_AB R55, R83, R81 ;  /* 0x000000515337723e */ /* 0x010fe200000010ff */
[----:B------:R-:W-:Y:S01]  /*a950*/  FADD.FTZ R163, R160, R163 ;  /* 0x000000a3a0a37221 */ /* 0x000fe20000010000 */
[----:B------:R-:W1:Y:S01]  /*a960*/  LDSM.16.MT88.4 R24, [R72+0x11000] ;  /* 0x011000004818783b */ /* 0x000e620000004200 */
[----:B------:R-:W-:-:S02]  /*a970*/  FADD.FTZ R169, R165, R169 ;  /* 0x000000a9a5a97221 */ /* 0x000fc40000010000 */
[----:B------:R-:W-:Y:S02]  /*a980*/  FADD.FTZ R159, R159, R163 ;  /* 0x000000a39f9f7221 */ /* 0x000fe40000010000 */
[----:B------:R-:W-:Y:S01]  /*a990*/  HMMA.16816.F32.BF16 R12, R52, R28, R12 ;  /* 0x0000001c340c723c */ /* 0x000fe2000004180c */
[----:B------:R-:W-:Y:S01]  /*a9a0*/  FADD.FTZ R164, R164, R169 ;  /* 0x000000a9a4a47221 */ /* 0x000fe20000010000 */
[----:B------:R-:W-:-:S06]  /*a9b0*/  FADD.FTZ R159, R157, R159 ;  /* 0x0000009f9d9f7221 */ /* 0x000fcc0000010000 */
[C---:B------:R-:W-:Y:S01]  /*a9c0*/  HMMA.16816.F32.BF16 R8, R52.reuse, R30, R8 ;  /* 0x0000001e3408723c */ /* 0x040fe20000041808 */
[----:B------:R2:W3:Y:S01]  /*a9d0*/  LDSM.16.MT88.4 R28, [R74+0x11800] ;  /* 0x011800004a1c783b */ /* 0x0004e20000004200 */
[----:B------:R-:W-:Y:S01]  /*a9e0*/  FADD.FTZ R164, R149, R164 ;  /* 0x000000a495a47221 */ /* 0x000fe20000010000 */
[----:B------:R-:W-:Y:S01]  /*a9f0*/  FADD.FTZ R159, R145, R159 ;  /* 0x0000009f919f7221 */ /* 0x000fe20000010000 */
[-CC-:B------:R-:W-:Y:S01]  /*aa00*/  FFMA.FTZ R85, R124, R109.reuse, -R107.reuse ;  /* 0x0000006d7c557223 */ /* 0x180fe2000001086b */
        /* <DEDUP_REMOVED lines=18> */
[----:B--2---:R-:W2:Y:S08]  /*ab30*/  MUFU.EX2 R74, R111 ;  /* 0x0000006f004a7308 */ /* 0x004eb00000000800 */
[----:B------:R-:W-:Y:S08]  /*ab40*/  MUFU.EX2 R92, R92 ;  /* 0x0000005c005c7308 */ /* 0x000ff00000000800 */
[----:B------:R-:W3:Y:S01]  /*ab50*/  MUFU.EX2 R247, R247 ;  /* 0x000000f700f77308 */ /* 0x000ee20000000800 */
[----:B------:R-:W-:Y:S01]  /*ab60*/  FADD.FTZ R146, R210, R146 ;  /* 0x00000092d2927221 */ /* 0x000fe20000010000 */
[----:B------:R-:W-:-:S03]  /*ab70*/  FADD.FTZ R209, R136, R209 ;  /* 0x000000d188d17221 */ /* 0x000fc60000010000 */
[----:B------:R-:W-:Y:S01]  /*ab80*/  FADD.FTZ R211, R211, R146 ;  /* 0x00000092d3d37221 */ /* 0x000fe20000010000 */
[----:B------:R-:W-:Y:S01]  /*ab90*/  FADD.FTZ R212, R212, R209 ;  /* 0x000000d1d4d47221 */ /* 0x000fe20000010000 */
[----:B----4-:R-:W-:Y:S02]  /*aba0*/  F2FP.BF16.F32.PACK_AB R132, R87, R85 ;  /* 0x000000555784723e */ /* 0x010fe400000010ff */
[----:B-1----:R-:W-:Y:S01]  /*abb0*/  F2FP.BF16.F32.PACK_AB R134, R250, R89 ;  /* 0x00000059fa86723e */ /* 0x002fe200000010ff */
[----:B------:R-:W-:Y:S01]  /*abc0*/  FADD.FTZ R211, R139, R211 ;  /* 0x000000d38bd37221 */ /* 0x000fe20000010000 */
[----:B--2---:R-:W-:Y:S01]  /*abd0*/  F2FP.BF16.F32.PACK_AB R133, R74, R91 ;  /* 0x0000005b4a85723e */ /* 0x004fe200000010ff */
[----:B------:R-:W-:Y:S01]  /*abe0*/  FADD.FTZ R212, R60, R212 ;  /* 0x000000d43cd47221 */ /* 0x000fe20000010000 */
[----:B---3--:R-:W-:Y:S01]  /*abf0*/  F2FP.BF16.F32.PACK_AB R135, R247, R92 ;  /* 0x0000005cf787723e */ /* 0x008fe200000010ff */
[----:B------:R-:W-:Y:S02]  /*ac00*/  FADD.FTZ R137, R137, R211 ;  /* 0x000000d389897221 */ /* 0x000fe40000010000 */
[----:B------:R-:W-:Y:S01]  /*ac10*/  FADD.FTZ R61, R61, R212 ;  /* 0x000000d43d3d7221 */ /* 0x000fe20000010000 */
[----:B------:R-:W-:Y:S01]  /*ac20*/  HMMA.16816.F32.BF16 R4, R52, R24, R4 ;  /* 0x000000183404723c */ /* 0x000fe20000041804 */
[----:B------:R-:W-:-:S02]  /*ac30*/  FADD.FTZ R137, R62, R137 ;  /* 0x000000893e897221 */ /* 0x000fc40000010000 */
[----:B------:R-:W-:-:S05]  /*ac40*/  FADD.FTZ R61, R88, R61 ;  /* 0x0000003d583d7221 */ /* 0x000fca0000010000 */
[----:B------:R-:W-:Y:S01]  /*ac50*/  HMMA.16816.F32.BF16 R44, R52, R26, R44 ;  /* 0x0000001a342c723c */ /* 0x000fe2000004182c */
[----:B------:R-:W1:Y:S01]  /*ac60*/  LDSM.16.MT88.4 R24, [R73+0x11800] ;  /* 0x011800004918783b */ /* 0x000e620000004200 */
        /* <DEDUP_REMOVED lines=27> */
[----:B------:R-:W-:Y:S01]  /*ae20*/  HMMA.16816.F32.BF16 R160, R132, R28, R20 ;  /* 0x0000001c84a0723c */ /* 0x000fe20000041814 */
[----:B------:R-:W-:Y:S01]  /*ae30*/  FADD.FTZ R250, R250, R75 ;  /* 0x0000004bfafa7221 */ /* 0x000fe20000010000 */
[----:B------:R-:W-:-:S06]  /*ae40*/  FADD.FTZ R247, R247, R83 ;  /* 0x00000053f7f77221 */ /* 0x000fcc0000010000 */
[C---:B-1----:R-:W-:Y:S08]  /*ae50*/  HMMA.16816.F32.BF16 R152, R132.reuse, R24, R12 ;  /* 0x000000188498723c */ /* 0x042ff0000004180c */
[C---:B------:R-:W-:Y:S08]  /*ae60*/  HMMA.16816.F32.BF16 R148, R132.reuse, R26, R8 ;  /* 0x0000001a8494723c */ /* 0x040ff00000041808 */
[C---:B------:R-:W-:Y:S08]  /*ae70*/  HMMA.16816.F32.BF16 R140, R132.reuse, R142, R44 ;  /* 0x0000008e848c723c */ /* 0x040ff0000004182c */
[C---:B--2---:R-:W-:Y:S08]  /*ae80*/  HMMA.16816.F32.BF16 R136, R132.reuse, R16, R40 ;  /* 0x000000108488723c */ /* 0x044ff00000041828 */
        /* <DEDUP_REMOVED lines=73> */
.L_x_7279:
        /* <DEDUP_REMOVED lines=8> */
.L_x_7280:
[----:B------:R-:W-:Y:S05]  /*b3a0*/  BSYNC.RECONVERGENT B0 ;  /* 0x0000000000007941 */ /* 0x000fea0003800200 */
.L_x_7278:
        /* <DEDUP_REMOVED lines=46> */
[----:B------:R-:W-:Y:S03]  /*b690*/  LDGSTS.E.BYPASS.LTC128B.128 [R39+0x10000], desc[UR4][R12.64] ;  /* 0x100000000c277fae */ /* 0x000fe6000b981a04 */
[----:B------:R-:W-:Y:S01]  /*b6a0*/  IADD3.X R9, PT, PT, R11, R4, RZ, P1, !PT ;  /* 0x000000040b097210 */ /* 0x000fe20000ffe4ff */
[----:B------:R-:W-:Y:S04]  /*b6b0*/  LDGSTS.E.BYPASS.LTC128B.128 [R39+0x10800], desc[UR4][R10.64] ;  /* 0x108000000a277fae */ /* 0x000fe8000b981a04 */
[----:B------:R2:W-:Y:S01]  /*b6c0*/  LDGSTS.E.BYPASS.LTC128B.128 [R39+0x11000], desc[UR4][R8.64] ;  /* 0x1100000008277fae */ /* 0x0005e2000b981a04 */
[----:B-1----:R-:W-:-:S04]  /*b6d0*/  IADD3 R6, P0, PT, R8, R5, RZ ;  /* 0x0000000508067210 */ /* 0x002fc80007f1e0ff */
[----:B------:R-:W-:-:S05]  /*b6e0*/  IADD3.X R7, PT, PT, R9, R4, RZ, P0, !PT ;  /* 0x0000000409077210 */ /* 0x000fca00007fe4ff */
[----:B------:R1:W-:Y:S04]  /*b6f0*/  LDGSTS.E.BYPASS.LTC128B.128 [R39+0x11800], desc[UR4][R6.64] ;  /* 0x1180000006277fae */ /* 0x0003e8000b981a04 */
[----:B------:R-:W3:Y:S01]  /*b700*/  LD.E R59, desc[UR4][R2.64+0x18c] ;  /* 0x00018c04023b7980 */ /* 0x000ee2000c101900 */
[----:B------:R-:W-:Y:S01]  /*b710*/  ISETP.NE.AND P0, PT, R70, RZ, PT ;  /* 0x000000ff4600720c */ /* 0x000fe20003f05270 */
[----:B------:R-:W-:Y:S02]  /*b720*/  BSSY.RECONVERGENT B1, `(.L_x_7281) ;  /* 0x0000254000017945 */ /* 0x000fe40003800200 */
[----:B------:R-:W-:Y:S01]  /*b730*/  LDSM.16.M88.4 R24, [R167+0x2000] ;  /* 0x00200000a718783b */ /* 0x000fe20000000200 */
[----:B------:R-:W-:Y:S02]  /*b740*/  SEL R68, R68, 0xffffffe0, !P0 ;  /* 0xffffffe044447807 */ /* 0x000fe40004000000 */
[----:B------:R-:W-:Y:S01]  /*b750*/  ISETP.NE.AND P0, PT, R69, RZ, PT ;  /* 0x000000ff4500720c */ /* 0x000fe20003f05270 */
[----:B------:R-:W-:Y:S01]  /*b760*/  LDSM.16.M88.4 R28, [R167+0x2800] ;  /* 0x00280000a71c783b */ /* 0x000fe20000000200 */
[----:B--2---:R-:W-:-:S02]  /*b770*/  IADD3 R8, PT, PT, R220, R68, RZ ;  /* 0x00000044dc087210 */ /* 0x004fc40007ffe0ff */
[----:B------:R-:W-:Y:S01]  /*b780*/  IADD3 R107, PT, PT, R167, R68, RZ ;  /* 0x00000044a76b7210 */ /* 0x000fe20007ffe0ff */
[----:B------:R-:W-:Y:S01]  /*b790*/  LDSM.16.M88.4 R60, [R167+0x3000] ;  /* 0x00300000a73c783b */ /* 0x000fe20000000200 */
[----:B------:R-:W-:-:S03]  /*b7a0*/  SEL R67, R67, 0xffffffc0, !P0 ;  /* 0xffffffc043437807 */ /* 0x000fc60004000000 */
[----:B------:R-:W-:Y:S01]  /*b7b0*/  LDSM.16.M88.4 R8, [R8] ;  /* 0x000000000808783b */ /* 0x000fe20000000200 */
[-C--:B------:R-:W-:Y:S02]  /*b7c0*/  IADD3 R20, PT, PT, R220, R67.reuse, RZ ;  /* 0x00000043dc147210 */ /* 0x080fe40007ffe0ff */
[----:B------:R-:W-:Y:S01]  /*b7d0*/  IADD3 R105, PT, PT, R167, R67, RZ ;  /* 0x00000043a7697210 */ /* 0x000fe20007ffe0ff */
[----:B------:R-:W-:Y:S03]  /*b7e0*/  LDSM.16.M88.4 R40, [R107+0x2000] ;  /* 0x002000006b28783b */ /* 0x000fe60000000200 */
[C---:B------:R-:W-:Y:S01]  /*b7f0*/  IADD3 R103, PT, PT, R68.reuse, R105, RZ ;  /* 0x0000006944677210 */ /* 0x040fe20007ffe0ff */
[----:B-1----:R-:W1:Y:S04]  /*b800*/  LDSM.16.M88.4 R4, [R220] ;  /* 0x00000000dc04783b */ /* 0x002e680000000200 */
[----:B------:R2:W-:Y:S04]  /*b810*/  LDSM.16.M88.4 R44, [R20] ;  /* 0x00000000142c783b */ /* 0x0005e80000000200 */
[----:B------:R-:W4:Y:S04]  /*b820*/  LDSM.16.M88.4 R48, [R105+0x2000] ;  /* 0x002000006930783b */ /* 0x000f280000000200 */
[----:B------:R-:W-:Y:S04]  /*b830*/  LDSM.16.M88.4 R52, [R103+0x2000] ;  /* 0x002000006734783b */ /* 0x000fe80000000200 */
[----:B------:R-:W5:Y:S04]  /*b840*/  LDSM.16.M88.4 R16, [R107+0x2800] ;  /* 0x002800006b10783b */ /* 0x000f680000000200 */
[----:B------:R-:W-:Y:S04]  /*b850*/  LDSM.16.M88.4 R72, [R105+0x2800] ;  /* 0x002800006948783b */ /* 0x000fe80000000200 */
[----:B------:R-:W0:Y:S01]  /*b860*/  LDGDEPBAR ;  /* 0x00000000000079af */ /* 0x000e220000000000 */
[----:B--2---:R-:W-:-:S03]  /*b870*/  IADD3 R20, PT, PT, R68, R20, RZ ;  /* 0x0000001444147210 */ /* 0x004fc60007ffe0ff */
[----:B------:R-:W-:Y:S04]  /*b880*/  LDSM.16.M88.4 R68, [R105+0x3000] ;  /* 0x003000006944783b */ /* 0x000fe80000000200 */
[----:B------:R-:W2:Y:S01]  /*b890*/  LDSM.16.M88.4 R20, [R20] ;  /* 0x000000001414783b */ /* 0x000ea20000000200 */
[C---:B-1----:R-:W-:Y:S08]  /*b8a0*/  HMMA.16816.F32.BF16 R32, R4.reuse, R24, RZ ;  /* 0x000000180420723c */ /* 0x042ff000000418ff */
[C---:B------:R-:W-:Y:S08]  /*b8b0*/  HMMA.16816.F32.BF16 R24, R4.reuse, R26, RZ ;  /* 0x0000001a0418723c */ /* 0x040ff000000418ff */
[----:B------:R-:W-:Y:S08]  /*b8c0*/  HMMA.16816.F32.BF16 R12, R4, R28, RZ ;  /* 0x0000001c040c723c */ /* 0x000ff000000418ff */
[C---:B------:R-:W-:Y:S08]  /*b8d0*/  HMMA.16816.F32.BF16 R32, R8.reuse, R40, R32 ;  /* 0x000000280820723c */ /* 0x040ff00000041820 */
[----:B------:R-:W-:Y:S01]  /*b8e0*/  HMMA.16816.F32.BF16 R24, R8, R42, R24 ;  /* 0x0000002a0818723c */ /* 0x000fe20000041818 */
[----:B------:R-:W1:Y:S07]  /*b8f0*/  LDSM.16.M88.4 R40, [R107+0x3000] ;  /* 0x003000006b28783b */ /* 0x000e6e0000000200 */
[----:B------:R-:W-:Y:S08]  /*b900*/  HMMA.16816.F32.BF16 R28, R4, R30, RZ ;  /* 0x0000001e041c723c */ /* 0x000ff000000418ff */
[----:B----4-:R-:W-:Y:S08]  /*b910*/  HMMA.16816.F32.BF16 R32, R44, R48, R32 ;  /* 0x000000302c20723c */ /* 0x010ff00000041820 */
[----:B-----5:R-:W-:Y:S08]  /*b920*/  HMMA.16816.F32.BF16 R12, R8, R16, R12 ;  /* 0x00000010080c723c */ /* 0x020ff0000004180c */
[----:B------:R-:W-:Y:S01]  /*b930*/  HMMA.16816.F32.BF16 R24, R44, R50, R24 ;  /* 0x000000322c18723c */ /* 0x000fe20000041818 */
[----:B------:R-:W4:Y:S07]  /*b940*/  LDSM.16.M88.4 R48, [R103+0x2800] ;  /* 0x002800006730783b */ /* 0x000f2e0000000200 */
[----:B--2---:R-:W-:Y:S08]  /*b950*/  HMMA.16816.F32.BF16 R32, R20, R52, R32 ;  /* 0x000000341420723c */ /* 0x004ff00000041820 */
[----:B------:R-:W-:Y:S08]  /*b960*/  HMMA.16816.F32.BF16 R28, R8, R18, R28 ;  /* 0x00000012081c723c */ /* 0x000ff0000004181c */
[----:B------:R-:W-:Y:S08]  /*b970*/  HMMA.16816.F32.BF16 R16, R4, R60, RZ ;  /* 0x0000003c0410723c */ /* 0x000ff000000418ff */
[----:B------:R-:W-:Y:S08]  /*b980*/  HMMA.16816.F32.BF16 R12, R44, R72, R12 ;  /* 0x000000482c0c723c */ /* 0x000ff0000004180c */
[----:B------:R-:W-:Y:S01]  /*b990*/  HMMA.16816.F32.BF16 R24, R20, R54, R24 ;  /* 0x000000361418723c */ /* 0x000fe20000041818 */
[----:B------:R-:W2:Y:S07]  /*b9a0*/  LDSM.16.M88.4 R52, [R167+0x3800] ;  /* 0x00380000a734783b */ /* 0x000eae0000000200 */
[----:B-1----:R-:W-:Y:S08]  /*b9b0*/  HMMA.16816.F32.BF16 R16, R8, R40, R16 ;  /* 0x000000280810723c */ /* 0x002ff00000041810 */
        /* <DEDUP_REMOVED lines=75> */
[----:B--2---:R-:W-:Y:S07]  /*be70*/  HMMA.16816.F32.BF16 R24, R20, R60, R24 ;  /* 0x0000003c1418723c */ /* 0x004fee0000041818 */
        /* <DEDUP_REMOVED lines=10> */
[----:B------:R-:W4:Y:S06]  /*bf20*/  LDSM.16.M88.4 R60, [R167+0x5000] ;  /* 0x00500000a73c783b */ /* 0x000f2c0000000200 */
        /* <DEDUP_REMOVED lines=11> */
[----:B------:R-:W2:Y:S01]  /*bfe0*/  MUFU.TANH R104, R12 ;  /* 0x0000000c00687308 */ /* 0x000ea20000002400 */
[----:B-----5:R-:W-:Y:S07]  /*bff0*/  HMMA.16816.F32.BF16 R32, R8, R48, R32 ;  /* 0x000000300820723c */ /* 0x020fee0000041820 */
[----:B------:R-:W2:Y:S01]  /*c000*/  MUFU.TANH R106, R13 ;  /* 0x0000000d006a7308 */ /* 0x000ea20000002400 */
[----:B---3--:R-:W-:Y:S01]  /*c010*/  HMMA.16816.F32.BF16 R28, R20, R52, R28 ;  /* 0x00000034141c723c */ /* 0x008fe2000004181c */
[----:B-1----:R-:W-:Y:S06]  /*c020*/  LDSM.16.M88.4 R24, [R107+0x5000] ;  /* 0x005000006b18783b */ /* 0x002fec0000000200 */
[----:B------:R-:W1:Y:S01]  /*c030*/  MUFU.TANH R108, R14 ;  /* 0x0000000e006c7308 */ /* 0x000e620000002400 */
[----:B------:R-:W-:Y:S01]  /*c040*/  HMMA.16816.F32.BF16 R40, R8, R50, R40 ;  /* 0x000000320828723c */ /* 0x000fe20000041828 */
[----:B------:R-:W3:Y:S06]  /*c050*/  LDSM.16.M88.4 R48, [R103+0x4800] ;  /* 0x004800006730783b */ /* 0x000eec0000000200 */
        /* <DEDUP_REMOVED lines=18> */
[----:B------:R2:W1:Y:S01]  /*c180*/  MUFU.TANH R113, R31 ;  /* 0x0000001f00717308 */ /* 0x0004620000002400 */
[----:B---3--:R-:W-:Y:S07]  /*c190*/  HMMA.16816.F32.BF16 R32, R20, R48, R32 ;  /* 0x000000301420723c */ /* 0x008fee0000041820 */
[----:B------:R-:W3:Y:S01]  /*c1a0*/  MUFU.TANH R114, R16 ;  /* 0x0000001000727308 */ /* 0x000ee20000002400 */
[----:B------:R-:W-:Y:S07]  /*c1b0*/  HMMA.16816.F32.BF16 R12, R8, R24, R12 ;  /* 0x00000018080c723c */ /* 0x000fee000004180c */
[----:B------:R-:W1:Y:S01]  /*c1c0*/  MUFU.TANH R115, R17 ;  /* 0x0000001100737308 */ /* 0x000e620000002400 */
[----:B--2---:R-:W-:Y:S01]  /*c1d0*/  HMMA.16816.F32.BF16 R28, R4, R62, RZ ;  /* 0x0000003e041c723c */ /* 0x004fe200000418ff */
[----:B------:R-:W2:Y:S02]  /*c1e0*/  LDSM.16.M88.4 R60, [R107+0x5800] ;  /* 0x005800006b3c783b */ /* 0x000ea40000000200 */
        /* <DEDUP_REMOVED lines=11> */
[----:B------:R-:W4:Y:S02]  /*c2a0*/  LDSM.16.M88.4 R24, [R103+0x5000] ;  /* 0x005000006718783b */ /* 0x000f240000000200 */
        /* <DEDUP_REMOVED lines=10> */
[----:B--2---:R-:W-:Y:S03]  /*c350*/  HMMA.16816.F32.BF16 R16, R8, R60, R16 ;  /* 0x0000003c0810723c */ /* 0x004fe60000041810 */
[----:B------:R-:W2:Y:S08]  /*c360*/  MUFU.TANH R122, R40 ;  /* 0x00000028007a7308 */ /* 0x000eb00000002400 */
[----:B------:R-:W1:Y:S01]  /*c370*/  MUFU.TANH R123, R41 ;  /* 0x00000029007b7308 */ /* 0x000e620000002400 */
        /* <DEDUP_REMOVED lines=29> */
[----:B--2---:R-:W-:Y:S01]  /*c550*/  HMMA.16816.F32.BF16 R12, R4, R50, RZ ;  /* 0x00000032040c723c */ /* 0x004fe200000418ff */
[----:B------:R-:W2:Y:S06]  /*c560*/  LDSM.16.M88.4 R48, [R107+0x6800] ;  /* 0x006800006b30783b */ /* 0x000eac0000000200 */
        /* <DEDUP_REMOVED lines=11> */
[----:B------:R-:W4:Y:S01]  /*c620*/  LDSM.16.M88.4 R52, [R103+0x6000] ;  /* 0x006000006734783b */ /* 0x000f220000000200 */
[-C--:B------:R-:W-:Y:S01]  /*c630*/  FMUL.FTZ R32, R32, R59.reuse ;  /* 0x0000003b20207220 */ /* 0x080fe20000410000 */
[-C--:B------:R-:W-:Y:S01]  /*c640*/  FMUL.FTZ R33, R33, R59.reuse ;  /* 0x0000003b21217220 */ /* 0x080fe20000410000 */
[----:B------:R-:W-:-:S02]  /*c650*/  FMUL.FTZ R34, R34, R59 ;  /* 0x0000003b22227220 */ /* 0x000fc40000410000 */
[----:B------:R-:W1:Y:S01]  /*c660*/  MUFU.TANH R169, R17 ;  /* 0x0000001100a97308 */ /* 0x000e620000002400 */
[-C--:B------:R-:W-:Y:S01]  /*c670*/  FMUL.FTZ R35, R35, R59.reuse ;  /* 0x0000003b23237220 */ /* 0x080fe20000410000 */
[C---:B-----5:R-:W-:Y:S06]  /*c680*/  HMMA.16816.F32.BF16 R28, R4.reuse, R24, RZ ;  /* 0x00000018041c723c */ /* 0x060fec00000418ff */
[----:B------:R-:W1:Y:S02]  /*c690*/  MUFU.TANH R170, R18 ;  /* 0x0000001200aa7308 */ /* 0x000e640000002400 */
        /* <DEDUP_REMOVED lines=11> */
[----:B----4-:R-:W-:Y:S06]  /*c750*/  HMMA.16816.F32.BF16 R40, R20, R52, R40 ;  /* 0x000000341428723c */ /* 0x010fec0000041828 */
        /* <DEDUP_REMOVED lines=16> */
[----:B------:R-:W1:Y:S01]  /*c860*/  MUFU.TANH R178, R42 ;  /* 0x0000002a00b27308 */ /* 0x000e620000002400 */
[----:B-----5:R-:W-:Y:S07]  /*c870*/  HMMA.16816.F32.BF16 R28, R20, R48, R28 ;  /* 0x00000030141c723c */ /* 0x020fee000004181c */
[----:B------:R5:W1:Y:S01]  /*c880*/  MUFU.TANH R179, R43 ;  /* 0x0000002b00b37308 */ /* 0x000a620000002400 */
[----:B------:R-:W-:Y:S01]  /*c890*/  HMMA.16816.F32.BF16 R24, R44, R74, R24 ;  /* 0x0000004a2c18723c */ /* 0x000fe20000041818 */
[----:B------:R-:W-:Y:S06]  /*c8a0*/  LDSM.16.M88.4 R72, [R105+0x7800] ;  /* 0x007800006948783b */ /* 0x000fec0000000200 */
[----:B------:R-:W1:Y:S01]  /*c8b0*/  MUFU.TANH R182, R12 ;  /* 0x0000000c00b67308 */ /* 0x000e620000002400 */
[C---:B------:R-:W-:Y:S03]  /*c8c0*/  HMMA.16816.F32.BF16 R32, R8.reuse, R16, R32 ;  /* 0x000000100820723c */ /* 0x040fe60000041820 */
[-C--:B------:R-:W-:Y:S01]  /*c8d0*/  FMUL.FTZ R28, R28, R59.reuse ;  /* 0x0000003b1c1c7220 */ /* 0x080fe20000410000 */
[-C--:B------:R-:W-:Y:S01]  /*c8e0*/  FMUL.FTZ R29, R29, R59.reuse ;  /* 0x0000003b1d1d7220 */ /* 0x080fe20000410000 */
[-C--:B------:R-:W-:Y:S01]  /*c8f0*/  FMUL.FTZ R30, R30, R59.reuse ;  /* 0x0000003b1e1e7220 */ /* 0x080fe20000410000 */
[-C--:B------:R-:W-:Y:S01]  /*c900*/  FMUL.FTZ R31, R31, R59.reuse ;  /* 0x0000003b1f1f7220 */ /* 0x080fe20000410000 */
[----:B------:R-:W1:Y:S01]  /*c910*/  MUFU.TANH R206, R13 ;  /* 0x0000000d00ce7308 */ /* 0x000e620000002400 */
[----:B-----5:R-:W-:Y:S01]  /*c920*/  LDSM.16.M88.4 R40, [R107+0x7800] ;  /* 0x007800006b28783b */ /* 0x020fe20000000200 */
[----:B------:R-:W-:Y:S03]  /*c930*/  HMMA.16816.F32.BF16 R60, R8, R18, R60 ;  /* 0x00000012083c723c */ /* 0x000fe6000004183c */
[----:B------:R-:W5:Y:S03]  /*c940*/  LDSM.16.M88.4 R16, [R103+0x7000] ;  /* 0x007000006710783b */ /* 0x000f660000000200 */
[----:B------:R-:W1:Y:S02]  /*c950*/  MUFU.TANH R207, R14 ;  /* 0x0000000e00cf7308 */ /* 0x000e640000002400 */
[----:B------:R-:W-:Y:S01]  /*c960*/  HMMA.16816.F32.BF16 R24, R20, R50, R24 ;  /* 0x000000321418723c */ /* 0x000fe20000041818 */
[----:B------:R-:W2:Y:S05]  /*c970*/  LDSM.16.M88.4 R48, [R167+0x8000] ;  /* 0x00800000a730783b */ /* 0x000eaa0000000200 */
        /* <DEDUP_REMOVED lines=8> */
[----:B------:R-:W1:Y:S01]  /*ca00*/  MUFU.TANH R212, R29 ;  /* 0x0000001d00d47308 */ /* 0x000e620000002400 */
[-C--:B------:R-:W-:Y:S01]  /*ca10*/  FMUL.FTZ R27, R27, R59.reuse ;  /* 0x0000003b1b1b7220 */ /* 0x080fe20000410000 */
[----:B---3--:R-:W-:Y:S06]  /*ca20*/  HMMA.16816.F32.BF16 R12, R4, R52, RZ ;  /* 0x00000034040c723c */ /* 0x008fec00000418ff */
[----:B------:R-:W3:Y:S02]  /*ca30*/  MUFU.TANH R215, R30 ;  /* 0x0000001e00d77308 */ /* 0x000ee40000002400 */
[C---:B-----5:R-:W-:Y:S06]  /*ca40*/  HMMA.16816.F32.BF16 R32, R20.reuse, R16, R32 ;  /* 0x000000101420723c */ /* 0x060fec0000041820 */
[----:B------:R5:W1:Y:S02]  /*ca50*/  MUFU.TANH R217, R31 ;  /* 0x0000001f00d97308 */ /* 0x000a640000002400 */
[----:B------:R-:W-:Y:S01]  /*ca60*/  HMMA.16816.F32.BF16 R60, R20, R18, R60 ;  /* 0x00000012143c723c */ /* 0x000fe2000004183c */
[----:B------:R-:W-:Y:S05]  /*ca70*/  LDSM.16.M88.4 R16, [R167+0x8800] ;  /* 0x00880000a710783b */ /* 0x000fea0000000200 */
[----:B------:R-:W1:Y:S02]  /*ca80*/  MUFU.TANH R218, R24 ;  /* 0x0000001800da7308 */ /* 0x000e640000002400 */
[----:B------:R-:W-:Y:S06]  /*ca90*/  HMMA.16816.F32.BF16 R12, R8, R40, R12 ;  /* 0x00000028080c723c */ /* 0x000fec000004180c */
[----:B------:R-:W1:Y:S01]  /*caa0*/  MUFU.TANH R219, R25 ;  /* 0x0000001900db7308 */ /* 0x000e620000002400 */
[-C--:B------:R-:W-:Y:S01]  /*cab0*/  FMUL.FTZ R32, R32, R59.reuse ;  /* 0x0000003b20207220 */ /* 0x080fe20000410000 */
[-C--:B------:R-:W-:Y:S01]  /*cac0*/  FMUL.FTZ R33, R33, R59.reuse ;  /* 0x0000003b21217220 */ /* 0x080fe20000410000 */
[-C--:B------:R-:W-:Y:S01]  /*cad0*/  FMUL.FTZ R34, R34, R59.reuse ;  /* 0x0000003b22227220 */ /* 0x080fe20000410000 */
[-C--:B------:R-:W-:Y:S01]  /*cae0*/  FMUL.FTZ R35, R35, R59.reuse ;  /* 0x0000003b23237220 */ /* 0x080fe20000410000 */
[----:B-----5:R-:W-:Y:S01]  /*caf0*/  HMMA.16816.F32.BF16 R28, R4, R54, RZ ;  /* 0x00000036041c723c */ /* 0x020fe200000418ff */
[----:B------:R-:W5:Y:S02]  /*cb00*/  LDSM.16.M88.4 R52, [R107+0x8000] ;  /* 0x008000006b34783b */ /* 0x000f640000000200 */
        /* <DEDUP_REMOVED lines=9> */
[----:B------:R-:W4:Y:S06]  /*cba0*/  LDSM.16.M88.4 R40, [R103+0x7800] ;  /* 0x007800006728783b */ /* 0x000f2c0000000200 */
[----:B------:R-:W1:Y:S01]  /*cbb0*/  MUFU.TANH R252, R33 ;  /* 0x0000002100fc7308 */ /* 0x000e620000002400 */
[C---:B--2---:R-:W-:Y:S07]  /*cbc0*/  HMMA.16816.F32.BF16 R24, R4.reuse, R48, RZ ;  /* 0x000000300418723c */ /* 0x044fee00000418ff */
[----:B------:R-:W2:Y:S01]  /*cbd0*/  MUFU.TANH R180, R34 ;  /* 0x0000002200b47308 */ /* 0x000ea20000002400 */
[----:B------:R-:W-:Y:S07]  /*cbe0*/  HMMA.16816.F32.BF16 R48, R4, R50, RZ ;  /* 0x000000320430723c */ /* 0x000fee00000418ff */
[----:B------:R3:W1:Y:S01]  /*cbf0*/  MUFU.TANH R194, R35 ;  /* 0x0000002300c27308 */ /* 0x0006620000002400 */
[----:B------:R-:W-:Y:S01]  /*cc00*/  HMMA.16816.F32.BF16 R28, R44, R74, R28 ;  /* 0x0000004a2c1c723c */ /* 0x000fe2000004181c */
[----:B------:R-:W-:Y:S06]  /*cc10*/  LDSM.16.M88.4 R72, [R105+0x8800] ;  /* 0x008800006948783b */ /* 0x000fec0000000200 */
[----:B------:R-:W1:Y:S01]  /*cc20*/  MUFU.TANH R181, R60 ;  /* 0x0000003c00b57308 */ /* 0x000e620000002400 */
[C---:B-----5:R-:W-:Y:S07]  /*cc30*/  HMMA.16816.F32.BF16 R24, R8.reuse, R52, R24 ;  /* 0x000000340818723c */ /* 0x060fee0000041818 */
[----:B------:R-:W1:Y:S01]  /*cc40*/  MUFU.TANH R193, R61 ;  /* 0x0000003d00c17308 */ /* 0x000e620000002400 */
[----:B------:R-:W-:Y:S01]  /*cc50*/  HMMA.16816.F32.BF16 R48, R8, R54, R48 ;  /* 0x000000360830723c */ /* 0x000fe20000041830 */
[----:B------:R-:W5:Y:S04]  /*cc60*/  LDSM.16.M88.4 R52, [R103+0x8000] ;  /* 0x008000006734783b */ /* 0x000f680000000200 */
[----:B---3--:R-:W3:Y:S02]  /*cc70*/  LDSM.16.M88.4 R32, [R107+0x8800] ;  /* 0x008800006b20783b */ /* 0x008ee40000000200 */
        /* <DEDUP_REMOVED lines=22> */
[----:B---3--:R-:W-:Y:S07]  /*cde0*/  HMMA.16816.F32.BF16 R60, R8, R32, R60 ;  /* 0x00000020083c723c */ /* 0x008fee000004183c */
        /* <DEDUP_REMOVED lines=21> */
[----:B--2---:R-:W-:Y:S07]  /*cf40*/  HMMA.16816.F32.BF16 R28, R4, R40, RZ ;  /* 0x00000028041c723c */ /* 0x004fee00000418ff */
[----:B------:R-:W2:Y:S01]  /*cf50*/  MUFU.TANH R72, R26 ;  /* 0x0000001a00487308 */ /* 0x000ea20000002400 */
[----:B------:R-:W-:Y:S07]  /*cf60*/  HMMA.16816.F32.BF16 R12, R44, R74, R12 ;  /* 0x0000004a2c0c723c */ /* 0x000fee000004180c */
        /* <DEDUP_REMOVED lines=14> */
[----:B------:R-:W-:-:S04]  /*d050*/  FMUL.FTZ R63, R63, R59 ;  /* 0x0000003b3f3f7220 */ /* 0x000fc80000410000 */
[----:B------:R-:W1:Y:S01]  /*d060*/  MUFU.TANH R60, R60 ;  /* 0x0000003c003c7308 */ /* 0x000e620000002400 */
[----:B------:R-:W-:Y:S01]  /*d070*/  HMMA.16816.F32.BF16 R24, R8, R18, R24 ;  /* 0x000000120818723c */ /* 0x000fe20000041818 */
[----:B------:R-:W2:Y:S06]  /*d080*/  LDSM.16.M88.4 R16, [R103+0x9000] ;  /* 0x009000006710783b */ /* 0x000eac0000000200 */
[----:B------:R-:W1:Y:S01]  /*d090*/  MUFU.TANH R61, R61 ;  /* 0x0000003d003d7308 */ /* 0x000e620000002400 */
[-C--:B------:R-:W-:Y:S01]  /*d0a0*/  FMUL.FTZ R12, R12, R59.reuse ;  /* 0x0000003b0c0c7220 */ /* 0x080fe20000410000 */
[----:B-----5:R-:W-:Y:S01]  /*d0b0*/  HMMA.16816.F32.BF16 R48, R4, R68, RZ ;  /* 0x000000440430723c */ /* 0x020fe200000418ff */
[-C--:B------:R-:W-:Y:S01]  /*d0c0*/  FMUL.FTZ R13, R13, R59.reuse ;  /* 0x0000003b0d0d7220 */ /* 0x080fe20000410000 */
[-C--:B------:R-:W-:Y:S01]  /*d0d0*/  FMUL.FTZ R14, R14, R59.reuse ;  /* 0x0000003b0e0e7220 */ /* 0x080fe20000410000 */
[----:B------:R-:W-:-:S03]  /*d0e0*/  FMUL.FTZ R15, R15, R59 ;  /* 0x0000003b0f0f7220 */ /* 0x000fc60000410000 */
[----:B------:R-:W1:Y:S02]  /*d0f0*/  MUFU.TANH R62, R62 ;  /* 0x0000003e003e7308 */ /* 0x000e640000002400 */
[----:B------:R-:W-:Y:S06]  /*d100*/  HMMA.16816.F32.BF16 R4, R4, R70, RZ ;  /* 0x000000460404723c */ /* 0x000fec00000418ff */
[----:B------:R-:W1:Y:S02]  /*d110*/  MUFU.TANH R63, R63 ;  /* 0x0000003f003f7308 */ /* 0x000e640000002400 */
[C---:B---3--:R-:W-:Y:S06]  /*d120*/  HMMA.16816.F32.BF16 R28, R44.reuse, R40, R28 ;  /* 0x000000282c1c723c */ /* 0x048fec000004181c */
[----:B------:R-:W3:Y:S02]  /*d130*/  MUFU.TANH R12, R12 ;  /* 0x0000000c000c7308 */ /* 0x000ee40000002400 */
[----:B------:R-:W-:Y:S01]  /*d140*/  HMMA.16816.F32.BF16 R24, R44, R42, R24 ;  /* 0x0000002a2c18723c */ /* 0x000fe20000041818 */
[----:B------:R-:W5:Y:S01]  /*d150*/  LDSM.16.M88.4 R40, [R103+0x9800] ;  /* 0x009800006728783b */ /* 0x000f620000000200 */
[----:B------:R-:W-:-:S04]  /*d160*/  DEPBAR.LE SB0, 0x0 ;  /* 0x000080000000791a */ /* 0x000fc80000000000 */
[----:B------:R-:W1:Y:S02]  /*d170*/  MUFU.TANH R13, R13 ;  /* 0x0000000d000d7308 */ /* 0x000e640000002400 */
[C---:B------:R-:W-:Y:S06]  /*d180*/  HMMA.16816.F32.BF16 R48, R8.reuse, R52, R48 ;  /* 0x000000340830723c */ /* 0x040fec0000041830 */
[----:B------:R-:W1:Y:S02]  /*d190*/  MUFU.TANH R14, R14 ;  /* 0x0000000e000e7308 */ /* 0x000e640000002400 */
[----:B------:R-:W-:Y:S06]  /*d1a0*/  HMMA.16816.F32.BF16 R4, R8, R54, R4 ;  /* 0x000000360804723c */ /* 0x000fec0000041804 */
[----:B------:R-:W1:Y:S02]  /*d1b0*/  MUFU.TANH R15, R15 ;  /* 0x0000000f000f7308 */ /* 0x000e640000002400 */
[----:B--2---:R-:W-:Y:S08]  /*d1c0*/  HMMA.16816.F32.BF16 R28, R20, R16, R28 ;  /* 0x00000010141c723c */ /* 0x004ff0000004181c */
[C---:B------:R-:W-:Y:S08]  /*d1d0*/  HMMA.16816.F32.BF16 R48, R44.reuse, R32, R48 ;  /* 0x000000202c30723c */ /* 0x040ff00000041830 */
[----:B------:R-:W-:Y:S03]  /*d1e0*/  HMMA.16816.F32.BF16 R4, R44, R34, R4 ;  /* 0x000000222c04723c */ /* 0x000fe60000041804 */
[-C--:B------:R-:W-:Y:S01]  /*d1f0*/  FMUL.FTZ R10, R30, R59.reuse ;  /* 0x0000003b1e0a7220 */ /* 0x080fe20000410000 */
[-C--:B------:R-:W-:Y:S01]  /*d200*/  FMUL.FTZ R16, R28, R59.reuse ;  /* 0x0000003b1c107220 */ /* 0x080fe20000410000 */
[-C--:B------:R-:W-:Y:S01]  /*d210*/  FMUL.FTZ R29, R29, R59.reuse ;  /* 0x0000003b1d1d7220 */ /* 0x080fe20000410000 */
[----:B------:R-:W-:-:S02]  /*d220*/  FMUL.FTZ R9, R31, R59 ;  /* 0x0000003b1f097220 */ /* 0x000fc40000410000 */
[C---:B------:R-:W-:Y:S01]  /*d230*/  HMMA.16816.F32.BF16 R24, R20.reuse, R18, R24 ;  /* 0x000000121418723c */ /* 0x040fe20000041818 */
[----:B------:R2:W1:Y:S07]  /*d240*/  MUFU.TANH R8, R29 ;  /* 0x0000001d00087308 */ /* 0x00046e0000002400 */
[C---:B-----5:R-:W-:Y:S01]  /*d250*/  HMMA.16816.F32.BF16 R48, R20.reuse, R40, R48 ;  /* 0x000000281430723c */ /* 0x060fe20000041830 */
[----:B------:R-:W1:Y:S07]  /*d260*/  MUFU.TANH R16, R16 ;  /* 0x0000001000107308 */ /* 0x000e6e0000002400 */
[----:B------:R-:W-:Y:S01]  /*d270*/  HMMA.16816.F32.BF16 R4, R20, R42, R4 ;  /* 0x0000002a1404723c */ /* 0x000fe20000041804 */
        /* <DEDUP_REMOVED lines=29> */
[----:B---34-:R-:W-:Y:S05]  /*d450*/  @!P0 BRA `(.L_x_7282) ;  /* 0x0000000800008947 */ /* 0x018fea0003800000 */
[----:B------:R-:W-:Y:S04]  /*d460*/  BSSY.RECONVERGENT B0, `(.L_x_7283) ;  /* 0x0000049000007945 */ /* 0x000fe80003800200 */
[----:B------:R-:W-:Y:S05]  /*d470*/  @!P6 BRA `(.L_x_7284) ;  /* 0x0000000000fce947 */ /* 0x000fea0003800000 */
[----:B------:R-:W3:Y:S01]  /*d480*/  LD.E R25, desc[UR4][R2.64+0x170] ;  /* 0x0001700402197980 */ /* 0x000ee2000c101900 */
[C---:B------:R-:W-:Y:S02]  /*d490*/  LEA R23, R58.reuse, 0xfffffd00, 0x8 ;  /* 0xfffffd003a177811 */ /* 0x040fe400078e40ff */
[----:B--2---:R-:W-:Y:S02]  /*d4a0*/  LEA R5, R58, 0xfffffe00, 0x8 ;  /* 0xfffffe003a057811 */ /* 0x004fe400078e40ff */
[----:B------:R-:W-:Y:S02]  /*d4b0*/  IABS R6, R23 ;  /* 0x0000001700067213 */ /* 0x000fe40000000000 */
[----:B------:R-:W-:Y:S02]  /*d4c0*/  IABS R4, R5 ;  /* 0x0000000500047213 */ /* 0x000fe40000000000 */
[-C--:B---3--:R-:W-:Y:S02]  /*d4d0*/  IABS R20, R25.reuse ;  /* 0x0000001900147213 */ /* 0x088fe40000000000 */
[----:B------:R-:W-:-:S02]  /*d4e0*/  IABS R7, R25 ;  /* 0x0000001900077213 */ /* 0x000fc40000000000 */
[----:B------:R-:W2:Y:S01]  /*d4f0*/  I2F.RP R28, R20 ;  /* 0x00000014001c7306 */ /* 0x000ea20000209400 */
[-C--:B------:R-:W-:Y:S02]  /*d500*/  LOP3.LUT R23, R23, R25.reuse, RZ, 0x3c, !PT ;  /* 0x0000001917177212 */ /* 0x080fe400078e3cff */
        /* <DEDUP_REMOVED lines=24> */
[----:B------:R-:W2:Y:S01]  /*d690*/  LDC.64 R6, c[0x0][0x348] ;  /* 0x0000d200ff067b82 */ /* 0x000ea20000000a00 */
[----:B------:R-:W-:-:S09]  /*d6a0*/  LOP3.LUT R4, RZ, R25, RZ, 0x33, !PT ;  /* 0x00000019ff047212 */ /* 0x000fd200078e33ff */
[----:B------:R-:W-:Y:S02]  /*d6b0*/  @P4 IADD3 R22, PT, PT, R22, 0x1, RZ ;  /* 0x0000000116164810 */ /* 0x000fe40007ffe0ff */
[----:B------:R-:W-:-:S03]  /*d6c0*/  @P5 VIADD R24, R24, 0x1 ;  /* 0x0000000118185836 */ /* 0x000fc60000000000 */
[----:B------:R-:W-:Y:S02]  /*d6d0*/  @!P0 IMAD.MOV R22, RZ, RZ, -R22 ;  /* 0x000000ffff168224 */ /* 0x000fe400078e0a16 */
[----:B------:R-:W-:-:S03]  /*d6e0*/  @!P2 IADD3 R24, PT, PT, -R24, RZ, RZ ;  /* 0x000000ff1818a210 */ /* 0x000fc60007ffe1ff */
[C---:B------:R-:W-:Y:S02]  /*d6f0*/  SEL R22, R4.reuse, R22, !P1 ;  /* 0x0000001604167207 */ /* 0x040fe40004800000 */
[----:B------:R-:W-:Y:S01]  /*d700*/  SEL R4, R4, R24, !P1 ;  /* 0x0000001804047207 */ /* 0x000fe20004800000 */
[----:B--2---:R-:W2:Y:S02]  /*d710*/  LD.E.64 R28, desc[UR4][R6.64+0x38] ;  /* 0x00003804061c7980 */ /* 0x004ea4000c101b00 */
[----:B------:R-:W-:-:S04]  /*d720*/  IMAD.WIDE R44, R22, 0x4, R240 ;  /* 0x00000004162c7825 */ /* 0x000fc800078e02f0 */
[C---:B------:R-:W-:Y:S01]  /*d730*/  IMAD.WIDE R42, R4.reuse, 0x4, R240 ;  /* 0x00000004042a7825 */ /* 0x040fe200078e02f0 */
[----:B------:R-:W3:Y:S04]  /*d740*/  LD.E R20, desc[UR4][R44.64] ;  /* 0x000000042c147980 */ /* 0x000ee8000c101900 */
[----:B------:R-:W3:Y:S04]  /*d750*/  LD.E R5, desc[UR4][R42.64] ;  /* 0x000000042a057980 */ /* 0x000ee8000c101900 */
[----:B------:R4:W5:Y:S01]  /*d760*/  LD.E.64 R42, desc[UR4][R6.64+0x20] ;  /* 0x00002004062a7980 */ /* 0x000962000c101b00 */
[----:B------:R-:W-:-:S04]  /*d770*/  IMAD.IADD R4, R4, 0x1, -R22 ;  /* 0x0000000104047824 */ /* 0x000fc800078e0a16 */
[----:B------:R-:W-:-:S05]  /*d780*/  IMAD R25, R25, R4, -0x100 ;  /* 0xffffff0019197424 */ /* 0x000fca00078e0204 */
[----:B----4-:R-:W-:Y:S01]  /*d790*/  SHF.R.S32.HI R6, RZ, 0x1f, R25 ;  /* 0x0000001fff067819 */ /* 0x010fe20000011419 */
[-C--:B--2---:R-:W-:Y:S02]  /*d7a0*/  IMAD R4, R29, R25.reuse, RZ ;  /* 0x000000191d047224 */ /* 0x084fe400078e02ff */
[----:B------:R-:W-:-:S04]  /*d7b0*/  IMAD.WIDE.U32 R22, R28, R25, RZ ;  /* 0x000000191c167225 */ /* 0x000fc800078e00ff */
[----:B------:R-:W-:Y:S01]  /*d7c0*/  IMAD R4, R28, R6, R4 ;  /* 0x000000061c047224 */ /* 0x000fe200078e0204 */
[----:B---3--:R-:W-:-:S03]  /*d7d0*/  IADD3 R5, PT, PT, R20, -R5, RZ ;  /* 0x8000000514057210 */ /* 0x008fc60007ffe0ff */
[----:B------:R-:W-:Y:S01]  /*d7e0*/  IMAD.IADD R23, R23, 0x1, R4 ;  /* 0x0000000117177824 */ /* 0x000fe200078e0204 */
[----:B------:R-:W-:Y:S01]  /*d7f0*/  SHF.R.S32.HI R6, RZ, 0x1f, R5 ;  /* 0x0000001fff067819 */ /* 0x000fe20000011405 */
[----:B-----5:R-:W-:Y:S02]  /*d800*/  IMAD R4, R43, R5, RZ ;  /* 0x000000052b047224 */ /* 0x020fe400078e02ff */
[----:B------:R-:W-:-:S04]  /*d810*/  IMAD.WIDE.U32 R22, R5, R42, R22 ;  /* 0x0000002a05167225 */ /* 0x000fc800078e0016 */
[----:B------:R-:W-:Y:S01]  /*d820*/  IMAD R4, R42, R6, R4 ;  /* 0x000000062a047224 */ /* 0x000fe200078e0204 */
[----:B------:R-:W-:-:S04]  /*d830*/  LEA R229, P0, R22, R229, 0x1 ;  /* 0x000000e516e57211 */ /* 0x000fc800078008ff */
[----:B------:R-:W-:-:S04]  /*d840*/  IADD3 R4, PT, PT, R23, R4, RZ ;  /* 0x0000000417047210 */ /* 0x000fc80007ffe0ff */
[----:B------:R-:W-:Y:S01]  /*d850*/  LEA.HI.X R228, R22, R228, R4, 0x1, P0 ;  /* 0x000000e416e47211 */ /* 0x000fe200000f0c04 */
[----:B------:R-:W-:Y:S05]  /*d860*/  BRA `(.L_x_7285) ;  /* 0x0000000000207947 */ /* 0x000fea0003800000 */
.L_x_7284:
        /* <DEDUP_REMOVED lines=8> */
.L_x_7285:
[----:B------:R-:W-:Y:S05]  /*d8f0*/  BSYNC.RECONVERGENT B0 ;  /* 0x0000000000007941 */ /* 0x000fea0003800200 */
.L_x_7283:
        /* <DEDUP_REMOVED lines=24> */
[----:B------:R-:W-:Y:S01]  /*da80*/  IMAD.X R29, R43, 0x1, R5, P1 ;  /* 0x000000012b1d7824 */ /* 0x000fe200008e0605 */
[----:B------:R2:W-:Y:S02]  /*da90*/  LDGSTS.E.BYPASS.LTC128B.128 [R39+0x4800], desc[UR4][R42.64] ;  /* 0x048000002a277fae */ /* 0x0005e4000b981a04 */
[-C--:B-----5:R-:W-:Y:S02]  /*daa0*/  IADD3 R22, P1, PT, R24, R4.reuse, RZ ;  /* 0x0000000418167210 */ /* 0x0a0fe40007f3e0ff */
[----:B------:R-:W-:Y:S01]  /*dab0*/  IADD3.X R25, PT, PT, R29, R5, RZ, P0, !PT ;  /* 0x000000051d197210 */ /* 0x000fe200007fe4ff */
[----:B------:R3:W-:Y:S01]  /*dac0*/  LDGSTS.E.BYPASS.LTC128B.128 [R39+0x5000], desc[UR4][R28.64] ;  /* 0x050000001c277fae */ /* 0x0007e2000b981a04 */
[----:B-1----:R-:W-:-:S03]  /*dad0*/  IADD3 R6, P0, PT, R22, R4, RZ ;  /* 0x0000000416067210 */ /* 0x002fc60007f1e0ff */
[--C-:B------:R-:W-:Y:S01]  /*dae0*/  IMAD.X R23, R25, 0x1, R5.reuse, P1 ;  /* 0x0000000119177824 */ /* 0x100fe200008e0605 */
[----:B------:R1:W-:Y:S03]  /*daf0*/  LDGSTS.E.BYPASS.LTC128B.128 [R39+0x5800], desc[UR4][R24.64] ;  /* 0x0580000018277fae */ /* 0x0003e6000b981a04 */
[----:B------:R-:W-:Y:S01]  /*db00*/  IMAD.X R7, R23, 0x1, R5, P0 ;  /* 0x0000000117077824 */ /* 0x000fe200000e0605 */
[----:B------:R4:W-:Y:S04]  /*db10*/  LDGSTS.E.BYPASS.LTC128B.128 [R39+0x6000], desc[UR4][R22.64] ;  /* 0x0600000016277fae */ /* 0x0009e8000b981a04 */
[----:B------:R5:W-:Y:S01]  /*db20*/  LDGSTS.E.BYPASS.LTC128B.128 [R39+0x6800], desc[UR4][R6.64] ;  /* 0x0680000006277fae */ /* 0x000be2000b981a04 */
[----:B--2---:R-:W-:-:S04]  /*db30*/  IADD3 R42, P1, PT, R6, R4, RZ ;  /* 0x00000004062a7210 */ /* 0x004fc80007f3e0ff */
[----:B---3--:R-:W-:Y:S01]  /*db40*/  IADD3 R28, P0, PT, R42, R4, RZ ;  /* 0x000000042a1c7210 */ /* 0x008fe20007f1e0ff */
[----:B------:R-:W-:-:S04]  /*db50*/  IMAD.X R43, R7, 0x1, R5, P1 ;  /* 0x00000001072b7824 */ /* 0x000fc800008e0605 */
[----:B------:R-:W-:Y:S01]  /*db60*/  IMAD.X R29, R43, 0x1, R5, P0 ;  /* 0x000000012b1d7824 */ /* 0x000fe200000e0605 */
[-C--:B-1----:R-:W-:Y:S01]  /*db70*/  IADD3 R24, P1, PT, R28, R4.reuse, RZ ;  /* 0x000000041c187210 */ /* 0x082fe20007f3e0ff */
        /* <DEDUP_REMOVED lines=14> */
.L_x_7282:
[----:B------:R-:W-:Y:S05]  /*dc60*/  BSYNC.RECONVERGENT B1 ;  /* 0x0000000000017941 */ /* 0x000fea0003800200 */
.L_x_7281:
[----:B---3--:R-:W-:Y:S02]  /*dc70*/  IMAD R42, R58, 0x100, R65 ;  /* 0x000001003a2a7824 */ /* 0x008fe400078e0241 */
[----:B-1----:R-:W-:Y:S02]  /*dc80*/  IMAD.MOV.U32 R74, RZ, RZ, R193 ;  /* 0x000000ffff4a7224 */ /* 0x002fe400078e00c1 */
[C---:B--2---:R-:W-:Y:S02]  /*dc90*/  VIADD R5, R42.reuse, 0xfffffe00 ;  /* 0xfffffe002a057836 */ /* 0x044fe40000000000 */
[C---:B------:R-:W-:Y:S02]  /*dca0*/  VIADD R4, R42.reuse, 0xfffffe01 ;  /* 0xfffffe012a047836 */ /* 0x040fe40000000000 */
[C---:B------:R-:W-:Y:S01]  /*dcb0*/  VIADD R7, R42.reuse, 0xfffffe10 ;  /* 0xfffffe102a077836 */ /* 0x040fe20000000000 */
[C---:B------:R-:W-:Y:S01]  /*dcc0*/  ISETP.GE.AND P0, PT, R5.reuse, R245, PT ;  /* 0x000000f50500720c */ /* 0x040fe20003f06270 */
[C---:B------:R-:W-:Y:S01]  /*dcd0*/  VIADD R20, R42.reuse, 0xfffffe11 ;  /* 0xfffffe112a147836 */ /* 0x040fe20000000000 */
[C---:B------:R-:W-:Y:S01]  /*dce0*/  ISETP.GE.AND P1, PT, R5.reuse, R243, PT ;  /* 0x000000f30500720c */ /* 0x040fe20003f26270 */
[----:B------:R-:W-:Y:S01]  /*dcf0*/  VIADD R24, R42, 0xfffffe18 ;  /* 0xfffffe182a187836 */ /* 0x000fe20000000000 */
[----:B------:R-:W-:Y:S01]  /*dd00*/  FSEL R23, R102, -INF , P0 ;  /* 0xff80000066177808 */ /* 0x000fe20000000000 */
[C---:B------:R-:W-:Y:S01]  /*dd10*/  VIADD R28, R42.reuse, 0xfffffe20 ;  /* 0xfffffe202a1c7836 */ /* 0x040fe20000000000 */
[C---:B------:R-:W-:Y:S01]  /*dd20*/  ISETP.GE.AND P4, PT, R5.reuse, R244, PT ;  /* 0x000000f40500720c */ /* 0x040fe20003f86270 */
[C---:B------:R-:W-:Y:S01]  /*dd30*/  VIADD R44, R42.reuse, 0xfffffe21 ;  /* 0xfffffe212a2c7836 */ /* 0x040fe20000000000 */
[----:B------:R-:W-:Y:S01]  /*dd40*/  ISETP.GE.AND P2, PT, R5, R242, PT ;  /* 0x000000f20500720c */ /* 0x000fe20003f46270 */
[----:B------:R-:W-:Y:S01]  /*dd50*/  VIADD R5, R42, 0xfffffe08 ;  /* 0xfffffe082a057836 */ /* 0x000fe20000000000 */
[----:B------:R-:W-:Y:S01]  /*dd60*/  ISETP.GE.AND P3, PT, R4, R245, PT ;  /* 0x000000f50400720c */ /* 0x000fe20003f66270 */
        /* <DEDUP_REMOVED lines=30> */
[----:B------:R-:W-:Y:S02]  /*df50*/  ISETP.GE.AND P2, PT, R7, R245, PT ;  /* 0x000000f50700720c */ /* 0x000fe40003f46270 */
        /* <DEDUP_REMOVED lines=9> */
[----:B------:R-:W-:Y:S02]  /*dff0*/  FSEL R94, R94, -INF , P2 ;  /* 0xff8000005e5e7808 */ /* 0x000fe40001000000 */
[----:B------:R-:W-:Y:S02]  /*e000*/  FSEL R27, R27, -INF , !P6 ;  /* 0xff8000001b1b7808 */ /* 0x000fe40007000000 */
[----:B------:R-:W-:-:S02]  /*e010*/  FSEL R7, R7, -INF , !P5 ;  /* 0xff80000007077808 */ /* 0x000fc40006800000 */
[----:B------:R-:W-:Y:S02]  /*e020*/  FSEL R32, R32, -INF , !P0 ;  /* 0xff80000020207808 */ /* 0x000fe40004000000 */
[C---:B------:R-:W-:Y:S02]  /*e030*/  ISETP.GE.AND P6, PT, R20.reuse, R244, PT ;  /* 0x000000f41400720c */ /* 0x040fe40003fc6270 */
[CC--:B------:R-:W-:Y:S02]  /*e040*/  ISETP.GE.AND P2, PT, R20.reuse, R243.reuse, PT ;  /* 0x000000f31400720c */ /* 0x0c0fe40003f46270 */
[----:B------:R-:W-:Y:S02]  /*e050*/  ISETP.GE.AND P5, PT, R20, R242, PT ;  /* 0x000000f21400720c */ /* 0x000fe40003fa6270 */
[----:B------:R-:W-:Y:S02]  /*e060*/  ISETP.GE.AND P0, PT, R24, R243, PT ;  /* 0x000000f31800720c */ /* 0x000fe40003f06270 */
[----:B------:R-:W-:Y:S01]  /*e070*/  FSEL R20, R94, -INF , !P4 ;  /* 0xff8000005e147808 */ /* 0x000fe20006000000 */
[----:B------:R-:W-:Y:S01]  /*e080*/  IMAD.MOV.U32 R94, RZ, RZ, R191 ;  /* 0x000000ffff5e7224 */ /* 0x000fe200078e00bf */
[----:B------:R-:W-:Y:S01]  /*e090*/  FSEL R25, R93, -INF , P1 ;  /* 0xff8000005d197808 */ /* 0x000fe20000800000 */
[----:B------:R-:W-:Y:S01]  /*e0a0*/  IMAD.MOV.U32 R93, RZ, RZ, R184 ;  /* 0x000000ffff5d7224 */ /* 0x000fe200078e00b8 */
[----:B------:R-:W-:-:S02]  /*e0b0*/  ISETP.GE.AND P3, PT, R24, R245, PT ;  /* 0x000000f51800720c */ /* 0x000fc40003f66270 */
[C---:B------:R-:W-:Y:S02]  /*e0c0*/  ISETP.GE.AND P4, PT, R24.reuse, R244, PT ;  /* 0x000000f41800720c */ /* 0x040fe40003f86270 */
[----:B------:R-:W-:Y:S01]  /*e0d0*/  ISETP.GE.AND P1, PT, R24, R242, PT ;  /* 0x000000f21800720c */ /* 0x000fe20003f26270 */
[----:B------:R-:W-:Y:S01]  /*e0e0*/  VIADD R24, R42, 0xfffffe19 ;  /* 0xfffffe192a187836 */ /* 0x000fe20000000000 */
[----:B------:R-:W-:Y:S01]  /*e0f0*/  FSEL R40, R88, -INF , P0 ;  /* 0xff80000058287808 */ /* 0x000fe20000000000 */
[----:B------:R-:W-:Y:S01]  /*e100*/  IMAD.MOV.U32 R88, RZ, RZ, R189 ;  /* 0x000000ffff587224 */ /* 0x000fe200078e00bd */
[----:B------:R-:W-:Y:S01]  /*e110*/  FSEL R39, R91, -INF , P2 ;  /* 0xff8000005b277808 */ /* 0x000fe20001000000 */
[----:B------:R-:W-:Y:S01]  /*e120*/  IMAD.MOV.U32 R91, RZ, RZ, R190 ;  /* 0x000000ffff5b7224 */ /* 0x000fe200078e00be */
[----:B------:R-:W-:Y:S02]  /*e130*/  ISETP.GE.AND P2, PT, R24, R245, PT ;  /* 0x000000f51800720c */ /* 0x000fe40003f46270 */
[----:B------:R-:W-:-:S02]  /*e140*/  FSEL R40, R40, -INF , !P1 ;  /* 0xff80000028287808 */ /* 0x000fc40004800000 */
[----:B------:R-:W-:Y:S02]  /*e150*/  FSEL R90, R90, -INF , P3 ;  /* 0xff8000005a5a7808 */ /* 0x000fe40001800000 */
[-C--:B------:R-:W-:Y:S02]  /*e160*/  ISETP.GE.AND P1, PT, R28, R243.reuse, PT ;  /* 0x000000f31c00720c */ /* 0x080fe40003f26270 */
[----:B------:R-:W-:Y:S02]  /*e170*/  ISETP.GE.AND P3, PT, R24, R243, PT ;  /* 0x000000f31800720c */ /* 0x000fe40003f66270 */
[----:B------:R-:W-:Y:S02]  /*e180*/  ISETP.GE.AND P0, PT, R28, R245, PT ;  /* 0x000000f51c00720c */ /* 0x000fe40003f06270 */
[----:B------:R-:W-:Y:S02]  /*e190*/  FSEL R89, R89, -INF , P2 ;  /* 0xff80000059597808 */ /* 0x000fe40001000000 */
[----:B------:R-:W-:-:S02]  /*e1a0*/  FSEL R25, R25, -INF , !P6 ;  /* 0xff80000019197808 */ /* 0x000fc40007000000 */
[----:B------:R-:W-:Y:S02]  /*e1b0*/  FSEL R39, R39, -INF , !P5 ;  /* 0xff80000027277808 */ /* 0x000fe40006800000 */
[----:B------:R-:W-:Y:S02]  /*e1c0*/  ISETP.GE.AND P2, PT, R28, R242, PT ;  /* 0x000000f21c00720c */ /* 0x000fe40003f46270 */
[----:B------:R-:W-:Y:S02]  /*e1d0*/  FSEL R84, R84, -INF , P1 ;  /* 0xff80000054547808 */ /* 0x000fe40000800000 */
[C---:B------:R-:W-:Y:S02]  /*e1e0*/  ISETP.GE.AND P6, PT, R24.reuse, R244, PT ;  /* 0x000000f41800720c */ /* 0x040fe40003fc6270 */
[----:B------:R-:W-:Y:S02]  /*e1f0*/  ISETP.GE.AND P5, PT, R24, R242, PT ;  /* 0x000000f21800720c */ /* 0x000fe40003fa6270 */
[----:B------:R-:W-:Y:S01]  /*e200*/  FSEL R49, R87, -INF , P3 ;  /* 0xff80000057317808 */ /* 0x000fe20001800000 */
[----:B------:R-:W-:Y:S01]  /*e210*/  IMAD.MOV.U32 R87, RZ, RZ, R186 ;  /* 0x000000ffff577224 */ /* 0x000fe200078e00ba */
[----:B------:R-:W-:Y:S01]  /*e220*/  FSEL R24, R90, -INF , !P4 ;  /* 0xff8000005a187808 */ /* 0x000fe20006000000 */
[----:B------:R-:W-:Y:S01]  /*e230*/  IMAD.MOV.U32 R90, RZ, RZ, R197 ;  /* 0x000000ffff5a7224 */ /* 0x000fe200078e00c5 */
[----:B------:R-:W-:-:S02]  /*e240*/  ISETP.GE.AND P4, PT, R28, R244, PT ;  /* 0x000000f41c00720c */ /* 0x000fc40003f86270 */
[----:B------:R-:W-:Y:S02]  /*e250*/  ISETP.GE.AND P3, PT, R44, R245, PT ;  /* 0x000000f52c00720c */ /* 0x000fe40003f66270 */
[----:B------:R-:W-:Y:S01]  /*e260*/  FSEL R48, R86, -INF , P0 ;  /* 0xff80000056307808 */ /* 0x000fe20000000000 */
[----:B------:R-:W-:Y:S01]  /*e270*/  IMAD.MOV.U32 R86, RZ, RZ, R198 ;  /* 0x000000ffff567224 */ /* 0x000fe200078e00c6 */
[----:B------:R-:W-:Y:S01]  /*e280*/  FSEL R46, R84, -INF , !P2 ;  /* 0xff800000542e7808 */ /* 0x000fe20005000000 */
[----:B------:R-:W-:Y:S01]  /*e290*/  IMAD.MOV.U32 R84, RZ, RZ, R181 ;  /* 0x000000ffff547224 */ /* 0x000fe200078e00b5 */
[----:B------:R-:W-:Y:S01]  /*e2a0*/  FSEL R28, R89, -INF , !P6 ;  /* 0xff800000591c7808 */ /* 0x000fe20007000000 */
[----:B------:R-:W-:Y:S01]  /*e2b0*/  IMAD.MOV.U32 R89, RZ, RZ, R188 ;  /* 0x000000ffff597224 */ /* 0x000fe200078e00bc */
[----:B------:R-:W-:Y:S02]  /*e2c0*/  FSEL R49, R49, -INF , !P5 ;  /* 0xff80000031317808 */ /* 0x000fe40006800000 */
[----:B------:R-:W-:-:S02]  /*e2d0*/  ISETP.GE.AND P2, PT, R43, R243, PT ;  /* 0x000000f32b00720c */ /* 0x000fc40003f46270 */
[C---:B------:R-:W-:Y:S02]  /*e2e0*/  ISETP.GE.AND P6, PT, R44.reuse, R244, PT ;  /* 0x000000f42c00720c */ /* 0x040fe40003fc6270 */
[C---:B------:R-:W-:Y:S02]  /*e2f0*/  ISETP.GE.AND P0, PT, R44.reuse, R243, PT ;  /* 0x000000f32c00720c */ /* 0x040fe40003f06270 */
[----:B------:R-:W-:Y:S01]  /*e300*/  ISETP.GE.AND P5, PT, R44, R242, PT ;  /* 0x000000f22c00720c */ /* 0x000fe20003fa6270 */
[----:B------:R-:W-:Y:S01]  /*e310*/  VIADD R44, R42, 0xfffffe29 ;  /* 0xfffffe292a2c7836 */ /* 0x000fe20000000000 */
[----:B------:R-:W-:Y:S02]  /*e320*/  FSEL R48, R48, -INF , !P4 ;  /* 0xff80000030307808 */ /* 0x000fe40006000000 */
[----:B------:R-:W-:Y:S01]  /*e330*/  FSEL R53, R85, -INF , P3 ;  /* 0xff80000055357808 */ /* 0x000fe20001800000 */
[----:B------:R-:W-:Y:S01]  /*e340*/  IMAD.MOV.U32 R85, RZ, RZ, R84 ;  /* 0x000000ffff557224 */ /* 0x000fe200078e0054 */
[C---:B------:R-:W-:Y:S01]  /*e350*/  ISETP.GE.AND P1, PT, R43.reuse, R245, PT ;  /* 0x000000f52b00720c */ /* 0x040fe20003f26270 */
[----:B------:R-:W-:Y:S01]  /*e360*/  IMAD.MOV.U32 R84, RZ, RZ, R74 ;  /* 0x000000ffff547224 */ /* 0x000fe200078e004a */
[C---:B------:R-:W-:Y:S01]  /*e370*/  ISETP.GE.AND P4, PT, R43.reuse, R244, PT ;  /* 0x000000f42b00720c */ /* 0x040fe20003f86270 */
[----:B------:R-:W2:Y:S01]  /*e380*/  LD.E R74, desc[UR4][R2.64+0xdc] ;  /* 0x0000dc04024a7980 */ /* 0x000ea2000c101900 */
        /* <DEDUP_REMOVED lines=207> */
[-C--:B------:R-:W-:Y:S02]  /*f080*/  ISETP.GE.AND P0, PT, R44, R243.reuse, PT ;  /* 0x000000f32c00720c */ /* 0x080fe40003f06270 */
[----:B------:R-:W-:-:S02]  /*f090*/  ISETP.GE.AND P2, PT, R43, R243, PT ;  /* 0x000000f32b00720c */ /* 0x000fc40003f46270 */
[C---:B------:R-:W-:Y:S02]  /*f0a0*/  ISETP.GE.AND P6, PT, R44.reuse, R244, PT ;  /* 0x000000f42c00720c */ /* 0x040fe40003fc6270 */
[----:B------:R-:W-:Y:S01]  /*f0b0*/  ISETP.GE.AND P5, PT, R44, R242, PT ;  /* 0x000000f22c00720c */ /* 0x000fe20003fa6270 */
[----:B------:R-:W-:Y:S01]  /*f0c0*/  VIADD R44, R42, 0xfffffe89 ;  /* 0xfffffe892a2c7836 */ /* 0x000fe20000000000 */
[----:B------:R-:W-:Y:S02]  /*f0d0*/  FSEL R188, R176, -INF , !P4 ;  /* 0xff800000b0bc7808 */ /* 0x000fe40006000000 */
        /* <DEDUP_REMOVED lines=34> */
[----:B------:R-:W-:Y:S02]  /*f300*/  ISETP.GE.AND P0, PT, R43, R243, PT ;  /* 0x000000f32b00720c */ /* 0x000fe40003f06270 */
        /* <DEDUP_REMOVED lines=19> */
[----:B------:R-:W-:Y:S02]  /*f440*/  ISETP.GE.AND P1, PT, R43, R243, PT ;  /* 0x000000f32b00720c */ /* 0x000fe40003f26270 */
        /* <DEDUP_REMOVED lines=19> */
[----:B------:R-:W-:Y:S02]  /*f580*/  ISETP.GE.AND P0, PT, R44, R242, PT ;  /* 0x000000f22c00720c */ /* 0x000fe40003f06270 */
        /* <DEDUP_REMOVED lines=18> */
[CC--:B------:R-:W-:Y:S02]  /*f6b0*/  ISETP.GE.AND P1, PT, R43.reuse, R243.reuse, PT ;  /* 0x000000f32b00720c */ /* 0x0c0fe40003f26270 */
[C---:B------:R-:W-:Y:S02]  /*f6c0*/  ISETP.GE.AND P4, PT, R44.reuse, R244, PT ;  /* 0x000000f42c00720c */ /* 0x040fe40003f86270 */
[C---:B------:R-:W-:Y:S02]  /*f6d0*/  ISETP.GE.AND P3, PT, R44.reuse, R243, PT ;  /* 0x000000f32c00720c */ /* 0x040fe40003f66270 */
[----:B------:R-:W-:Y:S01]  /*f6e0*/  ISETP.GE.AND P6, PT, R44, R242, PT ;  /* 0x000000f22c00720c */ /* 0x000fe20003fc6270 */
[----:B------:R-:W-:Y:S01]  /*f6f0*/  VIADD R44, R42, 0xfffffeb8 ;  /* 0xfffffeb82a2c7836 */ /* 0x000fe20000000000 */
[----:B------:R-:W-:Y:S02]  /*f700*/  FSEL R120, R120, -INF , !P5 ;  /* 0xff80000078787808 */ /* 0x000fe40006800000 */
[----:B------:R-:W-:-:S02]  /*f710*/  ISETP.GE.AND P0, PT, R43, R245, PT ;  /* 0x000000f52b00720c */ /* 0x000fc40003f06270 */
[----:B------:R-:W-:Y:S02]  /*f720*/  FSEL R119, R86, -INF , P2 ;  /* 0xff80000056777808 */ /* 0x000fe40001000000 */
[C---:B------:R-:W-:Y:S02]  /*f730*/  ISETP.GE.AND P5, PT, R43.reuse, R244, PT ;  /* 0x000000f42b00720c */ /* 0x040fe40003fa6270 */
[----:B------:R-:W-:Y:S01]  /*f740*/  ISETP.GE.AND P2, PT, R43, R242, PT ;  /* 0x000000f22b00720c */ /* 0x000fe20003f46270 */
[----:B------:R-:W-:Y:S01]  /*f750*/  VIADD R43, R42, 0xfffffeb9 ;  /* 0xfffffeb92a2b7836 */ /* 0x000fe20000000000 */
[----:B------:R-:W-:Y:S02]  /*f760*/  FSEL R94, R94, -INF , P1 ;  /* 0xff8000005e5e7808 */ /* 0x000fe40000800000 */
[----:B------:R-:W-:Y:S02]  /*f770*/  FSEL R95, R95, -INF , P3 ;  /* 0xff8000005f5f7808 */ /* 0x000fe40001800000 */
[----:B------:R-:W-:-:S02]  /*f780*/  FSEL R118, R89, -INF , P0 ;  /* 0xff80000059767808 */ /* 0x000fc40000000000 */
[C---:B------:R-:W-:Y:S02]  /*f790*/  ISETP.GE.AND P3, PT, R44.reuse, R245, PT ;  /* 0x000000f52c00720c */ /* 0x040fe40003f66270 */
[-C--:B------:R-:W-:Y:S02]  /*f7a0*/  ISETP.GE.AND P0, PT, R44, R243.reuse, PT ;  /* 0x000000f32c00720c */ /* 0x080fe40003f06270 */
[----:B------:R-:W-:Y:S02]  /*f7b0*/  FSEL R94, R94, -INF , !P2 ;  /* 0xff8000005e5e7808 */ /* 0x000fe40005000000 */
[----:B------:R-:W-:Y:S02]  /*f7c0*/  FSEL R119, R119, -INF , !P4 ;  /* 0xff80000077777808 */ /* 0x000fe40006000000 */
[----:B------:R-:W-:Y:S02]  /*f7d0*/  FSEL R95, R95, -INF , !P6 ;  /* 0xff8000005f5f7808 */ /* 0x000fe40007000000 */
[----:B------:R-:W-:-:S02]  /*f7e0*/  ISETP.GE.AND P2, PT, R43, R243, PT ;  /* 0x000000f32b00720c */ /* 0x000fc40003f46270 */
[C---:B------:R-:W-:Y:S02]  /*f7f0*/  ISETP.GE.AND P4, PT, R44.reuse, R244, PT ;  /* 0x000000f42c00720c */ /* 0x040fe40003f86270 */
[----:B------:R-:W-:Y:S01]  /*f800*/  ISETP.GE.AND P6, PT, R44, R242, PT ;  /* 0x000000f22c00720c */ /* 0x000fe20003fc6270 */
[----:B------:R-:W-:Y:S01]  /*f810*/  VIADD R44, R42, 0xfffffec0 ;  /* 0xfffffec02a2c7836 */ /* 0x000fe20000000000 */
[----:B------:R-:W-:Y:S02]  /*f820*/  FSEL R118, R118, -INF , !P5 ;  /* 0xff80000076767808 */ /* 0x000fe40006800000 */
[----:B------:R-:W-:Y:S02]  /*f830*/  ISETP.GE.AND P1, PT, R43, R245, PT ;  /* 0x000000f52b00720c */ /* 0x000fe40003f26270 */
[----:B------:R-:W-:Y:S02]  /*f840*/  FSEL R117, R87, -INF , P3 ;  /* 0xff80000057757808 */ /* 0x000fe40001800000 */
[----:B------:R-:W-:-:S02]  /*f850*/  FSEL R93, R93, -INF , P0 ;  /* 0xff8000005d5d7808 */ /* 0x000fc40000000000 */
[C---:B------:R-:W-:Y:S02]  /*f860*/  ISETP.GE.AND P5, PT, R43.reuse, R244, PT ;  /* 0x000000f42b00720c */ /* 0x040fe40003fa6270 */
[----:B------:R-:W-:Y:S01]  /*f870*/  ISETP.GE.AND P3, PT, R43, R242, PT ;  /* 0x000000f22b00720c */ /* 0x000fe20003f66270 */
[----:B------:R-:W-:Y:S01]  /*f880*/  VIADD R43, R42, 0xfffffec1 ;  /* 0xfffffec12a2b7836 */ /* 0x000fe20000000000 */
[----:B------:R-:W-:Y:S02]  /*f890*/  FSEL R92, R92, -INF , P2 ;  /* 0xff8000005c5c7808 */ /* 0x000fe40001000000 */
[----:B------:R-:W-:Y:S02]  /*f8a0*/  FSEL R117, R117, -INF , !P4 ;  /* 0xff80000075757808 */ /* 0x000fe40006000000 */
[----:B------:R-:W-:Y:S02]  /*f8b0*/  FSEL R116, R90, -INF , P1 ;  /* 0xff8000005a747808 */ /* 0x000fe40000800000 */
[----:B------:R-:W-:-:S02]  /*f8c0*/  FSEL R93, R93, -INF , !P6 ;  /* 0xff8000005d5d7808 */ /* 0x000fc40007000000 */
[C---:B------:R-:W-:Y:S02]  /*f8d0*/  ISETP.GE.AND P0, PT, R44.reuse, R245, PT ;  /* 0x000000f52c00720c */ /* 0x040fe40003f06270 */
[C---:B------:R-:W-:Y:S02]  /*f8e0*/  ISETP.GE.AND P4, PT, R44.reuse, R244, PT ;  /* 0x000000f42c00720c */ /* 0x040fe40003f86270 */
[C---:B------:R-:W-:Y:S02]  /*f8f0*/  ISETP.GE.AND P1, PT, R44.reuse, R243, PT ;  /* 0x000000f32c00720c */ /* 0x040fe40003f26270 */
[----:B------:R-:W-:Y:S01]  /*f900*/  ISETP.GE.AND P6, PT, R44, R242, PT ;  /* 0x000000f22c00720c */ /* 0x000fe20003fc6270 */
[----:B------:R-:W-:Y:S01]  /*f910*/  VIADD R44, R42, 0xfffffec8 ;  /* 0xfffffec82a2c7836 */ /* 0x000fe20000000000 */
[----:B------:R-:W-:Y:S02]  /*f920*/  FSEL R92, R92, -INF , !P3 ;  /* 0xff8000005c5c7808 */ /* 0x000fe40005800000 */
[----:B------:R-:W-:-:S02]  /*f930*/  ISETP.GE.AND P2, PT, R43, R245, PT ;  /* 0x000000f52b00720c */ /* 0x000fc40003f46270 */
[C---:B------:R-:W-:Y:S02]  /*f940*/  ISETP.GE.AND P3, PT, R43.reuse, R243, PT ;  /* 0x000000f32b00720c */ /* 0x040fe40003f66270 */
[----:B------:R-:W-:Y:S02]  /*f950*/  FSEL R116, R116, -INF , !P5 ;  /* 0xff80000074747808 */ /* 0x000fe40006800000 */
[----:B------:R-:W-:Y:S02]  /*f960*/  FSEL R115, R88, -INF , P0 ;  /* 0xff80000058737808 */ /* 0x000fe40000000000 */
[C---:B------:R-:W-:Y:S02]  /*f970*/  ISETP.GE.AND P5, PT, R43.reuse, R244, PT ;  /* 0x000000f42b00720c */ /* 0x040fe40003fa6270 */
[----:B------:R-:W-:Y:S01]  /*f980*/  ISETP.GE.AND P0, PT, R43, R242, PT ;  /* 0x000000f22b00720c */ /* 0x000fe20003f06270 */
[----:B------:R-:W-:Y:S01]  /*f990*/  VIADD R43, R42, 0xfffffec9 ;  /* 0xfffffec92a2b7836 */ /* 0x000fe20000000000 */
[----:B------:R-:W-:-:S02]  /*f9a0*/  FSEL R72, R72, -INF , P1 ;  /* 0xff80000048487808 */ /* 0x000fc40000800000 */
[C---:B------:R-:W-:Y:S02]  /*f9b0*/  ISETP.GE.AND P1, PT, R44.reuse, R245, PT ;  /* 0x000000f52c00720c */ /* 0x040fe40003f26270 */
        /* <DEDUP_REMOVED lines=9> */
[----:B------:R-:W-:Y:S02]  /*fa50*/  FSEL R90, R73, -INF , !P0 ;  /* 0xff800000495a7808 */ /* 0x000fe40004000000 */
[----:B------:R-:W-:Y:S02]  /*fa60*/  FSEL R113, R101, -INF , P1 ;  /* 0xff80000065717808 */ /* 0x000fe40000800000 */
[----:B------:R-:W-:-:S02]  /*fa70*/  ISETP.GE.AND P3, PT, R43, R245, PT ;  /* 0x000000f52b00720c */ /* 0x000fc40003f66270 */
[C---:B------:R-:W-:Y:S02]  /*fa80*/  ISETP.GE.AND P5, PT, R43.reuse, R244, PT ;  /* 0x000000f42b00720c */ /* 0x040fe40003fa6270 */
[C---:B------:R-:W-:Y:S02]  /*fa90*/  ISETP.GE.AND P0, PT, R43.reuse, R243, PT ;  /* 0x000000f32b00720c */ /* 0x040fe40003f06270 */
[----:B------:R-:W-:Y:S01]  /*faa0*/  ISETP.GE.AND P1, PT, R43, R242, PT ;  /* 0x000000f22b00720c */ /* 0x000fe20003f26270 */
[----:B------:R-:W-:Y:S01]  /*fab0*/  VIADD R43, R42, 0xfffffed1 ;  /* 0xfffffed12a2b7836 */ /* 0x000fe20000000000 */
[----:B------:R-:W-:Y:S02]  /*fac0*/  FSEL R75, R75, -INF , P2 ;  /* 0xff8000004b4b7808 */ /* 0x000fe40001000000 */
[----:B------:R-:W-:Y:S02]  /*fad0*/  FSEL R113, R113, -INF , !P4 ;  /* 0xff80000071717808 */ /* 0x000fe40006000000 */
[----:B------:R-:W-:-:S02]  /*fae0*/  FSEL R107, R107, -INF , P3 ;  /* 0xff8000006b6b7808 */ /* 0x000fc40001800000 */
[----:B------:R-:W-:Y:S02]  /*faf0*/  FSEL R89, R75, -INF , !P6 ;  /* 0xff8000004b597808 */ /* 0x000fe40007000000 */
[C---:B------:R-:W-:Y:S02]  /*fb00*/  ISETP.GE.AND P2, PT, R44.reuse, R245, PT ;  /* 0x000000f52c00720c */ /* 0x040fe40003f46270 */
[C---:B------:R-:W-:Y:S02]  /*fb10*/  ISETP.GE.AND P4, PT, R44.reuse, R244, PT ;  /* 0x000000f42c00720c */ /* 0x040fe40003f86270 */
[C---:B------:R-:W-:Y:S02]  /*fb20*/  ISETP.GE.AND P3, PT, R44.reuse, R243, PT ;  /* 0x000000f32c00720c */ /* 0x040fe40003f66270 */
[----:B------:R-:W-:Y:S01]  /*fb30*/  ISETP.GE.AND P6, PT, R44, R242, PT ;  /* 0x000000f22c00720c */ /* 0x000fe20003fc6270 */
[----:B------:R-:W-:Y:S01]  /*fb40*/  VIADD R44, R42, 0xfffffed8 ;  /* 0xfffffed82a2c7836 */ /* 0x000fe20000000000 */
[----:B------:R-:W-:-:S02]  /*fb50*/  FSEL R88, R100, -INF , P0 ;  /* 0xff80000064587808 */ /* 0x000fc40000000000 */
[----:B------:R-:W-:-:S04]  /*fb60*/  ISETP.GE.AND P0, PT, R43, R245, PT ;  /* 0x000000f52b00720c */ /* 0x000fc80003f06270 */
[----:B------:R-:W-:Y:S02]  /*fb70*/  FSEL R61, R61, -INF , P0 ;  /* 0xff8000003d3d7808 */ /* 0x000fe40000000000 */
[----:B------:R-:W-:Y:S02]  /*fb80*/  ISETP.GE.AND P0, PT, R44, R243, PT ;  /* 0x000000f32c00720c */ /* 0x000fe40003f06270 */
[----:B------:R-:W-:Y:S02]  /*fb90*/  FSEL R112, R107, -INF , !P5 ;  /* 0xff8000006b707808 */ /* 0x000fe40006800000 */
[----:B------:R-:W-:Y:S02]  /*fba0*/  FSEL R85, R14, -INF , P0 ;  /* 0xff8000000e557808 */ /* 0x000fe40000000000 */
[----:B------:R-:W-:Y:S02]  /*fbb0*/  FMNMX3.FTZ R14, R36, R23, R22, !PT ;  /* 0x00000017240e7276 */ /* 0x000fe40007810016 */
[----:B------:R-:W-:-:S02]  /*fbc0*/  FSEL R88, R88, -INF , !P1 ;  /* 0xff80000058587808 */ /* 0x000fc40004800000 */
[----:B------:R-:W-:Y:S02]  /*fbd0*/  FSEL R60, R60, -INF , P2 ;  /* 0xff8000003c3c7808 */ /* 0x000fe40001000000 */
[C---:B------:R-:W-:Y:S02]  /*fbe0*/  ISETP.GE.AND P5, PT, R43.reuse, R244, PT ;  /* 0x000000f42b00720c */ /* 0x040fe40003fa6270 */
[C---:B------:R-:W-:Y:S02]  /*fbf0*/  ISETP.GE.AND P1, PT, R43.reuse, R243, PT ;  /* 0x000000f32b00720c */ /* 0x040fe40003f26270 */
[----:B------:R-:W-:Y:S01]  /*fc00*/  ISETP.GE.AND P2, PT, R43, R242, PT ;  /* 0x000000f22b00720c */ /* 0x000fe20003f46270 */
[----:B------:R-:W-:Y:S01]  /*fc10*/  VIADD R43, R42, 0xfffffed9 ;  /* 0xfffffed92a2b7836 */ /* 0x000fe20000000000 */
[----:B------:R-:W-:Y:S02]  /*fc20*/  FMNMX3.FTZ R14, R14, R29, R27, !PT ;  /* 0x0000001d0e0e7276 */ /* 0x000fe4000781001b */
[----:B------:R-:W-:-:S02]  /*fc30*/  FSEL R63, R63, -INF , P1 ;  /* 0xff8000003f3f7808 */ /* 0x000fc40000800000 */
[----:B------:R-:W-:Y:S02]  /*fc40*/  ISETP.GE.AND P1, PT, R43, R245, PT ;  /* 0x000000f52b00720c */ /* 0x000fe40003f26270 */
[----:B------:R-:W-:Y:S02]  /*fc50*/  FMNMX3.FTZ R14, R14, R20, R25, !PT ;  /* 0x000000140e0e7276 */ /* 0x000fe40007810019 */
[----:B------:R-:W-:Y:S02]  /*fc60*/  FSEL R110, R61, -INF , !P5 ;  /* 0xff8000003d6e7808 */ /* 0x000fe40006800000 */
[----:B------:R-:W-:Y:S02]  /*fc70*/  ISETP.GE.AND P5, PT, R43, R244, PT ;  /* 0x000000f42b00720c */ /* 0x000fe40003fa6270 */
[----:B------:R-:W-:Y:S02]  /*fc80*/  FSEL R13, R13, -INF , P1 ;  /* 0xff8000000d0d7808 */ /* 0x000fe40000800000 */
[----:B------:R-:W-:-:S02]  /*fc90*/  FMNMX3.FTZ R14, R14, R24, R28, !PT ;  /* 0x000000180e0e7276 */ /* 0x000fc4000781001c */
[----:B------:R-:W-:Y:S01]  /*fca0*/  FSEL R62, R62, -INF , P3 ;  /* 0xff8000003e3e7808 */ /* 0x000fe20001800000 */
[----:B------:R-:W-:Y:S01]  /*fcb0*/  IMAD.MOV.U32 R252, RZ, RZ, R45 ;  /* 0x000000fffffc7224 */ /* 0x000fe200078e002d */
[----:B------:R-:W-:Y:S02]  /*fcc0*/  ISETP.GE.AND P3, PT, R44, R245, PT ;  /* 0x000000f52c00720c */ /* 0x000fe40003f66270 */
[----:B------:R-:W-:Y:S02]  /*fcd0*/  FSEL R108, R13, -INF , !P5 ;  /* 0xff8000000d6c7808 */ /* 0x000fe40006800000 */
[----:B------:R-:W-:Y:S02]  /*fce0*/  FMNMX3.FTZ R14, R14, R48, R53, !PT ;  /* 0x000000300e0e7276 */ /* 0x000fe40007810035 */
[----:B------:R-:W-:Y:S01]  /*fcf0*/  FMNMX3.FTZ R13, R0, R4, R6, !PT ;  /* 0x00000004000d7276 */ /* 0x000fe20007810006 */
[----:B------:R-:W-:Y:S01]  /*fd00*/  IMAD.MOV.U32 R217, RZ, RZ, R55 ;  /* 0x000000ffffd97224 */ /* 0x000fe200078e0037 */
[----:B------:R-:W-:Y:S01]  /*fd10*/  FSEL R111, R60, -INF , !P4 ;  /* 0xff8000003c6f7808 */ /* 0x000fe20006000000 */
[----:B------:R-:W-:Y:S01]  /*fd20*/  IMAD.MOV.U32 R218, RZ, RZ, R54 ;  /* 0x000000ffffda7224 */ /* 0x000fe200078e0036 */
[----:B------:R-:W-:-:S02]  /*fd30*/  FSEL R87, R62, -INF , !P6 ;  /* 0xff8000003e577808 */ /* 0x000fc40007000000 */
[----:B------:R-:W-:Y:S01]  /*fd40*/  FSEL R109, R12, -INF , P3 ;  /* 0xff8000000c6d7808 */ /* 0x000fe20001800000 */
[----:B------:R-:W-:Y:S01]  /*fd50*/  VIADD R12, R42, 0xfffffee0 ;  /* 0xfffffee02a0c7836 */ /* 0x000fe20000000000 */
[C---:B------:R-:W-:Y:S02]  /*fd60*/  ISETP.GE.AND P4, PT, R44.reuse, R244, PT ;  /* 0x000000f42c00720c */ /* 0x040fe40003f86270 */
[----:B------:R-:W-:Y:S02]  /*fd70*/  ISETP.GE.AND P6, PT, R44, R242, PT ;  /* 0x000000f22c00720c */ /* 0x000fe40003fc6270 */
[----:B------:R-:W-:Y:S02]  /*fd80*/  FSEL R86, R63, -INF , !P2 ;  /* 0xff8000003f567808 */ /* 0x000fe40005000000 */
[----:B------:R-:W-:Y:S02]  /*fd90*/  FMNMX3.FTZ R14, R14, R52, R252, !PT ;  /* 0x000000340e0e7276 */ /* 0x000fe400078100fc */
[----:B------:R-:W-:-:S02]  /*fda0*/  ISETP.GE.AND P2, PT, R43, R243, PT ;  /* 0x000000f32b00720c */ /* 0x000fc40003f46270 */
[----:B------:R-:W-:Y:S01]  /*fdb0*/  FMNMX3.FTZ R13, R13, R5, R7, !PT ;  /* 0x000000050d0d7276 */ /* 0x000fe20007810007 */
[----:B------:R-:W-:Y:S01]  /*fdc0*/  IMAD.MOV.U32 R215, RZ, RZ, R69 ;  /* 0x000000ffffd77224 */ /* 0x000fe200078e0045 */
[----:B------:R-:W-:Y:S01]  /*fdd0*/  FSEL R109, R109, -INF , !P4 ;  /* 0xff8000006d6d7808 */ /* 0x000fe20006000000 */
[----:B------:R-:W-:Y:S01]  /*fde0*/  IMAD.MOV.U32 R212, RZ, RZ, R68 ;  /* 0x000000ffffd47224 */ /* 0x000fe200078e0044 */
[----:B------:R-:W-:Y:S02]  /*fdf0*/  FSEL R85, R85, -INF , !P6 ;  /* 0xff80000055557808 */ /* 0x000fe40007000000 */
[C---:B------:R-:W-:Y:S02]  /*fe00*/  ISETP.GE.AND P0, PT, R12.reuse, R245, PT ;  /* 0x000000f50c00720c */ /* 0x040fe40003f06270 */
[C---:B------:R-:W-:Y:S02]  /*fe10*/  ISETP.GE.AND P4, PT, R12.reuse, R244, PT ;  /* 0x000000f40c00720c */ /* 0x040fe40003f86270 */
[----:B------:R-:W-:-:S02]  /*fe20*/  ISETP.GE.AND P6, PT, R12, R243, PT ;  /* 0x000000f30c00720c */ /* 0x000fc40003fc6270 */
[----:B------:R-:W-:Y:S01]  /*fe30*/  ISETP.GE.AND P1, PT, R12, R242, PT ;  /* 0x000000f20c00720c */ /* 0x000fe20003f26270 */
[----:B------:R-:W-:Y:S01]  /*fe40*/  VIADD R12, R42, 0xfffffee1 ;  /* 0xfffffee12a0c7836 */ /* 0x000fe20000000000 */
[----:B------:R-:W-:Y:S02]  /*fe50*/  FMNMX3.FTZ R14, R14, R218, R217, !PT ;  /* 0x000000da0e0e7276 */ /* 0x000fe400078100d9 */
[----:B------:R-:W-:Y:S02]  /*fe60*/  ISETP.GE.AND P3, PT, R43, R242, PT ;  /* 0x000000f22b00720c */ /* 0x000fe40003f66270 */
[----:B------:R-:W-:Y:S02]  /*fe70*/  FSEL R15, R15, -INF , P2 ;  /* 0xff8000000f0f7808 */ /* 0x000fe40001000000 */
[----:B------:R-:W-:Y:S01]  /*fe80*/  FMNMX3.FTZ R13, R13, R32, R39, !PT ;  /* 0x000000200d0d7276 */ /* 0x000fe20007810027 */
[----:B------:R-:W-:Y:S01]  /*fe90*/  IMAD.MOV.U32 R177, RZ, RZ, R102 ;  /* 0x000000ffffb17224 */ /* 0x000fe200078e0066 */
[----:B------:R-:W-:Y:S01]  /*fea0*/  FMNMX3.FTZ R14, R14, R212, R215, !PT ;  /* 0x000000d40e0e7276 */ /* 0x000fe200078100d7 */
[----:B------:R-:W-:Y:S01]  /*feb0*/  IMAD.MOV.U32 R246, RZ, RZ, R47 ;  /* 0x000000fffff67224 */ /* 0x000fe200078e002f */
[----:B------:R-:W-:Y:S01]  /*fec0*/  FSEL R84, R15, -INF , !P3 ;  /* 0xff8000000f547808 */ /* 0x000fe20005800000 */
[----:B------:R-:W-:Y:S01]  /*fed0*/  IMAD.MOV.U32 R251, RZ, RZ, R46 ;  /* 0x000000fffffb7224 */ /* 0x000fe200078e002e */
[----:B------:R-:W-:-:S02]  /*fee0*/  FSEL R16, R16, -INF , P0 ;  /* 0xff80000010107808 */ /* 0x000fc40000000000 */
[----:B------:R-:W-:Y:S02]  /*fef0*/  FMNMX3.FTZ R13, R13, R40, R49, !PT ;  /* 0x000000280d0d7276 */ /* 0x000fe40007810031 */
[C---:B------:R-:W-:Y:S02]  /*ff00*/  ISETP.GE.AND P5, PT, R12.reuse, R245, PT ;  /* 0x000000f50c00720c */ /* 0x040fe40003fa6270 */
[C---:B------:R-:W-:Y:S02]  /*ff10*/  ISETP.GE.AND P2, PT, R12.reuse, R244, PT ;  /* 0x000000f40c00720c */ /* 0x040fe40003f46270 */
[C---:B------:R-:W-:Y:S02]  /*ff20*/  ISETP.GE.AND P3, PT, R12.reuse, R243, PT ;  /* 0x000000f30c00720c */ /* 0x040fe40003f66270 */
        /* <DEDUP_REMOVED lines=19> */
[----:B------:R-:W-:Y:S01]  /*10060*/  FMNMX3.FTZ R10, R10, R208, R205, !PT ;  /* 0x000000d00a0a7276 */ /* 0x000fe200078100cd */
[----:B------:R-:W-:Y:S01]  /*10070*/  IMAD.MOV.U32 R206, RZ, RZ, R103 ;  /* 0x000000ffffce7224 */ /* 0x000fe200078e0067 */
        /* <DEDUP_REMOVED lines=112> */
[-C--:B------:R-:W-:Y:S01]  /*10780*/  FFMA.FTZ R67, R4, R74.reuse, -R68 ;  /* 0x0000004a04437223 */ /* 0x080fe20000010844 */
[----:B------:R-:W-:Y:S01]  /*10790*/  FSEL R4, R61, RZ, P1 ;  /* 0x000000ff3d047208 */ /* 0x000fe20000800000 */
[----:B------:R-:W-:Y:S01]  /*107a0*/  IMAD.MOV.U32 R128, RZ, RZ, 0x20 ;  /* 0x00000020ff807424 */ /* 0x000fe200078e00ff */
[----:B------:R-:W-:Y:S02]  /*107b0*/  FSEL R73, R73, RZ, P1 ;  /* 0x000000ff49497208 */ /* 0x000fe40000800000 */
[----:B------:R-:W-:Y:S01]  /*107c0*/  R2P PR, R166, 0x6 ;  /* 0x00000006a6007804 */ /* 0x000fe20000000000 */
[----:B------:R-:W-:Y:S01]  /*107d0*/  FADD.FTZ R4, R36, -R4 ;  /* 0x8000000424047221 */ /* 0x000fe20000010000 */
[----:B------:R-:W-:Y:S01]  /*107e0*/  LOP3.LUT R75, R37, 0x200, R38, 0xf8, !PT ;  /* 0x00000200254b7812 */ /* 0x000fe200078ef826 */
[----:B------:R-:W-:Y:S01]  /*107f0*/  FFMA.FTZ R62, R5, R74, -R68 ;  /* 0x0000004a053e7223 */ /* 0x000fe20000010844 */
[----:B------:R-:W-:Y:S01]  /*10800*/  FSEL R5, R60, RZ, P0 ;  /* 0x000000ff3c057208 */ /* 0x000fe20000000000 */
[----:B------:R-:W-:Y:S01]  /*10810*/  FMUL.FTZ R4, R74, R4 ;  /* 0x000000044a047220 */ /* 0x000fe20000410000 */
[----:B------:R-:W-:Y:S01]  /*10820*/  SEL R128, R128, 0xffffffe0, !P1 ;  /* 0xffffffe080807807 */ /* 0x000fe20004800000 */
[----:B------:R-:W-:-:S02]  /*10830*/  IMAD R75, R75, 0x2, R221 ;  /* 0x000000024b4b7824 */ /* 0x000fc400078e02dd */
[----:B------:R1:W2:Y:S01]  /*10840*/  MUFU.EX2 R126, R4 ;  /* 0x00000004007e7308 */ /* 0x0002a20000000800 */
[----:B------:R-:W-:Y:S01]  /*10850*/  FADD.FTZ R5, R0, -R5 ;  /* 0x8000000500057221 */ /* 0x000fe20000010000 */
[C---:B------:R-:W-:Y:S02]  /*10860*/  IMAD.IADD R0, R75.reuse, 0x1, R128 ;  /* 0x000000014b007824 */ /* 0x040fe400078e0280 */
[-CC-:B------:R-:W-:Y:S01]  /*10870*/  FFMA.FTZ R63, R6, R74.reuse, -R68.reuse ;  /* 0x0000004a063f7223 */ /* 0x180fe20000010844 */
[----:B------:R-:W-:Y:S02]  /*10880*/  VIADD R21, R75, 0xa000 ;  /* 0x0000a0004b157836 */ /* 0x000fe40000000000 */
[-C--:B------:R-:W-:Y:S01]  /*10890*/  FFMA.FTZ R124, R7, R74.reuse, -R68 ;  /* 0x0000004a077c7223 */ /* 0x080fe20000010844 */
[----:B------:R-:W-:Y:S01]  /*108a0*/  FMUL.FTZ R125, R74, R5 ;  /* 0x000000054a7d7220 */ /* 0x000fe20000410000 */
[----:B------:R-:W-:Y:S02]  /*108b0*/  VIADD R127, R75, 0xa040 ;  /* 0x0000a0404b7f7836 */ /* 0x000fe40000000000 */
[----:B------:R-:W-:Y:S01]  /*108c0*/  FFMA.FTZ R131, R24, R74, -R73 ;  /* 0x0000004a18837223 */ /* 0x000fe20000010849 */
[----:B------:R-:W-:-:S02]  /*108d0*/  @P2 VIADD R127, R21, 0xffffffc0 ;  /* 0xffffffc0157f2836 */ /* 0x000fc40000000000 */
[-CC-:B------:R-:W-:Y:S01]  /*108e0*/  FFMA.FTZ R72, R23, R74.reuse, -R73.reuse ;  /* 0x0000004a17487223 */ /* 0x180fe20000010849 */
[-CC-:B------:R-:W-:Y:S01]  /*108f0*/  FFMA.FTZ R71, R22, R74.reuse, -R73.reuse ;  /* 0x0000004a16477223 */ /* 0x180fe20000010849 */
[-CC-:B------:R-:W-:Y:S01]  /*10900*/  FFMA.FTZ R130, R20, R74.reuse, -R73.reuse ;  /* 0x0000004a14827223 */ /* 0x180fe20000010849 */
[-CC-:B------:R-:W-:Y:S01]  /*10910*/  FFMA.FTZ R70, R29, R74.reuse, -R73.reuse ;  /* 0x0000004a1d467223 */ /* 0x180fe20000010849 */
[----:B------:R-:W-:Y:S01]  /*10920*/  FFMA.FTZ R69, R27, R74, -R73 ;  /* 0x0000004a1b457223 */ /* 0x000fe20000010849 */
[----:B------:R-:W-:Y:S04]  /*10930*/  LDSM.16.MT88.4 R16, [R75+0xa000] ;  /* 0x00a000004b10783b */ /* 0x000fe80000004200 */
[----:B-1----:R-:W1:Y:S01]  /*10940*/  LDSM.16.MT88.4 R4, [R0+0xa000] ;  /* 0x00a000000004783b */ /* 0x002e620000004200 */
[----:B------:R-:W-:-:S02]  /*10950*/  IMAD.IADD R128, R128, 0x1, R127 ;  /* 0x0000000180807824 */ /* 0x000fc400078e027f */
[----:B--2---:R-:W-:Y:S01]  /*10960*/  FMUL.FTZ R24, R152, R126 ;  /* 0x0000007e98187220 */ /* 0x004fe20000410000 */
[-CC-:B------:R-:W-:Y:S01]  /*10970*/  FFMA.FTZ R152, R28, R74.reuse, -R73.reuse ;  /* 0x0000004a1c987223 */ /* 0x180fe20000010849 */
[----:B------:R-:W2:Y:S04]  /*10980*/  LDSM.16.MT88.4 R20, [R127] ;  /* 0x000000007f14783b */ /* 0x000ea80000004200 */
[----:B------:R-:W3:Y:S01]  /*10990*/  LDSM.16.MT88.4 R28, [R128] ;  /* 0x00000000801c783b */ /* 0x000ee20000004200 */
        /* <DEDUP_REMOVED lines=8> */
[----:B------:R-:W3:Y:S01]  /*10a20*/  MUFU.EX2 R125, R125 ;  /* 0x0000007d007d7308 */ /* 0x000ee20000000800 */
[----:B------:R-:W-:Y:S01]  /*10a30*/  FFMA.FTZ R129, R25, R74, -R73 ;  /* 0x0000004a19817223 */ /* 0x000fe20000010849 */
[----:B----4-:R-:W-:Y:S01]  /*10a40*/  F2FP.BF16.F32.PACK_AB R8, R71, R72 ;  /* 0x000000484708723e */ /* 0x010fe200000010ff */
[----:B------:R-:W-:Y:S01]  /*10a50*/  FMUL.FTZ R25, R153, R126 ;  /* 0x0000007e99197220 */ /* 0x000fe20000410000 */
[----:B-----5:R-:W-:Y:S01]  /*10a60*/  F2FP.BF16.F32.PACK_AB R10, R69, R70 ;  /* 0x00000046450a723e */ /* 0x020fe200000010ff */
[-C--:B------:R-:W-:Y:S01]  /*10a70*/  FMUL.FTZ R148, R148, R126.reuse ;  /* 0x0000007e94947220 */ /* 0x080fe20000410000 */
[----:B-1----:R-:W-:Y:S01]  /*10a80*/  F2FP.BF16.F32.PACK_AB R9, R63, R67 ;  /* 0x000000433f09723e */ /* 0x002fe200000010ff */
        /* <DEDUP_REMOVED lines=11> */
[-C--:B------:R-:W-:Y:S01]  /*10b40*/  FMUL.FTZ R15, R163, R125.reuse ;  /* 0x0000007da30f7220 */ /* 0x080fe20000410000 */
[----:B------:R-:W-:Y:S01]  /*10b50*/  FMUL.FTZ R33, R145, R126 ;  /* 0x0000007e91217220 */ /* 0x000fe20000410000 */
[-C--:B------:R-:W-:Y:S01]  /*10b60*/  FMUL.FTZ R34, R146, R125.reuse ;  /* 0x0000007d92227220 */ /* 0x080fe20000410000 */
[----:B------:R-:W-:-:S03]  /*10b70*/  FMUL.FTZ R35, R147, R125 ;  /* 0x0000007d93237220 */ /* 0x000fc60000410000 */
[C---:B------:R-:W-:Y:S01]  /*10b80*/  HMMA.16816.F32.BF16 R4, R8.reuse, R6, R148 ;  /* 0x000000060804723c */ /* 0x040fe20000041894 */
[----:B------:R1:W-:Y:S01]  /*10b90*/  MUFU.EX2 R148, R32 ;  /* 0x0000002000947308 */ /* 0x0003e20000000800 */
        /* <DEDUP_REMOVED lines=15> */
[----:B-1----:R-:W-:Y:S01]  /*10c90*/  FMUL.FTZ R32, R144, R126 ;  /* 0x0000007e90207220 */ /* 0x002fe20000410000 */
[-CC-:B------:R-:W-:Y:S01]  /*10ca0*/  FFMA.FTZ R144, R39, R74.reuse, -R68.reuse ;  /* 0x0000004a27907223 */ /* 0x180fe20000010844 */
        /* <DEDUP_REMOVED lines=15> */
[----:B------:R-:W4:Y:S08]  /*10da0*/  MUFU.EX2 R144, R144 ;  /* 0x0000009000907308 */ /* 0x000f300000000800 */
[----:B------:R5:W-:Y:S08]  /*10db0*/  MUFU.EX2 R140, R40 ;  /* 0x00000028008c7308 */ /* 0x000bf00000000800 */
[----:B------:R-:W1:Y:S01]  /*10dc0*/  MUFU.EX2 R136, R136 ;  /* 0x0000008800887308 */ /* 0x000e620000000800 */
        /* <DEDUP_REMOVED lines=402> */
[----:B--2---:R-:W-:Y:S01]  /*126f0*/  F2FP.BF16.F32.PACK_AB R49, R90, R91 ;  /* 0x0000005b5a31723e */ /* 0x004fe200000010ff */
[-C--:B------:R-:W-:Y:S01]  /*12700*/  FFMA.FTZ R72, R105, R74.reuse, -R73 ;  /* 0x0000004a69487223 */ /* 0x080fe20000010849 */
[----:B-----5:R-:W-:Y:S01]  /*12710*/  F2FP.BF16.F32.PACK_AB R51, R88, R89 ;  /* 0x000000595833723e */ /* 0x020fe200000010ff */
        /* <DEDUP_REMOVED lines=19> */
[-CC-:B------:R-:W-:Y:S01]  /*12850*/  FFMA.FTZ R81, R81, R74.reuse, -R68.reuse ;  /* 0x0000004a51517223 */ /* 0x180fe20000010844 */
[-C--:B------:R-:W-:Y:S01]  /*12860*/  FFMA.FTZ R80, R80, R74.reuse, -R68 ;  /* 0x0000004a50507223 */ /* 0x080fe20000010844 */
[C---:B------:R-:W-:Y:S01]  /*12870*/  HMMA.16816.F32.BF16 R24, R48.reuse, R28, R24 ;  /* 0x0000001c3018723c */ /* 0x040fe20000041818 */
[----:B------:R-:W-:Y:S01]  /*12880*/  FADD.FTZ R187, R187, R163 ;  /* 0x000000a3bbbb7221 */ /* 0x000fe20000010000 */
[----:B------:R-:W-:Y:S01]  /*12890*/  FADD.FTZ R192, R192, R183 ;  /* 0x000000b7c0c07221 */ /* 0x000fe20000010000 */
[----:B------:R-:W-:Y:S01]  /*128a0*/  FFMA.FTZ R84, R104, R74, -R73 ;  /* 0x0000004a68547223 */ /* 0x000fe20000010849 */
[----:B------:R-:W-:Y:S04]  /*128b0*/  LDSM.16.MT88.4 R156, [R75+0x11800] ;  /* 0x011800004b9c783b */ /* 0x000fe80000004200 */
[----:B------:R-:W-:Y:S01]  /*128c0*/  HMMA.16816.F32.BF16 R4, R48, R30, R4 ;  /* 0x0000001e3004723c */ /* 0x000fe20000041804 */
[----:B------:R-:W2:Y:S01]  /*128d0*/  LDSM.16.MT88.4 R28, [R75+0x10800] ;  /* 0x010800004b1c783b */ /* 0x000ea20000004200 */
[----:B------:R-:W-:Y:S01]  /*128e0*/  FADD.FTZ R187, R186, R187 ;  /* 0x000000bbbabb7221 */ /* 0x000fe20000010000 */
[----:B------:R-:W-:-:S02]  /*128f0*/  FADD.FTZ R192, R195, R192 ;  /* 0x000000c0c3c07221 */ /* 0x000fc40000010000 */
[----:B------:R-:W-:Y:S01]  /*12900*/  LDSM.16.MT88.4 R148, [R0+0x11800] ;  /* 0x011800000094783b */ /* 0x000fe20000004200 */
        /* <DEDUP_REMOVED lines=162> */
.L_x_7277:
[----:B------:R-:W-:-:S07]  /*13330*/  IADD3 R246, PT, PT, R59, -0x1, RZ ;  /* 0xffffffff3bf67810 */ /* 0x000fce0007ffe0ff */
.L_x_7286:
[----:B------:R-:W-:Y:S05]  /*13340*/  BSYNC B2 ;  /* 0x0000000000027941 */ /* 0x000fea0003800000 */
.L_x_7276:
        /* <DEDUP_REMOVED lines=9> */
.L_x_7294:
        /* <DEDUP_REMOVED lines=78> */
.L_x_7289:
[----:B------:R-:W-:Y:S05]  /*138c0*/  BSYNC.RECONVERGENT B0 ;  /* 0x0000000000007941 */ /* 0x000fea0003800200 */
.L_x_7288:
[----:B------:R-:W2:Y:S01]  /*138d0*/  S2UR UR6, SR_CgaCtaId ;  /* 0x00000000000679c3 */ /* 0x000ea20000008800 */
[----:B------:R-:W-:Y:S01]  /*138e0*/  LOP3.LUT R251, R234, 0x38, R166, 0xf8, !PT ;  /* 0x00000038eafb7812 */ /* 0x000fe200078ef8a6 */
[----:B------:R-:W-:Y:S01]  /*138f0*/  UMOV UR7, 0x400 ;  /* 0x0000040000077882 */ /* 0x000fe20000000000 */
[-C--:B------:R-:W-:Y:S01]  /*13900*/  MOV R18, R231.reuse ;  /* 0x000000e700127202 */ /* 0x080fe20000000f00 */
[----:B------:R-:W-:Y:S01]  /*13910*/  BSSY.RECONVERGENT B1, `(.L_x_7290) ;  /* 0x0000297000017945 */ /* 0x000fe20003800200 */
[--C-:B------:R-:W-:Y:S02]  /*13920*/  LOP3.LUT R251, R251, 0x38, R223.reuse, 0x78, !PT ;  /* 0x00000038fbfb7812 */ /* 0x100fe400078e78df */
[-C--:B------:R-:W-:Y:S02]  /*13930*/  MOV R19, R230.reuse ;  /* 0x000000e600137202 */ /* 0x080fe40000000f00 */
[----:B------:R-:W-:Y:S02]  /*13940*/  LOP3.LUT R251, R251, 0x1e00, R223, 0xf8, !PT ;  /* 0x00001e00fbfb7812 */ /* 0x000fe400078ef8df */
[----:B------:R-:W-:Y:S02]  /*13950*/  IADD3 R12, P0, PT, R238, R231, RZ ;  /* 0x000000e7ee0c7210 */ /* 0x000fe40007f1e0ff */
[----:B------:R-:W-:Y:S02]  /*13960*/  MOV R222, 0x20 ;  /* 0x0000002000de7802 */ /* 0x000fe40000000f00 */
[----:B------:R-:W-:Y:S02]  /*13970*/  IADD3.X R13, PT, PT, R239, R230, RZ, P0, !PT ;  /* 0x000000e6ef0d7210 */ /* 0x000fe400007fe4ff */
[-C--:B------:R-:W-:Y:S02]  /*13980*/  IADD3 R10, P0, PT, R12, R238.reuse, RZ ;  /* 0x000000ee0c0a7210 */ /* 0x080fe40007f1e0ff */
[----:B------:R-:W-:Y:S02]  /*13990*/  LOP3.LUT P1, RZ, R166, 0x4, RZ, 0xc0, !PT ;  /* 0x00000004a6ff7812 */ /* 0x000fe4000782c0ff */
[-C--:B------:R-:W-:Y:S02]  /*139a0*/  IADD3.X R11, PT, PT, R13, R239.reuse, RZ, P0, !PT ;  /* 0x000000ef0d0b7210 */ /* 0x080fe400007fe4ff */
[-C--:B------:R-:W-:Y:S01]  /*139b0*/  IADD3 R8, P0, PT, R10, R238.reuse, RZ ;  /* 0x000000ee0a087210 */ /* 0x080fe20007f1e0ff */
[----:B--2---:R-:W-:Y:S01]  /*139c0*/  ULEA UR6, UR6, UR7, 0x18 ;  /* 0x0000000706067291 */ /* 0x004fe2000f8ec0ff */
[----:B------:R-:W-:Y:S02]  /*139d0*/  LOP3.LUT R223, R223, 0x38, RZ, 0xc0, !PT ;  /* 0x00000038dfdf7812 */ /* 0x000fe400078ec0ff */
[-C--:B------:R-:W-:Y:S02]  /*139e0*/  IADD3.X R9, PT, PT, R11, R239.reuse, RZ, P0, !PT ;  /* 0x000000ef0b097210 */ /* 0x080fe400007fe4ff */
[-C--:B------:R-:W-:Y:S02]  /*139f0*/  IADD3 R6, P0, PT, R8, R238.reuse, RZ ;  /* 0x000000ee08067210 */ /* 0x080fe40007f1e0ff */
[----:B------:R-:W-:Y:S02]  /*13a00*/  MOV R221, UR6 ;  /* 0x0000000600dd7c02 */ /* 0x000fe40008000f00 */
[----:B------:R-:W-:Y:S02]  /*13a10*/  IADD3.X R7, PT, PT, R9, R239, RZ, P0, !PT ;  /* 0x000000ef09077210 */ /* 0x000fe400007fe4ff */
[----:B------:R-:W-:Y:S02]  /*13a20*/  LEA R251, R251, R221, 0x1 ;  /* 0x000000ddfbfb7211 */ /* 0x000fe400078e08ff */
[-C--:B------:R-:W-:Y:S03]  /*13a30*/  IADD3 R4, P0, PT, R6, R238.reuse, RZ ;  /* 0x000000ee06047210 */ /* 0x080fe60007f1e0ff */
[----:B------:R-:W-:Y:S01]  /*13a40*/  @!PT LDS RZ, [RZ] ;  /* 0x00000000fffff984 */ /* 0x000fe20000000800 */
[----:B------:R-:W-:Y:S01]  /*13a50*/  @!PT LDS RZ, [RZ] ;  /* 0x00000000fffff984 */ /* 0x000fe20000000800 */
[----:B------:R-:W-:Y:S01]  /*13a60*/  @!PT LDS RZ, [RZ] ;  /* 0x00000000fffff984 */ /* 0x000fe20000000800 */
        /* <DEDUP_REMOVED lines=9> */
[-C--:B------:R-:W-:Y:S05]  /*13b00*/  IADD3.X R21, PT, PT, R17, R239.reuse, RZ, P0, !PT ;  /* 0x000000ef11157210 */ /* 0x080fea00007fe4ff */
        /* <DEDUP_REMOVED lines=23> */
[----:B------:R-:W-:Y:S04]  /*13c80*/  LOP3.LUT P0, RZ, R166, 0x2, RZ, 0xc0, !PT ;  /* 0x00000002a6ff7812 */ /* 0x000fe8000780c0ff */
[----:B------:R-:W-:Y:S01]  /*13c90*/  SEL R222, R222, 0xffffffe0, !P0 ;  /* 0xffffffe0dede7807 */ /* 0x000fe20004000000 */
[----:B------:R-:W-:Y:S01]  /*13ca0*/  LDGSTS.E.BYPASS.LTC128B.128 [R251+0x10000], desc[UR4][R4.64] ;  /* 0x1000000004fb7fae */ /* 0x000fe2000b981a04 */
[----:B------:R-:W-:Y:S02]  /*13cb0*/  ISETP.GT.AND P0, PT, R246, R227, PT ;  /* 0x000000e3f600720c */ /* 0x000fe40003f04270 */
[-C--:B------:R-:W-:Y:S02]  /*13cc0*/  IADD3 R172, PT, PT, R220, R222.reuse, RZ ;  /* 0x000000dedcac7210 */ /* 0x080fe40007ffe0ff */
[C---:B------:R-:W-:Y:S03]  /*13cd0*/  IADD3 R0, PT, PT, R167.reuse, R222, RZ ;  /* 0x000000dea7007210 */ /* 0x040fe60007ffe0ff */
[----:B------:R3:W-:Y:S08]  /*13ce0*/  LDGSTS.E.BYPASS.LTC128B.128 [R251+0x10800], desc[UR4][R6.64] ;  /* 0x1080000006fb7fae */ /* 0x0007f0000b981a04 */
        /* <DEDUP_REMOVED lines=54> */
[----:B------:R-:W5:Y:S01]  /*14050*/  LDSM.16.M88.4 R216, [R0+0x7000] ;  /* 0x0070000000d8783b */ /* 0x000f620000000200 */
[C---:B------:R-:W-:Y:S07]  /*14060*/  HMMA.16816.F32.BF16 R96, R128.reuse, R98, RZ ;  /* 0x000000628060723c */ /* 0x040fee00000418ff */
[----:B------:R-:W5:Y:S01]  /*14070*/  LD.E R252, desc[UR4][R2.64+0x18c] ;  /* 0x00018c0402fc7980 */ /* 0x000f62000c101900 */
        /* <DEDUP_REMOVED lines=20> */
[----:B------:R3:W4:Y:S07]  /*141c0*/  LDSM.16.M88.4 R188, [R0+0x9800] ;  /* 0x0098000000bc783b */ /* 0x00072e0000000200 */
        /* <DEDUP_REMOVED lines=12> */
[C---:B-----5:R-:W-:Y:S01]  /*14290*/  HMMA.16816.F32.BF16 R84, R172.reuse, R216, R84 ;  /* 0x000000d8ac54723c */ /* 0x060fe20000041854 */
[----:B------:R-:W-:Y:S04]  /*142a0*/  MOV R216, 0x40 ;  /* 0x0000004000d87802 */ /* 0x000fe80000000f00 */
[----:B------:R-:W-:Y:S03]  /*142b0*/  SEL R216, R216, 0xffffffc0, !P1 ;  /* 0xffffffc0d8d87807 */ /* 0x000fe60004800000 */
[C---:B------:R-:W-:Y:S03]  /*142c0*/  HMMA.16816.F32.BF16 R88, R172.reuse, R218, R88 ;  /* 0x000000daac58723c */ /* 0x040fe60000041858 */
[-C--:B------:R-:W-:Y:S02]  /*142d0*/  IADD3 R217, PT, PT, R220, R216.reuse, RZ ;  /* 0x000000d8dcd97210 */ /* 0x080fe40007ffe0ff */
[----:B------:R-:W-:Y:S03]  /*142e0*/  IADD3 R216, PT, PT, R167, R216, RZ ;  /* 0x000000d8a7d87210 */ /* 0x000fe60007ffe0ff */
[----:B------:R-:W-:Y:S01]  /*142f0*/  LDSM.16.M88.4 R192, [R217] ;  /* 0x00000000d9c0783b */ /* 0x000fe20000000200 */
[C---:B-1----:R-:W-:Y:S03]  /*14300*/  HMMA.16816.F32.BF16 R92, R172.reuse, R168, R92 ;  /* 0x000000a8ac5c723c */ /* 0x042fe6000004185c */
[C---:B---3--:R-:W-:Y:S04]  /*14310*/  IADD3 R0, PT, PT, R222.reuse, R216, RZ ;  /* 0x000000d8de007210 */ /* 0x048fe80007ffe0ff */
[----:B------:R-:W1:Y:S01]  /*14320*/  LDSM.16.M88.4 R196, [R216+0x2000] ;  /* 0x00200000d8c4783b */ /* 0x000e620000000200 */
[C---:B------:R-:W-:Y:S07]  /*14330*/  HMMA.16816.F32.BF16 R96, R172.reuse, R170, R96 ;  /* 0x000000aaac60723c */ /* 0x040fee0000041860 */
[----:B------:R-:W2:Y:S01]  /*14340*/  LDSM.16.M88.4 R200, [R216+0x2800] ;  /* 0x00280000d8c8783b */ /* 0x000ea20000000200 */
[C---:B------:R-:W-:Y:S07]  /*14350*/  HMMA.16816.F32.BF16 R100, R172.reuse, R176, R100 ;  /* 0x000000b0ac64723c */ /* 0x040fee0000041864 */
[----:B------:R-:W3:Y:S01]  /*14360*/  LDSM.16.M88.4 R204, [R216+0x3000] ;  /* 0x00300000d8cc783b */ /* 0x000ee20000000200 */
[C---:B------:R-:W-:Y:S07]  /*14370*/  HMMA.16816.F32.BF16 R104, R172.reuse, R178, R104 ;  /* 0x000000b2ac68723c */ /* 0x040fee0000041868 */
[----:B------:R-:W5:Y:S01]  /*14380*/  LDSM.16.M88.4 R208, [R216+0x3800] ;  /* 0x00380000d8d0783b */ /* 0x000f620000000200 */
[C---:B------:R-:W-:Y:S07]  /*14390*/  HMMA.16816.F32.BF16 R108, R172.reuse, R180, R108 ;  /* 0x000000b4ac6c723c */ /* 0x040fee000004186c */
[----:B------:R-:W5:Y:S01]  /*143a0*/  LDSM.16.M88.4 R212, [R216+0x4000] ;  /* 0x00400000d8d4783b */ /* 0x000f620000000200 */
[C---:B------:R-:W-:Y:S07]  /*143b0*/  HMMA.16816.F32.BF16 R112, R172.reuse, R182, R112 ;  /* 0x000000b6ac70723c */ /* 0x040fee0000041870 */
[----:B------:R-:W5:Y:S01]  /*143c0*/  LDSM.16.M88.4 R168, [R216+0x4800] ;  /* 0x00480000d8a8783b */ /* 0x000f620000000200 */
[C---:B----4-:R-:W-:Y:S07]  /*143d0*/  HMMA.16816.F32.BF16 R116, R172.reuse, R184, R116 ;  /* 0x000000b8ac74723c */ /* 0x050fee0000041874 */
[----:B------:R-:W4:Y:S01]  /*143e0*/  LDSM.16.M88.4 R176, [R216+0x5000] ;  /* 0x00500000d8b0783b */ /* 0x000f220000000200 */
[C---:B------:R-:W-:Y:S07]  /*143f0*/  HMMA.16816.F32.BF16 R120, R172.reuse, R186, R120 ;  /* 0x000000baac78723c */ /* 0x040fee0000041878 */
[----:B------:R-:W-:Y:S01]  /*14400*/  LDSM.16.M88.4 R180, [R216+0x6000] ;  /* 0x00600000d8b4783b */ /* 0x000fe20000000200 */
[C---:B------:R-:W-:Y:S07]  /*14410*/  HMMA.16816.F32.BF16 R124, R172.reuse, R188, R124 ;  /* 0x000000bcac7c723c */ /* 0x040fee000004187c */
[----:B------:R-:W-:Y:S01]  /*14420*/  LDSM.16.M88.4 R184, [R216+0x6800] ;  /* 0x00680000d8b8783b */ /* 0x000fe20000000200 */
[----:B------:R-:W-:Y:S07]  /*14430*/  HMMA.16816.F32.BF16 R128, R172, R190, R128 ;  /* 0x000000beac80723c */ /* 0x000fee0000041880 */
[----:B------:R-:W4:Y:S01]  /*14440*/  LDSM.16.M88.4 R172, [R216+0x5800] ;  /* 0x00580000d8ac783b */ /* 0x000f220000000200 */
[C---:B-1----:R-:W-:Y:S07]  /*14450*/  HMMA.16816.F32.BF16 R4, R192.reuse, R196, R4 ;  /* 0x000000c4c004723c */ /* 0x042fee0000041804 */
[----:B------:R-:W1:Y:S01]  /*14460*/  LDSM.16.M88.4 R188, [R216+0x7000] ;  /* 0x00700000d8bc783b */ /* 0x000e620000000200 */
[C---:B------:R-:W-:Y:S07]  /*14470*/  HMMA.16816.F32.BF16 R8, R192.reuse, R198, R8 ;  /* 0x000000c6c008723c */ /* 0x040fee0000041808 */
[----:B------:R-:W-:Y:S01]  /*14480*/  LDSM.16.M88.4 R196, [R216+0x8000] ;  /* 0x00800000d8c4783b */ /* 0x000fe20000000200 */
[C---:B--2---:R-:W-:Y:S08]  /*14490*/  HMMA.16816.F32.BF16 R12, R192.reuse, R200, R12 ;  /* 0x000000c8c00c723c */ /* 0x044ff0000004180c */
[C---:B------:R-:W-:Y:S01]  /*144a0*/  HMMA.16816.F32.BF16 R16, R192.reuse, R202, R16 ;  /* 0x000000cac010723c */ /* 0x040fe20000041810 */
[----:B------:R-:W-:Y:S07]  /*144b0*/  LDSM.16.M88.4 R200, [R216+0x8800] ;  /* 0x00880000d8c8783b */ /* 0x000fee0000000200 */
[C---:B---3--:R-:W-:Y:S08]  /*144c0*/  HMMA.16816.F32.BF16 R20, R192.reuse, R204, R20 ;  /* 0x000000ccc014723c */ /* 0x048ff00000041814 */
[C---:B------:R-:W-:Y:S01]  /*144d0*/  HMMA.16816.F32.BF16 R24, R192.reuse, R206, R24 ;  /* 0x000000cec018723c */ /* 0x040fe20000041818 */
[----:B------:R-:W-:Y:S07]  /*144e0*/  LDSM.16.M88.4 R204, [R216+0x9000] ;  /* 0x00900000d8cc783b */ /* 0x000fee0000000200 */
[C---:B-----5:R-:W-:Y:S08]  /*144f0*/  HMMA.16816.F32.BF16 R28, R192.reuse, R208, R28 ;  /* 0x000000d0c01c723c */ /* 0x060ff0000004181c */
        /* <DEDUP_REMOVED lines=8> */
[----:B------:R-:W2:Y:S07]  /*14580*/  LDSM.16.M88.4 R168, [R216+0x7800] ;  /* 0x00780000d8a8783b */ /* 0x000eae0000000200 */
[C---:B----4-:R-:W-:Y:S01]  /*14590*/  HMMA.16816.F32.BF16 R52, R192.reuse, R176, R52 ;  /* 0x000000b0c034723c */ /* 0x050fe20000041834 */
        /* <DEDUP_REMOVED lines=21> */
[C---:B---3--:R-:W-:Y:S08]  /*146f0*/  HMMA.16816.F32.BF16 R4, R212.reuse, R216, R4 ;  /* 0x000000d8d404723c */ /* 0x048ff00000041804 */
        /* <DEDUP_REMOVED lines=127> */
[-C--:B------:R-:W-:Y:S01]  /*14ef0*/  FMUL.FTZ R72, R72, R252.reuse ;  /* 0x000000fc48487220 */ /* 0x080fe20000410000 */
[-C--:B------:R-:W-:Y:S01]  /*14f00*/  FMUL.FTZ R73, R73, R252.reuse ;  /* 0x000000fc49497220 */ /* 0x080fe20000410000 */
[C---:B--2---:R-:W-:Y:S07]  /*14f10*/  HMMA.16816.F32.BF16 R76, R212.reuse, R8, R76 ;  /* 0x00000008d44c723c */ /* 0x044fee000004184c */
[----:B------:R-:W-:Y:S01]  /*14f20*/  MUFU.TANH R36, R36 ;  /* 0x0000002400247308 */ /* 0x000fe20000002400 */
[C---:B------:R-:W-:Y:S01]  /*14f30*/  HMMA.16816.F32.BF16 R80, R212.reuse, R10, R80 ;  /* 0x0000000ad450723c */ /* 0x040fe20000041850 */
[----:B------:R-:W2:Y:S08]  /*14f40*/  LDSM.16.M88.4 R8, [R0+0x7800] ;  /* 0x007800000008783b */ /* 0x000eb00000000200 */
[----:B------:R-:W-:Y:S01]  /*14f50*/  MUFU.TANH R37, R37 ;  /* 0x0000002500257308 */ /* 0x000fe20000002400 */
[-C--:B---3--:R-:W-:Y:S01]  /*14f60*/  FMUL.FTZ R68, R71, R252.reuse ;  /* 0x000000fc47447220 */ /* 0x088fe20000410000 */
[-C--:B------:R-:W-:Y:S01]  /*14f70*/  FMUL.FTZ R71, R75, R252.reuse ;  /* 0x000000fc4b477220 */ /* 0x080fe20000410000 */
[C---:B-1----:R-:W-:Y:S07]  /*14f80*/  HMMA.16816.F32.BF16 R84, R212.reuse, R4, R84 ;  /* 0x00000004d454723c */ /* 0x042fee0000041854 */
        /* <DEDUP_REMOVED lines=74> */
[C---:B--2---:R-:W-:Y:S08]  /*15430*/  HMMA.16816.F32.BF16 R124, R212.reuse, R8, R124 ;  /* 0x00000008d47c723c */ /* 0x044ff0000004187c */
[----:B------:R2:W-:Y:S01]  /*15440*/  MUFU.TANH R8, R120 ;  /* 0x0000007800087308 */ /* 0x0005e20000002400 */
[-C--:B------:R-:W-:Y:S01]  /*15450*/  FMUL.FTZ R9, R121, R252.reuse ;  /* 0x000000fc79097220 */ /* 0x080fe20000410000 */
[----:B------:R-:W-:Y:S08]  /*15460*/  HMMA.16816.F32.BF16 R128, R212, R10, R128 ;  /* 0x0000000ad480723c */ /* 0x000ff00000041880 */
[----:B------:R-:W-:Y:S01]  /*15470*/  MUFU.TANH R47, R47 ;  /* 0x0000002f002f7308 */ /* 0x000fe20000002400 */
[-C--:B-1----:R-:W-:Y:S01]  /*15480*/  FMUL.FTZ R117, R118, R252.reuse ;  /* 0x000000fc76757220 */ /* 0x082fe20000410000 */
[-C--:B------:R-:W-:Y:S01]  /*15490*/  FMUL.FTZ R118, R119, R252.reuse ;  /* 0x000000fc77767220 */ /* 0x080fe20000410000 */
[-C--:B------:R-:W-:Y:S01]  /*154a0*/  FMUL.FTZ R119, R122, R252.reuse ;  /* 0x000000fc7a777220 */ /* 0x080fe20000410000 */
[-C--:B------:R-:W-:Y:S06]  /*154b0*/  FMUL.FTZ R122, R123, R252.reuse ;  /* 0x000000fc7b7a7220 */ /* 0x080fec0000410000 */
[----:B------:R-:W-:Y:S01]  /*154c0*/  MUFU.TANH R52, R52 ;  /* 0x0000003400347308 */ /* 0x000fe20000002400 */
[-C--:B------:R-:W-:Y:S01]  /*154d0*/  FMUL.FTZ R127, R127, R252.reuse ;  /* 0x000000fc7f7f7220 */ /* 0x080fe20000410000 */
[-C--:B--2---:R-:W-:Y:S01]  /*154e0*/  FMUL.FTZ R120, R124, R252.reuse ;  /* 0x000000fc7c787220 */ /* 0x084fe20000410000 */
        /* <DEDUP_REMOVED lines=8> */
[----:B-1----:R1:W-:Y:S09]  /*15570*/  STL [R1], R0 ;  /* 0x0000000001007387 */ /* 0x0023f20000100800 */
[----:B------:R-:W-:Y:S01]  /*15580*/  MUFU.TANH R50, R50 ;  /* 0x0000003200327308 */ /* 0x000fe20000002400 */
[----:B--2---:R2:W-:Y:S09]  /*15590*/  STL [R1+0x4], R4 ;  /* 0x0000040401007387 */ /* 0x0045f20000100800 */
[----:B------:R-:W-:Y:S10]  /*155a0*/  MUFU.TANH R51, R51 ;  /* 0x0000003300337308 */ /* 0x000ff40000002400 */
[----:B------:R-:W-:Y:S01]  /*155b0*/  MUFU.TANH R56, R56 ;  /* 0x0000003800387308 */ /* 0x000fe20000002400 */
[----:B-1----:R-:W-:Y:S09]  /*155c0*/  FMUL.FTZ R0, R129, R252 ;  /* 0x000000fc81007220 */ /* 0x002ff20000410000 */
[----:B------:R-:W-:Y:S10]  /*155d0*/  MUFU.TANH R57, R57 ;  /* 0x0000003900397308 */ /* 0x000ff40000002400 */
[----:B--2---:R-:W1:Y:S10]  /*155e0*/  MUFU.TANH R4, R131 ;  /* 0x0000008300047308 */ /* 0x004e740000002400 */
        /* <DEDUP_REMOVED lines=84> */
[----:B------:R-:W-:Y:S02]  /*15b30*/  IADD3 R104, PT, PT, R6, -0x100, RZ ;  /* 0xffffff0006687810 */ /* 0x000fe40007ffe0ff */
        /* <DEDUP_REMOVED lines=35> */
[C---:B------:R-:W-:Y:S02]  /*15d70*/  SEL R102, R6.reuse, R102, !P4 ;  /* 0x0000006606667207 */ /* 0x040fe40006000000 */
        /* <DEDUP_REMOVED lines=24> */
.L_x_7293:
[----:B------:R-:W-:Y:S05]  /*15f00*/  BSYNC.RECONVERGENT B0 ;  /* 0x0000000000007941 */ /* 0x000fea0003800200 */
.L_x_7292:
[----:B------:R-:W-:Y:S01]  /*15f10*/  IMAD.MOV.U32 R126, RZ, RZ, R229 ;  /* 0x000000ffff7e7224 */ /* 0x000fe200078e00e5 */
[----:B------:R-:W-:Y:S01]  /*15f20*/  IADD3 R124, P0, PT, R4, R229, RZ ;  /* 0x000000e5047c7210 */ /* 0x000fe20007f1e0ff */
[--C-:B------:R-:W-:Y:S01]  /*15f30*/  IMAD.MOV.U32 R127, RZ, RZ, R228.reuse ;  /* 0x000000ffff7f7224 */ /* 0x100fe200078e00e4 */
[----:B------:R-:W-:Y:S01]  /*15f40*/  SHF.L.U64.HI R6, R224, 0x5, R225 ;  /* 0x00000005e0067819 */ /* 0x000fe200000102e1 */
[----:B------:R-:W-:Y:S01]  /*15f50*/  IMAD.SHL.U32 R234, R166, 0x8, RZ ;  /* 0x00000008a6ea7824 */ /* 0x000fe200078e00ff */
[-C--:B------:R-:W-:Y:S02]  /*15f60*/  IADD3 R114, P3, PT, R124, R4.reuse, RZ ;  /* 0x000000047c727210 */ /* 0x080fe40007f7e0ff */
[----:B------:R-:W-:Y:S01]  /*15f70*/  @!PT LDS RZ, [RZ] ;  /* 0x00000000fffff984 */ /* 0x000fe20000000800 */
[----:B------:R-:W-:Y:S01]  /*15f80*/  @!PT LDS RZ, [RZ] ;  /* 0x00000000fffff984 */ /* 0x000fe20000000800 */
[----:B------:R-:W-:Y:S01]  /*15f90*/  @!PT LDS RZ, [RZ] ;  /* 0x00000000fffff984 */ /* 0x000fe20000000800 */
[----:B------:R1:W-:Y:S01]  /*15fa0*/  LDGSTS.E.BYPASS.LTC128B.128 [R251+0x2000], desc[UR4][R126.64] ;  /* 0x020000007efb7fae */ /* 0x0003e2000b981a04 */
[----:B------:R-:W-:Y:S01]  /*15fb0*/  IMAD.X R125, R6, 0x1, R228, P0 ;  /* 0x00000001067d7824 */ /* 0x000fe200000e06e4 */
[-C--:B------:R-:W-:Y:S02]  /*15fc0*/  IADD3 R112, P0, PT, R114, R4.reuse, RZ ;  /* 0x0000000472707210 */ /* 0x080fe40007f1e0ff */
[----:B------:R-:W-:Y:S01]  /*15fd0*/  LOP3.LUT R234, R234, 0x1c0, RZ, 0xc0, !PT ;  /* 0x000001c0eaea7812 */ /* 0x000fe200078ec0ff */
        /* <DEDUP_REMOVED lines=12> */
[-C--:B---3--:R-:W-:Y:S01]  /*160a0*/  IADD3 R114, P0, PT, R124, R4.reuse, RZ ;  /* 0x000000047c727210 */ /* 0x088fe20007f1e0ff */
[--C-:B------:R-:W-:Y:S03]  /*160b0*/  IMAD.X R125, R127, 0x1, R6.reuse, P3 ;  /* 0x000000017f7d7824 */ /* 0x100fe600018e0606 */
[-C--:B----4-:R-:W-:Y:S01]  /*160c0*/  IADD3 R112, P3, PT, R114, R4.reuse, RZ ;  /* 0x0000000472707210 */ /* 0x090fe20007f7e0ff */
[--C-:B------:R-:W-:Y:S01]  /*160d0*/  IMAD.X R115, R125, 0x1, R6.reuse, P0 ;  /* 0x000000017d737824 */ /* 0x100fe200000e0606 */
[----:B------:R2:W-:Y:S02]  /*160e0*/  LDGSTS.E.BYPASS.LTC128B.128 [R251+0x5000], desc[UR4][R124.64] ;  /* 0x050000007cfb7fae */ /* 0x0005e4000b981a04 */
[----:B-----5:R-:W-:Y:S02]  /*160f0*/  IADD3 R104, P0, PT, R112, R4, RZ ;  /* 0x0000000470687210 */ /* 0x020fe40007f1e0ff */
[----:B------:R3:W-:Y:S01]  /*16100*/  LDGSTS.E.BYPASS.LTC128B.128 [R251+0x5800], desc[UR4][R114.64] ;  /* 0x0580000072fb7fae */ /* 0x0007e2000b981a04 */
[----:B------:R-:W-:Y:S05]  /*16110*/  IADD3.X R113, PT, PT, R115, R6, RZ, P3, !PT ;  /* 0x0000000673717210 */ /* 0x000fea0001ffe4ff */
[----:B------:R4:W-:Y:S01]  /*16120*/  LDGSTS.E.BYPASS.LTC128B.128 [R251+0x6000], desc[UR4][R112.64] ;  /* 0x0600000070fb7fae */ /* 0x0009e2000b981a04 */
[--C-:B------:R-:W-:Y:S05]  /*16130*/  IMAD.X R105, R113, 0x1, R6.reuse, P0 ;  /* 0x0000000171697824 */ /* 0x100fea00000e0606 */
[----:B------:R5:W-:Y:S01]  /*16140*/  LDGSTS.E.BYPASS.LTC128B.128 [R251+0x6800], desc[UR4][R104.64] ;  /* 0x0680000068fb7fae */ /* 0x000be2000b981a04 */
[-C--:B-1----:R-:W-:Y:S05]  /*16150*/  IADD3 R126, P3, PT, R104, R4.reuse, RZ ;  /* 0x00000004687e7210 */ /* 0x082fea0007f7e0ff */
[--C-:B------:R-:W-:Y:S01]  /*16160*/  IMAD.X R127, R105, 0x1, R6.reuse, P3 ;  /* 0x00000001697f7824 */ /* 0x100fe200018e0606 */
[-C--:B--2---:R-:W-:Y:S04]  /*16170*/  IADD3 R124, P0, PT, R126, R4.reuse, RZ ;  /* 0x000000047e7c7210 */ /* 0x084fe80007f1e0ff */
[----:B------:R1:W-:Y:S01]  /*16180*/  LDGSTS.E.BYPASS.LTC128B.128 [R251+0x7000], desc[UR4][R126.64] ;  /* 0x070000007efb7fae */ /* 0x0003e2000b981a04 */
[-C--:B---3--:R-:W-:Y:S01]  /*16190*/  IADD3 R114, P3, PT, R124, R4.reuse, RZ ;  /* 0x000000047c727210 */ /* 0x088fe20007f7e0ff */
[--C-:B------:R-:W-:Y:S04]  /*161a0*/  IMAD.X R125, R127, 0x1, R6.reuse, P0 ;  /* 0x000000017f7d7824 */ /* 0x100fe800000e0606 */
[--C-:B------:R-:W-:Y:S01]  /*161b0*/  IMAD.X R115, R125, 0x1, R6.reuse, P3 ;  /* 0x000000017d737824 */ /* 0x100fe200018e0606 */
[----:B------:R2:W-:Y:S01]  /*161c0*/  LDGSTS.E.BYPASS.LTC128B.128 [R251+0x7800], desc[UR4][R124.64] ;  /* 0x078000007cfb7fae */ /* 0x0005e2000b981a04 */
[----:B----4-:R-:W-:Y:S03]  /*161d0*/  IADD3 R112, P0, PT, R114, R4, RZ ;  /* 0x0000000472707210 */ /* 0x010fe60007f1e0ff */
[----:B------:R2:W-:Y:S01]  /*161e0*/  LDGSTS.E.BYPASS.LTC128B.128 [R251+0x8000], desc[UR4][R114.64] ;  /* 0x0800000072fb7fae */ /* 0x0005e2000b981a04 */
[----:B------:R-:W-:Y:S02]  /*161f0*/  IADD3.X R113, PT, PT, R115, R6, RZ, P0, !PT ;  /* 0x0000000673717210 */ /* 0x000fe400007fe4ff */
[-C--:B-----5:R-:W-:Y:S03]  /*16200*/  IADD3 R104, P3, PT, R112, R4.reuse, RZ ;  /* 0x0000000470687210 */ /* 0x0a0fe60007f7e0ff */
[----:B------:R2:W-:Y:S02]  /*16210*/  LDGSTS.E.BYPASS.LTC128B.128 [R251+0x8800], desc[UR4][R112.64] ;  /* 0x0880000070fb7fae */ /* 0x0005e4000b981a04 */
[--C-:B------:R-:W-:Y:S05]  /*16220*/  IMAD.X R105, R113, 0x1, R6.reuse, P3 ;  /* 0x0000000171697824 */ /* 0x100fea00018e0606 */
[----:B------:R2:W-:Y:S01]  /*16230*/  LDGSTS.E.BYPASS.LTC128B.128 [R251+0x9000], desc[UR4][R104.64] ;  /* 0x0900000068fb7fae */ /* 0x0005e2000b981a04 */
[----:B-1----:R-:W-:Y:S05]  /*16240*/  IADD3 R126, P0, PT, R104, R4, RZ ;  /* 0x00000004687e7210 */ /* 0x002fea0007f1e0ff */
[----:B------:R-:W-:Y:S05]  /*16250*/  IMAD.X R127, R105, 0x1, R6, P0 ;  /* 0x00000001697f7824 */ /* 0x000fea00000e0606 */
[----:B------:R2:W-:Y:S04]  /*16260*/  LDGSTS.E.BYPASS.LTC128B.128 [R251+0x9800], desc[UR4][R126.64] ;  /* 0x098000007efb7fae */ /* 0x0005e8000b981a04 */
[----:B------:R-:W0:Y:S02]  /*16270*/  LDGDEPBAR ;  /* 0x00000000000079af */ /* 0x000e240000000000 */
.L_x_7291:
[----:B------:R-:W-:Y:S05]  /*16280*/  BSYNC.RECONVERGENT B1 ;  /* 0x0000000000017941 */ /* 0x000fea0003800200 */
.L_x_7290:
[----:B------:R-:W-:Y:S01]  /*16290*/  STL [R1+0x34], R235 ;  /* 0x000034eb01007387 */ /* 0x000fe20000100800 */
[----:B------:R-:W-:Y:S03]  /*162a0*/  IMAD.MOV.U32 R166, RZ, RZ, R237 ;  /* 0x000000ffffa67224 */ /* 0x000fe600078e00ed */
[----:B------:R-:W-:Y:S01]  /*162b0*/  STL [R1+0x30], R234 ;  /* 0x000030ea01007387 */ /* 0x000fe20000100800 */
[----:B------:R-:W-:Y:S03]  /*162c0*/  IMAD.SHL.U32 R66, R166, 0x2, RZ ;  /* 0x00000002a6427824 */ /* 0x000fe600078e00ff */
[----:B------:R3:W-:Y:S02]  /*162d0*/  STL [R1+0x2c], R231 ;  /* 0x00002ce701007387 */ /* 0x0007e40000100800 */
[----:B-1----:R-:W-:Y:S02]  /*162e0*/  LOP3.LUT R65, R66, 0x6, RZ, 0xc0, !PT ;  /* 0x0000000642417812 */ /* 0x002fe400078ec0ff */
        /* <DEDUP_REMOVED lines=9> */
[----:B------:R1:W-:Y:S01]  /*16380*/  STL [R1+0x1c], R226 ;  /* 0x00001ce201007387 */ /* 0x0003e20000100800 */
[----:B------:R-:W-:Y:S01]  /*16390*/  FSEL R174, R174, -INF , P4 ;  /* 0xff800000aeae7808 */ /* 0x000fe20002000000 */
        /* <DEDUP_REMOVED lines=17> */
[----:B---3--:R-:W-:Y:S01]  /*164b0*/  IMAD.MOV.U32 R231, RZ, RZ, R196 ;  /* 0x000000ffffe77224 */ /* 0x008fe200078e00c4 */
[----:B------:R-:W-:Y:S01]  /*164c0*/  FSEL R196, R17, -INF , P5 ;  /* 0xff80000011c47808 */ /* 0x000fe20002800000 */
[C---:B--2---:R-:W-:Y:S01]  /*164d0*/  VIADD R125, R4.reuse, 0x20 ;  /* 0x00000020047d7836 */ /* 0x044fe20000000000 */
[----:B------:R-:W-:Y:S01]  /*164e0*/  FSEL R237, R175, -INF , P3 ;  /* 0xff800000afed7808 */ /* 0x000fe20001800000 */
[----:B------:R-:W-:Y:S01]  /*164f0*/  VIADD R131, R4, 0x39 ;  /* 0x0000003904837836 */ /* 0x000fe20000000000 */
[-C--:B------:R-:W-:Y:S01]  /*16500*/  ISETP.GE.AND P3, PT, R202, R245.reuse, PT ;  /* 0x000000f5ca00720c */ /* 0x080fe20003f66270 */
[----:B-1----:R-:W-:Y:S01]  /*16510*/  VIADD R226, R4, 0x38 ;  /* 0x0000003804e27836 */ /* 0x002fe20000000000 */
[----:B------:R-:W-:Y:S01]  /*16520*/  FSEL R170, R170, -INF , P4 ;  /* 0xff800000aaaa7808 */ /* 0x000fe20002000000 */
[C---:B------:R-:W-:Y:S01]  /*16530*/  VIADD R252, R4.reuse, 0x48 ;  /* 0x0000004804fc7836 */ /* 0x040fe20000000000 */
[-C--:B------:R-:W-:Y:S01]  /*16540*/  ISETP.GE.AND P4, PT, R125, R245.reuse, PT ;  /* 0x000000f57d00720c */ /* 0x080fe20003f86270 */
[C---:B------:R-:W-:Y:S01]  /*16550*/  VIADD R123, R4.reuse, 0x21 ;  /* 0x00000021047b7836 */ /* 0x040fe20000000000 */
[----:B------:R-:W-:Y:S01]  /*16560*/  FSEL R230, R171, -INF , P3 ;  /* 0xff800000abe67808 */ /* 0x000fe20001800000 */
[----:B------:R-:W-:Y:S01]  /*16570*/  VIADD R216, R4, 0x49 ;  /* 0x0000004904d87836 */ /* 0x000fe20000000000 */
[----:B------:R-:W-:Y:S01]  /*16580*/  FSEL R125, R20, -INF , P4 ;  /* 0xff800000147d7808 */ /* 0x000fe20002000000 */
[C---:B----4-:R-:W-:Y:S01]  /*16590*/  VIADD R224, R4.reuse, 0x30 ;  /* 0x0000003004e07836 */ /* 0x050fe20000000000 */
[-C--:B------:R-:W-:Y:S01]  /*165a0*/  ISETP.GE.AND P3, PT, R123, R245.reuse, PT ;  /* 0x000000f57b00720c */ /* 0x080fe20003f66270 */
[C---:B------:R-:W-:Y:S02]  /*165b0*/  VIADD R213, R4.reuse, 0x58 ;  /* 0x0000005804d57836 */ /* 0x040fe40000000000 */
        /* <DEDUP_REMOVED lines=44> */
[----:B------:R-:W-:Y:S01]  /*16880*/  IMAD.MOV.U32 R40, RZ, RZ, R123 ;  /* 0x000000ffff287224 */ /* 0x000fe200078e007b */
        /* <DEDUP_REMOVED lines=13> */
[----:B------:R-:W-:Y:S01]  /*16960*/  IMAD.MOV.U32 R36, RZ, RZ, R177 ;  /* 0x000000ffff247224 */ /* 0x000fe200078e00b1 */
[----:B------:R-:W-:Y:S01]  /*16970*/  FSEL R201, R57, -INF , P0 ;  /* 0xff80000039c97808 */ /* 0x000fe20000000000 */
[----:B------:R-:W-:Y:S01]  /*16980*/  IMAD.MOV.U32 R57, RZ, RZ, R196 ;  /* 0x000000ffff397224 */ /* 0x000fe200078e00c4 */
[----:B------:R-:W-:Y:S01]  /*16990*/  FSEL R175, R29, -INF , P3 ;  /* 0xff8000001daf7808 */ /* 0x000fe20001800000 */
[----:B------:R-:W-:Y:S01]  /*169a0*/  IMAD.MOV.U32 R49, RZ, RZ, R36 ;  /* 0x000000ffff317224 */ /* 0x000fe200078e0024 */
[----:B------:R-:W-:Y:S01]  /*169b0*/  FSEL R196, R60, -INF , P6 ;  /* 0xff8000003cc47808 */ /* 0x000fe20003000000 */
[----:B------:R-:W-:Y:S01]  /*169c0*/  IMAD.MOV.U32 R60, RZ, RZ, R195 ;  /* 0x000000ffff3c7224 */ /* 0x000fe200078e00c3 */
[-C--:B------:R-:W-:Y:S01]  /*169d0*/  ISETP.GE.AND P3, PT, R229, R245.reuse, PT ;  /* 0x000000f5e500720c */ /* 0x080fe20003f66270 */
[----:B------:R-:W-:Y:S01]  /*169e0*/  IMAD.MOV.U32 R41, RZ, RZ, R175 ;  /* 0x000000ffff297224 */ /* 0x000fe200078e00af */
[----:B------:R-:W-:Y:S01]  /*169f0*/  FSEL R29, R44, -INF , P4 ;  /* 0xff8000002c1d7808 */ /* 0x000fe20002000000 */
[----:B------:R-:W-:Y:S01]  /*16a00*/  IMAD.MOV.U32 R44, RZ, RZ, R171 ;  /* 0x000000ffff2c7224 */ /* 0x000fe200078e00ab */
[----:B------:R-:W-:Y:S01]  /*16a10*/  FSEL R195, R61, -INF , P5 ;  /* 0xff8000003dc37808 */ /* 0x000fe20002800000 */
[----:B------:R-:W-:Y:S01]  /*16a20*/  IMAD.MOV.U32 R61, RZ, RZ, R230 ;  /* 0x000000ffff3d7224 */ /* 0x000fe200078e00e6 */
[-C--:B------:R-:W-:Y:S01]  /*16a30*/  ISETP.GE.AND P4, PT, R206, R245.reuse, PT ;  /* 0x000000f5ce00720c */ /* 0x080fe20003f86270 */
[----:B------:R-:W-:Y:S01]  /*16a40*/  IMAD.MOV.U32 R230, RZ, RZ, R231 ;  /* 0x000000ffffe67224 */ /* 0x000fe200078e00e7 */
        /* <DEDUP_REMOVED lines=13> */
[C---:B------:R-:W-:Y:S01]  /*16b20*/  VIADD R217, R4.reuse, 0xa0 ;  /* 0x000000a004d97836 */ /* 0x040fe20000000000 */
        /* <DEDUP_REMOVED lines=46> */
[----:B------:R-:W-:Y:S02]  /*16e10*/  FSEL R17, R5, -INF , P5 ;  /* 0xff80000005117808 */ /* 0x000fe40002800000 */
[-C--:B------:R-:W-:Y:S02]  /*16e20*/  ISETP.GE.AND P0, PT, R193, R245.reuse, PT ;  /* 0x000000f5c100720c */ /* 0x080fe40003f06270 */
[-C--:B------:R-:W-:Y:S02]  /*16e30*/  ISETP.GE.AND P3, PT, R212, R245.reuse, PT ;  /* 0x000000f5d400720c */ /* 0x080fe40003f66270 */
[-C--:B------:R-:W-:Y:S02]  /*16e40*/  ISETP.GE.AND P4, PT, R127, R245.reuse, PT ;  /* 0x000000f57f00720c */ /* 0x080fe40003f86270 */
[-C--:B------:R-:W-:Y:S02]  /*16e50*/  ISETP.GE.AND P5, PT, R104, R245.reuse, PT ;  /* 0x000000f56800720c */ /* 0x080fe40003fa6270 */
[----:B------:R-:W-:Y:S02]  /*16e60*/  FSEL R178, R80, -INF , P6 ;  /* 0xff80000050b27808 */ /* 0x000fe40003000000 */
        /* <DEDUP_REMOVED lines=8> */
[-C--:B------:R-:W-:Y:S01]  /*16ef0*/  ISETP.GE.AND P5, PT, R64, R244.reuse, PT ;  /* 0x000000f44000720c */ /* 0x080fe20003fa6270 */
[----:B------:R-:W-:Y:S01]  /*16f00*/  IMAD R64, R246, 0x100, R65 ;  /* 0x00000100f6407824 */ /* 0x000fe200078e0241 */
[----:B------:R-:W-:Y:S01]  /*16f10*/  FSEL R20, R89, -INF , P6 ;  /* 0xff80000059147808 */ /* 0x000fe20003000000 */
[----:B------:R-:W-:Y:S01]  /*16f20*/  IMAD.MOV.U32 R89, RZ, RZ, R45 ;  /* 0x000000ffff597224 */ /* 0x000fe200078e002d */
[----:B------:R-:W-:Y:S01]  /*16f30*/  FSEL R77, R77, -INF , P0 ;  /* 0xff8000004d4d7808 */ /* 0x000fe20000000000 */
[----:B------:R-:W-:Y:S01]  /*16f40*/  IMAD.MOV.U32 R45, RZ, RZ, R41 ;  /* 0x000000ffff2d7224 */ /* 0x000fe200078e0029 */
[-C--:B------:R-:W-:Y:S01]  /*16f50*/  ISETP.GE.AND P6, PT, R114, R245.reuse, PT ;  /* 0x000000f57200720c */ /* 0x080fe20003fc6270 */
[----:B------:R-:W-:Y:S01]  /*16f60*/  VIADD R64, R64, 0x9 ;  /* 0x0000000940407836 */ /* 0x000fe20000000000 */
        /* <DEDUP_REMOVED lines=28> */
[----:B------:R-:W-:Y:S02]  /*17130*/  ISETP.GE.AND P0, PT, R6, R245, PT ;  /* 0x000000f50600720c */ /* 0x000fe40003f06270 */
[----:B------:R-:W-:Y:S02]  /*17140*/  FSEL R5, R8, -INF , P6 ;  /* 0xff80000008057808 */ /* 0x000fe40003000000 */
[----:B------:R-:W-:Y:S02]  /*17150*/  FSEL R8, R121, -INF , P0 ;  /* 0xff80000079087808 */ /* 0x000fe40000000000 */
[-C--:B------:R-:W-:Y:S01]  /*17160*/  ISETP.GE.AND P0, PT, R64, R244.reuse, PT ;  /* 0x000000f44000720c */ /* 0x080fe20003f06270 */
[--C-:B------:R-:W-:Y:S01]  /*17170*/  IMAD R64, R246, 0x100, R65.reuse ;  /* 0x00000100f6407824 */ /* 0x100fe200078e0241 */
[-C--:B------:R-:W-:Y:S02]  /*17180*/  ISETP.GE.AND P6, PT, R10, R244.reuse, PT ;  /* 0x000000f40a00720c */ /* 0x080fe40003fc6270 */
[----:B------:R-:W-:Y:S01]  /*17190*/  FSEL R233, R233, -INF , !P5 ;  /* 0xff800000e9e97808 */ /* 0x000fe20006800000 */
[----:B------:R-:W-:Y:S01]  /*171a0*/  VIADD R64, R64, 0x18 ;  /* 0x0000001840407836 */ /* 0x000fe20000000000 */
[----:B------:R-:W-:Y:S02]  /*171b0*/  FSEL R237, R237, -INF , !P6 ;  /* 0xff800000eded7808 */ /* 0x000fe40007000000 */
[----:B------:R-:W-:Y:S02]  /*171c0*/  FSEL R232, R232, -INF , !P4 ;  /* 0xff800000e8e87808 */ /* 0x000fe40006000000 */
[----:B------:R-:W-:Y:S01]  /*171d0*/  ISETP.GE.AND P6, PT, R64, R244, PT ;  /* 0x000000f44000720c */ /* 0x000fe20003fc6270 */
[----:B------:R-:W-:Y:S01]  /*171e0*/  IMAD R64, R246, 0x100, R65 ;  /* 0x00000100f6407824 */ /* 0x000fe200078e0241 */
[----:B------:R-:W-:Y:S02]  /*171f0*/  FMNMX3.FTZ R11, R165, R24, R237, !PT ;  /* 0x00000018a50b7276 */ /* 0x000fe400078100ed */
[----:B------:R-:W-:Y:S01]  /*17200*/  FSEL R92, R89, -INF , !P3 ;  /* 0xff800000595c7808 */ /* 0x000fe20005800000 */
[----:B------:R-:W-:Y:S01]  /*17210*/  VIADD R64, R64, 0x19 ;  /* 0x0000001940407836 */ /* 0x000fe20000000000 */
[----:B------:R-:W-:Y:S02]  /*17220*/  FSEL R89, R61, -INF , !P0 ;  /* 0xff8000003d597808 */ /* 0x000fe40004000000 */
[----:B------:R-:W-:Y:S02]  /*17230*/  FMNMX3.FTZ R11, R11, R233, R232, !PT ;  /* 0x000000e90b0b7276 */ /* 0x000fe400078100e8 */
[----:B------:R-:W-:Y:S01]  /*17240*/  ISETP.GE.AND P5, PT, R64, R244, PT ;  /* 0x000000f44000720c */ /* 0x000fe20003fa6270 */
[----:B------:R-:W-:Y:S01]  /*17250*/  IMAD R64, R246, 0x100, R65 ;  /* 0x00000100f6407824 */ /* 0x000fe200078e0241 */
[----:B------:R-:W-:Y:S02]  /*17260*/  FMNMX3.FTZ R11, R11, R92, R89, !PT ;  /* 0x0000005c0b0b7276 */ /* 0x000fe40007810059 */
[----:B------:R-:W-:Y:S01]  /*17270*/  FSEL R61, R57, -INF , !P5 ;  /* 0xff800000393d7808 */ /* 0x000fe20006800000 */
[----:B------:R-:W-:Y:S01]  /*17280*/  VIADD R64, R64, 0x21 ;  /* 0x0000002140407836 */ /* 0x000fe20000000000 */
[-C--:B------:R-:W-:Y:S02]  /*17290*/  ISETP.GE.AND P4, PT, R84, R244.reuse, PT ;  /* 0x000000f45400720c */ /* 0x080fe40003f86270 */
        /* <DEDUP_REMOVED lines=63> */
[----:B------:R-:W-:Y:S01]  /*17690*/  FSEL R194, R176, -INF , !P6 ;  /* 0xff800000b0c27808 */ /* 0x000fe20007000000 */
[----:B------:R-:W-:Y:S01]  /*176a0*/  IMAD R176, R246, 0x100, R65 ;  /* 0x00000100f6b07824 */ /* 0x000fe200078e0241 */
[----:B------:R-:W-:Y:S02]  /*176b0*/  FMNMX3.FTZ R11, R11, R196, R195, !PT ;  /* 0x000000c40b0b7276 */ /* 0x000fe400078100c3 */
[-C--:B------:R-:W-:Y:S02]  /*176c0*/  ISETP.GE.AND P3, PT, R191, R244.reuse, PT ;  /* 0x000000f4bf00720c */ /* 0x080fe40003f66270 */
[-C--:B------:R-:W-:Y:S02]  /*176d0*/  ISETP.GE.AND P0, PT, R184, R244.reuse, PT ;  /* 0x000000f4b800720c */ /* 0x080fe40003f06270 */
[----:B------:R-:W-:Y:S02]  /*176e0*/  FSEL R188, R179, -INF , !P5 ;  /* 0xff800000b3bc7808 */ /* 0x000fe40006800000 */
        /* <DEDUP_REMOVED lines=25> */
[----:B------:R-:W-:Y:S02]  /*17880*/  FMNMX3.FTZ R11, R11, R21, R171, !PT ;  /* 0x000000150b0b7276 */ /* 0x000fe400078100ab */
[-C--:B------:R-:W-:Y:S02]  /*17890*/  ISETP.GE.AND P3, PT, R130, R244.reuse, PT ;  /* 0x000000f48200720c */ /* 0x080fe40003f66270 */
[-C--:B------:R-:W-:Y:S02]  /*178a0*/  ISETP.GE.AND P0, PT, R129, R244.reuse, PT ;  /* 0x000000f48100720c */ /* 0x080fe40003f06270 */
[----:B------:R-:W-:Y:S02]  /*178b0*/  FSEL R170, R170, -INF , !P5 ;  /* 0xff800000aaaa7808 */ /* 0x000fe40006800000 */
[-C--:B------:R-:W-:Y:S02]  /*178c0*/  ISETP.GE.AND P6, PT, R128, R244.reuse, PT ;  /* 0x000000f48000720c */ /* 0x080fe40003fc6270 */
[----:B------:R-:W-:Y:S02]  /*178d0*/  ISETP.GE.AND P5, PT, R116, R244, PT ;  /* 0x000000f47400720c */ /* 0x000fe40003fa6270 */
[----:B------:R-:W-:Y:S02]  /*178e0*/  FMNMX3.FTZ R11, R11, R170, R20, !PT ;  /* 0x000000aa0b0b7276 */ /* 0x000fe40007810014 */
[----:B------:R-:W-:Y:S02]  /*178f0*/  FSEL R125, R125, -INF , !P3 ;  /* 0xff8000007d7d7808 */ /* 0x000fe40005800000 */
[----:B------:R-:W-:Y:S02]  /*17900*/  FSEL R123, R93, -INF , !P0 ;  /* 0xff8000005d7b7808 */ /* 0x000fe40004000000 */
[-C--:B------:R-:W-:Y:S02]  /*17910*/  ISETP.GE.AND P4, PT, R114, R244.reuse, PT ;  /* 0x000000f47200720c */ /* 0x080fe40003f86270 */
[----:B------:R-:W-:Y:S02]  /*17920*/  FSEL R121, R76, -INF , !P6 ;  /* 0xff8000004c797808 */ /* 0x000fe40007000000 */
[-C--:B------:R-:W-:Y:S02]  /*17930*/  ISETP.GE.AND P3, PT, R111, R244.reuse, PT ;  /* 0x000000f46f00720c */ /* 0x080fe40003f66270 */
[----:B------:R-:W-:Y:S02]  /*17940*/  FSEL R120, R69, -INF , !P5 ;  /* 0xff80000045787808 */ /* 0x000fe40006800000 */
[----:B------:R-:W-:Y:S02]  /*17950*/  FMNMX3.FTZ R11, R11, R125, R123, !PT ;  /* 0x0000007d0b0b7276 */ /* 0x000fe4000781007b */
[----:B------:R-:W-:Y:S02]  /*17960*/  FSEL R106, R37, -INF , !P4 ;  /* 0xff800000256a7808 */ /* 0x000fe40006000000 */
[-C--:B------:R-:W-:Y:S01]  /*17970*/  ISETP.GE.AND P6, PT, R126, R244.reuse, PT ;  /* 0x000000f47e00720c */ /* 0x080fe20003fc6270 */
[----:B------:R-:W3:Y:S01]  /*17980*/  LD.E R37, desc[UR4][R2.64+0xdc] ;  /* 0x0000dc0402257980 */ /* 0x000ee2000c101900 */
        /* <DEDUP_REMOVED lines=17> */
[-C--:B------:R-:W-:Y:S02]  /*17aa0*/  ISETP.GE.AND P4, PT, R6, R244.reuse, PT ;  /* 0x000000f40600720c */ /* 0x080fe40003f86270 */
[-C--:B------:R-:W-:Y:S02]  /*17ab0*/  ISETP.GE.AND P3, PT, R113, R244.reuse, PT ;  /* 0x000000f47100720c */ /* 0x080fe40003f66270 */
[----:B------:R-:W-:Y:S02]  /*17ac0*/  ISETP.GE.AND P0, PT, R112, R244, PT ;  /* 0x000000f47000720c */ /* 0x000fe40003f06270 */
[----:B------:R-:W-:Y:S02]  /*17ad0*/  FSEL R8, R8, -INF , !P4 ;  /* 0xff80000008087808 */ /* 0x000fe40006000000 */
[----:B------:R-:W-:Y:S02]  /*17ae0*/  FSEL R73, R73, -INF , !P6 ;  /* 0xff80000049497808 */ /* 0x000fe40007000000 */
[C---:B------:R-:W-:Y:S02]  /*17af0*/  ISETP.GE.AND P4, PT, R176.reuse, R242, PT ;  /* 0x000000f2b000720c */ /* 0x040fe40003f86270 */
[C---:B------:R-:W-:Y:S01]  /*17b00*/  ISETP.GE.AND P6, PT, R176.reuse, R243, PT ;  /* 0x000000f3b000720c */ /* 0x040fe20003fc6270 */
[----:B------:R-:W-:Y:S01]  /*17b10*/  VIADD R176, R176, 0x9 ;  /* 0x00000009b0b07836 */ /* 0x000fe20000000000 */
[-C--:B------:R-:W-:Y:S02]  /*17b20*/  ISETP.GE.AND P5, PT, R107, R244.reuse, PT ;  /* 0x000000f46b00720c */ /* 0x080fe40003fa6270 */
[----:B------:R-:W-:Y:S02]  /*17b30*/  FSEL R17, R17, -INF , !P3 ;  /* 0xff80000011117808 */ /* 0x000fe40005800000 */
[----:B------:R-:W-:Y:S02]  /*17b40*/  FSEL R16, R16, -INF , !P0 ;  /* 0xff80000010107808 */ /* 0x000fe40004000000 */
[----:B------:R-:W-:Y:S02]  /*17b50*/  FSEL R172, R172, -INF , P6 ;  /* 0xff800000acac7808 */ /* 0x000fe40003000000 */
[----:B------:R-:W-:Y:S02]  /*17b60*/  FSEL R80, R80, -INF , !P5 ;  /* 0xff80000050507808 */ /* 0x000fe40006800000 */
[----:B------:R-:W-:Y:S02]  /*17b70*/  FMNMX3.FTZ R5, R36, R17, R16, !PT ;  /* 0x0000001124057276 */ /* 0x000fe40007810010 */
[-C--:B------:R-:W-:Y:S02]  /*17b80*/  ISETP.GE.AND P3, PT, R104, R244.reuse, PT ;  /* 0x000000f46800720c */ /* 0x080fe40003f66270 */
[-C--:B------:R-:W-:Y:S02]  /*17b90*/  ISETP.GE.AND P5, PT, R7, R244.reuse, PT ;  /* 0x000000f40700720c */ /* 0x080fe40003fa6270 */
[----:B------:R-:W-:Y:S01]  /*17ba0*/  ISETP.GE.AND P6, PT, R176, R243, PT ;  /* 0x000000f3b000720c */ /* 0x000fe20003fc6270 */
[--C-:B------:R-:W-:Y:S01]  /*17bb0*/  IMAD R176, R246, 0x100, R65.reuse ;  /* 0x00000100f6b07824 */ /* 0x100fe200078e0241 */
[----:B------:R-:W-:Y:S02]  /*17bc0*/  ISETP.GE.AND P0, PT, R4, R245, PT ;  /* 0x000000f50400720c */ /* 0x000fe40003f06270 */
[----:B------:R-:W-:Y:S01]  /*17bd0*/  FSEL R9, R9, -INF , !P3 ;  /* 0xff80000009097808 */ /* 0x000fe20005800000 */
[----:B------:R-:W-:Y:S01]  /*17be0*/  VIADD R176, R176, 0x11 ;  /* 0x00000011b0b07836 */ /* 0x000fe20000000000 */
[----:B------:R-:W-:Y:S02]  /*17bf0*/  FMNMX3.FTZ R5, R5, R81, R80, !PT ;  /* 0x0000005105057276 */ /* 0x000fe40007810050 */
[----:B------:R-:W-:Y:S02]  /*17c00*/  FSEL R72, R72, -INF , !P5 ;  /* 0xff80000048487808 */ /* 0x000fe40006800000 */
[----:B------:R-:W-:Y:S02]  /*17c10*/  ISETP.GE.AND P3, PT, R4, R244, PT ;  /* 0x000000f40400720c */ /* 0x000fe40003f66270 */
[----:B------:R-:W-:Y:S02]  /*17c20*/  FSEL R0, R0, -INF , P0 ;  /* 0xff80000000007808 */ /* 0x000fe40000000000 */
[----:B------:R-:W-:Y:S01]  /*17c30*/  ISETP.GE.AND P5, PT, R175, R243, PT ;  /* 0x000000f3af00720c */ /* 0x000fe20003fa6270 */
[----:B------:R-:W-:Y:S01]  /*17c40*/  IMAD R175, R246, 0x100, R65 ;  /* 0x00000100f6af7824 */ /* 0x000fe200078e0241 */
[----:B------:R-:W-:Y:S02]  /*17c50*/  FMNMX3.FTZ R36, R5, R11, R9, !PT ;  /* 0x0000000b05247276 */ /* 0x000fe40007810009 */
[----:B------:R-:W-:Y:S01]  /*17c60*/  FSEL R5, R0, -INF , !P3 ;  /* 0xff80000000057808 */ /* 0x000fe20005800000 */
[----:B------:R-:W-:Y:S01]  /*17c70*/  VIADD R175, R175, 0x10 ;  /* 0x00000010afaf7836 */ /* 0x000fe20000000000 */
        /* <DEDUP_REMOVED lines=17> */
[----:B------:R-:W-:Y:S02]  /*17d90*/  FSEL R77, R15, -INF , P3 ;  /* 0xff8000000f4d7808 */ /* 0x000fe40001800000 */
[----:B------:R-:W-:Y:S01]  /*17da0*/  FSEL R84, R14, -INF , P6 ;  /* 0xff8000000e547808 */ /* 0x000fe20003000000 */
[----:B------:R-:W-:Y:S01]  /*17db0*/  IMAD R14, R246, 0x100, R65 ;  /* 0x00000100f60e7824 */ /* 0x000fe200078e0241 */
[----:B------:R-:W-:Y:S02]  /*17dc0*/  FSEL R76, R18, -INF , P5 ;  /* 0xff800000124c7808 */ /* 0x000fe40002800000 */
[-C--:B------:R-:W-:Y:S01]  /*17dd0*/  ISETP.GE.AND P6, PT, R176, R243.reuse, PT ;  /* 0x000000f3b000720c */ /* 0x080fe20003fc6270 */
[----:B------:R-:W4:Y:S01]  /*17de0*/  LDL.LU R18, [R1] ;  /* 0x0000000001127983 */ /* 0x000f220000300800 */
[----:B------:R-:W-:Y:S01]  /*17df0*/  ISETP.GE.AND P3, PT, R167, R243, PT ;  /* 0x000000f3a700720c */ /* 0x000fe20003f66270 */
[----:B------:R-:W-:Y:S01]  /*17e00*/  VIADD R14, R14, 0x8 ;  /* 0x000000080e0e7836 */ /* 0x000fe20000000000 */
[----:B------:R-:W-:Y:S02]  /*17e10*/  FSEL R69, R19, -INF , P6 ;  /* 0xff80000013457808 */ /* 0x000fe40003000000 */
[----:B------:R-:W-:Y:S02]  /*17e20*/  FSEL R19, R22, -INF , P3 ;  /* 0xff80000016137808 */ /* 0x000fe40001800000 */
[----:B------:R-:W2:Y:S01]  /*17e30*/  LDL.LU R22, [R1+0x4] ;  /* 0x0000040001167983 */ /* 0x000ea20000300800 */
[----:B------:R-:W-:Y:S02]  /*17e40*/  FMNMX3.FTZ R36, R36, R73, R72, !PT ;  /* 0x0000004924247276 */ /* 0x000fe40007810048 */
[-C--:B------:R-:W-:Y:S01]  /*17e50*/  ISETP.GE.AND P5, PT, R220, R243.reuse, PT ;  /* 0x000000f3dc00720c */ /* 0x080fe20003fa6270 */
[----:B------:R-:W2:Y:S01]  /*17e60*/  LDL.LU R15, [R1+0x8] ;  /* 0x00000800010f7983 */ /* 0x000ea20000300800 */
[----:B------:R-:W-:Y:S02]  /*17e70*/  FMNMX3.FTZ R36, R36, R8, R5, !PT ;  /* 0x0000000824247276 */ /* 0x000fe40007810005 */
[----:B------:R-:W-:Y:S02]  /*17e80*/  FSEL R23, R23, -INF , P5 ;  /* 0xff80000017177808 */ /* 0x000fe40002800000 */
[-C--:B------:R-:W-:Y:S01]  /*17e90*/  ISETP.GE.AND P5, PT, R226, R243.reuse, PT ;  /* 0x000000f3e200720c */ /* 0x080fe20003fa6270 */
[----:B------:R-:W1:Y:S01]  /*17ea0*/  SHFL.BFLY PT, R0, R36, 0x2, 0x1f ;  /* 0x0c401f0024007f89 */ /* 0x000e6200000e0000 */
[-C--:B------:R-:W-:Y:S02]  /*17eb0*/  ISETP.GE.AND P3, PT, R225, R243.reuse, PT ;  /* 0x000000f3e100720c */ /* 0x080fe40003f66270 */
[----:B------:R-:W-:Y:S01]  /*17ec0*/  FSEL R12, R30, -INF , P5 ;  /* 0xff8000001e0c7808 */ /* 0x000fe20002800000 */
[--C-:B------:R-:W-:Y:S01]  /*17ed0*/  IMAD R30, R246, 0x100, R65.reuse ;  /* 0x00000100f61e7824 */ /* 0x100fe200078e0241 */
[-C--:B------:R-:W-:Y:S02]  /*17ee0*/  ISETP.GE.AND P5, PT, R229, R243.reuse, PT ;  /* 0x000000f3e500720c */ /* 0x080fe40003fa6270 */
[-C--:B------:R-:W-:Y:S01]  /*17ef0*/  ISETP.GE.AND P6, PT, R224, R243.reuse, PT ;  /* 0x000000f3e000720c */ /* 0x080fe20003fc6270 */
[----:B------:R-:W-:Y:S01]  /*17f00*/  VIADD R30, R30, 0x21 ;  /* 0x000000211e1e7836 */ /* 0x000fe20000000000 */
[----:B------:R-:W-:Y:S02]  /*17f10*/  FSEL R27, R27, -INF , P3 ;  /* 0xff8000001b1b7808 */ /* 0x000fe40001800000 */
[----:B------:R-:W-:Y:S02]  /*17f20*/  FSEL R229, R35, -INF , P5 ;  /* 0xff80000023e57808 */ /* 0x000fe40002800000 */
        /* <DEDUP_REMOVED lines=8> */
[-C--:B------:R-:W-:Y:S01]  /*17fb0*/  ISETP.GE.AND P3, PT, R252, R243.reuse, PT ;  /* 0x000000f3fc00720c */ /* 0x080fe20003f66270 */
[----:B------:R-:W-:Y:S01]  /*17fc0*/  VIADD R34, R34, 0x28 ;  /* 0x0000002822227836 */ /* 0x000fe20000000000 */
[-C--:B------:R-:W-:Y:S02]  /*17fd0*/  ISETP.GE.AND P5, PT, R213, R243.reuse, PT ;  /* 0x000000f3d500720c */ /* 0x080fe40003fa6270 */
[----:B------:R-:W-:Y:S02]  /*17fe0*/  FSEL R31, R31, -INF , P6 ;  /* 0xff8000001f1f7808 */ /* 0x000fe40003000000 */
[----:B------:R-:W-:Y:S02]  /*17ff0*/  ISETP.GE.AND P6, PT, R10, R242, PT ;  /* 0x000000f20a00720c */ /* 0x000fe40003fc6270 */
[----:B------:R-:W-:Y:S02]  /*18000*/  FSEL R10, R172, -INF , !P4 ;  /* 0xff800000ac0a7808 */ /* 0x000fe40006000000 */
        /* <DEDUP_REMOVED lines=56> */
[-C--:B------:R-:W-:Y:S04]  /*18390*/  ISETP.GE.AND P5, PT, R112, R243.reuse, PT ;  /* 0x000000f37000720c */ /* 0x080fe80003fa6270 */
        /* <DEDUP_REMOVED lines=11> */
[-C--:B------:R-:W-:Y:S01]  /*18450*/  ISETP.GE.AND P4, PT, R130, R243.reuse, PT ;  /* 0x000000f38200720c */ /* 0x080fe20003f86270 */
[----:B---3--:R-:W-:Y:S03]  /*18460*/  FMUL.FTZ R0, R37, R0 ;  /* 0x0000000025007220 */ /* 0x008fe60000410000 */
[----:B------:R-:W-:Y:S02]  /*18470*/  FSEL R90, R90, -INF , P4 ;  /* 0xff8000005a5a7808 */ /* 0x000fe40002000000 */
[-C--:B------:R-:W-:Y:S01]  /*18480*/  ISETP.GE.AND P4, PT, R116, R243.reuse, PT ;  /* 0x000000f37400720c */ /* 0x080fe20003f86270 */
[----:B------:R-:W1:Y:S03]  /*18490*/  MUFU.EX2 R0, R0 ;  /* 0x0000000000007308 */ /* 0x000e660000000800 */
[----:B------:R-:W-:Y:S02]  /*184a0*/  FSEL R46, R95, -INF , P4 ;  /* 0xff8000005f2e7808 */ /* 0x000fe40002000000 */
[----:B------:R-:W-:Y:S02]  /*184b0*/  FSEL R95, R96, -INF , P3 ;  /* 0xff800000605f7808 */ /* 0x000fe40001800000 */
[-C--:B------:R-:W-:Y:S02]  /*184c0*/  ISETP.GE.AND P3, PT, R126, R243.reuse, PT ;  /* 0x000000f37e00720c */ /* 0x080fe40003f66270 */
        /* <DEDUP_REMOVED lines=22> */
[----:B------:R-:W-:Y:S02]  /*18630*/  ISETP.GE.AND P4, PT, R6, R243, PT ;  /* 0x000000f30600720c */ /* 0x000fe40003f86270 */
[----:B----4-:R-:W-:Y:S01]  /*18640*/  FSEL R67, R18, -INF , P5 ;  /* 0xff80000012437808 */ /* 0x010fe20002800000 */
[--C-:B------:R-:W-:Y:S01]  /*18650*/  IMAD R18, R246, 0x100, R65.reuse ;  /* 0x00000100f6127824 */ /* 0x100fe200078e0241 */
[-C--:B------:R-:W-:Y:S01]  /*18660*/  ISETP.GE.AND P5, PT, R14, R242.reuse, PT ;  /* 0x000000f20e00720c */ /* 0x080fe20003fa6270 */
[--C-:B------:R-:W-:Y:S02]  /*18670*/  IMAD R14, R246, 0x100, R65.reuse ;  /* 0x00000100f60e7824 */ /* 0x100fe400078e0241 */
[----:B------:R-:W-:Y:S02]  /*18680*/  VIADD R18, R18, 0x9 ;  /* 0x0000000912127836 */ /* 0x000fe40000000000 */
[----:B------:R-:W-:Y:S01]  /*18690*/  VIADD R14, R14, 0x10 ;  /* 0x000000100e0e7836 */ /* 0x000fe20000000000 */
[----:B--2---:R-:W-:Y:S01]  /*186a0*/  FSEL R96, R22, -INF , P4 ;  /* 0xff80000016607808 */ /* 0x004fe20002000000 */
[--C-:B------:R-:W-:Y:S01]  /*186b0*/  IMAD R22, R246, 0x100, R65.reuse ;  /* 0x00000100f6167824 */ /* 0x100fe200078e0241 */
[-C--:B------:R-:W-:Y:S02]  /*186c0*/  ISETP.GE.AND P4, PT, R18, R242.reuse, PT ;  /* 0x000000f21200720c */ /* 0x080fe40003f86270 */
[----:B------:R-:W-:Y:S01]  /*186d0*/  FSEL R98, R15, -INF , P3 ;  /* 0xff8000000f627808 */ /* 0x000fe20001800000 */
[--C-:B------:R-:W-:Y:S01]  /*186e0*/  IMAD R15, R246, 0x100, R65.reuse ;  /* 0x00000100f60f7824 */ /* 0x100fe200078e0241 */
[-C--:B------:R-:W-:Y:S01]  /*186f0*/  ISETP.GE.AND P3, PT, R14, R242.reuse, PT ;  /* 0x000000f20e00720c */ /* 0x080fe20003f66270 */
[--C-:B------:R-:W-:Y:S01]  /*18700*/  IMAD R14, R246, 0x100, R65.reuse ;  /* 0x00000100f60e7824 */ /* 0x100fe200078e0241 */
[----:B------:R-:W-:Y:S01]  /*18710*/  FSEL R18, R173, -INF , !P6 ;  /* 0xff800000ad127808 */ /* 0x000fe20007000000 */
[----:B------:R-:W-:Y:S02]  /*18720*/  VIADD R15, R15, 0x11 ;  /* 0x000000110f0f7836 */ /* 0x000fe40000000000 */
[----:B------:R-:W-:Y:S02]  /*18730*/  VIADD R14, R14, 0x18 ;  /* 0x000000180e0e7836 */ /* 0x000fe40000000000 */
[----:B------:R-:W-:Y:S01]  /*18740*/  VIADD R22, R22, 0x19 ;  /* 0x0000001916167836 */ /* 0x000fe20000000000 */
        /* <DEDUP_REMOVED lines=16> */
[--C-:B------:R-:W-:Y:S01]  /*18850*/  IMAD R99, R246, 0x100, R65.reuse ;  /* 0x00000100f6637824 */ /* 0x100fe200078e0241 */
[----:B------:R-:W-:Y:S01]  /*18860*/  FSEL R118, R69, -INF , !P6 ;  /* 0xff80000045767808 */ /* 0x000fe20007000000 */
[----:B------:R-:W-:Y:S01]  /*18870*/  VIADD R110, R110, 0x31 ;  /* 0x000000316e6e7836 */ /* 0x000fe20000000000 */
[----:B------:R-:W-:Y:S01]  /*18880*/  FSEL R119, R19, -INF , !P5 ;  /* 0xff80000013777808 */ /* 0x000fe20006800000 */
[----:B------:R-:W-:Y:S01]  /*18890*/  VIADD R99, R99, 0x38 ;  /* 0x0000003863637836 */ /* 0x000fe20000000000 */
[----:B------:R-:W-:Y:S01]  /*188a0*/  FSEL R122, R23, -INF , !P4 ;  /* 0xff800000177a7808 */ /* 0x000fe20006000000 */
[----:B------:R-:W-:Y:S01]  /*188b0*/  FMUL.FTZ R69, R37, R36 ;  /* 0x0000002425457220 */ /* 0x000fe20000410000 */
[-C--:B------:R-:W-:Y:S01]  /*188c0*/  ISETP.GE.AND P6, PT, R110, R242.reuse, PT ;  /* 0x000000f26e00720c */ /* 0x080fe20003fc6270 */
[C-C-:B------:R-:W-:Y:S01]  /*188d0*/  IMAD R110, R246.reuse, 0x100, R65.reuse ;  /* 0x00000100f66e7824 */ /* 0x140fe200078e0241 */
[-C--:B------:R-:W-:Y:S01]  /*188e0*/  ISETP.GE.AND P5, PT, R99, R242.reuse, PT ;  /* 0x000000f26300720c */ /* 0x080fe20003fa6270 */
[----:B------:R-:W-:Y:S01]  /*188f0*/  IMAD R99, R246, 0x100, R65 ;  /* 0x00000100f6637824 */ /* 0x000fe200078e0241 */
[----:B------:R-:W-:Y:S01]  /*18900*/  ISETP.GE.AND P4, PT, R131, R242, PT ;  /* 0x000000f28300720c */ /* 0x000fe20003f86270 */
[----:B------:R-:W-:Y:S01]  /*18910*/  VIADD R110, R110, 0x40 ;  /* 0x000000406e6e7836 */ /* 0x000fe20000000000 */
[----:B------:R-:W-:Y:S01]  /*18920*/  FSEL R131, R13, -INF , !P3 ;  /* 0xff8000000d837808 */ /* 0x000fe20005800000 */
[----:B------:R-:W-:Y:S01]  /*18930*/  VIADD R99, R99, 0x41 ;  /* 0x0000004163637836 */ /* 0x000fe20000000000 */
[----:B------:R-:W-:Y:S02]  /*18940*/  FSEL R13, R27, -INF , !P6 ;  /* 0xff8000001b0d7808 */ /* 0x000fe40007000000 */
[----:B------:R-:W-:Y:S02]  /*18950*/  FSEL R27, R12, -INF , !P5 ;  /* 0xff8000000c1b7808 */ /* 0x000fe40006800000 */
[----:B------:R-:W-:Y:S02]  /*18960*/  FMNMX3.FTZ R12, R164, R10, R18, !PT ;  /* 0x0000000aa40c7276 */ /* 0x000fe40007810012 */
[-C--:B------:R-:W-:Y:S02]  /*18970*/  ISETP.GE.AND P3, PT, R110, R242.reuse, PT ;  /* 0x000000f26e00720c */ /* 0x080fe40003f66270 */
        /* <DEDUP_REMOVED lines=9> */
[----:B------:R-:W-:Y:S02]  /*18a10*/  FSEL R216, R230, -INF , !P3 ;  /* 0xff800000e6d87808 */ /* 0x000fe40005800000 */
[----:B------:R-:W-:Y:S01]  /*18a20*/  FMNMX3.FTZ R12, R12, R131, R13, !PT ;  /* 0x000000830c0c7276 */ /* 0x000fe2000781000d */
[----:B------:R2:W5:Y:S01]  /*18a30*/  LDL.LU R230, [R1+0x28] ;  /* 0x0000280001e67983 */ /* 0x0005620000300800 */
[-C--:B------:R-:W-:Y:S02]  /*18a40*/  ISETP.GE.AND P3, PT, R215, R242.reuse, PT ;  /* 0x000000f2d700720c */ /* 0x080fe40003f66270 */
        /* <DEDUP_REMOVED lines=109> */
[----:B------:R-:W-:Y:S02]  /*19120*/  FMNMX3.FTZ R12, R12, R77, R76, !PT ;  /* 0x0000004d0c0c7276 */ /* 0x000fe4000781004c */
[-C--:B------:R-:W-:Y:S02]  /*19130*/  ISETP.GE.AND P6, PT, R7, R242.reuse, PT ;  /* 0x000000f20700720c */ /* 0x080fe40003fc6270 */
[----:B------:R-:W-:Y:S02]  /*19140*/  FSEL R75, R75, -INF , !P5 ;  /* 0xff8000004b4b7808 */ /* 0x000fe40006800000 */
[----:B------:R-:W-:Y:S02]  /*19150*/  FSEL R74, R74, -INF , !P4 ;  /* 0xff8000004a4a7808 */ /* 0x000fe40006000000 */
[----:B------:R-:W-:Y:S02]  /*19160*/  ISETP.GE.AND P4, PT, R4, R242, PT ;  /* 0x000000f20400720c */ /* 0x000fe40003f86270 */
[----:B------:R-:W-:Y:S01]  /*19170*/  FMNMX3.FTZ R4, R12, R75, R74, !PT ;  /* 0x0000004b0c047276 */ /* 0x000fe2000781004a */
[----:B-1----:R-:W-:Y:S01]  /*19180*/  FMUL.FTZ R12, R0, R152 ;  /* 0x00000098000c7220 */ /* 0x002fe20000410000 */
        /* <DEDUP_REMOVED lines=78> */
[----:B------:R-:W-:Y:S01]  /*19670*/  IMAD.MOV.U32 R161, RZ, RZ, R13 ;  /* 0x000000ffffa17224 */ /* 0x000fe200078e000d */
        /* <DEDUP_REMOVED lines=15> */
[----:B----4-:R-:W-:Y:S01]  /*19770*/  FFMA.FTZ R60, R0, R250, R44 ;  /* 0x000000fa003c7223 */ /* 0x010fe2000001002c */
[----:B-1----:R-:W-:Y:S01]  /*19780*/  FMNMX.FTZ R0, R7, R6, !PT ;  /* 0x0000000607007209 */ /* 0x002fe20007810000 */
[----:B------:R-:W-:Y:S01]  /*19790*/  IMAD.SHL.U32 R7, R166, 0x40, RZ ;  /* 0x00000040a6077824 */ /* 0x000fe200078e00ff */
[----:B------:R-:W-:Y:S01]  /*197a0*/  LOP3.LUT R6, R64, 0x8, RZ, 0xc0, !PT ;  /* 0x0000000840067812 */ /* 0x000fe200078ec0ff */
[----:B------:R-:W1:Y:S01]  /*197b0*/  MUFU.EX2 R23, R23 ;  /* 0x0000001700177308 */ /* 0x000e620000000800 */
[----:B------:R-:W-:Y:S01]  /*197c0*/  FSETP.NEU.FTZ.AND P0, PT, R0, -INF , PT ;  /* 0xff8000000000780b */ /* 0x000fe20003f1d000 */
[----:B------:R-:W-:Y:S01]  /*197d0*/  FMUL.FTZ R70, R37, R0 ;  /* 0x0000000025467220 */ /* 0x000fe20000410000 */
[----:B------:R-:W-:Y:S01]  /*197e0*/  LOP3.LUT R6, R6, 0x1c0, R7, 0xf8, !PT ;  /* 0x000001c006067812 */ /* 0x000fe200078ef807 */
[----:B------:R-:W-:Y:S01]  /*197f0*/  IMAD.MOV.U32 R160, RZ, RZ, R27 ;  /* 0x000000ffffa07224 */ /* 0x000fe200078e001b */
[----:B------:R-:W3:Y:S01]  /*19800*/  S2R R237, SR_TID.X ;  /* 0x0000000000ed7919 */ /* 0x000ee20000002100 */
[----:B------:R-:W-:Y:S02]  /*19810*/  MOV R232, 0x1f0 ;  /* 0x000001f000e87802 */ /* 0x000fe40000000f00 */
[----:B------:R-:W-:Y:S02]  /*19820*/  LOP3.LUT R6, R6, R223, RZ, 0x3c, !PT ;  /* 0x000000df06067212 */ /* 0x000fe400078e3cff */
[----:B------:R-:W-:Y:S01]  /*19830*/  MUFU.EX2 R115, R115 ;  /* 0x0000007300737308 */ /* 0x000fe20000000800 */
[----:B------:R-:W-:Y:S01]  /*19840*/  FSEL R70, R70, RZ, P0 ;  /* 0x000000ff46467208 */ /* 0x000fe20000000000 */
[----:B------:R-:W-:Y:S01]  /*19850*/  IMAD.SHL.U32 R223, R166, 0x8, RZ ;  /* 0x00000008a6df7824 */ /* 0x000fe200078e00ff */
[----:B------:R-:W-:Y:S01]  /*19860*/  LOP3.LUT R6, R6, 0x200, R7, 0xf8, !PT ;  /* 0x0000020006067812 */ /* 0x000fe200078ef807 */
[----:B------:R-:W4:Y:S02]  /*19870*/  S2R R233, SR_CTAID.X ;  /* 0x0000000000e97919 */ /* 0x000f240000002500 */
[-CC-:B------:R-:W-:Y:S01]  /*19880*/  FFMA.FTZ R97, R10, R37.reuse, -R70.reuse ;  /* 0x000000250a617223 */ /* 0x180fe20000010846 */
[-CC-:B------:R-:W-:Y:S01]  /*19890*/  FFMA.FTZ R92, R18, R37.reuse, -R70.reuse ;  /* 0x00000025125c7223 */ /* 0x180fe20000010846 */
[----:B------:R-:W-:Y:S01]  /*198a0*/  IMAD R156, R6, 0x2, R221 ;  /* 0x00000002069c7824 */ /* 0x000fe200078e02dd */
[----:B------:R-:W-:Y:S01]  /*198b0*/  FSEL R6, R0, RZ, P0 ;  /* 0x000000ff00067208 */ /* 0x000fe20000000000 */
[-CC-:B------:R-:W-:Y:S01]  /*198c0*/  FFMA.FTZ R90, R15, R37.reuse, -R70.reuse ;  /* 0x000000250f5a7223 */ /* 0x180fe20000010846 */
[-C--:B------:R-:W-:Y:S01]  /*198d0*/  FFMA.FTZ R91, R14, R37.reuse, -R70 ;  /* 0x000000250e5b7223 */ /* 0x080fe20000010846 */
[----:B------:R-:W-:Y:S01]  /*198e0*/  IMAD.IADD R148, R156, 0x1, R222 ;  /* 0x000000019c947824 */ /* 0x000fe200078e02de */
[----:B------:R-:W2:Y:S01]  /*198f0*/  LDSM.16.MT88.4 R48, [R156+0xa000] ;  /* 0x00a000009c30783b */ /* 0x000ea20000004200 */
[----:B------:R-:W-:Y:S01]  /*19900*/  FADD.FTZ R6, -R6, R164 ;  /* 0x000000a406067221 */ /* 0x000fe20000010100 */
[----:B------:R-:W3:Y:S01]  /*19910*/  MUFU.EX2 R89, R19 ;  /* 0x0000001300597308 */ /* 0x000ee20000000800 */
[C---:B------:R-:W-:Y:S01]  /*19920*/  VIADD R10, R156.reuse, 0xa000 ;  /* 0x0000a0009c0a7836 */ /* 0x040fe20000000000 */
[----:B-1----:R-:W-:Y:S01]  /*19930*/  F2FP.BF16.F32.PACK_AB R44, R23, R44 ;  /* 0x0000002c172c723e */ /* 0x002fe200000010ff */
[----:B------:R-:W-:Y:S01]  /*19940*/  FMUL.FTZ R6, R37, R6 ;  /* 0x0000000625067220 */ /* 0x000fe20000410000 */
[----:B------:R-:W-:Y:S02]  /*19950*/  VIADD R140, R156, 0xa040 ;  /* 0x0000a0409c8c7836 */ /* 0x000fe40000000000 */
[----:B------:R-:W-:Y:S01]  /*19960*/  FADD.FTZ R60, R23, R60 ;  /* 0x0000003c173c7221 */ /* 0x000fe20000010000 */
[----:B------:R-:W1:Y:S01]  /*19970*/  LDSM.16.MT88.4 R52, [R148+0xa000] ;  /* 0x00a000009434783b */ /* 0x000e620000004200 */
        /* <DEDUP_REMOVED lines=8> */
[----:B------:R-:W-:Y:S02]  /*19a00*/  FFMA.FTZ R107, R34, R37, -R70 ;  /* 0x00000025226b7223 */ /* 0x000fe40000010846 */
[----:B------:R-:W2:Y:S01]  /*19a10*/  MUFU.EX2 R92, R92 ;  /* 0x0000005c005c7308 */ /* 0x000ea20000000800 */
        /* <DEDUP_REMOVED lines=61> */
[C---:B-1----:R-:W-:Y:S04]  /*19df0*/  HMMA.16816.F32.BF16 R12, R44.reuse, R52, R12 ;  /* 0x000000342c0c723c */ /* 0x042fe8000004180c */
        /* <DEDUP_REMOVED lines=10> */
[--C-:B------:R-:W-:Y:S01]  /*19ea0*/  FFMA.FTZ R158, R200, R37, -R70.reuse ;  /* 0x00000025c89e7223 */ /* 0x100fe20000010846 */
        /* <DEDUP_REMOVED lines=17> */
[C---:B--2---:R-:W-:Y:S04]  /*19fc0*/  HMMA.16816.F32.BF16 R28, R44.reuse, R48, R28 ;  /* 0x000000302c1c723c */ /* 0x044fe8000004181c */
[----:B------:R-:W2:Y:S04]  /*19fd0*/  MUFU.EX2 R96, R96 ;  /* 0x0000006000607308 */ /* 0x000ea80000000800 */
[----:B------:R-:W-:Y:S06]  /*19fe0*/  HMMA.16816.F32.BF16 R32, R44, R50, R32 ;  /* 0x000000322c20723c */ /* 0x000fec0000041820 */
[----:B------:R-:W1:Y:S01]  /*19ff0*/  MUFU.EX2 R98, R98 ;  /* 0x0000006200627308 */ /* 0x000e620000000800 */
[----:B------:R-:W3:Y:S01]  /*1a000*/  LDSM.16.MT88.4 R48, [R140+0x800] ;  /* 0x000800008c30783b */ /* 0x000ee20000004200 */
[----:B----4-:R-:W-:Y:S08]  /*1a010*/  FADD.FTZ R115, R94, R115 ;  /* 0x000000735e737221 */ /* 0x010ff00000010000 */
[----:B------:R-:W4:Y:S01]  /*1a020*/  MUFU.EX2 R102, R102 ;  /* 0x0000006600667308 */ /* 0x000f220000000800 */
[C---:B--2---:R-:W-:Y:S01]  /*1a030*/  F2FP.BF16.F32.PACK_AB R44, R96.reuse, R94 ;  /* 0x0000005e602c723e */ /* 0x044fe200000010ff */
[----:B------:R-:W-:Y:S08]  /*1a040*/  FADD.FTZ R96, R96, R115 ;  /* 0x0000007360607221 */ /* 0x000ff00000010000 */
[----:B------:R-:W2:Y:S01]  /*1a050*/  MUFU.EX2 R105, R105 ;  /* 0x0000006900697308 */ /* 0x000ea20000000800 */
[C---:B-1----:R-:W-:Y:S01]  /*1a060*/  F2FP.BF16.F32.PACK_AB R46, R99.reuse, R98 ;  /* 0x00000062632e723e */ /* 0x042fe200000010ff */
[----:B------:R-:W-:Y:S04]  /*1a070*/  FADD.FTZ R96, R98, R96 ;  /* 0x0000006062607221 */ /* 0x000fe80000010000 */
[----:B------:R-:W-:Y:S04]  /*1a080*/  FADD.FTZ R99, R99, R96 ;  /* 0x0000006063637221 */ /* 0x000fe80000010000 */
[----:B------:R-:W1:Y:S01]  /*1a090*/  MUFU.EX2 R104, R104 ;  /* 0x0000006800687308 */ /* 0x000e620000000800 */
[----:B----4-:R-:W-:Y:S09]  /*1a0a0*/  FADD.FTZ R91, R102, R91 ;  /* 0x0000005b665b7221 */ /* 0x010ff20000010000 */
[----:B------:R-:W4:Y:S01]  /*1a0b0*/  MUFU.EX2 R107, R107 ;  /* 0x0000006b006b7308 */ /* 0x000f220000000800 */
[C---:B--2---:R-:W-:Y:S01]  /*1a0c0*/  F2FP.BF16.F32.PACK_AB R45, R105.reuse, R102 ;  /* 0x00000066692d723e */ /* 0x044fe200000010ff */
[----:B------:R-:W-:Y:S08]  /*1a0d0*/  FADD.FTZ R105, R105, R91 ;  /* 0x0000005b69697221 */ /* 0x000ff00000010000 */
[----:B------:R-:W-:Y:S01]  /*1a0e0*/  MUFU.EX2 R159, R159 ;  /* 0x0000009f009f7308 */ /* 0x000fe20000000800 */
[----:B-1----:R-:W-:Y:S09]  /*1a0f0*/  FADD.FTZ R105, R104, R105 ;  /* 0x0000006968697221 */ /* 0x002ff20000010000 */
        /* <DEDUP_REMOVED lines=32> */
[----:B------:R-:W4:Y:S01]  /*1a300*/  MUFU.EX2 R119, R119 ;  /* 0x0000007700777308 */ /* 0x000f220000000800 */
[----:B-1----:R-:W-:Y:S09]  /*1a310*/  FADD.FTZ R107, R117, R107 ;  /* 0x0000006b756b7221 */ /* 0x002ff20000010000 */
[----:B------:R-:W1:Y:S01]  /*1a320*/  MUFU.EX2 R122, R122 ;  /* 0x0000007a007a7308 */ /* 0x000e620000000800 */
[C---:B--2---:R-:W-:Y:S01]  /*1a330*/  F2FP.BF16.F32.PACK_AB R45, R118.reuse, R117 ;  /* 0x00000075762d723e */ /* 0x044fe200000010ff */
[----:B------:R-:W-:Y:S08]  /*1a340*/  FADD.FTZ R118, R118, R107 ;  /* 0x0000006b76767221 */ /* 0x000ff00000010000 */
[----:B------:R-:W-:Y:S01]  /*1a350*/  MUFU.EX2 R162, R196 ;  /* 0x000000c400a27308 */ /* 0x000fe20000000800 */
[----:B----4-:R-:W-:Y:S09]  /*1a360*/  FADD.FTZ R118, R119, R118 ;  /* 0x0000007677767221 */ /* 0x010ff20000010000 */
[----:B------:R-:W-:Y:S01]  /*1a370*/  MUFU.EX2 R125, R125 ;  /* 0x0000007d007d7308 */ /* 0x000fe20000000800 */
[C---:B-1----:R-:W-:Y:S01]  /*1a380*/  F2FP.BF16.F32.PACK_AB R47, R122.reuse, R119 ;  /* 0x000000777a2f723e */ /* 0x042fe200000010ff */
[----:B------:R-:W-:Y:S06]  /*1a390*/  FADD.FTZ R122, R122, R118 ;  /* 0x000000767a7a7221 */ /* 0x000fec0000010000 */
        /* <DEDUP_REMOVED lines=38> */
[----:B------:R-:W-:Y:S04]  /*1a600*/  FADD.FTZ R134, R134, R132 ;  /* 0x0000008486867221 */ /* 0x000fe80000010000 */
[----:B------:R-:W-:Y:S02]  /*1a610*/  FADD.FTZ R134, R139, R134 ;  /* 0x000000868b867221 */ /* 0x000fe40000010000 */
[C---:B------:R-:W-:Y:S02]  /*1a620*/  HMMA.16816.F32.BF16 R4, R44.reuse, R52, R4 ;  /* 0x000000342c04723c */ /* 0x040fe40000041804 */
[----:B------:R-:W1:Y:S01]  /*1a630*/  MUFU.EX2 R135, R251 ;  /* 0x000000fb00877308 */ /* 0x000e620000000800 */
[----:B------:R-:W-:Y:S05]  /*1a640*/  FADD.FTZ R134, R141, R134 ;  /* 0x000000868d867221 */ /* 0x000fea0000010000 */
        /* <DEDUP_REMOVED lines=10> */
[----:B------:R-:W3:Y:S01]  /*1a6f0*/  MUFU.EX2 R144, R212 ;  /* 0x000000d400907308 */ /* 0x000ee20000000800 */
[C---:B------:R-:W-:Y:S01]  /*1a700*/  HMMA.16816.F32.BF16 R24, R44.reuse, R50, R24 ;  /* 0x000000322c18723c */ /* 0x040fe20000041818 */
[----:B------:R-:W1:Y:S08]  /*1a710*/  LDSM.16.MT88.4 R48, [R140+0x2000] ;  /* 0x002000008c30783b */ /* 0x000e700000004200 */
[----:B------:R-:W1:Y:S01]  /*1a720*/  MUFU.EX2 R145, R211 ;  /* 0x000000d300917308 */ /* 0x000e620000000800 */
[C---:B------:R-:W-:Y:S09]  /*1a730*/  HMMA.16816.F32.BF16 R28, R44.reuse, R60, R28 ;  /* 0x0000003c2c1c723c */ /* 0x040ff2000004181c */
[----:B------:R-:W-:Y:S01]  /*1a740*/  MUFU.EX2 R147, R210 ;  /* 0x000000d200937308 */ /* 0x000fe20000000800 */
[----:B------:R-:W-:Y:S01]  /*1a750*/  HMMA.16816.F32.BF16 R32, R44, R62, R32 ;  /* 0x0000003e2c20723c */ /* 0x000fe20000041820 */
[----:B------:R-:W1:Y:S08]  /*1a760*/  LDSM.16.MT88.4 R60, [R222+0x2000] ;  /* 0x00200000de3c783b */ /* 0x000e700000004200 */
[----:B------:R-:W1:Y:S01]  /*1a770*/  MUFU.EX2 R146, R209 ;  /* 0x000000d100927308 */ /* 0x000e620000000800 */
[----:B------:R-:W-:Y:S02]  /*1a780*/  F2FP.BF16.F32.PACK_AB R45, R141, R139 ;  /* 0x0000008b8d2d723e */ /* 0x000fe400000010ff */
[----:B------:R-:W-:Y:S01]  /*1a790*/  F2FP.BF16.F32.PACK_AB R47, R142, R143 ;  /* 0x0000008f8e2f723e */ /* 0x000fe200000010ff */
[----:B------:R-:W-:Y:S01]  /*1a7a0*/  FADD.FTZ R143, R143, R134 ;  /* 0x000000868f8f7221 */ /* 0x000fe20000010000 */
[C---:B----4-:R-:W-:Y:S01]  /*1a7b0*/  F2FP.BF16.F32.PACK_AB R44, R136.reuse, R135 ;  /* 0x00000087882c723e */ /* 0x050fe200000010ff */
[----:B------:R-:W-:Y:S01]  /*1a7c0*/  FADD.FTZ R136, R136, R127 ;  /* 0x0000007f88887221 */ /* 0x000fe20000010000 */
[C---:B--2---:R-:W-:Y:S01]  /*1a7d0*/  F2FP.BF16.F32.PACK_AB R46, R137.reuse, R138 ;  /* 0x0000008a892e723e */ /* 0x044fe200000010ff */
[----:B------:R-:W-:Y:S02]  /*1a7e0*/  FADD.FTZ R143, R142, R143 ;  /* 0x0000008f8e8f7221 */ /* 0x000fe40000010000 */
[----:B------:R-:W2:Y:S01]  /*1a7f0*/  MUFU.EX2 R153, R204 ;  /* 0x000000cc00997308 */ /* 0x000ea20000000800 */
[----:B------:R-:W-:Y:S03]  /*1a800*/  FADD.FTZ R136, R138, R136 ;  /* 0x000000888a887221 */ /* 0x000fe60000010000 */
[C---:B------:R-:W-:Y:S06]  /*1a810*/  HMMA.16816.F32.BF16 R4, R44.reuse, R52, R4 ;  /* 0x000000342c04723c */ /* 0x040fec0000041804 */
[----:B------:R-:W4:Y:S01]  /*1a820*/  MUFU.EX2 R154, R203 ;  /* 0x000000cb009a7308 */ /* 0x000f220000000800 */
[----:B------:R-:W-:Y:S01]  /*1a830*/  FADD.FTZ R137, R137, R136 ;  /* 0x0000008889897221 */ /* 0x000fe20000010000 */
[C---:B------:R-:W-:Y:S01]  /*1a840*/  HMMA.16816.F32.BF16 R8, R44.reuse, R54, R8 ;  /* 0x000000362c08723c */ /* 0x040fe20000041808 */
[----:B------:R-:W2:Y:S07]  /*1a850*/  LDSM.16.MT88.4 R52, [R156+0xc800] ;  /* 0x00c800009c34783b */ /* 0x000eae0000004200 */
[----:B------:R4:W2:Y:S01]  /*1a860*/  MUFU.EX2 R163, R195 ;  /* 0x000000c300a37308 */ /* 0x0008a20000000800 */
[----:B---3--:R-:W-:Y:S01]  /*1a870*/  FADD.FTZ R137, R144, R137 ;  /* 0x0000008990897221 */ /* 0x008fe20000010000 */
[C---:B-1----:R-:W-:Y:S08]  /*1a880*/  HMMA.16816.F32.BF16 R12, R44.reuse, R56, R12 ;  /* 0x000000382c0c723c */ /* 0x042ff0000004180c */
[----:B------:R-:W-:Y:S01]  /*1a890*/  MUFU.EX2 R189, R189 ;  /* 0x000000bd00bd7308 */ /* 0x000fe20000000800 */
[C---:B------:R-:W-:Y:S01]  /*1a8a0*/  HMMA.16816.F32.BF16 R16, R44.reuse, R58, R16 ;  /* 0x0000003a2c10723c */ /* 0x040fe20000041810 */
[----:B------:R-:W1:Y:S08]  /*1a8b0*/  LDSM.16.MT88.4 R56, [R148+0xc800] ;  /* 0x00c800009438783b */ /* 0x000e700000004200 */
[----:B------:R3:W1:Y:S01]  /*1a8c0*/  MUFU.EX2 R164, R194 ;  /* 0x000000c200a47308 */ /* 0x0006620000000800 */
[-CC-:B----4-:R-:W-:Y:S01]  /*1a8d0*/  FFMA.FTZ R195, R42, R37.reuse, -R70.reuse ;  /* 0x000000252ac37223 */ /* 0x190fe20000010846 */
[C---:B------:R-:W-:Y:S08]  /*1a8e0*/  HMMA.16816.F32.BF16 R20, R44.reuse, R48, R20 ;  /* 0x000000302c14723c */ /* 0x040ff00000041814 */
[----:B------:R-:W-:Y:S01]  /*1a8f0*/  MUFU.EX2 R190, R190 ;  /* 0x000000be00be7308 */ /* 0x000fe20000000800 */
[C---:B------:R-:W-:Y:S01]  /*1a900*/  HMMA.16816.F32.BF16 R24, R44.reuse, R50, R24 ;  /* 0x000000322c18723c */ /* 0x040fe20000041818 */
[----:B------:R-:W4:Y:S08]  /*1a910*/  LDSM.16.MT88.4 R48, [R140+0x2800] ;  /* 0x002800008c30783b */ /* 0x000f300000004200 */
[----:B------:R-:W4:Y:S01]  /*1a920*/  MUFU.EX2 R193, R193 ;  /* 0x000000c100c17308 */ /* 0x000f220000000800 */
[-CC-:B---3--:R-:W-:Y:S01]  /*1a930*/  FFMA.FTZ R194, R93, R37.reuse, -R70.reuse ;  /* 0x000000255dc27223 */ /* 0x188fe20000010846 */
[----:B------:R-:W-:Y:S01]  /*1a940*/  FFMA.FTZ R93, R43, R37, -R70 ;  /* 0x000000252b5d7223 */ /* 0x000fe20000010846 */
[C---:B------:R-:W-:Y:S07]  /*1a950*/  HMMA.16816.F32.BF16 R28, R44.reuse, R60, R28 ;  /* 0x0000003c2c1c723c */ /* 0x040fee000004181c */
[----:B------:R-:W-:Y:S01]  /*1a960*/  MUFU.EX2 R192, R192 ;  /* 0x000000c000c07308 */ /* 0x000fe20000000800 */
[----:B------:R-:W-:Y:S01]  /*1a970*/  HMMA.16816.F32.BF16 R32, R44, R62, R32 ;  /* 0x0000003e2c20723c */ /* 0x000fe20000041820 */
[----:B------:R-:W3:Y:S02]  /*1a980*/  LDSM.16.MT88.4 R60, [R222+0x2800] ;  /* 0x00280000de3c783b */ /* 0x000ee40000004200 */
[----:B------:R-:W-:Y:S01]  /*1a990*/  F2FP.BF16.F32.PACK_AB R45, R150, R149 ;  /* 0x00000095962d723e */ /* 0x000fe200000010ff */
[----:B------:R-:W-:Y:S01]  /*1a9a0*/  FADD.FTZ R149, R149, R143 ;  /* 0x0000008f95957221 */ /* 0x000fe20000010000 */
[C---:B------:R-:W-:Y:S04]  /*1a9b0*/  F2FP.BF16.F32.PACK_AB R44, R145.reuse, R144 ;  /* 0x00000090912c723e */ /* 0x040fe800000010ff */
[----:B------:R-:W3:Y:S01]  /*1a9c0*/  MUFU.EX2 R191, R191 ;  /* 0x000000bf00bf7308 */ /* 0x000ee20000000800 */
[----:B------:R-:W-:Y:S01]  /*1a9d0*/  F2FP.BF16.F32.PACK_AB R46, R146, R147 ;  /* 0x00000093922e723e */ /* 0x000fe200000010ff */
[----:B------:R-:W-:Y:S01]  /*1a9e0*/  FADD.FTZ R149, R150, R149 ;  /* 0x0000009596957221 */ /* 0x000fe20000010000 */
[C---:B------:R-:W-:Y:S01]  /*1a9f0*/  F2FP.BF16.F32.PACK_AB R47, R152.reuse, R151 ;  /* 0x00000097982f723e */ /* 0x040fe200000010ff */
[----:B------:R-:W-:Y:S02]  /*1aa00*/  FADD.FTZ R145, R145, R137 ;  /* 0x0000008991917221 */ /* 0x000fe40000010000 */
[----:B------:R-:W-:Y:S04]  /*1aa10*/  FADD.FTZ R151, R151, R149 ;  /* 0x0000009597977221 */ /* 0x000fe80000010000 */
        /* <DEDUP_REMOVED lines=30> */
[----:B------:R-:W-:Y:S01]  /*1ac00*/  FADD.FTZ R158, R159, R158 ;  /* 0x0000009e9f9e7221 */ /* 0x000fe20000010000 */
[----:B------:R-:W-:Y:S01]  /*1ac10*/  MUFU.EX2 R180, R180 ;  /* 0x000000b400b47308 */ /* 0x000fe20000000800 */
[----:B------:R-:W-:Y:S02]  /*1ac20*/  FADD.FTZ R154, R157, R154 ;  /* 0x0000009a9d9a7221 */ /* 0x000fe40000010000 */
[----:B------:R-:W-:Y:S02]  /*1ac30*/  FADD.FTZ R160, R160, R158 ;  /* 0x0000009ea0a07221 */ /* 0x000fe40000010000 */
[C---:B--2---:R-:W-:Y:S03]  /*1ac40*/  HMMA.16816.F32.BF16 R4, R44.reuse, R52, R4 ;  /* 0x000000342c04723c */ /* 0x044fe60000041804 */
[----:B------:R-:W-:Y:S02]  /*1ac50*/  FADD.FTZ R160, R161, R160 ;  /* 0x000000a0a1a07221 */ /* 0x000fe40000010000 */
[----:B------:R-:W-:Y:S01]  /*1ac60*/  MUFU.EX2 R179, R179 ;  /* 0x000000b300b37308 */ /* 0x000fe20000000800 */
[----:B------:R-:W-:Y:S02]  /*1ac70*/  FADD.FTZ R155, R155, R154 ;  /* 0x0000009a9b9b7221 */ /* 0x000fe40000010000 */
        /* <DEDUP_REMOVED lines=18> */
[C---:B------:R-:W-:Y:S06]  /*1ada0*/  F2FP.BF16.F32.PACK_AB R44, R163.reuse, R162 ;  /* 0x000000a2a32c723e */ /* 0x040fec00000010ff */
[----:B------:R-:W-:Y:S01]  /*1adb0*/  MUFU.EX2 R172, R172 ;  /* 0x000000ac00ac7308 */ /* 0x000fe20000000800 */
[----:B------:R-:W-:Y:S01]  /*1adc0*/  F2FP.BF16.F32.PACK_AB R46, R164, R189 ;  /* 0x000000bda42e723e */ /* 0x000fe200000010ff */
[----:B------:R-:W-:Y:S01]  /*1add0*/  FADD.FTZ R163, R163, R155 ;  /* 0x0000009ba3a37221 */ /* 0x000fe20000010000 */
[----:B------:R-:W-:Y:S01]  /*1ade0*/  F2FP.BF16.F32.PACK_AB R45, R193, R190 ;  /* 0x000000bec12d723e */ /* 0x000fe200000010ff */
[----:B------:R-:W-:Y:S01]  /*1adf0*/  FADD.FTZ R190, R190, R160 ;  /* 0x000000a0bebe7221 */ /* 0x000fe20000010000 */
[----:B------:R-:W-:Y:S01]  /*1ae00*/  F2FP.BF16.F32.PACK_AB R47, R191, R192 ;  /* 0x000000c0bf2f723e */ /* 0x000fe200000010ff */
[----:B------:R-:W-:Y:S04]  /*1ae10*/  FADD.FTZ R163, R189, R163 ;  /* 0x000000a3bda37221 */ /* 0x000fe80000010000 */
[----:B------:R-:W-:Y:S01]  /*1ae20*/  MUFU.EX2 R171, R171 ;  /* 0x000000ab00ab7308 */ /* 0x000fe20000000800 */
[----:B------:R-:W-:Y:S01]  /*1ae30*/  FADD.FTZ R190, R193, R190 ;  /* 0x000000bec1be7221 */ /* 0x000fe20000010000 */
[----:B------:R-:W-:Y:S01]  /*1ae40*/  FADD.FTZ R164, R164, R163 ;  /* 0x000000a3a4a47221 */ /* 0x000fe20000010000 */
[C---:B--2---:R-:W-:Y:S03]  /*1ae50*/  HMMA.16816.F32.BF16 R4, R44.reuse, R52, R4 ;  /* 0x000000342c04723c */ /* 0x044fe60000041804 */
[----:B------:R-:W-:Y:S04]  /*1ae60*/  FADD.FTZ R192, R192, R190 ;  /* 0x000000bec0c07221 */ /* 0x000fe80000010000 */
[----:B------:R-:W-:Y:S01]  /*1ae70*/  MUFU.EX2 R170, R170 ;  /* 0x000000aa00aa7308 */ /* 0x000fe20000000800 */
[----:B------:R-:W-:Y:S01]  /*1ae80*/  FADD.FTZ R164, R188, R164 ;  /* 0x000000a4bca47221 */ /* 0x000fe20000010000 */
[----:B------:R-:W-:Y:S01]  /*1ae90*/  FADD.FTZ R192, R191, R192 ;  /* 0x000000c0bfc07221 */ /* 0x000fe20000010000 */
[C---:B------:R-:W-:Y:S01]  /*1aea0*/  HMMA.16816.F32.BF16 R8, R44.reuse, R54, R8 ;  /* 0x000000362c08723c */ /* 0x040fe20000041808 */
[----:B------:R-:W2:Y:S02]  /*1aeb0*/  LDSM.16.MT88.4 R52, [R156+0xe000] ;  /* 0x00e000009c34783b */ /* 0x000ea40000004200 */
[C---:B------:R-:W-:Y:S04]  /*1aec0*/  FADD.FTZ R164, R187.reuse, R164 ;  /* 0x000000a4bba47221 */ /* 0x040fe80000010000 */
        /* <DEDUP_REMOVED lines=15> */
[----:B------:R-:W-:Y:S06]  /*1afc0*/  F2FP.BF16.F32.PACK_AB R44, R187, R188 ;  /* 0x000000bcbb2c723e */ /* 0x000fec00000010ff */
[----:B------:R-:W1:Y:S01]  /*1afd0*/  MUFU.EX2 R103, R103 ;  /* 0x0000006700677308 */ /* 0x000e620000000800 */
[----:B------:R-:W-:Y:S01]  /*1afe0*/  F2FP.BF16.F32.PACK_AB R46, R185, R186 ;  /* 0x000000bab92e723e */ /* 0x000fe200000010ff */
[----:B------:R-:W-:Y:S01]  /*1aff0*/  FADD.FTZ R186, R186, R164 ;  /* 0x000000a4baba7221 */ /* 0x000fe20000010000 */
[----:B------:R-:W-:Y:S01]  /*1b000*/  F2FP.BF16.F32.PACK_AB R45, R183, R184 ;  /* 0x000000b8b72d723e */ /* 0x000fe200000010ff */
[----:B------:R-:W-:Y:S01]  /*1b010*/  FADD.FTZ R184, R184, R192 ;  /* 0x000000c0b8b87221 */ /* 0x000fe20000010000 */
[----:B------:R-:W-:Y:S01]  /*1b020*/  F2FP.BF16.F32.PACK_AB R47, R181, R182 ;  /* 0x000000b6b52f723e */ /* 0x000fe200000010ff */
[----:B------:R-:W-:Y:S01]  /*1b030*/  FADD.FTZ R186, R185, R186 ;  /* 0x000000bab9ba7221 */ /* 0x000fe20000010000 */
[----:B------:R-:W-:Y:S03]  /*1b040*/  IMAD.MOV.U32 R164, RZ, RZ, R0 ;  /* 0x000000ffffa47224 */ /* 0x000fe600078e0000 */
[----:B------:R-:W-:Y:S01]  /*1b050*/  MUFU.EX2 R101, R101 ;  /* 0x0000006500657308 */ /* 0x000fe20000000800 */
[----:B------:R-:W-:Y:S01]  /*1b060*/  FADD.FTZ R184, R183, R184 ;  /* 0x000000b8b7b87221 */ /* 0x000fe20000010000 */
[C---:B--2---:R-:W-:Y:S03]  /*1b070*/  HMMA.16816.F32.BF16 R4, R44.reuse, R52, R4 ;  /* 0x000000342c04723c */ /* 0x044fe60000041804 */
[----:B------:R-:W-:Y:S05]  /*1b080*/  FADD.FTZ R182, R182, R184 ;  /* 0x000000b8b6b67221 */ /* 0x000fea0000010000 */
[----:B------:R-:W2:Y:S01]  /*1b090*/  MUFU.EX2 R100, R100 ;  /* 0x0000006400647308 */ /* 0x000ea20000000800 */
[----:B-1----:R-:W-:Y:S01]  /*1b0a0*/  F2FP.BF16.F32.PACK_AB R40, R103, R106 ;  /* 0x0000006a6728723e */ /* 0x002fe200000010ff */
[----:B------:R-:W-:Y:S01]  /*1b0b0*/  FADD.FTZ R182, R181, R182 ;  /* 0x000000b6b5b67221 */ /* 0x000fe20000010000 */
[C---:B------:R-:W-:Y:S01]  /*1b0c0*/  HMMA.16816.F32.BF16 R8, R44.reuse, R54, R8 ;  /* 0x000000362c08723c */ /* 0x040fe20000041808 */
[----:B------:R-:W1:Y:S06]  /*1b0d0*/  LDSM.16.MT88.4 R52, [R156+0xe800] ;  /* 0x00e800009c34783b */ /* 0x000e6c0000004200 */
        /* <DEDUP_REMOVED lines=17> */
[----:B------:R-:W-:Y:S05]  /*1b1f0*/  F2FP.BF16.F32.PACK_AB R44, R179, R180 ;  /* 0x000000b4b32c723e */ /* 0x000fea00000010ff */
        /* <DEDUP_REMOVED lines=10> */
[C---:B-1----:R-:W-:Y:S03]  /*1b2a0*/  HMMA.16816.F32.BF16 R4, R44.reuse, R52, R4 ;  /* 0x000000342c04723c */ /* 0x042fe60000041804 */
[----:B------:R-:W-:Y:S04]  /*1b2b0*/  FADD.FTZ R174, R174, R176 ;  /* 0x000000b0aeae7221 */ /* 0x000fe80000010000 */
[----:B------:R-:W-:Y:S01]  /*1b2c0*/  MUFU.EX2 R80, R80 ;  /* 0x0000005000507308 */ /* 0x000fe20000000800 */
[----:B------:R-:W-:Y:S01]  /*1b2d0*/  FADD.FTZ R178, R177, R178 ;  /* 0x000000b2b1b27221 */ /* 0x000fe20000010000 */
[----:B------:R-:W-:Y:S01]  /*1b2e0*/  FADD.FTZ R174, R173, R174 ;  /* 0x000000aeadae7221 */ /* 0x000fe20000010000 */
[C---:B------:R-:W-:Y:S01]  /*1b2f0*/  HMMA.16816.F32.BF16 R8, R44.reuse, R54, R8 ;  /* 0x000000362c08723c */ /* 0x040fe20000041808 */
[----:B------:R-:W1:Y:S02]  /*1b300*/  LDSM.16.MT88.4 R52, [R156+0xf000] ;  /* 0x00f000009c34783b */ /* 0x000e640000004200 */
[----:B------:R-:W-:Y:S04]  /*1b310*/  FADD.FTZ R178, R172, R178 ;  /* 0x000000b2acb27221 */ /* 0x000fe80000010000 */
[----:B------:R-:W-:Y:S01]  /*1b320*/  MUFU.EX2 R79, R79 ;  /* 0x0000004f004f7308 */ /* 0x000fe20000000800 */
[----:B------:R-:W-:Y:S01]  /*1b330*/  FADD.FTZ R174, R168, R174 ;  /* 0x000000aea8ae7221 */ /* 0x000fe20000010000 */
[----:B------:R-:W-:Y:S01]  /*1b340*/  FADD.FTZ R178, R171, R178 ;  /* 0x000000b2abb27221 */ /* 0x000fe20000010000 */
[C---:B--2---:R-:W-:Y:S03]  /*1b350*/  HMMA.16816.F32.BF16 R12, R44.reuse, R56, R12 ;  /* 0x000000382c0c723c */ /* 0x044fe6000004180c */
[----:B------:R-:W-:Y:S04]  /*1b360*/  FADD.FTZ R174, R165, R174 ;  /* 0x000000aea5ae7221 */ /* 0x000fe80000010000 */
        /* <DEDUP_REMOVED lines=13> */
[----:B------:R-:W-:Y:S06]  /*1b440*/  F2FP.BF16.F32.PACK_AB R44, R171, R172 ;  /* 0x000000acab2c723e */ /* 0x000fec00000010ff */
[----:B------:R-:W2:Y:S01]  /*1b450*/  MUFU.EX2 R69, R69 ;  /* 0x0000004500457308 */ /* 0x000ea20000000800 */
[----:B------:R-:W-:Y:S01]  /*1b460*/  F2FP.BF16.F32.PACK_AB R46, R169, R170 ;  /* 0x000000aaa92e723e */ /* 0x000fe200000010ff */
[----:B------:R-:W-:Y:S01]  /*1b470*/  FADD.FTZ R170, R170, R178 ;  /* 0x000000b2aaaa7221 */ /* 0x000fe20000010000 */
[----:B------:R-:W-:Y:S01]  /*1b480*/  F2FP.BF16.F32.PACK_AB R45, R165, R168 ;  /* 0x000000a8a52d723e */ /* 0x000fe200000010ff */
[----:B------:R-:W-:Y:S01]  /*1b490*/  IMAD.MOV.U32 R165, RZ, RZ, R36 ;  /* 0x000000ffffa57224 */ /* 0x000fe200078e0024 */
[----:B------:R-:W-:Y:S01]  /*1b4a0*/  F2FP.BF16.F32.PACK_AB R47, R129, R130 ;  /* 0x00000082812f723e */ /* 0x000fe200000010ff */
[----:B------:R-:W-:Y:S01]  /*1b4b0*/  FADD.FTZ R130, R130, R174 ;  /* 0x000000ae82827221 */ /* 0x000fe20000010000 */
[----:B-1----:R-:W-:Y:S03]  /*1b4c0*/  F2FP.BF16.F32.PACK_AB R132, R72, R73 ;  /* 0x000000494884723e */ /* 0x002fe600000010ff */
[----:B------:R-:W-:Y:S01]  /*1b4d0*/  MUFU.EX2 R39, R39 ;  /* 0x0000002700277308 */ /* 0x000fe20000000800 */
[----:B------:R-:W-:Y:S01]  /*1b4e0*/  FADD.FTZ R170, R169, R170 ;  /* 0x000000aaa9aa7221 */ /* 0x000fe20000010000 */
[----:B------:R-:W-:Y:S01]  /*1b4f0*/  FADD.FTZ R130, R129, R130 ;  /* 0x0000008281827221 */ /* 0x000fe20000010000 */
[C---:B------:R-:W-:Y:S03]  /*1b500*/  HMMA.16816.F32.BF16 R4, R44.reuse, R52, R4 ;  /* 0x000000342c04723c */ /* 0x040fe60000041804 */
[----:B------:R-:W-:Y:S01]  /*1b510*/  FADD.FTZ R170, R125, R170 ;  /* 0x000000aa7daa7221 */ /* 0x000fe20000010000 */
[----:B------:R-:W-:Y:S01]  /*1b520*/  FADD.FTZ R130, R116, R130 ;  /* 0x0000008274827221 */ /* 0x000fe20000010000 */
[----:B--2---:R-:W-:Y:S02]  /*1b530*/  F2FP.BF16.F32.PACK_AB R134, R69, R71 ;  /* 0x000000474586723e */ /* 0x004fe400000010ff */
[C---:B------:R-:W-:Y:S01]  /*1b540*/  FADD.FTZ R170, R123.reuse, R170 ;  /* 0x000000aa7baa7221 */ /* 0x040fe20000010000 */
[C---:B------:R-:W-:Y:S01]  /*1b550*/  HMMA.16816.F32.BF16 R8, R44.reuse, R54, R8 ;  /* 0x000000362c08723c */ /* 0x040fe20000041808 */
[----:B------:R-:W1:Y:S07]  /*1b560*/  LDSM.16.MT88.4 R52, [R156+0xf800] ;  /* 0x00f800009c34783b */ /* 0x000e6e0000004200 */
        /* <DEDUP_REMOVED lines=39> */
[----:B------:R-:W-:Y:S01]  /*1b7e0*/  FFMA.FTZ R63, R75, R37, -R70 ;  /* 0x000000254b3f7223 */ /* 0x000fe20000010846 */
        /* <DEDUP_REMOVED lines=33> */
[C---:B--2---:R-:W-:Y:S02]  /*1ba00*/  F2FP.BF16.F32.PACK_AB R43, R59.reuse, R58 ;  /* 0x0000003a3b2b723e */ /* 0x044fe400000010ff */
        /* <DEDUP_REMOVED lines=66> */
.L_x_7287:
        /* <DEDUP_REMOVED lines=13> */
.L_x_7302:
[----:B----4-:R-:W-:Y:S01]  /*1bf00*/  FADD.FTZ R6, R247, R6 ;  /* 0x00000006f7067221 */ /* 0x010fe20000010000 */
[----:B------:R-:W2:Y:S01]  /*1bf10*/  MUFU.RCP R11, R7 ;  /* 0x00000007000b7308 */ /* 0x000ea20000001000 */
[C---:B------:R-:W-:Y:S01]  /*1bf20*/  SHF.L.U32 R8, R166.reuse, 0x4, RZ ;  /* 0x00000004a6087819 */ /* 0x040fe200000006ff */
[----:B------:R-:W-:Y:S01]  /*1bf30*/  BAR.SYNC.DEFER_BLOCKING 0x0 ;  /* 0x0000000000007b1d */ /* 0x000fe20000010000 */
[----:B------:R-:W-:Y:S02]  /*1bf40*/  FSETP.NE.FTZ.AND P1, PT, R7, RZ, PT ;  /* 0x000000ff0700720b */ /* 0x000fe40003f35000 */
[----:B------:R-:W-:Y:S02]  /*1bf50*/  SHF.L.U32 R10, R166, 0x5, RZ ;  /* 0x00000005a60a7819 */ /* 0x000fe400000006ff */
[----:B------:R-:W-:Y:S01]  /*1bf60*/  LOP3.LUT R9, R8, 0x1c0, RZ, 0xc0, !PT ;  /* 0x000001c008097812 */ /* 0x000fe200078ec0ff */
[----:B------:R-:W4:Y:S01]  /*1bf70*/  MUFU.RCP R12, R6 ;  /* 0x00000006000c7308 */ /* 0x000f220000001000 */
[----:B------:R-:W-:-:S02]  /*1bf80*/  FSETP.NE.FTZ.AND P0, PT, R6, RZ, PT ;  /* 0x000000ff0600720b */ /* 0x000fc40003f15000 */
[----:B------:R-:W-:Y:S02]  /*1bf90*/  LOP3.LUT R10, R65, 0x7c00, R10, 0xf8, !PT ;  /* 0x00007c00410a7812 */ /* 0x000fe400078ef80a */
[----:B------:R-:W-:Y:S02]  /*1bfa0*/  LOP3.LUT R66, R9, 0x38, R66, 0xf8, !PT ;  /* 0x0000003809427812 */ /* 0x000fe400078ef842 */
[----:B------:R-:W-:Y:S02]  /*1bfb0*/  R2P PR, R166, 0x1c ;  /* 0x0000001ca6007804 */ /* 0x000fe40000000000 */
[----:B------:R-:W-:Y:S02]  /*1bfc0*/  LOP3.LUT R10, R10, R66, RZ, 0xfc, !PT ;  /* 0x000000420a0a7212 */ /* 0x000fe400078efcff */
[----:B--2---:R-:W-:Y:S02]  /*1bfd0*/  FSEL R11, R11, 1, P1 ;  /* 0x3f8000000b0b7808 */ /* 0x004fe40000800000 */
[----:B------:R-:W-:-:S02]  /*1bfe0*/  LEA R10, R10, R221, 0x2 ;  /* 0x000000dd0a0a7211 */ /* 0x000fc400078e10ff */
[----:B------:R-:W-:Y:S01]  /*1bff0*/  SEL R5, R5, 0xffffffe0, !P2 ;  /* 0xffffffe005057807 */ /* 0x000fe20005000000 */
        /* <DEDUP_REMOVED lines=35> */
[----:B------:R-:W-:Y:S01]  /*1c230*/  @P4 VIADD R12, R10, 0xffffff80 ;  /* 0xffffff800a0c4836 */ /* 0x000fe20000000000 */
[----:B------:R-:W-:Y:S01]  /*1c240*/  IADD3 R11, PT, PT, R9, R10, RZ ;  /* 0x0000000a090b7210 */ /* 0x000fe20007ffe0ff */
[C---:B------:R-:W-:Y:S01]  /*1c250*/  IMAD.IADD R4, R5.reuse, 0x1, R10 ;  /* 0x0000000105047824 */ /* 0x040fe200078e020a */
[----:B------:R-:W-:Y:S02]  /*1c260*/  STS.64 [R10], R160 ;  /* 0x000000a00a007388 */ /* 0x000fe40000000a00 */
[----:B------:R-:W-:-:S02]  /*1c270*/  IADD3 R13, PT, PT, R5, R11, RZ ;  /* 0x0000000b050d7210 */ /* 0x000fc40007ffe0ff */
        /* <DEDUP_REMOVED lines=15> */
[----:B------:R2:W-:Y:S04]  /*1c370*/  STS.64 [R9+0x800], R138 ;  /* 0x0008008a09007388 */ /* 0x0005e80000000a00 */
[----:B------:R-:W-:Y:S04]  /*1c380*/  STS.64 [R5], R132 ;  /* 0x0000008405007388 */ /* 0x000fe80000000a00 */
[----:B------:R4:W-:Y:S04]  /*1c390*/  STS.64 [R5+0x800], R134 ;  /* 0x0008008605007388 */ /* 0x0009e80000000a00 */
[----:B------:R-:W3:Y:S04]  /*1c3a0*/  LD.E R32, desc[UR4][R2.64+0xcc] ;  /* 0x0000cc0402207980 */ /* 0x000ee8000c101900 */
[----:B------:R-:W3:Y:S01]  /*1c3b0*/  LD.E.64 R38, desc[UR4][R2.64+0x78] ;  /* 0x0000780402267980 */ /* 0x000ee2000c101b00 */
[----:B------:R-:W1:Y:S03]  /*1c3c0*/  @P1 MUFU.LG2 R33, R7 ;  /* 0x0000000700211308 */ /* 0x000e660000000c00 */
[----:B------:R-:W5:Y:S04]  /*1c3d0*/  LD.E.64 R40, desc[UR4][R2.64+0xa8] ;  /* 0x0000a80402287980 */ /* 0x000f68000c101b00 */
[----:B--2---:R-:W2:Y:S04]  /*1c3e0*/  LD.E R9, desc[UR4][R2.64+0x60] ;  /* 0x0000600402097980 */ /* 0x004ea8000c101900 */
[----:B----4-:R4:W3:Y:S01]  /*1c3f0*/  LD.E.64 R4, desc[UR4][R2.64+0xb0] ;  /* 0x0000b00402047980 */ /* 0x0108e2000c101b00 */
[----:B------:R-:W4:Y:S01]  /*1c400*/  @P0 MUFU.LG2 R35, R6 ;  /* 0x0000000600230308 */ /* 0x000f220000000c00 */
[----:B------:R-:W-:-:S02]  /*1c410*/  LOP3.LUT R34, R8, 0x10, RZ, 0xc0, !PT ;  /* 0x0000001008227812 */ /* 0x000fc400078ec0ff */
[----:B------:R-:W-:Y:S01]  /*1c420*/  SHF.L.U32 R42, R233, 0x6, RZ ;  /* 0x00000006e92a7819 */ /* 0x000fe200000006ff */
[----:B-1----:R-:W-:Y:S01]  /*1c430*/  @P1 FMUL.FTZ R33, R33, 0.69314718246459960938 ;  /* 0x3f31721821211820 */ /* 0x002fe20000410000 */
[----:B----4-:R-:W-:-:S05]  /*1c440*/  IMAD.SHL.U32 R3, R166, 0x4, RZ ;  /* 0x00000004a6037824 */ /* 0x010fca00078e00ff */
[----:B------:R-:W-:-:S04]  /*1c450*/  LOP3.LUT R2, R3, 0x1f8, RZ, 0xc0, !PT ;  /* 0x000001f803027812 */ /* 0x000fc800078ec0ff */
[----:B------:R-:W-:Y:S02]  /*1c460*/  LOP3.LUT R8, R2, 0x38, R64, 0x78, !PT ;  /* 0x0000003802087812 */ /* 0x000fe400078e7840 */
[----:B------:R-:W-:Y:S02]  /*1c470*/  SHF.R.U32.HI R2, RZ, 0x4, R166 ;  /* 0x00000004ff027819 */ /* 0x000fe400000116a6 */
[----:B------:R-:W-:Y:S02]  /*1c480*/  LEA R34, R8, R34, 0x2 ;  /* 0x0000002208227211 */ /* 0x000fe400078e10ff */
[C---:B------:R-:W-:Y:S01]  /*1c490*/  IADD3 R11, PT, PT, R2.reuse, 0x8, RZ ;  /* 0x00000008020b7810 */ /* 0x040fe20007ffe0ff */
[C---:B------:R-:W-:Y:S01]  /*1c4a0*/  VIADD R8, R2.reuse, 0x18 ;  /* 0x0000001802087836 */ /* 0x040fe20000000000 */
[----:B------:R-:W-:Y:S02]  /*1c4b0*/  IADD3 R10, PT, PT, R2, 0x10, RZ ;  /* 0x00000010020a7810 */ /* 0x000fe40007ffe0ff */
[----:B------:R-:W-:Y:S01]  /*1c4c0*/  IADD3 R34, PT, PT, R221, R34, RZ ;  /* 0x00000022dd227210 */ /* 0x000fe20007ffe0ff */
[----:B------:R-:W-:Y:S01]  /*1c4d0*/  BAR.SYNC.DEFER_BLOCKING 0x0 ;  /* 0x0000000000007b1d */ /* 0x000fe20000010000 */
[-C--:B-----5:R-:W-:Y:S01]  /*1c4e0*/  ISETP.GE.AND P5, PT, R11, R226.reuse, PT ;  /* 0x000000e20b00720c */ /* 0x0a0fe20003fa6270 */
[----:B------:R-:W-:Y:S01]  /*1c4f0*/  IMAD.MOV.U32 R44, RZ, RZ, -0x800000 ;  /* 0xff800000ff2c7424 */ /* 0x000fe200078e00ff */
[-C--:B------:R-:W-:Y:S01]  /*1c500*/  ISETP.GE.AND P4, PT, R10, R226.reuse, PT ;  /* 0x000000e20a00720c */ /* 0x080fe20003f86270 */
[----:B------:R-:W-:Y:S01]  /*1c510*/  @P0 FMUL.FTZ R46, R35, 0.69314718246459960938 ;  /* 0x3f317218232e0820 */ /* 0x000fe20000410000 */
[----:B------:R-:W-:Y:S01]  /*1c520*/  ISETP.GE.AND P3, PT, R8, R226, PT ;  /* 0x000000e20800720c */ /* 0x000fe20003f66270 */
[----:B------:R-:W-:Y:S01]  /*1c530*/  @P1 FFMA.FTZ R44, R37, R36, R33 ;  /* 0x00000024252c1223 */ /* 0x000fe20000010021 */
[----:B------:R1:W4:Y:S04]  /*1c540*/  LDS.128 R28, [R34] ;  /* 0x00000000221c7984 */ /* 0x0003280000000c00 */
[----:B------:R1:W1:Y:S04]  /*1c550*/  LDS.128 R24, [R34+0x800] ;  /* 0x0008000022187984 */ /* 0x0002680000000c00 */
[----:B------:R1:W1:Y:S04]  /*1c560*/  LDS.128 R20, [R34+0x1000] ;  /* 0x0010000022147984 */ /* 0x0002680000000c00 */
[----:B------:R1:W1:Y:S04]  /*1c570*/  LDS.128 R16, [R34+0x1800] ;  /* 0x0018000022107984 */ /* 0x0002680000000c00 */
[----:B------:R1:W1:Y:S01]  /*1c580*/  LDS.128 R12, [R34+0x2000] ;  /* 0x00200000220c7984 */ /* 0x0002620000000c00 */
[----:B------:R-:W-:-:S02]  /*1c590*/  LOP3.LUT P6, RZ, R166, 0x3, RZ, 0xc0, !PT ;  /* 0x00000003a6ff7812 */ /* 0x000fc400078cc0ff */
[----:B------:R-:W-:Y:S01]  /*1c5a0*/  LOP3.LUT R3, R3, 0xffc, RZ, 0xc0, !PT ;  /* 0x00000ffc03037812 */ /* 0x000fe200078ec0ff */
[----:B------:R-:W-:Y:S01]  /*1c5b0*/  BSSY.RECONVERGENT B0, `(.L_x_7296) ;  /* 0x0000020000007945 */ /* 0x000fe20003800200 */
[----:B------:R-:W-:Y:S02]  /*1c5c0*/  LOP3.LUT R64, R64, 0x30, RZ, 0xc0, !PT ;  /* 0x0000003040407812 */ /* 0x000fe400078ec0ff */
[----:B------:R-:W-:Y:S02]  /*1c5d0*/  SHF.R.U32.HI R166, RZ, 0x2, R166 ;  /* 0x00000002ffa67819 */ /* 0x000fe400000116a6 */
[----:B------:R-:W-:Y:S01]  /*1c5e0*/  MOV R43, 0xff800000 ;  /* 0xff800000002b7802 */ /* 0x000fe20000000f00 */
[----:B------:R-:W-:Y:S01]  /*1c5f0*/  @P0 FFMA.FTZ R43, R37, R0, R46 ;  /* 0x00000000252b0223 */ /* 0x000fe2000001002e */
[C---:B------:R-:W-:Y:S02]  /*1c600*/  ISETP.GE.AND P0, PT, R2.reuse, R226, PT ;  /* 0x000000e20200720c */ /* 0x040fe40003f06270 */
[----:B------:R-:W-:-:S02]  /*1c610*/  IADD3 R0, PT, PT, R2, 0x30, RZ ;  /* 0x0000003002007810 */ /* 0x000fc40007ffe0ff */
[----:B------:R-:W-:Y:S01]  /*1c620*/  LOP3.LUT R64, R64, 0x7, R166, 0xf8, !PT ;  /* 0x0000000740407812 */ /* 0x000fe200078ef8a6 */
[----:B---3--:R-:W-:Y:S01]  /*1c630*/  IMAD R236, R4, UR8, R236 ;  /* 0x0000000804ec7c24 */ /* 0x008fe2000f8e02ec */
[----:B------:R-:W-:-:S03]  /*1c640*/  IADD3 R4, PT, PT, R2, 0x20, RZ ;  /* 0x0000002002047810 */ /* 0x000fc60007ffe0ff */
[----:B--2---:R-:W-:Y:S01]  /*1c650*/  IMAD R9, R236, R9, R235 ;  /* 0x00000009ec097224 */ /* 0x004fe200078e02eb */
[----:B------:R-:W-:-:S03]  /*1c660*/  ISETP.GE.AND P2, PT, R4, R226, PT ;  /* 0x000000e20400720c */ /* 0x000fc60003f46270 */
[----:B------:R-:W-:Y:S02]  /*1c670*/  IMAD R42, R5, R9, R42 ;  /* 0x00000009052a7224 */ /* 0x000fe400078e022a */
[----:B------:R2:W3:Y:S02]  /*1c680*/  LDS.128 R8, [R34+0x2800] ;  /* 0x0028000022087984 */ /* 0x0004e40000000c00 */
[----:B------:R-:W-:Y:S02]  /*1c690*/  IMAD R45, R42, R32, RZ ;  /* 0x000000202a2d7224 */ /* 0x000fe400078e02ff */
[----:B------:R2:W1:Y:S04]  /*1c6a0*/  LDS.128 R4, [R34+0x3000] ;  /* 0x0030000022047984 */ /* 0x0004680000000c00 */
[----:B------:R-:W1:Y:S01]  /*1c6b0*/  LDS.128 R32, [R34+0x3800] ;  /* 0x0038000022207984 */ /* 0x000e620000000c00 */
[----:B------:R-:W-:-:S04]  /*1c6c0*/  IADD3 R3, P1, PT, R45, R3, RZ ;  /* 0x000000032d037210 */ /* 0x000fc80007f3e0ff */
[----:B------:R-:W-:Y:S02]  /*1c6d0*/  LEA.HI.X.SX32 R45, R45, RZ, 0x1, P1 ;  /* 0x000000ff2d2d7211 */ /* 0x000fe400008f0eff */
[----:B------:R-:W-:-:S04]  /*1c6e0*/  LEA R36, P1, R3, R38, 0x2 ;  /* 0x0000002603247211 */ /* 0x000fc800078210ff */
[----:B------:R-:W-:Y:S02]  /*1c6f0*/  LEA.HI.X R37, R3, R39, R45, 0x2, P1 ;  /* 0x0000002703257211 */ /* 0x000fe400008f142d */
[----:B------:R-:W-:Y:S01]  /*1c700*/  IADD3 R3, PT, PT, R2, 0x28, RZ ;  /* 0x0000002802037810 */ /* 0x000fe20007ffe0ff */
[----:B----4-:R-:W-:Y:S06]  /*1c710*/  @P6 BRA `(.L_x_7297) ;  /* 0x0000000000246947 */ /* 0x010fec0003800000 */
[----:B------:R-:W-:Y:S01]  /*1c720*/  IADD3 R38, P1, PT, R42, R64, RZ ;  /* 0x000000402a267210 */ /* 0x000fe20007f3e0ff */
[C---:B------:R-:W-:Y:S01]  /*1c730*/  VIADD R39, R64.reuse, 0x8 ;  /* 0x0000000840277836 */ /* 0x040fe20000000000 */
[----:B------:R-:W-:Y:S02]  /*1c740*/  ISETP.GE.AND P6, PT, R64, R226, PT ;  /* 0x000000e24000720c */ /* 0x000fe40003fc6270 */
[----:B------:R-:W-:Y:S02]  /*1c750*/  LEA.HI.X.SX32 R42, R42, RZ, 0x1, P1 ;  /* 0x000000ff2a2a7211 */ /* 0x000fe400008f0eff */
[----:B------:R-:W-:-:S04]  /*1c760*/  LEA R40, P1, R38, R40, 0x2 ;  /* 0x0000002826287211 */ /* 0x000fc800078210ff */
[----:B------:R-:W-:Y:S02]  /*1c770*/  LEA.HI.X R41, R38, R41, R42, 0x2, P1 ;  /* 0x0000002926297211 */ /* 0x000fe400008f142a */
[----:B------:R-:W-:-:S03]  /*1c780*/  ISETP.GE.AND P1, PT, R39, R226, PT ;  /* 0x000000e22700720c */ /* 0x000fc60003f26270 */
[----:B------:R4:W-:Y:S10]  /*1c790*/  @!P6 ST.E desc[UR4][R40.64], R44 ;  /* 0x0000002c2800e985 */ /* 0x0009f4000c101904 */
[----:B------:R4:W-:Y:S02]  /*1c7a0*/  @!P1 ST.E desc[UR4][R40.64+0x20], R43 ;  /* 0x0000202b28009985 */ /* 0x0009e4000c101904 */
.L_x_7297:
[----:B------:R-:W-:Y:S05]  /*1c7b0*/  BSYNC.RECONVERGENT B0 ;  /* 0x0000000000007941 */ /* 0x000fea0003800200 */
.L_x_7296:
[----:B------:R-:W-:Y:S01]  /*1c7c0*/  VIADD R2, R2, 0x38 ;  /* 0x0000003802027836 */ /* 0x000fe20000000000 */
[-C--:B------:R-:W-:Y:S01]  /*1c7d0*/  ISETP.GE.AND P6, PT, R3, R226.reuse, PT ;  /* 0x000000e20300720c */ /* 0x080fe20003fc6270 */
[----:B------:R-:W-:Y:S01]  /*1c7e0*/  @!P0 ST.E.128 desc[UR4][R36.64], R28 ;  /* 0x0000001c24008985 */ /* 0x000fe2000c101d04 */
[-C--:B------:R-:W-:Y:S01]  /*1c7f0*/  ISETP.GE.AND P1, PT, R0, R226.reuse, PT ;  /* 0x000000e20000720c */ /* 0x080fe20003f26270 */
[----:B------:R-:W-:Y:S01]  /*1c800*/  IMAD.MOV.U32 R3, RZ, RZ, 0x0 ;  /* 0x00000000ff037424 */ /* 0x000fe200078e00ff */
[----:B------:R-:W-:Y:S01]  /*1c810*/  ISETP.GE.AND P0, PT, R2, R226, PT ;  /* 0x000000e20200720c */ /* 0x000fe20003f06270 */
[----:B------:R-:W-:Y:S01]  /*1c820*/  IMAD.MOV.U32 R2, RZ, RZ, R232 ;  /* 0x000000ffff027224 */ /* 0x000fe200078e00e8 */
[----:B-1----:R-:W-:Y:S04]  /*1c830*/  @!P5 ST.E.128 desc[UR4][R36.64+0x800], R24 ;  /* 0x000800182400d985 */ /* 0x002fe8000c101d04 */
[----:B------:R-:W-:Y:S04]  /*1c840*/  @!P4 ST.E.128 desc[UR4][R36.64+0x1000], R20 ;  /* 0x001000142400c985 */ /* 0x000fe8000c101d04 */
[----:B------:R-:W-:Y:S04]  /*1c850*/  @!P3 ST.E.128 desc[UR4][R36.64+0x1800], R16 ;  /* 0x001800102400b985 */ /* 0x000fe8000c101d04 */
[----:B------:R-:W-:Y:S04]  /*1c860*/  @!P2 ST.E.128 desc[UR4][R36.64+0x2000], R12 ;  /* 0x0020000c2400a985 */ /* 0x000fe8000c101d04 */
[----:B---3--:R-:W-:Y:S04]  /*1c870*/  @!P6 ST.E.128 desc[UR4][R36.64+0x2800], R8 ;  /* 0x002800082400e985 */ /* 0x008fe8000c101d04 */
[----:B------:R2:W-:Y:S02]  /*1c880*/  @!P1 ST.E.128 desc[UR4][R36.64+0x3000], R4 ;  /* 0x0030000424009985 */ /* 0x0005e4000c101d04 */
[----:B--2-4-:R-:W-:Y:S05]  /*1c890*/  @P0 RET.REL.NODEC R2 `(_ZN5flash24flash_fwd_splitkv_kernelI23Flash_fwd_kernel_traitsILi64ELi64ELi256ELi4ELb0ELb0EN7cutlass10bfloat16_tE19Flash_kernel_traitsILi64ELi64ELi256ELi4ES3_EELb0ELb1ELb0ELb0ELb1ELb1ELb1ELb0EEEvNS_16Flash_fwd_paramsE) ;  /* 0xfffffe3402d80950 */ /* 0x014fea0003c3ffff */
[----:B------:R-:W-:Y:S01]  /*1c8a0*/  MOV R233, 0x0 ;  /* 0x0000000000e97802 */ /* 0x000fe20000000f00 */
[----:B------:R1:W-:Y:S03]  /*1c8b0*/  ST.E.128 desc[UR4][R36.64+0x3800], R32 ;  /* 0x0038002024007985 */ /* 0x0003e6000c101d04 */
[----:B-1----:R-:W-:Y:S05]  /*1c8c0*/  RET.REL.NODEC R232 `(_ZN5flash24flash_fwd_splitkv_kernelI23Flash_fwd_kernel_traitsILi64ELi64ELi256ELi4ELb0ELb0EN7cutlass10bfloat16_tE19Flash_kernel_traitsILi64ELi64ELi256ELi4ES3_EELb0ELb1ELb0ELb0ELb1ELb1ELb1ELb0EEEvNS_16Flash_fwd_paramsE) ;  /* 0xfffffe34e8cc7950 */ /* 0x002fea0003c3ffff */
.L_x_7295:
[----:B------:R-:W-:Y:S01]  /*1c8d0*/  MOV R6, 0x1f ;  /* 0x0000001f00067802 */ /* 0x000fe20000000f00 */
[----:B------:R-:W-:Y:S01]  /*1c8e0*/  IMAD.MOV.U32 R7, RZ, RZ, 0x2 ;  /* 0x00000002ff077424 */ /* 0x000fe200078e00ff */
[----:B------:R-:W-:Y:S01]  /*1c8f0*/  MOV R10, R250 ;  /* 0x000000fa000a7202 */ /* 0x000fe20000000f00 */
[----:B------:R-:W-:-:S07]  /*1c900*/  IMAD.MOV.U32 R8, RZ, RZ, -0x1 ;  /* 0xffffffffff087424 */ /* 0x000fce00078e00ff */
[----:B-1---5:R-:W-:Y:S05]  /*1c910*/  WARPSYNC.COLLECTIVE R8, `(.L_x_7298) ;  /* 0x0000000008087348 */ /* 0x022fea0003c00000 */
[----:B------:R2:W3:Y:S02]  /*1c920*/  SHFL.BFLY P0, R6, R10, R7, R6 ;  /* 0x0c0000070a067389 */ /* 0x0004e40000000006 */
[----:B-123-5:R-:W-:Y:S05]  /*1c930*/  ENDCOLLECTIVE ;  /* 0x000000000000791b */ /* 0x02efea0003800000 */
.L_x_7298:
        /* <DEDUP_REMOVED lines=8> */
.L_x_7299:
[----:B------:R-:W-:Y:S01]  /*1c9c0*/  MOV R9, R6 ;  /* 0x0000000600097202 */ /* 0x000fe20000000f00 */
[----:B------:R-:W-:Y:S01]  /*1c9d0*/  IMAD.MOV.U32 R10, RZ, RZ, R247 ;  /* 0x000000ffff0a7224 */ /* 0x000fe200078e00f7 */
[----:B------:R-:W-:Y:S02]  /*1c9e0*/  MOV R6, 0x1f ;  /* 0x0000001f00067802 */ /* 0x000fe40000000f00 */
[----:B------:R-:W-:-:S07]  /*1c9f0*/  MOV R7, 0x2 ;  /* 0x0000000200077802 */ /* 0x000fce0000000f00 */
[----:B------:R-:W-:Y:S05]  /*1ca00*/  WARPSYNC.COLLECTIVE R8, `(.L_x_7300) ;  /* 0x0000000008087348 */ /* 0x000fea0003c00000 */
[----:B------:R1:W2:Y:S02]  /*1ca10*/  SHFL.BFLY P0, R6, R10, R7, R6 ;  /* 0x0c0000070a067389 */ /* 0x0002a40000000006 */
[----:B-12---:R-:W-:Y:S05]  /*1ca20*/  ENDCOLLECTIVE ;  /* 0x000000000000791b */ /* 0x006fea0003800000 */
.L_x_7300:
[----:B------:R-:W-:Y:S01]  /*1ca30*/  FADD.FTZ R247, R6, R247 ;  /* 0x000000f706f77221 */ /* 0x000fe20000010000 */
[----:B------:R-:W-:Y:S02]  /*1ca40*/  MOV R6, 0x1f ;  /* 0x0000001f00067802 */ /* 0x000fe40000000f00 */
[----:B------:R-:W-:Y:S01]  /*1ca50*/  MOV R7, 0x1 ;  /* 0x0000000100077802 */ /* 0x000fe20000000f00 */
[----:B------:R-:W-:-:S07]  /*1ca60*/  IMAD.MOV.U32 R10, RZ, RZ, R247 ;  /* 0x000000ffff0a7224 */ /* 0x000fce00078e00f7 */
[----:B------:R-:W-:Y:S05]  /*1ca70*/  WARPSYNC.COLLECTIVE R8, `(.L_x_7301) ;  /* 0x0000000008087348 */ /* 0x000fea0003c00000 */
[----:B------:R1:W2:Y:S02]  /*1ca80*/  SHFL.BFLY P0, R6, R10, R7, R6 ;  /* 0x0c0000070a067389 */ /* 0x0002a40000000006 */
[----:B-12---:R-:W-:Y:S05]  /*1ca90*/  ENDCOLLECTIVE ;  /* 0x000000000000791b */ /* 0x006fea0003800000 */
.L_x_7301:
[----:B------:R-:W-:Y:S01]  /*1caa0*/  FADD.FTZ R7, R250, R9 ;  /* 0x00000009fa077221 */ /* 0x000fe20000010000 */
[----:B------:R-:W-:Y:S06]  /*1cab0*/  BRA `(.L_x_7302) ;  /* 0xfffffff400107947 */ /* 0x000fec000383ffff */
.L_x_7303:
        /* <DEDUP_REMOVED lines=12> */
.L_x_14765:


//--------------------- .text._ZN5flash24flash_fwd_splitkv_kernelI23Flash_fwd_kernel_traitsILi64ELi64ELi256ELi4ELb0ELb0EN7cutlass10bfloat16_tE19Flash_kernel_traitsILi64ELi64ELi256ELi4ES3_EELb0ELb1ELb1ELb0ELb0ELb0ELb1ELb0EEEvNS_16Flash_fwd_paramsE --------------------------
	.section	.text._ZN5flash24flash_fwd_splitkv_kernelI23Flash_fwd_kernel_traitsILi64ELi64ELi256ELi4ELb0ELb0EN7cutlass10bfloat16_tE19Flash_kernel_traitsILi64ELi64ELi256ELi4ES3_EELb0ELb1ELb1ELb0ELb0ELb0ELb1ELb0EEEvNS_16Flash_fwd_paramsE,"ax",@progbits
	.align	128
        .global         _ZN5flash24flash_fwd_splitkv_kernelI23Flash_fwd_kernel_traitsILi64ELi64ELi256ELi4ELb0ELb0EN7cutlass10bfloat16_tE19Flash_kernel_traitsILi64ELi64ELi256ELi4ES3_EELb0ELb1ELb1ELb0ELb0ELb0ELb1ELb0EEEvNS_16Flash_fwd_paramsE
        .type           _ZN5flash24flash_fwd_splitkv_kernelI23Flash_fwd_kernel_traitsILi64ELi64ELi256ELi4ELb0ELb0EN7cutlass10bfloat16_tE19Flash_kernel_traitsILi64ELi64ELi256ELi4ES3_EELb0ELb1ELb1ELb0ELb0ELb0ELb1ELb0EEEvNS_16Flash_fwd_paramsE,@function
        .size           _ZN5flash24flash_fwd_splitkv_kernelI23Flash_fwd_kernel_traitsILi64ELi64ELi256ELi4ELb0ELb0EN7cutlass10bfloat16_tE19Flash_kernel_traitsILi64ELi64ELi256ELi4ES3_EELb0ELb1ELb1ELb0ELb0ELb0ELb1ELb0EEEvNS_16Flash_fwd_paramsE,(.L_x_14766 - _ZN5flash24flash_fwd_splitkv_kernelI23Flash_fwd_kernel_traitsILi64ELi64ELi256ELi4ELb0ELb0EN7cutlass10bfloat16_tE19Flash_kernel_traitsILi64ELi64ELi256ELi4ES3_EELb0ELb1ELb1ELb0ELb0ELb0ELb1ELb0EEEvNS_16Flash_fwd_paramsE)
        .other          _ZN5flash24flash_fwd_splitkv_kernelI23Flash_fwd_kernel_traitsILi64ELi64ELi256ELi4ELb0ELb0EN7cutlass10bfloat16_tE19Flash_kernel_traitsILi64ELi64ELi256ELi4ES3_EELb0ELb1ELb1ELb0ELb0ELb0ELb1ELb0EEEvNS_16Flash_fwd_paramsE,@"STO_CUDA_ENTRY STV_DEFAULT"
_ZN5flash24flash_fwd_splitkv_kernelI23Flash_fwd_kernel_traitsILi64ELi64ELi256ELi4ELb0ELb0EN7cutlass10bfloat16_tE19Flash_kernel_traitsILi64ELi64ELi256ELi4ES3_EELb0ELb1ELb1ELb0ELb0ELb0ELb1ELb0EEEvNS_16Flash_fwd_paramsE:
.text._ZN5flash24flash_fwd_splitkv_kernelI23Flash_fwd_kernel_traitsILi64ELi64ELi256ELi4ELb0ELb0EN7cutlass10bfloat16_tE19Flash_kernel_traitsILi64ELi64ELi256ELi4ES3_EELb0ELb1ELb1ELb0ELb0ELb0ELb1ELb0EEEvNS_16Flash_fwd_paramsE:
        /* <DEDUP_REMOVED lines=30> */
[----:B------:R-:W-:Y:S05]  /*01e0*/  CALL.REL.NOINC `($_ZN5flash24flash_fwd_splitkv_kernelI23Flash_fwd_kernel_traitsILi64ELi64ELi256ELi4ELb0ELb0EN7cutlass10bfloat16_tE19Flash_kernel_traitsILi64ELi64ELi256ELi4ES3_EELb0ELb1ELb1ELb0ELb0ELb0ELb1ELb0EEEvNS_16Flash_fwd_paramsE$_ZN5flash30compute_attn_1rowblock_splitkvI23Flash_fwd_kernel_traitsILi64ELi64ELi256ELi4ELb0ELb0EN7cutlass10bfloat16_tE19Flash_kernel_traitsILi64ELi64ELi256ELi4ES3_EELb0ELb1ELb1ELb0ELb0ELb0ELb1ELb0ENS_16Flash_fwd_paramsEEEvRKT8_iiiii) ;  /* 0x0000000000087944 */ /* 0x000fea0003c00000 */
[----:B------:R-:W-:Y:S05]  /*01f0*/  BSYNC.RECONVERGENT B3 ;  /* 0x0000000000037941 */ /* 0x000fea0003800200 */
.L_x_7304:
[----:B------:R-:W-:Y:S05]  /*0200*/  EXIT ;  /* 0x000000000000794d */ /* 0x000fea0003800000 */
        .type           $_ZN5flash24flash_fwd_splitkv_kernelI23Flash_fwd_kernel_traitsILi64ELi64ELi256ELi4ELb0ELb0EN7cutlass10bfloat16_tE19Flash_kernel_traitsILi64ELi64ELi256ELi4ES3_EELb0ELb1ELb1ELb0ELb0ELb0ELb1ELb0EEEvNS_16Flash_fwd_paramsE$_ZN5flash30compute_attn_1rowblock_splitkvI23Flash_fwd_kernel_traitsILi64ELi64ELi256ELi4ELb0ELb0EN7cutlass10bfloat16_tE19Flash_kernel_traitsILi64ELi64ELi256ELi4ES3_EELb0ELb1ELb1ELb0ELb0ELb0ELb1ELb0ENS_16Flash_fwd_paramsEEEvRKT8_iiiii,@function
        .size           $_ZN5flash24flash_fwd_splitkv_kernelI23Flash_fwd_kernel_traitsILi64ELi64ELi256ELi4ELb0ELb0EN7cutlass10bfloat16_tE19Flash_kernel_traitsILi64ELi64ELi256ELi4ES3_EELb0ELb1ELb1ELb0ELb0ELb0ELb1ELb0EEEvNS_16Flash_fwd_paramsE$_ZN5flash30compute_attn_1rowblock_splitkvI23Flash_fwd_kernel_traitsILi64ELi64ELi256ELi4ELb0ELb0EN7cutlass10bfloat16_tE19Flash_kernel_traitsILi64ELi64ELi256ELi4ES3_EELb0ELb1ELb1ELb0ELb0ELb0ELb1ELb0ENS_16Flash_fwd_paramsEEEvRKT8_iiiii,(.L_x_14766 - $_ZN5flash24flash_fwd_splitkv_kernelI23Flash_fwd_kernel_traitsILi64ELi64ELi256ELi4ELb0ELb0EN7cutlass10bfloat16_tE19Flash_kernel_traitsILi64ELi64ELi256ELi4ES3_EELb0ELb1ELb1ELb0ELb0ELb0ELb1ELb0EEEvNS_16Flash_fwd_paramsE$_ZN5flash30compute_attn_1rowblock_splitkvI23Flash_fwd_kernel_traitsILi64ELi64ELi256ELi4ELb0ELb0EN7cutlass10bfloat16_tE19Flash_kernel_traitsILi64ELi64ELi256ELi4ES3_EELb0ELb1ELb1ELb0ELb0ELb0ELb1ELb0ENS_16Flash_fwd_paramsEEEvRKT8_iiiii)
$_ZN5flash24flash_fwd_splitkv_kernelI23Flash_fwd_kernel_traitsILi64ELi64ELi256ELi4ELb0ELb0EN7cutlass10bfloat16_tE19Flash_kernel_traitsILi64ELi64ELi256ELi4ES3_EELb0ELb1ELb1ELb0ELb0ELb0ELb1ELb0EEEvNS_16Flash_fwd_paramsE$_ZN5flash30compute_attn_1rowblock_splitkvI23Flash_fwd_kernel_traitsILi64ELi64ELi256ELi4ELb0ELb0EN7cutlass10bfloat16_tE19Flash_kernel_traitsILi64ELi64ELi256ELi4ES3_EELb0ELb1ELb1ELb0ELb0ELb0ELb1ELb0ENS_16Flash_fwd_paramsEEEvRKT8_iiiii:
        /* <DEDUP_REMOVED lines=38> */
.L_x_7306:
[----:B------:R-:W-:Y:S05]  /*0470*/  BSYNC.RECONVERGENT B0 ;  /* 0x0000000000007941 */ /* 0x000fea0003800200 */
.L_x_7305:
[----:B------:R-:W-:Y:S04]  /*0480*/  BSSY.RECONVERGENT B0, `(.L_x_7307) ;  /* 0x0000007000007945 */ /* 0x000fe80003800200 */
[----:B------:R-:W-:Y:S05]  /*0490*/  @!P3 BRA `(.L_x_7308) ;  /* 0x000000000014b947 */ /* 0x000fea0003800000 */
[----:B-----5:R-:W3:Y:S02]  /*04a0*/  LD.E.U8 R0, desc[UR4][R2.64+0x1b2] ;  /* 0x0001b20402007980 */ /* 0x020ee4000c101100 */
[----:B---3--:R-:W-:-:S13]  /*04b0*/  ISETP.NE.AND P1, PT, R0, RZ, PT ;  /* 0x000000ff0000720c */ /* 0x008fda0003f25270 */
[----:B------:R-:W3:Y:S02]  /*04c0*/  @P1 LD.E R5, desc[UR4][R18.64+0x4] ;  /* 0x0000040412051980 */ /* 0x000ee4000c101900 */
[----:B---3--:R-:W-:-:S06]  /*04d0*/  @P1 IADD3 R0, PT, PT, R5, -R14, RZ ;  /* 0x8000000e05001210 */ /* 0x008fcc0007ffe0ff */
[----:B------:R3:W5:Y:S02]  /*04e0*/  @!P1 LD.E R0, desc[UR4][R18.64] ;  /* 0x0000000412009980 */ /* 0x000764000c101900 */
.L_x_7308:
[----:B------:R-:W-:Y:S05]  /*04f0*/  BSYNC.RECONVERGENT B0 ;  /* 0x0000000000007941 */ /* 0x000fea0003800200 */
.L_x_7307:
        /* <DEDUP_REMOVED lines=8> */
.L_x_7310:
[----:B------:R-:W4:Y:S01]  /*0580*/  LD.E.64 R8, desc[UR4][R2.64+0x108] ;  /* 0x0001080402087980 */ /* 0x000f22000c101b00 */
[----:B------:R-:W-:Y:S01]  /*0590*/  BSSY.RECONVERGENT B0, `(.L_x_7312) ;  /* 0x0000006000007945 */ /* 0x000fe20003800200 */
[----:B------:R-:W-:Y:S01]  /*05a0*/  IMAD.MOV.U32 R5, RZ, RZ, RZ ;  /* 0x000000ffff057224 */ /* 0x000fe200078e00ff */
[----:B----4-:R-:W-:-:S04]  /*05b0*/  ISETP.NE.U32.AND P0, PT, R8, RZ, PT ;  /* 0x000000ff0800720c */ /* 0x010fc80003f05070 */
[----:B------:R-:W-:-:S13]  /*05c0*/  ISETP.NE.AND.EX P0, PT, R9, RZ, PT, P0 ;  /* 0x000000ff0900720c */ /* 0x000fda0003f05300 */
[----:B------:R-:W-:Y:S05]  /*05d0*/  @!P0 BRA `(.L_x_7313) ;  /* 0x0000000000048947 */ /* 0x000fea0003800000 */
[----:B------:R4:W5:Y:S02]  /*05e0*/  LD.E R5, desc[UR4][R2.64+0xbc] ;  /* 0x0000bc0402057980 */ /* 0x000964000c101900 */
.L_x_7313:
[----:B------:R-:W-:Y:S05]  /*05f0*/  BSYNC.RECONVERGENT B0 ;  /* 0x0000000000007941 */ /* 0x000fea0003800200 */
.L_x_7312:
[----:B-----5:R-:W-:Y:S02]  /*0600*/  IADD3 R0, PT, PT, R5, R0, -R13 ;  /* 0x0000000005007210 */ /* 0x020fe40007ffe80d */
.L_x_7311:
[----:B------:R-:W-:Y:S05]  /*0610*/  BSYNC.RECONVERGENT B1 ;  /* 0x0000000000017941 */ /* 0x000fea0003800200 */
.L_x_7309:
[----:B------:R-:W-:Y:S01]  /*0620*/  IMAD.SHL.U32 R5, R239, 0x40, RZ ;  /* 0x00000040ef057824 */ /* 0x000fe200078e00ff */
[----:B------:R-:W-:Y:S01]  /*0630*/  MOV R8, R238 ;  /* 0x000000ee00087202 */ /* 0x000fe20000000f00 */
[----:B------:R-:W-:-:S03]  /*0640*/  IMAD.MOV.U32 R9, RZ, RZ, 0x0 ;  /* 0x00000000ff097424 */ /* 0x000fc600078e00ff */
[----:B------:R-:W-:-:S13]  /*0650*/  ISETP.GT.AND P0, PT, R244, R5, PT ;  /* 0x00000005f400720c */ /* 0x000fda0003f04270 */
[----:B-1234-:R-:W-:Y:S05]  /*0660*/  @!P0 RET.REL.NODEC R8 `(_ZN5flash24flash_fwd_splitkv_kernelI23Flash_fwd_kernel_traitsILi64ELi64ELi256ELi4ELb0ELb0EN7cutlass10bfloat16_tE19Flash_kernel_traitsILi64ELi64ELi256ELi4ES3_EELb0ELb1ELb1ELb0ELb0ELb0ELb1ELb0EEEvNS_16Flash_fwd_paramsE) ;  /* 0xfffffff808648950 */ /* 0x01efea0003c3ffff */
[----:B------:R-:W2:Y:S04]  /*0670*/  LD.E R9, desc[UR4][R2.64+0xb8] ;  /* 0x0000b80402097980 */ /* 0x000ea8000c101900 */
[----:B------:R-:W3:Y:S04]  /*0680*/  LD.E R12, desc[UR4][R2.64+0x188] ;  /* 0x00018804020c7980 */ /* 0x000ee8000c101900 */
[----:B------:R-:W4:Y:S01]  /*0690*/  LD.E R15, desc[UR4][R2.64+0x184] ;  /* 0x00018404020f7980 */ /* 0x000f22000c101900 */
[----:B------:R-:W-:-:S04]  /*06a0*/  IABS R10, R11 ;  /* 0x0000000b000a7213 */ /* 0x000fc80000000000 */
[----:B------:R-:W1:Y:S08]  /*06b0*/  I2F.RP R8, R10 ;  /* 0x0000000a00087306 */ /* 0x000e700000209400 */
[----:B-1----:R-:W1:Y:S02]  /*06c0*/  MUFU.RCP R20, R8 ;  /* 0x0000000800147308 */ /* 0x002e640000001000 */
[----:B-1----:R-:W-:-:S06]  /*06d0*/  VIADD R20, R20, 0xffffffe ;  /* 0x0ffffffe14147836 */ /* 0x002fcc0000000000 */
[----:B------:R1:W5:Y:S01]  /*06e0*/  F2I.FTZ.U32.TRUNC.NTZ R21, R20 ;  /* 0x0000001400157305 */ /* 0x000362000021f000 */
[----:B------:R-:W-:Y:S01]  /*06f0*/  IABS R8, R11 ;  /* 0x0000000b00087213 */ /* 0x000fe20000000000 */
[----:B-1----:R-:W-:-:S04]  /*0700*/  IMAD.MOV.U32 R20, RZ, RZ, RZ ;  /* 0x000000ffff147224 */ /* 0x002fc800078e00ff */
[----:B------:R-:W-:Y:S01]  /*0710*/  IMAD.MOV R8, RZ, RZ, -R8 ;  /* 0x000000ffff087224 */ /* 0x000fe200078e0a08 */
[----:B------:R-:W1:Y:S01]  /*0720*/  S2R R166, SR_TID.X ;  /* 0x0000000000a67919 */ /* 0x000e620000002100 */
[----:B--2---:R-:W-:-:S05]  /*0730*/  VIADD R9, R9, 0xff ;  /* 0x000000ff09097836 */ /* 0x004fca0000000000 */
[----:B------:R-:W-:-:S04]  /*0740*/  SHF.R.S32.HI R18, RZ, 0x1f, R9 ;  /* 0x0000001fff127819 */ /* 0x000fc80000011409 */
[----:B------:R-:W-:Y:S01]  /*0750*/  LEA.HI R18, R18, R9, RZ, 0x8 ;  /* 0x0000000912127211 */ /* 0x000fe200078f40ff */
[----:B-----5:R-:W-:-:S03]  /*0760*/  IMAD.MOV R9, RZ, RZ, -R21 ;  /* 0x000000ffff097224 */ /* 0x020fc600078e0a15 */
[----:B------:R-:W-:Y:S01]  /*0770*/  LEA.HI.SX32 R18, R18, R11, 0x18 ;  /* 0x0000000b12127211 */ /* 0x000fe200078fc2ff */
[----:B------:R-:W-:-:S04]  /*0780*/  IMAD R16, R9, R10, RZ ;  /* 0x0000000a09107224 */ /* 0x000fc800078e02ff */
[----:B------:R-:W-:Y:S02]  /*0790*/  VIADD R18, R18, 0xffffffff ;  /* 0xffffffff12127836 */ /* 0x000fe40000000000 */
[----:B------:R-:W-:-:S03]  /*07a0*/  IMAD.HI.U32 R16, R21, R16, R20 ;  /* 0x0000001015107227 */ /* 0x000fc600078e0014 */
[----:B------:R-:W-:-:S05]  /*07b0*/  IABS R9, R18 ;  /* 0x0000001200097213 */ /* 0x000fca0000000000 */
[----:B------:R-:W-:-:S04]  /*07c0*/  IMAD.HI.U32 R16, R16, R9, RZ ;  /* 0x0000000910107227 */ /* 0x000fc800078e00ff */
[----:B------:R-:W-:-:S05]  /*07d0*/  IMAD R9, R16, R8, R9 ;  /* 0x0000000810097224 */ /* 0x000fca00078e0209 */
[----:B------:R-:W-:Y:S02]  /*07e0*/  ISETP.GT.U32.AND P1, PT, R10, R9, PT ;  /* 0x000000090a00720c */ /* 0x000fe40003f24070 */
[----:B------:R-:W-:-:S11]  /*07f0*/  LOP3.LUT R18, R18, R11, RZ, 0x3c, !PT ;  /* 0x0000000b12127212 */ /* 0x000fd600078e3cff */
[----:B------:R-:W-:Y:S01]  /*0800*/  @!P1 IMAD.IADD R9, R9, 0x1, -R10 ;  /* 0x0000000109099824 */ /* 0x000fe200078e0a0a */
[----:B------:R-:W-:-:S04]  /*0810*/  ISETP.GE.AND P0, PT, R18, RZ, PT ;  /* 0x000000ff1200720c */ /* 0x000fc80003f06270 */
[----:B------:R-:W-:Y:S01]  /*0820*/  ISETP.GE.U32.AND P2, PT, R9, R10, PT ;  /* 0x0000000a0900720c */ /* 0x000fe20003f46070 */
[----:B------:R-:W-:Y:S01]  /*0830*/  @!P1 VIADD R16, R16, 0x1 ;  /* 0x0000000110109836 */ /* 0x000fe20000000000 */
[----:B------:R-:W-:Y:S01]  /*0840*/  ISETP.NE.AND P1, PT, R11, RZ, PT ;  /* 0x000000ff0b00720c */ /* 0x000fe20003f25270 */
[----:B------:R-:W-:Y:S02]  /*0850*/  VIADD R8, R0, 0xff ;  /* 0x000000ff00087836 */ /* 0x000fe40000000000 */
[--C-:B------:R-:W-:Y:S02]  /*0860*/  IMAD R9, R239, 0x40, -R244.reuse ;  /* 0x00000040ef097824 */ /* 0x100fe400078e0af4 */
[----:B----4-:R-:W-:-:S03]  /*0870*/  IMAD.IADD R10, R15, 0x1, R244 ;  /* 0x000000010f0a7824 */ /* 0x010fc600078e02f4 */
[----:B---3--:R-:W-:-:S03]  /*0880*/  IADD3 R9, PT, PT, R12, R9, R8 ;  /* 0x000000090c097210 */ /* 0x008fc60007ffe008 */
[----:B------:R-:W-:Y:S02]  /*0890*/  @P2 VIADD R16, R16, 0x1 ;  /* 0x0000000110102836 */ /* 0x000fe40000000000 */
[----:B------:R-:W-:Y:S02]  /*08a0*/  VIADD R9, R9, 0x40 ;  /* 0x0000004009097836 */ /* 0x000fe40000000000 */
[----:B------:R-:W-:Y:S01]  /*08b0*/  @!P0 IMAD.MOV R16, RZ, RZ, -R16 ;  /* 0x000000ffff108224 */ /* 0x000fe200078e0a10 */
[----:B------:R-:W-:Y:S02]  /*08c0*/  @!P1 LOP3.LUT R16, RZ, R11, RZ, 0x33, !PT ;  /* 0x0000000bff109212 */ /* 0x000fe400078e33ff */
[----:B------:R-:W-:Y:S02]  /*08d0*/  IADD3 R10, PT, PT, -R10, R5, R0 ;  /* 0x000000050a0a7210 */ /* 0x000fe40007ffe100 */
[----:B------:R-:W-:Y:S02]  /*08e0*/  SHF.R.S32.HI R11, RZ, 0x1f, R8 ;  /* 0x0000001fff0b7819 */ /* 0x000fe40000011408 */
[----:B------:R-:W-:-:S02]  /*08f0*/  SHF.R.S32.HI R12, RZ, 0x1f, R9 ;  /* 0x0000001fff0c7819 */ /* 0x000fc40000011409 */
[----:B------:R-:W-:Y:S02]  /*0900*/  SHF.R.S32.HI R15, RZ, 0x1f, R10 ;  /* 0x0000001fff0f7819 */ /* 0x000fe4000001140a */
[----:B------:R-:W-:Y:S02]  /*0910*/  LEA.HI R11, R11, R8, RZ, 0x8 ;  /* 0x000000080b0b7211 */ /* 0x000fe400078f40ff */
[----:B------:R-:W-:Y:S01]  /*0920*/  LEA.HI R12, R12, R9, RZ, 0x8 ;  /* 0x000000090c0c7211 */ /* 0x000fe200078f40ff */
[----:B------:R-:W-:Y:S01]  /*0930*/  IMAD R9, R16, UR8, RZ ;  /* 0x0000000810097c24 */ /* 0x000fe2000f8e02ff */
[----:B------:R-:W-:Y:S02]  /*0940*/  LEA.HI R15, R15, R10, RZ, 0x8 ;  /* 0x0000000a0f0f7211 */ /* 0x000fe400078f40ff */
[----:B------:R-:W-:Y:S02]  /*0950*/  SHF.R.S32.HI R11, RZ, 0x8, R11 ;  /* 0x00000008ff0b7819 */ /* 0x000fe4000001140b */
[----:B------:R-:W-:-:S02]  /*0960*/  SHF.R.S32.HI R232, RZ, 0x8, R15 ;  /* 0x00000008ffe87819 */ /* 0x000fc4000001140f */
[----:B------:R-:W-:Y:S02]  /*0970*/  SHF.R.S32.HI R12, RZ, 0x8, R12 ;  /* 0x00000008ff0c7819 */ /* 0x000fe4000001140c */
[C---:B------:R-:W-:Y:S02]  /*0980*/  VIADDMNMX R11, R9.reuse, R16, R11, PT ;  /* 0x00000010090b7246 */ /* 0x040fe4000380010b */
[----:B------:R-:W-:Y:S02]  /*0990*/  VIMNMX R232, PT, PT, R9, R232, !PT ;  /* 0x000000e809e87248 */ /* 0x000fe40007fe0100 */
        /* <DEDUP_REMOVED lines=9> */
[----:B------:R-:W-:Y:S01]  /*0a30*/  IMAD.SHL.U32 R15, R166, 0x4, RZ ;  /* 0x00000004a60f7824 */ /* 0x000fe200078e00ff */
[----:B------:R-:W-:Y:S01]  /*0a40*/  SHF.R.U32.HI R166, RZ, 0x4, R166 ;  /* 0x00000004ffa67819 */ /* 0x000fe200000116a6 */
[----:B------:R-:W-:-:S04]  /*0a50*/  IMAD.MOV.U32 R239, RZ, RZ, 0x0 ;  /* 0x00000000ffef7424 */ /* 0x000fc800078e00ff */
[C---:B------:R-:W-:Y:S02]  /*0a60*/  VIADD R14, R166.reuse, 0x18 ;  /* 0x00000018a60e7836 */ /* 0x040fe40000000000 */
[C---:B------:R-:W-:Y:S02]  /*0a70*/  VIADD R8, R166.reuse, 0x28 ;  /* 0x00000028a6087836 */ /* 0x040fe40000000000 */
[----:B-1----:R-:W-:Y:S02]  /*0a80*/  VIADD R2, R166, 0x8 ;  /* 0x00000008a6027836 */ /* 0x002fe40000000000 */
        /* <DEDUP_REMOVED lines=13> */
[----:B------:R-:W-:Y:S02]  /*0b60*/  LEA.HI.X.SX32 R4, R4, RZ, 0x1, P0 ;  /* 0x000000ff04047211 */ /* 0x000fe400000f0eff */
[C---:B------:R-:W-:Y:S01]  /*0b70*/  LEA R16, P0, R9.reuse, R10, 0x2 ;  /* 0x0000000a09107211 */ /* 0x040fe200078010ff */
[C---:B------:R-:W-:Y:S01]  /*0b80*/  VIADD R10, R166.reuse, 0x20 ;  /* 0x00000020a60a7836 */ /* 0x040fe20000000000 */
[C---:B------:R-:W-:Y:S02]  /*0b90*/  ISETP.GE.OR P3, PT, R166.reuse, R5, P1 ;  /* 0x00000005a600720c */ /* 0x040fe40000f66670 */
[----:B------:R-:W-:Y:S01]  /*0ba0*/  LEA.HI.X R17, R9, R11, R4, 0x2, P0 ;  /* 0x0000000b09117211 */ /* 0x000fe200000f1404 */
[----:B------:R-:W-:Y:S01]  /*0bb0*/  VIADD R4, R166, 0x38 ;  /* 0x00000038a6047836 */ /* 0x000fe20000000000 */
[----:B------:R-:W-:-:S02]  /*0bc0*/  ISETP.GE.OR P2, PT, R2, R5, P1 ;  /* 0x000000050200720c */ /* 0x000fc40000f46670 */
[-C--:B------:R-:W-:Y:S01]  /*0bd0*/  ISETP.GE.OR P0, PT, R14, R5.reuse, P1 ;  /* 0x000000050e00720c */ /* 0x080fe20000f06670 */
[----:B------:R-:W-:Y:S01]  /*0be0*/  @!P5 ST.E.128 desc[UR4][R16.64+0x1000], RZ ;  /* 0x001000ff1000d985 */ /* 0x000fe2000c101d04 */
[-C--:B------:R-:W-:Y:S02]  /*0bf0*/  ISETP.GE.OR P5, PT, R2, R5.reuse, P6 ;  /* 0x000000050200720c */ /* 0x080fe400037a6670 */
        /* <DEDUP_REMOVED lines=10> */
[C---:B------:R-:W-:Y:S01]  /*0ca0*/  LEA R2, P0, R3.reuse, R12, 0x2 ;  /* 0x0000000c03027211 */ /* 0x040fe200078010ff */
[----:B------:R-:W-:Y:S01]  /*0cb0*/  @!P3 ST.E.128 desc[UR4][R16.64+0x2800], RZ ;  /* 0x002800ff1000b985 */ /* 0x000fe2000c101d04 */
[----:B------:R-:W-:Y:S02]  /*0cc0*/  ISETP.GE.OR P4, PT, R0, R5, P6 ;  /* 0x000000050000720c */ /* 0x000fe40003786670 */
[----:B------:R-:W-:Y:S01]  /*0cd0*/  LEA.HI.X R3, R3, R13, R7, 0x2, P0 ;  /* 0x0000000d03037211 */ /* 0x000fe200000f1407 */
[----:B------:R-:W-:Y:S01]  /*0ce0*/  @!P5 IMAD.MOV.U32 R7, RZ, RZ, -0x800000 ;  /* 0xff800000ff07d424 */ /* 0x000fe200078e00ff */
[----:B------:R-:W-:Y:S01]  /*0cf0*/  @!P2 ST.E.128 desc[UR4][R16.64+0x3000], RZ ;  /* 0x003000ff1000a985 */ /* 0x000fe2000c101d04 */
[----:B------:R-:W-:-:S02]  /*0d00*/  ISETP.GE.OR P3, PT, R14, R5, P6 ;  /* 0x000000050e00720c */ /* 0x000fc40003766670 */
[-C--:B------:R-:W-:Y:S01]  /*0d10*/  ISETP.GE.OR P2, PT, R10, R5.reuse, P6 ;  /* 0x000000050a00720c */ /* 0x080fe20003746670 */
[----:B------:R1:W-:Y:S01]  /*0d20*/  @!P1 ST.E.128 desc[UR4][R16.64+0x3800], RZ ;  /* 0x003800ff10009985 */ /* 0x0003e2000c101d04 */
        /* <DEDUP_REMOVED lines=11> */
[----:B------:R-:W-:-:S03]  /*0de0*/  @!P0 IMAD.MOV.U32 R9, RZ, RZ, -0x800000 ;  /* 0xff800000ff098424 */ /* 0x000fc600078e00ff */
[----:B------:R-:W-:Y:S04]  /*0df0*/  @!P2 ST.E desc[UR4][R2.64+0x80], R13 ;  /* 0x0000800d0200a985 */ /* 0x000fe8000c101904 */
[----:B------:R-:W-:Y:S01]  /*0e00*/  @!P1 ST.E desc[UR4][R2.64+0xa0], R11 ;  /* 0x0000a00b02009985 */ /* 0x000fe2000c101904 */
[----:B-1----:R-:W-:-:S03]  /*0e10*/  @!P5 IMAD.MOV.U32 R17, RZ, RZ, -0x800000 ;  /* 0xff800000ff11d424 */ /* 0x002fc600078e00ff */
[----:B------:R-:W-:Y:S04]  /*0e20*/  @!P0 ST.E desc[UR4][R2.64+0xc0], R9 ;  /* 0x0000c00902008985 */ /* 0x000fe8000c101904 */
[----:B------:R1:W-:Y:S02]  /*0e30*/  @!P5 ST.E desc[UR4][R2.64], R17 ;  /* 0x000000110200d985 */ /* 0x0003e4000c101904 */
[----:B-1----:R-:W-:Y:S05]  /*0e40*/  @P6 RET.REL.NODEC R238 `(_ZN5flash24flash_fwd_splitkv_kernelI23Flash_fwd_kernel_traitsILi64ELi64ELi256ELi4ELb0ELb0EN7cutlass10bfloat16_tE19Flash_kernel_traitsILi64ELi64ELi256ELi4ES3_EELb0ELb1ELb1ELb0ELb0ELb0ELb1ELb0EEEvNS_16Flash_fwd_paramsE) ;  /* 0xfffffff0ee6c6950 */ /* 0x002fea0003c3ffff */
[----:B------:R-:W-:Y:S02]  /*0e50*/  MOV R5, 0xff800000 ;  /* 0xff80000000057802 */ /* 0x000fe40000000f00 */
[----:B------:R-:W-:-:S03]  /*0e60*/  MOV R239, 0x0 ;  /* 0x0000000000ef7802 */ /* 0x000fc60000000f00 */
[----:B------:R1:W-:Y:S02]  /*0e70*/  ST.E desc[UR4][R2.64+0xe0], R5 ;  /* 0x0000e00502007985 */ /* 0x0003e4000c101904 */
[----:B-1----:R-:W-:Y:S05]  /*0e80*/  RET.REL.NODEC R238 `(_ZN5flash24flash_fwd_splitkv_kernelI23Flash_fwd_kernel_traitsILi64ELi64ELi256ELi4ELb0ELb0EN7cutlass10bfloat16_tE19Flash_kernel_traitsILi64ELi64ELi256ELi4ES3_EELb0ELb1ELb1ELb0ELb0ELb0ELb1ELb0EEEvNS_16Flash_fwd_paramsE) ;  /* 0xfffffff0ee5c7950 */ /* 0x002fea0003c3ffff */
.L_x_7314:
        /* <DEDUP_REMOVED lines=14> */
[----:B------:R-:W2:Y:S04]  /*0f70*/  LD.E.64 R10, desc[UR4][R2.64+0x168] ;  /* 0x00016804020a7980 */ /* 0x000ea8000c101b00 */
[----:B------:R-:W3:Y:S01]  /*0f80*/  LD.E R21, desc[UR4][R2.64+0x68] ;  /* 0x0000680402157980 */ /* 0x000ee2000c101900 */
[----:B------:R-:W-:-:S03]  /*0f90*/  LEA R20, R165, 0xffffff00, 0x8 ;  /* 0xffffff00a5147811 */ /* 0x000fc600078e40ff */
[----:B------:R-:W4:Y:S01]  /*0fa0*/  LD.E.64 R18, desc[UR4][R2.64+0x20] ;  /* 0x0000200402127980 */ /* 0x000f22000c101b00 */
[----:B------:R-:W-:-:S03]  /*0fb0*/  IABS R6, R20 ;  /* 0x0000001400067213 */ /* 0x000fc60000000000 */
[----:B------:R-:W4:Y:S04]  /*0fc0*/  LD.E.64 R222, desc[UR4][R2.64+0x38] ;  /* 0x0000380402de7980 */ /* 0x000f28000c101b00 */
[----:B------:R-:W4:Y:S04]  /*0fd0*/  LD.E.64 R22, desc[UR4][R2.64+0x50] ;  /* 0x0000500402167980 */ /* 0x000f28000c101b00 */
[----:B------:R-:W4:Y:S04]  /*0fe0*/  LD.E.64 R16, desc[UR4][R2.64+0x28] ;  /* 0x0000280402107980 */ /* 0x000f28000c101b00 */
[----:B------:R-:W5:Y:S04]  /*0ff0*/  LD.E.64 R30, desc[UR4][R2.64+0x58] ;  /* 0x00005804021e7980 */ /* 0x000f68000c101b00 */
[----:B------:R-:W5:Y:S01]  /*1000*/  LD.E.64 R224, desc[UR4][R2.64+0x40] ;  /* 0x0000400402e07980 */ /* 0x000f62000c101b00 */
[----:B-1----:R-:W-:-:S04]  /*1010*/  IABS R8, R13 ;  /* 0x0000000d00087213 */ /* 0x002fc80000000000 */
[----:B-----5:R-:W1:Y:S08]  /*1020*/  I2F.RP R12, R8 ;  /* 0x00000008000c7306 */ /* 0x020e700000209400 */
        /* <DEDUP_REMOVED lines=18> */
[-C--:B--2---:R-:W-:Y:S02]  /*1150*/  IMAD R4, R11, R245.reuse, RZ ;  /* 0x000000f50b047224 */ /* 0x084fe400078e02ff */
[----:B------:R-:W-:-:S04]  /*1160*/  IMAD.WIDE.U32 R14, R10, R245, RZ ;  /* 0x000000f50a0e7225 */ /* 0x000fc800078e00ff */
[----:B------:R-:W-:Y:S01]  /*1170*/  @P1 VIADD R9, R9, 0x1 ;  /* 0x0000000109091836 */ /* 0x000fe20000000000 */
[----:B------:R-:W-:Y:S01]  /*1180*/  LEA R250, P1, R14, R200, 0x2 ;  /* 0x000000c80efa7211 */ /* 0x000fe200078210ff */
[----:B------:R-:W-:-:S03]  /*1190*/  IMAD.IADD R4, R15, 0x1, R4 ;  /* 0x000000010f047824 */ /* 0x000fc600078e0204 */
[----:B------:R-:W-:Y:S02]  /*11a0*/  MOV R11, R9 ;  /* 0x00000009000b7202 */ /* 0x000fe40000000f00 */
[----:B------:R-:W-:Y:S02]  /*11b0*/  LEA.HI.X R251, R14, R201, R4, 0x2, P1 ;  /* 0x000000c90efb7211 */ /* 0x000fe400008f1404 */
[----:B------:R-:W-:Y:S02]  /*11c0*/  @!P2 IADD3 R11, PT, PT, -R11, RZ, RZ ;  /* 0x000000ff0b0ba210 */ /* 0x000fe40007ffe1ff */
[----:B------:R-:W-:-:S05]  /*11d0*/  @!P3 LOP3.LUT R11, RZ, R13, RZ, 0x33, !PT ;  /* 0x0000000dff0bb212 */ /* 0x000fca00078e33ff */
[----:B------:R-:W-:-:S05]  /*11e0*/  IMAD.WIDE R8, R11, 0x4, R250 ;  /* 0x000000040b087825 */ /* 0x000fca00078e02fa */
[----:B------:R1:W2:Y:S01]  /*11f0*/  LD.E R4, desc[UR4][R8.64] ;  /* 0x0000000408047980 */ /* 0x0002a2000c101900 */
[----:B---3--:R-:W-:-:S04]  /*1200*/  IABS R10, R21 ;  /* 0x00000015000a7213 */ /* 0x008fc80000000000 */
[----:B------:R-:W3:Y:S08]  /*1210*/  I2F.RP R14, R10 ;  /* 0x0000000a000e7306 */ /* 0x000ef00000209400 */
[----:B---3--:R-:W3:Y:S02]  /*1220*/  MUFU.RCP R12, R14 ;  /* 0x0000000e000c7308 */ /* 0x008ee40000001000 */
[----:B---3--:R-:W-:-:S06]  /*1230*/  VIADD R12, R12, 0xffffffe ;  /* 0x0ffffffe0c0c7836 */ /* 0x008fcc0000000000 */
[----:B------:R-:W3:Y:S01]  /*1240*/  F2I.FTZ.U32.TRUNC.NTZ R25, R12 ;  /* 0x0000000c00197305 */ /* 0x000ee2000021f000 */
[----:B------:R-:W-:Y:S01]  /*1250*/  IMAD.MOV.U32 R24, RZ, RZ, RZ ;  /* 0x000000ffff187224 */ /* 0x000fe200078e00ff */
[----:B-1----:R-:W-:Y:S02]  /*1260*/  IABS R8, R246 ;  /* 0x000000f600087213 */ /* 0x002fe40000000000 */
[----:B------:R-:W-:Y:S02]  /*1270*/  IABS R9, R21 ;  /* 0x0000001500097213 */ /* 0x000fe40000000000 */
[----:B---3--:R-:W-:-:S05]  /*1280*/  IADD3 R6, PT, PT, RZ, -R25, RZ ;  /* 0x80000019ff067210 */ /* 0x008fca0007ffe0ff */
        /* <DEDUP_REMOVED lines=16> */
[----:B----4-:R-:W-:-:S04]  /*1390*/  IMAD R6, R223, R20, RZ ;  /* 0x00000014df067224 */ /* 0x010fc800078e02ff */
[----:B------:R-:W-:Y:S01]  /*13a0*/  @!P1 IMAD.MOV R11, RZ, RZ, -R11 ;  /* 0x000000ffff0b9224 */ /* 0x000fe200078e0a0b */
[----:B------:R-:W-:-:S05]  /*13b0*/  @!P2 LOP3.LUT R11, RZ, R21, RZ, 0x33, !PT ;  /* 0x00000015ff0ba212 */ /* 0x000fca00078e33ff */
[----:B------:R-:W-:Y:S01]  /*13c0*/  IMAD R13, R23, R11, RZ ;  /* 0x0000000b170d7224 */ /* 0x000fe200078e02ff */
[----:B--2---:R-:W-:Y:S01]  /*13d0*/  SHF.R.S32.HI R9, RZ, 0x1f, R4 ;  /* 0x0000001fff097819 */ /* 0x004fe20000011404 */
        /* <DEDUP_REMOVED lines=18> */
.L_x_7316:
        /* <DEDUP_REMOVED lines=9> */
[----:B------:R-:W-:-:S02]  /*1590*/  IABS R10, R246 ;  /* 0x000000f6000a7213 */ /* 0x000fc40000000000 */
[----:B------:R-:W-:Y:S02]  /*15a0*/  LEA R20, R165, 0xffffff00, 0x8 ;  /* 0xffffff00a5147811 */ /* 0x000fe400078e40ff */
[----:B------:R-:W-:Y:S02]  /*15b0*/  CS2R R250, SRZ ;  /* 0x0000000000fa7805 */ /* 0x000fe4000001ff00 */
[----:B--2---:R-:W-:-:S04]  /*15c0*/  IABS R6, R21 ;  /* 0x0000001500067213 */ /* 0x004fc80000000000 */
        /* <DEDUP_REMOVED lines=12> */
[-C--:B---3--:R-:W-:Y:S01]  /*1690*/  @!P3 IMAD R11, R223, R13.reuse, RZ ;  /* 0x0000000ddf0bb224 */ /* 0x088fe200078e02ff */
[----:B------:R-:W-:Y:S01]  /*16a0*/  @!P3 SHF.R.S32.HI R4, RZ, 0x1f, R13 ;  /* 0x0000001fff04b819 */ /* 0x000fe2000001140d */
[----:B------:R-:W-:-:S04]  /*16b0*/  @!P3 IMAD.WIDE.U32 R24, R222, R13, RZ ;  /* 0x0000000dde18b225 */ /* 0x000fc800078e00ff */
[----:B------:R-:W-:-:S06]  /*16c0*/  @!P3 IMAD R4, R4, R222, R11 ;  /* 0x000000de0404b224 */ /* 0x000fcc00078e020b */
[----:B------:R-:W-:Y:S02]  /*16d0*/  @!P2 IMAD.IADD R9, R9, 0x1, -R6 ;  /* 0x000000010909a824 */ /* 0x000fe400078e0a06 */
[----:B------:R-:W-:Y:S01]  /*16e0*/  @!P3 IMAD.IADD R25, R25, 0x1, R4 ;  /* 0x000000011919b824 */ /* 0x000fe200078e0204 */
[----:B-----5:R-:W-:Y:S01]  /*16f0*/  @!P3 SHF.R.S32.HI R4, RZ, 0x1f, R12 ;  /* 0x0000001fff04b819 */ /* 0x020fe2000001140c */
[----:B----4-:R-:W-:Y:S01]  /*1700*/  @!P3 IMAD R11, R19, R12, RZ ;  /* 0x0000000c130bb224 */ /* 0x010fe200078e02ff */
[----:B------:R-:W-:Y:S02]  /*1710*/  ISETP.GE.U32.AND P5, PT, R9, R6, PT ;  /* 0x000000060900720c */ /* 0x000fe40003fa6070 */
[----:B------:R-:W-:Y:S02]  /*1720*/  @P3 IADD3 R10, PT, PT, R13, R14, RZ ;  /* 0x0000000e0d0a3210 */ /* 0x000fe40007ffe0ff */
[----:B------:R-:W-:Y:S01]  /*1730*/  LOP3.LUT R6, R246, R21, RZ, 0x3c, !PT ;  /* 0x00000015f6067212 */ /* 0x000fe200078e3cff */
[----:B------:R-:W-:-:S02]  /*1740*/  @!P3 IMAD R11, R18, R4, R11 ;  /* 0x00000004120bb224 */ /* 0x000fc400078e020b */
[----:B------:R-:W-:Y:S01]  /*1750*/  @!P3 IMAD.WIDE.U32 R24, R18, R12, R24 ;  /* 0x0000000c1218b225 */ /* 0x000fe200078e0018 */
[----:B------:R-:W-:Y:S02]  /*1760*/  ISETP.GE.AND P1, PT, R6, RZ, PT ;  /* 0x000000ff0600720c */ /* 0x000fe40003f26270 */
[----:B------:R-:W-:Y:S01]  /*1770*/  ISETP.NE.AND P4, PT, R21, RZ, PT ;  /* 0x000000ff1500720c */ /* 0x000fe20003f85270 */
[-C--:B------:R-:W-:Y:S02]  /*1780*/  @P3 IMAD R4, R223, R10.reuse, RZ ;  /* 0x0000000adf043224 */ /* 0x080fe400078e02ff */
[----:B------:R-:W-:Y:S01]  /*1790*/  @P3 IMAD.WIDE.U32 R18, R222, R10, RZ ;  /* 0x0000000ade123225 */ /* 0x000fe200078e00ff */
[----:B------:R-:W-:Y:S02]  /*17a0*/  @!P2 IADD3 R8, PT, PT, R8, 0x1, RZ ;  /* 0x000000010808a810 */ /* 0x000fe40007ffe0ff */
[----:B------:R-:W-:Y:S01]  /*17b0*/  @!P3 IADD3 R11, PT, PT, R25, R11, RZ ;  /* 0x0000000b190bb210 */ /* 0x000fe20007ffe0ff */
[----:B------:R-:W-:Y:S01]  /*17c0*/  @P3 IMAD.IADD R11, R19, 0x1, R4 ;  /* 0x00000001130b3824 */ /* 0x000fe200078e0204 */
[----:B------:R-:W-:Y:S01]  /*17d0*/  @!P3 MOV R10, R24 ;  /* 0x00000018000ab202 */ /* 0x000fe20000000f00 */
[----:B------:R-:W-:Y:S01]  /*17e0*/  @!P3 IMAD R4, R225, R13, RZ ;  /* 0x0000000de104b224 */ /* 0x000fe200078e02ff */
[----:B------:R-:W-:Y:S01]  /*17f0*/  @!P3 SHF.R.S32.HI R9, RZ, 0x1f, R13 ;  /* 0x0000001fff09b819 */ /* 0x000fe2000001140d */
[----:B------:R-:W-:Y:S01]  /*1800*/  IMAD R6, R223, R20, RZ ;  /* 0x00000014df067224 */ /* 0x000fe200078e02ff */
[----:B------:R-:W-:-:S02]  /*1810*/  @P3 MOV R10, R18 ;  /* 0x00000012000a3202 */ /* 0x000fc40000000f00 */
[----:B------:R-:W-:Y:S01]  /*1820*/  SHF.R.S32.HI R19, RZ, 0x1f, R20 ;  /* 0x0000001fff137819 */ /* 0x000fe20000011414 */
[----:B------:R-:W-:Y:S02]  /*1830*/  @P5 VIADD R8, R8, 0x1 ;  /* 0x0000000108085836 */ /* 0x000fe40000000000 */
[----:B------:R-:W-:Y:S02]  /*1840*/  @!P3 IMAD R4, R9, R224, R4 ;  /* 0x000000e00904b224 */ /* 0x000fe400078e0204 */
[----:B------:R-:W-:Y:S01]  /*1850*/  @!P3 IMAD.WIDE.U32 R24, R224, R13, RZ ;  /* 0x0000000de018b225 */ /* 0x000fe200078e00ff */
[----:B------:R-:W-:-:S03]  /*1860*/  @!P1 IADD3 R8, PT, PT, -R8, RZ, RZ ;  /* 0x000000ff08089210 */ /* 0x000fc60007ffe1ff */
[----:B------:R-:W-:Y:S02]  /*1870*/  IMAD R6, R19, R222, R6 ;  /* 0x000000de13067224 */ /* 0x000fe400078e0206 */
[----:B------:R-:W-:Y:S01]  /*1880*/  IMAD.WIDE.U32 R10, R222, R20, R10 ;  /* 0x00000014de0a7225 */ /* 0x000fe200078e000a */
[----:B------:R-:W-:Y:S02]  /*1890*/  @!P4 LOP3.LUT R8, RZ, R21, RZ, 0x33, !PT ;  /* 0x00000015ff08c212 */ /* 0x000fe400078e33ff */
[----:B------:R-:W-:Y:S01]  /*18a0*/  @!P3 IADD3 R25, PT, PT, R25, R4, RZ ;  /* 0x000000041919b210 */ /* 0x000fe20007ffe0ff */
[----:B------:R-:W-:Y:S01]  /*18b0*/  @P3 IMAD.IADD R13, R13, 0x1, R14 ;  /* 0x000000010d0d3824 */ /* 0x000fe200078e020e */
[----:B------:R-:W-:Y:S01]  /*18c0*/  @!P3 SHF.R.S32.HI R9, RZ, 0x1f, R12 ;  /* 0x0000001fff09b819 */ /* 0x000fe2000001140c */
[----:B------:R-:W-:Y:S01]  /*18d0*/  @!P3 IMAD R4, R23, R12, RZ ;  /* 0x0000000c1704b224 */ /* 0x000fe200078e02ff */
[----:B------:R-:W-:Y:S02]  /*18e0*/  IADD3 R15, PT, PT, R11, R6, RZ ;  /* 0x000000060b0f7210 */ /* 0x000fe40007ffe0ff */
[----:B------:R-:W-:Y:S01]  /*18f0*/  MOV R14, R10 ;  /* 0x0000000a000e7202 */ /* 0x000fe20000000f00 */
[----:B------:R-:W-:Y:S01]  /*1900*/  IMAD R11, R17, R8, RZ ;  /* 0x00000008110b7224 */ /* 0x000fe200078e02ff */
[----:B------:R-:W-:Y:S01]  /*1910*/  SHF.R.S32.HI R6, RZ, 0x1f, R8 ;  /* 0x0000001fff067819 */ /* 0x000fe20000011408 */
[----:B------:R-:W-:-:S02]  /*1920*/  @!P3 IMAD R4, R22, R9, R4 ;  /* 0x000000091604b224 */ /* 0x000fc400078e0204 */
[----:B------:R-:W-:-:S04]  /*1930*/  @!P3 IMAD.WIDE.U32 R22, R22, R12, R24 ;  /* 0x0000000c1616b225 */ /* 0x000fc800078e0018 */
[----:B------:R-:W-:-:S04]  /*1940*/  IMAD.WIDE.U32 R14, R16, R8, R14 ;  /* 0x00000008100e7225 */ /* 0x000fc800078e000e */
[-C--:B------:R-:W-:Y:S02]  /*1950*/  @P3 IMAD R8, R225, R13.reuse, RZ ;  /* 0x0000000de1083224 */ /* 0x080fe400078e02ff */
[----:B------:R-:W-:-:S04]  /*1960*/  @P3 IMAD.WIDE.U32 R24, R224, R13, RZ ;  /* 0x0000000de0183225 */ /* 0x000fc800078e00ff */
[----:B------:R-:W-:Y:S01]  /*1970*/  IMAD R11, R16, R6, R11 ;  /* 0x00000006100b7224 */ /* 0x000fe200078e020b */
[----:B------:R-:W-:Y:S01]  /*1980*/  @!P3 MOV R16, R22 ;  /* 0x000000160010b202 */ /* 0x000fe20000000f00 */
[----:B------:R-:W-:Y:S01]  /*1990*/  @!P3 IMAD.IADD R6, R23, 0x1, R4 ;  /* 0x000000011706b824 */ /* 0x000fe200078e0204 */
[----:B------:R-:W-:Y:S01]  /*19a0*/  MOV R12, R14 ;  /* 0x0000000e000c7202 */ /* 0x000fe20000000f00 */
[----:B------:R-:W-:Y:S01]  /*19b0*/  IMAD.IADD R4, R15, 0x1, R11 ;  /* 0x000000010f047824 */ /* 0x000fe200078e020b */
[----:B------:R-:W-:Y:S02]  /*19c0*/  @P3 IADD3 R6, PT, PT, R25, R8, RZ ;  /* 0x0000000819063210 */ /* 0x000fe40007ffe0ff */
[----:B------:R-:W-:Y:S02]  /*19d0*/  @P3 MOV R16, R24 ;  /* 0x0000001800103202 */ /* 0x000fe40000000f00 */
.L_x_7317:
[----:B------:R-:W-:Y:S05]  /*19e0*/  BSYNC.RECONVERGENT B0 ;  /* 0x0000000000007941 */ /* 0x000fea0003800200 */
.L_x_7315:
        /* <DEDUP_REMOVED lines=30> */
[----:B------:R-:W-:-:S04]  /*1bd0*/  @P4 VIADD R22, R22, 0x1 ;  /* 0x0000000116164836 */ /* 0x000fc80000000000 */
[----:B------:R-:W-:Y:S02]  /*1be0*/  IMAD.MOV.U32 R17, RZ, RZ, R22 ;  /* 0x000000ffff117224 */ /* 0x000fe400078e0016 */
[C---:B------:R-:W-:Y:S02]  /*1bf0*/  IMAD R18, R20.reuse, R225, R18 ;  /* 0x000000e114127224 */ /* 0x040fe400078e0212 */
[----:B------:R-:W-:Y:S01]  /*1c00*/  @!P2 IMAD.MOV R17, RZ, RZ, -R17 ;  /* 0x000000ffff11a224 */ /* 0x000fe200078e0a11 */
[----:B------:R-:W-:Y:S01]  /*1c10*/  @!P3 LOP3.LUT R17, RZ, R21, RZ, 0x33, !PT ;  /* 0x00000015ff11b212 */ /* 0x000fe200078e33ff */
[----:B------:R-:W-:Y:S01]  /*1c20*/  IMAD.WIDE.U32 R22, R20, R224, RZ ;  /* 0x000000e014167225 */ /* 0x000fe200078e00ff */
[----:B------:R-:W-:-:S03]  /*1c30*/  SHF.L.U32 R13, R166, 0x3, RZ ;  /* 0x00000003a60d7819 */ /* 0x000fc600000006ff */
[----:B------:R-:W-:Y:S01]  /*1c40*/  IMAD.IADD R21, R23, 0x1, R18 ;  /* 0x0000000117157824 */ /* 0x000fe200078e0212 */
[----:B------:R-:W-:Y:S01]  /*1c50*/  SHF.R.S32.HI R18, RZ, 0x1f, R17 ;  /* 0x0000001fff127819 */ /* 0x000fe20000011411 */
[-C--:B------:R-:W-:Y:S01]  /*1c60*/  IMAD R23, R31, R17.reuse, RZ ;  /* 0x000000111f177224 */ /* 0x080fe200078e02ff */
[C---:B------:R-:W-:Y:S01]  /*1c70*/  LOP3.LUT R217, R13.reuse, 0x38, RZ, 0xc0, !PT ;  /* 0x000000380dd97812 */ /* 0x040fe200078ec0ff */
[----:B------:R-:W-:Y:S01]  /*1c80*/  IMAD.WIDE.U32 R32, R30, R17, RZ ;  /* 0x000000111e207225 */ /* 0x000fe200078e00ff */
[----:B------:R-:W-:Y:S02]  /*1c90*/  LOP3.LUT R19, R13, 0x1c0, RZ, 0xc0, !PT ;  /* 0x000001c00d137812 */ /* 0x000fe400078ec0ff */
[----:B------:R-:W-:Y:S01]  /*1ca0*/  IADD3 R16, P3, P2, R22, R16, R217 ;  /* 0x0000001016107210 */ /* 0x000fe20007a7e0d9 */
[----:B------:R-:W-:Y:S01]  /*1cb0*/  IMAD R18, R18, R30, R23 ;  /* 0x0000001e12127224 */ /* 0x000fe200078e0217 */
[----:B------:R-:W-:Y:S02]  /*1cc0*/  LOP3.LUT R20, R19, 0x38, R166, 0xf8, !PT ;  /* 0x0000003813147812 */ /* 0x000fe400078ef8a6 */
[----:B------:R-:W-:-:S02]  /*1cd0*/  IADD3.X R21, PT, PT, R21, R6, RZ, P3, P2 ;  /* 0x0000000615157210 */ /* 0x000fc40001fe44ff */
[----:B------:R-:W-:Y:S02]  /*1ce0*/  IADD3 R22, P2, PT, R16, R32, RZ ;  /* 0x0000002010167210 */ /* 0x000fe40007f5e0ff */
[----:B------:R-:W-:Y:S02]  /*1cf0*/  IADD3 R18, PT, PT, R33, R18, RZ ;  /* 0x0000001221127210 */ /* 0x000fe40007ffe0ff */
[----:B------:R-:W-:Y:S01]  /*1d00*/  IADD3 R30, P3, PT, R217, R12, RZ ;  /* 0x0000000cd91e7210 */ /* 0x000fe20007f7e0ff */
[----:B------:R-:W1:Y:S01]  /*1d10*/  S2UR UR6, SR_CgaCtaId ;  /* 0x00000000000679c3 */ /* 0x000e620000008800 */
[----:B------:R-:W-:Y:S01]  /*1d20*/  SHF.R.U32.HI R6, RZ, 0x3, R166 ;  /* 0x00000003ff067819 */ /* 0x000fe200000116a6 */
[----:B------:R-:W-:Y:S01]  /*1d30*/  IMAD.X R23, R21, 0x1, R18, P2 ;  /* 0x0000000115177824 */ /* 0x000fe200010e0612 */
[----:B------:R-:W-:Y:S02]  /*1d40*/  IADD3.X R31, PT, PT, RZ, R4, RZ, P3, !PT ;  /* 0x00000004ff1f7210 */ /* 0x000fe40001ffe4ff */
[----:B------:R-:W-:Y:S01]  /*1d50*/  LOP3.LUT R20, R20, R217, RZ, 0x3c, !PT ;  /* 0x000000d914147212 */ /* 0x000fe200078e3cff */
[----:B------:R-:W-:-:S02]  /*1d60*/  IMAD R17, R225, R6, RZ ;  /* 0x00000006e1117224 */ /* 0x000fc400078e02ff */
[----:B------:R-:W-:Y:S01]  /*1d70*/  IMAD R233, R223, R6, RZ ;  /* 0x00000006dfe97224 */ /* 0x000fe200078e02ff */
[----:B------:R-:W-:Y:S01]  /*1d80*/  LOP3.LUT R13, R20, 0x1e00, R13, 0xf8, !PT ;  /* 0x00001e00140d7812 */ /* 0x000fe200078ef80d */
[----:B------:R-:W-:-:S04]  /*1d90*/  IMAD.WIDE.U32 R18, R6, R222, R30 ;  /* 0x000000de06127225 */ /* 0x000fc800078e001e */
[----:B------:R-:W-:Y:S01]  /*1da0*/  IMAD.WIDE.U32 R22, R6, R224, R22 ;  /* 0x000000e006167225 */ /* 0x000fe200078e0016 */
[----:B------:R-:W-:-:S03]  /*1db0*/  IADD3 R233, PT, PT, R19, R233, RZ ;  /* 0x000000e913e97210 */ /* 0x000fc60007ffe0ff */
[----:B------:R-:W-:Y:S01]  /*1dc0*/  IMAD.IADD R17, R23, 0x1, R17 ;  /* 0x0000000117117824 */ /* 0x000fe200078e0211 */
[----:B------:R-:W-:Y:S01]  /*1dd0*/  IADD3 R226, PT, PT, -R5, R244, RZ ;  /* 0x000000f405e27210 */ /* 0x000fe20007ffe1ff */
[----:B------:R-:W-:Y:S01]  /*1de0*/  UMOV UR7, 0x400 ;  /* 0x0000040000077882 */ /* 0x000fe20000000000 */
[----:B------:R-:W-:Y:S01]  /*1df0*/  SHF.R.S32.HI R247, RZ, 0x1f, R246 ;  /* 0x0000001ffff77819 */ /* 0x000fe200000114f6 */
[----:B-1----:R-:W-:Y:S01]  /*1e00*/  ULEA UR6, UR6, UR7, 0x18 ;  /* 0x0000000706067291 */ /* 0x002fe2000f8ec0ff */
[----:B------:R-:W-:Y:S05]  /*1e10*/  BSSY.RECONVERGENT B0, `(.L_x_7318) ;  /* 0x000002c000007945 */ /* 0x000fea0003800200 */
[----:B------:R-:W-:-:S04]  /*1e20*/  IMAD.U32 R218, RZ, RZ, UR6 ;  /* 0x00000006ffda7e24 */ /* 0x000fc8000f8e00ff */
[----:B------:R-:W-:Y:S02]  /*1e30*/  IMAD R243, R13, 0x2, R218 ;  /* 0x000000020df37824 */ /* 0x000fe400078e02da */
[----:B--2---:R-:W-:-:S04]  /*1e40*/  @P1 IMAD.WIDE.U32 R20, R10, R7, RZ ;  /* 0x000000070a141225 */ /* 0x004fc800078e00ff */
[----:B------:R-:W-:Y:S01]  /*1e50*/  @P1 IMAD R12, R11, R7, RZ ;  /* 0x000000070b0c1224 */ /* 0x000fe200078e02ff */
[----:B---3--:R-:W-:Y:S01]  /*1e60*/  LEA R236, P2, R22, R26, 0x1 ;  /* 0x0000001a16ec7211 */ /* 0x008fe200078408ff */
[-C--:B----4-:R-:W-:Y:S02]  /*1e70*/  @!P1 IMAD R4, R29, R245.reuse, RZ ;  /* 0x000000f51d049224 */ /* 0x090fe400078e02ff */
[----:B------:R-:W-:Y:S01]  /*1e80*/  @!P1 IMAD.WIDE.U32 R28, R28, R245, RZ ;  /* 0x000000f51c1c9225 */ /* 0x000fe200078e00ff */
[----:B------:R-:W-:-:S03]  /*1e90*/  LEA R234, P3, R18, R24, 0x1 ;  /* 0x0000001812ea7211 */ /* 0x000fc600078608ff */
[----:B------:R-:W-:Y:S02]  /*1ea0*/  @!P1 IMAD.MOV.U32 R16, RZ, RZ, R28 ;  /* 0x000000ffff109224 */ /* 0x000fe400078e001c */
[----:B------:R-:W-:Y:S01]  /*1eb0*/  @P1 IMAD.MOV.U32 R16, RZ, RZ, R20 ;  /* 0x000000ffff101224 */ /* 0x000fe200078e0014 */
[----:B------:R-:W-:Y:S02]  /*1ec0*/  @!P1 IADD3 R4, PT, PT, R29, R4, RZ ;  /* 0x000000041d049210 */ /* 0x000fe40007ffe0ff */
[----:B------:R-:W-:Y:S02]  /*1ed0*/  LEA.HI.X R237, R22, R27, R17, 0x1, P2 ;  /* 0x0000001b16ed7211 */ /* 0x000fe400010f0c11 */
[----:B------:R-:W-:Y:S02]  /*1ee0*/  LEA.HI.X R233, R18, R25, R233, 0x1, P3 ;  /* 0x0000001912e97211 */ /* 0x000fe400018f0ce9 */
[----:B------:R-:W-:Y:S02]  /*1ef0*/  @P1 IADD3 R4, PT, PT, R21, R12, RZ ;  /* 0x0000000c15041210 */ /* 0x000fe40007ffe0ff */
[----:B------:R-:W-:-:S05]  /*1f00*/  IADD3 R18, P2, PT, R217, R16, RZ ;  /* 0x00000010d9127210 */ /* 0x000fca0007f5e0ff */
[----:B------:R-:W-:Y:S01]  /*1f10*/  IMAD.X R19, RZ, RZ, R4, P2 ;  /* 0x000000ffff137224 */ /* 0x000fe200010e0604 */
[----:B------:R-:W-:Y:S01]  /*1f20*/  ISETP.GE.AND P2, PT, R6, R226, PT ;  /* 0x000000e20600720c */ /* 0x000fe20003f46270 */
[----:B------:R-:W-:-:S04]  /*1f30*/  IMAD R7, R15, R246, RZ ;  /* 0x000000f60f077224 */ /* 0x000fc800078e02ff */
[----:B------:R-:W-:Y:S01]  /*1f40*/  IMAD R5, R14, R247, R7 ;  /* 0x000000f70e057224 */ /* 0x000fe200078e0207 */
[----:B------:R-:W-:Y:S01]  /*1f50*/  MOV R7, RZ ;  /* 0x000000ff00077202 */ /* 0x000fe20000000f00 */
[----:B------:R-:W-:Y:S01]  /*1f60*/  IMAD.WIDE.U32 R14, R246, R14, R18 ;  /* 0x0000000ef60e7225 */ /* 0x000fe200078e0012 */
[----:B------:R-:W-:-:S03]  /*1f70*/  @!P1 MOV R17, R11 ;  /* 0x0000000b00119202 */ /* 0x000fc60000000f00 */
[----:B------:R-:W-:Y:S01]  /*1f80*/  @!P1 IMAD.MOV.U32 R16, RZ, RZ, R10 ;  /* 0x000000ffff109224 */ /* 0x000fe200078e000a */
[----:B------:R-:W-:Y:S01]  /*1f90*/  @P1 MOV R16, R10 ;  /* 0x0000000a00101202 */ /* 0x000fe20000000f00 */
[----:B------:R-:W-:Y:S01]  /*1fa0*/  @P1 IMAD.MOV.U32 R17, RZ, RZ, R11 ;  /* 0x000000ffff111224 */ /* 0x000fe200078e000b */
[----:B------:R-:W-:Y:S01]  /*1fb0*/  IADD3 R13, PT, PT, R15, R5, RZ ;  /* 0x000000050f0d7210 */ /* 0x000fe20007ffe0ff */
[----:B------:R-:W-:Y:S01]  /*1fc0*/  IMAD.WIDE.U32 R18, R239, 0x40, R6 ;  /* 0x00000040ef127825 */ /* 0x000fe200078e0006 */
        /* <DEDUP_REMOVED lines=15> */
.L_x_7320:
[----:B------:R2:W-:Y:S02]  /*20c0*/  STS.128 [R243], RZ ;  /* 0x000000fff3007388 */ /* 0x0005e40000000c00 */
.L_x_7319:
[----:B------:R-:W-:Y:S05]  /*20d0*/  BSYNC.RECONVERGENT B0 ;  /* 0x0000000000007941 */ /* 0x000fea0003800200 */
.L_x_7318:
        /* <DEDUP_REMOVED lines=28> */
.L_x_7322:
[----:B------:R-:W-:Y:S05]  /*22a0*/  BSYNC.RECONVERGENT B0 ;  /* 0x0000000000007941 */ /* 0x000fea0003800200 */
.L_x_7321:
[----:B------:R-:W-:Y:S04]  /*22b0*/  BSSY.RECONVERGENT B0, `(.L_x_7323) ;  /* 0x0000013000007945 */ /* 0x000fe80003800200 */
[----:B------:R-:W-:Y:S05]  /*22c0*/  @P3 BRA `(.L_x_7324) ;  /* 0x0000000000443947 */ /* 0x000fea0003800000 */
[----:B-----5:R-:W-:-:S13]  /*22d0*/  ISETP.GE.AND P1, PT, R217, R242, PT ;  /* 0x000000f2d900720c */ /* 0x020fda0003f26270 */
        /* <DEDUP_REMOVED lines=16> */
.L_x_7324:
[----:B------:R-:W-:Y:S05]  /*23e0*/  BSYNC.RECONVERGENT B0 ;  /* 0x0000000000007941 */ /* 0x000fea0003800200 */
.L_x_7323:
[----:B------:R-:W-:Y:S04]  /*23f0*/  BSSY.RECONVERGENT B0, `(.L_x_7325) ;  /* 0x0000012000007945 */ /* 0x000fe80003800200 */
[----:B------:R-:W-:Y:S05]  /*2400*/  @P2 BRA `(.L_x_7326) ;  /* 0x0000000000402947 */ /* 0x000fea0003800000 */
[----:B-----5:R-:W-:-:S13]  /*2410*/  ISETP.GE.AND P1, PT, R217, R242, PT ;  /* 0x000000f2d900720c */ /* 0x020fda0003f26270 */
[----:B------:R1:W-:Y:S01]  /*2420*/  @P1 STS.128 [R243+0x1800], RZ ;  /* 0x001800fff3001388 */ /* 0x0003e20000000c00 */
[----:B------:R-:W-:Y:S05]  /*2430*/  @P1 BRA `(.L_x_7326) ;  /* 0x0000000000341947 */ /* 0x000fea0003800000 */
[----:B------:R-:W-:Y:S02]  /*2440*/  IADD3 R5, P1, PT, R18, 0x30, RZ ;  /* 0x0000003012057810 */ /* 0x000fe40007f3e0ff */
[----:B------:R-:W-:Y:S02]  /*2450*/  MOV R12, R14 ;  /* 0x0000000e000c7202 */ /* 0x000fe40000000f00 */
[----:B------:R-:W-:-:S03]  /*2460*/  IADD3.X R19, PT, PT, RZ, R19, RZ, P1, !PT ;  /* 0x00000013ff137210 */ /* 0x000fc60000ffe4ff */
[----:B------:R-:W-:-:S04]  /*2470*/  IMAD.WIDE.U32 R12, R16, R5, R12 ;  /* 0x00000005100c7225 */ /* 0x000fc800078e000c */
[----:B---3--:R-:W-:Y:S01]  /*2480*/  IMAD R10, R19, R16, RZ ;  /* 0x00000010130a7224 */ /* 0x008fe200078e02ff */
        /* <DEDUP_REMOVED lines=8> */
.L_x_7326:
[----:B------:R-:W-:Y:S05]  /*2510*/  BSYNC.RECONVERGENT B0 ;  /* 0x0000000000007941 */ /* 0x000fea0003800200 */
.L_x_7325:
[----:B------:R-:W-:Y:S01]  /*2520*/  BSSY.RECONVERGENT B0, `(.L_x_7327) ;  /* 0x000000d000007945 */ /* 0x000fe20003800200 */
[C---:B---3-5:R-:W-:Y:S02]  /*2530*/  SHF.L.U64.HI R8, R222.reuse, 0x4, R223 ;  /* 0x00000004de087819 */ /* 0x068fe400000102df */
        /* <DEDUP_REMOVED lines=10> */
.L_x_7329:
[----:B------:R3:W-:Y:S02]  /*25e0*/  STS.128 [R243+0x2000], RZ ;  /* 0x002000fff3007388 */ /* 0x0007e40000000c00 */
.L_x_7328:
[----:B------:R-:W-:Y:S05]  /*25f0*/  BSYNC.RECONVERGENT B0 ;  /* 0x0000000000007941 */ /* 0x000fea0003800200 */
.L_x_7327:
[----:B------:R-:W-:Y:S01]  /*2600*/  ISETP.GE.AND P1, PT, R35, R4, PT ;  /* 0x000000042300720c */ /* 0x000fe20003f26270 */
[C---:B------:R-:W-:Y:S01]  /*2610*/  VIADD R29, R6.reuse, 0x40 ;  /* 0x00000040061d7836 */ /* 0x040fe20000000000 */
        /* <DEDUP_REMOVED lines=17> */
.L_x_7331:
[----:B------:R-:W-:Y:S05]  /*2730*/  BSYNC.RECONVERGENT B0 ;  /* 0x0000000000007941 */ /* 0x000fea0003800200 */
.L_x_7330:
        /* <DEDUP_REMOVED lines=13> */
.L_x_7333:
[----:B------:R-:W-:Y:S05]  /*2810*/  BSYNC.RECONVERGENT B0 ;  /* 0x0000000000007941 */ /* 0x000fea0003800200 */
.L_x_7332:
        /* <DEDUP_REMOVED lines=13> */
.L_x_7335:
[----:B------:R-:W-:Y:S05]  /*28f0*/  BSYNC.RECONVERGENT B0 ;  /* 0x0000000000007941 */ /* 0x000fea0003800200 */
.L_x_7334:
        /* <DEDUP_REMOVED lines=16> */
.L_x_7337:
[----:B------:R-:W-:Y:S05]  /*2a00*/  BSYNC.RECONVERGENT B0 ;  /* 0x0000000000007941 */ /* 0x000fea0003800200 */
.L_x_7336:
        /* <DEDUP_REMOVED lines=13> */
.L_x_7339:
[----:B------:R-:W-:Y:S05]  /*2ae0*/  BSYNC.RECONVERGENT B0 ;  /* 0x0000000000007941 */ /* 0x000fea0003800200 */
.L_x_7338:
        /* <DEDUP_REMOVED lines=16> */
.L_x_7341:
[----:B------:R-:W-:Y:S05]  /*2bf0*/  BSYNC.RECONVERGENT B0 ;  /* 0x0000000000007941 */ /* 0x000fea0003800200 */
.L_x_7340:
        /* <DEDUP_REMOVED lines=16> */
.L_x_7343:
[----:B------:R-:W-:Y:S05]  /*2d00*/  BSYNC.RECONVERGENT B0 ;  /* 0x0000000000007941 */ /* 0x000fea0003800200 */
.L_x_7342:
        /* <DEDUP_REMOVED lines=16> */
.L_x_7345:
[----:B------:R-:W-:Y:S05]  /*2e10*/  BSYNC.RECONVERGENT B0 ;  /* 0x0000000000007941 */ /* 0x000fea0003800200 */
.L_x_7344:
        /* <DEDUP_REMOVED lines=13> */
.L_x_7347:
[----:B------:R-:W-:Y:S05]  /*2ef0*/  BSYNC.RECONVERGENT B0 ;  /* 0x0000000000007941 */ /* 0x000fea0003800200 */
.L_x_7346:
        /* <DEDUP_REMOVED lines=16> */
.L_x_7349:
[----:B------:R-:W-:Y:S05]  /*3000*/  BSYNC.RECONVERGENT B0 ;  /* 0x0000000000007941 */ /* 0x000fea0003800200 */
.L_x_7348:
        /* <DEDUP_REMOVED lines=15> */
.L_x_7351:
[----:B------:R-:W-:Y:S05]  /*3100*/  BSYNC.RECONVERGENT B0 ;  /* 0x0000000000007941 */ /* 0x000fea0003800200 */
.L_x_7350:
        /* <DEDUP_REMOVED lines=14> */
.L_x_7353:
[----:B------:R-:W-:Y:S05]  /*31f0*/  BSYNC.RECONVERGENT B0 ;  /* 0x0000000000007941 */ /* 0x000fea0003800200 */
.L_x_7352:
        /* <DEDUP_REMOVED lines=14> */
.L_x_7355:
[----:B------:R-:W-:Y:S05]  /*32e0*/  BSYNC.RECONVERGENT B0 ;  /* 0x0000000000007941 */ /* 0x000fea0003800200 */
.L_x_7354:
        /* <DEDUP_REMOVED lines=14> */
.L_x_7357:
[----:B------:R-:W-:Y:S05]  /*33d0*/  BSYNC.RECONVERGENT B0 ;  /* 0x0000000000007941 */ /* 0x000fea0003800200 */
.L_x_7356:
        /* <DEDUP_REMOVED lines=12> */
.L_x_7359:
[----:B------:R-:W-:Y:S05]  /*34a0*/  BSYNC.RECONVERGENT B0 ;  /* 0x0000000000007941 */ /* 0x000fea0003800200 */
.L_x_7358:
[----:B------:R-:W2:Y:S04]  /*34b0*/  LD.E.64 R40, desc[UR4][R2.64+0x1c0] ;  /* 0x0001c00402287980 */ /* 0x000ea8000c101b00 */
[----:B-1----:R-:W3:Y:S04]  /*34c0*/  LD.E.64 R36, desc[UR4][R2.64+0x1b8] ;  /* 0x0001b80402247980 */ /* 0x002ee8000c101b00 */
        /* <DEDUP_REMOVED lines=26> */
.L_x_7362:
[----:B------:R3:W-:Y:S01]  /*3670*/  STS.128 [R243+0xa000], RZ ;  /* 0x00a000fff3007388 */ /* 0x0007e20000000c00 */
[----:B------:R-:W-:Y:S05]  /*3680*/  BRA `(.L_x_7363) ;  /* 0x0000000000047947 */ /* 0x000fea0003800000 */
.L_x_7361:
[----:B------:R2:W-:Y:S02]  /*3690*/  STS.128 [R243+0xa000], RZ ;  /* 0x00a000fff3007388 */ /* 0x0005e40000000c00 */
.L_x_7363:
[----:B------:R-:W-:Y:S05]  /*36a0*/  BSYNC.RECONVERGENT B0 ;  /* 0x0000000000007941 */ /* 0x000fea0003800200 */
.L_x_7360:
[----:B------:R-:W-:Y:S01]  /*36b0*/  ISETP.GE.AND P4, PT, R35, R4, PT ;  /* 0x000000042300720c */ /* 0x000fe20003f86270 */
[----:B------:R-:W-:Y:S01]  /*36c0*/  BSSY.RECONVERGENT B0, `(.L_x_7364) ;  /* 0x0000011000007945 */ /* 0x000fe20003800200 */
[----:B-1----:R-:W-:Y:S02]  /*36d0*/  LEA R6, P5, R7, R236, 0x1 ;  /* 0x000000ec07067211 */ /* 0x002fe400078a08ff */
        /* <DEDUP_REMOVED lines=15> */
.L_x_7365:
[----:B------:R-:W-:Y:S05]  /*37d0*/  BSYNC.RECONVERGENT B0 ;  /* 0x0000000000007941 */ /* 0x000fea0003800200 */
.L_x_7364:
        /* <DEDUP_REMOVED lines=13> */
.L_x_7367:
[----:B------:R-:W-:Y:S05]  /*38b0*/  BSYNC.RECONVERGENT B0 ;  /* 0x0000000000007941 */ /* 0x000fea0003800200 */
.L_x_7366:
        /* <DEDUP_REMOVED lines=13> */
.L_x_7369:
[----:B------:R-:W-:Y:S05]  /*3990*/  BSYNC.RECONVERGENT B0 ;  /* 0x0000000000007941 */ /* 0x000fea0003800200 */
.L_x_7368:
        /* <DEDUP_REMOVED lines=16> */
.L_x_7371:
[----:B------:R-:W-:Y:S05]  /*3aa0*/  BSYNC.RECONVERGENT B0 ;  /* 0x0000000000007941 */ /* 0x000fea0003800200 */
.L_x_7370:
        /* <DEDUP_REMOVED lines=13> */
.L_x_7373:
[----:B------:R-:W-:Y:S05]  /*3b80*/  BSYNC.RECONVERGENT B0 ;  /* 0x0000000000007941 */ /* 0x000fea0003800200 */
.L_x_7372:
        /* <DEDUP_REMOVED lines=16> */
.L_x_7375:
[----:B------:R-:W-:Y:S05]  /*3c90*/  BSYNC.RECONVERGENT B0 ;  /* 0x0000000000007941 */ /* 0x000fea0003800200 */
.L_x_7374:
        /* <DEDUP_REMOVED lines=16> */
.L_x_7377:
[----:B------:R-:W-:Y:S05]  /*3da0*/  BSYNC.RECONVERGENT B0 ;  /* 0x0000000000007941 */ /* 0x000fea0003800200 */
.L_x_7376:
        /* <DEDUP_REMOVED lines=21> */
.L_x_7379:
[----:B------:R-:W-:Y:S05]  /*3f00*/  BSYNC.RECONVERGENT B0 ;  /* 0x0000000000007941 */ /* 0x000fea0003800200 */
.L_x_7378:
        /* <DEDUP_REMOVED lines=20> */
.L_x_7381:
[----:B------:R-:W-:Y:S05]  /*4050*/  BSYNC.RECONVERGENT B0 ;  /* 0x0000000000007941 */ /* 0x000fea0003800200 */
.L_x_7380:
        /* <DEDUP_REMOVED lines=20> */
.L_x_7383:
[----:B------:R-:W-:Y:S05]  /*41a0*/  BSYNC.RECONVERGENT B0 ;  /* 0x0000000000007941 */ /* 0x000fea0003800200 */
.L_x_7382:
        /* <DEDUP_REMOVED lines=15> */
.L_x_7385:
[----:B------:R-:W-:Y:S05]  /*42a0*/  BSYNC.RECONVERGENT B0 ;  /* 0x0000000000007941 */ /* 0x000fea0003800200 */
.L_x_7384:
        /* <DEDUP_REMOVED lines=15> */
.L_x_7387:
[----:B------:R-:W-:Y:S05]  /*43a0*/  BSYNC.RECONVERGENT B0 ;  /* 0x0000000000007941 */ /* 0x000fea0003800200 */
.L_x_7386:
        /* <DEDUP_REMOVED lines=15> */
.L_x_7389:
[----:B------:R-:W-:Y:S05]  /*44a0*/  BSYNC.RECONVERGENT B0 ;  /* 0x0000000000007941 */ /* 0x000fea0003800200 */
.L_x_7388:
        /* <DEDUP_REMOVED lines=15> */
.L_x_7391:
[----:B------:R-:W-:Y:S05]  /*45a0*/  BSYNC.RECONVERGENT B0 ;  /* 0x0000000000007941 */ /* 0x000fea0003800200 */
.L_x_7390:
        /* <DEDUP_REMOVED lines=13> */
.L_x_7393:
[----:B------:R-:W-:Y:S05]  /*4680*/  BSYNC.RECONVERGENT B0 ;  /* 0x0000000000007941 */ /* 0x000fea0003800200 */
.L_x_7392:
[----:B------:R-:W-:Y:S01]  /*4690*/  LDSM.16.M88.4 R40, [R193] ;  /* 0x00000000c128783b */ /* 0x000fe20000000200 */
[----:B------:R-:W-:Y:S01]  /*46a0*/  IMAD.MOV.U32 R164, RZ, RZ, 0x20 ;  /* 0x00000020ffa47424 */ /* 0x000fe200078e00ff */
[C---:B------:R-:W-:Y:S01]  /*46b0*/  LOP3.LUT P6, RZ, R166.reuse, 0x2, RZ, 0xc0, !PT ;  /* 0x00000002a6ff7812 */ /* 0x040fe200078cc0ff */
[----:B------:R-:W-:Y:S01]  /*46c0*/  IMAD R229, R239, 0x40, R0 ;  /* 0x00000040efe57824 */ /* 0x000fe200078e0200 */
[----:B-1----:R-:W1:Y:S01]  /*46d0*/  LDSM.16.M88.4 R8, [R192+0x3800] ;  /* 0x00380000c008783b */ /* 0x002e620000000200 */
[----:B------:R-:W-:Y:S01]  /*46e0*/  LOP3.LUT P2, RZ, R166, 0x4, RZ, 0xc0, !PT ;  /* 0x00000004a6ff7812 */ /* 0x000fe2000784c0ff */
[----:B------:R-:W-:Y:S01]  /*46f0*/  BSSY.RECONVERGENT B1, `(.L_x_7394) ;  /* 0x00001c0000017945 */ /* 0x000fe20003800200 */
[----:B------:R-:W-:Y:S01]  /*4700*/  SEL R212, R164, 0xffffffe0, !P6 ;  /* 0xffffffe0a4d47807 */ /* 0x000fe20007000000 */
[----:B------:R-:W5:Y:S01]  /*4710*/  LDSM.16.M88.4 R16, [R192+0x3000] ;  /* 0x00300000c010783b */ /* 0x000f620000000200 */
[----:B------:R-:W-:Y:S02]  /*4720*/  IADD3 R197, PT, PT, R197, R0, -R244 ;  /* 0x00000000c5c57210 */ /* 0x000fe40007ffe8f4 */
[----:B------:R-:W-:Y:S01]  /*4730*/  IADD3 R199, PT, PT, R0, -R244, -R199 ;  /* 0x800000f400c77210 */ /* 0x000fe20007ffe8c7 */
[--C-:B------:R-:W-:Y:S01]  /*4740*/  IMAD.IADD R148, R193, 0x1, R212.reuse ;  /* 0x00000001c1947824 */ /* 0x100fe200078e02d4 */
[----:B------:R-:W-:Y:S01]  /*4750*/  LDSM.16.M88.4 R128, [R192+0x4000] ;  /* 0x00400000c080783b */ /* 0x000fe20000000200 */
[----:B------:R-:W-:-:S03]  /*4760*/  IMAD.IADD R168, R192, 0x1, R212 ;  /* 0x00000001c0a87824 */ /* 0x000fc600078e02d4 */
[----:B------:R-:W-:Y:S04]  /*4770*/  LDSM.16.M88.4 R24, [R192+0x2800] ;  /* 0x00280000c018783b */ /* 0x000fe80000000200 */
[----:B------:R-:W-:Y:S04]  /*4780*/  LDSM.16.M88.4 R148, [R148] ;  /* 0x000000009494783b */ /* 0x000fe80000000200 */
[----:B------:R-:W2:Y:S04]  /*4790*/  LDSM.16.M88.4 R132, [R168+0x3800] ;  /* 0x00380000a884783b */ /* 0x000ea80000000200 */
[----:B------:R-:W3:Y:S04]  /*47a0*/  LDSM.16.M88.4 R136, [R168+0x3000] ;  /* 0x00300000a888783b */ /* 0x000ee80000000200 */
[----:B------:R-:W4:Y:S04]  /*47b0*/  LDSM.16.M88.4 R80, [R192+0x7000] ;  /* 0x00700000c050783b */ /* 0x000f280000000200 */
[----:B------:R-:W4:Y:S04]  /*47c0*/  LDSM.16.M88.4 R140, [R168+0x4000] ;  /* 0x00400000a88c783b */ /* 0x000f280000000200 */
[----:B------:R-:W4:Y:S01]  /*47d0*/  LDSM.16.M88.4 R32, [R192+0x2000] ;  /* 0x00200000c020783b */ /* 0x000f220000000200 */
[C---:B-1----:R-:W-:Y:S03]  /*47e0*/  HMMA.16816.F32.BF16 R12, R40.reuse, R8, RZ ;  /* 0x00000008280c723c */ /* 0x042fe600000418ff */
[----:B------:R-:W1:Y:S04]  /*47f0*/  LDSM.16.M88.4 R88, [R192+0x6800] ;  /* 0x00680000c058783b */ /* 0x000e680000000200 */
[----:B------:R-:W1:Y:S01]  /*4800*/  LDSM.16.M88.4 R144, [R168+0x2800] ;  /* 0x00280000a890783b */ /* 0x000e620000000200 */
[C---:B------:R-:W-:Y:S03]  /*4810*/  HMMA.16816.F32.BF16 R8, R40.reuse, R10, RZ ;  /* 0x0000000a2808723c */ /* 0x040fe600000418ff */
[----:B------:R-:W-:Y:S04]  /*4820*/  LDSM.16.M88.4 R72, [R192+0x7800] ;  /* 0x00780000c048783b */ /* 0x000fe80000000200 */
[----:B------:R-:W-:Y:S01]  /*4830*/  LDSM.16.M88.4 R120, [R192+0x4800] ;  /* 0x00480000c078783b */ /* 0x000fe20000000200 */
[C---:B-----5:R-:W-:Y:S03]  /*4840*/  HMMA.16816.F32.BF16 R20, R40.reuse, R16, RZ ;  /* 0x000000102814723c */ /* 0x060fe600000418ff */
[----:B------:R-:W-:Y:S04]  /*4850*/  LDSM.16.M88.4 R112, [R192+0x5000] ;  /* 0x00500000c070783b */ /* 0x000fe80000000200 */
[----:B------:R-:W-:Y:S01]  /*4860*/  LDSM.16.M88.4 R104, [R192+0x5800] ;  /* 0x00580000c068783b */ /* 0x000fe20000000200 */
[----:B------:R-:W-:Y:S03]  /*4870*/  HMMA.16816.F32.BF16 R16, R40, R18, RZ ;  /* 0x000000122810723c */ /* 0x000fe600000418ff */
[----:B------:R-:W-:Y:S04]  /*4880*/  LDSM.16.M88.4 R96, [R192+0x6000] ;  /* 0x00600000c060783b */ /* 0x000fe80000000200 */
[----:B------:R-:W-:Y:S01]  /*4890*/  LDSM.16.M88.4 R64, [R192+0x8000] ;  /* 0x00800000c040783b */ /* 0x000fe20000000200 */
[C---:B--2---:R-:W-:Y:S03]  /*48a0*/  HMMA.16816.F32.BF16 R12, R148.reuse, R132, R12 ;  /* 0x00000084940c723c */ /* 0x044fe6000004180c */
[----:B------:R-:W-:Y:S04]  /*48b0*/  LDSM.16.M88.4 R56, [R192+0x8800] ;  /* 0x00880000c038783b */ /* 0x000fe80000000200 */
[----:B------:R-:W-:Y:S01]  /*48c0*/  LDSM.16.M88.4 R48, [R192+0x9000] ;  /* 0x00900000c030783b */ /* 0x000fe20000000200 */
[----:B------:R-:W-:Y:S03]  /*48d0*/  HMMA.16816.F32.BF16 R8, R148, R134, R8 ;  /* 0x000000869408723c */ /* 0x000fe60000041808 */
[----:B------:R-:W2:Y:S04]  /*48e0*/  LDSM.16.M88.4 R132, [R168+0x7000] ;  /* 0x00700000a884783b */ /* 0x000ea80000000200 */
[----:B------:R-:W5:Y:S01]  /*48f0*/  LDSM.16.M88.4 R156, [R192+0x9800] ;  /* 0x00980000c09c783b */ /* 0x000f620000000200 */
[C---:B------:R-:W-:Y:S03]  /*4900*/  HMMA.16816.F32.BF16 R4, R40.reuse, R128, RZ ;  /* 0x000000802804723c */ /* 0x040fe600000418ff */
[----:B------:R-:W5:Y:S04]  /*4910*/  LDSM.16.M88.4 R152, [R168+0x2000] ;  /* 0x00200000a898783b */ /* 0x000f680000000200 */
[----:B------:R-:W-:Y:S01]  /*4920*/  LDSM.16.M88.4 R160, [R168+0x4800] ;  /* 0x00480000a8a0783b */ /* 0x000fe20000000200 */
[----:B------:R-:W-:Y:S03]  /*4930*/  HMMA.16816.F32.BF16 R128, R40, R130, RZ ;  /* 0x000000822880723c */ /* 0x000fe600000418ff */
[----:B------:R-:W0:Y:S05]  /*4940*/  LDGDEPBAR ;  /* 0x00000000000079af */ /* 0x000e2a0000000000 */
[C---:B---3--:R-:W-:Y:S08]  /*4950*/  HMMA.16816.F32.BF16 R20, R148.reuse, R136, R20 ;  /* 0x000000889414723c */ /* 0x048ff00000041814 */
[----:B------:R-:W-:Y:S01]  /*4960*/  HMMA.16816.F32.BF16 R16, R148, R138, R16 ;  /* 0x0000008a9410723c */ /* 0x000fe20000041810 */
[----:B------:R-:W3:Y:S07]  /*4970*/  LDSM.16.M88.4 R136, [R168+0x6800] ;  /* 0x00680000a888783b */ /* 0x000eee0000000200 */
[C---:B------:R-:W-:Y:S08]  /*4980*/  HMMA.16816.F32.BF16 R28, R40.reuse, R24, RZ ;  /* 0x00000018281c723c */ /* 0x040ff000000418ff */
[C---:B----4-:R-:W-:Y:S08]  /*4990*/  HMMA.16816.F32.BF16 R84, R40.reuse, R80, RZ ;  /* 0x000000502854723c */ /* 0x050ff000000418ff */
[C---:B------:R-:W-:Y:S08]  /*49a0*/  HMMA.16816.F32.BF16 R24, R40.reuse, R26, RZ ;  /* 0x0000001a2818723c */ /* 0x040ff000000418ff */
[----:B------:R-:W-:Y:S08]  /*49b0*/  HMMA.16816.F32.BF16 R80, R40, R82, RZ ;  /* 0x000000522850723c */ /* 0x000ff000000418ff */
[C---:B------:R-:W-:Y:S08]  /*49c0*/  HMMA.16816.F32.BF16 R4, R148.reuse, R140, R4 ;  /* 0x0000008c9404723c */ /* 0x040ff00000041804 */
[----:B------:R-:W-:Y:S01]  /*49d0*/  HMMA.16816.F32.BF16 R128, R148, R142, R128 ;  /* 0x0000008e9480723c */ /* 0x000fe20000041880 */
[----:B------:R-:W4:Y:S07]  /*49e0*/  LDSM.16.M88.4 R140, [R168+0x7800] ;  /* 0x00780000a88c783b */ /* 0x000f2e0000000200 */
[C---:B------:R-:W-:Y:S08]  /*49f0*/  HMMA.16816.F32.BF16 R36, R40.reuse, R32, RZ ;  /* 0x000000202824723c */ /* 0x040ff000000418ff */
[C---:B-1----:R-:W-:Y:S08]  /*4a00*/  HMMA.16816.F32.BF16 R92, R40.reuse, R88, RZ ;  /* 0x00000058285c723c */ /* 0x042ff000000418ff */
[C---:B------:R-:W-:Y:S08]  /*4a10*/  HMMA.16816.F32.BF16 R32, R40.reuse, R34, RZ ;  /* 0x000000222820723c */ /* 0x040ff000000418ff */
[----:B------:R-:W-:Y:S08]  /*4a20*/  HMMA.16816.F32.BF16 R88, R40, R90, RZ ;  /* 0x0000005a2858723c */ /* 0x000ff000000418ff */
        /* <DEDUP_REMOVED lines=24> */
[----:B------:R-:W5:Y:S07]  /*4bb0*/  LDSM.16.M88.4 R156, [R168+0x5000] ;  /* 0x00500000a89c783b */ /* 0x000f6e0000000200 */
[C---:B------:R-:W-:Y:S08]  /*4bc0*/  HMMA.16816.F32.BF16 R36, R148.reuse, R152, R36 ;  /* 0x000000989424723c */ /* 0x040ff00000041824 */
[C---:B------:R-:W-:Y:S01]  /*4bd0*/  HMMA.16816.F32.BF16 R32, R148.reuse, R154, R32 ;  /* 0x0000009a9420723c */ /* 0x040fe20000041820 */
[----:B------:R-:W5:Y:S07]  /*4be0*/  LDSM.16.M88.4 R152, [R168+0x5800] ;  /* 0x00580000a898783b */ /* 0x000f6e0000000200 */
[C---:B---3--:R-:W-:Y:S08]  /*4bf0*/  HMMA.16816.F32.BF16 R92, R148.reuse, R136, R92 ;  /* 0x00000088945c723c */ /* 0x048ff0000004185c */
[C---:B------:R-:W-:Y:S01]  /*4c00*/  HMMA.16816.F32.BF16 R88, R148.reuse, R138, R88 ;  /* 0x0000008a9458723c */ /* 0x040fe20000041858 */
[----:B------:R-:W3:Y:S07]  /*4c10*/  LDSM.16.M88.4 R136, [R168+0x8800] ;  /* 0x00880000a888783b */ /* 0x000eee0000000200 */
[----:B----4-:R-:W-:Y:S01]  /*4c20*/  HMMA.16816.F32.BF16 R76, R148, R140, R76 ;  /* 0x0000008c944c723c */ /* 0x010fe2000004184c */
[----:B------:R-:W-:-:S05]  /*4c30*/  IMAD.MOV.U32 R140, RZ, RZ, 0x40 ;  /* 0x00000040ff8c7424 */ /* 0x000fca00078e00ff */
[----:B------:R-:W-:Y:S02]  /*4c40*/  SEL R140, R140, 0xffffffc0, !P2 ;  /* 0xffffffc08c8c7807 */ /* 0x000fe40005000000 */
[C---:B-1----:R-:W-:Y:S03]  /*4c50*/  HMMA.16816.F32.BF16 R100, R148.reuse, R144, R100 ;  /* 0x000000909464723c */ /* 0x042fe60000041864 */
[--C-:B------:R-:W-:Y:S02]  /*4c60*/  IMAD.IADD R215, R193, 0x1, R140.reuse ;  /* 0x00000001c1d77824 */ /* 0x100fe400078e028c */
[----:B------:R-:W-:Y:S02]  /*4c70*/  IMAD.IADD R213, R192, 0x1, R140 ;  /* 0x00000001c0d57824 */ /* 0x000fe400078e028c */
[C---:B------:R-:W-:Y:S01]  /*4c80*/  IMAD.IADD R214, R212.reuse, 0x1, R215 ;  /* 0x00000001d4d67824 */ /* 0x040fe200078e02d7 */
[----:B------:R-:W-:Y:S01]  /*4c90*/  HMMA.16816.F32.BF16 R96, R148, R146, R96 ;  /* 0x000000929460723c */ /* 0x000fe20000041860 */
[----:B------:R-:W-:Y:S01]  /*4ca0*/  LDSM.16.M88.4 R144, [R215] ;  /* 0x00000000d790783b */ /* 0x000fe20000000200 */
[----:B------:R-:W-:-:S03]  /*4cb0*/  IMAD.IADD R212, R212, 0x1, R213 ;  /* 0x00000001d4d47824 */ /* 0x000fc600078e02d5 */
[----:B------:R-:W-:Y:S03]  /*4cc0*/  LDSM.16.M88.4 R180, [R214] ;  /* 0x00000000d6b4783b */ /* 0x000fe60000000200 */
[C---:B--2---:R-:W-:Y:S01]  /*4cd0*/  HMMA.16816.F32.BF16 R52, R148.reuse, R132, R52 ;  /* 0x000000849434723c */ /* 0x044fe20000041834 */
[----:B------:R-:W-:Y:S04]  /*4ce0*/  LDSM.16.M88.4 R184, [R213+0x5000] ;  /* 0x00500000d5b8783b */ /* 0x000fe80000000200 */
[----:B------:R-:W-:Y:S03]  /*4cf0*/  LDSM.16.M88.4 R176, [R213+0x5800] ;  /* 0x00580000d5b0783b */ /* 0x000fe60000000200 */
[C---:B------:R-:W-:Y:S01]  /*4d00*/  HMMA.16816.F32.BF16 R48, R148.reuse, R134, R48 ;  /* 0x000000869430723c */ /* 0x040fe20000041830 */
[----:B------:R-:W1:Y:S04]  /*4d10*/  LDSM.16.M88.4 R132, [R213+0x3800] ;  /* 0x00380000d584783b */ /* 0x000e680000000200 */
[----:B------:R-:W-:Y:S03]  /*4d20*/  LDSM.16.M88.4 R172, [R213+0x6000] ;  /* 0x00600000d5ac783b */ /* 0x000fe60000000200 */
[C---:B-----5:R-:W-:Y:S01]  /*4d30*/  HMMA.16816.F32.BF16 R116, R148.reuse, R156, R116 ;  /* 0x0000009c9474723c */ /* 0x060fe20000041874 */
[----:B------:R-:W-:Y:S07]  /*4d40*/  LDSM.16.M88.4 R188, [R212+0x3800] ;  /* 0x00380000d4bc783b */ /* 0x000fee0000000200 */
[C---:B------:R-:W-:Y:S01]  /*4d50*/  HMMA.16816.F32.BF16 R112, R148.reuse, R158, R112 ;  /* 0x0000009e9470723c */ /* 0x040fe20000041870 */
[----:B------:R-:W-:Y:S07]  /*4d60*/  LDSM.16.M88.4 R156, [R168+0x9800] ;  /* 0x00980000a89c783b */ /* 0x000fee0000000200 */
[C---:B------:R-:W-:Y:S08]  /*4d70*/  HMMA.16816.F32.BF16 R108, R148.reuse, R152, R108 ;  /* 0x00000098946c723c */ /* 0x040ff0000004186c */
[C---:B------:R-:W-:Y:S01]  /*4d80*/  HMMA.16816.F32.BF16 R104, R148.reuse, R154, R104 ;  /* 0x0000009a9468723c */ /* 0x040fe20000041868 */
[----:B------:R-:W2:Y:S04]  /*4d90*/  LDSM.16.M88.4 R152, [R168+0x8000] ;  /* 0x00800000a898783b */ /* 0x000ea80000000200 */
[----:B------:R-:W-:Y:S03]  /*4da0*/  LDSM.16.M88.4 R168, [R213+0x7800] ;  /* 0x00780000d5a8783b */ /* 0x000fe60000000200 */
[C---:B------:R-:W-:Y:S01]  /*4db0*/  HMMA.16816.F32.BF16 R72, R148.reuse, R142, R72 ;  /* 0x0000008e9448723c */ /* 0x040fe20000041848 */
[----:B------:R-:W4:Y:S07]  /*4dc0*/  LDSM.16.M88.4 R140, [R213+0x2000] ;  /* 0x00200000d58c783b */ /* 0x000f2e0000000200 */
[C---:B---3--:R-:W-:Y:S08]  /*4dd0*/  HMMA.16816.F32.BF16 R60, R148.reuse, R136, R60 ;  /* 0x00000088943c723c */ /* 0x048ff0000004183c */
[----:B------:R-:W-:Y:S01]  /*4de0*/  HMMA.16816.F32.BF16 R56, R148, R138, R56 ;  /* 0x0000008a9438723c */ /* 0x000fe20000041838 */
[----:B------:R-:W3:Y:S07]  /*4df0*/  LDSM.16.M88.4 R136, [R213+0x3000] ;  /* 0x00300000d588783b */ /* 0x000eee0000000200 */
[C---:B-1----:R-:W-:Y:S08]  /*4e00*/  HMMA.16816.F32.BF16 R12, R144.reuse, R132, R12 ;  /* 0x00000084900c723c */ /* 0x042ff0000004180c */
[----:B------:R-:W-:Y:S01]  /*4e10*/  HMMA.16816.F32.BF16 R8, R144, R134, R8 ;  /* 0x000000869008723c */ /* 0x000fe20000041808 */
        /* <DEDUP_REMOVED lines=9> */
[----:B------:R-:W5:Y:S04]  /*4eb0*/  LDSM.16.M88.4 R148, [R213+0x4000] ;  /* 0x00400000d594783b */ /* 0x000f680000000200 */
[----:B------:R-:W-:Y:S03]  /*4ec0*/  LDSM.16.M88.4 R156, [R213+0x8800] ;  /* 0x00880000d59c783b */ /* 0x000fe60000000200 */
[C---:B----4-:R-:W-:Y:S08]  /*4ed0*/  HMMA.16816.F32.BF16 R36, R144.reuse, R140, R36 ;  /* 0x0000008c9024723c */ /* 0x050ff00000041824 */
[C---:B------:R-:W-:Y:S01]  /*4ee0*/  HMMA.16816.F32.BF16 R32, R144.reuse, R142, R32 ;  /* 0x0000008e9020723c */ /* 0x040fe20000041820 */
[----:B------:R-:W4:Y:S07]  /*4ef0*/  LDSM.16.M88.4 R140, [R213+0x4800] ;  /* 0x00480000d58c783b */ /* 0x000f2e0000000200 */
[C---:B---3--:R-:W-:Y:S08]  /*4f00*/  HMMA.16816.F32.BF16 R20, R144.reuse, R136, R20 ;  /* 0x000000889014723c */ /* 0x048ff00000041814 */
        /* <DEDUP_REMOVED lines=10> */
[----:B------:R-:W5:Y:S07]  /*4fb0*/  LDSM.16.M88.4 R148, [R213+0x9800] ;  /* 0x00980000d594783b */ /* 0x000f6e0000000200 */
[C---:B----4-:R-:W-:Y:S08]  /*4fc0*/  HMMA.16816.F32.BF16 R124, R144.reuse, R140, R124 ;  /* 0x0000008c907c723c */ /* 0x050ff0000004187c */
[C---:B------:R-:W-:Y:S01]  /*4fd0*/  HMMA.16816.F32.BF16 R120, R144.reuse, R142, R120 ;  /* 0x0000008e9078723c */ /* 0x040fe20000041878 */
[----:B------:R-:W4:Y:S07]  /*4fe0*/  LDSM.16.M88.4 R140, [R212+0x2000] ;  /* 0x00200000d48c783b */ /* 0x000f2e0000000200 */
[C---:B---3--:R-:W-:Y:S08]  /*4ff0*/  HMMA.16816.F32.BF16 R92, R144.reuse, R136, R92 ;  /* 0x00000088905c723c */ /* 0x048ff0000004185c */
[C---:B------:R-:W-:Y:S01]  /*5000*/  HMMA.16816.F32.BF16 R88, R144.reuse, R138, R88 ;  /* 0x0000008a9058723c */ /* 0x040fe20000041858 */
[----:B------:R-:W3:Y:S07]  /*5010*/  LDSM.16.M88.4 R136, [R212+0x2800] ;  /* 0x00280000d488783b */ /* 0x000eee0000000200 */
[C---:B------:R-:W-:Y:S08]  /*5020*/  HMMA.16816.F32.BF16 R76, R144.reuse, R168, R76 ;  /* 0x000000a8904c723c */ /* 0x040ff0000004184c */
[----:B------:R-:W-:Y:S01]  /*5030*/  HMMA.16816.F32.BF16 R72, R144, R170, R72 ;  /* 0x000000aa9048723c */ /* 0x000fe20000041848 */
[----:B------:R-:W3:Y:S07]  /*5040*/  LDSM.16.M88.4 R168, [R212+0x5800] ;  /* 0x00580000d4a8783b */ /* 0x000eee0000000200 */
[C---:B-1----:R-:W-:Y:S08]  /*5050*/  HMMA.16816.F32.BF16 R20, R180.reuse, R132, R20 ;  /* 0x00000084b414723c */ /* 0x042ff00000041814 */
[----:B------:R-:W-:Y:S01]  /*5060*/  HMMA.16816.F32.BF16 R16, R180, R134, R16 ;  /* 0x00000086b410723c */ /* 0x000fe20000041810 */
        /* <DEDUP_REMOVED lines=18> */
[----:B------:R-:W2:Y:S07]  /*5190*/  LDSM.16.M88.4 R152, [R212+0x7000] ;  /* 0x00700000d498783b */ /* 0x000eae0000000200 */
[C---:B-----5:R-:W-:Y:S08]  /*51a0*/  HMMA.16816.F32.BF16 R44, R144.reuse, R148, R44 ;  /* 0x00000094902c723c */ /* 0x060ff0000004182c */
[----:B------:R-:W-:Y:S01]  /*51b0*/  HMMA.16816.F32.BF16 R40, R144, R150, R40 ;  /* 0x000000969028723c */ /* 0x000fe20000041828 */
[----:B------:R-:W5:Y:S04]  /*51c0*/  LDSM.16.M88.4 R148, [R212+0x7800] ;  /* 0x00780000d494783b */ /* 0x000f680000000200 */
[----:B------:R-:W5:Y:S03]  /*51d0*/  LDSM.16.M88.4 R144, [R212+0x8000] ;  /* 0x00800000d490783b */ /* 0x000f660000000200 */
[C---:B----4-:R-:W-:Y:S08]  /*51e0*/  HMMA.16816.F32.BF16 R36, R180.reuse, R140, R36 ;  /* 0x0000008cb424723c */ /* 0x050ff00000041824 */
[C---:B------:R-:W-:Y:S01]  /*51f0*/  HMMA.16816.F32.BF16 R32, R180.reuse, R142, R32 ;  /* 0x0000008eb420723c */ /* 0x040fe20000041820 */
[----:B------:R-:W4:Y:S07]  /*5200*/  LDSM.16.M88.4 R140, [R212+0x8800] ;  /* 0x00880000d48c783b */ /* 0x000f2e0000000200 */
[C---:B---3--:R-:W-:Y:S08]  /*5210*/  HMMA.16816.F32.BF16 R28, R180.reuse, R136, R28 ;  /* 0x00000088b41c723c */ /* 0x048ff0000004181c */
[----:B------:R-:W-:Y:S01]  /*5220*/  HMMA.16816.F32.BF16 R24, R180, R138, R24 ;  /* 0x0000008ab418723c */ /* 0x000fe20000041818 */
[----:B------:R-:W3:Y:S01]  /*5230*/  LDSM.16.M88.4 R136, [R212+0x9000] ;  /* 0x00900000d488783b */ /* 0x000ee20000000200 */
[----:B------:R-:W-:-:S06]  /*5240*/  DEPBAR.LE SB0, 0x0 ;  /* 0x000080000000791a */ /* 0x000fcc0000000000 */
[----:B------:R-:W-:Y:S01]  /*5250*/  HMMA.16816.F32.BF16 R104, R180, R170, R104 ;  /* 0x000000aab468723c */ /* 0x000fe20000041868 */
[----:B------:R-:W-:-:S05]  /*5260*/  VIADD R171, R165, 0xffffffff ;  /* 0xffffffffa5ab7836 */ /* 0x000fca0000000000 */
[----:B------:R-:W-:Y:S02]  /*5270*/  ISETP.GT.AND P1, PT, R171, R232, PT ;  /* 0x000000e8ab00720c */ /* 0x000fe40003f24270 */
[----:B-1----:R-:W-:Y:S01]  /*5280*/  HMMA.16816.F32.BF16 R44, R180, R132, R44 ;  /* 0x00000084b42c723c */ /* 0x002fe2000004182c */
[----:B------:R-:W-:Y:S02]  /*5290*/  SHF.R.U32.HI R132, RZ, 0x2, R166 ;  /* 0x00000002ff847819 */ /* 0x000fe400000116a6 */
[----:B------:R-:W-:-:S04]  /*52a0*/  LOP3.LUT R133, R167, 0x1f0, RZ, 0xc0, !PT ;  /* 0x000001f0a7857812 */ /* 0x000fc800078ec0ff */
[----:B------:R-:W-:Y:S01]  /*52b0*/  LOP3.LUT R132, R133, 0x7, R132, 0xf8, !PT ;  /* 0x0000000785847812 */ /* 0x000fe200078ef884 */
[C---:B------:R-:W-:Y:S04]  /*52c0*/  HMMA.16816.F32.BF16 R12, R180.reuse, R188, R12 ;  /* 0x000000bcb40c723c */ /* 0x040fe8000004180c */
[----:B------:R-:W-:Y:S02]  /*52d0*/  IMAD R228, R239, 0x40, R132 ;  /* 0x00000040efe47824 */ /* 0x000fe400078e0284 */
[----:B------:R-:W-:Y:S02]  /*52e0*/  IMAD.IADD R229, R132, 0x1, R229 ;  /* 0x0000000184e57824 */ /* 0x000fe400078e02e5 */
[C---:B------:R-:W-:Y:S01]  /*52f0*/  IMAD.IADD R227, R228.reuse, 0x1, R197 ;  /* 0x00000001e4e37824 */ /* 0x040fe200078e02c5 */
[----:B------:R-:W-:Y:S01]  /*5300*/  HMMA.16816.F32.BF16 R8, R180, R190, R8 ;  /* 0x000000beb408723c */ /* 0x000fe20000041808 */
[----:B------:R-:W-:-:S03]  /*5310*/  IMAD.IADD R228, R228, 0x1, R199 ;  /* 0x00000001e4e47824 */ /* 0x000fc600078e02c7 */
[C-C-:B------:R-:W-:Y:S02]  /*5320*/  VIADDMNMX R230, R227.reuse, 0x1, R0.reuse, PT ;  /* 0x00000001e3e67846 */ /* 0x140fe40003800100 */
[----:B------:R-:W-:Y:S02]  /*5330*/  VIMNMX R231, PT, PT, RZ, R228, !PT ;  /* 0x000000e4ffe77248 */ /* 0x000fe40007fe0100 */
[----:B------:R-:W-:Y:S01]  /*5340*/  HMMA.16816.F32.BF16 R4, R180, R184, R4 ;  /* 0x000000b8b404723c */ /* 0x000fe20000041804 */
[----:B------:R-:W-:Y:S02]  /*5350*/  VIADDMNMX R227, R227, 0x9, R0, PT ;  /* 0x00000009e3e37846 */ /* 0x000fe40003800100 */
[----:B------:R-:W-:-:S05]  /*5360*/  VIADDMNMX R228, R228, 0x8, RZ, !PT ;  /* 0x00000008e4e47846 */ /* 0x000fca00078001ff */
        /* <DEDUP_REMOVED lines=12> */
[C---:B-----5:R-:W-:Y:S08]  /*5430*/  HMMA.16816.F32.BF16 R76, R180.reuse, R148, R76 ;  /* 0x00000094b44c723c */ /* 0x060ff0000004184c */
[C---:B------:R-:W-:Y:S08]  /*5440*/  HMMA.16816.F32.BF16 R72, R180.reuse, R150, R72 ;  /* 0x00000096b448723c */ /* 0x040ff00000041848 */
[C---:B------:R-:W-:Y:S08]  /*5450*/  HMMA.16816.F32.BF16 R68, R180.reuse, R144, R68 ;  /* 0x00000090b444723c */ /* 0x040ff00000041844 */
[C---:B------:R-:W-:Y:S08]  /*5460*/  HMMA.16816.F32.BF16 R64, R180.reuse, R146, R64 ;  /* 0x00000092b440723c */ /* 0x040ff00000041840 */
[C---:B----4-:R-:W-:Y:S08]  /*5470*/  HMMA.16816.F32.BF16 R60, R180.reuse, R140, R60 ;  /* 0x0000008cb43c723c */ /* 0x050ff0000004183c */
[C---:B------:R-:W-:Y:S08]  /*5480*/  HMMA.16816.F32.BF16 R56, R180.reuse, R142, R56 ;  /* 0x0000008eb438723c */ /* 0x040ff00000041838 */
[C---:B---3--:R-:W-:Y:S08]  /*5490*/  HMMA.16816.F32.BF16 R52, R180.reuse, R136, R52 ;  /* 0x00000088b434723c */ /* 0x048ff00000041834 */
[C---:B------:R-:W-:Y:S08]  /*54a0*/  HMMA.16816.F32.BF16 R48, R180.reuse, R138, R48 ;  /* 0x0000008ab430723c */ /* 0x040ff00000041830 */
[----:B------:R-:W-:Y:S01]  /*54b0*/  HMMA.16816.F32.BF16 R40, R180, R134, R40 ;  /* 0x00000086b428723c */ /* 0x000fe20000041828 */
[----:B------:R-:W-:Y:S06]  /*54c0*/  BAR.SYNC.DEFER_BLOCKING 0x0 ;  /* 0x0000000000007b1d */ /* 0x000fec0000010000 */
[----:B------:R-:W-:-:S13]  /*54d0*/  @!P1 BRA `(.L_x_7395) ;  /* 0x0000000c00849947 */ /* 0x000fda0003800000 */
[----:B------:R-:W-:Y:S01]  /*54e0*/  ISETP.NE.U32.AND P1, PT, R200, RZ, PT ;  /* 0x000000ffc800720c */ /* 0x000fe20003f25070 */
[----:B------:R-:W-:Y:S01]  /*54f0*/  BSSY.RECONVERGENT B0, `(.L_x_7396) ;  /* 0x0000049000007945 */ /* 0x000fe20003800200 */
[----:B------:R-:W-:Y:S02]  /*5500*/  IMAD.SHL.U32 R0, R171, 0x100, RZ ;  /* 0x00000100ab007824 */ /* 0x000fe400078e00ff */
        /* <DEDUP_REMOVED lines=11> */
.L_x_7397:
[----:B------:R-:W2:Y:S01]  /*55c0*/  LD.E R139, desc[UR4][R2.64+0x170] ;  /* 0x00017004028b7980 */ /* 0x000ea2000c101900 */
[C---:B------:R-:W-:Y:S02]  /*55d0*/  IADD3 R137, PT, PT, R0.reuse, -0x100, RZ ;  /* 0xffffff0000897810 */ /* 0x040fe40007ffe0ff */
        /* <DEDUP_REMOVED lines=58> */
.L_x_7398:
[----:B------:R-:W-:Y:S05]  /*5980*/  BSYNC.RECONVERGENT B0 ;  /* 0x0000000000007941 */ /* 0x000fea0003800200 */
.L_x_7396:
[CC--:B------:R-:W-:Y:S01]  /*5990*/  ISETP.GE.AND P1, PT, R217.reuse, R242.reuse, PT ;  /* 0x000000f2d900720c */ /* 0x0c0fe20003f26270 */
[----:B------:R-:W-:Y:S01]  /*59a0*/  BSSY.RECONVERGENT B0, `(.L_x_7399) ;  /* 0x0000093000007945 */ /* 0x000fe20003800200 */
[----:B------:R-:W-:Y:S02]  /*59b0*/  ISETP.GE.AND P3, PT, R217, R242, PT ;  /* 0x000000f2d900720c */ /* 0x000fe40003f66270 */
[C---:B------:R-:W-:Y:S02]  /*59c0*/  SHF.L.U32 R133, R222.reuse, 0x5, RZ ;  /* 0x00000005de857819 */ /* 0x040fe400000006ff */
[----:B------:R-:W-:Y:S02]  /*59d0*/  SHF.L.U64.HI R0, R222, 0x5, R223 ;  /* 0x00000005de007819 */ /* 0x000fe400000102df */
[----:B------:R-:W-:-:S04]  /*59e0*/  IADD3 R136, P5, PT, R133, R234, RZ ;  /* 0x000000ea85887210 */ /* 0x000fc80007fbe0ff */
[----:B------:R-:W-:Y:S01]  /*59f0*/  IADD3.X R137, PT, PT, R0, R233, RZ, P5, !PT ;  /* 0x000000e900897210 */ /* 0x000fe20002ffe4ff */
[----:B------:R-:W-:Y:S01]  /*5a00*/  @!P1 IMAD R150, R223, 0x60, RZ ;  /* 0x00000060df969824 */ /* 0x000fe200078e02ff */
[----:B------:R-:W-:Y:S01]  /*5a10*/  @!P1 IADD3 R132, P4, PT, R136, R133, RZ ;  /* 0x0000008588849210 */ /* 0x000fe20007f9e0ff */
[----:B------:R-:W-:Y:S01]  /*5a20*/  @!P3 IMAD.MOV.U32 R235, RZ, RZ, R233 ;  /* 0x000000ffffebb224 */ /* 0x000fe200078e00e9 */
[-C--:B------:R-:W-:Y:S01]  /*5a30*/  @!P1 MOV R152, R136.reuse ;  /* 0x0000008800989202 */ /* 0x080fe20000000f00 */
[--C-:B------:R-:W-:Y:S01]  /*5a40*/  @!P1 IMAD.MOV.U32 R153, RZ, RZ, R137.reuse ;  /* 0x000000ffff999224 */ /* 0x100fe200078e0089 */
[-C--:B------:R-:W-:Y:S01]  /*5a50*/  @!P1 MOV R138, R136.reuse ;  /* 0x00000088008a9202 */ /* 0x080fe20000000f00 */
[----:B------:R-:W-:Y:S01]  /*5a60*/  @!P1 IMAD.X R133, R137, 0x1, R0, P4 ;  /* 0x0000000189859824 */ /* 0x000fe200020e0600 */
[----:B------:R-:W-:Y:S01]  /*5a70*/  @!PT LDS RZ, [RZ] ;  /* 0x00000000fffff984 */ /* 0x000fe20000000800 */
[----:B------:R-:W-:Y:S01]  /*5a80*/  @!PT LDS RZ, [RZ] ;  /* 0x00000000fffff984 */ /* 0x000fe20000000800 */
[----:B------:R-:W-:Y:S01]  /*5a90*/  @!PT LDS RZ, [RZ] ;  /* 0x00000000fffff984 */ /* 0x000fe20000000800 */
[----:B------:R-:W-:Y:S01]  /*5aa0*/  @!P3 LDGSTS.E.BYPASS.LTC128B.128 [R243+0x2000], desc[UR4][R234.64] ;  /* 0x02000000eaf3bfae */ /* 0x000fe2000b981a04 */
[----:B------:R-:W-:Y:S01]  /*5ab0*/  @!P1 IMAD.MOV.U32 R139, RZ, RZ, R137 ;  /* 0x000000ffff8b9224 */ /* 0x000fe200078e0089 */
[-C--:B------:R-:W-:Y:S01]  /*5ac0*/  @!P1 MOV R140, R136.reuse ;  /* 0x00000088008c9202 */ /* 0x080fe20000000f00 */
[----:B------:R-:W-:Y:S01]  /*5ad0*/  @!P1 IMAD R142, R223, 0x120, RZ ;  /* 0x00000120df8e9824 */ /* 0x000fe200078e02ff */
[----:B------:R1:W-:Y:S01]  /*5ae0*/  @P3 STS.128 [R243+0x2000], RZ ;  /* 0x002000fff3003388 */ /* 0x0003e20000000c00 */
[----:B------:R-:W-:Y:S01]  /*5af0*/  @!P1 IMAD.WIDE.U32 R152, R222, 0x60, R152 ;  /* 0x00000060de989825 */ /* 0x000fe200078e0098 */
[----:B------:R-:W-:-:S02]  /*5b00*/  @!P1 MOV R134, R136 ;  /* 0x0000008800869202 */ /* 0x000fc40000000f00 */
[----:B------:R1:W-:Y:S01]  /*5b10*/  @P1 STS.128 [R243+0x2800], RZ ;  /* 0x002800fff3001388 */ /* 0x0003e20000000c00 */
[C---:B------:R-:W-:Y:S01]  /*5b20*/  @!P1 IMAD R146, R223.reuse, 0xc0, RZ ;  /* 0x000000c0df929824 */ /* 0x040fe200078e02ff */
[----:B------:R-:W-:Y:S01]  /*5b30*/  @!P1 IADD3 R151, PT, PT, R150, R153, RZ ;  /* 0x0000009996979210 */ /* 0x000fe20007ffe0ff */
[C---:B------:R-:W-:Y:S01]  /*5b40*/  @!P1 IMAD.WIDE.U32 R138, R222.reuse, 0xc0, R138 ;  /* 0x000000c0de8a9825 */ /* 0x040fe200078e008a */
[----:B------:R-:W-:Y:S01]  /*5b50*/  @!PT LDS RZ, [RZ] ;  /* 0x00000000fffff984 */ /* 0x000fe20000000800 */
[----:B------:R-:W-:Y:S01]  /*5b60*/  @!PT LDS RZ, [RZ] ;  /* 0x00000000fffff984 */ /* 0x000fe20000000800 */
[----:B------:R-:W-:Y:S01]  /*5b70*/  @!PT LDS RZ, [RZ] ;  /* 0x00000000fffff984 */ /* 0x000fe20000000800 */
[----:B------:R-:W-:Y:S01]  /*5b80*/  @!P1 LDGSTS.E.BYPASS.LTC128B.128 [R243+0x2800], desc[UR4][R136.64] ;  /* 0x0280000088f39fae */ /* 0x000fe2000b981a04 */
[----:B------:R-:W-:Y:S02]  /*5b90*/  @!P1 LEA R154, P4, R222, R136, 0x6 ;  /* 0x00000088de9a9211 */ /* 0x000fe400078830ff */
[----:B------:R-:W-:Y:S01]  /*5ba0*/  @!P1 IMAD.MOV.U32 R141, RZ, RZ, R137 ;  /* 0x000000ffff8d9224 */ /* 0x000fe200078e0089 */
[----:B------:R1:W-:Y:S01]  /*5bb0*/  @P1 STS.128 [R243+0x3000], RZ ;  /* 0x003000fff3001388 */ /* 0x0003e20000000c00 */
[----:B------:R-:W-:Y:S01]  /*5bc0*/  @!P1 IMAD.IADD R147, R146, 0x1, R139 ;  /* 0x0000000192939824 */ /* 0x000fe200078e028b */
[----:B------:R-:W-:Y:S01]  /*5bd0*/  @!P1 MOV R146, R138 ;  /* 0x0000008a00929202 */ /* 0x000fe20000000f00 */
[----:B------:R-:W-:Y:S01]  /*5be0*/  @!P1 IMAD.MOV.U32 R150, RZ, RZ, R152 ;  /* 0x000000ffff969224 */ /* 0x000fe200078e0098 */
[----:B------:R-:W-:Y:S01]  /*5bf0*/  @!PT LDS RZ, [RZ] ;  /* 0x00000000fffff984 */ /* 0x000fe20000000800 */
[----:B------:R-:W-:Y:S01]  /*5c00*/  @!PT LDS RZ, [RZ] ;  /* 0x00000000fffff984 */ /* 0x000fe20000000800 */
[----:B------:R-:W-:Y:S01]  /*5c10*/  @!PT LDS RZ, [RZ] ;  /* 0x00000000fffff984 */ /* 0x000fe20000000800 */
[----:B------:R2:W-:Y:S01]  /*5c20*/  @!P1 LDGSTS.E.BYPASS.LTC128B.128 [R243+0x3000], desc[UR4][R132.64] ;  /* 0x0300000084f39fae */ /* 0x0005e2000b981a04 */
[----:B------:R-:W-:Y:S01]  /*5c30*/  @!P1 MOV R138, R136 ;  /* 0x00000088008a9202 */ /* 0x000fe20000000f00 */
[C---:B------:R-:W-:Y:S01]  /*5c40*/  @!P1 IMAD.WIDE.U32 R152, R222.reuse, 0x180, R136 ;  /* 0x00000180de989825 */ /* 0x040fe200078e0088 */
[-C--:B------:R-:W-:Y:S01]  /*5c50*/  @!P1 MOV R139, R137.reuse ;  /* 0x00000089008b9202 */ /* 0x080fe20000000f00 */
[----:B------:R1:W-:Y:S01]  /*5c60*/  @P1 STS.128 [R243+0x3800], RZ ;  /* 0x003800fff3001388 */ /* 0x0003e20000000c00 */
[----:B------:R-:W-:Y:S01]  /*5c70*/  @!P1 LEA.HI.X R155, R222, R137, R223, 0x6, P4 ;  /* 0x00000089de9b9211 */ /* 0x000fe200020f34df */
[----:B------:R-:W-:-:S02]  /*5c80*/  @!P1 IMAD R148, R223, 0xa0, RZ ;  /* 0x000000a0df949824 */ /* 0x000fc400078e02ff */
[----:B------:R-:W-:Y:S02]  /*5c90*/  @!P1 IMAD.WIDE.U32 R140, R222, 0xa0, R140 ;  /* 0x000000a0de8c9825 */ /* 0x000fe400078e008c */
[----:B------:R-:W-:Y:S01]  /*5ca0*/  @!PT LDS RZ, [RZ] ;  /* 0x00000000fffff984 */ /* 0x000fe20000000800 */
[----:B------:R-:W-:Y:S01]  /*5cb0*/  @!PT LDS RZ, [RZ] ;  /* 0x00000000fffff984 */ /* 0x000fe20000000800 */
[----:B------:R-:W-:Y:S01]  /*5cc0*/  @!PT LDS RZ, [RZ] ;  /* 0x00000000fffff984 */ /* 0x000fe20000000800 */
[----:B------:R1:W-:Y:S02]  /*5cd0*/  @!P1 LDGSTS.E.BYPASS.LTC128B.128 [R243+0x3800], desc[UR4][R154.64] ;  /* 0x038000009af39fae */ /* 0x0003e4000b981a04 */
        /* <DEDUP_REMOVED lines=11> */
[----:B------:R1:W-:Y:S03]  /*5d90*/  @!P1 LDGSTS.E.BYPASS.LTC128B.128 [R243+0x4000], desc[UR4][R150.64] ;  /* 0x0400000096f39fae */ /* 0x0003e6000b981a04 */
[--C-:B------:R-:W-:Y:S01]  /*5da0*/  @!P1 IMAD.MOV.U32 R141, RZ, RZ, R137.reuse ;  /* 0x000000ffff8d9224 */ /* 0x100fe200078e0089 */
[----:B------:R-:W-:Y:S01]  /*5db0*/  @!P1 IADD3 R145, PT, PT, R144, R135, RZ ;  /* 0x0000008790919210 */ /* 0x000fe20007ffe0ff */
[----:B------:R-:W-:Y:S01]  /*5dc0*/  @!P1 IMAD.MOV.U32 R144, RZ, RZ, R134 ;  /* 0x000000ffff909224 */ /* 0x000fe200078e0086 */
[----:B--2---:R-:W-:Y:S01]  /*5dd0*/  @!P1 MOV R132, R136 ;  /* 0x0000008800849202 */ /* 0x004fe20000000f00 */
[----:B------:R-:W-:Y:S01]  /*5de0*/  @!P1 IMAD.MOV.U32 R133, RZ, RZ, R137 ;  /* 0x000000ffff859224 */ /* 0x000fe200078e0089 */
[----:B------:R1:W-:Y:S01]  /*5df0*/  @P1 STS.128 [R243+0x4800], RZ ;  /* 0x004800fff3001388 */ /* 0x0003e20000000c00 */
[----:B------:R-:W-:Y:S01]  /*5e00*/  @!P1 IMAD R134, R223, 0x140, RZ ;  /* 0x00000140df869824 */ /* 0x000fe200078e02ff */
[----:B------:R-:W-:Y:S01]  /*5e10*/  @!P1 MOV R135, R137 ;  /* 0x0000008900879202 */ /* 0x000fe20000000f00 */
[----:B------:R-:W-:-:S04]  /*5e20*/  @!P1 IMAD.WIDE.U32 R132, R222, 0x120, R132 ;  /* 0x00000120de849825 */ /* 0x000fc800078e0084 */
[----:B------:R-:W-:Y:S01]  /*5e30*/  @!P1 IMAD.WIDE.U32 R140, R222, 0x140, R140 ;  /* 0x00000140de8c9825 */ /* 0x000fe200078e008c */
[----:B------:R-:W-:Y:S02]  /*5e40*/  @!P1 IADD3 R143, PT, PT, R142, R133, RZ ;  /* 0x000000858e8f9210 */ /* 0x000fe40007ffe0ff */
[----:B------:R-:W-:Y:S01]  /*5e50*/  @!P1 MOV R142, R132 ;  /* 0x00000084008e9202 */ /* 0x000fe20000000f00 */
[C---:B------:R-:W-:Y:S02]  /*5e60*/  @!P1 IMAD R132, R223.reuse, 0x180, RZ ;  /* 0x00000180df849824 */ /* 0x040fe400078e02ff */
[----:B------:R-:W-:Y:S02]  /*5e70*/  @!P1 IMAD R133, R223, 0x160, RZ ;  /* 0x00000160df859824 */ /* 0x000fe400078e02ff */
[----:B------:R-:W-:Y:S01]  /*5e80*/  @!P1 IMAD.IADD R141, R134, 0x1, R141 ;  /* 0x00000001868d9824 */ /* 0x000fe200078e028d */
[----:B------:R-:W-:Y:S01]  /*5e90*/  @!P1 IADD3 R153, PT, PT, R132, R153, RZ ;  /* 0x0000009984999210 */ /* 0x000fe20007ffe0ff */
[----:B------:R-:W-:Y:S01]  /*5ea0*/  @!P1 IMAD.IADD R139, R133, 0x1, R139 ;  /* 0x00000001858b9824 */ /* 0x000fe200078e028b */
[-C--:B------:R-:W-:Y:S01]  /*5eb0*/  @!P1 LEA R132, P3, R222, R136.reuse, 0x7 ;  /* 0x00000088de849211 */ /* 0x080fe200078638ff */
[----:B------:R-:W-:Y:S01]  /*5ec0*/  @!P1 IMAD R0, R223, 0x1a0, RZ ;  /* 0x000001a0df009824 */ /* 0x000fe200078e02ff */
[----:B------:R-:W-:-:S02]  /*5ed0*/  @!P1 MOV R134, R136 ;  /* 0x0000008800869202 */ /* 0x000fc40000000f00 */
        /* <DEDUP_REMOVED lines=63> */
.L_x_7400:
[----:B------:R-:W-:Y:S05]  /*62d0*/  BSYNC.RECONVERGENT B0 ;  /* 0x0000000000007941 */ /* 0x000fea0003800200 */
.L_x_7399:
[----:B------:R-:W0:Y:S02]  /*62e0*/  LDGDEPBAR ;  /* 0x00000000000079af */ /* 0x000e240000000000 */
.L_x_7395:
[----:B------:R-:W-:Y:S05]  /*62f0*/  BSYNC.RECONVERGENT B1 ;  /* 0x0000000000017941 */ /* 0x000fea0003800200 */
.L_x_7394:
[----:B------:R-:W-:Y:S02]  /*6300*/  IMAD.SHL.U32 R169, R166, 0x2, RZ ;  /* 0x00000002a6a97824 */ /* 0x000fe400078e00ff */
[----:B------:R-:W-:-:S03]  /*6310*/  VIADD R219, R229, 0x8 ;  /* 0x00000008e5db7836 */ /* 0x000fc60000000000 */
[----:B------:R-:W-:-:S05]  /*6320*/  LOP3.LUT R168, R169, 0x6, RZ, 0xc0, !PT ;  /* 0x00000006a9a87812 */ /* 0x000fca00078ec0ff */
[----:B------:R-:W-:-:S04]  /*6330*/  IMAD R221, R171, 0x100, R168 ;  /* 0x00000100abdd7824 */ /* 0x000fc800078e02a8 */
[C---:B------:R-:W-:Y:S01]  /*6340*/  IMAD.IADD R0, R221.reuse, 0x1, R244 ;  /* 0x00000001dd007824 */ /* 0x040fe200078e02f4 */
[C---:B------:R-:W-:Y:S01]  /*6350*/  ISETP.GE.AND P5, PT, R221.reuse, R228, PT ;  /* 0x000000e4dd00720c */ /* 0x040fe20003fa6270 */
[C---:B-1----:R-:W-:Y:S01]  /*6360*/  VIADD R133, R221.reuse, 0x1 ;  /* 0x00000001dd857836 */ /* 0x042fe20000000000 */
[----:B------:R-:W-:Y:S01]  /*6370*/  ISETP.GE.AND P1, PT, R221, R227, PT ;  /* 0x000000e3dd00720c */ /* 0x000fe20003f26270 */
[--C-:B------:R-:W-:Y:S01]  /*6380*/  IMAD.IADD R132, R219, 0x1, -R0.reuse ;  /* 0x00000001db847824 */ /* 0x100fe200078e0a00 */
[C-C-:B------:R-:W-:Y:S01]  /*6390*/  IADD3 R134, PT, PT, R229.reuse, -0x1, -R0.reuse ;  /* 0xffffffffe5867810 */ /* 0x140fe20007ffe800 */
[----:B------:R-:W-:Y:S01]  /*63a0*/  IMAD.IADD R235, R229, 0x1, -R0 ;  /* 0x00000001e5eb7824 */ /* 0x000fe200078e0a00 */
[C---:B------:R-:W-:Y:S02]  /*63b0*/  ISETP.GE.AND P3, PT, R133.reuse, R231, PT ;  /* 0x000000e78500720c */ /* 0x040fe40003f66270 */
[----:B------:R-:W-:Y:S02]  /*63c0*/  IABS R132, R132 ;  /* 0x0000008400847213 */ /* 0x000fe40000000000 */
[----:B------:R-:W-:-:S02]  /*63d0*/  ISETP.GE.AND P4, PT, R133, R230, PT ;  /* 0x000000e68500720c */ /* 0x000fc40003f86270 */
[----:B------:R-:W-:Y:S02]  /*63e0*/  I2FP.F32.S32 R207, R132 ;  /* 0x0000008400cf7245 */ /* 0x000fe40000201400 */
[C-C-:B------:R-:W-:Y:S02]  /*63f0*/  IADD3 R132, PT, PT, R219.reuse, -0x1, -R0.reuse ;  /* 0xffffffffdb847810 */ /* 0x140fe40007ffe800 */
[----:B------:R-:W-:Y:S01]  /*6400*/  IADD3 R211, PT, PT, R219, -0x9, -R0 ;  /* 0xfffffff7dbd37810 */ /* 0x000fe20007ffe800 */
[----:B------:R-:W-:Y:S01]  /*6410*/  FFMA.FTZ R207, -R240, R207, R38 ;  /* 0x000000cff0cf7223 */ /* 0x000fe20000010126 */
[----:B------:R-:W-:Y:S02]  /*6420*/  IABS R38, R134 ;  /* 0x0000008600267213 */ /* 0x000fe40000000000 */
[----:B------:R-:W-:Y:S02]  /*6430*/  IABS R132, R132 ;  /* 0x0000008400847213 */ /* 0x000fe40000000000 */
[----:B------:R-:W-:-:S02]  /*6440*/  I2FP.F32.S32 R38, R38 ;  /* 0x0000002600267245 */ /* 0x000fc40000201400 */
[----:B------:R-:W-:Y:S02]  /*6450*/  I2FP.F32.S32 R132, R132 ;  /* 0x0000008400847245 */ /* 0x000fe40000201400 */
[----:B------:R-:W-:Y:S01]  /*6460*/  FSEL R207, R207, -INF , P5 ;  /* 0xff800000cfcf7808 */ /* 0x000fe20002800000 */
[C---:B------:R-:W-:Y:S01]  /*6470*/  FFMA.FTZ R38, -R240.reuse, R38, R37 ;  /* 0x00000026f0267223 */ /* 0x040fe20000010125 */
[----:B------:R-:W-:Y:S01]  /*6480*/  ISETP.GE.AND P5, PT, R133, R228, PT ;  /* 0x000000e48500720c */ /* 0x000fe20003fa6270 */
[----:B------:R-:W-:Y:S01]  /*6490*/  FFMA.FTZ R37, -R240, R132, R39 ;  /* 0x00000084f0257223 */ /* 0x000fe20000010127 */
[----:B------:R-:W-:Y:S01]  /*64a0*/  VIADD R39, R235, 0xfffffff8 ;  /* 0xfffffff8eb277836 */ /* 0x000fe20000000000 */
[----:B------:R-:W-:Y:S02]  /*64b0*/  IADD3 R132, PT, PT, R229, -0x9, -R0 ;  /* 0xfffffff7e5847810 */ /* 0x000fe40007ffe800 */
[----:B------:R-:W-:Y:S02]  /*64c0*/  FSEL R207, R207, -INF , !P1 ;  /* 0xff800000cfcf7808 */ /* 0x000fe40004800000 */
[----:B------:R-:W-:-:S02]  /*64d0*/  IABS R39, R39 ;  /* 0x0000002700277213 */ /* 0x000fc40000000000 */
[----:B------:R-:W-:Y:S02]  /*64e0*/  IABS R132, R132 ;  /* 0x0000008400847213 */ /* 0x000fe40000000000 */
[----:B------:R-:W-:Y:S02]  /*64f0*/  I2FP.F32.S32 R39, R39 ;  /* 0x0000002700277245 */ /* 0x000fe40000201400 */
[----:B------:R-:W-:Y:S01]  /*6500*/  ISETP.GE.AND P1, PT, R133, R227, PT ;  /* 0x000000e38500720c */ /* 0x000fe20003f26270 */
[----:B------:R-:W-:Y:S01]  /*6510*/  VIADD R133, R221, 0x8 ;  /* 0x00000008dd857836 */ /* 0x000fe20000000000 */
[----:B------:R-:W-:Y:S01]  /*6520*/  IABS R235, R235 ;  /* 0x000000eb00eb7213 */ /* 0x000fe20000000000 */
[----:B------:R-:W-:Y:S01]  /*6530*/  FFMA.FTZ R32, -R240, R39, R32 ;  /* 0x00000027f0207223 */ /* 0x000fe20000010120 */
[----:B------:R-:W-:Y:S02]  /*6540*/  I2FP.F32.S32 R132, R132 ;  /* 0x0000008400847245 */ /* 0x000fe40000201400 */
[----:B------:R-:W-:-:S02]  /*6550*/  IADD3 R39, PT, PT, R229, -0x10, -R0 ;  /* 0xfffffff0e5277810 */ /* 0x000fc40007ffe800 */
[----:B------:R-:W-:Y:S01]  /*6560*/  I2FP.F32.S32 R235, R235 ;  /* 0x000000eb00eb7245 */ /* 0x000fe20000201400 */
[----:B------:R-:W-:Y:S01]  /*6570*/  FFMA.FTZ R33, -R240, R132, R33 ;  /* 0x00000084f0217223 */ /* 0x000fe20000010121 */
[----:B------:R-:W-:Y:S01]  /*6580*/  FSEL R38, R38, -INF , P3 ;  /* 0xff80000026267808 */ /* 0x000fe20001800000 */
[----:B------:R-:W-:Y:S01]  /*6590*/  VIADD R132, R221, 0x9 ;  /* 0x00000009dd847836 */ /* 0x000fe20000000000 */
[----:B------:R-:W-:Y:S01]  /*65a0*/  ISETP.GE.AND P3, PT, R133, R231, PT ;  /* 0x000000e78500720c */ /* 0x000fe20003f66270 */
[----:B------:R-:W-:Y:S01]  /*65b0*/  FFMA.FTZ R34, -R240, R235, R34 ;  /* 0x000000ebf0227223 */ /* 0x000fe20000010122 */
[----:B------:R-:W-:Y:S02]  /*65c0*/  IABS R39, R39 ;  /* 0x0000002700277213 */ /* 0x000fe40000000000 */
[----:B------:R-:W-:Y:S02]  /*65d0*/  FSEL R37, R37, -INF , P5 ;  /* 0xff80000025257808 */ /* 0x000fe40002800000 */
[----:B------:R-:W-:-:S02]  /*65e0*/  IABS R211, R211 ;  /* 0x000000d300d37213 */ /* 0x000fc40000000000 */
[----:B------:R-:W-:Y:S02]  /*65f0*/  ISETP.GE.AND P5, PT, R133, R228, PT ;  /* 0x000000e48500720c */ /* 0x000fe40003fa6270 */
[----:B------:R-:W-:Y:S02]  /*6600*/  FSEL R241, R32, -INF , P3 ;  /* 0xff80000020f17808 */ /* 0x000fe40001800000 */
[----:B------:R-:W-:Y:S02]  /*6610*/  ISETP.GE.AND P3, PT, R132, R231, PT ;  /* 0x000000e78400720c */ /* 0x000fe40003f66270 */
[----:B------:R-:W-:Y:S02]  /*6620*/  I2FP.F32.S32 R39, R39 ;  /* 0x0000002700277245 */ /* 0x000fe40000201400 */
[----:B------:R-:W-:Y:S02]  /*6630*/  FSEL R37, R37, -INF , !P1 ;  /* 0xff80000025257808 */ /* 0x000fe40004800000 */
[----:B------:R-:W-:-:S02]  /*6640*/  I2FP.F32.S32 R211, R211 ;  /* 0x000000d300d37245 */ /* 0x000fc40000201400 */
[----:B------:R-:W-:Y:S02]  /*6650*/  ISETP.GE.AND P1, PT, R133, R227, PT ;  /* 0x000000e38500720c */ /* 0x000fe40003f26270 */
[----:B------:R-:W-:Y:S01]  /*6660*/  FSEL R209, R34, -INF , P5 ;  /* 0xff80000022d17808 */ /* 0x000fe20002800000 */
[C---:B------:R-:W-:Y:S01]  /*6670*/  FFMA.FTZ R34, -R240.reuse, R39, R28 ;  /* 0x00000027f0227223 */ /* 0x040fe2000001011c */
[----:B------:R-:W-:Y:S01]  /*6680*/  FSEL R32, R33, -INF , P3 ;  /* 0xff80000021207808 */ /* 0x000fe20001800000 */
[----:B------:R-:W-:Y:S01]  /*6690*/  FFMA.FTZ R211, -R240, R211, R35 ;  /* 0x000000d3f0d37223 */ /* 0x000fe20000010123 */
[----:B------:R-:W-:Y:S01]  /*66a0*/  ISETP.GE.AND P5, PT, R132, R230, PT ;  /* 0x000000e68400720c */ /* 0x000fe20003fa6270 */
[----:B------:R-:W-:Y:S01]  /*66b0*/  VIADD R28, R221, 0x10 ;  /* 0x00000010dd1c7836 */ /* 0x000fe20000000000 */
[--C-:B------:R-:W-:Y:S02]  /*66c0*/  IADD3 R33, PT, PT, R219, -0x10, -R0.reuse ;  /* 0xfffffff0db217810 */ /* 0x100fe40007ffe800 */
[----:B------:R-:W-:-:S02]  /*66d0*/  IADD3 R39, PT, PT, R229, -0x11, -R0 ;  /* 0xffffffefe5277810 */ /* 0x000fc40007ffe800 */
[----:B------:R-:W-:Y:S02]  /*66e0*/  FSEL R209, R209, -INF , !P1 ;  /* 0xff800000d1d17808 */ /* 0x000fe40004800000 */
[----:B------:R-:W-:Y:S02]  /*66f0*/  ISETP.GE.AND P1, PT, R132, R228, PT ;  /* 0x000000e48400720c */ /* 0x000fe40003f26270 */
[----:B------:R-:W-:Y:S02]  /*6700*/  IABS R33, R33 ;  /* 0x0000002100217213 */ /* 0x000fe40000000000 */
[----:B------:R-:W-:Y:S02]  /*6710*/  FSEL R35, R32, -INF , !P5 ;  /* 0xff80000020237808 */ /* 0x000fe40006800000 */
[----:B------:R-:W-:Y:S02]  /*6720*/  IABS R32, R39 ;  /* 0x0000002700207213 */ /* 0x000fe40000000000 */
[----:B------:R-:W-:-:S02]  /*6730*/  ISETP.GE.AND P3, PT, R132, R227, PT ;  /* 0x000000e38400720c */ /* 0x000fc40003f66270 */
[----:B------:R-:W-:Y:S02]  /*6740*/  ISETP.GE.AND P5, PT, R28, R231, PT ;  /* 0x000000e71c00720c */ /* 0x000fe40003fa6270 */
[----:B------:R-:W-:Y:S02]  /*6750*/  FSEL R211, R211, -INF , P1 ;  /* 0xff800000d3d37808 */ /* 0x000fe40000800000 */
[----:B------:R-:W-:Y:S02]  /*6760*/  I2FP.F32.S32 R33, R33 ;  /* 0x0000002100217245 */ /* 0x000fe40000201400 */
[----:B------:R-:W-:Y:S02]  /*6770*/  I2FP.F32.S32 R32, R32 ;  /* 0x0000002000207245 */ /* 0x000fe40000201400 */
[----:B------:R-:W-:Y:S02]  /*6780*/  FSEL R211, R211, -INF , !P3 ;  /* 0xff800000d3d37808 */ /* 0x000fe40005800000 */
[----:B------:R-:W-:Y:S01]  /*6790*/  FSEL R34, R34, -INF , P5 ;  /* 0xff80000022227808 */ /* 0x000fe20002800000 */
[----:B------:R-:W-:Y:S01]  /*67a0*/  FFMA.FTZ R32, -R240, R32, R29 ;  /* 0x00000020f0207223 */ /* 0x000fe2000001011d */
[----:B------:R-:W-:-:S02]  /*67b0*/  ISETP.GE.AND P1, PT, R28, R230, PT ;  /* 0x000000e61c00720c */ /* 0x000fc40003f26270 */
[C---:B------:R-:W-:Y:S02]  /*67c0*/  ISETP.GE.AND P3, PT, R28.reuse, R228, PT ;  /* 0x000000e41c00720c */ /* 0x040fe40003f66270 */
[----:B------:R-:W-:Y:S01]  /*67d0*/  ISETP.GE.AND P5, PT, R28, R227, PT ;  /* 0x000000e31c00720c */ /* 0x000fe20003fa6270 */
[----:B------:R-:W-:Y:S01]  /*67e0*/  FFMA.FTZ R28, -R240, R33, R30 ;  /* 0x00000021f01c7223 */ /* 0x000fe2000001011e */
[--C-:B------:R-:W-:Y:S01]  /*67f0*/  IADD3 R30, PT, PT, R219, -0x11, -R0.reuse ;  /* 0xffffffefdb1e7810 */ /* 0x100fe20007ffe800 */
[----:B------:R-:W-:Y:S01]  /*6800*/  VIADD R33, R221, 0x11 ;  /* 0x00000011dd217836 */ /* 0x000fe20000000000 */
[----:B------:R-:W-:Y:S02]  /*6810*/  IADD3 R29, PT, PT, R229, -0x18, -R0 ;  /* 0xffffffe8e51d7810 */ /* 0x000fe40007ffe800 */
[----:B------:R-:W-:Y:S02]  /*6820*/  IABS R30, R30 ;  /* 0x0000001e001e7213 */ /* 0x000fe40000000000 */
[----:B------:R-:W-:-:S02]  /*6830*/  FSEL R34, R34, -INF , !P1 ;  /* 0xff80000022227808 */ /* 0x000fc40004800000 */
[----:B------:R-:W-:Y:S02]  /*6840*/  ISETP.GE.AND P1, PT, R33, R231, PT ;  /* 0x000000e72100720c */ /* 0x000fe40003f26270 */
[----:B------:R-:W-:Y:S02]  /*6850*/  IABS R29, R29 ;  /* 0x0000001d001d7213 */ /* 0x000fe40000000000 */
[----:B------:R-:W-:Y:S02]  /*6860*/  FSEL R28, R28, -INF , P3 ;  /* 0xff8000001c1c7808 */ /* 0x000fe40001800000 */
[----:B------:R-:W-:Y:S02]  /*6870*/  I2FP.F32.S32 R30, R30 ;  /* 0x0000001e001e7245 */ /* 0x000fe40000201400 */
[----:B------:R-:W-:Y:S02]  /*6880*/  FSEL R28, R28, -INF , !P5 ;  /* 0xff8000001c1c7808 */ /* 0x000fe40006800000 */
[----:B------:R-:W-:Y:S01]  /*6890*/  I2FP.F32.S32 R29, R29 ;  /* 0x0000001d001d7245 */ /* 0x000fe20000201400 */
[----:B------:R-:W-:Y:S01]  /*68a0*/  FFMA.FTZ R31, -R240, R30, R31 ;  /* 0x0000001ef01f7223 */ /* 0x000fe2000001011f */
[----:B------:R-:W-:-:S02]  /*68b0*/  FSEL R32, R32, -INF , P1 ;  /* 0xff80000020207808 */ /* 0x000fc40000800000 */
[C---:B------:R-:W-:Y:S01]  /*68c0*/  ISETP.GE.AND P3, PT, R33.reuse, R230, PT ;  /* 0x000000e62100720c */ /* 0x040fe20003f66270 */
[----:B------:R-:W-:Y:S01]  /*68d0*/  FFMA.FTZ R30, -R240, R29, R24 ;  /* 0x0000001df01e7223 */ /* 0x000fe20000010118 */
[----:B------:R-:W-:Y:S01]  /*68e0*/  ISETP.GE.AND P5, PT, R33, R228, PT ;  /* 0x000000e42100720c */ /* 0x000fe20003fa6270 */
[----:B------:R-:W-:Y:S01]  /*68f0*/  VIADD R29, R221, 0x18 ;  /* 0x00000018dd1d7836 */ /* 0x000fe20000000000 */
[----:B------:R-:W-:Y:S02]  /*6900*/  ISETP.GE.AND P1, PT, R33, R227, PT ;  /* 0x000000e32100720c */ /* 0x000fe40003f26270 */
[--C-:B------:R-:W-:Y:S02]  /*6910*/  IADD3 R33, PT, PT, R219, -0x18, -R0.reuse ;  /* 0xffffffe8db217810 */ /* 0x100fe40007ffe800 */
[----:B------:R-:W-:Y:S02]  /*6920*/  IADD3 R24, PT, PT, R229, -0x19, -R0 ;  /* 0xffffffe7e5187810 */ /* 0x000fe40007ffe800 */
[----:B------:R-:W-:-:S02]  /*6930*/  IABS R33, R33 ;  /* 0x0000002100217213 */ /* 0x000fc40000000000 */
[----:B------:R-:W-:Y:S02]  /*6940*/  IABS R24, R24 ;  /* 0x0000001800187213 */ /* 0x000fe40000000000 */
[----:B------:R-:W-:Y:S02]  /*6950*/  I2FP.F32.S32 R33, R33 ;  /* 0x0000002100217245 */ /* 0x000fe40000201400 */
[----:B------:R-:W-:Y:S02]  /*6960*/  FSEL R32, R32, -INF , !P3 ;  /* 0xff80000020207808 */ /* 0x000fe40005800000 */
[----:B------:R-:W-:Y:S01]  /*6970*/  ISETP.GE.AND P3, PT, R29, R231, PT ;  /* 0x000000e71d00720c */ /* 0x000fe20003f66270 */
[----:B------:R-:W-:Y:S01]  /*6980*/  FFMA.FTZ R33, -R240, R33, R26 ;  /* 0x00000021f0217223 */ /* 0x000fe2000001011a */
[----:B------:R-:W-:Y:S02]  /*6990*/  FSEL R205, R31, -INF , P5 ;  /* 0xff8000001fcd7808 */ /* 0x000fe40002800000 */
[----:B------:R-:W-:-:S02]  /*69a0*/  I2FP.F32.S32 R24, R24 ;  /* 0x0000001800187245 */ /* 0x000fc40000201400 */
[--C-:B------:R-:W-:Y:S02]  /*69b0*/  IADD3 R191, PT, PT, R229, -0x20, -R0.reuse ;  /* 0xffffffe0e5bf7810 */ /* 0x100fe40007ffe800 */
[----:B------:R-:W-:Y:S01]  /*69c0*/  IADD3 R26, PT, PT, R219, -0x19, -R0 ;  /* 0xffffffe7db1a7810 */ /* 0x000fe20007ffe800 */
[----:B------:R-:W-:Y:S01]  /*69d0*/  FFMA.FTZ R24, -R240, R24, R25 ;  /* 0x00000018f0187223 */ /* 0x000fe20000010119 */
[----:B------:R-:W-:Y:S02]  /*69e0*/  FSEL R205, R205, -INF , !P1 ;  /* 0xff800000cdcd7808 */ /* 0x000fe40004800000 */
[----:B------:R-:W-:Y:S02]  /*69f0*/  FSEL R30, R30, -INF , P3 ;  /* 0xff8000001e1e7808 */ /* 0x000fe40001800000 */
[C---:B------:R-:W-:Y:S02]  /*6a00*/  ISETP.GE.AND P5, PT, R29.reuse, R230, PT ;  /* 0x000000e61d00720c */ /* 0x040fe40003fa6270 */
[----:B------:R-:W-:-:S02]  /*6a10*/  ISETP.GE.AND P1, PT, R29, R228, PT ;  /* 0x000000e41d00720c */ /* 0x000fc40003f26270 */
[----:B------:R-:W-:Y:S01]  /*6a20*/  ISETP.GE.AND P3, PT, R29, R227, PT ;  /* 0x000000e31d00720c */ /* 0x000fe20003f66270 */
[----:B------:R-:W-:Y:S01]  /*6a30*/  VIADD R29, R221, 0x19 ;  /* 0x00000019dd1d7836 */ /* 0x000fe20000000000 */
[----:B------:R-:W-:Y:S02]  /*6a40*/  IABS R191, R191 ;  /* 0x000000bf00bf7213 */ /* 0x000fe40000000000 */
[----:B------:R-:W-:Y:S02]  /*6a50*/  IABS R25, R26 ;  /* 0x0000001a00197213 */ /* 0x000fe40000000000 */
[----:B------:R-:W-:Y:S02]  /*6a60*/  I2FP.F32.S32 R191, R191 ;  /* 0x000000bf00bf7245 */ /* 0x000fe40000201400 */
[----:B------:R-:W-:Y:S02]  /*6a70*/  FSEL R26, R30, -INF , !P5 ;  /* 0xff8000001e1a7808 */ /* 0x000fe40006800000 */
[----:B------:R-:W-:Y:S01]  /*6a80*/  I2FP.F32.S32 R25, R25 ;  /* 0x0000001900197245 */ /* 0x000fe20000201400 */
[C---:B------:R-:W-:Y:S01]  /*6a90*/  FFMA.FTZ R191, -R240.reuse, R191, R20 ;  /* 0x000000bff0bf7223 */ /* 0x040fe20000010114 */
[----:B------:R-:W-:Y:S01]  /*6aa0*/  ISETP.GE.AND P5, PT, R29, R231, PT ;  /* 0x000000e71d00720c */ /* 0x000fe20003fa6270 */
[----:B------:R-:W-:Y:S01]  /*6ab0*/  VIADD R20, R221, 0x20 ;  /* 0x00000020dd147836 */ /* 0x000fe20000000000 */
[----:B------:R-:W-:Y:S01]  /*6ac0*/  FSEL R33, R33, -INF , P1 ;  /* 0xff80000021217808 */ /* 0x000fe20000800000 */
[----:B------:R-:W-:Y:S01]  /*6ad0*/  FFMA.FTZ R25, -R240, R25, R27 ;  /* 0x00000019f0197223 */ /* 0x000fe2000001011b */
[----:B------:R-:W-:-:S02]  /*6ae0*/  ISETP.GE.AND P1, PT, R29, R230, PT ;  /* 0x000000e61d00720c */ /* 0x000fc40003f26270 */
[----:B------:R-:W-:Y:S02]  /*6af0*/  FSEL R33, R33, -INF , !P3 ;  /* 0xff80000021217808 */ /* 0x000fe40005800000 */
[----:B------:R-:W-:Y:S02]  /*6b00*/  FSEL R24, R24, -INF , P5 ;  /* 0xff80000018187808 */ /* 0x000fe40002800000 */
[----:B------:R-:W-:Y:S02]  /*6b10*/  ISETP.GE.AND P3, PT, R29, R228, PT ;  /* 0x000000e41d00720c */ /* 0x000fe40003f66270 */
[--C-:B------:R-:W-:Y:S02]  /*6b20*/  IADD3 R30, PT, PT, R229, -0x21, -R0.reuse ;  /* 0xffffffdfe51e7810 */ /* 0x100fe40007ffe800 */
[----:B------:R-:W-:Y:S02]  /*6b30*/  IADD3 R27, PT, PT, R219, -0x20, -R0 ;  /* 0xffffffe0db1b7810 */ /* 0x000fe40007ffe800 */
[----:B------:R-:W-:-:S02]  /*6b40*/  FSEL R24, R24, -INF , !P1 ;  /* 0xff80000018187808 */ /* 0x000fc40004800000 */
[----:B------:R-:W-:Y:S02]  /*6b50*/  ISETP.GE.AND P5, PT, R29, R227, PT ;  /* 0x000000e31d00720c */ /* 0x000fe40003fa6270 */
[----:B------:R-:W-:Y:S02]  /*6b60*/  ISETP.GE.AND P1, PT, R20, R231, PT ;  /* 0x000000e71400720c */ /* 0x000fe40003f26270 */
[----:B------:R-:W-:Y:S02]  /*6b70*/  IABS R30, R30 ;  /* 0x0000001e001e7213 */ /* 0x000fe40000000000 */
[----:B------:R-:W-:Y:S02]  /*6b80*/  FSEL R25, R25, -INF , P3 ;  /* 0xff80000019197808 */ /* 0x000fe40001800000 */
[----:B------:R-:W-:Y:S02]  /*6b90*/  IABS R27, R27 ;  /* 0x0000001b001b7213 */ /* 0x000fe40000000000 */
[----:B------:R-:W-:-:S02]  /*6ba0*/  FSEL R25, R25, -INF , !P5 ;  /* 0xff80000019197808 */ /* 0x000fc40006800000 */
[----:B------:R-:W-:Y:S02]  /*6bb0*/  I2FP.F32.S32 R30, R30 ;  /* 0x0000001e001e7245 */ /* 0x000fe40000201400 */
[----:B------:R-:W-:Y:S02]  /*6bc0*/  FSEL R191, R191, -INF , P1 ;  /* 0xff800000bfbf7808 */ /* 0x000fe40000800000 */
[C---:B------:R-:W-:Y:S02]  /*6bd0*/  ISETP.GE.AND P3, PT, R20.reuse, R230, PT ;  /* 0x000000e61400720c */ /* 0x040fe40003f66270 */
[----:B------:R-:W-:Y:S02]  /*6be0*/  I2FP.F32.S32 R27, R27 ;  /* 0x0000001b001b7245 */ /* 0x000fe40000201400 */
[C---:B------:R-:W-:Y:S02]  /*6bf0*/  ISETP.GE.AND P5, PT, R20.reuse, R228, PT ;  /* 0x000000e41400720c */ /* 0x040fe40003fa6270 */
[----:B------:R-:W-:Y:S01]  /*6c00*/  ISETP.GE.AND P1, PT, R20, R227, PT ;  /* 0x000000e31400720c */ /* 0x000fe20003f26270 */
[----:B------:R-:W-:Y:S01]  /*6c10*/  FFMA.FTZ R22, -R240, R27, R22 ;  /* 0x0000001bf0167223 */ /* 0x000fe20000010116 */
[----:B------:R-:W-:-:S02]  /*6c20*/  IADD3 R189, PT, PT, R229, -0x28, -R0 ;  /* 0xffffffd8e5bd7810 */ /* 0x000fc40007ffe800 */
[----:B------:R-:W-:Y:S02]  /*6c30*/  IADD3 R20, PT, PT, R219, -0x21, -R0 ;  /* 0xffffffdfdb147810 */ /* 0x000fe40007ffe800 */
[----:B------:R-:W-:Y:S02]  /*6c40*/  FSEL R38, R38, -INF , !P4 ;  /* 0xff80000026267808 */ /* 0x000fe40006000000 */
[----:B------:R-:W-:Y:S01]  /*6c50*/  ISETP.GE.AND P4, PT, R133, R230, PT ;  /* 0x000000e68500720c */ /* 0x000fe20003f86270 */
[----:B------:R-:W-:Y:S01]  /*6c60*/  FFMA.FTZ R133, -R240, R30, R21 ;  /* 0x0000001ef0857223 */ /* 0x000fe20000010115 */
[----:B------:R-:W-:Y:S01]  /*6c70*/  IABS R189, R189 ;  /* 0x000000bd00bd7213 */ /* 0x000fe20000000000 */
[----:B------:R-:W-:Y:S01]  /*6c80*/  VIADD R21, R221, 0x21 ;  /* 0x00000021dd157836 */ /* 0x000fe20000000000 */
[----:B------:R-:W-:Y:S02]  /*6c90*/  IABS R20, R20 ;  /* 0x0000001400147213 */ /* 0x000fe40000000000 */
[----:B------:R-:W-:-:S02]  /*6ca0*/  I2FP.F32.S32 R189, R189 ;  /* 0x000000bd00bd7245 */ /* 0x000fc40000201400 */
[----:B------:R-:W-:Y:S02]  /*6cb0*/  FSEL R191, R191, -INF , !P3 ;  /* 0xff800000bfbf7808 */ /* 0x000fe40005800000 */
[----:B------:R-:W-:Y:S01]  /*6cc0*/  I2FP.F32.S32 R20, R20 ;  /* 0x0000001400147245 */ /* 0x000fe20000201400 */
[----:B------:R-:W-:Y:S01]  /*6cd0*/  FFMA.FTZ R189, -R240, R189, R16 ;  /* 0x000000bdf0bd7223 */ /* 0x000fe20000010110 */
[----:B------:R-:W-:Y:S01]  /*6ce0*/  ISETP.GE.AND P3, PT, R21, R231, PT ;  /* 0x000000e71500720c */ /* 0x000fe20003f66270 */
[----:B------:R-:W-:Y:S01]  /*6cf0*/  VIADD R16, R221, 0x28 ;  /* 0x00000028dd107836 */ /* 0x000fe20000000000 */
[----:B------:R-:W-:Y:S01]  /*6d00*/  FSEL R203, R22, -INF , P5 ;  /* 0xff80000016cb7808 */ /* 0x000fe20002800000 */
[----:B------:R-:W-:Y:S01]  /*6d10*/  FFMA.FTZ R23, -R240, R20, R23 ;  /* 0x00000014f0177223 */ /* 0x000fe20000010117 */
[----:B------:R-:W-:Y:S02]  /*6d20*/  ISETP.GE.AND P5, PT, R21, R230, PT ;  /* 0x000000e61500720c */ /* 0x000fe40003fa6270 */
[----:B------:R-:W-:-:S02]  /*6d30*/  FSEL R203, R203, -INF , !P1 ;  /* 0xff800000cbcb7808 */ /* 0x000fc40004800000 */
[----:B------:R-:W-:Y:S02]  /*6d40*/  FSEL R133, R133, -INF , P3 ;  /* 0xff80000085857808 */ /* 0x000fe40001800000 */
[C---:B------:R-:W-:Y:S02]  /*6d50*/  ISETP.GE.AND P1, PT, R21.reuse, R228, PT ;  /* 0x000000e41500720c */ /* 0x040fe40003f26270 */
[----:B------:R-:W-:Y:S02]  /*6d60*/  ISETP.GE.AND P3, PT, R21, R227, PT ;  /* 0x000000e31500720c */ /* 0x000fe40003f66270 */
[--C-:B------:R-:W-:Y:S02]  /*6d70*/  IADD3 R20, PT, PT, R229, -0x29, -R0.reuse ;  /* 0xffffffd7e5147810 */ /* 0x100fe40007ffe800 */
[----:B------:R-:W-:Y:S02]  /*6d80*/  IADD3 R21, PT, PT, R219, -0x28, -R0 ;  /* 0xffffffd8db157810 */ /* 0x000fe40007ffe800 */
[----:B------:R-:W-:-:S02]  /*6d90*/  FSEL R133, R133, -INF , !P5 ;  /* 0xff80000085857808 */ /* 0x000fc40006800000 */
[----:B------:R-:W-:Y:S02]  /*6da0*/  ISETP.GE.AND P5, PT, R16, R231, PT ;  /* 0x000000e71000720c */ /* 0x000fe40003fa6270 */
[----:B------:R-:W-:Y:S02]  /*6db0*/  IABS R20, R20 ;  /* 0x0000001400147213 */ /* 0x000fe40000000000 */
[----:B------:R-:W-:Y:S02]  /*6dc0*/  FSEL R201, R23, -INF , P1 ;  /* 0xff80000017c97808 */ /* 0x000fe40000800000 */
[----:B------:R-:W-:Y:S02]  /*6dd0*/  IABS R21, R21 ;  /* 0x0000001500157213 */ /* 0x000fe40000000000 */
[----:B------:R-:W-:Y:S02]  /*6de0*/  FSEL R201, R201, -INF , !P3 ;  /* 0xff800000c9c97808 */ /* 0x000fe40005800000 */
[----:B------:R-:W-:-:S02]  /*6df0*/  I2FP.F32.S32 R20, R20 ;  /* 0x0000001400147245 */ /* 0x000fc40000201400 */
[----:B------:R-:W-:Y:S02]  /*6e00*/  FSEL R189, R189, -INF , P5 ;  /* 0xff800000bdbd7808 */ /* 0x000fe40002800000 */
[----:B------:R-:W-:Y:S01]  /*6e10*/  ISETP.GE.AND P1, PT, R16, R230, PT ;  /* 0x000000e61000720c */ /* 0x000fe20003f26270 */
[----:B------:R-:W-:Y:S01]  /*6e20*/  FFMA.FTZ R135, -R240, R20, R17 ;  /* 0x00000014f0877223 */ /* 0x000fe20000010111 */
[----:B------:R-:W-:Y:S01]  /*6e30*/  I2FP.F32.S32 R21, R21 ;  /* 0x0000001500157245 */ /* 0x000fe20000201400 */
[----:B------:R-:W-:Y:S01]  /*6e40*/  VIADD R17, R221, 0x29 ;  /* 0x00000029dd117836 */ /* 0x000fe20000000000 */
[C---:B------:R-:W-:Y:S02]  /*6e50*/  ISETP.GE.AND P3, PT, R16.reuse, R228, PT ;  /* 0x000000e41000720c */ /* 0x040fe40003f66270 */
[----:B------:R-:W-:Y:S01]  /*6e60*/  ISETP.GE.AND P5, PT, R16, R227, PT ;  /* 0x000000e31000720c */ /* 0x000fe20003fa6270 */
[----:B------:R-:W-:Y:S01]  /*6e70*/  FFMA.FTZ R18, -R240, R21, R18 ;  /* 0x00000015f0127223 */ /* 0x000fe20000010112 */
[----:B------:R-:W-:-:S02]  /*6e80*/  IADD3 R16, PT, PT, R219, -0x29, -R0 ;  /* 0xffffffd7db107810 */ /* 0x000fc40007ffe800 */
[----:B------:R-:W-:Y:S02]  /*6e90*/  IADD3 R21, PT, PT, R229, -0x30, -R0 ;  /* 0xffffffd0e5157810 */ /* 0x000fe40007ffe800 */
[----:B------:R-:W-:Y:S02]  /*6ea0*/  IABS R16, R16 ;  /* 0x0000001000107213 */ /* 0x000fe40000000000 */
[----:B------:R-:W-:Y:S02]  /*6eb0*/  FSEL R189, R189, -INF , !P1 ;  /* 0xff800000bdbd7808 */ /* 0x000fe40004800000 */
[----:B------:R-:W-:Y:S02]  /*6ec0*/  I2FP.F32.S32 R16, R16 ;  /* 0x0000001000107245 */ /* 0x000fe40000201400 */
[----:B------:R-:W-:Y:S02]  /*6ed0*/  ISETP.GE.AND P1, PT, R17, R231, PT ;  /* 0x000000e71100720c */ /* 0x000fe40003f26270 */
[----:B------:R-:W-:Y:S01]  /*6ee0*/  IABS R21, R21 ;  /* 0x0000001500157213 */ /* 0x000fe20000000000 */
[----:B------:R-:W-:Y:S01]  /*6ef0*/  FFMA.FTZ R19, -R240, R16, R19 ;  /* 0x00000010f0137223 */ /* 0x000fe20000010113 */
[----:B------:R-:W-:-:S02]  /*6f00*/  FSEL R199, R18, -INF , P3 ;  /* 0xff80000012c77808 */ /* 0x000fc40001800000 */
[----:B------:R-:W-:Y:S02]  /*6f10*/  I2FP.F32.S32 R21, R21 ;  /* 0x0000001500157245 */ /* 0x000fe40000201400 */
[----:B------:R-:W-:Y:S02]  /*6f20*/  FSEL R199, R199, -INF , !P5 ;  /* 0xff800000c7c77808 */ /* 0x000fe40006800000 */
[----:B------:R-:W-:Y:S01]  /*6f30*/  FSEL R135, R135, -INF , P1 ;  /* 0xff80000087877808 */ /* 0x000fe20000800000 */
[----:B------:R-:W-:Y:S01]  /*6f40*/  FFMA.FTZ R138, -R240, R21, R12 ;  /* 0x00000015f08a7223 */ /* 0x000fe2000001010c */
[----:B------:R-:W-:Y:S01]  /*6f50*/  ISETP.GE.AND P3, PT, R17, R230, PT ;  /* 0x000000e61100720c */ /* 0x000fe20003f66270 */
[----:B------:R-:W-:Y:S01]  /*6f60*/  VIADD R12, R221, 0x30 ;  /* 0x00000030dd0c7836 */ /* 0x000fe20000000000 */
[C---:B------:R-:W-:Y:S02]  /*6f70*/  ISETP.GE.AND P5, PT, R17.reuse, R228, PT ;  /* 0x000000e41100720c */ /* 0x040fe40003fa6270 */
[----:B------:R-:W-:-:S02]  /*6f80*/  ISETP.GE.AND P1, PT, R17, R227, PT ;  /* 0x000000e31100720c */ /* 0x000fc40003f26270 */
[--C-:B------:R-:W-:Y:S02]  /*6f90*/  IADD3 R16, PT, PT, R229, -0x31, -R0.reuse ;  /* 0xffffffcfe5107810 */ /* 0x100fe40007ffe800 */
[----:B------:R-:W-:Y:S02]  /*6fa0*/  IADD3 R17, PT, PT, R219, -0x30, -R0 ;  /* 0xffffffd0db117810 */ /* 0x000fe40007ffe800 */
[----:B------:R-:W-:Y:S02]  /*6fb0*/  IABS R16, R16 ;  /* 0x0000001000107213 */ /* 0x000fe40000000000 */
[----:B------:R-:W-:Y:S02]  /*6fc0*/  IABS R17, R17 ;  /* 0x0000001100117213 */ /* 0x000fe40000000000 */
[----:B------:R-:W-:Y:S02]  /*6fd0*/  I2FP.F32.S32 R16, R16 ;  /* 0x0000001000107245 */ /* 0x000fe40000201400 */
[----:B------:R-:W-:-:S02]  /*6fe0*/  FSEL R135, R135, -INF , !P3 ;  /* 0xff80000087877808 */ /* 0x000fc40005800000 */
[----:B------:R-:W-:Y:S01]  /*6ff0*/  I2FP.F32.S32 R17, R17 ;  /* 0x0000001100117245 */ /* 0x000fe20000201400 */
[----:B------:R-:W-:Y:S01]  /*7000*/  FFMA.FTZ R141, -R240, R16, R13 ;  /* 0x00000010f08d7223 */ /* 0x000fe2000001010d */
[----:B------:R-:W-:Y:S01]  /*7010*/  ISETP.GE.AND P3, PT, R12, R231, PT ;  /* 0x000000e70c00720c */ /* 0x000fe20003f66270 */
[----:B------:R-:W-:Y:S01]  /*7020*/  VIADD R13, R221, 0x31 ;  /* 0x00000031dd0d7836 */ /* 0x000fe20000000000 */
[----:B------:R-:W-:Y:S01]  /*7030*/  FSEL R197, R19, -INF , P5 ;  /* 0xff80000013c57808 */ /* 0x000fe20002800000 */
[----:B------:R-:W-:Y:S01]  /*7040*/  FFMA.FTZ R14, -R240, R17, R14 ;  /* 0x00000011f00e7223 */ /* 0x000fe2000001010e */
[----:B------:R-:W-:Y:S02]  /*7050*/  ISETP.GE.AND P5, PT, R12, R230, PT ;  /* 0x000000e60c00720c */ /* 0x000fe40003fa6270 */
[----:B------:R-:W-:Y:S02]  /*7060*/  FSEL R197, R197, -INF , !P1 ;  /* 0xff800000c5c57808 */ /* 0x000fe40004800000 */
[----:B------:R-:W-:-:S02]  /*7070*/  FSEL R138, R138, -INF , P3 ;  /* 0xff8000008a8a7808 */ /* 0x000fc40001800000 */
[C---:B------:R-:W-:Y:S02]  /*7080*/  ISETP.GE.AND P1, PT, R12.reuse, R228, PT ;  /* 0x000000e40c00720c */ /* 0x040fe40003f26270 */
[----:B------:R-:W-:Y:S02]  /*7090*/  ISETP.GE.AND P3, PT, R12, R227, PT ;  /* 0x000000e30c00720c */ /* 0x000fe40003f66270 */
[--C-:B------:R-:W-:Y:S02]  /*70a0*/  IADD3 R143, PT, PT, R229, -0x38, -R0.reuse ;  /* 0xffffffc8e58f7810 */ /* 0x100fe40007ffe800 */
[----:B------:R-:W-:Y:S02]  /*70b0*/  IADD3 R12, PT, PT, R219, -0x31, -R0 ;  /* 0xffffffcfdb0c7810 */ /* 0x000fe40007ffe800 */
[----:B------:R-:W-:Y:S02]  /*70c0*/  FSEL R138, R138, -INF , !P5 ;  /* 0xff8000008a8a7808 */ /* 0x000fe40006800000 */
[----:B------:R-:W-:-:S02]  /*70d0*/  ISETP.GE.AND P5, PT, R13, R231, PT ;  /* 0x000000e70d00720c */ /* 0x000fc40003fa6270 */
[----:B------:R-:W-:Y:S02]  /*70e0*/  IABS R143, R143 ;  /* 0x0000008f008f7213 */ /* 0x000fe40000000000 */
[----:B--2---:R-:W-:Y:S02]  /*70f0*/  FSEL R137, R14, -INF , P1 ;  /* 0xff8000000e897808 */ /* 0x004fe40000800000 */
[----:B------:R-:W-:Y:S02]  /*7100*/  IABS R12, R12 ;  /* 0x0000000c000c7213 */ /* 0x000fe40000000000 */
[----:B------:R-:W-:Y:S02]  /*7110*/  FSEL R137, R137, -INF , !P3 ;  /* 0xff80000089897808 */ /* 0x000fe40005800000 */
[----:B------:R-:W-:Y:S02]  /*7120*/  I2FP.F32.S32 R143, R143 ;  /* 0x0000008f008f7245 */ /* 0x000fe40000201400 */
[----:B------:R-:W-:-:S02]  /*7130*/  FSEL R141, R141, -INF , P5 ;  /* 0xff8000008d8d7808 */ /* 0x000fc40002800000 */
[----:B------:R-:W-:Y:S01]  /*7140*/  ISETP.GE.AND P1, PT, R13, R230, PT ;  /* 0x000000e60d00720c */ /* 0x000fe20003f26270 */
[C---:B------:R-:W-:Y:S01]  /*7150*/  FFMA.FTZ R143, -R240.reuse, R143, R8 ;  /* 0x0000008ff08f7223 */ /* 0x040fe20000010108 */
[----:B------:R-:W-:Y:S01]  /*7160*/  I2FP.F32.S32 R12, R12 ;  /* 0x0000000c000c7245 */ /* 0x000fe20000201400 */
[----:B------:R-:W-:Y:S01]  /*7170*/  VIADD R8, R221, 0x38 ;  /* 0x00000038dd087836 */ /* 0x000fe20000000000 */
[C---:B------:R-:W-:Y:S02]  /*7180*/  ISETP.GE.AND P3, PT, R13.reuse, R228, PT ;  /* 0x000000e40d00720c */ /* 0x040fe40003f66270 */
[----:B------:R-:W-:Y:S01]  /*7190*/  ISETP.GE.AND P5, PT, R13, R227, PT ;  /* 0x000000e30d00720c */ /* 0x000fe20003fa6270 */
[----:B------:R-:W-:Y:S01]  /*71a0*/  FFMA.FTZ R15, -R240, R12, R15 ;  /* 0x0000000cf00f7223 */ /* 0x000fe2000001010f */
[--C-:B------:R-:W-:Y:S02]  /*71b0*/  IADD3 R146, PT, PT, R229, -0x39, -R0.reuse ;  /* 0xffffffc7e5927810 */ /* 0x100fe40007ffe800 */
[----:B------:R-:W-:-:S02]  /*71c0*/  IADD3 R13, PT, PT, R219, -0x38, -R0 ;  /* 0xffffffc8db0d7810 */ /* 0x000fc40007ffe800 */
[----:B------:R-:W-:Y:S02]  /*71d0*/  IABS R146, R146 ;  /* 0x0000009200927213 */ /* 0x000fe40000000000 */
[----:B------:R-:W-:Y:S02]  /*71e0*/  IABS R13, R13 ;  /* 0x0000000d000d7213 */ /* 0x000fe40000000000 */
[----:B------:R-:W-:Y:S02]  /*71f0*/  I2FP.F32.S32 R146, R146 ;  /* 0x0000009200927245 */ /* 0x000fe40000201400 */
[----:B------:R-:W-:Y:S02]  /*7200*/  FSEL R141, R141, -INF , !P1 ;  /* 0xff8000008d8d7808 */ /* 0x000fe40004800000 */
[----:B------:R-:W-:Y:S01]  /*7210*/  I2FP.F32.S32 R13, R13 ;  /* 0x0000000d000d7245 */ /* 0x000fe20000201400 */
[----:B------:R-:W-:Y:S01]  /*7220*/  FFMA.FTZ R146, -R240, R146, R9 ;  /* 0x00000092f0927223 */ /* 0x000fe20000010109 */
[----:B------:R-:W-:Y:S01]  /*7230*/  ISETP.GE.AND P1, PT, R8, R231, PT ;  /* 0x000000e70800720c */ /* 0x000fe20003f26270 */
[----:B------:R-:W-:Y:S01]  /*7240*/  VIADD R9, R221, 0x39 ;  /* 0x00000039dd097836 */ /* 0x000fe20000000000 */
[----:B------:R-:W-:Y:S01]  /*7250*/  FSEL R132, R15, -INF , P3 ;  /* 0xff8000000f847808 */ /* 0x000fe20001800000 */
[----:B------:R-:W-:Y:S01]  /*7260*/  FFMA.FTZ R10, -R240, R13, R10 ;  /* 0x0000000df00a7223 */ /* 0x000fe2000001010a */
[----:B------:R-:W-:-:S02]  /*7270*/  ISETP.GE.AND P3, PT, R8, R230, PT ;  /* 0x000000e60800720c */ /* 0x000fc40003f66270 */
[----:B------:R-:W-:Y:S02]  /*7280*/  FSEL R132, R132, -INF , !P5 ;  /* 0xff80000084847808 */ /* 0x000fe40006800000 */
[----:B------:R-:W-:Y:S02]  /*7290*/  FSEL R143, R143, -INF , P1 ;  /* 0xff8000008f8f7808 */ /* 0x000fe40000800000 */
[C---:B------:R-:W-:Y:S02]  /*72a0*/  ISETP.GE.AND P5, PT, R8.reuse, R228, PT ;  /* 0x000000e40800720c */ /* 0x040fe40003fa6270 */
[----:B------:R-:W-:Y:S02]  /*72b0*/  ISETP.GE.AND P1, PT, R8, R227, PT ;  /* 0x000000e30800720c */ /* 0x000fe40003f26270 */
[--C-:B------:R-:W-:Y:S02]  /*72c0*/  IADD3 R149, PT, PT, R229, -0x40, -R0.reuse ;  /* 0xffffffc0e5957810 */ /* 0x100fe40007ffe800 */
[----:B------:R-:W-:-:S02]  /*72d0*/  IADD3 R8, PT, PT, R219, -0x39, -R0 ;  /* 0xffffffc7db087810 */ /* 0x000fc40007ffe800 */
[----:B------:R-:W-:Y:S02]  /*72e0*/  FSEL R143, R143, -INF , !P3 ;  /* 0xff8000008f8f7808 */ /* 0x000fe40005800000 */
[----:B------:R-:W-:Y:S02]  /*72f0*/  ISETP.GE.AND P3, PT, R9, R231, PT ;  /* 0x000000e70900720c */ /* 0x000fe40003f66270 */
[----:B------:R-:W-:Y:S02]  /*7300*/  IABS R149, R149 ;  /* 0x0000009500957213 */ /* 0x000fe40000000000 */
[----:B------:R-:W-:Y:S02]  /*7310*/  FSEL R134, R10, -INF , P5 ;  /* 0xff8000000a867808 */ /* 0x000fe40002800000 */
[----:B------:R-:W-:Y:S02]  /*7320*/  IABS R8, R8 ;  /* 0x0000000800087213 */ /* 0x000fe40000000000 */
[----:B------:R-:W-:-:S02]  /*7330*/  FSEL R134, R134, -INF , !P1 ;  /* 0xff80000086867808 */ /* 0x000fc40004800000 */
[----:B------:R-:W-:Y:S02]  /*7340*/  I2FP.F32.S32 R149, R149 ;  /* 0x0000009500957245 */ /* 0x000fe40000201400 */
[----:B------:R-:W-:Y:S02]  /*7350*/  FSEL R146, R146, -INF , P3 ;  /* 0xff80000092927808 */ /* 0x000fe40001800000 */
[----:B------:R-:W-:Y:S01]  /*7360*/  ISETP.GE.AND P5, PT, R9, R230, PT ;  /* 0x000000e60900720c */ /* 0x000fe20003fa6270 */
[C---:B------:R-:W-:Y:S01]  /*7370*/  FFMA.FTZ R149, -R240.reuse, R149, R4 ;  /* 0x00000095f0957223 */ /* 0x040fe20000010104 */
        /* <DEDUP_REMOVED lines=22> */
[----:B------:R-:W-:Y:S02]  /*74e0*/  IADD3 R4, PT, PT, R219, -0x41, -R0 ;  /* 0xffffffbfdb047810 */ /* 0x000fe40007ffe800 */
[----:B------:R-:W-:-:S02]  /*74f0*/  FSEL R149, R149, -INF , !P1 ;  /* 0xff80000095957808 */ /* 0x000fc40004800000 */
[----:B------:R-:W-:Y:S02]  /*7500*/  ISETP.GE.AND P1, PT, R5, R231, PT ;  /* 0x000000e70500720c */ /* 0x000fe40003f26270 */
[----:B------:R-:W-:Y:S02]  /*7510*/  FSEL R150, R6, -INF , P3 ;  /* 0xff80000006967808 */ /* 0x000fe40001800000 */
[----:B------:R-:W-:Y:S02]  /*7520*/  IABS R4, R4 ;  /* 0x0000000400047213 */ /* 0x000fe40000000000 */
[----:B------:R-:W-:Y:S02]  /*7530*/  IADD3 R9, PT, PT, R229, -0x48, -R0 ;  /* 0xffffffb8e5097810 */ /* 0x000fe40007ffe800 */
[----:B------:R-:W-:Y:S02]  /*7540*/  FSEL R150, R150, -INF , !P5 ;  /* 0xff80000096967808 */ /* 0x000fe40006800000 */
[----:B------:R-:W-:-:S02]  /*7550*/  FSEL R160, R160, -INF , P1 ;  /* 0xff800000a0a07808 */ /* 0x000fc40000800000 */
[C---:B------:R-:W-:Y:S02]  /*7560*/  ISETP.GE.AND P3, PT, R5.reuse, R230, PT ;  /* 0x000000e60500720c */ /* 0x040fe40003f66270 */
[----:B------:R-:W-:Y:S02]  /*7570*/  I2FP.F32.S32 R4, R4 ;  /* 0x0000000400047245 */ /* 0x000fe40000201400 */
[C---:B------:R-:W-:Y:S02]  /*7580*/  ISETP.GE.AND P5, PT, R5.reuse, R228, PT ;  /* 0x000000e40500720c */ /* 0x040fe40003fa6270 */
[----:B------:R-:W-:Y:S01]  /*7590*/  ISETP.GE.AND P1, PT, R5, R227, PT ;  /* 0x000000e30500720c */ /* 0x000fe20003f26270 */
[----:B------:R-:W-:Y:S01]  /*75a0*/  FFMA.FTZ R7, -R240, R4, R7 ;  /* 0x00000004f0077223 */ /* 0x000fe20000010107 */
[----:B------:R-:W-:Y:S01]  /*75b0*/  IABS R9, R9 ;  /* 0x0000000900097213 */ /* 0x000fe20000000000 */
[----:B------:R-:W-:Y:S01]  /*75c0*/  VIADD R4, R221, 0x48 ;  /* 0x00000048dd047836 */ /* 0x000fe20000000000 */
[----:B------:R-:W-:-:S02]  /*75d0*/  IADD3 R5, PT, PT, R219, -0x48, -R0 ;  /* 0xffffffb8db057810 */ /* 0x000fc40007ffe800 */
[----:B------:R-:W-:Y:S02]  /*75e0*/  I2FP.F32.S32 R9, R9 ;  /* 0x0000000900097245 */ /* 0x000fe40000201400 */
[----:B------:R-:W-:Y:S02]  /*75f0*/  IABS R5, R5 ;  /* 0x0000000500057213 */ /* 0x000fe40000000000 */
[----:B------:R-:W-:Y:S01]  /*7600*/  IADD3 R6, PT, PT, R229, -0x49, -R0 ;  /* 0xffffffb7e5067810 */ /* 0x000fe20007ffe800 */
[----:B------:R-:W-:Y:S01]  /*7610*/  FFMA.FTZ R128, -R240, R9, R128 ;  /* 0x00000009f0807223 */ /* 0x000fe20000010180 */
[----:B------:R-:W-:Y:S02]  /*7620*/  I2FP.F32.S32 R5, R5 ;  /* 0x0000000500057245 */ /* 0x000fe40000201400 */
[----:B------:R-:W-:Y:S02]  /*7630*/  FSEL R160, R160, -INF , !P3 ;  /* 0xff800000a0a07808 */ /* 0x000fe40005800000 */
[----:B------:R-:W-:Y:S01]  /*7640*/  IABS R6, R6 ;  /* 0x0000000600067213 */ /* 0x000fe20000000000 */
[----:B------:R-:W-:Y:S01]  /*7650*/  FFMA.FTZ R130, -R240, R5, R130 ;  /* 0x00000005f0827223 */ /* 0x000fe20000010182 */
[----:B------:R-:W-:Y:S01]  /*7660*/  ISETP.GE.AND P3, PT, R4, R231, PT ;  /* 0x000000e70400720c */ /* 0x000fe20003f66270 */
[----:B------:R-:W-:Y:S01]  /*7670*/  VIADD R5, R221, 0x49 ;  /* 0x00000049dd057836 */ /* 0x000fe20000000000 */
[----:B------:R-:W-:-:S02]  /*7680*/  FSEL R145, R7, -INF , P5 ;  /* 0xff80000007917808 */ /* 0x000fc40002800000 */
[----:B------:R-:W-:Y:S02]  /*7690*/  I2FP.F32.S32 R6, R6 ;  /* 0x0000000600067245 */ /* 0x000fe40000201400 */
[----:B------:R-:W-:Y:S02]  /*76a0*/  ISETP.GE.AND P5, PT, R4, R230, PT ;  /* 0x000000e60400720c */ /* 0x000fe40003fa6270 */
[----:B------:R-:W-:Y:S01]  /*76b0*/  FSEL R145, R145, -INF , !P1 ;  /* 0xff80000091917808 */ /* 0x000fe20004800000 */
[----:B------:R-:W-:Y:S01]  /*76c0*/  FFMA.FTZ R129, -R240, R6, R129 ;  /* 0x00000006f0817223 */ /* 0x000fe20000010181 */
[----:B------:R-:W-:Y:S02]  /*76d0*/  FSEL R151, R128, -INF , P3 ;  /* 0xff80000080977808 */ /* 0x000fe40001800000 */
[C---:B------:R-:W-:Y:S02]  /*76e0*/  ISETP.GE.AND P1, PT, R4.reuse, R228, PT ;  /* 0x000000e40400720c */ /* 0x040fe40003f26270 */
[----:B------:R-:W-:-:S02]  /*76f0*/  ISETP.GE.AND P3, PT, R4, R227, PT ;  /* 0x000000e30400720c */ /* 0x000fc40003f66270 */
[--C-:B------:R-:W-:Y:S02]  /*7700*/  IADD3 R4, PT, PT, R219, -0x49, -R0.reuse ;  /* 0xffffffb7db047810 */ /* 0x100fe40007ffe800 */
[----:B------:R-:W-:Y:S02]  /*7710*/  FSEL R151, R151, -INF , !P5 ;  /* 0xff80000097977808 */ /* 0x000fe40006800000 */
[----:B------:R-:W-:Y:S02]  /*7720*/  ISETP.GE.AND P5, PT, R5, R231, PT ;  /* 0x000000e70500720c */ /* 0x000fe40003fa6270 */
[----:B------:R-:W-:Y:S02]  /*7730*/  FSEL R147, R130, -INF , P1 ;  /* 0xff80000082937808 */ /* 0x000fe40000800000 */
[----:B------:R-:W-:Y:S02]  /*7740*/  IABS R4, R4 ;  /* 0x0000000400047213 */ /* 0x000fe40000000000 */
[----:B------:R-:W-:-:S02]  /*7750*/  IADD3 R7, PT, PT, R229, -0x50, -R0 ;  /* 0xffffffb0e5077810 */ /* 0x000fc40007ffe800 */
[----:B------:R-:W-:Y:S02]  /*7760*/  FSEL R147, R147, -INF , !P3 ;  /* 0xff80000093937808 */ /* 0x000fe40005800000 */
[----:B------:R-:W-:Y:S02]  /*7770*/  FSEL R162, R129, -INF , P5 ;  /* 0xff80000081a27808 */ /* 0x000fe40002800000 */
        /* <DEDUP_REMOVED lines=329> */
[----:B------:R-:W-:Y:S01]  /*8c10*/  FSEL R154, R88, -INF , P1 ;  /* 0xff800000589a7808 */ /* 0x000fe20000800000 */
[----:B------:R-:W-:Y:S01]  /*8c20*/  VIADD R6, R221, 0xa0 ;  /* 0x000000a0dd067836 */ /* 0x000fe20000000000 */
[C---:B------:R-:W-:Y:S02]  /*8c30*/  ISETP.GE.AND P5, PT, R4.reuse, R228, PT ;  /* 0x000000e40400720c */ /* 0x040fe40003fa6270 */
[----:B------:R-:W-:-:S02]  /*8c40*/  ISETP.GE.AND P1, PT, R4, R227, PT ;  /* 0x000000e30400720c */ /* 0x000fc40003f26270 */
[--C-:B------:R-:W-:Y:S02]  /*8c50*/  IADD3 R4, PT, PT, R219, -0x99, -R0.reuse ;  /* 0xffffff67db047810 */ /* 0x100fe40007ffe800 */
[----:B------:R-:W-:Y:S02]  /*8c60*/  FSEL R154, R154, -INF , !P3 ;  /* 0xff8000009a9a7808 */ /* 0x000fe40005800000 */
[----:B------:R-:W-:Y:S02]  /*8c70*/  ISETP.GE.AND P3, PT, R5, R231, PT ;  /* 0x000000e70500720c */ /* 0x000fe40003f66270 */
[----:B------:R-:W-:Y:S02]  /*8c80*/  FSEL R172, R90, -INF , P5 ;  /* 0xff8000005aac7808 */ /* 0x000fe40002800000 */
[----:B------:R-:W-:Y:S02]  /*8c90*/  IADD3 R39, PT, PT, R229, -0xa0, -R0 ;  /* 0xffffff60e5277810 */ /* 0x000fe40007ffe800 */
[----:B------:R-:W-:-:S02]  /*8ca0*/  IABS R4, R4 ;  /* 0x0000000400047213 */ /* 0x000fc40000000000 */
[----:B------:R-:W-:Y:S02]  /*8cb0*/  FSEL R172, R172, -INF , !P1 ;  /* 0xff800000acac7808 */ /* 0x000fe40004800000 */
[----:B------:R-:W-:Y:S02]  /*8cc0*/  FSEL R148, R89, -INF , P3 ;  /* 0xff80000059947808 */ /* 0x000fe40001800000 */
[C---:B------:R-:W-:Y:S02]  /*8cd0*/  ISETP.GE.AND P5, PT, R5.reuse, R230, PT ;  /* 0x000000e60500720c */ /* 0x040fe40003fa6270 */
[C---:B------:R-:W-:Y:S02]  /*8ce0*/  ISETP.GE.AND P1, PT, R5.reuse, R228, PT ;  /* 0x000000e40500720c */ /* 0x040fe40003f26270 */
[----:B------:R-:W-:Y:S02]  /*8cf0*/  ISETP.GE.AND P3, PT, R5, R227, PT ;  /* 0x000000e30500720c */ /* 0x000fe40003f66270 */
[----:B------:R-:W-:-:S02]  /*8d00*/  IADD3 R5, PT, PT, R219, -0xa0, -R0 ;  /* 0xffffff60db057810 */ /* 0x000fc40007ffe800 */
[----:B------:R-:W-:Y:S02]  /*8d10*/  IABS R39, R39 ;  /* 0x0000002700277213 */ /* 0x000fe40000000000 */
[----:B------:R-:W-:Y:S02]  /*8d20*/  I2FP.F32.S32 R4, R4 ;  /* 0x0000000400047245 */ /* 0x000fe40000201400 */
[----:B------:R-:W-:Y:S02]  /*8d30*/  IABS R5, R5 ;  /* 0x0000000500057213 */ /* 0x000fe40000000000 */
[----:B------:R-:W-:Y:S01]  /*8d40*/  I2FP.F32.S32 R39, R39 ;  /* 0x0000002700277245 */ /* 0x000fe20000201400 */
[C---:B------:R-:W-:Y:S01]  /*8d50*/  FFMA.FTZ R91, -R240.reuse, R4, R91 ;  /* 0x00000004f05b7223 */ /* 0x040fe2000001015b */
[----:B------:R-:W-:Y:S02]  /*8d60*/  IADD3 R4, PT, PT, R229, -0xa1, -R0 ;  /* 0xffffff5fe5047810 */ /* 0x000fe40007ffe800 */
[----:B------:R-:W-:Y:S01]  /*8d70*/  I2FP.F32.S32 R5, R5 ;  /* 0x0000000500057245 */ /* 0x000fe20000201400 */
[----:B------:R-:W-:Y:S01]  /*8d80*/  FFMA.FTZ R39, -R240, R39, R84 ;  /* 0x00000027f0277223 */ /* 0x000fe20000010154 */
[----:B------:R-:W-:-:S02]  /*8d90*/  FSEL R148, R148, -INF , !P5 ;  /* 0xff80000094947808 */ /* 0x000fc40006800000 */
[----:B------:R-:W-:Y:S01]  /*8da0*/  ISETP.GE.AND P5, PT, R6, R231, PT ;  /* 0x000000e70600720c */ /* 0x000fe20003fa6270 */
[----:B------:R-:W-:Y:S01]  /*8db0*/  FFMA.FTZ R86, -R240, R5, R86 ;  /* 0x00000005f0567223 */ /* 0x000fe20000010156 */
[----:B------:R-:W-:Y:S02]  /*8dc0*/  FSEL R170, R91, -INF , P1 ;  /* 0xff8000005baa7808 */ /* 0x000fe40000800000 */
[----:B------:R-:W-:Y:S02]  /*8dd0*/  IABS R4, R4 ;  /* 0x0000000400047213 */ /* 0x000fe40000000000 */
[----:B------:R-:W-:Y:S02]  /*8de0*/  IADD3 R5, PT, PT, R219, -0xa1, -R0 ;  /* 0xffffff5fdb057810 */ /* 0x000fe40007ffe800 */
[----:B------:R-:W-:Y:S02]  /*8df0*/  FSEL R170, R170, -INF , !P3 ;  /* 0xff800000aaaa7808 */ /* 0x000fe40005800000 */
[----:B------:R-:W-:-:S02]  /*8e00*/  FSEL R39, R39, -INF , P5 ;  /* 0xff80000027277808 */ /* 0x000fc40002800000 */
[----:B------:R-:W-:Y:S02]  /*8e10*/  IADD3 R7, PT, PT, R229, -0xa8, -R0 ;  /* 0xffffff58e5077810 */ /* 0x000fe40007ffe800 */
[C---:B------:R-:W-:Y:S02]  /*8e20*/  ISETP.GE.AND P1, PT, R6.reuse, R230, PT ;  /* 0x000000e60600720c */ /* 0x040fe40003f26270 */
[C---:B------:R-:W-:Y:S02]  /*8e30*/  ISETP.GE.AND P3, PT, R6.reuse, R228, PT ;  /* 0x000000e40600720c */ /* 0x040fe40003f66270 */
[----:B------:R-:W-:Y:S02]  /*8e40*/  I2FP.F32.S32 R4, R4 ;  /* 0x0000000400047245 */ /* 0x000fe40000201400 */
[----:B------:R-:W-:Y:S01]  /*8e50*/  ISETP.GE.AND P5, PT, R6, R227, PT ;  /* 0x000000e30600720c */ /* 0x000fe20003fa6270 */
[----:B------:R-:W-:Y:S01]  /*8e60*/  VIADD R6, R221, 0xa1 ;  /* 0x000000a1dd067836 */ /* 0x000fe20000000000 */
[----:B------:R-:W-:Y:S01]  /*8e70*/  IABS R5, R5 ;  /* 0x0000000500057213 */ /* 0x000fe20000000000 */
[----:B------:R-:W-:Y:S01]  /*8e80*/  FFMA.FTZ R4, -R240, R4, R85 ;  /* 0x00000004f0047223 */ /* 0x000fe20000010155 */
[----:B------:R-:W-:-:S02]  /*8e90*/  IABS R7, R7 ;  /* 0x0000000700077213 */ /* 0x000fc40000000000 */
[----:B------:R-:W-:Y:S02]  /*8ea0*/  FSEL R39, R39, -INF , !P1 ;  /* 0xff80000027277808 */ /* 0x000fe40004800000 */
[----:B------:R-:W-:Y:S02]  /*8eb0*/  ISETP.GE.AND P1, PT, R6, R231, PT ;  /* 0x000000e70600720c */ /* 0x000fe40003f26270 */
[----:B------:R-:W-:Y:S02]  /*8ec0*/  FSEL R144, R86, -INF , P3 ;  /* 0xff80000056907808 */ /* 0x000fe40001800000 */
[----:B------:R-:W-:Y:S02]  /*8ed0*/  I2FP.F32.S32 R5, R5 ;  /* 0x0000000500057245 */ /* 0x000fe40000201400 */
[----:B------:R-:W-:Y:S02]  /*8ee0*/  I2FP.F32.S32 R7, R7 ;  /* 0x0000000700077245 */ /* 0x000fe40000201400 */
[----:B------:R-:W-:Y:S01]  /*8ef0*/  FSEL R144, R144, -INF , !P5 ;  /* 0xff80000090907808 */ /* 0x000fe20006800000 */
[----:B------:R-:W-:Y:S01]  /*8f00*/  FFMA.FTZ R87, -R240, R5, R87 ;  /* 0x00000005f0577223 */ /* 0x000fe20000010157 */
[----:B------:R-:W-:-:S02]  /*8f10*/  FSEL R4, R4, -INF , P1 ;  /* 0xff80000004047808 */ /* 0x000fc40000800000 */
[C---:B------:R-:W-:Y:S02]  /*8f20*/  ISETP.GE.AND P3, PT, R6.reuse, R230, PT ;  /* 0x000000e60600720c */ /* 0x040fe40003f66270 */
[C---:B------:R-:W-:Y:S02]  /*8f30*/  ISETP.GE.AND P5, PT, R6.reuse, R228, PT ;  /* 0x000000e40600720c */ /* 0x040fe40003fa6270 */
[----:B------:R-:W-:Y:S01]  /*8f40*/  ISETP.GE.AND P1, PT, R6, R227, PT ;  /* 0x000000e30600720c */ /* 0x000fe20003f26270 */
[----:B------:R-:W-:Y:S01]  /*8f50*/  FFMA.FTZ R6, -R240, R7, R80 ;  /* 0x00000007f0067223 */ /* 0x000fe20000010150 */
[--C-:B------:R-:W-:Y:S01]  /*8f60*/  IADD3 R5, PT, PT, R219, -0xa8, -R0.reuse ;  /* 0xffffff58db057810 */ /* 0x100fe20007ffe800 */
[----:B------:R-:W-:Y:S01]  /*8f70*/  VIADD R7, R221, 0xa8 ;  /* 0x000000a8dd077836 */ /* 0x000fe20000000000 */
[----:B------:R-:W-:Y:S02]  /*8f80*/  IADD3 R8, PT, PT, R229, -0xa9, -R0 ;  /* 0xffffff57e5087810 */ /* 0x000fe40007ffe800 */
[----:B------:R-:W-:-:S02]  /*8f90*/  IABS R5, R5 ;  /* 0x0000000500057213 */ /* 0x000fc40000000000 */
[----:B------:R-:W-:Y:S02]  /*8fa0*/  FSEL R80, R4, -INF , !P3 ;  /* 0xff80000004507808 */ /* 0x000fe40005800000 */
[----:B------:R-:W-:Y:S02]  /*8fb0*/  ISETP.GE.AND P3, PT, R7, R231, PT ;  /* 0x000000e70700720c */ /* 0x000fe40003f66270 */
[----:B------:R-:W-:Y:S02]  /*8fc0*/  FSEL R142, R87, -INF , P5 ;  /* 0xff800000578e7808 */ /* 0x000fe40002800000 */
[----:B------:R-:W-:Y:S02]  /*8fd0*/  IABS R4, R8 ;  /* 0x0000000800047213 */ /* 0x000fe40000000000 */
[----:B------:R-:W-:Y:S02]  /*8fe0*/  I2FP.F32.S32 R5, R5 ;  /* 0x0000000500057245 */ /* 0x000fe40000201400 */
[----:B------:R-:W-:-:S02]  /*8ff0*/  FSEL R142, R142, -INF , !P1 ;  /* 0xff8000008e8e7808 */ /* 0x000fc40004800000 */
[----:B------:R-:W-:Y:S01]  /*9000*/  FSEL R6, R6, -INF , P3 ;  /* 0xff80000006067808 */ /* 0x000fe20001800000 */
[----:B------:R-:W-:Y:S01]  /*9010*/  FFMA.FTZ R82, -R240, R5, R82 ;  /* 0x00000005f0527223 */ /* 0x000fe20000010152 */
[----:B------:R-:W-:Y:S01]  /*9020*/  ISETP.GE.AND P5, PT, R7, R230, PT ;  /* 0x000000e60700720c */ /* 0x000fe20003fa6270 */
[----:B------:R-:W-:Y:S01]  /*9030*/  VIADD R5, R221, 0xa9 ;  /* 0x000000a9dd057836 */ /* 0x000fe20000000000 */
[C---:B------:R-:W-:Y:S02]  /*9040*/  ISETP.GE.AND P1, PT, R7.reuse, R228, PT ;  /* 0x000000e40700720c */ /* 0x040fe40003f26270 */
[----:B------:R-:W-:Y:S02]  /*9050*/  ISETP.GE.AND P3, PT, R7, R227, PT ;  /* 0x000000e30700720c */ /* 0x000fe40003f66270 */
[----:B------:R-:W-:Y:S02]  /*9060*/  IADD3 R136, PT, PT, R219, -0xa9, -R0 ;  /* 0xffffff57db887810 */ /* 0x000fe40007ffe800 */
[----:B------:R-:W-:-:S02]  /*9070*/  I2FP.F32.S32 R4, R4 ;  /* 0x0000000400047245 */ /* 0x000fc40000201400 */
[----:B------:R-:W-:Y:S02]  /*9080*/  IADD3 R7, PT, PT, R229, -0xb0, -R0 ;  /* 0xffffff50e5077810 */ /* 0x000fe40007ffe800 */
[----:B------:R-:W-:Y:S01]  /*9090*/  IABS R136, R136 ;  /* 0x0000008800887213 */ /* 0x000fe20000000000 */
[----:B------:R-:W-:Y:S01]  /*90a0*/  FFMA.FTZ R4, -R240, R4, R81 ;  /* 0x00000004f0047223 */ /* 0x000fe20000010151 */
[----:B------:R-:W-:Y:S02]  /*90b0*/  IABS R7, R7 ;  /* 0x0000000700077213 */ /* 0x000fe40000000000 */
[----:B------:R-:W-:Y:S01]  /*90c0*/  FSEL R81, R6, -INF , !P5 ;  /* 0xff80000006517808 */ /* 0x000fe20006800000 */
[----:B------:R-:W-:Y:S01]  /*90d0*/  VIADD R6, R221, 0xb0 ;  /* 0x000000b0dd067836 */ /* 0x000fe20000000000 */
[----:B------:R-:W-:Y:S02]  /*90e0*/  ISETP.GE.AND P5, PT, R5, R231, PT ;  /* 0x000000e70500720c */ /* 0x000fe40003fa6270 */
[----:B------:R-:W-:-:S02]  /*90f0*/  FSEL R140, R82, -INF , P1 ;  /* 0xff800000528c7808 */ /* 0x000fc40000800000 */
[----:B------:R-:W-:Y:S02]  /*9100*/  I2FP.F32.S32 R136, R136 ;  /* 0x0000008800887245 */ /* 0x000fe40000201400 */
[----:B------:R-:W-:Y:S02]  /*9110*/  I2FP.F32.S32 R7, R7 ;  /* 0x0000000700077245 */ /* 0x000fe40000201400 */
[----:B------:R-:W-:Y:S01]  /*9120*/  FSEL R140, R140, -INF , !P3 ;  /* 0xff8000008c8c7808 */ /* 0x000fe20005800000 */
[----:B------:R-:W-:Y:S01]  /*9130*/  FFMA.FTZ R136, -R240, R136, R83 ;  /* 0x00000088f0887223 */ /* 0x000fe20000010153 */
[----:B------:R-:W-:Y:S01]  /*9140*/  FSEL R4, R4, -INF , P5 ;  /* 0xff80000004047808 */ /* 0x000fe20002800000 */
[----:B------:R-:W-:Y:S01]  /*9150*/  FFMA.FTZ R83, -R240, R7, R76 ;  /* 0x00000007f0537223 */ /* 0x000fe2000001014c */
[C---:B------:R-:W-:Y:S02]  /*9160*/  ISETP.GE.AND P1, PT, R5.reuse, R230, PT ;  /* 0x000000e60500720c */ /* 0x040fe40003f26270 */
[----:B------:R-:W-:-:S02]  /*9170*/  ISETP.GE.AND P3, PT, R5, R228, PT ;  /* 0x000000e40500720c */ /* 0x000fc40003f66270 */
[----:B------:R-:W-:Y:S02]  /*9180*/  ISETP.GE.AND P5, PT, R5, R227, PT ;  /* 0x000000e30500720c */ /* 0x000fe40003fa6270 */
[--C-:B------:R-:W-:Y:S02]  /*9190*/  IADD3 R5, PT, PT, R219, -0xb0, -R0.reuse ;  /* 0xffffff50db057810 */ /* 0x100fe40007ffe800 */
[----:B------:R-:W-:Y:S02]  /*91a0*/  IADD3 R7, PT, PT, R229, -0xb1, -R0 ;  /* 0xffffff4fe5077810 */ /* 0x000fe40007ffe800 */
[----:B------:R-:W-:Y:S02]  /*91b0*/  IABS R5, R5 ;  /* 0x0000000500057213 */ /* 0x000fe40000000000 */
[----:B------:R-:W-:Y:S02]  /*91c0*/  FSEL R76, R4, -INF , !P1 ;  /* 0xff800000044c7808 */ /* 0x000fe40004800000 */
[----:B------:R-:W-:-:S02]  /*91d0*/  IABS R4, R7 ;  /* 0x0000000700047213 */ /* 0x000fc40000000000 */
[----:B------:R-:W-:Y:S02]  /*91e0*/  I2FP.F32.S32 R5, R5 ;  /* 0x0000000500057245 */ /* 0x000fe40000201400 */
[----:B------:R-:W-:Y:S02]  /*91f0*/  I2FP.F32.S32 R4, R4 ;  /* 0x0000000400047245 */ /* 0x000fe40000201400 */
[----:B------:R-:W-:Y:S01]  /*9200*/  ISETP.GE.AND P1, PT, R6, R231, PT ;  /* 0x000000e70600720c */ /* 0x000fe20003f26270 */
[----:B------:R-:W-:Y:S01]  /*9210*/  FFMA.FTZ R5, -R240, R5, R78 ;  /* 0x00000005f0057223 */ /* 0x000fe2000001014e */
[----:B------:R-:W-:Y:S01]  /*9220*/  FSEL R136, R136, -INF , P3 ;  /* 0xff80000088887808 */ /* 0x000fe20001800000 */
[----:B------:R-:W-:Y:S01]  /*9230*/  FFMA.FTZ R78, -R240, R4, R77 ;  /* 0x00000004f04e7223 */ /* 0x000fe2000001014d */
[----:B------:R-:W-:Y:S01]  /*9240*/  ISETP.GE.AND P3, PT, R6, R230, PT ;  /* 0x000000e60600720c */ /* 0x000fe20003f66270 */
[----:B------:R-:W-:Y:S01]  /*9250*/  VIADD R4, R221, 0xb1 ;  /* 0x000000b1dd047836 */ /* 0x000fe20000000000 */
[----:B------:R-:W-:-:S02]  /*9260*/  FSEL R136, R136, -INF , !P5 ;  /* 0xff80000088887808 */ /* 0x000fc40006800000 */
[----:B------:R-:W-:Y:S02]  /*9270*/  FSEL R83, R83, -INF , P1 ;  /* 0xff80000053537808 */ /* 0x000fe40000800000 */
[C---:B------:R-:W-:Y:S02]  /*9280*/  ISETP.GE.AND P5, PT, R6.reuse, R228, PT ;  /* 0x000000e40600720c */ /* 0x040fe40003fa6270 */
[----:B------:R-:W-:Y:S02]  /*9290*/  IADD3 R7, PT, PT, R219, -0xb1, -R0 ;  /* 0xffffff4fdb077810 */ /* 0x000fe40007ffe800 */
[----:B------:R-:W-:Y:S02]  /*92a0*/  FSEL R83, R83, -INF , !P3 ;  /* 0xff80000053537808 */ /* 0x000fe40005800000 */
[----:B------:R-:W-:Y:S01]  /*92b0*/  ISETP.GE.AND P1, PT, R6, R227, PT ;  /* 0x000000e30600720c */ /* 0x000fe20003f26270 */
[----:B------:R-:W-:Y:S01]  /*92c0*/  VIADD R6, R221, 0xb8 ;  /* 0x000000b8dd067836 */ /* 0x000fe20000000000 */
[----:B------:R-:W-:-:S02]  /*92d0*/  ISETP.GE.AND P3, PT, R4, R231, PT ;  /* 0x000000e70400720c */ /* 0x000fc40003f66270 */
[----:B------:R-:W-:Y:S02]  /*92e0*/  FSEL R77, R5, -INF , P5 ;  /* 0xff800000054d7808 */ /* 0x000fe40002800000 */
[----:B------:R-:W-:Y:S02]  /*92f0*/  IADD3 R9, PT, PT, R229, -0xb8, -R0 ;  /* 0xffffff48e5097810 */ /* 0x000fe40007ffe800 */
[----:B------:R-:W-:Y:S02]  /*9300*/  IABS R7, R7 ;  /* 0x0000000700077213 */ /* 0x000fe40000000000 */
[----:B------:R-:W-:Y:S02]  /*9310*/  FSEL R77, R77, -INF , !P1 ;  /* 0xff8000004d4d7808 */ /* 0x000fe40004800000 */
[----:B------:R-:W-:Y:S02]  /*9320*/  FSEL R78, R78, -INF , P3 ;  /* 0xff8000004e4e7808 */ /* 0x000fe40001800000 */
[----:B------:R-:W-:-:S02]  /*9330*/  ISETP.GE.AND P5, PT, R4, R230, PT ;  /* 0x000000e60400720c */ /* 0x000fc40003fa6270 */
[C---:B------:R-:W-:Y:S02]  /*9340*/  ISETP.GE.AND P1, PT, R4.reuse, R228, PT ;  /* 0x000000e40400720c */ /* 0x040fe40003f26270 */
[----:B------:R-:W-:Y:S02]  /*9350*/  ISETP.GE.AND P3, PT, R4, R227, PT ;  /* 0x000000e30400720c */ /* 0x000fe40003f66270 */
[--C-:B------:R-:W-:Y:S02]  /*9360*/  IADD3 R5, PT, PT, R219, -0xb8, -R0.reuse ;  /* 0xffffff48db057810 */ /* 0x100fe40007ffe800 */
[----:B------:R-:W-:Y:S02]  /*9370*/  IABS R9, R9 ;  /* 0x0000000900097213 */ /* 0x000fe40000000000 */
[----:B------:R-:W-:Y:S02]  /*9380*/  I2FP.F32.S32 R7, R7 ;  /* 0x0000000700077245 */ /* 0x000fe40000201400 */
[----:B------:R-:W-:-:S02]  /*9390*/  IADD3 R4, PT, PT, R229, -0xb9, -R0 ;  /* 0xffffff47e5047810 */ /* 0x000fc40007ffe800 */
[----:B------:R-:W-:Y:S01]  /*93a0*/  IABS R5, R5 ;  /* 0x0000000500057213 */ /* 0x000fe20000000000 */
[C---:B------:R-:W-:Y:S01]  /*93b0*/  FFMA.FTZ R7, -R240.reuse, R7, R79 ;  /* 0x00000007f0077223 */ /* 0x040fe2000001014f */
[----:B------:R-:W-:Y:S02]  /*93c0*/  I2FP.F32.S32 R9, R9 ;  /* 0x0000000900097245 */ /* 0x000fe40000201400 */
[----:B------:R-:W-:Y:S02]  /*93d0*/  IABS R4, R4 ;  /* 0x0000000400047213 */ /* 0x000fe40000000000 */
[----:B------:R-:W-:Y:S01]  /*93e0*/  I2FP.F32.S32 R5, R5 ;  /* 0x0000000500057245 */ /* 0x000fe20000201400 */
[----:B------:R-:W-:Y:S01]  /*93f0*/  FFMA.FTZ R79, -R240, R9, R72 ;  /* 0x00000009f04f7223 */ /* 0x000fe20000010148 */
[----:B------:R-:W-:Y:S02]  /*9400*/  I2FP.F32.S32 R4, R4 ;  /* 0x0000000400047245 */ /* 0x000fe40000201400 */
[----:B------:R-:W-:Y:S01]  /*9410*/  FSEL R78, R78, -INF , !P5 ;  /* 0xff8000004e4e7808 */ /* 0x000fe20006800000 */
[----:B------:R-:W-:Y:S01]  /*9420*/  FFMA.FTZ R5, -R240, R5, R74 ;  /* 0x00000005f0057223 */ /* 0x000fe2000001014a */
[----:B------:R-:W-:Y:S01]  /*9430*/  ISETP.GE.AND P5, PT, R6, R231, PT ;  /* 0x000000e70600720c */ /* 0x000fe20003fa6270 */
[----:B------:R-:W-:Y:S01]  /*9440*/  FFMA.FTZ R74, -R240, R4, R73 ;  /* 0x00000004f04a7223 */ /* 0x000fe20000010149 */
[----:B------:R-:W-:Y:S01]  /*9450*/  FSEL R72, R7, -INF , P1 ;  /* 0xff80000007487808 */ /* 0x000fe20000800000 */
[----:B------:R-:W-:Y:S01]  /*9460*/  VIADD R4, R221, 0xb9 ;  /* 0x000000b9dd047836 */ /* 0x000fe20000000000 */
[----:B------:R-:W-:-:S02]  /*9470*/  ISETP.GE.AND P1, PT, R6, R230, PT ;  /* 0x000000e60600720c */ /* 0x000fc40003f26270 */
[----:B------:R-:W-:Y:S02]  /*9480*/  FSEL R72, R72, -INF , !P3 ;  /* 0xff80000048487808 */ /* 0x000fe40005800000 */
        /* <DEDUP_REMOVED lines=32> */
[----:B------:R-:W-:-:S02]  /*9690*/  IADD3 R7, PT, PT, R219, -0xc1, -R0 ;  /* 0xffffff3fdb077810 */ /* 0x000fc40007ffe800 */
[----:B------:R-:W-:Y:S02]  /*96a0*/  ISETP.GE.AND P5, PT, R6, R230, PT ;  /* 0x000000e60600720c */ /* 0x000fe40003fa6270 */
[----:B------:R-:W-:Y:S02]  /*96b0*/  FSEL R68, R68, -INF , !P1 ;  /* 0xff80000044447808 */ /* 0x000fe40004800000 */
[----:B------:R-:W-:Y:S02]  /*96c0*/  FSEL R75, R75, -INF , P3 ;  /* 0xff8000004b4b7808 */ /* 0x000fe40001800000 */
[----:B------:R-:W-:Y:S02]  /*96d0*/  ISETP.GE.AND P1, PT, R6, R228, PT ;  /* 0x000000e40600720c */ /* 0x000fe40003f26270 */
[----:B------:R-:W-:Y:S02]  /*96e0*/  IADD3 R9, PT, PT, R229, -0xc8, -R0 ;  /* 0xffffff38e5097810 */ /* 0x000fe40007ffe800 */
[----:B------:R-:W-:-:S02]  /*96f0*/  IABS R7, R7 ;  /* 0x0000000700077213 */ /* 0x000fc40000000000 */
[----:B------:R-:W-:Y:S02]  /*9700*/  FSEL R75, R75, -INF , !P5 ;  /* 0xff8000004b4b7808 */ /* 0x000fe40006800000 */
[----:B------:R-:W-:Y:S01]  /*9710*/  ISETP.GE.AND P3, PT, R6, R227, PT ;  /* 0x000000e30600720c */ /* 0x000fe20003f66270 */
[----:B------:R-:W-:Y:S01]  /*9720*/  VIADD R6, R221, 0xc8 ;  /* 0x000000c8dd067836 */ /* 0x000fe20000000000 */
[----:B------:R-:W-:Y:S02]  /*9730*/  ISETP.GE.AND P5, PT, R4, R231, PT ;  /* 0x000000e70400720c */ /* 0x000fe40003fa6270 */
[----:B------:R-:W-:Y:S02]  /*9740*/  FSEL R69, R5, -INF , P1 ;  /* 0xff80000005457808 */ /* 0x000fe40000800000 */
[----:B------:R-:W-:Y:S02]  /*9750*/  IABS R9, R9 ;  /* 0x0000000900097213 */ /* 0x000fe40000000000 */
[----:B------:R-:W-:-:S02]  /*9760*/  I2FP.F32.S32 R7, R7 ;  /* 0x0000000700077245 */ /* 0x000fc40000201400 */
[----:B------:R-:W-:Y:S02]  /*9770*/  IADD3 R5, PT, PT, R219, -0xc8, -R0 ;  /* 0xffffff38db057810 */ /* 0x000fe40007ffe800 */
[----:B------:R-:W-:Y:S01]  /*9780*/  FSEL R69, R69, -INF , !P3 ;  /* 0xff80000045457808 */ /* 0x000fe20005800000 */
[----:B------:R-:W-:Y:S01]  /*9790*/  FFMA.FTZ R7, -R240, R7, R71 ;  /* 0x00000007f0077223 */ /* 0x000fe20000010147 */
[----:B------:R-:W-:Y:S02]  /*97a0*/  FSEL R70, R70, -INF , P5 ;  /* 0xff80000046467808 */ /* 0x000fe40002800000 */
[C---:B------:R-:W-:Y:S02]  /*97b0*/  ISETP.GE.AND P1, PT, R4.reuse, R230, PT ;  /* 0x000000e60400720c */ /* 0x040fe40003f26270 */
[C---:B------:R-:W-:Y:S02]  /*97c0*/  ISETP.GE.AND P3, PT, R4.reuse, R228, PT ;  /* 0x000000e40400720c */ /* 0x040fe40003f66270 */
[----:B------:R-:W-:-:S02]  /*97d0*/  ISETP.GE.AND P5, PT, R4, R227, PT ;  /* 0x000000e30400720c */ /* 0x000fc40003fa6270 */
[----:B------:R-:W-:Y:S02]  /*97e0*/  I2FP.F32.S32 R9, R9 ;  /* 0x0000000900097245 */ /* 0x000fe40000201400 */
[----:B------:R-:W-:Y:S02]  /*97f0*/  IADD3 R4, PT, PT, R229, -0xc9, -R0 ;  /* 0xffffff37e5047810 */ /* 0x000fe40007ffe800 */
[----:B------:R-:W-:Y:S01]  /*9800*/  IABS R5, R5 ;  /* 0x0000000500057213 */ /* 0x000fe20000000000 */
[----:B------:R-:W-:Y:S01]  /*9810*/  FFMA.FTZ R71, -R240, R9, R64 ;  /* 0x00000009f0477223 */ /* 0x000fe20000010140 */
[----:B------:R-:W-:Y:S02]  /*9820*/  IABS R4, R4 ;  /* 0x0000000400047213 */ /* 0x000fe40000000000 */
[----:B------:R-:W-:Y:S02]  /*9830*/  I2FP.F32.S32 R5, R5 ;  /* 0x0000000500057245 */ /* 0x000fe40000201400 */
[----:B------:R-:W-:-:S02]  /*9840*/  FSEL R64, R7, -INF , P3 ;  /* 0xff80000007407808 */ /* 0x000fc40001800000 */
[----:B------:R-:W-:Y:S01]  /*9850*/  IADD3 R7, PT, PT, R219, -0xc9, -R0 ;  /* 0xffffff37db077810 */ /* 0x000fe20007ffe800 */
[----:B------:R-:W-:Y:S01]  /*9860*/  FFMA.FTZ R5, -R240, R5, R66 ;  /* 0x00000005f0057223 */ /* 0x000fe20000010142 */
[----:B------:R-:W-:Y:S02]  /*9870*/  I2FP.F32.S32 R4, R4 ;  /* 0x0000000400047245 */ /* 0x000fe40000201400 */
[----:B------:R-:W-:Y:S02]  /*9880*/  FSEL R70, R70, -INF , !P1 ;  /* 0xff80000046467808 */ /* 0x000fe40004800000 */
[----:B------:R-:W-:Y:S01]  /*9890*/  ISETP.GE.AND P1, PT, R6, R231, PT ;  /* 0x000000e70600720c */ /* 0x000fe20003f26270 */
[----:B------:R-:W-:Y:S01]  /*98a0*/  FFMA.FTZ R66, -R240, R4, R65 ;  /* 0x00000004f0427223 */ /* 0x000fe20000010141 */
[----:B------:R-:W-:Y:S01]  /*98b0*/  FSEL R64, R64, -INF , !P5 ;  /* 0xff80000040407808 */ /* 0x000fe20006800000 */
[----:B------:R-:W-:Y:S01]  /*98c0*/  VIADD R4, R221, 0xc9 ;  /* 0x000000c9dd047836 */ /* 0x000fe20000000000 */
[----:B------:R-:W-:-:S02]  /*98d0*/  ISETP.GE.AND P5, PT, R6, R228, PT ;  /* 0x000000e40600720c */ /* 0x000fc40003fa6270 */
[----:B------:R-:W-:Y:S02]  /*98e0*/  IADD3 R9, PT, PT, R229, -0xd0, -R0 ;  /* 0xffffff30e5097810 */ /* 0x000fe40007ffe800 */
[----:B------:R-:W-:Y:S02]  /*98f0*/  IABS R7, R7 ;  /* 0x0000000700077213 */ /* 0x000fe40000000000 */
[----:B------:R-:W-:Y:S02]  /*9900*/  ISETP.GE.AND P3, PT, R6, R230, PT ;  /* 0x000000e60600720c */ /* 0x000fe40003f66270 */
[----:B------:R-:W-:Y:S02]  /*9910*/  FSEL R71, R71, -INF , P1 ;  /* 0xff80000047477808 */ /* 0x000fe40000800000 */
[----:B------:R-:W-:Y:S02]  /*9920*/  IABS R9, R9 ;  /* 0x0000000900097213 */ /* 0x000fe40000000000 */
[----:B------:R-:W-:-:S02]  /*9930*/  FSEL R65, R5, -INF , P5 ;  /* 0xff80000005417808 */ /* 0x000fc40002800000 */
[----:B------:R-:W-:Y:S02]  /*9940*/  I2FP.F32.S32 R7, R7 ;  /* 0x0000000700077245 */ /* 0x000fe40000201400 */
[----:B------:R-:W-:Y:S02]  /*9950*/  ISETP.GE.AND P1, PT, R6, R227, PT ;  /* 0x000000e30600720c */ /* 0x000fe40003f26270 */
[----:B------:R-:W-:Y:S01]  /*9960*/  IADD3 R5, PT, PT, R219, -0xd0, -R0 ;  /* 0xffffff30db057810 */ /* 0x000fe20007ffe800 */
[----:B------:R-:W-:Y:S01]  /*9970*/  FFMA.FTZ R7, -R240, R7, R67 ;  /* 0x00000007f0077223 */ /* 0x000fe20000010143 */
[----:B------:R-:W-:Y:S02]  /*9980*/  FSEL R71, R71, -INF , !P3 ;  /* 0xff80000047477808 */ /* 0x000fe40005800000 */
[----:B------:R-:W-:Y:S02]  /*9990*/  ISETP.GE.AND P3, PT, R4, R231, PT ;  /* 0x000000e70400720c */ /* 0x000fe40003f66270 */
[----:B------:R-:W-:-:S02]  /*99a0*/  I2FP.F32.S32 R9, R9 ;  /* 0x0000000900097245 */ /* 0x000fc40000201400 */
[----:B------:R-:W-:Y:S02]  /*99b0*/  FSEL R65, R65, -INF , !P1 ;  /* 0xff80000041417808 */ /* 0x000fe40004800000 */
[----:B------:R-:W-:Y:S01]  /*99c0*/  IADD3 R6, PT, PT, R229, -0xd1, -R0 ;  /* 0xffffff2fe5067810 */ /* 0x000fe20007ffe800 */
[----:B------:R-:W-:Y:S01]  /*99d0*/  FFMA.FTZ R67, -R240, R9, R60 ;  /* 0x00000009f0437223 */ /* 0x000fe2000001013c */
[----:B------:R-:W-:Y:S02]  /*99e0*/  IABS R5, R5 ;  /* 0x0000000500057213 */ /* 0x000fe40000000000 */
[----:B------:R-:W-:Y:S02]  /*99f0*/  ISETP.GE.AND P1, PT, R4, R228, PT ;  /* 0x000000e40400720c */ /* 0x000fe40003f26270 */
[----:B------:R-:W-:Y:S02]  /*9a00*/  FSEL R66, R66, -INF , P3 ;  /* 0xff80000042427808 */ /* 0x000fe40001800000 */
[----:B------:R-:W-:-:S02]  /*9a10*/  ISETP.GE.AND P5, PT, R4, R230, PT ;  /* 0x000000e60400720c */ /* 0x000fc40003fa6270 */
[----:B------:R-:W-:Y:S01]  /*9a20*/  ISETP.GE.AND P3, PT, R4, R227, PT ;  /* 0x000000e30400720c */ /* 0x000fe20003f66270 */
[----:B------:R-:W-:Y:S01]  /*9a30*/  VIADD R4, R221, 0xd0 ;  /* 0x000000d0dd047836 */ /* 0x000fe20000000000 */
[----:B------:R-:W-:Y:S02]  /*9a40*/  IABS R6, R6 ;  /* 0x0000000600067213 */ /* 0x000fe40000000000 */
[----:B------:R-:W-:Y:S02]  /*9a50*/  I2FP.F32.S32 R5, R5 ;  /* 0x0000000500057245 */ /* 0x000fe40000201400 */
[----:B------:R-:W-:Y:S02]  /*9a60*/  FSEL R60, R7, -INF , P1 ;  /* 0xff800000073c7808 */ /* 0x000fe40000800000 */
[----:B------:R-:W-:Y:S01]  /*9a70*/  I2FP.F32.S32 R6, R6 ;  /* 0x0000000600067245 */ /* 0x000fe20000201400 */
[----:B------:R-:W-:Y:S01]  /*9a80*/  FFMA.FTZ R62, -R240, R5, R62 ;  /* 0x00000005f03e7223 */ /* 0x000fe2000001013e */
[----:B------:R-:W-:-:S02]  /*9a90*/  FSEL R60, R60, -INF , !P3 ;  /* 0xff8000003c3c7808 */ /* 0x000fc40005800000 */
[----:B------:R-:W-:Y:S01]  /*9aa0*/  ISETP.GE.AND P3, PT, R4, R228, PT ;  /* 0x000000e40400720c */ /* 0x000fe20003f66270 */
[----:B------:R-:W-:Y:S01]  /*9ab0*/  FFMA.FTZ R85, -R240, R6, R61 ;  /* 0x00000006f0557223 */ /* 0x000fe2000001013d */
[----:B------:R-:W-:Y:S01]  /*9ac0*/  FSEL R66, R66, -INF , !P5 ;  /* 0xff80000042427808 */ /* 0x000fe20006800000 */
[----:B------:R-:W-:Y:S01]  /*9ad0*/  VIADD R6, R221, 0xd1 ;  /* 0x000000d1dd067836 */ /* 0x000fe20000000000 */
[----:B------:R-:W-:Y:S02]  /*9ae0*/  FSEL R61, R62, -INF , P3 ;  /* 0xff8000003e3d7808 */ /* 0x000fe40001800000 */
[----:B------:R-:W2:Y:S01]  /*9af0*/  LD.E R62, desc[UR4][R2.64+0xdc] ;  /* 0x0000dc04023e7980 */ /* 0x000ea2000c101900 */
[C---:B------:R-:W-:Y:S02]  /*9b00*/  ISETP.GE.AND P5, PT, R4.reuse, R231, PT ;  /* 0x000000e70400720c */ /* 0x040fe40003fa6270 */
[----:B------:R-:W-:Y:S02]  /*9b10*/  ISETP.GE.AND P1, PT, R4, R230, PT ;  /* 0x000000e60400720c */ /* 0x000fe40003f26270 */
[----:B------:R-:W-:-:S02]  /*9b20*/  FSEL R67, R67, -INF , P5 ;  /* 0xff80000043437808 */ /* 0x000fc40002800000 */
[----:B------:R-:W-:Y:S02]  /*9b30*/  ISETP.GE.AND P5, PT, R4, R227, PT ;  /* 0x000000e30400720c */ /* 0x000fe40003fa6270 */
[--C-:B------:R-:W-:Y:S02]  /*9b40*/  IADD3 R4, PT, PT, R219, -0xd1, -R0.reuse ;  /* 0xffffff2fdb047810 */ /* 0x100fe40007ffe800 */
[----:B------:R-:W-:Y:S02]  /*9b50*/  IADD3 R5, PT, PT, R229, -0xd8, -R0 ;  /* 0xffffff28e5057810 */ /* 0x000fe40007ffe800 */
[----:B------:R-:W-:Y:S02]  /*9b60*/  IABS R4, R4 ;  /* 0x0000000400047213 */ /* 0x000fe40000000000 */
[----:B------:R-:W-:Y:S02]  /*9b70*/  IABS R5, R5 ;  /* 0x0000000500057213 */ /* 0x000fe40000000000 */
[----:B------:R-:W-:-:S02]  /*9b80*/  I2FP.F32.S32 R4, R4 ;  /* 0x0000000400047245 */ /* 0x000fc40000201400 */
[----:B------:R-:W-:Y:S02]  /*9b90*/  FSEL R67, R67, -INF , !P1 ;  /* 0xff80000043437808 */ /* 0x000fe40004800000 */
[----:B------:R-:W-:Y:S01]  /*9ba0*/  ISETP.GE.AND P1, PT, R6, R231, PT ;  /* 0x000000e70600720c */ /* 0x000fe20003f26270 */
[----:B------:R-:W-:Y:S01]  /*9bb0*/  FFMA.FTZ R63, -R240, R4, R63 ;  /* 0x00000004f03f7223 */ /* 0x000fe2000001013f */
[----:B------:R-:W-:Y:S01]  /*9bc0*/  I2FP.F32.S32 R5, R5 ;  /* 0x0000000500057245 */ /* 0x000fe20000201400 */
[----:B------:R-:W-:Y:S01]  /*9bd0*/  VIADD R4, R221, 0xd8 ;  /* 0x000000d8dd047836 */ /* 0x000fe20000000000 */
[----:B------:R-:W-:Y:S02]  /*9be0*/  ISETP.GE.AND P3, PT, R6, R230, PT ;  /* 0x000000e60600720c */ /* 0x000fe40003f66270 */
[----:B------:R-:W-:Y:S01]  /*9bf0*/  FSEL R61, R61, -INF , !P5 ;  /* 0xff8000003d3d7808 */ /* 0x000fe20006800000 */
[----:B------:R-:W-:Y:S01]  /*9c00*/  FFMA.FTZ R56, -R240, R5, R56 ;  /* 0x00000005f0387223 */ /* 0x000fe20000010138 */
[----:B------:R-:W-:-:S02]  /*9c10*/  FSEL R85, R85, -INF , P1 ;  /* 0xff80000055557808 */ /* 0x000fc40000800000 */
[C---:B------:R-:W-:Y:S02]  /*9c20*/  ISETP.GE.AND P5, PT, R6.reuse, R228, PT ;  /* 0x000000e40600720c */ /* 0x040fe40003fa6270 */
[----:B------:R-:W-:Y:S02]  /*9c30*/  IADD3 R5, PT, PT, R219, -0xd8, -R0 ;  /* 0xffffff28db057810 */ /* 0x000fe40007ffe800 */
[----:B------:R-:W-:Y:S02]  /*9c40*/  FSEL R85, R85, -INF , !P3 ;  /* 0xff80000055557808 */ /* 0x000fe40005800000 */
[----:B------:R-:W-:Y:S02]  /*9c50*/  ISETP.GE.AND P1, PT, R6, R227, PT ;  /* 0x000000e30600720c */ /* 0x000fe40003f26270 */
[----:B------:R-:W-:Y:S02]  /*9c60*/  ISETP.GE.AND P3, PT, R4, R231, PT ;  /* 0x000000e70400720c */ /* 0x000fe40003f66270 */
[----:B------:R-:W-:-:S02]  /*9c70*/  FSEL R63, R63, -INF , P5 ;  /* 0xff8000003f3f7808 */ /* 0x000fc40002800000 */
[----:B------:R-:W-:Y:S02]  /*9c80*/  IABS R5, R5 ;  /* 0x0000000500057213 */ /* 0x000fe40000000000 */
[----:B------:R-:W-:Y:S02]  /*9c90*/  IADD3 R6, PT, PT, R229, -0xd9, -R0 ;  /* 0xffffff27e5067810 */ /* 0x000fe40007ffe800 */
[----:B------:R-:W-:Y:S02]  /*9ca0*/  FSEL R63, R63, -INF , !P1 ;  /* 0xff8000003f3f7808 */ /* 0x000fe40004800000 */
[----:B------:R-:W-:Y:S02]  /*9cb0*/  FSEL R84, R56, -INF , P3 ;  /* 0xff80000038547808 */ /* 0x000fe40001800000 */
[----:B------:R-:W-:Y:S02]  /*9cc0*/  ISETP.GE.AND P5, PT, R4, R230, PT ;  /* 0x000000e60400720c */ /* 0x000fe40003fa6270 */
[----:B------:R-:W-:-:S02]  /*9cd0*/  I2FP.F32.S32 R5, R5 ;  /* 0x0000000500057245 */ /* 0x000fc40000201400 */
[C---:B------:R-:W-:Y:S02]  /*9ce0*/  ISETP.GE.AND P1, PT, R4.reuse, R228, PT ;  /* 0x000000e40400720c */ /* 0x040fe40003f26270 */
[----:B------:R-:W-:Y:S02]  /*9cf0*/  ISETP.GE.AND P3, PT, R4, R227, PT ;  /* 0x000000e30400720c */ /* 0x000fe40003f66270 */
[----:B------:R-:W-:Y:S02]  /*9d00*/  IABS R6, R6 ;  /* 0x0000000600067213 */ /* 0x000fe40000000000 */
[----:B------:R-:W-:Y:S01]  /*9d10*/  IADD3 R4, PT, PT, R219, -0xd9, -R0 ;  /* 0xffffff27db047810 */ /* 0x000fe20007ffe800 */
[----:B------:R-:W-:Y:S01]  /*9d20*/  FFMA.FTZ R58, -R240, R5, R58 ;  /* 0x00000005f03a7223 */ /* 0x000fe2000001013a */
[----:B------:R-:W-:Y:S01]  /*9d30*/  I2FP.F32.S32 R6, R6 ;  /* 0x0000000600067245 */ /* 0x000fe20000201400 */
[----:B------:R-:W-:Y:S01]  /*9d40*/  VIADD R5, R221, 0xd9 ;  /* 0x000000d9dd057836 */ /* 0x000fe20000000000 */
[----:B------:R-:W-:-:S02]  /*9d50*/  IABS R4, R4 ;  /* 0x0000000400047213 */ /* 0x000fc40000000000 */
[----:B------:R-:W-:Y:S01]  /*9d60*/  IADD3 R7, PT, PT, R229, -0xe0, -R0 ;  /* 0xffffff20e5077810 */ /* 0x000fe20007ffe800 */
[----:B------:R-:W-:Y:S01]  /*9d70*/  FFMA.FTZ R57, -R240, R6, R57 ;  /* 0x00000006f0397223 */ /* 0x000fe20000010139 */
[----:B------:R-:W-:Y:S02]  /*9d80*/  I2FP.F32.S32 R4, R4 ;  /* 0x0000000400047245 */ /* 0x000fe40000201400 */
[----:B------:R-:W-:Y:S02]  /*9d90*/  FSEL R84, R84, -INF , !P5 ;  /* 0xff80000054547808 */ /* 0x000fe40006800000 */
[----:B------:R-:W-:Y:S02]  /*9da0*/  IABS R7, R7 ;  /* 0x0000000700077213 */ /* 0x000fe40000000000 */
[----:B------:R-:W-:Y:S02]  /*9db0*/  ISETP.GE.AND P5, PT, R5, R231, PT ;  /* 0x000000e70500720c */ /* 0x000fe40003fa6270 */
[----:B------:R-:W-:Y:S01]  /*9dc0*/  FSEL R82, R58, -INF , P1 ;  /* 0xff8000003a527808 */ /* 0x000fe20000800000 */
[----:B------:R-:W-:Y:S01]  /*9dd0*/  FFMA.FTZ R59, -R240, R4, R59 ;  /* 0x00000004f03b7223 */ /* 0x000fe2000001013b */
[----:B------:R-:W-:Y:S01]  /*9de0*/  I2FP.F32.S32 R7, R7 ;  /* 0x0000000700077245 */ /* 0x000fe20000201400 */
[----:B------:R-:W-:Y:S01]  /*9df0*/  VIADD R4, R221, 0xe0 ;  /* 0x000000e0dd047836 */ /* 0x000fe20000000000 */
[----:B------:R-:W-:-:S02]  /*9e00*/  ISETP.GE.AND P1, PT, R5, R230, PT ;  /* 0x000000e60500720c */ /* 0x000fc40003f26270 */
[----:B------:R-:W-:Y:S02]  /*9e10*/  FSEL R82, R82, -INF , !P3 ;  /* 0xff80000052527808 */ /* 0x000fe40005800000 */
[----:B------:R-:W-:Y:S02]  /*9e20*/  FSEL R89, R57, -INF , P5 ;  /* 0xff80000039597808 */ /* 0x000fe40002800000 */
[C---:B------:R-:W-:Y:S02]  /*9e30*/  ISETP.GE.AND P3, PT, R5.reuse, R228, PT ;  /* 0x000000e40500720c */ /* 0x040fe40003f66270 */
[----:B------:R-:W-:Y:S02]  /*9e40*/  ISETP.GE.AND P5, PT, R5, R227, PT ;  /* 0x000000e30500720c */ /* 0x000fe40003fa6270 */
[--C-:B------:R-:W-:Y:S02]  /*9e50*/  IADD3 R5, PT, PT, R219, -0xe0, -R0.reuse ;  /* 0xffffff20db057810 */ /* 0x100fe40007ffe800 */
[----:B------:R-:W-:Y:S01]  /*9e60*/  IADD3 R6, PT, PT, R229, -0xe1, -R0 ;  /* 0xffffff1fe5067810 */ /* 0x000fe20007ffe800 */
[----:B------:R-:W-:Y:S01]  /*9e70*/  FFMA.FTZ R52, -R240, R7, R52 ;  /* 0x00000007f0347223 */ /* 0x000fe20000010134 */
[----:B------:R-:W-:-:S02]  /*9e80*/  FSEL R89, R89, -INF , !P1 ;  /* 0xff80000059597808 */ /* 0x000fc40004800000 */
[----:B------:R-:W-:Y:S02]  /*9e90*/  ISETP.GE.AND P1, PT, R4, R231, PT ;  /* 0x000000e70400720c */ /* 0x000fe40003f26270 */
[----:B------:R-:W-:Y:S02]  /*9ea0*/  FSEL R87, R59, -INF , P3 ;  /* 0xff8000003b577808 */ /* 0x000fe40001800000 */
[----:B------:R-:W-:Y:S02]  /*9eb0*/  IABS R5, R5 ;  /* 0x0000000500057213 */ /* 0x000fe40000000000 */
[----:B------:R-:W-:Y:S02]  /*9ec0*/  IABS R6, R6 ;  /* 0x0000000600067213 */ /* 0x000fe40000000000 */
[----:B------:R-:W-:Y:S02]  /*9ed0*/  FSEL R87, R87, -INF , !P5 ;  /* 0xff80000057577808 */ /* 0x000fe40006800000 */
[----:B------:R-:W-:-:S02]  /*9ee0*/  FSEL R88, R52, -INF , P1 ;  /* 0xff80000034587808 */ /* 0x000fc40000800000 */
[C---:B------:R-:W-:Y:S02]  /*9ef0*/  ISETP.GE.AND P3, PT, R4.reuse, R230, PT ;  /* 0x000000e60400720c */ /* 0x040fe40003f66270 */
[----:B------:R-:W-:Y:S02]  /*9f00*/  I2FP.F32.S32 R5, R5 ;  /* 0x0000000500057245 */ /* 0x000fe40000201400 */
[C---:B------:R-:W-:Y:S02]  /*9f10*/  ISETP.GE.AND P5, PT, R4.reuse, R228, PT ;  /* 0x000000e40400720c */ /* 0x040fe40003fa6270 */
[----:B------:R-:W-:Y:S02]  /*9f20*/  I2FP.F32.S32 R6, R6 ;  /* 0x0000000600067245 */ /* 0x000fe40000201400 */
[----:B------:R-:W-:Y:S02]  /*9f30*/  ISETP.GE.AND P1, PT, R4, R227, PT ;  /* 0x000000e30400720c */ /* 0x000fe40003f26270 */
[----:B------:R-:W-:Y:S01]  /*9f40*/  IADD3 R4, PT, PT, R219, -0xe1, -R0 ;  /* 0xffffff1fdb047810 */ /* 0x000fe20007ffe800 */
[C---:B------:R-:W-:Y:S01]  /*9f50*/  FFMA.FTZ R54, -R240.reuse, R5, R54 ;  /* 0x00000005f0367223 */ /* 0x040fe20000010136 */
[----:B------:R-:W-:Y:S01]  /*9f60*/  FFMA.FTZ R53, -R240, R6, R53 ;  /* 0x00000006f0357223 */ /* 0x000fe20000010135 */
[----:B------:R-:W-:Y:S01]  /*9f70*/  IADD3 R5, PT, PT, R229, -0xe8, -R0 ;  /* 0xffffff18e5057810 */ /* 0x000fe20007ffe800 */
[----:B------:R-:W-:Y:S01]  /*9f80*/  VIADD R6, R221, 0xe1 ;  /* 0x000000e1dd067836 */ /* 0x000fe20000000000 */
[----:B------:R-:W-:-:S02]  /*9f90*/  IABS R4, R4 ;  /* 0x0000000400047213 */ /* 0x000fc40000000000 */
[----:B------:R-:W-:Y:S02]  /*9fa0*/  IABS R5, R5 ;  /* 0x0000000500057213 */ /* 0x000fe40000000000 */
[----:B------:R-:W-:Y:S02]  /*9fb0*/  I2FP.F32.S32 R4, R4 ;  /* 0x0000000400047245 */ /* 0x000fe40000201400 */
[----:B------:R-:W-:Y:S02]  /*9fc0*/  FSEL R88, R88, -INF , !P3 ;  /* 0xff80000058587808 */ /* 0x000fe40005800000 */
[----:B------:R-:W-:Y:S02]  /*9fd0*/  ISETP.GE.AND P3, PT, R6, R231, PT ;  /* 0x000000e70600720c */ /* 0x000fe40003f66270 */
[----:B------:R-:W-:Y:S02]  /*9fe0*/  FSEL R86, R54, -INF , P5 ;  /* 0xff80000036567808 */ /* 0x000fe40002800000 */
[----:B------:R-:W-:Y:S01]  /*9ff0*/  IADD3 R7, PT, PT, R219, -0xe8, -R0 ;  /* 0xffffff18db077810 */ /* 0x000fe20007ffe800 */
[----:B------:R-:W-:Y:S01]  /*a000*/  FFMA.FTZ R55, -R240, R4, R55 ;  /* 0x00000004f0377223 */ /* 0x000fe20000010137 */
[----:B------:R-:W-:Y:S01]  /*a010*/  I2FP.F32.S32 R5, R5 ;  /* 0x0000000500057245 */ /* 0x000fe20000201400 */
[----:B------:R-:W-:Y:S01]  /*a020*/  VIADD R4, R221, 0xe8 ;  /* 0x000000e8dd047836 */ /* 0x000fe20000000000 */
[----:B------:R-:W-:-:S02]  /*a030*/  ISETP.GE.AND P5, PT, R6, R230, PT ;  /* 0x000000e60600720c */ /* 0x000fc40003fa6270 */
[----:B------:R-:W-:Y:S02]  /*a040*/  FSEL R86, R86, -INF , !P1 ;  /* 0xff80000056567808 */ /* 0x000fe40004800000 */
[----:B------:R-:W-:Y:S02]  /*a050*/  FSEL R93, R53, -INF , P3 ;  /* 0xff800000355d7808 */ /* 0x000fe40001800000 */
[----:B------:R-:W-:Y:S02]  /*a060*/  IABS R7, R7 ;  /* 0x0000000700077213 */ /* 0x000fe40000000000 */
[C---:B------:R-:W-:Y:S02]  /*a070*/  ISETP.GE.AND P1, PT, R6.reuse, R228, PT ;  /* 0x000000e40600720c */ /* 0x040fe40003f26270 */
[----:B------:R-:W-:Y:S02]  /*a080*/  ISETP.GE.AND P3, PT, R6, R227, PT ;  /* 0x000000e30600720c */ /* 0x000fe40003f66270 */
[----:B------:R-:W-:Y:S01]  /*a090*/  IADD3 R6, PT, PT, R229, -0xe9, -R0 ;  /* 0xffffff17e5067810 */ /* 0x000fe20007ffe800 */
[----:B------:R-:W-:Y:S01]  /*a0a0*/  FFMA.FTZ R48, -R240, R5, R48 ;  /* 0x00000005f0307223 */ /* 0x000fe20000010130 */
[----:B------:R-:W-:-:S02]  /*a0b0*/  FSEL R93, R93, -INF , !P5 ;  /* 0xff8000005d5d7808 */ /* 0x000fc40006800000 */
[----:B------:R-:W-:Y:S02]  /*a0c0*/  I2FP.F32.S32 R7, R7 ;  /* 0x0000000700077245 */ /* 0x000fe40000201400 */
[----:B------:R-:W-:Y:S02]  /*a0d0*/  ISETP.GE.AND P5, PT, R4, R231, PT ;  /* 0x000000e70400720c */ /* 0x000fe40003fa6270 */
[----:B------:R-:W-:Y:S02]  /*a0e0*/  FSEL R91, R55, -INF , P1 ;  /* 0xff800000375b7808 */ /* 0x000fe40000800000 */
[----:B------:R-:W-:Y:S01]  /*a0f0*/  IABS R6, R6 ;  /* 0x0000000600067213 */ /* 0x000fe20000000000 */
[----:B------:R-:W-:Y:S01]  /*a100*/  FFMA.FTZ R50, -R240, R7, R50 ;  /* 0x00000007f0327223 */ /* 0x000fe20000010132 */
[----:B------:R-:W-:Y:S02]  /*a110*/  FSEL R91, R91, -INF , !P3 ;  /* 0xff8000005b5b7808 */ /* 0x000fe40005800000 */
[----:B------:R-:W-:-:S02]  /*a120*/  FSEL R92, R48, -INF , P5 ;  /* 0xff800000305c7808 */ /* 0x000fc40002800000 */
[C---:B------:R-:W-:Y:S02]  /*a130*/  ISETP.GE.AND P1, PT, R4.reuse, R230, PT ;  /* 0x000000e60400720c */ /* 0x040fe40003f26270 */
[C---:B------:R-:W-:Y:S02]  /*a140*/  ISETP.GE.AND P3, PT, R4.reuse, R228, PT ;  /* 0x000000e40400720c */ /* 0x040fe40003f66270 */
[----:B------:R-:W-:Y:S02]  /*a150*/  I2FP.F32.S32 R6, R6 ;  /* 0x0000000600067245 */ /* 0x000fe40000201400 */
[----:B------:R-:W-:Y:S01]  /*a160*/  ISETP.GE.AND P5, PT, R4, R227, PT ;  /* 0x000000e30400720c */ /* 0x000fe20003fa6270 */
[----:B------:R-:W-:Y:S01]  /*a170*/  VIADD R4, R221, 0xe9 ;  /* 0x000000e9dd047836 */ /* 0x000fe20000000000 */
[----:B------:R-:W-:Y:S01]  /*a180*/  FMNMX3.FTZ R10, R207, R37, R209, !PT ;  /* 0x00000025cf0a7276 */ /* 0x000fe200078100d1 */
[----:B------:R-:W-:Y:S01]  /*a190*/  FFMA.FTZ R49, -R240, R6, R49 ;  /* 0x00000006f0317223 */ /* 0x000fe20000010131 */
[----:B------:R-:W-:-:S02]  /*a1a0*/  FSEL R50, R50, -INF , P3 ;  /* 0xff80000032327808 */ /* 0x000fc40001800000 */
[----:B------:R-:W-:Y:S02]  /*a1b0*/  FMNMX3.FTZ R10, R10, R211, R28, !PT ;  /* 0x000000d30a0a7276 */ /* 0x000fe4000781001c */
[----:B------:R-:W-:Y:S02]  /*a1c0*/  FSEL R92, R92, -INF , !P1 ;  /* 0xff8000005c5c7808 */ /* 0x000fe40004800000 */
[----:B------:R-:W-:Y:S02]  /*a1d0*/  ISETP.GE.AND P1, PT, R4, R231, PT ;  /* 0x000000e70400720c */ /* 0x000fe40003f26270 */
[----:B------:R-:W-:Y:S02]  /*a1e0*/  IADD3 R5, PT, PT, R219, -0xe9, -R0 ;  /* 0xffffff17db057810 */ /* 0x000fe40007ffe800 */
[----:B------:R-:W-:Y:S02]  /*a1f0*/  FSEL R8, R241, -INF , !P4 ;  /* 0xff800000f1087808 */ /* 0x000fe40006000000 */
[----:B------:R-:W-:-:S02]  /*a200*/  FSEL R90, R50, -INF , !P5 ;  /* 0xff800000325a7808 */ /* 0x000fc40006800000 */
[----:B------:R-:W-:Y:S02]  /*a210*/  FMNMX3.FTZ R10, R10, R205, R33, !PT ;  /* 0x000000cd0a0a7276 */ /* 0x000fe40007810021 */
[C---:B------:R-:W-:Y:S02]  /*a220*/  ISETP.GE.AND P4, PT, R4.reuse, R230, PT ;  /* 0x000000e60400720c */ /* 0x040fe40003f86270 */
[C---:B------:R-:W-:Y:S02]  /*a230*/  ISETP.GE.AND P3, PT, R4.reuse, R228, PT ;  /* 0x000000e40400720c */ /* 0x040fe40003f66270 */
[----:B------:R-:W-:Y:S01]  /*a240*/  ISETP.GE.AND P5, PT, R4, R227, PT ;  /* 0x000000e30400720c */ /* 0x000fe20003fa6270 */
[----:B------:R-:W-:Y:S01]  /*a250*/  FFMA.FTZ R4, -R240, R235, R36 ;  /* 0x000000ebf0047223 */ /* 0x000fe20000010124 */
[----:B------:R-:W-:Y:S02]  /*a260*/  FSEL R49, R49, -INF , P1 ;  /* 0xff80000031317808 */ /* 0x000fe40000800000 */
[----:B------:R-:W-:-:S02]  /*a270*/  IABS R5, R5 ;  /* 0x0000000500057213 */ /* 0x000fc40000000000 */
[----:B------:R-:W-:Y:S02]  /*a280*/  ISETP.GE.AND P1, PT, R221, R231, PT ;  /* 0x000000e7dd00720c */ /* 0x000fe40003f26270 */
[----:B------:R-:W-:Y:S02]  /*a290*/  FMNMX3.FTZ R10, R10, R25, R203, !PT ;  /* 0x000000190a0a7276 */ /* 0x000fe400078100cb */
[----:B------:R-:W-:Y:S02]  /*a2a0*/  FSEL R97, R49, -INF , !P4 ;  /* 0xff80000031617808 */ /* 0x000fe40006000000 */
[----:B------:R-:W-:Y:S02]  /*a2b0*/  I2FP.F32.S32 R5, R5 ;  /* 0x0000000500057245 */ /* 0x000fe40000201400 */
[----:B------:R-:W-:Y:S02]  /*a2c0*/  ISETP.GE.AND P4, PT, R221, R230, PT ;  /* 0x000000e6dd00720c */ /* 0x000fe40003f86270 */
[----:B------:R-:W-:-:S02]  /*a2d0*/  FSEL R4, R4, -INF , P1 ;  /* 0xff80000004047808 */ /* 0x000fc40000800000 */
[----:B------:R-:W-:Y:S01]  /*a2e0*/  FMNMX3.FTZ R10, R10, R201, R199, !PT ;  /* 0x000000c90a0a7276 */ /* 0x000fe200078100c7 */
[----:B------:R-:W-:Y:S01]  /*a2f0*/  FFMA.FTZ R51, -R240, R5, R51 ;  /* 0x00000005f0337223 */ /* 0x000fe20000010133 */
[----:B------:R-:W-:Y:S02]  /*a300*/  FSEL R4, R4, -INF , !P4 ;  /* 0xff80000004047808 */ /* 0x000fe40006000000 */
[----:B------:R-:W-:Y:S02]  /*a310*/  FMNMX3.FTZ R11, R10, R197, R137, !PT ;  /* 0x000000c50a0b7276 */ /* 0x000fe40007810089 */
[----:B------:R-:W-:Y:S01]  /*a320*/  FMNMX3.FTZ R7, R4, R38, R8, !PT ;  /* 0x0000002604077276 */ /* 0x000fe20007810008 */
[----:B------:R-:W-:Y:S01]  /*a330*/  VIADD R6, R221, 0xf0 ;  /* 0x000000f0dd067836 */ /* 0x000fe20000000000 */
[--C-:B------:R-:W-:Y:S02]  /*a340*/  IADD3 R9, PT, PT, R229, -0xf0, -R0.reuse ;  /* 0xffffff10e5097810 */ /* 0x100fe40007ffe800 */
[----:B------:R-:W-:-:S02]  /*a350*/  IADD3 R5, PT, PT, R219, -0xf0, -R0 ;  /* 0xffffff10db057810 */ /* 0x000fc40007ffe800 */
[----:B------:R-:W-:Y:S02]  /*a360*/  FMNMX3.FTZ R10, R11, R132, R134, !PT ;  /* 0x000000840b0a7276 */ /* 0x000fe40007810086 */
[----:B------:R-:W-:Y:S02]  /*a370*/  FSEL R95, R51, -INF , P3 ;  /* 0xff800000335f7808 */ /* 0x000fe40001800000 */
[----:B------:R-:W-:Y:S02]  /*a380*/  FMNMX3.FTZ R7, R7, R35, R34, !PT ;  /* 0x0000002307077276 */ /* 0x000fe40007810022 */
[----:B------:R-:W-:Y:S02]  /*a390*/  IABS R9, R9 ;  /* 0x0000000900097213 */ /* 0x000fe40000000000 */
[----:B------:R-:W-:Y:S02]  /*a3a0*/  IABS R5, R5 ;  /* 0x0000000500057213 */ /* 0x000fe40000000000 */
[----:B------:R-:W-:-:S02]  /*a3b0*/  FMNMX3.FTZ R10, R10, R139, R150, !PT ;  /* 0x0000008b0a0a7276 */ /* 0x000fc40007810096 */
[----:B------:R-:W-:Y:S02]  /*a3c0*/  FSEL R95, R95, -INF , !P5 ;  /* 0xff8000005f5f7808 */ /* 0x000fe40006800000 */
[C---:B------:R-:W-:Y:S02]  /*a3d0*/  ISETP.GE.AND P3, PT, R6.reuse, R231, PT ;  /* 0x000000e70600720c */ /* 0x040fe40003f66270 */
[C---:B------:R-:W-:Y:S02]  /*a3e0*/  ISETP.GE.AND P5, PT, R6.reuse, R230, PT ;  /* 0x000000e60600720c */ /* 0x040fe40003fa6270 */
[C---:B------:R-:W-:Y:S02]  /*a3f0*/  ISETP.GE.AND P1, PT, R6.reuse, R228, PT ;  /* 0x000000e40600720c */ /* 0x040fe40003f26270 */
[----:B------:R-:W-:Y:S02]  /*a400*/  ISETP.GE.AND P4, PT, R6, R227, PT ;  /* 0x000000e30600720c */ /* 0x000fe40003f86270 */
[----:B------:R-:W-:-:S02]  /*a410*/  FMNMX3.FTZ R6, R7, R32, R26, !PT ;  /* 0x0000002007067276 */ /* 0x000fc4000781001a */
[----:B------:R-:W-:Y:S02]  /*a420*/  I2FP.F32.S32 R9, R9 ;  /* 0x0000000900097245 */ /* 0x000fe40000201400 */
[----:B------:R-:W-:Y:S02]  /*a430*/  I2FP.F32.S32 R5, R5 ;  /* 0x0000000500057245 */ /* 0x000fe40000201400 */
[----:B------:R-:W-:Y:S01]  /*a440*/  FMNMX3.FTZ R7, R10, R145, R147, !PT ;  /* 0x000000910a077276 */ /* 0x000fe20007810093 */
[----:B------:R-:W-:Y:S01]  /*a450*/  FFMA.FTZ R44, -R240, R9, R44 ;  /* 0x00000009f02c7223 */ /* 0x000fe2000001012c */
[----:B------:R-:W-:Y:S01]  /*a460*/  FMNMX3.FTZ R6, R6, R24, R191, !PT ;  /* 0x0000001806067276 */ /* 0x000fe200078100bf */
[----:B------:R-:W-:Y:S01]  /*a470*/  FFMA.FTZ R46, -R240, R5, R46 ;  /* 0x00000005f02e7223 */ /* 0x000fe2000001012e */
[----:B------:R-:W-:Y:S01]  /*a480*/  FMNMX3.FTZ R10, R7, R156, R176, !PT ;  /* 0x0000009c070a7276 */ /* 0x000fe200078100b0 */
[----:B------:R-:W-:Y:S01]  /*a490*/  VIADD R5, R221, 0xf1 ;  /* 0x000000f1dd057836 */ /* 0x000fe20000000000 */
[----:B------:R-:W-:-:S02]  /*a4a0*/  FMNMX3.FTZ R6, R6, R133, R189, !PT ;  /* 0x0000008506067276 */ /* 0x000fc400078100bd */
[----:B------:R-:W-:Y:S02]  /*a4b0*/  FMNMX3.FTZ R10, R10, R153, R155, !PT ;  /* 0x000000990a0a7276 */ /* 0x000fe4000781009b */
[----:B------:R-:W-:Y:S02]  /*a4c0*/  FSEL R98, R44, -INF , P3 ;  /* 0xff8000002c627808 */ /* 0x000fe40001800000 */
[----:B------:R-:W-:Y:S02]  /*a4d0*/  FSEL R96, R46, -INF , P1 ;  /* 0xff8000002e607808 */ /* 0x000fe40000800000 */
[----:B------:R-:W-:Y:S02]  /*a4e0*/  FMNMX3.FTZ R10, R10, R178, R187, !PT ;  /* 0x000000b20a0a7276 */ /* 0x000fe400078100bb */
[----:B------:R-:W-:Y:S02]  /*a4f0*/  FMNMX3.FTZ R6, R6, R135, R138, !PT ;  /* 0x0000008706067276 */ /* 0x000fe4000781008a */
[----:B------:R-:W-:-:S02]  /*a500*/  FSEL R98, R98, -INF , !P5 ;  /* 0xff80000062627808 */ /* 0x000fc40006800000 */
[----:B------:R-:W-:Y:S02]  /*a510*/  FSEL R96, R96, -INF , !P4 ;  /* 0xff80000060607808 */ /* 0x000fe40006000000 */
[C---:B------:R-:W-:Y:S02]  /*a520*/  ISETP.GE.AND P3, PT, R5.reuse, R231, PT ;  /* 0x000000e70500720c */ /* 0x040fe40003f66270 */
[C---:B------:R-:W-:Y:S02]  /*a530*/  ISETP.GE.AND P5, PT, R5.reuse, R230, PT ;  /* 0x000000e60500720c */ /* 0x040fe40003fa6270 */
[C---:B------:R-:W-:Y:S02]  /*a540*/  ISETP.GE.AND P1, PT, R5.reuse, R228, PT ;  /* 0x000000e40500720c */ /* 0x040fe40003f26270 */
        /* <DEDUP_REMOVED lines=11> */
[----:B------:R-:W-:Y:S02]  /*a600*/  IADD3 R9, PT, PT, R219, -0xf1, -R0 ;  /* 0xffffff0fdb097810 */ /* 0x000fe40007ffe800 */
[----:B------:R-:W-:Y:S02]  /*a610*/  FMNMX3.FTZ R5, R5, R198, R182, !PT ;  /* 0x000000c605057276 */ /* 0x000fe400078100b6 */
[----:B------:R-:W-:-:S02]  /*a620*/  FMNMX3.FTZ R6, R6, R190, R173, !PT ;  /* 0x000000be06067276 */ /* 0x000fc400078100ad */
[----:B------:R-:W-:Y:S02]  /*a630*/  IABS R9, R9 ;  /* 0x0000000900097213 */ /* 0x000fe40000000000 */
[----:B------:R-:W-:Y:S02]  /*a640*/  FMNMX3.FTZ R5, R5, R174, R172, !PT ;  /* 0x000000ae05057276 */ /* 0x000fe400078100ac */
[----:B------:R-:W-:Y:S02]  /*a650*/  FMNMX3.FTZ R6, R6, R202, R175, !PT ;  /* 0x000000ca06067276 */ /* 0x000fe400078100af */
[----:B------:R-:W-:Y:S02]  /*a660*/  IADD3 R7, PT, PT, R219, -0xf8, -R0 ;  /* 0xffffff08db077810 */ /* 0x000fe40007ffe800 */
[----:B------:R-:W-:Y:S02]  /*a670*/  I2FP.F32.S32 R9, R9 ;  /* 0x0000000900097245 */ /* 0x000fe40000201400 */
[----:B------:R-:W-:-:S02]  /*a680*/  FMNMX3.FTZ R13, R5, R170, R144, !PT ;  /* 0x000000aa050d7276 */ /* 0x000fc40007810090 */
[----:B------:R-:W-:Y:S01]  /*a690*/  FMNMX3.FTZ R11, R6, R210, R181, !PT ;  /* 0x000000d2060b7276 */ /* 0x000fe200078100b5 */
[----:B------:R-:W-:Y:S01]  /*a6a0*/  FFMA.FTZ R9, -R240, R9, R47 ;  /* 0x00000009f0097223 */ /* 0x000fe2000001012f */
[----:B------:R-:W-:Y:S02]  /*a6b0*/  IABS R7, R7 ;  /* 0x0000000700077213 */ /* 0x000fe40000000000 */
[----:B------:R-:W-:Y:S02]  /*a6c0*/  FMNMX3.FTZ R6, R13, R142, R140, !PT ;  /* 0x0000008e0d067276 */ /* 0x000fe4000781008c */
[----:B------:R-:W-:Y:S02]  /*a6d0*/  IADD3 R219, PT, PT, R219, -0xf9, -R0 ;  /* 0xffffff07dbdb7810 */ /* 0x000fe40007ffe800 */
[----:B------:R-:W-:Y:S01]  /*a6e0*/  FMNMX3.FTZ R11, R11, R248, R252, !PT ;  /* 0x000000f80b0b7276 */ /* 0x000fe200078100fc */
[----:B------:R-:W-:Y:S01]  /*a6f0*/  VIADD R5, R221, 0xf8 ;  /* 0x000000f8dd057836 */ /* 0x000fe20000000000 */
[----:B------:R-:W-:-:S02]  /*a700*/  I2FP.F32.S32 R7, R7 ;  /* 0x0000000700077245 */ /* 0x000fc40000201400 */
[----:B------:R-:W-:Y:S02]  /*a710*/  FSEL R100, R9, -INF , P1 ;  /* 0xff80000009647808 */ /* 0x000fe40000800000 */
[----:B------:R-:W-:Y:S02]  /*a720*/  FMNMX3.FTZ R6, R6, R136, R77, !PT ;  /* 0x0000008806067276 */ /* 0x000fe4000781004d */
[----:B------:R-:W-:Y:S02]  /*a730*/  IABS R219, R219 ;  /* 0x000000db00db7213 */ /* 0x000fe40000000000 */
[----:B------:R-:W-:Y:S01]  /*a740*/  FMNMX3.FTZ R9, R11, R220, R196, !PT ;  /* 0x000000dc0b097276 */ /* 0x000fe200078100c4 */
[----:B------:R-:W-:Y:S01]  /*a750*/  FFMA.FTZ R7, -R240, R7, R42 ;  /* 0x00000007f0077223 */ /* 0x000fe2000001012a */
[----:B------:R-:W-:Y:S02]  /*a760*/  ISETP.GE.AND P1, PT, R5, R228, PT ;  /* 0x000000e40500720c */ /* 0x000fe40003f26270 */
[----:B------:R-:W-:Y:S01]  /*a770*/  FMNMX3.FTZ R6, R6, R72, R73, !PT ;  /* 0x0000004806067276 */ /* 0x000fe20007810049 */
[----:B------:R-:W-:Y:S01]  /*a780*/  VIADD R221, R221, 0xf9 ;  /* 0x000000f9dddd7836 */ /* 0x000fe20000000000 */
[----:B------:R-:W-:-:S02]  /*a790*/  I2FP.F32.S32 R10, R219 ;  /* 0x000000db000a7245 */ /* 0x000fc40000201400 */
[----:B------:R-:W-:Y:S02]  /*a7a0*/  FMNMX3.FTZ R9, R9, R186, R188, !PT ;  /* 0x000000ba09097276 */ /* 0x000fe400078100bc */
[----:B------:R-:W-:Y:S02]  /*a7b0*/  FSEL R101, R7, -INF , P1 ;  /* 0xff80000007657808 */ /* 0x000fe40000800000 */
[----:B------:R-:W-:Y:S01]  /*a7c0*/  FMNMX3.FTZ R6, R6, R68, R69, !PT ;  /* 0x0000004406067276 */ /* 0x000fe20007810045 */
[----:B------:R-:W-:Y:S01]  /*a7d0*/  FFMA.FTZ R10, -R240, R10, R43 ;  /* 0x0000000af00a7223 */ /* 0x000fe2000001012b */
[----:B------:R-:W-:Y:S02]  /*a7e0*/  FMNMX3.FTZ R7, R9, R184, R158, !PT ;  /* 0x000000b809077276 */ /* 0x000fe4000781009e */
[----:B------:R-:W-:Y:S02]  /*a7f0*/  ISETP.GE.AND P1, PT, R221, R228, PT ;  /* 0x000000e4dd00720c */ /* 0x000fe40003f26270 */
[----:B------:R-:W-:-:S02]  /*a800*/  FMNMX3.FTZ R6, R6, R64, R65, !PT ;  /* 0x0000004006067276 */ /* 0x000fc40007810041 */
[----:B------:R-:W-:Y:S02]  /*a810*/  FMNMX3.FTZ R7, R7, R152, R154, !PT ;  /* 0x0000009807077276 */ /* 0x000fe4000781009a */
[----:B------:R-:W-:Y:S02]  /*a820*/  FSEL R99, R10, -INF , P1 ;  /* 0xff8000000a637808 */ /* 0x000fe40000800000 */
[----:B------:R-:W-:Y:S02]  /*a830*/  FMNMX3.FTZ R10, R6, R60, R61, !PT ;  /* 0x0000003c060a7276 */ /* 0x000fe4000781003d */
[----:B------:R-:W-:Y:S02]  /*a840*/  FMNMX3.FTZ R7, R7, R148, R39, !PT ;  /* 0x0000009407077276 */ /* 0x000fe40007810027 */
[----:B------:R-:W-:Y:S02]  /*a850*/  FMNMX3.FTZ R10, R10, R63, R82, !PT ;  /* 0x0000003f0a0a7276 */ /* 0x000fe40007810052 */
[----:B------:R-:W-:-:S02]  /*a860*/  FMNMX3.FTZ R7, R7, R80, R81, !PT ;  /* 0x0000005007077276 */ /* 0x000fc40007810051 */
[----:B------:R-:W-:Y:S02]  /*a870*/  FSEL R100, R100, -INF , !P4 ;  /* 0xff80000064647808 */ /* 0x000fe40006000000 */
[----:B------:R-:W-:Y:S02]  /*a880*/  ISETP.GE.AND P4, PT, R5, R227, PT ;  /* 0x000000e30500720c */ /* 0x000fe40003f86270 */
[----:B------:R-:W-:Y:S02]  /*a890*/  FMNMX3.FTZ R10, R10, R87, R86, !PT ;  /* 0x000000570a0a7276 */ /* 0x000fe40007810056 */
[----:B------:R-:W-:Y:S02]  /*a8a0*/  FMNMX3.FTZ R7, R7, R76, R83, !PT ;  /* 0x0000004c07077276 */ /* 0x000fe40007810053 */
[----:B------:R-:W-:Y:S02]  /*a8b0*/  FSEL R101, R101, -INF , !P4 ;  /* 0xff80000065657808 */ /* 0x000fe40006000000 */
[----:B------:R-:W-:-:S02]  /*a8c0*/  ISETP.GE.AND P4, PT, R221, R227, PT ;  /* 0x000000e3dd00720c */ /* 0x000fc40003f86270 */
[----:B------:R-:W-:Y:S02]  /*a8d0*/  FMNMX3.FTZ R10, R10, R91, R90, !PT ;  /* 0x0000005b0a0a7276 */ /* 0x000fe4000781005a */
[----:B------:R-:W-:Y:S02]  /*a8e0*/  FMNMX3.FTZ R7, R7, R78, R79, !PT ;  /* 0x0000004e07077276 */ /* 0x000fe4000781004f */
[----:B------:R-:W-:Y:S02]  /*a8f0*/  IADD3 R9, PT, PT, R229, -0xf1, -R0 ;  /* 0xffffff0fe5097810 */ /* 0x000fe40007ffe800 */
[----:B------:R-:W-:Y:S02]  /*a900*/  FSEL R99, R99, -INF , !P4 ;  /* 0xff80000063637808 */ /* 0x000fe40006000000 */
[----:B------:R-:W-:Y:S02]  /*a910*/  FMNMX3.FTZ R10, R10, R95, R96, !PT ;  /* 0x0000005f0a0a7276 */ /* 0x000fe40007810060 */
[----:B------:R-:W-:-:S02]  /*a920*/  ISETP.GE.AND P1, PT, R5, R231, PT ;  /* 0x000000e70500720c */ /* 0x000fc40003f26270 */
[----:B------:R-:W-:Y:S02]  /*a930*/  ISETP.GE.AND P4, PT, R5, R230, PT ;  /* 0x000000e60500720c */ /* 0x000fe40003f86270 */
[----:B------:R-:W-:Y:S02]  /*a940*/  FMNMX3.FTZ R7, R7, R74, R75, !PT ;  /* 0x0000004a07077276 */ /* 0x000fe4000781004b */
[C-C-:B------:R-:W-:Y:S02]  /*a950*/  IADD3 R6, PT, PT, R229.reuse, -0xf8, -R0.reuse ;  /* 0xffffff08e5067810 */ /* 0x140fe40007ffe800 */
[----:B------:R-:W-:Y:S02]  /*a960*/  IADD3 R5, PT, PT, R229, -0xf9, -R0 ;  /* 0xffffff07e5057810 */ /* 0x000fe40007ffe800 */
[----:B------:R-:W-:Y:S02]  /*a970*/  IABS R0, R9 ;  /* 0x0000000900007213 */ /* 0x000fe40000000000 */
[----:B------:R-:W-:-:S02]  /*a980*/  FMNMX3.FTZ R10, R10, R100, R101, !PT ;  /* 0x000000640a0a7276 */ /* 0x000fc40007810065 */
[----:B------:R-:W-:Y:S02]  /*a990*/  FMNMX3.FTZ R7, R7, R70, R71, !PT ;  /* 0x0000004607077276 */ /* 0x000fe40007810047 */
[----:B------:R-:W-:Y:S02]  /*a9a0*/  IABS R6, R6 ;  /* 0x0000000600067213 */ /* 0x000fe40000000000 */
[----:B------:R-:W-:Y:S02]  /*a9b0*/  IABS R5, R5 ;  /* 0x0000000500057213 */ /* 0x000fe40000000000 */
[----:B------:R-:W-:Y:S02]  /*a9c0*/  I2FP.F32.S32 R9, R0 ;  /* 0x0000000000097245 */ /* 0x000fe40000201400 */
[----:B------:R-:W-:Y:S02]  /*a9d0*/  FMNMX.FTZ R0, R99, R10, !PT ;  /* 0x0000000a63007209 */ /* 0x000fe40007810000 */
[----:B------:R-:W-:-:S02]  /*a9e0*/  FMNMX3.FTZ R7, R7, R66, R67, !PT ;  /* 0x0000004207077276 */ /* 0x000fc40007810043 */
[----:B------:R-:W-:Y:S02]  /*a9f0*/  I2FP.F32.S32 R11, R6 ;  /* 0x00000006000b7245 */ /* 0x000fe40000201400 */
[----:B------:R-:W-:Y:S02]  /*aa00*/  I2FP.F32.S32 R6, R5 ;  /* 0x0000000500067245 */ /* 0x000fe40000201400 */
[----:B------:R-:W-:Y:S01]  /*aa10*/  FMNMX3.FTZ R7, R7, R85, R84, !PT ;  /* 0x0000005507077276 */ /* 0x000fe20007810054 */
[----:B------:R-:W1:Y:S01]  /*aa20*/  SHFL.BFLY PT, R5, R0, 0x2, 0x1f ;  /* 0x0c401f0000057f89 */ /* 0x000e6200000e0000 */
[C---:B------:R-:W-:Y:S01]  /*aa30*/  FFMA.FTZ R9, -R240.reuse, R9, R45 ;  /* 0x00000009f0097223 */ /* 0x040fe2000001012d */
[C---:B------:R-:W-:Y:S01]  /*aa40*/  FFMA.FTZ R11, -R240.reuse, R11, R40 ;  /* 0x0000000bf00b7223 */ /* 0x040fe20000010128 */
[----:B------:R-:W-:Y:S01]  /*aa50*/  FMNMX3.FTZ R7, R7, R89, R88, !PT ;  /* 0x0000005907077276 */ /* 0x000fe20007810058 */
[----:B------:R-:W-:Y:S02]  /*aa60*/  FFMA.FTZ R6, -R240, R6, R41 ;  /* 0x00000006f0067223 */ /* 0x000fe40000010129 */
[----:B------:R-:W-:-:S02]  /*aa70*/  FSEL R9, R9, -INF , P3 ;  /* 0xff80000009097808 */ /* 0x000fc40001800000 */
[----:B------:R-:W-:Y:S02]  /*aa80*/  ISETP.GE.AND P3, PT, R221, R231, PT ;  /* 0x000000e7dd00720c */ /* 0x000fe40003f66270 */
[----:B------:R-:W-:Y:S02]  /*aa90*/  FSEL R11, R11, -INF , P1 ;  /* 0xff8000000b0b7808 */ /* 0x000fe40000800000 */
[----:B------:R-:W-:Y:S02]  /*aaa0*/  FMNMX3.FTZ R7, R7, R93, R92, !PT ;  /* 0x0000005d07077276 */ /* 0x000fe4000781005c */
[----:B------:R-:W-:Y:S02]  /*aab0*/  ISETP.GE.AND P1, PT, R221, R230, PT ;  /* 0x000000e6dd00720c */ /* 0x000fe40003f26270 */
[----:B------:R-:W-:Y:S02]  /*aac0*/  FSEL R6, R6, -INF , P3 ;  /* 0xff80000006067808 */ /* 0x000fe40001800000 */
[----:B------:R-:W-:-:S02]  /*aad0*/  FSEL R112, R9, -INF , !P5 ;  /* 0xff80000009707808 */ /* 0x000fc40006800000 */
        /* <DEDUP_REMOVED lines=10> */
[----:B---3--:R-:W-:-:S04]  /*ab80*/  FMNMX.FTZ R0, R7, R0, !PT ;  /* 0x0000000007007209 */ /* 0x008fc80007810000 */
[----:B------:R-:W-:Y:S01]  /*ab90*/  FSETP.NEU.FTZ.AND P1, PT, R0, -INF , PT ;  /* 0xff8000000000780b */ /* 0x000fe20003f3d000 */
[----:B--2---:R-:W-:-:S05]  /*aba0*/  FMUL.FTZ R107, R62, R0 ;  /* 0x000000003e6b7220 */ /* 0x004fca0000410000 */
[----:B------:R-:W-:Y:S02]  /*abb0*/  FSEL R107, R107, RZ, P1 ;  /* 0x000000ff6b6b7208 */ /* 0x000fe40000800000 */
[----:B-1----:R-:W-:-:S04]  /*abc0*/  FMNMX.FTZ R36, R5, R36, !PT ;  /* 0x0000002405247209 */ /* 0x002fc80007810000 */
[----:B------:R-:W-:Y:S01]  /*abd0*/  FSETP.NEU.FTZ.AND P1, PT, R36, -INF , PT ;  /* 0xff8000002400780b */ /* 0x000fe20003f3d000 */
[----:B------:R-:W-:-:S05]  /*abe0*/  FMUL.FTZ R109, R62, R36 ;  /* 0x000000243e6d7220 */ /* 0x000fca0000410000 */
[----:B------:R-:W-:Y:S01]  /*abf0*/  FSEL R109, R109, RZ, P1 ;  /* 0x000000ff6d6d7208 */ /* 0x000fe20000800000 */
[----:B------:R-:W-:Y:S01]  /*ac00*/  FFMA.FTZ R105, R37, R62, -R107 ;  /* 0x0000003e25697223 */ /* 0x000fe2000001086b */
[----:B------:R-:W-:-:S03]  /*ac10*/  LOP3.LUT R37, R194, 0x200, R195, 0xf8, !PT ;  /* 0x00000200c2257812 */ /* 0x000fc600078ef8c3 */
[-CC-:B------:R-:W-:Y:S01]  /*ac20*/  FFMA.FTZ R127, R8, R62.reuse, -R109.reuse ;  /* 0x0000003e087f7223 */ /* 0x180fe2000001086d */
[----:B------:R-:W-:Y:S02]  /*ac30*/  IMAD.MOV.U32 R8, RZ, RZ, 0x40 ;  /* 0x00000040ff087424 */ /* 0x000fe400078e00ff */
[-C--:B------:R-:W-:Y:S01]  /*ac40*/  FFMA.FTZ R124, R38, R62.reuse, -R109 ;  /* 0x0000003e267c7223 */ /* 0x080fe2000001086d */
[----:B------:R-:W-:Y:S02]  /*ac50*/  IMAD R115, R37, 0x2, R218 ;  /* 0x0000000225737824 */ /* 0x000fe400078e02da */
[----:B------:R-:W-:Y:S02]  /*ac60*/  SEL R8, R8, 0xffffffc0, !P2 ;  /* 0xffffffc008087807 */ /* 0x000fe40005000000 */
[----:B------:R-:W-:Y:S01]  /*ac70*/  SEL R38, R164, 0xffffffe0, !P6 ;  /* 0xffffffe0a4267807 */ /* 0x000fe20007000000 */
[-C--:B------:R-:W-:Y:S01]  /*ac80*/  FFMA.FTZ R102, R28, R62.reuse, -R107 ;  /* 0x0000003e1c667223 */ /* 0x080fe2000001086b */
[----:B------:R-:W-:Y:S01]  /*ac90*/  FFMA.FTZ R129, R4, R62, -R109 ;  /* 0x0000003e04817223 */ /* 0x000fe2000001086d */
[--C-:B------:R-:W-:Y:S01]  /*aca0*/  IMAD.IADD R111, R8, 0x1, R115.reuse ;  /* 0x00000001086f7824 */ /* 0x100fe200078e0273 */
[----:B------:R-:W1:Y:S01]  /*acb0*/  LDSM.16.MT88.4 R4, [R115+0xa000] ;  /* 0x00a000007304783b */ /* 0x000e620000004200 */
[----:B------:R-:W-:-:S02]  /*acc0*/  IMAD.IADD R113, R38, 0x1, R115 ;  /* 0x0000000126717824 */ /* 0x000fc400078e0273 */
[----:B------:R-:W-:Y:S01]  /*acd0*/  IMAD.IADD R94, R38, 0x1, R111 ;  /* 0x00000001265e7824 */ /* 0x000fe200078e026f */
[----:B------:R-:W-:Y:S04]  /*ace0*/  LDSM.16.MT88.4 R20, [R111+0xa000] ;  /* 0x00a000006f14783b */ /* 0x000fe80000004200 */
[----:B------:R-:W2:Y:S04]  /*acf0*/  LDSM.16.MT88.4 R28, [R113+0xa000] ;  /* 0x00a00000711c783b */ /* 0x000ea80000004200 */
[----:B------:R-:W3:Y:S01]  /*ad00*/  LDSM.16.MT88.4 R40, [R94+0xa000] ;  /* 0x00a000005e28783b */ /* 0x000ee20000004200 */
[-CC-:B------:R-:W-:Y:S01]  /*ad10*/  FFMA.FTZ R106, R207, R62.reuse, -R107.reuse ;  /* 0x0000003ecf6a7223 */ /* 0x180fe2000001086b */
[-CC-:B------:R-:W-:Y:S01]  /*ad20*/  FFMA.FTZ R104, R209, R62.reuse, -R107.reuse ;  /* 0x0000003ed1687223 */ /* 0x180fe2000001086b */
[-C--:B------:R-:W-:Y:S01]  /*ad30*/  FFMA.FTZ R103, R211, R62.reuse, -R107 ;  /* 0x0000003ed3677223 */ /* 0x080fe2000001086b */
[-C--:B------:R-:W-:Y:S01]  /*ad40*/  FFMA.FTZ R122, R35, R62.reuse, -R109 ;  /* 0x0000003e237a7223 */ /* 0x080fe2000001086d */
[----:B------:R-:W-:Y:S01]  /*ad50*/  MUFU.EX2 R105, R105 ;  /* 0x0000006900697308 */ /* 0x000fe20000000800 */
[----:B------:R-:W4:Y:S04]  /*ad60*/  LDSM.16.MT88.4 R44, [R94+0xa800] ;  /* 0x00a800005e2c783b */ /* 0x000f280000004200 */
[----:B------:R-:W5:Y:S03]  /*ad70*/  LDSM.16.MT88.4 R48, [R113+0xa800] ;  /* 0x00a800007130783b */ /* 0x000f660000004200 */
[----:B------:R-:W1:Y:S01]  /*ad80*/  MUFU.EX2 R106, R106 ;  /* 0x0000006a006a7308 */ /* 0x000e620000000800 */
[-CC-:B------:R-:W-:Y:S01]  /*ad90*/  FFMA.FTZ R121, R205, R62.reuse, -R107.reuse ;  /* 0x0000003ecd797223 */ /* 0x180fe2000001086b */
[-CC-:B------:R-:W-:Y:S01]  /*ada0*/  FFMA.FTZ R119, R33, R62.reuse, -R107.reuse ;  /* 0x0000003e21777223 */ /* 0x180fe2000001086b */
[-C--:B------:R-:W-:Y:S01]  /*adb0*/  FFMA.FTZ R116, R25, R62.reuse, -R107 ;  /* 0x0000003e19747223 */ /* 0x080fe2000001086b */
[-CC-:B------:R-:W-:Y:S01]  /*adc0*/  FFMA.FTZ R125, R34, R62.reuse, -R109.reuse ;  /* 0x0000003e227d7223 */ /* 0x180fe2000001086d */
[----:B------:R-:W5:Y:S03]  /*add0*/  LDSM.16.MT88.4 R56, [R115+0xa800] ;  /* 0x00a800007338783b */ /* 0x000f660000004200 */
[----:B------:R-:W-:Y:S01]  /*ade0*/  MUFU.EX2 R104, R104 ;  /* 0x0000006800687308 */ /* 0x000fe20000000800 */
[-CC-:B------:R-:W-:Y:S01]  /*adf0*/  FFMA.FTZ R120, R32, R62.reuse, -R109.reuse ;  /* 0x0000003e20787223 */ /* 0x180fe2000001086d */
[-CC-:B------:R-:W-:Y:S01]  /*ae00*/  FFMA.FTZ R123, R26, R62.reuse, -R109.reuse ;  /* 0x0000003e1a7b7223 */ /* 0x180fe2000001086d */
[----:B------:R-:W-:Y:S01]  /*ae10*/  FFMA.FTZ R118, R24, R62, -R109 ;  /* 0x0000003e18767223 */ /* 0x000fe2000001086d */
[----:B------:R-:W5:Y:S04]  /*ae20*/  LDSM.16.MT88.4 R52, [R111+0xa800] ;  /* 0x00a800006f34783b */ /* 0x000f680000004200 */
        /* <DEDUP_REMOVED lines=10> */
[----:B------:R-:W1:Y:S01]  /*aed0*/  MUFU.EX2 R121, R121 ;  /* 0x0000007900797308 */ /* 0x000e620000000800 */
[C---:B------:R-:W-:Y:S07]  /*aee0*/  HMMA.16816.F32.BF16 R8, R12.reuse, R4, RZ ;  /* 0x000000040c08723c */ /* 0x040fee00000418ff */
[----:B------:R-:W-:Y:S01]  /*aef0*/  MUFU.EX2 R119, R119 ;  /* 0x0000007700777308 */ /* 0x000fe20000000800 */
[C---:B------:R-:W-:Y:S07]  /*af00*/  HMMA.16816.F32.BF16 R32, R12.reuse, R28, RZ ;  /* 0x0000001c0c20723c */ /* 0x040fee00000418ff */
[----:B------:R-:W2:Y:S01]  /*af10*/  MUFU.EX2 R116, R116 ;  /* 0x0000007400747308 */ /* 0x000ea20000000800 */
[C---:B------:R-:W-:Y:S07]  /*af20*/  HMMA.16816.F32.BF16 R24, R12.reuse, R20, RZ ;  /* 0x000000140c18723c */ /* 0x040fee00000418ff */
[----:B------:R-:W-:Y:S08]  /*af30*/  MUFU.EX2 R125, R125 ;  /* 0x0000007d007d7308 */ /* 0x000ff00000000800 */
[----:B------:R-:W3:Y:S01]  /*af40*/  MUFU.EX2 R120, R120 ;  /* 0x0000007800787308 */ /* 0x000ee20000000800 */
[C---:B------:R-:W-:Y:S07]  /*af50*/  HMMA.16816.F32.BF16 R4, R12.reuse, R6, RZ ;  /* 0x000000060c04723c */ /* 0x040fee00000418ff */
[----:B------:R-:W-:Y:S01]  /*af60*/  MUFU.EX2 R123, R123 ;  /* 0x0000007b007b7308 */ /* 0x000fe20000000800 */
[C---:B------:R-:W-:Y:S07]  /*af70*/  HMMA.16816.F32.BF16 R28, R12.reuse, R30, RZ ;  /* 0x0000001e0c1c723c */ /* 0x040fee00000418ff */
[----:B------:R-:W4:Y:S01]  /*af80*/  MUFU.EX2 R118, R118 ;  /* 0x0000007600767308 */ /* 0x000f220000000800 */
[C---:B------:R-:W-:Y:S08]  /*af90*/  HMMA.16816.F32.BF16 R20, R12.reuse, R22, RZ ;  /* 0x000000160c14723c */ /* 0x040ff000000418ff */
[C---:B------:R-:W-:Y:S08]  /*afa0*/  HMMA.16816.F32.BF16 R16, R12.reuse, R40, RZ ;  /* 0x000000280c10723c */ /* 0x040ff000000418ff */
[----:B------:R-:W-:Y:S01]  /*afb0*/  HMMA.16816.F32.BF16 R12, R12, R42, RZ ;  /* 0x0000002a0c0c723c */ /* 0x000fe200000418ff */
        /* <DEDUP_REMOVED lines=8> */
[----:B------:R-:W-:-:S05]  /*b040*/  FFMA.FTZ R114, R201, R62, -R107 ;  /* 0x0000003ec9727223 */ /* 0x000fca000001086b */
[----:B-----5:R-:W-:Y:S01]  /*b050*/  HMMA.16816.F32.BF16 R32, R40, R48, R32 ;  /* 0x000000302820723c */ /* 0x020fe20000041820 */
[-CC-:B------:R-:W-:Y:S01]  /*b060*/  FFMA.FTZ R126, R199, R62.reuse, -R107.reuse ;  /* 0x0000003ec77e7223 */ /* 0x180fe2000001086b */
[-C--:B------:R-:W-:Y:S01]  /*b070*/  FFMA.FTZ R131, R197, R62.reuse, -R107 ;  /* 0x0000003ec5837223 */ /* 0x080fe2000001086b */
[----:B------:R-:W-:-:S05]  /*b080*/  FFMA.FTZ R128, R191, R62, -R109 ;  /* 0x0000003ebf807223 */ /* 0x000fca000001086d */
[----:B------:R-:W-:Y:S01]  /*b090*/  HMMA.16816.F32.BF16 R28, R40, R50, R28 ;  /* 0x00000032281c723c */ /* 0x000fe2000004181c */
[----:B------:R-:W2:Y:S01]  /*b0a0*/  LDSM.16.MT88.4 R48, [R113+0xb000] ;  /* 0x00b000007130783b */ /* 0x000ea20000004200 */
[-CC-:B------:R-:W-:Y:S01]  /*b0b0*/  FFMA.FTZ R133, R133, R62.reuse, -R109.reuse ;  /* 0x0000003e85857223 */ /* 0x180fe2000001086d */
[-CC-:B------:R-:W-:Y:S01]  /*b0c0*/  FFMA.FTZ R130, R189, R62.reuse, -R109.reuse ;  /* 0x0000003ebd827223 */ /* 0x180fe2000001086d */
[----:B------:R-:W-:-:S04]  /*b0d0*/  FFMA.FTZ R135, R135, R62, -R109 ;  /* 0x0000003e87877223 */ /* 0x000fc8000001086d */
[C---:B------:R-:W-:Y:S01]  /*b0e0*/  HMMA.16816.F32.BF16 R8, R40.reuse, R56, R8 ;  /* 0x000000382808723c */ /* 0x040fe20000041808 */
[----:B------:R-:W-:Y:S07]  /*b0f0*/  MUFU.EX2 R117, R117 ;  /* 0x0000007500757308 */ /* 0x000fee0000000800 */
[C---:B------:R-:W-:Y:S01]  /*b100*/  HMMA.16816.F32.BF16 R4, R40.reuse, R58, R4 ;  /* 0x0000003a2804723c */ /* 0x040fe20000041804 */
[----:B------:R-:W3:Y:S01]  /*b110*/  LDSM.16.MT88.4 R56, [R115+0xb000] ;  /* 0x00b000007338783b */ /* 0x000ee20000004200 */
[----:B------:R-:W4:Y:S08]  /*b120*/  MUFU.EX2 R114, R114 ;  /* 0x0000007200727308 */ /* 0x000f300000000800 */
[----:B------:R-:W-:Y:S01]  /*b130*/  MUFU.EX2 R126, R126 ;  /* 0x0000007e007e7308 */ /* 0x000fe20000000800 */
[C---:B------:R-:W-:Y:S07]  /*b140*/  HMMA.16816.F32.BF16 R24, R40.reuse, R52, R24 ;  /* 0x000000342818723c */ /* 0x040fee0000041818 */
[----:B------:R-:W5:Y:S01]  /*b150*/  MUFU.EX2 R131, R131 ;  /* 0x0000008300837308 */ /* 0x000f620000000800 */
[----:B------:R-:W-:Y:S01]  /*b160*/  HMMA.16816.F32.BF16 R20, R40, R54, R20 ;  /* 0x000000362814723c */ /* 0x000fe20000041814 */
[----:B------:R-:W3:Y:S06]  /*b170*/  LDSM.16.MT88.4 R52, [R111+0xb000] ;  /* 0x00b000006f34783b */ /* 0x000eec0000004200 */
[----:B------:R-:W-:Y:S08]  /*b180*/  MUFU.EX2 R128, R128 ;  /* 0x0000008000807308 */ /* 0x000ff00000000800 */
[----:B------:R-:W1:Y:S08]  /*b190*/  MUFU.EX2 R133, R133 ;  /* 0x0000008500857308 */ /* 0x000e700000000800 */
[----:B------:R-:W-:Y:S08]  /*b1a0*/  MUFU.EX2 R130, R130 ;  /* 0x0000008200827308 */ /* 0x000ff00000000800 */
[----:B------:R-:W2:Y:S01]  /*b1b0*/  MUFU.EX2 R135, R135 ;  /* 0x0000008700877308 */ /* 0x000ea20000000800 */
[----:B----4-:R-:W-:-:S02]  /*b1c0*/  F2FP.BF16.F32.PACK_AB R41, R114, R117 ;  /* 0x000000757229723e */ /* 0x010fc400000010ff */
[----:B-----5:R-:W-:Y:S02]  /*b1d0*/  F2FP.BF16.F32.PACK_AB R43, R131, R126 ;  /* 0x0000007e832b723e */ /* 0x020fe400000010ff */
[----:B-1----:R-:W-:Y:S02]  /*b1e0*/  F2FP.BF16.F32.PACK_AB R40, R133, R128 ;  /* 0x000000808528723e */ /* 0x002fe400000010ff */
[----:B--2---:R-:W-:-:S07]  /*b1f0*/  F2FP.BF16.F32.PACK_AB R42, R135, R130 ;  /* 0x00000082872a723e */ /* 0x004fce00000010ff */
[C---:B------:R-:W-:Y:S08]  /*b200*/  HMMA.16816.F32.BF16 R16, R40.reuse, R44, R16 ;  /* 0x0000002c2810723c */ /* 0x040ff00000041810 */
[----:B------:R-:W-:Y:S01]  /*b210*/  HMMA.16816.F32.BF16 R12, R40, R46, R12 ;  /* 0x0000002e280c723c */ /* 0x000fe2000004180c */
[----:B------:R-:W1:Y:S01]  /*b220*/  LDSM.16.MT88.4 R44, [R94+0xb800] ;  /* 0x00b800005e2c783b */ /* 0x000e620000004200 */
[-CC-:B------:R-:W-:Y:S01]  /*b230*/  FFMA.FTZ R137, R137, R62.reuse, -R107.reuse ;  /* 0x0000003e89897223 */ /* 0x180fe2000001086b */
[----:B------:R-:W-:-:S05]  /*b240*/  FFMA.FTZ R132, R132, R62, -R107 ;  /* 0x0000003e84847223 */ /* 0x000fca000001086b */
[----:B------:R-:W-:Y:S01]  /*b250*/  HMMA.16816.F32.BF16 R32, R40, R48, R32 ;  /* 0x000000302820723c */ /* 0x000fe20000041820 */
        /* <DEDUP_REMOVED lines=8> */
[C---:B---3--:R-:W-:Y:S01]  /*b2e0*/  HMMA.16816.F32.BF16 R8, R40.reuse, R56, R8 ;  /* 0x000000382808723c */ /* 0x048fe20000041808 */
        /* <DEDUP_REMOVED lines=180> */
[-C--:B------:R-:W-:Y:S01]  /*be30*/  FFMA.FTZ R203, R152, R62.reuse, -R109 ;  /* 0x0000003e98cb7223 */ /* 0x080fe2000001086d */
[----:B------:R-:W-:-:S05]  /*be40*/  FFMA.FTZ R182, R182, R62, -R107 ;  /* 0x0000003eb6b67223 */ /* 0x000fca000001086b */
[----:B------:R-:W-:Y:S01]  /*be50*/  HMMA.16816.F32.BF16 R32, R40, R48, R32 ;  /* 0x000000302820723c */ /* 0x000fe20000041820 */
[-CC-:B------:R-:W-:Y:S01]  /*be60*/  FFMA.FTZ R199, R174, R62.reuse, -R107.reuse ;  /* 0x0000003eaec77223 */ /* 0x180fe2000001086b */
[-CC-:B------:R-:W-:Y:S01]  /*be70*/  FFMA.FTZ R172, R172, R62.reuse, -R107.reuse ;  /* 0x0000003eacac7223 */ /* 0x180fe2000001086b */
        /* <DEDUP_REMOVED lines=49> */
[----:B------:R-:W-:Y:S01]  /*c190*/  HMMA.16816.F32.BF16 R16, R52, R40, R16 ;  /* 0x000000283410723c */ /* 0x000fe20000041810 */
[----:B----4-:R-:W-:-:S07]  /*c1a0*/  F2FP.BF16.F32.PACK_AB R41, R207, R144 ;  /* 0x00000090cf29723e */ /* 0x010fce00000010ff */
[----:B------:R-:W-:Y:S01]  /*c1b0*/  HMMA.16816.F32.BF16 R12, R52, R42, R12 ;  /* 0x0000002a340c723c */ /* 0x000fe2000004180c */
[----:B------:R-:W4:Y:S01]  /*c1c0*/  LDSM.16.MT88.4 R52, [R94+0xf000] ;  /* 0x00f000005e34783b */ /* 0x000f220000004200 */
        /* <DEDUP_REMOVED lines=30> */
[----:B------:R-:W4:Y:S01]  /*c3b0*/  LDSM.16.MT88.4 R52, [R94+0xf800] ;  /* 0x00f800005e34783b */ /* 0x000f220000004200 */
[----:B-----5:R-:W-:-:S02]  /*c3c0*/  F2FP.BF16.F32.PACK_AB R41, R72, R77 ;  /* 0x0000004d4829723e */ /* 0x020fc400000010ff */
[----:B-1----:R-:W-:Y:S02]  /*c3d0*/  F2FP.BF16.F32.PACK_AB R43, R68, R73 ;  /* 0x00000049442b723e */ /* 0x002fe400000010ff */
[----:B--2---:R-:W-:Y:S02]  /*c3e0*/  F2FP.BF16.F32.PACK_AB R40, R78, R83 ;  /* 0x000000534e28723e */ /* 0x004fe400000010ff */
[----:B---3--:R-:W-:-:S07]  /*c3f0*/  F2FP.BF16.F32.PACK_AB R42, R74, R79 ;  /* 0x0000004f4a2a723e */ /* 0x008fce00000010ff */
        /* <DEDUP_REMOVED lines=16> */
[----:B------:R-:W-:Y:S01]  /*c500*/  HMMA.16816.F32.BF16 R28, R40, R58, R28 ;  /* 0x0000003a281c723c */ /* 0x000fe2000004181c */
[----:B------:R-:W3:Y:S01]  /*c510*/  LDSM.16.MT88.4 R56, [R111+0x10000] ;  /* 0x010000006f38783b */ /* 0x000ee20000004200 */
[----:B------:R-:W5:Y:S01]  /*c520*/  MUFU.EX2 R64, R64 ;  /* 0x0000004000407308 */ /* 0x000f620000000800 */
[----:B------:R-:W-:-:S07]  /*c530*/  FADD.FTZ R105, R106, R105 ;  /* 0x000000696a697221 */ /* 0x000fce0000010000 */
[----:B------:R-:W-:Y:S08]  /*c540*/  MUFU.EX2 R65, R65 ;  /* 0x0000004100417308 */ /* 0x000ff00000000800 */
[----:B------:R-:W1:Y:S08]  /*c550*/  MUFU.EX2 R60, R60 ;  /* 0x0000003c003c7308 */ /* 0x000e700000000800 */
[----:B------:R-:W-:Y:S08]  /*c560*/  MUFU.EX2 R75, R75 ;  /* 0x0000004b004b7308 */ /* 0x000ff00000000800 */
[----:B------:R-:W2:Y:S08]  /*c570*/  MUFU.EX2 R70, R70 ;  /* 0x0000004600467308 */ /* 0x000eb00000000800 */
[----:B------:R-:W-:Y:S08]  /*c580*/  MUFU.EX2 R71, R71 ;  /* 0x0000004700477308 */ /* 0x000ff00000000800 */
[----:B------:R-:W3:Y:S01]  /*c590*/  MUFU.EX2 R66, R66 ;  /* 0x0000004200427308 */ /* 0x000ee20000000800 */
[----:B----4-:R-:W-:Y:S01]  /*c5a0*/  HMMA.16816.F32.BF16 R16, R40, R52, R16 ;  /* 0x000000342810723c */ /* 0x010fe20000041810 */
[----:B------:R-:W-:-:S04]  /*c5b0*/  FADD.FTZ R52, R104, R105 ;  /* 0x0000006968347221 */ /* 0x000fc80000010000 */
[----:B------:R-:W-:-:S03]  /*c5c0*/  FADD.FTZ R103, R103, R52 ;  /* 0x0000003467677221 */ /* 0x000fc60000010000 */
[----:B------:R-:W-:Y:S01]  /*c5d0*/  HMMA.16816.F32.BF16 R12, R40, R54, R12 ;  /* 0x00000036280c723c */ /* 0x000fe2000004180c */
[----:B-----5:R-:W-:Y:S01]  /*c5e0*/  F2FP.BF16.F32.PACK_AB R41, R64, R69 ;  /* 0x000000454029723e */ /* 0x020fe200000010ff */
[----:B------:R-:W4:Y:S01]  /*c5f0*/  LDSM.16.MT88.4 R52, [R94+0x10000] ;  /* 0x010000005e34783b */ /* 0x000f220000004200 */
[----:B-1----:R-:W-:Y:S02]  /*c600*/  F2FP.BF16.F32.PACK_AB R43, R60, R65 ;  /* 0x000000413c2b723e */ /* 0x002fe400000010ff */
[----:B--2---:R-:W-:Y:S02]  /*c610*/  F2FP.BF16.F32.PACK_AB R40, R70, R75 ;  /* 0x0000004b4628723e */ /* 0x004fe400000010ff */
[----:B---3--:R-:W-:Y:S01]  /*c620*/  F2FP.BF16.F32.PACK_AB R42, R66, R71 ;  /* 0x00000047422a723e */ /* 0x008fe200000010ff */
[----:B------:R-:W-:-:S06]  /*c630*/  FADD.FTZ R124, R129, R124 ;  /* 0x0000007c817c7221 */ /* 0x000fcc0000010000 */
[----:B------:R-:W-:Y:S01]  /*c640*/  HMMA.16816.F32.BF16 R32, R40, R44, R32 ;  /* 0x0000002c2820723c */ /* 0x000fe20000041820 */
[----:B------:R-:W-:-:S07]  /*c650*/  FADD.FTZ R127, R127, R124 ;  /* 0x0000007c7f7f7221 */ /* 0x000fce0000010000 */
[----:B------:R-:W-:Y:S01]  /*c660*/  HMMA.16816.F32.BF16 R28, R40, R46, R28 ;  /* 0x0000002e281c723c */ /* 0x000fe2000004181c */
[----:B------:R-:W1:Y:S01]  /*c670*/  LDSM.16.MT88.4 R44, [R115+0x10800] ;  /* 0x01080000732c783b */ /* 0x000e620000004200 */
[-C--:B------:R-:W-:Y:S01]  /*c680*/  FFMA.FTZ R104, R61, R62.reuse, -R107 ;  /* 0x0000003e3d687223 */ /* 0x080fe2000001086b */
[----:B------:R-:W-:Y:S01]  /*c690*/  FADD.FTZ R122, R122, R127 ;  /* 0x0000007f7a7a7221 */ /* 0x000fe20000010000 */
[----:B------:R-:W-:-:S04]  /*c6a0*/  FFMA.FTZ R61, R63, R62, -R107 ;  /* 0x0000003e3f3d7223 */ /* 0x000fc8000001086b */
[C---:B------:R-:W-:Y:S01]  /*c6b0*/  HMMA.16816.F32.BF16 R8, R40.reuse, R48, R8 ;  /* 0x000000302808723c */ /* 0x040fe20000041808 */
[----:B------:R-:W-:Y:S01]  /*c6c0*/  FADD.FTZ R48, R102, R103 ;  /* 0x0000006766307221 */ /* 0x000fe20000010000 */
[-CC-:B------:R-:W-:Y:S01]  /*c6d0*/  FFMA.FTZ R63, R82, R62.reuse, -R107.reuse ;  /* 0x0000003e523f7223 */ /* 0x180fe2000001086b */
[-C--:B------:R-:W-:Y:S01]  /*c6e0*/  FFMA.FTZ R82, R87, R62.reuse, -R107 ;  /* 0x0000003e57527223 */ /* 0x080fe2000001086b */
[-CC-:B------:R-:W-:Y:S01]  /*c6f0*/  FFMA.FTZ R67, R67, R62.reuse, -R109.reuse ;  /* 0x0000003e43437223 */ /* 0x180fe2000001086d */
[-CC-:B------:R-:W-:Y:S01]  /*c700*/  FFMA.FTZ R106, R85, R62.reuse, -R109.reuse ;  /* 0x0000003e556a7223 */ /* 0x180fe2000001086d */
[----:B------:R-:W-:Y:S02]  /*c710*/  FADD.FTZ R48, R121, R48 ;  /* 0x0000003079307221 */ /* 0x000fe40000010000 */
[C---:B------:R-:W-:Y:S01]  /*c720*/  HMMA.16816.F32.BF16 R24, R40.reuse, R56, R24 ;  /* 0x000000382818723c */ /* 0x040fe20000041818 */
[-CC-:B------:R-:W-:Y:S01]  /*c730*/  FFMA.FTZ R56, R84, R62.reuse, -R109.reuse ;  /* 0x0000003e54387223 */ /* 0x180fe2000001086d */
[----:B------:R-:W-:Y:S01]  /*c740*/  FFMA.FTZ R57, R89, R62, -R109 ;  /* 0x0000003e59397223 */ /* 0x000fe2000001086d */
[----:B------:R-:W-:Y:S01]  /*c750*/  FADD.FTZ R125, R125, R122 ;  /* 0x0000007a7d7d7221 */ /* 0x000fe20000010000 */
[----:B------:R-:W-:Y:S01]  /*c760*/  FADD.FTZ R119, R119, R48 ;  /* 0x0000003077777221 */ /* 0x000fe20000010000 */
[----:B------:R-:W-:Y:S02]  /*c770*/  MUFU.EX2 R104, R104 ;  /* 0x0000006800687308 */ /* 0x000fe40000000800 */
[----:B------:R-:W-:Y:S01]  /*c780*/  FADD.FTZ R120, R120, R125 ;  /* 0x0000007d78787221 */ /* 0x000fe20000010000 */
[----:B------:R-:W-:Y:S01]  /*c790*/  HMMA.16816.F32.BF16 R4, R40, R50, R4 ;  /* 0x000000322804723c */ /* 0x000fe20000041804 */
[----:B------:R-:W2:Y:S04]  /*c7a0*/  LDSM.16.MT88.4 R48, [R113+0x10800] ;  /* 0x010800007130783b */ /* 0x000ea80000004200 */
[----:B------:R-:W3:Y:S01]  /*c7b0*/  MUFU.EX2 R61, R61 ;  /* 0x0000003d003d7308 */ /* 0x000ee20000000800 */
[----:B------:R-:W-:-:S02]  /*c7c0*/  FADD.FTZ R116, R116, R119 ;  /* 0x0000007774747221 */ /* 0x000fc40000010000 */
[----:B------:R-:W-:Y:S01]  /*c7d0*/  HMMA.16816.F32.BF16 R20, R40, R58, R20 ;  /* 0x0000003a2814723c */ /* 0x000fe20000041814 */
[----:B------:R-:W-:-:S04]  /*c7e0*/  FADD.FTZ R59, R123, R120 ;  /* 0x000000787b3b7221 */ /* 0x000fc80000010000 */
[----:B------:R-:W-:Y:S08]  /*c7f0*/  MUFU.EX2 R63, R63 ;  /* 0x0000003f003f7308 */ /* 0x000ff00000000800 */
[----:B------:R-:W-:Y:S08]  /*c800*/  MUFU.EX2 R82, R82 ;  /* 0x0000005200527308 */ /* 0x000ff00000000800 */
        /* <DEDUP_REMOVED lines=8> */
[----:B----4-:R-:W-:Y:S01]  /*c890*/  HMMA.16816.F32.BF16 R16, R40, R52, R16 ;  /* 0x000000342810723c */ /* 0x010fe20000041810 */
[----:B---3--:R-:W-:Y:S02]  /*c8a0*/  F2FP.BF16.F32.PACK_AB R53, R61, R104 ;  /* 0x000000683d35723e */ /* 0x008fe400000010ff */
        /* <DEDUP_REMOVED lines=8> */
[----:B------:R-:W1:Y:S05]  /*c930*/  LDSM.16.MT88.4 R40, [R111+0x10800] ;  /* 0x010800006f28783b */ /* 0x000e6a0000004200 */
        /* <DEDUP_REMOVED lines=20> */
[C---:B------:R-:W-:Y:S02]  /*ca80*/  HMMA.16816.F32.BF16 R28, R52.reuse, R50, R28 ;  /* 0x00000032341c723c */ /* 0x040fe4000004181c */
[----:B------:R-:W-:Y:S01]  /*ca90*/  FADD.FTZ R176, R176, R49 ;  /* 0x00000031b0b07221 */ /* 0x000fe20000010000 */
[----:B------:R-:W-:Y:S01]  /*caa0*/  FADD.FTZ R162, R162, R151 ;  /* 0x00000097a2a27221 */ /* 0x000fe20000010000 */
[----:B------:R-:W3:Y:S03]  /*cab0*/  LDSM.16.MT88.4 R48, [R115+0x11000] ;  /* 0x011000007330783b */ /* 0x000ee60000004200 */
[----:B------:R-:W-:Y:S01]  /*cac0*/  FADD.FTZ R157, R157, R162 ;  /* 0x000000a29d9d7221 */ /* 0x000fe20000010000 */
[-C--:B------:R-:W-:Y:S01]  /*cad0*/  FFMA.FTZ R58, R86, R62.reuse, -R107 ;  /* 0x0000003e563a7223 */ /* 0x080fe2000001086b */
[-C--:B------:R-:W-:Y:S01]  /*cae0*/  FFMA.FTZ R86, R88, R62.reuse, -R109 ;  /* 0x0000003e58567223 */ /* 0x080fe2000001086d */
        /* <DEDUP_REMOVED lines=10> */
[----:B------:R-:W-:Y:S01]  /*cb90*/  MUFU.EX2 R58, R58 ;  /* 0x0000003a003a7308 */ /* 0x000fe20000000800 */
[----:B-1----:R-:W-:Y:S01]  /*cba0*/  HMMA.16816.F32.BF16 R24, R52, R40, R24 ;  /* 0x000000283418723c */ /* 0x002fe20000041818 */
[----:B------:R-:W-:Y:S01]  /*cbb0*/  FADD.FTZ R190, R190, R159 ;  /* 0x0000009fbebe7221 */ /* 0x000fe20000010000 */
[----:B------:R-:W-:Y:S01]  /*cbc0*/  FADD.FTZ R155, R178, R155 ;  /* 0x0000009bb29b7221 */ /* 0x000fe20000010000 */
[----:B------:R-:W-:Y:S01]  /*cbd0*/  FFMA.FTZ R249, R99, R62, -R107 ;  /* 0x0000003e63f97223 */ /* 0x000fe2000001086b */
[----:B------:R-:W-:Y:S03]  /*cbe0*/  LDSM.16.MT88.4 R148, [R113+0x11800] ;  /* 0x011800007194783b */ /* 0x000fe60000004200 */
[----:B------:R-:W1:Y:S01]  /*cbf0*/  MUFU.EX2 R59, R59 ;  /* 0x0000003b003b7308 */ /* 0x000e620000000800 */
[----:B------:R-:W-:Y:S01]  /*cc00*/  FADD.FTZ R173, R173, R190 ;  /* 0x000000beadad7221 */ /* 0x000fe20000010000 */
[----:B------:R-:W-:-:S06]  /*cc10*/  FADD.FTZ R194, R194, R155 ;  /* 0x0000009bc2c27221 */ /* 0x000fcc0000010000 */
[----:B------:R-:W-:Y:S08]  /*cc20*/  MUFU.EX2 R84, R84 ;  /* 0x0000005400547308 */ /* 0x000ff00000000800 */
[----:B------:R-:W-:Y:S08]  /*cc30*/  MUFU.EX2 R85, R85 ;  /* 0x0000005500557308 */ /* 0x000ff00000000800 */
[----:B------:R-:W-:Y:S08]  /*cc40*/  MUFU.EX2 R86, R86 ;  /* 0x0000005600567308 */ /* 0x000ff00000000800 */
[----:B------:R-:W4:Y:S08]  /*cc50*/  MUFU.EX2 R87, R87 ;  /* 0x0000005700577308 */ /* 0x000f300000000800 */
[----:B------:R-:W-:Y:S08]  /*cc60*/  MUFU.EX2 R88, R88 ;  /* 0x0000005800587308 */ /* 0x000ff00000000800 */
[----:B------:R-:W5:Y:S01]  /*cc70*/  MUFU.EX2 R89, R89 ;  /* 0x0000005900597308 */ /* 0x000f620000000800 */
        /* <DEDUP_REMOVED lines=8> */
[----:B--2---:R-:W-:Y:S01]  /*cd00*/  HMMA.16816.F32.BF16 R16, R52, R44, R16 ;  /* 0x0000002c3410723c */ /* 0x004fe20000041810 */
[----:B-1----:R-:W-:Y:S02]  /*cd10*/  F2FP.BF16.F32.PACK_AB R45, R59, R58 ;  /* 0x0000003a3b2d723e */ /* 0x002fe400000010ff */
[----:B----4-:R-:W-:Y:S01]  /*cd20*/  F2FP.BF16.F32.PACK_AB R44, R87, R86 ;  /* 0x00000056572c723e */ /* 0x010fe200000010ff */
[----:B------:R-:W-:-:S04]  /*cd30*/  FADD.FTZ R181, R181, R210 ;  /* 0x000000d2b5b57221 */ /* 0x000fc80000010000 */
[----:B------:R-:W-:Y:S01]  /*cd40*/  HMMA.16816.F32.BF16 R12, R52, R46, R12 ;  /* 0x0000002e340c723c */ /* 0x000fe2000004180c */
[----:B------:R-:W-:Y:S01]  /*cd50*/  F2FP.BF16.F32.PACK_AB R47, R85, R84 ;  /* 0x00000054552f723e */ /* 0x000fe200000010ff */
[----:B------:R-:W-:Y:S01]  /*cd60*/  FADD.FTZ R92, R179, R92 ;  /* 0x0000005cb35c7221 */ /* 0x000fe20000010000 */
[----:B-----5:R-:W-:Y:S01]  /*cd70*/  F2FP.BF16.F32.PACK_AB R46, R89, R88 ;  /* 0x00000058592e723e */ /* 0x020fe200000010ff */
[----:B------:R-:W-:Y:S01]  /*cd80*/  FADD.FTZ R248, R248, R181 ;  /* 0x000000b5f8f87221 */ /* 0x000fe20000010000 */
[-CC-:B------:R-:W-:Y:S01]  /*cd90*/  FFMA.FTZ R90, R96, R62.reuse, -R107.reuse ;  /* 0x0000003e605a7223 */ /* 0x180fe2000001086b */
[----:B------:R-:W-:Y:S01]  /*cda0*/  FFMA.FTZ R91, R100, R62, -R107 ;  /* 0x0000003e645b7223 */ /* 0x000fe2000001086b */
[----:B------:R-:W-:Y:S01]  /*cdb0*/  MUFU.EX2 R249, R249 ;  /* 0x000000f900f97308 */ /* 0x000fe20000000800 */
[----:B------:R-:W-:Y:S02]  /*cdc0*/  LDSM.16.MT88.4 R52, [R111+0x11000] ;  /* 0x011000006f34783b */ /* 0x000fe40000004200 */
[----:B---3--:R-:W-:Y:S01]  /*cdd0*/  HMMA.16816.F32.BF16 R8, R44, R48, R8 ;  /* 0x000000302c08723c */ /* 0x008fe20000041808 */
[----:B------:R-:W-:Y:S01]  /*cde0*/  FADD.FTZ R48, R177, R92 ;  /* 0x0000005cb1307221 */ /* 0x000fe20000010000 */
[----:B------:R-:W-:-:S03]  /*cdf0*/  FADD.FTZ R187, R187, R248 ;  /* 0x000000f8bbbb7221 */ /* 0x000fc60000010000 */
[----:B------:R-:W-:Y:S01]  /*ce00*/  FADD.FTZ R48, R183, R48 ;  /* 0x00000030b7307221 */ /* 0x000fe20000010000 */
[----:B------:R-:W-:-:S03]  /*ce10*/  FADD.FTZ R220, R220, R187 ;  /* 0x000000bbdcdc7221 */ /* 0x000fc60000010000 */
[----:B------:R-:W-:Y:S01]  /*ce20*/  FADD.FTZ R92, R185, R48 ;  /* 0x00000030b95c7221 */ /* 0x000fe20000010000 */
[----:B------:R-:W-:Y:S01]  /*ce30*/  HMMA.16816.F32.BF16 R4, R44, R50, R4 ;  /* 0x000000322c04723c */ /* 0x000fe20000041804 */
[----:B------:R-:W1:Y:S01]  /*ce40*/  LDSM.16.MT88.4 R48, [R94+0x11000] ;  /* 0x011000005e30783b */ /* 0x000e620000004200 */
[----:B------:R-:W-:Y:S01]  /*ce50*/  FADD.FTZ R195, R195, R220 ;  /* 0x000000dcc3c37221 */ /* 0x000fe20000010000 */
[----:B------:R-:W-:-:S05]  /*ce60*/  FADD.FTZ R189, R189, R92 ;  /* 0x0000005cbdbd7221 */ /* 0x000fca0000010000 */
[----:B------:R-:W-:Y:S01]  /*ce70*/  HMMA.16816.F32.BF16 R28, R44, R42, R28 ;  /* 0x0000002a2c1c723c */ /* 0x000fe2000004181c */
[----:B------:R-:W-:Y:S01]  /*ce80*/  FADD.FTZ R195, R186, R195 ;  /* 0x000000c3bac37221 */ /* 0x000fe20000010000 */
[----:B------:R-:W-:Y:S01]  /*ce90*/  FADD.FTZ R206, R206, R189 ;  /* 0x000000bdcece7221 */ /* 0x000fe20000010000 */
[----:B------:R-:W-:-:S05]  /*cea0*/  FFMA.FTZ R96, R101, R62, -R107 ;  /* 0x0000003e65607223 */ /* 0x000fca000001086b */
[----:B------:R-:W-:Y:S01]  /*ceb0*/  HMMA.16816.F32.BF16 R32, R44, R40, R32 ;  /* 0x000000282c20723c */ /* 0x000fe20000041820 */
[----:B------:R-:W-:Y:S01]  /*cec0*/  FADD.FTZ R188, R188, R195 ;  /* 0x000000c3bcbc7221 */ /* 0x000fe20000010000 */
[----:B------:R-:W-:Y:S01]  /*ced0*/  FADD.FTZ R191, R191, R206 ;  /* 0x000000cebfbf7221 */ /* 0x000fe20000010000 */
[----:B------:R-:W-:Y:S01]  /*cee0*/  MUFU.EX2 R90, R90 ;  /* 0x0000005a005a7308 */ /* 0x000fe20000000800 */
[----:B------:R-:W-:Y:S01]  /*cef0*/  LDSM.16.MT88.4 R92, [R94+0x11800] ;  /* 0x011800005e5c783b */ /* 0x000fe20000004200 */
[----:B------:R-:W-:Y:S01]  /*cf00*/  FADD.FTZ R197, R197, R188 ;  /* 0x000000bcc5c57221 */ /* 0x000fe20000010000 */
[----:B------:R-:W-:-:S03]  /*cf10*/  FADD.FTZ R191, R198, R191 ;  /* 0x000000bfc6bf7221 */ /* 0x000fc60000010000 */
[----:B------:R-:W-:Y:S01]  /*cf20*/  FADD.FTZ R42, R158, R197 ;  /* 0x000000c59e2a7221 */ /* 0x000fe20000010000 */
[----:B------:R-:W-:Y:S01]  /*cf30*/  FADD.FTZ R182, R182, R191 ;  /* 0x000000bfb6b67221 */ /* 0x000fe20000010000 */
[----:B------:R-:W2:Y:S02]  /*cf40*/  LDSM.16.MT88.4 R156, [R115+0x11800] ;  /* 0x01180000739c783b */ /* 0x000ea40000004200 */
        /* <DEDUP_REMOVED lines=12> */
[----:B------:R-:W-:Y:S01]  /*d010*/  FADD.FTZ R48, R140, R207 ;  /* 0x000000cf8c307221 */ /* 0x000fe20000010000 */
[-CC-:B------:R-:W-:Y:S01]  /*d020*/  FFMA.FTZ R40, R98, R62.reuse, -R109.reuse ;  /* 0x0000003e62287223 */ /* 0x180fe2000001086d */
[-C--:B------:R-:W-:Y:S01]  /*d030*/  FFMA.FTZ R41, R112, R62.reuse, -R109 ;  /* 0x0000003e70297223 */ /* 0x080fe2000001086d */
[----:B------:R-:W-:Y:S01]  /*d040*/  FADD.FTZ R76, R76, R81 ;  /* 0x000000514c4c7221 */ /* 0x000fe20000010000 */
[----:B------:R-:W-:Y:S01]  /*d050*/  FADD.FTZ R48, R209, R48 ;  /* 0x00000030d1307221 */ /* 0x000fe20000010000 */
[-CC-:B------:R-:W-:Y:S01]  /*d060*/  FFMA.FTZ R42, R110, R62.reuse, -R109.reuse ;  /* 0x0000003e6e2a7223 */ /* 0x180fe2000001086d */
[----:B------:R-:W1:Y:S01]  /*d070*/  MUFU.EX2 R91, R91 ;  /* 0x0000005b005b7308 */ /* 0x000e620000000800 */
[----:B------:R-:W-:Y:S01]  /*d080*/  FADD.FTZ R83, R83, R76 ;  /* 0x0000004c53537221 */ /* 0x000fe20000010000 */
[----:B------:R-:W-:Y:S01]  /*d090*/  FADD.FTZ R77, R77, R48 ;  /* 0x000000304d4d7221 */ /* 0x000fe20000010000 */
[----:B------:R-:W-:Y:S01]  /*d0a0*/  FFMA.FTZ R62, R108, R62, -R109 ;  /* 0x0000003e6c3e7223 */ /* 0x000fe2000001086d */
[----:B------:R-:W3:Y:S01]  /*d0b0*/  LDSM.16.MT88.4 R140, [R111+0x11800] ;  /* 0x011800006f8c783b */ /* 0x000ee20000004200 */
[----:B------:R-:W-:Y:S01]  /*d0c0*/  FADD.FTZ R78, R78, R83 ;  /* 0x000000534e4e7221 */ /* 0x000fe20000010000 */
[----:B------:R-:W-:-:S02]  /*d0d0*/  FADD.FTZ R72, R72, R77 ;  /* 0x0000004d48487221 */ /* 0x000fc40000010000 */
[----:B------:R-:W4:Y:S01]  /*d0e0*/  MUFU.EX2 R96, R96 ;  /* 0x0000006000607308 */ /* 0x000f220000000800 */
[----:B------:R-:W-:Y:S01]  /*d0f0*/  FADD.FTZ R79, R79, R78 ;  /* 0x0000004e4f4f7221 */ /* 0x000fe20000010000 */
[----:B------:R-:W-:-:S06]  /*d100*/  FADD.FTZ R73, R73, R72 ;  /* 0x0000004849497221 */ /* 0x000fcc0000010000 */
[----:B------:R-:W-:Y:S01]  /*d110*/  MUFU.EX2 R40, R40 ;  /* 0x0000002800287308 */ /* 0x000fe20000000800 */
[----:B------:R-:W-:-:S07]  /*d120*/  FADD.FTZ R74, R74, R79 ;  /* 0x0000004f4a4a7221 */ /* 0x000fce0000010000 */
[----:B------:R-:W5:Y:S01]  /*d130*/  MUFU.EX2 R41, R41 ;  /* 0x0000002900297308 */ /* 0x000f620000000800 */
[----:B------:R-:W-:-:S07]  /*d140*/  FADD.FTZ R68, R68, R73 ;  /* 0x0000004944447221 */ /* 0x000fce0000010000 */
[----:B------:R-:W-:Y:S08]  /*d150*/  MUFU.EX2 R42, R42 ;  /* 0x0000002a002a7308 */ /* 0x000ff00000000800 */
[----:B------:R-:W2:Y:S01]  /*d160*/  MUFU.EX2 R39, R62 ;  /* 0x0000003e00277308 */ /* 0x000ea20000000800 */
[----:B------:R-:W-:Y:S01]  /*d170*/  FADD.FTZ R75, R75, R74 ;  /* 0x0000004a4b4b7221 */ /* 0x000fe20000010000 */
[----:B------:R-:W-:-:S03]  /*d180*/  FADD.FTZ R69, R69, R68 ;  /* 0x0000004445457221 */ /* 0x000fc60000010000 */
[----:B------:R-:W-:Y:S01]  /*d190*/  FADD.FTZ R70, R70, R75 ;  /* 0x0000004b46467221 */ /* 0x000fe20000010000 */
[----:B------:R-:W-:Y:S01]  /*d1a0*/  FADD.FTZ R64, R64, R69 ;  /* 0x0000004540407221 */ /* 0x000fe20000010000 */
[----:B-1----:R-:W-:Y:S02]  /*d1b0*/  F2FP.BF16.F32.PACK_AB R133, R91, R90 ;  /* 0x0000005a5b85723e */ /* 0x002fe400000010ff */
[----:B----4-:R-:W-:Y:S01]  /*d1c0*/  F2FP.BF16.F32.PACK_AB R135, R249, R96 ;  /* 0x00000060f987723e */ /* 0x010fe200000010ff */
[----:B------:R-:W-:Y:S01]  /*d1d0*/  FADD.FTZ R71, R71, R70 ;  /* 0x0000004647477221 */ /* 0x000fe20000010000 */
[----:B-----5:R-:W-:Y:S01]  /*d1e0*/  F2FP.BF16.F32.PACK_AB R132, R41, R40 ;  /* 0x000000282984723e */ /* 0x020fe200000010ff */
[----:B------:R-:W-:Y:S01]  /*d1f0*/  FADD.FTZ R65, R65, R64 ;  /* 0x0000004041417221 */ /* 0x000fe20000010000 */
[----:B--2---:R-:W-:Y:S01]  /*d200*/  F2FP.BF16.F32.PACK_AB R134, R39, R42 ;  /* 0x0000002a2786723e */ /* 0x004fe200000010ff */
[----:B------:R-:W-:Y:S02]  /*d210*/  FADD.FTZ R66, R66, R71 ;  /* 0x0000004742427221 */ /* 0x000fe40000010000 */
[----:B------:R-:W-:-:S04]  /*d220*/  FADD.FTZ R65, R60, R65 ;  /* 0x000000413c417221 */ /* 0x000fc80000010000 */
        /* <DEDUP_REMOVED lines=18> */
[----:B------:R-:W-:Y:S01]  /*d350*/  HMMA.16816.F32.BF16 R12, R44, R50, R12 ;  /* 0x000000322c0c723c */ /* 0x000fe2000004180c */
[----:B------:R-:W-:Y:S01]  /*d360*/  FADD.FTZ R89, R89, R88 ;  /* 0x0000005859597221 */ /* 0x000fe20000010000 */
[----:B------:R-:W-:Y:S01]  /*d370*/  FADD.FTZ R85, R85, R84 ;  /* 0x0000005455557221 */ /* 0x000fe20000010000 */
[----:B------:R-:W-:Y:S02]  /*d380*/  ISETP.GT.AND P1, PT, R171, R232, PT ;  /* 0x000000e8ab00720c */ /* 0x000fe40003f24270 */
[----:B------:R-:W-:Y:S01]  /*d390*/  FADD.FTZ R40, R40, R89 ;  /* 0x0000005928287221 */ /* 0x000fe20000010000 */
[----:B------:R-:W-:-:S03]  /*d3a0*/  FADD.FTZ R90, R90, R85 ;  /* 0x000000555a5a7221 */ /* 0x000fc60000010000 */
[----:B------:R-:W-:Y:S01]  /*d3b0*/  FADD.FTZ R41, R41, R40 ;  /* 0x0000002829297221 */ /* 0x000fe20000010000 */
[----:B------:R-:W-:Y:S01]  /*d3c0*/  FADD.FTZ R91, R91, R90 ;  /* 0x0000005a5b5b7221 */ /* 0x000fe20000010000 */
[C---:B------:R-:W-:Y:S02]  /*d3d0*/  HMMA.16816.F32.BF16 R152, R132.reuse, R148, R32 ;  /* 0x000000948498723c */ /* 0x040fe40000041820 */
[----:B------:R-:W-:Y:S01]  /*d3e0*/  FADD.FTZ R42, R42, R41 ;  /* 0x000000292a2a7221 */ /* 0x000fe20000010000 */
[----:B------:R-:W-:Y:S01]  /*d3f0*/  FADD.FTZ R96, R96, R91 ;  /* 0x0000005b60607221 */ /* 0x000fe20000010000 */
[----:B------:R-:W-:Y:S04]  /*d400*/  BSSY B2, `(.L_x_7401) ;  /* 0x0000a00000027945 */ /* 0x000fe80003800000 */
[----:B---3--:R-:W-:Y:S01]  /*d410*/  HMMA.16816.F32.BF16 R144, R132, R140, R24 ;  /* 0x0000008c8490723c */ /* 0x008fe20000041818 */
[----:B------:R-:W-:Y:S01]  /*d420*/  FADD.FTZ R252, R39, R42 ;  /* 0x0000002a27fc7221 */ /* 0x000fe20000010000 */
[----:B------:R-:W-:Y:S01]  /*d430*/  FADD.FTZ R249, R249, R96 ;  /* 0x00000060f9f97221 */ /* 0x000fe20000010000 */
[----:B------:R-:W-:-:S05]  /*d440*/  IMAD.MOV.U32 R39, RZ, RZ, R171 ;  /* 0x000000ffff277224 */ /* 0x000fca00078e00ab */
[C---:B------:R-:W-:Y:S08]  /*d450*/  HMMA.16816.F32.BF16 R148, R132.reuse, R150, R28 ;  /* 0x000000968494723c */ /* 0x040ff0000004181c */
[C---:B------:R-:W-:Y:S08]  /*d460*/  HMMA.16816.F32.BF16 R140, R132.reuse, R142, R20 ;  /* 0x0000008e848c723c */ /* 0x040ff00000041814 */
[C---:B------:R-:W-:Y:S08]  /*d470*/  HMMA.16816.F32.BF16 R136, R132.reuse, R92, R16 ;  /* 0x0000005c8488723c */ /* 0x040ff00000041810 */
[----:B------:R-:W-:Y:S01]  /*d480*/  HMMA.16816.F32.BF16 R132, R132, R94, R12 ;  /* 0x0000005e8484723c */ /* 0x000fe2000004180c */
[----:B------:R-:W-:-:S04]  /*d490*/  NOP ;  /* 0x0000000000007918 */ /* 0x000fc80000000000 */
[----:B------:R-:W-:-:S15]  /*d4a0*/  @!P1 BRA `(.L_x_7402) ;  /* 0x0000009c00d09947 */ /* 0x000fde0003800000 */
[----:B------:R-:W-:-:S04]  /*d4b0*/  DEPBAR.LE SB0, 0x0 ;  /* 0x000080000000791a */ /* 0x000fc80000000000 */
[----:B------:R-:W-:Y:S05]  /*d4c0*/  WARPSYNC.ALL ;  /* 0x0000000000007948 */ /* 0x000fea0003800000 */
[----:B------:R-:W-:Y:S01]  /*d4d0*/  BSSY.RECONVERGENT B0, `(.L_x_7403) ;  /* 0x000004a000007945 */ /* 0x000fe20003800200 */
[----:B------:R-:W-:Y:S02]  /*d4e0*/  SHF.L.U32 R171, R171, 0x8, RZ ;  /* 0x00000008abab7819 */ /* 0x000fe400000006ff */
        /* <DEDUP_REMOVED lines=64> */
.L_x_7404:
        /* <DEDUP_REMOVED lines=8> */
.L_x_7405:
[----:B------:R-:W-:Y:S05]  /*d970*/  BSYNC.RECONVERGENT B0 ;  /* 0x0000000000007941 */ /* 0x000fea0003800200 */
.L_x_7403:
[----:B------:R-:W-:Y:S01]  /*d980*/  ISETP.GE.AND P1, PT, R217, R242, PT ;  /* 0x000000f2d900720c */ /* 0x000fe20003f26270 */
[C---:B------:R-:W-:Y:S01]  /*d990*/  IMAD.SHL.U32 R5, R224.reuse, 0x20, RZ ;  /* 0x00000020e0057824 */ /* 0x040fe200078e00ff */
[----:B------:R-:W-:Y:S01]  /*d9a0*/  SHF.L.U64.HI R4, R224, 0x5, R225 ;  /* 0x00000005e0047819 */ /* 0x000fe200000102e1 */
[--C-:B------:R-:W-:Y:S01]  /*d9b0*/  IMAD.IADD R200, R193, 0x1, R38.reuse ;  /* 0x00000001c1c87824 */ /* 0x100fe200078e0226 */
[----:B------:R-:W-:Y:S01]  /*d9c0*/  BSSY.RECONVERGENT B1, `(.L_x_7406) ;  /* 0x000069c000017945 */ /* 0x000fe20003800200 */
[----:B------:R-:W-:Y:S01]  /*d9d0*/  IMAD.IADD R38, R192, 0x1, R38 ;  /* 0x00000001c0267824 */ /* 0x000fe200078e0226 */
[----:B------:R-:W-:Y:S01]  /*d9e0*/  IADD3 R8, P3, PT, R5, R236, RZ ;  /* 0x000000ec05087210 */ /* 0x000fe20007f7e0ff */
[----:B------:R-:W-:-:S04]  /*d9f0*/  IMAD.SHL.U32 R39, R165, 0x100, RZ ;  /* 0x00000100a5277824 */ /* 0x000fc800078e00ff */
[----:B------:R-:W-:Y:S01]  /*da00*/  IMAD.X R9, R4, 0x1, R237, P3 ;  /* 0x0000000104097824 */ /* 0x000fe200018e06ed */
[----:B------:R-:W-:Y:S01]  /*da10*/  LOP3.LUT R39, R39, R168, RZ, 0xfc, !PT ;  /* 0x000000a827277212 */ /* 0x000fe200078efcff */
[--C-:B------:R-:W-:Y:S01]  /*da20*/  @!P1 IMAD.MOV.U32 R22, RZ, RZ, R8.reuse ;  /* 0x000000ffff169224 */ /* 0x100fe200078e0008 */
[----:B------:R-:W-:Y:S01]  /*da30*/  @!P1 IADD3 R6, P3, PT, R8, R5, RZ ;  /* 0x0000000508069210 */ /* 0x000fe20007f7e0ff */
[--C-:B------:R-:W-:Y:S01]  /*da40*/  @!P1 IMAD.MOV.U32 R23, RZ, RZ, R9.reuse ;  /* 0x000000ffff179224 */ /* 0x100fe200078e0009 */
        /* <DEDUP_REMOVED lines=10> */
[----:B------:R-:W-:Y:S01]  /*daf0*/  @!P1 IMAD R4, R225, 0x140, RZ ;  /* 0x00000140e1049824 */ /* 0x000fe200078e02ff */
[----:B------:R-:W-:Y:S01]  /*db00*/  @P1 STS.128 [R243+0xa800], RZ ;  /* 0x00a800fff3001388 */ /* 0x000fe20000000c00 */
[----:B------:R-:W-:-:S02]  /*db10*/  @!P1 IMAD.MOV.U32 R18, RZ, RZ, R8 ;  /* 0x000000ffff129224 */ /* 0x000fc400078e0008 */
[----:B------:R-:W-:Y:S01]  /*db20*/  @!P1 IMAD.MOV.U32 R19, RZ, RZ, R9 ;  /* 0x000000ffff139224 */ /* 0x000fe200078e0009 */
[----:B------:R-:W-:Y:S01]  /*db30*/  @!PT LDS RZ, [RZ] ;  /* 0x00000000fffff984 */ /* 0x000fe20000000800 */
[----:B------:R-:W-:Y:S01]  /*db40*/  @!PT LDS RZ, [RZ] ;  /* 0x00000000fffff984 */ /* 0x000fe20000000800 */
[----:B------:R-:W-:Y:S01]  /*db50*/  @!PT LDS RZ, [RZ] ;  /* 0x00000000fffff984 */ /* 0x000fe20000000800 */
[----:B------:R-:W-:Y:S01]  /*db60*/  @!P1 LDGSTS.E.BYPASS.LTC128B.128 [R243+0xa800], desc[UR4][R8.64] ;  /* 0x0a80000008f39fae */ /* 0x000fe2000b981a04 */
[----:B------:R-:W-:-:S03]  /*db70*/  @!P1 IMAD.WIDE.U32 R22, R224, 0x140, R22 ;  /* 0x00000140e0169825 */ /* 0x000fc600078e0016 */
[----:B------:R-:W-:Y:S01]  /*db80*/  @P1 STS.128 [R243+0xb000], RZ ;  /* 0x00b000fff3001388 */ /* 0x000fe20000000c00 */
[C---:B------:R-:W-:Y:S02]  /*db90*/  @!P1 IMAD R16, R225.reuse, 0x60, RZ ;  /* 0x00000060e1109824 */ /* 0x040fe400078e02ff */
[--C-:B------:R-:W-:Y:S01]  /*dba0*/  @!P1 IMAD.WIDE.U32 R10, R224, 0x60, R8.reuse ;  /* 0x00000060e00a9825 */ /* 0x100fe200078e0008 */
[----:B------:R-:W-:Y:S01]  /*dbb0*/  @!PT LDS RZ, [RZ] ;  /* 0x00000000fffff984 */ /* 0x000fe20000000800 */
[----:B------:R-:W-:Y:S01]  /*dbc0*/  @!PT LDS RZ, [RZ] ;  /* 0x00000000fffff984 */ /* 0x000fe20000000800 */
[----:B------:R-:W-:Y:S01]  /*dbd0*/  @!PT LDS RZ, [RZ] ;  /* 0x00000000fffff984 */ /* 0x000fe20000000800 */
[----:B------:R1:W-:Y:S03]  /*dbe0*/  @!P1 LDGSTS.E.BYPASS.LTC128B.128 [R243+0xb000], desc[UR4][R6.64] ;  /* 0x0b00000006f39fae */ /* 0x0003e6000b981a04 */
[--C-:B------:R-:W-:Y:S01]  /*dbf0*/  @!P1 IMAD.MOV.U32 R26, RZ, RZ, R8.reuse ;  /* 0x000000ffff1a9224 */ /* 0x100fe200078e0008 */
[----:B------:R-:W-:Y:S01]  /*dc00*/  @P1 STS.128 [R243+0xb800], RZ ;  /* 0x00b800fff3001388 */ /* 0x000fe20000000c00 */
[----:B------:R-:W-:Y:S02]  /*dc10*/  @!P1 IMAD.MOV.U32 R27, RZ, RZ, R9 ;  /* 0x000000ffff1b9224 */ /* 0x000fe400078e0009 */
[----:B------:R-:W-:Y:S01]  /*dc20*/  @!P1 IMAD R14, R225, 0xa0, RZ ;  /* 0x000000a0e10e9824 */ /* 0x000fe200078e02ff */
[----:B------:R-:W-:Y:S01]  /*dc30*/  @!PT LDS RZ, [RZ] ;  /* 0x00000000fffff984 */ /* 0x000fe20000000800 */
[----:B------:R-:W-:Y:S01]  /*dc40*/  @!PT LDS RZ, [RZ] ;  /* 0x00000000fffff984 */ /* 0x000fe20000000800 */
[----:B------:R-:W-:Y:S01]  /*dc50*/  @!PT LDS RZ, [RZ] ;  /* 0x00000000fffff984 */ /* 0x000fe20000000800 */
[----:B------:R-:W-:Y:S01]  /*dc60*/  @!P1 LDGSTS.E.BYPASS.LTC128B.128 [R243+0xb800], desc[UR4][R30.64] ;  /* 0x0b8000001ef39fae */ /* 0x000fe2000b981a04 */
[----:B------:R-:W-:-:S02]  /*dc70*/  @!P1 IMAD.MOV.U32 R20, RZ, RZ, R8 ;  /* 0x000000ffff149224 */ /* 0x000fc400078e0008 */
[----:B------:R-:W-:Y:S01]  /*dc80*/  @!P1 IMAD.MOV.U32 R21, RZ, RZ, R9 ;  /* 0x000000ffff159224 */ /* 0x000fe200078e0009 */
[----:B------:R-:W-:Y:S01]  /*dc90*/  @P1 STS.128 [R243+0xc000], RZ ;  /* 0x00c000fff3001388 */ /* 0x000fe20000000c00 */
[----:B------:R-:W-:-:S04]  /*dca0*/  @!P1 IMAD.WIDE.U32 R24, R224, 0xa0, R24 ;  /* 0x000000a0e0189825 */ /* 0x000fc800078e0018 */
[----:B------:R-:W-:Y:S02]  /*dcb0*/  @!P1 IMAD R5, R225, 0x120, RZ ;  /* 0x00000120e1059824 */ /* 0x000fe400078e02ff */
[----:B------:R-:W-:-:S04]  /*dcc0*/  @!P1 IMAD.WIDE.U32 R18, R224, 0x120, R18 ;  /* 0x00000120e0129825 */ /* 0x000fc800078e0012 */
[----:B------:R-:W-:Y:S02]  /*dcd0*/  @!P1 IMAD.IADD R23, R4, 0x1, R23 ;  /* 0x0000000104179824 */ /* 0x000fe400078e0217 */
[----:B------:R-:W-:Y:S02]  /*dce0*/  @!P1 IMAD.IADD R17, R16, 0x1, R11 ;  /* 0x0000000110119824 */ /* 0x000fe400078e020b */
[----:B-1----:R-:W-:Y:S02]  /*dcf0*/  @!P1 IMAD.MOV.U32 R6, RZ, RZ, R8 ;  /* 0x000000ffff069224 */ /* 0x002fe400078e0008 */
[----:B------:R-:W-:Y:S02]  /*dd00*/  @!P1 IMAD.MOV.U32 R7, RZ, RZ, R9 ;  /* 0x000000ffff079224 */ /* 0x000fe400078e0009 */
[----:B------:R-:W-:Y:S02]  /*dd10*/  @!P1 IMAD R4, R225, 0x1c0, RZ ;  /* 0x000001c0e1049824 */ /* 0x000fe400078e02ff */
[----:B------:R-:W-:-:S04]  /*dd20*/  @!P1 IMAD.WIDE.U32 R26, R224, 0x1c0, R26 ;  /* 0x000001c0e01a9825 */ /* 0x000fc800078e001a */
[----:B------:R-:W-:Y:S02]  /*dd30*/  @!P1 IMAD.MOV.U32 R16, RZ, RZ, R10 ;  /* 0x000000ffff109224 */ /* 0x000fe400078e000a */
[C---:B------:R-:W-:Y:S02]  /*dd40*/  @!P1 IMAD R12, R225.reuse, 0xc0, RZ ;  /* 0x000000c0e10c9824 */ /* 0x040fe400078e02ff */
[----:B------:R-:W-:Y:S01]  /*dd50*/  @!P1 IMAD R10, R225, 0xe0, RZ ;  /* 0x000000e0e10a9824 */ /* 0x000fe200078e02ff */
[----:B------:R-:W-:Y:S01]  /*dd60*/  @!PT LDS RZ, [RZ] ;  /* 0x00000000fffff984 */ /* 0x000fe20000000800 */
[----:B------:R-:W-:Y:S01]  /*dd70*/  @!PT LDS RZ, [RZ] ;  /* 0x00000000fffff984 */ /* 0x000fe20000000800 */
[----:B------:R-:W-:Y:S01]  /*dd80*/  @!PT LDS RZ, [RZ] ;  /* 0x00000000fffff984 */ /* 0x000fe20000000800 */
[----:B------:R-:W-:Y:S01]  /*dd90*/  @!P1 LDGSTS.E.BYPASS.LTC128B.128 [R243+0xc000], desc[UR4][R16.64] ;  /* 0x0c00000010f39fae */ /* 0x000fe2000b981a04 */
[----:B------:R-:W-:-:S03]  /*dda0*/  @!P1 IMAD.WIDE.U32 R20, R224, 0xc0, R20 ;  /* 0x000000c0e0149825 */ /* 0x000fc600078e0014 */
[----:B------:R-:W-:Y:S01]  /*ddb0*/  @P1 STS.128 [R243+0xc800], RZ ;  /* 0x00c800fff3001388 */ /* 0x000fe20000000c00 */
[----:B------:R-:W-:-:S04]  /*ddc0*/  @!P1 IMAD.WIDE.U32 R6, R224, 0xe0, R6 ;  /* 0x000000e0e0069825 */ /* 0x000fc800078e0006 */
[----:B------:R-:W-:Y:S02]  /*ddd0*/  @!P1 IMAD.IADD R15, R14, 0x1, R25 ;  /* 0x000000010e0f9824 */ /* 0x000fe400078e0219 */
[----:B------:R-:W-:Y:S02]  /*dde0*/  @!P1 IMAD.IADD R19, R5, 0x1, R19 ;  /* 0x0000000105139824 */ /* 0x000fe400078e0213 */
[----:B------:R-:W-:Y:S02]  /*ddf0*/  @!P1 IMAD.MOV.U32 R14, RZ, RZ, R24 ;  /* 0x000000ffff0e9224 */ /* 0x000fe400078e0018 */
[----:B------:R-:W-:Y:S02]  /*de00*/  @!P1 IMAD R5, R225, 0x1a0, RZ ;  /* 0x000001a0e1059824 */ /* 0x000fe400078e02ff */
[----:B------:R-:W-:Y:S02]  /*de10*/  @!P1 IMAD.MOV.U32 R24, RZ, RZ, R8 ;  /* 0x000000ffff189224 */ /* 0x000fe400078e0008 */
[----:B------:R-:W-:-:S02]  /*de20*/  @!P1 IMAD.MOV.U32 R25, RZ, RZ, R9 ;  /* 0x000000ffff199224 */ /* 0x000fc400078e0009 */
[----:B------:R-:W-:-:S04]  /*de30*/  @!P1 IMAD.WIDE.U32 R28, R224, 0x1a0, R8 ;  /* 0x000001a0e01c9825 */ /* 0x000fc800078e0008 */
[----:B------:R-:W-:Y:S01]  /*de40*/  @!P1 IMAD.IADD R27, R4, 0x1, R27 ;  /* 0x00000001041b9824 */ /* 0x000fe200078e021b */
[----:B------:R-:W-:Y:S01]  /*de50*/  @!P1 LEA R4, P3, R224, R8, 0x7 ;  /* 0x00000008e0049211 */ /* 0x000fe200078638ff */
[----:B------:R-:W-:Y:S02]  /*de60*/  @!P1 IMAD.IADD R13, R12, 0x1, R21 ;  /* 0x000000010c0d9824 */ /* 0x000fe400078e0215 */
[----:B------:R-:W-:Y:S02]  /*de70*/  @!P1 IMAD.IADD R11, R10, 0x1, R7 ;  /* 0x000000010a0b9824 */ /* 0x000fe400078e0207 */
[----:B------:R-:W-:Y:S02]  /*de80*/  @!P1 IMAD.MOV.U32 R12, RZ, RZ, R20 ;  /* 0x000000ffff0c9224 */ /* 0x000fe400078e0014 */
[----:B------:R-:W-:Y:S02]  /*de90*/  @!P1 IMAD.MOV.U32 R10, RZ, RZ, R6 ;  /* 0x000000ffff0a9224 */ /* 0x000fe400078e0006 */
[----:B------:R-:W-:-:S02]  /*dea0*/  @!P1 IMAD R6, R225, 0x180, RZ ;  /* 0x00000180e1069824 */ /* 0x000fc400078e02ff */
[----:B------:R-:W-:Y:S02]  /*deb0*/  @!P1 IMAD.MOV.U32 R20, RZ, RZ, R8 ;  /* 0x000000ffff149224 */ /* 0x000fe400078e0008 */
        /* <DEDUP_REMOVED lines=18> */
[----:B------:R-:W-:Y:S01]  /*dfe0*/  @!P1 LDGSTS.E.BYPASS.LTC128B.128 [R243+0xd000], desc[UR4][R14.64] ;  /* 0x0d0000000ef39fae */ /* 0x000fe2000b981a04 */
[----:B------:R-:W-:-:S03]  /*dff0*/  VIADD R170, R39, 0xfffffef9 ;  /* 0xfffffef927aa7836 */ /* 0x000fc60000000000 */
[----:B------:R-:W-:Y:S02]  /*e000*/  @P1 STS.128 [R243+0xd800], RZ ;  /* 0x00d800fff3001388 */ /* 0x000fe40000000c00 */
[C---:B------:R-:W-:Y:S02]  /*e010*/  ISETP.GE.AND P3, PT, R170.reuse, R231, PT ;  /* 0x000000e7aa00720c */ /* 0x040fe40003f66270 */
[----:B------:R-:W-:Y:S01]  /*e020*/  @!PT LDS RZ, [RZ] ;  /* 0x00000000fffff984 */ /* 0x000fe20000000800 */
[----:B------:R-:W-:Y:S01]  /*e030*/  @!PT LDS RZ, [RZ] ;  /* 0x00000000fffff984 */ /* 0x000fe20000000800 */
[----:B------:R-:W-:Y:S01]  /*e040*/  @!PT LDS RZ, [RZ] ;  /* 0x00000000fffff984 */ /* 0x000fe20000000800 */
[----:B------:R-:W-:Y:S01]  /*e050*/  @!P1 LDGSTS.E.BYPASS.LTC128B.128 [R243+0xd800], desc[UR4][R12.64] ;  /* 0x0d8000000cf39fae */ /* 0x000fe2000b981a04 */
[C---:B------:R-:W-:Y:S02]  /*e060*/  ISETP.GE.AND P4, PT, R170.reuse, R230, PT ;  /* 0x000000e6aa00720c */ /* 0x040fe40003f86270 */
[----:B------:R-:W-:Y:S01]  /*e070*/  ISETP.GE.AND P5, PT, R170, R227, PT ;  /* 0x000000e3aa00720c */ /* 0x000fe20003fa6270 */
        /* <DEDUP_REMOVED lines=40> */
[----:B-1----:R-:W-:Y:S04]  /*e300*/  LDSM.16.M88.4 R16, [R193] ;  /* 0x00000000c110783b */ /* 0x002fe80000000200 */
[----:B------:R-:W1:Y:S04]  /*e310*/  LDSM.16.M88.4 R116, [R192+0x3000] ;  /* 0x00300000c074783b */ /* 0x000e680000000200 */
[----:B------:R-:W3:Y:S04]  /*e320*/  LDSM.16.M88.4 R172, [R192+0x2000] ;  /* 0x00200000c0ac783b */ /* 0x000ee80000000200 */
[----:B------:R-:W4:Y:S04]  /*e330*/  LDSM.16.M88.4 R124, [R192+0x2800] ;  /* 0x00280000c07c783b */ /* 0x000f280000000200 */
        /* <DEDUP_REMOVED lines=8> */
[C---:B-1----:R-:W-:Y:S03]  /*e3c0*/  HMMA.16816.F32.BF16 R120, R16.reuse, R116, RZ ;  /* 0x000000741078723c */ /* 0x042fe600000418ff */
[----:B------:R-:W1:Y:S04]  /*e3d0*/  LDSM.16.M88.4 R44, [R192+0x7800] ;  /* 0x00780000c02c783b */ /* 0x000e680000000200 */
[----:B------:R-:W1:Y:S01]  /*e3e0*/  LDSM.16.M88.4 R32, [R192+0x8000] ;  /* 0x00800000c020783b */ /* 0x000e620000000200 */
[C---:B------:R-:W-:Y:S03]  /*e3f0*/  HMMA.16816.F32.BF16 R116, R16.reuse, R118, RZ ;  /* 0x000000761074723c */ /* 0x040fe600000418ff */
[----:B--2---:R-:W2:Y:S04]  /*e400*/  LDSM.16.M88.4 R24, [R192+0x8800] ;  /* 0x00880000c018783b */ /* 0x004ea80000000200 */
[----:B------:R-:W2:Y:S01]  /*e410*/  LDSM.16.M88.4 R196, [R192+0x9000] ;  /* 0x00900000c0c4783b */ /* 0x000ea20000000200 */
[C---:B---3--:R-:W-:Y:S03]  /*e420*/  HMMA.16816.F32.BF16 R176, R16.reuse, R172, RZ ;  /* 0x000000ac10b0723c */ /* 0x048fe600000418ff */
[----:B------:R-:W3:Y:S04]  /*e430*/  LDSM.16.M88.4 R12, [R192+0x9800] ;  /* 0x00980000c00c783b */ /* 0x000ee80000000200 */
[----:B------:R-:W-:Y:S01]  /*e440*/  LDSM.16.M88.4 R200, [R200] ;  /* 0x00000000c8c8783b */ /* 0x000fe20000000200 */
[C---:B------:R-:W-:Y:S03]  /*e450*/  HMMA.16816.F32.BF16 R172, R16.reuse, R174, RZ ;  /* 0x000000ae10ac723c */ /* 0x040fe600000418ff */
[----:B------:R-:W3:Y:S04]  /*e460*/  LDSM.16.M88.4 R4, [R38+0x3000] ;  /* 0x003000002604783b */ /* 0x000ee80000000200 */
[----:B------:R-:W3:Y:S01]  /*e470*/  LDSM.16.M88.4 R8, [R38+0x2000] ;  /* 0x002000002608783b */ /* 0x000ee20000000200 */
[C---:B----4-:R-:W-:Y:S03]  /*e480*/  HMMA.16816.F32.BF16 R128, R16.reuse, R124, RZ ;  /* 0x0000007c1080723c */ /* 0x050fe600000418ff */
[----:B------:R-:W4:Y:S04]  /*e490*/  LDSM.16.M88.4 R188, [R38+0x2800] ;  /* 0x0028000026bc783b */ /* 0x000f280000000200 */
[----:B------:R-:W4:Y:S01]  /*e4a0*/  LDSM.16.M88.4 R180, [R38+0x4000] ;  /* 0x0040000026b4783b */ /* 0x000f220000000200 */
[C---:B-----5:R-:W-:Y:S03]  /*e4b0*/  HMMA.16816.F32.BF16 R112, R16.reuse, R108, RZ ;  /* 0x0000006c1070723c */ /* 0x060fe600000418ff */
[----:B------:R-:W5:Y:S04]  /*e4c0*/  LDSM.16.M88.4 R184, [R38+0x3800] ;  /* 0x0038000026b8783b */ /* 0x000f680000000200 */
[----:B------:R-:W-:Y:S01]  /*e4d0*/  LDSM.16.M88.4 R208, [R38+0x9800] ;  /* 0x0098000026d0783b */ /* 0x000fe20000000200 */
[C---:B------:R-:W-:Y:S03]  /*e4e0*/  HMMA.16816.F32.BF16 R104, R16.reuse, R100, RZ ;  /* 0x000000641068723c */ /* 0x040fe600000418ff */
        /* <DEDUP_REMOVED lines=55> */
[----:B------:R-:W-:Y:S01]  /*e860*/  HMMA.16816.F32.BF16 R56, R200, R180, R56 ;  /* 0x000000b4c838723c */ /* 0x000fe20000041838 */
[----:B---3--:R-:W-:-:S07]  /*e870*/  IMAD.IADD R38, R39, 0x1, R244 ;  /* 0x0000000127267824 */ /* 0x008fce00078e02f4 */
[C---:B------:R-:W-:Y:S01]  /*e880*/  HMMA.16816.F32.BF16 R52, R200.reuse, R182, R52 ;  /* 0x000000b6c834723c */ /* 0x040fe20000041834 */
[----:B------:R-:W3:Y:S07]  /*e890*/  LDSM.16.M88.4 R180, [R213+0x9800] ;  /* 0x00980000d5b4783b */ /* 0x000eee0000000200 */
[C---:B-----5:R-:W-:Y:S08]  /*e8a0*/  HMMA.16816.F32.BF16 R64, R200.reuse, R184, R64 ;  /* 0x000000b8c840723c */ /* 0x060ff00000041840 */
[C---:B------:R-:W-:Y:S01]  /*e8b0*/  HMMA.16816.F32.BF16 R60, R200.reuse, R186, R60 ;  /* 0x000000bac83c723c */ /* 0x040fe2000004183c */
[----:B------:R-:W4:Y:S07]  /*e8c0*/  LDSM.16.M88.4 R184, [R213+0x2000] ;  /* 0x00200000d5b8783b */ /* 0x000f2e0000000200 */
[C---:B-1----:R-:W-:Y:S08]  /*e8d0*/  HMMA.16816.F32.BF16 R48, R200.reuse, R12, R48 ;  /* 0x0000000cc830723c */ /* 0x042ff00000041830 */
[C---:B------:R-:W-:Y:S01]  /*e8e0*/  HMMA.16816.F32.BF16 R44, R200.reuse, R14, R44 ;  /* 0x0000000ec82c723c */ /* 0x040fe2000004182c */
[----:B------:R-:W-:Y:S07]  /*e8f0*/  LDSM.16.M88.4 R12, [R214] ;  /* 0x00000000d60c783b */ /* 0x000fee0000000200 */
[C---:B--2---:R-:W-:Y:S08]  /*e900*/  HMMA.16816.F32.BF16 R28, R200.reuse, R4, R28 ;  /* 0x00000004c81c723c */ /* 0x044ff0000004181c */
[C---:B------:R-:W-:Y:S01]  /*e910*/  HMMA.16816.F32.BF16 R24, R200.reuse, R6, R24 ;  /* 0x00000006c818723c */ /* 0x040fe20000041818 */
[----:B------:R-:W1:Y:S07]  /*e920*/  LDSM.16.M88.4 R4, [R212+0x9800] ;  /* 0x00980000d404783b */ /* 0x000e6e0000000200 */
[C---:B------:R-:W-:Y:S08]  /*e930*/  HMMA.16816.F32.BF16 R16, R200.reuse, R210, R16 ;  /* 0x000000d2c810723c */ /* 0x040ff00000041810 */
[C---:B------:R-:W-:Y:S08]  /*e940*/  HMMA.16816.F32.BF16 R40, R200.reuse, R8, R40 ;  /* 0x00000008c828723c */ /* 0x040ff00000041828 */
[----:B------:R-:W-:Y:S01]  /*e950*/  HMMA.16816.F32.BF16 R32, R200, R10, R32 ;  /* 0x0000000ac820723c */ /* 0x000fe20000041820 */
[----:B------:R-:W2:Y:S07]  /*e960*/  LDSM.16.M88.4 R8, [R212+0x2000] ;  /* 0x00200000d408783b */ /* 0x000eae0000000200 */
[C---:B---3--:R-:W-:Y:S08]  /*e970*/  HMMA.16816.F32.BF16 R16, R188.reuse, R182, R16 ;  /* 0x000000b6bc10723c */ /* 0x048ff00000041810 */
[C---:B----4-:R-:W-:Y:S08]  /*e980*/  HMMA.16816.F32.BF16 R176, R188.reuse, R184, R176 ;  /* 0x000000b8bcb0723c */ /* 0x050ff000000418b0 */
[----:B------:R-:W-:Y:S01]  /*e990*/  HMMA.16816.F32.BF16 R172, R188, R186, R172 ;  /* 0x000000babcac723c */ /* 0x000fe200000418ac */
[----:B------:R-:W3:Y:S07]  /*e9a0*/  LDSM.16.M88.4 R184, [R213+0x2800] ;  /* 0x00280000d5b8783b */ /* 0x000eee0000000200 */
[----:B-1----:R-:W-:Y:S01]  /*e9b0*/  HMMA.16816.F32.BF16 R16, R12, R6, R16 ;  /* 0x000000060c10723c */ /* 0x002fe20000041810 */
[C---:B------:R-:W-:Y:S01]  /*e9c0*/  IADD3 R6, PT, PT, R229.reuse, 0x107, -R38 ;  /* 0x00000107e5067810 */ /* 0x040fe20007ffe826 */
[----:B------:R-:W-:-:S03]  /*e9d0*/  VIADD R7, R229, 0x8 ;  /* 0x00000008e5077836 */ /* 0x000fc60000000000 */
[----:B------:R-:W-:Y:S02]  /*e9e0*/  IABS R6, R6 ;  /* 0x0000000600067213 */ /* 0x000fe40000000000 */
[C-C-:B------:R-:W-:Y:S01]  /*e9f0*/  IADD3 R182, PT, PT, R7.reuse, 0x1f7, -R38.reuse ;  /* 0x000001f707b67810 */ /* 0x140fe20007ffe826 */
[----:B------:R-:W-:Y:S01]  /*ea00*/  HMMA.16816.F32.BF16 R20, R200, R204, R20 ;  /* 0x000000ccc814723c */ /* 0x000fe20000041814 */
[C---:B------:R-:W-:Y:S02]  /*ea10*/  IADD3 R183, PT, PT, R7.reuse, 0x1f0, -R38 ;  /* 0x000001f007b77810 */ /* 0x040fe40007ffe826 */
[----:B------:R-:W-:Y:S02]  /*ea20*/  IABS R182, R182 ;  /* 0x000000b600b67213 */ /* 0x000fe40000000000 */
[----:B------:R-:W-:Y:S02]  /*ea30*/  IABS R183, R183 ;  /* 0x000000b700b77213 */ /* 0x000fe40000000000 */
[----:B------:R-:W-:Y:S01]  /*ea40*/  I2FP.F32.S32 R182, R182 ;  /* 0x000000b600b67245 */ /* 0x000fe20000201400 */
[----:B--2---:R-:W-:Y:S01]  /*ea50*/  HMMA.16816.F32.BF16 R176, R12, R8, R176 ;  /* 0x000000080cb0723c */ /* 0x004fe200000418b0 */
[----:B------:R-:W-:Y:S01]  /*ea60*/  IMAD.MOV.U32 R8, RZ, RZ, R6 ;  /* 0x000000ffff087224 */ /* 0x000fe200078e0006 */
[----:B------:R-:W-:-:S02]  /*ea70*/  IADD3 R6, PT, PT, R7, 0x107, -R38 ;  /* 0x0000010707067810 */ /* 0x000fc40007ffe826 */
[----:B------:R-:W-:Y:S02]  /*ea80*/  IADD3 R9, PT, PT, R229, 0x200, -R38 ;  /* 0x00000200e5097810 */ /* 0x000fe40007ffe826 */
[----:B------:R-:W-:Y:S02]  /*ea90*/  I2FP.F32.S32 R8, R8 ;  /* 0x0000000800087245 */ /* 0x000fe40000201400 */
[----:B------:R-:W-:Y:S01]  /*eaa0*/  IABS R6, R6 ;  /* 0x0000000600067213 */ /* 0x000fe20000000000 */
[----:B------:R-:W-:Y:S01]  /*eab0*/  HMMA.16816.F32.BF16 R172, R12, R10, R172 ;  /* 0x0000000a0cac723c */ /* 0x000fe200000418ac */
[----:B------:R-:W-:Y:S01]  /*eac0*/  IABS R9, R9 ;  /* 0x0000000900097213 */ /* 0x000fe20000000000 */
[----:B------:R-:W-:Y:S01]  /*ead0*/  FFMA.FTZ R17, -R240, R8, R17 ;  /* 0x00000008f0117223 */ /* 0x000fe20000010111 */
[----:B------:R-:W-:Y:S01]  /*eae0*/  I2FP.F32.S32 R6, R6 ;  /* 0x0000000600067245 */ /* 0x000fe20000201400 */
[----:B------:R-:W-:Y:S01]  /*eaf0*/  VIADD R8, R39, 0xfffffe00 ;  /* 0xfffffe0027087836 */ /* 0x000fe20000000000 */
[----:B------:R-:W-:-:S02]  /*eb00*/  I2FP.F32.S32 R9, R9 ;  /* 0x0000000900097245 */ /* 0x000fc40000201400 */
[----:B------:R-:W-:Y:S01]  /*eb10*/  FSEL R17, R17, -INF , P3 ;  /* 0xff80000011117808 */ /* 0x000fe20001800000 */
[----:B------:R-:W-:Y:S01]  /*eb20*/  FFMA.FTZ R6, -R240, R6, R19 ;  /* 0x00000006f0067223 */ /* 0x000fe20000010113 */
[----:B------:R-:W-:Y:S01]  /*eb30*/  ISETP.GE.AND P3, PT, R170, R228, PT ;  /* 0x000000e4aa00720c */ /* 0x000fe20003f66270 */
[----:B------:R-:W-:Y:S01]  /*eb40*/  FFMA.FTZ R9, -R240, R9, R176 ;  /* 0x00000009f0097223 */ /* 0x000fe200000101b0 */
[----:B------:R-:W-:Y:S01]  /*eb50*/  FSEL R17, R17, -INF , !P4 ;  /* 0xff80000011117808 */ /* 0x000fe20006000000 */
[----:B---3--:R-:W-:Y:S01]  /*eb60*/  HMMA.16816.F32.BF16 R128, R188, R184, R128 ;  /* 0x000000b8bc80723c */ /* 0x008fe20000041880 */
[----:B------:R-:W-:Y:S01]  /*eb70*/  ISETP.GE.AND P4, PT, R8, R231, PT ;  /* 0x000000e70800720c */ /* 0x000fe20003f86270 */
[----:B------:R-:W-:Y:S01]  /*eb80*/  VIADD R185, R39, 0xfffffe11 ;  /* 0xfffffe1127b97836 */ /* 0x000fe20000000000 */
[----:B------:R-:W-:Y:S02]  /*eb90*/  FSEL R6, R6, -INF , P3 ;  /* 0xff80000006067808 */ /* 0x000fe40001800000 */
[----:B------:R-:W-:-:S02]  /*eba0*/  FSEL R171, R9, -INF , P4 ;  /* 0xff80000009ab7808 */ /* 0x000fc40002000000 */
[----:B------:R-:W-:Y:S01]  /*ebb0*/  FSEL R6, R6, -INF , !P5 ;  /* 0xff80000006067808 */ /* 0x000fe20006800000 */
[----:B------:R-:W-:Y:S01]  /*ebc0*/  HMMA.16816.F32.BF16 R124, R188, R186, R124 ;  /* 0x000000babc7c723c */ /* 0x000fe2000004187c */
[----:B------:R-:W-:Y:S01]  /*ebd0*/  ISETP.GE.AND P3, PT, R8, R230, PT ;  /* 0x000000e60800720c */ /* 0x000fe20003f66270 */
[----:B------:R-:W-:Y:S01]  /*ebe0*/  FFMA.FTZ R182, -R240, R182, R175 ;  /* 0x000000b6f0b67223 */ /* 0x000fe200000101af */
[C---:B------:R-:W-:Y:S02]  /*ebf0*/  ISETP.GE.AND P5, PT, R8.reuse, R227, PT ;  /* 0x000000e30800720c */ /* 0x040fe40003fa6270 */
[----:B------:R-:W-:Y:S02]  /*ec00*/  ISETP.GE.AND P4, PT, R8, R228, PT ;  /* 0x000000e40800720c */ /* 0x000fe40003f86270 */
[----:B------:R-:W1:Y:S01]  /*ec10*/  LDSM.16.M88.4 R8, [R212+0x2800] ;  /* 0x00280000d408783b */ /* 0x000e620000000200 */
[--C-:B------:R-:W-:Y:S01]  /*ec20*/  IADD3 R170, PT, PT, R229, 0x1ff, -R38.reuse ;  /* 0x000001ffe5aa7810 */ /* 0x100fe20007ffe826 */
[----:B------:R-:W-:Y:S01]  /*ec30*/  HMMA.16816.F32.BF16 R196, R200, R206, R196 ;  /* 0x000000cec8c4723c */ /* 0x000fe200000418c4 */
[----:B------:R-:W-:-:S02]  /*ec40*/  IADD3 R19, PT, PT, R7, 0x200, -R38 ;  /* 0x0000020007137810 */ /* 0x000fc40007ffe826 */
[----:B------:R-:W-:Y:S02]  /*ec50*/  IABS R170, R170 ;  /* 0x000000aa00aa7213 */ /* 0x000fe40000000000 */
[----:B------:R-:W-:Y:S02]  /*ec60*/  IABS R19, R19 ;  /* 0x0000001300137213 */ /* 0x000fe40000000000 */
[----:B------:R-:W-:Y:S01]  /*ec70*/  I2FP.F32.S32 R170, R170 ;  /* 0x000000aa00aa7245 */ /* 0x000fe20000201400 */
[----:B------:R-:W-:Y:S01]  /*ec80*/  HMMA.16816.F32.BF16 R192, R200, R208, R192 ;  /* 0x000000d0c8c0723c */ /* 0x000fe200000418c0 */
[----:B------:R-:W-:Y:S02]  /*ec90*/  I2FP.F32.S32 R19, R19 ;  /* 0x0000001300137245 */ /* 0x000fe40000201400 */
[----:B------:R-:W-:Y:S01]  /*eca0*/  FSEL R171, R171, -INF , !P3 ;  /* 0xff800000abab7808 */ /* 0x000fe20005800000 */
[C---:B------:R-:W-:Y:S01]  /*ecb0*/  FFMA.FTZ R176, -R240.reuse, R170, R177 ;  /* 0x000000aaf0b07223 */ /* 0x040fe200000101b1 */
[----:B------:R-:W-:Y:S01]  /*ecc0*/  IADD3 R177, PT, PT, R229, 0x1f8, -R38 ;  /* 0x000001f8e5b17810 */ /* 0x000fe20007ffe826 */
[----:B------:R-:W-:Y:S01]  /*ecd0*/  FFMA.FTZ R19, -R240, R19, R178 ;  /* 0x00000013f0137223 */ /* 0x000fe200000101b2 */
[----:B------:R-:W-:Y:S01]  /*ece0*/  VIADD R178, R39, 0xfffffe01 ;  /* 0xfffffe0127b27836 */ /* 0x000fe20000000000 */
[----:B------:R-:W-:-:S02]  /*ecf0*/  IADD3 R170, PT, PT, R7, 0x1ff, -R38 ;  /* 0x000001ff07aa7810 */ /* 0x000fc40007ffe826 */
[----:B------:R-:W-:Y:S02]  /*ed00*/  IABS R177, R177 ;  /* 0x000000b100b17213 */ /* 0x000fe40000000000 */
[----:B------:R-:W-:Y:S02]  /*ed10*/  ISETP.GE.AND P3, PT, R178, R231, PT ;  /* 0x000000e7b200720c */ /* 0x000fe40003f66270 */
[----:B------:R-:W-:Y:S02]  /*ed20*/  FSEL R19, R19, -INF , P4 ;  /* 0xff80000013137808 */ /* 0x000fe40002000000 */
[----:B------:R-:W-:Y:S02]  /*ed30*/  IABS R170, R170 ;  /* 0x000000aa00aa7213 */ /* 0x000fe40000000000 */
[----:B------:R-:W-:Y:S02]  /*ed40*/  I2FP.F32.S32 R177, R177 ;  /* 0x000000b100b17245 */ /* 0x000fe40000201400 */
[----:B------:R-:W-:Y:S01]  /*ed50*/  FSEL R19, R19, -INF , !P5 ;  /* 0xff80000013137808 */ /* 0x000fe20006800000 */
[----:B------:R-:W-:Y:S01]  /*ed60*/  HMMA.16816.F32.BF16 R192, R188, R180, R192 ;  /* 0x000000b4bcc0723c */ /* 0x000fe200000418c0 */
[----:B------:R-:W-:-:S02]  /*ed70*/  FSEL R176, R176, -INF , P3 ;  /* 0xff800000b0b07808 */ /* 0x000fc40001800000 */
[C---:B------:R-:W-:Y:S02]  /*ed80*/  ISETP.GE.AND P4, PT, R178.reuse, R230, PT ;  /* 0x000000e6b200720c */ /* 0x040fe40003f86270 */
[C---:B------:R-:W-:Y:S02]  /*ed90*/  ISETP.GE.AND P5, PT, R178.reuse, R227, PT ;  /* 0x000000e3b200720c */ /* 0x040fe40003fa6270 */
[----:B------:R-:W-:Y:S02]  /*eda0*/  I2FP.F32.S32 R170, R170 ;  /* 0x000000aa00aa7245 */ /* 0x000fe40000201400 */
[----:B------:R-:W-:Y:S01]  /*edb0*/  ISETP.GE.AND P3, PT, R178, R228, PT ;  /* 0x000000e4b200720c */ /* 0x000fe20003f66270 */
[C---:B------:R-:W-:Y:S01]  /*edc0*/  FFMA.FTZ R178, -R240.reuse, R177, R172 ;  /* 0x000000b1f0b27223 */ /* 0x040fe200000101ac */
[--C-:B------:R-:W-:Y:S01]  /*edd0*/  IADD3 R177, PT, PT, R7, 0x1f8, -R38.reuse ;  /* 0x000001f807b17810 */ /* 0x100fe20007ffe826 */
[----:B------:R-:W-:Y:S01]  /*ede0*/  FFMA.FTZ R170, -R240, R170, R179 ;  /* 0x000000aaf0aa7223 */ /* 0x000fe200000101b3 */
[----:B------:R-:W-:Y:S01]  /*edf0*/  VIADD R179, R39, 0xfffffe08 ;  /* 0xfffffe0827b37836 */ /* 0x000fe20000000000 */
[----:B------:R-:W-:Y:S01]  /*ee00*/  IADD3 R172, PT, PT, R229, 0x1f7, -R38 ;  /* 0x000001f7e5ac7810 */ /* 0x000fe20007ffe826 */
[----:B-1----:R-:W-:Y:S01]  /*ee10*/  HMMA.16816.F32.BF16 R128, R12, R8, R128 ;  /* 0x000000080c80723c */ /* 0x002fe20000041880 */
[----:B------:R-:W-:Y:S01]  /*ee20*/  IABS R177, R177 ;  /* 0x000000b100b17213 */ /* 0x000fe20000000000 */
[----:B------:R-:W-:Y:S01]  /*ee30*/  VIADD R8, R39, 0xfffffe09 ;  /* 0xfffffe0927087836 */ /* 0x000fe20000000000 */
[----:B------:R-:W-:-:S02]  /*ee40*/  FSEL R176, R176, -INF , !P4 ;  /* 0xff800000b0b07808 */ /* 0x000fc40006000000 */
[----:B------:R-:W-:Y:S02]  /*ee50*/  I2FP.F32.S32 R177, R177 ;  /* 0x000000b100b17245 */ /* 0x000fe40000201400 */
[C---:B------:R-:W-:Y:S01]  /*ee60*/  ISETP.GE.AND P4, PT, R179.reuse, R231, PT ;  /* 0x000000e7b300720c */ /* 0x040fe20003f86270 */
[C---:B------:R-:W-:Y:S01]  /*ee70*/  HMMA.16816.F32.BF16 R124, R12.reuse, R10, R124 ;  /* 0x0000000a0c7c723c */ /* 0x040fe2000004187c */
[----:B------:R-:W-:Y:S01]  /*ee80*/  IABS R172, R172 ;  /* 0x000000ac00ac7213 */ /* 0x000fe20000000000 */
[----:B------:R-:W-:Y:S01]  /*ee90*/  FFMA.FTZ R174, -R240, R177, R174 ;  /* 0x000000b1f0ae7223 */ /* 0x000fe200000101ae */
[----:B------:R-:W-:Y:S02]  /*eea0*/  FSEL R170, R170, -INF , P3 ;  /* 0xff800000aaaa7808 */ /* 0x000fe40001800000 */
[----:B------:R-:W-:Y:S02]  /*eeb0*/  I2FP.F32.S32 R172, R172 ;  /* 0x000000ac00ac7245 */ /* 0x000fe40000201400 */
[----:B------:R-:W-:Y:S01]  /*eec0*/  FSEL R178, R178, -INF , P4 ;  /* 0xff800000b2b27808 */ /* 0x000fe20002000000 */
[----:B------:R-:W-:Y:S01]  /*eed0*/  HMMA.16816.F32.BF16 R192, R12, R4, R192 ;  /* 0x000000040cc0723c */ /* 0x000fe200000418c0 */
[C---:B------:R-:W-:Y:S01]  /*eee0*/  ISETP.GE.AND P3, PT, R179.reuse, R230, PT ;  /* 0x000000e6b300720c */ /* 0x040fe20003f66270 */
[----:B------:R-:W-:Y:S01]  /*eef0*/  FFMA.FTZ R172, -R240, R172, R173 ;  /* 0x000000acf0ac7223 */ /* 0x000fe200000101ad */
[----:B------:R-:W-:-:S02]  /*ef00*/  ISETP.GE.AND P4, PT, R179, R228, PT ;  /* 0x000000e4b300720c */ /* 0x000fc40003f86270 */
[----:B------:R-:W-:Y:S02]  /*ef10*/  IADD3 R9, PT, PT, R229, 0x1f0, -R38 ;  /* 0x000001f0e5097810 */ /* 0x000fe40007ffe826 */
[----:B------:R-:W-:Y:S02]  /*ef20*/  FSEL R170, R170, -INF , !P5 ;  /* 0xff800000aaaa7808 */ /* 0x000fe40006800000 */
[----:B------:R-:W-:Y:S02]  /*ef30*/  FSEL R178, R178, -INF , !P3 ;  /* 0xff800000b2b27808 */ /* 0x000fe40005800000 */
[----:B------:R-:W-:Y:S02]  /*ef40*/  FSEL R174, R174, -INF , P4 ;  /* 0xff800000aeae7808 */ /* 0x000fe40002000000 */
[----:B------:R-:W-:Y:S02]  /*ef50*/  ISETP.GE.AND P5, PT, R179, R227, PT ;  /* 0x000000e3b300720c */ /* 0x000fe40003fa6270 */
[----:B------:R-:W-:-:S02]  /*ef60*/  ISETP.GE.AND P3, PT, R8, R231, PT ;  /* 0x000000e70800720c */ /* 0x000fc40003f66270 */
[----:B------:R-:W-:Y:S02]  /*ef70*/  IABS R9, R9 ;  /* 0x0000000900097213 */ /* 0x000fe40000000000 */
[----:B------:R-:W-:Y:S02]  /*ef80*/  FSEL R177, R174, -INF , !P5 ;  /* 0xff800000aeb17808 */ /* 0x000fe40006800000 */
[----:B------:R-:W-:Y:S02]  /*ef90*/  FSEL R179, R172, -INF , P3 ;  /* 0xff800000acb37808 */ /* 0x000fe40001800000 */
[----:B------:R-:W1:Y:S01]  /*efa0*/  LDSM.16.M88.4 R172, [R213+0x3000] ;  /* 0x00300000d5ac783b */ /* 0x000e620000000200 */
[----:B------:R-:W-:Y:S02]  /*efb0*/  I2FP.F32.S32 R9, R9 ;  /* 0x0000000900097245 */ /* 0x000fe40000201400 */
[C---:B------:R-:W-:Y:S02]  /*efc0*/  ISETP.GE.AND P4, PT, R8.reuse, R230, PT ;  /* 0x000000e60800720c */ /* 0x040fe40003f86270 */
[----:B------:R-:W-:Y:S01]  /*efd0*/  ISETP.GE.AND P5, PT, R8, R227, PT ;  /* 0x000000e30800720c */ /* 0x000fe20003fa6270 */
[----:B------:R-:W-:Y:S01]  /*efe0*/  FFMA.FTZ R9, -R240, R9, R128 ;  /* 0x00000009f0097223 */ /* 0x000fe20000010180 */
[----:B------:R-:W-:-:S02]  /*eff0*/  IADD3 R128, PT, PT, R229, 0x1ef, -R38 ;  /* 0x000001efe5807810 */ /* 0x000fc40007ffe826 */
[----:B------:R-:W-:Y:S01]  /*f000*/  ISETP.GE.AND P3, PT, R8, R228, PT ;  /* 0x000000e40800720c */ /* 0x000fe20003f66270 */
[----:B------:R-:W-:Y:S01]  /*f010*/  VIADD R8, R39, 0xfffffe10 ;  /* 0xfffffe1027087836 */ /* 0x000fe20000000000 */
[----:B------:R-:W-:Y:S02]  /*f020*/  IABS R128, R128 ;  /* 0x0000008000807213 */ /* 0x000fe40000000000 */
[----:B------:R-:W-:Y:S02]  /*f030*/  FSEL R179, R179, -INF , !P4 ;  /* 0xff800000b3b37808 */ /* 0x000fe40006000000 */
[----:B------:R-:W-:Y:S01]  /*f040*/  FSEL R184, R182, -INF , P3 ;  /* 0xff800000b6b87808 */ /* 0x000fe20001800000 */
[----:B------:R-:W-:Y:S01]  /*f050*/  IMAD.MOV.U32 R182, RZ, RZ, R128 ;  /* 0x000000ffffb67224 */ /* 0x000fe200078e0080 */
[----:B------:R-:W-:Y:S02]  /*f060*/  ISETP.GE.AND P4, PT, R8, R231, PT ;  /* 0x000000e70800720c */ /* 0x000fe40003f86270 */
[----:B------:R-:W-:-:S02]  /*f070*/  FSEL R128, R184, -INF , !P5 ;  /* 0xff800000b8807808 */ /* 0x000fc40006800000 */
[----:B------:R-:W-:Y:S02]  /*f080*/  FSEL R184, R9, -INF , P4 ;  /* 0xff80000009b87808 */ /* 0x000fe40002000000 */
[C---:B------:R-:W-:Y:S02]  /*f090*/  ISETP.GE.AND P3, PT, R8.reuse, R230, PT ;  /* 0x000000e60800720c */ /* 0x040fe40003f66270 */
[C---:B------:R-:W-:Y:S02]  /*f0a0*/  ISETP.GE.AND P5, PT, R8.reuse, R227, PT ;  /* 0x000000e30800720c */ /* 0x040fe40003fa6270 */
[----:B------:R-:W-:Y:S02]  /*f0b0*/  ISETP.GE.AND P4, PT, R8, R228, PT ;  /* 0x000000e40800720c */ /* 0x000fe40003f86270 */
[----:B------:R-:W2:Y:S01]  /*f0c0*/  LDSM.16.M88.4 R8, [R212+0x3000] ;  /* 0x00300000d408783b */ /* 0x000ea20000000200 */
[----:B------:R-:W-:Y:S02]  /*f0d0*/  I2FP.F32.S32 R182, R182 ;  /* 0x000000b600b67245 */ /* 0x000fe40000201400 */
[----:B------:R-:W-:-:S02]  /*f0e0*/  I2FP.F32.S32 R183, R183 ;  /* 0x000000b700b77245 */ /* 0x000fc40000201400 */
[--C-:B------:R-:W-:Y:S01]  /*f0f0*/  IADD3 R4, PT, PT, R7, 0x117, -R38.reuse ;  /* 0x0000011707047810 */ /* 0x100fe20007ffe826 */
[C---:B------:R-:W-:Y:S01]  /*f100*/  FFMA.FTZ R186, -R240.reuse, R182, R129 ;  /* 0x000000b6f0ba7223 */ /* 0x040fe20000010181 */
[----:B------:R-:W-:Y:S01]  /*f110*/  IADD3 R129, PT, PT, R229, 0x1e8, -R38 ;  /* 0x000001e8e5817810 */ /* 0x000fe20007ffe826 */
[----:B------:R-:W-:Y:S01]  /*f120*/  FFMA.FTZ R183, -R240, R183, R130 ;  /* 0x000000b7f0b77223 */ /* 0x000fe20000010182 */
[----:B------:R-:W-:Y:S02]  /*f130*/  IADD3 R182, PT, PT, R7, 0x1ef, -R38 ;  /* 0x000001ef07b67810 */ /* 0x000fe40007ffe826 */
[----:B------:R-:W-:Y:S01]  /*f140*/  IABS R129, R129 ;  /* 0x0000008100817213 */ /* 0x000fe20000000000 */
[----:B-1----:R-:W-:Y:S01]  /*f150*/  HMMA.16816.F32.BF16 R120, R188, R172, R120 ;  /* 0x000000acbc78723c */ /* 0x002fe20000041878 */
[----:B------:R-:W-:Y:S02]  /*f160*/  FSEL R130, R184, -INF , !P3 ;  /* 0xff800000b8827808 */ /* 0x000fe40005800000 */
[----:B------:R-:W-:Y:S01]  /*f170*/  FSEL R184, R183, -INF , P4 ;  /* 0xff800000b7b87808 */ /* 0x000fe20002000000 */
[----:B------:R-:W-:Y:S01]  /*f180*/  IMAD.MOV.U32 R183, RZ, RZ, R129 ;  /* 0x000000ffffb77224 */ /* 0x000fe200078e0081 */
[----:B------:R-:W-:-:S02]  /*f190*/  IABS R182, R182 ;  /* 0x000000b600b67213 */ /* 0x000fc40000000000 */
[----:B------:R-:W-:Y:S01]  /*f1a0*/  ISETP.GE.AND P3, PT, R185, R231, PT ;  /* 0x000000e7b900720c */ /* 0x000fe20003f66270 */
[----:B------:R-:W-:Y:S01]  /*f1b0*/  HMMA.16816.F32.BF16 R116, R188, R174, R116 ;  /* 0x000000aebc74723c */ /* 0x000fe20000041874 */
[----:B------:R-:W-:Y:S02]  /*f1c0*/  I2FP.F32.S32 R182, R182 ;  /* 0x000000b600b67245 */ /* 0x000fe40000201400 */
[----:B------:R-:W-:Y:S02]  /*f1d0*/  I2FP.F32.S32 R183, R183 ;  /* 0x000000b700b77245 */ /* 0x000fe40000201400 */
[----:B------:R-:W-:Y:S01]  /*f1e0*/  IADD3 R173, PT, PT, R7, 0x1e8, -R38 ;  /* 0x000001e807ad7810 */ /* 0x000fe20007ffe826 */
[----:B------:R-:W-:Y:S01]  /*f1f0*/  FFMA.FTZ R172, -R240, R182, R131 ;  /* 0x000000b6f0ac7223 */ /* 0x000fe20000010183 */
[----:B------:R-:W-:Y:S01]  /*f200*/  FSEL R129, R184, -INF , !P5 ;  /* 0xff800000b8817808 */ /* 0x000fe20006800000 */
[----:B------:R-:W-:Y:S01]  /*f210*/  FFMA.FTZ R182, -R240, R183, R124 ;  /* 0x000000b7f0b67223 */ /* 0x000fe2000001017c */
[----:B------:R-:W-:Y:S01]  /*f220*/  IADD3 R124, PT, PT, R229, 0x1e7, -R38 ;  /* 0x000001e7e57c7810 */ /* 0x000fe20007ffe826 */
[----:B------:R-:W-:Y:S01]  /*f230*/  VIADD R183, R39, 0xfffffe18 ;  /* 0xfffffe1827b77836 */ /* 0x000fe20000000000 */
[----:B------:R-:W-:-:S02]  /*f240*/  ISETP.GE.AND P4, PT, R185, R230, PT ;  /* 0x000000e6b900720c */ /* 0x000fc40003f86270 */
[----:B------:R-:W-:Y:S02]  /*f250*/  IABS R124, R124 ;  /* 0x0000007c007c7213 */ /* 0x000fe40000000000 */
[----:B------:R-:W-:Y:S02]  /*f260*/  FSEL R184, R186, -INF , P3 ;  /* 0xff800000bab87808 */ /* 0x000fe40001800000 */
[----:B------:R-:W-:Y:S02]  /*f270*/  IABS R173, R173 ;  /* 0x000000ad00ad7213 */ /* 0x000fe40000000000 */
[----:B------:R-:W-:Y:S01]  /*f280*/  I2FP.F32.S32 R124, R124 ;  /* 0x0000007c007c7245 */ /* 0x000fe20000201400 */
[C---:B--2---:R-:W-:Y:S01]  /*f290*/  HMMA.16816.F32.BF16 R120, R12.reuse, R8, R120 ;  /* 0x000000080c78723c */ /* 0x044fe20000041878 */
[----:B------:R-:W-:Y:S02]  /*f2a0*/  ISETP.GE.AND P3, PT, R185, R228, PT ;  /* 0x000000e4b900720c */ /* 0x000fe40003f66270 */
[----:B------:R-:W-:Y:S01]  /*f2b0*/  FSEL R131, R184, -INF , !P4 ;  /* 0xff800000b8837808 */ /* 0x000fe20006000000 */
[C---:B------:R-:W-:Y:S01]  /*f2c0*/  FFMA.FTZ R8, -R240.reuse, R124, R125 ;  /* 0x0000007cf0087223 */ /* 0x040fe2000001017d */
[----:B------:R-:W-:Y:S01]  /*f2d0*/  I2FP.F32.S32 R173, R173 ;  /* 0x000000ad00ad7245 */ /* 0x000fe20000201400 */
[----:B------:R-:W-:Y:S01]  /*f2e0*/  VIADD R125, R39, 0xfffffe19 ;  /* 0xfffffe19277d7836 */ /* 0x000fe20000000000 */
[----:B------:R-:W-:Y:S01]  /*f2f0*/  ISETP.GE.AND P4, PT, R183, R231, PT ;  /* 0x000000e7b700720c */ /* 0x000fe20003f86270 */
[----:B------:R-:W-:Y:S01]  /*f300*/  HMMA.16816.F32.BF16 R116, R12, R10, R116 ;  /* 0x0000000a0c74723c */ /* 0x000fe20000041874 */
[----:B------:R-:W-:Y:S01]  /*f310*/  IADD3 R124, PT, PT, R7, 0x1e7, -R38 ;  /* 0x000001e7077c7810 */ /* 0x000fe20007ffe826 */
[----:B------:R-:W-:Y:S01]  /*f320*/  FFMA.FTZ R126, -R240, R173, R126 ;  /* 0x000000adf07e7223 */ /* 0x000fe2000001017e */
[----:B------:R-:W-:-:S02]  /*f330*/  FSEL R172, R172, -INF , P3 ;  /* 0xff800000acac7808 */ /* 0x000fc40001800000 */
[----:B------:R-:W-:Y:S01]  /*f340*/  ISETP.GE.AND P5, PT, R185, R227, PT ;  /* 0x000000e3b900720c */ /* 0x000fe20003fa6270 */
[----:B------:R-:W-:Y:S01]  /*f350*/  VIADD R185, R39, 0xfffffe21 ;  /* 0xfffffe2127b97836 */ /* 0x000fe20000000000 */
[C---:B------:R-:W-:Y:S02]  /*f360*/  ISETP.GE.AND P3, PT, R183.reuse, R230, PT ;  /* 0x000000e6b700720c */ /* 0x040fe40003f66270 */
[----:B------:R-:W-:Y:S02]  /*f370*/  FSEL R182, R182, -INF , P4 ;  /* 0xff800000b6b67808 */ /* 0x000fe40002000000 */
[----:B------:R-:W-:Y:S02]  /*f380*/  ISETP.GE.AND P4, PT, R183, R228, PT ;  /* 0x000000e4b700720c */ /* 0x000fe40003f86270 */
[----:B------:R-:W-:Y:S02]  /*f390*/  IABS R124, R124 ;  /* 0x0000007c007c7213 */ /* 0x000fe40000000000 */
[----:B------:R-:W-:-:S02]  /*f3a0*/  FSEL R172, R172, -INF , !P5 ;  /* 0xff800000acac7808 */ /* 0x000fc40006800000 */
[----:B------:R-:W-:Y:S02]  /*f3b0*/  FSEL R182, R182, -INF , !P3 ;  /* 0xff800000b6b67808 */ /* 0x000fe40005800000 */
[----:B------:R-:W-:Y:S02]  /*f3c0*/  ISETP.GE.AND P5, PT, R183, R227, PT ;  /* 0x000000e3b700720c */ /* 0x000fe40003fa6270 */
[----:B------:R-:W-:Y:S02]  /*f3d0*/  IADD3 R9, PT, PT, R229, 0x1e0, -R38 ;  /* 0x000001e0e5097810 */ /* 0x000fe40007ffe826 */
[----:B------:R-:W-:Y:S02]  /*f3e0*/  ISETP.GE.AND P3, PT, R125, R231, PT ;  /* 0x000000e77d00720c */ /* 0x000fe40003f66270 */
[----:B------:R-:W-:Y:S02]  /*f3f0*/  FSEL R126, R126, -INF , P4 ;  /* 0xff8000007e7e7808 */ /* 0x000fe40002000000 */
[----:B------:R-:W-:-:S02]  /*f400*/  I2FP.F32.S32 R124, R124 ;  /* 0x0000007c007c7245 */ /* 0x000fc40000201400 */
[----:B------:R-:W-:Y:S02]  /*f410*/  IABS R9, R9 ;  /* 0x0000000900097213 */ /* 0x000fe40000000000 */
[----:B------:R-:W-:Y:S01]  /*f420*/  FSEL R173, R126, -INF , !P5 ;  /* 0xff8000007ead7808 */ /* 0x000fe20006800000 */
[----:B------:R-:W-:Y:S01]  /*f430*/  FFMA.FTZ R174, -R240, R124, R127 ;  /* 0x0000007cf0ae7223 */ /* 0x000fe2000001017f */
[----:B------:R-:W-:Y:S02]  /*f440*/  FSEL R8, R8, -INF , P3 ;  /* 0xff80000008087808 */ /* 0x000fe40001800000 */
[C---:B------:R-:W-:Y:S02]  /*f450*/  ISETP.GE.AND P4, PT, R125.reuse, R230, PT ;  /* 0x000000e67d00720c */ /* 0x040fe40003f86270 */
[C---:B------:R-:W-:Y:S02]  /*f460*/  ISETP.GE.AND P5, PT, R125.reuse, R227, PT ;  /* 0x000000e37d00720c */ /* 0x040fe40003fa6270 */
[----:B------:R-:W-:-:S02]  /*f470*/  ISETP.GE.AND P3, PT, R125, R228, PT ;  /* 0x000000e47d00720c */ /* 0x000fc40003f66270 */
[----:B------:R-:W1:Y:S01]  /*f480*/  LDSM.16.M88.4 R124, [R213+0x3800] ;  /* 0x00380000d57c783b */ /* 0x000e620000000200 */
[----:B------:R-:W-:Y:S02]  /*f490*/  I2FP.F32.S32 R9, R9 ;  /* 0x0000000900097245 */ /* 0x000fe40000201400 */
[----:B------:R-:W-:Y:S02]  /*f4a0*/  FSEL R175, R8, -INF , !P4 ;  /* 0xff80000008af7808 */ /* 0x000fe40006000000 */
[----:B------:R-:W-:Y:S01]  /*f4b0*/  IADD3 R183, PT, PT, R7, 0x1e0, -R38 ;  /* 0x000001e007b77810 */ /* 0x000fe20007ffe826 */
[----:B------:R-:W-:Y:S01]  /*f4c0*/  FFMA.FTZ R184, -R240, R9, R120 ;  /* 0x00000009f0b87223 */ /* 0x000fe20000010178 */
[----:B------:R-:W-:Y:S01]  /*f4d0*/  IADD3 R120, PT, PT, R229, 0x1df, -R38 ;  /* 0x000001dfe5787810 */ /* 0x000fe20007ffe826 */
[----:B------:R-:W-:Y:S01]  /*f4e0*/  VIADD R9, R39, 0xfffffe20 ;  /* 0xfffffe2027097836 */ /* 0x000fe20000000000 */
[----:B------:R-:W-:Y:S02]  /*f4f0*/  IABS R183, R183 ;  /* 0x000000b700b77213 */ /* 0x000fe40000000000 */
[----:B------:R-:W-:-:S02]  /*f500*/  IABS R8, R120 ;  /* 0x0000007800087213 */ /* 0x000fc40000000000 */
[C---:B------:R-:W-:Y:S02]  /*f510*/  ISETP.GE.AND P4, PT, R9.reuse, R231, PT ;  /* 0x000000e70900720c */ /* 0x040fe40003f86270 */
[----:B------:R-:W-:Y:S01]  /*f520*/  FSEL R120, R174, -INF , P3 ;  /* 0xff800000ae787808 */ /* 0x000fe20001800000 */
[----:B------:R-:W-:Y:S01]  /*f530*/  IMAD.MOV.U32 R174, RZ, RZ, R8 ;  /* 0x000000ffffae7224 */ /* 0x000fe200078e0008 */
[----:B------:R-:W-:Y:S02]  /*f540*/  FSEL R184, R184, -INF , P4 ;  /* 0xff800000b8b87808 */ /* 0x000fe40002000000 */
[----:B------:R-:W-:Y:S02]  /*f550*/  FSEL R120, R120, -INF , !P5 ;  /* 0xff80000078787808 */ /* 0x000fe40006800000 */
[C---:B------:R-:W-:Y:S02]  /*f560*/  ISETP.GE.AND P3, PT, R9.reuse, R230, PT ;  /* 0x000000e60900720c */ /* 0x040fe40003f66270 */
[----:B------:R-:W-:-:S02]  /*f570*/  ISETP.GE.AND P5, PT, R9, R227, PT ;  /* 0x000000e30900720c */ /* 0x000fc40003fa6270 */
[----:B------:R-:W-:Y:S02]  /*f580*/  ISETP.GE.AND P4, PT, R9, R228, PT ;  /* 0x000000e40900720c */ /* 0x000fe40003f86270 */
[----:B------:R-:W2:Y:S01]  /*f590*/  LDSM.16.M88.4 R8, [R212+0x3800] ;  /* 0x00380000d408783b */ /* 0x000ea20000000200 */
[----:B------:R-:W-:Y:S02]  /*f5a0*/  I2FP.F32.S32 R174, R174 ;  /* 0x000000ae00ae7245 */ /* 0x000fe40000201400 */
[----:B------:R-:W-:Y:S02]  /*f5b0*/  I2FP.F32.S32 R183, R183 ;  /* 0x000000b700b77245 */ /* 0x000fe40000201400 */
[----:B------:R-:W-:Y:S01]  /*f5c0*/  IABS R4, R4 ;  /* 0x0000000400047213 */ /* 0x000fe20000000000 */
[C---:B------:R-:W-:Y:S01]  /*f5d0*/  FFMA.FTZ R186, -R240.reuse, R174, R121 ;  /* 0x000000aef0ba7223 */ /* 0x040fe20000010179 */
[----:B------:R-:W-:Y:S01]  /*f5e0*/  IADD3 R121, PT, PT, R229, 0x1d8, -R38 ;  /* 0x000001d8e5797810 */ /* 0x000fe20007ffe826 */
[----:B------:R-:W-:Y:S01]  /*f5f0*/  FFMA.FTZ R183, -R240, R183, R122 ;  /* 0x000000b7f0b77223 */ /* 0x000fe2000001017a */
[----:B------:R-:W-:-:S02]  /*f600*/  IADD3 R174, PT, PT, R7, 0x1df, -R38 ;  /* 0x000001df07ae7810 */ /* 0x000fc40007ffe826 */
[----:B------:R-:W-:Y:S02]  /*f610*/  IABS R121, R121 ;  /* 0x0000007900797213 */ /* 0x000fe40000000000 */
[----:B------:R-:W-:Y:S01]  /*f620*/  FSEL R122, R184, -INF , !P3 ;  /* 0xff800000b87a7808 */ /* 0x000fe20005800000 */
[C---:B-1----:R-:W-:Y:S01]  /*f630*/  HMMA.16816.F32.BF16 R112, R188.reuse, R124, R112 ;  /* 0x0000007cbc70723c */ /* 0x042fe20000041870 */
[----:B------:R-:W-:Y:S01]  /*f640*/  FSEL R184, R183, -INF , P4 ;  /* 0xff800000b7b87808 */ /* 0x000fe20002000000 */
[----:B------:R-:W-:Y:S01]  /*f650*/  IMAD.MOV.U32 R183, RZ, RZ, R121 ;  /* 0x000000ffffb77224 */ /* 0x000fe200078e0079 */
[----:B------:R-:W-:Y:S02]  /*f660*/  IABS R174, R174 ;  /* 0x000000ae00ae7213 */ /* 0x000fe40000000000 */
[----:B------:R-:W-:Y:S02]  /*f670*/  ISETP.GE.AND P3, PT, R185, R231, PT ;  /* 0x000000e7b900720c */ /* 0x000fe40003f66270 */
[----:B------:R-:W-:Y:S01]  /*f680*/  I2FP.F32.S32 R174, R174 ;  /* 0x000000ae00ae7245 */ /* 0x000fe20000201400 */
[----:B------:R-:W-:Y:S01]  /*f690*/  HMMA.16816.F32.BF16 R108, R188, R126, R108 ;  /* 0x0000007ebc6c723c */ /* 0x000fe2000004186c */
[----:B------:R-:W-:-:S02]  /*f6a0*/  I2FP.F32.S32 R183, R183 ;  /* 0x000000b700b77245 */ /* 0x000fc40000201400 */
[----:B------:R-:W-:Y:S01]  /*f6b0*/  IADD3 R125, PT, PT, R7, 0x1d8, -R38 ;  /* 0x000001d8077d7810 */ /* 0x000fe20007ffe826 */
[----:B------:R-:W-:Y:S01]  /*f6c0*/  FFMA.FTZ R124, -R240, R174, R123 ;  /* 0x000000aef07c7223 */ /* 0x000fe2000001017b */
[----:B------:R-:W-:Y:S01]  /*f6d0*/  FSEL R121, R184, -INF , !P5 ;  /* 0xff800000b8797808 */ /* 0x000fe20006800000 */
[----:B------:R-:W-:Y:S01]  /*f6e0*/  FFMA.FTZ R174, -R240, R183, R116 ;  /* 0x000000b7f0ae7223 */ /* 0x000fe20000010174 */
[----:B------:R-:W-:Y:S01]  /*f6f0*/  IADD3 R116, PT, PT, R229, 0x1d7, -R38 ;  /* 0x000001d7e5747810 */ /* 0x000fe20007ffe826 */
[----:B------:R-:W-:Y:S01]  /*f700*/  VIADD R183, R39, 0xfffffe28 ;  /* 0xfffffe2827b77836 */ /* 0x000fe20000000000 */
[----:B------:R-:W-:Y:S02]  /*f710*/  ISETP.GE.AND P4, PT, R185, R230, PT ;  /* 0x000000e6b900720c */ /* 0x000fe40003f86270 */
[----:B------:R-:W-:Y:S02]  /*f720*/  IABS R116, R116 ;  /* 0x0000007400747213 */ /* 0x000fe40000000000 */
[----:B------:R-:W-:-:S02]  /*f730*/  FSEL R184, R186, -INF , P3 ;  /* 0xff800000bab87808 */ /* 0x000fc40001800000 */
        /* <DEDUP_REMOVED lines=52> */
[----:B------:R-:W-:-:S03]  /*fa80*/  I2FP.F32.S32 R183, R183 ;  /* 0x000000b700b77245 */ /* 0x000fc60000201400 */
[C---:B------:R-:W-:Y:S01]  /*fa90*/  FFMA.FTZ R186, -R240.reuse, R126, R113 ;  /* 0x0000007ef0ba7223 */ /* 0x040fe20000010171 */
[----:B------:R-:W-:Y:S01]  /*faa0*/  IADD3 R113, PT, PT, R229, 0x1c8, -R38 ;  /* 0x000001c8e5717810 */ /* 0x000fe20007ffe826 */
[----:B------:R-:W-:Y:S01]  /*fab0*/  FFMA.FTZ R183, -R240, R183, R114 ;  /* 0x000000b7f0b77223 */ /* 0x000fe20000010172 */
[----:B------:R-:W-:Y:S02]  /*fac0*/  IADD3 R126, PT, PT, R7, 0x1cf, -R38 ;  /* 0x000001cf077e7810 */ /* 0x000fe40007ffe826 */
[----:B------:R-:W-:Y:S02]  /*fad0*/  IABS R113, R113 ;  /* 0x0000007100717213 */ /* 0x000fe40000000000 */
[----:B------:R-:W-:Y:S01]  /*fae0*/  FSEL R114, R184, -INF , !P3 ;  /* 0xff800000b8727808 */ /* 0x000fe20005800000 */
[----:B-1----:R-:W-:Y:S01]  /*faf0*/  HMMA.16816.F32.BF16 R104, R188, R116, R104 ;  /* 0x00000074bc68723c */ /* 0x002fe20000041868 */
[----:B------:R-:W-:Y:S01]  /*fb00*/  FSEL R184, R183, -INF , P4 ;  /* 0xff800000b7b87808 */ /* 0x000fe20002000000 */
[----:B------:R-:W-:Y:S01]  /*fb10*/  IMAD.MOV.U32 R183, RZ, RZ, R113 ;  /* 0x000000ffffb77224 */ /* 0x000fe200078e0071 */
[----:B------:R-:W-:-:S02]  /*fb20*/  IABS R126, R126 ;  /* 0x0000007e007e7213 */ /* 0x000fc40000000000 */
[----:B------:R-:W-:Y:S02]  /*fb30*/  ISETP.GE.AND P3, PT, R185, R231, PT ;  /* 0x000000e7b900720c */ /* 0x000fe40003f66270 */
[----:B------:R-:W-:Y:S01]  /*fb40*/  I2FP.F32.S32 R126, R126 ;  /* 0x0000007e007e7245 */ /* 0x000fe20000201400 */
[----:B------:R-:W-:Y:S01]  /*fb50*/  HMMA.16816.F32.BF16 R100, R188, R118, R100 ;  /* 0x00000076bc64723c */ /* 0x000fe20000041864 */
        /* <DEDUP_REMOVED lines=706> */
[----:B------:R-:W-:Y:S01]  /*12780*/  FSEL R44, R44, -INF , P3 ;  /* 0xff8000002c2c7808 */ /* 0x000fe20001800000 */
[----:B------:R-:W-:Y:S01]  /*12790*/  VIADD R10, R39, 0xfffffed1 ;  /* 0xfffffed1270a7836 */ /* 0x000fe20000000000 */
[----:B------:R-:W-:-:S02]  /*127a0*/  ISETP.GE.AND P5, PT, R185, R227, PT ;  /* 0x000000e3b900720c */ /* 0x000fc40003fa6270 */
[C---:B------:R-:W-:Y:S02]  /*127b0*/  ISETP.GE.AND P3, PT, R183.reuse, R230, PT ;  /* 0x000000e6b700720c */ /* 0x040fe40003f66270 */
[----:B------:R-:W-:Y:S02]  /*127c0*/  FSEL R54, R54, -INF , P4 ;  /* 0xff80000036367808 */ /* 0x000fe40002000000 */
[----:B------:R-:W-:Y:S02]  /*127d0*/  ISETP.GE.AND P4, PT, R183, R228, PT ;  /* 0x000000e4b700720c */ /* 0x000fe40003f86270 */
[----:B------:R-:W-:Y:S02]  /*127e0*/  IABS R32, R32 ;  /* 0x0000002000207213 */ /* 0x000fe40000000000 */
[----:B------:R-:W-:Y:S02]  /*127f0*/  FSEL R44, R44, -INF , !P5 ;  /* 0xff8000002c2c7808 */ /* 0x000fe40006800000 */
[----:B------:R-:W-:-:S02]  /*12800*/  FSEL R54, R54, -INF , !P3 ;  /* 0xff80000036367808 */ /* 0x000fc40005800000 */
[----:B------:R-:W-:Y:S02]  /*12810*/  ISETP.GE.AND P5, PT, R183, R227, PT ;  /* 0x000000e3b700720c */ /* 0x000fe40003fa6270 */
[C---:B------:R-:W-:Y:S02]  /*12820*/  ISETP.GE.AND P3, PT, R33.reuse, R231, PT ;  /* 0x000000e72100720c */ /* 0x040fe40003f66270 */
[----:B------:R-:W-:Y:S02]  /*12830*/  FSEL R34, R34, -INF , P4 ;  /* 0xff80000022227808 */ /* 0x000fe40002000000 */
[----:B------:R-:W-:Y:S02]  /*12840*/  I2FP.F32.S32 R32, R32 ;  /* 0x0000002000207245 */ /* 0x000fe40000201400 */
[----:B------:R-:W-:Y:S02]  /*12850*/  FSEL R45, R34, -INF , !P5 ;  /* 0xff800000222d7808 */ /* 0x000fe40006800000 */
[----:B------:R-:W-:Y:S01]  /*12860*/  FSEL R8, R8, -INF , P3 ;  /* 0xff80000008087808 */ /* 0x000fe20001800000 */
[----:B------:R-:W-:Y:S01]  /*12870*/  FFMA.FTZ R46, -R240, R32, R35 ;  /* 0x00000020f02e7223 */ /* 0x000fe20000010123 */
[----:B------:R-:W-:-:S02]  /*12880*/  ISETP.GE.AND P4, PT, R33, R230, PT ;  /* 0x000000e62100720c */ /* 0x000fc40003f86270 */
[C---:B------:R-:W-:Y:S02]  /*12890*/  ISETP.GE.AND P5, PT, R33.reuse, R227, PT ;  /* 0x000000e32100720c */ /* 0x040fe40003fa6270 */
[----:B------:R-:W-:Y:S02]  /*128a0*/  ISETP.GE.AND P3, PT, R33, R228, PT ;  /* 0x000000e42100720c */ /* 0x000fe40003f66270 */
[----:B------:R-:W1:Y:S01]  /*128b0*/  LDSM.16.M88.4 R32, [R213+0x9000] ;  /* 0x00900000d520783b */ /* 0x000e620000000200 */
[C-C-:B------:R-:W-:Y:S02]  /*128c0*/  IADD3 R9, PT, PT, R229.reuse, 0x130, -R38.reuse ;  /* 0x00000130e5097810 */ /* 0x140fe40007ffe826 */
[----:B------:R-:W-:Y:S01]  /*128d0*/  IADD3 R183, PT, PT, R229, 0x12f, -R38 ;  /* 0x0000012fe5b77810 */ /* 0x000fe20007ffe826 */
[----:B------:R-:W2:Y:S01]  /*128e0*/  LDSM.16.M88.4 R212, [R212+0x9000] ;  /* 0x00900000d4d4783b */ /* 0x000ea20000000200 */
[----:B------:R-:W-:Y:S01]  /*128f0*/  IABS R9, R9 ;  /* 0x0000000900097213 */ /* 0x000fe20000000000 */
[----:B------:R-:W-:-:S04]  /*12900*/  DEPBAR.LE SB0, 0x0 ;  /* 0x000080000000791a */ /* 0x000fc80000000000 */
[----:B------:R-:W-:Y:S02]  /*12910*/  I2FP.F32.S32 R9, R9 ;  /* 0x0000000900097245 */ /* 0x000fe40000201400 */
[----:B------:R-:W-:Y:S02]  /*12920*/  FSEL R47, R8, -INF , !P4 ;  /* 0xff800000082f7808 */ /* 0x000fe40006000000 */
[----:B------:R-:W-:Y:S01]  /*12930*/  IABS R8, R183 ;  /* 0x000000b700087213 */ /* 0x000fe20000000000 */
[----:B------:R-:W-:Y:S01]  /*12940*/  FFMA.FTZ R184, -R240, R9, R28 ;  /* 0x00000009f0b87223 */ /* 0x000fe2000001011c */
[--C-:B------:R-:W-:Y:S01]  /*12950*/  IADD3 R9, PT, PT, R7, 0x130, -R38.reuse ;  /* 0x0000013007097810 */ /* 0x100fe20007ffe826 */
[----:B------:R-:W-:Y:S01]  /*12960*/  VIADD R28, R39, 0xfffffed0 ;  /* 0xfffffed0271c7836 */ /* 0x000fe20000000000 */
[----:B------:R-:W-:Y:S02]  /*12970*/  IADD3 R11, PT, PT, R229, 0x128, -R38 ;  /* 0x00000128e50b7810 */ /* 0x000fe40007ffe826 */
[----:B------:R-:W-:Y:S01]  /*12980*/  IABS R9, R9 ;  /* 0x0000000900097213 */ /* 0x000fe20000000000 */
[----:B------:R-:W-:Y:S01]  /*12990*/  BAR.SYNC.DEFER_BLOCKING 0x0 ;  /* 0x0000000000007b1d */ /* 0x000fe20000010000 */
[----:B------:R-:W-:-:S02]  /*129a0*/  ISETP.GE.AND P4, PT, R28, R231, PT ;  /* 0x000000e71c00720c */ /* 0x000fc40003f86270 */
[----:B------:R-:W-:Y:S02]  /*129b0*/  I2FP.F32.S32 R9, R9 ;  /* 0x0000000900097245 */ /* 0x000fe40000201400 */
[----:B------:R-:W-:Y:S02]  /*129c0*/  I2FP.F32.S32 R8, R8 ;  /* 0x0000000800087245 */ /* 0x000fe40000201400 */
[----:B------:R-:W-:Y:S01]  /*129d0*/  FSEL R184, R184, -INF , P4 ;  /* 0xff800000b8b87808 */ /* 0x000fe20002000000 */
[----:B------:R-:W-:Y:S01]  /*129e0*/  FFMA.FTZ R9, -R240, R9, R30 ;  /* 0x00000009f0097223 */ /* 0x000fe2000001011e */
[----:B------:R-:W-:Y:S01]  /*129f0*/  ISETP.GE.AND P4, PT, R28, R228, PT ;  /* 0x000000e41c00720c */ /* 0x000fe20003f86270 */
[----:B------:R-:W-:Y:S01]  /*12a00*/  FFMA.FTZ R29, -R240, R8, R29 ;  /* 0x00000008f01d7223 */ /* 0x000fe2000001011d */
[----:B------:R-:W-:Y:S02]  /*12a10*/  IABS R11, R11 ;  /* 0x0000000b000b7213 */ /* 0x000fe40000000000 */
[----:B------:R-:W-:-:S02]  /*12a20*/  IADD3 R8, PT, PT, R7, 0x12f, -R38 ;  /* 0x0000012f07087810 */ /* 0x000fc40007ffe826 */
[----:B------:R-:W-:Y:S01]  /*12a30*/  FSEL R183, R9, -INF , P4 ;  /* 0xff80000009b77808 */ /* 0x000fe20002000000 */
[----:B------:R-:W-:Y:S01]  /*12a40*/  IMAD.MOV.U32 R9, RZ, RZ, R11 ;  /* 0x000000ffff097224 */ /* 0x000fe200078e000b */
[----:B------:R-:W-:Y:S01]  /*12a50*/  FSEL R46, R46, -INF , P3 ;  /* 0xff8000002e2e7808 */ /* 0x000fe20001800000 */
[C---:B-1----:R-:W-:Y:S01]  /*12a60*/  HMMA.16816.F32.BF16 R20, R188.reuse, R32, R20 ;  /* 0x00000020bc14723c */ /* 0x042fe20000041814 */
[----:B------:R-:W-:Y:S02]  /*12a70*/  ISETP.GE.AND P3, PT, R28, R230, PT ;  /* 0x000000e61c00720c */ /* 0x000fe40003f66270 */
[----:B------:R-:W-:Y:S02]  /*12a80*/  IABS R8, R8 ;  /* 0x0000000800087213 */ /* 0x000fe40000000000 */
[----:B------:R-:W-:Y:S02]  /*12a90*/  I2FP.F32.S32 R9, R9 ;  /* 0x0000000900097245 */ /* 0x000fe40000201400 */
[----:B------:R-:W-:Y:S01]  /*12aa0*/  FSEL R184, R184, -INF , !P3 ;  /* 0xff800000b8b87808 */ /* 0x000fe20005800000 */
[----:B------:R-:W-:Y:S01]  /*12ab0*/  HMMA.16816.F32.BF16 R196, R188, R34, R196 ;  /* 0x00000022bcc4723c */ /* 0x000fe200000418c4 */
[----:B------:R-:W-:Y:S01]  /*12ac0*/  I2FP.F32.S32 R8, R8 ;  /* 0x0000000800087245 */ /* 0x000fe20000201400 */
[----:B------:R-:W-:Y:S01]  /*12ad0*/  FFMA.FTZ R24, -R240, R9, R24 ;  /* 0x00000009f0187223 */ /* 0x000fe20000010118 */
[----:B------:R-:W-:-:S02]  /*12ae0*/  FSEL R46, R46, -INF , !P5 ;  /* 0xff8000002e2e7808 */ /* 0x000fc40006800000 */
[----:B------:R-:W-:Y:S01]  /*12af0*/  ISETP.GE.AND P3, PT, R10, R231, PT ;  /* 0x000000e70a00720c */ /* 0x000fe20003f66270 */
[----:B------:R-:W-:Y:S01]  /*12b00*/  FFMA.FTZ R8, -R240, R8, R31 ;  /* 0x00000008f0087223 */ /* 0x000fe2000001011f */
[----:B------:R-:W-:Y:S02]  /*12b10*/  ISETP.GE.AND P5, PT, R28, R227, PT ;  /* 0x000000e31c00720c */ /* 0x000fe40003fa6270 */
[--C-:B------:R-:W-:Y:S02]  /*12b20*/  IADD3 R11, PT, PT, R229, 0x127, -R38.reuse ;  /* 0x00000127e50b7810 */ /* 0x100fe40007ffe826 */
[----:B------:R-:W-:Y:S01]  /*12b30*/  IADD3 R9, PT, PT, R7, 0x128, -R38 ;  /* 0x0000012807097810 */ /* 0x000fe20007ffe826 */
[----:B--2---:R-:W-:Y:S01]  /*12b40*/  HMMA.16816.F32.BF16 R20, R12, R212, R20 ;  /* 0x000000d40c14723c */ /* 0x004fe20000041814 */
[----:B------:R-:W-:Y:S02]  /*12b50*/  FSEL R185, R29, -INF , P3 ;  /* 0xff8000001db97808 */ /* 0x000fe40001800000 */
[----:B------:R-:W-:-:S02]  /*12b60*/  FSEL R183, R183, -INF , !P5 ;  /* 0xff800000b7b77808 */ /* 0x000fc40006800000 */
[C---:B------:R-:W-:Y:S02]  /*12b70*/  ISETP.GE.AND P3, PT, R10.reuse, R228, PT ;  /* 0x000000e40a00720c */ /* 0x040fe40003f66270 */
[----:B------:R-:W-:Y:S01]  /*12b80*/  IABS R11, R11 ;  /* 0x0000000b000b7213 */ /* 0x000fe20000000000 */
[----:B------:R-:W-:Y:S01]  /*12b90*/  HMMA.16816.F32.BF16 R196, R12, R214, R196 ;  /* 0x000000d60cc4723c */ /* 0x000fe200000418c4 */
[C---:B------:R-:W-:Y:S01]  /*12ba0*/  ISETP.GE.AND P4, PT, R10.reuse, R230, PT ;  /* 0x000000e60a00720c */ /* 0x040fe20003f86270 */
[C---:B------:R-:W-:Y:S01]  /*12bb0*/  VIADD R13, R39.reuse, 0xfffffef0 ;  /* 0xfffffef0270d7836 */ /* 0x040fe20000000000 */
[----:B------:R-:W-:Y:S01]  /*12bc0*/  ISETP.GE.AND P5, PT, R10, R227, PT ;  /* 0x000000e30a00720c */ /* 0x000fe20003fa6270 */
[----:B------:R-:W-:Y:S01]  /*12bd0*/  VIADD R10, R39, 0xfffffed8 ;  /* 0xfffffed8270a7836 */ /* 0x000fe20000000000 */
[----:B------:R-:W-:Y:S02]  /*12be0*/  IABS R9, R9 ;  /* 0x0000000900097213 */ /* 0x000fe40000000000 */
[----:B------:R-:W-:Y:S01]  /*12bf0*/  FSEL R186, R8, -INF , P3 ;  /* 0xff80000008ba7808 */ /* 0x000fe20001800000 */
[----:B------:R-:W-:Y:S01]  /*12c00*/  IMAD.MOV.U32 R8, RZ, RZ, R11 ;  /* 0x000000ffff087224 */ /* 0x000fe200078e000b */
[----:B------:R-:W-:-:S02]  /*12c10*/  FSEL R185, R185, -INF , !P4 ;  /* 0xff800000b9b97808 */ /* 0x000fc40006000000 */
[----:B------:R-:W-:Y:S02]  /*12c20*/  I2FP.F32.S32 R9, R9 ;  /* 0x0000000900097245 */ /* 0x000fe40000201400 */
[----:B------:R-:W-:Y:S02]  /*12c30*/  ISETP.GE.AND P4, PT, R10, R231, PT ;  /* 0x000000e70a00720c */ /* 0x000fe40003f86270 */
[----:B------:R-:W-:Y:S01]  /*12c40*/  IADD3 R11, PT, PT, R229, 0x120, -R38 ;  /* 0x00000120e50b7810 */ /* 0x000fe20007ffe826 */
[----:B------:R-:W-:Y:S01]  /*12c50*/  FFMA.FTZ R9, -R240, R9, R26 ;  /* 0x00000009f0097223 */ /* 0x000fe2000001011a */
[----:B------:R-:W-:Y:S02]  /*12c60*/  I2FP.F32.S32 R8, R8 ;  /* 0x0000000800087245 */ /* 0x000fe40000201400 */
[----:B------:R-:W-:Y:S02]  /*12c70*/  FSEL R200, R24, -INF , P4 ;  /* 0xff80000018c87808 */ /* 0x000fe40002000000 */
[----:B------:R-:W-:Y:S01]  /*12c80*/  ISETP.GE.AND P4, PT, R10, R228, PT ;  /* 0x000000e40a00720c */ /* 0x000fe20003f86270 */
[----:B------:R-:W-:Y:S01]  /*12c90*/  FFMA.FTZ R25, -R240, R8, R25 ;  /* 0x00000008f0197223 */ /* 0x000fe20000010119 */
[----:B------:R-:W-:-:S02]  /*12ca0*/  IABS R11, R11 ;  /* 0x0000000b000b7213 */ /* 0x000fc40000000000 */
[----:B------:R-:W-:Y:S02]  /*12cb0*/  FSEL R186, R186, -INF , !P5 ;  /* 0xff800000baba7808 */ /* 0x000fe40006800000 */
[C---:B------:R-:W-:Y:S02]  /*12cc0*/  ISETP.GE.AND P3, PT, R10.reuse, R230, PT ;  /* 0x000000e60a00720c */ /* 0x040fe40003f66270 */
[----:B------:R-:W-:Y:S01]  /*12cd0*/  ISETP.GE.AND P5, PT, R10, R227, PT ;  /* 0x000000e30a00720c */ /* 0x000fe20003fa6270 */
[----:B------:R-:W-:Y:S01]  /*12ce0*/  VIADD R10, R39, 0xfffffed9 ;  /* 0xfffffed9270a7836 */ /* 0x000fe20000000000 */
[----:B------:R-:W-:Y:S02]  /*12cf0*/  IADD3 R8, PT, PT, R7, 0x127, -R38 ;  /* 0x0000012707087810 */ /* 0x000fe40007ffe826 */
[----:B------:R-:W-:Y:S01]  /*12d00*/  FSEL R187, R9, -INF , P4 ;  /* 0xff80000009bb7808 */ /* 0x000fe20002000000 */
[----:B------:R-:W-:Y:S01]  /*12d10*/  IMAD.MOV.U32 R9, RZ, RZ, R11 ;  /* 0x000000ffff097224 */ /* 0x000fe200078e000b */
[----:B------:R-:W-:-:S02]  /*12d20*/  IABS R8, R8 ;  /* 0x0000000800087213 */ /* 0x000fc40000000000 */
[----:B------:R-:W-:Y:S02]  /*12d30*/  FSEL R200, R200, -INF , !P3 ;  /* 0xff800000c8c87808 */ /* 0x000fe40005800000 */
[----:B------:R-:W-:Y:S02]  /*12d40*/  ISETP.GE.AND P3, PT, R10, R231, PT ;  /* 0x000000e70a00720c */ /* 0x000fe40003f66270 */
[----:B------:R-:W-:Y:S02]  /*12d50*/  I2FP.F32.S32 R9, R9 ;  /* 0x0000000900097245 */ /* 0x000fe40000201400 */
[----:B------:R-:W-:Y:S02]  /*12d60*/  I2FP.F32.S32 R8, R8 ;  /* 0x0000000800087245 */ /* 0x000fe40000201400 */
[----:B------:R-:W-:Y:S01]  /*12d70*/  FSEL R187, R187, -INF , !P5 ;  /* 0xff800000bbbb7808 */ /* 0x000fe20006800000 */
[C---:B------:R-:W-:Y:S01]  /*12d80*/  FFMA.FTZ R20, -R240.reuse, R9, R20 ;  /* 0x00000009f0147223 */ /* 0x040fe20000010114 */
[----:B------:R-:W-:Y:S01]  /*12d90*/  FSEL R201, R25, -INF , P3 ;  /* 0xff80000019c97808 */ /* 0x000fe20001800000 */
[----:B------:R-:W-:Y:S01]  /*12da0*/  FFMA.FTZ R8, -R240, R8, R27 ;  /* 0x00000008f0087223 */ /* 0x000fe2000001011b */
[----:B------:R-:W-:-:S02]  /*12db0*/  IADD3 R11, PT, PT, R229, 0x11f, -R38 ;  /* 0x0000011fe50b7810 */ /* 0x000fc40007ffe826 */
[C---:B------:R-:W-:Y:S02]  /*12dc0*/  ISETP.GE.AND P4, PT, R10.reuse, R230, PT ;  /* 0x000000e60a00720c */ /* 0x040fe40003f86270 */
[C---:B------:R-:W-:Y:S02]  /*12dd0*/  ISETP.GE.AND P5, PT, R10.reuse, R227, PT ;  /* 0x000000e30a00720c */ /* 0x040fe40003fa6270 */
[----:B------:R-:W-:Y:S01]  /*12de0*/  ISETP.GE.AND P3, PT, R10, R228, PT ;  /* 0x000000e40a00720c */ /* 0x000fe20003f66270 */
[----:B------:R-:W-:Y:S01]  /*12df0*/  VIADD R10, R39, 0xfffffee0 ;  /* 0xfffffee0270a7836 */ /* 0x000fe20000000000 */
[----:B------:R-:W-:Y:S02]  /*12e00*/  IADD3 R9, PT, PT, R7, 0x120, -R38 ;  /* 0x0000012007097810 */ /* 0x000fe40007ffe826 */
[----:B------:R-:W-:Y:S02]  /*12e10*/  IABS R11, R11 ;  /* 0x0000000b000b7213 */ /* 0x000fe40000000000 */
[----:B------:R-:W-:-:S02]  /*12e20*/  FSEL R201, R201, -INF , !P4 ;  /* 0xff800000c9c97808 */ /* 0x000fc40006000000 */
[----:B------:R-:W-:Y:S02]  /*12e30*/  IABS R9, R9 ;  /* 0x0000000900097213 */ /* 0x000fe40000000000 */
[----:B------:R-:W-:Y:S02]  /*12e40*/  ISETP.GE.AND P4, PT, R10, R231, PT ;  /* 0x000000e70a00720c */ /* 0x000fe40003f86270 */
[----:B------:R-:W-:Y:S01]  /*12e50*/  FSEL R202, R8, -INF , P3 ;  /* 0xff80000008ca7808 */ /* 0x000fe20001800000 */
[----:B------:R-:W-:Y:S01]  /*12e60*/  IMAD.MOV.U32 R8, RZ, RZ, R11 ;  /* 0x000000ffff087224 */ /* 0x000fe200078e000b */
[----:B------:R-:W-:Y:S01]  /*12e70*/  I2FP.F32.S32 R9, R9 ;  /* 0x0000000900097245 */ /* 0x000fe20000201400 */
[----:B------:R-:W-:Y:S01]  /*12e80*/  VIADD R11, R39, 0xfffffee1 ;  /* 0xfffffee1270b7836 */ /* 0x000fe20000000000 */
[----:B------:R-:W-:Y:S02]  /*12e90*/  FSEL R204, R20, -INF , P4 ;  /* 0xff80000014cc7808 */ /* 0x000fe40002000000 */
[----:B------:R-:W-:Y:S01]  /*12ea0*/  IADD3 R20, PT, PT, R229, 0x118, -R38 ;  /* 0x00000118e5147810 */ /* 0x000fe20007ffe826 */
[----:B------:R-:W-:Y:S01]  /*12eb0*/  FFMA.FTZ R9, -R240, R9, R22 ;  /* 0x00000009f0097223 */ /* 0x000fe20000010116 */
[----:B------:R-:W-:-:S02]  /*12ec0*/  I2FP.F32.S32 R8, R8 ;  /* 0x0000000800087245 */ /* 0x000fc40000201400 */
[----:B------:R-:W-:Y:S02]  /*12ed0*/  ISETP.GE.AND P4, PT, R10, R228, PT ;  /* 0x000000e40a00720c */ /* 0x000fe40003f86270 */
[----:B------:R-:W-:Y:S02]  /*12ee0*/  IABS R20, R20 ;  /* 0x0000001400147213 */ /* 0x000fe40000000000 */
[----:B------:R-:W-:Y:S02]  /*12ef0*/  FSEL R202, R202, -INF , !P5 ;  /* 0xff800000caca7808 */ /* 0x000fe40006800000 */
[C---:B------:R-:W-:Y:S02]  /*12f00*/  ISETP.GE.AND P3, PT, R10.reuse, R230, PT ;  /* 0x000000e60a00720c */ /* 0x040fe40003f66270 */
[----:B------:R-:W-:Y:S01]  /*12f10*/  ISETP.GE.AND P5, PT, R10, R227, PT ;  /* 0x000000e30a00720c */ /* 0x000fe20003fa6270 */
[----:B------:R-:W-:Y:S01]  /*12f20*/  FFMA.FTZ R10, -R240, R8, R21 ;  /* 0x00000008f00a7223 */ /* 0x000fe20000010115 */
[----:B------:R-:W-:-:S02]  /*12f30*/  IADD3 R8, PT, PT, R7, 0x11f, -R38 ;  /* 0x0000011f07087810 */ /* 0x000fc40007ffe826 */
[----:B------:R-:W-:Y:S01]  /*12f40*/  FSEL R203, R9, -INF , P4 ;  /* 0xff80000009cb7808 */ /* 0x000fe20002000000 */
[----:B------:R-:W-:Y:S01]  /*12f50*/  IMAD.MOV.U32 R9, RZ, RZ, R20 ;  /* 0x000000ffff097224 */ /* 0x000fe200078e0014 */
[----:B------:R-:W-:Y:S02]  /*12f60*/  FSEL R204, R204, -INF , !P3 ;  /* 0xff800000cccc7808 */ /* 0x000fe40005800000 */
[----:B------:R-:W-:Y:S02]  /*12f70*/  IABS R8, R8 ;  /* 0x0000000800087213 */ /* 0x000fe40000000000 */
[----:B------:R-:W-:Y:S02]  /*12f80*/  ISETP.GE.AND P3, PT, R11, R231, PT ;  /* 0x000000e70b00720c */ /* 0x000fe40003f66270 */
[----:B------:R-:W-:Y:S02]  /*12f90*/  I2FP.F32.S32 R9, R9 ;  /* 0x0000000900097245 */ /* 0x000fe40000201400 */
[----:B------:R-:W-:-:S02]  /*12fa0*/  I2FP.F32.S32 R8, R8 ;  /* 0x0000000800087245 */ /* 0x000fc40000201400 */
[----:B------:R-:W-:Y:S01]  /*12fb0*/  ISETP.GE.AND P4, PT, R11, R230, PT ;  /* 0x000000e60b00720c */ /* 0x000fe20003f86270 */
[----:B------:R-:W-:Y:S01]  /*12fc0*/  FFMA.FTZ R196, -R240, R9, R196 ;  /* 0x00000009f0c47223 */ /* 0x000fe200000101c4 */
[----:B------:R-:W-:Y:S01]  /*12fd0*/  FSEL R10, R10, -INF , P3 ;  /* 0xff8000000a0a7808 */ /* 0x000fe20001800000 */
[----:B------:R-:W-:Y:S01]  /*12fe0*/  FFMA.FTZ R8, -R240, R8, R23 ;  /* 0x00000008f0087223 */ /* 0x000fe20000010117 */
[--C-:B------:R-:W-:Y:S02]  /*12ff0*/  IADD3 R20, PT, PT, R229, 0x117, -R38.reuse ;  /* 0x00000117e5147810 */ /* 0x100fe40007ffe826 */
[----:B------:R-:W-:Y:S02]  /*13000*/  FSEL R203, R203, -INF , !P5 ;  /* 0xff800000cbcb7808 */ /* 0x000fe40006800000 */
[----:B------:R-:W-:Y:S02]  /*13010*/  IADD3 R9, PT, PT, R7, 0x118, -R38 ;  /* 0x0000011807097810 */ /* 0x000fe40007ffe826 */
[----:B------:R-:W-:-:S02]  /*13020*/  ISETP.GE.AND P5, PT, R11, R227, PT ;  /* 0x000000e30b00720c */ /* 0x000fc40003fa6270 */
[----:B------:R-:W-:Y:S01]  /*13030*/  ISETP.GE.AND P3, PT, R11, R228, PT ;  /* 0x000000e40b00720c */ /* 0x000fe20003f66270 */
[----:B------:R-:W-:Y:S01]  /*13040*/  VIADD R11, R39, 0xfffffee8 ;  /* 0xfffffee8270b7836 */ /* 0x000fe20000000000 */
[----:B------:R-:W-:Y:S02]  /*13050*/  FSEL R181, R10, -INF , !P4 ;  /* 0xff8000000ab57808 */ /* 0x000fe40006000000 */
[----:B------:R-:W-:Y:S02]  /*13060*/  IABS R10, R20 ;  /* 0x00000014000a7213 */ /* 0x000fe40000000000 */
[----:B------:R-:W-:Y:S02]  /*13070*/  IABS R9, R9 ;  /* 0x0000000900097213 */ /* 0x000fe40000000000 */
[----:B------:R-:W-:Y:S01]  /*13080*/  FSEL R180, R8, -INF , P3 ;  /* 0xff80000008b47808 */ /* 0x000fe20001800000 */
[----:B------:R-:W-:Y:S01]  /*13090*/  IMAD.MOV.U32 R8, RZ, RZ, R10 ;  /* 0x000000ffff087224 */ /* 0x000fe200078e000a */
[----:B------:R-:W-:-:S02]  /*130a0*/  ISETP.GE.AND P4, PT, R11, R231, PT ;  /* 0x000000e70b00720c */ /* 0x000fc40003f86270 */
[----:B------:R-:W-:Y:S02]  /*130b0*/  I2FP.F32.S32 R9, R9 ;  /* 0x0000000900097245 */ /* 0x000fe40000201400 */
[----:B------:R-:W-:Y:S02]  /*130c0*/  FSEL R180, R180, -INF , !P5 ;  /* 0xff800000b4b47808 */ /* 0x000fe40006800000 */
[----:B------:R-:W-:Y:S01]  /*130d0*/  FSEL R10, R196, -INF , P4 ;  /* 0xff800000c40a7808 */ /* 0x000fe20002000000 */
[----:B------:R-:W-:Y:S01]  /*130e0*/  FFMA.FTZ R9, -R240, R9, R198 ;  /* 0x00000009f0097223 */ /* 0x000fe200000101c6 */
[C---:B------:R-:W-:Y:S02]  /*130f0*/  ISETP.GE.AND P3, PT, R11.reuse, R230, PT ;  /* 0x000000e60b00720c */ /* 0x040fe40003f66270 */
[----:B------:R-:W-:Y:S02]  /*13100*/  ISETP.GE.AND P5, PT, R11, R227, PT ;  /* 0x000000e30b00720c */ /* 0x000fe40003fa6270 */
[----:B------:R-:W-:-:S02]  /*13110*/  I2FP.F32.S32 R8, R8 ;  /* 0x0000000800087245 */ /* 0x000fc40000201400 */
[----:B------:R-:W-:Y:S01]  /*13120*/  ISETP.GE.AND P4, PT, R11, R228, PT ;  /* 0x000000e40b00720c */ /* 0x000fe20003f86270 */
[----:B------:R-:W-:Y:S01]  /*13130*/  VIADD R11, R39, 0xfffffee9 ;  /* 0xfffffee9270b7836 */ /* 0x000fe20000000000 */
[----:B------:R-:W-:Y:S01]  /*13140*/  FSEL R5, R10, -INF , !P3 ;  /* 0xff8000000a057808 */ /* 0x000fe20005800000 */
[----:B------:R-:W-:Y:S01]  /*13150*/  FFMA.FTZ R8, -R240, R8, R197 ;  /* 0x00000008f0087223 */ /* 0x000fe200000101c5 */
[----:B------:R-:W-:Y:S02]  /*13160*/  FSEL R9, R9, -INF , P4 ;  /* 0xff80000009097808 */ /* 0x000fe40002000000 */
[----:B------:R-:W-:Y:S02]  /*13170*/  ISETP.GE.AND P3, PT, R11, R231, PT ;  /* 0x000000e70b00720c */ /* 0x000fe40003f66270 */
[----:B------:R-:W-:Y:S02]  /*13180*/  IADD3 R12, PT, PT, R229, 0x110, -R38 ;  /* 0x00000110e50c7810 */ /* 0x000fe40007ffe826 */
[----:B------:R-:W-:-:S02]  /*13190*/  I2FP.F32.S32 R10, R4 ;  /* 0x00000004000a7245 */ /* 0x000fc40000201400 */
[----:B------:R-:W-:Y:S02]  /*131a0*/  FSEL R4, R9, -INF , !P5 ;  /* 0xff80000009047808 */ /* 0x000fe40006800000 */
[----:B------:R-:W-:Y:S01]  /*131b0*/  FSEL R8, R8, -INF , P3 ;  /* 0xff80000008087808 */ /* 0x000fe20001800000 */
[----:B------:R-:W-:Y:S01]  /*131c0*/  FFMA.FTZ R10, -R240, R10, R199 ;  /* 0x0000000af00a7223 */ /* 0x000fe200000101c7 */
[----:B------:R-:W-:Y:S02]  /*131d0*/  IABS R12, R12 ;  /* 0x0000000c000c7213 */ /* 0x000fe40000000000 */
[C---:B------:R-:W-:Y:S02]  /*131e0*/  ISETP.GE.AND P4, PT, R11.reuse, R230, PT ;  /* 0x000000e60b00720c */ /* 0x040fe40003f86270 */
[C---:B------:R-:W-:Y:S02]  /*131f0*/  ISETP.GE.AND P5, PT, R11.reuse, R227, PT ;  /* 0x000000e30b00720c */ /* 0x040fe40003fa6270 */
[----:B------:R-:W-:-:S02]  /*13200*/  ISETP.GE.AND P3, PT, R11, R228, PT ;  /* 0x000000e40b00720c */ /* 0x000fc40003f66270 */
[--C-:B------:R-:W-:Y:S02]  /*13210*/  IADD3 R11, PT, PT, R7, 0x110, -R38.reuse ;  /* 0x00000110070b7810 */ /* 0x100fe40007ffe826 */
[----:B------:R-:W-:Y:S02]  /*13220*/  I2FP.F32.S32 R9, R12 ;  /* 0x0000000c00097245 */ /* 0x000fe40000201400 */
[----:B------:R-:W-:Y:S02]  /*13230*/  IADD3 R12, PT, PT, R229, 0x10f, -R38 ;  /* 0x0000010fe50c7810 */ /* 0x000fe40007ffe826 */
[----:B------:R-:W-:Y:S01]  /*13240*/  IABS R11, R11 ;  /* 0x0000000b000b7213 */ /* 0x000fe20000000000 */
[----:B------:R-:W-:Y:S01]  /*13250*/  FFMA.FTZ R9, -R240, R9, R192 ;  /* 0x00000009f0097223 */ /* 0x000fe200000101c0 */
[----:B------:R-:W-:Y:S02]  /*13260*/  FSEL R10, R10, -INF , P3 ;  /* 0xff8000000a0a7808 */ /* 0x000fe40001800000 */
[----:B------:R-:W-:-:S02]  /*13270*/  IABS R12, R12 ;  /* 0x0000000c000c7213 */ /* 0x000fc40000000000 */
[----:B------:R-:W-:Y:S01]  /*13280*/  FSEL R188, R8, -INF , !P4 ;  /* 0xff80000008bc7808 */ /* 0x000fe20006000000 */
[----:B------:R-:W-:Y:S01]  /*13290*/  VIADD R8, R39, 0xfffffef1 ;  /* 0xfffffef127087836 */ /* 0x000fe20000000000 */
[----:B------:R-:W-:Y:S02]  /*132a0*/  I2FP.F32.S32 R11, R11 ;  /* 0x0000000b000b7245 */ /* 0x000fe40000201400 */
[----:B------:R-:W-:Y:S02]  /*132b0*/  ISETP.GE.AND P4, PT, R13, R231, PT ;  /* 0x000000e70d00720c */ /* 0x000fe40003f86270 */
[----:B------:R-:W-:Y:S01]  /*132c0*/  FSEL R189, R10, -INF , !P5 ;  /* 0xff8000000abd7808 */ /* 0x000fe20006800000 */
[----:B------:R-:W-:Y:S01]  /*132d0*/  FFMA.FTZ R11, -R240, R11, R194 ;  /* 0x0000000bf00b7223 */ /* 0x000fe200000101c2 */
[----:B------:R-:W-:Y:S02]  /*132e0*/  IADD3 R10, PT, PT, R7, 0x10f, -R38 ;  /* 0x0000010f070a7810 */ /* 0x000fe40007ffe826 */
[----:B------:R-:W-:-:S02]  /*132f0*/  I2FP.F32.S32 R12, R12 ;  /* 0x0000000c000c7245 */ /* 0x000fc40000201400 */
[--C-:B------:R-:W-:Y:S02]  /*13300*/  IADD3 R7, PT, PT, R7, 0x108, -R38.reuse ;  /* 0x0000010807077810 */ /* 0x100fe40007ffe826 */
[----:B------:R-:W-:Y:S01]  /*13310*/  ISETP.GE.AND P3, PT, R13, R230, PT ;  /* 0x000000e60d00720c */ /* 0x000fe20003f66270 */
[----:B------:R-:W-:Y:S01]  /*13320*/  FFMA.FTZ R12, -R240, R12, R193 ;  /* 0x0000000cf00c7223 */ /* 0x000fe200000101c1 */
[----:B------:R-:W-:Y:S02]  /*13330*/  FSEL R9, R9, -INF , P4 ;  /* 0xff80000009097808 */ /* 0x000fe40002000000 */
[C---:B------:R-:W-:Y:S02]  /*13340*/  ISETP.GE.AND P5, PT, R13.reuse, R227, PT ;  /* 0x000000e30d00720c */ /* 0x040fe40003fa6270 */
[----:B------:R-:W-:Y:S02]  /*13350*/  ISETP.GE.AND P4, PT, R13, R228, PT ;  /* 0x000000e40d00720c */ /* 0x000fe40003f86270 */
[----:B------:R-:W-:-:S02]  /*13360*/  IADD3 R13, PT, PT, R229, 0x108, -R38 ;  /* 0x00000108e50d7810 */ /* 0x000fc40007ffe826 */
[----:B------:R-:W-:Y:S02]  /*13370*/  IABS R7, R7 ;  /* 0x0000000700077213 */ /* 0x000fe40000000000 */
[----:B------:R-:W-:Y:S02]  /*13380*/  FSEL R38, R9, -INF , !P3 ;  /* 0xff80000009267808 */ /* 0x000fe40005800000 */
[----:B------:R-:W-:Y:S01]  /*13390*/  ISETP.GE.AND P3, PT, R8, R231, PT ;  /* 0x000000e70800720c */ /* 0x000fe20003f66270 */
[----:B------:R-:W-:Y:S01]  /*133a0*/  IMAD.MOV.U32 R9, RZ, RZ, R7 ;  /* 0x000000ffff097224 */ /* 0x000fe200078e0007 */
        /* <DEDUP_REMOVED lines=14> */
[----:B------:R-:W-:Y:S01]  /*13490*/  FSEL R10, R10, -INF , P3 ;  /* 0xff8000000a0a7808 */ /* 0x000fe20001800000 */
[----:B------:R-:W-:Y:S01]  /*134a0*/  VIADD R39, R165, 0xfffffffe ;  /* 0xfffffffea5277836 */ /* 0x000fe20000000000 */
[C---:B------:R-:W-:Y:S02]  /*134b0*/  ISETP.GE.AND P4, PT, R8.reuse, R231, PT ;  /* 0x000000e70800720c */ /* 0x040fe40003f86270 */
[----:B------:R-:W-:Y:S02]  /*134c0*/  ISETP.GE.AND P3, PT, R8, R230, PT ;  /* 0x000000e60800720c */ /* 0x000fe40003f66270 */
[----:B------:R-:W-:-:S02]  /*134d0*/  FSEL R13, R13, -INF , P4 ;  /* 0xff8000000d0d7808 */ /* 0x000fc40002000000 */
[----:B------:R-:W-:Y:S02]  /*134e0*/  I2FP.F32.S32 R9, R9 ;  /* 0x0000000900097245 */ /* 0x000fe40000201400 */
[----:B------:R-:W-:Y:S02]  /*134f0*/  FSEL R190, R13, -INF , !P3 ;  /* 0xff8000000dbe7808 */ /* 0x000fe40005800000 */
[----:B------:R-:W-:Y:S01]  /*13500*/  ISETP.GT.AND P3, PT, R39, R232, PT ;  /* 0x000000e82700720c */ /* 0x000fe20003f64270 */
[----:B------:R-:W-:Y:S01]  /*13510*/  FFMA.FTZ R9, -R240, R9, R18 ;  /* 0x00000009f0097223 */ /* 0x000fe20000010112 */
[----:B------:R-:W-:Y:S02]  /*13520*/  ISETP.GE.AND P4, PT, R8, R228, PT ;  /* 0x000000e40800720c */ /* 0x000fe40003f86270 */
[----:B------:R-:W-:Y:S02]  /*13530*/  FSEL R18, R10, -INF , !P5 ;  /* 0xff8000000a127808 */ /* 0x000fe40006800000 */
[----:B------:R-:W-:-:S02]  /*13540*/  ISETP.GE.AND P5, PT, R8, R227, PT ;  /* 0x000000e30800720c */ /* 0x000fc40003fa6270 */
[----:B------:R-:W-:-:S04]  /*13550*/  FSEL R9, R9, -INF , P4 ;  /* 0xff80000009097808 */ /* 0x000fc80002000000 */
[----:B------:R-:W-:Y:S01]  /*13560*/  FSEL R191, R9, -INF , !P5 ;  /* 0xff80000009bf7808 */ /* 0x000fe20006800000 */
[----:B------:R-:W-:Y:S05]  /*13570*/  @!P3 BRA `(.L_x_7407) ;  /* 0x0000000c0080b947 */ /* 0x000fea0003800000 */
[----:B------:R-:W-:Y:S04]  /*13580*/  BSSY.RECONVERGENT B0, `(.L_x_7408) ;  /* 0x000004b000007945 */ /* 0x000fe80003800200 */
[----:B------:R-:W-:Y:S05]  /*13590*/  @!P0 BRA `(.L_x_7409) ;  /* 0x0000000400048947 */ /* 0x000fea0003800000 */
[----:B------:R-:W2:Y:S01]  /*135a0*/  LD.E R16, desc[UR4][R2.64+0x170] ;  /* 0x0001700402107980 */ /* 0x000ea2000c101900 */
[----:B------:R-:W-:-:S04]  /*135b0*/  VIADD R13, R165, 0xffffffff ;  /* 0xffffffffa50d7836 */ /* 0x000fc80000000000 */
[----:B------:R-:W-:-:S04]  /*135c0*/  IMAD.SHL.U32 R13, R13, 0x100, RZ ;  /* 0x000001000d0d7824 */ /* 0x000fc800078e00ff */
[C---:B------:R-:W-:Y:S01]  /*135d0*/  VIADD R15, R13.reuse, 0xffffff00 ;  /* 0xffffff000d0f7836 */ /* 0x040fe20000000000 */
[----:B------:R-:W-:Y:S02]  /*135e0*/  IADD3 R13, PT, PT, R13, -0x200, RZ ;  /* 0xfffffe000d0d7810 */ /* 0x000fe40007ffe0ff */
[-C--:B--2---:R-:W-:Y:S02]  /*135f0*/  IABS R11, R16.reuse ;  /* 0x00000010000b7213 */ /* 0x084fe40000000000 */
[----:B------:R-:W-:Y:S02]  /*13600*/  IABS R9, R16 ;  /* 0x0000001000097213 */ /* 0x000fe40000000000 */
[----:B------:R-:W1:Y:S02]  /*13610*/  I2F.RP R10, R11 ;  /* 0x0000000b000a7306 */ /* 0x000e640000209400 */
[----:B------:R-:W-:-:S06]  /*13620*/  IADD3 R9, PT, PT, RZ, -R9, RZ ;  /* 0x80000009ff097210 */ /* 0x000fcc0007ffe0ff */
[----:B-1----:R-:W1:Y:S02]  /*13630*/  MUFU.RCP R22, R10 ;  /* 0x0000000a00167308 */ /* 0x002e640000001000 */
[----:B-1----:R-:W-:Y:S01]  /*13640*/  VIADD R22, R22, 0xffffffe ;  /* 0x0ffffffe16167836 */ /* 0x002fe20000000000 */
[----:B------:R-:W-:Y:S02]  /*13650*/  IABS R10, R15 ;  /* 0x0000000f000a7213 */ /* 0x000fe40000000000 */
[----:B------:R-:W-:-:S03]  /*13660*/  LOP3.LUT R15, R15, R16, RZ, 0x3c, !PT ;  /* 0x000000100f0f7212 */ /* 0x000fc600078e3cff */
[----:B------:R-:W1:Y:S02]  /*13670*/  F2I.FTZ.U32.TRUNC.NTZ R23, R22 ;  /* 0x0000001600177305 */ /* 0x000e64000021f000 */
[----:B-1----:R-:W-:Y:S01]  /*13680*/  IADD3 R8, PT, PT, RZ, -R23, RZ ;  /* 0x80000017ff087210 */ /* 0x002fe20007ffe0ff */
[----:B------:R-:W-:-:S04]  /*13690*/  IMAD.MOV.U32 R22, RZ, RZ, RZ ;  /* 0x000000ffff167224 */ /* 0x000fc800078e00ff */
[----:B------:R-:W-:Y:S01]  /*136a0*/  IMAD R21, R8, R11, RZ ;  /* 0x0000000b08157224 */ /* 0x000fe200078e02ff */
[----:B------:R-:W-:Y:S02]  /*136b0*/  IABS R8, R13 ;  /* 0x0000000d00087213 */ /* 0x000fe40000000000 */
[----:B------:R-:W-:Y:S01]  /*136c0*/  LOP3.LUT R13, R13, R16, RZ, 0x3c, !PT ;  /* 0x000000100d0d7212 */ /* 0x000fe200078e3cff */
[----:B------:R-:W-:-:S06]  /*136d0*/  IMAD.HI.U32 R21, R23, R21, R22 ;  /* 0x0000001517157227 */ /* 0x000fcc00078e0016 */
[----:B------:R-:W-:-:S04]  /*136e0*/  IMAD.HI.U32 R12, R21, R8, RZ ;  /* 0x00000008150c7227 */ /* 0x000fc800078e00ff */
[----:B------:R-:W-:Y:S02]  /*136f0*/  IMAD.HI.U32 R14, R21, R10, RZ ;  /* 0x0000000a150e7227 */ /* 0x000fe400078e00ff */
[----:B------:R-:W1:Y:S02]  /*13700*/  LDC.64 R20, c[0x0][0x348] ;  /* 0x0000d200ff147b82 */ /* 0x000e640000000a00 */
        /* <DEDUP_REMOVED lines=20> */
[----:B-1----:R-:W2:Y:S02]  /*13850*/  LD.E.64 R12, desc[UR4][R20.64+0x38] ;  /* 0x00003804140c7980 */ /* 0x002ea4000c101b00 */
        /* <DEDUP_REMOVED lines=21> */
.L_x_7409:
        /* <DEDUP_REMOVED lines=8> */
.L_x_7410:
[----:B------:R-:W-:Y:S05]  /*13a30*/  BSYNC.RECONVERGENT B0 ;  /* 0x0000000000007941 */ /* 0x000fea0003800200 */
.L_x_7408:
[C---:B------:R-:W-:Y:S01]  /*13a40*/  SHF.L.U32 R9, R222.reuse, 0x5, RZ ;  /* 0x00000005de097819 */ /* 0x040fe200000006ff */
[----:B------:R-:W-:Y:S01]  /*13a50*/  @!P1 IMAD R30, R223, 0x60, RZ ;  /* 0x00000060df1e9824 */ /* 0x000fe200078e02ff */
        /* <DEDUP_REMOVED lines=144> */
.L_x_7412:
[----:B------:R-:W-:Y:S05]  /*14360*/  BSYNC.RECONVERGENT B0 ;  /* 0x0000000000007941 */ /* 0x000fea0003800200 */
.L_x_7411:
[----:B------:R-:W0:Y:S02]  /*14370*/  LDGDEPBAR ;  /* 0x00000000000079af */ /* 0x000e240000000000 */
.L_x_7407:
[----:B------:R-:W-:Y:S05]  /*14380*/  BSYNC.RECONVERGENT B1 ;  /* 0x0000000000017941 */ /* 0x000fea0003800200 */
.L_x_7406:
[----:B-1----:R-:W3:Y:S01]  /*14390*/  LD.E R195, desc[UR4][R2.64+0xdc] ;  /* 0x0000dc0402c37980 */ /* 0x002ee2000c101900 */
        /* <DEDUP_REMOVED lines=64> */
[----:B------:R-:W-:Y:S01]  /*147a0*/  LEA R37, R37, R218, 0x1 ;  /* 0x000000da25257211 */ /* 0x000fe200078e08ff */
[----:B------:R-:W1:Y:S01]  /*147b0*/  SHFL.BFLY PT, R11, R10, 0x2, 0x1f ;  /* 0x0c401f000a0b7f89 */ /* 0x000e6200000e0000 */
[----:B------:R-:W-:-:S02]  /*147c0*/  SEL R28, R164, 0xffffffe0, !P6 ;  /* 0xffffffe0a41c7807 */ /* 0x000fc40007000000 */
[----:B------:R-:W-:Y:S01]  /*147d0*/  IADD3 R24, PT, PT, R37, 0xa000, RZ ;  /* 0x0000a00025187810 */ /* 0x000fe20007ffe0ff */
[----:B------:R-:W4:Y:S01]  /*147e0*/  SHFL.BFLY PT, R9, R8, 0x2, 0x1f ;  /* 0x0c401f0008097f89 */ /* 0x000f2200000e0000 */
[----:B------:R-:W-:Y:S02]  /*147f0*/  IADD3 R164, PT, PT, R28, R37, RZ ;  /* 0x000000251ca47210 */ /* 0x000fe40007ffe0ff */
[----:B-1----:R-:W-:Y:S02]  /*14800*/  FMNMX.FTZ R11, R10, R11, !PT ;  /* 0x0000000b0a0b7209 */ /* 0x002fe40007810000 */
[----:B----4-:R-:W-:-:S03]  /*14810*/  FMNMX.FTZ R9, R8, R9, !PT ;  /* 0x0000000908097209 */ /* 0x010fc60007810000 */
[----:B------:R-:W1:Y:S04]  /*14820*/  SHFL.BFLY PT, R16, R11, 0x1, 0x1f ;  /* 0x0c201f000b107f89 */ /* 0x000e6800000e0000 */
[----:B------:R-:W4:Y:S01]  /*14830*/  SHFL.BFLY PT, R194, R9, 0x1, 0x1f ;  /* 0x0c201f0009c27f89 */ /* 0x000f2200000e0000 */
[----:B-1----:R-:W-:-:S04]  /*14840*/  FMNMX.FTZ R16, R11, R16, !PT ;  /* 0x000000100b107209 */ /* 0x002fc80007810000 */
[C---:B------:R-:W-:Y:S02]  /*14850*/  FSETP.NEU.FTZ.AND P0, PT, R16.reuse, -INF , PT ;  /* 0xff8000001000780b */ /* 0x040fe40003f1d000 */
[----:B----4-:R-:W-:Y:S02]  /*14860*/  FMNMX.FTZ R194, R9, R194, !PT ;  /* 0x000000c209c27209 */ /* 0x010fe40007810000 */
[----:B------:R-:W-:Y:S02]  /*14870*/  FSEL R9, R16, RZ, P0 ;  /* 0x000000ff10097208 */ /* 0x000fe40000000000 */
[----:B------:R-:W-:-:S03]  /*14880*/  FSETP.NEU.FTZ.AND P1, PT, R194, -INF , PT ;  /* 0xff800000c200780b */ /* 0x000fc60003f3d000 */
[----:B------:R-:W-:Y:S01]  /*14890*/  FADD.FTZ R0, R0, -R9 ;  /* 0x8000000900007221 */ /* 0x000fe20000010000 */
[----:B--2---:R-:W-:Y:S01]  /*148a0*/  FSEL R13, R194, RZ, P1 ;  /* 0x000000ffc20d7208 */ /* 0x004fe20000800000 */
[----:B------:R-:W1:Y:S04]  /*148b0*/  LDSM.16.MT88.4 R8, [R37+0xa000] ;  /* 0x00a000002508783b */ /* 0x000e680000004200 */
[----:B------:R-:W-:Y:S01]  /*148c0*/  FADD.FTZ R12, R36, -R13 ;  /* 0x8000000d240c7221 */ /* 0x000fe20000010000 */
[C---:B---3--:R-:W-:Y:S01]  /*148d0*/  FMUL.FTZ R192, R195.reuse, R16 ;  /* 0x00000010c3c07220 */ /* 0x048fe20000410000 */
[C---:B------:R-:W-:Y:S01]  /*148e0*/  FMUL.FTZ R198, R195.reuse, R194 ;  /* 0x000000c2c3c67220 */ /* 0x040fe20000410000 */
[C---:B------:R-:W-:Y:S01]  /*148f0*/  FMUL.FTZ R0, R195.reuse, R0 ;  /* 0x00000000c3007220 */ /* 0x040fe20000410000 */
[----:B------:R-:W-:-:S02]  /*14900*/  FMUL.FTZ R36, R195, R12 ;  /* 0x0000000cc3247220 */ /* 0x000fc40000410000 */
[----:B------:R-:W-:Y:S01]  /*14910*/  FSEL R192, R192, RZ, P0 ;  /* 0x000000ffc0c07208 */ /* 0x000fe20000000000 */
[----:B------:R-:W2:Y:S01]  /*14920*/  LDSM.16.MT88.4 R12, [R164+0xa000] ;  /* 0x00a00000a40c783b */ /* 0x000ea20000004200 */
[----:B------:R-:W-:Y:S01]  /*14930*/  FSEL R198, R198, RZ, P1 ;  /* 0x000000ffc6c67208 */ /* 0x000fe20000800000 */
[----:B------:R-:W3:Y:S01]  /*14940*/  MUFU.EX2 R0, R0 ;  /* 0x0000000000007308 */ /* 0x000ee20000000800 */
[----:B------:R-:W-:Y:S01]  /*14950*/  ISETP.GT.AND P0, PT, R39, R232, PT ;  /* 0x000000e82700720c */ /* 0x000fe20003f04270 */
[-CC-:B------:R-:W-:Y:S01]  /*14960*/  FFMA.FTZ R196, R19, R195.reuse, -R192.reuse ;  /* 0x000000c313c47223 */ /* 0x180fe200000108c0 */
[-CC-:B------:R-:W-:Y:S01]  /*14970*/  FFMA.FTZ R19, R170, R195.reuse, -R192.reuse ;  /* 0x000000c3aa137223 */ /* 0x180fe200000108c0 */
[-CC-:B------:R-:W-:Y:S01]  /*14980*/  FFMA.FTZ R170, R177, R195.reuse, -R192.reuse ;  /* 0x000000c3b1aa7223 */ /* 0x180fe200000108c0 */
[-C--:B------:R-:W-:Y:S01]  /*14990*/  FFMA.FTZ R177, R128, R195.reuse, -R192 ;  /* 0x000000c380b17223 */ /* 0x080fe200000108c0 */
[-CC-:B------:R-:W-:Y:S01]  /*149a0*/  FFMA.FTZ R128, R176, R195.reuse, -R198.reuse ;  /* 0x000000c3b0807223 */ /* 0x180fe200000108c6 */
[-CC-:B------:R-:W-:Y:S01]  /*149b0*/  FFMA.FTZ R171, R171, R195.reuse, -R198.reuse ;  /* 0x000000c3abab7223 */ /* 0x180fe200000108c6 */
[-CC-:B------:R-:W-:Y:S01]  /*149c0*/  FFMA.FTZ R176, R178, R195.reuse, -R198.reuse ;  /* 0x000000c3b2b07223 */ /* 0x180fe200000108c6 */
[-CC-:B------:R-:W-:Y:S01]  /*149d0*/  FFMA.FTZ R179, R179, R195.reuse, -R198.reuse ;  /* 0x000000c3b3b37223 */ /* 0x180fe200000108c6 */
[----:B------:R-:W-:Y:S01]  /*149e0*/  MUFU.EX2 R196, R196 ;  /* 0x000000c400c47308 */ /* 0x000fe20000000800 */
[----:B------:R-:W-:Y:S01]  /*149f0*/  IADD3 R178, PT, PT, R37, 0xa040, RZ ;  /* 0x0000a04025b27810 */ /* 0x000fe20007ffe0ff */
[-CC-:B------:R-:W-:Y:S01]  /*14a00*/  FFMA.FTZ R197, R130, R195.reuse, -R198.reuse ;  /* 0x000000c382c57223 */ /* 0x180fe200000108c6 */
[----:B------:R-:W-:Y:S01]  /*14a10*/  @P2 IADD3 R178, PT, PT, R24, -0x40, RZ ;  /* 0xffffffc018b22810 */ /* 0x000fe20007ffe0ff */
[-C--:B------:R-:W-:Y:S01]  /*14a20*/  FFMA.FTZ R206, R131, R195.reuse, -R198 ;  /* 0x000000c383ce7223 */ /* 0x080fe200000108c6 */
[-CC-:B------:R-:W-:Y:S01]  /*14a30*/  FFMA.FTZ R129, R129, R195.reuse, -R192.reuse ;  /* 0x000000c381817223 */ /* 0x180fe200000108c0 */
[-CC-:B------:R-:W-:Y:S01]  /*14a40*/  FFMA.FTZ R172, R172, R195.reuse, -R192.reuse ;  /* 0x000000c3acac7223 */ /* 0x180fe200000108c0 */
[-C--:B---3--:R-:W-:Y:S01]  /*14a50*/  FMUL.FTZ R162, R162, R0.reuse ;  /* 0x00000000a2a27220 */ /* 0x088fe20000410000 */
[----:B------:R-:W3:Y:S01]  /*14a60*/  MUFU.EX2 R19, R19 ;  /* 0x0000001300137308 */ /* 0x000ee20000000800 */
[-C--:B------:R-:W-:Y:S01]  /*14a70*/  FMUL.FTZ R163, R163, R0.reuse ;  /* 0x00000000a3a37220 */ /* 0x080fe20000410000 */
[-C--:B------:R-:W-:Y:S01]  /*14a80*/  FMUL.FTZ R158, R158, R0.reuse ;  /* 0x000000009e9e7220 */ /* 0x080fe20000410000 */
[----:B------:R-:W-:Y:S01]  /*14a90*/  FMUL.FTZ R159, R159, R0 ;  /* 0x000000009f9f7220 */ /* 0x000fe20000410000 */
[----:B------:R-:W-:Y:S01]  /*14aa0*/  IADD3 R130, PT, PT, R28, R178, RZ ;  /* 0x000000b21c827210 */ /* 0x000fe20007ffe0ff */
[----:B------:R-:W4:Y:S01]  /*14ab0*/  LDSM.16.MT88.4 R24, [R178] ;  /* 0x00000000b218783b */ /* 0x000f220000004200 */
[-C--:B------:R-:W-:Y:S01]  /*14ac0*/  FMUL.FTZ R154, R154, R0.reuse ;  /* 0x000000009a9a7220 */ /* 0x080fe20000410000 */
[-C--:B------:R-:W-:Y:S01]  /*14ad0*/  FMUL.FTZ R155, R155, R0.reuse ;  /* 0x000000009b9b7220 */ /* 0x080fe20000410000 */
[----:B------:R-:W-:Y:S01]  /*14ae0*/  MUFU.EX2 R170, R170 ;  /* 0x000000aa00aa7308 */ /* 0x000fe20000000800 */
[-C--:B------:R-:W-:Y:S01]  /*14af0*/  FMUL.FTZ R150, R150, R0.reuse ;  /* 0x0000000096967220 */ /* 0x080fe20000410000 */
[-C--:B------:R-:W-:Y:S01]  /*14b00*/  FMUL.FTZ R151, R151, R0.reuse ;  /* 0x0000000097977220 */ /* 0x080fe20000410000 */
[-C--:B------:R-:W-:Y:S01]  /*14b10*/  FMUL.FTZ R142, R142, R0.reuse ;  /* 0x000000008e8e7220 */ /* 0x080fe20000410000 */
[-C--:B------:R-:W-:Y:S01]  /*14b20*/  FMUL.FTZ R143, R143, R0.reuse ;  /* 0x000000008f8f7220 */ /* 0x080fe20000410000 */
[-C--:B------:R-:W-:Y:S01]  /*14b30*/  FMUL.FTZ R138, R138, R0.reuse ;  /* 0x000000008a8a7220 */ /* 0x080fe20000410000 */
[-C--:B------:R-:W-:Y:S01]  /*14b40*/  FMUL.FTZ R139, R139, R0.reuse ;  /* 0x000000008b8b7220 */ /* 0x080fe20000410000 */
[----:B------:R-:W-:Y:S01]  /*14b50*/  FMUL.FTZ R134, R134, R0 ;  /* 0x0000000086867220 */ /* 0x000fe20000410000 */
[----:B------:R-:W5:Y:S01]  /*14b60*/  MUFU.EX2 R177, R177 ;  /* 0x000000b100b17308 */ /* 0x000f620000000800 */
[----:B---3--:R-:W-:Y:S01]  /*14b70*/  F2FP.BF16.F32.PACK_AB R21, R19, R196 ;  /* 0x000000c41315723e */ /* 0x008fe200000010ff */
[----:B------:R-:W-:Y:S01]  /*14b80*/  FMUL.FTZ R135, R135, R0 ;  /* 0x0000000087877220 */ /* 0x000fe20000410000 */
[----:B------:R-:W-:Y:S01]  /*14b90*/  LDSM.16.MT88.4 R28, [R37+0xa800] ;  /* 0x00a80000251c783b */ /* 0x000fe20000004200 */
[-C--:B------:R-:W-:Y:S01]  /*14ba0*/  FFMA.FTZ R173, R173, R195.reuse, -R192 ;  /* 0x000000c3adad7223 */ /* 0x080fe200000108c0 */
[-C--:B------:R-:W-:Y:S01]  /*14bb0*/  FFMA.FTZ R131, R182, R195.reuse, -R198 ;  /* 0x000000c3b6837223 */ /* 0x080fe200000108c6 */
[-CC-:B------:R-:W-:Y:S01]  /*14bc0*/  FFMA.FTZ R120, R120, R195.reuse, -R192.reuse ;  /* 0x000000c378787223 */ /* 0x180fe200000108c0 */
[----:B------:R-:W-:Y:S01]  /*14bd0*/  LDSM.16.MT88.4 R32, [R130+0x800] ;  /* 0x000800008220783b */ /* 0x000fe20000004200 */
[----:B------:R-:W-:Y:S01]  /*14be0*/  MUFU.EX2 R171, R171 ;  /* 0x000000ab00ab7308 */ /* 0x000fe20000000800 */
[-CC-:B------:R-:W-:Y:S01]  /*14bf0*/  FFMA.FTZ R121, R121, R195.reuse, -R192.reuse ;  /* 0x000000c379797223 */ /* 0x180fe200000108c0 */
[-CC-:B------:R-:W-:Y:S01]  /*14c00*/  FFMA.FTZ R124, R124, R195.reuse, -R192.reuse ;  /* 0x000000c37c7c7223 */ /* 0x180fe200000108c0 */
[-C--:B------:R-:W-:Y:S01]  /*14c10*/  FFMA.FTZ R125, R125, R195.reuse, -R192 ;  /* 0x000000c37d7d7223 */ /* 0x080fe200000108c0 */
[-CC-:B------:R-:W-:Y:S01]  /*14c20*/  FFMA.FTZ R122, R122, R195.reuse, -R198.reuse ;  /* 0x000000c37a7a7223 */ /* 0x180fe200000108c6 */
[-C--:B------:R-:W-:Y:S01]  /*14c30*/  FFMA.FTZ R123, R123, R195.reuse, -R198 ;  /* 0x000000c37b7b7223 */ /* 0x080fe200000108c6 */
[-CC-:B------:R-:W-:Y:S01]  /*14c40*/  FFMA.FTZ R112, R112, R195.reuse, -R192.reuse ;  /* 0x000000c370707223 */ /* 0x180fe200000108c0 */
[-CC-:B------:R-:W-:Y:S01]  /*14c50*/  FFMA.FTZ R113, R113, R195.reuse, -R192.reuse ;  /* 0x000000c371717223 */ /* 0x180fe200000108c0 */
[----:B------:R-:W3:Y:S01]  /*14c60*/  MUFU.EX2 R128, R128 ;  /* 0x0000008000807308 */ /* 0x000ee20000000800 */
[----:B-----5:R-:W-:Y:S01]  /*14c70*/  F2FP.BF16.F32.PACK_AB R23, R177, R170 ;  /* 0x000000aab117723e */ /* 0x020fe200000010ff */
        /* <DEDUP_REMOVED lines=14> */
[----:B------:R-:W5:Y:S01]  /*14d60*/  MUFU.EX2 R179, R179 ;  /* 0x000000b300b37308 */ /* 0x000f620000000800 */
[----:B---3--:R-:W-:Y:S01]  /*14d70*/  F2FP.BF16.F32.PACK_AB R20, R128, R171 ;  /* 0x000000ab8014723e */ /* 0x008fe200000010ff */
[-C--:B------:R-:W-:Y:S01]  /*14d80*/  FFMA.FTZ R111, R111, R195.reuse, -R198 ;  /* 0x000000c36f6f7223 */ /* 0x080fe200000108c6 */
[-CC-:B------:R-:W-:Y:S01]  /*14d90*/  FFMA.FTZ R96, R96, R195.reuse, -R192.reuse ;  /* 0x000000c360607223 */ /* 0x180fe200000108c0 */
[-CC-:B------:R-:W-:Y:S01]  /*14da0*/  FFMA.FTZ R97, R97, R195.reuse, -R192.reuse ;  /* 0x000000c361617223 */ /* 0x180fe200000108c0 */
[-CC-:B------:R-:W-:Y:S01]  /*14db0*/  FFMA.FTZ R100, R100, R195.reuse, -R192.reuse ;  /* 0x000000c364647223 */ /* 0x180fe200000108c0 */
[-C--:B------:R-:W-:Y:S01]  /*14dc0*/  FFMA.FTZ R101, R101, R195.reuse, -R192 ;  /* 0x000000c365657223 */ /* 0x080fe200000108c0 */
[-CC-:B------:R-:W-:Y:S01]  /*14dd0*/  FFMA.FTZ R98, R98, R195.reuse, -R198.reuse ;  /* 0x000000c362627223 */ /* 0x180fe200000108c6 */
[----:B------:R-:W3:Y:S01]  /*14de0*/  MUFU.EX2 R36, R36 ;  /* 0x0000002400247308 */ /* 0x000ee20000000800 */
[-CC-:B------:R-:W-:Y:S01]  /*14df0*/  FFMA.FTZ R99, R99, R195.reuse, -R198.reuse ;  /* 0x000000c363637223 */ /* 0x180fe200000108c6 */
[-CC-:B------:R-:W-:Y:S01]  /*14e00*/  FFMA.FTZ R110, R110, R195.reuse, -R198.reuse ;  /* 0x000000c36e6e7223 */ /* 0x180fe200000108c6 */
[-C--:B------:R-:W-:Y:S01]  /*14e10*/  FFMA.FTZ R103, R103, R195.reuse, -R198 ;  /* 0x000000c367677223 */ /* 0x080fe200000108c6 */
[-CC-:B------:R-:W-:Y:S01]  /*14e20*/  FFMA.FTZ R88, R88, R195.reuse, -R192.reuse ;  /* 0x000000c358587223 */ /* 0x180fe200000108c0 */
[-CC-:B------:R-:W-:Y:S01]  /*14e30*/  FFMA.FTZ R89, R89, R195.reuse, -R192.reuse ;  /* 0x000000c359597223 */ /* 0x180fe200000108c0 */
[-CC-:B------:R-:W-:Y:S01]  /*14e40*/  FFMA.FTZ R92, R92, R195.reuse, -R192.reuse ;  /* 0x000000c35c5c7223 */ /* 0x180fe200000108c0 */
[-C--:B------:R-:W-:Y:S01]  /*14e50*/  FFMA.FTZ R93, R93, R195.reuse, -R192 ;  /* 0x000000c35d5d7223 */ /* 0x080fe200000108c0 */
[----:B------:R-:W-:Y:S01]  /*14e60*/  MUFU.EX2 R129, R129 ;  /* 0x0000008100817308 */ /* 0x000fe20000000800 */
[----:B-----5:R-:W-:Y:S01]  /*14e70*/  F2FP.BF16.F32.PACK_AB R22, R179, R176 ;  /* 0x000000b0b316723e */ /* 0x020fe200000010ff */
[-CC-:B------:R-:W-:Y:S01]  /*14e80*/  FFMA.FTZ R90, R90, R195.reuse, -R198.reuse ;  /* 0x000000c35a5a7223 */ /* 0x180fe200000108c6 */
[-CC-:B------:R-:W-:Y:S01]  /*14e90*/  FFMA.FTZ R91, R91, R195.reuse, -R198.reuse ;  /* 0x000000c35b5b7223 */ /* 0x180fe200000108c6 */
[-CC-:B------:R-:W-:Y:S01]  /*14ea0*/  FFMA.FTZ R102, R102, R195.reuse, -R198.reuse ;  /* 0x000000c366667223 */ /* 0x180fe200000108c6 */
[-C--:B------:R-:W-:Y:S01]  /*14eb0*/  FFMA.FTZ R95, R95, R195.reuse, -R198 ;  /* 0x000000c35f5f7223 */ /* 0x080fe200000108c6 */
[-CC-:B------:R-:W-:Y:S01]  /*14ec0*/  FFMA.FTZ R80, R80, R195.reuse, -R192.reuse ;  /* 0x000000c350507223 */ /* 0x180fe200000108c0 */
[-CC-:B------:R-:W-:Y:S01]  /*14ed0*/  FFMA.FTZ R81, R81, R195.reuse, -R192.reuse ;  /* 0x000000c351517223 */ /* 0x180fe200000108c0 */
[----:B------:R-:W-:Y:S01]  /*14ee0*/  MUFU.EX2 R172, R172 ;  /* 0x000000ac00ac7308 */ /* 0x000fe20000000800 */
[-C--:B---3--:R-:W-:Y:S01]  /*14ef0*/  FMUL.FTZ R160, R160, R36.reuse ;  /* 0x00000024a0a07220 */ /* 0x088fe20000410000 */
        /* <DEDUP_REMOVED lines=13> */
[-C--:B------:R-:W-:Y:S01]  /*14fd0*/  FMUL.FTZ R133, R133, R36.reuse ;  /* 0x0000002485857220 */ /* 0x080fe20000410000 */
[----:B------:R-:W-:Y:S01]  /*14fe0*/  MUFU.EX2 R173, R173 ;  /* 0x000000ad00ad7308 */ /* 0x000fe20000000800 */
[C---:B------:R-:W-:Y:S01]  /*14ff0*/  HMMA.16816.F32.BF16 R156, R20.reuse, R10, R156 ;  /* 0x0000000a149c723c */ /* 0x040fe2000004189c */
[----:B------:R-:W1:Y:S01]  /*15000*/  LDSM.16.MT88.4 R8, [R130] ;  /* 0x000000008208783b */ /* 0x000e620000004200 */
[-CC-:B------:R-:W-:Y:S01]  /*15010*/  FFMA.FTZ R84, R84, R195.reuse, -R192.reuse ;  /* 0x000000c354547223 */ /* 0x180fe200000108c0 */
[-C--:B------:R-:W-:Y:S01]  /*15020*/  FFMA.FTZ R85, R85, R195.reuse, -R192 ;  /* 0x000000c355557223 */ /* 0x080fe200000108c0 */
[-CC-:B------:R-:W-:Y:S01]  /*15030*/  FFMA.FTZ R82, R82, R195.reuse, -R198.reuse ;  /* 0x000000c352527223 */ /* 0x180fe200000108c6 */
[-CC-:B------:R-:W-:Y:S01]  /*15040*/  FFMA.FTZ R83, R83, R195.reuse, -R198.reuse ;  /* 0x000000c353537223 */ /* 0x180fe200000108c6 */
[-CC-:B------:R-:W-:Y:S01]  /*15050*/  FFMA.FTZ R94, R94, R195.reuse, -R198.reuse ;  /* 0x000000c35e5e7223 */ /* 0x180fe200000108c6 */
[----:B------:R-:W-:Y:S01]  /*15060*/  MUFU.EX2 R197, R197 ;  /* 0x000000c500c57308 */ /* 0x000fe20000000800 */
[C---:B--2---:R-:W-:Y:S01]  /*15070*/  HMMA.16816.F32.BF16 R152, R20.reuse, R12, R152 ;  /* 0x0000000c1498723c */ /* 0x044fe20000041898 */
[-C--:B------:R-:W-:Y:S01]  /*15080*/  FMUL.FTZ R12, R144, R36.reuse ;  /* 0x00000024900c7220 */ /* 0x080fe20000410000 */
[----:B------:R-:W-:Y:S01]  /*15090*/  FMUL.FTZ R13, R145, R36 ;  /* 0x00000024910d7220 */ /* 0x000fe20000410000 */
[-CC-:B------:R-:W-:Y:S01]  /*150a0*/  FFMA.FTZ R144, R175, R195.reuse, -R198.reuse ;  /* 0x000000c3af907223 */ /* 0x180fe200000108c6 */
[-CC-:B------:R-:W-:Y:S01]  /*150b0*/  FFMA.FTZ R145, R174, R195.reuse, -R198.reuse ;  /* 0x000000c3ae917223 */ /* 0x180fe200000108c6 */
[-C--:B------:R-:W-:Y:S01]  /*150c0*/  FFMA.FTZ R87, R87, R195.reuse, -R198 ;  /* 0x000000c357577223 */ /* 0x080fe200000108c6 */
[-C--:B------:R-:W-:Y:S01]  /*150d0*/  FFMA.FTZ R72, R72, R195.reuse, -R192 ;  /* 0x000000c348487223 */ /* 0x080fe200000108c0 */
[----:B------:R-:W2:Y:S01]  /*150e0*/  MUFU.EX2 R206, R206 ;  /* 0x000000ce00ce7308 */ /* 0x000ea20000000800 */
[C---:B------:R-:W-:Y:S01]  /*150f0*/  HMMA.16816.F32.BF16 R148, R20.reuse, R14, R148 ;  /* 0x0000000e1494723c */ /* 0x040fe20000041894 */
[-C--:B------:R-:W-:Y:S01]  /*15100*/  FMUL.FTZ R14, R146, R0.reuse ;  /* 0x00000000920e7220 */ /* 0x080fe20000410000 */
[-C--:B------:R-:W-:Y:S01]  /*15110*/  FMUL.FTZ R15, R147, R0.reuse ;  /* 0x00000000930f7220 */ /* 0x080fe20000410000 */
[-C--:B------:R-:W-:Y:S01]  /*15120*/  FFMA.FTZ R146, R127, R195.reuse, -R198 ;  /* 0x000000c37f927223 */ /* 0x080fe200000108c6 */
[-CC-:B------:R-:W-:Y:S01]  /*15130*/  FFMA.FTZ R73, R73, R195.reuse, -R192.reuse ;  /* 0x000000c349497223 */ /* 0x180fe200000108c0 */
[-CC-:B------:R-:W-:Y:S01]  /*15140*/  FFMA.FTZ R76, R76, R195.reuse, -R192.reuse ;  /* 0x000000c34c4c7223 */ /* 0x180fe200000108c0 */
[-C--:B------:R-:W-:Y:S01]  /*15150*/  FFMA.FTZ R77, R77, R195.reuse, -R192 ;  /* 0x000000c34d4d7223 */ /* 0x080fe200000108c0 */
[----:B------:R-:W-:Y:S01]  /*15160*/  MUFU.EX2 R131, R131 ;  /* 0x0000008300837308 */ /* 0x000fe20000000800 */
[C---:B----4-:R-:W-:Y:S01]  /*15170*/  HMMA.16816.F32.BF16 R140, R20.reuse, R26, R140 ;  /* 0x0000001a148c723c */ /* 0x050fe2000004188c */
        /* <DEDUP_REMOVED lines=22> */
[----:B------:R-:W-:Y:S01]  /*152e0*/  MUFU.EX2 R121, R121 ;  /* 0x0000007900797308 */ /* 0x000fe20000000800 */
[--C-:B------:R-:W-:Y:S01]  /*152f0*/  FFMA.FTZ R59, R59, R195, -R198.reuse ;  /* 0x000000c33b3b7223 */ /* 0x100fe200000108c6 */
        /* <DEDUP_REMOVED lines=9> */
[-C--:B------:R-:W-:Y:S01]  /*15390*/  FFMA.FTZ R48, R48, R195.reuse, -R192 ;  /* 0x000000c330307223 */ /* 0x080fe200000108c0 */
[----:B------:R-:W-:Y:S01]  /*153a0*/  FFMA.FTZ R196, R249, R0, R196 ;  /* 0x00000000f9c47223 */ /* 0x000fe200000100c4 */
[----:B------:R-:W-:Y:S01]  /*153b0*/  FFMA.FTZ R171, R252, R36, R171 ;  /* 0x00000024fcab7223 */ /* 0x000fe200000100ab */
[-CC-:B------:R-:W-:Y:S01]  /*153c0*/  FFMA.FTZ R0, R49, R195.reuse, -R192.reuse ;  /* 0x000000c331007223 */ /* 0x180fe200000108c0 */
[-CC-:B------:R-:W-:Y:S01]  /*153d0*/  FFMA.FTZ R36, R53, R195.reuse, -R192.reuse ;  /* 0x000000c335247223 */ /* 0x180fe200000108c0 */
[-C--:B------:R-:W-:Y:S01]  /*153e0*/  FFMA.FTZ R49, R52, R195.reuse, -R192 ;  /* 0x000000c334317223 */ /* 0x080fe200000108c0 */
[C---:B------:R-:W-:Y:S01]  /*153f0*/  HMMA.16816.F32.BF16 R160, R20.reuse, R28, R160 ;  /* 0x0000001c14a0723c */ /* 0x040fe200000418a0 */
[----:B------:R-:W-:Y:S01]  /*15400*/  MUFU.EX2 R125, R125 ;  /* 0x0000007d007d7308 */ /* 0x000fe20000000800 */
[-CC-:B------:R-:W-:Y:S01]  /*15410*/  FFMA.FTZ R53, R55, R195.reuse, -R198.reuse ;  /* 0x000000c337357223 */ /* 0x180fe200000108c6 */
[-CC-:B------:R-:W-:Y:S01]  /*15420*/  FFMA.FTZ R50, R50, R195.reuse, -R198.reuse ;  /* 0x000000c332327223 */ /* 0x180fe200000108c6 */
[-CC-:B------:R-:W-:Y:S01]  /*15430*/  FFMA.FTZ R51, R51, R195.reuse, -R198.reuse ;  /* 0x000000c333337223 */ /* 0x180fe200000108c6 */
[-C--:B------:R-:W-:Y:S01]  /*15440*/  FFMA.FTZ R52, R62, R195.reuse, -R198 ;  /* 0x000000c33e347223 */ /* 0x080fe200000108c6 */
[-C--:B------:R-:W-:Y:S01]  /*15450*/  FFMA.FTZ R55, R40, R195.reuse, -R192 ;  /* 0x000000c328377223 */ /* 0x080fe200000108c0 */
[----:B------:R-:W-:Y:S01]  /*15460*/  FADD.FTZ R19, R19, R196 ;  /* 0x000000c413137221 */ /* 0x000fe20000010000 */
[C---:B------:R-:W-:Y:S01]  /*15470*/  HMMA.16816.F32.BF16 R156, R20.reuse, R30, R156 ;  /* 0x0000001e149c723c */ /* 0x040fe2000004189c */
[----:B------:R-:W-:Y:S01]  /*15480*/  LDSM.16.MT88.4 R28, [R164+0xb000] ;  /* 0x00b00000a41c783b */ /* 0x000fe20000004200 */
[----:B------:R-:W-:Y:S01]  /*15490*/  MUFU.EX2 R122, R122 ;  /* 0x0000007a007a7308 */ /* 0x000fe20000000800 */
[-CC-:B------:R-:W-:Y:S01]  /*154a0*/  FFMA.FTZ R62, R41, R195.reuse, -R192.reuse ;  /* 0x000000c3293e7223 */ /* 0x180fe200000108c0 */
[----:B------:R-:W-:Y:S01]  /*154b0*/  FADD.FTZ R170, R170, R19 ;  /* 0x00000013aaaa7221 */ /* 0x000fe20000010000 */
[-CC-:B------:R-:W-:Y:S01]  /*154c0*/  FFMA.FTZ R19, R44, R195.reuse, -R192.reuse ;  /* 0x000000c32c137223 */ /* 0x180fe200000108c0 */
[-C--:B------:R-:W-:Y:S01]  /*154d0*/  FFMA.FTZ R40, R45, R195.reuse, -R192 ;  /* 0x000000c32d287223 */ /* 0x080fe200000108c0 */
[-CC-:B------:R-:W-:Y:S01]  /*154e0*/  FFMA.FTZ R41, R43, R195.reuse, -R198.reuse ;  /* 0x000000c32b297223 */ /* 0x180fe200000108c6 */
[C---:B----4-:R-:W-:Y:S01]  /*154f0*/  HMMA.16816.F32.BF16 R152, R20.reuse, R24, R152 ;  /* 0x000000181498723c */ /* 0x050fe20000041898 */
[-CC-:B------:R-:W-:Y:S01]  /*15500*/  FFMA.FTZ R42, R42, R195.reuse, -R198.reuse ;  /* 0x000000c32a2a7223 */ /* 0x180fe200000108c6 */
[----:B------:R-:W2:Y:S01]  /*15510*/  MUFU.EX2 R123, R123 ;  /* 0x0000007b007b7308 */ /* 0x000ea20000000800 */
[-CC-:B------:R-:W-:Y:S01]  /*15520*/  FFMA.FTZ R43, R54, R195.reuse, -R198.reuse ;  /* 0x000000c3362b7223 */ /* 0x180fe200000108c6 */
[-C--:B------:R-:W-:Y:S01]  /*15530*/  FFMA.FTZ R44, R47, R195.reuse, -R198 ;  /* 0x000000c32f2c7223 */ /* 0x080fe200000108c6 */
[-C--:B------:R-:W-:Y:S01]  /*15540*/  FFMA.FTZ R45, R46, R195.reuse, -R192 ;  /* 0x000000c32e2d7223 */ /* 0x080fe200000108c0 */
[----:B------:R-:W-:Y:S01]  /*15550*/  FADD.FTZ R171, R128, R171 ;  /* 0x000000ab80ab7221 */ /* 0x000fe20000010000 */
[----:B------:R-:W-:Y:S01]  /*15560*/  FADD.FTZ R170, R177, R170 ;  /* 0x000000aab1aa7221 */ /* 0x000fe20000010000 */
[C---:B------:R-:W-:Y:S01]  /*15570*/  HMMA.16816.F32.BF16 R148, R20.reuse, R26, R148 ;  /* 0x0000001a1494723c */ /* 0x040fe20000041894 */
[----:B------:R-:W3:Y:S01]  /*15580*/  LDSM.16.MT88.4 R24, [R37+0xb000] ;  /* 0x00b000002518783b */ /* 0x000ee20000004200 */
[----:B------:R-:W-:Y:S01]  /*15590*/  MUFU.EX2 R145, R145 ;  /* 0x0000009100917308 */ /* 0x000fe20000000800 */
[----:B------:R-:W-:Y:S01]  /*155a0*/  FADD.FTZ R128, R176, R171 ;  /* 0x000000abb0807221 */ /* 0x000fe20000010000 */
[----:B------:R-:W-:Y:S01]  /*155b0*/  FADD.FTZ R129, R129, R170 ;  /* 0x000000aa81817221 */ /* 0x000fe20000010000 */
[-CC-:B------:R-:W-:Y:S01]  /*155c0*/  FFMA.FTZ R47, R183, R195.reuse, -R192.reuse ;  /* 0x000000c3b72f7223 */ /* 0x180fe200000108c0 */
        /* <DEDUP_REMOVED lines=8> */
[-CC-:B------:R-:W-:Y:S01]  /*15650*/  FFMA.FTZ R127, R184, R195.reuse, -R198.reuse ;  /* 0x000000c3b87f7223 */ /* 0x180fe200000108c6 */
[----:B------:R-:W-:Y:S01]  /*15660*/  FADD.FTZ R206, R206, R197 ;  /* 0x000000c5cece7221 */ /* 0x000fe20000010000 */
[C---:B------:R-:W-:Y:S01]  /*15670*/  HMMA.16816.F32.BF16 R140, R20.reuse, R10, R140 ;  /* 0x0000000a148c723c */ /* 0x040fe2000004188c */
[----:B------:R-:W4:Y:S01]  /*15680*/  LDSM.16.MT88.4 R8, [R178+0x1000] ;  /* 0x00100000b208783b */ /* 0x000f220000004200 */
[----:B------:R-:W5:Y:S01]  /*15690*/  MUFU.EX2 R112, R112 ;  /* 0x0000007000707308 */ /* 0x000f620000000800 */
[----:B------:R-:W-:Y:S01]  /*156a0*/  FADD.FTZ R120, R120, R173 ;  /* 0x000000ad78787221 */ /* 0x000fe20000010000 */
[-CC-:B------:R-:W-:Y:S01]  /*156b0*/  FFMA.FTZ R170, R185, R195.reuse, -R198.reuse ;  /* 0x000000c3b9aa7223 */ /* 0x180fe200000108c6 */
[-CC-:B------:R-:W-:Y:S01]  /*156c0*/  FFMA.FTZ R147, R200, R195.reuse, -R198.reuse ;  /* 0x000000c3c8937223 */ /* 0x180fe200000108c6 */
[-C--:B------:R-:W-:Y:S01]  /*156d0*/  FFMA.FTZ R201, R201, R195.reuse, -R198 ;  /* 0x000000c3c9c97223 */ /* 0x080fe200000108c6 */
[-CC-:B------:R-:W-:Y:S01]  /*156e0*/  FFMA.FTZ R202, R202, R195.reuse, -R192.reuse ;  /* 0x000000c3caca7223 */ /* 0x180fe200000108c0 */
[C---:B------:R-:W-:Y:S01]  /*156f0*/  HMMA.16816.F32.BF16 R136, R20.reuse, R32, R136 ;  /* 0x000000201488723c */ /* 0x040fe20000041888 */
[-CC-:B------:R-:W-:Y:S01]  /*15700*/  FFMA.FTZ R180, R180, R195.reuse, -R192.reuse ;  /* 0x000000c3b4b47223 */ /* 0x180fe200000108c0 */
[----:B------:R-:W-:Y:S01]  /*15710*/  MUFU.EX2 R113, R113 ;  /* 0x0000007100717308 */ /* 0x000fe20000000800 */
[-CC-:B------:R-:W-:Y:S01]  /*15720*/  FFMA.FTZ R189, R189, R195.reuse, -R192.reuse ;  /* 0x000000c3bdbd7223 */ /* 0x180fe200000108c0 */
[-CC-:B------:R-:W-:Y:S01]  /*15730*/  FFMA.FTZ R7, R7, R195.reuse, -R192.reuse ;  /* 0x000000c307077223 */ /* 0x180fe200000108c0 */
[-C--:B------:R-:W-:Y:S01]  /*15740*/  FFMA.FTZ R249, R6, R195.reuse, -R192 ;  /* 0x000000c306f97223 */ /* 0x080fe200000108c0 */
[-CC-:B------:R-:W-:Y:S01]  /*15750*/  FFMA.FTZ R38, R38, R195.reuse, -R198.reuse ;  /* 0x000000c326267223 */ /* 0x180fe200000108c6 */
[--C-:B------:R-:W-:Y:S01]  /*15760*/  FFMA.FTZ R17, R17, R195, -R198.reuse ;  /* 0x000000c311117223 */ /* 0x100fe200000108c6 */
[----:B------:R-:W-:Y:S01]  /*15770*/  HMMA.16816.F32.BF16 R132, R20, R34, R132 ;  /* 0x000000221484723c */ /* 0x000fe20000041884 */
[----:B------:R-:W4:Y:S01]  /*15780*/  LDSM.16.MT88.4 R32, [R130+0x1000] ;  /* 0x001000008220783b */ /* 0x000f220000004200 */
[----:B--2---:R-:W-:Y:S01]  /*15790*/  F2FP.BF16.F32.PACK_AB R20, R123, R122 ;  /* 0x0000007a7b14723e */ /* 0x004fe200000010ff */
[----:B------:R-:W-:Y:S01]  /*157a0*/  MUFU.EX2 R116, R116 ;  /* 0x0000007400747308 */ /* 0x000fe20000000800 */
[----:B------:R-:W-:Y:S01]  /*157b0*/  F2FP.BF16.F32.PACK_AB R21, R124, R121 ;  /* 0x000000797c15723e */ /* 0x000fe200000010ff */
[----:B------:R-:W-:Y:S01]  /*157c0*/  FFMA.FTZ R193, R193, R195, -R198 ;  /* 0x000000c3c1c17223 */ /* 0x000fe200000108c6 */
[----:B-1----:R-:W-:-:S02]  /*157d0*/  F2FP.BF16.F32.PACK_AB R22, R146, R145 ;  /* 0x000000919216723e */ /* 0x002fc400000010ff */
[----:B-----5:R-:W-:Y:S02]  /*157e0*/  F2FP.BF16.F32.PACK_AB R23, R112, R125 ;  /* 0x0000007d7017723e */ /* 0x020fe400000010ff */
[----:B------:R-:W-:Y:S01]  /*157f0*/  @P0 IADD3 R241, PT, PT, R165, -0x3, RZ ;  /* 0xfffffffda5f10810 */ /* 0x000fe20007ffe0ff */
[----:B------:R-:W-:Y:S04]  /*15800*/  MUFU.EX2 R117, R117 ;  /* 0x0000007500757308 */ /* 0x000fe80000000800 */
        /* <DEDUP_REMOVED lines=22> */
[----:B-----5:R-:W-:Y:S02]  /*15970*/  F2FP.BF16.F32.PACK_AB R22, R119, R126 ;  /* 0x0000007e7716723e */ /* 0x020fe400000010ff */
[----:B----4-:R-:W-:-:S05]  /*15980*/  F2FP.BF16.F32.PACK_AB R23, R104, R117 ;  /* 0x000000756817723e */ /* 0x010fca00000010ff */
[----:B------:R-:W-:Y:S02]  /*15990*/  MUFU.EX2 R106, R106 ;  /* 0x0000006a006a7308 */ /* 0x000fe40000000800 */
[C---:B-1----:R-:W-:Y:S06]  /*159a0*/  HMMA.16816.F32.BF16 R160, R20.reuse, R24, R160 ;  /* 0x0000001814a0723c */ /* 0x042fec00000418a0 */
        /* <DEDUP_REMOVED lines=165> */
[----:B------:R-:W5:Y:S01]  /*16400*/  LDSM.16.MT88.4 R32, [R130+0x5000] ;  /* 0x005000008220783b */ /* 0x000f620000004200 */
        /* <DEDUP_REMOVED lines=10> */
[----:B---3--:R-:W-:Y:S01]  /*164b0*/  HMMA.16816.F32.BF16 R152, R20, R28, R152 ;  /* 0x0000001c1498723c */ /* 0x008fe20000041898 */
[----:B----4-:R-:W-:Y:S01]  /*164c0*/  F2FP.BF16.F32.PACK_AB R28, R51, R50 ;  /* 0x00000032331c723e */ /* 0x010fe200000010ff */
[----:B------:R-:W-:Y:S01]  /*164d0*/  MUFU.EX2 R40, R40 ;  /* 0x0000002800287308 */ /* 0x000fe20000000800 */
[----:B------:R-:W-:-:S05]  /*164e0*/  F2FP.BF16.F32.PACK_AB R29, R49, R0 ;  /* 0x00000000311d723e */ /* 0x000fca00000010ff */
[----:B------:R-:W-:Y:S01]  /*164f0*/  HMMA.16816.F32.BF16 R148, R20, R30, R148 ;  /* 0x0000001e1494723c */ /* 0x000fe20000041894 */
[----:B------:R-:W-:Y:S01]  /*16500*/  F2FP.BF16.F32.PACK_AB R30, R53, R52 ;  /* 0x00000034351e723e */ /* 0x000fe200000010ff */
[----:B------:R-:W-:Y:S01]  /*16510*/  MUFU.EX2 R42, R42 ;  /* 0x0000002a002a7308 */ /* 0x000fe20000000800 */
[----:B------:R-:W-:-:S05]  /*16520*/  F2FP.BF16.F32.PACK_AB R31, R55, R36 ;  /* 0x00000024371f723e */ /* 0x000fca00000010ff */
[C---:B-----5:R-:W-:Y:S02]  /*16530*/  HMMA.16816.F32.BF16 R12, R20.reuse, R8, R12 ;  /* 0x00000008140c723c */ /* 0x060fe4000004180c */
[----:B------:R-:W2:Y:S06]  /*16540*/  MUFU.EX2 R41, R41 ;  /* 0x0000002900297308 */ /* 0x000eac0000000800 */
[C---:B------:R-:W-:Y:S01]  /*16550*/  HMMA.16816.F32.BF16 R140, R20.reuse, R10, R140 ;  /* 0x0000000a148c723c */ /* 0x040fe2000004188c */
[----:B------:R-:W3:Y:S01]  /*16560*/  LDSM.16.MT88.4 R8, [R164+0xf800] ;  /* 0x00f80000a408783b */ /* 0x000ee20000004200 */
[----:B------:R-:W-:Y:S06]  /*16570*/  MUFU.EX2 R43, R43 ;  /* 0x0000002b002b7308 */ /* 0x000fec0000000800 */
[C---:B------:R-:W-:Y:S02]  /*16580*/  HMMA.16816.F32.BF16 R136, R20.reuse, R32, R136 ;  /* 0x000000201488723c */ /* 0x040fe40000041888 */
[----:B------:R-:W4:Y:S06]  /*16590*/  MUFU.EX2 R44, R44 ;  /* 0x0000002c002c7308 */ /* 0x000f2c0000000800 */
[----:B------:R-:W-:Y:S01]  /*165a0*/  HMMA.16816.F32.BF16 R132, R20, R34, R132 ;  /* 0x000000221484723c */ /* 0x000fe20000041884 */
[----:B------:R-:W5:Y:S01]  /*165b0*/  LDSM.16.MT88.4 R20, [R178+0x5800] ;  /* 0x00580000b214783b */ /* 0x000f620000004200 */
[----:B------:R-:W4:Y:S03]  /*165c0*/  MUFU.EX2 R45, R45 ;  /* 0x0000002d002d7308 */ /* 0x000f260000000800 */
[----:B------:R-:W2:Y:S03]  /*165d0*/  LDSM.16.MT88.4 R32, [R130+0x5800] ;  /* 0x005800008220783b */ /* 0x000ea60000004200 */
[C---:B-1----:R-:W-:Y:S02]  /*165e0*/  HMMA.16816.F32.BF16 R160, R28.reuse, R24, R160 ;  /* 0x000000181ca0723c */ /* 0x042fe400000418a0 */
[----:B------:R-:W-:Y:S06]  /*165f0*/  MUFU.EX2 R47, R47 ;  /* 0x0000002f002f7308 */ /* 0x000fec0000000800 */
[C---:B------:R-:W-:Y:S01]  /*16600*/  HMMA.16816.F32.BF16 R156, R28.reuse, R26, R156 ;  /* 0x0000001a1c9c723c */ /* 0x040fe2000004189c */
[----:B------:R-:W1:Y:S01]  /*16610*/  LDSM.16.MT88.4 R24, [R164+0x10000] ;  /* 0x01000000a418783b */ /* 0x000e620000004200 */
[----:B------:R-:W-:Y:S06]  /*16620*/  MUFU.EX2 R46, R46 ;  /* 0x0000002e002e7308 */ /* 0x000fec0000000800 */
[C---:B---3--:R-:W-:Y:S02]  /*16630*/  HMMA.16816.F32.BF16 R152, R28.reuse, R8, R152 ;  /* 0x000000081c98723c */ /* 0x048fe40000041898 */
[----:B------:R-:W-:Y:S06]  /*16640*/  MUFU.EX2 R54, R54 ;  /* 0x0000003600367308 */ /* 0x000fec0000000800 */
[C---:B------:R-:W-:Y:S01]  /*16650*/  HMMA.16816.F32.BF16 R148, R28.reuse, R10, R148 ;  /* 0x0000000a1c94723c */ /* 0x040fe20000041894 */
[----:B------:R-:W3:Y:S01]  /*16660*/  LDSM.16.MT88.4 R8, [R37+0x10000] ;  /* 0x010000002508783b */ /* 0x000ee20000004200 */
[----:B------:R-:W-:Y:S06]  /*16670*/  MUFU.EX2 R127, R127 ;  /* 0x0000007f007f7308 */ /* 0x000fec0000000800 */
[C---:B-----5:R-:W-:Y:S02]  /*16680*/  HMMA.16816.F32.BF16 R12, R28.reuse, R20, R12 ;  /* 0x000000141c0c723c */ /* 0x060fe4000004180c */
[----:B------:R-:W5:Y:S06]  /*16690*/  MUFU.EX2 R170, R170 ;  /* 0x000000aa00aa7308 */ /* 0x000f6c0000000800 */
[C---:B------:R-:W-:Y:S01]  /*166a0*/  HMMA.16816.F32.BF16 R140, R28.reuse, R22, R140 ;  /* 0x000000161c8c723c */ /* 0x040fe2000004188c */
[----:B------:R-:W5:Y:S01]  /*166b0*/  LDSM.16.MT88.4 R20, [R178+0x6000] ;  /* 0x00600000b214783b */ /* 0x000f620000004200 */
[----:B------:R-:W-:Y:S06]  /*166c0*/  MUFU.EX2 R147, R147 ;  /* 0x0000009300937308 */ /* 0x000fec0000000800 */
[C---:B--2---:R-:W-:Y:S02]  /*166d0*/  HMMA.16816.F32.BF16 R136, R28.reuse, R32, R136 ;  /* 0x000000201c88723c */ /* 0x044fe40000041888 */
[----:B------:R-:W2:Y:S06]  /*166e0*/  MUFU.EX2 R172, R201 ;  /* 0x000000c900ac7308 */ /* 0x000eac0000000800 */
[----:B------:R-:W-:Y:S01]  /*166f0*/  HMMA.16816.F32.BF16 R132, R28, R34, R132 ;  /* 0x000000221c84723c */ /* 0x000fe20000041884 */
[----:B------:R-:W2:Y:S01]  /*16700*/  LDSM.16.MT88.4 R32, [R130+0x6000] ;  /* 0x006000008220783b */ /* 0x000ea20000004200 */
[----:B------:R-:W-:Y:S01]  /*16710*/  F2FP.BF16.F32.PACK_AB R28, R41, R42 ;  /* 0x0000002a291c723e */ /* 0x000fe200000010ff */
[----:B------:R-:W-:Y:S01]  /*16720*/  MUFU.EX2 R38, R38 ;  /* 0x0000002600267308 */ /* 0x000fe20000000800 */
[----:B------:R-:W-:-:S02]  /*16730*/  F2FP.BF16.F32.PACK_AB R29, R19, R62 ;  /* 0x0000003e131d723e */ /* 0x000fc400000010ff */
[----:B----4-:R-:W-:Y:S02]  /*16740*/  F2FP.BF16.F32.PACK_AB R30, R44, R43 ;  /* 0x0000002b2c1e723e */ /* 0x010fe400000010ff */
[----:B------:R-:W-:-:S03]  /*16750*/  F2FP.BF16.F32.PACK_AB R31, R45, R40 ;  /* 0x000000282d1f723e */ /* 0x000fc600000010ff */
[----:B------:R-:W-:Y:S04]  /*16760*/  MUFU.EX2 R17, R17 ;  /* 0x0000001100117308 */ /* 0x000fe80000000800 */
[----:B-1----:R-:W-:Y:S01]  /*16770*/  HMMA.16816.F32.BF16 R152, R28, R24, R152 ;  /* 0x000000181c98723c */ /* 0x002fe20000041898 */
[----:B------:R-:W-:-:S03]  /*16780*/  FADD.FTZ R25, R121, R120 ;  /* 0x0000007879197221 */ /* 0x000fc60000010000 */
[----:B------:R-:W1:Y:S01]  /*16790*/  MUFU.EX2 R121, R202 ;  /* 0x000000ca00797308 */ /* 0x000e620000000800 */
[----:B------:R-:W-:-:S03]  /*167a0*/  FADD.FTZ R124, R124, R25 ;  /* 0x000000197c7c7221 */ /* 0x000fc60000010000 */
[----:B---3--:R-:W-:Y:S01]  /*167b0*/  HMMA.16816.F32.BF16 R160, R28, R8, R160 ;  /* 0x000000081ca0723c */ /* 0x008fe200000418a0 */
[----:B------:R-:W-:-:S03]  /*167c0*/  FADD.FTZ R125, R125, R124 ;  /* 0x0000007c7d7d7221 */ /* 0x000fc60000010000 */
[----:B------:R-:W-:Y:S01]  /*167d0*/  MUFU.EX2 R249, R249 ;  /* 0x000000f900f97308 */ /* 0x000fe20000000800 */
[----:B------:R-:W-:-:S03]  /*167e0*/  FADD.FTZ R112, R112, R125 ;  /* 0x0000007d70707221 */ /* 0x000fc60000010000 */
[----:B-----5:R-:W-:Y:S01]  /*167f0*/  HMMA.16816.F32.BF16 R12, R28, R20, R12 ;  /* 0x000000141c0c723c */ /* 0x020fe2000004180c */
[----:B------:R-:W-:Y:S01]  /*16800*/  FADD.FTZ R21, R131, R206 ;  /* 0x000000ce83157221 */ /* 0x000fe20000010000 */
[----:B------:R-:W-:-:S03]  /*16810*/  FADD.FTZ R113, R113, R112 ;  /* 0x0000007071717221 */ /* 0x000fc60000010000 */
[----:B------:R-:W-:Y:S01]  /*16820*/  FADD.FTZ R21, R144, R21 ;  /* 0x0000001590157221 */ /* 0x000fe20000010000 */
[----:B------:R-:W-:Y:S02]  /*16830*/  FADD.FTZ R116, R116, R113 ;  /* 0x0000007174747221 */ /* 0x000fe40000010000 */
[C---:B------:R-:W-:Y:S01]  /*16840*/  HMMA.16816.F32.BF16 R156, R28.reuse, R10, R156 ;  /* 0x0000000a1c9c723c */ /* 0x040fe2000004189c */
[----:B------:R-:W-:Y:S01]  /*16850*/  FADD.FTZ R24, R122, R21 ;  /* 0x000000157a187221 */ /* 0x000fe20000010000 */
[----:B------:R-:W-:Y:S01]  /*16860*/  FADD.FTZ R117, R117, R116 ;  /* 0x0000007475757221 */ /* 0x000fe20000010000 */
[----:B------:R-:W3:Y:S02]  /*16870*/  LDSM.16.MT88.4 R8, [R37+0x10800] ;  /* 0x010800002508783b */ /* 0x000ee40000004200 */
[----:B------:R-:W-:Y:S01]  /*16880*/  FADD.FTZ R24, R123, R24 ;  /* 0x000000187b187221 */ /* 0x000fe20000010000 */
[----:B------:R-:W-:Y:S02]  /*16890*/  FADD.FTZ R104, R104, R117 ;  /* 0x0000007568687221 */ /* 0x000fe40000010000 */
[----:B--2---:R-:W-:Y:S01]  /*168a0*/  HMMA.16816.F32.BF16 R136, R28, R32, R136 ;  /* 0x000000201c88723c */ /* 0x004fe20000041888 */
[----:B------:R-:W-:Y:S01]  /*168b0*/  FADD.FTZ R33, R145, R24 ;  /* 0x0000001891217221 */ /* 0x000fe20000010000 */
[----:B------:R-:W-:Y:S01]  /*168c0*/  FADD.FTZ R105, R105, R104 ;  /* 0x0000006869697221 */ /* 0x000fe20000010000 */
[-C--:B------:R-:W-:Y:S01]  /*168d0*/  FFMA.FTZ R32, R203, R195.reuse, -R192 ;  /* 0x000000c3cb207223 */ /* 0x080fe200000108c0 */
[----:B------:R-:W-:Y:S01]  /*168e0*/  FFMA.FTZ R104, R181, R195, -R198 ;  /* 0x000000c3b5687223 */ /* 0x000fe200000108c6 */
[----:B------:R-:W-:Y:S01]  /*168f0*/  FADD.FTZ R33, R146, R33 ;  /* 0x0000002192217221 */ /* 0x000fe20000010000 */
[----:B------:R-:W-:-:S02]  /*16900*/  FADD.FTZ R108, R108, R105 ;  /* 0x000000696c6c7221 */ /* 0x000fc40000010000 */
[C---:B------:R-:W-:Y:S01]  /*16910*/  HMMA.16816.F32.BF16 R132, R28.reuse, R34, R132 ;  /* 0x000000221c84723c */ /* 0x040fe20000041884 */
[----:B------:R-:W-:Y:S01]  /*16920*/  FADD.FTZ R114, R114, R33 ;  /* 0x0000002172727221 */ /* 0x000fe20000010000 */
[----:B------:R-:W-:Y:S01]  /*16930*/  FADD.FTZ R109, R109, R108 ;  /* 0x0000006c6d6d7221 */ /* 0x000fe20000010000 */
[-C--:B------:R-:W-:Y:S01]  /*16940*/  FFMA.FTZ R34, R4, R195.reuse, -R192 ;  /* 0x000000c304227223 */ /* 0x080fe200000108c0 */
[-C--:B------:R-:W-:Y:S01]  /*16950*/  FFMA.FTZ R35, R204, R195.reuse, -R198 ;  /* 0x000000c3cc237223 */ /* 0x080fe200000108c6 */
[----:B------:R-:W-:Y:S01]  /*16960*/  FADD.FTZ R115, R115, R114 ;  /* 0x0000007273737221 */ /* 0x000fe20000010000 */
[----:B------:R-:W-:Y:S01]  /*16970*/  FADD.FTZ R4, R96, R109 ;  /* 0x0000006d60047221 */ /* 0x000fe20000010000 */
[-C--:B------:R-:W-:Y:S01]  /*16980*/  FFMA.FTZ R96, R5, R195.reuse, -R198 ;  /* 0x000000c305607223 */ /* 0x080fe200000108c6 */
[C---:B------:R-:W-:Y:S01]  /*16990*/  HMMA.16816.F32.BF16 R140, R28.reuse, R22, R140 ;  /* 0x000000161c8c723c */ /* 0x040fe2000004188c */
[----:B------:R-:W-:Y:S01]  /*169a0*/  FADD.FTZ R126, R126, R115 ;  /* 0x000000737e7e7221 */ /* 0x000fe20000010000 */
[----:B------:R-:W-:Y:S01]  /*169b0*/  FADD.FTZ R97, R97, R4 ;  /* 0x0000000461617221 */ /* 0x000fe20000010000 */
[----:B------:R-:W2:Y:S01]  /*169c0*/  LDSM.16.MT88.4 R20, [R164+0x10800] ;  /* 0x01080000a414783b */ /* 0x000ea20000004200 */
[----:B------:R-:W-:Y:S01]  /*169d0*/  MUFU.EX2 R32, R32 ;  /* 0x0000002000207308 */ /* 0x000fe20000000800 */
[----:B------:R-:W-:Y:S01]  /*169e0*/  FADD.FTZ R119, R119, R126 ;  /* 0x0000007e77777221 */ /* 0x000fe20000010000 */
[----:B------:R-:W-:Y:S01]  /*169f0*/  FADD.FTZ R100, R100, R97 ;  /* 0x0000006164647221 */ /* 0x000fe20000010000 */
[----:B------:R-:W-:Y:S01]  /*16a00*/  FFMA.FTZ R97, R188, R195, -R198 ;  /* 0x000000c3bc617223 */ /* 0x000fe200000108c6 */
[----:B------:R-:W-:Y:S01]  /*16a10*/  HMMA.16816.F32.BF16 R148, R28, R26, R148 ;  /* 0x0000001a1c94723c */ /* 0x000fe20000041894 */
[----:B------:R-:W-:Y:S01]  /*16a20*/  FADD.FTZ R106, R106, R119 ;  /* 0x000000776a6a7221 */ /* 0x000fe20000010000 */
[----:B------:R-:W-:Y:S01]  /*16a30*/  FADD.FTZ R101, R101, R100 ;  /* 0x0000006465657221 */ /* 0x000fe20000010000 */
[----:B------:R-:W4:Y:S01]  /*16a40*/  LDSM.16.MT88.4 R24, [R178+0x6800] ;  /* 0x00680000b218783b */ /* 0x000f220000004200 */
[----:B------:R-:W-:Y:S01]  /*16a50*/  F2FP.BF16.F32.PACK_AB R28, R170, R127 ;  /* 0x0000007faa1c723e */ /* 0x000fe200000010ff */
        /* <DEDUP_REMOVED lines=8> */
[----:B------:R-:W-:Y:S01]  /*16ae0*/  FADD.FTZ R92, R92, R5 ;  /* 0x000000055c5c7221 */ /* 0x000fe20000010000 */
[----:B-1----:R-:W-:Y:S01]  /*16af0*/  F2FP.BF16.F32.PACK_AB R31, R121, R54 ;  /* 0x00000036791f723e */ /* 0x002fe200000010ff */
[----:B------:R-:W-:Y:S01]  /*16b00*/  MUFU.EX2 R34, R34 ;  /* 0x0000002200227308 */ /* 0x000fe20000000800 */
[----:B------:R-:W-:Y:S01]  /*16b10*/  FADD.FTZ R98, R98, R111 ;  /* 0x0000006f62627221 */ /* 0x000fe20000010000 */
[----:B------:R-:W-:-:S03]  /*16b20*/  FADD.FTZ R93, R93, R92 ;  /* 0x0000005c5d5d7221 */ /* 0x000fc60000010000 */
[----:B------:R-:W-:Y:S01]  /*16b30*/  FADD.FTZ R99, R99, R98 ;  /* 0x0000006263637221 */ /* 0x000fe20000010000 */
[----:B------:R-:W-:Y:S01]  /*16b40*/  FADD.FTZ R80, R80, R93 ;  /* 0x0000005d50507221 */ /* 0x000fe20000010000 */
[----:B---3--:R-:W-:Y:S01]  /*16b50*/  HMMA.16816.F32.BF16 R160, R28, R8, R160 ;  /* 0x000000081ca0723c */ /* 0x008fe200000418a0 */
[----:B------:R-:W-:Y:S01]  /*16b60*/  MUFU.EX2 R35, R35 ;  /* 0x0000002300237308 */ /* 0x000fe20000000800 */
[----:B------:R-:W-:Y:S01]  /*16b70*/  FADD.FTZ R110, R110, R99 ;  /* 0x000000636e6e7221 */ /* 0x000fe20000010000 */
[----:B------:R-:W-:-:S03]  /*16b80*/  FADD.FTZ R81, R81, R80 ;  /* 0x0000005051517221 */ /* 0x000fc60000010000 */
[----:B------:R-:W-:Y:S01]  /*16b90*/  FADD.FTZ R103, R103, R110 ;  /* 0x0000006e67677221 */ /* 0x000fe20000010000 */
[----:B------:R-:W-:Y:S01]  /*16ba0*/  FADD.FTZ R84, R84, R81 ;  /* 0x0000005154547221 */ /* 0x000fe20000010000 */
[C---:B------:R-:W-:Y:S01]  /*16bb0*/  HMMA.16816.F32.BF16 R156, R28.reuse, R10, R156 ;  /* 0x0000000a1c9c723c */ /* 0x040fe2000004189c */
[----:B------:R-:W1:Y:S01]  /*16bc0*/  LDSM.16.MT88.4 R8, [R130+0x6800] ;  /* 0x006800008208783b */ /* 0x000e620000004200 */
[----:B------:R-:W-:Y:S01]  /*16bd0*/  FADD.FTZ R90, R90, R103 ;  /* 0x000000675a5a7221 */ /* 0x000fe20000010000 */
[----:B------:R-:W-:Y:S01]  /*16be0*/  FADD.FTZ R85, R85, R84 ;  /* 0x0000005455557221 */ /* 0x000fe20000010000 */
[----:B------:R-:W3:Y:S01]  /*16bf0*/  MUFU.EX2 R104, R104 ;  /* 0x0000006800687308 */ /* 0x000ee20000000800 */
[-C--:B------:R-:W-:Y:S01]  /*16c00*/  FFMA.FTZ R81, R18, R195.reuse, -R192 ;  /* 0x000000c312517223 */ /* 0x080fe200000108c0 */
[----:B------:R-:W-:Y:S01]  /*16c10*/  FADD.FTZ R91, R91, R90 ;  /* 0x0000005a5b5b7221 */ /* 0x000fe20000010000 */
[----:B------:R-:W-:Y:S01]  /*16c20*/  FADD.FTZ R72, R72, R85 ;  /* 0x0000005548487221 */ /* 0x000fe20000010000 */
[C---:B--2---:R-:W-:Y:S01]  /*16c30*/  HMMA.16816.F32.BF16 R152, R28.reuse, R20, R152 ;  /* 0x000000141c98723c */ /* 0x044fe20000041898 */
[-C--:B------:R-:W-:Y:S01]  /*16c40*/  FFMA.FTZ R18, R191, R195.reuse, -R192 ;  /* 0x000000c3bf127223 */ /* 0x080fe200000108c0 */
[----:B------:R-:W-:Y:S01]  /*16c50*/  FADD.FTZ R102, R102, R91 ;  /* 0x0000005b66667221 */ /* 0x000fe20000010000 */
[----:B------:R-:W-:Y:S01]  /*16c60*/  FADD.FTZ R73, R73, R72 ;  /* 0x0000004849497221 */ /* 0x000fe20000010000 */
[----:B------:R-:W-:Y:S02]  /*16c70*/  MUFU.EX2 R96, R96 ;  /* 0x0000006000607308 */ /* 0x000fe40000000800 */
[----:B------:R-:W-:Y:S01]  /*16c80*/  FADD.FTZ R95, R95, R102 ;  /* 0x000000665f5f7221 */ /* 0x000fe20000010000 */
[----:B------:R-:W-:Y:S01]  /*16c90*/  FADD.FTZ R76, R76, R73 ;  /* 0x000000494c4c7221 */ /* 0x000fe20000010000 */
[C---:B------:R-:W-:Y:S01]  /*16ca0*/  HMMA.16816.F32.BF16 R148, R28.reuse, R22, R148 ;  /* 0x000000161c94723c */ /* 0x040fe20000041894 */
[----:B------:R-:W2:Y:S01]  /*16cb0*/  LDSM.16.MT88.4 R20, [R37+0x11000] ;  /* 0x011000002514783b */ /* 0x000ea20000004200 */
[----:B------:R-:W-:Y:S01]  /*16cc0*/  FADD.FTZ R82, R82, R95 ;  /* 0x0000005f52527221 */ /* 0x000fe20000010000 */
[----:B------:R-:W-:Y:S01]  /*16cd0*/  FADD.FTZ R77, R77, R76 ;  /* 0x0000004c4d4d7221 */ /* 0x000fe20000010000 */
[----:B------:R-:W5:Y:S02]  /*16ce0*/  MUFU.EX2 R97, R97 ;  /* 0x0000006100617308 */ /* 0x000f640000000800 */
[----:B------:R-:W-:Y:S01]  /*16cf0*/  FADD.FTZ R83, R83, R82 ;  /* 0x0000005253537221 */ /* 0x000fe20000010000 */
[----:B------:R-:W-:Y:S01]  /*16d00*/  FADD.FTZ R64, R64, R77 ;  /* 0x0000004d40407221 */ /* 0x000fe20000010000 */
[C---:B----4-:R-:W-:Y:S02]  /*16d10*/  HMMA.16816.F32.BF16 R12, R28.reuse, R24, R12 ;  /* 0x000000181c0c723c */ /* 0x050fe4000004180c */
[----:B------:R-:W-:Y:S01]  /*16d20*/  FADD.FTZ R94, R94, R83 ;  /* 0x000000535e5e7221 */ /* 0x000fe20000010000 */
[----:B------:R-:W-:Y:S01]  /*16d30*/  FADD.FTZ R5, R65, R64 ;  /* 0x0000004041057221 */ /* 0x000fe20000010000 */
[----:B------:R-:W4:Y:S01]  /*16d40*/  MUFU.EX2 R89, R189 ;  /* 0x000000bd00597308 */ /* 0x000f220000000800 */
[----:B------:R-:W-:Y:S01]  /*16d50*/  FFMA.FTZ R64, R190, R195, -R198 ;  /* 0x000000c3be407223 */ /* 0x000fe200000108c6 */
[----:B------:R-:W-:Y:S01]  /*16d60*/  FADD.FTZ R87, R87, R94 ;  /* 0x0000005e57577221 */ /* 0x000fe20000010000 */
[----:B------:R-:W-:Y:S01]  /*16d70*/  FADD.FTZ R68, R68, R5 ;  /* 0x0000000544447221 */ /* 0x000fe20000010000 */
[C---:B------:R-:W-:Y:S01]  /*16d80*/  HMMA.16816.F32.BF16 R140, R28.reuse, R26, R140 ;  /* 0x0000001a1c8c723c */ /* 0x040fe2000004188c */
[----:B------:R-:W2:Y:S01]  /*16d90*/  LDSM.16.MT88.4 R24, [R164+0x11000] ;  /* 0x01100000a418783b */ /* 0x000ea20000004200 */
[----:B------:R-:W-:Y:S01]  /*16da0*/  FADD.FTZ R74, R74, R87 ;  /* 0x000000574a4a7221 */ /* 0x000fe20000010000 */
[----:B------:R-:W-:Y:S01]  /*16db0*/  FADD.FTZ R69, R69, R68 ;  /* 0x0000004445457221 */ /* 0x000fe20000010000 */
[----:B------:R5:W-:Y:S02]  /*16dc0*/  MUFU.EX2 R80, R7 ;  /* 0x0000000700507308 */ /* 0x000be40000000800 */
[----:B------:R-:W-:Y:S01]  /*16dd0*/  FADD.FTZ R75, R75, R74 ;  /* 0x0000004a4b4b7221 */ /* 0x000fe20000010000 */
[----:B------:R-:W-:Y:S01]  /*16de0*/  FADD.FTZ R56, R56, R69 ;  /* 0x0000004538387221 */ /* 0x000fe20000010000 */
[C---:B-1----:R-:W-:Y:S02]  /*16df0*/  HMMA.16816.F32.BF16 R136, R28.reuse, R8, R136 ;  /* 0x000000081c88723c */ /* 0x042fe40000041888 */
[----:B------:R-:W-:Y:S01]  /*16e00*/  FADD.FTZ R86, R86, R75 ;  /* 0x0000004b56567221 */ /* 0x000fe20000010000 */
[----:B------:R-:W-:Y:S01]  /*16e10*/  FADD.FTZ R57, R57, R56 ;  /* 0x0000003839397221 */ /* 0x000fe20000010000 */
[----:B------:R-:W-:Y:S02]  /*16e20*/  MUFU.EX2 R81, R81 ;  /* 0x0000005100517308 */ /* 0x000fe40000000800 */
[----:B------:R-:W-:Y:S01]  /*16e30*/  FADD.FTZ R79, R79, R86 ;  /* 0x000000564f4f7221 */ /* 0x000fe20000010000 */
[----:B------:R-:W-:Y:S01]  /*16e40*/  FADD.FTZ R60, R60, R57 ;  /* 0x000000393c3c7221 */ /* 0x000fe20000010000 */
[----:B------:R-:W-:Y:S02]  /*16e50*/  HMMA.16816.F32.BF16 R132, R28, R10, R132 ;  /* 0x0000000a1c84723c */ /* 0x000fe40000041884 */
[----:B------:R-:W-:Y:S01]  /*16e60*/  FADD.FTZ R66, R66, R79 ;  /* 0x0000004f42427221 */ /* 0x000fe20000010000 */
[----:B------:R-:W1:Y:S01]  /*16e70*/  LDSM.16.MT88.4 R8, [R178+0x7000] ;  /* 0x00700000b208783b */ /* 0x000e620000004200 */
[----:B------:R-:W-:Y:S01]  /*16e80*/  FADD.FTZ R61, R61, R60 ;  /* 0x0000003c3d3d7221 */ /* 0x000fe20000010000 */
[----:B---3--:R-:W-:Y:S01]  /*16e90*/  F2FP.BF16.F32.PACK_AB R28, R104, R35 ;  /* 0x00000023681c723e */ /* 0x008fe200000010ff */
[----:B------:R-:W-:Y:S01]  /*16ea0*/  FADD.FTZ R67, R67, R66 ;  /* 0x0000004243437221 */ /* 0x000fe20000010000 */
[----:B-----5:R-:W3:Y:S01]  /*16eb0*/  LDSM.16.MT88.4 R4, [R164+0x11800] ;  /* 0x01180000a404783b */ /* 0x020ee20000004200 */
[----:B------:R-:W-:Y:S01]  /*16ec0*/  FADD.FTZ R61, R48, R61 ;  /* 0x0000003d303d7221 */ /* 0x000fe20000010000 */
[----:B------:R-:W-:Y:S01]  /*16ed0*/  F2FP.BF16.F32.PACK_AB R29, R33, R32 ;  /* 0x00000020211d723e */ /* 0x000fe200000010ff */
[----:B------:R-:W-:Y:S01]  /*16ee0*/  FADD.FTZ R78, R78, R67 ;  /* 0x000000434e4e7221 */ /* 0x000fe20000010000 */
[----:B------:R-:W-:Y:S01]  /*16ef0*/  F2FP.BF16.F32.PACK_AB R30, R97, R96 ;  /* 0x00000060611e723e */ /* 0x000fe200000010ff */
[----:B------:R-:W-:Y:S01]  /*16f00*/  FADD.FTZ R0, R0, R61 ;  /* 0x0000003d00007221 */ /* 0x000fe20000010000 */
[----:B----4-:R-:W-:Y:S01]  /*16f10*/  F2FP.BF16.F32.PACK_AB R31, R89, R34 ;  /* 0x00000022591f723e */ /* 0x010fe200000010ff */
[----:B------:R-:W-:Y:S01]  /*16f20*/  FADD.FTZ R71, R71, R78 ;  /* 0x0000004e47477221 */ /* 0x000fe20000010000 */
[----:B------:R-:W-:Y:S01]  /*16f30*/  MUFU.EX2 R18, R18 ;  /* 0x0000001200127308 */ /* 0x000fe20000000800 */
[----:B------:R-:W-:Y:S01]  /*16f40*/  FADD.FTZ R49, R49, R0 ;  /* 0x0000000031317221 */ /* 0x000fe20000010000 */
[----:B------:R-:W-:Y:S01]  /*16f50*/  LDSM.16.MT88.4 R176, [R178+0x7800] ;  /* 0x00780000b2b0783b */ /* 0x000fe20000004200 */
[----:B------:R-:W-:Y:S01]  /*16f60*/  FADD.FTZ R58, R58, R71 ;  /* 0x000000473a3a7221 */ /* 0x000fe20000010000 */
[----:B------:R-:W-:Y:S01]  /*16f70*/  MOV R0, R16 ;  /* 0x0000001000007202 */ /* 0x000fe20000000f00 */
[----:B------:R-:W-:Y:S01]  /*16f80*/  FADD.FTZ R36, R36, R49 ;  /* 0x0000003124247221 */ /* 0x000fe20000010000 */
[C---:B--2---:R-:W-:Y:S01]  /*16f90*/  HMMA.16816.F32.BF16 R160, R28.reuse, R20, R160 ;  /* 0x000000141ca0723c */ /* 0x044fe200000418a0 */
[----:B------:R-:W-:Y:S01]  /*16fa0*/  FADD.FTZ R59, R59, R58 ;  /* 0x0000003a3b3b7221 */ /* 0x000fe20000010000 */
[----:B------:R-:W2:Y:S01]  /*16fb0*/  MUFU.EX2 R65, R193 ;  /* 0x000000c100417308 */ /* 0x000ea20000000800 */
[----:B------:R-:W-:Y:S01]  /*16fc0*/  FADD.FTZ R55, R55, R36 ;  /* 0x0000002437377221 */ /* 0x000fe20000010000 */
[----:B------:R-:W-:Y:S01]  /*16fd0*/  MOV R36, R194 ;  /* 0x000000c200247202 */ /* 0x000fe20000000f00 */
[----:B------:R-:W-:Y:S01]  /*16fe0*/  FADD.FTZ R70, R70, R59 ;  /* 0x0000003b46467221 */ /* 0x000fe20000010000 */
[----:B------:R-:W-:Y:S01]  /*16ff0*/  @P0 MOV R0, R16 ;  /* 0x0000001000000202 */ /* 0x000fe20000000f00 */
[----:B------:R-:W-:Y:S01]  /*17000*/  FADD.FTZ R62, R62, R55 ;  /* 0x000000373e3e7221 */ /* 0x000fe20000010000 */
[C---:B------:R-:W-:Y:S01]  /*17010*/  HMMA.16816.F32.BF16 R156, R28.reuse, R22, R156 ;  /* 0x000000161c9c723c */ /* 0x040fe2000004189c */
[----:B------:R-:W-:Y:S01]  /*17020*/  FADD.FTZ R63, R63, R70 ;  /* 0x000000463f3f7221 */ /* 0x000fe20000010000 */
[----:B------:R-:W4:Y:S01]  /*17030*/  LDSM.16.MT88.4 R20, [R130+0x7000] ;  /* 0x007000008214783b */ /* 0x000f220000004200 */
[----:B------:R-:W5:Y:S01]  /*17040*/  MUFU.EX2 R64, R64 ;  /* 0x0000004000407308 */ /* 0x000f620000000800 */
[----:B------:R-:W-:Y:S01]  /*17050*/  FADD.FTZ R19, R19, R62 ;  /* 0x0000003e13137221 */ /* 0x000fe20000010000 */
[----:B------:R-:W-:Y:S01]  /*17060*/  FADD.FTZ R50, R50, R63 ;  /* 0x0000003f32327221 */ /* 0x000fe20000010000 */
[----:B------:R-:W-:Y:S01]  /*17070*/  LDSM.16.MT88.4 R128, [R130+0x7800] ;  /* 0x007800008280783b */ /* 0x000fe20000004200 */
[----:B------:R-:W-:Y:S01]  /*17080*/  @P0 MOV R36, R194 ;  /* 0x000000c200240202 */ /* 0x000fe20000000f00 */
[----:B------:R-:W-:Y:S01]  /*17090*/  HMMA.16816.F32.BF16 R152, R28, R24, R152 ;  /* 0x000000181c98723c */ /* 0x000fe20000041898 */
[----:B------:R-:W-:Y:S01]  /*170a0*/  FADD.FTZ R51, R51, R50 ;  /* 0x0000003233337221 */ /* 0x000fe20000010000 */
[----:B------:R-:W-:-:S03]  /*170b0*/  FADD.FTZ R40, R40, R19 ;  /* 0x0000001328287221 */ /* 0x000fc60000010000 */
[----:B------:R-:W-:Y:S01]  /*170c0*/  FADD.FTZ R52, R52, R51 ;  /* 0x0000003334347221 */ /* 0x000fe20000010000 */
[----:B------:R-:W-:Y:S02]  /*170d0*/  FADD.FTZ R40, R45, R40 ;  /* 0x000000282d287221 */ /* 0x000fe40000010000 */
[C---:B-1----:R-:W-:Y:S01]  /*170e0*/  HMMA.16816.F32.BF16 R12, R28.reuse, R8, R12 ;  /* 0x000000081c0c723c */ /* 0x042fe2000004180c */
[----:B------:R-:W-:Y:S01]  /*170f0*/  FADD.FTZ R53, R53, R52 ;  /* 0x0000003435357221 */ /* 0x000fe20000010000 */
[----:B--2---:R-:W-:Y:S01]  /*17100*/  F2FP.BF16.F32.PACK_AB R8, R65, R38 ;  /* 0x000000264108723e */ /* 0x004fe200000010ff */
[----:B------:R-:W-:Y:S01]  /*17110*/  FADD.FTZ R47, R47, R40 ;  /* 0x000000282f2f7221 */ /* 0x000fe20000010000 */
[----:B------:R-:W-:Y:S01]  /*17120*/  F2FP.BF16.F32.PACK_AB R9, R81, R80 ;  /* 0x000000505109723e */ /* 0x000fe200000010ff */
[----:B------:R-:W-:Y:S02]  /*17130*/  FADD.FTZ R42, R42, R53 ;  /* 0x000000352a2a7221 */ /* 0x000fe40000010000 */
[----:B------:R-:W-:Y:S01]  /*17140*/  FADD.FTZ R47, R46, R47 ;  /* 0x0000002f2e2f7221 */ /* 0x000fe20000010000 */
[----:B------:R-:W-:Y:S01]  /*17150*/  HMMA.16816.F32.BF16 R140, R28, R10, R140 ;  /* 0x0000000a1c8c723c */ /* 0x000fe2000004188c */
[----:B------:R-:W-:Y:S01]  /*17160*/  FADD.FTZ R42, R41, R42 ;  /* 0x0000002a292a7221 */ /* 0x000fe20000010000 */
[----:B-----5:R-:W-:Y:S01]  /*17170*/  F2FP.BF16.F32.PACK_AB R10, R17, R64 ;  /* 0x00000040110a723e */ /* 0x020fe200000010ff */
[----:B------:R-:W-:Y:S01]  /*17180*/  FADD.FTZ R54, R54, R47 ;  /* 0x0000002f36367221 */ /* 0x000fe20000010000 */
[----:B------:R-:W-:Y:S01]  /*17190*/  F2FP.BF16.F32.PACK_AB R11, R249, R18 ;  /* 0x00000012f90b723e */ /* 0x000fe200000010ff */
[----:B------:R-:W-:-:S02]  /*171a0*/  FADD.FTZ R43, R43, R42 ;  /* 0x0000002a2b2b7221 */ /* 0x000fc40000010000 */
[----:B------:R-:W-:Y:S01]  /*171b0*/  FADD.FTZ R121, R121, R54 ;  /* 0x0000003679797221 */ /* 0x000fe20000010000 */
[----:B------:R-:W-:Y:S01]  /*171c0*/  HMMA.16816.F32.BF16 R148, R28, R26, R148 ;  /* 0x0000001a1c94723c */ /* 0x000fe20000041894 */
[----:B------:R-:W-:Y:S01]  /*171d0*/  FADD.FTZ R44, R44, R43 ;  /* 0x0000002b2c2c7221 */ /* 0x000fe20000010000 */
[----:B------:R-:W1:Y:S01]  /*171e0*/  LDSM.16.MT88.4 R24, [R37+0x11800] ;  /* 0x011800002518783b */ /* 0x000e620000004200 */
[----:B------:R-:W-:Y:S02]  /*171f0*/  FADD.FTZ R32, R32, R121 ;  /* 0x0000007920207221 */ /* 0x000fe40000010000 */
[----:B------:R-:W-:Y:S02]  /*17200*/  FADD.FTZ R127, R127, R44 ;  /* 0x0000002c7f7f7221 */ /* 0x000fe40000010000 */
[----:B------:R-:W-:Y:S01]  /*17210*/  FADD.FTZ R33, R33, R32 ;  /* 0x0000002021217221 */ /* 0x000fe20000010000 */
[----:B---3--:R-:W-:Y:S01]  /*17220*/  HMMA.16816.F32.BF16 R152, R8, R4, R152 ;  /* 0x000000040898723c */ /* 0x008fe20000041898 */
[----:B------:R-:W-:-:S02]  /*17230*/  FADD.FTZ R170, R170, R127 ;  /* 0x0000007faaaa7221 */ /* 0x000fc40000010000 */
[----:B------:R-:W-:Y:S02]  /*17240*/  FADD.FTZ R34, R34, R33 ;  /* 0x0000002122227221 */ /* 0x000fe40000010000 */
[----:B------:R-:W-:Y:S02]  /*17250*/  FADD.FTZ R5, R147, R170 ;  /* 0x000000aa93057221 */ /* 0x000fe40000010000 */
[----:B------:R-:W-:Y:S01]  /*17260*/  FADD.FTZ R89, R89, R34 ;  /* 0x0000002259597221 */ /* 0x000fe20000010000 */
[----:B----4-:R-:W-:Y:S01]  /*17270*/  HMMA.16816.F32.BF16 R136, R28, R20, R136 ;  /* 0x000000141c88723c */ /* 0x010fe20000041888 */
[----:B------:R-:W-:Y:S02]  /*17280*/  FADD.FTZ R172, R172, R5 ;  /* 0x00000005acac7221 */ /* 0x000fe40000010000 */
[----:B------:R-:W-:Y:S02]  /*17290*/  FADD.FTZ R80, R80, R89 ;  /* 0x0000005950507221 */ /* 0x000fe40000010000 */
[----:B------:R-:W-:-:S02]  /*172a0*/  FADD.FTZ R35, R35, R172 ;  /* 0x000000ac23237221 */ /* 0x000fc40000010000 */
[----:B------:R-:W-:Y:S01]  /*172b0*/  FADD.FTZ R81, R81, R80 ;  /* 0x0000005051517221 */ /* 0x000fe20000010000 */
[----:B------:R-:W-:Y:S01]  /*172c0*/  HMMA.16816.F32.BF16 R132, R28, R22, R132 ;  /* 0x000000161c84723c */ /* 0x000fe20000041884 */
[----:B------:R-:W-:Y:S02]  /*172d0*/  FADD.FTZ R35, R104, R35 ;  /* 0x0000002368237221 */ /* 0x000fe40000010000 */
[----:B------:R-:W-:Y:S02]  /*172e0*/  FADD.FTZ R18, R18, R81 ;  /* 0x0000005112127221 */ /* 0x000fe40000010000 */
[----:B------:R-:W-:Y:S02]  /*172f0*/  FADD.FTZ R96, R96, R35 ;  /* 0x0000002360607221 */ /* 0x000fe40000010000 */
[----:B------:R-:W-:Y:S01]  /*17300*/  FADD.FTZ R249, R249, R18 ;  /* 0x00000012f9f97221 */ /* 0x000fe20000010000 */
[----:B------:R-:W-:Y:S01]  /*17310*/  HMMA.16816.F32.BF16 R148, R8, R6, R148 ;  /* 0x000000060894723c */ /* 0x000fe20000041894 */
[----:B------:R-:W-:-:S04]  /*17320*/  FADD.FTZ R97, R97, R96 ;  /* 0x0000006061617221 */ /* 0x000fc80000010000 */
[----:B------:R-:W-:-:S03]  /*17330*/  FADD.FTZ R38, R38, R97 ;  /* 0x0000006126267221 */ /* 0x000fc60000010000 */
[----:B------:R-:W-:Y:S01]  /*17340*/  HMMA.16816.F32.BF16 R144, R8, R176, R12 ;  /* 0x000000b00890723c */ /* 0x000fe2000004180c */
[----:B------:R-:W-:-:S04]  /*17350*/  FADD.FTZ R65, R65, R38 ;  /* 0x0000002641417221 */ /* 0x000fc80000010000 */
[----:B------:R-:W-:-:S03]  /*17360*/  FADD.FTZ R64, R64, R65 ;  /* 0x0000004140407221 */ /* 0x000fc60000010000 */
[----:B-1----:R-:W-:Y:S01]  /*17370*/  HMMA.16816.F32.BF16 R160, R8, R24, R160 ;  /* 0x0000001808a0723c */ /* 0x002fe200000418a0 */
[----:B------:R-:W-:-:S07]  /*17380*/  FADD.FTZ R252, R17, R64 ;  /* 0x0000004011fc7221 */ /* 0x000fce0000010000 */
[C---:B------:R-:W-:Y:S08]  /*17390*/  HMMA.16816.F32.BF16 R156, R8.reuse, R26, R156 ;  /* 0x0000001a089c723c */ /* 0x040ff0000004189c */
[C---:B------:R-:W-:Y:S08]  /*173a0*/  HMMA.16816.F32.BF16 R140, R8.reuse, R178, R140 ;  /* 0x000000b2088c723c */ /* 0x040ff0000004188c */
[C---:B------:R-:W-:Y:S08]  /*173b0*/  HMMA.16816.F32.BF16 R136, R8.reuse, R128, R136 ;  /* 0x000000800888723c */ /* 0x040ff00000041888 */
[----:B------:R-:W-:Y:S01]  /*173c0*/  HMMA.16816.F32.BF16 R132, R8, R130, R132 ;  /* 0x000000820884723c */ /* 0x000fe20000041884 */
[----:B------:R-:W-:-:S04]  /*173d0*/  NOP ;  /* 0x0000000000007918 */ /* 0x000fc80000000000 */
[----:B------:R-:W-:-:S15]  /*173e0*/  @P0 BRA `(.L_x_7413) ;  /* 0x0000000000040947 */ /* 0x000fde0003800000 */
.L_x_7402:
[----:B------:R-:W-:-:S07]  /*173f0*/  IADD3 R241, PT, PT, R39, -0x1, RZ ;  /* 0xffffffff27f17810 */ /* 0x000fce0007ffe0ff */
.L_x_7413:
[----:B------:R-:W-:Y:S05]  /*17400*/  BSYNC B2 ;  /* 0x0000000000027941 */ /* 0x000fea0003800000 */
.L_x_7401:
[----:B------:R-:W-:-:S13]  /*17410*/  ISETP.GE.AND P0, PT, R241, R232, PT ;  /* 0x000000e8f100720c */ /* 0x000fda0003f06270 */
[----:B------:R-:W-:Y:S05]  /*17420*/  @!P0 BRA `(.L_x_7414) ;  /* 0x000000b400fc8947 */ /* 0x000fea0003800000 */
[----:B------:R-:W2:Y:S01]  /*17430*/  LDL.64 R4, [R1] ;  /* 0x0000000001047983 */ /* 0x000ea20000100a00 */
[----:B------:R-:W-:Y:S02]  /*17440*/  IMAD.MOV.U32 R165, RZ, RZ, R0 ;  /* 0x000000ffffa57224 */ /* 0x000fe400078e0000 */
[----:B------:R-:W-:Y:S01]  /*17450*/  IMAD.MOV.U32 R164, RZ, RZ, R36 ;  /* 0x000000ffffa47224 */ /* 0x000fe200078e0024 */
[----:B--2---:R-:W-:-:S04]  /*17460*/  ISETP.NE.U32.AND P3, PT, R4, RZ, PT ;  /* 0x000000ff0400720c */ /* 0x004fc80003f65070 */
[----:B------:R-:W-:-:S13]  /*17470*/  ISETP.NE.AND.EX P3, PT, R5, RZ, PT, P3 ;  /* 0x000000ff0500720c */ /* 0x000fda0003f65330 */
.L_x_7421:
        /* <DEDUP_REMOVED lines=86> */
.L_x_7416:
[----:B------:R-:W-:Y:S05]  /*179e0*/  BSYNC.RECONVERGENT B0 ;  /* 0x0000000000007941 */ /* 0x000fea0003800200 */
.L_x_7415:
[C---:B------:R-:W-:Y:S01]  /*179f0*/  IMAD.SHL.U32 R45, R224.reuse, 0x20, RZ ;  /* 0x00000020e02d7824 */ /* 0x040fe200078e00ff */
[----:B------:R-:W-:Y:S01]  /*17a00*/  SHF.L.U64.HI R44, R224, 0x5, R225 ;  /* 0x00000005e02c7819 */ /* 0x000fe200000102e1 */
[----:B------:R-:W-:Y:S01]  /*17a10*/  @!PT LDS RZ, [RZ] ;  /* 0x00000000fffff984 */ /* 0x000fe20000000800 */
[----:B------:R-:W-:Y:S01]  /*17a20*/  @!PT LDS RZ, [RZ] ;  /* 0x00000000fffff984 */ /* 0x000fe20000000800 */
[----:B------:R-:W-:Y:S01]  /*17a30*/  @!PT LDS RZ, [RZ] ;  /* 0x00000000fffff984 */ /* 0x000fe20000000800 */
[----:B------:R-:W-:Y:S01]  /*17a40*/  @!P4 LDGSTS.E.BYPASS.LTC128B.128 [R243+0xa000], desc[UR4][R236.64] ;  /* 0x0a000000ecf3cfae */ /* 0x000fe2000b981a04 */
[C---:B------:R-:W-:Y:S01]  /*17a50*/  @!P1 IMAD R53, R225.reuse, 0xa0, RZ ;  /* 0x000000a0e1359824 */ /* 0x040fe200078e02ff */
[----:B------:R-:W-:Y:S01]  /*17a60*/  SHF.R.U32.HI R167, RZ, 0x1, R166 ;  /* 0x00000001ffa77819 */ /* 0x000fe200000116a6 */
[----:B------:R-:W-:Y:S01]  /*17a70*/  @!P1 IMAD R49, R225, 0xe0, RZ ;  /* 0x000000e0e1319824 */ /* 0x000fe200078e02ff */
[----:B------:R-:W-:Y:S01]  /*17a80*/  IADD3 R62, P0, PT, R45, R236, RZ ;  /* 0x000000ec2d3e7210 */ /* 0x000fe20007f1e0ff */
[----:B------:R-:W-:Y:S01]  /*17a90*/  @P4 STS.128 [R243+0xa000], RZ ;  /* 0x00a000fff3004388 */ /* 0x000fe20000000c00 */
[----:B------:R-:W-:Y:S01]  /*17aa0*/  @!P1 IMAD R47, R225, 0x120, RZ ;  /* 0x00000120e12f9824 */ /* 0x000fe200078e02ff */
[----:B------:R-:W-:Y:S01]  /*17ab0*/  LOP3.LUT R220, R167, 0x8, RZ, 0xc0, !PT ;  /* 0x00000008a7dc7812 */ /* 0x000fe200078ec0ff */
        /* <DEDUP_REMOVED lines=31> */
[----:B------:R-:W-:Y:S02]  /*17cb0*/  @!P1 MOV R67, R63 ;  /* 0x0000003f00439202 */ /* 0x000fe40000000f00 */
[-C--:B------:R-:W-:Y:S01]  /*17cc0*/  @!P1 MOV R50, R62.reuse ;  /* 0x0000003e00329202 */ /* 0x080fe20000000f00 */
[----:B------:R-:W-:Y:S01]  /*17cd0*/  @!P1 IMAD.WIDE.U32 R64, R224, 0xe0, R64 ;  /* 0x000000e0e0409825 */ /* 0x000fe200078e0040 */
[----:B------:R-:W-:Y:S02]  /*17ce0*/  LOP3.LUT R220, R220, 0x1c0, R221, 0xf8, !PT ;  /* 0x000001c0dcdc7812 */ /* 0x000fe400078ef8dd */
[----:B------:R-:W-:Y:S01]  /*17cf0*/  LOP3.LUT R171, R221, 0x400, RZ, 0xc0, !PT ;  /* 0x00000400ddab7812 */ /* 0x000fe200078ec0ff */
[--C-:B------:R-:W-:Y:S01]  /*17d00*/  @!P1 IMAD.MOV.U32 R44, RZ, RZ, R62.reuse ;  /* 0x000000ffff2c9224 */ /* 0x100fe200078e003e */
[-C--:B------:R-:W-:Y:S01]  /*17d10*/  LOP3.LUT R0, R0, R217.reuse, RZ, 0x3c, !PT ;  /* 0x000000d900007212 */ /* 0x080fe200078e3cff */
[----:B------:R-:W-:Y:S01]  /*17d20*/  @!P1 IMAD.IADD R65, R49, 0x1, R65 ;  /* 0x0000000131419824 */ /* 0x000fe200078e0241 */
[----:B------:R-:W-:Y:S01]  /*17d30*/  LOP3.LUT R220, R220, R217, RZ, 0x3c, !PT ;  /* 0x000000d9dcdc7212 */ /* 0x000fe200078e3cff */
        /* <DEDUP_REMOVED lines=31> */
[----:B------:R-:W-:Y:S02]  /*17f30*/  IMAD R171, R0, 0x2, R171 ;  /* 0x0000000200ab7824 */ /* 0x000fe400078e02ab */
[C---:B------:R-:W-:Y:S02]  /*17f40*/  @!P1 IMAD.WIDE.U32 R50, R224.reuse, 0x180, R50 ;  /* 0x00000180e0329825 */ /* 0x040fe400078e0032 */
[----:B------:R-:W-:Y:S01]  /*17f50*/  @!PT LDS RZ, [RZ] ;  /* 0x00000000fffff984 */ /* 0x000fe20000000800 */
[----:B------:R-:W-:Y:S01]  /*17f60*/  @!PT LDS RZ, [RZ] ;  /* 0x00000000fffff984 */ /* 0x000fe20000000800 */
[----:B------:R-:W-:Y:S01]  /*17f70*/  @!PT LDS RZ, [RZ] ;  /* 0x00000000fffff984 */ /* 0x000fe20000000800 */
[----:B------:R-:W-:Y:S02]  /*17f80*/  @!P1 LDGSTS.E.BYPASS.LTC128B.128 [R243+0xc000], desc[UR4][R70.64] ;  /* 0x0c00000046f39fae */ /* 0x000fe4000b981a04 */
[----:B------:R-:W-:Y:S03]  /*17f90*/  @!P1 IMAD.IADD R51, R61, 0x1, R51 ;  /* 0x000000013d339824 */ /* 0x000fe600078e0233 */
[----:B------:R-:W-:Y:S01]  /*17fa0*/  @P1 STS.128 [R243+0xc800], RZ ;  /* 0x00c800fff3001388 */ /* 0x000fe20000000c00 */
[----:B------:R-:W-:Y:S01]  /*17fb0*/  @!P1 LEA.HI.X R61, R224, R63, R225, 0x8, P0 ;  /* 0x0000003fe03d9211 */ /* 0x000fe200000f44e1 */
[----:B------:R-:W-:Y:S01]  /*17fc0*/  IMAD.IADD R208, R218, 0x1, R171 ;  /* 0x00000001dad07824 */ /* 0x000fe200078e02ab */
[C---:B------:R-:W-:Y:S02]  /*17fd0*/  LOP3.LUT P0, RZ, R166.reuse, 0x2, RZ, 0xc0, !PT ;  /* 0x00000002a6ff7812 */ /* 0x040fe4000780c0ff */
[----:B------:R-:W-:Y:S01]  /*17fe0*/  @!PT LDS RZ, [RZ] ;  /* 0x00000000fffff984 */ /* 0x000fe20000000800 */
[----:B------:R-:W-:Y:S01]  /*17ff0*/  @!PT LDS RZ, [RZ] ;  /* 0x00000000fffff984 */ /* 0x000fe20000000800 */
[----:B------:R-:W-:Y:S01]  /*18000*/  @!PT LDS RZ, [RZ] ;  /* 0x00000000fffff984 */ /* 0x000fe20000000800 */
[----:B------:R-:W-:Y:S01]  /*18010*/  @!P1 LDGSTS.E.BYPASS.LTC128B.128 [R243+0xc800], desc[UR4][R56.64] ;  /* 0x0c80000038f39fae */ /* 0x000fe2000b981a04 */
[----:B------:R-:W-:Y:S04]  /*18020*/  IMAD.MOV.U32 R219, RZ, RZ, 0x20 ;  /* 0x00000020ffdb7424 */ /* 0x000fe800078e00ff */
        /* <DEDUP_REMOVED lines=348> */
.L_x_7420:
[----:B------:R-:W-:Y:S05]  /*195f0*/  BSYNC.RECONVERGENT B0 ;  /* 0x0000000000007941 */ /* 0x000fea0003800200 */
.L_x_7419:
[----:B------:R-:W-:Y:S01]  /*19600*/  LEA R243, R235, R218, 0x1 ;  /* 0x000000daebf37211 */ /* 0x000fe200078e08ff */
[----:B------:R-:W-:Y:S01]  /*19610*/  @!P4 IMAD.MOV.U32 R235, RZ, RZ, R233 ;  /* 0x000000ffffebc224 */ /* 0x000fe200078e00e9 */
[----:B------:R-:W-:Y:S01]  /*19620*/  IADD3 R172, P5, PT, R169, R234, RZ ;  /* 0x000000eaa9ac7210 */ /* 0x000fe20007fbe0ff */
[C---:B------:R-:W-:Y:S01]  /*19630*/  @!P1 IMAD R168, R223.reuse, 0x120, RZ ;  /* 0x00000120dfa89824 */ /* 0x040fe200078e02ff */
[----:B------:R-:W-:Y:S01]  /*19640*/  SHF.L.U64.HI R0, R222, 0x5, R223 ;  /* 0x00000005de007819 */ /* 0x000fe200000102df */
        /* <DEDUP_REMOVED lines=13> */
[C---:B------:R-:W-:Y:S01]  /*19720*/  @!P1 IMAD.WIDE.U32 R180, R222.reuse, 0x60, R172 ;  /* 0x00000060deb49825 */ /* 0x040fe200078e00ac */
[C---:B------:R-:W-:Y:S02]  /*19730*/  @!P1 LEA.HI.X R193, R222.reuse, R173, R223, 0x6, P4 ;  /* 0x000000addec19211 */ /* 0x040fe400020f34df */
[----:B------:R-:W-:Y:S01]  /*19740*/  @!PT LDS RZ, [RZ] ;  /* 0x00000000fffff984 */ /* 0x000fe20000000800 */
[----:B------:R-:W-:Y:S01]  /*19750*/  @!PT LDS RZ, [RZ] ;  /* 0x00000000fffff984 */ /* 0x000fe20000000800 */
[----:B------:R-:W-:Y:S01]  /*19760*/  @!PT LDS RZ, [RZ] ;  /* 0x00000000fffff984 */ /* 0x000fe20000000800 */
[----:B------:R-:W-:Y:S01]  /*19770*/  @!P1 LDGSTS.E.BYPASS.LTC128B.128 [R243+0x2800], desc[UR4][R172.64] ;  /* 0x02800000acf39fae */ /* 0x000fe2000b981a04 */
[C-C-:B------:R-:W-:Y:S01]  /*19780*/  @!P1 IMAD.WIDE.U32 R190, R222.reuse, 0x180, R172.reuse ;  /* 0x00000180debe9825 */ /* 0x140fe200078e00ac */
[----:B------:R-:W-:Y:S02]  /*19790*/  @!P1 IADD3 R181, PT, PT, R169, R181, RZ ;  /* 0x000000b5a9b59210 */ /* 0x000fe40007ffe0ff */
[----:B------:R1:W-:Y:S01]  /*197a0*/  @P1 STS.128 [R243+0x3000], RZ ;  /* 0x003000fff3001388 */ /* 0x0003e20000000c00 */
[C---:B------:R-:W-:Y:S01]  /*197b0*/  @!P1 IMAD.WIDE.U32 R178, R222.reuse, 0xa0, R172 ;  /* 0x000000a0deb29825 */ /* 0x040fe200078e00ac */
[-C--:B------:R-:W-:Y:S02]  /*197c0*/  @!P1 MOV R182, R172.reuse ;  /* 0x000000ac00b69202 */ /* 0x080fe40000000f00 */
[----:B------:R-:W-:Y:S01]  /*197d0*/  @!PT LDS RZ, [RZ] ;  /* 0x00000000fffff984 */ /* 0x000fe20000000800 */
[----:B------:R-:W-:Y:S01]  /*197e0*/  @!PT LDS RZ, [RZ] ;  /* 0x00000000fffff984 */ /* 0x000fe20000000800 */
[----:B------:R-:W-:Y:S01]  /*197f0*/  @!PT LDS RZ, [RZ] ;  /* 0x00000000fffff984 */ /* 0x000fe20000000800 */
[----:B------:R2:W-:Y:S01]  /*19800*/  @!P1 LDGSTS.E.BYPASS.LTC128B.128 [R243+0x3000], desc[UR4][R174.64] ;  /* 0x03000000aef39fae */ /* 0x0005e2000b981a04 */
[----:B------:R-:W-:Y:S01]  /*19810*/  @!P1 MOV R183, R173 ;  /* 0x000000ad00b79202 */ /* 0x000fe20000000f00 */
[----:B------:R-:W-:Y:S01]  /*19820*/  @!P1 IMAD R169, R223, 0xe0, RZ ;  /* 0x000000e0dfa99824 */ /* 0x000fe200078e02ff */
[----:B------:R-:W-:Y:S01]  /*19830*/  @!P1 IADD3 R179, PT, PT, R185, R179, RZ ;  /* 0x000000b3b9b39210 */ /* 0x000fe20007ffe0ff */
[----:B------:R1:W-:Y:S01]  /*19840*/  @P1 STS.128 [R243+0x3800], RZ ;  /* 0x003800fff3001388 */ /* 0x0003e20000000c00 */
[-C--:B------:R-:W-:Y:S01]  /*19850*/  @!P1 MOV R189, R173.reuse ;  /* 0x000000ad00bd9202 */ /* 0x080fe20000000f00 */
[C---:B------:R-:W-:Y:S01]  /*19860*/  @!P1 IMAD.WIDE.U32 R182, R222.reuse, 0x120, R182 ;  /* 0x00000120deb69825 */ /* 0x040fe200078e00b6 */
[-C--:B------:R-:W-:Y:S01]  /*19870*/  @!P1 MOV R177, R173.reuse ;  /* 0x000000ad00b19202 */ /* 0x080fe20000000f00 */
[----:B------:R-:W-:Y:S01]  /*19880*/  @!PT LDS RZ, [RZ] ;  /* 0x00000000fffff984 */ /* 0x000fe20000000800 */
[----:B------:R-:W-:Y:S01]  /*19890*/  @!PT LDS RZ, [RZ] ;  /* 0x00000000fffff984 */ /* 0x000fe20000000800 */
[----:B------:R-:W-:Y:S01]  /*198a0*/  @!PT LDS RZ, [RZ] ;  /* 0x00000000fffff984 */ /* 0x000fe20000000800 */
[----:B------:R1:W-:Y:S01]  /*198b0*/  @!P1 LDGSTS.E.BYPASS.LTC128B.128 [R243+0x3800], desc[UR4][R192.64] ;  /* 0x03800000c0f39fae */ /* 0x0003e2000b981a04 */
[----:B------:R-:W-:Y:S01]  /*198c0*/  @!P1 MOV R187, R173 ;  /* 0x000000ad00bb9202 */ /* 0x000fe20000000f00 */
[----:B------:R-:W-:Y:S01]  /*198d0*/  @!P1 IMAD.WIDE.U32 R188, R222, 0x1a0, R188 ;  /* 0x000001a0debc9825 */ /* 0x000fe200078e00bc */
[----:B------:R-:W-:Y:S01]  /*198e0*/  @!P1 IADD3 R183, PT, PT, R168, R183, RZ ;  /* 0x000000b7a8b79210 */ /* 0x000fe20007ffe0ff */
[----:B------:R1:W-:Y:S02]  /*198f0*/  @P1 STS.128 [R243+0x4000], RZ ;  /* 0x004000fff3001388 */ /* 0x0003e40000000c00 */
[C---:B------:R-:W-:Y:S02]  /*19900*/  @!P1 IMAD R168, R223.reuse, 0x1a0, RZ ;  /* 0x000001a0dfa89824 */ /* 0x040fe400078e02ff */
        /* <DEDUP_REMOVED lines=9> */
[----:B------:R-:W-:Y:S02]  /*199a0*/  @!P1 IMAD R171, R223, 0xc0, RZ ;  /* 0x000000c0dfab9824 */ /* 0x000fe400078e02ff */
[C---:B------:R-:W-:Y:S01]  /*199b0*/  @!P1 IMAD.WIDE.U32 R176, R222.reuse, 0xc0, R176 ;  /* 0x000000c0deb09825 */ /* 0x040fe200078e00b0 */
[-C--:B--2---:R-:W-:Y:S03]  /*199c0*/  @!P1 MOV R174, R172.reuse ;  /* 0x000000ac00ae9202 */ /* 0x084fe60000000f00 */
[----:B------:R-:W-:Y:S02]  /*199d0*/  @!P1 IMAD.MOV.U32 R175, RZ, RZ, R173 ;  /* 0x000000ffffaf9224 */ /* 0x000fe400078e00ad */
[----:B------:R-:W-:Y:S02]  /*199e0*/  @!P1 IMAD.IADD R177, R171, 0x1, R177 ;  /* 0x00000001abb19824 */ /* 0x000fe400078e02b1 */
[----:B------:R-:W-:Y:S04]  /*199f0*/  @!P1 IMAD.WIDE.U32 R174, R222, 0xe0, R174 ;  /* 0x000000e0deae9825 */ /* 0x000fe800078e00ae */
[----:B------:R-:W-:Y:S01]  /*19a00*/  @!P1 IMAD R170, R223, 0x160, RZ ;  /* 0x00000160dfaa9824 */ /* 0x000fe200078e02ff */
[----:B------:R-:W-:Y:S01]  /*19a10*/  @!P1 IADD3 R175, PT, PT, R169, R175, RZ ;  /* 0x000000afa9af9210 */ /* 0x000fe20007ffe0ff */
[----:B------:R-:W-:Y:S02]  /*19a20*/  @!P1 IMAD R169, R223, 0x180, RZ ;  /* 0x00000180dfa99824 */ /* 0x000fe400078e02ff */
[----:B------:R-:W-:Y:S01]  /*19a30*/  @!P1 IMAD.MOV.U32 R186, RZ, RZ, R172 ;  /* 0x000000ffffba9224 */ /* 0x000fe200078e00ac */
[----:B------:R-:W-:Y:S01]  /*19a40*/  @!P1 IADD3 R185, PT, PT, R170, R185, RZ ;  /* 0x000000b9aab99210 */ /* 0x000fe20007ffe0ff */
[----:B------:R-:W-:Y:S01]  /*19a50*/  @!P1 IMAD.MOV.U32 R171, RZ, RZ, R173 ;  /* 0x000000ffffab9224 */ /* 0x000fe200078e00ad */
[----:B------:R-:W-:Y:S01]  /*19a60*/  @!P1 IADD3 R191, PT, PT, R169, R191, RZ ;  /* 0x000000bfa9bf9210 */ /* 0x000fe20007ffe0ff */
[C---:B------:R-:W-:Y:S01]  /*19a70*/  @!P1 IMAD.WIDE.U32 R186, R222.reuse, 0x140, R186 ;  /* 0x00000140deba9825 */ /* 0x040fe200078e00ba */
[CC--:B------:R-:W-:Y:S02]  /*19a80*/  @!P1 LEA.HI.X R169, R222.reuse, R173.reuse, R223, 0x7, P0 ;  /* 0x000000addea99211 */ /* 0x0c0fe400000f3cdf */
[-C--:B------:R-:W-:Y:S01]  /*19a90*/  @!P1 MOV R170, R172.reuse ;  /* 0x000000ac00aa9202 */ /* 0x080fe20000000f00 */
[C---:B------:R-:W-:Y:S01]  /*19aa0*/  @!P1 IMAD R0, R223.reuse, 0x140, RZ ;  /* 0x00000140df009824 */ /* 0x040fe200078e02ff */
[C---:B------:R-:W-:Y:S01]  /*19ab0*/  @!P1 LEA R172, P0, R222.reuse, R172, 0x8 ;  /* 0x000000acdeac9211 */ /* 0x040fe200078040ff */
[----:B------:R-:W-:Y:S01]  /*19ac0*/  @!PT LDS RZ, [RZ] ;  /* 0x00000000fffff984 */ /* 0x000fe20000000800 */
[----:B------:R-:W-:Y:S01]  /*19ad0*/  @!PT LDS RZ, [RZ] ;  /* 0x00000000fffff984 */ /* 0x000fe20000000800 */
[----:B------:R-:W-:Y:S01]  /*19ae0*/  @!PT LDS RZ, [RZ] ;  /* 0x00000000fffff984 */ /* 0x000fe20000000800 */
[----:B------:R1:W-:Y:S02]  /*19af0*/  @!P1 LDGSTS.E.BYPASS.LTC128B.128 [R243+0x4800], desc[UR4][R168.64] ;  /* 0x04800000a8f39fae */ /* 0x0003e4000b981a04 */
[C---:B------:R-:W-:Y:S01]  /*19b00*/  @!P1 IMAD.WIDE.U32 R170, R222.reuse, 0x1c0, R170 ;  /* 0x000001c0deaa9825 */ /* 0x040fe200078e00aa */
[----:B------:R-:W-:Y:S01]  /*19b10*/  @!P1 LEA.HI.X R173, R222, R173, R223, 0x8, P0 ;  /* 0x000000addead9211 */ /* 0x000fe200000f44df */
[----:B------:R1:W-:Y:S01]  /*19b20*/  @P1 STS.128 [R243+0x5000], RZ ;  /* 0x005000fff3001388 */ /* 0x0003e20000000c00 */
[----:B------:R-:W-:Y:S01]  /*19b30*/  @!P1 IADD3 R187, PT, PT, R0, R187, RZ ;  /* 0x000000bb00bb9210 */ /* 0x000fe20007ffe0ff */
[----:B------:R-:W-:Y:S02]  /*19b40*/  @!P1 IMAD R0, R223, 0x1c0, RZ ;  /* 0x000001c0df009824 */ /* 0x000fe400078e02ff */
[----:B------:R-:W-:Y:S01]  /*19b50*/  @!PT LDS RZ, [RZ] ;  /* 0x00000000fffff984 */ /* 0x000fe20000000800 */
[----:B------:R-:W-:Y:S01]  /*19b60*/  @!PT LDS RZ, [RZ] ;  /* 0x00000000fffff984 */ /* 0x000fe20000000800 */
[----:B------:R-:W-:Y:S01]  /*19b70*/  @!PT LDS RZ, [RZ] ;  /* 0x00000000fffff984 */ /* 0x000fe20000000800 */
[----:B------:R1:W-:Y:S03]  /*19b80*/  @!P1 LDGSTS.E.BYPASS.LTC128B.128 [R243+0x5000], desc[UR4][R178.64] ;  /* 0x05000000b2f39fae */ /* 0x0003e6000b981a04 */
        /* <DEDUP_REMOVED lines=47> */
.L_x_7418:
[----:B------:R-:W-:Y:S05]  /*19e80*/  BSYNC.RECONVERGENT B1 ;  /* 0x0000000000017941 */ /* 0x000fea0003800200 */
.L_x_7417:
        /* <DEDUP_REMOVED lines=14> */
[C---:B------:R-:W-:Y:S01]  /*19f70*/  IMAD.IADD R0, R171.reuse, 0x1, R244 ;  /* 0x00000001ab007824 */ /* 0x040fe200078e02f4 */
[----:B------:R-:W-:Y:S01]  /*19f80*/  LOP3.LUT R248, R248, 0xfffffffb, RZ, 0xc0, !PT ;  /* 0xfffffffbf8f87812 */ /* 0x000fe200078ec0ff */
[----:B------:R-:W-:Y:S01]  /*19f90*/  STL [R1+0x10], R217 ;  /* 0x000010d901007387 */ /* 0x000fe20000100800 */
[----:B------:R-:W-:Y:S02]  /*19fa0*/  VIADD R174, R171, 0x1 ;  /* 0x00000001abae7836 */ /* 0x000fe40000000000 */
[C-C-:B------:R-:W-:Y:S01]  /*19fb0*/  IADD3 R173, PT, PT, R229.reuse, -0x10, -R0.reuse ;  /* 0xfffffff0e5ad7810 */ /* 0x140fe20007ffe800 */
[----:B------:R3:W-:Y:S01]  /*19fc0*/  STL [R1+0xc], R216 ;  /* 0x00000cd801007387 */ /* 0x0007e20000100800 */
[C-C-:B------:R-:W-:Y:S01]  /*19fd0*/  IADD3 R172, PT, PT, R229.reuse, -0x1, -R0.reuse ;  /* 0xffffffffe5ac7810 */ /* 0x140fe20007ffe800 */
[--C-:B------:R-:W-:Y:S01]  /*19fe0*/  IMAD.IADD R177, R218, 0x1, -R0.reuse ;  /* 0x00000001dab17824 */ /* 0x100fe200078e0a00 */
[----:B------:R-:W-:Y:S01]  /*19ff0*/  IABS R173, R173 ;  /* 0x000000ad00ad7213 */ /* 0x000fe20000000000 */
[----:B------:R4:W-:Y:S01]  /*1a000*/  STL [R1+0x8], R167 ;  /* 0x000008a701007387 */ /* 0x0009e20000100800 */
[--C-:B------:R-:W-:Y:S01]  /*1a010*/  IADD3 R170, PT, PT, R229, -0x9, -R0.reuse ;  /* 0xfffffff7e5aa7810 */ /* 0x100fe20007ffe800 */
        /* <DEDUP_REMOVED lines=8> */
[----:B------:R-:W-:Y:S01]  /*1a0a0*/  VIADD R179, R171, 0x19 ;  /* 0x00000019abb37836 */ /* 0x000fe20000000000 */
[C---:B------:R-:W-:Y:S01]  /*1a0b0*/  IADD3 R175, PT, PT, R229.reuse, -0x18, -R0 ;  /* 0xffffffe8e5af7810 */ /* 0x040fe20007ffe800 */
[C---:B------:R-:W-:Y:S01]  /*1a0c0*/  FFMA.FTZ R12, -R240.reuse, R173, R12 ;  /* 0x000000adf00c7223 */ /* 0x040fe2000001010c */
[--C-:B------:R-:W-:Y:S01]  /*1a0d0*/  IADD3 R173, PT, PT, R229, -0x20, -R0.reuse ;  /* 0xffffffe0e5ad7810 */ /* 0x100fe20007ffe800 */
[----:B------:R-:W-:Y:S01]  /*1a0e0*/  FFMA.FTZ R5, -R240, R172, R5 ;  /* 0x000000acf0057223 */ /* 0x000fe20000010105 */
[----:B------:R-:W-:Y:S01]  /*1a0f0*/  ISETP.GE.AND P2, PT, R174, R230, PT ;  /* 0x000000e6ae00720c */ /* 0x000fe20003f46270 */
[C---:B------:R-:W-:Y:S01]  /*1a100*/  VIADD R189, R171.reuse, 0x30 ;  /* 0x00000030abbd7836 */ /* 0x040fe20000000000 */
[----:B------:R-:W-:Y:S01]  /*1a110*/  I2FP.F32.S32 R170, R170 ;  /* 0x000000aa00aa7245 */ /* 0x000fe20000201400 */
[C---:B------:R-:W-:Y:S01]  /*1a120*/  VIADD R188, R171.reuse, 0x31 ;  /* 0x00000031abbc7836 */ /* 0x040fe20000000000 */
[----:B------:R-:W-:Y:S01]  /*1a130*/  IABS R175, R175 ;  /* 0x000000af00af7213 */ /* 0x000fe20000000000 */
[----:B------:R-:W-:Y:S01]  /*1a140*/  VIADD R182, R171, 0x38 ;  /* 0x00000038abb67836 */ /* 0x000fe20000000000 */
[----:B------:R-:W-:Y:S01]  /*1a150*/  IABS R173, R173 ;  /* 0x000000ad00ad7213 */ /* 0x000fe20000000000 */
[C---:B------:R-:W-:Y:S01]  /*1a160*/  FFMA.FTZ R9, -R240.reuse, R170, R9 ;  /* 0x000000aaf0097223 */ /* 0x040fe20000010109 */
[--C-:B------:R-:W-:Y:S01]  /*1a170*/  IADD3 R172, PT, PT, R229, -0x19, -R0.reuse ;  /* 0xffffffe7e5ac7810 */ /* 0x100fe20007ffe800 */
[C---:B------:R-:W-:Y:S01]  /*1a180*/  VIADD R208, R171.reuse, 0x50 ;  /* 0x00000050abd07836 */ /* 0x040fe20000000000 */
[----:B------:R-:W-:Y:S01]  /*1a190*/  I2FP.F32.S32 R175, R175 ;  /* 0x000000af00af7245 */ /* 0x000fe20000201400 */
[C---:B------:R-:W-:Y:S01]  /*1a1a0*/  VIADD R198, R171.reuse, 0x58 ;  /* 0x00000058abc67836 */ /* 0x040fe20000000000 */
[----:B------:R-:W-:Y:S01]  /*1a1b0*/  I2FP.F32.S32 R173, R173 ;  /* 0x000000ad00ad7245 */ /* 0x000fe20000201400 */
[----:B------:R-:W-:Y:S01]  /*1a1c0*/  VIADD R196, R171, 0x59 ;  /* 0x00000059abc47836 */ /* 0x000fe20000000000 */
[C---:B------:R-:W-:Y:S01]  /*1a1d0*/  IADD3 R170, PT, PT, R229.reuse, -0x21, -R0 ;  /* 0xffffffdfe5aa7810 */ /* 0x040fe20007ffe800 */
[----:B------:R-:W-:Y:S01]  /*1a1e0*/  FFMA.FTZ R16, -R240, R175, R16 ;  /* 0x000000aff0107223 */ /* 0x000fe20000010110 */
[----:B------:R-:W-:Y:S01]  /*1a1f0*/  IABS R172, R172 ;  /* 0x000000ac00ac7213 */ /* 0x000fe20000000000 */
[----:B------:R-:W-:Y:S01]  /*1a200*/  IMAD.IADD R187, R229, 0x1, -R0 ;  /* 0x00000001e5bb7824 */ /* 0x000fe200078e0a00 */
[----:B------:R-:W-:Y:S01]  /*1a210*/  ISETP.GE.AND P0, PT, R174, R227, PT ;  /* 0x000000e3ae00720c */ /* 0x000fe20003f06270 */
[----:B------:R-:W-:Y:S01]  /*1a220*/  FFMA.FTZ R20, -R240, R173, R20 ;  /* 0x000000adf0147223 */ /* 0x000fe20000010114 */
[C---:B------:R-:W-:Y:S01]  /*1a230*/  ISETP.GE.AND P1, PT, R174.reuse, R231, PT ;  /* 0x000000e7ae00720c */ /* 0x040fe20003f26270 */
[C---:B------:R-:W-:Y:S01]  /*1a240*/  VIADD R194, R171.reuse, 0x60 ;  /* 0x00000060abc27836 */ /* 0x040fe20000000000 */
[----:B------:R-:W-:Y:S01]  /*1a250*/  ISETP.GE.AND P4, PT, R174, R228, PT ;  /* 0x000000e4ae00720c */ /* 0x000fe20003f86270 */
[----:B------:R-:W-:Y:S01]  /*1a260*/  VIADD R192, R171, 0x61 ;  /* 0x00000061abc07836 */ /* 0x000fe20000000000 */
[----:B------:R-:W-:Y:S01]  /*1a270*/  IABS R170, R170 ;  /* 0x000000aa00aa7213 */ /* 0x000fe20000000000 */
[----:B-1----:R-:W-:Y:S01]  /*1a280*/  ULEA UR6, UR6, UR7, 0x18 ;  /* 0x0000000706067291 */ /* 0x002fe2000f8ec0ff */
[----:B------:R-:W-:Y:S02]  /*1a290*/  I2FP.F32.S32 R172, R172 ;  /* 0x000000ac00ac7245 */ /* 0x000fe40000201400 */
[C-C-:B------:R-:W-:Y:S02]  /*1a2a0*/  IADD3 R175, PT, PT, R229.reuse, -0x28, -R0.reuse ;  /* 0xffffffd8e5af7810 */ /* 0x140fe40007ffe800 */
[--C-:B------:R-:W-:Y:S01]  /*1a2b0*/  IADD3 R174, PT, PT, R229, -0x11, -R0.reuse ;  /* 0xffffffefe5ae7810 */ /* 0x100fe20007ffe800 */
[C---:B------:R-:W-:Y:S01]  /*1a2c0*/  FFMA.FTZ R17, -R240.reuse, R172, R17 ;  /* 0x000000acf0117223 */ /* 0x040fe20000010111 */
[----:B------:R-:W-:Y:S01]  /*1a2d0*/  IABS R173, R187 ;  /* 0x000000bb00ad7213 */ /* 0x000fe20000000000 */
[----:B------:R-:W-:Y:S01]  /*1a2e0*/  VIADD R187, R187, 0xfffffff8 ;  /* 0xfffffff8bbbb7836 */ /* 0x000fe20000000000 */
[----:B------:R-:W-:Y:S02]  /*1a2f0*/  @P2 LOP3.LUT R247, R247, 0x80000000, RZ, 0xfc, !PT ;  /* 0x80000000f7f72812 */ /* 0x000fe400078efcff */
[----:B------:R-:W-:Y:S02]  /*1a300*/  I2FP.F32.S32 R170, R170 ;  /* 0x000000aa00aa7245 */ /* 0x000fe40000201400 */
[----:B------:R-:W-:Y:S02]  /*1a310*/  IABS R175, R175 ;  /* 0x000000af00af7213 */ /* 0x000fe40000000000 */
[----:B------:R-:W-:Y:S01]  /*1a320*/  IABS R174, R174 ;  /* 0x000000ae00ae7213 */ /* 0x000fe20000000000 */
[----:B------:R-:W-:Y:S01]  /*1a330*/  FFMA.FTZ R21, -R240, R170, R21 ;  /* 0x000000aaf0157223 */ /* 0x000fe20000010115 */
[----:B------:R-:W-:Y:S02]  /*1a340*/  I2FP.F32.S32 R173, R173 ;  /* 0x000000ad00ad7245 */ /* 0x000fe40000201400 */
[----:B------:R-:W-:Y:S02]  /*1a350*/  LOP3.LUT R247, R247, 0xffffdfff, RZ, 0xc0, !PT ;  /* 0xffffdffff7f77812 */ /* 0x000fe400078ec0ff */
[----:B------:R-:W-:Y:S01]  /*1a360*/  IADD3 R172, PT, PT, R218, -0x1, -R0 ;  /* 0xffffffffdaac7810 */ /* 0x000fe20007ffe800 */
[C---:B------:R-:W-:Y:S01]  /*1a370*/  FFMA.FTZ R4, -R240.reuse, R173, R4 ;  /* 0x000000adf0047223 */ /* 0x040fe20000010104 */
[----:B------:R-:W-:Y:S01]  /*1a380*/  I2FP.F32.S32 R175, R175 ;  /* 0x000000af00af7245 */ /* 0x000fe20000201400 */
[C---:B------:R-:W-:Y:S01]  /*1a390*/  FFMA.FTZ R10, -R240.reuse, R173, R10 ;  /* 0x000000adf00a7223 */ /* 0x040fe2000001010a */
[----:B------:R-:W-:Y:S02]  /*1a3a0*/  I2FP.F32.S32 R174, R174 ;  /* 0x000000ae00ae7245 */ /* 0x000fe40000201400 */
[----:B------:R-:W-:Y:S01]  /*1a3b0*/  @P0 LOP3.LUT R247, R247, 0x2000, RZ, 0xfc, !PT ;  /* 0x00002000f7f70812 */ /* 0x000fe200078efcff */
[C---:B------:R-:W-:Y:S01]  /*1a3c0*/  FFMA.FTZ R24, -R240.reuse, R175, R24 ;  /* 0x000000aff0187223 */ /* 0x040fe20000010118 */
        /* <DEDUP_REMOVED lines=19> */
[-C--:B------:R-:W-:Y:S01]  /*1a500*/  ISETP.GE.AND P1, PT, R191, R231.reuse, PT ;  /* 0x000000e7bf00720c */ /* 0x080fe20003f26270 */
        /* <DEDUP_REMOVED lines=13> */
[--C-:B------:R-:W-:Y:S02]  /*1a5e0*/  IADD3 R21, PT, PT, R218, -0x10, -R0.reuse ;  /* 0xfffffff0da157810 */ /* 0x100fe40007ffe800 */
[----:B------:R-:W-:Y:S02]  /*1a5f0*/  I2FP.F32.S32 R178, R178 ;  /* 0x000000b200b27245 */ /* 0x000fe40000201400 */
[----:B------:R-:W-:Y:S02]  /*1a600*/  IABS R21, R21 ;  /* 0x0000001500157213 */ /* 0x000fe40000000000 */
[----:B------:R-:W-:Y:S01]  /*1a610*/  ISETP.GE.AND P1, PT, R179, R231, PT ;  /* 0x000000e7b300720c */ /* 0x000fe20003f26270 */
[C---:B------:R-:W-:Y:S01]  /*1a620*/  FFMA.FTZ R29, -R240.reuse, R178, R29 ;  /* 0x000000b2f01d7223 */ /* 0x040fe2000001011d */
[----:B------:R-:W-:Y:S02]  /*1a630*/  I2FP.F32.S32 R21, R21 ;  /* 0x0000001500157245 */ /* 0x000fe40000201400 */
[----:B------:R-:W-:Y:S02]  /*1a640*/  IADD3 R178, PT, PT, R229, -0x39, -R0 ;  /* 0xffffffc7e5b27810 */ /* 0x000fe40007ffe800 */
[----:B------:R-:W-:Y:S01]  /*1a650*/  FSEL R17, R17, -INF , P1 ;  /* 0xff80000011117808 */ /* 0x000fe20000800000 */
[----:B------:R-:W-:Y:S01]  /*1a660*/  FFMA.FTZ R14, -R240, R21, R14 ;  /* 0x00000015f00e7223 */ /* 0x000fe2000001010e */
[--C-:B------:R-:W-:Y:S02]  /*1a670*/  IADD3 R21, PT, PT, R218, -0x18, -R0.reuse ;  /* 0xffffffe8da157810 */ /* 0x100fe40007ffe800 */
[----:B------:R-:W-:Y:S02]  /*1a680*/  IABS R178, R178 ;  /* 0x000000b200b27213 */ /* 0x000fe40000000000 */
[----:B------:R-:W-:Y:S02]  /*1a690*/  IABS R21, R21 ;  /* 0x0000001500157213 */ /* 0x000fe40000000000 */
[----:B------:R-:W-:Y:S02]  /*1a6a0*/  I2FP.F32.S32 R178, R178 ;  /* 0x000000b200b27245 */ /* 0x000fe40000201400 */
[----:B------:R-:W-:Y:S02]  /*1a6b0*/  I2FP.F32.S32 R21, R21 ;  /* 0x0000001500157245 */ /* 0x000fe40000201400 */
[----:B------:R-:W-:Y:S01]  /*1a6c0*/  ISETP.GE.AND P1, PT, R171, R228, PT ;  /* 0x000000e4ab00720c */ /* 0x000fe20003f26270 */
[C---:B------:R-:W-:Y:S01]  /*1a6d0*/  FFMA.FTZ R33, -R240.reuse, R178, R33 ;  /* 0x000000b2f0217223 */ /* 0x040fe20000010121 */
[C---:B------:R-:W-:Y:S01]  /*1a6e0*/  IADD3 R178, PT, PT, R229.reuse, -0x41, -R0 ;  /* 0xffffffbfe5b27810 */ /* 0x040fe20007ffe800 */
[----:B------:R-:W-:Y:S01]  /*1a6f0*/  FFMA.FTZ R18, -R240, R21, R18 ;  /* 0x00000015f0127223 */ /* 0x000fe20000010112 */
[C-C-:B------:R-:W-:Y:S02]  /*1a700*/  IADD3 R21, PT, PT, R229.reuse, -0x48, -R0.reuse ;  /* 0xffffffb8e5157810 */ /* 0x140fe40007ffe800 */
[----:B------:R-:W-:Y:S02]  /*1a710*/  IABS R178, R178 ;  /* 0x000000b200b27213 */ /* 0x000fe40000000000 */
[----:B------:R-:W-:Y:S02]  /*1a720*/  IABS R21, R21 ;  /* 0x0000001500157213 */ /* 0x000fe40000000000 */
[----:B------:R-:W-:Y:S02]  /*1a730*/  I2FP.F32.S32 R178, R178 ;  /* 0x000000b200b27245 */ /* 0x000fe40000201400 */
[----:B------:R-:W-:Y:S02]  /*1a740*/  I2FP.F32.S32 R21, R21 ;  /* 0x0000001500157245 */ /* 0x000fe40000201400 */
[----:B------:R-:W-:Y:S01]  /*1a750*/  FSEL R6, R6, -INF , P1 ;  /* 0xff80000006067808 */ /* 0x000fe20000800000 */
[----:B------:R-:W-:Y:S01]  /*1a760*/  FFMA.FTZ R37, -R240, R178, R37 ;  /* 0x000000b2f0257223 */ /* 0x000fe20000010125 */
[----:B------:R-:W-:Y:S01]  /*1a770*/  IADD3 R178, PT, PT, R218, -0x29, -R0 ;  /* 0xffffffd7dab27810 */ /* 0x000fe20007ffe800 */
[----:B------:R-:W-:Y:S01]  /*1a780*/  FFMA.FTZ R40, -R240, R21, R40 ;  /* 0x00000015f0287223 */ /* 0x000fe20000010128 */
[C-C-:B------:R-:W-:Y:S02]  /*1a790*/  IADD3 R21, PT, PT, R229.reuse, -0x50, -R0.reuse ;  /* 0xffffffb0e5157810 */ /* 0x140fe40007ffe800 */
[----:B------:R-:W-:Y:S02]  /*1a7a0*/  IABS R178, R178 ;  /* 0x000000b200b27213 */ /* 0x000fe40000000000 */
[----:B------:R-:W-:Y:S02]  /*1a7b0*/  IABS R21, R21 ;  /* 0x0000001500157213 */ /* 0x000fe40000000000 */
[----:B------:R-:W-:Y:S02]  /*1a7c0*/  I2FP.F32.S32 R178, R178 ;  /* 0x000000b200b27245 */ /* 0x000fe40000201400 */
[----:B------:R-:W-:Y:S02]  /*1a7d0*/  I2FP.F32.S32 R21, R21 ;  /* 0x0000001500157245 */ /* 0x000fe40000201400 */
[----:B------:R-:W-:Y:S01]  /*1a7e0*/  ISETP.GE.AND P0, PT, R12, R231, PT ;  /* 0x000000e70c00720c */ /* 0x000fe20003f06270 */
[----:B------:R-:W-:Y:S01]  /*1a7f0*/  FFMA.FTZ R27, -R240, R178, R27 ;  /* 0x000000b2f01b7223 */ /* 0x000fe2000001011b */
[----:B------:R-:W-:Y:S01]  /*1a800*/  IADD3 R178, PT, PT, R218, -0x31, -R0 ;  /* 0xffffffcfdab27810 */ /* 0x000fe20007ffe800 */
        /* <DEDUP_REMOVED lines=10> */
[--C-:B------:R-:W-:Y:S02]  /*1a8b0*/  IADD3 R21, PT, PT, R218, -0x40, -R0.reuse ;  /* 0xffffffc0da157810 */ /* 0x100fe40007ffe800 */
[----:B------:R-:W-:Y:S02]  /*1a8c0*/  IABS R178, R178 ;  /* 0x000000b200b27213 */ /* 0x000fe40000000000 */
[----:B------:R-:W-:Y:S02]  /*1a8d0*/  IABS R21, R21 ;  /* 0x0000001500157213 */ /* 0x000fe40000000000 */
[----:B------:R-:W-:Y:S02]  /*1a8e0*/  I2FP.F32.S32 R178, R178 ;  /* 0x000000b200b27245 */ /* 0x000fe40000201400 */
[----:B------:R-:W-:Y:S02]  /*1a8f0*/  I2FP.F32.S32 R21, R21 ;  /* 0x0000001500157245 */ /* 0x000fe40000201400 */
[----:B------:R-:W-:Y:S01]  /*1a900*/  FSEL R24, R24, -INF , P0 ;  /* 0xff80000018187808 */ /* 0x000fe20000000000 */
[C---:B------:R-:W-:Y:S01]  /*1a910*/  FFMA.FTZ R53, -R240.reuse, R178, R53 ;  /* 0x000000b2f0357223 */ /* 0x040fe20000010135 */
[C---:B------:R-:W-:Y:S01]  /*1a920*/  IADD3 R178, PT, PT, R229.reuse, -0x69, -R0 ;  /* 0xffffff97e5b27810 */ /* 0x040fe20007ffe800 */
[----:B------:R-:W-:Y:S01]  /*1a930*/  FFMA.FTZ R38, -R240, R21, R38 ;  /* 0x00000015f0267223 */ /* 0x000fe20000010126 */
[C---:B------:R-:W-:Y:S02]  /*1a940*/  IADD3 R21, PT, PT, R229.reuse, -0x70, -R0 ;  /* 0xffffff90e5157810 */ /* 0x040fe40007ffe800 */
[----:B------:R-:W-:Y:S02]  /*1a950*/  IABS R178, R178 ;  /* 0x000000b200b27213 */ /* 0x000fe40000000000 */
[----:B------:R-:W-:Y:S02]  /*1a960*/  IABS R21, R21 ;  /* 0x0000001500157213 */ /* 0x000fe40000000000 */
[----:B------:R-:W-:Y:S02]  /*1a970*/  I2FP.F32.S32 R178, R178 ;  /* 0x000000b200b27245 */ /* 0x000fe40000201400 */
[----:B------:R-:W-:Y:S02]  /*1a980*/  I2FP.F32.S32 R21, R21 ;  /* 0x0000001500157245 */ /* 0x000fe40000201400 */
[----:B------:R-:W-:Y:S01]  /*1a990*/  FSEL R10, R10, -INF , P1 ;  /* 0xff8000000a0a7808 */ /* 0x000fe20000800000 */
[----:B------:R-:W-:Y:S01]  /*1a9a0*/  FFMA.FTZ R57, -R240, R178, R57 ;  /* 0x000000b2f0397223 */ /* 0x000fe20000010139 */
[----:B------:R-:W-:Y:S01]  /*1a9b0*/  ISETP.GE.AND P0, PT, R176, R228, PT ;  /* 0x000000e4b000720c */ /* 0x000fe20003f06270 */
[----:B------:R-:W-:Y:S01]  /*1a9c0*/  FFMA.FTZ R60, -R240, R21, R60 ;  /* 0x00000015f03c7223 */ /* 0x000fe2000001013c */
[C-C-:B------:R-:W-:Y:S02]  /*1a9d0*/  IADD3 R21, PT, PT, R229.reuse, -0x78, -R0.reuse ;  /* 0xffffff88e5157810 */ /* 0x140fe40007ffe800 */
[C---:B------:R-:W-:Y:S02]  /*1a9e0*/  ISETP.GE.AND P2, PT, R176.reuse, R230, PT ;  /* 0x000000e6b000720c */ /* 0x040fe40003f46270 */
[----:B------:R-:W-:Y:S02]  /*1a9f0*/  ISETP.GE.AND P1, PT, R176, R227, PT ;  /* 0x000000e3b000720c */ /* 0x000fe40003f26270 */
[----:B------:R-:W-:Y:S02]  /*1aa00*/  IABS R21, R21 ;  /* 0x0000001500157213 */ /* 0x000fe40000000000 */
[C-C-:B------:R-:W-:Y:S02]  /*1aa10*/  IADD3 R176, PT, PT, R218.reuse, -0x19, -R0.reuse ;  /* 0xffffffe7dab07810 */ /* 0x140fe40007ffe800 */
[----:B------:R-:W-:Y:S02]  /*1aa20*/  IADD3 R178, PT, PT, R218, -0x51, -R0 ;  /* 0xffffffafdab27810 */ /* 0x000fe40007ffe800 */
[----:B------:R-:W-:Y:S02]  /*1aa30*/  I2FP.F32.S32 R21, R21 ;  /* 0x0000001500157245 */ /* 0x000fe40000201400 */
[----:B------:R-:W-:Y:S02]  /*1aa40*/  IABS R176, R176 ;  /* 0x000000b000b07213 */ /* 0x000fe40000000000 */
[----:B------:R-:W-:Y:S01]  /*1aa50*/  IABS R178, R178 ;  /* 0x000000b200b27213 */ /* 0x000fe20000000000 */
[----:B------:R-:W-:Y:S01]  /*1aa60*/  FFMA.FTZ R64, -R240, R21, R64 ;  /* 0x00000015f0407223 */ /* 0x000fe20000010140 */
[----:B------:R-:W-:Y:S02]  /*1aa70*/  I2FP.F32.S32 R176, R176 ;  /* 0x000000b000b07245 */ /* 0x000fe40000201400 */
[----:B------:R-:W-:Y:S02]  /*1aa80*/  I2FP.F32.S32 R178, R178 ;  /* 0x000000b200b27245 */ /* 0x000fe40000201400 */
[--C-:B------:R-:W-:Y:S01]  /*1aa90*/  IADD3 R21, PT, PT, R218, -0x60, -R0.reuse ;  /* 0xffffffa0da157810 */ /* 0x100fe20007ffe800 */
[----:B------:R-:W-:Y:S01]  /*1aaa0*/  FFMA.FTZ R19, -R240, R176, R19 ;  /* 0x000000b0f0137223 */ /* 0x000fe20000010113 */
[--C-:B------:R-:W-:Y:S01]  /*1aab0*/  IADD3 R176, PT, PT, R218, -0x21, -R0.reuse ;  /* 0xffffffdfdab07810 */ /* 0x100fe20007ffe800 */
[----:B------:R-:W-:Y:S01]  /*1aac0*/  FFMA.FTZ R47, -R240, R178, R47 ;  /* 0x000000b2f02f7223 */ /* 0x000fe2000001012f */
[----:B------:R-:W-:Y:S02]  /*1aad0*/  IABS R21, R21 ;  /* 0x0000001500157213 */ /* 0x000fe40000000000 */
        /* <DEDUP_REMOVED lines=8> */
[C---:B------:R-:W-:Y:S01]  /*1ab60*/  FFMA.FTZ R23, -R240.reuse, R176, R23 ;  /* 0x000000b0f0177223 */ /* 0x040fe20000010117 */
[C-C-:B------:R-:W-:Y:S01]  /*1ab70*/  IADD3 R176, PT, PT, R229.reuse, -0x51, -R0.reuse ;  /* 0xffffffafe5b07810 */ /* 0x140fe20007ffe800 */
[C---:B------:R-:W-:Y:S01]  /*1ab80*/  FFMA.FTZ R51, -R240.reuse, R178, R51 ;  /* 0x000000b2f0337223 */ /* 0x040fe20000010133 */
[----:B------:R-:W-:Y:S02]  /*1ab90*/  IABS R21, R21 ;  /* 0x0000001500157213 */ /* 0x000fe40000000000 */
[C---:B------:R-:W-:Y:S02]  /*1aba0*/  IADD3 R178, PT, PT, R229.reuse, -0x89, -R0 ;  /* 0xffffff77e5b27810 */ /* 0x040fe40007ffe800 */
[----:B------:R-:W-:Y:S02]  /*1abb0*/  I2FP.F32.S32 R21, R21 ;  /* 0x0000001500157245 */ /* 0x000fe40000201400 */
[----:B------:R-:W-:Y:S02]  /*1abc0*/  IABS R176, R176 ;  /* 0x000000b000b07213 */ /* 0x000fe40000000000 */
[----:B------:R-:W-:Y:S01]  /*1abd0*/  IABS R178, R178 ;  /* 0x000000b200b27213 */ /* 0x000fe20000000000 */
[C---:B------:R-:W-:Y:S01]  /*1abe0*/  FFMA.FTZ R58, -R240.reuse, R21, R58 ;  /* 0x00000015f03a7223 */ /* 0x040fe2000001013a */
[----:B------:R-:W-:Y:S02]  /*1abf0*/  I2FP.F32.S32 R176, R176 ;  /* 0x000000b000b07245 */ /* 0x000fe40000201400 */
[----:B------:R-:W-:Y:S02]  /*1ac00*/  I2FP.F32.S32 R178, R178 ;  /* 0x000000b200b27245 */ /* 0x000fe40000201400 */
[C-C-:B------:R-:W-:Y:S01]  /*1ac10*/  IADD3 R21, PT, PT, R229.reuse, -0x98, -R0.reuse ;  /* 0xffffff68e5157810 */ /* 0x140fe20007ffe800 */
        /* <DEDUP_REMOVED lines=38> */
[C---:B------:R-:W-:Y:S01]  /*1ae80*/  FFMA.FTZ R71, -R240.reuse, R178, R71 ;  /* 0x000000b2f0477223 */ /* 0x040fe20000010147 */
[----:B------:R-:W-:Y:S02]  /*1ae90*/  IABS R21, R21 ;  /* 0x0000001500157213 */ /* 0x000fe40000000000 */
[C-C-:B------:R-:W-:Y:S02]  /*1aea0*/  IADD3 R176, PT, PT, R229.reuse, -0x79, -R0.reuse ;  /* 0xffffff87e5b07810 */ /* 0x140fe40007ffe800 */
[C-C-:B------:R-:W-:Y:S02]  /*1aeb0*/  IADD3 R178, PT, PT, R229.reuse, -0xb1, -R0.reuse ;  /* 0xffffff4fe5b27810 */ /* 0x140fe40007ffe800 */
[----:B------:R-:W-:Y:S02]  /*1aec0*/  IABS R180, R180 ;  /* 0x000000b400b47213 */ /* 0x000fe40000000000 */
[C---:B------:R-:W-:Y:S02]  /*1aed0*/  IADD3 R183, PT, PT, R229.reuse, -0x30, -R0 ;  /* 0xffffffd0e5b77810 */ /* 0x040fe40007ffe800 */
[----:B------:R-:W-:Y:S02]  /*1aee0*/  I2FP.F32.S32 R21, R21 ;  /* 0x0000001500157245 */ /* 0x000fe40000201400 */
[----:B------:R-:W-:Y:S02]  /*1aef0*/  IABS R176, R176 ;  /* 0x000000b000b07213 */ /* 0x000fe40000000000 */
[----:B------:R-:W-:Y:S01]  /*1af00*/  IABS R178, R178 ;  /* 0x000000b200b27213 */ /* 0x000fe20000000000 */
[C---:B------:R-:W-:Y:S01]  /*1af10*/  FFMA.FTZ R78, -R240.reuse, R21, R78 ;  /* 0x00000015f04e7223 */ /* 0x040fe2000001014e */
[----:B------:R-:W-:Y:S02]  /*1af20*/  I2FP.F32.S32 R180, R180 ;  /* 0x000000b400b47245 */ /* 0x000fe40000201400 */
[----:B------:R-:W-:Y:S02]  /*1af30*/  IABS R183, R183 ;  /* 0x000000b700b77213 */ /* 0x000fe40000000000 */
[----:B------:R-:W-:Y:S01]  /*1af40*/  I2FP.F32.S32 R176, R176 ;  /* 0x000000b000b07245 */ /* 0x000fe20000201400 */
[C---:B------:R-:W-:Y:S01]  /*1af50*/  FFMA.FTZ R11, -R240.reuse, R180, R11 ;  /* 0x000000b4f00b7223 */ /* 0x040fe2000001010b */
[----:B------:R-:W-:Y:S02]  /*1af60*/  I2FP.F32.S32 R178, R178 ;  /* 0x000000b200b27245 */ /* 0x000fe40000201400 */
[C-C-:B------:R-:W-:Y:S01]  /*1af70*/  IADD3 R21, PT, PT, R229.reuse, -0xc0, -R0.reuse ;  /* 0xffffff40e5157810 */ /* 0x140fe20007ffe800 */
[C---:B------:R-:W-:Y:S01]  /*1af80*/  FFMA.FTZ R65, -R240.reuse, R176, R65 ;  /* 0x000000b0f0417223 */ /* 0x040fe20000010141 */
[----:B------:R-:W-:Y:S01]  /*1af90*/  I2FP.F32.S32 R183, R183 ;  /* 0x000000b700b77245 */ /* 0x000fe20000201400 */
[C---:B------:R-:W-:Y:S01]  /*1afa0*/  FFMA.FTZ R93, -R240.reuse, R178, R93 ;  /* 0x000000b2f05d7223 */ /* 0x040fe2000001015d */
[----:B------:R-:W-:Y:S02]  /*1afb0*/  IABS R21, R21 ;  /* 0x0000001500157213 */ /* 0x000fe40000000000 */
[C---:B------:R-:W-:Y:S01]  /*1afc0*/  IADD3 R176, PT, PT, R229.reuse, -0x81, -R0 ;  /* 0xffffff7fe5b07810 */ /* 0x040fe20007ffe800 */
[----:B------:R-:W-:Y:S01]  /*1afd0*/  FFMA.FTZ R28, -R240, R183, R28 ;  /* 0x000000b7f01c7223 */ /* 0x000fe2000001011c */
[--C-:B------:R-:W-:Y:S02]  /*1afe0*/  IADD3 R178, PT, PT, R229, -0xb9, -R0.reuse ;  /* 0xffffff47e5b27810 */ /* 0x100fe40007ffe800 */
[----:B------:R-:W-:Y:S02]  /*1aff0*/  FSEL R184, R11, -INF , P0 ;  /* 0xff8000000bb87808 */ /* 0x000fe40000000000 */
[----:B------:R-:W-:Y:S02]  /*1b000*/  ISETP.GE.AND P0, PT, R189, R231, PT ;  /* 0x000000e7bd00720c */ /* 0x000fe40003f06270 */
[----:B------:R-:W-:Y:S02]  /*1b010*/  IADD3 R180, PT, PT, R218, -0x11, -R0 ;  /* 0xffffffefdab47810 */ /* 0x000fe40007ffe800 */
[----:B------:R-:W-:Y:S02]  /*1b020*/  I2FP.F32.S32 R21, R21 ;  /* 0x0000001500157245 */ /* 0x000fe40000201400 */
[----:B------:R-:W-:Y:S02]  /*1b030*/  IABS R176, R176 ;  /* 0x000000b000b07213 */ /* 0x000fe40000000000 */
[----:B------:R-:W-:Y:S01]  /*1b040*/  IABS R178, R178 ;  /* 0x000000b200b27213 */ /* 0x000fe20000000000 */
[----:B------:R-:W-:Y:S01]  /*1b050*/  FFMA.FTZ R100, -R240, R21, R100 ;  /* 0x00000015f0647223 */ /* 0x000fe20000010164 */
[----:B------:R-:W-:Y:S02]  /*1b060*/  FSEL R193, R28, -INF , P0 ;  /* 0xff8000001cc17808 */ /* 0x000fe40000000000 */
[----:B------:R-:W-:Y:S02]  /*1b070*/  IABS R180, R180 ;  /* 0x000000b400b47213 */ /* 0x000fe40000000000 */
[----:B------:R-:W-:Y:S02]  /*1b080*/  ISETP.GE.AND P0, PT, R188, R231, PT ;  /* 0x000000e7bc00720c */ /* 0x000fe40003f06270 */
[C-C-:B------:R-:W-:Y:S02]  /*1b090*/  IADD3 R183, PT, PT, R229.reuse, -0x38, -R0.reuse ;  /* 0xffffffc8e5b77810 */ /* 0x140fe40007ffe800 */
[----:B------:R-:W-:Y:S02]  /*1b0a0*/  I2FP.F32.S32 R176, R176 ;  /* 0x000000b000b07245 */ /* 0x000fe40000201400 */
[----:B------:R-:W-:Y:S02]  /*1b0b0*/  I2FP.F32.S32 R178, R178 ;  /* 0x000000b200b27245 */ /* 0x000fe40000201400 */
[--C-:B------:R-:W-:Y:S01]  /*1b0c0*/  IADD3 R21, PT, PT, R229, -0xc8, -R0.reuse ;  /* 0xffffff38e5157810 */ /* 0x100fe20007ffe800 */
[C---:B------:R-:W-:Y:S01]  /*1b0d0*/  FFMA.FTZ R69, -R240.reuse, R176, R69 ;  /* 0x000000b0f0457223 */ /* 0x040fe20000010145 */
[----:B------:R-:W-:Y:S01]  /*1b0e0*/  I2FP.F32.S32 R180, R180 ;  /* 0x000000b400b47245 */ /* 0x000fe20000201400 */
[C---:B------:R-:W-:Y:S01]  /*1b0f0*/  FFMA.FTZ R97, -R240.reuse, R178, R97 ;  /* 0x000000b2f0617223 */ /* 0x040fe20000010161 */
[----:B------:R-:W-:Y:S01]  /*1b100*/  FSEL R199, R29, -INF , P0 ;  /* 0xff8000001dc77808 */ /* 0x000fe20000000000 */
[----:B------:R-:W-:Y:S01]  /*1b110*/  VIADD R29, R171, 0x39 ;  /* 0x00000039ab1d7836 */ /* 0x000fe20000000000 */
[----:B------:R-:W-:Y:S01]  /*1b120*/  IABS R183, R183 ;  /* 0x000000b700b77213 */ /* 0x000fe20000000000 */
[----:B------:R-:W-:Y:S01]  /*1b130*/  FFMA.FTZ R15, -R240, R180, R15 ;  /* 0x000000b4f00f7223 */ /* 0x000fe2000001010f */
[-C--:B------:R-:W-:Y:S02]  /*1b140*/  ISETP.GE.AND P0, PT, R195, R228.reuse, PT ;  /* 0x000000e4c300720c */ /* 0x080fe40003f06270 */
[----:B------:R-:W-:Y:S02]  /*1b150*/  IABS R21, R21 ;  /* 0x0000001500157213 */ /* 0x000fe40000000000 */
[C-C-:B------:R-:W-:Y:S02]  /*1b160*/  IADD3 R176, PT, PT, R218.reuse, -0x69, -R0.reuse ;  /* 0xffffff97dab07810 */ /* 0x140fe40007ffe800 */
[----:B------:R-:W-:Y:S02]  /*1b170*/  IADD3 R178, PT, PT, R218, -0xa1, -R0 ;  /* 0xffffff5fdab27810 */ /* 0x000fe40007ffe800 */
[----:B------:R-:W-:Y:S02]  /*1b180*/  I2FP.F32.S32 R183, R183 ;  /* 0x000000b700b77245 */ /* 0x000fe40000201400 */
[----:B------:R-:W-:Y:S01]  /*1b190*/  FSEL R209, R14, -INF , P0 ;  /* 0xff8000000ed17808 */ /* 0x000fe20000000000 */
[----:B------:R-:W-:Y:S01]  /*1b1a0*/  VIADD R14, R171, 0x41 ;  /* 0x00000041ab0e7836 */ /* 0x000fe20000000000 */
[----:B------:R-:W-:Y:S01]  /*1b1b0*/  I2FP.F32.S32 R21, R21 ;  /* 0x0000001500157245 */ /* 0x000fe20000201400 */
[C---:B------:R-:W-:Y:S01]  /*1b1c0*/  FFMA.FTZ R32, -R240.reuse, R183, R32 ;  /* 0x000000b7f0207223 */ /* 0x040fe20000010120 */
[----:B------:R-:W-:Y:S02]  /*1b1d0*/  ISETP.GE.AND P0, PT, R191, R228, PT ;  /* 0x000000e4bf00720c */ /* 0x000fe40003f06270 */
[----:B------:R-:W-:Y:S01]  /*1b1e0*/  IABS R176, R176 ;  /* 0x000000b000b07213 */ /* 0x000fe20000000000 */
[----:B------:R-:W-:Y:S01]  /*1b1f0*/  FFMA.FTZ R104, -R240, R21, R104 ;  /* 0x00000015f0687223 */ /* 0x000fe20000010168 */
[----:B------:R-:W-:Y:S02]  /*1b200*/  IABS R178, R178 ;  /* 0x000000b200b27213 */ /* 0x000fe40000000000 */
[----:B------:R-:W-:Y:S02]  /*1b210*/  FSEL R213, R15, -INF , P0 ;  /* 0xff8000000fd57808 */ /* 0x000fe40000000000 */
[----:B------:R-:W-:Y:S02]  /*1b220*/  I2FP.F32.S32 R176, R176 ;  /* 0x000000b000b07245 */ /* 0x000fe40000201400 */
[----:B------:R-:W-:Y:S02]  /*1b230*/  I2FP.F32.S32 R178, R178 ;  /* 0x000000b200b27245 */ /* 0x000fe40000201400 */
[----:B------:R-:W-:Y:S01]  /*1b240*/  ISETP.GE.AND P0, PT, R182, R231, PT ;  /* 0x000000e7b600720c */ /* 0x000fe20003f06270 */
[----:B------:R-:W-:Y:S01]  /*1b250*/  FFMA.FTZ R59, -R240, R176, R59 ;  /* 0x000000b0f03b7223 */ /* 0x000fe2000001013b */
[--C-:B------:R-:W-:Y:S01]  /*1b260*/  IADD3 R21, PT, PT, R218, -0xa8, -R0.reuse ;  /* 0xffffff58da157810 */ /* 0x100fe20007ffe800 */
[----:B------:R-:W-:Y:S01]  /*1b270*/  FFMA.FTZ R87, -R240, R178, R87 ;  /* 0x000000b2f0577223 */ /* 0x000fe20000010157 */
[--C-:B------:R-:W-:Y:S02]  /*1b280*/  IADD3 R183, PT, PT, R218, -0x20, -R0.reuse ;  /* 0xffffffe0dab77810 */ /* 0x100fe40007ffe800 */
[----:B------:R-:W-:Y:S02]  /*1b290*/  FSEL R186, R32, -INF , P0 ;  /* 0xff80000020ba7808 */ /* 0x000fe40000000000 */
[----:B------:R-:W-:Y:S02]  /*1b2a0*/  IABS R21, R21 ;  /* 0x0000001500157213 */ /* 0x000fe40000000000 */
[----:B------:R-:W-:Y:S02]  /*1b2b0*/  ISETP.GE.AND P0, PT, R29, R231, PT ;  /* 0x000000e71d00720c */ /* 0x000fe40003f06270 */
[C-C-:B------:R-:W-:Y:S02]  /*1b2c0*/  IADD3 R185, PT, PT, R229.reuse, -0x40, -R0.reuse ;  /* 0xffffffc0e5b97810 */ /* 0x140fe40007ffe800 */
[--C-:B------:R-:W-:Y:S02]  /*1b2d0*/  IADD3 R176, PT, PT, R218, -0x71, -R0.reuse ;  /* 0xffffff8fdab07810 */ /* 0x100fe40007ffe800 */
[----:B------:R-:W-:Y:S02]  /*1b2e0*/  IADD3 R178, PT, PT, R229, -0xd0, -R0 ;  /* 0xffffff30e5b27810 */ /* 0x000fe40007ffe800 */
[----:B------:R-:W-:Y:S02]  /*1b2f0*/  IABS R183, R183 ;  /* 0x000000b700b77213 */ /* 0x000fe40000000000 */
[----:B------:R-:W-:Y:S02]  /*1b300*/  I2FP.F32.S32 R21, R21 ;  /* 0x0000001500157245 */ /* 0x000fe40000201400 */
[----:B------:R-:W-:Y:S02]  /*1b310*/  FSEL R203, R33, -INF , P0 ;  /* 0xff80000021cb7808 */ /* 0x000fe40000000000 */
[----:B------:R-:W-:Y:S01]  /*1b320*/  IABS R185, R185 ;  /* 0x000000b900b97213 */ /* 0x000fe20000000000 */
[C---:B------:R-:W-:Y:S01]  /*1b330*/  FFMA.FTZ R90, -R240.reuse, R21, R90 ;  /* 0x00000015f05a7223 */ /* 0x040fe2000001015a */
[----:B------:R-:W-:Y:S01]  /*1b340*/  IABS R176, R176 ;  /* 0x000000b000b07213 */ /* 0x000fe20000000000 */
[----:B------:R-:W-:Y:S01]  /*1b350*/  VIADD R21, R171, 0x40 ;  /* 0x00000040ab157836 */ /* 0x000fe20000000000 */
[----:B------:R-:W-:Y:S02]  /*1b360*/  IABS R178, R178 ;  /* 0x000000b200b27213 */ /* 0x000fe40000000000 */
[----:B------:R-:W-:Y:S02]  /*1b370*/  ISETP.GE.AND P0, PT, R181, R228, PT ;  /* 0x000000e4b500720c */ /* 0x000fe40003f06270 */
[----:B------:R-:W-:Y:S01]  /*1b380*/  I2FP.F32.S32 R183, R183 ;  /* 0x000000b700b77245 */ /* 0x000fe20000201400 */
[----:B------:R-:W-:Y:S01]  /*1b390*/  IMAD.MOV.U32 R11, RZ, RZ, R178 ;  /* 0x000000ffff0b7224 */ /* 0x000fe200078e00b2 */
[----:B------:R-:W-:Y:S01]  /*1b3a0*/  I2FP.F32.S32 R185, R185 ;  /* 0x000000b900b97245 */ /* 0x000fe20000201400 */
[----:B------:R-:W-:Y:S01]  /*1b3b0*/  VIADD R178, R171, 0x70 ;  /* 0x00000070abb27836 */ /* 0x000fe20000000000 */
[----:B------:R-:W-:Y:S01]  /*1b3c0*/  I2FP.F32.S32 R176, R176 ;  /* 0x000000b000b07245 */ /* 0x000fe20000201400 */
[----:B------:R-:W-:Y:S01]  /*1b3d0*/  FFMA.FTZ R22, -R240, R183, R22 ;  /* 0x000000b7f0167223 */ /* 0x000fe20000010116 */
[----:B------:R-:W-:Y:S01]  /*1b3e0*/  FSEL R205, R18, -INF , P0 ;  /* 0xff80000012cd7808 */ /* 0x000fe20000000000 */
[C---:B------:R-:W-:Y:S01]  /*1b3f0*/  FFMA.FTZ R36, -R240.reuse, R185, R36 ;  /* 0x000000b9f0247223 */ /* 0x040fe20000010124 */
[----:B------:R-:W-:Y:S01]  /*1b400*/  ISETP.GE.AND P0, PT, R179, R228, PT ;  /* 0x000000e4b300720c */ /* 0x000fe20003f06270 */
[----:B------:R-:W-:Y:S01]  /*1b410*/  FFMA.FTZ R63, -R240, R176, R63 ;  /* 0x000000b0f03f7223 */ /* 0x000fe2000001013f */
[--C-:B------:R-:W-:Y:S02]  /*1b420*/  IADD3 R183, PT, PT, R218, -0x28, -R0.reuse ;  /* 0xffffffd8dab77810 */ /* 0x100fe40007ffe800 */
[----:B------:R-:W-:Y:S02]  /*1b430*/  FSEL R33, R19, -INF , P0 ;  /* 0xff80000013217808 */ /* 0x000fe40000000000 */
[--C-:B------:R-:W-:Y:S02]  /*1b440*/  IADD3 R176, PT, PT, R229, -0xa1, -R0.reuse ;  /* 0xffffff5fe5b07810 */ /* 0x100fe40007ffe800 */
[----:B------:R-:W-:Y:S02]  /*1b450*/  I2FP.F32.S32 R11, R11 ;  /* 0x0000000b000b7245 */ /* 0x000fe40000201400 */
[----:B------:R-:W-:Y:S02]  /*1b460*/  ISETP.GE.AND P0, PT, R21, R231, PT ;  /* 0x000000e71500720c */ /* 0x000fe40003f06270 */
[C---:B------:R-:W-:Y:S01]  /*1b470*/  IADD3 R15, PT, PT, R229.reuse, -0xd1, -R0 ;  /* 0xffffff2fe50f7810 */ /* 0x040fe20007ffe800 */
[----:B------:R-:W-:Y:S01]  /*1b480*/  FFMA.FTZ R108, -R240, R11, R108 ;  /* 0x0000000bf06c7223 */ /* 0x000fe2000001016c */
[--C-:B------:R-:W-:Y:S02]  /*1b490*/  IADD3 R180, PT, PT, R229, -0x49, -R0.reuse ;  /* 0xffffffb7e5b47810 */ /* 0x100fe40007ffe800 */
[----:B------:R-:W-:Y:S02]  /*1b4a0*/  IABS R183, R183 ;  /* 0x000000b700b77213 */ /* 0x000fe40000000000 */
[----:B------:R-:W-:Y:S02]  /*1b4b0*/  IABS R176, R176 ;  /* 0x000000b000b07213 */ /* 0x000fe40000000000 */
[----:B------:R-:W-:Y:S02]  /*1b4c0*/  FSEL R235, R36, -INF , P0 ;  /* 0xff80000024eb7808 */ /* 0x000fe40000000000 */
[----:B------:R-:W-:Y:S02]  /*1b4d0*/  IABS R15, R15 ;  /* 0x0000000f000f7213 */ /* 0x000fe40000000000 */
[----:B------:R-:W-:Y:S02]  /*1b4e0*/  ISETP.GE.AND P0, PT, R14, R231, PT ;  /* 0x000000e70e00720c */ /* 0x000fe40003f06270 */
[----:B------:R-:W-:Y:S02]  /*1b4f0*/  IABS R180, R180 ;  /* 0x000000b400b47213 */ /* 0x000fe40000000000 */
[----:B------:R-:W-:Y:S02]  /*1b500*/  I2FP.F32.S32 R183, R183 ;  /* 0x000000b700b77245 */ /* 0x000fe40000201400 */
[----:B------:R-:W-:Y:S02]  /*1b510*/  IADD3 R11, PT, PT, R218, -0xb0, -R0 ;  /* 0xffffff50da0b7810 */ /* 0x000fe40007ffe800 */
[----:B------:R-:W-:Y:S01]  /*1b520*/  I2FP.F32.S32 R176, R176 ;  /* 0x000000b000b07245 */ /* 0x000fe20000201400 */
[C---:B------:R-:W-:Y:S01]  /*1b530*/  FFMA.FTZ R26, -R240.reuse, R183, R26 ;  /* 0x000000b7f01a7223 */ /* 0x040fe2000001011a */
[----:B------:R-:W-:Y:S02]  /*1b540*/  I2FP.F32.S32 R15, R15 ;  /* 0x0000000f000f7245 */ /* 0x000fe40000201400 */
[----:B------:R-:W-:Y:S01]  /*1b550*/  FSEL R200, R37, -INF , P0 ;  /* 0xff80000025c87808 */ /* 0x000fe20000000000 */
[C---:B------:R-:W-:Y:S01]  /*1b560*/  VIADD R37, R171.reuse, 0x51 ;  /* 0x00000051ab257836 */ /* 0x040fe20000000000 */
[----:B------:R-:W-:Y:S01]  /*1b570*/  I2FP.F32.S32 R180, R180 ;  /* 0x000000b400b47245 */ /* 0x000fe20000201400 */
[C---:B------:R-:W-:Y:S01]  /*1b580*/  FFMA.FTZ R109, -R240.reuse, R15, R109 ;  /* 0x0000000ff06d7223 */ /* 0x040fe2000001016d */
[----:B------:R-:W-:Y:S01]  /*1b590*/  IABS R11, R11 ;  /* 0x0000000b000b7213 */ /* 0x000fe20000000000 */
[----:B------:R-:W-:Y:S01]  /*1b5a0*/  VIADD R15, R171, 0x48 ;  /* 0x00000048ab0f7836 */ /* 0x000fe20000000000 */
[----:B------:R-:W-:Y:S01]  /*1b5b0*/  ISETP.GE.AND P0, PT, R177, R228, PT ;  /* 0x000000e4b100720c */ /* 0x000fe20003f06270 */
[C---:B------:R-:W-:Y:S01]  /*1b5c0*/  FFMA.FTZ R85, -R240.reuse, R176, R85 ;  /* 0x000000b0f0557223 */ /* 0x040fe20000010155 */
[C-C-:B------:R-:W-:Y:S01]  /*1b5d0*/  IADD3 R183, PT, PT, R229.reuse, -0x58, -R0.reuse ;  /* 0xffffffa8e5b77810 */ /* 0x140fe20007ffe800 */
[----:B------:R-:W-:Y:S01]  /*1b5e0*/  FFMA.FTZ R41, -R240, R180, R41 ;  /* 0x000000b4f0297223 */ /* 0x000fe20000010129 */
[----:B------:R-:W-:Y:S02]  /*1b5f0*/  IADD3 R176, PT, PT, R229, -0xa9, -R0 ;  /* 0xffffff57e5b07810 */ /* 0x000fe40007ffe800 */
[----:B------:R-:W-:Y:S02]  /*1b600*/  I2FP.F32.S32 R11, R11 ;  /* 0x0000000b000b7245 */ /* 0x000fe40000201400 */
[----:B------:R-:W-:Y:S02]  /*1b610*/  FSEL R211, R22, -INF , P0 ;  /* 0xff80000016d37808 */ /* 0x000fe40000000000 */
[----:B------:R-:W-:Y:S01]  /*1b620*/  ISETP.GE.AND P0, PT, R16, R228, PT ;  /* 0x000000e41000720c */ /* 0x000fe20003f06270 */
[----:B------:R-:W-:Y:S01]  /*1b630*/  FFMA.FTZ R94, -R240, R11, R94 ;  /* 0x0000000bf05e7223 */ /* 0x000fe2000001015e */
[----:B------:R-:W-:Y:S01]  /*1b640*/  IABS R183, R183 ;  /* 0x000000b700b77213 */ /* 0x000fe20000000000 */
[----:B------:R-:W-:Y:S01]  /*1b650*/  VIADD R11, R171, 0x49 ;  /* 0x00000049ab0b7836 */ /* 0x000fe20000000000 */
[----:B------:R-:W-:Y:S02]  /*1b660*/  IADD3 R180, PT, PT, R218, -0x39, -R0 ;  /* 0xffffffc7dab47810 */ /* 0x000fe40007ffe800 */
[----:B------:R-:W-:Y:S02]  /*1b670*/  IABS R176, R176 ;  /* 0x000000b000b07213 */ /* 0x000fe40000000000 */
[----:B------:R-:W-:Y:S02]  /*1b680*/  FSEL R215, R23, -INF , P0 ;  /* 0xff80000017d77808 */ /* 0x000fe40000000000 */
[----:B------:R-:W-:Y:S02]  /*1b690*/  I2FP.F32.S32 R183, R183 ;  /* 0x000000b700b77245 */ /* 0x000fe40000201400 */
[----:B------:R-:W-:Y:S02]  /*1b6a0*/  IABS R180, R180 ;  /* 0x000000b400b47213 */ /* 0x000fe40000000000 */
[----:B------:R-:W-:Y:S01]  /*1b6b0*/  ISETP.GE.AND P0, PT, R15, R231, PT ;  /* 0x000000e70f00720c */ /* 0x000fe20003f06270 */
[----:B------:R-:W-:Y:S01]  /*1b6c0*/  FFMA.FTZ R48, -R240, R183, R48 ;  /* 0x000000b7f0307223 */ /* 0x000fe20000010130 */
[----:B------:R-:W-:Y:S02]  /*1b6d0*/  I2FP.F32.S32 R176, R176 ;  /* 0x000000b000b07245 */ /* 0x000fe40000201400 */
[----:B------:R-:W-:Y:S02]  /*1b6e0*/  I2FP.F32.S32 R180, R180 ;  /* 0x000000b400b47245 */ /* 0x000fe40000201400 */
[----:B------:R-:W-:Y:S01]  /*1b6f0*/  FSEL R166, R40, -INF , P0 ;  /* 0xff80000028a67808 */ /* 0x000fe20000000000 */
[----:B------:R-:W-:Y:S01]  /*1b700*/  IMAD.MOV.U32 R40, RZ, RZ, R184 ;  /* 0x000000ffff287224 */ /* 0x000fe200078e00b8 */
[----:B------:R-:W-:Y:S01]  /*1b710*/  ISETP.GE.AND P0, PT, R11, R231, PT ;  /* 0x000000e70b00720c */ /* 0x000fe20003f06270 */
[----:B------:R-:W-:Y:S01]  /*1b720*/  VIADD R184, R171, 0x81 ;  /* 0x00000081abb87836 */ /* 0x000fe20000000000 */
[--C-:B------:R-:W-:Y:S01]  /*1b730*/  IADD3 R183, PT, PT, R229, -0x60, -R0.reuse ;  /* 0xffffffa0e5b77810 */ /* 0x100fe20007ffe800 */
[----:B------:R-:W-:Y:S01]  /*1b740*/  FFMA.FTZ R89, -R240, R176, R89 ;  /* 0x000000b0f0597223 */ /* 0x000fe20000010159 */
[--C-:B------:R-:W-:Y:S01]  /*1b750*/  IADD3 R176, PT, PT, R218, -0x91, -R0.reuse ;  /* 0xffffff6fdab07810 */ /* 0x100fe20007ffe800 */
[----:B------:R-:W-:Y:S01]  /*1b760*/  FFMA.FTZ R35, -R240, R180, R35 ;  /* 0x000000b4f0237223 */ /* 0x000fe20000010123 */
[----:B------:R-:W-:Y:S02]  /*1b770*/  FSEL R190, R41, -INF , P0 ;  /* 0xff80000029be7808 */ /* 0x000fe40000000000 */
[----:B------:R-:W-:Y:S02]  /*1b780*/  IABS R183, R183 ;  /* 0x000000b700b77213 */ /* 0x000fe40000000000 */
[----:B------:R-:W-:Y:S02]  /*1b790*/  IADD3 R180, PT, PT, R229, -0x71, -R0 ;  /* 0xffffff8fe5b47810 */ /* 0x000fe40007ffe800 */
[----:B------:R-:W-:Y:S02]  /*1b7a0*/  ISETP.GE.AND P0, PT, R12, R228, PT ;  /* 0x000000e40c00720c */ /* 0x000fe40003f06270 */
[----:B------:R-:W-:Y:S02]  /*1b7b0*/  IABS R176, R176 ;  /* 0x000000b000b07213 */ /* 0x000fe40000000000 */
[----:B------:R-:W-:Y:S02]  /*1b7c0*/  I2FP.F32.S32 R183, R183 ;  /* 0x000000b700b77245 */ /* 0x000fe40000201400 */
[----:B------:R-:W-:Y:S02]  /*1b7d0*/  IABS R180, R180 ;  /* 0x000000b400b47213 */ /* 0x000fe40000000000 */
[----:B------:R-:W-:Y:S01]  /*1b7e0*/  FSEL R197, R26, -INF , P0 ;  /* 0xff8000001ac57808 */ /* 0x000fe20000000000 */
[----:B------:R-:W-:Y:S01]  /*1b7f0*/  FFMA.FTZ R52, -R240, R183, R52 ;  /* 0x000000b7f0347223 */ /* 0x000fe20000010134 */
[----:B------:R-:W-:Y:S02]  /*1b800*/  ISETP.GE.AND P0, PT, R5, R228, PT ;  /* 0x000000e40500720c */ /* 0x000fe40003f06270 */
[--C-:B------:R-:W-:Y:S02]  /*1b810*/  IADD3 R185, PT, PT, R218, -0x30, -R0.reuse ;  /* 0xffffffd0dab97810 */ /* 0x100fe40007ffe800 */
[----:B------:R-:W-:Y:S02]  /*1b820*/  I2FP.F32.S32 R176, R176 ;  /* 0x000000b000b07245 */ /* 0x000fe40000201400 */
[----:B------:R-:W-:Y:S02]  /*1b830*/  I2FP.F32.S32 R180, R180 ;  /* 0x000000b400b47245 */ /* 0x000fe40000201400 */
[----:B------:R-:W-:Y:S01]  /*1b840*/  FSEL R207, R27, -INF , P0 ;  /* 0xff8000001bcf7808 */ /* 0x000fe20000000000 */
[C---:B------:R-:W-:Y:S01]  /*1b850*/  FFMA.FTZ R79, -R240.reuse, R176, R79 ;  /* 0x000000b0f04f7223 */ /* 0x040fe2000001014f */
[----:B------:R-:W-:Y:S01]  /*1b860*/  IABS R185, R185 ;  /* 0x000000b900b97213 */ /* 0x000fe20000000000 */
[----:B------:R-:W-:Y:S01]  /*1b870*/  FFMA.FTZ R61, -R240, R180, R61 ;  /* 0x000000b4f03d7223 */ /* 0x000fe2000001013d */
[--C-:B------:R-:W-:Y:S02]  /*1b880*/  IADD3 R183, PT, PT, R218, -0x48, -R0.reuse ;  /* 0xffffffb8dab77810 */ /* 0x100fe40007ffe800 */
[----:B------:R-:W-:Y:S02]  /*1b890*/  ISETP.GE.AND P0, PT, R208, R231, PT ;  /* 0x000000e7d000720c */ /* 0x000fe40003f06270 */
[C-C-:B------:R-:W-:Y:S02]  /*1b8a0*/  IADD3 R176, PT, PT, R218.reuse, -0x99, -R0.reuse ;  /* 0xffffff67dab07810 */ /* 0x140fe40007ffe800 */
[----:B------:R-:W-:Y:S02]  /*1b8b0*/  I2FP.F32.S32 R185, R185 ;  /* 0x000000b900b97245 */ /* 0x000fe40000201400 */
[----:B------:R-:W-:Y:S02]  /*1b8c0*/  IABS R183, R183 ;  /* 0x000000b700b77213 */ /* 0x000fe40000000000 */
[----:B------:R-:W-:Y:S01]  /*1b8d0*/  IADD3 R180, PT, PT, R218, -0x61, -R0 ;  /* 0xffffff9fdab47810 */ /* 0x000fe20007ffe800 */
[----:B------:R-:W-:Y:S01]  /*1b8e0*/  FFMA.FTZ R30, -R240, R185, R30 ;  /* 0x000000b9f01e7223 */ /* 0x000fe2000001011e */
[----:B------:R-:W-:Y:S02]  /*1b8f0*/  FSEL R201, R44, -INF , P0 ;  /* 0xff8000002cc97808 */ /* 0x000fe40000000000 */
[----:B------:R-:W-:Y:S02]  /*1b900*/  ISETP.GE.AND P0, PT, R37, R231, PT ;  /* 0x000000e72500720c */ /* 0x000fe40003f06270 */
[----:B------:R-:W-:Y:S02]  /*1b910*/  IABS R176, R176 ;  /* 0x000000b000b07213 */ /* 0x000fe40000000000 */
[----:B------:R-:W-:Y:S02]  /*1b920*/  I2FP.F32.S32 R183, R183 ;  /* 0x000000b700b77245 */ /* 0x000fe40000201400 */
[----:B------:R-:W-:Y:S02]  /*1b930*/  IABS R180, R180 ;  /* 0x000000b400b47213 */ /* 0x000fe40000000000 */
[----:B------:R-:W-:Y:S01]  /*1b940*/  FSEL R41, R45, -INF , P0 ;  /* 0xff8000002d297808 */ /* 0x000fe20000000000 */
[C---:B------:R-:W-:Y:S01]  /*1b950*/  FFMA.FTZ R42, -R240.reuse, R183, R42 ;  /* 0x000000b7f02a7223 */ /* 0x040fe2000001012a */
[----:B------:R-:W-:Y:S02]  /*1b960*/  I2FP.F32.S32 R176, R176 ;  /* 0x000000b000b07245 */ /* 0x000fe40000201400 */
[----:B------:R-:W-:Y:S01]  /*1b970*/  ISETP.GE.AND P0, PT, R189, R228, PT ;  /* 0x000000e4bd00720c */ /* 0x000fe20003f06270 */
[C---:B------:R-:W-:Y:S01]  /*1b980*/  VIADD R189, R171.reuse, 0x78 ;  /* 0x00000078abbd7836 */ /* 0x040fe20000000000 */
[----:B------:R-:W-:Y:S01]  /*1b990*/  I2FP.F32.S32 R180, R180 ;  /* 0x000000b400b47245 */ /* 0x000fe20000201400 */
[----:B------:R-:W-:Y:S01]  /*1b9a0*/  FFMA.FTZ R83, -R240, R176, R83 ;  /* 0x000000b0f0537223 */ /* 0x000fe20000010153 */
[--C-:B------:R-:W-:Y:S02]  /*1b9b0*/  IADD3 R183, PT, PT, R218, -0x50, -R0.reuse ;  /* 0xffffffb0dab77810 */ /* 0x100fe40007ffe800 */
[----:B------:R-:W-:Y:S01]  /*1b9c0*/  FSEL R26, R30, -INF , P0 ;  /* 0xff8000001e1a7808 */ /* 0x000fe20000000000 */
[----:B------:R-:W-:Y:S01]  /*1b9d0*/  FFMA.FTZ R55, -R240, R180, R55 ;  /* 0x000000b4f0377223 */ /* 0x000fe20000010137 */
[----:B------:R-:W-:Y:S01]  /*1b9e0*/  ISETP.GE.AND P0, PT, R188, R228, PT ;  /* 0x000000e4bc00720c */ /* 0x000fe20003f06270 */
[----:B------:R-:W-:Y:S01]  /*1b9f0*/  VIADD R188, R171, 0x79 ;  /* 0x00000079abbc7836 */ /* 0x000fe20000000000 */
[C-C-:B------:R-:W-:Y:S02]  /*1ba00*/  IADD3 R176, PT, PT, R229.reuse, -0xc9, -R0.reuse ;  /* 0xffffff37e5b07810 */ /* 0x140fe40007ffe800 */
[----:B------:R-:W-:Y:S02]  /*1ba10*/  IABS R183, R183 ;  /* 0x000000b700b77213 */ /* 0x000fe40000000000 */
[----:B------:R-:W-:Y:S02]  /*1ba20*/  IADD3 R180, PT, PT, R229, -0x99, -R0 ;  /* 0xffffff67e5b47810 */ /* 0x000fe40007ffe800 */
[----:B--2---:R-:W-:Y:S02]  /*1ba30*/  FSEL R222, R31, -INF , P0 ;  /* 0xff8000001fde7808 */ /* 0x004fe40000000000 */
[----:B------:R-:W-:Y:S02]  /*1ba40*/  IABS R176, R176 ;  /* 0x000000b000b07213 */ /* 0x000fe40000000000 */
[----:B------:R-:W-:Y:S02]  /*1ba50*/  ISETP.GE.AND P0, PT, R198, R231, PT ;  /* 0x000000e7c600720c */ /* 0x000fe40003f06270 */
[----:B------:R-:W-:Y:S02]  /*1ba60*/  I2FP.F32.S32 R183, R183 ;  /* 0x000000b700b77245 */ /* 0x000fe40000201400 */
[----:B------:R-:W-:Y:S02]  /*1ba70*/  IABS R180, R180 ;  /* 0x000000b400b47213 */ /* 0x000fe40000000000 */
[----:B------:R-:W-:Y:S01]  /*1ba80*/  I2FP.F32.S32 R176, R176 ;  /* 0x000000b000b07245 */ /* 0x000fe20000201400 */
[----:B------:R-:W-:Y:S01]  /*1ba90*/  FFMA.FTZ R46, -R240, R183, R46 ;  /* 0x000000b7f02e7223 */ /* 0x000fe2000001012e */
[----:B---3--:R-:W-:Y:S01]  /*1baa0*/  FSEL R216, R48, -INF , P0 ;  /* 0xff80000030d87808 */ /* 0x008fe20000000000 */
[----:B------:R-:W-:Y:S01]  /*1bab0*/  IMAD.MOV.U32 R48, RZ, RZ, R193 ;  /* 0x000000ffff307224 */ /* 0x000fe200078e00c1 */
[----:B------:R-:W-:Y:S01]  /*1bac0*/  ISETP.GE.AND P0, PT, R196, R231, PT ;  /* 0x000000e7c400720c */ /* 0x000fe20003f06270 */
[----:B------:R-:W-:Y:S01]  /*1bad0*/  FFMA.FTZ R105, -R240, R176, R105 ;  /* 0x000000b0f0697223 */ /* 0x000fe20000010169 */
[----:B------:R-:W-:Y:S02]  /*1bae0*/  I2FP.F32.S32 R180, R180 ;  /* 0x000000b400b47245 */ /* 0x000fe40000201400 */
[--C-:B------:R-:W-:Y:S02]  /*1baf0*/  IADD3 R183, PT, PT, R229, -0x80, -R0.reuse ;  /* 0xffffff80e5b77810 */ /* 0x100fe40007ffe800 */
[----:B------:R-:W-:Y:S01]  /*1bb00*/  FSEL R239, R49, -INF , P0 ;  /* 0xff80000031ef7808 */ /* 0x000fe20000000000 */
[----:B------:R-:W-:Y:S01]  /*1bb10*/  IMAD.MOV.U32 R49, RZ, RZ, R197 ;  /* 0x000000ffff317224 */ /* 0x000fe200078e00c5 */
[--C-:B------:R-:W-:Y:S01]  /*1bb20*/  IADD3 R176, PT, PT, R218, -0xa9, -R0.reuse ;  /* 0xffffff57dab07810 */ /* 0x100fe20007ffe800 */
[----:B------:R-:W-:Y:S01]  /*1bb30*/  FFMA.FTZ R81, -R240, R180, R81 ;  /* 0x000000b4f0517223 */ /* 0x000fe20000010151 */
[----:B------:R-:W-:Y:S01]  /*1bb40*/  ISETP.GE.AND P0, PT, R182, R228, PT ;  /* 0x000000e4b600720c */ /* 0x000fe20003f06270 */
[----:B------:R-:W-:Y:S01]  /*1bb50*/  VIADD R182, R171, 0x68 ;  /* 0x00000068abb67836 */ /* 0x000fe20000000000 */
[----:B------:R-:W-:Y:S02]  /*1bb60*/  IABS R183, R183 ;  /* 0x000000b700b77213 */ /* 0x000fe40000000000 */
[----:B------:R-:W-:Y:S02]  /*1bb70*/  IADD3 R180, PT, PT, R218, -0x89, -R0 ;  /* 0xffffff77dab47810 */ /* 0x000fe40007ffe800 */
[----:B------:R-:W-:Y:S02]  /*1bb80*/  IABS R176, R176 ;  /* 0x000000b000b07213 */ /* 0x000fe40000000000 */
[----:B------:R-:W-:Y:S02]  /*1bb90*/  FSEL R34, R34, -INF , P0 ;  /* 0xff80000022227808 */ /* 0x000fe40000000000 */
[----:B------:R-:W-:Y:S02]  /*1bba0*/  ISETP.GE.AND P0, PT, R29, R228, PT ;  /* 0x000000e41d00720c */ /* 0x000fe40003f06270 */
[----:B------:R-:W-:Y:S02]  /*1bbb0*/  I2FP.F32.S32 R183, R183 ;  /* 0x000000b700b77245 */ /* 0x000fe40000201400 */
[----:B------:R-:W-:Y:S02]  /*1bbc0*/  IABS R180, R180 ;  /* 0x000000b400b47213 */ /* 0x000fe40000000000 */
[----:B------:R-:W-:Y:S01]  /*1bbd0*/  I2FP.F32.S32 R28, R176 ;  /* 0x000000b0001c7245 */ /* 0x000fe20000201400 */
[----:B------:R-:W-:Y:S01]  /*1bbe0*/  VIADD R176, R171, 0x71 ;  /* 0x00000071abb07836 */ /* 0x000fe20000000000 */
[----:B------:R-:W-:Y:S01]  /*1bbf0*/  FSEL R221, R35, -INF , P0 ;  /* 0xff80000023dd7808 */ /* 0x000fe20000000000 */
[C---:B------:R-:W-:Y:S01]  /*1bc00*/  FFMA.FTZ R68, -R240.reuse, R183, R68 ;  /* 0x000000b7f0447223 */ /* 0x040fe20000010144 */
[----:B------:R-:W-:Y:S01]  /*1bc10*/  I2FP.F32.S32 R180, R180 ;  /* 0x000000b400b47245 */ /* 0x000fe20000201400 */
[----:B------:R-:W-:Y:S01]  /*1bc20*/  FFMA.FTZ R91, -R240, R28, R91 ;  /* 0x0000001cf05b7223 */ /* 0x000fe2000001015b */
[-C--:B------:R-:W-:Y:S01]  /*1bc30*/  ISETP.GE.AND P0, PT, R194, R231.reuse, PT ;  /* 0x000000e7c200720c */ /* 0x080fe20003f06270 */
[----:B------:R-:W-:Y:S01]  /*1bc40*/  IMAD.MOV.U32 R35, RZ, RZ, R205 ;  /* 0x000000ffff237224 */ /* 0x000fe200078e00cd */
[--C-:B------:R-:W-:Y:S01]  /*1bc50*/  IADD3 R183, PT, PT, R229, -0x88, -R0.reuse ;  /* 0xffffff78e5b77810 */ /* 0x100fe20007ffe800 */
[----:B------:R-:W-:Y:S01]  /*1bc60*/  FFMA.FTZ R75, -R240, R180, R75 ;  /* 0x000000b4f04b7223 */ /* 0x000fe2000001014b */
[--C-:B------:R-:W-:Y:S02]  /*1bc70*/  IADD3 R28, PT, PT, R218, -0xb1, -R0.reuse ;  /* 0xffffff4fda1c7810 */ /* 0x100fe40007ffe800 */
[----:B------:R-:W-:Y:S01]  /*1bc80*/  FSEL R210, R52, -INF , P0 ;  /* 0xff80000034d27808 */ /* 0x000fe20000000000 */
[----:B------:R-:W-:Y:S01]  /*1bc90*/  VIADD R52, R171, 0xb1 ;  /* 0x000000b1ab347836 */ /* 0x000fe20000000000 */
[----:B------:R-:W-:Y:S02]  /*1bca0*/  ISETP.GE.AND P0, PT, R192, R231, PT ;  /* 0x000000e7c000720c */ /* 0x000fe40003f06270 */
[C-C-:B------:R-:W-:Y:S02]  /*1bcb0*/  IADD3 R185, PT, PT, R229.reuse, -0x68, -R0.reuse ;  /* 0xffffff98e5b97810 */ /* 0x140fe40007ffe800 */
[----:B------:R-:W-:Y:S02]  /*1bcc0*/  IABS R183, R183 ;  /* 0x000000b700b77213 */ /* 0x000fe40000000000 */
[----:B------:R-:W-:Y:S02]  /*1bcd0*/  IADD3 R180, PT, PT, R229, -0xc1, -R0 ;  /* 0xffffff3fe5b47810 */ /* 0x000fe40007ffe800 */
[----:B------:R-:W-:Y:S02]  /*1bce0*/  IABS R28, R28 ;  /* 0x0000001c001c7213 */ /* 0x000fe40000000000 */
[----:B------:R-:W-:Y:S01]  /*1bcf0*/  FSEL R30, R53, -INF , P0 ;  /* 0xff800000351e7808 */ /* 0x000fe20000000000 */
[----:B------:R-:W-:Y:S01]  /*1bd00*/  VIADD R53, R171, 0xa9 ;  /* 0x000000a9ab357836 */ /* 0x000fe20000000000 */
[----:B------:R-:W-:Y:S01]  /*1bd10*/  IABS R185, R185 ;  /* 0x000000b900b97213 */ /* 0x000fe20000000000 */
[----:B------:R-:W-:Y:S01]  /*1bd20*/  IMAD.MOV.U32 R18, RZ, RZ, R28 ;  /* 0x000000ffff127224 */ /* 0x000fe200078e001c */
[----:B------:R-:W-:Y:S02]  /*1bd30*/  I2FP.F32.S32 R183, R183 ;  /* 0x000000b700b77245 */ /* 0x000fe40000201400 */
[----:B------:R-:W-:Y:S02]  /*1bd40*/  IABS R180, R180 ;  /* 0x000000b400b47213 */ /* 0x000fe40000000000 */
[----:B------:R-:W-:Y:S01]  /*1bd50*/  ISETP.GE.AND P0, PT, R21, R228, PT ;  /* 0x000000e41500720c */ /* 0x000fe20003f06270 */
[C---:B------:R-:W-:Y:S01]  /*1bd60*/  FFMA.FTZ R72, -R240.reuse, R183, R72 ;  /* 0x000000b7f0487223 */ /* 0x040fe20000010148 */
[----:B------:R-:W-:Y:S02]  /*1bd70*/  I2FP.F32.S32 R185, R185 ;  /* 0x000000b900b97245 */ /* 0x000fe40000201400 */
[----:B------:R-:W-:Y:S02]  /*1bd80*/  I2FP.F32.S32 R180, R180 ;  /* 0x000000b400b47245 */ /* 0x000fe40000201400 */
[----:B------:R-:W-:Y:S01]  /*1bd90*/  IADD3 R28, PT, PT, R229, -0xd8, -R0 ;  /* 0xffffff28e51c7810 */ /* 0x000fe20007ffe800 */
[----:B------:R-:W-:Y:S01]  /*1bda0*/  FFMA.FTZ R56, -R240, R185, R56 ;  /* 0x000000b9f0387223 */ /* 0x000fe20000010138 */
[----:B------:R-:W-:Y:S01]  /*1bdb0*/  FSEL R36, R38, -INF , P0 ;  /* 0xff80000026247808 */ /* 0x000fe20000000000 */
[----:B------:R-:W-:Y:S01]  /*1bdc0*/  FFMA.FTZ R101, -R240, R180, R101 ;  /* 0x000000b4f0657223 */ /* 0x000fe20000010165 */
[----:B------:R-:W-:Y:S01]  /*1bdd0*/  ISETP.GE.AND P0, PT, R14, R228, PT ;  /* 0x000000e40e00720c */ /* 0x000fe20003f06270 */
[----:B------:R-:W-:Y:S01]  /*1bde0*/  VIADD R180, R171, 0x69 ;  /* 0x00000069abb47836 */ /* 0x000fe20000000000 */
[----:B------:R-:W-:Y:S01]  /*1bdf0*/  IADD3 R183, PT, PT, R218, -0x70, -R0 ;  /* 0xffffff90dab77810 */ /* 0x000fe20007ffe800 */
[----:B------:R-:W-:Y:S01]  /*1be00*/  IMAD.MOV.U32 R38, RZ, RZ, R199 ;  /* 0x000000ffff267224 */ /* 0x000fe200078e00c7 */
[----:B------:R-:W-:Y:S02]  /*1be10*/  IABS R22, R28 ;  /* 0x0000001c00167213 */ /* 0x000fe40000000000 */
[----:B------:R-:W-:Y:S02]  /*1be20*/  FSEL R28, R39, -INF , P0 ;  /* 0xff800000271c7808 */ /* 0x000fe40000000000 */
[----:B------:R-:W-:Y:S01]  /*1be30*/  IABS R183, R183 ;  /* 0x000000b700b77213 */ /* 0x000fe20000000000 */
        /* <DEDUP_REMOVED lines=9> */
[----:B------:R-:W-:Y:S01]  /*1bed0*/  VIADD R57, R171, 0xa0 ;  /* 0x000000a0ab397836 */ /* 0x000fe20000000000 */
[-C--:B------:R-:W-:Y:S02]  /*1bee0*/  ISETP.GE.AND P0, PT, R15, R228.reuse, PT ;  /* 0x000000e40f00720c */ /* 0x080fe40003f06270 */
[----:B------:R-:W-:Y:S02]  /*1bef0*/  IABS R183, R183 ;  /* 0x000000b700b77213 */ /* 0x000fe40000000000 */
[----:B------:R-:W-:Y:S02]  /*1bf00*/  FSEL R42, R42, -INF , P0 ;  /* 0xff8000002a2a7808 */ /* 0x000fe40000000000 */
[-C--:B------:R-:W-:Y:S02]  /*1bf10*/  ISETP.GE.AND P0, PT, R11, R228.reuse, PT ;  /* 0x000000e40b00720c */ /* 0x080fe40003f06270 */
[----:B------:R-:W-:Y:S02]  /*1bf20*/  I2FP.F32.S32 R183, R183 ;  /* 0x000000b700b77245 */ /* 0x000fe40000201400 */
[----:B------:R-:W-:Y:S02]  /*1bf30*/  IADD3 R185, PT, PT, R218, -0x58, -R0 ;  /* 0xffffffa8dab97810 */ /* 0x000fe40007ffe800 */
[----:B------:R-:W-:Y:S01]  /*1bf40*/  FSEL R27, R43, -INF , P0 ;  /* 0xff8000002b1b7808 */ /* 0x000fe20000000000 */
[----:B------:R-:W-:Y:S01]  /*1bf50*/  FFMA.FTZ R66, -R240, R183, R66 ;  /* 0x000000b7f0427223 */ /* 0x000fe20000010142 */
[----:B------:R-:W-:Y:S02]  /*1bf60*/  ISETP.GE.AND P0, PT, R178, R231, PT ;  /* 0x000000e7b200720c */ /* 0x000fe40003f06270 */
[----:B------:R-:W-:Y:S02]  /*1bf70*/  IABS R185, R185 ;  /* 0x000000b900b97213 */ /* 0x000fe40000000000 */
[----:B------:R-:W-:Y:S02]  /*1bf80*/  IADD3 R183, PT, PT, R229, -0xa8, -R0 ;  /* 0xffffff58e5b77810 */ /* 0x000fe40007ffe800 */
[----:B------:R-:W-:Y:S02]  /*1bf90*/  FSEL R60, R60, -INF , P0 ;  /* 0xff8000003c3c7808 */ /* 0x000fe40000000000 */
[----:B------:R-:W-:Y:S02]  /*1bfa0*/  ISETP.GE.AND P0, PT, R176, R231, PT ;  /* 0x000000e7b000720c */ /* 0x000fe40003f06270 */
[----:B------:R-:W-:Y:S02]  /*1bfb0*/  I2FP.F32.S32 R185, R185 ;  /* 0x000000b900b97245 */ /* 0x000fe40000201400 */
[----:B------:R-:W-:Y:S02]  /*1bfc0*/  IABS R183, R183 ;  /* 0x000000b700b77213 */ /* 0x000fe40000000000 */
[----:B------:R-:W-:Y:S01]  /*1bfd0*/  FSEL R238, R61, -INF , P0 ;  /* 0xff8000003dee7808 */ /* 0x000fe20000000000 */
[----:B------:R-:W-:Y:S01]  /*1bfe0*/  FFMA.FTZ R50, -R240, R185, R50 ;  /* 0x000000b9f0327223 */ /* 0x000fe20000010132 */
[-C--:B------:R-:W-:Y:S01]  /*1bff0*/  ISETP.GE.AND P0, PT, R208, R228.reuse, PT ;  /* 0x000000e4d000720c */ /* 0x080fe20003f06270 */
[----:B------:R-:W-:Y:S01]  /*1c000*/  IMAD.MOV.U32 R61, RZ, RZ, R203 ;  /* 0x000000ffff3d7224 */ /* 0x000fe200078e00cb */
[----:B------:R-:W-:Y:S02]  /*1c010*/  I2FP.F32.S32 R183, R183 ;  /* 0x000000b700b77245 */ /* 0x000fe40000201400 */
[----:B------:R-:W-:Y:S02]  /*1c020*/  IADD3 R185, PT, PT, R229, -0x90, -R0 ;  /* 0xffffff70e5b97810 */ /* 0x000fe40007ffe800 */
[----:B------:R-:W-:Y:S01]  /*1c030*/  FSEL R45, R46, -INF , P0 ;  /* 0xff8000002e2d7808 */ /* 0x000fe20000000000 */
[----:B------:R-:W-:Y:S01]  /*1c040*/  FFMA.FTZ R88, -R240, R183, R88 ;  /* 0x000000b7f0587223 */ /* 0x000fe20000010158 */
[-C--:B------:R-:W-:Y:S01]  /*1c050*/  ISETP.GE.AND P0, PT, R37, R228.reuse, PT ;  /* 0x000000e42500720c */ /* 0x080fe20003f06270 */
[----:B------:R-:W-:Y:S01]  /*1c060*/  IMAD.MOV.U32 R46, RZ, RZ, R201 ;  /* 0x000000ffff2e7224 */ /* 0x000fe200078e00c9 */
[----:B------:R-:W-:Y:S02]  /*1c070*/  IABS R185, R185 ;  /* 0x000000b900b97213 */ /* 0x000fe40000000000 */
[----:B------:R-:W-:Y:S02]  /*1c080*/  IADD3 R183, PT, PT, R229, -0xb0, -R0 ;  /* 0xffffff50e5b77810 */ /* 0x000fe40007ffe800 */
[----:B------:R-:W-:Y:S01]  /*1c090*/  FSEL R214, R47, -INF , P0 ;  /* 0xff8000002fd67808 */ /* 0x000fe20000000000 */
[----:B------:R-:W-:Y:S01]  /*1c0a0*/  IMAD.MOV.U32 R47, RZ, RZ, R186 ;  /* 0x000000ffff2f7224 */ /* 0x000fe200078e00ba */
[----:B------:R-:W-:Y:S01]  /*1c0b0*/  ISETP.GE.AND P0, PT, R189, R231, PT ;  /* 0x000000e7bd00720c */ /* 0x000fe20003f06270 */
[C---:B------:R-:W-:Y:S01]  /*1c0c0*/  VIADD R186, R171.reuse, 0x80 ;  /* 0x00000080abba7836 */ /* 0x040fe20000000000 */
[----:B------:R-:W-:Y:S02]  /*1c0d0*/  I2FP.F32.S32 R185, R185 ;  /* 0x000000b900b97245 */ /* 0x000fe40000201400 */
[----:B------:R-:W-:Y:S02]  /*1c0e0*/  IABS R183, R183 ;  /* 0x000000b700b77213 */ /* 0x000fe40000000000 */
[----:B------:R-:W-:Y:S01]  /*1c0f0*/  FSEL R32, R64, -INF , P0 ;  /* 0xff80000040207808 */ /* 0x000fe20000000000 */
[----:B------:R-:W-:Y:S01]  /*1c100*/  VIADD R64, R171, 0x98 ;  /* 0x00000098ab407836 */ /* 0x000fe20000000000 */
[----:B------:R-:W-:Y:S01]  /*1c110*/  ISETP.GE.AND P0, PT, R188, R231, PT ;  /* 0x000000e7bc00720c */ /* 0x000fe20003f06270 */
[----:B------:R-:W-:Y:S01]  /*1c120*/  FFMA.FTZ R76, -R240, R185, R76 ;  /* 0x000000b9f04c7223 */ /* 0x000fe2000001014c */
[----:B------:R-:W-:Y:S02]  /*1c130*/  I2FP.F32.S32 R183, R183 ;  /* 0x000000b700b77245 */ /* 0x000fe40000201400 */
[----:B------:R-:W-:Y:S02]  /*1c140*/  IADD3 R185, PT, PT, R218, -0x80, -R0 ;  /* 0xffffff80dab97810 */ /* 0x000fe40007ffe800 */
[----:B------:R-:W-:Y:S01]  /*1c150*/  FSEL R212, R65, -INF , P0 ;  /* 0xff80000041d47808 */ /* 0x000fe20000000000 */
[C---:B------:R-:W-:Y:S01]  /*1c160*/  VIADD R65, R171.reuse, 0x91 ;  /* 0x00000091ab417836 */ /* 0x040fe20000000000 */
[----:B------:R-:W-:Y:S01]  /*1c170*/  ISETP.GE.AND P0, PT, R198, R228, PT ;  /* 0x000000e4c600720c */ /* 0x000fe20003f06270 */
[----:B------:R-:W-:Y:S01]  /*1c180*/  FFMA.FTZ R92, -R240, R183, R92 ;  /* 0x000000b7f05c7223 */ /* 0x000fe2000001015c */
[----:B------:R-:W-:Y:S02]  /*1c190*/  IABS R185, R185 ;  /* 0x000000b900b97213 */ /* 0x000fe40000000000 */
[----:B------:R-:W-:Y:S02]  /*1c1a0*/  IADD3 R183, PT, PT, R218, -0x98, -R0 ;  /* 0xffffff68dab77810 */ /* 0x000fe40007ffe800 */
[----:B------:R-:W-:Y:S02]  /*1c1b0*/  I2FP.F32.S32 R18, R18 ;  /* 0x0000001200127245 */ /* 0x000fe40000201400 */
[----:B------:R-:W-:Y:S01]  /*1c1c0*/  FSEL R43, R50, -INF , P0 ;  /* 0xff800000322b7808 */ /* 0x000fe20000000000 */
[----:B------:R-:W-:Y:S01]  /*1c1d0*/  VIADD R50, R171, 0xa1 ;  /* 0x000000a1ab327836 */ /* 0x000fe20000000000 */
[----:B------:R-:W-:Y:S01]  /*1c1e0*/  I2FP.F32.S32 R185, R185 ;  /* 0x000000b900b97245 */ /* 0x000fe20000201400 */
[----:B------:R-:W-:Y:S01]  /*1c1f0*/  FFMA.FTZ R95, -R240, R18, R95 ;  /* 0x00000012f05f7223 */ /* 0x000fe2000001015f */
[----:B------:R-:W-:Y:S02]  /*1c200*/  ISETP.GE.AND P0, PT, R196, R228, PT ;  /* 0x000000e4c400720c */ /* 0x000fe40003f06270 */
[----:B------:R-:W-:Y:S01]  /*1c210*/  IABS R183, R183 ;  /* 0x000000b700b77213 */ /* 0x000fe20000000000 */
[----:B------:R-:W-:Y:S01]  /*1c220*/  FFMA.FTZ R70, -R240, R185, R70 ;  /* 0x000000b9f0467223 */ /* 0x000fe20000010146 */
[----:B------:R-:W-:Y:S02]  /*1c230*/  IADD3 R18, PT, PT, R229, -0xd9, -R0 ;  /* 0xffffff27e5127810 */ /* 0x000fe40007ffe800 */
[----:B------:R-:W-:Y:S01]  /*1c240*/  FSEL R224, R51, -INF , P0 ;  /* 0xff80000033e07808 */ /* 0x000fe20000000000 */
[----:B------:R-:W-:Y:S01]  /*1c250*/  IMAD.MOV.U32 R51, RZ, RZ, R190 ;  /* 0x000000ffff337224 */ /* 0x000fe200078e00be */
[----:B------:R-:W-:Y:S02]  /*1c260*/  I2FP.F32.S32 R183, R183 ;  /* 0x000000b700b77245 */ /* 0x000fe40000201400 */
[----:B------:R-:W-:Y:S02]  /*1c270*/  ISETP.GE.AND P0, PT, R186, R231, PT ;  /* 0x000000e7ba00720c */ /* 0x000fe40003f06270 */
[----:B------:R-:W-:Y:S01]  /*1c280*/  IADD3 R185, PT, PT, R229, -0xb8, -R0 ;  /* 0xffffff48e5b97810 */ /* 0x000fe20007ffe800 */
[----:B------:R-:W-:Y:S01]  /*1c290*/  FFMA.FTZ R82, -R240, R183, R82 ;  /* 0x000000b7f0527223 */ /* 0x000fe20000010152 */
        /* <DEDUP_REMOVED lines=14> */
[----:B------:R-:W-:Y:S01]  /*1c380*/  IADD3 R18, PT, PT, R229, -0xe1, -R0 ;  /* 0xffffff1fe5127810 */ /* 0x000fe20007ffe800 */
[----:B------:R-:W-:Y:S01]  /*1c390*/  IMAD.MOV.U32 R69, RZ, RZ, R44 ;  /* 0x000000ffff457224 */ /* 0x000fe200078e002c */
[----:B------:R-:W-:Y:S01]  /*1c3a0*/  I2FP.F32.S32 R183, R183 ;  /* 0x000000b700b77245 */ /* 0x000fe20000201400 */
[----:B------:R-:W-:Y:S01]  /*1c3b0*/  IMAD.MOV.U32 R44, RZ, RZ, R200 ;  /* 0x000000ffff2c7224 */ /* 0x000fe200078e00c8 */
[----:B------:R-:W-:Y:S01]  /*1c3c0*/  FSEL R206, R54, -INF , P0 ;  /* 0xff80000036ce7808 */ /* 0x000fe20000000000 */
[C---:B------:R-:W-:Y:S01]  /*1c3d0*/  VIADD R54, R171.reuse, 0xb0 ;  /* 0x000000b0ab367836 */ /* 0x040fe20000000000 */
[----:B------:R-:W-:Y:S01]  /*1c3e0*/  ISETP.GE.AND P0, PT, R192, R228, PT ;  /* 0x000000e4c000720c */ /* 0x000fe20003f06270 */
[----:B------:R-:W-:Y:S01]  /*1c3f0*/  FFMA.FTZ R86, -R240, R183, R86 ;  /* 0x000000b7f0567223 */ /* 0x000fe20000010156 */
[----:B------:R-:W-:Y:S01]  /*1c400*/  IABS R18, R18 ;  /* 0x0000001200127213 */ /* 0x000fe20000000000 */
[----:B------:R-:W-:Y:S01]  /*1c410*/  VIADD R183, R171, 0x89 ;  /* 0x00000089abb77836 */ /* 0x000fe20000000000 */
[----:B------:R-:W-:Y:S01]  /*1c420*/  FSEL R204, R55, -INF , P0 ;  /* 0xff80000037cc7808 */ /* 0x000fe20000000000 */
[----:B------:R-:W-:Y:S01]  /*1c430*/  VIADD R55, R171, 0xa8 ;  /* 0x000000a8ab377836 */ /* 0x000fe20000000000 */
[-C--:B------:R-:W-:Y:S02]  /*1c440*/  ISETP.GE.AND P0, PT, R185, R231.reuse, PT ;  /* 0x000000e7b900720c */ /* 0x080fe40003f06270 */
[----:B------:R-:W-:Y:S02]  /*1c450*/  I2FP.F32.S32 R18, R18 ;  /* 0x0000001200127245 */ /* 0x000fe40000201400 */
[----:B----4-:R-:W-:Y:S01]  /*1c460*/  FSEL R167, R72, -INF , P0 ;  /* 0xff80000048a77808 */ /* 0x010fe20000000000 */
[----:B------:R-:W-:Y:S01]  /*1c470*/  IMAD.MOV.U32 R72, RZ, RZ, R46 ;  /* 0x000000ffff487224 */ /* 0x000fe200078e002e */
[----:B------:R-:W-:Y:S01]  /*1c480*/  ISETP.GE.AND P0, PT, R183, R231, PT ;  /* 0x000000e7b700720c */ /* 0x000fe20003f06270 */
[----:B------:R-:W-:Y:S01]  /*1c490*/  FFMA.FTZ R117, -R240, R18, R117 ;  /* 0x00000012f0757223 */ /* 0x000fe20000010175 */
[----:B------:R-:W-:Y:S01]  /*1c4a0*/  IADD3 R18, PT, PT, R218, -0xc1, -R0 ;  /* 0xffffff3fda127810 */ /* 0x000fe20007ffe800 */
[----:B------:R-:W-:Y:S01]  /*1c4b0*/  IMAD.MOV.U32 R46, RZ, RZ, R61 ;  /* 0x000000ffff2e7224 */ /* 0x000fe200078e003d */
[----:B------:R-:W-:Y:S01]  /*1c4c0*/  FSEL R223, R73, -INF , P0 ;  /* 0xff80000049df7808 */ /* 0x000fe20000000000 */
[----:B------:R-:W-:Y:S01]  /*1c4d0*/  IMAD.MOV.U32 R61, RZ, RZ, R60 ;  /* 0x000000ffff3d7224 */ /* 0x000fe200078e003c */
[----:B------:R-:W-:Y:S01]  /*1c4e0*/  ISETP.GE.AND P0, PT, R182, R228, PT ;  /* 0x000000e4b600720c */ /* 0x000fe20003f06270 */
[----:B------:R-:W-:Y:S01]  /*1c4f0*/  IMAD.MOV.U32 R60, RZ, RZ, R42 ;  /* 0x000000ffff3c7224 */ /* 0x000fe200078e002a */
[----:B------:R-:W-:Y:S01]  /*1c500*/  IABS R18, R18 ;  /* 0x0000001200127213 */ /* 0x000fe20000000000 */
[----:B------:R-:W-:Y:S01]  /*1c510*/  IMAD.MOV.U32 R42, RZ, RZ, R56 ;  /* 0x000000ffff2a7224 */ /* 0x000fe200078e0038 */
[----:B------:R-:W-:Y:S01]  /*1c520*/  FSEL R202, R58, -INF , P0 ;  /* 0xff8000003aca7808 */ /* 0x000fe20000000000 */
[----:B------:R-:W-:Y:S01]  /*1c530*/  IMAD.MOV.U32 R58, RZ, RZ, R27 ;  /* 0x000000ffff3a7224 */ /* 0x000fe200078e001b */
[----:B------:R-:W-:Y:S01]  /*1c540*/  I2FP.F32.S32 R18, R18 ;  /* 0x0000001200127245 */ /* 0x000fe20000201400 */
[----:B------:R-:W-:Y:S01]  /*1c550*/  IMAD.MOV.U32 R56, RZ, RZ, R211 ;  /* 0x000000ffff387224 */ /* 0x000fe200078e00d3 */
[----:B------:R-:W-:Y:S01]  /*1c560*/  ISETP.GE.AND P0, PT, R180, R228, PT ;  /* 0x000000e4b400720c */ /* 0x000fe20003f06270 */
[----:B------:R-:W-:Y:S01]  /*1c570*/  IMAD.MOV.U32 R27, RZ, RZ, R209 ;  /* 0x000000ffff1b7224 */ /* 0x000fe200078e00d1 */
[----:B------:R-:W-:Y:S01]  /*1c580*/  I2FP.F32.S32 R23, R23 ;  /* 0x0000001700177245 */ /* 0x000fe20000201400 */
[----:B------:R-:W-:Y:S01]  /*1c590*/  FFMA.FTZ R103, -R240, R18, R103 ;  /* 0x00000012f0677223 */ /* 0x000fe20000010167 */
[----:B------:R-:W-:Y:S01]  /*1c5a0*/  FSEL R200, R59, -INF , P0 ;  /* 0xff8000003bc87808 */ /* 0x000fe20000000000 */
[----:B------:R-:W-:Y:S01]  /*1c5b0*/  IMAD.MOV.U32 R59, RZ, RZ, R235 ;  /* 0x000000ffff3b7224 */ /* 0x000fe200078e00eb */
[----:B------:R-:W-:Y:S01]  /*1c5c0*/  ISETP.GE.AND P0, PT, R68, R231, PT ;  /* 0x000000e74400720c */ /* 0x000fe20003f06270 */
[----:B------:R-:W-:Y:S01]  /*1c5d0*/  IMAD.MOV.U32 R73, RZ, RZ, R34 ;  /* 0x000000ffff497224 */ /* 0x000fe200078e0022 */
[----:B------:R-:W-:Y:S01]  /*1c5e0*/  IADD3 R18, PT, PT, R218, -0xc9, -R0 ;  /* 0xffffff37da127810 */ /* 0x000fe20007ffe800 */
[----:B------:R-:W-:Y:S01]  /*1c5f0*/  IMAD.MOV.U32 R34, RZ, RZ, R213 ;  /* 0x000000ffff227224 */ /* 0x000fe200078e00d5 */
[----:B------:R-:W-:Y:S01]  /*1c600*/  FSEL R209, R76, -INF , P0 ;  /* 0xff8000004cd17808 */ /* 0x000fe20000000000 */
[----:B------:R-:W-:Y:S01]  /*1c610*/  FFMA.FTZ R112, -R240, R23, R112 ;  /* 0x00000017f0707223 */ /* 0x000fe20000010170 */
[----:B------:R-:W-:Y:S02]  /*1c620*/  IABS R18, R18 ;  /* 0x0000001200127213 */ /* 0x000fe40000000000 */
[-C--:B------:R-:W-:Y:S02]  /*1c630*/  ISETP.GE.AND P0, PT, R65, R231.reuse, PT ;  /* 0x000000e74100720c */ /* 0x080fe40003f06270 */
[----:B------:R-:W-:Y:S02]  /*1c640*/  I2FP.F32.S32 R18, R18 ;  /* 0x0000001200127245 */ /* 0x000fe40000201400 */
[----:B------:R-:W-:Y:S01]  /*1c650*/  FSEL R190, R77, -INF , P0 ;  /* 0xff8000004dbe7808 */ /* 0x000fe20000000000 */
[----:B------:R-:W-:Y:S01]  /*1c660*/  IMAD.MOV.U32 R77, RZ, RZ, R73 ;  /* 0x000000ffff4d7224 */ /* 0x000fe200078e0049 */
[----:B------:R-:W-:Y:S01]  /*1c670*/  ISETP.GE.AND P0, PT, R178, R228, PT ;  /* 0x000000e4b200720c */ /* 0x000fe20003f06270 */
[----:B------:R-:W-:Y:S01]  /*1c680*/  FFMA.FTZ R107, -R240, R18, R107 ;  /* 0x00000012f06b7223 */ /* 0x000fe2000001016b */
[----:B------:R-:W-:Y:S01]  /*1c690*/  IADD3 R18, PT, PT, R229, -0xf1, -R0 ;  /* 0xffffff0fe5127810 */ /* 0x000fe20007ffe800 */
[----:B------:R-:W-:Y:S01]  /*1c6a0*/  IMAD.MOV.U32 R73, RZ, RZ, R61 ;  /* 0x000000ffff497224 */ /* 0x000fe200078e003d */
[----:B------:R-:W-:Y:S01]  /*1c6b0*/  FSEL R213, R62, -INF , P0 ;  /* 0xff8000003ed57808 */ /* 0x000fe20000000000 */
[----:B------:R-:W-:Y:S01]  /*1c6c0*/  VIADD R62, R171, 0x99 ;  /* 0x00000099ab3e7836 */ /* 0x000fe20000000000 */
[----:B------:R-:W-:Y:S01]  /*1c6d0*/  ISETP.GE.AND P0, PT, R176, R228, PT ;  /* 0x000000e4b000720c */ /* 0x000fe20003f06270 */
[----:B------:R-:W-:Y:S01]  /*1c6e0*/  IMAD.MOV.U32 R61, RZ, RZ, R49 ;  /* 0x000000ffff3d7224 */ /* 0x000fe200078e0031 */
[----:B------:R-:W-:Y:S01]  /*1c6f0*/  IABS R18, R18 ;  /* 0x0000001200127213 */ /* 0x000fe20000000000 */
[----:B------:R-:W-:Y:S01]  /*1c700*/  IMAD.MOV.U32 R49, RZ, RZ, R40 ;  /* 0x000000ffff317224 */ /* 0x000fe200078e0028 */
[----:B------:R-:W-:Y:S01]  /*1c710*/  FSEL R201, R63, -INF , P0 ;  /* 0xff8000003fc97808 */ /* 0x000fe20000000000 */
[----:B------:R-:W-:Y:S01]  /*1c720*/  IMAD.MOV.U32 R63, RZ, RZ, R38 ;  /* 0x000000ffff3f7224 */ /* 0x000fe200078e0026 */
[-C--:B------:R-:W-:Y:S01]  /*1c730*/  ISETP.GE.AND P0, PT, R64, R231.reuse, PT ;  /* 0x000000e74000720c */ /* 0x080fe20003f06270 */
[C---:B------:R-:W-:Y:S01]  /*1c740*/  VIADD R40, R171.reuse, 0xc9 ;  /* 0x000000c9ab287836 */ /* 0x040fe20000000000 */
[----:B------:R-:W-:Y:S01]  /*1c750*/  I2FP.F32.S32 R18, R18 ;  /* 0x0000001200127245 */ /* 0x000fe20000201400 */
[----:B------:R-:W-:Y:S01]  /*1c760*/  VIADD R38, R171, 0xd0 ;  /* 0x000000d0ab267836 */ /* 0x000fe20000000000 */
[----:B------:R-:W-:Y:S02]  /*1c770*/  FSEL R235, R80, -INF , P0 ;  /* 0xff80000050eb7808 */ /* 0x000fe40000000000 */
[-C--:B------:R-:W-:Y:S01]  /*1c780*/  ISETP.GE.AND P0, PT, R62, R231.reuse, PT ;  /* 0x000000e73e00720c */ /* 0x080fe20003f06270 */
[----:B------:R-:W-:Y:S01]  /*1c790*/  FFMA.FTZ R125, -R240, R18, R125 ;  /* 0x00000012f07d7223 */ /* 0x000fe2000001017d */
[----:B------:R-:W-:Y:S02]  /*1c7a0*/  IADD3 R18, PT, PT, R218, -0xd9, -R0 ;  /* 0xffffff27da127810 */ /* 0x000fe40007ffe800 */
[----:B------:R-:W-:Y:S01]  /*1c7b0*/  FSEL R215, R81, -INF , P0 ;  /* 0xff80000051d77808 */ /* 0x000fe20000000000 */
[----:B------:R-:W-:Y:S01]  /*1c7c0*/  IMAD.MOV.U32 R81, RZ, RZ, R44 ;  /* 0x000000ffff517224 */ /* 0x000fe200078e002c */
[----:B------:R-:W-:Y:S01]  /*1c7d0*/  ISETP.GE.AND P0, PT, R189, R228, PT ;  /* 0x000000e4bd00720c */ /* 0x000fe20003f06270 */
[----:B------:R-:W-:Y:S01]  /*1c7e0*/  VIADD R44, R171, 0xc1 ;  /* 0x000000c1ab2c7836 */ /* 0x000fe20000000000 */
[----:B------:R-:W-:Y:S02]  /*1c7f0*/  IABS R18, R18 ;  /* 0x0000001200127213 */ /* 0x000fe40000000000 */
[----:B------:R-:W-:Y:S02]  /*1c800*/  FSEL R197, R66, -INF , P0 ;  /* 0xff80000042c57808 */ /* 0x000fe40000000000 */
[----:B------:R-:W-:Y:S02]  /*1c810*/  ISETP.GE.AND P0, PT, R188, R228, PT ;  /* 0x000000e4bc00720c */ /* 0x000fe40003f06270 */
[--C-:B------:R-:W-:Y:S02]  /*1c820*/  IADD3 R23, PT, PT, R218, -0xc0, -R0.reuse ;  /* 0xffffff40da177810 */ /* 0x100fe40007ffe800 */
[----:B------:R-:W-:Y:S02]  /*1c830*/  I2FP.F32.S32 R18, R18 ;  /* 0x0000001200127245 */ /* 0x000fe40000201400 */
[----:B------:R-:W-:Y:S02]  /*1c840*/  FSEL R193, R67, -INF , P0 ;  /* 0xff80000043c17808 */ /* 0x000fe40000000000 */
[----:B------:R-:W-:Y:S01]  /*1c850*/  ISETP.GE.AND P0, PT, R57, R231, PT ;  /* 0x000000e73900720c */ /* 0x000fe20003f06270 */
[----:B------:R-:W-:Y:S01]  /*1c860*/  FFMA.FTZ R115, -R240, R18, R115 ;  /* 0x00000012f0737223 */ /* 0x000fe20000010173 */
[----:B------:R-:W-:Y:S02]  /*1c870*/  IABS R23, R23 ;  /* 0x0000001700177213 */ /* 0x000fe40000000000 */
[----:B------:R-:W-:Y:S02]  /*1c880*/  IADD3 R18, PT, PT, R218, -0xe1, -R0 ;  /* 0xffffff1fda127810 */ /* 0x000fe40007ffe800 */
[----:B------:R-:W-:Y:S02]  /*1c890*/  FSEL R205, R84, -INF , P0 ;  /* 0xff80000054cd7808 */ /* 0x000fe40000000000 */
[----:B------:R-:W-:Y:S02]  /*1c8a0*/  I2FP.F32.S32 R23, R23 ;  /* 0x0000001700177245 */ /* 0x000fe40000201400 */
[----:B------:R-:W-:Y:S02]  /*1c8b0*/  ISETP.GE.AND P0, PT, R50, R231, PT ;  /* 0x000000e73200720c */ /* 0x000fe40003f06270 */
[----:B------:R-:W-:Y:S01]  /*1c8c0*/  IABS R18, R18 ;  /* 0x0000001200127213 */ /* 0x000fe20000000000 */
[----:B------:R-:W-:Y:S01]  /*1c8d0*/  FFMA.FTZ R102, -R240, R23, R102 ;  /* 0x00000017f0667223 */ /* 0x000fe20000010166 */
[----:B------:R-:W-:Y:S01]  /*1c8e0*/  FSEL R203, R85, -INF , P0 ;  /* 0xff80000055cb7808 */ /* 0x000fe20000000000 */
[----:B------:R-:W-:Y:S01]  /*1c8f0*/  IMAD.MOV.U32 R85, RZ, RZ, R43 ;  /* 0x000000ffff557224 */ /* 0x000fe200078e002b */
[----:B------:R-:W-:Y:S02]  /*1c900*/  ISETP.GE.AND P0, PT, R186, R228, PT ;  /* 0x000000e4ba00720c */ /* 0x000fe40003f06270 */
[--C-:B------:R-:W-:Y:S02]  /*1c910*/  IADD3 R23, PT, PT, R229, -0xf0, -R0.reuse ;  /* 0xffffff10e5177810 */ /* 0x100fe40007ffe800 */
[----:B------:R-:W-:Y:S02]  /*1c920*/  I2FP.F32.S32 R18, R18 ;  /* 0x0000001200127245 */ /* 0x000fe40000201400 */
[----:B------:R-:W-:Y:S01]  /*1c930*/  FSEL R84, R70, -INF , P0 ;  /* 0xff80000046547808 */ /* 0x000fe20000000000 */
[----:B------:R-:W-:Y:S01]  /*1c940*/  IMAD.MOV.U32 R70, RZ, RZ, R207 ;  /* 0x000000ffff467224 */ /* 0x000fe200078e00cf */
[----:B------:R-:W-:Y:S01]  /*1c950*/  IABS R23, R23 ;  /* 0x0000001700177213 */ /* 0x000fe20000000000 */
[----:B------:R-:W-:Y:S01]  /*1c960*/  FFMA.FTZ R119, -R240, R18, R119 ;  /* 0x00000012f0777223 */ /* 0x000fe20000010177 */
[----:B------:R-:W-:Y:S02]  /*1c970*/  ISETP.GE.AND P0, PT, R184, R228, PT ;  /* 0x000000e4b800720c */ /* 0x000fe40003f06270 */
[----:B------:R-:W-:Y:S02]  /*1c980*/  IADD3 R18, PT, PT, R218, -0xf1, -R0 ;  /* 0xffffff0fda127810 */ /* 0x000fe40007ffe800 */
[----:B------:R-:W-:Y:S02]  /*1c990*/  I2FP.F32.S32 R23, R23 ;  /* 0x0000001700177245 */ /* 0x000fe40000201400 */
[----:B------:R-:W-:Y:S01]  /*1c9a0*/  FSEL R80, R71, -INF , P0 ;  /* 0xff80000047507808 */ /* 0x000fe20000000000 */
[----:B------:R-:W-:Y:S01]  /*1c9b0*/  IMAD.MOV.U32 R71, RZ, RZ, R58 ;  /* 0x000000ffff477224 */ /* 0x000fe200078e003a */
[----:B------:R-:W-:Y:S01]  /*1c9c0*/  ISETP.GE.AND P0, PT, R55, R231, PT ;  /* 0x000000e73700720c */ /* 0x000fe20003f06270 */
[----:B------:R-:W-:Y:S01]  /*1c9d0*/  FFMA.FTZ R124, -R240, R23, R124 ;  /* 0x00000017f07c7223 */ /* 0x000fe2000001017c */
[----:B------:R-:W-:Y:S02]  /*1c9e0*/  IABS R18, R18 ;  /* 0x0000001200127213 */ /* 0x000fe40000000000 */
[----:B------:R-:W-:Y:S02]  /*1c9f0*/  FSEL R88, R88, -INF , P0 ;  /* 0xff80000058587808 */ /* 0x000fe40000000000 */
[----:B------:R-:W-:Y:S02]  /*1ca00*/  IADD3 R23, PT, PT, R218, -0xe0, -R0 ;  /* 0xffffff20da177810 */ /* 0x000fe40007ffe800 */
[----:B------:R-:W-:Y:S02]  /*1ca10*/  I2FP.F32.S32 R18, R18 ;  /* 0x0000001200127245 */ /* 0x000fe40000201400 */
[----:B------:R-:W-:Y:S02]  /*1ca20*/  ISETP.GE.AND P0, PT, R53, R231, PT ;  /* 0x000000e73500720c */ /* 0x000fe40003f06270 */
[----:B------:R-:W-:Y:S01]  /*1ca30*/  IABS R23, R23 ;  /* 0x0000001700177213 */ /* 0x000fe20000000000 */
[----:B------:R-:W-:Y:S01]  /*1ca40*/  FFMA.FTZ R127, -R240, R18, R127 ;  /* 0x00000012f07f7223 */ /* 0x000fe2000001017f */
[----:B------:R-:W-:Y:S01]  /*1ca50*/  FSEL R199, R89, -INF , P0 ;  /* 0xff80000059c77808 */ /* 0x000fe20000000000 */
[----:B------:R-:W-:Y:S01]  /*1ca60*/  IMAD.MOV.U32 R89, RZ, RZ, R60 ;  /* 0x000000ffff597224 */ /* 0x000fe200078e003c */
[----:B------:R-:W-:Y:S01]  /*1ca70*/  ISETP.GE.AND P0, PT, R185, R228, PT ;  /* 0x000000e4b900720c */ /* 0x000fe20003f06270 */
[----:B------:R-:W-:Y:S01]  /*1ca80*/  IMAD.MOV.U32 R60, RZ, RZ, R48 ;  /* 0x000000ffff3c7224 */ /* 0x000fe200078e0030 */
[----:B------:R-:W-:Y:S02]  /*1ca90*/  IADD3 R18, PT, PT, R218, -0xf8, -R0 ;  /* 0xffffff08da127810 */ /* 0x000fe40007ffe800 */
[----:B------:R-:W-:Y:S02]  /*1caa0*/  I2FP.F32.S32 R23, R23 ;  /* 0x0000001700177245 */ /* 0x000fe40000201400 */
[----:B------:R-:W-:Y:S02]  /*1cab0*/  FSEL R76, R74, -INF , P0 ;  /* 0xff8000004a4c7808 */ /* 0x000fe40000000000 */
[----:B------:R-:W-:Y:S01]  /*1cac0*/  IABS R18, R18 ;  /* 0x0000001200127213 */ /* 0x000fe20000000000 */
[C---:B------:R-:W-:Y:S01]  /*1cad0*/  FFMA.FTZ R118, -R240.reuse, R23, R118 ;  /* 0x00000017f0767223 */ /* 0x040fe20000010176 */
[----:B------:R-:W-:Y:S02]  /*1cae0*/  ISETP.GE.AND P0, PT, R183, R228, PT ;  /* 0x000000e4b700720c */ /* 0x000fe40003f06270 */
[----:B------:R-:W-:Y:S02]  /*1caf0*/  IABS R187, R187 ;  /* 0x000000bb00bb7213 */ /* 0x000fe40000000000 */
[----:B------:R-:W-:Y:S02]  /*1cb00*/  I2FP.F32.S32 R23, R18 ;  /* 0x0000001200177245 */ /* 0x000fe40000201400 */
[----:B------:R-:W-:Y:S01]  /*1cb10*/  FSEL R74, R75, -INF , P0 ;  /* 0xff8000004b4a7808 */ /* 0x000fe20000000000 */
[----:B------:R-:W-:Y:S01]  /*1cb20*/  IMAD.MOV.U32 R75, RZ, RZ, R45 ;  /* 0x000000ffff4b7224 */ /* 0x000fe200078e002d */
[----:B------:R-:W-:Y:S01]  /*1cb30*/  IADD3 R18, PT, PT, R229, -0xf9, -R0 ;  /* 0xffffff07e5127810 */ /* 0x000fe20007ffe800 */
[----:B------:R-:W-:Y:S01]  /*1cb40*/  FFMA.FTZ R130, -R240, R23, R130 ;  /* 0x00000017f0827223 */ /* 0x000fe20000010182 */
[----:B------:R-:W-:Y:S01]  /*1cb50*/  ISETP.GE.AND P0, PT, R54, R231, PT ;  /* 0x000000e73600720c */ /* 0x000fe20003f06270 */
[----:B------:R-:W-:Y:S01]  /*1cb60*/  IMAD.MOV.U32 R23, RZ, RZ, R32 ;  /* 0x000000ffff177224 */ /* 0x000fe200078e0020 */
[----:B------:R-:W-:Y:S01]  /*1cb70*/  I2FP.F32.S32 R187, R187 ;  /* 0x000000bb00bb7245 */ /* 0x000fe20000201400 */
[----:B------:R-:W-:Y:S01]  /*1cb80*/  VIADD R32, R171, 0xd1 ;  /* 0x000000d1ab207836 */ /* 0x000fe20000000000 */
[----:B------:R-:W-:Y:S02]  /*1cb90*/  IABS R18, R18 ;  /* 0x0000001200127213 */ /* 0x000fe40000000000 */
[----:B------:R-:W-:Y:S01]  /*1cba0*/  FSEL R92, R92, -INF , P0 ;  /* 0xff8000005c5c7808 */ /* 0x000fe20000000000 */
[----:B------:R-:W-:Y:S01]  /*1cbb0*/  FFMA.FTZ R8, -R240, R187, R8 ;  /* 0x000000bbf0087223 */ /* 0x000fe20000010108 */
[-C--:B------:R-:W-:Y:S02]  /*1cbc0*/  ISETP.GE.AND P0, PT, R52, R231.reuse, PT ;  /* 0x000000e73400720c */ /* 0x080fe40003f06270 */
[----:B------:R-:W-:Y:S02]  /*1cbd0*/  I2FP.F32.S32 R18, R18 ;  /* 0x0000001200127245 */ /* 0x000fe40000201400 */
[----:B------:R-:W-:Y:S01]  /*1cbe0*/  FSEL R187, R93, -INF , P0 ;  /* 0xff8000005dbb7808 */ /* 0x000fe20000000000 */
[----:B------:R-:W-:Y:S01]  /*1cbf0*/  IMAD.MOV.U32 R93, RZ, RZ, R46 ;  /* 0x000000ffff5d7224 */ /* 0x000fe200078e002e */
[----:B------:R-:W-:Y:S01]  /*1cc00*/  ISETP.GE.AND P0, PT, R68, R228, PT ;  /* 0x000000e44400720c */ /* 0x000fe20003f06270 */
[----:B------:R-:W-:Y:S01]  /*1cc10*/  FFMA.FTZ R129, -R240, R18, R129 ;  /* 0x00000012f0817223 */ /* 0x000fe20000010181 */
[----:B------:R-:W-:Y:S01]  /*1cc20*/  LOP3.LUT R247, R247, 0xbfffffff, RZ, 0xc0, !PT ;  /* 0xbffffffff7f77812 */ /* 0x000fe200078ec0ff */
[----:B------:R-:W-:Y:S01]  /*1cc30*/  IMAD.MOV.U32 R18, RZ, RZ, R51 ;  /* 0x000000ffff127224 */ /* 0x000fe200078e0033 */
[----:B------:R-:W-:Y:S01]  /*1cc40*/  FSEL R78, R78, -INF , P0 ;  /* 0xff8000004e4e7808 */ /* 0x000fe20000000000 */
[----:B------:R-:W-:Y:S01]  /*1cc50*/  VIADD R51, R171, 0xb8 ;  /* 0x000000b8ab337836 */ /* 0x000fe20000000000 */
[----:B------:R-:W-:Y:S01]  /*1cc60*/  ISETP.GE.AND P0, PT, R65, R228, PT ;  /* 0x000000e44100720c */ /* 0x000fe20003f06270 */
[----:B------:R-:W-:Y:S01]  /*1cc70*/  VIADD R46, R171, 0xc0 ;  /* 0x000000c0ab2e7836 */ /* 0x000fe20000000000 */
[----:B------:R-:W-:Y:S02]  /*1cc80*/  @P2 LOP3.LUT R247, R247, 0x40000000, RZ, 0xfc, !PT ;  /* 0x40000000f7f72812 */ /* 0x000fe400078efcff */
[----:B------:R-:W-:Y:S01]  /*1cc90*/  FSEL R211, R79, -INF , P0 ;  /* 0xff8000004fd37808 */ /* 0x000fe20000000000 */
[----:B------:R-:W-:Y:S01]  /*1cca0*/  IMAD.MOV.U32 R79, RZ, RZ, R59 ;  /* 0x000000ffff4f7224 */ /* 0x000fe200078e003b */
[----:B------:R-:W-:Y:S02]  /*1ccb0*/  ISETP.GE.AND P0, PT, R51, R231, PT ;  /* 0x000000e73300720c */ /* 0x000fe40003f06270 */
[----:B------:R-:W-:Y:S02]  /*1ccc0*/  LOP3.LUT R247, R247, 0xffffefff, RZ, 0xc0, !PT ;  /* 0xffffeffff7f77812 */ /* 0x000fe400078ec0ff */
[----:B------:R-:W-:Y:S01]  /*1ccd0*/  FSEL R67, R96, -INF , P0 ;  /* 0xff80000060437808 */ /* 0x000fe20000000000 */
[----:B------:R-:W-:Y:S01]  /*1cce0*/  IMAD.MOV.U32 R96, RZ, RZ, R47 ;  /* 0x000000ffff607224 */ /* 0x000fe200078e002f */
[----:B------:R-:W-:Y:S01]  /*1ccf0*/  ISETP.GE.AND P0, PT, R195, R230, PT ;  /* 0x000000e6c300720c */ /* 0x000fe20003f06270 */
[----:B------:R-:W-:Y:S01]  /*1cd00*/  VIADD R47, R171, 0xb9 ;  /* 0x000000b9ab2f7836 */ /* 0x000fe20000000000 */
[----:B------:R-:W-:Y:S02]  /*1cd10*/  @P1 LOP3.LUT R247, R247, 0x1000, RZ, 0xfc, !PT ;  /* 0x00001000f7f71812 */ /* 0x000fe400078efcff */
[----:B------:R-:W-:Y:S02]  /*1cd20*/  ISETP.GE.AND P1, PT, R195, R227, PT ;  /* 0x000000e3c300720c */ /* 0x000fe40003f26270 */
[----:B------:R-:W-:Y:S02]  /*1cd30*/  LOP3.LUT R247, R247, 0xdfffffff, RZ, 0xc0, !PT ;  /* 0xdffffffff7f77812 */ /* 0x000fe400078ec0ff */
[C-C-:B------:R-:W-:Y:S02]  /*1cd40*/  IADD3 R22, PT, PT, R218.reuse, -0xb9, -R0.reuse ;  /* 0xffffff47da167810 */ /* 0x140fe40007ffe800 */
[----:B------:R-:W-:Y:S02]  /*1cd50*/  IADD3 R19, PT, PT, R218, -0xb8, -R0 ;  /* 0xffffff48da137810 */ /* 0x000fe40007ffe800 */
[----:B------:R-:W-:Y:S02]  /*1cd60*/  IABS R22, R22 ;  /* 0x0000001600167213 */ /* 0x000fe40000000000 */
[----:B------:R-:W-:Y:S02]  /*1cd70*/  @P0 LOP3.LUT R247, R247, 0x20000000, RZ, 0xfc, !PT ;  /* 0x20000000f7f70812 */ /* 0x000fe400078efcff */
[----:B------:R-:W-:Y:S02]  /*1cd80*/  ISETP.GE.AND P0, PT, R47, R231, PT ;  /* 0x000000e72f00720c */ /* 0x000fe40003f06270 */
[----:B------:R-:W-:Y:S02]  /*1cd90*/  LOP3.LUT R247, R247, 0xfffff7ff, RZ, 0xc0, !PT ;  /* 0xfffff7fff7f77812 */ /* 0x000fe400078ec0ff */
[----:B------:R-:W-:Y:S01]  /*1cda0*/  FSEL R66, R97, -INF , P0 ;  /* 0xff80000061427808 */ /* 0x000fe20000000000 */
[----:B------:R-:W-:Y:S01]  /*1cdb0*/  IMAD.MOV.U32 R97, RZ, RZ, R72 ;  /* 0x000000ffff617224 */ /* 0x000fe200078e0048 */
[-C--:B------:R-:W-:Y:S01]  /*1cdc0*/  ISETP.GE.AND P0, PT, R64, R228.reuse, PT ;  /* 0x000000e44000720c */ /* 0x080fe20003f06270 */
[----:B------:R-:W-:Y:S01]  /*1cdd0*/  IMAD.MOV.U32 R72, RZ, RZ, R56 ;  /* 0x000000ffff487224 */ /* 0x000fe200078e0038 */
[----:B------:R-:W-:Y:S02]  /*1cde0*/  @P1 LOP3.LUT R247, R247, 0x800, RZ, 0xfc, !PT ;  /* 0x00000800f7f71812 */ /* 0x000fe400078efcff */
[----:B------:R-:W-:Y:S02]  /*1cdf0*/  FSEL R82, R82, -INF , P0 ;  /* 0xff80000052527808 */ /* 0x000fe40000000000 */
[----:B------:R-:W-:Y:S02]  /*1ce00*/  ISETP.GE.AND P0, PT, R62, R228, PT ;  /* 0x000000e43e00720c */ /* 0x000fe40003f06270 */
[----:B------:R-:W-:Y:S02]  /*1ce10*/  I2FP.F32.S32 R22, R22 ;  /* 0x0000001600167245 */ /* 0x000fe40000201400 */
[----:B------:R-:W-:Y:S01]  /*1ce20*/  FSEL R207, R83, -INF , P0 ;  /* 0xff80000053cf7808 */ /* 0x000fe20000000000 */
[----:B------:R-:W-:Y:S01]  /*1ce30*/  VIADD R83, R171, 0x30 ;  /* 0x00000030ab537836 */ /* 0x000fe20000000000 */
[----:B------:R-:W-:Y:S01]  /*1ce40*/  ISETP.GE.AND P0, PT, R191, R230, PT ;  /* 0x000000e6bf00720c */ /* 0x000fe20003f06270 */
[----:B------:R-:W-:Y:S01]  /*1ce50*/  FFMA.FTZ R99, -R240, R22, R99 ;  /* 0x00000016f0637223 */ /* 0x000fe20000010163 */
[----:B------:R-:W-:Y:S02]  /*1ce60*/  LOP3.LUT R247, R247, 0xefffffff, RZ, 0xc0, !PT ;  /* 0xeffffffff7f77812 */ /* 0x000fe400078ec0ff */
[----:B------:R-:W-:Y:S02]  /*1ce70*/  ISETP.GE.AND P1, PT, R191, R227, PT ;  /* 0x000000e3bf00720c */ /* 0x000fe40003f26270 */
[----:B------:R-:W-:Y:S02]  /*1ce80*/  IADD3 R22, PT, PT, R229, -0xe9, -R0 ;  /* 0xffffff17e5167810 */ /* 0x000fe40007ffe800 */
[----:B------:R-:W-:Y:S02]  /*1ce90*/  IABS R19, R19 ;  /* 0x0000001300137213 */ /* 0x000fe40000000000 */
[----:B------:R-:W-:Y:S02]  /*1cea0*/  IABS R22, R22 ;  /* 0x0000001600167213 */ /* 0x000fe40000000000 */
[----:B------:R-:W-:Y:S02]  /*1ceb0*/  I2FP.F32.S32 R19, R19 ;  /* 0x0000001300137245 */ /* 0x000fe40000201400 */
[----:B------:R-:W-:Y:S02]  /*1cec0*/  @P0 LOP3.LUT R247, R247, 0x10000000, RZ, 0xfc, !PT ;  /* 0x10000000f7f70812 */ /* 0x000fe400078efcff */
[----:B------:R-:W-:Y:S01]  /*1ced0*/  ISETP.GE.AND P0, PT, R46, R231, PT ;  /* 0x000000e72e00720c */ /* 0x000fe20003f06270 */
[----:B------:R-:W-:Y:S01]  /*1cee0*/  FFMA.FTZ R98, -R240, R19, R98 ;  /* 0x00000013f0627223 */ /* 0x000fe20000010162 */
[----:B------:R-:W-:Y:S02]  /*1cef0*/  LOP3.LUT R247, R247, 0xfffffbff, RZ, 0xc0, !PT ;  /* 0xfffffbfff7f77812 */ /* 0x000fe400078ec0ff */
[----:B------:R-:W-:Y:S01]  /*1cf00*/  FSEL R59, R100, -INF , P0 ;  /* 0xff800000643b7808 */ /* 0x000fe20000000000 */
[----:B------:R-:W-:Y:S01]  /*1cf10*/  IMAD.MOV.U32 R100, RZ, RZ, R96 ;  /* 0x000000ffff647224 */ /* 0x000fe200078e0060 */
[----:B------:R-:W-:Y:S01]  /*1cf20*/  ISETP.GE.AND P0, PT, R181, R230, PT ;  /* 0x000000e6b500720c */ /* 0x000fe20003f06270 */
[----:B------:R-:W-:Y:S01]  /*1cf30*/  IMAD.MOV.U32 R96, RZ, RZ, R18 ;  /* 0x000000ffff607224 */ /* 0x000fe200078e0012 */
[----:B------:R-:W-:Y:S01]  /*1cf40*/  I2FP.F32.S32 R22, R22 ;  /* 0x0000001600167245 */ /* 0x000fe20000201400 */
[----:B------:R-:W-:Y:S01]  /*1cf50*/  IMAD.MOV.U32 R18, RZ, RZ, R30 ;  /* 0x000000ffff127224 */ /* 0x000fe200078e001e */
[----:B------:R-:W-:Y:S01]  /*1cf60*/  @P1 LOP3.LUT R247, R247, 0x400, RZ, 0xfc, !PT ;  /* 0x00000400f7f71812 */ /* 0x000fe200078efcff */
[----:B------:R-:W-:Y:S01]  /*1cf70*/  VIADD R30, R171, 0xd9 ;  /* 0x000000d9ab1e7836 */ /* 0x000fe20000000000 */
[--C-:B------:R-:W-:Y:S01]  /*1cf80*/  IADD3 R19, PT, PT, R229, -0xe0, -R0.reuse ;  /* 0xffffff20e5137810 */ /* 0x100fe20007ffe800 */
[----:B------:R-:W-:Y:S01]  /*1cf90*/  FFMA.FTZ R121, -R240, R22, R121 ;  /* 0x00000016f0797223 */ /* 0x000fe20000010179 */
[--C-:B------:R-:W-:Y:S02]  /*1cfa0*/  IADD3 R22, PT, PT, R218, -0xd1, -R0.reuse ;  /* 0xffffff2fda167810 */ /* 0x100fe40007ffe800 */
[----:B------:R-:W-:Y:S02]  /*1cfb0*/  LOP3.LUT R247, R247, 0xf7ffffff, RZ, 0xc0, !PT ;  /* 0xf7fffffff7f77812 */ /* 0x000fe400078ec0ff */
[----:B------:R-:W-:Y:S02]  /*1cfc0*/  IABS R22, R22 ;  /* 0x0000001600167213 */ /* 0x000fe40000000000 */
[----:B------:R-:W-:Y:S02]  /*1cfd0*/  @P0 LOP3.LUT R247, R247, 0x8000000, RZ, 0xfc, !PT ;  /* 0x08000000f7f70812 */ /* 0x000fe400078efcff */
[----:B------:R-:W-:Y:S02]  /*1cfe0*/  ISETP.GE.AND P0, PT, R44, R231, PT ;  /* 0x000000e72c00720c */ /* 0x000fe40003f06270 */
[----:B------:R-:W-:Y:S02]  /*1cff0*/  I2FP.F32.S32 R22, R22 ;  /* 0x0000001600167245 */ /* 0x000fe40000201400 */
[----:B------:R-:W-:Y:S02]  /*1d000*/  FSEL R58, R101, -INF , P0 ;  /* 0xff800000653a7808 */ /* 0x000fe40000000000 */
[----:B------:R-:W-:Y:S01]  /*1d010*/  ISETP.GE.AND P0, PT, R57, R228, PT ;  /* 0x000000e43900720c */ /* 0x000fe20003f06270 */
[----:B------:R-:W-:Y:S01]  /*1d020*/  FFMA.FTZ R111, -R240, R22, R111 ;  /* 0x00000016f06f7223 */ /* 0x000fe2000001016f */
[----:B------:R-:W-:Y:S02]  /*1d030*/  ISETP.GE.AND P1, PT, R181, R227, PT ;  /* 0x000000e3b500720c */ /* 0x000fe40003f26270 */
[----:B------:R-:W-:Y:S02]  /*1d040*/  IADD3 R22, PT, PT, R218, -0xe9, -R0 ;  /* 0xffffff17da167810 */ /* 0x000fe40007ffe800 */
[----:B------:R-:W-:Y:S02]  /*1d050*/  FSEL R86, R86, -INF , P0 ;  /* 0xff80000056567808 */ /* 0x000fe40000000000 */
[----:B------:R-:W-:Y:S02]  /*1d060*/  ISETP.GE.AND P0, PT, R50, R228, PT ;  /* 0x000000e43200720c */ /* 0x000fe40003f06270 */
[----:B------:R-:W-:Y:S02]  /*1d070*/  IABS R19, R19 ;  /* 0x0000001300137213 */ /* 0x000fe40000000000 */
[----:B------:R-:W-:Y:S02]  /*1d080*/  IABS R22, R22 ;  /* 0x0000001600167213 */ /* 0x000fe40000000000 */
[----:B------:R-:W-:Y:S01]  /*1d090*/  FSEL R195, R87, -INF , P0 ;  /* 0xff80000057c37808 */ /* 0x000fe20000000000 */
[----:B------:R-:W-:Y:S01]  /*1d0a0*/  VIADD R87, R171, 0x31 ;  /* 0x00000031ab577836 */ /* 0x000fe20000000000 */
[----:B------:R-:W-:Y:S02]  /*1d0b0*/  I2FP.F32.S32 R19, R19 ;  /* 0x0000001300137245 */ /* 0x000fe40000201400 */
[----:B------:R-:W-:Y:S02]  /*1d0c0*/  ISETP.GE.AND P0, PT, R179, R230, PT ;  /* 0x000000e6b300720c */ /* 0x000fe40003f06270 */
[----:B------:R-:W-:Y:S01]  /*1d0d0*/  LOP3.LUT R247, R247, 0xfffffdff, RZ, 0xc0, !PT ;  /* 0xfffffdfff7f77812 */ /* 0x000fe200078ec0ff */
[C---:B------:R-:W-:Y:S01]  /*1d0e0*/  FFMA.FTZ R116, -R240.reuse, R19, R116 ;  /* 0x00000013f0747223 */ /* 0x040fe20000010174 */
[----:B------:R-:W-:Y:S02]  /*1d0f0*/  I2FP.F32.S32 R22, R22 ;  /* 0x0000001600167245 */ /* 0x000fe40000201400 */
[----:B------:R-:W-:Y:S02]  /*1d100*/  @P1 LOP3.LUT R247, R247, 0x200, RZ, 0xfc, !PT ;  /* 0x00000200f7f71812 */ /* 0x000fe400078efcff */
[----:B------:R-:W-:Y:S01]  /*1d110*/  IADD3 R19, PT, PT, R229, -0xe8, -R0 ;  /* 0xffffff18e5137810 */ /* 0x000fe20007ffe800 */
[----:B------:R-:W-:Y:S01]  /*1d120*/  FFMA.FTZ R123, -R240, R22, R123 ;  /* 0x00000016f07b7223 */ /* 0x000fe2000001017b */
[----:B------:R-:W-:Y:S01]  /*1d130*/  LOP3.LUT R247, R247, 0xfbffffff, RZ, 0xc0, !PT ;  /* 0xfbfffffff7f77812 */ /* 0x000fe200078ec0ff */
[----:B------:R-:W-:Y:S01]  /*1d140*/  IMAD.MOV.U32 R22, RZ, RZ, R42 ;  /* 0x000000ffff167224 */ /* 0x000fe200078e002a */
[----:B------:R-:W-:Y:S01]  /*1d150*/  IABS R19, R19 ;  /* 0x0000001300137213 */ /* 0x000fe20000000000 */
[----:B------:R-:W-:Y:S01]  /*1d160*/  VIADD R42, R171, 0xc8 ;  /* 0x000000c8ab2a7836 */ /* 0x000fe20000000000 */
[----:B------:R-:W-:Y:S02]  /*1d170*/  ISETP.GE.AND P1, PT, R179, R227, PT ;  /* 0x000000e3b300720c */ /* 0x000fe40003f26270 */
[----:B------:R-:W-:Y:S02]  /*1d180*/  @P0 LOP3.LUT R247, R247, 0x4000000, RZ, 0xfc, !PT ;  /* 0x04000000f7f70812 */ /* 0x000fe400078efcff */
[----:B------:R-:W-:Y:S02]  /*1d190*/  I2FP.F32.S32 R19, R19 ;  /* 0x0000001300137245 */ /* 0x000fe40000201400 */
[----:B------:R-:W-:Y:S02]  /*1d1a0*/  ISETP.GE.AND P0, PT, R42, R231, PT ;  /* 0x000000e72a00720c */ /* 0x000fe40003f06270 */
[----:B------:R-:W-:Y:S01]  /*1d1b0*/  LOP3.LUT R247, R247, 0xfffffeff, RZ, 0xc0, !PT ;  /* 0xfffffefff7f77812 */ /* 0x000fe200078ec0ff */
[----:B------:R-:W-:Y:S01]  /*1d1c0*/  FFMA.FTZ R120, -R240, R19, R120 ;  /* 0x00000013f0787223 */ /* 0x000fe20000010178 */
[----:B------:R-:W-:Y:S01]  /*1d1d0*/  FSEL R56, R104, -INF , P0 ;  /* 0xff80000068387808 */ /* 0x000fe20000000000 */
[----:B------:R-:W-:Y:S01]  /*1d1e0*/  VIADD R104, R171, 0x38 ;  /* 0x00000038ab687836 */ /* 0x000fe20000000000 */
[----:B------:R-:W-:Y:S02]  /*1d1f0*/  ISETP.GE.AND P0, PT, R177, R230, PT ;  /* 0x000000e6b100720c */ /* 0x000fe40003f06270 */
[----:B------:R-:W-:Y:S02]  /*1d200*/  IADD3 R19, PT, PT, R218, -0xc8, -R0 ;  /* 0xffffff38da137810 */ /* 0x000fe40007ffe800 */
[----:B------:R-:W-:Y:S02]  /*1d210*/  @P1 LOP3.LUT R247, R247, 0x100, RZ, 0xfc, !PT ;  /* 0x00000100f7f71812 */ /* 0x000fe400078efcff */
[----:B------:R-:W-:Y:S02]  /*1d220*/  IABS R19, R19 ;  /* 0x0000001300137213 */ /* 0x000fe40000000000 */
[----:B------:R-:W-:Y:S02]  /*1d230*/  LOP3.LUT R247, R247, 0xfdffffff, RZ, 0xc0, !PT ;  /* 0xfdfffffff7f77812 */ /* 0x000fe400078ec0ff */
[----:B------:R-:W-:Y:S02]  /*1d240*/  I2FP.F32.S32 R19, R19 ;  /* 0x0000001300137245 */ /* 0x000fe40000201400 */
[----:B------:R-:W-:Y:S02]  /*1d250*/  ISETP.GE.AND P1, PT, R177, R227, PT ;  /* 0x000000e3b100720c */ /* 0x000fe40003f26270 */
[----:B------:R-:W-:Y:S01]  /*1d260*/  @P0 LOP3.LUT R247, R247, 0x2000000, RZ, 0xfc, !PT ;  /* 0x02000000f7f70812 */ /* 0x000fe200078efcff */
[----:B------:R-:W-:Y:S01]  /*1d270*/  FFMA.FTZ R106, -R240, R19, R106 ;  /* 0x00000013f06a7223 */ /* 0x000fe2000001016a */
[----:B------:R-:W-:Y:S02]  /*1d280*/  ISETP.GE.AND P0, PT, R40, R231, PT ;  /* 0x000000e72800720c */ /* 0x000fe40003f06270 */
[----:B------:R-:W-:Y:S02]  /*1d290*/  IADD3 R19, PT, PT, R218, -0xd0, -R0 ;  /* 0xffffff30da137810 */ /* 0x000fe40007ffe800 */
[----:B------:R-:W-:Y:S02]  /*1d2a0*/  FSEL R105, R105, -INF , P0 ;  /* 0xff80000069697808 */ /* 0x000fe40000000000 */
[----:B------:R-:W-:Y:S02]  /*1d2b0*/  IABS R19, R19 ;  /* 0x0000001300137213 */ /* 0x000fe40000000000 */
[-C--:B------:R-:W-:Y:S02]  /*1d2c0*/  ISETP.GE.AND P0, PT, R55, R228.reuse, PT ;  /* 0x000000e43700720c */ /* 0x080fe40003f06270 */
[----:B------:R-:W-:Y:S02]  /*1d2d0*/  I2FP.F32.S32 R19, R19 ;  /* 0x0000001300137245 */ /* 0x000fe40000201400 */
[----:B------:R-:W-:Y:S02]  /*1d2e0*/  FSEL R90, R90, -INF , P0 ;  /* 0xff8000005a5a7808 */ /* 0x000fe40000000000 */
[----:B------:R-:W-:Y:S01]  /*1d2f0*/  ISETP.GE.AND P0, PT, R53, R228, PT ;  /* 0x000000e43500720c */ /* 0x000fe20003f06270 */
[----:B------:R-:W-:Y:S01]  /*1d300*/  FFMA.FTZ R110, -R240, R19, R110 ;  /* 0x00000013f06e7223 */ /* 0x000fe2000001016e */
[----:B------:R-:W-:Y:S02]  /*1d310*/  IADD3 R19, PT, PT, R218, -0xd8, -R0 ;  /* 0xffffff28da137810 */ /* 0x000fe40007ffe800 */
[----:B------:R-:W-:Y:S02]  /*1d320*/  FSEL R191, R91, -INF , P0 ;  /* 0xff8000005bbf7808 */ /* 0x000fe40000000000 */
[CC--:B------:R-:W-:Y:S02]  /*1d330*/  ISETP.GE.AND P0, PT, R16.reuse, R230.reuse, PT ;  /* 0x000000e61000720c */ /* 0x0c0fe40003f06270 */
[----:B------:R-:W-:Y:S02]  /*1d340*/  LOP3.LUT R247, R247, 0xffffff7f, RZ, 0xc0, !PT ;  /* 0xffffff7ff7f77812 */ /* 0x000fe400078ec0ff */
[----:B------:R-:W-:Y:S02]  /*1d350*/  IABS R19, R19 ;  /* 0x0000001300137213 */ /* 0x000fe40000000000 */
[----:B------:R-:W-:Y:S02]  /*1d360*/  @P1 LOP3.LUT R247, R247, 0x80, RZ, 0xfc, !PT ;  /* 0x00000080f7f71812 */ /* 0x000fe400078efcff */
[----:B------:R-:W-:Y:S02]  /*1d370*/  I2FP.F32.S32 R19, R19 ;  /* 0x0000001300137245 */ /* 0x000fe40000201400 */
[----:B------:R-:W-:Y:S02]  /*1d380*/  LOP3.LUT R247, R247, 0xfeffffff, RZ, 0xc0, !PT ;  /* 0xfefffffff7f77812 */ /* 0x000fe400078ec0ff */
[----:B------:R-:W-:Y:S01]  /*1d390*/  ISETP.GE.AND P1, PT, R16, R227, PT ;  /* 0x000000e31000720c */ /* 0x000fe20003f26270 */
[----:B------:R-:W-:Y:S01]  /*1d3a0*/  FFMA.FTZ R114, -R240, R19, R114 ;  /* 0x00000013f0727223 */ /* 0x000fe20000010172 */
[----:B------:R-:W-:Y:S01]  /*1d3b0*/  @P0 LOP3.LUT R247, R247, 0x1000000, RZ, 0xfc, !PT ;  /* 0x01000000f7f70812 */ /* 0x000fe200078efcff */
[----:B------:R-:W-:Y:S01]  /*1d3c0*/  VIADD R16, R171, 0xf0 ;  /* 0x000000f0ab107836 */ /* 0x000fe20000000000 */
[----:B------:R-:W-:Y:S02]  /*1d3d0*/  IADD3 R19, PT, PT, R218, -0xe8, -R0 ;  /* 0xffffff18da137810 */ /* 0x000fe40007ffe800 */
[----:B------:R-:W-:Y:S02]  /*1d3e0*/  ISETP.GE.AND P0, PT, R38, R231, PT ;  /* 0x000000e72600720c */ /* 0x000fe40003f06270 */
[----:B------:R-:W-:Y:S02]  /*1d3f0*/  IABS R19, R19 ;  /* 0x0000001300137213 */ /* 0x000fe40000000000 */
[----:B------:R-:W-:Y:S02]  /*1d400*/  FSEL R48, R108, -INF , P0 ;  /* 0xff8000006c307808 */ /* 0x000fe40000000000 */
[C---:B------:R-:W-:Y:S02]  /*1d410*/  ISETP.GE.AND P0, PT, R12.reuse, R230, PT ;  /* 0x000000e60c00720c */ /* 0x040fe40003f06270 */
[----:B------:R-:W-:Y:S02]  /*1d420*/  LOP3.LUT R247, R247, 0xffffffbf, RZ, 0xc0, !PT ;  /* 0xffffffbff7f77812 */ /* 0x000fe400078ec0ff */
[----:B------:R-:W-:Y:S02]  /*1d430*/  I2FP.F32.S32 R19, R19 ;  /* 0x0000001300137245 */ /* 0x000fe40000201400 */
[----:B------:R-:W-:Y:S02]  /*1d440*/  @P1 LOP3.LUT R247, R247, 0x40, RZ, 0xfc, !PT ;  /* 0x00000040f7f71812 */ /* 0x000fe400078efcff */
[----:B------:R-:W-:Y:S01]  /*1d450*/  ISETP.GE.AND P1, PT, R12, R227, PT ;  /* 0x000000e30c00720c */ /* 0x000fe20003f26270 */
[----:B------:R-:W-:Y:S01]  /*1d460*/  FFMA.FTZ R122, -R240, R19, R122 ;  /* 0x00000013f07a7223 */ /* 0x000fe2000001017a */
[----:B------:R-:W-:Y:S01]  /*1d470*/  IADD3 R19, PT, PT, R218, -0xf0, -R0 ;  /* 0xffffff10da137810 */ /* 0x000fe20007ffe800 */
[----:B------:R-:W-:Y:S01]  /*1d480*/  IMAD.MOV.U32 R12, RZ, RZ, R85 ;  /* 0x000000ffff0c7224 */ /* 0x000fe200078e0055 */
[----:B------:R-:W-:Y:S02]  /*1d490*/  LOP3.LUT R247, R247, 0xff7fffff, RZ, 0xc0, !PT ;  /* 0xff7ffffff7f77812 */ /* 0x000fe400078ec0ff */
[----:B------:R-:W-:Y:S02]  /*1d4a0*/  IABS R19, R19 ;  /* 0x0000001300137213 */ /* 0x000fe40000000000 */
[----:B------:R-:W-:Y:S02]  /*1d4b0*/  @P0 LOP3.LUT R247, R247, 0x800000, RZ, 0xfc, !PT ;  /* 0x00800000f7f70812 */ /* 0x000fe400078efcff */
[----:B------:R-:W-:Y:S02]  /*1d4c0*/  ISETP.GE.AND P0, PT, R32, R231, PT ;  /* 0x000000e72000720c */ /* 0x000fe40003f06270 */
[----:B------:R-:W-:Y:S02]  /*1d4d0*/  I2FP.F32.S32 R19, R19 ;  /* 0x0000001300137245 */ /* 0x000fe40000201400 */
[----:B------:R-:W-:Y:S02]  /*1d4e0*/  FSEL R43, R109, -INF , P0 ;  /* 0xff8000006d2b7808 */ /* 0x000fe40000000000 */
[-C--:B------:R-:W-:Y:S01]  /*1d4f0*/  ISETP.GE.AND P0, PT, R54, R228.reuse, PT ;  /* 0x000000e43600720c */ /* 0x080fe20003f06270 */
[----:B------:R-:W-:Y:S01]  /*1d500*/  FFMA.FTZ R126, -R240, R19, R126 ;  /* 0x00000013f07e7223 */ /* 0x000fe2000001017e */
[----:B------:R-:W-:Y:S02]  /*1d510*/  IADD3 R19, PT, PT, R229, -0xf8, -R0 ;  /* 0xffffff08e5137810 */ /* 0x000fe40007ffe800 */
[----:B------:R-:W-:Y:S02]  /*1d520*/  FSEL R181, R94, -INF , P0 ;  /* 0xff8000005eb57808 */ /* 0x000fe40000000000 */
[----:B------:R-:W-:Y:S02]  /*1d530*/  ISETP.GE.AND P0, PT, R52, R228, PT ;  /* 0x000000e43400720c */ /* 0x000fe40003f06270 */
[----:B------:R-:W-:Y:S02]  /*1d540*/  IABS R19, R19 ;  /* 0x0000001300137213 */ /* 0x000fe40000000000 */
[----:B------:R-:W-:Y:S02]  /*1d550*/  FSEL R179, R95, -INF , P0 ;  /* 0xff8000005fb37808 */ /* 0x000fe40000000000 */
[-C--:B------:R-:W-:Y:S02]  /*1d560*/  ISETP.GE.AND P0, PT, R5, R230.reuse, PT ;  /* 0x000000e60500720c */ /* 0x080fe40003f06270 */
[----:B------:R-:W-:Y:S02]  /*1d570*/  LOP3.LUT R247, R247, 0xffffffdf, RZ, 0xc0, !PT ;  /* 0xffffffdff7f77812 */ /* 0x000fe400078ec0ff */
[----:B------:R-:W-:Y:S02]  /*1d580*/  I2FP.F32.S32 R19, R19 ;  /* 0x0000001300137245 */ /* 0x000fe40000201400 */
[----:B------:R-:W-:Y:S02]  /*1d590*/  @P1 LOP3.LUT R247, R247, 0x20, RZ, 0xfc, !PT ;  /* 0x00000020f7f71812 */ /* 0x000fe400078efcff */
[----:B------:R-:W-:Y:S01]  /*1d5a0*/  ISETP.GE.AND P1, PT, R5, R227, PT ;  /* 0x000000e30500720c */ /* 0x000fe20003f26270 */
[----:B------:R-:W-:Y:S01]  /*1d5b0*/  FFMA.FTZ R128, -R240, R19, R128 ;  /* 0x00000013f0807223 */ /* 0x000fe20000010180 */
[----:B------:R-:W-:Y:S01]  /*1d5c0*/  LOP3.LUT R247, R247, 0xffbfffff, RZ, 0xc0, !PT ;  /* 0xffbffffff7f77812 */ /* 0x000fe200078ec0ff */
[----:B------:R-:W-:Y:S01]  /*1d5d0*/  IMAD.MOV.U32 R19, RZ, RZ, R31 ;  /* 0x000000ffff137224 */ /* 0x000fe200078e001f */
[-C--:B------:R-:W-:Y:S01]  /*1d5e0*/  ISETP.GE.AND P2, PT, R104, R227.reuse, PT ;  /* 0x000000e36800720c */ /* 0x080fe20003f46270 */
[----:B------:R-:W-:Y:S01]  /*1d5f0*/  VIADD R31, R171, 0xd8 ;  /* 0x000000d8ab1f7836 */ /* 0x000fe20000000000 */
[----:B------:R-:W-:Y:S02]  /*1d600*/  @P0 LOP3.LUT R247, R247, 0x400000, RZ, 0xfc, !PT ;  /* 0x00400000f7f70812 */ /* 0x000fe400078efcff */
[----:B------:R-:W-:Y:S02]  /*1d610*/  ISETP.GE.AND P3, PT, R29, R227, PT ;  /* 0x000000e31d00720c */ /* 0x000fe40003f66270 */
[----:B------:R-:W-:Y:S02]  /*1d620*/  ISETP.GE.AND P0, PT, R31, R231, PT ;  /* 0x000000e71f00720c */ /* 0x000fe40003f06270 */
[----:B------:R-:W-:Y:S02]  /*1d630*/  LOP3.LUT R247, R247, 0xffffffef, RZ, 0xc0, !PT ;  /* 0xffffffeff7f77812 */ /* 0x000fe400078ec0ff */
[----:B------:R-:W-:Y:S02]  /*1d640*/  FSEL R45, R112, -INF , P0 ;  /* 0xff800000702d7808 */ /* 0x000fe40000000000 */
[----:B------:R-:W-:Y:S02]  /*1d650*/  ISETP.GE.AND P0, PT, R83, R230, PT ;  /* 0x000000e65300720c */ /* 0x000fe40003f06270 */
[----:B------:R-:W-:Y:S02]  /*1d660*/  @P1 LOP3.LUT R247, R247, 0x10, RZ, 0xfc, !PT ;  /* 0x00000010f7f71812 */ /* 0x000fe400078efcff */
[-C--:B------:R-:W-:Y:S01]  /*1d670*/  ISETP.GE.AND P1, PT, R83, R227.reuse, PT ;  /* 0x000000e35300720c */ /* 0x080fe20003f26270 */
[----:B------:R-:W-:Y:S01]  /*1d680*/  IMAD.MOV.U32 R83, RZ, RZ, R97 ;  /* 0x000000ffff537224 */ /* 0x000fe200078e0061 */
[----:B------:R-:W-:Y:S01]  /*1d690*/  LOP3.LUT R247, R247, 0xffdfffff, RZ, 0xc0, !PT ;  /* 0xffdffffff7f77812 */ /* 0x000fe200078ec0ff */
[----:B------:R-:W-:Y:S01]  /*1d6a0*/  IMAD.MOV.U32 R97, RZ, RZ, R79 ;  /* 0x000000ffff617224 */ /* 0x000fe200078e004f */
[----:B------:R-:W-:Y:S01]  /*1d6b0*/  @P2 LOP3.LUT R248, R248, 0x4, RZ, 0xfc, !PT ;  /* 0x00000004f8f82812 */ /* 0x000fe200078efcff */
[----:B------:R-:W-:Y:S01]  /*1d6c0*/  IMAD.MOV.U32 R79, RZ, RZ, R41 ;  /* 0x000000ffff4f7224 */ /* 0x000fe200078e0029 */
[----:B------:R-:W-:Y:S02]  /*1d6d0*/  ISETP.GE.AND P6, PT, R21, R227, PT ;  /* 0x000000e31500720c */ /* 0x000fe40003fc6270 */
[----:B------:R-:W-:Y:S02]  /*1d6e0*/  LOP3.LUT R248, R248, 0xfffffff7, RZ, 0xc0, !PT ;  /* 0xfffffff7f8f87812 */ /* 0x000fe400078ec0ff */
[----:B------:R-:W-:Y:S02]  /*1d6f0*/  @P0 LOP3.LUT R247, R247, 0x200000, RZ, 0xfc, !PT ;  /* 0x00200000f7f70812 */ /* 0x000fe400078efcff */
[----:B------:R-:W-:Y:S02]  /*1d700*/  ISETP.GE.AND P0, PT, R30, R231, PT ;  /* 0x000000e71e00720c */ /* 0x000fe40003f06270 */
[----:B------:R-:W-:Y:S02]  /*1d710*/  LOP3.LUT R247, R247, 0xfffffff7, RZ, 0xc0, !PT ;  /* 0xfffffff7f7f77812 */ /* 0x000fe400078ec0ff */
[----:B------:R-:W-:Y:S01]  /*1d720*/  FSEL R101, R113, -INF , P0 ;  /* 0xff80000071657808 */ /* 0x000fe20000000000 */
[----:B------:R-:W-:Y:S01]  /*1d730*/  IMAD.MOV.U32 R113, RZ, RZ, R36 ;  /* 0x000000ffff717224 */ /* 0x000fe200078e0024 */
[-C--:B------:R-:W-:Y:S02]  /*1d740*/  ISETP.GE.AND P0, PT, R51, R228.reuse, PT ;  /* 0x000000e43300720c */ /* 0x080fe40003f06270 */
[----:B------:R-:W-:Y:S02]  /*1d750*/  @P1 LOP3.LUT R247, R247, 0x8, RZ, 0xfc, !PT ;  /* 0x00000008f7f71812 */ /* 0x000fe400078efcff */
[----:B------:R-:W-:Y:S02]  /*1d760*/  FSEL R177, R98, -INF , P0 ;  /* 0xff80000062b17808 */ /* 0x000fe40000000000 */
[----:B------:R-:W-:Y:S02]  /*1d770*/  ISETP.GE.AND P0, PT, R47, R228, PT ;  /* 0x000000e42f00720c */ /* 0x000fe40003f06270 */
[----:B------:R-:W-:Y:S02]  /*1d780*/  ISETP.GE.AND P1, PT, R87, R227, PT ;  /* 0x000000e35700720c */ /* 0x000fe40003f26270 */
[----:B------:R-:W-:Y:S02]  /*1d790*/  FSEL R41, R99, -INF , P0 ;  /* 0xff80000063297808 */ /* 0x000fe40000000000 */
[-C--:B------:R-:W-:Y:S01]  /*1d7a0*/  ISETP.GE.AND P0, PT, R87, R230.reuse, PT ;  /* 0x000000e65700720c */ /* 0x080fe20003f06270 */
[----:B------:R-:W-:Y:S01]  /*1d7b0*/  IMAD.MOV.U32 R87, RZ, RZ, R97 ;  /* 0x000000ffff577224 */ /* 0x000fe200078e0061 */
[----:B------:R-:W-:Y:S01]  /*1d7c0*/  LOP3.LUT R247, R247, 0xffefffff, RZ, 0xc0, !PT ;  /* 0xffeffffff7f77812 */ /* 0x000fe200078ec0ff */
[----:B------:R-:W-:Y:S01]  /*1d7d0*/  IMAD.MOV.U32 R97, RZ, RZ, R96 ;  /* 0x000000ffff617224 */ /* 0x000fe200078e0060 */
        /* <DEDUP_REMOVED lines=10> */
[----:B------:R-:W-:Y:S01]  /*1d880*/  @P0 LOP3.LUT R247, R247, 0x100000, RZ, 0xfc, !PT ;  /* 0x00100000f7f70812 */ /* 0x000fe200078efcff */
[----:B------:R-:W-:Y:S01]  /*1d890*/  IMAD.MOV.U32 R19, RZ, RZ, R28 ;  /* 0x000000ffff137224 */ /* 0x000fe200078e001c */
[----:B------:R-:W-:Y:S01]  /*1d8a0*/  @P6 LOP3.LUT R248, R248, 0x10, RZ, 0xfc, !PT ;  /* 0x00000010f8f86812 */ /* 0x000fe200078efcff */
[----:B------:R-:W-:Y:S01]  /*1d8b0*/  VIADD R28, R171, 0xe0 ;  /* 0x000000e0ab1c7836 */ /* 0x000fe20000000000 */
[----:B------:R-:W-:Y:S01]  /*1d8c0*/  LOP3.LUT R247, R247, 0xfffffffb, RZ, 0xc0, !PT ;  /* 0xfffffffbf7f77812 */ /* 0x000fe200078ec0ff */
[----:B------:R-:W-:Y:S01]  /*1d8d0*/  IMAD.MOV.U32 R112, RZ, RZ, R23 ;  /* 0x000000ffff707224 */ /* 0x000fe200078e0017 */
[----:B------:R-:W-:Y:S01]  /*1d8e0*/  LOP3.LUT R248, R248, 0xffffffdf, RZ, 0xc0, !PT ;  /* 0xffffffdff8f87812 */ /* 0x000fe200078ec0ff */
[----:B------:R-:W-:Y:S01]  /*1d8f0*/  IMAD.MOV.U32 R23, RZ, RZ, R89 ;  /* 0x000000ffff177224 */ /* 0x000fe200078e0059 */
[----:B------:R-:W-:Y:S01]  /*1d900*/  ISETP.GE.AND P0, PT, R28, R231, PT ;  /* 0x000000e71c00720c */ /* 0x000fe20003f06270 */
[----:B------:R-:W-:Y:S01]  /*1d910*/  IMAD.MOV.U32 R109, RZ, RZ, R97 ;  /* 0x000000ffff6d7224 */ /* 0x000fe200078e0061 */
[----:B------:R-:W-:Y:S01]  /*1d920*/  @P1 LOP3.LUT R247, R247, 0x4, RZ, 0xfc, !PT ;  /* 0x00000004f7f71812 */ /* 0x000fe200078efcff */
[----:B------:R-:W-:Y:S01]  /*1d930*/  IMAD.MOV.U32 R97, RZ, RZ, R22 ;  /* 0x000000ffff617224 */ /* 0x000fe200078e0016 */
[----:B------:R-:W-:Y:S01]  /*1d940*/  FSEL R91, R116, -INF , P0 ;  /* 0xff800000745b7808 */ /* 0x000fe20000000000 */
[----:B------:R-:W-:Y:S01]  /*1d950*/  VIADD R22, R171, 0xe8 ;  /* 0x000000e8ab167836 */ /* 0x000fe20000000000 */
[-C--:B------:R-:W-:Y:S01]  /*1d960*/  ISETP.GE.AND P0, PT, R104, R230.reuse, PT ;  /* 0x000000e66800720c */ /* 0x080fe20003f06270 */
[----:B------:R-:W-:Y:S01]  /*1d970*/  IMAD.MOV.U32 R104, RZ, RZ, R26 ;  /* 0x000000ffff687224 */ /* 0x000fe200078e001a */
[----:B------:R-:W-:Y:S01]  /*1d980*/  LOP3.LUT R247, R247, 0xfff7ffff, RZ, 0xc0, !PT ;  /* 0xfff7fffff7f77812 */ /* 0x000fe200078ec0ff */
[----:B------:R-:W-:Y:S01]  /*1d990*/  VIADD R26, R171, 0xe1 ;  /* 0x000000e1ab1a7836 */ /* 0x000fe20000000000 */
[----:B------:R-:W-:Y:S01]  /*1d9a0*/  @P5 LOP3.LUT R248, R248, 0x20, RZ, 0xfc, !PT ;  /* 0x00000020f8f85812 */ /* 0x000fe200078efcff */
[----:B------:R-:W-:Y:S01]  /*1d9b0*/  IMAD.MOV.U32 R94, RZ, RZ, R96 ;  /* 0x000000ffff5e7224 */ /* 0x000fe200078e0060 */
[----:B------:R-:W-:Y:S01]  /*1d9c0*/  ISETP.GE.AND P5, PT, R15, R230, PT ;  /* 0x000000e60f00720c */ /* 0x000fe20003fa6270 */
[----:B------:R-:W-:Y:S01]  /*1d9d0*/  IMAD.MOV.U32 R96, RZ, RZ, R72 ;  /* 0x000000ffff607224 */ /* 0x000fe200078e0048 */
[----:B------:R-:W-:Y:S01]  /*1d9e0*/  FSEL R25, R25, -INF , P4 ;  /* 0xff80000019197808 */ /* 0x000fe20002000000 */
[----:B------:R-:W-:Y:S01]  /*1d9f0*/  IMAD.MOV.U32 R72, RZ, RZ, R34 ;  /* 0x000000ffff487224 */ /* 0x000fe200078e0022 */
[----:B------:R-:W-:Y:S01]  /*1da00*/  ISETP.GE.AND P4, PT, R15, R227, PT ;  /* 0x000000e30f00720c */ /* 0x000fe20003f86270 */
[----:B------:R-:W-:Y:S01]  /*1da10*/  IMAD.MOV.U32 R108, RZ, RZ, R87 ;  /* 0x000000ffff6c7224 */ /* 0x000fe200078e0057 */
[----:B------:R-:W-:Y:S01]  /*1da20*/  LOP3.LUT R248, R248, 0xffffffbf, RZ, 0xc0, !PT ;  /* 0xffffffbff8f87812 */ /* 0x000fe200078ec0ff */
[----:B------:R-:W-:Y:S01]  /*1da30*/  IMAD.MOV.U32 R95, RZ, RZ, R18 ;  /* 0x000000ffff5f7224 */ /* 0x000fe200078e0012 */
[----:B------:R-:W-:Y:S01]  /*1da40*/  @P0 LOP3.LUT R247, R247, 0x80000, RZ, 0xfc, !PT ;  /* 0x00080000f7f70812 */ /* 0x000fe200078efcff */
[----:B------:R-:W-:Y:S01]  /*1da50*/  VIADD R18, R171, 0xe9 ;  /* 0x000000e9ab127836 */ /* 0x000fe20000000000 */
[----:B------:R-:W-:Y:S01]  /*1da60*/  ISETP.GE.AND P0, PT, R26, R231, PT ;  /* 0x000000e71a00720c */ /* 0x000fe20003f06270 */
[----:B------:R-:W-:Y:S01]  /*1da70*/  IMAD.MOV.U32 R5, RZ, RZ, R79 ;  /* 0x000000ffff057224 */ /* 0x000fe200078e004f */
[----:B------:R-:W-:Y:S01]  /*1da80*/  LOP3.LUT R247, R247, 0xfffbffff, RZ, 0xc0, !PT ;  /* 0xfffbfffff7f77812 */ /* 0x000fe200078ec0ff */
[----:B------:R-:W-:Y:S01]  /*1da90*/  IMAD.MOV.U32 R79, RZ, RZ, R75 ;  /* 0x000000ffff4f7224 */ /* 0x000fe200078e004b */
[----:B------:R-:W-:Y:S01]  /*1daa0*/  FSEL R89, R117, -INF , P0 ;  /* 0xff80000075597808 */ /* 0x000fe20000000000 */
[----:B------:R-:W-:Y:S01]  /*1dab0*/  IMAD.MOV.U32 R116, RZ, RZ, R97 ;  /* 0x000000ffff747224 */ /* 0x000fe200078e0061 */
[-C--:B------:R-:W-:Y:S02]  /*1dac0*/  ISETP.GE.AND P0, PT, R46, R228.reuse, PT ;  /* 0x000000e42e00720c */ /* 0x080fe40003f06270 */
[----:B------:R-:W-:Y:S02]  /*1dad0*/  @P5 LOP3.LUT R248, R248, 0x40, RZ, 0xfc, !PT ;  /* 0x00000040f8f85812 */ /* 0x000fe400078efcff */
[----:B------:R-:W-:Y:S01]  /*1dae0*/  FSEL R36, R102, -INF , P0 ;  /* 0xff80000066247808 */ /* 0x000fe20000000000 */
[----:B------:R-:W-:Y:S01]  /*1daf0*/  IMAD.MOV.U32 R102, RZ, RZ, R12 ;  /* 0x000000ffff667224 */ /* 0x000fe200078e000c */
[----:B------:R-:W-:Y:S01]  /*1db00*/  ISETP.GE.AND P0, PT, R44, R228, PT ;  /* 0x000000e42c00720c */ /* 0x000fe20003f06270 */
[----:B------:R-:W-:Y:S01]  /*1db10*/  VIADD R12, R171, 0xf8 ;  /* 0x000000f8ab0c7836 */ /* 0x000fe20000000000 */
[-C--:B------:R-:W-:Y:S02]  /*1db20*/  ISETP.GE.AND P6, PT, R11, R230.reuse, PT ;  /* 0x000000e60b00720c */ /* 0x080fe40003fc6270 */
[----:B------:R-:W-:Y:S01]  /*1db30*/  FSEL R34, R103, -INF , P0 ;  /* 0xff80000067227808 */ /* 0x000fe20000000000 */
[----:B------:R-:W-:Y:S01]  /*1db40*/  IMAD.MOV.U32 R103, RZ, RZ, R60 ;  /* 0x000000ffff677224 */ /* 0x000fe200078e003c */
[----:B------:R-:W-:Y:S02]  /*1db50*/  ISETP.GE.AND P0, PT, R29, R230, PT ;  /* 0x000000e61d00720c */ /* 0x000fe40003f06270 */
[----:B------:R-:W-:Y:S02]  /*1db60*/  LOP3.LUT R248, R248, 0xffffff7f, RZ, 0xc0, !PT ;  /* 0xffffff7ff8f87812 */ /* 0x000fe400078ec0ff */
[----:B------:R-:W-:Y:S02]  /*1db70*/  ISETP.GE.AND P1, PT, R11, R227, PT ;  /* 0x000000e30b00720c */ /* 0x000fe40003f26270 */
[----:B------:R-:W-:Y:S02]  /*1db80*/  @P4 LOP3.LUT R248, R248, 0x80, RZ, 0xfc, !PT ;  /* 0x00000080f8f84812 */ /* 0x000fe400078efcff */
[----:B------:R-:W-:Y:S01]  /*1db90*/  IADD3 R0, PT, PT, R218, -0xf9, -R0 ;  /* 0xffffff07da007810 */ /* 0x000fe20007ffe800 */
[----:B------:R-:W-:Y:S01]  /*1dba0*/  IMAD.U32 R218, RZ, RZ, UR6 ;  /* 0x00000006ffda7e24 */ /* 0x000fe2000f8e00ff */
[----:B------:R-:W-:Y:S02]  /*1dbb0*/  LOP3.LUT R248, R248, 0xfffffeff, RZ, 0xc0, !PT ;  /* 0xfffffefff8f87812 */ /* 0x000fe400078ec0ff */
[----:B------:R-:W-:Y:S02]  /*1dbc0*/  IABS R0, R0 ;  /* 0x0000000000007213 */ /* 0x000fe40000000000 */
[----:B------:R-:W-:Y:S02]  /*1dbd0*/  @P0 LOP3.LUT R247, R247, 0x40000, RZ, 0xfc, !PT ;  /* 0x00040000f7f70812 */ /* 0x000fe400078efcff */
[-C--:B------:R-:W-:Y:S02]  /*1dbe0*/  ISETP.GE.AND P0, PT, R22, R231.reuse, PT ;  /* 0x000000e71600720c */ /* 0x080fe40003f06270 */
[----:B------:R-:W-:Y:S02]  /*1dbf0*/  LOP3.LUT R247, R247, 0xfffdffff, RZ, 0xc0, !PT ;  /* 0xfffdfffff7f77812 */ /* 0x000fe400078ec0ff */
[----:B------:R-:W-:Y:S02]  /*1dc00*/  FSEL R87, R120, -INF , P0 ;  /* 0xff80000078577808 */ /* 0x000fe40000000000 */
[----:B------:R-:W-:Y:S02]  /*1dc10*/  ISETP.GE.AND P0, PT, R21, R230, PT ;  /* 0x000000e61500720c */ /* 0x000fe40003f06270 */
[----:B------:R-:W-:Y:S02]  /*1dc20*/  @P6 LOP3.LUT R248, R248, 0x100, RZ, 0xfc, !PT ;  /* 0x00000100f8f86812 */ /* 0x000fe400078efcff */
[----:B------:R-:W-:Y:S02]  /*1dc30*/  I2FP.F32.S32 R0, R0 ;  /* 0x0000000000007245 */ /* 0x000fe40000201400 */
[----:B------:R-:W-:Y:S03]  /*1dc40*/  LOP3.LUT R248, R248, 0xfffffdff, RZ, 0xc0, !PT ;  /* 0xfffffdfff8f87812 */ /* 0x000fe600078ec0ff */
[----:B------:R-:W-:Y:S01]  /*1dc50*/  FFMA.FTZ R131, -R240, R0, R131 ;  /* 0x00000000f0837223 */ /* 0x000fe20000010183 */
[----:B------:R-:W-:Y:S03]  /*1dc60*/  @P1 LOP3.LUT R248, R248, 0x200, RZ, 0xfc, !PT ;  /* 0x00000200f8f81812 */ /* 0x000fe600078efcff */
[----:B------:R-:W-:Y:S02]  /*1dc70*/  @P0 LOP3.LUT R247, R247, 0x20000, RZ, 0xfc, !PT ;  /* 0x00020000f7f70812 */ /* 0x000fe400078efcff */
[-C--:B------:R-:W-:Y:S02]  /*1dc80*/  ISETP.GE.AND P0, PT, R18, R231.reuse, PT ;  /* 0x000000e71200720c */ /* 0x080fe40003f06270 */
[----:B------:R-:W-:Y:S02]  /*1dc90*/  LOP3.LUT P2, RZ, R247, 0x80000000, RZ, 0xc0, !PT ;  /* 0x80000000f7ff7812 */ /* 0x000fe4000784c0ff */
[----:B------:R-:W-:Y:S01]  /*1dca0*/  FSEL R85, R121, -INF , P0 ;  /* 0xff80000079557808 */ /* 0x000fe20000000000 */
[----:B------:R-:W-:Y:S01]  /*1dcb0*/  IMAD.MOV.U32 R121, RZ, RZ, R69 ;  /* 0x000000ffff797224 */ /* 0x000fe200078e0045 */
[-C--:B------:R-:W-:Y:S02]  /*1dcc0*/  ISETP.GE.AND P0, PT, R42, R228.reuse, PT ;  /* 0x000000e42a00720c */ /* 0x080fe40003f06270 */
[----:B------:R-:W-:Y:S02]  /*1dcd0*/  LOP3.LUT R247, R247, 0xfffeffff, RZ, 0xc0, !PT ;  /* 0xfffefffff7f77812 */ /* 0x000fe400078ec0ff */
[----:B------:R-:W-:Y:S01]  /*1dce0*/  FSEL R117, R106, -INF , P0 ;  /* 0xff8000006a757808 */ /* 0x000fe20000000000 */
[----:B------:R-:W-:Y:S01]  /*1dcf0*/  IMAD.MOV.U32 R106, RZ, RZ, R81 ;  /* 0x000000ffff6a7224 */ /* 0x000fe200078e0051 */
[----:B------:R-:W-:Y:S02]  /*1dd00*/  ISETP.GE.AND P0, PT, R40, R228, PT ;  /* 0x000000e42800720c */ /* 0x000fe40003f06270 */
[----:B------:R-:W-:Y:S02]  /*1dd10*/  LOP3.LUT R248, R248, 0xffdfffff, RZ, 0xc0, !PT ;  /* 0xffdffffff8f87812 */ /* 0x000fe400078ec0ff */
[----:B------:R-:W-:Y:S02]  /*1dd20*/  FSEL R107, R107, -INF , P0 ;  /* 0xff8000006b6b7808 */ /* 0x000fe40000000000 */
[----:B------:R-:W-:Y:S01]  /*1dd30*/  ISETP.GE.AND P0, PT, R14, R230, PT ;  /* 0x000000e60e00720c */ /* 0x000fe20003f06270 */
[----:B------:R-:W-:Y:S11]  /*1dd40*/  VIADD R14, R171, 0xf1 ;  /* 0x000000f1ab0e7836 */ /* 0x000ff60000000000 */
[----:B------:R-:W-:Y:S01]  /*1dd50*/  @!UPT UIADD3 URZ, UPT, UPT, URZ, URZ, URZ ;  /* 0x000000fffffff290 */ /* 0x000fe2000fffe0ff */
[----:B------:R-:W-:Y:S02]  /*1dd60*/  @P0 LOP3.LUT R247, R247, 0x10000, RZ, 0xfc, !PT ;  /* 0x00010000f7f70812 */ /* 0x000fe400078efcff */
[-C--:B------:R-:W-:Y:S02]  /*1dd70*/  ISETP.GE.AND P0, PT, R16, R231.reuse, PT ;  /* 0x000000e71000720c */ /* 0x080fe40003f06270 */
[C---:B------:R-:W-:Y:S02]  /*1dd80*/  LOP3.LUT P1, RZ, R247.reuse, 0x20000, RZ, 0xc0, !PT ;  /* 0x00020000f7ff7812 */ /* 0x040fe4000782c0ff */
[----:B------:R-:W-:Y:S01]  /*1dd90*/  FSEL R75, R124, -INF , P0 ;  /* 0xff8000007c4b7808 */ /* 0x000fe20000000000 */
[----:B------:R-:W-:Y:S01]  /*1dda0*/  IMAD.MOV.U32 R124, RZ, RZ, R113 ;  /* 0x000000ffff7c7224 */ /* 0x000fe200078e0071 */
[-C--:B------:R-:W-:Y:S01]  /*1ddb0*/  ISETP.GE.AND P0, PT, R14, R231.reuse, PT ;  /* 0x000000e70e00720c */ /* 0x080fe20003f06270 */
[----:B------:R-:W-:Y:S01]  /*1ddc0*/  IMAD.MOV.U32 R113, RZ, RZ, R112 ;  /* 0x000000ffff717224 */ /* 0x000fe200078e0070 */
[C---:B------:R-:W-:Y:S01]  /*1ddd0*/  LOP3.LUT P3, RZ, R247.reuse, 0x40000000, RZ, 0xc0, !PT ;  /* 0x40000000f7ff7812 */ /* 0x040fe2000786c0ff */
        /* <DEDUP_REMOVED lines=13> */
[----:B------:R-:W-:Y:S02]  /*1deb0*/  FSEL R73, R125, -INF , P0 ;  /* 0xff8000007d497808 */ /* 0x000fe40000000000 */
[-C--:B------:R-:W-:Y:S04]  /*1dec0*/  ISETP.GE.AND P0, PT, R38, R228.reuse, PT ;  /* 0x000000e42600720c */ /* 0x080fe80003f06270 */
        /* <DEDUP_REMOVED lines=12> */
[----:B------:R-:W-:Y:S01]  /*1df90*/  FSEL R94, R94, -INF , !P4 ;  /* 0xff8000005e5e7808 */ /* 0x000fe20006000000 */
[----:B------:R-:W-:Y:S02]  /*1dfa0*/  IMAD.MOV.U32 R113, RZ, RZ, R5 ;  /* 0x000000ffff717224 */ /* 0x000fe400078e0005 */
[----:B------:R-:W-:Y:S02]  /*1dfb0*/  VIADD R5, R171, 0xf9 ;  /* 0x000000f9ab057836 */ /* 0x000fe40000000000 */
[----:B------:R-:W-:Y:S02]  /*1dfc0*/  IMAD.MOV.U32 R98, RZ, RZ, R112 ;  /* 0x000000ffff627224 */ /* 0x000fe400078e0070 */
        /* <DEDUP_REMOVED lines=15> */
[----:B------:R-:W-:Y:S01]  /*1e0c0*/  FSEL R23, R175, -INF , !P2 ;  /* 0xff800000af177808 */ /* 0x000fe20005000000 */
[----:B------:R-:W-:Y:S01]  /*1e0d0*/  IMAD.MOV.U32 R113, RZ, RZ, R93 ;  /* 0x000000ffff717224 */ /* 0x000fe200078e005d */
[----:B------:R-:W-:Y:S01]  /*1e0e0*/  LOP3.LUT P2, RZ, R247, 0x2000000, RZ, 0xc0, !PT ;  /* 0x02000000f7ff7812 */ /* 0x000fe2000784c0ff */
        /* <DEDUP_REMOVED lines=10> */
[----:B------:R-:W-:Y:S01]  /*1e190*/  @P2 LOP3.LUT R248, R248, 0x200000, RZ, 0xfc, !PT ;  /* 0x00200000f8f82812 */ /* 0x000fe200078efcff */
[----:B------:R-:W-:Y:S01]  /*1e1a0*/  IMAD.MOV.U32 R111, RZ, RZ, R19 ;  /* 0x000000ffff6f7224 */ /* 0x000fe200078e0013 */
        /* <DEDUP_REMOVED lines=9> */
[----:B------:R-:W-:Y:S02]  /*1e240*/  @P2 LOP3.LUT R248, R248, 0x400000, RZ, 0xfc, !PT ;  /* 0x00400000f8f82812 */ /* 0x000fe400078efcff */
[----:B------:R-:W-:Y:S02]  /*1e250*/  LOP3.LUT P2, RZ, R247, 0x8000000, RZ, 0xc0, !PT ;  /* 0x08000000f7ff7812 */ /* 0x000fe4000784c0ff */
[----:B------:R-:W-:Y:S02]  /*1e260*/  LOP3.LUT R248, R248, 0xff7fffff, RZ, 0xc0, !PT ;  /* 0xff7ffffff8f87812 */ /* 0x000fe400078ec0ff */
[----:B------:R-:W-:Y:S02]  /*1e270*/  FSEL R77, R123, -INF , P0 ;  /* 0xff8000007b4d7808 */ /* 0x000fe40000000000 */
[-C--:B------:R-:W-:Y:S04]  /*1e280*/  ISETP.GE.AND P0, PT, R16, R228.reuse, PT ;  /* 0x000000e41000720c */ /* 0x080fe80003f06270 */
[----:B------:R-:W-:Y:S01]  /*1e290*/  FSEL R71, R126, -INF , P0 ;  /* 0xff8000007e477808 */ /* 0x000fe20000000000 */
[----:B------:R-:W-:Y:S01]  /*1e2a0*/  IMAD.MOV.U32 R126, RZ, RZ, R98 ;  /* 0x000000ffff7e7224 */ /* 0x000fe200078e0062 */
[-C--:B------:R-:W-:Y:S01]  /*1e2b0*/  ISETP.GE.AND P0, PT, R14, R228.reuse, PT ;  /* 0x000000e40e00720c */ /* 0x080fe20003f06270 */
[----:B------:R-:W-:Y:S01]  /*1e2c0*/  IMAD.MOV.U32 R98, RZ, RZ, R100 ;  /* 0x000000ffff627224 */ /* 0x000fe200078e0064 */
[----:B------:R-:W-:Y:S01]  /*1e2d0*/  @P2 LOP3.LUT R248, R248, 0x800000, RZ, 0xfc, !PT ;  /* 0x00800000f8f82812 */ /* 0x000fe200078efcff */
[----:B------:R-:W-:Y:S01]  /*1e2e0*/  IMAD.MOV.U32 R100, RZ, RZ, R63 ;  /* 0x000000ffff647224 */ /* 0x000fe200078e003f */
[----:B------:R-:W-:Y:S02]  /*1e2f0*/  LOP3.LUT P2, RZ, R247, 0x10000000, RZ, 0xc0, !PT ;  /* 0x10000000f7ff7812 */ /* 0x000fe4000784c0ff */
[----:B------:R-:W-:Y:S02]  /*1e300*/  LOP3.LUT R248, R248, 0xfeffffff, RZ, 0xc0, !PT ;  /* 0xfefffffff8f87812 */ /* 0x000fe400078ec0ff */
[----:B------:R-:W-:Y:S01]  /*1e310*/  FSEL R69, R127, -INF , P0 ;  /* 0xff8000007f457808 */ /* 0x000fe20000000000 */
[----:B------:R-:W-:Y:S01]  /*1e320*/  IMAD.MOV.U32 R127, RZ, RZ, R96 ;  /* 0x000000ffff7f7224 */ /* 0x000fe200078e0060 */
[----:B------:R-:W-:Y:S01]  /*1e330*/  ISETP.GE.AND P0, PT, R12, R228, PT ;  /* 0x000000e40c00720c */ /* 0x000fe20003f06270 */
[----:B------:R-:W-:Y:S03]  /*1e340*/  IMAD.MOV.U32 R96, RZ, RZ, R61 ;  /* 0x000000ffff607224 */ /* 0x000fe600078e003d */
[----:B------:R-:W-:Y:S01]  /*1e350*/  FSEL R39, R130, -INF , P0 ;  /* 0xff80000082277808 */ /* 0x000fe20000000000 */
[----:B------:R-:W-:Y:S01]  /*1e360*/  IMAD.MOV.U32 R130, RZ, RZ, R49 ;  /* 0x000000ffff827224 */ /* 0x000fe200078e0031 */
[----:B------:R-:W-:Y:S02]  /*1e370*/  ISETP.GE.AND P0, PT, R4, R231, PT ;  /* 0x000000e70400720c */ /* 0x000fe40003f06270 */
[----:B------:R-:W-:Y:S02]  /*1e380*/  @P2 LOP3.LUT R248, R248, 0x1000000, RZ, 0xfc, !PT ;  /* 0x01000000f8f82812 */ /* 0x000fe400078efcff */
[----:B------:R-:W-:Y:S02]  /*1e390*/  FSEL R8, R8, -INF , P0 ;  /* 0xff80000008087808 */ /* 0x000fe40000000000 */
[----:B------:R-:W-:Y:S02]  /*1e3a0*/  LOP3.LUT R248, R248, 0xfffffbff, RZ, 0xc0, !PT ;  /* 0xfffffbfff8f87812 */ /* 0x000fe400078ec0ff */
[-C--:B------:R-:W-:Y:S02]  /*1e3b0*/  ISETP.GE.AND P0, PT, R171, R230.reuse, PT ;  /* 0x000000e6ab00720c */ /* 0x080fe40003f06270 */
[----:B------:R-:W-:Y:S02]  /*1e3c0*/  @P1 LOP3.LUT R248, R248, 0x400, RZ, 0xfc, !PT ;  /* 0x00000400f8f81812 */ /* 0x000fe400078efcff */
[C---:B------:R-:W-:Y:S02]  /*1e3d0*/  LOP3.LUT P1, RZ, R247.reuse, 0x100, RZ, 0xc0, !PT ;  /* 0x00000100f7ff7812 */ /* 0x040fe4000782c0ff */
[----:B------:R-:W-:Y:S02]  /*1e3e0*/  LOP3.LUT R248, R248, 0xfffff7ff, RZ, 0xc0, !PT ;  /* 0xfffff7fff8f87812 */ /* 0x000fe400078ec0ff */
[----:B------:R-:W-:Y:S02]  /*1e3f0*/  FSEL R29, R174, -INF , !P0 ;  /* 0xff800000ae1d7808 */ /* 0x000fe40004000000 */
[C---:B------:R-:W-:Y:S02]  /*1e400*/  LOP3.LUT P0, RZ, R247.reuse, 0x2000, RZ, 0xc0, !PT ;  /* 0x00002000f7ff7812 */ /* 0x040fe4000780c0ff */
[----:B------:R-:W-:Y:S02]  /*1e410*/  LOP3.LUT P2, RZ, R247, 0x20000000, RZ, 0xc0, !PT ;  /* 0x20000000f7ff7812 */ /* 0x000fe4000784c0ff */
[----:B------:R-:W-:Y:S02]  /*1e420*/  FSEL R15, R7, -INF , !P0 ;  /* 0xff800000070f7808 */ /* 0x000fe40004000000 */
[-C--:B------:R-:W-:Y:S02]  /*1e430*/  ISETP.GE.AND P0, PT, R171, R227.reuse, PT ;  /* 0x000000e3ab00720c */ /* 0x080fe40003f06270 */
[----:B------:R-:W-:Y:S02]  /*1e440*/  @P1 LOP3.LUT R248, R248, 0x800, RZ, 0xfc, !PT ;  /* 0x00000800f8f81812 */ /* 0x000fe400078efcff */
[C---:B------:R-:W-:Y:S02]  /*1e450*/  LOP3.LUT P1, RZ, R247.reuse, 0x200, RZ, 0xc0, !PT ;  /* 0x00000200f7ff7812 */ /* 0x040fe4000782c0ff */
[----:B------:R-:W-:Y:S02]  /*1e460*/  LOP3.LUT R248, R248, 0xffffefff, RZ, 0xc0, !PT ;  /* 0xffffeffff8f87812 */ /* 0x000fe400078ec0ff */
[----:B------:R-:W-:Y:S02]  /*1e470*/  FSEL R6, R6, -INF , !P0 ;  /* 0xff80000006067808 */ /* 0x000fe40004000000 */
[----:B------:R-:W-:Y:S02]  /*1e480*/  LOP3.LUT P0, RZ, R247, 0x400000, RZ, 0xc0, !PT ;  /* 0x00400000f7ff7812 */ /* 0x000fe4000780c0ff */
[----:B------:R-:W-:Y:S02]  /*1e490*/  FSEL R11, R172, -INF , !P2 ;  /* 0xff800000ac0b7808 */ /* 0x000fe40005000000 */
[----:B------:R-:W-:Y:S02]  /*1e4a0*/  FSEL R123, R25, -INF , !P0 ;  /* 0xff800000197b7808 */ /* 0x000fe40004000000 */
[-C--:B------:R-:W-:Y:S02]  /*1e4b0*/  ISETP.GE.AND P0, PT, R4, R227.reuse, PT ;  /* 0x000000e30400720c */ /* 0x080fe40003f06270 */
[----:B------:R-:W-:Y:S02]  /*1e4c0*/  @P1 LOP3.LUT R248, R248, 0x1000, RZ, 0xfc, !PT ;  /* 0x00001000f8f81812 */ /* 0x000fe400078efcff */
[C---:B------:R-:W-:Y:S02]  /*1e4d0*/  LOP3.LUT P1, RZ, R247.reuse, 0x40000, RZ, 0xc0, !PT ;  /* 0x00040000f7ff7812 */ /* 0x040fe4000782c0ff */
[----:B------:R-:W-:Y:S02]  /*1e4e0*/  LOP3.LUT R248, R248, 0xffffdfff, RZ, 0xc0, !PT ;  /* 0xffffdffff8f87812 */ /* 0x000fe400078ec0ff */
[----:B------:R-:W-:Y:S09]  /*1e4f0*/  FSEL R96, R96, -INF , !P3 ;  /* 0xff80000060607808 */ /* 0x000ff20005800000 */
        /* <DEDUP_REMOVED lines=38> */
[C---:B------:R-:W-:Y:S01]  /*1e760*/  LOP3.LUT P1, RZ, R248.reuse, 0x20000, RZ, 0xc0, !PT ;  /* 0x00020000f8ff7812 */ /* 0x040fe2000782c0ff */
[----:B------:R-:W-:Y:S01]  /*1e770*/  IMAD.MOV.U32 R119, RZ, RZ, R118 ;  /* 0x000000ffff777224 */ /* 0x000fe200078e0076 */
[----:B------:R-:W-:Y:S01]  /*1e780*/  LOP3.LUT P2, RZ, R248, 0x400000, RZ, 0xc0, !PT ;  /* 0x00400000f8ff7812 */ /* 0x000fe2000784c0ff */
        /* <DEDUP_REMOVED lines=37> */
[-C--:B------:R-:W-:Y:S01]  /*1e9e0*/  ISETP.GE.AND P6, PT, R194, R227.reuse, PT ;  /* 0x000000e3c200720c */ /* 0x080fe20003fc6270 */
        /* <DEDUP_REMOVED lines=33> */
[----:B------:R1:W5:Y:S01]  /*1ec00*/  LDL.LU R224, [R1+0x1c] ;  /* 0x00001c0001e07983 */ /* 0x0003620000300800 */
[----:B------:R-:W-:Y:S01]  /*1ec10*/  IMAD.MOV.U32 R119, RZ, RZ, R129 ;  /* 0x000000ffff777224 */ /* 0x000fe200078e0081 */
[----:B------:R-:W-:Y:S01]  /*1ec20*/  FSEL R102, R102, -INF , !P2 ;  /* 0xff80000066667808 */ /* 0x000fe20005000000 */
[----:B------:R-:W-:Y:S01]  /*1ec30*/  IMAD.MOV.U32 R129, RZ, RZ, R111 ;  /* 0x000000ffff817224 */ /* 0x000fe200078e006f */
[----:B------:R-:W-:Y:S01]  /*1ec40*/  LOP3.LUT P2, RZ, R248, 0x2, RZ, 0xc0, !PT ;  /* 0x00000002f8ff7812 */ /* 0x000fe2000784c0ff */
        /* <DEDUP_REMOVED lines=14> */
[----:B------:R-:W-:Y:S01]  /*1ed30*/  IMAD.MOV.U32 R170, RZ, RZ, R172 ;  /* 0x000000ffffaa7224 */ /* 0x000fe200078e00ac */
[----:B------:R-:W-:Y:S01]  /*1ed40*/  FSEL R20, R20, -INF , !P1 ;  /* 0xff80000014147808 */ /* 0x000fe20004800000 */
[----:B------:R-:W-:Y:S01]  /*1ed50*/  IMAD.MOV.U32 R172, RZ, RZ, R173 ;  /* 0x000000ffffac7224 */ /* 0x000fe200078e00ad */
[----:B------:R-:W-:Y:S01]  /*1ed60*/  LOP3.LUT P1, RZ, R248, 0x200, RZ, 0xc0, !PT ;  /* 0x00000200f8ff7812 */ /* 0x000fe2000782c0ff */
[----:B------:R-:W-:Y:S02]  /*1ed70*/  IMAD.MOV.U32 R173, RZ, RZ, R119 ;  /* 0x000000ffffad7224 */ /* 0x000fe400078e0077 */
[----:B------:R-:W-:Y:S01]  /*1ed80*/  IMAD.MOV.U32 R119, RZ, RZ, R121 ;  /* 0x000000ffff777224 */ /* 0x000fe200078e0079 */
[----:B------:R-:W-:Y:S01]  /*1ed90*/  FSEL R112, R112, -INF , !P1 ;  /* 0xff80000070707808 */ /* 0x000fe20004800000 */
[----:B------:R-:W-:Y:S01]  /*1eda0*/  IMAD.MOV.U32 R109, RZ, RZ, R223 ;  /* 0x000000ffff6d7224 */ /* 0x000fe200078e00df */
[-C--:B------:R-:W-:Y:S01]  /*1edb0*/  ISETP.GE.AND P1, PT, R198, R227.reuse, PT ;  /* 0x000000e3c600720c */ /* 0x080fe20003f26270 */
[----:B------:R-:W-:Y:S01]  /*1edc0*/  IMAD.MOV.U32 R7, RZ, RZ, R170 ;  /* 0x000000ffff077224 */ /* 0x000fe200078e00aa */
[----:B------:R-:W-:Y:S01]  /*1edd0*/  FSEL R119, R119, -INF , !P0 ;  /* 0xff80000077777808 */ /* 0x000fe20004000000 */
[----:B------:R-:W-:Y:S01]  /*1ede0*/  IMAD.MOV.U32 R124, RZ, RZ, R109 ;  /* 0x000000ffff7c7224 */ /* 0x000fe200078e006d */
[-C--:B------:R-:W-:Y:S01]  /*1edf0*/  ISETP.GE.AND P0, PT, R37, R230.reuse, PT ;  /* 0x000000e62500720c */ /* 0x080fe20003f06270 */
[----:B------:R-:W-:Y:S01]  /*1ee00*/  IMAD.MOV.U32 R109, RZ, RZ, R222 ;  /* 0x000000ffff6d7224 */ /* 0x000fe200078e00de */
[----:B------:R-:W2:Y:S01]  /*1ee10*/  LD.E R37, desc[UR4][R2.64+0xdc] ;  /* 0x0000dc0402257980 */ /* 0x000ea2000c101900 */
        /* <DEDUP_REMOVED lines=19> */
[----:B------:R-:W-:Y:S01]  /*1ef50*/  LOP3.LUT P5, RZ, R248, 0x20, RZ, 0xc0, !PT ;  /* 0x00000020f8ff7812 */ /* 0x000fe200078ac0ff */
[----:B------:R-:W3:Y:S01]  /*1ef60*/  S2R R166, SR_TID.X ;  /* 0x0000000000a67919 */ /* 0x000ee20000002100 */
[----:B------:R-:W-:Y:S02]  /*1ef70*/  FSEL R121, R121, -INF , !P0 ;  /* 0xff80000079797808 */ /* 0x000fe40004000000 */
[-C--:B------:R-:W-:Y:S01]  /*1ef80*/  ISETP.GE.AND P0, PT, R194, R230.reuse, PT ;  /* 0x000000e6c200720c */ /* 0x080fe20003f06270 */
[----:B------:R1:W5:Y:S01]  /*1ef90*/  LDL.LU R223, [R1+0x18] ;  /* 0x0000180001df7983 */ /* 0x0003620000300800 */
        /* <DEDUP_REMOVED lines=14> */
[----:B------:R-:W4:Y:S01]  /*1f080*/  S2R R239, SR_CTAID.X ;  /* 0x0000000000ef7919 */ /* 0x000f220000002500 */
[----:B------:R-:W-:Y:S02]  /*1f090*/  FSEL R111, R111, -INF , !P4 ;  /* 0xff8000006f6f7808 */ /* 0x000fe40006000000 */
[-C--:B------:R-:W-:Y:S02]  /*1f0a0*/  ISETP.GE.AND P4, PT, R176, R230.reuse, PT ;  /* 0x000000e6b000720c */ /* 0x080fe40003f86270 */
[----:B------:R-:W-:Y:S02]  /*1f0b0*/  FSEL R198, R173, -INF , !P5 ;  /* 0xff800000adc67808 */ /* 0x000fe40006800000 */
[-C--:B------:R-:W-:Y:S01]  /*1f0c0*/  ISETP.GE.AND P5, PT, R196, R227.reuse, PT ;  /* 0x000000e3c400720c */ /* 0x080fe20003fa6270 */
[----:B---3--:R-:W-:Y:S01]  /*1f0d0*/  IMAD.SHL.U32 R221, R166, 0x40, RZ ;  /* 0x00000040a6dd7824 */ /* 0x008fe200078e00ff */
        /* <DEDUP_REMOVED lines=63> */
[-C--:B------:R-:W-:Y:S01]  /*1f4d0*/  ISETP.GE.AND P0, PT, R57, R227.reuse, PT ;  /* 0x000000e33900720c */ /* 0x080fe20003f06270 */
[----:B------:R-:W-:Y:S01]  /*1f4e0*/  IMAD.MOV.U32 R57, RZ, RZ, R111 ;  /* 0x000000ffff397224 */ /* 0x000fe200078e006f */
[----:B------:R-:W-:Y:S01]  /*1f4f0*/  FSEL R174, R84, -INF , !P1 ;  /* 0xff80000054ae7808 */ /* 0x000fe20004800000 */
[----:B------:R-:W-:Y:S01]  /*1f500*/  IMAD.MOV.U32 R84, RZ, RZ, R125 ;  /* 0x000000ffff547224 */ /* 0x000fe200078e007d */
[C---:B------:R-:W-:Y:S02]  /*1f510*/  ISETP.GE.AND P1, PT, R53.reuse, R230, PT ;  /* 0x000000e63500720c */ /* 0x040fe40003f26270 */
[----:B------:R-:W-:Y:S02]  /*1f520*/  ISETP.GE.AND P4, PT, R53, R227, PT ;  /* 0x000000e33500720c */ /* 0x000fe40003f86270 */
[----:B------:R-:W-:Y:S02]  /*1f530*/  FSEL R53, R8, -INF , !P6 ;  /* 0xff80000008357808 */ /* 0x000fe40007000000 */
[----:B------:R-:W-:Y:S02]  /*1f540*/  FMNMX3.FTZ R4, R164, R29, R23, !PT ;  /* 0x0000001da4047276 */ /* 0x000fe40007810017 */
[----:B------:R-:W-:Y:S02]  /*1f550*/  FMNMX3.FTZ R8, R165, R6, R15, !PT ;  /* 0x00000006a5087276 */ /* 0x000fe4000781000f */
[----:B------:R-:W-:Y:S02]  /*1f560*/  FSEL R197, R86, -INF , !P0 ;  /* 0xff80000056c57808 */ /* 0x000fe40004000000 */
[----:B------:R-:W-:Y:S02]  /*1f570*/  ISETP.GE.AND P0, PT, R54, R227, PT ;  /* 0x000000e33600720c */ /* 0x000fe40003f06270 */
[----:B------:R-:W-:Y:S02]  /*1f580*/  FMNMX3.FTZ R4, R4, R53, R21, !PT ;  /* 0x0000003504047276 */ /* 0x000fe40007810015 */
[----:B------:R-:W-:Y:S02]  /*1f590*/  FMNMX3.FTZ R8, R8, R13, R9, !PT ;  /* 0x0000000d08087276 */ /* 0x000fe40007810009 */
[----:B------:R-:W-:Y:S02]  /*1f5a0*/  FSEL R199, R199, -INF , !P1 ;  /* 0xff800000c7c77808 */ /* 0x000fe40004800000 */
[----:B------:R-:W-:Y:S02]  /*1f5b0*/  FSEL R181, R181, -INF , !P0 ;  /* 0xff800000b5b57808 */ /* 0x000fe40004000000 */
[-C--:B------:R-:W-:Y:S02]  /*1f5c0*/  ISETP.GE.AND P1, PT, R54, R230.reuse, PT ;  /* 0x000000e63600720c */ /* 0x080fe40003f26270 */
[----:B------:R-:W-:Y:S02]  /*1f5d0*/  FMNMX3.FTZ R4, R4, R11, R49, !PT ;  /* 0x0000000b04047276 */ /* 0x000fe40007810031 */
[-C--:B------:R-:W-:Y:S02]  /*1f5e0*/  ISETP.GE.AND P0, PT, R31, R230.reuse, PT ;  /* 0x000000e61f00720c */ /* 0x080fe40003f06270 */
[----:B------:R-:W-:Y:S02]  /*1f5f0*/  FSEL R172, R80, -INF , !P5 ;  /* 0xff80000050ac7808 */ /* 0x000fe40006800000 */
[----:B------:R-:W-:Y:S02]  /*1f600*/  FMNMX3.FTZ R8, R8, R27, R25, !PT ;  /* 0x0000001b08087276 */ /* 0x000fe40007810019 */
[----:B------:R-:W-:Y:S02]  /*1f610*/  ISETP.GE.AND P5, PT, R68, R227, PT ;  /* 0x000000e34400720c */ /* 0x000fe40003fa6270 */
[----:B------:R-:W-:Y:S02]  /*1f620*/  FMNMX3.FTZ R4, R4, R19, R17, !PT ;  /* 0x0000001304047276 */ /* 0x000fe40007810011 */
[----:B------:R-:W-:Y:S01]  /*1f630*/  FSEL R189, R92, -INF , !P1 ;  /* 0xff8000005cbd7808 */ /* 0x000fe20004800000 */
[----:B------:R-:W-:Y:S01]  /*1f640*/  IMAD.MOV.U32 R92, RZ, RZ, R115 ;  /* 0x000000ffff5c7224 */ /* 0x000fe200078e0073 */
[----:B------:R-:W-:Y:S02]  /*1f650*/  FSEL R103, R45, -INF , !P0 ;  /* 0xff8000002d677808 */ /* 0x000fe40004000000 */
[----:B------:R-:W-:Y:S01]  /*1f660*/  ISETP.GE.AND P1, PT, R62, R227, PT ;  /* 0x000000e33e00720c */ /* 0x000fe20003f26270 */
[----:B------:R-:W-:Y:S01]  /*1f670*/  IMAD.MOV.U32 R62, RZ, RZ, R113 ;  /* 0x000000ffff3e7224 */ /* 0x000fe200078e0071 */
[----:B------:R-:W-:Y:S02]  /*1f680*/  FMNMX3.FTZ R45, R8, R35, R33, !PT ;  /* 0x00000023082d7276 */ /* 0x000fe40007810021 */
[----:B------:R-:W-:Y:S02]  /*1f690*/  FSEL R7, R7, -INF , !P3 ;  /* 0xff80000007077808 */ /* 0x000fe40005800000 */
[----:B------:R-:W-:Y:S02]  /*1f6a0*/  FSEL R213, R78, -INF , !P5 ;  /* 0xff8000004ed57808 */ /* 0x000fe40006800000 */
[----:B------:R-:W-:Y:S02]  /*1f6b0*/  ISETP.GE.AND P5, PT, R47, R230, PT ;  /* 0x000000e62f00720c */ /* 0x000fe40003fa6270 */
[----:B------:R-:W-:Y:S02]  /*1f6c0*/  FMNMX3.FTZ R4, R4, R60, R63, !PT ;  /* 0x0000003c04047276 */ /* 0x000fe4000781003f */
[----:B------:R-:W-:Y:S02]  /*1f6d0*/  FMNMX3.FTZ R45, R45, R94, R24, !PT ;  /* 0x0000005e2d2d7276 */ /* 0x000fe40007810018 */
[----:B------:R-:W-:Y:S02]  /*1f6e0*/  FSEL R207, R207, -INF , !P1 ;  /* 0xff800000cfcf7808 */ /* 0x000fe40004800000 */
        /* <DEDUP_REMOVED lines=35> */
[-C--:B------:R-:W-:Y:S02]  /*1f920*/  ISETP.GE.AND P6, PT, R42, R230.reuse, PT ;  /* 0x000000e62a00720c */ /* 0x080fe40003fc6270 */
[----:B------:R-:W-:Y:S02]  /*1f930*/  FMNMX3.FTZ R4, R4, R235, R215, !PT ;  /* 0x000000eb04047276 */ /* 0x000fe400078100d7 */
[----:B------:R-:W-:Y:S02]  /*1f940*/  FSEL R195, R195, -INF , !P1 ;  /* 0xff800000c3c37808 */ /* 0x000fe40004800000 */
[----:B------:R-:W-:Y:S02]  /*1f950*/  FMNMX3.FTZ R8, R8, R209, R207, !PT ;  /* 0x000000d108087276 */ /* 0x000fe400078100cf */
[-C--:B------:R-:W-:Y:S02]  /*1f960*/  ISETP.GE.AND P1, PT, R40, R230.reuse, PT ;  /* 0x000000e62800720c */ /* 0x080fe40003f26270 */
[----:B------:R-:W-:Y:S02]  /*1f970*/  FSEL R193, R90, -INF , !P5 ;  /* 0xff8000005ac17808 */ /* 0x000fe40006800000 */
[----:B------:R-:W-:Y:S02]  /*1f980*/  FSEL R129, R56, -INF , !P6 ;  /* 0xff80000038817808 */ /* 0x000fe40007000000 */
[-C--:B------:R-:W-:Y:S02]  /*1f990*/  ISETP.GE.AND P5, PT, R38, R230.reuse, PT ;  /* 0x000000e62600720c */ /* 0x080fe40003fa6270 */
[----:B------:R-:W-:Y:S02]  /*1f9a0*/  FMNMX3.FTZ R4, R4, R205, R203, !PT ;  /* 0x000000cd04047276 */ /* 0x000fe400078100cb */
        /* <DEDUP_REMOVED lines=9> */
[----:B------:R-:W-:Y:S02]  /*1fa40*/  ISETP.GE.AND P5, PT, R47, R227, PT ;  /* 0x000000e32f00720c */ /* 0x000fe40003fa6270 */
[----:B------:R-:W-:Y:S02]  /*1fa50*/  FMNMX3.FTZ R8, R8, R193, R191, !PT ;  /* 0x000000c108087276 */ /* 0x000fe400078100bf */
[-C--:B------:R-:W-:Y:S02]  /*1fa60*/  ISETP.GE.AND P6, PT, R30, R230.reuse, PT ;  /* 0x000000e61e00720c */ /* 0x080fe40003fc6270 */
[----:B------:R-:W-:Y:S02]  /*1fa70*/  FSEL R43, R43, -INF , !P4 ;  /* 0xff8000002b2b7808 */ /* 0x000fe40006000000 */
[----:B------:R-:W-:Y:S02]  /*1fa80*/  ISETP.GE.AND P4, PT, R46, R227, PT ;  /* 0x000000e32e00720c */ /* 0x000fe40003f86270 */
        /* <DEDUP_REMOVED lines=10> */
[-C--:B------:R-:W-:Y:S02]  /*1fb30*/  ISETP.GE.AND P4, PT, R22, R230.reuse, PT ;  /* 0x000000e61600720c */ /* 0x080fe40003f86270 */
[----:B------:R-:W-:Y:S02]  /*1fb40*/  FSEL R91, R91, -INF , !P1 ;  /* 0xff8000005b5b7808 */ /* 0x000fe40004800000 */
[----:B------:R-:W-:Y:S02]  /*1fb50*/  FMNMX3.FTZ R4, R4, R185, R183, !PT ;  /* 0x000000b904047276 */ /* 0x000fe400078100b7 */
[----:B------:R-:W-:Y:S02]  /*1fb60*/  ISETP.GE.AND P1, PT, R40, R227, PT ;  /* 0x000000e32800720c */ /* 0x000fe40003f26270 */
[----:B------:R-:W-:Y:S02]  /*1fb70*/  FSEL R121, R34, -INF , !P0 ;  /* 0xff80000022797808 */ /* 0x000fe40004000000 */
[----:B------:R-:W-:Y:S02]  /*1fb80*/  FMNMX3.FTZ R8, R8, R177, R175, !PT ;  /* 0x000000b108087276 */ /* 0x000fe400078100af */
[----:B------:R-:W-:Y:S02]  /*1fb90*/  FSEL R89, R89, -INF , !P5 ;  /* 0xff80000059597808 */ /* 0x000fe40006800000 */
[----:B------:R-:W-:Y:S02]  /*1fba0*/  ISETP.GE.AND P5, PT, R38, R227, PT ;  /* 0x000000e32600720c */ /* 0x000fe40003fa6270 */
[----:B------:R-:W-:Y:S02]  /*1fbb0*/  FSEL R117, R117, -INF , !P6 ;  /* 0xff80000075757808 */ /* 0x000fe40007000000 */
[-C--:B------:R-:W-:Y:S02]  /*1fbc0*/  ISETP.GE.AND P6, PT, R16, R230.reuse, PT ;  /* 0x000000e61000720c */ /* 0x080fe40003fc6270 */
[-C--:B------:R-:W-:Y:S02]  /*1fbd0*/  ISETP.GE.AND P0, PT, R18, R230.reuse, PT ;  /* 0x000000e61200720c */ /* 0x080fe40003f06270 */
[----:B------:R-:W-:Y:S02]  /*1fbe0*/  FSEL R87, R87, -INF , !P4 ;  /* 0xff80000057577808 */ /* 0x000fe40006000000 */
[----:B------:R-:W-:Y:S02]  /*1fbf0*/  FMNMX3.FTZ R4, R4, R173, R171, !PT ;  /* 0x000000ad04047276 */ /* 0x000fe400078100ab */
[----:B------:R-:W-:Y:S02]  /*1fc00*/  FSEL R115, R107, -INF , !P1 ;  /* 0xff8000006b737808 */ /* 0x000fe40004800000 */
[----:B------:R-:W-:Y:S02]  /*1fc10*/  ISETP.GE.AND P4, PT, R32, R227, PT ;  /* 0x000000e32000720c */ /* 0x000fe40003f86270 */
        /* <DEDUP_REMOVED lines=20> */
[----:B------:R-:W-:Y:S02]  /*1fd60*/  FSEL R70, R70, -INF , !P4 ;  /* 0xff80000046467808 */ /* 0x000fe40006000000 */
[----:B------:R-:W-:Y:S02]  /*1fd70*/  ISETP.GE.AND P4, PT, R22, R227, PT ;  /* 0x000000e31600720c */ /* 0x000fe40003f86270 */
[----:B------:R-:W-:Y:S02]  /*1fd80*/  FMNMX3.FTZ R4, R4, R103, R101, !PT ;  /* 0x0000006704047276 */ /* 0x000fe40007810065 */
[----:B------:R-:W-:Y:S02]  /*1fd90*/  FSEL R83, R83, -INF , !P1 ;  /* 0xff80000053537808 */ /* 0x000fe40004800000 */
[----:B------:R-:W-:Y:S02]  /*1fda0*/  FSEL R81, R81, -INF , !P5 ;  /* 0xff80000051517808 */ /* 0x000fe40006800000 */
[----:B------:R-:W-:Y:S02]  /*1fdb0*/  ISETP.GE.AND P0, PT, R18, R227, PT ;  /* 0x000000e31200720c */ /* 0x000fe40003f06270 */
[----:B------:R-:W-:Y:S02]  /*1fdc0*/  FMNMX3.FTZ R0, R8, R95, R93, !PT ;  /* 0x0000005f08007276 */ /* 0x000fe4000781005d */
[----:B------:R-:W-:Y:S02]  /*1fdd0*/  FSEL R79, R79, -INF , !P4 ;  /* 0xff8000004f4f7808 */ /* 0x000fe40006000000 */
[----:B------:R-:W-:Y:S02]  /*1fde0*/  FMNMX3.FTZ R4, R4, R91, R89, !PT ;  /* 0x0000005b04047276 */ /* 0x000fe40007810059 */
[----:B------:R-:W-:Y:S02]  /*1fdf0*/  ISETP.GE.AND P1, PT, R14, R227, PT ;  /* 0x000000e30e00720c */ /* 0x000fe40003f26270 */
[----:B------:R-:W-:Y:S02]  /*1fe00*/  FSEL R77, R77, -INF , !P0 ;  /* 0xff8000004d4d7808 */ /* 0x000fe40004000000 */
[----:B------:R-:W-:Y:S02]  /*1fe10*/  FMNMX3.FTZ R0, R0, R83, R81, !PT ;  /* 0x0000005300007276 */ /* 0x000fe40007810051 */
[----:B------:R-:W-:Y:S02]  /*1fe20*/  ISETP.GE.AND P6, PT, R16, R227, PT ;  /* 0x000000e31000720c */ /* 0x000fe40003fc6270 */
[C---:B------:R-:W-:Y:S02]  /*1fe30*/  ISETP.GE.AND P4, PT, R5.reuse, R228, PT ;  /* 0x000000e40500720c */ /* 0x040fe40003f86270 */
[----:B------:R-:W-:Y:S02]  /*1fe40*/  FMNMX3.FTZ R4, R4, R87, R85, !PT ;  /* 0x0000005704047276 */ /* 0x000fe40007810055 */
[----:B------:R-:W-:Y:S02]  /*1fe50*/  ISETP.GE.AND P5, PT, R12, R227, PT ;  /* 0x000000e30c00720c */ /* 0x000fe40003fa6270 */
[----:B------:R-:W-:Y:S02]  /*1fe60*/  FMNMX3.FTZ R0, R0, R79, R77, !PT ;  /* 0x0000004f00007276 */ /* 0x000fe4000781004d */
[----:B------:R-:W-:Y:S02]  /*1fe70*/  ISETP.GE.AND P0, PT, R5, R227, PT ;  /* 0x000000e30500720c */ /* 0x000fe40003f06270 */
[----:B------:R-:W-:Y:S02]  /*1fe80*/  FSEL R69, R69, -INF , !P1 ;  /* 0xff80000045457808 */ /* 0x000fe40004800000 */
[----:B------:R-:W-:Y:S02]  /*1fe90*/  FSEL R38, R131, -INF , P4 ;  /* 0xff80000083267808 */ /* 0x000fe40002000000 */
[----:B------:R-:W-:Y:S02]  /*1fea0*/  FSEL R71, R71, -INF , !P6 ;  /* 0xff80000047477808 */ /* 0x000fe40007000000 */
[----:B------:R-:W-:Y:S02]  /*1feb0*/  FMNMX3.FTZ R7, R4, R75, R73, !PT ;  /* 0x0000004b04077276 */ /* 0x000fe40007810049 */
[----:B------:R-:W-:Y:S02]  /*1fec0*/  FSEL R38, R38, -INF , !P0 ;  /* 0xff80000026267808 */ /* 0x000fe40004000000 */
[----:B------:R-:W-:Y:S02]  /*1fed0*/  FSEL R39, R39, -INF , !P5 ;  /* 0xff80000027277808 */ /* 0x000fe40006800000 */
[----:B------:R-:W-:Y:S02]  /*1fee0*/  FMNMX3.FTZ R0, R0, R71, R69, !PT ;  /* 0x0000004700007276 */ /* 0x000fe40007810045 */
[----:B------:R-:W-:Y:S02]  /*1fef0*/  FMNMX3.FTZ R4, R7, R72, R70, !PT ;  /* 0x0000004807047276 */ /* 0x000fe40007810046 */
[----:B------:R-:W-:Y:S02]  /*1ff00*/  FMNMX3.FTZ R7, R0, R39, R38, !PT ;  /* 0x0000002700077276 */ /* 0x000fe40007810026 */
[----:B------:R-:W-:Y:S01]  /*1ff10*/  LOP3.LUT R221, R220, 0x200, R221, 0xf8, !PT ;  /* 0x00000200dcdd7812 */ /* 0x000fe200078ef8dd */
[----:B------:R-:W3:Y:S01]  /*1ff20*/  SHFL.BFLY PT, R31, R4, 0x2, 0x1f ;  /* 0x0c401f00041f7f89 */ /* 0x000ee200000e0000 */
[----:B------:R-:W-:Y:S01]  /*1ff30*/  IMAD.MOV.U32 R220, RZ, RZ, R88 ;  /* 0x000000ffffdc7224 */ /* 0x000fe200078e0058 */
[----:B------:R-:W-:Y:S06]  /*1ff40*/  MOV R238, 0x1f0 ;  /* 0x000001f000ee7802 */ /* 0x000fec0000000f00 */
[----:B------:R-:W1:Y:S01]  /*1ff50*/  SHFL.BFLY PT, R0, R7, 0x2, 0x1f ;  /* 0x0c401f0007007f89 */ /* 0x000e6200000e0000 */
[----:B------:R-:W-:Y:S01]  /*1ff60*/  IMAD R67, R221, 0x2, R218 ;  /* 0x00000002dd437824 */ /* 0x000fe200078e02da */
[----:B------:R-:W-:Y:S01]  /*1ff70*/  LOP3.LUT P3, RZ, R248, 0x1, RZ, 0xc0, !PT ;  /* 0x00000001f8ff7812 */ /* 0x000fe2000786c0ff */
[----:B------:R-:W-:Y:S02]  /*1ff80*/  IMAD.MOV.U32 R221, RZ, RZ, R119 ;  /* 0x000000ffffdd7224 */ /* 0x000fe400078e0077 */
[----:B------:R-:W-:Y:S01]  /*1ff90*/  IMAD.IADD R65, R219, 0x1, R67 ;  /* 0x00000001db417824 */ /* 0x000fe200078e0243 */
[----:B---3--:R-:W-:Y:S02]  /*1ffa0*/  FMNMX.FTZ R31, R4, R31, !PT ;  /* 0x0000001f041f7209 */ /* 0x008fe40007810000 */
[----:B-1----:R-:W-:Y:S03]  /*1ffb0*/  FMNMX.FTZ R5, R7, R0, !PT ;  /* 0x0000000007057209 */ /* 0x002fe60007810000 */
[----:B------:R-:W1:Y:S08]  /*1ffc0*/  SHFL.BFLY PT, R36, R31, 0x1, 0x1f ;  /* 0x0c201f001f247f89 */ /* 0x000e7000000e0000 */
[----:B------:R-:W3:Y:S01]  /*1ffd0*/  SHFL.BFLY PT, R0, R5, 0x1, 0x1f ;  /* 0x0c201f0005007f89 */ /* 0x000ee200000e0000 */
[----:B-1----:R-:W-:Y:S02]  /*1ffe0*/  FMNMX.FTZ R36, R31, R36, !PT ;  /* 0x000000241f247209 */ /* 0x002fe40007810000 */
[----:B---3--:R-:W-:Y:S03]  /*1fff0*/  FMNMX.FTZ R0, R5, R0, !PT ;  /* 0x0000000005007209 */ /* 0x008fe60007810000 */
[C---:B--2---:R-:W-:Y:S01]  /*20000*/  FMUL.FTZ R74, R37.reuse, R36 ;  /* 0x00000024254a7220 */ /* 0x044fe20000410000 */
        /* <DEDUP_REMOVED lines=11> */
[-CC-:B------:R-:W-:Y:S01]  /*200c0*/  FFMA.FTZ R107, R13, R37.reuse, -R68.reuse ;  /* 0x000000250d6b7223 */ /* 0x180fe20000010844 */
[-C--:B------:R-:W-:Y:S01]  /*200d0*/  FFMA.FTZ R111, R6, R37.reuse, -R68 ;  /* 0x00000025066f7223 */ /* 0x080fe20000010844 */
[----:B------:R-:W1:Y:S01]  /*200e0*/  LDSM.16.MT88.4 R12, [R67+0xa000] ;  /* 0x00a00000430c783b */ /* 0x000e620000004200 */
[----:B------:R-:W-:Y:S01]  /*200f0*/  FMUL.FTZ R6, R37, R8 ;  /* 0x0000000825067220 */ /* 0x000fe20000410000 */
[-CC-:B------:R-:W-:Y:S01]  /*20100*/  FFMA.FTZ R42, R29, R37.reuse, -R74.reuse ;  /* 0x000000251d2a7223 */ /* 0x180fe2000001084a */
[----:B------:R-:W-:Y:S01]  /*20110*/  MUFU.EX2 R80, R80 ;  /* 0x0000005000507308 */ /* 0x000fe20000000800 */
[-CC-:B------:R-:W-:Y:S01]  /*20120*/  FFMA.FTZ R113, R23, R37.reuse, -R74.reuse ;  /* 0x0000002517717223 */ /* 0x180fe2000001084a */
[-CC-:B------:R-:W-:Y:S01]  /*20130*/  FFMA.FTZ R105, R53, R37.reuse, -R74.reuse ;  /* 0x0000002535697223 */ /* 0x180fe2000001084a */
[-CC-:B------:R-:W-:Y:S01]  /*20140*/  FFMA.FTZ R76, R21, R37.reuse, -R74.reuse ;  /* 0x00000025154c7223 */ /* 0x180fe2000001084a */
[----:B------:R-:W-:Y:S01]  /*20150*/  IMAD.MOV.U32 R164, RZ, RZ, R57 ;  /* 0x000000ffffa47224 */ /* 0x000fe200078e0039 */
[----:B------:R-:W2:Y:S01]  /*20160*/  LDSM.16.MT88.4 R20, [R65+0xa000] ;  /* 0x00a000004114783b */ /* 0x000ea20000004200 */
[-C--:B------:R-:W-:Y:S01]  /*20170*/  FFMA.FTZ R90, R63, R37.reuse, -R74 ;  /* 0x000000253f5a7223 */ /* 0x080fe2000001084a */
[----:B------:R-:W-:Y:S03]  /*20180*/  VIADD R8, R67, 0xa000 ;  /* 0x0000a00043087836 */ /* 0x000fe60000000000 */
[----:B------:R-:W3:Y:S01]  /*20190*/  MUFU.EX2 R41, R6 ;  /* 0x0000000600297308 */ /* 0x000ee20000000800 */
[-CC-:B------:R-:W-:Y:S01]  /*201a0*/  FFMA.FTZ R78, R9, R37.reuse, -R68.reuse ;  /* 0x00000025094e7223 */ /* 0x180fe20000010844 */
[----:B------:R-:W-:Y:S01]  /*201b0*/  FMUL.FTZ R9, R37, R4 ;  /* 0x0000000425097220 */ /* 0x000fe20000410000 */
[-C--:B------:R-:W-:Y:S01]  /*201c0*/  FFMA.FTZ R88, R35, R37.reuse, -R68 ;  /* 0x0000002523587223 */ /* 0x080fe20000010844 */
[-CC-:B------:R-:W-:Y:S01]  /*201d0*/  FFMA.FTZ R100, R100, R37.reuse, -R74.reuse ;  /* 0x0000002564647223 */ /* 0x180fe2000001084a */
[----:B------:R-:W-:Y:S01]  /*201e0*/  LDSM.16.MT88.4 R52, [R67+0xa800] ;  /* 0x00a800004334783b */ /* 0x000fe20000004200 */
[-C--:B------:R-:W-:Y:S01]  /*201f0*/  FFMA.FTZ R98, R98, R37.reuse, -R74 ;  /* 0x0000002562627223 */ /* 0x080fe2000001084a */
[-C--:B------:R-:W-:Y:S03]  /*20200*/  FFMA.FTZ R104, R104, R37.reuse, -R68 ;  /* 0x0000002568687223 */ /* 0x080fe60000010844 */
[----:B------:R-:W-:Y:S01]  /*20210*/  MUFU.EX2 R42, R42 ;  /* 0x0000002a002a7308 */ /* 0x000fe20000000800 */
[-CC-:B------:R-:W-:Y:S01]  /*20220*/  FFMA.FTZ R119, R11, R37.reuse, -R74.reuse ;  /* 0x000000250b777223 */ /* 0x180fe2000001084a */
[-CC-:B------:R-:W-:Y:S01]  /*20230*/  FFMA.FTZ R106, R106, R37.reuse, -R74.reuse ;  /* 0x000000256a6a7223 */ /* 0x180fe2000001084a */
[-C--:B------:R-:W-:Y:S01]  /*20240*/  FFMA.FTZ R108, R108, R37.reuse, -R74 ;  /* 0x000000256c6c7223 */ /* 0x080fe2000001084a */
[-CC-:B------:R-:W-:Y:S01]  /*20250*/  FFMA.FTZ R110, R110, R37.reuse, -R68.reuse ;  /* 0x000000256e6e7223 */ /* 0x180fe20000010844 */
[----:B------:R-:W-:Y:S01]  /*20260*/  LDSM.16.MT88.4 R56, [R65+0xa800] ;  /* 0x00a800004138783b */ /* 0x000fe20000004200 */
[-C--:B------:R-:W-:Y:S01]  /*20270*/  FFMA.FTZ R112, R112, R37.reuse, -R68 ;  /* 0x0000002570707223 */ /* 0x080fe20000010844 */
[----:B------:R-:W-:Y:S03]  /*20280*/  FFMA.FTZ R114, R114, R37, -R74 ;  /* 0x0000002572727223 */ /* 0x000fe6000001084a */
[----:B------:R-:W4:Y:S01]  /*20290*/  MUFU.EX2 R113, R113 ;  /* 0x0000007100717308 */ /* 0x000f220000000800 */
[C---:B---3--:R-:W-:Y:S01]  /*202a0*/  FMUL.FTZ R5, R41.reuse, R161 ;  /* 0x000000a129057220 */ /* 0x048fe20000410000 */
[----:B------:R-:W-:Y:S02]  /*202b0*/  IMAD.MOV.U32 R161, RZ, RZ, R64 ;  /* 0x000000ffffa17224 */ /* 0x000fe400078e0040 */
[----:B------:R-:W-:Y:S01]  /*202c0*/  FMUL.FTZ R4, R41, R160 ;  /* 0x000000a029047220 */ /* 0x000fe20000410000 */
[----:B------:R-:W-:Y:S02]  /*202d0*/  VIADD R64, R67, 0xa040 ;  /* 0x0000a04043407836 */ /* 0x000fe40000000000 */
[C---:B------:R-:W-:Y:S01]  /*202e0*/  FMUL.FTZ R16, R41.reuse, R148 ;  /* 0x0000009429107220 */ /* 0x040fe20000410000 */
[----:B------:R-:W-:Y:S02]  /*202f0*/  @P2 VIADD R64, R8, 0xffffffc0 ;  /* 0xffffffc008402836 */ /* 0x000fe40000000000 */
[----:B------:R-:W-:Y:S01]  /*20300*/  FMUL.FTZ R8, R41, R156 ;  /* 0x0000009c29087220 */ /* 0x000fe20000410000 */
[----:B------:R-:W-:Y:S01]  /*20310*/  MUFU.EX2 R105, R105 ;  /* 0x0000006900697308 */ /* 0x000fe20000000800 */
[----:B------:R-:W-:Y:S02]  /*20320*/  IMAD.MOV.U32 R160, RZ, RZ, R84 ;  /* 0x000000ffffa07224 */ /* 0x000fe400078e0054 */
[-C--:B------:R-:W-:Y:S01]  /*20330*/  FFMA.FTZ R84, R19, R37.reuse, -R74 ;  /* 0x0000002513547223 */ /* 0x080fe2000001084a */
[----:B------:R-:W3:Y:S01]  /*20340*/  LDSM.16.MT88.4 R28, [R64] ;  /* 0x00000000401c783b */ /* 0x000ee20000004200 */
[----:B------:R-:W-:Y:S01]  /*20350*/  FMUL.FTZ R32, R41, R132 ;  /* 0x0000008429207220 */ /* 0x000fe20000410000 */
[----:B------:R-:W-:Y:S02]  /*20360*/  IMAD.MOV.U32 R156, RZ, RZ, R92 ;  /* 0x000000ffff9c7224 */ /* 0x000fe400078e005c */
[-C--:B------:R-:W-:Y:S01]  /*20370*/  FFMA.FTZ R92, R61, R37.reuse, -R74 ;  /* 0x000000253d5c7223 */ /* 0x080fe2000001084a */
[-C--:B------:R-:W-:Y:S01]  /*20380*/  FFMA.FTZ R148, R190, R37.reuse, -R68 ;  /* 0x00000025be947223 */ /* 0x080fe20000010844 */
[----:B------:R-:W1:Y:S01]  /*20390*/  MUFU.EX2 R76, R76 ;  /* 0x0000004c004c7308 */ /* 0x000e620000000800 */
[----:B----4-:R-:W-:Y:S01]  /*203a0*/  F2FP.BF16.F32.PACK_AB R44, R113, R42 ;  /* 0x0000002a712c723e */ /* 0x010fe200000010ff */
[----:B------:R-:W-:Y:S01]  /*203b0*/  FFMA.FTZ R42, R41, R252, R42 ;  /* 0x000000fc292a7223 */ /* 0x000fe2000001002a */
[-C--:B------:R-:W-:Y:S01]  /*203c0*/  FFMA.FTZ R120, R120, R37.reuse, -R68 ;  /* 0x0000002578787223 */ /* 0x080fe20000010844 */
[-CC-:B------:R-:W-:Y:S01]  /*203d0*/  FFMA.FTZ R128, R128, R37.reuse, -R74.reuse ;  /* 0x0000002580807223 */ /* 0x180fe2000001084a */
[-CC-:B------:R-:W-:Y:S01]  /*203e0*/  FFMA.FTZ R130, R130, R37.reuse, -R74.reuse ;  /* 0x0000002582827223 */ /* 0x180fe2000001084a */
[-CC-:B------:R-:W-:Y:S01]  /*203f0*/  FFMA.FTZ R187, R187, R37.reuse, -R74.reuse ;  /* 0x00000025bbbb7223 */ /* 0x180fe2000001084a */
[-CC-:B------:R-:W-:Y:S03]  /*20400*/  FFMA.FTZ R185, R185, R37.reuse, -R74.reuse ;  /* 0x00000025b9b97223 */ /* 0x180fe6000001084a */
[----:B------:R-:W4:Y:S01]  /*20410*/  MUFU.EX2 R111, R111 ;  /* 0x0000006f006f7308 */ /* 0x000f220000000800 */
[-C--:B------:R-:W-:Y:S01]  /*20420*/  FFMA.FTZ R190, R183, R37.reuse, -R74 ;  /* 0x00000025b7be7223 */ /* 0x080fe2000001084a */
[-CC-:B------:R-:W-:Y:S01]  /*20430*/  FFMA.FTZ R181, R181, R37.reuse, -R68.reuse ;  /* 0x00000025b5b57223 */ /* 0x180fe20000010844 */
[-CC-:B------:R-:W-:Y:S01]  /*20440*/  FFMA.FTZ R177, R177, R37.reuse, -R68.reuse ;  /* 0x00000025b1b17223 */ /* 0x180fe20000010844 */
[-CC-:B------:R-:W-:Y:S01]  /*20450*/  FFMA.FTZ R86, R27, R37.reuse, -R68.reuse ;  /* 0x000000251b567223 */ /* 0x180fe20000010844 */
[--C-:B------:R-:W-:Y:S01]  /*20460*/  FFMA.FTZ R131, R25, R37, -R68.reuse ;  /* 0x0000002519837223 */ /* 0x100fe20000010844 */
[----:B------:R-:W-:Y:S01]  /*20470*/  FMUL.FTZ R25, R41, R141 ;  /* 0x0000008d29197220 */ /* 0x000fe20000410000 */
[--C-:B------:R-:W-:Y:S03]  /*20480*/  FFMA.FTZ R94, R94, R37, -R68.reuse ;  /* 0x000000255e5e7223 */ /* 0x100fe60000010844 */
[----:B------:R-:W-:Y:S01]  /*20490*/  MUFU.EX2 R107, R107 ;  /* 0x0000006b006b7308 */ /* 0x000fe20000000800 */
[----:B-1----:R-:W-:Y:S01]  /*204a0*/  F2FP.BF16.F32.PACK_AB R46, R76, R105 ;  /* 0x000000694c2e723e */ /* 0x002fe200000010ff */
[-CC-:B------:R-:W-:Y:S01]  /*204b0*/  FFMA.FTZ R96, R96, R37.reuse, -R68.reuse ;  /* 0x0000002560607223 */ /* 0x180fe20000010844 */
[-C--:B------:R-:W-:Y:S01]  /*204c0*/  FFMA.FTZ R102, R102, R37.reuse, -R68 ;  /* 0x0000002566667223 */ /* 0x080fe20000010844 */
[-C--:B------:R-:W-:Y:S01]  /*204d0*/  FFMA.FTZ R116, R116, R37.reuse, -R74 ;  /* 0x0000002574747223 */ /* 0x080fe2000001084a */
[-CC-:B------:R-:W-:Y:S01]  /*204e0*/  FFMA.FTZ R122, R122, R37.reuse, -R68.reuse ;  /* 0x000000257a7a7223 */ /* 0x180fe20000010844 */
[-CC-:B------:R-:W-:Y:S01]  /*204f0*/  FFMA.FTZ R132, R206, R37.reuse, -R68.reuse ;  /* 0x00000025ce847223 */ /* 0x180fe20000010844 */
[--C-:B------:R-:W-:Y:S03]  /*20500*/  FFMA.FTZ R172, R172, R37, -R68.reuse ;  /* 0x00000025acac7223 */ /* 0x100fe60000010844 */
[----:B------:R-:W1:Y:S01]  /*20510*/  MUFU.EX2 R78, R78 ;  /* 0x0000004e004e7308 */ /* 0x000e620000000800 */
[----:B----4-:R-:W-:Y:S01]  /*20520*/  F2FP.BF16.F32.PACK_AB R45, R80, R111 ;  /* 0x0000006f502d723e */ /* 0x010fe200000010ff */
[-CC-:B------:R-:W-:Y:S01]  /*20530*/  FFMA.FTZ R170, R170, R37.reuse, -R68.reuse ;  /* 0x00000025aaaa7223 */ /* 0x180fe20000010844 */
[-C--:B------:R-:W-:Y:S01]  /*20540*/  FFMA.FTZ R126, R126, R37.reuse, -R68 ;  /* 0x000000257e7e7223 */ /* 0x080fe20000010844 */
[-CC-:B------:R-:W-:Y:S01]  /*20550*/  FFMA.FTZ R124, R124, R37.reuse, -R74.reuse ;  /* 0x000000257c7c7223 */ /* 0x180fe2000001084a */
        /* <DEDUP_REMOVED lines=8> */
[-C--:B------:R-:W-:Y:S01]  /*205e0*/  FFMA.FTZ R191, R191, R37.reuse, -R68 ;  /* 0x00000025bfbf7223 */ /* 0x080fe20000010844 */
[-CC-:B------:R-:W-:Y:S01]  /*205f0*/  FFMA.FTZ R173, R173, R37.reuse, -R74.reuse ;  /* 0x00000025adad7223 */ /* 0x180fe2000001084a */
[----:B------:R-:W-:Y:S03]  /*20600*/  FFMA.FTZ R129, R129, R37, -R74 ;  /* 0x0000002581817223 */ /* 0x000fe6000001084a */
[----:B------:R-:W-:Y:S01]  /*20610*/  MUFU.EX2 R148, R148 ;  /* 0x0000009400947308 */ /* 0x000fe20000000800 */
[----:B-1----:R-:W-:Y:S01]  /*20620*/  F2FP.BF16.F32.PACK_AB R47, R78, R107 ;  /* 0x0000006b4e2f723e */ /* 0x002fe200000010ff */
[-CC-:B------:R-:W-:Y:S01]  /*20630*/  FFMA.FTZ R121, R121, R37.reuse, -R68.reuse ;  /* 0x0000002579797223 */ /* 0x180fe20000010844 */
[-CC-:B------:R-:W-:Y:S01]  /*20640*/  FFMA.FTZ R117, R117, R37.reuse, -R68.reuse ;  /* 0x0000002575757223 */ /* 0x180fe20000010844 */
[-CC-:B------:R-:W-:Y:S01]  /*20650*/  FFMA.FTZ R97, R97, R37.reuse, -R68.reuse ;  /* 0x0000002561617223 */ /* 0x180fe20000010844 */
[-C--:B------:R-:W-:Y:S01]  /*20660*/  FFMA.FTZ R93, R93, R37.reuse, -R68 ;  /* 0x000000255d5d7223 */ /* 0x080fe20000010844 */
[-CC-:B------:R-:W-:Y:S01]  /*20670*/  FFMA.FTZ R89, R89, R37.reuse, -R74.reuse ;  /* 0x0000002559597223 */ /* 0x180fe2000001084a */
[----:B------:R-:W-:Y:S03]  /*20680*/  FFMA.FTZ R85, R85, R37, -R74 ;  /* 0x0000002555557223 */ /* 0x000fe6000001084a */
[----:B------:R-:W-:Y:S01]  /*20690*/  MUFU.EX2 R100, R100 ;  /* 0x0000006400647308 */ /* 0x000fe20000000800 */
[C---:B----4-:R-:W-:Y:S01]  /*206a0*/  FMUL.FTZ R6, R40.reuse, R162 ;  /* 0x000000a228067220 */ /* 0x050fe20000410000 */
[C---:B------:R-:W-:Y:S01]  /*206b0*/  FMUL.FTZ R7, R40.reuse, R163 ;  /* 0x000000a328077220 */ /* 0x040fe20000410000 */
[----:B------:R-:W-:Y:S02]  /*206c0*/  IMAD.MOV.U32 R162, RZ, RZ, R50 ;  /* 0x000000ffffa27224 */ /* 0x000fe400078e0032 */
[C---:B------:R-:W-:Y:S01]  /*206d0*/  FMUL.FTZ R10, R40.reuse, R158 ;  /* 0x0000009e280a7220 */ /* 0x040fe20000410000 */
[----:B------:R-:W-:Y:S02]  /*206e0*/  IMAD.MOV.U32 R158, RZ, RZ, R62 ;  /* 0x000000ffff9e7224 */ /* 0x000fe400078e003e */
[C---:B------:R-:W-:Y:S01]  /*206f0*/  FMUL.FTZ R34, R40.reuse, R134 ;  /* 0x0000008628227220 */ /* 0x040fe20000410000 */
[----:B------:R-:W-:Y:S02]  /*20700*/  IMAD.MOV.U32 R163, RZ, RZ, R66 ;  /* 0x000000ffffa37224 */ /* 0x000fe400078e0042 */
[C---:B------:R-:W-:Y:S01]  /*20710*/  FMUL.FTZ R35, R40.reuse, R135 ;  /* 0x0000008728237220 */ /* 0x040fe20000410000 */
[C---:B------:R-:W-:Y:S01]  /*20720*/  HMMA.16816.F32.BF16 R4, R44.reuse, R12, R4 ;  /* 0x0000000c2c04723c */ /* 0x040fe20000041804 */
[----:B------:R-:W-:Y:S04]  /*20730*/  MUFU.EX2 R98, R98 ;  /* 0x0000006200627308 */ /* 0x000fe80000000800 */
[----:B------:R-:W-:Y:S01]  /*20740*/  FMUL.FTZ R9, R41, R157 ;  /* 0x0000009d29097220 */ /* 0x000fe20000410000 */
[----:B------:R-:W-:Y:S01]  /*20750*/  FMUL.FTZ R11, R40, R159 ;  /* 0x0000009f280b7220 */ /* 0x000fe20000410000 */
[----:B------:R-:W-:Y:S02]  /*20760*/  IMAD.IADD R66, R219, 0x1, R64 ;  /* 0x00000001db427824 */ /* 0x000fe400078e0240 */
[-C--:B------:R-:W-:Y:S01]  /*20770*/  FFMA.FTZ R135, R60, R37.reuse, -R74 ;  /* 0x000000253c877223 */ /* 0x080fe2000001084a */
[----:B------:R-:W-:Y:S02]  /*20780*/  IMAD.MOV.U32 R157, RZ, RZ, R82 ;  /* 0x000000ffff9d7224 */ /* 0x000fe400078e0052 */
[----:B------:R-:W-:Y:S01]  /*20790*/  FFMA.FTZ R82, R49, R37, -R74 ;  /* 0x0000002531527223 */ /* 0x000fe2000001084a */
[----:B------:R-:W-:Y:S01]  /*207a0*/  MUFU.EX2 R104, R104 ;  /* 0x0000006800687308 */ /* 0x000fe20000000800 */
[----:B------:R-:W1:Y:S01]  /*207b0*/  LDSM.16.MT88.4 R48, [R66] ;  /* 0x000000004230783b */ /* 0x000e620000004200 */
[C---:B------:R-:W-:Y:S03]  /*207c0*/  HMMA.16816.F32.BF16 R8, R44.reuse, R14, R8 ;  /* 0x0000000e2c08723c */ /* 0x040fe60000041808 */
[C---:B------:R-:W-:Y:S01]  /*207d0*/  FMUL.FTZ R12, R41.reuse, R152 ;  /* 0x00000098290c7220 */ /* 0x040fe20000410000 */
[----:B------:R-:W-:Y:S01]  /*207e0*/  FMUL.FTZ R13, R41, R153 ;  /* 0x00000099290d7220 */ /* 0x000fe20000410000 */
[C---:B------:R-:W-:Y:S01]  /*207f0*/  FMUL.FTZ R14, R40.reuse, R154 ;  /* 0x0000009a280e7220 */ /* 0x040fe20000410000 */
[C---:B------:R-:W-:Y:S01]  /*20800*/  FMUL.FTZ R15, R40.reuse, R155 ;  /* 0x0000009b280f7220 */ /* 0x040fe20000410000 */
[----:B------:R-:W-:Y:S01]  /*20810*/  IMAD.MOV.U32 R152, RZ, RZ, R123 ;  /* 0x000000ffff987224 */ /* 0x000fe200078e007b */
[----:B------:R-:W-:Y:S01]  /*20820*/  LDSM.16.MT88.4 R60, [R66+0x800] ;  /* 0x00080000423c783b */ /* 0x000fe20000004200 */
[----:B------:R-:W-:Y:S01]  /*20830*/  MUFU.EX2 R106, R106 ;  /* 0x0000006a006a7308 */ /* 0x000fe20000000800 */
[----:B------:R-:W-:Y:S01]  /*20840*/  FMUL.FTZ R18, R40, R150 ;  /* 0x0000009628127220 */ /* 0x000fe20000410000 */
[----:B------:R-:W-:Y:S01]  /*20850*/  FFMA.FTZ R150, R186, R37, -R68 ;  /* 0x00000025ba967223 */ /* 0x000fe20000010844 */
[C---:B------:R-:W-:Y:S01]  /*20860*/  FMUL.FTZ R19, R40.reuse, R151 ;  /* 0x0000009728137220 */ /* 0x040fe20000410000 */
[C---:B--2---:R-:W-:Y:S03]  /*20870*/  HMMA.16816.F32.BF16 R12, R44.reuse, R20, R12 ;  /* 0x000000142c0c723c */ /* 0x044fe6000004180c */
[--C-:B------:R-:W-:Y:S01]  /*20880*/  FFMA.FTZ R123, R17, R37, -R74.reuse ;  /* 0x00000025117b7223 */ /* 0x100fe2000001084a */
[----:B------:R-:W-:Y:S02]  /*20890*/  FMUL.FTZ R17, R41, R149 ;  /* 0x0000009529117220 */ /* 0x000fe40000410000 */
        /* <DEDUP_REMOVED lines=11> */
[----:B------:R-:W-:Y:S01]  /*20950*/  FMUL.FTZ R26, R40, R142 ;  /* 0x0000008e281a7220 */ /* 0x000fe20000410000 */
[--C-:B------:R-:W-:Y:S01]  /*20960*/  FFMA.FTZ R142, R196, R37, -R74.reuse ;  /* 0x00000025c48e7223 */ /* 0x100fe2000001084a */
[----:B------:R-:W-:Y:S01]  /*20970*/  FMUL.FTZ R27, R40, R143 ;  /* 0x0000008f281b7220 */ /* 0x000fe20000410000 */
[----:B------:R-:W-:Y:S03]  /*20980*/  FFMA.FTZ R143, R156, R37, -R74 ;  /* 0x000000259c8f7223 */ /* 0x000fe6000001084a */
[----:B------:R-:W-:Y:S01]  /*20990*/  MUFU.EX2 R151, R151 ;  /* 0x0000009700977308 */ /* 0x000fe20000000800 */
[C---:B---3--:R-:W-:Y:S03]  /*209a0*/  HMMA.16816.F32.BF16 R20, R44.reuse, R28, R20 ;  /* 0x0000001c2c14723c */ /* 0x048fe60000041814 */
[----:B------:R-:W-:Y:S01]  /*209b0*/  FMUL.FTZ R29, R41, R137 ;  /* 0x00000089291d7220 */ /* 0x000fe20000410000 */
[----:B------:R-:W-:Y:S01]  /*209c0*/  FFMA.FTZ R137, R33, R37, -R68 ;  /* 0x0000002521897223 */ /* 0x000fe20000010844 */
[C---:B------:R-:W-:Y:S01]  /*209d0*/  FMUL.FTZ R28, R41.reuse, R136 ;  /* 0x00000088291c7220 */ /* 0x040fe20000410000 */
[----:B------:R-:W-:Y:S03]  /*209e0*/  FMUL.FTZ R33, R41, R133 ;  /* 0x0000008529217220 */ /* 0x000fe60000410000 */
[----:B------:R-:W-:Y:S01]  /*209f0*/  MUFU.EX2 R143, R143 ;  /* 0x0000008f008f7308 */ /* 0x000fe20000000800 */
[C---:B------:R-:W-:Y:S03]  /*20a00*/  HMMA.16816.F32.BF16 R24, R44.reuse, R30, R24 ;  /* 0x0000001e2c18723c */ /* 0x040fe60000041818 */
[C---:B------:R-:W-:Y:S01]  /*20a10*/  FMUL.FTZ R30, R40.reuse, R138 ;  /* 0x0000008a281e7220 */ /* 0x040fe20000410000 */
[----:B------:R-:W-:Y:S01]  /*20a20*/  FMUL.FTZ R31, R40, R139 ;  /* 0x0000008b281f7220 */ /* 0x000fe20000410000 */
[-C--:B------:R-:W-:Y:S01]  /*20a30*/  FFMA.FTZ R156, R180, R37.reuse, -R74 ;  /* 0x00000025b49c7223 */ /* 0x080fe2000001084a */
[-C--:B------:R-:W-:Y:S03]  /*20a40*/  FFMA.FTZ R139, R159, R37.reuse, -R68 ;  /* 0x000000259f8b7223 */ /* 0x080fe60000010844 */
[----:B------:R-:W2:Y:S01]  /*20a50*/  MUFU.EX2 R82, R82 ;  /* 0x0000005200527308 */ /* 0x000ea20000000800 */
        /* <DEDUP_REMOVED lines=9> */
[----:B------:R-:W-:Y:S01]  /*20af0*/  HMMA.16816.F32.BF16 R32, R44, R50, R32 ;  /* 0x000000322c20723c */ /* 0x000fe20000041820 */
[----:B------:R-:W1:Y:S02]  /*20b00*/  LDSM.16.MT88.4 R48, [R64+0x800] ;  /* 0x000800004030783b */ /* 0x000e640000004200 */
[----:B------:R-:W-:Y:S03]  /*20b10*/  FFMA.FTZ R219, R210, R37, -R74 ;  /* 0x00000025d2db7223 */ /* 0x000fe6000001084a */
[----:B------:R-:W3:Y:S01]  /*20b20*/  MUFU.EX2 R123, R123 ;  /* 0x0000007b007b7308 */ /* 0x000ee20000000800 */
[----:B--2---:R-:W-:Y:S01]  /*20b30*/  F2FP.BF16.F32.PACK_AB R44, R82, R119 ;  /* 0x00000077522c723e */ /* 0x004fe200000010ff */
        /* <DEDUP_REMOVED lines=9> */
[----:B------:R-:W-:Y:S01]  /*20bd0*/  FFMA.FTZ R192, R175, R37, -R68 ;  /* 0x00000025afc07223 */ /* 0x000fe20000010844 */
[----:B------:R-:W-:Y:S01]  /*20be0*/  FFMA.FTZ R111, R40, R249, R111 ;  /* 0x000000f9286f7223 */ /* 0x000fe2000001006f */
[-C--:B------:R-:W-:Y:S01]  /*20bf0*/  FFMA.FTZ R133, R152, R37.reuse, -R74 ;  /* 0x0000002598857223 */ /* 0x080fe2000001084a */
[-C--:B------:R-:W-:Y:S01]  /*20c00*/  FFMA.FTZ R152, R188, R37.reuse, -R68 ;  /* 0x00000025bc987223 */ /* 0x080fe20000010844 */
[-CC-:B------:R-:W-:Y:S03]  /*20c10*/  FFMA.FTZ R188, R189, R37.reuse, -R74.reuse ;  /* 0x00000025bdbc7223 */ /* 0x180fe6000001084a */
[----:B------:R-:W2:Y:S01]  /*20c20*/  MUFU.EX2 R131, R131 ;  /* 0x0000008300837308 */ /* 0x000ea20000000800 */
[----:B---3--:R-:W-:Y:S01]  /*20c30*/  F2FP.BF16.F32.PACK_AB R46, R123, R84 ;  /* 0x000000547b2e723e */ /* 0x008fe200000010ff */
[-C--:B------:R-:W-:Y:S01]  /*20c40*/  FFMA.FTZ R145, R157, R37.reuse, -R74 ;  /* 0x000000259d917223 */ /* 0x080fe2000001084a */
[-CC-:B------:R-:W-:Y:S01]  /*20c50*/  FFMA.FTZ R157, R164, R37.reuse, -R68.reuse ;  /* 0x00000025a49d7223 */ /* 0x180fe20000010844 */
[-CC-:B------:R-:W-:Y:S01]  /*20c60*/  FFMA.FTZ R147, R163, R37.reuse, -R68.reuse ;  /* 0x00000025a3937223 */ /* 0x180fe20000010844 */
[-CC-:B------:R-:W-:Y:S01]  /*20c70*/  FFMA.FTZ R163, R214, R37.reuse, -R68.reuse ;  /* 0x00000025d6a37223 */ /* 0x180fe20000010844 */
[-C--:B------:R-:W-:Y:S01]  /*20c80*/  FFMA.FTZ R165, R212, R37.reuse, -R68 ;  /* 0x00000025d4a57223 */ /* 0x080fe20000010844 */
[-C--:B------:R-:W-:Y:S03]  /*20c90*/  FFMA.FTZ R221, R208, R37.reuse, -R74 ;  /* 0x00000025d0dd7223 */ /* 0x080fe6000001084a */
[----:B------:R-:W-:Y:S01]  /*20ca0*/  MUFU.EX2 R88, R88 ;  /* 0x0000005800587308 */ /* 0x000fe20000000800 */
[-CC-:B------:R-:W-:Y:S01]  /*20cb0*/  FFMA.FTZ R138, R200, R37.reuse, -R68.reuse ;  /* 0x00000025c88a7223 */ /* 0x180fe20000010844 */
[-C--:B------:R-:W-:Y:S01]  /*20cc0*/  FFMA.FTZ R164, R174, R37.reuse, -R68 ;  /* 0x00000025aea47223 */ /* 0x080fe20000010844 */
[-C--:B------:R-:W-:Y:S01]  /*20cd0*/  FFMA.FTZ R174, R235, R37.reuse, -R74 ;  /* 0x00000025ebae7223 */ /* 0x080fe2000001084a */
[-CC-:B------:R-:W-:Y:S01]  /*20ce0*/  FFMA.FTZ R176, R213, R37.reuse, -R68.reuse ;  /* 0x00000025d5b07223 */ /* 0x180fe20000010844 */
[-C--:B------:R-:W-:Y:S01]  /*20cf0*/  FFMA.FTZ R178, R209, R37.reuse, -R68 ;  /* 0x00000025d1b27223 */ /* 0x080fe20000010844 */
[-CC-:B------:R-:W-:Y:S01]  /*20d00*/  FFMA.FTZ R180, R203, R37.reuse, -R74.reuse ;  /* 0x00000025cbb47223 */ /* 0x180fe2000001084a */
[-C--:B------:R-:W-:Y:S03]  /*20d10*/  FFMA.FTZ R182, R199, R37.reuse, -R74 ;  /* 0x00000025c7b67223 */ /* 0x080fe6000001084a */
[----:B------:R-:W3:Y:S01]  /*20d20*/  MUFU.EX2 R137, R137 ;  /* 0x0000008900897308 */ /* 0x000ee20000000800 */
[----:B--2---:R-:W-:Y:S01]  /*20d30*/  F2FP.BF16.F32.PACK_AB R45, R131, R86 ;  /* 0x00000056832d723e */ /* 0x004fe200000010ff */
[-CC-:B------:R-:W-:Y:S01]  /*20d40*/  FFMA.FTZ R184, R197, R37.reuse, -R68.reuse ;  /* 0x00000025c5b87223 */ /* 0x180fe20000010844 */
[-C--:B------:R-:W-:Y:S01]  /*20d50*/  FFMA.FTZ R186, R193, R37.reuse, -R68 ;  /* 0x00000025c1ba7223 */ /* 0x080fe20000010844 */
[-CC-:B------:R-:W-:Y:S01]  /*20d60*/  FFMA.FTZ R196, R171, R37.reuse, -R74.reuse ;  /* 0x00000025abc47223 */ /* 0x180fe2000001084a */
[-C--:B------:R-:W-:Y:S01]  /*20d70*/  FFMA.FTZ R198, R127, R37.reuse, -R74 ;  /* 0x000000257fc67223 */ /* 0x080fe2000001084a */
[-CC-:B------:R-:W-:Y:S01]  /*20d80*/  FFMA.FTZ R200, R125, R37.reuse, -R68.reuse ;  /* 0x000000257dc87223 */ /* 0x180fe20000010844 */
[-CC-:B------:R-:W-:Y:S03]  /*20d90*/  FFMA.FTZ R202, R115, R37.reuse, -R68.reuse ;  /* 0x0000002573ca7223 */ /* 0x180fe60000010844 */
[----:B------:R-:W-:Y:S01]  /*20da0*/  MUFU.EX2 R159, R159 ;  /* 0x0000009f009f7308 */ /* 0x000fe20000000800 */
[-CC-:B------:R-:W-:Y:S01]  /*20db0*/  FFMA.FTZ R83, R83, R37.reuse, -R68.reuse ;  /* 0x0000002553537223 */ /* 0x180fe20000010844 */
[-C--:B------:R-:W-:Y:S01]  /*20dc0*/  FFMA.FTZ R79, R79, R37.reuse, -R68 ;  /* 0x000000254f4f7223 */ /* 0x080fe20000010844 */
[-C--:B------:R-:W-:Y:S01]  /*20dd0*/  FFMA.FTZ R73, R73, R37.reuse, -R74 ;  /* 0x0000002549497223 */ /* 0x080fe2000001084a */
[-C--:B------:R-:W-:Y:S01]  /*20de0*/  FFMA.FTZ R39, R39, R37.reuse, -R68 ;  /* 0x0000002527277223 */ /* 0x080fe20000010844 */
[----:B------:R-:W-:Y:S01]  /*20df0*/  FADD.FTZ R80, R80, R111 ;  /* 0x0000006f50507221 */ /* 0x000fe20000010000 */
[C---:B------:R-:W-:Y:S01]  /*20e00*/  ISETP.GT.AND P0, PT, R241.reuse, R232, PT ;  /* 0x000000e8f100720c */ /* 0x040fe20003f04270 */
[----:B------:R-:W-:Y:S03]  /*20e10*/  VIADD R241, R241, 0xffffffff ;  /* 0xfffffffff1f17836 */ /* 0x000fe60000000000 */
[----:B------:R-:W-:Y:S01]  /*20e20*/  MUFU.EX2 R142, R142 ;  /* 0x0000008e008e7308 */ /* 0x000fe20000000800 */
[----:B---3--:R-:W-:Y:S01]  /*20e30*/  F2FP.BF16.F32.PACK_AB R47, R137, R88 ;  /* 0x00000058892f723e */ /* 0x008fe200000010ff */
[----:B------:R-:W-:Y:S01]  /*20e40*/  FADD.FTZ R107, R107, R80 ;  /* 0x000000506b6b7221 */ /* 0x000fe20000010000 */
[-C--:B------:R-:W-:Y:S03]  /*20e50*/  FFMA.FTZ R80, R91, R37.reuse, -R74 ;  /* 0x000000255b507223 */ /* 0x080fe6000001084a */
[----:B------:R-:W-:Y:S01]  /*20e60*/  FADD.FTZ R107, R78, R107 ;  /* 0x0000006b4e6b7221 */ /* 0x000fe20000010000 */
[-C--:B------:R-:W-:Y:S01]  /*20e70*/  FFMA.FTZ R78, R95, R37.reuse, -R68 ;  /* 0x000000255f4e7223 */ /* 0x080fe20000010844 */
[C---:B------:R-:W-:Y:S02]  /*20e80*/  HMMA.16816.F32.BF16 R4, R44.reuse, R52, R4 ;  /* 0x000000342c04723c */ /* 0x040fe40000041804 */
[----:B------:R-:W-:Y:S01]  /*20e90*/  MUFU.EX2 R140, R140 ;  /* 0x0000008c008c7308 */ /* 0x000fe20000000800 */
[----:B------:R-:W-:Y:S04]  /*20ea0*/  FADD.FTZ R86, R86, R107 ;  /* 0x0000006b56567221 */ /* 0x000fe80000010000 */
[----:B------:R-:W-:Y:S01]  /*20eb0*/  FADD.FTZ R131, R131, R86 ;  /* 0x0000005683837221 */ /* 0x000fe20000010000 */
[C---:B------:R-:W-:Y:S01]  /*20ec0*/  HMMA.16816.F32.BF16 R8, R44.reuse, R54, R8 ;  /* 0x000000362c08723c */ /* 0x040fe20000041808 */
[----:B------:R-:W2:Y:S03]  /*20ed0*/  LDSM.16.MT88.4 R52, [R67+0xb000] ;  /* 0x00b000004334783b */ /* 0x000ea60000004200 */
[----:B------:R-:W-:Y:S01]  /*20ee0*/  MUFU.EX2 R158, R158 ;  /* 0x0000009e009e7308 */ /* 0x000fe20000000800 */
[----:B------:R-:W-:Y:S01]  /*20ef0*/  FFMA.FTZ R86, R77, R37, -R68 ;  /* 0x000000254d567223 */ /* 0x000fe20000010844 */
[----:B------:R-:W-:Y:S02]  /*20f00*/  FADD.FTZ R88, R88, R131 ;  /* 0x0000008358587221 */ /* 0x000fe40000010000 */
[C---:B------:R-:W-:Y:S06]  /*20f10*/  HMMA.16816.F32.BF16 R12, R44.reuse, R56, R12 ;  /* 0x000000382c0c723c */ /* 0x040fec000004180c */
[----:B------:R-:W-:Y:S01]  /*20f20*/  MUFU.EX2 R156, R156 ;  /* 0x0000009c009c7308 */ /* 0x000fe20000000800 */
[----:B------:R-:W-:Y:S01]  /*20f30*/  FADD.FTZ R137, R137, R88 ;  /* 0x0000005889897221 */ /* 0x000fe20000010000 */
        /* <DEDUP_REMOVED lines=8> */
[C---:B------:R-:W-:Y:S09]  /*20fc0*/  HMMA.16816.F32.BF16 R28, R44.reuse, R60, R28 ;  /* 0x0000003c2c1c723c */ /* 0x040ff2000004181c */
[----:B------:R-:W4:Y:S01]  /*20fd0*/  MUFU.EX2 R90, R90 ;  /* 0x0000005a005a7308 */ /* 0x000f220000000800 */
[----:B------:R-:W-:Y:S01]  /*20fe0*/  HMMA.16816.F32.BF16 R32, R44, R62, R32 ;  /* 0x0000003e2c20723c */ /* 0x000fe20000041820 */
[----:B------:R-:W1:Y:S08]  /*20ff0*/  LDSM.16.MT88.4 R60, [R66+0x1000] ;  /* 0x00100000423c783b */ /* 0x000e700000004200 */
[----:B------:R-:W-:Y:S10]  /*21000*/  MUFU.EX2 R92, R92 ;  /* 0x0000005c005c7308 */ /* 0x000ff40000000800 */
[----:B------:R-:W2:Y:S01]  /*21010*/  MUFU.EX2 R133, R133 ;  /* 0x0000008500857308 */ /* 0x000ea20000000800 */
[----:B----4-:R-:W-:Y:S09]  /*21020*/  F2FP.BF16.F32.PACK_AB R44, R90, R135 ;  /* 0x000000875a2c723e */ /* 0x010ff200000010ff */
[----:B------:R-:W-:Y:S10]  /*21030*/  MUFU.EX2 R94, R94 ;  /* 0x0000005e005e7308 */ /* 0x000ff40000000800 */
[----:B------:R-:W4:Y:S01]  /*21040*/  MUFU.EX2 R139, R139 ;  /* 0x0000008b008b7308 */ /* 0x000f220000000800 */
[----:B--2---:R-:W-:Y:S09]  /*21050*/  F2FP.BF16.F32.PACK_AB R46, R133, R92 ;  /* 0x0000005c852e723e */ /* 0x004ff200000010ff */
[----:B------:R-:W2:Y:S10]  /*21060*/  MUFU.EX2 R96, R96 ;  /* 0x0000006000607308 */ /* 0x000eb40000000800 */
[----:B------:R-:W-:Y:S01]  /*21070*/  MUFU.EX2 R108, R108 ;  /* 0x0000006c006c7308 */ /* 0x000fe20000000800 */
[C---:B----4-:R-:W-:Y:S01]  /*21080*/  F2FP.BF16.F32.PACK_AB R45, R139.reuse, R94 ;  /* 0x0000005e8b2d723e */ /* 0x050fe200000010ff */
[----:B------:R-:W-:Y:S04]  /*21090*/  FADD.FTZ R94, R94, R137 ;  /* 0x000000895e5e7221 */ /* 0x000fe80000010000 */
[----:B------:R-:W-:Y:S04]  /*210a0*/  FADD.FTZ R139, R139, R94 ;  /* 0x0000005e8b8b7221 */ /* 0x000fe80000010000 */
        /* <DEDUP_REMOVED lines=9> */
[C---:B---3--:R-:W-:Y:S06]  /*21140*/  HMMA.16816.F32.BF16 R12, R44.reuse, R56, R12 ;  /* 0x000000382c0c723c */ /* 0x048fec000004180c */
        /* <DEDUP_REMOVED lines=8> */
[----:B------:R-:W4:Y:S01]  /*211d0*/  MUFU.EX2 R145, R145 ;  /* 0x0000009100917308 */ /* 0x000f220000000800 */
[C---:B------:R-:W-:Y:S09]  /*211e0*/  HMMA.16816.F32.BF16 R28, R44.reuse, R60, R28 ;  /* 0x0000003c2c1c723c */ /* 0x040ff2000004181c */
[----:B------:R-:W2:Y:S01]  /*211f0*/  MUFU.EX2 R147, R147 ;  /* 0x0000009300937308 */ /* 0x000ea20000000800 */
[----:B------:R-:W-:Y:S01]  /*21200*/  HMMA.16816.F32.BF16 R32, R44, R62, R32 ;  /* 0x0000003e2c20723c */ /* 0x000fe20000041820 */
[----:B------:R-:W1:Y:S08]  /*21210*/  LDSM.16.MT88.4 R60, [R66+0x1800] ;  /* 0x00180000423c783b */ /* 0x000e700000004200 */
[----:B------:R-:W3:Y:S01]  /*21220*/  MUFU.EX2 R102, R102 ;  /* 0x0000006600667308 */ /* 0x000ee20000000800 */
[----:B------:R-:W-:Y:S02]  /*21230*/  F2FP.BF16.F32.PACK_AB R46, R143, R98 ;  /* 0x000000628f2e723e */ /* 0x000fe400000010ff */
[----:B----4-:R-:W-:Y:S07]  /*21240*/  F2FP.BF16.F32.PACK_AB R44, R100, R145 ;  /* 0x00000091642c723e */ /* 0x010fee00000010ff */
[----:B------:R-:W-:Y:S01]  /*21250*/  MUFU.EX2 R161, R161 ;  /* 0x000000a100a17308 */ /* 0x000fe20000000800 */
[C---:B--2---:R-:W-:Y:S01]  /*21260*/  F2FP.BF16.F32.PACK_AB R45, R147.reuse, R104 ;  /* 0x00000068932d723e */ /* 0x044fe200000010ff */
[----:B------:R-:W-:Y:S04]  /*21270*/  FADD.FTZ R104, R104, R141 ;  /* 0x0000008d68687221 */ /* 0x000fe80000010000 */
[----:B------:R-:W-:Y:S04]  /*21280*/  FADD.FTZ R147, R147, R104 ;  /* 0x0000006893937221 */ /* 0x000fe80000010000 */
[----:B------:R-:W-:Y:S01]  /*21290*/  MUFU.EX2 R120, R120 ;  /* 0x0000007800787308 */ /* 0x000fe20000000800 */
[C---:B---3--:R-:W-:Y:S01]  /*212a0*/  F2FP.BF16.F32.PACK_AB R47, R149.reuse, R102 ;  /* 0x00000066952f723e */ /* 0x048fe200000010ff */
[----:B------:R-:W-:Y:S04]  /*212b0*/  FADD.FTZ R102, R102, R147 ;  /* 0x0000009366667221 */ /* 0x000fe80000010000 */
[----:B------:R-:W-:Y:S02]  /*212c0*/  FADD.FTZ R149, R149, R102 ;  /* 0x0000006695957221 */ /* 0x000fe40000010000 */
[C---:B------:R-:W-:Y:S02]  /*212d0*/  HMMA.16816.F32.BF16 R4, R44.reuse, R52, R4 ;  /* 0x000000342c04723c */ /* 0x040fe40000041804 */
[----:B------:R-:W-:Y:S06]  /*212e0*/  MUFU.EX2 R219, R219 ;  /* 0x000000db00db7308 */ /* 0x000fec0000000800 */
[C---:B------:R-:W-:Y:S01]  /*212f0*/  HMMA.16816.F32.BF16 R8, R44.reuse, R54, R8 ;  /* 0x000000362c08723c */ /* 0x040fe20000041808 */
[----:B------:R-:W2:Y:S03]  /*21300*/  LDSM.16.MT88.4 R52, [R67+0xc000] ;  /* 0x00c000004334783b */ /* 0x000ea60000004200 */
[----:B------:R-:W-:Y:S04]  /*21310*/  MUFU.EX2 R128, R128 ;  /* 0x0000008000807308 */ /* 0x000fe80000000800 */
[C---:B------:R-:W-:Y:S06]  /*21320*/  HMMA.16816.F32.BF16 R12, R44.reuse, R56, R12 ;  /* 0x000000382c0c723c */ /* 0x040fec000004180c */
        /* <DEDUP_REMOVED lines=33> */
[----:B------:R-:W2:Y:S01]  /*21540*/  MUFU.EX2 R116, R116 ;  /* 0x0000007400747308 */ /* 0x000ea20000000800 */
[C---:B----4-:R-:W-:Y:S09]  /*21550*/  HMMA.16816.F32.BF16 R28, R44.reuse, R60, R28 ;  /* 0x0000003c2c1c723c */ /* 0x050ff2000004181c */
[----:B------:R-:W4:Y:S01]  /*21560*/  MUFU.EX2 R163, R163 ;  /* 0x000000a300a37308 */ /* 0x000f220000000800 */
[----:B------:R-:W-:Y:S01]  /*21570*/  HMMA.16816.F32.BF16 R32, R44, R62, R32 ;  /* 0x0000003e2c20723c */ /* 0x000fe20000041820 */
[----:B------:R-:W1:Y:S08]  /*21580*/  LDSM.16.MT88.4 R60, [R66+0x2800] ;  /* 0x00280000423c783b */ /* 0x000e700000004200 */
[----:B------:R-:W-:Y:S01]  /*21590*/  MUFU.EX2 R122, R122 ;  /* 0x0000007a007a7308 */ /* 0x000fe20000000800 */
[----:B------:R-:W-:Y:S02]  /*215a0*/  F2FP.BF16.F32.PACK_AB R44, R114, R159 ;  /* 0x0000009f722c723e */ /* 0x000fe400000010ff */
[----:B--2---:R-:W-:Y:S07]  /*215b0*/  F2FP.BF16.F32.PACK_AB R46, R161, R116 ;  /* 0x00000074a12e723e */ /* 0x004fee00000010ff */
[----:B------:R-:W2:Y:S01]  /*215c0*/  MUFU.EX2 R165, R165 ;  /* 0x000000a500a57308 */ /* 0x000ea20000000800 */
[----:B----4-:R-:W-:Y:S09]  /*215d0*/  F2FP.BF16.F32.PACK_AB R45, R163, R120 ;  /* 0x00000078a32d723e */ /* 0x010ff200000010ff */
[----:B------:R-:W-:Y:S10]  /*215e0*/  MUFU.EX2 R190, R190 ;  /* 0x000000be00be7308 */ /* 0x000ff40000000800 */
[----:B------:R-:W-:Y:S01]  /*215f0*/  MUFU.EX2 R181, R181 ;  /* 0x000000b500b57308 */ /* 0x000fe20000000800 */
[----:B--2---:R-:W-:Y:S07]  /*21600*/  F2FP.BF16.F32.PACK_AB R47, R165, R122 ;  /* 0x0000007aa52f723e */ /* 0x004fee00000010ff */
        /* <DEDUP_REMOVED lines=9> */
[----:B------:R-:W4:Y:S01]  /*216a0*/  MUFU.EX2 R221, R221 ;  /* 0x000000dd00dd7308 */ /* 0x000f220000000800 */
[C---:B-1----:R-:W-:Y:S09]  /*216b0*/  HMMA.16816.F32.BF16 R20, R44.reuse, R48, R20 ;  /* 0x000000302c14723c */ /* 0x042ff20000041814 */
[----:B------:R-:W1:Y:S01]  /*216c0*/  MUFU.EX2 R132, R132 ;  /* 0x0000008400847308 */ /* 0x000e620000000800 */
[C---:B------:R-:W-:Y:S01]  /*216d0*/  HMMA.16816.F32.BF16 R24, R44.reuse, R50, R24 ;  /* 0x000000322c18723c */ /* 0x040fe20000041818 */
[----:B------:R-:W3:Y:S08]  /*216e0*/  LDSM.16.MT88.4 R48, [R64+0x3000] ;  /* 0x003000004030783b */ /* 0x000ef00000004200 */
[----:B------:R-:W2:Y:S01]  /*216f0*/  MUFU.EX2 R138, R138 ;  /* 0x0000008a008a7308 */ /* 0x000ea20000000800 */
[C---:B------:R-:W-:Y:S09]  /*21700*/  HMMA.16816.F32.BF16 R28, R44.reuse, R60, R28 ;  /* 0x0000003c2c1c723c */ /* 0x040ff2000004181c */
[----:B------:R-:W-:Y:S01]  /*21710*/  MUFU.EX2 R164, R164 ;  /* 0x000000a400a47308 */ /* 0x000fe20000000800 */
[----:B------:R-:W-:Y:S01]  /*21720*/  HMMA.16816.F32.BF16 R32, R44, R62, R32 ;  /* 0x0000003e2c20723c */ /* 0x000fe20000041820 */
[----:B------:R-:W3:Y:S08]  /*21730*/  LDSM.16.MT88.4 R60, [R66+0x3000] ;  /* 0x00300000423c783b */ /* 0x000ef00000004200 */
[----:B------:R-:W3:Y:S01]  /*21740*/  MUFU.EX2 R172, R172 ;  /* 0x000000ac00ac7308 */ /* 0x000ee20000000800 */
[----:B------:R-:W-:Y:S02]  /*21750*/  F2FP.BF16.F32.PACK_AB R44, R128, R219 ;  /* 0x000000db802c723e */ /* 0x000fe400000010ff */
[----:B----4-:R-:W-:Y:S02]  /*21760*/  F2FP.BF16.F32.PACK_AB R46, R221, R130 ;  /* 0x00000082dd2e723e */ /* 0x010fe400000010ff */
[----:B-1----:R-:W-:Y:S02]  /*21770*/  F2FP.BF16.F32.PACK_AB R45, R134, R132 ;  /* 0x00000084862d723e */ /* 0x002fe400000010ff */
[----:B--2---:R-:W-:Y:S03]  /*21780*/  F2FP.BF16.F32.PACK_AB R47, R138, R136 ;  /* 0x000000888a2f723e */ /* 0x004fe600000010ff */
[----:B------:R-:W-:Y:S04]  /*21790*/  MUFU.EX2 R170, R170 ;  /* 0x000000aa00aa7308 */ /* 0x000fe80000000800 */
[C---:B------:R-:W-:Y:S06]  /*217a0*/  HMMA.16816.F32.BF16 R4, R44.reuse, R52, R4 ;  /* 0x000000342c04723c */ /* 0x040fec0000041804 */
[----:B------:R-:W1:Y:S02]  /*217b0*/  MUFU.EX2 R126, R126 ;  /* 0x0000007e007e7308 */ /* 0x000e640000000800 */
        /* <DEDUP_REMOVED lines=10> */
[C---:B------:R-:W-:Y:S01]  /*21860*/  HMMA.16816.F32.BF16 R24, R44.reuse, R50, R24 ;  /* 0x000000322c18723c */ /* 0x040fe20000041818 */
[----:B------:R-:W4:Y:S08]  /*21870*/  LDSM.16.MT88.4 R48, [R64+0x3800] ;  /* 0x003800004030783b */ /* 0x000f300000004200 */
        /* <DEDUP_REMOVED lines=39> */
[----:B------:R-:W1:Y:S07]  /*21af0*/  LDSM.16.MT88.4 R52, [R67+0xe800] ;  /* 0x00e800004334783b */ /* 0x000e6e0000004200 */
[----:B------:R-:W-:Y:S01]  /*21b00*/  MUFU.EX2 R129, R129 ;  /* 0x0000008100817308 */ /* 0x000fe20000000800 */
[C---:B---3--:R-:W-:Y:S09]  /*21b10*/  HMMA.16816.F32.BF16 R12, R44.reuse, R56, R12 ;  /* 0x000000382c0c723c */ /* 0x048ff2000004180c */
[----:B------:R-:W-:Y:S01]  /*21b20*/  MUFU.EX2 R198, R198 ;  /* 0x000000c600c67308 */ /* 0x000fe20000000800 */
[----:B--2---:R-:W-:Y:S01]  /*21b30*/  F2FP.BF16.F32.PACK_AB R40, R196, R173 ;  /* 0x000000adc428723e */ /* 0x004fe200000010ff */
[C---:B------:R-:W-:Y:S01]  /*21b40*/  HMMA.16816.F32.BF16 R16, R44.reuse, R58, R16 ;  /* 0x0000003a2c10723c */ /* 0x040fe20000041810 */
[----:B------:R-:W2:Y:S07]  /*21b50*/  LDSM.16.MT88.4 R56, [R65+0xe800] ;  /* 0x00e800004138783b */ /* 0x000eae0000004200 */
[----:B------:R-:W-:Y:S01]  /*21b60*/  MUFU.EX2 R200, R200 ;  /* 0x000000c800c87308 */ /* 0x000fe20000000800 */
[C---:B----4-:R-:W-:Y:S09]  /*21b70*/  HMMA.16816.F32.BF16 R20, R44.reuse, R48, R20 ;  /* 0x000000302c14723c */ /* 0x050ff20000041814 */
[----:B------:R-:W3:Y:S01]  /*21b80*/  MUFU.EX2 R121, R121 ;  /* 0x0000007900797308 */ /* 0x000ee20000000800 */
[C---:B------:R-:W-:Y:S01]  /*21b90*/  HMMA.16816.F32.BF16 R24, R44.reuse, R50, R24 ;  /* 0x000000322c18723c */ /* 0x040fe20000041818 */
[----:B------:R-:W4:Y:S08]  /*21ba0*/  LDSM.16.MT88.4 R48, [R64+0x4800] ;  /* 0x004800004030783b */ /* 0x000f300000004200 */
[----:B------:R-:W-:Y:S01]  /*21bb0*/  MUFU.EX2 R117, R117 ;  /* 0x0000007500757308 */ /* 0x000fe20000000800 */
[C---:B-1----:R-:W-:Y:S09]  /*21bc0*/  HMMA.16816.F32.BF16 R28, R44.reuse, R60, R28 ;  /* 0x0000003c2c1c723c */ /* 0x042ff2000004181c */
[----:B------:R-:W1:Y:S01]  /*21bd0*/  MUFU.EX2 R202, R202 ;  /* 0x000000ca00ca7308 */ /* 0x000e620000000800 */
[----:B---3--:R-:W-:Y:S01]  /*21be0*/  F2FP.BF16.F32.PACK_AB R41, R121, R200 ;  /* 0x000000c87929723e */ /* 0x008fe200000010ff */
[----:B------:R-:W-:Y:S01]  /*21bf0*/  HMMA.16816.F32.BF16 R32, R44, R62, R32 ;  /* 0x0000003e2c20723c */ /* 0x000fe20000041820 */
[----:B------:R-:W3:Y:S07]  /*21c00*/  LDSM.16.MT88.4 R60, [R66+0x4800] ;  /* 0x00480000423c783b */ /* 0x000eee0000004200 */
[----:B------:R-:W-:Y:S01]  /*21c10*/  MUFU.EX2 R97, R97 ;  /* 0x0000006100617308 */ /* 0x000fe20000000800 */
[----:B------:R-:W-:Y:S02]  /*21c20*/  F2FP.BF16.F32.PACK_AB R44, R118, R124 ;  /* 0x0000007c762c723e */ /* 0x000fe400000010ff */
[----:B------:R-:W-:Y:S02]  /*21c30*/  F2FP.BF16.F32.PACK_AB R46, R215, R174 ;  /* 0x000000aed72e723e */ /* 0x000fe400000010ff */
[----:B------:R-:W-:Y:S02]  /*21c40*/  F2FP.BF16.F32.PACK_AB R45, R211, R176 ;  /* 0x000000b0d32d723e */ /* 0x000fe400000010ff */
[----:B------:R-:W-:Y:S03]  /*21c50*/  F2FP.BF16.F32.PACK_AB R47, R207, R178 ;  /* 0x000000b2cf2f723e */ /* 0x000fe600000010ff */
[----:B------:R-:W-:Y:S04]  /*21c60*/  MUFU.EX2 R78, R78 ;  /* 0x0000004e004e7308 */ /* 0x000fe80000000800 */
        /* <DEDUP_REMOVED lines=23> */
[----:B------:R-:W-:Y:S07]  /*21de0*/  F2FP.BF16.F32.PACK_AB R47, R191, R186 ;  /* 0x000000babf2f723e */ /* 0x000fee00000010ff */
[C---:B-1----:R-:W-:Y:S08]  /*21df0*/  HMMA.16816.F32.BF16 R4, R44.reuse, R52, R4 ;  /* 0x000000342c04723c */ /* 0x042ff00000041804 */
[C---:B------:R-:W-:Y:S01]  /*21e00*/  HMMA.16816.F32.BF16 R8, R44.reuse, R54, R8 ;  /* 0x000000362c08723c */ /* 0x040fe20000041808 */
[----:B------:R-:W1:Y:S07]  /*21e10*/  LDSM.16.MT88.4 R52, [R67+0xf800] ;  /* 0x00f800004334783b */ /* 0x000e6e0000004200 */
[C---:B--2---:R-:W-:Y:S08]  /*21e20*/  HMMA.16816.F32.BF16 R12, R44.reuse, R56, R12 ;  /* 0x000000382c0c723c */ /* 0x044ff0000004180c */
        /* <DEDUP_REMOVED lines=14> */
[----:B------:R-:W1:Y:S07]  /*21f10*/  LDSM.16.MT88.4 R52, [R67+0x10000] ;  /* 0x010000004334783b */ /* 0x000e6e0000004200 */
[C---:B--2---:R-:W-:Y:S03]  /*21f20*/  HMMA.16816.F32.BF16 R12, R44.reuse, R56, R12 ;  /* 0x000000382c0c723c */ /* 0x044fe6000004180c */
[----:B------:R-:W-:Y:S01]  /*21f30*/  FADD.FTZ R56, R113, R42 ;  /* 0x0000002a71387221 */ /* 0x000fe20000010000 */
[----:B------:R-:W-:Y:S03]  /*21f40*/  F2FP.BF16.F32.PACK_AB R42, R198, R129 ;  /* 0x00000081c62a723e */ /* 0x000fe600000010ff */
[----:B------:R-:W-:Y:S01]  /*21f50*/  FADD.FTZ R105, R105, R56 ;  /* 0x0000003869697221 */ /* 0x000fe20000010000 */
[C---:B------:R-:W-:Y:S01]  /*21f60*/  HMMA.16816.F32.BF16 R16, R44.reuse, R58, R16 ;  /* 0x0000003a2c10723c */ /* 0x040fe20000041810 */
[----:B------:R-:W-:Y:S02]  /*21f70*/  LDSM.16.MT88.4 R56, [R66+0x6000] ;  /* 0x006000004238783b */ /* 0x000fe40000004200 */
[----:B------:R-:W-:Y:S04]  /*21f80*/  FADD.FTZ R76, R76, R105 ;  /* 0x000000694c4c7221 */ /* 0x000fe80000010000 */
[----:B------:R-:W-:Y:S01]  /*21f90*/  FADD.FTZ R119, R119, R76 ;  /* 0x0000004c77777221 */ /* 0x000fe20000010000 */
[C---:B----4-:R-:W-:Y:S03]  /*21fa0*/  HMMA.16816.F32.BF16 R20, R44.reuse, R48, R20 ;  /* 0x000000302c14723c */ /* 0x050fe60000041814 */
[-C--:B------:R-:W-:Y:S01]  /*21fb0*/  FFMA.FTZ R76, R99, R37.reuse, -R68 ;  /* 0x00000025634c7223 */ /* 0x080fe20000010844 */
[----:B------:R-:W-:Y:S01]  /*21fc0*/  FADD.FTZ R119, R82, R119 ;  /* 0x0000007752777221 */ /* 0x000fe20000010000 */
[-C--:B------:R-:W-:Y:S03]  /*21fd0*/  FFMA.FTZ R82, R87, R37.reuse, -R74 ;  /* 0x0000002557527223 */ /* 0x080fe6000001084a */
[C---:B------:R-:W-:Y:S01]  /*21fe0*/  HMMA.16816.F32.BF16 R24, R44.reuse, R50, R24 ;  /* 0x000000322c18723c */ /* 0x040fe20000041818 */
[----:B------:R-:W2:Y:S01]  /*21ff0*/  LDSM.16.MT88.4 R48, [R65+0x10000] ;  /* 0x010000004130783b */ /* 0x000ea20000004200 */
[----:B------:R-:W-:Y:S01]  /*22000*/  MUFU.EX2 R76, R76 ;  /* 0x0000004c004c7308 */ /* 0x000fe20000000800 */
[----:B------:R-:W-:Y:S04]  /*22010*/  FADD.FTZ R84, R84, R119 ;  /* 0x0000007754547221 */ /* 0x000fe80000010000 */
[----:B------:R-:W-:Y:S01]  /*22020*/  FADD.FTZ R84, R123, R84 ;  /* 0x000000547b547221 */ /* 0x000fe20000010000 */
[C---:B---3--:R-:W-:Y:S04]  /*22030*/  HMMA.16816.F32.BF16 R28, R44.reuse, R60, R28 ;  /* 0x0000003c2c1c723c */ /* 0x048fe8000004181c */
[----:B------:R-:W-:Y:S01]  /*22040*/  MUFU.EX2 R82, R82 ;  /* 0x0000005200527308 */ /* 0x000fe20000000800 */
[----:B------:R-:W-:Y:S01]  /*22050*/  FFMA.FTZ R61, R43, R37, -R74 ;  /* 0x000000252b3d7223 */ /* 0x000fe2000001084a */
[----:B------:R-:W-:Y:S01]  /*22060*/  F2FP.BF16.F32.PACK_AB R43, R202, R117 ;  /* 0x00000075ca2b723e */ /* 0x000fe200000010ff */
[----:B------:R-:W-:Y:S01]  /*22070*/  FADD.FTZ R135, R135, R84 ;  /* 0x0000005487877221 */ /* 0x000fe20000010000 */
[-C--:B------:R-:W-:Y:S01]  /*22080*/  FFMA.FTZ R60, R109, R37.reuse, -R74 ;  /* 0x000000256d3c7223 */ /* 0x080fe2000001084a */
[-C--:B------:R-:W-:Y:S01]  /*22090*/  FFMA.FTZ R84, R81, R37.reuse, -R68 ;  /* 0x0000002551547223 */ /* 0x080fe20000010844 */
[----:B------:R-:W-:Y:S01]  /*220a0*/  HMMA.16816.F32.BF16 R32, R44, R62, R32 ;  /* 0x0000003e2c20723c */ /* 0x000fe20000041820 */
[----:B------:R-:W3:Y:S03]  /*220b0*/  LDSM.16.MT88.4 R44, [R64+0x6000] ;  /* 0x00600000402c783b */ /* 0x000ee60000004200 */
[----:B------:R-:W-:Y:S01]  /*220c0*/  MUFU.EX2 R61, R61 ;  /* 0x0000003d003d7308 */ /* 0x000fe20000000800 */
[----:B------:R-:W-:Y:S01]  /*220d0*/  FADD.FTZ R135, R90, R135 ;  /* 0x000000875a877221 */ /* 0x000fe20000010000 */
[-CC-:B------:R-:W-:Y:S01]  /*220e0*/  FFMA.FTZ R62, R103, R37.reuse, -R74.reuse ;  /* 0x00000025673e7223 */ /* 0x180fe2000001084a */
[-C--:B------:R-:W-:Y:S02]  /*220f0*/  FFMA.FTZ R63, R101, R37.reuse, -R74 ;  /* 0x00000025653f7223 */ /* 0x080fe4000001084a */
[----:B------:R-:W-:Y:S01]  /*22100*/  FADD.FTZ R92, R92, R135 ;  /* 0x000000875c5c7221 */ /* 0x000fe20000010000 */
[C---:B-1----:R-:W-:Y:S04]  /*22110*/  HMMA.16816.F32.BF16 R4, R40.reuse, R52, R4 ;  /* 0x000000342804723c */ /* 0x042fe80000041804 */
[----:B------:R-:W1:Y:S01]  /*22120*/  MUFU.EX2 R60, R60 ;  /* 0x0000003c003c7308 */ /* 0x000e620000000800 */
[----:B------:R-:W-:Y:S03]  /*22130*/  FADD.FTZ R92, R133, R92 ;  /* 0x0000005c855c7221 */ /* 0x000fe60000010000 */
[C---:B------:R-:W-:Y:S06]  /*22140*/  HMMA.16816.F32.BF16 R8, R40.reuse, R54, R8 ;  /* 0x000000362808723c */ /* 0x040fec0000041808 */
[----:B------:R-:W-:Y:S01]  /*22150*/  MUFU.EX2 R62, R62 ;  /* 0x0000003e003e7308 */ /* 0x000fe20000000800 */
[----:B------:R-:W-:Y:S04]  /*22160*/  FADD.FTZ R53, R145, R92 ;  /* 0x0000005c91357221 */ /* 0x000fe80000010000 */
[----:B------:R-:W-:Y:S01]  /*22170*/  FADD.FTZ R53, R100, R53 ;  /* 0x0000003564357221 */ /* 0x000fe20000010000 */
[C---:B--2---:R-:W-:Y:S04]  /*22180*/  HMMA.16816.F32.BF16 R12, R40.reuse, R48, R12 ;  /* 0x00000030280c723c */ /* 0x044fe8000004180c */
[----:B------:R-:W2:Y:S04]  /*22190*/  MUFU.EX2 R63, R63 ;  /* 0x0000003f003f7308 */ /* 0x000ea80000000800 */
[C---:B------:R-:W-:Y:S01]  /*221a0*/  HMMA.16816.F32.BF16 R16, R40.reuse, R50, R16 ;  /* 0x000000322810723c */ /* 0x040fe20000041810 */
[----:B------:R-:W4:Y:S05]  /*221b0*/  LDSM.16.MT88.4 R48, [R67+0x10800] ;  /* 0x010800004330783b */ /* 0x000f2a0000004200 */
[----:B------:R-:W4:Y:S02]  /*221c0*/  MUFU.EX2 R84, R84 ;  /* 0x0000005400547308 */ /* 0x000f240000000800 */
[C---:B---3--:R-:W-:Y:S08]  /*221d0*/  HMMA.16816.F32.BF16 R20, R40.reuse, R44, R20 ;  /* 0x0000002c2814723c */ /* 0x048ff00000041814 */
[C---:B------:R-:W-:Y:S01]  /*221e0*/  HMMA.16816.F32.BF16 R24, R40.reuse, R46, R24 ;  /* 0x0000002e2818723c */ /* 0x040fe20000041818 */
[----:B------:R-:W3:Y:S07]  /*221f0*/  LDSM.16.MT88.4 R44, [R65+0x10800] ;  /* 0x01080000412c783b */ /* 0x000eee0000004200 */
[C---:B------:R-:W-:Y:S03]  /*22200*/  HMMA.16816.F32.BF16 R28, R40.reuse, R56, R28 ;  /* 0x00000038281c723c */ /* 0x040fe6000004181c */
[----:B------:R-:W-:Y:S02]  /*22210*/  FADD.FTZ R56, R98, R53 ;  /* 0x0000003562387221 */ /* 0x000fe40000010000 */
[----:B------:R-:W3:Y:S02]  /*22220*/  LDSM.16.MT88.4 R52, [R64+0x6800] ;  /* 0x006800004034783b */ /* 0x000ee40000004200 */
[----:B------:R-:W-:Y:S01]  /*22230*/  FADD.FTZ R56, R143, R56 ;  /* 0x000000388f387221 */ /* 0x000fe20000010000 */
[----:B------:R-:W-:Y:S03]  /*22240*/  HMMA.16816.F32.BF16 R32, R40, R58, R32 ;  /* 0x0000003a2820723c */ /* 0x000fe60000041820 */
[----:B------:R-:W-:Y:S01]  /*22250*/  FADD.FTZ R57, R151, R56 ;  /* 0x0000003897397221 */ /* 0x000fe20000010000 */
[----:B-1----:R-:W-:Y:S01]  /*22260*/  F2FP.BF16.F32.PACK_AB R40, R61, R60 ;  /* 0x0000003c3d28723e */ /* 0x002fe200000010ff */
[----:B------:R-:W-:Y:S01]  /*22270*/  FADD.FTZ R56, R110, R149 ;  /* 0x000000956e387221 */ /* 0x000fe20000010000 */
[----:B--2---:R-:W-:Y:S01]  /*22280*/  F2FP.BF16.F32.PACK_AB R42, R63, R62 ;  /* 0x0000003e3f2a723e */ /* 0x004fe200000010ff */
[----:B------:R-:W-:Y:S01]  /*22290*/  FADD.FTZ R57, R106, R57 ;  /* 0x000000396a397221 */ /* 0x000fe20000010000 */
[----:B------:R-:W-:Y:S01]  /*222a0*/  F2FP.BF16.F32.PACK_AB R41, R97, R76 ;  /* 0x0000004c6129723e */ /* 0x000fe200000010ff */
[----:B------:R-:W-:Y:S01]  /*222b0*/  FADD.FTZ R56, R155, R56 ;  /* 0x000000389b387221 */ /* 0x000fe20000010000 */
[----:B------:R-:W-:Y:S03]  /*222c0*/  F2FP.BF16.F32.PACK_AB R43, R93, R78 ;  /* 0x0000004e5d2b723e */ /* 0x000fe600000010ff */
[----:B------:R-:W-:Y:S04]  /*222d0*/  FADD.FTZ R157, R157, R56 ;  /* 0x000000389d9d7221 */ /* 0x000fe80000010000 */
[C---:B----4-:R-:W-:Y:S03]  /*222e0*/  HMMA.16816.F32.BF16 R4, R40.reuse, R48, R4 ;  /* 0x000000302804723c */ /* 0x050fe60000041804 */
        /* <DEDUP_REMOVED lines=32> */
[----:B------:R-:W-:Y:S03]  /*224f0*/  HMMA.16816.F32.BF16 R32, R40, R58, R32 ;  /* 0x0000003a2820723c */ /* 0x000fe60000041820 */
[----:B------:R-:W-:Y:S01]  /*22500*/  FADD.FTZ R57, R152, R53 ;  /* 0x0000003598397221 */ /* 0x000fe20000010000 */
[----:B------:R-:W-:Y:S01]  /*22510*/  F2FP.BF16.F32.PACK_AB R40, R89, R80 ;  /* 0x000000505928723e */ /* 0x000fe200000010ff */
[----:B------:R-:W3:Y:S01]  /*22520*/  LDSM.16.MT88.4 R52, [R64+0x7000] ;  /* 0x007000004034783b */ /* 0x000ee20000004200 */
[----:B------:R-:W-:Y:S01]  /*22530*/  F2FP.BF16.F32.PACK_AB R42, R85, R82 ;  /* 0x00000052552a723e */ /* 0x000fe200000010ff */
[----:B------:R-:W-:Y:S01]  /*22540*/  FADD.FTZ R77, R142, R221 ;  /* 0x000000dd8e4d7221 */ /* 0x000fe20000010000 */
[----:B------:R-:W-:Y:S01]  /*22550*/  F2FP.BF16.F32.PACK_AB R41, R84, R83 ;  /* 0x000000535429723e */ /* 0x000fe200000010ff */
[----:B------:R-:W-:Y:S01]  /*22560*/  FADD.FTZ R59, R150, R57 ;  /* 0x00000039963b7221 */ /* 0x000fe20000010000 */
[----:B------:R-:W-:Y:S01]  /*22570*/  F2FP.BF16.F32.PACK_AB R43, R86, R79 ;  /* 0x0000004f562b723e */ /* 0x000fe200000010ff */
[----:B------:R-:W-:Y:S01]  /*22580*/  FADD.FTZ R77, R144, R77 ;  /* 0x0000004d904d7221 */ /* 0x000fe20000010000 */
[----:B------:R4:W-:Y:S01]  /*22590*/  MUFU.EX2 R57, R73 ;  /* 0x0000004900397308 */ /* 0x0009e20000000800 */
[----:B------:R-:W-:Y:S01]  /*225a0*/  LDSM.16.MT88.4 R148, [R65+0x11800] ;  /* 0x011800004194783b */ /* 0x000fe20000004200 */
[-CC-:B------:R-:W-:Y:S01]  /*225b0*/  FFMA.FTZ R58, R72, R37.reuse, -R74.reuse ;  /* 0x00000025483a7223 */ /* 0x180fe2000001084a */
[----:B------:R-:W-:Y:S01]  /*225c0*/  FADD.FTZ R75, R140, R77 ;  /* 0x0000004d8c4b7221 */ /* 0x000fe20000010000 */
[-C--:B------:R-:W-:Y:S01]  /*225d0*/  FFMA.FTZ R74, R70, R37.reuse, -R74 ;  /* 0x00000025464a7223 */ /* 0x080fe2000001084a */
[C---:B--2---:R-:W-:Y:S03]  /*225e0*/  HMMA.16816.F32.BF16 R4, R40.reuse, R44, R4 ;  /* 0x0000002c2804723c */ /* 0x044fe60000041804 */
[----:B------:R-:W-:Y:S01]  /*225f0*/  FADD.FTZ R75, R158, R75 ;  /* 0x0000004b9e4b7221 */ /* 0x000fe20000010000 */
[----:B------:R-:W-:Y:S01]  /*22600*/  LDSM.16.MT88.4 R140, [R64+0x7800] ;  /* 0x00780000408c783b */ /* 0x000fe20000004200 */
[----:B------:R-:W2:Y:S01]  /*22610*/  MUFU.EX2 R56, R56 ;  /* 0x0000003800387308 */ /* 0x000ea20000000800 */
[----:B------:R-:W-:Y:S01]  /*22620*/  FADD.FTZ R59, R154, R59 ;  /* 0x0000003b9a3b7221 */ /* 0x000fe20000010000 */
[----:B------:R-:W-:Y:S01]  /*22630*/  FADD.FTZ R75, R156, R75 ;  /* 0x0000004b9c4b7221 */ /* 0x000fe20000010000 */
[C---:B------:R-:W-:Y:S03]  /*22640*/  HMMA.16816.F32.BF16 R8, R40.reuse, R46, R8 ;  /* 0x0000002e2808723c */ /* 0x040fe60000041808 */
[----:B------:R-:W-:Y:S01]  /*22650*/  FADD.FTZ R59, R164, R59 ;  /* 0x0000003ba43b7221 */ /* 0x000fe20000010000 */
[----:B------:R-:W3:Y:S01]  /*22660*/  LDSM.16.MT88.4 R44, [R66+0x7000] ;  /* 0x00700000422c783b */ /* 0x000ee20000004200 */
[----:B------:R-:W-:Y:S02]  /*22670*/  FADD.FTZ R75, R162, R75 ;  /* 0x0000004ba24b7221 */ /* 0x000fe40000010000 */
[----:B------:R-:W-:Y:S01]  /*22680*/  MUFU.EX2 R58, R58 ;  /* 0x0000003a003a7308 */ /* 0x000fe20000000800 */
[----:B------:R-:W-:Y:S01]  /*22690*/  FADD.FTZ R59, R172, R59 ;  /* 0x0000003bac3b7221 */ /* 0x000fe20000010000 */
[C---:B-1----:R-:W-:Y:S03]  /*226a0*/  HMMA.16816.F32.BF16 R12, R40.reuse, R48, R12 ;  /* 0x00000030280c723c */ /* 0x042fe6000004180c */
[----:B----4-:R-:W-:Y:S01]  /*226b0*/  FADD.FTZ R73, R170, R59 ;  /* 0x0000003baa497221 */ /* 0x010fe20000010000 */
[----:B------:R-:W1:Y:S01]  /*226c0*/  LDSM.16.MT88.4 R156, [R67+0x11800] ;  /* 0x01180000439c783b */ /* 0x000e620000004200 */
[----:B------:R-:W-:Y:S01]  /*226d0*/  FADD.FTZ R75, R160, R75 ;  /* 0x0000004ba04b7221 */ /* 0x000fe20000010000 */
[----:B--2---:R-:W-:Y:S02]  /*226e0*/  F2FP.BF16.F32.PACK_AB R132, R57, R56 ;  /* 0x000000383984723e */ /* 0x004fe400000010ff */
[----:B------:R-:W2:Y:S01]  /*226f0*/  MUFU.EX2 R59, R74 ;  /* 0x0000004a003b7308 */ /* 0x000ea20000000800 */
[C---:B------:R-:W-:Y:S03]  /*22700*/  HMMA.16816.F32.BF16 R16, R40.reuse, R50, R16 ;  /* 0x000000322810723c */ /* 0x040fe60000041810 */
[----:B------:R-:W-:Y:S01]  /*22710*/  FADD.FTZ R73, R126, R73 ;  /* 0x000000497e497221 */ /* 0x000fe20000010000 */
[----:B------:R-:W-:Y:S01]  /*22720*/  FADD.FTZ R75, R124, R75 ;  /* 0x0000004b7c4b7221 */ /* 0x000fe20000010000 */
[-CC-:B------:R-:W-:Y:S01]  /*22730*/  FFMA.FTZ R48, R71, R37.reuse, -R68.reuse ;  /* 0x0000002547307223 */ /* 0x180fe20000010844 */
[-CC-:B------:R-:W-:Y:S01]  /*22740*/  FFMA.FTZ R49, R69, R37.reuse, -R68.reuse ;  /* 0x0000002545317223 */ /* 0x180fe20000010844 */
[----:B------:R-:W-:Y:S01]  /*22750*/  FADD.FTZ R176, R176, R73 ;  /* 0x00000049b0b07221 */ /* 0x000fe20000010000 */
[C---:B---3--:R-:W-:Y:S03]  /*22760*/  HMMA.16816.F32.BF16 R20, R40.reuse, R52, R20 ;  /* 0x000000342814723c */ /* 0x048fe60000041814 */
[----:B------:R-:W-:Y:S01]  /*22770*/  FFMA.FTZ R68, R38, R37, -R68 ;  /* 0x0000002526447223 */ /* 0x000fe20000010844 */
[----:B------:R-:W-:Y:S01]  /*22780*/  FADD.FTZ R75, R118, R75 ;  /* 0x0000004b764b7221 */ /* 0x000fe20000010000 */
[----:B------:R-:W-:Y:S01]  /*22790*/  FADD.FTZ R211, R211, R176 ;  /* 0x000000b0d3d37221 */ /* 0x000fe20000010000 */
[----:B------:R-:W-:Y:S01]  /*227a0*/  MUFU.EX2 R48, R48 ;  /* 0x0000003000307308 */ /* 0x000fe20000000800 */
[----:B------:R-:W-:Y:S01]  /*227b0*/  IMAD.MOV.U32 R164, RZ, RZ, R36 ;  /* 0x000000ffffa47224 */ /* 0x000fe200078e0024 */
[C---:B------:R-:W-:Y:S03]  /*227c0*/  HMMA.16816.F32.BF16 R24, R40.reuse, R54, R24 ;  /* 0x000000362818723c */ /* 0x040fe60000041818 */
[----:B------:R-:W-:Y:S01]  /*227d0*/  FADD.FTZ R174, R174, R75 ;  /* 0x0000004baeae7221 */ /* 0x000fe20000010000 */
[----:B------:R-:W-:Y:S01]  /*227e0*/  FADD.FTZ R178, R178, R211 ;  /* 0x000000d3b2b27221 */ /* 0x000fe20000010000 */
[----:B--2---:R-:W-:Y:S03]  /*227f0*/  F2FP.BF16.F32.PACK_AB R134, R59, R58 ;  /* 0x0000003a3b86723e */ /* 0x004fe600000010ff */
[----:B------:R-:W2:Y:S01]  /*22800*/  MUFU.EX2 R49, R49 ;  /* 0x0000003100317308 */ /* 0x000ea20000000800 */
[----:B------:R-:W-:Y:S01]  /*22810*/  FADD.FTZ R174, R215, R174 ;  /* 0x000000aed7ae7221 */ /* 0x000fe20000010000 */
[----:B------:R-:W-:Y:S03]  /*22820*/  FADD.FTZ R207, R207, R178 ;  /* 0x000000b2cfcf7221 */ /* 0x000fe60000010000 */
[----:B------:R-:W-:Y:S01]  /*22830*/  FADD.FTZ R205, R205, R174 ;  /* 0x000000aecdcd7221 */ /* 0x000fe20000010000 */
[C---:B------:R-:W-:Y:S04]  /*22840*/  HMMA.16816.F32.BF16 R28, R40.reuse, R44, R28 ;  /* 0x0000002c281c723c */ /* 0x040fe8000004181c */
[----:B------:R-:W3:Y:S01]  /*22850*/  MUFU.EX2 R68, R68 ;  /* 0x0000004400447308 */ /* 0x000ee20000000800 */
[----:B------:R-:W-:Y:S01]  /*22860*/  FADD.FTZ R184, R184, R207 ;  /* 0x000000cfb8b87221 */ /* 0x000fe20000010000 */
[----:B------:R-:W-:Y:S03]  /*22870*/  FADD.FTZ R180, R180, R205 ;  /* 0x000000cdb4b47221 */ /* 0x000fe60000010000 */
[----:B------:R-:W-:Y:S01]  /*22880*/  FADD.FTZ R195, R195, R184 ;  /* 0x000000b8c3c37221 */ /* 0x000fe20000010000 */
[----:B------:R-:W-:Y:S03]  /*22890*/  HMMA.16816.F32.BF16 R32, R40, R46, R32 ;  /* 0x0000002e2820723c */ /* 0x000fe60000041820 */
[----:B------:R-:W-:Y:S01]  /*228a0*/  FADD.FTZ R201, R201, R180 ;  /* 0x000000b4c9c97221 */ /* 0x000fe20000010000 */
[----:B------:R-:W-:Y:S01]  /*228b0*/  FADD.FTZ R186, R186, R195 ;  /* 0x000000c3baba7221 */ /* 0x000fe20000010000 */
[----:B--2---:R-:W-:Y:S02]  /*228c0*/  F2FP.BF16.F32.PACK_AB R133, R49, R48 ;  /* 0x000000303185723e */ /* 0x004fe400000010ff */
[----:B------:R-:W-:Y:S01]  /*228d0*/  FADD.FTZ R201, R182, R201 ;  /* 0x000000c9b6c97221 */ /* 0x000fe20000010000 */
[----:B------:R-:W-:Y:S01]  /*228e0*/  FADD.FTZ R186, R191, R186 ;  /* 0x000000babfba7221 */ /* 0x000fe20000010000 */
[----:B---3--:R-:W-:Y:S02]  /*228f0*/  F2FP.BF16.F32.PACK_AB R135, R68, R39 ;  /* 0x000000274487723e */ /* 0x008fe400000010ff */
[----:B------:R-:W-:Y:S01]  /*22900*/  FADD.FTZ R38, R188, R201 ;  /* 0x000000c9bc267221 */ /* 0x000fe20000010000 */
[----:B------:R-:W-:Y:S03]  /*22910*/  FADD.FTZ R181, R181, R186 ;  /* 0x000000bab5b57221 */ /* 0x000fe60000010000 */
[----:B------:R-:W-:Y:S01]  /*22920*/  FADD.FTZ R38, R187, R38 ;  /* 0x00000026bb267221 */ /* 0x000fe20000010000 */
[----:B------:R-:W-:Y:S01]  /*22930*/  FADD.FTZ R194, R194, R181 ;  /* 0x000000b5c2c27221 */ /* 0x000fe20000010000 */
[C---:B-1----:R-:W-:Y:S01]  /*22940*/  HMMA.16816.F32.BF16 R160, R132.reuse, R156, R4 ;  /* 0x0000009c84a0723c */ /* 0x042fe20000041804 */
        /* <DEDUP_REMOVED lines=45> */
.L_x_7414:
[----:B------:R1:W5:Y:S01]  /*22c20*/  LD.E R7, desc[UR4][R2.64+0xd8] ;  /* 0x0000d80402077980 */ /* 0x000362000c101900 */
[----:B------:R-:W-:Y:S01]  /*22c30*/  UMOV UR6, 0xffffffff ;  /* 0xffffffff00067882 */ /* 0x000fe20000000000 */
[----:B------:R-:W-:Y:S02]  /*22c40*/  MOV R5, 0x20 ;  /* 0x0000002000057802 */ /* 0x000fe40000000f00 */
[----:B------:R-:W-:Y:S01]  /*22c50*/  MOV R4, 0x40 ;  /* 0x0000004000047802 */ /* 0x000fe20000000f00 */
        /* <DEDUP_REMOVED lines=8> */
.L_x_7429:
[----:B----4-:R-:W-:Y:S01]  /*22ce0*/  FADD.FTZ R6, R12, R13 ;  /* 0x0000000d0c067221 */ /* 0x010fe20000010000 */
[----:B------:R-:W3:Y:S01]  /*22cf0*/  MUFU.RCP R11, R8 ;  /* 0x00000008000b7308 */ /* 0x000ee20000001000 */
[----:B------:R-:W-:Y:S01]  /*22d00*/  SHF.L.U32 R9, R166, 0x4, RZ ;  /* 0x00000004a6097819 */ /* 0x000fe200000006ff */
[----:B------:R-:W-:Y:S05]  /*22d10*/  WARPSYNC.ALL ;  /* 0x0000000000007948 */ /* 0x000fea0003800000 */
[----:B------:R-:W-:Y:S01]  /*22d20*/  FSETP.NE.FTZ.AND P1, PT, R8, RZ, PT ;  /* 0x000000ff0800720b */ /* 0x000fe20003f35000 */
[----:B------:R-:W2:Y:S01]  /*22d30*/  MUFU.RCP R10, R6 ;  /* 0x00000006000a7308 */ /* 0x000ea20000001000 */
[----:B------:R-:W-:Y:S01]  /*22d40*/  BAR.SYNC.DEFER_BLOCKING 0x0 ;  /* 0x0000000000007b1d */ /* 0x000fe20000010000 */
[----:B------:R-:W-:-:S02]  /*22d50*/  LOP3.LUT R14, R9, 0x1c0, RZ, 0xc0, !PT ;  /* 0x000001c0090e7812 */ /* 0x000fc400078ec0ff */
[----:B------:R-:W-:Y:S02]  /*22d60*/  FSETP.NE.FTZ.AND P0, PT, R6, RZ, PT ;  /* 0x000000ff0600720b */ /* 0x000fe40003f15000 */
[----:B------:R-:W-:Y:S02]  /*22d70*/  SEL R5, R5, 0xffffffe0, !P2 ;  /* 0xffffffe005057807 */ /* 0x000fe40005000000 */
[----:B------:R-:W-:Y:S02]  /*22d80*/  R2P PR, R166, 0x18 ;  /* 0x00000018a6007804 */ /* 0x000fe40000000000 */
[----:B---3--:R-:W-:Y:S02]  /*22d90*/  FSEL R12, R11, 1, P1 ;  /* 0x3f8000000b0c7808 */ /* 0x008fe40000800000 */
[----:B------:R-:W-:-:S03]  /*22da0*/  LOP3.LUT R11, R14, 0x38, R169, 0xf8, !PT ;  /* 0x000000380e0b7812 */ /* 0x000fc600078ef8a9 */
[C---:B------:R-:W-:Y:S01]  /*22db0*/  FMUL.FTZ R160, R12.reuse, R160 ;  /* 0x000000a00ca07220 */ /* 0x040fe20000410000 */
[----:B-----5:R-:W-:Y:S01]  /*22dc0*/  LOP3.LUT R11, R11, R168, R216, 0xfe, !PT ;  /* 0x000000a80b0b7212 */ /* 0x020fe200078efed8 */
[----:B------:R-:W-:Y:S01]  /*22dd0*/  FMUL.FTZ R161, R12, R161 ;  /* 0x000000a10ca17220 */ /* 0x000fe20000410000 */
[----:B--2---:R-:W-:Y:S01]  /*22de0*/  FSEL R10, R10, 1, P0 ;  /* 0x3f8000000a0a7808 */ /* 0x004fe20000000000 */
        /* <DEDUP_REMOVED lines=42> */
[----:B------:R3:W-:Y:S04]  /*23090*/  STS.64 [R4+0x800], R158 ;  /* 0x0008009e04007388 */ /* 0x0007e80000000a00 */
[----:B------:R-:W-:Y:S04]  /*230a0*/  STS.64 [R12], R152 ;  /* 0x000000980c007388 */ /* 0x000fe80000000a00 */
[----:B------:R-:W-:Y:S04]  /*230b0*/  STS.64 [R12+0x800], R154 ;  /* 0x0008009a0c007388 */ /* 0x000fe80000000a00 */
[----:B------:R-:W-:Y:S04]  /*230c0*/  STS.64 [R13], R148 ;  /* 0x000000940d007388 */ /* 0x000fe80000000a00 */
[----:B------:R4:W-:Y:S01]  /*230d0*/  STS.64 [R13+0x800], R150 ;  /* 0x000800960d007388 */ /* 0x0009e20000000a00 */
[----:B--2---:R-:W-:-:S03]  /*230e0*/  IADD3 R10, PT, PT, R5, R16, RZ ;  /* 0x00000010050a7210 */ /* 0x004fc60007ffe0ff */
[----:B------:R-:W-:Y:S04]  /*230f0*/  STS.64 [R14], R144 ;  /* 0x000000900e007388 */ /* 0x000fe80000000a00 */
[----:B------:R2:W-:Y:S04]  /*23100*/  STS.64 [R14+0x800], R146 ;  /* 0x000800920e007388 */ /* 0x0005e80000000a00 */
[----:B------:R-:W-:Y:S04]  /*23110*/  STS.64 [R11], R140 ;  /* 0x0000008c0b007388 */ /* 0x000fe80000000a00 */
[----:B------:R1:W-:Y:S04]  /*23120*/  STS.64 [R11+0x800], R142 ;  /* 0x0008008e0b007388 */ /* 0x0003e80000000a00 */
[----:B------:R1:W-:Y:S04]  /*23130*/  STS.64 [R16], R136 ;  /* 0x0000008810007388 */ /* 0x0003e80000000a00 */
[----:B------:R1:W-:Y:S04]  /*23140*/  STS.64 [R16+0x800], R138 ;  /* 0x0008008a10007388 */ /* 0x0003e80000000a00 */
[----:B------:R1:W-:Y:S04]  /*23150*/  STS.64 [R10], R132 ;  /* 0x000000840a007388 */ /* 0x0003e80000000a00 */
[----:B------:R1:W-:Y:S04]  /*23160*/  STS.64 [R10+0x800], R134 ;  /* 0x000800860a007388 */ /* 0x0003e80000000a00 */
[----:B---3--:R-:W3:Y:S04]  /*23170*/  LD.E.64 R4, desc[UR4][R2.64+0xb0] ;  /* 0x0000b00402047980 */ /* 0x008ee8000c101b00 */
[----:B----4-:R-:W4:Y:S01]  /*23180*/  LD.E R13, desc[UR4][R2.64+0x60] ;  /* 0x00006004020d7980 */ /* 0x010f22000c101900 */
[----:B------:R-:W1:Y:S01]  /*23190*/  @P1 MUFU.LG2 R8, R8 ;  /* 0x0000000800081308 */ /* 0x000e620000000c00 */
[----:B------:R-:W-:-:S02]  /*231a0*/  MOV R40, 0xff800000 ;  /* 0xff80000000287802 */ /* 0x000fc40000000f00 */
[----:B------:R3:W5:Y:S01]  /*231b0*/  LD.E.64 R46, desc[UR4][R2.64+0x78] ;  /* 0x00007804022e7980 */ /* 0x000762000c101b00 */
[----:B------:R-:W-:Y:S02]  /*231c0*/  SHF.L.U32 R37, R166, 0x2, RZ ;  /* 0x00000002a6257819 */ /* 0x000fe400000006ff */
[----:B--2---:R-:W-:Y:S01]  /*231d0*/  LOP3.LUT R14, R9, 0x10, RZ, 0xc0, !PT ;  /* 0x00000010090e7812 */ /* 0x004fe200078ec0ff */
[----:B------:R2:W5:Y:S01]  /*231e0*/  LD.E.64 R44, desc[UR4][R2.64+0xa8] ;  /* 0x0000a804022c7980 */ /* 0x000562000c101b00 */
[----:B------:R-:W2:Y:S01]  /*231f0*/  @P0 MUFU.LG2 R6, R6 ;  /* 0x0000000600060308 */ /* 0x000ea20000000c00 */
[----:B------:R-:W-:Y:S02]  /*23200*/  LOP3.LUT R12, R37, 0x1f8, RZ, 0xc0, !PT ;  /* 0x000001f8250c7812 */ /* 0x000fe400078ec0ff */
[----:B------:R-:W-:Y:S02]  /*23210*/  SHF.L.U32 R42, R239, 0x6, RZ ;  /* 0x00000006ef2a7819 */ /* 0x000fe400000006ff */
[----:B-1----:R-:W-:-:S02]  /*23220*/  LOP3.LUT R11, R12, 0x38, R167, 0x78, !PT ;  /* 0x000000380c0b7812 */ /* 0x002fc400078e78a7 */
[----:B------:R-:W-:Y:S01]  /*23230*/  LOP3.LUT R12, R167, 0x30, RZ, 0xc0, !PT ;  /* 0x00000030a70c7812 */ /* 0x000fe200078ec0ff */
[----:B------:R-:W-:Y:S01]  /*23240*/  @P1 FMUL.FTZ R8, R8, 0.69314718246459960938 ;  /* 0x3f31721808081820 */ /* 0x000fe20000410000 */
[----:B------:R-:W-:Y:S02]  /*23250*/  LEA R11, R11, R14, 0x2 ;  /* 0x0000000e0b0b7211 */ /* 0x000fe400078e10ff */
[----:B------:R-:W-:Y:S01]  /*23260*/  SHF.R.U32.HI R39, RZ, 0x2, R166 ;  /* 0x00000002ff277819 */ /* 0x000fe200000116a6 */
[C---:B------:R-:W-:Y:S01]  /*23270*/  @P1 FFMA.FTZ R40, R7.reuse, R36, R8 ;  /* 0x0000002407281223 */ /* 0x040fe20000010008 */
[----:B------:R-:W-:Y:S01]  /*23280*/  IADD3 R218, PT, PT, R218, R11, RZ ;  /* 0x0000000bdada7210 */ /* 0x000fe20007ffe0ff */
[----:B------:R1:W5:Y:S01]  /*23290*/  LD.E R36, desc[UR4][R2.64+0xcc] ;  /* 0x0000cc0402247980 */ /* 0x000362000c101900 */
[----:B------:R-:W-:Y:S01]  /*232a0*/  MOV R38, 0xff800000 ;  /* 0xff80000000267802 */ /* 0x000fe20000000f00 */
[----:B--2---:R-:W-:Y:S01]  /*232b0*/  @P0 FMUL.FTZ R9, R6, 0.69314718246459960938 ;  /* 0x3f31721806090820 */ /* 0x004fe20000410000 */
[----:B------:R-:W-:Y:S01]  /*232c0*/  LOP3.LUT R39, R12, 0x7, R39, 0xf8, !PT ;  /* 0x000000070c277812 */ /* 0x000fe200078ef827 */
[----:B------:R-:W-:Y:S02]  /*232d0*/  BAR.SYNC.DEFER_BLOCKING 0x0 ;  /* 0x0000000000007b1d */ /* 0x000fe40000010000 */
[----:B------:R-:W-:Y:S01]  /*232e0*/  @P0 FFMA.FTZ R38, R7, R0, R9 ;  /* 0x0000000007260223 */ /* 0x000fe20000010009 */
[----:B------:R-:W-:-:S03]  /*232f0*/  LOP3.LUT P0, RZ, R166, 0x3, RZ, 0xc0, !PT ;  /* 0x00000003a6ff7812 */ /* 0x000fc6000780c0ff */
[----:B------:R1:W2:Y:S04]  /*23300*/  LDS.128 R32, [R218] ;  /* 0x00000000da207984 */ /* 0x0002a80000000c00 */
[----:B------:R1:W1:Y:S04]  /*23310*/  LDS.128 R28, [R218+0x800] ;  /* 0x00080000da1c7984 */ /* 0x0002680000000c00 */
[----:B------:R1:W1:Y:S04]  /*23320*/  LDS.128 R24, [R218+0x1000] ;  /* 0x00100000da187984 */ /* 0x0002680000000c00 */
[----:B------:R1:W1:Y:S04]  /*23330*/  LDS.128 R20, [R218+0x1800] ;  /* 0x00180000da147984 */ /* 0x0002680000000c00 */
[----:B------:R1:W1:Y:S04]  /*23340*/  LDS.128 R16, [R218+0x2000] ;  /* 0x00200000da107984 */ /* 0x0002680000000c00 */
[----:B------:R1:W1:Y:S01]  /*23350*/  LDS.128 R8, [R218+0x3000] ;  /* 0x00300000da087984 */ /* 0x0002620000000c00 */
[----:B------:R-:W-:Y:S01]  /*23360*/  BSSY.RECONVERGENT B0, `(.L_x_7423) ;  /* 0x0000010000007945 */ /* 0x000fe20003800200 */
[----:B---3--:R-:W-:-:S04]  /*23370*/  IMAD R4, R4, UR8, R245 ;  /* 0x0000000804047c24 */ /* 0x008fc8000f8e02f5 */
[----:B----4-:R-:W-:Y:S02]  /*23380*/  IMAD R4, R4, R13, R246 ;  /* 0x0000000d04047224 */ /* 0x010fe400078e02f6 */
[----:B------:R3:W4:Y:S02]  /*23390*/  LDS.128 R12, [R218+0x2800] ;  /* 0x00280000da0c7984 */ /* 0x0007240000000c00 */
[----:B------:R-:W-:Y:S02]  /*233a0*/  IMAD R42, R5, R4, R42 ;  /* 0x00000004052a7224 */ /* 0x000fe400078e022a */
[----:B------:R3:W1:Y:S01]  /*233b0*/  LDS.128 R4, [R218+0x3800] ;  /* 0x00380000da047984 */ /* 0x0006620000000c00 */
[----:B--2---:R-:W-:Y:S05]  /*233c0*/  @P0 BRA `(.L_x_7424) ;  /* 0x0000000000240947 */ /* 0x004fea0003800000 */
[C---:B------:R-:W-:Y:S01]  /*233d0*/  VIADD R41, R39.reuse, 0x8 ;  /* 0x0000000827297836 */ /* 0x040fe20000000000 */
[C---:B------:R-:W-:Y:S02]  /*233e0*/  IADD3 R0, P0, PT, R42.reuse, R39, RZ ;  /* 0x000000272a007210 */ /* 0x040fe40007f1e0ff */
[-C--:B------:R-:W-:Y:S02]  /*233f0*/  ISETP.GE.AND P2, PT, R39, R226.reuse, PT ;  /* 0x000000e22700720c */ /* 0x080fe40003f46270 */
[----:B------:R-:W-:Y:S02]  /*23400*/  ISETP.GE.AND P1, PT, R41, R226, PT ;  /* 0x000000e22900720c */ /* 0x000fe40003f26270 */
[----:B------:R-:W-:Y:S02]  /*23410*/  LEA.HI.X.SX32 R39, R42, RZ, 0x1, P0 ;  /* 0x000000ff2a277211 */ /* 0x000fe400000f0eff */
[----:B-----5:R-:W-:-:S04]  /*23420*/  LEA R44, P0, R0, R44, 0x2 ;  /* 0x0000002c002c7211 */ /* 0x020fc800078010ff */
[----:B------:R-:W-:-:S05]  /*23430*/  LEA.HI.X R45, R0, R45, R39, 0x2, P0 ;  /* 0x0000002d002d7211 */ /* 0x000fca00000f1427 */
[----:B------:R2:W-:Y:S04]  /*23440*/  @!P2 ST.E desc[UR4][R44.64], R40 ;  /* 0x000000282c00a985 */ /* 0x0005e8000c101904 */
[----:B------:R2:W-:Y:S02]  /*23450*/  @!P1 ST.E desc[UR4][R44.64+0x20], R38 ;  /* 0x000020262c009985 */ /* 0x0005e4000c101904 */
.L_x_7424:
[----:B------:R-:W-:Y:S05]  /*23460*/  BSYNC.RECONVERGENT B0 ;  /* 0x0000000000007941 */ /* 0x000fea0003800200 */
.L_x_7423:
[----:B-1----:R1:W3:Y:S01]  /*23470*/  LD.E R2, desc[UR4][R2.64+0xc0] ;  /* 0x0000c00402027980 */ /* 0x0022e2000c101900 */
[C---:B------:R-:W-:Y:S01]  /*23480*/  LOP3.LUT R0, R37.reuse, 0xfc0, RZ, 0xc0, !PT ;  /* 0x00000fc025007812 */ /* 0x040fe200078ec0ff */
[----:B-----5:R-:W-:Y:S01]  /*23490*/  IMAD R36, R42, R36, RZ ;  /* 0x000000242a247224 */ /* 0x020fe200078e02ff */
[----:B------:R-:W-:Y:S01]  /*234a0*/  SHF.R.U32.HI R41, RZ, 0x4, R166 ;  /* 0x00000004ff297819 */ /* 0x000fe200000116a6 */
[----:B------:R-:W-:Y:S01]  /*234b0*/  IMAD.MOV.U32 R239, RZ, RZ, 0x0 ;  /* 0x00000000ffef7424 */ /* 0x000fe200078e00ff */
[----:B------:R-:W-:Y:S02]  /*234c0*/  LOP3.LUT R39, R0, 0x3c, R37, 0xf8, !PT ;  /* 0x0000003c00277812 */ /* 0x000fe400078ef825 */
[----:B------:R-:W-:Y:S01]  /*234d0*/  LOP3.LUT R37, R37, 0x3c, RZ, 0xc0, !PT ;  /* 0x0000003c25257812 */ /* 0x000fe200078ec0ff */
[----:B------:R-:W-:Y:S01]  /*234e0*/  VIADD R43, R41, 0x18 ;  /* 0x00000018292b7836 */ /* 0x000fe20000000000 */
[----:B------:R-:W-:-:S04]  /*234f0*/  IADD3 R39, P0, PT, R36, R39, RZ ;  /* 0x0000002724277210 */ /* 0x000fc80007f1e0ff */
[----:B------:R-:W-:Y:S02]  /*23500*/  LEA.HI.X.SX32 R36, R36, RZ, 0x1, P0 ;  /* 0x000000ff24247211 */ /* 0x000fe400000f0eff */
[----:B--2---:R-:W-:-:S04]  /*23510*/  LEA R38, P2, R39, R46, 0x2 ;  /* 0x0000002e27267211 */ /* 0x004fc800078410ff */
[----:B------:R-:W-:Y:S01]  /*23520*/  LEA.HI.X R39, R39, R47, R36, 0x2, P2 ;  /* 0x0000002f27277211 */ /* 0x000fe200010f1424 */
[----:B-1----:R-:W-:Y:S01]  /*23530*/  VIADD R3, R41, 0x10 ;  /* 0x0000001029037836 */ /* 0x002fe20000000000 */
        /* <DEDUP_REMOVED lines=15> */
[----:B------:R-:W-:Y:S04]  /*23630*/  @!P6 ST.E.128 desc[UR4][R38.64+0x800], R28 ;  /* 0x0008001c2600e985 */ /* 0x000fe8000c101d04 */
[----:B------:R-:W-:Y:S04]  /*23640*/  @!P5 ST.E.128 desc[UR4][R38.64+0x1000], R24 ;  /* 0x001000182600d985 */ /* 0x000fe8000c101d04 */
[----:B------:R-:W-:Y:S04]  /*23650*/  @!P4 ST.E.128 desc[UR4][R38.64+0x1800], R20 ;  /* 0x001800142600c985 */ /* 0x000fe8000c101d04 */
[----:B------:R-:W-:Y:S04]  /*23660*/  @!P3 ST.E.128 desc[UR4][R38.64+0x2000], R16 ;  /* 0x002000102600b985 */ /* 0x000fe8000c101d04 */
[----:B----4-:R-:W-:Y:S04]  /*23670*/  @!P2 ST.E.128 desc[UR4][R38.64+0x2800], R12 ;  /* 0x0028000c2600a985 */ /* 0x010fe8000c101d04 */
[----:B------:R1:W-:Y:S02]  /*23680*/  @!P1 ST.E.128 desc[UR4][R38.64+0x3000], R8 ;  /* 0x0030000826009985 */ /* 0x0003e4000c101d04 */
[----:B-1----:R-:W-:Y:S05]  /*23690*/  @P0 RET.REL.NODEC R238 `(_ZN5flash24flash_fwd_splitkv_kernelI23Flash_fwd_kernel_traitsILi64ELi64ELi256ELi4ELb0ELb0EN7cutlass10bfloat16_tE19Flash_kernel_traitsILi64ELi64ELi256ELi4ES3_EELb0ELb1ELb1ELb0ELb0ELb0ELb1ELb0EEEvNS_16Flash_fwd_paramsE) ;  /* 0xfffffdc8ee580950 */ /* 0x002fea0003c3ffff */
[----:B------:R-:W-:Y:S01]  /*236a0*/  MOV R239, 0x0 ;  /* 0x0000000000ef7802 */ /* 0x000fe20000000f00 */
[----:B------:R1:W-:Y:S03]  /*236b0*/  ST.E.128 desc[UR4][R38.64+0x3800], R4 ;  /* 0x0038000426007985 */ /* 0x0003e6000c101d04 */
[----:B-1----:R-:W-:Y:S05]  /*236c0*/  RET.REL.NODEC R238 `(_ZN5flash24flash_fwd_splitkv_kernelI23Flash_fwd_kernel_traitsILi64ELi64ELi256ELi4ELb0ELb0EN7cutlass10bfloat16_tE19Flash_kernel_traitsILi64ELi64ELi256ELi4ES3_EELb0ELb1ELb1ELb0ELb0ELb0ELb1ELb0EEEvNS_16Flash_fwd_paramsE) ;  /* 0xfffffdc8ee4c7950 */ /* 0x002fea0003c3ffff */
.L_x_7422:
[----:B------:R-:W-:Y:S01]  /*236d0*/  MOV R9, 0x2 ;  /* 0x0000000200097802 */ /* 0x000fe20000000f00 */
[----:B------:R-:W-:Y:S01]  /*236e0*/  IMAD.MOV.U32 R6, RZ, RZ, 0x1f ;  /* 0x0000001fff067424 */ /* 0x000fe200078e00ff */
[----:B------:R-:W-:-:S07]  /*236f0*/  MOV R10, 0xffffffff ;  /* 0xffffffff000a7802 */ /* 0x000fce0000000f00 */
[----:B-1---5:R-:W-:Y:S05]  /*23700*/  WARPSYNC.COLLECTIVE R10, `(.L_x_7425) ;  /* 0x000000000a087348 */ /* 0x022fea0003c00000 */
[----:B------:R2:W3:Y:S02]  /*23710*/  SHFL.BFLY P0, R13, R252, R9, R6 ;  /* 0x0c000009fc0d7389 */ /* 0x0004e40000000006 */
[----:B-123-5:R-:W-:Y:S05]  /*23720*/  ENDCOLLECTIVE ;  /* 0x000000000000791b */ /* 0x02efea0003800000 */
.L_x_7425:
[----:B------:R-:W-:Y:S02]  /*23730*/  IMAD.MOV.U32 R11, RZ, RZ, R13 ;  /* 0x000000ffff0b7224 */ /* 0x000fe400078e000d */
[----:B------:R-:W-:Y:S02]  /*23740*/  IMAD.MOV.U32 R9, RZ, RZ, 0x1 ;  /* 0x00000001ff097424 */ /* 0x000fe400078e00ff */
[----:B------:R-:W-:-:S05]  /*23750*/  FADD.FTZ R11, R11, R252 ;  /* 0x000000fc0b0b7221 */ /* 0x000fca0000010000 */
[----:B------:R-:W-:-:S07]  /*23760*/  MOV R252, R11 ;  /* 0x0000000b00fc7202 */ /* 0x000fce0000000f00 */
[----:B------:R-:W-:Y:S05]  /*23770*/  WARPSYNC.COLLECTIVE R10, `(.L_x_7426) ;  /* 0x000000000a087348 */ /* 0x000fea0003c00000 */
[----:B------:R1:W2:Y:S02]  /*23780*/  SHFL.BFLY P0, R13, R252, R9, R6 ;  /* 0x0c000009fc0d7389 */ /* 0x0002a40000000006 */
[----:B-12---:R-:W-:Y:S05]  /*23790*/  ENDCOLLECTIVE ;  /* 0x000000000000791b */ /* 0x006fea0003800000 */
.L_x_7426:
[----:B------:R-:W-:Y:S01]  /*237a0*/  MOV R252, R249 ;  /* 0x000000f900fc7202 */ /* 0x000fe20000000f00 */
[----:B------:R-:W-:Y:S01]  /*237b0*/  IMAD.MOV.U32 R9, RZ, RZ, 0x2 ;  /* 0x00000002ff097424 */ /* 0x000fe200078e00ff */
[----:B------:R-:W-:-:S07]  /*237c0*/  MOV R8, R13 ;  /* 0x0000000d00087202 */ /* 0x000fce0000000f00 */
[----:B------:R-:W-:Y:S05]  /*237d0*/  WARPSYNC.COLLECTIVE R10, `(.L_x_7427) ;  /* 0x000000000a087348 */ /* 0x000fea0003c00000 */
[----:B------:R1:W2:Y:S02]  /*237e0*/  SHFL.BFLY P0, R13, R252, R9, R6 ;  /* 0x0c000009fc0d7389 */ /* 0x0002a40000000006 */
[----:B-12---:R-:W-:Y:S05]  /*237f0*/  ENDCOLLECTIVE ;  /* 0x000000000000791b */ /* 0x006fea0003800000 */
.L_x_7427:
[----:B------:R-:W-:Y:S01]  /*23800*/  FADD.FTZ R8, R11, R8 ;  /* 0x000000080b087221 */ /* 0x000fe20000010000 */
[----:B------:R-:W-:Y:S01]  /*23810*/  FADD.FTZ R12, R13, R249 ;  /* 0x000000f90d0c7221 */ /* 0x000fe20000010000 */
[----:B------:R-:W-:-:S04]  /*23820*/  MOV R9, 0x1 ;  /* 0x0000000100097802 */ /* 0x000fc80000000f00 */
[----:B------:R-:W-:-:S07]  /*23830*/  MOV R252, R12 ;  /* 0x0000000c00fc7202 */ /* 0x000fce0000000f00 */
[----:B------:R-:W-:Y:S05]  /*23840*/  WARPSYNC.COLLECTIVE R10, `(.L_x_7428) ;  /* 0x000000000a087348 */ /* 0x000fea0003c00000 */
[----:B------:R1:W2:Y:S02]  /*23850*/  SHFL.BFLY P0, R13, R252, R9, R6 ;  /* 0x0c000009fc0d7389 */ /* 0x0002a40000000006 */
[----:B-12---:R-:W-:Y:S05]  /*23860*/  ENDCOLLECTIVE ;  /* 0x000000000000791b */ /* 0x006fea0003800000 */
.L_x_7428:
[----:B------:R-:W-:Y:S05]  /*23870*/  BRA `(.L_x_7429) ;  /* 0xfffffff400187947 */ /* 0x000fea000383ffff */
.L_x_7430:
        /* <DEDUP_REMOVED lines=16> */
.L_x_14766:


//--------------------- .text._ZN5flash24flash_fwd_splitkv_kernelI23Flash_fwd_kernel_traitsILi64ELi64ELi256ELi4ELb0ELb0EN7cutlass10bfloat16_tE19Flash_kernel_traitsILi64ELi64ELi256ELi4ES3_EELb0ELb1ELb1ELb0ELb0ELb1ELb1ELb0EEEvNS_16Flash_fwd_paramsE --------------------------
	.section	.text._ZN5flash24flash_fwd_splitkv_kernelI23Flash_fwd_kernel_traitsILi64ELi64ELi256ELi4ELb0ELb0EN7cutlass10bfloat16_tE19Flash_kernel_traitsILi64ELi64ELi256ELi4ES3_EELb0ELb1ELb1ELb0ELb0ELb1ELb1ELb0EEEvNS_16Flash_fwd_paramsE,"ax",@progbits
	.align	128
        .global         _ZN5flash24flash_fwd_splitkv_kernelI23Flash_fwd_kernel_traitsILi64ELi64ELi256ELi4ELb0ELb0EN7cutlass10bfloat16_tE19Flash_kernel_traitsILi64ELi64ELi256ELi4ES3_EELb0ELb1ELb1ELb0ELb0ELb1ELb1ELb0EEEvNS_16Flash_fwd_paramsE
        .type           _ZN5flash24flash_fwd_splitkv_kernelI23Flash_fwd_kernel_traitsILi64ELi64ELi256ELi4ELb0ELb0EN7cutlass10bfloat16_tE19Flash_kernel_traitsILi64ELi64ELi256ELi4ES3_EELb0ELb1ELb1ELb0ELb0ELb1ELb1ELb0EEEvNS_16Flash_fwd_paramsE,@function
        .size           _ZN5flash24flash_fwd_splitkv_kernelI23Flash_fwd_kernel_traitsILi64ELi64ELi256ELi4ELb0ELb0EN7cutlass10bfloat16_tE19Flash_kernel_traitsILi64ELi64ELi256ELi4ES3_EELb0ELb1ELb1ELb0ELb0ELb1ELb1ELb0EEEvNS_16Flash_fwd_paramsE,(.L_x_14767 - _ZN5flash24flash_fwd_splitkv_kernelI23Flash_fwd_kernel_traitsILi64ELi64ELi256ELi4ELb0ELb0EN7cutlass10bfloat16_tE19Flash_kernel_traitsILi64ELi64ELi256ELi4ES3_EELb0ELb1ELb1ELb0ELb0ELb1ELb1ELb0EEEvNS_16Flash_fwd_paramsE)
        .other          _ZN5flash24flash_fwd_splitkv_kernelI23Flash_fwd_kernel_traitsILi64ELi64ELi256ELi4ELb0ELb0EN7cutlass10bfloat16_tE19Flash_kernel_traitsILi64ELi64ELi256ELi4ES3_EELb0ELb1ELb1ELb0ELb0ELb1ELb1ELb0EEEvNS_16Flash_fwd_paramsE,@"STO_CUDA_ENTRY STV_DEFAULT"
_ZN5flash24flash_fwd_splitkv_kernelI23Flash_fwd_kernel_traitsILi64ELi64ELi256ELi4ELb0ELb0EN7cutlass10bfloat16_tE19Flash_kernel_traitsILi64ELi64ELi256ELi4ES3_EELb0ELb1ELb1ELb0ELb0ELb1ELb1ELb0EEEvNS_16Flash_fwd_paramsE:
.text._ZN5flash24flash_fwd_splitkv_kernelI23Flash_fwd_kernel_traitsILi64ELi64ELi256ELi4ELb0ELb0EN7cutlass10bfloat16_tE19Flash_kernel_traitsILi64ELi64ELi256ELi4ES3_EELb0ELb1ELb1ELb0ELb0ELb1ELb1ELb0EEEvNS_16Flash_fwd_paramsE:
        /* <DEDUP_REMOVED lines=29> */
[----:B-1----:R-:W-:Y:S05]  /*01d0*/  CALL.REL.NOINC `($_ZN5flash24flash_fwd_splitkv_kernelI23Flash_fwd_kernel_traitsILi64ELi64ELi256ELi4ELb0ELb0EN7cutlass10bfloat16_tE19Flash_kernel_traitsILi64ELi64ELi256ELi4ES3_EELb0ELb1ELb1ELb0ELb0ELb1ELb1ELb0EEEvNS_16Flash_fwd_paramsE$_ZN5flash30compute_attn_1rowblock_splitkvI23Flash_fwd_kernel_traitsILi64ELi64ELi256ELi4ELb0ELb0EN7cutlass10bfloat16_tE19Flash_kernel_traitsILi64ELi64ELi256ELi4ES3_EELb0ELb1ELb1ELb0ELb0ELb1ELb1ELb0ENS_16Flash_fwd_paramsEEEvRKT8_iiiii) ;  /* 0x0000000000087944 */ /* 0x002fea0003c00000 */
[----:B------:R-:W-:Y:S05]  /*01e0*/  BSYNC.RECONVERGENT B3 ;  /* 0x0000000000037941 */ /* 0x000fea0003800200 */
.L_x_7431:
[----:B------:R-:W-:Y:S05]  /*01f0*/  EXIT ;  /* 0x000000000000794d */ /* 0x000fea0003800000 */
        .type           $_ZN5flash24flash_fwd_splitkv_kernelI23Flash_fwd_kernel_traitsILi64ELi64ELi256ELi4ELb0ELb0EN7cutlass10bfloat16_tE19Flash_kernel_traitsILi64ELi64ELi256ELi4ES3_EELb0ELb1ELb1ELb0ELb0ELb1ELb1ELb0EEEvNS_16Flash_fwd_paramsE$_ZN5flash30compute_attn_1rowblock_splitkvI23Flash_fwd_kernel_traitsILi64ELi64ELi256ELi4ELb0ELb0EN7cutlass10bfloat16_tE19Flash_kernel_traitsILi64ELi64ELi256ELi4ES3_EELb0ELb1ELb1ELb0ELb0ELb1ELb1ELb0ENS_16Flash_fwd_paramsEEEvRKT8_iiiii,@function
        .size           $_ZN5flash24flash_fwd_splitkv_kernelI23Flash_fwd_kernel_traitsILi64ELi64ELi256ELi4ELb0ELb0EN7cutlass10bfloat16_tE19Flash_kernel_traitsILi64ELi64ELi256ELi4ES3_EELb0ELb1ELb1ELb0ELb0ELb1ELb1ELb0EEEvNS_16Flash_fwd_paramsE$_ZN5flash30compute_attn_1rowblock_splitkvI23Flash_fwd_kernel_traitsILi64ELi64ELi256ELi4ELb0ELb0EN7cutlass10bfloat16_tE19Flash_kernel_traitsILi64ELi64ELi256ELi4ES3_EELb0ELb1ELb1ELb0ELb0ELb1ELb1ELb0ENS_16Flash_fwd_paramsEEEvRKT8_iiiii,(.L_x_14767 - $_ZN5flash24flash_fwd_splitkv_kernelI23Flash_fwd_kernel_traitsILi64ELi64ELi256ELi4ELb0ELb0EN7cutlass10bfloat16_tE19Flash_kernel_traitsILi64ELi64ELi256ELi4ES3_EELb0ELb1ELb1ELb0ELb0ELb1ELb1ELb0EEEvNS_16Flash_fwd_paramsE$_ZN5flash30compute_attn_1rowblock_splitkvI23Flash_fwd_kernel_traitsILi64ELi64ELi256ELi4ELb0ELb0EN7cutlass10bfloat16_tE19Flash_kernel_traitsILi64ELi64ELi256ELi4ES3_EELb0ELb1ELb1ELb0ELb0ELb1ELb1ELb0ENS_16Flash_fwd_paramsEEEvRKT8_iiiii)
$_ZN5flash24flash_fwd_splitkv_kernelI23Flash_fwd_kernel_traitsILi64ELi64ELi256ELi4ELb0ELb0EN7cutlass10bfloat16_tE19Flash_kernel_traitsILi64ELi64ELi256ELi4ES3_EELb0ELb1ELb1ELb0ELb0ELb1ELb1ELb0EEEvNS_16Flash_fwd_paramsE$_ZN5flash30compute_attn_1rowblock_splitkvI23Flash_fwd_kernel_traitsILi64ELi64ELi256ELi4ELb0ELb0EN7cutlass10bfloat16_tE19Flash_kernel_traitsILi64ELi64ELi256ELi4ES3_EELb0ELb1ELb1ELb0ELb0ELb1ELb1ELb0ENS_16Flash_fwd_paramsEEEvRKT8_iiiii:
        /* <DEDUP_REMOVED lines=38> */
.L_x_7433:
[----:B------:R-:W-:Y:S05]  /*0460*/  BSYNC.RECONVERGENT B0 ;  /* 0x0000000000007941 */ /* 0x000fea0003800200 */
.L_x_7432:
[----:B------:R-:W-:Y:S04]  /*0470*/  BSSY.RECONVERGENT B0, `(.L_x_7434) ;  /* 0x0000007000007945 */ /* 0x000fe80003800200 */
[----:B------:R-:W-:Y:S05]  /*0480*/  @!P3 BRA `(.L_x_7435) ;  /* 0x000000000014b947 */ /* 0x000fea0003800000 */
[----:B------:R-:W2:Y:S02]  /*0490*/  LD.E.U8 R6, desc[UR4][R2.64+0x1b2] ;  /* 0x0001b20402067980 */ /* 0x000ea4000c101100 */
[----:B--2---:R-:W-:-:S13]  /*04a0*/  ISETP.NE.AND P1, PT, R6, RZ, PT ;  /* 0x000000ff0600720c */ /* 0x004fda0003f25270 */
[----:B-----5:R-:W2:Y:S02]  /*04b0*/  @P1 LD.E R68, desc[UR4][R16.64+0x4] ;  /* 0x0000040410441980 */ /* 0x020ea4000c101900 */
[----:B--2---:R-:W-:-:S06]  /*04c0*/  @P1 IADD3 R68, PT, PT, R68, -R12, RZ ;  /* 0x8000000c44441210 */ /* 0x004fcc0007ffe0ff */
[----:B------:R2:W5:Y:S02]  /*04d0*/  @!P1 LD.E R68, desc[UR4][R16.64] ;  /* 0x0000000410449980 */ /* 0x000564000c101900 */
.L_x_7435:
[----:B------:R-:W-:Y:S05]  /*04e0*/  BSYNC.RECONVERGENT B0 ;  /* 0x0000000000007941 */ /* 0x000fea0003800200 */
.L_x_7434:
        /* <DEDUP_REMOVED lines=8> */
.L_x_7437:
[----:B------:R-:W3:Y:S01]  /*0570*/  LD.E.64 R6, desc[UR4][R2.64+0x108] ;  /* 0x0001080402067980 */ /* 0x000ee2000c101b00 */
[----:B------:R-:W-:Y:S01]  /*0580*/  BSSY.RECONVERGENT B0, `(.L_x_7439) ;  /* 0x0000006000007945 */ /* 0x000fe20003800200 */
[----:B------:R-:W-:Y:S01]  /*0590*/  IMAD.MOV.U32 R5, RZ, RZ, RZ ;  /* 0x000000ffff057224 */ /* 0x000fe200078e00ff */
[----:B---3--:R-:W-:-:S04]  /*05a0*/  ISETP.NE.U32.AND P0, PT, R6, RZ, PT ;  /* 0x000000ff0600720c */ /* 0x008fc80003f05070 */
[----:B------:R-:W-:-:S13]  /*05b0*/  ISETP.NE.AND.EX P0, PT, R7, RZ, PT, P0 ;  /* 0x000000ff0700720c */ /* 0x000fda0003f05300 */
[----:B------:R-:W-:Y:S05]  /*05c0*/  @!P0 BRA `(.L_x_7440) ;  /* 0x0000000000048947 */ /* 0x000fea0003800000 */
[----:B------:R3:W5:Y:S02]  /*05d0*/  LD.E R5, desc[UR4][R2.64+0xbc] ;  /* 0x0000bc0402057980 */ /* 0x000764000c101900 */
.L_x_7440:
[----:B------:R-:W-:Y:S05]  /*05e0*/  BSYNC.RECONVERGENT B0 ;  /* 0x0000000000007941 */ /* 0x000fea0003800200 */
.L_x_7439:
[----:B-----5:R-:W-:Y:S02]  /*05f0*/  IADD3 R68, PT, PT, R5, R68, -R11 ;  /* 0x0000004405447210 */ /* 0x020fe40007ffe80b */
.L_x_7438:
[----:B------:R-:W-:Y:S05]  /*0600*/  BSYNC.RECONVERGENT B1 ;  /* 0x0000000000017941 */ /* 0x000fea0003800200 */
.L_x_7436:
[----:B------:R-:W-:Y:S01]  /*0610*/  IMAD.SHL.U32 R219, R235, 0x40, RZ ;  /* 0x00000040ebdb7824 */ /* 0x000fe200078e00ff */
[----:B------:R-:W-:Y:S01]  /*0620*/  MOV R6, R234 ;  /* 0x000000ea00067202 */ /* 0x000fe20000000f00 */
[----:B------:R-:W-:-:S03]  /*0630*/  IMAD.MOV.U32 R7, RZ, RZ, 0x0 ;  /* 0x00000000ff077424 */ /* 0x000fc600078e00ff */
[----:B------:R-:W-:-:S13]  /*0640*/  ISETP.GT.AND P0, PT, R240, R219, PT ;  /* 0x000000dbf000720c */ /* 0x000fda0003f04270 */
[----:B-123--:R-:W-:Y:S05]  /*0650*/  @!P0 RET.REL.NODEC R6 `(_ZN5flash24flash_fwd_splitkv_kernelI23Flash_fwd_kernel_traitsILi64ELi64ELi256ELi4ELb0ELb0EN7cutlass10bfloat16_tE19Flash_kernel_traitsILi64ELi64ELi256ELi4ES3_EELb0ELb1ELb1ELb0ELb0ELb1ELb1ELb0EEEvNS_16Flash_fwd_paramsE) ;  /* 0xfffffff806688950 */ /* 0x00efea0003c3ffff */
        /* <DEDUP_REMOVED lines=62> */
[--C-:B------:R-:W-:Y:S02]  /*0a40*/  IMAD R5, R5, R4, R219.reuse ;  /* 0x0000000405057224 */ /* 0x100fe400078e02db */
[----:B------:R-:W-:Y:S01]  /*0a50*/  IMAD.SHL.U32 R4, R166, 0x4, RZ ;  /* 0x00000004a6047824 */ /* 0x000fe200078e00ff */
[----:B------:R-:W-:Y:S01]  /*0a60*/  SHF.R.U32.HI R166, RZ, 0x4, R166 ;  /* 0x00000004ffa67819 */ /* 0x000fe200000116a6 */
[----:B----4-:R-:W-:Y:S02]  /*0a70*/  IMAD R7, R5, R6, RZ ;  /* 0x0000000605077224 */ /* 0x010fe400078e02ff */
[----:B------:R-:W-:Y:S01]  /*0a80*/  IMAD.IADD R219, R240, 0x1, -R219 ;  /* 0x00000001f0db7824 */ /* 0x000fe200078e0adb */
[----:B------:R-:W-:Y:S01]  /*0a90*/  LOP3.LUT R6, R4, 0xffc, RZ, 0xc0, !PT ;  /* 0x00000ffc04067812 */ /* 0x000fe200078ec0ff */
[----:B------:R-:W-:Y:S01]  /*0aa0*/  VIADD R10, R166, 0x18 ;  /* 0x00000018a60a7836 */ /* 0x000fe20000000000 */
[----:B------:R-:W-:Y:S02]  /*0ab0*/  LOP3.LUT R4, R4, 0x3c, RZ, 0xc0, !PT ;  /* 0x0000003c04047812 */ /* 0x000fe400078ec0ff */
[----:B------:R-:W-:-:S02]  /*0ac0*/  IADD3 R6, P0, PT, R7, R6, RZ ;  /* 0x0000000607067210 */ /* 0x000fc40007f1e0ff */
[C---:B------:R-:W-:Y:S02]  /*0ad0*/  ISETP.NE.AND P6, PT, R4.reuse, RZ, PT ;  /* 0x000000ff0400720c */ /* 0x040fe40003fc5270 */
[----:B-----5:R-:W-:Y:S01]  /*0ae0*/  ISETP.GE.AND P1, PT, R4, R0, PT ;  /* 0x000000000400720c */ /* 0x020fe20003f26270 */
[C---:B------:R-:W-:Y:S01]  /*0af0*/  VIADD R4, R166.reuse, 0x8 ;  /* 0x00000008a6047836 */ /* 0x040fe20000000000 */
[----:B------:R-:W-:Y:S01]  /*0b00*/  LEA.HI.X.SX32 R7, R7, RZ, 0x1, P0 ;  /* 0x000000ff07077211 */ /* 0x000fe200000f0eff */
[----:B------:R-:W-:Y:S01]  /*0b10*/  VIADD R0, R166, 0x10 ;  /* 0x00000010a6007836 */ /* 0x000fe20000000000 */
[----:B------:R-:W-:Y:S01]  /*0b20*/  LEA R12, P0, R6, R8, 0x2 ;  /* 0x00000008060c7211 */ /* 0x000fe200078010ff */
[C---:B------:R-:W-:Y:S01]  /*0b30*/  VIADD R8, R166.reuse, 0x28 ;  /* 0x00000028a6087836 */ /* 0x040fe20000000000 */
[-C--:B------:R-:W-:Y:S02]  /*0b40*/  ISETP.GE.OR P3, PT, R166, R219.reuse, P1 ;  /* 0x000000dba600720c */ /* 0x080fe40000f66670 */
[----:B------:R-:W-:-:S02]  /*0b50*/  ISETP.GE.OR P2, PT, R4, R219, P1 ;  /* 0x000000db0400720c */ /* 0x000fc40000f46670 */
        /* <DEDUP_REMOVED lines=46> */
[----:B-1----:R-:W-:Y:S05]  /*0e40*/  @P6 RET.REL.NODEC R4 `(_ZN5flash24flash_fwd_splitkv_kernelI23Flash_fwd_kernel_traitsILi64ELi64ELi256ELi4ELb0ELb0EN7cutlass10bfloat16_tE19Flash_kernel_traitsILi64ELi64ELi256ELi4ES3_EELb0ELb1ELb1ELb0ELb0ELb1ELb1ELb0EEEvNS_16Flash_fwd_paramsE) ;  /* 0xfffffff0046c6950 */ /* 0x002fea0003c3ffff */
[----:B------:R-:W-:Y:S02]  /*0e50*/  MOV R0, 0xff800000 ;  /* 0xff80000000007802 */ /* 0x000fe40000000f00 */
[----:B------:R-:W-:-:S03]  /*0e60*/  MOV R235, 0x0 ;  /* 0x0000000000eb7802 */ /* 0x000fc60000000f00 */
[----:B------:R1:W-:Y:S02]  /*0e70*/  ST.E desc[UR4][R2.64+0xe0], R0 ;  /* 0x0000e00002007985 */ /* 0x0003e4000c101904 */
[----:B-1----:R-:W-:Y:S05]  /*0e80*/  RET.REL.NODEC R234 `(_ZN5flash24flash_fwd_splitkv_kernelI23Flash_fwd_kernel_traitsILi64ELi64ELi256ELi4ELb0ELb0EN7cutlass10bfloat16_tE19Flash_kernel_traitsILi64ELi64ELi256ELi4ES3_EELb0ELb1ELb1ELb0ELb0ELb1ELb1ELb0EEEvNS_16Flash_fwd_paramsE) ;  /* 0xfffffff0ea5c7950 */ /* 0x002fea0003c3ffff */
.L_x_7441:
        /* <DEDUP_REMOVED lines=105> */
.L_x_7443:
        /* <DEDUP_REMOVED lines=43> */
[----:B------:R-:W-:Y:S02]  /*17d0*/  LOP3.LUT R7, R7, R6, RZ, 0x3c, !PT ;  /* 0x0000000607077212 */ /* 0x000fe400078e3cff */
[----:B------:R-:W-:Y:S02]  /*17e0*/  ISETP.GE.AND P1, PT, R4, RZ, PT ;  /* 0x000000ff0400720c */ /* 0x000fe40003f26270 */
[----:B------:R-:W-:-:S02]  /*17f0*/  ISETP.NE.AND P4, PT, R20, RZ, PT ;  /* 0x000000ff1400720c */ /* 0x000fc40003f85270 */
[----:B------:R-:W-:Y:S02]  /*1800*/  @!P2 IADD3 R8, PT, PT, R8, 0x1, RZ ;  /* 0x000000010808a810 */ /* 0x000fe40007ffe0ff */
[----:B------:R-:W-:Y:S02]  /*1810*/  LOP3.LUT R6, R7, R6, RZ, 0x3c, !PT ;  /* 0x0000000607067212 */ /* 0x000fe400078e3cff */
[----:B------:R-:W-:Y:S01]  /*1820*/  LEA R18, R37, 0xffffff00, 0x8 ;  /* 0xffffff0025127811 */ /* 0x000fe200078e40ff */
[----:B------:R-:W-:Y:S01]  /*1830*/  @!P3 IMAD R4, R223, R11, RZ ;  /* 0x0000000bdf04b224 */ /* 0x000fe200078e02ff */
[----:B------:R-:W-:Y:S01]  /*1840*/  @!P3 SHF.R.S32.HI R0, RZ, 0x1f, R11 ;  /* 0x0000001fff00b819 */ /* 0x000fe2000001140b */
[----:B------:R-:W-:Y:S01]  /*1850*/  @P5 VIADD R8, R8, 0x1 ;  /* 0x0000000108085836 */ /* 0x000fe20000000000 */
[----:B------:R-:W-:Y:S01]  /*1860*/  LOP3.LUT R7, R7, R6, RZ, 0x3c, !PT ;  /* 0x0000000607077212 */ /* 0x000fe200078e3cff */
[----:B------:R-:W-:Y:S01]  /*1870*/  IMAD R5, R221, R18, RZ ;  /* 0x00000012dd057224 */ /* 0x000fe200078e02ff */
[----:B------:R-:W-:Y:S01]  /*1880*/  SHF.R.S32.HI R17, RZ, 0x1f, R18 ;  /* 0x0000001fff117819 */ /* 0x000fe20000011412 */
[----:B------:R-:W-:-:S02]  /*1890*/  @!P3 IMAD R0, R0, R222, R4 ;  /* 0x000000de0000b224 */ /* 0x000fc400078e0204 */
[----:B------:R-:W-:Y:S01]  /*18a0*/  @!P3 IMAD.WIDE.U32 R24, R222, R11, RZ ;  /* 0x0000000bde18b225 */ /* 0x000fe200078e00ff */
[----:B------:R-:W-:-:S03]  /*18b0*/  @!P1 IADD3 R8, PT, PT, -R8, RZ, RZ ;  /* 0x000000ff08089210 */ /* 0x000fc60007ffe1ff */
[----:B------:R-:W-:Y:S01]  /*18c0*/  IMAD.WIDE.U32 R6, R220, R18, R6 ;  /* 0x00000012dc067225 */ /* 0x000fe200078e0006 */
[----:B------:R-:W-:-:S03]  /*18d0*/  @!P4 LOP3.LUT R8, RZ, R20, RZ, 0x33, !PT ;  /* 0x00000014ff08c212 */ /* 0x000fc600078e33ff */
[----:B------:R-:W-:Y:S01]  /*18e0*/  IMAD R5, R17, R220, R5 ;  /* 0x000000dc11057224 */ /* 0x000fe200078e0205 */
[----:B------:R-:W-:Y:S01]  /*18f0*/  @!P3 IADD3 R25, PT, PT, R25, R0, RZ ;  /* 0x000000001919b210 */ /* 0x000fe20007ffe0ff */
[----:B------:R-:W-:Y:S01]  /*1900*/  @P3 IMAD.IADD R11, R11, 0x1, R12 ;  /* 0x000000010b0b3824 */ /* 0x000fe200078e020c */
[----:B------:R-:W-:Y:S01]  /*1910*/  MOV R12, R6 ;  /* 0x00000006000c7202 */ /* 0x000fe20000000f00 */
[----:B----4-:R-:W-:Y:S01]  /*1920*/  @!P3 IMAD R4, R23, R10, RZ ;  /* 0x0000000a1704b224 */ /* 0x010fe200078e02ff */
[----:B------:R-:W-:Y:S02]  /*1930*/  @!P3 SHF.R.S32.HI R0, RZ, 0x1f, R10 ;  /* 0x0000001fff00b819 */ /* 0x000fe4000001140a */
[----:B------:R-:W-:Y:S01]  /*1940*/  IADD3 R13, PT, PT, R7, R5, RZ ;  /* 0x00000005070d7210 */ /* 0x000fe20007ffe0ff */
[----:B------:R-:W-:Y:S01]  /*1950*/  IMAD R5, R15, R8, RZ ;  /* 0x000000080f057224 */ /* 0x000fe200078e02ff */
[----:B------:R-:W-:Y:S01]  /*1960*/  SHF.R.S32.HI R6, RZ, 0x1f, R8 ;  /* 0x0000001fff067819 */ /* 0x000fe20000011408 */
[----:B------:R-:W-:-:S02]  /*1970*/  @!P3 IMAD R0, R22, R0, R4 ;  /* 0x000000001600b224 */ /* 0x000fc400078e0204 */
[----:B------:R-:W-:-:S04]  /*1980*/  @!P3 IMAD.WIDE.U32 R22, R22, R10, R24 ;  /* 0x0000000a1616b225 */ /* 0x000fc800078e0018 */
[C---:B------:R-:W-:Y:S02]  /*1990*/  IMAD R5, R14.reuse, R6, R5 ;  /* 0x000000060e057224 */ /* 0x040fe400078e0205 */
[----:B------:R-:W-:-:S04]  /*19a0*/  IMAD.WIDE.U32 R24, R14, R8, R12 ;  /* 0x000000080e187225 */ /* 0x000fc800078e000c */
[-C--:B------:R-:W-:Y:S02]  /*19b0*/  @P3 IMAD R4, R223, R11.reuse, RZ ;  /* 0x0000000bdf043224 */ /* 0x080fe400078e02ff */
[----:B------:R-:W-:Y:S01]  /*19c0*/  @P3 IMAD.WIDE.U32 R6, R222, R11, RZ ;  /* 0x0000000bde063225 */ /* 0x000fe200078e00ff */
[----:B------:R-:W-:Y:S02]  /*19d0*/  @!P3 MOV R13, R22 ;  /* 0x00000016000db202 */ /* 0x000fe40000000f00 */
[----:B------:R-:W-:Y:S01]  /*19e0*/  MOV R8, R24 ;  /* 0x0000001800087202 */ /* 0x000fe20000000f00 */
[----:B------:R-:W-:Y:S01]  /*19f0*/  @!P3 IMAD.IADD R12, R23, 0x1, R0 ;  /* 0x00000001170cb824 */ /* 0x000fe200078e0200 */
[----:B------:R-:W-:Y:S01]  /*1a00*/  @P3 IADD3 R12, PT, PT, R7, R4, RZ ;  /* 0x00000004070c3210 */ /* 0x000fe20007ffe0ff */
[----:B------:R-:W-:Y:S01]  /*1a10*/  IMAD.IADD R0, R25, 0x1, R5 ;  /* 0x0000000119007824 */ /* 0x000fe200078e0205 */
[----:B------:R-:W-:Y:S02]  /*1a20*/  @P3 MOV R13, R6 ;  /* 0x00000006000d3202 */ /* 0x000fe40000000f00 */
.L_x_7444:
[----:B------:R-:W-:Y:S05]  /*1a30*/  BSYNC.RECONVERGENT B0 ;  /* 0x0000000000007941 */ /* 0x000fea0003800200 */
.L_x_7442:
        /* <DEDUP_REMOVED lines=32> */
[----:B-----5:R-:W-:Y:S02]  /*1c40*/  IMAD R16, R17, R222, RZ ;  /* 0x000000de11107224 */ /* 0x020fe400078e02ff */
[----:B------:R-:W-:Y:S01]  /*1c50*/  @!P2 IMAD.MOV R15, RZ, RZ, -R15 ;  /* 0x000000ffff0fa224 */ /* 0x000fe200078e0a0f */
[----:B------:R-:W-:Y:S01]  /*1c60*/  @!P3 LOP3.LUT R15, RZ, R20, RZ, 0x33, !PT ;  /* 0x00000014ff0fb212 */ /* 0x000fe200078e33ff */
[----:B------:R-:W-:Y:S01]  /*1c70*/  IMAD R16, R18, R223, R16 ;  /* 0x000000df12107224 */ /* 0x000fe200078e0210 */
[----:B------:R-:W-:Y:S01]  /*1c80*/  LOP3.LUT R213, R14, 0x38, RZ, 0xc0, !PT ;  /* 0x000000380ed57812 */ /* 0x000fe200078ec0ff */
[----:B------:R-:W-:Y:S01]  /*1c90*/  IMAD.WIDE.U32 R30, R18, R222, RZ ;  /* 0x000000de121e7225 */ /* 0x000fe200078e00ff */
[----:B------:R-:W-:Y:S02]  /*1ca0*/  SHF.R.S32.HI R19, RZ, 0x1f, R15 ;  /* 0x0000001fff137819 */ /* 0x000fe4000001140f */
[----:B------:R-:W-:Y:S01]  /*1cb0*/  LOP3.LUT R17, R14, 0x1c0, RZ, 0xc0, !PT ;  /* 0x000001c00e117812 */ /* 0x000fe200078ec0ff */
[----:B------:R-:W-:Y:S01]  /*1cc0*/  IMAD R18, R27, R15, RZ ;  /* 0x0000000f1b127224 */ /* 0x000fe200078e02ff */
[----:B------:R-:W-:Y:S01]  /*1cd0*/  IADD3 R13, P3, P2, R30, R13, R213 ;  /* 0x0000000d1e0d7210 */ /* 0x000fe20007a7e0d5 */
[----:B------:R-:W-:Y:S01]  /*1ce0*/  IMAD.IADD R16, R31, 0x1, R16 ;  /* 0x000000011f107824 */ /* 0x000fe200078e0210 */
[----:B------:R-:W-:Y:S01]  /*1cf0*/  LOP3.LUT R17, R17, 0x38, R166, 0xf8, !PT ;  /* 0x0000003811117812 */ /* 0x000fe200078ef8a6 */
[----:B------:R-:W-:-:S04]  /*1d00*/  IMAD.WIDE.U32 R20, R26, R15, RZ ;  /* 0x0000000f1a147225 */ /* 0x000fc800078e00ff */
[----:B------:R-:W-:Y:S01]  /*1d10*/  IMAD R18, R19, R26, R18 ;  /* 0x0000001a13127224 */ /* 0x000fe200078e0212 */
[----:B------:R-:W-:Y:S02]  /*1d20*/  IADD3.X R12, PT, PT, R16, R12, RZ, P3, P2 ;  /* 0x0000000c100c7210 */ /* 0x000fe40001fe44ff */
[----:B------:R-:W-:Y:S02]  /*1d30*/  LOP3.LUT R17, R17, R213, RZ, 0x3c, !PT ;  /* 0x000000d511117212 */ /* 0x000fe400078e3cff */
[----:B------:R-:W-:Y:S02]  /*1d40*/  IADD3 R16, P2, PT, R13, R20, RZ ;  /* 0x000000140d107210 */ /* 0x000fe40007f5e0ff */
[----:B------:R-:W-:Y:S02]  /*1d50*/  IADD3 R18, PT, PT, R21, R18, RZ ;  /* 0x0000001215127210 */ /* 0x000fe40007ffe0ff */
[----:B------:R-:W-:Y:S02]  /*1d60*/  IADD3 R20, P3, PT, R213, R8, RZ ;  /* 0x00000008d5147210 */ /* 0x000fe40007f7e0ff */
[----:B------:R-:W-:-:S02]  /*1d70*/  SHF.R.U32.HI R26, RZ, 0x3, R166 ;  /* 0x00000003ff1a7819 */ /* 0x000fc400000116a6 */
[----:B------:R-:W-:Y:S01]  /*1d80*/  LOP3.LUT R14, R17, 0x1e00, R14, 0xf8, !PT ;  /* 0x00001e00110e7812 */ /* 0x000fe200078ef80e */
[----:B------:R-:W-:Y:S01]  /*1d90*/  IMAD.X R17, R12, 0x1, R18, P2 ;  /* 0x000000010c117824 */ /* 0x000fe200010e0612 */
[----:B------:R-:W1:Y:S01]  /*1da0*/  S2UR UR6, SR_CgaCtaId ;  /* 0x00000000000679c3 */ /* 0x000e620000008800 */
[----:B------:R-:W-:Y:S02]  /*1db0*/  IMAD.X R21, RZ, RZ, R0, P3 ;  /* 0x000000ffff157224 */ /* 0x000fe400018e0600 */
[----:B------:R-:W-:Y:S02]  /*1dc0*/  IMAD R12, R223, R26, RZ ;  /* 0x0000001adf0c7224 */ /* 0x000fe400078e02ff */
[----:B------:R-:W-:-:S04]  /*1dd0*/  IMAD.WIDE.U32 R232, R26, R222, R16 ;  /* 0x000000de1ae87225 */ /* 0x000fc800078e0010 */
[----:B------:R-:W-:Y:S02]  /*1de0*/  IMAD.IADD R12, R233, 0x1, R12 ;  /* 0x00000001e90c7824 */ /* 0x000fe400078e020c */
[----:B------:R-:W-:Y:S02]  /*1df0*/  IMAD R230, R221, R26, RZ ;  /* 0x0000001adde67224 */ /* 0x000fe400078e02ff */
[----:B------:R-:W-:Y:S01]  /*1e00*/  IMAD.WIDE.U32 R18, R26, R220, R20 ;  /* 0x000000dc1a127225 */ /* 0x000fe200078e0014 */
[----:B------:R-:W-:-:S03]  /*1e10*/  IADD3 R219, PT, PT, -R219, R240, RZ ;  /* 0x000000f0dbdb7210 */ /* 0x000fc60007ffe1ff */
[----:B------:R-:W-:Y:S01]  /*1e20*/  IMAD.IADD R230, R19, 0x1, R230 ;  /* 0x0000000113e67824 */ /* 0x000fe200078e02e6 */
[----:B------:R-:W-:Y:S01]  /*1e30*/  UMOV UR7, 0x400 ;  /* 0x0000040000077882 */ /* 0x000fe20000000000 */
[-C--:B------:R-:W-:Y:S01]  /*1e40*/  LOP3.LUT R247, R247, R246.reuse, RZ, 0x3c, !PT ;  /* 0x000000f6f7f77212 */ /* 0x080fe200078e3cff */
[----:B-1----:R-:W-:Y:S01]  /*1e50*/  ULEA UR6, UR6, UR7, 0x18 ;  /* 0x0000000706067291 */ /* 0x002fe2000f8ec0ff */
[----:B------:R-:W-:Y:S01]  /*1e60*/  MOV R27, RZ ;  /* 0x000000ff001b7202 */ /* 0x000fe20000000f00 */
[----:B------:R-:W-:Y:S01]  /*1e70*/  BSSY.RECONVERGENT B0, `(.L_x_7445) ;  /* 0x000002e000007945 */ /* 0x000fe20003800200 */
[----:B------:R-:W-:-:S03]  /*1e80*/  LOP3.LUT R246, R247, R246, RZ, 0x3c, !PT ;  /* 0x000000f6f7f67212 */ /* 0x000fc600078e3cff */
[----:B------:R-:W-:Y:S01]  /*1e90*/  IMAD.U32 R214, RZ, RZ, UR6 ;  /* 0x00000006ffd67e24 */ /* 0x000fe2000f8e00ff */
[----:B------:R-:W-:-:S03]  /*1ea0*/  LOP3.LUT R247, R247, R246, RZ, 0x3c, !PT ;  /* 0x000000f6f7f77212 */ /* 0x000fc600078e3cff */
[----:B------:R-:W-:Y:S02]  /*1eb0*/  IMAD R239, R14, 0x2, R214 ;  /* 0x000000020eef7824 */ /* 0x000fe400078e02d6 */
[----:B--2---:R-:W-:-:S04]  /*1ec0*/  @P1 IMAD.WIDE.U32 R16, R4, R9, RZ ;  /* 0x0000000904101225 */ /* 0x004fc800078e00ff */
[----:B------:R-:W-:Y:S01]  /*1ed0*/  @P1 IMAD R8, R5, R9, RZ ;  /* 0x0000000905081224 */ /* 0x000fe200078e02ff */
[----:B---3--:R-:W-:Y:S01]  /*1ee0*/  LEA R233, P2, R232, R24, 0x1 ;  /* 0x00000018e8e97211 */ /* 0x008fe200078408ff */
[-C--:B----4-:R-:W-:Y:S02]  /*1ef0*/  @!P1 IMAD R0, R29, R242.reuse, RZ ;  /* 0x000000f21d009224 */ /* 0x090fe400078e02ff */
[----:B------:R-:W-:-:S03]  /*1f00*/  @!P1 IMAD.WIDE.U32 R28, R28, R242, RZ ;  /* 0x000000f21c1c9225 */ /* 0x000fc600078e00ff */
[----:B------:R-:W-:Y:S01]  /*1f10*/  @!P1 MOV R9, R28 ;  /* 0x0000001c00099202 */ /* 0x000fe20000000f00 */
[----:B------:R-:W-:Y:S01]  /*1f20*/  @P1 IMAD.MOV.U32 R9, RZ, RZ, R16 ;  /* 0x000000ffff091224 */ /* 0x000fe200078e0010 */
[----:B------:R-:W-:Y:S02]  /*1f30*/  @!P1 IADD3 R0, PT, PT, R29, R0, RZ ;  /* 0x000000001d009210 */ /* 0x000fe40007ffe0ff */
[----:B------:R-:W-:Y:S02]  /*1f40*/  LEA.HI.X R232, R232, R25, R12, 0x1, P2 ;  /* 0x00000019e8e87211 */ /* 0x000fe400010f0c0c */
[----:B------:R-:W-:Y:S02]  /*1f50*/  @P1 IADD3 R0, PT, PT, R17, R8, RZ ;  /* 0x0000000811001210 */ /* 0x000fe40007ffe0ff */
[----:B------:R-:W-:Y:S02]  /*1f60*/  IADD3 R12, P2, PT, R213, R9, RZ ;  /* 0x00000009d50c7210 */ /* 0x000fe40007f5e0ff */
[----:B------:R-:W-:-:S03]  /*1f70*/  LEA R231, P3, R18, R22, 0x1 ;  /* 0x0000001612e77211 */ /* 0x000fc600078608ff */
[----:B------:R-:W-:Y:S01]  /*1f80*/  IMAD.X R13, RZ, RZ, R0, P2 ;  /* 0x000000ffff0d7224 */ /* 0x000fe200010e0600 */
[----:B------:R-:W-:Y:S02]  /*1f90*/  ISETP.GE.AND P2, PT, R26, R219, PT ;  /* 0x000000db1a00720c */ /* 0x000fe40003f46270 */
[----:B------:R-:W-:Y:S01]  /*1fa0*/  LEA.HI.X R230, R18, R23, R230, 0x1, P3 ;  /* 0x0000001712e67211 */ /* 0x000fe200018f0ce6 */
[----:B------:R-:W-:Y:S01]  /*1fb0*/  IMAD R15, R11, R241, RZ ;  /* 0x000000f10b0f7224 */ /* 0x000fe200078e02ff */
[----:B------:R-:W-:-:S05]  /*1fc0*/  SHF.R.S32.HI R23, RZ, 0x1f, R241 ;  /* 0x0000001fff177819 */ /* 0x000fca00000114f1 */
[----:B------:R-:W-:Y:S02]  /*1fd0*/  IMAD R15, R10, R23, R15 ;  /* 0x000000170a0f7224 */ /* 0x000fe400078e020f */
        /* <DEDUP_REMOVED lines=22> */
.L_x_7447:
[----:B------:R2:W-:Y:S02]  /*2140*/  STS.128 [R239], RZ ;  /* 0x000000ffef007388 */ /* 0x0005e40000000c00 */
.L_x_7446:
[----:B------:R-:W-:Y:S05]  /*2150*/  BSYNC.RECONVERGENT B0 ;  /* 0x0000000000007941 */ /* 0x000fea0003800200 */
.L_x_7445:
        /* <DEDUP_REMOVED lines=28> */
.L_x_7449:
[----:B------:R-:W-:Y:S05]  /*2320*/  BSYNC.RECONVERGENT B0 ;  /* 0x0000000000007941 */ /* 0x000fea0003800200 */
.L_x_7448:
        /* <DEDUP_REMOVED lines=19> */
.L_x_7451:
[----:B------:R-:W-:Y:S05]  /*2460*/  BSYNC.RECONVERGENT B0 ;  /* 0x0000000000007941 */ /* 0x000fea0003800200 */
.L_x_7450:
        /* <DEDUP_REMOVED lines=18> */
.L_x_7453:
[----:B------:R-:W-:Y:S05]  /*2590*/  BSYNC.RECONVERGENT B0 ;  /* 0x0000000000007941 */ /* 0x000fea0003800200 */
.L_x_7452:
        /* <DEDUP_REMOVED lines=13> */
.L_x_7456:
[----:B------:R1:W-:Y:S02]  /*2670*/  STS.128 [R239+0x2000], RZ ;  /* 0x002000ffef007388 */ /* 0x0003e40000000c00 */
.L_x_7455:
[----:B------:R-:W-:Y:S05]  /*2680*/  BSYNC.RECONVERGENT B0 ;  /* 0x0000000000007941 */ /* 0x000fea0003800200 */
.L_x_7454:
        /* <DEDUP_REMOVED lines=19> */
.L_x_7458:
[----:B------:R-:W-:Y:S05]  /*27c0*/  BSYNC.RECONVERGENT B0 ;  /* 0x0000000000007941 */ /* 0x000fea0003800200 */
.L_x_7457:
        /* <DEDUP_REMOVED lines=13> */
.L_x_7460:
[----:B------:R-:W-:Y:S05]  /*28a0*/  BSYNC.RECONVERGENT B0 ;  /* 0x0000000000007941 */ /* 0x000fea0003800200 */
.L_x_7459:
        /* <DEDUP_REMOVED lines=13> */
.L_x_7462:
[----:B------:R-:W-:Y:S05]  /*2980*/  BSYNC.RECONVERGENT B0 ;  /* 0x0000000000007941 */ /* 0x000fea0003800200 */
.L_x_7461:
        /* <DEDUP_REMOVED lines=16> */
.L_x_7464:
[----:B------:R-:W-:Y:S05]  /*2a90*/  BSYNC.RECONVERGENT B0 ;  /* 0x0000000000007941 */ /* 0x000fea0003800200 */
.L_x_7463:
        /* <DEDUP_REMOVED lines=13> */
.L_x_7466:
[----:B------:R-:W-:Y:S05]  /*2b70*/  BSYNC.RECONVERGENT B0 ;  /* 0x0000000000007941 */ /* 0x000fea0003800200 */
.L_x_7465:
        /* <DEDUP_REMOVED lines=16> */
.L_x_7468:
[----:B------:R-:W-:Y:S05]  /*2c80*/  BSYNC.RECONVERGENT B0 ;  /* 0x0000000000007941 */ /* 0x000fea0003800200 */
.L_x_7467:
        /* <DEDUP_REMOVED lines=16> */
.L_x_7470:
[----:B------:R-:W-:Y:S05]  /*2d90*/  BSYNC.RECONVERGENT B0 ;  /* 0x0000000000007941 */ /* 0x000fea0003800200 */
.L_x_7469:
        /* <DEDUP_REMOVED lines=16> */
.L_x_7472:
[----:B------:R-:W-:Y:S05]  /*2ea0*/  BSYNC.RECONVERGENT B0 ;  /* 0x0000000000007941 */ /* 0x000fea0003800200 */
.L_x_7471:
        /* <DEDUP_REMOVED lines=13> */
.L_x_7474:
[----:B------:R-:W-:Y:S05]  /*2f80*/  BSYNC.RECONVERGENT B0 ;  /* 0x0000000000007941 */ /* 0x000fea0003800200 */
.L_x_7473:
        /* <DEDUP_REMOVED lines=16> */
.L_x_7476:
[----:B------:R-:W-:Y:S05]  /*3090*/  BSYNC.RECONVERGENT B0 ;  /* 0x0000000000007941 */ /* 0x000fea0003800200 */
.L_x_7475:
        /* <DEDUP_REMOVED lines=15> */
.L_x_7478:
[----:B------:R-:W-:Y:S05]  /*3190*/  BSYNC.RECONVERGENT B0 ;  /* 0x0000000000007941 */ /* 0x000fea0003800200 */
.L_x_7477:
        /* <DEDUP_REMOVED lines=14> */
.L_x_7480:
[----:B------:R-:W-:Y:S05]  /*3280*/  BSYNC.RECONVERGENT B0 ;  /* 0x0000000000007941 */ /* 0x000fea0003800200 */
.L_x_7479:
        /* <DEDUP_REMOVED lines=14> */
.L_x_7482:
[----:B------:R-:W-:Y:S05]  /*3370*/  BSYNC.RECONVERGENT B0 ;  /* 0x0000000000007941 */ /* 0x000fea0003800200 */
.L_x_7481:
        /* <DEDUP_REMOVED lines=14> */
.L_x_7484:
[----:B------:R-:W-:Y:S05]  /*3460*/  BSYNC.RECONVERGENT B0 ;  /* 0x0000000000007941 */ /* 0x000fea0003800200 */
.L_x_7483:
        /* <DEDUP_REMOVED lines=12> */
.L_x_7486:
[----:B------:R-:W-:Y:S05]  /*3530*/  BSYNC.RECONVERGENT B0 ;  /* 0x0000000000007941 */ /* 0x000fea0003800200 */
.L_x_7485:
[----:B-1----:R-:W2:Y:S04]  /*3540*/  LD.E.64 R26, desc[UR4][R2.64+0x1c0] ;  /* 0x0001c004021a7980 */ /* 0x002ea8000c101b00 */
[----:B----4-:R-:W4:Y:S01]  /*3550*/  LD.E.64 R24, desc[UR4][R2.64+0x1b8] ;  /* 0x0001b80402187980 */ /* 0x010f22000c101b00 */
[----:B------:R-:W-:-:S03]  /*3560*/  MOV R22, R241 ;  /* 0x000000f100167202 */ /* 0x000fc60000000f00 */
[----:B------:R-:W3:Y:S04]  /*3570*/  LD.E R237, desc[UR4][R2.64+0xd8] ;  /* 0x0000d80402ed7980 */ /* 0x000ee8000c101900 */
[----:B------:R-:W0:Y:S04]  /*3580*/  LDGDEPBAR ;  /* 0x00000000000079af */ /* 0x000e280000000000 */
[----:B------:R1:W5:Y:S04]  /*3590*/  LD.E R69, desc[UR4][R2.64+0x184] ;  /* 0x0001840402457980 */ /* 0x000368000c101900 */
[----:B------:R1:W5:Y:S01]  /*35a0*/  LD.E R116, desc[UR4][R2.64+0x188] ;  /* 0x0001880402747980 */ /* 0x000362000c101900 */
[----:B--2---:R-:W-:-:S04]  /*35b0*/  IMAD.WIDE.U32 R22, R242, R26, R22 ;  /* 0x0000001af2167225 */ /* 0x004fc800078e0016 */
[----:B------:R-:W-:Y:S01]  /*35c0*/  IMAD R0, R27, R242, RZ ;  /* 0x000000f21b007224 */ /* 0x000fe200078e02ff */
[----:B----4-:R-:W-:-:S04]  /*35d0*/  LEA R24, P1, R22, R24, 0x2 ;  /* 0x0000001816187211 */ /* 0x010fc800078210ff */
[----:B------:R-:W-:-:S04]  /*35e0*/  IADD3 R0, PT, PT, R23, R0, RZ ;  /* 0x0000000017007210 */ /* 0x000fc80007ffe0ff */
[----:B------:R-:W-:-:S05]  /*35f0*/  LEA.HI.X R25, R22, R25, R0, 0x2, P1 ;  /* 0x0000001916197211 */ /* 0x000fca00008f1400 */
[----:B------:R1:W5:Y:S01]  /*3600*/  LD.E R0, desc[UR4][R24.64] ;  /* 0x0000000418007980 */ /* 0x000362000c101900 */
[----:B---3--:R-:W2:Y:S01]  /*3610*/  MUFU.RCP R237, R237 ;  /* 0x000000ed00ed7308 */ /* 0x008ea20000001000 */
        /* <DEDUP_REMOVED lines=17> */
.L_x_7489:
[----:B------:R3:W-:Y:S01]  /*3730*/  STS.128 [R239+0xa000], RZ ;  /* 0x00a000ffef007388 */ /* 0x0007e20000000c00 */
[----:B------:R-:W-:Y:S05]  /*3740*/  BRA `(.L_x_7490) ;  /* 0x0000000000047947 */ /* 0x000fea0003800000 */
.L_x_7488:
[----:B------:R2:W-:Y:S02]  /*3750*/  STS.128 [R239+0xa000], RZ ;  /* 0x00a000ffef007388 */ /* 0x0005e40000000c00 */
.L_x_7490:
[----:B------:R-:W-:Y:S05]  /*3760*/  BSYNC.RECONVERGENT B0 ;  /* 0x0000000000007941 */ /* 0x000fea0003800200 */
.L_x_7487:
        /* <DEDUP_REMOVED lines=18> */
.L_x_7492:
[----:B------:R-:W-:Y:S05]  /*3890*/  BSYNC.RECONVERGENT B0 ;  /* 0x0000000000007941 */ /* 0x000fea0003800200 */
.L_x_7491:
        /* <DEDUP_REMOVED lines=13> */
.L_x_7494:
[----:B------:R-:W-:Y:S05]  /*3970*/  BSYNC.RECONVERGENT B0 ;  /* 0x0000000000007941 */ /* 0x000fea0003800200 */
.L_x_7493:
        /* <DEDUP_REMOVED lines=13> */
.L_x_7496:
[----:B------:R-:W-:Y:S05]  /*3a50*/  BSYNC.RECONVERGENT B0 ;  /* 0x0000000000007941 */ /* 0x000fea0003800200 */
.L_x_7495:
        /* <DEDUP_REMOVED lines=16> */
.L_x_7498:
[----:B------:R-:W-:Y:S05]  /*3b60*/  BSYNC.RECONVERGENT B0 ;  /* 0x0000000000007941 */ /* 0x000fea0003800200 */
.L_x_7497:
        /* <DEDUP_REMOVED lines=13> */
.L_x_7500:
[----:B------:R-:W-:Y:S05]  /*3c40*/  BSYNC.RECONVERGENT B0 ;  /* 0x0000000000007941 */ /* 0x000fea0003800200 */
.L_x_7499:
        /* <DEDUP_REMOVED lines=16> */
.L_x_7502:
[----:B------:R-:W-:Y:S05]  /*3d50*/  BSYNC.RECONVERGENT B0 ;  /* 0x0000000000007941 */ /* 0x000fea0003800200 */
.L_x_7501:
        /* <DEDUP_REMOVED lines=16> */
.L_x_7504:
[----:B------:R-:W-:Y:S05]  /*3e60*/  BSYNC.RECONVERGENT B0 ;  /* 0x0000000000007941 */ /* 0x000fea0003800200 */
.L_x_7503:
        /* <DEDUP_REMOVED lines=16> */
.L_x_7506:
[----:B------:R-:W-:Y:S05]  /*3f70*/  BSYNC.RECONVERGENT B0 ;  /* 0x0000000000007941 */ /* 0x000fea0003800200 */
.L_x_7505:
        /* <DEDUP_REMOVED lines=13> */
.L_x_7508:
[----:B------:R-:W-:Y:S05]  /*4050*/  BSYNC.RECONVERGENT B0 ;  /* 0x0000000000007941 */ /* 0x000fea0003800200 */
.L_x_7507:
        /* <DEDUP_REMOVED lines=16> */
.L_x_7510:
[----:B------:R-:W-:Y:S05]  /*4160*/  BSYNC.RECONVERGENT B0 ;  /* 0x0000000000007941 */ /* 0x000fea0003800200 */
.L_x_7509:
        /* <DEDUP_REMOVED lines=15> */
.L_x_7512:
[----:B------:R-:W-:Y:S05]  /*4260*/  BSYNC.RECONVERGENT B0 ;  /* 0x0000000000007941 */ /* 0x000fea0003800200 */
.L_x_7511:
        /* <DEDUP_REMOVED lines=15> */
.L_x_7514:
[----:B------:R-:W-:Y:S05]  /*4360*/  BSYNC.RECONVERGENT B0 ;  /* 0x0000000000007941 */ /* 0x000fea0003800200 */
.L_x_7513:
        /* <DEDUP_REMOVED lines=15> */
.L_x_7516:
[----:B------:R-:W-:Y:S05]  /*4460*/  BSYNC.RECONVERGENT B0 ;  /* 0x0000000000007941 */ /* 0x000fea0003800200 */
.L_x_7515:
        /* <DEDUP_REMOVED lines=15> */
.L_x_7518:
[----:B------:R-:W-:Y:S05]  /*4560*/  BSYNC.RECONVERGENT B0 ;  /* 0x0000000000007941 */ /* 0x000fea0003800200 */
.L_x_7517:
        /* <DEDUP_REMOVED lines=13> */
.L_x_7520:
[----:B------:R-:W-:Y:S05]  /*4640*/  BSYNC.RECONVERGENT B0 ;  /* 0x0000000000007941 */ /* 0x000fea0003800200 */
.L_x_7519:
[----:B------:R-:W5:Y:S01]  /*4650*/  LD.E R63, desc[UR4][R2.64+0x18c] ;  /* 0x00018c04023f7980 */ /* 0x000f62000c101900 */
        /* <DEDUP_REMOVED lines=18> */
[----:B------:R-:W-:Y:S01]  /*4780*/  LOP3.LUT P6, RZ, R166, 0x2, RZ, 0xc0, !PT ;  /* 0x00000002a6ff7812 */ /* 0x000fe200078cc0ff */
[----:B------:R-:W-:Y:S01]  /*4790*/  LDSM.16.M88.4 R52, [R62] ;  /* 0x000000003e34783b */ /* 0x000fe20000000200 */
[----:B------:R-:W-:-:S02]  /*47a0*/  MOV R38, 0x20 ;  /* 0x0000002000267802 */ /* 0x000fc40000000f00 */
[----:B------:R-:W-:Y:S01]  /*47b0*/  LOP3.LUT P2, RZ, R166, 0x4, RZ, 0xc0, !PT ;  /* 0x00000004a6ff7812 */ /* 0x000fe2000784c0ff */
[----:B------:R-:W2:Y:S01]  /*47c0*/  LDSM.16.M88.4 R16, [R60+0x2000] ;  /* 0x002000003c10783b */ /* 0x000ea20000000200 */
[----:B------:R-:W-:Y:S02]  /*47d0*/  SEL R39, R38, 0xffffffe0, !P6 ;  /* 0xffffffe026277807 */ /* 0x000fe40007000000 */
[----:B------:R-:W-:Y:S01]  /*47e0*/  MOV R70, 0x40 ;  /* 0x0000004000467802 */ /* 0x000fe20000000f00 */
[----:B-1--4-:R-:W1:Y:S01]  /*47f0*/  LDSM.16.M88.4 R20, [R60+0x2800] ;  /* 0x002800003c14783b */ /* 0x012e620000000200 */
[-C--:B------:R-:W-:Y:S02]  /*4800*/  IADD3 R48, PT, PT, R62, R39.reuse, RZ ;  /* 0x000000273e307210 */ /* 0x080fe40007ffe0ff */
[----:B------:R-:W-:Y:S01]  /*4810*/  IADD3 R120, PT, PT, R60, R39, RZ ;  /* 0x000000273c787210 */ /* 0x000fe20007ffe0ff */
[----:B------:R-:W-:Y:S01]  /*4820*/  LDSM.16.M88.4 R56, [R60+0x3000] ;  /* 0x003000003c38783b */ /* 0x000fe20000000200 */
[----:B------:R-:W-:-:S02]  /*4830*/  SEL R70, R70, 0xffffffc0, !P2 ;  /* 0xffffffc046467807 */ /* 0x000fc40005000000 */
[----:B------:R-:W-:Y:S01]  /*4840*/  SHF.R.U32.HI R226, RZ, 0x2, R166 ;  /* 0x00000002ffe27819 */ /* 0x000fe200000116a6 */
[----:B------:R-:W-:Y:S01]  /*4850*/  LDSM.16.M88.4 R48, [R48] ;  /* 0x000000003030783b */ /* 0x000fe20000000200 */
[-C--:B------:R-:W-:Y:S02]  /*4860*/  IADD3 R200, PT, PT, R62, R70.reuse, RZ ;  /* 0x000000463ec87210 */ /* 0x080fe40007ffe0ff */
[----:B------:R-:W-:Y:S01]  /*4870*/  IADD3 R70, PT, PT, R60, R70, RZ ;  /* 0x000000463c467210 */ /* 0x000fe20007ffe0ff */
[----:B------:R-:W4:Y:S01]  /*4880*/  LDSM.16.M88.4 R28, [R120+0x2000] ;  /* 0x00200000781c783b */ /* 0x000f220000000200 */
[C---:B------:R-:W-:Y:S02]  /*4890*/  IADD3 R165, PT, PT, R39.reuse, R200, RZ ;  /* 0x000000c827a57210 */ /* 0x040fe40007ffe0ff */
[----:B------:R-:W-:Y:S01]  /*48a0*/  IADD3 R39, PT, PT, R39, R70, RZ ;  /* 0x0000004627277210 */ /* 0x000fe20007ffe0ff */
[----:B------:R-:W-:Y:S01]  /*48b0*/  LDSM.16.M88.4 R32, [R200] ;  /* 0x00000000c820783b */ /* 0x000fe20000000200 */
[----:B------:R-:W-:-:S02]  /*48c0*/  IADD3 R116, PT, PT, R116, R68, -R240 ;  /* 0x0000004474747210 */ /* 0x000fc40007ffe8f0 */
[----:B------:R-:W-:Y:S01]  /*48d0*/  IADD3 R69, PT, PT, R68, -R240, -R69 ;  /* 0x800000f044457210 */ /* 0x000fe20007ffe845 */
[----:B------:R-:W3:Y:S04]  /*48e0*/  LDSM.16.M88.4 R40, [R70+0x2000] ;  /* 0x002000004628783b */ /* 0x000ee80000000200 */
[----:B------:R-:W-:Y:S04]  /*48f0*/  LDSM.16.M88.4 R12, [R165] ;  /* 0x00000000a50c783b */ /* 0x000fe80000000200 */
[----:B------:R-:W-:Y:S04]  /*4900*/  LDSM.16.M88.4 R44, [R39+0x2000] ;  /* 0x00200000272c783b */ /* 0x000fe80000000200 */
[----:B------:R-:W3:Y:S01]  /*4910*/  LDSM.16.M88.4 R8, [R120+0x2800] ;  /* 0x002800007808783b */ /* 0x000ee20000000200 */
[C---:B--2---:R-:W-:Y:S03]  /*4920*/  HMMA.16816.F32.BF16 R24, R52.reuse, R16, RZ ;  /* 0x000000103418723c */ /* 0x044fe600000418ff */
[----:B------:R-:W2:Y:S04]  /*4930*/  LDSM.16.M88.4 R72, [R70+0x2800] ;  /* 0x002800004648783b */ /* 0x000ea80000000200 */
[----:B------:R-:W-:Y:S01]  /*4940*/  LDSM.16.M88.4 R64, [R70+0x3000] ;  /* 0x003000004640783b */ /* 0x000fe20000000200 */
[C---:B------:R-:W-:Y:S08]  /*4950*/  HMMA.16816.F32.BF16 R16, R52.reuse, R18, RZ ;  /* 0x000000123410723c */ /* 0x040ff000000418ff */
[----:B-1----:R-:W-:Y:S08]  /*4960*/  HMMA.16816.F32.BF16 R4, R52, R20, RZ ;  /* 0x000000143404723c */ /* 0x002ff000000418ff */
[C---:B----4-:R-:W-:Y:S08]  /*4970*/  HMMA.16816.F32.BF16 R24, R48.reuse, R28, R24 ;  /* 0x0000001c3018723c */ /* 0x050ff00000041818 */
[----:B------:R-:W-:Y:S01]  /*4980*/  HMMA.16816.F32.BF16 R16, R48, R30, R16 ;  /* 0x0000001e3010723c */ /* 0x000fe20000041810 */
[----:B------:R-:W1:Y:S07]  /*4990*/  LDSM.16.M88.4 R28, [R120+0x3000] ;  /* 0x00300000781c783b */ /* 0x000e6e0000000200 */
[----:B------:R-:W-:Y:S08]  /*49a0*/  HMMA.16816.F32.BF16 R20, R52, R22, RZ ;  /* 0x000000163414723c */ /* 0x000ff000000418ff */
[----:B---3--:R-:W-:Y:S08]  /*49b0*/  HMMA.16816.F32.BF16 R24, R32, R40, R24 ;  /* 0x000000282018723c */ /* 0x008ff00000041818 */
[----:B------:R-:W-:Y:S08]  /*49c0*/  HMMA.16816.F32.BF16 R4, R48, R8, R4 ;  /* 0x000000083004723c */ /* 0x000ff00000041804 */
[----:B------:R-:W-:Y:S01]  /*49d0*/  HMMA.16816.F32.BF16 R16, R32, R42, R16 ;  /* 0x0000002a2010723c */ /* 0x000fe20000041810 */
[----:B------:R-:W3:Y:S07]  /*49e0*/  LDSM.16.M88.4 R40, [R39+0x2800] ;  /* 0x002800002728783b */ /* 0x000eee0000000200 */
[----:B------:R-:W-:Y:S08]  /*49f0*/  HMMA.16816.F32.BF16 R24, R12, R44, R24 ;  /* 0x0000002c0c18723c */ /* 0x000ff00000041818 */
[----:B------:R-:W-:Y:S08]  /*4a00*/  HMMA.16816.F32.BF16 R20, R48, R10, R20 ;  /* 0x0000000a3014723c */ /* 0x000ff00000041814 */
[----:B------:R-:W-:Y:S08]  /*4a10*/  HMMA.16816.F32.BF16 R8, R52, R56, RZ ;  /* 0x000000383408723c */ /* 0x000ff000000418ff */
[----:B--2---:R-:W-:Y:S08]  /*4a20*/  HMMA.16816.F32.BF16 R4, R32, R72, R4 ;  /* 0x000000482004723c */ /* 0x004ff00000041804 */
[----:B------:R-:W-:Y:S01]  /*4a30*/  HMMA.16816.F32.BF16 R16, R12, R46, R16 ;  /* 0x0000002e0c10723c */ /* 0x000fe20000041810 */
[----:B------:R-:W2:Y:S07]  /*4a40*/  LDSM.16.M88.4 R44, [R60+0x3800] ;  /* 0x003800003c2c783b */ /* 0x000eae0000000200 */
[----:B-1----:R-:W-:Y:S08]  /*4a50*/  HMMA.16816.F32.BF16 R8, R48, R28, R8 ;  /* 0x0000001c3008723c */ /* 0x002ff00000041808 */
        /* <DEDUP_REMOVED lines=32> */
[----:B------:R-:W5:Y:S02]  /*4c60*/  LDSM.16.M88.4 R28, [R39+0x3000] ;  /* 0x00300000271c783b */ /* 0x000f640000000200 */
        /* <DEDUP_REMOVED lines=9> */
[----:B-----5:R-:W-:Y:S03]  /*4d00*/  HMMA.16816.F32.BF16 R8, R12, R28, R8 ;  /* 0x0000001c0c08723c */ /* 0x020fe60000041808 */
[----:B------:R-:W1:Y:S05]  /*4d10*/  MUFU.TANH R101, R21 ;  /* 0x0000001500657308 */ /* 0x000e6a0000002400 */
        /* <DEDUP_REMOVED lines=30> */
[----:B--2---:R-:W-:Y:S07]  /*4f00*/  HMMA.16816.F32.BF16 R16, R12, R56, R16 ;  /* 0x000000380c10723c */ /* 0x004fee0000041810 */
        /* <DEDUP_REMOVED lines=26> */
[----:B----4-:R-:W-:Y:S01]  /*50b0*/  HMMA.16816.F32.BF16 R20, R12, R44, R20 ;  /* 0x0000002c0c14723c */ /* 0x010fe20000041814 */
[----:B-1----:R-:W-:Y:S06]  /*50c0*/  LDSM.16.M88.4 R16, [R120+0x5000] ;  /* 0x005000007810783b */ /* 0x002fec0000000200 */
[----:B------:R-:W1:Y:S01]  /*50d0*/  MUFU.TANH R84, R6 ;  /* 0x0000000600547308 */ /* 0x000e620000002400 */
        /* <DEDUP_REMOVED lines=117> */
[----:B------:R-:W4:Y:S02]  /*5830*/  LDSM.16.M88.4 R44, [R60+0x7800] ;  /* 0x007800003c2c783b */ /* 0x000f240000000200 */
        /* <DEDUP_REMOVED lines=40> */
[----:B----4-:R-:W-:Y:S06]  /*5ac0*/  HMMA.16816.F32.BF16 R4, R52, R44, RZ ;  /* 0x0000002c3404723c */ /* 0x010fec00000418ff */
[----:B------:R-:W4:Y:S02]  /*5ad0*/  MUFU.TANH R150, R22 ;  /* 0x0000001600967308 */ /* 0x000f240000002400 */
        /* <DEDUP_REMOVED lines=35> */
[----:B----4-:R-:W4:Y:S02]  /*5d10*/  LDSM.16.M88.4 R24, [R120+0x8800] ;  /* 0x008800007818783b */ /* 0x010f240000000200 */
[----:B------:R-:W1:Y:S01]  /*5d20*/  MUFU.TANH R217, R58 ;  /* 0x0000003a00d97308 */ /* 0x000e620000002400 */
[----:B---3--:R-:W-:Y:S07]  /*5d30*/  HMMA.16816.F32.BF16 R4, R12, R28, R4 ;  /* 0x0000001c0c04723c */ /* 0x008fee0000041804 */
        /* <DEDUP_REMOVED lines=20> */
[----:B----4-:R-:W-:Y:S07]  /*5e80*/  HMMA.16816.F32.BF16 R56, R48, R24, R56 ;  /* 0x000000183038723c */ /* 0x010fee0000041838 */
        /* <DEDUP_REMOVED lines=51> */
[C---:B----4-:R-:W-:Y:S06]  /*61c0*/  HMMA.16816.F32.BF16 R20, R32.reuse, R28, R20 ;  /* 0x0000001c2014723c */ /* 0x050fec0000041814 */
[----:B------:R-:W4:Y:S02]  /*61d0*/  MUFU.TANH R4, R4 ;  /* 0x0000000400047308 */ /* 0x000f240000002400 */
        /* <DEDUP_REMOVED lines=12> */
[----:B------:R-:W-:-:S04]  /*62a0*/  FMUL.FTZ R9, R23, R63 ;  /* 0x0000003f17097220 */ /* 0x000fc80000410000 */
[C---:B------:R-:W-:Y:S01]  /*62b0*/  HMMA.16816.F32.BF16 R16, R12.reuse, R10, R16 ;  /* 0x0000000a0c10723c */ /* 0x040fe20000041810 */
[-C--:B------:R-:W-:Y:S01]  /*62c0*/  FMUL.FTZ R10, R21, R63.reuse ;  /* 0x0000003f150a7220 */ /* 0x080fe20000410000 */
[----:B------:R-:W-:Y:S01]  /*62d0*/  FMUL.FTZ R11, R22, R63 ;  /* 0x0000003f160b7220 */ /* 0x000fe20000410000 */
[----:B------:R-:W2:Y:S05]  /*62e0*/  MUFU.TANH R8, R8 ;  /* 0x0000000800087308 */ /* 0x000eaa0000002400 */
[C---:B-----5:R-:W-:Y:S03]  /*62f0*/  HMMA.16816.F32.BF16 R40, R12.reuse, R28, R40 ;  /* 0x0000001c0c28723c */ /* 0x060fe60000041828 */
[----:B------:R-:W1:Y:S05]  /*6300*/  MUFU.TANH R10, R10 ;  /* 0x0000000a000a7308 */ /* 0x000e6a0000002400 */
[----:B------:R-:W-:Y:S01]  /*6310*/  HMMA.16816.F32.BF16 R52, R12, R30, R52 ;  /* 0x0000001e0c34723c */ /* 0x000fe20000041834 */
[----:B------:R-:W-:-:S02]  /*6320*/  LOP3.LUT R12, R167, 0x1f0, RZ, 0xc0, !PT ;  /* 0x000001f0a70c7812 */ /* 0x000fc400078ec0ff */
[-C--:B------:R-:W-:Y:S01]  /*6330*/  FMUL.FTZ R16, R16, R63.reuse ;  /* 0x0000003f10107220 */ /* 0x080fe20000410000 */
[-C--:B------:R-:W-:Y:S01]  /*6340*/  FMUL.FTZ R17, R17, R63.reuse ;  /* 0x0000003f11117220 */ /* 0x080fe20000410000 */
[-C--:B------:R-:W-:Y:S01]  /*6350*/  FMUL.FTZ R18, R18, R63.reuse ;  /* 0x0000003f12127220 */ /* 0x080fe20000410000 */
[-C--:B------:R-:W-:Y:S01]  /*6360*/  FMUL.FTZ R19, R19, R63.reuse ;  /* 0x0000003f13137220 */ /* 0x080fe20000410000 */
[----:B------:R-:W-:Y:S01]  /*6370*/  LOP3.LUT R226, R12, 0x7, R226, 0xf8, !PT ;  /* 0x000000070ce27812 */ /* 0x000fe200078ef8e2 */
[----:B------:R-:W1:Y:S01]  /*6380*/  MUFU.TANH R11, R11 ;  /* 0x0000000b000b7308 */ /* 0x000e620000002400 */
[----:B------:R-:W-:Y:S02]  /*6390*/  LEA R12, R235, R68, 0x6 ;  /* 0x00000044eb0c7211 */ /* 0x000fe400078e30ff */
[-C--:B------:R-:W-:Y:S01]  /*63a0*/  FMUL.FTZ R31, R42, R63.reuse ;  /* 0x0000003f2a1f7220 */ /* 0x080fe20000410000 */
[-C--:B------:R-:W-:Y:S01]  /*63b0*/  FMUL.FTZ R21, R40, R63.reuse ;  /* 0x0000003f28157220 */ /* 0x080fe20000410000 */
[-C--:B------:R-:W-:Y:S01]  /*63c0*/  FMUL.FTZ R26, R41, R63.reuse ;  /* 0x0000003f291a7220 */ /* 0x080fe20000410000 */
[----:B------:R-:W-:Y:S01]  /*63d0*/  FMUL.FTZ R29, R43, R63 ;  /* 0x0000003f2b1d7220 */ /* 0x000fe20000410000 */
[----:B------:R-:W-:Y:S01]  /*63e0*/  LEA R225, R235, R226, 0x6 ;  /* 0x000000e2ebe17211 */ /* 0x000fe200078e30ff */
[----:B------:R-:W1:Y:S01]  /*63f0*/  MUFU.TANH R9, R9 ;  /* 0x0000000900097308 */ /* 0x000e620000002400 */
[----:B------:R-:W-:-:S02]  /*6400*/  IADD3 R226, PT, PT, R226, R12, RZ ;  /* 0x0000000ce2e27210 */ /* 0x000fc40007ffe0ff */
[-C--:B------:R-:W-:Y:S01]  /*6410*/  FMUL.FTZ R27, R52, R63.reuse ;  /* 0x0000003f341b7220 */ /* 0x080fe20000410000 */
[-C--:B------:R-:W-:Y:S01]  /*6420*/  FMUL.FTZ R28, R53, R63.reuse ;  /* 0x0000003f351c7220 */ /* 0x080fe20000410000 */
[-C--:B------:R-:W-:Y:S01]  /*6430*/  FMUL.FTZ R34, R54, R63.reuse ;  /* 0x0000003f36227220 */ /* 0x080fe20000410000 */
[----:B------:R-:W-:Y:S01]  /*6440*/  FMUL.FTZ R42, R55, R63 ;  /* 0x0000003f372a7220 */ /* 0x000fe20000410000 */
[----:B------:R-:W-:Y:S01]  /*6450*/  IADD3 R63, PT, PT, R37, -0x1, RZ ;  /* 0xffffffff253f7810 */ /* 0x000fe20007ffe0ff */
[----:B------:R1:W1:Y:S01]  /*6460*/  MUFU.TANH R20, R16 ;  /* 0x0000001000147308 */ /* 0x0002620000002400 */
[----:B------:R-:W-:Y:S02]  /*6470*/  IADD3 R224, PT, PT, R225, R116, RZ ;  /* 0x00000074e1e07210 */ /* 0x000fe40007ffe0ff */
[----:B------:R-:W-:Y:S02]  /*6480*/  ISETP.GT.AND P1, PT, R63, R229, PT ;  /* 0x000000e53f00720c */ /* 0x000fe40003f24270 */
[----:B------:R-:W-:-:S02]  /*6490*/  IADD3 R225, PT, PT, R225, R69, RZ ;  /* 0x00000045e1e17210 */ /* 0x000fc40007ffe0ff */
[C-C-:B------:R-:W-:Y:S01]  /*64a0*/  VIADDMNMX R227, R224.reuse, 0x1, R68.reuse, PT ;  /* 0x00000001e0e37846 */ /* 0x140fe20003800144 */
[----:B------:R1:W1:Y:S01]  /*64b0*/  MUFU.TANH R23, R17 ;  /* 0x0000001100177308 */ /* 0x0002620000002400 */
[----:B------:R-:W-:Y:S02]  /*64c0*/  VIMNMX R228, PT, PT, RZ, R225, !PT ;  /* 0x000000e1ffe47248 */ /* 0x000fe40007fe0100 */
[----:B------:R-:W-:Y:S02]  /*64d0*/  VIADDMNMX R224, R224, 0x9, R68, PT ;  /* 0x00000009e0e07846 */ /* 0x000fe40003800144 */
[----:B------:R-:W-:-:S03]  /*64e0*/  VIADDMNMX R225, R225, 0x8, RZ, !PT ;  /* 0x00000008e1e17846 */ /* 0x000fc600078001ff */
[----:B------:R1:W1:Y:S08]  /*64f0*/  MUFU.TANH R25, R18 ;  /* 0x0000001200197308 */ /* 0x0002700000002400 */
        /* <DEDUP_REMOVED lines=25> */
.L_x_7524:
[----:B------:R-:W2:Y:S01]  /*6690*/  LD.E R24, desc[UR4][R2.64+0x170] ;  /* 0x0001700402187980 */ /* 0x000ea2000c101900 */
[----:B-1----:R-:W-:Y:S02]  /*66a0*/  IADD3 R18, PT, PT, R12, -0x100, RZ ;  /* 0xffffff000c127810 */ /* 0x002fe40007ffe0ff */
        /* <DEDUP_REMOVED lines=60> */
.L_x_7525:
[----:B------:R-:W-:Y:S05]  /*6a70*/  BSYNC.RECONVERGENT B0 ;  /* 0x0000000000007941 */ /* 0x000fea0003800200 */
.L_x_7523:
[CC--:B------:R-:W-:Y:S01]  /*6a80*/  ISETP.GE.AND P1, PT, R213.reuse, R238.reuse, PT ;  /* 0x000000eed500720c */ /* 0x0c0fe20003f26270 */
[----:B------:R-:W-:Y:S01]  /*6a90*/  BSSY.RECONVERGENT B0, `(.L_x_7526) ;  /* 0x0000096000007945 */ /* 0x000fe20003800200 */
[C---:B------:R-:W-:Y:S02]  /*6aa0*/  SHF.L.U32 R13, R220.reuse, 0x5, RZ ;  /* 0x00000005dc0d7819 */ /* 0x040fe400000006ff */
[----:B------:R-:W-:Y:S02]  /*6ab0*/  ISETP.GE.AND P3, PT, R213, R238, PT ;  /* 0x000000eed500720c */ /* 0x000fe40003f66270 */
[----:B-1----:R-:W-:Y:S02]  /*6ac0*/  IADD3 R16, P5, PT, R13, R231, RZ ;  /* 0x000000e70d107210 */ /* 0x002fe40007fbe0ff */
        /* <DEDUP_REMOVED lines=146> */
.L_x_7527:
[----:B------:R-:W-:Y:S05]  /*73f0*/  BSYNC.RECONVERGENT B0 ;  /* 0x0000000000007941 */ /* 0x000fea0003800200 */
.L_x_7526:
[----:B------:R-:W0:Y:S02]  /*7400*/  LDGDEPBAR ;  /* 0x00000000000079af */ /* 0x000e240000000000 */
.L_x_7522:
[----:B------:R-:W-:Y:S05]  /*7410*/  BSYNC.RECONVERGENT B1 ;  /* 0x0000000000017941 */ /* 0x000fea0003800200 */
.L_x_7521:
[----:B------:R-:W-:Y:S02]  /*7420*/  IMAD.SHL.U32 R69, R166, 0x2, RZ ;  /* 0x00000002a6457824 */ /* 0x000fe400078e00ff */
[----:B--2---:R-:W-:-:S03]  /*7430*/  VIADD R48, R226, 0x8 ;  /* 0x00000008e2307836 */ /* 0x004fc60000000000 */
[----:B------:R-:W-:-:S05]  /*7440*/  LOP3.LUT R68, R69, 0x6, RZ, 0xc0, !PT ;  /* 0x0000000645447812 */ /* 0x000fca00078ec0ff */
[----:B------:R-:W-:-:S04]  /*7450*/  IMAD R43, R63, 0x100, R68 ;  /* 0x000001003f2b7824 */ /* 0x000fc800078e0244 */
[C---:B------:R-:W-:Y:S01]  /*7460*/  IMAD.IADD R41, R43.reuse, 0x1, R240 ;  /* 0x000000012b297824 */ /* 0x040fe200078e02f0 */
[C---:B------:R-:W-:Y:S01]  /*7470*/  ISETP.GE.AND P5, PT, R43.reuse, R225, PT ;  /* 0x000000e12b00720c */ /* 0x040fe20003fa6270 */
[C---:B------:R-:W-:Y:S01]  /*7480*/  VIADD R24, R43.reuse, 0x18 ;  /* 0x000000182b187836 */ /* 0x040fe20000000000 */
[C---:B------:R-:W-:Y:S01]  /*7490*/  ISETP.GE.AND P1, PT, R43.reuse, R224, PT ;  /* 0x000000e02b00720c */ /* 0x040fe20003f26270 */
[--C-:B-1----:R-:W-:Y:S01]  /*74a0*/  IMAD.IADD R12, R48, 0x1, -R41.reuse ;  /* 0x00000001300c7824 */ /* 0x102fe200078e0a29 */
[C-C-:B------:R-:W-:Y:S01]  /*74b0*/  IADD3 R15, PT, PT, R226.reuse, -0x1, -R41.reuse ;  /* 0xffffffffe20f7810 */ /* 0x140fe20007ffe829 */
[--C-:B------:R-:W-:Y:S01]  /*74c0*/  IMAD.IADD R47, R226, 0x1, -R41.reuse ;  /* 0x00000001e22f7824 */ /* 0x100fe200078e0a29 */
[----:B------:R-:W-:Y:S01]  /*74d0*/  IADD3 R32, PT, PT, R48, -0x1, -R41 ;  /* 0xffffffff30207810 */ /* 0x000fe20007ffe829 */
[----:B------:R-:W-:Y:S01]  /*74e0*/  VIADD R44, R43, 0x19 ;  /* 0x000000192b2c7836 */ /* 0x000fe20000000000 */
[----:B------:R-:W-:Y:S01]  /*74f0*/  IABS R12, R12 ;  /* 0x0000000c000c7213 */ /* 0x000fe20000000000 */
[----:B------:R-:W-:Y:S01]  /*7500*/  VIADD R49, R47, 0xfffffff8 ;  /* 0xfffffff82f317836 */ /* 0x000fe20000000000 */
[----:B------:R-:W-:-:S02]  /*7510*/  IABS R15, R15 ;  /* 0x0000000f000f7213 */ /* 0x000fc40000000000 */
[----:B------:R-:W-:Y:S01]  /*7520*/  I2FP.F32.S32 R30, R12 ;  /* 0x0000000c001e7245 */ /* 0x000fe20000201400 */
[----:B------:R-:W-:Y:S01]  /*7530*/  VIADD R12, R43, 0x1 ;  /* 0x000000012b0c7836 */ /* 0x000fe20000000000 */
[----:B------:R-:W-:Y:S02]  /*7540*/  IABS R32, R32 ;  /* 0x0000002000207213 */ /* 0x000fe40000000000 */
[----:B------:R-:W-:Y:S01]  /*7550*/  I2FP.F32.S32 R15, R15 ;  /* 0x0000000f000f7245 */ /* 0x000fe20000201400 */
[C---:B------:R-:W-:Y:S01]  /*7560*/  FFMA.FTZ R30, -R237.reuse, R30, R112 ;  /* 0x0000001eed1e7223 */ /* 0x040fe20000010170 */
[----:B------:R-:W-:Y:S02]  /*7570*/  I2FP.F32.S32 R32, R32 ;  /* 0x0000002000207245 */ /* 0x000fe40000201400 */
[----:B------:R-:W-:Y:S01]  /*7580*/  ISETP.GE.AND P3, PT, R12, R228, PT ;  /* 0x000000e40c00720c */ /* 0x000fe20003f66270 */
[C---:B------:R-:W-:Y:S01]  /*7590*/  FFMA.FTZ R15, -R237.reuse, R15, R113 ;  /* 0x0000000fed0f7223 */ /* 0x040fe20000010171 */
[----:B------:R-:W-:Y:S01]  /*75a0*/  FSEL R30, R30, -INF , P5 ;  /* 0xff8000001e1e7808 */ /* 0x000fe20002800000 */
[----:B------:R-:W-:Y:S01]  /*75b0*/  FFMA.FTZ R32, -R237, R32, R111 ;  /* 0x00000020ed207223 */ /* 0x000fe2000001016f */
[----:B------:R-:W-:-:S02]  /*75c0*/  ISETP.GE.AND P5, PT, R12, R225, PT ;  /* 0x000000e10c00720c */ /* 0x000fc40003fa6270 */
[----:B------:R-:W-:Y:S02]  /*75d0*/  IABS R49, R49 ;  /* 0x0000003100317213 */ /* 0x000fe40000000000 */
[----:B------:R-:W-:Y:S02]  /*75e0*/  IADD3 R13, PT, PT, R226, -0x9, -R41 ;  /* 0xfffffff7e20d7810 */ /* 0x000fe40007ffe829 */
[----:B------:R-:W-:Y:S02]  /*75f0*/  IABS R47, R47 ;  /* 0x0000002f002f7213 */ /* 0x000fe40000000000 */
[----:B------:R-:W-:Y:S02]  /*7600*/  FSEL R30, R30, -INF , !P1 ;  /* 0xff8000001e1e7808 */ /* 0x000fe40004800000 */
[C---:B------:R-:W-:Y:S02]  /*7610*/  ISETP.GE.AND P4, PT, R12.reuse, R227, PT ;  /* 0x000000e30c00720c */ /* 0x040fe40003f86270 */
[----:B------:R-:W-:Y:S01]  /*7620*/  ISETP.GE.AND P1, PT, R12, R224, PT ;  /* 0x000000e00c00720c */ /* 0x000fe20003f26270 */
[----:B------:R-:W-:Y:S01]  /*7630*/  VIADD R12, R43, 0x8 ;  /* 0x000000082b0c7836 */ /* 0x000fe20000000000 */
[----:B------:R-:W-:-:S02]  /*7640*/  FSEL R15, R15, -INF , P3 ;  /* 0xff8000000f0f7808 */ /* 0x000fc40001800000 */
[----:B------:R-:W-:Y:S02]  /*7650*/  FSEL R32, R32, -INF , P5 ;  /* 0xff80000020207808 */ /* 0x000fe40002800000 */
[----:B------:R-:W-:Y:S02]  /*7660*/  I2FP.F32.S32 R49, R49 ;  /* 0x0000003100317245 */ /* 0x000fe40000201400 */
[----:B------:R-:W-:Y:S02]  /*7670*/  IABS R13, R13 ;  /* 0x0000000d000d7213 */ /* 0x000fe40000000000 */
[----:B------:R-:W-:Y:S01]  /*7680*/  I2FP.F32.S32 R47, R47 ;  /* 0x0000002f002f7245 */ /* 0x000fe20000201400 */
[----:B------:R-:W-:Y:S01]  /*7690*/  FFMA.FTZ R49, -R237, R49, R110 ;  /* 0x00000031ed317223 */ /* 0x000fe2000001016e */
[----:B------:R-:W-:Y:S01]  /*76a0*/  FSEL R15, R15, -INF , !P4 ;  /* 0xff8000000f0f7808 */ /* 0x000fe20006000000 */
[----:B------:R-:W-:Y:S01]  /*76b0*/  IMAD.MOV.U32 R110, RZ, RZ, R160 ;  /* 0x000000ffff6e7224 */ /* 0x000fe200078e00a0 */
[----:B------:R-:W-:Y:S01]  /*76c0*/  FSEL R32, R32, -INF , !P1 ;  /* 0xff80000020207808 */ /* 0x000fe20004800000 */
[----:B------:R-:W-:Y:S01]  /*76d0*/  FFMA.FTZ R33, -R237, R47, R108 ;  /* 0x0000002fed217223 */ /* 0x000fe2000001016c */
[----:B------:R-:W-:Y:S01]  /*76e0*/  IADD3 R40, PT, PT, R48, -0x9, -R41 ;  /* 0xfffffff730287810 */ /* 0x000fe20007ffe829 */
[----:B------:R-:W-:Y:S01]  /*76f0*/  IMAD.MOV.U32 R108, RZ, RZ, R172 ;  /* 0x000000ffff6c7224 */ /* 0x000fe200078e00ac */
[----:B------:R-:W-:-:S02]  /*7700*/  ISETP.GE.AND P3, PT, R12, R228, PT ;  /* 0x000000e40c00720c */ /* 0x000fc40003f66270 */
[C---:B------:R-:W-:Y:S02]  /*7710*/  ISETP.GE.AND P4, PT, R12.reuse, R227, PT ;  /* 0x000000e30c00720c */ /* 0x040fe40003f86270 */
[C---:B------:R-:W-:Y:S02]  /*7720*/  ISETP.GE.AND P5, PT, R12.reuse, R225, PT ;  /* 0x000000e10c00720c */ /* 0x040fe40003fa6270 */
[----:B------:R-:W-:Y:S02]  /*7730*/  I2FP.F32.S32 R13, R13 ;  /* 0x0000000d000d7245 */ /* 0x000fe40000201400 */
[----:B------:R-:W-:Y:S01]  /*7740*/  ISETP.GE.AND P1, PT, R12, R224, PT ;  /* 0x000000e00c00720c */ /* 0x000fe20003f26270 */
[----:B------:R-:W-:Y:S01]  /*7750*/  VIADD R12, R43, 0x9 ;  /* 0x000000092b0c7836 */ /* 0x000fe20000000000 */
[----:B------:R-:W-:Y:S01]  /*7760*/  IADD3 R19, PT, PT, R226, -0x10, -R41 ;  /* 0xfffffff0e2137810 */ /* 0x000fe20007ffe829 */
[----:B------:R-:W-:Y:S01]  /*7770*/  FFMA.FTZ R13, -R237, R13, R109 ;  /* 0x0000000ded0d7223 */ /* 0x000fe2000001016d */
[----:B------:R-:W-:Y:S01]  /*7780*/  IABS R40, R40 ;  /* 0x0000002800287213 */ /* 0x000fe20000000000 */
[----:B------:R-:W-:Y:S01]  /*7790*/  IMAD.MOV.U32 R109, RZ, RZ, R161 ;  /* 0x000000ffff6d7224 */ /* 0x000fe200078e00a1 */
[----:B------:R-:W-:-:S02]  /*77a0*/  FSEL R49, R49, -INF , P3 ;  /* 0xff80000031317808 */ /* 0x000fc40001800000 */
[----:B------:R-:W-:Y:S02]  /*77b0*/  ISETP.GE.AND P3, PT, R12, R228, PT ;  /* 0x000000e40c00720c */ /* 0x000fe40003f66270 */
[----:B------:R-:W-:Y:S02]  /*77c0*/  FSEL R33, R33, -INF , P5 ;  /* 0xff80000021217808 */ /* 0x000fe40002800000 */
[----:B------:R-:W-:Y:S02]  /*77d0*/  IABS R19, R19 ;  /* 0x0000001300137213 */ /* 0x000fe40000000000 */
[----:B------:R-:W-:Y:S02]  /*77e0*/  I2FP.F32.S32 R40, R40 ;  /* 0x0000002800287245 */ /* 0x000fe40000201400 */
[----:B------:R-:W-:Y:S02]  /*77f0*/  FSEL R33, R33, -INF , !P1 ;  /* 0xff80000021217808 */ /* 0x000fe40004800000 */
[----:B------:R-:W-:Y:S01]  /*7800*/  FSEL R13, R13, -INF , P3 ;  /* 0xff8000000d0d7808 */ /* 0x000fe20001800000 */
[----:B------:R-:W-:Y:S01]  /*7810*/  FFMA.FTZ R40, -R237, R40, R107 ;  /* 0x00000028ed287223 */ /* 0x000fe2000001016b */
[----:B------:R-:W-:Y:S01]  /*7820*/  IADD3 R35, PT, PT, R48, -0x10, -R41 ;  /* 0xfffffff030237810 */ /* 0x000fe20007ffe829 */
[----:B------:R-:W-:Y:S01]  /*7830*/  IMAD.MOV.U32 R107, RZ, RZ, R162 ;  /* 0x000000ffff6b7224 */ /* 0x000fe200078e00a2 */
[----:B------:R-:W-:-:S02]  /*7840*/  ISETP.GE.AND P5, PT, R12, R227, PT ;  /* 0x000000e30c00720c */ /* 0x000fc40003fa6270 */
        /* <DEDUP_REMOVED lines=8> */
[----:B------:R-:W-:-:S02]  /*78d0*/  FSEL R13, R13, -INF , !P5 ;  /* 0xff8000000d0d7808 */ /* 0x000fc40006800000 */
        /* <DEDUP_REMOVED lines=26> */
[C---:B------:R-:W-:Y:S01]  /*7a80*/  ISETP.GE.AND P3, PT, R12.reuse, R227, PT ;  /* 0x000000e30c00720c */ /* 0x040fe20003f66270 */
[----:B------:R-:W-:Y:S01]  /*7a90*/  IMAD.MOV.U32 R103, RZ, RZ, R159 ;  /* 0x000000ffff677224 */ /* 0x000fe200078e009f */
[----:B------:R-:W-:-:S02]  /*7aa0*/  ISETP.GE.AND P5, PT, R12, R225, PT ;  /* 0x000000e10c00720c */ /* 0x000fc40003fa6270 */
[----:B------:R-:W-:Y:S02]  /*7ab0*/  I2FP.F32.S32 R17, R17 ;  /* 0x0000001100117245 */ /* 0x000fe40000201400 */
[----:B------:R-:W-:Y:S02]  /*7ac0*/  ISETP.GE.AND P1, PT, R12, R224, PT ;  /* 0x000000e00c00720c */ /* 0x000fe40003f26270 */
[--C-:B------:R-:W-:Y:S01]  /*7ad0*/  IADD3 R12, PT, PT, R48, -0x18, -R41.reuse ;  /* 0xffffffe8300c7810 */ /* 0x100fe20007ffe829 */
[----:B------:R-:W-:Y:S01]  /*7ae0*/  FFMA.FTZ R17, -R237, R17, R102 ;  /* 0x00000011ed117223 */ /* 0x000fe20000010166 */
[----:B------:R-:W-:Y:S01]  /*7af0*/  IADD3 R16, PT, PT, R226, -0x19, -R41 ;  /* 0xffffffe7e2107810 */ /* 0x000fe20007ffe829 */
[----:B------:R-:W-:Y:S01]  /*7b00*/  IMAD.MOV.U32 R102, RZ, RZ, R154 ;  /* 0x000000ffff667224 */ /* 0x000fe200078e009a */
[----:B------:R-:W-:Y:S02]  /*7b10*/  IABS R12, R12 ;  /* 0x0000000c000c7213 */ /* 0x000fe40000000000 */
        /* <DEDUP_REMOVED lines=8> */
[----:B------:R-:W-:-:S02]  /*7ba0*/  ISETP.GE.AND P5, PT, R24, R227, PT ;  /* 0x000000e31800720c */ /* 0x000fc40003fa6270 */
[C---:B------:R-:W-:Y:S02]  /*7bb0*/  ISETP.GE.AND P1, PT, R24.reuse, R225, PT ;  /* 0x000000e11800720c */ /* 0x040fe40003f26270 */
[----:B------:R-:W-:Y:S02]  /*7bc0*/  ISETP.GE.AND P3, PT, R24, R224, PT ;  /* 0x000000e01800720c */ /* 0x000fe40003f66270 */
[--C-:B------:R-:W-:Y:S02]  /*7bd0*/  IADD3 R24, PT, PT, R48, -0x19, -R41.reuse ;  /* 0xffffffe730187810 */ /* 0x100fe40007ffe829 */
[----:B------:R-:W-:Y:S02]  /*7be0*/  I2FP.F32.S32 R16, R16 ;  /* 0x0000001000107245 */ /* 0x000fe40000201400 */
[----:B------:R-:W-:Y:S02]  /*7bf0*/  IADD3 R50, PT, PT, R226, -0x20, -R41 ;  /* 0xffffffe0e2327810 */ /* 0x000fe40007ffe829 */
[----:B------:R-:W-:Y:S01]  /*7c00*/  IABS R24, R24 ;  /* 0x0000001800187213 */ /* 0x000fe20000000000 */
[----:B------:R-:W-:Y:S01]  /*7c10*/  FFMA.FTZ R16, -R237, R16, R101 ;  /* 0x00000010ed107223 */ /* 0x000fe20000010165 */
        /* <DEDUP_REMOVED lines=9> */
[----:B------:R-:W2:Y:S01]  /*7cb0*/  LD.E R99, desc[UR4][R2.64+0xdc] ;  /* 0x0000dc0402637980 */ /* 0x000ea2000c101900 */
[----:B------:R-:W-:-:S02]  /*7cc0*/  ISETP.GE.AND P1, PT, R44, R227, PT ;  /* 0x000000e32c00720c */ /* 0x000fc40003f26270 */
[C---:B------:R-:W-:Y:S02]  /*7cd0*/  ISETP.GE.AND P3, PT, R44.reuse, R225, PT ;  /* 0x000000e12c00720c */ /* 0x040fe40003f66270 */
[----:B------:R-:W-:Y:S02]  /*7ce0*/  I2FP.F32.S32 R50, R50 ;  /* 0x0000003200327245 */ /* 0x000fe40000201400 */
[----:B------:R-:W-:Y:S01]  /*7cf0*/  ISETP.GE.AND P5, PT, R44, R224, PT ;  /* 0x000000e02c00720c */ /* 0x000fe20003fa6270 */
[----:B------:R-:W-:Y:S01]  /*7d00*/  VIADD R44, R43, 0x20 ;  /* 0x000000202b2c7836 */ /* 0x000fe20000000000 */
[----:B------:R-:W-:Y:S01]  /*7d10*/  IADD3 R51, PT, PT, R226, -0x21, -R41 ;  /* 0xffffffdfe2337810 */ /* 0x000fe20007ffe829 */
[----:B------:R-:W-:Y:S01]  /*7d20*/  FFMA.FTZ R50, -R237, R50, R98 ;  /* 0x00000032ed327223 */ /* 0x000fe20000010162 */
        /* <DEDUP_REMOVED lines=11> */
[----:B------:R-:W-:Y:S02]  /*7de0*/  I2FP.F32.S32 R51, R51 ;  /* 0x0000003300337245 */ /* 0x000fe40000201400 */
[----:B------:R-:W-:Y:S01]  /*7df0*/  ISETP.GE.AND P1, PT, R44, R224, PT ;  /* 0x000000e02c00720c */ /* 0x000fe20003f26270 */
[----:B------:R-:W-:Y:S01]  /*7e00*/  VIADD R44, R43, 0x21 ;  /* 0x000000212b2c7836 */ /* 0x000fe20000000000 */
[----:B------:R-:W-:Y:S01]  /*7e10*/  IADD3 R45, PT, PT, R48, -0x21, -R41 ;  /* 0xffffffdf302d7810 */ /* 0x000fe20007ffe829 */
[----:B------:R-:W-:Y:S01]  /*7e20*/  FFMA.FTZ R51, -R237, R51, R97 ;  /* 0x00000033ed337223 */ /* 0x000fe20000010161 */
[----:B------:R-:W-:Y:S02]  /*7e30*/  IADD3 R52, PT, PT, R226, -0x28, -R41 ;  /* 0xffffffd8e2347810 */ /* 0x000fe40007ffe829 */
[----:B------:R-:W-:-:S02]  /*7e40*/  IABS R45, R45 ;  /* 0x0000002d002d7213 */ /* 0x000fc40000000000 */
[----:B------:R-:W-:Y:S02]  /*7e50*/  FSEL R64, R50, -INF , !P3 ;  /* 0xff80000032407808 */ /* 0x000fe40005800000 */
[----:B------:R-:W-:Y:S02]  /*7e60*/  ISETP.GE.AND P3, PT, R44, R228, PT ;  /* 0x000000e42c00720c */ /* 0x000fe40003f66270 */
[----:B------:R-:W-:Y:S02]  /*7e70*/  FSEL R46, R46, -INF , P5 ;  /* 0xff8000002e2e7808 */ /* 0x000fe40002800000 */
[----:B------:R-:W-:Y:S01]  /*7e80*/  IABS R50, R52 ;  /* 0x0000003400327213 */ /* 0x000fe20000000000 */
[----:B------:R-:W-:Y:S01]  /*7e90*/  VIADD R52, R43, 0x28 ;  /* 0x000000282b347836 */ /* 0x000fe20000000000 */
[----:B------:R-:W-:Y:S02]  /*7ea0*/  I2FP.F32.S32 R45, R45 ;  /* 0x0000002d002d7245 */ /* 0x000fe40000201400 */
[----:B------:R-:W-:-:S02]  /*7eb0*/  FSEL R46, R46, -INF , !P1 ;  /* 0xff8000002e2e7808 */ /* 0x000fc40004800000 */
[----:B------:R-:W-:Y:S01]  /*7ec0*/  FSEL R51, R51, -INF , P3 ;  /* 0xff80000033337808 */ /* 0x000fe20001800000 */
[----:B------:R-:W-:Y:S01]  /*7ed0*/  FFMA.FTZ R45, -R237, R45, R95 ;  /* 0x0000002ded2d7223 */ /* 0x000fe2000001015f */
[C---:B------:R-:W-:Y:S02]  /*7ee0*/  ISETP.GE.AND P5, PT, R44.reuse, R227, PT ;  /* 0x000000e32c00720c */ /* 0x040fe40003fa6270 */
[C---:B------:R-:W-:Y:S02]  /*7ef0*/  ISETP.GE.AND P1, PT, R44.reuse, R225, PT ;  /* 0x000000e12c00720c */ /* 0x040fe40003f26270 */
[----:B------:R-:W-:Y:S02]  /*7f00*/  ISETP.GE.AND P3, PT, R44, R224, PT ;  /* 0x000000e02c00720c */ /* 0x000fe40003f66270 */
[----:B------:R-:W-:Y:S02]  /*7f10*/  IADD3 R44, PT, PT, R48, -0x28, -R41 ;  /* 0xffffffd8302c7810 */ /* 0x000fe40007ffe829 */
[----:B------:R-:W-:-:S02]  /*7f20*/  I2FP.F32.S32 R50, R50 ;  /* 0x0000003200327245 */ /* 0x000fc40000201400 */
[----:B------:R-:W-:Y:S02]  /*7f30*/  IADD3 R53, PT, PT, R226, -0x29, -R41 ;  /* 0xffffffd7e2357810 */ /* 0x000fe40007ffe829 */
[----:B------:R-:W-:Y:S01]  /*7f40*/  IABS R44, R44 ;  /* 0x0000002c002c7213 */ /* 0x000fe20000000000 */
[----:B------:R-:W-:Y:S01]  /*7f50*/  FFMA.FTZ R50, -R237, R50, R94 ;  /* 0x00000032ed327223 */ /* 0x000fe2000001015e */
[----:B------:R-:W-:Y:S02]  /*7f60*/  FSEL R65, R51, -INF , !P5 ;  /* 0xff80000033417808 */ /* 0x000fe40006800000 */
[----:B------:R-:W-:Y:S02]  /*7f70*/  ISETP.GE.AND P5, PT, R52, R228, PT ;  /* 0x000000e43400720c */ /* 0x000fe40003fa6270 */
[----:B------:R-:W-:Y:S02]  /*7f80*/  FSEL R45, R45, -INF , P1 ;  /* 0xff8000002d2d7808 */ /* 0x000fe40000800000 */
[----:B------:R-:W-:-:S02]  /*7f90*/  IABS R51, R53 ;  /* 0x0000003500337213 */ /* 0x000fc40000000000 */
[----:B------:R-:W-:Y:S02]  /*7fa0*/  I2FP.F32.S32 R44, R44 ;  /* 0x0000002c002c7245 */ /* 0x000fe40000201400 */
[----:B------:R-:W-:Y:S02]  /*7fb0*/  FSEL R45, R45, -INF , !P3 ;  /* 0xff8000002d2d7808 */ /* 0x000fe40005800000 */
[----:B------:R-:W-:Y:S01]  /*7fc0*/  FSEL R50, R50, -INF , P5 ;  /* 0xff80000032327808 */ /* 0x000fe20002800000 */
[----:B------:R-:W-:Y:S01]  /*7fd0*/  FFMA.FTZ R44, -R237, R44, R92 ;  /* 0x0000002ced2c7223 */ /* 0x000fe2000001015c */
[----:B------:R-:W-:Y:S02]  /*7fe0*/  IADD3 R53, PT, PT, R48, -0x29, -R41 ;  /* 0xffffffd730357810 */ /* 0x000fe40007ffe829 */
[C---:B------:R-:W-:Y:S02]  /*7ff0*/  ISETP.GE.AND P1, PT, R52.reuse, R227, PT ;  /* 0x000000e33400720c */ /* 0x040fe40003f26270 */
[----:B------:R-:W-:-:S02]  /*8000*/  ISETP.GE.AND P3, PT, R52, R225, PT ;  /* 0x000000e13400720c */ /* 0x000fc40003f66270 */
[----:B------:R-:W-:Y:S02]  /*8010*/  I2FP.F32.S32 R51, R51 ;  /* 0x0000003300337245 */ /* 0x000fe40000201400 */
[----:B------:R-:W-:Y:S01]  /*8020*/  ISETP.GE.AND P5, PT, R52, R224, PT ;  /* 0x000000e03400720c */ /* 0x000fe20003fa6270 */
[----:B------:R-:W-:Y:S01]  /*8030*/  VIADD R52, R43, 0x29 ;  /* 0x000000292b347836 */ /* 0x000fe20000000000 */
[----:B------:R-:W-:Y:S01]  /*8040*/  IADD3 R54, PT, PT, R226, -0x30, -R41 ;  /* 0xffffffd0e2367810 */ /* 0x000fe20007ffe829 */
[----:B------:R-:W-:Y:S01]  /*8050*/  FFMA.FTZ R51, -R237, R51, R93 ;  /* 0x00000033ed337223 */ /* 0x000fe2000001015d */
[----:B------:R-:W-:Y:S02]  /*8060*/  IABS R53, R53 ;  /* 0x0000003500357213 */ /* 0x000fe40000000000 */
[----:B------:R-:W-:Y:S02]  /*8070*/  FSEL R66, R50, -INF , !P1 ;  /* 0xff80000032427808 */ /* 0x000fe40004800000 */
[----:B------:R-:W-:-:S02]  /*8080*/  ISETP.GE.AND P1, PT, R52, R228, PT ;  /* 0x000000e43400720c */ /* 0x000fc40003f26270 */
        /* <DEDUP_REMOVED lines=11> */
[----:B------:R-:W-:Y:S01]  /*8140*/  FSEL R67, R51, -INF , !P3 ;  /* 0xff80000033437808 */ /* 0x000fe20005800000 */
[----:B------:R-:W-:Y:S01]  /*8150*/  FFMA.FTZ R50, -R237, R50, R90 ;  /* 0x00000032ed327223 */ /* 0x000fe2000001015a */
[----:B------:R-:W-:Y:S02]  /*8160*/  FSEL R53, R53, -INF , P5 ;  /* 0xff80000035357808 */ /* 0x000fe40002800000 */
[----:B------:R-:W-:-:S02]  /*8170*/  ISETP.GE.AND P3, PT, R52, R228, PT ;  /* 0x000000e43400720c */ /* 0x000fc40003f66270 */
[--C-:B------:R-:W-:Y:S02]  /*8180*/  IADD3 R54, PT, PT, R226, -0x31, -R41.reuse ;  /* 0xffffffcfe2367810 */ /* 0x100fe40007ffe829 */
[----:B------:R-:W-:Y:S02]  /*8190*/  IADD3 R72, PT, PT, R48, -0x30, -R41 ;  /* 0xffffffd030487810 */ /* 0x000fe40007ffe829 */
[----:B------:R-:W-:Y:S02]  /*81a0*/  FSEL R55, R53, -INF , !P1 ;  /* 0xff80000035377808 */ /* 0x000fe40004800000 */
[----:B------:R-:W-:Y:S02]  /*81b0*/  FSEL R50, R50, -INF , P3 ;  /* 0xff80000032327808 */ /* 0x000fe40001800000 */
[C---:B------:R-:W-:Y:S02]  /*81c0*/  ISETP.GE.AND P5, PT, R52.reuse, R227, PT ;  /* 0x000000e33400720c */ /* 0x040fe40003fa6270 */
[----:B------:R-:W-:-:S02]  /*81d0*/  ISETP.GE.AND P1, PT, R52, R225, PT ;  /* 0x000000e13400720c */ /* 0x000fc40003f26270 */
[----:B------:R-:W-:Y:S02]  /*81e0*/  ISETP.GE.AND P3, PT, R52, R224, PT ;  /* 0x000000e03400720c */ /* 0x000fe40003f66270 */
[----:B------:R-:W-:Y:S02]  /*81f0*/  IABS R51, R54 ;  /* 0x0000003600337213 */ /* 0x000fe40000000000 */
[----:B------:R-:W-:Y:S02]  /*8200*/  IADD3 R52, PT, PT, R226, -0x38, -R41 ;  /* 0xffffffc8e2347810 */ /* 0x000fe40007ffe829 */
[----:B------:R-:W-:Y:S02]  /*8210*/  IABS R72, R72 ;  /* 0x0000004800487213 */ /* 0x000fe40000000000 */
[----:B------:R-:W-:Y:S02]  /*8220*/  FSEL R111, R50, -INF , !P5 ;  /* 0xff800000326f7808 */ /* 0x000fe40006800000 */
[----:B------:R-:W-:-:S02]  /*8230*/  I2FP.F32.S32 R51, R51 ;  /* 0x0000003300337245 */ /* 0x000fc40000201400 */
[----:B------:R-:W-:Y:S02]  /*8240*/  IABS R50, R52 ;  /* 0x0000003400327213 */ /* 0x000fe40000000000 */
[----:B------:R-:W-:Y:S01]  /*8250*/  I2FP.F32.S32 R72, R72 ;  /* 0x0000004800487245 */ /* 0x000fe20000201400 */
[----:B------:R-:W-:Y:S01]  /*8260*/  FFMA.FTZ R89, -R237, R51, R89 ;  /* 0x00000033ed597223 */ /* 0x000fe20000010159 */
[----:B------:R-:W-:Y:S01]  /*8270*/  IADD3 R53, PT, PT, R48, -0x31, -R41 ;  /* 0xffffffcf30357810 */ /* 0x000fe20007ffe829 */
[----:B------:R-:W-:Y:S01]  /*8280*/  VIADD R51, R43, 0x31 ;  /* 0x000000312b337836 */ /* 0x000fe20000000000 */
[----:B------:R-:W-:Y:S01]  /*8290*/  I2FP.F32.S32 R50, R50 ;  /* 0x0000003200327245 */ /* 0x000fe20000201400 */
[----:B------:R-:W-:Y:S01]  /*82a0*/  FFMA.FTZ R72, -R237, R72, R88 ;  /* 0x00000048ed487223 */ /* 0x000fe20000010158 */
[----:B------:R-:W-:Y:S01]  /*82b0*/  IABS R53, R53 ;  /* 0x0000003500357213 */ /* 0x000fe20000000000 */
[----:B------:R-:W-:Y:S01]  /*82c0*/  IMAD.MOV.U32 R88, RZ, RZ, R65 ;  /* 0x000000ffff587224 */ /* 0x000fe200078e0041 */
[----:B------:R-:W-:Y:S01]  /*82d0*/  ISETP.GE.AND P5, PT, R51, R228, PT ;  /* 0x000000e43300720c */ /* 0x000fe20003fa6270 */
[----:B------:R-:W-:Y:S01]  /*82e0*/  FFMA.FTZ R86, -R237, R50, R86 ;  /* 0x00000032ed567223 */ /* 0x000fe20000010156 */
[----:B------:R-:W-:-:S02]  /*82f0*/  IADD3 R50, PT, PT, R226, -0x39, -R41 ;  /* 0xffffffc7e2327810 */ /* 0x000fc40007ffe829 */
[----:B------:R-:W-:Y:S02]  /*8300*/  FSEL R72, R72, -INF , P1 ;  /* 0xff80000048487808 */ /* 0x000fe40000800000 */
[----:B------:R-:W-:Y:S02]  /*8310*/  I2FP.F32.S32 R53, R53 ;  /* 0x0000003500357245 */ /* 0x000fe40000201400 */
[----:B------:R-:W-:Y:S02]  /*8320*/  IABS R50, R50 ;  /* 0x0000003200327213 */ /* 0x000fe40000000000 */
[----:B------:R-:W-:Y:S01]  /*8330*/  FSEL R72, R72, -INF , !P3 ;  /* 0xff80000048487808 */ /* 0x000fe20005800000 */
[----:B------:R-:W-:Y:S01]  /*8340*/  FFMA.FTZ R53, -R237, R53, R87 ;  /* 0x00000035ed357223 */ /* 0x000fe20000010157 */
[----:B------:R-:W-:Y:S01]  /*8350*/  FSEL R250, R89, -INF , P5 ;  /* 0xff80000059fa7808 */ /* 0x000fe20002800000 */
[----:B------:R-:W-:Y:S01]  /*8360*/  IMAD.MOV.U32 R89, RZ, RZ, R64 ;  /* 0x000000ffff597224 */ /* 0x000fe200078e0040 */
[----:B------:R-:W-:Y:S01]  /*8370*/  IADD3 R52, PT, PT, R48, -0x38, -R41 ;  /* 0xffffffc830347810 */ /* 0x000fe20007ffe829 */
[----:B------:R-:W-:Y:S01]  /*8380*/  IMAD.MOV.U32 R87, RZ, RZ, R66 ;  /* 0x000000ffff577224 */ /* 0x000fe200078e0042 */
[----:B------:R-:W-:-:S02]  /*8390*/  ISETP.GE.AND P1, PT, R51, R227, PT ;  /* 0x000000e33300720c */ /* 0x000fc40003f26270 */
[C---:B------:R-:W-:Y:S02]  /*83a0*/  ISETP.GE.AND P3, PT, R51.reuse, R225, PT ;  /* 0x000000e13300720c */ /* 0x040fe40003f66270 */
[----:B------:R-:W-:Y:S01]  /*83b0*/  ISETP.GE.AND P5, PT, R51, R224, PT ;  /* 0x000000e03300720c */ /* 0x000fe20003fa6270 */
[----:B------:R-:W-:Y:S01]  /*83c0*/  VIADD R51, R43, 0x38 ;  /* 0x000000382b337836 */ /* 0x000fe20000000000 */
[----:B------:R-:W-:Y:S02]  /*83d0*/  I2FP.F32.S32 R50, R50 ;  /* 0x0000003200327245 */ /* 0x000fe40000201400 */
[----:B------:R-:W-:Y:S02]  /*83e0*/  IABS R52, R52 ;  /* 0x0000003400347213 */ /* 0x000fe40000000000 */
[----:B------:R-:W-:Y:S01]  /*83f0*/  FSEL R250, R250, -INF , !P1 ;  /* 0xff800000fafa7808 */ /* 0x000fe20004800000 */
[----:B------:R-:W-:Y:S01]  /*8400*/  FFMA.FTZ R85, -R237, R50, R85 ;  /* 0x00000032ed557223 */ /* 0x000fe20000010155 */
[----:B------:R-:W-:-:S02]  /*8410*/  ISETP.GE.AND P1, PT, R51, R228, PT ;  /* 0x000000e43300720c */ /* 0x000fc40003f26270 */
[----:B------:R-:W-:Y:S02]  /*8420*/  FSEL R53, R53, -INF , P3 ;  /* 0xff80000035357808 */ /* 0x000fe40001800000 */
[----:B------:R-:W-:Y:S02]  /*8430*/  I2FP.F32.S32 R52, R52 ;  /* 0x0000003400347245 */ /* 0x000fe40000201400 */
[----:B------:R-:W-:Y:S02]  /*8440*/  IADD3 R50, PT, PT, R226, -0x40, -R41 ;  /* 0xffffffc0e2327810 */ /* 0x000fe40007ffe829 */
[----:B------:R-:W-:Y:S01]  /*8450*/  FSEL R116, R53, -INF , !P5 ;  /* 0xff80000035747808 */ /* 0x000fe20006800000 */
[----:B------:R-:W-:Y:S01]  /*8460*/  FFMA.FTZ R52, -R237, R52, R84 ;  /* 0x00000034ed347223 */ /* 0x000fe20000010154 */
[----:B------:R-:W-:Y:S01]  /*8470*/  FSEL R251, R86, -INF , P1 ;  /* 0xff80000056fb7808 */ /* 0x000fe20000800000 */
[----:B------:R-:W-:Y:S01]  /*8480*/  IMAD.MOV.U32 R86, RZ, RZ, R67 ;  /* 0x000000ffff567224 */ /* 0x000fe200078e0043 */
[----:B------:R-:W-:-:S02]  /*8490*/  ISETP.GE.AND P3, PT, R51, R227, PT ;  /* 0x000000e33300720c */ /* 0x000fc40003f66270 */
[C---:B------:R-:W-:Y:S02]  /*84a0*/  ISETP.GE.AND P5, PT, R51.reuse, R225, PT ;  /* 0x000000e13300720c */ /* 0x040fe40003fa6270 */
[----:B------:R-:W-:Y:S01]  /*84b0*/  ISETP.GE.AND P1, PT, R51, R224, PT ;  /* 0x000000e03300720c */ /* 0x000fe20003f26270 */
[----:B------:R-:W-:Y:S01]  /*84c0*/  VIADD R51, R43, 0x39 ;  /* 0x000000392b337836 */ /* 0x000fe20000000000 */
[----:B------:R-:W-:Y:S02]  /*84d0*/  IABS R50, R50 ;  /* 0x0000003200327213 */ /* 0x000fe40000000000 */
[----:B------:R-:W-:Y:S02]  /*84e0*/  FSEL R251, R251, -INF , !P3 ;  /* 0xff800000fbfb7808 */ /* 0x000fe40005800000 */
[----:B------:R-:W-:Y:S02]  /*84f0*/  I2FP.F32.S32 R50, R50 ;  /* 0x0000003200327245 */ /* 0x000fe40000201400 */
[----:B------:R-:W-:-:S02]  /*8500*/  ISETP.GE.AND P3, PT, R51, R228, PT ;  /* 0x000000e43300720c */ /* 0x000fc40003f66270 */
[----:B------:R-:W-:Y:S01]  /*8510*/  FSEL R52, R52, -INF , P5 ;  /* 0xff80000034347808 */ /* 0x000fe20002800000 */
[----:B------:R-:W-:Y:S01]  /*8520*/  FFMA.FTZ R82, -R237, R50, R82 ;  /* 0x00000032ed527223 */ /* 0x000fe20000010152 */
[----:B------:R-:W-:Y:S02]  /*8530*/  IADD3 R53, PT, PT, R48, -0x39, -R41 ;  /* 0xffffffc730357810 */ /* 0x000fe40007ffe829 */
[----:B------:R-:W-:Y:S01]  /*8540*/  FSEL R112, R52, -INF , !P1 ;  /* 0xff80000034707808 */ /* 0x000fe20004800000 */
[----:B------:R-:W-:Y:S01]  /*8550*/  VIADD R52, R43, 0x40 ;  /* 0x000000402b347836 */ /* 0x000fe20000000000 */
[----:B------:R-:W-:Y:S02]  /*8560*/  FSEL R244, R85, -INF , P3 ;  /* 0xff80000055f47808 */ /* 0x000fe40001800000 */
[C---:B------:R-:W-:Y:S02]  /*8570*/  ISETP.GE.AND P5, PT, R51.reuse, R227, PT ;  /* 0x000000e33300720c */ /* 0x040fe40003fa6270 */
[----:B------:R-:W-:-:S02]  /*8580*/  ISETP.GE.AND P1, PT, R51, R225, PT ;  /* 0x000000e13300720c */ /* 0x000fc40003f26270 */
[----:B------:R-:W-:Y:S02]  /*8590*/  ISETP.GE.AND P3, PT, R51, R224, PT ;  /* 0x000000e03300720c */ /* 0x000fe40003f66270 */
[--C-:B------:R-:W-:Y:S02]  /*85a0*/  IADD3 R50, PT, PT, R226, -0x41, -R41.reuse ;  /* 0xffffffbfe2327810 */ /* 0x100fe40007ffe829 */
[----:B------:R-:W-:Y:S02]  /*85b0*/  IADD3 R51, PT, PT, R48, -0x40, -R41 ;  /* 0xffffffc030337810 */ /* 0x000fe40007ffe829 */
[----:B------:R-:W-:Y:S02]  /*85c0*/  IABS R53, R53 ;  /* 0x0000003500357213 */ /* 0x000fe40000000000 */
[----:B------:R-:W-:Y:S02]  /*85d0*/  IABS R50, R50 ;  /* 0x0000003200327213 */ /* 0x000fe40000000000 */
[----:B------:R-:W-:-:S02]  /*85e0*/  IABS R51, R51 ;  /* 0x0000003300337213 */ /* 0x000fc40000000000 */
[----:B------:R-:W-:Y:S02]  /*85f0*/  I2FP.F32.S32 R53, R53 ;  /* 0x0000003500357245 */ /* 0x000fe40000201400 */
[----:B------:R-:W-:Y:S02]  /*8600*/  I2FP.F32.S32 R50, R50 ;  /* 0x0000003200327245 */ /* 0x000fe40000201400 */
[----:B------:R-:W-:Y:S01]  /*8610*/  I2FP.F32.S32 R51, R51 ;  /* 0x0000003300337245 */ /* 0x000fe20000201400 */
[C---:B------:R-:W-:Y:S01]  /*8620*/  FFMA.FTZ R53, -R237.reuse, R53, R83 ;  /* 0x00000035ed357223 */ /* 0x040fe20000010153 */
[----:B------:R-:W-:Y:S01]  /*8630*/  FSEL R244, R244, -INF , !P5 ;  /* 0xff800000f4f47808 */ /* 0x000fe20006800000 */
[C---:B------:R-:W-:Y:S01]  /*8640*/  FFMA.FTZ R81, -R237.reuse, R50, R81 ;  /* 0x00000032ed517223 */ /* 0x040fe20000010151 */
[--C-:B------:R-:W-:Y:S01]  /*8650*/  IADD3 R50, PT, PT, R226, -0x48, -R41.reuse ;  /* 0xffffffb8e2327810 */ /* 0x100fe20007ffe829 */
[----:B------:R-:W-:Y:S01]  /*8660*/  FFMA.FTZ R80, -R237, R51, R80 ;  /* 0x00000033ed507223 */ /* 0x000fe20000010150 */
[----:B------:R-:W-:-:S02]  /*8670*/  IADD3 R51, PT, PT, R48, -0x41, -R41 ;  /* 0xffffffbf30337810 */ /* 0x000fc40007ffe829 */
[----:B------:R-:W-:Y:S02]  /*8680*/  ISETP.GE.AND P5, PT, R52, R228, PT ;  /* 0x000000e43400720c */ /* 0x000fe40003fa6270 */
[----:B------:R-:W-:Y:S02]  /*8690*/  FSEL R53, R53, -INF , P1 ;  /* 0xff80000035357808 */ /* 0x000fe40000800000 */
[----:B------:R-:W-:Y:S02]  /*86a0*/  IABS R50, R50 ;  /* 0x0000003200327213 */ /* 0x000fe40000000000 */
[----:B------:R-:W-:Y:S02]  /*86b0*/  IABS R51, R51 ;  /* 0x0000003300337213 */ /* 0x000fe40000000000 */
[----:B------:R-:W-:Y:S02]  /*86c0*/  FSEL R113, R53, -INF , !P3 ;  /* 0xff80000035717808 */ /* 0x000fe40005800000 */
[----:B------:R-:W-:-:S02]  /*86d0*/  FSEL R209, R82, -INF , P5 ;  /* 0xff80000052d17808 */ /* 0x000fc40002800000 */
[C---:B------:R-:W-:Y:S02]  /*86e0*/  ISETP.GE.AND P1, PT, R52.reuse, R227, PT ;  /* 0x000000e33400720c */ /* 0x040fe40003f26270 */
[C---:B------:R-:W-:Y:S02]  /*86f0*/  ISETP.GE.AND P3, PT, R52.reuse, R225, PT ;  /* 0x000000e13400720c */ /* 0x040fe40003f66270 */
[----:B------:R-:W-:Y:S01]  /*8700*/  ISETP.GE.AND P5, PT, R52, R224, PT ;  /* 0x000000e03400720c */ /* 0x000fe20003fa6270 */
[----:B------:R-:W-:Y:S01]  /*8710*/  VIADD R52, R43, 0x41 ;  /* 0x000000412b347836 */ /* 0x000fe20000000000 */
[----:B------:R-:W-:Y:S02]  /*8720*/  I2FP.F32.S32 R50, R50 ;  /* 0x0000003200327245 */ /* 0x000fe40000201400 */
[----:B------:R-:W-:Y:S02]  /*8730*/  I2FP.F32.S32 R51, R51 ;  /* 0x0000003300337245 */ /* 0x000fe40000201400 */
[----:B------:R-:W-:Y:S01]  /*8740*/  FSEL R209, R209, -INF , !P1 ;  /* 0xff800000d1d17808 */ /* 0x000fe20004800000 */
[C---:B------:R-:W-:Y:S01]  /*8750*/  FFMA.FTZ R78, -R237.reuse, R50, R78 ;  /* 0x00000032ed4e7223 */ /* 0x040fe2000001014e */
[----:B------:R-:W-:Y:S01]  /*8760*/  ISETP.GE.AND P1, PT, R52, R228, PT ;  /* 0x000000e43400720c */ /* 0x000fe20003f26270 */
[----:B------:R-:W-:Y:S01]  /*8770*/  FFMA.FTZ R79, -R237, R51, R79 ;  /* 0x00000033ed4f7223 */ /* 0x000fe2000001014f */
[----:B------:R-:W-:-:S02]  /*8780*/  FSEL R218, R80, -INF , P3 ;  /* 0xff80000050da7808 */ /* 0x000fc40001800000 */
[--C-:B------:R-:W-:Y:S02]  /*8790*/  IADD3 R50, PT, PT, R226, -0x49, -R41.reuse ;  /* 0xffffffb7e2327810 */ /* 0x100fe40007ffe829 */
[----:B------:R-:W-:Y:S02]  /*87a0*/  IADD3 R51, PT, PT, R48, -0x48, -R41 ;  /* 0xffffffb830337810 */ /* 0x000fe40007ffe829 */
        /* <DEDUP_REMOVED lines=16> */
[----:B------:R-:W-:-:S02]  /*88b0*/  IADD3 R210, PT, PT, R48, -0x49, -R41 ;  /* 0xffffffb730d27810 */ /* 0x000fc40007ffe829 */
[----:B------:R-:W-:Y:S02]  /*88c0*/  ISETP.GE.AND P5, PT, R52, R227, PT ;  /* 0x000000e33400720c */ /* 0x000fe40003fa6270 */
[----:B------:R-:W-:Y:S02]  /*88d0*/  FSEL R216, R216, -INF , !P1 ;  /* 0xff800000d8d87808 */ /* 0x000fe40004800000 */
[----:B------:R-:W-:Y:S02]  /*88e0*/  FSEL R208, R78, -INF , P3 ;  /* 0xff8000004ed07808 */ /* 0x000fe40001800000 */
[----:B------:R-:W-:Y:S02]  /*88f0*/  IABS R210, R210 ;  /* 0x000000d200d27213 */ /* 0x000fe40000000000 */
[----:B------:R-:W-:Y:S02]  /*8900*/  ISETP.GE.AND P1, PT, R52, R225, PT ;  /* 0x000000e13400720c */ /* 0x000fe40003f26270 */
[----:B------:R-:W-:-:S02]  /*8910*/  FSEL R208, R208, -INF , !P5 ;  /* 0xff800000d0d07808 */ /* 0x000fc40006800000 */
[----:B------:R-:W-:Y:S02]  /*8920*/  I2FP.F32.S32 R210, R210 ;  /* 0x000000d200d27245 */ /* 0x000fe40000201400 */
[----:B------:R-:W-:Y:S02]  /*8930*/  ISETP.GE.AND P3, PT, R52, R224, PT ;  /* 0x000000e03400720c */ /* 0x000fe40003f66270 */
[----:B------:R-:W-:Y:S01]  /*8940*/  ISETP.GE.AND P5, PT, R50, R228, PT ;  /* 0x000000e43200720c */ /* 0x000fe20003fa6270 */
[----:B------:R-:W-:Y:S01]  /*8950*/  FFMA.FTZ R210, -R237, R210, R36 ;  /* 0x000000d2edd27223 */ /* 0x000fe20000010124 */
[----:B------:R-:W-:Y:S02]  /*8960*/  FSEL R211, R76, -INF , P1 ;  /* 0xff8000004cd37808 */ /* 0x000fe40000800000 */
[----:B------:R-:W-:Y:S02]  /*8970*/  FSEL R154, R77, -INF , P5 ;  /* 0xff8000004d9a7808 */ /* 0x000fe40002800000 */
[----:B------:R-:W-:-:S02]  /*8980*/  FSEL R211, R211, -INF , !P3 ;  /* 0xff800000d3d37808 */ /* 0x000fc40005800000 */
[C---:B------:R-:W-:Y:S02]  /*8990*/  ISETP.GE.AND P1, PT, R50.reuse, R227, PT ;  /* 0x000000e33200720c */ /* 0x040fe40003f26270 */
[C---:B------:R-:W-:Y:S02]  /*89a0*/  ISETP.GE.AND P3, PT, R50.reuse, R225, PT ;  /* 0x000000e13200720c */ /* 0x040fe40003f66270 */
[----:B------:R-:W-:Y:S02]  /*89b0*/  ISETP.GE.AND P5, PT, R50, R224, PT ;  /* 0x000000e03200720c */ /* 0x000fe40003fa6270 */
[--C-:B------:R-:W-:Y:S02]  /*89c0*/  IADD3 R36, PT, PT, R226, -0x51, -R41.reuse ;  /* 0xffffffafe2247810 */ /* 0x100fe40007ffe829 */
[----:B------:R-:W-:Y:S02]  /*89d0*/  IADD3 R50, PT, PT, R48, -0x50, -R41 ;  /* 0xffffffb030327810 */ /* 0x000fe40007ffe829 */
[----:B------:R-:W-:-:S02]  /*89e0*/  IABS R36, R36 ;  /* 0x0000002400247213 */ /* 0x000fc40000000000 */
[----:B------:R-:W-:Y:S02]  /*89f0*/  IABS R50, R50 ;  /* 0x0000003200327213 */ /* 0x000fe40000000000 */
[----:B------:R-:W-:Y:S02]  /*8a00*/  I2FP.F32.S32 R36, R36 ;  /* 0x0000002400247245 */ /* 0x000fe40000201400 */
[----:B------:R-:W-:Y:S02]  /*8a10*/  I2FP.F32.S32 R50, R50 ;  /* 0x0000003200327245 */ /* 0x000fe40000201400 */
[C---:B------:R-:W-:Y:S01]  /*8a20*/  IADD3 R51, PT, PT, R226.reuse, -0x50, -R41 ;  /* 0xffffffb0e2337810 */ /* 0x040fe20007ffe829 */
[C---:B------:R-:W-:Y:S01]  /*8a30*/  FFMA.FTZ R115, -R237.reuse, R36, R115 ;  /* 0x00000024ed737223 */ /* 0x040fe20000010173 */
[----:B------:R-:W-:Y:S01]  /*8a40*/  IADD3 R36, PT, PT, R226, -0x58, -R41 ;  /* 0xffffffa8e2247810 */ /* 0x000fe20007ffe829 */
[----:B------:R-:W-:Y:S01]  /*8a50*/  FFMA.FTZ R117, -R237, R50, R117 ;  /* 0x00000032ed757223 */ /* 0x000fe20000010175 */
[----:B------:R-:W-:-:S02]  /*8a60*/  IADD3 R50, PT, PT, R48, -0x51, -R41 ;  /* 0xffffffaf30327810 */ /* 0x000fc40007ffe829 */
[----:B------:R-:W-:Y:S02]  /*8a70*/  IABS R36, R36 ;  /* 0x0000002400247213 */ /* 0x000fe40000000000 */
[----:B------:R-:W-:Y:S02]  /*8a80*/  IABS R50, R50 ;  /* 0x0000003200327213 */ /* 0x000fe40000000000 */
[----:B------:R-:W-:Y:S02]  /*8a90*/  I2FP.F32.S32 R36, R36 ;  /* 0x0000002400247245 */ /* 0x000fe40000201400 */
[----:B------:R-:W-:Y:S02]  /*8aa0*/  I2FP.F32.S32 R50, R50 ;  /* 0x0000003200327245 */ /* 0x000fe40000201400 */
[----:B------:R-:W-:Y:S01]  /*8ab0*/  IABS R51, R51 ;  /* 0x0000003300337213 */ /* 0x000fe20000000000 */
[C---:B------:R-:W-:Y:S01]  /*8ac0*/  FFMA.FTZ R119, -R237.reuse, R36, R119 ;  /* 0x00000024ed777223 */ /* 0x040fe20000010177 */
[--C-:B------:R-:W-:Y:S01]  /*8ad0*/  IADD3 R36, PT, PT, R226, -0x59, -R41.reuse ;  /* 0xffffffa7e2247810 */ /* 0x100fe20007ffe829 */
[----:B------:R-:W-:Y:S01]  /*8ae0*/  FFMA.FTZ R118, -R237, R50, R118 ;  /* 0x00000032ed767223 */ /* 0x000fe20000010176 */
[----:B------:R-:W-:-:S02]  /*8af0*/  IADD3 R50, PT, PT, R48, -0x58, -R41 ;  /* 0xffffffa830327810 */ /* 0x000fc40007ffe829 */
[----:B------:R-:W-:Y:S02]  /*8b00*/  IABS R36, R36 ;  /* 0x0000002400247213 */ /* 0x000fe40000000000 */
[----:B------:R-:W-:Y:S02]  /*8b10*/  IABS R50, R50 ;  /* 0x0000003200327213 */ /* 0x000fe40000000000 */
[----:B------:R-:W-:Y:S02]  /*8b20*/  I2FP.F32.S32 R36, R36 ;  /* 0x0000002400247245 */ /* 0x000fe40000201400 */
[----:B------:R-:W-:Y:S02]  /*8b30*/  I2FP.F32.S32 R50, R50 ;  /* 0x0000003200327245 */ /* 0x000fe40000201400 */
[----:B------:R-:W-:Y:S01]  /*8b40*/  I2FP.F32.S32 R51, R51 ;  /* 0x0000003300337245 */ /* 0x000fe20000201400 */
[C---:B------:R-:W-:Y:S01]  /*8b50*/  FFMA.FTZ R121, -R237.reuse, R36, R121 ;  /* 0x00000024ed797223 */ /* 0x040fe20000010179 */
[--C-:B------:R-:W-:Y:S01]  /*8b60*/  IADD3 R36, PT, PT, R226, -0x60, -R41.reuse ;  /* 0xffffffa0e2247810 */ /* 0x100fe20007ffe829 */
[C---:B------:R-:W-:Y:S01]  /*8b70*/  FFMA.FTZ R122, -R237.reuse, R50, R122 ;  /* 0x00000032ed7a7223 */ /* 0x040fe2000001017a */
[----:B------:R-:W-:Y:S01]  /*8b80*/  IADD3 R50, PT, PT, R48, -0x59, -R41 ;  /* 0xffffffa730327810 */ /* 0x000fe20007ffe829 */
[----:B------:R-:W-:Y:S01]  /*8b90*/  FFMA.FTZ R114, -R237, R51, R114 ;  /* 0x00000033ed727223 */ /* 0x000fe20000010172 */
[----:B------:R-:W-:Y:S01]  /*8ba0*/  IABS R36, R36 ;  /* 0x0000002400247213 */ /* 0x000fe20000000000 */
[----:B------:R-:W-:Y:S01]  /*8bb0*/  VIADD R51, R43, 0x50 ;  /* 0x000000502b337836 */ /* 0x000fe20000000000 */
[----:B------:R-:W-:-:S02]  /*8bc0*/  IABS R50, R50 ;  /* 0x0000003200327213 */ /* 0x000fc40000000000 */
[----:B------:R-:W-:Y:S02]  /*8bd0*/  I2FP.F32.S32 R36, R36 ;  /* 0x0000002400247245 */ /* 0x000fe40000201400 */
[----:B------:R-:W-:Y:S02]  /*8be0*/  I2FP.F32.S32 R50, R50 ;  /* 0x0000003200327245 */ /* 0x000fe40000201400 */
[----:B------:R-:W-:Y:S01]  /*8bf0*/  FSEL R154, R154, -INF , !P1 ;  /* 0xff8000009a9a7808 */ /* 0x000fe20004800000 */
[C---:B------:R-:W-:Y:S01]  /*8c00*/  FFMA.FTZ R124, -R237.reuse, R36, R124 ;  /* 0x00000024ed7c7223 */ /* 0x040fe2000001017c */
[----:B------:R-:W-:Y:S01]  /*8c10*/  IADD3 R36, PT, PT, R226, -0x61, -R41 ;  /* 0xffffff9fe2247810 */ /* 0x000fe20007ffe829 */
[----:B------:R-:W-:Y:S01]  /*8c20*/  FFMA.FTZ R123, -R237, R50, R123 ;  /* 0x00000032ed7b7223 */ /* 0x000fe2000001017b */
[----:B------:R-:W-:Y:S02]  /*8c30*/  IADD3 R50, PT, PT, R48, -0x60, -R41 ;  /* 0xffffffa030327810 */ /* 0x000fe40007ffe829 */
[----:B------:R-:W-:-:S02]  /*8c40*/  IABS R36, R36 ;  /* 0x0000002400247213 */ /* 0x000fc40000000000 */
[----:B------:R-:W-:Y:S02]  /*8c50*/  IABS R50, R50 ;  /* 0x0000003200327213 */ /* 0x000fe40000000000 */
[----:B------:R-:W-:Y:S02]  /*8c60*/  ISETP.GE.AND P1, PT, R51, R228, PT ;  /* 0x000000e43300720c */ /* 0x000fe40003f26270 */
[----:B------:R-:W-:Y:S02]  /*8c70*/  FSEL R210, R210, -INF , P3 ;  /* 0xff800000d2d27808 */ /* 0x000fe40001800000 */
[----:B------:R-:W-:Y:S02]  /*8c80*/  I2FP.F32.S32 R36, R36 ;  /* 0x0000002400247245 */ /* 0x000fe40000201400 */
[----:B------:R-:W-:Y:S02]  /*8c90*/  I2FP.F32.S32 R50, R50 ;  /* 0x0000003200327245 */ /* 0x000fe40000201400 */
[----:B------:R-:W-:Y:S01]  /*8ca0*/  FSEL R210, R210, -INF , !P5 ;  /* 0xff800000d2d27808 */ /* 0x000fe20006800000 */
[C---:B------:R-:W-:Y:S01]  /*8cb0*/  FFMA.FTZ R125, -R237.reuse, R36, R125 ;  /* 0x00000024ed7d7223 */ /* 0x040fe2000001017d */
[----:B------:R-:W-:Y:S01]  /*8cc0*/  FSEL R169, R114, -INF , P1 ;  /* 0xff80000072a97808 */ /* 0x000fe20000800000 */
[----:B------:R-:W-:Y:S01]  /*8cd0*/  FFMA.FTZ R126, -R237, R50, R126 ;  /* 0x00000032ed7e7223 */ /* 0x000fe2000001017e */
[----:B------:R-:W-:-:S02]  /*8ce0*/  ISETP.GE.AND P3, PT, R51, R227, PT ;  /* 0x000000e33300720c */ /* 0x000fc40003f66270 */
[C---:B------:R-:W-:Y:S02]  /*8cf0*/  ISETP.GE.AND P5, PT, R51.reuse, R225, PT ;  /* 0x000000e13300720c */ /* 0x040fe40003fa6270 */
[----:B------:R-:W-:Y:S01]  /*8d00*/  ISETP.GE.AND P1, PT, R51, R224, PT ;  /* 0x000000e03300720c */ /* 0x000fe20003f26270 */
[----:B------:R-:W-:Y:S01]  /*8d10*/  VIADD R51, R43, 0x51 ;  /* 0x000000512b337836 */ /* 0x000fe20000000000 */
[--C-:B------:R-:W-:Y:S02]  /*8d20*/  IADD3 R36, PT, PT, R226, -0x68, -R41.reuse ;  /* 0xffffff98e2247810 */ /* 0x100fe40007ffe829 */
[----:B------:R-:W-:Y:S02]  /*8d30*/  IADD3 R50, PT, PT, R48, -0x61, -R41 ;  /* 0xffffff9f30327810 */ /* 0x000fe40007ffe829 */
[----:B------:R-:W-:Y:S02]  /*8d40*/  FSEL R169, R169, -INF , !P3 ;  /* 0xff800000a9a97808 */ /* 0x000fe40005800000 */
[----:B------:R-:W-:-:S02]  /*8d50*/  IABS R36, R36 ;  /* 0x0000002400247213 */ /* 0x000fc40000000000 */
[----:B------:R-:W-:Y:S02]  /*8d60*/  ISETP.GE.AND P3, PT, R51, R228, PT ;  /* 0x000000e43300720c */ /* 0x000fe40003f66270 */
[----:B------:R-:W-:Y:S02]  /*8d70*/  FSEL R160, R117, -INF , P5 ;  /* 0xff80000075a07808 */ /* 0x000fe40002800000 */
[----:B------:R-:W-:Y:S02]  /*8d80*/  IABS R50, R50 ;  /* 0x0000003200327213 */ /* 0x000fe40000000000 */
[----:B------:R-:W-:Y:S02]  /*8d90*/  I2FP.F32.S32 R36, R36 ;  /* 0x0000002400247245 */ /* 0x000fe40000201400 */
[----:B------:R-:W-:Y:S02]  /*8da0*/  FSEL R160, R160, -INF , !P1 ;  /* 0xff800000a0a07808 */ /* 0x000fe40004800000 */
[----:B------:R-:W-:Y:S01]  /*8db0*/  FSEL R170, R115, -INF , P3 ;  /* 0xff80000073aa7808 */ /* 0x000fe20001800000 */
[----:B------:R-:W-:Y:S01]  /*8dc0*/  FFMA.FTZ R128, -R237, R36, R128 ;  /* 0x00000024ed807223 */ /* 0x000fe20000010180 */
[----:B------:R-:W-:-:S02]  /*8dd0*/  I2FP.F32.S32 R50, R50 ;  /* 0x0000003200327245 */ /* 0x000fc40000201400 */
[C---:B------:R-:W-:Y:S02]  /*8de0*/  ISETP.GE.AND P5, PT, R51.reuse, R227, PT ;  /* 0x000000e33300720c */ /* 0x040fe40003fa6270 */
[----:B------:R-:W-:Y:S01]  /*8df0*/  ISETP.GE.AND P1, PT, R51, R225, PT ;  /* 0x000000e13300720c */ /* 0x000fe20003f26270 */
[----:B------:R-:W-:Y:S01]  /*8e00*/  FFMA.FTZ R127, -R237, R50, R127 ;  /* 0x00000032ed7f7223 */ /* 0x000fe2000001017f */
[----:B------:R-:W-:Y:S01]  /*8e10*/  ISETP.GE.AND P3, PT, R51, R224, PT ;  /* 0x000000e03300720c */ /* 0x000fe20003f66270 */
[----:B------:R-:W-:Y:S01]  /*8e20*/  VIADD R51, R43, 0x58 ;  /* 0x000000582b337836 */ /* 0x000fe20000000000 */
[--C-:B------:R-:W-:Y:S02]  /*8e30*/  IADD3 R36, PT, PT, R226, -0x69, -R41.reuse ;  /* 0xffffff97e2247810 */ /* 0x100fe40007ffe829 */
[----:B------:R-:W-:Y:S02]  /*8e40*/  FSEL R170, R170, -INF , !P5 ;  /* 0xff800000aaaa7808 */ /* 0x000fe40006800000 */
        /* <DEDUP_REMOVED lines=14> */
[----:B------:R-:W-:Y:S01]  /*8f30*/  FFMA.FTZ R129, -R237, R36, R129 ;  /* 0x00000024ed817223 */ /* 0x000fe20000010181 */
        /* <DEDUP_REMOVED lines=17> */
[----:B------:R-:W-:-:S02]  /*9050*/  ISETP.GE.AND P3, PT, R51, R228, PT ;  /* 0x000000e43300720c */ /* 0x000fc40003f66270 */
[----:B------:R-:W-:Y:S01]  /*9060*/  FSEL R162, R123, -INF , P5 ;  /* 0xff8000007ba27808 */ /* 0x000fe20002800000 */
[----:B------:R-:W-:Y:S01]  /*9070*/  FFMA.FTZ R131, -R237, R50, R131 ;  /* 0x00000032ed837223 */ /* 0x000fe20000010183 */
[----:B------:R-:W-:Y:S02]  /*9080*/  FSEL R181, R124, -INF , P3 ;  /* 0xff8000007cb57808 */ /* 0x000fe40001800000 */
[----:B------:R-:W-:Y:S02]  /*9090*/  FSEL R162, R162, -INF , !P1 ;  /* 0xff800000a2a27808 */ /* 0x000fe40004800000 */
[----:B------:R-:W-:Y:S02]  /*90a0*/  IADD3 R36, PT, PT, R226, -0x71, -R41 ;  /* 0xffffff8fe2247810 */ /* 0x000fe40007ffe829 */
[C---:B------:R-:W-:Y:S02]  /*90b0*/  ISETP.GE.AND P5, PT, R51.reuse, R227, PT ;  /* 0x000000e33300720c */ /* 0x040fe40003fa6270 */
[----:B------:R-:W-:-:S02]  /*90c0*/  ISETP.GE.AND P1, PT, R51, R225, PT ;  /* 0x000000e13300720c */ /* 0x000fc40003f26270 */
[----:B------:R-:W-:Y:S01]  /*90d0*/  ISETP.GE.AND P3, PT, R51, R224, PT ;  /* 0x000000e03300720c */ /* 0x000fe20003f66270 */
[----:B------:R-:W-:Y:S01]  /*90e0*/  VIADD R51, R43, 0x61 ;  /* 0x000000612b337836 */ /* 0x000fe20000000000 */
[----:B------:R-:W-:Y:S02]  /*90f0*/  IADD3 R50, PT, PT, R48, -0x70, -R41 ;  /* 0xffffff9030327810 */ /* 0x000fe40007ffe829 */
[----:B------:R-:W-:Y:S02]  /*9100*/  IABS R36, R36 ;  /* 0x0000002400247213 */ /* 0x000fe40000000000 */
[----:B------:R-:W-:Y:S02]  /*9110*/  IABS R50, R50 ;  /* 0x0000003200327213 */ /* 0x000fe40000000000 */
[----:B------:R-:W-:Y:S02]  /*9120*/  FSEL R181, R181, -INF , !P5 ;  /* 0xff800000b5b57808 */ /* 0x000fe40006800000 */
[----:B------:R-:W-:-:S02]  /*9130*/  ISETP.GE.AND P5, PT, R51, R228, PT ;  /* 0x000000e43300720c */ /* 0x000fc40003fa6270 */
[----:B------:R-:W-:Y:S02]  /*9140*/  FSEL R176, R126, -INF , P1 ;  /* 0xff8000007eb07808 */ /* 0x000fe40000800000 */
[----:B------:R-:W-:Y:S02]  /*9150*/  I2FP.F32.S32 R36, R36 ;  /* 0x0000002400247245 */ /* 0x000fe40000201400 */
[----:B------:R-:W-:Y:S02]  /*9160*/  I2FP.F32.S32 R50, R50 ;  /* 0x0000003200327245 */ /* 0x000fe40000201400 */
[----:B------:R-:W-:Y:S01]  /*9170*/  FSEL R176, R176, -INF , !P3 ;  /* 0xff800000b0b07808 */ /* 0x000fe20005800000 */
[----:B------:R-:W-:Y:S01]  /*9180*/  FFMA.FTZ R133, -R237, R36, R133 ;  /* 0x00000024ed857223 */ /* 0x000fe20000010185 */
        /* <DEDUP_REMOVED lines=9> */
[----:B------:R-:W-:-:S02]  /*9220*/  ISETP.GE.AND P1, PT, R51, R228, PT ;  /* 0x000000e43300720c */ /* 0x000fc40003f26270 */
[----:B------:R-:W-:Y:S02]  /*9230*/  FSEL R175, R127, -INF , P3 ;  /* 0xff8000007faf7808 */ /* 0x000fe40001800000 */
[----:B------:R-:W-:Y:S02]  /*9240*/  IABS R36, R36 ;  /* 0x0000002400247213 */ /* 0x000fe40000000000 */
[----:B------:R-:W-:Y:S02]  /*9250*/  IABS R50, R50 ;  /* 0x0000003200327213 */ /* 0x000fe40000000000 */
[----:B------:R-:W-:Y:S02]  /*9260*/  FSEL R175, R175, -INF , !P5 ;  /* 0xff800000afaf7808 */ /* 0x000fe40006800000 */
[----:B------:R-:W-:Y:S02]  /*9270*/  FSEL R185, R128, -INF , P1 ;  /* 0xff80000080b97808 */ /* 0x000fe40000800000 */
[----:B------:R-:W-:-:S02]  /*9280*/  I2FP.F32.S32 R36, R36 ;  /* 0x0000002400247245 */ /* 0x000fc40000201400 */
[C---:B------:R-:W-:Y:S02]  /*9290*/  ISETP.GE.AND P3, PT, R51.reuse, R227, PT ;  /* 0x000000e33300720c */ /* 0x040fe40003f66270 */
[----:B------:R-:W-:Y:S01]  /*92a0*/  ISETP.GE.AND P5, PT, R51, R225, PT ;  /* 0x000000e13300720c */ /* 0x000fe20003fa6270 */
[----:B------:R-:W-:Y:S01]  /*92b0*/  FFMA.FTZ R136, -R237, R36, R136 ;  /* 0x00000024ed887223 */ /* 0x000fe20000010188 */
[----:B------:R-:W-:Y:S01]  /*92c0*/  ISETP.GE.AND P1, PT, R51, R224, PT ;  /* 0x000000e03300720c */ /* 0x000fe20003f26270 */
[----:B------:R-:W-:Y:S01]  /*92d0*/  VIADD R51, R43, 0x69 ;  /* 0x000000692b337836 */ /* 0x000fe20000000000 */
[----:B------:R-:W-:Y:S02]  /*92e0*/  I2FP.F32.S32 R50, R50 ;  /* 0x0000003200327245 */ /* 0x000fe40000201400 */
[----:B------:R-:W-:Y:S02]  /*92f0*/  FSEL R185, R185, -INF , !P3 ;  /* 0xff800000b9b97808 */ /* 0x000fe40005800000 */
[----:B------:R-:W-:Y:S01]  /*9300*/  IADD3 R36, PT, PT, R226, -0x79, -R41 ;  /* 0xffffff87e2247810 */ /* 0x000fe20007ffe829 */
[----:B------:R-:W-:Y:S01]  /*9310*/  FFMA.FTZ R135, -R237, R50, R135 ;  /* 0x00000032ed877223 */ /* 0x000fe20000010187 */
[----:B------:R-:W-:-:S02]  /*9320*/  ISETP.GE.AND P3, PT, R51, R228, PT ;  /* 0x000000e43300720c */ /* 0x000fc40003f66270 */
[----:B------:R-:W-:Y:S01]  /*9330*/  FSEL R179, R130, -INF , P5 ;  /* 0xff80000082b37808 */ /* 0x000fe20002800000 */
[----:B------:R-:W-:Y:S01]  /*9340*/  IMAD.MOV.U32 R130, RZ, RZ, R112 ;  /* 0x000000ffff827224 */ /* 0x000fe200078e0070 */
[----:B------:R-:W-:Y:S02]  /*9350*/  IADD3 R50, PT, PT, R48, -0x78, -R41 ;  /* 0xffffff8830327810 */ /* 0x000fe40007ffe829 */
[----:B------:R-:W-:Y:S02]  /*9360*/  IABS R36, R36 ;  /* 0x0000002400247213 */ /* 0x000fe40000000000 */
[----:B------:R-:W-:Y:S02]  /*9370*/  FSEL R179, R179, -INF , !P1 ;  /* 0xff800000b3b37808 */ /* 0x000fe40004800000 */
[----:B------:R-:W-:Y:S02]  /*9380*/  FSEL R187, R129, -INF , P3 ;  /* 0xff80000081bb7808 */ /* 0x000fe40001800000 */
[----:B------:R-:W-:-:S02]  /*9390*/  IABS R50, R50 ;  /* 0x0000003200327213 */ /* 0x000fc40000000000 */
        /* <DEDUP_REMOVED lines=10> */
[----:B------:R-:W-:Y:S01]  /*9440*/  FSEL R180, R131, -INF , P1 ;  /* 0xff80000083b47808 */ /* 0x000fe20000800000 */
[----:B------:R-:W-:Y:S01]  /*9450*/  IMAD.MOV.U32 R131, RZ, RZ, R113 ;  /* 0x000000ffff837224 */ /* 0x000fe200078e0071 */
[----:B------:R-:W-:-:S02]  /*9460*/  IADD3 R36, PT, PT, R226, -0x80, -R41 ;  /* 0xffffff80e2247810 */ /* 0x000fc40007ffe829 */
[----:B------:R-:W-:Y:S02]  /*9470*/  IADD3 R50, PT, PT, R48, -0x79, -R41 ;  /* 0xffffff8730327810 */ /* 0x000fe40007ffe829 */
[----:B------:R-:W-:Y:S02]  /*9480*/  FSEL R180, R180, -INF , !P3 ;  /* 0xff800000b4b47808 */ /* 0x000fe40005800000 */
[----:B------:R-:W-:Y:S01]  /*9490*/  FSEL R195, R132, -INF , P5 ;  /* 0xff80000084c37808 */ /* 0x000fe20002800000 */
[----:B------:R-:W-:Y:S01]  /*94a0*/  IMAD.MOV.U32 R132, RZ, RZ, R111 ;  /* 0x000000ffff847224 */ /* 0x000fe200078e006f */
[C---:B------:R-:W-:Y:S02]  /*94b0*/  ISETP.GE.AND P1, PT, R51.reuse, R227, PT ;  /* 0x000000e33300720c */ /* 0x040fe40003f26270 */
[C---:B------:R-:W-:Y:S02]  /*94c0*/  ISETP.GE.AND P3, PT, R51.reuse, R225, PT ;  /* 0x000000e13300720c */ /* 0x040fe40003f66270 */
[----:B------:R-:W-:Y:S01]  /*94d0*/  ISETP.GE.AND P5, PT, R51, R224, PT ;  /* 0x000000e03300720c */ /* 0x000fe20003fa6270 */
[----:B------:R-:W-:Y:S01]  /*94e0*/  VIADD R51, R43, 0x71 ;  /* 0x000000712b337836 */ /* 0x000fe20000000000 */
[----:B------:R-:W-:-:S02]  /*94f0*/  IABS R36, R36 ;  /* 0x0000002400247213 */ /* 0x000fc40000000000 */
[----:B------:R-:W-:Y:S02]  /*9500*/  IABS R50, R50 ;  /* 0x0000003200327213 */ /* 0x000fe40000000000 */
[----:B------:R-:W-:Y:S02]  /*9510*/  FSEL R195, R195, -INF , !P1 ;  /* 0xff800000c3c37808 */ /* 0x000fe40004800000 */
[----:B------:R-:W-:Y:S02]  /*9520*/  I2FP.F32.S32 R36, R36 ;  /* 0x0000002400247245 */ /* 0x000fe40000201400 */
[----:B------:R-:W-:Y:S02]  /*9530*/  ISETP.GE.AND P1, PT, R51, R228, PT ;  /* 0x000000e43300720c */ /* 0x000fe40003f26270 */
[----:B------:R-:W-:Y:S01]  /*9540*/  FSEL R190, R134, -INF , P3 ;  /* 0xff80000086be7808 */ /* 0x000fe20001800000 */
[----:B------:R-:W-:Y:S01]  /*9550*/  FFMA.FTZ R140, -R237, R36, R140 ;  /* 0x00000024ed8c7223 */ /* 0x000fe2000001018c */
[----:B------:R-:W-:-:S02]  /*9560*/  I2FP.F32.S32 R50, R50 ;  /* 0x0000003200327245 */ /* 0x000fc40000201400 */
[----:B------:R-:W-:Y:S02]  /*9570*/  FSEL R190, R190, -INF , !P5 ;  /* 0xff800000bebe7808 */ /* 0x000fe40006800000 */
[----:B------:R-:W-:Y:S01]  /*9580*/  FSEL R196, R133, -INF , P1 ;  /* 0xff80000085c47808 */ /* 0x000fe20000800000 */
[----:B------:R-:W-:Y:S01]  /*9590*/  FFMA.FTZ R139, -R237, R50, R139 ;  /* 0x00000032ed8b7223 */ /* 0x000fe2000001018b */
[C---:B------:R-:W-:Y:S02]  /*95a0*/  ISETP.GE.AND P3, PT, R51.reuse, R227, PT ;  /* 0x000000e33300720c */ /* 0x040fe40003f66270 */
[C---:B------:R-:W-:Y:S02]  /*95b0*/  ISETP.GE.AND P5, PT, R51.reuse, R225, PT ;  /* 0x000000e13300720c */ /* 0x040fe40003fa6270 */
[----:B------:R-:W-:Y:S01]  /*95c0*/  ISETP.GE.AND P1, PT, R51, R224, PT ;  /* 0x000000e03300720c */ /* 0x000fe20003f26270 */
[----:B------:R-:W-:Y:S01]  /*95d0*/  VIADD R51, R43, 0x78 ;  /* 0x000000782b337836 */ /* 0x000fe20000000000 */
[----:B------:R-:W-:-:S02]  /*95e0*/  IADD3 R36, PT, PT, R226, -0x81, -R41 ;  /* 0xffffff7fe2247810 */ /* 0x000fc40007ffe829 */
[----:B------:R-:W-:Y:S02]  /*95f0*/  IADD3 R50, PT, PT, R48, -0x80, -R41 ;  /* 0xffffff8030327810 */ /* 0x000fe40007ffe829 */
[----:B------:R-:W-:Y:S02]  /*9600*/  IABS R36, R36 ;  /* 0x0000002400247213 */ /* 0x000fe40000000000 */
[----:B------:R-:W-:Y:S02]  /*9610*/  FSEL R196, R196, -INF , !P3 ;  /* 0xff800000c4c47808 */ /* 0x000fe40005800000 */
[----:B------:R-:W-:Y:S02]  /*9620*/  IABS R50, R50 ;  /* 0x0000003200327213 */ /* 0x000fe40000000000 */
[----:B------:R-:W-:Y:S02]  /*9630*/  ISETP.GE.AND P3, PT, R51, R228, PT ;  /* 0x000000e43300720c */ /* 0x000fe40003f66270 */
[----:B------:R-:W-:-:S02]  /*9640*/  FSEL R189, R135, -INF , P5 ;  /* 0xff80000087bd7808 */ /* 0x000fc40002800000 */
[----:B------:R-:W-:Y:S02]  /*9650*/  I2FP.F32.S32 R36, R36 ;  /* 0x0000002400247245 */ /* 0x000fe40000201400 */
[----:B------:R-:W-:Y:S02]  /*9660*/  I2FP.F32.S32 R50, R50 ;  /* 0x0000003200327245 */ /* 0x000fe40000201400 */
[----:B------:R-:W-:Y:S01]  /*9670*/  FSEL R189, R189, -INF , !P1 ;  /* 0xff800000bdbd7808 */ /* 0x000fe20004800000 */
[C---:B------:R-:W-:Y:S01]  /*9680*/  FFMA.FTZ R141, -R237.reuse, R36, R141 ;  /* 0x00000024ed8d7223 */ /* 0x040fe2000001018d */
[----:B------:R-:W-:Y:S01]  /*9690*/  FSEL R199, R136, -INF , P3 ;  /* 0xff80000088c77808 */ /* 0x000fe20001800000 */
[----:B------:R-:W-:Y:S01]  /*96a0*/  FFMA.FTZ R142, -R237, R50, R142 ;  /* 0x00000032ed8e7223 */ /* 0x000fe2000001018e */
[C---:B------:R-:W-:Y:S02]  /*96b0*/  ISETP.GE.AND P5, PT, R51.reuse, R227, PT ;  /* 0x000000e33300720c */ /* 0x040fe40003fa6270 */
[----:B------:R-:W-:-:S02]  /*96c0*/  ISETP.GE.AND P1, PT, R51, R225, PT ;  /* 0x000000e13300720c */ /* 0x000fc40003f26270 */
[----:B------:R-:W-:Y:S01]  /*96d0*/  ISETP.GE.AND P3, PT, R51, R224, PT ;  /* 0x000000e03300720c */ /* 0x000fe20003f66270 */
[----:B------:R-:W-:Y:S01]  /*96e0*/  VIADD R51, R43, 0x79 ;  /* 0x000000792b337836 */ /* 0x000fe20000000000 */
[--C-:B------:R-:W-:Y:S02]  /*96f0*/  IADD3 R36, PT, PT, R226, -0x88, -R41.reuse ;  /* 0xffffff78e2247810 */ /* 0x100fe40007ffe829 */
[----:B------:R-:W-:Y:S02]  /*9700*/  IADD3 R50, PT, PT, R48, -0x81, -R41 ;  /* 0xffffff7f30327810 */ /* 0x000fe40007ffe829 */
[----:B------:R-:W-:Y:S02]  /*9710*/  FSEL R199, R199, -INF , !P5 ;  /* 0xff800000c7c77808 */ /* 0x000fe40006800000 */
[----:B------:R-:W-:Y:S02]  /*9720*/  ISETP.GE.AND P5, PT, R51, R228, PT ;  /* 0x000000e43300720c */ /* 0x000fe40003fa6270 */
[----:B------:R-:W-:-:S02]  /*9730*/  FSEL R193, R138, -INF , P1 ;  /* 0xff8000008ac17808 */ /* 0x000fc40000800000 */
[----:B------:R-:W-:Y:S02]  /*9740*/  IABS R36, R36 ;  /* 0x0000002400247213 */ /* 0x000fe40000000000 */
[----:B------:R-:W-:Y:S02]  /*9750*/  IABS R50, R50 ;  /* 0x0000003200327213 */ /* 0x000fe40000000000 */
[----:B------:R-:W-:Y:S02]  /*9760*/  FSEL R193, R193, -INF , !P3 ;  /* 0xff800000c1c17808 */ /* 0x000fe40005800000 */
[----:B------:R-:W-:Y:S02]  /*9770*/  FSEL R202, R137, -INF , P5 ;  /* 0xff80000089ca7808 */ /* 0x000fe40002800000 */
[C---:B------:R-:W-:Y:S02]  /*9780*/  ISETP.GE.AND P1, PT, R51.reuse, R227, PT ;  /* 0x000000e33300720c */ /* 0x040fe40003f26270 */
[----:B------:R-:W-:-:S02]  /*9790*/  ISETP.GE.AND P3, PT, R51, R225, PT ;  /* 0x000000e13300720c */ /* 0x000fc40003f66270 */
        /* <DEDUP_REMOVED lines=13> */
[----:B------:R-:W-:Y:S02]  /*9870*/  IABS R36, R36 ;  /* 0x0000002400247213 */ /* 0x000fe40000000000 */
[----:B------:R-:W-:-:S02]  /*9880*/  ISETP.GE.AND P3, PT, R51, R227, PT ;  /* 0x000000e33300720c */ /* 0x000fc40003f66270 */
[C---:B------:R-:W-:Y:S02]  /*9890*/  ISETP.GE.AND P5, PT, R51.reuse, R225, PT ;  /* 0x000000e13300720c */ /* 0x040fe40003fa6270 */
        /* <DEDUP_REMOVED lines=11> */
[----:B------:R-:W-:Y:S02]  /*9950*/  FSEL R206, R206, -INF , !P1 ;  /* 0xff800000cece7808 */ /* 0x000fe40004800000 */
[----:B------:R-:W-:Y:S01]  /*9960*/  FSEL R198, R141, -INF , P3 ;  /* 0xff8000008dc67808 */ /* 0x000fe20001800000 */
[----:B------:R-:W-:Y:S01]  /*9970*/  IMAD.MOV.U32 R141, RZ, RZ, R116 ;  /* 0x000000ffff8d7224 */ /* 0x000fe200078e0074 */
[----:B------:R-:W-:Y:S02]  /*9980*/  IADD3 R50, PT, PT, R48, -0x89, -R41 ;  /* 0xffffff7730327810 */ /* 0x000fe40007ffe829 */
[C---:B------:R-:W-:Y:S02]  /*9990*/  ISETP.GE.AND P5, PT, R51.reuse, R227, PT ;  /* 0x000000e33300720c */ /* 0x040fe40003fa6270 */
[----:B------:R-:W-:-:S02]  /*99a0*/  ISETP.GE.AND P1, PT, R51, R225, PT ;  /* 0x000000e13300720c */ /* 0x000fc40003f26270 */
[----:B------:R-:W-:Y:S01]  /*99b0*/  ISETP.GE.AND P3, PT, R51, R224, PT ;  /* 0x000000e03300720c */ /* 0x000fe20003f66270 */
[----:B------:R-:W-:Y:S01]  /*99c0*/  VIADD R51, R43, 0x88 ;  /* 0x000000882b337836 */ /* 0x000fe20000000000 */
[----:B------:R-:W-:Y:S02]  /*99d0*/  IABS R36, R36 ;  /* 0x0000002400247213 */ /* 0x000fe40000000000 */
[----:B------:R-:W-:Y:S02]  /*99e0*/  IABS R50, R50 ;  /* 0x0000003200327213 */ /* 0x000fe40000000000 */
[----:B------:R-:W-:Y:S02]  /*99f0*/  FSEL R198, R198, -INF , !P5 ;  /* 0xff800000c6c67808 */ /* 0x000fe40006800000 */
[----:B------:R-:W-:Y:S02]  /*9a00*/  ISETP.GE.AND P5, PT, R51, R228, PT ;  /* 0x000000e43300720c */ /* 0x000fe40003fa6270 */
[----:B------:R-:W-:Y:S01]  /*9a10*/  FSEL R205, R143, -INF , P1 ;  /* 0xff8000008fcd7808 */ /* 0x000fe20000800000 */
[----:B------:R-:W-:Y:S01]  /*9a20*/  IMAD.MOV.U32 R143, RZ, RZ, R55 ;  /* 0x000000ffff8f7224 */ /* 0x000fe200078e0037 */
[----:B------:R-:W-:-:S02]  /*9a30*/  I2FP.F32.S32 R36, R36 ;  /* 0x0000002400247245 */ /* 0x000fc40000201400 */
[----:B------:R-:W-:Y:S02]  /*9a40*/  I2FP.F32.S32 R50, R50 ;  /* 0x0000003200327245 */ /* 0x000fe40000201400 */
[----:B------:R-:W-:Y:S01]  /*9a50*/  FSEL R205, R205, -INF , !P3 ;  /* 0xff800000cdcd7808 */ /* 0x000fe20005800000 */
[C---:B------:R-:W-:Y:S01]  /*9a60*/  FFMA.FTZ R148, -R237.reuse, R36, R148 ;  /* 0x00000024ed947223 */ /* 0x040fe20000010194 */
        /* <DEDUP_REMOVED lines=8> */
[----:B------:R-:W-:Y:S02]  /*9af0*/  FSEL R197, R197, -INF , !P1 ;  /* 0xff800000c5c57808 */ /* 0x000fe40004800000 */
[----:B------:R-:W-:Y:S02]  /*9b00*/  IABS R36, R36 ;  /* 0x0000002400247213 */ /* 0x000fe40000000000 */
[----:B------:R-:W-:Y:S02]  /*9b10*/  ISETP.GE.AND P1, PT, R51, R228, PT ;  /* 0x000000e43300720c */ /* 0x000fe40003f26270 */
[----:B------:R-:W-:Y:S02]  /*9b20*/  FSEL R204, R146, -INF , P3 ;  /* 0xff80000092cc7808 */ /* 0x000fe40001800000 */
[----:B------:R-:W-:-:S02]  /*9b30*/  IABS R50, R50 ;  /* 0x0000003200327213 */ /* 0x000fc40000000000 */
[----:B------:R-:W-:Y:S02]  /*9b40*/  I2FP.F32.S32 R36, R36 ;  /* 0x0000002400247245 */ /* 0x000fe40000201400 */
[----:B------:R-:W-:Y:S02]  /*9b50*/  FSEL R204, R204, -INF , !P5 ;  /* 0xff800000cccc7808 */ /* 0x000fe40006800000 */
[----:B------:R-:W-:Y:S01]  /*9b60*/  FSEL R192, R145, -INF , P1 ;  /* 0xff80000091c07808 */ /* 0x000fe20000800000 */
[----:B------:R-:W-:Y:S01]  /*9b70*/  FFMA.FTZ R149, -R237, R36, R149 ;  /* 0x00000024ed957223 */ /* 0x000fe20000010195 */
[----:B------:R-:W-:Y:S02]  /*9b80*/  I2FP.F32.S32 R50, R50 ;  /* 0x0000003200327245 */ /* 0x000fe40000201400 */
[C---:B------:R-:W-:Y:S02]  /*9b90*/  ISETP.GE.AND P3, PT, R51.reuse, R227, PT ;  /* 0x000000e33300720c */ /* 0x040fe40003f66270 */
[----:B------:R-:W-:Y:S01]  /*9ba0*/  ISETP.GE.AND P5, PT, R51, R225, PT ;  /* 0x000000e13300720c */ /* 0x000fe20003fa6270 */
[----:B------:R-:W-:Y:S01]  /*9bb0*/  FFMA.FTZ R150, -R237, R50, R150 ;  /* 0x00000032ed967223 */ /* 0x000fe20000010196 */
[----:B------:R-:W-:Y:S01]  /*9bc0*/  ISETP.GE.AND P1, PT, R51, R224, PT ;  /* 0x000000e03300720c */ /* 0x000fe20003f26270 */
[----:B------:R-:W-:Y:S01]  /*9bd0*/  VIADD R51, R43, 0x90 ;  /* 0x000000902b337836 */ /* 0x000fe20000000000 */
[----:B------:R-:W-:-:S02]  /*9be0*/  IADD3 R36, PT, PT, R226, -0x98, -R41 ;  /* 0xffffff68e2247810 */ /* 0x000fc40007ffe829 */
[----:B------:R-:W-:Y:S02]  /*9bf0*/  FSEL R192, R192, -INF , !P3 ;  /* 0xff800000c0c07808 */ /* 0x000fe40005800000 */
[----:B------:R-:W-:Y:S02]  /*9c00*/  IADD3 R50, PT, PT, R48, -0x91, -R41 ;  /* 0xffffff6f30327810 */ /* 0x000fe40007ffe829 */
[----:B------:R-:W-:Y:S02]  /*9c10*/  ISETP.GE.AND P3, PT, R51, R228, PT ;  /* 0x000000e43300720c */ /* 0x000fe40003f66270 */
[----:B------:R-:W-:Y:S02]  /*9c20*/  FSEL R203, R147, -INF , P5 ;  /* 0xff80000093cb7808 */ /* 0x000fe40002800000 */
[----:B------:R-:W-:Y:S02]  /*9c30*/  IABS R36, R36 ;  /* 0x0000002400247213 */ /* 0x000fe40000000000 */
[----:B------:R-:W-:-:S02]  /*9c40*/  IABS R50, R50 ;  /* 0x0000003200327213 */ /* 0x000fc40000000000 */
[----:B------:R-:W-:Y:S02]  /*9c50*/  FSEL R203, R203, -INF , !P1 ;  /* 0xff800000cbcb7808 */ /* 0x000fe40004800000 */
[----:B------:R-:W-:Y:S02]  /*9c60*/  FSEL R182, R148, -INF , P3 ;  /* 0xff80000094b67808 */ /* 0x000fe40001800000 */
[C---:B------:R-:W-:Y:S02]  /*9c70*/  ISETP.GE.AND P5, PT, R51.reuse, R227, PT ;  /* 0x000000e33300720c */ /* 0x040fe40003fa6270 */
[C---:B------:R-:W-:Y:S02]  /*9c80*/  ISETP.GE.AND P1, PT, R51.reuse, R225, PT ;  /* 0x000000e13300720c */ /* 0x040fe40003f26270 */
[----:B------:R-:W-:Y:S01]  /*9c90*/  ISETP.GE.AND P3, PT, R51, R224, PT ;  /* 0x000000e03300720c */ /* 0x000fe20003f66270 */
[----:B------:R-:W-:Y:S01]  /*9ca0*/  VIADD R51, R43, 0x91 ;  /* 0x000000912b337836 */ /* 0x000fe20000000000 */
[----:B------:R-:W-:-:S02]  /*9cb0*/  I2FP.F32.S32 R36, R36 ;  /* 0x0000002400247245 */ /* 0x000fc40000201400 */
[----:B------:R-:W-:Y:S02]  /*9cc0*/  I2FP.F32.S32 R50, R50 ;  /* 0x0000003200327245 */ /* 0x000fe40000201400 */
[----:B------:R-:W-:Y:S01]  /*9cd0*/  FSEL R182, R182, -INF , !P5 ;  /* 0xff800000b6b67808 */ /* 0x000fe20006800000 */
[----:B------:R-:W-:Y:S01]  /*9ce0*/  FFMA.FTZ R152, -R237, R36, R152 ;  /* 0x00000024ed987223 */ /* 0x000fe20000010198 */
[----:B------:R-:W-:Y:S01]  /*9cf0*/  ISETP.GE.AND P5, PT, R51, R228, PT ;  /* 0x000000e43300720c */ /* 0x000fe20003fa6270 */
[----:B------:R-:W-:Y:S01]  /*9d00*/  FFMA.FTZ R151, -R237, R50, R151 ;  /* 0x00000032ed977223 */ /* 0x000fe20000010197 */
[----:B------:R-:W-:Y:S02]  /*9d10*/  FSEL R191, R150, -INF , P1 ;  /* 0xff80000096bf7808 */ /* 0x000fe40000800000 */
[--C-:B------:R-:W-:Y:S02]  /*9d20*/  IADD3 R36, PT, PT, R226, -0x99, -R41.reuse ;  /* 0xffffff67e2247810 */ /* 0x100fe40007ffe829 */
[----:B------:R-:W-:-:S02]  /*9d30*/  IADD3 R50, PT, PT, R48, -0x98, -R41 ;  /* 0xffffff6830327810 */ /* 0x000fc40007ffe829 */
[----:B------:R-:W-:Y:S02]  /*9d40*/  FSEL R191, R191, -INF , !P3 ;  /* 0xff800000bfbf7808 */ /* 0x000fe40005800000 */
[----:B------:R-:W-:Y:S02]  /*9d50*/  FSEL R178, R149, -INF , P5 ;  /* 0xff80000095b27808 */ /* 0x000fe40002800000 */
[C---:B------:R-:W-:Y:S02]  /*9d60*/  ISETP.GE.AND P1, PT, R51.reuse, R227, PT ;  /* 0x000000e33300720c */ /* 0x040fe40003f26270 */
[C---:B------:R-:W-:Y:S02]  /*9d70*/  ISETP.GE.AND P3, PT, R51.reuse, R225, PT ;  /* 0x000000e13300720c */ /* 0x040fe40003f66270 */
[----:B------:R-:W-:Y:S01]  /*9d80*/  ISETP.GE.AND P5, PT, R51, R224, PT ;  /* 0x000000e03300720c */ /* 0x000fe20003fa6270 */
[----:B------:R-:W-:Y:S01]  /*9d90*/  VIADD R51, R43, 0x98 ;  /* 0x000000982b337836 */ /* 0x000fe20000000000 */
[----:B------:R-:W-:-:S02]  /*9da0*/  IABS R36, R36 ;  /* 0x0000002400247213 */ /* 0x000fc40000000000 */
        /* <DEDUP_REMOVED lines=13> */
[----:B------:R-:W-:Y:S02]  /*9e80*/  FSEL R177, R177, -INF , !P3 ;  /* 0xff800000b1b17808 */ /* 0x000fe40005800000 */
[----:B------:R-:W-:Y:S01]  /*9e90*/  ISETP.GE.AND P1, PT, R51, R224, PT ;  /* 0x000000e03300720c */ /* 0x000fe20003f26270 */
[----:B------:R-:W-:Y:S01]  /*9ea0*/  VIADD R51, R43, 0xc8 ;  /* 0x000000c82b337836 */ /* 0x000fe20000000000 */
[----:B------:R-:W-:-:S02]  /*9eb0*/  IADD3 R50, PT, PT, R226, -0xa0, -R41 ;  /* 0xffffff60e2327810 */ /* 0x000fc40007ffe829 */
[----:B------:R-:W-:Y:S02]  /*9ec0*/  ISETP.GE.AND P3, PT, R36, R228, PT ;  /* 0x000000e42400720c */ /* 0x000fe40003f66270 */
[----:B------:R-:W-:Y:S02]  /*9ed0*/  FSEL R186, R155, -INF , P5 ;  /* 0xff8000009bba7808 */ /* 0x000fe40002800000 */
[----:B------:R-:W-:Y:S02]  /*9ee0*/  IADD3 R184, PT, PT, R48, -0x99, -R41 ;  /* 0xffffff6730b87810 */ /* 0x000fe40007ffe829 */
[----:B------:R-:W-:Y:S02]  /*9ef0*/  IABS R50, R50 ;  /* 0x0000003200327213 */ /* 0x000fe40000000000 */
[----:B------:R-:W-:Y:S02]  /*9f00*/  FSEL R186, R186, -INF , !P1 ;  /* 0xff800000baba7808 */ /* 0x000fe40004800000 */
[----:B------:R-:W-:-:S02]  /*9f10*/  FSEL R174, R153, -INF , P3 ;  /* 0xff80000099ae7808 */ /* 0x000fc40001800000 */
[----:B------:R-:W-:Y:S02]  /*9f20*/  IABS R184, R184 ;  /* 0x000000b800b87213 */ /* 0x000fe40000000000 */
[C---:B------:R-:W-:Y:S02]  /*9f30*/  ISETP.GE.AND P5, PT, R36.reuse, R227, PT ;  /* 0x000000e32400720c */ /* 0x040fe40003fa6270 */
[C---:B------:R-:W-:Y:S02]  /*9f40*/  ISETP.GE.AND P1, PT, R36.reuse, R225, PT ;  /* 0x000000e12400720c */ /* 0x040fe40003f26270 */
[----:B------:R-:W-:Y:S02]  /*9f50*/  ISETP.GE.AND P3, PT, R36, R224, PT ;  /* 0x000000e02400720c */ /* 0x000fe40003f66270 */
[----:B------:R-:W-:Y:S02]  /*9f60*/  IADD3 R36, PT, PT, R48, -0xa0, -R41 ;  /* 0xffffff6030247810 */ /* 0x000fe40007ffe829 */
[----:B------:R-:W-:-:S02]  /*9f70*/  I2FP.F32.S32 R50, R50 ;  /* 0x0000003200327245 */ /* 0x000fc40000201400 */
[----:B------:R-:W-:Y:S02]  /*9f80*/  I2FP.F32.S32 R184, R184 ;  /* 0x000000b800b87245 */ /* 0x000fe40000201400 */
[----:B------:R-:W-:Y:S01]  /*9f90*/  IABS R36, R36 ;  /* 0x0000002400247213 */ /* 0x000fe20000000000 */
[----:B------:R-:W-:Y:S01]  /*9fa0*/  FFMA.FTZ R157, -R237, R50, R157 ;  /* 0x00000032ed9d7223 */ /* 0x000fe2000001019d */
[----:B------:R-:W-:Y:S02]  /*9fb0*/  VIADD R50, R43, 0xa0 ;  /* 0x000000a02b327836 */ /* 0x000fe40000000000 */
[C---:B------:R-:W-:Y:S01]  /*9fc0*/  FFMA.FTZ R184, -R237.reuse, R184, R156 ;  /* 0x000000b8edb87223 */ /* 0x040fe2000001019c */
[----:B------:R-:W-:Y:S02]  /*9fd0*/  I2FP.F32.S32 R36, R36 ;  /* 0x0000002400247245 */ /* 0x000fe40000201400 */
[----:B------:R-:W-:Y:S02]  /*9fe0*/  IADD3 R156, PT, PT, R226, -0xa1, -R41 ;  /* 0xffffff5fe29c7810 */ /* 0x000fe40007ffe829 */
[----:B------:R-:W-:Y:S01]  /*9ff0*/  FSEL R174, R174, -INF , !P5 ;  /* 0xff800000aeae7808 */ /* 0x000fe20006800000 */
[----:B------:R-:W-:Y:S01]  /*a000*/  FFMA.FTZ R163, -R237, R36, R163 ;  /* 0x00000024eda37223 */ /* 0x000fe200000101a3 */
[----:B------:R-:W-:-:S02]  /*a010*/  ISETP.GE.AND P5, PT, R50, R228, PT ;  /* 0x000000e43200720c */ /* 0x000fc40003fa6270 */
[----:B------:R-:W-:Y:S02]  /*a020*/  FSEL R184, R184, -INF , P1 ;  /* 0xff800000b8b87808 */ /* 0x000fe40000800000 */
[----:B------:R-:W-:Y:S02]  /*a030*/  IABS R156, R156 ;  /* 0x0000009c009c7213 */ /* 0x000fe40000000000 */
[----:B------:R-:W-:Y:S02]  /*a040*/  IADD3 R36, PT, PT, R48, -0xa1, -R41 ;  /* 0xffffff5f30247810 */ /* 0x000fe40007ffe829 */
[----:B------:R-:W-:Y:S02]  /*a050*/  FSEL R184, R184, -INF , !P3 ;  /* 0xff800000b8b87808 */ /* 0x000fe40005800000 */
[----:B------:R-:W-:Y:S02]  /*a060*/  FSEL R157, R157, -INF , P5 ;  /* 0xff8000009d9d7808 */ /* 0x000fe40002800000 */
[----:B------:R-:W-:-:S02]  /*a070*/  ISETP.GE.AND P1, PT, R50, R227, PT ;  /* 0x000000e33200720c */ /* 0x000fc40003f26270 */
[C---:B------:R-:W-:Y:S02]  /*a080*/  ISETP.GE.AND P3, PT, R50.reuse, R225, PT ;  /* 0x000000e13200720c */ /* 0x040fe40003f66270 */
[----:B------:R-:W-:Y:S02]  /*a090*/  I2FP.F32.S32 R156, R156 ;  /* 0x0000009c009c7245 */ /* 0x000fe40000201400 */
[----:B------:R-:W-:Y:S01]  /*a0a0*/  ISETP.GE.AND P5, PT, R50, R224, PT ;  /* 0x000000e03200720c */ /* 0x000fe20003fa6270 */
[----:B------:R-:W-:Y:S01]  /*a0b0*/  VIADD R50, R43, 0xa1 ;  /* 0x000000a12b327836 */ /* 0x000fe20000000000 */
[----:B------:R-:W-:Y:S01]  /*a0c0*/  IABS R36, R36 ;  /* 0x0000002400247213 */ /* 0x000fe20000000000 */
[----:B------:R-:W-:Y:S01]  /*a0d0*/  FFMA.FTZ R156, -R237, R156, R158 ;  /* 0x0000009ced9c7223 */ /* 0x000fe2000001019e */
[----:B------:R-:W-:Y:S02]  /*a0e0*/  IADD3 R155, PT, PT, R226, -0xa8, -R41 ;  /* 0xffffff58e29b7810 */ /* 0x000fe40007ffe829 */
[----:B------:R-:W-:-:S02]  /*a0f0*/  I2FP.F32.S32 R36, R36 ;  /* 0x0000002400247245 */ /* 0x000fc40000201400 */
[----:B------:R-:W-:Y:S02]  /*a100*/  FSEL R157, R157, -INF , !P1 ;  /* 0xff8000009d9d7808 */ /* 0x000fe40004800000 */
[----:B------:R-:W-:Y:S01]  /*a110*/  IABS R155, R155 ;  /* 0x0000009b009b7213 */ /* 0x000fe20000000000 */
[----:B------:R-:W-:Y:S01]  /*a120*/  FFMA.FTZ R164, -R237, R36, R164 ;  /* 0x00000024eda47223 */ /* 0x000fe200000101a4 */
[----:B------:R-:W-:Y:S01]  /*a130*/  ISETP.GE.AND P1, PT, R50, R228, PT ;  /* 0x000000e43200720c */ /* 0x000fe20003f26270 */
[----:B------:R-:W-:Y:S01]  /*a140*/  VIADD R36, R43, 0xa8 ;  /* 0x000000a82b247836 */ /* 0x000fe20000000000 */
[----:B------:R-:W-:Y:S02]  /*a150*/  FSEL R173, R163, -INF , P3 ;  /* 0xff800000a3ad7808 */ /* 0x000fe40001800000 */
[----:B------:R-:W-:Y:S02]  /*a160*/  IADD3 R163, PT, PT, R48, -0xa8, -R41 ;  /* 0xffffff5830a37810 */ /* 0x000fe40007ffe829 */
[----:B------:R-:W-:-:S02]  /*a170*/  I2FP.F32.S32 R155, R155 ;  /* 0x0000009b009b7245 */ /* 0x000fc40000201400 */
[----:B------:R-:W-:Y:S02]  /*a180*/  ISETP.GE.AND P3, PT, R50, R227, PT ;  /* 0x000000e33200720c */ /* 0x000fe40003f66270 */
[----:B------:R-:W-:Y:S01]  /*a190*/  FSEL R173, R173, -INF , !P5 ;  /* 0xff800000adad7808 */ /* 0x000fe20006800000 */
[----:B------:R-:W-:Y:S01]  /*a1a0*/  FFMA.FTZ R155, -R237, R155, R168 ;  /* 0x0000009bed9b7223 */ /* 0x000fe200000101a8 */
        /* <DEDUP_REMOVED lines=11> */
[----:B------:R-:W-:Y:S02]  /*a260*/  FSEL R168, R168, -INF , !P1 ;  /* 0xff800000a8a87808 */ /* 0x000fe40004800000 */
[----:B------:R-:W-:Y:S01]  /*a270*/  FSEL R155, R155, -INF , P3 ;  /* 0xff8000009b9b7808 */ /* 0x000fe20001800000 */
[----:B------:R-:W-:Y:S01]  /*a280*/  FFMA.FTZ R163, -R237, R163, R217 ;  /* 0x000000a3eda37223 */ /* 0x000fe200000101d9 */
[----:B------:R-:W-:Y:S02]  /*a290*/  IADD3 R158, PT, PT, R48, -0xa9, -R41 ;  /* 0xffffff57309e7810 */ /* 0x000fe40007ffe829 */
[C---:B------:R-:W-:Y:S02]  /*a2a0*/  ISETP.GE.AND P5, PT, R36.reuse, R227, PT ;  /* 0x000000e32400720c */ /* 0x040fe40003fa6270 */
[----:B------:R-:W-:Y:S02]  /*a2b0*/  ISETP.GE.AND P1, PT, R36, R225, PT ;  /* 0x000000e12400720c */ /* 0x000fe40003f26270 */
[----:B------:R-:W-:-:S02]  /*a2c0*/  I2FP.F32.S32 R152, R152 ;  /* 0x0000009800987245 */ /* 0x000fc40000201400 */
[----:B------:R-:W-:Y:S01]  /*a2d0*/  ISETP.GE.AND P3, PT, R36, R224, PT ;  /* 0x000000e02400720c */ /* 0x000fe20003f66270 */
[----:B------:R-:W-:Y:S01]  /*a2e0*/  VIADD R36, R43, 0xa9 ;  /* 0x000000a92b247836 */ /* 0x000fe20000000000 */
[----:B------:R-:W-:Y:S01]  /*a2f0*/  IADD3 R138, PT, PT, R226, -0xb0, -R41 ;  /* 0xffffff50e28a7810 */ /* 0x000fe20007ffe829 */
[----:B------:R-:W-:Y:S01]  /*a300*/  FFMA.FTZ R152, -R237, R152, R215 ;  /* 0x00000098ed987223 */ /* 0x000fe200000101d7 */
[----:B------:R-:W-:Y:S02]  /*a310*/  IABS R158, R158 ;  /* 0x0000009e009e7213 */ /* 0x000fe40000000000 */
[----:B------:R-:W-:Y:S02]  /*a320*/  FSEL R155, R155, -INF , !P5 ;  /* 0xff8000009b9b7808 */ /* 0x000fe40006800000 */
[----:B------:R-:W-:Y:S02]  /*a330*/  ISETP.GE.AND P5, PT, R36, R228, PT ;  /* 0x000000e42400720c */ /* 0x000fe40003fa6270 */
[----:B------:R-:W-:-:S02]  /*a340*/  FSEL R163, R163, -INF , P1 ;  /* 0xff800000a3a37808 */ /* 0x000fc40000800000 */
[----:B------:R-:W-:Y:S02]  /*a350*/  IABS R138, R138 ;  /* 0x0000008a008a7213 */ /* 0x000fe40000000000 */
[----:B------:R-:W-:Y:S02]  /*a360*/  I2FP.F32.S32 R158, R158 ;  /* 0x0000009e009e7245 */ /* 0x000fe40000201400 */
[----:B------:R-:W-:Y:S02]  /*a370*/  FSEL R163, R163, -INF , !P3 ;  /* 0xff800000a3a37808 */ /* 0x000fe40005800000 */
[----:B------:R-:W-:Y:S01]  /*a380*/  FSEL R152, R152, -INF , P5 ;  /* 0xff80000098987808 */ /* 0x000fe20002800000 */
[----:B------:R-:W-:Y:S01]  /*a390*/  FFMA.FTZ R158, -R237, R158, R236 ;  /* 0x0000009eed9e7223 */ /* 0x000fe200000101ec */
[----:B------:R-:W-:Y:S02]  /*a3a0*/  IADD3 R145, PT, PT, R48, -0xb0, -R41 ;  /* 0xffffff5030917810 */ /* 0x000fe40007ffe829 */
        /* <DEDUP_REMOVED lines=16> */
[----:B------:R-:W-:-:S02]  /*a4b0*/  IADD3 R142, PT, PT, R48, -0xb1, -R41 ;  /* 0xffffff4f308e7810 */ /* 0x000fc40007ffe829 */
[C---:B------:R-:W-:Y:S02]  /*a4c0*/  ISETP.GE.AND P3, PT, R36.reuse, R227, PT ;  /* 0x000000e32400720c */ /* 0x040fe40003f66270 */
[C---:B------:R-:W-:Y:S02]  /*a4d0*/  ISETP.GE.AND P5, PT, R36.reuse, R225, PT ;  /* 0x000000e12400720c */ /* 0x040fe40003fa6270 */
[----:B------:R-:W-:Y:S02]  /*a4e0*/  I2FP.F32.S32 R137, R137 ;  /* 0x0000008900897245 */ /* 0x000fe40000201400 */
[----:B------:R-:W-:Y:S01]  /*a4f0*/  ISETP.GE.AND P1, PT, R36, R224, PT ;  /* 0x000000e02400720c */ /* 0x000fe20003f26270 */
[----:B------:R-:W-:Y:S01]  /*a500*/  VIADD R36, R43, 0xb1 ;  /* 0x000000b12b247836 */ /* 0x000fe20000000000 */
[----:B------:R-:W-:Y:S01]  /*a510*/  IADD3 R136, PT, PT, R226, -0xb8, -R41 ;  /* 0xffffff48e2887810 */ /* 0x000fe20007ffe829 */
[----:B------:R-:W-:Y:S01]  /*a520*/  FFMA.FTZ R137, -R237, R137, R245 ;  /* 0x00000089ed897223 */ /* 0x000fe200000101f5 */
        /* <DEDUP_REMOVED lines=9> */
[--C-:B------:R-:W-:Y:S02]  /*a5c0*/  IADD3 R140, PT, PT, R48, -0xb8, -R41.reuse ;  /* 0xffffff48308c7810 */ /* 0x100fe40007ffe829 */
        /* <DEDUP_REMOVED lines=16> */
[C---:B------:R-:W-:Y:S02]  /*a6d0*/  ISETP.GE.AND P1, PT, R36.reuse, R227, PT ;  /* 0x000000e32400720c */ /* 0x040fe40003f26270 */
[C---:B------:R-:W-:Y:S02]  /*a6e0*/  ISETP.GE.AND P3, PT, R36.reuse, R225, PT ;  /* 0x000000e12400720c */ /* 0x040fe40003f66270 */
[----:B------:R-:W-:Y:S02]  /*a6f0*/  I2FP.F32.S32 R135, R135 ;  /* 0x0000008700877245 */ /* 0x000fe40000201400 */
[----:B------:R-:W-:Y:S01]  /*a700*/  ISETP.GE.AND P5, PT, R36, R224, PT ;  /* 0x000000e02400720c */ /* 0x000fe20003fa6270 */
[----:B------:R-:W-:Y:S01]  /*a710*/  VIADD R36, R43, 0xb9 ;  /* 0x000000b92b247836 */ /* 0x000fe20000000000 */
[----:B------:R-:W-:Y:S01]  /*a720*/  IADD3 R139, PT, PT, R48, -0xb9, -R41 ;  /* 0xffffff47308b7810 */ /* 0x000fe20007ffe829 */
[----:B------:R-:W-:Y:S01]  /*a730*/  FFMA.FTZ R135, -R237, R135, R104 ;  /* 0x00000087ed877223 */ /* 0x000fe20000010168 */
[----:B------:R-:W-:-:S02]  /*a740*/  FSEL R136, R136, -INF , !P1 ;  /* 0xff80000088887808 */ /* 0x000fc40004800000 */
[----:B------:R-:W-:Y:S02]  /*a750*/  ISETP.GE.AND P1, PT, R36, R228, PT ;  /* 0x000000e42400720c */ /* 0x000fe40003f26270 */
[----:B------:R-:W-:Y:S02]  /*a760*/  FSEL R140, R140, -INF , P3 ;  /* 0xff8000008c8c7808 */ /* 0x000fe40001800000 */
[----:B------:R-:W-:Y:S02]  /*a770*/  IADD3 R128, PT, PT, R226, -0xc0, -R41 ;  /* 0xffffff40e2807810 */ /* 0x000fe40007ffe829 */
[----:B------:R-:W-:Y:S02]  /*a780*/  IABS R139, R139 ;  /* 0x0000008b008b7213 */ /* 0x000fe40000000000 */
[----:B------:R-:W-:Y:S02]  /*a790*/  FSEL R140, R140, -INF , !P5 ;  /* 0xff8000008c8c7808 */ /* 0x000fe40006800000 */
[----:B------:R-:W-:-:S02]  /*a7a0*/  FSEL R135, R135, -INF , P1 ;  /* 0xff80000087877808 */ /* 0x000fc40000800000 */
[C---:B------:R-:W-:Y:S02]  /*a7b0*/  ISETP.GE.AND P3, PT, R36.reuse, R227, PT ;  /* 0x000000e32400720c */ /* 0x040fe40003f66270 */
[C---:B------:R-:W-:Y:S02]  /*a7c0*/  ISETP.GE.AND P5, PT, R36.reuse, R225, PT ;  /* 0x000000e12400720c */ /* 0x040fe40003fa6270 */
[----:B------:R-:W-:Y:S02]  /*a7d0*/  ISETP.GE.AND P1, PT, R36, R224, PT ;  /* 0x000000e02400720c */ /* 0x000fe40003f26270 */
[----:B------:R-:W-:Y:S02]  /*a7e0*/  IABS R128, R128 ;  /* 0x0000008000807213 */ /* 0x000fe40000000000 */
[----:B------:R-:W-:Y:S02]  /*a7f0*/  I2FP.F32.S32 R139, R139 ;  /* 0x0000008b008b7245 */ /* 0x000fe40000201400 */
[----:B------:R-:W-:-:S02]  /*a800*/  IADD3 R36, PT, PT, R48, -0xc0, -R41 ;  /* 0xffffff4030247810 */ /* 0x000fc40007ffe829 */
[----:B------:R-:W-:Y:S01]  /*a810*/  I2FP.F32.S32 R128, R128 ;  /* 0x0000008000807245 */ /* 0x000fe20000201400 */
[C---:B------:R-:W-:Y:S01]  /*a820*/  FFMA.FTZ R139, -R237.reuse, R139, R106 ;  /* 0x0000008bed8b7223 */ /* 0x040fe2000001016a */
        /* <DEDUP_REMOVED lines=15> */
[----:B------:R-:W-:Y:S02]  /*a920*/  ISETP.GE.AND P1, PT, R50, R225, PT ;  /* 0x000000e13200720c */ /* 0x000fe40003f26270 */
[----:B------:R-:W-:-:S02]  /*a930*/  FSEL R128, R128, -INF , !P5 ;  /* 0xff80000080807808 */ /* 0x000fc40006800000 */
[----:B------:R-:W-:Y:S02]  /*a940*/  ISETP.GE.AND P3, PT, R50, R224, PT ;  /* 0x000000e03200720c */ /* 0x000fe40003f66270 */
[----:B------:R-:W-:Y:S02]  /*a950*/  ISETP.GE.AND P5, PT, R36, R228, PT ;  /* 0x000000e42400720c */ /* 0x000fe40003fa6270 */
[----:B------:R-:W-:Y:S02]  /*a960*/  FSEL R134, R73, -INF , P1 ;  /* 0xff80000049867808 */ /* 0x000fe40000800000 */
[----:B------:R-:W-:Y:S02]  /*a970*/  FSEL R127, R127, -INF , P5 ;  /* 0xff8000007f7f7808 */ /* 0x000fe40002800000 */
[----:B------:R-:W-:Y:S02]  /*a980*/  FSEL R134, R134, -INF , !P3 ;  /* 0xff80000086867808 */ /* 0x000fe40005800000 */
[----:B------:R-:W-:-:S02]  /*a990*/  ISETP.GE.AND P1, PT, R36, R227, PT ;  /* 0x000000e32400720c */ /* 0x000fc40003f26270 */
[C---:B------:R-:W-:Y:S02]  /*a9a0*/  ISETP.GE.AND P3, PT, R36.reuse, R225, PT ;  /* 0x000000e12400720c */ /* 0x040fe40003f66270 */
[----:B------:R-:W-:Y:S02]  /*a9b0*/  ISETP.GE.AND P5, PT, R36, R224, PT ;  /* 0x000000e02400720c */ /* 0x000fe40003fa6270 */
[C-C-:B------:R-:W-:Y:S02]  /*a9c0*/  IADD3 R36, PT, PT, R48.reuse, -0xc8, -R41.reuse ;  /* 0xffffff3830247810 */ /* 0x140fe40007ffe829 */
[--C-:B------:R-:W-:Y:S02]  /*a9d0*/  IADD3 R133, PT, PT, R48, -0xc1, -R41.reuse ;  /* 0xffffff3f30857810 */ /* 0x100fe40007ffe829 */
[----:B------:R-:W-:Y:S02]  /*a9e0*/  IADD3 R50, PT, PT, R226, -0xc9, -R41 ;  /* 0xffffff37e2327810 */ /* 0x000fe40007ffe829 */
[----:B------:R-:W-:-:S02]  /*a9f0*/  IABS R36, R36 ;  /* 0x0000002400247213 */ /* 0x000fc40000000000 */
[----:B------:R-:W-:Y:S02]  /*aa00*/  IADD3 R126, PT, PT, R226, -0xc8, -R41 ;  /* 0xffffff38e27e7810 */ /* 0x000fe40007ffe829 */
[----:B------:R-:W-:Y:S02]  /*aa10*/  IABS R133, R133 ;  /* 0x0000008500857213 */ /* 0x000fe40000000000 */
[----:B------:R-:W-:Y:S02]  /*aa20*/  IABS R50, R50 ;  /* 0x0000003200327213 */ /* 0x000fe40000000000 */
[----:B------:R-:W-:Y:S02]  /*aa30*/  I2FP.F32.S32 R36, R36 ;  /* 0x0000002400247245 */ /* 0x000fe40000201400 */
[----:B------:R-:W-:Y:S02]  /*aa40*/  IABS R126, R126 ;  /* 0x0000007e007e7213 */ /* 0x000fe40000000000 */
[----:B------:R-:W-:Y:S01]  /*aa50*/  I2FP.F32.S32 R133, R133 ;  /* 0x0000008500857245 */ /* 0x000fe20000201400 */
[----:B------:R-:W-:Y:S01]  /*aa60*/  FFMA.FTZ R74, -R237, R36, R74 ;  /* 0x00000024ed4a7223 */ /* 0x000fe2000001014a */
[----:B------:R-:W-:-:S02]  /*aa70*/  I2FP.F32.S32 R50, R50 ;  /* 0x0000003200327245 */ /* 0x000fc40000201400 */
[----:B------:R-:W-:Y:S01]  /*aa80*/  I2FP.F32.S32 R126, R126 ;  /* 0x0000007e007e7245 */ /* 0x000fe20000201400 */
[C---:B------:R-:W-:Y:S01]  /*aa90*/  FFMA.FTZ R133, -R237.reuse, R133, R110 ;  /* 0x00000085ed857223 */ /* 0x040fe2000001016e */
[--C-:B------:R-:W-:Y:S01]  /*aaa0*/  IADD3 R36, PT, PT, R48, -0xc9, -R41.reuse ;  /* 0xffffff3730247810 */ /* 0x100fe20007ffe829 */
[C---:B------:R-:W-:Y:S01]  /*aab0*/  FFMA.FTZ R120, -R237.reuse, R50, R120 ;  /* 0x00000032ed787223 */ /* 0x040fe20000010178 */
        /* <DEDUP_REMOVED lines=13> */
[----:B------:R-:W-:Y:S01]  /*ab90*/  ISETP.GE.AND P1, PT, R51, R224, PT ;  /* 0x000000e03300720c */ /* 0x000fe20003f26270 */
[----:B------:R-:W-:Y:S01]  /*aba0*/  VIADD R51, R43, 0xc9 ;  /* 0x000000c92b337836 */ /* 0x000fe20000000000 */
[----:B------:R-:W-:Y:S02]  /*abb0*/  I2FP.F32.S32 R50, R50 ;  /* 0x0000003200327245 */ /* 0x000fe40000201400 */
[----:B------:R-:W-:Y:S02]  /*abc0*/  IADD3 R36, PT, PT, R48, -0xd0, -R41 ;  /* 0xffffff3030247810 */ /* 0x000fe40007ffe829 */
[----:B------:R-:W-:Y:S01]  /*abd0*/  FSEL R126, R126, -INF , !P3 ;  /* 0xff8000007e7e7808 */ /* 0x000fe20005800000 */
[----:B------:R-:W-:Y:S01]  /*abe0*/  FFMA.FTZ R56, -R237, R50, R56 ;  /* 0x00000032ed387223 */ /* 0x000fe20000010138 */
        /* <DEDUP_REMOVED lines=14> */
[C---:B------:R-:W-:Y:S01]  /*acd0*/  FFMA.FTZ R58, -R237.reuse, R36, R58 ;  /* 0x00000024ed3a7223 */ /* 0x040fe2000001013a */
[----:B------:R-:W-:Y:S01]  /*ace0*/  IADD3 R122, PT, PT, R226, -0xd8, -R41 ;  /* 0xffffff28e27a7810 */ /* 0x000fe20007ffe829 */
[----:B------:R-:W-:Y:S01]  /*acf0*/  FFMA.FTZ R57, -R237, R50, R57 ;  /* 0x00000032ed397223 */ /* 0x000fe20000010139 */
[----:B------:R-:W-:Y:S01]  /*ad00*/  ISETP.GE.AND P5, PT, R51, R228, PT ;  /* 0x000000e43300720c */ /* 0x000fe20003fa6270 */
[----:B------:R-:W-:Y:S01]  /*ad10*/  VIADD R50, R43, 0xd1 ;  /* 0x000000d12b327836 */ /* 0x000fe20000000000 */
[----:B------:R-:W-:-:S02]  /*ad20*/  FSEL R112, R75, -INF , P1 ;  /* 0xff8000004b707808 */ /* 0x000fc40000800000 */
[----:B------:R-:W-:Y:S02]  /*ad30*/  IADD3 R36, PT, PT, R48, -0xd1, -R41 ;  /* 0xffffff2f30247810 */ /* 0x000fe40007ffe829 */
[----:B------:R-:W-:Y:S02]  /*ad40*/  IABS R122, R122 ;  /* 0x0000007a007a7213 */ /* 0x000fe40000000000 */
[----:B------:R-:W-:Y:S02]  /*ad50*/  ISETP.GE.AND P1, PT, R51, R227, PT ;  /* 0x000000e33300720c */ /* 0x000fe40003f26270 */
[----:B------:R-:W-:Y:S02]  /*ad60*/  FSEL R112, R112, -INF , !P3 ;  /* 0xff80000070707808 */ /* 0x000fe40005800000 */
[----:B------:R-:W-:Y:S02]  /*ad70*/  FSEL R124, R56, -INF , P5 ;  /* 0xff800000387c7808 */ /* 0x000fe40002800000 */
[----:B------:R-:W-:-:S02]  /*ad80*/  IABS R36, R36 ;  /* 0x0000002400247213 */ /* 0x000fc40000000000 */
[----:B------:R-:W-:Y:S02]  /*ad90*/  ISETP.GE.AND P3, PT, R51, R225, PT ;  /* 0x000000e13300720c */ /* 0x000fe40003f66270 */
[----:B------:R-:W-:Y:S02]  /*ada0*/  I2FP.F32.S32 R122, R122 ;  /* 0x0000007a007a7245 */ /* 0x000fe40000201400 */
[----:B------:R-:W-:Y:S02]  /*adb0*/  FSEL R124, R124, -INF , !P1 ;  /* 0xff8000007c7c7808 */ /* 0x000fe40004800000 */
[----:B------:R-:W-:Y:S01]  /*adc0*/  I2FP.F32.S32 R36, R36 ;  /* 0x0000002400247245 */ /* 0x000fe20000201400 */
[----:B------:R-:W-:Y:S01]  /*add0*/  FFMA.FTZ R122, -R237, R122, R4 ;  /* 0x0000007aed7a7223 */ /* 0x000fe20000010104 */
[----:B------:R-:W-:Y:S02]  /*ade0*/  ISETP.GE.AND P5, PT, R51, R224, PT ;  /* 0x000000e03300720c */ /* 0x000fe40003fa6270 */
        /* <DEDUP_REMOVED lines=8> */
[----:B------:R-:W-:Y:S02]  /*ae70*/  FSEL R123, R123, -INF , !P3 ;  /* 0xff8000007b7b7808 */ /* 0x000fe40005800000 */
[----:B------:R-:W-:Y:S02]  /*ae80*/  ISETP.GE.AND P1, PT, R50, R224, PT ;  /* 0x000000e03200720c */ /* 0x000fe40003f26270 */
[----:B------:R-:W-:-:S02]  /*ae90*/  IADD3 R121, PT, PT, R226, -0xd9, -R41 ;  /* 0xffffff27e2797810 */ /* 0x000fc40007ffe829 */
[----:B------:R-:W-:Y:S02]  /*aea0*/  ISETP.GE.AND P3, PT, R4, R228, PT ;  /* 0x000000e40400720c */ /* 0x000fe40003f66270 */
[----:B------:R-:W-:Y:S02]  /*aeb0*/  FSEL R110, R59, -INF , P5 ;  /* 0xff8000003b6e7808 */ /* 0x000fe40002800000 */
[----:B------:R-:W-:Y:S02]  /*aec0*/  IABS R121, R121 ;  /* 0x0000007900797213 */ /* 0x000fe40000000000 */
[----:B------:R-:W-:Y:S02]  /*aed0*/  FSEL R110, R110, -INF , !P1 ;  /* 0xff8000006e6e7808 */ /* 0x000fe40004800000 */
[----:B------:R-:W-:Y:S02]  /*aee0*/  FSEL R122, R122, -INF , P3 ;  /* 0xff8000007a7a7808 */ /* 0x000fe40001800000 */
[----:B------:R-:W-:-:S02]  /*aef0*/  IADD3 R109, PT, PT, R48, -0xd8, -R41 ;  /* 0xffffff28306d7810 */ /* 0x000fc40007ffe829 */
[C---:B------:R-:W-:Y:S02]  /*af00*/  ISETP.GE.AND P5, PT, R4.reuse, R227, PT ;  /* 0x000000e30400720c */ /* 0x040fe40003fa6270 */
[C---:B------:R-:W-:Y:S02]  /*af10*/  ISETP.GE.AND P1, PT, R4.reuse, R225, PT ;  /* 0x000000e10400720c */ /* 0x040fe40003f26270 */
[----:B------:R-:W-:Y:S02]  /*af20*/  ISETP.GE.AND P3, PT, R4, R224, PT ;  /* 0x000000e00400720c */ /* 0x000fe40003f66270 */
[----:B------:R-:W-:Y:S02]  /*af30*/  IADD3 R4, PT, PT, R48, -0xd9, -R41 ;  /* 0xffffff2730047810 */ /* 0x000fe40007ffe829 */
[----:B------:R-:W-:Y:S02]  /*af40*/  I2FP.F32.S32 R121, R121 ;  /* 0x0000007900797245 */ /* 0x000fe40000201400 */
[----:B------:R-:W-:-:S02]  /*af50*/  IABS R109, R109 ;  /* 0x0000006d006d7213 */ /* 0x000fc40000000000 */
[----:B------:R-:W-:Y:S01]  /*af60*/  IABS R4, R4 ;  /* 0x0000000400047213 */ /* 0x000fe20000000000 */
[C---:B------:R-:W-:Y:S01]  /*af70*/  FFMA.FTZ R121, -R237.reuse, R121, R5 ;  /* 0x00000079ed797223 */ /* 0x040fe20000010105 */
[----:B------:R-:W-:Y:S02]  /*af80*/  I2FP.F32.S32 R109, R109 ;  /* 0x0000006d006d7245 */ /* 0x000fe40000201400 */
[----:B------:R-:W-:Y:S02]  /*af90*/  IADD3 R5, PT, PT, R226, -0xe0, -R41 ;  /* 0xffffff20e2057810 */ /* 0x000fe40007ffe829 */
[----:B------:R-:W-:Y:S01]  /*afa0*/  I2FP.F32.S32 R4, R4 ;  /* 0x0000000400047245 */ /* 0x000fe20000201400 */
[----:B------:R-:W-:Y:S01]  /*afb0*/  FFMA.FTZ R109, -R237, R109, R6 ;  /* 0x0000006ded6d7223 */ /* 0x000fe20000010106 */
[----:B------:R-:W-:Y:S01]  /*afc0*/  IABS R5, R5 ;  /* 0x0000000500057213 */ /* 0x000fe20000000000 */
[----:B------:R-:W-:Y:S02]  /*afd0*/  VIADD R6, R43, 0xd9 ;  /* 0x000000d92b067836 */ /* 0x000fe40000000000 */
[----:B------:R-:W-:Y:S01]  /*afe0*/  FFMA.FTZ R7, -R237, R4, R7 ;  /* 0x00000004ed077223 */ /* 0x000fe20000010107 */
[----:B------:R-:W-:-:S02]  /*aff0*/  IADD3 R4, PT, PT, R48, -0xe0, -R41 ;  /* 0xffffff2030047810 */ /* 0x000fc40007ffe829 */
[----:B------:R-:W-:Y:S02]  /*b000*/  I2FP.F32.S32 R5, R5 ;  /* 0x0000000500057245 */ /* 0x000fe40000201400 */
[----:B------:R-:W-:Y:S02]  /*b010*/  FSEL R122, R122, -INF , !P5 ;  /* 0xff8000007a7a7808 */ /* 0x000fe40006800000 */
[C---:B------:R-:W-:Y:S02]  /*b020*/  ISETP.GE.AND P5, PT, R6.reuse, R228, PT ;  /* 0x000000e40600720c */ /* 0x040fe40003fa6270 */
[----:B------:R-:W-:Y:S02]  /*b030*/  FSEL R109, R109, -INF , P1 ;  /* 0xff8000006d6d7808 */ /* 0x000fe40000800000 */
[----:B------:R-:W-:Y:S01]  /*b040*/  IABS R4, R4 ;  /* 0x0000000400047213 */ /* 0x000fe20000000000 */
[----:B------:R-:W-:Y:S01]  /*b050*/  FFMA.FTZ R8, -R237, R5, R8 ;  /* 0x00000005ed087223 */ /* 0x000fe20000010108 */
[----:B------:R-:W-:Y:S01]  /*b060*/  ISETP.GE.AND P1, PT, R6, R227, PT ;  /* 0x000000e30600720c */ /* 0x000fe20003f26270 */
[----:B------:R-:W-:Y:S01]  /*b070*/  VIADD R5, R43, 0xe0 ;  /* 0x000000e02b057836 */ /* 0x000fe20000000000 */
[----:B------:R-:W-:-:S02]  /*b080*/  FSEL R109, R109, -INF , !P3 ;  /* 0xff8000006d6d7808 */ /* 0x000fc40005800000 */
[----:B------:R-:W-:Y:S02]  /*b090*/  FSEL R121, R121, -INF , P5 ;  /* 0xff80000079797808 */ /* 0x000fe40002800000 */
[----:B------:R-:W-:Y:S02]  /*b0a0*/  I2FP.F32.S32 R4, R4 ;  /* 0x0000000400047245 */ /* 0x000fe40000201400 */
[C---:B------:R-:W-:Y:S02]  /*b0b0*/  ISETP.GE.AND P3, PT, R6.reuse, R225, PT ;  /* 0x000000e10600720c */ /* 0x040fe40003f66270 */
[----:B------:R-:W-:Y:S01]  /*b0c0*/  ISETP.GE.AND P5, PT, R6, R224, PT ;  /* 0x000000e00600720c */ /* 0x000fe20003fa6270 */
[----:B------:R-:W-:Y:S01]  /*b0d0*/  FFMA.FTZ R11, -R237, R4, R11 ;  /* 0x00000004ed0b7223 */ /* 0x000fe2000001010b */
[----:B------:R-:W-:Y:S02]  /*b0e0*/  FSEL R121, R121, -INF , !P1 ;  /* 0xff80000079797808 */ /* 0x000fe40004800000 */
[----:B------:R-:W-:-:S02]  /*b0f0*/  IADD3 R6, PT, PT, R226, -0xe1, -R41 ;  /* 0xffffff1fe2067810 */ /* 0x000fc40007ffe829 */
        /* <DEDUP_REMOVED lines=10> */
[----:B------:R-:W-:Y:S02]  /*b1a0*/  IADD3 R5, PT, PT, R48, -0xe1, -R41 ;  /* 0xffffff1f30057810 */ /* 0x000fe40007ffe829 */
[----:B------:R-:W-:-:S02]  /*b1b0*/  I2FP.F32.S32 R6, R6 ;  /* 0x0000000600067245 */ /* 0x000fc40000201400 */
[----:B------:R-:W-:Y:S02]  /*b1c0*/  I2FP.F32.S32 R4, R4 ;  /* 0x0000000400047245 */ /* 0x000fe40000201400 */
[----:B------:R-:W-:Y:S01]  /*b1d0*/  IABS R5, R5 ;  /* 0x0000000500057213 */ /* 0x000fe20000000000 */
[----:B------:R-:W-:Y:S01]  /*b1e0*/  FFMA.FTZ R10, -R237, R6, R10 ;  /* 0x00000006ed0a7223 */ /* 0x000fe2000001010a */
[----:B------:R-:W-:Y:S02]  /*b1f0*/  VIADD R6, R43, 0xe1 ;  /* 0x000000e12b067836 */ /* 0x000fe40000000000 */
[----:B------:R-:W-:Y:S01]  /*b200*/  FFMA.FTZ R20, -R237, R4, R20 ;  /* 0x00000004ed147223 */ /* 0x000fe20000010114 */
[----:B------:R-:W-:Y:S02]  /*b210*/  I2FP.F32.S32 R5, R5 ;  /* 0x0000000500057245 */ /* 0x000fe40000201400 */
[----:B------:R-:W-:Y:S02]  /*b220*/  FSEL R107, R11, -INF , P5 ;  /* 0xff8000000b6b7808 */ /* 0x000fe40002800000 */
[----:B------:R-:W-:Y:S01]  /*b230*/  IADD3 R4, PT, PT, R48, -0xe8, -R41 ;  /* 0xffffff1830047810 */ /* 0x000fe20007ffe829 */
[----:B------:R-:W-:Y:S01]  /*b240*/  FFMA.FTZ R9, -R237, R5, R9 ;  /* 0x00000005ed097223 */ /* 0x000fe20000010109 */
[----:B------:R-:W-:-:S02]  /*b250*/  FSEL R120, R120, -INF , !P3 ;  /* 0xff80000078787808 */ /* 0x000fc40005800000 */
[C---:B------:R-:W-:Y:S02]  /*b260*/  ISETP.GE.AND P3, PT, R6.reuse, R228, PT ;  /* 0x000000e40600720c */ /* 0x040fe40003f66270 */
[----:B------:R-:W-:Y:S02]  /*b270*/  FSEL R107, R107, -INF , !P1 ;  /* 0xff8000006b6b7808 */ /* 0x000fe40004800000 */
[----:B------:R-:W-:Y:S02]  /*b280*/  IABS R4, R4 ;  /* 0x0000000400047213 */ /* 0x000fe40000000000 */
[C---:B------:R-:W-:Y:S01]  /*b290*/  ISETP.GE.AND P1, PT, R6.reuse, R225, PT ;  /* 0x000000e10600720c */ /* 0x040fe20003f26270 */
[----:B------:R-:W-:Y:S01]  /*b2a0*/  VIADD R7, R43, 0xe8 ;  /* 0x000000e82b077836 */ /* 0x000fe20000000000 */
[----:B------:R-:W-:Y:S02]  /*b2b0*/  ISETP.GE.AND P5, PT, R6, R227, PT ;  /* 0x000000e30600720c */ /* 0x000fe40003fa6270 */
[----:B------:R-:W-:-:S02]  /*b2c0*/  FSEL R119, R10, -INF , P3 ;  /* 0xff8000000a777808 */ /* 0x000fc40001800000 */
[----:B------:R-:W-:Y:S02]  /*b2d0*/  I2FP.F32.S32 R4, R4 ;  /* 0x0000000400047245 */ /* 0x000fe40000201400 */
[----:B------:R-:W-:Y:S02]  /*b2e0*/  ISETP.GE.AND P3, PT, R6, R224, PT ;  /* 0x000000e00600720c */ /* 0x000fe40003f66270 */
[----:B------:R-:W-:Y:S01]  /*b2f0*/  FSEL R106, R9, -INF , P1 ;  /* 0xff800000096a7808 */ /* 0x000fe20000800000 */
[----:B------:R-:W-:Y:S01]  /*b300*/  FFMA.FTZ R25, -R237, R4, R25 ;  /* 0x00000004ed197223 */ /* 0x000fe20000010119 */
[----:B------:R-:W-:Y:S02]  /*b310*/  FSEL R119, R119, -INF , !P5 ;  /* 0xff80000077777808 */ /* 0x000fe40006800000 */
[----:B------:R-:W-:Y:S02]  /*b320*/  ISETP.GE.AND P5, PT, R7, R228, PT ;  /* 0x000000e40700720c */ /* 0x000fe40003fa6270 */
[----:B------:R-:W-:-:S02]  /*b330*/  FSEL R106, R106, -INF , !P3 ;  /* 0xff8000006a6a7808 */ /* 0x000fc40005800000 */
[----:B------:R-:W-:Y:S01]  /*b340*/  ISETP.GE.AND P3, PT, R7, R225, PT ;  /* 0x000000e10700720c */ /* 0x000fe20003f66270 */
[----:B------:R-:W-:Y:S01]  /*b350*/  VIADD R4, R43, 0xe9 ;  /* 0x000000e92b047836 */ /* 0x000fe20000000000 */
[----:B------:R-:W-:Y:S02]  /*b360*/  IADD3 R6, PT, PT, R226, -0xe9, -R41 ;  /* 0xffffff17e2067810 */ /* 0x000fe40007ffe829 */
[----:B------:R-:W-:Y:S02]  /*b370*/  FSEL R118, R20, -INF , P5 ;  /* 0xff80000014767808 */ /* 0x000fe40002800000 */
[C---:B------:R-:W-:Y:S02]  /*b380*/  ISETP.GE.AND P1, PT, R7.reuse, R227, PT ;  /* 0x000000e30700720c */ /* 0x040fe40003f26270 */
[----:B------:R-:W-:Y:S02]  /*b390*/  ISETP.GE.AND P5, PT, R7, R224, PT ;  /* 0x000000e00700720c */ /* 0x000fe40003fa6270 */
[----:B------:R-:W-:-:S02]  /*b3a0*/  FSEL R25, R25, -INF , P3 ;  /* 0xff80000019197808 */ /* 0x000fc40001800000 */
[----:B------:R-:W-:Y:S02]  /*b3b0*/  IABS R6, R6 ;  /* 0x0000000600067213 */ /* 0x000fe40000000000 */
[----:B------:R-:W-:Y:S02]  /*b3c0*/  FSEL R118, R118, -INF , !P1 ;  /* 0xff80000076767808 */ /* 0x000fe40004800000 */
[----:B------:R-:W-:Y:S02]  /*b3d0*/  FSEL R49, R49, -INF , !P4 ;  /* 0xff80000031317808 */ /* 0x000fe40006000000 */
[----:B------:R-:W-:Y:S02]  /*b3e0*/  FSEL R105, R25, -INF , !P5 ;  /* 0xff80000019697808 */ /* 0x000fe40006800000 */
[C---:B------:R-:W-:Y:S02]  /*b3f0*/  ISETP.GE.AND P1, PT, R4.reuse, R228, PT ;  /* 0x000000e40400720c */ /* 0x040fe40003f26270 */
[----:B------:R-:W-:-:S02]  /*b400*/  ISETP.GE.AND P4, PT, R4, R227, PT ;  /* 0x000000e30400720c */ /* 0x000fc40003f86270 */
[C---:B------:R-:W-:Y:S02]  /*b410*/  ISETP.GE.AND P3, PT, R4.reuse, R225, PT ;  /* 0x000000e10400720c */ /* 0x040fe40003f66270 */
[----:B------:R-:W-:Y:S01]  /*b420*/  ISETP.GE.AND P5, PT, R4, R224, PT ;  /* 0x000000e00400720c */ /* 0x000fe20003fa6270 */
[C---:B------:R-:W-:Y:S01]  /*b430*/  FFMA.FTZ R4, -R237.reuse, R47, R0 ;  /* 0x0000002fed047223 */ /* 0x040fe20000010100 */
[----:B------:R-:W-:Y:S02]  /*b440*/  IADD3 R5, PT, PT, R48, -0xe9, -R41 ;  /* 0xffffff1730057810 */ /* 0x000fe40007ffe829 */
[----:B------:R-:W-:Y:S02]  /*b450*/  I2FP.F32.S32 R6, R6 ;  /* 0x0000000600067245 */ /* 0x000fe40000201400 */
[----:B------:R-:W-:Y:S02]  /*b460*/  FMNMX3.FTZ R0, R30, R32, R33, !PT ;  /* 0x000000201e007276 */ /* 0x000fe40007810021 */
[----:B------:R-:W-:Y:S01]  /*b470*/  IABS R5, R5 ;  /* 0x0000000500057213 */ /* 0x000fe20000000000 */
[----:B------:R-:W-:Y:S01]  /*b480*/  FFMA.FTZ R23, -R237, R6, R23 ;  /* 0x00000006ed177223 */ /* 0x000fe20000010117 */
[----:B------:R-:W-:-:S02]  /*b490*/  FMNMX3.FTZ R0, R0, R40, R35, !PT ;  /* 0x0000002800007276 */ /* 0x000fc40007810023 */
[----:B------:R-:W-:Y:S02]  /*b4a0*/  I2FP.F32.S32 R5, R5 ;  /* 0x0000000500057245 */ /* 0x000fe40000201400 */
[----:B------:R-:W-:Y:S02]  /*b4b0*/  FMNMX3.FTZ R0, R0, R14, R12, !PT ;  /* 0x0000000e00007276 */ /* 0x000fe4000781000c */
[----:B------:R-:W-:Y:S01]  /*b4c0*/  FSEL R23, R23, -INF , P1 ;  /* 0xff80000017177808 */ /* 0x000fe20000800000 */
[----:B------:R-:W-:Y:S01]  /*b4d0*/  FFMA.FTZ R22, -R237, R5, R22 ;  /* 0x00000005ed167223 */ /* 0x000fe20000010116 */
[----:B------:R-:W-:Y:S02]  /*b4e0*/  ISETP.GE.AND P1, PT, R43, R228, PT ;  /* 0x000000e42b00720c */ /* 0x000fe40003f26270 */
[----:B------:R-:W-:Y:S02]  /*b4f0*/  FMNMX3.FTZ R0, R0, R24, R46, !PT ;  /* 0x0000001800007276 */ /* 0x000fe4000781002e */
[----:B------:R-:W-:-:S02]  /*b500*/  FSEL R117, R23, -INF , !P4 ;  /* 0xff80000017757808 */ /* 0x000fc40006000000 */
[C---:B------:R-:W-:Y:S02]  /*b510*/  ISETP.GE.AND P4, PT, R43.reuse, R227, PT ;  /* 0x000000e32b00720c */ /* 0x040fe40003f86270 */
[----:B------:R-:W-:Y:S01]  /*b520*/  FSEL R4, R4, -INF , P1 ;  /* 0xff80000004047808 */ /* 0x000fe20000800000 */
[----:B------:R-:W-:Y:S01]  /*b530*/  VIADD R5, R43, 0xf0 ;  /* 0x000000f02b057836 */ /* 0x000fe20000000000 */
[----:B------:R-:W-:Y:S02]  /*b540*/  FMNMX3.FTZ R0, R0, R45, R44, !PT ;  /* 0x0000002d00007276 */ /* 0x000fe4000781002c */
[----:B------:R-:W-:Y:S02]  /*b550*/  FSEL R104, R22, -INF , P3 ;  /* 0xff80000016687808 */ /* 0x000fe40001800000 */
[----:B------:R-:W-:Y:S02]  /*b560*/  FSEL R4, R4, -INF , !P4 ;  /* 0xff80000004047808 */ /* 0x000fe40006000000 */
[----:B------:R-:W-:-:S02]  /*b570*/  FMNMX3.FTZ R0, R0, R143, R72, !PT ;  /* 0x0000008f00007276 */ /* 0x000fc40007810048 */
        /* <DEDUP_REMOVED lines=19> */
[----:B------:R-:W-:Y:S02]  /*b6b0*/  IADD3 R7, PT, PT, R226, -0xf0, -R41 ;  /* 0xffffff10e2077810 */ /* 0x000fe40007ffe829 */
[----:B------:R-:W-:Y:S02]  /*b6c0*/  FMNMX3.FTZ R5, R5, R244, R209, !PT ;  /* 0x000000f405057276 */ /* 0x000fe400078100d1 */
[----:B------:R-:W-:Y:S02]  /*b6d0*/  FMNMX3.FTZ R0, R0, R180, R190, !PT ;  /* 0x000000b400007276 */ /* 0x000fe400078100be */
[----:B------:R-:W-:Y:S02]  /*b6e0*/  IABS R7, R7 ;  /* 0x0000000700077213 */ /* 0x000fe40000000000 */
[----:B------:R-:W-:-:S02]  /*b6f0*/  FMNMX3.FTZ R5, R5, R207, R208, !PT ;  /* 0x000000cf05057276 */ /* 0x000fc400078100d0 */
[----:B------:R-:W-:Y:S02]  /*b700*/  FMNMX3.FTZ R0, R0, R189, R193, !PT ;  /* 0x000000bd00007276 */ /* 0x000fe400078100c1 */
[----:B------:R-:W-:Y:S02]  /*b710*/  I2FP.F32.S32 R7, R7 ;  /* 0x0000000700077245 */ /* 0x000fe40000201400 */
[----:B------:R-:W-:Y:S02]  /*b720*/  FMNMX3.FTZ R5, R5, R154, R169, !PT ;  /* 0x0000009a05057276 */ /* 0x000fe400078100a9 */
[----:B------:R-:W-:Y:S02]  /*b730*/  IADD3 R6, PT, PT, R48, -0xf0, -R41 ;  /* 0xffffff1030067810 */ /* 0x000fe40007ffe829 */
[----:B------:R-:W-:Y:S01]  /*b740*/  FMNMX3.FTZ R0, R0, R194, R206, !PT ;  /* 0x000000c200007276 */ /* 0x000fe200078100ce */
[----:B------:R-:W-:Y:S01]  /*b750*/  FFMA.FTZ R21, -R237, R7, R21 ;  /* 0x00000007ed157223 */ /* 0x000fe20000010115 */
[----:B------:R-:W-:-:S02]  /*b760*/  FMNMX3.FTZ R5, R5, R170, R171, !PT ;  /* 0x000000aa05057276 */ /* 0x000fc400078100ab */
[----:B------:R-:W-:Y:S02]  /*b770*/  IABS R6, R6 ;  /* 0x0000000600067213 */ /* 0x000fe40000000000 */
[----:B------:R-:W-:Y:S02]  /*b780*/  FMNMX3.FTZ R0, R0, R205, R204, !PT ;  /* 0x000000cd00007276 */ /* 0x000fe400078100cc */
[----:B------:R-:W-:Y:S02]  /*b790*/  IADD3 R7, PT, PT, R48, -0xf1, -R41 ;  /* 0xffffff0f30077810 */ /* 0x000fe40007ffe829 */
[----:B------:R-:W-:Y:S02]  /*b7a0*/  FMNMX3.FTZ R5, R5, R172, R181, !PT ;  /* 0x000000ac05057276 */ /* 0x000fe400078100b5 */
[----:B------:R-:W-:Y:S02]  /*b7b0*/  I2FP.F32.S32 R6, R6 ;  /* 0x0000000600067245 */ /* 0x000fe40000201400 */
[----:B------:R-:W-:-:S02]  /*b7c0*/  FMNMX3.FTZ R0, R0, R203, R191, !PT ;  /* 0x000000cb00007276 */ /* 0x000fc400078100bf */
[----:B------:R-:W-:Y:S02]  /*b7d0*/  IABS R7, R7 ;  /* 0x0000000700077213 */ /* 0x000fe40000000000 */
[----:B------:R-:W-:Y:S01]  /*b7e0*/  FMNMX3.FTZ R5, R5, R183, R185, !PT ;  /* 0x000000b705057276 */ /* 0x000fe200078100b9 */
[----:B------:R-:W-:Y:S01]  /*b7f0*/  FFMA.FTZ R31, -R237, R6, R31 ;  /* 0x00000006ed1f7223 */ /* 0x000fe2000001011f */
[----:B------:R-:W-:Y:S01]  /*b800*/  FMNMX3.FTZ R0, R0, R188, R186, !PT ;  /* 0x000000bc00007276 */ /* 0x000fe200078100ba */
[----:B------:R-:W-:Y:S01]  /*b810*/  VIADD R6, R43, 0xf1 ;  /* 0x000000f12b067836 */ /* 0x000fe20000000000 */
[----:B------:R-:W-:Y:S02]  /*b820*/  I2FP.F32.S32 R7, R7 ;  /* 0x0000000700077245 */ /* 0x000fe40000201400 */
[----:B------:R-:W-:Y:S02]  /*b830*/  FMNMX3.FTZ R5, R5, R187, R195, !PT ;  /* 0x000000bb05057276 */ /* 0x000fe400078100c3 */
[----:B------:R-:W-:Y:S01]  /*b840*/  FMNMX3.FTZ R8, R0, R184, R173, !PT ;  /* 0x000000b800087276 */ /* 0x000fe200078100ad */
[----:B------:R-:W-:Y:S01]  /*b850*/  FFMA.FTZ R7, -R237, R7, R29 ;  /* 0x00000007ed077223 */ /* 0x000fe2000001011d */
[----:B------:R-:W-:-:S02]  /*b860*/  FSEL R103, R31, -INF , P1 ;  /* 0xff8000001f677808 */ /* 0x000fc40000800000 */
[----:B------:R-:W-:Y:S02]  /*b870*/  ISETP.GE.AND P1, PT, R6, R225, PT ;  /* 0x000000e10600720c */ /* 0x000fe40003f26270 */
[----:B------:R-:W-:Y:S02]  /*b880*/  FMNMX3.FTZ R9, R5, R196, R199, !PT ;  /* 0x000000c405097276 */ /* 0x000fe400078100c7 */
[----:B------:R-:W-:Y:S02]  /*b890*/  FSEL R116, R21, -INF , P3 ;  /* 0xff80000015747808 */ /* 0x000fe40001800000 */
[----:B------:R-:W-:Y:S02]  /*b8a0*/  FMNMX3.FTZ R5, R8, R168, R163, !PT ;  /* 0x000000a808057276 */ /* 0x000fe400078100a3 */
[----:B------:R-:W-:Y:S02]  /*b8b0*/  FSEL R102, R7, -INF , P1 ;  /* 0xff80000007667808 */ /* 0x000fe40000800000 */
[----:B------:R-:W-:-:S02]  /*b8c0*/  FSEL R116, R116, -INF , !P5 ;  /* 0xff80000074747808 */ /* 0x000fc40006800000 */
[----:B------:R-:W-:Y:S02]  /*b8d0*/  FSEL R103, R103, -INF , !P4 ;  /* 0xff80000067677808 */ /* 0x000fe40006000000 */
[----:B------:R-:W-:Y:S02]  /*b8e0*/  FMNMX3.FTZ R7, R5, R158, R145, !PT ;  /* 0x0000009e05077276 */ /* 0x000fe40007810091 */
[C---:B------:R-:W-:Y:S02]  /*b8f0*/  ISETP.GE.AND P3, PT, R6.reuse, R228, PT ;  /* 0x000000e40600720c */ /* 0x040fe40003f66270 */
[C---:B------:R-:W-:Y:S02]  /*b900*/  ISETP.GE.AND P5, PT, R6.reuse, R227, PT ;  /* 0x000000e30600720c */ /* 0x040fe40003fa6270 */
[----:B------:R-:W-:Y:S02]  /*b910*/  ISETP.GE.AND P4, PT, R6, R224, PT ;  /* 0x000000e00600720c */ /* 0x000fe40003f86270 */
[----:B------:R-:W-:-:S02]  /*b920*/  FMNMX3.FTZ R8, R9, R202, R201, !PT ;  /* 0x000000ca09087276 */ /* 0x000fc400078100c9 */
[----:B------:R-:W-:Y:S02]  /*b930*/  IADD3 R6, PT, PT, R48, -0xf8, -R41 ;  /* 0xffffff0830067810 */ /* 0x000fe40007ffe829 */
[----:B------:R-:W-:Y:S02]  /*b940*/  FMNMX3.FTZ R7, R7, R142, R140, !PT ;  /* 0x0000008e07077276 */ /* 0x000fe4000781008c */
[----:B------:R-:W-:Y:S02]  /*b950*/  FMNMX3.FTZ R8, R8, R198, R197, !PT ;  /* 0x000000c608087276 */ /* 0x000fe400078100c5 */
[----:B------:R-:W-:Y:S02]  /*b960*/  IABS R6, R6 ;  /* 0x0000000600067213 */ /* 0x000fe40000000000 */
[----:B------:R-:W-:Y:S02]  /*b970*/  IADD3 R48, PT, PT, R48, -0xf9, -R41 ;  /* 0xffffff0730307810 */ /* 0x000fe40007ffe829 */
[----:B------:R-:W-:-:S02]  /*b980*/  FMNMX3.FTZ R7, R7, R139, R134, !PT ;  /* 0x0000008b07077276 */ /* 0x000fc40007810086 */
[----:B------:R-:W-:Y:S01]  /*b990*/  FMNMX3.FTZ R8, R8, R192, R182, !PT ;  /* 0x000000c008087276 */ /* 0x000fe200078100b6 */
[----:B------:R-:W-:Y:S01]  /*b9a0*/  VIADD R0, R43, 0xf8 ;  /* 0x000000f82b007836 */ /* 0x000fe20000000000 */
[----:B------:R-:W-:Y:S02]  /*b9b0*/  I2FP.F32.S32 R6, R6 ;  /* 0x0000000600067245 */ /* 0x000fe40000201400 */
[----:B------:R-:W-:Y:S02]  /*b9c0*/  IABS R48, R48 ;  /* 0x0000003000307213 */ /* 0x000fe40000000000 */
[----:B------:R-:W-:Y:S02]  /*b9d0*/  FMNMX3.FTZ R7, R7, R133, R129, !PT ;  /* 0x0000008507077276 */ /* 0x000fe40007810081 */
[----:B------:R-:W-:Y:S01]  /*b9e0*/  FMNMX3.FTZ R8, R8, R178, R177, !PT ;  /* 0x000000b208087276 */ /* 0x000fe200078100b1 */
[----:B------:R-:W-:Y:S01]  /*b9f0*/  FFMA.FTZ R6, -R237, R6, R34 ;  /* 0x00000006ed067223 */ /* 0x000fe20000010122 */
[----:B------:R-:W-:Y:S01]  /*ba00*/  I2FP.F32.S32 R48, R48 ;  /* 0x0000003000307245 */ /* 0x000fe20000201400 */
[----:B------:R-:W-:Y:S01]  /*ba10*/  VIADD R43, R43, 0xf9 ;  /* 0x000000f92b2b7836 */ /* 0x000fe20000000000 */
[----:B------:R-:W-:-:S02]  /*ba20*/  ISETP.GE.AND P1, PT, R0, R225, PT ;  /* 0x000000e10000720c */ /* 0x000fc40003f26270 */
[----:B------:R-:W-:Y:S02]  /*ba30*/  FMNMX3.FTZ R7, R7, R112, R111, !PT ;  /* 0x0000007007077276 */ /* 0x000fe4000781006f */
[----:B------:R-:W-:Y:S01]  /*ba40*/  FMNMX3.FTZ R8, R8, R174, R157, !PT ;  /* 0x000000ae08087276 */ /* 0x000fe2000781009d */
[----:B------:R-:W-:Y:S01]  /*ba50*/  FFMA.FTZ R42, -R237, R48, R42 ;  /* 0x00000030ed2a7223 */ /* 0x000fe2000001012a */
[----:B------:R-:W-:Y:S02]  /*ba60*/  FSEL R102, R102, -INF , !P4 ;  /* 0xff80000066667808 */ /* 0x000fe40006000000 */
[----:B------:R-:W-:Y:S02]  /*ba70*/  ISETP.GE.AND P4, PT, R0, R224, PT ;  /* 0x000000e00000720c */ /* 0x000fe40003f86270 */
[----:B------:R-:W-:Y:S02]  /*ba80*/  FSEL R6, R6, -INF , P1 ;  /* 0xff80000006067808 */ /* 0x000fe40000800000 */
[----:B------:R-:W-:-:S02]  /*ba90*/  FMNMX3.FTZ R7, R7, R110, R109, !PT ;  /* 0x0000006e07077276 */ /* 0x000fc4000781006d */
[----:B------:R-:W-:Y:S02]  /*baa0*/  ISETP.GE.AND P1, PT, R43, R225, PT ;  /* 0x000000e12b00720c */ /* 0x000fe40003f26270 */
[----:B------:R-:W-:Y:S02]  /*bab0*/  FMNMX3.FTZ R8, R8, R156, R155, !PT ;  /* 0x0000009c08087276 */ /* 0x000fe4000781009b */
[----:B------:R-:W-:Y:S02]  /*bac0*/  FSEL R101, R6, -INF , !P4 ;  /* 0xff80000006657808 */ /* 0x000fe40006000000 */
[----:B------:R-:W-:Y:S02]  /*bad0*/  FMNMX3.FTZ R7, R7, R108, R107, !PT ;  /* 0x0000006c07077276 */ /* 0x000fe4000781006b */
[----:B------:R-:W-:Y:S02]  /*bae0*/  ISETP.GE.AND P4, PT, R43, R224, PT ;  /* 0x000000e02b00720c */ /* 0x000fe40003f86270 */
[----:B------:R-:W-:-:S02]  /*baf0*/  FSEL R42, R42, -INF , P1 ;  /* 0xff8000002a2a7808 */ /* 0x000fc40000800000 */
[----:B------:R-:W-:Y:S02]  /*bb00*/  FMNMX3.FTZ R8, R8, R152, R138, !PT ;  /* 0x0000009808087276 */ /* 0x000fe4000781008a */
[----:B------:R-:W-:Y:S02]  /*bb10*/  FMNMX3.FTZ R7, R7, R106, R105, !PT ;  /* 0x0000006a07077276 */ /* 0x000fe40007810069 */
[----:B------:R-:W-:Y:S02]  /*bb20*/  FSEL R100, R42, -INF , !P4 ;  /* 0xff8000002a647808 */ /* 0x000fe40006000000 */
[----:B------:R-:W-:Y:S02]  /*bb30*/  FMNMX3.FTZ R8, R8, R137, R136, !PT ;  /* 0x0000008908087276 */ /* 0x000fe40007810088 */
[C---:B------:R-:W-:Y:S02]  /*bb40*/  ISETP.GE.AND P1, PT, R0.reuse, R228, PT ;  /* 0x000000e40000720c */ /* 0x040fe40003f26270 */
[----:B------:R-:W-:-:S02]  /*bb50*/  ISETP.GE.AND P4, PT, R0, R227, PT ;  /* 0x000000e30000720c */ /* 0x000fc40003f86270 */
[----:B------:R-:W-:Y:S02]  /*bb60*/  IADD3 R0, PT, PT, R226, -0xf1, -R41 ;  /* 0xffffff0fe2007810 */ /* 0x000fe40007ffe829 */
[----:B------:R-:W-:Y:S02]  /*bb70*/  FMNMX3.FTZ R7, R7, R104, R103, !PT ;  /* 0x0000006807077276 */ /* 0x000fe40007810067 */
[----:B------:R-:W-:Y:S02]  /*bb80*/  FMNMX3.FTZ R8, R8, R135, R128, !PT ;  /* 0x0000008708087276 */ /* 0x000fe40007810080 */
[C-C-:B------:R-:W-:Y:S02]  /*bb90*/  IADD3 R6, PT, PT, R226.reuse, -0xf8, -R41.reuse ;  /* 0xffffff08e2067810 */ /* 0x140fe40007ffe829 */
[----:B------:R-:W-:Y:S02]  /*bba0*/  IADD3 R5, PT, PT, R226, -0xf9, -R41 ;  /* 0xffffff07e2057810 */ /* 0x000fe40007ffe829 */
[----:B------:R-:W-:-:S02]  /*bbb0*/  IABS R0, R0 ;  /* 0x0000000000007213 */ /* 0x000fc40000000000 */
[----:B------:R-:W-:Y:S02]  /*bbc0*/  FMNMX3.FTZ R7, R7, R102, R101, !PT ;  /* 0x0000006607077276 */ /* 0x000fe40007810065 */
[----:B------:R-:W-:Y:S02]  /*bbd0*/  FMNMX3.FTZ R8, R8, R127, R126, !PT ;  /* 0x0000007f08087276 */ /* 0x000fe4000781007e */
[----:B------:R-:W-:Y:S02]  /*bbe0*/  IABS R6, R6 ;  /* 0x0000000600067213 */ /* 0x000fe40000000000 */
[----:B------:R-:W-:Y:S02]  /*bbf0*/  IABS R5, R5 ;  /* 0x0000000500057213 */ /* 0x000fe40000000000 */
[----:B------:R-:W-:Y:S02]  /*bc00*/  I2FP.F32.S32 R9, R0 ;  /* 0x0000000000097245 */ /* 0x000fe40000201400 */
[----:B------:R-:W-:-:S02]  /*bc10*/  FMNMX.FTZ R0, R100, R7, !PT ;  /* 0x0000000764007209 */ /* 0x000fc40007810000 */
[----:B------:R-:W-:Y:S02]  /*bc20*/  FMNMX3.FTZ R8, R8, R125, R124, !PT ;  /* 0x0000007d08087276 */ /* 0x000fe4000781007c */
[----:B------:R-:W-:Y:S02]  /*bc30*/  I2FP.F32.S32 R6, R6 ;  /* 0x0000000600067245 */ /* 0x000fe40000201400 */
[----:B------:R-:W-:Y:S02]  /*bc40*/  I2FP.F32.S32 R7, R5 ;  /* 0x0000000500077245 */ /* 0x000fe40000201400 */
[----:B------:R-:W-:Y:S01]  /*bc50*/  FMNMX3.FTZ R8, R8, R123, R122, !PT ;  /* 0x0000007b08087276 */ /* 0x000fe2000781007a */
[----:B------:R-:W1:Y:S01]  /*bc60*/  SHFL.BFLY PT, R5, R0, 0x2, 0x1f ;  /* 0x0c401f0000057f89 */ /* 0x000e6200000e0000 */
[C---:B------:R-:W-:Y:S01]  /*bc70*/  FFMA.FTZ R9, -R237.reuse, R9, R26 ;  /* 0x00000009ed097223 */ /* 0x040fe2000001011a */
[C---:B------:R-:W-:Y:S01]  /*bc80*/  FFMA.FTZ R6, -R237.reuse, R6, R27 ;  /* 0x00000006ed067223 */ /* 0x040fe2000001011b */
[----:B------:R-:W-:Y:S01]  /*bc90*/  FMNMX3.FTZ R8, R8, R121, R120, !PT ;  /* 0x0000007908087276 */ /* 0x000fe20007810078 */
[----:B------:R-:W-:-:S02]  /*bca0*/  FFMA.FTZ R7, -R237, R7, R28 ;  /* 0x00000007ed077223 */ /* 0x000fc4000001011c */
[----:B------:R-:W-:Y:S02]  /*bcb0*/  FSEL R9, R9, -INF , P3 ;  /* 0xff80000009097808 */ /* 0x000fe40001800000 */
[----:B------:R-:W-:Y:S02]  /*bcc0*/  FSEL R114, R6, -INF , P1 ;  /* 0xff80000006727808 */ /* 0x000fe40000800000 */
[C---:B------:R-:W-:Y:S02]  /*bcd0*/  ISETP.GE.AND P3, PT, R43.reuse, R228, PT ;  /* 0x000000e42b00720c */ /* 0x040fe40003f66270 */
[----:B------:R-:W-:Y:S02]  /*bce0*/  FMNMX3.FTZ R6, R8, R119, R118, !PT ;  /* 0x0000007708067276 */ /* 0x000fe40007810076 */
[----:B------:R-:W-:Y:S02]  /*bcf0*/  ISETP.GE.AND P1, PT, R43, R227, PT ;  /* 0x000000e32b00720c */ /* 0x000fe40003f26270 */
[----:B------:R-:W-:-:S02]  /*bd00*/  FSEL R7, R7, -INF , P3 ;  /* 0xff80000007077808 */ /* 0x000fc40001800000 */
        /* <DEDUP_REMOVED lines=12> */
[----:B------:R-:W-:Y:S01]  /*bdd0*/  IMAD.MOV.U32 R65, RZ, RZ, 0x40 ;  /* 0x00000040ff417424 */ /* 0x000fe200078e00ff */
[----:B------:R-:W-:Y:S02]  /*bde0*/  LOP3.LUT R164, R61, 0x200, R71, 0xf8, !PT ;  /* 0x000002003da47812 */ /* 0x000fe400078ef847 */
[----:B------:R-:W-:Y:S01]  /*bdf0*/  FSETP.NEU.FTZ.AND P1, PT, R0, -INF , PT ;  /* 0xff8000000000780b */ /* 0x000fe20003f3d000 */
[----:B--2---:R-:W-:Y:S01]  /*be00*/  FMUL.FTZ R85, R99, R0 ;  /* 0x0000000063557220 */ /* 0x004fe20000410000 */
[----:B------:R-:W-:Y:S01]  /*be10*/  SEL R65, R65, 0xffffffc0, !P2 ;  /* 0xffffffc041417807 */ /* 0x000fe20005000000 */
[----:B------:R-:W-:Y:S01]  /*be20*/  IMAD R67, R164, 0x2, R214 ;  /* 0x00000002a4437824 */ /* 0x000fe200078e02d6 */
[----:B------:R-:W-:Y:S02]  /*be30*/  SEL R61, R38, 0xffffffe0, !P6 ;  /* 0xffffffe0263d7807 */ /* 0x000fe40007000000 */
[----:B------:R-:W-:Y:S01]  /*be40*/  FSEL R85, R85, RZ, P1 ;  /* 0x000000ff55557208 */ /* 0x000fe20000800000 */
[--C-:B------:R-:W-:Y:S01]  /*be50*/  IMAD.IADD R65, R65, 0x1, R67.reuse ;  /* 0x0000000141417824 */ /* 0x100fe200078e0243 */
[----:B------:R-:W-:Y:S01]  /*be60*/  LDSM.16.MT88.4 R56, [R67+0xa800] ;  /* 0x00a800004338783b */ /* 0x000fe20000004200 */
[----:B-1----:R-:W-:Y:S01]  /*be70*/  FMNMX.FTZ R36, R5, R36, !PT ;  /* 0x0000002405247209 */ /* 0x002fe20007810000 */
[----:B------:R-:W-:-:S02]  /*be80*/  IMAD.IADD R66, R61, 0x1, R67 ;  /* 0x000000013d427824 */ /* 0x000fc400078e0243 */
[-C--:B------:R-:W-:Y:S01]  /*be90*/  FFMA.FTZ R84, R30, R99.reuse, -R85 ;  /* 0x000000631e547223 */ /* 0x080fe20000010855 */
[----:B------:R-:W-:Y:S01]  /*bea0*/  IMAD.IADD R64, R61, 0x1, R65 ;  /* 0x000000013d407824 */ /* 0x000fe200078e0241 */
[----:B------:R-:W-:Y:S01]  /*beb0*/  FSETP.NEU.FTZ.AND P1, PT, R36, -INF , PT ;  /* 0xff8000002400780b */ /* 0x000fe20003f3d000 */
[----:B------:R-:W-:Y:S01]  /*bec0*/  FMUL.FTZ R98, R99, R36 ;  /* 0x0000002463627220 */ /* 0x000fe20000410000 */
[-CC-:B------:R-:W-:Y:S01]  /*bed0*/  FFMA.FTZ R81, R40, R99.reuse, -R85.reuse ;  /* 0x0000006328517223 */ /* 0x180fe20000010855 */
[----:B------:R-:W-:Y:S03]  /*bee0*/  LDSM.16.MT88.4 R28, [R66+0xa000] ;  /* 0x00a00000421c783b */ /* 0x000fe60000004200 */
[----:B------:R-:W-:Y:S01]  /*bef0*/  FSEL R98, R98, RZ, P1 ;  /* 0x000000ff62627208 */ /* 0x000fe20000800000 */
[----:B------:R-:W-:Y:S04]  /*bf00*/  LDSM.16.MT88.4 R20, [R65+0xa000] ;  /* 0x00a000004114783b */ /* 0x000fe80000004200 */
[-CC-:B------:R-:W-:Y:S01]  /*bf10*/  FFMA.FTZ R97, R4, R99.reuse, -R98.reuse ;  /* 0x0000006304617223 */ /* 0x180fe20000010862 */
[----:B------:R-:W-:Y:S04]  /*bf20*/  LDSM.16.MT88.4 R40, [R64+0xa000] ;  /* 0x00a000004028783b */ /* 0x000fe80000004200 */
[----:B------:R-:W1:Y:S01]  /*bf30*/  LDSM.16.MT88.4 R4, [R67+0xa000] ;  /* 0x00a000004304783b */ /* 0x000e620000004200 */
        /* <DEDUP_REMOVED lines=9> */
[----:B------:R-:W-:Y:S04]  /*bfd0*/  LDSM.16.MT88.4 R48, [R66+0xa800] ;  /* 0x00a800004230783b */ /* 0x000fe80000004200 */
[----:B------:R-:W2:Y:S01]  /*bfe0*/  MUFU.EX2 R83, R83 ;  /* 0x0000005300537308 */ /* 0x000ea20000000800 */
[----:B------:R-:W3:Y:S01]  /*bff0*/  LDSM.16.MT88.4 R44, [R64+0xa800] ;  /* 0x00a80000402c783b */ /* 0x000ee20000004200 */
[-CC-:B------:R-:W-:Y:S01]  /*c000*/  FFMA.FTZ R80, R35, R99.reuse, -R85.reuse ;  /* 0x0000006323507223 */ /* 0x180fe20000010855 */
[-CC-:B------:R-:W-:Y:S01]  /*c010*/  FFMA.FTZ R79, R14, R99.reuse, -R85.reuse ;  /* 0x000000630e4f7223 */ /* 0x180fe20000010855 */
[-CC-:B------:R-:W-:Y:S01]  /*c020*/  FFMA.FTZ R78, R12, R99.reuse, -R85.reuse ;  /* 0x000000630c4e7223 */ /* 0x180fe20000010855 */
[-C--:B------:R-:W-:Y:S01]  /*c030*/  FFMA.FTZ R77, R24, R99.reuse, -R85 ;  /* 0x00000063184d7223 */ /* 0x080fe20000010855 */
[----:B------:R-:W4:Y:S02]  /*c040*/  LDSM.16.MT88.4 R52, [R65+0xa800] ;  /* 0x00a800004134783b */ /* 0x000f240000004200 */
[----:B------:R-:W-:Y:S08]  /*c050*/  MUFU.EX2 R82, R82 ;  /* 0x0000005200527308 */ /* 0x000ff00000000800 */
[----:B------:R-:W5:Y:S08]  /*c060*/  MUFU.EX2 R81, R81 ;  /* 0x0000005100517308 */ /* 0x000f700000000800 */
[----:B------:R-:W-:Y:S08]  /*c070*/  MUFU.EX2 R97, R97 ;  /* 0x0000006100617308 */ /* 0x000ff00000000800 */
[----:B------:R-:W1:Y:S08]  /*c080*/  MUFU.EX2 R96, R96 ;  /* 0x0000006000607308 */ /* 0x000e700000000800 */
[----:B------:R-:W-:Y:S08]  /*c090*/  MUFU.EX2 R95, R95 ;  /* 0x0000005f005f7308 */ /* 0x000ff00000000800 */
[----:B------:R-:W3:Y:S01]  /*c0a0*/  MUFU.EX2 R94, R94 ;  /* 0x0000005e005e7308 */ /* 0x000ee20000000800 */
[-CC-:B------:R-:W-:Y:S01]  /*c0b0*/  FFMA.FTZ R93, R19, R99.reuse, -R98.reuse ;  /* 0x00000063135d7223 */ /* 0x180fe20000010862 */
[-CC-:B------:R-:W-:Y:S01]  /*c0c0*/  FFMA.FTZ R92, R18, R99.reuse, -R98.reuse ;  /* 0x00000063125c7223 */ /* 0x180fe20000010862 */
[-CC-:B------:R-:W-:Y:S01]  /*c0d0*/  FFMA.FTZ R91, R17, R99.reuse, -R98.reuse ;  /* 0x00000063115b7223 */ /* 0x180fe20000010862 */
[----:B------:R-:W-:Y:S01]  /*c0e0*/  FFMA.FTZ R90, R16, R99, -R98 ;  /* 0x00000063105a7223 */ /* 0x000fe20000010862 */
[----:B--2---:R-:W-:-:S02]  /*c0f0*/  F2FP.BF16.F32.PACK_AB R13, R83, R84 ;  /* 0x00000054530d723e */ /* 0x004fc400000010ff */
[----:B-----5:R-:W-:Y:S02]  /*c100*/  F2FP.BF16.F32.PACK_AB R15, R81, R82 ;  /* 0x00000052510f723e */ /* 0x020fe400000010ff */
[----:B-1----:R-:W-:Y:S01]  /*c110*/  F2FP.BF16.F32.PACK_AB R12, R96, R97 ;  /* 0x00000061600c723e */ /* 0x002fe200000010ff */
[----:B------:R-:W-:Y:S01]  /*c120*/  MUFU.EX2 R80, R80 ;  /* 0x0000005000507308 */ /* 0x000fe20000000800 */
[----:B---3--:R-:W-:-:S07]  /*c130*/  F2FP.BF16.F32.PACK_AB R14, R94, R95 ;  /* 0x0000005f5e0e723e */ /* 0x008fce00000010ff */
        /* <DEDUP_REMOVED lines=11> */
[----:B------:R-:W5:Y:S01]  /*c1f0*/  MUFU.EX2 R90, R90 ;  /* 0x0000005a005a7308 */ /* 0x000f620000000800 */
[C---:B------:R-:W-:Y:S08]  /*c200*/  HMMA.16816.F32.BF16 R20, R12.reuse, R22, RZ ;  /* 0x000000160c14723c */ /* 0x040ff000000418ff */
[C---:B------:R-:W-:Y:S08]  /*c210*/  HMMA.16816.F32.BF16 R16, R12.reuse, R40, RZ ;  /* 0x000000280c10723c */ /* 0x040ff000000418ff */
[----:B------:R-:W-:Y:S01]  /*c220*/  HMMA.16816.F32.BF16 R12, R12, R42, RZ ;  /* 0x0000002a0c0c723c */ /* 0x000fe200000418ff */
[----:B-1----:R-:W-:-:S02]  /*c230*/  F2FP.BF16.F32.PACK_AB R41, R79, R80 ;  /* 0x000000504f29723e */ /* 0x002fc400000010ff */
[----:B--2---:R-:W-:Y:S02]  /*c240*/  F2FP.BF16.F32.PACK_AB R43, R77, R78 ;  /* 0x0000004e4d2b723e */ /* 0x004fe400000010ff */
[----:B---3--:R-:W-:Y:S02]  /*c250*/  F2FP.BF16.F32.PACK_AB R40, R92, R93 ;  /* 0x0000005d5c28723e */ /* 0x008fe400000010ff */
[----:B-----5:R-:W-:-:S07]  /*c260*/  F2FP.BF16.F32.PACK_AB R42, R90, R91 ;  /* 0x0000005b5a2a723e */ /* 0x020fce00000010ff */
        /* <DEDUP_REMOVED lines=15> */
[----:B------:R-:W5:Y:S08]  /*c360*/  MUFU.EX2 R75, R75 ;  /* 0x0000004b004b7308 */ /* 0x000f700000000800 */
[----:B------:R-:W-:Y:S01]  /*c370*/  MUFU.EX2 R74, R74 ;  /* 0x0000004a004a7308 */ /* 0x000fe20000000800 */
[C---:B----4-:R-:W-:Y:S07]  /*c380*/  HMMA.16816.F32.BF16 R24, R40.reuse, R52, R24 ;  /* 0x000000342818723c */ /* 0x050fee0000041818 */
[----:B------:R-:W4:Y:S01]  /*c390*/  MUFU.EX2 R73, R73 ;  /* 0x0000004900497308 */ /* 0x000f220000000800 */
[----:B------:R-:W-:Y:S01]  /*c3a0*/  HMMA.16816.F32.BF16 R20, R40, R54, R20 ;  /* 0x000000362814723c */ /* 0x000fe20000041814 */
[----:B------:R-:W3:Y:S06]  /*c3b0*/  LDSM.16.MT88.4 R52, [R65+0xb000] ;  /* 0x00b000004134783b */ /* 0x000eec0000004200 */
[----:B------:R-:W-:Y:S08]  /*c3c0*/  MUFU.EX2 R89, R89 ;  /* 0x0000005900597308 */ /* 0x000ff00000000800 */
[----:B------:R-:W1:Y:S08]  /*c3d0*/  MUFU.EX2 R88, R88 ;  /* 0x0000005800587308 */ /* 0x000e700000000800 */
[----:B------:R-:W-:Y:S08]  /*c3e0*/  MUFU.EX2 R87, R87 ;  /* 0x0000005700577308 */ /* 0x000ff00000000800 */
[----:B------:R-:W2:Y:S01]  /*c3f0*/  MUFU.EX2 R86, R86 ;  /* 0x0000005600567308 */ /* 0x000ea20000000800 */
[----:B-----5:R-:W-:-:S02]  /*c400*/  F2FP.BF16.F32.PACK_AB R41, R75, R76 ;  /* 0x0000004c4b29723e */ /* 0x020fc400000010ff */
        /* <DEDUP_REMOVED lines=217> */
[----:B------:R-:W-:Y:S07]  /*d1a0*/  HMMA.16816.F32.BF16 R20, R40, R54, R20 ;  /* 0x000000362814723c */ /* 0x000fee0000041814 */
[----:B------:R-:W-:Y:S08]  /*d1b0*/  MUFU.EX2 R182, R182 ;  /* 0x000000b600b67308 */ /* 0x000ff00000000800 */
[----:B------:R-:W1:Y:S08]  /*d1c0*/  MUFU.EX2 R178, R178 ;  /* 0x000000b200b27308 */ /* 0x000e700000000800 */
[----:B------:R-:W-:Y:S08]  /*d1d0*/  MUFU.EX2 R177, R177 ;  /* 0x000000b100b17308 */ /* 0x000ff00000000800 */
[----:B------:R-:W2:Y:S01]  /*d1e0*/  MUFU.EX2 R174, R174 ;  /* 0x000000ae00ae7308 */ /* 0x000ea20000000800 */
[----:B----4-:R-:W-:Y:S01]  /*d1f0*/  F2FP.BF16.F32.PACK_AB R41, R188, R191 ;  /* 0x000000bfbc29723e */ /* 0x010fe200000010ff */
[----:B------:R-:W4:Y:S01]  /*d200*/  LDSM.16.MT88.4 R52, [R64+0xe800] ;  /* 0x00e800004034783b */ /* 0x000f220000004200 */
        /* <DEDUP_REMOVED lines=46> */
[----:B------:R-:W-:Y:S01]  /*d4f0*/  FFMA.FTZ R207, R135, R99, -R98 ;  /* 0x0000006387cf7223 */ /* 0x000fe20000010862 */
[----:B------:R-:W-:-:S03]  /*d500*/  FADD.FTZ R83, R84, R83 ;  /* 0x0000005354537221 */ /* 0x000fc60000010000 */
[----:B------:R-:W-:Y:S01]  /*d510*/  HMMA.16816.F32.BF16 R28, R40, R50, R28 ;  /* 0x00000032281c723c */ /* 0x000fe2000004181c */
[----:B------:R-:W2:Y:S01]  /*d520*/  LDSM.16.MT88.4 R48, [R66+0xf800] ;  /* 0x00f800004230783b */ /* 0x000ea20000004200 */
[----:B------:R-:W-:Y:S01]  /*d530*/  FADD.FTZ R96, R97, R96 ;  /* 0x0000006061607221 */ /* 0x000fe20000010000 */
[----:B------:R-:W-:-:S05]  /*d540*/  FADD.FTZ R83, R82, R83 ;  /* 0x0000005352537221 */ /* 0x000fca0000010000 */
[----:B------:R-:W-:Y:S01]  /*d550*/  HMMA.16816.F32.BF16 R8, R40, R56, R8 ;  /* 0x000000382808723c */ /* 0x000fe20000041808 */
[----:B------:R-:W-:-:S07]  /*d560*/  FADD.FTZ R97, R95, R96 ;  /* 0x000000605f617221 */ /* 0x000fce0000010000 */
[----:B------:R-:W-:Y:S01]  /*d570*/  HMMA.16816.F32.BF16 R4, R40, R58, R4 ;  /* 0x0000003a2804723c */ /* 0x000fe20000041804 */
[----:B------:R-:W3:Y:S01]  /*d580*/  LDSM.16.MT88.4 R56, [R67+0xf800] ;  /* 0x00f800004338783b */ /* 0x000ee20000004200 */
[----:B------:R-:W-:Y:S01]  /*d590*/  MUFU.EX2 R145, R145 ;  /* 0x0000009100917308 */ /* 0x000fe20000000800 */
[----:B------:R-:W-:Y:S01]  /*d5a0*/  FADD.FTZ R96, R81, R83 ;  /* 0x0000005351607221 */ /* 0x000fe20000010000 */
[----:B------:R-:W-:-:S06]  /*d5b0*/  FADD.FTZ R97, R94, R97 ;  /* 0x000000615e617221 */ /* 0x000fcc0000010000 */
[----:B------:R-:W5:Y:S01]  /*d5c0*/  MUFU.EX2 R142, R142 ;  /* 0x0000008e008e7308 */ /* 0x000f620000000800 */
[----:B------:R-:W-:Y:S01]  /*d5d0*/  FADD.FTZ R96, R80, R96 ;  /* 0x0000006050607221 */ /* 0x000fe20000010000 */
[----:B------:R-:W-:-:S06]  /*d5e0*/  FADD.FTZ R97, R93, R97 ;  /* 0x000000615d617221 */ /* 0x000fcc0000010000 */
        /* <DEDUP_REMOVED lines=8> */
[----:B----4-:R-:W-:Y:S02]  /*d670*/  HMMA.16816.F32.BF16 R16, R40, R52, R16 ;  /* 0x000000342810723c */ /* 0x010fe40000041810 */
[----:B------:R-:W-:Y:S01]  /*d680*/  FADD.FTZ R79, R78, R79 ;  /* 0x0000004f4e4f7221 */ /* 0x000fe20000010000 */
[----:B------:R-:W-:Y:S01]  /*d690*/  FADD.FTZ R92, R91, R92 ;  /* 0x0000005c5b5c7221 */ /* 0x000fe20000010000 */
[----:B-----5:R-:W-:-:S02]  /*d6a0*/  F2FP.BF16.F32.PACK_AB R53, R142, R145 ;  /* 0x000000918e35723e */ /* 0x020fc400000010ff */
[----:B-1----:R-:W-:Y:S02]  /*d6b0*/  F2FP.BF16.F32.PACK_AB R52, R137, R138 ;  /* 0x0000008a8934723e */ /* 0x002fe400000010ff */
[----:B------:R-:W-:Y:S01]  /*d6c0*/  HMMA.16816.F32.BF16 R12, R40, R54, R12 ;  /* 0x00000036280c723c */ /* 0x000fe2000004180c */
[----:B------:R-:W-:Y:S01]  /*d6d0*/  F2FP.BF16.F32.PACK_AB R55, R139, R140 ;  /* 0x0000008c8b37723e */ /* 0x000fe200000010ff */
[----:B------:R-:W1:Y:S01]  /*d6e0*/  LDSM.16.MT88.4 R40, [R64+0xf800] ;  /* 0x00f800004028783b */ /* 0x000e620000004200 */
[----:B------:R-:W-:Y:S01]  /*d6f0*/  FADD.FTZ R77, R77, R79 ;  /* 0x0000004f4d4d7221 */ /* 0x000fe20000010000 */
[----:B------:R-:W-:Y:S01]  /*d700*/  FADD.FTZ R90, R90, R92 ;  /* 0x0000005c5a5a7221 */ /* 0x000fe20000010000 */
[----:B--2---:R-:W-:Y:S02]  /*d710*/  F2FP.BF16.F32.PACK_AB R54, R207, R136 ;  /* 0x00000088cf36723e */ /* 0x004fe400000010ff */
[----:B------:R-:W-:Y:S01]  /*d720*/  FADD.FTZ R77, R76, R77 ;  /* 0x0000004d4c4d7221 */ /* 0x000fe20000010000 */
[----:B------:R-:W-:-:S03]  /*d730*/  FADD.FTZ R90, R89, R90 ;  /* 0x0000005a595a7221 */ /* 0x000fc60000010000 */
[----:B------:R-:W-:Y:S01]  /*d740*/  FADD.FTZ R75, R75, R77 ;  /* 0x0000004d4b4b7221 */ /* 0x000fe20000010000 */
[----:B------:R-:W-:Y:S01]  /*d750*/  HMMA.16816.F32.BF16 R24, R52, R44, R24 ;  /* 0x0000002c3418723c */ /* 0x000fe20000041818 */
[----:B------:R-:W-:Y:S02]  /*d760*/  FADD.FTZ R88, R88, R90 ;  /* 0x0000005a58587221 */ /* 0x000fe40000010000 */
[----:B------:R-:W-:-:S05]  /*d770*/  FADD.FTZ R75, R74, R75 ;  /* 0x0000004b4a4b7221 */ /* 0x000fca0000010000 */
[C---:B------:R-:W-:Y:S01]  /*d780*/  HMMA.16816.F32.BF16 R20, R52.reuse, R46, R20 ;  /* 0x0000002e3414723c */ /* 0x040fe20000041814 */
[----:B------:R-:W2:Y:S01]  /*d790*/  LDSM.16.MT88.4 R44, [R66+0x10000] ;  /* 0x01000000422c783b */ /* 0x000ea20000004200 */
[----:B------:R-:W-:Y:S01]  /*d7a0*/  FADD.FTZ R88, R87, R88 ;  /* 0x0000005857587221 */ /* 0x000fe20000010000 */
[----:B------:R-:W-:Y:S01]  /*d7b0*/  FADD.FTZ R73, R73, R75 ;  /* 0x0000004b49497221 */ /* 0x000fe20000010000 */
[-CC-:B------:R-:W-:Y:S01]  /*d7c0*/  FFMA.FTZ R209, R134, R99.reuse, -R85.reuse ;  /* 0x0000006386d17223 */ /* 0x180fe20000010855 */
[-CC-:B------:R-:W-:Y:S01]  /*d7d0*/  FFMA.FTZ R208, R133, R99.reuse, -R85.reuse ;  /* 0x0000006385d07223 */ /* 0x180fe20000010855 */
[----:B------:R-:W-:Y:S02]  /*d7e0*/  FADD.FTZ R86, R86, R88 ;  /* 0x0000005856567221 */ /* 0x000fe40000010000 */
[----:B------:R-:W-:Y:S01]  /*d7f0*/  HMMA.16816.F32.BF16 R32, R52, R48, R32 ;  /* 0x000000303420723c */ /* 0x000fe20000041820 */
[-CC-:B------:R-:W-:Y:S01]  /*d800*/  FFMA.FTZ R129, R129, R99.reuse, -R85.reuse ;  /* 0x0000006381817223 */ /* 0x180fe20000010855 */
[-C--:B------:R-:W-:Y:S01]  /*d810*/  FFMA.FTZ R112, R112, R99.reuse, -R85 ;  /* 0x0000006370707223 */ /* 0x080fe20000010855 */
[-CC-:B------:R-:W-:Y:S01]  /*d820*/  FFMA.FTZ R128, R128, R99.reuse, -R98.reuse ;  /* 0x0000006380807223 */ /* 0x180fe20000010862 */
[-CC-:B------:R-:W-:Y:S01]  /*d830*/  FFMA.FTZ R127, R127, R99.reuse, -R98.reuse ;  /* 0x000000637f7f7223 */ /* 0x180fe20000010862 */
[----:B------:R-:W-:-:S03]  /*d840*/  FFMA.FTZ R126, R126, R99, -R98 ;  /* 0x000000637e7e7223 */ /* 0x000fc60000010862 */
[----:B------:R-:W-:Y:S01]  /*d850*/  HMMA.16816.F32.BF16 R28, R52, R50, R28 ;  /* 0x00000032341c723c */ /* 0x000fe2000004181c */
[----:B------:R-:W4:Y:S01]  /*d860*/  LDSM.16.MT88.4 R48, [R67+0x10000] ;  /* 0x010000004330783b */ /* 0x000f220000004200 */
[----:B------:R-:W-:Y:S01]  /*d870*/  FFMA.FTZ R125, R125, R99, -R98 ;  /* 0x000000637d7d7223 */ /* 0x000fe20000010862 */
[----:B------:R-:W-:Y:S01]  /*d880*/  FADD.FTZ R73, R72, R73 ;  /* 0x0000004948497221 */ /* 0x000fe20000010000 */
[----:B------:R-:W-:-:S04]  /*d890*/  FADD.FTZ R86, R132, R86 ;  /* 0x0000005684567221 */ /* 0x000fc80000010000 */
[C---:B---3--:R-:W-:Y:S01]  /*d8a0*/  HMMA.16816.F32.BF16 R8, R52.reuse, R56, R8 ;  /* 0x000000383408723c */ /* 0x048fe20000041808 */
[----:B------:R-:W-:Y:S07]  /*d8b0*/  MUFU.EX2 R209, R209 ;  /* 0x000000d100d17308 */ /* 0x000fee0000000800 */
[----:B------:R-:W-:Y:S01]  /*d8c0*/  HMMA.16816.F32.BF16 R4, R52, R58, R4 ;  /* 0x0000003a3404723c */ /* 0x000fe20000041804 */
[----:B------:R-:W3:Y:S01]  /*d8d0*/  LDSM.16.MT88.4 R56, [R65+0x10000] ;  /* 0x010000004138783b */ /* 0x000ee20000004200 */
[----:B------:R-:W5:Y:S01]  /*d8e0*/  MUFU.EX2 R208, R208 ;  /* 0x000000d000d07308 */ /* 0x000f620000000800 */
[----:B------:R-:W-:Y:S01]  /*d8f0*/  FADD.FTZ R71, R71, R73 ;  /* 0x0000004947477221 */ /* 0x000fe20000010000 */
[----:B------:R-:W-:-:S06]  /*d900*/  FADD.FTZ R141, R141, R86 ;  /* 0x000000568d8d7221 */ /* 0x000fcc0000010000 */
[----:B------:R-:W-:Y:S01]  /*d910*/  MUFU.EX2 R129, R129 ;  /* 0x0000008100817308 */ /* 0x000fe20000000800 */
[----:B------:R-:W-:Y:S01]  /*d920*/  FADD.FTZ R130, R130, R71 ;  /* 0x0000004782827221 */ /* 0x000fe20000010000 */
[----:B------:R-:W-:-:S06]  /*d930*/  FADD.FTZ R141, R143, R141 ;  /* 0x0000008d8f8d7221 */ /* 0x000fcc0000010000 */
[----:B------:R-:W-:Y:S08]  /*d940*/  MUFU.EX2 R112, R112 ;  /* 0x0000007000707308 */ /* 0x000ff00000000800 */
        /* <DEDUP_REMOVED lines=9> */
[----:B-----5:R-:W-:Y:S01]  /*d9e0*/  F2FP.BF16.F32.PACK_AB R41, R208, R209 ;  /* 0x000000d1d029723e */ /* 0x020fe200000010ff */
[----:B------:R-:W-:Y:S01]  /*d9f0*/  FADD.FTZ R146, R146, R131 ;  /* 0x0000008392927221 */ /* 0x000fe20000010000 */
[----:B--2---:R-:W-:Y:S01]  /*da00*/  F2FP.BF16.F32.PACK_AB R40, R127, R128 ;  /* 0x000000807f28723e */ /* 0x004fe200000010ff */
[----:B------:R-:W-:-:S04]  /*da10*/  FADD.FTZ R150, R151, R150 ;  /* 0x0000009697967221 */ /* 0x000fc80000010000 */
[----:B------:R-:W-:Y:S01]  /*da20*/  HMMA.16816.F32.BF16 R12, R52, R42, R12 ;  /* 0x0000002a340c723c */ /* 0x000fe2000004180c */
[----:B------:R-:W-:Y:S01]  /*da30*/  F2FP.BF16.F32.PACK_AB R43, R112, R129 ;  /* 0x00000081702b723e */ /* 0x000fe200000010ff */
[----:B------:R-:W1:Y:S01]  /*da40*/  LDSM.16.MT88.4 R52, [R64+0x10000] ;  /* 0x010000004034783b */ /* 0x000e620000004200 */
        /* <DEDUP_REMOVED lines=20> */
[----:B------:R-:W4:Y:S01]  /*db90*/  LDSM.16.MT88.4 R48, [R66+0x10800] ;  /* 0x010800004230783b */ /* 0x000f220000004200 */
[----:B------:R-:W-:Y:S01]  /*dba0*/  FADD.FTZ R161, R161, R149 ;  /* 0x00000095a1a17221 */ /* 0x000fe20000010000 */
[----:B------:R-:W-:-:S05]  /*dbb0*/  FADD.FTZ R170, R171, R170 ;  /* 0x000000aaabaa7221 */ /* 0x000fca0000010000 */
[C---:B---3--:R-:W-:Y:S01]  /*dbc0*/  HMMA.16816.F32.BF16 R24, R40.reuse, R56, R24 ;  /* 0x000000382818723c */ /* 0x048fe20000041818 */
[-CC-:B------:R-:W-:Y:S01]  /*dbd0*/  FFMA.FTZ R56, R122, R99.reuse, -R98.reuse ;  /* 0x000000637a387223 */ /* 0x180fe20000010862 */
[-C--:B------:R-:W-:Y:S01]  /*dbe0*/  FFMA.FTZ R57, R121, R99.reuse, -R98 ;  /* 0x0000006379397223 */ /* 0x080fe20000010862 */
[----:B------:R-:W-:Y:S01]  /*dbf0*/  MUFU.EX2 R82, R82 ;  /* 0x0000005200527308 */ /* 0x000fe20000000800 */
[----:B------:R-:W-:Y:S01]  /*dc00*/  FADD.FTZ R161, R162, R161 ;  /* 0x000000a1a2a17221 */ /* 0x000fe20000010000 */
[----:B------:R-:W-:Y:S01]  /*dc10*/  FADD.FTZ R172, R172, R170 ;  /* 0x000000aaacac7221 */ /* 0x000fe20000010000 */
[-C--:B------:R-:W-:Y:S01]  /*dc20*/  FFMA.FTZ R72, R104, R99.reuse, -R85 ;  /* 0x0000006368487223 */ /* 0x080fe20000010855 */
[-CC-:B------:R-:W-:Y:S01]  /*dc30*/  FFMA.FTZ R73, R120, R99.reuse, -R98.reuse ;  /* 0x0000006378497223 */ /* 0x180fe20000010862 */
[C---:B-1----:R-:W-:Y:S01]  /*dc40*/  HMMA.16816.F32.BF16 R16, R40.reuse, R52, R16 ;  /* 0x000000342810723c */ /* 0x042fe20000041810 */
[-CC-:B------:R-:W-:Y:S01]  /*dc50*/  FFMA.FTZ R74, R119, R99.reuse, -R98.reuse ;  /* 0x00000063774a7223 */ /* 0x180fe20000010862 */
[-C--:B------:R-:W-:Y:S01]  /*dc60*/  FFMA.FTZ R75, R118, R99.reuse, -R98 ;  /* 0x00000063764b7223 */ /* 0x080fe20000010862 */
[----:B------:R-:W1:Y:S01]  /*dc70*/  MUFU.EX2 R81, R81 ;  /* 0x0000005100517308 */ /* 0x000e620000000800 */
[----:B------:R-:W-:Y:S01]  /*dc80*/  FADD.FTZ R176, R176, R161 ;  /* 0x000000a1b0b07221 */ /* 0x000fe20000010000 */
[----:B------:R-:W-:Y:S01]  /*dc90*/  FADD.FTZ R172, R181, R172 ;  /* 0x000000acb5ac7221 */ /* 0x000fe20000010000 */
[-C--:B------:R-:W-:Y:S01]  /*dca0*/  FFMA.FTZ R76, R117, R99.reuse, -R98 ;  /* 0x00000063754c7223 */ /* 0x080fe20000010862 */
[----:B------:R-:W-:Y:S01]  /*dcb0*/  FFMA.FTZ R105, R105, R99, -R85 ;  /* 0x0000006369697223 */ /* 0x000fe20000010855 */
[----:B------:R-:W-:Y:S01]  /*dcc0*/  HMMA.16816.F32.BF16 R12, R40, R54, R12 ;  /* 0x00000036280c723c */ /* 0x000fe2000004180c */
[----:B------:R-:W-:Y:S02]  /*dcd0*/  LDSM.16.MT88.4 R148, [R66+0x11800] ;  /* 0x011800004294783b */ /* 0x000fe40000004200 */
[----:B------:R-:W-:Y:S08]  /*dce0*/  MUFU.EX2 R83, R83 ;  /* 0x0000005300537308 */ /* 0x000ff00000000800 */
[----:B------:R-:W3:Y:S08]  /*dcf0*/  MUFU.EX2 R84, R84 ;  /* 0x0000005400547308 */ /* 0x000ef00000000800 */
        /* <DEDUP_REMOVED lines=8> */
[----:B-1----:R-:W-:Y:S02]  /*dd80*/  F2FP.BF16.F32.PACK_AB R53, R81, R82 ;  /* 0x000000525135723e */ /* 0x002fe400000010ff */
[----:B------:R-:W-:Y:S01]  /*dd90*/  FADD.FTZ R179, R180, R179 ;  /* 0x000000b3b4b37221 */ /* 0x000fe20000010000 */
[----:B------:R-:W-:Y:S01]  /*dda0*/  FADD.FTZ R187, R187, R183 ;  /* 0x000000b7bbbb7221 */ /* 0x000fe20000010000 */
[----:B---3--:R-:W-:Y:S02]  /*ddb0*/  F2FP.BF16.F32.PACK_AB R55, R84, R83 ;  /* 0x000000535437723e */ /* 0x008fe400000010ff */
[----:B-----5:R-:W-:Y:S01]  /*ddc0*/  F2FP.BF16.F32.PACK_AB R52, R95, R94 ;  /* 0x0000005e5f34723e */ /* 0x020fe200000010ff */
[----:B------:R-:W-:Y:S01]  /*ddd0*/  FADD.FTZ R190, R190, R179 ;  /* 0x000000b3bebe7221 */ /* 0x000fe20000010000 */
[----:B--2---:R-:W-:Y:S01]  /*dde0*/  F2FP.BF16.F32.PACK_AB R54, R57, R56 ;  /* 0x000000383936723e */ /* 0x004fe200000010ff */
[----:B------:R-:W-:-:S02]  /*ddf0*/  FADD.FTZ R195, R195, R187 ;  /* 0x000000bbc3c37221 */ /* 0x000fc40000010000 */
        /* <DEDUP_REMOVED lines=10> */
[----:B------:R-:W2:Y:S01]  /*dea0*/  LDSM.16.MT88.4 R40, [R65+0x10800] ;  /* 0x010800004128783b */ /* 0x000ea20000004200 */
[----:B------:R-:W-:Y:S01]  /*deb0*/  FADD.FTZ R206, R206, R193 ;  /* 0x000000c1cece7221 */ /* 0x000fe20000010000 */
[----:B------:R-:W-:-:S05]  /*dec0*/  FADD.FTZ R201, R201, R199 ;  /* 0x000000c7c9c97221 */ /* 0x000fca0000010000 */
[C---:B----4-:R-:W-:Y:S08]  /*ded0*/  HMMA.16816.F32.BF16 R32, R52.reuse, R48, R32 ;  /* 0x000000303420723c */ /* 0x050ff00000041820 */
[----:B------:R-:W-:Y:S01]  /*dee0*/  HMMA.16816.F32.BF16 R28, R52, R50, R28 ;  /* 0x00000032341c723c */ /* 0x000fe2000004181c */
[----:B------:R-:W3:Y:S01]  /*def0*/  LDSM.16.MT88.4 R48, [R67+0x11000] ;  /* 0x011000004330783b */ /* 0x000ee20000004200 */
[----:B------:R-:W-:Y:S01]  /*df00*/  FADD.FTZ R206, R205, R206 ;  /* 0x000000cecdce7221 */ /* 0x000fe20000010000 */
[----:B------:R-:W-:Y:S01]  /*df10*/  FADD.FTZ R201, R198, R201 ;  /* 0x000000c9c6c97221 */ /* 0x000fe20000010000 */
        /* <DEDUP_REMOVED lines=10> */
[----:B------:R-:W4:Y:S01]  /*dfc0*/  MUFU.EX2 R59, R59 ;  /* 0x0000003b003b7308 */ /* 0x000f220000000800 */
[----:B------:R-:W-:-:S07]  /*dfd0*/  FADD.FTZ R188, R188, R191 ;  /* 0x000000bfbcbc7221 */ /* 0x000fce0000010000 */
[----:B------:R-:W-:Y:S01]  /*dfe0*/  MUFU.EX2 R72, R72 ;  /* 0x0000004800487308 */ /* 0x000fe20000000800 */
[----:B------:R-:W-:-:S07]  /*dff0*/  FADD.FTZ R182, R178, R182 ;  /* 0x000000b6b2b67221 */ /* 0x000fce0000010000 */
        /* <DEDUP_REMOVED lines=11> */
[C---:B------:R-:W-:Y:S01]  /*e0b0*/  HMMA.16816.F32.BF16 R12, R52.reuse, R46, R12 ;  /* 0x0000002e340c723c */ /* 0x040fe2000004180c */
[----:B------:R-:W-:Y:S01]  /*e0c0*/  F2FP.BF16.F32.PACK_AB R47, R72, R71 ;  /* 0x00000047482f723e */ /* 0x000fe200000010ff */
[----:B------:R-:W-:Y:S01]  /*e0d0*/  FADD.FTZ R184, R173, R184 ;  /* 0x000000b8adb87221 */ /* 0x000fe20000010000 */
[----:B------:R-:W-:Y:S01]  /*e0e0*/  FADD.FTZ R157, R157, R177 ;  /* 0x000000b19d9d7221 */ /* 0x000fe20000010000 */
[----:B--2---:R-:W-:Y:S02]  /*e0f0*/  F2FP.BF16.F32.PACK_AB R46, R76, R75 ;  /* 0x0000004b4c2e723e */ /* 0x004fe400000010ff */
[----:B------:R-:W-:Y:S01]  /*e100*/  FADD.FTZ R168, R168, R184 ;  /* 0x000000b8a8a87221 */ /* 0x000fe20000010000 */
[----:B------:R-:W-:Y:S01]  /*e110*/  FADD.FTZ R157, R156, R157 ;  /* 0x0000009d9c9d7221 */ /* 0x000fe20000010000 */
[----:B------:R-:W-:Y:S02]  /*e120*/  HMMA.16816.F32.BF16 R24, R52, R40, R24 ;  /* 0x000000283418723c */ /* 0x000fe40000041818 */
[----:B------:R-:W-:Y:S01]  /*e130*/  FADD.FTZ R168, R163, R168 ;  /* 0x000000a8a3a87221 */ /* 0x000fe20000010000 */
[----:B------:R-:W-:-:S05]  /*e140*/  FADD.FTZ R155, R155, R157 ;  /* 0x0000009d9b9b7221 */ /* 0x000fca0000010000 */
[----:B------:R-:W-:Y:S01]  /*e150*/  HMMA.16816.F32.BF16 R20, R52, R42, R20 ;  /* 0x0000002a3414723c */ /* 0x000fe20000041814 */
[----:B------:R-:W1:Y:S04]  /*e160*/  LDSM.16.MT88.4 R40, [R66+0x11000] ;  /* 0x011000004228783b */ /* 0x000e680000004200 */
[----:B------:R-:W2:Y:S03]  /*e170*/  LDSM.16.MT88.4 R52, [R65+0x11000] ;  /* 0x011000004134783b */ /* 0x000ea60000004200 */
[----:B---3--:R-:W-:Y:S01]  /*e180*/  HMMA.16816.F32.BF16 R8, R44, R48, R8 ;  /* 0x000000302c08723c */ /* 0x008fe20000041808 */
        /* <DEDUP_REMOVED lines=24> */
[----:B------:R-:W1:Y:S01]  /*e310*/  LDSM.16.MT88.4 R40, [R67+0x11800] ;  /* 0x011800004328783b */ /* 0x000e620000004200 */
[----:B------:R-:W-:-:S06]  /*e320*/  FADD.FTZ R82, R81, R82 ;  /* 0x0000005251527221 */ /* 0x000fcc0000010000 */
[----:B--2---:R-:W-:Y:S01]  /*e330*/  HMMA.16816.F32.BF16 R24, R44, R52, R24 ;  /* 0x000000342c18723c */ /* 0x004fe20000041818 */
[----:B------:R-:W-:-:S07]  /*e340*/  FADD.FTZ R95, R95, R125 ;  /* 0x0000007d5f5f7221 */ /* 0x000fce0000010000 */
[C---:B------:R-:W-:Y:S08]  /*e350*/  HMMA.16816.F32.BF16 R20, R44.reuse, R54, R20 ;  /* 0x000000362c14723c */ /* 0x040ff00000041814 */
[C---:B---3--:R-:W-:Y:S08]  /*e360*/  HMMA.16816.F32.BF16 R16, R44.reuse, R48, R16 ;  /* 0x000000302c10723c */ /* 0x048ff00000041810 */
[----:B------:R-:W-:Y:S01]  /*e370*/  HMMA.16816.F32.BF16 R12, R44, R50, R12 ;  /* 0x000000322c0c723c */ /* 0x000fe2000004180c */
[----:B------:R-:W2:Y:S04]  /*e380*/  LDSM.16.MT88.4 R44, [R65+0x11800] ;  /* 0x01180000412c783b */ /* 0x000ea80000004200 */
[----:B------:R-:W3:Y:S01]  /*e390*/  LDSM.16.MT88.4 R64, [R64+0x11800] ;  /* 0x011800004040783b */ /* 0x000ee20000004200 */
        /* <DEDUP_REMOVED lines=25> */
[----:B------:R-:W-:Y:S01]  /*e530*/  FADD.FTZ R74, R75, R74 ;  /* 0x0000004a4b4a7221 */ /* 0x000fe20000010000 */
[----:B------:R-:W-:-:S02]  /*e540*/  ISETP.GT.AND P1, PT, R63, R229, PT ;  /* 0x000000e53f00720c */ /* 0x000fc40003f24270 */
[----:B------:R-:W-:Y:S01]  /*e550*/  FADD.FTZ R71, R72, R71 ;  /* 0x0000004748477221 */ /* 0x000fe20000010000 */
[----:B------:R-:W-:Y:S01]  /*e560*/  FADD.FTZ R76, R76, R74 ;  /* 0x0000004a4c4c7221 */ /* 0x000fe20000010000 */
[----:B----4-:R-:W-:Y:S02]  /*e570*/  F2FP.BF16.F32.PACK_AB R133, R78, R77 ;  /* 0x0000004d4e85723e */ /* 0x010fe400000010ff */
[----:B-----5:R-:W-:Y:S01]  /*e580*/  F2FP.BF16.F32.PACK_AB R135, R245, R79 ;  /* 0x0000004ff587723e */ /* 0x020fe200000010ff */
[----:B------:R-:W-:Y:S01]  /*e590*/  FADD.FTZ R77, R77, R71 ;  /* 0x000000474d4d7221 */ /* 0x000fe20000010000 */
[C---:B-1----:R-:W-:Y:S01]  /*e5a0*/  F2FP.BF16.F32.PACK_AB R132, R85.reuse, R80 ;  /* 0x000000505584723e */ /* 0x042fe200000010ff */
[----:B------:R-:W-:Y:S01]  /*e5b0*/  FADD.FTZ R76, R80, R76 ;  /* 0x0000004c504c7221 */ /* 0x000fe20000010000 */
[----:B--2---:R-:W-:Y:S01]  /*e5c0*/  F2FP.BF16.F32.PACK_AB R134, R250, R52 ;  /* 0x00000034fa86723e */ /* 0x004fe200000010ff */
[----:B------:R-:W-:Y:S02]  /*e5d0*/  FADD.FTZ R77, R78, R77 ;  /* 0x0000004d4e4d7221 */ /* 0x000fe40000010000 */
[----:B------:R-:W-:Y:S01]  /*e5e0*/  FADD.FTZ R76, R85, R76 ;  /* 0x0000004c554c7221 */ /* 0x000fe20000010000 */
[----:B------:R-:W-:Y:S01]  /*e5f0*/  BSSY B2, `(.L_x_7528) ;  /* 0x0000b26000027945 */ /* 0x000fe20003800000 */
[----:B------:R-:W-:-:S02]  /*e600*/  FADD.FTZ R77, R79, R77 ;  /* 0x0000004d4f4d7221 */ /* 0x000fc40000010000 */
[----:B------:R-:W-:Y:S01]  /*e610*/  FADD.FTZ R76, R52, R76 ;  /* 0x0000004c344c7221 */ /* 0x000fe20000010000 */
[----:B------:R-:W-:Y:S01]  /*e620*/  HMMA.16816.F32.BF16 R152, R132, R148, R32 ;  /* 0x000000948498723c */ /* 0x000fe20000041820 */
[----:B------:R-:W-:Y:S02]  /*e630*/  FADD.FTZ R245, R245, R77 ;  /* 0x0000004df5f57221 */ /* 0x000fe40000010000 */
[----:B------:R-:W-:-:S05]  /*e640*/  FADD.FTZ R250, R250, R76 ;  /* 0x0000004cfafa7221 */ /* 0x000fca0000010000 */
[C---:B------:R-:W-:Y:S08]  /*e650*/  HMMA.16816.F32.BF16 R160, R132.reuse, R40, R8 ;  /* 0x0000002884a0723c */ /* 0x040ff00000041808 */
[----:B------:R-:W-:Y:S01]  /*e660*/  HMMA.16816.F32.BF16 R156, R132, R42, R4 ;  /* 0x0000002a849c723c */ /* 0x000fe20000041804 */
[----:B------:R-:W-:-:S07]  /*e670*/  IMAD.MOV.U32 R6, RZ, RZ, R63 ;  /* 0x000000ffff067224 */ /* 0x000fce00078e003f */
        /* <DEDUP_REMOVED lines=77> */
.L_x_7531:
        /* <DEDUP_REMOVED lines=8> */
.L_x_7532:
[----:B------:R-:W-:Y:S05]  /*ebd0*/  BSYNC.RECONVERGENT B0 ;  /* 0x0000000000007941 */ /* 0x000fea0003800200 */
.L_x_7530:
[----:B------:R-:W-:Y:S01]  /*ebe0*/  ISETP.GE.AND P1, PT, R213, R238, PT ;  /* 0x000000eed500720c */ /* 0x000fe20003f26270 */
[C---:B------:R-:W-:Y:S01]  /*ebf0*/  IMAD.SHL.U32 R4, R222.reuse, 0x20, RZ ;  /* 0x00000020de047824 */ /* 0x040fe200078e00ff */
[----:B------:R-:W-:-:S04]  /*ec00*/  SHF.L.U64.HI R5, R222, 0x5, R223 ;  /* 0x00000005de057819 */ /* 0x000fc800000102df */
[----:B------:R-:W-:-:S05]  /*ec10*/  IADD3 R8, P3, PT, R4, R233, RZ ;  /* 0x000000e904087210 */ /* 0x000fca0007f7e0ff */
[--C-:B------:R-:W-:Y:S02]  /*ec20*/  IMAD.X R9, R5, 0x1, R232.reuse, P3 ;  /* 0x0000000105097824 */ /* 0x100fe400018e06e8 */
[----:B------:R-:W-:Y:S01]  /*ec30*/  @!P1 IADD3 R4, P3, PT, R8, R4, RZ ;  /* 0x0000000408049210 */ /* 0x000fe20007f7e0ff */
[----:B------:R-:W-:Y:S01]  /*ec40*/  @!P1 IMAD.MOV.U32 R6, RZ, RZ, R233 ;  /* 0x000000ffff069224 */ /* 0x000fe200078e00e9 */
[----:B------:R-:W-:Y:S01]  /*ec50*/  @P1 STS.128 [R239+0xa000], RZ ;  /* 0x00a000ffef001388 */ /* 0x000fe20000000c00 */
[----:B------:R-:W-:Y:S01]  /*ec60*/  @!P1 IMAD.MOV.U32 R7, RZ, RZ, R232 ;  /* 0x000000ffff079224 */ /* 0x000fe200078e00e8 */
[C---:B------:R-:W-:Y:S01]  /*ec70*/  @!P1 LEA R30, P4, R222.reuse, R8, 0x6 ;  /* 0x00000008de1e9211 */ /* 0x040fe200078830ff */
[----:B------:R-:W-:Y:S02]  /*ec80*/  @!P1 IMAD.X R5, R9, 0x1, R5, P3 ;  /* 0x0000000109059824 */ /* 0x000fe400018e0605 */
[--C-:B------:R-:W-:Y:S01]  /*ec90*/  @!P1 IMAD.MOV.U32 R22, RZ, RZ, R8.reuse ;  /* 0x000000ffff169224 */ /* 0x100fe200078e0008 */
[----:B------:R-:W-:Y:S01]  /*eca0*/  @!PT LDS RZ, [RZ] ;  /* 0x00000000fffff984 */ /* 0x000fe20000000800 */
[----:B------:R-:W-:Y:S01]  /*ecb0*/  @!PT LDS RZ, [RZ] ;  /* 0x00000000fffff984 */ /* 0x000fe20000000800 */
[----:B------:R-:W-:Y:S01]  /*ecc0*/  @!PT LDS RZ, [RZ] ;  /* 0x00000000fffff984 */ /* 0x000fe20000000800 */
[----:B------:R1:W-:Y:S01]  /*ecd0*/  @!P1 LDGSTS.E.BYPASS.LTC128B.128 [R239+0xa000], desc[UR4][R6.64] ;  /* 0x0a00000006ef9fae */ /* 0x0003e2000b981a04 */
[----:B------:R-:W-:Y:S01]  /*ece0*/  @!P1 IMAD.MOV.U32 R23, RZ, RZ, R9 ;  /* 0x000000ffff179224 */ /* 0x000fe200078e0009 */
[----:B------:R-:W-:Y:S01]  /*ecf0*/  @!P1 LEA.HI.X R31, R222, R9, R223, 0x6, P4 ;  /* 0x00000009de1f9211 */ /* 0x000fe200020f34df */
[----:B------:R-:W-:Y:S01]  /*ed00*/  @!P1 IMAD.MOV.U32 R18, RZ, RZ, R8 ;  /* 0x000000ffff129224 */ /* 0x000fe200078e0008 */
[----:B------:R-:W-:Y:S01]  /*ed10*/  @P1 STS.128 [R239+0xa800], RZ ;  /* 0x00a800ffef001388 */ /* 0x000fe20000000c00 */
[----:B------:R-:W-:-:S02]  /*ed20*/  @!P1 IMAD.MOV.U32 R19, RZ, RZ, R9 ;  /* 0x000000ffff139224 */ /* 0x000fc400078e0009 */
[C---:B------:R-:W-:Y:S01]  /*ed30*/  @!P1 IMAD.WIDE.U32 R22, R222.reuse, 0x140, R22 ;  /* 0x00000140de169825 */ /* 0x040fe200078e0016 */
[----:B------:R-:W-:Y:S01]  /*ed40*/  @!PT LDS RZ, [RZ] ;  /* 0x00000000fffff984 */ /* 0x000fe20000000800 */
[----:B------:R-:W-:Y:S01]  /*ed50*/  @!PT LDS RZ, [RZ] ;  /* 0x00000000fffff984 */ /* 0x000fe20000000800 */
[----:B------:R-:W-:Y:S01]  /*ed60*/  @!PT LDS RZ, [RZ] ;  /* 0x00000000fffff984 */ /* 0x000fe20000000800 */
[----:B------:R-:W-:Y:S03]  /*ed70*/  @!P1 LDGSTS.E.BYPASS.LTC128B.128 [R239+0xa800], desc[UR4][R8.64] ;  /* 0x0a80000008ef9fae */ /* 0x000fe6000b981a04 */
[----:B------:R-:W-:Y:S01]  /*ed80*/  @!P1 IMAD.MOV.U32 R26, RZ, RZ, R8 ;  /* 0x000000ffff1a9224 */ /* 0x000fe200078e0008 */
[----:B------:R-:W-:Y:S01]  /*ed90*/  @P1 STS.128 [R239+0xb000], RZ ;  /* 0x00b000ffef001388 */ /* 0x000fe20000000c00 */
[----:B------:R-:W-:Y:S02]  /*eda0*/  @!P1 IMAD.MOV.U32 R27, RZ, RZ, R9 ;  /* 0x000000ffff1b9224 */ /* 0x000fe400078e0009 */
[C---:B------:R-:W-:Y:S01]  /*edb0*/  @!P1 IMAD.WIDE.U32 R18, R222.reuse, 0x120, R18 ;  /* 0x00000120de129825 */ /* 0x040fe200078e0012 */
[----:B------:R-:W-:Y:S01]  /*edc0*/  @!PT LDS RZ, [RZ] ;  /* 0x00000000fffff984 */ /* 0x000fe20000000800 */
[----:B------:R-:W-:Y:S01]  /*edd0*/  @!PT LDS RZ, [RZ] ;  /* 0x00000000fffff984 */ /* 0x000fe20000000800 */
[----:B------:R-:W-:Y:S01]  /*ede0*/  @!PT LDS RZ, [RZ] ;  /* 0x00000000fffff984 */ /* 0x000fe20000000800 */
[----:B------:R2:W-:Y:S03]  /*edf0*/  @!P1 LDGSTS.E.BYPASS.LTC128B.128 [R239+0xb000], desc[UR4][R4.64] ;  /* 0x0b00000004ef9fae */ /* 0x0005e6000b981a04 */
[----:B------:R-:W-:Y:S01]  /*ee00*/  @!P1 IMAD R16, R223, 0x60, RZ ;  /* 0x00000060df109824 */ /* 0x000fe200078e02ff */
[----:B------:R-:W-:Y:S01]  /*ee10*/  @P1 STS.128 [R239+0xb800], RZ ;  /* 0x00b800ffef001388 */ /* 0x000fe20000000c00 */
[----:B------:R-:W-:-:S03]  /*ee20*/  @!P1 IMAD.WIDE.U32 R26, R222, 0x1c0, R26 ;  /* 0x000001c0de1a9825 */ /* 0x000fc600078e001a */
[----:B------:R-:W-:Y:S01]  /*ee30*/  @!PT LDS RZ, [RZ] ;  /* 0x00000000fffff984 */ /* 0x000fe20000000800 */
[----:B------:R-:W-:Y:S01]  /*ee40*/  @!PT LDS RZ, [RZ] ;  /* 0x00000000fffff984 */ /* 0x000fe20000000800 */
[----:B------:R-:W-:Y:S01]  /*ee50*/  @!PT LDS RZ, [RZ] ;  /* 0x00000000fffff984 */ /* 0x000fe20000000800 */
[----:B------:R-:W-:Y:S01]  /*ee60*/  @!P1 LDGSTS.E.BYPASS.LTC128B.128 [R239+0xb800], desc[UR4][R30.64] ;  /* 0x0b8000001eef9fae */ /* 0x000fe2000b981a04 */
[--C-:B------:R-:W-:Y:S02]  /*ee70*/  @!P1 IMAD.MOV.U32 R24, RZ, RZ, R8.reuse ;  /* 0x000000ffff189224 */ /* 0x100fe400078e0008 */
[--C-:B-1----:R-:W-:Y:S01]  /*ee80*/  @!P1 IMAD.WIDE.U32 R6, R222, 0x60, R8.reuse ;  /* 0x00000060de069825 */ /* 0x102fe200078e0008 */
[----:B------:R-:W-:Y:S03]  /*ee90*/  @P1 STS.128 [R239+0xc000], RZ ;  /* 0x00c000ffef001388 */ /* 0x000fe60000000c00 */
[--C-:B------:R-:W-:Y:S02]  /*eea0*/  @!P1 IMAD.MOV.U32 R25, RZ, RZ, R9.reuse ;  /* 0x000000ffff199224 */ /* 0x100fe400078e0009 */
[----:B------:R-:W-:Y:S02]  /*eeb0*/  @!P1 IMAD.MOV.U32 R20, RZ, RZ, R8 ;  /* 0x000000ffff149224 */ /* 0x000fe400078e0008 */
[----:B------:R-:W-:-:S02]  /*eec0*/  @!P1 IMAD.MOV.U32 R21, RZ, RZ, R9 ;  /* 0x000000ffff159224 */ /* 0x000fc400078e0009 */
[----:B------:R-:W-:Y:S02]  /*eed0*/  @!P1 IMAD.IADD R17, R16, 0x1, R7 ;  /* 0x0000000110119824 */ /* 0x000fe400078e0207 */
[----:B------:R-:W-:-:S04]  /*eee0*/  @!P1 IMAD.WIDE.U32 R28, R222, 0x1a0, R8 ;  /* 0x000001a0de1c9825 */ /* 0x000fc800078e0008 */
[C---:B--2---:R-:W-:Y:S02]  /*eef0*/  @!P1 IMAD R4, R223.reuse, 0x140, RZ ;  /* 0x00000140df049824 */ /* 0x044fe400078e02ff */
[C---:B------:R-:W-:Y:S02]  /*ef00*/  @!P1 IMAD R5, R223.reuse, 0x120, RZ ;  /* 0x00000120df059824 */ /* 0x040fe400078e02ff */
[----:B------:R-:W-:Y:S02]  /*ef10*/  @!P1 IMAD.IADD R23, R4, 0x1, R23 ;  /* 0x0000000104179824 */ /* 0x000fe400078e0217 */
[----:B------:R-:W-:Y:S02]  /*ef20*/  @!P1 IMAD R4, R223, 0x1c0, RZ ;  /* 0x000001c0df049824 */ /* 0x000fe400078e02ff */
[----:B------:R-:W-:Y:S02]  /*ef30*/  @!P1 IMAD.IADD R19, R5, 0x1, R19 ;  /* 0x0000000105139824 */ /* 0x000fe400078e0213 */
[----:B------:R-:W-:-:S02]  /*ef40*/  @!P1 IMAD R5, R223, 0x1a0, RZ ;  /* 0x000001a0df059824 */ /* 0x000fc400078e02ff */
[----:B------:R-:W-:Y:S01]  /*ef50*/  @!P1 IMAD.IADD R27, R4, 0x1, R27 ;  /* 0x00000001041b9824 */ /* 0x000fe200078e021b */
[C---:B------:R-:W-:Y:S01]  /*ef60*/  @!P1 LEA R4, P3, R222.reuse, R8, 0x7 ;  /* 0x00000008de049211 */ /* 0x040fe200078638ff */
[----:B------:R-:W-:Y:S02]  /*ef70*/  @!P1 IMAD.MOV.U32 R16, RZ, RZ, R6 ;  /* 0x000000ffff109224 */ /* 0x000fe400078e0006 */
[C---:B------:R-:W-:Y:S02]  /*ef80*/  @!P1 IMAD R14, R223.reuse, 0xa0, RZ ;  /* 0x000000a0df0e9824 */ /* 0x040fe400078e02ff */
[----:B------:R-:W-:Y:S01]  /*ef90*/  @!P1 IMAD R12, R223, 0xc0, RZ ;  /* 0x000000c0df0c9824 */ /* 0x000fe200078e02ff */
[----:B------:R-:W-:Y:S01]  /*efa0*/  @!PT LDS RZ, [RZ] ;  /* 0x00000000fffff984 */ /* 0x000fe20000000800 */
[----:B------:R-:W-:Y:S01]  /*efb0*/  @!PT LDS RZ, [RZ] ;  /* 0x00000000fffff984 */ /* 0x000fe20000000800 */
[----:B------:R-:W-:Y:S01]  /*efc0*/  @!PT LDS RZ, [RZ] ;  /* 0x00000000fffff984 */ /* 0x000fe20000000800 */
[----:B------:R-:W-:Y:S01]  /*efd0*/  @!P1 LDGSTS.E.BYPASS.LTC128B.128 [R239+0xc000], desc[UR4][R16.64] ;  /* 0x0c00000010ef9fae */ /* 0x000fe2000b981a04 */
[----:B------:R-:W-:Y:S02]  /*efe0*/  @!P1 IMAD.MOV.U32 R6, RZ, RZ, R8 ;  /* 0x000000ffff069224 */ /* 0x000fe400078e0008 */
[----:B------:R-:W-:Y:S01]  /*eff0*/  @!P1 IMAD.MOV.U32 R7, RZ, RZ, R9 ;  /* 0x000000ffff079224 */ /* 0x000fe200078e0009 */
[----:B------:R-:W-:Y:S01]  /*f000*/  @P1 STS.128 [R239+0xc800], RZ ;  /* 0x00c800ffef001388 */ /* 0x000fe20000000c00 */
[----:B------:R-:W-:-:S04]  /*f010*/  @!P1 IMAD.WIDE.U32 R24, R222, 0xa0, R24 ;  /* 0x000000a0de189825 */ /* 0x000fc800078e0018 */
        /* <DEDUP_REMOVED lines=9> */
[----:B------:R-:W-:Y:S02]  /*f0b0*/  @!P1 IMAD.IADD R15, R14, 0x1, R25 ;  /* 0x000000010e0f9824 */ /* 0x000fe400078e0219 */
[----:B------:R-:W-:Y:S01]  /*f0c0*/  @!P1 IMAD.IADD R13, R12, 0x1, R21 ;  /* 0x000000010c0d9824 */ /* 0x000fe200078e0215 */
[----:B------:R-:W-:Y:S01]  /*f0d0*/  @P1 STS.128 [R239+0xd000], RZ ;  /* 0x00d000ffef001388 */ /* 0x000fe20000000c00 */
[----:B------:R-:W-:-:S02]  /*f0e0*/  @!P1 IMAD.MOV.U32 R14, RZ, RZ, R24 ;  /* 0x000000ffff0e9224 */ /* 0x000fc400078e0018 */
[----:B------:R-:W-:Y:S02]  /*f0f0*/  @!P1 IMAD.MOV.U32 R12, RZ, RZ, R20 ;  /* 0x000000ffff0c9224 */ /* 0x000fe400078e0014 */
[--C-:B------:R-:W-:Y:S01]  /*f100*/  @!P1 IMAD.MOV.U32 R20, RZ, RZ, R8.reuse ;  /* 0x000000ffff149224 */ /* 0x100fe200078e0008 */
[----:B------:R-:W-:Y:S01]  /*f110*/  @!PT LDS RZ, [RZ] ;  /* 0x00000000fffff984 */ /* 0x000fe20000000800 */
[----:B------:R-:W-:Y:S01]  /*f120*/  @!PT LDS RZ, [RZ] ;  /* 0x00000000fffff984 */ /* 0x000fe20000000800 */
[----:B------:R-:W-:Y:S01]  /*f130*/  @!PT LDS RZ, [RZ] ;  /* 0x00000000fffff984 */ /* 0x000fe20000000800 */
[----:B------:R-:W-:Y:S01]  /*f140*/  @!P1 LDGSTS.E.BYPASS.LTC128B.128 [R239+0xd000], desc[UR4][R14.64] ;  /* 0x0d0000000eef9fae */ /* 0x000fe2000b981a04 */
[----:B------:R-:W-:Y:S01]  /*f150*/  @!P1 IMAD.MOV.U32 R24, RZ, RZ, R8 ;  /* 0x000000ffff189224 */ /* 0x000fe200078e0008 */
[----:B------:R-:W-:Y:S01]  /*f160*/  @!P1 LEA R8, P3, R222, R8, 0x8 ;  /* 0x00000008de089211 */ /* 0x000fe200078640ff */
[----:B------:R-:W-:Y:S01]  /*f170*/  @!P1 IMAD.IADD R11, R10, 0x1, R7 ;  /* 0x000000010a0b9824 */ /* 0x000fe200078e0207 */
[----:B------:R-:W-:Y:S01]  /*f180*/  @P1 STS.128 [R239+0xd800], RZ ;  /* 0x00d800ffef001388 */ /* 0x000fe20000000c00 */
[----:B------:R-:W-:Y:S02]  /*f190*/  @!P1 IMAD.MOV.U32 R10, RZ, RZ, R6 ;  /* 0x000000ffff0a9224 */ /* 0x000fe400078e0006 */
[--C-:B------:R-:W-:Y:S01]  /*f1a0*/  @!P1 IMAD.MOV.U32 R21, RZ, RZ, R9.reuse ;  /* 0x000000ffff159224 */ /* 0x100fe200078e0009 */
        /* <DEDUP_REMOVED lines=54> */
[--C-:B------:R-:W-:Y:S01]  /*f510*/  IMAD.IADD R208, R62, 0x1, R61.reuse ;  /* 0x000000013ed07824 */ /* 0x100fe200078e023d */
[----:B------:R-:W-:Y:S01]  /*f520*/  BSSY.RECONVERGENT B1, `(.L_x_7533) ;  /* 0x000072b000017945 */ /* 0x000fe20003800200 */
[----:B------:R-:W-:Y:S01]  /*f530*/  IMAD.IADD R215, R60, 0x1, R61 ;  /* 0x000000013cd77824 */ /* 0x000fe200078e023d */
[----:B------:R-:W-:Y:S04]  /*f540*/  LDSM.16.M88.4 R108, [R60+0x2800] ;  /* 0x002800003c6c783b */ /* 0x000fe80000000200 */
[----:B-1----:R-:W1:Y:S04]  /*f550*/  LDSM.16.M88.4 R4, [R62] ;  /* 0x000000003e04783b */ /* 0x002e680000000200 */
[----:B------:R-:W5:Y:S04]  /*f560*/  LDSM.16.M88.4 R116, [R60+0x2000] ;  /* 0x002000003c74783b */ /* 0x000f680000000200 */
[----:B------:R-:W3:Y:S04]  /*f570*/  LDSM.16.M88.4 R100, [R60+0x3000] ;  /* 0x003000003c64783b */ /* 0x000ee80000000200 */
[----:B------:R-:W3:Y:S04]  /*f580*/  LDSM.16.M88.4 R92, [R60+0x3800] ;  /* 0x003800003c5c783b */ /* 0x000ee80000000200 */
[----:B------:R-:W3:Y:S04]  /*f590*/  LDSM.16.M88.4 R84, [R60+0x4000] ;  /* 0x004000003c54783b */ /* 0x000ee80000000200 */
[----:B------:R-:W3:Y:S04]  /*f5a0*/  LDSM.16.M88.4 R76, [R60+0x4800] ;  /* 0x004800003c4c783b */ /* 0x000ee80000000200 */
[----:B------:R-:W3:Y:S04]  /*f5b0*/  LDSM.16.M88.4 R64, [R60+0x5000] ;  /* 0x005000003c40783b */ /* 0x000ee80000000200 */
[----:B------:R-:W3:Y:S04]  /*f5c0*/  LDSM.16.M88.4 R56, [R60+0x5800] ;  /* 0x005800003c38783b */ /* 0x000ee80000000200 */
[----:B------:R-:W3:Y:S04]  /*f5d0*/  LDSM.16.M88.4 R48, [R60+0x6000] ;  /* 0x006000003c30783b */ /* 0x000ee80000000200 */
[----:B------:R-:W-:Y:S04]  /*f5e0*/  LDSM.16.M88.4 R40, [R60+0x6800] ;  /* 0x006800003c28783b */ /* 0x000fe80000000200 */
[----:B--2---:R-:W-:Y:S01]  /*f5f0*/  LDSM.16.M88.4 R28, [R60+0x7000] ;  /* 0x007000003c1c783b */ /* 0x004fe20000000200 */
[C---:B-1----:R-:W-:Y:S03]  /*f600*/  HMMA.16816.F32.BF16 R112, R4.reuse, R108, RZ ;  /* 0x0000006c0470723c */ /* 0x042fe600000418ff */
[----:B------:R-:W-:Y:S04]  /*f610*/  LDSM.16.M88.4 R20, [R60+0x7800] ;  /* 0x007800003c14783b */ /* 0x000fe80000000200 */
[----:B------:R-:W-:Y:S01]  /*f620*/  LDSM.16.M88.4 R188, [R60+0x8000] ;  /* 0x008000003cbc783b */ /* 0x000fe20000000200 */
[C---:B------:R-:W-:Y:S03]  /*f630*/  HMMA.16816.F32.BF16 R108, R4.reuse, R110, RZ ;  /* 0x0000006e046c723c */ /* 0x040fe600000418ff */
[----:B------:R-:W-:Y:S04]  /*f640*/  LDSM.16.M88.4 R180, [R60+0x8800] ;  /* 0x008800003cb4783b */ /* 0x000fe80000000200 */
[----:B------:R-:W-:Y:S01]  /*f650*/  LDSM.16.M88.4 R172, [R60+0x9000] ;  /* 0x009000003cac783b */ /* 0x000fe20000000200 */
[C---:B-----5:R-:W-:Y:S03]  /*f660*/  HMMA.16816.F32.BF16 R120, R4.reuse, R116, RZ ;  /* 0x000000740478723c */ /* 0x060fe600000418ff */
[----:B------:R1:W-:Y:S04]  /*f670*/  LDSM.16.M88.4 R16, [R60+0x9800] ;  /* 0x009800003c10783b */ /* 0x0003e80000000200 */
[----:B------:R-:W-:Y:S01]  /*f680*/  LDSM.16.M88.4 R208, [R208] ;  /* 0x00000000d0d0783b */ /* 0x000fe20000000200 */
[C---:B------:R-:W-:Y:S03]  /*f690*/  HMMA.16816.F32.BF16 R116, R4.reuse, R118, RZ ;  /* 0x000000760474723c */ /* 0x040fe600000418ff */
[----:B------:R-:W-:Y:S04]  /*f6a0*/  LDSM.16.M88.4 R8, [R215+0x2800] ;  /* 0x00280000d708783b */ /* 0x000fe80000000200 */
[----:B------:R-:W-:Y:S01]  /*f6b0*/  LDSM.16.M88.4 R12, [R215+0x2000] ;  /* 0x00200000d70c783b */ /* 0x000fe20000000200 */
[C---:B---3--:R-:W-:Y:S03]  /*f6c0*/  HMMA.16816.F32.BF16 R104, R4.reuse, R100, RZ ;  /* 0x000000640468723c */ /* 0x048fe600000418ff */
[----:B------:R-:W-:Y:S04]  /*f6d0*/  LDSM.16.M88.4 R124, [R215+0x3000] ;  /* 0x00300000d77c783b */ /* 0x000fe80000000200 */
[----:B------:R-:W-:Y:S01]  /*f6e0*/  LDSM.16.M88.4 R196, [R215+0x3800] ;  /* 0x00380000d7c4783b */ /* 0x000fe20000000200 */
[C---:B------:R-:W-:Y:S03]  /*f6f0*/  HMMA.16816.F32.BF16 R96, R4.reuse, R92, RZ ;  /* 0x0000005c0460723c */ /* 0x040fe600000418ff */
[----:B------:R-:W-:Y:S04]  /*f700*/  LDSM.16.M88.4 R128, [R215+0x5800] ;  /* 0x00580000d780783b */ /* 0x000fe80000000200 */
[----:B------:R-:W2:Y:S01]  /*f710*/  LDSM.16.M88.4 R204, [R215+0x9800] ;  /* 0x00980000d7cc783b */ /* 0x000ea20000000200 */
[C---:B------:R-:W-:Y:S03]  /*f720*/  HMMA.16816.F32.BF16 R88, R4.reuse, R84, RZ ;  /* 0x000000540458723c */ /* 0x040fe600000418ff */
[----:B------:R-:W0:Y:S05]  /*f730*/  LDGDEPBAR ;  /* 0x00000000000079af */ /* 0x000e2a0000000000 */
[C---:B------:R-:W-:Y:S08]  /*f740*/  HMMA.16816.F32.BF16 R80, R4.reuse, R76, RZ ;  /* 0x0000004c0450723c */ /* 0x040ff000000418ff */
[C---:B------:R-:W-:Y:S08]  /*f750*/  HMMA.16816.F32.BF16 R72, R4.reuse, R64, RZ ;  /* 0x000000400448723c */ /* 0x040ff000000418ff */
[C---:B-1----:R-:W-:Y:S08]  /*f760*/  HMMA.16816.F32.BF16 R60, R4.reuse, R56, RZ ;  /* 0x00000038043c723c */ /* 0x042ff000000418ff */
[----:B------:R-:W-:Y:S01]  /*f770*/  HMMA.16816.F32.BF16 R52, R4, R48, RZ ;  /* 0x000000300434723c */ /* 0x000fe200000418ff */
[----:B--2---:R-:W-:-:S07]  /*f780*/  IMAD.MOV.U32 R236, RZ, RZ, R204 ;  /* 0x000000ffffec7224 */ /* 0x004fce00078e00cc */
[----:B------:R-:W-:Y:S01]  /*f790*/  HMMA.16816.F32.BF16 R44, R4, R40, RZ ;  /* 0x00000028042c723c */ /* 0x000fe200000418ff */
[----:B------:R-:W-:-:S07]  /*f7a0*/  IMAD.MOV.U32 R218, RZ, RZ, R205 ;  /* 0x000000ffffda7224 */ /* 0x000fce00078e00cd */
        /* <DEDUP_REMOVED lines=40> */
[C---:B------:R-:W-:Y:S01]  /*fa30*/  HMMA.16816.F32.BF16 R92, R208.reuse, R198, R92 ;  /* 0x000000c6d05c723c */ /* 0x040fe2000004185c */
[----:B------:R-:W2:Y:S07]  /*fa40*/  LDSM.16.M88.4 R196, [R70+0x9800] ;  /* 0x0098000046c4783b */ /* 0x000eae0000000200 */
[C---:B------:R-:W-:Y:S08]  /*fa50*/  HMMA.16816.F32.BF16 R60, R208.reuse, R128, R60 ;  /* 0x00000080d03c723c */ /* 0x040ff0000004183c */
[C---:B------:R-:W-:Y:S01]  /*fa60*/  HMMA.16816.F32.BF16 R56, R208.reuse, R130, R56 ;  /* 0x00000082d038723c */ /* 0x040fe20000041838 */
[----:B------:R-:W3:Y:S04]  /*fa70*/  LDSM.16.M88.4 R128, [R200] ;  /* 0x00000000c880783b */ /* 0x000ee80000000200 */
[----:B------:R-:W-:Y:S03]  /*fa80*/  LDSM.16.M88.4 R200, [R215+0x8800] ;  /* 0x00880000d7c8783b */ /* 0x000fe60000000200 */
[C---:B-----5:R-:W-:Y:S08]  /*fa90*/  HMMA.16816.F32.BF16 R52, R208.reuse, R124, R52 ;  /* 0x0000007cd034723c */ /* 0x060ff00000041834 */
[C---:B------:R-:W-:Y:S01]  /*faa0*/  HMMA.16816.F32.BF16 R48, R208.reuse, R126, R48 ;  /* 0x0000007ed030723c */ /* 0x040fe20000041830 */
[----:B------:R-:W5:Y:S07]  /*fab0*/  LDSM.16.M88.4 R124, [R70+0x2000] ;  /* 0x00200000467c783b */ /* 0x000f6e0000000200 */
[----:B-1----:R-:W-:Y:S01]  /*fac0*/  HMMA.16816.F32.BF16 R44, R208, R16, R44 ;  /* 0x00000010d02c723c */ /* 0x002fe2000004182c */
[----:B--2---:R-:W-:-:S02]  /*fad0*/  IMAD.MOV.U32 R217, RZ, RZ, R196 ;  /* 0x000000ffffd97224 */ /* 0x004fc400078e00c4 */
[----:B------:R-:W-:-:S05]  /*fae0*/  IMAD.MOV.U32 R216, RZ, RZ, R197 ;  /* 0x000000ffffd87224 */ /* 0x000fca00078e00c5 */
[C---:B------:R-:W-:Y:S01]  /*faf0*/  HMMA.16816.F32.BF16 R40, R208.reuse, R18, R40 ;  /* 0x00000012d028723c */ /* 0x040fe20000041828 */
[----:B------:R-:W-:Y:S07]  /*fb00*/  LDSM.16.M88.4 R16, [R165] ;  /* 0x00000000a510783b */ /* 0x000fee0000000200 */
[C---:B------:R-:W-:Y:S08]  /*fb10*/  HMMA.16816.F32.BF16 R24, R208.reuse, R8, R24 ;  /* 0x00000008d018723c */ /* 0x040ff00000041818 */
[C---:B------:R-:W-:Y:S01]  /*fb20*/  HMMA.16816.F32.BF16 R20, R208.reuse, R10, R20 ;  /* 0x0000000ad014723c */ /* 0x040fe20000041814 */
[----:B------:R-:W1:Y:S07]  /*fb30*/  LDSM.16.M88.4 R8, [R39+0x9800] ;  /* 0x009800002708783b */ /* 0x000e6e0000000200 */
[C---:B------:R-:W-:Y:S01]  /*fb40*/  HMMA.16816.F32.BF16 R4, R208.reuse, R206, R4 ;  /* 0x000000ced004723c */ /* 0x040fe20000041804 */
[----:B------:R-:W-:Y:S07]  /*fb50*/  LDSM.16.M88.4 R204, [R215+0x8000] ;  /* 0x00800000d7cc783b */ /* 0x000fee0000000200 */
[C---:B------:R-:W-:Y:S08]  /*fb60*/  HMMA.16816.F32.BF16 R32, R208.reuse, R12, R32 ;  /* 0x0000000cd020723c */ /* 0x040ff00000041820 */
[----:B------:R-:W-:Y:S01]  /*fb70*/  HMMA.16816.F32.BF16 R28, R208, R14, R28 ;  /* 0x0000000ed01c723c */ /* 0x000fe2000004181c */
[----:B------:R-:W2:Y:S07]  /*fb80*/  LDSM.16.M88.4 R12, [R39+0x2000] ;  /* 0x00200000270c783b */ /* 0x000eae0000000200 */
[C---:B---3--:R-:W-:Y:S01]  /*fb90*/  HMMA.16816.F32.BF16 R4, R128.reuse, R198, R4 ;  /* 0x000000c68004723c */ /* 0x048fe20000041804 */
[----:B------:R-:W3:Y:S07]  /*fba0*/  LDSM.16.M88.4 R196, [R215+0x9000] ;  /* 0x00900000d7c4783b */ /* 0x000eee0000000200 */
[C---:B-----5:R-:W-:Y:S08]  /*fbb0*/  HMMA.16816.F32.BF16 R120, R128.reuse, R124, R120 ;  /* 0x0000007c8078723c */ /* 0x060ff00000041878 */
[----:B------:R-:W-:Y:S01]  /*fbc0*/  HMMA.16816.F32.BF16 R116, R128, R126, R116 ;  /* 0x0000007e8074723c */ /* 0x000fe20000041874 */
[----:B------:R-:W5:Y:S07]  /*fbd0*/  LDSM.16.M88.4 R124, [R70+0x2800] ;  /* 0x00280000467c783b */ /* 0x000f6e0000000200 */
[----:B-1----:R-:W-:Y:S01]  /*fbe0*/  HMMA.16816.F32.BF16 R4, R16, R10, R4 ;  /* 0x0000000a1004723c */ /* 0x002fe20000041804 */
[----:B------:R-:W-:-:S05]  /*fbf0*/  IMAD.SHL.U32 R10, R37, 0x100, RZ ;  /* 0x00000100250a7824 */ /* 0x000fca00078e00ff */
[----:B------:R-:W-:Y:S02]  /*fc00*/  LOP3.LUT R10, R10, R68, RZ, 0xfc, !PT ;  /* 0x000000440a0a7212 */ /* 0x000fe400078efcff */
[----:B------:R-:W-:Y:S08]  /*fc10*/  HMMA.16816.F32.BF16 R184, R208, R200, R184 ;  /* 0x000000c8d0b8723c */ /* 0x000ff000000418b8 */
[----:B--2---:R-:W-:Y:S03]  /*fc20*/  HMMA.16816.F32.BF16 R120, R16, R12, R120 ;  /* 0x0000000c1078723c */ /* 0x004fe60000041878 */
[----:B----4-:R-:W-:Y:S01]  /*fc30*/  FMUL.FTZ R11, R5, R71 ;  /* 0x00000047050b7220 */ /* 0x010fe20000410000 */
[----:B------:R-:W-:-:S02]  /*fc40*/  IMAD.IADD R5, R10, 0x1, R240 ;  /* 0x000000010a057824 */ /* 0x000fc400078e02f0 */
[-C--:B------:R-:W-:Y:S01]  /*fc50*/  FMUL.FTZ R7, R7, R71.reuse ;  /* 0x0000004707077220 */ /* 0x080fe20000410000 */
[----:B------:R-:W-:Y:S01]  /*fc60*/  FMUL.FTZ R6, R6, R71 ;  /* 0x0000004706067220 */ /* 0x000fe20000410000 */
[----:B---3--:R-:W-:Y:S01]  /*fc70*/  HMMA.16816.F32.BF16 R176, R208, R196, R176 ;  /* 0x000000c4d0b0723c */ /* 0x008fe200000418b0 */
[C-C-:B------:R-:W-:Y:S01]  /*fc80*/  IADD3 R12, PT, PT, R226.reuse, 0x107, -R5.reuse ;  /* 0x00000107e20c7810 */ /* 0x140fe20007ffe805 */
[----:B------:R-:W1:Y:S01]  /*fc90*/  MUFU.TANH R11, R11 ;  /* 0x0000000b000b7308 */ /* 0x000e620000002400 */
[C---:B------:R-:W-:Y:S01]  /*fca0*/  VIADD R196, R226.reuse, 0x8 ;  /* 0x00000008e2c47836 */ /* 0x040fe20000000000 */
[----:B------:R-:W-:Y:S02]  /*fcb0*/  IADD3 R13, PT, PT, R226, 0x200, -R5 ;  /* 0x00000200e20d7810 */ /* 0x000fe40007ffe805 */
[----:B------:R-:W-:Y:S02]  /*fcc0*/  IABS R12, R12 ;  /* 0x0000000c000c7213 */ /* 0x000fe40000000000 */
[----:B------:R-:W-:Y:S01]  /*fcd0*/  IABS R13, R13 ;  /* 0x0000000d000d7213 */ /* 0x000fe20000000000 */
[----:B------:R-:W-:Y:S01]  /*fce0*/  HMMA.16816.F32.BF16 R116, R16, R14, R116 ;  /* 0x0000000e1074723c */ /* 0x000fe20000041874 */
[----:B------:R-:W2:Y:S01]  /*fcf0*/  MUFU.TANH R7, R7 ;  /* 0x0000000700077308 */ /* 0x000ea20000002400 */
[----:B------:R-:W-:-:S02]  /*fd00*/  IMAD.MOV.U32 R197, RZ, RZ, R12 ;  /* 0x000000ffffc57224 */ /* 0x000fc400078e000c */
[-C--:B------:R-:W-:Y:S01]  /*fd10*/  FMUL.FTZ R120, R120, R71.reuse ;  /* 0x0000004778787220 */ /* 0x080fe20000410000 */
[--C-:B------:R-:W-:Y:S01]  /*fd20*/  IADD3 R12, PT, PT, R196, 0x107, -R5.reuse ;  /* 0x00000107c40c7810 */ /* 0x100fe20007ffe805 */
[----:B------:R-:W-:Y:S01]  /*fd30*/  FMUL.FTZ R121, R121, R71 ;  /* 0x0000004779797220 */ /* 0x000fe20000410000 */
[--C-:B------:R-:W-:Y:S02]  /*fd40*/  IADD3 R200, PT, PT, R226, 0x1ef, -R5.reuse ;  /* 0x000001efe2c87810 */ /* 0x100fe40007ffe805 */
[----:B------:R-:W-:Y:S01]  /*fd50*/  I2FP.F32.S32 R197, R197 ;  /* 0x000000c500c57245 */ /* 0x000fe20000201400 */
[----:B------:R3:W4:Y:S01]  /*fd60*/  MUFU.TANH R165, R120 ;  /* 0x0000007800a57308 */ /* 0x0007220000002400 */
[----:B------:R-:W-:Y:S01]  /*fd70*/  IABS R12, R12 ;  /* 0x0000000c000c7213 */ /* 0x000fe20000000000 */
[----:B------:R-:W-:Y:S01]  /*fd80*/  HMMA.16816.F32.BF16 R172, R208, R198, R172 ;  /* 0x000000c6d0ac723c */ /* 0x000fe200000418ac */
[----:B------:R-:W-:Y:S01]  /*fd90*/  IADD3 R198, PT, PT, R196, 0x200, -R5 ;  /* 0x00000200c4c67810 */ /* 0x000fe20007ffe805 */
[----:B-1----:R-:W-:Y:S01]  /*fda0*/  FFMA.FTZ R11, -R237, R197, R11 ;  /* 0x000000c5ed0b7223 */ /* 0x002fe2000001010b */
[----:B------:R-:W-:Y:S01]  /*fdb0*/  IMAD.MOV.U32 R197, RZ, RZ, R13 ;  /* 0x000000ffffc57224 */ /* 0x000fe200078e000d */
[----:B------:R-:W-:-:S02]  /*fdc0*/  I2FP.F32.S32 R13, R12 ;  /* 0x0000000c000d7245 */ /* 0x000fc40000201400 */
[----:B------:R-:W-:Y:S01]  /*fdd0*/  IADD3 R199, PT, PT, R226, 0x1ff, -R5 ;  /* 0x000001ffe2c77810 */ /* 0x000fe20007ffe805 */
[----:B------:R-:W-:Y:S01]  /*fde0*/  MUFU.TANH R6, R6 ;  /* 0x0000000600067308 */ /* 0x000fe20000002400 */
[----:B------:R-:W-:Y:S01]  /*fdf0*/  I2FP.F32.S32 R12, R197 ;  /* 0x000000c5000c7245 */ /* 0x000fe20000201400 */
[----:B--2---:R-:W-:Y:S01]  /*fe00*/  FFMA.FTZ R7, -R237, R13, R7 ;  /* 0x0000000ded077223 */ /* 0x004fe20000010107 */
[----:B-----5:R-:W-:Y:S01]  /*fe10*/  HMMA.16816.F32.BF16 R112, R128, R124, R112 ;  /* 0x0000007c8070723c */ /* 0x020fe20000041870 */
[-C--:B------:R-:W-:Y:S01]  /*fe20*/  FMUL.FTZ R125, R123, R71.reuse ;  /* 0x000000477b7d7220 */ /* 0x080fe20000410000 */
[C---:B------:R-:W-:Y:S02]  /*fe30*/  VIADD R123, R10.reuse, 0xfffffe01 ;  /* 0xfffffe010a7b7836 */ /* 0x040fe40000000000 */
[-C--:B------:R-:W-:Y:S01]  /*fe40*/  FMUL.FTZ R117, R117, R71.reuse ;  /* 0x0000004775757220 */ /* 0x080fe20000410000 */
[----:B------:R-:W-:Y:S01]  /*fe50*/  FMUL.FTZ R119, R119, R71 ;  /* 0x0000004777777220 */ /* 0x000fe20000410000 */
[----:B---3--:R-:W-:-:S02]  /*fe60*/  VIADD R120, R10, 0xfffffef9 ;  /* 0xfffffef90a787836 */ /* 0x008fc40000000000 */
[----:B----4-:R-:W-:Y:S01]  /*fe70*/  FFMA.FTZ R165, -R237, R12, R165 ;  /* 0x0000000ceda57223 */ /* 0x010fe200000101a5 */
[----:B------:R1:W2:Y:S01]  /*fe80*/  MUFU.TANH R197, R121 ;  /* 0x0000007900c57308 */ /* 0x0002a20000002400 */
[----:B------:R-:W3:Y:S01]  /*fe90*/  LDSM.16.M88.4 R12, [R39+0x2800] ;  /* 0x00280000270c783b */ /* 0x000ee20000000200 */
[----:B------:R-:W-:Y:S01]  /*fea0*/  HMMA.16816.F32.BF16 R108, R128, R126, R108 ;  /* 0x0000007e806c723c */ /* 0x000fe2000004186c */
[C---:B------:R-:W-:Y:S02]  /*feb0*/  ISETP.GE.AND P3, PT, R120.reuse, R228, PT ;  /* 0x000000e47800720c */ /* 0x040fe40003f66270 */
[C---:B------:R-:W-:Y:S02]  /*fec0*/  ISETP.GE.AND P4, PT, R120.reuse, R227, PT ;  /* 0x000000e37800720c */ /* 0x040fe40003f86270 */
[----:B------:R-:W-:Y:S02]  /*fed0*/  FSEL R11, R11, -INF , P3 ;  /* 0xff8000000b0b7808 */ /* 0x000fe40001800000 */
[C---:B------:R-:W-:Y:S01]  /*fee0*/  ISETP.GE.AND P5, PT, R120.reuse, R224, PT ;  /* 0x000000e07800720c */ /* 0x040fe20003fa6270 */
[C---:B------:R-:W-:Y:S01]  /*fef0*/  HMMA.16816.F32.BF16 R192, R208.reuse, R204, R192 ;  /* 0x000000ccd0c0723c */ /* 0x040fe200000418c0 */
[----:B------:R-:W-:Y:S01]  /*ff00*/  ISETP.GE.AND P3, PT, R120, R225, PT ;  /* 0x000000e17800720c */ /* 0x000fe20003f66270 */
[----:B------:R-:W-:Y:S01]  /*ff10*/  FMUL.FTZ R120, R122, R71 ;  /* 0x000000477a787220 */ /* 0x000fe20000410000 */
[----:B------:R-:W-:Y:S01]  /*ff20*/  VIADD R122, R10, 0xfffffe00 ;  /* 0xfffffe000a7a7836 */ /* 0x000fe20000000000 */
[----:B------:R-:W-:Y:S01]  /*ff30*/  FSEL R11, R11, -INF , !P4 ;  /* 0xff8000000b0b7808 */ /* 0x000fe20006000000 */
[----:B------:R-:W-:Y:S01]  /*ff40*/  IMAD.MOV.U32 R204, RZ, RZ, R236 ;  /* 0x000000ffffcc7224 */ /* 0x000fe200078e00ec */
[----:B------:R-:W-:Y:S01]  /*ff50*/  FSEL R7, R7, -INF , P3 ;  /* 0xff80000007077808 */ /* 0x000fe20001800000 */
[----:B------:R-:W-:Y:S01]  /*ff60*/  IMAD.MOV.U32 R205, RZ, RZ, R218 ;  /* 0x000000ffffcd7224 */ /* 0x000fe200078e00da */
[----:B------:R-:W4:Y:S01]  /*ff70*/  MUFU.TANH R120, R120 ;  /* 0x0000007800787308 */ /* 0x000f220000002400 */
[----:B------:R-:W-:Y:S01]  /*ff80*/  ISETP.GE.AND P4, PT, R122, R228, PT ;  /* 0x000000e47a00720c */ /* 0x000fe20003f86270 */
[----:B------:R-:W-:Y:S01]  /*ff90*/  HMMA.16816.F32.BF16 R180, R208, R202, R180 ;  /* 0x000000cad0b4723c */ /* 0x000fe200000418b4 */
[----:B-1----:R-:W-:-:S02]  /*ffa0*/  IABS R121, R198 ;  /* 0x000000c600797213 */ /* 0x002fc40000000000 */
[----:B------:R-:W-:Y:S02]  /*ffb0*/  IABS R198, R199 ;  /* 0x000000c700c67213 */ /* 0x000fe40000000000 */
[----:B------:R-:W-:Y:S02]  /*ffc0*/  FSEL R7, R7, -INF , !P5 ;  /* 0xff80000007077808 */ /* 0x000fe40006800000 */
[----:B------:R-:W-:Y:S01]  /*ffd0*/  FSEL R165, R165, -INF , P4 ;  /* 0xff800000a5a57808 */ /* 0x000fe20002000000 */
[----:B------:R-:W-:Y:S01]  /*ffe0*/  HMMA.16816.F32.BF16 R188, R208, R206, R188 ;  /* 0x000000ced0bc723c */ /* 0x000fe200000418bc */
[C---:B------:R-:W-:Y:S02]  /*fff0*/  ISETP.GE.AND P3, PT, R122.reuse, R227, PT ;  /* 0x000000e37a00720c */ /* 0x040fe40003f66270 */
[C---:B------:R-:W-:Y:S02]  /*10000*/  ISETP.GE.AND P5, PT, R122.reuse, R224, PT ;  /* 0x000000e07a00720c */ /* 0x040fe40003fa6270 */
[----:B------:R-:W-:-:S02]  /*10010*/  ISETP.GE.AND P4, PT, R122, R225, PT ;  /* 0x000000e17a00720c */ /* 0x000fc40003f86270 */
[----:B------:R-:W-:Y:S01]  /*10020*/  I2FP.F32.S32 R122, R198 ;  /* 0x000000c6007a7245 */ /* 0x000fe20000201400 */
[----:B------:R-:W-:Y:S01]  /*10030*/  HMMA.16816.F32.BF16 R168, R208, R204, R168 ;  /* 0x000000ccd0a8723c */ /* 0x000fe200000418a8 */
[----:B------:R-:W-:Y:S01]  /*10040*/  I2FP.F32.S32 R121, R121 ;  /* 0x0000007900797245 */ /* 0x000fe20000201400 */
[----:B------:R-:W-:Y:S01]  /*10050*/  MUFU.TANH R198, R119 ;  /* 0x0000007700c67308 */ /* 0x000fe20000002400 */
[C---:B------:R-:W-:Y:S01]  /*10060*/  IADD3 R127, PT, PT, R196.reuse, 0x1f7, -R5 ;  /* 0x000001f7c47f7810 */ /* 0x040fe20007ffe805 */
[C---:B--2---:R-:W-:Y:S01]  /*10070*/  FFMA.FTZ R124, -R237.reuse, R122, R197 ;  /* 0x0000007aed7c7223 */ /* 0x044fe200000101c5 */
[--C-:B------:R-:W-:Y:S01]  /*10080*/  IADD3 R199, PT, PT, R196, 0x1f0, -R5.reuse ;  /* 0x000001f0c4c77810 */ /* 0x100fe20007ffe805 */
[----:B----4-:R-:W-:Y:S01]  /*10090*/  FFMA.FTZ R121, -R237, R121, R120 ;  /* 0x00000079ed797223 */ /* 0x010fe20000010178 */
[----:B------:R-:W-:Y:S01]  /*100a0*/  FSEL R120, R165, -INF , !P3 ;  /* 0xff800000a5787808 */ /* 0x000fe20005800000 */
[C---:B---3--:R-:W-:Y:S01]  /*100b0*/  HMMA.16816.F32.BF16 R112, R16.reuse, R12, R112 ;  /* 0x0000000c1070723c */ /* 0x048fe20000041870 */
[----:B------:R-:W-:Y:S01]  /*100c0*/  IADD3 R165, PT, PT, R226, 0x1f8, -R5 ;  /* 0x000001f8e2a57810 */ /* 0x000fe20007ffe805 */
[----:B------:R1:W2:Y:S01]  /*100d0*/  MUFU.TANH R122, R125 ;  /* 0x0000007d007a7308 */ /* 0x0002a20000002400 */
[----:B------:R-:W-:Y:S01]  /*100e0*/  ISETP.GE.AND P3, PT, R123, R228, PT ;  /* 0x000000e47b00720c */ /* 0x000fe20003f66270 */
[----:B------:R-:W-:Y:S01]  /*100f0*/  FMUL.FTZ R13, R118, R71 ;  /* 0x00000047760d7220 */ /* 0x000fe20000410000 */
[----:B------:R-:W-:Y:S01]  /*10100*/  FSEL R121, R121, -INF , P4 ;  /* 0xff80000079797808 */ /* 0x000fe20002000000 */
[----:B------:R-:W-:Y:S01]  /*10110*/  VIADD R118, R10, 0xfffffe08 ;  /* 0xfffffe080a767836 */ /* 0x000fe20000000000 */
[----:B------:R-:W-:Y:S01]  /*10120*/  IABS R165, R165 ;  /* 0x000000a500a57213 */ /* 0x000fe20000000000 */
[----:B------:R-:W-:Y:S01]  /*10130*/  HMMA.16816.F32.BF16 R108, R16, R14, R108 ;  /* 0x0000000e106c723c */ /* 0x000fe2000004186c */
[----:B------:R-:W-:Y:S01]  /*10140*/  FSEL R121, R121, -INF , !P5 ;  /* 0xff80000079797808 */ /* 0x000fe20006800000 */
[----:B------:R3:W-:Y:S01]  /*10150*/  MUFU.TANH R12, R117 ;  /* 0x00000075000c7308 */ /* 0x0007e20000002400 */
[----:B------:R-:W-:Y:S01]  /*10160*/  FSEL R124, R124, -INF , P3 ;  /* 0xff8000007c7c7808 */ /* 0x000fe20001800000 */
[----:B------:R-:W-:Y:S01]  /*10170*/  IMAD.MOV.U32 R208, RZ, RZ, R217 ;  /* 0x000000ffffd07224 */ /* 0x000fe200078e00d9 */
[C---:B------:R-:W-:Y:S01]  /*10180*/  ISETP.GE.AND P4, PT, R123.reuse, R227, PT ;  /* 0x000000e37b00720c */ /* 0x040fe20003f86270 */
[----:B------:R-:W-:Y:S01]  /*10190*/  IMAD.MOV.U32 R209, RZ, RZ, R216 ;  /* 0x000000ffffd17224 */ /* 0x000fe200078e00d8 */
[----:B------:R-:W-:-:S02]  /*101a0*/  ISETP.GE.AND P5, PT, R123, R224, PT ;  /* 0x000000e07b00720c */ /* 0x000fc40003fa6270 */
[----:B------:R-:W-:Y:S01]  /*101b0*/  ISETP.GE.AND P3, PT, R123, R225, PT ;  /* 0x000000e17b00720c */ /* 0x000fe20003f66270 */
[----:B------:R-:W-:Y:S02]  /*101c0*/  IMAD.MOV.U32 R123, RZ, RZ, R165 ;  /* 0x000000ffff7b7224 */ /* 0x000fe400078e00a5 */
[----:B-1----:R-:W-:Y:S01]  /*101d0*/  FMUL.FTZ R125, R116, R71 ;  /* 0x00000047747d7220 */ /* 0x002fe20000410000 */
[--C-:B------:R-:W-:Y:S01]  /*101e0*/  IADD3 R116, PT, PT, R196, 0x1ff, -R5.reuse ;  /* 0x000001ffc4747810 */ /* 0x100fe20007ffe805 */
[----:B------:R-:W1:Y:S01]  /*101f0*/  MUFU.TANH R13, R13 ;  /* 0x0000000d000d7308 */ /* 0x000e620000002400 */
[----:B------:R-:W-:Y:S01]  /*10200*/  IABS R127, R127 ;  /* 0x0000007f007f7213 */ /* 0x000fe20000000000 */
[-C--:B------:R-:W-:Y:S01]  /*10210*/  FMUL.FTZ R113, R113, R71.reuse ;  /* 0x0000004771717220 */ /* 0x080fe20000410000 */
[----:B------:R-:W-:Y:S01]  /*10220*/  IABS R116, R116 ;  /* 0x0000007400747213 */ /* 0x000fe20000000000 */
[----:B------:R-:W-:Y:S01]  /*10230*/  FMUL.FTZ R114, R114, R71 ;  /* 0x0000004772727220 */ /* 0x000fe20000410000 */
[----:B------:R-:W-:Y:S01]  /*10240*/  I2FP.F32.S32 R123, R123 ;  /* 0x0000007b007b7245 */ /* 0x000fe20000201400 */
[-C--:B------:R-:W-:Y:S01]  /*10250*/  FMUL.FTZ R115, R115, R71.reuse ;  /* 0x0000004773737220 */ /* 0x080fe20000410000 */
[----:B------:R-:W-:Y:S01]  /*10260*/  I2FP.F32.S32 R116, R116 ;  /* 0x0000007400747245 */ /* 0x000fe20000201400 */
[----:B------:R-:W4:Y:S01]  /*10270*/  MUFU.TANH R125, R125 ;  /* 0x0000007d007d7308 */ /* 0x000f220000002400 */
[--C-:B---3--:R-:W-:Y:S01]  /*10280*/  IADD3 R117, PT, PT, R196, 0x1f8, -R5.reuse ;  /* 0x000001f8c4757810 */ /* 0x108fe20007ffe805 */
[-C--:B------:R-:W-:Y:S01]  /*10290*/  FMUL.FTZ R109, R109, R71.reuse ;  /* 0x000000476d6d7220 */ /* 0x080fe20000410000 */
[C-C-:B------:R-:W-:Y:S01]  /*102a0*/  IADD3 R165, PT, PT, R226.reuse, 0x1f0, -R5.reuse ;  /* 0x000001f0e2a57810 */ /* 0x140fe20007ffe805 */
[----:B--2---:R-:W-:Y:S01]  /*102b0*/  FFMA.FTZ R116, -R237, R116, R122 ;  /* 0x00000074ed747223 */ /* 0x004fe2000001017a */
[----:B------:R-:W-:Y:S01]  /*102c0*/  IADD3 R122, PT, PT, R226, 0x1f7, -R5 ;  /* 0x000001f7e27a7810 */ /* 0x000fe20007ffe805 */
[----:B------:R-:W-:Y:S01]  /*102d0*/  FMUL.FTZ R110, R110, R71 ;  /* 0x000000476e6e7220 */ /* 0x000fe20000410000 */
[----:B------:R-:W-:Y:S01]  /*102e0*/  IABS R117, R117 ;  /* 0x0000007500757213 */ /* 0x000fe20000000000 */
[----:B------:R-:W-:Y:S01]  /*102f0*/  MUFU.TANH R197, R113 ;  /* 0x0000007100c57308 */ /* 0x000fe20000002400 */
[----:B------:R-:W-:Y:S01]  /*10300*/  IABS R122, R122 ;  /* 0x0000007a007a7213 */ /* 0x000fe20000000000 */
[----:B------:R-:W-:Y:S01]  /*10310*/  FMUL.FTZ R111, R111, R71 ;  /* 0x000000476f6f7220 */ /* 0x000fe20000410000 */
[----:B------:R-:W-:Y:S01]  /*10320*/  I2FP.F32.S32 R117, R117 ;  /* 0x0000007500757245 */ /* 0x000fe20000201400 */
[----:B------:R-:W-:Y:S01]  /*10330*/  HMMA.16816.F32.BF16 R168, R128, R208, R168 ;  /* 0x000000d080a8723c */ /* 0x000fe200000418a8 */
[----:B------:R-:W-:-:S03]  /*10340*/  IABS R165, R165 ;  /* 0x000000a500a57213 */ /* 0x000fc60000000000 */
[C---:B-1----:R-:W-:Y:S01]  /*10350*/  FFMA.FTZ R13, -R237.reuse, R117, R13 ;  /* 0x00000075ed0d7223 */ /* 0x042fe2000001010d */
[----:B----4-:R-:W-:Y:S01]  /*10360*/  FFMA.FTZ R125, -R237, R123, R125 ;  /* 0x0000007bed7d7223 */ /* 0x010fe2000001017d */
[----:B------:R-:W-:Y:S02]  /*10370*/  FSEL R123, R124, -INF , !P4 ;  /* 0xff8000007c7b7808 */ /* 0x000fe40006000000 */
[----:B------:R-:W-:Y:S01]  /*10380*/  FSEL R124, R116, -INF , P3 ;  /* 0xff800000747c7808 */ /* 0x000fe20001800000 */
[----:B------:R-:W-:Y:S01]  /*10390*/  IMAD.MOV.U32 R116, RZ, RZ, R122 ;  /* 0x000000ffff747224 */ /* 0x000fe200078e007a */
[----:B------:R-:W-:Y:S02]  /*103a0*/  ISETP.GE.AND P4, PT, R118, R228, PT ;  /* 0x000000e47600720c */ /* 0x000fe40003f86270 */
[----:B------:R-:W-:Y:S02]  /*103b0*/  FSEL R122, R124, -INF , !P5 ;  /* 0xff8000007c7a7808 */ /* 0x000fe40006800000 */
[----:B------:R-:W-:-:S02]  /*103c0*/  I2FP.F32.S32 R116, R116 ;  /* 0x0000007400747245 */ /* 0x000fc40000201400 */
[----:B------:R-:W-:Y:S01]  /*103d0*/  FSEL R124, R125, -INF , P4 ;  /* 0xff8000007d7c7808 */ /* 0x000fe20002000000 */
[----:B------:R-:W-:Y:S01]  /*103e0*/  VIADD R125, R10, 0xfffffe09 ;  /* 0xfffffe090a7d7836 */ /* 0x000fe20000000000 */
[----:B------:R-:W-:Y:S01]  /*103f0*/  ISETP.GE.AND P3, PT, R118, R227, PT ;  /* 0x000000e37600720c */ /* 0x000fe20003f66270 */
[----:B------:R-:W-:Y:S01]  /*10400*/  FFMA.FTZ R126, -R237, R116, R12 ;  /* 0x00000074ed7e7223 */ /* 0x000fe2000001010c */
[----:B------:R-:W-:Y:S01]  /*10410*/  FMUL.FTZ R12, R112, R71 ;  /* 0x00000047700c7220 */ /* 0x000fe20000410000 */
[C---:B------:R-:W-:Y:S01]  /*10420*/  ISETP.GE.AND P5, PT, R118.reuse, R224, PT ;  /* 0x000000e07600720c */ /* 0x040fe20003fa6270 */
[----:B------:R-:W-:Y:S01]  /*10430*/  HMMA.16816.F32.BF16 R168, R16, R8, R168 ;  /* 0x0000000810a8723c */ /* 0x000fe200000418a8 */
[----:B------:R-:W-:Y:S02]  /*10440*/  ISETP.GE.AND P4, PT, R118, R225, PT ;  /* 0x000000e17600720c */ /* 0x000fe40003f86270 */
[----:B------:R-:W1:Y:S01]  /*10450*/  LDSM.16.M88.4 R116, [R70+0x3000] ;  /* 0x003000004674783b */ /* 0x000e620000000200 */
[----:B------:R-:W2:Y:S01]  /*10460*/  MUFU.TANH R12, R12 ;  /* 0x0000000c000c7308 */ /* 0x000ea20000002400 */
[----:B------:R-:W-:Y:S01]  /*10470*/  FSEL R112, R13, -INF , P4 ;  /* 0xff8000000d707808 */ /* 0x000fe20002000000 */
[----:B------:R-:W-:Y:S01]  /*10480*/  IMAD.MOV.U32 R13, RZ, RZ, R127 ;  /* 0x000000ffff0d7224 */ /* 0x000fe200078e007f */
[----:B------:R-:W-:Y:S01]  /*10490*/  I2FP.F32.S32 R165, R165 ;  /* 0x000000a500a57245 */ /* 0x000fe20000201400 */
[----:B------:R-:W-:Y:S01]  /*104a0*/  VIADD R127, R10, 0xfffffe10 ;  /* 0xfffffe100a7f7836 */ /* 0x000fe20000000000 */
[----:B------:R-:W-:-:S02]  /*104b0*/  FSEL R124, R124, -INF , !P3 ;  /* 0xff8000007c7c7808 */ /* 0x000fc40005800000 */
[----:B------:R-:W-:Y:S02]  /*104c0*/  I2FP.F32.S32 R13, R13 ;  /* 0x0000000d000d7245 */ /* 0x000fe40000201400 */
[----:B------:R-:W-:Y:S02]  /*104d0*/  ISETP.GE.AND P3, PT, R125, R228, PT ;  /* 0x000000e47d00720c */ /* 0x000fe40003f66270 */
[----:B------:R-:W-:Y:S01]  /*104e0*/  FSEL R112, R112, -INF , !P5 ;  /* 0xff80000070707808 */ /* 0x000fe20006800000 */
[----:B------:R-:W-:Y:S01]  /*104f0*/  FFMA.FTZ R198, -R237, R13, R198 ;  /* 0x0000000dedc67223 */ /* 0x000fe200000101c6 */
[----:B------:R-:W-:Y:S02]  /*10500*/  FSEL R126, R126, -INF , P3 ;  /* 0xff8000007e7e7808 */ /* 0x000fe40001800000 */
[----:B------:R-:W-:Y:S01]  /*10510*/  ISETP.GE.AND P4, PT, R125, R227, PT ;  /* 0x000000e37d00720c */ /* 0x000fe20003f86270 */
[----:B------:R-:W-:Y:S01]  /*10520*/  FMUL.FTZ R170, R170, R71 ;  /* 0x00000047aaaa7220 */ /* 0x000fe20000410000 */
[----:B--2---:R-:W-:Y:S01]  /*10530*/  FFMA.FTZ R165, -R237, R165, R12 ;  /* 0x000000a5eda57223 */ /* 0x004fe2000001010c */
[C---:B------:R-:W-:Y:S01]  /*10540*/  ISETP.GE.AND P5, PT, R125.reuse, R224, PT ;  /* 0x000000e07d00720c */ /* 0x040fe20003fa6270 */
[----:B------:R-:W2:Y:S01]  /*10550*/  LDSM.16.M88.4 R12, [R39+0x3000] ;  /* 0x00300000270c783b */ /* 0x000ea20000000200 */
[----:B------:R-:W-:Y:S01]  /*10560*/  ISETP.GE.AND P3, PT, R125, R225, PT ;  /* 0x000000e17d00720c */ /* 0x000fe20003f66270 */
[----:B------:R-:W-:Y:S01]  /*10570*/  FMUL.FTZ R171, R171, R71 ;  /* 0x00000047abab7220 */ /* 0x000fe20000410000 */
[----:B------:R3:W4:Y:S01]  /*10580*/  MUFU.TANH R125, R114 ;  /* 0x00000072007d7308 */ /* 0x0007220000002400 */
[----:B------:R-:W-:-:S02]  /*10590*/  IADD3 R8, PT, PT, R196, 0x118, -R5 ;  /* 0x00000118c4087810 */ /* 0x000fc40007ffe805 */
[----:B------:R-:W-:Y:S02]  /*105a0*/  FSEL R113, R198, -INF , P3 ;  /* 0xff800000c6717808 */ /* 0x000fe40001800000 */
[----:B------:R-:W-:Y:S02]  /*105b0*/  IABS R198, R200 ;  /* 0x000000c800c67213 */ /* 0x000fe40000000000 */
[----:B------:R-:W-:Y:S01]  /*105c0*/  FSEL R113, R113, -INF , !P5 ;  /* 0xff80000071717808 */ /* 0x000fe20006800000 */
[----:B------:R-:W-:Y:S01]  /*105d0*/  MUFU.TANH R170, R170 ;  /* 0x000000aa00aa7308 */ /* 0x000fe20000002400 */
[C---:B------:R-:W-:Y:S02]  /*105e0*/  ISETP.GE.AND P3, PT, R127.reuse, R227, PT ;  /* 0x000000e37f00720c */ /* 0x040fe40003f66270 */
[----:B------:R-:W-:Y:S02]  /*105f0*/  ISETP.GE.AND P5, PT, R127, R224, PT ;  /* 0x000000e07f00720c */ /* 0x000fe40003fa6270 */
[----:B------:R-:W-:-:S02]  /*10600*/  IADD3 R200, PT, PT, R226, 0x1df, -R5 ;  /* 0x000001dfe2c87810 */ /* 0x000fc40007ffe805 */
[----:B------:R-:W-:Y:S01]  /*10610*/  IABS R8, R8 ;  /* 0x0000000800087213 */ /* 0x000fe20000000000 */
[----:B------:R-:W-:Y:S01]  /*10620*/  MUFU.TANH R171, R171 ;  /* 0x000000ab00ab7308 */ /* 0x000fe20000002400 */
[----:B---3--:R-:W-:Y:S01]  /*10630*/  FSEL R114, R126, -INF , !P4 ;  /* 0xff8000007e727808 */ /* 0x008fe20006000000 */
[C---:B-1----:R-:W-:Y:S01]  /*10640*/  HMMA.16816.F32.BF16 R104, R128.reuse, R116, R104 ;  /* 0x000000748068723c */ /* 0x042fe20000041868 */
[----:B------:R-:W-:Y:S02]  /*10650*/  ISETP.GE.AND P4, PT, R127, R228, PT ;  /* 0x000000e47f00720c */ /* 0x000fe40003f86270 */
[----:B------:R-:W-:Y:S02]  /*10660*/  IABS R126, R199 ;  /* 0x000000c7007e7213 */ /* 0x000fe40000000000 */
[----:B------:R-:W-:Y:S01]  /*10670*/  FSEL R165, R165, -INF , P4 ;  /* 0xff800000a5a57808 */ /* 0x000fe20002000000 */
[----:B------:R1:W3:Y:S01]  /*10680*/  MUFU.TANH R117, R115 ;  /* 0x0000007300757308 */ /* 0x0002e20000002400 */
[----:B------:R-:W-:Y:S01]  /*10690*/  ISETP.GE.AND P4, PT, R127, R225, PT ;  /* 0x000000e17f00720c */ /* 0x000fe20003f86270 */
[----:B------:R-:W-:Y:S01]  /*106a0*/  HMMA.16816.F32.BF16 R100, R128, R118, R100 ;  /* 0x000000768064723c */ /* 0x000fe20000041864 */
[----:B------:R-:W-:Y:S01]  /*106b0*/  I2FP.F32.S32 R127, R198 ;  /* 0x000000c6007f7245 */ /* 0x000fe20000201400 */
[----:B------:R-:W-:Y:S01]  /*106c0*/  VIADD R119, R10, 0xfffffe19 ;  /* 0xfffffe190a777836 */ /* 0x000fe20000000000 */
[----:B------:R-:W-:-:S02]  /*106d0*/  I2FP.F32.S32 R126, R126 ;  /* 0x0000007e007e7245 */ /* 0x000fc40000201400 */
[----:B------:R-:W-:Y:S01]  /*106e0*/  IADD3 R199, PT, PT, R196, 0x1e0, -R5 ;  /* 0x000001e0c4c77810 */ /* 0x000fe20007ffe805 */
[C---:B------:R-:W-:Y:S01]  /*106f0*/  FFMA.FTZ R197, -R237.reuse, R127, R197 ;  /* 0x0000007fedc57223 */ /* 0x040fe200000101c5 */
[----:B------:R-:W-:Y:S01]  /*10700*/  FMUL.FTZ R127, R108, R71 ;  /* 0x000000476c7f7220 */ /* 0x000fe20000410000 */
[----:B----4-:R-:W-:Y:S01]  /*10710*/  FFMA.FTZ R126, -R237, R126, R125 ;  /* 0x0000007eed7e7223 */ /* 0x010fe2000001017d */
[----:B------:R-:W-:Y:S01]  /*10720*/  VIADD R125, R10, 0xfffffe11 ;  /* 0xfffffe110a7d7836 */ /* 0x000fe20000000000 */
[----:B------:R-:W-:Y:S01]  /*10730*/  IADD3 R108, PT, PT, R196, 0x1ef, -R5 ;  /* 0x000001efc46c7810 */ /* 0x000fe20007ffe805 */
[----:B------:R-:W-:Y:S01]  /*10740*/  MUFU.TANH R198, R111 ;  /* 0x0000006f00c67308 */ /* 0x000fe20000002400 */
[----:B--2---:R-:W-:Y:S01]  /*10750*/  HMMA.16816.F32.BF16 R104, R16, R12, R104 ;  /* 0x0000000c1068723c */ /* 0x004fe20000041868 */
[----:B------:R-:W-:Y:S02]  /*10760*/  FSEL R116, R126, -INF , P4 ;  /* 0xff8000007e747808 */ /* 0x000fe40002000000 */
[----:B-1----:R-:W-:-:S02]  /*10770*/  FSEL R115, R165, -INF , !P3 ;  /* 0xff800000a5737808 */ /* 0x002fc40005800000 */
[----:B------:R-:W-:Y:S02]  /*10780*/  IADD3 R165, PT, PT, R226, 0x1e8, -R5 ;  /* 0x000001e8e2a57810 */ /* 0x000fe40007ffe805 */
[----:B------:R-:W1:Y:S01]  /*10790*/  MUFU.TANH R127, R127 ;  /* 0x0000007f007f7308 */ /* 0x000e620000002400 */
[----:B------:R-:W-:Y:S01]  /*107a0*/  ISETP.GE.AND P3, PT, R125, R228, PT ;  /* 0x000000e47d00720c */ /* 0x000fe20003f66270 */
[----:B------:R-:W-:Y:S01]  /*107b0*/  HMMA.16816.F32.BF16 R100, R16, R14, R100 ;  /* 0x0000000e1064723c */ /* 0x000fe20000041864 */
[----:B------:R-:W-:Y:S02]  /*107c0*/  IABS R165, R165 ;  /* 0x000000a500a57213 */ /* 0x000fe40000000000 */
[----:B------:R-:W-:Y:S02]  /*107d0*/  FSEL R116, R116, -INF , !P5 ;  /* 0xff80000074747808 */ /* 0x000fe40006800000 */
[----:B------:R-:W-:Y:S01]  /*107e0*/  FSEL R126, R197, -INF , P3 ;  /* 0xff800000c57e7808 */ /* 0x000fe20001800000 */
[----:B------:R2:W4:Y:S01]  /*107f0*/  MUFU.TANH R12, R109 ;  /* 0x0000006d000c7308 */ /* 0x0005220000002400 */
[----:B------:R-:W-:-:S02]  /*10800*/  ISETP.GE.AND P4, PT, R125, R227, PT ;  /* 0x000000e37d00720c */ /* 0x000fc40003f86270 */
[----:B------:R-:W-:Y:S01]  /*10810*/  ISETP.GE.AND P5, PT, R125, R224, PT ;  /* 0x000000e07d00720c */ /* 0x000fe20003fa6270 */
[-C--:B------:R-:W-:Y:S01]  /*10820*/  FMUL.FTZ R105, R105, R71.reuse ;  /* 0x0000004769697220 */ /* 0x080fe20000410000 */
[----:B------:R-:W-:Y:S01]  /*10830*/  IABS R108, R108 ;  /* 0x0000006c006c7213 */ /* 0x000fe20000000000 */
[----:B------:R-:W-:Y:S01]  /*10840*/  FMUL.FTZ R106, R106, R71 ;  /* 0x000000476a6a7220 */ /* 0x000fe20000410000 */
[----:B------:R-:W-:Y:S01]  /*10850*/  ISETP.GE.AND P3, PT, R125, R225, PT ;  /* 0x000000e17d00720c */ /* 0x000fe20003f66270 */
[----:B------:R-:W-:Y:S01]  /*10860*/  IMAD.MOV.U32 R125, RZ, RZ, R165 ;  /* 0x000000ffff7d7224 */ /* 0x000fe200078e00a5 */
[----:B------:R-:W-:Y:S01]  /*10870*/  I2FP.F32.S32 R108, R108 ;  /* 0x0000006c006c7245 */ /* 0x000fe20000201400 */
[----:B------:R-:W-:Y:S01]  /*10880*/  MUFU.TANH R197, R105 ;  /* 0x0000006900c57308 */ /* 0x000fe20000002400 */
[----:B------:R-:W-:Y:S01]  /*10890*/  IADD3 R165, PT, PT, R226, 0x1e7, -R5 ;  /* 0x000001e7e2a57810 */ /* 0x000fe20007ffe805 */
[----:B------:R-:W-:Y:S01]  /*108a0*/  FMUL.FTZ R107, R107, R71 ;  /* 0x000000476b6b7220 */ /* 0x000fe20000410000 */
[----:B------:R-:W-:Y:S01]  /*108b0*/  I2FP.F32.S32 R13, R125 ;  /* 0x0000007d000d7245 */ /* 0x000fe20000201400 */
[----:B---3--:R-:W-:Y:S01]  /*108c0*/  FFMA.FTZ R108, -R237, R108, R117 ;  /* 0x0000006ced6c7223 */ /* 0x008fe20000010175 */
[----:B------:R-:W-:Y:S01]  /*108d0*/  IADD3 R117, PT, PT, R196, 0x1e8, -R5 ;  /* 0x000001e8c4757810 */ /* 0x000fe20007ffe805 */
[----:B------:R-:W-:Y:S01]  /*108e0*/  FMUL.FTZ R101, R101, R71 ;  /* 0x0000004765657220 */ /* 0x000fe20000410000 */
[----:B------:R-:W-:Y:S01]  /*108f0*/  IABS R165, R165 ;  /* 0x000000a500a57213 */ /* 0x000fe20000000000 */
[----:B-1----:R-:W-:Y:S01]  /*10900*/  FFMA.FTZ R13, -R237, R13, R127 ;  /* 0x0000000ded0d7223 */ /* 0x002fe2000001017f */
[----:B------:R-:W-:Y:S01]  /*10910*/  FSEL R125, R126, -INF , !P4 ;  /* 0xff8000007e7d7808 */ /* 0x000fe20006000000 */
[----:B------:R1:W3:Y:S01]  /*10920*/  MUFU.TANH R127, R110 ;  /* 0x0000006e007f7308 */ /* 0x0002e20000002400 */
[----:B------:R-:W-:Y:S01]  /*10930*/  IABS R117, R117 ;  /* 0x0000007500757213 */ /* 0x000fe20000000000 */
[----:B------:R-:W-:Y:S01]  /*10940*/  IMAD.MOV.U32 R126, RZ, RZ, R165 ;  /* 0x000000ffff7e7224 */ /* 0x000fe200078e00a5 */
[----:B------:R-:W-:Y:S01]  /*10950*/  IADD3 R165, PT, PT, R226, 0x1e0, -R5 ;  /* 0x000001e0e2a57810 */ /* 0x000fe20007ffe805 */
[----:B--2---:R-:W-:-:S02]  /*10960*/  VIADD R109, R10, 0xfffffe18 ;  /* 0xfffffe180a6d7836 */ /* 0x004fc40000000000 */
[-C--:B------:R-:W-:Y:S01]  /*10970*/  FMUL.FTZ R102, R102, R71.reuse ;  /* 0x0000004766667220 */ /* 0x080fe20000410000 */
[----:B------:R-:W-:Y:S01]  /*10980*/  FMUL.FTZ R103, R103, R71 ;  /* 0x0000004767677220 */ /* 0x000fe20000410000 */
[----:B------:R-:W-:Y:S02]  /*10990*/  I2FP.F32.S32 R126, R126 ;  /* 0x0000007e007e7245 */ /* 0x000fe40000201400 */
[----:B------:R-:W-:Y:S02]  /*109a0*/  ISETP.GE.AND P4, PT, R109, R228, PT ;  /* 0x000000e46d00720c */ /* 0x000fe40003f86270 */
[----:B------:R-:W-:Y:S01]  /*109b0*/  IABS R165, R165 ;  /* 0x000000a500a57213 */ /* 0x000fe20000000000 */
[----:B----4-:R-:W-:Y:S01]  /*109c0*/  FFMA.FTZ R126, -R237, R126, R12 ;  /* 0x0000007eed7e7223 */ /* 0x010fe2000001010c */
[----:B------:R-:W-:Y:S01]  /*109d0*/  FMUL.FTZ R12, R104, R71 ;  /* 0x00000047680c7220 */ /* 0x000fe20000410000 */
[----:B------:R-:W-:Y:S02]  /*109e0*/  FSEL R13, R13, -INF , P4 ;  /* 0xff8000000d0d7808 */ /* 0x000fe40002000000 */
[----:B------:R-:W-:-:S02]  /*109f0*/  ISETP.GE.AND P4, PT, R109, R225, PT ;  /* 0x000000e16d00720c */ /* 0x000fc40003f86270 */
[----:B-1----:R-:W-:Y:S01]  /*10a00*/  FSEL R110, R108, -INF , P3 ;  /* 0xff8000006c6e7808 */ /* 0x002fe20001800000 */
[----:B------:R-:W-:Y:S01]  /*10a10*/  IMAD.MOV.U32 R108, RZ, RZ, R117 ;  /* 0x000000ffff6c7224 */ /* 0x000fe200078e0075 */
[C---:B------:R-:W-:Y:S01]  /*10a20*/  ISETP.GE.AND P3, PT, R109.reuse, R227, PT ;  /* 0x000000e36d00720c */ /* 0x040fe20003f66270 */
[----:B------:R-:W1:Y:S01]  /*10a30*/  MUFU.TANH R12, R12 ;  /* 0x0000000c000c7308 */ /* 0x000e620000002400 */
[----:B------:R-:W-:Y:S02]  /*10a40*/  FSEL R117, R110, -INF , !P5 ;  /* 0xff8000006e757808 */ /* 0x000fe40006800000 */
[----:B------:R-:W-:Y:S02]  /*10a50*/  I2FP.F32.S32 R108, R108 ;  /* 0x0000006c006c7245 */ /* 0x000fe40000201400 */
[----:B------:R-:W-:Y:S02]  /*10a60*/  ISETP.GE.AND P5, PT, R109, R224, PT ;  /* 0x000000e06d00720c */ /* 0x000fe40003fa6270 */
[----:B------:R-:W-:Y:S01]  /*10a70*/  IADD3 R104, PT, PT, R196, 0x1e7, -R5 ;  /* 0x000001e7c4687810 */ /* 0x000fe20007ffe805 */
[----:B---3--:R-:W-:Y:S01]  /*10a80*/  FFMA.FTZ R127, -R237, R108, R127 ;  /* 0x0000006ced7f7223 */ /* 0x008fe2000001017f */
[----:B------:R-:W-:Y:S01]  /*10a90*/  FSEL R118, R13, -INF , !P3 ;  /* 0xff8000000d767808 */ /* 0x000fe20005800000 */
[----:B------:R-:W2:Y:S01]  /*10aa0*/  LDSM.16.M88.4 R108, [R70+0x3800] ;  /* 0x00380000466c783b */ /* 0x000ea20000000200 */
[----:B------:R-:W-:-:S02]  /*10ab0*/  IABS R13, R104 ;  /* 0x00000068000d7213 */ /* 0x000fc40000000000 */
[----:B------:R-:W-:Y:S02]  /*10ac0*/  I2FP.F32.S32 R165, R165 ;  /* 0x000000a500a57245 */ /* 0x000fe40000201400 */
[----:B------:R-:W-:Y:S02]  /*10ad0*/  I2FP.F32.S32 R13, R13 ;  /* 0x0000000d000d7245 */ /* 0x000fe40000201400 */
[----:B------:R-:W-:Y:S01]  /*10ae0*/  ISETP.GE.AND P3, PT, R119, R228, PT ;  /* 0x000000e47700720c */ /* 0x000fe20003f66270 */
[----:B-1----:R-:W-:Y:S01]  /*10af0*/  FFMA.FTZ R165, -R237, R165, R12 ;  /* 0x000000a5eda57223 */ /* 0x002fe2000001010c */
[----:B------:R-:W-:Y:S01]  /*10b00*/  FSEL R104, R127, -INF , P4 ;  /* 0xff8000007f687808 */ /* 0x000fe20002000000 */
[----:B------:R-:W-:Y:S01]  /*10b10*/  FFMA.FTZ R198, -R237, R13, R198 ;  /* 0x0000000dedc67223 */ /* 0x000fe200000101c6 */
[----:B------:R-:W-:Y:S01]  /*10b20*/  FSEL R126, R126, -INF , P3 ;  /* 0xff8000007e7e7808 */ /* 0x000fe20001800000 */
[----:B------:R-:W1:Y:S01]  /*10b30*/  LDSM.16.M88.4 R12, [R39+0x3800] ;  /* 0x00380000270c783b */ /* 0x000e620000000200 */
[----:B------:R-:W-:Y:S01]  /*10b40*/  FSEL R104, R104, -INF , !P5 ;  /* 0xff80000068687808 */ /* 0x000fe20006800000 */
[----:B------:R-:W-:Y:S01]  /*10b50*/  VIADD R127, R10, 0xfffffe20 ;  /* 0xfffffe200a7f7836 */ /* 0x000fe20000000000 */
[----:B------:R-:W-:-:S02]  /*10b60*/  ISETP.GE.AND P4, PT, R119, R227, PT ;  /* 0x000000e37700720c */ /* 0x000fc40003f86270 */
[C---:B------:R-:W-:Y:S02]  /*10b70*/  ISETP.GE.AND P5, PT, R119.reuse, R224, PT ;  /* 0x000000e07700720c */ /* 0x040fe40003fa6270 */
[----:B------:R-:W-:Y:S02]  /*10b80*/  ISETP.GE.AND P3, PT, R119, R225, PT ;  /* 0x000000e17700720c */ /* 0x000fe40003f66270 */
[----:B------:R3:W4:Y:S02]  /*10b90*/  MUFU.TANH R119, R106 ;  /* 0x0000006a00777308 */ /* 0x0007240000002400 */
[----:B------:R-:W-:Y:S02]  /*10ba0*/  FSEL R105, R198, -INF , P3 ;  /* 0xff800000c6697808 */ /* 0x000fe40001800000 */
[----:B------:R-:W-:Y:S02]  /*10bb0*/  IABS R198, R200 ;  /* 0x000000c800c67213 */ /* 0x000fe40000000000 */
[----:B------:R-:W-:-:S02]  /*10bc0*/  FSEL R105, R105, -INF , !P5 ;  /* 0xff80000069697808 */ /* 0x000fc40006800000 */
[C---:B------:R-:W-:Y:S02]  /*10bd0*/  ISETP.GE.AND P3, PT, R127.reuse, R227, PT ;  /* 0x000000e37f00720c */ /* 0x040fe40003f66270 */
[C---:B------:R-:W-:Y:S02]  /*10be0*/  ISETP.GE.AND P5, PT, R127.reuse, R224, PT ;  /* 0x000000e07f00720c */ /* 0x040fe40003fa6270 */
[----:B------:R-:W-:Y:S02]  /*10bf0*/  IADD3 R200, PT, PT, R226, 0x1cf, -R5 ;  /* 0x000001cfe2c87810 */ /* 0x000fe40007ffe805 */
[----:B---3--:R-:W-:Y:S02]  /*10c00*/  FSEL R106, R126, -INF , !P4 ;  /* 0xff8000007e6a7808 */ /* 0x008fe40006000000 */
[----:B------:R-:W-:Y:S01]  /*10c10*/  ISETP.GE.AND P4, PT, R127, R228, PT ;  /* 0x000000e47f00720c */ /* 0x000fe20003f86270 */
[----:B--2---:R-:W-:Y:S01]  /*10c20*/  HMMA.16816.F32.BF16 R96, R128, R108, R96 ;  /* 0x0000006c8060723c */ /* 0x004fe20000041860 */
[----:B------:R-:W-:Y:S01]  /*10c30*/  IABS R126, R199 ;  /* 0x000000c7007e7213 */ /* 0x000fe20000000000 */
[----:B------:R2:W3:Y:S01]  /*10c40*/  MUFU.TANH R109, R107 ;  /* 0x0000006b006d7308 */ /* 0x0004e20000002400 */
[----:B------:R-:W-:-:S02]  /*10c50*/  FSEL R165, R165, -INF , P4 ;  /* 0xff800000a5a57808 */ /* 0x000fc40002000000 */
[----:B------:R-:W-:Y:S02]  /*10c60*/  ISETP.GE.AND P4, PT, R127, R225, PT ;  /* 0x000000e17f00720c */ /* 0x000fe40003f86270 */
[----:B------:R-:W-:Y:S01]  /*10c70*/  I2FP.F32.S32 R127, R198 ;  /* 0x000000c6007f7245 */ /* 0x000fe20000201400 */
[----:B------:R-:W-:Y:S01]  /*10c80*/  HMMA.16816.F32.BF16 R92, R128, R110, R92 ;  /* 0x0000006e805c723c */ /* 0x000fe2000004185c */
[----:B------:R-:W-:Y:S01]  /*10c90*/  I2FP.F32.S32 R126, R126 ;  /* 0x0000007e007e7245 */ /* 0x000fe20000201400 */
[----:B------:R-:W-:Y:S01]  /*10ca0*/  MUFU.TANH R198, R103 ;  /* 0x0000006700c67308 */ /* 0x000fe20000002400 */
[----:B------:R-:W-:Y:S02]  /*10cb0*/  VIADD R111, R10, 0xfffffe29 ;  /* 0xfffffe290a6f7836 */ /* 0x000fe40000000000 */
[C---:B------:R-:W-:Y:S01]  /*10cc0*/  FFMA.FTZ R197, -R237.reuse, R127, R197 ;  /* 0x0000007fedc57223 */ /* 0x040fe200000101c5 */
[----:B------:R-:W-:Y:S01]  /*10cd0*/  FMUL.FTZ R127, R100, R71 ;  /* 0x00000047647f7220 */ /* 0x000fe20000410000 */
[----:B----4-:R-:W-:Y:S01]  /*10ce0*/  FFMA.FTZ R126, -R237, R126, R119 ;  /* 0x0000007eed7e7223 */ /* 0x010fe20000010177 */
[----:B------:R-:W-:Y:S01]  /*10cf0*/  VIADD R119, R10, 0xfffffe21 ;  /* 0xfffffe210a777836 */ /* 0x000fe20000000000 */
[----:B------:R-:W-:-:S02]  /*10d00*/  IADD3 R100, PT, PT, R196, 0x1df, -R5 ;  /* 0x000001dfc4647810 */ /* 0x000fc40007ffe805 */
[--C-:B------:R-:W-:Y:S01]  /*10d10*/  IADD3 R199, PT, PT, R196, 0x1d0, -R5.reuse ;  /* 0x000001d0c4c77810 */ /* 0x100fe20007ffe805 */
[----:B------:R-:W4:Y:S01]  /*10d20*/  MUFU.TANH R127, R127 ;  /* 0x0000007f007f7308 */ /* 0x000f220000002400 */
[----:B--2---:R-:W-:Y:S01]  /*10d30*/  FSEL R107, R165, -INF , !P3 ;  /* 0xff800000a56b7808 */ /* 0x004fe20005800000 */
[C---:B-1----:R-:W-:Y:S01]  /*10d40*/  HMMA.16816.F32.BF16 R96, R16.reuse, R12, R96 ;  /* 0x0000000c1060723c */ /* 0x042fe20000041860 */
[----:B------:R-:W-:Y:S02]  /*10d50*/  IADD3 R165, PT, PT, R226, 0x1d8, -R5 ;  /* 0x000001d8e2a57810 */ /* 0x000fe40007ffe805 */
[----:B------:R-:W-:Y:S02]  /*10d60*/  ISETP.GE.AND P3, PT, R119, R228, PT ;  /* 0x000000e47700720c */ /* 0x000fe40003f66270 */
[----:B------:R-:W-:Y:S01]  /*10d70*/  FSEL R108, R126, -INF , P4 ;  /* 0xff8000007e6c7808 */ /* 0x000fe20002000000 */
[----:B------:R1:W2:Y:S01]  /*10d80*/  MUFU.TANH R12, R101 ;  /* 0x00000065000c7308 */ /* 0x0002a20000002400 */
[----:B------:R-:W-:Y:S01]  /*10d90*/  IABS R165, R165 ;  /* 0x000000a500a57213 */ /* 0x000fe20000000000 */
[----:B------:R-:W-:Y:S01]  /*10da0*/  HMMA.16816.F32.BF16 R92, R16, R14, R92 ;  /* 0x0000000e105c723c */ /* 0x000fe2000004185c */
[----:B------:R-:W-:-:S02]  /*10db0*/  FSEL R108, R108, -INF , !P5 ;  /* 0xff8000006c6c7808 */ /* 0x000fc40006800000 */
[----:B------:R-:W-:Y:S02]  /*10dc0*/  FSEL R126, R197, -INF , P3 ;  /* 0xff800000c57e7808 */ /* 0x000fe40001800000 */
[C---:B------:R-:W-:Y:S02]  /*10dd0*/  ISETP.GE.AND P4, PT, R119.reuse, R227, PT ;  /* 0x000000e37700720c */ /* 0x040fe40003f86270 */
[C---:B------:R-:W-:Y:S02]  /*10de0*/  ISETP.GE.AND P5, PT, R119.reuse, R224, PT ;  /* 0x000000e07700720c */ /* 0x040fe40003fa6270 */
[----:B------:R-:W-:Y:S02]  /*10df0*/  IABS R100, R100 ;  /* 0x0000006400647213 */ /* 0x000fe40000000000 */
[----:B------:R-:W-:Y:S01]  /*10e00*/  ISETP.GE.AND P3, PT, R119, R225, PT ;  /* 0x000000e17700720c */ /* 0x000fe20003f66270 */
[----:B------:R-:W-:Y:S01]  /*10e10*/  IMAD.MOV.U32 R119, RZ, RZ, R165 ;  /* 0x000000ffff777224 */ /* 0x000fe200078e00a5 */
[----:B------:R-:W-:Y:S01]  /*10e20*/  I2FP.F32.S32 R100, R100 ;  /* 0x0000006400647245 */ /* 0x000fe20000201400 */
[----:B------:R-:W-:Y:S01]  /*10e30*/  FMUL.FTZ R97, R97, R71 ;  /* 0x0000004761617220 */ /* 0x000fe20000410000 */
[----:B------:R-:W-:Y:S01]  /*10e40*/  IADD3 R165, PT, PT, R226, 0x1d7, -R5 ;  /* 0x000001d7e2a57810 */ /* 0x000fe20007ffe805 */
[----:B-1----:R-:W-:Y:S01]  /*10e50*/  VIADD R101, R10, 0xfffffe28 ;  /* 0xfffffe280a657836 */ /* 0x002fe20000000000 */
[----:B------:R-:W-:Y:S01]  /*10e60*/  I2FP.F32.S32 R13, R119 ;  /* 0x00000077000d7245 */ /* 0x000fe20000201400 */
[C---:B---3--:R-:W-:Y:S01]  /*10e70*/  FFMA.FTZ R100, -R237.reuse, R100, R109 ;  /* 0x00000064ed647223 */ /* 0x048fe2000001016d */
[----:B------:R-:W-:Y:S01]  /*10e80*/  IADD3 R109, PT, PT, R196, 0x1d8, -R5 ;  /* 0x000001d8c46d7810 */ /* 0x000fe20007ffe805 */
[----:B------:R-:W-:Y:S01]  /*10e90*/  FMUL.FTZ R98, R98, R71 ;  /* 0x0000004762627220 */ /* 0x000fe20000410000 */
[----:B------:R-:W-:Y:S01]  /*10ea0*/  IABS R165, R165 ;  /* 0x000000a500a57213 */ /* 0x000fe20000000000 */
[----:B----4-:R-:W-:Y:S01]  /*10eb0*/  FFMA.FTZ R13, -R237, R13, R127 ;  /* 0x0000000ded0d7223 */ /* 0x010fe2000001017f */
[----:B------:R-:W-:Y:S01]  /*10ec0*/  FSEL R119, R126, -INF , !P4 ;  /* 0xff8000007e777808 */ /* 0x000fe20006000000 */
[----:B------:R1:W3:Y:S01]  /*10ed0*/  MUFU.TANH R127, R102 ;  /* 0x00000066007f7308 */ /* 0x0002e20000002400 */
[----:B------:R-:W-:Y:S01]  /*10ee0*/  IABS R109, R109 ;  /* 0x0000006d006d7213 */ /* 0x000fe20000000000 */
[----:B------:R-:W-:Y:S01]  /*10ef0*/  IMAD.MOV.U32 R126, RZ, RZ, R165 ;  /* 0x000000ffff7e7224 */ /* 0x000fe200078e00a5 */
[----:B------:R-:W-:Y:S01]  /*10f00*/  ISETP.GE.AND P4, PT, R101, R228, PT ;  /* 0x000000e46500720c */ /* 0x000fe20003f86270 */
[-C--:B------:R-:W-:Y:S01]  /*10f10*/  FMUL.FTZ R99, R99, R71.reuse ;  /* 0x0000004763637220 */ /* 0x080fe20000410000 */
[--C-:B------:R-:W-:Y:S01]  /*10f20*/  IADD3 R165, PT, PT, R226, 0x1d0, -R5.reuse ;  /* 0x000001d0e2a57810 */ /* 0x100fe20007ffe805 */
[-C--:B------:R-:W-:Y:S01]  /*10f30*/  FMUL.FTZ R93, R93, R71.reuse ;  /* 0x000000475d5d7220 */ /* 0x080fe20000410000 */
[----:B------:R-:W-:Y:S01]  /*10f40*/  I2FP.F32.S32 R126, R126 ;  /* 0x0000007e007e7245 */ /* 0x000fe20000201400 */
[----:B------:R-:W-:Y:S01]  /*10f50*/  MUFU.TANH R197, R97 ;  /* 0x0000006100c57308 */ /* 0x000fe20000002400 */
[----:B------:R-:W-:Y:S01]  /*10f60*/  FSEL R13, R13, -INF , P4 ;  /* 0xff8000000d0d7808 */ /* 0x000fe20002000000 */
[----:B------:R-:W-:Y:S01]  /*10f70*/  FMUL.FTZ R94, R94, R71 ;  /* 0x000000475e5e7220 */ /* 0x000fe20000410000 */
[----:B------:R-:W-:Y:S01]  /*10f80*/  ISETP.GE.AND P4, PT, R101, R225, PT ;  /* 0x000000e16500720c */ /* 0x000fe20003f86270 */
[----:B--2---:R-:W-:Y:S01]  /*10f90*/  FFMA.FTZ R126, -R237, R126, R12 ;  /* 0x0000007eed7e7223 */ /* 0x004fe2000001010c */
[-C--:B------:R-:W-:Y:S01]  /*10fa0*/  FMUL.FTZ R12, R96, R71.reuse ;  /* 0x00000047600c7220 */ /* 0x080fe20000410000 */
[----:B------:R-:W-:Y:S01]  /*10fb0*/  IADD3 R96, PT, PT, R196, 0x1d7, -R5 ;  /* 0x000001d7c4607810 */ /* 0x000fe20007ffe805 */
[----:B------:R-:W-:Y:S01]  /*10fc0*/  FMUL.FTZ R95, R95, R71 ;  /* 0x000000475f5f7220 */ /* 0x000fe20000410000 */
[----:B------:R-:W-:-:S02]  /*10fd0*/  IABS R165, R165 ;  /* 0x000000a500a57213 */ /* 0x000fc40000000000 */
[----:B-1----:R-:W-:Y:S01]  /*10fe0*/  FSEL R102, R100, -INF , P3 ;  /* 0xff80000064667808 */ /* 0x002fe20001800000 */
[----:B------:R-:W-:Y:S01]  /*10ff0*/  IMAD.MOV.U32 R100, RZ, RZ, R109 ;  /* 0x000000ffff647224 */ /* 0x000fe200078e006d */
[C---:B------:R-:W-:Y:S01]  /*11000*/  ISETP.GE.AND P3, PT, R101.reuse, R227, PT ;  /* 0x000000e36500720c */ /* 0x040fe20003f66270 */
[----:B------:R-:W1:Y:S01]  /*11010*/  MUFU.TANH R12, R12 ;  /* 0x0000000c000c7308 */ /* 0x000e620000002400 */
[----:B------:R-:W-:Y:S02]  /*11020*/  FSEL R109, R102, -INF , !P5 ;  /* 0xff800000666d7808 */ /* 0x000fe40006800000 */
[----:B------:R-:W-:Y:S02]  /*11030*/  I2FP.F32.S32 R100, R100 ;  /* 0x0000006400647245 */ /* 0x000fe40000201400 */
[----:B------:R-:W-:Y:S02]  /*11040*/  ISETP.GE.AND P5, PT, R101, R224, PT ;  /* 0x000000e06500720c */ /* 0x000fe40003fa6270 */
[----:B------:R-:W-:Y:S01]  /*11050*/  FSEL R110, R13, -INF , !P3 ;  /* 0xff8000000d6e7808 */ /* 0x000fe20005800000 */
[----:B---3--:R-:W-:Y:S01]  /*11060*/  FFMA.FTZ R127, -R237, R100, R127 ;  /* 0x00000064ed7f7223 */ /* 0x008fe2000001017f */
[----:B------:R-:W-:Y:S01]  /*11070*/  IABS R13, R96 ;  /* 0x00000060000d7213 */ /* 0x000fe20000000000 */
[----:B------:R-:W2:Y:S01]  /*11080*/  LDSM.16.M88.4 R100, [R70+0x4000] ;  /* 0x004000004664783b */ /* 0x000ea20000000200 */
[----:B------:R-:W-:-:S02]  /*11090*/  I2FP.F32.S32 R165, R165 ;  /* 0x000000a500a57245 */ /* 0x000fc40000201400 */
[----:B------:R-:W-:Y:S02]  /*110a0*/  I2FP.F32.S32 R13, R13 ;  /* 0x0000000d000d7245 */ /* 0x000fe40000201400 */
[----:B------:R-:W-:Y:S01]  /*110b0*/  ISETP.GE.AND P3, PT, R111, R228, PT ;  /* 0x000000e46f00720c */ /* 0x000fe20003f66270 */
[C---:B-1----:R-:W-:Y:S02]  /*110c0*/  FFMA.FTZ R165, -R237.reuse, R165, R12 ;  /* 0x000000a5eda57223 */ /* 0x042fe4000001010c */
[----:B------:R-:W-:Y:S01]  /*110d0*/  FFMA.FTZ R198, -R237, R13, R198 ;  /* 0x0000000dedc67223 */ /* 0x000fe200000101c6 */
[----:B------:R-:W-:Y:S01]  /*110e0*/  FSEL R96, R127, -INF , P4 ;  /* 0xff8000007f607808 */ /* 0x000fe20002000000 */
[----:B------:R-:W1:Y:S01]  /*110f0*/  LDSM.16.M88.4 R12, [R39+0x4000] ;  /* 0x00400000270c783b */ /* 0x000e620000000200 */
[----:B------:R-:W-:Y:S01]  /*11100*/  FSEL R126, R126, -INF , P3 ;  /* 0xff8000007e7e7808 */ /* 0x000fe20001800000 */
[----:B------:R-:W-:Y:S01]  /*11110*/  VIADD R127, R10, 0xfffffe30 ;  /* 0xfffffe300a7f7836 */ /* 0x000fe20000000000 */
[----:B------:R-:W-:-:S02]  /*11120*/  FSEL R96, R96, -INF , !P5 ;  /* 0xff80000060607808 */ /* 0x000fc40006800000 */
[C---:B------:R-:W-:Y:S02]  /*11130*/  ISETP.GE.AND P4, PT, R111.reuse, R227, PT ;  /* 0x000000e36f00720c */ /* 0x040fe40003f86270 */
[C---:B------:R-:W-:Y:S02]  /*11140*/  ISETP.GE.AND P5, PT, R111.reuse, R224, PT ;  /* 0x000000e06f00720c */ /* 0x040fe40003fa6270 */
[----:B------:R-:W-:Y:S02]  /*11150*/  ISETP.GE.AND P3, PT, R111, R225, PT ;  /* 0x000000e16f00720c */ /* 0x000fe40003f66270 */
[----:B------:R3:W4:Y:S02]  /*11160*/  MUFU.TANH R111, R98 ;  /* 0x00000062006f7308 */ /* 0x0007240000002400 */
[----:B------:R-:W-:Y:S02]  /*11170*/  FSEL R97, R198, -INF , P3 ;  /* 0xff800000c6617808 */ /* 0x000fe40001800000 */
[----:B------:R-:W-:-:S02]  /*11180*/  IABS R198, R200 ;  /* 0x000000c800c67213 */ /* 0x000fc40000000000 */
[----:B------:R-:W-:Y:S02]  /*11190*/  FSEL R97, R97, -INF , !P5 ;  /* 0xff80000061617808 */ /* 0x000fe40006800000 */
        /* <DEDUP_REMOVED lines=526> */
[----:B------:R-:W-:Y:S01]  /*13280*/  FMUL.FTZ R12, R44, R71 ;  /* 0x000000472c0c7220 */ /* 0x000fe20000410000 */
[----:B------:R-:W-:-:S02]  /*13290*/  IADD3 R44, PT, PT, R196, 0x177, -R5 ;  /* 0x00000177c42c7810 */ /* 0x000fc40007ffe805 */
[----:B------:R-:W-:Y:S02]  /*132a0*/  IABS R165, R165 ;  /* 0x000000a500a57213 */ /* 0x000fe40000000000 */
[----:B-1----:R-:W-:Y:S01]  /*132b0*/  FSEL R50, R48, -INF , P3 ;  /* 0xff80000030327808 */ /* 0x002fe20001800000 */
[----:B------:R-:W-:Y:S01]  /*132c0*/  IMAD.MOV.U32 R48, RZ, RZ, R57 ;  /* 0x000000ffff307224 */ /* 0x000fe200078e0039 */
[C---:B------:R-:W-:Y:S01]  /*132d0*/  ISETP.GE.AND P3, PT, R49.reuse, R227, PT ;  /* 0x000000e33100720c */ /* 0x040fe20003f66270 */
[----:B------:R-:W1:Y:S01]  /*132e0*/  MUFU.TANH R12, R12 ;  /* 0x0000000c000c7308 */ /* 0x000e620000002400 */
[----:B------:R-:W-:Y:S02]  /*132f0*/  FSEL R57, R50, -INF , !P5 ;  /* 0xff80000032397808 */ /* 0x000fe40006800000 */
[----:B------:R-:W-:Y:S02]  /*13300*/  I2FP.F32.S32 R48, R48 ;  /* 0x0000003000307245 */ /* 0x000fe40000201400 */
[----:B------:R-:W-:-:S02]  /*13310*/  ISETP.GE.AND P5, PT, R49, R224, PT ;  /* 0x000000e03100720c */ /* 0x000fc40003fa6270 */
[----:B------:R-:W-:Y:S01]  /*13320*/  FSEL R58, R13, -INF , !P3 ;  /* 0xff8000000d3a7808 */ /* 0x000fe20005800000 */
[----:B---3--:R-:W-:Y:S01]  /*13330*/  FFMA.FTZ R127, -R237, R48, R127 ;  /* 0x00000030ed7f7223 */ /* 0x008fe2000001017f */
[----:B------:R-:W-:Y:S01]  /*13340*/  IABS R13, R44 ;  /* 0x0000002c000d7213 */ /* 0x000fe20000000000 */
[----:B------:R-:W2:Y:S01]  /*13350*/  LDSM.16.M88.4 R48, [R70+0x7000] ;  /* 0x007000004630783b */ /* 0x000ea20000000200 */
[----:B------:R-:W-:Y:S02]  /*13360*/  I2FP.F32.S32 R165, R165 ;  /* 0x000000a500a57245 */ /* 0x000fe40000201400 */
        /* <DEDUP_REMOVED lines=17> */
[----:B------:R-:W-:Y:S02]  /*13480*/  ISETP.GE.AND P5, PT, R127, R224, PT ;  /* 0x000000e07f00720c */ /* 0x000fe40003fa6270 */
[----:B------:R-:W-:-:S04]  /*13490*/  IADD3 R200, PT, PT, R226, 0x150, -R5 ;  /* 0x00000150e2c87810 */ /* 0x000fc80007ffe805 */
[----:B------:R-:W-:Y:S02]  /*134a0*/  IABS R200, R200 ;  /* 0x000000c800c87213 */ /* 0x000fe40000000000 */
[----:B---3--:R-:W-:Y:S01]  /*134b0*/  FSEL R46, R126, -INF , !P4 ;  /* 0xff8000007e2e7808 */ /* 0x008fe20006000000 */
[C---:B--2---:R-:W-:Y:S01]  /*134c0*/  HMMA.16816.F32.BF16 R32, R128.reuse, R48, R32 ;  /* 0x000000308020723c */ /* 0x044fe20000041820 */
[----:B------:R-:W-:Y:S01]  /*134d0*/  ISETP.GE.AND P4, PT, R127, R228, PT ;  /* 0x000000e47f00720c */ /* 0x000fe20003f86270 */
[----:B------:R2:W-:Y:S01]  /*134e0*/  MUFU.TANH R49, R47 ;  /* 0x0000002f00317308 */ /* 0x0005e20000002400 */
[----:B------:R-:W-:Y:S02]  /*134f0*/  IABS R126, R199 ;  /* 0x000000c7007e7213 */ /* 0x000fe40000000000 */
[----:B------:R-:W-:Y:S02]  /*13500*/  FSEL R165, R165, -INF , P4 ;  /* 0xff800000a5a57808 */ /* 0x000fe40002000000 */
[----:B------:R-:W-:Y:S01]  /*13510*/  ISETP.GE.AND P4, PT, R127, R225, PT ;  /* 0x000000e17f00720c */ /* 0x000fe20003f86270 */
[----:B------:R-:W-:Y:S01]  /*13520*/  HMMA.16816.F32.BF16 R28, R128, R50, R28 ;  /* 0x00000032801c723c */ /* 0x000fe2000004181c */
[----:B------:R-:W-:-:S02]  /*13530*/  I2FP.F32.S32 R127, R198 ;  /* 0x000000c6007f7245 */ /* 0x000fc40000201400 */
[----:B------:R-:W-:Y:S02]  /*13540*/  I2FP.F32.S32 R126, R126 ;  /* 0x0000007e007e7245 */ /* 0x000fe40000201400 */
[----:B------:R-:W-:Y:S01]  /*13550*/  IADD3 R198, PT, PT, R196, 0x160, -R5 ;  /* 0x00000160c4c67810 */ /* 0x000fe20007ffe805 */
[C---:B------:R-:W-:Y:S01]  /*13560*/  FFMA.FTZ R197, -R237.reuse, R127, R197 ;  /* 0x0000007fedc57223 */ /* 0x040fe200000101c5 */
[----:B------:R-:W-:Y:S01]  /*13570*/  FMUL.FTZ R127, R40, R71 ;  /* 0x00000047287f7220 */ /* 0x000fe20000410000 */
[----:B----4-:R-:W-:Y:S01]  /*13580*/  FFMA.FTZ R126, -R237, R126, R59 ;  /* 0x0000007eed7e7223 */ /* 0x010fe2000001013b */
[----:B------:R-:W-:Y:S01]  /*13590*/  VIADD R59, R10, 0xfffffe91 ;  /* 0xfffffe910a3b7836 */ /* 0x000fe20000000000 */
[--C-:B------:R-:W-:Y:S02]  /*135a0*/  IADD3 R40, PT, PT, R196, 0x16f, -R5.reuse ;  /* 0x0000016fc4287810 */ /* 0x100fe40007ffe805 */
[----:B--2---:R-:W-:Y:S01]  /*135b0*/  FSEL R47, R165, -INF , !P3 ;  /* 0xff800000a52f7808 */ /* 0x004fe20005800000 */
[----:B------:R-:W2:Y:S01]  /*135c0*/  MUFU.TANH R127, R127 ;  /* 0x0000007f007f7308 */ /* 0x000ea20000002400 */
[----:B------:R-:W-:Y:S01]  /*135d0*/  IADD3 R165, PT, PT, R226, 0x168, -R5 ;  /* 0x00000168e2a57810 */ /* 0x000fe20007ffe805 */
[----:B-1----:R-:W-:Y:S01]  /*135e0*/  HMMA.16816.F32.BF16 R32, R16, R12, R32 ;  /* 0x0000000c1020723c */ /* 0x002fe20000041820 */
[----:B------:R-:W-:-:S02]  /*135f0*/  ISETP.GE.AND P3, PT, R59, R228, PT ;  /* 0x000000e43b00720c */ /* 0x000fc40003f66270 */
[----:B------:R-:W-:Y:S02]  /*13600*/  FSEL R48, R126, -INF , P4 ;  /* 0xff8000007e307808 */ /* 0x000fe40002000000 */
[----:B------:R-:W-:Y:S01]  /*13610*/  IABS R165, R165 ;  /* 0x000000a500a57213 */ /* 0x000fe20000000000 */
[----:B------:R1:W-:Y:S01]  /*13620*/  MUFU.TANH R12, R41 ;  /* 0x00000029000c7308 */ /* 0x0003e20000002400 */
[----:B------:R-:W-:Y:S01]  /*13630*/  FSEL R48, R48, -INF , !P5 ;  /* 0xff80000030307808 */ /* 0x000fe20006800000 */
[----:B------:R-:W-:Y:S01]  /*13640*/  HMMA.16816.F32.BF16 R28, R16, R14, R28 ;  /* 0x0000000e101c723c */ /* 0x000fe2000004181c */
[----:B------:R-:W-:Y:S01]  /*13650*/  FSEL R126, R197, -INF , P3 ;  /* 0xff800000c57e7808 */ /* 0x000fe20001800000 */
[----:B------:R-:W-:Y:S01]  /*13660*/  VIADD R197, R10, 0xfffffe99 ;  /* 0xfffffe990ac57836 */ /* 0x000fe20000000000 */
[C---:B------:R-:W-:Y:S02]  /*13670*/  ISETP.GE.AND P4, PT, R59.reuse, R227, PT ;  /* 0x000000e33b00720c */ /* 0x040fe40003f86270 */
[----:B------:R-:W-:-:S02]  /*13680*/  ISETP.GE.AND P5, PT, R59, R224, PT ;  /* 0x000000e03b00720c */ /* 0x000fc40003fa6270 */
[----:B------:R-:W-:Y:S01]  /*13690*/  ISETP.GE.AND P3, PT, R59, R225, PT ;  /* 0x000000e13b00720c */ /* 0x000fe20003f66270 */
[----:B------:R-:W-:Y:S01]  /*136a0*/  IMAD.MOV.U32 R59, RZ, RZ, R165 ;  /* 0x000000ffff3b7224 */ /* 0x000fe200078e00a5 */
[----:B------:R-:W-:Y:S02]  /*136b0*/  IABS R40, R40 ;  /* 0x0000002800287213 */ /* 0x000fe40000000000 */
[----:B------:R-:W-:Y:S01]  /*136c0*/  IADD3 R165, PT, PT, R226, 0x167, -R5 ;  /* 0x00000167e2a57810 */ /* 0x000fe20007ffe805 */
[----:B------:R-:W-:Y:S01]  /*136d0*/  FMUL.FTZ R33, R33, R71 ;  /* 0x0000004721217220 */ /* 0x000fe20000410000 */
[----:B------:R-:W-:Y:S02]  /*136e0*/  I2FP.F32.S32 R13, R59 ;  /* 0x0000003b000d7245 */ /* 0x000fe40000201400 */
[----:B------:R-:W-:Y:S01]  /*136f0*/  I2FP.F32.S32 R40, R40 ;  /* 0x0000002800287245 */ /* 0x000fe20000201400 */
[----:B-1----:R-:W-:Y:S01]  /*13700*/  FMUL.FTZ R41, R42, R71 ;  /* 0x000000472a297220 */ /* 0x002fe20000410000 */
[----:B------:R-:W-:Y:S01]  /*13710*/  IABS R165, R165 ;  /* 0x000000a500a57213 */ /* 0x000fe20000000000 */
[C---:B--2---:R-:W-:Y:S01]  /*13720*/  FFMA.FTZ R13, -R237.reuse, R13, R127 ;  /* 0x0000000ded0d7223 */ /* 0x044fe2000001017f */
[----:B------:R-:W-:Y:S01]  /*13730*/  IADD3 R127, PT, PT, R196, 0x168, -R5 ;  /* 0x00000168c47f7810 */ /* 0x000fe20007ffe805 */
[----:B------:R-:W-:Y:S01]  /*13740*/  FFMA.FTZ R49, -R237, R40, R49 ;  /* 0x00000028ed317223 */ /* 0x000fe20000010131 */
[----:B------:R-:W-:Y:S01]  /*13750*/  VIADD R42, R10, 0xfffffe98 ;  /* 0xfffffe980a2a7836 */ /* 0x000fe20000000000 */
[----:B------:R1:W2:Y:S01]  /*13760*/  MUFU.TANH R40, R41 ;  /* 0x0000002900287308 */ /* 0x0002a20000002400 */
[----:B------:R-:W-:Y:S01]  /*13770*/  IABS R127, R127 ;  /* 0x0000007f007f7213 */ /* 0x000fe20000000000 */
[-C--:B------:R-:W-:Y:S01]  /*13780*/  FMUL.FTZ R29, R29, R71.reuse ;  /* 0x000000471d1d7220 */ /* 0x080fe20000410000 */
[----:B------:R-:W-:Y:S01]  /*13790*/  FSEL R59, R126, -INF , !P4 ;  /* 0xff8000007e3b7808 */ /* 0x000fe20006000000 */
[-C--:B------:R-:W-:Y:S01]  /*137a0*/  FMUL.FTZ R30, R30, R71.reuse ;  /* 0x000000471e1e7220 */ /* 0x080fe20000410000 */
[----:B------:R-:W-:Y:S01]  /*137b0*/  ISETP.GE.AND P4, PT, R42, R228, PT ;  /* 0x000000e42a00720c */ /* 0x000fe20003f86270 */
[----:B------:R-:W-:Y:S01]  /*137c0*/  FMUL.FTZ R31, R31, R71 ;  /* 0x000000471f1f7220 */ /* 0x000fe20000410000 */
[----:B------:R-:W-:Y:S01]  /*137d0*/  FSEL R49, R49, -INF , P3 ;  /* 0xff80000031317808 */ /* 0x000fe20001800000 */
[----:B------:R3:W4:Y:S01]  /*137e0*/  MUFU.TANH R126, R43 ;  /* 0x0000002b007e7308 */ /* 0x0007220000002400 */
[----:B------:R-:W-:-:S02]  /*137f0*/  FSEL R13, R13, -INF , P4 ;  /* 0xff8000000d0d7808 */ /* 0x000fc40002000000 */
[----:B------:R-:W-:Y:S02]  /*13800*/  FSEL R49, R49, -INF , !P5 ;  /* 0xff80000031317808 */ /* 0x000fe40006800000 */
[C---:B------:R-:W-:Y:S02]  /*13810*/  ISETP.GE.AND P3, PT, R42.reuse, R227, PT ;  /* 0x000000e32a00720c */ /* 0x040fe40003f66270 */
[C---:B------:R-:W-:Y:S01]  /*13820*/  ISETP.GE.AND P5, PT, R42.reuse, R224, PT ;  /* 0x000000e02a00720c */ /* 0x040fe20003fa6270 */
[----:B-1----:R-:W-:Y:S01]  /*13830*/  IMAD.MOV.U32 R41, RZ, RZ, R127 ;  /* 0x000000ffff297224 */ /* 0x002fe200078e007f */
[----:B------:R-:W-:Y:S01]  /*13840*/  ISETP.GE.AND P4, PT, R42, R225, PT ;  /* 0x000000e12a00720c */ /* 0x000fe20003f86270 */
[----:B------:R-:W-:Y:S01]  /*13850*/  IMAD.MOV.U32 R127, RZ, RZ, R165 ;  /* 0x000000ffff7f7224 */ /* 0x000fe200078e00a5 */
[----:B------:R-:W-:Y:S02]  /*13860*/  IADD3 R165, PT, PT, R226, 0x160, -R5 ;  /* 0x00000160e2a57810 */ /* 0x000fe40007ffe805 */
[----:B------:R-:W-:-:S02]  /*13870*/  I2FP.F32.S32 R41, R41 ;  /* 0x0000002900297245 */ /* 0x000fc40000201400 */
[----:B------:R-:W-:Y:S02]  /*13880*/  I2FP.F32.S32 R127, R127 ;  /* 0x0000007f007f7245 */ /* 0x000fe40000201400 */
[----:B------:R-:W-:Y:S01]  /*13890*/  FSEL R51, R13, -INF , !P3 ;  /* 0xff8000000d337808 */ /* 0x000fe20005800000 */
[C---:B--2---:R-:W-:Y:S01]  /*138a0*/  FFMA.FTZ R50, -R237.reuse, R41, R40 ;  /* 0x00000029ed327223 */ /* 0x044fe20000010128 */
[----:B------:R-:W-:Y:S01]  /*138b0*/  IABS R165, R165 ;  /* 0x000000a500a57213 */ /* 0x000fe20000000000 */
[----:B------:R-:W-:Y:S01]  /*138c0*/  FFMA.FTZ R127, -R237, R127, R12 ;  /* 0x0000007fed7f7223 */ /* 0x000fe2000001010c */
[----:B------:R-:W-:Y:S01]  /*138d0*/  FMUL.FTZ R12, R32, R71 ;  /* 0x00000047200c7220 */ /* 0x000fe20000410000 */
[----:B---3--:R-:W1:Y:S01]  /*138e0*/  LDSM.16.M88.4 R40, [R70+0x7800] ;  /* 0x007800004628783b */ /* 0x008e620000000200 */
[----:B------:R-:W-:Y:S02]  /*138f0*/  IADD3 R32, PT, PT, R196, 0x167, -R5 ;  /* 0x00000167c4207810 */ /* 0x000fe40007ffe805 */
[----:B------:R-:W-:-:S02]  /*13900*/  I2FP.F32.S32 R165, R165 ;  /* 0x000000a500a57245 */ /* 0x000fc40000201400 */
[----:B------:R-:W2:Y:S01]  /*13910*/  MUFU.TANH R12, R12 ;  /* 0x0000000c000c7308 */ /* 0x000ea20000002400 */
[----:B------:R-:W-:Y:S01]  /*13920*/  IABS R13, R32 ;  /* 0x00000020000d7213 */ /* 0x000fe20000000000 */
[----:B------:R-:W-:Y:S01]  /*13930*/  FMUL.FTZ R32, R34, R71 ;  /* 0x0000004722207220 */ /* 0x000fe20000410000 */
[----:B------:R-:W-:Y:S01]  /*13940*/  ISETP.GE.AND P3, PT, R197, R228, PT ;  /* 0x000000e4c500720c */ /* 0x000fe20003f66270 */
[----:B------:R-:W-:Y:S01]  /*13950*/  VIADD R34, R10, 0xfffffea0 ;  /* 0xfffffea00a227836 */ /* 0x000fe20000000000 */
[----:B------:R-:W-:Y:S02]  /*13960*/  I2FP.F32.S32 R13, R13 ;  /* 0x0000000d000d7245 */ /* 0x000fe40000201400 */
[----:B------:R-:W-:Y:S01]  /*13970*/  FSEL R50, R50, -INF , P4 ;  /* 0xff80000032327808 */ /* 0x000fe20002000000 */
[----:B------:R-:W3:Y:S01]  /*13980*/  MUFU.TANH R32, R32 ;  /* 0x0000002000207308 */ /* 0x000ee20000002400 */
[----:B------:R-:W-:Y:S01]  /*13990*/  FSEL R127, R127, -INF , P3 ;  /* 0xff8000007f7f7808 */ /* 0x000fe20001800000 */
[----:B----4-:R-:W-:Y:S01]  /*139a0*/  FFMA.FTZ R126, -R237, R13, R126 ;  /* 0x0000000ded7e7223 */ /* 0x010fe2000001017e */
[----:B------:R-:W-:-:S02]  /*139b0*/  FSEL R50, R50, -INF , !P5 ;  /* 0xff80000032327808 */ /* 0x000fc40006800000 */
[C---:B------:R-:W-:Y:S02]  /*139c0*/  ISETP.GE.AND P4, PT, R197.reuse, R227, PT ;  /* 0x000000e3c500720c */ /* 0x040fe40003f86270 */
[----:B------:R-:W-:Y:S01]  /*139d0*/  ISETP.GE.AND P5, PT, R197, R224, PT ;  /* 0x000000e0c500720c */ /* 0x000fe20003fa6270 */
[----:B--2---:R-:W-:Y:S01]  /*139e0*/  FFMA.FTZ R165, -R237, R165, R12 ;  /* 0x000000a5eda57223 */ /* 0x004fe2000001010c */
[----:B------:R-:W-:Y:S01]  /*139f0*/  ISETP.GE.AND P3, PT, R197, R225, PT ;  /* 0x000000e1c500720c */ /* 0x000fe20003f66270 */
[----:B------:R-:W2:Y:S01]  /*13a00*/  LDSM.16.M88.4 R12, [R39+0x7800] ;  /* 0x00780000270c783b */ /* 0x000ea20000000200 */
[----:B------:R4:W5:Y:S01]  /*13a10*/  MUFU.TANH R197, R33 ;  /* 0x0000002100c57308 */ /* 0x0009620000002400 */
[----:B------:R-:W-:Y:S02]  /*13a20*/  IADD3 R199, PT, PT, R226, 0x15f, -R5 ;  /* 0x0000015fe2c77810 */ /* 0x000fe40007ffe805 */
[----:B------:R-:W-:Y:S02]  /*13a30*/  FSEL R127, R127, -INF , !P4 ;  /* 0xff8000007f7f7808 */ /* 0x000fe40006000000 */
[----:B------:R-:W-:-:S02]  /*13a40*/  ISETP.GE.AND P4, PT, R34, R228, PT ;  /* 0x000000e42200720c */ /* 0x000fc40003f86270 */
[----:B------:R-:W-:Y:S02]  /*13a50*/  FSEL R126, R126, -INF , P3 ;  /* 0xff8000007e7e7808 */ /* 0x000fe40001800000 */
[----:B------:R-:W-:Y:S02]  /*13a60*/  FSEL R165, R165, -INF , P4 ;  /* 0xff800000a5a57808 */ /* 0x000fe40002000000 */
[----:B------:R-:W-:Y:S02]  /*13a70*/  FSEL R126, R126, -INF , !P5 ;  /* 0xff8000007e7e7808 */ /* 0x000fe40006800000 */
[C---:B------:R-:W-:Y:S02]  /*13a80*/  ISETP.GE.AND P3, PT, R34.reuse, R227, PT ;  /* 0x000000e32200720c */ /* 0x040fe40003f66270 */
[----:B------:R-:W-:Y:S01]  /*13a90*/  ISETP.GE.AND P5, PT, R34, R224, PT ;  /* 0x000000e02200720c */ /* 0x000fe20003fa6270 */
[----:B-1----:R-:W-:Y:S01]  /*13aa0*/  HMMA.16816.F32.BF16 R24, R128, R40, R24 ;  /* 0x000000288018723c */ /* 0x002fe20000041818 */
[----:B----4-:R-:W-:Y:S01]  /*13ab0*/  IABS R33, R198 ;  /* 0x000000c600217213 */ /* 0x010fe20000000000 */
[----:B------:R-:W-:Y:S01]  /*13ac0*/  FMUL.FTZ R40, R35, R71 ;  /* 0x0000004723287220 */ /* 0x000fe20000410000 */
[----:B------:R-:W-:-:S02]  /*13ad0*/  IABS R198, R199 ;  /* 0x000000c700c67213 */ /* 0x000fc40000000000 */
[----:B------:R-:W-:Y:S02]  /*13ae0*/  I2FP.F32.S32 R33, R33 ;  /* 0x0000002100217245 */ /* 0x000fe40000201400 */
[----:B------:R-:W-:Y:S01]  /*13af0*/  ISETP.GE.AND P4, PT, R34, R225, PT ;  /* 0x000000e12200720c */ /* 0x000fe20003f86270 */
[----:B------:R-:W-:Y:S01]  /*13b00*/  HMMA.16816.F32.BF16 R20, R128, R42, R20 ;  /* 0x0000002a8014723c */ /* 0x000fe20000041814 */
[----:B------:R-:W-:Y:S01]  /*13b10*/  I2FP.F32.S32 R34, R198 ;  /* 0x000000c600227245 */ /* 0x000fe20000201400 */
[C---:B---3--:R-:W-:Y:S01]  /*13b20*/  FFMA.FTZ R35, -R237.reuse, R33, R32 ;  /* 0x00000021ed237223 */ /* 0x048fe20000010120 */
[----:B------:R-:W-:Y:S01]  /*13b30*/  VIADD R33, R10, 0xfffffea1 ;  /* 0xfffffea10a217836 */ /* 0x000fe20000000000 */
[----:B------:R1:W3:Y:S01]  /*13b40*/  MUFU.TANH R32, R40 ;  /* 0x0000002800207308 */ /* 0x0002e20000002400 */
[----:B------:R-:W-:Y:S01]  /*13b50*/  I2FP.F32.S32 R200, R200 ;  /* 0x000000c800c87245 */ /* 0x000fe20000201400 */
[----:B-----5:R-:W-:Y:S01]  /*13b60*/  FFMA.FTZ R197, -R237, R34, R197 ;  /* 0x00000022edc57223 */ /* 0x020fe200000101c5 */
[----:B------:R-:W-:Y:S01]  /*13b70*/  FMUL.FTZ R34, R28, R71 ;  /* 0x000000471c227220 */ /* 0x000fe20000410000 */
[----:B------:R-:W-:-:S02]  /*13b80*/  FSEL R41, R35, -INF , P4 ;  /* 0xff80000023297808 */ /* 0x000fc40002000000 */
[--C-:B------:R-:W-:Y:S02]  /*13b90*/  IADD3 R35, PT, PT, R226, 0x158, -R5.reuse ;  /* 0x00000158e2237810 */ /* 0x100fe40007ffe805 */
[----:B------:R-:W-:Y:S01]  /*13ba0*/  IADD3 R28, PT, PT, R196, 0x15f, -R5 ;  /* 0x0000015fc41c7810 */ /* 0x000fe20007ffe805 */
[----:B------:R-:W4:Y:S01]  /*13bb0*/  MUFU.TANH R34, R34 ;  /* 0x0000002200227308 */ /* 0x000f220000002400 */
[----:B------:R-:W-:Y:S01]  /*13bc0*/  IABS R35, R35 ;  /* 0x0000002300237213 */ /* 0x000fe20000000000 */
[C---:B--2---:R-:W-:Y:S01]  /*13bd0*/  HMMA.16816.F32.BF16 R24, R16.reuse, R12, R24 ;  /* 0x0000000c1018723c */ /* 0x044fe20000041818 */
[----:B------:R-:W-:Y:S02]  /*13be0*/  FSEL R41, R41, -INF , !P5 ;  /* 0xff80000029297808 */ /* 0x000fe40006800000 */
[C---:B------:R-:W-:Y:S02]  /*13bf0*/  ISETP.GE.AND P4, PT, R33.reuse, R227, PT ;  /* 0x000000e32100720c */ /* 0x040fe40003f86270 */
[----:B------:R-:W-:Y:S01]  /*13c00*/  ISETP.GE.AND P5, PT, R33, R224, PT ;  /* 0x000000e02100720c */ /* 0x000fe20003fa6270 */
[----:B------:R2:W5:Y:S01]  /*13c10*/  MUFU.TANH R12, R29 ;  /* 0x0000001d000c7308 */ /* 0x0005620000002400 */
[----:B-1----:R-:W-:Y:S01]  /*13c20*/  FSEL R40, R165, -INF , !P3 ;  /* 0xff800000a5287808 */ /* 0x002fe20005800000 */
[----:B------:R-:W-:Y:S01]  /*13c30*/  HMMA.16816.F32.BF16 R20, R16, R14, R20 ;  /* 0x0000000e1014723c */ /* 0x000fe20000041814 */
[----:B------:R-:W-:-:S02]  /*13c40*/  ISETP.GE.AND P3, PT, R33, R228, PT ;  /* 0x000000e42100720c */ /* 0x000fc40003f66270 */
[----:B------:R-:W-:Y:S02]  /*13c50*/  IABS R28, R28 ;  /* 0x0000001c001c7213 */ /* 0x000fe40000000000 */
[----:B------:R-:W-:Y:S02]  /*13c60*/  FSEL R197, R197, -INF , P3 ;  /* 0xff800000c5c57808 */ /* 0x000fe40001800000 */
[----:B------:R-:W-:Y:S01]  /*13c70*/  ISETP.GE.AND P3, PT, R33, R225, PT ;  /* 0x000000e12100720c */ /* 0x000fe20003f66270 */
[----:B------:R-:W-:Y:S01]  /*13c80*/  IMAD.MOV.U32 R33, RZ, RZ, R35 ;  /* 0x000000ffff217224 */ /* 0x000fe200078e0023 */
[----:B------:R-:W-:Y:S02]  /*13c90*/  I2FP.F32.S32 R28, R28 ;  /* 0x0000001c001c7245 */ /* 0x000fe40000201400 */
[----:B------:R-:W-:Y:S01]  /*13ca0*/  FSEL R197, R197, -INF , !P4 ;  /* 0xff800000c5c57808 */ /* 0x000fe20006000000 */
[----:B------:R-:W-:Y:S01]  /*13cb0*/  FMUL.FTZ R25, R25, R71 ;  /* 0x0000004719197220 */ /* 0x000fe20000410000 */
[----:B------:R-:W-:Y:S01]  /*13cc0*/  I2FP.F32.S32 R13, R33 ;  /* 0x00000021000d7245 */ /* 0x000fe20000201400 */
[C---:B---3--:R-:W-:Y:S01]  /*13cd0*/  FFMA.FTZ R28, -R237.reuse, R28, R32 ;  /* 0x0000001ced1c7223 */ /* 0x048fe20000010120 */
[--C-:B------:R-:W-:Y:S01]  /*13ce0*/  IADD3 R32, PT, PT, R196, 0x158, -R5.reuse ;  /* 0x00000158c4207810 */ /* 0x100fe20007ffe805 */
[----:B--2---:R-:W-:Y:S01]  /*13cf0*/  VIADD R29, R10, 0xfffffea8 ;  /* 0xfffffea80a1d7836 */ /* 0x004fe20000000000 */
[----:B------:R-:W-:Y:S01]  /*13d00*/  IADD3 R33, PT, PT, R226, 0x157, -R5 ;  /* 0x00000157e2217810 */ /* 0x000fe20007ffe805 */
[----:B----4-:R-:W-:Y:S01]  /*13d10*/  FFMA.FTZ R13, -R237, R13, R34 ;  /* 0x0000000ded0d7223 */ /* 0x010fe20000010122 */
[----:B------:R-:W-:Y:S01]  /*13d20*/  IABS R32, R32 ;  /* 0x0000002000207213 */ /* 0x000fe20000000000 */
[----:B------:R-:W1:Y:S01]  /*13d30*/  MUFU.TANH R34, R30 ;  /* 0x0000001e00227308 */ /* 0x000e620000002400 */
[----:B------:R-:W-:Y:S01]  /*13d40*/  IABS R33, R33 ;  /* 0x0000002100217213 */ /* 0x000fe20000000000 */
[----:B------:R-:W-:Y:S01]  /*13d50*/  FMUL.FTZ R21, R21, R71 ;  /* 0x0000004715157220 */ /* 0x000fe20000410000 */
[----:B------:R-:W-:Y:S01]  /*13d60*/  FSEL R165, R28, -INF , P3 ;  /* 0xff8000001ca57808 */ /* 0x000fe20001800000 */
[----:B------:R-:W-:Y:S01]  /*13d70*/  IMAD.MOV.U32 R28, RZ, RZ, R32 ;  /* 0x000000ffff1c7224 */ /* 0x000fe200078e0020 */
[----:B------:R-:W-:Y:S01]  /*13d80*/  I2FP.F32.S32 R199, R33 ;  /* 0x0000002100c77245 */ /* 0x000fe20000201400 */
[----:B------:R-:W-:Y:S01]  /*13d90*/  VIADD R32, R10, 0xfffffea9 ;  /* 0xfffffea90a207836 */ /* 0x000fe20000000000 */
[----:B------:R-:W-:Y:S01]  /*13da0*/  ISETP.GE.AND P4, PT, R29, R228, PT ;  /* 0x000000e41d00720c */ /* 0x000fe20003f86270 */
[----:B------:R2:W3:Y:S01]  /*13db0*/  MUFU.TANH R33, R31 ;  /* 0x0000001f00217308 */ /* 0x0004e20000002400 */
[----:B------:R-:W-:Y:S01]  /*13dc0*/  I2FP.F32.S32 R28, R28 ;  /* 0x0000001c001c7245 */ /* 0x000fe20000201400 */
[----:B-----5:R-:W-:Y:S01]  /*13dd0*/  FFMA.FTZ R199, -R237, R199, R12 ;  /* 0x000000c7edc77223 */ /* 0x020fe2000001010c */
[-C--:B------:R-:W-:Y:S01]  /*13de0*/  FMUL.FTZ R12, R24, R71.reuse ;  /* 0x00000047180c7220 */ /* 0x080fe20000410000 */
[----:B------:R-:W-:Y:S01]  /*13df0*/  FSEL R165, R165, -INF , !P5 ;  /* 0xff800000a5a57808 */ /* 0x000fe20006800000 */
[----:B------:R-:W-:Y:S01]  /*13e00*/  FMUL.FTZ R23, R23, R71 ;  /* 0x0000004717177220 */ /* 0x000fe20000410000 */
[----:B------:R-:W-:-:S02]  /*13e10*/  FSEL R13, R13, -INF , P4 ;  /* 0xff8000000d0d7808 */ /* 0x000fc40002000000 */
[----:B------:R-:W-:Y:S01]  /*13e20*/  ISETP.GE.AND P3, PT, R29, R227, PT ;  /* 0x000000e31d00720c */ /* 0x000fe20003f66270 */
[----:B-1----:R-:W-:Y:S01]  /*13e30*/  FFMA.FTZ R34, -R237, R28, R34 ;  /* 0x0000001ced227223 */ /* 0x002fe20000010122 */
[C---:B------:R-:W-:Y:S01]  /*13e40*/  ISETP.GE.AND P5, PT, R29.reuse, R224, PT ;  /* 0x000000e01d00720c */ /* 0x040fe20003fa6270 */
[----:B------:R-:W1:Y:S01]  /*13e50*/  MUFU.TANH R12, R12 ;  /* 0x0000000c000c7308 */ /* 0x000e620000002400 */
[----:B------:R-:W-:Y:S02]  /*13e60*/  ISETP.GE.AND P4, PT, R29, R225, PT ;  /* 0x000000e11d00720c */ /* 0x000fe40003f86270 */
[----:B------:R-:W-:Y:S02]  /*13e70*/  IADD3 R24, PT, PT, R196, 0x157, -R5 ;  /* 0x00000157c4187810 */ /* 0x000fe40007ffe805 */
[----:B------:R-:W-:Y:S01]  /*13e80*/  FSEL R43, R13, -INF , !P3 ;  /* 0xff8000000d2b7808 */ /* 0x000fe20005800000 */
[----:B--2---:R-:W2:Y:S01]  /*13e90*/  LDSM.16.M88.4 R28, [R70+0x8000] ;  /* 0x00800000461c783b */ /* 0x004ea20000000200 */
[----:B------:R-:W-:Y:S01]  /*13ea0*/  IABS R13, R24 ;  /* 0x00000018000d7213 */ /* 0x000fe20000000000 */
[----:B------:R-:W-:Y:S01]  /*13eb0*/  FMUL.FTZ R24, R26, R71 ;  /* 0x000000471a187220 */ /* 0x000fe20000410000 */
[----:B------:R-:W-:Y:S01]  /*13ec0*/  ISETP.GE.AND P3, PT, R32, R228, PT ;  /* 0x000000e42000720c */ /* 0x000fe20003f66270 */
[----:B------:R-:W-:Y:S01]  /*13ed0*/  VIADD R26, R10, 0xfffffeb0 ;  /* 0xfffffeb00a1a7836 */ /* 0x000fe20000000000 */
[----:B------:R-:W-:-:S02]  /*13ee0*/  I2FP.F32.S32 R13, R13 ;  /* 0x0000000d000d7245 */ /* 0x000fc40000201400 */
[----:B------:R-:W-:Y:S01]  /*13ef0*/  FSEL R34, R34, -INF , P4 ;  /* 0xff80000022227808 */ /* 0x000fe20002000000 */
[----:B------:R-:W4:Y:S01]  /*13f00*/  MUFU.TANH R24, R24 ;  /* 0x0000001800187308 */ /* 0x000f220000002400 */
[----:B------:R-:W-:Y:S01]  /*13f10*/  FSEL R199, R199, -INF , P3 ;  /* 0xff800000c7c77808 */ /* 0x000fe20001800000 */
[C---:B---3--:R-:W-:Y:S01]  /*13f20*/  FFMA.FTZ R33, -R237.reuse, R13, R33 ;  /* 0x0000000ded217223 */ /* 0x048fe20000010121 */
[----:B-1----:R-:W-:Y:S01]  /*13f30*/  FFMA.FTZ R200, -R237, R200, R12 ;  /* 0x000000c8edc87223 */ /* 0x002fe2000001010c */
[----:B------:R-:W-:Y:S01]  /*13f40*/  FSEL R42, R34, -INF , !P5 ;  /* 0xff800000222a7808 */ /* 0x000fe20006800000 */
[----:B------:R-:W1:Y:S01]  /*13f50*/  LDSM.16.M88.4 R12, [R39+0x8000] ;  /* 0x00800000270c783b */ /* 0x000e620000000200 */
[C---:B------:R-:W-:Y:S02]  /*13f60*/  ISETP.GE.AND P4, PT, R32.reuse, R227, PT ;  /* 0x000000e32000720c */ /* 0x040fe40003f86270 */
[C---:B------:R-:W-:Y:S02]  /*13f70*/  ISETP.GE.AND P5, PT, R32.reuse, R224, PT ;  /* 0x000000e02000720c */ /* 0x040fe40003fa6270 */
[----:B------:R-:W-:-:S02]  /*13f80*/  ISETP.GE.AND P3, PT, R32, R225, PT ;  /* 0x000000e12000720c */ /* 0x000fc40003f66270 */
[----:B------:R3:W5:Y:S01]  /*13f90*/  MUFU.TANH R32, R25 ;  /* 0x0000001900207308 */ /* 0x0007620000002400 */
[--C-:B------:R-:W-:Y:S02]  /*13fa0*/  IADD3 R34, PT, PT, R196, 0x150, -R5.reuse ;  /* 0x00000150c4227810 */ /* 0x100fe40007ffe805 */
[----:B------:R-:W-:Y:S02]  /*13fb0*/  IADD3 R35, PT, PT, R226, 0x14f, -R5 ;  /* 0x0000014fe2237810 */ /* 0x000fe40007ffe805 */
[----:B------:R-:W-:Y:S02]  /*13fc0*/  FSEL R199, R199, -INF , !P4 ;  /* 0xff800000c7c77808 */ /* 0x000fe40006000000 */
[----:B------:R-:W-:Y:S02]  /*13fd0*/  ISETP.GE.AND P4, PT, R26, R228, PT ;  /* 0x000000e41a00720c */ /* 0x000fe40003f86270 */
[----:B------:R-:W-:Y:S02]  /*13fe0*/  FSEL R198, R33, -INF , P3 ;  /* 0xff80000021c67808 */ /* 0x000fe40001800000 */
[----:B------:R-:W-:-:S02]  /*13ff0*/  IABS R33, R35 ;  /* 0x0000002300217213 */ /* 0x000fc40000000000 */
[----:B------:R-:W-:Y:S02]  /*14000*/  FSEL R198, R198, -INF , !P5 ;  /* 0xff800000c6c67808 */ /* 0x000fe40006800000 */
[----:B------:R-:W-:Y:S02]  /*14010*/  FSEL R200, R200, -INF , P4 ;  /* 0xff800000c8c87808 */ /* 0x000fe40002000000 */
[----:B---3--:R-:W-:Y:S02]  /*14020*/  IABS R25, R34 ;  /* 0x0000002200197213 */ /* 0x008fe40000000000 */
[C---:B------:R-:W-:Y:S01]  /*14030*/  ISETP.GE.AND P3, PT, R26.reuse, R227, PT ;  /* 0x000000e31a00720c */ /* 0x040fe20003f66270 */
[C---:B--2---:R-:W-:Y:S01]  /*14040*/  HMMA.16816.F32.BF16 R192, R128.reuse, R28, R192 ;  /* 0x0000001c80c0723c */ /* 0x044fe200000418c0 */
[----:B------:R-:W-:Y:S01]  /*14050*/  I2FP.F32.S32 R25, R25 ;  /* 0x0000001900197245 */ /* 0x000fe20000201400 */
[----:B------:R-:W-:Y:S01]  /*14060*/  FMUL.FTZ R28, R27, R71 ;  /* 0x000000471b1c7220 */ /* 0x000fe20000410000 */
[C---:B------:R-:W-:Y:S01]  /*14070*/  ISETP.GE.AND P5, PT, R26.reuse, R224, PT ;  /* 0x000000e01a00720c */ /* 0x040fe20003fa6270 */
[----:B------:R-:W-:Y:S01]  /*14080*/  MUFU.TANH R29, R23 ;  /* 0x00000017001d7308 */ /* 0x000fe20000002400 */
[----:B------:R-:W-:Y:S01]  /*14090*/  ISETP.GE.AND P4, PT, R26, R225, PT ;  /* 0x000000e11a00720c */ /* 0x000fe20003f86270 */
[----:B----4-:R-:W-:Y:S01]  /*140a0*/  FFMA.FTZ R27, -R237, R25, R24 ;  /* 0x00000019ed1b7223 */ /* 0x010fe20000010118 */
[----:B------:R-:W-:Y:S01]  /*140b0*/  I2FP.F32.S32 R26, R33 ;  /* 0x00000021001a7245 */ /* 0x000fe20000201400 */
[----:B------:R-:W-:Y:S01]  /*140c0*/  VIADD R25, R10, 0xfffffeb1 ;  /* 0xfffffeb10a197836 */ /* 0x000fe20000000000 */
[----:B------:R-:W-:Y:S01]  /*140d0*/  FSEL R200, R200, -INF , !P3 ;  /* 0xff800000c8c87808 */ /* 0x000fe20005800000 */
[----:B------:R-:W-:Y:S01]  /*140e0*/  HMMA.16816.F32.BF16 R188, R128, R30, R188 ;  /* 0x0000001e80bc723c */ /* 0x000fe200000418bc */
[----:B------:R-:W-:Y:S01]  /*140f0*/  FSEL R201, R27, -INF , P4 ;  /* 0xff8000001bc97808 */ /* 0x000fe20002000000 */
[----:B------:R-:W2:Y:S01]  /*14100*/  MUFU.TANH R24, R28 ;  /* 0x0000001c00187308 */ /* 0x000ea20000002400 */
[----:B-----5:R-:W-:Y:S01]  /*14110*/  FFMA.FTZ R32, -R237, R26, R32 ;  /* 0x0000001aed207223 */ /* 0x020fe20000010120 */
[----:B------:R-:W-:Y:S01]  /*14120*/  FMUL.FTZ R26, R20, R71 ;  /* 0x00000047141a7220 */ /* 0x000fe20000410000 */
[----:B------:R-:W-:-:S02]  /*14130*/  IADD3 R20, PT, PT, R196, 0x14f, -R5 ;  /* 0x0000014fc4147810 */ /* 0x000fc40007ffe805 */
[----:B------:R-:W-:Y:S02]  /*14140*/  IADD3 R27, PT, PT, R226, 0x148, -R5 ;  /* 0x00000148e21b7810 */ /* 0x000fe40007ffe805 */
[----:B------:R-:W-:Y:S01]  /*14150*/  IABS R20, R20 ;  /* 0x0000001400147213 */ /* 0x000fe20000000000 */
[----:B------:R-:W3:Y:S01]  /*14160*/  MUFU.TANH R26, R26 ;  /* 0x0000001a001a7308 */ /* 0x000ee20000002400 */
[----:B------:R-:W-:Y:S01]  /*14170*/  ISETP.GE.AND P3, PT, R25, R228, PT ;  /* 0x000000e41900720c */ /* 0x000fe20003f66270 */
[C---:B-1----:R-:W-:Y:S01]  /*14180*/  HMMA.16816.F32.BF16 R192, R16.reuse, R12, R192 ;  /* 0x0000000c10c0723c */ /* 0x042fe200000418c0 */
[----:B------:R-:W-:Y:S01]  /*14190*/  IABS R27, R27 ;  /* 0x0000001b001b7213 */ /* 0x000fe20000000000 */
[----:B------:R-:W-:Y:S01]  /*141a0*/  FMUL.FTZ R13, R22, R71 ;  /* 0x00000047160d7220 */ /* 0x000fe20000410000 */
[----:B------:R-:W-:Y:S02]  /*141b0*/  I2FP.F32.S32 R20, R20 ;  /* 0x0000001400147245 */ /* 0x000fe40000201400 */
[----:B------:R-:W-:Y:S01]  /*141c0*/  FSEL R201, R201, -INF , !P5 ;  /* 0xff800000c9c97808 */ /* 0x000fe20006800000 */
[----:B------:R1:W4:Y:S01]  /*141d0*/  MUFU.TANH R12, R21 ;  /* 0x00000015000c7308 */ /* 0x0003220000002400 */
[----:B------:R-:W-:Y:S01]  /*141e0*/  FSEL R203, R32, -INF , P3 ;  /* 0xff80000020cb7808 */ /* 0x000fe20001800000 */
[----:B--2---:R-:W-:Y:S01]  /*141f0*/  FFMA.FTZ R20, -R237, R20, R24 ;  /* 0x00000014ed147223 */ /* 0x004fe20000010118 */
[C---:B------:R-:W-:Y:S01]  /*14200*/  ISETP.GE.AND P4, PT, R25.reuse, R227, PT ;  /* 0x000000e31900720c */ /* 0x040fe20003f86270 */
[----:B------:R-:W-:Y:S01]  /*14210*/  HMMA.16816.F32.BF16 R188, R16, R14, R188 ;  /* 0x0000000e10bc723c */ /* 0x000fe200000418bc */
[----:B------:R-:W-:-:S02]  /*14220*/  ISETP.GE.AND P5, PT, R25, R224, PT ;  /* 0x000000e01900720c */ /* 0x000fc40003fa6270 */
[----:B------:R-:W-:Y:S01]  /*14230*/  ISETP.GE.AND P3, PT, R25, R225, PT ;  /* 0x000000e11900720c */ /* 0x000fe20003f66270 */
[----:B------:R-:W-:Y:S01]  /*14240*/  IMAD.MOV.U32 R25, RZ, RZ, R27 ;  /* 0x000000ffff197224 */ /* 0x000fe200078e001b */
[--C-:B------:R-:W-:Y:S01]  /*14250*/  IADD3 R22, PT, PT, R196, 0x148, -R5.reuse ;  /* 0x00000148c4167810 */ /* 0x100fe20007ffe805 */
[----:B------:R-:W2:Y:S01]  /*14260*/  MUFU.TANH R13, R13 ;  /* 0x0000000d000d7308 */ /* 0x000ea20000002400 */
[----:B------:R-:W-:Y:S02]  /*14270*/  IADD3 R24, PT, PT, R226, 0x147, -R5 ;  /* 0x00000147e2187810 */ /* 0x000fe40007ffe805 */
[----:B------:R-:W-:Y:S01]  /*14280*/  I2FP.F32.S32 R25, R25 ;  /* 0x0000001900197245 */ /* 0x000fe20000201400 */
[----:B------:R-:W-:Y:S01]  /*14290*/  FMUL.FTZ R28, R193, R71 ;  /* 0x00000047c11c7220 */ /* 0x000fe20000410000 */
[----:B------:R-:W-:Y:S02]  /*142a0*/  IABS R22, R22 ;  /* 0x0000001600167213 */ /* 0x000fe40000000000 */
[----:B------:R-:W-:Y:S01]  /*142b0*/  IABS R24, R24 ;  /* 0x0000001800187213 */ /* 0x000fe20000000000 */
[----:B---3--:R-:W-:Y:S01]  /*142c0*/  FFMA.FTZ R26, -R237, R25, R26 ;  /* 0x00000019ed1a7223 */ /* 0x008fe2000001011a */
[----:B------:R-:W-:Y:S01]  /*142d0*/  FSEL R202, R20, -INF , P3 ;  /* 0xff80000014ca7808 */ /* 0x000fe20001800000 */
[C---:B-1----:R-:W-:Y:S01]  /*142e0*/  VIADD R21, R10.reuse, 0xfffffeb8 ;  /* 0xfffffeb80a157836 */ /* 0x042fe20000000000 */
[----:B------:R-:W-:Y:S01]  /*142f0*/  I2FP.F32.S32 R25, R24 ;  /* 0x0000001800197245 */ /* 0x000fe20000201400 */
[----:B------:R-:W-:Y:S01]  /*14300*/  IMAD.MOV.U32 R20, RZ, RZ, R22 ;  /* 0x000000ffff147224 */ /* 0x000fe200078e0016 */
[----:B------:R-:W-:Y:S01]  /*14310*/  FSEL R203, R203, -INF , !P4 ;  /* 0xff800000cbcb7808 */ /* 0x000fe20006000000 */
[----:B------:R-:W-:Y:S01]  /*14320*/  VIADD R24, R10, 0xfffffeb9 ;  /* 0xfffffeb90a187836 */ /* 0x000fe20000000000 */
[----:B------:R-:W-:Y:S01]  /*14330*/  ISETP.GE.AND P4, PT, R21, R228, PT ;  /* 0x000000e41500720c */ /* 0x000fe20003f86270 */
[C---:B----4-:R-:W-:Y:S01]  /*14340*/  FFMA.FTZ R25, -R237.reuse, R25, R12 ;  /* 0x00000019ed197223 */ /* 0x050fe2000001010c */
[----:B------:R-:W-:Y:S01]  /*14350*/  I2FP.F32.S32 R20, R20 ;  /* 0x0000001400147245 */ /* 0x000fe20000201400 */
[----:B------:R-:W-:Y:S01]  /*14360*/  FMUL.FTZ R12, R192, R71 ;  /* 0x00000047c00c7220 */ /* 0x000fe20000410000 */
[----:B------:R-:W-:Y:S01]  /*14370*/  FSEL R202, R202, -INF , !P5 ;  /* 0xff800000caca7808 */ /* 0x000fe20006800000 */
[----:B------:R-:W-:Y:S01]  /*14380*/  MUFU.TANH R28, R28 ;  /* 0x0000001c001c7308 */ /* 0x000fe20000002400 */
[----:B------:R-:W-:Y:S01]  /*14390*/  FSEL R204, R26, -INF , P4 ;  /* 0xff8000001acc7808 */ /* 0x000fe20002000000 */
[----:B--2---:R-:W-:Y:S01]  /*143a0*/  FFMA.FTZ R13, -R237, R20, R13 ;  /* 0x00000014ed0d7223 */ /* 0x004fe2000001010d */
[----:B------:R-:W-:Y:S01]  /*143b0*/  ISETP.GE.AND P3, PT, R21, R227, PT ;  /* 0x000000e31500720c */ /* 0x000fe20003f66270 */
[-C--:B------:R-:W-:Y:S01]  /*143c0*/  FMUL.FTZ R189, R189, R71.reuse ;  /* 0x00000047bdbd7220 */ /* 0x080fe20000410000 */
[C---:B------:R-:W-:Y:S01]  /*143d0*/  ISETP.GE.AND P5, PT, R21.reuse, R224, PT ;  /* 0x000000e01500720c */ /* 0x040fe20003fa6270 */
[----:B------:R-:W-:Y:S01]  /*143e0*/  FMUL.FTZ R190, R190, R71 ;  /* 0x00000047bebe7220 */ /* 0x000fe20000410000 */
[----:B------:R-:W-:Y:S01]  /*143f0*/  ISETP.GE.AND P4, PT, R21, R225, PT ;  /* 0x000000e11500720c */ /* 0x000fe20003f86270 */
[----:B------:R-:W1:Y:S01]  /*14400*/  MUFU.TANH R12, R12 ;  /* 0x0000000c000c7308 */ /* 0x000e620000002400 */
[--C-:B------:R-:W-:Y:S01]  /*14410*/  IADD3 R26, PT, PT, R196, 0x147, -R5.reuse ;  /* 0x00000147c41a7810 */ /* 0x100fe20007ffe805 */
[----:B------:R-:W2:Y:S01]  /*14420*/  LDSM.16.M88.4 R20, [R70+0x8800] ;  /* 0x008800004614783b */ /* 0x000ea20000000200 */
[----:B------:R-:W-:-:S02]  /*14430*/  IADD3 R27, PT, PT, R226, 0x140, -R5 ;  /* 0x00000140e21b7810 */ /* 0x000fc40007ffe805 */
[----:B------:R-:W-:Y:S02]  /*14440*/  IABS R26, R26 ;  /* 0x0000001a001a7213 */ /* 0x000fe40000000000 */
[----:B------:R-:W-:Y:S02]  /*14450*/  FSEL R192, R13, -INF , P4 ;  /* 0xff8000000dc07808 */ /* 0x000fe40002000000 */
[----:B------:R-:W-:Y:S01]  /*14460*/  IABS R27, R27 ;  /* 0x0000001b001b7213 */ /* 0x000fe20000000000 */
[----:B------:R-:W-:Y:S01]  /*14470*/  IMAD.MOV.U32 R13, RZ, RZ, R26 ;  /* 0x000000ffff0d7224 */ /* 0x000fe200078e001a */
[----:B------:R-:W-:Y:S01]  /*14480*/  FSEL R204, R204, -INF , !P3 ;  /* 0xff800000cccc7808 */ /* 0x000fe20005800000 */
[----:B------:R-:W-:Y:S01]  /*14490*/  VIADD R26, R10, 0xfffffec0 ;  /* 0xfffffec00a1a7836 */ /* 0x000fe20000000000 */
[----:B------:R-:W-:Y:S02]  /*144a0*/  I2FP.F32.S32 R27, R27 ;  /* 0x0000001b001b7245 */ /* 0x000fe40000201400 */
[----:B------:R-:W-:-:S02]  /*144b0*/  I2FP.F32.S32 R13, R13 ;  /* 0x0000000d000d7245 */ /* 0x000fc40000201400 */
[----:B------:R-:W-:Y:S01]  /*144c0*/  ISETP.GE.AND P3, PT, R24, R228, PT ;  /* 0x000000e41800720c */ /* 0x000fe20003f66270 */
[C---:B-1----:R-:W-:Y:S01]  /*144d0*/  FFMA.FTZ R27, -R237.reuse, R27, R12 ;  /* 0x0000001bed1b7223 */ /* 0x042fe2000001010c */
[----:B------:R-:W-:Y:S01]  /*144e0*/  FSEL R192, R192, -INF , !P5 ;  /* 0xff800000c0c07808 */ /* 0x000fe20006800000 */
[----:B------:R-:W-:Y:S01]  /*144f0*/  FFMA.FTZ R29, -R237, R13, R29 ;  /* 0x0000000ded1d7223 */ /* 0x000fe2000001011d */
[----:B------:R-:W-:Y:S01]  /*14500*/  FSEL R25, R25, -INF , P3 ;  /* 0xff80000019197808 */ /* 0x000fe20001800000 */
[----:B------:R-:W1:Y:S01]  /*14510*/  LDSM.16.M88.4 R12, [R39+0x8800] ;  /* 0x00880000270c783b */ /* 0x000e620000000200 */
[C---:B------:R-:W-:Y:S02]  /*14520*/  ISETP.GE.AND P4, PT, R24.reuse, R227, PT ;  /* 0x000000e31800720c */ /* 0x040fe40003f86270 */
[C---:B------:R-:W-:Y:S02]  /*14530*/  ISETP.GE.AND P5, PT, R24.reuse, R224, PT ;  /* 0x000000e01800720c */ /* 0x040fe40003fa6270 */
[----:B------:R-:W-:Y:S01]  /*14540*/  ISETP.GE.AND P3, PT, R24, R225, PT ;  /* 0x000000e11800720c */ /* 0x000fe20003f66270 */
[----:B------:R-:W-:Y:S01]  /*14550*/  FMUL.FTZ R24, R194, R71 ;  /* 0x00000047c2187220 */ /* 0x000fe20000410000 */
[----:B------:R-:W-:-:S02]  /*14560*/  IADD3 R30, PT, PT, R196, 0x140, -R5 ;  /* 0x00000140c41e7810 */ /* 0x000fc40007ffe805 */
[----:B------:R-:W-:Y:S02]  /*14570*/  IADD3 R31, PT, PT, R226, 0x13f, -R5 ;  /* 0x0000013fe21f7810 */ /* 0x000fe40007ffe805 */
[----:B------:R-:W-:Y:S01]  /*14580*/  FSEL R194, R25, -INF , !P4 ;  /* 0xff80000019c27808 */ /* 0x000fe20006000000 */
[----:B------:R-:W3:Y:S01]  /*14590*/  MUFU.TANH R24, R24 ;  /* 0x0000001800187308 */ /* 0x000ee20000002400 */
[----:B------:R-:W-:Y:S02]  /*145a0*/  ISETP.GE.AND P4, PT, R26, R228, PT ;  /* 0x000000e41a00720c */ /* 0x000fe40003f86270 */
[----:B------:R-:W-:Y:S02]  /*145b0*/  FSEL R193, R29, -INF , P3 ;  /* 0xff8000001dc17808 */ /* 0x000fe40001800000 */
[----:B------:R-:W-:Y:S02]  /*145c0*/  IABS R25, R30 ;  /* 0x0000001e00197213 */ /* 0x000fe40000000000 */
[----:B------:R-:W-:Y:S01]  /*145d0*/  IABS R29, R31 ;  /* 0x0000001f001d7213 */ /* 0x000fe20000000000 */
[----:B--2---:R-:W-:Y:S01]  /*145e0*/  HMMA.16816.F32.BF16 R184, R128, R20, R184 ;  /* 0x0000001480b8723c */ /* 0x004fe200000418b8 */
[----:B------:R-:W-:Y:S01]  /*145f0*/  FSEL R193, R193, -INF , !P5 ;  /* 0xff800000c1c17808 */ /* 0x000fe20006800000 */
[----:B------:R-:W-:Y:S01]  /*14600*/  FMUL.FTZ R20, R195, R71 ;  /* 0x00000047c3147220 */ /* 0x000fe20000410000 */
[----:B------:R-:W-:Y:S01]  /*14610*/  FSEL R27, R27, -INF , P4 ;  /* 0xff8000001b1b7808 */ /* 0x000fe20002000000 */
[----:B------:R-:W-:Y:S01]  /*14620*/  VIADD R21, R10, 0xfffffec1 ;  /* 0xfffffec10a157836 */ /* 0x000fe20000000000 */
[----:B------:R-:W-:-:S02]  /*14630*/  ISETP.GE.AND P3, PT, R26, R227, PT ;  /* 0x000000e31a00720c */ /* 0x000fc40003f66270 */
[C---:B------:R-:W-:Y:S01]  /*14640*/  ISETP.GE.AND P5, PT, R26.reuse, R224, PT ;  /* 0x000000e01a00720c */ /* 0x040fe20003fa6270 */
[----:B------:R-:W2:Y:S01]  /*14650*/  MUFU.TANH R20, R20 ;  /* 0x0000001400147308 */ /* 0x000ea20000002400 */
[----:B------:R-:W-:Y:S01]  /*14660*/  I2FP.F32.S32 R25, R25 ;  /* 0x0000001900197245 */ /* 0x000fe20000201400 */
[----:B------:R-:W-:Y:S01]  /*14670*/  HMMA.16816.F32.BF16 R180, R128, R22, R180 ;  /* 0x0000001680b4723c */ /* 0x000fe200000418b4 */
[----:B------:R-:W-:Y:S02]  /*14680*/  ISETP.GE.AND P4, PT, R26, R225, PT ;  /* 0x000000e11a00720c */ /* 0x000fe40003f86270 */
[----:B------:R-:W-:Y:S01]  /*14690*/  I2FP.F32.S32 R26, R29 ;  /* 0x0000001d001a7245 */ /* 0x000fe20000201400 */
[----:B---3--:R-:W-:Y:S01]  /*146a0*/  FFMA.FTZ R24, -R237, R25, R24 ;  /* 0x00000019ed187223 */ /* 0x008fe20000010118 */
[----:B------:R-:W-:Y:S02]  /*146b0*/  FSEL R195, R27, -INF , !P3 ;  /* 0xff8000001bc37808 */ /* 0x000fe40005800000 */
[----:B------:R-:W-:Y:S01]  /*146c0*/  IADD3 R27, PT, PT, R196, 0x13f, -R5 ;  /* 0x0000013fc41b7810 */ /* 0x000fe20007ffe805 */
[----:B------:R-:W-:Y:S01]  /*146d0*/  FFMA.FTZ R25, -R237, R26, R28 ;  /* 0x0000001aed197223 */ /* 0x000fe2000001011c */
[-C--:B------:R-:W-:Y:S01]  /*146e0*/  FMUL.FTZ R26, R188, R71.reuse ;  /* 0x00000047bc1a7220 */ /* 0x080fe20000410000 */
[----:B------:R-:W-:Y:S01]  /*146f0*/  ISETP.GE.AND P3, PT, R21, R228, PT ;  /* 0x000000e41500720c */ /* 0x000fe20003f66270 */
[----:B-1----:R-:W-:Y:S01]  /*14700*/  HMMA.16816.F32.BF16 R184, R16, R12, R184 ;  /* 0x0000000c10b8723c */ /* 0x002fe200000418b8 */
[----:B------:R-:W-:Y:S01]  /*14710*/  FSEL R188, R24, -INF , P4 ;  /* 0xff80000018bc7808 */ /* 0x000fe20002000000 */
[----:B------:R-:W-:Y:S01]  /*14720*/  FMUL.FTZ R12, R191, R71 ;  /* 0x00000047bf0c7220 */ /* 0x000fe20000410000 */
[----:B------:R-:W-:Y:S01]  /*14730*/  IABS R27, R27 ;  /* 0x0000001b001b7213 */ /* 0x000fe20000000000 */
[----:B------:R-:W1:Y:S01]  /*14740*/  MUFU.TANH R26, R26 ;  /* 0x0000001a001a7308 */ /* 0x000e620000002400 */
[----:B------:R-:W-:-:S02]  /*14750*/  FSEL R188, R188, -INF , !P5 ;  /* 0xff800000bcbc7808 */ /* 0x000fc40006800000 */
[----:B------:R-:W-:Y:S02]  /*14760*/  FSEL R25, R25, -INF , P3 ;  /* 0xff80000019197808 */ /* 0x000fe40001800000 */
[C---:B------:R-:W-:Y:S01]  /*14770*/  ISETP.GE.AND P4, PT, R21.reuse, R227, PT ;  /* 0x000000e31500720c */ /* 0x040fe20003f86270 */
[----:B------:R-:W-:Y:S01]  /*14780*/  HMMA.16816.F32.BF16 R180, R16, R14, R180 ;  /* 0x0000000e10b4723c */ /* 0x000fe200000418b4 */
[C---:B------:R-:W-:Y:S01]  /*14790*/  ISETP.GE.AND P5, PT, R21.reuse, R224, PT ;  /* 0x000000e01500720c */ /* 0x040fe20003fa6270 */
[----:B------:R-:W-:Y:S01]  /*147a0*/  MUFU.TANH R12, R12 ;  /* 0x0000000c000c7308 */ /* 0x000fe20000002400 */
[----:B------:R-:W-:Y:S01]  /*147b0*/  ISETP.GE.AND P3, PT, R21, R225, PT ;  /* 0x000000e11500720c */ /* 0x000fe20003f66270 */
[----:B------:R-:W-:Y:S01]  /*147c0*/  IMAD.MOV.U32 R21, RZ, RZ, R27 ;  /* 0x000000ffff157224 */ /* 0x000fe200078e001b */
[C-C-:B------:R-:W-:Y:S02]  /*147d0*/  IADD3 R24, PT, PT, R226.reuse, 0x138, -R5.reuse ;  /* 0x00000138e2187810 */ /* 0x140fe40007ffe805 */
[----:B------:R-:W-:-:S02]  /*147e0*/  IADD3 R28, PT, PT, R226, 0x137, -R5 ;  /* 0x00000137e21c7810 */ /* 0x000fc40007ffe805 */
[----:B------:R-:W-:Y:S01]  /*147f0*/  IABS R24, R24 ;  /* 0x0000001800187213 */ /* 0x000fe20000000000 */
[----:B------:R-:W-:Y:S01]  /*14800*/  FMUL.FTZ R186, R186, R71 ;  /* 0x00000047baba7220 */ /* 0x000fe20000410000 */
[----:B------:R-:W-:Y:S01]  /*14810*/  I2FP.F32.S32 R13, R21 ;  /* 0x00000015000d7245 */ /* 0x000fe20000201400 */
[----:B------:R-:W-:Y:S01]  /*14820*/  FMUL.FTZ R30, R185, R71 ;  /* 0x00000047b91e7220 */ /* 0x000fe20000410000 */
[----:B------:R-:W-:Y:S01]  /*14830*/  I2FP.F32.S32 R24, R24 ;  /* 0x0000001800187245 */ /* 0x000fe20000201400 */
[----:B------:R3:W-:Y:S01]  /*14840*/  MUFU.TANH R21, R189 ;  /* 0x000000bd00157308 */ /* 0x0007e20000002400 */
[----:B------:R-:W-:Y:S01]  /*14850*/  IABS R28, R28 ;  /* 0x0000001c001c7213 */ /* 0x000fe20000000000 */
[C---:B--2---:R-:W-:Y:S01]  /*14860*/  FFMA.FTZ R27, -R237.reuse, R13, R20 ;  /* 0x0000000ded1b7223 */ /* 0x044fe20000010114 */
[--C-:B------:R-:W-:Y:S01]  /*14870*/  IADD3 R29, PT, PT, R226, 0x130, -R5.reuse ;  /* 0x00000130e21d7810 */ /* 0x100fe20007ffe805 */
[----:B-1----:R-:W-:Y:S01]  /*14880*/  FFMA.FTZ R13, -R237, R24, R26 ;  /* 0x00000018ed0d7223 */ /* 0x002fe2000001011a */
[----:B------:R-:W-:Y:S01]  /*14890*/  IADD3 R24, PT, PT, R196, 0x138, -R5 ;  /* 0x00000138c4187810 */ /* 0x000fe20007ffe805 */
[----:B------:R-:W-:Y:S01]  /*148a0*/  VIADD R26, R10, 0xfffffec8 ;  /* 0xfffffec80a1a7836 */ /* 0x000fe20000000000 */
[----:B------:R-:W-:Y:S01]  /*148b0*/  FSEL R27, R27, -INF , P3 ;  /* 0xff8000001b1b7808 */ /* 0x000fe20001800000 */
[----:B------:R1:W2:Y:S01]  /*148c0*/  MUFU.TANH R20, R190 ;  /* 0x000000be00147308 */ /* 0x0002a20000002400 */
[----:B------:R-:W-:Y:S01]  /*148d0*/  IABS R24, R24 ;  /* 0x0000001800187213 */ /* 0x000fe20000000000 */
[----:B------:R-:W-:Y:S01]  /*148e0*/  FMUL.FTZ R182, R182, R71 ;  /* 0x00000047b6b67220 */ /* 0x000fe20000410000 */
[----:B------:R-:W-:Y:S01]  /*148f0*/  ISETP.GE.AND P3, PT, R26, R227, PT ;  /* 0x000000e31a00720c */ /* 0x000fe20003f66270 */
[----:B------:R-:W-:Y:S01]  /*14900*/  FMUL.FTZ R183, R183, R71 ;  /* 0x00000047b7b77220 */ /* 0x000fe20000410000 */
[----:B------:R-:W-:-:S02]  /*14910*/  IABS R29, R29 ;  /* 0x0000001d001d7213 */ /* 0x000fc40000000000 */
[----:B------:R-:W-:Y:S02]  /*14920*/  IADD3 R31, PT, PT, R226, 0x12f, -R5 ;  /* 0x0000012fe21f7810 */ /* 0x000fe40007ffe805 */
[----:B---3--:R-:W-:Y:S01]  /*14930*/  FSEL R189, R27, -INF , !P5 ;  /* 0xff8000001bbd7808 */ /* 0x008fe20006800000 */
[----:B------:R-:W-:Y:S01]  /*14940*/  VIADD R27, R10, 0xfffffec9 ;  /* 0xfffffec90a1b7836 */ /* 0x000fe20000000000 */
[----:B------:R-:W-:Y:S02]  /*14950*/  ISETP.GE.AND P5, PT, R26, R224, PT ;  /* 0x000000e01a00720c */ /* 0x000fe40003fa6270 */
[----:B-1----:R-:W-:Y:S02]  /*14960*/  FSEL R190, R25, -INF , !P4 ;  /* 0xff80000019be7808 */ /* 0x002fe40006000000 */
[----:B------:R-:W-:Y:S02]  /*14970*/  I2FP.F32.S32 R25, R24 ;  /* 0x0000001800197245 */ /* 0x000fe40000201400 */
[----:B------:R-:W-:-:S02]  /*14980*/  I2FP.F32.S32 R24, R28 ;  /* 0x0000001c00187245 */ /* 0x000fc40000201400 */
[----:B------:R-:W-:Y:S01]  /*14990*/  ISETP.GE.AND P4, PT, R26, R228, PT ;  /* 0x000000e41a00720c */ /* 0x000fe20003f86270 */
[C---:B--2---:R-:W-:Y:S01]  /*149a0*/  FFMA.FTZ R25, -R237.reuse, R25, R20 ;  /* 0x00000019ed197223 */ /* 0x044fe20000010114 */
[----:B------:R-:W-:Y:S01]  /*149b0*/  IADD3 R28, PT, PT, R196, 0x137, -R5 ;  /* 0x00000137c41c7810 */ /* 0x000fe20007ffe805 */
[----:B------:R-:W-:Y:S01]  /*149c0*/  FFMA.FTZ R24, -R237, R24, R21 ;  /* 0x00000018ed187223 */ /* 0x000fe20000010115 */
[----:B------:R-:W-:Y:S01]  /*149d0*/  FSEL R13, R13, -INF , P4 ;  /* 0xff8000000d0d7808 */ /* 0x000fe20002000000 */
[----:B------:R1:W2:Y:S01]  /*149e0*/  LDSM.16.M88.4 R20, [R70+0x9000] ;  /* 0x009000004614783b */ /* 0x0002a20000000200 */
[----:B------:R-:W-:Y:S01]  /*149f0*/  ISETP.GE.AND P4, PT, R26, R225, PT ;  /* 0x000000e11a00720c */ /* 0x000fe20003f86270 */
[----:B------:R-:W-:Y:S01]  /*14a00*/  FMUL.FTZ R26, R184, R71 ;  /* 0x00000047b81a7220 */ /* 0x000fe20000410000 */
[----:B------:R-:W-:Y:S02]  /*14a10*/  IABS R28, R28 ;  /* 0x0000001c001c7213 */ /* 0x000fe40000000000 */
[----:B------:R-:W-:-:S02]  /*14a20*/  FSEL R184, R13, -INF , !P3 ;  /* 0xff8000000db87808 */ /* 0x000fc40005800000 */
[C---:B------:R-:W-:Y:S01]  /*14a30*/  ISETP.GE.AND P3, PT, R27.reuse, R228, PT ;  /* 0x000000e41b00720c */ /* 0x040fe20003f66270 */
[----:B------:R-:W3:Y:S01]  /*14a40*/  MUFU.TANH R26, R26 ;  /* 0x0000001a001a7308 */ /* 0x000ee20000002400 */
[----:B------:R-:W-:Y:S02]  /*14a50*/  IMAD.MOV.U32 R13, RZ, RZ, R28 ;  /* 0x000000ffff0d7224 */ /* 0x000fe400078e001c */
[----:B------:R-:W-:Y:S01]  /*14a60*/  FSEL R24, R24, -INF , P3 ;  /* 0xff80000018187808 */ /* 0x000fe20001800000 */
[----:B------:R-:W-:Y:S01]  /*14a70*/  VIADD R28, R10, 0xfffffed0 ;  /* 0xfffffed00a1c7836 */ /* 0x000fe20000000000 */
[----:B------:R-:W-:Y:S02]  /*14a80*/  ISETP.GE.AND P3, PT, R27, R225, PT ;  /* 0x000000e11b00720c */ /* 0x000fe40003f66270 */
[----:B------:R-:W-:Y:S02]  /*14a90*/  I2FP.F32.S32 R13, R13 ;  /* 0x0000000d000d7245 */ /* 0x000fe40000201400 */
[----:B-1----:R-:W-:Y:S01]  /*14aa0*/  FSEL R70, R25, -INF , P4 ;  /* 0xff80000019467808 */ /* 0x002fe20002000000 */
[----:B------:R-:W-:Y:S01]  /*14ab0*/  IMAD.MOV.U32 R25, RZ, RZ, R29 ;  /* 0x000000ffff197224 */ /* 0x000fe200078e001d */
[----:B------:R-:W-:-:S02]  /*14ac0*/  ISETP.GE.AND P4, PT, R27, R227, PT ;  /* 0x000000e31b00720c */ /* 0x000fc40003f86270 */
[----:B------:R-:W-:Y:S02]  /*14ad0*/  FSEL R70, R70, -INF , !P5 ;  /* 0xff80000046467808 */ /* 0x000fe40006800000 */
[----:B------:R-:W-:Y:S01]  /*14ae0*/  ISETP.GE.AND P5, PT, R27, R224, PT ;  /* 0x000000e01b00720c */ /* 0x000fe20003fa6270 */
[----:B------:R-:W-:Y:S01]  /*14af0*/  FFMA.FTZ R27, -R237, R13, R12 ;  /* 0x0000000ded1b7223 */ /* 0x000fe2000001010c */
[----:B------:R-:W-:Y:S01]  /*14b00*/  I2FP.F32.S32 R25, R25 ;  /* 0x0000001900197245 */ /* 0x000fe20000201400 */
[----:B------:R1:W4:Y:S01]  /*14b10*/  LDSM.16.M88.4 R12, [R39+0x9000] ;  /* 0x00900000270c783b */ /* 0x0003220000000200 */
[----:B------:R-:W-:Y:S01]  /*14b20*/  IADD3 R29, PT, PT, R196, 0x130, -R5 ;  /* 0x00000130c41d7810 */ /* 0x000fe20007ffe805 */
[----:B------:R-:W-:-:S04]  /*14b30*/  DEPBAR.LE SB0, 0x0 ;  /* 0x000080000000791a */ /* 0x000fc80000000000 */
[----:B---3--:R-:W-:Y:S01]  /*14b40*/  FFMA.FTZ R26, -R237, R25, R26 ;  /* 0x00000019ed1a7223 */ /* 0x008fe2000001011a */
[----:B------:R-:W-:Y:S01]  /*14b50*/  FSEL R185, R24, -INF , !P4 ;  /* 0xff80000018b97808 */ /* 0x000fe20006000000 */
[----:B------:R3:W-:Y:S01]  /*14b60*/  MUFU.TANH R25, R186 ;  /* 0x000000ba00197308 */ /* 0x0007e20000002400 */
[----:B------:R-:W-:Y:S01]  /*14b70*/  BAR.SYNC.DEFER_BLOCKING 0x0 ;  /* 0x0000000000007b1d */ /* 0x000fe20000010000 */
[----:B------:R-:W-:Y:S01]  /*14b80*/  ISETP.GE.AND P4, PT, R28, R228, PT ;  /* 0x000000e41c00720c */ /* 0x000fe20003f86270 */
[----:B--2---:R-:W-:Y:S01]  /*14b90*/  HMMA.16816.F32.BF16 R176, R128, R20, R176 ;  /* 0x0000001480b0723c */ /* 0x004fe200000418b0 */
[----:B------:R-:W-:Y:S01]  /*14ba0*/  FMUL.FTZ R20, R187, R71 ;  /* 0x00000047bb147220 */ /* 0x000fe20000410000 */
[----:B------:R-:W-:Y:S01]  /*14bb0*/  VIADD R21, R10, 0xfffffed1 ;  /* 0xfffffed10a157836 */ /* 0x000fe20000000000 */
[----:B------:R-:W-:Y:S02]  /*14bc0*/  FSEL R26, R26, -INF , P4 ;  /* 0xff8000001a1a7808 */ /* 0x000fe40002000000 */
[----:B------:R2:W5:Y:S01]  /*14bd0*/  MUFU.TANH R24, R30 ;  /* 0x0000001e00187308 */ /* 0x0005620000002400 */
[----:B------:R-:W-:-:S02]  /*14be0*/  ISETP.GE.AND P4, PT, R28, R225, PT ;  /* 0x000000e11c00720c */ /* 0x000fc40003f86270 */
[----:B------:R-:W-:Y:S01]  /*14bf0*/  HMMA.16816.F32.BF16 R172, R128, R22, R172 ;  /* 0x0000001680ac723c */ /* 0x000fe200000418ac */
[----:B------:R-:W-:Y:S01]  /*14c00*/  IADD3 R22, PT, PT, R226, 0x120, -R5 ;  /* 0x00000120e2167810 */ /* 0x000fe20007ffe805 */
[----:B------:R-:W-:Y:S01]  /*14c10*/  VIADD R23, R10, 0xfffffed9 ;  /* 0xfffffed90a177836 */ /* 0x000fe20000000000 */
[----:B-1----:R-:W-:Y:S02]  /*14c20*/  FSEL R39, R27, -INF , P3 ;  /* 0xff8000001b277808 */ /* 0x002fe40001800000 */
[----:B------:R-:W1:Y:S01]  /*14c30*/  MUFU.TANH R20, R20 ;  /* 0x0000001400147308 */ /* 0x000e620000002400 */
[C---:B------:R-:W-:Y:S02]  /*14c40*/  ISETP.GE.AND P3, PT, R28.reuse, R227, PT ;  /* 0x000000e31c00720c */ /* 0x040fe40003f66270 */
[----:B------:R-:W-:Y:S02]  /*14c50*/  FSEL R39, R39, -INF , !P5 ;  /* 0xff80000027277808 */ /* 0x000fe40006800000 */
[----:B------:R-:W-:-:S02]  /*14c60*/  ISETP.GE.AND P5, PT, R28, R224, PT ;  /* 0x000000e01c00720c */ /* 0x000fc40003fa6270 */
[----:B---3--:R-:W-:Y:S01]  /*14c70*/  FSEL R186, R26, -INF , !P3 ;  /* 0xff8000001aba7808 */ /* 0x008fe20005800000 */
[----:B------:R-:W-:Y:S01]  /*14c80*/  FMUL.FTZ R26, R180, R71 ;  /* 0x00000047b41a7220 */ /* 0x000fe20000410000 */
[----:B--2---:R-:W-:Y:S02]  /*14c90*/  IABS R30, R29 ;  /* 0x0000001d001e7213 */ /* 0x004fe40000000000 */
[----:B------:R-:W-:Y:S02]  /*14ca0*/  IABS R29, R31 ;  /* 0x0000001f001d7213 */ /* 0x000fe40000000000 */
[----:B------:R-:W-:Y:S01]  /*14cb0*/  ISETP.GE.AND P3, PT, R21, R228, PT ;  /* 0x000000e41500720c */ /* 0x000fe20003f66270 */
[----:B------:R-:W-:Y:S01]  /*14cc0*/  IMAD.MOV.U32 R27, RZ, RZ, R30 ;  /* 0x000000ffff1b7224 */ /* 0x000fe200078e001e */
[----:B------:R-:W-:Y:S01]  /*14cd0*/  I2FP.F32.S32 R28, R29 ;  /* 0x0000001d001c7245 */ /* 0x000fe20000201400 */
[----:B----4-:R-:W-:Y:S01]  /*14ce0*/  HMMA.16816.F32.BF16 R176, R16, R12, R176 ;  /* 0x0000000c10b0723c */ /* 0x010fe200000418b0 */
[----:B------:R-:W-:Y:S01]  /*14cf0*/  FMUL.FTZ R13, R181, R71 ;  /* 0x00000047b50d7220 */ /* 0x000fe20000410000 */
[----:B------:R-:W2:Y:S01]  /*14d00*/  MUFU.TANH R26, R26 ;  /* 0x0000001a001a7308 */ /* 0x000ea20000002400 */
[----:B------:R-:W-:Y:S01]  /*14d10*/  I2FP.F32.S32 R27, R27 ;  /* 0x0000001b001b7245 */ /* 0x000fe20000201400 */
[----:B-----5:R-:W-:Y:S01]  /*14d20*/  FFMA.FTZ R24, -R237, R28, R24 ;  /* 0x0000001ced187223 */ /* 0x020fe20000010118 */
[----:B------:R-:W-:-:S02]  /*14d30*/  IADD3 R28, PT, PT, R196, 0x12f, -R5 ;  /* 0x0000012fc41c7810 */ /* 0x000fc40007ffe805 */
[----:B------:R-:W-:Y:S01]  /*14d40*/  IABS R22, R22 ;  /* 0x0000001600167213 */ /* 0x000fe20000000000 */
[----:B------:R-:W-:Y:S01]  /*14d50*/  FFMA.FTZ R25, -R237, R27, R25 ;  /* 0x0000001bed197223 */ /* 0x000fe20000010119 */
[----:B------:R-:W-:Y:S01]  /*14d60*/  IABS R28, R28 ;  /* 0x0000001c001c7213 */ /* 0x000fe20000000000 */
[----:B------:R-:W-:Y:S01]  /*14d70*/  MUFU.TANH R13, R13 ;  /* 0x0000000d000d7308 */ /* 0x000fe20000002400 */
[--C-:B------:R-:W-:Y:S01]  /*14d80*/  IADD3 R27, PT, PT, R226, 0x128, -R5.reuse ;  /* 0x00000128e21b7810 */ /* 0x100fe20007ffe805 */
[----:B------:R-:W-:Y:S01]  /*14d90*/  HMMA.16816.F32.BF16 R172, R16, R14, R172 ;  /* 0x0000000e10ac723c */ /* 0x000fe200000418ac */
[----:B------:R-:W-:Y:S02]  /*14da0*/  FSEL R25, R25, -INF , P4 ;  /* 0xff80000019197808 */ /* 0x000fe40002000000 */
[----:B------:R-:W-:Y:S02]  /*14db0*/  ISETP.GE.AND P4, PT, R21, R227, PT ;  /* 0x000000e31500720c */ /* 0x000fe40003f86270 */
[----:B------:R-:W-:Y:S01]  /*14dc0*/  FSEL R180, R25, -INF , !P5 ;  /* 0xff80000019b47808 */ /* 0x000fe20006800000 */
[----:B------:R3:W4:Y:S01]  /*14dd0*/  MUFU.TANH R12, R182 ;  /* 0x000000b6000c7308 */ /* 0x0007220000002400 */
[----:B------:R-:W-:Y:S01]  /*14de0*/  FSEL R25, R24, -INF , P3 ;  /* 0xff80000018197808 */ /* 0x000fe20001800000 */
[-C--:B------:R-:W-:Y:S01]  /*14df0*/  FMUL.FTZ R15, R177, R71.reuse ;  /* 0x00000047b10f7220 */ /* 0x080fe20000410000 */
[----:B------:R-:W-:Y:S01]  /*14e00*/  ISETP.GE.AND P5, PT, R21, R224, PT ;  /* 0x000000e01500720c */ /* 0x000fe20003fa6270 */
[----:B------:R-:W-:Y:S01]  /*14e10*/  FMUL.FTZ R179, R179, R71 ;  /* 0x00000047b3b37220 */ /* 0x000fe20000410000 */
[----:B------:R-:W-:Y:S01]  /*14e20*/  ISETP.GE.AND P3, PT, R21, R225, PT ;  /* 0x000000e11500720c */ /* 0x000fe20003f66270 */
[----:B------:R-:W-:Y:S01]  /*14e30*/  IMAD.MOV.U32 R21, RZ, RZ, R28 ;  /* 0x000000ffff157224 */ /* 0x000fe200078e001c */
[----:B------:R-:W-:Y:S01]  /*14e40*/  IABS R27, R27 ;  /* 0x0000001b001b7213 */ /* 0x000fe20000000000 */
[----:B------:R-:W-:Y:S01]  /*14e50*/  MUFU.TANH R15, R15 ;  /* 0x0000000f000f7308 */ /* 0x000fe20000002400 */
[----:B------:R-:W-:-:S02]  /*14e60*/  IADD3 R16, PT, PT, R226, 0x117, -R5 ;  /* 0x00000117e2107810 */ /* 0x000fc40007ffe805 */
[----:B------:R-:W-:Y:S01]  /*14e70*/  I2FP.F32.S32 R21, R21 ;  /* 0x0000001500157245 */ /* 0x000fe20000201400 */
[----:B------:R-:W-:Y:S01]  /*14e80*/  IMAD.MOV.U32 R24, RZ, RZ, R27 ;  /* 0x000000ffff187224 */ /* 0x000fe200078e001b */
[--C-:B------:R-:W-:Y:S01]  /*14e90*/  IADD3 R27, PT, PT, R226, 0x127, -R5.reuse ;  /* 0x00000127e21b7810 */ /* 0x100fe20007ffe805 */
[-C--:B------:R-:W-:Y:S01]  /*14ea0*/  FMUL.FTZ R174, R174, R71.reuse ;  /* 0x00000047aeae7220 */ /* 0x080fe20000410000 */
[----:B------:R-:W-:Y:S01]  /*14eb0*/  FMUL.FTZ R173, R173, R71 ;  /* 0x00000047adad7220 */ /* 0x000fe20000410000 */
[----:B-1----:R-:W-:Y:S01]  /*14ec0*/  FFMA.FTZ R20, -R237, R21, R20 ;  /* 0x00000015ed147223 */ /* 0x002fe20000010114 */
[----:B------:R-:W-:Y:S01]  /*14ed0*/  IADD3 R21, PT, PT, R196, 0x128, -R5 ;  /* 0x00000128c4157810 */ /* 0x000fe20007ffe805 */
[----:B------:R-:W-:Y:S01]  /*14ee0*/  FMUL.FTZ R175, R175, R71 ;  /* 0x00000047afaf7220 */ /* 0x000fe20000410000 */
[----:B------:R-:W-:Y:S01]  /*14ef0*/  IABS R27, R27 ;  /* 0x0000001b001b7213 */ /* 0x000fe20000000000 */
[----:B------:R-:W-:Y:S01]  /*14f00*/  MUFU.TANH R174, R174 ;  /* 0x000000ae00ae7308 */ /* 0x000fe20000002400 */
[----:B------:R-:W-:-:S02]  /*14f10*/  IABS R21, R21 ;  /* 0x0000001500157213 */ /* 0x000fc40000000000 */
[----:B------:R-:W-:Y:S02]  /*14f20*/  FSEL R181, R20, -INF , P3 ;  /* 0xff80000014b57808 */ /* 0x000fe40001800000 */
[----:B------:R-:W-:Y:S01]  /*14f30*/  I2FP.F32.S32 R24, R24 ;  /* 0x0000001800187245 */ /* 0x000fe20000201400 */
[----:B------:R-:W-:Y:S01]  /*14f40*/  IMAD.MOV.U32 R20, RZ, RZ, R21 ;  /* 0x000000ffff147224 */ /* 0x000fe200078e0015 */
[----:B---3--:R-:W-:Y:S01]  /*14f50*/  FSEL R182, R25, -INF , !P4 ;  /* 0xff80000019b67808 */ /* 0x008fe20006000000 */
[----:B------:R-:W-:Y:S01]  /*14f60*/  IMAD.MOV.U32 R21, RZ, RZ, R27 ;  /* 0x000000ffff157224 */ /* 0x000fe200078e001b */
[----:B------:R-:W-:Y:S01]  /*14f70*/  FSEL R181, R181, -INF , !P5 ;  /* 0xff800000b5b57808 */ /* 0x000fe20006800000 */
[----:B--2---:R-:W-:Y:S01]  /*14f80*/  FFMA.FTZ R24, -R237, R24, R26 ;  /* 0x00000018ed187223 */ /* 0x004fe2000001011a */
[----:B------:R-:W-:Y:S01]  /*14f90*/  VIADD R26, R10, 0xfffffed8 ;  /* 0xfffffed80a1a7836 */ /* 0x000fe20000000000 */
[----:B------:R-:W-:Y:S01]  /*14fa0*/  I2FP.F32.S32 R20, R20 ;  /* 0x0000001400147245 */ /* 0x000fe20000201400 */
[----:B------:R-:W-:Y:S01]  /*14fb0*/  MUFU.TANH R173, R173 ;  /* 0x000000ad00ad7308 */ /* 0x000fe20000002400 */
[----:B------:R-:W-:-:S02]  /*14fc0*/  I2FP.F32.S32 R21, R21 ;  /* 0x0000001500157245 */ /* 0x000fc40000201400 */
[C---:B------:R-:W-:Y:S01]  /*14fd0*/  ISETP.GE.AND P4, PT, R26.reuse, R228, PT ;  /* 0x000000e41a00720c */ /* 0x040fe20003f86270 */
[C---:B----4-:R-:W-:Y:S01]  /*14fe0*/  FFMA.FTZ R20, -R237.reuse, R20, R12 ;  /* 0x00000014ed147223 */ /* 0x050fe2000001010c */
[----:B------:R-:W-:Y:S01]  /*14ff0*/  ISETP.GE.AND P3, PT, R26, R227, PT ;  /* 0x000000e31a00720c */ /* 0x000fe20003f66270 */
[----:B------:R-:W-:Y:S01]  /*15000*/  FFMA.FTZ R25, -R237, R21, R13 ;  /* 0x00000015ed197223 */ /* 0x000fe2000001010d */
[----:B------:R-:W-:Y:S01]  /*15010*/  FMUL.FTZ R21, R176, R71 ;  /* 0x00000047b0157220 */ /* 0x000fe20000410000 */
[----:B------:R-:W-:Y:S01]  /*15020*/  FSEL R24, R24, -INF , P4 ;  /* 0xff80000018187808 */ /* 0x000fe20002000000 */
[----:B------:R1:W2:Y:S01]  /*15030*/  MUFU.TANH R12, R183 ;  /* 0x000000b7000c7308 */ /* 0x0002a20000002400 */
[----:B------:R-:W-:Y:S02]  /*15040*/  ISETP.GE.AND P4, PT, R26, R225, PT ;  /* 0x000000e11a00720c */ /* 0x000fe40003f86270 */
[----:B------:R-:W-:Y:S02]  /*15050*/  IADD3 R13, PT, PT, R196, 0x127, -R5 ;  /* 0x00000127c40d7810 */ /* 0x000fe40007ffe805 */
[----:B------:R-:W-:Y:S01]  /*15060*/  FSEL R176, R20, -INF , P4 ;  /* 0xff80000014b07808 */ /* 0x000fe20002000000 */
[----:B------:R-:W-:Y:S01]  /*15070*/  IMAD.MOV.U32 R20, RZ, RZ, R22 ;  /* 0x000000ffff147224 */ /* 0x000fe200078e0016 */
[----:B------:R-:W-:Y:S01]  /*15080*/  IABS R13, R13 ;  /* 0x0000000d000d7213 */ /* 0x000fe20000000000 */
[----:B------:R-:W3:Y:S01]  /*15090*/  MUFU.TANH R21, R21 ;  /* 0x0000001500157308 */ /* 0x000ee20000002400 */
[----:B------:R-:W-:Y:S01]  /*150a0*/  FMUL.FTZ R22, R178, R71 ;  /* 0x00000047b2167220 */ /* 0x000fe20000410000 */
[----:B------:R-:W-:-:S02]  /*150b0*/  ISETP.GE.AND P5, PT, R26, R224, PT ;  /* 0x000000e01a00720c */ /* 0x000fc40003fa6270 */
[----:B------:R-:W-:Y:S02]  /*150c0*/  I2FP.F32.S32 R20, R20 ;  /* 0x0000001400147245 */ /* 0x000fe40000201400 */
[----:B------:R-:W-:Y:S02]  /*150d0*/  I2FP.F32.S32 R13, R13 ;  /* 0x0000000d000d7245 */ /* 0x000fe40000201400 */
[----:B------:R-:W4:Y:S01]  /*150e0*/  MUFU.TANH R22, R22 ;  /* 0x0000001600167308 */ /* 0x000f220000002400 */
[----:B-1----:R-:W-:Y:S02]  /*150f0*/  FSEL R183, R24, -INF , !P3 ;  /* 0xff80000018b77808 */ /* 0x002fe40005800000 */
[----:B------:R-:W-:Y:S01]  /*15100*/  ISETP.GE.AND P3, PT, R23, R228, PT ;  /* 0x000000e41700720c */ /* 0x000fe20003f66270 */
[----:B--2---:R-:W-:Y:S01]  /*15110*/  FFMA.FTZ R12, -R237, R13, R12 ;  /* 0x0000000ded0c7223 */ /* 0x004fe2000001010c */
[----:B------:R-:W-:Y:S01]  /*15120*/  ISETP.GE.AND P4, PT, R23, R227, PT ;  /* 0x000000e31700720c */ /* 0x000fe20003f86270 */
[----:B------:R-:W-:Y:S01]  /*15130*/  VIADD R13, R10, 0xfffffee0 ;  /* 0xfffffee00a0d7836 */ /* 0x000fe20000000000 */
[----:B------:R-:W-:Y:S01]  /*15140*/  FSEL R178, R25, -INF , P3 ;  /* 0xff80000019b27808 */ /* 0x000fe20001800000 */
[----:B------:R-:W-:Y:S01]  /*15150*/  MUFU.TANH R175, R175 ;  /* 0x000000af00af7308 */ /* 0x000fe20000002400 */
[----:B---3--:R-:W-:Y:S01]  /*15160*/  FFMA.FTZ R14, -R237, R20, R21 ;  /* 0x00000014ed0e7223 */ /* 0x008fe20000010115 */
[----:B------:R-:W-:-:S02]  /*15170*/  IADD3 R20, PT, PT, R196, 0x120, -R5 ;  /* 0x00000120c4147810 */ /* 0x000fc40007ffe805 */
[C---:B------:R-:W-:Y:S02]  /*15180*/  ISETP.GE.AND P3, PT, R23.reuse, R225, PT ;  /* 0x000000e11700720c */ /* 0x040fe40003f66270 */
[----:B------:R-:W-:Y:S02]  /*15190*/  IABS R21, R20 ;  /* 0x0000001400157213 */ /* 0x000fe40000000000 */
[----:B------:R-:W-:Y:S02]  /*151a0*/  FSEL R176, R176, -INF , !P5 ;  /* 0xff800000b0b07808 */ /* 0x000fe40006800000 */
[----:B------:R-:W-:Y:S01]  /*151b0*/  FSEL R177, R12, -INF , P3 ;  /* 0xff8000000cb17808 */ /* 0x000fe20001800000 */
[----:B------:R-:W-:Y:S01]  /*151c0*/  IMAD.MOV.U32 R12, RZ, RZ, R21 ;  /* 0x000000ffff0c7224 */ /* 0x000fe200078e0015 */
[----:B------:R-:W-:Y:S01]  /*151d0*/  ISETP.GE.AND P5, PT, R23, R224, PT ;  /* 0x000000e01700720c */ /* 0x000fe20003fa6270 */
[----:B------:R-:W-:Y:S01]  /*151e0*/  VIADD R21, R10, 0xfffffee1 ;  /* 0xfffffee10a157836 */ /* 0x000fe20000000000 */
[----:B------:R-:W-:-:S02]  /*151f0*/  IADD3 R23, PT, PT, R226, 0x11f, -R5 ;  /* 0x0000011fe2177810 */ /* 0x000fc40007ffe805 */
[----:B------:R-:W-:Y:S02]  /*15200*/  FSEL R178, R178, -INF , !P4 ;  /* 0xff800000b2b27808 */ /* 0x000fe40006000000 */
[----:B------:R-:W-:Y:S02]  /*15210*/  ISETP.GE.AND P4, PT, R13, R228, PT ;  /* 0x000000e40d00720c */ /* 0x000fe40003f86270 */
[----:B------:R-:W-:Y:S02]  /*15220*/  IABS R20, R23 ;  /* 0x0000001700147213 */ /* 0x000fe40000000000 */
[----:B------:R-:W-:Y:S02]  /*15230*/  I2FP.F32.S32 R12, R12 ;  /* 0x0000000c000c7245 */ /* 0x000fe40000201400 */
[----:B------:R-:W-:Y:S02]  /*15240*/  FSEL R177, R177, -INF , !P5 ;  /* 0xff800000b1b17808 */ /* 0x000fe40006800000 */
[----:B------:R-:W-:Y:S01]  /*15250*/  FSEL R14, R14, -INF , P4 ;  /* 0xff8000000e0e7808 */ /* 0x000fe20002000000 */
[----:B----4-:R-:W-:Y:S01]  /*15260*/  FFMA.FTZ R22, -R237, R12, R22 ;  /* 0x0000000ced167223 */ /* 0x010fe20000010116 */
[C---:B------:R-:W-:Y:S01]  /*15270*/  ISETP.GE.AND P3, PT, R13.reuse, R227, PT ;  /* 0x000000e30d00720c */ /* 0x040fe20003f66270 */
[----:B------:R-:W1:Y:S01]  /*15280*/  MUFU.TANH R12, R179 ;  /* 0x000000b3000c7308 */ /* 0x000e620000002400 */
[----:B------:R-:W-:-:S02]  /*15290*/  ISETP.GE.AND P5, PT, R13, R224, PT ;  /* 0x000000e00d00720c */ /* 0x000fc40003fa6270 */
[----:B------:R-:W-:Y:S02]  /*152a0*/  ISETP.GE.AND P4, PT, R13, R225, PT ;  /* 0x000000e10d00720c */ /* 0x000fe40003f86270 */
[----:B------:R-:W-:Y:S01]  /*152b0*/  I2FP.F32.S32 R13, R20 ;  /* 0x00000014000d7245 */ /* 0x000fe20000201400 */
[----:B------:R-:W-:Y:S01]  /*152c0*/  FMUL.FTZ R20, R172, R71 ;  /* 0x00000047ac147220 */ /* 0x000fe20000410000 */
[----:B------:R-:W-:Y:S02]  /*152d0*/  FSEL R128, R14, -INF , !P3 ;  /* 0xff8000000e807808 */ /* 0x000fe40005800000 */
[----:B------:R-:W-:Y:S01]  /*152e0*/  IADD3 R14, PT, PT, R226, 0x118, -R5 ;  /* 0x00000118e20e7810 */ /* 0x000fe20007ffe805 */
[----:B------:R-:W-:Y:S01]  /*152f0*/  FFMA.FTZ R15, -R237, R13, R15 ;  /* 0x0000000ded0f7223 */ /* 0x000fe2000001010f */
[----:B------:R-:W-:Y:S01]  /*15300*/  IADD3 R13, PT, PT, R196, 0x11f, -R5 ;  /* 0x0000011fc40d7810 */ /* 0x000fe20007ffe805 */
[----:B------:R-:W2:Y:S01]  /*15310*/  MUFU.TANH R20, R20 ;  /* 0x0000001400147308 */ /* 0x000ea20000002400 */
[----:B------:R-:W-:-:S02]  /*15320*/  IABS R14, R14 ;  /* 0x0000000e000e7213 */ /* 0x000fc40000000000 */
[----:B------:R-:W-:Y:S02]  /*15330*/  IABS R13, R13 ;  /* 0x0000000d000d7213 */ /* 0x000fe40000000000 */
[----:B------:R-:W-:Y:S02]  /*15340*/  ISETP.GE.AND P3, PT, R21, R228, PT ;  /* 0x000000e41500720c */ /* 0x000fe40003f66270 */
[----:B------:R-:W-:Y:S02]  /*15350*/  I2FP.F32.S32 R13, R13 ;  /* 0x0000000d000d7245 */ /* 0x000fe40000201400 */
[----:B------:R-:W-:Y:S02]  /*15360*/  FSEL R22, R22, -INF , P4 ;  /* 0xff80000016167808 */ /* 0x000fe40002000000 */
[----:B------:R-:W-:Y:S01]  /*15370*/  I2FP.F32.S32 R14, R14 ;  /* 0x0000000e000e7245 */ /* 0x000fe20000201400 */
[----:B-1----:R-:W-:Y:S01]  /*15380*/  FFMA.FTZ R12, -R237, R13, R12 ;  /* 0x0000000ded0c7223 */ /* 0x002fe2000001010c */
[----:B------:R-:W-:Y:S01]  /*15390*/  ISETP.GE.AND P4, PT, R21, R227, PT ;  /* 0x000000e31500720c */ /* 0x000fe20003f86270 */
[----:B------:R-:W-:Y:S01]  /*153a0*/  VIADD R13, R10, 0xfffffee8 ;  /* 0xfffffee80a0d7836 */ /* 0x000fe20000000000 */
[----:B------:R-:W-:-:S02]  /*153b0*/  FSEL R15, R15, -INF , P3 ;  /* 0xff8000000f0f7808 */ /* 0x000fc40001800000 */
[----:B------:R-:W-:Y:S01]  /*153c0*/  ISETP.GE.AND P3, PT, R21, R225, PT ;  /* 0x000000e11500720c */ /* 0x000fe20003f66270 */
[----:B--2---:R-:W-:Y:S01]  /*153d0*/  FFMA.FTZ R14, -R237, R14, R20 ;  /* 0x0000000eed0e7223 */ /* 0x004fe20000010114 */
[----:B------:R-:W-:Y:S02]  /*153e0*/  FSEL R9, R15, -INF , !P4 ;  /* 0xff8000000f097808 */ /* 0x000fe40006000000 */
[----:B------:R-:W-:Y:S02]  /*153f0*/  FSEL R129, R22, -INF , !P5 ;  /* 0xff80000016817808 */ /* 0x000fe40006800000 */
[----:B------:R-:W-:Y:S02]  /*15400*/  ISETP.GE.AND P4, PT, R13, R228, PT ;  /* 0x000000e40d00720c */ /* 0x000fe40003f86270 */
[----:B------:R-:W-:Y:S02]  /*15410*/  ISETP.GE.AND P5, PT, R21, R224, PT ;  /* 0x000000e01500720c */ /* 0x000fe40003fa6270 */
[----:B------:R-:W-:-:S02]  /*15420*/  FSEL R12, R12, -INF , P3 ;  /* 0xff8000000c0c7808 */ /* 0x000fc40001800000 */
[----:B------:R-:W-:Y:S02]  /*15430*/  ISETP.GE.AND P3, PT, R13, R227, PT ;  /* 0x000000e30d00720c */ /* 0x000fe40003f66270 */
[----:B------:R-:W-:Y:S02]  /*15440*/  I2FP.F32.S32 R15, R8 ;  /* 0x00000008000f7245 */ /* 0x000fe40000201400 */
[----:B------:R-:W-:Y:S02]  /*15450*/  FSEL R14, R14, -INF , P4 ;  /* 0xff8000000e0e7808 */ /* 0x000fe40002000000 */
[----:B------:R-:W-:Y:S01]  /*15460*/  FSEL R8, R12, -INF , !P5 ;  /* 0xff8000000c087808 */ /* 0x000fe20006800000 */
[----:B------:R-:W-:Y:S01]  /*15470*/  FFMA.FTZ R15, -R237, R15, R174 ;  /* 0x0000000fed0f7223 */ /* 0x000fe200000101ae */
[C---:B------:R-:W-:Y:S01]  /*15480*/  ISETP.GE.AND P5, PT, R13.reuse, R224, PT ;  /* 0x000000e00d00720c */ /* 0x040fe20003fa6270 */
[----:B------:R-:W-:Y:S01]  /*15490*/  VIADD R12, R10, 0xfffffee9 ;  /* 0xfffffee90a0c7836 */ /* 0x000fe20000000000 */
[----:B------:R-:W-:Y:S01]  /*154a0*/  ISETP.GE.AND P4, PT, R13, R225, PT ;  /* 0x000000e10d00720c */ /* 0x000fe20003f86270 */
[----:B------:R-:W-:Y:S01]  /*154b0*/  FMUL.FTZ R13, R168, R71 ;  /* 0x00000047a80d7220 */ /* 0x000fe20000410000 */
[----:B------:R-:W-:-:S02]  /*154c0*/  IABS R16, R16 ;  /* 0x0000001000107213 */ /* 0x000fc40000000000 */
[----:B------:R-:W-:Y:S02]  /*154d0*/  FSEL R131, R14, -INF , !P3 ;  /* 0xff8000000e837808 */ /* 0x000fe40005800000 */
[----:B------:R-:W-:Y:S01]  /*154e0*/  IADD3 R14, PT, PT, R196, 0x117, -R5 ;  /* 0x00000117c40e7810 */ /* 0x000fe20007ffe805 */
[----:B------:R-:W1:Y:S01]  /*154f0*/  MUFU.TANH R13, R13 ;  /* 0x0000000d000d7308 */ /* 0x000e620000002400 */
[----:B------:R-:W-:Y:S02]  /*15500*/  I2FP.F32.S32 R16, R16 ;  /* 0x0000001000107245 */ /* 0x000fe40000201400 */
[----:B------:R-:W-:Y:S02]  /*15510*/  IABS R14, R14 ;  /* 0x0000000e000e7213 */ /* 0x000fe40000000000 */
[----:B------:R-:W-:Y:S01]  /*15520*/  ISETP.GE.AND P3, PT, R12, R228, PT ;  /* 0x000000e40c00720c */ /* 0x000fe20003f66270 */
[----:B------:R-:W-:Y:S01]  /*15530*/  FFMA.FTZ R16, -R237, R16, R173 ;  /* 0x00000010ed107223 */ /* 0x000fe200000101ad */
[----:B------:R-:W-:-:S02]  /*15540*/  IADD3 R17, PT, PT, R226, 0x110, -R5 ;  /* 0x00000110e2117810 */ /* 0x000fc40007ffe805 */
[----:B------:R-:W-:Y:S02]  /*15550*/  FSEL R130, R15, -INF , P4 ;  /* 0xff8000000f827808 */ /* 0x000fe40002000000 */
[----:B------:R-:W-:Y:S02]  /*15560*/  I2FP.F32.S32 R14, R14 ;  /* 0x0000000e000e7245 */ /* 0x000fe40000201400 */
[----:B------:R-:W-:Y:S02]  /*15570*/  IABS R15, R17 ;  /* 0x00000011000f7213 */ /* 0x000fe40000000000 */
[----:B------:R-:W-:Y:S01]  /*15580*/  FSEL R130, R130, -INF , !P5 ;  /* 0xff80000082827808 */ /* 0x000fe20006800000 */
[----:B------:R-:W-:Y:S01]  /*15590*/  FFMA.FTZ R14, -R237, R14, R175 ;  /* 0x0000000eed0e7223 */ /* 0x000fe200000101af */
[----:B------:R-:W-:Y:S02]  /*155a0*/  FSEL R16, R16, -INF , P3 ;  /* 0xff80000010107808 */ /* 0x000fe40001800000 */
[----:B------:R-:W-:-:S02]  /*155b0*/  ISETP.GE.AND P4, PT, R12, R227, PT ;  /* 0x000000e30c00720c */ /* 0x000fc40003f86270 */
[C---:B------:R-:W-:Y:S02]  /*155c0*/  ISETP.GE.AND P5, PT, R12.reuse, R224, PT ;  /* 0x000000e00c00720c */ /* 0x040fe40003fa6270 */
[----:B------:R-:W-:Y:S01]  /*155d0*/  ISETP.GE.AND P3, PT, R12, R225, PT ;  /* 0x000000e10c00720c */ /* 0x000fe20003f66270 */
[----:B------:R-:W-:Y:S01]  /*155e0*/  FMUL.FTZ R12, R169, R71 ;  /* 0x00000047a90c7220 */ /* 0x000fe20000410000 */
[----:B------:R-:W-:Y:S02]  /*155f0*/  I2FP.F32.S32 R15, R15 ;  /* 0x0000000f000f7245 */ /* 0x000fe40000201400 */
[----:B------:R-:W-:Y:S02]  /*15600*/  FSEL R14, R14, -INF , P3 ;  /* 0xff8000000e0e7808 */ /* 0x000fe40001800000 */
[----:B------:R-:W-:Y:S01]  /*15610*/  IADD3 R17, PT, PT, R196, 0x110, -R5 ;  /* 0x00000110c4117810 */ /* 0x000fe20007ffe805 */
[----:B------:R-:W2:Y:S01]  /*15620*/  MUFU.TANH R12, R12 ;  /* 0x0000000c000c7308 */ /* 0x000ea20000002400 */
[----:B-1----:R-:W-:Y:S01]  /*15630*/  FFMA.FTZ R13, -R237, R15, R13 ;  /* 0x0000000fed0d7223 */ /* 0x002fe2000001010d */
[----:B------:R-:W-:Y:S01]  /*15640*/  VIADD R15, R10, 0xfffffef0 ;  /* 0xfffffef00a0f7836 */ /* 0x000fe20000000000 */
[----:B------:R-:W-:Y:S01]  /*15650*/  FSEL R168, R14, -INF , !P5 ;  /* 0xff8000000ea87808 */ /* 0x000fe20006800000 */
[----:B------:R-:W-:Y:S01]  /*15660*/  FMUL.FTZ R14, R4, R71 ;  /* 0x00000047040e7220 */ /* 0x000fe20000410000 */
[----:B------:R-:W-:-:S02]  /*15670*/  IADD3 R18, PT, PT, R226, 0x10f, -R5 ;  /* 0x0000010fe2127810 */ /* 0x000fc40007ffe805 */
[----:B------:R-:W-:Y:S02]  /*15680*/  FSEL R169, R16, -INF , !P4 ;  /* 0xff80000010a97808 */ /* 0x000fe40006000000 */
[C-C-:B------:R-:W-:Y:S01]  /*15690*/  IADD3 R16, PT, PT, R196.reuse, 0x10f, -R5.reuse ;  /* 0x0000010fc4107810 */ /* 0x140fe20007ffe805 */
[----:B------:R-:W1:Y:S01]  /*156a0*/  MUFU.TANH R14, R14 ;  /* 0x0000000e000e7308 */ /* 0x000e620000002400 */
[--C-:B------:R-:W-:Y:S02]  /*156b0*/  IADD3 R196, PT, PT, R196, 0x108, -R5.reuse ;  /* 0x00000108c4c47810 */ /* 0x100fe40007ffe805 */
[----:B------:R-:W-:Y:S02]  /*156c0*/  ISETP.GE.AND P4, PT, R15, R228, PT ;  /* 0x000000e40f00720c */ /* 0x000fe40003f86270 */
[----:B------:R-:W-:Y:S02]  /*156d0*/  IABS R17, R17 ;  /* 0x0000001100117213 */ /* 0x000fe40000000000 */
[----:B------:R-:W-:-:S02]  /*156e0*/  IADD3 R5, PT, PT, R226, 0x108, -R5 ;  /* 0x00000108e2057810 */ /* 0x000fc40007ffe805 */
[----:B------:R-:W-:Y:S02]  /*156f0*/  IABS R18, R18 ;  /* 0x0000001200127213 */ /* 0x000fe40000000000 */
[----:B------:R-:W-:Y:S02]  /*15700*/  ISETP.GE.AND P3, PT, R15, R227, PT ;  /* 0x000000e30f00720c */ /* 0x000fe40003f66270 */
[----:B------:R-:W-:Y:S02]  /*15710*/  I2FP.F32.S32 R17, R17 ;  /* 0x0000001100117245 */ /* 0x000fe40000201400 */
[----:B------:R-:W-:Y:S02]  /*15720*/  FSEL R13, R13, -INF , P4 ;  /* 0xff8000000d0d7808 */ /* 0x000fe40002000000 */
[----:B------:R-:W-:Y:S01]  /*15730*/  IABS R5, R5 ;  /* 0x0000000500057213 */ /* 0x000fe20000000000 */
[----:B------:R-:W-:Y:S01]  /*15740*/  FFMA.FTZ R17, -R237, R17, R170 ;  /* 0x00000011ed117223 */ /* 0x000fe200000101aa */
[----:B------:R-:W-:-:S02]  /*15750*/  ISETP.GE.AND P5, PT, R15, R224, PT ;  /* 0x000000e00f00720c */ /* 0x000fc40003fa6270 */
[----:B------:R-:W-:Y:S02]  /*15760*/  I2FP.F32.S32 R18, R18 ;  /* 0x0000001200127245 */ /* 0x000fe40000201400 */
[----:B------:R-:W-:Y:S01]  /*15770*/  ISETP.GE.AND P4, PT, R15, R225, PT ;  /* 0x000000e10f00720c */ /* 0x000fe20003f86270 */
[C---:B------:R-:W-:Y:S01]  /*15780*/  VIADD R15, R10.reuse, 0xfffffef1 ;  /* 0xfffffef10a0f7836 */ /* 0x040fe20000000000 */
[----:B------:R-:W-:Y:S01]  /*15790*/  FSEL R4, R13, -INF , !P3 ;  /* 0xff8000000d047808 */ /* 0x000fe20005800000 */
[----:B------:R-:W-:Y:S01]  /*157a0*/  IMAD.MOV.U32 R13, RZ, RZ, R5 ;  /* 0x000000ffff0d7224 */ /* 0x000fe200078e0005 */
[----:B------:R-:W-:Y:S01]  /*157b0*/  IABS R16, R16 ;  /* 0x0000001000107213 */ /* 0x000fe20000000000 */
[----:B--2---:R-:W-:Y:S01]  /*157c0*/  FFMA.FTZ R12, -R237, R18, R12 ;  /* 0x00000012ed0c7223 */ /* 0x004fe2000001010c */
[----:B------:R-:W-:Y:S01]  /*157d0*/  ISETP.GE.AND P3, PT, R15, R228, PT ;  /* 0x000000e40f00720c */ /* 0x000fe20003f66270 */
[----:B------:R-:W-:Y:S01]  /*157e0*/  VIADD R10, R10, 0xfffffef8 ;  /* 0xfffffef80a0a7836 */ /* 0x000fe20000000000 */
[----:B------:R-:W-:-:S02]  /*157f0*/  I2FP.F32.S32 R16, R16 ;  /* 0x0000001000107245 */ /* 0x000fc40000201400 */
[----:B------:R-:W-:Y:S02]  /*15800*/  IABS R196, R196 ;  /* 0x000000c400c47213 */ /* 0x000fe40000000000 */
[----:B------:R-:W-:Y:S01]  /*15810*/  FSEL R17, R17, -INF , P4 ;  /* 0xff80000011117808 */ /* 0x000fe20002000000 */
[----:B------:R-:W-:Y:S01]  /*15820*/  FFMA.FTZ R16, -R237, R16, R171 ;  /* 0x00000010ed107223 */ /* 0x000fe200000101ab */
[----:B------:R-:W-:Y:S02]  /*15830*/  I2FP.F32.S32 R13, R13 ;  /* 0x0000000d000d7245 */ /* 0x000fe40000201400 */
[----:B------:R-:W-:Y:S02]  /*15840*/  ISETP.GE.AND P4, PT, R15, R227, PT ;  /* 0x000000e30f00720c */ /* 0x000fe40003f86270 */
[----:B------:R-:W-:Y:S01]  /*15850*/  FSEL R12, R12, -INF , P3 ;  /* 0xff8000000c0c7808 */ /* 0x000fe20001800000 */
[----:B-1----:R-:W-:Y:S01]  /*15860*/  FFMA.FTZ R13, -R237, R13, R14 ;  /* 0x0000000ded0d7223 */ /* 0x002fe2000001010e */
[----:B------:R-:W-:-:S02]  /*15870*/  I2FP.F32.S32 R196, R196 ;  /* 0x000000c400c47245 */ /* 0x000fc40000201400 */
[----:B------:R-:W-:Y:S02]  /*15880*/  ISETP.GE.AND P3, PT, R15, R225, PT ;  /* 0x000000e10f00720c */ /* 0x000fe40003f66270 */
[----:B------:R-:W-:Y:S01]  /*15890*/  FSEL R172, R12, -INF , !P4 ;  /* 0xff8000000cac7808 */ /* 0x000fe20006000000 */
[----:B------:R-:W-:Y:S01]  /*158a0*/  FFMA.FTZ R196, -R237, R196, R6 ;  /* 0x000000c4edc47223 */ /* 0x000fe20000010106 */
[----:B------:R-:W-:Y:S01]  /*158b0*/  ISETP.GE.AND P4, PT, R10, R228, PT ;  /* 0x000000e40a00720c */ /* 0x000fe20003f86270 */
[----:B------:R-:W-:Y:S01]  /*158c0*/  VIADD R6, R37, 0xfffffffe ;  /* 0xfffffffe25067836 */ /* 0x000fe20000000000 */
[----:B------:R-:W-:Y:S02]  /*158d0*/  FSEL R16, R16, -INF , P3 ;  /* 0xff80000010107808 */ /* 0x000fe40001800000 */
[----:B------:R-:W-:Y:S02]  /*158e0*/  ISETP.GE.AND P3, PT, R10, R227, PT ;  /* 0x000000e30a00720c */ /* 0x000fe40003f66270 */
[----:B------:R-:W-:-:S02]  /*158f0*/  FSEL R13, R13, -INF , P4 ;  /* 0xff8000000d0d7808 */ /* 0x000fc40002000000 */
[----:B------:R-:W-:Y:S02]  /*15900*/  FSEL R5, R17, -INF , !P5 ;  /* 0xff80000011057808 */ /* 0x000fe40006800000 */
[----:B------:R-:W-:Y:S02]  /*15910*/  FSEL R171, R13, -INF , !P3 ;  /* 0xff8000000dab7808 */ /* 0x000fe40005800000 */
[----:B------:R-:W-:Y:S02]  /*15920*/  ISETP.GT.AND P3, PT, R6, R229, PT ;  /* 0x000000e50600720c */ /* 0x000fe40003f64270 */
[----:B------:R-:W-:Y:S02]  /*15930*/  ISETP.GE.AND P5, PT, R15, R224, PT ;  /* 0x000000e00f00720c */ /* 0x000fe40003fa6270 */
[----:B------:R-:W-:Y:S02]  /*15940*/  ISETP.GE.AND P4, PT, R10, R225, PT ;  /* 0x000000e10a00720c */ /* 0x000fe40003f86270 */
[----:B------:R-:W-:-:S02]  /*15950*/  FSEL R170, R16, -INF , !P5 ;  /* 0xff80000010aa7808 */ /* 0x000fc40006800000 */
[----:B------:R-:W-:Y:S02]  /*15960*/  ISETP.GE.AND P5, PT, R10, R224, PT ;  /* 0x000000e00a00720c */ /* 0x000fe40003fa6270 */
        /* <DEDUP_REMOVED lines=17> */
[----:B------:R-:W-:-:S03]  /*15a80*/  LOP3.LUT R18, R18, R19, RZ, 0x3c, !PT ;  /* 0x0000001312127212 */ /* 0x000fc600078e3cff */
[----:B-1----:R-:W1:Y:S02]  /*15a90*/  MUFU.RCP R20, R20 ;  /* 0x0000001400147308 */ /* 0x002e640000001000 */
[----:B-1----:R-:W-:-:S06]  /*15aa0*/  VIADD R20, R20, 0xffffffe ;  /* 0x0ffffffe14147836 */ /* 0x002fcc0000000000 */
[----:B------:R-:W1:Y:S02]  /*15ab0*/  F2I.FTZ.U32.TRUNC.NTZ R21, R20 ;  /* 0x0000001400157305 */ /* 0x000e64000021f000 */
[----:B-1----:R-:W-:Y:S01]  /*15ac0*/  IADD3 R17, PT, PT, RZ, -R21, RZ ;  /* 0x80000015ff117210 */ /* 0x002fe20007ffe0ff */
[----:B------:R-:W-:-:S04]  /*15ad0*/  IMAD.MOV.U32 R20, RZ, RZ, RZ ;  /* 0x000000ffff147224 */ /* 0x000fc800078e00ff */
[----:B------:R-:W-:-:S04]  /*15ae0*/  IMAD R17, R17, R14, RZ ;  /* 0x0000000e11117224 */ /* 0x000fc800078e02ff */
[----:B------:R-:W-:Y:S02]  /*15af0*/  IMAD.HI.U32 R17, R21, R17, R20 ;  /* 0x0000001115117227 */ /* 0x000fe400078e0014 */
[----:B------:R-:W1:Y:S04]  /*15b00*/  LDC.64 R20, c[0x0][0x348] ;  /* 0x0000d200ff147b82 */ /* 0x000e680000000a00 */
[----:B------:R-:W-:-:S04]  /*15b10*/  IMAD.HI.U32 R15, R17, R10, RZ ;  /* 0x0000000a110f7227 */ /* 0x000fc800078e00ff */
[----:B------:R-:W-:Y:S02]  /*15b20*/  IMAD R10, R15, R12, R10 ;  /* 0x0000000c0f0a7224 */ /* 0x000fe400078e020a */
[----:B------:R-:W-:-:S03]  /*15b30*/  IMAD.HI.U32 R17, R17, R13, RZ ;  /* 0x0000000d11117227 */ /* 0x000fc600078e00ff */
[----:B------:R-:W-:Y:S01]  /*15b40*/  ISETP.GT.U32.AND P3, PT, R14, R10, PT ;  /* 0x0000000a0e00720c */ /* 0x000fe20003f64070 */
[----:B------:R-:W-:Y:S01]  /*15b50*/  IMAD R12, R17, R12, R13 ;  /* 0x0000000c110c7224 */ /* 0x000fe200078e020d */
[----:B------:R-:W-:-:S04]  /*15b60*/  LOP3.LUT R13, RZ, R19, RZ, 0x33, !PT ;  /* 0x00000013ff0d7212 */ /* 0x000fc800078e33ff */
[----:B------:R-:W-:-:S07]  /*15b70*/  ISETP.GT.U32.AND P0, PT, R14, R12, PT ;  /* 0x0000000c0e00720c */ /* 0x000fce0003f04070 */
[----:B------:R-:W-:Y:S01]  /*15b80*/  @!P3 IMAD.IADD R10, R10, 0x1, -R14 ;  /* 0x000000010a0ab824 */ /* 0x000fe200078e0a0e */
[----:B------:R-:W-:Y:S02]  /*15b90*/  @!P3 IADD3 R15, PT, PT, R15, 0x1, RZ ;  /* 0x000000010f0fb810 */ /* 0x000fe40007ffe0ff */
[----:B------:R-:W-:Y:S02]  /*15ba0*/  ISETP.GE.AND P3, PT, R18, RZ, PT ;  /* 0x000000ff1200720c */ /* 0x000fe40003f66270 */
[-C--:B------:R-:W-:Y:S01]  /*15bb0*/  ISETP.GE.U32.AND P4, PT, R10, R14.reuse, PT ;  /* 0x0000000e0a00720c */ /* 0x080fe20003f86070 */
[----:B------:R-:W-:Y:S01]  /*15bc0*/  @!P0 VIADD R17, R17, 0x1 ;  /* 0x0000000111118836 */ /* 0x000fe20000000000 */
[-C--:B------:R-:W-:Y:S02]  /*15bd0*/  @!P0 IADD3 R12, PT, PT, R12, -R14.reuse, RZ ;  /* 0x8000000e0c0c8210 */ /* 0x080fe40007ffe0ff */
[----:B------:R-:W-:Y:S02]  /*15be0*/  ISETP.GE.AND P0, PT, R16, RZ, PT ;  /* 0x000000ff1000720c */ /* 0x000fe40003f06270 */
[----:B------:R-:W-:-:S07]  /*15bf0*/  ISETP.GE.U32.AND P5, PT, R12, R14, PT ;  /* 0x0000000e0c00720c */ /* 0x000fce0003fa6070 */
[----:B------:R-:W-:Y:S01]  /*15c00*/  @P4 VIADD R15, R15, 0x1 ;  /* 0x000000010f0f4836 */ /* 0x000fe20000000000 */
[----:B------:R-:W-:-:S03]  /*15c10*/  ISETP.NE.AND P4, PT, R19, RZ, PT ;  /* 0x000000ff1300720c */ /* 0x000fc60003f85270 */
[----:B------:R-:W-:Y:S02]  /*15c20*/  IMAD.MOV.U32 R14, RZ, RZ, R15 ;  /* 0x000000ffff0e7224 */ /* 0x000fe400078e000f */
[----:B------:R-:W-:-:S03]  /*15c30*/  @P5 IADD3 R17, PT, PT, R17, 0x1, RZ ;  /* 0x0000000111115810 */ /* 0x000fc60007ffe0ff */
[----:B------:R-:W-:Y:S02]  /*15c40*/  @!P0 IADD3 R14, PT, PT, -R14, RZ, RZ ;  /* 0x000000ff0e0e8210 */ /* 0x000fe40007ffe1ff */
[----:B------:R-:W-:Y:S02]  /*15c50*/  @!P3 IMAD.MOV R17, RZ, RZ, -R17 ;  /* 0x000000ffff11b224 */ /* 0x000fe400078e0a11 */
[----:B------:R-:W-:-:S03]  /*15c60*/  SEL R14, R13, R14, !P4 ;  /* 0x0000000e0d0e7207 */ /* 0x000fc60006000000 */
[----:B------:R-:W-:Y:S02]  /*15c70*/  SEL R13, R13, R17, !P4 ;  /* 0x000000110d0d7207 */ /* 0x000fe40006000000 */
[----:B-1----:R-:W2:Y:S01]  /*15c80*/  LD.E.64 R16, desc[UR4][R20.64+0x38] ;  /* 0x0000380414107980 */ /* 0x002ea2000c101b00 */
        /* <DEDUP_REMOVED lines=22> */
.L_x_7536:
        /* <DEDUP_REMOVED lines=8> */
.L_x_7537:
[----:B------:R-:W-:Y:S05]  /*15e70*/  BSYNC.RECONVERGENT B0 ;  /* 0x0000000000007941 */ /* 0x000fea0003800200 */
.L_x_7535:
[C---:B------:R-:W-:Y:S01]  /*15e80*/  SHF.L.U32 R12, R220.reuse, 0x5, RZ ;  /* 0x00000005dc0c7819 */ /* 0x040fe200000006ff */
[--C-:B------:R-:W-:Y:S01]  /*15e90*/  @!P1 IMAD.MOV.U32 R15, RZ, RZ, R230.reuse ;  /* 0x000000ffff0f9224 */ /* 0x100fe200078e00e6 */
[----:B------:R-:W-:Y:S01]  /*15ea0*/  SHF.L.U64.HI R10, R220, 0x5, R221 ;  /* 0x00000005dc0a7819 */ /* 0x000fe200000102dd */
[----:B------:R1:W-:Y:S01]  /*15eb0*/  @P1 STS.128 [R239+0x2000], RZ ;  /* 0x002000ffef001388 */ /* 0x0003e20000000c00 */
[-C--:B------:R-:W-:Y:S01]  /*15ec0*/  IADD3 R16, P3, PT, R12, R231.reuse, RZ ;  /* 0x000000e70c107210 */ /* 0x080fe20007f7e0ff */
[C---:B------:R-:W-:Y:S01]  /*15ed0*/  @!P1 IMAD R30, R221.reuse, 0x60, RZ ;  /* 0x00000060dd1e9824 */ /* 0x040fe200078e02ff */
[----:B------:R-:W-:Y:S01]  /*15ee0*/  @!P1 MOV R14, R231 ;  /* 0x000000e7000e9202 */ /* 0x000fe20000000f00 */
[----:B------:R-:W-:Y:S01]  /*15ef0*/  @!P1 IMAD R22, R221, 0x120, RZ ;  /* 0x00000120dd169824 */ /* 0x000fe200078e02ff */
[----:B------:R-:W-:Y:S01]  /*15f00*/  @!P1 IADD3 R12, P0, PT, R16, R12, RZ ;  /* 0x0000000c100c9210 */ /* 0x000fe20007f1e0ff */
[----:B------:R-:W-:Y:S01]  /*15f10*/  IMAD.X R17, R10, 0x1, R230, P3 ;  /* 0x000000010a117824 */ /* 0x000fe200018e06e6 */
[C---:B------:R-:W-:Y:S01]  /*15f20*/  @!P1 LEA R34, P3, R220.reuse, R16, 0x6 ;  /* 0x00000010dc229211 */ /* 0x040fe200078630ff */
[----:B------:R-:W-:Y:S01]  /*15f30*/  @!PT LDS RZ, [RZ] ;  /* 0x00000000fffff984 */ /* 0x000fe20000000800 */
[----:B------:R-:W-:Y:S01]  /*15f40*/  @!PT LDS RZ, [RZ] ;  /* 0x00000000fffff984 */ /* 0x000fe20000000800 */
[----:B------:R-:W-:Y:S01]  /*15f50*/  @!PT LDS RZ, [RZ] ;  /* 0x00000000fffff984 */ /* 0x000fe20000000800 */
[----:B------:R2:W-:Y:S01]  /*15f60*/  @!P1 LDGSTS.E.BYPASS.LTC128B.128 [R239+0x2000], desc[UR4][R14.64] ;  /* 0x020000000eef9fae */ /* 0x0005e2000b981a04 */
[--C-:B------:R-:W-:Y:S01]  /*15f70*/  @!P1 IMAD.MOV.U32 R32, RZ, RZ, R16.reuse ;  /* 0x000000ffff209224 */ /* 0x100fe200078e0010 */
[----:B------:R-:W-:Y:S01]  /*15f80*/  BSSY.RECONVERGENT B0, `(.L_x_7538) ;  /* 0x0000083000007945 */ /* 0x000fe20003800200 */
[----:B------:R-:W-:Y:S01]  /*15f90*/  @!P1 IADD3.X R13, PT, PT, R17, R10, RZ, P0, !PT ;  /* 0x0000000a110d9210 */ /* 0x000fe200007fe4ff */
[----:B------:R1:W-:Y:S01]  /*15fa0*/  @P1 STS.128 [R239+0x2800], RZ ;  /* 0x002800ffef001388 */ /* 0x0003e20000000c00 */
[-C--:B------:R-:W-:Y:S01]  /*15fb0*/  @!P1 MOV R33, R17.reuse ;  /* 0x0000001100219202 */ /* 0x080fe20000000f00 */
[----:B------:R-:W-:Y:S01]  /*15fc0*/  @!P1 IMAD.MOV.U32 R18, RZ, RZ, R16 ;  /* 0x000000ffff129224 */ /* 0x000fe200078e0010 */
[-C--:B------:R-:W-:Y:S01]  /*15fd0*/  @!P1 MOV R19, R17.reuse ;  /* 0x0000001100139202 */ /* 0x080fe20000000f00 */
[----:B------:R-:W-:Y:S01]  /*15fe0*/  @!PT LDS RZ, [RZ] ;  /* 0x00000000fffff984 */ /* 0x000fe20000000800 */
[----:B------:R-:W-:Y:S01]  /*15ff0*/  @!PT LDS RZ, [RZ] ;  /* 0x00000000fffff984 */ /* 0x000fe20000000800 */
[----:B------:R-:W-:Y:S01]  /*16000*/  @!PT LDS RZ, [RZ] ;  /* 0x00000000fffff984 */ /* 0x000fe20000000800 */
[----:B------:R-:W-:Y:S01]  /*16010*/  @!P1 LDGSTS.E.BYPASS.LTC128B.128 [R239+0x2800], desc[UR4][R16.64] ;  /* 0x0280000010ef9fae */ /* 0x000fe2000b981a04 */
[----:B------:R-:W-:Y:S01]  /*16020*/  @!P1 IMAD R26, R221, 0xc0, RZ ;  /* 0x000000c0dd1a9824 */ /* 0x000fe200078e02ff */
[-C--:B------:R-:W-:Y:S01]  /*16030*/  @!P1 MOV R21, R17.reuse ;  /* 0x0000001100159202 */ /* 0x080fe20000000f00 */
[C---:B------:R-:W-:Y:S01]  /*16040*/  @!P1 IMAD.WIDE.U32 R32, R220.reuse, 0x60, R32 ;  /* 0x00000060dc209825 */ /* 0x040fe200078e0020 */
[----:B------:R1:W-:Y:S01]  /*16050*/  @P1 STS.128 [R239+0x3000], RZ ;  /* 0x003000ffef001388 */ /* 0x0003e20000000c00 */
[----:B------:R-:W-:-:S02]  /*16060*/  @!P1 LEA.HI.X R35, R220, R17, R221, 0x6, P3 ;  /* 0x00000011dc239211 */ /* 0x000fc400018f34dd */
[----:B------:R-:W-:Y:S01]  /*16070*/  @!P1 IMAD.WIDE.U32 R18, R220, 0xc0, R18 ;  /* 0x000000c0dc129825 */ /* 0x000fe200078e0012 */
[----:B------:R-:W-:Y:S01]  /*16080*/  @!PT LDS RZ, [RZ] ;  /* 0x00000000fffff984 */ /* 0x000fe20000000800 */
[----:B------:R-:W-:Y:S01]  /*16090*/  @!PT LDS RZ, [RZ] ;  /* 0x00000000fffff984 */ /* 0x000fe20000000800 */
[----:B------:R-:W-:Y:S01]  /*160a0*/  @!PT LDS RZ, [RZ] ;  /* 0x00000000fffff984 */ /* 0x000fe20000000800 */
[----:B------:R3:W-:Y:S01]  /*160b0*/  @!P1 LDGSTS.E.BYPASS.LTC128B.128 [R239+0x3000], desc[UR4][R12.64] ;  /* 0x030000000cef9fae */ /* 0x0007e2000b981a04 */
[----:B------:R-:W-:Y:S02]  /*160c0*/  @!P1 IADD3 R31, PT, PT, R30, R33, RZ ;  /* 0x000000211e1f9210 */ /* 0x000fe40007ffe0ff */
[----:B------:R-:W-:Y:S01]  /*160d0*/  @!P1 IMAD.MOV.U32 R20, RZ, RZ, R16 ;  /* 0x000000ffff149224 */ /* 0x000fe200078e0010 */
[----:B------:R1:W-:Y:S01]  /*160e0*/  @P1 STS.128 [R239+0x3800], RZ ;  /* 0x003800ffef001388 */ /* 0x0003e20000000c00 */
[----:B------:R-:W-:Y:S01]  /*160f0*/  @!P1 IMAD.IADD R27, R26, 0x1, R19 ;  /* 0x000000011a1b9824 */ /* 0x000fe200078e0213 */
[----:B------:R-:W-:Y:S01]  /*16100*/  @!P1 MOV R26, R18 ;  /* 0x00000012001a9202 */ /* 0x000fe20000000f00 */
[----:B------:R-:W-:Y:S01]  /*16110*/  @!P1 IMAD.MOV.U32 R30, RZ, RZ, R32 ;  /* 0x000000ffff1e9224 */ /* 0x000fe200078e0020 */
[----:B------:R-:W-:Y:S01]  /*16120*/  @!P1 MOV R18, R16 ;  /* 0x0000001000129202 */ /* 0x000fe20000000f00 */
[----:B------:R-:W-:Y:S01]  /*16130*/  @!P1 IMAD.WIDE.U32 R32, R220, 0x180, R16 ;  /* 0x00000180dc209825 */ /* 0x000fe200078e0010 */
[-C--:B------:R-:W-:Y:S01]  /*16140*/  @!P1 MOV R19, R17.reuse ;  /* 0x0000001100139202 */ /* 0x080fe20000000f00 */
[----:B------:R-:W-:Y:S01]  /*16150*/  @!PT LDS RZ, [RZ] ;  /* 0x00000000fffff984 */ /* 0x000fe20000000800 */
[----:B------:R-:W-:Y:S01]  /*16160*/  @!PT LDS RZ, [RZ] ;  /* 0x00000000fffff984 */ /* 0x000fe20000000800 */
[----:B------:R-:W-:Y:S01]  /*16170*/  @!PT LDS RZ, [RZ] ;  /* 0x00000000fffff984 */ /* 0x000fe20000000800 */
[----:B------:R-:W-:Y:S01]  /*16180*/  @!P1 LDGSTS.E.BYPASS.LTC128B.128 [R239+0x3800], desc[UR4][R34.64] ;  /* 0x0380000022ef9fae */ /* 0x000fe2000b981a04 */
[----:B--2---:R-:W-:Y:S01]  /*16190*/  @!P1 MOV R15, R17 ;  /* 0x00000011000f9202 */ /* 0x004fe20000000f00 */
[----:B------:R-:W-:-:S02]  /*161a0*/  @!P1 IMAD R28, R221, 0xa0, RZ ;  /* 0x000000a0dd1c9824 */ /* 0x000fc400078e02ff */
[----:B------:R-:W-:Y:S01]  /*161b0*/  @!P1 IMAD.WIDE.U32 R20, R220, 0xa0, R20 ;  /* 0x000000a0dc149825 */ /* 0x000fe200078e0014 */
[----:B------:R1:W-:Y:S03]  /*161c0*/  @P1 STS.128 [R239+0x4000], RZ ;  /* 0x004000ffef001388 */ /* 0x0003e60000000c00 */
[----:B------:R-:W-:Y:S01]  /*161d0*/  @!P1 IMAD.MOV.U32 R14, RZ, RZ, R16 ;  /* 0x000000ffff0e9224 */ /* 0x000fe200078e0010 */
[----:B------:R-:W-:Y:S01]  /*161e0*/  @!P1 IADD3 R29, PT, PT, R28, R21, RZ ;  /* 0x000000151c1d9210 */ /* 0x000fe20007ffe0ff */
[C---:B------:R-:W-:Y:S01]  /*161f0*/  @!P1 IMAD.WIDE.U32 R18, R220.reuse, 0x160, R18 ;  /* 0x00000160dc129825 */ /* 0x040fe200078e0012 */
[----:B------:R-:W-:Y:S01]  /*16200*/  @!P1 MOV R28, R20 ;  /* 0x00000014001c9202 */ /* 0x000fe20000000f00 */
[----:B------:R-:W-:Y:S01]  /*16210*/  @!PT LDS RZ, [RZ] ;  /* 0x00000000fffff984 */ /* 0x000fe20000000800 */
[----:B------:R-:W-:Y:S01]  /*16220*/  @!PT LDS RZ, [RZ] ;  /* 0x00000000fffff984 */ /* 0x000fe20000000800 */
[----:B------:R-:W-:Y:S01]  /*16230*/  @!PT LDS RZ, [RZ] ;  /* 0x00000000fffff984 */ /* 0x000fe20000000800 */
[----:B------:R2:W-:Y:S01]  /*16240*/  @!P1 LDGSTS.E.BYPASS.LTC128B.128 [R239+0x4000], desc[UR4][R30.64] ;  /* 0x040000001eef9fae */ /* 0x0005e2000b981a04 */
[-C--:B------:R-:W-:Y:S01]  /*16250*/  @!P1 MOV R20, R16.reuse ;  /* 0x0000001000149202 */ /* 0x080fe20000000f00 */
[----:B------:R-:W-:Y:S01]  /*16260*/  @!P1 IMAD R24, R221, 0xe0, RZ ;  /* 0x000000e0dd189824 */ /* 0x000fe200078e02ff */
[----:B---3--:R-:W-:Y:S01]  /*16270*/  @!P1 MOV R12, R16 ;  /* 0x00000010000c9202 */ /* 0x008fe20000000f00 */
[----:B------:R-:W-:Y:S01]  /*16280*/  @!P1 IMAD.MOV.U32 R13, RZ, RZ, R17 ;  /* 0x000000ffff0d9224 */ /* 0x000fe200078e0011 */
[----:B------:R1:W-:Y:S01]  /*16290*/  @P1 STS.128 [R239+0x4800], RZ ;  /* 0x004800ffef001388 */ /* 0x0003e20000000c00 */
[----:B------:R-:W-:-:S04]  /*162a0*/  @!P1 IMAD.WIDE.U32 R14, R220, 0xe0, R14 ;  /* 0x000000e0dc0e9825 */ /* 0x000fc800078e000e */
[----:B------:R-:W-:Y:S01]  /*162b0*/  @!P1 IMAD.WIDE.U32 R12, R220, 0x120, R12 ;  /* 0x00000120dc0c9825 */ /* 0x000fe200078e000c */
[----:B------:R-:W-:Y:S02]  /*162c0*/  @!P1 IADD3 R25, PT, PT, R24, R15, RZ ;  /* 0x0000000f18199210 */ /* 0x000fe40007ffe0ff */
[----:B------:R-:W-:Y:S01]  /*162d0*/  @!P1 MOV R15, R17 ;  /* 0x00000011000f9202 */ /* 0x000fe20000000f00 */
[----:B------:R-:W-:Y:S01]  /*162e0*/  @!P1 IMAD.MOV.U32 R21, RZ, RZ, R17 ;  /* 0x000000ffff159224 */ /* 0x000fe200078e0011 */
[----:B------:R-:W-:Y:S01]  /*162f0*/  @!P1 IADD3 R23, PT, PT, R22, R13, RZ ;  /* 0x0000000d16179210 */ /* 0x000fe20007ffe0ff */
[C---:B------:R-:W-:Y:S01]  /*16300*/  @!P1 IMAD R13, R221.reuse, 0x160, RZ ;  /* 0x00000160dd0d9824 */ /* 0x040fe200078e02ff */
[----:B------:R-:W-:Y:S01]  /*16310*/  @!P1 MOV R22, R12 ;  /* 0x0000000c00169202 */ /* 0x000fe20000000f00 */
[----:B------:R-:W-:Y:S02]  /*16320*/  @!P1 IMAD R12, R221, 0x180, RZ ;  /* 0x00000180dd0c9824 */ /* 0x000fe400078e02ff */
[----:B------:R-:W-:-:S02]  /*16330*/  @!P1 IMAD.IADD R19, R13, 0x1, R19 ;  /* 0x000000010d139824 */ /* 0x000fc400078e0213 */
[----:B------:R-:W-:Y:S01]  /*16340*/  @!P1 IMAD.MOV.U32 R24, RZ, RZ, R14 ;  /* 0x000000ffff189224 */ /* 0x000fe200078e000e */
[----:B------:R-:W-:Y:S01]  /*16350*/  @!P1 IADD3 R33, PT, PT, R12, R33, RZ ;  /* 0x000000210c219210 */ /* 0x000fe20007ffe0ff */
[----:B------:R-:W-:Y:S01]  /*16360*/  @!P1 IMAD R14, R221, 0x140, RZ ;  /* 0x00000140dd0e9824 */ /* 0x000fe200078e02ff */
[C---:B------:R-:W-:Y:S01]  /*16370*/  @!P1 LEA R12, P0, R220.reuse, R16, 0x7 ;  /* 0x00000010dc0c9211 */ /* 0x040fe200078038ff */
[----:B------:R-:W-:-:S03]  /*16380*/  @!P1 IMAD.WIDE.U32 R20, R220, 0x140, R20 ;  /* 0x00000140dc149825 */ /* 0x000fc600078e0014 */
[-C--:B------:R-:W-:Y:S01]  /*16390*/  @!P1 LEA.HI.X R13, R220, R17.reuse, R221, 0x7, P0 ;  /* 0x00000011dc0d9211 */ /* 0x080fe200000f3cdd */
[----:B------:R-:W-:Y:S01]  /*163a0*/  @!P1 IMAD.IADD R21, R14, 0x1, R21 ;  /* 0x000000010e159824 */ /* 0x000fe200078e0215 */
[CC--:B--2---:R-:W-:Y:S01]  /*163b0*/  @!P1 LEA R30, P0, R220.reuse, R16.reuse, 0x8 ;  /* 0x00000010dc1e9211 */ /* 0x0c4fe200078040ff */
[----:B------:R-:W-:Y:S01]  /*163c0*/  @!P1 IMAD R10, R221, 0x1a0, RZ ;  /* 0x000001a0dd0a9824 */ /* 0x000fe200078e02ff */
        /* <DEDUP_REMOVED lines=62> */
.L_x_7539:
[----:B------:R-:W-:Y:S05]  /*167b0*/  BSYNC.RECONVERGENT B0 ;  /* 0x0000000000007941 */ /* 0x000fea0003800200 */
.L_x_7538:
[----:B------:R-:W0:Y:S02]  /*167c0*/  LDGDEPBAR ;  /* 0x00000000000079af */ /* 0x000e240000000000 */
.L_x_7534:
[----:B------:R-:W-:Y:S05]  /*167d0*/  BSYNC.RECONVERGENT B1 ;  /* 0x0000000000017941 */ /* 0x000fea0003800200 */
.L_x_7533:
[----:B------:R-:W3:Y:S01]  /*167e0*/  LD.E R174, desc[UR4][R2.64+0xdc] ;  /* 0x0000dc0402ae7980 */ /* 0x000ee2000c101900 */
[----:B------:R-:W-:Y:S02]  /*167f0*/  FMNMX3.FTZ R10, R0, R121, R122, !PT ;  /* 0x00000079000a7276 */ /* 0x000fe4000781007a */
[----:B-1----:R-:W-:Y:S02]  /*16800*/  FMNMX3.FTZ R12, R36, R120, R123, !PT ;  /* 0x00000078240c7276 */ /* 0x002fe4000781007b */
        /* <DEDUP_REMOVED lines=62> */
[----:B------:R-:W-:Y:S01]  /*16bf0*/  SEL R28, R38, 0xffffffe0, !P6 ;  /* 0xffffffe0261c7807 */ /* 0x000fe20007000000 */
[----:B------:R-:W1:Y:S04]  /*16c00*/  SHFL.BFLY PT, R14, R10, 0x2, 0x1f ;  /* 0x0c401f000a0e7f89 */ /* 0x000e6800000e0000 */
[----:B------:R-:W4:Y:S01]  /*16c10*/  SHFL.BFLY PT, R13, R12, 0x2, 0x1f ;  /* 0x0c401f000c0d7f89 */ /* 0x000f2200000e0000 */
[----:B-1----:R-:W-:-:S02]  /*16c20*/  FMNMX.FTZ R14, R10, R14, !PT ;  /* 0x0000000e0a0e7209 */ /* 0x002fc40007810000 */
[----:B----4-:R-:W-:-:S03]  /*16c30*/  FMNMX.FTZ R13, R12, R13, !PT ;  /* 0x0000000d0c0d7209 */ /* 0x010fc60007810000 */
[----:B------:R-:W1:Y:S04]  /*16c40*/  SHFL.BFLY PT, R10, R14, 0x1, 0x1f ;  /* 0x0c201f000e0a7f89 */ /* 0x000e6800000e0000 */
[----:B------:R-:W4:Y:S01]  /*16c50*/  SHFL.BFLY PT, R12, R13, 0x1, 0x1f ;  /* 0x0c201f000d0c7f89 */ /* 0x000f2200000e0000 */
[----:B-1----:R-:W-:-:S04]  /*16c60*/  FMNMX.FTZ R10, R14, R10, !PT ;  /* 0x0000000a0e0a7209 */ /* 0x002fc80007810000 */
[----:B------:R-:W-:-:S04]  /*16c70*/  FSETP.NEU.FTZ.AND P0, PT, R10, -INF , PT ;  /* 0xff8000000a00780b */ /* 0x000fc80003f1d000 */
[----:B--2---:R-:W-:-:S05]  /*16c80*/  FSEL R16, R10, RZ, P0 ;  /* 0x000000ff0a107208 */ /* 0x004fca0000000000 */
[----:B------:R-:W-:Y:S01]  /*16c90*/  FADD.FTZ R16, R0, -R16 ;  /* 0x8000001000107221 */ /* 0x000fe20000010000 */
[----:B---3--:R-:W-:-:S03]  /*16ca0*/  FMUL.FTZ R173, R174, R10 ;  /* 0x0000000aaead7220 */ /* 0x008fc60000410000 */
[----:B------:R-:W-:Y:S02]  /*16cb0*/  FMUL.FTZ R16, R174, R16 ;  /* 0x00000010ae107220 */ /* 0x000fe40000410000 */
[----:B------:R-:W-:Y:S02]  /*16cc0*/  FSEL R173, R173, RZ, P0 ;  /* 0x000000ffadad7208 */ /* 0x000fe40000000000 */
[----:B------:R-:W-:-:S03]  /*16cd0*/  ISETP.GT.AND P0, PT, R6, R229, PT ;  /* 0x000000e50600720c */ /* 0x000fc60003f04270 */
[--C-:B------:R-:W-:Y:S01]  /*16ce0*/  FFMA.FTZ R175, R121, R174, -R173.reuse ;  /* 0x000000ae79af7223 */ /* 0x100fe200000108ad */
[----:B----4-:R-:W-:Y:S01]  /*16cf0*/  FMNMX.FTZ R121, R13, R12, !PT ;  /* 0x0000000c0d797209 */ /* 0x010fe20007810000 */
[-CC-:B------:R-:W-:Y:S01]  /*16d00*/  FFMA.FTZ R122, R122, R174.reuse, -R173.reuse ;  /* 0x000000ae7a7a7223 */ /* 0x180fe200000108ad */
[-CC-:B------:R-:W-:Y:S01]  /*16d10*/  FFMA.FTZ R112, R112, R174.reuse, -R173.reuse ;  /* 0x000000ae70707223 */ /* 0x180fe200000108ad */
[-CC-:B------:R-:W-:Y:S01]  /*16d20*/  FFMA.FTZ R113, R113, R174.reuse, -R173.reuse ;  /* 0x000000ae71717223 */ /* 0x180fe200000108ad */
[----:B------:R-:W-:Y:S01]  /*16d30*/  FSETP.NEU.FTZ.AND P1, PT, R121, -INF , PT ;  /* 0xff8000007900780b */ /* 0x000fe20003f3d000 */
[----:B------:R-:W-:Y:S01]  /*16d40*/  FMUL.FTZ R179, R174, R121 ;  /* 0x00000079aeb37220 */ /* 0x000fe20000410000 */
[----:B------:R-:W-:Y:S01]  /*16d50*/  MUFU.EX2 R175, R175 ;  /* 0x000000af00af7308 */ /* 0x000fe20000000800 */
[-CC-:B------:R-:W-:Y:S01]  /*16d60*/  FFMA.FTZ R117, R117, R174.reuse, -R173.reuse ;  /* 0x000000ae75757223 */ /* 0x180fe200000108ad */
[----:B------:R-:W-:Y:S01]  /*16d70*/  FSEL R17, R121, RZ, P1 ;  /* 0x000000ff79117208 */ /* 0x000fe20000800000 */
[-CC-:B------:R-:W-:Y:S01]  /*16d80*/  FFMA.FTZ R116, R116, R174.reuse, -R173.reuse ;  /* 0x000000ae74747223 */ /* 0x180fe200000108ad */
[----:B------:R-:W-:Y:S01]  /*16d90*/  FSEL R179, R179, RZ, P1 ;  /* 0x000000ffb3b37208 */ /* 0x000fe20000800000 */
[-CC-:B------:R-:W-:Y:S01]  /*16da0*/  FFMA.FTZ R105, R105, R174.reuse, -R173.reuse ;  /* 0x000000ae69697223 */ /* 0x180fe200000108ad */
[-C--:B------:R-:W-:Y:S01]  /*16db0*/  FFMA.FTZ R108, R108, R174.reuse, -R173 ;  /* 0x000000ae6c6c7223 */ /* 0x080fe200000108ad */
[----:B------:R-:W-:Y:S01]  /*16dc0*/  FADD.FTZ R17, R36, -R17 ;  /* 0x8000001124117221 */ /* 0x000fe20000010000 */
[----:B------:R-:W1:Y:S01]  /*16dd0*/  MUFU.EX2 R122, R122 ;  /* 0x0000007a007a7308 */ /* 0x000e620000000800 */
[--C-:B------:R-:W-:Y:S01]  /*16de0*/  FFMA.FTZ R12, R124, R174, -R179.reuse ;  /* 0x000000ae7c0c7223 */ /* 0x100fe200000108b3 */
[----:B------:R-:W-:Y:S01]  /*16df0*/  LEA R124, R164, R214, 0x1 ;  /* 0x000000d6a47c7211 */ /* 0x000fe200078e08ff */
[-CC-:B------:R-:W-:Y:S01]  /*16e00*/  FFMA.FTZ R120, R120, R174.reuse, -R179.reuse ;  /* 0x000000ae78787223 */ /* 0x180fe200000108b3 */
[-CC-:B------:R-:W-:Y:S01]  /*16e10*/  FFMA.FTZ R123, R123, R174.reuse, -R179.reuse ;  /* 0x000000ae7b7b7223 */ /* 0x180fe200000108b3 */
[--C-:B------:R-:W-:Y:S01]  /*16e20*/  FFMA.FTZ R0, R114, R174, -R179.reuse ;  /* 0x000000ae72007223 */ /* 0x100fe200000108b3 */
[----:B------:R-:W-:Y:S01]  /*16e30*/  FMUL.FTZ R17, R174, R17 ;  /* 0x00000011ae117220 */ /* 0x000fe20000410000 */
[----:B------:R-:W-:Y:S01]  /*16e40*/  IADD3 R38, PT, PT, R28, R124, RZ ;  /* 0x0000007c1c267210 */ /* 0x000fe20007ffe0ff */
[----:B------:R2:W-:Y:S01]  /*16e50*/  MUFU.EX2 R164, R12 ;  /* 0x0000000c00a47308 */ /* 0x0005e20000000800 */
[C---:B------:R-:W-:Y:S01]  /*16e60*/  IADD3 R24, PT, PT, R124.reuse, 0xa000, RZ ;  /* 0x0000a0007c187810 */ /* 0x040fe20007ffe0ff */
[-CC-:B------:R-:W-:Y:S01]  /*16e70*/  FFMA.FTZ R191, R115, R174.reuse, -R179.reuse ;  /* 0x000000ae73bf7223 */ /* 0x180fe200000108b3 */
[----:B------:R-:W-:Y:S01]  /*16e80*/  IADD3 R187, PT, PT, R124, 0xa040, RZ ;  /* 0x0000a0407cbb7810 */ /* 0x000fe20007ffe0ff */
[-CC-:B------:R-:W-:Y:S01]  /*16e90*/  FFMA.FTZ R125, R125, R174.reuse, -R179.reuse ;  /* 0x000000ae7d7d7223 */ /* 0x180fe200000108b3 */
[----:B------:R-:W-:Y:S01]  /*16ea0*/  @P2 IADD3 R187, PT, PT, R24, -0x40, RZ ;  /* 0xffffffc018bb2810 */ /* 0x000fe20007ffe0ff */
[-CC-:B------:R-:W-:Y:S01]  /*16eb0*/  FFMA.FTZ R118, R118, R174.reuse, -R179.reuse ;  /* 0x000000ae76767223 */ /* 0x180fe200000108b3 */
[-C--:B------:R-:W-:Y:S01]  /*16ec0*/  FFMA.FTZ R106, R106, R174.reuse, -R179 ;  /* 0x000000ae6a6a7223 */ /* 0x080fe200000108b3 */
[----:B------:R-:W-:Y:S01]  /*16ed0*/  MUFU.EX2 R112, R112 ;  /* 0x0000007000707308 */ /* 0x000fe20000000800 */
[----:B-1----:R-:W-:Y:S01]  /*16ee0*/  F2FP.BF16.F32.PACK_AB R21, R122, R175 ;  /* 0x000000af7a15723e */ /* 0x002fe200000010ff */
[----:B------:R-:W-:Y:S01]  /*16ef0*/  LDSM.16.MT88.4 R24, [R187] ;  /* 0x00000000bb18783b */ /* 0x000fe20000004200 */
[----:B------:R-:W-:Y:S01]  /*16f00*/  IADD3 R115, PT, PT, R28, R187, RZ ;  /* 0x000000bb1c737210 */ /* 0x000fe20007ffe0ff */
[-CC-:B------:R-:W-:Y:S01]  /*16f10*/  FFMA.FTZ R109, R109, R174.reuse, -R173.reuse ;  /* 0x000000ae6d6d7223 */ /* 0x180fe200000108ad */
[-C--:B------:R-:W-:Y:S01]  /*16f20*/  FFMA.FTZ R96, R96, R174.reuse, -R173 ;  /* 0x000000ae60607223 */ /* 0x080fe200000108ad */
[----:B------:R-:W-:Y:S01]  /*16f30*/  LDSM.16.MT88.4 R28, [R124+0xa800] ;  /* 0x00a800007c1c783b */ /* 0x000fe20000004200 */
[-CC-:B------:R-:W-:Y:S01]  /*16f40*/  FFMA.FTZ R107, R107, R174.reuse, -R179.reuse ;  /* 0x000000ae6b6b7223 */ /* 0x180fe200000108b3 */
[----:B------:R-:W1:Y:S01]  /*16f50*/  MUFU.EX2 R113, R113 ;  /* 0x0000007100717308 */ /* 0x000e620000000800 */
[-CC-:B------:R-:W-:Y:S01]  /*16f60*/  FFMA.FTZ R119, R119, R174.reuse, -R179.reuse ;  /* 0x000000ae77777223 */ /* 0x180fe200000108b3 */
[----:B--2---:R-:W2:Y:S01]  /*16f70*/  LDSM.16.MT88.4 R12, [R124+0xa000] ;  /* 0x00a000007c0c783b */ /* 0x004ea20000004200 */
[-CC-:B------:R-:W-:Y:S01]  /*16f80*/  FFMA.FTZ R110, R110, R174.reuse, -R179.reuse ;  /* 0x000000ae6e6e7223 */ /* 0x180fe200000108b3 */
[-C--:B------:R-:W-:Y:S01]  /*16f90*/  FFMA.FTZ R98, R98, R174.reuse, -R179 ;  /* 0x000000ae62627223 */ /* 0x080fe200000108b3 */
[-CC-:B------:R-:W-:Y:S01]  /*16fa0*/  FFMA.FTZ R97, R97, R174.reuse, -R173.reuse ;  /* 0x000000ae61617223 */ /* 0x180fe200000108ad */
[----:B------:R-:W-:Y:S01]  /*16fb0*/  LDSM.16.MT88.4 R32, [R115+0x800] ;  /* 0x000800007320783b */ /* 0x000fe20000004200 */
        /* <DEDUP_REMOVED lines=9> */
[----:B------:R-:W3:Y:S01]  /*17050*/  MUFU.EX2 R123, R123 ;  /* 0x0000007b007b7308 */ /* 0x000ee20000000800 */
[----:B-1----:R-:W-:Y:S01]  /*17060*/  F2FP.BF16.F32.PACK_AB R23, R113, R112 ;  /* 0x000000707117723e */ /* 0x002fe200000010ff */
[-CC-:B------:R-:W-:Y:S01]  /*17070*/  FFMA.FTZ R92, R92, R174.reuse, -R173.reuse ;  /* 0x000000ae5c5c7223 */ /* 0x180fe200000108ad */
[-CC-:B------:R-:W-:Y:S01]  /*17080*/  FFMA.FTZ R93, R93, R174.reuse, -R173.reuse ;  /* 0x000000ae5d5d7223 */ /* 0x180fe200000108ad */
[-C--:B------:R-:W-:Y:S01]  /*17090*/  FFMA.FTZ R80, R80, R174.reuse, -R173 ;  /* 0x000000ae50507223 */ /* 0x080fe200000108ad */
[-CC-:B------:R-:W-:Y:S01]  /*170a0*/  FFMA.FTZ R91, R91, R174.reuse, -R179.reuse ;  /* 0x000000ae5b5b7223 */ /* 0x180fe200000108b3 */
[-CC-:B------:R-:W-:Y:S01]  /*170b0*/  FFMA.FTZ R103, R103, R174.reuse, -R179.reuse ;  /* 0x000000ae67677223 */ /* 0x180fe200000108b3 */
[-CC-:B------:R-:W-:Y:S01]  /*170c0*/  FFMA.FTZ R94, R94, R174.reuse, -R179.reuse ;  /* 0x000000ae5e5e7223 */ /* 0x180fe200000108b3 */
[----:B------:R-:W1:Y:S01]  /*170d0*/  MUFU.EX2 R0, R0 ;  /* 0x0000000000007308 */ /* 0x000e620000000800 */
[-C--:B------:R-:W-:Y:S01]  /*170e0*/  FFMA.FTZ R82, R82, R174.reuse, -R179 ;  /* 0x000000ae52527223 */ /* 0x080fe200000108b3 */
[-CC-:B------:R-:W-:Y:S01]  /*170f0*/  FFMA.FTZ R81, R81, R174.reuse, -R173.reuse ;  /* 0x000000ae51517223 */ /* 0x180fe200000108ad */
[-CC-:B------:R-:W-:Y:S01]  /*17100*/  FFMA.FTZ R84, R84, R174.reuse, -R173.reuse ;  /* 0x000000ae54547223 */ /* 0x180fe200000108ad */
[-CC-:B------:R-:W-:Y:S01]  /*17110*/  FFMA.FTZ R85, R85, R174.reuse, -R173.reuse ;  /* 0x000000ae55557223 */ /* 0x180fe200000108ad */
[-C--:B------:R-:W-:Y:S01]  /*17120*/  FFMA.FTZ R72, R72, R174.reuse, -R173 ;  /* 0x000000ae48487223 */ /* 0x080fe200000108ad */
[-CC-:B------:R-:W-:Y:S01]  /*17130*/  FFMA.FTZ R83, R83, R174.reuse, -R179.reuse ;  /* 0x000000ae53537223 */ /* 0x180fe200000108b3 */
[--C-:B------:R-:W-:Y:S01]  /*17140*/  FFMA.FTZ R95, R95, R174, -R179.reuse ;  /* 0x000000ae5f5f7223 */ /* 0x100fe200000108b3 */
[----:B------:R-:W4:Y:S01]  /*17150*/  MUFU.EX2 R36, R16 ;  /* 0x0000001000247308 */ /* 0x000f220000000800 */
[----:B---3--:R-:W-:Y:S01]  /*17160*/  F2FP.BF16.F32.PACK_AB R20, R123, R120 ;  /* 0x000000787b14723e */ /* 0x008fe200000010ff */
[-CC-:B------:R-:W-:Y:S01]  /*17170*/  FFMA.FTZ R86, R86, R174.reuse, -R179.reuse ;  /* 0x000000ae56567223 */ /* 0x180fe200000108b3 */
[-C--:B------:R-:W-:Y:S01]  /*17180*/  FFMA.FTZ R74, R74, R174.reuse, -R179 ;  /* 0x000000ae4a4a7223 */ /* 0x080fe200000108b3 */
[-CC-:B------:R-:W-:Y:S01]  /*17190*/  FFMA.FTZ R73, R73, R174.reuse, -R173.reuse ;  /* 0x000000ae49497223 */ /* 0x180fe200000108ad */
[-CC-:B------:R-:W-:Y:S01]  /*171a0*/  FFMA.FTZ R76, R76, R174.reuse, -R173.reuse ;  /* 0x000000ae4c4c7223 */ /* 0x180fe200000108ad */
[-CC-:B------:R-:W-:Y:S01]  /*171b0*/  FFMA.FTZ R77, R77, R174.reuse, -R173.reuse ;  /* 0x000000ae4d4d7223 */ /* 0x180fe200000108ad */
[----:B------:R-:W-:Y:S01]  /*171c0*/  FFMA.FTZ R60, R60, R174, -R173 ;  /* 0x000000ae3c3c7223 */ /* 0x000fe200000108ad */
[----:B------:R3:W5:Y:S01]  /*171d0*/  MUFU.EX2 R114, R17 ;  /* 0x0000001100727308 */ /* 0x0007620000000800 */
[----:B-1----:R-:W-:Y:S01]  /*171e0*/  F2FP.BF16.F32.PACK_AB R22, R0, R164 ;  /* 0x000000a40016723e */ /* 0x002fe200000010ff */
[-CC-:B------:R-:W-:Y:S01]  /*171f0*/  FFMA.FTZ R75, R75, R174.reuse, -R179.reuse ;  /* 0x000000ae4b4b7223 */ /* 0x180fe200000108b3 */
[-CC-:B------:R-:W-:Y:S01]  /*17200*/  FFMA.FTZ R87, R87, R174.reuse, -R179.reuse ;  /* 0x000000ae57577223 */ /* 0x180fe200000108b3 */
[-CC-:B------:R-:W-:Y:S01]  /*17210*/  FFMA.FTZ R78, R78, R174.reuse, -R179.reuse ;  /* 0x000000ae4e4e7223 */ /* 0x180fe200000108b3 */
[-C--:B------:R-:W-:Y:S01]  /*17220*/  FFMA.FTZ R62, R62, R174.reuse, -R179 ;  /* 0x000000ae3e3e7223 */ /* 0x080fe200000108b3 */
[-CC-:B------:R-:W-:Y:S01]  /*17230*/  FFMA.FTZ R61, R61, R174.reuse, -R173.reuse ;  /* 0x000000ae3d3d7223 */ /* 0x180fe200000108ad */
[--C-:B------:R-:W-:Y:S01]  /*17240*/  FFMA.FTZ R64, R64, R174, -R173.reuse ;  /* 0x000000ae40407223 */ /* 0x100fe200000108ad */
[----:B------:R-:W-:Y:S01]  /*17250*/  MUFU.EX2 R116, R116 ;  /* 0x0000007400747308 */ /* 0x000fe20000000800 */
[-C--:B----4-:R-:W-:Y:S01]  /*17260*/  FMUL.FTZ R162, R162, R36.reuse ;  /* 0x00000024a2a27220 */ /* 0x090fe20000410000 */
[-C--:B------:R-:W-:Y:S01]  /*17270*/  FMUL.FTZ R163, R163, R36.reuse ;  /* 0x00000024a3a37220 */ /* 0x080fe20000410000 */
[-C--:B------:R-:W-:Y:S01]  /*17280*/  FMUL.FTZ R158, R158, R36.reuse ;  /* 0x000000249e9e7220 */ /* 0x080fe20000410000 */
[-C--:B------:R-:W-:Y:S01]  /*17290*/  FMUL.FTZ R159, R159, R36.reuse ;  /* 0x000000249f9f7220 */ /* 0x080fe20000410000 */
[-C--:B------:R-:W-:Y:S01]  /*172a0*/  FMUL.FTZ R154, R154, R36.reuse ;  /* 0x000000249a9a7220 */ /* 0x080fe20000410000 */
[-C--:B------:R-:W-:Y:S01]  /*172b0*/  FMUL.FTZ R155, R155, R36.reuse ;  /* 0x000000249b9b7220 */ /* 0x080fe20000410000 */
[-C--:B------:R-:W-:Y:S01]  /*172c0*/  FMUL.FTZ R150, R150, R36.reuse ;  /* 0x0000002496967220 */ /* 0x080fe20000410000 */
[----:B------:R-:W-:Y:S01]  /*172d0*/  FMUL.FTZ R151, R151, R36 ;  /* 0x0000002497977220 */ /* 0x000fe20000410000 */
[----:B---3--:R-:W1:Y:S01]  /*172e0*/  LDSM.16.MT88.4 R16, [R38+0xa000] ;  /* 0x00a000002610783b */ /* 0x008e620000004200 */
[-C--:B-----5:R-:W-:Y:S01]  /*172f0*/  FMUL.FTZ R160, R160, R114.reuse ;  /* 0x00000072a0a07220 */ /* 0x0a0fe20000410000 */
[-C--:B------:R-:W-:Y:S01]  /*17300*/  FMUL.FTZ R161, R161, R114.reuse ;  /* 0x00000072a1a17220 */ /* 0x080fe20000410000 */
[-C--:B------:R-:W-:Y:S01]  /*17310*/  FMUL.FTZ R156, R156, R114.reuse ;  /* 0x000000729c9c7220 */ /* 0x080fe20000410000 */
[-C--:B------:R-:W-:Y:S01]  /*17320*/  FMUL.FTZ R157, R157, R114.reuse ;  /* 0x000000729d9d7220 */ /* 0x080fe20000410000 */
[-C--:B------:R-:W-:Y:S01]  /*17330*/  FMUL.FTZ R152, R152, R114.reuse ;  /* 0x0000007298987220 */ /* 0x080fe20000410000 */
[-C--:B------:R-:W-:Y:S01]  /*17340*/  FMUL.FTZ R153, R153, R114.reuse ;  /* 0x0000007299997220 */ /* 0x080fe20000410000 */
[-C--:B------:R-:W-:Y:S01]  /*17350*/  FMUL.FTZ R148, R148, R114.reuse ;  /* 0x0000007294947220 */ /* 0x080fe20000410000 */
[----:B------:R-:W-:Y:S01]  /*17360*/  FMUL.FTZ R149, R149, R114 ;  /* 0x0000007295957220 */ /* 0x000fe20000410000 */
[C---:B--2---:R-:W-:Y:S01]  /*17370*/  HMMA.16816.F32.BF16 R160, R20.reuse, R12, R160 ;  /* 0x0000000c14a0723c */ /* 0x044fe200000418a0 */
[--C-:B------:R-:W-:Y:S01]  /*17380*/  FFMA.FTZ R12, R104, R174, -R173.reuse ;  /* 0x000000ae680c7223 */ /* 0x100fe200000108ad */
[-C--:B------:R-:W-:Y:S01]  /*17390*/  FMUL.FTZ R142, R142, R36.reuse ;  /* 0x000000248e8e7220 */ /* 0x080fe20000410000 */
[----:B------:R-:W-:Y:S01]  /*173a0*/  MUFU.EX2 R104, R117 ;  /* 0x0000007500687308 */ /* 0x000fe20000000800 */
[----:B------:R-:W-:Y:S01]  /*173b0*/  FMUL.FTZ R143, R143, R36 ;  /* 0x000000248f8f7220 */ /* 0x000fe20000410000 */
[-C--:B------:R-:W-:Y:S01]  /*173c0*/  FMUL.FTZ R140, R140, R114.reuse ;  /* 0x000000728c8c7220 */ /* 0x080fe20000410000 */
[----:B------:R-:W-:Y:S01]  /*173d0*/  FMUL.FTZ R141, R141, R114 ;  /* 0x000000728d8d7220 */ /* 0x000fe20000410000 */
[-C--:B------:R-:W-:Y:S01]  /*173e0*/  FMUL.FTZ R138, R138, R36.reuse ;  /* 0x000000248a8a7220 */ /* 0x080fe20000410000 */
[C---:B------:R-:W-:Y:S01]  /*173f0*/  HMMA.16816.F32.BF16 R156, R20.reuse, R14, R156 ;  /* 0x0000000e149c723c */ /* 0x040fe2000004189c */
[----:B------:R-:W-:Y:S01]  /*17400*/  FMUL.FTZ R139, R139, R36 ;  /* 0x000000248b8b7220 */ /* 0x000fe20000410000 */
[-C--:B------:R-:W-:Y:S01]  /*17410*/  FMUL.FTZ R136, R136, R114.reuse ;  /* 0x0000007288887220 */ /* 0x080fe20000410000 */
[----:B------:R2:W-:Y:S01]  /*17420*/  MUFU.EX2 R117, R12 ;  /* 0x0000000c00757308 */ /* 0x0005e20000000800 */
[----:B------:R-:W-:Y:S01]  /*17430*/  FMUL.FTZ R137, R137, R114 ;  /* 0x0000007289897220 */ /* 0x000fe20000410000 */
[-C--:B------:R-:W-:Y:S01]  /*17440*/  FMUL.FTZ R134, R134, R36.reuse ;  /* 0x0000002486867220 */ /* 0x080fe20000410000 */
[----:B------:R-:W-:Y:S01]  /*17450*/  FMUL.FTZ R135, R135, R36 ;  /* 0x0000002487877220 */ /* 0x000fe20000410000 */
[-C--:B------:R-:W-:Y:S01]  /*17460*/  FMUL.FTZ R132, R132, R114.reuse ;  /* 0x0000007284847220 */ /* 0x080fe20000410000 */
[C---:B------:R-:W-:Y:S01]  /*17470*/  HMMA.16816.F32.BF16 R140, R20.reuse, R26, R140 ;  /* 0x0000001a148c723c */ /* 0x040fe2000004188c */
[----:B------:R-:W-:Y:S01]  /*17480*/  FMUL.FTZ R133, R133, R114 ;  /* 0x0000007285857220 */ /* 0x000fe20000410000 */
        /* <DEDUP_REMOVED lines=10> */
[----:B--2---:R-:W2:Y:S01]  /*17530*/  LDSM.16.MT88.4 R12, [R115] ;  /* 0x00000000730c783b */ /* 0x004ea20000004200 */
[-CC-:B------:R-:W-:Y:S01]  /*17540*/  FFMA.FTZ R57, R57, R174.reuse, -R173.reuse ;  /* 0x000000ae39397223 */ /* 0x180fe200000108ad */
[----:B------:R-:W-:Y:S01]  /*17550*/  FFMA.FTZ R44, R44, R174, -R173 ;  /* 0x000000ae2c2c7223 */ /* 0x000fe200000108ad */
[C---:B-1----:R-:W-:Y:S01]  /*17560*/  HMMA.16816.F32.BF16 R152, R20.reuse, R16, R152 ;  /* 0x000000101498723c */ /* 0x042fe20000041898 */
[-C--:B------:R-:W-:Y:S01]  /*17570*/  FMUL.FTZ R16, R144, R114.reuse ;  /* 0x0000007290107220 */ /* 0x080fe20000410000 */
[----:B------:R-:W-:Y:S01]  /*17580*/  FMUL.FTZ R17, R145, R114 ;  /* 0x0000007291117220 */ /* 0x000fe20000410000 */
[-CC-:B------:R-:W-:Y:S01]  /*17590*/  FFMA.FTZ R55, R55, R174.reuse, -R179.reuse ;  /* 0x000000ae37377223 */ /* 0x180fe200000108b3 */
[----:B------:R-:W-:Y:S01]  /*175a0*/  MUFU.EX2 R118, R118 ;  /* 0x0000007600767308 */ /* 0x000fe20000000800 */
[-CC-:B------:R-:W-:Y:S01]  /*175b0*/  FFMA.FTZ R67, R67, R174.reuse, -R179.reuse ;  /* 0x000000ae43437223 */ /* 0x180fe200000108b3 */
[-CC-:B------:R-:W-:Y:S01]  /*175c0*/  FFMA.FTZ R58, R58, R174.reuse, -R179.reuse ;  /* 0x000000ae3a3a7223 */ /* 0x180fe200000108b3 */
[----:B------:R-:W-:Y:S01]  /*175d0*/  FFMA.FTZ R46, R46, R174, -R179 ;  /* 0x000000ae2e2e7223 */ /* 0x000fe200000108b3 */
[C---:B------:R-:W-:Y:S01]  /*175e0*/  HMMA.16816.F32.BF16 R148, R20.reuse, R18, R148 ;  /* 0x000000121494723c */ /* 0x040fe20000041894 */
[-C--:B------:R-:W-:Y:S01]  /*175f0*/  FMUL.FTZ R18, R146, R36.reuse ;  /* 0x0000002492127220 */ /* 0x080fe20000410000 */
[----:B------:R-:W-:Y:S01]  /*17600*/  FMUL.FTZ R19, R147, R36 ;  /* 0x0000002493137220 */ /* 0x000fe20000410000 */
[-CC-:B------:R-:W-:Y:S01]  /*17610*/  FFMA.FTZ R45, R45, R174.reuse, -R173.reuse ;  /* 0x000000ae2d2d7223 */ /* 0x180fe200000108ad */
[----:B------:R-:W1:Y:S01]  /*17620*/  MUFU.EX2 R106, R106 ;  /* 0x0000006a006a7308 */ /* 0x000e620000000800 */
[-CC-:B------:R-:W-:Y:S01]  /*17630*/  FFMA.FTZ R48, R48, R174.reuse, -R173.reuse ;  /* 0x000000ae30307223 */ /* 0x180fe200000108ad */
[-CC-:B------:R-:W-:Y:S01]  /*17640*/  FFMA.FTZ R49, R49, R174.reuse, -R173.reuse ;  /* 0x000000ae31317223 */ /* 0x180fe200000108ad */
[-C--:B------:R-:W-:Y:S01]  /*17650*/  FFMA.FTZ R50, R50, R174.reuse, -R173 ;  /* 0x000000ae32327223 */ /* 0x080fe200000108ad */
[-CC-:B------:R-:W-:Y:S01]  /*17660*/  FFMA.FTZ R47, R47, R174.reuse, -R179.reuse ;  /* 0x000000ae2f2f7223 */ /* 0x180fe200000108b3 */
[C---:B------:R-:W-:Y:S01]  /*17670*/  HMMA.16816.F32.BF16 R16, R20.reuse, R24, R16 ;  /* 0x000000181410723c */ /* 0x040fe20000041810 */
[----:B------:R-:W4:Y:S01]  /*17680*/  LDSM.16.MT88.4 R24, [R38+0xa800] ;  /* 0x00a800002618783b */ /* 0x000f220000004200 */
[-CC-:B------:R-:W-:Y:S01]  /*17690*/  FFMA.FTZ R59, R59, R174.reuse, -R179.reuse ;  /* 0x000000ae3b3b7223 */ /* 0x180fe200000108b3 */
[----:B------:R-:W5:Y:S01]  /*176a0*/  MUFU.EX2 R105, R105 ;  /* 0x0000006900697308 */ /* 0x000f620000000800 */
[-CC-:B------:R-:W-:Y:S01]  /*176b0*/  FFMA.FTZ R51, R51, R174.reuse, -R179.reuse ;  /* 0x000000ae33337223 */ /* 0x180fe200000108b3 */
        /* <DEDUP_REMOVED lines=10> */
[----:B------:R-:W-:Y:S01]  /*17760*/  FFMA.FTZ R147, R198, R174, -R173 ;  /* 0x000000aec6937223 */ /* 0x000fe200000108ad */
[----:B------:R-:W-:Y:S01]  /*17770*/  FFMA.FTZ R250, R250, R114, R120 ;  /* 0x00000072fafa7223 */ /* 0x000fe20000010078 */
[----:B------:R-:W-:Y:S01]  /*17780*/  FFMA.FTZ R245, R245, R36, R175 ;  /* 0x00000024f5f57223 */ /* 0x000fe200000100af */
[-CC-:B------:R-:W-:Y:S01]  /*17790*/  FFMA.FTZ R120, R192, R174.reuse, -R173.reuse ;  /* 0x000000aec0787223 */ /* 0x180fe200000108ad */
[----:B------:R-:W-:Y:S01]  /*177a0*/  MUFU.EX2 R109, R109 ;  /* 0x0000006d006d7308 */ /* 0x000fe20000000800 */
[C---:B--2---:R-:W-:Y:S01]  /*177b0*/  HMMA.16816.F32.BF16 R136, R20.reuse, R12, R136 ;  /* 0x0000000c1488723c */ /* 0x044fe20000041888 */
[-CC-:B------:R-:W-:Y:S01]  /*177c0*/  FFMA.FTZ R36, R201, R174.reuse, -R173.reuse ;  /* 0x000000aec9247223 */ /* 0x180fe200000108ad */
[-C--:B------:R-:W-:Y:S01]  /*177d0*/  FFMA.FTZ R114, R202, R174.reuse, -R173 ;  /* 0x000000aeca727223 */ /* 0x080fe200000108ad */
[-CC-:B------:R-:W-:Y:S01]  /*177e0*/  FFMA.FTZ R165, R200, R174.reuse, -R179.reuse ;  /* 0x000000aec8a57223 */ /* 0x180fe200000108b3 */
[-CC-:B------:R-:W-:Y:S01]  /*177f0*/  FFMA.FTZ R175, R203, R174.reuse, -R179.reuse ;  /* 0x000000aecbaf7223 */ /* 0x180fe200000108b3 */
[-CC-:B------:R-:W-:Y:S01]  /*17800*/  FFMA.FTZ R192, R204, R174.reuse, -R179.reuse ;  /* 0x000000aeccc07223 */ /* 0x180fe200000108b3 */
[-C--:B------:R-:W-:Y:S01]  /*17810*/  FFMA.FTZ R194, R194, R174.reuse, -R179 ;  /* 0x000000aec2c27223 */ /* 0x080fe200000108b3 */
[----:B------:R-:W-:Y:S01]  /*17820*/  MUFU.EX2 R96, R96 ;  /* 0x0000006000607308 */ /* 0x000fe20000000800 */
[----:B------:R-:W-:Y:S01]  /*17830*/  HMMA.16816.F32.BF16 R132, R20, R14, R132 ;  /* 0x0000000e1484723c */ /* 0x000fe20000041884 */
[----:B------:R-:W2:Y:S01]  /*17840*/  LDSM.16.MT88.4 R12, [R187+0x800] ;  /* 0x00080000bb0c783b */ /* 0x000ea20000004200 */
[----:B---3--:R-:W-:Y:S01]  /*17850*/  F2FP.BF16.F32.PACK_AB R20, R125, R191 ;  /* 0x000000bf7d14723e */ /* 0x008fe200000010ff */
[----:B------:R-:W-:Y:S01]  /*17860*/  FFMA.FTZ R193, R193, R174, -R173 ;  /* 0x000000aec1c17223 */ /* 0x000fe200000108ad */
[----:B------:R-:W-:Y:S01]  /*17870*/  F2FP.BF16.F32.PACK_AB R21, R104, R116 ;  /* 0x000000746815723e */ /* 0x000fe200000010ff */
[----:B------:R-:W-:Y:S01]  /*17880*/  FADD.FTZ R196, R122, R245 ;  /* 0x000000f57ac47221 */ /* 0x000fe20000010000 */
[----:B-1----:R-:W-:Y:S01]  /*17890*/  F2FP.BF16.F32.PACK_AB R22, R106, R118 ;  /* 0x000000766a16723e */ /* 0x002fe200000010ff */
[----:B------:R-:W1:Y:S01]  /*178a0*/  MUFU.EX2 R107, R107 ;  /* 0x0000006b006b7308 */ /* 0x000e620000000800 */
[----:B-----5:R-:W-:Y:S01]  /*178b0*/  F2FP.BF16.F32.PACK_AB R23, R105, R117 ;  /* 0x000000756917723e */ /* 0x020fe200000010ff */
[----:B------:R-:W-:Y:S01]  /*178c0*/  FADD.FTZ R250, R123, R250 ;  /* 0x000000fa7bfa7221 */ /* 0x000fe20000010000 */
[-CC-:B------:R-:W-:Y:S01]  /*178d0*/  FFMA.FTZ R123, R190, R174.reuse, -R179.reuse ;  /* 0x000000aebe7b7223 */ /* 0x180fe200000108b3 */
[-C--:B------:R-:W-:Y:S01]  /*178e0*/  FFMA.FTZ R190, R185, R174.reuse, -R179 ;  /* 0x000000aeb9be7223 */ /* 0x080fe200000108b3 */
[----:B------:R-:W-:Y:S01]  /*178f0*/  FADD.FTZ R196, R112, R196 ;  /* 0x000000c470c47221 */ /* 0x000fe20000010000 */
[----:B------:R-:W-:Y:S01]  /*17900*/  FADD.FTZ R185, R164, R250 ;  /* 0x000000faa4b97221 */ /* 0x000fe20000010000 */
[-CC-:B------:R-:W-:Y:S01]  /*17910*/  FFMA.FTZ R112, R189, R174.reuse, -R173.reuse ;  /* 0x000000aebd707223 */ /* 0x180fe200000108ad */
[C---:B----4-:R-:W-:Y:S01]  /*17920*/  HMMA.16816.F32.BF16 R152, R20.reuse, R24, R152 ;  /* 0x000000181498723c */ /* 0x050fe20000041898 */
[----:B------:R-:W3:Y:S01]  /*17930*/  MUFU.EX2 R119, R119 ;  /* 0x0000007700777308 */ /* 0x000ee20000000800 */
[-C--:B------:R-:W-:Y:S01]  /*17940*/  FFMA.FTZ R122, R188, R174.reuse, -R173 ;  /* 0x000000aebc7a7223 */ /* 0x080fe200000108ad */
[-C--:B------:R-:W-:Y:S01]  /*17950*/  FFMA.FTZ R189, R184, R174.reuse, -R179 ;  /* 0x000000aeb8bd7223 */ /* 0x080fe200000108b3 */
[-C--:B------:R-:W-:Y:S01]  /*17960*/  FFMA.FTZ R70, R70, R174.reuse, -R173 ;  /* 0x000000ae46467223 */ /* 0x080fe200000108ad */
[-C--:B------:R-:W-:Y:S01]  /*17970*/  FFMA.FTZ R188, R195, R174.reuse, -R179 ;  /* 0x000000aec3bc7223 */ /* 0x080fe200000108b3 */
[-C--:B------:R-:W-:Y:S01]  /*17980*/  FFMA.FTZ R39, R39, R174.reuse, -R173 ;  /* 0x000000ae27277223 */ /* 0x080fe200000108ad */
[----:B------:R-:W-:Y:S01]  /*17990*/  FADD.FTZ R184, R113, R196 ;  /* 0x000000c471b87221 */ /* 0x000fe20000010000 */
[C---:B------:R-:W-:Y:S01]  /*179a0*/  HMMA.16816.F32.BF16 R148, R20.reuse, R26, R148 ;  /* 0x0000001a1494723c */ /* 0x040fe20000041894 */
[----:B------:R-:W4:Y:S01]  /*179b0*/  LDSM.16.MT88.4 R24, [R124+0xb000] ;  /* 0x00b000007c18783b */ /* 0x000f220000004200 */
[----:B------:R-:W-:Y:S01]  /*179c0*/  MUFU.EX2 R110, R110 ;  /* 0x0000006e006e7308 */ /* 0x000fe20000000800 */
[----:B------:R-:W-:Y:S01]  /*179d0*/  FADD.FTZ R185, R0, R185 ;  /* 0x000000b900b97221 */ /* 0x000fe20000010000 */
[----:B------:R-:W-:Y:S01]  /*179e0*/  FADD.FTZ R184, R116, R184 ;  /* 0x000000b874b87221 */ /* 0x000fe20000010000 */
[-CC-:B------:R-:W-:Y:S01]  /*179f0*/  FFMA.FTZ R113, R180, R174.reuse, -R173.reuse ;  /* 0x000000aeb4717223 */ /* 0x180fe200000108ad */
[-C--:B------:R-:W-:Y:S01]  /*17a00*/  FFMA.FTZ R116, R176, R174.reuse, -R173 ;  /* 0x000000aeb0747223 */ /* 0x080fe200000108ad */
[----:B------:R-:W-:Y:S01]  /*17a10*/  FADD.FTZ R185, R191, R185 ;  /* 0x000000b9bfb97221 */ /* 0x000fe20000010000 */
[C---:B------:R-:W-:Y:S01]  /*17a20*/  HMMA.16816.F32.BF16 R160, R20.reuse, R28, R160 ;  /* 0x0000001c14a0723c */ /* 0x040fe200000418a0 */
[----:B------:R-:W-:Y:S01]  /*17a30*/  FADD.FTZ R184, R104, R184 ;  /* 0x000000b868b87221 */ /* 0x000fe20000010000 */
[----:B------:R-:W5:Y:S01]  /*17a40*/  MUFU.EX2 R98, R98 ;  /* 0x0000006200627308 */ /* 0x000f620000000800 */
[----:B------:R-:W-:Y:S01]  /*17a50*/  FADD.FTZ R125, R125, R185 ;  /* 0x000000b97d7d7221 */ /* 0x000fe20000010000 */
[-C--:B------:R-:W-:Y:S01]  /*17a60*/  FFMA.FTZ R0, R181, R174.reuse, -R173 ;  /* 0x000000aeb5007223 */ /* 0x080fe200000108ad */
[----:B------:R-:W-:Y:S01]  /*17a70*/  FADD.FTZ R184, R117, R184 ;  /* 0x000000b875b87221 */ /* 0x000fe20000010000 */
[-C--:B------:R-:W-:Y:S01]  /*17a80*/  FFMA.FTZ R164, R186, R174.reuse, -R179 ;  /* 0x000000aebaa47223 */ /* 0x080fe200000108b3 */
[----:B------:R-:W-:Y:S01]  /*17a90*/  FADD.FTZ R125, R118, R125 ;  /* 0x0000007d767d7221 */ /* 0x000fe20000010000 */
[C---:B------:R-:W-:Y:S01]  /*17aa0*/  HMMA.16816.F32.BF16 R156, R20.reuse, R30, R156 ;  /* 0x0000001e149c723c */ /* 0x040fe2000004189c */
[----:B------:R-:W4:Y:S01]  /*17ab0*/  LDSM.16.MT88.4 R28, [R38+0xb000] ;  /* 0x00b00000261c783b */ /* 0x000f220000004200 */
[----:B------:R-:W5:Y:S01]  /*17ac0*/  MUFU.EX2 R97, R97 ;  /* 0x0000006100617308 */ /* 0x000f620000000800 */
[----:B------:R-:W-:Y:S01]  /*17ad0*/  FADD.FTZ R105, R105, R184 ;  /* 0x000000b869697221 */ /* 0x000fe20000010000 */
[----:B------:R-:W-:Y:S01]  /*17ae0*/  FADD.FTZ R106, R106, R125 ;  /* 0x0000007d6a6a7221 */ /* 0x000fe20000010000 */
[-CC-:B------:R-:W-:Y:S01]  /*17af0*/  FFMA.FTZ R176, R182, R174.reuse, -R179.reuse ;  /* 0x000000aeb6b07223 */ /* 0x180fe200000108b3 */
[-CC-:B------:R-:W-:Y:S01]  /*17b00*/  FFMA.FTZ R180, R183, R174.reuse, -R179.reuse ;  /* 0x000000aeb7b47223 */ /* 0x180fe200000108b3 */
[-C--:B------:R-:W-:Y:S01]  /*17b10*/  FFMA.FTZ R104, R178, R174.reuse, -R179 ;  /* 0x000000aeb2687223 */ /* 0x080fe200000108b3 */
[C---:B--2---:R-:W-:Y:S01]  /*17b20*/  HMMA.16816.F32.BF16 R16, R20.reuse, R12, R16 ;  /* 0x0000000c1410723c */ /* 0x044fe20000041810 */
[----:B-1----:R-:W-:Y:S01]  /*17b30*/  FADD.FTZ R106, R107, R106 ;  /* 0x0000006a6b6a7221 */ /* 0x002fe20000010000 */
[----:B------:R-:W-:Y:S01]  /*17b40*/  MUFU.EX2 R100, R100 ;  /* 0x0000006400647308 */ /* 0x000fe20000000800 */
[-CC-:B------:R-:W-:Y:S01]  /*17b50*/  FFMA.FTZ R177, R177, R174.reuse, -R173.reuse ;  /* 0x000000aeb1b17223 */ /* 0x180fe200000108ad */
[-C--:B------:R-:W-:Y:S01]  /*17b60*/  FFMA.FTZ R8, R8, R174.reuse, -R173 ;  /* 0x000000ae08087223 */ /* 0x080fe200000108ad */
[-CC-:B------:R-:W-:Y:S01]  /*17b70*/  FFMA.FTZ R9, R9, R174.reuse, -R179.reuse ;  /* 0x000000ae09097223 */ /* 0x180fe200000108b3 */
[-C--:B------:R-:W-:Y:S01]  /*17b80*/  FFMA.FTZ R169, R169, R174.reuse, -R179 ;  /* 0x000000aea9a97223 */ /* 0x080fe200000108b3 */
[-C--:B------:R-:W-:Y:S01]  /*17b90*/  FFMA.FTZ R5, R5, R174.reuse, -R173 ;  /* 0x000000ae05057223 */ /* 0x080fe200000108ad */
[C---:B------:R-:W-:Y:S01]  /*17ba0*/  HMMA.16816.F32.BF16 R140, R20.reuse, R14, R140 ;  /* 0x0000000e148c723c */ /* 0x040fe2000004188c */
[----:B------:R-:W1:Y:S01]  /*17bb0*/  LDSM.16.MT88.4 R12, [R187+0x1000] ;  /* 0x00100000bb0c783b */ /* 0x000e620000004200 */
[----:B------:R-:W-:Y:S01]  /*17bc0*/  MUFU.EX2 R101, R101 ;  /* 0x0000006500657308 */ /* 0x000fe20000000800 */
[-CC-:B------:R-:W-:Y:S01]  /*17bd0*/  FFMA.FTZ R4, R4, R174.reuse, -R179.reuse ;  /* 0x000000ae04047223 */ /* 0x180fe200000108b3 */
[-C--:B------:R-:W-:Y:S01]  /*17be0*/  FFMA.FTZ R250, R11, R174.reuse, -R179 ;  /* 0x000000ae0bfa7223 */ /* 0x080fe200000108b3 */
[-CC-:B------:R-:W-:Y:S01]  /*17bf0*/  FFMA.FTZ R245, R7, R174.reuse, -R173.reuse ;  /* 0x000000ae07f57223 */ /* 0x180fe200000108ad */
[-CC-:B------:R-:W-:Y:S01]  /*17c00*/  FFMA.FTZ R170, R170, R174.reuse, -R173.reuse ;  /* 0x000000aeaaaa7223 */ /* 0x180fe200000108ad */
[----:B------:R-:W-:Y:S01]  /*17c10*/  FFMA.FTZ R71, R71, R174, -R173 ;  /* 0x000000ae47477223 */ /* 0x000fe200000108ad */
[C---:B------:R-:W-:Y:S01]  /*17c20*/  HMMA.16816.F32.BF16 R136, R20.reuse, R32, R136 ;  /* 0x000000201488723c */ /* 0x040fe20000041888 */
[----:B------:R-:W-:Y:S01]  /*17c30*/  @P0 IADD3 R236, PT, PT, R37, -0x3, RZ ;  /* 0xfffffffd25ec0810 */ /* 0x000fe20007ffe0ff */
[----:B------:R-:W-:Y:S06]  /*17c40*/  MUFU.EX2 R88, R88 ;  /* 0x0000005800587308 */ /* 0x000fec0000000800 */
[----:B------:R-:W-:Y:S01]  /*17c50*/  HMMA.16816.F32.BF16 R132, R20, R34, R132 ;  /* 0x000000221484723c */ /* 0x000fe20000041884 */
[----:B------:R-:W2:Y:S01]  /*17c60*/  LDSM.16.MT88.4 R32, [R115+0x1000] ;  /* 0x001000007320783b */ /* 0x000ea20000004200 */
[----:B---3--:R-:W-:Y:S01]  /*17c70*/  F2FP.BF16.F32.PACK_AB R20, R119, R107 ;  /* 0x0000006b7714723e */ /* 0x008fe200000010ff */
[----:B------:R-:W3:Y:S01]  /*17c80*/  MUFU.EX2 R99, R99 ;  /* 0x0000006300637308 */ /* 0x000ee20000000800 */
[----:B------:R-:W-:Y:S01]  /*17c90*/  F2FP.BF16.F32.PACK_AB R21, R109, R108 ;  /* 0x0000006c6d15723e */ /* 0x000fe200000010ff */
[----:B------:R-:W-:Y:S01]  /*17ca0*/  FADD.FTZ R108, R108, R105 ;  /* 0x000000696c6c7221 */ /* 0x000fe20000010000 */
[----:B-----5:R-:W-:Y:S01]  /*17cb0*/  F2FP.BF16.F32.PACK_AB R22, R98, R110 ;  /* 0x0000006e6216723e */ /* 0x020fe200000010ff */
[----:B------:R-:W-:Y:S01]  /*17cc0*/  FADD.FTZ R119, R119, R106 ;  /* 0x0000006a77777221 */ /* 0x000fe20000010000 */
[----:B------:R-:W-:Y:S01]  /*17cd0*/  F2FP.BF16.F32.PACK_AB R23, R97, R96 ;  /* 0x000000606117723e */ /* 0x000fe200000010ff */
[----:B------:R-:W-:-:S02]  /*17ce0*/  FADD.FTZ R109, R109, R108 ;  /* 0x0000006c6d6d7221 */ /* 0x000fc40000010000 */
[----:B------:R-:W5:Y:S01]  /*17cf0*/  MUFU.EX2 R111, R111 ;  /* 0x0000006f006f7308 */ /* 0x000f620000000800 */
[----:B------:R-:W-:Y:S01]  /*17d00*/  FADD.FTZ R119, R110, R119 ;  /* 0x000000776e777221 */ /* 0x000fe20000010000 */
[----:B------:R-:W-:Y:S02]  /*17d10*/  FADD.FTZ R109, R96, R109 ;  /* 0x0000006d606d7221 */ /* 0x000fe40000010000 */
[----:B----4-:R-:W-:Y:S01]  /*17d20*/  HMMA.16816.F32.BF16 R160, R20, R24, R160 ;  /* 0x0000001814a0723c */ /* 0x010fe200000418a0 */
[----:B------:R-:W-:Y:S01]  /*17d30*/  FADD.FTZ R98, R98, R119 ;  /* 0x0000007762627221 */ /* 0x000fe20000010000 */
[----:B------:R-:W-:Y:S02]  /*17d40*/  FADD.FTZ R97, R97, R109 ;  /* 0x0000006d61617221 */ /* 0x000fe40000010000 */
[----:B------:R-:W-:Y:S01]  /*17d50*/  MUFU.EX2 R102, R102 ;  /* 0x0000006600667308 */ /* 0x000fe20000000800 */
[----:B---3--:R-:W-:Y:S01]  /*17d60*/  FADD.FTZ R98, R99, R98 ;  /* 0x0000006263627221 */ /* 0x008fe20000010000 */
[----:B------:R-:W-:-:S02]  /*17d70*/  FADD.FTZ R97, R100, R97 ;  /* 0x0000006164617221 */ /* 0x000fc40000010000 */
[----:B------:R-:W-:Y:S01]  /*17d80*/  HMMA.16816.F32.BF16 R156, R20, R26, R156 ;  /* 0x0000001a149c723c */ /* 0x000fe2000004189c */
[----:B------:R-:W3:Y:S01]  /*17d90*/  LDSM.16.MT88.4 R24, [R124+0xb800] ;  /* 0x00b800007c18783b */ /* 0x000ee20000004200 */
[----:B------:R-:W-:Y:S02]  /*17da0*/  FADD.FTZ R97, R101, R97 ;  /* 0x0000006165617221 */ /* 0x000fe40000010000 */
[----:B------:R-:W4:Y:S01]  /*17db0*/  MUFU.EX2 R90, R90 ;  /* 0x0000005a005a7308 */ /* 0x000f220000000800 */
[----:B-----5:R-:W-:-:S03]  /*17dc0*/  FADD.FTZ R98, R111, R98 ;  /* 0x000000626f627221 */ /* 0x020fc60000010000 */
[C---:B------:R-:W-:Y:S04]  /*17dd0*/  HMMA.16816.F32.BF16 R152, R20.reuse, R28, R152 ;  /* 0x0000001c1498723c */ /* 0x040fe80000041898 */
[----:B------:R-:W5:Y:S04]  /*17de0*/  MUFU.EX2 R89, R89 ;  /* 0x0000005900597308 */ /* 0x000f680000000800 */
[C---:B------:R-:W-:Y:S01]  /*17df0*/  HMMA.16816.F32.BF16 R148, R20.reuse, R30, R148 ;  /* 0x0000001e1494723c */ /* 0x040fe20000041894 */
[----:B------:R-:W3:Y:S03]  /*17e00*/  LDSM.16.MT88.4 R28, [R38+0xb800] ;  /* 0x00b80000261c783b */ /* 0x000ee60000004200 */
[----:B------:R-:W-:Y:S04]  /*17e10*/  MUFU.EX2 R92, R92 ;  /* 0x0000005c005c7308 */ /* 0x000fe80000000800 */
[C---:B-1----:R-:W-:Y:S04]  /*17e20*/  HMMA.16816.F32.BF16 R16, R20.reuse, R12, R16 ;  /* 0x0000000c1410723c */ /* 0x042fe80000041810 */
[----:B------:R-:W-:Y:S04]  /*17e30*/  MUFU.EX2 R93, R93 ;  /* 0x0000005d005d7308 */ /* 0x000fe80000000800 */
[C---:B------:R-:W-:Y:S01]  /*17e40*/  HMMA.16816.F32.BF16 R140, R20.reuse, R14, R140 ;  /* 0x0000000e148c723c */ /* 0x040fe2000004188c */
[----:B------:R-:W1:Y:S03]  /*17e50*/  LDSM.16.MT88.4 R12, [R187+0x1800] ;  /* 0x00180000bb0c783b */ /* 0x000e660000004200 */
[----:B------:R-:W-:Y:S04]  /*17e60*/  MUFU.EX2 R80, R80 ;  /* 0x0000005000507308 */ /* 0x000fe80000000800 */
[C---:B--2---:R-:W-:Y:S04]  /*17e70*/  HMMA.16816.F32.BF16 R136, R20.reuse, R32, R136 ;  /* 0x000000201488723c */ /* 0x044fe80000041888 */
[----:B------:R-:W-:Y:S04]  /*17e80*/  MUFU.EX2 R91, R91 ;  /* 0x0000005b005b7308 */ /* 0x000fe80000000800 */
[----:B------:R-:W-:Y:S01]  /*17e90*/  HMMA.16816.F32.BF16 R132, R20, R34, R132 ;  /* 0x000000221484723c */ /* 0x000fe20000041884 */
[----:B------:R-:W2:Y:S01]  /*17ea0*/  LDSM.16.MT88.4 R32, [R115+0x1800] ;  /* 0x001800007320783b */ /* 0x000ea20000004200 */
[----:B------:R-:W-:-:S02]  /*17eb0*/  F2FP.BF16.F32.PACK_AB R20, R111, R99 ;  /* 0x000000636f14723e */ /* 0x000fc400000010ff */
[----:B------:R-:W-:Y:S01]  /*17ec0*/  F2FP.BF16.F32.PACK_AB R21, R101, R100 ;  /* 0x000000646515723e */ /* 0x000fe200000010ff */
[----:B------:R-:W2:Y:S01]  /*17ed0*/  MUFU.EX2 R103, R103 ;  /* 0x0000006700677308 */ /* 0x000ea20000000800 */
[----:B----4-:R-:W-:Y:S01]  /*17ee0*/  F2FP.BF16.F32.PACK_AB R22, R90, R102 ;  /* 0x000000665a16723e */ /* 0x010fe200000010ff */
[----:B------:R-:W-:Y:S01]  /*17ef0*/  FADD.FTZ R102, R102, R98 ;  /* 0x0000006266667221 */ /* 0x000fe20000010000 */
[C---:B-----5:R-:W-:Y:S01]  /*17f00*/  F2FP.BF16.F32.PACK_AB R23, R89.reuse, R88 ;  /* 0x000000585917723e */ /* 0x060fe200000010ff */
[----:B------:R-:W-:Y:S02]  /*17f10*/  FADD.FTZ R88, R88, R97 ;  /* 0x0000006158587221 */ /* 0x000fe40000010000 */
[----:B------:R-:W-:Y:S02]  /*17f20*/  FADD.FTZ R102, R90, R102 ;  /* 0x000000665a667221 */ /* 0x000fe40000010000 */
[----:B------:R-:W-:Y:S01]  /*17f30*/  MUFU.EX2 R94, R94 ;  /* 0x0000005e005e7308 */ /* 0x000fe20000000800 */
[----:B------:R-:W-:Y:S01]  /*17f40*/  FADD.FTZ R88, R89, R88 ;  /* 0x0000005859587221 */ /* 0x000fe20000010000 */
        /* <DEDUP_REMOVED lines=15> */
[C---:B--2---:R-:W-:Y:S06]  /*18040*/  HMMA.16816.F32.BF16 R136, R20.reuse, R32, R136 ;  /* 0x000000201488723c */ /* 0x044fec0000041888 */
[----:B------:R-:W2:Y:S02]  /*18050*/  MUFU.EX2 R95, R95 ;  /* 0x0000005f005f7308 */ /* 0x000ea40000000800 */
[----:B------:R-:W-:Y:S01]  /*18060*/  HMMA.16816.F32.BF16 R132, R20, R34, R132 ;  /* 0x000000221484723c */ /* 0x000fe20000041884 */
[----:B------:R-:W2:Y:S01]  /*18070*/  LDSM.16.MT88.4 R32, [R115+0x2000] ;  /* 0x002000007320783b */ /* 0x000ea20000004200 */
[----:B------:R-:W-:Y:S01]  /*18080*/  F2FP.BF16.F32.PACK_AB R20, R103, R91 ;  /* 0x0000005b6714723e */ /* 0x000fe200000010ff */
[----:B------:R-:W-:Y:S01]  /*18090*/  FADD.FTZ R91, R91, R102 ;  /* 0x000000665b5b7221 */ /* 0x000fe20000010000 */
[----:B------:R-:W-:Y:S01]  /*180a0*/  F2FP.BF16.F32.PACK_AB R21, R93, R92 ;  /* 0x0000005c5d15723e */ /* 0x000fe200000010ff */
[----:B------:R-:W-:Y:S01]  /*180b0*/  FADD.FTZ R92, R92, R88 ;  /* 0x000000585c5c7221 */ /* 0x000fe20000010000 */
[----:B---3--:R-:W-:Y:S01]  /*180c0*/  F2FP.BF16.F32.PACK_AB R22, R82, R94 ;  /* 0x0000005e5216723e */ /* 0x008fe200000010ff */
[----:B------:R-:W-:Y:S01]  /*180d0*/  MUFU.EX2 R86, R86 ;  /* 0x0000005600567308 */ /* 0x000fe20000000800 */
[----:B-----5:R-:W-:Y:S01]  /*180e0*/  F2FP.BF16.F32.PACK_AB R23, R81, R80 ;  /* 0x000000505117723e */ /* 0x020fe200000010ff */
[----:B------:R-:W-:Y:S01]  /*180f0*/  FADD.FTZ R92, R93, R92 ;  /* 0x0000005c5d5c7221 */ /* 0x000fe20000010000 */
[----:B------:R-:W-:-:S03]  /*18100*/  FADD.FTZ R91, R103, R91 ;  /* 0x0000005b675b7221 */ /* 0x000fc60000010000 */
[----:B------:R-:W-:Y:S01]  /*18110*/  FADD.FTZ R80, R80, R92 ;  /* 0x0000005c50507221 */ /* 0x000fe20000010000 */
[----:B------:R-:W-:Y:S01]  /*18120*/  FADD.FTZ R94, R94, R91 ;  /* 0x0000005b5e5e7221 */ /* 0x000fe20000010000 */
[----:B----4-:R-:W-:Y:S01]  /*18130*/  HMMA.16816.F32.BF16 R160, R20, R24, R160 ;  /* 0x0000001814a0723c */ /* 0x010fe200000418a0 */
[----:B------:R-:W3:Y:S01]  /*18140*/  MUFU.EX2 R74, R74 ;  /* 0x0000004a004a7308 */ /* 0x000ee20000000800 */
[----:B------:R-:W-:Y:S01]  /*18150*/  FADD.FTZ R80, R81, R80 ;  /* 0x0000005051507221 */ /* 0x000fe20000010000 */
[----:B------:R-:W-:-:S05]  /*18160*/  FADD.FTZ R94, R82, R94 ;  /* 0x0000005e525e7221 */ /* 0x000fca0000010000 */
        /* <DEDUP_REMOVED lines=8> */
[C---:B-1----:R-:W-:Y:S02]  /*181f0*/  HMMA.16816.F32.BF16 R16, R20.reuse, R12, R16 ;  /* 0x0000000c1410723c */ /* 0x042fe40000041810 */
[----:B------:R-:W-:Y:S06]  /*18200*/  MUFU.EX2 R60, R60 ;  /* 0x0000003c003c7308 */ /* 0x000fec0000000800 */
[C---:B------:R-:W-:Y:S01]  /*18210*/  HMMA.16816.F32.BF16 R140, R20.reuse, R14, R140 ;  /* 0x0000000e148c723c */ /* 0x040fe2000004188c */
[----:B------:R-:W1:Y:S01]  /*18220*/  LDSM.16.MT88.4 R12, [R187+0x2800] ;  /* 0x00280000bb0c783b */ /* 0x000e620000004200 */
[----:B------:R-:W-:Y:S06]  /*18230*/  MUFU.EX2 R75, R75 ;  /* 0x0000004b004b7308 */ /* 0x000fec0000000800 */
[C---:B--2---:R-:W-:Y:S02]  /*18240*/  HMMA.16816.F32.BF16 R136, R20.reuse, R32, R136 ;  /* 0x000000201488723c */ /* 0x044fe40000041888 */
[----:B------:R-:W2:Y:S06]  /*18250*/  MUFU.EX2 R87, R87 ;  /* 0x0000005700577308 */ /* 0x000eac0000000800 */
[----:B------:R-:W-:Y:S01]  /*18260*/  HMMA.16816.F32.BF16 R132, R20, R34, R132 ;  /* 0x000000221484723c */ /* 0x000fe20000041884 */
[----:B------:R-:W2:Y:S01]  /*18270*/  LDSM.16.MT88.4 R32, [R115+0x2800] ;  /* 0x002800007320783b */ /* 0x000ea20000004200 */
[----:B------:R-:W-:Y:S01]  /*18280*/  F2FP.BF16.F32.PACK_AB R20, R95, R83 ;  /* 0x000000535f14723e */ /* 0x000fe200000010ff */
[----:B------:R-:W-:Y:S01]  /*18290*/  MUFU.EX2 R78, R78 ;  /* 0x0000004e004e7308 */ /* 0x000fe20000000800 */
[----:B------:R-:W-:Y:S01]  /*182a0*/  F2FP.BF16.F32.PACK_AB R21, R85, R84 ;  /* 0x000000545515723e */ /* 0x000fe200000010ff */
[----:B------:R-:W-:Y:S01]  /*182b0*/  FADD.FTZ R84, R84, R80 ;  /* 0x0000005054547221 */ /* 0x000fe20000010000 */
[----:B---3--:R-:W-:Y:S01]  /*182c0*/  F2FP.BF16.F32.PACK_AB R22, R74, R86 ;  /* 0x000000564a16723e */ /* 0x008fe200000010ff */
[----:B------:R-:W-:Y:S01]  /*182d0*/  FADD.FTZ R83, R83, R94 ;  /* 0x0000005e53537221 */ /* 0x000fe20000010000 */
[----:B-----5:R-:W-:-:S03]  /*182e0*/  F2FP.BF16.F32.PACK_AB R23, R73, R72 ;  /* 0x000000484917723e */ /* 0x020fc600000010ff */
[----:B------:R-:W3:Y:S01]  /*182f0*/  MUFU.EX2 R62, R62 ;  /* 0x0000003e003e7308 */ /* 0x000ee20000000800 */
[----:B------:R-:W-:-:S03]  /*18300*/  FADD.FTZ R83, R95, R83 ;  /* 0x000000535f537221 */ /* 0x000fc60000010000 */
[----:B----4-:R-:W-:Y:S01]  /*18310*/  HMMA.16816.F32.BF16 R160, R20, R24, R160 ;  /* 0x0000001814a0723c */ /* 0x010fe200000418a0 */
[----:B------:R-:W-:-:S03]  /*18320*/  FADD.FTZ R86, R86, R83 ;  /* 0x0000005356567221 */ /* 0x000fc60000010000 */
[----:B------:R-:W4:Y:S01]  /*18330*/  MUFU.EX2 R61, R61 ;  /* 0x0000003d003d7308 */ /* 0x000f220000000800 */
[----:B------:R-:W-:-:S03]  /*18340*/  FADD.FTZ R86, R74, R86 ;  /* 0x000000564a567221 */ /* 0x000fc60000010000 */
        /* <DEDUP_REMOVED lines=8> */
[C---:B-1----:R-:W-:Y:S04]  /*183d0*/  HMMA.16816.F32.BF16 R16, R20.reuse, R12, R16 ;  /* 0x0000000c1410723c */ /* 0x042fe80000041810 */
[----:B------:R-:W-:Y:S04]  /*183e0*/  MUFU.EX2 R63, R63 ;  /* 0x0000003f003f7308 */ /* 0x000fe80000000800 */
[C---:B------:R-:W-:Y:S01]  /*183f0*/  HMMA.16816.F32.BF16 R140, R20.reuse, R14, R140 ;  /* 0x0000000e148c723c */ /* 0x040fe2000004188c */
[----:B------:R-:W1:Y:S03]  /*18400*/  LDSM.16.MT88.4 R12, [R187+0x3000] ;  /* 0x00300000bb0c783b */ /* 0x000e660000004200 */
[----:B------:R-:W1:Y:S04]  /*18410*/  MUFU.EX2 R79, R79 ;  /* 0x0000004f004f7308 */ /* 0x000e680000000800 */
[C---:B--2---:R-:W-:Y:S04]  /*18420*/  HMMA.16816.F32.BF16 R136, R20.reuse, R32, R136 ;  /* 0x000000201488723c */ /* 0x044fe80000041888 */
[----:B------:R-:W-:Y:S04]  /*18430*/  MUFU.EX2 R66, R66 ;  /* 0x0000004200427308 */ /* 0x000fe80000000800 */
[----:B------:R-:W-:Y:S01]  /*18440*/  HMMA.16816.F32.BF16 R132, R20, R34, R132 ;  /* 0x000000221484723c */ /* 0x000fe20000041884 */
[----:B------:R-:W2:Y:S01]  /*18450*/  LDSM.16.MT88.4 R32, [R115+0x3000] ;  /* 0x003000007320783b */ /* 0x000ea20000004200 */
[----:B------:R-:W-:Y:S01]  /*18460*/  F2FP.BF16.F32.PACK_AB R20, R87, R75 ;  /* 0x0000004b5714723e */ /* 0x000fe200000010ff */
[----:B------:R-:W-:Y:S01]  /*18470*/  FADD.FTZ R75, R75, R86 ;  /* 0x000000564b4b7221 */ /* 0x000fe20000010000 */
[----:B------:R-:W-:Y:S01]  /*18480*/  F2FP.BF16.F32.PACK_AB R21, R77, R76 ;  /* 0x0000004c4d15723e */ /* 0x000fe200000010ff */
[----:B------:R-:W2:Y:S01]  /*18490*/  MUFU.EX2 R54, R54 ;  /* 0x0000003600367308 */ /* 0x000ea20000000800 */
[----:B---3--:R-:W-:Y:S01]  /*184a0*/  F2FP.BF16.F32.PACK_AB R22, R62, R78 ;  /* 0x0000004e3e16723e */ /* 0x008fe200000010ff */
[----:B------:R-:W-:Y:S01]  /*184b0*/  FADD.FTZ R75, R87, R75 ;  /* 0x0000004b574b7221 */ /* 0x000fe20000010000 */
[----:B----4-:R-:W-:-:S03]  /*184c0*/  F2FP.BF16.F32.PACK_AB R23, R61, R60 ;  /* 0x0000003c3d17723e */ /* 0x010fc600000010ff */
[----:B------:R-:W-:Y:S02]  /*184d0*/  FADD.FTZ R78, R78, R75 ;  /* 0x0000004b4e4e7221 */ /* 0x000fe40000010000 */
[----:B------:R-:W3:Y:S02]  /*184e0*/  MUFU.EX2 R53, R53 ;  /* 0x0000003500357308 */ /* 0x000ee40000000800 */
[----:B-----5:R-:W-:Y:S01]  /*184f0*/  HMMA.16816.F32.BF16 R160, R20, R24, R160 ;  /* 0x0000001814a0723c */ /* 0x020fe200000418a0 */
[----:B------:R-:W-:-:S05]  /*18500*/  FADD.FTZ R78, R62, R78 ;  /* 0x0000004e3e4e7221 */ /* 0x000fca0000010000 */
[----:B------:R-:W-:Y:S02]  /*18510*/  MUFU.EX2 R56, R56 ;  /* 0x0000003800387308 */ /* 0x000fe40000000800 */
        /* <DEDUP_REMOVED lines=8> */
[C---:B-1----:R-:W-:Y:S06]  /*185a0*/  HMMA.16816.F32.BF16 R16, R20.reuse, R12, R16 ;  /* 0x0000000c1410723c */ /* 0x042fec0000041810 */
[----:B------:R-:W1:Y:S02]  /*185b0*/  MUFU.EX2 R67, R67 ;  /* 0x0000004300437308 */ /* 0x000e640000000800 */
        /* <DEDUP_REMOVED lines=9> */
[----:B------:R-:W-:-:S02]  /*18650*/  F2FP.BF16.F32.PACK_AB R21, R65, R64 ;  /* 0x000000404115723e */ /* 0x000fc400000010ff */
[----:B------:R-:W-:Y:S01]  /*18660*/  F2FP.BF16.F32.PACK_AB R22, R54, R66 ;  /* 0x000000423616723e */ /* 0x000fe200000010ff */
[----:B------:R-:W2:Y:S01]  /*18670*/  MUFU.EX2 R45, R45 ;  /* 0x0000002d002d7308 */ /* 0x000ea20000000800 */
[----:B---3--:R-:W-:Y:S01]  /*18680*/  F2FP.BF16.F32.PACK_AB R23, R53, R52 ;  /* 0x000000343517723e */ /* 0x008fe200000010ff */
[----:B------:R-:W-:-:S04]  /*18690*/  FADD.FTZ R63, R79, R63 ;  /* 0x0000003f4f3f7221 */ /* 0x000fc80000010000 */
[----:B------:R-:W-:Y:S02]  /*186a0*/  FADD.FTZ R66, R66, R63 ;  /* 0x0000003f42427221 */ /* 0x000fe40000010000 */
[----:B----4-:R-:W-:Y:S01]  /*186b0*/  HMMA.16816.F32.BF16 R160, R20, R24, R160 ;  /* 0x0000001814a0723c */ /* 0x010fe200000418a0 */
[----:B------:R-:W-:Y:S01]  /*186c0*/  MUFU.EX2 R48, R48 ;  /* 0x0000003000307308 */ /* 0x000fe20000000800 */
[----:B------:R-:W-:-:S06]  /*186d0*/  FADD.FTZ R66, R54, R66 ;  /* 0x0000004236427221 */ /* 0x000fcc0000010000 */
[C---:B------:R-:W-:Y:S01]  /*186e0*/  HMMA.16816.F32.BF16 R156, R20.reuse, R26, R156 ;  /* 0x0000001a149c723c */ /* 0x040fe2000004189c */
[----:B------:R-:W3:Y:S01]  /*186f0*/  LDSM.16.MT88.4 R24, [R124+0xe000] ;  /* 0x00e000007c18783b */ /* 0x000ee20000004200 */
[----:B------:R-:W-:Y:S06]  /*18700*/  MUFU.EX2 R49, R49 ;  /* 0x0000003100317308 */ /* 0x000fec0000000800 */
[C---:B-----5:R-:W-:Y:S02]  /*18710*/  HMMA.16816.F32.BF16 R152, R20.reuse, R28, R152 ;  /* 0x0000001c1498723c */ /* 0x060fe40000041898 */
[----:B------:R-:W-:Y:S06]  /*18720*/  MUFU.EX2 R50, R50 ;  /* 0x0000003200327308 */ /* 0x000fec0000000800 */
        /* <DEDUP_REMOVED lines=11> */
[----:B------:R-:W1:Y:S01]  /*187e0*/  LDSM.16.MT88.4 R32, [R115+0x4000] ;  /* 0x004000007320783b */ /* 0x000e620000004200 */
[----:B------:R-:W-:Y:S01]  /*187f0*/  F2FP.BF16.F32.PACK_AB R20, R67, R55 ;  /* 0x000000374314723e */ /* 0x000fe200000010ff */
[----:B------:R-:W2:Y:S01]  /*18800*/  MUFU.EX2 R126, R126 ;  /* 0x0000007e007e7308 */ /* 0x000ea20000000800 */
[----:B------:R-:W-:Y:S01]  /*18810*/  F2FP.BF16.F32.PACK_AB R21, R57, R56 ;  /* 0x000000383915723e */ /* 0x000fe200000010ff */
[----:B------:R-:W-:Y:S01]  /*18820*/  FADD.FTZ R55, R55, R66 ;  /* 0x0000004237377221 */ /* 0x000fe20000010000 */
[----:B------:R-:W-:-:S02]  /*18830*/  F2FP.BF16.F32.PACK_AB R22, R46, R58 ;  /* 0x0000003a2e16723e */ /* 0x000fc400000010ff */
[----:B------:R-:W-:Y:S01]  /*18840*/  F2FP.BF16.F32.PACK_AB R23, R45, R44 ;  /* 0x0000002c2d17723e */ /* 0x000fe200000010ff */
[----:B------:R-:W-:Y:S02]  /*18850*/  FADD.FTZ R55, R67, R55 ;  /* 0x0000003743377221 */ /* 0x000fe40000010000 */
[----:B------:R-:W-:Y:S02]  /*18860*/  MUFU.EX2 R41, R41 ;  /* 0x0000002900297308 */ /* 0x000fe40000000800 */
[----:B------:R-:W-:Y:S02]  /*18870*/  FADD.FTZ R58, R58, R55 ;  /* 0x000000373a3a7221 */ /* 0x000fe40000010000 */
[C---:B---3--:R-:W-:Y:S02]  /*18880*/  HMMA.16816.F32.BF16 R160, R20.reuse, R24, R160 ;  /* 0x0000001814a0723c */ /* 0x048fe400000418a0 */
[----:B------:R-:W-:Y:S02]  /*18890*/  FADD.FTZ R58, R46, R58 ;  /* 0x0000003a2e3a7221 */ /* 0x000fe40000010000 */
[----:B------:R-:W-:Y:S04]  /*188a0*/  MUFU.EX2 R144, R144 ;  /* 0x0000009000907308 */ /* 0x000fe80000000800 */
[C---:B------:R-:W-:Y:S01]  /*188b0*/  HMMA.16816.F32.BF16 R156, R20.reuse, R26, R156 ;  /* 0x0000001a149c723c */ /* 0x040fe2000004189c */
[----:B------:R-:W3:Y:S03]  /*188c0*/  LDSM.16.MT88.4 R24, [R124+0xe800] ;  /* 0x00e800007c18783b */ /* 0x000ee60000004200 */
[----:B------:R-:W-:Y:S04]  /*188d0*/  MUFU.EX2 R42, R42 ;  /* 0x0000002a002a7308 */ /* 0x000fe80000000800 */
[C---:B----4-:R-:W-:Y:S04]  /*188e0*/  HMMA.16816.F32.BF16 R152, R20.reuse, R28, R152 ;  /* 0x0000001c1498723c */ /* 0x050fe80000041898 */
[----:B------:R-:W4:Y:S04]  /*188f0*/  MUFU.EX2 R40, R40 ;  /* 0x0000002800287308 */ /* 0x000f280000000800 */
[C---:B------:R-:W-:Y:S01]  /*18900*/  HMMA.16816.F32.BF16 R148, R20.reuse, R30, R148 ;  /* 0x0000001e1494723c */ /* 0x040fe20000041894 */
[----:B------:R-:W4:Y:S03]  /*18910*/  LDSM.16.MT88.4 R28, [R38+0xe800] ;  /* 0x00e80000261c783b */ /* 0x000f260000004200 */
[----:B------:R-:W4:Y:S04]  /*18920*/  MUFU.EX2 R145, R145 ;  /* 0x0000009100917308 */ /* 0x000f280000000800 */
[C---:B-----5:R-:W-:Y:S04]  /*18930*/  HMMA.16816.F32.BF16 R16, R20.reuse, R12, R16 ;  /* 0x0000000c1410723c */ /* 0x060fe80000041810 */
[----:B------:R-:W-:Y:S04]  /*18940*/  MUFU.EX2 R43, R43 ;  /* 0x0000002b002b7308 */ /* 0x000fe80000000800 */
[C---:B------:R-:W-:Y:S01]  /*18950*/  HMMA.16816.F32.BF16 R140, R20.reuse, R14, R140 ;  /* 0x0000000e148c723c */ /* 0x040fe2000004188c */
[----:B------:R-:W5:Y:S03]  /*18960*/  LDSM.16.MT88.4 R12, [R187+0x4800] ;  /* 0x00480000bb0c783b */ /* 0x000f660000004200 */
[----:B------:R-:W5:Y:S04]  /*18970*/  MUFU.EX2 R146, R146 ;  /* 0x0000009200927308 */ /* 0x000f680000000800 */
[C---:B-1----:R-:W-:Y:S04]  /*18980*/  HMMA.16816.F32.BF16 R136, R20.reuse, R32, R136 ;  /* 0x000000201488723c */ /* 0x042fe80000041888 */
[----:B------:R-:W1:Y:S04]  /*18990*/  MUFU.EX2 R147, R147 ;  /* 0x0000009300937308 */ /* 0x000e680000000800 */
[----:B------:R-:W-:Y:S01]  /*189a0*/  HMMA.16816.F32.BF16 R132, R20, R34, R132 ;  /* 0x000000221484723c */ /* 0x000fe20000041884 */
[----:B------:R-:W1:Y:S01]  /*189b0*/  LDSM.16.MT88.4 R32, [R115+0x4800] ;  /* 0x004800007320783b */ /* 0x000e620000004200 */
[----:B------:R-:W-:Y:S01]  /*189c0*/  F2FP.BF16.F32.PACK_AB R20, R59, R47 ;  /* 0x0000002f3b14723e */ /* 0x000fe200000010ff */
[----:B------:R-:W-:Y:S01]  /*189d0*/  FADD.FTZ R47, R47, R58 ;  /* 0x0000003a2f2f7221 */ /* 0x000fe20000010000 */
[----:B------:R-:W-:Y:S01]  /*189e0*/  F2FP.BF16.F32.PACK_AB R21, R49, R48 ;  /* 0x000000303115723e */ /* 0x000fe200000010ff */
[----:B------:R-:W-:Y:S01]  /*189f0*/  MUFU.EX2 R36, R36 ;  /* 0x0000002400247308 */ /* 0x000fe20000000800 */
[----:B--2---:R-:W-:Y:S01]  /*18a00*/  F2FP.BF16.F32.PACK_AB R22, R127, R51 ;  /* 0x000000337f16723e */ /* 0x004fe200000010ff */
[----:B------:R-:W-:Y:S01]  /*18a10*/  FADD.FTZ R47, R59, R47 ;  /* 0x0000002f3b2f7221 */ /* 0x000fe20000010000 */
[----:B------:R-:W-:-:S03]  /*18a20*/  F2FP.BF16.F32.PACK_AB R23, R126, R50 ;  /* 0x000000327e17723e */ /* 0x000fc600000010ff */
[----:B------:R-:W-:Y:S02]  /*18a30*/  FADD.FTZ R47, R51, R47 ;  /* 0x0000002f332f7221 */ /* 0x000fe40000010000 */
[----:B------:R-:W-:Y:S02]  /*18a40*/  MUFU.EX2 R114, R114 ;  /* 0x0000007200727308 */ /* 0x000fe40000000800 */
[----:B---3--:R-:W-:Y:S01]  /*18a50*/  HMMA.16816.F32.BF16 R160, R20, R24, R160 ;  /* 0x0000001814a0723c */ /* 0x008fe200000418a0 */
[----:B------:R-:W-:-:S04]  /*18a60*/  FADD.FTZ R127, R127, R47 ;  /* 0x0000002f7f7f7221 */ /* 0x000fc80000010000 */
[----:B----4-:R-:W-:Y:S01]  /*18a70*/  FADD.FTZ R127, R40, R127 ;  /* 0x0000007f287f7221 */ /* 0x010fe20000010000 */
[----:B------:R-:W-:Y:S02]  /*18a80*/  MUFU.EX2 R120, R120 ;  /* 0x0000007800787308 */ /* 0x000fe40000000800 */
[C---:B------:R-:W-:Y:S01]  /*18a90*/  HMMA.16816.F32.BF16 R156, R20.reuse, R26, R156 ;  /* 0x0000001a149c723c */ /* 0x040fe2000004189c */
[----:B------:R-:W2:Y:S05]  /*18aa0*/  LDSM.16.MT88.4 R24, [R124+0xf000] ;  /* 0x00f000007c18783b */ /* 0x000eaa0000004200 */
[----:B------:R-:W3:Y:S02]  /*18ab0*/  MUFU.EX2 R165, R165 ;  /* 0x000000a500a57308 */ /* 0x000ee40000000800 */
[C---:B------:R-:W-:Y:S06]  /*18ac0*/  HMMA.16816.F32.BF16 R152, R20.reuse, R28, R152 ;  /* 0x0000001c1498723c */ /* 0x040fec0000041898 */
[----:B------:R-:W4:Y:S02]  /*18ad0*/  MUFU.EX2 R175, R175 ;  /* 0x000000af00af7308 */ /* 0x000f240000000800 */
[C---:B------:R-:W-:Y:S01]  /*18ae0*/  HMMA.16816.F32.BF16 R148, R20.reuse, R30, R148 ;  /* 0x0000001e1494723c */ /* 0x040fe20000041894 */
[----:B------:R-:W4:Y:S05]  /*18af0*/  LDSM.16.MT88.4 R28, [R38+0xf000] ;  /* 0x00f00000261c783b */ /* 0x000f2a0000004200 */
[----:B------:R-:W-:Y:S02]  /*18b00*/  MUFU.EX2 R192, R192 ;  /* 0x000000c000c07308 */ /* 0x000fe40000000800 */
[C---:B-----5:R-:W-:Y:S06]  /*18b10*/  HMMA.16816.F32.BF16 R16, R20.reuse, R12, R16 ;  /* 0x0000000c1410723c */ /* 0x060fec0000041810 */
[----:B------:R-:W5:Y:S02]  /*18b20*/  MUFU.EX2 R194, R194 ;  /* 0x000000c200c27308 */ /* 0x000f640000000800 */
[C---:B------:R-:W-:Y:S01]  /*18b30*/  HMMA.16816.F32.BF16 R140, R20.reuse, R14, R140 ;  /* 0x0000000e148c723c */ /* 0x040fe2000004188c */
[----:B------:R-:W5:Y:S05]  /*18b40*/  LDSM.16.MT88.4 R12, [R187+0x5000] ;  /* 0x00500000bb0c783b */ /* 0x000f6a0000004200 */
[----:B------:R-:W5:Y:S02]  /*18b50*/  MUFU.EX2 R193, R193 ;  /* 0x000000c100c17308 */ /* 0x000f640000000800 */
[C---:B-1----:R-:W-:Y:S06]  /*18b60*/  HMMA.16816.F32.BF16 R136, R20.reuse, R32, R136 ;  /* 0x000000201488723c */ /* 0x042fec0000041888 */
[----:B------:R-:W-:Y:S02]  /*18b70*/  MUFU.EX2 R122, R122 ;  /* 0x0000007a007a7308 */ /* 0x000fe40000000800 */
[----:B------:R-:W-:Y:S01]  /*18b80*/  HMMA.16816.F32.BF16 R132, R20, R34, R132 ;  /* 0x000000221484723c */ /* 0x000fe20000041884 */
[----:B------:R-:W1:Y:S01]  /*18b90*/  LDSM.16.MT88.4 R32, [R115+0x5000] ;  /* 0x005000007320783b */ /* 0x000e620000004200 */
[C---:B------:R-:W-:Y:S01]  /*18ba0*/  F2FP.BF16.F32.PACK_AB R20, R145.reuse, R40 ;  /* 0x000000289114723e */ /* 0x040fe200000010ff */
[----:B------:R-:W-:Y:S01]  /*18bb0*/  FADD.FTZ R145, R145, R127 ;  /* 0x0000007f91917221 */ /* 0x000fe20000010000 */
[----:B------:R-:W-:-:S02]  /*18bc0*/  F2FP.BF16.F32.PACK_AB R21, R144, R41 ;  /* 0x000000299015723e */ /* 0x000fc400000010ff */
[----:B------:R-:W-:Y:S01]  /*18bd0*/  F2FP.BF16.F32.PACK_AB R22, R146, R43 ;  /* 0x0000002b9216723e */ /* 0x000fe200000010ff */
[----:B------:R-:W-:Y:S01]  /*18be0*/  MUFU.EX2 R112, R112 ;  /* 0x0000007000707308 */ /* 0x000fe20000000800 */
[----:B------:R-:W-:Y:S01]  /*18bf0*/  F2FP.BF16.F32.PACK_AB R23, R147, R42 ;  /* 0x0000002a9317723e */ /* 0x000fe200000010ff */
[----:B------:R-:W-:-:S04]  /*18c00*/  FADD.FTZ R145, R43, R145 ;  /* 0x000000912b917221 */ /* 0x000fc80000010000 */
[----:B------:R-:W-:Y:S02]  /*18c10*/  FADD.FTZ R146, R146, R145 ;  /* 0x0000009192927221 */ /* 0x000fe40000010000 */
[----:B--2---:R-:W-:Y:S01]  /*18c20*/  HMMA.16816.F32.BF16 R160, R20, R24, R160 ;  /* 0x0000001814a0723c */ /* 0x004fe200000418a0 */
[----:B------:R-:W-:Y:S01]  /*18c30*/  MUFU.EX2 R70, R70 ;  /* 0x0000004600467308 */ /* 0x000fe20000000800 */
[----:B---3--:R-:W-:-:S04]  /*18c40*/  FADD.FTZ R146, R165, R146 ;  /* 0x00000092a5927221 */ /* 0x008fc80000010000 */
[C---:B----4-:R-:W-:Y:S02]  /*18c50*/  FADD.FTZ R146, R175.reuse, R146 ;  /* 0x00000092af927221 */ /* 0x050fe40000010000 */
[C---:B------:R-:W-:Y:S01]  /*18c60*/  HMMA.16816.F32.BF16 R156, R20.reuse, R26, R156 ;  /* 0x0000001a149c723c */ /* 0x040fe2000004189c */
[----:B------:R-:W2:Y:S01]  /*18c70*/  LDSM.16.MT88.4 R24, [R124+0xf800] ;  /* 0x00f800007c18783b */ /* 0x000ea20000004200 */
[----:B------:R-:W-:Y:S06]  /*18c80*/  MUFU.EX2 R188, R188 ;  /* 0x000000bc00bc7308 */ /* 0x000fec0000000800 */
[----:B------:R-:W-:Y:S01]  /*18c90*/  HMMA.16816.F32.BF16 R152, R20, R28, R152 ;  /* 0x0000001c1498723c */ /* 0x000fe20000041898 */
[----:B------:R-:W-:Y:S01]  /*18ca0*/  F2FP.BF16.F32.PACK_AB R28, R175, R165 ;  /* 0x000000a5af1c723e */ /* 0x000fe200000010ff */
[----:B------:R-:W3:Y:S01]  /*18cb0*/  MUFU.EX2 R123, R123 ;  /* 0x0000007b007b7308 */ /* 0x000ee20000000800 */
[----:B------:R-:W-:-:S05]  /*18cc0*/  F2FP.BF16.F32.PACK_AB R29, R114, R36 ;  /* 0x00000024721d723e */ /* 0x000fca00000010ff */
[----:B------:R-:W-:Y:S01]  /*18cd0*/  HMMA.16816.F32.BF16 R148, R20, R30, R148 ;  /* 0x0000001e1494723c */ /* 0x000fe20000041894 */
[----:B-----5:R-:W-:Y:S01]  /*18ce0*/  F2FP.BF16.F32.PACK_AB R30, R194, R192 ;  /* 0x000000c0c21e723e */ /* 0x020fe200000010ff */
[----:B------:R-:W-:Y:S01]  /*18cf0*/  MUFU.EX2 R189, R189 ;  /* 0x000000bd00bd7308 */ /* 0x000fe20000000800 */
[----:B------:R-:W-:Y:S01]  /*18d00*/  F2FP.BF16.F32.PACK_AB R31, R193, R120 ;  /* 0x00000078c11f723e */ /* 0x000fe200000010ff */
[----:B------:R-:W-:-:S04]  /*18d10*/  FADD.FTZ R192, R192, R146 ;  /* 0x00000092c0c07221 */ /* 0x000fc80000010000 */
[C---:B------:R-:W-:Y:S01]  /*18d20*/  HMMA.16816.F32.BF16 R16, R20.reuse, R12, R16 ;  /* 0x0000000c1410723c */ /* 0x040fe20000041810 */
[----:B------:R-:W-:Y:S01]  /*18d30*/  FADD.FTZ R192, R194, R192 ;  /* 0x000000c0c2c07221 */ /* 0x000fe20000010000 */
[----:B------:R-:W4:Y:S06]  /*18d40*/  MUFU.EX2 R190, R190 ;  /* 0x000000be00be7308 */ /* 0x000f2c0000000800 */
[C---:B------:R-:W-:Y:S01]  /*18d50*/  HMMA.16816.F32.BF16 R140, R20.reuse, R14, R140 ;  /* 0x0000000e148c723c */ /* 0x040fe2000004188c */
[----:B------:R-:W5:Y:S01]  /*18d60*/  LDSM.16.MT88.4 R12, [R38+0xf800] ;  /* 0x00f80000260c783b */ /* 0x000f620000004200 */
[----:B------:R-:W4:Y:S06]  /*18d70*/  MUFU.EX2 R39, R39 ;  /* 0x0000002700277308 */ /* 0x000f2c0000000800 */
[C---:B-1----:R-:W-:Y:S02]  /*18d80*/  HMMA.16816.F32.BF16 R136, R20.reuse, R32, R136 ;  /* 0x000000201488723c */ /* 0x042fe40000041888 */
[----:B------:R-:W-:Y:S06]  /*18d90*/  MUFU.EX2 R113, R113 ;  /* 0x0000007100717308 */ /* 0x000fec0000000800 */
[----:B------:R-:W-:Y:S01]  /*18da0*/  HMMA.16816.F32.BF16 R132, R20, R34, R132 ;  /* 0x000000221484723c */ /* 0x000fe20000041884 */
[----:B------:R-:W1:Y:S01]  /*18db0*/  LDSM.16.MT88.4 R20, [R187+0x5800] ;  /* 0x00580000bb14783b */ /* 0x000e620000004200 */
[----:B------:R-:W-:Y:S03]  /*18dc0*/  MUFU.EX2 R0, R0 ;  /* 0x0000000000007308 */ /* 0x000fe60000000800 */
[----:B------:R-:W3:Y:S03]  /*18dd0*/  LDSM.16.MT88.4 R32, [R115+0x5800] ;  /* 0x005800007320783b */ /* 0x000ee60000004200 */
[C---:B--2---:R-:W-:Y:S02]  /*18de0*/  HMMA.16816.F32.BF16 R160, R28.reuse, R24, R160 ;  /* 0x000000181ca0723c */ /* 0x044fe400000418a0 */
[----:B------:R-:W-:Y:S06]  /*18df0*/  MUFU.EX2 R116, R116 ;  /* 0x0000007400747308 */ /* 0x000fec0000000800 */
[C---:B------:R-:W-:Y:S01]  /*18e00*/  HMMA.16816.F32.BF16 R156, R28.reuse, R26, R156 ;  /* 0x0000001a1c9c723c */ /* 0x040fe2000004189c */
[----:B------:R-:W2:Y:S01]  /*18e10*/  LDSM.16.MT88.4 R24, [R38+0x10000] ;  /* 0x010000002618783b */ /* 0x000ea20000004200 */
[----:B------:R-:W-:Y:S06]  /*18e20*/  MUFU.EX2 R164, R164 ;  /* 0x000000a400a47308 */ /* 0x000fec0000000800 */
[C---:B-----5:R-:W-:Y:S02]  /*18e30*/  HMMA.16816.F32.BF16 R152, R28.reuse, R12, R152 ;  /* 0x0000000c1c98723c */ /* 0x060fe40000041898 */
[----:B------:R-:W5:Y:S06]  /*18e40*/  MUFU.EX2 R176, R176 ;  /* 0x000000b000b07308 */ /* 0x000f6c0000000800 */
[C---:B------:R-:W-:Y:S01]  /*18e50*/  HMMA.16816.F32.BF16 R148, R28.reuse, R14, R148 ;  /* 0x0000000e1c94723c */ /* 0x040fe20000041894 */
[----:B------:R-:W-:Y:S01]  /*18e60*/  LDSM.16.MT88.4 R12, [R124+0x10000] ;  /* 0x010000007c0c783b */ /* 0x000fe20000004200 */
[----:B------:R-:W-:Y:S06]  /*18e70*/  MUFU.EX2 R180, R180 ;  /* 0x000000b400b47308 */ /* 0x000fec0000000800 */
[C---:B-1----:R-:W-:Y:S02]  /*18e80*/  HMMA.16816.F32.BF16 R16, R28.reuse, R20, R16 ;  /* 0x000000141c10723c */ /* 0x042fe40000041810 */
[----:B------:R-:W1:Y:S06]  /*18e90*/  MUFU.EX2 R104, R104 ;  /* 0x0000006800687308 */ /* 0x000e6c0000000800 */
[C---:B------:R-:W-:Y:S01]  /*18ea0*/  HMMA.16816.F32.BF16 R140, R28.reuse, R22, R140 ;  /* 0x000000161c8c723c */ /* 0x040fe2000004188c */
[----:B------:R-:W5:Y:S01]  /*18eb0*/  LDSM.16.MT88.4 R20, [R187+0x6000] ;  /* 0x00600000bb14783b */ /* 0x000f620000004200 */
[----:B------:R-:W1:Y:S06]  /*18ec0*/  MUFU.EX2 R105, R177 ;  /* 0x000000b100697308 */ /* 0x000e6c0000000800 */
[C---:B---3--:R-:W-:Y:S02]  /*18ed0*/  HMMA.16816.F32.BF16 R136, R28.reuse, R32, R136 ;  /* 0x000000201c88723c */ /* 0x048fe40000041888 */
[----:B------:R-:W-:Y:S06]  /*18ee0*/  MUFU.EX2 R8, R8 ;  /* 0x0000000800087308 */ /* 0x000fec0000000800 */
[----:B------:R-:W-:Y:S01]  /*18ef0*/  HMMA.16816.F32.BF16 R132, R28, R34, R132 ;  /* 0x000000221c84723c */ /* 0x000fe20000041884 */
[----:B------:R-:W-:Y:S01]  /*18f00*/  F2FP.BF16.F32.PACK_AB R28, R123, R188 ;  /* 0x000000bc7b1c723e */ /* 0x000fe200000010ff */
[----:B------:R-:W3:Y:S01]  /*18f10*/  LDSM.16.MT88.4 R32, [R115+0x6000] ;  /* 0x006000007320783b */ /* 0x000ee20000004200 */
[----:B------:R-:W-:Y:S01]  /*18f20*/  F2FP.BF16.F32.PACK_AB R29, R112, R122 ;  /* 0x0000007a701d723e */ /* 0x000fe200000010ff */
[----:B------:R-:W-:Y:S01]  /*18f30*/  MUFU.EX2 R9, R9 ;  /* 0x0000000900097308 */ /* 0x000fe20000000800 */
[----:B----4-:R-:W-:Y:S01]  /*18f40*/  F2FP.BF16.F32.PACK_AB R30, R190, R189 ;  /* 0x000000bdbe1e723e */ /* 0x010fe200000010ff */
[----:B------:R-:W-:Y:S01]  /*18f50*/  FADD.FTZ R188, R188, R192 ;  /* 0x000000c0bcbc7221 */ /* 0x000fe20000010000 */
[----:B------:R-:W-:-:S03]  /*18f60*/  F2FP.BF16.F32.PACK_AB R31, R39, R70 ;  /* 0x00000046271f723e */ /* 0x000fc600000010ff */
[----:B------:R-:W-:Y:S02]  /*18f70*/  FADD.FTZ R188, R123, R188 ;  /* 0x000000bc7bbc7221 */ /* 0x000fe40000010000 */
[----:B------:R-:W-:Y:S02]  /*18f80*/  MUFU.EX2 R5, R5 ;  /* 0x0000000500057308 */ /* 0x000fe40000000800 */
[----:B--2---:R-:W-:Y:S01]  /*18f90*/  HMMA.16816.F32.BF16 R152, R28, R24, R152 ;  /* 0x000000181c98723c */ /* 0x004fe20000041898 */
[----:B------:R-:W-:-:S04]  /*18fa0*/  FADD.FTZ R189, R189, R188 ;  /* 0x000000bcbdbd7221 */ /* 0x000fc80000010000 */
[----:B------:R-:W-:Y:S01]  /*18fb0*/  FADD.FTZ R189, R190, R189 ;  /* 0x000000bdbebd7221 */ /* 0x000fe20000010000 */
[----:B------:R-:W-:Y:S02]  /*18fc0*/  MUFU.EX2 R4, R4 ;  /* 0x0000000400047308 */ /* 0x000fe40000000800 */
[C---:B------:R-:W-:Y:S01]  /*18fd0*/  HMMA.16816.F32.BF16 R148, R28.reuse, R26, R148 ;  /* 0x0000001a1c94723c */ /* 0x040fe20000041894 */
[----:B------:R-:W2:Y:S05]  /*18fe0*/  LDSM.16.MT88.4 R24, [R187+0x6800] ;  /* 0x00680000bb18783b */ /* 0x000eaa0000004200 */
[----:B------:R-:W-:Y:S02]  /*18ff0*/  MUFU.EX2 R250, R250 ;  /* 0x000000fa00fa7308 */ /* 0x000fe40000000800 */
[C---:B-----5:R-:W-:Y:S06]  /*19000*/  HMMA.16816.F32.BF16 R16, R28.reuse, R20, R16 ;  /* 0x000000141c10723c */ /* 0x060fec0000041810 */
[----:B------:R-:W-:Y:S02]  /*19010*/  MUFU.EX2 R245, R245 ;  /* 0x000000f500f57308 */ /* 0x000fe40000000800 */
[C---:B------:R-:W-:Y:S08]  /*19020*/  HMMA.16816.F32.BF16 R160, R28.reuse, R12, R160 ;  /* 0x0000000c1ca0723c */ /* 0x040ff000000418a0 */
[C---:B------:R-:W-:Y:S01]  /*19030*/  HMMA.16816.F32.BF16 R156, R28.reuse, R14, R156 ;  /* 0x0000000e1c9c723c */ /* 0x040fe2000004189c */
[----:B------:R-:W4:Y:S07]  /*19040*/  LDSM.16.MT88.4 R12, [R124+0x10800] ;  /* 0x010800007c0c783b */ /* 0x000f2e0000004200 */
[C---:B------:R-:W-:Y:S01]  /*19050*/  HMMA.16816.F32.BF16 R140, R28.reuse, R22, R140 ;  /* 0x000000161c8c723c */ /* 0x040fe2000004188c */
[----:B------:R-:W5:Y:S07]  /*19060*/  LDSM.16.MT88.4 R20, [R38+0x10800] ;  /* 0x010800002614783b */ /* 0x000f6e0000004200 */
[----:B---3--:R-:W-:Y:S01]  /*19070*/  HMMA.16816.F32.BF16 R136, R28, R32, R136 ;  /* 0x000000201c88723c */ /* 0x008fe20000041888 */
[-CC-:B------:R-:W-:Y:S01]  /*19080*/  FFMA.FTZ R32, R129, R174.reuse, -R173.reuse ;  /* 0x000000ae81207223 */ /* 0x180fe200000108ad */
[----:B------:R-:W-:-:S05]  /*19090*/  FFMA.FTZ R33, R130, R174, -R173 ;  /* 0x000000ae82217223 */ /* 0x000fca00000108ad */
[----:B------:R-:W-:Y:S01]  /*190a0*/  MUFU.EX2 R32, R32 ;  /* 0x0000002000207308 */ /* 0x000fe20000000800 */
[----:B------:R-:W-:Y:S01]  /*190b0*/  HMMA.16816.F32.BF16 R132, R28, R34, R132 ;  /* 0x000000221c84723c */ /* 0x000fe20000041884 */
[----:B------:R-:W-:Y:S01]  /*190c0*/  F2FP.BF16.F32.PACK_AB R28, R176, R164 ;  /* 0x000000a4b01c723e */ /* 0x000fe200000010ff */
[-CC-:B------:R-:W-:Y:S01]  /*190d0*/  FFMA.FTZ R34, R128, R174.reuse, -R179.reuse ;  /* 0x000000ae80227223 */ /* 0x180fe200000108b3 */
[----:B------:R-:W-:Y:S01]  /*190e0*/  F2FP.BF16.F32.PACK_AB R29, R0, R113 ;  /* 0x00000071001d723e */ /* 0x000fe200000010ff */
[----:B------:R-:W-:Y:S01]  /*190f0*/  FFMA.FTZ R35, R131, R174, -R179 ;  /* 0x000000ae83237223 */ /* 0x000fe200000108b3 */
[----:B-1----:R-:W-:Y:S01]  /*19100*/  F2FP.BF16.F32.PACK_AB R30, R104, R180 ;  /* 0x000000b4681e723e */ /* 0x002fe200000010ff */
[----:B------:R-:W-:Y:S01]  /*19110*/  FADD.FTZ R164, R164, R189 ;  /* 0x000000bda4a47221 */ /* 0x000fe20000010000 */
[----:B------:R-:W-:Y:S01]  /*19120*/  F2FP.BF16.F32.PACK_AB R31, R105, R116 ;  /* 0x00000074691f723e */ /* 0x000fe200000010ff */
[----:B------:R-:W-:Y:S02]  /*19130*/  MUFU.EX2 R33, R33 ;  /* 0x0000002100217308 */ /* 0x000fe40000000800 */
[----:B------:R-:W-:-:S04]  /*19140*/  FADD.FTZ R164, R176, R164 ;  /* 0x000000a4b0a47221 */ /* 0x000fc80000010000 */
[C---:B--2---:R-:W-:Y:S01]  /*19150*/  HMMA.16816.F32.BF16 R16, R28.reuse, R24, R16 ;  /* 0x000000181c10723c */ /* 0x044fe20000041810 */
[----:B------:R-:W-:Y:S01]  /*19160*/  FADD.FTZ R24, R85, R84 ;  /* 0x0000005455187221 */ /* 0x000fe20000010000 */
[----:B------:R-:W1:Y:S01]  /*19170*/  MUFU.EX2 R34, R34 ;  /* 0x0000002200227308 */ /* 0x000e620000000800 */
[----:B------:R-:W-:Y:S02]  /*19180*/  FADD.FTZ R180, R180, R164 ;  /* 0x000000a4b4b47221 */ /* 0x000fe40000010000 */
[----:B------:R-:W-:Y:S02]  /*19190*/  FADD.FTZ R24, R72, R24 ;  /* 0x0000001848187221 */ /* 0x000fe40000010000 */
[----:B------:R-:W-:Y:S01]  /*191a0*/  FADD.FTZ R180, R104, R180 ;  /* 0x000000b468b47221 */ /* 0x000fe20000010000 */
[----:B----4-:R-:W-:Y:S01]  /*191b0*/  HMMA.16816.F32.BF16 R160, R28, R12, R160 ;  /* 0x0000000c1ca0723c */ /* 0x010fe200000418a0 */
[----:B------:R-:W-:Y:S01]  /*191c0*/  FADD.FTZ R24, R73, R24 ;  /* 0x0000001849187221 */ /* 0x000fe20000010000 */
[----:B------:R-:W-:Y:S01]  /*191d0*/  FFMA.FTZ R73, R168, R174, -R173 ;  /* 0x000000aea8497223 */ /* 0x000fe200000108ad */
[----:B------:R-:W-:Y:S02]  /*191e0*/  MUFU.EX2 R35, R35 ;  /* 0x0000002300237308 */ /* 0x000fe40000000800 */
[----:B------:R-:W-:-:S03]  /*191f0*/  FADD.FTZ R76, R76, R24 ;  /* 0x000000184c4c7221 */ /* 0x000fc60000010000 */
[----:B------:R-:W-:Y:S01]  /*19200*/  HMMA.16816.F32.BF16 R156, R28, R14, R156 ;  /* 0x0000000e1c9c723c */ /* 0x000fe2000004189c */
[----:B------:R-:W-:Y:S01]  /*19210*/  FADD.FTZ R76, R77, R76 ;  /* 0x0000004c4d4c7221 */ /* 0x000fe20000010000 */
[----:B------:R-:W2:Y:S01]  /*19220*/  LDSM.16.MT88.4 R12, [R115+0x6800] ;  /* 0x00680000730c783b */ /* 0x000ea20000004200 */
[----:B------:R-:W3:Y:S02]  /*19230*/  MUFU.EX2 R72, R169 ;  /* 0x000000a900487308 */ /* 0x000ee40000000800 */
[----:B------:R-:W-:-:S03]  /*19240*/  FADD.FTZ R60, R60, R76 ;  /* 0x0000004c3c3c7221 */ /* 0x000fc60000010000 */
[----:B-----5:R-:W-:Y:S01]  /*19250*/  HMMA.16816.F32.BF16 R152, R28, R20, R152 ;  /* 0x000000141c98723c */ /* 0x020fe20000041898 */
[----:B------:R-:W-:Y:S02]  /*19260*/  FADD.FTZ R60, R61, R60 ;  /* 0x0000003c3d3c7221 */ /* 0x000fe40000010000 */
[----:B------:R-:W4:Y:S02]  /*19270*/  MUFU.EX2 R73, R73 ;  /* 0x0000004900497308 */ /* 0x000f240000000800 */
[----:B------:R-:W-:-:S03]  /*19280*/  FADD.FTZ R60, R64, R60 ;  /* 0x0000003c403c7221 */ /* 0x000fc60000010000 */
[C---:B------:R-:W-:Y:S01]  /*19290*/  HMMA.16816.F32.BF16 R148, R28.reuse, R22, R148 ;  /* 0x000000161c94723c */ /* 0x040fe20000041894 */
[----:B------:R-:W-:Y:S01]  /*192a0*/  FADD.FTZ R65, R65, R60 ;  /* 0x0000003c41417221 */ /* 0x000fe20000010000 */
[----:B------:R-:W5:Y:S03]  /*192b0*/  LDSM.16.MT88.4 R20, [R124+0x11000] ;  /* 0x011000007c14783b */ /* 0x000f660000004200 */
[----:B------:R-:W-:Y:S02]  /*192c0*/  FADD.FTZ R65, R52, R65 ;  /* 0x0000004134417221 */ /* 0x000fe40000010000 */
[----:B------:R-:W-:Y:S01]  /*192d0*/  MUFU.EX2 R52, R170 ;  /* 0x000000aa00347308 */ /* 0x000fe20000000800 */
[----:B------:R-:W-:Y:S01]  /*192e0*/  HMMA.16816.F32.BF16 R140, R28, R26, R140 ;  /* 0x0000001a1c8c723c */ /* 0x000fe2000004188c */
[----:B------:R-:W-:Y:S01]  /*192f0*/  FADD.FTZ R53, R53, R65 ;  /* 0x0000004135357221 */ /* 0x000fe20000010000 */
[----:B------:R-:W5:Y:S03]  /*19300*/  LDSM.16.MT88.4 R24, [R38+0x11000] ;  /* 0x011000002618783b */ /* 0x000f660000004200 */
[----:B------:R-:W-:-:S02]  /*19310*/  FADD.FTZ R56, R56, R53 ;  /* 0x0000003538387221 */ /* 0x000fc40000010000 */
[----:B------:R-:W-:Y:S02]  /*19320*/  MUFU.EX2 R53, R71 ;  /* 0x0000004700357308 */ /* 0x000fe40000000800 */
[----:B------:R-:W-:-:S04]  /*19330*/  FADD.FTZ R57, R57, R56 ;  /* 0x0000003839397221 */ /* 0x000fc80000010000 */
[----:B------:R-:W-:Y:S01]  /*19340*/  FADD.FTZ R57, R44, R57 ;  /* 0x000000392c397221 */ /* 0x000fe20000010000 */
[----:B------:R-:W-:-:S03]  /*19350*/  FFMA.FTZ R44, R172, R174, -R179 ;  /* 0x000000aeac2c7223 */ /* 0x000fc600000108b3 */
[----:B------:R-:W-:Y:S01]  /*19360*/  FADD.FTZ R45, R45, R57 ;  /* 0x000000392d2d7221 */ /* 0x000fe20000010000 */
[----:B--2---:R-:W-:Y:S02]  /*19370*/  HMMA.16816.F32.BF16 R136, R28, R12, R136 ;  /* 0x0000000c1c88723c */ /* 0x004fe40000041888 */
[----:B------:R-:W2:Y:S01]  /*19380*/  MUFU.EX2 R44, R44 ;  /* 0x0000002c002c7308 */ /* 0x000ea20000000800 */
[----:B------:R-:W-:-:S04]  /*19390*/  FADD.FTZ R45, R48, R45 ;  /* 0x0000002d302d7221 */ /* 0x000fc80000010000 */
[----:B------:R-:W-:Y:S01]  /*193a0*/  FADD.FTZ R49, R49, R45 ;  /* 0x0000002d31317221 */ /* 0x000fe20000010000 */
[----:B------:R-:W-:Y:S01]  /*193b0*/  HMMA.16816.F32.BF16 R132, R28, R14, R132 ;  /* 0x0000000e1c84723c */ /* 0x000fe20000041884 */
[----:B-1----:R-:W-:Y:S01]  /*193c0*/  F2FP.BF16.F32.PACK_AB R28, R9, R34 ;  /* 0x00000022091c723e */ /* 0x002fe200000010ff */
[----:B------:R-:W1:Y:S01]  /*193d0*/  LDSM.16.MT88.4 R12, [R187+0x7000] ;  /* 0x00700000bb0c783b */ /* 0x000e620000004200 */
[----:B------:R-:W-:Y:S01]  /*193e0*/  F2FP.BF16.F32.PACK_AB R29, R8, R32 ;  /* 0x00000020081d723e */ /* 0x000fe200000010ff */
[----:B------:R-:W-:Y:S01]  /*193f0*/  FADD.FTZ R49, R50, R49 ;  /* 0x0000003132317221 */ /* 0x000fe20000010000 */
[----:B---3--:R-:W-:Y:S01]  /*19400*/  F2FP.BF16.F32.PACK_AB R30, R72, R35 ;  /* 0x00000023481e723e */ /* 0x008fe200000010ff */
[----:B------:R-:W-:Y:S01]  /*19410*/  FFMA.FTZ R45, R171, R174, -R179 ;  /* 0x000000aeab2d7223 */ /* 0x000fe200000108b3 */
[----:B----4-:R-:W-:Y:S01]  /*19420*/  F2FP.BF16.F32.PACK_AB R31, R73, R33 ;  /* 0x00000021491f723e */ /* 0x010fe200000010ff */
[----:B------:R-:W-:Y:S01]  /*19430*/  FADD.FTZ R49, R126, R49 ;  /* 0x000000317e317221 */ /* 0x000fe20000010000 */
[----:B------:R-:W-:Y:S01]  /*19440*/  LDSM.16.MT88.4 R184, [R187+0x7800] ;  /* 0x00780000bbb8783b */ /* 0x000fe20000004200 */
[----:B------:R-:W-:-:S02]  /*19450*/  FADD.FTZ R34, R34, R180 ;  /* 0x000000b422227221 */ /* 0x000fc40000010000 */
[----:B------:R-:W-:Y:S01]  /*19460*/  FADD.FTZ R41, R41, R49 ;  /* 0x0000003129297221 */ /* 0x000fe20000010000 */
[----:B------:R-:W3:Y:S01]  /*19470*/  MUFU.EX2 R45, R45 ;  /* 0x0000002d002d7308 */ /* 0x000ee20000000800 */
[----:B-----5:R-:W-:Y:S01]  /*19480*/  HMMA.16816.F32.BF16 R160, R28, R20, R160 ;  /* 0x000000141ca0723c */ /* 0x020fe200000418a0 */
[----:B------:R-:W-:Y:S01]  /*19490*/  FADD.FTZ R34, R9, R34 ;  /* 0x0000002209227221 */ /* 0x000fe20000010000 */
[----:B------:R-:W-:-:S03]  /*194a0*/  FADD.FTZ R41, R144, R41 ;  /* 0x0000002990297221 */ /* 0x000fc60000010000 */
[----:B------:R-:W-:Y:S01]  /*194b0*/  FADD.FTZ R35, R35, R34 ;  /* 0x0000002223237221 */ /* 0x000fe20000010000 */
[----:B------:R-:W-:Y:S02]  /*194c0*/  FADD.FTZ R42, R42, R41 ;  /* 0x000000292a2a7221 */ /* 0x000fe40000010000 */
[----:B------:R-:W-:Y:S01]  /*194d0*/  HMMA.16816.F32.BF16 R156, R28, R22, R156 ;  /* 0x000000161c9c723c */ /* 0x000fe2000004189c */
[----:B------:R-:W4:Y:S01]  /*194e0*/  LDSM.16.MT88.4 R20, [R115+0x7000] ;  /* 0x007000007314783b */ /* 0x000f220000004200 */
[----:B------:R-:W-:Y:S01]  /*194f0*/  FADD.FTZ R42, R147, R42 ;  /* 0x0000002a932a7221 */ /* 0x000fe20000010000 */
[----:B------:R-:W-:-:S03]  /*19500*/  FADD.FTZ R35, R72, R35 ;  /* 0x0000002348237221 */ /* 0x000fc60000010000 */
[----:B------:R-:W-:Y:S02]  /*19510*/  FADD.FTZ R36, R36, R42 ;  /* 0x0000002a24247221 */ /* 0x000fe40000010000 */
[----:B------:R-:W-:Y:S02]  /*19520*/  HMMA.16816.F32.BF16 R152, R28, R24, R152 ;  /* 0x000000181c98723c */ /* 0x000fe40000041898 */
[----:B------:R-:W-:-:S04]  /*19530*/  FADD.FTZ R36, R114, R36 ;  /* 0x0000002472247221 */ /* 0x000fc80000010000 */
[----:B------:R-:W-:Y:S01]  /*19540*/  FADD.FTZ R120, R120, R36 ;  /* 0x0000002478787221 */ /* 0x000fe20000010000 */
[-C--:B------:R-:W-:Y:S01]  /*19550*/  MOV R36, R121.reuse ;  /* 0x0000007900247202 */ /* 0x080fe20000000f00 */
[----:B------:R-:W-:Y:S01]  /*19560*/  HMMA.16816.F32.BF16 R148, R28, R26, R148 ;  /* 0x0000001a1c94723c */ /* 0x000fe20000041894 */
[----:B------:R-:W5:Y:S01]  /*19570*/  LDSM.16.MT88.4 R24, [R124+0x11800] ;  /* 0x011800007c18783b */ /* 0x000f620000004200 */
[----:B------:R-:W-:Y:S01]  /*19580*/  FADD.FTZ R120, R193, R120 ;  /* 0x00000078c1787221 */ /* 0x000fe20000010000 */
[----:B------:R-:W-:-:S03]  /*19590*/  @P0 MOV R36, R121 ;  /* 0x0000007900240202 */ /* 0x000fc60000000f00 */
[----:B------:R-:W-:Y:S02]  /*195a0*/  FADD.FTZ R122, R122, R120 ;  /* 0x000000787a7a7221 */ /* 0x000fe40000010000 */
[----:B-1----:R-:W-:Y:S02]  /*195b0*/  HMMA.16816.F32.BF16 R16, R28, R12, R16 ;  /* 0x0000000c1c10723c */ /* 0x002fe40000041810 */
[----:B------:R-:W-:-:S04]  /*195c0*/  FADD.FTZ R122, R112, R122 ;  /* 0x0000007a707a7221 */ /* 0x000fc80000010000 */
[----:B------:R-:W-:Y:S02]  /*195d0*/  FADD.FTZ R70, R70, R122 ;  /* 0x0000007a46467221 */ /* 0x000fe40000010000 */
[----:B------:R-:W-:Y:S01]  /*195e0*/  HMMA.16816.F32.BF16 R140, R28, R14, R140 ;  /* 0x0000000e1c8c723c */ /* 0x000fe2000004188c */
[----:B------:R-:W1:Y:S01]  /*195f0*/  LDSM.16.MT88.4 R12, [R38+0x11800] ;  /* 0x01180000260c783b */ /* 0x000e620000004200 */
[----:B------:R-:W-:-:S04]  /*19600*/  FADD.FTZ R70, R39, R70 ;  /* 0x0000004627467221 */ /* 0x000fc80000010000 */
[----:B------:R-:W-:Y:S02]  /*19610*/  FADD.FTZ R113, R113, R70 ;  /* 0x0000004671717221 */ /* 0x000fe40000010000 */
[C---:B----4-:R-:W-:Y:S01]  /*19620*/  HMMA.16816.F32.BF16 R136, R28.reuse, R20, R136 ;  /* 0x000000141c88723c */ /* 0x050fe20000041888 */
[----:B--2---:R-:W-:Y:S01]  /*19630*/  F2FP.BF16.F32.PACK_AB R20, R44, R4 ;  /* 0x000000042c14723e */ /* 0x004fe200000010ff */
[----:B------:R-:W-:Y:S01]  /*19640*/  FADD.FTZ R113, R0, R113 ;  /* 0x0000007100717221 */ /* 0x000fe20000010000 */
[----:B------:R-:W-:Y:S01]  /*19650*/  F2FP.BF16.F32.PACK_AB R21, R52, R5 ;  /* 0x000000053415723e */ /* 0x000fe200000010ff */
[----:B------:R-:W-:Y:S01]  /*19660*/  FADD.FTZ R4, R4, R35 ;  /* 0x0000002304047221 */ /* 0x000fe20000010000 */
[-C--:B------:R-:W-:Y:S01]  /*19670*/  MOV R0, R10.reuse ;  /* 0x0000000a00007202 */ /* 0x080fe20000000f00 */
[----:B------:R-:W-:Y:S01]  /*19680*/  FADD.FTZ R116, R116, R113 ;  /* 0x0000007174747221 */ /* 0x000fe20000010000 */
[----:B------:R-:W-:Y:S01]  /*19690*/  @P0 MOV R0, R10 ;  /* 0x0000000a00000202 */ /* 0x000fe20000000f00 */
[----:B------:R-:W-:Y:S01]  /*196a0*/  HMMA.16816.F32.BF16 R132, R28, R22, R132 ;  /* 0x000000161c84723c */ /* 0x000fe20000041884 */
[----:B---3--:R-:W-:Y:S01]  /*196b0*/  F2FP.BF16.F32.PACK_AB R22, R250, R45 ;  /* 0x0000002dfa16723e */ /* 0x008fe200000010ff */
[----:B------:R-:W-:Y:S01]  /*196c0*/  FADD.FTZ R116, R105, R116 ;  /* 0x0000007469747221 */ /* 0x000fe20000010000 */
[----:B------:R-:W-:Y:S01]  /*196d0*/  F2FP.BF16.F32.PACK_AB R23, R245, R53 ;  /* 0x00000035f517723e */ /* 0x000fe200000010ff */
[----:B------:R-:W-:-:S02]  /*196e0*/  FADD.FTZ R4, R44, R4 ;  /* 0x000000042c047221 */ /* 0x000fc40000010000 */
[----:B------:R-:W-:Y:S02]  /*196f0*/  FADD.FTZ R32, R32, R116 ;  /* 0x0000007420207221 */ /* 0x000fe40000010000 */
[----:B------:R-:W-:Y:S02]  /*19700*/  FADD.FTZ R4, R45, R4 ;  /* 0x000000042d047221 */ /* 0x000fe40000010000 */
[----:B-----5:R-:W-:Y:S01]  /*19710*/  HMMA.16816.F32.BF16 R160, R20, R24, R160 ;  /* 0x0000001814a0723c */ /* 0x020fe200000418a0 */
[----:B------:R-:W-:Y:S01]  /*19720*/  FADD.FTZ R32, R8, R32 ;  /* 0x0000002008207221 */ /* 0x000fe20000010000 */
[----:B------:R-:W-:-:S03]  /*19730*/  FADD.FTZ R250, R250, R4 ;  /* 0x00000004fafa7221 */ /* 0x000fc60000010000 */
[----:B------:R-:W-:-:S03]  /*19740*/  FADD.FTZ R33, R33, R32 ;  /* 0x0000002021217221 */ /* 0x000fc60000010000 */
[----:B------:R-:W-:Y:S01]  /*19750*/  HMMA.16816.F32.BF16 R156, R20, R26, R156 ;  /* 0x0000001a149c723c */ /* 0x000fe2000004189c */
[----:B------:R-:W2:Y:S01]  /*19760*/  LDSM.16.MT88.4 R24, [R115+0x7800] ;  /* 0x007800007318783b */ /* 0x000ea20000004200 */
[----:B------:R-:W-:-:S04]  /*19770*/  FADD.FTZ R33, R73, R33 ;  /* 0x0000002149217221 */ /* 0x000fc80000010000 */
[----:B------:R-:W-:Y:S02]  /*19780*/  FADD.FTZ R5, R5, R33 ;  /* 0x0000002105057221 */ /* 0x000fe40000010000 */
[----:B-1----:R-:W-:Y:S02]  /*19790*/  HMMA.16816.F32.BF16 R152, R20, R12, R152 ;  /* 0x0000000c1498723c */ /* 0x002fe40000041898 */
[----:B------:R-:W-:-:S04]  /*197a0*/  FADD.FTZ R5, R52, R5 ;  /* 0x0000000534057221 */ /* 0x000fc80000010000 */
[----:B------:R-:W-:Y:S02]  /*197b0*/  FADD.FTZ R5, R53, R5 ;  /* 0x0000000535057221 */ /* 0x000fe40000010000 */
[----:B------:R-:W-:Y:S02]  /*197c0*/  HMMA.16816.F32.BF16 R148, R20, R14, R148 ;  /* 0x0000000e1494723c */ /* 0x000fe40000041894 */
[----:B------:R-:W-:-:S06]  /*197d0*/  FADD.FTZ R245, R245, R5 ;  /* 0x00000005f5f57221 */ /* 0x000fcc0000010000 */
[C---:B------:R-:W-:Y:S08]  /*197e0*/  HMMA.16816.F32.BF16 R144, R20.reuse, R184, R16 ;  /* 0x000000b81490723c */ /* 0x040ff00000041810 */
[C---:B------:R-:W-:Y:S08]  /*197f0*/  HMMA.16816.F32.BF16 R140, R20.reuse, R186, R140 ;  /* 0x000000ba148c723c */ /* 0x040ff0000004188c */
[C---:B--2---:R-:W-:Y:S08]  /*19800*/  HMMA.16816.F32.BF16 R136, R20.reuse, R24, R136 ;  /* 0x000000181488723c */ /* 0x044ff00000041888 */
[----:B------:R-:W-:Y:S01]  /*19810*/  HMMA.16816.F32.BF16 R132, R20, R26, R132 ;  /* 0x0000001a1484723c */ /* 0x000fe20000041884 */
[----:B------:R-:W-:-:S04]  /*19820*/  NOP ;  /* 0x0000000000007918 */ /* 0x000fc80000000000 */
[----:B------:R-:W-:-:S15]  /*19830*/  @P0 BRA `(.L_x_7540) ;  /* 0x0000000000040947 */ /* 0x000fde0003800000 */
.L_x_7529:
[----:B------:R-:W-:-:S07]  /*19840*/  IADD3 R236, PT, PT, R6, -0x1, RZ ;  /* 0xffffffff06ec7810 */ /* 0x000fce0007ffe0ff */
.L_x_7540:
[----:B------:R-:W-:Y:S05]  /*19850*/  BSYNC B2 ;  /* 0x0000000000027941 */ /* 0x000fea0003800000 */
.L_x_7528:
[----:B------:R-:W-:-:S13]  /*19860*/  ISETP.GE.AND P0, PT, R236, R229, PT ;  /* 0x000000e5ec00720c */ /* 0x000fda0003f06270 */
[----:B------:R-:W-:Y:S05]  /*19870*/  @!P0 BRA `(.L_x_7541) ;  /* 0x000000c000cc8947 */ /* 0x000fea0003800000 */
[----:B------:R-:W-:Y:S01]  /*19880*/  ISETP.NE.U32.AND P3, PT, R248, RZ, PT ;  /* 0x000000fff800720c */ /* 0x000fe20003f65070 */
[----:B------:R-:W-:Y:S02]  /*19890*/  IMAD.MOV.U32 R165, RZ, RZ, R0 ;  /* 0x000000ffffa57224 */ /* 0x000fe400078e0000 */
[----:B------:R-:W-:Y:S01]  /*198a0*/  IMAD.MOV.U32 R164, RZ, RZ, R36 ;  /* 0x000000ffffa47224 */ /* 0x000fe200078e0024 */
[----:B------:R-:W-:-:S13]  /*198b0*/  ISETP.NE.AND.EX P3, PT, R249, RZ, PT, P3 ;  /* 0x000000fff900720c */ /* 0x000fda0003f65330 */
.L_x_7548:
[CC--:B------:R-:W-:Y:S01]  /*198c0*/  ISETP.GE.AND P4, PT, R213.reuse, R238.reuse, PT ;  /* 0x000000eed500720c */ /* 0x0c0fe20003f86270 */
        /* <DEDUP_REMOVED lines=85> */
.L_x_7543:
[----:B------:R-:W-:Y:S05]  /*19e20*/  BSYNC.RECONVERGENT B0 ;  /* 0x0000000000007941 */ /* 0x000fea0003800200 */
.L_x_7542:
        /* <DEDUP_REMOVED lines=25> */
[----:B------:R-:W-:Y:S01]  /*19fc0*/  @!P1 MOV R8, R18 ;  /* 0x0000001200089202 */ /* 0x000fe20000000f00 */
        /* <DEDUP_REMOVED lines=25> */
[----:B------:R-:W-:Y:S01]  /*1a160*/  @!P1 IMAD R0, R223, 0x140, RZ ;  /* 0x00000140df009824 */ /* 0x000fe200078e02ff */
        /* <DEDUP_REMOVED lines=22> */
[----:B------:R-:W-:Y:S01]  /*1a2d0*/  LOP3.LUT R216, R167, 0x8, RZ, 0xc0, !PT ;  /* 0x00000008a7d87812 */ /* 0x000fe200078ec0ff */
        /* <DEDUP_REMOVED lines=16> */
[----:B------:R-:W-:Y:S01]  /*1a3e0*/  LOP3.LUT R216, R216, R213, RZ, 0x3c, !PT ;  /* 0x000000d5d8d87212 */ /* 0x000fe200078e3cff */
[----:B------:R-:W-:Y:S01]  /*1a3f0*/  @!PT LDS RZ, [RZ] ;  /* 0x00000000fffff984 */ /* 0x000fe20000000800 */
[----:B------:R-:W-:Y:S01]  /*1a400*/  @!PT LDS RZ, [RZ] ;  /* 0x00000000fffff984 */ /* 0x000fe20000000800 */
[----:B------:R-:W-:Y:S01]  /*1a410*/  @!PT LDS RZ, [RZ] ;  /* 0x00000000fffff984 */ /* 0x000fe20000000800 */
[----:B------:R1:W-:Y:S01]  /*1a420*/  @!P1 LDGSTS.E.BYPASS.LTC128B.128 [R239+0xc800], desc[UR4][R14.64] ;  /* 0x0c8000000eef9fae */ /* 0x0003e2000b981a04 */
[----:B------:R-:W-:Y:S01]  /*1a430*/  IADD3 R208, PT, PT, R214, R208, RZ ;  /* 0x000000d0d6d07210 */ /* 0x000fe20007ffe0ff */
[----:B------:R-:W-:Y:S01]  /*1a440*/  @!P1 IMAD.WIDE.U32 R4, R222, 0x1c0, R4 ;  /* 0x000001c0de049825 */ /* 0x000fe200078e0004 */
[----:B------:R-:W-:Y:S02]  /*1a450*/  MOV R215, 0x20 ;  /* 0x0000002000d77802 */ /* 0x000fe40000000f00 */
[----:B------:R-:W-:Y:S02]  /*1a460*/  MOV R218, 0x40 ;  /* 0x0000004000da7802 */ /* 0x000fe40000000f00 */
[----:B------:R-:W-:Y:S01]  /*1a470*/  @!P1 IADD3 R5, PT, PT, R0, R5, RZ ;  /* 0x0000000500059210 */ /* 0x000fe20007ffe0ff */
[----:B------:R-:W-:Y:S01]  /*1a480*/  @P1 STS.128 [R239+0xd000], RZ ;  /* 0x00d000ffef001388 */ /* 0x000fe20000000c00 */
[----:B------:R-:W-:Y:S02]  /*1a490*/  LOP3.LUT R0, R212, 0x200, R217, 0xf8, !PT ;  /* 0x00000200d4007812 */ /* 0x000fe400078ef8d9 */
[----:B------:R-:W-:Y:S02]  /*1a4a0*/  LOP3.LUT P2, RZ, R166, 0x4, RZ, 0xc0, !PT ;  /* 0x00000004a6ff7812 */ /* 0x000fe4000784c0ff */
[----:B------:R-:W-:Y:S02]  /*1a4b0*/  LOP3.LUT R0, R0, R216, RZ, 0xfc, !PT ;  /* 0x000000d800007212 */ /* 0x000fe400078efcff */
[----:B------:R-:W-:Y:S01]  /*1a4c0*/  SEL R218, R218, 0xffffffc0, !P2 ;  /* 0xffffffc0dada7807 */ /* 0x000fe20005000000 */
[----:B------:R-:W-:Y:S01]  /*1a4d0*/  @!PT LDS RZ, [RZ] ;  /* 0x00000000fffff984 */ /* 0x000fe20000000800 */
[----:B------:R-:W-:Y:S01]  /*1a4e0*/  @!PT LDS RZ, [RZ] ;  /* 0x00000000fffff984 */ /* 0x000fe20000000800 */
[----:B------:R-:W-:Y:S01]  /*1a4f0*/  @!PT LDS RZ, [RZ] ;  /* 0x00000000fffff984 */ /* 0x000fe20000000800 */
[----:B------:R-:W-:Y:S01]  /*1a500*/  @!P1 LDGSTS.E.BYPASS.LTC128B.128 [R239+0xd000], desc[UR4][R24.64] ;  /* 0x0d00000018ef9fae */ /* 0x000fe2000b981a04 */
[----:B------:R-:W-:Y:S07]  /*1a510*/  LEA R0, R0, R214, 0x1 ;  /* 0x000000d600007211 */ /* 0x000fee00078e08ff */
[----:B------:R-:W-:Y:S01]  /*1a520*/  @P1 STS.128 [R239+0xd800], RZ ;  /* 0x00d800ffef001388 */ /* 0x000fe20000000c00 */
[C---:B-1----:R-:W-:Y:S04]  /*1a530*/  @!P1 LEA R14, P0, R222.reuse, R18, 0x8 ;  /* 0x00000012de0e9211 */ /* 0x042fe800078040ff */
[----:B------:R-:W-:Y:S03]  /*1a540*/  @!P1 LEA.HI.X R15, R222, R19, R223, 0x8, P0 ;  /* 0x00000013de0f9211 */ /* 0x000fe600000f44df */
        /* <DEDUP_REMOVED lines=8> */
[-C--:B------:R-:W-:Y:S02]  /*1a5d0*/  IADD3 R172, PT, PT, R0, R215.reuse, RZ ;  /* 0x000000d700ac7210 */ /* 0x080fe40007ffe0ff */
        /* <DEDUP_REMOVED lines=40> */
[----:B------:R3:W-:Y:S08]  /*1a860*/  LDSM.16.M88.4 R128, [R0] ;  /* 0x000000000080783b */ /* 0x0007f00000000200 */
[----:B-1----:R-:W2:Y:S08]  /*1a870*/  LDSM.16.M88.4 R8, [R208+0x2000] ;  /* 0x00200000d008783b */ /* 0x002eb00000000200 */
[----:B------:R-:W1:Y:S01]  /*1a880*/  LDSM.16.M88.4 R16, [R208+0x2800] ;  /* 0x00280000d010783b */ /* 0x000e620000000200 */
[-C--:B---3--:R-:W-:Y:S07]  /*1a890*/  IADD3 R0, PT, PT, R0, R218.reuse, RZ ;  /* 0x000000da00007210 */ /* 0x088fee0007ffe0ff */
[----:B------:R-:W3:Y:S01]  /*1a8a0*/  LDSM.16.M88.4 R24, [R208+0x3000] ;  /* 0x00300000d018783b */ /* 0x000ee20000000200 */
[----:B------:R-:W-:Y:S07]  /*1a8b0*/  IADD3 R218, PT, PT, R208, R218, RZ ;  /* 0x000000dad0da7210 */ /* 0x000fee0007ffe0ff */
        /* <DEDUP_REMOVED lines=14> */
[----:B------:R-:W-:Y:S08]  /*1a9a0*/  LDSM.16.M88.4 R172, [R172] ;  /* 0x00000000acac783b */ /* 0x000ff00000000200 */
[----:B------:R-:W5:Y:S08]  /*1a9b0*/  LDSM.16.M88.4 R176, [R209+0x2000] ;  /* 0x00200000d1b0783b */ /* 0x000f700000000200 */
[----:B------:R-:W5:Y:S08]  /*1a9c0*/  LDSM.16.M88.4 R180, [R209+0x2800] ;  /* 0x00280000d1b4783b */ /* 0x000f700000000200 */
[----:B------:R-:W5:Y:S08]  /*1a9d0*/  LDSM.16.M88.4 R184, [R209+0x3000] ;  /* 0x00300000d1b8783b */ /* 0x000f700000000200 */
        /* <DEDUP_REMOVED lines=87> */
[----:B------:R-:W-:Y:S07]  /*1af50*/  LDSM.16.M88.4 R172, [R218+0x6800] ;  /* 0x00680000daac783b */ /* 0x000fee0000000200 */
[C---:B----4-:R-:W-:Y:S01]  /*1af60*/  HMMA.16816.F32.BF16 R4, R184.reuse, R188, R4 ;  /* 0x000000bcb804723c */ /* 0x050fe20000041804 */
[----:B------:R-:W-:Y:S07]  /*1af70*/  LDSM.16.M88.4 R180, [R218+0x7000] ;  /* 0x00700000dab4783b */ /* 0x000fee0000000200 */
        /* <DEDUP_REMOVED lines=118> */
[C---:B-----5:R-:W-:Y:S08]  /*1b6e0*/  HMMA.16816.F32.BF16 R44, R204.reuse, R8, R44 ;  /* 0x00000008cc2c723c */ /* 0x060ff0000004182c */
[----:B------:R-:W1:Y:S01]  /*1b6f0*/  MUFU.TANH R25, R25 ;  /* 0x0000001900197308 */ /* 0x000e620000002400 */
[C---:B------:R-:W-:Y:S01]  /*1b700*/  HMMA.16816.F32.BF16 R48, R204.reuse, R10, R48 ;  /* 0x0000000acc30723c */ /* 0x040fe20000041830 */
[----:B------:R-:W5:Y:S08]  /*1b710*/  LDSM.16.M88.4 R8, [R0+0x5800] ;  /* 0x005800000008783b */ /* 0x000f700000000200 */
        /* <DEDUP_REMOVED lines=100> */
[-C--:B------:R-:W-:Y:S08]  /*1bd60*/  FMUL.FTZ R101, R101, R252.reuse ;  /* 0x000000fc65657220 */ /* 0x080ff00000410000 */
[----:B------:R2:W1:Y:S01]  /*1bd70*/  MUFU.TANH R181, R100 ;  /* 0x0000006400b57308 */ /* 0x0004620000002400 */
[-C--:B------:R-:W-:Y:S01]  /*1bd80*/  FMUL.FTZ R107, R107, R252.reuse ;  /* 0x000000fc6b6b7220 */ /* 0x080fe20000410000 */
[-C--:B------:R-:W-:Y:S01]  /*1bd90*/  FMUL.FTZ R104, R104, R252.reuse ;  /* 0x000000fc68687220 */ /* 0x080fe20000410000 */
[-C--:B------:R-:W-:Y:S01]  /*1bda0*/  FMUL.FTZ R105, R105, R252.reuse ;  /* 0x000000fc69697220 */ /* 0x080fe20000410000 */
[-C--:B------:R-:W-:Y:S01]  /*1bdb0*/  FMUL.FTZ R106, R106, R252.reuse ;  /* 0x000000fc6a6a7220 */ /* 0x080fe20000410000 */
[C---:B-----5:R-:W-:Y:S05]  /*1bdc0*/  HMMA.16816.F32.BF16 R108, R204.reuse, R8, R108 ;  /* 0x00000008cc6c723c */ /* 0x060fea000004186c */
[----:B------:R5:W1:Y:S03]  /*1bdd0*/  MUFU.TANH R182, R101 ;  /* 0x0000006500b67308 */ /* 0x000a660000002400 */
[C---:B------:R-:W-:Y:S01]  /*1bde0*/  HMMA.16816.F32.BF16 R112, R204.reuse, R10, R112 ;  /* 0x0000000acc70723c */ /* 0x040fe20000041870 */
[----:B------:R-:W3:Y:S06]  /*1bdf0*/  LDSM.16.M88.4 R8, [R0+0x9800] ;  /* 0x009800000008783b */ /* 0x000eec0000000200 */
[----:B------:R-:W1:Y:S01]  /*1be00*/  MUFU.TANH R48, R48 ;  /* 0x0000003000307308 */ /* 0x000e620000002400 */
[----:B------:R-:W-:Y:S04]  /*1be10*/  DEPBAR.LE SB0, 0x0 ;  /* 0x000080000000791a */ /* 0x000fe80000000000 */
[-C--:B--2---:R-:W-:Y:S05]  /*1be20*/  FMUL.FTZ R100, R102, R252.reuse ;  /* 0x000000fc66647220 */ /* 0x084fea0000410000 */
[----:B------:R-:W2:Y:S01]  /*1be30*/  MUFU.TANH R49, R49 ;  /* 0x0000003100317308 */ /* 0x000ea20000002400 */
        /* <DEDUP_REMOVED lines=8> */
[-C--:B-----5:R-:W-:Y:S03]  /*1bec0*/  FMUL.FTZ R101, R103, R252.reuse ;  /* 0x000000fc67657220 */ /* 0x0a0fe60000410000 */
[----:B------:R5:W1:Y:S01]  /*1bed0*/  MUFU.TANH R187, R108 ;  /* 0x0000006c00bb7308 */ /* 0x000a620000002400 */
[-C--:B------:R-:W-:Y:S01]  /*1bee0*/  FMUL.FTZ R102, R111, R252.reuse ;  /* 0x000000fc6f667220 */ /* 0x080fe20000410000 */
[-C--:B------:R-:W-:Y:S01]  /*1bef0*/  FMUL.FTZ R116, R116, R252.reuse ;  /* 0x000000fc74747220 */ /* 0x080fe20000410000 */
[-C--:B------:R-:W-:Y:S07]  /*1bf00*/  FMUL.FTZ R119, R119, R252.reuse ;  /* 0x000000fc77777220 */ /* 0x080fee0000410000 */
[----:B------:R2:W1:Y:S01]  /*1bf10*/  MUFU.TANH R189, R109 ;  /* 0x0000006d00bd7308 */ /* 0x0004620000002400 */
[-C--:B------:R-:W-:Y:S01]  /*1bf20*/  FMUL.FTZ R122, R122, R252.reuse ;  /* 0x000000fc7a7a7220 */ /* 0x080fe20000410000 */
[C---:B---3--:R-:W-:Y:S08]  /*1bf30*/  HMMA.16816.F32.BF16 R124, R204.reuse, R8, R124 ;  /* 0x00000008cc7c723c */ /* 0x048ff0000004187c */
[----:B------:R3:W1:Y:S01]  /*1bf40*/  MUFU.TANH R191, R112 ;  /* 0x0000007000bf7308 */ /* 0x0006620000002400 */
[-C--:B-----5:R-:W-:Y:S01]  /*1bf50*/  FMUL.FTZ R108, R110, R252.reuse ;  /* 0x000000fc6e6c7220 */ /* 0x0a0fe20000410000 */
[-C--:B------:R-:W-:Y:S01]  /*1bf60*/  FMUL.FTZ R110, R114, R252.reuse ;  /* 0x000000fc726e7220 */ /* 0x080fe20000410000 */
[-C--:B------:R-:W-:Y:S01]  /*1bf70*/  FMUL.FTZ R114, R121, R252.reuse ;  /* 0x000000fc79727220 */ /* 0x080fe20000410000 */
[-C--:B------:R-:W-:Y:S01]  /*1bf80*/  FMUL.FTZ R121, R123, R252.reuse ;  /* 0x000000fc7b797220 */ /* 0x080fe20000410000 */
[----:B------:R-:W-:Y:S05]  /*1bf90*/  HMMA.16816.F32.BF16 R128, R204, R10, R128 ;  /* 0x0000000acc80723c */ /* 0x000fea0000041880 */
[----:B------:R5:W1:Y:S01]  /*1bfa0*/  MUFU.TANH R192, R113 ;  /* 0x0000007100c07308 */ /* 0x000a620000002400 */
[-C--:B--2---:R-:W-:Y:S01]  /*1bfb0*/  FMUL.FTZ R109, R115, R252.reuse ;  /* 0x000000fc736d7220 */ /* 0x084fe20000410000 */
[-C--:B------:R-:W-:Y:S01]  /*1bfc0*/  FMUL.FTZ R115, R117, R252.reuse ;  /* 0x000000fc75737220 */ /* 0x080fe20000410000 */
[-C--:B------:R-:W-:Y:S07]  /*1bfd0*/  FMUL.FTZ R117, R120, R252.reuse ;  /* 0x000000fc78757220 */ /* 0x080fee0000410000 */
[----:B------:R-:W2:Y:S01]  /*1bfe0*/  MUFU.TANH R51, R51 ;  /* 0x0000003300337308 */ /* 0x000ea20000002400 */
[-C--:B---3--:R-:W-:Y:S01]  /*1bff0*/  FMUL.FTZ R112, R124, R252.reuse ;  /* 0x000000fc7c707220 */ /* 0x088fe20000410000 */
[-C--:B------:R-:W-:Y:S01]  /*1c000*/  FMUL.FTZ R125, R125, R252.reuse ;  /* 0x000000fc7d7d7220 */ /* 0x080fe20000410000 */
[-C--:B------:R-:W-:Y:S01]  /*1c010*/  FMUL.FTZ R126, R126, R252.reuse ;  /* 0x000000fc7e7e7220 */ /* 0x080fe20000410000 */
[-C--:B------:R-:W-:Y:S06]  /*1c020*/  FMUL.FTZ R127, R127, R252.reuse ;  /* 0x000000fc7f7f7220 */ /* 0x080fec0000410000 */
[----:B------:R-:W3:Y:S01]  /*1c030*/  MUFU.TANH R52, R52 ;  /* 0x0000003400347308 */ /* 0x000ee20000002400 */
[-C--:B-----5:R-:W-:Y:S01]  /*1c040*/  FMUL.FTZ R113, R118, R252.reuse ;  /* 0x000000fc76717220 */ /* 0x0a0fe20000410000 */
[-C--:B------:R-:W-:Y:S01]  /*1c050*/  FMUL.FTZ R128, R128, R252.reuse ;  /* 0x000000fc80807220 */ /* 0x080fe20000410000 */
[-C--:B------:R-:W-:Y:S01]  /*1c060*/  FMUL.FTZ R0, R131, R252.reuse ;  /* 0x000000fc83007220 */ /* 0x080fe20000410000 */
[-C--:B------:R-:W-:Y:S06]  /*1c070*/  FMUL.FTZ R130, R130, R252.reuse ;  /* 0x000000fc82827220 */ /* 0x080fec0000410000 */
[----:B------:R5:W1:Y:S10]  /*1c080*/  MUFU.TANH R184, R128 ;  /* 0x0000008000b87308 */ /* 0x000a740000002400 */
[----:B------:R-:W1:Y:S10]  /*1c090*/  MUFU.TANH R53, R53 ;  /* 0x0000003500357308 */ /* 0x000e740000002400 */
[----:B------:R-:W1:Y:S01]  /*1c0a0*/  MUFU.TANH R54, R54 ;  /* 0x0000003600367308 */ /* 0x000e620000002400 */
[----:B-----5:R-:W-:Y:S09]  /*1c0b0*/  FMUL.FTZ R128, R129, R252 ;  /* 0x000000fc81807220 */ /* 0x020ff20000410000 */
        /* <DEDUP_REMOVED lines=68> */
[----:B------:R1:W1:Y:S10]  /*1c500*/  MUFU.TANH R185, R130 ;  /* 0x0000008200b97308 */ /* 0x0002740000002400 */
        /* <DEDUP_REMOVED lines=20> */
[----:B-1----:R-:W2:Y:S04]  /*1c650*/  LD.E R69, desc[UR4][R2.64+0x170] ;  /* 0x0001700402457980 */ /* 0x002ea8000c101900 */
        /* <DEDUP_REMOVED lines=61> */
.L_x_7547:
[----:B------:R-:W-:Y:S05]  /*1ca30*/  BSYNC.RECONVERGENT B0 ;  /* 0x0000000000007941 */ /* 0x000fea0003800200 */
.L_x_7546:
[----:B------:R-:W-:Y:S01]  /*1ca40*/  LEA R239, R239, R214, 0x1 ;  /* 0x000000d6efef7211 */ /* 0x000fe200078e08ff */
[----:B------:R-:W-:Y:S01]  /*1ca50*/  @!P4 IMAD.MOV.U32 R10, RZ, RZ, R231 ;  /* 0x000000ffff0ac224 */ /* 0x000fe200078e00e7 */
[----:B------:R-:W-:Y:S01]  /*1ca60*/  @!P4 MOV R11, R230 ;  /* 0x000000e6000bc202 */ /* 0x000fe20000000f00 */
[C---:B------:R-:W-:Y:S01]  /*1ca70*/  @!P1 IMAD R103, R221.reuse, 0xa0, RZ ;  /* 0x000000a0dd679824 */ /* 0x040fe200078e02ff */
[----:B------:R-:W-:Y:S02]  /*1ca80*/  IADD3 R8, P5, PT, R4, R231, RZ ;  /* 0x000000e704087210 */ /* 0x000fe40007fbe0ff */
[----:B------:R-:W-:Y:S01]  /*1ca90*/  SHF.L.U64.HI R5, R220, 0x5, R221 ;  /* 0x00000005dc057819 */ /* 0x000fe200000102dd */
        /* <DEDUP_REMOVED lines=8> */
[CC--:B------:R-:W-:Y:S02]  /*1cb20*/  @!P1 LEA R198, P4, R220.reuse, R8.reuse, 0x6 ;  /* 0x00000008dcc69211 */ /* 0x0c0fe400078830ff */
[----:B------:R-:W-:Y:S01]  /*1cb30*/  @!P1 IADD3.X R7, PT, PT, R9, R5, RZ, P0, !PT ;  /* 0x0000000509079210 */ /* 0x000fe200007fe4ff */
[----:B------:R3:W-:Y:S01]  /*1cb40*/  @P1 STS.128 [R239+0x2800], RZ ;  /* 0x002800ffef001388 */ /* 0x0007e20000000c00 */
[C---:B-1----:R-:W-:Y:S01]  /*1cb50*/  @!P1 IMAD.WIDE.U32 R118, R220.reuse, 0x60, R8 ;  /* 0x00000060dc769825 */ /* 0x042fe200078e0008 */
[-C--:B------:R-:W-:Y:S02]  /*1cb60*/  @!P1 LEA.HI.X R199, R220, R9.reuse, R221, 0x6, P4 ;  /* 0x00000009dcc79211 */ /* 0x080fe400020f34dd */
        /* <DEDUP_REMOVED lines=9> */
[----:B------:R-:W-:Y:S01]  /*1cc00*/  @!P1 IMAD.IADD R105, R103, 0x1, R105 ;  /* 0x0000000167699824 */ /* 0x000fe200078e0269 */
[----:B------:R-:W-:Y:S01]  /*1cc10*/  @!PT LDS RZ, [RZ] ;  /* 0x00000000fffff984 */ /* 0x000fe20000000800 */
[----:B------:R-:W-:Y:S01]  /*1cc20*/  @!PT LDS RZ, [RZ] ;  /* 0x00000000fffff984 */ /* 0x000fe20000000800 */
[----:B------:R-:W-:Y:S01]  /*1cc30*/  @!PT LDS RZ, [RZ] ;  /* 0x00000000fffff984 */ /* 0x000fe20000000800 */
[----:B------:R1:W-:Y:S01]  /*1cc40*/  @!P1 LDGSTS.E.BYPASS.LTC128B.128 [R239+0x3000], desc[UR4][R6.64] ;  /* 0x0300000006ef9fae */ /* 0x0003e2000b981a04 */
[C---:B------:R-:W-:Y:S01]  /*1cc50*/  @!P1 IMAD R4, R221.reuse, 0x140, RZ ;  /* 0x00000140dd049824 */ /* 0x040fe200078e02ff */
[-C--:B------:R-:W-:Y:S01]  /*1cc60*/  @!P1 MOV R122, R8.reuse ;  /* 0x00000008007a9202 */ /* 0x080fe20000000f00 */
[----:B------:R-:W-:Y:S01]  /*1cc70*/  @!P1 IMAD.WIDE.U32 R126, R220, 0x140, R126 ;  /* 0x00000140dc7e9825 */ /* 0x000fe200078e007e */
[----:B------:R3:W-:Y:S02]  /*1cc80*/  @P1 STS.128 [R239+0x3800], RZ ;  /* 0x003800ffef001388 */ /* 0x0007e40000000c00 */
[-C--:B------:R-:W-:Y:S01]  /*1cc90*/  @!P1 MOV R194, R8.reuse ;  /* 0x0000000800c29202 */ /* 0x080fe20000000f00 */
[--C-:B------:R-:W-:Y:S01]  /*1cca0*/  @!P1 IMAD.MOV.U32 R123, RZ, RZ, R9.reuse ;  /* 0x000000ffff7b9224 */ /* 0x100fe200078e0009 */
[----:B------:R-:W-:Y:S01]  /*1ccb0*/  @!PT LDS RZ, [RZ] ;  /* 0x00000000fffff984 */ /* 0x000fe20000000800 */
[----:B------:R-:W-:Y:S01]  /*1ccc0*/  @!PT LDS RZ, [RZ] ;  /* 0x00000000fffff984 */ /* 0x000fe20000000800 */
[----:B------:R-:W-:Y:S01]  /*1ccd0*/  @!PT LDS RZ, [RZ] ;  /* 0x00000000fffff984 */ /* 0x000fe20000000800 */
[----:B------:R3:W-:Y:S01]  /*1cce0*/  @!P1 LDGSTS.E.BYPASS.LTC128B.128 [R239+0x3800], desc[UR4][R198.64] ;  /* 0x03800000c6ef9fae */ /* 0x0007e2000b981a04 */
[----:B------:R-:W-:Y:S01]  /*1ccf0*/  @!P1 IMAD.MOV.U32 R195, RZ, RZ, R9 ;  /* 0x000000ffffc39224 */ /* 0x000fe200078e0009 */
        /* <DEDUP_REMOVED lines=9> */
[----:B------:R-:W-:Y:S01]  /*1cd90*/  @!P1 IMAD.WIDE.U32 R194, R220, 0x1c0, R194 ;  /* 0x000001c0dcc29825 */ /* 0x000fe200078e00c2 */
[-C--:B------:R-:W-:Y:S02]  /*1cda0*/  @!P1 MOV R68, R8.reuse ;  /* 0x0000000800449202 */ /* 0x080fe40000000f00 */
[----:B------:R3:W-:Y:S01]  /*1cdb0*/  @P1 STS.128 [R239+0x4800], RZ ;  /* 0x004800ffef001388 */ /* 0x0007e20000000c00 */
[----:B------:R-:W-:Y:S01]  /*1cdc0*/  @!P1 IMAD R4, R221, 0x1c0, RZ ;  /* 0x000001c0dd049824 */ /* 0x000fe200078e02ff */
[-C--:B------:R-:W-:Y:S01]  /*1cdd0*/  @!P1 MOV R69, R9.reuse ;  /* 0x0000000900459202 */ /* 0x080fe20000000f00 */
[----:B------:R-:W-:Y:S01]  /*1cde0*/  @!P1 IMAD.MOV.U32 R131, RZ, RZ, R9 ;  /* 0x000000ffff839224 */ /* 0x000fe200078e0009 */
[----:B--2---:R-:W-:Y:S01]  /*1cdf0*/  @!P1 MOV R11, R9 ;  /* 0x00000009000b9202 */ /* 0x004fe20000000f00 */
[----:B------:R-:W-:Y:S01]  /*1ce00*/  @!P1 IMAD.IADD R123, R5, 0x1, R123 ;  /* 0x00000001057b9824 */ /* 0x000fe200078e027b */
[----:B------:R-:W-:Y:S01]  /*1ce10*/  @!P1 IADD3 R195, PT, PT, R4, R195, RZ ;  /* 0x000000c304c39210 */ /* 0x000fe20007ffe0ff */
[C---:B------:R-:W-:Y:S01]  /*1ce20*/  @!P1 IMAD.WIDE.U32 R130, R220.reuse, 0x1a0, R130 ;  /* 0x000001a0dc829825 */ /* 0x040fe200078e0082 */
[CC--:B------:R-:W-:Y:S03]  /*1ce30*/  @!P1 LEA R4, P0, R220.reuse, R8.reuse, 0x7 ;  /* 0x00000008dc049211 */ /* 0x0c0fe600078038ff */
[----:B------:R-:W-:Y:S02]  /*1ce40*/  @!P1 IMAD R5, R221, 0x1a0, RZ ;  /* 0x000001a0dd059824 */ /* 0x000fe400078e02ff */
[C---:B------:R-:W-:Y:S03]  /*1ce50*/  @!P1 IMAD.WIDE.U32 R68, R220.reuse, 0xc0, R68 ;  /* 0x000000c0dc449825 */ /* 0x040fe600078e0044 */
[----:B------:R-:W-:Y:S01]  /*1ce60*/  @!P1 IADD3 R131, PT, PT, R5, R131, RZ ;  /* 0x0000008305839210 */ /* 0x000fe20007ffe0ff */
[----:B-1----:R-:W-:Y:S01]  /*1ce70*/  @!P1 IMAD R7, R221, 0xc0, RZ ;  /* 0x000000c0dd079824 */ /* 0x002fe200078e02ff */
[C---:B------:R-:W-:Y:S01]  /*1ce80*/  @!P1 LEA.HI.X R5, R220.reuse, R9, R221, 0x7, P0 ;  /* 0x00000009dc059211 */ /* 0x040fe200000f3cdd */
[C-C-:B------:R-:W-:Y:S03]  /*1ce90*/  @!P1 IMAD.WIDE.U32 R196, R220.reuse, 0x180, R8.reuse ;  /* 0x00000180dcc49825 */ /* 0x140fe600078e0008 */
[----:B------:R-:W-:Y:S01]  /*1cea0*/  @!P1 IADD3 R69, PT, PT, R7, R69, RZ ;  /* 0x0000004507459210 */ /* 0x000fe20007ffe0ff */
[----:B------:R-:W-:Y:S01]  /*1ceb0*/  @!PT LDS RZ, [RZ] ;  /* 0x00000000fffff984 */ /* 0x000fe20000000800 */
[----:B------:R-:W-:Y:S01]  /*1cec0*/  @!PT LDS RZ, [RZ] ;  /* 0x00000000fffff984 */ /* 0x000fe20000000800 */
[----:B------:R-:W-:Y:S01]  /*1ced0*/  @!PT LDS RZ, [RZ] ;  /* 0x00000000fffff984 */ /* 0x000fe20000000800 */
[----:B------:R3:W-:Y:S01]  /*1cee0*/  @!P1 LDGSTS.E.BYPASS.LTC128B.128 [R239+0x4800], desc[UR4][R4.64] ;  /* 0x0480000004ef9fae */ /* 0x0007e2000b981a04 */
[C---:B------:R-:W-:Y:S03]  /*1cef0*/  @!P1 IMAD.WIDE.U32 R124, R220.reuse, 0x160, R8 ;  /* 0x00000160dc7c9825 */ /* 0x040fe600078e0008 */
[----:B------:R3:W-:Y:S01]  /*1cf00*/  @P1 STS.128 [R239+0x5000], RZ ;  /* 0x005000ffef001388 */ /* 0x0007e20000000c00 */
[----:B------:R-:W-:Y:S02]  /*1cf10*/  @!P1 IMAD.MOV.U32 R10, RZ, RZ, R8 ;  /* 0x000000ffff0a9224 */ /* 0x000fe400078e0008 */
[C---:B------:R-:W-:Y:S01]  /*1cf20*/  @!P1 IMAD R6, R221.reuse, 0xe0, RZ ;  /* 0x000000e0dd069824 */ /* 0x040fe200078e02ff */
[----:B------:R-:W-:Y:S01]  /*1cf30*/  @!PT LDS RZ, [RZ] ;  /* 0x00000000fffff984 */ /* 0x000fe20000000800 */
[----:B------:R-:W-:Y:S01]  /*1cf40*/  @!PT LDS RZ, [RZ] ;  /* 0x00000000fffff984 */ /* 0x000fe20000000800 */
[----:B------:R-:W-:Y:S01]  /*1cf50*/  @!PT LDS RZ, [RZ] ;  /* 0x00000000fffff984 */ /* 0x000fe20000000800 */
[----:B------:R3:W-:Y:S01]  /*1cf60*/  @!P1 LDGSTS.E.BYPASS.LTC128B.128 [R239+0x5000], desc[UR4][R104.64] ;  /* 0x0500000068ef9fae */ /* 0x0007e2000b981a04 */
[----:B------:R-:W-:Y:S03]  /*1cf70*/  @!P1 IMAD.WIDE.U32 R10, R220, 0xe0, R10 ;  /* 0x000000e0dc0a9825 */ /* 0x000fe600078e000a */
[----:B------:R3:W-:Y:S01]  /*1cf80*/  @P1 STS.128 [R239+0x5800], RZ ;  /* 0x005800ffef001388 */ /* 0x0007e20000000c00 */
[C---:B------:R-:W-:Y:S01]  /*1cf90*/  @!P1 IMAD R7, R221.reuse, 0x160, RZ ;  /* 0x00000160dd079824 */ /* 0x040fe200078e02ff */
[----:B------:R-:W-:Y:S01]  /*1cfa0*/  @!P1 IADD3 R11, PT, PT, R6, R11, RZ ;  /* 0x0000000b060b9210 */ /* 0x000fe20007ffe0ff */
[----:B------:R-:W-:Y:S01]  /*1cfb0*/  @!P1 IMAD R6, R221, 0x180, RZ ;  /* 0x00000180dd069824 */ /* 0x000fe200078e02ff */
[----:B------:R-:W-:Y:S01]  /*1cfc0*/  @!PT LDS RZ, [RZ] ;  /* 0x00000000fffff984 */ /* 0x000fe20000000800 */
[----:B------:R-:W-:Y:S01]  /*1cfd0*/  @!PT LDS RZ, [RZ] ;  /* 0x00000000fffff984 */ /* 0x000fe20000000800 */
[----:B------:R-:W-:Y:S01]  /*1cfe0*/  @!PT LDS RZ, [RZ] ;  /* 0x00000000fffff984 */ /* 0x000fe20000000800 */
[----:B------:R3:W-:Y:S02]  /*1cff0*/  @!P1 LDGSTS.E.BYPASS.LTC128B.128 [R239+0x5800], desc[UR4][R68.64] ;  /* 0x0580000044ef9fae */ /* 0x0007e4000b981a04 */
[----:B------:R-:W-:Y:S02]  /*1d000*/  @!P1 IADD3 R125, PT, PT, R7, R125, RZ ;  /* 0x0000007d077d9210 */ /* 0x000fe40007ffe0ff */
[----:B------:R3:W-:Y:S01]  /*1d010*/  @P1 STS.128 [R239+0x6000], RZ ;  /* 0x006000ffef001388 */ /* 0x0007e20000000c00 */
[----:B------:R-:W-:Y:S02]  /*1d020*/  @!P1 IADD3 R197, PT, PT, R6, R197, RZ ;  /* 0x000000c506c59210 */ /* 0x000fe40007ffe0ff */
[C---:B------:R-:W-:Y:S01]  /*1d030*/  @!P1 LEA R6, P0, R220.reuse, R8, 0x8 ;  /* 0x00000008dc069211 */ /* 0x040fe200078040ff */
[----:B------:R-:W-:Y:S01]  /*1d040*/  @!PT LDS RZ, [RZ] ;  /* 0x00000000fffff984 */ /* 0x000fe20000000800 */
[----:B------:R-:W-:Y:S01]  /*1d050*/  @!PT LDS RZ, [RZ] ;  /* 0x00000000fffff984 */ /* 0x000fe20000000800 */
[----:B------:R-:W-:Y:S01]  /*1d060*/  @!PT LDS RZ, [RZ] ;  /* 0x00000000fffff984 */ /* 0x000fe20000000800 */
[----:B------:R3:W-:Y:S03]  /*1d070*/  @!P1 LDGSTS.E.BYPASS.LTC128B.128 [R239+0x6000], desc[UR4][R10.64] ;  /* 0x060000000aef9fae */ /* 0x0007e6000b981a04 */
[----:B------:R-:W-:Y:S01]  /*1d080*/  @!P1 LEA.HI.X R7, R220, R9, R221, 0x8, P0 ;  /* 0x00000009dc079211 */ /* 0x000fe200000f44dd */
        /* <DEDUP_REMOVED lines=36> */
.L_x_7545:
[----:B------:R-:W-:Y:S05]  /*1d2d0*/  BSYNC.RECONVERGENT B1 ;  /* 0x0000000000017941 */ /* 0x000fea0003800200 */
.L_x_7544:
[----:B------:R-:W-:Y:S01]  /*1d2e0*/  LOP3.LUT R244, R244, 0xfffffffd, RZ, 0xc0, !PT ;  /* 0xfffffffdf4f47812 */ /* 0x000fe200078ec0ff */
[----:B-1-3--:R-:W-:Y:S01]  /*1d2f0*/  IMAD.SHL.U32 R69, R166, 0x2, RZ ;  /* 0x00000002a6457824 */ /* 0x00afe200078e00ff */
[----:B------:R-:W-:Y:S01]  /*1d300*/  LOP3.LUT R243, R243, 0x7fffffff, RZ, 0xc0, !PT ;  /* 0x7ffffffff3f37812 */ /* 0x000fe200078ec0ff */
[----:B------:R-:W1:Y:S01]  /*1d310*/  S2UR UR6, SR_CgaCtaId ;  /* 0x00000000000679c3 */ /* 0x000e620000008800 */
[----:B------:R-:W-:Y:S01]  /*1d320*/  @P2 LOP3.LUT R244, R244, 0x2, RZ, 0xfc, !PT ;  /* 0x00000002f4f42812 */ /* 0x000fe200078efcff */
[----:B------:R-:W-:Y:S01]  /*1d330*/  UMOV UR7, 0x400 ;  /* 0x0000040000077882 */ /* 0x000fe20000000000 */
[----:B------:R-:W-:Y:S02]  /*1d340*/  LOP3.LUT R68, R69, 0x6, RZ, 0xc0, !PT ;  /* 0x0000000645447812 */ /* 0x000fe400078ec0ff */
[----:B------:R-:W-:Y:S03]  /*1d350*/  LOP3.LUT R244, R244, 0xfffffffe, RZ, 0xc0, !PT ;  /* 0xfffffffef4f47812 */ /* 0x000fe600078ec0ff */
[----:B------:R-:W-:Y:S01]  /*1d360*/  IMAD R7, R236, 0x100, R68 ;  /* 0x00000100ec077824 */ /* 0x000fe200078e0244 */
[----:B------:R-:W-:Y:S03]  /*1d370*/  @P3 LOP3.LUT R244, R244, 0x1, RZ, 0xfc, !PT ;  /* 0x00000001f4f43812 */ /* 0x000fe600078efcff */
[C---:B------:R-:W-:Y:S01]  /*1d380*/  IMAD.IADD R5, R7.reuse, 0x1, R240 ;  /* 0x0000000107057824 */ /* 0x040fe200078e02f0 */
[----:B------:R-:W-:Y:S01]  /*1d390*/  LOP3.LUT R244, R244, 0xfffffffb, RZ, 0xc0, !PT ;  /* 0xfffffffbf4f47812 */ /* 0x000fe200078ec0ff */
[C---:B------:R-:W-:Y:S02]  /*1d3a0*/  VIADD R9, R7.reuse, 0x1 ;  /* 0x0000000107097836 */ /* 0x040fe40000000000 */
[C-C-:B------:R-:W-:Y:S01]  /*1d3b0*/  IMAD.IADD R103, R226.reuse, 0x1, -R5.reuse ;  /* 0x00000001e2677824 */ /* 0x140fe200078e0a05 */
[C-C-:B------:R-:W-:Y:S01]  /*1d3c0*/  IADD3 R6, PT, PT, R226.reuse, -0x9, -R5.reuse ;  /* 0xfffffff7e2067810 */ /* 0x140fe20007ffe805 */
[C---:B------:R-:W-:Y:S01]  /*1d3d0*/  VIADD R118, R7.reuse, 0x9 ;  /* 0x0000000907767836 */ /* 0x040fe20000000000 */
[C---:B------:R-:W-:Y:S01]  /*1d3e0*/  IADD3 R8, PT, PT, R226.reuse, -0x1, -R5 ;  /* 0xffffffffe2087810 */ /* 0x040fe20007ffe805 */
        /* <DEDUP_REMOVED lines=9> */
[----:B------:R-:W-:Y:S01]  /*1d480*/  ISETP.GE.AND P2, PT, R9, R227, PT ;  /* 0x000000e30900720c */ /* 0x000fe20003f46270 */
[C---:B------:R-:W-:Y:S01]  /*1d490*/  FFMA.FTZ R169, -R237.reuse, R6, R169 ;  /* 0x00000006eda97223 */ /* 0x040fe200000101a9 */
[C---:B------:R-:W-:Y:S01]  /*1d4a0*/  IADD3 R6, PT, PT, R226.reuse, -0x21, -R5 ;  /* 0xffffffdfe2067810 */ /* 0x040fe20007ffe805 */
[----:B------:R-:W-:Y:S01]  /*1d4b0*/  FFMA.FTZ R173, -R237, R8, R173 ;  /* 0x00000008edad7223 */ /* 0x000fe200000101ad */
[C-C-:B------:R-:W-:Y:S01]  /*1d4c0*/  IADD3 R8, PT, PT, R226.reuse, -0x20, -R5.reuse ;  /* 0xffffffe0e2087810 */ /* 0x140fe20007ffe805 */
[C---:B------:R-:W-:Y:S01]  /*1d4d0*/  VIADD R126, R7.reuse, 0x21 ;  /* 0x00000021077e7836 */ /* 0x040fe20000000000 */
[----:B------:R-:W-:Y:S01]  /*1d4e0*/  IABS R6, R6 ;  /* 0x0000000600067213 */ /* 0x000fe20000000000 */
[C---:B------:R-:W-:Y:S01]  /*1d4f0*/  VIADD R122, R7.reuse, 0x30 ;  /* 0x00000030077a7836 */ /* 0x040fe20000000000 */
[C---:B------:R-:W-:Y:S01]  /*1d500*/  IADD3 R4, PT, PT, R226.reuse, -0x10, -R5 ;  /* 0xfffffff0e2047810 */ /* 0x040fe20007ffe805 */
[C---:B------:R-:W-:Y:S01]  /*1d510*/  VIADD R120, R7.reuse, 0x31 ;  /* 0x0000003107787836 */ /* 0x040fe20000000000 */
[----:B------:R-:W-:Y:S01]  /*1d520*/  I2FP.F32.S32 R6, R6 ;  /* 0x0000000600067245 */ /* 0x000fe20000201400 */
[----:B------:R-:W-:Y:S01]  /*1d530*/  VIADD R131, R7, 0x50 ;  /* 0x0000005007837836 */ /* 0x000fe20000000000 */
[----:B------:R-:W-:Y:S01]  /*1d540*/  IABS R8, R8 ;  /* 0x0000000800087213 */ /* 0x000fe20000000000 */
[----:B-1----:R-:W-:Y:S01]  /*1d550*/  ULEA UR6, UR6, UR7, 0x18 ;  /* 0x0000000706067291 */ /* 0x002fe2000f8ec0ff */
[----:B------:R-:W-:Y:S01]  /*1d560*/  IABS R4, R4 ;  /* 0x0000000400047213 */ /* 0x000fe20000000000 */
[----:B------:R-:W-:Y:S01]  /*1d570*/  FFMA.FTZ R21, -R237, R6, R21 ;  /* 0x00000006ed157223 */ /* 0x000fe20000010115 */
[----:B------:R-:W-:Y:S02]  /*1d580*/  ISETP.GE.AND P0, PT, R9, R224, PT ;  /* 0x000000e00900720c */ /* 0x000fe40003f06270 */
[----:B------:R-:W-:Y:S02]  /*1d590*/  I2FP.F32.S32 R8, R8 ;  /* 0x0000000800087245 */ /* 0x000fe40000201400 */
[----:B------:R-:W-:Y:S02]  /*1d5a0*/  I2FP.F32.S32 R4, R4 ;  /* 0x0000000400047245 */ /* 0x000fe40000201400 */
[----:B------:R-:W-:Y:S01]  /*1d5b0*/  IABS R6, R103 ;  /* 0x0000006700067213 */ /* 0x000fe20000000000 */
[----:B------:R-:W-:Y:S01]  /*1d5c0*/  FFMA.FTZ R20, -R237, R8, R20 ;  /* 0x00000008ed147223 */ /* 0x000fe20000010114 */
[----:B------:R-:W-:Y:S01]  /*1d5d0*/  @P2 LOP3.LUT R243, R243, 0x80000000, RZ, 0xfc, !PT ;  /* 0x80000000f3f32812 */ /* 0x000fe200078efcff */
[----:B------:R-:W-:Y:S01]  /*1d5e0*/  FFMA.FTZ R12, -R237, R4, R12 ;  /* 0x00000004ed0c7223 */ /* 0x000fe2000001010c */
[----:B------:R-:W-:Y:S02]  /*1d5f0*/  I2FP.F32.S32 R6, R6 ;  /* 0x0000000600067245 */ /* 0x000fe40000201400 */
[----:B------:R-:W-:Y:S02]  /*1d600*/  LOP3.LUT R243, R243, 0xffffdfff, RZ, 0xc0, !PT ;  /* 0xffffdffff3f37812 */ /* 0x000fe400078ec0ff */
[C-C-:B------:R-:W-:Y:S01]  /*1d610*/  IADD3 R8, PT, PT, R226.reuse, -0x29, -R5.reuse ;  /* 0xffffffd7e2087810 */ /* 0x140fe20007ffe805 */
[CC--:B------:R-:W-:Y:S01]  /*1d620*/  FFMA.FTZ R172, -R237.reuse, R6.reuse, R172 ;  /* 0x00000006edac7223 */ /* 0x0c0fe200000101ac */
[C-C-:B------:R-:W-:Y:S01]  /*1d630*/  IADD3 R10, PT, PT, R226.reuse, -0x11, -R5.reuse ;  /* 0xffffffefe20a7810 */ /* 0x140fe20007ffe805 */
[----:B------:R-:W-:Y:S01]  /*1d640*/  FFMA.FTZ R176, -R237, R6, R176 ;  /* 0x00000006edb07223 */ /* 0x000fe200000101b0 */
[C-C-:B------:R-:W-:Y:S01]  /*1d650*/  IADD3 R4, PT, PT, R226.reuse, -0x18, -R5.reuse ;  /* 0xffffffe8e2047810 */ /* 0x140fe20007ffe805 */
[----:B------:R-:W-:Y:S01]  /*1d660*/  VIADD R6, R7, 0x8 ;  /* 0x0000000807067836 */ /* 0x000fe20000000000 */
[----:B------:R-:W-:Y:S02]  /*1d670*/  @P0 LOP3.LUT R243, R243, 0x2000, RZ, 0xfc, !PT ;  /* 0x00002000f3f30812 */ /* 0x000fe400078efcff */
[----:B------:R-:W-:Y:S02]  /*1d680*/  IABS R8, R8 ;  /* 0x0000000800087213 */ /* 0x000fe40000000000 */
[C---:B------:R-:W-:Y:S02]  /*1d690*/  ISETP.GE.AND P1, PT, R9.reuse, R228, PT ;  /* 0x000000e40900720c */ /* 0x040fe40003f26270 */
[----:B------:R-:W-:Y:S02]  /*1d6a0*/  ISETP.GE.AND P4, PT, R9, R225, PT ;  /* 0x000000e10900720c */ /* 0x000fe40003f86270 */
[----:B------:R-:W-:Y:S02]  /*1d6b0*/  IABS R10, R10 ;  /* 0x0000000a000a7213 */ /* 0x000fe40000000000 */
        /* <DEDUP_REMOVED lines=8> */
[C---:B------:R-:W-:Y:S01]  /*1d740*/  FFMA.FTZ R13, -R237.reuse, R10, R13 ;  /* 0x0000000aed0d7223 */ /* 0x040fe2000001010d */
[----:B------:R-:W-:Y:S01]  /*1d750*/  FSEL R172, R172, -INF , P0 ;  /* 0xff800000acac7808 */ /* 0x000fe20000000000 */
[----:B------:R-:W-:Y:S01]  /*1d760*/  FFMA.FTZ R16, -R237, R4, R16 ;  /* 0x00000004ed107223 */ /* 0x000fe20000010110 */
[----:B------:R-:W-:Y:S01]  /*1d770*/  IABS R9, R9 ;  /* 0x0000000900097213 */ /* 0x000fe20000000000 */
[----:B------:R-:W-:Y:S01]  /*1d780*/  VIADD R4, R226, 0x8 ;  /* 0x00000008e2047836 */ /* 0x000fe20000000000 */
[-C--:B------:R-:W-:Y:S02]  /*1d790*/  ISETP.GE.AND P1, PT, R118, R228.reuse, PT ;  /* 0x000000e47600720c */ /* 0x080fe40003f26270 */
[-C--:B------:R-:W-:Y:S01]  /*1d7a0*/  ISETP.GE.AND P0, PT, R130, R228.reuse, PT ;  /* 0x000000e48200720c */ /* 0x080fe20003f06270 */
[----:B------:R-:W-:Y:S01]  /*1d7b0*/  IMAD.IADD R10, R4, 0x1, -R5 ;  /* 0x00000001040a7824 */ /* 0x000fe200078e0a05 */
[----:B------:R-:W-:Y:S02]  /*1d7c0*/  I2FP.F32.S32 R9, R9 ;  /* 0x0000000900097245 */ /* 0x000fe40000201400 */
[----:B------:R-:W-:Y:S02]  /*1d7d0*/  FSEL R111, R169, -INF , P1 ;  /* 0xff800000a96f7808 */ /* 0x000fe40000800000 */
[----:B------:R-:W-:Y:S01]  /*1d7e0*/  FSEL R8, R12, -INF , P0 ;  /* 0xff8000000c087808 */ /* 0x000fe20000000000 */
[----:B------:R-:W-:Y:S01]  /*1d7f0*/  VIADD R12, R7, 0x29 ;  /* 0x00000029070c7836 */ /* 0x000fe20000000000 */
[-C--:B------:R-:W-:Y:S01]  /*1d800*/  ISETP.GE.AND P1, PT, R124, R228.reuse, PT ;  /* 0x000000e47c00720c */ /* 0x080fe20003f26270 */
[----:B------:R-:W-:Y:S01]  /*1d810*/  FFMA.FTZ R17, -R237, R9, R17 ;  /* 0x00000009ed117223 */ /* 0x000fe20000010111 */
        /* <DEDUP_REMOVED lines=8> */
[----:B------:R-:W-:Y:S02]  /*1d8a0*/  ISETP.GE.AND P0, PT, R126, R228, PT ;  /* 0x000000e47e00720c */ /* 0x000fe40003f06270 */
[--C-:B------:R-:W-:Y:S02]  /*1d8b0*/  IADD3 R17, PT, PT, R4, -0x10, -R5.reuse ;  /* 0xfffffff004117810 */ /* 0x100fe40007ffe805 */
[----:B------:R-:W-:Y:S02]  /*1d8c0*/  FSEL R103, R21, -INF , P0 ;  /* 0xff80000015677808 */ /* 0x000fe40000000000 */
[----:B------:R-:W-:Y:S02]  /*1d8d0*/  IABS R17, R17 ;  /* 0x0000001100117213 */ /* 0x000fe40000000000 */
[--C-:B------:R-:W-:Y:S02]  /*1d8e0*/  IADD3 R21, PT, PT, R226, -0x30, -R5.reuse ;  /* 0xffffffd0e2157810 */ /* 0x100fe40007ffe805 */
[----:B------:R-:W-:Y:S02]  /*1d8f0*/  I2FP.F32.S32 R17, R17 ;  /* 0x0000001100117245 */ /* 0x000fe40000201400 */
[----:B------:R-:W-:Y:S02]  /*1d900*/  IABS R21, R21 ;  /* 0x0000001500157213 */ /* 0x000fe40000000000 */
[C-C-:B------:R-:W-:Y:S01]  /*1d910*/  IADD3 R11, PT, PT, R4.reuse, -0x1, -R5.reuse ;  /* 0xffffffff040b7810 */ /* 0x140fe20007ffe805 */
[C---:B------:R-:W-:Y:S01]  /*1d920*/  FFMA.FTZ R14, -R237.reuse, R17, R14 ;  /* 0x00000011ed0e7223 */ /* 0x040fe2000001010e */
[----:B------:R-:W-:Y:S02]  /*1d930*/  I2FP.F32.S32 R21, R21 ;  /* 0x0000001500157245 */ /* 0x000fe40000201400 */
[--C-:B------:R-:W-:Y:S02]  /*1d940*/  IADD3 R17, PT, PT, R4, -0x19, -R5.reuse ;  /* 0xffffffe704117810 */ /* 0x100fe40007ffe805 */
[----:B------:R-:W-:Y:S01]  /*1d950*/  IABS R10, R10 ;  /* 0x0000000a000a7213 */ /* 0x000fe20000000000 */
[C---:B------:R-:W-:Y:S01]  /*1d960*/  FFMA.FTZ R28, -R237.reuse, R21, R28 ;  /* 0x00000015ed1c7223 */ /* 0x040fe2000001011c */
[C-C-:B------:R-:W-:Y:S02]  /*1d970*/  IADD3 R9, PT, PT, R226.reuse, -0x28, -R5.reuse ;  /* 0xffffffd8e2097810 */ /* 0x140fe40007ffe805 */
[----:B------:R-:W-:Y:S02]  /*1d980*/  IABS R17, R17 ;  /* 0x0000001100117213 */ /* 0x000fe40000000000 */
[C-C-:B------:R-:W-:Y:S02]  /*1d990*/  IADD3 R21, PT, PT, R226.reuse, -0x39, -R5.reuse ;  /* 0xffffffc7e2157810 */ /* 0x140fe40007ffe805 */
[----:B------:R-:W-:Y:S02]  /*1d9a0*/  IABS R11, R11 ;  /* 0x0000000b000b7213 */ /* 0x000fe40000000000 */
[----:B------:R-:W-:Y:S02]  /*1d9b0*/  I2FP.F32.S32 R10, R10 ;  /* 0x0000000a000a7245 */ /* 0x000fe40000201400 */
[C---:B------:R-:W-:Y:S02]  /*1d9c0*/  IADD3 R20, PT, PT, R226.reuse, -0x31, -R5 ;  /* 0xffffffcfe2147810 */ /* 0x040fe40007ffe805 */
[----:B------:R-:W-:Y:S01]  /*1d9d0*/  IABS R9, R9 ;  /* 0x0000000900097213 */ /* 0x000fe20000000000 */
[C---:B------:R-:W-:Y:S01]  /*1d9e0*/  FFMA.FTZ R174, -R237.reuse, R10, R174 ;  /* 0x0000000aedae7223 */ /* 0x040fe200000101ae */
[----:B------:R-:W-:Y:S02]  /*1d9f0*/  I2FP.F32.S32 R17, R17 ;  /* 0x0000001100117245 */ /* 0x000fe40000201400 */
[----:B------:R-:W-:Y:S02]  /*1da00*/  IABS R21, R21 ;  /* 0x0000001500157213 */ /* 0x000fe40000000000 */
[----:B------:R-:W-:Y:S01]  /*1da10*/  I2FP.F32.S32 R11, R11 ;  /* 0x0000000b000b7245 */ /* 0x000fe20000201400 */
[C---:B------:R-:W-:Y:S01]  /*1da20*/  FFMA.FTZ R19, -R237.reuse, R17, R19 ;  /* 0x00000011ed137223 */ /* 0x040fe20000010113 */
[----:B------:R-:W-:Y:S02]  /*1da30*/  IABS R20, R20 ;  /* 0x0000001400147213 */ /* 0x000fe40000000000 */
[----:B------:R-:W-:Y:S01]  /*1da40*/  I2FP.F32.S32 R9, R9 ;  /* 0x0000000900097245 */ /* 0x000fe20000201400 */
[----:B------:R-:W-:Y:S01]  /*1da50*/  FFMA.FTZ R175, -R237, R11, R175 ;  /* 0x0000000bedaf7223 */ /* 0x000fe200000101af */
[----:B------:R-:W-:Y:S02]  /*1da60*/  ISETP.GE.AND P1, PT, R7, R225, PT ;  /* 0x000000e10700720c */ /* 0x000fe40003f26270 */
[----:B------:R-:W-:Y:S01]  /*1da70*/  I2FP.F32.S32 R21, R21 ;  /* 0x0000001500157245 */ /* 0x000fe20000201400 */
[C---:B------:R-:W-:Y:S01]  /*1da80*/  FFMA.FTZ R24, -R237.reuse, R9, R24 ;  /* 0x00000009ed187223 */ /* 0x040fe20000010118 */
[----:B------:R-:W-:Y:S02]  /*1da90*/  I2FP.F32.S32 R20, R20 ;  /* 0x0000001400147245 */ /* 0x000fe40000201400 */
[----:B------:R-:W-:Y:S01]  /*1daa0*/  IADD3 R17, PT, PT, R226, -0x48, -R5 ;  /* 0xffffffb8e2117810 */ /* 0x000fe20007ffe805 */
[C---:B------:R-:W-:Y:S01]  /*1dab0*/  FFMA.FTZ R33, -R237.reuse, R21, R33 ;  /* 0x00000015ed217223 */ /* 0x040fe20000010121 */
[----:B------:R-:W-:Y:S01]  /*1dac0*/  FSEL R11, R174, -INF , P1 ;  /* 0xff800000ae0b7808 */ /* 0x000fe20000800000 */
[----:B------:R-:W-:Y:S01]  /*1dad0*/  FFMA.FTZ R29, -R237, R20, R29 ;  /* 0x00000014ed1d7223 */ /* 0x000fe2000001011d */
[----:B------:R-:W-:Y:S02]  /*1dae0*/  ISETP.GE.AND P0, PT, R13, R228, PT ;  /* 0x000000e40d00720c */ /* 0x000fe40003f06270 */
[----:B------:R-:W-:Y:S02]  /*1daf0*/  ISETP.GE.AND P1, PT, R6, R225, PT ;  /* 0x000000e10600720c */ /* 0x000fe40003f26270 */
[----:B------:R-:W-:Y:S02]  /*1db00*/  IABS R17, R17 ;  /* 0x0000001100117213 */ /* 0x000fe40000000000 */
[C-C-:B------:R-:W-:Y:S02]  /*1db10*/  IADD3 R21, PT, PT, R4.reuse, -0x20, -R5.reuse ;  /* 0xffffffe004157810 */ /* 0x140fe40007ffe805 */
[--C-:B------:R-:W-:Y:S02]  /*1db20*/  IADD3 R20, PT, PT, R4, -0x18, -R5.reuse ;  /* 0xffffffe804147810 */ /* 0x100fe40007ffe805 */
[----:B------:R-:W-:Y:S02]  /*1db30*/  FSEL R24, R24, -INF , P0 ;  /* 0xff80000018187808 */ /* 0x000fe40000000000 */
[----:B------:R-:W-:Y:S02]  /*1db40*/  FSEL R9, R176, -INF , P1 ;  /* 0xff800000b0097808 */ /* 0x000fe40000800000 */
[C---:B------:R-:W-:Y:S02]  /*1db50*/  ISETP.GE.AND P0, PT, R118.reuse, R225, PT ;  /* 0x000000e17600720c */ /* 0x040fe40003f06270 */
[C---:B------:R-:W-:Y:S02]  /*1db60*/  ISETP.GE.AND P2, PT, R118.reuse, R227, PT ;  /* 0x000000e37600720c */ /* 0x040fe40003f46270 */
[----:B------:R-:W-:Y:S02]  /*1db70*/  ISETP.GE.AND P1, PT, R118, R224, PT ;  /* 0x000000e07600720c */ /* 0x000fe40003f26270 */
[----:B------:R-:W-:Y:S02]  /*1db80*/  I2FP.F32.S32 R17, R17 ;  /* 0x0000001100117245 */ /* 0x000fe40000201400 */
[--C-:B------:R-:W-:Y:S02]  /*1db90*/  IADD3 R118, PT, PT, R226, -0x38, -R5.reuse ;  /* 0xffffffc8e2767810 */ /* 0x100fe40007ffe805 */
[----:B------:R-:W-:Y:S01]  /*1dba0*/  IABS R21, R21 ;  /* 0x0000001500157213 */ /* 0x000fe20000000000 */
[C---:B------:R-:W-:Y:S01]  /*1dbb0*/  FFMA.FTZ R40, -R237.reuse, R17, R40 ;  /* 0x00000011ed287223 */ /* 0x040fe20000010128 */
[----:B------:R-:W-:Y:S02]  /*1dbc0*/  IABS R20, R20 ;  /* 0x0000001400147213 */ /* 0x000fe40000000000 */
[----:B------:R-:W-:Y:S02]  /*1dbd0*/  IABS R118, R118 ;  /* 0x0000007600767213 */ /* 0x000fe40000000000 */
[----:B------:R-:W-:Y:S02]  /*1dbe0*/  I2FP.F32.S32 R21, R21 ;  /* 0x0000001500157245 */ /* 0x000fe40000201400 */
[--C-:B------:R-:W-:Y:S02]  /*1dbf0*/  IADD3 R119, PT, PT, R4, -0x9, -R5.reuse ;  /* 0xfffffff704777810 */ /* 0x100fe40007ffe805 */
[----:B------:R-:W-:Y:S01]  /*1dc00*/  I2FP.F32.S32 R20, R20 ;  /* 0x0000001400147245 */ /* 0x000fe20000201400 */
[C---:B------:R-:W-:Y:S01]  /*1dc10*/  FFMA.FTZ R22, -R237.reuse, R21, R22 ;  /* 0x00000015ed167223 */ /* 0x040fe20000010116 */
[--C-:B------:R-:W-:Y:S02]  /*1dc20*/  IADD3 R17, PT, PT, R226, -0x51, -R5.reuse ;  /* 0xffffffafe2117810 */ /* 0x100fe40007ffe805 */
[----:B------:R-:W-:Y:S01]  /*1dc30*/  I2FP.F32.S32 R118, R118 ;  /* 0x0000007600767245 */ /* 0x000fe20000201400 */
[C---:B------:R-:W-:Y:S01]  /*1dc40*/  FFMA.FTZ R18, -R237.reuse, R20, R18 ;  /* 0x00000014ed127223 */ /* 0x040fe20000010112 */
[----:B------:R-:W-:Y:S02]  /*1dc50*/  IABS R119, R119 ;  /* 0x0000007700777213 */ /* 0x000fe40000000000 */
[----:B------:R-:W-:Y:S01]  /*1dc60*/  IABS R17, R17 ;  /* 0x0000001100117213 */ /* 0x000fe20000000000 */
[C---:B------:R-:W-:Y:S01]  /*1dc70*/  FFMA.FTZ R32, -R237.reuse, R118, R32 ;  /* 0x00000076ed207223 */ /* 0x040fe20000010120 */
[C-C-:B------:R-:W-:Y:S02]  /*1dc80*/  IADD3 R21, PT, PT, R4.reuse, -0x29, -R5.reuse ;  /* 0xffffffd704157810 */ /* 0x140fe40007ffe805 */
[--C-:B------:R-:W-:Y:S02]  /*1dc90*/  IADD3 R20, PT, PT, R4, -0x21, -R5.reuse ;  /* 0xffffffdf04147810 */ /* 0x100fe40007ffe805 */
[----:B------:R-:W-:Y:S02]  /*1dca0*/  I2FP.F32.S32 R119, R119 ;  /* 0x0000007700777245 */ /* 0x000fe40000201400 */
[----:B------:R-:W-:Y:S02]  /*1dcb0*/  I2FP.F32.S32 R17, R17 ;  /* 0x0000001100117245 */ /* 0x000fe40000201400 */
[----:B------:R-:W-:Y:S01]  /*1dcc0*/  IADD3 R118, PT, PT, R226, -0x41, -R5 ;  /* 0xffffffbfe2767810 */ /* 0x000fe20007ffe805 */
[C---:B------:R-:W-:Y:S01]  /*1dcd0*/  FFMA.FTZ R177, -R237.reuse, R119, R177 ;  /* 0x00000077edb17223 */ /* 0x040fe200000101b1 */
[----:B------:R-:W-:Y:S01]  /*1dce0*/  IABS R21, R21 ;  /* 0x0000001500157213 */ /* 0x000fe20000000000 */
[C---:B------:R-:W-:Y:S01]  /*1dcf0*/  FFMA.FTZ R45, -R237.reuse, R17, R45 ;  /* 0x00000011ed2d7223 */ /* 0x040fe2000001012d */
[----:B------:R-:W-:Y:S02]  /*1dd00*/  IABS R20, R20 ;  /* 0x0000001400147213 */ /* 0x000fe40000000000 */
[----:B------:R-:W-:Y:S02]  /*1dd10*/  IABS R118, R118 ;  /* 0x0000007600767213 */ /* 0x000fe40000000000 */
[----:B------:R-:W-:Y:S02]  /*1dd20*/  I2FP.F32.S32 R21, R21 ;  /* 0x0000001500157245 */ /* 0x000fe40000201400 */
[C---:B------:R-:W-:Y:S02]  /*1dd30*/  IADD3 R119, PT, PT, R4.reuse, -0x11, -R5 ;  /* 0xffffffef04777810 */ /* 0x040fe40007ffe805 */
[----:B------:R-:W-:Y:S01]  /*1dd40*/  I2FP.F32.S32 R20, R20 ;  /* 0x0000001400147245 */ /* 0x000fe20000201400 */
[C---:B------:R-:W-:Y:S01]  /*1dd50*/  FFMA.FTZ R27, -R237.reuse, R21, R27 ;  /* 0x00000015ed1b7223 */ /* 0x040fe2000001011b */
[----:B------:R-:W-:Y:S02]  /*1dd60*/  IADD3 R17, PT, PT, R4, -0x38, -R5 ;  /* 0xffffffc804117810 */ /* 0x000fe40007ffe805 */
        /* <DEDUP_REMOVED lines=210> */
[----:B------:R-:W-:Y:S01]  /*1ea90*/  FFMA.FTZ R81, -R237, R119, R81 ;  /* 0x00000077ed517223 */ /* 0x000fe20000010151 */
[----:B------:R-:W-:Y:S02]  /*1eaa0*/  IABS R21, R21 ;  /* 0x0000001500157213 */ /* 0x000fe40000000000 */
[----:B------:R-:W-:Y:S02]  /*1eab0*/  IABS R20, R20 ;  /* 0x0000001400147213 */ /* 0x000fe40000000000 */
[----:B------:R-:W-:Y:S01]  /*1eac0*/  FSEL R10, R175, -INF , P4 ;  /* 0xff800000af0a7808 */ /* 0x000fe20002000000 */
[C---:B------:R-:W-:Y:S01]  /*1ead0*/  FFMA.FTZ R175, -R237.reuse, R17, R181 ;  /* 0x00000011edaf7223 */ /* 0x040fe200000101b5 */
        /* <DEDUP_REMOVED lines=18> */
[----:B------:R-:W-:Y:S01]  /*1ec00*/  FFMA.FTZ R196, -R237, R17, R183 ;  /* 0x00000011edc47223 */ /* 0x000fe200000101b7 */
[----:B------:R-:W-:Y:S02]  /*1ec10*/  IABS R20, R20 ;  /* 0x0000001400147213 */ /* 0x000fe40000000000 */
[----:B------:R-:W-:Y:S02]  /*1ec20*/  FSEL R127, R177, -INF , P0 ;  /* 0xff800000b17f7808 */ /* 0x000fe40000000000 */
[----:B------:R-:W-:Y:S02]  /*1ec30*/  IABS R118, R118 ;  /* 0x0000007600767213 */ /* 0x000fe40000000000 */
[----:B------:R-:W-:Y:S02]  /*1ec40*/  I2FP.F32.S32 R21, R21 ;  /* 0x0000001500157245 */ /* 0x000fe40000201400 */
[----:B------:R-:W-:Y:S02]  /*1ec50*/  ISETP.GE.AND P0, PT, R122, R228, PT ;  /* 0x000000e47a00720c */ /* 0x000fe40003f06270 */
[--C-:B------:R-:W-:Y:S01]  /*1ec60*/  IADD3 R119, PT, PT, R4, -0x89, -R5.reuse ;  /* 0xffffff7704777810 */ /* 0x100fe20007ffe805 */
[C---:B------:R-:W-:Y:S01]  /*1ec70*/  FFMA.FTZ R86, -R237.reuse, R21, R86 ;  /* 0x00000015ed567223 */ /* 0x040fe20000010156 */
[----:B------:R-:W-:Y:S02]  /*1ec80*/  I2FP.F32.S32 R20, R20 ;  /* 0x0000001400147245 */ /* 0x000fe40000201400 */
[----:B------:R-:W-:Y:S02]  /*1ec90*/  IADD3 R17, PT, PT, R226, -0xd0, -R5 ;  /* 0xffffff30e2117810 */ /* 0x000fe40007ffe805 */
[----:B------:R-:W-:Y:S01]  /*1eca0*/  I2FP.F32.S32 R118, R118 ;  /* 0x0000007600767245 */ /* 0x000fe20000201400 */
[C---:B------:R-:W-:Y:S01]  /*1ecb0*/  FFMA.FTZ R83, -R237.reuse, R20, R83 ;  /* 0x00000014ed537223 */ /* 0x040fe20000010153 */
[----:B------:R-:W-:Y:S02]  /*1ecc0*/  FSEL R194, R28, -INF , P0 ;  /* 0xff8000001cc27808 */ /* 0x000fe40000000000 */
[----:B------:R-:W-:Y:S01]  /*1ecd0*/  IABS R119, R119 ;  /* 0x0000007700777213 */ /* 0x000fe20000000000 */
[----:B------:R-:W-:Y:S01]  /*1ece0*/  FFMA.FTZ R97, -R237, R118, R97 ;  /* 0x00000076ed617223 */ /* 0x000fe20000010161 */
[----:B------:R-:W-:Y:S02]  /*1ecf0*/  IABS R17, R17 ;  /* 0x0000001100117213 */ /* 0x000fe40000000000 */
[----:B------:R-:W-:Y:S02]  /*1ed00*/  ISETP.GE.AND P0, PT, R120, R228, PT ;  /* 0x000000e47800720c */ /* 0x000fe40003f06270 */
[C-C-:B------:R-:W-:Y:S02]  /*1ed10*/  IADD3 R21, PT, PT, R4.reuse, -0xa8, -R5.reuse ;  /* 0xffffff5804157810 */ /* 0x140fe40007ffe805 */
[----:B------:R-:W-:Y:S02]  /*1ed20*/  IADD3 R20, PT, PT, R4, -0xa1, -R5 ;  /* 0xffffff5f04147810 */ /* 0x000fe40007ffe805 */
[----:B------:R-:W-:Y:S02]  /*1ed30*/  I2FP.F32.S32 R119, R119 ;  /* 0x0000007700777245 */ /* 0x000fe40000201400 */
[----:B------:R-:W-:Y:S02]  /*1ed40*/  I2FP.F32.S32 R17, R17 ;  /* 0x0000001100117245 */ /* 0x000fe40000201400 */
[----:B------:R-:W-:Y:S01]  /*1ed50*/  FSEL R193, R29, -INF , P0 ;  /* 0xff8000001dc17808 */ /* 0x000fe20000000000 */
[C---:B------:R-:W-:Y:S01]  /*1ed60*/  FFMA.FTZ R75, -R237.reuse, R119, R75 ;  /* 0x00000077ed4b7223 */ /* 0x040fe2000001014b */
[----:B------:R-:W-:Y:S01]  /*1ed70*/  IADD3 R118, PT, PT, R226, -0xc1, -R5 ;  /* 0xffffff3fe2767810 */ /* 0x000fe20007ffe805 */
[----:B------:R-:W-:Y:S01]  /*1ed80*/  FFMA.FTZ R183, -R237, R17, R187 ;  /* 0x00000011edb77223 */ /* 0x000fe200000101bb */
[----:B------:R-:W-:Y:S01]  /*1ed90*/  IABS R21, R21 ;  /* 0x0000001500157213 */ /* 0x000fe20000000000 */
[----:B------:R-:W-:Y:S01]  /*1eda0*/  VIADD R187, R7, 0x38 ;  /* 0x0000003807bb7836 */ /* 0x000fe20000000000 */
[----:B------:R-:W-:Y:S02]  /*1edb0*/  ISETP.GE.AND P0, PT, R130, R225, PT ;  /* 0x000000e18200720c */ /* 0x000fe40003f06270 */
[----:B------:R-:W-:Y:S02]  /*1edc0*/  IABS R20, R20 ;  /* 0x0000001400147213 */ /* 0x000fe40000000000 */
[----:B------:R-:W-:Y:S02]  /*1edd0*/  IABS R118, R118 ;  /* 0x0000007600767213 */ /* 0x000fe40000000000 */
[----:B------:R-:W-:Y:S02]  /*1ede0*/  I2FP.F32.S32 R21, R21 ;  /* 0x0000001500157245 */ /* 0x000fe40000201400 */
[----:B------:R-:W-:Y:S02]  /*1edf0*/  FSEL R177, R14, -INF , P0 ;  /* 0xff8000000eb17808 */ /* 0x000fe40000000000 */
[----:B------:R-:W-:Y:S01]  /*1ee00*/  IADD3 R119, PT, PT, R226, -0xb8, -R5 ;  /* 0xffffff48e2777810 */ /* 0x000fe20007ffe805 */
[----:B------:R-:W-:Y:S01]  /*1ee10*/  FFMA.FTZ R90, -R237, R21, R90 ;  /* 0x00000015ed5a7223 */ /* 0x000fe2000001015a */
[----:B------:R-:W-:Y:S01]  /*1ee20*/  I2FP.F32.S32 R20, R20 ;  /* 0x0000001400147245 */ /* 0x000fe20000201400 */
[C---:B------:R-:W-:Y:S01]  /*1ee30*/  VIADD R21, R7.reuse, 0x39 ;  /* 0x0000003907157836 */ /* 0x040fe20000000000 */
[----:B------:R-:W-:Y:S01]  /*1ee40*/  ISETP.GE.AND P0, PT, R124, R225, PT ;  /* 0x000000e17c00720c */ /* 0x000fe20003f06270 */
[----:B------:R-:W-:Y:S01]  /*1ee50*/  VIADD R124, R7, 0x58 ;  /* 0x00000058077c7836 */ /* 0x000fe20000000000 */
[----:B------:R-:W-:Y:S01]  /*1ee60*/  I2FP.F32.S32 R118, R118 ;  /* 0x0000007600767245 */ /* 0x000fe20000201400 */
[----:B------:R-:W-:Y:S01]  /*1ee70*/  FFMA.FTZ R87, -R237, R20, R87 ;  /* 0x00000014ed577223 */ /* 0x000fe20000010157 */
[----:B------:R-:W-:Y:S02]  /*1ee80*/  IABS R119, R119 ;  /* 0x0000007700777213 */ /* 0x000fe40000000000 */
[----:B------:R-:W-:Y:S01]  /*1ee90*/  FSEL R234, R15, -INF , P0 ;  /* 0xff8000000fea7808 */ /* 0x000fe20000000000 */
[----:B------:R-:W-:Y:S01]  /*1eea0*/  VIADD R15, R7, 0x41 ;  /* 0x00000041070f7836 */ /* 0x000fe20000000000 */
[----:B------:R-:W-:Y:S01]  /*1eeb0*/  ISETP.GE.AND P0, PT, R187, R228, PT ;  /* 0x000000e4bb00720c */ /* 0x000fe20003f06270 */
[C---:B------:R-:W-:Y:S01]  /*1eec0*/  FFMA.FTZ R125, -R237.reuse, R118, R182 ;  /* 0x00000076ed7d7223 */ /* 0x040fe200000101b6 */
[----:B------:R-:W-:Y:S02]  /*1eed0*/  IADD3 R20, PT, PT, R4, -0xa9, -R5 ;  /* 0xffffff5704147810 */ /* 0x000fe40007ffe805 */
[----:B------:R-:W-:Y:S02]  /*1eee0*/  I2FP.F32.S32 R119, R119 ;  /* 0x0000007700777245 */ /* 0x000fe40000201400 */
[----:B------:R-:W-:Y:S02]  /*1eef0*/  FSEL R118, R32, -INF , P0 ;  /* 0xff80000020767808 */ /* 0x000fe40000000000 */
[----:B------:R-:W-:Y:S01]  /*1ef00*/  IABS R20, R20 ;  /* 0x0000001400147213 */ /* 0x000fe20000000000 */
[----:B------:R-:W-:Y:S01]  /*1ef10*/  FFMA.FTZ R96, -R237, R119, R96 ;  /* 0x00000077ed607223 */ /* 0x000fe20000010160 */
[----:B------:R-:W-:Y:S02]  /*1ef20*/  ISETP.GE.AND P0, PT, R21, R228, PT ;  /* 0x000000e41500720c */ /* 0x000fe40003f06270 */
[----:B------:R-:W-:Y:S02]  /*1ef30*/  I2FP.F32.S32 R20, R20 ;  /* 0x0000001400147245 */ /* 0x000fe40000201400 */
[----:B------:R-:W-:Y:S02]  /*1ef40*/  FSEL R119, R33, -INF , P0 ;  /* 0xff80000021777808 */ /* 0x000fe40000000000 */
[-C--:B------:R-:W-:Y:S01]  /*1ef50*/  ISETP.GE.AND P0, PT, R123, R225.reuse, PT ;  /* 0x000000e17b00720c */ /* 0x080fe20003f06270 */
[----:B------:R-:W-:Y:S01]  /*1ef60*/  FFMA.FTZ R91, -R237, R20, R91 ;  /* 0x00000014ed5b7223 */ /* 0x000fe2000001015b */
[--C-:B------:R-:W-:Y:S01]  /*1ef70*/  IADD3 R17, PT, PT, R4, -0xb0, -R5.reuse ;  /* 0xffffff5004117810 */ /* 0x100fe20007ffe805 */
[C---:B------:R-:W-:Y:S01]  /*1ef80*/  VIADD R20, R7.reuse, 0x40 ;  /* 0x0000004007147836 */ /* 0x040fe20000000000 */
[----:B------:R-:W-:Y:S01]  /*1ef90*/  FSEL R33, R18, -INF , P0 ;  /* 0xff80000012217808 */ /* 0x000fe20000000000 */
[----:B------:R-:W-:Y:S01]  /*1efa0*/  VIADD R123, R7, 0x59 ;  /* 0x00000059077b7836 */ /* 0x000fe20000000000 */
[----:B------:R-:W-:Y:S02]  /*1efb0*/  ISETP.GE.AND P0, PT, R214, R225, PT ;  /* 0x000000e1d600720c */ /* 0x000fe40003f06270 */
        /* <DEDUP_REMOVED lines=8> */
[----:B------:R-:W-:Y:S01]  /*1f040*/  VIADD R37, R7, 0x51 ;  /* 0x0000005107257836 */ /* 0x000fe20000000000 */
[----:B------:R-:W-:Y:S01]  /*1f050*/  IABS R14, R14 ;  /* 0x0000000e000e7213 */ /* 0x000fe20000000000 */
[----:B------:R-:W-:Y:S01]  /*1f060*/  FFMA.FTZ R94, -R237, R17, R94 ;  /* 0x00000011ed5e7223 */ /* 0x000fe2000001015e */
[-C--:B------:R-:W-:Y:S01]  /*1f070*/  ISETP.GE.AND P0, PT, R129, R225.reuse, PT ;  /* 0x000000e18100720c */ /* 0x080fe20003f06270 */
[----:B------:R-:W-:Y:S01]  /*1f080*/  VIADD R17, R7, 0x48 ;  /* 0x0000004807117836 */ /* 0x000fe20000000000 */
[----:B------:R-:W-:Y:S02]  /*1f090*/  I2FP.F32.S32 R14, R14 ;  /* 0x0000000e000e7245 */ /* 0x000fe40000201400 */
[----:B------:R-:W-:Y:S02]  /*1f0a0*/  FSEL R22, R22, -INF , P0 ;  /* 0xff80000016167808 */ /* 0x000fe40000000000 */
[----:B------:R-:W-:Y:S01]  /*1f0b0*/  ISETP.GE.AND P0, PT, R126, R225, PT ;  /* 0x000000e17e00720c */ /* 0x000fe20003f06270 */
[----:B------:R-:W-:Y:S01]  /*1f0c0*/  FFMA.FTZ R95, -R237, R14, R95 ;  /* 0x0000000eed5f7223 */ /* 0x000fe2000001015f */
[--C-:B------:R-:W-:Y:S01]  /*1f0d0*/  IADD3 R169, PT, PT, R226, -0xc9, -R5.reuse ;  /* 0xffffff37e2a97810 */ /* 0x100fe20007ffe805 */
[----:B------:R-:W-:Y:S01]  /*1f0e0*/  VIADD R14, R7, 0x49 ;  /* 0x00000049070e7836 */ /* 0x000fe20000000000 */
[----:B------:R-:W-:Y:S02]  /*1f0f0*/  FSEL R176, R23, -INF , P0 ;  /* 0xff80000017b07808 */ /* 0x000fe40000000000 */
[-C--:B------:R-:W-:Y:S02]  /*1f100*/  ISETP.GE.AND P0, PT, R17, R228.reuse, PT ;  /* 0x000000e41100720c */ /* 0x080fe40003f06270 */
        /* <DEDUP_REMOVED lines=23> */
[-C--:B------:R-:W-:Y:S01]  /*1f280*/  ISETP.GE.AND P0, PT, R122, R225.reuse, PT ;  /* 0x000000e17a00720c */ /* 0x080fe20003f06270 */
[C---:B------:R-:W-:Y:S01]  /*1f290*/  VIADD R122, R7.reuse, 0x60 ;  /* 0x00000060077a7836 */ /* 0x040fe20000000000 */
[--C-:B------:R-:W-:Y:S02]  /*1f2a0*/  IADD3 R19, PT, PT, R226, -0xd9, -R5.reuse ;  /* 0xffffff27e2137810 */ /* 0x100fe40007ffe805 */
[----:B------:R-:W-:Y:S01]  /*1f2b0*/  FSEL R200, R30, -INF , P0 ;  /* 0xff8000001ec87808 */ /* 0x000fe20000000000 */
[----:B------:R-:W-:Y:S01]  /*1f2c0*/  IMAD.MOV.U32 R30, RZ, RZ, R22 ;  /* 0x000000ffff1e7224 */ /* 0x000fe200078e0016 */
[-C--:B------:R-:W-:Y:S01]  /*1f2d0*/  ISETP.GE.AND P0, PT, R120, R225.reuse, PT ;  /* 0x000000e17800720c */ /* 0x080fe20003f06270 */
[----:B------:R-:W-:Y:S01]  /*1f2e0*/  VIADD R120, R7, 0x61 ;  /* 0x0000006107787836 */ /* 0x000fe20000000000 */
[----:B------:R-:W-:Y:S02]  /*1f2f0*/  IADD3 R22, PT, PT, R226, -0xe8, -R5 ;  /* 0xffffff18e2167810 */ /* 0x000fe40007ffe805 */
[----:B------:R-:W-:Y:S01]  /*1f300*/  FSEL R197, R31, -INF , P0 ;  /* 0xff8000001fc57808 */ /* 0x000fe20000000000 */
[----:B------:R-:W-:Y:S01]  /*1f310*/  IMAD.MOV.U32 R31, RZ, RZ, R183 ;  /* 0x000000ffff1f7224 */ /* 0x000fe200078e00b7 */
[----:B------:R-:W-:Y:S02]  /*1f320*/  ISETP.GE.AND P0, PT, R124, R228, PT ;  /* 0x000000e47c00720c */ /* 0x000fe40003f06270 */
[----:B------:R-:W-:Y:S02]  /*1f330*/  IABS R22, R22 ;  /* 0x0000001600167213 */ /* 0x000fe40000000000 */
[----:B------:R-:W-:Y:S01]  /*1f340*/  FSEL R251, R48, -INF , P0 ;  /* 0xff80000030fb7808 */ /* 0x000fe20000000000 */
[----:B------:R-:W-:Y:S01]  /*1f350*/  IMAD.MOV.U32 R48, RZ, RZ, R119 ;  /* 0x000000ffff307224 */ /* 0x000fe200078e0077 */
[----:B------:R-:W-:Y:S01]  /*1f360*/  ISETP.GE.AND P0, PT, R123, R228, PT ;  /* 0x000000e47b00720c */ /* 0x000fe20003f06270 */
[----:B------:R-:W-:Y:S01]  /*1f370*/  VIADD R119, R7, 0x68 ;  /* 0x0000006807777836 */ /* 0x000fe20000000000 */
[----:B------:R-:W-:Y:S02]  /*1f380*/  I2FP.F32.S32 R22, R22 ;  /* 0x0000001600167245 */ /* 0x000fe40000201400 */
[----:B------:R-:W-:Y:S01]  /*1f390*/  FSEL R218, R49, -INF , P0 ;  /* 0xff80000031da7808 */ /* 0x000fe20000000000 */
[----:B------:R-:W-:Y:S01]  /*1f3a0*/  VIADD R49, R7, 0xa1 ;  /* 0x000000a107317836 */ /* 0x000fe20000000000 */
[-C--:B------:R-:W-:Y:S01]  /*1f3b0*/  ISETP.GE.AND P0, PT, R187, R225.reuse, PT ;  /* 0x000000e1bb00720c */ /* 0x080fe20003f06270 */
[----:B------:R-:W-:Y:S01]  /*1f3c0*/  FFMA.FTZ R22, -R237, R22, R117 ;  /* 0x00000016ed167223 */ /* 0x000fe20000010175 */
[----:B------:R-:W-:Y:S01]  /*1f3d0*/  IABS R26, R26 ;  /* 0x0000001a001a7213 */ /* 0x000fe20000000000 */
[----:B------:R-:W-:Y:S01]  /*1f3e0*/  VIADD R117, R7, 0x70 ;  /* 0x0000007007757836 */ /* 0x000fe20000000000 */
[----:B------:R-:W-:Y:S02]  /*1f3f0*/  FSEL R195, R34, -INF , P0 ;  /* 0xff80000022c37808 */ /* 0x000fe40000000000 */
[----:B------:R-:W-:Y:S02]  /*1f400*/  ISETP.GE.AND P0, PT, R21, R225, PT ;  /* 0x000000e11500720c */ /* 0x000fe40003f06270 */
[----:B------:R-:W-:Y:S02]  /*1f410*/  IADD3 R18, PT, PT, R4, -0xb9, -R5 ;  /* 0xffffff4704127810 */ /* 0x000fe40007ffe805 */
[----:B------:R-:W-:Y:S01]  /*1f420*/  FSEL R194, R35, -INF , P0 ;  /* 0xff80000023c27808 */ /* 0x000fe20000000000 */
[----:B------:R-:W-:Y:S01]  /*1f430*/  IMAD.MOV.U32 R35, RZ, RZ, R127 ;  /* 0x000000ffff237224 */ /* 0x000fe200078e007f */
[-C--:B------:R-:W-:Y:S02]  /*1f440*/  ISETP.GE.AND P0, PT, R122, R228.reuse, PT ;  /* 0x000000e47a00720c */ /* 0x080fe40003f06270 */
[----:B------:R-:W-:Y:S02]  /*1f450*/  IABS R19, R19 ;  /* 0x0000001300137213 */ /* 0x000fe40000000000 */
[----:B------:R-:W-:Y:S01]  /*1f460*/  FSEL R207, R52, -INF , P0 ;  /* 0xff80000034cf7808 */ /* 0x000fe20000000000 */
[----:B------:R-:W-:Y:S01]  /*1f470*/  VIADD R52, R7, 0x98 ;  /* 0x0000009807347836 */ /* 0x000fe20000000000 */
[----:B------:R-:W-:Y:S02]  /*1f480*/  ISETP.GE.AND P0, PT, R120, R228, PT ;  /* 0x000000e47800720c */ /* 0x000fe40003f06270 */
[----:B------:R-:W-:Y:S02]  /*1f490*/  I2FP.F32.S32 R26, R26 ;  /* 0x0000001a001a7245 */ /* 0x000fe40000201400 */
[----:B------:R-:W-:Y:S01]  /*1f4a0*/  FSEL R206, R53, -INF , P0 ;  /* 0xff80000035ce7808 */ /* 0x000fe20000000000 */
[----:B------:R-:W-:Y:S01]  /*1f4b0*/  IMAD.MOV.U32 R53, RZ, RZ, R125 ;  /* 0x000000ffff357224 */ /* 0x000fe200078e007d */
[-C--:B------:R-:W-:Y:S01]  /*1f4c0*/  ISETP.GE.AND P0, PT, R20, R225.reuse, PT ;  /* 0x000000e11400720c */ /* 0x080fe20003f06270 */
[----:B------:R-:W-:Y:S01]  /*1f4d0*/  FFMA.FTZ R26, -R237, R26, R116 ;  /* 0x0000001aed1a7223 */ /* 0x000fe20000010174 */
[----:B------:R-:W-:Y:S01]  /*1f4e0*/  IABS R18, R18 ;  /* 0x0000001200127213 */ /* 0x000fe20000000000 */
[----:B------:R-:W-:Y:S01]  /*1f4f0*/  VIADD R116, R7, 0x71 ;  /* 0x0000007107747836 */ /* 0x000fe20000000000 */
[----:B------:R-:W-:Y:S02]  /*1f500*/  FSEL R187, R38, -INF , P0 ;  /* 0xff80000026bb7808 */ /* 0x000fe40000000000 */
[----:B------:R-:W-:Y:S02]  /*1f510*/  ISETP.GE.AND P0, PT, R15, R225, PT ;  /* 0x000000e10f00720c */ /* 0x000fe40003f06270 */
[----:B------:R-:W-:Y:S02]  /*1f520*/  I2FP.F32.S32 R19, R19 ;  /* 0x0000001300137245 */ /* 0x000fe40000201400 */
[----:B------:R-:W-:Y:S02]  /*1f530*/  FSEL R183, R39, -INF , P0 ;  /* 0xff80000027b77808 */ /* 0x000fe40000000000 */
[----:B------:R-:W-:Y:S01]  /*1f540*/  ISETP.GE.AND P0, PT, R119, R228, PT ;  /* 0x000000e47700720c */ /* 0x000fe20003f06270 */
[----:B------:R-:W-:Y:S01]  /*1f550*/  FFMA.FTZ R182, -R237, R19, R192 ;  /* 0x00000013edb67223 */ /* 0x000fe200000101c0 */
[----:B------:R-:W-:Y:S02]  /*1f560*/  I2FP.F32.S32 R18, R18 ;  /* 0x0000001200127245 */ /* 0x000fe40000201400 */
[----:B------:R-:W-:Y:S01]  /*1f570*/  FSEL R205, R56, -INF , P0 ;  /* 0xff80000038cd7808 */ /* 0x000fe20000000000 */
[----:B------:R-:W-:Y:S01]  /*1f580*/  VIADD R56, R7, 0x90 ;  /* 0x0000009007387836 */ /* 0x000fe20000000000 */
[----:B------:R-:W-:Y:S01]  /*1f590*/  ISETP.GE.AND P0, PT, R118, R228, PT ;  /* 0x000000e47600720c */ /* 0x000fe20003f06270 */
[----:B------:R-:W-:Y:S01]  /*1f5a0*/  FFMA.FTZ R99, -R237, R18, R99 ;  /* 0x00000012ed637223 */ /* 0x000fe20000010163 */
[--C-:B------:R-:W-:Y:S02]  /*1f5b0*/  IADD3 R23, PT, PT, R226, -0xe1, -R5.reuse ;  /* 0xffffff1fe2177810 */ /* 0x100fe40007ffe805 */
[----:B------:R-:W-:Y:S01]  /*1f5c0*/  FSEL R204, R57, -INF , P0 ;  /* 0xff80000039cc7808 */ /* 0x000fe20000000000 */
[----:B------:R-:W-:Y:S01]  /*1f5d0*/  VIADD R57, R7, 0x89 ;  /* 0x0000008907397836 */ /* 0x000fe20000000000 */
[-C--:B------:R-:W-:Y:S02]  /*1f5e0*/  ISETP.GE.AND P0, PT, R17, R225.reuse, PT ;  /* 0x000000e11100720c */ /* 0x080fe40003f06270 */
[--C-:B------:R-:W-:Y:S02]  /*1f5f0*/  IADD3 R19, PT, PT, R4, -0xc0, -R5.reuse ;  /* 0xffffff4004137810 */ /* 0x100fe40007ffe805 */
[----:B------:R-:W-:Y:S01]  /*1f600*/  FSEL R127, R42, -INF , P0 ;  /* 0xff8000002a7f7808 */ /* 0x000fe20000000000 */
[----:B------:R-:W-:Y:S01]  /*1f610*/  IMAD.MOV.U32 R42, RZ, RZ, R182 ;  /* 0x000000ffff2a7224 */ /* 0x000fe200078e00b6 */
[----:B------:R-:W-:Y:S02]  /*1f620*/  ISETP.GE.AND P0, PT, R14, R225, PT ;  /* 0x000000e10e00720c */ /* 0x000fe40003f06270 */
[----:B------:R-:W-:Y:S02]  /*1f630*/  IABS R23, R23 ;  /* 0x0000001700177213 */ /* 0x000fe40000000000 */
[----:B------:R-:W-:Y:S01]  /*1f640*/  FSEL R125, R43, -INF , P0 ;  /* 0xff8000002b7d7808 */ /* 0x000fe20000000000 */
[----:B------:R-:W-:Y:S01]  /*1f650*/  IMAD.MOV.U32 R43, RZ, RZ, R188 ;  /* 0x000000ffff2b7224 */ /* 0x000fe200078e00bc */
[-C--:B------:R-:W-:Y:S02]  /*1f660*/  ISETP.GE.AND P0, PT, R117, R228.reuse, PT ;  /* 0x000000e47500720c */ /* 0x080fe40003f06270 */
[--C-:B------:R-:W-:Y:S02]  /*1f670*/  IADD3 R18, PT, PT, R4, -0xc1, -R5.reuse ;  /* 0xffffff3f04127810 */ /* 0x100fe40007ffe805 */
[----:B------:R-:W-:Y:S02]  /*1f680*/  FSEL R193, R60, -INF , P0 ;  /* 0xff8000003cc17808 */ /* 0x000fe40000000000 */
[----:B------:R-:W-:Y:S02]  /*1f690*/  ISETP.GE.AND P0, PT, R116, R228, PT ;  /* 0x000000e47400720c */ /* 0x000fe40003f06270 */
[----:B------:R-:W-:Y:S02]  /*1f6a0*/  IABS R19, R19 ;  /* 0x0000001300137213 */ /* 0x000fe40000000000 */
[----:B------:R-:W-:Y:S02]  /*1f6b0*/  IADD3 R27, PT, PT, R226, -0xe9, -R5 ;  /* 0xffffff17e21b7810 */ /* 0x000fe40007ffe805 */
[----:B------:R-:W-:Y:S02]  /*1f6c0*/  I2FP.F32.S32 R23, R23 ;  /* 0x0000001700177245 */ /* 0x000fe40000201400 */
[----:B------:R-:W-:Y:S02]  /*1f6d0*/  IABS R18, R18 ;  /* 0x0000001200127213 */ /* 0x000fe40000000000 */
[----:B------:R-:W-:Y:S01]  /*1f6e0*/  FSEL R199, R61, -INF , P0 ;  /* 0xff8000003dc77808 */ /* 0x000fe20000000000 */
[----:B------:R-:W-:Y:S01]  /*1f6f0*/  FFMA.FTZ R23, -R237, R23, R115 ;  /* 0x00000017ed177223 */ /* 0x000fe20000010173 */
[----:B------:R-:W-:Y:S01]  /*1f700*/  I2FP.F32.S32 R19, R19 ;  /* 0x0000001300137245 */ /* 0x000fe20000201400 */
[----:B------:R-:W-:Y:S01]  /*1f710*/  VIADD R115, R7, 0x78 ;  /* 0x0000007807737836 */ /* 0x000fe20000000000 */
[----:B------:R-:W-:Y:S02]  /*1f720*/  IABS R27, R27 ;  /* 0x0000001b001b7213 */ /* 0x000fe40000000000 */
[----:B------:R-:W-:Y:S01]  /*1f730*/  ISETP.GE.AND P0, PT, R131, R225, PT ;  /* 0x000000e18300720c */ /* 0x000fe20003f06270 */
[C---:B------:R-:W-:Y:S01]  /*1f740*/  FFMA.FTZ R100, -R237.reuse, R19, R100 ;  /* 0x00000013ed647223 */ /* 0x040fe20000010164 */
[----:B------:R-:W-:Y:S02]  /*1f750*/  I2FP.F32.S32 R18, R18 ;  /* 0x0000001200127245 */ /* 0x000fe40000201400 */
[----:B------:R-:W-:Y:S02]  /*1f760*/  I2FP.F32.S32 R27, R27 ;  /* 0x0000001b001b7245 */ /* 0x000fe40000201400 */
[----:B------:R-:W-:Y:S01]  /*1f770*/  FSEL R211, R46, -INF , P0 ;  /* 0xff8000002ed37808 */ /* 0x000fe20000000000 */
[----:B------:R-:W-:Y:S01]  /*1f780*/  FFMA.FTZ R101, -R237, R18, R101 ;  /* 0x00000012ed657223 */ /* 0x000fe20000010165 */
[----:B------:R-:W-:Y:S01]  /*1f790*/  ISETP.GE.AND P0, PT, R37, R225, PT ;  /* 0x000000e12500720c */ /* 0x000fe20003f06270 */
[----:B------:R-:W-:Y:S01]  /*1f7a0*/  FFMA.FTZ R34, -R237, R27, R114 ;  /* 0x0000001bed227223 */ /* 0x000fe20000010172 */
[C-C-:B------:R-:W-:Y:S01]  /*1f7b0*/  IADD3 R19, PT, PT, R4.reuse, -0xc8, -R5.reuse ;  /* 0xffffff3804137810 */ /* 0x140fe20007ffe805 */
[----:B------:R-:W-:Y:S01]  /*1f7c0*/  VIADD R114, R7, 0x79 ;  /* 0x0000007907727836 */ /* 0x000fe20000000000 */
[----:B------:R-:W-:Y:S02]  /*1f7d0*/  IADD3 R18, PT, PT, R4, -0xc9, -R5 ;  /* 0xffffff3704127810 */ /* 0x000fe40007ffe805 */
[----:B------:R-:W-:Y:S01]  /*1f7e0*/  FSEL R210, R47, -INF , P0 ;  /* 0xff8000002fd27808 */ /* 0x000fe20000000000 */
[----:B------:R-:W-:Y:S01]  /*1f7f0*/  IMAD.MOV.U32 R47, RZ, RZ, R196 ;  /* 0x000000ffff2f7224 */ /* 0x000fe200078e00c4 */
[----:B------:R-:W-:Y:S01]  /*1f800*/  IABS R19, R19 ;  /* 0x0000001300137213 */ /* 0x000fe20000000000 */
[----:B------:R-:W-:Y:S01]  /*1f810*/  IMAD.MOV.U32 R196, RZ, RZ, R203 ;  /* 0x000000ffffc47224 */ /* 0x000fe200078e00cb */
[----:B------:R-:W-:Y:S02]  /*1f820*/  ISETP.GE.AND P0, PT, R115, R228, PT ;  /* 0x000000e47300720c */ /* 0x000fe40003f06270 */
[--C-:B------:R-:W-:Y:S02]  /*1f830*/  IADD3 R27, PT, PT, R226, -0xf0, -R5.reuse ;  /* 0xffffff10e21b7810 */ /* 0x100fe40007ffe805 */
[----:B------:R-:W-:Y:S02]  /*1f840*/  IABS R18, R18 ;  /* 0x0000001200127213 */ /* 0x000fe40000000000 */
[----:B------:R-:W-:Y:S02]  /*1f850*/  I2FP.F32.S32 R19, R19 ;  /* 0x0000001300137245 */ /* 0x000fe40000201400 */
[----:B------:R-:W-:Y:S01]  /*1f860*/  FSEL R192, R64, -INF , P0 ;  /* 0xff80000040c07808 */ /* 0x000fe20000000000 */
[----:B------:R-:W-:Y:S01]  /*1f870*/  VIADD R64, R7, 0x88 ;  /* 0x0000008807407836 */ /* 0x000fe20000000000 */
[----:B------:R-:W-:Y:S01]  /*1f880*/  IABS R27, R27 ;  /* 0x0000001b001b7213 */ /* 0x000fe20000000000 */
[----:B------:R-:W-:Y:S01]  /*1f890*/  FFMA.FTZ R36, -R237, R19, R178 ;  /* 0x00000013ed247223 */ /* 0x000fe200000101b2 */
[----:B------:R-:W-:Y:S01]  /*1f8a0*/  ISETP.GE.AND P0, PT, R114, R228, PT ;  /* 0x000000e47200720c */ /* 0x000fe20003f06270 */
[----:B------:R-:W-:Y:S01]  /*1f8b0*/  IMAD.MOV.U32 R178, RZ, RZ, R40 ;  /* 0x000000ffffb27224 */ /* 0x000fe200078e0028 */
[----:B------:R-:W-:Y:S02]  /*1f8c0*/  I2FP.F32.S32 R18, R18 ;  /* 0x0000001200127245 */ /* 0x000fe40000201400 */
[----:B------:R-:W-:Y:S02]  /*1f8d0*/  I2FP.F32.S32 R27, R27 ;  /* 0x0000001b001b7245 */ /* 0x000fe40000201400 */
[----:B------:R-:W-:Y:S01]  /*1f8e0*/  FSEL R198, R65, -INF , P0 ;  /* 0xff80000041c67808 */ /* 0x000fe20000000000 */
[----:B------:R-:W-:Y:S01]  /*1f8f0*/  VIADD R65, R7, 0x81 ;  /* 0x0000008107417836 */ /* 0x000fe20000000000 */
[----:B------:R-:W-:Y:S01]  /*1f900*/  IADD3 R28, PT, PT, R226, -0xd8, -R5 ;  /* 0xffffff28e21c7810 */ /* 0x000fe20007ffe805 */
[C---:B------:R-:W-:Y:S01]  /*1f910*/  FFMA.FTZ R40, -R237.reuse, R18, R107 ;  /* 0x00000012ed287223 */ /* 0x040fe2000001016b */
[----:B------:R-:W-:Y:S01]  /*1f920*/  ISETP.GE.AND P0, PT, R124, R225, PT ;  /* 0x000000e17c00720c */ /* 0x000fe20003f06270 */
[----:B------:R-:W-:Y:S01]  /*1f930*/  IMAD.MOV.U32 R107, RZ, RZ, R36 ;  /* 0x000000ffff6b7224 */ /* 0x000fe200078e0024 */
[----:B------:R-:W-:Y:S01]  /*1f940*/  IABS R28, R28 ;  /* 0x0000001c001c7213 */ /* 0x000fe20000000000 */
[----:B------:R-:W-:Y:S01]  /*1f950*/  FFMA.FTZ R36, -R237, R27, R112 ;  /* 0x0000001bed247223 */ /* 0x000fe20000010170 */
[----:B------:R-:W-:Y:S01]  /*1f960*/  FSEL R209, R50, -INF , P0 ;  /* 0xff80000032d17808 */ /* 0x000fe20000000000 */
[C---:B------:R-:W-:Y:S01]  /*1f970*/  VIADD R50, R7.reuse, 0xa0 ;  /* 0x000000a007327836 */ /* 0x040fe20000000000 */
[----:B------:R-:W-:Y:S01]  /*1f980*/  IADD3 R19, PT, PT, R226, -0xf1, -R5 ;  /* 0xffffff0fe2137810 */ /* 0x000fe20007ffe805 */
[----:B------:R-:W-:Y:S01]  /*1f990*/  VIADD R112, R7, 0x80 ;  /* 0x0000008007707836 */ /* 0x000fe20000000000 */
[----:B------:R-:W-:Y:S02]  /*1f9a0*/  ISETP.GE.AND P0, PT, R123, R225, PT ;  /* 0x000000e17b00720c */ /* 0x000fe40003f06270 */
[----:B------:R-:W-:Y:S02]  /*1f9b0*/  I2FP.F32.S32 R28, R28 ;  /* 0x0000001c001c7245 */ /* 0x000fe40000201400 */
[----:B------:R-:W-:Y:S02]  /*1f9c0*/  IABS R19, R19 ;  /* 0x0000001300137213 */ /* 0x000fe40000000000 */
[----:B------:R-:W-:Y:S01]  /*1f9d0*/  FSEL R208, R51, -INF , P0 ;  /* 0xff80000033d07808 */ /* 0x000fe20000000000 */
[----:B------:R-:W-:Y:S01]  /*1f9e0*/  VIADD R51, R7, 0x99 ;  /* 0x0000009907337836 */ /* 0x000fe20000000000 */
[----:B------:R-:W-:Y:S01]  /*1f9f0*/  ISETP.GE.AND P0, PT, R112, R228, PT ;  /* 0x000000e47000720c */ /* 0x000fe20003f06270 */
[----:B------:R-:W-:Y:S01]  /*1fa00*/  FFMA.FTZ R28, -R237, R28, R191 ;  /* 0x0000001ced1c7223 */ /* 0x000fe200000101bf */
[----:B------:R-:W-:Y:S02]  /*1fa10*/  I2FP.F32.S32 R19, R19 ;  /* 0x0000001300137245 */ /* 0x000fe40000201400 */
[----:B------:R-:W-:Y:S01]  /*1fa20*/  FSEL R191, R170, -INF , P0 ;  /* 0xff800000aabf7808 */ /* 0x000fe20000000000 */
[----:B------:R-:W-:Y:S01]  /*1fa30*/  IMAD.MOV.U32 R170, RZ, RZ, R181 ;  /* 0x000000ffffaa7224 */ /* 0x000fe200078e00b5 */
[-C--:B------:R-:W-:Y:S01]  /*1fa40*/  ISETP.GE.AND P0, PT, R65, R228.reuse, PT ;  /* 0x000000e44100720c */ /* 0x080fe20003f06270 */
[----:B------:R-:W-:Y:S01]  /*1fa50*/  FFMA.FTZ R38, -R237, R19, R190 ;  /* 0x00000013ed267223 */ /* 0x000fe200000101be */
[----:B------:R-:W-:Y:S02]  /*1fa60*/  IADD3 R29, PT, PT, R226, -0xd1, -R5 ;  /* 0xffffff2fe21d7810 */ /* 0x000fe40007ffe805 */
[----:B------:R-:W-:Y:S02]  /*1fa70*/  FSEL R190, R171, -INF , P0 ;  /* 0xff800000abbe7808 */ /* 0x000fe40000000000 */
[----:B------:R-:W-:Y:S02]  /*1fa80*/  ISETP.GE.AND P0, PT, R122, R225, PT ;  /* 0x000000e17a00720c */ /* 0x000fe40003f06270 */
        /* <DEDUP_REMOVED lines=9> */
[--C-:B------:R-:W-:Y:S02]  /*1fb20*/  IADD3 R39, PT, PT, R4, -0xe8, -R5.reuse ;  /* 0xffffff1804277810 */ /* 0x100fe40007ffe805 */
[----:B------:R-:W-:Y:S02]  /*1fb30*/  FSEL R189, R72, -INF , P0 ;  /* 0xff80000048bd7808 */ /* 0x000fe40000000000 */
[----:B------:R-:W-:Y:S02]  /*1fb40*/  ISETP.GE.AND P0, PT, R57, R228, PT ;  /* 0x000000e43900720c */ /* 0x000fe40003f06270 */
[--C-:B------:R-:W-:Y:S02]  /*1fb50*/  IADD3 R18, PT, PT, R4, -0xd0, -R5.reuse ;  /* 0xffffff3004127810 */ /* 0x100fe40007ffe805 */
[----:B------:R-:W-:Y:S01]  /*1fb60*/  FSEL R188, R73, -INF , P0 ;  /* 0xff80000049bc7808 */ /* 0x000fe20000000000 */
[----:B------:R-:W-:Y:S01]  /*1fb70*/  IMAD.MOV.U32 R73, RZ, RZ, R170 ;  /* 0x000000ffff497224 */ /* 0x000fe200078e00aa */
[----:B------:R-:W-:Y:S01]  /*1fb80*/  ISETP.GE.AND P0, PT, R119, R225, PT ;  /* 0x000000e17700720c */ /* 0x000fe20003f06270 */
[----:B------:R-:W-:Y:S01]  /*1fb90*/  IMAD.MOV.U32 R170, RZ, RZ, R48 ;  /* 0x000000ffffaa7224 */ /* 0x000fe200078e0030 */
[----:B------:R-:W-:Y:S01]  /*1fba0*/  IABS R39, R39 ;  /* 0x0000002700277213 */ /* 0x000fe20000000000 */
[----:B------:R-:W-:Y:S01]  /*1fbb0*/  VIADD R48, R7, 0xa8 ;  /* 0x000000a807307836 */ /* 0x000fe20000000000 */
        /* <DEDUP_REMOVED lines=9> */
[----:B------:R-:W-:Y:S02]  /*1fc50*/  I2FP.F32.S32 R18, R18 ;  /* 0x0000001200127245 */ /* 0x000fe40000201400 */
[----:B------:R-:W-:Y:S01]  /*1fc60*/  FSEL R182, R77, -INF , P0 ;  /* 0xff8000004db67808 */ /* 0x000fe20000000000 */
[----:B------:R-:W-:Y:S01]  /*1fc70*/  IMAD.MOV.U32 R77, RZ, RZ, R178 ;  /* 0x000000ffff4d7224 */ /* 0x000fe200078e00b2 */
[-C--:B------:R-:W-:Y:S01]  /*1fc80*/  ISETP.GE.AND P0, PT, R117, R225.reuse, PT ;  /* 0x000000e17500720c */ /* 0x080fe20003f06270 */
[----:B------:R-:W-:Y:S01]  /*1fc90*/  FFMA.FTZ R46, -R237, R18, R108 ;  /* 0x00000012ed2e7223 */ /* 0x000fe2000001016c */
[--C-:B------:R-:W-:Y:S01]  /*1fca0*/  IADD3 R72, PT, PT, R4, -0xf0, -R5.reuse ;  /* 0xffffff1004487810 */ /* 0x100fe20007ffe805 */
[----:B------:R-:W-:Y:S01]  /*1fcb0*/  IMAD.MOV.U32 R108, RZ, RZ, R34 ;  /* 0x000000ffff6c7224 */ /* 0x000fe200078e0022 */
[----:B------:R-:W-:Y:S01]  /*1fcc0*/  FSEL R196, R62, -INF , P0 ;  /* 0xff8000003ec47808 */ /* 0x000fe20000000000 */
[----:B------:R-:W-:Y:S01]  /*1fcd0*/  IMAD.MOV.U32 R178, RZ, RZ, R30 ;  /* 0x000000ffffb27224 */ /* 0x000fe200078e001e */
[-C--:B------:R-:W-:Y:S02]  /*1fce0*/  ISETP.GE.AND P0, PT, R116, R225.reuse, PT ;  /* 0x000000e17400720c */ /* 0x080fe40003f06270 */
[--C-:B------:R-:W-:Y:S02]  /*1fcf0*/  IADD3 R18, PT, PT, R4, -0xd9, -R5.reuse ;  /* 0xffffff2704127810 */ /* 0x100fe40007ffe805 */
[----:B------:R-:W-:Y:S02]  /*1fd00*/  FSEL R63, R63, -INF , P0 ;  /* 0xff8000003f3f7808 */ /* 0x000fe40000000000 */
[-C--:B------:R-:W-:Y:S02]  /*1fd10*/  ISETP.GE.AND P0, PT, R52, R228.reuse, PT ;  /* 0x000000e43400720c */ /* 0x080fe40003f06270 */
[----:B------:R-:W-:Y:S02]  /*1fd20*/  IADD3 R27, PT, PT, R4, -0xd8, -R5 ;  /* 0xffffff28041b7810 */ /* 0x000fe40007ffe805 */
[----:B------:R-:W-:Y:S02]  /*1fd30*/  FSEL R181, R80, -INF , P0 ;  /* 0xff80000050b57808 */ /* 0x000fe40000000000 */
[----:B------:R-:W-:Y:S02]  /*1fd40*/  ISETP.GE.AND P0, PT, R51, R228, PT ;  /* 0x000000e43300720c */ /* 0x000fe40003f06270 */
[----:B------:R-:W-:Y:S02]  /*1fd50*/  IABS R72, R72 ;  /* 0x0000004800487213 */ /* 0x000fe40000000000 */
        /* <DEDUP_REMOVED lines=14> */
[----:B------:R-:W-:Y:S01]  /*1fe40*/  IMAD.MOV.U32 R55, RZ, RZ, R35 ;  /* 0x000000ffff377224 */ /* 0x000fe200078e0023 */
[----:B------:R-:W-:Y:S01]  /*1fe50*/  ISETP.GE.AND P0, PT, R50, R228, PT ;  /* 0x000000e43200720c */ /* 0x000fe20003f06270 */
[----:B------:R-:W-:Y:S01]  /*1fe60*/  IMAD.MOV.U32 R35, RZ, RZ, R175 ;  /* 0x000000ffff237224 */ /* 0x000fe200078e00af */
[----:B------:R-:W-:Y:S01]  /*1fe70*/  IADD3 R30, PT, PT, R226, -0xf8, -R5 ;  /* 0xffffff08e21e7810 */ /* 0x000fe20007ffe805 */
[C---:B------:R-:W-:Y:S01]  /*1fe80*/  FFMA.FTZ R171, -R237.reuse, R27, R110 ;  /* 0x0000001bedab7223 */ /* 0x040fe2000001016e */
[----:B------:R-:W-:Y:S01]  /*1fe90*/  FSEL R175, R84, -INF , P0 ;  /* 0xff80000054af7808 */ /* 0x000fe20000000000 */
[----:B------:R-:W-:Y:S01]  /*1fea0*/  FFMA.FTZ R34, -R237, R18, R109 ;  /* 0x00000012ed227223 */ /* 0x000fe2000001016d */
[C---:B------:R-:W-:Y:S01]  /*1feb0*/  IADD3 R18, PT, PT, R4.reuse, -0xf1, -R5 ;  /* 0xffffff0f04127810 */ /* 0x040fe20007ffe805 */
[----:B------:R-:W-:Y:S01]  /*1fec0*/  IMAD.MOV.U32 R110, RZ, RZ, R53 ;  /* 0x000000ffff6e7224 */ /* 0x000fe200078e0035 */
[----:B------:R-:W-:Y:S01]  /*1fed0*/  ISETP.GE.AND P0, PT, R49, R228, PT ;  /* 0x000000e43100720c */ /* 0x000fe20003f06270 */
[----:B------:R-:W-:Y:S01]  /*1fee0*/  IMAD.MOV.U32 R53, RZ, RZ, R174 ;  /* 0x000000ffff357224 */ /* 0x000fe200078e00ae */
[----:B------:R-:W-:Y:S01]  /*1fef0*/  IADD3 R27, PT, PT, R4, -0xe9, -R5 ;  /* 0xffffff17041b7810 */ /* 0x000fe20007ffe805 */
[----:B------:R-:W-:Y:S01]  /*1ff00*/  IMAD.MOV.U32 R80, RZ, RZ, R55 ;  /* 0x000000ffff507224 */ /* 0x000fe200078e0037 */
[----:B------:R-:W-:Y:S01]  /*1ff10*/  IABS R18, R18 ;  /* 0x0000001200127213 */ /* 0x000fe20000000000 */
[----:B------:R-:W-:Y:S01]  /*1ff20*/  IMAD.MOV.U32 R84, RZ, RZ, R46 ;  /* 0x000000ffff547224 */ /* 0x000fe200078e002e */
[----:B------:R-:W-:Y:S01]  /*1ff30*/  FSEL R174, R85, -INF , P0 ;  /* 0xff80000055ae7808 */ /* 0x000fe20000000000 */
[C---:B------:R-:W-:Y:S01]  /*1ff40*/  VIADD R46, R7.reuse, 0xb0 ;  /* 0x000000b0072e7836 */ /* 0x040fe20000000000 */
[----:B------:R-:W-:Y:S01]  /*1ff50*/  IABS R27, R27 ;  /* 0x0000001b001b7213 */ /* 0x000fe20000000000 */
[----:B------:R-:W-:Y:S01]  /*1ff60*/  IMAD.MOV.U32 R109, RZ, RZ, R47 ;  /* 0x000000ffff6d7224 */ /* 0x000fe200078e002f */
[----:B------:R-:W-:Y:S01]  /*1ff70*/  ISETP.GE.AND P0, PT, R112, R225, PT ;  /* 0x000000e17000720c */ /* 0x000fe20003f06270 */
[----:B------:R-:W-:Y:S01]  /*1ff80*/  VIADD R47, R7, 0xa9 ;  /* 0x000000a9072f7836 */ /* 0x000fe20000000000 */
[----:B------:R-:W-:Y:S01]  /*1ff90*/  I2FP.F32.S32 R18, R18 ;  /* 0x0000001200127245 */ /* 0x000fe20000201400 */
[----:B------:R-:W-:Y:S01]  /*1ffa0*/  IMAD.MOV.U32 R85, RZ, RZ, R178 ;  /* 0x000000ffff557224 */ /* 0x000fe200078e00b2 */
[----:B------:R-:W-:Y:S02]  /*1ffb0*/  I2FP.F32.S32 R27, R27 ;  /* 0x0000001b001b7245 */ /* 0x000fe40000201400 */
[----:B------:R-:W-:Y:S01]  /*1ffc0*/  FSEL R70, R70, -INF , P0 ;  /* 0xff80000046467808 */ /* 0x000fe20000000000 */
[----:B------:R-:W-:Y:S01]  /*1ffd0*/  FFMA.FTZ R18, -R237, R18, R186 ;  /* 0x00000012ed127223 */ /* 0x000fe200000101ba */
[----:B------:R-:W-:Y:S01]  /*1ffe0*/  ISETP.GE.AND P0, PT, R65, R225, PT ;  /* 0x000000e14100720c */ /* 0x000fe20003f06270 */
[----:B------:R-:W-:Y:S01]  /*1fff0*/  FFMA.FTZ R121, -R237, R27, R121 ;  /* 0x0000001bed797223 */ /* 0x000fe20000010179 */
[----:B------:R-:W-:Y:S02]  /*20000*/  IADD3 R27, PT, PT, R4, -0xf8, -R5 ;  /* 0xffffff08041b7810 */ /* 0x000fe40007ffe805 */
[----:B------:R-:W-:Y:S02]  /*20010*/  FSEL R186, R71, -INF , P0 ;  /* 0xff80000047ba7808 */ /* 0x000fe40000000000 */
[-C--:B------:R-:W-:Y:S02]  /*20020*/  ISETP.GE.AND P0, PT, R48, R228.reuse, PT ;  /* 0x000000e43000720c */ /* 0x080fe40003f06270 */
[----:B------:R-:W-:Y:S02]  /*20030*/  IABS R27, R27 ;  /* 0x0000001b001b7213 */ /* 0x000fe40000000000 */
        /* <DEDUP_REMOVED lines=8> */
[-C--:B------:R-:W-:Y:S01]  /*200c0*/  ISETP.GE.AND P0, PT, R64, R225.reuse, PT ;  /* 0x000000e14000720c */ /* 0x080fe20003f06270 */
[----:B------:R-:W-:Y:S01]  /*200d0*/  IMAD.MOV.U32 R89, RZ, RZ, R85 ;  /* 0x000000ffff597224 */ /* 0x000fe200078e0055 */
[----:B------:R-:W-:Y:S01]  /*200e0*/  I2FP.F32.S32 R30, R30 ;  /* 0x0000001e001e7245 */ /* 0x000fe20000201400 */
[----:B------:R-:W-:Y:S01]  /*200f0*/  IMAD.MOV.U32 R85, RZ, RZ, R177 ;  /* 0x000000ffff557224 */ /* 0x000fe200078e00b1 */
[----:B------:R-:W-:Y:S01]  /*20100*/  FSEL R185, R74, -INF , P0 ;  /* 0xff8000004ab97808 */ /* 0x000fe20000000000 */
[----:B------:R-:W-:Y:S01]  /*20110*/  IMAD.MOV.U32 R74, RZ, RZ, R88 ;  /* 0x000000ffff4a7224 */ /* 0x000fe200078e0058 */
[----:B------:R-:W-:Y:S01]  /*20120*/  ISETP.GE.AND P0, PT, R57, R225, PT ;  /* 0x000000e13900720c */ /* 0x000fe20003f06270 */
[----:B------:R-:W-:Y:S01]  /*20130*/  FFMA.FTZ R71, -R237, R30, R184 ;  /* 0x0000001eed477223 */ /* 0x000fe200000101b8 */
[C---:B------:R-:W-:Y:S01]  /*20140*/  IADD3 R61, PT, PT, R4.reuse, -0xe0, -R5 ;  /* 0xffffff20043d7810 */ /* 0x040fe20007ffe805 */
[----:B------:R-:W-:Y:S01]  /*20150*/  VIADD R30, R7, 0x10 ;  /* 0x00000010071e7836 */ /* 0x000fe20000000000 */
[----:B------:R-:W-:Y:S01]  /*20160*/  FSEL R184, R75, -INF , P0 ;  /* 0xff8000004bb87808 */ /* 0x000fe20000000000 */
[----:B------:R-:W-:Y:S01]  /*20170*/  IMAD.MOV.U32 R88, RZ, RZ, R81 ;  /* 0x000000ffff587224 */ /* 0x000fe200078e0051 */
[----:B------:R-:W-:Y:S01]  /*20180*/  IADD3 R60, PT, PT, R4, -0xe1, -R5 ;  /* 0xffffff1f043c7810 */ /* 0x000fe20007ffe805 */
[----:B------:R-:W-:Y:S01]  /*20190*/  IMAD.MOV.U32 R81, RZ, RZ, R77 ;  /* 0x000000ffff517224 */ /* 0x000fe200078e004d */
[----:B------:R-:W-:Y:S01]  /*201a0*/  ISETP.GE.AND P0, PT, R46, R228, PT ;  /* 0x000000e42e00720c */ /* 0x000fe20003f06270 */
[----:B------:R-:W-:Y:S01]  /*201b0*/  IMAD.MOV.U32 R77, RZ, RZ, R40 ;  /* 0x000000ffff4d7224 */ /* 0x000fe200078e0028 */
[----:B------:R-:W-:Y:S01]  /*201c0*/  IABS R61, R61 ;  /* 0x0000003d003d7213 */ /* 0x000fe20000000000 */
[----:B------:R-:W-:Y:S01]  /*201d0*/  VIADD R40, R7, 0xb9 ;  /* 0x000000b907287836 */ /* 0x000fe20000000000 */
[----:B------:R-:W-:Y:S01]  /*201e0*/  IABS R60, R60 ;  /* 0x0000003c003c7213 */ /* 0x000fe20000000000 */
[----:B------:R-:W-:Y:S01]  /*201f0*/  IMAD.MOV.U32 R75, RZ, RZ, R89 ;  /* 0x000000ffff4b7224 */ /* 0x000fe200078e0059 */
[----:B------:R-:W-:Y:S02]  /*20200*/  FSEL R92, R92, -INF , P0 ;  /* 0xff8000005c5c7808 */ /* 0x000fe40000000000 */
[----:B------:R-:W-:Y:S02]  /*20210*/  ISETP.GE.AND P0, PT, R45, R228, PT ;  /* 0x000000e42d00720c */ /* 0x000fe40003f06270 */
[----:B------:R-:W-:Y:S02]  /*20220*/  I2FP.F32.S32 R61, R61 ;  /* 0x0000003d003d7245 */ /* 0x000fe40000201400 */
[----:B------:R-:W-:Y:S02]  /*20230*/  I2FP.F32.S32 R60, R60 ;  /* 0x0000003c003c7245 */ /* 0x000fe40000201400 */
[----:B------:R-:W-:Y:S01]  /*20240*/  FSEL R93, R93, -INF , P0 ;  /* 0xff8000005d5d7808 */ /* 0x000fe20000000000 */
[C---:B------:R-:W-:Y:S01]  /*20250*/  FFMA.FTZ R61, -R237.reuse, R61, R113 ;  /* 0x0000003ded3d7223 */ /* 0x040fe20000010171 */
[-C--:B------:R-:W-:Y:S01]  /*20260*/  ISETP.GE.AND P0, PT, R56, R225.reuse, PT ;  /* 0x000000e13800720c */ /* 0x080fe20003f06270 */
[----:B------:R-:W-:Y:S01]  /*20270*/  FFMA.FTZ R60, -R237, R60, R179 ;  /* 0x0000003ced3c7223 */ /* 0x000fe200000101b3 */
[----:B------:R-:W-:Y:S01]  /*20280*/  IADD3 R19, PT, PT, R4, -0xd1, -R5 ;  /* 0xffffff2f04137810 */ /* 0x000fe20007ffe805 */
[----:B------:R-:W-:Y:S01]  /*20290*/  IMAD.MOV.U32 R113, RZ, RZ, R35 ;  /* 0x000000ffff717224 */ /* 0x000fe200078e0023 */
[----:B------:R-:W-:Y:S01]  /*202a0*/  FSEL R179, R78, -INF , P0 ;  /* 0xff8000004eb37808 */ /* 0x000fe20000000000 */
[----:B------:R-:W-:Y:S01]  /*202b0*/  IMAD.MOV.U32 R35, RZ, RZ, R44 ;  /* 0x000000ffff237224 */ /* 0x000fe200078e002c */
[----:B------:R-:W-:Y:S01]  /*202c0*/  ISETP.GE.AND P0, PT, R54, R225, PT ;  /* 0x000000e13600720c */ /* 0x000fe20003f06270 */
[----:B------:R-:W-:Y:S01]  /*202d0*/  VIADD R44, R7, 0xb8 ;  /* 0x000000b8072c7836 */ /* 0x000fe20000000000 */
[----:B------:R-:W-:Y:S01]  /*202e0*/  IABS R19, R19 ;  /* 0x0000001300137213 */ /* 0x000fe20000000000 */
[----:B------:R-:W-:Y:S01]  /*202f0*/  IMAD.MOV.U32 R78, RZ, RZ, R171 ;  /* 0x000000ffff4e7224 */ /* 0x000fe200078e00ab */
[----:B------:R-:W-:Y:S02]  /*20300*/  LOP3.LUT R243, R243, 0xbfffffff, RZ, 0xc0, !PT ;  /* 0xbffffffff3f37812 */ /* 0x000fe400078ec0ff */
[----:B------:R-:W-:Y:S01]  /*20310*/  FSEL R178, R79, -INF , P0 ;  /* 0xff8000004fb27808 */ /* 0x000fe20000000000 */
[----:B------:R-:W-:Y:S01]  /*20320*/  IMAD.MOV.U32 R79, RZ, RZ, R170 ;  /* 0x000000ffff4f7224 */ /* 0x000fe200078e00aa */
[----:B------:R-:W-:Y:S02]  /*20330*/  ISETP.GE.AND P0, PT, R44, R228, PT ;  /* 0x000000e42c00720c */ /* 0x000fe40003f06270 */
[----:B------:R-:W-:Y:S02]  /*20340*/  I2FP.F32.S32 R19, R19 ;  /* 0x0000001300137245 */ /* 0x000fe40000201400 */
[----:B------:R-:W-:Y:S02]  /*20350*/  @P2 LOP3.LUT R243, R243, 0x40000000, RZ, 0xfc, !PT ;  /* 0x40000000f3f32812 */ /* 0x000fe400078efcff */
[----:B------:R-:W-:Y:S01]  /*20360*/  FSEL R96, R96, -INF , P0 ;  /* 0xff80000060607808 */ /* 0x000fe20000000000 */
[----:B------:R-:W-:Y:S01]  /*20370*/  FFMA.FTZ R19, -R237, R19, R102 ;  /* 0x00000013ed137223 */ /* 0x000fe20000010166 */
[----:B------:R-:W-:Y:S01]  /*20380*/  ISETP.GE.AND P0, PT, R30, R227, PT ;  /* 0x000000e31e00720c */ /* 0x000fe20003f06270 */
[----:B------:R-:W-:Y:S01]  /*20390*/  IMAD.MOV.U32 R102, RZ, RZ, R108 ;  /* 0x000000ffff667224 */ /* 0x000fe200078e006c */
[----:B------:R-:W-:Y:S01]  /*203a0*/  LOP3.LUT R243, R243, 0xffffefff, RZ, 0xc0, !PT ;  /* 0xffffeffff3f37812 */ /* 0x000fe200078ec0ff */
[----:B------:R-:W-:Y:S01]  /*203b0*/  IMAD.MOV.U32 R108, RZ, RZ, R43 ;  /* 0x000000ffff6c7224 */ /* 0x000fe200078e002b */
[C---:B------:R-:W-:Y:S01]  /*203c0*/  IADD3 R27, PT, PT, R226.reuse, -0xf9, -R5 ;  /* 0xffffff07e21b7810 */ /* 0x040fe20007ffe805 */
[----:B------:R-:W-:Y:S01]  /*203d0*/  IMAD.MOV.U32 R43, RZ, RZ, R31 ;  /* 0x000000ffff2b7224 */ /* 0x000fe200078e001f */
[----:B------:R-:W-:Y:S01]  /*203e0*/  @P1 LOP3.LUT R243, R243, 0x1000, RZ, 0xfc, !PT ;  /* 0x00001000f3f31812 */ /* 0x000fe200078efcff */
[----:B------:R-:W-:Y:S01]  /*203f0*/  IMAD.IADD R31, R226, 0x1, -R5 ;  /* 0x00000001e21f7824 */ /* 0x000fe200078e0a05 */
[----:B------:R-:W-:Y:S01]  /*20400*/  ISETP.GE.AND P1, PT, R30, R224, PT ;  /* 0x000000e01e00720c */ /* 0x000fe20003f26270 */
[----:B------:R-:W-:Y:S01]  /*20410*/  IMAD.MOV.U32 R30, RZ, RZ, R84 ;  /* 0x000000ffff1e7224 */ /* 0x000fe200078e0054 */
[----:B------:R-:W-:Y:S01]  /*20420*/  LOP3.LUT R243, R243, 0xdfffffff, RZ, 0xc0, !PT ;  /* 0xdffffffff3f37812 */ /* 0x000fe200078ec0ff */
[----:B------:R-:W-:Y:S01]  /*20430*/  VIADD R31, R31, 0xfffffff8 ;  /* 0xfffffff81f1f7836 */ /* 0x000fe20000000000 */
[----:B------:R-:W-:Y:S01]  /*20440*/  IABS R27, R27 ;  /* 0x0000001b001b7213 */ /* 0x000fe20000000000 */
[----:B------:R-:W-:Y:S01]  /*20450*/  IMAD.MOV.U32 R84, RZ, RZ, R73 ;  /* 0x000000ffff547224 */ /* 0x000fe200078e0049 */
[----:B------:R-:W-:Y:S01]  /*20460*/  @P0 LOP3.LUT R243, R243, 0x20000000, RZ, 0xfc, !PT ;  /* 0x20000000f3f30812 */ /* 0x000fe200078efcff */
[----:B------:R-:W-:Y:S01]  /*20470*/  IMAD.MOV.U32 R73, RZ, RZ, R176 ;  /* 0x000000ffff497224 */ /* 0x000fe200078e00b0 */
[----:B------:R-:W-:Y:S01]  /*20480*/  IABS R31, R31 ;  /* 0x0000001f001f7213 */ /* 0x000fe20000000000 */
[----:B------:R-:W-:Y:S01]  /*20490*/  IMAD.MOV.U32 R89, RZ, RZ, R30 ;  /* 0x000000ffff597224 */ /* 0x000fe200078e001e */
[----:B------:R-:W-:Y:S01]  /*204a0*/  ISETP.GE.AND P0, PT, R40, R228, PT ;  /* 0x000000e42800720c */ /* 0x000fe20003f06270 */
[----:B------:R-:W-:Y:S01]  /*204b0*/  IMAD.MOV.U32 R30, RZ, RZ, R38 ;  /* 0x000000ffff1e7224 */ /* 0x000fe200078e0026 */
[----:B------:R-:W-:Y:S01]  /*204c0*/  I2FP.F32.S32 R31, R31 ;  /* 0x0000001f001f7245 */ /* 0x000fe20000201400 */
[----:B------:R-:W-:Y:S01]  /*204d0*/  VIADD R38, R7, 0xc0 ;  /* 0x000000c007267836 */ /* 0x000fe20000000000 */
[----:B------:R-:W-:Y:S02]  /*204e0*/  FSEL R97, R97, -INF , P0 ;  /* 0xff80000061617808 */ /* 0x000fe40000000000 */
[----:B------:R-:W-:Y:S01]  /*204f0*/  ISETP.GE.AND P0, PT, R52, R225, PT ;  /* 0x000000e13400720c */ /* 0x000fe20003f06270 */
[----:B------:R-:W-:Y:S01]  /*20500*/  FFMA.FTZ R168, -R237, R31, R168 ;  /* 0x0000001feda87223 */ /* 0x000fe200000101a8 */
[----:B------:R-:W-:Y:S01]  /*20510*/  LOP3.LUT R243, R243, 0xfffff7ff, RZ, 0xc0, !PT ;  /* 0xfffff7fff3f37812 */ /* 0x000fe200078ec0ff */
[----:B------:R-:W-:Y:S01]  /*20520*/  VIADD R31, R7, 0x11 ;  /* 0x00000011071f7836 */ /* 0x000fe20000000000 */
[----:B------:R-:W-:Y:S02]  /*20530*/  FSEL R177, R82, -INF , P0 ;  /* 0xff80000052b17808 */ /* 0x000fe40000000000 */
[----:B------:R-:W-:Y:S02]  /*20540*/  ISETP.GE.AND P0, PT, R51, R225, PT ;  /* 0x000000e13300720c */ /* 0x000fe40003f06270 */
[----:B------:R-:W-:Y:S02]  /*20550*/  @P1 LOP3.LUT R243, R243, 0x800, RZ, 0xfc, !PT ;  /* 0x00000800f3f31812 */ /* 0x000fe400078efcff */
[----:B------:R-:W-:Y:S01]  /*20560*/  FSEL R176, R83, -INF , P0 ;  /* 0xff80000053b07808 */ /* 0x000fe20000000000 */
[----:B------:R-:W-:Y:S01]  /*20570*/  IMAD.MOV.U32 R83, RZ, RZ, R81 ;  /* 0x000000ffff537224 */ /* 0x000fe200078e0051 */
[C---:B------:R-:W-:Y:S01]  /*20580*/  ISETP.GE.AND P0, PT, R31.reuse, R227, PT ;  /* 0x000000e31f00720c */ /* 0x040fe20003f06270 */
[----:B------:R-:W-:Y:S01]  /*20590*/  IMAD.MOV.U32 R81, RZ, RZ, R108 ;  /* 0x000000ffff517224 */ /* 0x000fe200078e006c */
[----:B------:R-:W-:Y:S01]  /*205a0*/  ISETP.GE.AND P1, PT, R31, R224, PT ;  /* 0x000000e01f00720c */ /* 0x000fe20003f26270 */
[----:B------:R-:W-:Y:S01]  /*205b0*/  IMAD.MOV.U32 R31, RZ, RZ, R74 ;  /* 0x000000ffff1f7224 */ /* 0x000fe200078e004a */
[----:B------:R-:W-:Y:S01]  /*205c0*/  LOP3.LUT R243, R243, 0xefffffff, RZ, 0xc0, !PT ;  /* 0xeffffffff3f37812 */ /* 0x000fe200078ec0ff */
[----:B------:R-:W-:Y:S01]  /*205d0*/  IMAD.MOV.U32 R74, RZ, RZ, R88 ;  /* 0x000000ffff4a7224 */ /* 0x000fe200078e0058 */
[----:B------:R-:W-:Y:S01]  /*205e0*/  I2FP.F32.S32 R27, R27 ;  /* 0x0000001b001b7245 */ /* 0x000fe20000201400 */
[----:B------:R-:W-:Y:S01]  /*205f0*/  IMAD.MOV.U32 R88, RZ, RZ, R85 ;  /* 0x000000ffff587224 */ /* 0x000fe200078e0055 */
[----:B------:R-:W-:Y:S01]  /*20600*/  ISETP.GE.AND P4, PT, R12, R228, PT ;  /* 0x000000e40c00720c */ /* 0x000fe20003f86270 */
[----:B------:R-:W-:Y:S01]  /*20610*/  IMAD.MOV.U32 R85, RZ, RZ, R77 ;  /* 0x000000ffff557224 */ /* 0x000fe200078e004d */
[-C--:B------:R-:W-:Y:S01]  /*20620*/  ISETP.GE.AND P3, PT, R21, R224.reuse, PT ;  /* 0x000000e01500720c */ /* 0x080fe20003f66270 */
[----:B------:R-:W-:Y:S01]  /*20630*/  IMAD.MOV.U32 R77, RZ, RZ, R36 ;  /* 0x000000ffff4d7224 */ /* 0x000fe200078e0024 */
[----:B------:R-:W-:Y:S01]  /*20640*/  ISETP.GE.AND P6, PT, R20, R224, PT ;  /* 0x000000e01400720c */ /* 0x000fe20003fc6270 */
[----:B------:R-:W-:Y:S01]  /*20650*/  VIADD R36, R7, 0x18 ;  /* 0x0000001807247836 */ /* 0x000fe20000000000 */
[----:B------:R-:W-:Y:S01]  /*20660*/  @P0 LOP3.LUT R243, R243, 0x10000000, RZ, 0xfc, !PT ;  /* 0x10000000f3f30812 */ /* 0x000fe200078efcff */
[----:B------:R-:W-:Y:S01]  /*20670*/  FFMA.FTZ R128, -R237, R27, R128 ;  /* 0x0000001bed807223 */ /* 0x000fe20000010180 */
[----:B------:R-:W-:Y:S01]  /*20680*/  ISETP.GE.AND P0, PT, R38, R228, PT ;  /* 0x000000e42600720c */ /* 0x000fe20003f06270 */
[----:B------:R-:W-:Y:S01]  /*20690*/  IMAD.MOV.U32 R27, RZ, RZ, R75 ;  /* 0x000000ffff1b7224 */ /* 0x000fe200078e004b */
[----:B------:R-:W-:Y:S01]  /*206a0*/  LOP3.LUT R243, R243, 0xfffffbff, RZ, 0xc0, !PT ;  /* 0xfffffbfff3f37812 */ /* 0x000fe200078ec0ff */
[----:B------:R-:W-:Y:S01]  /*206b0*/  IMAD.MOV.U32 R75, RZ, RZ, R31 ;  /* 0x000000ffff4b7224 */ /* 0x000fe200078e001f */
[----:B------:R-:W-:Y:S01]  /*206c0*/  FSEL R113, R113, -INF , P0 ;  /* 0xff80000071717808 */ /* 0x000fe20000000000 */
[----:B------:R-:W-:Y:S01]  /*206d0*/  IMAD.MOV.U32 R31, RZ, RZ, R35 ;  /* 0x000000ffff1f7224 */ /* 0x000fe200078e0023 */
[C---:B------:R-:W-:Y:S01]  /*206e0*/  ISETP.GE.AND P0, PT, R36.reuse, R227, PT ;  /* 0x000000e32400720c */ /* 0x040fe20003f06270 */
[----:B------:R-:W-:Y:S01]  /*206f0*/  VIADD R35, R7, 0xc8 ;  /* 0x000000c807237836 */ /* 0x000fe20000000000 */
[----:B------:R-:W-:Y:S01]  /*20700*/  @P1 LOP3.LUT R243, R243, 0x400, RZ, 0xfc, !PT ;  /* 0x00000400f3f31812 */ /* 0x000fe200078efcff */
[----:B------:R-:W-:Y:S01]  /*20710*/  IMAD.MOV.U32 R82, RZ, RZ, R31 ;  /* 0x000000ffff527224 */ /* 0x000fe200078e001f */
[-C--:B------:R-:W-:Y:S01]  /*20720*/  ISETP.GE.AND P1, PT, R36, R224.reuse, PT ;  /* 0x000000e02400720c */ /* 0x080fe20003f26270 */
[----:B------:R-:W-:Y:S01]  /*20730*/  VIADD R31, R7, 0xd0 ;  /* 0x000000d0071f7836 */ /* 0x000fe20000000000 */
[----:B------:R-:W-:Y:S01]  /*20740*/  LOP3.LUT R243, R243, 0xf7ffffff, RZ, 0xc0, !PT ;  /* 0xf7fffffff3f37812 */ /* 0x000fe200078ec0ff */
[----:B------:R-:W-:Y:S01]  /*20750*/  VIADD R36, R7, 0xc1 ;  /* 0x000000c107247836 */ /* 0x000fe20000000000 */
[-C--:B------:R-:W-:Y:S02]  /*20760*/  ISETP.GE.AND P5, PT, R15, R224.reuse, PT ;  /* 0x000000e00f00720c */ /* 0x080fe40003fa6270 */
[----:B------:R-:W-:Y:S02]  /*20770*/  FSEL R25, R25, -INF , P4 ;  /* 0xff80000019197808 */ /* 0x000fe40002000000 */
[----:B------:R-:W-:Y:S02]  /*20780*/  ISETP.GE.AND P4, PT, R17, R224, PT ;  /* 0x000000e01100720c */ /* 0x000fe40003f86270 */
        /* <DEDUP_REMOVED lines=8> */
[----:B------:R-:W-:Y:S01]  /*20810*/  ISETP.GE.AND P0, PT, R49, R225, PT ;  /* 0x000000e13100720c */ /* 0x000fe20003f06270 */
[----:B------:R-:W-:Y:S01]  /*20820*/  VIADD R34, R7, 0xc9 ;  /* 0x000000c907227836 */ /* 0x000fe20000000000 */
[----:B------:R-:W-:Y:S02]  /*20830*/  LOP3.LUT R243, R243, 0xfbffffff, RZ, 0xc0, !PT ;  /* 0xfbfffffff3f37812 */ /* 0x000fe400078ec0ff */
[----:B------:R-:W-:Y:S01]  /*20840*/  FSEL R170, R87, -INF , P0 ;  /* 0xff80000057aa7808 */ /* 0x000fe20000000000 */
[----:B------:R-:W-:Y:S01]  /*20850*/  IMAD.MOV.U32 R87, RZ, RZ, R41 ;  /* 0x000000ffff577224 */ /* 0x000fe200078e0029 */
[CC--:B------:R-:W-:Y:S02]  /*20860*/  ISETP.GE.AND P0, PT, R214.reuse, R227.reuse, PT ;  /* 0x000000e3d600720c */ /* 0x0c0fe40003f06270 */
[----:B------:R-:W-:Y:S01]  /*20870*/  ISETP.GE.AND P1, PT, R214, R224, PT ;  /* 0x000000e0d600720c */ /* 0x000fe20003f26270 */
[----:B------:R-:W-:Y:S01]  /*20880*/  IMAD.MOV.U32 R214, RZ, RZ, R74 ;  /* 0x000000ffffd67224 */ /* 0x000fe200078e004a */
[----:B------:R-:W-:Y:S01]  /*20890*/  IADD3 R4, PT, PT, R4, -0xf9, -R5 ;  /* 0xffffff0704047810 */ /* 0x000fe20007ffe805 */
[----:B------:R-:W-:Y:S02]  /*208a0*/  IMAD.MOV.U32 R74, RZ, RZ, R30 ;  /* 0x000000ffff4a7224 */ /* 0x000fe400078e001e */
[----:B------:R-:W-:Y:S01]  /*208b0*/  VIADD R30, R7, 0xd1 ;  /* 0x000000d1071e7836 */ /* 0x000fe20000000000 */
[----:B------:R-:W-:Y:S04]  /*208c0*/  IABS R4, R4 ;  /* 0x0000000400047213 */ /* 0x000fe80000000000 */
[----:B------:R-:W-:Y:S02]  /*208d0*/  I2FP.F32.S32 R4, R4 ;  /* 0x0000000400047245 */ /* 0x000fe40000201400 */
[----:B------:R-:W-:Y:S02]  /*208e0*/  @P0 LOP3.LUT R243, R243, 0x4000000, RZ, 0xfc, !PT ;  /* 0x04000000f3f30812 */ /* 0x000fe400078efcff */
[----:B------:R-:W-:Y:S01]  /*208f0*/  ISETP.GE.AND P0, PT, R35, R228, PT ;  /* 0x000000e42300720c */ /* 0x000fe20003f06270 */
[----:B------:R-:W-:Y:S01]  /*20900*/  FFMA.FTZ R0, -R237, R4, R0 ;  /* 0x00000004ed007223 */ /* 0x000fe20000010100 */
[----:B------:R-:W-:Y:S02]  /*20910*/  LOP3.LUT R243, R243, 0xfffffeff, RZ, 0xc0, !PT ;  /* 0xfffffefff3f37812 */ /* 0x000fe400078ec0ff */
[----:B------:R-:W-:Y:S02]  /*20920*/  FSEL R109, R109, -INF , P0 ;  /* 0xff8000006d6d7808 */ /* 0x000fe40000000000 */
        /* <DEDUP_REMOVED lines=17> */
[----:B------:R-:W-:Y:S01]  /*20a40*/  ISETP.GE.AND P1, PT, R126, R224, PT ;  /* 0x000000e07e00720c */ /* 0x000fe20003f26270 */
[----:B------:R-:W-:Y:S02]  /*20a50*/  IMAD.MOV.U32 R126, RZ, RZ, R214 ;  /* 0x000000ffff7e7224 */ /* 0x000fe400078e00d6 */
[----:B------:R-:W-:Y:S02]  /*20a60*/  IMAD.MOV.U32 R214, RZ, RZ, R87 ;  /* 0x000000ffffd67224 */ /* 0x000fe400078e0057 */
[----:B------:R-:W-:Y:S02]  /*20a70*/  IMAD.MOV.U32 R87, RZ, RZ, R82 ;  /* 0x000000ffff577224 */ /* 0x000fe400078e0052 */
[----:B------:R-:W-:Y:S02]  /*20a80*/  IMAD.MOV.U32 R82, RZ, RZ, R79 ;  /* 0x000000ffff527224 */ /* 0x000fe400078e004f */
[----:B------:R-:W-:Y:S02]  /*20a90*/  IMAD.MOV.U32 R79, RZ, RZ, R78 ;  /* 0x000000ffff4f7224 */ /* 0x000fe400078e004e */
[----:B------:R-:W-:Y:S01]  /*20aa0*/  @P0 LOP3.LUT R243, R243, 0x1000000, RZ, 0xfc, !PT ;  /* 0x01000000f3f30812 */ /* 0x000fe200078efcff */
[----:B------:R-:W-:Y:S01]  /*20ab0*/  IMAD.MOV.U32 R78, RZ, RZ, R27 ;  /* 0x000000ffff4e7224 */ /* 0x000fe200078e001b */
[----:B------:R-:W-:Y:S01]  /*20ac0*/  ISETP.GE.AND P0, PT, R31, R228, PT ;  /* 0x000000e41f00720c */ /* 0x000fe20003f06270 */
[----:B------:R-:W-:Y:S01]  /*20ad0*/  VIADD R27, R7, 0x31 ;  /* 0x00000031071b7836 */ /* 0x000fe20000000000 */
[----:B------:R-:W-:Y:S02]  /*20ae0*/  LOP3.LUT R243, R243, 0xffffffbf, RZ, 0xc0, !PT ;  /* 0xffffffbff3f37812 */ /* 0x000fe400078ec0ff */
[----:B------:R-:W-:Y:S02]  /*20af0*/  FSEL R43, R43, -INF , P0 ;  /* 0xff8000002b2b7808 */ /* 0x000fe40000000000 */
[----:B------:R-:W-:Y:S02]  /*20b00*/  ISETP.GE.AND P0, PT, R13, R227, PT ;  /* 0x000000e30d00720c */ /* 0x000fe40003f06270 */
[----:B------:R-:W-:Y:S02]  /*20b10*/  @P1 LOP3.LUT R243, R243, 0x40, RZ, 0xfc, !PT ;  /* 0x00000040f3f31812 */ /* 0x000fe400078efcff */
[-C--:B------:R-:W-:Y:S01]  /*20b20*/  ISETP.GE.AND P1, PT, R13, R224.reuse, PT ;  /* 0x000000e00d00720c */ /* 0x080fe20003f26270 */
[----:B------:R-:W-:Y:S01]  /*20b30*/  VIADD R13, R7, 0x38 ;  /* 0x00000038070d7836 */ /* 0x000fe20000000000 */
[----:B------:R-:W-:Y:S04]  /*20b40*/  LOP3.LUT R243, R243, 0xff7fffff, RZ, 0xc0, !PT ;  /* 0xff7ffffff3f37812 */ /* 0x000fe800078ec0ff */
[----:B------:R-:W-:Y:S03]  /*20b50*/  ISETP.GE.AND P2, PT, R13, R224, PT ;  /* 0x000000e00d00720c */ /* 0x000fe60003f46270 */
        /* <DEDUP_REMOVED lines=11> */
[CC--:B------:R-:W-:Y:S02]  /*20c10*/  ISETP.GE.AND P0, PT, R12.reuse, R227.reuse, PT ;  /* 0x000000e30c00720c */ /* 0x0c0fe40003f06270 */
[----:B------:R-:W-:Y:S01]  /*20c20*/  ISETP.GE.AND P1, PT, R12, R224, PT ;  /* 0x000000e00c00720c */ /* 0x000fe20003f26270 */
[----:B------:R-:W-:Y:S01]  /*20c30*/  IMAD.MOV.U32 R12, RZ, RZ, R82 ;  /* 0x000000ffff0c7224 */ /* 0x000fe200078e0052 */
[----:B------:R-:W-:Y:S01]  /*20c40*/  @P2 LOP3.LUT R244, R244, 0x4, RZ, 0xfc, !PT ;  /* 0x00000004f4f42812 */ /* 0x000fe200078efcff */
[----:B------:R-:W-:Y:S02]  /*20c50*/  IMAD.MOV.U32 R82, RZ, RZ, R102 ;  /* 0x000000ffff527224 */ /* 0x000fe400078e0066 */
[----:B------:R-:W-:Y:S01]  /*20c60*/  IMAD.MOV.U32 R102, RZ, RZ, R107 ;  /* 0x000000ffff667224 */ /* 0x000fe200078e006b */
[----:B------:R-:W-:Y:S04]  /*20c70*/  LOP3.LUT R244, R244, 0xfffffff7, RZ, 0xc0, !PT ;  /* 0xfffffff7f4f47812 */ /* 0x000fe800078ec0ff */
[----:B------:R-:W-:Y:S02]  /*20c80*/  @P3 LOP3.LUT R244, R244, 0x8, RZ, 0xfc, !PT ;  /* 0x00000008f4f43812 */ /* 0x000fe400078efcff */
[----:B------:R-:W-:Y:S02]  /*20c90*/  @P0 LOP3.LUT R243, R243, 0x400000, RZ, 0xfc, !PT ;  /* 0x00400000f3f30812 */ /* 0x000fe400078efcff */
[----:B------:R-:W-:Y:S02]  /*20ca0*/  ISETP.GE.AND P0, PT, R29, R228, PT ;  /* 0x000000e41d00720c */ /* 0x000fe40003f06270 */
[----:B------:R-:W-:Y:S02]  /*20cb0*/  LOP3.LUT R243, R243, 0xffffffef, RZ, 0xc0, !PT ;  /* 0xffffffeff3f37812 */ /* 0x000fe400078ec0ff */
[----:B------:R-:W-:Y:S01]  /*20cc0*/  FSEL R91, R28, -INF , P0 ;  /* 0xff8000001c5b7808 */ /* 0x000fe20000000000 */
[----:B------:R-:W-:Y:S01]  /*20cd0*/  VIADD R28, R7, 0xd9 ;  /* 0x000000d9071c7836 */ /* 0x000fe20000000000 */
[C---:B------:R-:W-:Y:S02]  /*20ce0*/  ISETP.GE.AND P0, PT, R90.reuse, R227, PT ;  /* 0x000000e35a00720c */ /* 0x040fe40003f06270 */
[----:B------:R-:W-:Y:S02]  /*20cf0*/  @P1 LOP3.LUT R243, R243, 0x10, RZ, 0xfc, !PT ;  /* 0x00000010f3f31812 */ /* 0x000fe400078efcff */
[----:B------:R-:W-:Y:S02]  /*20d00*/  ISETP.GE.AND P1, PT, R90, R224, PT ;  /* 0x000000e05a00720c */ /* 0x000fe40003f26270 */
[----:B------:R-:W-:Y:S02]  /*20d10*/  LOP3.LUT R243, R243, 0xffdfffff, RZ, 0xc0, !PT ;  /* 0xffdffffff3f37812 */ /* 0x000fe400078ec0ff */
[----:B------:R-:W-:Y:S04]  /*20d20*/  LOP3.LUT R244, R244, 0xffffffef, RZ, 0xc0, !PT ;  /* 0xffffffeff4f47812 */ /* 0x000fe800078ec0ff */
[----:B------:R-:W-:Y:S02]  /*20d30*/  @P6 LOP3.LUT R244, R244, 0x10, RZ, 0xfc, !PT ;  /* 0x00000010f4f46812 */ /* 0x000fe400078efcff */
        /* <DEDUP_REMOVED lines=10> */
[----:B------:R-:W-:Y:S02]  /*20de0*/  ISETP.GE.AND P1, PT, R27, R224, PT ;  /* 0x000000e01b00720c */ /* 0x000fe40003f26270 */
[----:B------:R-:W-:Y:S02]  /*20df0*/  FSEL R99, R99, -INF , P0 ;  /* 0xff80000063637808 */ /* 0x000fe40000000000 */
[-C--:B------:R-:W-:Y:S01]  /*20e00*/  ISETP.GE.AND P0, PT, R27, R227.reuse, PT ;  /* 0x000000e31b00720c */ /* 0x080fe20003f06270 */
[----:B------:R-:W-:Y:S01]  /*20e10*/  VIADD R27, R7, 0xe0 ;  /* 0x000000e0071b7836 */ /* 0x000fe20000000000 */
[----:B------:R-:W-:Y:S02]  /*20e20*/  LOP3.LUT R243, R243, 0xffefffff, RZ, 0xc0, !PT ;  /* 0xffeffffff3f37812 */ /* 0x000fe400078ec0ff */
[----:B------:R-:W-:Y:S02]  /*20e30*/  LOP3.LUT R244, R244, 0xffffffdf, RZ, 0xc0, !PT ;  /* 0xffffffdff4f47812 */ /* 0x000fe400078ec0ff */
[-C--:B------:R-:W-:Y:S02]  /*20e40*/  ISETP.GE.AND P6, PT, R14, R227.reuse, PT ;  /* 0x000000e30e00720c */ /* 0x080fe40003fc6270 */
[----:B------:R-:W-:Y:S02]  /*20e50*/  @P5 LOP3.LUT R244, R244, 0x20, RZ, 0xfc, !PT ;  /* 0x00000020f4f45812 */ /* 0x000fe400078efcff */
[-C--:B------:R-:W-:Y:S01]  /*20e60*/  ISETP.GE.AND P5, PT, R17, R227.reuse, PT ;  /* 0x000000e31100720c */ /* 0x080fe20003fa6270 */
[----:B------:R-:W-:Y:S01]  /*20e70*/  IMAD.MOV.U32 R17, RZ, RZ, R12 ;  /* 0x000000ffff117224 */ /* 0x000fe200078e000c */
[----:B------:R-:W-:Y:S02]  /*20e80*/  LOP3.LUT R244, R244, 0xffffffbf, RZ, 0xc0, !PT ;  /* 0xffffffbff4f47812 */ /* 0x000fe400078ec0ff */
[----:B------:R-:W-:Y:S02]  /*20e90*/  @P0 LOP3.LUT R243, R243, 0x100000, RZ, 0xfc, !PT ;  /* 0x00100000f3f30812 */ /* 0x000fe400078efcff */
[----:B------:R-:W-:Y:S02]  /*20ea0*/  ISETP.GE.AND P0, PT, R27, R228, PT ;  /* 0x000000e41b00720c */ /* 0x000fe40003f06270 */
[----:B------:R-:W-:Y:S02]  /*20eb0*/  LOP3.LUT R243, R243, 0xfffffffb, RZ, 0xc0, !PT ;  /* 0xfffffffbf3f37812 */ /* 0x000fe400078ec0ff */
[----:B------:R-:W-:Y:S01]  /*20ec0*/  FSEL R85, R26, -INF , P0 ;  /* 0xff8000001a557808 */ /* 0x000fe20000000000 */
[----:B------:R-:W-:Y:S01]  /*20ed0*/  VIADD R26, R7, 0xe1 ;  /* 0x000000e1071a7836 */ /* 0x000fe20000000000 */
        /* <DEDUP_REMOVED lines=9> */
[----:B------:R-:W-:Y:S02]  /*20f70*/  IMAD.MOV.U32 R88, RZ, RZ, R84 ;  /* 0x000000ffff587224 */ /* 0x000fe400078e0054 */
[----:B------:R-:W-:Y:S01]  /*20f80*/  IMAD.MOV.U32 R12, RZ, RZ, R13 ;  /* 0x000000ffff0c7224 */ /* 0x000fe200078e000d */
[----:B------:R-:W-:Y:S01]  /*20f90*/  LOP3.LUT R244, R244, 0xffffff7f, RZ, 0xc0, !PT ;  /* 0xffffff7ff4f47812 */ /* 0x000fe200078ec0ff */
[----:B------:R-:W-:Y:S01]  /*20fa0*/  IMAD.MOV.U32 R13, RZ, RZ, R126 ;  /* 0x000000ffff0d7224 */ /* 0x000fe200078e007e */
[----:B------:R-:W-:Y:S01]  /*20fb0*/  @P0 LOP3.LUT R243, R243, 0x80000, RZ, 0xfc, !PT ;  /* 0x00080000f3f30812 */ /* 0x000fe200078efcff */
[----:B------:R-:W-:Y:S01]  /*20fc0*/  IMAD.MOV.U32 R126, RZ, RZ, R79 ;  /* 0x000000ffff7e7224 */ /* 0x000fe200078e004f */
[-C--:B------:R-:W-:Y:S01]  /*20fd0*/  ISETP.GE.AND P0, PT, R26, R228.reuse, PT ;  /* 0x000000e41a00720c */ /* 0x080fe20003f06270 */
[----:B------:R-:W-:Y:S01]  /*20fe0*/  IMAD.MOV.U32 R79, RZ, RZ, R78 ;  /* 0x000000ffff4f7224 */ /* 0x000fe200078e004e */
[----:B------:R-:W-:Y:S01]  /*20ff0*/  LOP3.LUT R243, R243, 0xfffbffff, RZ, 0xc0, !PT ;  /* 0xfffbfffff3f37812 */ /* 0x000fe200078ec0ff */
[----:B------:R-:W-:Y:S01]  /*21000*/  IMAD.MOV.U32 R78, RZ, RZ, R88 ;  /* 0x000000ffff4e7224 */ /* 0x000fe200078e0058 */
[----:B------:R-:W-:Y:S01]  /*21010*/  FSEL R84, R23, -INF , P0 ;  /* 0xff80000017547808 */ /* 0x000fe20000000000 */
[----:B------:R-:W-:Y:S01]  /*21020*/  VIADD R23, R7, 0xe8 ;  /* 0x000000e807177836 */ /* 0x000fe20000000000 */
[-C--:B------:R-:W-:Y:S01]  /*21030*/  ISETP.GE.AND P0, PT, R38, R225.reuse, PT ;  /* 0x000000e12600720c */ /* 0x080fe20003f06270 */
[----:B------:R-:W-:Y:S01]  /*21040*/  IMAD.MOV.U32 R14, RZ, RZ, R74 ;  /* 0x000000ffff0e7224 */ /* 0x000fe200078e004a */
[----:B------:R-:W-:Y:S02]  /*21050*/  @P4 LOP3.LUT R244, R244, 0x80, RZ, 0xfc, !PT ;  /* 0x00000080f4f44812 */ /* 0x000fe400078efcff */
[----:B------:R-:W-:Y:S01]  /*21060*/  FSEL R107, R100, -INF , P0 ;  /* 0xff800000646b7808 */ /* 0x000fe20000000000 */
[----:B------:R-:W-:Y:S01]  /*21070*/  IMAD.MOV.U32 R100, RZ, RZ, R83 ;  /* 0x000000ffff647224 */ /* 0x000fe200078e0053 */
[----:B------:R-:W-:Y:S02]  /*21080*/  ISETP.GE.AND P0, PT, R36, R225, PT ;  /* 0x000000e12400720c */ /* 0x000fe40003f06270 */
[----:B------:R-:W-:Y:S02]  /*21090*/  LOP3.LUT R244, R244, 0xfffffeff, RZ, 0xc0, !PT ;  /* 0xfffffefff4f47812 */ /* 0x000fe400078ec0ff */
[----:B------:R-:W-:Y:S02]  /*210a0*/  FSEL R101, R101, -INF , P0 ;  /* 0xff80000065657808 */ /* 0x000fe40000000000 */
[-C--:B------:R-:W-:Y:S01]  /*210b0*/  ISETP.GE.AND P0, PT, R21, R227.reuse, PT ;  /* 0x000000e31500720c */ /* 0x080fe20003f06270 */
[----:B------:R-:W-:Y:S01]  /*210c0*/  VIADD R21, R7, 0xf0 ;  /* 0x000000f007157836 */ /* 0x000fe20000000000 */
[----:B------:R-:W-:Y:S04]  /*210d0*/  @P6 LOP3.LUT R244, R244, 0x100, RZ, 0xfc, !PT ;  /* 0x00000100f4f46812 */ /* 0x000fe800078efcff */
[----:B------:R-:W-:Y:S04]  /*210e0*/  LOP3.LUT R244, R244, 0xfffffdff, RZ, 0xc0, !PT ;  /* 0xfffffdfff4f47812 */ /* 0x000fe800078ec0ff */
[----:B------:R-:W-:Y:S03]  /*210f0*/  @P1 LOP3.LUT R244, R244, 0x200, RZ, 0xfc, !PT ;  /* 0x00000200f4f41812 */ /* 0x000fe600078efcff */
[----:B------:R-:W-:Y:S02]  /*21100*/  @P0 LOP3.LUT R243, R243, 0x40000, RZ, 0xfc, !PT ;  /* 0x00040000f3f30812 */ /* 0x000fe400078efcff */
[-C--:B------:R-:W-:Y:S02]  /*21110*/  ISETP.GE.AND P0, PT, R23, R228.reuse, PT ;  /* 0x000000e41700720c */ /* 0x080fe40003f06270 */
[----:B------:R-:W-:Y:S02]  /*21120*/  LOP3.LUT R243, R243, 0xfffdffff, RZ, 0xc0, !PT ;  /* 0xfffdfffff3f37812 */ /* 0x000fe400078ec0ff */
[----:B------:R-:W-:Y:S01]  /*21130*/  FSEL R83, R22, -INF , P0 ;  /* 0xff80000016537808 */ /* 0x000fe20000000000 */
[C---:B------:R-:W-:Y:S01]  /*21140*/  VIADD R22, R7.reuse, 0xe9 ;  /* 0x000000e907167836 */ /* 0x040fe20000000000 */
[----:B------:R-:W-:Y:S01]  /*21150*/  ISETP.GE.AND P0, PT, R20, R227, PT ;  /* 0x000000e31400720c */ /* 0x000fe20003f06270 */
[----:B------:R-:W-:Y:S01]  /*21160*/  VIADD R20, R7, 0xf1 ;  /* 0x000000f107147836 */ /* 0x000fe20000000000 */
[----:B------:R-:W-:Y:S11]  /*21170*/  LOP3.LUT R244, R244, 0xffdfffff, RZ, 0xc0, !PT ;  /* 0xffdffffff4f47812 */ /* 0x000ff600078ec0ff */
[----:B------:R-:W-:Y:S02]  /*21180*/  @P0 LOP3.LUT R243, R243, 0x20000, RZ, 0xfc, !PT ;  /* 0x00020000f3f30812 */ /* 0x000fe400078efcff */
[-C--:B------:R-:W-:Y:S02]  /*21190*/  ISETP.GE.AND P0, PT, R22, R228.reuse, PT ;  /* 0x000000e41600720c */ /* 0x080fe40003f06270 */
[----:B------:R-:W-:Y:S02]  /*211a0*/  LOP3.LUT P2, RZ, R243, 0x80000000, RZ, 0xc0, !PT ;  /* 0x80000000f3ff7812 */ /* 0x000fe4000784c0ff */
[----:B------:R-:W-:Y:S02]  /*211b0*/  FSEL R82, R82, -INF , P0 ;  /* 0xff80000052527808 */ /* 0x000fe40000000000 */
[-C--:B------:R-:W-:Y:S02]  /*211c0*/  ISETP.GE.AND P0, PT, R35, R225.reuse, PT ;  /* 0x000000e12300720c */ /* 0x080fe40003f06270 */
[----:B------:R-:W-:Y:S02]  /*211d0*/  LOP3.LUT R243, R243, 0xfffeffff, RZ, 0xc0, !PT ;  /* 0xfffefffff3f37812 */ /* 0x000fe400078ec0ff */
[----:B------:R-:W-:Y:S02]  /*211e0*/  FSEL R102, R102, -INF , P0 ;  /* 0xff80000066667808 */ /* 0x000fe40000000000 */
[----:B------:R-:W-:Y:S04]  /*211f0*/  ISETP.GE.AND P0, PT, R34, R225, PT ;  /* 0x000000e12200720c */ /* 0x000fe80003f06270 */
[----:B------:R-:W-:Y:S02]  /*21200*/  FSEL R100, R100, -INF , P0 ;  /* 0xff80000064647808 */ /* 0x000fe40000000000 */
[----:B------:R-:W-:Y:S01]  /*21210*/  ISETP.GE.AND P0, PT, R15, R227, PT ;  /* 0x000000e30f00720c */ /* 0x000fe20003f06270 */
[----:B------:R-:W-:Y:S11]  /*21220*/  VIADD R15, R7, 0xf9 ;  /* 0x000000f9070f7836 */ /* 0x000ff60000000000 */
[----:B------:R-:W-:Y:S01]  /*21230*/  @!UPT UIADD3 URZ, UPT, UPT, URZ, URZ, URZ ;  /* 0x000000fffffff290 */ /* 0x000fe2000fffe0ff */
[----:B------:R-:W-:Y:S02]  /*21240*/  @P0 LOP3.LUT R243, R243, 0x10000, RZ, 0xfc, !PT ;  /* 0x00010000f3f30812 */ /* 0x000fe400078efcff */
[-C--:B------:R-:W-:Y:S02]  /*21250*/  ISETP.GE.AND P0, PT, R21, R228.reuse, PT ;  /* 0x000000e41500720c */ /* 0x080fe40003f06270 */
[----:B------:R-:W-:Y:S02]  /*21260*/  LOP3.LUT P1, RZ, R243, 0x20000, RZ, 0xc0, !PT ;  /* 0x00020000f3ff7812 */ /* 0x000fe4000782c0ff */
[----:B------:R-:W-:Y:S02]  /*21270*/  FSEL R77, R77, -INF , P0 ;  /* 0xff8000004d4d7808 */ /* 0x000fe40000000000 */
        /* <DEDUP_REMOVED lines=8> */
[----:B------:R-:W-:Y:S01]  /*21300*/  FSEL R88, R19, -INF , P0 ;  /* 0xff80000013587808 */ /* 0x000fe20000000000 */
[----:B------:R-:W-:Y:S01]  /*21310*/  VIADD R19, R7, 0xf8 ;  /* 0x000000f807137836 */ /* 0x000fe20000000000 */
[----:B------:R-:W-:Y:S04]  /*21320*/  LOP3.LUT P4, RZ, R243, 0x80, RZ, 0xc0, !PT ;  /* 0x00000080f3ff7812 */ /* 0x000fe8000788c0ff */
[-C--:B------:R-:W-:Y:S02]  /*21330*/  ISETP.GE.AND P0, PT, R19, R228.reuse, PT ;  /* 0x000000e41300720c */ /* 0x080fe40003f06270 */
[----:B------:R-:W-:Y:S02]  /*21340*/  FSEL R126, R126, -INF , !P4 ;  /* 0xff8000007e7e7808 */ /* 0x000fe40006000000 */
[----:B------:R-:W-:Y:S01]  /*21350*/  FSEL R74, R71, -INF , P0 ;  /* 0xff800000474a7808 */ /* 0x000fe20000000000 */
[----:B------:R-:W-:Y:S01]  /*21360*/  IMAD.MOV.U32 R71, RZ, RZ, R73 ;  /* 0x000000ffff477224 */ /* 0x000fe200078e0049 */
        /* <DEDUP_REMOVED lines=8> */
[-C--:B------:R-:W-:Y:S04]  /*213f0*/  ISETP.GE.AND P0, PT, R28, R225.reuse, PT ;  /* 0x000000e11c00720c */ /* 0x080fe80003f06270 */
[----:B------:R-:W-:Y:S02]  /*21400*/  FSEL R86, R86, -INF , P0 ;  /* 0xff80000056567808 */ /* 0x000fe40000000000 */
[-C--:B------:R-:W-:Y:S04]  /*21410*/  ISETP.GE.AND P0, PT, R27, R225.reuse, PT ;  /* 0x000000e11b00720c */ /* 0x080fe80003f06270 */
[----:B------:R-:W-:Y:S01]  /*21420*/  FSEL R81, R61, -INF , P0 ;  /* 0xff8000003d517808 */ /* 0x000fe20000000000 */
[----:B------:R-:W-:Y:S01]  /*21430*/  IMAD.MOV.U32 R61, RZ, RZ, R80 ;  /* 0x000000ffff3d7224 */ /* 0x000fe200078e0050 */
        /* <DEDUP_REMOVED lines=15> */
[----:B------:R-:W-:Y:S01]  /*21530*/  FSEL R71, R18, -INF , P0 ;  /* 0xff80000012477808 */ /* 0x000fe20000000000 */
[----:B------:R-:W-:Y:S01]  /*21540*/  IMAD.MOV.U32 R18, RZ, RZ, R39 ;  /* 0x000000ffff127224 */ /* 0x000fe200078e0027 */
[----:B------:R-:W-:Y:S02]  /*21550*/  ISETP.GE.AND P0, PT, R19, R225, PT ;  /* 0x000000e11300720c */ /* 0x000fe40003f06270 */
[----:B------:R-:W-:Y:S02]  /*21560*/  FSEL R128, R128, -INF , !P5 ;  /* 0xff80000080807808 */ /* 0x000fe40006800000 */
[----:B------:R-:W-:Y:S01]  /*21570*/  FSEL R39, R62, -INF , P0 ;  /* 0xff8000003e277808 */ /* 0x000fe20000000000 */
[----:B------:R-:W-:Y:S01]  /*21580*/  IMAD.MOV.U32 R62, RZ, RZ, R13 ;  /* 0x000000ffff3e7224 */ /* 0x000fe200078e000d */
[----:B------:R-:W-:Y:S01]  /*21590*/  FSEL R13, R173, -INF , !P2 ;  /* 0xff800000ad0d7808 */ /* 0x000fe20005000000 */
[----:B------:R-:W-:Y:S01]  /*215a0*/  IMAD.MOV.U32 R173, RZ, RZ, R18 ;  /* 0x000000ffffad7224 */ /* 0x000fe200078e0012 */
[----:B------:R-:W-:Y:S01]  /*215b0*/  LOP3.LUT P2, RZ, R243, 0x2000000, RZ, 0xc0, !PT ;  /* 0x02000000f3ff7812 */ /* 0x000fe2000784c0ff */
[----:B------:R-:W-:Y:S01]  /*215c0*/  IMAD.MOV.U32 R18, RZ, RZ, R14 ;  /* 0x000000ffff127224 */ /* 0x000fe200078e000e */
[----:B------:R-:W-:Y:S04]  /*215d0*/  ISETP.GE.AND P0, PT, R6, R228, PT ;  /* 0x000000e40600720c */ /* 0x000fe80003f06270 */
[----:B------:R-:W-:Y:S02]  /*215e0*/  FSEL R168, R168, -INF , P0 ;  /* 0xff800000a8a87808 */ /* 0x000fe40000000000 */
[-C--:B------:R-:W-:Y:S04]  /*215f0*/  ISETP.GE.AND P0, PT, R7, R227.reuse, PT ;  /* 0x000000e30700720c */ /* 0x080fe80003f06270 */
[----:B------:R-:W-:Y:S01]  /*21600*/  FSEL R14, R172, -INF , !P0 ;  /* 0xff800000ac0e7808 */ /* 0x000fe20004000000 */
[----:B------:R-:W-:Y:S01]  /*21610*/  IMAD.MOV.U32 R172, RZ, RZ, R12 ;  /* 0x000000ffffac7224 */ /* 0x000fe200078e000c */
[----:B------:R-:W-:Y:S02]  /*21620*/  @P2 LOP3.LUT R244, R244, 0x200000, RZ, 0xfc, !PT ;  /* 0x00200000f4f42812 */ /* 0x000fe400078efcff */
[----:B------:R-:W-:Y:S02]  /*21630*/  LOP3.LUT P2, RZ, R243, 0x4000000, RZ, 0xc0, !PT ;  /* 0x04000000f3ff7812 */ /* 0x000fe4000784c0ff */
[----:B------:R-:W-:Y:S02]  /*21640*/  LOP3.LUT R244, R244, 0xffbfffff, RZ, 0xc0, !PT ;  /* 0xffbffffff4f47812 */ /* 0x000fe400078ec0ff */
[----:B------:R-:W-:Y:S01]  /*21650*/  FSEL R12, R111, -INF , !P3 ;  /* 0xff8000006f0c7808 */ /* 0x000fe20005800000 */
[----:B------:R-:W-:Y:S01]  /*21660*/  IMAD.MOV.U32 R111, RZ, RZ, R18 ;  /* 0x000000ffff6f7224 */ /* 0x000fe200078e0012 */
[C---:B------:R-:W-:Y:S02]  /*21670*/  LOP3.LUT P0, RZ, R243.reuse, 0x2000, RZ, 0xc0, !PT ;  /* 0x00002000f3ff7812 */ /* 0x040fe4000780c0ff */
[----:B------:R-:W-:Y:S02]  /*21680*/  LOP3.LUT P3, RZ, R243, 0x20, RZ, 0xc0, !PT ;  /* 0x00000020f3ff7812 */ /* 0x000fe4000786c0ff */
[----:B------:R-:W-:Y:S02]  /*21690*/  FSEL R10, R10, -INF , !P0 ;  /* 0xff8000000a0a7808 */ /* 0x000fe40004000000 */
[-C--:B------:R-:W-:Y:S01]  /*216a0*/  ISETP.GE.AND P0, PT, R7, R224.reuse, PT ;  /* 0x000000e00700720c */ /* 0x080fe20003f06270 */
[----:B------:R-:W-:Y:S01]  /*216b0*/  IMAD.MOV.U32 R7, RZ, RZ, R60 ;  /* 0x000000ffff077224 */ /* 0x000fe200078e003c */
[----:B------:R-:W-:Y:S02]  /*216c0*/  @P2 LOP3.LUT R244, R244, 0x400000, RZ, 0xfc, !PT ;  /* 0x00400000f4f42812 */ /* 0x000fe400078efcff */
[----:B------:R-:W-:Y:S02]  /*216d0*/  LOP3.LUT P2, RZ, R243, 0x8000000, RZ, 0xc0, !PT ;  /* 0x08000000f3ff7812 */ /* 0x000fe4000784c0ff */
[----:B------:R-:W-:Y:S02]  /*216e0*/  LOP3.LUT R244, R244, 0xff7fffff, RZ, 0xc0, !PT ;  /* 0xff7ffffff4f47812 */ /* 0x000fe400078ec0ff */
[----:B------:R-:W-:Y:S02]  /*216f0*/  FSEL R11, R11, -INF , !P0 ;  /* 0xff8000000b0b7808 */ /* 0x000fe40004000000 */
[----:B------:R-:W-:Y:S02]  /*21700*/  LOP3.LUT P0, RZ, R243, 0x400000, RZ, 0xc0, !PT ;  /* 0x00400000f3ff7812 */ /* 0x000fe4000780c0ff */
[----:B------:R-:W-:Y:S05]  /*21710*/  FSEL R129, R129, -INF , !P3 ;  /* 0xff80000081817808 */ /* 0x000fea0005800000 */
[----:B------:R-:W-:Y:S02]  /*21720*/  @P2 LOP3.LUT R244, R244, 0x800000, RZ, 0xfc, !PT ;  /* 0x00800000f4f42812 */ /* 0x000fe400078efcff */
[C---:B------:R-:W-:Y:S02]  /*21730*/  LOP3.LUT P2, RZ, R243.reuse, 0x10000000, RZ, 0xc0, !PT ;  /* 0x10000000f3ff7812 */ /* 0x040fe4000784c0ff */
[----:B------:R-:W-:Y:S11]  /*21740*/  LOP3.LUT R244, R244, 0xfeffffff, RZ, 0xc0, !PT ;  /* 0xfefffffff4f47812 */ /* 0x000ff600078ec0ff */
[----:B------:R-:W-:Y:S02]  /*21750*/  @P2 LOP3.LUT R244, R244, 0x1000000, RZ, 0xfc, !PT ;  /* 0x01000000f4f42812 */ /* 0x000fe400078efcff */
[C---:B------:R-:W-:Y:S02]  /*21760*/  LOP3.LUT P2, RZ, R243.reuse, 0x20000000, RZ, 0xc0, !PT ;  /* 0x20000000f3ff7812 */ /* 0x040fe4000784c0ff */
[----:B------:R-:W-:Y:S02]  /*21770*/  LOP3.LUT R244, R244, 0xfffffbff, RZ, 0xc0, !PT ;  /* 0xfffffbfff4f47812 */ /* 0x000fe400078ec0ff */
        /* <DEDUP_REMOVED lines=34> */
[----:B------:R-:W-:Y:S02]  /*219a0*/  LOP3.LUT P5, RZ, R244, 0x40, RZ, 0xc0, !PT ;  /* 0x00000040f4ff7812 */ /* 0x000fe400078ac0ff */
[----:B------:R-:W-:Y:S01]  /*219b0*/  FSEL R18, R106, -INF , !P2 ;  /* 0xff8000006a127808 */ /* 0x000fe20005000000 */
[----:B------:R-:W-:Y:S01]  /*219c0*/  IMAD.MOV.U32 R106, RZ, RZ, R111 ;  /* 0x000000ffff6a7224 */ /* 0x000fe200078e006f */
[C---:B------:R-:W-:Y:S01]  /*219d0*/  LOP3.LUT P2, RZ, R244.reuse, 0x800000, RZ, 0xc0, !PT ;  /* 0x00800000f4ff7812 */ /* 0x040fe2000784c0ff */
[----:B------:R-:W-:Y:S01]  /*219e0*/  IMAD.MOV.U32 R111, RZ, RZ, R17 ;  /* 0x000000ffff6f7224 */ /* 0x000fe200078e0011 */
[C---:B------:R-:W-:Y:S02]  /*219f0*/  LOP3.LUT P4, RZ, R244.reuse, 0x80, RZ, 0xc0, !PT ;  /* 0x00000080f4ff7812 */ /* 0x040fe4000788c0ff */
[----:B------:R-:W-:Y:S01]  /*21a00*/  FSEL R17, R105, -INF , !P2 ;  /* 0xff80000069117808 */ /* 0x000fe20005000000 */
[----:B------:R-:W-:Y:S01]  /*21a10*/  IMAD.MOV.U32 R105, RZ, RZ, R173 ;  /* 0x000000ffff697224 */ /* 0x000fe200078e00ad */
[----:B------:R-:W-:Y:S01]  /*21a20*/  LOP3.LUT P2, RZ, R244, 0x400000, RZ, 0xc0, !PT ;  /* 0x00400000f4ff7812 */ /* 0x000fe2000784c0ff */
[----:B------:R-:W-:Y:S01]  /*21a30*/  IMAD.MOV.U32 R173, RZ, RZ, R62 ;  /* 0x000000ffffad7224 */ /* 0x000fe200078e003e */
[----:B------:R-:W-:Y:S02]  /*21a40*/  FSEL R127, R127, -INF , !P4 ;  /* 0xff8000007f7f7808 */ /* 0x000fe40006000000 */
[----:B------:R-:W-:Y:S02]  /*21a50*/  FSEL R16, R16, -INF , !P2 ;  /* 0xff80000010107808 */ /* 0x000fe40005000000 */
[----:B------:R-:W-:Y:S02]  /*21a60*/  LOP3.LUT P2, RZ, R244, 0x200000, RZ, 0xc0, !PT ;  /* 0x00200000f4ff7812 */ /* 0x000fe4000784c0ff */
[-C--:B------:R-:W-:Y:S02]  /*21a70*/  ISETP.GE.AND P4, PT, R116, R227.reuse, PT ;  /* 0x000000e37400720c */ /* 0x080fe40003f86270 */
[----:B------:R-:W-:Y:S01]  /*21a80*/  FSEL R62, R104, -INF , !P2 ;  /* 0xff800000683e7808 */ /* 0x000fe20005000000 */
[----:B------:R-:W-:Y:S01]  /*21a90*/  IMAD.MOV.U32 R104, RZ, RZ, R172 ;  /* 0x000000ffff687224 */ /* 0x000fe200078e00ac */
[----:B------:R-:W-:Y:S01]  /*21aa0*/  LOP3.LUT P2, RZ, R243, 0x8, RZ, 0xc0, !PT ;  /* 0x00000008f3ff7812 */ /* 0x000fe2000784c0ff */
[----:B------:R-:W-:Y:S01]  /*21ab0*/  IMAD.MOV.U32 R172, RZ, RZ, R61 ;  /* 0x000000ffffac7224 */ /* 0x000fe200078e003d */
[----:B------:R-:W-:Y:S01]  /*21ac0*/  FSEL R61, R103, -INF , !P1 ;  /* 0xff800000673d7808 */ /* 0x000fe20004800000 */
[----:B------:R-:W-:Y:S01]  /*21ad0*/  IMAD.MOV.U32 R103, RZ, RZ, R234 ;  /* 0x000000ffff677224 */ /* 0x000fe200078e00ea */
[----:B------:R-:W-:Y:S02]  /*21ae0*/  LOP3.LUT P1, RZ, R244, 0x100000, RZ, 0xc0, !PT ;  /* 0x00100000f4ff7812 */ /* 0x000fe4000782c0ff */
[----:B------:R-:W-:Y:S02]  /*21af0*/  FSEL R172, R172, -INF , !P6 ;  /* 0xff800000acac7808 */ /* 0x000fe40007000000 */
[----:B------:R-:W-:Y:S01]  /*21b00*/  FSEL R60, R24, -INF , !P1 ;  /* 0xff800000183c7808 */ /* 0x000fe20004800000 */
[----:B------:R-:W-:Y:S01]  /*21b10*/  IMAD.MOV.U32 R24, RZ, RZ, R121 ;  /* 0x000000ffff187224 */ /* 0x000fe200078e0079 */
[C---:B------:R-:W-:Y:S02]  /*21b20*/  LOP3.LUT P1, RZ, R244.reuse, 0x80000, RZ, 0xc0, !PT ;  /* 0x00080000f4ff7812 */ /* 0x040fe4000782c0ff */
[----:B------:R-:W-:Y:S02]  /*21b30*/  FSEL R121, R25, -INF , !P0 ;  /* 0xff80000019797808 */ /* 0x000fe40004000000 */
        /* <DEDUP_REMOVED lines=8> */
[----:B------:R-:W-:Y:S02]  /*21bc0*/  LOP3.LUT P0, RZ, R243, 0x10, RZ, 0xc0, !PT ;  /* 0x00000010f3ff7812 */ /* 0x000fe4000780c0ff */
[----:B------:R-:W-:Y:S02]  /*21bd0*/  FSEL R25, R24, -INF , !P1 ;  /* 0xff80000018197808 */ /* 0x000fe40004800000 */
[C---:B------:R-:W-:Y:S02]  /*21be0*/  LOP3.LUT P1, RZ, R244.reuse, 0x8000, RZ, 0xc0, !PT ;  /* 0x00008000f4ff7812 */ /* 0x040fe4000782c0ff */
[----:B------:R-:W-:Y:S02]  /*21bf0*/  LOP3.LUT P6, RZ, R244, 0x100, RZ, 0xc0, !PT ;  /* 0x00000100f4ff7812 */ /* 0x000fe400078cc0ff */
[----:B------:R-:W-:Y:S02]  /*21c00*/  FSEL R24, R103, -INF , !P1 ;  /* 0xff80000067187808 */ /* 0x000fe40004800000 */
[----:B------:R-:W-:Y:S02]  /*21c10*/  FSEL R103, R104, -INF , !P5 ;  /* 0xff80000068677808 */ /* 0x000fe40006800000 */
[----:B------:R-:W-:Y:S02]  /*21c20*/  FSEL R104, R105, -INF , !P6 ;  /* 0xff80000069687808 */ /* 0x000fe40007000000 */
[----:B------:R-:W-:Y:S02]  /*21c30*/  FSEL R130, R130, -INF , !P0 ;  /* 0xff80000082827808 */ /* 0x000fe40004000000 */
[C---:B------:R-:W-:Y:S02]  /*21c40*/  LOP3.LUT P6, RZ, R244.reuse, 0x10, RZ, 0xc0, !PT ;  /* 0x00000010f4ff7812 */ /* 0x040fe400078cc0ff */
[-C--:B------:R-:W-:Y:S02]  /*21c50*/  ISETP.GE.AND P0, PT, R131, R227.reuse, PT ;  /* 0x000000e38300720c */ /* 0x080fe40003f06270 */
[----:B------:R-:W-:Y:S02]  /*21c60*/  FSEL R187, R187, -INF , !P6 ;  /* 0xff800000bbbb7808 */ /* 0x000fe40007000000 */
[----:B------:R-:W-:Y:S02]  /*21c70*/  FSEL R201, R201, -INF , !P0 ;  /* 0xff800000c9c97808 */ /* 0x000fe40004000000 */
[CC--:B------:R-:W-:Y:S02]  /*21c80*/  ISETP.GE.AND P0, PT, R37.reuse, R227.reuse, PT ;  /* 0x000000e32500720c */ /* 0x0c0fe40003f06270 */
[-C--:B------:R-:W-:Y:S02]  /*21c90*/  ISETP.GE.AND P6, PT, R37, R224.reuse, PT ;  /* 0x000000e02500720c */ /* 0x080fe40003fc6270 */
[----:B------:R-:W2:Y:S01]  /*21ca0*/  LD.E R37, desc[UR4][R2.64+0xdc] ;  /* 0x0000dc0402257980 */ /* 0x000ea2000c101900 */
        /* <DEDUP_REMOVED lines=10> */
[----:B------:R-:W-:Y:S02]  /*21d50*/  LOP3.LUT P5, RZ, R244, 0x20, RZ, 0xc0, !PT ;  /* 0x00000020f4ff7812 */ /* 0x000fe400078ac0ff */
[----:B------:R-:W-:Y:S02]  /*21d60*/  FSEL R32, R32, -INF , !P1 ;  /* 0xff80000020207808 */ /* 0x000fe40004800000 */
[C---:B------:R-:W-:Y:S02]  /*21d70*/  LOP3.LUT P1, RZ, R244.reuse, 0x400, RZ, 0xc0, !PT ;  /* 0x00000400f4ff7812 */ /* 0x040fe4000782c0ff */
[----:B------:R-:W-:Y:S02]  /*21d80*/  FSEL R183, R183, -INF , !P5 ;  /* 0xff800000b7b77808 */ /* 0x000fe40006800000 */
[----:B------:R-:W-:Y:S02]  /*21d90*/  FSEL R217, R217, -INF , !P1 ;  /* 0xff800000d9d97808 */ /* 0x000fe40004800000 */
[----:B------:R-:W-:Y:S02]  /*21da0*/  LOP3.LUT P2, RZ, R244, 0x4, RZ, 0xc0, !PT ;  /* 0x00000004f4ff7812 */ /* 0x000fe4000784c0ff */
[-C--:B------:R-:W-:Y:S01]  /*21db0*/  ISETP.GE.AND P5, PT, R119, R227.reuse, PT ;  /* 0x000000e37700720c */ /* 0x080fe20003fa6270 */
[----:B------:R-:W-:Y:S01]  /*21dc0*/  IMAD.MOV.U32 R200, RZ, RZ, R217 ;  /* 0x000000ffffc87224 */ /* 0x000fe200078e00d9 */
[----:B------:R-:W-:Y:S01]  /*21dd0*/  FSEL R217, R197, -INF , !P0 ;  /* 0xff800000c5d97808 */ /* 0x000fe20004000000 */
[----:B------:R-:W-:Y:S01]  /*21de0*/  IMAD.MOV.U32 R197, RZ, RZ, R106 ;  /* 0x000000ffffc57224 */ /* 0x000fe200078e006a */
[-C--:B------:R-:W-:Y:S02]  /*21df0*/  ISETP.GE.AND P0, PT, R124, R227.reuse, PT ;  /* 0x000000e37c00720c */ /* 0x080fe40003f06270 */
[----:B------:R-:W-:Y:S01]  /*21e00*/  FSEL R106, R195, -INF , !P2 ;  /* 0xff800000c36a7808 */ /* 0x000fe20005000000 */
[----:B------:R-:W-:Y:S01]  /*21e10*/  IMAD.MOV.U32 R195, RZ, RZ, R217 ;  /* 0x000000ffffc37224 */ /* 0x000fe200078e00d9 */
[----:B------:R-:W-:Y:S01]  /*21e20*/  FSEL R251, R251, -INF , !P0 ;  /* 0xff800000fbfb7808 */ /* 0x000fe20004000000 */
[----:B------:R-:W-:Y:S01]  /*21e30*/  IMAD.SHL.U32 R217, R166, 0x40, RZ ;  /* 0x00000040a6d97824 */ /* 0x000fe200078e00ff */
[-C--:B------:R-:W-:Y:S02]  /*21e40*/  ISETP.GE.AND P0, PT, R123, R227.reuse, PT ;  /* 0x000000e37b00720c */ /* 0x080fe40003f06270 */
[----:B------:R-:W-:Y:S02]  /*21e50*/  FSEL R205, R205, -INF , !P5 ;  /* 0xff800000cdcd7808 */ /* 0x000fe40006800000 */
[----:B------:R-:W-:Y:S02]  /*21e60*/  FSEL R218, R218, -INF , !P0 ;  /* 0xff800000dada7808 */ /* 0x000fe40004000000 */
[-C--:B------:R-:W-:Y:S02]  /*21e70*/  ISETP.GE.AND P0, PT, R122, R227.reuse, PT ;  /* 0x000000e37a00720c */ /* 0x080fe40003f06270 */
[-C--:B------:R-:W-:Y:S02]  /*21e80*/  ISETP.GE.AND P5, PT, R118, R227.reuse, PT ;  /* 0x000000e37600720c */ /* 0x080fe40003fa6270 */
[----:B------:R-:W-:Y:S02]  /*21e90*/  FSEL R207, R207, -INF , !P0 ;  /* 0xff800000cfcf7808 */ /* 0x000fe40004000000 */
[-C--:B------:R-:W-:Y:S02]  /*21ea0*/  ISETP.GE.AND P0, PT, R120, R227.reuse, PT ;  /* 0x000000e37800720c */ /* 0x080fe40003f06270 */
[----:B------:R-:W-:Y:S02]  /*21eb0*/  LOP3.LUT P1, RZ, R244, 0x200, RZ, 0xc0, !PT ;  /* 0x00000200f4ff7812 */ /* 0x000fe4000782c0ff */
[----:B------:R-:W-:Y:S02]  /*21ec0*/  FSEL R206, R206, -INF , !P0 ;  /* 0xff800000cece7808 */ /* 0x000fe40004000000 */
[-C--:B------:R-:W-:Y:S01]  /*21ed0*/  ISETP.GE.AND P0, PT, R131, R224.reuse, PT ;  /* 0x000000e08300720c */ /* 0x080fe20003f06270 */
[----:B------:R-:W-:Y:S01]  /*21ee0*/  IMAD.MOV.U32 R131, RZ, RZ, R106 ;  /* 0x000000ffff837224 */ /* 0x000fe200078e006a */
[----:B------:R-:W-:Y:S02]  /*21ef0*/  FSEL R204, R204, -INF , !P5 ;  /* 0xff800000cccc7808 */ /* 0x000fe40006800000 */
[----:B------:R-:W-:Y:S02]  /*21f00*/  FSEL R106, R125, -INF , !P1 ;  /* 0xff8000007d6a7808 */ /* 0x000fe40004800000 */
[-C--:B------:R-:W-:Y:S02]  /*21f10*/  ISETP.GE.AND P1, PT, R124, R224.reuse, PT ;  /* 0x000000e07c00720c */ /* 0x080fe40003f26270 */
[-C--:B------:R-:W-:Y:S02]  /*21f20*/  ISETP.GE.AND P5, PT, R117, R227.reuse, PT ;  /* 0x000000e37500720c */ /* 0x080fe40003fa6270 */
[----:B------:R-:W-:Y:S02]  /*21f30*/  FSEL R210, R210, -INF , !P6 ;  /* 0xff800000d2d27808 */ /* 0x000fe40007000000 */
[-C--:B------:R-:W-:Y:S02]  /*21f40*/  ISETP.GE.AND P6, PT, R122, R224.reuse, PT ;  /* 0x000000e07a00720c */ /* 0x080fe40003fc6270 */
[----:B------:R-:W-:Y:S02]  /*21f50*/  FSEL R211, R211, -INF , !P0 ;  /* 0xff800000d3d37808 */ /* 0x000fe40004000000 */
[----:B------:R-:W-:Y:S02]  /*21f60*/  LOP3.LUT P3, RZ, R244, 0x8, RZ, 0xc0, !PT ;  /* 0x00000008f4ff7812 */ /* 0x000fe4000786c0ff */
[-C--:B------:R-:W-:Y:S02]  /*21f70*/  ISETP.GE.AND P0, PT, R114, R227.reuse, PT ;  /* 0x000000e37200720c */ /* 0x080fe40003f06270 */
[----:B------:R-:W-:Y:S02]  /*21f80*/  FSEL R209, R209, -INF , !P1 ;  /* 0xff800000d1d17808 */ /* 0x000fe40004800000 */
        /* <DEDUP_REMOVED lines=13> */
[----:B------:R-:W-:Y:S02]  /*22060*/  FSEL R192, R192, -INF , !P4 ;  /* 0xff800000c0c07808 */ /* 0x000fe40006000000 */
[----:B------:R-:W-:Y:S02]  /*22070*/  FSEL R190, R190, -INF , !P1 ;  /* 0xff800000bebe7808 */ /* 0x000fe40004800000 */
[-C--:B------:R-:W-:Y:S01]  /*22080*/  ISETP.GE.AND P5, PT, R119, R224.reuse, PT ;  /* 0x000000e07700720c */ /* 0x080fe20003fa6270 */
[----:B------:R-:W-:Y:S01]  /*22090*/  IMAD.MOV.U32 R119, RZ, RZ, R187 ;  /* 0x000000ffff777224 */ /* 0x000fe200078e00bb */
[-C--:B------:R-:W-:Y:S01]  /*220a0*/  ISETP.GE.AND P4, PT, R120, R224.reuse, PT ;  /* 0x000000e07800720c */ /* 0x080fe20003f86270 */
[----:B------:R-:W-:Y:S01]  /*220b0*/  IMAD.MOV.U32 R120, RZ, RZ, R195 ;  /* 0x000000ffff787224 */ /* 0x000fe200078e00c3 */
[-C--:B------:R-:W-:Y:S01]  /*220c0*/  ISETP.GE.AND P1, PT, R64, R227.reuse, PT ;  /* 0x000000e34000720c */ /* 0x080fe20003f26270 */
[----:B------:R-:W-:Y:S01]  /*220d0*/  IMAD.MOV.U32 R195, RZ, RZ, R200 ;  /* 0x000000ffffc37224 */ /* 0x000fe200078e00c8 */
[----:B------:R-:W-:Y:S02]  /*220e0*/  FSEL R188, R188, -INF , !P6 ;  /* 0xff800000bcbc7808 */ /* 0x000fe40007000000 */
[-C--:B------:R-:W-:Y:S02]  /*220f0*/  ISETP.GE.AND P6, PT, R56, R227.reuse, PT ;  /* 0x000000e33800720c */ /* 0x080fe40003fc6270 */
[----:B------:R-:W-:Y:S02]  /*22100*/  FSEL R191, R191, -INF , !P0 ;  /* 0xff800000bfbf7808 */ /* 0x000fe40004000000 */
[-C--:B------:R-:W-:Y:S02]  /*22110*/  ISETP.GE.AND P0, PT, R118, R224.reuse, PT ;  /* 0x000000e07600720c */ /* 0x080fe40003f06270 */
[----:B------:R-:W-:Y:S01]  /*22120*/  FSEL R201, R58, -INF , !P5 ;  /* 0xff8000003ac97808 */ /* 0x000fe20006800000 */
[----:B------:R-:W-:Y:S01]  /*22130*/  IMAD.MOV.U32 R58, RZ, RZ, R183 ;  /* 0x000000ffff3a7224 */ /* 0x000fe200078e00b7 */
[----:B------:R-:W-:Y:S02]  /*22140*/  FSEL R202, R202, -INF , !P4 ;  /* 0xff800000caca7808 */ /* 0x000fe40006000000 */
[----:B------:R-:W-:Y:S02]  /*22150*/  FSEL R189, R189, -INF , !P1 ;  /* 0xff800000bdbd7808 */ /* 0x000fe40004800000 */
[-C--:B------:R-:W-:Y:S02]  /*22160*/  ISETP.GE.AND P5, PT, R54, R227.reuse, PT ;  /* 0x000000e33600720c */ /* 0x080fe40003fa6270 */
[-C--:B------:R-:W-:Y:S02]  /*22170*/  ISETP.GE.AND P4, PT, R117, R224.reuse, PT ;  /* 0x000000e07500720c */ /* 0x080fe40003f86270 */
[-C--:B------:R-:W-:Y:S02]  /*22180*/  ISETP.GE.AND P1, PT, R116, R224.reuse, PT ;  /* 0x000000e07400720c */ /* 0x080fe40003f26270 */
[----:B------:R-:W-:Y:S02]  /*22190*/  FSEL R183, R76, -INF , !P6 ;  /* 0xff8000004cb77808 */ /* 0x000fe40007000000 */
[----:B------:R-:W-:Y:S01]  /*221a0*/  FSEL R200, R59, -INF , !P0 ;  /* 0xff8000003bc87808 */ /* 0x000fe20004000000 */
[----:B------:R-:W-:Y:S01]  /*221b0*/  IMAD.MOV.U32 R59, RZ, RZ, R131 ;  /* 0x000000ffff3b7224 */ /* 0x000fe200078e0083 */
[-C--:B------:R-:W-:Y:S01]  /*221c0*/  ISETP.GE.AND P6, PT, R114, R224.reuse, PT ;  /* 0x000000e07200720c */ /* 0x080fe20003fc6270 */
[----:B------:R-:W-:Y:S01]  /*221d0*/  IMAD.MOV.U32 R114, RZ, RZ, R197 ;  /* 0x000000ffff727224 */ /* 0x000fe200078e00c5 */
[-C--:B------:R-:W-:Y:S01]  /*221e0*/  ISETP.GE.AND P0, PT, R115, R224.reuse, PT ;  /* 0x000000e07300720c */ /* 0x080fe20003f06270 */
[----:B------:R-:W-:Y:S01]  /*221f0*/  IMAD.MOV.U32 R115, RZ, RZ, R127 ;  /* 0x000000ffff737224 */ /* 0x000fe200078e007f */
[----:B------:R-:W-:Y:S02]  /*22200*/  FSEL R182, R182, -INF , !P5 ;  /* 0xff800000b6b67808 */ /* 0x000fe40006800000 */
[----:B------:R-:W-:Y:S02]  /*22210*/  FSEL R196, R196, -INF , !P4 ;  /* 0xff800000c4c47808 */ /* 0x000fe40006000000 */
[----:B------:R-:W-:Y:S01]  /*22220*/  FSEL R197, R63, -INF , !P1 ;  /* 0xff8000003fc57808 */ /* 0x000fe20004800000 */
[----:B------:R-:W-:Y:S01]  /*22230*/  IMAD.MOV.U32 R63, RZ, RZ, R194 ;  /* 0x000000ffff3f7224 */ /* 0x000fe200078e00c2 */
[-C--:B------:R-:W-:Y:S02]  /*22240*/  ISETP.GE.AND P5, PT, R52, R227.reuse, PT ;  /* 0x000000e33400720c */ /* 0x080fe40003fa6270 */
[-C--:B------:R-:W-:Y:S02]  /*22250*/  ISETP.GE.AND P4, PT, R51, R227.reuse, PT ;  /* 0x000000e33300720c */ /* 0x080fe40003f86270 */
[-C--:B------:R-:W-:Y:S01]  /*22260*/  ISETP.GE.AND P1, PT, R112, R224.reuse, PT ;  /* 0x000000e07000720c */ /* 0x080fe20003f26270 */
[----:B------:R-:W-:Y:S01]  /*22270*/  IMAD.MOV.U32 R112, RZ, RZ, R195 ;  /* 0x000000ffff707224 */ /* 0x000fe200078e00c3 */
[----:B------:R-:W-:Y:S01]  /*22280*/  FSEL R195, R66, -INF , !P0 ;  /* 0xff80000042c37808 */ /* 0x000fe20004000000 */
[----:B------:R-:W-:Y:S01]  /*22290*/  IMAD.MOV.U32 R66, RZ, RZ, R214 ;  /* 0x000000ffff427224 */ /* 0x000fe200078e00d6 */
[-C--:B------:R-:W-:Y:S01]  /*222a0*/  ISETP.GE.AND P0, PT, R49, R227.reuse, PT ;  /* 0x000000e33100720c */ /* 0x080fe20003f06270 */
[----:B------:R-:W-:Y:S01]  /*222b0*/  IMAD.U32 R214, RZ, RZ, UR6 ;  /* 0x00000006ffd67e24 */ /* 0x000fe2000f8e00ff */
        /* <DEDUP_REMOVED lines=10> */
[----:B------:R-:W-:Y:S02]  /*22360*/  FSEL R186, R186, -INF , !P5 ;  /* 0xff800000baba7808 */ /* 0x000fe40006800000 */
[----:B------:R-:W-:Y:S02]  /*22370*/  FSEL R185, R185, -INF , !P6 ;  /* 0xff800000b9b97808 */ /* 0x000fe40007000000 */
[-C--:B------:R-:W-:Y:S01]  /*22380*/  ISETP.GE.AND P4, PT, R57, R224.reuse, PT ;  /* 0x000000e03900720c */ /* 0x080fe20003f86270 */
[----:B------:R-:W-:Y:S01]  /*22390*/  IMAD.MOV.U32 R57, RZ, RZ, R173 ;  /* 0x000000ffff397224 */ /* 0x000fe200078e00ad */
[-C--:B------:R-:W-:Y:S02]  /*223a0*/  ISETP.GE.AND P1, PT, R47, R227.reuse, PT ;  /* 0x000000e32f00720c */ /* 0x080fe40003f26270 */
[-C--:B------:R-:W-:Y:S01]  /*223b0*/  ISETP.GE.AND P5, PT, R56, R224.reuse, PT ;  /* 0x000000e03800720c */ /* 0x080fe20003fa6270 */
[----:B------:R-:W-:Y:S01]  /*223c0*/  IMAD.MOV.U32 R56, RZ, RZ, R172 ;  /* 0x000000ffff387224 */ /* 0x000fe200078e00ac */
        /* <DEDUP_REMOVED lines=70> */
[----:B------:R-:W-:Y:S02]  /*22830*/  FMNMX3.FTZ R40, R40, R187, R186, !PT ;  /* 0x000000bb28287276 */ /* 0x000fe400078100ba */
[-C--:B------:R-:W-:Y:S02]  /*22840*/  ISETP.GE.AND P4, PT, R52, R224.reuse, PT ;  /* 0x000000e03400720c */ /* 0x080fe40003f86270 */
        /* <DEDUP_REMOVED lines=8> */
[-C--:B------:R-:W-:Y:S02]  /*228d0*/  ISETP.GE.AND P4, PT, R47, R224.reuse, PT ;  /* 0x000000e02f00720c */ /* 0x080fe40003f86270 */
[----:B------:R-:W-:Y:S02]  /*228e0*/  FMNMX3.FTZ R44, R44, R131, R127, !PT ;  /* 0x000000832c2c7276 */ /* 0x000fe4000781007f */
[----:B------:R-:W-:Y:S02]  /*228f0*/  FMNMX3.FTZ R40, R40, R177, R176, !PT ;  /* 0x000000b128287276 */ /* 0x000fe400078100b0 */
[----:B------:R-:W-:Y:S02]  /*22900*/  FSEL R109, R109, -INF , !P6 ;  /* 0xff8000006d6d7808 */ /* 0x000fe40007000000 */
[-C--:B------:R-:W-:Y:S02]  /*22910*/  ISETP.GE.AND P6, PT, R45, R224.reuse, PT ;  /* 0x000000e02d00720c */ /* 0x080fe40003fc6270 */
[----:B------:R-:W-:Y:S02]  /*22920*/  FSEL R168, R41, -INF , !P4 ;  /* 0xff80000029a87808 */ /* 0x000fe40006000000 */
[----:B------:R-:W-:Y:S02]  /*22930*/  FMNMX3.FTZ R44, R44, R125, R124, !PT ;  /* 0x0000007d2c2c7276 */ /* 0x000fe4000781007c */
[----:B------:R-:W-:Y:S02]  /*22940*/  FMNMX3.FTZ R40, R40, R171, R170, !PT ;  /* 0x000000ab28287276 */ /* 0x000fe400078100aa */
[-C--:B------:R-:W-:Y:S02]  /*22950*/  ISETP.GE.AND P4, PT, R30, R227.reuse, PT ;  /* 0x000000e31e00720c */ /* 0x080fe40003f86270 */
[----:B------:R-:W-:Y:S02]  /*22960*/  FSEL R123, R94, -INF , !P0 ;  /* 0xff8000005e7b7808 */ /* 0x000fe40004000000 */
[----:B------:R-:W-:Y:S02]  /*22970*/  ISETP.GE.AND P0, PT, R29, R227, PT ;  /* 0x000000e31d00720c */ /* 0x000fe40003f06270 */
[----:B------:R-:W-:Y:S02]  /*22980*/  FSEL R118, R95, -INF , !P6 ;  /* 0xff8000005f767808 */ /* 0x000fe40007000000 */
[----:B------:R-:W-:Y:S02]  /*22990*/  FMNMX3.FTZ R44, R44, R113, R110, !PT ;  /* 0x000000712c2c7276 */ /* 0x000fe4000781006e */
[----:B------:R-:W-:Y:S02]  /*229a0*/  FMNMX3.FTZ R40, R40, R169, R168, !PT ;  /* 0x000000a928287276 */ /* 0x000fe400078100a8 */
[-C--:B------:R-:W-:Y:S02]  /*229b0*/  ISETP.GE.AND P6, PT, R28, R227.reuse, PT ;  /* 0x000000e31c00720c */ /* 0x080fe40003fc6270 */
[----:B------:R-:W-:Y:S02]  /*229c0*/  FSEL R42, R42, -INF , !P4 ;  /* 0xff8000002a2a7808 */ /* 0x000fe40006000000 */
[-C--:B------:R-:W-:Y:S02]  /*229d0*/  ISETP.GE.AND P4, PT, R38, R224.reuse, PT ;  /* 0x000000e02600720c */ /* 0x080fe40003f86270 */
[----:B------:R-:W-:Y:S02]  /*229e0*/  FSEL R117, R98, -INF , !P1 ;  /* 0xff80000062757808 */ /* 0x000fe40004800000 */
[----:B------:R-:W-:Y:S02]  /*229f0*/  FSEL R91, R91, -INF , !P0 ;  /* 0xff8000005b5b7808 */ /* 0x000fe40004000000 */
[----:B------:R-:W-:Y:S02]  /*22a00*/  ISETP.GE.AND P1, PT, R27, R227, PT ;  /* 0x000000e31b00720c */ /* 0x000fe40003f26270 */
[-C--:B------:R-:W-:Y:S02]  /*22a10*/  ISETP.GE.AND P0, PT, R36, R224.reuse, PT ;  /* 0x000000e02400720c */ /* 0x080fe40003f06270 */
[----:B------:R-:W-:Y:S02]  /*22a20*/  FSEL R116, R99, -INF , !P5 ;  /* 0xff80000063747808 */ /* 0x000fe40006800000 */
[----:B------:R-:W-:Y:S02]  /*22a30*/  FMNMX3.FTZ R44, R44, R109, R108, !PT ;  /* 0x0000006d2c2c7276 */ /* 0x000fe4000781006c */
[----:B------:R-:W-:Y:S02]  /*22a40*/  FMNMX3.FTZ R40, R40, R123, R118, !PT ;  /* 0x0000007b28287276 */ /* 0x000fe40007810076 */
[-C--:B------:R-:W-:Y:S02]  /*22a50*/  ISETP.GE.AND P5, PT, R26, R227.reuse, PT ;  /* 0x000000e31a00720c */ /* 0x080fe40003fa6270 */
[----:B------:R-:W-:Y:S02]  /*22a60*/  FSEL R90, R90, -INF , !P6 ;  /* 0xff8000005a5a7808 */ /* 0x000fe40007000000 */
[-C--:B------:R-:W-:Y:S02]  /*22a70*/  ISETP.GE.AND P6, PT, R35, R224.reuse, PT ;  /* 0x000000e02300720c */ /* 0x080fe40003fc6270 */
[----:B------:R-:W-:Y:S02]  /*22a80*/  FSEL R107, R107, -INF , !P4 ;  /* 0xff8000006b6b7808 */ /* 0x000fe40006000000 */
[----:B------:R-:W-:Y:S02]  /*22a90*/  ISETP.GE.AND P4, PT, R23, R227, PT ;  /* 0x000000e31700720c */ /* 0x000fe40003f86270 */
[----:B------:R-:W-:Y:S02]  /*22aa0*/  FSEL R85, R85, -INF , !P1 ;  /* 0xff80000055557808 */ /* 0x000fe40004800000 */
[-C--:B------:R-:W-:Y:S02]  /*22ab0*/  ISETP.GE.AND P1, PT, R34, R224.reuse, PT ;  /* 0x000000e02200720c */ /* 0x080fe40003f26270 */
[----:B------:R-:W-:Y:S02]  /*22ac0*/  FSEL R105, R101, -INF , !P0 ;  /* 0xff80000065697808 */ /* 0x000fe40004000000 */
[----:B------:R-:W-:Y:S02]  /*22ad0*/  FMNMX3.FTZ R44, R44, R43, R42, !PT ;  /* 0x0000002b2c2c7276 */ /* 0x000fe4000781002a */
[----:B------:R-:W-:Y:S02]  /*22ae0*/  FMNMX3.FTZ R40, R40, R117, R116, !PT ;  /* 0x0000007528287276 */ /* 0x000fe40007810074 */
[----:B------:R-:W-:Y:S02]  /*22af0*/  FSEL R84, R84, -INF , !P5 ;  /* 0xff80000054547808 */ /* 0x000fe40006800000 */
[-C--:B------:R-:W-:Y:S02]  /*22b00*/  ISETP.GE.AND P5, PT, R31, R224.reuse, PT ;  /* 0x000000e01f00720c */ /* 0x080fe40003fa6270 */
[----:B------:R-:W-:Y:S02]  /*22b10*/  FSEL R102, R102, -INF , !P6 ;  /* 0xff80000066667808 */ /* 0x000fe40007000000 */
[-C--:B------:R-:W-:Y:S02]  /*22b20*/  ISETP.GE.AND P0, PT, R22, R227.reuse, PT ;  /* 0x000000e31600720c */ /* 0x080fe40003f06270 */
        /* <DEDUP_REMOVED lines=9> */
[----:B------:R-:W-:Y:S02]  /*22bc0*/  FSEL R77, R77, -INF , !P6 ;  /* 0xff8000004d4d7808 */ /* 0x000fe40007000000 */
[----:B------:R-:W-:Y:S02]  /*22bd0*/  ISETP.GE.AND P5, PT, R19, R227, PT ;  /* 0x000000e31300720c */ /* 0x000fe40003fa6270 */
[-C--:B------:R-:W-:Y:S02]  /*22be0*/  ISETP.GE.AND P0, PT, R29, R224.reuse, PT ;  /* 0x000000e01d00720c */ /* 0x080fe40003f06270 */
        /* <DEDUP_REMOVED lines=8> */
[----:B------:R-:W-:Y:S02]  /*22c70*/  FSEL R87, R87, -INF , !P0 ;  /* 0xff80000057577808 */ /* 0x000fe40004000000 */
[----:B------:R-:W-:Y:S02]  /*22c80*/  FSEL R86, R86, -INF , !P6 ;  /* 0xff80000056567808 */ /* 0x000fe40007000000 */
[----:B------:R-:W-:Y:S02]  /*22c90*/  FMNMX3.FTZ R44, R44, R83, R82, !PT ;  /* 0x000000532c2c7276 */ /* 0x000fe40007810052 */
[-C--:B------:R-:W-:Y:S02]  /*22ca0*/  ISETP.GE.AND P5, PT, R26, R224.reuse, PT ;  /* 0x000000e01a00720c */ /* 0x080fe40003fa6270 */
[----:B------:R-:W-:Y:S02]  /*22cb0*/  FMNMX3.FTZ R40, R40, R89, R88, !PT ;  /* 0x0000005928287276 */ /* 0x000fe40007810058 */
[----:B------:R-:W-:Y:S02]  /*22cc0*/  FSEL R73, R73, -INF , !P4 ;  /* 0xff80000049497808 */ /* 0x000fe40006000000 */
[-C--:B------:R-:W-:Y:S02]  /*22cd0*/  ISETP.GE.AND P4, PT, R23, R224.reuse, PT ;  /* 0x000000e01700720c */ /* 0x080fe40003f86270 */
[-C--:B------:R-:W-:Y:S02]  /*22ce0*/  ISETP.GE.AND P0, PT, R22, R224.reuse, PT ;  /* 0x000000e01600720c */ /* 0x080fe40003f06270 */
[----:B------:R-:W-:Y:S02]  /*22cf0*/  FSEL R81, R81, -INF , !P1 ;  /* 0xff80000051517808 */ /* 0x000fe40004800000 */
[----:B------:R-:W-:Y:S02]  /*22d00*/  FMNMX3.FTZ R5, R44, R77, R75, !PT ;  /* 0x0000004d2c057276 */ /* 0x000fe4000781004b */
[----:B------:R-:W-:Y:S02]  /*22d10*/  FMNMX3.FTZ R4, R40, R87, R86, !PT ;  /* 0x0000005728047276 */ /* 0x000fe40007810056 */
        /* <DEDUP_REMOVED lines=8> */
[-C--:B------:R-:W-:Y:S02]  /*22da0*/  ISETP.GE.AND P0, PT, R15, R224.reuse, PT ;  /* 0x000000e00f00720c */ /* 0x080fe40003f06270 */
[----:B------:R-:W-:Y:S02]  /*22db0*/  ISETP.GE.AND P5, PT, R19, R224, PT ;  /* 0x000000e01300720c */ /* 0x000fe40003fa6270 */
[----:B------:R-:W-:Y:S01]  /*22dc0*/  FSEL R0, R0, -INF , P4 ;  /* 0xff80000000007808 */ /* 0x000fe20002000000 */
[----:B------:R-:W1:Y:S01]  /*22dd0*/  SHFL.BFLY PT, R19, R5, 0x2, 0x1f ;  /* 0x0c401f0005137f89 */ /* 0x000e6200000e0000 */
[----:B------:R-:W-:Y:S02]  /*22de0*/  FSEL R71, R71, -INF , !P1 ;  /* 0xff80000047477808 */ /* 0x000fe40004800000 */
[----:B------:R-:W-:Y:S02]  /*22df0*/  FSEL R72, R72, -INF , !P6 ;  /* 0xff80000048487808 */ /* 0x000fe40007000000 */
[----:B------:R-:W-:Y:S02]  /*22e00*/  FMNMX3.FTZ R4, R4, R79, R78, !PT ;  /* 0x0000004f04047276 */ /* 0x000fe4000781004e */
[----:B------:R-:W-:Y:S02]  /*22e10*/  FSEL R38, R0, -INF , !P0 ;  /* 0xff80000000267808 */ /* 0x000fe40004000000 */
[----:B------:R-:W-:Y:S02]  /*22e20*/  FSEL R39, R39, -INF , !P5 ;  /* 0xff80000027277808 */ /* 0x000fe40006800000 */
[----:B------:R-:W-:Y:S02]  /*22e30*/  FMNMX3.FTZ R0, R4, R72, R71, !PT ;  /* 0x0000004804007276 */ /* 0x000fe40007810047 */
[----:B------:R-:W-:Y:S01]  /*22e40*/  LOP3.LUT R67, R216, 0x200, R217, 0xf8, !PT ;  /* 0x00000200d8437812 */ /* 0x000fe200078ef8d9 */
[----:B------:R-:W-:Y:S01]  /*22e50*/  IMAD.MOV.U32 R217, RZ, RZ, R63 ;  /* 0x000000ffffd97224 */ /* 0x000fe200078e003f */
[----:B------:R-:W-:Y:S01]  /*22e60*/  FMNMX3.FTZ R0, R0, R39, R38, !PT ;  /* 0x0000002700007276 */ /* 0x000fe20007810026 */
[----:B------:R-:W-:Y:S01]  /*22e70*/  IMAD.MOV.U32 R216, RZ, RZ, R106 ;  /* 0x000000ffffd87224 */ /* 0x000fe200078e006a */
[C---:B------:R-:W-:Y:S01]  /*22e80*/  LOP3.LUT P2, RZ, R244.reuse, 0x2, RZ, 0xc0, !PT ;  /* 0x00000002f4ff7812 */ /* 0x040fe2000784c0ff */
[----:B------:R-:W-:Y:S01]  /*22e90*/  IMAD R67, R67, 0x2, R214 ;  /* 0x0000000243437824 */ /* 0x000fe200078e02d6 */
[----:B------:R-:W-:Y:S01]  /*22ea0*/  MOV R234, 0x1e0 ;  /* 0x000001e000ea7802 */ /* 0x000fe20000000f00 */
[----:B------:R-:W3:Y:S01]  /*22eb0*/  SHFL.BFLY PT, R4, R0, 0x2, 0x1f ;  /* 0x0c401f0000047f89 */ /* 0x000ee200000e0000 */
[----:B------:R-:W-:Y:S01]  /*22ec0*/  LOP3.LUT P3, RZ, R244, 0x1, RZ, 0xc0, !PT ;  /* 0x00000001f4ff7812 */ /* 0x000fe2000786c0ff */
[----:B------:R-:W-:Y:S01]  /*22ed0*/  IMAD.IADD R65, R215, 0x1, R67 ;  /* 0x00000001d7417824 */ /* 0x000fe200078e0243 */
[----:B-1----:R-:W-:Y:S01]  /*22ee0*/  FMNMX.FTZ R19, R5, R19, !PT ;  /* 0x0000001305137209 */ /* 0x002fe20007810000 */
[----:B------:R-:W-:Y:S04]  /*22ef0*/  VIADD R64, R67, 0xa040 ;  /* 0x0000a04043407836 */ /* 0x000fe80000000000 */
[----:B------:R-:W-:Y:S08]  /*22f00*/  LDSM.16.MT88.4 R20, [R65+0xa000] ;  /* 0x00a000004114783b */ /* 0x000ff00000004200 */
[----:B------:R-:W1:Y:S01]  /*22f10*/  SHFL.BFLY PT, R36, R19, 0x1, 0x1f ;  /* 0x0c201f0013247f89 */ /* 0x000e6200000e0000 */
[----:B---3--:R-:W-:Y:S07]  /*22f20*/  FMNMX.FTZ R4, R0, R4, !PT ;  /* 0x0000000400047209 */ /* 0x008fee0007810000 */
[----:B------:R-:W3:Y:S01]  /*22f30*/  SHFL.BFLY PT, R0, R4, 0x1, 0x1f ;  /* 0x0c201f0004007f89 */ /* 0x000ee200000e0000 */
[----:B-1----:R-:W-:Y:S04]  /*22f40*/  FMNMX.FTZ R36, R19, R36, !PT ;  /* 0x0000002413247209 */ /* 0x002fe80007810000 */
[C---:B------:R-:W-:Y:S01]  /*22f50*/  FSETP.NEU.FTZ.AND P1, PT, R36.reuse, -INF , PT ;  /* 0xff8000002400780b */ /* 0x040fe20003f3d000 */
[----:B--2---:R-:W-:Y:S03]  /*22f60*/  FMUL.FTZ R76, R37, R36 ;  /* 0x00000024254c7220 */ /* 0x004fe60000410000 */
[----:B------:R-:W-:Y:S02]  /*22f70*/  FSEL R5, R36, RZ, P1 ;  /* 0x000000ff24057208 */ /* 0x000fe40000800000 */
[----:B------:R-:W-:Y:S03]  /*22f80*/  FSEL R76, R76, RZ, P1 ;  /* 0x000000ff4c4c7208 */ /* 0x000fe60000800000 */
[----:B------:R-:W-:Y:S01]  /*22f90*/  FADD.FTZ R5, -R5, R164 ;  /* 0x000000a405057221 */ /* 0x000fe20000010100 */
[----:B---3--:R-:W-:Y:S01]  /*22fa0*/  FMNMX.FTZ R0, R4, R0, !PT ;  /* 0x0000000004007209 */ /* 0x008fe20007810000 */
[-CC-:B------:R-:W-:Y:S01]  /*22fb0*/  FFMA.FTZ R97, R14, R37.reuse, -R76.reuse ;  /* 0x000000250e617223 */ /* 0x180fe2000001084c */
[-CC-:B------:R-:W-:Y:S01]  /*22fc0*/  FFMA.FTZ R99, R13, R37.reuse, -R76.reuse ;  /* 0x000000250d637223 */ /* 0x180fe2000001084c */
[-CC-:B------:R-:W-:Y:S01]  /*22fd0*/  FFMA.FTZ R92, R12, R37.reuse, -R76.reuse ;  /* 0x000000250c5c7223 */ /* 0x180fe2000001084c */
[C---:B------:R-:W-:Y:S01]  /*22fe0*/  FSETP.NEU.FTZ.AND P0, PT, R0.reuse, -INF , PT ;  /* 0xff8000000000780b */ /* 0x040fe20003f1d000 */
[----:B------:R-:W1:Y:S01]  /*22ff0*/  LDSM.16.MT88.4 R12, [R67+0xa000] ;  /* 0x00a00000430c783b */ /* 0x000e620000004200 */
[C---:B------:R-:W-:Y:S01]  /*23000*/  FMUL.FTZ R70, R37.reuse, R0 ;  /* 0x0000000025467220 */ /* 0x040fe20000410000 */
[----:B------:R-:W-:Y:S01]  /*23010*/  MUFU.EX2 R97, R97 ;  /* 0x0000006100617308 */ /* 0x000fe20000000800 */
[----:B------:R-:W-:Y:S01]  /*23020*/  FSEL R4, R0, RZ, P0 ;  /* 0x000000ff00047208 */ /* 0x000fe20000000000 */
[--C-:B------:R-:W-:Y:S01]  /*23030*/  FFMA.FTZ R93, R6, R37, -R76.reuse ;  /* 0x00000025065d7223 */ /* 0x100fe2000001084c */
[----:B------:R-:W-:Y:S01]  /*23040*/  FMUL.FTZ R5, R37, R5 ;  /* 0x0000000525057220 */ /* 0x000fe20000410000 */
[----:B------:R-:W-:Y:S01]  /*23050*/  FSEL R70, R70, RZ, P0 ;  /* 0x000000ff46467208 */ /* 0x000fe20000000000 */
[-C--:B------:R-:W-:Y:S01]  /*23060*/  FFMA.FTZ R85, R85, R37.reuse, -R76 ;  /* 0x0000002555557223 */ /* 0x080fe2000001084c */
[----:B------:R-:W-:Y:S01]  /*23070*/  FADD.FTZ R4, -R4, R165 ;  /* 0x000000a504047221 */ /* 0x000fe20000010100 */
[----:B------:R-:W-:Y:S03]  /*23080*/  IMAD.MOV.U32 R165, RZ, RZ, R58 ;  /* 0x000000ffffa57224 */ /* 0x000fe600078e003a */
[----:B------:R-:W2:Y:S01]  /*23090*/  MUFU.EX2 R99, R99 ;  /* 0x0000006300637308 */ /* 0x000ea20000000800 */
[-CC-:B------:R-:W-:Y:S01]  /*230a0*/  FFMA.FTZ R95, R10, R37.reuse, -R70.reuse ;  /* 0x000000250a5f7223 */ /* 0x180fe20000010846 */
[-CC-:B------:R-:W-:Y:S01]  /*230b0*/  FFMA.FTZ R96, R9, R37.reuse, -R70.reuse ;  /* 0x0000002509607223 */ /* 0x180fe20000010846 */
[-CC-:B------:R-:W-:Y:S01]  /*230c0*/  FFMA.FTZ R94, R7, R37.reuse, -R70.reuse ;  /* 0x00000025075e7223 */ /* 0x180fe20000010846 */
[-C--:B------:R-:W-:Y:S01]  /*230d0*/  FFMA.FTZ R98, R11, R37.reuse, -R70 ;  /* 0x000000250b627223 */ /* 0x080fe20000010846 */
[----:B------:R-:W-:Y:S01]  /*230e0*/  FMUL.FTZ R4, R37, R4 ;  /* 0x0000000425047220 */ /* 0x000fe20000410000 */
[----:B------:R-:W-:Y:S02]  /*230f0*/  VIADD R9, R67, 0xa000 ;  /* 0x0000a00043097836 */ /* 0x000fe40000000000 */
[-CC-:B------:R-:W-:Y:S02]  /*23100*/  FFMA.FTZ R192, R192, R37.reuse, -R76.reuse ;  /* 0x00000025c0c07223 */ /* 0x180fe4000001084c */
[----:B------:R-:W-:Y:S01]  /*23110*/  MUFU.EX2 R93, R93 ;  /* 0x0000005d005d7308 */ /* 0x000fe20000000800 */
[-CC-:B------:R-:W-:Y:S01]  /*23120*/  FFMA.FTZ R101, R18, R37.reuse, -R76.reuse ;  /* 0x0000002512657223 */ /* 0x180fe2000001084c */
[----:B------:R-:W-:Y:S02]  /*23130*/  @P2 VIADD R64, R9, 0xffffffc0 ;  /* 0xffffffc009402836 */ /* 0x000fe40000000000 */
[-CC-:B------:R-:W-:Y:S01]  /*23140*/  FFMA.FTZ R106, R16, R37.reuse, -R76.reuse ;  /* 0x00000025106a7223 */ /* 0x180fe2000001084c */
[-CC-:B------:R-:W-:Y:S01]  /*23150*/  FFMA.FTZ R131, R131, R37.reuse, -R76.reuse ;  /* 0x0000002583837223 */ /* 0x180fe2000001084c */
[-CC-:B------:R-:W-:Y:S01]  /*23160*/  FFMA.FTZ R127, R127, R37.reuse, -R76.reuse ;  /* 0x000000257f7f7223 */ /* 0x180fe2000001084c */
[--C-:B------:R-:W-:Y:S01]  /*23170*/  FFMA.FTZ R125, R125, R37, -R76.reuse ;  /* 0x000000257d7d7223 */ /* 0x100fe2000001084c */
[----:B------:R-:W3:Y:S02]  /*23180*/  LDSM.16.MT88.4 R28, [R64] ;  /* 0x00000000401c783b */ /* 0x000ee40000004200 */
[----:B------:R-:W4:Y:S01]  /*23190*/  MUFU.EX2 R92, R92 ;  /* 0x0000005c005c7308 */ /* 0x000f220000000800 */
[----:B--2---:R-:W-:Y:S01]  /*231a0*/  F2FP.BF16.F32.PACK_AB R44, R99, R97 ;  /* 0x00000061632c723e */ /* 0x004fe200000010ff */
[-C--:B------:R-:W-:Y:S01]  /*231b0*/  FFMA.FTZ R124, R124, R37.reuse, -R76 ;  /* 0x000000257c7c7223 */ /* 0x080fe2000001084c */
[-CC-:B------:R-:W-:Y:S01]  /*231c0*/  FFMA.FTZ R123, R123, R37.reuse, -R70.reuse ;  /* 0x000000257b7b7223 */ /* 0x180fe20000010846 */
[-CC-:B------:R-:W-:Y:S01]  /*231d0*/  FFMA.FTZ R118, R118, R37.reuse, -R70.reuse ;  /* 0x0000002576767223 */ /* 0x180fe20000010846 */
[-CC-:B------:R-:W-:Y:S01]  /*231e0*/  FFMA.FTZ R117, R117, R37.reuse, -R70.reuse ;  /* 0x0000002575757223 */ /* 0x180fe20000010846 */
[-CC-:B------:R-:W-:Y:S01]  /*231f0*/  FFMA.FTZ R116, R116, R37.reuse, -R70.reuse ;  /* 0x0000002574747223 */ /* 0x180fe20000010846 */
[----:B------:R-:W-:Y:S03]  /*23200*/  IMAD.MOV.U32 R164, RZ, RZ, R115 ;  /* 0x000000ffffa47224 */ /* 0x000fe600078e0073 */
[----:B------:R-:W-:Y:S01]  /*23210*/  MUFU.EX2 R98, R98 ;  /* 0x0000006200627308 */ /* 0x000fe20000000800 */
[-C--:B------:R-:W-:Y:S01]  /*23220*/  FFMA.FTZ R115, R32, R37.reuse, -R70 ;  /* 0x0000002520737223 */ /* 0x080fe20000010846 */
[-C--:B------:R-:W-:Y:S01]  /*23230*/  FFMA.FTZ R121, R121, R37.reuse, -R76 ;  /* 0x0000002579797223 */ /* 0x080fe2000001084c */
[-CC-:B------:R-:W-:Y:S01]  /*23240*/  FFMA.FTZ R126, R126, R37.reuse, -R70.reuse ;  /* 0x000000257e7e7223 */ /* 0x180fe20000010846 */
[-CC-:B------:R-:W-:Y:S01]  /*23250*/  FFMA.FTZ R128, R128, R37.reuse, -R70.reuse ;  /* 0x0000002580807223 */ /* 0x180fe20000010846 */
[-CC-:B------:R-:W-:Y:S01]  /*23260*/  FFMA.FTZ R129, R129, R37.reuse, -R70.reuse ;  /* 0x0000002581817223 */ /* 0x180fe20000010846 */
[-C--:B------:R-:W-:Y:S01]  /*23270*/  FFMA.FTZ R130, R130, R37.reuse, -R70 ;  /* 0x0000002582827223 */ /* 0x080fe20000010846 */
[----:B------:R-:W-:Y:S03]  /*23280*/  FFMA.FTZ R193, R193, R37, -R76 ;  /* 0x00000025c1c17223 */ /* 0x000fe6000001084c */
[----:B------:R-:W2:Y:S01]  /*23290*/  MUFU.EX2 R95, R95 ;  /* 0x0000005f005f7308 */ /* 0x000ea20000000800 */
[----:B----4-:R-:W-:Y:S01]  /*232a0*/  F2FP.BF16.F32.PACK_AB R46, R92, R93 ;  /* 0x0000005d5c2e723e */ /* 0x010fe200000010ff */
[-CC-:B------:R-:W-:Y:S01]  /*232b0*/  FFMA.FTZ R196, R196, R37.reuse, -R70.reuse ;  /* 0x00000025c4c47223 */ /* 0x180fe20000010846 */
        /* <DEDUP_REMOVED lines=11> */
[-C--:B------:R-:W-:Y:S01]  /*23370*/  FFMA.FTZ R184, R184, R37.reuse, -R70 ;  /* 0x00000025b8b87223 */ /* 0x080fe20000010846 */
[-CC-:B------:R-:W-:Y:S03]  /*23380*/  FFMA.FTZ R183, R183, R37.reuse, -R76.reuse ;  /* 0x00000025b7b77223 */ /* 0x180fe6000001084c */
[----:B------:R-:W4:Y:S01]  /*23390*/  MUFU.EX2 R94, R94 ;  /* 0x0000005e005e7308 */ /* 0x000f220000000800 */
        /* <DEDUP_REMOVED lines=8> */
[-C--:B------:R-:W-:Y:S01]  /*23420*/  FFMA.FTZ R176, R176, R37.reuse, -R70 ;  /* 0x00000025b0b07223 */ /* 0x080fe20000010846 */
[-CC-:B------:R-:W-:Y:S01]  /*23430*/  FFMA.FTZ R175, R175, R37.reuse, -R76.reuse ;  /* 0x00000025afaf7223 */ /* 0x180fe2000001084c */
[-CC-:B------:R-:W-:Y:S01]  /*23440*/  FFMA.FTZ R174, R174, R37.reuse, -R76.reuse ;  /* 0x00000025aeae7223 */ /* 0x180fe2000001084c */
[-CC-:B------:R-:W-:Y:S01]  /*23450*/  FFMA.FTZ R173, R173, R37.reuse, -R76.reuse ;  /* 0x00000025adad7223 */ /* 0x180fe2000001084c */
[-C--:B------:R-:W-:Y:S01]  /*23460*/  FFMA.FTZ R172, R172, R37.reuse, -R76 ;  /* 0x00000025acac7223 */ /* 0x080fe2000001084c */
[-CC-:B------:R-:W-:Y:S01]  /*23470*/  FFMA.FTZ R171, R171, R37.reuse, -R70.reuse ;  /* 0x00000025abab7223 */ /* 0x180fe20000010846 */
[-CC-:B------:R-:W-:Y:S03]  /*23480*/  FFMA.FTZ R170, R170, R37.reuse, -R70.reuse ;  /* 0x00000025aaaa7223 */ /* 0x180fe60000010846 */
[----:B------:R-:W5:Y:S01]  /*23490*/  MUFU.EX2 R40, R4 ;  /* 0x0000000400287308 */ /* 0x000f620000000800 */
[----:B----4-:R-:W-:Y:S01]  /*234a0*/  F2FP.BF16.F32.PACK_AB R47, R94, R96 ;  /* 0x000000605e2f723e */ /* 0x010fe200000010ff */
[-CC-:B------:R-:W-:Y:S01]  /*234b0*/  FFMA.FTZ R169, R169, R37.reuse, -R70.reuse ;  /* 0x00000025a9a97223 */ /* 0x180fe20000010846 */
[-C--:B------:R-:W-:Y:S01]  /*234c0*/  FFMA.FTZ R168, R168, R37.reuse, -R70 ;  /* 0x00000025a8a87223 */ /* 0x080fe20000010846 */
[-CC-:B------:R-:W-:Y:S01]  /*234d0*/  FFMA.FTZ R113, R113, R37.reuse, -R76.reuse ;  /* 0x0000002571717223 */ /* 0x180fe2000001084c */
[-CC-:B------:R-:W-:Y:S01]  /*234e0*/  FFMA.FTZ R110, R110, R37.reuse, -R76.reuse ;  /* 0x000000256e6e7223 */ /* 0x180fe2000001084c */
[-CC-:B------:R-:W-:Y:S01]  /*234f0*/  FFMA.FTZ R109, R109, R37.reuse, -R76.reuse ;  /* 0x000000256d6d7223 */ /* 0x180fe2000001084c */
[----:B------:R-:W-:Y:S03]  /*23500*/  FFMA.FTZ R108, R108, R37, -R76 ;  /* 0x000000256c6c7223 */ /* 0x000fe6000001084c */
[----:B------:R-:W-:Y:S01]  /*23510*/  MUFU.EX2 R192, R192 ;  /* 0x000000c000c07308 */ /* 0x000fe20000000800 */
[C---:B--2---:R-:W-:Y:S01]  /*23520*/  FMUL.FTZ R5, R41.reuse, R161 ;  /* 0x000000a129057220 */ /* 0x044fe20000410000 */
[----:B------:R-:W-:Y:S01]  /*23530*/  FMUL.FTZ R9, R41, R157 ;  /* 0x0000009d29097220 */ /* 0x000fe20000410000 */
[----:B------:R-:W-:Y:S02]  /*23540*/  IMAD.MOV.U32 R161, RZ, RZ, R104 ;  /* 0x000000ffffa17224 */ /* 0x000fe400078e0068 */
[----:B------:R-:W-:Y:S01]  /*23550*/  FFMA.FTZ R104, R17, R37, -R76 ;  /* 0x0000002511687223 */ /* 0x000fe2000001084c */
[C---:B------:R-:W-:Y:S01]  /*23560*/  FMUL.FTZ R16, R41.reuse, R148 ;  /* 0x0000009429107220 */ /* 0x040fe20000410000 */
[C---:B------:R-:W-:Y:S01]  /*23570*/  FMUL.FTZ R17, R41.reuse, R149 ;  /* 0x0000009529117220 */ /* 0x040fe20000410000 */
[C---:B------:R-:W-:Y:S01]  /*23580*/  FMUL.FTZ R32, R41.reuse, R132 ;  /* 0x0000008429207220 */ /* 0x040fe20000410000 */
[----:B------:R-:W-:Y:S02]  /*23590*/  IMAD.MOV.U32 R157, RZ, RZ, R122 ;  /* 0x000000ffff9d7224 */ /* 0x000fe400078e007a */
[C---:B-----5:R-:W-:Y:S01]  /*235a0*/  FMUL.FTZ R7, R40.reuse, R163 ;  /* 0x000000a328077220 */ /* 0x060fe20000410000 */
[C---:B------:R-:W-:Y:S01]  /*235b0*/  FMUL.FTZ R4, R41.reuse, R160 ;  /* 0x000000a029047220 */ /* 0x040fe20000410000 */
[----:B------:R-:W-:Y:S01]  /*235c0*/  FMUL.FTZ R6, R40, R162 ;  /* 0x000000a228067220 */ /* 0x000fe20000410000 */
[----:B------:R-:W-:Y:S02]  /*235d0*/  IMAD.MOV.U32 R162, RZ, RZ, R103 ;  /* 0x000000ffffa27224 */ /* 0x000fe400078e0067 */
[-C--:B------:R-:W-:Y:S01]  /*235e0*/  FFMA.FTZ R122, R62, R37.reuse, -R76 ;  /* 0x000000253e7a7223 */ /* 0x080fe2000001084c */
[----:B------:R-:W-:Y:S02]  /*235f0*/  IMAD.MOV.U32 R163, RZ, RZ, R56 ;  /* 0x000000ffffa37224 */ /* 0x000fe400078e0038 */
[C---:B------:R-:W-:Y:S01]  /*23600*/  FMUL.FTZ R10, R40.reuse, R158 ;  /* 0x0000009e280a7220 */ /* 0x040fe20000410000 */
[----:B------:R-:W-:Y:S02]  /*23610*/  IMAD.MOV.U32 R158, RZ, RZ, R59 ;  /* 0x000000ffff9e7224 */ /* 0x000fe400078e003b */
[----:B------:R-:W-:Y:S01]  /*23620*/  FMUL.FTZ R34, R40, R134 ;  /* 0x0000008628227220 */ /* 0x000fe20000410000 */
[C---:B-1----:R-:W-:Y:S01]  /*23630*/  HMMA.16816.F32.BF16 R4, R44.reuse, R12, R4 ;  /* 0x0000000c2c04723c */ /* 0x042fe20000041804 */
[----:B------:R-:W-:Y:S04]  /*23640*/  MUFU.EX2 R131, R131 ;  /* 0x0000008300837308 */ /* 0x000fe80000000800 */
[----:B------:R-:W-:Y:S01]  /*23650*/  FFMA.FTZ R103, R8, R37, -R76 ;  /* 0x0000002508677223 */ /* 0x000fe2000001084c */
[C---:B------:R-:W-:Y:S01]  /*23660*/  FMUL.FTZ R8, R41.reuse, R156 ;  /* 0x0000009c29087220 */ /* 0x040fe20000410000 */
[C---:B------:R-:W-:Y:S01]  /*23670*/  FMUL.FTZ R11, R40.reuse, R159 ;  /* 0x0000009f280b7220 */ /* 0x040fe20000410000 */
[C---:B------:R-:W-:Y:S01]  /*23680*/  FMUL.FTZ R12, R41.reuse, R152 ;  /* 0x00000098290c7220 */ /* 0x040fe20000410000 */
[----:B------:R-:W-:Y:S02]  /*23690*/  IMAD.MOV.U32 R152, RZ, RZ, R55 ;  /* 0x000000ffff987224 */ /* 0x000fe400078e0037 */
[----:B------:R-:W-:Y:S01]  /*236a0*/  FMUL.FTZ R13, R41, R153 ;  /* 0x00000099290d7220 */ /* 0x000fe20000410000 */
[----:B------:R-:W-:Y:S01]  /*236b0*/  LDSM.16.MT88.4 R52, [R67+0xa800] ;  /* 0x00a800004334783b */ /* 0x000fe20000004200 */
[----:B------:R-:W-:Y:S02]  /*236c0*/  IMAD.MOV.U32 R153, RZ, RZ, R57 ;  /* 0x000000ffff997224 */ /* 0x000fe400078e0039 */
[C---:B------:R-:W-:Y:S01]  /*236d0*/  FMUL.FTZ R35, R40.reuse, R135 ;  /* 0x0000008728237220 */ /* 0x040fe20000410000 */
[C---:B------:R-:W-:Y:S01]  /*236e0*/  HMMA.16816.F32.BF16 R8, R44.reuse, R14, R8 ;  /* 0x0000000e2c08723c */ /* 0x040fe20000041808 */
[----:B------:R-:W-:Y:S02]  /*236f0*/  MUFU.EX2 R127, R127 ;  /* 0x0000007f007f7308 */ /* 0x000fe40000000800 */
[C---:B------:R-:W-:Y:S01]  /*23700*/  FMUL.FTZ R14, R40.reuse, R154 ;  /* 0x0000009a280e7220 */ /* 0x040fe20000410000 */
[----:B------:R-:W-:Y:S02]  /*23710*/  IMAD.MOV.U32 R154, RZ, RZ, R66 ;  /* 0x000000ffff9a7224 */ /* 0x000fe400078e0042 */
[----:B------:R-:W-:Y:S01]  /*23720*/  FMUL.FTZ R15, R40, R155 ;  /* 0x0000009b280f7220 */ /* 0x000fe20000410000 */
[----:B------:R-:W-:Y:S01]  /*23730*/  IMAD.IADD R66, R215, 0x1, R64 ;  /* 0x00000001d7427824 */ /* 0x000fe200078e0240 */
[----:B------:R-:W-:Y:S01]  /*23740*/  LDSM.16.MT88.4 R56, [R65+0xa800] ;  /* 0x00a800004138783b */ /* 0x000fe20000004200 */
[----:B------:R-:W-:Y:S02]  /*23750*/  IMAD.MOV.U32 R160, RZ, RZ, R119 ;  /* 0x000000ffffa07224 */ /* 0x000fe400078e0077 */
[-C--:B------:R-:W-:Y:S01]  /*23760*/  FFMA.FTZ R119, R61, R37.reuse, -R76 ;  /* 0x000000253d777223 */ /* 0x080fe2000001084c */
[----:B------:R-:W-:Y:S02]  /*23770*/  IMAD.MOV.U32 R159, RZ, RZ, R120 ;  /* 0x000000ffff9f7224 */ /* 0x000fe400078e0078 */
[--C-:B------:R-:W-:Y:S01]  /*23780*/  FFMA.FTZ R120, R60, R37, -R76.reuse ;  /* 0x000000253c787223 */ /* 0x100fe2000001084c */
[C---:B------:R-:W-:Y:S01]  /*23790*/  HMMA.16816.F32.BF16 R12, R44.reuse, R20, R12 ;  /* 0x000000142c0c723c */ /* 0x040fe2000004180c */
[----:B------:R-:W-:Y:S01]  /*237a0*/  MUFU.EX2 R103, R103 ;  /* 0x0000006700677308 */ /* 0x000fe20000000800 */
[----:B------:R-:W1:Y:S01]  /*237b0*/  LDSM.16.MT88.4 R48, [R66] ;  /* 0x000000004230783b */ /* 0x000e620000004200 */
[C---:B------:R-:W-:Y:S01]  /*237c0*/  FMUL.FTZ R18, R40.reuse, R150 ;  /* 0x0000009628127220 */ /* 0x040fe20000410000 */
[C---:B------:R-:W-:Y:S01]  /*237d0*/  FMUL.FTZ R19, R40.reuse, R151 ;  /* 0x0000009728137220 */ /* 0x040fe20000410000 */
[-CC-:B------:R-:W-:Y:S01]  /*237e0*/  FFMA.FTZ R149, R217, R37.reuse, -R76.reuse ;  /* 0x00000025d9957223 */ /* 0x180fe2000001084c */
[----:B------:R-:W-:Y:S01]  /*237f0*/  FFMA.FTZ R150, R251, R37, -R76 ;  /* 0x00000025fb967223 */ /* 0x000fe2000001084c */
[C---:B------:R-:W-:Y:S04]  /*23800*/  FMUL.FTZ R20, R41.reuse, R144 ;  /* 0x0000009029147220 */ /* 0x040fe80000410000 */
[----:B------:R-:W-:Y:S01]  /*23810*/  MUFU.EX2 R125, R125 ;  /* 0x0000007d007d7308 */ /* 0x000fe20000000800 */
[----:B------:R-:W-:Y:S01]  /*23820*/  FMUL.FTZ R21, R41, R145 ;  /* 0x0000009129157220 */ /* 0x000fe20000410000 */
[----:B------:R-:W-:Y:S01]  /*23830*/  LDSM.16.MT88.4 R60, [R66+0x800] ;  /* 0x00080000423c783b */ /* 0x000fe20000004200 */
[C---:B------:R-:W-:Y:S03]  /*23840*/  HMMA.16816.F32.BF16 R16, R44.reuse, R22, R16 ;  /* 0x000000162c10723c */ /* 0x040fe60000041810 */
[C---:B------:R-:W-:Y:S01]  /*23850*/  FMUL.FTZ R22, R40.reuse, R146 ;  /* 0x0000009228167220 */ /* 0x040fe20000410000 */
[C---:B------:R-:W-:Y:S01]  /*23860*/  FMUL.FTZ R23, R40.reuse, R147 ;  /* 0x0000009328177220 */ /* 0x040fe20000410000 */
[----:B------:R-:W-:Y:S02]  /*23870*/  IMAD.MOV.U32 R156, RZ, RZ, R112 ;  /* 0x000000ffff9c7224 */ /* 0x000fe400078e0070 */
[----:B------:R-:W-:Y:S01]  /*23880*/  MUFU.EX2 R149, R149 ;  /* 0x0000009500957308 */ /* 0x000fe20000000800 */
[----:B------:R-:W-:Y:S02]  /*23890*/  IMAD.MOV.U32 R215, RZ, RZ, R111 ;  /* 0x000000ffffd77224 */ /* 0x000fe400078e006f */
[----:B------:R-:W-:Y:S01]  /*238a0*/  FMUL.FTZ R26, R40, R142 ;  /* 0x0000008e281a7220 */ /* 0x000fe20000410000 */
[----:B------:R-:W-:Y:S01]  /*238b0*/  FFMA.FTZ R142, R162, R37, -R76 ;  /* 0x00000025a28e7223 */ /* 0x000fe2000001084c */
[----:B------:R-:W-:Y:S01]  /*238c0*/  FMUL.FTZ R27, R40, R143 ;  /* 0x0000008f281b7220 */ /* 0x000fe20000410000 */
[C---:B---3--:R-:W-:Y:S03]  /*238d0*/  HMMA.16816.F32.BF16 R20, R44.reuse, R28, R20 ;  /* 0x0000001c2c14723c */ /* 0x048fe60000041814 */
[-CC-:B------:R-:W-:Y:S01]  /*238e0*/  FFMA.FTZ R111, R25, R37.reuse, -R70.reuse ;  /* 0x00000025196f7223 */ /* 0x180fe20000010846 */
[----:B------:R-:W-:Y:S01]  /*238f0*/  FFMA.FTZ R112, R24, R37, -R70 ;  /* 0x0000002518707223 */ /* 0x000fe20000010846 */
[C---:B------:R-:W-:Y:S01]  /*23900*/  FMUL.FTZ R24, R41.reuse, R140 ;  /* 0x0000008c29187220 */ /* 0x040fe20000410000 */
[----:B------:R-:W-:Y:S01]  /*23910*/  FMUL.FTZ R25, R41, R141 ;  /* 0x0000008d29197220 */ /* 0x000fe20000410000 */
[----:B------:R-:W-:Y:S02]  /*23920*/  IMAD.MOV.U32 R155, RZ, RZ, R114 ;  /* 0x000000ffff9b7224 */ /* 0x000fe400078e0072 */
[----:B------:R-:W-:Y:S01]  /*23930*/  FFMA.FTZ R114, R33, R37, -R70 ;  /* 0x0000002521727223 */ /* 0x000fe20000010846 */
[----:B------:R-:W-:Y:S01]  /*23940*/  MUFU.EX2 R142, R142 ;  /* 0x0000008e008e7308 */ /* 0x000fe20000000800 */
[C---:B------:R-:W-:Y:S01]  /*23950*/  FMUL.FTZ R28, R41.reuse, R136 ;  /* 0x00000088291c7220 */ /* 0x040fe20000410000 */
[C---:B------:R-:W-:Y:S01]  /*23960*/  FMUL.FTZ R29, R41.reuse, R137 ;  /* 0x00000089291d7220 */ /* 0x040fe20000410000 */
[----:B------:R-:W-:Y:S01]  /*23970*/  FMUL.FTZ R33, R41, R133 ;  /* 0x0000008529217220 */ /* 0x000fe20000410000 */
[C---:B------:R-:W-:Y:S03]  /*23980*/  HMMA.16816.F32.BF16 R24, R44.reuse, R30, R24 ;  /* 0x0000001e2c18723c */ /* 0x040fe60000041818 */
[C---:B------:R-:W-:Y:S01]  /*23990*/  FMUL.FTZ R30, R40.reuse, R138 ;  /* 0x0000008a281e7220 */ /* 0x040fe20000410000 */
[----:B------:R-:W-:Y:S02]  /*239a0*/  FMUL.FTZ R31, R40, R139 ;  /* 0x0000008b281f7220 */ /* 0x000fe40000410000 */
[----:B------:R-:W2:Y:S01]  /*239b0*/  MUFU.EX2 R101, R101 ;  /* 0x0000006500657308 */ /* 0x000ea20000000800 */
[-C--:B------:R-:W-:Y:S01]  /*239c0*/  FFMA.FTZ R141, R156, R37.reuse, -R76 ;  /* 0x000000259c8d7223 */ /* 0x080fe2000001084c */
[-C--:B------:R-:W-:Y:S01]  /*239d0*/  FFMA.FTZ R136, R158, R37.reuse, -R70 ;  /* 0x000000259e887223 */ /* 0x080fe20000010846 */
[-C--:B------:R-:W-:Y:S01]  /*239e0*/  FFMA.FTZ R158, R207, R37.reuse, -R76 ;  /* 0x00000025cf9e7223 */ /* 0x080fe2000001084c */
[-C--:B------:R-:W-:Y:S01]  /*239f0*/  FFMA.FTZ R139, R157, R37.reuse, -R70 ;  /* 0x000000259d8b7223 */ /* 0x080fe20000010846 */
[-CC-:B------:R-:W-:Y:S01]  /*23a00*/  FFMA.FTZ R157, R205, R37.reuse, -R76.reuse ;  /* 0x00000025cd9d7223 */ /* 0x180fe2000001084c */
[C---:B-1----:R-:W-:Y:S04]  /*23a10*/  HMMA.16816.F32.BF16 R28, R44.reuse, R48, R28 ;  /* 0x000000302c1c723c */ /* 0x042fe8000004181c */
[----:B------:R-:W-:Y:S01]  /*23a20*/  MUFU.EX2 R104, R104 ;  /* 0x0000006800687308 */ /* 0x000fe20000000800 */
[-CC-:B------:R-:W-:Y:S01]  /*23a30*/  FFMA.FTZ R140, R163, R37.reuse, -R76.reuse ;  /* 0x00000025a38c7223 */ /* 0x180fe2000001084c */
[-CC-:B------:R-:W-:Y:S01]  /*23a40*/  FFMA.FTZ R143, R161, R37.reuse, -R76.reuse ;  /* 0x00000025a18f7223 */ /* 0x180fe2000001084c */
[-CC-:B------:R-:W-:Y:S01]  /*23a50*/  FFMA.FTZ R148, R252, R37.reuse, -R76.reuse ;  /* 0x00000025fc947223 */ /* 0x180fe2000001084c */
[-CC-:B------:R-:W-:Y:S01]  /*23a60*/  FFMA.FTZ R151, R218, R37.reuse, -R76.reuse ;  /* 0x00000025da977223 */ /* 0x180fe2000001084c */
[----:B------:R-:W-:Y:S01]  /*23a70*/  FFMA.FTZ R156, R206, R37, -R76 ;  /* 0x00000025ce9c7223 */ /* 0x000fe2000001084c */
[----:B------:R-:W-:Y:S01]  /*23a80*/  HMMA.16816.F32.BF16 R32, R44, R50, R32 ;  /* 0x000000322c20723c */ /* 0x000fe20000041820 */
[----:B------:R-:W1:Y:S03]  /*23a90*/  LDSM.16.MT88.4 R48, [R64+0x800] ;  /* 0x000800004030783b */ /* 0x000e660000004200 */
[----:B------:R-:W3:Y:S01]  /*23aa0*/  MUFU.EX2 R106, R106 ;  /* 0x0000006a006a7308 */ /* 0x000ee20000000800 */
[----:B--2---:R-:W-:Y:S01]  /*23ab0*/  F2FP.BF16.F32.PACK_AB R44, R101, R103 ;  /* 0x00000067652c723e */ /* 0x004fe200000010ff */
[----:B------:R-:W-:Y:S01]  /*23ac0*/  FFMA.FTZ R161, R202, R37, -R70 ;  /* 0x00000025caa17223 */ /* 0x000fe20000010846 */
[----:B------:R-:W-:Y:S01]  /*23ad0*/  FFMA.FTZ R97, R41, R250, R97 ;  /* 0x000000fa29617223 */ /* 0x000fe20000010061 */
[----:B------:R-:W-:Y:S01]  /*23ae0*/  FFMA.FTZ R98, R40, R245, R98 ;  /* 0x000000f528627223 */ /* 0x000fe20000010062 */
[-CC-:B------:R-:W-:Y:S01]  /*23af0*/  FFMA.FTZ R135, R215, R37.reuse, -R76.reuse ;  /* 0x00000025d7877223 */ /* 0x180fe2000001084c */
[-CC-:B------:R-:W-:Y:S01]  /*23b00*/  FFMA.FTZ R133, R155, R37.reuse, -R76.reuse ;  /* 0x000000259b857223 */ /* 0x180fe2000001084c */
[-CC-:B------:R-:W-:Y:S03]  /*23b10*/  FFMA.FTZ R132, R154, R37.reuse, -R76.reuse ;  /* 0x000000259a847223 */ /* 0x180fe6000001084c */
[----:B------:R-:W-:Y:S01]  /*23b20*/  MUFU.EX2 R111, R111 ;  /* 0x0000006f006f7308 */ /* 0x000fe20000000800 */
[-C--:B------:R-:W-:Y:S01]  /*23b30*/  FFMA.FTZ R134, R153, R37.reuse, -R76 ;  /* 0x0000002599867223 */ /* 0x080fe2000001084c */
[-CC-:B------:R-:W-:Y:S01]  /*23b40*/  FFMA.FTZ R137, R152, R37.reuse, -R70.reuse ;  /* 0x0000002598897223 */ /* 0x180fe20000010846 */
[-C--:B------:R-:W-:Y:S01]  /*23b50*/  FFMA.FTZ R138, R159, R37.reuse, -R70 ;  /* 0x000000259f8a7223 */ /* 0x080fe20000010846 */
[-C--:B------:R-:W-:Y:S01]  /*23b60*/  FFMA.FTZ R159, R204, R37.reuse, -R76 ;  /* 0x00000025cc9f7223 */ /* 0x080fe2000001084c */
[-CC-:B------:R-:W-:Y:S01]  /*23b70*/  FFMA.FTZ R144, R160, R37.reuse, -R70.reuse ;  /* 0x00000025a0907223 */ /* 0x180fe20000010846 */
[-C--:B------:R-:W-:Y:S01]  /*23b80*/  FFMA.FTZ R146, R165, R37.reuse, -R70 ;  /* 0x00000025a5927223 */ /* 0x080fe20000010846 */
[-C--:B------:R-:W-:Y:S03]  /*23b90*/  FFMA.FTZ R165, R199, R37.reuse, -R76 ;  /* 0x00000025c7a57223 */ /* 0x080fe6000001084c */
[----:B------:R-:W2:Y:S01]  /*23ba0*/  MUFU.EX2 R112, R112 ;  /* 0x0000007000707308 */ /* 0x000ea20000000800 */
[----:B---3--:R-:W-:Y:S01]  /*23bb0*/  F2FP.BF16.F32.PACK_AB R46, R106, R104 ;  /* 0x000000686a2e723e */ /* 0x008fe200000010ff */
        /* <DEDUP_REMOVED lines=9> */
[-C--:B------:R-:W-:Y:S01]  /*23c50*/  FFMA.FTZ R163, R200, R37.reuse, -R70 ;  /* 0x00000025c8a37223 */ /* 0x080fe20000010846 */
[-C--:B------:R-:W-:Y:S01]  /*23c60*/  FFMA.FTZ R164, R198, R37.reuse, -R76 ;  /* 0x00000025c6a47223 */ /* 0x080fe2000001084c */
        /* <DEDUP_REMOVED lines=9> */
[-C--:B------:R-:W-:Y:S01]  /*23d00*/  FFMA.FTZ R86, R86, R37.reuse, -R70 ;  /* 0x0000002556567223 */ /* 0x080fe20000010846 */
[-CC-:B------:R-:W-:Y:S03]  /*23d10*/  FFMA.FTZ R83, R83, R37.reuse, -R76.reuse ;  /* 0x0000002553537223 */ /* 0x180fe6000001084c */
[----:B------:R-:W-:Y:S01]  /*23d20*/  MUFU.EX2 R141, R141 ;  /* 0x0000008d008d7308 */ /* 0x000fe20000000800 */
[-C--:B------:R-:W-:Y:S01]  /*23d30*/  FFMA.FTZ R82, R82, R37.reuse, -R76 ;  /* 0x0000002552527223 */ /* 0x080fe2000001084c */
[-CC-:B------:R-:W-:Y:S01]  /*23d40*/  FFMA.FTZ R81, R81, R37.reuse, -R70.reuse ;  /* 0x0000002551517223 */ /* 0x180fe20000010846 */
[-CC-:B------:R-:W-:Y:S01]  /*23d50*/  FFMA.FTZ R80, R80, R37.reuse, -R70.reuse ;  /* 0x0000002550507223 */ /* 0x180fe20000010846 */
[-CC-:B------:R-:W-:Y:S01]  /*23d60*/  FFMA.FTZ R79, R79, R37.reuse, -R70.reuse ;  /* 0x000000254f4f7223 */ /* 0x180fe20000010846 */
[-CC-:B------:R-:W-:Y:S01]  /*23d70*/  FFMA.FTZ R78, R78, R37.reuse, -R70.reuse ;  /* 0x000000254e4e7223 */ /* 0x180fe20000010846 */
[----:B------:R-:W-:Y:S01]  /*23d80*/  FFMA.FTZ R39, R39, R37, -R70 ;  /* 0x0000002527277223 */ /* 0x000fe20000010846 */
[----:B------:R-:W-:Y:S03]  /*23d90*/  FADD.FTZ R97, R99, R97 ;  /* 0x0000006163617221 */ /* 0x000fe60000010000 */
[----:B------:R-:W-:Y:S01]  /*23da0*/  MUFU.EX2 R150, R150 ;  /* 0x0000009600967308 */ /* 0x000fe20000000800 */
[----:B---3--:R-:W-:Y:S01]  /*23db0*/  F2FP.BF16.F32.PACK_AB R47, R115, R114 ;  /* 0x00000072732f723e */ /* 0x008fe200000010ff */
[----:B------:R-:W-:Y:S01]  /*23dc0*/  FADD.FTZ R98, R95, R98 ;  /* 0x000000625f627221 */ /* 0x000fe20000010000 */
[----:B------:R-:W-:Y:S01]  /*23dd0*/  FADD.FTZ R97, R93, R97 ;  /* 0x000000615d617221 */ /* 0x000fe20000010000 */
[C---:B------:R-:W-:Y:S01]  /*23de0*/  ISETP.GT.AND P0, PT, R236.reuse, R229, PT ;  /* 0x000000e5ec00720c */ /* 0x040fe20003f04270 */
[----:B------:R-:W-:Y:S02]  /*23df0*/  VIADD R236, R236, 0xffffffff ;  /* 0xffffffffecec7836 */ /* 0x000fe40000000000 */
[----:B------:R-:W-:Y:S01]  /*23e00*/  FADD.FTZ R96, R96, R98 ;  /* 0x0000006260607221 */ /* 0x000fe20000010000 */
[----:B------:R-:W-:Y:S01]  /*23e10*/  FADD.FTZ R92, R92, R97 ;  /* 0x000000615c5c7221 */ /* 0x000fe20000010000 */
[C---:B------:R-:W-:Y:S01]  /*23e20*/  HMMA.16816.F32.BF16 R4, R44.reuse, R52, R4 ;  /* 0x000000342c04723c */ /* 0x040fe20000041804 */
[----:B------:R-:W-:Y:S02]  /*23e30*/  MUFU.EX2 R158, R158 ;  /* 0x0000009e009e7308 */ /* 0x000fe40000000800 */
[----:B------:R-:W-:Y:S01]  /*23e40*/  FADD.FTZ R92, R103, R92 ;  /* 0x0000005c675c7221 */ /* 0x000fe20000010000 */
[----:B------:R-:W-:Y:S03]  /*23e50*/  FADD.FTZ R96, R94, R96 ;  /* 0x000000605e607221 */ /* 0x000fe60000010000 */
[----:B------:R-:W-:Y:S01]  /*23e60*/  FADD.FTZ R92, R101, R92 ;  /* 0x0000005c655c7221 */ /* 0x000fe20000010000 */
[C---:B------:R-:W-:Y:S01]  /*23e70*/  HMMA.16816.F32.BF16 R8, R44.reuse, R54, R8 ;  /* 0x000000362c08723c */ /* 0x040fe20000041808 */
[----:B------:R-:W2:Y:S02]  /*23e80*/  LDSM.16.MT88.4 R52, [R67+0xb000] ;  /* 0x00b000004334783b */ /* 0x000ea40000004200 */
[----:B------:R-:W-:Y:S01]  /*23e90*/  MUFU.EX2 R157, R157 ;  /* 0x0000009d009d7308 */ /* 0x000fe20000000800 */
[----:B------:R-:W-:Y:S01]  /*23ea0*/  FADD.FTZ R104, R104, R92 ;  /* 0x0000005c68687221 */ /* 0x000fe20000010000 */
[----:B------:R-:W-:Y:S03]  /*23eb0*/  FADD.FTZ R111, R111, R96 ;  /* 0x000000606f6f7221 */ /* 0x000fe60000010000 */
[----:B------:R-:W-:Y:S01]  /*23ec0*/  FADD.FTZ R104, R106, R104 ;  /* 0x000000686a687221 */ /* 0x000fe20000010000 */
[C---:B------:R-:W-:Y:S04]  /*23ed0*/  HMMA.16816.F32.BF16 R12, R44.reuse, R56, R12 ;  /* 0x000000382c0c723c */ /* 0x040fe8000004180c */
[----:B------:R-:W-:Y:S01]  /*23ee0*/  MUFU.EX2 R140, R140 ;  /* 0x0000008c008c7308 */ /* 0x000fe20000000800 */
[----:B------:R-:W-:Y:S04]  /*23ef0*/  FADD.FTZ R111, R112, R111 ;  /* 0x0000006f706f7221 */ /* 0x000fe80000010000 */
[----:B------:R-:W-:Y:S01]  /*23f00*/  FADD.FTZ R114, R114, R111 ;  /* 0x0000006f72727221 */ /* 0x000fe20000010000 */
[C---:B------:R-:W-:Y:S01]  /*23f10*/  HMMA.16816.F32.BF16 R16, R44.reuse, R58, R16 ;  /* 0x0000003a2c10723c */ /* 0x040fe20000041810 */
[----:B------:R-:W3:Y:S03]  /*23f20*/  LDSM.16.MT88.4 R56, [R65+0xb000] ;  /* 0x00b000004138783b */ /* 0x000ee60000004200 */
[----:B------:R-:W-:Y:S01]  /*23f30*/  MUFU.EX2 R143, R143 ;  /* 0x0000008f008f7308 */ /* 0x000fe20000000800 */
[----:B------:R-:W-:Y:S03]  /*23f40*/  FADD.FTZ R114, R115, R114 ;  /* 0x0000007273727221 */ /* 0x000fe60000010000 */
[C---:B-1----:R-:W-:Y:S06]  /*23f50*/  HMMA.16816.F32.BF16 R20, R44.reuse, R48, R20 ;  /* 0x000000302c14723c */ /* 0x042fec0000041814 */
[----:B------:R-:W-:Y:S02]  /*23f60*/  MUFU.EX2 R148, R148 ;  /* 0x0000009400947308 */ /* 0x000fe40000000800 */
[C---:B------:R-:W-:Y:S01]  /*23f70*/  HMMA.16816.F32.BF16 R24, R44.reuse, R50, R24 ;  /* 0x000000322c18723c */ /* 0x040fe20000041818 */
[----:B------:R-:W1:Y:S07]  /*23f80*/  LDSM.16.MT88.4 R48, [R64+0x1000] ;  /* 0x001000004030783b */ /* 0x000e6e0000004200 */
[----:B------:R-:W-:Y:S01]  /*23f90*/  MUFU.EX2 R122, R122 ;  /* 0x0000007a007a7308 */ /* 0x000fe20000000800 */
[C---:B------:R-:W-:Y:S09]  /*23fa0*/  HMMA.16816.F32.BF16 R28, R44.reuse, R60, R28 ;  /* 0x0000003c2c1c723c */ /* 0x040ff2000004181c */
[----:B------:R-:W4:Y:S01]  /*23fb0*/  MUFU.EX2 R119, R119 ;  /* 0x0000007700777308 */ /* 0x000f220000000800 */
[----:B------:R-:W-:Y:S01]  /*23fc0*/  HMMA.16816.F32.BF16 R32, R44, R62, R32 ;  /* 0x0000003e2c20723c */ /* 0x000fe20000041820 */
[----:B------:R-:W5:Y:S08]  /*23fd0*/  LDSM.16.MT88.4 R60, [R66+0x1000] ;  /* 0x00100000423c783b */ /* 0x000f700000004200 */
[----:B------:R-:W-:Y:S10]  /*23fe0*/  MUFU.EX2 R120, R120 ;  /* 0x0000007800787308 */ /* 0x000ff40000000800 */
[----:B------:R-:W2:Y:S01]  /*23ff0*/  MUFU.EX2 R121, R121 ;  /* 0x0000007900797308 */ /* 0x000ea20000000800 */
[C---:B----4-:R-:W-:Y:S01]  /*24000*/  F2FP.BF16.F32.PACK_AB R44, R119.reuse, R122 ;  /* 0x0000007a772c723e */ /* 0x050fe200000010ff */
[----:B------:R-:W-:Y:S04]  /*24010*/  FADD.FTZ R122, R122, R104 ;  /* 0x000000687a7a7221 */ /* 0x000fe80000010000 */
[----:B------:R-:W-:Y:S04]  /*24020*/  FADD.FTZ R122, R119, R122 ;  /* 0x0000007a777a7221 */ /* 0x000fe80000010000 */
[----:B------:R-:W-:Y:S10]  /*24030*/  MUFU.EX2 R126, R126 ;  /* 0x0000007e007e7308 */ /* 0x000ff40000000800 */
[----:B------:R-:W4:Y:S01]  /*24040*/  MUFU.EX2 R128, R128 ;  /* 0x0000008000807308 */ /* 0x000f220000000800 */
[C---:B--2---:R-:W-:Y:S01]  /*24050*/  F2FP.BF16.F32.PACK_AB R46, R121.reuse, R120 ;  /* 0x00000078792e723e */ /* 0x044fe200000010ff */
[----:B------:R-:W-:Y:S04]  /*24060*/  FADD.FTZ R120, R120, R122 ;  /* 0x0000007a78787221 */ /* 0x000fe80000010000 */
[----:B------:R-:W-:Y:S04]  /*24070*/  FADD.FTZ R120, R121, R120 ;  /* 0x0000007879787221 */ /* 0x000fe80000010000 */
[----:B------:R-:W-:Y:S10]  /*24080*/  MUFU.EX2 R129, R129 ;  /* 0x0000008100817308 */ /* 0x000ff40000000800 */
[----:B------:R-:W2:Y:S01]  /*24090*/  MUFU.EX2 R130, R130 ;  /* 0x0000008200827308 */ /* 0x000ea20000000800 */
[----:B----4-:R-:W-:Y:S01]  /*240a0*/  F2FP.BF16.F32.PACK_AB R45, R128, R126 ;  /* 0x0000007e802d723e */ /* 0x010fe200000010ff */
        /* <DEDUP_REMOVED lines=22> */
[C---:B-----5:R-:W-:Y:S09]  /*24210*/  HMMA.16816.F32.BF16 R28, R44.reuse, R60, R28 ;  /* 0x0000003c2c1c723c */ /* 0x060ff2000004181c */
[----:B------:R-:W4:Y:S01]  /*24220*/  MUFU.EX2 R133, R133 ;  /* 0x0000008500857308 */ /* 0x000f220000000800 */
[----:B------:R-:W-:Y:S01]  /*24230*/  HMMA.16816.F32.BF16 R32, R44, R62, R32 ;  /* 0x0000003e2c20723c */ /* 0x000fe20000041820 */
[----:B------:R-:W5:Y:S08]  /*24240*/  LDSM.16.MT88.4 R60, [R66+0x1800] ;  /* 0x00180000423c783b */ /* 0x000f700000004200 */
[----:B------:R-:W2:Y:S10]  /*24250*/  MUFU.EX2 R132, R132 ;  /* 0x0000008400847308 */ /* 0x000eb40000000800 */
[----:B------:R-:W3:Y:S01]  /*24260*/  MUFU.EX2 R134, R134 ;  /* 0x0000008600867308 */ /* 0x000ee20000000800 */
[----:B----4-:R-:W-:Y:S01]  /*24270*/  F2FP.BF16.F32.PACK_AB R44, R133, R135 ;  /* 0x00000087852c723e */ /* 0x010fe200000010ff */
[----:B------:R-:W-:Y:S04]  /*24280*/  FADD.FTZ R135, R135, R120 ;  /* 0x0000007887877221 */ /* 0x000fe80000010000 */
[----:B------:R-:W-:Y:S04]  /*24290*/  FADD.FTZ R133, R133, R135 ;  /* 0x0000008785857221 */ /* 0x000fe80000010000 */
[----:B------:R-:W-:Y:S01]  /*242a0*/  MUFU.EX2 R137, R137 ;  /* 0x0000008900897308 */ /* 0x000fe20000000800 */
[----:B--2---:R-:W-:Y:S09]  /*242b0*/  FADD.FTZ R133, R132, R133 ;  /* 0x0000008584857221 */ /* 0x004ff20000010000 */
[----:B------:R-:W2:Y:S01]  /*242c0*/  MUFU.EX2 R138, R138 ;  /* 0x0000008a008a7308 */ /* 0x000ea20000000800 */
[C---:B---3--:R-:W-:Y:S01]  /*242d0*/  F2FP.BF16.F32.PACK_AB R46, R134.reuse, R132 ;  /* 0x00000084862e723e */ /* 0x048fe200000010ff */
[----:B------:R-:W-:Y:S04]  /*242e0*/  FADD.FTZ R134, R134, R133 ;  /* 0x0000008586867221 */ /* 0x000fe80000010000 */
[----:B------:R-:W-:Y:S04]  /*242f0*/  FADD.FTZ R134, R141, R134 ;  /* 0x000000868d867221 */ /* 0x000fe80000010000 */
[----:B------:R-:W3:Y:S10]  /*24300*/  MUFU.EX2 R136, R136 ;  /* 0x0000008800887308 */ /* 0x000ef40000000800 */
[----:B------:R-:W4:Y:S01]  /*24310*/  MUFU.EX2 R139, R139 ;  /* 0x0000008b008b7308 */ /* 0x000f220000000800 */
[C---:B--2---:R-:W-:Y:S01]  /*24320*/  F2FP.BF16.F32.PACK_AB R45, R138.reuse, R137 ;  /* 0x000000898a2d723e */ /* 0x044fe200000010ff */
[----:B------:R-:W-:Y:S04]  /*24330*/  FADD.FTZ R137, R137, R129 ;  /* 0x0000008189897221 */ /* 0x000fe80000010000 */
[----:B------:R-:W-:Y:S04]  /*24340*/  FADD.FTZ R137, R138, R137 ;  /* 0x000000898a897221 */ /* 0x000fe80000010000 */
[----:B------:R-:W-:Y:S01]  /*24350*/  MUFU.EX2 R118, R118 ;  /* 0x0000007600767308 */ /* 0x000fe20000000800 */
[----:B---3--:R-:W-:Y:S09]  /*24360*/  FADD.FTZ R137, R136, R137 ;  /* 0x0000008988897221 */ /* 0x008ff20000010000 */
[----:B------:R-:W-:Y:S01]  /*24370*/  MUFU.EX2 R117, R117 ;  /* 0x0000007500757308 */ /* 0x000fe20000000800 */
[C---:B----4-:R-:W-:Y:S01]  /*24380*/  F2FP.BF16.F32.PACK_AB R47, R139.reuse, R136 ;  /* 0x000000888b2f723e */ /* 0x050fe200000010ff */
[----:B------:R-:W-:Y:S06]  /*24390*/  FADD.FTZ R139, R139, R137 ;  /* 0x000000898b8b7221 */ /* 0x000fec0000010000 */
[C---:B------:R-:W-:Y:S02]  /*243a0*/  HMMA.16816.F32.BF16 R4, R44.reuse, R52, R4 ;  /* 0x000000342c04723c */ /* 0x040fe40000041804 */
[----:B------:R-:W-:Y:S06]  /*243b0*/  MUFU.EX2 R116, R116 ;  /* 0x0000007400747308 */ /* 0x000fec0000000800 */
[C---:B------:R-:W-:Y:S01]  /*243c0*/  HMMA.16816.F32.BF16 R8, R44.reuse, R54, R8 ;  /* 0x000000362c08723c */ /* 0x040fe20000041808 */
[----:B------:R-:W2:Y:S03]  /*243d0*/  LDSM.16.MT88.4 R52, [R67+0xc000] ;  /* 0x00c000004334783b */ /* 0x000ea60000004200 */
[----:B------:R-:W3:Y:S04]  /*243e0*/  MUFU.EX2 R144, R144 ;  /* 0x0000009000907308 */ /* 0x000ee80000000800 */
[C---:B------:R-:W-:Y:S06]  /*243f0*/  HMMA.16816.F32.BF16 R12, R44.reuse, R56, R12 ;  /* 0x000000382c0c723c */ /* 0x040fec000004180c */
[----:B------:R-:W4:Y:S02]  /*24400*/  MUFU.EX2 R146, R146 ;  /* 0x0000009200927308 */ /* 0x000f240000000800 */
[C---:B------:R-:W-:Y:S01]  /*24410*/  HMMA.16816.F32.BF16 R16, R44.reuse, R58, R16 ;  /* 0x0000003a2c10723c */ /* 0x040fe20000041810 */
[----:B------:R-:W2:Y:S07]  /*24420*/  LDSM.16.MT88.4 R56, [R65+0xc000] ;  /* 0x00c000004138783b */ /* 0x000eae0000004200 */
[----:B------:R-:W-:Y:S01]  /*24430*/  MUFU.EX2 R147, R147 ;  /* 0x0000009300937308 */ /* 0x000fe20000000800 */
[----:B---3--:R-:W-:Y:S01]  /*24440*/  FADD.FTZ R139, R144, R139 ;  /* 0x0000008b908b7221 */ /* 0x008fe20000010000 */
[C---:B-1----:R-:W-:Y:S08]  /*24450*/  HMMA.16816.F32.BF16 R20, R44.reuse, R48, R20 ;  /* 0x000000302c14723c */ /* 0x042ff00000041814 */
[----:B------:R-:W1:Y:S01]  /*24460*/  MUFU.EX2 R145, R145 ;  /* 0x0000009100917308 */ /* 0x000e620000000800 */
        /* <DEDUP_REMOVED lines=8> */
[C---:B------:R-:W-:Y:S01]  /*244f0*/  F2FP.BF16.F32.PACK_AB R44, R140.reuse, R141 ;  /* 0x0000008d8c2c723e */ /* 0x040fe200000010ff */
[----:B------:R-:W-:Y:S01]  /*24500*/  FADD.FTZ R140, R140, R134 ;  /* 0x000000868c8c7221 */ /* 0x000fe20000010000 */
[----:B------:R-:W-:Y:S02]  /*24510*/  F2FP.BF16.F32.PACK_AB R46, R143, R142 ;  /* 0x0000008e8f2e723e */ /* 0x000fe400000010ff */
[----:B----4-:R-:W-:Y:S01]  /*24520*/  F2FP.BF16.F32.PACK_AB R45, R146, R144 ;  /* 0x00000090922d723e */ /* 0x010fe200000010ff */
[----:B------:R-:W-:Y:S01]  /*24530*/  FADD.FTZ R140, R142, R140 ;  /* 0x0000008c8e8c7221 */ /* 0x000fe20000010000 */
[----:B-1----:R-:W-:Y:S03]  /*24540*/  F2FP.BF16.F32.PACK_AB R47, R145, R147 ;  /* 0x00000093912f723e */ /* 0x002fe600000010ff */
[----:B------:R-:W1:Y:S01]  /*24550*/  MUFU.EX2 R155, R155 ;  /* 0x0000009b009b7308 */ /* 0x000e620000000800 */
[----:B------:R-:W-:Y:S01]  /*24560*/  FADD.FTZ R146, R146, R139 ;  /* 0x0000008b92927221 */ /* 0x000fe20000010000 */
[----:B------:R-:W-:Y:S03]  /*24570*/  FADD.FTZ R143, R143, R140 ;  /* 0x0000008c8f8f7221 */ /* 0x000fe60000010000 */
[----:B------:R-:W-:Y:S01]  /*24580*/  FADD.FTZ R146, R147, R146 ;  /* 0x0000009293927221 */ /* 0x000fe20000010000 */
[C---:B--2---:R-:W-:Y:S04]  /*24590*/  HMMA.16816.F32.BF16 R4, R44.reuse, R52, R4 ;  /* 0x000000342c04723c */ /* 0x044fe80000041804 */
[----:B------:R-:W2:Y:S01]  /*245a0*/  MUFU.EX2 R160, R160 ;  /* 0x000000a000a07308 */ /* 0x000ea20000000800 */
[----:B------:R-:W-:Y:S01]  /*245b0*/  FADD.FTZ R143, R149, R143 ;  /* 0x0000008f958f7221 */ /* 0x000fe20000010000 */
[----:B------:R-:W-:Y:S02]  /*245c0*/  FADD.FTZ R146, R145, R146 ;  /* 0x0000009291927221 */ /* 0x000fe40000010000 */
[C---:B------:R-:W-:Y:S01]  /*245d0*/  HMMA.16816.F32.BF16 R8, R44.reuse, R54, R8 ;  /* 0x000000362c08723c */ /* 0x040fe20000041808 */
[----:B------:R-:W4:Y:S05]  /*245e0*/  LDSM.16.MT88.4 R52, [R67+0xc800] ;  /* 0x00c800004334783b */ /* 0x000f2a0000004200 */
[----:B------:R-:W-:Y:S02]  /*245f0*/  MUFU.EX2 R162, R162 ;  /* 0x000000a200a27308 */ /* 0x000fe40000000800 */
[C---:B------:R-:W-:Y:S08]  /*24600*/  HMMA.16816.F32.BF16 R12, R44.reuse, R56, R12 ;  /* 0x000000382c0c723c */ /* 0x040ff0000004180c */
[----:B------:R-:W2:Y:S01]  /*24610*/  MUFU.EX2 R163, R163 ;  /* 0x000000a300a37308 */ /* 0x000ea20000000800 */
[C---:B------:R-:W-:Y:S01]  /*24620*/  HMMA.16816.F32.BF16 R16, R44.reuse, R58, R16 ;  /* 0x0000003a2c10723c */ /* 0x040fe20000041810 */
[----:B------:R-:W2:Y:S08]  /*24630*/  LDSM.16.MT88.4 R56, [R65+0xc800] ;  /* 0x00c800004138783b */ /* 0x000eb00000004200 */
[----:B------:R-:W2:Y:S01]  /*24640*/  MUFU.EX2 R193, R193 ;  /* 0x000000c100c17308 */ /* 0x000ea20000000800 */
        /* <DEDUP_REMOVED lines=13> */
[----:B------:R-:W-:Y:S01]  /*24720*/  F2FP.BF16.F32.PACK_AB R45, R153, R152 ;  /* 0x00000098992d723e */ /* 0x000fe200000010ff */
[----:B------:R-:W-:Y:S01]  /*24730*/  FADD.FTZ R148, R150, R148 ;  /* 0x0000009496947221 */ /* 0x000fe20000010000 */
[----:B-1----:R-:W-:Y:S01]  /*24740*/  F2FP.BF16.F32.PACK_AB R47, R155, R154 ;  /* 0x0000009a9b2f723e */ /* 0x002fe200000010ff */
[----:B------:R-:W-:Y:S02]  /*24750*/  LDSM.16.MT88.4 R140, [R64+0x7800] ;  /* 0x00780000408c783b */ /* 0x000fe40000004200 */
[----:B------:R-:W1:Y:S01]  /*24760*/  MUFU.EX2 R194, R194 ;  /* 0x000000c200c27308 */ /* 0x000e620000000800 */
[----:B------:R-:W-:Y:S01]  /*24770*/  FADD.FTZ R151, R151, R148 ;  /* 0x0000009497977221 */ /* 0x000fe20000010000 */
[----:B------:R-:W-:Y:S02]  /*24780*/  FADD.FTZ R152, R152, R146 ;  /* 0x0000009298987221 */ /* 0x000fe40000010000 */
[C---:B----4-:R-:W-:Y:S03]  /*24790*/  HMMA.16816.F32.BF16 R4, R44.reuse, R52, R4 ;  /* 0x000000342c04723c */ /* 0x050fe60000041804 */
[----:B------:R-:W-:Y:S03]  /*247a0*/  FADD.FTZ R151, R158, R151 ;  /* 0x000000979e977221 */ /* 0x000fe60000010000 */
[----:B------:R-:W-:Y:S01]  /*247b0*/  MUFU.EX2 R191, R191 ;  /* 0x000000bf00bf7308 */ /* 0x000fe20000000800 */
[----:B------:R-:W-:Y:S01]  /*247c0*/  FADD.FTZ R152, R153, R152 ;  /* 0x0000009899987221 */ /* 0x000fe20000010000 */
[C---:B------:R-:W-:Y:S01]  /*247d0*/  HMMA.16816.F32.BF16 R8, R44.reuse, R54, R8 ;  /* 0x000000362c08723c */ /* 0x040fe20000041808 */
[----:B------:R-:W4:Y:S02]  /*247e0*/  LDSM.16.MT88.4 R52, [R67+0xd000] ;  /* 0x00d000004334783b */ /* 0x000f240000004200 */
[----:B------:R-:W-:Y:S05]  /*247f0*/  FADD.FTZ R154, R154, R152 ;  /* 0x000000989a9a7221 */ /* 0x000fea0000010000 */
[----:B------:R-:W-:Y:S01]  /*24800*/  MUFU.EX2 R190, R190 ;  /* 0x000000be00be7308 */ /* 0x000fe20000000800 */
[----:B------:R-:W-:Y:S01]  /*24810*/  FADD.FTZ R154, R155, R154 ;  /* 0x0000009a9b9a7221 */ /* 0x000fe20000010000 */
[C---:B--2---:R-:W-:Y:S08]  /*24820*/  HMMA.16816.F32.BF16 R12, R44.reuse, R56, R12 ;  /* 0x000000382c0c723c */ /* 0x044ff0000004180c */
[----:B------:R-:W-:Y:S01]  /*24830*/  MUFU.EX2 R189, R189 ;  /* 0x000000bd00bd7308 */ /* 0x000fe20000000800 */
[C---:B------:R-:W-:Y:S01]  /*24840*/  HMMA.16816.F32.BF16 R16, R44.reuse, R58, R16 ;  /* 0x0000003a2c10723c */ /* 0x040fe20000041810 */
[----:B------:R-:W2:Y:S08]  /*24850*/  LDSM.16.MT88.4 R56, [R65+0xd000] ;  /* 0x00d000004138783b */ /* 0x000eb00000004200 */
[----:B------:R-:W-:Y:S01]  /*24860*/  MUFU.EX2 R188, R188 ;  /* 0x000000bc00bc7308 */ /* 0x000fe20000000800 */
[C---:B---3--:R-:W-:Y:S09]  /*24870*/  HMMA.16816.F32.BF16 R20, R44.reuse, R48, R20 ;  /* 0x000000302c14723c */ /* 0x048ff20000041814 */
[----:B------:R-:W3:Y:S01]  /*24880*/  MUFU.EX2 R187, R187 ;  /* 0x000000bb00bb7308 */ /* 0x000ee20000000800 */
[C---:B------:R-:W-:Y:S01]  /*24890*/  HMMA.16816.F32.BF16 R24, R44.reuse, R50, R24 ;  /* 0x000000322c18723c */ /* 0x040fe20000041818 */
[----:B------:R-:W1:Y:S08]  /*248a0*/  LDSM.16.MT88.4 R48, [R64+0x3000] ;  /* 0x003000004030783b */ /* 0x000e700000004200 */
[----:B------:R-:W3:Y:S01]  /*248b0*/  MUFU.EX2 R186, R186 ;  /* 0x000000ba00ba7308 */ /* 0x000ee20000000800 */
[C---:B-----5:R-:W-:Y:S09]  /*248c0*/  HMMA.16816.F32.BF16 R28, R44.reuse, R60, R28 ;  /* 0x0000003c2c1c723c */ /* 0x060ff2000004181c */
[----:B------:R-:W-:Y:S01]  /*248d0*/  MUFU.EX2 R185, R185 ;  /* 0x000000b900b97308 */ /* 0x000fe20000000800 */
[----:B------:R-:W-:Y:S01]  /*248e0*/  HMMA.16816.F32.BF16 R32, R44, R62, R32 ;  /* 0x0000003e2c20723c */ /* 0x000fe20000041820 */
[----:B------:R-:W5:Y:S02]  /*248f0*/  LDSM.16.MT88.4 R60, [R66+0x3000] ;  /* 0x00300000423c783b */ /* 0x000f640000004200 */
[C---:B------:R-:W-:Y:S01]  /*24900*/  F2FP.BF16.F32.PACK_AB R44, R156.reuse, R158 ;  /* 0x0000009e9c2c723e */ /* 0x040fe200000010ff */
[----:B------:R-:W-:Y:S01]  /*24910*/  FADD.FTZ R156, R156, R151 ;  /* 0x000000979c9c7221 */ /* 0x000fe20000010000 */
[----:B------:R-:W-:Y:S04]  /*24920*/  F2FP.BF16.F32.PACK_AB R46, R159, R157 ;  /* 0x0000009d9f2e723e */ /* 0x000fe800000010ff */
[----:B------:R-:W3:Y:S01]  /*24930*/  MUFU.EX2 R184, R184 ;  /* 0x000000b800b87308 */ /* 0x000ee20000000800 */
        /* <DEDUP_REMOVED lines=15> */
[C---:B------:R-:W-:Y:S01]  /*24a30*/  FADD.FTZ R159, R165.reuse, R159 ;  /* 0x0000009fa59f7221 */ /* 0x040fe20000010000 */
[----:B------:R-:W-:Y:S04]  /*24a40*/  FADD.FTZ R163, R196, R163 ;  /* 0x000000a3c4a37221 */ /* 0x000fe80000010000 */
[----:B------:R-:W-:Y:S01]  /*24a50*/  MUFU.EX2 R181, R181 ;  /* 0x000000b500b57308 */ /* 0x000fe20000000800 */
[C---:B--2---:R-:W-:Y:S09]  /*24a60*/  HMMA.16816.F32.BF16 R12, R44.reuse, R56, R12 ;  /* 0x000000382c0c723c */ /* 0x044ff2000004180c */
[----:B------:R-:W-:Y:S01]  /*24a70*/  MUFU.EX2 R180, R180 ;  /* 0x000000b400b47308 */ /* 0x000fe20000000800 */
[C---:B------:R-:W-:Y:S01]  /*24a80*/  HMMA.16816.F32.BF16 R16, R44.reuse, R58, R16 ;  /* 0x0000003a2c10723c */ /* 0x040fe20000041810 */
[----:B------:R-:W2:Y:S08]  /*24a90*/  LDSM.16.MT88.4 R56, [R65+0xd800] ;  /* 0x00d800004138783b */ /* 0x000eb00000004200 */
[----:B------:R-:W2:Y:S01]  /*24aa0*/  MUFU.EX2 R179, R179 ;  /* 0x000000b300b37308 */ /* 0x000ea20000000800 */
        /* <DEDUP_REMOVED lines=9> */
[----:B------:R-:W-:Y:S01]  /*24b40*/  F2FP.BF16.F32.PACK_AB R44, R165, R193 ;  /* 0x000000c1a52c723e */ /* 0x000fe200000010ff */
[----:B------:R-:W-:Y:S01]  /*24b50*/  IMAD.MOV.U32 R165, RZ, RZ, R0 ;  /* 0x000000ffffa57224 */ /* 0x000fe200078e0000 */
[----:B------:R-:W-:Y:S01]  /*24b60*/  F2FP.BF16.F32.PACK_AB R46, R164, R192 ;  /* 0x000000c0a42e723e */ /* 0x000fe200000010ff */
[----:B------:R-:W-:Y:S01]  /*24b70*/  FADD.FTZ R192, R192, R159 ;  /* 0x0000009fc0c07221 */ /* 0x000fe20000010000 */
[C---:B------:R-:W-:Y:S01]  /*24b80*/  F2FP.BF16.F32.PACK_AB R45, R197.reuse, R196 ;  /* 0x000000c4c52d723e */ /* 0x040fe200000010ff */
[----:B------:R-:W-:Y:S01]  /*24b90*/  FADD.FTZ R197, R197, R163 ;  /* 0x000000a3c5c57221 */ /* 0x000fe20000010000 */
[----:B------:R-:W-:Y:S01]  /*24ba0*/  F2FP.BF16.F32.PACK_AB R47, R194, R195 ;  /* 0x000000c3c22f723e */ /* 0x000fe200000010ff */
[----:B------:R-:W-:Y:S01]  /*24bb0*/  LDSM.16.MT88.4 R156, [R67+0x11800] ;  /* 0x01180000439c783b */ /* 0x000fe20000004200 */
[----:B------:R-:W-:Y:S01]  /*24bc0*/  MUFU.EX2 R175, R175 ;  /* 0x000000af00af7308 */ /* 0x000fe20000000800 */
[----:B------:R-:W-:Y:S01]  /*24bd0*/  FADD.FTZ R197, R195, R197 ;  /* 0x000000c5c3c57221 */ /* 0x000fe20000010000 */
[----:B------:R-:W-:Y:S01]  /*24be0*/  FADD.FTZ R192, R164, R192 ;  /* 0x000000c0a4c07221 */ /* 0x000fe20000010000 */
[----:B------:R-:W-:Y:S02]  /*24bf0*/  IMAD.MOV.U32 R164, RZ, RZ, R36 ;  /* 0x000000ffffa47224 */ /* 0x000fe400078e0024 */
[C---:B----4-:R-:W-:Y:S05]  /*24c00*/  HMMA.16816.F32.BF16 R4, R44.reuse, R52, R4 ;  /* 0x000000342c04723c */ /* 0x050fea0000041804 */
[----:B------:R-:W-:Y:S01]  /*24c10*/  MUFU.EX2 R174, R174 ;  /* 0x000000ae00ae7308 */ /* 0x000fe20000000800 */
[----:B------:R-:W-:Y:S02]  /*24c20*/  FADD.FTZ R194, R194, R197 ;  /* 0x000000c5c2c27221 */ /* 0x000fe40000010000 */
[C---:B------:R-:W-:Y:S01]  /*24c30*/  HMMA.16816.F32.BF16 R8, R44.reuse, R54, R8 ;  /* 0x000000362c08723c */ /* 0x040fe20000041808 */
[----:B------:R-:W4:Y:S06]  /*24c40*/  LDSM.16.MT88.4 R52, [R67+0xe000] ;  /* 0x00e000004334783b */ /* 0x000f2c0000004200 */
[----:B------:R-:W-:Y:S01]  /*24c50*/  MUFU.EX2 R173, R173 ;  /* 0x000000ad00ad7308 */ /* 0x000fe20000000800 */
[----:B---3--:R-:W-:Y:S01]  /*24c60*/  FADD.FTZ R194, R187, R194 ;  /* 0x000000c2bbc27221 */ /* 0x008fe20000010000 */
[C---:B--2---:R-:W-:Y:S08]  /*24c70*/  HMMA.16816.F32.BF16 R12, R44.reuse, R56, R12 ;  /* 0x000000382c0c723c */ /* 0x044ff0000004180c */
[----:B------:R-:W-:Y:S01]  /*24c80*/  MUFU.EX2 R172, R172 ;  /* 0x000000ac00ac7308 */ /* 0x000fe20000000800 */
[C---:B------:R-:W-:Y:S01]  /*24c90*/  HMMA.16816.F32.BF16 R16, R44.reuse, R58, R16 ;  /* 0x0000003a2c10723c */ /* 0x040fe20000041810 */
[----:B------:R-:W2:Y:S08]  /*24ca0*/  LDSM.16.MT88.4 R56, [R65+0xe000] ;  /* 0x00e000004138783b */ /* 0x000eb00000004200 */
        /* <DEDUP_REMOVED lines=9> */
[----:B------:R-:W3:Y:S02]  /*24d40*/  LDSM.16.MT88.4 R60, [R66+0x4000] ;  /* 0x00400000423c783b */ /* 0x000ee40000004200 */
[----:B------:R-:W-:Y:S06]  /*24d50*/  F2FP.BF16.F32.PACK_AB R44, R190, R191 ;  /* 0x000000bfbe2c723e */ /* 0x000fec00000010ff */
[----:B------:R-:W-:Y:S01]  /*24d60*/  MUFU.EX2 R113, R113 ;  /* 0x0000007100717308 */ /* 0x000fe20000000800 */
[----:B------:R-:W-:Y:S01]  /*24d70*/  F2FP.BF16.F32.PACK_AB R46, R188, R189 ;  /* 0x000000bdbc2e723e */ /* 0x000fe200000010ff */
[----:B------:R-:W-:Y:S01]  /*24d80*/  FADD.FTZ R191, R191, R192 ;  /* 0x000000c0bfbf7221 */ /* 0x000fe20000010000 */
[C---:B------:R-:W-:Y:S01]  /*24d90*/  F2FP.BF16.F32.PACK_AB R45, R186.reuse, R187 ;  /* 0x000000bbba2d723e */ /* 0x040fe200000010ff */
[----:B------:R-:W-:Y:S01]  /*24da0*/  FADD.FTZ R186, R186, R194 ;  /* 0x000000c2baba7221 */ /* 0x000fe20000010000 */
[----:B------:R-:W-:Y:S01]  /*24db0*/  F2FP.BF16.F32.PACK_AB R47, R184, R185 ;  /* 0x000000b9b82f723e */ /* 0x000fe200000010ff */
[----:B------:R-:W-:Y:S04]  /*24dc0*/  FADD.FTZ R191, R190, R191 ;  /* 0x000000bfbebf7221 */ /* 0x000fe80000010000 */
[----:B------:R-:W5:Y:S01]  /*24dd0*/  MUFU.EX2 R110, R110 ;  /* 0x0000006e006e7308 */ /* 0x000f620000000800 */
[----:B------:R-:W-:Y:S01]  /*24de0*/  FADD.FTZ R186, R185, R186 ;  /* 0x000000bab9ba7221 */ /* 0x000fe20000010000 */
[----:B------:R-:W-:Y:S01]  /*24df0*/  FADD.FTZ R189, R189, R191 ;  /* 0x000000bfbdbd7221 */ /* 0x000fe20000010000 */
[C---:B----4-:R-:W-:Y:S03]  /*24e00*/  HMMA.16816.F32.BF16 R4, R44.reuse, R52, R4 ;  /* 0x000000342c04723c */ /* 0x050fe60000041804 */
[----:B------:R-:W-:Y:S04]  /*24e10*/  FADD.FTZ R189, R188, R189 ;  /* 0x000000bdbcbd7221 */ /* 0x000fe80000010000 */
[----:B------:R-:W-:Y:S01]  /*24e20*/  MUFU.EX2 R109, R109 ;  /* 0x0000006d006d7308 */ /* 0x000fe20000000800 */
[----:B------:R-:W-:Y:S01]  /*24e30*/  FADD.FTZ R184, R184, R186 ;  /* 0x000000bab8b87221 */ /* 0x000fe20000010000 */
[C---:B------:R-:W-:Y:S01]  /*24e40*/  HMMA.16816.F32.BF16 R8, R44.reuse, R54, R8 ;  /* 0x000000362c08723c */ /* 0x040fe20000041808 */
[----:B------:R-:W4:Y:S02]  /*24e50*/  LDSM.16.MT88.4 R52, [R67+0xe800] ;  /* 0x00e800004334783b */ /* 0x000f240000004200 */
[----:B------:R-:W-:Y:S05]  /*24e60*/  FADD.FTZ R184, R179, R184 ;  /* 0x000000b8b3b87221 */ /* 0x000fea0000010000 */
[----:B------:R-:W-:Y:S01]  /*24e70*/  MUFU.EX2 R108, R108 ;  /* 0x0000006c006c7308 */ /* 0x000fe20000000800 */
[----:B-----5:R-:W-:Y:S01]  /*24e80*/  F2FP.BF16.F32.PACK_AB R40, R110, R113 ;  /* 0x000000716e28723e */ /* 0x020fe200000010ff */
[C---:B--2---:R-:W-:Y:S08]  /*24e90*/  HMMA.16816.F32.BF16 R12, R44.reuse, R56, R12 ;  /* 0x000000382c0c723c */ /* 0x044ff0000004180c */
[----:B------:R-:W-:Y:S01]  /*24ea0*/  MUFU.EX2 R107, R107 ;  /* 0x0000006b006b7308 */ /* 0x000fe20000000800 */
[C---:B------:R-:W-:Y:S01]  /*24eb0*/  HMMA.16816.F32.BF16 R16, R44.reuse, R58, R16 ;  /* 0x0000003a2c10723c */ /* 0x040fe20000041810 */
[----:B------:R-:W2:Y:S08]  /*24ec0*/  LDSM.16.MT88.4 R56, [R65+0xe800] ;  /* 0x00e800004138783b */ /* 0x000eb00000004200 */
[----:B------:R-:W5:Y:S01]  /*24ed0*/  MUFU.EX2 R105, R105 ;  /* 0x0000006900697308 */ /* 0x000f620000000800 */
[C---:B-1----:R-:W-:Y:S09]  /*24ee0*/  HMMA.16816.F32.BF16 R20, R44.reuse, R48, R20 ;  /* 0x000000302c14723c */ /* 0x042ff20000041814 */
[----:B------:R-:W-:Y:S01]  /*24ef0*/  MUFU.EX2 R102, R102 ;  /* 0x0000006600667308 */ /* 0x000fe20000000800 */
[C---:B------:R-:W-:Y:S01]  /*24f00*/  HMMA.16816.F32.BF16 R24, R44.reuse, R50, R24 ;  /* 0x000000322c18723c */ /* 0x040fe20000041818 */
[----:B------:R-:W1:Y:S08]  /*24f10*/  LDSM.16.MT88.4 R48, [R64+0x4800] ;  /* 0x004800004030783b */ /* 0x000e700000004200 */
[----:B------:R-:W1:Y:S01]  /*24f20*/  MUFU.EX2 R100, R100 ;  /* 0x0000006400647308 */ /* 0x000e620000000800 */
[----:B-----5:R-:W-:Y:S01]  /*24f30*/  F2FP.BF16.F32.PACK_AB R41, R105, R107 ;  /* 0x0000006b6929723e */ /* 0x020fe200000010ff */
[C---:B---3--:R-:W-:Y:S08]  /*24f40*/  HMMA.16816.F32.BF16 R28, R44.reuse, R60, R28 ;  /* 0x0000003c2c1c723c */ /* 0x048ff0000004181c */
        /* <DEDUP_REMOVED lines=11> */
[----:B------:R-:W-:Y:S01]  /*25000*/  MUFU.EX2 R87, R87 ;  /* 0x0000005700577308 */ /* 0x000fe20000000800 */
[----:B------:R-:W-:Y:S01]  /*25010*/  FADD.FTZ R178, R177, R178 ;  /* 0x000000b2b1b27221 */ /* 0x000fe20000010000 */
[----:B------:R-:W-:Y:S01]  /*25020*/  FADD.FTZ R181, R181, R183 ;  /* 0x000000b7b5b57221 */ /* 0x000fe20000010000 */
[C---:B----4-:R-:W-:Y:S03]  /*25030*/  HMMA.16816.F32.BF16 R4, R44.reuse, R52, R4 ;  /* 0x000000342c04723c */ /* 0x050fe60000041804 */
[----:B------:R-:W-:Y:S04]  /*25040*/  FADD.FTZ R181, R180, R181 ;  /* 0x000000b5b4b57221 */ /* 0x000fe80000010000 */
[----:B------:R-:W-:Y:S01]  /*25050*/  MUFU.EX2 R86, R86 ;  /* 0x0000005600567308 */ /* 0x000fe20000000800 */
[----:B------:R-:W-:Y:S01]  /*25060*/  FADD.FTZ R178, R176, R178 ;  /* 0x000000b2b0b27221 */ /* 0x000fe20000010000 */
[----:B------:R-:W-:Y:S01]  /*25070*/  FADD.FTZ R181, R175, R181 ;  /* 0x000000b5afb57221 */ /* 0x000fe20000010000 */
[C---:B------:R-:W-:Y:S01]  /*25080*/  HMMA.16816.F32.BF16 R8, R44.reuse, R54, R8 ;  /* 0x000000362c08723c */ /* 0x040fe20000041808 */
[----:B------:R-:W4:Y:S02]  /*25090*/  LDSM.16.MT88.4 R52, [R67+0xf000] ;  /* 0x00f000004334783b */ /* 0x000f240000004200 */
[----:B------:R-:W-:Y:S04]  /*250a0*/  FADD.FTZ R178, R171, R178 ;  /* 0x000000b2abb27221 */ /* 0x000fe80000010000 */
[----:B------:R-:W-:Y:S01]  /*250b0*/  MUFU.EX2 R83, R83 ;  /* 0x0000005300537308 */ /* 0x000fe20000000800 */
[C---:B------:R-:W-:Y:S01]  /*250c0*/  FADD.FTZ R181, R174.reuse, R181 ;  /* 0x000000b5aeb57221 */ /* 0x040fe20000010000 */
        /* <DEDUP_REMOVED lines=24> */
[C---:B----4-:R-:W-:Y:S03]  /*25250*/  HMMA.16816.F32.BF16 R4, R44.reuse, R52, R4 ;  /* 0x000000342c04723c */ /* 0x050fe60000041804 */
[----:B------:R-:W-:Y:S04]  /*25260*/  FADD.FTZ R170, R168, R170 ;  /* 0x000000aaa8aa7221 */ /* 0x000fe80000010000 */
[----:B------:R-:W-:Y:S01]  /*25270*/  FADD.FTZ R170, R123, R170 ;  /* 0x000000aa7baa7221 */ /* 0x000fe20000010000 */
[C---:B------:R-:W-:Y:S01]  /*25280*/  HMMA.16816.F32.BF16 R8, R44.reuse, R54, R8 ;  /* 0x000000362c08723c */ /* 0x040fe20000041808 */
[----:B------:R-:W4:Y:S07]  /*25290*/  LDSM.16.MT88.4 R52, [R67+0xf800] ;  /* 0x00f800004334783b */ /* 0x000f2e0000004200 */
[C---:B--2---:R-:W-:Y:S08]  /*252a0*/  HMMA.16816.F32.BF16 R12, R44.reuse, R56, R12 ;  /* 0x000000382c0c723c */ /* 0x044ff0000004180c */
[C---:B------:R-:W-:Y:S01]  /*252b0*/  HMMA.16816.F32.BF16 R16, R44.reuse, R58, R16 ;  /* 0x0000003a2c10723c */ /* 0x040fe20000041810 */
[----:B------:R-:W2:Y:S07]  /*252c0*/  LDSM.16.MT88.4 R56, [R65+0xf800] ;  /* 0x00f800004138783b */ /* 0x000eae0000004200 */
[C---:B-1----:R-:W-:Y:S08]  /*252d0*/  HMMA.16816.F32.BF16 R20, R44.reuse, R48, R20 ;  /* 0x000000302c14723c */ /* 0x042ff00000041814 */
[C---:B------:R-:W-:Y:S01]  /*252e0*/  HMMA.16816.F32.BF16 R24, R44.reuse, R50, R24 ;  /* 0x000000322c18723c */ /* 0x040fe20000041818 */
[----:B------:R-:W1:Y:S07]  /*252f0*/  LDSM.16.MT88.4 R48, [R64+0x5800] ;  /* 0x005800004030783b */ /* 0x000e6e0000004200 */
        /* <DEDUP_REMOVED lines=17> */
[----:B------:R-:W4:Y:S02]  /*25410*/  LDSM.16.MT88.4 R52, [R67+0x10000] ;  /* 0x010000004334783b */ /* 0x000f240000004200 */
[----:B------:R-:W-:Y:S01]  /*25420*/  FADD.FTZ R110, R110, R124 ;  /* 0x0000007c6e6e7221 */ /* 0x000fe20000010000 */
[----:B------:R-:W-:Y:S03]  /*25430*/  FADD.FTZ R107, R105, R107 ;  /* 0x0000006b696b7221 */ /* 0x000fe60000010000 */
[----:B------:R-:W-:Y:S01]  /*25440*/  FADD.FTZ R110, R109, R110 ;  /* 0x0000006e6d6e7221 */ /* 0x000fe20000010000 */
[C---:B--2---:R-:W-:Y:S08]  /*25450*/  HMMA.16816.F32.BF16 R12, R44.reuse, R56, R12 ;  /* 0x000000382c0c723c */ /* 0x044ff0000004180c */
[C---:B------:R-:W-:Y:S01]  /*25460*/  HMMA.16816.F32.BF16 R16, R44.reuse, R58, R16 ;  /* 0x0000003a2c10723c */ /* 0x040fe20000041810 */
[----:B------:R-:W-:Y:S07]  /*25470*/  LDSM.16.MT88.4 R56, [R66+0x6000] ;  /* 0x006000004238783b */ /* 0x000fee0000004200 */
[C---:B-1----:R-:W-:Y:S08]  /*25480*/  HMMA.16816.F32.BF16 R20, R44.reuse, R48, R20 ;  /* 0x000000302c14723c */ /* 0x042ff00000041814 */
[C---:B------:R-:W-:Y:S01]  /*25490*/  HMMA.16816.F32.BF16 R24, R44.reuse, R50, R24 ;  /* 0x000000322c18723c */ /* 0x040fe20000041818 */
[----:B------:R-:W1:Y:S07]  /*254a0*/  LDSM.16.MT88.4 R48, [R65+0x10000] ;  /* 0x010000004130783b */ /* 0x000e6e0000004200 */
[C---:B---3--:R-:W-:Y:S03]  /*254b0*/  HMMA.16816.F32.BF16 R28, R44.reuse, R60, R28 ;  /* 0x0000003c2c1c723c */ /* 0x048fe6000004181c */
[-CC-:B------:R-:W-:Y:S01]  /*254c0*/  FFMA.FTZ R60, R43, R37.reuse, -R76.reuse ;  /* 0x000000252b3c7223 */ /* 0x180fe2000001084c */
[----:B------:R-:W-:Y:S01]  /*254d0*/  F2FP.BF16.F32.PACK_AB R43, R100, R102 ;  /* 0x00000066642b723e */ /* 0x000fe200000010ff */
[--C-:B------:R-:W-:Y:S01]  /*254e0*/  FFMA.FTZ R61, R42, R37, -R76.reuse ;  /* 0x000000252a3d7223 */ /* 0x100fe2000001084c */
[----:B------:R-:W-:Y:S01]  /*254f0*/  F2FP.BF16.F32.PACK_AB R42, R108, R109 ;  /* 0x0000006d6c2a723e */ /* 0x000fe200000010ff */
[----:B------:R-:W-:Y:S01]  /*25500*/  FADD.FTZ R102, R102, R107 ;  /* 0x0000006b66667221 */ /* 0x000fe20000010000 */
[----:B------:R-:W-:Y:S01]  /*25510*/  HMMA.16816.F32.BF16 R32, R44, R62, R32 ;  /* 0x0000003e2c20723c */ /* 0x000fe20000041820 */
[----:B------:R-:W2:Y:S01]  /*25520*/  LDSM.16.MT88.4 R44, [R64+0x6000] ;  /* 0x00600000402c783b */ /* 0x000ea20000004200 */
[----:B------:R-:W3:Y:S01]  /*25530*/  MUFU.EX2 R60, R60 ;  /* 0x0000003c003c7308 */ /* 0x000ee20000000800 */
[-CC-:B------:R-:W-:Y:S01]  /*25540*/  FFMA.FTZ R62, R91, R37.reuse, -R76.reuse ;  /* 0x000000255b3e7223 */ /* 0x180fe2000001084c */
[-C--:B------:R-:W-:Y:S01]  /*25550*/  FFMA.FTZ R63, R90, R37.reuse, -R76 ;  /* 0x000000255a3f7223 */ /* 0x080fe2000001084c */
[----:B------:R-:W-:Y:S01]  /*25560*/  FADD.FTZ R108, R108, R110 ;  /* 0x0000006e6c6c7221 */ /* 0x000fe20000010000 */
[----:B------:R-:W-:Y:S02]  /*25570*/  FADD.FTZ R102, R100, R102 ;  /* 0x0000006664667221 */ /* 0x000fe40000010000 */
[C---:B----4-:R-:W-:Y:S04]  /*25580*/  HMMA.16816.F32.BF16 R4, R40.reuse, R52, R4 ;  /* 0x000000342804723c */ /* 0x050fe80000041804 */
[----:B------:R-:W4:Y:S04]  /*25590*/  MUFU.EX2 R61, R61 ;  /* 0x0000003d003d7308 */ /* 0x000f280000000800 */
[C---:B------:R-:W-:Y:S01]  /*255a0*/  HMMA.16816.F32.BF16 R8, R40.reuse, R54, R8 ;  /* 0x000000362808723c */ /* 0x040fe20000041808 */
[----:B------:R-:W-:Y:S05]  /*255b0*/  LDSM.16.MT88.4 R52, [R64+0x6800] ;  /* 0x006800004034783b */ /* 0x000fea0000004200 */
[----:B------:R-:W-:Y:S01]  /*255c0*/  MUFU.EX2 R62, R62 ;  /* 0x0000003e003e7308 */ /* 0x000fe20000000800 */
[----:B---3--:R-:W-:Y:S01]  /*255d0*/  FADD.FTZ R108, R60, R108 ;  /* 0x0000006c3c6c7221 */ /* 0x008fe20000010000 */
[C---:B-1----:R-:W-:Y:S08]  /*255e0*/  HMMA.16816.F32.BF16 R12, R40.reuse, R48, R12 ;  /* 0x00000030280c723c */ /* 0x042ff0000004180c */
[----:B------:R-:W1:Y:S01]  /*255f0*/  MUFU.EX2 R63, R63 ;  /* 0x0000003f003f7308 */ /* 0x000e620000000800 */
[C---:B------:R-:W-:Y:S01]  /*25600*/  HMMA.16816.F32.BF16 R16, R40.reuse, R50, R16 ;  /* 0x000000322810723c */ /* 0x040fe20000041810 */
[----:B------:R-:W3:Y:S07]  /*25610*/  LDSM.16.MT88.4 R48, [R67+0x10800] ;  /* 0x010800004330783b */ /* 0x000eee0000004200 */
[C---:B--2---:R-:W-:Y:S08]  /*25620*/  HMMA.16816.F32.BF16 R20, R40.reuse, R44, R20 ;  /* 0x0000002c2814723c */ /* 0x044ff00000041814 */
[C---:B------:R-:W-:Y:S01]  /*25630*/  HMMA.16816.F32.BF16 R24, R40.reuse, R46, R24 ;  /* 0x0000002e2818723c */ /* 0x040fe20000041818 */
[----:B------:R-:W2:Y:S07]  /*25640*/  LDSM.16.MT88.4 R44, [R65+0x10800] ;  /* 0x01080000412c783b */ /* 0x000eae0000004200 */
[C---:B------:R-:W-:Y:S03]  /*25650*/  HMMA.16816.F32.BF16 R28, R40.reuse, R56, R28 ;  /* 0x00000038281c723c */ /* 0x040fe6000004181c */
[----:B------:R-:W-:Y:S02]  /*25660*/  FFMA.FTZ R56, R84, R37, -R76 ;  /* 0x0000002554387223 */ /* 0x000fe4000001084c */
[----:B------:R-:W5:Y:S03]  /*25670*/  MUFU.EX2 R84, R85 ;  /* 0x0000005500547308 */ /* 0x000f660000000800 */
[----:B------:R-:W-:Y:S03]  /*25680*/  HMMA.16816.F32.BF16 R32, R40, R58, R32 ;  /* 0x0000003a2820723c */ /* 0x000fe60000041820 */
[C---:B----4-:R-:W-:Y:S01]  /*25690*/  F2FP.BF16.F32.PACK_AB R40, R61.reuse, R60 ;  /* 0x0000003c3d28723e */ /* 0x050fe200000010ff */
[----:B------:R-:W-:Y:S03]  /*256a0*/  FADD.FTZ R61, R61, R108 ;  /* 0x0000006c3d3d7221 */ /* 0x000fe60000010000 */
[----:B------:R4:W2:Y:S01]  /*256b0*/  MUFU.EX2 R85, R56 ;  /* 0x0000003800557308 */ /* 0x0008a20000000800 */
[----:B-1----:R-:W-:Y:S02]  /*256c0*/  F2FP.BF16.F32.PACK_AB R42, R63, R62 ;  /* 0x0000003e3f2a723e */ /* 0x002fe400000010ff */
        /* <DEDUP_REMOVED lines=8> */
[----:B-----5:R-:W-:Y:S01]  /*25750*/  FADD.FTZ R63, R84, R63 ;  /* 0x0000003f543f7221 */ /* 0x020fe20000010000 */
[----:B----4-:R-:W1:Y:S02]  /*25760*/  LDSM.16.MT88.4 R56, [R66+0x6800] ;  /* 0x006800004238783b */ /* 0x010e640000004200 */
[----:B------:R-:W-:Y:S01]  /*25770*/  FADD.FTZ R87, R86, R87 ;  /* 0x0000005756577221 */ /* 0x000fe20000010000 */
[C---:B------:R-:W-:Y:S05]  /*25780*/  HMMA.16816.F32.BF16 R8, R40.reuse, R50, R8 ;  /* 0x000000322808723c */ /* 0x040fea0000041808 */
[----:B------:R-:W-:Y:S03]  /*25790*/  LDSM.16.MT88.4 R48, [R65+0x11000] ;  /* 0x011000004130783b */ /* 0x000fe60000004200 */
[C---:B--2---:R-:W-:Y:S08]  /*257a0*/  HMMA.16816.F32.BF16 R12, R40.reuse, R44, R12 ;  /* 0x0000002c280c723c */ /* 0x044ff0000004180c */
[C---:B------:R-:W-:Y:S01]  /*257b0*/  HMMA.16816.F32.BF16 R16, R40.reuse, R46, R16 ;  /* 0x0000002e2810723c */ /* 0x040fe20000041810 */
[----:B------:R-:W2:Y:S07]  /*257c0*/  LDSM.16.MT88.4 R44, [R67+0x11000] ;  /* 0x01100000432c783b */ /* 0x000eae0000004200 */
[C---:B------:R-:W-:Y:S08]  /*257d0*/  HMMA.16816.F32.BF16 R20, R40.reuse, R52, R20 ;  /* 0x000000342814723c */ /* 0x040ff00000041814 */
[C---:B------:R-:W-:Y:S01]  /*257e0*/  HMMA.16816.F32.BF16 R24, R40.reuse, R54, R24 ;  /* 0x000000362818723c */ /* 0x040fe20000041818 */
[----:B------:R-:W3:Y:S07]  /*257f0*/  LDSM.16.MT88.4 R52, [R64+0x7000] ;  /* 0x007000004034783b */ /* 0x000eee0000004200 */
[C---:B-1----:R-:W-:Y:S03]  /*25800*/  HMMA.16816.F32.BF16 R28, R40.reuse, R56, R28 ;  /* 0x00000038281c723c */ /* 0x042fe6000004181c */
        /* <DEDUP_REMOVED lines=23> */
[----:B-1----:R-:W-:Y:S01]  /*25980*/  F2FP.BF16.F32.PACK_AB R132, R57, R56 ;  /* 0x000000383984723e */ /* 0x002fe200000010ff */
[----:B------:R-:W-:Y:S02]  /*25990*/  FADD.FTZ R82, R56, R82 ;  /* 0x0000005238527221 */ /* 0x000fe40000010000 */
[C---:B------:R-:W-:Y:S03]  /*259a0*/  HMMA.16816.F32.BF16 R12, R40.reuse, R48, R12 ;  /* 0x00000030280c723c */ /* 0x040fe6000004180c */
[-CC-:B------:R-:W-:Y:S01]  /*259b0*/  FFMA.FTZ R48, R72, R37.reuse, -R70.reuse ;  /* 0x0000002548307223 */ /* 0x180fe20000010846 */
[-CC-:B------:R-:W-:Y:S01]  /*259c0*/  FFMA.FTZ R49, R71, R37.reuse, -R70.reuse ;  /* 0x0000002547317223 */ /* 0x180fe20000010846 */
[----:B------:R-:W-:Y:S01]  /*259d0*/  FFMA.FTZ R70, R38, R37, -R70 ;  /* 0x0000002526467223 */ /* 0x000fe20000010846 */
[----:B------:R-:W-:Y:S02]  /*259e0*/  FADD.FTZ R57, R57, R82 ;  /* 0x0000005239397221 */ /* 0x000fe40000010000 */
[C---:B------:R-:W-:Y:S01]  /*259f0*/  HMMA.16816.F32.BF16 R16, R40.reuse, R50, R16 ;  /* 0x000000322810723c */ /* 0x040fe20000041810 */
[----:B------:R-:W-:Y:S02]  /*25a00*/  MUFU.EX2 R48, R48 ;  /* 0x0000003000307308 */ /* 0x000fe40000000800 */
[----:B----4-:R-:W-:Y:S01]  /*25a10*/  F2FP.BF16.F32.PACK_AB R134, R76, R58 ;  /* 0x0000003a4c86723e */ /* 0x010fe200000010ff */
[----:B------:R-:W-:Y:S04]  /*25a20*/  FADD.FTZ R57, R58, R57 ;  /* 0x000000393a397221 */ /* 0x000fe80000010000 */
[C---:B---3--:R-:W-:Y:S03]  /*25a30*/  HMMA.16816.F32.BF16 R20, R40.reuse, R52, R20 ;  /* 0x000000342814723c */ /* 0x048fe60000041814 */
[----:B------:R-:W1:Y:S01]  /*25a40*/  MUFU.EX2 R49, R49 ;  /* 0x0000003100317308 */ /* 0x000e620000000800 */
[----:B------:R-:W-:Y:S04]  /*25a50*/  FADD.FTZ R250, R76, R57 ;  /* 0x000000394cfa7221 */ /* 0x000fe80000010000 */
        /* <DEDUP_REMOVED lines=21> */
.L_x_7541:
        /* <DEDUP_REMOVED lines=13> */
.L_x_7556:
[----:B----4-:R-:W-:Y:S01]  /*25c80*/  FADD.FTZ R7, R245, R7 ;  /* 0x00000007f5077221 */ /* 0x010fe20000010000 */
[----:B------:R-:W2:Y:S01]  /*25c90*/  MUFU.RCP R11, R8 ;  /* 0x00000008000b7308 */ /* 0x000ea20000001000 */
[----:B------:R-:W-:Y:S01]  /*25ca0*/  SHF.L.U32 R9, R166, 0x4, RZ ;  /* 0x00000004a6097819 */ /* 0x000fe200000006ff */
[----:B------:R-:W-:Y:S05]  /*25cb0*/  WARPSYNC.ALL ;  /* 0x0000000000007948 */ /* 0x000fea0003800000 */
[----:B------:R-:W-:Y:S01]  /*25cc0*/  BAR.SYNC.DEFER_BLOCKING 0x0 ;  /* 0x0000000000007b1d */ /* 0x000fe20000010000 */
[----:B------:R-:W-:Y:S02]  /*25cd0*/  FSETP.NE.FTZ.AND P1, PT, R8, RZ, PT ;  /* 0x000000ff0800720b */ /* 0x000fe40003f35000 */
[----:B------:R-:W-:-:S02]  /*25ce0*/  LOP3.LUT R12, R9, 0x1c0, RZ, 0xc0, !PT ;  /* 0x000001c0090c7812 */ /* 0x000fc400078ec0ff */
[----:B------:R-:W-:Y:S01]  /*25cf0*/  FSETP.NE.FTZ.AND P0, PT, R7, RZ, PT ;  /* 0x000000ff0700720b */ /* 0x000fe20003f15000 */
[----:B------:R-:W4:Y:S01]  /*25d00*/  MUFU.RCP R10, R7 ;  /* 0x00000007000a7308 */ /* 0x000f220000001000 */
[----:B------:R-:W-:Y:S02]  /*25d10*/  LOP3.LUT R69, R12, 0x38, R69, 0xf8, !PT ;  /* 0x000000380c457812 */ /* 0x000fe400078ef845 */
[----:B------:R-:W-:Y:S02]  /*25d20*/  R2P PR, R166, 0x18 ;  /* 0x00000018a6007804 */ /* 0x000fe40000000000 */
[----:B------:R-:W-:Y:S02]  /*25d30*/  LOP3.LUT R68, R69, R68, R212, 0xfe, !PT ;  /* 0x0000004445447212 */ /* 0x000fe400078efed4 */
[----:B--2---:R-:W-:Y:S02]  /*25d40*/  FSEL R11, R11, 1, P1 ;  /* 0x3f8000000b0b7808 */ /* 0x004fe40000800000 */
[----:B------:R-:W-:-:S02]  /*25d50*/  LEA R68, R68, R214, 0x2 ;  /* 0x000000d644447211 */ /* 0x000fc400078e10ff */
[----:B------:R-:W-:Y:S01]  /*25d60*/  SEL R5, R5, 0xffffffe0, !P2 ;  /* 0xffffffe005057807 */ /* 0x000fe20005000000 */
[C---:B------:R-:W-:Y:S01]  /*25d70*/  FMUL.FTZ R160, R11.reuse, R160 ;  /* 0x000000a00ba07220 */ /* 0x040fe20000410000 */
[C---:B------:R-:W-:Y:S01]  /*25d80*/  FMUL.FTZ R161, R11.reuse, R161 ;  /* 0x000000a10ba17220 */ /* 0x040fe20000410000 */
[C---:B------:R-:W-:Y:S01]  /*25d90*/  FMUL.FTZ R156, R11.reuse, R156 ;  /* 0x0000009c0b9c7220 */ /* 0x040fe20000410000 */
        /* <DEDUP_REMOVED lines=54> */
[----:B------:R4:W-:Y:S01]  /*26100*/  STS.64 [R5+0x800], R134 ;  /* 0x0008008605007388 */ /* 0x0009e20000000a00 */
[----:B------:R-:W1:Y:S03]  /*26110*/  @P1 MUFU.LG2 R8, R8 ;  /* 0x0000000800081308 */ /* 0x000e660000000c00 */
[----:B------:R1:W5:Y:S04]  /*26120*/  LD.E R41, desc[UR4][R2.64+0xcc] ;  /* 0x0000cc0402297980 */ /* 0x000368000c101900 */
[----:B------:R1:W5:Y:S01]  /*26130*/  LD.E.64 R46, desc[UR4][R2.64+0x78] ;  /* 0x00007804022e7980 */ /* 0x000362000c101b00 */
[----:B------:R-:W3:Y:S03]  /*26140*/  @P0 MUFU.LG2 R7, R7 ;  /* 0x0000000700070308 */ /* 0x000ee60000000c00 */
[----:B------:R1:W5:Y:S04]  /*26150*/  LD.E.64 R44, desc[UR4][R2.64+0xa8] ;  /* 0x0000a804022c7980 */ /* 0x000368000c101b00 */
[----:B--2---:R-:W2:Y:S04]  /*26160*/  LD.E R10, desc[UR4][R2.64+0x60] ;  /* 0x00006004020a7980 */ /* 0x004ea8000c101900 */
[----:B----4-:R-:W4:Y:S01]  /*26170*/  LD.E.64 R4, desc[UR4][R2.64+0xb0] ;  /* 0x0000b00402047980 */ /* 0x010f22000c101b00 */
[----:B------:R-:W-:-:S04]  /*26180*/  SHF.L.U32 R37, R166, 0x2, RZ ;  /* 0x00000002a6257819 */ /* 0x000fc800000006ff */
[----:B------:R-:W-:Y:S02]  /*26190*/  LOP3.LUT R11, R37, 0x1f8, RZ, 0xc0, !PT ;  /* 0x000001f8250b7812 */ /* 0x000fe400078ec0ff */
[----:B------:R-:W-:Y:S02]  /*261a0*/  LOP3.LUT R9, R9, 0x10, RZ, 0xc0, !PT ;  /* 0x0000001009097812 */ /* 0x000fe400078ec0ff */
[----:B------:R-:W-:Y:S01]  /*261b0*/  LOP3.LUT R11, R11, 0x38, R167, 0x78, !PT ;  /* 0x000000380b0b7812 */ /* 0x000fe200078e78a7 */
[----:B-1----:R-:W-:-:S03]  /*261c0*/  @P1 FMUL.FTZ R8, R8, 0.69314718246459960938 ;  /* 0x3f31721808081820 */ /* 0x002fc60000410000 */
[----:B------:R-:W-:Y:S01]  /*261d0*/  LEA R9, R11, R9, 0x2 ;  /* 0x000000090b097211 */ /* 0x000fe200078e10ff */
[----:B---3--:R-:W-:Y:S01]  /*261e0*/  @P0 FMUL.FTZ R7, R7, 0.69314718246459960938 ;  /* 0x3f31721807070820 */ /* 0x008fe20000410000 */
[----:B------:R-:W-:Y:S02]  /*261f0*/  SHF.L.U32 R42, R235, 0x6, RZ ;  /* 0x00000006eb2a7819 */ /* 0x000fe400000006ff */
[----:B------:R-:W-:Y:S01]  /*26200*/  MOV R40, 0xff800000 ;  /* 0xff80000000287802 */ /* 0x000fe20000000f00 */
[C---:B-----5:R-:W-:Y:S01]  /*26210*/  @P1 FFMA.FTZ R40, R6.reuse, R36, R8 ;  /* 0x0000002406281223 */ /* 0x060fe20000010008 */
        /* <DEDUP_REMOVED lines=30> */
.L_x_7551:
[----:B------:R-:W-:Y:S05]  /*26400*/  BSYNC.RECONVERGENT B0 ;  /* 0x0000000000007941 */ /* 0x000fea0003800200 */
.L_x_7550:
[----:B------:R5:W2:Y:S01]  /*26410*/  LD.E R2, desc[UR4][R2.64+0xc0] ;  /* 0x0000c00402027980 */ /* 0x000aa2000c101900 */
[C---:B------:R-:W-:Y:S01]  /*26420*/  LOP3.LUT R0, R37.reuse, 0xfc0, RZ, 0xc0, !PT ;  /* 0x00000fc025007812 */ /* 0x040fe200078ec0ff */
[----:B------:R-:W-:Y:S01]  /*26430*/  IMAD R41, R42, R41, RZ ;  /* 0x000000292a297224 */ /* 0x000fe200078e02ff */
[----:B------:R-:W-:Y:S02]  /*26440*/  SHF.R.U32.HI R166, RZ, 0x4, R166 ;  /* 0x00000004ffa67819 */ /* 0x000fe400000116a6 */
[----:B------:R-:W-:Y:S02]  /*26450*/  LOP3.LUT R0, R0, 0x3c, R37, 0xf8, !PT ;  /* 0x0000003c00007812 */ /* 0x000fe400078ef825 */
[----:B------:R-:W-:Y:S02]  /*26460*/  LOP3.LUT R37, R37, 0x3c, RZ, 0xc0, !PT ;  /* 0x0000003c25257812 */ /* 0x000fe400078ec0ff */
[----:B------:R-:W-:-:S04]  /*26470*/  IADD3 R0, P0, PT, R41, R0, RZ ;  /* 0x0000000029007210 */ /* 0x000fc80007f1e0ff */
[----:B------:R-:W-:Y:S02]  /*26480*/  LEA.HI.X.SX32 R41, R41, RZ, 0x1, P0 ;  /* 0x000000ff29297211 */ /* 0x000fe400000f0eff */
[----:B------:R-:W-:Y:S01]  /*26490*/  LEA R36, P2, R0, R46, 0x2 ;  /* 0x0000002e00247211 */ /* 0x000fe200078410ff */
[C---:B-----5:R-:W-:Y:S01]  /*264a0*/  VIADD R3, R166.reuse, 0x18 ;  /* 0x00000018a6037836 */ /* 0x060fe20000000000 */
[----:B--2---:R-:W-:Y:S01]  /*264b0*/  ISETP.GE.AND P0, PT, R37, R2, PT ;  /* 0x000000022500720c */ /* 0x004fe20003f06270 */
        /* <DEDUP_REMOVED lines=18> */
[----:B---3--:R-:W-:Y:S04]  /*265e0*/  @!P6 ST.E.128 desc[UR4][R36.64+0x800], R28 ;  /* 0x0008001c2400e985 */ /* 0x008fe8000c101d04 */
[----:B----4-:R-:W-:Y:S04]  /*265f0*/  @!P5 ST.E.128 desc[UR4][R36.64+0x1000], R24 ;  /* 0x001000182400d985 */ /* 0x010fe8000c101d04 */
[----:B-1----:R-:W-:Y:S04]  /*26600*/  @!P4 ST.E.128 desc[UR4][R36.64+0x1800], R20 ;  /* 0x001800142400c985 */ /* 0x002fe8000c101d04 */
[----:B------:R-:W-:Y:S04]  /*26610*/  @!P3 ST.E.128 desc[UR4][R36.64+0x2000], R16 ;  /* 0x002000102400b985 */ /* 0x000fe8000c101d04 */
[----:B------:R-:W-:Y:S04]  /*26620*/  @!P2 ST.E.128 desc[UR4][R36.64+0x2800], R12 ;  /* 0x0028000c2400a985 */ /* 0x000fe8000c101d04 */
[----:B------:R1:W-:Y:S02]  /*26630*/  @!P1 ST.E.128 desc[UR4][R36.64+0x3000], R8 ;  /* 0x0030000824009985 */ /* 0x0003e4000c101d04 */
[----:B-1----:R-:W-:Y:S05]  /*26640*/  @P0 RET.REL.NODEC R2 `(_ZN5flash24flash_fwd_splitkv_kernelI23Flash_fwd_kernel_traitsILi64ELi64ELi256ELi4ELb0ELb0EN7cutlass10bfloat16_tE19Flash_kernel_traitsILi64ELi64ELi256ELi4ES3_EELb0ELb1ELb1ELb0ELb0ELb1ELb1ELb0EEEvNS_16Flash_fwd_paramsE) ;  /* 0xfffffd98026c0950 */ /* 0x002fea0003c3ffff */
[----:B------:R-:W-:Y:S01]  /*26650*/  MOV R235, 0x0 ;  /* 0x0000000000eb7802 */ /* 0x000fe20000000f00 */
[----:B------:R1:W-:Y:S03]  /*26660*/  ST.E.128 desc[UR4][R36.64+0x3800], R4 ;  /* 0x0038000424007985 */ /* 0x0003e6000c101d04 */
[----:B-1----:R-:W-:Y:S05]  /*26670*/  RET.REL.NODEC R234 `(_ZN5flash24flash_fwd_splitkv_kernelI23Flash_fwd_kernel_traitsILi64ELi64ELi256ELi4ELb0ELb0EN7cutlass10bfloat16_tE19Flash_kernel_traitsILi64ELi64ELi256ELi4ES3_EELb0ELb1ELb1ELb0ELb0ELb1ELb1ELb0EEEvNS_16Flash_fwd_paramsE) ;  /* 0xfffffd98ea607950 */ /* 0x002fea0003c3ffff */
.L_x_7549:
[----:B------:R-:W-:Y:S01]  /*26680*/  MOV R7, 0x1f ;  /* 0x0000001f00077802 */ /* 0x000fe20000000f00 */
[----:B------:R-:W-:Y:S01]  /*26690*/  IMAD.MOV.U32 R8, RZ, RZ, 0x2 ;  /* 0x00000002ff087424 */ /* 0x000fe200078e00ff */
[----:B------:R-:W-:Y:S01]  /*266a0*/  MOV R10, R250 ;  /* 0x000000fa000a7202 */ /* 0x000fe20000000f00 */
[----:B------:R-:W-:-:S07]  /*266b0*/  IMAD.MOV.U32 R9, RZ, RZ, -0x1 ;  /* 0xffffffffff097424 */ /* 0x000fce00078e00ff */
[----:B-1---5:R-:W-:Y:S05]  /*266c0*/  WARPSYNC.COLLECTIVE R9, `(.L_x_7552) ;  /* 0x0000000009087348 */ /* 0x022fea0003c00000 */
[----:B------:R2:W3:Y:S02]  /*266d0*/  SHFL.BFLY P0, R7, R10, R8, R7 ;  /* 0x0c0000080a077389 */ /* 0x0004e40000000007 */
[----:B-123-5:R-:W-:Y:S05]  /*266e0*/  ENDCOLLECTIVE ;  /* 0x000000000000791b */ /* 0x02efea0003800000 */
.L_x_7552:
        /* <DEDUP_REMOVED lines=8> */
.L_x_7553:
[----:B------:R-:W-:Y:S01]  /*26770*/  MOV R11, R7 ;  /* 0x00000007000b7202 */ /* 0x000fe20000000f00 */
[----:B------:R-:W-:Y:S01]  /*26780*/  IMAD.MOV.U32 R10, RZ, RZ, R245 ;  /* 0x000000ffff0a7224 */ /* 0x000fe200078e00f5 */
[----:B------:R-:W-:Y:S02]  /*26790*/  MOV R7, 0x1f ;  /* 0x0000001f00077802 */ /* 0x000fe40000000f00 */
[----:B------:R-:W-:-:S07]  /*267a0*/  MOV R8, 0x2 ;  /* 0x0000000200087802 */ /* 0x000fce0000000f00 */
[----:B------:R-:W-:Y:S05]  /*267b0*/  WARPSYNC.COLLECTIVE R9, `(.L_x_7554) ;  /* 0x0000000009087348 */ /* 0x000fea0003c00000 */
[----:B------:R1:W2:Y:S02]  /*267c0*/  SHFL.BFLY P0, R7, R10, R8, R7 ;  /* 0x0c0000080a077389 */ /* 0x0002a40000000007 */
[----:B-12---:R-:W-:Y:S05]  /*267d0*/  ENDCOLLECTIVE ;  /* 0x000000000000791b */ /* 0x006fea0003800000 */
.L_x_7554:
[----:B------:R-:W-:Y:S01]  /*267e0*/  FADD.FTZ R245, R7, R245 ;  /* 0x000000f507f57221 */ /* 0x000fe20000010000 */
[----:B------:R-:W-:Y:S02]  /*267f0*/  MOV R7, 0x1f ;  /* 0x0000001f00077802 */ /* 0x000fe40000000f00 */
[----:B------:R-:W-:Y:S01]  /*26800*/  MOV R8, 0x1 ;  /* 0x0000000100087802 */ /* 0x000fe20000000f00 */
[----:B------:R-:W-:-:S07]  /*26810*/  IMAD.MOV.U32 R10, RZ, RZ, R245 ;  /* 0x000000ffff0a7224 */ /* 0x000fce00078e00f5 */
[----:B------:R-:W-:Y:S05]  /*26820*/  WARPSYNC.COLLECTIVE R9, `(.L_x_7555) ;  /* 0x0000000009087348 */ /* 0x000fea0003c00000 */
[----:B------:R1:W2:Y:S02]  /*26830*/  SHFL.BFLY P0, R7, R10, R8, R7 ;  /* 0x0c0000080a077389 */ /* 0x0002a40000000007 */
[----:B-12---:R-:W-:Y:S05]  /*26840*/  ENDCOLLECTIVE ;  /* 0x000000000000791b */ /* 0x006fea0003800000 */
.L_x_7555:
[----:B------:R-:W-:Y:S01]  /*26850*/  FADD.FTZ R8, R250, R11 ;  /* 0x0000000bfa087221 */ /* 0x000fe20000010000 */
[----:B------:R-:W-:Y:S06]  /*26860*/  BRA `(.L_x_7556) ;  /* 0xfffffff400047947 */ /* 0x000fec000383ffff */
.L_x_7557:
        /* <DEDUP_REMOVED lines=9> */
.L_x_14767:


//--------------------- .text._ZN5flash24flash_fwd_splitkv_kernelI23Flash_fwd_kernel_traitsILi64ELi64ELi256ELi4ELb0ELb0EN7cutlass10bfloat16_tE19Flash_kernel_traitsILi64ELi64ELi256ELi4ES3_EELb0ELb1ELb0ELb0ELb1ELb0ELb1ELb1EEEvNS_16Flash_fwd_paramsE --------------------------
	.section	.text._ZN5flash24flash_fwd_splitkv_kernelI23Flash_fwd_kernel_traitsILi64ELi64ELi256ELi4ELb0ELb0EN7cutlass10bfloat16_tE19Flash_kernel_traitsILi64ELi64ELi256ELi4ES3_EELb0ELb1ELb0ELb0ELb1ELb0ELb1ELb1EEEvNS_16Flash_fwd_paramsE,"ax",@progbits
	.align	128
        .global         _ZN5flash24flash_fwd_splitkv_kernelI23Flash_fwd_kernel_traitsILi64ELi64ELi256ELi4ELb0ELb0EN7cutlass10bfloat16_tE19Flash_kernel_traitsILi64ELi64ELi256ELi4ES3_EELb0ELb1ELb0ELb0ELb1ELb0ELb1ELb1EEEvNS_16Flash_fwd_paramsE
        .type           _ZN5flash24flash_fwd_splitkv_kernelI23Flash_fwd_kernel_traitsILi64ELi64ELi256ELi4ELb0ELb0EN7cutlass10bfloat16_tE19Flash_kernel_traitsILi64ELi64ELi256ELi4ES3_EELb0ELb1ELb0ELb0ELb1ELb0ELb1ELb1EEEvNS_16Flash_fwd_paramsE,@function
        .size           _ZN5flash24flash_fwd_splitkv_kernelI23Flash_fwd_kernel_traitsILi64ELi64ELi256ELi4ELb0ELb0EN7cutlass10bfloat16_tE19Flash_kernel_traitsILi64ELi64ELi256ELi4ES3_EELb0ELb1ELb0ELb0ELb1ELb0ELb1ELb1EEEvNS_16Flash_fwd_paramsE,(.L_x_14768 - _ZN5flash24flash_fwd_splitkv_kernelI23Flash_fwd_kernel_traitsILi64ELi64ELi256ELi4ELb0ELb0EN7cutlass10bfloat16_tE19Flash_kernel_traitsILi64ELi64ELi256ELi4ES3_EELb0ELb1ELb0ELb0ELb1ELb0ELb1ELb1EEEvNS_16Flash_fwd_paramsE)
        .other          _ZN5flash24flash_fwd_splitkv_kernelI23Flash_fwd_kernel_traitsILi64ELi64ELi256ELi4ELb0ELb0EN7cutlass10bfloat16_tE19Flash_kernel_traitsILi64ELi64ELi256ELi4ES3_EELb0ELb1ELb0ELb0ELb1ELb0ELb1ELb1EEEvNS_16Flash_fwd_paramsE,@"STO_CUDA_ENTRY STV_DEFAULT"
_ZN5flash24flash_fwd_splitkv_kernelI23Flash_fwd_kernel_traitsILi64ELi64ELi256ELi4ELb0ELb0EN7cutlass10bfloat16_tE19Flash_kernel_traitsILi64ELi64ELi256ELi4ES3_EELb0ELb1ELb0ELb0ELb1ELb0ELb1ELb1EEEvNS_16Flash_fwd_paramsE:
.text._ZN5flash24flash_fwd_splitkv_kernelI23Flash_fwd_kernel_traitsILi64ELi64ELi256ELi4ELb0ELb0EN7cutlass10bfloat16_tE19Flash_kernel_traitsILi64ELi64ELi256ELi4ES3_EELb0ELb1ELb0ELb0ELb1ELb0ELb1ELb1EEEvNS_16Flash_fwd_paramsE:
        /* <DEDUP_REMOVED lines=30> */
[----:B-1----:R-:W-:Y:S05]  /*01e0*/  CALL.REL.NOINC `($_ZN5flash24flash_fwd_splitkv_kernelI23Flash_fwd_kernel_traitsILi64ELi64ELi256ELi4ELb0ELb0EN7cutlass10bfloat16_tE19Flash_kernel_traitsILi64ELi64ELi256ELi4ES3_EELb0ELb1ELb0ELb0ELb1ELb0ELb1ELb1EEEvNS_16Flash_fwd_paramsE$_ZN5flash30compute_attn_1rowblock_splitkvI23Flash_fwd_kernel_traitsILi64ELi64ELi256ELi4ELb0ELb0EN7cutlass10bfloat16_tE19Flash_kernel_traitsILi64ELi64ELi256ELi4ES3_EELb0ELb1ELb0ELb0ELb1ELb0ELb1ELb1ENS_16Flash_fwd_paramsEEEvRKT8_iiiii) ;  /* 0x0000000000087944 */ /* 0x002fea0003c00000 */
[----:B------:R-:W-:Y:S05]  /*01f0*/  BSYNC.RECONVERGENT B3 ;  /* 0x0000000000037941 */ /* 0x000fea0003800200 */
.L_x_7558:
[----:B------:R-:W-:Y:S05]  /*0200*/  EXIT ;  /* 0x000000000000794d */ /* 0x000fea0003800000 */
        .type           $_ZN5flash24flash_fwd_splitkv_kernelI23Flash_fwd_kernel_traitsILi64ELi64ELi256ELi4ELb0ELb0EN7cutlass10bfloat16_tE19Flash_kernel_traitsILi64ELi64ELi256ELi4ES3_EELb0ELb1ELb0ELb0ELb1ELb0ELb1ELb1EEEvNS_16Flash_fwd_paramsE$_ZN5flash30compute_attn_1rowblock_splitkvI23Flash_fwd_kernel_traitsILi64ELi64ELi256ELi4ELb0ELb0EN7cutlass10bfloat16_tE19Flash_kernel_traitsILi64ELi64ELi256ELi4ES3_EELb0ELb1ELb0ELb0ELb1ELb0ELb1ELb1ENS_16Flash_fwd_paramsEEEvRKT8_iiiii,@function
        .size           $_ZN5flash24flash_fwd_splitkv_kernelI23Flash_fwd_kernel_traitsILi64ELi64ELi256ELi4ELb0ELb0EN7cutlass10bfloat16_tE19Flash_kernel_traitsILi64ELi64ELi256ELi4ES3_EELb0ELb1ELb0ELb0ELb1ELb0ELb1ELb1EEEvNS_16Flash_fwd_paramsE$_ZN5flash30compute_attn_1rowblock_splitkvI23Flash_fwd_kernel_traitsILi64ELi64ELi256ELi4ELb0ELb0EN7cutlass10bfloat16_tE19Flash_kernel_traitsILi64ELi64ELi256ELi4ES3_EELb0ELb1ELb0ELb0ELb1ELb0ELb1ELb1ENS_16Flash_fwd_paramsEEEvRKT8_iiiii,(.L_x_14768 - $_ZN5flash24flash_fwd_splitkv_kernelI23Flash_fwd_kernel_traitsILi64ELi64ELi256ELi4ELb0ELb0EN7cutlass10bfloat16_tE19Flash_kernel_traitsILi64ELi64ELi256ELi4ES3_EELb0ELb1ELb0ELb0ELb1ELb0ELb1ELb1EEEvNS_16Flash_fwd_paramsE$_ZN5flash30compute_attn_1rowblock_splitkvI23Flash_fwd_kernel_traitsILi64ELi64ELi256ELi4ELb0ELb0EN7cutlass10bfloat16_tE19Flash_kernel_traitsILi64ELi64ELi256ELi4ES3_EELb0ELb1ELb0ELb0ELb1ELb0ELb1ELb1ENS_16Flash_fwd_paramsEEEvRKT8_iiiii)
$_ZN5flash24flash_fwd_splitkv_kernelI23Flash_fwd_kernel_traitsILi64ELi64ELi256ELi4ELb0ELb0EN7cutlass10bfloat16_tE19Flash_kernel_traitsILi64ELi64ELi256ELi4ES3_EELb0ELb1ELb0ELb0ELb1ELb0ELb1ELb1EEEvNS_16Flash_fwd_paramsE$_ZN5flash30compute_attn_1rowblock_splitkvI23Flash_fwd_kernel_traitsILi64ELi64ELi256ELi4ELb0ELb0EN7cutlass10bfloat16_tE19Flash_kernel_traitsILi64ELi64ELi256ELi4ES3_EELb0ELb1ELb0ELb0ELb1ELb0ELb1ELb1ENS_16Flash_fwd_paramsEEEvRKT8_iiiii:
        /* <DEDUP_REMOVED lines=40> */
.L_x_7560:
[----:B------:R-:W-:Y:S05]  /*0490*/  BSYNC.RECONVERGENT B0 ;  /* 0x0000000000007941 */ /* 0x000fea0003800200 */
.L_x_7559:
[----:B------:R-:W-:Y:S04]  /*04a0*/  BSSY.RECONVERGENT B0, `(.L_x_7561) ;  /* 0x0000007000007945 */ /* 0x000fe80003800200 */
[----:B------:R-:W-:Y:S05]  /*04b0*/  @!P4 BRA `(.L_x_7562) ;  /* 0x000000000014c947 */ /* 0x000fea0003800000 */
[----:B-----5:R-:W3:Y:S02]  /*04c0*/  LD.E.U8 R0, desc[UR4][R134.64+0x1b2] ;  /* 0x0001b20486007980 */ /* 0x020ee4000c101100 */
[----:B---3--:R-:W-:-:S13]  /*04d0*/  ISETP.NE.AND P0, PT, R0, RZ, PT ;  /* 0x000000ff0000720c */ /* 0x008fda0003f05270 */
[----:B------:R-:W3:Y:S02]  /*04e0*/  @P0 LD.E R0, desc[UR4][R2.64+0x4] ;  /* 0x0000040402000980 */ /* 0x000ee4000c101900 */
[----:B---3--:R-:W-:-:S06]  /*04f0*/  @P0 IADD3 R0, PT, PT, R0, -R20, RZ ;  /* 0x8000001400000210 */ /* 0x008fcc0007ffe0ff */
[----:B------:R3:W5:Y:S02]  /*0500*/  @!P0 LD.E R0, desc[UR4][R2.64] ;  /* 0x0000000402008980 */ /* 0x000764000c101900 */
.L_x_7562:
[----:B------:R-:W-:Y:S05]  /*0510*/  BSYNC.RECONVERGENT B0 ;  /* 0x0000000000007941 */ /* 0x000fea0003800200 */
.L_x_7561:
        /* <DEDUP_REMOVED lines=11> */
.L_x_7564:
[----:B--23--:R-:W2:Y:S01]  /*05d0*/  LD.E.64 R2, desc[UR4][R134.64+0x108] ;  /* 0x0001080486027980 */ /* 0x00cea2000c101b00 */
[----:B------:R-:W-:Y:S01]  /*05e0*/  BSSY.RECONVERGENT B0, `(.L_x_7566) ;  /* 0x0000006000007945 */ /* 0x000fe20003800200 */
[----:B------:R-:W-:Y:S01]  /*05f0*/  IMAD.MOV.U32 R0, RZ, RZ, RZ ;  /* 0x000000ffff007224 */ /* 0x000fe200078e00ff */
[----:B--2---:R-:W-:-:S04]  /*0600*/  ISETP.NE.U32.AND P0, PT, R2, RZ, PT ;  /* 0x000000ff0200720c */ /* 0x004fc80003f05070 */
[----:B------:R-:W-:-:S13]  /*0610*/  ISETP.NE.AND.EX P0, PT, R3, RZ, PT, P0 ;  /* 0x000000ff0300720c */ /* 0x000fda0003f05300 */
[----:B------:R-:W-:Y:S05]  /*0620*/  @!P0 BRA `(.L_x_7567) ;  /* 0x0000000000048947 */ /* 0x000fea0003800000 */
[----:B------:R2:W5:Y:S02]  /*0630*/  LD.E R0, desc[UR4][R134.64+0xbc] ;  /* 0x0000bc0486007980 */ /* 0x000564000c101900 */
.L_x_7567:
[----:B------:R-:W-:Y:S05]  /*0640*/  BSYNC.RECONVERGENT B0 ;  /* 0x0000000000007941 */ /* 0x000fea0003800200 */
.L_x_7566:
[----:B-----5:R-:W-:Y:S02]  /*0650*/  IADD3 R133, PT, PT, R113, R0, RZ ;  /* 0x0000000071857210 */ /* 0x020fe40007ffe0ff */
.L_x_7565:
[----:B------:R-:W-:Y:S05]  /*0660*/  BSYNC.RECONVERGENT B1 ;  /* 0x0000000000017941 */ /* 0x000fea0003800200 */
.L_x_7563:
[----:B------:R-:W3:Y:S01]  /*0670*/  S2R R37, SR_CTAID.X ;  /* 0x0000000000257919 */ /* 0x000ee20000002500 */
[----:B------:R-:W-:Y:S01]  /*0680*/  MOV R12, 0x1f0 ;  /* 0x000001f0000c7802 */ /* 0x000fe20000000f00 */
[----:B------:R-:W-:-:S03]  /*0690*/  IMAD.MOV.U32 R3, RZ, RZ, 0x0 ;  /* 0x00000000ff037424 */ /* 0x000fc600078e00ff */
[----:B------:R-:W-:Y:S01]  /*06a0*/  MOV R2, R12 ;  /* 0x0000000c00027202 */ /* 0x000fe20000000f00 */
[----:B---3--:R-:W-:-:S05]  /*06b0*/  IMAD.SHL.U32 R165, R37, 0x40, RZ ;  /* 0x0000004025a57824 */ /* 0x008fca00078e00ff */
[----:B------:R-:W-:-:S13]  /*06c0*/  ISETP.GT.AND P0, PT, R14, R165, PT ;  /* 0x000000a50e00720c */ /* 0x000fda0003f04270 */
[----:B-12-4-:R-:W-:Y:S05]  /*06d0*/  @!P0 RET.REL.NODEC R2 `(_ZN5flash24flash_fwd_splitkv_kernelI23Flash_fwd_kernel_traitsILi64ELi64ELi256ELi4ELb0ELb0EN7cutlass10bfloat16_tE19Flash_kernel_traitsILi64ELi64ELi256ELi4ES3_EELb0ELb1ELb0ELb0ELb1ELb0ELb1ELb1EEEvNS_16Flash_fwd_paramsE) ;  /* 0xfffffff802488950 */ /* 0x016fea0003c3ffff */
        /* <DEDUP_REMOVED lines=51> */
[C---:B------:R-:W-:Y:S02]  /*0a10*/  VIADDMNMX R0, R2.reuse, R0, R4, PT ;  /* 0x0000000002007246 */ /* 0x040fe40003800104 */
[----:B------:R-:W-:Y:S02]  /*0a20*/  VIMNMX R43, PT, PT, R2, R5, !PT ;  /* 0x00000005022b7248 */ /* 0x000fe40007fe0100 */
[----:B------:R-:W-:-:S04]  /*0a30*/  VIMNMX R39, PT, PT, R0, R3, PT ;  /* 0x0000000300277248 */ /* 0x000fc80003fe0100 */
[----:B------:R-:W-:Y:S01]  /*0a40*/  ISETP.GE.AND P0, PT, R43, R39, PT ;  /* 0x000000272b00720c */ /* 0x000fe20003f06270 */
[----:B------:R1:W-:Y:S04]  /*0a50*/  STL [R1+0x68], R39 ;  /* 0x0000682701007387 */ /* 0x0003e80000100800 */
[----:B------:R1:W-:Y:S08]  /*0a60*/  STL [R1+0x58], R43 ;  /* 0x0000582b01007387 */ /* 0x0003f00000100800 */
        /* <DEDUP_REMOVED lines=8> */
[----:B------:R-:W-:-:S05]  /*0af0*/  IMAD.IADD R8, R14, 0x1, -R165 ;  /* 0x000000010e087824 */ /* 0x000fca00078e0aa5 */
[C---:B------:R-:W-:Y:S01]  /*0b00*/  ISETP.GE.AND P5, PT, R9.reuse, R8, PT ;  /* 0x000000080900720c */ /* 0x040fe20003fa6270 */
[----:B------:R-:W-:-:S05]  /*0b10*/  VIADD R10, R9, 0x18 ;  /* 0x00000018090a7836 */ /* 0x000fca0000000000 */
[----:B------:R-:W-:Y:S01]  /*0b20*/  ISETP.GE.AND P4, PT, R10, R8, PT ;  /* 0x000000080a00720c */ /* 0x000fe20003f86270 */
[C---:B------:R-:W-:Y:S02]  /*0b30*/  VIADD R10, R9.reuse, 0x20 ;  /* 0x00000020090a7836 */ /* 0x040fe40000000000 */
[----:B--2---:R-:W-:Y:S02]  /*0b40*/  IMAD R0, R6, UR8, R40 ;  /* 0x0000000806007c24 */ /* 0x004fe4000f8e0228 */
[----:B------:R-:W-:Y:S02]  /*0b50*/  VIADD R6, R9, 0x10 ;  /* 0x0000001009067836 */ /* 0x000fe40000000000 */
[----:B---3--:R-:W-:-:S04]  /*0b60*/  IMAD R0, R0, R4, R15 ;  /* 0x0000000400007224 */ /* 0x008fc800078e020f */
[----:B------:R-:W-:Y:S02]  /*0b70*/  IMAD R0, R7, R0, R165 ;  /* 0x0000000007007224 */ /* 0x000fe400078e02a5 */
[----:B------:R-:W-:Y:S02]  /*0b80*/  VIADD R7, R9, 0x8 ;  /* 0x0000000809077836 */ /* 0x000fe40000000000 */
[----:B----4-:R-:W-:Y:S01]  /*0b90*/  IMAD R4, R0, R5, RZ ;  /* 0x0000000500047224 */ /* 0x010fe200078e02ff */
[----:B------:R-:W-:Y:S02]  /*0ba0*/  ISETP.GE.AND P6, PT, R6, R8, PT ;  /* 0x000000080600720c */ /* 0x000fe40003fc6270 */
[----:B------:R-:W-:Y:S02]  /*0bb0*/  IADD3 R6, P0, PT, R0, R9, RZ ;  /* 0x0000000900067210 */ /* 0x000fe40007f1e0ff */
[----:B------:R-:W-:Y:S02]  /*0bc0*/  LEA R5, P1, R225, R4, 0x2 ;  /* 0x00000004e1057211 */ /* 0x000fe400078210ff */
[----:B------:R-:W-:-:S02]  /*0bd0*/  ISETP.GE.AND P3, PT, R7, R8, PT ;  /* 0x000000080700720c */ /* 0x000fc40003f66270 */
[----:B------:R-:W-:Y:S02]  /*0be0*/  LEA.HI.X.SX32 R7, R0, RZ, 0x1, P0 ;  /* 0x000000ff00077211 */ /* 0x000fe400000f0eff */
[----:B------:R-:W-:Y:S02]  /*0bf0*/  LEA.HI.X.SX32 R0, R4, RZ, 0x1, P1 ;  /* 0x000000ff04007211 */ /* 0x000fe400008f0eff */
[----:B-----5:R-:W-:-:S04]  /*0c00*/  LEA R2, P0, R6, R2, 0x2 ;  /* 0x0000000206027211 */ /* 0x020fc800078010ff */
[----:B------:R-:W-:Y:S02]  /*0c10*/  LEA.HI.X R3, R6, R3, R7, 0x2, P0 ;  /* 0x0000000306037211 */ /* 0x000fe400000f1407 */
[----:B------:R-:W-:Y:S02]  /*0c20*/  LOP3.LUT P0, R225, R225, 0xf, RZ, 0xc0, !PT ;  /* 0x0000000fe1e17812 */ /* 0x000fe4000780c0ff */
[----:B------:R-:W-:-:S04]  /*0c30*/  LEA R4, P1, R5, R134, 0x2 ;  /* 0x0000008605047211 */ /* 0x000fc800078210ff */
[----:B------:R-:W-:Y:S01]  /*0c40*/  LEA.HI.X R5, R5, R135, R0, 0x2, P1 ;  /* 0x0000008705057211 */ /* 0x000fe200008f1400 */
[----:B------:R-:W-:Y:S01]  /*0c50*/  VIADD R0, R9, 0x30 ;  /* 0x0000003009007836 */ /* 0x000fe20000000000 */
[----:B------:R-:W-:-:S03]  /*0c60*/  ISETP.NE.OR P2, PT, R225, RZ, P3 ;  /* 0x000000ffe100720c */ /* 0x000fc60001f45670 */
[----:B------:R-:W-:Y:S01]  /*0c70*/  @!P3 ST.E.128 desc[UR4][R4.64+0x800], RZ ;  /* 0x000800ff0400b985 */ /* 0x000fe2000c101d04 */
[-C--:B------:R-:W-:Y:S01]  /*0c80*/  ISETP.GE.AND P3, PT, R0, R8.reuse, PT ;  /* 0x000000080000720c */ /* 0x080fe20003f66270 */
[C---:B------:R-:W-:Y:S02]  /*0c90*/  VIADD R0, R9.reuse, 0x38 ;  /* 0x0000003809007836 */ /* 0x040fe40000000000 */
[----:B------:R-:W-:Y:S01]  /*0ca0*/  VIADD R7, R9, 0x28 ;  /* 0x0000002809077836 */ /* 0x000fe20000000000 */
[----:B------:R-:W-:Y:S02]  /*0cb0*/  @!P5 ST.E.128 desc[UR4][R4.64], RZ ;  /* 0x000000ff0400d985 */ /* 0x000fe4000c101d04 */
[-C--:B------:R-:W-:Y:S02]  /*0cc0*/  ISETP.GE.AND P5, PT, R0, R8.reuse, PT ;  /* 0x000000080000720c */ /* 0x080fe40003fa6270 */
[----:B------:R-:W-:Y:S02]  /*0cd0*/  ISETP.GE.AND P1, PT, R10, R8, PT ;  /* 0x000000080a00720c */ /* 0x000fe40003f26270 */
[----:B------:R-:W-:-:S02]  /*0ce0*/  P2R R6, PR, RZ, 0x1 ;  /* 0x00000001ff067803 */ /* 0x000fc40000000000 */
[----:B------:R-:W-:Y:S01]  /*0cf0*/  ISETP.GE.AND P0, PT, R7, R8, PT ;  /* 0x000000080700720c */ /* 0x000fe20003f06270 */
[----:B------:R-:W-:Y:S01]  /*0d00*/  @!P4 ST.E.128 desc[UR4][R4.64+0x1800], RZ ;  /* 0x001800ff0400c985 */ /* 0x000fe2000c101d04 */
[----:B------:R-:W-:-:S05]  /*0d10*/  P2R R0, PR, RZ, 0x20 ;  /* 0x00000020ff007803 */ /* 0x000fca0000000000 */
[----:B------:R-:W-:Y:S01]  /*0d20*/  @!P5 ST.E.128 desc[UR4][R4.64+0x3800], RZ ;  /* 0x003800ff0400d985 */ /* 0x000fe2000c101d04 */
[C---:B------:R-:W-:Y:S02]  /*0d30*/  ISETP.NE.OR P5, PT, R225.reuse, RZ, P4 ;  /* 0x000000ffe100720c */ /* 0x040fe400027a5670 */
[C---:B------:R-:W-:Y:S01]  /*0d40*/  ISETP.NE.OR P4, PT, R225.reuse, RZ, P1 ;  /* 0x000000ffe100720c */ /* 0x040fe20000f85670 */
[----:B------:R-:W-:Y:S01]  /*0d50*/  @!P1 ST.E.128 desc[UR4][R4.64+0x2000], RZ ;  /* 0x002000ff04009985 */ /* 0x000fe2000c101d04 */
[----:B------:R-:W-:-:S03]  /*0d60*/  ISETP.NE.OR P1, PT, R225, RZ, P0 ;  /* 0x000000ffe100720c */ /* 0x000fc60000725670 */
[----:B------:R-:W-:Y:S01]  /*0d70*/  @!P0 ST.E.128 desc[UR4][R4.64+0x2800], RZ ;  /* 0x002800ff04008985 */ /* 0x000fe2000c101d04 */
[C---:B------:R-:W-:Y:S01]  /*0d80*/  ISETP.NE.OR P0, PT, R225.reuse, RZ, P3 ;  /* 0x000000ffe100720c */ /* 0x040fe20001f05670 */
[----:B------:R-:W-:Y:S02]  /*0d90*/  @!P2 IMAD.MOV.U32 R7, RZ, RZ, -0x800000 ;  /* 0xff800000ff07a424 */ /* 0x000fe400078e00ff */
[----:B------:R-:W-:Y:S01]  /*0da0*/  @!P6 ST.E.128 desc[UR4][R4.64+0x1000], RZ ;  /* 0x001000ff0400e985 */ /* 0x000fe2000c101d04 */
[----:B------:R-:W-:-:S03]  /*0db0*/  ISETP.NE.OR P6, PT, R225, RZ, P6 ;  /* 0x000000ffe100720c */ /* 0x000fc600037c5670 */
[----:B------:R2:W-:Y:S04]  /*0dc0*/  @!P3 ST.E.128 desc[UR4][R4.64+0x3000], RZ ;  /* 0x003000ff0400b985 */ /* 0x0005e8000c101d04 */
[----:B------:R3:W-:Y:S01]  /*0dd0*/  @!P2 ST.E desc[UR4][R2.64+0x20], R7 ;  /* 0x000020070200a985 */ /* 0x0007e2000c101904 */
[----:B------:R-:W-:Y:S02]  /*0de0*/  ISETP.NE.AND P2, PT, R6, RZ, PT ;  /* 0x000000ff0600720c */ /* 0x000fe40003f45270 */
[----:B------:R-:W-:Y:S02]  /*0df0*/  ISETP.NE.AND P3, PT, R0, RZ, PT ;  /* 0x000000ff0000720c */ /* 0x000fe40003f65270 */
[----:B------:R-:W-:Y:S01]  /*0e00*/  ISETP.GE.OR P2, PT, R9, R8, P2 ;  /* 0x000000080900720c */ /* 0x000fe20001746670 */
[----:B------:R-:W-:-:S02]  /*0e10*/  @!P6 IMAD.MOV.U32 R0, RZ, RZ, -0x800000 ;  /* 0xff800000ff00e424 */ /* 0x000fc400078e00ff */
[----:B------:R-:W-:Y:S02]  /*0e20*/  @!P4 IMAD.MOV.U32 R6, RZ, RZ, -0x800000 ;  /* 0xff800000ff06c424 */ /* 0x000fe400078e00ff */
[----:B--2---:R-:W-:-:S05]  /*0e30*/  @!P0 IMAD.MOV.U32 R4, RZ, RZ, -0x800000 ;  /* 0xff800000ff048424 */ /* 0x004fca00078e00ff */
[----:B------:R2:W-:Y:S01]  /*0e40*/  @!P0 ST.E desc[UR4][R2.64+0xc0], R4 ;  /* 0x0000c00402008985 */ /* 0x0005e2000c101904 */
[----:B------:R-:W-:Y:S01]  /*0e50*/  ISETP.NE.OR P0, PT, R225, RZ, P3 ;  /* 0x000000ffe100720c */ /* 0x000fe20001f05670 */
[----:B------:R-:W-:Y:S02]  /*0e60*/  @!P1 IMAD.MOV.U32 R5, RZ, RZ, -0x800000 ;  /* 0xff800000ff059424 */ /* 0x000fe400078e00ff */
[----:B------:R4:W-:Y:S01]  /*0e70*/  @!P6 ST.E desc[UR4][R2.64+0x40], R0 ;  /* 0x000040000200e985 */ /* 0x0009e2000c101904 */
[----:B---3--:R-:W-:-:S03]  /*0e80*/  @!P5 IMAD.MOV.U32 R7, RZ, RZ, -0x800000 ;  /* 0xff800000ff07d424 */ /* 0x008fc600078e00ff */
[----:B------:R3:W-:Y:S04]  /*0e90*/  @!P1 ST.E desc[UR4][R2.64+0xa0], R5 ;  /* 0x0000a00502009985 */ /* 0x0007e8000c101904 */
[----:B------:R-:W-:Y:S04]  /*0ea0*/  @!P5 ST.E desc[UR4][R2.64+0x60], R7 ;  /* 0x000060070200d985 */ /* 0x000fe8000c101904 */
[----:B------:R-:W-:Y:S01]  /*0eb0*/  @!P4 ST.E desc[UR4][R2.64+0x80], R6 ;  /* 0x000080060200c985 */ /* 0x000fe2000c101904 */
[----:B--2---:R-:W-:Y:S02]  /*0ec0*/  IMAD.MOV.U32 R4, RZ, RZ, R12 ;  /* 0x000000ffff047224 */ /* 0x004fe400078e000c */
[----:B----4-:R-:W-:-:S02]  /*0ed0*/  @!P2 IMAD.MOV.U32 R0, RZ, RZ, -0x800000 ;  /* 0xff800000ff00a424 */ /* 0x010fc400078e00ff */
[----:B---3--:R-:W-:-:S03]  /*0ee0*/  IMAD.MOV.U32 R5, RZ, RZ, 0x0 ;  /* 0x00000000ff057424 */ /* 0x008fc600078e00ff */
[----:B------:R1:W-:Y:S02]  /*0ef0*/  @!P2 ST.E desc[UR4][R2.64], R0 ;  /* 0x000000000200a985 */ /* 0x0003e4000c101904 */
[----:B-1----:R-:W-:Y:S05]  /*0f00*/  @P0 RET.REL.NODEC R4 `(_ZN5flash24flash_fwd_splitkv_kernelI23Flash_fwd_kernel_traitsILi64ELi64ELi256ELi4ELb0ELb0EN7cutlass10bfloat16_tE19Flash_kernel_traitsILi64ELi64ELi256ELi4ES3_EELb0ELb1ELb0ELb0ELb1ELb0ELb1ELb1EEEvNS_16Flash_fwd_paramsE) ;  /* 0xfffffff0043c0950 */ /* 0x002fea0003c3ffff */
[----:B------:R-:W-:-:S05]  /*0f10*/  MOV R0, 0xff800000 ;  /* 0xff80000000007802 */ /* 0x000fca0000000f00 */
[----:B------:R1:W-:Y:S02]  /*0f20*/  ST.E desc[UR4][R2.64+0xe0], R0 ;  /* 0x0000e00002007985 */ /* 0x0003e4000c101904 */
[----:B-1----:R-:W-:Y:S02]  /*0f30*/  MOV R2, R12 ;  /* 0x0000000c00027202 */ /* 0x002fe40000000f00 */
[----:B------:R-:W-:-:S04]  /*0f40*/  MOV R3, 0x0 ;  /* 0x0000000000037802 */ /* 0x000fc80000000f00 */
[----:B------:R-:W-:Y:S05]  /*0f50*/  RET.REL.NODEC R2 `(_ZN5flash24flash_fwd_splitkv_kernelI23Flash_fwd_kernel_traitsILi64ELi64ELi256ELi4ELb0ELb0EN7cutlass10bfloat16_tE19Flash_kernel_traitsILi64ELi64ELi256ELi4ES3_EELb0ELb1ELb0ELb0ELb1ELb0ELb1ELb1EEEvNS_16Flash_fwd_paramsE) ;  /* 0xfffffff002287950 */ /* 0x000fea0003c3ffff */
.L_x_7568:
[----:B------:R-:W2:Y:S04]  /*0f60*/  LD.E.64 R2, desc[UR4][R134.64+0x158] ;  /* 0x0001580486027980 */ /* 0x000ea8000c101b00 */
[----:B------:R-:W3:Y:S01]  /*0f70*/  LD.E.64 R14, desc[UR4][R134.64+0x160] ;  /* 0x00016004860e7980 */ /* 0x000ee2000c101b00 */
[----:B------:R-:W-:-:S03]  /*0f80*/  IMAD.MOV.U32 R9, RZ, RZ, R40 ;  /* 0x000000ffff097224 */ /* 0x000fc600078e0028 */
[----:B------:R4:W5:Y:S01]  /*0f90*/  LDL R38, [R1+0x74] ;  /* 0x0000740001267983 */ /* 0x0009620000100800 */
        /* <DEDUP_REMOVED lines=9> */
[----:B------:R-:W-:Y:S05]  /*1030*/  @!P0 BRA `(.L_x_7570) ;  /* 0x0000000400848947 */ /* 0x000fea0003800000 */
[----:B-----5:R-:W2:Y:S04]  /*1040*/  LD.E R9, desc[UR4][R134.64+0x170] ;  /* 0x0001700486097980 */ /* 0x020ea8000c101900 */
[----:B------:R-:W3:Y:S04]  /*1050*/  LD.E.64 R6, desc[UR4][R134.64+0x168] ;  /* 0x0001680486067980 */ /* 0x000ee8000c101b00 */
[----:B------:R-:W3:Y:S01]  /*1060*/  LD.E R16, desc[UR4][R134.64+0x68] ;  /* 0x0000680486107980 */ /* 0x000ee2000c101900 */
[----:B------:R-:W-:-:S03]  /*1070*/  LEA R17, R39, 0xffffff00, 0x8 ;  /* 0xffffff0027117811 */ /* 0x000fc600078e40ff */
[----:B------:R-:W3:Y:S01]  /*1080*/  LD.E.64 R232, desc[UR4][R134.64+0x38] ;  /* 0x0000380486e87980 */ /* 0x000ee2000c101b00 */
[----:B------:R-:W-:-:S03]  /*1090*/  IABS R8, R17 ;  /* 0x0000001100087213 */ /* 0x000fc60000000000 */
        /* <DEDUP_REMOVED lines=10> */
[----:B------:R-:W-:-:S04]  /*1140*/  IMAD R0, R0, R4, RZ ;  /* 0x0000000400007224 */ /* 0x000fc800078e02ff */
[----:B------:R-:W-:Y:S01]  /*1150*/  IMAD.HI.U32 R5, R3, R0, R2 ;  /* 0x0000000003057227 */ /* 0x000fe200078e0002 */
[----:B------:R-:W-:Y:S02]  /*1160*/  IADD3 R0, PT, PT, RZ, -R10, RZ ;  /* 0x8000000aff007210 */ /* 0x000fe40007ffe0ff */
[----:B------:R-:W-:Y:S01]  /*1170*/  ISETP.NE.AND P3, PT, R9, RZ, PT ;  /* 0x000000ff0900720c */ /* 0x000fe20003f65270 */
[----:B------:R-:W-:Y:S01]  /*1180*/  IMAD.MOV.U32 R2, RZ, RZ, R8 ;  /* 0x000000ffff027224 */ /* 0x000fe200078e0008 */
[----:B------:R-:W2:Y:S01]  /*1190*/  LD.E.64 R10, desc[UR4][R134.64+0x50] ;  /* 0x00005004860a7980 */ /* 0x000ea2000c101b00 */
        /* <DEDUP_REMOVED lines=75> */
.L_x_7570:
        /* <DEDUP_REMOVED lines=8> */
[----:B------:R-:W-:Y:S01]  /*16d0*/  @P0 IMAD.IADD R7, R13, 0x1, R20 ;  /* 0x000000010d070824 */ /* 0x000fe200078e0214 */
[----:B------:R-:W-:-:S04]  /*16e0*/  LEA R12, R39, 0xffffff00, 0x8 ;  /* 0xffffff00270c7811 */ /* 0x000fc800078e40ff */
[----:B------:R-:W-:Y:S02]  /*16f0*/  SHF.R.S32.HI R17, RZ, 0x1f, R12 ;  /* 0x0000001fff117819 */ /* 0x000fe4000001140c */
[----:B------:R-:W-:Y:S02]  /*1700*/  MOV R30, RZ ;  /* 0x000000ff001e7202 */ /* 0x000fe40000000f00 */
[----:B------:R-:W-:Y:S02]  /*1710*/  MOV R29, RZ ;  /* 0x000000ff001d7202 */ /* 0x000fe40000000f00 */
[----:B--2---:R-:W-:-:S04]  /*1720*/  IABS R0, R16 ;  /* 0x0000001000007213 */ /* 0x004fc80000000000 */
[----:B------:R-:W-:-:S04]  /*1730*/  MOV R8, R0 ;  /* 0x0000000000087202 */ /* 0x000fc80000000f00 */
[----:B------:R-:W2:Y:S08]  /*1740*/  I2F.RP R2, R8 ;  /* 0x0000000800027306 */ /* 0x000eb00000209400 */
[----:B--2---:R-:W2:Y:S02]  /*1750*/  MUFU.RCP R2, R2 ;  /* 0x0000000200027308 */ /* 0x004ea40000001000 */
[----:B--2---:R-:W-:-:S06]  /*1760*/  IADD3 R2, PT, PT, R2, 0xffffffe, RZ ;  /* 0x0ffffffe02027810 */ /* 0x004fcc0007ffe0ff */
[----:B------:R-:W2:Y:S01]  /*1770*/  F2I.FTZ.U32.TRUNC.NTZ R3, R2 ;  /* 0x0000000200037305 */ /* 0x000ea2000021f000 */
[----:B------:R-:W-:Y:S01]  /*1780*/  IABS R5, R16 ;  /* 0x0000001000057213 */ /* 0x000fe20000000000 */
[----:B--2---:R-:W-:Y:S01]  /*1790*/  IMAD.MOV R0, RZ, RZ, -R3 ;  /* 0x000000ffff007224 */ /* 0x004fe200078e0a03 */
[----:B------:R-:W-:-:S03]  /*17a0*/  MOV R2, RZ ;  /* 0x000000ff00027202 */ /* 0x000fc60000000f00 */
[----:B------:R-:W-:Y:S01]  /*17b0*/  IMAD R4, R0, R8, RZ ;  /* 0x0000000800047224 */ /* 0x000fe200078e02ff */
[----:B-----5:R-:W-:-:S03]  /*17c0*/  IABS R0, R38 ;  /* 0x0000002600007213 */ /* 0x020fc60000000000 */
        /* <DEDUP_REMOVED lines=9> */
[----:B------:R-:W-:-:S04]  /*1860*/  @!P0 SHF.R.S32.HI R5, RZ, 0x1f, R9 ;  /* 0x0000001fff058819 */ /* 0x000fc80000011409 */
[----:B------:R-:W-:Y:S01]  /*1870*/  @!P0 IADD3 R3, PT, PT, R3, R4, RZ ;  /* 0x0000000403038210 */ /* 0x000fe20007ffe0ff */
[----:B------:R-:W-:-:S04]  /*1880*/  @!P0 IMAD R4, R11, R9, RZ ;  /* 0x000000090b048224 */ /* 0x000fc800078e02ff */
[----:B------:R-:W-:Y:S01]  /*1890*/  @!P1 IADD3 R0, PT, PT, R0, -R8, RZ ;  /* 0x8000000800009210 */ /* 0x000fe20007ffe0ff */
[----:B------:R-:W-:-:S03]  /*18a0*/  @!P0 IMAD R11, R10, R5, R4 ;  /* 0x000000050a0b8224 */ /* 0x000fc600078e0204 */
[----:B------:R-:W-:Y:S01]  /*18b0*/  ISETP.GE.U32.AND P4, PT, R0, R8, PT ;  /* 0x000000080000720c */ /* 0x000fe20003f86070 */
[----:B------:R-:W-:Y:S01]  /*18c0*/  @!P0 IMAD.WIDE.U32 R4, R10, R9, R2 ;  /* 0x000000090a048225 */ /* 0x000fe200078e0002 */
[----:B------:R-:W-:-:S03]  /*18d0*/  LOP3.LUT R0, R38, R16, RZ, 0x3c, !PT ;  /* 0x0000001026007212 */ /* 0x000fc600078e3cff */
[-C--:B------:R-:W-:Y:S02]  /*18e0*/  @P0 IMAD R10, R233, R7.reuse, RZ ;  /* 0x00000007e90a0224 */ /* 0x080fe400078e02ff */
[----:B------:R-:W-:Y:S01]  /*18f0*/  @P0 IMAD.WIDE.U32 R2, R232, R7, RZ ;  /* 0x00000007e8020225 */ /* 0x000fe200078e00ff */
[----:B------:R-:W-:Y:S02]  /*1900*/  @!P0 IADD3 R5, PT, PT, R5, R11, RZ ;  /* 0x0000000b05058210 */ /* 0x000fe40007ffe0ff */
[----:B------:R-:W-:Y:S01]  /*1910*/  @!P1 IADD3 R6, PT, PT, R6, 0x1, RZ ;  /* 0x0000000106069810 */ /* 0x000fe20007ffe0ff */
[----:B------:R-:W-:Y:S01]  /*1920*/  @P0 IMAD.IADD R5, R3, 0x1, R10 ;  /* 0x0000000103050824 */ /* 0x000fe200078e020a */
[----:B------:R-:W-:Y:S02]  /*1930*/  @P0 MOV R4, R2 ;  /* 0x0000000200040202 */ /* 0x000fe40000000f00 */
[----:B------:R-:W-:Y:S02]  /*1940*/  ISETP.GE.AND P2, PT, R0, RZ, PT ;  /* 0x000000ff0000720c */ /* 0x000fe40003f46270 */
[----:B------:R-:W-:Y:S01]  /*1950*/  ISETP.NE.AND P3, PT, R16, RZ, PT ;  /* 0x000000ff1000720c */ /* 0x000fe20003f65270 */
[----:B------:R-:W-:Y:S01]  /*1960*/  IMAD R0, R233, R12, RZ ;  /* 0x0000000ce9007224 */ /* 0x000fe200078e02ff */
[----:B------:R-:W-:Y:S01]  /*1970*/  @!P0 SHF.R.S32.HI R7, RZ, 0x1f, R13 ;  /* 0x0000001fff078819 */ /* 0x000fe2000001140d */
[----:B------:R-:W-:Y:S01]  /*1980*/  @!P0 IMAD R8, R61, R13, RZ ;  /* 0x0000000d3d088224 */ /* 0x000fe200078e02ff */
[----:B------:R-:W-:Y:S01]  /*1990*/  MOV R3, R5 ;  /* 0x0000000500037202 */ /* 0x000fe20000000f00 */
[----:B------:R-:W-:Y:S01]  /*19a0*/  IMAD.MOV.U32 R2, RZ, RZ, R4 ;  /* 0x000000ffff027224 */ /* 0x000fe200078e0004 */
[----:B------:R-:W-:Y:S01]  /*19b0*/  @P4 IADD3 R6, PT, PT, R6, 0x1, RZ ;  /* 0x0000000106064810 */ /* 0x000fe20007ffe0ff */
[----:B------:R-:W-:-:S02]  /*19c0*/  IMAD R10, R17, R232, R0 ;  /* 0x000000e8110a7224 */ /* 0x000fc400078e0200 */
        /* <DEDUP_REMOVED lines=8> */
[----:B----4-:R-:W-:Y:S01]  /*1a50*/  @!P0 IMAD R10, R15, R9, RZ ;  /* 0x000000090f0a8224 */ /* 0x010fe200078e02ff */
        /* <DEDUP_REMOVED lines=17> */
[----:B-1----:R-:W-:-:S02]  /*1b70*/  @P0 IADD3 R13, PT, PT, R3, R0, RZ ;  /* 0x00000000030d0210 */ /* 0x002fc40007ffe0ff */
.L_x_7571:
[----:B------:R-:W-:Y:S05]  /*1b80*/  BSYNC.RECONVERGENT B0 ;  /* 0x0000000000007941 */ /* 0x000fea0003800200 */
.L_x_7569:
        /* <DEDUP_REMOVED lines=8> */
[----:B------:R-:W-:-:S04]  /*1c10*/  IABS R4, R16 ;  /* 0x0000001000047213 */ /* 0x000fc80000000000 */
        /* <DEDUP_REMOVED lines=12> */
[----:B------:R-:W-:Y:S02]  /*1ce0*/  IMAD.MOV.U32 R33, RZ, RZ, RZ ;  /* 0x000000ffff217224 */ /* 0x000fe400078e00ff */
[----:B------:R-:W-:-:S04]  /*1cf0*/  IMAD R0, R5, R2, R0 ;  /* 0x0000000205007224 */ /* 0x000fc800078e0200 */
[----:B------:R1:W5:Y:S01]  /*1d00*/  @P6 LD.E R33, desc[UR4][R34.64] ;  /* 0x0000000422216980 */ /* 0x000362000c101900 */
[----:B------:R-:W-:Y:S02]  /*1d10*/  ISETP.GT.U32.AND P1, PT, R4, R0, PT ;  /* 0x000000000400720c */ /* 0x000fe40003f24070 */
[----:B------:R-:W-:Y:S02]  /*1d20*/  SHF.L.U32 R42, R225, 0x3, RZ ;  /* 0x00000003e12a7819 */ /* 0x000fe400000006ff */
[----:B------:R-:W-:-:S09]  /*1d30*/  LOP3.LUT R2, R38, R16, RZ, 0x3c, !PT ;  /* 0x0000001026027212 */ /* 0x000fd200078e3cff */
[----:B------:R-:W-:Y:S01]  /*1d40*/  @!P1 IMAD.IADD R0, R0, 0x1, -R4 ;  /* 0x0000000100009824 */ /* 0x000fe200078e0a04 */
[----:B-1----:R-:W1:Y:S04]  /*1d50*/  S2R R34, SR_CgaCtaId ;  /* 0x0000000000227919 */ /* 0x002e680000008800 */
[----:B------:R-:W-:Y:S02]  /*1d60*/  ISETP.GE.U32.AND P4, PT, R0, R4, PT ;  /* 0x000000040000720c */ /* 0x000fe40003f86070 */
[----:B------:R-:W-:Y:S02]  /*1d70*/  LOP3.LUT R14, R42, 0x38, RZ, 0xc0, !PT ;  /* 0x000000382a0e7812 */ /* 0x000fe400078ec0ff */
[----:B------:R-:W-:Y:S02]  /*1d80*/  ISETP.GE.AND P3, PT, R2, RZ, PT ;  /* 0x000000ff0200720c */ /* 0x000fe40003f66270 */
[----:B------:R-:W-:-:S02]  /*1d90*/  IADD3 R2, P2, PT, R14, R7, RZ ;  /* 0x000000070e027210 */ /* 0x000fc40007f5e0ff */
[----:B------:R-:W-:Y:S02]  /*1da0*/  @!P1 IADD3 R5, PT, PT, R5, 0x1, RZ ;  /* 0x0000000105059810 */ /* 0x000fe40007ffe0ff */
[C---:B------:R-:W-:Y:S01]  /*1db0*/  LOP3.LUT R41, R42.reuse, 0x1c0, RZ, 0xc0, !PT ;  /* 0x000001c02a297812 */ /* 0x040fe200078ec0ff */
[----:B-----5:R-:W-:Y:S01]  /*1dc0*/  IMAD R0, R17, R60, RZ ;  /* 0x0000003c11007224 */ /* 0x020fe200078e02ff */
[----:B------:R-:W-:Y:S01]  /*1dd0*/  MOV R31, 0x400 ;  /* 0x00000400001f7802 */ /* 0x000fe20000000f00 */
[----:B------:R-:W-:Y:S01]  /*1de0*/  IMAD.X R3, RZ, RZ, R13, P2 ;  /* 0x000000ffff037224 */ /* 0x000fe200010e060d */
[----:B------:R-:W-:Y:S01]  /*1df0*/  LOP3.LUT R6, R42, 0x1e00, RZ, 0xc0, !PT ;  /* 0x00001e002a067812 */ /* 0x000fe200078ec0ff */
[----:B------:R-:W-:Y:S01]  /*1e00*/  @P4 VIADD R5, R5, 0x1 ;  /* 0x0000000105054836 */ /* 0x000fe20000000000 */
[----:B------:R-:W-:Y:S02]  /*1e10*/  LOP3.LUT R4, R41, 0x38, R225, 0xf8, !PT ;  /* 0x0000003829047812 */ /* 0x000fe400078ef8e1 */
[----:B------:R-:W-:Y:S01]  /*1e20*/  ISETP.NE.AND P1, PT, R16, RZ, PT ;  /* 0x000000ff1000720c */ /* 0x000fe20003f25270 */
[----:B------:R1:W-:Y:S01]  /*1e30*/  STL [R1+0x5c], R41 ;  /* 0x00005c2901007387 */ /* 0x0003e20000100800 */
[----:B------:R-:W-:-:S02]  /*1e40*/  IMAD R0, R12, R61, R0 ;  /* 0x0000003d0c007224 */ /* 0x000fc400078e0200 */
[----:B------:R-:W-:-:S04]  /*1e50*/  IMAD.WIDE.U32 R2, R12, R60, R2 ;  /* 0x0000003c0c027225 */ /* 0x000fc800078e0002 */
[----:B------:R-:W-:Y:S01]  /*1e60*/  IMAD.MOV.U32 R12, RZ, RZ, R5 ;  /* 0x000000ffff0c7224 */ /* 0x000fe200078e0005 */
[----:B------:R-:W-:-:S03]  /*1e70*/  IADD3 R3, PT, PT, R3, R0, RZ ;  /* 0x0000000003037210 */ /* 0x000fc60007ffe0ff */
[----:B------:R-:W-:Y:S01]  /*1e80*/  @!P3 IMAD.MOV R12, RZ, RZ, -R12 ;  /* 0x000000ffff0cb224 */ /* 0x000fe200078e0a0c */
[----:B------:R-:W-:Y:S02]  /*1e90*/  @!P1 LOP3.LUT R12, RZ, R16, RZ, 0x33, !PT ;  /* 0x00000010ff0c9212 */ /* 0x000fe400078e33ff */
[----:B-1----:R-:W-:Y:S02]  /*1ea0*/  LEA R41, R34, R31, 0x18 ;  /* 0x0000001f22297211 */ /* 0x002fe400078ec0ff */
[----:B------:R-:W-:Y:S02]  /*1eb0*/  LOP3.LUT R31, R6, R4, R14, 0xf6, !PT ;  /* 0x00000004061f7212 */ /* 0x000fe400078ef60e */
[----:B------:R-:W-:Y:S02]  /*1ec0*/  SHF.R.U32.HI R72, RZ, 0x3, R225 ;  /* 0x00000003ff487819 */ /* 0x000fe400000116e1 */
[----:B------:R-:W-:Y:S01]  /*1ed0*/  MOV R73, RZ ;  /* 0x000000ff00497202 */ /* 0x000fe20000000f00 */
[----:B------:R-:W-:Y:S01]  /*1ee0*/  IMAD.WIDE.U32 R2, R12, R26, R2 ;  /* 0x0000001a0c027225 */ /* 0x000fe200078e0002 */
[----:B------:R-:W-:-:S02]  /*1ef0*/  SHF.L.U64.HI R88, R232, 0x4, R233 ;  /* 0x00000004e8587819 */ /* 0x000fc400000102e9 */
[----:B------:R-:W-:Y:S01]  /*1f00*/  SHF.L.U64.HI R111, R60, 0x4, R61 ;  /* 0x000000043c6f7819 */ /* 0x000fe2000001023d */
[----:B------:R-:W-:Y:S01]  /*1f10*/  IMAD.SHL.U32 R75, R232, 0x10, RZ ;  /* 0x00000010e84b7824 */ /* 0x000fe200078e00ff */
[----:B------:R-:W-:Y:S02]  /*1f20*/  SHF.L.U32 R105, R60, 0x4, RZ ;  /* 0x000000043c697819 */ /* 0x000fe400000006ff */
[----:B------:R-:W-:Y:S01]  /*1f30*/  LEA R81, R31, R41, 0x1 ;  /* 0x000000291f517211 */ /* 0x000fe200078e08ff */
[----:B--2---:R-:W-:-:S04]  /*1f40*/  @P0 IMAD.WIDE.U32 R4, R8, R32, RZ ;  /* 0x0000002008040225 */ /* 0x004fc800078e00ff */
[----:B------:R-:W-:Y:S02]  /*1f50*/  @P0 IMAD R13, R9, R32, RZ ;  /* 0x00000020090d0224 */ /* 0x000fe400078e02ff */
[----:B---3--:R-:W-:Y:S01]  /*1f60*/  @!P0 IMAD.WIDE.U32 R6, R18, R40, RZ ;  /* 0x0000002812068225 */ /* 0x008fe200078e00ff */
[----:B------:R-:W-:-:S03]  /*1f70*/  @P0 MOV R6, R4 ;  /* 0x0000000400060202 */ /* 0x000fc60000000f00 */
[----:B------:R-:W-:Y:S01]  /*1f80*/  @!P0 IMAD R17, R19, R40, RZ ;  /* 0x0000002813118224 */ /* 0x000fe200078e02ff */
[----:B------:R-:W-:-:S03]  /*1f90*/  IADD3 R4, P1, PT, R14, R6, RZ ;  /* 0x000000060e047210 */ /* 0x000fc60007f3e0ff */
[----:B------:R-:W-:Y:S02]  /*1fa0*/  @!P0 IMAD.IADD R0, R7, 0x1, R17 ;  /* 0x0000000107008824 */ /* 0x000fe400078e0211 */
[----:B------:R-:W-:Y:S01]  /*1fb0*/  @P0 IMAD.IADD R0, R5, 0x1, R13 ;  /* 0x0000000105000824 */ /* 0x000fe200078e020d */
[----:B------:R-:W-:Y:S01]  /*1fc0*/  SHF.R.S32.HI R32, RZ, 0x1f, R12 ;  /* 0x0000001fff207819 */ /* 0x000fe2000001140c */
        /* <DEDUP_REMOVED lines=8> */
[----:B------:R-:W-:Y:S01]  /*2050*/  @P0 IMAD.MOV.U32 R106, RZ, RZ, R8 ;  /* 0x000000ffff6a0224 */ /* 0x000fe200078e0008 */
[----:B------:R-:W-:Y:S01]  /*2060*/  IADD3 R6, P0, PT, R14, R15, RZ ;  /* 0x0000000f0e067210 */ /* 0x000fe20007f1e0ff */
[----:B------:R-:W-:Y:S02]  /*2070*/  IMAD R7, R10, R13, R7 ;  /* 0x0000000d0a077224 */ /* 0x000fe400078e0207 */
[----:B------:R-:W-:-:S04]  /*2080*/  IMAD.WIDE.U32 R4, R38, R10, R4 ;  /* 0x0000000a26047225 */ /* 0x000fc800078e0004 */
[----:B------:R-:W-:Y:S02]  /*2090*/  IMAD.IADD R5, R5, 0x1, R7 ;  /* 0x0000000105057824 */ /* 0x000fe400078e0207 */
[----:B------:R-:W-:-:S04]  /*20a0*/  IMAD.WIDE.U32 R8, R37, 0x40, R72 ;  /* 0x0000004025087825 */ /* 0x000fc800078e0048 */
[----:B------:R-:W-:Y:S02]  /*20b0*/  IMAD.X R7, RZ, RZ, R28, P0 ;  /* 0x000000ffff077224 */ /* 0x000fe400000e061c */
[----:B------:R-:W-:Y:S02]  /*20c0*/  IMAD.IADD R3, R3, 0x1, R0 ;  /* 0x0000000103037824 */ /* 0x000fe400078e0200 */
[----:B------:R-:W-:Y:S02]  /*20d0*/  IMAD R0, R9, R106, RZ ;  /* 0x0000006a09007224 */ /* 0x000fe400078e02ff */
[----:B------:R-:W-:Y:S02]  /*20e0*/  IMAD R11, R233, R72, RZ ;  /* 0x00000048e90b7224 */ /* 0x000fe400078e02ff */
[----:B------:R-:W-:-:S04]  /*20f0*/  IMAD.WIDE.U32 R6, R72, R232, R6 ;  /* 0x000000e848067225 */ /* 0x000fc800078e0006 */
[----:B------:R-:W-:Y:S02]  /*2100*/  IMAD R9, R61, R72, RZ ;  /* 0x000000483d097224 */ /* 0x000fe400078e02ff */
[----:B------:R-:W-:Y:S01]  /*2110*/  IMAD.WIDE.U32 R2, R72, R60, R2 ;  /* 0x0000003c48027225 */ /* 0x000fe200078e0002 */
[----:B----4-:R-:W-:-:S03]  /*2120*/  LEA R38, P1, R6, R20, 0x1 ;  /* 0x0000001406267211 */ /* 0x010fc600078208ff */
[----:B------:R-:W-:Y:S02]  /*2130*/  IMAD R13, R8, R107, R0 ;  /* 0x0000006b080d7224 */ /* 0x000fe400078e0200 */
[----:B------:R-:W-:Y:S01]  /*2140*/  IMAD.IADD R0, R7, 0x1, R11 ;  /* 0x0000000107007824 */ /* 0x000fe200078e020b */
[----:B------:R-:W-:Y:S01]  /*2150*/  LEA R35, P0, R2, R22, 0x1 ;  /* 0x0000001602237211 */ /* 0x000fe200078008ff */
[----:B------:R-:W-:Y:S01]  /*2160*/  IMAD.IADD R3, R3, 0x1, R9 ;  /* 0x0000000103037824 */ /* 0x000fe200078e0209 */
[----:B------:R-:W-:Y:S02]  /*2170*/  SHF.R.S32.HI R10, RZ, 0x1f, R113 ;  /* 0x0000001fff0a7819 */ /* 0x000fe40000011471 */
[----:B------:R-:W-:Y:S02]  /*2180*/  LEA.HI.X R37, R6, R21, R0, 0x1, P1 ;  /* 0x0000001506257211 */ /* 0x000fe400008f0c00 */
[----:B------:R-:W-:Y:S01]  /*2190*/  LEA.HI.X R34, R2, R23, R3, 0x1, P0 ;  /* 0x0000001702227211 */ /* 0x000fe200000f0c03 */
[----:B------:R-:W-:Y:S01]  /*21a0*/  IMAD.SHL.U32 R2, R225, 0x4, RZ ;  /* 0x00000004e1027824 */ /* 0x000fe200078e00ff */
[----:B------:R-:W-:Y:S01]  /*21b0*/  SHF.L.U32 R3, R39, 0x8, RZ ;  /* 0x0000000827037819 */ /* 0x000fe200000006ff */
[----:B------:R-:W-:Y:S01]  /*21c0*/  STL [R1+0x38], R38 ;  /* 0x0000382601007387 */ /* 0x000fe20000100800 */
[----:B------:R-:W-:Y:S01]  /*21d0*/  IMAD.WIDE.U32 R4, R8, R106, R4 ;  /* 0x0000006a08047225 */ /* 0x000fe200078e0004 */
[----:B------:R-:W-:-:S02]  /*21e0*/  LEA.HI R8, R10, R113, RZ, 0x8 ;  /* 0x000000710a087211 */ /* 0x000fc400078f40ff */
[----:B------:R-:W-:Y:S01]  /*21f0*/  STL [R1+0x40], R35 ;  /* 0x0000402301007387 */ /* 0x000fe20000100800 */
[----:B------:R-:W-:Y:S01]  /*2200*/  LOP3.LUT R166, R2, 0x1c, RZ, 0xc0, !PT ;  /* 0x0000001c02a67812 */ /* 0x000fe200078ec0ff */
[----:B------:R-:W-:Y:S02]  /*2210*/  VIADD R112, R3, 0xffffff00 ;  /* 0xffffff0003707836 */ /* 0x000fe40000000000 */
[----:B------:R-:W-:Y:S01]  /*2220*/  STL [R1+0x34], R37 ;  /* 0x0000342501007387 */ /* 0x000fe20000100800 */
[----:B------:R-:W-:-:S03]  /*2230*/  IMAD.MOV.U32 R2, RZ, RZ, R30 ;  /* 0x000000ffff027224 */ /* 0x000fc600078e001e */
[----:B------:R-:W-:Y:S01]  /*2240*/  STL [R1+0x3c], R34 ;  /* 0x00003c2201007387 */ /* 0x000fe20000100800 */
[----:B------:R-:W-:-:S03]  /*2250*/  SHF.R.S32.HI R0, RZ, 0x8, R8 ;  /* 0x00000008ff007819 */ /* 0x000fc60000011408 */
[----:B------:R1:W-:Y:S01]  /*2260*/  STL [R1+0x64], R3 ;  /* 0x0000640301007387 */ /* 0x0003e20000100800 */
[----:B------:R-:W-:-:S04]  /*2270*/  VIMNMX R89, PT, PT, R43, R0, !PT ;  /* 0x000000002b597248 */ /* 0x000fc80007fe0100 */
[----:B------:R-:W-:Y:S02]  /*2280*/  ISETP.GT.AND P0, PT, R39, R89, PT ;  /* 0x000000592700720c */ /* 0x000fe40003f04270 */
[----:B-1----:R-:W-:-:S05]  /*2290*/  MOV R3, R29 ;  /* 0x0000001d00037202 */ /* 0x002fca0000000f00 */
[----:B------:R1:W-:Y:S01]  /*22a0*/  STL.64 [R1+0x28], R2 ;  /* 0x0000280201007387 */ /* 0x0003e20000100a00 */
[----:B------:R-:W-:Y:S02]  /*22b0*/  IADD3 R5, PT, PT, R5, R13, RZ ;  /* 0x0000000d05057210 */ /* 0x000fe40007ffe0ff */
[----:B------:R-:W-:Y:S02]  /*22c0*/  LEA R108, P2, R4, R24, 0x1 ;  /* 0x00000018046c7211 */ /* 0x000fe400078408ff */
[----:B------:R-:W-:Y:S02]  /*22d0*/  LEA.HI R0, R36, R36, RZ, 0x1 ;  /* 0x0000002424007211 */ /* 0x000fe400078f08ff */
[----:B------:R-:W-:Y:S01]  /*22e0*/  LEA.HI.X R109, R4, R25, R5, 0x1, P2 ;  /* 0x00000019046d7211 */ /* 0x000fe200010f0c05 */
[----:B------:R-:W-:Y:S08]  /*22f0*/  @!P0 BRA `(.L_x_7572) ;  /* 0x000000bc00c48947 */ /* 0x000ff00003800000 */
[----:B------:R-:W2:Y:S04]  /*2300*/  LD.E.64 R4, desc[UR4][R134.64+0x120] ;  /* 0x0001200486047980 */ /* 0x000ea8000c101b00 */
[----:B------:R-:W1:Y:S04]  /*2310*/  LD.E.64 R8, desc[UR4][R134.64+0x118] ;  /* 0x0001180486087980 */ /* 0x000e68000c101b00 */
[----:B------:R-:W3:Y:S04]  /*2320*/  LD.E.64 R52, desc[UR4][R134.64+0x130] ;  /* 0x0001300486347980 */ /* 0x000ee8000c101b00 */
[----:B------:R-:W4:Y:S04]  /*2330*/  LD.E.64 R48, desc[UR4][R134.64+0x128] ;  /* 0x0001280486307980 */ /* 0x000f28000c101b00 */
        /* <DEDUP_REMOVED lines=64> */
[----:B-1----:R-:W-:Y:S01]  /*2740*/  IMAD.WIDE.U32 R2, R40, R8, R14 ;  /* 0x0000000828027225 */ /* 0x002fe200078e000e */
[----:B------:R-:W-:Y:S02]  /*2750*/  SHF.R.S32.HI R8, RZ, 0x1f, R112 ;  /* 0x0000001fff087819 */ /* 0x000fe40000011470 */
[----:B---3--:R-:W-:Y:S01]  /*2760*/  SHF.L.U64.HI R149, R52, 0x5, R53 ;  /* 0x0000000534957819 */ /* 0x008fe20000010235 */
[----:B------:R-:W-:Y:S02]  /*2770*/  IMAD R9, R9, R40, RZ ;  /* 0x0000002809097224 */ /* 0x000fe400078e02ff */
[----:B------:R-:W-:Y:S01]  /*2780*/  IMAD.IADD R5, R5, 0x1, R13 ;  /* 0x0000000105057824 */ /* 0x000fe200078e020d */
[C---:B----4-:R-:W-:Y:S01]  /*2790*/  SHF.L.U64.HI R142, R48.reuse, 0x5, R49 ;  /* 0x00000005308e7819 */ /* 0x050fe20000010231 */
[-C--:B------:R-:W-:Y:S01]  /*27a0*/  IMAD R13, R53, R112.reuse, RZ ;  /* 0x00000070350d7224 */ /* 0x080fe200078e02ff */
[----:B------:R-:W-:Y:S01]  /*27b0*/  IADD3 R3, PT, PT, R3, R9, RZ ;  /* 0x0000000903037210 */ /* 0x000fe20007ffe0ff */
[----:B------:R-:W-:Y:S01]  /*27c0*/  IMAD R9, R49, R112, RZ ;  /* 0x0000007031097224 */ /* 0x000fe200078e02ff */
[----:B------:R-:W-:Y:S01]  /*27d0*/  SHF.L.U32 R143, R48, 0x5, RZ ;  /* 0x00000005308f7819 */ /* 0x000fe200000006ff */
[----:B------:R-:W-:Y:S01]  /*27e0*/  IMAD R13, R52, R8, R13 ;  /* 0x00000008340d7224 */ /* 0x000fe200078e020d */
[----:B------:R-:W-:Y:S01]  /*27f0*/  SHF.L.U64.HI R144, R48, 0x6, R49 ;  /* 0x0000000630907819 */ /* 0x000fe20000010231 */
[----:B------:R-:W-:Y:S01]  /*2800*/  IMAD.WIDE.U32 R4, R112, R52, R4 ;  /* 0x0000003470047225 */ /* 0x000fe200078e0004 */
[----:B------:R-:W-:-:S02]  /*2810*/  SHF.L.U32 R145, R48, 0x6, RZ ;  /* 0x0000000630917819 */ /* 0x000fc400000006ff */
[C---:B------:R-:W-:Y:S01]  /*2820*/  SHF.L.U64.HI R146, R48.reuse, 0x7, R49 ;  /* 0x0000000730927819 */ /* 0x040fe20000010231 */
[C---:B------:R-:W-:Y:S01]  /*2830*/  IMAD R8, R48.reuse, R8, R9 ;  /* 0x0000000830087224 */ /* 0x040fe200078e0209 */
[----:B------:R-:W-:Y:S01]  /*2840*/  SHF.L.U64.HI R148, R48, 0x4, R49 ;  /* 0x0000000430947819 */ /* 0x000fe20000010231 */
[----:B------:R-:W-:Y:S01]  /*2850*/  IMAD.WIDE.U32 R2, R112, R48, R2 ;  /* 0x0000003070027225 */ /* 0x000fe200078e0002 */
[----:B------:R-:W-:-:S03]  /*2860*/  SHF.L.U32 R132, R48, 0x4, RZ ;  /* 0x0000000430847819 */ /* 0x000fc600000006ff */
[----:B------:R-:W-:Y:S01]  /*2870*/  IMAD.IADD R5, R5, 0x1, R13 ;  /* 0x0000000105057824 */ /* 0x000fe200078e020d */
[----:B------:R-:W-:Y:S01]  /*2880*/  IADD3 R3, PT, PT, R3, R8, RZ ;  /* 0x0000000803037210 */ /* 0x000fe20007ffe0ff */
[-C--:B-----5:R-:W-:Y:S02]  /*2890*/  IMAD R9, R7, R12.reuse, RZ ;  /* 0x0000000c07097224 */ /* 0x0a0fe400078e02ff */
[----:B------:R-:W-:Y:S02]  /*28a0*/  IMAD R7, R11, R12, RZ ;  /* 0x0000000c0b077224 */ /* 0x000fe400078e02ff */
[----:B------:R-:W-:Y:S02]  /*28b0*/  IMAD R9, R6, R32, R9 ;  /* 0x0000002006097224 */ /* 0x000fe400078e0209 */
[----:B------:R-:W-:-:S04]  /*28c0*/  IMAD.WIDE.U32 R4, R12, R6, R4 ;  /* 0x000000060c047225 */ /* 0x000fc800078e0004 */
[----:B------:R-:W-:Y:S01]  /*28d0*/  IMAD R8, R10, R32, R7 ;  /* 0x000000200a087224 */ /* 0x000fe200078e0207 */
[----:B------:R-:W-:Y:S01]  /*28e0*/  SHF.R.S32.HI R7, RZ, 0x1f, R113 ;  /* 0x0000001fff077819 */ /* 0x000fe20000011471 */
[----:B------:R-:W-:Y:S01]  /*28f0*/  IMAD.IADD R6, R112, 0x1, R33 ;  /* 0x0000000170067824 */ /* 0x000fe200078e0221 */
[----:B------:R-:W-:Y:S01]  /*2900*/  IADD3 R5, PT, PT, R5, R9, RZ ;  /* 0x0000000905057210 */ /* 0x000fe20007ffe0ff */
[----:B------:R-:W-:Y:S01]  /*2910*/  IMAD.WIDE.U32 R2, R12, R10, R2 ;  /* 0x0000000a0c027225 */ /* 0x000fe200078e0002 */
[----:B------:R-:W-:-:S03]  /*2920*/  IADD3.X R7, PT, PT, RZ, ~R7, RZ, P0, !PT ;  /* 0x80000007ff077210 */ /* 0x000fc600007fe4ff */
[-C--:B------:R-:W-:Y:S02]  /*2930*/  IMAD R11, R6, R24.reuse, RZ ;  /* 0x00000018060b7224 */ /* 0x080fe400078e02ff */
[----:B------:R-:W-:Y:S02]  /*2940*/  IMAD R6, R72, R24, R166 ;  /* 0x0000001848067224 */ /* 0x000fe400078e02a6 */
[----:B------:R-:W-:Y:S01]  /*2950*/  IMAD.IADD R3, R3, 0x1, R8 ;  /* 0x0000000103037824 */ /* 0x000fe200078e0208 */
[----:B------:R-:W-:Y:S01]  /*2960*/  SHF.R.S32.HI R56, RZ, 0x1f, R11 ;  /* 0x0000001fff387819 */ /* 0x000fe2000001140b */
[----:B------:R-:W-:Y:S01]  /*2970*/  IMAD.IADD R9, R166, 0x1, R6 ;  /* 0x00000001a6097824 */ /* 0x000fe200078e0206 */
[----:B------:R-:W-:Y:S01]  /*2980*/  IADD3 R8, P0, PT, R11, R6, RZ ;  /* 0x000000060b087210 */ /* 0x000fe20007f1e0ff */
[C---:B------:R-:W-:Y:S02]  /*2990*/  IMAD R10, R7.reuse, R52, RZ ;  /* 0x00000034070a7224 */ /* 0x040fe400078e02ff */
[----:B------:R-:W-:Y:S01]  /*29a0*/  IMAD R7, R7, R48, RZ ;  /* 0x0000003007077224 */ /* 0x000fe200078e02ff */
[----:B------:R-:W-:Y:S01]  /*29b0*/  LEA.HI.X.SX32 R12, R6, R56, 0x1, P0 ;  /* 0x00000038060c7211 */ /* 0x000fe200000f0eff */
[-C--:B------:R-:W-:Y:S01]  /*29c0*/  IMAD R10, R53, R0.reuse, R10 ;  /* 0x00000000350a7224 */ /* 0x080fe200078e020a */
[----:B------:R-:W-:Y:S01]  /*29d0*/  IADD3 R6, P0, PT, R11, R9, RZ ;  /* 0x000000090b067210 */ /* 0x000fe20007f1e0ff */
[----:B------:R-:W-:-:S02]  /*29e0*/  IMAD R7, R49, R0, R7 ;  /* 0x0000000031077224 */ /* 0x000fc400078e0207 */
[----:B------:R-:W-:Y:S01]  /*29f0*/  IMAD.WIDE.U32 R4, R52, R0, R4 ;  /* 0x0000000034047225 */ /* 0x000fe200078e0004 */
[----:B------:R-:W-:-:S03]  /*2a00*/  LEA.HI.X.SX32 R56, R9, R56, 0x1, P0 ;  /* 0x0000003809387211 */ /* 0x000fc600000f0eff */
[----:B------:R-:W-:Y:S01]  /*2a10*/  IMAD.WIDE.U32 R2, R48, R0, R2 ;  /* 0x0000000030027225 */ /* 0x000fe200078e0002 */
[----:B------:R-:W-:Y:S02]  /*2a20*/  SHF.L.U64.HI R0, R8, 0x1, R12 ;  /* 0x0000000108007819 */ /* 0x000fe4000001020c */
[----:B------:R-:W-:Y:S01]  /*2a30*/  LEA R78, P1, R4, R20, 0x1 ;  /* 0x00000014044e7211 */ /* 0x000fe200078208ff */
[----:B------:R-:W-:Y:S01]  /*2a40*/  IMAD.IADD R5, R5, 0x1, R10 ;  /* 0x0000000105057824 */ /* 0x000fe200078e020a */
[----:B------:R-:W-:Y:S01]  /*2a50*/  IADD3 R26, PT, PT, R3, R7, RZ ;  /* 0x00000007031a7210 */ /* 0x000fe20007ffe0ff */
[----:B------:R-:W-:Y:S01]  /*2a60*/  IMAD.WIDE.U32 R140, R48, 0x60, RZ ;  /* 0x00000060308c7825 */ /* 0x000fe200078e00ff */
[----:B------:R-:W-:Y:S02]  /*2a70*/  LEA R27, P0, R2, R22, 0x1 ;  /* 0x00000016021b7211 */ /* 0x000fe400078008ff */
[----:B------:R-:W-:Y:S01]  /*2a80*/  SHF.L.U32 R8, R8, 0x1, RZ ;  /* 0x0000000108087819 */ /* 0x000fe200000006ff */
[----:B------:R-:W-:Y:S01]  /*2a90*/  IMAD.WIDE.U32 R136, R48, 0xc0, RZ ;  /* 0x000000c030887825 */ /* 0x000fe200078e00ff */
[----:B------:R-:W-:-:S02]  /*2aa0*/  SHF.L.U64.HI R56, R6, 0x1, R56 ;  /* 0x0000000106387819 */ /* 0x000fc40000010238 */
[----:B------:R-:W-:Y:S01]  /*2ab0*/  LEA.HI.X R77, R4, R21, R5, 0x1, P1 ;  /* 0x00000015044d7211 */ /* 0x000fe200008f0c05 */
[----:B------:R-:W-:Y:S01]  /*2ac0*/  IMAD.SHL.U32 R6, R6, 0x2, RZ ;  /* 0x0000000206067824 */ /* 0x000fe200078e00ff */
[----:B------:R-:W-:Y:S01]  /*2ad0*/  LEA.HI.X R26, R2, R23, R26, 0x1, P0 ;  /* 0x00000017021a7211 */ /* 0x000fe200000f0c1a */
[C---:B------:R-:W-:Y:S01]  /*2ae0*/  IMAD R4, R49.reuse, 0x60, RZ ;  /* 0x0000006031047824 */ /* 0x040fe200078e02ff */
[-C--:B------:R-:W-:Y:S01]  /*2af0*/  IADD3 R40, P1, PT, R16, R8.reuse, RZ ;  /* 0x0000000810287210 */ /* 0x080fe20007f3e0ff */
[----:B------:R-:W-:Y:S01]  /*2b00*/  IMAD R2, R49, 0xc0, RZ ;  /* 0x000000c031027824 */ /* 0x000fe200078e02ff */
[----:B------:R-:W-:Y:S01]  /*2b10*/  IADD3 R28, P0, PT, R18, R8, RZ ;  /* 0x00000008121c7210 */ /* 0x000fe20007f1e0ff */
[----:B------:R-:W-:Y:S01]  /*2b20*/  IMAD.WIDE.U32 R130, R48, 0xe0, RZ ;  /* 0x000000e030827825 */ /* 0x000fe200078e00ff */
[----:B------:R-:W-:Y:S02]  /*2b30*/  IADD3 R58, P3, PT, R16, R6, RZ ;  /* 0x00000006103a7210 */ /* 0x000fe40007f7e0ff */
[-C--:B------:R-:W-:Y:S01]  /*2b40*/  IADD3.X R41, PT, PT, R17, R0.reuse, RZ, P1, !PT ;  /* 0x0000000011297210 */ /* 0x080fe20000ffe4ff */
[----:B------:R-:W-:Y:S01]  /*2b50*/  IMAD R3, R49, 0xa0, RZ ;  /* 0x000000a031037824 */ /* 0x000fe200078e02ff */
[----:B------:R-:W-:Y:S01]  /*2b60*/  IADD3.X R29, PT, PT, R19, R0, RZ, P0, !PT ;  /* 0x00000000131d7210 */ /* 0x000fe200007fe4ff */
[----:B------:R-:W-:Y:S01]  /*2b70*/  IMAD R0, R49, 0xe0, RZ ;  /* 0x000000e031007824 */ /* 0x000fe200078e02ff */
[----:B------:R-:W-:Y:S01]  /*2b80*/  IADD3 R59, P2, PT, R18, R6, RZ ;  /* 0x00000006123b7210 */ /* 0x000fe20007f5e0ff */
[----:B------:R-:W-:Y:S01]  /*2b90*/  IMAD.WIDE.U32 R138, R48, 0xa0, RZ ;  /* 0x000000a0308a7825 */ /* 0x000fe200078e00ff */
[----:B------:R-:W-:-:S02]  /*2ba0*/  IADD3 R87, PT, PT, R141, R4, RZ ;  /* 0x000000048d577210 */ /* 0x000fc40007ffe0ff */
[----:B------:R-:W-:Y:S01]  /*2bb0*/  IADD3 R85, PT, PT, R137, R2, RZ ;  /* 0x0000000289557210 */ /* 0x000fe20007ffe0ff */
[--C-:B------:R-:W-:Y:S01]  /*2bc0*/  IMAD.X R57, R17, 0x1, R56.reuse, P3 ;  /* 0x0000000111397824 */ /* 0x100fe200018e0638 */
[----:B------:R-:W-:Y:S01]  /*2bd0*/  IADD3 R84, PT, PT, R131, R0, RZ ;  /* 0x0000000083547210 */ /* 0x000fe20007ffe0ff */
[----:B------:R-:W-:Y:S02]  /*2be0*/  IMAD.X R56, R19, 0x1, R56, P2 ;  /* 0x0000000113387824 */ /* 0x000fe400010e0638 */
[----:B------:R-:W-:Y:S02]  /*2bf0*/  IMAD.SHL.U32 R150, R52, 0x20, RZ ;  /* 0x0000002034967824 */ /* 0x000fe400078e00ff */
[----:B------:R-:W-:Y:S02]  /*2c00*/  IMAD.SHL.U32 R147, R48, 0x80, RZ ;  /* 0x0000008030937824 */ /* 0x000fe400078e00ff */
[----:B------:R-:W-:-:S07]  /*2c10*/  IMAD.IADD R86, R139, 0x1, R3 ;  /* 0x000000018b567824 */ /* 0x000fce00078e0203 */
.L_x_7643:
        /* <DEDUP_REMOVED lines=17> */
[----:B---34-:R1:W2:Y:S02]  /*2d30*/  @P2 LD.E.128 R8, desc[UR4][R2.64] ;  /* 0x0000000402082980 */ /* 0x0182a4000c101d00 */
        /* <DEDUP_REMOVED lines=189> */
[----:B------:R-:W-:Y:S01]  /*3910*/  @P5 LEA.HI.X R11, R232, R5, R233, 0x6, P0 ;  /* 0x00000005e80b5211 */ /* 0x000fe200000f34e9 */
        /* <DEDUP_REMOVED lines=102> */
.L_x_7574:
        /* <DEDUP_REMOVED lines=65> */
.L_x_7578:
[----:B------:R-:W-:Y:S05]  /*4390*/  BSYNC.RECONVERGENT B0 ;  /* 0x0000000000007941 */ /* 0x000fea0003800200 */
.L_x_7577:
        /* <DEDUP_REMOVED lines=50> */
.L_x_7580:
[----:B------:R-:W-:Y:S05]  /*46c0*/  BSYNC.RECONVERGENT B0 ;  /* 0x0000000000007941 */ /* 0x000fea0003800200 */
.L_x_7579:
        /* <DEDUP_REMOVED lines=56> */
.L_x_7582:
[----:B------:R-:W-:Y:S05]  /*4a50*/  BSYNC.RECONVERGENT B0 ;  /* 0x0000000000007941 */ /* 0x000fea0003800200 */
.L_x_7581:
        /* <DEDUP_REMOVED lines=56> */
.L_x_7584:
[----:B------:R-:W-:Y:S05]  /*4de0*/  BSYNC.RECONVERGENT B0 ;  /* 0x0000000000007941 */ /* 0x000fea0003800200 */
.L_x_7583:
        /* <DEDUP_REMOVED lines=56> */
.L_x_7586:
[----:B------:R-:W-:Y:S05]  /*5170*/  BSYNC.RECONVERGENT B0 ;  /* 0x0000000000007941 */ /* 0x000fea0003800200 */
.L_x_7585:
        /* <DEDUP_REMOVED lines=56> */
.L_x_7588:
[----:B------:R-:W-:Y:S05]  /*5500*/  BSYNC.RECONVERGENT B0 ;  /* 0x0000000000007941 */ /* 0x000fea0003800200 */
.L_x_7587:
        /* <DEDUP_REMOVED lines=56> */
.L_x_7590:
[----:B------:R-:W-:Y:S05]  /*5890*/  BSYNC.RECONVERGENT B0 ;  /* 0x0000000000007941 */ /* 0x000fea0003800200 */
.L_x_7589:
        /* <DEDUP_REMOVED lines=56> */
.L_x_7592:
[----:B------:R-:W-:Y:S05]  /*5c20*/  BSYNC.RECONVERGENT B0 ;  /* 0x0000000000007941 */ /* 0x000fea0003800200 */
.L_x_7591:
        /* <DEDUP_REMOVED lines=56> */
.L_x_7594:
[----:B------:R-:W-:Y:S05]  /*5fb0*/  BSYNC.RECONVERGENT B0 ;  /* 0x0000000000007941 */ /* 0x000fea0003800200 */
.L_x_7593:
        /* <DEDUP_REMOVED lines=56> */
.L_x_7596:
[----:B------:R-:W-:Y:S05]  /*6340*/  BSYNC.RECONVERGENT B0 ;  /* 0x0000000000007941 */ /* 0x000fea0003800200 */
.L_x_7595:
        /* <DEDUP_REMOVED lines=62> */
.L_x_7598:
[----:B------:R-:W-:Y:S05]  /*6730*/  BSYNC.RECONVERGENT B0 ;  /* 0x0000000000007941 */ /* 0x000fea0003800200 */
.L_x_7597:
        /* <DEDUP_REMOVED lines=62> */
.L_x_7600:
[----:B------:R-:W-:Y:S05]  /*6b20*/  BSYNC.RECONVERGENT B0 ;  /* 0x0000000000007941 */ /* 0x000fea0003800200 */
.L_x_7599:
        /* <DEDUP_REMOVED lines=62> */
.L_x_7602:
[----:B------:R-:W-:Y:S05]  /*6f10*/  BSYNC.RECONVERGENT B0 ;  /* 0x0000000000007941 */ /* 0x000fea0003800200 */
.L_x_7601:
        /* <DEDUP_REMOVED lines=62> */
.L_x_7604:
[----:B------:R-:W-:Y:S05]  /*7300*/  BSYNC.RECONVERGENT B0 ;  /* 0x0000000000007941 */ /* 0x000fea0003800200 */
.L_x_7603:
        /* <DEDUP_REMOVED lines=62> */
.L_x_7606:
[----:B------:R-:W-:Y:S05]  /*76f0*/  BSYNC.RECONVERGENT B0 ;  /* 0x0000000000007941 */ /* 0x000fea0003800200 */
.L_x_7605:
        /* <DEDUP_REMOVED lines=62> */
.L_x_7608:
[----:B------:R-:W-:Y:S05]  /*7ae0*/  BSYNC.RECONVERGENT B0 ;  /* 0x0000000000007941 */ /* 0x000fea0003800200 */
.L_x_7607:
[----:B------:R-:W5:Y:S02]  /*7af0*/  LD.E R0, desc[UR4][R134.64+0xd0] ;  /* 0x0000d00486007980 */ /* 0x000f64000c101900 */
[----:B-----5:R-:W-:Y:S05]  /*7b00*/  IMAD.U32 R0, R0, -0x80, RZ ;  /* 0xffffff8000007824 */ /* 0x020fea00078e00ff */
[C---:B------:R-:W-:Y:S02]  /*7b10*/  LEA R28, P1, R0.reuse, R28, 0x1 ;  /* 0x0000001c001c7211 */ /* 0x040fe400078208ff */
[C---:B------:R-:W-:Y:S02]  /*7b20*/  LEA R40, P0, R0.reuse, R40, 0x1 ;  /* 0x0000002800287211 */ /* 0x040fe400078008ff */
[C---:B------:R-:W-:Y:S02]  /*7b30*/  LEA.HI.X.SX32 R29, R0.reuse, R29, 0x1, P1 ;  /* 0x0000001d001d7211 */ /* 0x040fe400008f0eff */
[----:B------:R-:W-:Y:S01]  /*7b40*/  LEA.HI.X.SX32 R41, R0, R41, 0x1, P0 ;  /* 0x0000002900297211 */ /* 0x000fe200000f0eff */
[----:B------:R-:W-:Y:S05]  /*7b50*/  BRA `(.L_x_7575) ;  /* 0x0000005c00fc7947 */ /* 0x000fea0003800000 */
.L_x_7576:
        /* <DEDUP_REMOVED lines=97> */
.L_x_7610:
[----:B------:R-:W-:Y:S05]  /*8170*/  BSYNC.RECONVERGENT B0 ;  /* 0x0000000000007941 */ /* 0x000fea0003800200 */
.L_x_7609:
        /* <DEDUP_REMOVED lines=88> */
.L_x_7612:
[----:B------:R-:W-:Y:S05]  /*8700*/  BSYNC.RECONVERGENT B0 ;  /* 0x0000000000007941 */ /* 0x000fea0003800200 */
.L_x_7611:
        /* <DEDUP_REMOVED lines=92> */
.L_x_7614:
[----:B------:R-:W-:Y:S05]  /*8cd0*/  BSYNC.RECONVERGENT B0 ;  /* 0x0000000000007941 */ /* 0x000fea0003800200 */
.L_x_7613:
        /* <DEDUP_REMOVED lines=92> */
.L_x_7616:
[----:B------:R-:W-:Y:S05]  /*92a0*/  BSYNC.RECONVERGENT B0 ;  /* 0x0000000000007941 */ /* 0x000fea0003800200 */
.L_x_7615:
        /* <DEDUP_REMOVED lines=92> */
.L_x_7618:
[----:B------:R-:W-:Y:S05]  /*9870*/  BSYNC.RECONVERGENT B0 ;  /* 0x0000000000007941 */ /* 0x000fea0003800200 */
.L_x_7617:
        /* <DEDUP_REMOVED lines=92> */
.L_x_7620:
[----:B------:R-:W-:Y:S05]  /*9e40*/  BSYNC.RECONVERGENT B0 ;  /* 0x0000000000007941 */ /* 0x000fea0003800200 */
.L_x_7619:
        /* <DEDUP_REMOVED lines=92> */
.L_x_7622:
[----:B------:R-:W-:Y:S05]  /*a410*/  BSYNC.RECONVERGENT B0 ;  /* 0x0000000000007941 */ /* 0x000fea0003800200 */
.L_x_7621:
        /* <DEDUP_REMOVED lines=92> */
.L_x_7624:
[----:B------:R-:W-:Y:S05]  /*a9e0*/  BSYNC.RECONVERGENT B0 ;  /* 0x0000000000007941 */ /* 0x000fea0003800200 */
.L_x_7623:
        /* <DEDUP_REMOVED lines=92> */
.L_x_7626:
[----:B------:R-:W-:Y:S05]  /*afb0*/  BSYNC.RECONVERGENT B0 ;  /* 0x0000000000007941 */ /* 0x000fea0003800200 */
.L_x_7625:
        /* <DEDUP_REMOVED lines=92> */
.L_x_7628:
[----:B------:R-:W-:Y:S05]  /*b580*/  BSYNC.RECONVERGENT B0 ;  /* 0x0000000000007941 */ /* 0x000fea0003800200 */
.L_x_7627:
        /* <DEDUP_REMOVED lines=98> */
.L_x_7630:
[----:B------:R-:W-:Y:S05]  /*bbb0*/  BSYNC.RECONVERGENT B0 ;  /* 0x0000000000007941 */ /* 0x000fea0003800200 */
.L_x_7629:
        /* <DEDUP_REMOVED lines=98> */
.L_x_7632:
[----:B------:R-:W-:Y:S05]  /*c1e0*/  BSYNC.RECONVERGENT B0 ;  /* 0x0000000000007941 */ /* 0x000fea0003800200 */
.L_x_7631:
        /* <DEDUP_REMOVED lines=98> */
.L_x_7634:
[----:B------:R-:W-:Y:S05]  /*c810*/  BSYNC.RECONVERGENT B0 ;  /* 0x0000000000007941 */ /* 0x000fea0003800200 */
.L_x_7633:
        /* <DEDUP_REMOVED lines=98> */
.L_x_7636:
[----:B------:R-:W-:Y:S05]  /*ce40*/  BSYNC.RECONVERGENT B0 ;  /* 0x0000000000007941 */ /* 0x000fea0003800200 */
.L_x_7635:
        /* <DEDUP_REMOVED lines=98> */
.L_x_7638:
[----:B------:R-:W-:Y:S05]  /*d470*/  BSYNC.RECONVERGENT B0 ;  /* 0x0000000000007941 */ /* 0x000fea0003800200 */
.L_x_7637:
        /* <DEDUP_REMOVED lines=98> */
.L_x_7640:
[----:B------:R-:W-:Y:S05]  /*daa0*/  BSYNC.RECONVERGENT B0 ;  /* 0x0000000000007941 */ /* 0x000fea0003800200 */
.L_x_7639:
        /* <DEDUP_REMOVED lines=10> */
.L_x_7575:
[----:B------:R-:W-:Y:S05]  /*db50*/  BSYNC.RECONVERGENT B1 ;  /* 0x0000000000017941 */ /* 0x000fea0003800200 */
.L_x_7573:
        /* <DEDUP_REMOVED lines=103> */
.L_x_7642:
[----:B------:R-:W-:Y:S05]  /*e1d0*/  BSYNC.RECONVERGENT B0 ;  /* 0x0000000000007941 */ /* 0x000fea0003800200 */
.L_x_7641:
[----:B------:R-:W-:Y:S11]  /*e1e0*/  ISETP.GT.AND P0, PT, R82, R89, PT ;  /* 0x000000595200720c */ /* 0x000ff60003f04270 */
[----:B------:R-:W-:Y:S02]  /*e1f0*/  @!UPT UIADD3 URZ, UPT, UPT, URZ, URZ, URZ ;  /* 0x000000fffffff290 */ /* 0x000fe4000fffe0ff */
[----:B------:R-:W-:Y:S05]  /*e200*/  @P0 BRA `(.L_x_7643) ;  /* 0xffffff4800840947 */ /* 0x000fea000383ffff */
.L_x_7572:
[----:B------:R-:W-:Y:S05]  /*e210*/  WARPSYNC.ALL ;  /* 0x0000000000007948 */ /* 0x000fea0003800000 */
[----:B------:R-:W-:Y:S06]  /*e220*/  BAR.SYNC.DEFER_BLOCKING 0x0 ;  /* 0x0000000000007b1d */ /* 0x000fec0000010000 */
[----:B------:R2:W5:Y:S04]  /*e230*/  LDL R83, [R1+0x70] ;  /* 0x0000700001537983 */ /* 0x0005680000100800 */
[----:B------:R-:W2:Y:S01]  /*e240*/  LD.E R38, desc[UR4][R134.64+0xd0] ;  /* 0x0000d00486267980 */ /* 0x000ea2000c101900 */
[----:B------:R-:W-:Y:S01]  /*e250*/  BSSY.RECONVERGENT B2, `(.L_x_7644) ;  /* 0x00002c3000027945 */ /* 0x000fe20003800200 */
[C---:B------:R-:W-:Y:S01]  /*e260*/  SHF.L.U64.HI R39, R106.reuse, 0x4, R107 ;  /* 0x000000046a277819 */ /* 0x040fe2000001026b */
[----:B---34-:R-:W-:Y:S01]  /*e270*/  IMAD.SHL.U32 R30, R106, 0x10, RZ ;  /* 0x000000106a1e7824 */ /* 0x018fe200078e00ff */
        /* <DEDUP_REMOVED lines=25> */
.L_x_7647:
[----:B------:R-:W-:Y:S05]  /*e410*/  BSYNC.RECONVERGENT B0 ;  /* 0x0000000000007941 */ /* 0x000fea0003800200 */
.L_x_7646:
        /* <DEDUP_REMOVED lines=8> */
.L_x_7645:
        /* <DEDUP_REMOVED lines=40> */
[----:B------:R-:W2:Y:S04]  /*e720*/  LD.E.64 R10, desc[UR4][R8.64] ;  /* 0x00000004080a7980 */ /* 0x000ea8000c101b00 */
[----:B------:R1:W3:Y:S01]  /*e730*/  LD.E.64 R12, desc[UR4][R2.64] ;  /* 0x00000004020c7980 */ /* 0x0002e2000c101b00 */
        /* <DEDUP_REMOVED lines=8> */
[----:B--2---:R-:W-:Y:S02]  /*e7c0*/  LOP3.LUT R17, R10, 0xffff0000, RZ, 0xc0, !PT ;  /* 0xffff00000a117812 */ /* 0x004fe400078ec0ff */
[----:B------:R-:W-:Y:S02]  /*e7d0*/  LOP3.LUT R20, R11, 0xffff0000, RZ, 0xc0, !PT ;  /* 0xffff00000b147812 */ /* 0x000fe400078ec0ff */
[----:B---3--:R-:W-:Y:S02]  /*e7e0*/  LOP3.LUT R18, R12, 0xffff0000, RZ, 0xc0, !PT ;  /* 0xffff00000c127812 */ /* 0x008fe400078ec0ff */
[----:B------:R-:W-:Y:S01]  /*e7f0*/  LOP3.LUT R21, R13, 0xffff0000, RZ, 0xc0, !PT ;  /* 0xffff00000d157812 */ /* 0x000fe200078ec0ff */
[C---:B------:R-:W-:Y:S02]  /*e800*/  FMUL.FTZ R9, R3.reuse, R17 ;  /* 0x0000001103097220 */ /* 0x040fe40000410000 */
[----:B------:R-:W-:Y:S02]  /*e810*/  FMUL.FTZ R16, R3, R18 ;  /* 0x0000001203107220 */ /* 0x000fe40000410000 */
[C---:B------:R-:W-:Y:S01]  /*e820*/  FMUL.FTZ R3, R0.reuse, R21 ;  /* 0x0000001500037220 */ /* 0x040fe20000410000 */
[----:B------:R-:W-:Y:S01]  /*e830*/  FMUL.FTZ R0, R0, R20 ;  /* 0x0000001400007220 */ /* 0x000fe20000410000 */
[----:B------:R-:W-:Y:S01]  /*e840*/  IMAD.U32 R12, R12, 0x10000, RZ ;  /* 0x000100000c0c7824 */ /* 0x000fe200078e00ff */
[----:B------:R-:W-:Y:S01]  /*e850*/  SHF.L.U32 R10, R10, 0x10, RZ ;  /* 0x000000100a0a7819 */ /* 0x000fe200000006ff */
[----:B------:R-:W-:Y:S01]  /*e860*/  IMAD.U32 R13, R13, 0x10000, RZ ;  /* 0x000100000d0d7824 */ /* 0x000fe200078e00ff */
        /* <DEDUP_REMOVED lines=23> */
.L_x_7653:
[----:B------:R-:W-:Y:S05]  /*e9e0*/  BSYNC.RECONVERGENT B0 ;  /* 0x0000000000007941 */ /* 0x000fea0003800200 */
.L_x_7652:
[----:B-----5:R1:W-:Y:S02]  /*e9f0*/  STS.128 [R81], R4 ;  /* 0x0000000451007388 */ /* 0x0203e40000000c00 */
.L_x_7651:
[----:B------:R-:W-:Y:S05]  /*ea00*/  BSYNC.RECONVERGENT B1 ;  /* 0x0000000000017941 */ /* 0x000fea0003800200 */
.L_x_7650:
        /* <DEDUP_REMOVED lines=18> */
[----:B------:R2:W3:Y:S04]  /*eb30*/  LD.E.64 R10, desc[UR4][R8.64] ;  /* 0x00000004080a7980 */ /* 0x0004e8000c101b00 */
[----:B------:R4:W3:Y:S01]  /*eb40*/  LD.E.64 R12, desc[UR4][R2.64] ;  /* 0x00000004020c7980 */ /* 0x0008e2000c101b00 */
[----:B-----5:R-:W-:Y:S02]  /*eb50*/  LOP3.LUT R0, R7, 0xffff0000, RZ, 0xc0, !PT ;  /* 0xffff000007007812 */ /* 0x020fe400078ec0ff */
[C---:B--2---:R-:W-:Y:S02]  /*eb60*/  SHF.L.U32 R8, R5.reuse, 0x10, RZ ;  /* 0x0000001005087819 */ /* 0x044fe400000006ff */
[----:B----4-:R-:W-:Y:S01]  /*eb70*/  LOP3.LUT R3, R5, 0xffff0000, RZ, 0xc0, !PT ;  /* 0xffff000005037812 */ /* 0x010fe200078ec0ff */
[----:B------:R-:W-:Y:S01]  /*eb80*/  IMAD.U32 R2, R7, 0x10000, RZ ;  /* 0x0001000007027824 */ /* 0x000fe200078e00ff */
[----:B------:R-:W-:Y:S01]  /*eb90*/  SHF.L.U32 R7, R6, 0x10, RZ ;  /* 0x0000001006077819 */ /* 0x000fe200000006ff */
[C---:B------:R-:W-:Y:S01]  /*eba0*/  IMAD.U32 R5, R4.reuse, 0x10000, RZ ;  /* 0x0001000004057824 */ /* 0x040fe200078e00ff */
[----:B------:R-:W-:-:S02]  /*ebb0*/  LOP3.LUT R4, R4, 0xffff0000, RZ, 0xc0, !PT ;  /* 0xffff000004047812 */ /* 0x000fc400078ec0ff */
[----:B------:R-:W-:Y:S02]  /*ebc0*/  LOP3.LUT R6, R6, 0xffff0000, RZ, 0xc0, !PT ;  /* 0xffff000006067812 */ /* 0x000fe400078ec0ff */
[----:B---3--:R-:W-:Y:S02]  /*ebd0*/  LOP3.LUT R20, R10, 0xffff0000, RZ, 0xc0, !PT ;  /* 0xffff00000a147812 */ /* 0x008fe400078ec0ff */
[----:B------:R-:W-:Y:S02]  /*ebe0*/  LOP3.LUT R23, R11, 0xffff0000, RZ, 0xc0, !PT ;  /* 0xffff00000b177812 */ /* 0x000fe400078ec0ff */
[----:B------:R-:W-:Y:S02]  /*ebf0*/  LOP3.LUT R21, R12, 0xffff0000, RZ, 0xc0, !PT ;  /* 0xffff00000c157812 */ /* 0x000fe400078ec0ff */
[----:B------:R-:W-:Y:S01]  /*ec00*/  LOP3.LUT R25, R13, 0xffff0000, RZ, 0xc0, !PT ;  /* 0xffff00000d197812 */ /* 0x000fe200078ec0ff */
[C---:B------:R-:W-:Y:S02]  /*ec10*/  FMUL.FTZ R9, R3.reuse, R20 ;  /* 0x0000001403097220 */ /* 0x040fe40000410000 */
[----:B------:R-:W-:Y:S01]  /*ec20*/  FMUL.FTZ R18, R3, R21 ;  /* 0x0000001503127220 */ /* 0x000fe20000410000 */
[----:B------:R-:W-:Y:S01]  /*ec30*/  SHF.L.U32 R13, R13, 0x10, RZ ;  /* 0x000000100d0d7819 */ /* 0x000fe200000006ff */
[C---:B------:R-:W-:Y:S01]  /*ec40*/  FMUL.FTZ R3, R0.reuse, R25 ;  /* 0x0000001900037220 */ /* 0x040fe20000410000 */
[----:B------:R-:W-:Y:S01]  /*ec50*/  FMUL.FTZ R0, R0, R23 ;  /* 0x0000001700007220 */ /* 0x000fe20000410000 */
[----:B------:R-:W-:-:S02]  /*ec60*/  IMAD.U32 R12, R12, 0x10000, RZ ;  /* 0x000100000c0c7824 */ /* 0x000fc400078e00ff */
[C---:B------:R-:W-:Y:S01]  /*ec70*/  FFMA.FTZ R18, R8.reuse, R20, -R18 ;  /* 0x0000001408127223 */ /* 0x040fe20000010812 */
[----:B------:R-:W-:Y:S01]  /*ec80*/  FFMA.FTZ R9, R8, R21, R9 ;  /* 0x0000001508097223 */ /* 0x000fe20000010009 */
[----:B------:R-:W-:Y:S02]  /*ec90*/  IMAD.U32 R10, R10, 0x10000, RZ ;  /* 0x000100000a0a7824 */ /* 0x000fe400078e00ff */
[C---:B------:R-:W-:Y:S01]  /*eca0*/  FFMA.FTZ R8, R2.reuse, R23, -R3 ;  /* 0x0000001702087223 */ /* 0x040fe20000010803 */
[----:B------:R-:W-:Y:S02]  /*ecb0*/  IMAD.U32 R11, R11, 0x10000, RZ ;  /* 0x000100000b0b7824 */ /* 0x000fe400078e00ff */
        /* <DEDUP_REMOVED lines=19> */
.L_x_7657:
[----:B------:R-:W-:Y:S05]  /*edf0*/  BSYNC.RECONVERGENT B0 ;  /* 0x0000000000007941 */ /* 0x000fea0003800200 */
.L_x_7656:
[----:B-----5:R2:W-:Y:S02]  /*ee00*/  STS.128 [R81+0x800], R4 ;  /* 0x0008000451007388 */ /* 0x0205e40000000c00 */
.L_x_7655:
[----:B------:R-:W-:Y:S05]  /*ee10*/  BSYNC.RECONVERGENT B1 ;  /* 0x0000000000017941 */ /* 0x000fea0003800200 */
.L_x_7654:
        /* <DEDUP_REMOVED lines=33> */
[CC--:B------:R-:W-:Y:S02]  /*f030*/  FMUL.FTZ R9, R3.reuse, R20.reuse ;  /* 0x0000001403097220 */ /* 0x0c0fe40000410000 */
        /* <DEDUP_REMOVED lines=29> */
.L_x_7661:
[----:B------:R-:W-:Y:S05]  /*f210*/  BSYNC.RECONVERGENT B0 ;  /* 0x0000000000007941 */ /* 0x000fea0003800200 */
.L_x_7660:
[----:B-----5:R3:W-:Y:S02]  /*f220*/  STS.128 [R81+0x1000], R4 ;  /* 0x0010000451007388 */ /* 0x0207e40000000c00 */
.L_x_7659:
[----:B------:R-:W-:Y:S05]  /*f230*/  BSYNC.RECONVERGENT B1 ;  /* 0x0000000000017941 */ /* 0x000fea0003800200 */
.L_x_7658:
        /* <DEDUP_REMOVED lines=62> */
.L_x_7663:
[----:B------:R-:W-:Y:S05]  /*f620*/  BSYNC.RECONVERGENT B0 ;  /* 0x0000000000007941 */ /* 0x000fea0003800200 */
.L_x_7662:
[----:B-----5:R1:W-:Y:S01]  /*f630*/  STS.128 [R81+0x1800], R4 ;  /* 0x0018000451007388 */ /* 0x0203e20000000c00 */
[----:B------:R-:W-:Y:S05]  /*f640*/  BRA `(.L_x_7648) ;  /* 0x00000018000c7947 */ /* 0x000fea0003800000 */
.L_x_7649:
        /* <DEDUP_REMOVED lines=96> */
.L_x_7667:
[----:B------:R-:W-:Y:S05]  /*fc50*/  BSYNC.RECONVERGENT B0 ;  /* 0x0000000000007941 */ /* 0x000fea0003800200 */
.L_x_7666:
[----:B-----5:R1:W-:Y:S02]  /*fc60*/  STS.128 [R81], R4 ;  /* 0x0000000451007388 */ /* 0x0203e40000000c00 */
.L_x_7665:
[----:B------:R-:W-:Y:S05]  /*fc70*/  BSYNC.RECONVERGENT B1 ;  /* 0x0000000000017941 */ /* 0x000fea0003800200 */
.L_x_7664:
        /* <DEDUP_REMOVED lines=92> */
.L_x_7671:
[----:B------:R-:W-:Y:S05]  /*10240*/  BSYNC.RECONVERGENT B0 ;  /* 0x0000000000007941 */ /* 0x000fea0003800200 */
.L_x_7670:
[----:B-----5:R2:W-:Y:S02]  /*10250*/  STS.128 [R81+0x800], R4 ;  /* 0x0008000451007388 */ /* 0x0205e40000000c00 */
.L_x_7669:
[----:B------:R-:W-:Y:S05]  /*10260*/  BSYNC.RECONVERGENT B1 ;  /* 0x0000000000017941 */ /* 0x000fea0003800200 */
.L_x_7668:
        /* <DEDUP_REMOVED lines=93> */
.L_x_7675:
[----:B------:R-:W-:Y:S05]  /*10840*/  BSYNC.RECONVERGENT B0 ;  /* 0x0000000000007941 */ /* 0x000fea0003800200 */
.L_x_7674:
[----:B-----5:R3:W-:Y:S02]  /*10850*/  STS.128 [R81+0x1000], R4 ;  /* 0x0010000451007388 */ /* 0x0207e40000000c00 */
.L_x_7673:
[----:B------:R-:W-:Y:S05]  /*10860*/  BSYNC.RECONVERGENT B1 ;  /* 0x0000000000017941 */ /* 0x000fea0003800200 */
.L_x_7672:
        /* <DEDUP_REMOVED lines=22> */
[-C--:B------:R-:W-:Y:S02]  /*109d0*/  IADD3 R8, P0, PT, R26, R16.reuse, RZ ;  /* 0x000000101a087210 */ /* 0x080fe40007f1e0ff */
        /* <DEDUP_REMOVED lines=72> */
.L_x_7677:
[----:B------:R-:W-:Y:S05]  /*10e60*/  BSYNC.RECONVERGENT B0 ;  /* 0x0000000000007941 */ /* 0x000fea0003800200 */
.L_x_7676:
[----:B-----5:R4:W-:Y:S02]  /*10e70*/  STS.128 [R81+0x1800], R4 ;  /* 0x0018000451007388 */ /* 0x0209e40000000c00 */
.L_x_7648:
[----:B------:R-:W-:Y:S05]  /*10e80*/  BSYNC.RECONVERGENT B2 ;  /* 0x0000000000027941 */ /* 0x000fea0003800200 */
.L_x_7644:
[----:B------:R-:W2:Y:S04]  /*10e90*/  LDL R82, [R1+0x34] ;  /* 0x0000340001527983 */ /* 0x000ea80000100800 */
[----:B------:R-:W5:Y:S04]  /*10ea0*/  LDL R63, [R1+0x38] ;  /* 0x00003800013f7983 */ /* 0x000f680000100800 */
[----:B------:R-:W5:Y:S04]  /*10eb0*/  LDL R34, [R1+0x40] ;  /* 0x0000400001227983 */ /* 0x000f680000100800 */
[----:B------:R-:W5:Y:S01]  /*10ec0*/  LDL R35, [R1+0x3c] ;  /* 0x00003c0001237983 */ /* 0x000f620000100800 */
[----:B------:R-:W-:-:S05]  /*10ed0*/  IMAD.IADD R20, R133, 0x1, -R112 ;  /* 0x0000000185147824 */ /* 0x000fca00078e0a70 */
[CC--:B------:R-:W-:Y:S02]  /*10ee0*/  ISETP.GE.AND P4, PT, R72.reuse, R20.reuse, PT ;  /* 0x000000144800720c */ /* 0x0c0fe40003f86270 */
[-C--:B------:R-:W-:Y:S02]  /*10ef0*/  ISETP.GE.AND P0, PT, R39, R20.reuse, PT ;  /* 0x000000142700720c */ /* 0x080fe40003f06270 */
[----:B-1----:R-:W-:Y:S01]  /*10f00*/  P2R R16, PR, RZ, 0x10 ;  /* 0x00000010ff107803 */ /* 0x002fe20000000000 */
[----:B------:R-:W-:Y:S01]  /*10f10*/  VIADD R27, R72, 0x40 ;  /* 0x00000040481b7836 */ /* 0x000fe20000000000 */
[----:B------:R-:W-:-:S04]  /*10f20*/  ISETP.GE.AND P2, PT, R47, R20, PT ;  /* 0x000000142f00720c */ /* 0x000fc80003f46270 */
[----:B------:R-:W-:Y:S01]  /*10f30*/  ISETP.GE.AND P3, PT, R27, R20, PT ;  /* 0x000000141b00720c */ /* 0x000fe20003f66270 */
[C---:B------:R-:W-:Y:S02]  /*10f40*/  VIADD R31, R72.reuse, 0x70 ;  /* 0x00000070481f7836 */ /* 0x040fe40000000000 */
[C---:B------:R-:W-:Y:S01]  /*10f50*/  VIADD R29, R72.reuse, 0x60 ;  /* 0x00000060481d7836 */ /* 0x040fe20000000000 */
[C---:B------:R-:W-:Y:S01]  /*10f60*/  LOP3.LUT R32, R72.reuse, 0x80, RZ, 0xfc, !PT ;  /* 0x0000008048207812 */ /* 0x040fe200078efcff */
[C---:B------:R-:W-:Y:S02]  /*10f70*/  VIADD R28, R72.reuse, 0x50 ;  /* 0x00000050481c7836 */ /* 0x040fe40000000000 */
[----:B------:R-:W-:-:S06]  /*10f80*/  VIADD R33, R72, 0x90 ;  /* 0x0000009048217836 */ /* 0x000fcc0000000000 */
[----:B------:R-:W-:Y:S01]  /*10f90*/  @!P3 IMAD R0, R233, 0x60, RZ ;  /* 0x00000060e900b824 */ /* 0x000fe200078e02ff */
[----:B------:R-:W-:Y:S01]  /*10fa0*/  ISETP.GE.AND P6, PT, R33, R20, PT ;  /* 0x000000142100720c */ /* 0x000fe20003fc6270 */
[C---:B------:R-:W-:Y:S02]  /*10fb0*/  VIADD R23, R72.reuse, 0xa0 ;  /* 0x000000a048177836 */ /* 0x040fe40000000000 */
[C---:B------:R-:W-:Y:S01]  /*10fc0*/  VIADD R22, R72.reuse, 0xb0 ;  /* 0x000000b048167836 */ /* 0x040fe20000000000 */
[C---:B------:R-:W-:Y:S01]  /*10fd0*/  IADD3 R24, PT, PT, R72.reuse, 0xc0, RZ ;  /* 0x000000c048187810 */ /* 0x040fe20007ffe0ff */
[C---:B------:R-:W-:Y:S02]  /*10fe0*/  VIADD R25, R72.reuse, 0xd0 ;  /* 0x000000d048197836 */ /* 0x040fe40000000000 */
[C---:B------:R-:W-:Y:S01]  /*10ff0*/  VIADD R26, R72.reuse, 0xe0 ;  /* 0x000000e0481a7836 */ /* 0x040fe20000000000 */
[----:B------:R-:W-:Y:S02]  /*11000*/  IADD3 R72, PT, PT, R72, 0xf0, RZ ;  /* 0x000000f048487810 */ /* 0x000fe40007ffe0ff */
[----:B------:R-:W-:Y:S01]  /*11010*/  SHF.R.U32.HI R222, RZ, 0x1, R225 ;  /* 0x00000001ffde7819 */ /* 0x000fe200000116e1 */
[----:B------:R-:W-:-:S05]  /*11020*/  IMAD.SHL.U32 R223, R225, 0x20, RZ ;  /* 0x00000020e1df7824 */ /* 0x000fca00078e00ff */
[----:B------:R-:W-:Y:S02]  /*11030*/  LOP3.LUT R223, R223, 0x7c00, RZ, 0xc0, !PT ;  /* 0x00007c00dfdf7812 */ /* 0x000fe400078ec0ff */
[----:B--234-:R-:W-:Y:S01]  /*11040*/  @!P4 MOV R7, R82 ;  /* 0x000000520007c202 */ /* 0x01cfe20000000f00 */
[----:B-----5:R-:W-:-:S05]  /*11050*/  @!P4 IMAD.MOV.U32 R6, RZ, RZ, R63 ;  /* 0x000000ffff06c224 */ /* 0x020fca00078e003f */
        /* <DEDUP_REMOVED lines=9> */
[----:B------:R-:W-:Y:S02]  /*110f0*/  @!P0 LEA.HI.X R5, R232, R3, R233, 0x5, P1 ;  /* 0x00000003e8058211 */ /* 0x000fe400008f2ce9 */
[-C--:B------:R-:W-:Y:S02]  /*11100*/  ISETP.GE.AND P1, PT, R31, R20.reuse, PT ;  /* 0x000000141f00720c */ /* 0x080fe40003f26270 */
[-C--:B------:R-:W-:Y:S01]  /*11110*/  ISETP.GE.AND P2, PT, R29, R20.reuse, PT ;  /* 0x000000141d00720c */ /* 0x080fe20003f46270 */
[----:B------:R2:W-:Y:S01]  /*11120*/  @!P0 LDGSTS.E.BYPASS.LTC128B.128 [R81+0x3000], desc[UR4][R4.64] ;  /* 0x0300000004518fae */ /* 0x0005e2000b981a04 */
[----:B------:R-:W-:Y:S02]  /*11130*/  ISETP.GE.AND P0, PT, R32, R20, PT ;  /* 0x000000142000720c */ /* 0x000fe40003f06270 */
[----:B-1----:R-:W-:-:S04]  /*11140*/  @!P4 LEA R6, P5, R232, R2, 0x6 ;  /* 0x00000002e806c211 */ /* 0x002fc800078a30ff */
[----:B------:R-:W-:-:S05]  /*11150*/  @!P4 LEA.HI.X R7, R232, R3, R233, 0x6, P5 ;  /* 0x00000003e807c211 */ /* 0x000fca00028f34e9 */
[----:B------:R1:W-:Y:S01]  /*11160*/  @!P4 LDGSTS.E.BYPASS.LTC128B.128 [R81+0x3800], desc[UR4][R6.64] ;  /* 0x038000000651cfae */ /* 0x0003e2000b981a04 */
[----:B------:R-:W-:Y:S02]  /*11170*/  ISETP.GE.AND P4, PT, R28, R20, PT ;  /* 0x000000141c00720c */ /* 0x000fe40003f86270 */
[----:B--2---:R-:W-:Y:S01]  /*11180*/  @!P3 MOV R5, R3 ;  /* 0x000000030005b202 */ /* 0x004fe20000000f00 */
[----:B------:R-:W-:-:S04]  /*11190*/  @!P3 IMAD.MOV.U32 R4, RZ, RZ, R2 ;  /* 0x000000ffff04b224 */ /* 0x000fc800078e0002 */
[----:B------:R-:W-:Y:S01]  /*111a0*/  @!P3 IMAD.WIDE.U32 R4, R232, 0x60, R4 ;  /* 0x00000060e804b825 */ /* 0x000fe200078e0004 */
[----:B------:R-:W-:-:S03]  /*111b0*/  @!P2 MOV R8, R2 ;  /* 0x000000020008a202 */ /* 0x000fc60000000f00 */
[----:B------:R-:W-:Y:S02]  /*111c0*/  @!P3 IMAD.IADD R5, R0, 0x1, R5 ;  /* 0x000000010005b824 */ /* 0x000fe400078e0205 */
[--C-:B------:R-:W-:Y:S02]  /*111d0*/  @!P2 IMAD.MOV.U32 R9, RZ, RZ, R3.reuse ;  /* 0x000000ffff09a224 */ /* 0x100fe400078e0003 */
[--C-:B------:R-:W-:Y:S01]  /*111e0*/  @!P0 IMAD.MOV.U32 R10, RZ, RZ, R2.reuse ;  /* 0x000000ffff0a8224 */ /* 0x100fe200078e0002 */
[----:B------:R2:W-:Y:S01]  /*111f0*/  @!P3 LDGSTS.E.BYPASS.LTC128B.128 [R81+0x4000], desc[UR4][R4.64] ;  /* 0x040000000451bfae */ /* 0x0005e2000b981a04 */
[----:B------:R-:W-:Y:S01]  /*11200*/  @!P0 IMAD.MOV.U32 R11, RZ, RZ, R3 ;  /* 0x000000ffff0b8224 */ /* 0x000fe200078e0003 */
[----:B-1----:R-:W-:Y:S01]  /*11210*/  @!P1 MOV R7, R3 ;  /* 0x0000000300079202 */ /* 0x002fe20000000f00 */
[----:B------:R-:W-:Y:S01]  /*11220*/  @!P1 IMAD.MOV.U32 R6, RZ, RZ, R2 ;  /* 0x000000ffff069224 */ /* 0x000fe200078e0002 */
[C---:B------:R-:W-:Y:S01]  /*11230*/  @!P4 LEA R12, P3, R232.reuse, R2, 0x7 ;  /* 0x00000002e80cc211 */ /* 0x040fe200078638ff */
[----:B------:R-:W-:Y:S01]  /*11240*/  @!P1 IMAD R13, R233, 0xc0, RZ ;  /* 0x000000c0e90d9824 */ /* 0x000fe200078e02ff */
[----:B------:R-:W-:Y:S01]  /*11250*/  ISETP.GE.AND P5, PT, R23, R20, PT ;  /* 0x000000141700720c */ /* 0x000fe20003fa6270 */
[----:B------:R-:W-:-:S04]  /*11260*/  @!P1 IMAD.WIDE.U32 R6, R232, 0xc0, R6 ;  /* 0x000000c0e8069825 */ /* 0x000fc800078e0006 */
[----:B------:R-:W-:Y:S02]  /*11270*/  @!P2 IMAD R0, R233, 0xa0, RZ ;  /* 0x000000a0e900a824 */ /* 0x000fe400078e02ff */
[----:B------:R-:W-:-:S04]  /*11280*/  @!P2 IMAD.WIDE.U32 R8, R232, 0xa0, R8 ;  /* 0x000000a0e808a825 */ /* 0x000fc800078e0008 */
[----:B------:R-:W-:Y:S01]  /*11290*/  @!P0 IMAD.WIDE.U32 R10, R232, 0xe0, R10 ;  /* 0x000000e0e80a8825 */ /* 0x000fe200078e000a */
[----:B------:R-:W-:-:S03]  /*112a0*/  @!P2 IADD3 R9, PT, PT, R0, R9, RZ ;  /* 0x000000090009a210 */ /* 0x000fc60007ffe0ff */
[----:B------:R-:W-:Y:S02]  /*112b0*/  @!P0 IMAD R15, R233, 0xe0, RZ ;  /* 0x000000e0e90f8824 */ /* 0x000fe400078e02ff */
[----:B------:R-:W-:Y:S01]  /*112c0*/  @!P1 IMAD.IADD R7, R13, 0x1, R7 ;  /* 0x000000010d079824 */ /* 0x000fe200078e0207 */
[CC--:B------:R-:W-:Y:S02]  /*112d0*/  @!P4 LEA.HI.X R13, R232.reuse, R3.reuse, R233, 0x7, P3 ;  /* 0x00000003e80dc211 */ /* 0x0c0fe400018f3ce9 */
[----:B--2---:R-:W-:Y:S01]  /*112e0*/  @!P0 MOV R4, R10 ;  /* 0x0000000a00048202 */ /* 0x004fe20000000f00 */
[----:B------:R-:W-:Y:S01]  /*112f0*/  @!P0 IMAD.IADD R5, R15, 0x1, R11 ;  /* 0x000000010f058824 */ /* 0x000fe200078e020b */
[----:B------:R-:W-:Y:S01]  /*11300*/  @!P6 LEA R10, P3, R232, R2, 0x8 ;  /* 0x00000002e80ae211 */ /* 0x000fe200078640ff */
[----:B------:R-:W-:Y:S01]  /*11310*/  @!P4 LDGSTS.E.BYPASS.LTC128B.128 [R81+0x4800], desc[UR4][R12.64] ;  /* 0x048000000c51cfae */ /* 0x000fe2000b981a04 */
[-C--:B------:R-:W-:Y:S02]  /*11320*/  ISETP.GE.AND P4, PT, R22, R20.reuse, PT ;  /* 0x000000141600720c */ /* 0x080fe40003f86270 */
        /* <DEDUP_REMOVED lines=14> */
[----:B------:R-:W-:-:S05]  /*11410*/  @!P5 IMAD.WIDE.U32 R4, R232, 0x120, R4 ;  /* 0x00000120e804d825 */ /* 0x000fca00078e0004 */
[----:B------:R-:W-:Y:S01]  /*11420*/  @!P5 IADD3 R17, PT, PT, R16, R5, RZ ;  /* 0x000000051011d210 */ /* 0x000fe20007ffe0ff */
[----:B------:R-:W-:Y:S01]  /*11430*/  @!P5 IMAD.MOV.U32 R16, RZ, RZ, R4 ;  /* 0x000000ffff10d224 */ /* 0x000fe200078e0004 */
[-C--:B------:R-:W-:Y:S01]  /*11440*/  @!P4 MOV R5, R3.reuse ;  /* 0x000000030005c202 */ /* 0x080fe20000000f00 */
[--C-:B------:R-:W-:Y:S01]  /*11450*/  @!P4 IMAD.MOV.U32 R4, RZ, RZ, R2.reuse ;  /* 0x000000ffff04c224 */ /* 0x100fe200078e0002 */
[----:B------:R-:W-:Y:S01]  /*11460*/  @!P1 MOV R12, R2 ;  /* 0x00000002000c9202 */ /* 0x000fe20000000f00 */
[--C-:B------:R-:W-:Y:S01]  /*11470*/  @!P2 IMAD.MOV.U32 R6, RZ, RZ, R2.reuse ;  /* 0x000000ffff06a224 */ /* 0x100fe200078e0002 */
[----:B------:R-:W-:Y:S01]  /*11480*/  @!P0 MOV R19, R3 ;  /* 0x0000000300138202 */ /* 0x000fe20000000f00 */
[--C-:B------:R-:W-:Y:S01]  /*11490*/  @!P2 IMAD.MOV.U32 R7, RZ, RZ, R3.reuse ;  /* 0x000000ffff07a224 */ /* 0x100fe200078e0003 */
[----:B------:R-:W-:Y:S01]  /*114a0*/  @!P5 LDGSTS.E.BYPASS.LTC128B.128 [R81+0x7000], desc[UR4][R16.64] ;  /* 0x070000001051dfae */ /* 0x000fe2000b981a04 */
[----:B------:R-:W-:Y:S02]  /*114b0*/  @!P1 IMAD.MOV.U32 R13, RZ, RZ, R3 ;  /* 0x000000ffff0d9224 */ /* 0x000fe400078e0003 */
[----:B------:R-:W-:-:S02]  /*114c0*/  @!P0 IMAD.MOV.U32 R18, RZ, RZ, R2 ;  /* 0x000000ffff128224 */ /* 0x000fc400078e0002 */
[----:B--2---:R-:W-:Y:S02]  /*114d0*/  @!P4 IMAD R10, R233, 0x140, RZ ;  /* 0x00000140e90ac824 */ /* 0x004fe400078e02ff */
[----:B------:R-:W-:-:S04]  /*114e0*/  @!P4 IMAD.WIDE.U32 R4, R232, 0x140, R4 ;  /* 0x00000140e804c825 */ /* 0x000fc800078e0004 */
[----:B------:R-:W-:Y:S02]  /*114f0*/  @!P3 IMAD R8, R233, 0x160, RZ ;  /* 0x00000160e908b824 */ /* 0x000fe400078e02ff */
[----:B------:R-:W-:-:S04]  /*11500*/  @!P3 IMAD.WIDE.U32 R2, R232, 0x160, R2 ;  /* 0x00000160e802b825 */ /* 0x000fc800078e0002 */
[----:B------:R-:W-:-:S04]  /*11510*/  @!P2 IMAD.WIDE.U32 R6, R232, 0x180, R6 ;  /* 0x00000180e806a825 */ /* 0x000fc800078e0006 */
[----:B------:R-:W-:Y:S02]  /*11520*/  @!P1 IMAD R15, R233, 0x1a0, RZ ;  /* 0x000001a0e90f9824 */ /* 0x000fe400078e02ff */
[----:B------:R-:W-:Y:S01]  /*11530*/  @!P1 IMAD.WIDE.U32 R12, R232, 0x1a0, R12 ;  /* 0x000001a0e80c9825 */ /* 0x000fe200078e000c */
[----:B------:R-:W-:-:S03]  /*11540*/  @!P2 IADD3 R7, PT, PT, R0, R7, RZ ;  /* 0x000000070007a210 */ /* 0x000fc60007ffe0ff */
[----:B------:R-:W-:-:S04]  /*11550*/  @!P0 IMAD.WIDE.U32 R18, R232, 0x1c0, R18 ;  /* 0x000001c0e8128825 */ /* 0x000fc800078e0012 */
[----:B------:R-:W-:Y:S01]  /*11560*/  @!P4 IMAD.IADD R11, R10, 0x1, R5 ;  /* 0x000000010a0bc824 */ /* 0x000fe200078e0205 */
[----:B------:R-:W-:Y:S01]  /*11570*/  @!P4 MOV R10, R4 ;  /* 0x00000004000ac202 */ /* 0x000fe20000000f00 */
[----:B------:R-:W-:Y:S02]  /*11580*/  @!P0 IMAD R21, R233, 0x1c0, RZ ;  /* 0x000001c0e9158824 */ /* 0x000fe400078e02ff */
        /* <DEDUP_REMOVED lines=11> */
[----:B------:R-:W0:Y:S04]  /*11640*/  LDGDEPBAR ;  /* 0x00000000000079af */ /* 0x000e280000000000 */
[----:B------:R-:W2:Y:S04]  /*11650*/  LD.E R43, desc[UR4][R134.64+0x184] ;  /* 0x00018404862b7980 */ /* 0x000ea8000c101900 */
[----:B------:R-:W3:Y:S01]  /*11660*/  LD.E R41, desc[UR4][R134.64+0x188] ;  /* 0x0001880486297980 */ /* 0x000ee2000c101900 */
[----:B------:R-:W-:Y:S01]  /*11670*/  ISETP.GE.AND P3, PT, R47, R20, PT ;  /* 0x000000142f00720c */ /* 0x000fe20003f66270 */
[----:B------:R-:W-:-:S04]  /*11680*/  DEPBAR.LE SB0, 0x0 ;  /* 0x000080000000791a */ /* 0x000fc80000000000 */
[----:B------:R-:W-:Y:S01]  /*11690*/  BAR.SYNC.DEFER_BLOCKING 0x0 ;  /* 0x0000000000007b1d */ /* 0x000fe20000010000 */
[----:B------:R-:W-:Y:S02]  /*116a0*/  ISETP.GE.AND P2, PT, R39, R20, PT ;  /* 0x000000142700720c */ /* 0x000fe40003f46270 */
[C---:B-1----:R-:W-:Y:S01]  /*116b0*/  LEA R2, P0, R105.reuse, R34, 0x1 ;  /* 0x0000002269027211 */ /* 0x042fe200078008ff */
[----:B------:R-:W-:Y:S02]  /*116c0*/  @!P6 IMAD.MOV.U32 R4, RZ, RZ, R34 ;  /* 0x000000ffff04e224 */ /* 0x000fe400078e0022 */
[----:B------:R-:W-:Y:S01]  /*116d0*/  @!P6 IMAD.MOV.U32 R5, RZ, RZ, R35 ;  /* 0x000000ffff05e224 */ /* 0x000fe200078e0023 */
        /* <DEDUP_REMOVED lines=18> */
[----:B------:R-:W-:Y:S02]  /*11800*/  @!P1 LEA.HI.X R7, R60, R3, R61, 0x6, P4 ;  /* 0x000000033c079211 */ /* 0x000fe400020f343d */
[----:B-1----:R-:W-:Y:S01]  /*11810*/  @!P0 MOV R4, R2 ;  /* 0x0000000200048202 */ /* 0x002fe20000000f00 */
        /* <DEDUP_REMOVED lines=22> */
[----:B------:R-:W-:Y:S02]  /*11980*/  @!P3 LEA.HI.X R7, R60, R3, R61, 0x7, P1 ;  /* 0x000000033c07b211 */ /* 0x000fe400008f3c3d */
[----:B------:R-:W-:Y:S02]  /*11990*/  ISETP.GE.AND P1, PT, R31, R20, PT ;  /* 0x000000141f00720c */ /* 0x000fe40003f26270 */
[----:B----4-:R-:W-:Y:S01]  /*119a0*/  @!P6 MOV R4, R2 ;  /* 0x000000020004e202 */ /* 0x010fe20000000f00 */
[----:B------:R-:W-:-:S04]  /*119b0*/  @!P6 IMAD.MOV.U32 R5, RZ, RZ, R3 ;  /* 0x000000ffff05e224 */ /* 0x000fc800078e0003 */
[----:B------:R-:W-:Y:S01]  /*119c0*/  @!P6 IMAD.WIDE.U32 R4, R60, 0xa0, R4 ;  /* 0x000000a03c04e825 */ /* 0x000fe200078e0004 */
[----:B------:R-:W-:Y:S03]  /*119d0*/  @P3 STS.128 [R81+0xc800], RZ ;  /* 0x00c800ff51003388 */ /* 0x000fe60000000c00 */
[----:B------:R-:W-:Y:S01]  /*119e0*/  @!P6 IMAD.IADD R5, R0, 0x1, R5 ;  /* 0x000000010005e824 */ /* 0x000fe200078e0205 */
[----:B------:R-:W-:Y:S01]  /*119f0*/  @!PT LDS RZ, [RZ] ;  /* 0x00000000fffff984 */ /* 0x000fe20000000800 */
[----:B------:R-:W-:Y:S01]  /*11a00*/  @!PT LDS RZ, [RZ] ;  /* 0x00000000fffff984 */ /* 0x000fe20000000800 */
[----:B------:R-:W-:Y:S01]  /*11a10*/  @!PT LDS RZ, [RZ] ;  /* 0x00000000fffff984 */ /* 0x000fe20000000800 */
[----:B------:R1:W-:Y:S01]  /*11a20*/  @!P3 LDGSTS.E.BYPASS.LTC128B.128 [R81+0xc800], desc[UR4][R6.64] ;  /* 0x0c8000000651bfae */ /* 0x0003e2000b981a04 */
[----:B------:R-:W-:Y:S01]  /*11a30*/  @!P0 MOV R9, R3 ;  /* 0x0000000300098202 */ /* 0x000fe20000000f00 */
[----:B------:R-:W-:Y:S02]  /*11a40*/  @!P0 IMAD.MOV.U32 R8, RZ, RZ, R2 ;  /* 0x000000ffff088224 */ /* 0x000fe400078e0002 */
[----:B------:R-:W-:Y:S01]  /*11a50*/  @P6 STS.128 [R81+0xd000], RZ ;  /* 0x00d000ff51006388 */ /* 0x000fe20000000c00 */
[----:B------:R-:W-:Y:S01]  /*11a60*/  ISETP.GE.AND P5, PT, R23, R20, PT ;  /* 0x000000141700720c */ /* 0x000fe20003fa6270 */
[----:B------:R-:W-:-:S02]  /*11a70*/  @!P1 IMAD R10, R61, 0xc0, RZ ;  /* 0x000000c03d0a9824 */ /* 0x000fc400078e02ff */
[----:B------:R-:W-:Y:S01]  /*11a80*/  @!PT LDS RZ, [RZ] ;  /* 0x00000000fffff984 */ /* 0x000fe20000000800 */
[----:B------:R-:W-:Y:S01]  /*11a90*/  @!PT LDS RZ, [RZ] ;  /* 0x00000000fffff984 */ /* 0x000fe20000000800 */
[----:B------:R-:W-:Y:S01]  /*11aa0*/  @!PT LDS RZ, [RZ] ;  /* 0x00000000fffff984 */ /* 0x000fe20000000800 */
[----:B------:R4:W-:Y:S01]  /*11ab0*/  @!P6 LDGSTS.E.BYPASS.LTC128B.128 [R81+0xd000], desc[UR4][R4.64] ;  /* 0x0d0000000451efae */ /* 0x0009e2000b981a04 */
[----:B------:R-:W-:Y:S01]  /*11ac0*/  ISETP.GE.AND P6, PT, R33, R20, PT ;  /* 0x000000142100720c */ /* 0x000fe20003fc6270 */
[----:B------:R-:W-:Y:S02]  /*11ad0*/  @!P0 IMAD R0, R61, 0xe0, RZ ;  /* 0x000000e03d008824 */ /* 0x000fe400078e02ff */
[----:B------:R-:W-:Y:S01]  /*11ae0*/  @!P0 IMAD.WIDE.U32 R8, R60, 0xe0, R8 ;  /* 0x000000e03c088825 */ /* 0x000fe200078e0008 */
[----:B------:R-:W5:Y:S01]  /*11af0*/  S2R R30, SR_CgaCtaId ;  /* 0x00000000001e7919 */ /* 0x000f620000008800 */
[----:B-1----:R-:W-:Y:S02]  /*11b00*/  @!P1 MOV R6, R2 ;  /* 0x0000000200069202 */ /* 0x002fe40000000f00 */
[----:B------:R-:W-:-:S03]  /*11b10*/  @!P1 IMAD.MOV.U32 R7, RZ, RZ, R3 ;  /* 0x000000ffff079224 */ /* 0x000fc600078e0003 */
[----:B------:R-:W-:-:S04]  /*11b20*/  @!P1 IMAD.WIDE.U32 R6, R60, 0xc0, R6 ;  /* 0x000000c03c069825 */ /* 0x000fc800078e0006 */
[----:B------:R-:W-:Y:S02]  /*11b30*/  @!P1 IMAD.IADD R7, R10, 0x1, R7 ;  /* 0x000000010a079824 */ /* 0x000fe400078e0207 */
[----:B----4-:R-:W-:Y:S02]  /*11b40*/  @!P0 IMAD.IADD R5, R0, 0x1, R9 ;  /* 0x0000000100058824 */ /* 0x010fe400078e0209 */
[----:B------:R-:W-:Y:S01]  /*11b50*/  @!P0 IMAD.MOV.U32 R4, RZ, RZ, R8 ;  /* 0x000000ffff048224 */ /* 0x000fe200078e0008 */
[----:B------:R-:W-:Y:S01]  /*11b60*/  @P1 STS.128 [R81+0xd800], RZ ;  /* 0x00d800ff51001388 */ /* 0x000fe20000000c00 */
[-C--:B------:R-:W-:Y:S02]  /*11b70*/  ISETP.GE.AND P2, PT, R25, R20.reuse, PT ;  /* 0x000000141900720c */ /* 0x080fe40003f46270 */
[----:B------:R-:W-:Y:S01]  /*11b80*/  SHF.L.U32 R27, R225, 0x6, RZ ;  /* 0x00000006e11b7819 */ /* 0x000fe200000006ff */
[----:B------:R-:W-:Y:S01]  /*11b90*/  @!PT LDS RZ, [RZ] ;  /* 0x00000000fffff984 */ /* 0x000fe20000000800 */
[----:B------:R-:W-:Y:S01]  /*11ba0*/  @!PT LDS RZ, [RZ] ;  /* 0x00000000fffff984 */ /* 0x000fe20000000800 */
[----:B------:R-:W-:Y:S01]  /*11bb0*/  @!PT LDS RZ, [RZ] ;  /* 0x00000000fffff984 */ /* 0x000fe20000000800 */
[----:B------:R1:W-:Y:S01]  /*11bc0*/  @!P1 LDGSTS.E.BYPASS.LTC128B.128 [R81+0xd800], desc[UR4][R6.64] ;  /* 0x0d80000006519fae */ /* 0x0003e2000b981a04 */
[----:B------:R-:W-:-:S03]  /*11bd0*/  ISETP.GE.AND P4, PT, R22, R20, PT ;  /* 0x000000141600720c */ /* 0x000fc60003f86270 */
[----:B------:R-:W-:Y:S01]  /*11be0*/  @P0 STS.128 [R81+0xe000], RZ ;  /* 0x00e000ff51000388 */ /* 0x000fe20000000c00 */
[----:B------:R-:W-:-:S03]  /*11bf0*/  LOP3.LUT R0, R27, 0x1c0, RZ, 0xc0, !PT ;  /* 0x000001c01b007812 */ /* 0x000fc600078ec0ff */
[----:B------:R-:W-:Y:S01]  /*11c00*/  @!PT LDS RZ, [RZ] ;  /* 0x00000000fffff984 */ /* 0x000fe20000000800 */
[----:B------:R-:W-:Y:S01]  /*11c10*/  @!PT LDS RZ, [RZ] ;  /* 0x00000000fffff984 */ /* 0x000fe20000000800 */
[----:B------:R-:W-:Y:S01]  /*11c20*/  @!PT LDS RZ, [RZ] ;  /* 0x00000000fffff984 */ /* 0x000fe20000000800 */
[----:B------:R4:W-:Y:S01]  /*11c30*/  @!P0 LDGSTS.E.BYPASS.LTC128B.128 [R81+0xe000], desc[UR4][R4.64] ;  /* 0x0e00000004518fae */ /* 0x0009e2000b981a04 */
[----:B------:R-:W-:Y:S01]  /*11c40*/  @!P6 LEA R18, P0, R60, R2, 0x8 ;  /* 0x000000023c12e211 */ /* 0x000fe200078040ff */
[----:B------:R-:W-:Y:S01]  /*11c50*/  @!P5 IMAD R16, R61, 0x120, RZ ;  /* 0x000001203d10d824 */ /* 0x000fe200078e02ff */
[-C--:B------:R-:W-:Y:S02]  /*11c60*/  ISETP.GE.AND P1, PT, R26, R20.reuse, PT ;  /* 0x000000141a00720c */ /* 0x080fe40003f26270 */
[----:B------:R-:W-:Y:S02]  /*11c70*/  @!P6 LEA.HI.X R19, R60, R3, R61, 0x8, P0 ;  /* 0x000000033c13e211 */ /* 0x000fe400000f443d */
[----:B------:R-:W-:Y:S02]  /*11c80*/  LOP3.LUT R0, R0, 0x8, R225, 0xf8, !PT ;  /* 0x0000000800007812 */ /* 0x000fe400078ef8e1 */
[-C--:B------:R-:W-:Y:S02]  /*11c90*/  ISETP.GE.AND P0, PT, R72, R20.reuse, PT ;  /* 0x000000144800720c */ /* 0x080fe40003f06270 */
[----:B------:R-:W-:-:S02]  /*11ca0*/  ISETP.GE.AND P3, PT, R24, R20, PT ;  /* 0x000000141800720c */ /* 0x000fc40003f66270 */
[----:B-1----:R-:W-:-:S04]  /*11cb0*/  LOP3.LUT R6, R222, 0x8, RZ, 0xc0, !PT ;  /* 0x00000008de067812 */ /* 0x002fc800078ec0ff */
[----:B------:R-:W-:Y:S02]  /*11cc0*/  LOP3.LUT R6, R6, 0x1c0, R27, 0xf8, !PT ;  /* 0x000001c006067812 */ /* 0x000fe400078ef81b */
[----:B----4-:R-:W-:Y:S01]  /*11cd0*/  @!P5 MOV R5, R3 ;  /* 0x000000030005d202 */ /* 0x010fe20000000f00 */
[----:B------:R-:W-:Y:S01]  /*11ce0*/  @!P5 IMAD.MOV.U32 R4, RZ, RZ, R2 ;  /* 0x000000ffff04d224 */ /* 0x000fe200078e0002 */
[----:B------:R-:W-:-:S03]  /*11cf0*/  LOP3.LUT R22, R27, 0x400, RZ, 0xc0, !PT ;  /* 0x000004001b167812 */ /* 0x000fc600078ec0ff */
[----:B------:R-:W-:Y:S01]  /*11d00*/  @!P5 IMAD.WIDE.U32 R4, R60, 0x120, R4 ;  /* 0x000001203c04d825 */ /* 0x000fe200078e0004 */
[-C--:B------:R-:W-:Y:S02]  /*11d10*/  LOP3.LUT R0, R0, R14.reuse, RZ, 0x3c, !PT ;  /* 0x0000000e00007212 */ /* 0x080fe400078e3cff */
[----:B------:R-:W-:Y:S01]  /*11d20*/  LOP3.LUT R62, R6, R14, RZ, 0x3c, !PT ;  /* 0x0000000e063e7212 */ /* 0x000fe200078e3cff */
[----:B------:R-:W-:Y:S01]  /*11d30*/  @!P5 IMAD.IADD R17, R16, 0x1, R5 ;  /* 0x000000011011d824 */ /* 0x000fe200078e0205 */
[----:B------:R-:W-:Y:S01]  /*11d40*/  @!P2 MOV R6, R2 ;  /* 0x000000020006a202 */ /* 0x000fe20000000f00 */
[--C-:B------:R-:W-:Y:S01]  /*11d50*/  @!P2 IMAD.MOV.U32 R7, RZ, RZ, R3.reuse ;  /* 0x000000ffff07a224 */ /* 0x100fe200078e0003 */
[----:B------:R-:W-:Y:S01]  /*11d60*/  @!P5 MOV R16, R4 ;  /* 0x000000040010d202 */ /* 0x000fe20000000f00 */
[----:B------:R-:W-:Y:S02]  /*11d70*/  @!P4 IMAD.MOV.U32 R4, RZ, RZ, R2 ;  /* 0x000000ffff04c224 */ /* 0x000fe400078e0002 */
[----:B------:R-:W-:-:S02]  /*11d80*/  @!P4 IMAD.MOV.U32 R5, RZ, RZ, R3 ;  /* 0x000000ffff05c224 */ /* 0x000fc400078e0003 */
[----:B------:R-:W-:Y:S02]  /*11d90*/  IMAD R22, R0, 0x2, R22 ;  /* 0x0000000200167824 */ /* 0x000fe400078e0216 */
[----:B------:R-:W-:Y:S02]  /*11da0*/  @!P2 IMAD R0, R61, 0x180, RZ ;  /* 0x000001803d00a824 */ /* 0x000fe400078e02ff */
[----:B------:R-:W-:Y:S01]  /*11db0*/  @!P2 IMAD.WIDE.U32 R6, R60, 0x180, R6 ;  /* 0x000001803c06a825 */ /* 0x000fe200078e0006 */
[----:B------:R-:W-:-:S03]  /*11dc0*/  @!P1 MOV R13, R3 ;  /* 0x00000003000d9202 */ /* 0x000fc60000000f00 */
[----:B------:R-:W-:Y:S02]  /*11dd0*/  @!P4 IMAD R10, R61, 0x140, RZ ;  /* 0x000001403d0ac824 */ /* 0x000fe400078e02ff */
[----:B------:R-:W-:Y:S01]  /*11de0*/  @!P4 IMAD.WIDE.U32 R4, R60, 0x140, R4 ;  /* 0x000001403c04c825 */ /* 0x000fe200078e0004 */
[----:B------:R-:W-:-:S03]  /*11df0*/  @!P2 IADD3 R7, PT, PT, R0, R7, RZ ;  /* 0x000000070007a210 */ /* 0x000fc60007ffe0ff */
[--C-:B------:R-:W-:Y:S02]  /*11e00*/  @!P1 IMAD.MOV.U32 R12, RZ, RZ, R2.reuse ;  /* 0x000000ffff0c9224 */ /* 0x100fe400078e0002 */
[--C-:B------:R-:W-:Y:S02]  /*11e10*/  @!P0 IMAD.MOV.U32 R14, RZ, RZ, R2.reuse ;  /* 0x000000ffff0e8224 */ /* 0x100fe400078e0002 */
[--C-:B------:R-:W-:Y:S02]  /*11e20*/  @!P0 IMAD.MOV.U32 R15, RZ, RZ, R3.reuse ;  /* 0x000000ffff0f8224 */ /* 0x100fe400078e0003 */
[----:B------:R-:W-:Y:S02]  /*11e30*/  @!P3 IMAD R8, R61, 0x160, RZ ;  /* 0x000001603d08b824 */ /* 0x000fe400078e02ff */
[----:B------:R-:W-:Y:S01]  /*11e40*/  @!P3 IMAD.WIDE.U32 R2, R60, 0x160, R2 ;  /* 0x000001603c02b825 */ /* 0x000fe200078e0002 */
[----:B------:R-:W-:Y:S01]  /*11e50*/  @!P4 IADD3 R11, PT, PT, R10, R5, RZ ;  /* 0x000000050a0bc210 */ /* 0x000fe20007ffe0ff */
[----:B------:R-:W-:Y:S01]  /*11e60*/  @P6 STS.128 [R81+0xe800], RZ ;  /* 0x00e800ff51006388 */ /* 0x000fe20000000c00 */
[----:B------:R-:W-:Y:S01]  /*11e70*/  LOP3.LUT R0, R223, 0x200, R27, 0xf8, !PT ;  /* 0x00000200df007812 */ /* 0x000fe200078ef81b */
[----:B------:R-:W-:Y:S01]  /*11e80*/  @!P4 IMAD.MOV.U32 R10, RZ, RZ, R4 ;  /* 0x000000ffff0ac224 */ /* 0x000fe200078e0004 */
[----:B------:R-:W-:Y:S01]  /*11e90*/  MOV R27, 0x400 ;  /* 0x00000400001b7802 */ /* 0x000fe20000000f00 */
[----:B------:R-:W-:Y:S01]  /*11ea0*/  @!P3 IMAD.IADD R9, R8, 0x1, R3 ;  /* 0x000000010809b824 */ /* 0x000fe200078e0203 */
[----:B------:R-:W-:Y:S01]  /*11eb0*/  @!PT LDS RZ, [RZ] ;  /* 0x00000000fffff984 */ /* 0x000fe20000000800 */
[----:B------:R-:W-:Y:S01]  /*11ec0*/  @!PT LDS RZ, [RZ] ;  /* 0x00000000fffff984 */ /* 0x000fe20000000800 */
[----:B------:R-:W-:Y:S01]  /*11ed0*/  @!PT LDS RZ, [RZ] ;  /* 0x00000000fffff984 */ /* 0x000fe20000000800 */
[----:B------:R-:W-:Y:S01]  /*11ee0*/  @!P6 LDGSTS.E.BYPASS.LTC128B.128 [R81+0xe800], desc[UR4][R18.64] ;  /* 0x0e8000001251efae */ /* 0x000fe2000b981a04 */
[----:B------:R-:W-:Y:S01]  /*11ef0*/  @!P1 IMAD R20, R61, 0x1a0, RZ ;  /* 0x000001a03d149824 */ /* 0x000fe200078e02ff */
[----:B------:R-:W-:Y:S01]  /*11f00*/  @!P3 MOV R8, R2 ;  /* 0x000000020008b202 */ /* 0x000fe20000000f00 */
[----:B------:R-:W-:Y:S01]  /*11f10*/  @!P1 IMAD.WIDE.U32 R12, R60, 0x1a0, R12 ;  /* 0x000001a03c0c9825 */ /* 0x000fe200078e000c */
[----:B------:R-:W-:Y:S01]  /*11f20*/  @P5 STS.128 [R81+0xf000], RZ ;  /* 0x00f000ff51005388 */ /* 0x000fe20000000c00 */
[----:B-----5:R-:W-:-:S02]  /*11f30*/  LEA R27, R30, R27, 0x18 ;  /* 0x0000001b1e1b7211 */ /* 0x020fc400078ec0ff */
[----:B------:R-:W-:Y:S01]  /*11f40*/  @!P0 IMAD.WIDE.U32 R14, R60, 0x1c0, R14 ;  /* 0x000001c03c0e8825 */ /* 0x000fe200078e000e */
[----:B------:R-:W-:Y:S01]  /*11f50*/  @!PT LDS RZ, [RZ] ;  /* 0x00000000fffff984 */ /* 0x000fe20000000800 */
[----:B------:R-:W-:Y:S01]  /*11f60*/  @!PT LDS RZ, [RZ] ;  /* 0x00000000fffff984 */ /* 0x000fe20000000800 */
[----:B------:R-:W-:Y:S01]  /*11f70*/  @!PT LDS RZ, [RZ] ;  /* 0x00000000fffff984 */ /* 0x000fe20000000800 */
[----:B------:R1:W-:Y:S01]  /*11f80*/  @!P5 LDGSTS.E.BYPASS.LTC128B.128 [R81+0xf000], desc[UR4][R16.64] ;  /* 0x0f0000001051dfae */ /* 0x0003e2000b981a04 */
[----:B------:R-:W-:Y:S02]  /*11f90*/  LOP3.LUT R0, R0, R62, RZ, 0xfc, !PT ;  /* 0x0000003e00007212 */ /* 0x000fe400078efcff */
[----:B------:R-:W-:Y:S01]  /*11fa0*/  @!P0 IMAD R21, R61, 0x1c0, RZ ;  /* 0x000001c03d158824 */ /* 0x000fe200078e02ff */
[----:B------:R-:W-:Y:S01]  /*11fb0*/  @P4 STS.128 [R81+0xf800], RZ ;  /* 0x00f800ff51004388 */ /* 0x000fe20000000c00 */
[----:B------:R-:W-:Y:S02]  /*11fc0*/  @!P1 IMAD.IADD R5, R20, 0x1, R13 ;  /* 0x0000000114059824 */ /* 0x000fe400078e020d */
[----:B------:R-:W-:Y:S01]  /*11fd0*/  @!P1 IMAD.MOV.U32 R4, RZ, RZ, R12 ;  /* 0x000000ffff049224 */ /* 0x000fe200078e000c */
[----:B------:R-:W-:Y:S01]  /*11fe0*/  @!PT LDS RZ, [RZ] ;  /* 0x00000000fffff984 */ /* 0x000fe20000000800 */
[----:B------:R-:W-:Y:S01]  /*11ff0*/  @!PT LDS RZ, [RZ] ;  /* 0x00000000fffff984 */ /* 0x000fe20000000800 */
[----:B------:R-:W-:Y:S01]  /*12000*/  @!PT LDS RZ, [RZ] ;  /* 0x00000000fffff984 */ /* 0x000fe20000000800 */
[----:B------:R-:W-:Y:S01]  /*12010*/  @!P4 LDGSTS.E.BYPASS.LTC128B.128 [R81+0xf800], desc[UR4][R10.64] ;  /* 0x0f8000000a51cfae */ /* 0x000fe2000b981a04 */
[----:B------:R-:W-:Y:S01]  /*12020*/  @!P0 IMAD.IADD R3, R21, 0x1, R15 ;  /* 0x0000000115038824 */ /* 0x000fe200078e020f */
[----:B------:R-:W-:-:S02]  /*12030*/  @!P0 MOV R2, R14 ;  /* 0x0000000e00028202 */ /* 0x000fc40000000f00 */
[----:B------:R-:W-:Y:S01]  /*12040*/  @P3 STS.128 [R81+0x10000], RZ ;  /* 0x010000ff51003388 */ /* 0x000fe20000000c00 */
[----:B------:R-:W-:-:S03]  /*12050*/  IMAD.IADD R40, R27, 0x1, R22 ;  /* 0x000000011b287824 */ /* 0x000fc600078e0216 */
[----:B------:R-:W-:Y:S01]  /*12060*/  @!PT LDS RZ, [RZ] ;  /* 0x00000000fffff984 */ /* 0x000fe20000000800 */
[----:B------:R-:W-:Y:S01]  /*12070*/  @!PT LDS RZ, [RZ] ;  /* 0x00000000fffff984 */ /* 0x000fe20000000800 */
[----:B------:R-:W-:Y:S01]  /*12080*/  @!PT LDS RZ, [RZ] ;  /* 0x00000000fffff984 */ /* 0x000fe20000000800 */
[----:B------:R-:W-:Y:S01]  /*12090*/  @!P3 LDGSTS.E.BYPASS.LTC128B.128 [R81+0x10000], desc[UR4][R8.64] ;  /* 0x100000000851bfae */ /* 0x000fe2000b981a04 */
[----:B------:R-:W-:-:S03]  /*120a0*/  IMAD R221, R0, 0x2, R27 ;  /* 0x0000000200dd7824 */ /* 0x000fc600078e021b */
        /* <DEDUP_REMOVED lines=19> */
[----:B----4-:R-:W1:Y:S04]  /*121e0*/  LDSM.16.M88.4 R4, [R221] ;  /* 0x00000000dd04783b */ /* 0x010e680000000200 */
[----:B------:R-:W4:Y:S04]  /*121f0*/  LDSM.16.M88.4 R8, [R40+0x4800] ;  /* 0x004800002808783b */ /* 0x000f280000000200 */
[----:B------:R-:W2:Y:S04]  /*12200*/  LDSM.16.M88.4 R32, [R40+0x5000] ;  /* 0x005000002820783b */ /* 0x000ea80000000200 */
[----:B------:R-:W3:Y:S04]  /*12210*/  LDSM.16.M88.4 R12, [R40+0x4000] ;  /* 0x00400000280c783b */ /* 0x000ee80000000200 */
[----:B------:R-:W3:Y:S04]  /*12220*/  LDSM.16.M88.4 R44, [R40+0x5800] ;  /* 0x00580000282c783b */ /* 0x000ee80000000200 */
[----:B------:R-:W3:Y:S04]  /*12230*/  LDSM.16.M88.4 R36, [R40+0x6000] ;  /* 0x006000002824783b */ /* 0x000ee80000000200 */
[----:B------:R-:W-:Y:S01]  /*12240*/  LDSM.16.M88.4 R52, [R40+0x9800] ;  /* 0x009800002834783b */ /* 0x000fe20000000200 */
[----:B-----5:R-:W-:-:S02]  /*12250*/  LOP3.LUT P0, R2, R225, 0x2, RZ, 0xc0, !PT ;  /* 0x00000002e1027812 */ /* 0x020fc4000780c0ff */
[----:B------:R-:W-:Y:S01]  /*12260*/  MOV R0, 0x20 ;  /* 0x0000002000007802 */ /* 0x000fe20000000f00 */
[----:B------:R-:W-:Y:S04]  /*12270*/  STL [R1+0x78], R62 ;  /* 0x0000783e01007387 */ /* 0x000fe80000100800 */
[----:B------:R-:W0:Y:S01]  /*12280*/  LDGDEPBAR ;  /* 0x00000000000079af */ /* 0x000e220000000000 */
        /* <DEDUP_REMOVED lines=12> */
[C---:B----4-:R-:W-:Y:S08]  /*12350*/  HMMA.16816.F32.BF16 R64, R4.reuse, R8, RZ ;  /* 0x000000080440723c */ /* 0x050ff000000418ff */
[C---:B------:R-:W-:Y:S01]  /*12360*/  HMMA.16816.F32.BF16 R112, R4.reuse, R10, RZ ;  /* 0x0000000a0470723c */ /* 0x040fe200000418ff */
[----:B------:R-:W4:Y:S07]  /*12370*/  LDSM.16.M88.4 R8, [R40+0x8800] ;  /* 0x008800002808783b */ /* 0x000f2e0000000200 */
[C---:B--2---:R-:W-:Y:S08]  /*12380*/  HMMA.16816.F32.BF16 R116, R4.reuse, R32, RZ ;  /* 0x000000200474723c */ /* 0x044ff000000418ff */
[----:B------:R-:W-:Y:S01]  /*12390*/  HMMA.16816.F32.BF16 R120, R4, R34, RZ ;  /* 0x000000220478723c */ /* 0x000fe200000418ff */
[----:B------:R-:W2:Y:S01]  /*123a0*/  LDSM.16.M88.4 R32, [R40+0x9000] ;  /* 0x009000002820783b */ /* 0x000ea20000000200 */
[----:B------:R-:W-:-:S03]  /*123b0*/  SEL R132, R0, 0xffffffe0, !P0 ;  /* 0xffffffe000847807 */ /* 0x000fc60004000000 */
[----:B------:R-:W-:Y:S02]  /*123c0*/  STL [R1+0x20], R221 ;  /* 0x000020dd01007387 */ /* 0x000fe40000100800 */
[--C-:B------:R-:W-:Y:S02]  /*123d0*/  IMAD.IADD R0, R40, 0x1, R132.reuse ;  /* 0x0000000128007824 */ /* 0x100fe400078e0284 */
[----:B------:R1:W-:Y:S01]  /*123e0*/  STL [R1+0x60], R2 ;  /* 0x0000600201007387 */ /* 0x0003e20000100800 */
[C---:B---3--:R-:W-:Y:S03]  /*123f0*/  HMMA.16816.F32.BF16 R84, R4.reuse, R12, RZ ;  /* 0x0000000c0454723c */ /* 0x048fe600000418ff */
[----:B------:R-:W-:Y:S04]  /*12400*/  LDSM.16.M88.4 R48, [R0+0x2800] ;  /* 0x002800000030783b */ /* 0x000fe80000000200 */
[----:B------:R-:W-:Y:S01]  /*12410*/  LDSM.16.M88.4 R56, [R0+0x2000] ;  /* 0x002000000038783b */ /* 0x000fe20000000200 */
[C---:B------:R-:W-:Y:S08]  /*12420*/  HMMA.16816.F32.BF16 R72, R4.reuse, R14, RZ ;  /* 0x0000000e0448723c */ /* 0x040ff000000418ff */
[----:B------:R-:W-:Y:S01]  /*12430*/  HMMA.16816.F32.BF16 R124, R4, R44, RZ ;  /* 0x0000002c047c723c */ /* 0x000fe200000418ff */
[----:B-1----:R-:W-:-:S07]  /*12440*/  IMAD.IADD R2, R221, 0x1, R132 ;  /* 0x00000001dd027824 */ /* 0x002fce00078e0284 */
[C---:B------:R-:W-:Y:S01]  /*12450*/  HMMA.16816.F32.BF16 R136, R4.reuse, R46, RZ ;  /* 0x0000002e0488723c */ /* 0x040fe200000418ff */
[----:B------:R-:W-:Y:S04]  /*12460*/  LDSM.16.M88.4 R44, [R0+0x3000] ;  /* 0x00300000002c783b */ /* 0x000fe80000000200 */
[----:B------:R-:W1:Y:S03]  /*12470*/  LDSM.16.M88.4 R12, [R2] ;  /* 0x00000000020c783b */ /* 0x000e660000000200 */
[C---:B------:R-:W-:Y:S08]  /*12480*/  HMMA.16816.F32.BF16 R140, R4.reuse, R36, RZ ;  /* 0x00000024048c723c */ /* 0x040ff000000418ff */
[C---:B------:R-:W-:Y:S01]  /*12490*/  HMMA.16816.F32.BF16 R144, R4.reuse, R38, RZ ;  /* 0x000000260490723c */ /* 0x040fe200000418ff */
[----:B------:R-:W3:Y:S07]  /*124a0*/  LDSM.16.M88.4 R36, [R0+0x3800] ;  /* 0x003800000024783b */ /* 0x000eee0000000200 */
[C---:B------:R-:W-:Y:S08]  /*124b0*/  HMMA.16816.F32.BF16 R152, R4.reuse, R28, RZ ;  /* 0x0000001c0498723c */ /* 0x040ff000000418ff */
[C---:B------:R-:W-:Y:S01]  /*124c0*/  HMMA.16816.F32.BF16 R160, R4.reuse, R30, RZ ;  /* 0x0000001e04a0723c */ /* 0x040fe200000418ff */
[----:B------:R-:W3:Y:S07]  /*124d0*/  LDSM.16.M88.4 R28, [R0+0x4000] ;  /* 0x00400000001c783b */ /* 0x000eee0000000200 */
[C---:B-----5:R-:W-:Y:S08]  /*124e0*/  HMMA.16816.F32.BF16 R168, R4.reuse, R24, RZ ;  /* 0x0000001804a8723c */ /* 0x060ff000000418ff */
        /* <DEDUP_REMOVED lines=10> */
[----:B------:R-:W-:Y:S07]  /*12590*/  LDSM.16.M88.4 R8, [R0+0x6000] ;  /* 0x006000000008783b */ /* 0x000fee0000000200 */
[C---:B--2---:R-:W-:Y:S08]  /*125a0*/  HMMA.16816.F32.BF16 R200, R4.reuse, R32, RZ ;  /* 0x0000002004c8723c */ /* 0x044ff000000418ff */
[C---:B------:R-:W-:Y:S01]  /*125b0*/  HMMA.16816.F32.BF16 R208, R4.reuse, R34, RZ ;  /* 0x0000002204d0723c */ /* 0x040fe200000418ff */
[----:B------:R-:W2:Y:S07]  /*125c0*/  LDSM.16.M88.4 R32, [R0+0x7000] ;  /* 0x007000000020783b */ /* 0x000eae0000000200 */
[C---:B------:R-:W-:Y:S08]  /*125d0*/  HMMA.16816.F32.BF16 R216, R4.reuse, R52, RZ ;  /* 0x0000003404d8723c */ /* 0x040ff000000418ff */
[----:B------:R-:W-:Y:S01]  /*125e0*/  HMMA.16816.F32.BF16 R196, R4, R54, RZ ;  /* 0x0000003604c4723c */ /* 0x000fe200000418ff */
[----:B------:R-:W4:Y:S07]  /*125f0*/  LDSM.16.M88.4 R4, [R0+0x6800] ;  /* 0x006800000004783b */ /* 0x000f2e0000000200 */
[C---:B-1----:R-:W-:Y:S08]  /*12600*/  HMMA.16816.F32.BF16 R148, R12.reuse, R50, R100 ;  /* 0x000000320c94723c */ /* 0x042ff00000041864 */
[C---:B------:R-:W-:Y:S08]  /*12610*/  HMMA.16816.F32.BF16 R188, R12.reuse, R56, R68 ;  /* 0x000000380cbc723c */ /* 0x040ff00000041844 */
[C---:B------:R-:W-:Y:S08]  /*12620*/  HMMA.16816.F32.BF16 R128, R12.reuse, R44, R96 ;  /* 0x0000002c0c80723c */ /* 0x040ff00000041860 */
[C---:B---3--:R-:W-:Y:S08]  /*12630*/  HMMA.16816.F32.BF16 R100, R12.reuse, R38, R76 ;  /* 0x000000260c64723c */ /* 0x048ff0000004184c */
[C---:B------:R-:W-:Y:S08]  /*12640*/  HMMA.16816.F32.BF16 R180, R12.reuse, R58, R104 ;  /* 0x0000003a0cb4723c */ /* 0x040ff00000041868 */
[C---:B------:R-:W-:Y:S08]  /*12650*/  HMMA.16816.F32.BF16 R96, R12.reuse, R28, R84 ;  /* 0x0000001c0c60723c */ /* 0x040ff00000041854 */
[C---:B------:R-:W-:Y:S01]  /*12660*/  HMMA.16816.F32.BF16 R76, R12.reuse, R30, R72 ;  /* 0x0000001e0c4c723c */ /* 0x040fe20000041848 */
[----:B------:R-:W-:Y:S01]  /*12670*/  IMAD.MOV.U32 R2, RZ, RZ, 0x40 ;  /* 0x00000040ff027424 */ /* 0x000fe200078e00ff */
[----:B------:R-:W-:Y:S01]  /*12680*/  LOP3.LUT P0, R3, R225, 0x4, RZ, 0xc0, !PT ;  /* 0x00000004e1037812 */ /* 0x000fe2000780c0ff */
[----:B------:R-:W-:Y:S05]  /*12690*/  LDSM.16.M88.4 R28, [R0+0x7800] ;  /* 0x00780000001c783b */ /* 0x000fea0000000200 */
[C---:B-----5:R-:W-:Y:S08]  /*126a0*/  HMMA.16816.F32.BF16 R68, R12.reuse, R24, R64 ;  /* 0x000000180c44723c */ /* 0x060ff00000041840 */
[C---:B------:R-:W-:Y:S08]  /*126b0*/  HMMA.16816.F32.BF16 R64, R12.reuse, R20, R116 ;  /* 0x000000140c40723c */ /* 0x040ff00000041874 */
[C---:B------:R-:W-:Y:S08]  /*126c0*/  HMMA.16816.F32.BF16 R56, R12.reuse, R22, R120 ;  /* 0x000000160c38723c */ /* 0x040ff00000041878 */
[C---:B------:R-:W-:Y:S08]  /*126d0*/  HMMA.16816.F32.BF16 R72, R12.reuse, R16, R124 ;  /* 0x000000100c48723c */ /* 0x040ff0000004187c */
[C---:B------:R-:W-:Y:S01]  /*126e0*/  HMMA.16816.F32.BF16 R84, R12.reuse, R18, R136 ;  /* 0x000000120c54723c */ /* 0x040fe20000041888 */
[----:B------:R-:W1:Y:S07]  /*126f0*/  LDSM.16.M88.4 R16, [R0+0x8800] ;  /* 0x008800000010783b */ /* 0x000e6e0000000200 */
[C---:B--2---:R-:W-:Y:S01]  /*12700*/  HMMA.16816.F32.BF16 R228, R12.reuse, R34, R156 ;  /* 0x000000220ce4723c */ /* 0x044fe2000004189c */
[----:B------:R-:W-:Y:S01]  /*12710*/  SEL R220, R2, 0xffffffc0, !P0 ;  /* 0xffffffc002dc7807 */ /* 0x000fe20004000000 */
[----:B------:R2:W-:Y:S04]  /*12720*/  STL [R1+0x7c], R3 ;  /* 0x00007c0301007387 */ /* 0x0005e80000100800 */
[----:B------:R-:W-:Y:S02]  /*12730*/  LDSM.16.M88.4 R20, [R0+0x8000] ;  /* 0x008000000014783b */ /* 0x000fe40000000200 */
[C---:B----4-:R-:W-:Y:S08]  /*12740*/  HMMA.16816.F32.BF16 R120, R12.reuse, R4, R152 ;  /* 0x000000040c78723c */ /* 0x050ff00000041898 */
[----:B------:R-:W-:Y:S01]  /*12750*/  HMMA.16816.F32.BF16 R116, R12, R6, R160 ;  /* 0x000000060c74723c */ /* 0x000fe200000418a0 */
[----:B------:R-:W3:Y:S01]  /*12760*/  LDSM.16.M88.4 R4, [R0+0x9000] ;  /* 0x009000000004783b */ /* 0x000ee20000000200 */
[----:B------:R-:W-:Y:S01]  /*12770*/  IADD3 R2, PT, PT, R40, R220, RZ ;  /* 0x000000dc28027210 */ /* 0x000fe20007ffe0ff */
[----:B------:R-:W-:Y:S01]  /*12780*/  IMAD.MOV.U32 R125, RZ, RZ, R229 ;  /* 0x000000ffff7d7224 */ /* 0x000fe200078e00e5 */
[----:B------:R-:W-:Y:S01]  /*12790*/  MOV R126, R228 ;  /* 0x000000e4007e7202 */ /* 0x000fe20000000f00 */
[----:B------:R-:W-:Y:S01]  /*127a0*/  IMAD.MOV.U32 R124, RZ, RZ, R230 ;  /* 0x000000ffff7c7224 */ /* 0x000fe200078e00e6 */
[----:B------:R-:W-:-:S02]  /*127b0*/  MOV R80, R231 ;  /* 0x000000e700507202 */ /* 0x000fc40000000f00 */
[----:B------:R-:W-:Y:S01]  /*127c0*/  HMMA.16816.F32.BF16 R172, R12, R48, R108 ;  /* 0x000000300cac723c */ /* 0x000fe2000004186c */
[----:B------:R-:W-:Y:S01]  /*127d0*/  LDSM.16.M88.4 R48, [R2+0x2000] ;  /* 0x002000000230783b */ /* 0x000fe20000000200 */
[----:B--2---:R-:W-:-:S06]  /*127e0*/  IMAD.IADD R3, R221, 0x1, R220 ;  /* 0x00000001dd037824 */ /* 0x004fcc00078e02dc */
[C---:B------:R-:W-:Y:S01]  /*127f0*/  HMMA.16816.F32.BF16 R108, R12.reuse, R46, R92 ;  /* 0x0000002e0c6c723c */ /* 0x040fe2000004185c */
[----:B------:R-:W-:Y:S07]  /*12800*/  LDSM.16.M88.4 R44, [R2+0x2800] ;  /* 0x00280000022c783b */ /* 0x000fee0000000200 */
[C---:B------:R-:W-:Y:S01]  /*12810*/  HMMA.16816.F32.BF16 R104, R12.reuse, R36, R88 ;  /* 0x000000240c68723c */ /* 0x040fe20000041858 */
[----:B------:R-:W-:Y:S07]  /*12820*/  LDSM.16.M88.4 R36, [R2+0x3000] ;  /* 0x003000000224783b */ /* 0x000fee0000000200 */
[C---:B-1----:R-:W-:Y:S08]  /*12830*/  HMMA.16816.F32.BF16 R228, R12.reuse, R16, R204 ;  /* 0x000000100ce4723c */ /* 0x042ff000000418cc */
[C---:B------:R-:W-:Y:S08]  /*12840*/  HMMA.16816.F32.BF16 R92, R12.reuse, R8, R140 ;  /* 0x000000080c5c723c */ /* 0x040ff0000004188c */
[C---:B------:R-:W-:Y:S01]  /*12850*/  HMMA.16816.F32.BF16 R88, R12.reuse, R10, R144 ;  /* 0x0000000a0c58723c */ /* 0x040fe20000041890 */
[----:B------:R1:W2:Y:S07]  /*12860*/  LDSM.16.M88.4 R8, [R3] ;  /* 0x000000000308783b */ /* 0x0002ae0000000200 */
[C---:B---3--:R-:W-:Y:S08]  /*12870*/  HMMA.16816.F32.BF16 R204, R12.reuse, R4, R200 ;  /* 0x000000040ccc723c */ /* 0x048ff000000418c8 */
[----:B------:R-:W-:Y:S01]  /*12880*/  HMMA.16816.F32.BF16 R208, R12, R6, R208 ;  /* 0x000000060cd0723c */ /* 0x000fe200000418d0 */
[----:B------:R-:W3:Y:S01]  /*12890*/  LDSM.16.M88.4 R4, [R2+0x5800] ;  /* 0x005800000204783b */ /* 0x000ee20000000200 */
[----:B-1----:R-:W-:-:S06]  /*128a0*/  IMAD.IADD R3, R132, 0x1, R3 ;  /* 0x0000000184037824 */ /* 0x002fcc00078e0203 */
[----:B------:R-:W-:Y:S08]  /*128b0*/  HMMA.16816.F32.BF16 R248, R12, R28, R164 ;  /* 0x0000001c0cf8723c */ /* 0x000ff000000418a4 */
[C---:B--2---:R-:W-:Y:S01]  /*128c0*/  HMMA.16816.F32.BF16 R164, R8.reuse, R38, R108 ;  /* 0x0000002608a4723c */ /* 0x044fe2000004186c */
[----:B------:R-:W-:Y:S02]  /*128d0*/  IMAD.MOV.U32 R111, RZ, RZ, R80 ;  /* 0x000000ffff6f7224 */ /* 0x000fe400078e0050 */
[----:B------:R-:W2:Y:S05]  /*128e0*/  LDL R80, [R1+0x58] ;  /* 0x0000580001507983 */ /* 0x000eaa0000100800 */
[C---:B---3--:R-:W-:Y:S08]  /*128f0*/  HMMA.16816.F32.BF16 R140, R8.reuse, R4, R72 ;  /* 0x00000004088c723c */ /* 0x048ff00000041848 */
[----:B------:R-:W-:Y:S01]  /*12900*/  HMMA.16816.F32.BF16 R136, R8, R6, R84 ;  /* 0x000000060888723c */ /* 0x000fe20000041854 */
[----:B------:R1:W-:Y:S04]  /*12910*/  LDSM.16.M88.4 R4, [R3] ;  /* 0x000000000304783b */ /* 0x0003e80000000200 */
[----:B-1----:R-:W3:Y:S03]  /*12920*/  LDL R3, [R1+0x68] ;  /* 0x0000680001037983 */ /* 0x002ee60000100800 */
[C---:B------:R-:W-:Y:S01]  /*12930*/  HMMA.16816.F32.BF16 R52, R12.reuse, R26, R112 ;  /* 0x0000001a0c34723c */ /* 0x040fe20000041870 */
[----:B------:R1:W4:Y:S07]  /*12940*/  LDSM.16.M88.4 R24, [R0+0x9800] ;  /* 0x009800000018783b */ /* 0x00032e0000000200 */
[C---:B------:R-:W-:Y:S08]  /*12950*/  HMMA.16816.F32.BF16 R240, R12.reuse, R20, R192 ;  /* 0x000000140cf0723c */ /* 0x040ff000000418c0 */
[C---:B------:R-:W-:Y:S01]  /*12960*/  HMMA.16816.F32.BF16 R236, R12.reuse, R22, R184 ;  /* 0x000000160cec723c */ /* 0x040fe200000418b8 */
[----:B------:R-:W5:Y:S07]  /*12970*/  LDSM.16.M88.4 R20, [R2+0x4800] ;  /* 0x004800000214783b */ /* 0x000f6e0000000200 */
[C---:B------:R-:W-:Y:S01]  /*12980*/  HMMA.16816.F32.BF16 R112, R12.reuse, R32, R168 ;  /* 0x000000200c70723c */ /* 0x040fe200000418a8 */
[----:B------:R-:W5:Y:S07]  /*12990*/  LDSM.16.M88.4 R32, [R2+0x3800] ;  /* 0x003800000220783b */ /* 0x000f6e0000000200 */
[C---:B------:R-:W-:Y:S01]  /*129a0*/  HMMA.16816.F32.BF16 R244, R12.reuse, R30, R176 ;  /* 0x0000001e0cf4723c */ /* 0x040fe200000418b0 */
[----:B------:R-:W5:Y:S07]  /*129b0*/  LDSM.16.M88.4 R28, [R2+0x4000] ;  /* 0x00400000021c783b */ /* 0x000f6e0000000200 */
[----:B------:R-:W-:Y:S01]  /*129c0*/  HMMA.16816.F32.BF16 R212, R12, R18, R212 ;  /* 0x000000120cd4723c */ /* 0x000fe200000418d4 */
[----:B------:R-:W5:Y:S01]  /*129d0*/  LDSM.16.M88.4 R16, [R2+0x6000] ;  /* 0x006000000210783b */ /* 0x000f620000000200 */
[----:B-1----:R-:W-:-:S06]  /*129e0*/  IADD3 R0, PT, PT, R132, R2, RZ ;  /* 0x0000000284007210 */ /* 0x002fcc0007ffe0ff */
[C---:B----4-:R-:W-:Y:S08]  /*129f0*/  HMMA.16816.F32.BF16 R200, R12.reuse, R26, R196 ;  /* 0x0000001a0cc8723c */ /* 0x050ff000000418c4 */
[----:B------:R-:W-:Y:S01]  /*12a00*/  HMMA.16816.F32.BF16 R216, R12, R24, R216 ;  /* 0x000000180cd8723c */ /* 0x000fe200000418d8 */
[----:B------:R-:W1:Y:S01]  /*12a10*/  LDSM.16.M88.4 R12, [R2+0x5000] ;  /* 0x00500000020c783b */ /* 0x000e620000000200 */
[----:B------:R-:W-:Y:S01]  /*12a20*/  IMAD.MOV.U32 R108, RZ, RZ, R126 ;  /* 0x000000ffff6c7224 */ /* 0x000fe200078e007e */
[----:B------:R-:W-:Y:S01]  /*12a30*/  MOV R110, R124 ;  /* 0x0000007c006e7202 */ /* 0x000fe20000000f00 */
[----:B------:R-:W-:Y:S01]  /*12a40*/  IMAD.MOV.U32 R109, RZ, RZ, R125 ;  /* 0x000000ffff6d7224 */ /* 0x000fe200078e007d */
[----:B------:R-:W-:Y:S03]  /*12a50*/  LDSM.16.M88.4 R24, [R2+0x9800] ;  /* 0x009800000218783b */ /* 0x000fe60000000200 */
[C---:B------:R-:W-:Y:S08]  /*12a60*/  HMMA.16816.F32.BF16 R196, R8.reuse, R48, R188 ;  /* 0x0000003008c4723c */ /* 0x040ff000000418bc */
[C---:B------:R-:W-:Y:S01]  /*12a70*/  HMMA.16816.F32.BF16 R192, R8.reuse, R50, R180 ;  /* 0x0000003208c0723c */ /* 0x040fe200000418b4 */
[----:B------:R-:W4:Y:S07]  /*12a80*/  LDSM.16.M88.4 R48, [R2+0x7000] ;  /* 0x007000000230783b */ /* 0x000f2e0000000200 */
[C---:B------:R-:W-:Y:S01]  /*12a90*/  HMMA.16816.F32.BF16 R176, R8.reuse, R36, R128 ;  /* 0x0000002408b0723c */ /* 0x040fe20000041880 */
[----:B------:R-:W4:Y:S07]  /*12aa0*/  LDSM.16.M88.4 R36, [R2+0x8000] ;  /* 0x008000000224783b */ /* 0x000f2e0000000200 */
[C---:B-----5:R-:W-:Y:S08]  /*12ab0*/  HMMA.16816.F32.BF16 R168, R8.reuse, R20, R68 ;  /* 0x0000001408a8723c */ /* 0x060ff00000041844 */
[C---:B------:R-:W-:Y:S01]  /*12ac0*/  HMMA.16816.F32.BF16 R156, R8.reuse, R22, R52 ;  /* 0x00000016089c723c */ /* 0x040fe20000041834 */
[----:B------:R-:W5:Y:S04]  /*12ad0*/  LDSM.16.M88.4 R20, [R0+0x2000] ;  /* 0x002000000014783b */ /* 0x000f680000000200 */
[----:B------:R-:W5:Y:S03]  /*12ae0*/  LDSM.16.M88.4 R52, [R2+0x6800] ;  /* 0x006800000234783b */ /* 0x000f660000000200 */
        /* <DEDUP_REMOVED lines=8> */
[----:B------:R-:W2:Y:S07]  /*12b70*/  LDSM.16.M88.4 R28, [R2+0x9000] ;  /* 0x00900000021c783b */ /* 0x000eae0000000200 */
[C---:B------:R-:W-:Y:S08]  /*12b80*/  HMMA.16816.F32.BF16 R128, R8.reuse, R16, R92 ;  /* 0x000000100880723c */ /* 0x040ff0000004185c */
[C---:B------:R-:W-:Y:S01]  /*12b90*/  HMMA.16816.F32.BF16 R124, R8.reuse, R18, R88 ;  /* 0x00000012087c723c */ /* 0x040fe20000041858 */
[----:B------:R-:W2:Y:S07]  /*12ba0*/  LDSM.16.M88.4 R16, [R0+0x2800] ;  /* 0x002800000010783b */ /* 0x000eae0000000200 */
[C---:B-1----:R-:W-:Y:S01]  /*12bb0*/  HMMA.16816.F32.BF16 R148, R8.reuse, R12, R64 ;  /* 0x0000000c0894723c */ /* 0x042fe20000041840 */
[----:B------:R-:W-:Y:S07]  /*12bc0*/  LDSM.16.M88.4 R64, [R0+0x4800] ;  /* 0x004800000040783b */ /* 0x000fee0000000200 */
[C---:B------:R-:W-:Y:S01]  /*12bd0*/  HMMA.16816.F32.BF16 R144, R8.reuse, R14, R56 ;  /* 0x0000000e0890723c */ /* 0x040fe20000041838 */
[----:B------:R-:W1:Y:S04]  /*12be0*/  LDSM.16.M88.4 R12, [R0+0x3000] ;  /* 0x00300000000c783b */ /* 0x000e680000000200 */
[----:B------:R-:W-:Y:S03]  /*12bf0*/  LDSM.16.M88.4 R56, [R0+0x3800] ;  /* 0x003800000038783b */ /* 0x000fe60000000200 */
[C---:B----4-:R-:W-:Y:S08]  /*12c00*/  HMMA.16816.F32.BF16 R112, R8.reuse, R48, R112 ;  /* 0x000000300870723c */ /* 0x050ff00000041870 */
[C---:B------:R-:W-:Y:S01]  /*12c10*/  HMMA.16816.F32.BF16 R108, R8.reuse, R50, R108 ;  /* 0x00000032086c723c */ /* 0x040fe2000004186c */
[----:B------:R-:W4:Y:S07]  /*12c20*/  LDSM.16.M88.4 R48, [R0+0x4000] ;  /* 0x004000000030783b */ /* 0x000f2e0000000200 */
[----:B------:R-:W-:Y:S08]  /*12c30*/  HMMA.16816.F32.BF16 R96, R8, R36, R240 ;  /* 0x000000240860723c */ /* 0x000ff000000418f0 */
[C---:B-----5:R-:W-:Y:S08]  /*12c40*/  HMMA.16816.F32.BF16 R240, R4.reuse, R20, R196 ;  /* 0x0000001404f0723c */ /* 0x060ff000000418c4 */
[----:B------:R-:W-:Y:S08]  /*12c50*/  HMMA.16816.F32.BF16 R20, R4, R22, R192 ;  /* 0x000000160414723c */ /* 0x000ff000000418c0 */
[C---:B------:R-:W-:Y:S08]  /*12c60*/  HMMA.16816.F32.BF16 R120, R8.reuse, R52, R120 ;  /* 0x000000340878723c */ /* 0x040ff00000041878 */
[C---:B------:R-:W-:Y:S03]  /*12c70*/  HMMA.16816.F32.BF16 R116, R8.reuse, R54, R116 ;  /* 0x000000360874723c */ /* 0x040fe60000041874 */
[----:B------:R-:W-:Y:S05]  /*12c80*/  STL.64 [R1+0x10], R20 ;  /* 0x0000101401007387 */ /* 0x000fea0000100a00 */
[C---:B------:R-:W-:Y:S01]  /*12c90*/  HMMA.16816.F32.BF16 R104, R8.reuse, R44, R248 ;  /* 0x0000002c0868723c */ /* 0x040fe200000418f8 */
[----:B------:R-:W-:Y:S04]  /*12ca0*/  STL.64 [R1+0x18], R22 ;  /* 0x0000181601007387 */ /* 0x000fe80000100a00 */
[----:B------:R-:W-:Y:S03]  /*12cb0*/  LDSM.16.M88.4 R20, [R0+0x7800] ;  /* 0x007800000014783b */ /* 0x000fe60000000200 */
[C---:B------:R-:W-:Y:S01]  /*12cc0*/  HMMA.16816.F32.BF16 R100, R8.reuse, R46, R244 ;  /* 0x0000002e0864723c */ /* 0x040fe200000418f4 */
[----:B------:R-:W5:Y:S07]  /*12cd0*/  LDSM.16.M88.4 R44, [R0+0x5000] ;  /* 0x00500000002c783b */ /* 0x000f6e0000000200 */
        /* <DEDUP_REMOVED lines=8> */
[C---:B------:R-:W-:Y:S08]  /*12d60*/  HMMA.16816.F32.BF16 R68, R8.reuse, R24, R216 ;  /* 0x000000180844723c */ /* 0x040ff000000418d8 */
[----:B------:R-:W-:Y:S01]  /*12d70*/  HMMA.16816.F32.BF16 R52, R8, R26, R200 ;  /* 0x0000001a0834723c */ /* 0x000fe200000418c8 */
[----:B------:R-:W2:Y:S07]  /*12d80*/  LDSM.16.M88.4 R24, [R0+0x7000] ;  /* 0x007000000018783b */ /* 0x000eae0000000200 */
[C---:B------:R-:W-:Y:S01]  /*12d90*/  HMMA.16816.F32.BF16 R8, R4.reuse, R16, R188 ;  /* 0x000000100408723c */ /* 0x040fe200000418bc */
[----:B------:R-:W3:Y:S07]  /*12da0*/  S2R R221, SR_CTAID.X ;  /* 0x0000000000dd7919 */ /* 0x000eee0000002500 */
[C---:B------:R-:W-:Y:S01]  /*12db0*/  HMMA.16816.F32.BF16 R248, R4.reuse, R18, R184 ;  /* 0x0000001204f8723c */ /* 0x040fe200000418b8 */
[----:B------:R-:W3:Y:S07]  /*12dc0*/  LDSM.16.M88.4 R16, [R0+0x8000] ;  /* 0x008000000010783b */ /* 0x000eee0000000200 */
[C---:B-1----:R-:W-:Y:S03]  /*12dd0*/  HMMA.16816.F32.BF16 R244, R4.reuse, R12, R176 ;  /* 0x0000000c04f4723c */ /* 0x042fe600000418b0 */
[----:B------:R-:W-:Y:S04]  /*12de0*/  STL.64 [R1], R8 ;  /* 0x0000000801007387 */ /* 0x000fe80000100a00 */
[----:B------:R-:W-:Y:S01]  /*12df0*/  STL.64 [R1+0x8], R10 ;  /* 0x0000080a01007387 */ /* 0x000fe20000100a00 */
[C---:B------:R-:W-:Y:S03]  /*12e00*/  HMMA.16816.F32.BF16 R236, R4.reuse, R14, R164 ;  /* 0x0000000e04ec723c */ /* 0x040fe600000418a4 */
[----:B------:R-:W1:Y:S04]  /*12e10*/  LDSM.16.M88.4 R12, [R0+0x8800] ;  /* 0x00880000000c783b */ /* 0x000e680000000200 */
[----:B------:R-:W1:Y:S01]  /*12e20*/  LDSM.16.M88.4 R8, [R0+0x9000] ;  /* 0x009000000008783b */ /* 0x000e620000000200 */
[C---:B----4-:R-:W-:Y:S08]  /*12e30*/  HMMA.16816.F32.BF16 R208, R4.reuse, R48, R172 ;  /* 0x0000003004d0723c */ /* 0x050ff000000418ac */
[----:B------:R-:W-:Y:S01]  /*12e40*/  HMMA.16816.F32.BF16 R204, R4, R50, R160 ;  /* 0x0000003204cc723c */ /* 0x000fe200000418a0 */
[----:B------:R4:W1:Y:S01]  /*12e50*/  LDSM.16.M88.4 R48, [R0+0x9800] ;  /* 0x009800000030783b */ /* 0x0008620000000200 */
[----:B------:R-:W-:Y:S01]  /*12e60*/  SHF.R.U32.HI R2, RZ, 0x2, R225 ;  /* 0x00000002ff027819 */ /* 0x000fe200000116e1 */
[----:B------:R-:W-:-:S05]  /*12e70*/  DEPBAR.LE SB0, 0x0 ;  /* 0x000080000000791a */ /* 0x000fca0000000000 */
[C---:B-----5:R-:W-:Y:S08]  /*12e80*/  HMMA.16816.F32.BF16 R192, R4.reuse, R44, R148 ;  /* 0x0000002c04c0723c */ /* 0x060ff00000041894 */
[C---:B--2---:R-:W-:Y:S08]  /*12e90*/  HMMA.16816.F32.BF16 R148, R4.reuse, R24, R112 ;  /* 0x000000180494723c */ /* 0x044ff00000041870 */
[----:B------:R-:W-:Y:S01]  /*12ea0*/  HMMA.16816.F32.BF16 R112, R4, R22, R100 ;  /* 0x000000160470723c */ /* 0x000fe20000041864 */
[----:B----4-:R-:W-:Y:S01]  /*12eb0*/  LOP3.LUT R0, R222, 0x1f0, RZ, 0xc0, !PT ;  /* 0x000001f0de007812 */ /* 0x010fe200078ec0ff */
[----:B---3--:R-:W-:-:S03]  /*12ec0*/  VIADD R103, R3, 0xffffffff ;  /* 0xffffffff03677836 */ /* 0x008fc60000000000 */
[----:B------:R-:W-:Y:S02]  /*12ed0*/  LOP3.LUT R0, R0, 0x7, R2, 0xf8, !PT ;  /* 0x0000000700007812 */ /* 0x000fe400078ef802 */
[----:B------:R-:W-:Y:S02]  /*12ee0*/  ISETP.GT.AND P0, PT, R103, R80, PT ;  /* 0x000000506700720c */ /* 0x000fe40003f04270 */
[----:B------:R-:W-:Y:S01]  /*12ef0*/  IADD3 R2, PT, PT, R41, R133, -R83 ;  /* 0x0000008529027210 */ /* 0x000fe20007ffe853 */
[----:B------:R-:W-:Y:S01]  /*12f00*/  IMAD R0, R221, 0x40, R0 ;  /* 0x00000040dd007824 */ /* 0x000fe200078e0200 */
[----:B------:R-:W-:Y:S01]  /*12f10*/  IADD3 R3, PT, PT, R133, -R83, -R43 ;  /* 0x8000005385037210 */ /* 0x000fe20007ffe82b */
[C---:B------:R-:W-:Y:S03]  /*12f20*/  HMMA.16816.F32.BF16 R212, R4.reuse, R58, R180 ;  /* 0x0000003a04d4723c */ /* 0x040fe600000418b4 */
[C---:B------:R-:W-:Y:S01]  /*12f30*/  IADD3 R2, PT, PT, R0.reuse, R2, RZ ;  /* 0x0000000200027210 */ /* 0x040fe20007ffe0ff */
[----:B------:R-:W-:Y:S01]  /*12f40*/  IMAD.IADD R0, R0, 0x1, R3 ;  /* 0x0000000100007824 */ /* 0x000fe200078e0203 */
[----:B------:R-:W-:Y:S03]  /*12f50*/  BSSY.RECONVERGENT B1, `(.L_x_7678) ;  /* 0x00000ac000017945 */ /* 0x000fe60003800200 */
[----:B------:R-:W-:Y:S01]  /*12f60*/  HMMA.16816.F32.BF16 R200, R4, R64, R168 ;  /* 0x0000004004c8723c */ /* 0x000fe200000418a8 */
[----:B------:R-:W-:-:S02]  /*12f70*/  VIADDMNMX R226, R2, 0x1, R133, PT ;  /* 0x0000000102e27846 */ /* 0x000fc40003800185 */
[----:B------:R-:W-:-:S05]  /*12f80*/  VIADDMNMX R229, R2, 0x9, R133, PT ;  /* 0x0000000902e57846 */ /* 0x000fca0003800185 */
[----:B------:R-:W-:Y:S01]  /*12f90*/  HMMA.16816.F32.BF16 R160, R4, R30, R116 ;  /* 0x0000001e04a0723c */ /* 0x000fe20000041874 */
[----:B------:R-:W-:Y:S02]  /*12fa0*/  VIMNMX R227, PT, PT, RZ, R0, !PT ;  /* 0x00000000ffe37248 */ /* 0x000fe40007fe0100 */
        /* <DEDUP_REMOVED lines=37> */
.L_x_7681:
[----:B------:R-:W2:Y:S04]  /*13200*/  LDL.64 R2, [R1+0x28] ;  /* 0x0000280001027983 */ /* 0x000ea80000100a00 */
[----:B------:R-:W3:Y:S01]  /*13210*/  LDL R8, [R1+0x64] ;  /* 0x0000640001087983 */ /* 0x000ee20000100800 */
[----:B--2---:R-:W-:-:S03]  /*13220*/  IMAD.MOV.U32 R6, RZ, RZ, R2 ;  /* 0x000000ffff067224 */ /* 0x004fc600078e0002 */
[----:B------:R-:W2:Y:S01]  /*13230*/  LD.E R2, desc[UR4][R134.64+0x170] ;  /* 0x0001700486027980 */ /* 0x000ea2000c101900 */
[----:B------:R-:W-:Y:S01]  /*13240*/  IMAD.MOV.U32 R7, RZ, RZ, R3 ;  /* 0x000000ffff077224 */ /* 0x000fe200078e0003 */
[----:B---3--:R-:W-:Y:S02]  /*13250*/  IADD3 R8, PT, PT, R8, -0x200, RZ ;  /* 0xfffffe0008087810 */ /* 0x008fe40007ffe0ff */
[----:B------:R-:W-:Y:S01]  /*13260*/  MOV R4, RZ ;  /* 0x000000ff00047202 */ /* 0x000fe20000000f00 */
[----:B------:R-:W-:Y:S01]  /*13270*/  IMAD.SHL.U32 R9, R103, 0x100, RZ ;  /* 0x0000010067097824 */ /* 0x000fe200078e00ff */
        /* <DEDUP_REMOVED lines=13> */
[----:B------:R-:W-:-:S03]  /*13350*/  IADD3 R3, PT, PT, RZ, -R10, RZ ;  /* 0x8000000aff037210 */ /* 0x000fc60007ffe0ff */
[----:B------:R-:W-:Y:S02]  /*13360*/  IMAD.MOV.U32 R5, RZ, RZ, R6 ;  /* 0x000000ffff057224 */ /* 0x000fe400078e0006 */
        /* <DEDUP_REMOVED lines=51> */
.L_x_7682:
[----:B------:R-:W-:Y:S05]  /*136a0*/  BSYNC.RECONVERGENT B0 ;  /* 0x0000000000007941 */ /* 0x000fea0003800200 */
.L_x_7680:
        /* <DEDUP_REMOVED lines=54> */
.L_x_7679:
[----:B------:R-:W-:Y:S05]  /*13a10*/  BSYNC.RECONVERGENT B1 ;  /* 0x0000000000017941 */ /* 0x000fea0003800200 */
.L_x_7678:
[----:B------:R-:W3:Y:S04]  /*13a20*/  LDL.LU R9, [R1+0x4] ;  /* 0x0000040001097983 */ /* 0x000ee80000300800 */
[----:B------:R-:W4:Y:S04]  /*13a30*/  LDL.LU R8, [R1+0x8] ;  /* 0x0000080001087983 */ /* 0x000f280000300800 */
[----:B--2---:R-:W2:Y:S04]  /*13a40*/  LDL.LU R7, [R1+0x1c] ;  /* 0x00001c0001077983 */ /* 0x004ea80000300800 */
[----:B------:R-:W5:Y:S04]  /*13a50*/  LDL.LU R6, [R1+0x18] ;  /* 0x0000180001067983 */ /* 0x000f680000300800 */
[----:B------:R-:W5:Y:S04]  /*13a60*/  LDL.LU R5, [R1+0xc] ;  /* 0x00000c0001057983 */ /* 0x000f680000300800 */
[----:B------:R-:W5:Y:S04]  /*13a70*/  LDL.LU R4, [R1] ;  /* 0x0000000001047983 */ /* 0x000f680000300800 */
[----:B------:R-:W5:Y:S04]  /*13a80*/  LDL.LU R3, [R1+0x14] ;  /* 0x0000140001037983 */ /* 0x000f680000300800 */
[----:B------:R-:W5:Y:S01]  /*13a90*/  LDL.LU R2, [R1+0x10] ;  /* 0x0000100001027983 */ /* 0x000f620000300800 */
[----:B------:R-:W-:-:S02]  /*13aa0*/  IMAD.SHL.U32 R0, R225, 0x2, RZ ;  /* 0x00000002e1007824 */ /* 0x000fc400078e00ff */
[----:B------:R-:W-:-:S03]  /*13ab0*/  IMAD.MOV.U32 R77, RZ, RZ, R62 ;  /* 0x000000ffff4d7224 */ /* 0x000fc600078e003e */
        /* <DEDUP_REMOVED lines=8> */
[C---:B------:R-:W-:Y:S01]  /*13b40*/  VIADD R13, R0.reuse, 0x21 ;  /* 0x00000021000d7836 */ /* 0x040fe20000000000 */
[C---:B------:R-:W-:Y:S01]  /*13b50*/  ISETP.GE.AND P6, PT, R0.reuse, R229, PT ;  /* 0x000000e50000720c */ /* 0x040fe20003fc6270 */
        /* <DEDUP_REMOVED lines=47> */
[----:B---3--:R-:W-:Y:S02]  /*13e50*/  IMAD.MOV.U32 R32, RZ, RZ, R9 ;  /* 0x000000ffff207224 */ /* 0x008fe400078e0009 */
[----:B------:R-:W-:Y:S02]  /*13e60*/  VIADD R9, R0, 0x18 ;  /* 0x0000001800097836 */ /* 0x000fe40000000000 */
[----:B----4-:R-:W-:Y:S02]  /*13e70*/  IMAD.MOV.U32 R31, RZ, RZ, R8 ;  /* 0x000000ffff1f7224 */ /* 0x010fe400078e0008 */
[----:B--2---:R-:W-:-:S02]  /*13e80*/  IMAD.MOV.U32 R29, RZ, RZ, R7 ;  /* 0x000000ffff1d7224 */ /* 0x004fc400078e0007 */
[C---:B------:R-:W-:Y:S02]  /*13e90*/  VIADD R7, R0.reuse, 0x11 ;  /* 0x0000001100077836 */ /* 0x040fe40000000000 */
[----:B-----5:R-:W-:Y:S02]  /*13ea0*/  IMAD.MOV.U32 R27, RZ, RZ, R6 ;  /* 0x000000ffff1b7224 */ /* 0x020fe400078e0006 */
[C---:B------:R-:W-:Y:S02]  /*13eb0*/  VIADD R6, R0.reuse, 0x10 ;  /* 0x0000001000067836 */ /* 0x040fe40000000000 */
[----:B------:R-:W-:Y:S02]  /*13ec0*/  IMAD.MOV.U32 R87, RZ, RZ, R5 ;  /* 0x000000ffff577224 */ /* 0x000fe400078e0005 */
[----:B------:R-:W-:Y:S02]  /*13ed0*/  VIADD R5, R0, 0x9 ;  /* 0x0000000900057836 */ /* 0x000fe40000000000 */
[----:B------:R-:W-:-:S02]  /*13ee0*/  IMAD.MOV.U32 R33, RZ, RZ, R4 ;  /* 0x000000ffff217224 */ /* 0x000fc400078e0004 */
[C---:B------:R-:W-:Y:S02]  /*13ef0*/  VIADD R4, R0.reuse, 0x8 ;  /* 0x0000000800047836 */ /* 0x040fe40000000000 */
[----:B------:R-:W-:Y:S02]  /*13f00*/  IMAD.MOV.U32 R34, RZ, RZ, R3 ;  /* 0x000000ffff227224 */ /* 0x000fe400078e0003 */
[----:B------:R-:W-:Y:S02]  /*13f10*/  IMAD.MOV.U32 R75, RZ, RZ, R29 ;  /* 0x000000ffff4b7224 */ /* 0x000fe400078e001d */
[----:B------:R-:W-:Y:S02]  /*13f20*/  IMAD.MOV.U32 R36, RZ, RZ, R2 ;  /* 0x000000ffff247224 */ /* 0x000fe400078e0002 */
[----:B------:R-:W-:Y:S02]  /*13f30*/  VIADD R2, R0, 0x1 ;  /* 0x0000000100027836 */ /* 0x000fe40000000000 */
[----:B------:R-:W-:-:S02]  /*13f40*/  IMAD.MOV.U32 R90, RZ, RZ, R27 ;  /* 0x000000ffff5a7224 */ /* 0x000fc400078e001b */
[----:B------:R-:W-:Y:S01]  /*13f50*/  VIADD R29, R0, 0xa9 ;  /* 0x000000a9001d7836 */ /* 0x000fe20000000000 */
[----:B------:R-:W-:Y:S01]  /*13f60*/  ISETP.GE.AND P2, PT, R2, R227, PT ;  /* 0x000000e30200720c */ /* 0x000fe20003f46270 */
[----:B------:R-:W-:Y:S01]  /*13f70*/  VIADD R27, R0, 0xb0 ;  /* 0x000000b0001b7836 */ /* 0x000fe20000000000 */
[C---:B------:R-:W-:Y:S01]  /*13f80*/  ISETP.GE.AND P3, PT, R2.reuse, R226, PT ;  /* 0x000000e20200720c */ /* 0x040fe20003f66270 */
[----:B------:R-:W-:Y:S01]  /*13f90*/  IMAD.MOV.U32 R72, RZ, RZ, R31 ;  /* 0x000000ffff487224 */ /* 0x000fe200078e001f */
[----:B------:R-:W-:Y:S01]  /*13fa0*/  ISETP.GE.AND P5, PT, R2, R228, PT ;  /* 0x000000e40200720c */ /* 0x000fe20003fa6270 */
[----:B------:R-:W-:Y:S01]  /*13fb0*/  VIADD R31, R0, 0xb1 ;  /* 0x000000b1001f7836 */ /* 0x000fe20000000000 */
[----:B------:R-:W-:Y:S02]  /*13fc0*/  ISETP.GE.AND P4, PT, R2, R229, PT ;  /* 0x000000e50200720c */ /* 0x000fe40003f86270 */
[----:B------:R-:W-:Y:S02]  /*13fd0*/  FSEL R2, R240, -INF , P0 ;  /* 0xff800000f0027808 */ /* 0x000fe40000000000 */
[----:B------:R-:W-:-:S02]  /*13fe0*/  ISETP.GE.AND P0, PT, R4, R227, PT ;  /* 0x000000e30400720c */ /* 0x000fc40003f06270 */
[----:B------:R-:W-:Y:S02]  /*13ff0*/  FSEL R67, R2, -INF , !P1 ;  /* 0xff80000002437808 */ /* 0x000fe40004800000 */
[----:B------:R-:W-:Y:S02]  /*14000*/  FSEL R3, R241, -INF , P2 ;  /* 0xff800000f1037808 */ /* 0x000fe40001000000 */
[----:B------:R-:W-:Y:S02]  /*14010*/  ISETP.GE.AND P2, PT, R4, R226, PT ;  /* 0x000000e20400720c */ /* 0x000fe40003f46270 */
[----:B------:R-:W-:Y:S01]  /*14020*/  FSEL R2, R36, -INF , P0 ;  /* 0xff80000024027808 */ /* 0x000fe20000000000 */
[----:B------:R-:W-:Y:S01]  /*14030*/  VIADD R36, R0, 0xb9 ;  /* 0x000000b900247836 */ /* 0x000fe20000000000 */
[-C--:B------:R-:W-:Y:S02]  /*14040*/  ISETP.GE.AND P1, PT, R5, R227.reuse, PT ;  /* 0x000000e30500720c */ /* 0x080fe40003f26270 */
[----:B------:R-:W-:-:S02]  /*14050*/  ISETP.GE.AND P0, PT, R6, R227, PT ;  /* 0x000000e30600720c */ /* 0x000fc40003f06270 */
[----:B------:R-:W-:Y:S02]  /*14060*/  FSEL R85, R3, -INF , !P3 ;  /* 0xff80000003557808 */ /* 0x000fe40005800000 */
[-C--:B------:R-:W-:Y:S02]  /*14070*/  ISETP.GE.AND P3, PT, R5, R226.reuse, PT ;  /* 0x000000e20500720c */ /* 0x080fe40003f66270 */
[----:B------:R-:W-:Y:S02]  /*14080*/  FSEL R66, R2, -INF , !P2 ;  /* 0xff80000002427808 */ /* 0x000fe40005000000 */
[----:B------:R-:W-:Y:S01]  /*14090*/  FSEL R3, R34, -INF , P1 ;  /* 0xff80000022037808 */ /* 0x000fe20000800000 */
[----:B------:R-:W-:Y:S01]  /*140a0*/  VIADD R34, R0, 0xa0 ;  /* 0x000000a000227836 */ /* 0x000fe20000000000 */
[----:B------:R-:W-:Y:S02]  /*140b0*/  ISETP.GE.AND P2, PT, R6, R226, PT ;  /* 0x000000e20600720c */ /* 0x000fe40003f46270 */
[----:B------:R-:W-:Y:S01]  /*140c0*/  FSEL R2, R33, -INF , P0 ;  /* 0xff80000021027808 */ /* 0x000fe20000000000 */
[----:B------:R-:W-:Y:S01]  /*140d0*/  VIADD R33, R0, 0xa1 ;  /* 0x000000a100217836 */ /* 0x000fe20000000000 */
[----:B------:R-:W-:-:S02]  /*140e0*/  ISETP.GE.AND P1, PT, R7, R227, PT ;  /* 0x000000e30700720c */ /* 0x000fc40003f26270 */
[----:B------:R-:W-:Y:S02]  /*140f0*/  ISETP.GE.AND P0, PT, R9, R227, PT ;  /* 0x000000e30900720c */ /* 0x000fe40003f06270 */
[----:B------:R-:W-:Y:S02]  /*14100*/  FSEL R69, R3, -INF , !P3 ;  /* 0xff80000003457808 */ /* 0x000fe40005800000 */
[-C--:B------:R-:W-:Y:S02]  /*14110*/  ISETP.GE.AND P3, PT, R7, R226.reuse, PT ;  /* 0x000000e20700720c */ /* 0x080fe40003f66270 */
[----:B------:R-:W-:Y:S02]  /*14120*/  FSEL R70, R2, -INF , !P2 ;  /* 0xff80000002467808 */ /* 0x000fe40005000000 */
[----:B------:R-:W-:Y:S01]  /*14130*/  FSEL R3, R32, -INF , P1 ;  /* 0xff80000020037808 */ /* 0x000fe20000800000 */
[----:B------:R-:W-:Y:S01]  /*14140*/  VIADD R32, R0, 0xa8 ;  /* 0x000000a800207836 */ /* 0x000fe20000000000 */
[----:B------:R-:W-:-:S02]  /*14150*/  ISETP.GE.AND P2, PT, R9, R226, PT ;  /* 0x000000e20900720c */ /* 0x000fc40003f46270 */
[----:B------:R-:W-:Y:S02]  /*14160*/  FSEL R2, R248, -INF , P0 ;  /* 0xff800000f8027808 */ /* 0x000fe40000000000 */
[-C--:B------:R-:W-:Y:S02]  /*14170*/  ISETP.GE.AND P1, PT, R11, R227.reuse, PT ;  /* 0x000000e30b00720c */ /* 0x080fe40003f26270 */
[----:B------:R-:W-:Y:S02]  /*14180*/  ISETP.GE.AND P0, PT, R12, R227, PT ;  /* 0x000000e30c00720c */ /* 0x000fe40003f06270 */
[----:B------:R-:W-:Y:S02]  /*14190*/  FSEL R76, R3, -INF , !P3 ;  /* 0xff800000034c7808 */ /* 0x000fe40005800000 */
[----:B------:R-:W-:Y:S02]  /*141a0*/  ISETP.GE.AND P3, PT, R11, R226, PT ;  /* 0x000000e20b00720c */ /* 0x000fe40003f66270 */
[----:B------:R-:W-:-:S02]  /*141b0*/  FSEL R78, R2, -INF , !P2 ;  /* 0xff800000024e7808 */ /* 0x000fc40005000000 */
[----:B------:R-:W-:Y:S02]  /*141c0*/  FSEL R3, R249, -INF , P1 ;  /* 0xff800000f9037808 */ /* 0x000fe40000800000 */
[----:B------:R-:W-:Y:S02]  /*141d0*/  ISETP.GE.AND P2, PT, R12, R226, PT ;  /* 0x000000e20c00720c */ /* 0x000fe40003f46270 */
[----:B------:R-:W-:Y:S02]  /*141e0*/  FSEL R2, R244, -INF , P0 ;  /* 0xff800000f4027808 */ /* 0x000fe40000000000 */
[-C--:B------:R-:W-:Y:S02]  /*141f0*/  ISETP.GE.AND P1, PT, R13, R227.reuse, PT ;  /* 0x000000e30d00720c */ /* 0x080fe40003f26270 */
[----:B------:R-:W-:Y:S02]  /*14200*/  ISETP.GE.AND P0, PT, R14, R227, PT ;  /* 0x000000e30e00720c */ /* 0x000fe40003f06270 */
[----:B------:R-:W-:-:S02]  /*14210*/  FSEL R82, R3, -INF , !P3 ;  /* 0xff80000003527808 */ /* 0x000fc40005800000 */
[-C--:B------:R-:W-:Y:S02]  /*14220*/  ISETP.GE.AND P3, PT, R13, R226.reuse, PT ;  /* 0x000000e20d00720c */ /* 0x080fe40003f66270 */
[----:B------:R-:W-:Y:S02]  /*14230*/  FSEL R86, R2, -INF , !P2 ;  /* 0xff80000002567808 */ /* 0x000fe40005000000 */
[----:B------:R-:W-:Y:S02]  /*14240*/  FSEL R3, R245, -INF , P1 ;  /* 0xff800000f5037808 */ /* 0x000fe40000800000 */
[----:B------:R-:W-:Y:S02]  /*14250*/  ISETP.GE.AND P2, PT, R14, R226, PT ;  /* 0x000000e20e00720c */ /* 0x000fe40003f46270 */
[----:B------:R-:W-:Y:S01]  /*14260*/  FSEL R2, R236, -INF , P0 ;  /* 0xff800000ec027808 */ /* 0x000fe20000000000 */
[----:B------:R-:W-:Y:S01]  /*14270*/  IMAD.MOV.U32 R236, RZ, RZ, R77 ;  /* 0x000000ffffec7224 */ /* 0x000fe200078e004d */
[----:B------:R-:W-:-:S02]  /*14280*/  ISETP.GE.AND P1, PT, R15, R227, PT ;  /* 0x000000e30f00720c */ /* 0x000fc40003f26270 */
[----:B------:R-:W-:Y:S02]  /*14290*/  ISETP.GE.AND P0, PT, R16, R227, PT ;  /* 0x000000e31000720c */ /* 0x000fe40003f06270 */
[----:B------:R-:W-:Y:S02]  /*142a0*/  FSEL R88, R3, -INF , !P3 ;  /* 0xff80000003587808 */ /* 0x000fe40005800000 */
[-C--:B------:R-:W-:Y:S02]  /*142b0*/  ISETP.GE.AND P3, PT, R15, R226.reuse, PT ;  /* 0x000000e20f00720c */ /* 0x080fe40003f66270 */
[----:B------:R-:W-:Y:S02]  /*142c0*/  FSEL R89, R2, -INF , !P2 ;  /* 0xff80000002597808 */ /* 0x000fe40005000000 */
[----:B------:R-:W-:Y:S02]  /*142d0*/  FSEL R3, R237, -INF , P1 ;  /* 0xff800000ed037808 */ /* 0x000fe40000800000 */
        /* <DEDUP_REMOVED lines=15> */
[----:B------:R-:W-:Y:S01]  /*143d0*/  FSEL R3, R213, -INF , P1 ;  /* 0xff800000d5037808 */ /* 0x000fe20000800000 */
[----:B------:R-:W-:Y:S01]  /*143e0*/  IMAD.MOV.U32 R213, RZ, RZ, R80 ;  /* 0x000000ffffd57224 */ /* 0x000fe200078e0050 */
[----:B------:R-:W-:Y:S02]  /*143f0*/  ISETP.GE.AND P2, PT, R20, R226, PT ;  /* 0x000000e21400720c */ /* 0x000fe40003f46270 */
[----:B------:R-:W-:Y:S02]  /*14400*/  FSEL R2, R208, -INF , P0 ;  /* 0xff800000d0027808 */ /* 0x000fe40000000000 */
        /* <DEDUP_REMOVED lines=80> */
[CC--:B------:R-:W-:Y:S02]  /*14910*/  ISETP.GE.AND P1, PT, R44.reuse, R227.reuse, PT ;  /* 0x000000e32c00720c */ /* 0x0c0fe40003f26270 */
        /* <DEDUP_REMOVED lines=82> */
[----:B------:R-:W-:Y:S02]  /*14e40*/  FSEL R141, R2, -INF , !P2 ;  /* 0xff800000028d7808 */ /* 0x000fe40005000000 */
[----:B------:R-:W-:Y:S02]  /*14e50*/  FSEL R3, R153, -INF , P1 ;  /* 0xff80000099037808 */ /* 0x000fe40000800000 */
[-C--:B------:R-:W-:Y:S02]  /*14e60*/  ISETP.GE.AND P3, PT, R65, R226.reuse, PT ;  /* 0x000000e24100720c */ /* 0x080fe40003f66270 */
[----:B------:R-:W-:Y:S02]  /*14e70*/  ISETP.GE.AND P1, PT, R68, R226, PT ;  /* 0x000000e24400720c */ /* 0x000fe40003f26270 */
[----:B------:R-:W-:Y:S02]  /*14e80*/  FSEL R2, R156, -INF , P0 ;  /* 0xff8000009c027808 */ /* 0x000fe40000000000 */
[----:B------:R-:W-:-:S02]  /*14e90*/  ISETP.GE.AND P0, PT, R71, R227, PT ;  /* 0x000000e34700720c */ /* 0x000fc40003f06270 */
[----:B------:R-:W-:Y:S02]  /*14ea0*/  FSEL R177, R3, -INF , !P3 ;  /* 0xff80000003b17808 */ /* 0x000fe40005800000 */
[----:B------:R-:W-:Y:S02]  /*14eb0*/  FSEL R149, R2, -INF , !P1 ;  /* 0xff80000002957808 */ /* 0x000fe40004800000 */
[----:B------:R-:W-:Y:S02]  /*14ec0*/  ISETP.GE.AND P3, PT, R71, R226, PT ;  /* 0x000000e24700720c */ /* 0x000fe40003f66270 */
[----:B------:R-:W-:Y:S02]  /*14ed0*/  FSEL R2, R157, -INF , P0 ;  /* 0xff8000009d027808 */ /* 0x000fe40000000000 */
[-C--:B------:R-:W-:Y:S02]  /*14ee0*/  ISETP.GE.AND P2, PT, R74, R227.reuse, PT ;  /* 0x000000e34a00720c */ /* 0x080fe40003f46270 */
[----:B------:R-:W-:-:S02]  /*14ef0*/  ISETP.GE.AND P0, PT, R79, R227, PT ;  /* 0x000000e34f00720c */ /* 0x000fc40003f06270 */
[----:B------:R-:W-:Y:S02]  /*14f00*/  P2R R8, PR, RZ, 0x20 ;  /* 0x00000020ff087803 */ /* 0x000fe40000000000 */
[----:B------:R-:W-:Y:S02]  /*14f10*/  FSEL R160, R2, -INF , !P3 ;  /* 0xff80000002a07808 */ /* 0x000fe40005800000 */
[----:B------:R-:W-:Y:S02]  /*14f20*/  ISETP.GE.AND P5, PT, R0, R228, PT ;  /* 0x000000e40000720c */ /* 0x000fe40003fa6270 */
[----:B------:R-:W-:Y:S02]  /*14f30*/  FSEL R2, R136, -INF , P2 ;  /* 0xff80000088027808 */ /* 0x000fe40001000000 */
[----:B------:R-:W-:Y:S02]  /*14f40*/  ISETP.GE.AND P2, PT, R79, R226, PT ;  /* 0x000000e24f00720c */ /* 0x000fe40003f46270 */
[----:B------:R-:W-:-:S02]  /*14f50*/  FSEL R0, R137, -INF , P0 ;  /* 0xff80000089007808 */ /* 0x000fc40000000000 */
[----:B------:R-:W-:Y:S02]  /*14f60*/  ISETP.GE.AND P1, PT, R74, R226, PT ;  /* 0x000000e24a00720c */ /* 0x000fe40003f26270 */
[----:B------:R-:W-:Y:S02]  /*14f70*/  FSEL R216, R0, -INF , !P2 ;  /* 0xff80000000d87808 */ /* 0x000fe40005000000 */
[----:B------:R-:W-:Y:S02]  /*14f80*/  FSEL R129, R2, -INF , !P1 ;  /* 0xff80000002817808 */ /* 0x000fe40004800000 */
[----:B------:R-:W-:Y:S02]  /*14f90*/  FSEL R0, R242, -INF , P5 ;  /* 0xff800000f2007808 */ /* 0x000fe40002800000 */
[----:B------:R-:W-:Y:S02]  /*14fa0*/  P2R R10, PR, RZ, 0x10 ;  /* 0x00000010ff0a7803 */ /* 0x000fe40000000000 */
[----:B------:R-:W-:-:S02]  /*14fb0*/  ISETP.GE.AND P1, PT, R83, R227, PT ;  /* 0x000000e35300720c */ /* 0x000fc40003f26270 */
[----:B------:R-:W-:Y:S02]  /*14fc0*/  ISETP.NE.AND P5, PT, R8, RZ, PT ;  /* 0x000000ff0800720c */ /* 0x000fe40003fa5270 */
[----:B------:R-:W-:Y:S02]  /*14fd0*/  FSEL R73, R0, -INF , !P6 ;  /* 0xff80000000497808 */ /* 0x000fe40007000000 */
[----:B------:R-:W-:Y:S02]  /*14fe0*/  FSEL R2, R104, -INF , P1 ;  /* 0xff80000068027808 */ /* 0x000fe40000800000 */
[----:B------:R-:W-:Y:S02]  /*14ff0*/  ISETP.NE.AND P6, PT, R10, RZ, PT ;  /* 0x000000ff0a00720c */ /* 0x000fe40003fc5270 */
[----:B------:R-:W-:Y:S02]  /*15000*/  FSEL R0, R243, -INF , P5 ;  /* 0xff800000f3007808 */ /* 0x000fe40002800000 */
[----:B------:R-:W-:-:S02]  /*15010*/  ISETP.GE.AND P1, PT, R5, R228, PT ;  /* 0x000000e40500720c */ /* 0x000fc40003f26270 */
[----:B------:R-:W-:Y:S02]  /*15020*/  FSEL R8, R0, -INF , !P6 ;  /* 0xff80000000087808 */ /* 0x000fe40007000000 */
[----:B------:R-:W-:Y:S02]  /*15030*/  FSEL R0, R75, -INF , P1 ;  /* 0xff8000004b007808 */ /* 0x000fe40000800000 */
[----:B------:R-:W1:Y:S01]  /*15040*/  S2R R75, SR_CgaCtaId ;  /* 0x00000000004b7919 */ /* 0x000e620000008800 */
[----:B------:R-:W-:Y:S02]  /*15050*/  ISETP.GE.AND P0, PT, R84, R227, PT ;  /* 0x000000e35400720c */ /* 0x000fe40003f06270 */
[----:B------:R-:W-:Y:S02]  /*15060*/  ISETP.GE.AND P2, PT, R4, R228, PT ;  /* 0x000000e40400720c */ /* 0x000fe40003f46270 */
[----:B------:R-:W-:Y:S02]  /*15070*/  FSEL R3, R105, -INF , P0 ;  /* 0xff80000069037808 */ /* 0x000fe40000000000 */
[----:B------:R-:W-:-:S02]  /*15080*/  ISETP.GE.AND P0, PT, R83, R226, PT ;  /* 0x000000e25300720c */ /* 0x000fc40003f06270 */
[----:B------:R-:W-:Y:S02]  /*15090*/  ISETP.GE.AND P4, PT, R4, R229, PT ;  /* 0x000000e50400720c */ /* 0x000fe40003f86270 */
[----:B------:R-:W-:Y:S02]  /*150a0*/  FSEL R197, R2, -INF , !P0 ;  /* 0xff80000002c57808 */ /* 0x000fe40004000000 */
[----:B------:R-:W-:Y:S02]  /*150b0*/  ISETP.GE.AND P0, PT, R84, R226, PT ;  /* 0x000000e25400720c */ /* 0x000fe40003f06270 */
[----:B------:R-:W-:Y:S02]  /*150c0*/  FSEL R2, R90, -INF , P2 ;  /* 0xff8000005a027808 */ /* 0x000fe40001000000 */
[----:B------:R-:W-:Y:S02]  /*150d0*/  FSEL R168, R3, -INF , !P0 ;  /* 0xff80000003a87808 */ /* 0x000fe40004000000 */
[----:B------:R-:W-:-:S02]  /*150e0*/  ISETP.GE.AND P0, PT, R6, R228, PT ;  /* 0x000000e40600720c */ /* 0x000fc40003f06270 */
[----:B------:R-:W-:Y:S02]  /*150f0*/  FSEL R10, R2, -INF , !P4 ;  /* 0xff800000020a7808 */ /* 0x000fe40006000000 */
[----:B------:R-:W-:Y:S02]  /*15100*/  FSEL R2, R72, -INF , P0 ;  /* 0xff80000048027808 */ /* 0x000fe40000000000 */
[----:B------:R-:W-:Y:S02]  /*15110*/  MOV R72, 0x400 ;  /* 0x0000040000487802 */ /* 0x000fe40000000f00 */
[----:B------:R-:W-:Y:S02]  /*15120*/  ISETP.GE.AND P3, PT, R5, R229, PT ;  /* 0x000000e50500720c */ /* 0x000fe40003f66270 */
[-C--:B------:R-:W-:Y:S02]  /*15130*/  ISETP.GE.AND P2, PT, R7, R228.reuse, PT ;  /* 0x000000e40700720c */ /* 0x080fe40003f46270 */
[----:B------:R-:W-:-:S02]  /*15140*/  ISETP.GE.AND P1, PT, R9, R228, PT ;  /* 0x000000e40900720c */ /* 0x000fc40003f26270 */
[-C--:B------:R-:W-:Y:S02]  /*15150*/  ISETP.GE.AND P4, PT, R9, R229.reuse, PT ;  /* 0x000000e50900720c */ /* 0x080fe40003f86270 */
[----:B-1----:R-:W-:Y:S02]  /*15160*/  LEA R72, R75, R72, 0x18 ;  /* 0x000000484b487211 */ /* 0x002fe400078ec0ff */
[----:B------:R-:W-:Y:S02]  /*15170*/  FSEL R9, R0, -INF , !P3 ;  /* 0xff80000000097808 */ /* 0x000fe40005800000 */
[-C--:B------:R-:W-:Y:S01]  /*15180*/  ISETP.GE.AND P5, PT, R6, R229.reuse, PT ;  /* 0x000000e50600720c */ /* 0x080fe20003fa6270 */
[----:B------:R-:W-:Y:S01]  /*15190*/  IMAD.MOV.U32 R217, RZ, RZ, R72 ;  /* 0x000000ffffd97224 */ /* 0x000fe200078e0048 */
[----:B------:R-:W-:Y:S02]  /*151a0*/  ISETP.GE.AND P6, PT, R7, R229, PT ;  /* 0x000000e50700720c */ /* 0x000fe40003fc6270 */
[----:B------:R-:W-:-:S02]  /*151b0*/  FSEL R0, R87, -INF , P2 ;  /* 0xff80000057007808 */ /* 0x000fc40001000000 */
[C---:B------:R-:W-:Y:S02]  /*151c0*/  ISETP.GE.AND P0, PT, R11.reuse, R228, PT ;  /* 0x000000e40b00720c */ /* 0x040fe40003f06270 */
        /* <DEDUP_REMOVED lines=8> */
[----:B------:R-:W-:Y:S02]  /*15250*/  ISETP.GE.AND P6, PT, R13, R229, PT ;  /* 0x000000e50d00720c */ /* 0x000fe40003fc6270 */
[----:B------:R-:W-:Y:S02]  /*15260*/  FSEL R77, R2, -INF , !P4 ;  /* 0xff800000024d7808 */ /* 0x000fe40006000000 */
[----:B------:R-:W-:-:S02]  /*15270*/  FSEL R0, R247, -INF , P1 ;  /* 0xff800000f7007808 */ /* 0x000fc40000800000 */
[----:B------:R-:W-:Y:S02]  /*15280*/  ISETP.GE.AND P5, PT, R12, R229, PT ;  /* 0x000000e50c00720c */ /* 0x000fe40003fa6270 */
[----:B------:R-:W-:Y:S02]  /*15290*/  FSEL R2, R246, -INF , P2 ;  /* 0xff800000f6027808 */ /* 0x000fe40001000000 */
[----:B------:R-:W-:Y:S02]  /*152a0*/  ISETP.GE.AND P1, PT, R16, R228, PT ;  /* 0x000000e41000720c */ /* 0x000fe40003f26270 */
[----:B------:R-:W-:Y:S02]  /*152b0*/  FSEL R91, R0, -INF , !P6 ;  /* 0xff800000005b7808 */ /* 0x000fe40007000000 */
[----:B------:R-:W-:Y:S02]  /*152c0*/  FSEL R87, R2, -INF , !P5 ;  /* 0xff80000002577808 */ /* 0x000fe40006800000 */
[----:B------:R-:W-:-:S02]  /*152d0*/  FSEL R0, R218, -INF , P1 ;  /* 0xff800000da007808 */ /* 0x000fc40000800000 */
[-C--:B------:R-:W-:Y:S02]  /*152e0*/  ISETP.GE.AND P5, PT, R16, R229.reuse, PT ;  /* 0x000000e51000720c */ /* 0x080fe40003fa6270 */
[-C--:B------:R-:W-:Y:S02]  /*152f0*/  ISETP.GE.AND P0, PT, R14, R228.reuse, PT ;  /* 0x000000e40e00720c */ /* 0x080fe40003f06270 */
[----:B------:R-:W-:Y:S02]  /*15300*/  FSEL R96, R0, -INF , !P5 ;  /* 0xff80000000607808 */ /* 0x000fe40006800000 */
[----:B------:R-:W2:Y:S01]  /*15310*/  LD.E R0, desc[UR4][R134.64+0xdc] ;  /* 0x0000dc0486007980 */ /* 0x000ea2000c101900 */
[C---:B------:R-:W-:Y:S02]  /*15320*/  ISETP.GE.AND P2, PT, R15.reuse, R228, PT ;  /* 0x000000e40f00720c */ /* 0x040fe40003f46270 */
        /* <DEDUP_REMOVED lines=57> */
[----:B------:R-:W-:Y:S02]  /*156c0*/  FSEL R3, R195, -INF , P0 ;  /* 0xff800000c3037808 */ /* 0x000fe40000000000 */
[----:B------:R-:W-:Y:S02]  /*156d0*/  FSEL R2, R190, -INF , P2 ;  /* 0xff800000be027808 */ /* 0x000fe40001000000 */
[----:B------:R-:W-:Y:S02]  /*156e0*/  ISETP.GE.AND P0, PT, R49, R228, PT ;  /* 0x000000e43100720c */ /* 0x000fe40003f06270 */
[----:B------:R-:W-:Y:S02]  /*156f0*/  ISETP.GE.AND P6, PT, R35, R229, PT ;  /* 0x000000e52300720c */ /* 0x000fe40003fc6270 */
[----:B------:R-:W-:-:S02]  /*15700*/  FSEL R124, R2, -INF , !P4 ;  /* 0xff800000027c7808 */ /* 0x000fc40006000000 */
[----:B------:R-:W-:Y:S02]  /*15710*/  ISETP.GE.AND P1, PT, R46, R228, PT ;  /* 0x000000e42e00720c */ /* 0x000fe40003f26270 */
[----:B------:R-:W-:Y:S02]  /*15720*/  ISETP.GE.AND P5, PT, R49, R229, PT ;  /* 0x000000e53100720c */ /* 0x000fe40003fa6270 */
[----:B------:R-:W-:Y:S02]  /*15730*/  FSEL R2, R186, -INF , P0 ;  /* 0xff800000ba027808 */ /* 0x000fe40000000000 */
[----:B------:R-:W-:Y:S02]  /*15740*/  FSEL R125, R3, -INF , !P6 ;  /* 0xff800000037d7808 */ /* 0x000fe40007000000 */
[----:B------:R-:W-:Y:S02]  /*15750*/  FSEL R3, R191, -INF , P1 ;  /* 0xff800000bf037808 */ /* 0x000fe40000800000 */
[----:B------:R-:W-:-:S02]  /*15760*/  FSEL R156, R2, -INF , !P5 ;  /* 0xff800000029c7808 */ /* 0x000fc40006800000 */
[-C--:B------:R-:W-:Y:S02]  /*15770*/  ISETP.GE.AND P1, PT, R55, R228.reuse, PT ;  /* 0x000000e43700720c */ /* 0x080fe40003f26270 */
[-C--:B------:R-:W-:Y:S02]  /*15780*/  ISETP.GE.AND P5, PT, R52, R229.reuse, PT ;  /* 0x000000e53400720c */ /* 0x080fe40003fa6270 */
[-C--:B------:R-:W-:Y:S02]  /*15790*/  ISETP.GE.AND P3, PT, R46, R229.reuse, PT ;  /* 0x000000e52e00720c */ /* 0x080fe40003f66270 */
[----:B------:R-:W-:Y:S02]  /*157a0*/  ISETP.GE.AND P2, PT, R53, R228, PT ;  /* 0x000000e43500720c */ /* 0x000fe40003f46270 */
[----:B------:R-:W-:Y:S02]  /*157b0*/  ISETP.GE.AND P4, PT, R55, R229, PT ;  /* 0x000000e53700720c */ /* 0x000fe40003f86270 */
[----:B------:R-:W-:-:S02]  /*157c0*/  FSEL R2, R182, -INF , P1 ;  /* 0xff800000b6027808 */ /* 0x000fc40000800000 */
[----:B------:R-:W-:Y:S02]  /*157d0*/  P2R R5, PR, RZ, 0x20 ;  /* 0x00000020ff057803 */ /* 0x000fe40000000000 */
[-C--:B------:R-:W-:Y:S02]  /*157e0*/  ISETP.GE.AND P5, PT, R51, R229.reuse, PT ;  /* 0x000000e53300720c */ /* 0x080fe40003fa6270 */
[----:B------:R-:W-:Y:S02]  /*157f0*/  FSEL R128, R3, -INF , !P3 ;  /* 0xff80000003807808 */ /* 0x000fe40005800000 */
[----:B------:R-:W-:Y:S02]  /*15800*/  ISETP.GE.AND P6, PT, R53, R229, PT ;  /* 0x000000e53500720c */ /* 0x000fe40003fc6270 */
[----:B------:R-:W-:Y:S02]  /*15810*/  FSEL R3, R187, -INF , P2 ;  /* 0xff800000bb037808 */ /* 0x000fe40001000000 */
[----:B------:R-:W-:-:S02]  /*15820*/  ISETP.GE.AND P0, PT, R54, R228, PT ;  /* 0x000000e43600720c */ /* 0x000fc40003f06270 */
[-C--:B------:R-:W-:Y:S02]  /*15830*/  ISETP.GE.AND P2, PT, R52, R228.reuse, PT ;  /* 0x000000e43400720c */ /* 0x080fe40003f46270 */
[----:B------:R-:W-:Y:S02]  /*15840*/  FSEL R161, R2, -INF , !P4 ;  /* 0xff80000002a17808 */ /* 0x000fe40006000000 */
[----:B------:R-:W-:Y:S02]  /*15850*/  P2R R2, PR, RZ, 0x20 ;  /* 0x00000020ff027803 */ /* 0x000fe40000000000 */
[----:B------:R-:W-:Y:S02]  /*15860*/  ISETP.GE.AND P1, PT, R51, R228, PT ;  /* 0x000000e43300720c */ /* 0x000fe40003f26270 */
[----:B------:R-:W-:Y:S02]  /*15870*/  FSEL R164, R3, -INF , !P6 ;  /* 0xff80000003a47808 */ /* 0x000fe40007000000 */
[----:B------:R-:W-:-:S02]  /*15880*/  ISETP.GE.AND P3, PT, R54, R229, PT ;  /* 0x000000e53600720c */ /* 0x000fc40003f66270 */
[----:B------:R-:W-:Y:S02]  /*15890*/  FSEL R4, R183, -INF , P0 ;  /* 0xff800000b7047808 */ /* 0x000fe40000000000 */
[----:B------:R-:W-:Y:S02]  /*158a0*/  FSEL R3, R178, -INF , P2 ;  /* 0xff800000b2037808 */ /* 0x000fe40001000000 */
[----:B------:R-:W-:Y:S02]  /*158b0*/  ISETP.NE.AND P2, PT, R2, RZ, PT ;  /* 0x000000ff0200720c */ /* 0x000fe40003f45270 */
[----:B------:R-:W-:Y:S02]  /*158c0*/  FSEL R2, R179, -INF , P1 ;  /* 0xff800000b3027808 */ /* 0x000fe40000800000 */
[----:B------:R-:W-:Y:S02]  /*158d0*/  ISETP.GE.AND P0, PT, R50, R228, PT ;  /* 0x000000e43200720c */ /* 0x000fe40003f06270 */
[----:B------:R-:W-:-:S02]  /*158e0*/  ISETP.GE.AND P1, PT, R45, R229, PT ;  /* 0x000000e52d00720c */ /* 0x000fc40003f26270 */
[----:B------:R-:W-:Y:S02]  /*158f0*/  FSEL R165, R4, -INF , !P3 ;  /* 0xff80000004a57808 */ /* 0x000fe40005800000 */
[----:B------:R-:W-:Y:S02]  /*15900*/  ISETP.NE.AND P3, PT, R5, RZ, PT ;  /* 0x000000ff0500720c */ /* 0x000fe40003f65270 */
[----:B------:R-:W-:Y:S02]  /*15910*/  ISETP.GE.AND P4, PT, R48, R228, PT ;  /* 0x000000e43000720c */ /* 0x000fe40003f86270 */
[----:B------:R-:W-:Y:S02]  /*15920*/  FSEL R148, R2, -INF , !P2 ;  /* 0xff80000002947808 */ /* 0x000fe40005000000 */
[----:B------:R-:W-:Y:S02]  /*15930*/  FSEL R4, R170, -INF , P0 ;  /* 0xff800000aa047808 */ /* 0x000fe40000000000 */
[----:B------:R-:W-:-:S02]  /*15940*/  P2R R2, PR, RZ, 0x2 ;  /* 0x00000002ff027803 */ /* 0x000fc40000000000 */
[-C--:B------:R-:W-:Y:S02]  /*15950*/  ISETP.GE.AND P0, PT, R44, R229.reuse, PT ;  /* 0x000000e52c00720c */ /* 0x080fe40003f06270 */
[----:B------:R-:W-:Y:S02]  /*15960*/  FSEL R145, R3, -INF , !P3 ;  /* 0xff80000003917808 */ /* 0x000fe40005800000 */
[----:B------:R-:W-:Y:S02]  /*15970*/  ISETP.GE.AND P6, PT, R50, R229, PT ;  /* 0x000000e53200720c */ /* 0x000fe40003fc6270 */
[----:B------:R-:W-:Y:S02]  /*15980*/  FSEL R3, R171, -INF , P4 ;  /* 0xff800000ab037808 */ /* 0x000fe40002000000 */
[----:B------:R-:W-:Y:S02]  /*15990*/  ISETP.GE.AND P3, PT, R45, R228, PT ;  /* 0x000000e42d00720c */ /* 0x000fe40003f66270 */
[----:B------:R-:W-:-:S02]  /*159a0*/  ISETP.NE.AND P4, PT, R2, RZ, PT ;  /* 0x000000ff0200720c */ /* 0x000fc40003f85270 */
[----:B------:R-:W-:Y:S02]  /*159b0*/  P2R R2, PR, RZ, 0x1 ;  /* 0x00000001ff027803 */ /* 0x000fe40000000000 */
[-C--:B------:R-:W-:Y:S02]  /*159c0*/  ISETP.GE.AND P1, PT, R43, R228.reuse, PT ;  /* 0x000000e42b00720c */ /* 0x080fe40003f26270 */
[----:B------:R-:W-:Y:S02]  /*159d0*/  ISETP.GE.AND P5, PT, R48, R229, PT ;  /* 0x000000e53000720c */ /* 0x000fe40003fa6270 */
[----:B------:R-:W-:Y:S02]  /*159e0*/  FSEL R186, R4, -INF , !P6 ;  /* 0xff80000004ba7808 */ /* 0x000fe40007000000 */
[----:B------:R-:W-:Y:S02]  /*159f0*/  ISETP.GE.AND P2, PT, R44, R228, PT ;  /* 0x000000e42c00720c */ /* 0x000fe40003f46270 */
[----:B------:R-:W-:-:S02]  /*15a00*/  FSEL R4, R166, -INF , P3 ;  /* 0xff800000a6047808 */ /* 0x000fc40001800000 */
[----:B------:R-:W-:Y:S02]  /*15a10*/  ISETP.NE.AND P3, PT, R2, RZ, PT ;  /* 0x000000ff0200720c */ /* 0x000fe40003f65270 */
[-C--:B------:R-:W-:Y:S02]  /*15a20*/  ISETP.GE.AND P6, PT, R43, R229.reuse, PT ;  /* 0x000000e52b00720c */ /* 0x080fe40003fc6270 */
[----:B------:R-:W-:Y:S02]  /*15a30*/  FSEL R2, R162, -INF , P1 ;  /* 0xff800000a2027808 */ /* 0x000fe40000800000 */
[----:B------:R-:W-:Y:S02]  /*15a40*/  FSEL R187, R3, -INF , !P5 ;  /* 0xff80000003bb7808 */ /* 0x000fe40006800000 */
[----:B------:R-:W-:Y:S01]  /*15a50*/  ISETP.GE.AND P1, PT, R33, R229, PT ;  /* 0x000000e52100720c */ /* 0x000fe20003f26270 */
[----:B------:R-:W-:Y:S01]  /*15a60*/  IMAD.MOV.U32 R209, RZ, RZ, R213 ;  /* 0x000000ffffd17224 */ /* 0x000fe200078e00d5 */
[----:B------:R-:W-:-:S02]  /*15a70*/  FSEL R3, R167, -INF , P2 ;  /* 0xff800000a7037808 */ /* 0x000fc40001000000 */
[----:B------:R-:W-:Y:S02]  /*15a80*/  ISETP.GE.AND P2, PT, R34, R229, PT ;  /* 0x000000e52200720c */ /* 0x000fe40003f46270 */
[----:B------:R-:W-:Y:S02]  /*15a90*/  FSEL R213, R2, -INF , !P6 ;  /* 0xff80000002d57808 */ /* 0x000fe40007000000 */
[----:B------:R-:W-:Y:S02]  /*15aa0*/  FSEL R153, R4, -INF , !P4 ;  /* 0xff80000004997808 */ /* 0x000fe40006000000 */
[----:B------:R-:W-:Y:S02]  /*15ab0*/  P2R R2, PR, RZ, 0x2 ;  /* 0x00000002ff027803 */ /* 0x000fe40000000000 */
[----:B------:R-:W-:Y:S02]  /*15ac0*/  ISETP.GE.AND P4, PT, R34, R228, PT ;  /* 0x000000e42200720c */ /* 0x000fe40003f86270 */
[----:B------:R-:W-:-:S02]  /*15ad0*/  P2R R4, PR, RZ, 0x4 ;  /* 0x00000004ff047803 */ /* 0x000fc40000000000 */
[----:B------:R-:W-:Y:S02]  /*15ae0*/  ISETP.NE.AND P6, PT, R2, RZ, PT ;  /* 0x000000ff0200720c */ /* 0x000fe40003fc5270 */
[----:B------:R-:W-:Y:S02]  /*15af0*/  FSEL R2, R150, -INF , P4 ;  /* 0xff80000096027808 */ /* 0x000fe40002000000 */
[----:B------:R-:W-:Y:S02]  /*15b00*/  ISETP.NE.AND P4, PT, R4, RZ, PT ;  /* 0x000000ff0400720c */ /* 0x000fe40003f85270 */
[----:B------:R-:W-:Y:S02]  /*15b10*/  ISETP.GE.AND P0, PT, R38, R228, PT ;  /* 0x000000e42600720c */ /* 0x000fe40003f06270 */
[----:B------:R-:W-:Y:S02]  /*15b20*/  FSEL R157, R3, -INF , !P3 ;  /* 0xff800000039d7808 */ /* 0x000fe40005800000 */
[----:B------:R-:W-:-:S02]  /*15b30*/  FSEL R171, R2, -INF , !P4 ;  /* 0xff80000002ab7808 */ /* 0x000fc40006000000 */
[----:B------:R-:W-:Y:S02]  /*15b40*/  ISETP.GE.AND P5, PT, R38, R229, PT ;  /* 0x000000e52600720c */ /* 0x000fe40003fa6270 */
[----:B------:R-:W-:Y:S02]  /*15b50*/  FSEL R3, R163, -INF , P0 ;  /* 0xff800000a3037808 */ /* 0x000fe40000000000 */
[----:B------:R-:W-:Y:S02]  /*15b60*/  FMNMX3.FTZ R2, R67, R85, R66, !PT ;  /* 0x0000005543027276 */ /* 0x000fe40007810042 */
[----:B------:R-:W-:Y:S01]  /*15b70*/  ISETP.GE.AND P3, PT, R33, R228, PT ;  /* 0x000000e42100720c */ /* 0x000fe20003f66270 */
[----:B------:R-:W-:Y:S01]  /*15b80*/  IMAD.MOV.U32 R200, RZ, RZ, R217 ;  /* 0x000000ffffc87224 */ /* 0x000fe200078e00d9 */
[----:B------:R-:W-:Y:S02]  /*15b90*/  FSEL R217, R3, -INF , !P5 ;  /* 0xff80000003d97808 */ /* 0x000fe40006800000 */
[----:B------:R-:W-:-:S02]  /*15ba0*/  FMNMX3.FTZ R2, R2, R69, R70, !PT ;  /* 0x0000004502027276 */ /* 0x000fc40007810046 */
[----:B------:R-:W-:Y:S02]  /*15bb0*/  FSEL R3, R151, -INF , P3 ;  /* 0xff80000097037808 */ /* 0x000fe40001800000 */
[----:B------:R-:W-:Y:S02]  /*15bc0*/  ISETP.GE.AND P1, PT, R32, R228, PT ;  /* 0x000000e42000720c */ /* 0x000fe40003f26270 */
[----:B------:R-:W-:Y:S02]  /*15bd0*/  FMNMX3.FTZ R2, R2, R76, R78, !PT ;  /* 0x0000004c02027276 */ /* 0x000fe4000781004e */
[----:B------:R-:W-:Y:S02]  /*15be0*/  FSEL R178, R3, -INF , !P6 ;  /* 0xff80000003b27808 */ /* 0x000fe40007000000 */
[----:B------:R-:W-:Y:S02]  /*15bf0*/  ISETP.GE.AND P2, PT, R32, R229, PT ;  /* 0x000000e52000720c */ /* 0x000fe40003f46270 */
[----:B------:R-:W-:-:S02]  /*15c00*/  ISETP.GE.AND P0, PT, R29, R228, PT ;  /* 0x000000e41d00720c */ /* 0x000fc40003f06270 */
[----:B------:R-:W-:Y:S02]  /*15c10*/  FSEL R3, R130, -INF , P1 ;  /* 0xff80000082037808 */ /* 0x000fe40000800000 */
[-C--:B------:R-:W-:Y:S01]  /*15c20*/  ISETP.GE.AND P1, PT, R31, R229.reuse, PT ;  /* 0x000000e51f00720c */ /* 0x080fe20003f26270 */
[----:B------:R-:W-:Y:S01]  /*15c30*/  IMAD.MOV.U32 R144, RZ, RZ, R234 ;  /* 0x000000ffff907224 */ /* 0x000fe200078e00ea */
[----:B------:R-:W-:Y:S02]  /*15c40*/  FMNMX3.FTZ R2, R2, R82, R86, !PT ;  /* 0x0000005202027276 */ /* 0x000fe40007810056 */
[-C--:B------:R-:W-:Y:S02]  /*15c50*/  ISETP.GE.AND P5, PT, R29, R229.reuse, PT ;  /* 0x000000e51d00720c */ /* 0x080fe40003fa6270 */
[----:B------:R-:W-:Y:S02]  /*15c60*/  FSEL R4, R131, -INF , P0 ;  /* 0xff80000083047808 */ /* 0x000fe40000000000 */
[----:B------:R-:W-:Y:S01]  /*15c70*/  FSEL R234, R3, -INF , !P2 ;  /* 0xff80000003ea7808 */ /* 0x000fe20005000000 */
[----:B------:R-:W-:Y:S01]  /*15c80*/  IMAD.MOV.U32 R38, RZ, RZ, R208 ;  /* 0x000000ffff267224 */ /* 0x000fe200078e00d0 */
[----:B------:R-:W-:-:S02]  /*15c90*/  ISETP.GE.AND P3, PT, R27, R229, PT ;  /* 0x000000e51b00720c */ /* 0x000fc40003f66270 */
[----:B------:R-:W-:Y:S01]  /*15ca0*/  P2R R3, PR, RZ, 0x2 ;  /* 0x00000002ff037803 */ /* 0x000fe20000000000 */
[----:B------:R-:W-:Y:S01]  /*15cb0*/  IMAD.MOV.U32 R208, RZ, RZ, R236 ;  /* 0x000000ffffd07224 */ /* 0x000fe200078e00ec */
[----:B------:R-:W-:Y:S02]  /*15cc0*/  ISETP.GE.AND P6, PT, R31, R228, PT ;  /* 0x000000e41f00720c */ /* 0x000fe40003fc6270 */
[----:B------:R-:W-:Y:S02]  /*15cd0*/  FMNMX3.FTZ R2, R2, R88, R89, !PT ;  /* 0x0000005802027276 */ /* 0x000fe40007810059 */
[----:B------:R-:W-:Y:S02]  /*15ce0*/  ISETP.GE.AND P4, PT, R27, R228, PT ;  /* 0x000000e41b00720c */ /* 0x000fe40003f86270 */
[----:B------:R-:W-:Y:S02]  /*15cf0*/  FSEL R236, R4, -INF , !P5 ;  /* 0xff80000004ec7808 */ /* 0x000fe40006800000 */
[----:B------:R-:W-:-:S02]  /*15d00*/  P2R R5, PR, RZ, 0x8 ;  /* 0x00000008ff057803 */ /* 0x000fc40000000000 */
[----:B------:R-:W-:Y:S02]  /*15d10*/  ISETP.NE.AND P5, PT, R3, RZ, PT ;  /* 0x000000ff0300720c */ /* 0x000fe40003fa5270 */
[----:B------:R-:W-:Y:S02]  /*15d20*/  FSEL R3, R119, -INF , P6 ;  /* 0xff80000077037808 */ /* 0x000fe40003000000 */
[----:B------:R-:W-:Y:S02]  /*15d30*/  FMNMX3.FTZ R2, R2, R92, R94, !PT ;  /* 0x0000005c02027276 */ /* 0x000fe4000781005e */
[----:B------:R-:W-:Y:S02]  /*15d40*/  ISETP.GE.AND P6, PT, R41, R229, PT ;  /* 0x000000e52900720c */ /* 0x000fe40003fc6270 */
[----:B------:R-:W-:Y:S02]  /*15d50*/  FSEL R4, R118, -INF , P4 ;  /* 0xff80000076047808 */ /* 0x000fe40002000000 */
[----:B------:R-:W-:-:S02]  /*15d60*/  ISETP.NE.AND P4, PT, R5, RZ, PT ;  /* 0x000000ff0500720c */ /* 0x000fc40003f85270 */
[----:B------:R-:W-:Y:S02]  /*15d70*/  ISETP.GE.AND P1, PT, R37, R228, PT ;  /* 0x000000e42500720c */ /* 0x000fe40003f26270 */
[----:B------:R-:W-:Y:S02]  /*15d80*/  FSEL R210, R3, -INF , !P5 ;  /* 0xff80000003d27808 */ /* 0x000fe40006800000 */
[----:B------:R-:W-:Y:S02]  /*15d90*/  FMNMX3.FTZ R2, R2, R95, R97, !PT ;  /* 0x0000005f02027276 */ /* 0x000fe40007810061 */
[----:B------:R-:W-:Y:S02]  /*15da0*/  P2R R3, PR, RZ, 0x40 ;  /* 0x00000040ff037803 */ /* 0x000fe40000000000 */
[-C--:B------:R-:W-:Y:S02]  /*15db0*/  ISETP.GE.AND P5, PT, R47, R229.reuse, PT ;  /* 0x000000e52f00720c */ /* 0x080fe40003fa6270 */
[----:B------:R-:W-:-:S02]  /*15dc0*/  ISETP.GE.AND P3, PT, R37, R229, PT ;  /* 0x000000e52500720c */ /* 0x000fc40003f66270 */
[----:B------:R-:W-:Y:S02]  /*15dd0*/  FSEL R203, R4, -INF , !P4 ;  /* 0xff80000004cb7808 */ /* 0x000fe40006000000 */
[----:B------:R-:W-:Y:S02]  /*15de0*/  ISETP.GE.AND P0, PT, R36, R228, PT ;  /* 0x000000e42400720c */ /* 0x000fe40003f06270 */
[----:B------:R-:W-:Y:S02]  /*15df0*/  FSEL R4, R114, -INF , P1 ;  /* 0xff80000072047808 */ /* 0x000fe40000800000 */
[----:B------:R-:W-:Y:S02]  /*15e00*/  FMNMX3.FTZ R37, R2, R100, R102, !PT ;  /* 0x0000006402257276 */ /* 0x000fe40007810066 */
[----:B------:R-:W-:Y:S02]  /*15e10*/  ISETP.NE.AND P1, PT, R3, RZ, PT ;  /* 0x000000ff0300720c */ /* 0x000fe40003f25270 */
[----:B------:R-:W-:-:S02]  /*15e20*/  P2R R2, PR, RZ, 0x20 ;  /* 0x00000020ff027803 */ /* 0x000fc40000000000 */
[----:B------:R-:W-:Y:S02]  /*15e30*/  FMNMX3.FTZ R3, R73, R8, R10, !PT ;  /* 0x0000000849037276 */ /* 0x000fe4000781000a */
[----:B------:R-:W-:Y:S02]  /*15e40*/  FSEL R5, R115, -INF , P0 ;  /* 0xff80000073057808 */ /* 0x000fe40000000000 */
[----:B------:R-:W-:Y:S02]  /*15e50*/  ISETP.NE.AND P0, PT, R2, RZ, PT ;  /* 0x000000ff0200720c */ /* 0x000fe40003f05270 */
        /* <DEDUP_REMOVED lines=32> */
[----:B------:R-:W-:-:S02]  /*16060*/  FSEL R239, R4, -INF , !P3 ;  /* 0xff80000004ef7808 */ /* 0x000fc40005800000 */
[----:B------:R-:W-:Y:S02]  /*16070*/  FMNMX3.FTZ R37, R37, R248, R249, !PT ;  /* 0x000000f825257276 */ /* 0x000fe400078100f9 */
[----:B------:R-:W-:Y:S02]  /*16080*/  ISETP.GE.AND P3, PT, R56, R229, PT ;  /* 0x000000e53800720c */ /* 0x000fe40003f66270 */
[----:B------:R-:W-:Y:S01]  /*16090*/  FMNMX3.FTZ R2, R2, R187, R153, !PT ;  /* 0x000000bb02027276 */ /* 0x000fe20007810099 */
[----:B------:R-:W-:Y:S01]  /*160a0*/  IMAD.MOV.U32 R118, RZ, RZ, R144 ;  /* 0x000000ffff767224 */ /* 0x000fe200078e0090 */
[----:B------:R-:W-:Y:S02]  /*160b0*/  ISETP.GE.AND P2, PT, R36, R229, PT ;  /* 0x000000e52400720c */ /* 0x000fe40003f46270 */
[----:B------:R-:W-:Y:S02]  /*160c0*/  ISETP.GE.AND P6, PT, R47, R228, PT ;  /* 0x000000e42f00720c */ /* 0x000fe40003fc6270 */
[----:B------:R-:W-:Y:S01]  /*160d0*/  FSEL R3, R122, -INF , P4 ;  /* 0xff8000007a037808 */ /* 0x000fe20002000000 */
[----:B------:R-:W-:Y:S01]  /*160e0*/  IMAD.MOV.U32 R122, RZ, RZ, R181 ;  /* 0x000000ffff7a7224 */ /* 0x000fe200078e00b5 */
[----:B------:R-:W-:-:S02]  /*160f0*/  FMNMX3.FTZ R37, R37, R252, R38, !PT ;  /* 0x000000fc25257276 */ /* 0x000fc40007810026 */
[-C--:B------:R-:W-:Y:S02]  /*16100*/  ISETP.GE.AND P5, PT, R56, R228.reuse, PT ;  /* 0x000000e43800720c */ /* 0x080fe40003fa6270 */
[----:B------:R-:W-:Y:S02]  /*16110*/  P2R R6, PR, RZ, 0x8 ;  /* 0x00000008ff067803 */ /* 0x000fe40000000000 */
[----:B------:R-:W-:Y:S02]  /*16120*/  FMNMX3.FTZ R2, R2, R157, R213, !PT ;  /* 0x0000009d02027276 */ /* 0x000fe400078100d5 */
[----:B------:R-:W-:Y:S02]  /*16130*/  FSEL R243, R5, -INF , !P2 ;  /* 0xff80000005f37808 */ /* 0x000fe40005000000 */
[----:B------:R-:W-:Y:S02]  /*16140*/  FSEL R4, R123, -INF , P6 ;  /* 0xff8000007b047808 */ /* 0x000fe40003000000 */
[----:B------:R-:W-:Y:S01]  /*16150*/  ISETP.GE.AND P2, PT, R57, R228, PT ;  /* 0x000000e43900720c */ /* 0x000fe20003f46270 */
[----:B------:R-:W-:Y:S01]  /*16160*/  IMAD.MOV.U32 R131, RZ, RZ, R216 ;  /* 0x000000ffff837224 */ /* 0x000fe200078e00d8 */
[----:B------:R-:W-:-:S02]  /*16170*/  FSEL R215, R3, -INF , !P1 ;  /* 0xff80000003d77808 */ /* 0x000fc40004800000 */
[----:B------:R-:W-:Y:S02]  /*16180*/  FMNMX3.FTZ R37, R37, R118, R122, !PT ;  /* 0x0000007625257276 */ /* 0x000fe4000781007a */
[----:B------:R-:W-:Y:S02]  /*16190*/  ISETP.NE.AND P6, PT, R6, RZ, PT ;  /* 0x000000ff0600720c */ /* 0x000fe40003fc5270 */
[----:B------:R-:W-:Y:S02]  /*161a0*/  FSEL R3, R126, -INF , P5 ;  /* 0xff8000007e037808 */ /* 0x000fe40002800000 */
[----:B------:R-:W-:Y:S01]  /*161b0*/  FMNMX3.FTZ R2, R2, R217, R171, !PT ;  /* 0x000000d902027276 */ /* 0x000fe200078100ab */
[----:B------:R-:W-:Y:S01]  /*161c0*/  IMAD.MOV.U32 R119, RZ, RZ, R141 ;  /* 0x000000ffff777224 */ /* 0x000fe200078e008d */
[----:B------:R-:W-:Y:S02]  /*161d0*/  ISETP.GE.AND P1, PT, R58, R228, PT ;  /* 0x000000e43a00720c */ /* 0x000fe40003f26270 */
[----:B------:R-:W-:-:S02]  /*161e0*/  FSEL R216, R4, -INF , !P0 ;  /* 0xff80000004d87808 */ /* 0x000fc40004000000 */
[-C--:B------:R-:W-:Y:S02]  /*161f0*/  ISETP.GE.AND P5, PT, R59, R229.reuse, PT ;  /* 0x000000e53b00720c */ /* 0x080fe40003fa6270 */
[----:B------:R-:W-:Y:S02]  /*16200*/  FSEL R4, R127, -INF , P2 ;  /* 0xff8000007f047808 */ /* 0x000fe40001000000 */
[----:B------:R-:W-:Y:S02]  /*16210*/  ISETP.GE.AND P2, PT, R62, R229, PT ;  /* 0x000000e53e00720c */ /* 0x000fe40003f46270 */
[----:B------:R-:W-:Y:S02]  /*16220*/  FMNMX3.FTZ R37, R37, R169, R140, !PT ;  /* 0x000000a925257276 */ /* 0x000fe4000781008c */
[----:B------:R-:W-:Y:S02]  /*16230*/  FSEL R214, R3, -INF , !P6 ;  /* 0xff80000003d67808 */ /* 0x000fe40007000000 */
[----:B------:R-:W-:Y:S01]  /*16240*/  FMNMX3.FTZ R2, R2, R178, R234, !PT ;  /* 0x000000b202027276 */ /* 0x000fe200078100ea */
[----:B------:R-:W-:Y:S01]  /*16250*/  IMAD.MOV.U32 R115, RZ, RZ, R177 ;  /* 0x000000ffff737224 */ /* 0x000fe200078e00b1 */
[----:B------:R-:W-:-:S02]  /*16260*/  ISETP.GE.AND P3, PT, R58, R229, PT ;  /* 0x000000e53a00720c */ /* 0x000fc40003f66270 */
[----:B------:R-:W-:Y:S02]  /*16270*/  P2R R5, PR, RZ, 0x20 ;  /* 0x00000020ff057803 */ /* 0x000fe40000000000 */
[----:B------:R-:W-:Y:S02]  /*16280*/  FSEL R3, R142, -INF , P1 ;  /* 0xff8000008e037808 */ /* 0x000fe40000800000 */
[----:B------:R-:W-:Y:S02]  /*16290*/  ISETP.GE.AND P5, PT, R62, R228, PT ;  /* 0x000000e43e00720c */ /* 0x000fe40003fa6270 */
[----:B------:R-:W-:Y:S02]  /*162a0*/  ISETP.GE.AND P4, PT, R57, R229, PT ;  /* 0x000000e53900720c */ /* 0x000fe40003f86270 */
[----:B------:R-:W-:Y:S02]  /*162b0*/  P2R R6, PR, RZ, 0x4 ;  /* 0x00000004ff067803 */ /* 0x000fe40000000000 */
[----:B------:R-:W-:-:S02]  /*162c0*/  FMNMX3.FTZ R37, R37, R204, R119, !PT ;  /* 0x000000cc25257276 */ /* 0x000fc40007810077 */
[----:B------:R-:W-:Y:S02]  /*162d0*/  ISETP.GE.AND P0, PT, R59, R228, PT ;  /* 0x000000e43b00720c */ /* 0x000fe40003f06270 */
[----:B------:R-:W-:Y:S01]  /*162e0*/  FMNMX3.FTZ R2, R2, R236, R203, !PT ;  /* 0x000000ec02027276 */ /* 0x000fe200078100cb */
[----:B------:R-:W-:Y:S01]  /*162f0*/  IMAD.MOV.U32 R114, RZ, RZ, R160 ;  /* 0x000000ffff727224 */ /* 0x000fe200078e00a0 */
[----:B------:R-:W-:Y:S02]  /*16300*/  FSEL R247, R3, -INF , !P3 ;  /* 0xff80000003f77808 */ /* 0x000fe40005800000 */
[----:B------:R-:W-:Y:S02]  /*16310*/  FSEL R3, R146, -INF , P5 ;  /* 0xff80000092037808 */ /* 0x000fe40002800000 */
[----:B------:R-:W-:Y:S02]  /*16320*/  FSEL R246, R4, -INF , !P4 ;  /* 0xff80000004f67808 */ /* 0x000fe40006000000 */
[----:B------:R-:W-:-:S02]  /*16330*/  ISETP.NE.AND P5, PT, R6, RZ, PT ;  /* 0x000000ff0600720c */ /* 0x000fc40003fa5270 */
[----:B------:R-:W-:Y:S02]  /*16340*/  FMNMX3.FTZ R37, R37, R115, R149, !PT ;  /* 0x0000007325257276 */ /* 0x000fe40007810095 */
[----:B------:R-:W-:Y:S02]  /*16350*/  FSEL R4, R143, -INF , P0 ;  /* 0xff8000008f047808 */ /* 0x000fe40000000000 */
[----:B------:R-:W-:Y:S02]  /*16360*/  ISETP.GE.AND P1, PT, R64, R228, PT ;  /* 0x000000e44000720c */ /* 0x000fe40003f26270 */
[----:B------:R-:W-:Y:S01]  /*16370*/  FMNMX3.FTZ R2, R2, R210, R239, !PT ;  /* 0x000000d202027276 */ /* 0x000fe200078100ef */
[----:B------:R-:W-:Y:S01]  /*16380*/  IMAD.MOV.U32 R127, RZ, RZ, R197 ;  /* 0x000000ffff7f7224 */ /* 0x000fe200078e00c5 */
[----:B------:R-:W-:Y:S02]  /*16390*/  ISETP.NE.AND P0, PT, R5, RZ, PT ;  /* 0x000000ff0500720c */ /* 0x000fe40003f05270 */
[----:B------:R-:W-:-:S02]  /*163a0*/  ISETP.GE.AND P4, PT, R63, R228, PT ;  /* 0x000000e43f00720c */ /* 0x000fc40003f86270 */
[----:B------:R-:W-:Y:S02]  /*163b0*/  FSEL R219, R3, -INF , !P5 ;  /* 0xff80000003db7808 */ /* 0x000fe40006800000 */
[----:B------:R-:W-:Y:S02]  /*163c0*/  FMNMX3.FTZ R37, R37, R114, R129, !PT ;  /* 0x0000007225257276 */ /* 0x000fe40007810081 */
[----:B------:R-:W-:Y:S02]  /*163d0*/  FSEL R3, R154, -INF , P1 ;  /* 0xff8000009a037808 */ /* 0x000fe40000800000 */
[----:B------:R-:W-:Y:S02]  /*163e0*/  FMNMX3.FTZ R2, R2, R243, R215, !PT ;  /* 0x000000f302027276 */ /* 0x000fe400078100d7 */
[----:B------:R-:W-:Y:S02]  /*163f0*/  FSEL R218, R4, -INF , !P0 ;  /* 0xff80000004da7808 */ /* 0x000fe40004000000 */
[----:B------:R-:W-:-:S02]  /*16400*/  ISETP.GE.AND P1, PT, R71, R229, PT ;  /* 0x000000e54700720c */ /* 0x000fc40003f26270 */
[-C--:B------:R-:W-:Y:S02]  /*16410*/  ISETP.GE.AND P6, PT, R63, R229.reuse, PT ;  /* 0x000000e53f00720c */ /* 0x080fe40003fc6270 */
[----:B------:R-:W-:Y:S02]  /*16420*/  FSEL R4, R147, -INF , P4 ;  /* 0xff80000093047808 */ /* 0x000fe40002000000 */
[----:B------:R-:W-:Y:S02]  /*16430*/  ISETP.GE.AND P5, PT, R68, R229, PT ;  /* 0x000000e54400720c */ /* 0x000fe40003fa6270 */
[----:B------:R-:W-:Y:S02]  /*16440*/  ISETP.GE.AND P0, PT, R65, R228, PT ;  /* 0x000000e44100720c */ /* 0x000fe40003f06270 */
[----:B------:R-:W-:Y:S02]  /*16450*/  FMNMX3.FTZ R37, R37, R131, R127, !PT ;  /* 0x0000008325257276 */ /* 0x000fe4000781007f */
[----:B------:R-:W-:-:S02]  /*16460*/  FMNMX3.FTZ R2, R2, R216, R214, !PT ;  /* 0x000000d802027276 */ /* 0x000fc400078100d6 */
[-C--:B------:R-:W-:Y:S02]  /*16470*/  ISETP.GE.AND P2, PT, R64, R229.reuse, PT ;  /* 0x000000e54000720c */ /* 0x080fe40003f46270 */
[----:B------:R-:W-:Y:S02]  /*16480*/  P2R R6, PR, RZ, 0x2 ;  /* 0x00000002ff067803 */ /* 0x000fe40000000000 */
[----:B------:R-:W-:Y:S02]  /*16490*/  P2R R7, PR, RZ, 0x20 ;  /* 0x00000020ff077803 */ /* 0x000fe40000000000 */
[----:B------:R-:W-:Y:S02]  /*164a0*/  FSEL R250, R4, -INF , !P6 ;  /* 0xff80000004fa7808 */ /* 0x000fe40007000000 */
[----:B------:R-:W-:Y:S02]  /*164b0*/  ISETP.GE.AND P1, PT, R74, R228, PT ;  /* 0x000000e44a00720c */ /* 0x000fe40003f26270 */
[----:B------:R-:W-:-:S02]  /*164c0*/  ISETP.GE.AND P3, PT, R65, R229, PT ;  /* 0x000000e54100720c */ /* 0x000fc40003f66270 */
[----:B------:R-:W-:Y:S02]  /*164d0*/  FSEL R4, R155, -INF , P0 ;  /* 0xff8000009b047808 */ /* 0x000fe40000000000 */
[----:B------:R-:W-:Y:S02]  /*164e0*/  FMNMX.FTZ R37, R168, R37, !PT ;  /* 0x00000025a8257209 */ /* 0x000fe40007810000 */
[----:B------:R-:W-:Y:S02]  /*164f0*/  ISETP.GE.AND P4, PT, R68, R228, PT ;  /* 0x000000e44400720c */ /* 0x000fe40003f86270 */
[----:B------:R-:W-:Y:S02]  /*16500*/  FMNMX3.FTZ R2, R2, R246, R247, !PT ;  /* 0x000000f602027276 */ /* 0x000fe400078100f7 */
[----:B------:R-:W-:Y:S02]  /*16510*/  FSEL R251, R3, -INF , !P2 ;  /* 0xff80000003fb7808 */ /* 0x000fe40005000000 */
[----:B------:R-:W-:-:S02]  /*16520*/  FSEL R3, R138, -INF , P1 ;  /* 0xff8000008a037808 */ /* 0x000fc40000800000 */
[----:B------:R-:W-:Y:S02]  /*16530*/  ISETP.GE.AND P5, PT, R71, R228, PT ;  /* 0x000000e44700720c */ /* 0x000fe40003fa6270 */
[----:B------:R-:W-:Y:S02]  /*16540*/  FSEL R41, R4, -INF , !P3 ;  /* 0xff80000004297808 */ /* 0x000fe40005800000 */
[----:B------:R-:W-:Y:S02]  /*16550*/  ISETP.NE.AND P1, PT, R7, RZ, PT ;  /* 0x000000ff0700720c */ /* 0x000fe40003f25270 */
[----:B------:R-:W-:Y:S01]  /*16560*/  FSEL R4, R158, -INF , P4 ;  /* 0xff8000009e047808 */ /* 0x000fe20002000000 */
[----:B------:R-:W1:Y:S01]  /*16570*/  SHFL.BFLY PT, R7, R37, 0x2, 0x1f ;  /* 0x0c401f0025077f89 */ /* 0x000e6200000e0000 */
[----:B------:R-:W-:Y:S02]  /*16580*/  FMNMX3.FTZ R2, R2, R218, R219, !PT ;  /* 0x000000da02027276 */ /* 0x000fe400078100db */
[----:B------:R-:W-:-:S02]  /*16590*/  ISETP.GE.AND P0, PT, R79, R228, PT ;  /* 0x000000e44f00720c */ /* 0x000fc40003f06270 */
[----:B------:R-:W-:Y:S02]  /*165a0*/  FSEL R5, R159, -INF , P5 ;  /* 0xff8000009f057808 */ /* 0x000fe40002800000 */
[----:B------:R-:W-:Y:S02]  /*165b0*/  ISETP.GE.AND P6, PT, R74, R229, PT ;  /* 0x000000e54a00720c */ /* 0x000fe40003fc6270 */
[----:B------:R-:W-:Y:S02]  /*165c0*/  ISETP.NE.AND P5, PT, R6, RZ, PT ;  /* 0x000000ff0600720c */ /* 0x000fe40003fa5270 */
[----:B------:R-:W-:Y:S02]  /*165d0*/  ISETP.GE.AND P3, PT, R83, R228, PT ;  /* 0x000000e45300720c */ /* 0x000fe40003f66270 */
[----:B------:R-:W-:Y:S02]  /*165e0*/  FSEL R238, R4, -INF , !P1 ;  /* 0xff80000004ee7808 */ /* 0x000fe40004800000 */
[----:B------:R-:W-:-:S02]  /*165f0*/  FMNMX3.FTZ R2, R2, R250, R251, !PT ;  /* 0x000000fa02027276 */ /* 0x000fc400078100fb */
[----:B------:R-:W-:Y:S02]  /*16600*/  FSEL R6, R139, -INF , P0 ;  /* 0xff8000008b067808 */ /* 0x000fe40000000000 */
[-C--:B------:R-:W-:Y:S02]  /*16610*/  ISETP.GE.AND P4, PT, R79, R229.reuse, PT ;  /* 0x000000e54f00720c */ /* 0x080fe40003f86270 */
[----:B------:R-:W-:Y:S02]  /*16620*/  ISETP.GE.AND P2, PT, R83, R229, PT ;  /* 0x000000e55300720c */ /* 0x000fe40003f46270 */
[----:B------:R-:W-:Y:S02]  /*16630*/  ISETP.GE.AND P0, PT, R84, R228, PT ;  /* 0x000000e45400720c */ /* 0x000fe40003f06270 */
[----:B------:R-:W-:Y:S02]  /*16640*/  FSEL R4, R106, -INF , P3 ;  /* 0xff8000006a047808 */ /* 0x000fe40001800000 */
[----:B------:R-:W-:-:S02]  /*16650*/  FSEL R242, R5, -INF , !P5 ;  /* 0xff80000005f27808 */ /* 0x000fc40006800000 */
        /* <DEDUP_REMOVED lines=40> */
[----:B------:R-:W-:Y:S02]  /*168e0*/  IMAD.IADD R39, R132, 0x1, R160 ;  /* 0x0000000184277824 */ /* 0x000fe400078e02a0 */
[----:B------:R-:W-:Y:S01]  /*168f0*/  FFMA.FTZ R4, R73, R0, -R3 ;  /* 0x0000000049047223 */ /* 0x000fe20000010803 */
[----:B------:R-:W3:Y:S04]  /*16900*/  LDSM.16.MT88.4 R24, [R160+0xa000] ;  /* 0x00a00000a018783b */ /* 0x000ee80000004200 */
[----:B------:R-:W5:Y:S01]  /*16910*/  LDSM.16.MT88.4 R20, [R39+0xa000] ;  /* 0x00a000002714783b */ /* 0x000f620000004200 */
[----:B------:R-:W-:-:S03]  /*16920*/  IMAD.MOV.U32 R177, RZ, RZ, R209 ;  /* 0x000000ffffb17224 */ /* 0x000fc600078e00d1 */
[----:B------:R-:W-:Y:S01]  /*16930*/  LDSM.16.MT88.4 R28, [R160+0xa800] ;  /* 0x00a80000a01c783b */ /* 0x000fe20000004200 */
[----:B-1----:R-:W-:-:S04]  /*16940*/  FFMA.FTZ R2, R10, R0, -R3 ;  /* 0x000000000a027223 */ /* 0x002fc80000010803 */
[----:B------:R1:W-:Y:S01]  /*16950*/  MUFU.EX2 R195, R2 ;  /* 0x0000000200c37308 */ /* 0x0003e20000000800 */
[----:B------:R-:W-:-:S07]  /*16960*/  IMAD.IADD R36, R220, 0x1, R160 ;  /* 0x00000001dc247824 */ /* 0x000fce00078e02a0 */
[----:B------:R2:W3:Y:S01]  /*16970*/  MUFU.EX2 R6, R4 ;  /* 0x0000000400067308 */ /* 0x0004e20000000800 */
[----:B-1----:R-:W-:Y:S01]  /*16980*/  FFMA.FTZ R2, R9, R0, -R3 ;  /* 0x0000000009027223 */ /* 0x002fe20000010803 */
[----:B------:R-:W-:Y:S01]  /*16990*/  IMAD.IADD R7, R132, 0x1, R36 ;  /* 0x0000000184077824 */ /* 0x000fe200078e0224 */
[----:B------:R-:W-:Y:S05]  /*169a0*/  LDSM.16.MT88.4 R12, [R36+0xa000] ;  /* 0x00a00000240c783b */ /* 0x000fea0000004200 */
[----:B------:R1:W5:Y:S01]  /*169b0*/  MUFU.EX2 R202, R2 ;  /* 0x0000000200ca7308 */ /* 0x0003620000000800 */
[----:B------:R-:W5:Y:S01]  /*169c0*/  LDSM.16.MT88.4 R16, [R7+0xa000] ;  /* 0x00a000000710783b */ /* 0x000f620000004200 */
[----:B--2---:R-:W-:-:S02]  /*169d0*/  IMAD.MOV.U32 R4, RZ, RZ, R204 ;  /* 0x000000ffff047224 */ /* 0x004fc400078e00cc */
[----:B-1----:R-:W-:-:S04]  /*169e0*/  FFMA.FTZ R2, R76, R0, -R5 ;  /* 0x000000004c027223 */ /* 0x002fc80000010805 */
[----:B------:R1:W2:Y:S02]  /*169f0*/  MUFU.EX2 R204, R2 ;  /* 0x0000000200cc7308 */ /* 0x0002a40000000800 */
[----:B-1----:R-:W-:-:S06]  /*16a00*/  FFMA.FTZ R2, R78, R0, -R5 ;  /* 0x000000004e027223 */ /* 0x002fcc0000010805 */
[----:B------:R1:W-:Y:S02]  /*16a10*/  MUFU.EX2 R209, R2 ;  /* 0x0000000200d17308 */ /* 0x0003e40000000800 */
[----:B-1----:R-:W-:-:S06]  /*16a20*/  FFMA.FTZ R2, R82, R0, -R5 ;  /* 0x0000000052027223 */ /* 0x002fcc0000010805 */
[----:B------:R1:W2:Y:S02]  /*16a30*/  MUFU.EX2 R207, R2 ;  /* 0x0000000200cf7308 */ /* 0x0002a40000000800 */
[----:B-1----:R-:W-:-:S06]  /*16a40*/  FFMA.FTZ R2, R72, R0, -R3 ;  /* 0x0000000048027223 */ /* 0x002fcc0000010803 */
[----:B------:R1:W-:Y:S01]  /*16a50*/  MUFU.EX2 R82, R2 ;  /* 0x0000000200527308 */ /* 0x0003e20000000800 */
[----:B------:R-:W-:Y:S02]  /*16a60*/  F2FP.BF16.F32.PACK_AB R8, R83, R183 ;  /* 0x000000b75308723e */ /* 0x000fe400000010ff */
[----:B----4-:R-:W-:Y:S02]  /*16a70*/  F2FP.BF16.F32.PACK_AB R10, R206, R208 ;  /* 0x000000d0ce0a723e */ /* 0x010fe400000010ff */
[----:B---3--:R-:W-:Y:S01]  /*16a80*/  F2FP.BF16.F32.PACK_AB R9, R106, R6 ;  /* 0x000000066a09723e */ /* 0x008fe200000010ff */
[----:B-1----:R-:W-:-:S04]  /*16a90*/  FFMA.FTZ R2, R75, R0, -R3 ;  /* 0x000000004b027223 */ /* 0x002fc80000010803 */
[----:B------:R1:W3:Y:S01]  /*16aa0*/  MUFU.EX2 R198, R2 ;  /* 0x0000000200c67308 */ /* 0x0002e20000000800 */
[----:B-----5:R-:W-:Y:S01]  /*16ab0*/  F2FP.BF16.F32.PACK_AB R11, R202, R195 ;  /* 0x000000c3ca0b723e */ /* 0x020fe200000010ff */
[----:B-1----:R-:W-:-:S06]  /*16ac0*/  FFMA.FTZ R2, R77, R0, -R3 ;  /* 0x000000004d027223 */ /* 0x002fcc0000010803 */
[----:B------:R1:W-:Y:S01]  /*16ad0*/  MUFU.EX2 R194, R2 ;  /* 0x0000000200c27308 */ /* 0x0003e20000000800 */
[----:B------:R-:W-:Y:S01]  /*16ae0*/  HMMA.16816.F32.BF16 R44, R8, R24, RZ ;  /* 0x00000018082c723c */ /* 0x000fe200000418ff */
[----:B-1----:R-:W-:-:S06]  /*16af0*/  FFMA.FTZ R2, R80, R0, -R3 ;  /* 0x0000000050027223 */ /* 0x002fcc0000010803 */
[----:B------:R1:W4:Y:S01]  /*16b00*/  MUFU.EX2 R199, R2 ;  /* 0x0000000200c77308 */ /* 0x0003220000000800 */
[C---:B------:R-:W-:Y:S08]  /*16b10*/  HMMA.16816.F32.BF16 R48, R8.reuse, R26, RZ ;  /* 0x0000001a0830723c */ /* 0x040ff000000418ff */
[----:B------:R-:W-:Y:S01]  /*16b20*/  HMMA.16816.F32.BF16 R32, R8, R20, RZ ;  /* 0x000000140820723c */ /* 0x000fe200000418ff */
[----:B-1----:R-:W-:-:S07]  /*16b30*/  FFMA.FTZ R2, R86, R0, -R5 ;  /* 0x0000000056027223 */ /* 0x002fce0000010805 */
[----:B------:R-:W-:Y:S01]  /*16b40*/  HMMA.16816.F32.BF16 R24, R8, R22, RZ ;  /* 0x000000160818723c */ /* 0x000fe200000418ff */
[----:B------:R-:W1:Y:S01]  /*16b50*/  LDSM.16.MT88.4 R20, [R39+0xa800] ;  /* 0x00a800002714783b */ /* 0x000e620000004200 */
[----:B------:R5:W-:Y:S02]  /*16b60*/  MUFU.EX2 R191, R2 ;  /* 0x0000000200bf7308 */ /* 0x000be40000000800 */
[----:B-----5:R-:W-:-:S06]  /*16b70*/  FFMA.FTZ R2, R88, R0, -R5 ;  /* 0x0000000058027223 */ /* 0x020fcc0000010805 */
[----:B------:R5:W1:Y:S01]  /*16b80*/  MUFU.EX2 R197, R2 ;  /* 0x0000000200c57308 */ /* 0x000a620000000800 */
[----:B------:R-:W-:Y:S01]  /*16b90*/  HMMA.16816.F32.BF16 R56, R8, R16, RZ ;  /* 0x000000100838723c */ /* 0x000fe200000418ff */
[----:B-----5:R-:W-:-:S06]  /*16ba0*/  FFMA.FTZ R2, R89, R0, -R5 ;  /* 0x0000000059027223 */ /* 0x020fcc0000010805 */
[----:B------:R5:W-:Y:S01]  /*16bb0*/  MUFU.EX2 R190, R2 ;  /* 0x0000000200be7308 */ /* 0x000be20000000800 */
[C---:B------:R-:W-:Y:S01]  /*16bc0*/  HMMA.16816.F32.BF16 R52, R8.reuse, R18, RZ ;  /* 0x000000120834723c */ /* 0x040fe200000418ff */
[----:B------:R-:W1:Y:S07]  /*16bd0*/  LDSM.16.MT88.4 R16, [R36+0xa800] ;  /* 0x00a800002410783b */ /* 0x000e6e0000004200 */
[----:B------:R-:W-:Y:S01]  /*16be0*/  HMMA.16816.F32.BF16 R64, R8, R12, RZ ;  /* 0x0000000c0840723c */ /* 0x000fe200000418ff */
[----:B-----5:R-:W-:-:S07]  /*16bf0*/  FFMA.FTZ R2, R92, R0, -R5 ;  /* 0x000000005c027223 */ /* 0x020fce0000010805 */
[----:B------:R-:W-:Y:S01]  /*16c00*/  HMMA.16816.F32.BF16 R68, R8, R14, RZ ;  /* 0x0000000e0844723c */ /* 0x000fe200000418ff */
[----:B------:R-:W5:Y:S01]  /*16c10*/  LDSM.16.MT88.4 R12, [R7+0xa800] ;  /* 0x00a80000070c783b */ /* 0x000f620000004200 */
[----:B------:R2:W5:Y:S02]  /*16c20*/  MUFU.EX2 R200, R2 ;  /* 0x0000000200c87308 */ /* 0x0005640000000800 */
[----:B--2---:R-:W-:-:S06]  /*16c30*/  FFMA.FTZ R2, R87, R0, -R3 ;  /* 0x0000000057027223 */ /* 0x004fcc0000010803 */
[----:B------:R2:W-:Y:S01]  /*16c40*/  MUFU.EX2 R181, R2 ;  /* 0x0000000200b57308 */ /* 0x0005e20000000800 */
[----:B------:R-:W-:Y:S02]  /*16c50*/  F2FP.BF16.F32.PACK_AB R8, R204, R211 ;  /* 0x000000d3cc08723e */ /* 0x000fe400000010ff */
[----:B------:R-:W-:Y:S01]  /*16c60*/  F2FP.BF16.F32.PACK_AB R10, R207, R209 ;  /* 0x000000d1cf0a723e */ /* 0x000fe200000010ff */
[----:B--2---:R-:W-:-:S04]  /*16c70*/  FFMA.FTZ R2, R91, R0, -R3 ;  /* 0x000000005b027223 */ /* 0x004fc80000010803 */
[----:B------:R2:W5:Y:S01]  /*16c80*/  MUFU.EX2 R179, R2 ;  /* 0x0000000200b37308 */ /* 0x0005620000000800 */
[----:B---3--:R-:W-:Y:S02]  /*16c90*/  F2FP.BF16.F32.PACK_AB R9, R198, R82 ;  /* 0x00000052c609723e */ /* 0x008fe400000010ff */
[----:B----4-:R-:W-:Y:S01]  /*16ca0*/  F2FP.BF16.F32.PACK_AB R11, R199, R194 ;  /* 0x000000c2c70b723e */ /* 0x010fe200000010ff */
[----:B------:R-:W-:Y:S02]  /*16cb0*/  IMAD.MOV.U32 R92, RZ, RZ, R169 ;  /* 0x000000ffff5c7224 */ /* 0x000fe400078e00a9 */
[----:B--2---:R-:W-:-:S04]  /*16cc0*/  FFMA.FTZ R2, R90, R0, -R3 ;  /* 0x000000005a027223 */ /* 0x004fc80000010803 */
[----:B------:R2:W-:Y:S01]  /*16cd0*/  MUFU.EX2 R80, R2 ;  /* 0x0000000200507308 */ /* 0x0005e20000000800 */
[----:B------:R-:W-:Y:S01]  /*16ce0*/  HMMA.16816.F32.BF16 R72, R8, R28, R44 ;  /* 0x0000001c0848723c */ /* 0x000fe2000004182c */
[----:B------:R-:W-:Y:S02]  /*16cf0*/  IMAD.MOV.U32 R220, RZ, RZ, R177 ;  /* 0x000000ffffdc7224 */ /* 0x000fe400078e00b1 */
[----:B--2---:R-:W-:-:S04]  /*16d00*/  FFMA.FTZ R2, R93, R0, -R3 ;  /* 0x000000005d027223 */ /* 0x004fc80000010803 */
[----:B------:R2:W3:Y:S01]  /*16d10*/  MUFU.EX2 R182, R2 ;  /* 0x0000000200b67308 */ /* 0x0004e20000000800 */
        /* <DEDUP_REMOVED lines=8> */
[----:B------:R4:W2:Y:S01]  /*16da0*/  MUFU.EX2 R177, R2 ;  /* 0x0000000200b17308 */ /* 0x0008a20000000800 */
[----:B------:R-:W-:Y:S01]  /*16db0*/  IMAD.MOV.U32 R95, RZ, RZ, R168 ;  /* 0x000000ffff5f7224 */ /* 0x000fe200078e00a8 */
[----:B------:R-:W-:Y:S01]  /*16dc0*/  HMMA.16816.F32.BF16 R64, R8, R16, R64 ;  /* 0x000000100840723c */ /* 0x000fe20000041840 */
[----:B----4-:R-:W-:-:S05]  /*16dd0*/  FFMA.FTZ R2, R97, R0, -R5 ;  /* 0x0000000061027223 */ /* 0x010fca0000010805 */
[----:B------:R4:W-:Y:S02]  /*16de0*/  MUFU.EX2 R168, R2 ;  /* 0x0000000200a87308 */ /* 0x0009e40000000800 */
[C---:B------:R-:W-:Y:S01]  /*16df0*/  HMMA.16816.F32.BF16 R68, R8.reuse, R18, R68 ;  /* 0x000000120844723c */ /* 0x040fe20000041844 */
[----:B------:R-:W2:Y:S07]  /*16e00*/  LDSM.16.MT88.4 R16, [R36+0xb000] ;  /* 0x00b000002410783b */ /* 0x000eae0000004200 */
[----:B-----5:R-:W-:Y:S01]  /*16e10*/  HMMA.16816.F32.BF16 R48, R8, R12, R56 ;  /* 0x0000000c0830723c */ /* 0x020fe20000041838 */
[----:B----4-:R-:W-:-:S07]  /*16e20*/  FFMA.FTZ R2, R100, R0, -R5 ;  /* 0x0000000064027223 */ /* 0x010fce0000010805 */
[----:B------:R-:W-:Y:S01]  /*16e30*/  HMMA.16816.F32.BF16 R20, R8, R14, R52 ;  /* 0x0000000e0814723c */ /* 0x000fe20000041834 */
[----:B------:R-:W4:Y:S01]  /*16e40*/  LDSM.16.MT88.4 R12, [R7+0xb000] ;  /* 0x00b00000070c783b */ /* 0x000f220000004200 */
[----:B------:R5:W4:Y:S02]  /*16e50*/  MUFU.EX2 R170, R2 ;  /* 0x0000000200aa7308 */ /* 0x000b240000000800 */
[----:B-----5:R-:W-:-:S06]  /*16e60*/  FFMA.FTZ R2, R96, R0, -R3 ;  /* 0x0000000060027223 */ /* 0x020fcc0000010803 */
[----:B------:R5:W-:Y:S01]  /*16e70*/  MUFU.EX2 R167, R2 ;  /* 0x0000000200a77308 */ /* 0x000be20000000800 */
[----:B------:R-:W-:Y:S01]  /*16e80*/  F2FP.BF16.F32.PACK_AB R8, R197, R191 ;  /* 0x000000bfc508723e */ /* 0x000fe200000010ff */
[----:B-----5:R-:W-:-:S06]  /*16e90*/  FFMA.FTZ R2, R99, R0, -R3 ;  /* 0x0000000063027223 */ /* 0x020fcc0000010803 */
[----:B------:R5:W4:Y:S01]  /*16ea0*/  MUFU.EX2 R166, R2 ;  /* 0x0000000200a67308 */ /* 0x000b220000000800 */
[----:B------:R-:W-:Y:S02]  /*16eb0*/  F2FP.BF16.F32.PACK_AB R10, R200, R190 ;  /* 0x000000bec80a723e */ /* 0x000fe400000010ff */
[----:B------:R-:W-:Y:S02]  /*16ec0*/  F2FP.BF16.F32.PACK_AB R9, R179, R181 ;  /* 0x000000b5b309723e */ /* 0x000fe400000010ff */
[----:B---3--:R-:W-:Y:S01]  /*16ed0*/  F2FP.BF16.F32.PACK_AB R11, R182, R80 ;  /* 0x00000050b60b723e */ /* 0x008fe200000010ff */
[----:B-----5:R-:W-:-:S04]  /*16ee0*/  FFMA.FTZ R2, R98, R0, -R3 ;  /* 0x0000000062027223 */ /* 0x020fc80000010803 */
[----:B------:R3:W-:Y:S02]  /*16ef0*/  MUFU.EX2 R163, R2 ;  /* 0x0000000200a37308 */ /* 0x0007e40000000800 */
[----:B-1----:R-:W-:Y:S01]  /*16f00*/  HMMA.16816.F32.BF16 R56, R8, R28, R72 ;  /* 0x0000001c0838723c */ /* 0x002fe20000041848 */
[----:B---3--:R-:W-:-:S05]  /*16f10*/  FFMA.FTZ R2, R101, R0, -R3 ;  /* 0x0000000065027223 */ /* 0x008fca0000010803 */
[----:B------:R1:W3:Y:S02]  /*16f20*/  MUFU.EX2 R162, R2 ;  /* 0x0000000200a27308 */ /* 0x0002e40000000800 */
[C---:B------:R-:W-:Y:S01]  /*16f30*/  HMMA.16816.F32.BF16 R76, R8.reuse, R30, R76 ;  /* 0x0000001e084c723c */ /* 0x040fe2000004184c */
[----:B------:R-:W5:Y:S07]  /*16f40*/  LDSM.16.MT88.4 R28, [R160+0xb800] ;  /* 0x00b80000a01c783b */ /* 0x000f6e0000004200 */
[----:B--2---:R-:W-:Y:S01]  /*16f50*/  HMMA.16816.F32.BF16 R44, R8, R24, R44 ;  /* 0x00000018082c723c */ /* 0x004fe2000004182c */
[----:B-1----:R-:W-:-:S04]  /*16f60*/  FFMA.FTZ R2, R102, R0, -R5 ;  /* 0x0000000066027223 */ /* 0x002fc80000010805 */
[----:B------:R1:W-:Y:S03]  /*16f70*/  MUFU.EX2 R158, R2 ;  /* 0x00000002009e7308 */ /* 0x0003e60000000800 */
[----:B------:R-:W-:Y:S01]  /*16f80*/  HMMA.16816.F32.BF16 R32, R8, R26, R32 ;  /* 0x0000001a0820723c */ /* 0x000fe20000041820 */
[----:B------:R-:W2:Y:S01]  /*16f90*/  LDSM.16.MT88.4 R24, [R39+0xb800] ;  /* 0x00b800002718783b */ /* 0x000ea20000004200 */
[----:B-1----:R-:W-:-:S04]  /*16fa0*/  FFMA.FTZ R2, R108, R0, -R5 ;  /* 0x000000006c027223 */ /* 0x002fc80000010805 */
[----:B------:R1:W2:Y:S02]  /*16fb0*/  MUFU.EX2 R159, R2 ;  /* 0x00000002009f7308 */ /* 0x0002a40000000800 */
[----:B------:R-:W-:Y:S01]  /*16fc0*/  HMMA.16816.F32.BF16 R64, R8, R16, R64 ;  /* 0x000000100840723c */ /* 0x000fe20000041840 */
[----:B-1----:R-:W-:-:S05]  /*16fd0*/  FFMA.FTZ R2, R109, R0, -R5 ;  /* 0x000000006d027223 */ /* 0x002fca0000010805 */
[----:B------:R1:W-:Y:S02]  /*16fe0*/  MUFU.EX2 R155, R2 ;  /* 0x00000002009b7308 */ /* 0x0003e40000000800 */
[C---:B------:R-:W-:Y:S01]  /*16ff0*/  HMMA.16816.F32.BF16 R84, R8.reuse, R18, R68 ;  /* 0x000000120854723c */ /* 0x040fe20000041844 */
[----:B------:R-:W2:Y:S07]  /*17000*/  LDSM.16.MT88.4 R16, [R36+0xb800] ;  /* 0x00b800002410783b */ /* 0x000eae0000004200 */
[----:B----4-:R-:W-:Y:S01]  /*17010*/  HMMA.16816.F32.BF16 R52, R8, R12, R48 ;  /* 0x0000000c0834723c */ /* 0x010fe20000041830 */
[----:B-1----:R-:W-:-:S07]  /*17020*/  FFMA.FTZ R2, R111, R0, -R5 ;  /* 0x000000006f027223 */ /* 0x002fce0000010805 */
[----:B------:R-:W-:Y:S01]  /*17030*/  HMMA.16816.F32.BF16 R20, R8, R14, R20 ;  /* 0x0000000e0814723c */ /* 0x000fe20000041814 */
[----:B------:R-:W1:Y:S01]  /*17040*/  LDSM.16.MT88.4 R12, [R7+0xb800] ;  /* 0x00b80000070c783b */ /* 0x000e620000004200 */
[----:B------:R4:W1:Y:S02]  /*17050*/  MUFU.EX2 R154, R2 ;  /* 0x00000002009a7308 */ /* 0x0008640000000800 */
[----:B----4-:R-:W-:-:S06]  /*17060*/  FFMA.FTZ R2, R104, R0, -R3 ;  /* 0x0000000068027223 */ /* 0x010fcc0000010803 */
[----:B------:R4:W-:Y:S01]  /*17070*/  MUFU.EX2 R152, R2 ;  /* 0x0000000200987308 */ /* 0x0009e20000000800 */
[----:B------:R-:W-:Y:S02]  /*17080*/  IMAD.MOV.U32 R93, RZ, RZ, R149 ;  /* 0x000000ffff5d7224 */ /* 0x000fe400078e0095 */
[----:B----4-:R-:W-:-:S05]  /*17090*/  FFMA.FTZ R2, R110, R0, -R3 ;  /* 0x000000006e027223 */ /* 0x010fca0000010803 */
[----:B------:R4:W1:Y:S01]  /*170a0*/  MUFU.EX2 R151, R2 ;  /* 0x0000000200977308 */ /* 0x0008620000000800 */
[----:B------:R-:W-:Y:S02]  /*170b0*/  F2FP.BF16.F32.PACK_AB R8, R177, R169 ;  /* 0x000000a9b108723e */ /* 0x000fe400000010ff */
[----:B------:R-:W-:Y:S02]  /*170c0*/  F2FP.BF16.F32.PACK_AB R10, R170, R168 ;  /* 0x000000a8aa0a723e */ /* 0x000fe400000010ff */
[----:B------:R-:W-:Y:S01]  /*170d0*/  F2FP.BF16.F32.PACK_AB R9, R166, R167 ;  /* 0x000000a7a609723e */ /* 0x000fe200000010ff */
[----:B----4-:R-:W-:-:S04]  /*170e0*/  FFMA.FTZ R2, R105, R0, -R3 ;  /* 0x0000000069027223 */ /* 0x010fc80000010803 */
[----:B------:R4:W-:Y:S01]  /*170f0*/  MUFU.EX2 R150, R2 ;  /* 0x0000000200967308 */ /* 0x0009e20000000800 */
[----:B---3--:R-:W-:Y:S01]  /*17100*/  F2FP.BF16.F32.PACK_AB R11, R162, R163 ;  /* 0x000000a3a20b723e */ /* 0x008fe200000010ff */
[----:B----4-:R-:W-:-:S06]  /*17110*/  FFMA.FTZ R2, R112, R0, -R3 ;  /* 0x0000000070027223 */ /* 0x010fcc0000010803 */
[----:B------:R3:W4:Y:S01]  /*17120*/  MUFU.EX2 R149, R2 ;  /* 0x0000000200957308 */ /* 0x0007220000000800 */
[----:B-----5:R-:W-:Y:S01]  /*17130*/  HMMA.16816.F32.BF16 R56, R8, R28, R56 ;  /* 0x0000001c0838723c */ /* 0x020fe20000041838 */
[----:B---3--:R-:W-:-:S06]  /*17140*/  FFMA.FTZ R2, R133, R0, -R5 ;  /* 0x0000000085027223 */ /* 0x008fcc0000010805 */
[----:B------:R3:W-:Y:S01]  /*17150*/  MUFU.EX2 R146, R2 ;  /* 0x0000000200927308 */ /* 0x0007e20000000800 */
[C---:B------:R-:W-:Y:S01]  /*17160*/  HMMA.16816.F32.BF16 R76, R8.reuse, R30, R76 ;  /* 0x0000001e084c723c */ /* 0x040fe2000004184c */
[----:B------:R-:W5:Y:S07]  /*17170*/  LDSM.16.MT88.4 R28, [R160+0xc000] ;  /* 0x00c00000a01c783b */ /* 0x000f6e0000004200 */
[----:B--2---:R-:W-:Y:S01]  /*17180*/  HMMA.16816.F32.BF16 R44, R8, R24, R44 ;  /* 0x00000018082c723c */ /* 0x004fe2000004182c */
[----:B---3--:R-:W-:-:S07]  /*17190*/  FFMA.FTZ R2, R172, R0, -R5 ;  /* 0x00000000ac027223 */ /* 0x008fce0000010805 */
[C---:B------:R-:W-:Y:S01]  /*171a0*/  HMMA.16816.F32.BF16 R32, R8.reuse, R26, R32 ;  /* 0x0000001a0820723c */ /* 0x040fe20000041820 */
[----:B------:R-:W2:Y:S01]  /*171b0*/  LDSM.16.MT88.4 R24, [R39+0xc000] ;  /* 0x00c000002718783b */ /* 0x000ea20000004200 */
[----:B------:R3:W2:Y:S06]  /*171c0*/  MUFU.EX2 R147, R2 ;  /* 0x0000000200937308 */ /* 0x0006ac0000000800 */
[----:B------:R-:W-:Y:S01]  /*171d0*/  HMMA.16816.F32.BF16 R68, R8, R16, R64 ;  /* 0x000000100844723c */ /* 0x000fe20000041840 */
[----:B---3--:R-:W-:-:S04]  /*171e0*/  FFMA.FTZ R2, R173, R0, -R5 ;  /* 0x00000000ad027223 */ /* 0x008fc80000010805 */
[----:B------:R3:W-:Y:S03]  /*171f0*/  MUFU.EX2 R143, R2 ;  /* 0x00000002008f7308 */ /* 0x0007e60000000800 */
[C---:B------:R-:W-:Y:S01]  /*17200*/  HMMA.16816.F32.BF16 R84, R8.reuse, R18, R84 ;  /* 0x000000120854723c */ /* 0x040fe20000041854 */
[----:B------:R-:W2:Y:S07]  /*17210*/  LDSM.16.MT88.4 R16, [R36+0xc000] ;  /* 0x00c000002410783b */ /* 0x000eae0000004200 */
[----:B-1----:R-:W-:Y:S01]  /*17220*/  HMMA.16816.F32.BF16 R52, R8, R12, R52 ;  /* 0x0000000c0834723c */ /* 0x002fe20000041834 */
[----:B---3--:R-:W-:-:S04]  /*17230*/  FFMA.FTZ R2, R174, R0, -R5 ;  /* 0x00000000ae027223 */ /* 0x008fc80000010805 */
[----:B------:R1:W3:Y:S03]  /*17240*/  MUFU.EX2 R142, R2 ;  /* 0x00000002008e7308 */ /* 0x0002e60000000800 */
[----:B------:R-:W-:Y:S01]  /*17250*/  HMMA.16816.F32.BF16 R20, R8, R14, R20 ;  /* 0x0000000e0814723c */ /* 0x000fe20000041814 */
[----:B------:R-:W3:Y:S01]  /*17260*/  LDSM.16.MT88.4 R12, [R7+0xc000] ;  /* 0x00c00000070c783b */ /* 0x000ee20000004200 */
[----:B------:R-:W-:Y:S02]  /*17270*/  IMAD.MOV.U32 R90, RZ, RZ, R140 ;  /* 0x000000ffff5a7224 */ /* 0x000fe400078e008c */
[----:B-1----:R-:W-:-:S04]  /*17280*/  FFMA.FTZ R2, R113, R0, -R3 ;  /* 0x0000000071027223 */ /* 0x002fc80000010803 */
[----:B------:R1:W-:Y:S01]  /*17290*/  MUFU.EX2 R141, R2 ;  /* 0x00000002008d7308 */ /* 0x0003e20000000800 */
[----:B------:R-:W-:Y:S02]  /*172a0*/  IMAD.MOV.U32 R94, RZ, RZ, R43 ;  /* 0x000000ffff5e7224 */ /* 0x000fe400078e002b */
[----:B-1----:R-:W-:-:S05]  /*172b0*/  FFMA.FTZ R2, R117, R0, -R3 ;  /* 0x0000000075027223 */ /* 0x002fca0000010803 */
[----:B------:R1:W3:Y:S01]  /*172c0*/  MUFU.EX2 R63, R2 ;  /* 0x00000002003f7308 */ /* 0x0002e20000000800 */
[----:B------:R-:W-:Y:S02]  /*172d0*/  F2FP.BF16.F32.PACK_AB R8, R159, R158 ;  /* 0x0000009e9f08723e */ /* 0x000fe400000010ff */
[----:B------:R-:W-:Y:S01]  /*172e0*/  F2FP.BF16.F32.PACK_AB R10, R154, R155 ;  /* 0x0000009b9a0a723e */ /* 0x000fe200000010ff */
[----:B-1----:R-:W-:-:S04]  /*172f0*/  FFMA.FTZ R2, R116, R0, -R3 ;  /* 0x0000000074027223 */ /* 0x002fc80000010803 */
[----:B------:R1:W-:Y:S01]  /*17300*/  MUFU.EX2 R140, R2 ;  /* 0x00000002008c7308 */ /* 0x0003e20000000800 */
[----:B------:R-:W-:Y:S02]  /*17310*/  F2FP.BF16.F32.PACK_AB R9, R151, R152 ;  /* 0x000000989709723e */ /* 0x000fe400000010ff */
[----:B----4-:R-:W-:Y:S01]  /*17320*/  F2FP.BF16.F32.PACK_AB R11, R149, R150 ;  /* 0x00000096950b723e */ /* 0x010fe200000010ff */
[----:B-1----:R-:W-:-:S04]  /*17330*/  FFMA.FTZ R2, R120, R0, -R3 ;  /* 0x0000000078027223 */ /* 0x002fc80000010803 */
[----:B------:R1:W4:Y:S02]  /*17340*/  MUFU.EX2 R43, R2 ;  /* 0x00000002002b7308 */ /* 0x0003240000000800 */
        /* <DEDUP_REMOVED lines=12> */
[C---:B------:R-:W-:Y:S08]  /*17410*/  HMMA.16816.F32.BF16 R68, R8.reuse, R16, R68 ;  /* 0x000000100844723c */ /* 0x040ff00000041844 */
[----:B------:R-:W-:Y:S01]  /*17420*/  HMMA.16816.F32.BF16 R84, R8, R18, R84 ;  /* 0x000000120854723c */ /* 0x000fe20000041854 */
[----:B------:R-:W1:Y:S01]  /*17430*/  LDSM.16.MT88.4 R16, [R36+0xc800] ;  /* 0x00c800002410783b */ /* 0x000e620000004200 */
[----:B--2---:R-:W-:-:S04]  /*17440*/  FFMA.FTZ R2, R184, R0, -R5 ;  /* 0x00000000b8027223 */ /* 0x004fc80000010805 */
[----:B------:R2:W1:Y:S02]  /*17450*/  MUFU.EX2 R144, R2 ;  /* 0x0000000200907308 */ /* 0x0004640000000800 */
[C---:B---3--:R-:W-:Y:S08]  /*17460*/  HMMA.16816.F32.BF16 R52, R8.reuse, R12, R52 ;  /* 0x0000000c0834723c */ /* 0x048ff00000041834 */
[----:B------:R-:W-:Y:S01]  /*17470*/  HMMA.16816.F32.BF16 R20, R8, R14, R20 ;  /* 0x0000000e0814723c */ /* 0x000fe20000041814 */
[----:B------:R-:W3:Y:S01]  /*17480*/  LDSM.16.MT88.4 R12, [R7+0xc800] ;  /* 0x00c80000070c783b */ /* 0x000ee20000004200 */
[----:B--2---:R-:W-:-:S04]  /*17490*/  FFMA.FTZ R2, R121, R0, -R3 ;  /* 0x0000000079027223 */ /* 0x004fc80000010803 */
[----:B------:R2:W-:Y:S01]  /*174a0*/  MUFU.EX2 R136, R2 ;  /* 0x0000000200887308 */ /* 0x0005e20000000800 */
[----:B------:R-:W-:Y:S02]  /*174b0*/  IMAD.MOV.U32 R175, RZ, RZ, R41 ;  /* 0x000000ffffaf7224 */ /* 0x000fe400078e0029 */
[----:B--2---:R-:W-:-:S05]  /*174c0*/  FFMA.FTZ R2, R125, R0, -R3 ;  /* 0x000000007d027223 */ /* 0x004fca0000010803 */
[----:B------:R2:W3:Y:S01]  /*174d0*/  MUFU.EX2 R132, R2 ;  /* 0x0000000200847308 */ /* 0x0004e20000000800 */
[----:B------:R-:W-:Y:S02]  /*174e0*/  F2FP.BF16.F32.PACK_AB R8, R147, R146 ;  /* 0x000000929308723e */ /* 0x000fe400000010ff */
[----:B------:R-:W-:Y:S01]  /*174f0*/  F2FP.BF16.F32.PACK_AB R10, R142, R143 ;  /* 0x0000008f8e0a723e */ /* 0x000fe200000010ff */
[----:B--2---:R-:W-:-:S04]  /*17500*/  FFMA.FTZ R2, R124, R0, -R3 ;  /* 0x000000007c027223 */ /* 0x004fc80000010803 */
[----:B------:R2:W-:Y:S01]  /*17510*/  MUFU.EX2 R41, R2 ;  /* 0x0000000200297308 */ /* 0x0005e20000000800 */
[----:B------:R-:W-:Y:S02]  /*17520*/  F2FP.BF16.F32.PACK_AB R9, R63, R141 ;  /* 0x0000008d3f09723e */ /* 0x000fe400000010ff */
[----:B----4-:R-:W-:Y:S01]  /*17530*/  F2FP.BF16.F32.PACK_AB R11, R43, R140 ;  /* 0x0000008c2b0b723e */ /* 0x010fe200000010ff */
        /* <DEDUP_REMOVED lines=17> */
[----:B------:R-:W-:Y:S01]  /*17650*/  HMMA.16816.F32.BF16 R68, R8, R16, R68 ;  /* 0x000000100844723c */ /* 0x000fe20000041844 */
[----:B------:R-:W-:Y:S02]  /*17660*/  IMAD.MOV.U32 R96, RZ, RZ, R38 ;  /* 0x000000ffff607224 */ /* 0x000fe400078e0026 */
[----:B--2---:R-:W-:Y:S01]  /*17670*/  FFMA.FTZ R2, R176, R0, -R5 ;  /* 0x00000000b0027223 */ /* 0x004fe20000010805 */
[----:B------:R-:W-:-:S03]  /*17680*/  IMAD.MOV.U32 R176, RZ, RZ, R129 ;  /* 0x000000ffffb07224 */ /* 0x000fc600078e0081 */
[----:B------:R2:W1:Y:S01]  /*17690*/  MUFU.EX2 R129, R2 ;  /* 0x0000000200817308 */ /* 0x0004620000000800 */
[C---:B------:R-:W-:Y:S01]  /*176a0*/  HMMA.16816.F32.BF16 R84, R8.reuse, R18, R84 ;  /* 0x000000120854723c */ /* 0x040fe20000041854 */
[----:B------:R-:W1:Y:S07]  /*176b0*/  LDSM.16.MT88.4 R16, [R36+0xd000] ;  /* 0x00d000002410783b */ /* 0x000e6e0000004200 */
[----:B---3--:R-:W-:Y:S01]  /*176c0*/  HMMA.16816.F32.BF16 R52, R8, R12, R52 ;  /* 0x0000000c0834723c */ /* 0x008fe20000041834 */
[----:B--2---:R-:W-:-:S07]  /*176d0*/  FFMA.FTZ R2, R156, R0, -R3 ;  /* 0x000000009c027223 */ /* 0x004fce0000010803 */
[----:B------:R-:W-:Y:S01]  /*176e0*/  HMMA.16816.F32.BF16 R20, R8, R14, R20 ;  /* 0x0000000e0814723c */ /* 0x000fe20000041814 */
[----:B------:R-:W2:Y:S01]  /*176f0*/  LDSM.16.MT88.4 R12, [R7+0xd000] ;  /* 0x00d00000070c783b */ /* 0x000ea20000004200 */
[----:B------:R3:W-:Y:S01]  /*17700*/  MUFU.EX2 R127, R2 ;  /* 0x00000002007f7308 */ /* 0x0007e20000000800 */
[----:B------:R-:W-:Y:S02]  /*17710*/  IMAD.MOV.U32 R188, RZ, RZ, R126 ;  /* 0x000000ffffbc7224 */ /* 0x000fe400078e007e */
[----:B---3--:R-:W-:-:S05]  /*17720*/  FFMA.FTZ R2, R164, R0, -R3 ;  /* 0x00000000a4027223 */ /* 0x008fca0000010803 */
[----:B------:R3:W2:Y:S01]  /*17730*/  MUFU.EX2 R38, R2 ;  /* 0x0000000200267308 */ /* 0x0006a20000000800 */
[----:B------:R-:W-:Y:S01]  /*17740*/  F2FP.BF16.F32.PACK_AB R8, R139, R138 ;  /* 0x0000008a8b08723e */ /* 0x000fe200000010ff */
[----:B---3--:R-:W-:-:S06]  /*17750*/  FFMA.FTZ R2, R161, R0, -R3 ;  /* 0x00000000a1027223 */ /* 0x008fcc0000010803 */
[----:B------:R3:W-:Y:S01]  /*17760*/  MUFU.EX2 R126, R2 ;  /* 0x00000002007e7308 */ /* 0x0007e20000000800 */
[----:B------:R-:W-:Y:S02]  /*17770*/  F2FP.BF16.F32.PACK_AB R10, R144, R137 ;  /* 0x00000089900a723e */ /* 0x000fe400000010ff */
[----:B------:R-:W-:Y:S02]  /*17780*/  F2FP.BF16.F32.PACK_AB R9, R132, R136 ;  /* 0x000000888409723e */ /* 0x000fe400000010ff */
[----:B----4-:R-:W-:Y:S01]  /*17790*/  F2FP.BF16.F32.PACK_AB R11, R133, R41 ;  /* 0x00000029850b723e */ /* 0x010fe200000010ff */
[----:B---3--:R-:W-:-:S04]  /*177a0*/  FFMA.FTZ R2, R165, R0, -R3 ;  /* 0x00000000a5027223 */ /* 0x008fc80000010803 */
[----:B------:R3:W4:Y:S02]  /*177b0*/  MUFU.EX2 R125, R2 ;  /* 0x00000002007d7308 */ /* 0x0007240000000800 */
[----:B-----5:R-:W-:Y:S01]  /*177c0*/  HMMA.16816.F32.BF16 R56, R8, R28, R56 ;  /* 0x0000001c0838723c */ /* 0x020fe20000041838 */
[----:B------:R-:W-:Y:S02]  /*177d0*/  IMAD.MOV.U32 R192, RZ, RZ, R123 ;  /* 0x000000ffffc07224 */ /* 0x000fe400078e007b */
[----:B---3--:R-:W-:-:S04]  /*177e0*/  FFMA.FTZ R2, R193, R0, -R5 ;  /* 0x00000000c1027223 */ /* 0x008fc80000010805 */
[----:B------:R3:W-:Y:S01]  /*177f0*/  MUFU.EX2 R121, R2 ;  /* 0x0000000200797308 */ /* 0x0007e20000000800 */
[----:B------:R-:W-:Y:S01]  /*17800*/  HMMA.16816.F32.BF16 R76, R8, R30, R76 ;  /* 0x0000001e084c723c */ /* 0x000fe2000004184c */
[----:B------:R-:W5:Y:S01]  /*17810*/  LDSM.16.MT88.4 R28, [R160+0xd800] ;  /* 0x00d80000a01c783b */ /* 0x000f620000004200 */
[----:B------:R-:W-:-:S06]  /*17820*/  IMAD.MOV.U32 R185, RZ, RZ, R122 ;  /* 0x000000ffffb97224 */ /* 0x000fcc00078e007a */
[----:B-1----:R-:W-:Y:S01]  /*17830*/  HMMA.16816.F32.BF16 R44, R8, R24, R44 ;  /* 0x00000018082c723c */ /* 0x002fe2000004182c */
[----:B---3--:R-:W-:-:S07]  /*17840*/  FFMA.FTZ R2, R196, R0, -R5 ;  /* 0x00000000c4027223 */ /* 0x008fce0000010805 */
[----:B------:R-:W-:Y:S01]  /*17850*/  HMMA.16816.F32.BF16 R32, R8, R26, R32 ;  /* 0x0000001a0820723c */ /* 0x000fe20000041820 */
[----:B------:R-:W1:Y:S01]  /*17860*/  LDSM.16.MT88.4 R24, [R39+0xd800] ;  /* 0x00d800002718783b */ /* 0x000e620000004200 */
[----:B------:R3:W1:Y:S02]  /*17870*/  MUFU.EX2 R124, R2 ;  /* 0x00000002007c7308 */ /* 0x0006640000000800 */
[----:B---3--:R-:W-:-:S06]  /*17880*/  FFMA.FTZ R2, R201, R0, -R5 ;  /* 0x00000000c9027223 */ /* 0x008fcc0000010805 */
[----:B------:R3:W-:Y:S01]  /*17890*/  MUFU.EX2 R123, R2 ;  /* 0x00000002007b7308 */ /* 0x0007e20000000800 */
[----:B------:R-:W-:Y:S01]  /*178a0*/  HMMA.16816.F32.BF16 R68, R8, R16, R68 ;  /* 0x000000100844723c */ /* 0x000fe20000041844 */
[----:B---3--:R-:W-:-:S06]  /*178b0*/  FFMA.FTZ R2, R205, R0, -R5 ;  /* 0x00000000cd027223 */ /* 0x008fcc0000010805 */
[----:B------:R3:W1:Y:S01]  /*178c0*/  MUFU.EX2 R122, R2 ;  /* 0x00000002007a7308 */ /* 0x0006620000000800 */
[C---:B------:R-:W-:Y:S01]  /*178d0*/  HMMA.16816.F32.BF16 R84, R8.reuse, R18, R84 ;  /* 0x000000120854723c */ /* 0x040fe20000041854 */
[----:B------:R-:W1:Y:S07]  /*178e0*/  LDSM.16.MT88.4 R16, [R36+0xd800] ;  /* 0x00d800002410783b */ /* 0x000e6e0000004200 */
[----:B--2---:R-:W-:Y:S01]  /*178f0*/  HMMA.16816.F32.BF16 R52, R8, R12, R52 ;  /* 0x0000000c0834723c */ /* 0x004fe20000041834 */
[----:B---3--:R-:W-:-:S07]  /*17900*/  FFMA.FTZ R2, R145, R0, -R3 ;  /* 0x0000000091027223 */ /* 0x008fce0000010803 */
[----:B------:R-:W-:Y:S01]  /*17910*/  HMMA.16816.F32.BF16 R20, R8, R14, R20 ;  /* 0x0000000e0814723c */ /* 0x000fe20000041814 */
[----:B------:R-:W2:Y:S01]  /*17920*/  LDSM.16.MT88.4 R12, [R7+0xd800] ;  /* 0x00d80000070c783b */ /* 0x000ea20000004200 */
[----:B------:R3:W-:Y:S01]  /*17930*/  MUFU.EX2 R174, R2 ;  /* 0x0000000200ae7308 */ /* 0x0007e20000000800 */
[----:B------:R-:W-:Y:S02]  /*17940*/  IMAD.MOV.U32 R88, RZ, RZ, R119 ;  /* 0x000000ffff587224 */ /* 0x000fe400078e0077 */
[----:B---3--:R-:W-:-:S05]  /*17950*/  FFMA.FTZ R2, R148, R0, -R3 ;  /* 0x0000000094027223 */ /* 0x008fca0000010803 */
[----:B------:R3:W2:Y:S01]  /*17960*/  MUFU.EX2 R173, R2 ;  /* 0x0000000200ad7308 */ /* 0x0006a20000000800 */
[----:B------:R-:W-:Y:S02]  /*17970*/  IMAD.MOV.U32 R156, RZ, RZ, R115 ;  /* 0x000000ffff9c7224 */ /* 0x000fe400078e0073 */
[----:B---3--:R-:W-:-:S05]  /*17980*/  FFMA.FTZ R2, R186, R0, -R3 ;  /* 0x00000000ba027223 */ /* 0x008fca0000010803 */
[----:B------:R3:W-:Y:S01]  /*17990*/  MUFU.EX2 R120, R2 ;  /* 0x0000000200787308 */ /* 0x0007e20000000800 */
[----:B------:R-:W-:Y:S02]  /*179a0*/  F2FP.BF16.F32.PACK_AB R8, R131, R128 ;  /* 0x000000808308723e */ /* 0x000fe400000010ff */
[----:B------:R-:W-:Y:S02]  /*179b0*/  F2FP.BF16.F32.PACK_AB R10, R129, R130 ;  /* 0x00000082810a723e */ /* 0x000fe400000010ff */
[----:B------:R-:W-:Y:S01]  /*179c0*/  F2FP.BF16.F32.PACK_AB R9, R38, R127 ;  /* 0x0000007f2609723e */ /* 0x000fe200000010ff */
[----:B---3--:R-:W-:-:S04]  /*179d0*/  FFMA.FTZ R2, R187, R0, -R3 ;  /* 0x00000000bb027223 */ /* 0x008fc80000010803 */
[----:B------:R3:W2:Y:S01]  /*179e0*/  MUFU.EX2 R119, R2 ;  /* 0x0000000200777308 */ /* 0x0006a20000000800 */
[----:B----4-:R-:W-:Y:S01]  /*179f0*/  F2FP.BF16.F32.PACK_AB R11, R125, R126 ;  /* 0x0000007e7d0b723e */ /* 0x010fe200000010ff */
[----:B------:R-:W-:Y:S02]  /*17a00*/  IMAD.MOV.U32 R164, RZ, RZ, R118 ;  /* 0x000000ffffa47224 */ /* 0x000fe400078e0076 */
[----:B---3--:R-:W-:-:S04]  /*17a10*/  FFMA.FTZ R2, R212, R0, -R5 ;  /* 0x00000000d4027223 */ /* 0x008fc80000010805 */
[----:B------:R3:W-:Y:S01]  /*17a20*/  MUFU.EX2 R115, R2 ;  /* 0x0000000200737308 */ /* 0x0007e20000000800 */
[C---:B-----5:R-:W-:Y:S08]  /*17a30*/  HMMA.16816.F32.BF16 R56, R8.reuse, R28, R56 ;  /* 0x0000001c0838723c */ /* 0x060ff00000041838 */
[----:B------:R-:W-:Y:S01]  /*17a40*/  HMMA.16816.F32.BF16 R76, R8, R30, R76 ;  /* 0x0000001e084c723c */ /* 0x000fe2000004184c */
[----:B------:R-:W4:Y:S01]  /*17a50*/  LDSM.16.MT88.4 R28, [R160+0xe000] ;  /* 0x00e00000a01c783b */ /* 0x000f220000004200 */
[----:B---3--:R-:W-:-:S04]  /*17a60*/  FFMA.FTZ R2, R221, R0, -R5 ;  /* 0x00000000dd027223 */ /* 0x008fc80000010805 */
[----:B------:R3:W5:Y:S02]  /*17a70*/  MUFU.EX2 R118, R2 ;  /* 0x0000000200767308 */ /* 0x0007640000000800 */
[C---:B-1----:R-:W-:Y:S08]  /*17a80*/  HMMA.16816.F32.BF16 R48, R8.reuse, R24, R44 ;  /* 0x000000180830723c */ /* 0x042ff0000004182c */
[----:B------:R-:W-:Y:S01]  /*17a90*/  HMMA.16816.F32.BF16 R32, R8, R26, R32 ;  /* 0x0000001a0820723c */ /* 0x000fe20000041820 */
[----:B------:R-:W1:Y:S01]  /*17aa0*/  LDSM.16.MT88.4 R24, [R39+0xe000] ;  /* 0x00e000002718783b */ /* 0x000e620000004200 */
[----:B---3--:R-:W-:-:S04]  /*17ab0*/  FFMA.FTZ R2, R224, R0, -R5 ;  /* 0x00000000e0027223 */ /* 0x008fc80000010805 */
[----:B------:R3:W-:Y:S02]  /*17ac0*/  MUFU.EX2 R117, R2 ;  /* 0x0000000200757308 */ /* 0x0007e40000000800 */
[----:B------:R-:W-:Y:S01]  /*17ad0*/  HMMA.16816.F32.BF16 R68, R8, R16, R68 ;  /* 0x000000100844723c */ /* 0x000fe20000041844 */
[----:B---3--:R-:W-:-:S05]  /*17ae0*/  FFMA.FTZ R2, R230, R0, -R5 ;  /* 0x00000000e6027223 */ /* 0x008fca0000010805 */
[----:B------:R3:W5:Y:S02]  /*17af0*/  MUFU.EX2 R116, R2 ;  /* 0x0000000200747308 */ /* 0x0007640000000800 */
[----:B------:R-:W-:Y:S01]  /*17b00*/  HMMA.16816.F32.BF16 R84, R8, R18, R84 ;  /* 0x000000120854723c */ /* 0x000fe20000041854 */
[----:B------:R-:W5:Y:S01]  /*17b10*/  LDSM.16.MT88.4 R16, [R36+0xe000] ;  /* 0x00e000002410783b */ /* 0x000f620000004200 */
[----:B------:R-:W-:-:S06]  /*17b20*/  IMAD.MOV.U32 R89, RZ, RZ, R114 ;  /* 0x000000ffff597224 */ /* 0x000fcc00078e0072 */
[----:B--2---:R-:W-:Y:S01]  /*17b30*/  HMMA.16816.F32.BF16 R44, R8, R12, R52 ;  /* 0x0000000c082c723c */ /* 0x004fe20000041834 */
[----:B---3--:R-:W-:-:S07]  /*17b40*/  FFMA.FTZ R2, R153, R0, -R3 ;  /* 0x0000000099027223 */ /* 0x008fce0000010803 */
[----:B------:R-:W-:Y:S01]  /*17b50*/  HMMA.16816.F32.BF16 R20, R8, R14, R20 ;  /* 0x0000000e0814723c */ /* 0x000fe20000041814 */
[----:B------:R-:W2:Y:S01]  /*17b60*/  LDSM.16.MT88.4 R12, [R7+0xe000] ;  /* 0x00e00000070c783b */ /* 0x000ea20000004200 */
[----:B------:R3:W-:Y:S02]  /*17b70*/  MUFU.EX2 R161, R2 ;  /* 0x0000000200a17308 */ /* 0x0007e40000000800 */
[----:B---3--:R-:W-:-:S06]  /*17b80*/  FFMA.FTZ R2, R157, R0, -R3 ;  /* 0x000000009d027223 */ /* 0x008fcc0000010803 */
[----:B------:R3:W2:Y:S02]  /*17b90*/  MUFU.EX2 R153, R2 ;  /* 0x0000000200997308 */ /* 0x0006a40000000800 */
[----:B---3--:R-:W-:-:S06]  /*17ba0*/  FFMA.FTZ R2, R213, R0, -R3 ;  /* 0x00000000d5027223 */ /* 0x008fcc0000010803 */
[----:B------:R3:W-:Y:S01]  /*17bb0*/  MUFU.EX2 R114, R2 ;  /* 0x0000000200727308 */ /* 0x0007e20000000800 */
[----:B------:R-:W-:Y:S02]  /*17bc0*/  F2FP.BF16.F32.PACK_AB R8, R124, R121 ;  /* 0x000000797c08723e */ /* 0x000fe400000010ff */
[----:B------:R-:W-:Y:S02]  /*17bd0*/  F2FP.BF16.F32.PACK_AB R10, R122, R123 ;  /* 0x0000007b7a0a723e */ /* 0x000fe400000010ff */
[----:B------:R-:W-:Y:S01]  /*17be0*/  F2FP.BF16.F32.PACK_AB R9, R173, R174 ;  /* 0x000000aead09723e */ /* 0x000fe200000010ff */
[----:B---3--:R-:W-:-:S04]  /*17bf0*/  FFMA.FTZ R2, R217, R0, -R3 ;  /* 0x00000000d9027223 */ /* 0x008fc80000010803 */
[----:B------:R3:W2:Y:S01]  /*17c00*/  MUFU.EX2 R113, R2 ;  /* 0x0000000200717308 */ /* 0x0006a20000000800 */
[----:B------:R-:W-:Y:S01]  /*17c10*/  F2FP.BF16.F32.PACK_AB R11, R119, R120 ;  /* 0x00000078770b723e */ /* 0x000fe200000010ff */
[----:B---3--:R-:W-:-:S06]  /*17c20*/  FFMA.FTZ R2, R231, R0, -R5 ;  /* 0x00000000e7027223 */ /* 0x008fcc0000010805 */
[----:B------:R3:W-:Y:S01]  /*17c30*/  MUFU.EX2 R109, R2 ;  /* 0x00000002006d7308 */ /* 0x0007e20000000800 */
[----:B----4-:R-:W-:Y:S01]  /*17c40*/  HMMA.16816.F32.BF16 R56, R8, R28, R56 ;  /* 0x0000001c0838723c */ /* 0x010fe20000041838 */
[----:B---3--:R-:W-:-:S06]  /*17c50*/  FFMA.FTZ R2, R235, R0, -R5 ;  /* 0x00000000eb027223 */ /* 0x008fcc0000010805 */
[----:B------:R3:W4:Y:S01]  /*17c60*/  MUFU.EX2 R111, R2 ;  /* 0x00000002006f7308 */ /* 0x0007220000000800 */
[C---:B------:R-:W-:Y:S01]  /*17c70*/  HMMA.16816.F32.BF16 R76, R8.reuse, R30, R76 ;  /* 0x0000001e084c723c */ /* 0x040fe2000004184c */
[----:B------:R-:W4:Y:S07]  /*17c80*/  LDSM.16.MT88.4 R28, [R160+0xe800] ;  /* 0x00e80000a01c783b */ /* 0x000f2e0000004200 */
[----:B-1----:R-:W-:Y:S01]  /*17c90*/  HMMA.16816.F32.BF16 R52, R8, R24, R48 ;  /* 0x000000180834723c */ /* 0x002fe20000041830 */
[----:B---3--:R-:W-:-:S07]  /*17ca0*/  FFMA.FTZ R2, R237, R0, -R5 ;  /* 0x00000000ed027223 */ /* 0x008fce0000010805 */
[C---:B------:R-:W-:Y:S01]  /*17cb0*/  HMMA.16816.F32.BF16 R48, R8.reuse, R26, R32 ;  /* 0x0000001a0830723c */ /* 0x040fe20000041820 */
[----:B------:R-:W1:Y:S01]  /*17cc0*/  LDSM.16.MT88.4 R24, [R39+0xe800] ;  /* 0x00e800002718783b */ /* 0x000e620000004200 */
[----:B------:R3:W-:Y:S06]  /*17cd0*/  MUFU.EX2 R112, R2 ;  /* 0x0000000200707308 */ /* 0x0007ec0000000800 */
[----:B-----5:R-:W-:Y:S01]  /*17ce0*/  HMMA.16816.F32.BF16 R68, R8, R16, R68 ;  /* 0x000000100844723c */ /* 0x020fe20000041844 */
[----:B---3--:R-:W-:-:S04]  /*17cf0*/  FFMA.FTZ R2, R240, R0, -R5 ;  /* 0x00000000f0027223 */ /* 0x008fc80000010805 */
[----:B------:R3:W5:Y:S03]  /*17d00*/  MUFU.EX2 R110, R2 ;  /* 0x00000002006e7308 */ /* 0x0007660000000800 */
[C---:B------:R-:W-:Y:S01]  /*17d10*/  HMMA.16816.F32.BF16 R84, R8.reuse, R18, R84 ;  /* 0x000000120854723c */ /* 0x040fe20000041854 */
[----:B------:R-:W5:Y:S07]  /*17d20*/  LDSM.16.MT88.4 R16, [R36+0xe800] ;  /* 0x00e800002410783b */ /* 0x000f6e0000004200 */
[----:B--2---:R-:W-:Y:S01]  /*17d30*/  HMMA.16816.F32.BF16 R44, R8, R12, R44 ;  /* 0x0000000c082c723c */ /* 0x004fe2000004182c */
[----:B---3--:R-:W-:-:S04]  /*17d40*/  FFMA.FTZ R2, R171, R0, -R3 ;  /* 0x00000000ab027223 */ /* 0x008fc80000010803 */
[----:B------:R2:W-:Y:S03]  /*17d50*/  MUFU.EX2 R145, R2 ;  /* 0x0000000200917308 */ /* 0x0005e60000000800 */
[----:B------:R-:W-:Y:S01]  /*17d60*/  HMMA.16816.F32.BF16 R20, R8, R14, R20 ;  /* 0x0000000e0814723c */ /* 0x000fe20000041814 */
[----:B------:R-:W3:Y:S01]  /*17d70*/  LDSM.16.MT88.4 R12, [R7+0xe800] ;  /* 0x00e80000070c783b */ /* 0x000ee20000004200 */
[----:B--2---:R-:W-:-:S04]  /*17d80*/  FFMA.FTZ R2, R178, R0, -R3 ;  /* 0x00000000b2027223 */ /* 0x004fc80000010803 */
[----:B------:R2:W3:Y:S02]  /*17d90*/  MUFU.EX2 R172, R2 ;  /* 0x0000000200ac7308 */ /* 0x0004e40000000800 */
[----:B--2---:R-:W-:-:S06]  /*17da0*/  FFMA.FTZ R2, R234, R0, -R3 ;  /* 0x00000000ea027223 */ /* 0x004fcc0000010803 */
[----:B------:R2:W-:Y:S01]  /*17db0*/  MUFU.EX2 R108, R2 ;  /* 0x00000002006c7308 */ /* 0x0005e20000000800 */
[----:B------:R-:W-:Y:S01]  /*17dc0*/  IMAD.MOV.U32 R91, RZ, RZ, R106 ;  /* 0x000000ffff5b7224 */ /* 0x000fe200078e006a */
        /* <DEDUP_REMOVED lines=8> */
[----:B----4-:R-:W-:Y:S01]  /*17e50*/  HMMA.16816.F32.BF16 R32, R8, R28, R56 ;  /* 0x0000001c0820723c */ /* 0x010fe20000041838 */
[----:B--2---:R-:W-:-:S05]  /*17e60*/  FFMA.FTZ R2, R244, R0, -R5 ;  /* 0x00000000f4027223 */ /* 0x004fca0000010805 */
[----:B------:R2:W4:Y:S02]  /*17e70*/  MUFU.EX2 R106, R2 ;  /* 0x00000002006a7308 */ /* 0x0005240000000800 */
[C---:B-1----:R-:W-:Y:S01]  /*17e80*/  HMMA.16816.F32.BF16 R64, R8.reuse, R24, R52 ;  /* 0x000000180840723c */ /* 0x042fe20000041834 */
[----:B------:R-:W-:Y:S07]  /*17e90*/  LDSM.16.MT88.4 R52, [R39+0xf000] ;  /* 0x00f000002734783b */ /* 0x000fee0000004200 */
[----:B------:R-:W-:Y:S01]  /*17ea0*/  HMMA.16816.F32.BF16 R56, R8, R26, R48 ;  /* 0x0000001a0838723c */ /* 0x000fe20000041830 */
[----:B------:R-:W1:Y:S01]  /*17eb0*/  LDSM.16.MT88.4 R24, [R160+0xf000] ;  /* 0x00f00000a018783b */ /* 0x000e620000004200 */
[----:B--2---:R-:W-:-:S04]  /*17ec0*/  FFMA.FTZ R2, R245, R0, -R5 ;  /* 0x00000000f5027223 */ /* 0x004fc80000010805 */
[----:B------:R2:W-:Y:S02]  /*17ed0*/  MUFU.EX2 R105, R2 ;  /* 0x0000000200697308 */ /* 0x0005e40000000800 */
[----:B-----5:R-:W-:Y:S01]  /*17ee0*/  HMMA.16816.F32.BF16 R72, R8, R16, R68 ;  /* 0x000000100848723c */ /* 0x020fe20000041844 */
[----:B--2---:R-:W-:-:S05]  /*17ef0*/  FFMA.FTZ R2, R248, R0, -R5 ;  /* 0x00000000f8027223 */ /* 0x004fca0000010805 */
[----:B------:R2:W5:Y:S02]  /*17f00*/  MUFU.EX2 R104, R2 ;  /* 0x0000000200687308 */ /* 0x0005640000000800 */
[----:B------:R-:W-:Y:S01]  /*17f10*/  HMMA.16816.F32.BF16 R84, R8, R18, R84 ;  /* 0x000000120854723c */ /* 0x000fe20000041854 */
[----:B------:R-:W4:Y:S01]  /*17f20*/  LDSM.16.MT88.4 R16, [R36+0xf000] ;  /* 0x00f000002410783b */ /* 0x000f220000004200 */
[----:B--2---:R-:W-:-:S04]  /*17f30*/  FFMA.FTZ R2, R203, R0, -R3 ;  /* 0x00000000cb027223 */ /* 0x004fc80000010803 */
[----:B------:R2:W-:Y:S02]  /*17f40*/  MUFU.EX2 R101, R2 ;  /* 0x0000000200657308 */ /* 0x0005e40000000800 */
[C---:B---3--:R-:W-:Y:S01]  /*17f50*/  HMMA.16816.F32.BF16 R68, R8.reuse, R12, R44 ;  /* 0x0000000c0844723c */ /* 0x048fe2000004182c */
[----:B------:R-:W-:Y:S01]  /*17f60*/  IMAD.MOV.U32 R201, RZ, RZ, R185 ;  /* 0x000000ffffc97224 */ /* 0x000fe200078e00b9 */
[----:B------:R-:W-:Y:S06]  /*17f70*/  LDSM.16.MT88.4 R44, [R39+0xf800] ;  /* 0x00f80000272c783b */ /* 0x000fec0000004200 */
[----:B------:R-:W-:Y:S01]  /*17f80*/  HMMA.16816.F32.BF16 R20, R8, R14, R20 ;  /* 0x0000000e0814723c */ /* 0x000fe20000041814 */
[----:B------:R-:W3:Y:S01]  /*17f90*/  LDSM.16.MT88.4 R12, [R7+0xf000] ;  /* 0x00f00000070c783b */ /* 0x000ee20000004200 */
[----:B--2---:R-:W-:-:S04]  /*17fa0*/  FFMA.FTZ R2, R210, R0, -R3 ;  /* 0x00000000d2027223 */ /* 0x004fc80000010803 */
[----:B------:R2:W5:Y:S02]  /*17fb0*/  MUFU.EX2 R157, R2 ;  /* 0x00000002009d7308 */ /* 0x0005640000000800 */
[----:B------:R-:W-:Y:S01]  /*17fc0*/  HMMA.16816.F32.BF16 R76, R8, R30, R76 ;  /* 0x0000001e084c723c */ /* 0x000fe2000004184c */
[----:B--2---:R-:W-:-:S05]  /*17fd0*/  FFMA.FTZ R2, R239, R0, -R3 ;  /* 0x00000000ef027223 */ /* 0x004fca0000010803 */
[----:B------:R2:W-:Y:S01]  /*17fe0*/  MUFU.EX2 R100, R2 ;  /* 0x0000000200647308 */ /* 0x0005e20000000800 */
[----:B------:R-:W-:Y:S01]  /*17ff0*/  F2FP.BF16.F32.PACK_AB R8, R111, R109 ;  /* 0x0000006d6f08723e */ /* 0x000fe200000010ff */
[----:B--2---:R-:W-:-:S06]  /*18000*/  FFMA.FTZ R2, R243, R0, -R3 ;  /* 0x00000000f3027223 */ /* 0x004fcc0000010803 */
[----:B------:R2:W5:Y:S01]  /*18010*/  MUFU.EX2 R99, R2 ;  /* 0x0000000200637308 */ /* 0x0005620000000800 */
[----:B------:R-:W-:Y:S02]  /*18020*/  F2FP.BF16.F32.PACK_AB R10, R110, R112 ;  /* 0x000000706e0a723e */ /* 0x000fe400000010ff */
[----:B------:R-:W-:Y:S02]  /*18030*/  F2FP.BF16.F32.PACK_AB R9, R172, R145 ;  /* 0x00000091ac09723e */ /* 0x000fe400000010ff */
[----:B------:R-:W-:Y:S01]  /*18040*/  F2FP.BF16.F32.PACK_AB R11, R107, R108 ;  /* 0x0000006c6b0b723e */ /* 0x000fe200000010ff */
[----:B--2---:R-:W-:-:S04]  /*18050*/  FFMA.FTZ R2, R249, R0, -R5 ;  /* 0x00000000f9027223 */ /* 0x004fc80000010805 */
[----:B------:R2:W-:Y:S01]  /*18060*/  MUFU.EX2 R97, R2 ;  /* 0x0000000200617308 */ /* 0x0005e20000000800 */
[----:B------:R-:W-:Y:S01]  /*18070*/  IMAD.MOV.U32 R185, RZ, RZ, R180 ;  /* 0x000000ffffb97224 */ /* 0x000fe200078e00b4 */
[----:B-1----:R-:W-:Y:S01]  /*18080*/  HMMA.16816.F32.BF16 R28, R8, R24, R32 ;  /* 0x00000018081c723c */ /* 0x002fe20000041820 */
[----:B------:R-:W-:Y:S02]  /*18090*/  IMAD.MOV.U32 R180, RZ, RZ, R189 ;  /* 0x000000ffffb47224 */ /* 0x000fe400078e00bd */
[----:B--2---:R-:W-:-:S04]  /*180a0*/  FFMA.FTZ R2, R252, R0, -R5 ;  /* 0x00000000fc027223 */ /* 0x004fc80000010805 */
[----:B------:R1:W2:Y:S01]  /*180b0*/  MUFU.EX2 R98, R2 ;  /* 0x0000000200627308 */ /* 0x0002a20000000800 */
[----:B------:R-:W-:Y:S01]  /*180c0*/  HMMA.16816.F32.BF16 R32, R8, R26, R76 ;  /* 0x0000001a0820723c */ /* 0x000fe2000004184c */
[----:B------:R-:W-:Y:S01]  /*180d0*/  IMAD.MOV.U32 R189, RZ, RZ, R95 ;  /* 0x000000ffffbd7224 */ /* 0x000fe200078e005f */
[----:B------:R-:W2:Y:S01]  /*180e0*/  LDSM.16.MT88.4 R24, [R160+0xf800] ;  /* 0x00f80000a018783b */ /* 0x000ea20000004200 */
[----:B------:R-:W-:Y:S02]  /*180f0*/  IMAD.MOV.U32 R165, RZ, RZ, R156 ;  /* 0x000000ffffa57224 */ /* 0x000fe400078e009c */
[----:B-1----:R-:W-:-:S04]  /*18100*/  FFMA.FTZ R2, R96, R0, -R5 ;  /* 0x0000000060027223 */ /* 0x002fc80000010805 */
[----:B------:R1:W-:Y:S01]  /*18110*/  MUFU.EX2 R96, R2 ;  /* 0x0000000200607308 */ /* 0x0003e20000000800 */
[----:B------:R-:W-:Y:S01]  /*18120*/  HMMA.16816.F32.BF16 R48, R8, R52, R64 ;  /* 0x000000340830723c */ /* 0x000fe20000041840 */
[----:B-1----:R-:W-:-:S06]  /*18130*/  FFMA.FTZ R2, R164, R0, -R5 ;  /* 0x00000000a4027223 */ /* 0x002fcc0000010805 */
[----:B------:R1:W2:Y:S01]  /*18140*/  MUFU.EX2 R95, R2 ;  /* 0x00000002005f7308 */ /* 0x0002a20000000800 */
[----:B----4-:R-:W-:Y:S01]  /*18150*/  HMMA.16816.F32.BF16 R64, R8, R16, R72 ;  /* 0x000000100840723c */ /* 0x010fe20000041848 */
[----:B------:R-:W-:Y:S02]  /*18160*/  IMAD.MOV.U32 R164, RZ, RZ, R175 ;  /* 0x000000ffffa47224 */ /* 0x000fe400078e00af */
[----:B------:R-:W-:Y:S02]  /*18170*/  IMAD.MOV.U32 R175, RZ, RZ, R94 ;  /* 0x000000ffffaf7224 */ /* 0x000fe400078e005e */
[----:B-1----:R-:W-:-:S04]  /*18180*/  FFMA.FTZ R2, R215, R0, -R3 ;  /* 0x00000000d7027223 */ /* 0x002fc80000010803 */
[----:B------:R1:W-:Y:S01]  /*18190*/  MUFU.EX2 R156, R2 ;  /* 0x00000002009c7308 */ /* 0x0003e20000000800 */
[C---:B------:R-:W-:Y:S01]  /*181a0*/  HMMA.16816.F32.BF16 R52, R8.reuse, R54, R56 ;  /* 0x000000360834723c */ /* 0x040fe20000041838 */
[----:B------:R-:W4:Y:S07]  /*181b0*/  LDSM.16.MT88.4 R56, [R36+0xf800] ;  /* 0x00f800002438783b */ /* 0x000f2e0000004200 */
[----:B---3--:R-:W-:Y:S01]  /*181c0*/  HMMA.16816.F32.BF16 R72, R8, R12, R68 ;  /* 0x0000000c0848723c */ /* 0x008fe20000041844 */
[----:B-1----:R-:W-:-:S07]  /*181d0*/  FFMA.FTZ R2, R216, R0, -R3 ;  /* 0x00000000d8027223 */ /* 0x002fce0000010803 */
[C---:B------:R-:W-:Y:S01]  /*181e0*/  HMMA.16816.F32.BF16 R68, R8.reuse, R14, R20 ;  /* 0x0000000e0844723c */ /* 0x040fe20000041814 */
[----:B------:R-:W1:Y:S01]  /*181f0*/  LDSM.16.MT88.4 R12, [R7+0xf800] ;  /* 0x00f80000070c783b */ /* 0x000e620000004200 */
[----:B------:R3:W1:Y:S01]  /*18200*/  MUFU.EX2 R148, R2 ;  /* 0x0000000200947308 */ /* 0x0006620000000800 */
[----:B------:R-:W-:Y:S02]  /*18210*/  IMAD.MOV.U32 R193, RZ, RZ, R93 ;  /* 0x000000ffffc17224 */ /* 0x000fe400078e005d */
[----:B------:R-:W-:Y:S01]  /*18220*/  FADD.FTZ R6, R6, R91 ;  /* 0x0000005b06067221 */ /* 0x000fe20000010000 */
[----:B------:R-:W-:Y:S01]  /*18230*/  IMAD.MOV.U32 R196, RZ, RZ, R4 ;  /* 0x000000ffffc47224 */ /* 0x000fe200078e0004 */
[----:B------:R-:W-:Y:S01]  /*18240*/  LDSM.16.MT88.4 R20, [R39+0x10000] ;  /* 0x010000002714783b */ /* 0x000fe20000004200 */
[----:B------:R-:W-:Y:S03]  /*18250*/  HMMA.16816.F32.BF16 R84, R8, R18, R84 ;  /* 0x000000120854723c */ /* 0x000fe60000041854 */
[----:B------:R-:W1:Y:S01]  /*18260*/  LDSM.16.MT88.4 R16, [R160+0x10000] ;  /* 0x01000000a010783b */ /* 0x000e620000004200 */
[----:B---3--:R-:W-:-:S04]  /*18270*/  FFMA.FTZ R2, R214, R0, -R3 ;  /* 0x00000000d6027223 */ /* 0x008fc80000010803 */
[----:B------:R3:W-:Y:S02]  /*18280*/  MUFU.EX2 R94, R2 ;  /* 0x00000002005e7308 */ /* 0x0007e40000000800 */
[----:B---3--:R-:W-:-:S06]  /*18290*/  FFMA.FTZ R2, R246, R0, -R3 ;  /* 0x00000000f6027223 */ /* 0x008fcc0000010803 */
[----:B------:R3:W1:Y:S01]  /*182a0*/  MUFU.EX2 R93, R2 ;  /* 0x00000002005d7308 */ /* 0x0006620000000800 */
[----:B------:R-:W-:Y:S02]  /*182b0*/  F2FP.BF16.F32.PACK_AB R8, R106, R102 ;  /* 0x000000666a08723e */ /* 0x000fe400000010ff */
[----:B-----5:R-:W-:Y:S02]  /*182c0*/  F2FP.BF16.F32.PACK_AB R10, R104, R105 ;  /* 0x00000069680a723e */ /* 0x020fe400000010ff */
[----:B------:R-:W-:Y:S01]  /*182d0*/  F2FP.BF16.F32.PACK_AB R9, R157, R101 ;  /* 0x000000659d09723e */ /* 0x000fe200000010ff */
[----:B---3--:R-:W-:-:S04]  /*182e0*/  FFMA.FTZ R2, R201, R0, -R5 ;  /* 0x00000000c9027223 */ /* 0x008fc80000010805 */
[----:B------:R3:W-:Y:S01]  /*182f0*/  MUFU.EX2 R91, R2 ;  /* 0x00000002005b7308 */ /* 0x0007e20000000800 */
[----:B------:R-:W-:Y:S01]  /*18300*/  F2FP.BF16.F32.PACK_AB R11, R99, R100 ;  /* 0x00000064630b723e */ /* 0x000fe200000010ff */
[----:B---3--:R-:W-:-:S06]  /*18310*/  FFMA.FTZ R2, R92, R0, -R5 ;  /* 0x000000005c027223 */ /* 0x008fcc0000010805 */
[----:B------:R3:W5:Y:S01]  /*18320*/  MUFU.EX2 R92, R2 ;  /* 0x00000002005c7308 */ /* 0x0007620000000800 */
[----:B--2---:R-:W-:Y:S01]  /*18330*/  HMMA.16816.F32.BF16 R76, R8, R24, R28 ;  /* 0x00000018084c723c */ /* 0x004fe2000004181c */
[----:B------:R-:W-:Y:S01]  /*18340*/  FADD.FTZ R4, R183, R83 ;  /* 0x00000053b7047221 */ /* 0x000fe20000010000 */
[----:B------:R-:W-:Y:S02]  /*18350*/  IMAD.MOV.U32 R201, RZ, RZ, R88 ;  /* 0x000000ffffc97224 */ /* 0x000fe400078e0058 */
[----:B---3--:R-:W-:-:S04]  /*18360*/  FFMA.FTZ R2, R90, R0, -R5 ;  /* 0x000000005a027223 */ /* 0x008fc80000010805 */
[----:B------:R2:W-:Y:S01]  /*18370*/  MUFU.EX2 R90, R2 ;  /* 0x00000002005a7308 */ /* 0x0005e20000000800 */
[C---:B------:R-:W-:Y:S01]  /*18380*/  HMMA.16816.F32.BF16 R28, R8.reuse, R26, R32 ;  /* 0x0000001a081c723c */ /* 0x040fe20000041820 */
[----:B------:R-:W-:Y:S01]  /*18390*/  FADD.FTZ R4, R208, R4 ;  /* 0x00000004d0047221 */ /* 0x000fe20000010000 */
[-C--:B--2---:R-:W-:Y:S01]  /*183a0*/  FFMA.FTZ R2, R196, R0.reuse, -R5 ;  /* 0x00000000c4027223 */ /* 0x084fe20000010805 */
[----:B------:R-:W-:Y:S02]  /*183b0*/  IMAD.MOV.U32 R196, RZ, RZ, R165 ;  /* 0x000000ffffc47224 */ /* 0x000fe400078e00a5 */
[----:B------:R-:W-:Y:S02]  /*183c0*/  IMAD.MOV.U32 R165, RZ, RZ, R89 ;  /* 0x000000ffffa57224 */ /* 0x000fe400078e0059 */
[----:B------:R2:W3:Y:S01]  /*183d0*/  MUFU.EX2 R89, R2 ;  /* 0x0000000200597308 */ /* 0x0004e20000000800 */
[----:B------:R-:W-:Y:S01]  /*183e0*/  HMMA.16816.F32.BF16 R24, R8, R44, R48 ;  /* 0x0000002c0818723c */ /* 0x000fe20000041830 */
[----:B------:R-:W-:Y:S01]  /*183f0*/  FADD.FTZ R4, R206, R4 ;  /* 0x00000004ce047221 */ /* 0x000fe20000010000 */
[----:B--2---:R-:W-:-:S05]  /*18400*/  FFMA.FTZ R2, R247, R0, -R3 ;  /* 0x00000000f7027223 */ /* 0x004fca0000010803 */
        /* <DEDUP_REMOVED lines=9> */
[----:B-1----:R-:W-:Y:S01]  /*184a0*/  HMMA.16816.F32.BF16 R64, R8, R12, R72 ;  /* 0x0000000c0840723c */ /* 0x002fe20000041848 */
[----:B------:R-:W-:Y:S01]  /*184b0*/  FADD.FTZ R4, R204, R4 ;  /* 0x00000004cc047221 */ /* 0x000fe20000010000 */
[----:B------:R-:W-:-:S06]  /*184c0*/  FADD.FTZ R2, R198, R2 ;  /* 0x00000002c6027221 */ /* 0x000fcc0000010000 */
[----:B------:R-:W-:Y:S01]  /*184d0*/  HMMA.16816.F32.BF16 R52, R8, R14, R68 ;  /* 0x0000000e0834723c */ /* 0x000fe20000041844 */
[----:B------:R-:W-:Y:S01]  /*184e0*/  F2FP.BF16.F32.PACK_AB R8, R98, R97 ;  /* 0x000000616208723e */ /* 0x000fe200000010ff */
[----:B------:R-:W-:Y:S01]  /*184f0*/  FFMA.FTZ R6, R218, R0, -R3 ;  /* 0x00000000da067223 */ /* 0x000fe20000010803 */
[----:B------:R-:W-:Y:S01]  /*18500*/  F2FP.BF16.F32.PACK_AB R10, R95, R96 ;  /* 0x000000605f0a723e */ /* 0x000fe200000010ff */
[----:B------:R-:W-:Y:S01]  /*18510*/  FADD.FTZ R2, R194, R2 ;  /* 0x00000002c2027221 */ /* 0x000fe20000010000 */
[----:B------:R-:W-:Y:S02]  /*18520*/  F2FP.BF16.F32.PACK_AB R9, R148, R156 ;  /* 0x0000009c9409723e */ /* 0x000fe400000010ff */
[----:B------:R-:W-:Y:S01]  /*18530*/  F2FP.BF16.F32.PACK_AB R11, R93, R94 ;  /* 0x0000005e5d0b723e */ /* 0x000fe200000010ff */
[----:B------:R-:W-:Y:S01]  /*18540*/  FADD.FTZ R4, R209, R4 ;  /* 0x00000004d1047221 */ /* 0x000fe20000010000 */
[----:B------:R1:W2:Y:S01]  /*18550*/  MUFU.EX2 R83, R6 ;  /* 0x0000000600537308 */ /* 0x0002a20000000800 */
[----:B------:R-:W-:Y:S04]  /*18560*/  LDSM.16.MT88.4 R12, [R160+0x10800] ;  /* 0x01080000a00c783b */ /* 0x000fe80000004200 */
[----:B------:R-:W-:Y:S01]  /*18570*/  HMMA.16816.F32.BF16 R76, R8, R16, R76 ;  /* 0x00000010084c723c */ /* 0x000fe2000004184c */
[----:B------:R-:W-:Y:S01]  /*18580*/  FADD.FTZ R2, R199, R2 ;  /* 0x00000002c7027221 */ /* 0x000fe20000010000 */
[----:B------:R-:W-:-:S06]  /*18590*/  FADD.FTZ R4, R207, R4 ;  /* 0x00000004cf047221 */ /* 0x000fcc0000010000 */
[----:B------:R-:W-:Y:S01]  /*185a0*/  HMMA.16816.F32.BF16 R28, R8, R18, R28 ;  /* 0x00000012081c723c */ /* 0x000fe2000004181c */
[----:B------:R-:W4:Y:S01]  /*185b0*/  LDSM.16.MT88.4 R16, [R7+0x10000] ;  /* 0x010000000710783b */ /* 0x000f220000004200 */
[----:B-1----:R-:W-:Y:S01]  /*185c0*/  FFMA.FTZ R6, R219, R0, -R3 ;  /* 0x00000000db067223 */ /* 0x002fe20000010803 */
[----:B------:R-:W-:Y:S01]  /*185d0*/  FADD.FTZ R2, R181, R2 ;  /* 0x00000002b5027221 */ /* 0x000fe20000010000 */
[----:B------:R-:W-:Y:S02]  /*185e0*/  FADD.FTZ R4, R191, R4 ;  /* 0x00000004bf047221 */ /* 0x000fe40000010000 */
[----:B------:R1:W-:Y:S01]  /*185f0*/  MUFU.EX2 R171, R6 ;  /* 0x0000000600ab7308 */ /* 0x0003e20000000800 */
[----:B------:R-:W-:-:S04]  /*18600*/  FADD.FTZ R2, R179, R2 ;  /* 0x00000002b3027221 */ /* 0x000fc80000010000 */
[----:B------:R-:W-:Y:S01]  /*18610*/  FADD.FTZ R2, R80, R2 ;  /* 0x0000000250027221 */ /* 0x000fe20000010000 */
[----:B-1----:R-:W-:-:S04]  /*18620*/  FFMA.FTZ R6, R250, R0, -R3 ;  /* 0x00000000fa067223 */ /* 0x002fc80000010803 */
[----:B------:R1:W2:Y:S01]  /*18630*/  MUFU.EX2 R82, R6 ;  /* 0x0000000600527308 */ /* 0x0002a20000000800 */
[----:B------:R-:W-:-:S04]  /*18640*/  FADD.FTZ R2, R182, R2 ;  /* 0x00000002b6027221 */ /* 0x000fc80000010000 */
        /* <DEDUP_REMOVED lines=10> */
[----:B------:R-:W-:Y:S03]  /*186f0*/  HMMA.16816.F32.BF16 R72, R8, R20, R24 ;  /* 0x000000140848723c */ /* 0x000fe60000041818 */
[----:B------:R-:W-:Y:S01]  /*18700*/  FADD.FTZ R4, R168, R4 ;  /* 0x00000004a8047221 */ /* 0x000fe20000010000 */
[----:B------:R-:W-:-:S03]  /*18710*/  FADD.FTZ R2, R162, R2 ;  /* 0x00000002a2027221 */ /* 0x000fc60000010000 */
[----:B------:R-:W-:Y:S01]  /*18720*/  FADD.FTZ R4, R170, R4 ;  /* 0x00000004aa047221 */ /* 0x000fe20000010000 */
[----:B------:R-:W-:Y:S01]  /*18730*/  HMMA.16816.F32.BF16 R68, R8, R22, R32 ;  /* 0x000000160844723c */ /* 0x000fe20000041820 */
[----:B------:R-:W1:Y:S01]  /*18740*/  LDSM.16.MT88.4 R20, [R39+0x10800] ;  /* 0x010800002714783b */ /* 0x000e620000004200 */
[----:B------:R-:W-:Y:S01]  /*18750*/  FADD.FTZ R2, R152, R2 ;  /* 0x0000000298027221 */ /* 0x000fe20000010000 */
[----:B------:R-:W-:-:S05]  /*18760*/  FADD.FTZ R4, R158, R4 ;  /* 0x000000049e047221 */ /* 0x000fca0000010000 */
[----:B----4-:R-:W-:Y:S01]  /*18770*/  HMMA.16816.F32.BF16 R64, R8, R16, R64 ;  /* 0x000000100840723c */ /* 0x010fe20000041840 */
[----:B------:R-:W-:Y:S01]  /*18780*/  FADD.FTZ R2, R151, R2 ;  /* 0x0000000297027221 */ /* 0x000fe20000010000 */
[----:B------:R-:W-:-:S06]  /*18790*/  FADD.FTZ R4, R159, R4 ;  /* 0x000000049f047221 */ /* 0x000fcc0000010000 */
[C---:B------:R-:W-:Y:S01]  /*187a0*/  HMMA.16816.F32.BF16 R24, R8.reuse, R18, R52 ;  /* 0x000000120818723c */ /* 0x040fe20000041834 */
[----:B------:R-:W4:Y:S07]  /*187b0*/  LDSM.16.MT88.4 R16, [R36+0x10800] ;  /* 0x010800002410783b */ /* 0x000f2e0000004200 */
[----:B------:R-:W-:Y:S01]  /*187c0*/  HMMA.16816.F32.BF16 R84, R8, R44, R48 ;  /* 0x0000002c0854723c */ /* 0x000fe20000041830 */
[----:B------:R-:W-:-:S07]  /*187d0*/  FADD.FTZ R2, R150, R2 ;  /* 0x0000000296027221 */ /* 0x000fce0000010000 */
[----:B------:R-:W-:Y:S01]  /*187e0*/  HMMA.16816.F32.BF16 R56, R8, R46, R56 ;  /* 0x0000002e0838723c */ /* 0x000fe20000041838 */
[----:B-----5:R-:W-:Y:S02]  /*187f0*/  F2FP.BF16.F32.PACK_AB R8, R92, R91 ;  /* 0x0000005b5c08723e */ /* 0x020fe400000010ff */
[----:B---3--:R-:W-:Y:S02]  /*18800*/  F2FP.BF16.F32.PACK_AB R10, R89, R90 ;  /* 0x0000005a590a723e */ /* 0x008fe400000010ff */
[----:B--2---:R-:W-:Y:S02]  /*18810*/  F2FP.BF16.F32.PACK_AB R9, R83, R88 ;  /* 0x000000585309723e */ /* 0x004fe400000010ff */
[----:B------:R-:W-:Y:S01]  /*18820*/  F2FP.BF16.F32.PACK_AB R11, R82, R171 ;  /* 0x000000ab520b723e */ /* 0x000fe200000010ff */
[----:B------:R-:W-:Y:S01]  /*18830*/  FADD.FTZ R4, R155, R4 ;  /* 0x000000049b047221 */ /* 0x000fe20000010000 */
[----:B------:R-:W-:-:S05]  /*18840*/  FADD.FTZ R2, R149, R2 ;  /* 0x0000000295027221 */ /* 0x000fca0000010000 */
        /* <DEDUP_REMOVED lines=8> */
[----:B------:R-:W-:Y:S02]  /*188d0*/  FFMA.FTZ R6, R196, R0, -R5 ;  /* 0x00000000c4067223 */ /* 0x000fe40000010805 */
[----:B------:R-:W-:Y:S01]  /*188e0*/  FADD.FTZ R2, R140, R2 ;  /* 0x000000028c027221 */ /* 0x000fe20000010000 */
[----:B------:R-:W-:Y:S01]  /*188f0*/  FADD.FTZ R4, R143, R4 ;  /* 0x000000048f047221 */ /* 0x000fe20000010000 */
[----:B------:R3:W5:Y:S02]  /*18900*/  MUFU.EX2 R77, R6 ;  /* 0x00000006004d7308 */ /* 0x0007640000000800 */
[----:B------:R-:W-:Y:S01]  /*18910*/  FADD.FTZ R2, R43, R2 ;  /* 0x000000022b027221 */ /* 0x000fe20000010000 */
[----:B------:R-:W-:-:S03]  /*18920*/  FADD.FTZ R4, R142, R4 ;  /* 0x000000048e047221 */ /* 0x000fc60000010000 */
[----:B------:R-:W-:Y:S01]  /*18930*/  FADD.FTZ R2, R136, R2 ;  /* 0x0000000288027221 */ /* 0x000fe20000010000 */
[----:B------:R-:W-:Y:S01]  /*18940*/  FADD.FTZ R4, R138, R4 ;  /* 0x000000048a047221 */ /* 0x000fe20000010000 */
[----:B-1----:R-:W-:Y:S02]  /*18950*/  HMMA.16816.F32.BF16 R52, R8, R20, R72 ;  /* 0x000000140834723c */ /* 0x002fe40000041848 */
[----:B------:R-:W-:Y:S01]  /*18960*/  FADD.FTZ R2, R132, R2 ;  /* 0x0000000284027221 */ /* 0x000fe20000010000 */
[----:B---3--:R-:W-:-:S04]  /*18970*/  FFMA.FTZ R6, R193, R0, -R5 ;  /* 0x00000000c1067223 */ /* 0x008fc80000010805 */
[----:B------:R1:W-:Y:S01]  /*18980*/  MUFU.EX2 R76, R6 ;  /* 0x00000006004c7308 */ /* 0x0003e20000000800 */
[----:B------:R-:W-:Y:S01]  /*18990*/  FADD.FTZ R4, R139, R4 ;  /* 0x000000048b047221 */ /* 0x000fe20000010000 */
[----:B------:R-:W-:Y:S01]  /*189a0*/  FADD.FTZ R2, R41, R2 ;  /* 0x0000000229027221 */ /* 0x000fe20000010000 */
[----:B----4-:R-:W-:Y:S02]  /*189b0*/  HMMA.16816.F32.BF16 R28, R8, R16, R84 ;  /* 0x00000010081c723c */ /* 0x010fe40000041854 */
[----:B------:R-:W-:Y:S01]  /*189c0*/  FADD.FTZ R4, R137, R4 ;  /* 0x0000000489047221 */ /* 0x000fe20000010000 */
[----:B------:R-:W-:Y:S01]  /*189d0*/  FADD.FTZ R2, R133, R2 ;  /* 0x0000000285027221 */ /* 0x000fe20000010000 */
[----:B-1----:R-:W-:-:S04]  /*189e0*/  FFMA.FTZ R6, R165, R0, -R5 ;  /* 0x00000000a5067223 */ /* 0x002fc80000010805 */
[----:B------:R-:W-:Y:S01]  /*189f0*/  HMMA.16816.F32.BF16 R56, R8, R18, R56 ;  /* 0x000000120838723c */ /* 0x000fe20000041838 */
[----:B------:R-:W1:Y:S01]  /*18a00*/  LDSM.16.MT88.4 R16, [R39+0x11000] ;  /* 0x011000002710783b */ /* 0x000e620000004200 */
[----:B------:R3:W4:Y:S01]  /*18a10*/  MUFU.EX2 R72, R6 ;  /* 0x0000000600487308 */ /* 0x0007220000000800 */
[----:B------:R-:W-:-:S05]  /*18a20*/  FADD.FTZ R4, R144, R4 ;  /* 0x0000000490047221 */ /* 0x000fca0000010000 */
[----:B------:R-:W-:Y:S01]  /*18a30*/  HMMA.16816.F32.BF16 R44, R8, R22, R68 ;  /* 0x00000016082c723c */ /* 0x000fe20000041844 */
[----:B------:R-:W-:Y:S01]  /*18a40*/  FADD.FTZ R2, R127, R2 ;  /* 0x000000027f027221 */ /* 0x000fe20000010000 */
[----:B------:R-:W-:Y:S01]  /*18a50*/  FADD.FTZ R4, R128, R4 ;  /* 0x0000000480047221 */ /* 0x000fe20000010000 */
[----:B------:R-:W-:Y:S01]  /*18a60*/  LDSM.16.MT88.4 R20, [R160+0x11000] ;  /* 0x01100000a014783b */ /* 0x000fe20000004200 */
[----:B---3--:R-:W-:-:S04]  /*18a70*/  FFMA.FTZ R6, R251, R0, -R3 ;  /* 0x00000000fb067223 */ /* 0x008fc80000010803 */
[----:B------:R3:W-:Y:S01]  /*18a80*/  MUFU.EX2 R69, R6 ;  /* 0x0000000600457308 */ /* 0x0007e20000000800 */
[----:B--2---:R-:W-:Y:S01]  /*18a90*/  HMMA.16816.F32.BF16 R140, R8, R12, R64 ;  /* 0x0000000c088c723c */ /* 0x004fe20000041840 */
[----:B------:R-:W-:Y:S01]  /*18aa0*/  FADD.FTZ R2, R38, R2 ;  /* 0x0000000226027221 */ /* 0x000fe20000010000 */
[----:B------:R-:W-:-:S06]  /*18ab0*/  FADD.FTZ R4, R131, R4 ;  /* 0x0000000483047221 */ /* 0x000fcc0000010000 */
[----:B------:R-:W-:Y:S01]  /*18ac0*/  HMMA.16816.F32.BF16 R64, R8, R14, R24 ;  /* 0x0000000e0840723c */ /* 0x000fe20000041818 */
[----:B------:R-:W2:Y:S01]  /*18ad0*/  LDSM.16.MT88.4 R12, [R36+0x11000] ;  /* 0x01100000240c783b */ /* 0x000ea20000004200 */
[----:B---3--:R-:W-:-:S04]  /*18ae0*/  FFMA.FTZ R6, R164, R0, -R3 ;  /* 0x00000000a4067223 */ /* 0x008fc80000010803 */
[----:B------:R3:W1:Y:S01]  /*18af0*/  MUFU.EX2 R68, R6 ;  /* 0x0000000600447308 */ /* 0x0006620000000800 */
[----:B------:R-:W-:Y:S01]  /*18b00*/  FADD.FTZ R2, R126, R2 ;  /* 0x000000027e027221 */ /* 0x000fe20000010000 */
[----:B------:R-:W-:-:S03]  /*18b10*/  FADD.FTZ R4, R130, R4 ;  /* 0x0000000482047221 */ /* 0x000fc60000010000 */
[----:B------:R-:W-:Y:S01]  /*18b20*/  FADD.FTZ R2, R125, R2 ;  /* 0x000000027d027221 */ /* 0x000fe20000010000 */
[----:B---3--:R-:W-:-:S04]  /*18b30*/  FFMA.FTZ R6, R238, R0, -R3 ;  /* 0x00000000ee067223 */ /* 0x008fc80000010803 */
[----:B------:R3:W-:Y:S01]  /*18b40*/  MUFU.EX2 R63, R6 ;  /* 0x00000006003f7308 */ /* 0x0007e20000000800 */
[----:B------:R-:W-:Y:S01]  /*18b50*/  FADD.FTZ R4, R129, R4 ;  /* 0x0000000481047221 */ /* 0x000fe20000010000 */
[----:B------:R-:W-:-:S03]  /*18b60*/  FADD.FTZ R2, R174, R2 ;  /* 0x00000002ae027221 */ /* 0x000fc60000010000 */
[----:B------:R-:W-:Y:S01]  /*18b70*/  FADD.FTZ R4, R121, R4 ;  /* 0x0000000479047221 */ /* 0x000fe20000010000 */
[----:B---3--:R-:W-:-:S04]  /*18b80*/  FFMA.FTZ R6, R242, R0, -R3 ;  /* 0x00000000f2067223 */ /* 0x008fc80000010803 */
[----:B------:R3:W2:Y:S01]  /*18b90*/  MUFU.EX2 R43, R6 ;  /* 0x00000006002b7308 */ /* 0x0006a20000000800 */
[----:B------:R-:W-:Y:S01]  /*18ba0*/  FADD.FTZ R2, R173, R2 ;  /* 0x00000002ad027221 */ /* 0x000fe20000010000 */
[----:B------:R-:W-:-:S03]  /*18bb0*/  FADD.FTZ R4, R124, R4 ;  /* 0x000000047c047221 */ /* 0x000fc60000010000 */
[----:B------:R-:W-:Y:S01]  /*18bc0*/  FADD.FTZ R2, R120, R2 ;  /* 0x0000000278027221 */ /* 0x000fe20000010000 */
[----:B------:R-:W-:Y:S01]  /*18bd0*/  FADD.FTZ R4, R123, R4 ;  /* 0x000000047b047221 */ /* 0x000fe20000010000 */
[----:B-----5:R-:W-:Y:S02]  /*18be0*/  F2FP.BF16.F32.PACK_AB R8, R77, R80 ;  /* 0x000000504d08723e */ /* 0x020fe400000010ff */
[----:B----4-:R-:W-:Y:S01]  /*18bf0*/  F2FP.BF16.F32.PACK_AB R10, R72, R76 ;  /* 0x0000004c480a723e */ /* 0x010fe200000010ff */
[----:B---3--:R-:W-:Y:S01]  /*18c00*/  FFMA.FTZ R6, R176, R0, -R5 ;  /* 0x00000000b0067223 */ /* 0x008fe20000010805 */
[----:B-1----:R-:W-:-:S03]  /*18c10*/  F2FP.BF16.F32.PACK_AB R9, R68, R69 ;  /* 0x000000454409723e */ /* 0x002fc600000010ff */
[----:B------:R1:W3:Y:S01]  /*18c20*/  MUFU.EX2 R41, R6 ;  /* 0x0000000600297308 */ /* 0x0002e20000000800 */
[----:B--2---:R-:W-:Y:S01]  /*18c30*/  F2FP.BF16.F32.PACK_AB R11, R43, R63 ;  /* 0x0000003f2b0b723e */ /* 0x004fe200000010ff */
[----:B------:R-:W-:Y:S01]  /*18c40*/  FADD.FTZ R2, R119, R2 ;  /* 0x0000000277027221 */ /* 0x000fe20000010000 */
[----:B------:R-:W-:-:S03]  /*18c50*/  FADD.FTZ R4, R122, R4 ;  /* 0x000000047a047221 */ /* 0x000fc60000010000 */
[----:B------:R-:W-:Y:S01]  /*18c60*/  FADD.FTZ R2, R161, R2 ;  /* 0x00000002a1027221 */ /* 0x000fe20000010000 */
[----:B------:R-:W-:Y:S01]  /*18c70*/  FADD.FTZ R4, R115, R4 ;  /* 0x0000000473047221 */ /* 0x000fe20000010000 */
[----:B------:R-:W-:Y:S01]  /*18c80*/  HMMA.16816.F32.BF16 R52, R8, R16, R52 ;  /* 0x000000100834723c */ /* 0x000fe20000041834 */
[----:B------:R-:W-:Y:S01]  /*18c90*/  LDSM.16.MT88.4 R160, [R160+0x11800] ;  /* 0x01180000a0a0783b */ /* 0x000fe20000004200 */
[----:B-1----:R-:W-:-:S04]  /*18ca0*/  FFMA.FTZ R6, R185, R0, -R5 ;  /* 0x00000000b9067223 */ /* 0x002fc80000010805 */
[----:B------:R1:W-:Y:S01]  /*18cb0*/  MUFU.EX2 R38, R6 ;  /* 0x0000000600267308 */ /* 0x0003e20000000800 */
[----:B------:R-:W-:Y:S01]  /*18cc0*/  FADD.FTZ R2, R153, R2 ;  /* 0x0000000299027221 */ /* 0x000fe20000010000 */
[----:B------:R-:W-:Y:S01]  /*18cd0*/  FADD.FTZ R4, R118, R4 ;  /* 0x0000000476047221 */ /* 0x000fe20000010000 */
[----:B------:R-:W-:Y:S01]  /*18ce0*/  HMMA.16816.F32.BF16 R28, R8, R12, R28 ;  /* 0x0000000c081c723c */ /* 0x000fe2000004181c */
[----:B------:R-:W-:Y:S01]  /*18cf0*/  LDSM.16.MT88.4 R152, [R39+0x11800] ;  /* 0x011800002798783b */ /* 0x000fe20000004200 */
[----:B------:R-:W-:Y:S01]  /*18d00*/  FADD.FTZ R2, R114, R2 ;  /* 0x0000000272027221 */ /* 0x000fe20000010000 */
[----:B------:R-:W-:Y:S01]  /*18d10*/  FADD.FTZ R4, R117, R4 ;  /* 0x0000000475047221 */ /* 0x000fe20000010000 */
[-CC-:B-1----:R-:W-:Y:S01]  /*18d20*/  FFMA.FTZ R6, R180, R0.reuse, -R5.reuse ;  /* 0x00000000b4067223 */ /* 0x182fe20000010805 */
[----:B------:R-:W-:-:S04]  /*18d30*/  FFMA.FTZ R5, R189, R0, -R5 ;  /* 0x00000000bd057223 */ /* 0x000fc80000010805 */
[----:B------:R1:W-:Y:S01]  /*18d40*/  MUFU.EX2 R17, R5 ;  /* 0x0000000500117308 */ /* 0x0003e20000000800 */
[----:B------:R-:W-:Y:S01]  /*18d50*/  FADD.FTZ R2, R113, R2 ;  /* 0x0000000271027221 */ /* 0x000fe20000010000 */
[----:B------:R-:W-:Y:S01]  /*18d60*/  FADD.FTZ R4, R116, R4 ;  /* 0x0000000474047221 */ /* 0x000fe20000010000 */
[----:B-1----:R-:W-:-:S05]  /*18d70*/  FFMA.FTZ R5, R184, R0, -R3 ;  /* 0x00000000b8057223 */ /* 0x002fca0000010803 */
[----:B------:R1:W2:Y:S01]  /*18d80*/  MUFU.EX2 R16, R5 ;  /* 0x0000000500107308 */ /* 0x0002a20000000800 */
[----:B------:R-:W-:Y:S01]  /*18d90*/  FADD.FTZ R4, R109, R4 ;  /* 0x000000046d047221 */ /* 0x000fe20000010000 */
[----:B-1----:R-:W-:-:S06]  /*18da0*/  FFMA.FTZ R5, R192, R0, -R3 ;  /* 0x00000000c0057223 */ /* 0x002fcc0000010803 */
[----:B------:R1:W4:Y:S02]  /*18db0*/  MUFU.EX2 R13, R5 ;  /* 0x00000005000d7308 */ /* 0x0003240000000800 */
[-CC-:B-1----:R-:W-:Y:S01]  /*18dc0*/  FFMA.FTZ R5, R188, R0.reuse, -R3.reuse ;  /* 0x00000000bc057223 */ /* 0x182fe20000010803 */
[----:B------:R-:W-:Y:S01]  /*18dd0*/  FFMA.FTZ R3, R175, R0, -R3 ;  /* 0x00000000af037223 */ /* 0x000fe20000010803 */
[----:B------:R-:W-:Y:S01]  /*18de0*/  FADD.FTZ R0, R145, R2 ;  /* 0x0000000291007221 */ /* 0x000fe20000010000 */
[----:B------:R-:W-:Y:S01]  /*18df0*/  FADD.FTZ R2, R111, R4 ;  /* 0x000000046f027221 */ /* 0x000fe20000010000 */
[----:B------:R-:W-:Y:S02]  /*18e00*/  HMMA.16816.F32.BF16 R164, R8, R20, R48 ;  /* 0x0000001408a4723c */ /* 0x000fe40000041830 */
[----:B------:R-:W1:Y:S01]  /*18e10*/  MUFU.EX2 R12, R5 ;  /* 0x00000005000c7308 */ /* 0x000e620000000800 */
[----:B------:R-:W-:Y:S01]  /*18e20*/  FADD.FTZ R0, R172, R0 ;  /* 0x00000000ac007221 */ /* 0x000fe20000010000 */
[----:B------:R-:W-:Y:S01]  /*18e30*/  FADD.FTZ R2, R112, R2 ;  /* 0x0000000270027221 */ /* 0x000fe20000010000 */
[----:B------:R5:W-:Y:S02]  /*18e40*/  LDSM.16.MT88.4 R144, [R36+0x11800] ;  /* 0x011800002490783b */ /* 0x000be40000004200 */
        /* <DEDUP_REMOVED lines=23> */
[----:B------:R-:W5:Y:S01]  /*18fc0*/  LDSM.16.MT88.4 R20, [R7+0x11000] ;  /* 0x011000000714783b */ /* 0x000f620000004200 */
        /* <DEDUP_REMOVED lines=9> */
[----:B------:R4:W1:Y:S01]  /*19060*/  MUFU.EX2 R32, R6 ;  /* 0x0000000600207308 */ /* 0x0008620000000800 */
[----:B------:R-:W-:-:S02]  /*19070*/  FADD.FTZ R2, R76, R2 ;  /* 0x000000024c027221 */ /* 0x000fc40000010000 */
[----:B------:R-:W-:Y:S02]  /*19080*/  FADD.FTZ R0, R63, R0 ;  /* 0x000000003f007221 */ /* 0x000fe40000010000 */
[----:B------:R-:W-:Y:S02]  /*19090*/  FADD.FTZ R2, R72, R2 ;  /* 0x0000000248027221 */ /* 0x000fe40000010000 */
[----:B------:R-:W-:Y:S01]  /*190a0*/  FADD.FTZ R0, R43, R0 ;  /* 0x000000002b007221 */ /* 0x000fe20000010000 */
[----:B------:R-:W5:Y:S01]  /*190b0*/  MUFU.EX2 R3, R3 ;  /* 0x0000000300037308 */ /* 0x000f620000000800 */
[----:B---3--:R-:W-:Y:S02]  /*190c0*/  FADD.FTZ R2, R41, R2 ;  /* 0x0000000229027221 */ /* 0x008fe40000010000 */
[----:B--2---:R-:W-:Y:S01]  /*190d0*/  FADD.FTZ R0, R16, R0 ;  /* 0x0000000010007221 */ /* 0x004fe20000010000 */
[----:B----4-:R-:W2:Y:S03]  /*190e0*/  LDSM.16.MT88.4 R4, [R7+0x11800] ;  /* 0x011800000704783b */ /* 0x010ea60000004200 */
[----:B------:R-:W-:Y:S01]  /*190f0*/  FADD.FTZ R0, R13, R0 ;  /* 0x000000000d007221 */ /* 0x000fe20000010000 */
[----:B------:R-:W-:-:S03]  /*19100*/  FADD.FTZ R2, R38, R2 ;  /* 0x0000000226027221 */ /* 0x000fc60000010000 */
[----:B-1----:R-:W-:Y:S01]  /*19110*/  FADD.FTZ R0, R12, R0 ;  /* 0x000000000c007221 */ /* 0x002fe20000010000 */
[----:B------:R-:W-:Y:S01]  /*19120*/  FADD.FTZ R2, R32, R2 ;  /* 0x0000000220027221 */ /* 0x000fe20000010000 */
[----:B------:R-:W-:Y:S02]  /*19130*/  HMMA.16816.F32.BF16 R44, R8, R18, R44 ;  /* 0x00000012082c723c */ /* 0x000fe4000004182c */
[----:B-----5:R-:W-:Y:S01]  /*19140*/  FADD.FTZ R36, R3, R0 ;  /* 0x0000000003247221 */ /* 0x020fe20000010000 */
[----:B------:R-:W-:Y:S01]  /*19150*/  FADD.FTZ R80, R17, R2 ;  /* 0x0000000211507221 */ /* 0x000fe20000010000 */
        /* <DEDUP_REMOVED lines=101> */
.L_x_7686:
        /* <DEDUP_REMOVED lines=12> */
.L_x_7687:
[----:B------:R-:W-:Y:S05]  /*19870*/  BSYNC.RECONVERGENT B0 ;  /* 0x0000000000007941 */ /* 0x000fea0003800200 */
.L_x_7685:
[----:B------:R-:W1:Y:S04]  /*19880*/  LDL R6, [R1+0x40] ;  /* 0x0000400001067983 */ /* 0x000e680000100800 */
[----:B------:R-:W3:Y:S04]  /*19890*/  LDL R7, [R1+0x3c] ;  /* 0x00003c0001077983 */ /* 0x000ee80000100800 */
[----:B------:R-:W4:Y:S04]  /*198a0*/  LDL.LU R17, [R1+0x20] ;  /* 0x0000200001117983 */ /* 0x000f280000300800 */
[----:B------:R-:W5:Y:S04]  /*198b0*/  LDL R16, [R1+0x34] ;  /* 0x0000340001107983 */ /* 0x000f680000100800 */
[----:B------:R-:W2:Y:S04]  /*198c0*/  LDL R15, [R1+0x38] ;  /* 0x00003800010f7983 */ /* 0x000ea80000100800 */
[----:B------:R-:W4:Y:S04]  /*198d0*/  LDL.LU R12, [R1+0x7c] ;  /* 0x00007c00010c7983 */ /* 0x000f280000300800 */
[----:B------:R-:W5:Y:S01]  /*198e0*/  LDL.LU R10, [R1+0x60] ;  /* 0x00006000010a7983 */ /* 0x000f620000300800 */
[C---:B------:R-:W-:Y:S01]  /*198f0*/  IMAD.SHL.U32 R14, R60.reuse, 0x20, RZ ;  /* 0x000000203c0e7824 */ /* 0x040fe200078e00ff */
[----:B------:R-:W-:Y:S01]  /*19900*/  SHF.L.U64.HI R0, R60, 0x5, R61 ;  /* 0x000000053c007819 */ /* 0x000fe2000001023d */
[----:B------:R-:W-:-:S03]  /*19910*/  IMAD.MOV.U32 R52, RZ, RZ, 0x20 ;  /* 0x00000020ff347424 */ /* 0x000fc600078e00ff */
[----:B-1----:R-:W-:-:S04]  /*19920*/  IADD3 R4, P0, PT, R14, R6, RZ ;  /* 0x000000060e047210 */ /* 0x002fc80007f1e0ff */
        /* <DEDUP_REMOVED lines=17> */
[-C--:B-1----:R-:W-:Y:S01]  /*19a40*/  IADD3 R6, P1, PT, R12, R14.reuse, RZ ;  /* 0x0000000e0c067210 */ /* 0x082fe20007f3e0ff */
[----:B------:R-:W-:Y:S01]  /*19a50*/  IMAD.X R13, R11, 0x1, R0, P0 ;  /* 0x000000010b0d7824 */ /* 0x000fe200000e0600 */
[----:B------:R1:W-:Y:S02]  /*19a60*/  LDGSTS.E.BYPASS.LTC128B.128 [R81+0xc000], desc[UR4][R10.64] ;  /* 0x0c0000000a517fae */ /* 0x0003e4000b981a04 */
[----:B---3--:R-:W-:Y:S02]  /*19a70*/  IADD3 R4, P0, PT, R6, R14, RZ ;  /* 0x0000000e06047210 */ /* 0x008fe40007f1e0ff */
[----:B------:R3:W-:Y:S01]  /*19a80*/  LDGSTS.E.BYPASS.LTC128B.128 [R81+0xc800], desc[UR4][R12.64] ;  /* 0x0c8000000c517fae */ /* 0x0007e2000b981a04 */
[----:B------:R-:W-:Y:S02]  /*19a90*/  IADD3.X R7, PT, PT, R13, R0, RZ, P1, !PT ;  /* 0x000000000d077210 */ /* 0x000fe40000ffe4ff */
[----:B--2---:R-:W-:-:S03]  /*19aa0*/  IADD3 R2, P1, PT, R4, R14, RZ ;  /* 0x0000000e04027210 */ /* 0x004fc60007f3e0ff */
[--C-:B------:R-:W-:Y:S01]  /*19ab0*/  IMAD.X R5, R7, 0x1, R0.reuse, P0 ;  /* 0x0000000107057824 */ /* 0x100fe200000e0600 */
[----:B------:R2:W-:Y:S03]  /*19ac0*/  LDGSTS.E.BYPASS.LTC128B.128 [R81+0xd000], desc[UR4][R6.64] ;  /* 0x0d00000006517fae */ /* 0x0005e6000b981a04 */
[----:B------:R-:W-:Y:S01]  /*19ad0*/  IMAD.X R3, R5, 0x1, R0, P1 ;  /* 0x0000000105037824 */ /* 0x000fe200008e0600 */
[----:B------:R4:W-:Y:S04]  /*19ae0*/  LDGSTS.E.BYPASS.LTC128B.128 [R81+0xd800], desc[UR4][R4.64] ;  /* 0x0d80000004517fae */ /* 0x0009e8000b981a04 */
[----:B------:R5:W-:Y:S01]  /*19af0*/  LDGSTS.E.BYPASS.LTC128B.128 [R81+0xe000], desc[UR4][R2.64] ;  /* 0x0e00000002517fae */ /* 0x000be2000b981a04 */
[----:B-1----:R-:W-:-:S04]  /*19b00*/  IADD3 R10, P0, PT, R2, R14, RZ ;  /* 0x0000000e020a7210 */ /* 0x002fc80007f1e0ff */
[----:B---3--:R-:W-:Y:S02]  /*19b10*/  IADD3 R12, P1, PT, R10, R14, RZ ;  /* 0x0000000e0a0c7210 */ /* 0x008fe40007f3e0ff */
[----:B------:R-:W-:Y:S02]  /*19b20*/  IADD3.X R11, PT, PT, R3, R0, RZ, P0, !PT ;  /* 0x00000000030b7210 */ /* 0x000fe400007fe4ff */
[----:B------:R-:W-:-:S03]  /*19b30*/  IADD3 R8, P0, PT, R12, R14, RZ ;  /* 0x0000000e0c087210 */ /* 0x000fc60007f1e0ff */
[--C-:B------:R-:W-:Y:S01]  /*19b40*/  IMAD.X R13, R11, 0x1, R0.reuse, P1 ;  /* 0x000000010b0d7824 */ /* 0x100fe200008e0600 */
[-C--:B--2---:R-:W-:Y:S01]  /*19b50*/  IADD3 R6, P1, PT, R8, R14.reuse, RZ ;  /* 0x0000000e08067210 */ /* 0x084fe20007f3e0ff */
[----:B------:R1:W-:Y:S02]  /*19b60*/  LDGSTS.E.BYPASS.LTC128B.128 [R81+0xe800], desc[UR4][R10.64] ;  /* 0x0e8000000a517fae */ /* 0x0003e4000b981a04 */
[--C-:B------:R-:W-:Y:S01]  /*19b70*/  IMAD.X R9, R13, 0x1, R0.reuse, P0 ;  /* 0x000000010d097824 */ /* 0x100fe200000e0600 */
[----:B----4-:R-:W-:Y:S01]  /*19b80*/  IADD3 R4, P0, PT, R6, R14, RZ ;  /* 0x0000000e06047210 */ /* 0x010fe20007f1e0ff */
[----:B------:R-:W-:Y:S03]  /*19b90*/  LDGSTS.E.BYPASS.LTC128B.128 [R81+0xf000], desc[UR4][R12.64] ;  /* 0x0f0000000c517fae */ /* 0x000fe6000b981a04 */
[----:B------:R-:W-:Y:S01]  /*19ba0*/  IADD3.X R7, PT, PT, R9, R0, RZ, P1, !PT ;  /* 0x0000000009077210 */ /* 0x000fe20000ffe4ff */
[----:B------:R-:W-:Y:S01]  /*19bb0*/  IMAD.MOV.U32 R185, RZ, RZ, R17 ;  /* 0x000000ffffb97224 */ /* 0x000fe200078e0011 */
[----:B-----5:R-:W-:Y:S01]  /*19bc0*/  IADD3 R2, P1, PT, R4, R14, RZ ;  /* 0x0000000e04027210 */ /* 0x020fe20007f3e0ff */
[----:B------:R-:W-:Y:S02]  /*19bd0*/  LDGSTS.E.BYPASS.LTC128B.128 [R81+0xf800], desc[UR4][R8.64] ;  /* 0x0f80000008517fae */ /* 0x000fe4000b981a04 */
[----:B------:R-:W-:-:S02]  /*19be0*/  IMAD.X R5, R7, 0x1, R0, P0 ;  /* 0x0000000107057824 */ /* 0x000fc400000e0600 */
[----:B------:R-:W-:Y:S02]  /*19bf0*/  LDGSTS.E.BYPASS.LTC128B.128 [R81+0x10000], desc[UR4][R6.64] ;  /* 0x1000000006517fae */ /* 0x000fe4000b981a04 */
[----:B------:R-:W-:Y:S02]  /*19c00*/  IMAD.X R3, R5, 0x1, R0, P1 ;  /* 0x0000000105037824 */ /* 0x000fe400008e0600 */
[----:B------:R2:W-:Y:S04]  /*19c10*/  LDGSTS.E.BYPASS.LTC128B.128 [R81+0x10800], desc[UR4][R4.64] ;  /* 0x1080000004517fae */ /* 0x0005e8000b981a04 */
[----:B------:R-:W-:Y:S01]  /*19c20*/  LDGSTS.E.BYPASS.LTC128B.128 [R81+0x11000], desc[UR4][R2.64] ;  /* 0x1100000002517fae */ /* 0x000fe2000b981a04 */
[----:B-1----:R-:W-:-:S04]  /*19c30*/  IADD3 R10, P0, PT, R2, R14, RZ ;  /* 0x0000000e020a7210 */ /* 0x002fc80007f1e0ff */
[----:B------:R-:W-:-:S05]  /*19c40*/  IADD3.X R11, PT, PT, R3, R0, RZ, P0, !PT ;  /* 0x00000000030b7210 */ /* 0x000fca00007fe4ff */
[----:B------:R1:W-:Y:S04]  /*19c50*/  LDGSTS.E.BYPASS.LTC128B.128 [R81+0x11800], desc[UR4][R10.64] ;  /* 0x118000000a517fae */ /* 0x0003e8000b981a04 */
[----:B------:R-:W-:Y:S04]  /*19c60*/  LDSM.16.M88.4 R32, [R40+0x5000] ;  /* 0x005000002820783b */ /* 0x000fe80000000200 */
[----:B------:R-:W-:Y:S04]  /*19c70*/  LDSM.16.M88.4 R24, [R40+0x2800] ;  /* 0x002800002818783b */ /* 0x000fe80000000200 */
[----:B--2---:R-:W2:Y:S04]  /*19c80*/  LDSM.16.M88.4 R4, [R185] ;  /* 0x00000000b904783b */ /* 0x004ea80000000200 */
[----:B------:R-:W3:Y:S01]  /*19c90*/  LDSM.16.M88.4 R28, [R40+0x2000] ;  /* 0x00200000281c783b */ /* 0x000ee20000000200 */
[----:B------:R-:W-:-:S03]  /*19ca0*/  IMAD.MOV.U32 R43, RZ, RZ, R16 ;  /* 0x000000ffff2b7224 */ /* 0x000fc600078e0010 */
[----:B------:R-:W-:Y:S04]  /*19cb0*/  LDSM.16.M88.4 R16, [R40+0x3800] ;  /* 0x003800002810783b */ /* 0x000fe80000000200 */
[----:B------:R-:W-:Y:S01]  /*19cc0*/  LDSM.16.M88.4 R48, [R40+0x7800] ;  /* 0x007800002830783b */ /* 0x000fe20000000200 */
[----:B------:R-:W-:-:S03]  /*19cd0*/  MOV R42, R15 ;  /* 0x0000000f002a7202 */ /* 0x000fc60000000f00 */
[----:B-1----:R-:W-:Y:S04]  /*19ce0*/  LDSM.16.M88.4 R8, [R40+0x4800] ;  /* 0x004800002808783b */ /* 0x002fe80000000200 */
[----:B------:R-:W-:Y:S04]  /*19cf0*/  LDSM.16.M88.4 R44, [R40+0x5800] ;  /* 0x00580000282c783b */ /* 0x000fe80000000200 */
[----:B------:R-:W-:Y:S04]  /*19d00*/  LDSM.16.M88.4 R20, [R40+0x3000] ;  /* 0x003000002814783b */ /* 0x000fe80000000200 */
[----:B------:R-:W-:Y:S01]  /*19d10*/  LDSM.16.M88.4 R12, [R40+0x4000] ;  /* 0x00400000280c783b */ /* 0x000fe20000000200 */
[----:B------:R-:W-:Y:S01]  /*19d20*/  ISETP.NE.AND P0, PT, R53, RZ, PT ;  /* 0x000000ff3500720c */ /* 0x000fe20003f05270 */
[----:B------:R-:W-:-:S02]  /*19d30*/  IMAD.MOV.U32 R180, RZ, RZ, R41 ;  /* 0x000000ffffb47224 */ /* 0x000fc400078e0029 */
[----:B------:R-:W0:Y:S01]  /*19d40*/  LDGDEPBAR ;  /* 0x00000000000079af */ /* 0x000e220000000000 */
[C---:B--2---:R-:W-:Y:S08]  /*19d50*/  HMMA.16816.F32.BF16 R124, R4.reuse, R32, RZ ;  /* 0x00000020047c723c */ /* 0x044ff000000418ff */
[C---:B------:R-:W-:Y:S01]  /*19d60*/  HMMA.16816.F32.BF16 R112, R4.reuse, R34, RZ ;  /* 0x000000220470723c */ /* 0x040fe200000418ff */
[----:B------:R-:W1:Y:S07]  /*19d70*/  LDSM.16.M88.4 R32, [R40+0x8800] ;  /* 0x008800002820783b */ /* 0x000e6e0000000200 */
[C---:B------:R-:W-:Y:S08]  /*19d80*/  HMMA.16816.F32.BF16 R92, R4.reuse, R24, RZ ;  /* 0x00000018045c723c */ /* 0x040ff000000418ff */
[C---:B------:R-:W-:Y:S01]  /*19d90*/  HMMA.16816.F32.BF16 R68, R4.reuse, R26, RZ ;  /* 0x0000001a0444723c */ /* 0x040fe200000418ff */
[----:B------:R-:W2:Y:S07]  /*19da0*/  LDSM.16.M88.4 R24, [R40+0x6000] ;  /* 0x006000002818783b */ /* 0x000eae0000000200 */
[C---:B---3--:R-:W-:Y:S08]  /*19db0*/  HMMA.16816.F32.BF16 R96, R4.reuse, R28, RZ ;  /* 0x0000001c0460723c */ /* 0x048ff000000418ff */
[C---:B------:R-:W-:Y:S01]  /*19dc0*/  HMMA.16816.F32.BF16 R72, R4.reuse, R30, RZ ;  /* 0x0000001e0448723c */ /* 0x040fe200000418ff */
[----:B------:R-:W3:Y:S07]  /*19dd0*/  LDSM.16.M88.4 R28, [R40+0x9000] ;  /* 0x00900000281c783b */ /* 0x000eee0000000200 */
[C---:B-1----:R-:W-:Y:S08]  /*19de0*/  HMMA.16816.F32.BF16 R192, R4.reuse, R32, RZ ;  /* 0x0000002004c0723c */ /* 0x042ff000000418ff */
[C---:B------:R-:W-:Y:S08]  /*19df0*/  HMMA.16816.F32.BF16 R88, R4.reuse, R16, RZ ;  /* 0x000000100458723c */ /* 0x040ff000000418ff */
[----:B------:R-:W-:Y:S01]  /*19e00*/  HMMA.16816.F32.BF16 R104, R4, R18, RZ ;  /* 0x000000120468723c */ /* 0x000fe200000418ff */
[----:B------:R-:W1:Y:S02]  /*19e10*/  LDSM.16.M88.4 R16, [R40+0x6800] ;  /* 0x006800002810783b */ /* 0x000e640000000200 */
[----:B------:R-:W-:Y:S01]  /*19e20*/  IMAD.MOV.U32 R182, RZ, RZ, R193 ;  /* 0x000000ffffb67224 */ /* 0x000fe200078e00c1 */
[----:B------:R-:W-:Y:S01]  /*19e30*/  MOV R33, R195 ;  /* 0x000000c300217202 */ /* 0x000fe20000000f00 */
[----:B------:R-:W-:-:S02]  /*19e40*/  IMAD.MOV.U32 R181, RZ, RZ, R194 ;  /* 0x000000ffffb57224 */ /* 0x000fc400078e00c2 */
[----:B------:R-:W-:Y:S01]  /*19e50*/  IMAD.MOV.U32 R32, RZ, RZ, R192 ;  /* 0x000000ffff207224 */ /* 0x000fe200078e00c0 */
[C---:B------:R-:W-:Y:S08]  /*19e60*/  HMMA.16816.F32.BF16 R200, R4.reuse, R48, RZ ;  /* 0x0000003004c8723c */ /* 0x040ff000000418ff */
[C---:B------:R-:W-:Y:S08]  /*19e70*/  HMMA.16816.F32.BF16 R208, R4.reuse, R50, RZ ;  /* 0x0000003204d0723c */ /* 0x040ff000000418ff */
[C---:B--2---:R-:W-:Y:S08]  /*19e80*/  HMMA.16816.F32.BF16 R76, R4.reuse, R24, RZ ;  /* 0x00000018044c723c */ /* 0x044ff000000418ff */
[C---:B------:R-:W-:Y:S01]  /*19e90*/  HMMA.16816.F32.BF16 R168, R4.reuse, R26, RZ ;  /* 0x0000001a04a8723c */ /* 0x040fe200000418ff */
[----:B------:R-:W2:Y:S07]  /*19ea0*/  LDSM.16.M88.4 R24, [R40+0x9800] ;  /* 0x009800002818783b */ /* 0x000eae0000000200 */
[C---:B------:R-:W-:Y:S08]  /*19eb0*/  HMMA.16816.F32.BF16 R48, R4.reuse, R34, RZ ;  /* 0x000000220430723c */ /* 0x040ff000000418ff */
[----:B---3--:R-:W-:Y:S01]  /*19ec0*/  HMMA.16816.F32.BF16 R192, R4, R28, RZ ;  /* 0x0000001c04c0723c */ /* 0x008fe200000418ff */
[----:B------:R-:W-:-:S04]  /*19ed0*/  SEL R3, R52, 0xffffffe0, !P0 ;  /* 0xffffffe034037807 */ /* 0x000fc80004000000 */
[----:B------:R-:W-:Y:S01]  /*19ee0*/  IADD3 R0, PT, PT, R40, R3, RZ ;  /* 0x0000000328007210 */ /* 0x000fe20007ffe0ff */
[----:B------:R-:W-:Y:S02]  /*19ef0*/  IMAD.IADD R2, R185, 0x1, R3 ;  /* 0x00000001b9027824 */ /* 0x000fe400078e0203 */
[C---:B------:R-:W-:Y:S02]  /*19f00*/  HMMA.16816.F32.BF16 R128, R4.reuse, R8, RZ ;  /* 0x000000080480723c */ /* 0x040fe400000418ff */
[----:B------:R-:W-:Y:S01]  /*19f10*/  LDSM.16.M88.4 R52, [R0+0x3800] ;  /* 0x003800000034783b */ /* 0x000fe20000000200 */
[----:B------:R-:W-:Y:S01]  /*19f20*/  IMAD.MOV.U32 R184, RZ, RZ, R49 ;  /* 0x000000ffffb87224 */ /* 0x000fe200078e0031 */
[----:B------:R-:W-:Y:S01]  /*19f30*/  MOV R183, R50 ;  /* 0x0000003200b77202 */ /* 0x000fe20000000f00 */
[----:B------:R-:W-:Y:S02]  /*19f40*/  IMAD.MOV.U32 R35, RZ, RZ, R51 ;  /* 0x000000ffff237224 */ /* 0x000fe400078e0033 */
[----:B------:R-:W-:Y:S01]  /*19f50*/  IMAD.MOV.U32 R34, RZ, RZ, R48 ;  /* 0x000000ffff227224 */ /* 0x000fe200078e0030 */
[----:B------:R-:W-:Y:S01]  /*19f60*/  HMMA.16816.F32.BF16 R116, R4, R10, RZ ;  /* 0x0000000a0474723c */ /* 0x000fe200000418ff */
[----:B------:R-:W3:Y:S02]  /*19f70*/  LDSM.16.M88.4 R8, [R40+0x7000] ;  /* 0x007000002808783b */ /* 0x000ee40000000200 */
[----:B------:R-:W-:Y:S01]  /*19f80*/  MOV R51, R194 ;  /* 0x000000c200337202 */ /* 0x000fe20000000f00 */
[----:B------:R-:W-:Y:S01]  /*19f90*/  IMAD.MOV.U32 R50, RZ, RZ, R195 ;  /* 0x000000ffff327224 */ /* 0x000fe200078e00c3 */
[----:B------:R-:W-:Y:S01]  /*19fa0*/  MOV R48, R193 ;  /* 0x000000c100307202 */ /* 0x000fe20000000f00 */
[----:B------:R-:W-:-:S02]  /*19fb0*/  IMAD.MOV.U32 R49, RZ, RZ, R192 ;  /* 0x000000ffff317224 */ /* 0x000fc400078e00c0 */
        /* <DEDUP_REMOVED lines=8> */
[----:B------:R-:W5:Y:S07]  /*1a040*/  LDSM.16.M88.4 R12, [R2] ;  /* 0x00000000020c783b */ /* 0x000f6e0000000200 */
[C---:B------:R-:W-:Y:S08]  /*1a050*/  HMMA.16816.F32.BF16 R192, R4.reuse, R30, RZ ;  /* 0x0000001e04c0723c */ /* 0x040ff000000418ff */
[C---:B-1----:R-:W-:Y:S08]  /*1a060*/  HMMA.16816.F32.BF16 R172, R4.reuse, R16, RZ ;  /* 0x0000001004ac723c */ /* 0x042ff000000418ff */
[----:B------:R-:W-:Y:S01]  /*1a070*/  HMMA.16816.F32.BF16 R176, R4, R18, RZ ;  /* 0x0000001204b0723c */ /* 0x000fe200000418ff */
[----:B------:R-:W1:Y:S02]  /*1a080*/  LDSM.16.M88.4 R16, [R0+0x2800] ;  /* 0x002800000010783b */ /* 0x000e640000000200 */
[----:B------:R-:W-:Y:S01]  /*1a090*/  MOV R29, R193 ;  /* 0x000000c1001d7202 */ /* 0x000fe20000000f00 */
[----:B------:R-:W-:Y:S01]  /*1a0a0*/  IMAD.MOV.U32 R28, RZ, RZ, R192 ;  /* 0x000000ffff1c7224 */ /* 0x000fe200078e00c0 */
[----:B------:R-:W-:Y:S01]  /*1a0b0*/  MOV R235, R195 ;  /* 0x000000c300eb7202 */ /* 0x000fe20000000f00 */
[----:B------:R-:W-:-:S02]  /*1a0c0*/  IMAD.MOV.U32 R252, RZ, RZ, R194 ;  /* 0x000000fffffc7224 */ /* 0x000fc400078e00c2 */
[C---:B--2---:R-:W-:Y:S08]  /*1a0d0*/  HMMA.16816.F32.BF16 R192, R4.reuse, R24, RZ ;  /* 0x0000001804c0723c */ /* 0x044ff000000418ff */
[C---:B------:R-:W-:Y:S08]  /*1a0e0*/  HMMA.16816.F32.BF16 R24, R4.reuse, R26, RZ ;  /* 0x0000001a0418723c */ /* 0x040ff000000418ff */
[C---:B---3--:R-:W-:Y:S08]  /*1a0f0*/  HMMA.16816.F32.BF16 R188, R4.reuse, R8, RZ ;  /* 0x0000000804bc723c */ /* 0x048ff000000418ff */
[C---:B------:R-:W-:Y:S01]  /*1a100*/  HMMA.16816.F32.BF16 R196, R4.reuse, R10, RZ ;  /* 0x0000000a04c4723c */ /* 0x040fe200000418ff */
[----:B------:R-:W2:Y:S07]  /*1a110*/  LDSM.16.M88.4 R8, [R0+0x3000] ;  /* 0x003000000008783b */ /* 0x000eae0000000200 */
[C---:B----4-:R-:W-:Y:S08]  /*1a120*/  HMMA.16816.F32.BF16 R216, R4.reuse, R44, RZ ;  /* 0x0000002c04d8723c */ /* 0x050ff000000418ff */
[----:B------:R-:W-:Y:S01]  /*1a130*/  HMMA.16816.F32.BF16 R244, R4, R46, RZ ;  /* 0x0000002e04f4723c */ /* 0x000fe200000418ff */
[----:B------:R-:W-:Y:S01]  /*1a140*/  MOV R7, R25 ;  /* 0x0000001900077202 */ /* 0x000fe20000000f00 */
[----:B------:R-:W-:Y:S01]  /*1a150*/  IMAD.MOV.U32 R6, RZ, RZ, R26 ;  /* 0x000000ffff067224 */ /* 0x000fe200078e001a */
[----:B------:R-:W-:Y:S01]  /*1a160*/  MOV R4, R24 ;  /* 0x0000001800047202 */ /* 0x000fe20000000f00 */
[----:B------:R-:W-:Y:S01]  /*1a170*/  IMAD.MOV.U32 R5, RZ, RZ, R27 ;  /* 0x000000ffff057224 */ /* 0x000fe200078e001b */
[----:B------:R-:W-:Y:S03]  /*1a180*/  LDSM.16.M88.4 R44, [R0+0x4000] ;  /* 0x00400000002c783b */ /* 0x000fe60000000200 */
[----:B-----5:R-:W-:Y:S01]  /*1a190*/  HMMA.16816.F32.BF16 R24, R12, R20, R96 ;  /* 0x000000140c18723c */ /* 0x020fe20000041860 */
[----:B------:R-:W-:Y:S01]  /*1a1a0*/  IMAD.MOV.U32 R99, RZ, RZ, R35 ;  /* 0x000000ffff637224 */ /* 0x000fe200078e0023 */
[----:B------:R-:W-:-:S06]  /*1a1b0*/  MOV R96, R34 ;  /* 0x0000002200607202 */ /* 0x000fcc0000000f00 */
[C---:B------:R-:W-:Y:S01]  /*1a1c0*/  HMMA.16816.F32.BF16 R20, R12.reuse, R22, R72 ;  /* 0x000000160c14723c */ /* 0x040fe20000041848 */
[----:B------:R-:W-:Y:S01]  /*1a1d0*/  IMAD.MOV.U32 R75, RZ, RZ, R33 ;  /* 0x000000ffff4b7224 */ /* 0x000fe200078e0021 */
[----:B------:R-:W-:Y:S02]  /*1a1e0*/  MOV R72, R32 ;  /* 0x0000002000487202 */ /* 0x000fe40000000f00 */
[----:B------:R-:W3:Y:S04]  /*1a1f0*/  LDSM.16.M88.4 R32, [R0+0x4800] ;  /* 0x004800000020783b */ /* 0x000ee80000000200 */
[----:B-1----:R-:W-:Y:S01]  /*1a200*/  HMMA.16816.F32.BF16 R240, R12, R18, R68 ;  /* 0x000000120cf0723c */ /* 0x002fe20000041844 */
[----:B------:R-:W-:Y:S01]  /*1a210*/  IMAD.MOV.U32 R69, RZ, RZ, R29 ;  /* 0x000000ffff457224 */ /* 0x000fe200078e001d */
[----:B------:R-:W-:-:S02]  /*1a220*/  MOV R70, R28 ;  /* 0x0000001c00467202 */ /* 0x000fc40000000f00 */
[----:B------:R-:W1:Y:S01]  /*1a230*/  LDSM.16.M88.4 R28, [R0+0x5000] ;  /* 0x00500000001c783b */ /* 0x000e620000000200 */
[----:B------:R-:W-:Y:S01]  /*1a240*/  IMAD.MOV.U32 R221, RZ, RZ, R24 ;  /* 0x000000ffffdd7224 */ /* 0x000fe200078e0018 */
[----:B------:R-:W-:Y:S01]  /*1a250*/  MOV R133, R26 ;  /* 0x0000001a00857202 */ /* 0x000fe20000000f00 */
[----:B------:R-:W-:Y:S02]  /*1a260*/  IMAD.MOV.U32 R220, RZ, RZ, R25 ;  /* 0x000000ffffdc7224 */ /* 0x000fe400078e0019 */
[----:B------:R-:W-:Y:S02]  /*1a270*/  IMAD.MOV.U32 R132, RZ, RZ, R27 ;  /* 0x000000ffff847224 */ /* 0x000fe400078e001b */
[----:B------:R-:W4:Y:S01]  /*1a280*/  LDSM.16.M88.4 R24, [R0+0x5800] ;  /* 0x005800000018783b */ /* 0x000f220000000200 */
[C---:B------:R-:W-:Y:S01]  /*1a290*/  HMMA.16816.F32.BF16 R248, R12.reuse, R16, R92 ;  /* 0x000000100cf8723c */ /* 0x040fe2000004185c */
[----:B------:R-:W-:Y:S02]  /*1a2a0*/  IMAD.MOV.U32 R63, RZ, RZ, R43 ;  /* 0x000000ffff3f7224 */ /* 0x000fe400078e002b */
[----:B------:R-:W5:Y:S01]  /*1a2b0*/  LDSM.16.M88.4 R16, [R0+0x6800] ;  /* 0x006800000010783b */ /* 0x000f620000000200 */
        /* <DEDUP_REMOVED lines=10> */
[----:B--2---:R-:W-:Y:S01]  /*1a360*/  HMMA.16816.F32.BF16 R212, R12, R8, R64 ;  /* 0x000000080cd4723c */ /* 0x004fe20000041840 */
[----:B------:R-:W-:-:S02]  /*1a370*/  MOV R98, R183 ;  /* 0x000000b700627202 */ /* 0x000fc40000000f00 */
[----:B------:R-:W2:Y:S01]  /*1a380*/  LDSM.16.M88.4 R4, [R0+0x7800] ;  /* 0x007800000004783b */ /* 0x000ea20000000200 */
[----:B------:R-:W-:Y:S01]  /*1a390*/  IMAD.MOV.U32 R73, RZ, RZ, R182 ;  /* 0x000000ffff497224 */ /* 0x000fe200078e00b6 */
[----:B------:R-:W-:Y:S01]  /*1a3a0*/  MOV R74, R181 ;  /* 0x000000b5004a7202 */ /* 0x000fe20000000f00 */
[----:B------:R-:W-:Y:S02]  /*1a3b0*/  IMAD.MOV.U32 R71, RZ, RZ, R180 ;  /* 0x000000ffff477224 */ /* 0x000fe400078e00b4 */
        /* <DEDUP_REMOVED lines=8> */
[----:B-1----:R-:W-:Y:S01]  /*1a440*/  HMMA.16816.F32.BF16 R64, R12, R28, R124 ;  /* 0x0000001c0c40723c */ /* 0x002fe2000004187c */
[----:B------:R-:W-:Y:S01]  /*1a450*/  MOV R2, R185 ;  /* 0x000000b900027202 */ /* 0x000fe20000000f00 */
[----:B------:R-:W-:-:S06]  /*1a460*/  IMAD.MOV.U32 R97, RZ, RZ, R184 ;  /* 0x000000ffff617224 */ /* 0x000fcc00078e00b8 */
[----:B------:R-:W-:Y:S01]  /*1a470*/  HMMA.16816.F32.BF16 R116, R12, R30, R112 ;  /* 0x0000001e0c74723c */ /* 0x000fe20000041870 */
[----:B------:R-:W-:Y:S01]  /*1a480*/  MOV R30, R51 ;  /* 0x00000033001e7202 */ /* 0x000fe20000000f00 */
[----:B------:R-:W-:-:S06]  /*1a490*/  IMAD.MOV.U32 R31, RZ, RZ, R50 ;  /* 0x000000ffff1f7224 */ /* 0x000fcc00078e0032 */
[C---:B----4-:R-:W-:Y:S01]  /*1a4a0*/  HMMA.16816.F32.BF16 R112, R12.reuse, R24, R108 ;  /* 0x000000180c70723c */ /* 0x050fe2000004186c */
        /* <DEDUP_REMOVED lines=8> */
[----:B------:R-:W-:Y:S01]  /*1a530*/  MOV R53, R92 ;  /* 0x0000005c00357202 */ /* 0x000fe20000000f00 */
[----:B------:R-:W-:Y:S01]  /*1a540*/  IMAD.MOV.U32 R52, RZ, RZ, R95 ;  /* 0x000000ffff347224 */ /* 0x000fe200078e005f */
[----:B------:R-:W-:Y:S01]  /*1a550*/  MOV R28, R96 ;  /* 0x00000060001c7202 */ /* 0x000fe20000000f00 */
[----:B------:R-:W-:Y:S01]  /*1a560*/  IMAD.MOV.U32 R124, RZ, RZ, R67 ;  /* 0x000000ffff7c7224 */ /* 0x000fe200078e0043 */
[----:B------:R-:W-:Y:S01]  /*1a570*/  MOV R67, R69 ;  /* 0x0000004500437202 */ /* 0x000fe20000000f00 */
[----:B------:R-:W-:Y:S01]  /*1a580*/  IMAD.MOV.U32 R66, RZ, RZ, R70 ;  /* 0x000000ffff427224 */ /* 0x000fe200078e0046 */
[----:B------:R-:W1:Y:S01]  /*1a590*/  LDSM.16.M88.4 R48, [R0+0x8800] ;  /* 0x008800000030783b */ /* 0x000e620000000200 */
[----:B-----5:R-:W-:Y:S01]  /*1a5a0*/  HMMA.16816.F32.BF16 R92, R12, R18, R176 ;  /* 0x000000120c5c723c */ /* 0x020fe200000418b0 */
[----:B------:R-:W-:Y:S01]  /*1a5b0*/  IMAD.MOV.U32 R176, RZ, RZ, R24 ;  /* 0x000000ffffb07224 */ /* 0x000fe200078e0018 */
[----:B------:R-:W-:Y:S01]  /*1a5c0*/  MOV R177, R25 ;  /* 0x0000001900b17202 */ /* 0x000fe20000000f00 */
[----:B------:R-:W-:Y:S01]  /*1a5d0*/  IMAD.MOV.U32 R178, RZ, RZ, R30 ;  /* 0x000000ffffb27224 */ /* 0x000fe200078e001e */
[----:B------:R-:W-:Y:S01]  /*1a5e0*/  MOV R179, R31 ;  /* 0x0000001f00b37202 */ /* 0x000fe20000000f00 */
[----:B------:R-:W-:-:S03]  /*1a5f0*/  IMAD.MOV.U32 R29, RZ, RZ, R97 ;  /* 0x000000ffff1d7224 */ /* 0x000fc600078e0061 */
[----:B------:R-:W-:Y:S01]  /*1a600*/  HMMA.16816.F32.BF16 R108, R12, R26, R100 ;  /* 0x0000001a0c6c723c */ /* 0x000fe20000041864 */
[----:B------:R-:W-:-:S07]  /*1a610*/  ISETP.NE.AND P0, PT, R71, RZ, PT ;  /* 0x000000ff4700720c */ /* 0x000fce0003f05270 */
[C---:B------:R-:W-:Y:S08]  /*1a620*/  HMMA.16816.F32.BF16 R100, R12.reuse, R20, R76 ;  /* 0x000000140c64723c */ /* 0x040ff0000004184c */
        /* <DEDUP_REMOVED lines=8> */
[----:B------:R-:W-:Y:S01]  /*1a6b0*/  IMAD.MOV.U32 R188, RZ, RZ, R28 ;  /* 0x000000ffffbc7224 */ /* 0x000fe200078e001c */
[----:B------:R-:W-:Y:S02]  /*1a6c0*/  MOV R189, R29 ;  /* 0x0000001d00bd7202 */ /* 0x000fe40000000f00 */
[----:B------:R2:W4:Y:S04]  /*1a6d0*/  LDSM.16.M88.4 R28, [R0+0x9800] ;  /* 0x00980000001c783b */ /* 0x0005280000000200 */
[----:B---3--:R-:W-:Y:S01]  /*1a6e0*/  HMMA.16816.F32.BF16 R68, R12, R32, R216 ;  /* 0x000000200c44723c */ /* 0x008fe200000418d8 */
[----:B------:R-:W-:Y:S01]  /*1a6f0*/  IMAD.MOV.U32 R234, RZ, RZ, R192 ;  /* 0x000000ffffea7224 */ /* 0x000fe200078e00c0 */
[----:B------:R-:W-:-:S06]  /*1a700*/  MOV R230, R194 ;  /* 0x000000c200e67202 */ /* 0x000fcc0000000f00 */
[----:B------:R-:W-:Y:S01]  /*1a710*/  HMMA.16816.F32.BF16 R64, R12, R34, R244 ;  /* 0x000000220c40723c */ /* 0x000fe200000418f4 */
[----:B------:R-:W-:Y:S01]  /*1a720*/  IMAD.MOV.U32 R231, RZ, RZ, R193 ;  /* 0x000000ffffe77224 */ /* 0x000fe200078e00c1 */
[----:B------:R-:W-:Y:S01]  /*1a730*/  MOV R27, R2 ;  /* 0x00000002001b7202 */ /* 0x000fe20000000f00 */
[----:B------:R-:W-:-:S05]  /*1a740*/  IMAD.MOV.U32 R224, RZ, RZ, R195 ;  /* 0x000000ffffe07224 */ /* 0x000fca00078e00c3 */
[----:B------:R-:W-:Y:S01]  /*1a750*/  HMMA.16816.F32.BF16 R32, R12, R44, R176 ;  /* 0x0000002c0c20723c */ /* 0x000fe200000418b0 */
[----:B------:R-:W-:-:S07]  /*1a760*/  IMAD.MOV.U32 R2, RZ, RZ, 0x40 ;  /* 0x00000040ff027424 */ /* 0x000fce00078e00ff */
[----:B------:R-:W-:Y:S01]  /*1a770*/  HMMA.16816.F32.BF16 R192, R12, R54, R104 ;  /* 0x000000360cc0723c */ /* 0x000fe20000041868 */
[----:B------:R-:W-:Y:S01]  /*1a780*/  MOV R54, R98 ;  /* 0x0000006200367202 */ /* 0x000fe20000000f00 */
[----:B------:R-:W-:Y:S01]  /*1a790*/  IMAD.MOV.U32 R55, RZ, RZ, R99 ;  /* 0x000000ffff377224 */ /* 0x000fe200078e0063 */
[----:B------:R-:W-:-:S03]  /*1a7a0*/  SEL R2, R2, 0xffffffc0, !P0 ;  /* 0xffffffc002027807 */ /* 0x000fc60004000000 */
[----:B------:R-:W-:Y:S01]  /*1a7b0*/  IMAD.MOV.U32 R190, RZ, RZ, R54 ;  /* 0x000000ffffbe7224 */ /* 0x000fe200078e0036 */
[----:B------:R-:W-:Y:S01]  /*1a7c0*/  MOV R191, R55 ;  /* 0x0000003700bf7202 */ /* 0x000fe20000000f00 */
[----:B------:R-:W-:Y:S01]  /*1a7d0*/  IMAD.MOV.U32 R54, RZ, RZ, R252 ;  /* 0x000000ffff367224 */ /* 0x000fe200078e00fc */
[----:B------:R-:W-:Y:S02]  /*1a7e0*/  MOV R55, R235 ;  /* 0x000000eb00377202 */ /* 0x000fe40000000f00 */
[----:B------:R-:W-:Y:S01]  /*1a7f0*/  IADD3 R4, PT, PT, R27, R2, RZ ;  /* 0x000000021b047210 */ /* 0x000fe20007ffe0ff */
[----:B------:R-:W-:Y:S01]  /*1a800*/  IMAD.IADD R2, R40, 0x1, R2 ;  /* 0x0000000128027824 */ /* 0x000fe200078e0202 */
        /* <DEDUP_REMOVED lines=8> */
[----:B------:R-:W-:Y:S01]  /*1a890*/  LDSM.16.M88.4 R24, [R2+0x2000] ;  /* 0x002000000218783b */ /* 0x000fe20000000200 */
[----:B--2---:R-:W-:-:S04]  /*1a8a0*/  IMAD.MOV.U32 R0, RZ, RZ, R35 ;  /* 0x000000ffff007224 */ /* 0x004fc800078e0023 */
[C---:B------:R-:W-:Y:S01]  /*1a8b0*/  HMMA.16816.F32.BF16 R84, R12.reuse, R10, R196 ;  /* 0x0000000a0c54723c */ /* 0x040fe200000418c4 */
[----:B------:R-:W-:Y:S07]  /*1a8c0*/  LDSM.16.M88.4 R8, [R4] ;  /* 0x000000000408783b */ /* 0x000fee0000000200 */
[C---:B------:R-:W-:Y:S01]  /*1a8d0*/  HMMA.16816.F32.BF16 R32, R12.reuse, R46, R52 ;  /* 0x0000002e0c20723c */ /* 0x040fe20000041834 */
[----:B------:R-:W-:Y:S01]  /*1a8e0*/  IMAD.MOV.U32 R196, RZ, RZ, R234 ;  /* 0x000000ffffc47224 */ /* 0x000fe200078e00ea */
[----:B------:R-:W-:Y:S01]  /*1a8f0*/  MOV R197, R231 ;  /* 0x000000e700c57202 */ /* 0x000fe20000000f00 */
[----:B------:R-:W-:Y:S01]  /*1a900*/  IMAD.MOV.U32 R198, RZ, RZ, R230 ;  /* 0x000000ffffc67224 */ /* 0x000fe200078e00e6 */
[----:B------:R-:W-:Y:S01]  /*1a910*/  MOV R199, R224 ;  /* 0x000000e000c77202 */ /* 0x000fe20000000f00 */
[----:B------:R-:W-:Y:S03]  /*1a920*/  LDSM.16.M88.4 R52, [R2+0x4800] ;  /* 0x004800000234783b */ /* 0x000fe60000000200 */
[C---:B-1----:R-:W-:Y:S01]  /*1a930*/  HMMA.16816.F32.BF16 R216, R12.reuse, R50, R188 ;  /* 0x000000320cd8723c */ /* 0x042fe200000418bc */
[----:B------:R-:W-:Y:S07]  /*1a940*/  LDSM.16.M88.4 R44, [R2+0x5000] ;  /* 0x00500000022c783b */ /* 0x000fee0000000200 */
[----:B------:R-:W-:Y:S01]  /*1a950*/  HMMA.16816.F32.BF16 R104, R12, R22, R168 ;  /* 0x000000160c68723c */ /* 0x000fe200000418a8 */
[----:B------:R-:W1:Y:S02]  /*1a960*/  LDSM.16.M88.4 R20, [R2+0x2800] ;  /* 0x002800000214783b */ /* 0x000e640000000200 */
[----:B------:R-:W-:Y:S01]  /*1a970*/  MOV R188, R32 ;  /* 0x0000002000bc7202 */ /* 0x000fe20000000f00 */
[----:B------:R-:W-:Y:S01]  /*1a980*/  IMAD.MOV.U32 R179, RZ, RZ, R33 ;  /* 0x000000ffffb37224 */ /* 0x000fe200078e0021 */
[----:B------:R-:W-:Y:S01]  /*1a990*/  MOV R178, R34 ;  /* 0x0000002200b27202 */ /* 0x000fe20000000f00 */
[----:B------:R-:W-:-:S02]  /*1a9a0*/  IMAD.MOV.U32 R177, RZ, RZ, R35 ;  /* 0x000000ffffb17224 */ /* 0x000fc400078e0023 */
[C---:B------:R-:W-:Y:S01]  /*1a9b0*/  HMMA.16816.F32.BF16 R96, R12.reuse, R16, R172 ;  /* 0x000000100c60723c */ /* 0x040fe200000418ac */
[----:B------:R-:W2:Y:S07]  /*1a9c0*/  LDSM.16.M88.4 R16, [R2+0x3000] ;  /* 0x003000000210783b */ /* 0x000eae0000000200 */
[C---:B------:R-:W-:Y:S08]  /*1a9d0*/  HMMA.16816.F32.BF16 R56, R12.reuse, R48, R56 ;  /* 0x000000300c38723c */ /* 0x040ff00000041838 */
        /* <DEDUP_REMOVED lines=9> */
[----:B------:R-:W-:Y:S01]  /*1aa70*/  IMAD.MOV.U32 R171, RZ, RZ, R41 ;  /* 0x000000ffffab7224 */ /* 0x000fe200078e0029 */
[----:B------:R-:W-:Y:S04]  /*1aa80*/  LDSM.16.M88.4 R48, [R2+0x4000] ;  /* 0x004000000230783b */ /* 0x000fe80000000200 */
[----:B------:R-:W-:Y:S02]  /*1aa90*/  LDSM.16.M88.4 R40, [R2+0x3800] ;  /* 0x003800000228783b */ /* 0x000fe40000000200 */
[----:B-1----:R-:W-:Y:S02]  /*1aaa0*/  HMMA.16816.F32.BF16 R244, R8, R22, R240 ;  /* 0x0000001608f4723c */ /* 0x002fe400000418f0 */
[----:B------:R-:W-:Y:S09]  /*1aab0*/  LDSM.16.M88.4 R28, [R2+0x6000] ;  /* 0x00600000021c783b */ /* 0x000ff20000000200 */
[----:B------:R-:W-:Y:S01]  /*1aac0*/  MOV R176, R12 ;  /* 0x0000000c00b07202 */ /* 0x000fe20000000f00 */
[----:B------:R-:W-:Y:S01]  /*1aad0*/  IMAD.MOV.U32 R133, RZ, RZ, R13 ;  /* 0x000000ffff857224 */ /* 0x000fe200078e000d */
[----:B------:R-:W-:Y:S01]  /*1aae0*/  MOV R132, R14 ;  /* 0x0000000e00847202 */ /* 0x000fe20000000f00 */
[----:B------:R-:W-:-:S02]  /*1aaf0*/  IMAD.MOV.U32 R83, RZ, RZ, R15 ;  /* 0x000000ffff537224 */ /* 0x000fc400078e000f */
[----:B------:R-:W-:Y:S01]  /*1ab00*/  HMMA.16816.F32.BF16 R12, R8, R24, R172 ;  /* 0x00000018080c723c */ /* 0x000fe200000418ac */
[----:B------:R-:W-:-:S15]  /*1ab10*/  MOV R196, R32 ;  /* 0x0000002000c47202 */ /* 0x000fde0000000f00 */
[----:B------:R-:W-:-:S03]  /*1ab20*/  NOP ;  /* 0x0000000000007918 */ /* 0x000fc60000000000 */
[----:B------:R-:W-:Y:S01]  /*1ab30*/  MOV R220, R12 ;  /* 0x0000000c00dc7202 */ /* 0x000fe20000000f00 */
[----:B------:R-:W-:Y:S01]  /*1ab40*/  IMAD.MOV.U32 R199, RZ, RZ, R13 ;  /* 0x000000ffffc77224 */ /* 0x000fe200078e000d */
[----:B------:R-:W-:Y:S01]  /*1ab50*/  MOV R198, R14 ;  /* 0x0000000e00c67202 */ /* 0x000fe20000000f00 */
[----:B------:R-:W-:Y:S02]  /*1ab60*/  IMAD.MOV.U32 R197, RZ, RZ, R15 ;  /* 0x000000ffffc57224 */ /* 0x000fe400078e000f */
[----:B------:R-:W-:Y:S01]  /*1ab70*/  HMMA.16816.F32.BF16 R12, R8, R26, R168 ;  /* 0x0000001a080c723c */ /* 0x000fe200000418a8 */
[----:B------:R-:W1:Y:S01]  /*1ab80*/  LDSM.16.M88.4 R24, [R2+0x6800] ;  /* 0x006800000218783b */ /* 0x000e620000000200 */
[----:B------:R-:W-:Y:S01]  /*1ab90*/  IMAD.MOV.U32 R191, RZ, RZ, R33 ;  /* 0x000000ffffbf7224 */ /* 0x000fe200078e0021 */
[----:B------:R-:W-:-:S05]  /*1aba0*/  MOV R190, R34 ;  /* 0x0000002200be7202 */ /* 0x000fca0000000f00 */
[C---:B--2---:R-:W-:Y:S01]  /*1abb0*/  HMMA.16816.F32.BF16 R240, R8.reuse, R16, R212 ;  /* 0x0000001008f0723c */ /* 0x044fe200000418d4 */
[----:B------:R-:W-:Y:S02]  /*1abc0*/  IMAD.MOV.U32 R189, RZ, RZ, R35 ;  /* 0x000000ffffbd7224 */ /* 0x000fe400078e0023 */
[----:B------:R-:W-:Y:S05]  /*1abd0*/  LDSM.16.M88.4 R32, [R2+0x5800] ;  /* 0x005800000220783b */ /* 0x000fea0000000200 */
[----:B------:R-:W-:Y:S01]  /*1abe0*/  HMMA.16816.F32.BF16 R208, R8, R18, R204 ;  /* 0x0000001208d0723c */ /* 0x000fe200000418cc */
[----:B------:R-:W2:Y:S02]  /*1abf0*/  LDSM.16.M88.4 R16, [R2+0x7800] ;  /* 0x007800000210783b */ /* 0x000ea40000000200 */
[----:B------:R-:W-:Y:S01]  /*1ac00*/  MOV R231, R12 ;  /* 0x0000000c00e77202 */ /* 0x000fe20000000f00 */
[----:B------:R-:W-:Y:S01]  /*1ac10*/  IMAD.MOV.U32 R230, RZ, RZ, R13 ;  /* 0x000000ffffe67224 */ /* 0x000fe200078e000d */
[----:B------:R-:W-:Y:S01]  /*1ac20*/  MOV R224, R14 ;  /* 0x0000000e00e07202 */ /* 0x000fe20000000f00 */
[----:B------:R-:W-:-:S02]  /*1ac30*/  IMAD.MOV.U32 R221, RZ, RZ, R15 ;  /* 0x000000ffffdd7224 */ /* 0x000fc400078e000f */
[C---:B------:R-:W-:Y:S01]  /*1ac40*/  HMMA.16816.F32.BF16 R248, R8.reuse, R20, R248 ;  /* 0x0000001408f8723c */ /* 0x040fe200000418f8 */
[----:B------:R-:W3:Y:S04]  /*1ac50*/  LDSM.16.M88.4 R20, [R2+0x7000] ;  /* 0x007000000214783b */ /* 0x000ee80000000200 */
[----:B------:R-:W4:Y:S01]  /*1ac60*/  LDSM.16.M88.4 R12, [R2+0x8000] ;  /* 0x00800000020c783b */ /* 0x000f220000000200 */
[----:B------:R-:W-:Y:S01]  /*1ac70*/  MOV R212, R127 ;  /* 0x0000007f00d47202 */ /* 0x000fe20000000f00 */
[----:B------:R-:W-:Y:S01]  /*1ac80*/  IMAD.MOV.U32 R213, RZ, RZ, R126 ;  /* 0x000000ffffd57224 */ /* 0x000fe200078e007e */
[----:B------:R-:W-:Y:S01]  /*1ac90*/  MOV R214, R125 ;  /* 0x0000007d00d67202 */ /* 0x000fe20000000f00 */
[----:B------:R-:W-:Y:S01]  /*1aca0*/  IMAD.MOV.U32 R215, RZ, RZ, R124 ;  /* 0x000000ffffd77224 */ /* 0x000fe200078e007c */
[----:B------:R-:W-:Y:S01]  /*1acb0*/  HMMA.16816.F32.BF16 R168, R8, R52, R128 ;  /* 0x0000003408a8723c */ /* 0x000fe20000041880 */
[----:B------:R-:W-:-:S02]  /*1acc0*/  MOV R52, R188 ;  /* 0x000000bc00347202 */ /* 0x000fc40000000f00 */
[----:B------:R-:W-:-:S05]  /*1acd0*/  IADD3 R4, PT, PT, R3, R4, RZ ;  /* 0x0000000403047210 */ /* 0x000fca0007ffe0ff */
[----:B------:R-:W-:Y:S01]  /*1ace0*/  HMMA.16816.F32.BF16 R124, R8, R54, R236 ;  /* 0x00000036087c723c */ /* 0x000fe200000418ec */
[----:B------:R-:W-:Y:S01]  /*1acf0*/  IMAD.MOV.U32 R237, RZ, RZ, R191 ;  /* 0x000000ffffed7224 */ /* 0x000fe200078e00bf */
[----:B------:R-:W-:Y:S01]  /*1ad00*/  MOV R238, R190 ;  /* 0x000000be00ee7202 */ /* 0x000fe20000000f00 */
[----:B------:R-:W-:-:S05]  /*1ad10*/  IMAD.MOV.U32 R239, RZ, RZ, R189 ;  /* 0x000000ffffef7224 */ /* 0x000fca00078e00bd */
[----:B------:R-:W-:Y:S01]  /*1ad20*/  HMMA.16816.F32.BF16 R188, R8, R46, R116 ;  /* 0x0000002e08bc723c */ /* 0x000fe20000041874 */
[----:B------:R-:W-:Y:S01]  /*1ad30*/  IMAD.MOV.U32 R205, RZ, RZ, R199 ;  /* 0x000000ffffcd7224 */ /* 0x000fe200078e00c7 */
[----:B------:R-:W-:Y:S01]  /*1ad40*/  MOV R206, R198 ;  /* 0x000000c600ce7202 */ /* 0x000fe20000000f00 */
[----:B------:R-:W-:-:S05]  /*1ad50*/  IMAD.MOV.U32 R207, RZ, RZ, R197 ;  /* 0x000000ffffcf7224 */ /* 0x000fca00078e00c5 */
[----:B-1----:R-:W-:Y:S01]  /*1ad60*/  HMMA.16816.F32.BF16 R116, R8, R24, R96 ;  /* 0x000000180874723c */ /* 0x002fe20000041860 */
[----:B------:R-:W-:Y:S01]  /*1ad70*/  MOV R236, R196 ;  /* 0x000000c400ec7202 */ /* 0x000fe20000000f00 */
[----:B------:R-:W-:Y:S01]  /*1ad80*/  IMAD.MOV.U32 R53, RZ, RZ, R179 ;  /* 0x000000ffff357224 */ /* 0x000fe200078e00b3 */
[----:B------:R-:W-:-:S05]  /*1ad90*/  MOV R54, R178 ;  /* 0x000000b200367202 */ /* 0x000fca0000000f00 */
[C---:B--2---:R-:W-:Y:S01]  /*1ada0*/  HMMA.16816.F32.BF16 R96, R8.reuse, R18, R72 ;  /* 0x000000120860723c */ /* 0x044fe20000041848 */
[----:B------:R-:W-:Y:S02]  /*1adb0*/  IMAD.MOV.U32 R75, RZ, RZ, R0 ;  /* 0x000000ffff4b7224 */ /* 0x000fe400078e0000 */
[----:B------:R-:W-:Y:S01]  /*1adc0*/  IMAD.IADD R0, R3, 0x1, R2 ;  /* 0x0000000103007824 */ /* 0x000fe200078e0202 */
[----:B------:R-:W-:Y:S01]  /*1add0*/  MOV R72, R7 ;  /* 0x0000000700487202 */ /* 0x000fe20000000f00 */
[----:B------:R-:W-:Y:S01]  /*1ade0*/  IMAD.MOV.U32 R55, RZ, RZ, R177 ;  /* 0x000000ffff377224 */ /* 0x000fe200078e00b1 */
[----:B------:R-:W-:Y:S02]  /*1adf0*/  MOV R74, R5 ;  /* 0x00000005004a7202 */ /* 0x000fe40000000f00 */
[C---:B------:R-:W-:Y:S01]  /*1ae00*/  HMMA.16816.F32.BF16 R200, R8.reuse, R40, R184 ;  /* 0x0000002808c8723c */ /* 0x040fe200000418b8 */
[----:B------:R-:W-:Y:S02]  /*1ae10*/  IMAD.MOV.U32 R73, RZ, RZ, R6 ;  /* 0x000000ffff497224 */ /* 0x000fe400078e0006 */
[----:B------:R-:W-:Y:S05]  /*1ae20*/  LDSM.16.M88.4 R4, [R4] ;  /* 0x000000000404783b */ /* 0x000fea0000000200 */
[----:B------:R-:W-:Y:S01]  /*1ae30*/  HMMA.16816.F32.BF16 R180, R8, R48, R180 ;  /* 0x0000003008b4723c */ /* 0x000fe200000418b4 */
[----:B------:R-:W-:-:S07]  /*1ae40*/  MOV R48, R176 ;  /* 0x000000b000307202 */ /* 0x000fce0000000f00 */
[C---:B------:R-:W-:Y:S01]  /*1ae50*/  HMMA.16816.F32.BF16 R192, R8.reuse, R42, R192 ;  /* 0x0000002a08c0723c */ /* 0x040fe200000418c0 */
[----:B------:R-:W1:Y:S07]  /*1ae60*/  LDSM.16.M88.4 R40, [R2+0x8800] ;  /* 0x008800000228783b */ /* 0x000e6e0000000200 */
[C---:B------:R-:W-:Y:S08]  /*1ae70*/  HMMA.16816.F32.BF16 R172, R8.reuse, R50, R120 ;  /* 0x0000003208ac723c */ /* 0x040ff00000041878 */
[C---:B------:R-:W-:Y:S08]  /*1ae80*/  HMMA.16816.F32.BF16 R196, R8.reuse, R32, R112 ;  /* 0x0000002008c4723c */ /* 0x040ff00000041870 */
[C---:B------:R-:W-:Y:S01]  /*1ae90*/  HMMA.16816.F32.BF16 R184, R8.reuse, R34, R108 ;  /* 0x0000002208b8723c */ /* 0x040fe2000004186c */
[----:B------:R-:W-:Y:S07]  /*1aea0*/  LDSM.16.M88.4 R32, [R2+0x9800] ;  /* 0x009800000220783b */ /* 0x000fee0000000200 */
[C---:B------:R-:W-:Y:S01]  /*1aeb0*/  HMMA.16816.F32.BF16 R128, R8.reuse, R44, R212 ;  /* 0x0000002c0880723c */ /* 0x040fe200000418d4 */
[----:B------:R-:W2:Y:S07]  /*1aec0*/  LDSM.16.M88.4 R44, [R2+0x9000] ;  /* 0x00900000022c783b */ /* 0x000eae0000000200 */
[C---:B------:R-:W-:Y:S08]  /*1aed0*/  HMMA.16816.F32.BF16 R176, R8.reuse, R28, R100 ;  /* 0x0000001c08b0723c */ /* 0x040ff00000041864 */
[C---:B------:R-:W-:Y:S01]  /*1aee0*/  HMMA.16816.F32.BF16 R120, R8.reuse, R30, R104 ;  /* 0x0000001e0878723c */ /* 0x040fe20000041868 */
[----:B------:R-:W-:Y:S07]  /*1aef0*/  LDSM.16.M88.4 R28, [R0+0x2000] ;  /* 0x00200000001c783b */ /* 0x000fee0000000200 */
[C---:B------:R-:W-:Y:S01]  /*1af00*/  HMMA.16816.F32.BF16 R112, R8.reuse, R26, R92 ;  /* 0x0000001a0870723c */ /* 0x040fe2000004185c */
[----:B------:R-:W5:Y:S07]  /*1af10*/  LDSM.16.M88.4 R24, [R0+0x2800] ;  /* 0x002800000018783b */ /* 0x000f6e0000000200 */
[C---:B---3--:R-:W-:Y:S08]  /*1af20*/  HMMA.16816.F32.BF16 R108, R8.reuse, R20, R88 ;  /* 0x00000014086c723c */ /* 0x048ff00000041858 */
[C---:B------:R-:W-:Y:S01]  /*1af30*/  HMMA.16816.F32.BF16 R104, R8.reuse, R22, R84 ;  /* 0x000000160868723c */ /* 0x040fe20000041854 */
[----:B------:R-:W3:Y:S07]  /*1af40*/  LDSM.16.M88.4 R20, [R0+0x3000] ;  /* 0x003000000014783b */ /* 0x000eee0000000200 */
[C---:B------:R-:W-:Y:S01]  /*1af50*/  HMMA.16816.F32.BF16 R100, R8.reuse, R16, R76 ;  /* 0x000000100864723c */ /* 0x040fe2000004184c */
[----:B------:R-:W3:Y:S07]  /*1af60*/  LDSM.16.M88.4 R16, [R0+0x3800] ;  /* 0x003800000010783b */ /* 0x000eee0000000200 */
[C---:B----4-:R-:W-:Y:S08]  /*1af70*/  HMMA.16816.F32.BF16 R92, R8.reuse, R12, R68 ;  /* 0x0000000c085c723c */ /* 0x050ff00000041844 */
[C---:B------:R-:W-:Y:S01]  /*1af80*/  HMMA.16816.F32.BF16 R88, R8.reuse, R14, R64 ;  /* 0x0000000e0858723c */ /* 0x040fe20000041840 */
[----:B------:R-:W4:Y:S01]  /*1af90*/  LDSM.16.M88.4 R12, [R0+0x4000] ;  /* 0x00400000000c783b */ /* 0x000f220000000200 */
        /* <DEDUP_REMOVED lines=8> */
[C---:B-1----:R-:W-:Y:S08]  /*1b020*/  HMMA.16816.F32.BF16 R84, R8.reuse, R40, R56 ;  /* 0x000000280854723c */ /* 0x042ff00000041838 */
[C---:B------:R-:W-:Y:S01]  /*1b030*/  HMMA.16816.F32.BF16 R76, R8.reuse, R42, R216 ;  /* 0x0000002a084c723c */ /* 0x040fe200000418d8 */
[----:B------:R-:W-:Y:S07]  /*1b040*/  LDSM.16.M88.4 R40, [R0+0x6000] ;  /* 0x006000000028783b */ /* 0x000fee0000000200 */
[C---:B--2---:R-:W-:Y:S08]  /*1b050*/  HMMA.16816.F32.BF16 R72, R8.reuse, R44, R72 ;  /* 0x0000002c0848723c */ /* 0x044ff00000041848 */
[C---:B------:R-:W-:Y:S01]  /*1b060*/  HMMA.16816.F32.BF16 R68, R8.reuse, R46, R52 ;  /* 0x0000002e0844723c */ /* 0x040fe20000041834 */
[----:B------:R-:W1:Y:S04]  /*1b070*/  LDSM.16.M88.4 R44, [R0+0x4800] ;  /* 0x00480000002c783b */ /* 0x000e680000000200 */
[----:B------:R-:W-:Y:S03]  /*1b080*/  LDSM.16.M88.4 R52, [R0+0x5000] ;  /* 0x005000000034783b */ /* 0x000fe60000000200 */
[----:B------:R-:W-:Y:S01]  /*1b090*/  HMMA.16816.F32.BF16 R56, R8, R34, R48 ;  /* 0x000000220838723c */ /* 0x000fe20000041830 */
[----:B------:R-:W2:Y:S07]  /*1b0a0*/  LDSM.16.M88.4 R48, [R0+0x5800] ;  /* 0x005800000030783b */ /* 0x000eae0000000200 */
[C---:B-----5:R-:W-:Y:S08]  /*1b0b0*/  HMMA.16816.F32.BF16 R216, R4.reuse, R24, R248 ;  /* 0x0000001804d8723c */ /* 0x060ff000000418f8 */
[----:B------:R-:W-:Y:S01]  /*1b0c0*/  HMMA.16816.F32.BF16 R244, R4, R26, R244 ;  /* 0x0000001a04f4723c */ /* 0x000fe200000418f4 */
[----:B------:R-:W5:Y:S07]  /*1b0d0*/  LDSM.16.M88.4 R24, [R0+0x7800] ;  /* 0x007800000018783b */ /* 0x000f6e0000000200 */
[----:B------:R-:W-:Y:S01]  /*1b0e0*/  HMMA.16816.F32.BF16 R64, R8, R32, R236 ;  /* 0x000000200840723c */ /* 0x000fe200000418ec */
[----:B------:R-:W5:Y:S04]  /*1b0f0*/  LDSM.16.M88.4 R32, [R0+0x6800] ;  /* 0x006800000020783b */ /* 0x000f680000000200 */
[----:B------:R-:W-:Y:S03]  /*1b100*/  LDSM.16.M88.4 R8, [R0+0x9800] ;  /* 0x009800000008783b */ /* 0x000fe60000000200 */
[C---:B------:R-:W-:Y:S08]  /*1b110*/  HMMA.16816.F32.BF16 R204, R4.reuse, R28, R204 ;  /* 0x0000001c04cc723c */ /* 0x040ff000000418cc */
[C---:B------:R-:W-:Y:S01]  /*1b120*/  HMMA.16816.F32.BF16 R212, R4.reuse, R30, R212 ;  /* 0x0000001e04d4723c */ /* 0x040fe200000418d4 */
[----:B------:R-:W5:Y:S07]  /*1b130*/  LDSM.16.M88.4 R28, [R0+0x7000] ;  /* 0x00700000001c783b */ /* 0x000f6e0000000200 */
[C---:B---3--:R-:W-:Y:S08]  /*1b140*/  HMMA.16816.F32.BF16 R240, R4.reuse, R20, R240 ;  /* 0x0000001404f0723c */ /* 0x048ff000000418f0 */
[C---:B------:R-:W-:Y:S01]  /*1b150*/  HMMA.16816.F32.BF16 R208, R4.reuse, R22, R208 ;  /* 0x0000001604d0723c */ /* 0x040fe200000418d0 */
[----:B------:R-:W3:Y:S07]  /*1b160*/  LDSM.16.M88.4 R20, [R0+0x8000] ;  /* 0x008000000014783b */ /* 0x000eee0000000200 */
[C---:B------:R-:W-:Y:S08]  /*1b170*/  HMMA.16816.F32.BF16 R200, R4.reuse, R16, R200 ;  /* 0x0000001004c8723c */ /* 0x040ff000000418c8 */
[C---:B------:R-:W-:Y:S01]  /*1b180*/  HMMA.16816.F32.BF16 R192, R4.reuse, R18, R192 ;  /* 0x0000001204c0723c */ /* 0x040fe200000418c0 */
[----:B------:R-:W3:Y:S07]  /*1b190*/  LDSM.16.M88.4 R16, [R0+0x8800] ;  /* 0x008800000010783b */ /* 0x000eee0000000200 */
[C---:B----4-:R-:W-:Y:S08]  /*1b1a0*/  HMMA.16816.F32.BF16 R180, R4.reuse, R12, R180 ;  /* 0x0000000c04b4723c */ /* 0x050ff000000418b4 */
[----:B------:R-:W-:Y:S01]  /*1b1b0*/  HMMA.16816.F32.BF16 R172, R4, R14, R172 ;  /* 0x0000000e04ac723c */ /* 0x000fe200000418ac */
[----:B------:R-:W4:Y:S01]  /*1b1c0*/  LDSM.16.M88.4 R12, [R0+0x9000] ;  /* 0x00900000000c783b */ /* 0x000f220000000200 */
[----:B------:R-:W-:Y:S01]  /*1b1d0*/  IADD3 R251, PT, PT, R38, -0x2, RZ ;  /* 0xfffffffe26fb7810 */ /* 0x000fe20007ffe0ff */
[----:B------:R-:W-:-:S04]  /*1b1e0*/  DEPBAR.LE SB0, 0x0 ;  /* 0x000080000000791a */ /* 0x000fc80000000000 */
[----:B------:R-:W-:Y:S01]  /*1b1f0*/  ISETP.GT.AND P0, PT, R251, R39, PT ;  /* 0x00000027fb00720c */ /* 0x000fe20003f04270 */
[C---:B-1----:R-:W-:Y:S01]  /*1b200*/  HMMA.16816.F32.BF16 R168, R4.reuse, R44, R168 ;  /* 0x0000002c04a8723c */ /* 0x042fe200000418a8 */
[----:B------:R-:W-:Y:S07]  /*1b210*/  BSSY.RECONVERGENT B1, `(.L_x_7688) ;  /* 0x00000a3000017945 */ /* 0x000fee0003800200 */
[C---:B------:R-:W-:Y:S08]  /*1b220*/  HMMA.16816.F32.BF16 R124, R4.reuse, R46, R124 ;  /* 0x0000002e047c723c */ /* 0x040ff0000004187c */
[C---:B--2---:R-:W-:Y:S08]  /*1b230*/  HMMA.16816.F32.BF16 R196, R4.reuse, R48, R196 ;  /* 0x0000003004c4723c */ /* 0x044ff000000418c4 */
        /* <DEDUP_REMOVED lines=93> */
.L_x_7691:
        /* <DEDUP_REMOVED lines=12> */
.L_x_7692:
[----:B------:R-:W-:Y:S05]  /*1b8d0*/  BSYNC.RECONVERGENT B0 ;  /* 0x0000000000007941 */ /* 0x000fea0003800200 */
.L_x_7690:
[----:B------:R-:W2:Y:S04]  /*1b8e0*/  LDL R6, [R1+0x38] ;  /* 0x0000380001067983 */ /* 0x000ea80000100800 */
[----:B------:R-:W3:Y:S01]  /*1b8f0*/  LDL R7, [R1+0x34] ;  /* 0x0000340001077983 */ /* 0x000ee20000100800 */
        /* <DEDUP_REMOVED lines=52> */
.L_x_7689:
[----:B------:R-:W-:Y:S05]  /*1bc40*/  BSYNC.RECONVERGENT B1 ;  /* 0x0000000000017941 */ /* 0x000fea0003800200 */
.L_x_7688:
[----:B------:R-:W3:Y:S04]  /*1bc50*/  LDL.LU R0, [R1+0x78] ;  /* 0x0000780001007983 */ /* 0x000ee80000300800 */
[----:B--2---:R-:W2:Y:S01]  /*1bc60*/  LDL R2, [R1+0x50] ;  /* 0x0000500001027983 */ /* 0x004ea20000100800 */
[----:B---3--:R-:W-:Y:S02]  /*1bc70*/  IMAD.MOV.U32 R32, RZ, RZ, R0 ;  /* 0x000000ffff207224 */ /* 0x008fe400078e0000 */
[----:B--2---:R-:W-:-:S04]  /*1bc80*/  IMAD R2, R38, 0x100, R2 ;  /* 0x0000010026027824 */ /* 0x004fc800078e0202 */
[C---:B------:R-:W-:Y:S02]  /*1bc90*/  VIADD R3, R2.reuse, 0xfffffe00 ;  /* 0xfffffe0002037836 */ /* 0x040fe40000000000 */
[C---:B------:R-:W-:Y:S02]  /*1bca0*/  VIADD R0, R2.reuse, 0xfffffe01 ;  /* 0xfffffe0102007836 */ /* 0x040fe40000000000 */
[C---:B------:R-:W-:Y:S01]  /*1bcb0*/  VIADD R5, R2.reuse, 0xfffffe08 ;  /* 0xfffffe0802057836 */ /* 0x040fe20000000000 */
[C---:B------:R-:W-:Y:S01]  /*1bcc0*/  ISETP.GE.AND P1, PT, R3.reuse, R227, PT ;  /* 0x000000e30300720c */ /* 0x040fe20003f26270 */
[----:B------:R-:W-:Y:S01]  /*1bcd0*/  VIADD R7, R2, 0xfffffe10 ;  /* 0xfffffe1002077836 */ /* 0x000fe20000000000 */
[C---:B------:R-:W-:Y:S02]  /*1bce0*/  ISETP.GE.AND P2, PT, R3.reuse, R226, PT ;  /* 0x000000e20300720c */ /* 0x040fe40003f46270 */
[C---:B------:R-:W-:Y:S02]  /*1bcf0*/  ISETP.GE.AND P0, PT, R3.reuse, R228, PT ;  /* 0x000000e40300720c */ /* 0x040fe40003f06270 */
[----:B------:R-:W-:-:S02]  /*1bd00*/  ISETP.GE.AND P4, PT, R3, R229, PT ;  /* 0x000000e50300720c */ /* 0x000fc40003f86270 */
[----:B------:R-:W-:Y:S02]  /*1bd10*/  FSEL R3, R204, -INF , P1 ;  /* 0xff800000cc037808 */ /* 0x000fe40000800000 */
[C---:B------:R-:W-:Y:S02]  /*1bd20*/  ISETP.GE.AND P1, PT, R0.reuse, R229, PT ;  /* 0x000000e50000720c */ /* 0x040fe40003f26270 */
[C---:B------:R-:W-:Y:S02]  /*1bd30*/  ISETP.GE.AND P5, PT, R0.reuse, R227, PT ;  /* 0x000000e30000720c */ /* 0x040fe40003fa6270 */
[C---:B------:R-:W-:Y:S02]  /*1bd40*/  ISETP.GE.AND P6, PT, R0.reuse, R226, PT ;  /* 0x000000e20000720c */ /* 0x040fe40003fc6270 */
[----:B------:R-:W-:Y:S02]  /*1bd50*/  ISETP.GE.AND P3, PT, R0, R228, PT ;  /* 0x000000e40000720c */ /* 0x000fe40003f66270 */
[----:B------:R-:W-:-:S02]  /*1bd60*/  FSEL R22, R3, -INF , !P2 ;  /* 0xff80000003167808 */ /* 0x000fc40005000000 */
[----:B------:R-:W-:Y:S02]  /*1bd70*/  FSEL R0, R206, -INF , P0 ;  /* 0xff800000ce007808 */ /* 0x000fe40000000000 */
[----:B------:R-:W-:Y:S02]  /*1bd80*/  P2R R3, PR, RZ, 0x2 ;  /* 0x00000002ff037803 */ /* 0x000fe40000000000 */
[----:B------:R-:W-:Y:S02]  /*1bd90*/  ISETP.GE.AND P0, PT, R5, R226, PT ;  /* 0x000000e20500720c */ /* 0x000fe40003f06270 */
[----:B------:R-:W-:Y:S02]  /*1bda0*/  FSEL R4, R205, -INF , P5 ;  /* 0xff800000cd047808 */ /* 0x000fe40002800000 */
[----:B------:R-:W-:Y:S02]  /*1bdb0*/  ISETP.NE.AND P2, PT, R3, RZ, PT ;  /* 0x000000ff0300720c */ /* 0x000fe40003f45270 */
[----:B------:R-:W-:-:S02]  /*1bdc0*/  ISETP.GE.AND P1, PT, R5, R227, PT ;  /* 0x000000e30500720c */ /* 0x000fc40003f26270 */
[----:B------:R-:W-:Y:S01]  /*1bdd0*/  FSEL R23, R0, -INF , !P4 ;  /* 0xff80000000177808 */ /* 0x000fe20006000000 */
[----:B------:R-:W-:Y:S01]  /*1bde0*/  VIADD R0, R2, 0xfffffe09 ;  /* 0xfffffe0902007836 */ /* 0x000fe20000000000 */
[----:B------:R-:W-:Y:S02]  /*1bdf0*/  P2R R6, PR, RZ, 0x1 ;  /* 0x00000001ff067803 */ /* 0x000fe40000000000 */
[----:B------:R-:W-:Y:S02]  /*1be00*/  FSEL R3, R207, -INF , P3 ;  /* 0xff800000cf037808 */ /* 0x000fe40001800000 */
[----:B------:R-:W-:Y:S02]  /*1be10*/  ISETP.GE.AND P0, PT, R5, R228, PT ;  /* 0x000000e40500720c */ /* 0x000fe40003f06270 */
[----:B------:R-:W-:Y:S02]  /*1be20*/  FSEL R18, R4, -INF , !P6 ;  /* 0xff80000004127808 */ /* 0x000fe40007000000 */
[----:B------:R-:W-:-:S02]  /*1be30*/  FSEL R4, R212, -INF , P1 ;  /* 0xff800000d4047808 */ /* 0x000fc40000800000 */
[----:B------:R-:W-:Y:S01]  /*1be40*/  ISETP.NE.AND P1, PT, R6, RZ, PT ;  /* 0x000000ff0600720c */ /* 0x000fe20003f25270 */
[----:B------:R-:W-:Y:S01]  /*1be50*/  VIADD R6, R2, 0xfffffe18 ;  /* 0xfffffe1802067836 */ /* 0x000fe20000000000 */
[----:B------:R-:W-:Y:S02]  /*1be60*/  FSEL R14, R3, -INF , !P2 ;  /* 0xff800000030e7808 */ /* 0x000fe40005000000 */
[C---:B------:R-:W-:Y:S02]  /*1be70*/  ISETP.GE.AND P3, PT, R0.reuse, R227, PT ;  /* 0x000000e30000720c */ /* 0x040fe40003f66270 */
[C---:B------:R-:W-:Y:S02]  /*1be80*/  ISETP.GE.AND P6, PT, R0.reuse, R226, PT ;  /* 0x000000e20000720c */ /* 0x040fe40003fc6270 */
[C---:B------:R-:W-:Y:S02]  /*1be90*/  ISETP.GE.AND P2, PT, R0.reuse, R228, PT ;  /* 0x000000e40000720c */ /* 0x040fe40003f46270 */
[----:B------:R-:W-:-:S02]  /*1bea0*/  ISETP.GE.AND P5, PT, R0, R229, PT ;  /* 0x000000e50000720c */ /* 0x000fc40003fa6270 */
[----:B------:R-:W-:Y:S02]  /*1beb0*/  ISETP.GE.AND P4, PT, R5, R229, PT ;  /* 0x000000e50500720c */ /* 0x000fe40003f86270 */
[----:B------:R-:W-:Y:S02]  /*1bec0*/  FSEL R0, R214, -INF , P0 ;  /* 0xff800000d6007808 */ /* 0x000fe40000000000 */
[----:B------:R-:W-:Y:S02]  /*1bed0*/  ISETP.GE.AND P0, PT, R7, R226, PT ;  /* 0x000000e20700720c */ /* 0x000fe40003f06270 */
[----:B------:R-:W-:Y:S02]  /*1bee0*/  FSEL R15, R4, -INF , !P1 ;  /* 0xff800000040f7808 */ /* 0x000fe40004800000 */
[----:B------:R-:W-:Y:S02]  /*1bef0*/  FSEL R4, R213, -INF , P3 ;  /* 0xff800000d5047808 */ /* 0x000fe40001800000 */
        /* <DEDUP_REMOVED lines=8> */
[----:B------:R-:W-:Y:S02]  /*1bf80*/  ISETP.NE.AND P1, PT, R5, RZ, PT ;  /* 0x000000ff0500720c */ /* 0x000fe40003f25270 */
[----:B------:R-:W-:Y:S02]  /*1bf90*/  FSEL R19, R3, -INF , !P5 ;  /* 0xff80000003137808 */ /* 0x000fe40006800000 */
[C---:B------:R-:W-:Y:S02]  /*1bfa0*/  ISETP.GE.AND P3, PT, R0.reuse, R227, PT ;  /* 0x000000e30000720c */ /* 0x040fe40003f66270 */
[C---:B------:R-:W-:Y:S02]  /*1bfb0*/  ISETP.GE.AND P6, PT, R0.reuse, R226, PT ;  /* 0x000000e20000720c */ /* 0x040fe40003fc6270 */
        /* <DEDUP_REMOVED lines=13> */
[C---:B------:R-:W-:Y:S02]  /*1c090*/  ISETP.GE.AND P0, PT, R6.reuse, R228, PT ;  /* 0x000000e40600720c */ /* 0x040fe40003f06270 */
[----:B------:R-:W-:Y:S01]  /*1c0a0*/  ISETP.GE.AND P4, PT, R6, R229, PT ;  /* 0x000000e50600720c */ /* 0x000fe20003f86270 */
[----:B------:R-:W-:Y:S01]  /*1c0b0*/  VIADD R6, R2, 0xfffffe20 ;  /* 0xfffffe2002067836 */ /* 0x000fe20000000000 */
[----:B------:R-:W-:-:S02]  /*1c0c0*/  FSEL R28, R4, -INF , !P6 ;  /* 0xff800000041c7808 */ /* 0x000fc40007000000 */
[----:B------:R-:W-:Y:S02]  /*1c0d0*/  FSEL R4, R244, -INF , P1 ;  /* 0xff800000f4047808 */ /* 0x000fe40000800000 */
[----:B------:R-:W-:Y:S02]  /*1c0e0*/  ISETP.NE.AND P1, PT, R5, RZ, PT ;  /* 0x000000ff0500720c */ /* 0x000fe40003f25270 */
[----:B------:R-:W-:Y:S02]  /*1c0f0*/  FSEL R31, R3, -INF , !P5 ;  /* 0xff800000031f7808 */ /* 0x000fe40006800000 */
        /* <DEDUP_REMOVED lines=293> */
[----:B------:R-:W-:Y:S02]  /*1d350*/  FSEL R198, R4, -INF , !P6 ;  /* 0xff80000004c67808 */ /* 0x000fe40007000000 */
[C---:B------:R-:W-:Y:S02]  /*1d360*/  ISETP.GE.AND P0, PT, R6.reuse, R228, PT ;  /* 0x000000e40600720c */ /* 0x040fe40003f06270 */
[----:B------:R-:W-:Y:S01]  /*1d370*/  ISETP.GE.AND P4, PT, R6, R229, PT ;  /* 0x000000e50600720c */ /* 0x000fe20003f86270 */
[----:B------:R-:W-:Y:S01]  /*1d380*/  VIADD R6, R2, 0xfffffe98 ;  /* 0xfffffe9802067836 */ /* 0x000fe20000000000 */
[----:B------:R-:W-:-:S02]  /*1d390*/  FSEL R4, R116, -INF , P1 ;  /* 0xff80000074047808 */ /* 0x000fc40000800000 */
[----:B------:R-:W-:Y:S02]  /*1d3a0*/  ISETP.NE.AND P1, PT, R5, RZ, PT ;  /* 0x000000ff0500720c */ /* 0x000fe40003f25270 */
[----:B------:R-:W-:Y:S02]  /*1d3b0*/  FSEL R203, R3, -INF , !P5 ;  /* 0xff80000003cb7808 */ /* 0x000fe40006800000 */
[C---:B------:R-:W-:Y:S02]  /*1d3c0*/  ISETP.GE.AND P3, PT, R0.reuse, R227, PT ;  /* 0x000000e30000720c */ /* 0x040fe40003f66270 */
[C---:B------:R-:W-:Y:S02]  /*1d3d0*/  ISETP.GE.AND P6, PT, R0.reuse, R226, PT ;  /* 0x000000e20000720c */ /* 0x040fe40003fc6270 */
[C---:B------:R-:W-:Y:S02]  /*1d3e0*/  ISETP.GE.AND P2, PT, R0.reuse, R228, PT ;  /* 0x000000e40000720c */ /* 0x040fe40003f46270 */
[----:B------:R-:W-:-:S02]  /*1d3f0*/  ISETP.GE.AND P5, PT, R0, R229, PT ;  /* 0x000000e50000720c */ /* 0x000fc40003fa6270 */
[----:B------:R-:W-:Y:S02]  /*1d400*/  FSEL R0, R118, -INF , P0 ;  /* 0xff80000076007808 */ /* 0x000fe40000000000 */
[----:B------:R-:W-:Y:S02]  /*1d410*/  FSEL R174, R4, -INF , !P1 ;  /* 0xff80000004ae7808 */ /* 0x000fe40004800000 */
[----:B------:R-:W-:Y:S02]  /*1d420*/  ISETP.GE.AND P1, PT, R6, R226, PT ;  /* 0x000000e20600720c */ /* 0x000fe40003f26270 */
[----:B------:R-:W-:Y:S01]  /*1d430*/  FSEL R211, R0, -INF , !P4 ;  /* 0xff80000000d37808 */ /* 0x000fe20006000000 */
[----:B------:R-:W-:Y:S01]  /*1d440*/  VIADD R0, R2, 0xfffffe99 ;  /* 0xfffffe9902007836 */ /* 0x000fe20000000000 */
[----:B------:R-:W-:Y:S02]  /*1d450*/  FSEL R3, R117, -INF , P3 ;  /* 0xff80000075037808 */ /* 0x000fe40001800000 */
[----:B------:R-:W-:-:S02]  /*1d460*/  ISETP.GE.AND P0, PT, R6, R227, PT ;  /* 0x000000e30600720c */ /* 0x000fc40003f06270 */
[----:B------:R-:W-:Y:S02]  /*1d470*/  FSEL R5, R119, -INF , P2 ;  /* 0xff80000077057808 */ /* 0x000fe40001000000 */
[----:B------:R-:W-:Y:S02]  /*1d480*/  P2R R4, PR, RZ, 0x2 ;  /* 0x00000002ff047803 */ /* 0x000fe40000000000 */
[----:B------:R-:W-:Y:S02]  /*1d490*/  ISETP.GE.AND P1, PT, R6, R228, PT ;  /* 0x000000e40600720c */ /* 0x000fe40003f26270 */
[----:B------:R-:W-:Y:S02]  /*1d4a0*/  FSEL R205, R3, -INF , !P6 ;  /* 0xff80000003cd7808 */ /* 0x000fe40007000000 */
[----:B------:R-:W-:Y:S02]  /*1d4b0*/  FSEL R3, R112, -INF , P0 ;  /* 0xff80000070037808 */ /* 0x000fe40000000000 */
[----:B------:R-:W-:-:S02]  /*1d4c0*/  FSEL R213, R5, -INF , !P5 ;  /* 0xff80000005d57808 */ /* 0x000fc40006800000 */
[----:B------:R-:W-:Y:S01]  /*1d4d0*/  ISETP.GE.AND P4, PT, R6, R229, PT ;  /* 0x000000e50600720c */ /* 0x000fe20003f86270 */
[----:B------:R-:W-:Y:S01]  /*1d4e0*/  VIADD R6, R2, 0xfffffea0 ;  /* 0xfffffea002067836 */ /* 0x000fe20000000000 */
[C---:B------:R-:W-:Y:S02]  /*1d4f0*/  ISETP.GE.AND P3, PT, R0.reuse, R227, PT ;  /* 0x000000e30000720c */ /* 0x040fe40003f66270 */
[C---:B------:R-:W-:Y:S02]  /*1d500*/  ISETP.GE.AND P6, PT, R0.reuse, R226, PT ;  /* 0x000000e20000720c */ /* 0x040fe40003fc6270 */
[C---:B------:R-:W-:Y:S02]  /*1d510*/  ISETP.GE.AND P0, PT, R0.reuse, R228, PT ;  /* 0x000000e40000720c */ /* 0x040fe40003f06270 */
[----:B------:R-:W-:Y:S02]  /*1d520*/  ISETP.GE.AND P5, PT, R0, R229, PT ;  /* 0x000000e50000720c */ /* 0x000fe40003fa6270 */
[----:B------:R-:W-:-:S02]  /*1d530*/  ISETP.NE.AND P2, PT, R4, RZ, PT ;  /* 0x000000ff0400720c */ /* 0x000fc40003f45270 */
[----:B------:R-:W-:Y:S02]  /*1d540*/  FSEL R0, R114, -INF , P1 ;  /* 0xff80000072007808 */ /* 0x000fe40000800000 */
[----:B------:R-:W-:Y:S02]  /*1d550*/  FSEL R176, R3, -INF , !P2 ;  /* 0xff80000003b07808 */ /* 0x000fe40005000000 */
[----:B------:R-:W-:Y:S01]  /*1d560*/  FSEL R212, R0, -INF , !P4 ;  /* 0xff80000000d47808 */ /* 0x000fe20006000000 */
[----:B------:R-:W-:Y:S01]  /*1d570*/  VIADD R0, R2, 0xfffffea1 ;  /* 0xfffffea102007836 */ /* 0x000fe20000000000 */
[----:B------:R-:W-:Y:S02]  /*1d580*/  ISETP.GE.AND P1, PT, R6, R226, PT ;  /* 0x000000e20600720c */ /* 0x000fe40003f26270 */
[----:B------:R-:W-:Y:S02]  /*1d590*/  FSEL R4, R113, -INF , P3 ;  /* 0xff80000071047808 */ /* 0x000fe40001800000 */
[----:B------:R-:W-:-:S02]  /*1d5a0*/  FSEL R3, R115, -INF , P0 ;  /* 0xff80000073037808 */ /* 0x000fc40000000000 */
[----:B------:R-:W-:Y:S02]  /*1d5b0*/  ISETP.GE.AND P4, PT, R6, R228, PT ;  /* 0x000000e40600720c */ /* 0x000fe40003f86270 */
[----:B------:R-:W-:Y:S02]  /*1d5c0*/  P2R R5, PR, RZ, 0x2 ;  /* 0x00000002ff057803 */ /* 0x000fe40000000000 */
[----:B------:R-:W-:Y:S02]  /*1d5d0*/  FSEL R206, R4, -INF , !P6 ;  /* 0xff80000004ce7808 */ /* 0x000fe40007000000 */
        /* <DEDUP_REMOVED lines=10> */
[----:B------:R-:W-:Y:S01]  /*1d680*/  FSEL R4, R108, -INF , P2 ;  /* 0xff8000006c047808 */ /* 0x000fe20001000000 */
[----:B------:R-:W2:Y:S01]  /*1d690*/  LD.E R0, desc[UR4][R134.64+0xdc] ;  /* 0x0000dc0486007980 */ /* 0x000ea2000c101900 */
[----:B------:R-:W-:Y:S02]  /*1d6a0*/  ISETP.NE.AND P2, PT, R5, RZ, PT ;  /* 0x000000ff0500720c */ /* 0x000fe40003f45270 */
[----:B------:R-:W-:Y:S02]  /*1d6b0*/  FSEL R5, R109, -INF , P1 ;  /* 0xff8000006d057808 */ /* 0x000fe40000800000 */
[----:B------:R-:W-:Y:S02]  /*1d6c0*/  FSEL R177, R4, -INF , !P2 ;  /* 0xff80000004b17808 */ /* 0x000fe40005000000 */
[----:B------:R-:W-:Y:S02]  /*1d6d0*/  FSEL R4, R111, -INF , P0 ;  /* 0xff8000006f047808 */ /* 0x000fe40000000000 */
[----:B------:R-:W-:-:S02]  /*1d6e0*/  ISETP.GE.AND P2, PT, R7, R226, PT ;  /* 0x000000e20700720c */ /* 0x000fc40003f46270 */
[----:B------:R-:W-:Y:S02]  /*1d6f0*/  FSEL R215, R5, -INF , !P6 ;  /* 0xff80000005d77808 */ /* 0x000fe40007000000 */
[----:B------:R-:W-:Y:S02]  /*1d700*/  FSEL R221, R4, -INF , !P5 ;  /* 0xff80000004dd7808 */ /* 0x000fe40006800000 */
[-C--:B------:R-:W-:Y:S02]  /*1d710*/  ISETP.GE.AND P4, PT, R7, R227.reuse, PT ;  /* 0x000000e30700720c */ /* 0x080fe40003f86270 */
[----:B------:R-:W-:Y:S02]  /*1d720*/  P2R R6, PR, RZ, 0x4 ;  /* 0x00000004ff067803 */ /* 0x000fe40000000000 */
[C---:B------:R-:W-:Y:S02]  /*1d730*/  ISETP.GE.AND P0, PT, R3.reuse, R227, PT ;  /* 0x000000e30300720c */ /* 0x040fe40003f06270 */
[----:B------:R-:W-:-:S02]  /*1d740*/  ISETP.GE.AND P6, PT, R3, R226, PT ;  /* 0x000000e20300720c */ /* 0x000fc40003fc6270 */
[CC--:B------:R-:W-:Y:S02]  /*1d750*/  ISETP.GE.AND P3, PT, R3.reuse, R228.reuse, PT ;  /* 0x000000e40300720c */ /* 0x0c0fe40003f66270 */
[-C--:B------:R-:W-:Y:S01]  /*1d760*/  ISETP.GE.AND P5, PT, R3, R229.reuse, PT ;  /* 0x000000e50300720c */ /* 0x080fe20003fa6270 */
[----:B------:R-:W-:Y:S01]  /*1d770*/  VIADD R3, R2, 0xfffffeb0 ;  /* 0xfffffeb002037836 */ /* 0x000fe20000000000 */
[C---:B------:R-:W-:Y:S02]  /*1d780*/  ISETP.GE.AND P2, PT, R7.reuse, R228, PT ;  /* 0x000000e40700720c */ /* 0x040fe40003f46270 */
[----:B------:R-:W-:Y:S02]  /*1d790*/  FSEL R5, R104, -INF , P4 ;  /* 0xff80000068057808 */ /* 0x000fe40002000000 */
[----:B------:R-:W-:Y:S02]  /*1d7a0*/  ISETP.GE.AND P1, PT, R7, R229, PT ;  /* 0x000000e50700720c */ /* 0x000fe40003f26270 */
[----:B------:R-:W-:-:S02]  /*1d7b0*/  ISETP.NE.AND P4, PT, R6, RZ, PT ;  /* 0x000000ff0600720c */ /* 0x000fc40003f85270 */
[----:B------:R-:W-:Y:S02]  /*1d7c0*/  FSEL R4, R106, -INF , P2 ;  /* 0xff8000006a047808 */ /* 0x000fe40001000000 */
[----:B------:R-:W-:Y:S02]  /*1d7d0*/  ISETP.GE.AND P2, PT, R3, R226, PT ;  /* 0x000000e20300720c */ /* 0x000fe40003f46270 */
[----:B------:R-:W-:Y:S02]  /*1d7e0*/  FSEL R178, R5, -INF , !P4 ;  /* 0xff80000005b27808 */ /* 0x000fe40006000000 */
[----:B------:R-:W-:Y:S02]  /*1d7f0*/  FSEL R219, R4, -INF , !P1 ;  /* 0xff80000004db7808 */ /* 0x000fe40004800000 */
[----:B------:R-:W-:Y:S02]  /*1d800*/  FSEL R5, R105, -INF , P0 ;  /* 0xff80000069057808 */ /* 0x000fe40000000000 */
[----:B------:R-:W-:-:S02]  /*1d810*/  P2R R4, PR, RZ, 0x4 ;  /* 0x00000004ff047803 */ /* 0x000fc40000000000 */
[C---:B------:R-:W-:Y:S02]  /*1d820*/  ISETP.GE.AND P4, PT, R3.reuse, R227, PT ;  /* 0x000000e30300720c */ /* 0x040fe40003f86270 */
[C---:B------:R-:W-:Y:S02]  /*1d830*/  ISETP.GE.AND P0, PT, R3.reuse, R228, PT ;  /* 0x000000e40300720c */ /* 0x040fe40003f06270 */
[----:B------:R-:W-:Y:S02]  /*1d840*/  ISETP.GE.AND P2, PT, R3, R229, PT ;  /* 0x000000e50300720c */ /* 0x000fe40003f46270 */
[----:B------:R-:W-:Y:S01]  /*1d850*/  FSEL R3, R107, -INF , P3 ;  /* 0xff8000006b037808 */ /* 0x000fe20001800000 */
[C---:B------:R-:W-:Y:S01]  /*1d860*/  VIADD R6, R2.reuse, 0xfffffeb1 ;  /* 0xfffffeb102067836 */ /* 0x040fe20000000000 */
[----:B------:R-:W-:Y:S02]  /*1d870*/  FSEL R216, R5, -INF , !P6 ;  /* 0xff80000005d87808 */ /* 0x000fe40007000000 */
[----:B------:R-:W-:Y:S01]  /*1d880*/  FSEL R224, R3, -INF , !P5 ;  /* 0xff80000003e07808 */ /* 0x000fe20006800000 */
[----:B------:R-:W-:Y:S01]  /*1d890*/  VIADD R3, R2, 0xfffffeb8 ;  /* 0xfffffeb802037836 */ /* 0x000fe20000000000 */
[----:B------:R-:W-:-:S02]  /*1d8a0*/  FSEL R5, R100, -INF , P4 ;  /* 0xff80000064057808 */ /* 0x000fc40002000000 */
[----:B------:R-:W-:Y:S02]  /*1d8b0*/  ISETP.NE.AND P4, PT, R4, RZ, PT ;  /* 0x000000ff0400720c */ /* 0x000fe40003f85270 */
[----:B------:R-:W-:Y:S02]  /*1d8c0*/  FSEL R4, R102, -INF , P0 ;  /* 0xff80000066047808 */ /* 0x000fe40000000000 */
[----:B------:R-:W-:Y:S02]  /*1d8d0*/  ISETP.GE.AND P0, PT, R3, R226, PT ;  /* 0x000000e20300720c */ /* 0x000fe40003f06270 */
[----:B------:R-:W-:Y:S02]  /*1d8e0*/  ISETP.GE.AND P3, PT, R6, R228, PT ;  /* 0x000000e40600720c */ /* 0x000fe40003f66270 */
[----:B------:R-:W-:Y:S02]  /*1d8f0*/  FSEL R234, R4, -INF , !P2 ;  /* 0xff80000004ea7808 */ /* 0x000fe40005000000 */
[----:B------:R-:W-:-:S02]  /*1d900*/  ISETP.GE.AND P1, PT, R6, R227, PT ;  /* 0x000000e30600720c */ /* 0x000fc40003f26270 */
[----:B------:R-:W-:Y:S02]  /*1d910*/  FSEL R195, R5, -INF , !P4 ;  /* 0xff80000005c37808 */ /* 0x000fe40006000000 */
[----:B------:R-:W-:Y:S02]  /*1d920*/  P2R R4, PR, RZ, 0x1 ;  /* 0x00000001ff047803 */ /* 0x000fe40000000000 */
[C---:B------:R-:W-:Y:S02]  /*1d930*/  ISETP.GE.AND P4, PT, R3.reuse, R227, PT ;  /* 0x000000e30300720c */ /* 0x040fe40003f86270 */
[C---:B------:R-:W-:Y:S02]  /*1d940*/  ISETP.GE.AND P0, PT, R3.reuse, R228, PT ;  /* 0x000000e40300720c */ /* 0x040fe40003f06270 */
[-C--:B------:R-:W-:Y:S02]  /*1d950*/  ISETP.GE.AND P2, PT, R3, R229.reuse, PT ;  /* 0x000000e50300720c */ /* 0x080fe40003f46270 */
[----:B------:R-:W-:-:S02]  /*1d960*/  ISETP.GE.AND P5, PT, R6, R229, PT ;  /* 0x000000e50600720c */ /* 0x000fc40003fa6270 */
[----:B------:R-:W-:Y:S02]  /*1d970*/  FSEL R3, R103, -INF , P3 ;  /* 0xff80000067037808 */ /* 0x000fe40001800000 */
[----:B------:R-:W-:Y:S02]  /*1d980*/  ISETP.GE.AND P6, PT, R6, R226, PT ;  /* 0x000000e20600720c */ /* 0x000fe40003fc6270 */
[----:B------:R-:W-:Y:S02]  /*1d990*/  FSEL R5, R101, -INF , P1 ;  /* 0xff80000065057808 */ /* 0x000fe40000800000 */
[----:B------:R-:W-:Y:S01]  /*1d9a0*/  FSEL R240, R3, -INF , !P5 ;  /* 0xff80000003f07808 */ /* 0x000fe20006800000 */
[C---:B------:R-:W-:Y:S01]  /*1d9b0*/  VIADD R3, R2.reuse, 0xfffffec0 ;  /* 0xfffffec002037836 */ /* 0x040fe20000000000 */
        /* <DEDUP_REMOVED lines=28> */
[----:B------:R-:W-:-:S02]  /*1db80*/  FSEL R201, R5, -INF , !P4 ;  /* 0xff80000005c97808 */ /* 0x000fc40006000000 */
[----:B------:R-:W-:Y:S02]  /*1db90*/  P2R R4, PR, RZ, 0x1 ;  /* 0x00000001ff047803 */ /* 0x000fe40000000000 */
[C---:B------:R-:W-:Y:S02]  /*1dba0*/  ISETP.GE.AND P4, PT, R3.reuse, R227, PT ;  /* 0x000000e30300720c */ /* 0x040fe40003f86270 */
[C---:B------:R-:W-:Y:S02]  /*1dbb0*/  ISETP.GE.AND P0, PT, R3.reuse, R228, PT ;  /* 0x000000e40300720c */ /* 0x040fe40003f06270 */
[-C--:B------:R-:W-:Y:S02]  /*1dbc0*/  ISETP.GE.AND P2, PT, R3, R229.reuse, PT ;  /* 0x000000e50300720c */ /* 0x080fe40003f46270 */
[----:B------:R-:W-:Y:S02]  /*1dbd0*/  ISETP.GE.AND P5, PT, R6, R229, PT ;  /* 0x000000e50600720c */ /* 0x000fe40003fa6270 */
[----:B------:R-:W-:-:S02]  /*1dbe0*/  FSEL R3, R95, -INF , P3 ;  /* 0xff8000005f037808 */ /* 0x000fc40001800000 */
[----:B------:R-:W-:Y:S02]  /*1dbf0*/  ISETP.GE.AND P1, PT, R6, R227, PT ;  /* 0x000000e30600720c */ /* 0x000fe40003f26270 */
[----:B------:R-:W-:Y:S01]  /*1dc00*/  FSEL R248, R3, -INF , !P5 ;  /* 0xff80000003f87808 */ /* 0x000fe20006800000 */
[----:B------:R-:W-:Y:S01]  /*1dc10*/  VIADD R3, R2, 0xfffffed0 ;  /* 0xfffffed002037836 */ /* 0x000fe20000000000 */
[----:B------:R-:W-:Y:S01]  /*1dc20*/  ISETP.GE.AND P6, PT, R6, R226, PT ;  /* 0x000000e20600720c */ /* 0x000fe20003fc6270 */
[----:B------:R-:W-:Y:S01]  /*1dc30*/  VIADD R6, R2, 0xfffffec9 ;  /* 0xfffffec902067836 */ /* 0x000fe20000000000 */
[----:B------:R-:W-:Y:S02]  /*1dc40*/  FSEL R5, R93, -INF , P1 ;  /* 0xff8000005d057808 */ /* 0x000fe40000800000 */
[----:B------:R-:W-:Y:S02]  /*1dc50*/  ISETP.NE.AND P5, PT, R4, RZ, PT ;  /* 0x000000ff0400720c */ /* 0x000fe40003fa5270 */
[----:B------:R-:W-:-:S02]  /*1dc60*/  FSEL R243, R5, -INF , !P6 ;  /* 0xff80000005f37808 */ /* 0x000fc40007000000 */
[----:B------:R-:W-:Y:S02]  /*1dc70*/  FSEL R4, R26, -INF , P0 ;  /* 0xff8000001a047808 */ /* 0x000fe40000000000 */
[----:B------:R-:W-:Y:S02]  /*1dc80*/  FSEL R5, R24, -INF , P4 ;  /* 0xff80000018057808 */ /* 0x000fe40002000000 */
[----:B------:R-:W-:Y:S02]  /*1dc90*/  ISETP.GE.AND P0, PT, R3, R226, PT ;  /* 0x000000e20300720c */ /* 0x000fe40003f06270 */
[C---:B------:R-:W-:Y:S02]  /*1dca0*/  ISETP.GE.AND P1, PT, R6.reuse, R227, PT ;  /* 0x000000e30600720c */ /* 0x040fe40003f26270 */
[----:B------:R-:W-:Y:S02]  /*1dcb0*/  ISETP.GE.AND P3, PT, R6, R228, PT ;  /* 0x000000e40600720c */ /* 0x000fe40003f66270 */
[----:B------:R-:W-:Y:S01]  /*1dcc0*/  FSEL R247, R4, -INF , !P2 ;  /* 0xff80000004f77808 */ /* 0x000fe20005000000 */
[----:B------:R-:W-:Y:S01]  /*1dcd0*/  VIADD R7, R2, 0xfffffed1 ;  /* 0xfffffed102077836 */ /* 0x000fe20000000000 */
[----:B------:R-:W-:-:S02]  /*1dce0*/  FSEL R204, R5, -INF , !P5 ;  /* 0xff80000005cc7808 */ /* 0x000fc40006800000 */
[----:B------:R-:W-:Y:S02]  /*1dcf0*/  P2R R4, PR, RZ, 0x1 ;  /* 0x00000001ff047803 */ /* 0x000fe40000000000 */
[----:B------:R-:W-:Y:S02]  /*1dd00*/  ISETP.GE.AND P6, PT, R6, R226, PT ;  /* 0x000000e20600720c */ /* 0x000fe40003fc6270 */
[----:B------:R-:W-:Y:S02]  /*1dd10*/  ISETP.GE.AND P5, PT, R3, R227, PT ;  /* 0x000000e30300720c */ /* 0x000fe40003fa6270 */
[----:B------:R-:W-:Y:S02]  /*1dd20*/  FSEL R5, R25, -INF , P1 ;  /* 0xff80000019057808 */ /* 0x000fe40000800000 */
[C---:B------:R-:W-:Y:S02]  /*1dd30*/  ISETP.GE.AND P0, PT, R3.reuse, R228, PT ;  /* 0x000000e40300720c */ /* 0x040fe40003f06270 */
[----:B------:R-:W-:-:S02]  /*1dd40*/  ISETP.GE.AND P2, PT, R3, R229, PT ;  /* 0x000000e50300720c */ /* 0x000fc40003f46270 */
[----:B------:R-:W-:Y:S02]  /*1dd50*/  ISETP.GE.AND P4, PT, R6, R229, PT ;  /* 0x000000e50600720c */ /* 0x000fe40003f86270 */
[----:B------:R-:W-:Y:S02]  /*1dd60*/  FSEL R3, R27, -INF , P3 ;  /* 0xff8000001b037808 */ /* 0x000fe40001800000 */
[----:B------:R-:W-:Y:S02]  /*1dd70*/  FSEL R244, R5, -INF , !P6 ;  /* 0xff80000005f47808 */ /* 0x000fe40007000000 */
[----:B------:R-:W-:Y:S02]  /*1dd80*/  ISETP.GE.AND P6, PT, R7, R226, PT ;  /* 0x000000e20700720c */ /* 0x000fe40003fc6270 */
[----:B------:R-:W-:Y:S01]  /*1dd90*/  FSEL R246, R3, -INF , !P4 ;  /* 0xff80000003f67808 */ /* 0x000fe20006000000 */
[----:B------:R-:W-:Y:S01]  /*1dda0*/  VIADD R3, R2, 0xfffffed8 ;  /* 0xfffffed802037836 */ /* 0x000fe20000000000 */
[----:B------:R-:W-:-:S02]  /*1ddb0*/  ISETP.NE.AND P3, PT, R4, RZ, PT ;  /* 0x000000ff0400720c */ /* 0x000fc40003f65270 */
[----:B------:R-:W-:Y:S02]  /*1ddc0*/  FSEL R5, R40, -INF , P5 ;  /* 0xff80000028057808 */ /* 0x000fe40002800000 */
[----:B------:R-:W-:Y:S02]  /*1ddd0*/  ISETP.GE.AND P1, PT, R7, R227, PT ;  /* 0x000000e30700720c */ /* 0x000fe40003f26270 */
[----:B------:R-:W-:Y:S02]  /*1dde0*/  P2R R6, PR, RZ, 0x40 ;  /* 0x00000040ff067803 */ /* 0x000fe40000000000 */
[----:B------:R-:W-:Y:S02]  /*1ddf0*/  FSEL R4, R42, -INF , P0 ;  /* 0xff8000002a047808 */ /* 0x000fe40000000000 */
[----:B------:R-:W-:Y:S02]  /*1de00*/  FSEL R207, R5, -INF , !P3 ;  /* 0xff80000005cf7808 */ /* 0x000fe40005800000 */
[----:B------:R-:W-:-:S02]  /*1de10*/  ISETP.GE.AND P3, PT, R3, R226, PT ;  /* 0x000000e20300720c */ /* 0x000fc40003f66270 */
[C---:B------:R-:W-:Y:S02]  /*1de20*/  ISETP.GE.AND P4, PT, R7.reuse, R228, PT ;  /* 0x000000e40700720c */ /* 0x040fe40003f86270 */
[----:B------:R-:W-:Y:S01]  /*1de30*/  ISETP.GE.AND P6, PT, R7, R229, PT ;  /* 0x000000e50700720c */ /* 0x000fe20003fc6270 */
[----:B------:R-:W-:Y:S01]  /*1de40*/  VIADD R7, R2, 0xfffffed9 ;  /* 0xfffffed902077836 */ /* 0x000fe20000000000 */
[----:B------:R-:W-:Y:S02]  /*1de50*/  ISETP.NE.AND P0, PT, R6, RZ, PT ;  /* 0x000000ff0600720c */ /* 0x000fe40003f05270 */
[----:B------:R-:W-:Y:S02]  /*1de60*/  FSEL R5, R41, -INF , P1 ;  /* 0xff80000029057808 */ /* 0x000fe40000800000 */
[----:B------:R-:W-:Y:S02]  /*1de70*/  FSEL R249, R4, -INF , !P2 ;  /* 0xff80000004f97808 */ /* 0x000fe40005000000 */
[----:B------:R-:W-:-:S02]  /*1de80*/  P2R R4, PR, RZ, 0x8 ;  /* 0x00000008ff047803 */ /* 0x000fc40000000000 */
[C---:B------:R-:W-:Y:S02]  /*1de90*/  ISETP.GE.AND P5, PT, R3.reuse, R227, PT ;  /* 0x000000e30300720c */ /* 0x040fe40003fa6270 */
[C---:B------:R-:W-:Y:S02]  /*1dea0*/  ISETP.GE.AND P1, PT, R3.reuse, R228, PT ;  /* 0x000000e40300720c */ /* 0x040fe40003f26270 */
[----:B------:R-:W-:Y:S02]  /*1deb0*/  ISETP.GE.AND P3, PT, R3, R229, PT ;  /* 0x000000e50300720c */ /* 0x000fe40003f66270 */
[----:B------:R-:W-:Y:S02]  /*1dec0*/  FSEL R3, R43, -INF , P4 ;  /* 0xff8000002b037808 */ /* 0x000fe40002000000 */
[----:B------:R-:W-:Y:S02]  /*1ded0*/  FSEL R210, R5, -INF , !P0 ;  /* 0xff80000005d27808 */ /* 0x000fe40004000000 */
[----:B------:R-:W-:-:S02]  /*1dee0*/  ISETP.GE.AND P0, PT, R7, R226, PT ;  /* 0x000000e20700720c */ /* 0x000fc40003f06270 */
[----:B------:R-:W-:Y:S02]  /*1def0*/  FSEL R250, R3, -INF , !P6 ;  /* 0xff80000003fa7808 */ /* 0x000fe40007000000 */
[----:B------:R-:W-:Y:S02]  /*1df00*/  P2R R3, PR, RZ, 0x1 ;  /* 0x00000001ff037803 */ /* 0x000fe40000000000 */
[----:B------:R-:W-:Y:S02]  /*1df10*/  FSEL R6, R78, -INF , P1 ;  /* 0xff8000004e067808 */ /* 0x000fe40000800000 */
[----:B------:R-:W-:Y:S02]  /*1df20*/  ISETP.NE.AND P1, PT, R3, RZ, PT ;  /* 0x000000ff0300720c */ /* 0x000fe40003f25270 */
[----:B------:R-:W-:Y:S02]  /*1df30*/  FMNMX3.FTZ R3, R37, R22, R18, !PT ;  /* 0x0000001625037276 */ /* 0x000fe40007810012 */
[----:B------:R-:W-:-:S02]  /*1df40*/  ISETP.NE.AND P4, PT, R4, RZ, PT ;  /* 0x000000ff0400720c */ /* 0x000fc40003f85270 */
[----:B------:R-:W-:Y:S02]  /*1df50*/  FMNMX3.FTZ R3, R3, R15, R17, !PT ;  /* 0x0000000f03037276 */ /* 0x000fe40007810011 */
[----:B------:R-:W-:Y:S02]  /*1df60*/  FSEL R4, R76, -INF , P5 ;  /* 0xff8000004c047808 */ /* 0x000fe40002800000 */
[----:B------:R-:W-:Y:S02]  /*1df70*/  ISETP.GE.AND P2, PT, R7, R227, PT ;  /* 0x000000e30700720c */ /* 0x000fe40003f46270 */
[----:B------:R-:W-:Y:S02]  /*1df80*/  FMNMX3.FTZ R3, R3, R16, R28, !PT ;  /* 0x0000001003037276 */ /* 0x000fe4000781001c */
[----:B------:R-:W-:Y:S02]  /*1df90*/  FSEL R208, R4, -INF , !P4 ;  /* 0xff80000004d07808 */ /* 0x000fe40006000000 */
        /* <DEDUP_REMOVED lines=20> */
[----:B------:R-:W-:Y:S01]  /*1e0e0*/  VIADD R5, R2, 0xfffffee0 ;  /* 0xfffffee002057836 */ /* 0x000fe20000000000 */
[----:B------:R-:W-:Y:S02]  /*1e0f0*/  FMNMX3.FTZ R3, R3, R89, R132, !PT ;  /* 0x0000005903037276 */ /* 0x000fe40007810084 */
[----:B------:R-:W-:Y:S02]  /*1e100*/  FMNMX3.FTZ R4, R4, R85, R175, !PT ;  /* 0x0000005504047276 */ /* 0x000fe400078100af */
[----:B------:R-:W-:Y:S02]  /*1e110*/  ISETP.GE.AND P0, PT, R7, R228, PT ;  /* 0x000000e40700720c */ /* 0x000fe40003f06270 */
[----:B------:R-:W-:Y:S02]  /*1e120*/  FSEL R101, R6, -INF , !P3 ;  /* 0xff80000006657808 */ /* 0x000fe40005800000 */
[----:B------:R-:W-:-:S02]  /*1e130*/  FMNMX3.FTZ R3, R3, R91, R133, !PT ;  /* 0x0000005b03037276 */ /* 0x000fc40007810085 */
[C---:B------:R-:W-:Y:S02]  /*1e140*/  ISETP.GE.AND P4, PT, R5.reuse, R227, PT ;  /* 0x000000e30500720c */ /* 0x040fe40003f86270 */
[C---:B------:R-:W-:Y:S02]  /*1e150*/  ISETP.GE.AND P6, PT, R5.reuse, R226, PT ;  /* 0x000000e20500720c */ /* 0x040fe40003fc6270 */
[C---:B------:R-:W-:Y:S02]  /*1e160*/  ISETP.GE.AND P3, PT, R5.reuse, R228, PT ;  /* 0x000000e40500720c */ /* 0x040fe40003f66270 */
[-C--:B------:R-:W-:Y:S02]  /*1e170*/  ISETP.GE.AND P2, PT, R5, R229.reuse, PT ;  /* 0x000000e50500720c */ /* 0x080fe40003f46270 */
[----:B------:R-:W-:Y:S02]  /*1e180*/  FMNMX3.FTZ R4, R4, R88, R188, !PT ;  /* 0x0000005804047276 */ /* 0x000fe400078100bc */
[----:B------:R-:W-:-:S02]  /*1e190*/  ISETP.GE.AND P5, PT, R7, R229, PT ;  /* 0x000000e50700720c */ /* 0x000fc40003fa6270 */
[----:B------:R-:W-:Y:S02]  /*1e1a0*/  FSEL R5, R79, -INF , P0 ;  /* 0xff8000004f057808 */ /* 0x000fe40000000000 */
[----:B------:R-:W-:Y:S02]  /*1e1b0*/  FMNMX3.FTZ R3, R3, R172, R173, !PT ;  /* 0x000000ac03037276 */ /* 0x000fe400078100ad */
[----:B------:R-:W-:Y:S02]  /*1e1c0*/  FMNMX3.FTZ R4, R4, R168, R184, !PT ;  /* 0x000000a804047276 */ /* 0x000fe400078100b8 */
[----:B------:R-:W-:Y:S01]  /*1e1d0*/  FSEL R252, R5, -INF , !P5 ;  /* 0xff80000005fc7808 */ /* 0x000fe20006800000 */
[----:B------:R-:W-:Y:S01]  /*1e1e0*/  VIADD R7, R2, 0xfffffee1 ;  /* 0xfffffee102077836 */ /* 0x000fe20000000000 */
[----:B------:R-:W-:Y:S02]  /*1e1f0*/  FSEL R5, R44, -INF , P4 ;  /* 0xff8000002c057808 */ /* 0x000fe40002000000 */
[----:B------:R-:W-:-:S02]  /*1e200*/  P2R R6, PR, RZ, 0x4 ;  /* 0x00000004ff067803 */ /* 0x000fc40000000000 */
[----:B------:R-:W-:Y:S02]  /*1e210*/  FMNMX3.FTZ R3, R3, R126, R125, !PT ;  /* 0x0000007e03037276 */ /* 0x000fe4000781007d */
[----:B------:R-:W-:Y:S02]  /*1e220*/  FMNMX3.FTZ R4, R4, R170, R197, !PT ;  /* 0x000000aa04047276 */ /* 0x000fe400078100c5 */
[----:B------:R-:W-:Y:S02]  /*1e230*/  FSEL R107, R5, -INF , !P6 ;  /* 0xff800000056b7808 */ /* 0x000fe40007000000 */
[----:B------:R-:W-:Y:S01]  /*1e240*/  ISETP.NE.AND P5, PT, R6, RZ, PT ;  /* 0x000000ff0600720c */ /* 0x000fe20003fa5270 */
[----:B------:R-:W-:Y:S01]  /*1e250*/  VIADD R6, R2, 0xfffffee8 ;  /* 0xfffffee802067836 */ /* 0x000fe20000000000 */
[----:B------:R-:W-:Y:S02]  /*1e260*/  FSEL R5, R46, -INF , P3 ;  /* 0xff8000002e057808 */ /* 0x000fe40001800000 */
[----:B------:R-:W-:-:S02]  /*1e270*/  FMNMX3.FTZ R3, R3, R180, R182, !PT ;  /* 0x000000b403037276 */ /* 0x000fc400078100b6 */
[C---:B------:R-:W-:Y:S02]  /*1e280*/  ISETP.GE.AND P1, PT, R7.reuse, R227, PT ;  /* 0x000000e30700720c */ /* 0x040fe40003f26270 */
[----:B------:R-:W-:Y:S02]  /*1e290*/  FMNMX3.FTZ R4, R4, R171, R198, !PT ;  /* 0x000000ab04047276 */ /* 0x000fe400078100c6 */
[----:B------:R-:W-:Y:S02]  /*1e2a0*/  ISETP.GE.AND P0, PT, R7, R228, PT ;  /* 0x000000e40700720c */ /* 0x000fe40003f06270 */
[----:B------:R-:W-:Y:S02]  /*1e2b0*/  FSEL R231, R5, -INF , !P5 ;  /* 0xff80000005e77808 */ /* 0x000fe40006800000 */
[----:B------:R-:W-:Y:S02]  /*1e2c0*/  FMNMX3.FTZ R3, R3, R181, R183, !PT ;  /* 0x000000b503037276 */ /* 0x000fe400078100b7 */
[----:B------:R-:W-:-:S02]  /*1e2d0*/  FSEL R5, R45, -INF , P1 ;  /* 0xff8000002d057808 */ /* 0x000fc40000800000 */
[----:B------:R-:W-:Y:S02]  /*1e2e0*/  FMNMX3.FTZ R4, R4, R174, R205, !PT ;  /* 0x000000ae04047276 */ /* 0x000fe400078100cd */
[CC--:B------:R-:W-:Y:S02]  /*1e2f0*/  ISETP.GE.AND P2, PT, R7.reuse, R226.reuse, PT ;  /* 0x000000e20700720c */ /* 0x0c0fe40003f46270 */
[----:B------:R-:W-:Y:S02]  /*1e300*/  ISETP.GE.AND P4, PT, R7, R229, PT ;  /* 0x000000e50700720c */ /* 0x000fe40003f86270 */
[C---:B------:R-:W-:Y:S02]  /*1e310*/  ISETP.GE.AND P6, PT, R6.reuse, R227, PT ;  /* 0x000000e30600720c */ /* 0x040fe40003fc6270 */
[C---:B------:R-:W-:Y:S02]  /*1e320*/  ISETP.GE.AND P3, PT, R6.reuse, R226, PT ;  /* 0x000000e20600720c */ /* 0x040fe40003f66270 */
[----:B------:R-:W-:-:S02]  /*1e330*/  ISETP.GE.AND P5, PT, R6, R228, PT ;  /* 0x000000e40600720c */ /* 0x000fc40003fa6270 */
[----:B------:R-:W-:Y:S01]  /*1e340*/  ISETP.GE.AND P1, PT, R6, R229, PT ;  /* 0x000000e50600720c */ /* 0x000fe20003f26270 */
[----:B------:R-:W-:Y:S01]  /*1e350*/  VIADD R6, R2, 0xfffffee9 ;  /* 0xfffffee902067836 */ /* 0x000fe20000000000 */
[----:B------:R-:W-:Y:S02]  /*1e360*/  FSEL R7, R47, -INF , P0 ;  /* 0xff8000002f077808 */ /* 0x000fe40000000000 */
[----:B------:R-:W-:Y:S02]  /*1e370*/  FMNMX3.FTZ R3, R3, R191, R193, !PT ;  /* 0x000000bf03037276 */ /* 0x000fe400078100c1 */
[----:B------:R-:W-:Y:S02]  /*1e380*/  FMNMX3.FTZ R4, R4, R176, R206, !PT ;  /* 0x000000b004047276 */ /* 0x000fe400078100ce */
[----:B------:R-:W-:Y:S02]  /*1e390*/  P2R R13, PR, RZ, 0x2 ;  /* 0x00000002ff0d7803 */ /* 0x000fe40000000000 */
[----:B------:R-:W-:-:S02]  /*1e3a0*/  FSEL R109, R5, -INF , !P2 ;  /* 0xff800000056d7808 */ /* 0x000fc40005000000 */
[----:B------:R-:W-:Y:S02]  /*1e3b0*/  FSEL R120, R7, -INF , !P4 ;  /* 0xff80000007787808 */ /* 0x000fe40006000000 */
[C---:B------:R-:W-:Y:S02]  /*1e3c0*/  ISETP.GE.AND P0, PT, R6.reuse, R227, PT ;  /* 0x000000e30600720c */ /* 0x040fe40003f06270 */
[C---:B------:R-:W-:Y:S02]  /*1e3d0*/  ISETP.GE.AND P2, PT, R6.reuse, R226, PT ;  /* 0x000000e20600720c */ /* 0x040fe40003f46270 */
[----:B------:R-:W-:Y:S02]  /*1e3e0*/  ISETP.GE.AND P1, PT, R6, R228, PT ;  /* 0x000000e40600720c */ /* 0x000fe40003f26270 */
[----:B------:R-:W-:Y:S02]  /*1e3f0*/  FSEL R5, R48, -INF , P6 ;  /* 0xff80000030057808 */ /* 0x000fe40003000000 */
[----:B------:R-:W-:Y:S01]  /*1e400*/  ISETP.GE.AND P4, PT, R6, R229, PT ;  /* 0x000000e50600720c */ /* 0x000fe20003f86270 */
[----:B------:R-:W-:Y:S01]  /*1e410*/  VIADD R6, R2, 0xfffffef0 ;  /* 0xfffffef002067836 */ /* 0x000fe20000000000 */
[----:B------:R-:W-:-:S02]  /*1e420*/  FMNMX3.FTZ R3, R3, R192, R194, !PT ;  /* 0x000000c003037276 */ /* 0x000fc400078100c2 */
[----:B------:R-:W-:Y:S02]  /*1e430*/  FMNMX3.FTZ R4, R4, R177, R215, !PT ;  /* 0x000000b104047276 */ /* 0x000fe400078100d7 */
[----:B------:R-:W-:Y:S02]  /*1e440*/  FSEL R115, R5, -INF , !P3 ;  /* 0xff80000005737808 */ /* 0x000fe40005800000 */
[----:B------:R-:W-:Y:S02]  /*1e450*/  FMNMX3.FTZ R3, R3, R199, R202, !PT ;  /* 0x000000c703037276 */ /* 0x000fe400078100ca */
[----:B------:R-:W-:Y:S02]  /*1e460*/  P2R R12, PR, RZ, 0x10 ;  /* 0x00000010ff0c7803 */ /* 0x000fe40000000000 */
[----:B------:R-:W-:Y:S02]  /*1e470*/  FSEL R5, R49, -INF , P0 ;  /* 0xff80000031057808 */ /* 0x000fe40000000000 */
[----:B------:R-:W-:Y:S01]  /*1e480*/  FMNMX3.FTZ R4, R4, R178, R216, !PT ;  /* 0x000000b204047276 */ /* 0x000fe200078100d8 */
[----:B------:R-:W-:Y:S01]  /*1e490*/  VIADD R7, R2, 0xfffffef8 ;  /* 0xfffffef802077836 */ /* 0x000fe20000000000 */
[----:B------:R-:W-:Y:S01]  /*1e4a0*/  ISETP.GE.AND P3, PT, R6, R227, PT ;  /* 0x000000e30600720c */ /* 0x000fe20003f66270 */
[----:B------:R-:W-:Y:S01]  /*1e4b0*/  VIADD R9, R2, 0xfffffef9 ;  /* 0xfffffef902097836 */ /* 0x000fe20000000000 */
[----:B------:R-:W-:-:S02]  /*1e4c0*/  ISETP.GE.AND P4, PT, R6, R226, PT ;  /* 0x000000e20600720c */ /* 0x000fc40003f86270 */
[C---:B------:R-:W-:Y:S02]  /*1e4d0*/  ISETP.GE.AND P0, PT, R6.reuse, R228, PT ;  /* 0x000000e40600720c */ /* 0x040fe40003f06270 */
[----:B------:R-:W-:Y:S01]  /*1e4e0*/  ISETP.GE.AND P6, PT, R6, R229, PT ;  /* 0x000000e50600720c */ /* 0x000fe20003fc6270 */
[----:B------:R-:W-:Y:S01]  /*1e4f0*/  VIADD R6, R2, 0xfffffef1 ;  /* 0xfffffef102067836 */ /* 0x000fe20000000000 */
        /* <DEDUP_REMOVED lines=8> */
[----:B------:R-:W-:Y:S02]  /*1e580*/  FSEL R10, R51, -INF , P1 ;  /* 0xff800000330a7808 */ /* 0x000fe40000800000 */
        /* <DEDUP_REMOVED lines=9> */
[----:B------:R-:W-:Y:S02]  /*1e620*/  FSEL R8, R66, -INF , P0 ;  /* 0xff80000042087808 */ /* 0x000fe40000000000 */
[----:B------:R-:W-:Y:S02]  /*1e630*/  ISETP.GE.AND P0, PT, R7, R227, PT ;  /* 0x000000e30700720c */ /* 0x000fe40003f06270 */
[----:B------:R-:W-:Y:S02]  /*1e640*/  FSEL R242, R4, -INF , !P3 ;  /* 0xff80000004f27808 */ /* 0x000fe40005800000 */
[----:B------:R-:W-:-:S02]  /*1e650*/  FMNMX3.FTZ R2, R2, R235, R241, !PT ;  /* 0x000000eb02027276 */ /* 0x000fc400078100f1 */
[----:B------:R-:W-:Y:S02]  /*1e660*/  FSEL R108, R5, -INF , !P2 ;  /* 0xff800000056c7808 */ /* 0x000fe40005000000 */
[----:B------:R-:W-:Y:S02]  /*1e670*/  ISETP.GE.AND P1, PT, R9, R227, PT ;  /* 0x000000e30900720c */ /* 0x000fe40003f26270 */
[----:B------:R-:W-:Y:S02]  /*1e680*/  FMNMX3.FTZ R4, R3, R107, R109, !PT ;  /* 0x0000006b03047276 */ /* 0x000fe4000781006d */
[----:B------:R-:W-:Y:S02]  /*1e690*/  FSEL R5, R236, -INF , P0 ;  /* 0xff800000ec057808 */ /* 0x000fe40000000000 */
[----:B------:R-:W-:Y:S02]  /*1e6a0*/  FMNMX3.FTZ R2, R2, R245, R248, !PT ;  /* 0x000000f502027276 */ /* 0x000fe400078100f8 */
[----:B------:R-:W-:-:S02]  /*1e6b0*/  ISETP.GE.AND P2, PT, R7, R226, PT ;  /* 0x000000e20700720c */ /* 0x000fc40003f46270 */
[----:B------:R-:W-:Y:S02]  /*1e6c0*/  ISETP.GE.AND P0, PT, R9, R226, PT ;  /* 0x000000e20900720c */ /* 0x000fe40003f06270 */
[----:B------:R-:W-:Y:S02]  /*1e6d0*/  FSEL R3, R237, -INF , P1 ;  /* 0xff800000ed037808 */ /* 0x000fe40000800000 */
[----:B------:R-:W-:Y:S02]  /*1e6e0*/  FMNMX3.FTZ R4, R4, R115, R108, !PT ;  /* 0x0000007304047276 */ /* 0x000fe4000781006c */
[----:B------:R-:W-:Y:S02]  /*1e6f0*/  FMNMX3.FTZ R2, R2, R247, R246, !PT ;  /* 0x000000f702027276 */ /* 0x000fe400078100f6 */
[----:B------:R-:W-:Y:S02]  /*1e700*/  FSEL R236, R5, -INF , !P2 ;  /* 0xff80000005ec7808 */ /* 0x000fe40005000000 */
[----:B------:R-:W-:-:S02]  /*1e710*/  FSEL R237, R3, -INF , !P0 ;  /* 0xff80000003ed7808 */ /* 0x000fc40004000000 */
[----:B------:R-:W-:Y:S02]  /*1e720*/  FMNMX3.FTZ R4, R4, R100, R242, !PT ;  /* 0x0000006404047276 */ /* 0x000fe400078100f2 */
[----:B------:R-:W-:Y:S02]  /*1e730*/  FSEL R11, R50, -INF , P5 ;  /* 0xff800000320b7808 */ /* 0x000fe40002800000 */
[----:B------:R-:W-:Y:S02]  /*1e740*/  ISETP.GE.AND P5, PT, R6, R228, PT ;  /* 0x000000e40600720c */ /* 0x000fe40003fa6270 */
[----:B------:R-:W-:Y:S02]  /*1e750*/  FMNMX3.FTZ R3, R2, R249, R250, !PT ;  /* 0x000000f902037276 */ /* 0x000fe400078100fa */
[----:B------:R-:W-:Y:S02]  /*1e760*/  FMNMX3.FTZ R2, R4, R236, R237, !PT ;  /* 0x000000ec04027276 */ /* 0x000fe400078100ed */
[----:B------:R-:W-:-:S02]  /*1e770*/  ISETP.GE.AND P4, PT, R6, R229, PT ;  /* 0x000000e50600720c */ /* 0x000fc40003f86270 */
[----:B------:R-:W-:Y:S02]  /*1e780*/  FSEL R6, R67, -INF , P5 ;  /* 0xff80000043067808 */ /* 0x000fe40002800000 */
[----:B------:R-:W-:Y:S02]  /*1e790*/  ISETP.NE.AND P2, PT, R13, RZ, PT ;  /* 0x000000ff0d00720c */ /* 0x000fe40003f45270 */
[C---:B------:R-:W-:Y:S02]  /*1e7a0*/  ISETP.GE.AND P1, PT, R7.reuse, R228, PT ;  /* 0x000000e40700720c */ /* 0x040fe40003f26270 */
[----:B------:R-:W-:Y:S02]  /*1e7b0*/  ISETP.GE.AND P3, PT, R7, R229, PT ;  /* 0x000000e50700720c */ /* 0x000fe40003f66270 */
[----:B------:R-:W-:Y:S01]  /*1e7c0*/  ISETP.NE.AND P5, PT, R12, RZ, PT ;  /* 0x000000ff0c00720c */ /* 0x000fe20003fa5270 */
[----:B------:R-:W1:Y:S01]  /*1e7d0*/  SHFL.BFLY PT, R7, R2, 0x2, 0x1f ;  /* 0x0c401f0002077f89 */ /* 0x000e6200000e0000 */
[----:B------:R-:W-:-:S02]  /*1e7e0*/  FMNMX3.FTZ R3, R3, R101, R252, !PT ;  /* 0x0000006503037276 */ /* 0x000fc400078100fc */
[----:B------:R-:W-:Y:S02]  /*1e7f0*/  ISETP.GE.AND P0, PT, R9, R228, PT ;  /* 0x000000e40900720c */ /* 0x000fe40003f06270 */
[----:B------:R-:W-:Y:S02]  /*1e800*/  FSEL R217, R11, -INF , !P2 ;  /* 0xff8000000bd97808 */ /* 0x000fe40005000000 */
[----:B------:R-:W-:Y:S02]  /*1e810*/  FSEL R218, R10, -INF , !P5 ;  /* 0xff8000000ada7808 */ /* 0x000fe40006800000 */
[----:B------:R-:W-:Y:S02]  /*1e820*/  FMNMX3.FTZ R3, R3, R231, R120, !PT ;  /* 0x000000e703037276 */ /* 0x000fe40007810078 */
[----:B------:R-:W-:Y:S02]  /*1e830*/  FSEL R5, R238, -INF , P1 ;  /* 0xff800000ee057808 */ /* 0x000fe40000800000 */
[----:B------:R-:W-:-:S02]  /*1e840*/  FSEL R4, R239, -INF , P0 ;  /* 0xff800000ef047808 */ /* 0x000fc40000000000 */
[----:B------:R-:W-:Y:S02]  /*1e850*/  ISETP.GE.AND P2, PT, R9, R229, PT ;  /* 0x000000e50900720c */ /* 0x000fe40003f46270 */
[----:B------:R-:W-:Y:S02]  /*1e860*/  FSEL R238, R8, -INF , !P6 ;  /* 0xff80000008ee7808 */ /* 0x000fe40007000000 */
[----:B------:R-:W-:Y:S02]  /*1e870*/  FSEL R239, R6, -INF , !P4 ;  /* 0xff80000006ef7808 */ /* 0x000fe40006000000 */
[----:B------:R-:W-:Y:S02]  /*1e880*/  FMNMX3.FTZ R3, R3, R217, R218, !PT ;  /* 0x000000d903037276 */ /* 0x000fe400078100da */
[----:B------:R-:W-:Y:S02]  /*1e890*/  FSEL R123, R5, -INF , !P3 ;  /* 0xff800000057b7808 */ /* 0x000fe40005800000 */
[----:B------:R-:W-:-:S02]  /*1e8a0*/  FSEL R118, R4, -INF , !P2 ;  /* 0xff80000004767808 */ /* 0x000fc40005000000 */
        /* <DEDUP_REMOVED lines=19> */
[----:B------:R-:W3:Y:S01]  /*1e9e0*/  S2UR UR6, SR_CgaCtaId ;  /* 0x00000000000679c3 */ /* 0x000ee20000008800 */
[----:B-1----:R-:W-:-:S05]  /*1e9f0*/  FFMA.FTZ R2, R15, R0, -R9 ;  /* 0x000000000f027223 */ /* 0x002fca0000010809 */
[----:B------:R1:W-:Y:S02]  /*1ea00*/  MUFU.EX2 R105, R2 ;  /* 0x0000000200697308 */ /* 0x0003e40000000800 */
[----:B-1----:R-:W-:-:S06]  /*1ea10*/  FFMA.FTZ R2, R17, R0, -R9 ;  /* 0x0000000011027223 */ /* 0x002fcc0000010809 */
[----:B------:R1:W-:Y:S01]  /*1ea20*/  MUFU.EX2 R190, R2 ;  /* 0x0000000200be7308 */ /* 0x0003e20000000800 */
[----:B------:R-:W-:Y:S01]  /*1ea30*/  FSEL R4, R116, RZ, P1 ;  /* 0x000000ff74047208 */ /* 0x000fe20000800000 */
[----:B-1----:R-:W-:-:S06]  /*1ea40*/  FFMA.FTZ R2, R23, R0, -R3 ;  /* 0x0000000017027223 */ /* 0x002fcc0000010803 */
[----:B------:R1:W-:Y:S01]  /*1ea50*/  MUFU.EX2 R179, R2 ;  /* 0x0000000200b37308 */ /* 0x0003e20000000800 */
[----:B------:R-:W-:Y:S01]  /*1ea60*/  FADD.FTZ R4, R37, -R4 ;  /* 0x8000000425047221 */ /* 0x000fe20000010000 */
[----:B-1----:R-:W-:-:S06]  /*1ea70*/  FFMA.FTZ R2, R14, R0, -R3 ;  /* 0x000000000e027223 */ /* 0x002fcc0000010803 */
[----:B------:R1:W-:Y:S01]  /*1ea80*/  MUFU.EX2 R106, R2 ;  /* 0x00000002006a7308 */ /* 0x0003e20000000800 */
[----:B------:R-:W-:Y:S02]  /*1ea90*/  IMAD.SHL.U32 R35, R225, 0x40, RZ ;  /* 0x00000040e1237824 */ /* 0x000fe400078e00ff */
[----:B------:R-:W-:Y:S01]  /*1eaa0*/  FMUL.FTZ R4, R0, R4 ;  /* 0x0000000400047220 */ /* 0x000fe20000410000 */
[----:B-1----:R-:W-:-:S04]  /*1eab0*/  FFMA.FTZ R2, R21, R0, -R3 ;  /* 0x0000000015027223 */ /* 0x002fc80000010803 */
[----:B------:R1:W-:Y:S01]  /*1eac0*/  MUFU.EX2 R186, R2 ;  /* 0x0000000200ba7308 */ /* 0x0003e20000000800 */
[----:B------:R-:W-:Y:S01]  /*1ead0*/  UMOV UR7, 0x400 ;  /* 0x0000040000077882 */ /* 0x000fe20000000000 */
[----:B------:R-:W-:Y:S01]  /*1eae0*/  LOP3.LUT R5, R32, 0x200, R35, 0xf8, !PT ;  /* 0x0000020020057812 */ /* 0x000fe200078ef823 */
[----:B---3--:R-:W-:Y:S01]  /*1eaf0*/  ULEA UR6, UR6, UR7, 0x18 ;  /* 0x0000000706067291 */ /* 0x008fe2000f8ec0ff */
[----:B-1----:R-:W-:-:S04]  /*1eb00*/  FFMA.FTZ R2, R19, R0, -R3 ;  /* 0x0000000013027223 */ /* 0x002fc80000010803 */
[----:B------:R1:W-:Y:S01]  /*1eb10*/  MUFU.EX2 R185, R2 ;  /* 0x0000000200b97308 */ /* 0x0003e20000000800 */
[----:B------:R-:W-:-:S07]  /*1eb20*/  R2P PR, R225, 0x6 ;  /* 0x00000006e1007804 */ /* 0x000fce0000000000 */
[----:B------:R3:W4:Y:S01]  /*1eb30*/  MUFU.EX2 R35, R4 ;  /* 0x0000000400237308 */ /* 0x0007220000000800 */
[----:B-1----:R-:W-:-:S05]  /*1eb40*/  FSEL R2, R114, RZ, P0 ;  /* 0x000000ff72027208 */ /* 0x002fca0000000000 */
[----:B------:R-:W-:Y:S01]  /*1eb50*/  FADD.FTZ R2, R62, -R2 ;  /* 0x800000023e027221 */ /* 0x000fe20000010000 */
[----:B---3--:R-:W-:-:S03]  /*1eb60*/  IMAD.MOV.U32 R4, RZ, RZ, 0x20 ;  /* 0x00000020ff047424 */ /* 0x008fc600078e00ff */
[----:B------:R-:W-:Y:S01]  /*1eb70*/  FMUL.FTZ R2, R0, R2 ;  /* 0x0000000200027220 */ /* 0x000fe20000410000 */
[----:B------:R-:W-:-:S03]  /*1eb80*/  LEA R90, R5, UR6, 0x1 ;  /* 0x00000006055a7c11 */ /* 0x000fc6000f8e08ff */
[----:B------:R1:W3:Y:S01]  /*1eb90*/  MUFU.EX2 R11, R2 ;  /* 0x00000002000b7308 */ /* 0x0002e20000000800 */
[----:B------:R-:W-:Y:S01]  /*1eba0*/  IMAD.MOV.U32 R130, RZ, RZ, R80 ;  /* 0x000000ffff827224 */ /* 0x000fe200078e0050 */
[----:B------:R-:W-:Y:S01]  /*1ebb0*/  LDSM.16.MT88.4 R12, [R90+0xa000] ;  /* 0x00a000005a0c783b */ /* 0x000fe20000004200 */
[----:B-1----:R-:W-:-:S05]  /*1ebc0*/  SEL R2, R4, 0xffffffe0, !P1 ;  /* 0xffffffe004027807 */ /* 0x002fca0004800000 */
[----:B------:R-:W-:-:S05]  /*1ebd0*/  IMAD.IADD R80, R90, 0x1, R2 ;  /* 0x000000015a507824 */ /* 0x000fca00078e0202 */
[----:B------:R-:W1:Y:S01]  /*1ebe0*/  LDSM.16.MT88.4 R24, [R80+0xa000] ;  /* 0x00a000005018783b */ /* 0x000e620000004200 */
[C---:B------:R-:W-:Y:S02]  /*1ebf0*/  VIADD R8, R90.reuse, 0xa000 ;  /* 0x0000a0005a087836 */ /* 0x040fe40000000000 */
[----:B------:R-:W-:Y:S02]  /*1ec00*/  VIADD R32, R90, 0xa040 ;  /* 0x0000a0405a207836 */ /* 0x000fe40000000000 */
[----:B------:R-:W-:Y:S02]  /*1ec10*/  @P2 VIADD R32, R8, 0xffffffc0 ;  /* 0xffffffc008202836 */ /* 0x000fe40000000000 */
[----:B------:R-:W-:-:S03]  /*1ec20*/  FFMA.FTZ R8, R16, R0, -R9 ;  /* 0x0000000010087223 */ /* 0x000fc60000010809 */
[----:B------:R-:W5:Y:S01]  /*1ec30*/  LDSM.16.MT88.4 R16, [R32] ;  /* 0x000000002010783b */ /* 0x000f620000004200 */
[----:B--2---:R-:W-:Y:S01]  /*1ec40*/  F2FP.BF16.F32.PACK_AB R4, R187, R189 ;  /* 0x000000bdbb04723e */ /* 0x004fe200000010ff */
[----:B----4-:R-:W-:Y:S01]  /*1ec50*/  FMUL.FTZ R156, R156, R35 ;  /* 0x000000239c9c7220 */ /* 0x010fe20000410000 */
[----:B------:R-:W-:Y:S01]  /*1ec60*/  F2FP.BF16.F32.PACK_AB R6, R190, R105 ;  /* 0x00000069be06723e */ /* 0x000fe200000010ff */
[----:B------:R-:W-:Y:S01]  /*1ec70*/  FMUL.FTZ R157, R157, R35 ;  /* 0x000000239d9d7220 */ /* 0x000fe20000410000 */
[----:B------:R-:W-:Y:S01]  /*1ec80*/  F2FP.BF16.F32.PACK_AB R5, R106, R179 ;  /* 0x000000b36a05723e */ /* 0x000fe200000010ff */
[-C--:B---3--:R-:W-:Y:S01]  /*1ec90*/  FMUL.FTZ R158, R158, R11.reuse ;  /* 0x0000000b9e9e7220 */ /* 0x088fe20000410000 */
[----:B------:R-:W-:Y:S01]  /*1eca0*/  F2FP.BF16.F32.PACK_AB R7, R185, R186 ;  /* 0x000000bab907723e */ /* 0x000fe200000010ff */
[----:B------:R-:W-:Y:S01]  /*1ecb0*/  FMUL.FTZ R159, R159, R11 ;  /* 0x0000000b9f9f7220 */ /* 0x000fe20000410000 */
[----:B------:R-:W-:Y:S02]  /*1ecc0*/  IMAD.IADD R102, R2, 0x1, R32 ;  /* 0x0000000102667824 */ /* 0x000fe400078e0220 */
[----:B------:R-:W-:Y:S01]  /*1ecd0*/  FFMA.FTZ R2, R30, R0, -R3 ;  /* 0x000000001e027223 */ /* 0x000fe20000010803 */
[----:B------:R-:W-:-:S02]  /*1ece0*/  IMAD.MOV.U32 R128, RZ, RZ, R38 ;  /* 0x000000ffff807224 */ /* 0x000fc400078e0026 */
[----:B------:R-:W-:Y:S02]  /*1ecf0*/  IMAD.MOV.U32 R129, RZ, RZ, R36 ;  /* 0x000000ffff817224 */ /* 0x000fe400078e0024 */
[----:B------:R-:W-:Y:S02]  /*1ed00*/  IMAD.MOV.U32 R131, RZ, RZ, R39 ;  /* 0x000000ffff837224 */ /* 0x000fe400078e0027 */
[-C--:B------:R-:W-:Y:S02]  /*1ed10*/  FFMA.FTZ R10, R20, R0.reuse, -R9 ;  /* 0x00000000140a7223 */ /* 0x080fe40000010809 */
[----:B------:R-:W2:Y:S01]  /*1ed20*/  LDSM.16.MT88.4 R20, [R102] ;  /* 0x000000006614783b */ /* 0x000ea20000004200 */
[----:B-1----:R-:W-:Y:S01]  /*1ed30*/  HMMA.16816.F32.BF16 R36, R4, R24, R156 ;  /* 0x000000180424723c */ /* 0x002fe2000004189c */
[----:B------:R1:W-:Y:S01]  /*1ed40*/  MUFU.EX2 R159, R2 ;  /* 0x00000002009f7308 */ /* 0x0003e20000000800 */
        /* <DEDUP_REMOVED lines=10> */
[-C--:B------:R-:W-:Y:S01]  /*1edf0*/  FMUL.FTZ R152, R152, R35.reuse ;  /* 0x0000002398987220 */ /* 0x080fe20000410000 */
[----:B------:R-:W-:Y:S01]  /*1ee00*/  FMUL.FTZ R153, R153, R35 ;  /* 0x0000002399997220 */ /* 0x000fe20000410000 */
[----:B------:R-:W-:Y:S01]  /*1ee10*/  FMUL.FTZ R154, R154, R11 ;  /* 0x0000000b9a9a7220 */ /* 0x000fe20000410000 */
[----:B------:R3:W-:Y:S01]  /*1ee20*/  MUFU.EX2 R92, R8 ;  /* 0x00000008005c7308 */ /* 0x0007e20000000800 */
[----:B-1----:R-:W-:-:S07]  /*1ee30*/  FFMA.FTZ R2, R53, R0, -R3 ;  /* 0x0000000035027223 */ /* 0x002fce0000010803 */
[----:B------:R1:W-:Y:S01]  /*1ee40*/  MUFU.EX2 R157, R2 ;  /* 0x00000002009d7308 */ /* 0x0003e20000000800 */
[----:B------:R-:W-:Y:S01]  /*1ee50*/  FMUL.FTZ R155, R155, R11 ;  /* 0x0000000b9b9b7220 */ /* 0x000fe20000410000 */
[-C--:B------:R-:W-:Y:S01]  /*1ee60*/  FMUL.FTZ R148, R148, R35.reuse ;  /* 0x0000002394947220 */ /* 0x080fe20000410000 */
[-C--:B---3--:R-:W-:Y:S01]  /*1ee70*/  FFMA.FTZ R8, R28, R0.reuse, -R9 ;  /* 0x000000001c087223 */ /* 0x088fe20000010809 */
[----:B------:R-:W-:Y:S01]  /*1ee80*/  FMUL.FTZ R149, R149, R35 ;  /* 0x0000002395957220 */ /* 0x000fe20000410000 */
[-C--:B------:R-:W-:Y:S01]  /*1ee90*/  FMUL.FTZ R150, R150, R11.reuse ;  /* 0x0000000b96967220 */ /* 0x080fe20000410000 */
[----:B------:R-:W-:Y:S01]  /*1eea0*/  FMUL.FTZ R151, R151, R11 ;  /* 0x0000000b97977220 */ /* 0x000fe20000410000 */
[-C--:B------:R-:W-:Y:S01]  /*1eeb0*/  FMUL.FTZ R144, R144, R35.reuse ;  /* 0x0000002390907220 */ /* 0x080fe20000410000 */
[----:B------:R-:W-:Y:S01]  /*1eec0*/  FMUL.FTZ R145, R145, R35 ;  /* 0x0000002391917220 */ /* 0x000fe20000410000 */
[-C--:B------:R-:W-:Y:S01]  /*1eed0*/  FMUL.FTZ R146, R146, R11.reuse ;  /* 0x0000000b92927220 */ /* 0x080fe20000410000 */
[----:B-1----:R-:W-:Y:S01]  /*1eee0*/  FFMA.FTZ R2, R55, R0, -R3 ;  /* 0x0000000037027223 */ /* 0x002fe20000010803 */
[----:B------:R-:W-:-:S03]  /*1eef0*/  FMUL.FTZ R147, R147, R11 ;  /* 0x0000000b93937220 */ /* 0x000fc60000410000 */
[----:B------:R1:W-:Y:S01]  /*1ef00*/  MUFU.EX2 R156, R2 ;  /* 0x00000002009c7308 */ /* 0x0003e20000000800 */
[C---:B------:R-:W-:Y:S07]  /*1ef10*/  HMMA.16816.F32.BF16 R48, R4.reuse, R14, R160 ;  /* 0x0000000e0430723c */ /* 0x040fee00000418a0 */
[----:B------:R3:W4:Y:S01]  /*1ef20*/  MUFU.EX2 R161, R8 ;  /* 0x0000000800a17308 */ /* 0x0007220000000800 */
[----:B------:R-:W-:Y:S01]  /*1ef30*/  HMMA.16816.F32.BF16 R40, R4, R12, R164 ;  /* 0x0000000c0428723c */ /* 0x000fe200000418a4 */
[----:B------:R-:W-:Y:S01]  /*1ef40*/  LDSM.16.MT88.4 R12, [R102+0x800] ;  /* 0x00080000660c783b */ /* 0x000fe20000004200 */
[----:B-1----:R-:W-:-:S06]  /*1ef50*/  FFMA.FTZ R2, R33, R0, -R9 ;  /* 0x0000000021027223 */ /* 0x002fcc0000010809 */
[C---:B------:R-:W-:Y:S01]  /*1ef60*/  HMMA.16816.F32.BF16 R44, R4.reuse, R26, R152 ;  /* 0x0000001a042c723c */ /* 0x040fe20000041898 */
[----:B------:R-:W-:Y:S01]  /*1ef70*/  LDSM.16.MT88.4 R24, [R80+0xa800] ;  /* 0x00a800005018783b */ /* 0x000fe20000004200 */
[----:B------:R1:W-:Y:S01]  /*1ef80*/  MUFU.EX2 R94, R2 ;  /* 0x00000002005e7308 */ /* 0x0003e20000000800 */
[-CC-:B---3--:R-:W-:Y:S02]  /*1ef90*/  FFMA.FTZ R8, R29, R0.reuse, -R9.reuse ;  /* 0x000000001d087223 */ /* 0x188fe40000010809 */
[----:B------:R-:W3:Y:S03]  /*1efa0*/  LDSM.16.MT88.4 R28, [R90+0xa800] ;  /* 0x00a800005a1c783b */ /* 0x000ee60000004200 */
[----:B-----5:R-:W-:Y:S01]  /*1efb0*/  HMMA.16816.F32.BF16 R64, R4, R16, R148 ;  /* 0x000000100440723c */ /* 0x020fe20000041894 */
[----:B-1----:R-:W-:-:S07]  /*1efc0*/  FFMA.FTZ R2, R56, R0, -R9 ;  /* 0x0000000038027223 */ /* 0x002fce0000010809 */
[----:B------:R-:W-:Y:S01]  /*1efd0*/  HMMA.16816.F32.BF16 R144, R4, R18, R144 ;  /* 0x000000120490723c */ /* 0x000fe20000041890 */
[----:B------:R-:W1:Y:S01]  /*1efe0*/  LDSM.16.MT88.4 R16, [R32+0x800] ;  /* 0x000800002010783b */ /* 0x000e620000004200 */
        /* <DEDUP_REMOVED lines=8> */
[----:B-----5:R-:W-:-:S04]  /*1f070*/  FFMA.FTZ R2, R34, R0, -R9 ;  /* 0x0000000022027223 */ /* 0x020fc80000010809 */
[----:B------:R5:W-:Y:S01]  /*1f080*/  MUFU.EX2 R96, R2 ;  /* 0x0000000200607308 */ /* 0x000be20000000800 */
[----:B------:R-:W-:Y:S01]  /*1f090*/  FMUL.FTZ R139, R139, R11 ;  /* 0x0000000b8b8b7220 */ /* 0x000fe20000410000 */
[----:B--2---:R-:W-:Y:S06]  /*1f0a0*/  HMMA.16816.F32.BF16 R140, R4, R20, R140 ;  /* 0x00000014048c723c */ /* 0x004fec000004188c */
[----:B------:R-:W-:Y:S01]  /*1f0b0*/  MUFU.EX2 R95, R10 ;  /* 0x0000000a005f7308 */ /* 0x000fe20000000800 */
[----:B-----5:R-:W-:-:S07]  /*1f0c0*/  FFMA.FTZ R2, R57, R0, -R9 ;  /* 0x0000000039027223 */ /* 0x020fce0000010809 */
[----:B------:R-:W2:Y:S08]  /*1f0d0*/  MUFU.EX2 R160, R8 ;  /* 0x0000000800a07308 */ /* 0x000eb00000000800 */
[----:B------:R5:W1:Y:S01]  /*1f0e0*/  MUFU.EX2 R154, R2 ;  /* 0x00000002009a7308 */ /* 0x000a620000000800 */
[----:B------:R-:W-:Y:S01]  /*1f0f0*/  HMMA.16816.F32.BF16 R20, R4, R22, R136 ;  /* 0x000000160414723c */ /* 0x000fe20000041888 */
[----:B-----5:R-:W-:-:S06]  /*1f100*/  FFMA.FTZ R2, R58, R0, -R3 ;  /* 0x000000003a027223 */ /* 0x020fcc0000010803 */
[----:B------:R5:W-:Y:S01]  /*1f110*/  MUFU.EX2 R153, R2 ;  /* 0x0000000200997308 */ /* 0x000be20000000800 */
[----:B----4-:R-:W-:Y:S02]  /*1f120*/  F2FP.BF16.F32.PACK_AB R4, R161, R92 ;  /* 0x0000005ca104723e */ /* 0x010fe400000010ff */
[----:B--2---:R-:W-:Y:S01]  /*1f130*/  F2FP.BF16.F32.PACK_AB R6, R160, R95 ;  /* 0x0000005fa006723e */ /* 0x004fe200000010ff */
[----:B-----5:R-:W-:-:S04]  /*1f140*/  FFMA.FTZ R2, R69, R0, -R3 ;  /* 0x0000000045027223 */ /* 0x020fc80000010803 */
        /* <DEDUP_REMOVED lines=8> */
[C---:B------:R-:W-:Y:S01]  /*1f1d0*/  HMMA.16816.F32.BF16 R48, R4.reuse, R30, R48 ;  /* 0x0000001e0430723c */ /* 0x040fe20000041830 */
[----:B------:R-:W5:Y:S07]  /*1f1e0*/  LDSM.16.MT88.4 R28, [R90+0xb000] ;  /* 0x00b000005a1c783b */ /* 0x000f6e0000004200 */
[----:B------:R-:W-:Y:S01]  /*1f1f0*/  HMMA.16816.F32.BF16 R140, R4, R12, R140 ;  /* 0x0000000c048c723c */ /* 0x000fe2000004188c */
[----:B--2---:R-:W-:-:S07]  /*1f200*/  FFMA.FTZ R2, R52, R0, -R9 ;  /* 0x0000000034027223 */ /* 0x004fce0000010809 */
[C---:B------:R-:W-:Y:S01]  /*1f210*/  HMMA.16816.F32.BF16 R20, R4.reuse, R14, R20 ;  /* 0x0000000e0414723c */ /* 0x040fe20000041814 */
[----:B------:R-:W2:Y:S01]  /*1f220*/  LDSM.16.MT88.4 R12, [R102+0x1000] ;  /* 0x00100000660c783b */ /* 0x000ea20000004200 */
[----:B------:R1:W-:Y:S06]  /*1f230*/  MUFU.EX2 R93, R2 ;  /* 0x00000002005d7308 */ /* 0x0003ec0000000800 */
[C---:B------:R-:W-:Y:S08]  /*1f240*/  HMMA.16816.F32.BF16 R36, R4.reuse, R24, R36 ;  /* 0x000000180424723c */ /* 0x040ff00000041824 */
[----:B------:R-:W-:Y:S01]  /*1f250*/  HMMA.16816.F32.BF16 R44, R4, R26, R44 ;  /* 0x0000001a042c723c */ /* 0x000fe2000004182c */
[----:B------:R-:W2:Y:S01]  /*1f260*/  LDSM.16.MT88.4 R24, [R80+0xb000] ;  /* 0x00b000005018783b */ /* 0x000ea20000004200 */
[----:B-1----:R-:W-:-:S04]  /*1f270*/  FFMA.FTZ R2, R72, R0, -R9 ;  /* 0x0000000048027223 */ /* 0x002fc80000010809 */
[----:B------:R1:W2:Y:S02]  /*1f280*/  MUFU.EX2 R150, R2 ;  /* 0x0000000200967308 */ /* 0x0002a40000000800 */
[C---:B------:R-:W-:Y:S08]  /*1f290*/  HMMA.16816.F32.BF16 R64, R4.reuse, R16, R64 ;  /* 0x000000100440723c */ /* 0x040ff00000041840 */
[----:B------:R-:W-:Y:S01]  /*1f2a0*/  HMMA.16816.F32.BF16 R76, R4, R18, R144 ;  /* 0x00000012044c723c */ /* 0x000fe20000041890 */
[----:B------:R-:W2:Y:S01]  /*1f2b0*/  LDSM.16.MT88.4 R16, [R32+0x1000] ;  /* 0x001000002010783b */ /* 0x000ea20000004200 */
[----:B-1----:R-:W-:-:S04]  /*1f2c0*/  FFMA.FTZ R2, R54, R0, -R9 ;  /* 0x0000000036027223 */ /* 0x002fc80000010809 */
[----:B------:R1:W-:Y:S02]  /*1f2d0*/  MUFU.EX2 R98, R2 ;  /* 0x0000000200627308 */ /* 0x0003e40000000800 */
[----:B-1----:R-:W-:-:S06]  /*1f2e0*/  FFMA.FTZ R2, R73, R0, -R9 ;  /* 0x0000000049027223 */ /* 0x002fcc0000010809 */
[----:B------:R1:W2:Y:S02]  /*1f2f0*/  MUFU.EX2 R148, R2 ;  /* 0x0000000200947308 */ /* 0x0002a40000000800 */
[----:B-1----:R-:W-:-:S06]  /*1f300*/  FFMA.FTZ R2, R82, R0, -R3 ;  /* 0x0000000052027223 */ /* 0x002fcc0000010803 */
[----:B------:R1:W-:Y:S01]  /*1f310*/  MUFU.EX2 R147, R2 ;  /* 0x0000000200937308 */ /* 0x0003e20000000800 */
[----:B------:R-:W-:Y:S01]  /*1f320*/  F2FP.BF16.F32.PACK_AB R4, R155, R94 ;  /* 0x0000005e9b04723e */ /* 0x000fe200000010ff */
[----:B-1----:R-:W-:-:S06]  /*1f330*/  FFMA.FTZ R2, R84, R0, -R3 ;  /* 0x0000000054027223 */ /* 0x002fcc0000010803 */
[----:B------:R1:W2:Y:S01]  /*1f340*/  MUFU.EX2 R146, R2 ;  /* 0x0000000200927308 */ /* 0x0002a20000000800 */
[----:B------:R-:W-:Y:S02]  /*1f350*/  F2FP.BF16.F32.PACK_AB R6, R154, R96 ;  /* 0x000000609a06723e */ /* 0x000fe400000010ff */
[----:B----4-:R-:W-:Y:S02]  /*1f360*/  F2FP.BF16.F32.PACK_AB R5, R152, R153 ;  /* 0x000000999805723e */ /* 0x010fe400000010ff */
[----:B---3--:R-:W-:Y:S01]  /*1f370*/  F2FP.BF16.F32.PACK_AB R7, R149, R151 ;  /* 0x000000979507723e */ /* 0x008fe200000010ff */
[----:B-1----:R-:W-:-:S04]  /*1f380*/  FFMA.FTZ R2, R75, R0, -R3 ;  /* 0x000000004b027223 */ /* 0x002fc80000010803 */
[----:B------:R1:W-:Y:S02]  /*1f390*/  MUFU.EX2 R145, R2 ;  /* 0x0000000200917308 */ /* 0x0003e40000000800 */
[----:B-----5:R-:W-:Y:S01]  /*1f3a0*/  HMMA.16816.F32.BF16 R52, R4, R30, R48 ;  /* 0x0000001e0434723c */ /* 0x020fe20000041830 */
[----:B-1----:R-:W-:-:S05]  /*1f3b0*/  FFMA.FTZ R2, R83, R0, -R3 ;  /* 0x0000000053027223 */ /* 0x002fca0000010803 */
[----:B------:R1:W3:Y:S02]  /*1f3c0*/  MUFU.EX2 R144, R2 ;  /* 0x0000000200907308 */ /* 0x0002e40000000800 */
[C---:B------:R-:W-:Y:S01]  /*1f3d0*/  HMMA.16816.F32.BF16 R56, R4.reuse, R28, R40 ;  /* 0x0000001c0438723c */ /* 0x040fe20000041828 */
[----:B------:R-:W4:Y:S07]  /*1f3e0*/  LDSM.16.MT88.4 R28, [R90+0xb800] ;  /* 0x00b800005a1c783b */ /* 0x000f2e0000004200 */
[----:B--2---:R-:W-:Y:S01]  /*1f3f0*/  HMMA.16816.F32.BF16 R48, R4, R12, R140 ;  /* 0x0000000c0430723c */ /* 0x004fe2000004188c */
[----:B-1----:R-:W-:-:S04]  /*1f400*/  FFMA.FTZ R2, R63, R0, -R9 ;  /* 0x000000003f027223 */ /* 0x002fc80000010809 */
[----:B------:R1:W-:Y:S03]  /*1f410*/  MUFU.EX2 R72, R2 ;  /* 0x0000000200487308 */ /* 0x0003e60000000800 */
[C---:B------:R-:W-:Y:S08]  /*1f420*/  HMMA.16816.F32.BF16 R40, R4.reuse, R24, R36 ;  /* 0x000000180428723c */ /* 0x040ff00000041824 */
[----:B------:R-:W-:Y:S01]  /*1f430*/  HMMA.16816.F32.BF16 R36, R4, R26, R44 ;  /* 0x0000001a0424723c */ /* 0x000fe2000004182c */
[----:B------:R-:W2:Y:S01]  /*1f440*/  LDSM.16.MT88.4 R24, [R80+0xb800] ;  /* 0x00b800005018783b */ /* 0x000ea20000004200 */
[----:B-1----:R-:W-:-:S06]  /*1f450*/  FFMA.FTZ R2, R86, R0, -R9 ;  /* 0x0000000056027223 */ /* 0x002fcc0000010809 */
[C---:B------:R-:W-:Y:S01]  /*1f460*/  HMMA.16816.F32.BF16 R64, R4.reuse, R16, R64 ;  /* 0x000000100440723c */ /* 0x040fe20000041840 */
[----:B------:R1:W5:Y:S07]  /*1f470*/  MUFU.EX2 R140, R2 ;  /* 0x00000002008c7308 */ /* 0x00036e0000000800 */
[C---:B------:R-:W-:Y:S01]  /*1f480*/  HMMA.16816.F32.BF16 R76, R4.reuse, R18, R76 ;  /* 0x00000012044c723c */ /* 0x040fe2000004184c */
[----:B------:R-:W5:Y:S07]  /*1f490*/  LDSM.16.MT88.4 R16, [R32+0x1800] ;  /* 0x001800002010783b */ /* 0x000f6e0000004200 */
[----:B------:R-:W-:Y:S01]  /*1f4a0*/  HMMA.16816.F32.BF16 R20, R4, R14, R20 ;  /* 0x0000000e0414723c */ /* 0x000fe20000041814 */
[----:B------:R-:W5:Y:S01]  /*1f4b0*/  LDSM.16.MT88.4 R12, [R102+0x1800] ;  /* 0x00180000660c783b */ /* 0x000f620000004200 */
[----:B-1----:R-:W-:-:S04]  /*1f4c0*/  FFMA.FTZ R2, R68, R0, -R9 ;  /* 0x0000000044027223 */ /* 0x002fc80000010809 */
[----:B------:R1:W-:Y:S02]  /*1f4d0*/  MUFU.EX2 R83, R2 ;  /* 0x0000000200537308 */ /* 0x0003e40000000800 */
[----:B-1----:R-:W-:-:S06]  /*1f4e0*/  FFMA.FTZ R2, R87, R0, -R9 ;  /* 0x0000000057027223 */ /* 0x002fcc0000010809 */
        /* <DEDUP_REMOVED lines=10> */
[----:B---3--:R-:W-:Y:S01]  /*1f590*/  F2FP.BF16.F32.PACK_AB R7, R144, R145 ;  /* 0x000000919007723e */ /* 0x008fe200000010ff */
[----:B-1----:R-:W-:-:S04]  /*1f5a0*/  FFMA.FTZ R2, R133, R0, -R3 ;  /* 0x0000000085027223 */ /* 0x002fc80000010803 */
[----:B------:R1:W3:Y:S02]  /*1f5b0*/  MUFU.EX2 R136, R2 ;  /* 0x0000000200887308 */ /* 0x0002e40000000800 */
        /* <DEDUP_REMOVED lines=10> */
[C---:B-----5:R-:W-:Y:S08]  /*1f660*/  HMMA.16816.F32.BF16 R64, R4.reuse, R16, R64 ;  /* 0x000000100440723c */ /* 0x060ff00000041840 */
[----:B------:R-:W-:Y:S01]  /*1f670*/  HMMA.16816.F32.BF16 R76, R4, R18, R76 ;  /* 0x00000012044c723c */ /* 0x000fe2000004184c */
[----:B------:R-:W5:Y:S01]  /*1f680*/  LDSM.16.MT88.4 R16, [R32+0x2000] ;  /* 0x002000002010783b */ /* 0x000f620000004200 */
[----:B--2---:R-:W-:-:S06]  /*1f690*/  FFMA.FTZ R2, R74, R0, -R9 ;  /* 0x000000004a027223 */ /* 0x004fcc0000010809 */
[C---:B------:R-:W-:Y:S01]  /*1f6a0*/  HMMA.16816.F32.BF16 R48, R4.reuse, R12, R48 ;  /* 0x0000000c0430723c */ /* 0x040fe20000041830 */
[----:B------:R2:W-:Y:S07]  /*1f6b0*/  MUFU.EX2 R73, R2 ;  /* 0x0000000200497308 */ /* 0x0005ee0000000800 */
[----:B------:R-:W-:Y:S01]  /*1f6c0*/  HMMA.16816.F32.BF16 R20, R4, R14, R20 ;  /* 0x0000000e0414723c */ /* 0x000fe20000041814 */
[----:B------:R-:W5:Y:S01]  /*1f6d0*/  LDSM.16.MT88.4 R12, [R102+0x2000] ;  /* 0x00200000660c783b */ /* 0x000f620000004200 */
[----:B--2---:R-:W-:-:S04]  /*1f6e0*/  FFMA.FTZ R2, R124, R0, -R9 ;  /* 0x000000007c027223 */ /* 0x004fc80000010809 */
[----:B------:R2:W5:Y:S01]  /*1f6f0*/  MUFU.EX2 R132, R2 ;  /* 0x0000000200847308 */ /* 0x0005620000000800 */
[----:B------:R-:W-:Y:S02]  /*1f700*/  IMAD.MOV.U32 R84, RZ, RZ, R131 ;  /* 0x000000ffff547224 */ /* 0x000fe400078e0083 */
[----:B------:R-:W-:Y:S02]  /*1f710*/  IMAD.MOV.U32 R121, RZ, RZ, R130 ;  /* 0x000000ffff797224 */ /* 0x000fe400078e0082 */
[----:B--2---:R-:W-:-:S04]  /*1f720*/  FFMA.FTZ R2, R172, R0, -R3 ;  /* 0x00000000ac027223 */ /* 0x004fc80000010803 */
[----:B------:R2:W-:Y:S01]  /*1f730*/  MUFU.EX2 R62, R2 ;  /* 0x00000002003e7308 */ /* 0x0005e20000000800 */
[----:B------:R-:W-:Y:S02]  /*1f740*/  IMAD.MOV.U32 R122, RZ, RZ, R129 ;  /* 0x000000ffff7a7224 */ /* 0x000fe400078e0081 */
[----:B--2---:R-:W-:-:S05]  /*1f750*/  FFMA.FTZ R2, R173, R0, -R3 ;  /* 0x00000000ad027223 */ /* 0x004fca0000010803 */
[----:B------:R2:W5:Y:S01]  /*1f760*/  MUFU.EX2 R131, R2 ;  /* 0x0000000200837308 */ /* 0x0005620000000800 */
[----:B------:R-:W-:Y:S01]  /*1f770*/  F2FP.BF16.F32.PACK_AB R4, R140, R72 ;  /* 0x000000488c04723e */ /* 0x000fe200000010ff */
[----:B--2---:R-:W-:-:S06]  /*1f780*/  FFMA.FTZ R2, R126, R0, -R3 ;  /* 0x000000007e027223 */ /* 0x004fcc0000010803 */
[----:B------:R2:W-:Y:S01]  /*1f790*/  MUFU.EX2 R130, R2 ;  /* 0x0000000200827308 */ /* 0x0005e20000000800 */
[----:B------:R-:W-:Y:S02]  /*1f7a0*/  F2FP.BF16.F32.PACK_AB R6, R139, R83 ;  /* 0x000000538b06723e */ /* 0x000fe400000010ff */
[----:B------:R-:W-:Y:S02]  /*1f7b0*/  F2FP.BF16.F32.PACK_AB R5, R138, R63 ;  /* 0x0000003f8a05723e */ /* 0x000fe400000010ff */
[----:B---3--:R-:W-:Y:S01]  /*1f7c0*/  F2FP.BF16.F32.PACK_AB R7, R136, R137 ;  /* 0x000000898807723e */ /* 0x008fe200000010ff */
[----:B--2---:R-:W-:-:S04]  /*1f7d0*/  FFMA.FTZ R2, R125, R0, -R3 ;  /* 0x000000007d027223 */ /* 0x004fc80000010803 */
[----:B------:R2:W3:Y:S01]  /*1f7e0*/  MUFU.EX2 R129, R2 ;  /* 0x0000000200817308 */ /* 0x0004e20000000800 */
[----:B------:R-:W-:Y:S01]  /*1f7f0*/  IMAD.MOV.U32 R117, RZ, RZ, R128 ;  /* 0x000000ffff757224 */ /* 0x000fe200078e0080 */
        /* <DEDUP_REMOVED lines=10> */
[C---:B-----5:R-:W-:Y:S08]  /*1f8a0*/  HMMA.16816.F32.BF16 R64, R4.reuse, R16, R64 ;  /* 0x000000100440723c */ /* 0x060ff00000041840 */
[----:B------:R-:W-:Y:S01]  /*1f8b0*/  HMMA.16816.F32.BF16 R76, R4, R18, R76 ;  /* 0x00000012044c723c */ /* 0x000fe2000004184c */
[----:B------:R-:W5:Y:S01]  /*1f8c0*/  LDSM.16.MT88.4 R16, [R32+0x2800] ;  /* 0x002800002010783b */ /* 0x000f620000004200 */
[----:B--2---:R-:W-:-:S04]  /*1f8d0*/  FFMA.FTZ R2, R85, R0, -R9 ;  /* 0x0000000055027223 */ /* 0x004fc80000010809 */
[----:B------:R2:W-:Y:S02]  /*1f8e0*/  MUFU.EX2 R8, R2 ;  /* 0x0000000200087308 */ /* 0x0005e40000000800 */
[C---:B------:R-:W-:Y:S08]  /*1f8f0*/  HMMA.16816.F32.BF16 R48, R4.reuse, R12, R48 ;  /* 0x0000000c0430723c */ /* 0x040ff00000041830 */
[----:B------:R-:W-:Y:S01]  /*1f900*/  HMMA.16816.F32.BF16 R20, R4, R14, R20 ;  /* 0x0000000e0414723c */ /* 0x000fe20000041814 */
[----:B------:R-:W5:Y:S01]  /*1f910*/  LDSM.16.MT88.4 R12, [R102+0x2800] ;  /* 0x00280000660c783b */ /* 0x000f620000004200 */
[----:B--2---:R-:W-:-:S04]  /*1f920*/  FFMA.FTZ R2, R175, R0, -R9 ;  /* 0x00000000af027223 */ /* 0x004fc80000010809 */
[----:B------:R2:W5:Y:S02]  /*1f930*/  MUFU.EX2 R127, R2 ;  /* 0x00000002007f7308 */ /* 0x0005640000000800 */
[----:B--2---:R-:W-:-:S06]  /*1f940*/  FFMA.FTZ R2, R180, R0, -R3 ;  /* 0x00000000b4027223 */ /* 0x004fcc0000010803 */
[----:B------:R2:W-:Y:S02]  /*1f950*/  MUFU.EX2 R34, R2 ;  /* 0x0000000200227308 */ /* 0x0005e40000000800 */
[----:B--2---:R-:W-:-:S06]  /*1f960*/  FFMA.FTZ R2, R182, R0, -R3 ;  /* 0x00000000b6027223 */ /* 0x004fcc0000010803 */
        /* <DEDUP_REMOVED lines=13> */
[----:B------:R-:W-:Y:S01]  /*1fa40*/  HMMA.16816.F32.BF16 R68, R4, R30, R68 ;  /* 0x0000001e0444723c */ /* 0x000fe20000041844 */
[----:B------:R-:W4:Y:S01]  /*1fa50*/  LDSM.16.MT88.4 R28, [R90+0xd000] ;  /* 0x00d000005a1c783b */ /* 0x000f220000004200 */
[----:B------:R-:W-:-:S06]  /*1fa60*/  IMAD.MOV.U32 R180, RZ, RZ, R117 ;  /* 0x000000ffffb47224 */ /* 0x000fcc00078e0075 */
[----:B-1----:R-:W-:Y:S01]  /*1fa70*/  HMMA.16816.F32.BF16 R40, R4, R24, R40 ;  /* 0x000000180428723c */ /* 0x002fe20000041828 */
[----:B--2---:R-:W-:-:S04]  /*1fa80*/  FFMA.FTZ R2, R188, R0, -R9 ;  /* 0x00000000bc027223 */ /* 0x004fc80000010809 */
[----:B------:R1:W2:Y:S03]  /*1fa90*/  MUFU.EX2 R123, R2 ;  /* 0x00000002007b7308 */ /* 0x0002a60000000800 */
[----:B------:R-:W-:Y:S01]  /*1faa0*/  HMMA.16816.F32.BF16 R36, R4, R26, R36 ;  /* 0x0000001a0424723c */ /* 0x000fe20000041824 */
[----:B------:R-:W2:Y:S01]  /*1fab0*/  LDSM.16.MT88.4 R24, [R80+0xd000] ;  /* 0x00d000005018783b */ /* 0x000ea20000004200 */
[----:B------:R-:W-:-:S06]  /*1fac0*/  IMAD.MOV.U32 R117, RZ, RZ, R122 ;  /* 0x000000ffff757224 */ /* 0x000fcc00078e007a */
[----:B-----5:R-:W-:Y:S01]  /*1fad0*/  HMMA.16816.F32.BF16 R64, R4, R16, R64 ;  /* 0x000000100440723c */ /* 0x020fe20000041840 */
[----:B-1----:R-:W-:-:S07]  /*1fae0*/  FFMA.FTZ R2, R168, R0, -R9 ;  /* 0x00000000a8027223 */ /* 0x002fce0000010809 */
[C---:B------:R-:W-:Y:S01]  /*1faf0*/  HMMA.16816.F32.BF16 R76, R4.reuse, R18, R76 ;  /* 0x00000012044c723c */ /* 0x040fe2000004184c */
[----:B------:R-:W1:Y:S01]  /*1fb00*/  LDSM.16.MT88.4 R16, [R32+0x3000] ;  /* 0x003000002010783b */ /* 0x000e620000004200 */
[----:B------:R5:W-:Y:S06]  /*1fb10*/  MUFU.EX2 R167, R2 ;  /* 0x0000000200a77308 */ /* 0x000bec0000000800 */
[----:B------:R-:W-:Y:S01]  /*1fb20*/  HMMA.16816.F32.BF16 R48, R4, R12, R48 ;  /* 0x0000000c0430723c */ /* 0x000fe20000041830 */
[----:B------:R-:W-:-:S07]  /*1fb30*/  IMAD.MOV.U32 R183, RZ, RZ, R33 ;  /* 0x000000ffffb77224 */ /* 0x000fce00078e0021 */
[----:B------:R-:W-:Y:S01]  /*1fb40*/  HMMA.16816.F32.BF16 R20, R4, R14, R20 ;  /* 0x0000000e0414723c */ /* 0x000fe20000041814 */
[----:B------:R-:W1:Y:S01]  /*1fb50*/  LDSM.16.MT88.4 R12, [R102+0x3000] ;  /* 0x00300000660c783b */ /* 0x000e620000004200 */
[----:B-----5:R-:W-:-:S04]  /*1fb60*/  FFMA.FTZ R2, R184, R0, -R9 ;  /* 0x00000000b8027223 */ /* 0x020fc80000010809 */
[----:B------:R5:W1:Y:S01]  /*1fb70*/  MUFU.EX2 R122, R2 ;  /* 0x00000002007a7308 */ /* 0x000a620000000800 */
[----:B------:R-:W-:Y:S02]  /*1fb80*/  IMAD.MOV.U32 R182, RZ, RZ, R118 ;  /* 0x000000ffffb67224 */ /* 0x000fe400078e0076 */
[----:B------:R-:W-:Y:S02]  /*1fb90*/  IMAD.MOV.U32 R118, RZ, RZ, R121 ;  /* 0x000000ffff767224 */ /* 0x000fe400078e0079 */
[----:B-----5:R-:W-:-:S04]  /*1fba0*/  FFMA.FTZ R2, R191, R0, -R3 ;  /* 0x00000000bf027223 */ /* 0x020fc80000010803 */
[----:B------:R5:W-:Y:S02]  /*1fbb0*/  MUFU.EX2 R33, R2 ;  /* 0x0000000200217308 */ /* 0x000be40000000800 */
[----:B-----5:R-:W-:-:S06]  /*1fbc0*/  FFMA.FTZ R2, R193, R0, -R3 ;  /* 0x00000000c1027223 */ /* 0x020fcc0000010803 */
[----:B------:R5:W1:Y:S02]  /*1fbd0*/  MUFU.EX2 R121, R2 ;  /* 0x0000000200797308 */ /* 0x000a640000000800 */
[----:B-----5:R-:W-:Y:S01]  /*1fbe0*/  FFMA.FTZ R2, R192, R0, -R3 ;  /* 0x00000000c0027223 */ /* 0x020fe20000010803 */
[----:B------:R-:W-:-:S05]  /*1fbf0*/  IMAD.MOV.U32 R192, RZ, RZ, R120 ;  /* 0x000000ffffc07224 */ /* 0x000fca00078e0078 */
[----:B------:R5:W-:Y:S01]  /*1fc00*/  MUFU.EX2 R120, R2 ;  /* 0x0000000200787308 */ /* 0x000be20000000800 */
[----:B------:R-:W-:Y:S01]  /*1fc10*/  F2FP.BF16.F32.PACK_AB R4, R128, R10 ;  /* 0x0000000a8004723e */ /* 0x000fe200000010ff */
[----:B------:R-:W-:Y:S01]  /*1fc20*/  IMAD.MOV.U32 R113, RZ, RZ, R118 ;  /* 0x000000ffff717224 */ /* 0x000fe200078e0076 */
[----:B------:R-:W-:Y:S02]  /*1fc30*/  F2FP.BF16.F32.PACK_AB R6, R127, R8 ;  /* 0x000000087f06723e */ /* 0x000fe400000010ff */
[----:B------:R-:W-:Y:S01]  /*1fc40*/  F2FP.BF16.F32.PACK_AB R5, R126, R34 ;  /* 0x000000227e05723e */ /* 0x000fe200000010ff */
[----:B-----5:R-:W-:-:S04]  /*1fc50*/  FFMA.FTZ R2, R194, R0, -R3 ;  /* 0x00000000c2027223 */ /* 0x020fc80000010803 */
[----:B------:R5:W1:Y:S01]  /*1fc60*/  MUFU.EX2 R119, R2 ;  /* 0x0000000200777308 */ /* 0x000a620000000800 */
[----:B---3--:R-:W-:Y:S01]  /*1fc70*/  F2FP.BF16.F32.PACK_AB R7, R124, R125 ;  /* 0x0000007d7c07723e */ /* 0x008fe200000010ff */
[----:B-----5:R-:W-:-:S06]  /*1fc80*/  FFMA.FTZ R2, R170, R0, -R9 ;  /* 0x00000000aa027223 */ /* 0x020fcc0000010809 */
[----:B------:R3:W-:Y:S01]  /*1fc90*/  MUFU.EX2 R163, R2 ;  /* 0x0000000200a37308 */ /* 0x0007e20000000800 */
[----:B----4-:R-:W-:Y:S01]  /*1fca0*/  HMMA.16816.F32.BF16 R56, R4, R28, R56 ;  /* 0x0000001c0438723c */ /* 0x010fe20000041838 */
[----:B------:R-:W-:Y:S02]  /*1fcb0*/  IMAD.MOV.U32 R112, RZ, RZ, R117 ;  /* 0x000000ffff707224 */ /* 0x000fe400078e0075 */
[----:B---3--:R-:W-:-:S04]  /*1fcc0*/  FFMA.FTZ R2, R197, R0, -R9 ;  /* 0x00000000c5027223 */ /* 0x008fc80000010809 */
[----:B------:R3:W4:Y:S01]  /*1fcd0*/  MUFU.EX2 R118, R2 ;  /* 0x0000000200767308 */ /* 0x0007220000000800 */
[C---:B------:R-:W-:Y:S01]  /*1fce0*/  HMMA.16816.F32.BF16 R68, R4.reuse, R30, R68 ;  /* 0x0000001e0444723c */ /* 0x040fe20000041844 */
[----:B------:R-:W5:Y:S07]  /*1fcf0*/  LDSM.16.MT88.4 R28, [R90+0xd800] ;  /* 0x00d800005a1c783b */ /* 0x000f6e0000004200 */
        /* <DEDUP_REMOVED lines=9> */
[C---:B------:R-:W-:Y:S01]  /*1fd90*/  HMMA.16816.F32.BF16 R48, R4.reuse, R12, R48 ;  /* 0x0000000c0430723c */ /* 0x040fe20000041830 */
[----:B------:R3:W4:Y:S07]  /*1fda0*/  MUFU.EX2 R117, R2 ;  /* 0x0000000200757308 */ /* 0x00072e0000000800 */
[----:B------:R-:W-:Y:S01]  /*1fdb0*/  HMMA.16816.F32.BF16 R20, R4, R14, R20 ;  /* 0x0000000e0414723c */ /* 0x000fe20000041814 */
[----:B------:R-:W4:Y:S01]  /*1fdc0*/  LDSM.16.MT88.4 R12, [R102+0x3800] ;  /* 0x00380000660c783b */ /* 0x000f220000004200 */
[----:B---3--:R-:W-:-:S04]  /*1fdd0*/  FFMA.FTZ R2, R199, R0, -R3 ;  /* 0x00000000c7027223 */ /* 0x008fc80000010803 */
[----:B------:R3:W-:Y:S01]  /*1fde0*/  MUFU.EX2 R111, R2 ;  /* 0x00000002006f7308 */ /* 0x0007e20000000800 */
[----:B------:R-:W-:Y:S02]  /*1fdf0*/  IMAD.MOV.U32 R199, RZ, RZ, R108 ;  /* 0x000000ffffc77224 */ /* 0x000fe400078e006c */
[----:B------:R-:W-:Y:S02]  /*1fe00*/  IMAD.MOV.U32 R108, RZ, RZ, R113 ;  /* 0x000000ffff6c7224 */ /* 0x000fe400078e0071 */
[----:B---3--:R-:W-:Y:S01]  /*1fe10*/  FFMA.FTZ R2, R202, R0, -R3 ;  /* 0x00000000ca027223 */ /* 0x008fe20000010803 */
[----:B------:R-:W-:-:S03]  /*1fe20*/  IMAD.MOV.U32 R202, RZ, RZ, R115 ;  /* 0x000000ffffca7224 */ /* 0x000fc600078e0073 */
[----:B------:R3:W4:Y:S01]  /*1fe30*/  MUFU.EX2 R115, R2 ;  /* 0x0000000200737308 */ /* 0x0007220000000800 */
[----:B------:R-:W-:Y:S02]  /*1fe40*/  IMAD.MOV.U32 R104, RZ, RZ, R112 ;  /* 0x000000ffff687224 */ /* 0x000fe400078e0070 */
[----:B---3--:R-:W-:-:S05]  /*1fe50*/  FFMA.FTZ R2, R200, R0, -R3 ;  /* 0x00000000c8027223 */ /* 0x008fca0000010803 */
[----:B------:R3:W-:Y:S01]  /*1fe60*/  MUFU.EX2 R113, R2 ;  /* 0x0000000200717308 */ /* 0x0007e20000000800 */
[----:B------:R-:W-:Y:S02]  /*1fe70*/  F2FP.BF16.F32.PACK_AB R4, R123, R175 ;  /* 0x000000af7b04723e */ /* 0x000fe400000010ff */
[----:B------:R-:W-:Y:S01]  /*1fe80*/  F2FP.BF16.F32.PACK_AB R6, R122, R167 ;  /* 0x000000a77a06723e */ /* 0x000fe200000010ff */
[----:B---3--:R-:W-:-:S04]  /*1fe90*/  FFMA.FTZ R2, R203, R0, -R3 ;  /* 0x00000000cb027223 */ /* 0x008fc80000010803 */
[----:B------:R3:W4:Y:S01]  /*1fea0*/  MUFU.EX2 R112, R2 ;  /* 0x0000000200707308 */ /* 0x0007220000000800 */
[----:B------:R-:W-:Y:S02]  /*1feb0*/  F2FP.BF16.F32.PACK_AB R5, R121, R33 ;  /* 0x000000217905723e */ /* 0x000fe400000010ff */
[----:B------:R-:W-:Y:S01]  /*1fec0*/  F2FP.BF16.F32.PACK_AB R7, R119, R120 ;  /* 0x000000787707723e */ /* 0x000fe200000010ff */
[----:B---3--:R-:W-:-:S04]  /*1fed0*/  FFMA.FTZ R2, R174, R0, -R9 ;  /* 0x00000000ae027223 */ /* 0x008fc80000010809 */
[----:B------:R3:W-:Y:S02]  /*1fee0*/  MUFU.EX2 R162, R2 ;  /* 0x0000000200a27308 */ /* 0x0007e40000000800 */
[----:B-----5:R-:W-:Y:S01]  /*1fef0*/  HMMA.16816.F32.BF16 R56, R4, R28, R56 ;  /* 0x0000001c0438723c */ /* 0x020fe20000041838 */
[----:B------:R-:W-:Y:S02]  /*1ff00*/  IMAD.MOV.U32 R203, RZ, RZ, R109 ;  /* 0x000000ffffcb7224 */ /* 0x000fe400078e006d */
[----:B---3--:R-:W-:-:S04]  /*1ff10*/  FFMA.FTZ R2, R205, R0, -R9 ;  /* 0x00000000cd027223 */ /* 0x008fc80000010809 */
[----:B------:R3:W5:Y:S01]  /*1ff20*/  MUFU.EX2 R110, R2 ;  /* 0x00000002006e7308 */ /* 0x0007620000000800 */
[C---:B------:R-:W-:Y:S01]  /*1ff30*/  HMMA.16816.F32.BF16 R68, R4.reuse, R30, R68 ;  /* 0x0000001e0444723c */ /* 0x040fe20000041844 */
[----:B------:R-:W5:Y:S07]  /*1ff40*/  LDSM.16.MT88.4 R28, [R90+0xe000] ;  /* 0x00e000005a1c783b */ /* 0x000f6e0000004200 */
[----:B--2---:R-:W-:Y:S01]  /*1ff50*/  HMMA.16816.F32.BF16 R44, R4, R24, R40 ;  /* 0x00000018042c723c */ /* 0x004fe20000041828 */
[----:B---3--:R-:W-:-:S07]  /*1ff60*/  FFMA.FTZ R2, R176, R0, -R9 ;  /* 0x00000000b0027223 */ /* 0x008fce0000010809 */
[C---:B------:R-:W-:Y:S01]  /*1ff70*/  HMMA.16816.F32.BF16 R36, R4.reuse, R26, R36 ;  /* 0x0000001a0424723c */ /* 0x040fe20000041824 */
[----:B------:R-:W2:Y:S01]  /*1ff80*/  LDSM.16.MT88.4 R24, [R80+0xe000] ;  /* 0x00e000005018783b */ /* 0x000ea20000004200 */
[----:B------:R3:W-:Y:S06]  /*1ff90*/  MUFU.EX2 R143, R2 ;  /* 0x00000002008f7308 */ /* 0x0007ec0000000800 */
[----:B-1----:R-:W-:Y:S01]  /*1ffa0*/  HMMA.16816.F32.BF16 R64, R4, R16, R64 ;  /* 0x000000100440723c */ /* 0x002fe20000041840 */
[----:B------:R-:W-:-:S07]  /*1ffb0*/  IMAD.MOV.U32 R168, RZ, RZ, R108 ;  /* 0x000000ffffa87224 */ /* 0x000fce00078e006c */
[----:B------:R-:W-:Y:S01]  /*1ffc0*/  HMMA.16816.F32.BF16 R76, R4, R18, R76 ;  /* 0x00000012044c723c */ /* 0x000fe2000004184c */
[----:B------:R-:W1:Y:S01]  /*1ffd0*/  LDSM.16.MT88.4 R16, [R32+0x4000] ;  /* 0x004000002010783b */ /* 0x000e620000004200 */
[----:B---3--:R-:W-:-:S06]  /*1ffe0*/  FFMA.FTZ R2, R206, R0, -R9 ;  /* 0x00000000ce027223 */ /* 0x008fcc0000010809 */
[C---:B----4-:R-:W-:Y:S01]  /*1fff0*/  HMMA.16816.F32.BF16 R40, R4.reuse, R12, R48 ;  /* 0x0000000c0428723c */ /* 0x050fe20000041830 */
[----:B------:R3:W4:Y:S07]  /*20000*/  MUFU.EX2 R109, R2 ;  /* 0x00000002006d7308 */ /* 0x00072e0000000800 */
[----:B------:R-:W-:Y:S01]  /*20010*/  HMMA.16816.F32.BF16 R20, R4, R14, R20 ;  /* 0x0000000e0414723c */ /* 0x000fe20000041814 */
[----:B------:R-:W4:Y:S01]  /*20020*/  LDSM.16.MT88.4 R12, [R102+0x4000] ;  /* 0x00400000660c783b */ /* 0x000f220000004200 */
[----:B------:R-:W-:-:S02]  /*20030*/  IMAD.MOV.U32 R82, RZ, RZ, R107 ;  /* 0x000000ffff527224 */ /* 0x000fc400078e006b */
[----:B---3--:R-:W-:-:S04]  /*20040*/  FFMA.FTZ R2, R211, R0, -R3 ;  /* 0x00000000d3027223 */ /* 0x008fc80000010803 */
[----:B------:R3:W-:Y:S01]  /*20050*/  MUFU.EX2 R108, R2 ;  /* 0x00000002006c7308 */ /* 0x0007e20000000800 */
[----:B------:R-:W-:Y:S02]  /*20060*/  IMAD.MOV.U32 R211, RZ, RZ, R106 ;  /* 0x000000ffffd37224 */ /* 0x000fe400078e006a */
[----:B------:R-:W-:Y:S02]  /*20070*/  IMAD.MOV.U32 R206, RZ, RZ, R105 ;  /* 0x000000ffffce7224 */ /* 0x000fe400078e0069 */
[----:B---3--:R-:W-:-:S04]  /*20080*/  FFMA.FTZ R2, R213, R0, -R3 ;  /* 0x00000000d5027223 */ /* 0x008fc80000010803 */
[----:B------:R3:W4:Y:S02]  /*20090*/  MUFU.EX2 R107, R2 ;  /* 0x00000002006b7308 */ /* 0x0007240000000800 */
[----:B---3--:R-:W-:-:S06]  /*200a0*/  FFMA.FTZ R2, R212, R0, -R3 ;  /* 0x00000000d4027223 */ /* 0x008fcc0000010803 */
[----:B------:R3:W-:Y:S01]  /*200b0*/  MUFU.EX2 R106, R2 ;  /* 0x00000002006a7308 */ /* 0x0007e20000000800 */
[----:B------:R-:W-:Y:S01]  /*200c0*/  IMAD.MOV.U32 R191, RZ, RZ, R10 ;  /* 0x000000ffffbf7224 */ /* 0x000fe200078e000a */
[----:B------:R-:W-:Y:S01]  /*200d0*/  F2FP.BF16.F32.PACK_AB R4, R118, R163 ;  /* 0x000000a37604723e */ /* 0x000fe200000010ff */
[----:B------:R-:W-:Y:S02]  /*200e0*/  IMAD.MOV.U32 R10, RZ, RZ, R104 ;  /* 0x000000ffff0a7224 */ /* 0x000fe400078e0068 */
[----:B---3--:R-:W-:-:S04]  /*200f0*/  FFMA.FTZ R2, R214, R0, -R3 ;  /* 0x00000000d6027223 */ /* 0x008fc80000010803 */
[----:B------:R3:W4:Y:S01]  /*20100*/  MUFU.EX2 R105, R2 ;  /* 0x0000000200697308 */ /* 0x0007220000000800 */
        /* <DEDUP_REMOVED lines=34> */
[----:B---3--:R-:W-:-:S05]  /*20330*/  FFMA.FTZ R2, R224, R0, -R3 ;  /* 0x00000000e0027223 */ /* 0x008fca0000010803 */
[----:B------:R3:W4:Y:S01]  /*20340*/  MUFU.EX2 R98, R2 ;  /* 0x0000000200627308 */ /* 0x0007220000000800 */
[----:B------:R-:W-:Y:S02]  /*20350*/  F2FP.BF16.F32.PACK_AB R6, R109, R143 ;  /* 0x0000008f6d06723e */ /* 0x000fe400000010ff */
        /* <DEDUP_REMOVED lines=8> */
[----:B--2---:R-:W-:Y:S01]  /*203e0*/  HMMA.16816.F32.BF16 R40, R4, R26, R36 ;  /* 0x0000001a0428723c */ /* 0x004fe20000041824 */
[----:B------:R-:W2:Y:S01]  /*203f0*/  LDSM.16.MT88.4 R36, [R80+0xf000] ;  /* 0x00f000005024783b */ /* 0x000ea20000004200 */
[----:B------:R-:W-:-:S06]  /*20400*/  IMAD.MOV.U32 R198, RZ, RZ, R72 ;  /* 0x000000ffffc67224 */ /* 0x000fcc00078e0048 */
[----:B------:R-:W-:Y:S01]  /*20410*/  HMMA.16816.F32.BF16 R52, R4, R24, R52 ;  /* 0x000000180434723c */ /* 0x000fe20000041834 */
[----:B------:R-:W5:Y:S01]  /*20420*/  LDSM.16.MT88.4 R24, [R90+0xf000] ;  /* 0x00f000005a18783b */ /* 0x000f620000004200 */
[----:B---3--:R-:W-:-:S04]  /*20430*/  FFMA.FTZ R2, R196, R0, -R9 ;  /* 0x00000000c4027223 */ /* 0x008fc80000010809 */
[----:B------:R3:W-:Y:S02]  /*20440*/  MUFU.EX2 R165, R2 ;  /* 0x0000000200a57308 */ /* 0x0007e40000000800 */
        /* <DEDUP_REMOVED lines=18> */
[----:B------:R-:W-:Y:S01]  /*20570*/  HMMA.16816.F32.BF16 R68, R4, R30, R68 ;  /* 0x0000001e0444723c */ /* 0x000fe20000041844 */
[----:B---3--:R-:W-:-:S06]  /*20580*/  FFMA.FTZ R2, R241, R0, -R3 ;  /* 0x00000000f1027223 */ /* 0x008fcc0000010803 */
        /* <DEDUP_REMOVED lines=9> */
[----:B--2---:R-:W-:Y:S01]  /*20620*/  HMMA.16816.F32.BF16 R48, R4, R36, R52 ;  /* 0x000000240430723c */ /* 0x004fe20000041834 */
[----:B---3--:R-:W-:-:S06]  /*20630*/  FFMA.FTZ R2, R204, R0, -R9 ;  /* 0x00000000cc027223 */ /* 0x008fcc0000010809 */
[----:B------:R2:W-:Y:S01]  /*20640*/  MUFU.EX2 R173, R2 ;  /* 0x0000000200ad7308 */ /* 0x0005e20000000800 */
[C---:B-----5:R-:W-:Y:S01]  /*20650*/  HMMA.16816.F32.BF16 R28, R4.reuse, R24, R44 ;  /* 0x00000018041c723c */ /* 0x060fe2000004182c */
[----:B------:R-:W-:Y:S07]  /*20660*/  LDSM.16.MT88.4 R44, [R32+0x5800] ;  /* 0x00580000202c783b */ /* 0x000fee0000004200 */
[----:B------:R-:W-:Y:S01]  /*20670*/  HMMA.16816.F32.BF16 R40, R4, R38, R40 ;  /* 0x000000260428723c */ /* 0x000fe20000041828 */
[----:B------:R-:W3:Y:S01]  /*20680*/  LDSM.16.MT88.4 R36, [R80+0xf800] ;  /* 0x00f800005024783b */ /* 0x000ee20000004200 */
[----:B--2---:R-:W-:-:S06]  /*20690*/  FFMA.FTZ R2, R244, R0, -R9 ;  /* 0x00000000f4027223 */ /* 0x004fcc0000010809 */
[C---:B-1----:R-:W-:Y:S01]  /*206a0*/  HMMA.16816.F32.BF16 R52, R4.reuse, R16, R56 ;  /* 0x000000100434723c */ /* 0x042fe20000041838 */
[----:B------:R1:W2:Y:S07]  /*206b0*/  MUFU.EX2 R89, R2 ;  /* 0x0000000200597308 */ /* 0x0002ae0000000800 */
[C---:B------:R-:W-:Y:S08]  /*206c0*/  HMMA.16816.F32.BF16 R56, R4.reuse, R18, R76 ;  /* 0x000000120438723c */ /* 0x040ff0000004184c */
[----:B----4-:R-:W-:Y:S01]  /*206d0*/  HMMA.16816.F32.BF16 R72, R4, R12, R72 ;  /* 0x0000000c0448723c */ /* 0x010fe20000041848 */
[----:B-1----:R-:W-:-:S07]  /*206e0*/  FFMA.FTZ R2, R245, R0, -R3 ;  /* 0x00000000f5027223 */ /* 0x002fce0000010803 */
[----:B------:R-:W-:Y:S01]  /*206f0*/  HMMA.16816.F32.BF16 R16, R4, R14, R20 ;  /* 0x0000000e0410723c */ /* 0x000fe20000041814 */
[----:B------:R-:W1:Y:S01]  /*20700*/  LDSM.16.MT88.4 R12, [R102+0x5800] ;  /* 0x00580000660c783b */ /* 0x000e620000004200 */
[----:B------:R4:W-:Y:S01]  /*20710*/  MUFU.EX2 R87, R2 ;  /* 0x0000000200577308 */ /* 0x0009e20000000800 */
[----:B------:R-:W-:Y:S01]  /*20720*/  FFMA.FTZ R10, R10, R11, R179 ;  /* 0x0000000b0a0a7223 */ /* 0x000fe200000100b3 */
[----:B------:R-:W-:Y:S01]  /*20730*/  IMAD.MOV.U32 R184, RZ, RZ, R8 ;  /* 0x000000ffffb87224 */ /* 0x000fe200078e0008 */
[----:B------:R-:W-:Y:S01]  /*20740*/  LDSM.16.MT88.4 R20, [R90+0x10000] ;  /* 0x010000005a14783b */ /* 0x000fe20000004200 */
[----:B----4-:R-:W-:-:S04]  /*20750*/  FFMA.FTZ R2, R248, R0, -R3 ;  /* 0x00000000f8027223 */ /* 0x010fc80000010803 */
[----:B------:R4:W5:Y:S02]  /*20760*/  MUFU.EX2 R88, R2 ;  /* 0x0000000200587308 */ /* 0x0009640000000800 */
[----:B----4-:R-:W-:-:S06]  /*20770*/  FFMA.FTZ R2, R247, R0, -R3 ;  /* 0x00000000f7027223 */ /* 0x010fcc0000010803 */
[----:B------:R4:W-:Y:S01]  /*20780*/  MUFU.EX2 R86, R2 ;  /* 0x0000000200567308 */ /* 0x0009e20000000800 */
[----:B------:R-:W-:Y:S01]  /*20790*/  HMMA.16816.F32.BF16 R64, R4, R26, R68 ;  /* 0x0000001a0440723c */ /* 0x000fe20000041844 */
[----:B------:R-:W2:Y:S01]  /*207a0*/  LDSM.16.MT88.4 R24, [R90+0xf800] ;  /* 0x00f800005a18783b */ /* 0x000ea20000004200 */
[----:B----4-:R-:W-:-:S05]  /*207b0*/  FFMA.FTZ R2, R246, R0, -R3 ;  /* 0x00000000f6027223 */ /* 0x010fca0000010803 */
[----:B------:R4:W5:Y:S01]  /*207c0*/  MUFU.EX2 R85, R2 ;  /* 0x0000000200557308 */ /* 0x0009620000000800 */
[----:B------:R-:W-:Y:S02]  /*207d0*/  F2FP.BF16.F32.PACK_AB R4, R96, R164 ;  /* 0x000000a46004723e */ /* 0x000fe400000010ff */
[----:B------:R-:W-:Y:S01]  /*207e0*/  F2FP.BF16.F32.PACK_AB R6, R97, R165 ;  /* 0x000000a56106723e */ /* 0x000fe200000010ff */
[----:B----4-:R-:W-:-:S04]  /*207f0*/  FFMA.FTZ R2, R207, R0, -R9 ;  /* 0x00000000cf027223 */ /* 0x010fc80000010809 */
[----:B------:R4:W-:Y:S01]  /*20800*/  MUFU.EX2 R170, R2 ;  /* 0x0000000200aa7308 */ /* 0x0009e20000000800 */
[----:B------:R-:W-:Y:S02]  /*20810*/  F2FP.BF16.F32.PACK_AB R5, R95, R94 ;  /* 0x0000005e5f05723e */ /* 0x000fe400000010ff */
[----:B------:R-:W-:Y:S01]  /*20820*/  F2FP.BF16.F32.PACK_AB R7, R92, R93 ;  /* 0x0000005d5c07723e */ /* 0x000fe200000010ff */
[-CC-:B------:R-:W-:Y:S01]  /*20830*/  FFMA.FTZ R8, R209, R0.reuse, -R9.reuse ;  /* 0x00000000d1087223 */ /* 0x180fe20000010809 */
[----:B----4-:R-:W-:-:S04]  /*20840*/  FFMA.FTZ R2, R210, R0, -R9 ;  /* 0x00000000d2027223 */ /* 0x010fc80000010809 */
[----:B------:R4:W5:Y:S01]  /*20850*/  MUFU.EX2 R171, R2 ;  /* 0x0000000200ab7308 */ /* 0x0009620000000800 */
[----:B---3--:R-:W-:Y:S01]  /*20860*/  HMMA.16816.F32.BF16 R48, R4, R36, R48 ;  /* 0x000000240430723c */ /* 0x008fe20000041830 */
[----:B------:R-:W-:Y:S01]  /*20870*/  FADD.FTZ R11, R211, R10 ;  /* 0x0000000ad30b7221 */ /* 0x000fe20000010000 */
[----:B----4-:R-:W-:-:S05]  /*20880*/  FFMA.FTZ R2, R208, R0, -R9 ;  /* 0x00000000d0027223 */ /* 0x010fca0000010809 */
[----:B------:R3:W-:Y:S01]  /*20890*/  MUFU.EX2 R169, R2 ;  /* 0x0000000200a97308 */ /* 0x0007e20000000800 */
[C---:B------:R-:W-:Y:S01]  /*208a0*/  HMMA.16816.F32.BF16 R40, R4.reuse, R38, R40 ;  /* 0x000000260428723c */ /* 0x040fe20000041828 */
[----:B------:R-:W4:Y:S07]  /*208b0*/  LDSM.16.MT88.4 R36, [R80+0x10000] ;  /* 0x010000005024783b */ /* 0x000f2e0000004200 */
[----:B------:R-:W-:Y:S01]  /*208c0*/  HMMA.16816.F32.BF16 R52, R4, R44, R52 ;  /* 0x0000002c0434723c */ /* 0x000fe20000041834 */
[----:B---3--:R-:W-:-:S07]  /*208d0*/  FFMA.FTZ R2, R168, R35, R189 ;  /* 0x00000023a8027223 */ /* 0x008fce00000100bd */
[C---:B------:R-:W-:Y:S01]  /*208e0*/  HMMA.16816.F32.BF16 R44, R4.reuse, R46, R56 ;  /* 0x0000002e042c723c */ /* 0x040fe20000041838 */
[----:B------:R-:W-:Y:S01]  /*208f0*/  FADD.FTZ R2, R187, R2 ;  /* 0x00000002bb027221 */ /* 0x000fe20000010000 */
[----:B------:R3:W4:Y:S06]  /*20900*/  MUFU.EX2 R168, R8 ;  /* 0x0000000800a87308 */ /* 0x00072c0000000800 */
[C---:B-1----:R-:W-:Y:S01]  /*20910*/  HMMA.16816.F32.BF16 R56, R4.reuse, R14, R16 ;  /* 0x0000000e0438723c */ /* 0x042fe20000041810 */
[----:B------:R-:W1:Y:S07]  /*20920*/  LDSM.16.MT88.4 R16, [R32+0x6000] ;  /* 0x006000002010783b */ /* 0x000e6e0000004200 */
[----:B------:R-:W-:Y:S01]  /*20930*/  HMMA.16816.F32.BF16 R72, R4, R12, R72 ;  /* 0x0000000c0448723c */ /* 0x000fe20000041848 */
[----:B------:R-:W1:Y:S01]  /*20940*/  LDSM.16.MT88.4 R12, [R102+0x6000] ;  /* 0x00600000660c783b */ /* 0x000e620000004200 */
[----:B---3--:R-:W-:Y:S01]  /*20950*/  FADD.FTZ R8, R206, R2 ;  /* 0x00000002ce087221 */ /* 0x008fe20000010000 */
[----:B------:R-:W-:-:S03]  /*20960*/  FADD.FTZ R2, R186, R11 ;  /* 0x0000000bba027221 */ /* 0x000fc60000010000 */
[----:B------:R-:W-:Y:S01]  /*20970*/  FADD.FTZ R8, R190, R8 ;  /* 0x00000008be087221 */ /* 0x000fe20000010000 */
[----:B------:R-:W-:-:S03]  /*20980*/  FADD.FTZ R2, R185, R2 ;  /* 0x00000002b9027221 */ /* 0x000fc60000010000 */
[----:B------:R-:W-:Y:S01]  /*20990*/  FADD.FTZ R8, R174, R8 ;  /* 0x00000008ae087221 */ /* 0x000fe20000010000 */
[----:B------:R-:W-:Y:S01]  /*209a0*/  FADD.FTZ R2, R159, R2 ;  /* 0x000000029f027221 */ /* 0x000fe20000010000 */
[----:B------:R-:W-:Y:S02]  /*209b0*/  IMAD.MOV.U32 R206, RZ, RZ, R176 ;  /* 0x000000ffffce7224 */ /* 0x000fe400078e00b0 */
[----:B------:R-:W-:Y:S02]  /*209c0*/  IMAD.MOV.U32 R176, RZ, RZ, R205 ;  /* 0x000000ffffb07224 */ /* 0x000fe400078e00cd */
[----:B------:R-:W-:Y:S01]  /*209d0*/  FADD.FTZ R2, R158, R2 ;  /* 0x000000029e027221 */ /* 0x000fe20000010000 */
[----:B------:R-:W-:-:S03]  /*209e0*/  FADD.FTZ R8, R161, R8 ;  /* 0x00000008a1087221 */ /* 0x000fc60000010000 */
[----:B------:R-:W-:Y:S01]  /*209f0*/  FADD.FTZ R2, R157, R2 ;  /* 0x000000029d027221 */ /* 0x000fe20000010000 */
[----:B------:R-:W-:Y:S01]  /*20a00*/  FADD.FTZ R8, R176, R8 ;  /* 0x00000008b0087221 */ /* 0x000fe20000010000 */
[----:B------:R-:W-:Y:S02]  /*20a10*/  IMAD.MOV.U32 R174, RZ, RZ, R197 ;  /* 0x000000ffffae7224 */ /* 0x000fe400078e00c5 */
[----:B------:R-:W-:Y:S01]  /*20a20*/  FADD.FTZ R2, R156, R2 ;  /* 0x000000029c027221 */ /* 0x000fe20000010000 */
[----:B------:R-:W-:Y:S01]  /*20a30*/  FADD.FTZ R8, R160, R8 ;  /* 0x00000008a0087221 */ /* 0x000fe20000010000 */
[----:B------:R-:W-:Y:S02]  /*20a40*/  IMAD.MOV.U32 R205, RZ, RZ, R200 ;  /* 0x000000ffffcd7224 */ /* 0x000fe400078e00c8 */
[----:B------:R-:W-:Y:S01]  /*20a50*/  FADD.FTZ R2, R153, R2 ;  /* 0x0000000299027221 */ /* 0x000fe20000010000 */
[----:B------:R-:W-:Y:S01]  /*20a60*/  FADD.FTZ R8, R174, R8 ;  /* 0x00000008ae087221 */ /* 0x000fe20000010000 */
[----:B--2---:R-:W-:Y:S01]  /*20a70*/  HMMA.16816.F32.BF16 R28, R4, R24, R28 ;  /* 0x00000018041c723c */ /* 0x004fe2000004181c */
[----:B------:R-:W-:-:S02]  /*20a80*/  IMAD.MOV.U32 R176, RZ, RZ, R205 ;  /* 0x000000ffffb07224 */ /* 0x000fc400078e00cd */
[----:B------:R-:W-:Y:S01]  /*20a90*/  FADD.FTZ R2, R152, R2 ;  /* 0x0000000298027221 */ /* 0x000fe20000010000 */
[----:B------:R-:W-:-:S04]  /*20aa0*/  FADD.FTZ R8, R155, R8 ;  /* 0x000000089b087221 */ /* 0x000fc80000010000 */
[----:B------:R-:W-:Y:S01]  /*20ab0*/  HMMA.16816.F32.BF16 R24, R4, R26, R64 ;  /* 0x0000001a0418723c */ /* 0x000fe20000041840 */
[----:B------:R-:W-:Y:S02]  /*20ac0*/  F2FP.BF16.F32.PACK_AB R4, R91, R172 ;  /* 0x000000ac5b04723e */ /* 0x000fe400000010ff */
[----:B------:R-:W-:Y:S02]  /*20ad0*/  F2FP.BF16.F32.PACK_AB R6, R89, R173 ;  /* 0x000000ad5906723e */ /* 0x000fe400000010ff */
[----:B-----5:R-:W-:Y:S02]  /*20ae0*/  F2FP.BF16.F32.PACK_AB R5, R88, R87 ;  /* 0x000000575805723e */ /* 0x020fe400000010ff */
[----:B------:R-:W-:Y:S01]  /*20af0*/  F2FP.BF16.F32.PACK_AB R7, R85, R86 ;  /* 0x000000565507723e */ /* 0x000fe200000010ff */
[----:B------:R-:W-:Y:S01]  /*20b00*/  FADD.FTZ R2, R151, R2 ;  /* 0x0000000297027221 */ /* 0x000fe20000010000 */
[----:B------:R-:W-:Y:S02]  /*20b10*/  IMAD.MOV.U32 R205, RZ, RZ, R82 ;  /* 0x000000ffffcd7224 */ /* 0x000fe400078e0052 */
[----:B------:R-:W-:Y:S01]  /*20b20*/  FADD.FTZ R8, R176, R8 ;  /* 0x00000008b0087221 */ /* 0x000fe20000010000 */
[----:B------:R-:W-:-:S02]  /*20b30*/  IMAD.MOV.U32 R174, RZ, RZ, R81 ;  /* 0x000000ffffae7224 */ /* 0x000fc400078e0051 */
[----:B------:R-:W-:Y:S01]  /*20b40*/  FADD.FTZ R11, R149, R2 ;  /* 0x00000002950b7221 */ /* 0x000fe20000010000 */
[-C--:B------:R-:W-:Y:S01]  /*20b50*/  FFMA.FTZ R2, R205, R0.reuse, -R9 ;  /* 0x00000000cd027223 */ /* 0x080fe20000010809 */
[C---:B----4-:R-:W-:Y:S01]  /*20b60*/  HMMA.16816.F32.BF16 R76, R4.reuse, R36, R48 ;  /* 0x00000024044c723c */ /* 0x050fe20000041830 */
[----:B------:R-:W-:Y:S01]  /*20b70*/  FADD.FTZ R8, R154, R8 ;  /* 0x000000089a087221 */ /* 0x000fe20000010000 */
[----:B------:R-:W-:Y:S02]  /*20b80*/  IMAD.MOV.U32 R200, RZ, RZ, R194 ;  /* 0x000000ffffc87224 */ /* 0x000fe400078e00c2 */
[----:B------:R-:W-:Y:S01]  /*20b90*/  FFMA.FTZ R10, R249, R0, -R3 ;  /* 0x00000000f90a7223 */ /* 0x000fe20000010803 */
[----:B------:R-:W-:Y:S02]  /*20ba0*/  IMAD.MOV.U32 R197, RZ, RZ, R83 ;  /* 0x000000ffffc57224 */ /* 0x000fe400078e0053 */
[----:B------:R-:W-:Y:S01]  /*20bb0*/  FADD.FTZ R8, R174, R8 ;  /* 0x00000008ae087221 */ /* 0x000fe20000010000 */
[----:B------:R-:W-:Y:S01]  /*20bc0*/  HMMA.16816.F32.BF16 R48, R4, R38, R40 ;  /* 0x000000260430723c */ /* 0x000fe20000041828 */
[----:B------:R-:W-:-:S02]  /*20bd0*/  IMAD.MOV.U32 R194, RZ, RZ, R192 ;  /* 0x000000ffffc27224 */ /* 0x000fc400078e00c0 */
[----:B------:R-:W-:Y:S01]  /*20be0*/  FADD.FTZ R8, R150, R8 ;  /* 0x0000000896087221 */ /* 0x000fe20000010000 */
[----:B------:R-:W-:Y:S04]  /*20bf0*/  LDSM.16.MT88.4 R152, [R80+0x11800] ;  /* 0x011800005098783b */ /* 0x000fe80000004200 */
[----:B-1----:R-:W-:Y:S01]  /*20c00*/  HMMA.16816.F32.BF16 R36, R4, R18, R44 ;  /* 0x000000120424723c */ /* 0x002fe2000004182c */
[----:B------:R-:W-:-:S07]  /*20c10*/  IMAD.MOV.U32 R192, RZ, RZ, R183 ;  /* 0x000000ffffc07224 */ /* 0x000fce00078e00b7 */
[C---:B------:R-:W-:Y:S01]  /*20c20*/  HMMA.16816.F32.BF16 R44, R4.reuse, R12, R72 ;  /* 0x0000000c042c723c */ /* 0x040fe20000041848 */
[----:B------:R1:W-:Y:S01]  /*20c30*/  MUFU.EX2 R73, R2 ;  /* 0x0000000200497308 */ /* 0x0003e20000000800 */
[----:B------:R-:W-:Y:S02]  /*20c40*/  IMAD.MOV.U32 R183, RZ, RZ, R181 ;  /* 0x000000ffffb77224 */ /* 0x000fe400078e00b5 */
[----:B------:R-:W-:Y:S02]  /*20c50*/  IMAD.MOV.U32 R181, RZ, RZ, R182 ;  /* 0x000000ffffb57224 */ /* 0x000fe400078e00b6 */
[----:B------:R-:W-:Y:S01]  /*20c60*/  FADD.FTZ R8, R200, R8 ;  /* 0x00000008c8087221 */ /* 0x000fe20000010000 */
[----:B------:R-:W-:Y:S01]  /*20c70*/  IMAD.MOV.U32 R182, RZ, RZ, R84 ;  /* 0x000000ffffb67224 */ /* 0x000fe200078e0054 */
[----:B------:R-:W-:Y:S01]  /*20c80*/  HMMA.16816.F32.BF16 R68, R4, R22, R24 ;  /* 0x000000160444723c */ /* 0x000fe20000041818 */
[----:B------:R-:W2:Y:S01]  /*20c90*/  LDSM.16.MT88.4 R24, [R90+0x10800] ;  /* 0x010800005a18783b */ /* 0x000ea20000004200 */
[----:B------:R3:W-:Y:S01]  /*20ca0*/  MUFU.EX2 R84, R10 ;  /* 0x0000000a00547308 */ /* 0x0007e20000000800 */
[----:B-1----:R-:W-:-:S04]  /*20cb0*/  FADD.FTZ R2, R147, R11 ;  /* 0x0000000b93027221 */ /* 0x002fc80000010000 */
[----:B------:R-:W-:Y:S01]  /*20cc0*/  FADD.FTZ R2, R146, R2 ;  /* 0x0000000292027221 */ /* 0x000fe20000010000 */
[----:B------:R-:W-:-:S03]  /*20cd0*/  FADD.FTZ R8, R148, R8 ;  /* 0x0000000894087221 */ /* 0x000fc60000010000 */
[----:B------:R-:W-:Y:S01]  /*20ce0*/  FADD.FTZ R2, R145, R2 ;  /* 0x0000000291027221 */ /* 0x000fe20000010000 */
[----:B---3--:R-:W-:-:S03]  /*20cf0*/  FFMA.FTZ R10, R250, R0, -R3 ;  /* 0x00000000fa0a7223 */ /* 0x008fc60000010803 */
[----:B------:R-:W-:Y:S01]  /*20d00*/  FADD.FTZ R2, R144, R2 ;  /* 0x0000000290027221 */ /* 0x000fe20000010000 */
[----:B------:R1:W3:Y:S01]  /*20d10*/  MUFU.EX2 R83, R10 ;  /* 0x0000000a00537308 */ /* 0x0002e20000000800 */
[----:B------:R-:W-:Y:S01]  /*20d20*/  FADD.FTZ R8, R198, R8 ;  /* 0x00000008c6087221 */ /* 0x000fe20000010000 */
[----:B------:R-:W-:Y:S01]  /*20d30*/  HMMA.16816.F32.BF16 R64, R4, R20, R28 ;  /* 0x000000140440723c */ /* 0x000fe2000004181c */
[----:B------:R-:W-:Y:S01]  /*20d40*/  FADD.FTZ R2, R63, R2 ;  /* 0x000000023f027221 */ /* 0x000fe20000010000 */
[----:B------:R-:W4:Y:S01]  /*20d50*/  LDSM.16.MT88.4 R20, [R80+0x10800] ;  /* 0x010800005014783b */ /* 0x000f220000004200 */
[----:B------:R-:W-:Y:S02]  /*20d60*/  FADD.FTZ R8, R140, R8 ;  /* 0x000000088c087221 */ /* 0x000fe40000010000 */
[----:B------:R-:W-:Y:S01]  /*20d70*/  FADD.FTZ R2, R138, R2 ;  /* 0x000000028a027221 */ /* 0x000fe20000010000 */
        /* <DEDUP_REMOVED lines=8> */
[----:B------:R1:W5:Y:S01]  /*20e00*/  MUFU.EX2 R81, R10 ;  /* 0x0000000a00517308 */ /* 0x0003620000000800 */
[----:B------:R-:W-:Y:S01]  /*20e10*/  FADD.FTZ R8, R192, R8 ;  /* 0x00000008c0087221 */ /* 0x000fe20000010000 */
[----:B------:R-:W-:-:S03]  /*20e20*/  FADD.FTZ R2, R62, R2 ;  /* 0x000000023e027221 */ /* 0x000fc60000010000 */
[----:B------:R-:W-:Y:S01]  /*20e30*/  FADD.FTZ R8, R133, R8 ;  /* 0x0000000885087221 */ /* 0x000fe20000010000 */
[----:B------:R-:W-:Y:S01]  /*20e40*/  FADD.FTZ R2, R131, R2 ;  /* 0x0000000283027221 */ /* 0x000fe20000010000 */
[----:B------:R-:W-:Y:S01]  /*20e50*/  HMMA.16816.F32.BF16 R40, R4, R16, R52 ;  /* 0x000000100428723c */ /* 0x000fe20000041834 */
[----:B------:R-:W4:Y:S01]  /*20e60*/  LDSM.16.MT88.4 R16, [R32+0x6800] ;  /* 0x006800002010783b */ /* 0x000f220000004200 */
[----:B------:R-:W-:Y:S01]  /*20e70*/  FADD.FTZ R8, R193, R8 ;  /* 0x00000008c1087221 */ /* 0x000fe20000010000 */
[----:B------:R-:W-:-:S05]  /*20e80*/  FADD.FTZ R2, R130, R2 ;  /* 0x0000000282027221 */ /* 0x000fca0000010000 */
[----:B------:R-:W-:Y:S01]  /*20e90*/  HMMA.16816.F32.BF16 R28, R4, R14, R56 ;  /* 0x0000000e041c723c */ /* 0x000fe20000041838 */
[----:B------:R-:W-:Y:S01]  /*20ea0*/  F2FP.BF16.F32.PACK_AB R4, R171, R170 ;  /* 0x000000aaab04723e */ /* 0x000fe200000010ff */
[--C-:B-1----:R-:W-:Y:S01]  /*20eb0*/  FFMA.FTZ R10, R203, R0, -R9.reuse ;  /* 0x00000000cb0a7223 */ /* 0x102fe20000010809 */
[----:B------:R-:W-:Y:S01]  /*20ec0*/  F2FP.BF16.F32.PACK_AB R6, R168, R169 ;  /* 0x000000a9a806723e */ /* 0x000fe200000010ff */
[----:B------:R-:W-:Y:S01]  /*20ed0*/  FADD.FTZ R8, R132, R8 ;  /* 0x0000000884087221 */ /* 0x000fe20000010000 */
[----:B---3--:R-:W-:Y:S02]  /*20ee0*/  F2FP.BF16.F32.PACK_AB R5, R83, R84 ;  /* 0x000000545305723e */ /* 0x008fe400000010ff */
[----:B-----5:R-:W-:Y:S01]  /*20ef0*/  F2FP.BF16.F32.PACK_AB R7, R81, R82 ;  /* 0x000000525107723e */ /* 0x020fe200000010ff */
[----:B------:R1:W3:Y:S01]  /*20f00*/  MUFU.EX2 R72, R10 ;  /* 0x0000000a00487308 */ /* 0x0002e20000000800 */
[----:B------:R-:W-:Y:S01]  /*20f10*/  FADD.FTZ R2, R129, R2 ;  /* 0x0000000281027221 */ /* 0x000fe20000010000 */
[----:B------:R-:W-:Y:S01]  /*20f20*/  FADD.FTZ R8, R191, R8 ;  /* 0x00000008bf087221 */ /* 0x000fe20000010000 */
[----:B------:R-:W5:Y:S03]  /*20f30*/  LDSM.16.MT88.4 R12, [R102+0x6800] ;  /* 0x00680000660c783b */ /* 0x000f660000004200 */
[----:B--2---:R-:W-:Y:S01]  /*20f40*/  HMMA.16816.F32.BF16 R52, R4, R26, R68 ;  /* 0x0000001a0434723c */ /* 0x004fe20000041844 */
[----:B------:R-:W-:Y:S01]  /*20f50*/  FADD.FTZ R2, R34, R2 ;  /* 0x0000000222027221 */ /* 0x000fe20000010000 */
[----:B------:R-:W-:Y:S01]  /*20f60*/  FADD.FTZ R8, R128, R8 ;  /* 0x0000000880087221 */ /* 0x000fe20000010000 */
[----:B-1----:R-:W-:-:S04]  /*20f70*/  FFMA.FTZ R10, R202, R0, -R9 ;  /* 0x00000000ca0a7223 */ /* 0x002fc80000010809 */
[----:B------:R1:W-:Y:S01]  /*20f80*/  MUFU.EX2 R68, R10 ;  /* 0x0000000a00447308 */ /* 0x0003e20000000800 */
[----:B------:R-:W-:Y:S01]  /*20f90*/  FADD.FTZ R2, R126, R2 ;  /* 0x000000027e027221 */ /* 0x000fe20000010000 */
[----:B------:R-:W-:Y:S01]  /*20fa0*/  HMMA.16816.F32.BF16 R56, R4, R24, R64 ;  /* 0x000000180438723c */ /* 0x000fe20000041840 */
[----:B------:R-:W-:Y:S01]  /*20fb0*/  FADD.FTZ R8, R184, R8 ;  /* 0x00000008b8087221 */ /* 0x000fe20000010000 */
[----:B------:R-:W2:Y:S01]  /*20fc0*/  LDSM.16.MT88.4 R24, [R90+0x11000] ;  /* 0x011000005a18783b */ /* 0x000ea20000004200 */
[----:B------:R-:W-:Y:S01]  /*20fd0*/  FADD.FTZ R2, R125, R2 ;  /* 0x000000027d027221 */ /* 0x000fe20000010000 */
[----:B-1----:R-:W-:-:S04]  /*20fe0*/  FFMA.FTZ R10, R199, R0, -R9 ;  /* 0x00000000c70a7223 */ /* 0x002fc80000010809 */
[----:B------:R1:W3:Y:S01]  /*20ff0*/  MUFU.EX2 R63, R10 ;  /* 0x0000000a003f7308 */ /* 0x0002e20000000800 */
[----:B------:R-:W-:Y:S01]  /*21000*/  FADD.FTZ R8, R127, R8 ;  /* 0x000000087f087221 */ /* 0x000fe20000010000 */
[----:B------:R-:W-:Y:S01]  /*21010*/  FADD.FTZ R2, R124, R2 ;  /* 0x000000027c027221 */ /* 0x000fe20000010000 */
[----:B----4-:R-:W-:Y:S02]  /*21020*/  HMMA.16816.F32.BF16 R64, R4, R20, R76 ;  /* 0x000000140440723c */ /* 0x010fe4000004184c */
[----:B------:R-:W-:Y:S01]  /*21030*/  FADD.FTZ R8, R175, R8 ;  /* 0x00000008af087221 */ /* 0x000fe20000010000 */
[----:B------:R-:W-:Y:S01]  /*21040*/  FADD.FTZ R2, R33, R2 ;  /* 0x0000000221027221 */ /* 0x000fe20000010000 */
[----:B-1----:R-:W-:-:S04]  /*21050*/  FFMA.FTZ R10, R231, R0, -R3 ;  /* 0x00000000e70a7223 */ /* 0x002fc80000010803 */
[----:B------:R1:W-:Y:S01]  /*21060*/  MUFU.EX2 R69, R10 ;  /* 0x0000000a00457308 */ /* 0x0003e20000000800 */
[----:B------:R-:W-:Y:S01]  /*21070*/  HMMA.16816.F32.BF16 R48, R4, R22, R48 ;  /* 0x000000160430723c */ /* 0x000fe20000041830 */
[----:B------:R-:W4:Y:S01]  /*21080*/  LDSM.16.MT88.4 R20, [R80+0x11000] ;  /* 0x011000005014783b */ /* 0x000f220000004200 */
[----:B------:R-:W-:Y:S01]  /*21090*/  FADD.FTZ R8, R123, R8 ;  /* 0x000000087b087221 */ /* 0x000fe20000010000 */
[----:B------:R-:W-:Y:S01]  /*210a0*/  FADD.FTZ R2, R121, R2 ;  /* 0x0000000279027221 */ /* 0x000fe20000010000 */
[----:B-1----:R-:W-:-:S04]  /*210b0*/  FFMA.FTZ R10, R194, R0, -R3 ;  /* 0x00000000c20a7223 */ /* 0x002fc80000010803 */
[----:B------:R1:W2:Y:S01]  /*210c0*/  MUFU.EX2 R62, R10 ;  /* 0x0000000a003e7308 */ /* 0x0002a20000000800 */
[----:B------:R-:W-:Y:S01]  /*210d0*/  FADD.FTZ R8, R167, R8 ;  /* 0x00000008a7087221 */ /* 0x000fe20000010000 */
[----:B------:R-:W-:-:S03]  /*210e0*/  FADD.FTZ R2, R120, R2 ;  /* 0x0000000278027221 */ /* 0x000fc60000010000 */
[----:B------:R-:W-:Y:S01]  /*210f0*/  FADD.FTZ R8, R122, R8 ;  /* 0x000000087a087221 */ /* 0x000fe20000010000 */
[----:B-1----:R-:W-:-:S04]  /*21100*/  FFMA.FTZ R10, R217, R0, -R3 ;  /* 0x00000000d90a7223 */ /* 0x002fc80000010803 */
[----:B------:R1:W-:Y:S01]  /*21110*/  MUFU.EX2 R35, R10 ;  /* 0x0000000a00237308 */ /* 0x0003e20000000800 */
[----:B------:R-:W-:Y:S01]  /*21120*/  FADD.FTZ R2, R119, R2 ;  /* 0x0000000277027221 */ /* 0x000fe20000010000 */
[----:B------:R-:W-:-:S03]  /*21130*/  FADD.FTZ R8, R163, R8 ;  /* 0x00000008a3087221 */ /* 0x000fc60000010000 */
[----:B------:R-:W-:Y:S01]  /*21140*/  FADD.FTZ R2, R111, R2 ;  /* 0x000000026f027221 */ /* 0x000fe20000010000 */
[----:B-1----:R-:W-:-:S04]  /*21150*/  FFMA.FTZ R10, R218, R0, -R3 ;  /* 0x00000000da0a7223 */ /* 0x002fc80000010803 */
[----:B------:R1:W4:Y:S01]  /*21160*/  MUFU.EX2 R34, R10 ;  /* 0x0000000a00227308 */ /* 0x0003220000000800 */
[----:B------:R-:W-:Y:S01]  /*21170*/  FADD.FTZ R8, R118, R8 ;  /* 0x0000000876087221 */ /* 0x000fe20000010000 */
[----:B------:R-:W-:Y:S01]  /*21180*/  FADD.FTZ R2, R115, R2 ;  /* 0x0000000273027221 */ /* 0x000fe20000010000 */
[----:B------:R-:W-:Y:S02]  /*21190*/  HMMA.16816.F32.BF16 R40, R4, R16, R40 ;  /* 0x000000100428723c */ /* 0x000fe40000041828 */
[----:B------:R-:W-:Y:S01]  /*211a0*/  FADD.FTZ R8, R166, R8 ;  /* 0x00000008a6087221 */ /* 0x000fe20000010000 */
[----:B------:R-:W-:-:S05]  /*211b0*/  FADD.FTZ R2, R113, R2 ;  /* 0x0000000271027221 */ /* 0x000fca0000010000 */
[----:B------:R-:W-:Y:S01]  /*211c0*/  HMMA.16816.F32.BF16 R36, R4, R18, R36 ;  /* 0x000000120424723c */ /* 0x000fe20000041824 */
[----:B------:R-:W-:Y:S01]  /*211d0*/  FADD.FTZ R8, R117, R8 ;  /* 0x0000000875087221 */ /* 0x000fe20000010000 */
[----:B------:R-:W-:Y:S01]  /*211e0*/  FADD.FTZ R2, R112, R2 ;  /* 0x0000000270027221 */ /* 0x000fe20000010000 */
[----:B------:R-:W4:Y:S01]  /*211f0*/  LDSM.16.MT88.4 R16, [R32+0x7000] ;  /* 0x007000002010783b */ /* 0x000f220000004200 */
[----:B-1----:R-:W-:-:S04]  /*21200*/  FFMA.FTZ R10, R188, R0, -R9 ;  /* 0x00000000bc0a7223 */ /* 0x002fc80000010809 */
[C---:B-----5:R-:W-:Y:S01]  /*21210*/  HMMA.16816.F32.BF16 R44, R4.reuse, R12, R44 ;  /* 0x0000000c042c723c */ /* 0x060fe2000004182c */
[----:B------:R1:W5:Y:S07]  /*21220*/  MUFU.EX2 R33, R10 ;  /* 0x0000000a00217308 */ /* 0x00036e0000000800 */
[----:B------:R-:W-:Y:S01]  /*21230*/  HMMA.16816.F32.BF16 R28, R4, R14, R28 ;  /* 0x0000000e041c723c */ /* 0x000fe2000004181c */
[----:B---3--:R-:W-:Y:S01]  /*21240*/  F2FP.BF16.F32.PACK_AB R4, R72, R73 ;  /* 0x000000494804723e */ /* 0x008fe200000010ff */
[----:B------:R-:W-:Y:S01]  /*21250*/  FADD.FTZ R8, R162, R8 ;  /* 0x00000008a2087221 */ /* 0x000fe20000010000 */
[----:B------:R-:W-:Y:S01]  /*21260*/  F2FP.BF16.F32.PACK_AB R6, R63, R68 ;  /* 0x000000443f06723e */ /* 0x000fe200000010ff */
[----:B------:R-:W-:Y:S01]  /*21270*/  FADD.FTZ R2, R108, R2 ;  /* 0x000000026c027221 */ /* 0x000fe20000010000 */
[----:B--2---:R-:W-:-:S02]  /*21280*/  F2FP.BF16.F32.PACK_AB R5, R62, R69 ;  /* 0x000000453e05723e */ /* 0x004fc400000010ff */
[----:B----4-:R-:W-:Y:S01]  /*21290*/  F2FP.BF16.F32.PACK_AB R7, R34, R35 ;  /* 0x000000232207723e */ /* 0x010fe200000010ff */
[----:B-1----:R-:W-:Y:S01]  /*212a0*/  FFMA.FTZ R10, R242, R0, -R9 ;  /* 0x00000000f20a7223 */ /* 0x002fe20000010809 */
[----:B------:R-:W1:Y:S05]  /*212b0*/  LDSM.16.MT88.4 R12, [R102+0x7000] ;  /* 0x00700000660c783b */ /* 0x000e6a0000004200 */
[----:B------:R-:W-:Y:S01]  /*212c0*/  HMMA.16816.F32.BF16 R56, R4, R24, R56 ;  /* 0x000000180438723c */ /* 0x000fe20000041838 */
[----:B------:R2:W-:Y:S01]  /*212d0*/  MUFU.EX2 R25, R10 ;  /* 0x0000000a00197308 */ /* 0x0005e20000000800 */
[----:B------:R-:W-:Y:S01]  /*212e0*/  FADD.FTZ R8, R110, R8 ;  /* 0x000000086e087221 */ /* 0x000fe20000010000 */
[----:B------:R-:W-:Y:S01]  /*212f0*/  FADD.FTZ R2, R107, R2 ;  /* 0x000000026b027221 */ /* 0x000fe20000010000 */
[----:B------:R-:W3:Y:S02]  /*21300*/  LDSM.16.MT88.4 R160, [R90+0x11800] ;  /* 0x011800005aa0783b */ /* 0x000ee40000004200 */
[----:B------:R-:W-:-:S02]  /*21310*/  FADD.FTZ R8, R143, R8 ;  /* 0x000000088f087221 */ /* 0x000fc40000010000 */
[----:B------:R-:W-:Y:S01]  /*21320*/  HMMA.16816.F32.BF16 R64, R4, R20, R64 ;  /* 0x000000140440723c */ /* 0x000fe20000041840 */
[----:B------:R-:W-:Y:S01]  /*21330*/  FADD.FTZ R2, R106, R2 ;  /* 0x000000026a027221 */ /* 0x000fe20000010000 */
[-CC-:B--2---:R-:W-:Y:S01]  /*21340*/  FFMA.FTZ R10, R236, R0.reuse, -R9.reuse ;  /* 0x00000000ec0a7223 */ /* 0x184fe20000010809 */
[----:B------:R-:W-:-:S04]  /*21350*/  FFMA.FTZ R9, R237, R0, -R9 ;  /* 0x00000000ed097223 */ /* 0x000fc80000010809 */
[----:B------:R2:W-:Y:S01]  /*21360*/  MUFU.EX2 R20, R9 ;  /* 0x0000000900147308 */ /* 0x0005e20000000800 */
[----:B------:R-:W-:Y:S01]  /*21370*/  FADD.FTZ R8, R109, R8 ;  /* 0x000000086d087221 */ /* 0x000fe20000010000 */
[----:B------:R-:W-:-:S03]  /*21380*/  FADD.FTZ R2, R105, R2 ;  /* 0x0000000269027221 */ /* 0x000fc60000010000 */
[----:B------:R-:W-:Y:S01]  /*21390*/  FADD.FTZ R8, R142, R8 ;  /* 0x000000088e087221 */ /* 0x000fe20000010000 */
[----:B------:R-:W-:Y:S02]  /*213a0*/  FADD.FTZ R2, R101, R2 ;  /* 0x0000000265027221 */ /* 0x000fe40000010000 */
[----:B------:R-:W-:Y:S01]  /*213b0*/  MUFU.EX2 R24, R10 ;  /* 0x0000000a00187308 */ /* 0x000fe20000000800 */
[----:B--2---:R-:W-:-:S07]  /*213c0*/  FFMA.FTZ R9, R238, R0, -R3 ;  /* 0x00000000ee097223 */ /* 0x004fce0000010803 */
[----:B------:R2:W4:Y:S01]  /*213d0*/  MUFU.EX2 R11, R9 ;  /* 0x00000009000b7308 */ /* 0x0005220000000800 */
[----:B------:R-:W-:Y:S01]  /*213e0*/  FADD.FTZ R8, R104, R8 ;  /* 0x0000000868087221 */ /* 0x000fe20000010000 */
        /* <DEDUP_REMOVED lines=37> */
[----:B------:R-:W2:Y:S01]  /*21640*/  MUFU.EX2 R9, R9 ;  /* 0x0000000900097308 */ /* 0x000ea20000000800 */
[----:B------:R-:W-:Y:S02]  /*21650*/  FADD.FTZ R2, R68, R2 ;  /* 0x0000000244027221 */ /* 0x000fe40000010000 */
[----:B------:R-:W-:Y:S02]  /*21660*/  FADD.FTZ R0, R35, R0 ;  /* 0x0000000023007221 */ /* 0x000fe40000010000 */
[----:B------:R-:W-:Y:S02]  /*21670*/  FADD.FTZ R2, R63, R2 ;  /* 0x000000023f027221 */ /* 0x000fe40000010000 */
[----:B------:R-:W-:Y:S01]  /*21680*/  FADD.FTZ R0, R34, R0 ;  /* 0x0000000022007221 */ /* 0x000fe20000010000 */
[----:B------:R-:W3:Y:S01]  /*21690*/  MUFU.EX2 R3, R3 ;  /* 0x0000000300037308 */ /* 0x000ee20000000800 */
[----:B------:R-:W-:Y:S01]  /*216a0*/  HMMA.16816.F32.BF16 R52, R4, R26, R52 ;  /* 0x0000001a0434723c */ /* 0x000fe20000041834 */
[----:B-----5:R-:W-:Y:S01]  /*216b0*/  FADD.FTZ R2, R33, R2 ;  /* 0x0000000221027221 */ /* 0x020fe20000010000 */
[----:B----4-:R-:W-:-:S06]  /*216c0*/  FADD.FTZ R0, R11, R0 ;  /* 0x000000000b007221 */ /* 0x010fcc0000010000 */
[----:B------:R-:W-:Y:S01]  /*216d0*/  HMMA.16816.F32.BF16 R48, R4, R22, R48 ;  /* 0x000000160430723c */ /* 0x000fe20000041830 */
[----:B------:R-:W-:Y:S01]  /*216e0*/  FADD.FTZ R2, R25, R2 ;  /* 0x0000000219027221 */ /* 0x000fe20000010000 */
[----:B-1----:R-:W-:-:S06]  /*216f0*/  FADD.FTZ R0, R10, R0 ;  /* 0x000000000a007221 */ /* 0x002fcc0000010000 */
[----:B------:R-:W-:Y:S01]  /*21700*/  HMMA.16816.F32.BF16 R40, R4, R16, R40 ;  /* 0x000000100428723c */ /* 0x000fe20000041828 */
[----:B------:R-:W-:-:S07]  /*21710*/  ISETP.GT.AND P0, PT, R251, R182, PT ;  /* 0x000000b6fb00720c */ /* 0x000fce0003f04270 */
[C---:B------:R-:W-:Y:S08]  /*21720*/  HMMA.16816.F32.BF16 R36, R4.reuse, R18, R36 ;  /* 0x000000120424723c */ /* 0x040ff00000041824 */
[C---:B------:R-:W-:Y:S08]  /*21730*/  HMMA.16816.F32.BF16 R140, R4.reuse, R12, R44 ;  /* 0x0000000c048c723c */ /* 0x040ff0000004182c */
[----:B------:R-:W-:Y:S01]  /*21740*/  HMMA.16816.F32.BF16 R28, R4, R14, R28 ;  /* 0x0000000e041c723c */ /* 0x000fe2000004181c */
[----:B------:R-:W1:Y:S01]  /*21750*/  LDSM.16.MT88.4 R4, [R102+0x7800] ;  /* 0x007800006604783b */ /* 0x000e620000004200 */
[----:B------:R-:W-:Y:S01]  /*21760*/  FADD.FTZ R2, R24, R2 ;  /* 0x0000000218027221 */ /* 0x000fe20000010000 */
[----:B--2---:R-:W-:-:S03]  /*21770*/  FADD.FTZ R0, R9, R0 ;  /* 0x0000000009007221 */ /* 0x004fc60000010000 */
[----:B------:R-:W-:Y:S01]  /*21780*/  FADD.FTZ R2, R20, R2 ;  /* 0x0000000214027221 */ /* 0x000fe20000010000 */
[----:B---3--:R-:W-:-:S04]  /*21790*/  FADD.FTZ R0, R3, R0 ;  /* 0x0000000003007221 */ /* 0x008fc80000010000 */
[----:B------:R-:W-:Y:S04]  /*217a0*/  STL [R1+0x30], R2 ;  /* 0x0000300201007387 */ /* 0x000fe80000100800 */
[----:B------:R2:W-:Y:S01]  /*217b0*/  STL [R1+0x44], R0 ;  /* 0x0000440001007387 */ /* 0x0005e20000100800 */
[----:B------:R-:W-:Y:S02]  /*217c0*/  F2FP.BF16.F32.PACK_AB R136, R25, R33 ;  /* 0x000000211988723e */ /* 0x000fe400000010ff */
[----:B------:R-:W-:Y:S02]  /*217d0*/  F2FP.BF16.F32.PACK_AB R138, R20, R24 ;  /* 0x00000018148a723e */ /* 0x000fe400000010ff */
[----:B------:R-:W-:Y:S02]  /*217e0*/  F2FP.BF16.F32.PACK_AB R137, R10, R11 ;  /* 0x0000000b0a89723e */ /* 0x000fe400000010ff */
[----:B------:R-:W-:Y:S01]  /*217f0*/  F2FP.BF16.F32.PACK_AB R139, R3, R9 ;  /* 0x00000009038b723e */ /* 0x000fe200000010ff */
[----:B--2---:R-:W-:-:S05]  /*21800*/  @P0 VIADD R0, R180, 0xfffffffd ;  /* 0xfffffffdb4000836 */ /* 0x004fca0000000000 */
[----:B------:R2:W-:Y:S01]  /*21810*/  @P0 STL [R1+0x20], R0 ;  /* 0x0000200001000387 */ /* 0x0005e20000100800 */
[----:B------:R-:W-:Y:S01]  /*21820*/  HMMA.16816.F32.BF16 R164, R136, R160, R56 ;  /* 0x000000a088a4723c */ /* 0x000fe20000041838 */
[--C-:B------:R-:W-:Y:S02]  /*21830*/  IMAD.MOV.U32 R62, RZ, RZ, R114.reuse ;  /* 0x000000ffff3e7224 */ /* 0x100fe400078e0072 */
[----:B------:R-:W-:-:S05]  /*21840*/  @P0 IMAD.MOV.U32 R62, RZ, RZ, R114 ;  /* 0x000000ffff3e0224 */ /* 0x000fca00078e0072 */
[----:B------:R-:W-:Y:S01]  /*21850*/  HMMA.16816.F32.BF16 R156, R136, R152, R64 ;  /* 0x00000098889c723c */ /* 0x000fe20000041840 */
[----:B------:R-:W-:-:S07]  /*21860*/  IMAD.MOV.U32 R103, RZ, RZ, R251 ;  /* 0x000000ffff677224 */ /* 0x000fce00078e00fb */
[----:B------:R-:W-:Y:S01]  /*21870*/  HMMA.16816.F32.BF16 R148, R136, R144, R40 ;  /* 0x000000908894723c */ /* 0x000fe20000041828 */
[----:B------:R-:W-:-:S07]  /*21880*/  IMAD.SHL.U32 R42, R225, 0x8, RZ ;  /* 0x00000008e12a7824 */ /* 0x000fce00078e00ff */
[C---:B------:R-:W-:Y:S08]  /*21890*/  HMMA.16816.F32.BF16 R160, R136.reuse, R162, R52 ;  /* 0x000000a288a0723c */ /* 0x040ff00000041834 */
[C---:B------:R-:W-:Y:S08]  /*218a0*/  HMMA.16816.F32.BF16 R152, R136.reuse, R154, R48 ;  /* 0x0000009a8898723c */ /* 0x040ff00000041830 */
[----:B------:R-:W-:Y:S01]  /*218b0*/  HMMA.16816.F32.BF16 R144, R136, R146, R36 ;  /* 0x000000928890723c */ /* 0x000fe20000041824 */
[----:B------:R-:W-:-:S02]  /*218c0*/  IMAD.MOV.U32 R37, RZ, RZ, R116 ;  /* 0x000000ffff257224 */ /* 0x000fc400078e0074 */
[----:B------:R-:W-:-:S05]  /*218d0*/  @P0 IMAD.MOV.U32 R37, RZ, RZ, R116 ;  /* 0x000000ffff250224 */ /* 0x000fca00078e0074 */
[C---:B-1----:R-:W-:Y:S08]  /*218e0*/  HMMA.16816.F32.BF16 R140, R136.reuse, R4, R140 ;  /* 0x00000004888c723c */ /* 0x042ff0000004188c */
[----:B------:R-:W-:Y:S01]  /*218f0*/  HMMA.16816.F32.BF16 R136, R136, R6, R28 ;  /* 0x000000068888723c */ /* 0x000fe2000004181c */
[----:B------:R-:W-:-:S04]  /*21900*/  NOP ;  /* 0x0000000000007918 */ /* 0x000fc80000000000 */
[----:B--2---:R-:W-:-:S15]  /*21910*/  @P0 BRA `(.L_x_7693) ;  /* 0x0000000000080947 */ /* 0x004fde0003800000 */
.L_x_7684:
[----:B------:R-:W-:-:S05]  /*21920*/  IADD3 R0, PT, PT, R103, -0x1, RZ ;  /* 0xffffffff67007810 */ /* 0x000fca0007ffe0ff */
[----:B------:R1:W-:Y:S02]  /*21930*/  STL [R1+0x20], R0 ;  /* 0x0000200001007387 */ /* 0x0003e40000100800 */
.L_x_7693:
[----:B------:R-:W-:Y:S05]  /*21940*/  BSYNC B2 ;  /* 0x0000000000027941 */ /* 0x000fea0003800000 */
.L_x_7683:
        /* <DEDUP_REMOVED lines=13> */
.L_x_7701:
[----:B-12---:R-:W2:Y:S01]  /*21a20*/  LDL R0, [R1+0x24] ;  /* 0x0000240001007983 */ /* 0x006ea20000100800 */
[----:B------:R-:W-:Y:S04]  /*21a30*/  DEPBAR.LE SB0, 0x0 ;  /* 0x000080000000791a */ /* 0x000fe80000000000 */
[----:B------:R-:W3:Y:S01]  /*21a40*/  LDL R6, [R1+0x40] ;  /* 0x0000400001067983 */ /* 0x000ee20000100800 */
[----:B------:R-:W-:Y:S05]  /*21a50*/  WARPSYNC.ALL ;  /* 0x0000000000007948 */ /* 0x000fea0003800000 */
[----:B------:R-:W4:Y:S01]  /*21a60*/  LDL R5, [R1+0x3c] ;  /* 0x00003c0001057983 */ /* 0x000f220000100800 */
[----:B------:R-:W-:Y:S01]  /*21a70*/  BSSY.RECONVERGENT B0, `(.L_x_7695) ;  /* 0x0000054000007945 */ /* 0x000fe20003800200 */
[----:B------:R-:W-:Y:S06]  /*21a80*/  BAR.SYNC.DEFER_BLOCKING 0x0 ;  /* 0x0000000000007b1d */ /* 0x000fec0000010000 */
[----:B------:R1:W5:Y:S04]  /*21a90*/  LDL.64 R236, [R1+0x28] ;  /* 0x0000280001ec7983 */ /* 0x0003680000100a00 */
[----:B------:R1:W5:Y:S01]  /*21aa0*/  LDL R235, [R1+0x20] ;  /* 0x0000200001eb7983 */ /* 0x0003620000100800 */
        /* <DEDUP_REMOVED lines=80> */
.L_x_7696:
[----:B------:R-:W-:Y:S05]  /*21fb0*/  BSYNC.RECONVERGENT B0 ;  /* 0x0000000000007941 */ /* 0x000fea0003800200 */
.L_x_7695:
[----:B------:R-:W1:Y:S01]  /*21fc0*/  LDL R3, [R1+0x3c] ;  /* 0x00003c0001037983 */ /* 0x000e620000100800 */
[----:B------:R-:W3:Y:S01]  /*21fd0*/  S2UR UR6, SR_CgaCtaId ;  /* 0x00000000000679c3 */ /* 0x000ee20000008800 */
[----:B------:R-:W-:Y:S01]  /*21fe0*/  UMOV UR7, 0x400 ;  /* 0x0000040000077882 */ /* 0x000fe20000000000 */
[----:B------:R-:W-:Y:S02]  /*21ff0*/  IADD3 R4, P0, PT, R231, R16, RZ ;  /* 0x00000010e7047210 */ /* 0x000fe40007f1e0ff */
[----:B--2---:R-:W2:Y:S01]  /*22000*/  LDL R0, [R1+0x5c] ;  /* 0x00005c0001007983 */ /* 0x004ea20000100800 */
[C---:B------:R-:W-:Y:S01]  /*22010*/  IMAD.SHL.U32 R224, R225.reuse, 0x40, RZ ;  /* 0x00000040e1e07824 */ /* 0x040fe200078e00ff */
[--C-:B------:R-:W-:Y:S01]  /*22020*/  SHF.R.U32.HI R222, RZ, 0x1, R225.reuse ;  /* 0x00000001ffde7819 */ /* 0x100fe200000116e1 */
[C---:B------:R-:W-:Y:S01]  /*22030*/  IMAD.SHL.U32 R223, R225.reuse, 0x20, RZ ;  /* 0x00000020e1df7824 */ /* 0x040fe200078e00ff */
[----:B------:R-:W-:Y:S01]  /*22040*/  LOP3.LUT P1, RZ, R225, 0x4, RZ, 0xc0, !PT ;  /* 0x00000004e1ff7812 */ /* 0x000fe2000782c0ff */
[----:B------:R-:W-:Y:S01]  /*22050*/  IMAD.MOV.U32 R220, RZ, RZ, 0x20 ;  /* 0x00000020ffdc7424 */ /* 0x000fe200078e00ff */
[----:B------:R-:W-:Y:S01]  /*22060*/  LOP3.LUT R168, R224, 0x1c0, RZ, 0xc0, !PT ;  /* 0x000001c0e0a87812 */ /* 0x000fe200078ec0ff */
[----:B------:R-:W-:Y:S01]  /*22070*/  BSSY.RECONVERGENT B1, `(.L_x_7697) ;  /* 0x00001aa000017945 */ /* 0x000fe20003800200 */
[----:B------:R-:W-:Y:S02]  /*22080*/  LOP3.LUT R223, R223, 0x7c00, RZ, 0xc0, !PT ;  /* 0x00007c00dfdf7812 */ /* 0x000fe400078ec0ff */
[----:B------:R-:W-:Y:S04]  /*22090*/  LOP3.LUT R168, R168, 0x8, R225, 0xf8, !PT ;  /* 0x00000008a8a87812 */ /* 0x000fe800078ef8e1 */
[----:B------:R-:W-:Y:S01]  /*220a0*/  LOP3.LUT R168, R168, 0x38, R42, 0x78, !PT ;  /* 0x00000038a8a87812 */ /* 0x000fe200078e782a */
[----:B---3--:R-:W-:Y:S01]  /*220b0*/  ULEA UR6, UR6, UR7, 0x18 ;  /* 0x0000000706067291 */ /* 0x008fe2000f8ec0ff */
[----:B-1----:R-:W-:Y:S01]  /*220c0*/  IMAD.MOV.U32 R6, RZ, RZ, R3 ;  /* 0x000000ffff067224 */ /* 0x002fe200078e0003 */
[----:B--2---:R-:W-:Y:S03]  /*220d0*/  LOP3.LUT R3, R0, 0x38, R225, 0xf8, !PT ;  /* 0x0000003800037812 */ /* 0x004fe600078ef8e1 */
[--C-:B------:R-:W-:Y:S01]  /*220e0*/  IMAD.X R5, R234, 0x1, R6.reuse, P0 ;  /* 0x00000001ea057824 */ /* 0x100fe200000e0606 */
[-C--:B------:R-:W-:Y:S01]  /*220f0*/  IADD3 R8, P0, PT, R4, R231.reuse, RZ ;  /* 0x000000e704087210 */ /* 0x080fe20007f1e0ff */
[----:B------:R-:W-:Y:S01]  /*22100*/  IMAD.MOV.U32 R17, RZ, RZ, R6 ;  /* 0x000000ffff117224 */ /* 0x000fe200078e0006 */
[----:B------:R-:W-:Y:S02]  /*22110*/  LOP3.LUT R3, R3, 0x38, R42, 0x78, !PT ;  /* 0x0000003803037812 */ /* 0x000fe400078e782a */
[----:B------:R-:W-:Y:S01]  /*22120*/  LOP3.LUT R0, R222, 0x8, RZ, 0xc0, !PT ;  /* 0x00000008de007812 */ /* 0x000fe200078ec0ff */
[----:B------:R-:W-:Y:S01]  /*22130*/  IMAD.X R9, R5, 0x1, R234, P0 ;  /* 0x0000000105097824 */ /* 0x000fe200000e06ea */
[----:B------:R-:W-:Y:S02]  /*22140*/  LOP3.LUT R3, R3, 0x1e00, R42, 0xf8, !PT ;  /* 0x00001e0003037812 */ /* 0x000fe400078ef82a */
[-C--:B------:R-:W-:Y:S02]  /*22150*/  IADD3 R14, P0, PT, R8, R231.reuse, RZ ;  /* 0x000000e7080e7210 */ /* 0x080fe40007f1e0ff */
[----:B------:R-:W-:Y:S02]  /*22160*/  LEA R230, R3, UR6, 0x1 ;  /* 0x0000000603e67c11 */ /* 0x000fe4000f8e08ff */
[----:B------:R-:W-:Y:S01]  /*22170*/  LOP3.LUT R0, R0, 0x1c0, R224, 0xf8, !PT ;  /* 0x000001c000007812 */ /* 0x000fe200078ef8e0 */
[----:B------:R-:W-:Y:S01]  /*22180*/  IMAD.X R15, R9, 0x1, R234, P0 ;  /* 0x00000001090f7824 */ /* 0x000fe200000e06ea */
[-C--:B------:R-:W-:Y:S01]  /*22190*/  IADD3 R12, P0, PT, R14, R231.reuse, RZ ;  /* 0x000000e70e0c7210 */ /* 0x080fe20007f1e0ff */
[----:B------:R-:W-:Y:S01]  /*221a0*/  @!PT LDS RZ, [RZ] ;  /* 0x00000000fffff984 */ /* 0x000fe20000000800 */
[----:B------:R-:W-:Y:S01]  /*221b0*/  @!PT LDS RZ, [RZ] ;  /* 0x00000000fffff984 */ /* 0x000fe20000000800 */
[----:B------:R-:W-:Y:S01]  /*221c0*/  @!PT LDS RZ, [RZ] ;  /* 0x00000000fffff984 */ /* 0x000fe20000000800 */
[----:B------:R-:W-:Y:S01]  /*221d0*/  LDGSTS.E.BYPASS.LTC128B.128 [R230+0xa000], desc[UR4][R16.64] ;  /* 0x0a00000010e67fae */ /* 0x000fe2000b981a04 */
[----:B------:R-:W-:Y:S02]  /*221e0*/  LOP3.LUT R221, R0, 0x38, R42, 0x78, !PT ;  /* 0x0000003800dd7812 */ /* 0x000fe400078e782a */
[----:B------:R-:W-:Y:S02]  /*221f0*/  LOP3.LUT R0, R224, 0x400, RZ, 0xc0, !PT ;  /* 0x00000400e0007812 */ /* 0x000fe400078ec0ff */
[----:B------:R1:W-:Y:S01]  /*22200*/  LDGSTS.E.BYPASS.LTC128B.128 [R230+0xa800], desc[UR4][R4.64] ;  /* 0x0a80000004e67fae */ /* 0x0003e2000b981a04 */
[----:B------:R-:W-:Y:S01]  /*22210*/  IMAD.X R13, R15, 0x1, R234, P0 ;  /* 0x000000010f0d7824 */ /* 0x000fe200000e06ea */
[-C--:B------:R-:W-:Y:S03]  /*22220*/  IADD3 R10, P0, PT, R12, R231.reuse, RZ ;  /* 0x000000e70c0a7210 */ /* 0x080fe60007f1e0ff */
[----:B------:R2:W-:Y:S01]  /*22230*/  LDGSTS.E.BYPASS.LTC128B.128 [R230+0xb000], desc[UR4][R8.64] ;  /* 0x0b00000008e67fae */ /* 0x0005e2000b981a04 */
[----:B------:R-:W-:Y:S01]  /*22240*/  IMAD R168, R168, 0x2, R0 ;  /* 0x00000002a8a87824 */ /* 0x000fe200078e0200 */
[----:B------:R-:W-:Y:S01]  /*22250*/  LOP3.LUT R0, R223, 0x200, R224, 0xf8, !PT ;  /* 0x00000200df007812 */ /* 0x000fe200078ef8e0 */
[--C-:B------:R-:W-:Y:S02]  /*22260*/  IMAD.X R11, R13, 0x1, R234.reuse, P0 ;  /* 0x000000010d0b7824 */ /* 0x100fe400000e06ea */
[----:B------:R-:W-:Y:S01]  /*22270*/  LDGSTS.E.BYPASS.LTC128B.128 [R230+0xb800], desc[UR4][R14.64] ;  /* 0x0b8000000ee67fae */ /* 0x000fe2000b981a04 */
[----:B------:R-:W-:Y:S01]  /*22280*/  IADD3 R6, P0, PT, R10, R231, RZ ;  /* 0x000000e70a067210 */ /* 0x000fe20007f1e0ff */
[----:B------:R-:W-:Y:S01]  /*22290*/  VIADD R212, R168, UR6 ;  /* 0x00000006a8d47c36 */ /* 0x000fe20008000000 */
[----:B------:R-:W-:Y:S02]  /*222a0*/  LOP3.LUT R0, R0, R221, RZ, 0xfc, !PT ;  /* 0x000000dd00007212 */ /* 0x000fe400078efcff */
[----:B------:R3:W-:Y:S01]  /*222b0*/  LDGSTS.E.BYPASS.LTC128B.128 [R230+0xc000], desc[UR4][R12.64] ;  /* 0x0c0000000ce67fae */ /* 0x0007e2000b981a04 */
[--C-:B------:R-:W-:Y:S01]  /*222c0*/  IMAD.X R7, R11, 0x1, R234.reuse, P0 ;  /* 0x000000010b077824 */ /* 0x100fe200000e06ea */
[----:B------:R-:W-:Y:S03]  /*222d0*/  LEA R133, R0, UR6, 0x1 ;  /* 0x0000000600857c11 */ /* 0x000fe6000f8e08ff */
[----:B------:R4:W-:Y:S01]  /*222e0*/  LDGSTS.E.BYPASS.LTC128B.128 [R230+0xc800], desc[UR4][R10.64] ;  /* 0x0c8000000ae67fae */ /* 0x0009e2000b981a04 */
[----:B------:R-:W-:Y:S04]  /*222f0*/  IMAD.MOV.U32 R0, RZ, RZ, 0x40 ;  /* 0x00000040ff007424 */ /* 0x000fe800078e00ff */
[----:B------:R-:W-:Y:S01]  /*22300*/  LDGSTS.E.BYPASS.LTC128B.128 [R230+0xd000], desc[UR4][R6.64] ;  /* 0x0d00000006e67fae */ /* 0x000fe2000b981a04 */
[----:B------:R-:W-:Y:S02]  /*22310*/  SEL R0, R0, 0xffffffc0, !P1 ;  /* 0xffffffc000007807 */ /* 0x000fe40004800000 */
[-C--:B-1----:R-:W-:Y:S05]  /*22320*/  IADD3 R4, P0, PT, R6, R231.reuse, RZ ;  /* 0x000000e706047210 */ /* 0x082fea0007f1e0ff */
        /* <DEDUP_REMOVED lines=29> */
[C-C-:B------:R-:W-:Y:S02]  /*22500*/  IMAD.IADD R172, R133.reuse, 0x1, R220.reuse ;  /* 0x0000000185ac7824 */ /* 0x140fe400078e02dc */
[C---:B------:R-:W-:Y:S02]  /*22510*/  IMAD.IADD R3, R212.reuse, 0x1, R220 ;  /* 0x00000001d4037824 */ /* 0x040fe400078e02dc */
[----:B--2---:R-:W1:Y:S05]  /*22520*/  LDSM.16.M88.4 R8, [R168+UR6+0x2000] ;  /* 0x00200006a808783b */ /* 0x004e6a0008000200 */
[----:B------:R-:W2:Y:S05]  /*22530*/  LDSM.16.M88.4 R16, [R168+UR6+0x2800] ;  /* 0x00280006a810783b */ /* 0x000eaa0008000200 */
[----:B------:R-:W4:Y:S05]  /*22540*/  LDSM.16.M88.4 R24, [R168+UR6+0x3000] ;  /* 0x00300006a818783b */ /* 0x000f2a0008000200 */
[----:B------:R-:W0:Y:S01]  /*22550*/  LDGDEPBAR ;  /* 0x00000000000079af */ /* 0x000e220000000000 */
[--C-:B---3--:R-:W-:Y:S04]  /*22560*/  IMAD.IADD R133, R133, 0x1, R0.reuse ;  /* 0x0000000185857824 */ /* 0x108fe800078e0200 */
[----:B------:R-:W3:Y:S01]  /*22570*/  LDSM.16.M88.4 R32, [R168+UR6+0x3800] ;  /* 0x00380006a820783b */ /* 0x000ee20008000200 */
[----:B------:R-:W-:Y:S04]  /*22580*/  IMAD.IADD R0, R212, 0x1, R0 ;  /* 0x00000001d4007824 */ /* 0x000fe800078e0200 */
        /* <DEDUP_REMOVED lines=17> */
[----:B------:R-:W4:Y:S05]  /*226a0*/  LDSM.16.M88.4 R168, [R168+UR6+0x9800] ;  /* 0x00980006a8a8783b */ /* 0x000f2a0008000200 */
[----:B------:R-:W-:Y:S02]  /*226b0*/  LDSM.16.M88.4 R172, [R172] ;  /* 0x00000000acac783b */ /* 0x000fe40000000200 */
[C---:B---3--:R-:W-:Y:S03]  /*226c0*/  HMMA.16816.F32.BF16 R28, R128.reuse, R32, RZ ;  /* 0x00000020801c723c */ /* 0x048fe600000418ff */
        /* <DEDUP_REMOVED lines=8> */
[----:B------:R-:W-:Y:S02]  /*22750*/  LDSM.16.M88.4 R196, [R3+0x5000] ;  /* 0x0050000003c4783b */ /* 0x000fe40000000200 */
[C---:B------:R-:W-:Y:S03]  /*22760*/  HMMA.16816.F32.BF16 R44, R128.reuse, R48, RZ ;  /* 0x00000030802c723c */ /* 0x040fe600000418ff */
[----:B------:R-:W-:Y:S05]  /*22770*/  LDSM.16.M88.4 R200, [R3+0x5800] ;  /* 0x0058000003c8783b */ /* 0x000fea0000000200 */
[C---:B------:R-:W-:Y:S01]  /*22780*/  HMMA.16816.F32.BF16 R48, R128.reuse, R50, RZ ;  /* 0x000000328030723c */ /* 0x040fe200000418ff */
[----:B------:R-:W-:Y:S05]  /*22790*/  LDSM.16.M88.4 R204, [R3+0x6000] ;  /* 0x0060000003cc783b */ /* 0x000fea0000000200 */
[----:B------:R-:W-:Y:S02]  /*227a0*/  LDSM.16.M88.4 R208, [R3+0x7000] ;  /* 0x0070000003d0783b */ /* 0x000fe40000000200 */
[C---:B------:R-:W-:Y:S03]  /*227b0*/  HMMA.16816.F32.BF16 R52, R128.reuse, R56, RZ ;  /* 0x000000388034723c */ /* 0x040fe600000418ff */
[----:B------:R-:W-:Y:S05]  /*227c0*/  LDSM.16.M88.4 R212, [R0+0x5000] ;  /* 0x0050000000d4783b */ /* 0x000fea0000000200 */
        /* <DEDUP_REMOVED lines=50> */
[C---:B------:R-:W-:Y:S08]  /*22af0*/  HMMA.16816.F32.BF16 R84, R172.reuse, R208, R84 ;  /* 0x000000d0ac54723c */ /* 0x040ff00000041854 */
[C---:B------:R-:W-:Y:S01]  /*22b00*/  HMMA.16816.F32.BF16 R88, R172.reuse, R210, R88 ;  /* 0x000000d2ac58723c */ /* 0x040fe20000041858 */
[----:B------:R-:W-:Y:S07]  /*22b10*/  LDSM.16.M88.4 R208, [R0+0x4800] ;  /* 0x0048000000d0783b */ /* 0x000fee0000000200 */
[C---:B---3--:R-:W-:Y:S03]  /*22b20*/  HMMA.16816.F32.BF16 R92, R172.reuse, R180, R92 ;  /* 0x000000b4ac5c723c */ /* 0x048fe6000004185c */
[C---:B--2---:R-:W-:Y:S05]  /*22b30*/  IMAD.IADD R3, R220.reuse, 0x1, R0 ;  /* 0x00000001dc037824 */ /* 0x044fea00078e0200 */
[C---:B------:R-:W-:Y:S01]  /*22b40*/  HMMA.16816.F32.BF16 R96, R172.reuse, R182, R96 ;  /* 0x000000b6ac60723c */ /* 0x040fe20000041860 */
[----:B------:R-:W2:Y:S05]  /*22b50*/  LDSM.16.M88.4 R180, [R0+0x3800] ;  /* 0x0038000000b4783b */ /* 0x000eaa0000000200 */
[----:B------:R-:W-:Y:S02]  /*22b60*/  LDSM.16.M88.4 R216, [R3+0x2000] ;  /* 0x0020000003d8783b */ /* 0x000fe40000000200 */
[C---:B-1----:R-:W-:Y:S08]  /*22b70*/  HMMA.16816.F32.BF16 R100, R172.reuse, R168, R100 ;  /* 0x000000a8ac64723c */ /* 0x042ff00000041864 */
[C---:B------:R-:W-:Y:S01]  /*22b80*/  HMMA.16816.F32.BF16 R104, R172.reuse, R170, R104 ;  /* 0x000000aaac68723c */ /* 0x040fe20000041868 */
[----:B------:R-:W1:Y:S07]  /*22b90*/  LDSM.16.M88.4 R168, [R0+0x4000] ;  /* 0x0040000000a8783b */ /* 0x000e6e0000000200 */
        /* <DEDUP_REMOVED lines=9> */
[----:B------:R-:W4:Y:S02]  /*22c30*/  LDSM.16.M88.4 R188, [R0+0x7000] ;  /* 0x0070000000bc783b */ /* 0x000f240000000200 */
        /* <DEDUP_REMOVED lines=15> */
[C---:B------:R-:W-:Y:S03]  /*22d30*/  HMMA.16816.F32.BF16 R44, R192.reuse, R208, R44 ;  /* 0x000000d0c02c723c */ /* 0x040fe6000004182c */
[----:B------:R-:W-:Y:S05]  /*22d40*/  IMAD.IADD R208, R220, 0x1, R133 ;  /* 0x00000001dcd07824 */ /* 0x000fea00078e0285 */
        /* <DEDUP_REMOVED lines=44> */
[----:B------:R-:W3:Y:S01]  /*23010*/  LDSM.16.M88.4 R176, [R3+0x9800] ;  /* 0x0098000003b0783b */ /* 0x000ee20000000200 */
[----:B------:R-:W-:Y:S04]  /*23020*/  DEPBAR.LE SB0, 0x0 ;  /* 0x000080000000791a */ /* 0x000fe80000000000 */
[----:B------:R-:W-:Y:S02]  /*23030*/  BAR.SYNC.DEFER_BLOCKING 0x0 ;  /* 0x0000000000007b1d */ /* 0x000fe40000010000 */
[C---:B-1----:R-:W-:Y:S08]  /*23040*/  HMMA.16816.F32.BF16 R36, R208.reuse, R168, R36 ;  /* 0x000000a8d024723c */ /* 0x042ff00000041824 */
[C---:B------:R-:W-:Y:S08]  /*23050*/  HMMA.16816.F32.BF16 R40, R208.reuse, R170, R40 ;  /* 0x000000aad028723c */ /* 0x040ff00000041828 */
[C---:B----4-:R-:W-:Y:S08]  /*23060*/  HMMA.16816.F32.BF16 R44, R208.reuse, R180, R44 ;  /* 0x000000b4d02c723c */ /* 0x050ff0000004182c */
[C---:B------:R-:W-:Y:S01]  /*23070*/  HMMA.16816.F32.BF16 R48, R208.reuse, R182, R48 ;  /* 0x000000b6d030723c */ /* 0x040fe20000041830 */
[----:B------:R-:W4:Y:S07]  /*23080*/  LDL R181, [R1+0x58] ;  /* 0x0000580001b57983 */ /* 0x000f2e0000100800 */
        /* <DEDUP_REMOVED lines=19> */
[----:B------:R-:W-:Y:S03]  /*231c0*/  HMMA.16816.F32.BF16 R128, R208, R178, R128 ;  /* 0x000000b2d080723c */ /* 0x000fe60000041880 */
[----:B----45:R-:W-:Y:S11]  /*231d0*/  ISETP.GT.AND P0, PT, R235, R181, PT ;  /* 0x000000b5eb00720c */ /* 0x030ff60003f04270 */
        /* <DEDUP_REMOVED lines=24> */
[----:B-1----:R-:W2:Y:S01]  /*23360*/  LD.E R133, desc[UR4][R134.64+0x170] ;  /* 0x0001700486857980 */ /* 0x002ea2000c101900 */
[----:B------:R-:W-:Y:S04]  /*23370*/  SHF.L.U32 R173, R235, 0x8, RZ ;  /* 0x00000008ebad7819 */ /* 0x000fe800000006ff */
        /* <DEDUP_REMOVED lines=63> */
.L_x_7700:
[----:B------:R-:W-:Y:S05]  /*23770*/  BSYNC.RECONVERGENT B0 ;  /* 0x0000000000007941 */ /* 0x000fea0003800200 */
.L_x_7699:
[----:B-1----:R-:W3:Y:S01]  /*23780*/  LDL R133, [R1+0x34] ;  /* 0x0000340001857983 */ /* 0x002ee20000100800 */
[----:B------:R-:W-:Y:S01]  /*23790*/  IADD3 R170, P0, PT, R0, R178, RZ ;  /* 0x000000b200aa7210 */ /* 0x000fe20007f1e0ff */
[----:B------:R-:W-:Y:S01]  /*237a0*/  IMAD.MOV.U32 R172, RZ, RZ, R178 ;  /* 0x000000ffffac7224 */ /* 0x000fe200078e00b2 */
[----:B------:R-:W-:Y:S01]  /*237b0*/  SHF.L.U64.HI R3, R232, 0x5, R233 ;  /* 0x00000005e8037819 */ /* 0x000fe200000102e9 */
[----:B------:R-:W-:Y:S01]  /*237c0*/  IMAD.SHL.U32 R225, R225, 0x8, RZ ;  /* 0x00000008e1e17824 */ /* 0x000fe200078e00ff */
        /* <DEDUP_REMOVED lines=22> */
[-C--:B--2---:R-:W-:Y:S01]  /*23930*/  IADD3 R168, P2, PT, R170, R0.reuse, RZ ;  /* 0x00000000aaa87210 */ /* 0x084fe20007f5e0ff */
[--C-:B------:R-:W-:Y:S01]  /*23940*/  IMAD.X R171, R173, 0x1, R3.reuse, P0 ;  /* 0x00000001adab7824 */ /* 0x100fe200000e0603 */
[----:B------:R1:W-:Y:S04]  /*23950*/  LDGSTS.E.BYPASS.LTC128B.128 [R230+0x5000], desc[UR4][R172.64] ;  /* 0x05000000ace67fae */ /* 0x0003e8000b981a04 */
[----:B------:R2:W-:Y:S01]  /*23960*/  LDGSTS.E.BYPASS.LTC128B.128 [R230+0x5800], desc[UR4][R170.64] ;  /* 0x05800000aae67fae */ /* 0x0005e2000b981a04 */
[-C--:B------:R-:W-:Y:S02]  /*23970*/  IADD3.X R169, PT, PT, R171, R3.reuse, RZ, P2, !PT ;  /* 0x00000003aba97210 */ /* 0x080fe400017fe4ff */
[-C--:B----4-:R-:W-:Y:S03]  /*23980*/  IADD3 R176, P0, PT, R168, R0.reuse, RZ ;  /* 0x00000000a8b07210 */ /* 0x090fe60007f1e0ff */
[----:B------:R3:W-:Y:S01]  /*23990*/  LDGSTS.E.BYPASS.LTC128B.128 [R230+0x6000], desc[UR4][R168.64] ;  /* 0x06000000a8e67fae */ /* 0x0007e2000b981a04 */
[-C--:B-----5:R-:W-:Y:S01]  /*239a0*/  IADD3 R178, P2, PT, R176, R0.reuse, RZ ;  /* 0x00000000b0b27210 */ /* 0x0a0fe20007f5e0ff */
[--C-:B------:R-:W-:Y:S03]  /*239b0*/  IMAD.X R177, R169, 0x1, R3.reuse, P0 ;  /* 0x00000001a9b17824 */ /* 0x100fe600000e0603 */
[-C--:B------:R-:W-:Y:S01]  /*239c0*/  IADD3 R174, P0, PT, R178, R0.reuse, RZ ;  /* 0x00000000b2ae7210 */ /* 0x080fe20007f1e0ff */
[--C-:B------:R-:W-:Y:S01]  /*239d0*/  IMAD.X R179, R177, 0x1, R3.reuse, P2 ;  /* 0x00000001b1b37824 */ /* 0x100fe200010e0603 */
[----:B------:R4:W-:Y:S03]  /*239e0*/  LDGSTS.E.BYPASS.LTC128B.128 [R230+0x6800], desc[UR4][R176.64] ;  /* 0x06800000b0e67fae */ /* 0x0009e6000b981a04 */
[--C-:B------:R-:W-:Y:S01]  /*239f0*/  IMAD.X R175, R179, 0x1, R3.reuse, P0 ;  /* 0x00000001b3af7824 */ /* 0x100fe200000e0603 */
[----:B------:R4:W-:Y:S04]  /*23a00*/  LDGSTS.E.BYPASS.LTC128B.128 [R230+0x7000], desc[UR4][R178.64] ;  /* 0x07000000b2e67fae */ /* 0x0009e8000b981a04 */
[----:B------:R4:W-:Y:S01]  /*23a10*/  LDGSTS.E.BYPASS.LTC128B.128 [R230+0x7800], desc[UR4][R174.64] ;  /* 0x07800000aee67fae */ /* 0x0009e2000b981a04 */
[-C--:B-1----:R-:W-:Y:S04]  /*23a20*/  IADD3 R172, P2, PT, R174, R0.reuse, RZ ;  /* 0x00000000aeac7210 */ /* 0x082fe80007f5e0ff */
[-C--:B--2---:R-:W-:Y:S01]  /*23a30*/  IADD3 R170, P0, PT, R172, R0.reuse, RZ ;  /* 0x00000000acaa7210 */ /* 0x084fe20007f1e0ff */
[--C-:B------:R-:W-:Y:S05]  /*23a40*/  IMAD.X R173, R175, 0x1, R3.reuse, P2 ;  /* 0x00000001afad7824 */ /* 0x100fea00010e0603 */
[----:B------:R1:W-:Y:S01]  /*23a50*/  LDGSTS.E.BYPASS.LTC128B.128 [R230+0x8000], desc[UR4][R172.64] ;  /* 0x08000000ace67fae */ /* 0x0003e2000b981a04 */
[-C--:B---3--:R-:W-:Y:S02]  /*23a60*/  IADD3 R168, P2, PT, R170, R0.reuse, RZ ;  /* 0x00000000aaa87210 */ /* 0x088fe40007f5e0ff */
[----:B------:R-:W-:Y:S02]  /*23a70*/  IADD3.X R171, PT, PT, R173, R3, RZ, P0, !PT ;  /* 0x00000003adab7210 */ /* 0x000fe400007fe4ff */
[----:B----4-:R-:W-:Y:S03]  /*23a80*/  IADD3 R176, P0, PT, R168, R0, RZ ;  /* 0x00000000a8b07210 */ /* 0x010fe60007f1e0ff */
[----:B------:R1:W-:Y:S01]  /*23a90*/  LDGSTS.E.BYPASS.LTC128B.128 [R230+0x8800], desc[UR4][R170.64] ;  /* 0x08800000aae67fae */ /* 0x0003e2000b981a04 */
[--C-:B------:R-:W-:Y:S01]  /*23aa0*/  IMAD.X R169, R171, 0x1, R3.reuse, P2 ;  /* 0x00000001aba97824 */ /* 0x100fe200010e0603 */
[----:B------:R-:W-:Y:S03]  /*23ab0*/  LOP3.LUT R0, R225, 0x1c0, RZ, 0xc0, !PT ;  /* 0x000001c0e1007812 */ /* 0x000fe600078ec0ff */
[----:B------:R-:W-:Y:S01]  /*23ac0*/  IMAD.X R177, R169, 0x1, R3, P0 ;  /* 0x00000001a9b17824 */ /* 0x000fe200000e0603 */
[----:B------:R1:W-:Y:S04]  /*23ad0*/  LDGSTS.E.BYPASS.LTC128B.128 [R230+0x9000], desc[UR4][R168.64] ;  /* 0x09000000a8e67fae */ /* 0x0003e8000b981a04 */
[----:B------:R1:W-:Y:S04]  /*23ae0*/  LDGSTS.E.BYPASS.LTC128B.128 [R230+0x9800], desc[UR4][R176.64] ;  /* 0x09800000b0e67fae */ /* 0x0003e8000b981a04 */
[----:B------:R-:W0:Y:S04]  /*23af0*/  LDGDEPBAR ;  /* 0x00000000000079af */ /* 0x000e280000000000 */
[----:B------:R1:W-:Y:S02]  /*23b00*/  STL [R1+0x5c], R0 ;  /* 0x00005c0001007387 */ /* 0x0003e40000100800 */
.L_x_7698:
[----:B------:R-:W-:Y:S05]  /*23b10*/  BSYNC.RECONVERGENT B1 ;  /* 0x0000000000017941 */ /* 0x000fea0003800200 */
.L_x_7697:
[----:B------:R-:W-:Y:S01]  /*23b20*/  LOP3.LUT R133, R221, 0x200, R224, 0xf8, !PT ;  /* 0x00000200dd857812 */ /* 0x000fe200078ef8e0 */
[----:B------:R-:W2:Y:S01]  /*23b30*/  S2R R225, SR_TID.X ;  /* 0x0000000000e17919 */ /* 0x000ea20000002100 */
[----:B-1----:R-:W-:Y:S01]  /*23b40*/  IMAD.MOV.U32 R169, RZ, RZ, R235 ;  /* 0x000000ffffa97224 */ /* 0x002fe200078e00eb */
[----:B------:R-:W1:Y:S01]  /*23b50*/  S2UR UR6, SR_CgaCtaId ;  /* 0x00000000000679c3 */ /* 0x000e620000008800 */
[----:B------:R-:W-:Y:S01]  /*23b60*/  IMAD.MOV.U32 R170, RZ, RZ, R181 ;  /* 0x000000ffffaa7224 */ /* 0x000fe200078e00b5 */
[----:B------:R-:W-:Y:S01]  /*23b70*/  UMOV UR7, 0x400 ;  /* 0x0000040000077882 */ /* 0x000fe20000000000 */
[----:B--2---:R-:W-:Y:S01]  /*23b80*/  IMAD.SHL.U32 R0, R225, 0x2, RZ ;  /* 0x00000002e1007824 */ /* 0x004fe200078e00ff */
[----:B-1----:R-:W-:Y:S04]  /*23b90*/  ULEA UR6, UR6, UR7, 0x18 ;  /* 0x0000000706067291 */ /* 0x002fe8000f8ec0ff */
[----:B------:R1:W-:Y:S02]  /*23ba0*/  STL [R1+0x54], R0 ;  /* 0x0000540001007387 */ /* 0x0003e40000100800 */
[----:B------:R-:W-:Y:S02]  /*23bb0*/  LEA R133, R133, UR6, 0x1 ;  /* 0x0000000685857c11 */ /* 0x000fe4000f8e08ff */
        /* <DEDUP_REMOVED lines=89> */
[C---:B------:R-:W-:Y:S01]  /*24150*/  VIADD R237, R3.reuse, 0x99 ;  /* 0x0000009903ed7836 */ /* 0x040fe20000000000 */
[-C--:B------:R-:W-:Y:S01]  /*24160*/  ISETP.GE.AND P5, PT, R214, R227.reuse, PT ;  /* 0x000000e3d600720c */ /* 0x080fe20003fa6270 */
[----:B------:R-:W-:Y:S01]  /*24170*/  VIADD R247, R3, 0xc8 ;  /* 0x000000c803f77836 */ /* 0x000fe20000000000 */
[----:B-1----:R-:W-:Y:S01]  /*24180*/  FSEL R0, R29, -INF , P2 ;  /* 0xff8000001d007808 */ /* 0x002fe20001000000 */
        /* <DEDUP_REMOVED lines=90> */
[----:B------:R-:W-:Y:S02]  /*24730*/  FSEL R175, R17, -INF , !P4 ;  /* 0xff80000011af7808 */ /* 0x000fe40006000000 */
[-C--:B------:R-:W-:Y:S02]  /*24740*/  ISETP.GE.AND P2, PT, R250, R227.reuse, PT ;  /* 0x000000e3fa00720c */ /* 0x080fe40003f46270 */
[-C--:B------:R-:W-:Y:S02]  /*24750*/  ISETP.GE.AND P3, PT, R177, R227.reuse, PT ;  /* 0x000000e3b100720c */ /* 0x080fe40003f66270 */
[----:B------:R-:W-:Y:S02]  /*24760*/  FSEL R112, R112, -INF , P0 ;  /* 0xff80000070707808 */ /* 0x000fe40000000000 */
[-C--:B------:R-:W-:Y:S02]  /*24770*/  ISETP.GE.AND P4, PT, R197, R226.reuse, PT ;  /* 0x000000e2c500720c */ /* 0x080fe40003f86270 */
[-C--:B------:R-:W-:Y:S02]  /*24780*/  ISETP.GE.AND P0, PT, R173, R227.reuse, PT ;  /* 0x000000e3ad00720c */ /* 0x080fe40003f06270 */
[----:B------:R-:W-:Y:S02]  /*24790*/  FSEL R105, R117, -INF , P6 ;  /* 0xff80000075697808 */ /* 0x000fe40003000000 */
[-C--:B------:R-:W-:Y:S02]  /*247a0*/  ISETP.GE.AND P6, PT, R186, R226.reuse, PT ;  /* 0x000000e2ba00720c */ /* 0x080fe40003fc6270 */
[----:B------:R-:W-:Y:S01]  /*247b0*/  FSEL R180, R8, -INF , !P5 ;  /* 0xff80000008b47808 */ /* 0x000fe20006800000 */
[----:B------:R-:W-:Y:S01]  /*247c0*/  IMAD.MOV.U32 R8, RZ, RZ, R170 ;  /* 0x000000ffff087224 */ /* 0x000fe200078e00aa */
[----:B------:R-:W-:Y:S02]  /*247d0*/  FSEL R109, R109, -INF , P2 ;  /* 0xff8000006d6d7808 */ /* 0x000fe40001000000 */
[----:B------:R-:W-:Y:S02]  /*247e0*/  FSEL R4, R116, -INF , P3 ;  /* 0xff80000074047808 */ /* 0x000fe40001800000 */
[----:B------:R-:W-:Y:S02]  /*247f0*/  FSEL R170, R5, -INF , !P4 ;  /* 0xff80000005aa7808 */ /* 0x000fe40006000000 */
[-C--:B------:R-:W-:Y:S02]  /*24800*/  ISETP.GE.AND P2, PT, R174, R227.reuse, PT ;  /* 0x000000e3ae00720c */ /* 0x080fe40003f46270 */
        /* <DEDUP_REMOVED lines=21> */
[----:B------:R-:W-:Y:S01]  /*24960*/  FSEL R176, R16, -INF , !P6 ;  /* 0xff80000010b07808 */ /* 0x000fe20007000000 */
[----:B------:R-:W-:Y:S01]  /*24970*/  VIADD R16, R3, 0xe8 ;  /* 0x000000e803107836 */ /* 0x000fe20000000000 */
        /* <DEDUP_REMOVED lines=21> */
[----:B------:R-:W-:Y:S02]  /*24ad0*/  ISETP.GE.AND P2, PT, R204, R226, PT ;  /* 0x000000e2cc00720c */ /* 0x000fe40003f46270 */
        /* <DEDUP_REMOVED lines=21> */
[----:B------:R-:W-:Y:S02]  /*24c30*/  FMNMX3.FTZ R37, R37, R52, R53, !PT ;  /* 0x0000003425257276 */ /* 0x000fe40007810035 */
[-C--:B------:R-:W-:Y:S02]  /*24c40*/  ISETP.GE.AND P0, PT, R213, R226.reuse, PT ;  /* 0x000000e2d500720c */ /* 0x080fe40003f06270 */
[----:B------:R-:W-:Y:S02]  /*24c50*/  FSEL R56, R56, -INF , !P5 ;  /* 0xff80000038387808 */ /* 0x000fe40006800000 */
[----:B------:R-:W-:Y:S02]  /*24c60*/  FSEL R57, R57, -INF , !P4 ;  /* 0xff80000039397808 */ /* 0x000fe40006000000 */
[----:B------:R-:W-:Y:S02]  /*24c70*/  ISETP.GE.AND P2, PT, R214, R226, PT ;  /* 0x000000e2d600720c */ /* 0x000fe40003f46270 */
        /* <DEDUP_REMOVED lines=8> */
[----:B------:R-:W-:Y:S01]  /*24d00*/  FSEL R41, R64, -INF , !P3 ;  /* 0xff80000040297808 */ /* 0x000fe20005800000 */
[----:B------:R-:W-:Y:S01]  /*24d10*/  VIADD R64, R3, 0xf0 ;  /* 0x000000f003407836 */ /* 0x000fe20000000000 */
        /* <DEDUP_REMOVED lines=9> */
[----:B------:R-:W-:Y:S02]  /*24db0*/  FSEL R73, R73, -INF , !P3 ;  /* 0xff80000049497808 */ /* 0x000fe40005800000 */
[----:B------:R-:W-:Y:S02]  /*24dc0*/  FMNMX3.FTZ R37, R37, R68, R69, !PT ;  /* 0x0000004425257276 */ /* 0x000fe40007810045 */
[----:B------:R-:W-:Y:S02]  /*24dd0*/  ISETP.GE.AND P6, PT, R230, R226, PT ;  /* 0x000000e2e600720c */ /* 0x000fe40003fc6270 */
        /* <DEDUP_REMOVED lines=9> */
[-C--:B------:R-:W-:Y:S02]  /*24e70*/  ISETP.GE.AND P6, PT, R238, R226.reuse, PT ;  /* 0x000000e2ee00720c */ /* 0x080fe40003fc6270 */
[----:B------:R-:W-:Y:S02]  /*24e80*/  ISETP.GE.AND P5, PT, R240, R226, PT ;  /* 0x000000e2f000720c */ /* 0x000fe40003fa6270 */
[----:B------:R-:W-:Y:S02]  /*24e90*/  FMNMX3.FTZ R37, R37, R80, R81, !PT ;  /* 0x0000005025257276 */ /* 0x000fe40007810051 */
[-C--:B------:R-:W-:Y:S02]  /*24ea0*/  ISETP.GE.AND P0, PT, R239, R226.reuse, PT ;  /* 0x000000e2ef00720c */ /* 0x080fe40003f06270 */
[----:B------:R-:W-:Y:S02]  /*24eb0*/  FSEL R84, R84, -INF , !P4 ;  /* 0xff80000054547808 */ /* 0x000fe40006000000 */
[----:B------:R-:W-:Y:S02]  /*24ec0*/  FSEL R85, R85, -INF , !P6 ;  /* 0xff80000055557808 */ /* 0x000fe40007000000 */
[----:B------:R-:W-:Y:S02]  /*24ed0*/  FSEL R88, R88, -INF , !P5 ;  /* 0xff80000058587808 */ /* 0x000fe40006800000 */
[-C--:B------:R-:W-:Y:S02]  /*24ee0*/  ISETP.GE.AND P4, PT, R243, R226.reuse, PT ;  /* 0x000000e2f300720c */ /* 0x080fe40003f86270 */
[----:B------:R-:W-:Y:S02]  /*24ef0*/  FSEL R89, R89, -INF , !P0 ;  /* 0xff80000059597808 */ /* 0x000fe40004000000 */
[----:B------:R-:W-:Y:S02]  /*24f00*/  ISETP.GE.AND P3, PT, R241, R226, PT ;  /* 0x000000e2f100720c */ /* 0x000fe40003f66270 */
[----:B------:R-:W-:Y:S02]  /*24f10*/  FMNMX3.FTZ R37, R37, R84, R85, !PT ;  /* 0x0000005425257276 */ /* 0x000fe40007810055 */
[-C--:B------:R-:W-:Y:S02]  /*24f20*/  ISETP.GE.AND P5, PT, R244, R226.reuse, PT ;  /* 0x000000e2f400720c */ /* 0x080fe40003fa6270 */
[----:B------:R-:W-:Y:S02]  /*24f30*/  ISETP.GE.AND P6, PT, R242, R226, PT ;  /* 0x000000e2f200720c */ /* 0x000fe40003fc6270 */
[----:B------:R-:W-:Y:S02]  /*24f40*/  FMNMX3.FTZ R37, R37, R88, R89, !PT ;  /* 0x0000005825257276 */ /* 0x000fe40007810059 */
[----:B------:R-:W-:Y:S02]  /*24f50*/  FSEL R92, R92, -INF , !P3 ;  /* 0xff8000005c5c7808 */ /* 0x000fe40005800000 */
[----:B------:R-:W-:Y:S02]  /*24f60*/  FSEL R93, R93, -INF , !P4 ;  /* 0xff8000005d5d7808 */ /* 0x000fe40006000000 */
[----:B------:R-:W-:Y:S02]  /*24f70*/  FSEL R96, R96, -INF , !P6 ;  /* 0xff80000060607808 */ /* 0x000fe40007000000 */
[----:B------:R-:W-:Y:S02]  /*24f80*/  FSEL R97, R97, -INF , !P5 ;  /* 0xff80000061617808 */ /* 0x000fe40006800000 */
[----:B------:R-:W-:Y:S02]  /*24f90*/  FMNMX3.FTZ R37, R37, R92, R93, !PT ;  /* 0x0000005c25257276 */ /* 0x000fe4000781005d */
        /* <DEDUP_REMOVED lines=14> */
[----:B------:R-:W-:Y:S01]  /*25080*/  IMAD.MOV.U32 R109, RZ, RZ, R12 ;  /* 0x000000ffff6d7224 */ /* 0x000fe200078e000c */
[----:B------:R-:W-:Y:S02]  /*25090*/  FSEL R28, R28, -INF , !P5 ;  /* 0xff8000001c1c7808 */ /* 0x000fe40006800000 */
[----:B------:R-:W-:Y:S02]  /*250a0*/  FMNMX3.FTZ R37, R37, R104, R29, !PT ;  /* 0x0000006825257276 */ /* 0x000fe4000781001d */
[-C--:B------:R-:W-:Y:S02]  /*250b0*/  ISETP.GE.AND P0, PT, R251, R226.reuse, PT ;  /* 0x000000e2fb00720c */ /* 0x080fe40003f06270 */
[-C--:B------:R-:W-:Y:S01]  /*250c0*/  ISETP.GE.AND P6, PT, R12, R226.reuse, PT ;  /* 0x000000e20c00720c */ /* 0x080fe20003fc6270 */
[----:B------:R-:W-:Y:S01]  /*250d0*/  VIADD R12, R3, 0xe9 ;  /* 0x000000e9030c7836 */ /* 0x000fe20000000000 */
        /* <DEDUP_REMOVED lines=13> */
[----:B------:R-:W-:Y:S02]  /*251b0*/  ISETP.GE.AND P0, PT, R13, R227, PT ;  /* 0x000000e30d00720c */ /* 0x000fe40003f06270 */
[-C--:B------:R-:W-:Y:S02]  /*251c0*/  ISETP.GE.AND P5, PT, R64, R226.reuse, PT ;  /* 0x000000e24000720c */ /* 0x080fe40003fa6270 */
[----:B------:R-:W-:Y:S01]  /*251d0*/  FSEL R16, R120, -INF , !P3 ;  /* 0xff80000078107808 */ /* 0x000fe20005800000 */
[C---:B------:R-:W-:Y:S01]  /*251e0*/  VIADD R120, R3.reuse, 0xf8 ;  /* 0x000000f803787836 */ /* 0x040fe20000000000 */
[----:B------:R-:W-:Y:S01]  /*251f0*/  FSEL R13, R108, -INF , !P2 ;  /* 0xff8000006c0d7808 */ /* 0x000fe20005000000 */
[----:B------:R-:W-:Y:S01]  /*25200*/  VIADD R108, R3, 0xf9 ;  /* 0x000000f9036c7836 */ /* 0x000fe20000000000 */
[----:B------:R-:W-:Y:S02]  /*25210*/  ISETP.GE.AND P4, PT, R60, R226, PT ;  /* 0x000000e23c00720c */ /* 0x000fe40003f86270 */
[----:B------:R-:W-:Y:S02]  /*25220*/  FMNMX3.FTZ R37, R37, R20, R17, !PT ;  /* 0x0000001425257276 */ /* 0x000fe40007810011 */
[----:B------:R-:W-:Y:S01]  /*25230*/  FSEL R12, R183, -INF , !P5 ;  /* 0xff800000b70c7808 */ /* 0x000fe20006800000 */
[----:B------:R-:W-:Y:S01]  /*25240*/  IMAD.MOV.U32 R183, RZ, RZ, R9 ;  /* 0x000000ffffb77224 */ /* 0x000fe200078e0009 */
[----:B------:R-:W-:Y:S02]  /*25250*/  ISETP.GE.AND P3, PT, R120, R226, PT ;  /* 0x000000e27800720c */ /* 0x000fe40003f66270 */
[----:B------:R-:W-:Y:S01]  /*25260*/  FSEL R9, R182, -INF , !P4 ;  /* 0xff800000b6097808 */ /* 0x000fe20006000000 */
[----:B------:R-:W-:Y:S01]  /*25270*/  IMAD.MOV.U32 R182, RZ, RZ, R8 ;  /* 0x000000ffffb67224 */ /* 0x000fe200078e0008 */
        /* <DEDUP_REMOVED lines=20> */
[----:B------:R-:W-:Y:S02]  /*253c0*/  ISETP.GE.AND P0, PT, R186, R228, PT ;  /* 0x000000e4ba00720c */ /* 0x000fe40003f06270 */
[----:B------:R-:W-:Y:S02]  /*253d0*/  FSEL R26, R26, -INF , P3 ;  /* 0xff8000001a1a7808 */ /* 0x000fe40001800000 */
[----:B------:R-:W-:Y:S02]  /*253e0*/  FSEL R23, R23, -INF , P2 ;  /* 0xff80000017177808 */ /* 0x000fe40001000000 */
[----:B-1----:R-:W-:Y:S02]  /*253f0*/  FMNMX.FTZ R37, R37, R0, !PT ;  /* 0x0000000025257209 */ /* 0x002fe40007810000 */
[-C--:B------:R-:W-:Y:S02]  /*25400*/  ISETP.GE.AND P2, PT, R196, R228.reuse, PT ;  /* 0x000000e4c400720c */ /* 0x080fe40003f46270 */
[-C--:B------:R-:W-:Y:S01]  /*25410*/  ISETP.GE.AND P3, PT, R198, R228.reuse, PT ;  /* 0x000000e4c600720c */ /* 0x080fe20003f66270 */
[----:B------:R-:W1:Y:S01]  /*25420*/  SHFL.BFLY PT, R0, R37, 0x1, 0x1f ;  /* 0x0c201f0025007f89 */ /* 0x000e6200000e0000 */
        /* <DEDUP_REMOVED lines=10> */
[-C--:B------:R-:W-:Y:S02]  /*254d0*/  ISETP.GE.AND P6, PT, R3, R229.reuse, PT ;  /* 0x000000e50300720c */ /* 0x080fe40003fc6270 */
[----:B------:R-:W-:Y:S02]  /*254e0*/  FSEL R42, R42, -INF , P3 ;  /* 0xff8000002a2a7808 */ /* 0x000fe40001800000 */
[----:B-1----:R-:W-:Y:S02]  /*254f0*/  FMNMX.FTZ R37, R37, R0, !PT ;  /* 0x0000000025257209 */ /* 0x002fe40007810000 */
[-C--:B------:R-:W-:Y:S02]  /*25500*/  ISETP.GE.AND P3, PT, R206, R228.reuse, PT ;  /* 0x000000e4ce00720c */ /* 0x080fe40003f66270 */
[----:B------:R-:W-:Y:S02]  /*25510*/  FSETP.NEU.FTZ.AND P0, PT, R37, -INF , PT ;  /* 0xff8000002500780b */ /* 0x000fe40003f1d000 */
[----:B------:R-:W-:Y:S02]  /*25520*/  FSEL R6, R11, -INF , P4 ;  /* 0xff8000000b067808 */ /* 0x000fe40002000000 */
[----:B------:R-:W-:Y:S02]  /*25530*/  FSEL R0, R37, RZ, P0 ;  /* 0x000000ff25007208 */ /* 0x000fe40000000000 */
[-C--:B------:R-:W-:Y:S02]  /*25540*/  ISETP.GE.AND P4, PT, R193, R228.reuse, PT ;  /* 0x000000e4c100720c */ /* 0x080fe40003f86270 */
[----:B------:R-:W-:Y:S01]  /*25550*/  FSEL R47, R47, -INF , P3 ;  /* 0xff8000002f2f7808 */ /* 0x000fe20001800000 */
        /* <DEDUP_REMOVED lines=100> */
[----:B------:R-:W-:Y:S02]  /*25ba0*/  FSEL R39, R130, -INF , P3 ;  /* 0xff80000082277808 */ /* 0x000fe40001800000 */
[----:B------:R-:W-:Y:S02]  /*25bb0*/  FSEL R123, R123, -INF , P2 ;  /* 0xff8000007b7b7808 */ /* 0x000fe40001000000 */
[-C--:B------:R-:W-:Y:S02]  /*25bc0*/  ISETP.GE.AND P3, PT, R187, R229.reuse, PT ;  /* 0x000000e5bb00720c */ /* 0x080fe40003f66270 */
[----:B------:R-:W-:Y:S02]  /*25bd0*/  ISETP.GE.AND P2, PT, R108, R228, PT ;  /* 0x000000e46c00720c */ /* 0x000fe40003f46270 */
[----:B------:R-:W-:Y:S01]  /*25be0*/  FSEL R60, R15, -INF , !P4 ;  /* 0xff8000000f3c7808 */ /* 0x000fe20006000000 */
[----:B------:R-:W-:Y:S01]  /*25bf0*/  IMAD.MOV.U32 R15, RZ, RZ, R64 ;  /* 0x000000ffff0f7224 */ /* 0x000fe200078e0040 */
[-C--:B------:R-:W-:Y:S02]  /*25c00*/  ISETP.GE.AND P4, PT, R194, R229.reuse, PT ;  /* 0x000000e5c200720c */ /* 0x080fe40003f86270 */
[----:B------:R-:W-:Y:S02]  /*25c10*/  FSEL R38, R131, -INF , P2 ;  /* 0xff80000083267808 */ /* 0x000fe40001000000 */
        /* <DEDUP_REMOVED lines=30> */
[-C--:B------:R-:W-:Y:S02]  /*25e00*/  ISETP.GE.AND P3, PT, R195, R229.reuse, PT ;  /* 0x000000e5c300720c */ /* 0x080fe40003f66270 */
[----:B------:R-:W-:Y:S02]  /*25e10*/  FSEL R113, R30, -INF , !P5 ;  /* 0xff8000001e717808 */ /* 0x000fe40006800000 */
        /* <DEDUP_REMOVED lines=27> */
[----:B------:R-:W-:Y:S01]  /*25fd0*/  FSEL R10, R33, -INF , !P6 ;  /* 0xff800000210a7808 */ /* 0x000fe20007000000 */
[----:B------:R-:W-:Y:S01]  /*25fe0*/  IMAD.MOV.U32 R33, RZ, RZ, R182 ;  /* 0x000000ffff217224 */ /* 0x000fe200078e00b6 */
[----:B------:R-:W-:Y:S02]  /*25ff0*/  ISETP.GE.AND P3, PT, R199, R229, PT ;  /* 0x000000e5c700720c */ /* 0x000fe40003f66270 */
[----:B------:R-:W-:Y:S02]  /*26000*/  FMNMX3.FTZ R0, R132, R10, R11, !PT ;  /* 0x0000000a84007276 */ /* 0x000fe4000781000b */
[----:B------:R-:W-:Y:S01]  /*26010*/  FSEL R131, R34, -INF , !P3 ;  /* 0xff80000022837808 */ /* 0x000fe20005800000 */
[----:B------:R-:W-:Y:S01]  /*26020*/  IMAD.MOV.U32 R34, RZ, RZ, R33 ;  /* 0x000000ffff227224 */ /* 0x000fe200078e0021 */
[----:B------:R-:W-:Y:S02]  /*26030*/  FMNMX3.FTZ R0, R0, R19, R22, !PT ;  /* 0x0000001300007276 */ /* 0x000fe40007810016 */
[----:B------:R-:W-:Y:S02]  /*26040*/  FSEL R182, R2, -INF , !P5 ;  /* 0xff80000002b67808 */ /* 0x000fe40006800000 */
[----:B------:R-:W-:Y:S02]  /*26050*/  FMNMX3.FTZ R0, R0, R31, R60, !PT ;  /* 0x0000001f00007276 */ /* 0x000fe4000781003c */
[-C--:B------:R-:W-:Y:S02]  /*26060*/  ISETP.GE.AND P3, PT, R203, R229.reuse, PT ;  /* 0x000000e5cb00720c */ /* 0x080fe40003f66270 */
[----:B------:R-:W-:Y:S02]  /*26070*/  FMNMX3.FTZ R0, R0, R64, R65, !PT ;  /* 0x0000004000007276 */ /* 0x000fe40007810041 */
[----:B------:R-:W-:Y:S02]  /*26080*/  ISETP.GE.AND P5, PT, R205, R229, PT ;  /* 0x000000e5cd00720c */ /* 0x000fe40003fa6270 */
[----:B------:R-:W-:Y:S02]  /*26090*/  FMNMX3.FTZ R0, R0, R105, R108, !PT ;  /* 0x0000006900007276 */ /* 0x000fe4000781006c */
[----:B------:R-:W-:Y:S02]  /*260a0*/  FSEL R186, R42, -INF , !P3 ;  /* 0xff8000002aba7808 */ /* 0x000fe40005800000 */
        /* <DEDUP_REMOVED lines=46> */
[----:B------:R-:W-:Y:S02]  /*26390*/  FMNMX3.FTZ R0, R0, R202, R87, !PT ;  /* 0x000000ca00007276 */ /* 0x000fe40007810057 */
[-C--:B------:R-:W-:Y:S02]  /*263a0*/  ISETP.GE.AND P2, PT, R244, R229.reuse, PT ;  /* 0x000000e5f400720c */ /* 0x080fe40003f46270 */
[----:B------:R-:W-:Y:S01]  /*263b0*/  FSEL R203, R94, -INF , !P5 ;  /* 0xff8000005ecb7808 */ /* 0x000fe20006800000 */
[----:B------:R-:W4:Y:S01]  /*263c0*/  LDL.LU R244, [R1+0x44] ;  /* 0x0000440001f47983 */ /* 0x000f220000300800 */
[-C--:B------:R-:W-:Y:S01]  /*263d0*/  ISETP.GE.AND P3, PT, R242, R229.reuse, PT ;  /* 0x000000e5f200720c */ /* 0x080fe20003f66270 */
[----:B------:R-:W-:Y:S01]  /*263e0*/  IMAD.MOV.U32 R242, RZ, RZ, R34 ;  /* 0x000000fffff27224 */ /* 0x000fe200078e0022 */
        /* <DEDUP_REMOVED lines=22> */
[----:B------:R-:W-:Y:S01]  /*26550*/  ISETP.GE.AND P3, PT, R5, R229, PT ;  /* 0x000000e50500720c */ /* 0x000fe20003f66270 */
[----:B--2---:R-:W-:Y:S01]  /*26560*/  FMUL.FTZ R5, R36, R37 ;  /* 0x0000002524057220 */ /* 0x004fe20000410000 */
        /* <DEDUP_REMOVED lines=74> */
[--C-:B------:R-:W-:Y:S01]  /*26a10*/  FFMA.FTZ R177, R101, R36, -R5.reuse ;  /* 0x0000002465b17223 */ /* 0x100fe20000010805 */
        /* <DEDUP_REMOVED lines=33> */
[--C-:B------:R-:W-:Y:S01]  /*26c30*/  FFMA.FTZ R6, R19, R36, -R61.reuse ;  /* 0x0000002413067223 */ /* 0x100fe2000001083d */
[----:B------:R-:W1:Y:S01]  /*26c40*/  LDSM.16.MT88.4 R44, [R133+0xa000] ;  /* 0x00a00000852c783b */ /* 0x000e620000004200 */
[----:B------:R-:W2:Y:S01]  /*26c50*/  MUFU.EX2 R3, R7 ;  /* 0x0000000700037308 */ /* 0x000ea20000000800 */
[C---:B------:R-:W-:Y:S02]  /*26c60*/  IMAD.IADD R152, R133.reuse, 0x1, R220 ;  /* 0x0000000185987824 */ /* 0x040fe400078e02dc */
[----:B---3--:R-:W-:Y:S01]  /*26c70*/  FFMA.FTZ R14, R0, R14, R40 ;  /* 0x0000000e000e7223 */ /* 0x008fe20000010028 */
[-CC-:B------:R-:W-:Y:S01]  /*26c80*/  FFMA.FTZ R0, R10, R36.reuse, -R61.reuse ;  /* 0x000000240a007223 */ /* 0x180fe2000001083d */
[----:B------:R-:W-:Y:S02]  /*26c90*/  VIADD R144, R133, 0xa040 ;  /* 0x0000a04085907836 */ /* 0x000fe40000000000 */
[--C-:B------:R-:W-:Y:S01]  /*26ca0*/  FFMA.FTZ R34, R65, R36, -R61.reuse ;  /* 0x0000002441227223 */ /* 0x100fe2000001083d */
[----:B------:R-:W3:Y:S02]  /*26cb0*/  LDSM.16.MT88.4 R48, [R152+0xa000] ;  /* 0x00a000009830783b */ /* 0x000ee40000004200 */
[----:B------:R5:W-:Y:S10]  /*26cc0*/  MUFU.EX2 R76, R0 ;  /* 0x00000000004c7308 */ /* 0x000bf40000000800 */
[----:B------:R1:W-:Y:S01]  /*26cd0*/  MUFU.EX2 R175, R6 ;  /* 0x0000000600af7308 */ /* 0x0003e20000000800 */
[C---:B--2---:R-:W-:Y:S01]  /*26ce0*/  FADD.FTZ R57, R3.reuse, R14 ;  /* 0x0000000e03397221 */ /* 0x044fe20000010000 */
[----:B------:R-:W-:Y:S01]  /*26cf0*/  F2FP.BF16.F32.PACK_AB R40, R3, R40 ;  /* 0x000000280328723e */ /* 0x000fe200000010ff */
[----:B------:R-:W-:Y:S04]  /*26d00*/  VIADD R3, R133, 0xa000 ;  /* 0x0000a00085037836 */ /* 0x000fe80000000000 */
[----:B------:R-:W-:Y:S03]  /*26d10*/  @P1 VIADD R144, R3, 0xffffffc0 ;  /* 0xffffffc003901836 */ /* 0x000fe60000000000 */
[----:B------:R2:W-:Y:S01]  /*26d20*/  MUFU.EX2 R164, R26 ;  /* 0x0000001a00a47308 */ /* 0x0005e20000000800 */
[-CC-:B-----5:R-:W-:Y:S01]  /*26d30*/  FFMA.FTZ R0, R11, R36.reuse, -R61.reuse ;  /* 0x000000240b007223 */ /* 0x1a0fe2000001083d */
[----:B------:R-:W-:Y:S01]  /*26d40*/  IMAD.IADD R3, R220, 0x1, R144 ;  /* 0x00000001dc037824 */ /* 0x000fe200078e0290 */
[----:B------:R-:W5:Y:S07]  /*26d50*/  LDSM.16.MT88.4 R52, [R144] ;  /* 0x000000009034783b */ /* 0x000f6e0000004200 */
[----:B------:R3:W3:Y:S01]  /*26d60*/  MUFU.EX2 R173, R0 ;  /* 0x0000000000ad7308 */ /* 0x0006e20000000800 */
[-CC-:B-1----:R-:W-:Y:S09]  /*26d70*/  FFMA.FTZ R6, R22, R36.reuse, -R61.reuse ;  /* 0x0000002416067223 */ /* 0x182ff2000001083d */
[----:B------:R-:W-:Y:S01]  /*26d80*/  MUFU.EX2 R56, R15 ;  /* 0x0000000f00387308 */ /* 0x000fe20000000800 */
[----:B--2---:R-:W-:Y:S09]  /*26d90*/  FFMA.FTZ R26, R31, R36, -R61 ;  /* 0x000000241f1a7223 */ /* 0x004ff2000001083d */
[----:B------:R-:W1:Y:S01]  /*26da0*/  MUFU.EX2 R176, R18 ;  /* 0x0000001200b07308 */ /* 0x000e620000000800 */
[----:B---3--:R-:W-:Y:S02]  /*26db0*/  FSEL R0, R2, RZ, P0 ;  /* 0x000000ff02007208 */ /* 0x008fe40000000000 */
[----:B------:R-:W-:Y:S02]  /*26dc0*/  F2FP.BF16.F32.PACK_AB R41, R173, R76 ;  /* 0x0000004cad29723e */ /* 0x000fe400000010ff */
[C---:B------:R-:W-:Y:S01]  /*26dd0*/  ISETP.GT.AND P0, PT, R243.reuse, R242, PT ;  /* 0x000000f2f300720c */ /* 0x040fe20003f04270 */
[----:B------:R-:W-:Y:S01]  /*26de0*/  FADD.FTZ R0, -R0, R132 ;  /* 0x0000008400007221 */ /* 0x000fe20000010100 */
[----:B------:R-:W-:Y:S03]  /*26df0*/  VIADD R243, R243, 0xffffffff ;  /* 0xfffffffff3f37836 */ /* 0x000fe60000000000 */
[----:B------:R-:W2:Y:S01]  /*26e00*/  MUFU.EX2 R174, R6 ;  /* 0x0000000600ae7308 */ /* 0x000ea20000000800 */
[----:B------:R-:W-:Y:S09]  /*26e10*/  FMUL.FTZ R0, R36, R0 ;  /* 0x0000000024007220 */ /* 0x000ff20000410000 */
[----:B------:R-:W3:Y:S01]  /*26e20*/  MUFU.EX2 R0, R0 ;  /* 0x0000000000007308 */ /* 0x000ee20000000800 */
[----:B-1----:R-:W-:Y:S09]  /*26e30*/  F2FP.BF16.F32.PACK_AB R42, R176, R56 ;  /* 0x00000038b02a723e */ /* 0x002ff200000010ff */
[----:B------:R1:W-:Y:S01]  /*26e40*/  MUFU.EX2 R161, R26 ;  /* 0x0000001a00a17308 */ /* 0x0003e20000000800 */
[----:B--2---:R-:W-:Y:S09]  /*26e50*/  F2FP.BF16.F32.PACK_AB R43, R174, R175 ;  /* 0x000000afae2b723e */ /* 0x004ff200000010ff */
[----:B------:R2:W-:Y:S01]  /*26e60*/  MUFU.EX2 R165, R23 ;  /* 0x0000001700a57308 */ /* 0x0005e20000000800 */
[C---:B---3--:R-:W-:Y:S01]  /*26e70*/  FMUL.FTZ R6, R0.reuse, R166 ;  /* 0x000000a600067220 */ /* 0x048fe20000410000 */
[----:B------:R-:W-:Y:S01]  /*26e80*/  FMUL.FTZ R7, R0, R167 ;  /* 0x000000a700077220 */ /* 0x000fe20000410000 */
[----:B------:R-:W-:Y:S01]  /*26e90*/  FADD.FTZ R166, R56, R57 ;  /* 0x0000003938a67221 */ /* 0x000fe20000010000 */
[C---:B------:R-:W-:Y:S01]  /*26ea0*/  FMUL.FTZ R10, R0.reuse, R162 ;  /* 0x000000a2000a7220 */ /* 0x040fe20000410000 */
[C---:B------:R-:W-:Y:S01]  /*26eb0*/  FMUL.FTZ R11, R0.reuse, R163 ;  /* 0x000000a3000b7220 */ /* 0x040fe20000410000 */
[C---:B------:R-:W-:Y:S01]  /*26ec0*/  FMUL.FTZ R14, R0.reuse, R158 ;  /* 0x0000009e000e7220 */ /* 0x040fe20000410000 */
[C---:B------:R-:W-:Y:S03]  /*26ed0*/  FMUL.FTZ R15, R0.reuse, R159 ;  /* 0x0000009f000f7220 */ /* 0x040fe60000410000 */
[----:B------:R3:W-:Y:S01]  /*26ee0*/  MUFU.EX2 R162, R30 ;  /* 0x0000001e00a27308 */ /* 0x0007e20000000800 */
[C---:B------:R-:W-:Y:S05]  /*26ef0*/  HMMA.16816.F32.BF16 R4, R40.reuse, R44, R4 ;  /* 0x0000002c2804723c */ /* 0x040fea0000041804 */
[C---:B------:R-:W-:Y:S01]  /*26f00*/  FMUL.FTZ R18, R0.reuse, R154 ;  /* 0x0000009a00127220 */ /* 0x040fe20000410000 */
[----:B------:R-:W-:Y:S03]  /*26f10*/  FMUL.FTZ R19, R0, R155 ;  /* 0x0000009b00137220 */ /* 0x000fe60000410000 */
[----:B------:R5:W4:Y:S01]  /*26f20*/  MUFU.EX2 R163, R27 ;  /* 0x0000001b00a37308 */ /* 0x000b220000000800 */
[C---:B------:R-:W-:Y:S01]  /*26f30*/  HMMA.16816.F32.BF16 R8, R40.reuse, R46, R8 ;  /* 0x0000002e2808723c */ /* 0x040fe20000041808 */
[----:B------:R-:W4:Y:S02]  /*26f40*/  LDSM.16.MT88.4 R44, [R3] ;  /* 0x00000000032c783b */ /* 0x000f240000004200 */
[--C-:B-1----:R-:W-:Y:S01]  /*26f50*/  FFMA.FTZ R26, R60, R36, -R61.reuse ;  /* 0x000000243c1a7223 */ /* 0x102fe2000001083d */
[C---:B------:R-:W-:Y:S01]  /*26f60*/  FMUL.FTZ R22, R0.reuse, R150 ;  /* 0x0000009600167220 */ /* 0x040fe20000410000 */
[C---:B--2---:R-:W-:Y:S01]  /*26f70*/  FMUL.FTZ R23, R0.reuse, R151 ;  /* 0x0000009700177220 */ /* 0x044fe20000410000 */
[----:B------:R-:W-:Y:S03]  /*26f80*/  FMUL.FTZ R31, R0, R143 ;  /* 0x0000008f001f7220 */ /* 0x000fe60000410000 */
[----:B------:R-:W-:Y:S01]  /*26f90*/  MUFU.EX2 R158, R58 ;  /* 0x0000003a009e7308 */ /* 0x000fe20000000800 */
[C---:B------:R-:W-:Y:S03]  /*26fa0*/  HMMA.16816.F32.BF16 R12, R40.reuse, R48, R12 ;  /* 0x00000030280c723c */ /* 0x040fe6000004180c */
[-CC-:B---3--:R-:W-:Y:S01]  /*26fb0*/  FFMA.FTZ R30, R64, R36.reuse, -R61.reuse ;  /* 0x00000024401e7223 */ /* 0x188fe2000001083d */
[C---:B------:R-:W-:Y:S01]  /*26fc0*/  FMUL.FTZ R35, R0.reuse, R139 ;  /* 0x0000008b00237220 */ /* 0x040fe20000410000 */
[--C-:B------:R-:W-:Y:S04]  /*26fd0*/  FFMA.FTZ R60, R109, R36, -R61.reuse ;  /* 0x000000246d3c7223 */ /* 0x100fe8000001083d */
[----:B------:R1:W2:Y:S01]  /*26fe0*/  MUFU.EX2 R73, R26 ;  /* 0x0000001a00497308 */ /* 0x0002a20000000800 */
[C---:B------:R-:W-:Y:S01]  /*26ff0*/  HMMA.16816.F32.BF16 R16, R40.reuse, R50, R16 ;  /* 0x000000322810723c */ /* 0x040fe20000041810 */
[----:B------:R-:W3:Y:S02]  /*27000*/  LDSM.16.MT88.4 R48, [R133+0xa800] ;  /* 0x00a800008530783b */ /* 0x000ee40000004200 */
[C---:B-----5:R-:W-:Y:S06]  /*27010*/  FMUL.FTZ R27, R0.reuse, R147 ;  /* 0x00000093001b7220 */ /* 0x060fec0000410000 */
[----:B------:R5:W-:Y:S01]  /*27020*/  MUFU.EX2 R160, R30 ;  /* 0x0000001e00a07308 */ /* 0x000be20000000800 */
[C---:B------:R-:W-:Y:S09]  /*27030*/  HMMA.16816.F32.BF16 R20, R40.reuse, R52, R20 ;  /* 0x000000342814723c */ /* 0x040ff20000041814 */
[----:B------:R2:W3:Y:S01]  /*27040*/  MUFU.EX2 R159, R34 ;  /* 0x00000022009f7308 */ /* 0x0004e20000000800 */
[C---:B-1----:R-:W-:Y:S07]  /*27050*/  FMUL.FTZ R26, R0.reuse, R146 ;  /* 0x00000092001a7220 */ /* 0x042fee0000410000 */
[C---:B------:R-:W-:Y:S01]  /*27060*/  HMMA.16816.F32.BF16 R24, R40.reuse, R54, R24 ;  /* 0x000000362818723c */ /* 0x040fe20000041818 */
[----:B------:R-:W1:Y:S01]  /*27070*/  LDSM.16.MT88.4 R52, [R152+0xa800] ;  /* 0x00a800009834783b */ /* 0x000e620000004200 */
[----:B------:R3:W-:Y:S01]  /*27080*/  MUFU.EX2 R157, R59 ;  /* 0x0000003b009d7308 */ /* 0x0007e20000000800 */
[C---:B-----5:R-:W-:Y:S01]  /*27090*/  FMUL.FTZ R30, R0.reuse, R142 ;  /* 0x0000008e001e7220 */ /* 0x060fe20000410000 */
[C---:B--2---:R-:W-:Y:S06]  /*270a0*/  FMUL.FTZ R34, R0.reuse, R138 ;  /* 0x0000008a00227220 */ /* 0x044fec0000410000 */
[C---:B----4-:R-:W-:Y:S02]  /*270b0*/  HMMA.16816.F32.BF16 R28, R40.reuse, R44, R28 ;  /* 0x0000002c281c723c */ /* 0x050fe4000004181c */
[----:B------:R2:W-:Y:S01]  /*270c0*/  MUFU.EX2 R154, R60 ;  /* 0x0000003c009a7308 */ /* 0x0005e20000000800 */
[----:B------:R-:W-:Y:S04]  /*270d0*/  FFMA.FTZ R0, R0, R244, R76 ;  /* 0x000000f400007223 */ /* 0x000fe8000001004c */
[----:B------:R-:W-:Y:S01]  /*270e0*/  FADD.FTZ R0, R173, R0 ;  /* 0x00000000ad007221 */ /* 0x000fe20000010000 */
[----:B------:R-:W-:Y:S01]  /*270f0*/  HMMA.16816.F32.BF16 R32, R40, R46, R32 ;  /* 0x0000002e2820723c */ /* 0x000fe20000041820 */
[----:B------:R-:W4:Y:S03]  /*27100*/  LDSM.16.MT88.4 R44, [R144+0x800] ;  /* 0x00080000902c783b */ /* 0x000f260000004200 */
[----:B------:R-:W-:Y:S01]  /*27110*/  MUFU.EX2 R171, R171 ;  /* 0x000000ab00ab7308 */ /* 0x000fe20000000800 */
[----:B------:R-:W-:Y:S01]  /*27120*/  F2FP.BF16.F32.PACK_AB R42, R162, R163 ;  /* 0x000000a3a22a723e */ /* 0x000fe200000010ff */
[----:B------:R-:W-:Y:S01]  /*27130*/  FADD.FTZ R0, R175, R0 ;  /* 0x00000000af007221 */ /* 0x000fe20000010000 */
[----:B------:R-:W-:Y:S02]  /*27140*/  F2FP.BF16.F32.PACK_AB R41, R73, R161 ;  /* 0x000000a14929723e */ /* 0x000fe400000010ff */
[----:B---3--:R-:W-:Y:S01]  /*27150*/  F2FP.BF16.F32.PACK_AB R43, R159, R160 ;  /* 0x000000a09f2b723e */ /* 0x008fe200000010ff */
[----:B------:R-:W-:Y:S01]  /*27160*/  FADD.FTZ R0, R174, R0 ;  /* 0x00000000ae007221 */ /* 0x000fe20000010000 */
[----:B------:R-:W-:Y:S01]  /*27170*/  F2FP.BF16.F32.PACK_AB R40, R164, R165 ;  /* 0x000000a5a428723e */ /* 0x000fe200000010ff */
[----:B------:R-:W3:Y:S02]  /*27180*/  LDSM.16.MT88.4 R56, [R3+0x800] ;  /* 0x000800000338783b */ /* 0x000ee40000004200 */
[----:B------:R-:W-:Y:S01]  /*27190*/  MUFU.EX2 R153, R128 ;  /* 0x0000008000997308 */ /* 0x000fe20000000800 */
[----:B------:R-:W-:Y:S01]  /*271a0*/  FADD.FTZ R0, R161, R0 ;  /* 0x00000000a1007221 */ /* 0x000fe20000010000 */
[-CC-:B--2---:R-:W-:Y:S02]  /*271b0*/  FFMA.FTZ R60, R130, R36.reuse, -R61.reuse ;  /* 0x00000024823c7223 */ /* 0x184fe4000001083d */
[C---:B------:R-:W-:Y:S03]  /*271c0*/  HMMA.16816.F32.BF16 R4, R40.reuse, R48, R4 ;  /* 0x000000302804723c */ /* 0x040fe60000041804 */
[-CC-:B------:R-:W-:Y:S03]  /*271d0*/  FFMA.FTZ R48, R105, R36.reuse, -R61.reuse ;  /* 0x0000002469307223 */ /* 0x180fe6000001083d */
[----:B------:R-:W-:Y:S01]  /*271e0*/  MUFU.EX2 R147, R124 ;  /* 0x0000007c00937308 */ /* 0x000fe20000000800 */
[----:B------:R-:W-:Y:S01]  /*271f0*/  FADD.FTZ R0, R73, R0 ;  /* 0x0000000049007221 */ /* 0x000fe20000010000 */
[C---:B------:R-:W-:Y:S03]  /*27200*/  HMMA.16816.F32.BF16 R8, R40.reuse, R50, R8 ;  /* 0x000000322808723c */ /* 0x040fe60000041808 */
[----:B------:R-:W-:Y:S05]  /*27210*/  FADD.FTZ R0, R160, R0 ;  /* 0x00000000a0007221 */ /* 0x000fea0000010000 */
[----:B------:R2:W5:Y:S01]  /*27220*/  MUFU.EX2 R72, R48 ;  /* 0x0000003000487308 */ /* 0x0005620000000800 */
[----:B------:R-:W-:Y:S01]  /*27230*/  FADD.FTZ R0, R159, R0 ;  /* 0x000000009f007221 */ /* 0x000fe20000010000 */
[C---:B-1----:R-:W-:Y:S03]  /*27240*/  HMMA.16816.F32.BF16 R12, R40.reuse, R52, R12 ;  /* 0x00000034280c723c */ /* 0x042fe6000004180c */
[-CC-:B------:R-:W-:Y:S05]  /*27250*/  FFMA.FTZ R52, R108, R36.reuse, -R61.reuse ;  /* 0x000000246c347223 */ /* 0x180fea000001083d */
[----:B------:R-:W-:Y:S01]  /*27260*/  MUFU.EX2 R146, R121 ;  /* 0x0000007900927308 */ /* 0x000fe20000000800 */
[C---:B------:R-:W-:Y:S09]  /*27270*/  HMMA.16816.F32.BF16 R16, R40.reuse, R54, R16 ;  /* 0x000000362810723c */ /* 0x040ff20000041810 */
[----:B------:R1:W3:Y:S01]  /*27280*/  MUFU.EX2 R156, R52 ;  /* 0x00000034009c7308 */ /* 0x0002e20000000800 */
[----:B--2---:R-:W2:Y:S01]  /*27290*/  LDSM.16.MT88.4 R48, [R133+0xb000] ;  /* 0x00b000008530783b */ /* 0x004ea20000004200 */
[----:B-----5:R-:W-:Y:S01]  /*272a0*/  FADD.FTZ R0, R72, R0 ;  /* 0x0000000048007221 */ /* 0x020fe20000010000 */
[C---:B----4-:R-:W-:Y:S07]  /*272b0*/  HMMA.16816.F32.BF16 R20, R40.reuse, R44, R20 ;  /* 0x0000002c2814723c */ /* 0x050fee0000041814 */
[----:B------:R-:W-:Y:S01]  /*272c0*/  MUFU.EX2 R170, R170 ;  /* 0x000000aa00aa7308 */ /* 0x000fe20000000800 */
[C---:B------:R-:W-:Y:S01]  /*272d0*/  HMMA.16816.F32.BF16 R24, R40.reuse, R46, R24 ;  /* 0x0000002e2818723c */ /* 0x040fe20000041818 */
[----:B------:R-:W-:Y:S08]  /*272e0*/  LDSM.16.MT88.4 R44, [R144+0x1000] ;  /* 0x00100000902c783b */ /* 0x000ff00000004200 */
[----:B------:R-:W4:Y:S01]  /*272f0*/  MUFU.EX2 R172, R172 ;  /* 0x000000ac00ac7308 */ /* 0x000f220000000800 */
[--C-:B-1----:R-:W-:Y:S01]  /*27300*/  FFMA.FTZ R52, R112, R36, -R61.reuse ;  /* 0x0000002470347223 */ /* 0x102fe2000001083d */
[C---:B---3--:R-:W-:Y:S01]  /*27310*/  FADD.FTZ R0, R156.reuse, R0 ;  /* 0x000000009c007221 */ /* 0x048fe20000010000 */
[C---:B------:R-:W-:Y:S07]  /*27320*/  HMMA.16816.F32.BF16 R28, R40.reuse, R56, R28 ;  /* 0x00000038281c723c */ /* 0x040fee000004181c */
[----:B------:R1:W3:Y:S01]  /*27330*/  MUFU.EX2 R155, R52 ;  /* 0x00000034009b7308 */ /* 0x0002e20000000800 */
[----:B------:R-:W-:Y:S01]  /*27340*/  HMMA.16816.F32.BF16 R32, R40, R58, R32 ;  /* 0x0000003a2820723c */ /* 0x000fe20000041820 */
[----:B------:R-:W-:Y:S02]  /*27350*/  LDSM.16.MT88.4 R56, [R3+0x1000] ;  /* 0x001000000338783b */ /* 0x000fe40000004200 */
[----:B------:R-:W-:Y:S06]  /*27360*/  F2FP.BF16.F32.PACK_AB R40, R157, R158 ;  /* 0x0000009e9d28723e */ /* 0x000fec00000010ff */
[----:B------:R-:W-:Y:S01]  /*27370*/  MUFU.EX2 R168, R168 ;  /* 0x000000a800a87308 */ /* 0x000fe20000000800 */
[----:B----4-:R-:W-:Y:S02]  /*27380*/  F2FP.BF16.F32.PACK_AB R42, R171, R172 ;  /* 0x000000acab2a723e */ /* 0x010fe400000010ff */
[----:B------:R-:W-:Y:S07]  /*27390*/  F2FP.BF16.F32.PACK_AB R41, R156, R72 ;  /* 0x000000489c29723e */ /* 0x000fee00000010ff */
[----:B------:R-:W-:Y:S01]  /*273a0*/  MUFU.EX2 R169, R169 ;  /* 0x000000a900a97308 */ /* 0x000fe20000000800 */
[----:B-1----:R-:W1:Y:S01]  /*273b0*/  LDSM.16.MT88.4 R52, [R152+0xb000] ;  /* 0x00b000009834783b */ /* 0x002e620000004200 */
[C---:B---3--:R-:W-:Y:S01]  /*273c0*/  F2FP.BF16.F32.PACK_AB R43, R154.reuse, R155 ;  /* 0x0000009b9a2b723e */ /* 0x048fe200000010ff */
[----:B------:R-:W-:Y:S04]  /*273d0*/  FADD.FTZ R0, R155, R0 ;  /* 0x000000009b007221 */ /* 0x000fe80000010000 */
[----:B------:R-:W-:Y:S03]  /*273e0*/  FADD.FTZ R0, R154, R0 ;  /* 0x000000009a007221 */ /* 0x000fe60000010000 */
[----:B------:R-:W-:Y:S01]  /*273f0*/  MUFU.EX2 R69, R125 ;  /* 0x0000007d00457308 */ /* 0x000fe20000000800 */
[C---:B--2---:R-:W-:Y:S03]  /*27400*/  HMMA.16816.F32.BF16 R4, R40.reuse, R48, R4 ;  /* 0x000000302804723c */ /* 0x044fe60000041804 */
[-CC-:B------:R-:W-:Y:S06]  /*27410*/  FFMA.FTZ R48, R113, R36.reuse, -R61.reuse ;  /* 0x0000002471307223 */ /* 0x180fec000001083d */
[----:B------:R2:W3:Y:S01]  /*27420*/  MUFU.EX2 R151, R48 ;  /* 0x0000003000977308 */ /* 0x0004e20000000800 */
[C---:B------:R-:W-:Y:S09]  /*27430*/  HMMA.16816.F32.BF16 R8, R40.reuse, R50, R8 ;  /* 0x000000322808723c */ /* 0x040ff20000041808 */
        /* <DEDUP_REMOVED lines=18> */
[----:B------:R-:W4:Y:S01]  /*27560*/  MUFU.EX2 R68, R60 ;  /* 0x0000003c00447308 */ /* 0x000f220000000800 */
[----:B------:R-:W-:Y:S01]  /*27570*/  HMMA.16816.F32.BF16 R32, R40, R58, R32 ;  /* 0x0000003a2820723c */ /* 0x000fe20000041820 */
[----:B------:R-:W-:Y:S02]  /*27580*/  LDSM.16.MT88.4 R56, [R3+0x1800] ;  /* 0x001800000338783b */ /* 0x000fe40000004200 */
[----:B------:R-:W-:Y:S02]  /*27590*/  F2FP.BF16.F32.PACK_AB R42, R153, R168 ;  /* 0x000000a8992a723e */ /* 0x000fe400000010ff */
[----:B------:R-:W-:Y:S02]  /*275a0*/  F2FP.BF16.F32.PACK_AB R40, R169, R170 ;  /* 0x000000aaa928723e */ /* 0x000fe400000010ff */
[----:B------:R-:W-:Y:S02]  /*275b0*/  F2FP.BF16.F32.PACK_AB R41, R150, R151 ;  /* 0x000000979629723e */ /* 0x000fe400000010ff */
[----:B------:R-:W-:Y:S01]  /*275c0*/  MUFU.EX2 R140, R116 ;  /* 0x00000074008c7308 */ /* 0x000fe20000000800 */
[----:B-1----:R-:W1:Y:S01]  /*275d0*/  LDSM.16.MT88.4 R52, [R152+0xb800] ;  /* 0x00b800009834783b */ /* 0x002e620000004200 */
[----:B---3--:R-:W-:Y:S01]  /*275e0*/  FADD.FTZ R0, R149, R0 ;  /* 0x0000000095007221 */ /* 0x008fe20000010000 */
[----:B----4-:R-:W-:Y:S07]  /*275f0*/  F2FP.BF16.F32.PACK_AB R43, R68, R149 ;  /* 0x00000095442b723e */ /* 0x010fee00000010ff */
[----:B------:R-:W-:Y:S01]  /*27600*/  MUFU.EX2 R124, R94 ;  /* 0x0000005e007c7308 */ /* 0x000fe20000000800 */
[-CC-:B------:R-:W-:Y:S01]  /*27610*/  FFMA.FTZ R60, R184, R36.reuse, -R61.reuse ;  /* 0x00000024b83c7223 */ /* 0x180fe2000001083d */
[C---:B--2---:R-:W-:Y:S08]  /*27620*/  HMMA.16816.F32.BF16 R4, R40.reuse, R48, R4 ;  /* 0x000000302804723c */ /* 0x044ff00000041804 */
[----:B------:R-:W-:Y:S01]  /*27630*/  MUFU.EX2 R115, R115 ;  /* 0x0000007300737308 */ /* 0x000fe20000000800 */
[-CC-:B------:R-:W-:Y:S01]  /*27640*/  FFMA.FTZ R48, R182, R36.reuse, -R61.reuse ;  /* 0x00000024b6307223 */ /* 0x180fe2000001083d */
[C---:B------:R-:W-:Y:S08]  /*27650*/  HMMA.16816.F32.BF16 R8, R40.reuse, R50, R8 ;  /* 0x000000322808723c */ /* 0x040ff00000041808 */
[----:B------:R2:W-:Y:S10]  /*27660*/  MUFU.EX2 R145, R48 ;  /* 0x0000003000917308 */ /* 0x0005f40000000800 */
[----:B------:R-:W-:Y:S01]  /*27670*/  MUFU.EX2 R114, R114 ;  /* 0x0000007200727308 */ /* 0x000fe20000000800 */
[C---:B-1----:R-:W-:Y:S01]  /*27680*/  HMMA.16816.F32.BF16 R12, R40.reuse, R52, R12 ;  /* 0x00000034280c723c */ /* 0x042fe2000004180c */
[----:B--2---:R-:W1:Y:S08]  /*27690*/  LDSM.16.MT88.4 R48, [R133+0xc000] ;  /* 0x00c000008530783b */ /* 0x004e700000004200 */
[----:B------:R-:W-:Y:S01]  /*276a0*/  MUFU.EX2 R109, R81 ;  /* 0x00000051006d7308 */ /* 0x000fe20000000800 */
[-CC-:B------:R-:W-:Y:S01]  /*276b0*/  FFMA.FTZ R52, R183, R36.reuse, -R61.reuse ;  /* 0x00000024b7347223 */ /* 0x180fe2000001083d */
[C---:B------:R-:W-:Y:S08]  /*276c0*/  HMMA.16816.F32.BF16 R16, R40.reuse, R54, R16 ;  /* 0x000000362810723c */ /* 0x040ff00000041810 */
[----:B------:R2:W3:Y:S01]  /*276d0*/  MUFU.EX2 R143, R52 ;  /* 0x00000034008f7308 */ /* 0x0004e20000000800 */
[C---:B------:R-:W-:Y:S09]  /*276e0*/  HMMA.16816.F32.BF16 R20, R40.reuse, R44, R20 ;  /* 0x0000002c2814723c */ /* 0x040ff20000041814 */
[----:B------:R-:W-:Y:S01]  /*276f0*/  MUFU.EX2 R101, R89 ;  /* 0x0000005900657308 */ /* 0x000fe20000000800 */
[C---:B------:R-:W-:Y:S01]  /*27700*/  HMMA.16816.F32.BF16 R24, R40.reuse, R46, R24 ;  /* 0x0000002e2818723c */ /* 0x040fe20000041818 */
[----:B------:R-:W-:Y:S08]  /*27710*/  LDSM.16.MT88.4 R44, [R144+0x2000] ;  /* 0x00200000902c783b */ /* 0x000ff00000004200 */
[----:B------:R4:W-:Y:S01]  /*27720*/  MUFU.EX2 R142, R60 ;  /* 0x0000003c008e7308 */ /* 0x0009e20000000800 */
[-CC-:B--2---:R-:W-:Y:S01]  /*27730*/  FFMA.FTZ R52, R186, R36.reuse, -R61.reuse ;  /* 0x00000024ba347223 */ /* 0x184fe2000001083d */
[C---:B------:R-:W-:Y:S08]  /*27740*/  HMMA.16816.F32.BF16 R28, R40.reuse, R56, R28 ;  /* 0x00000038281c723c */ /* 0x040ff0000004181c */
[----:B------:R2:W5:Y:S01]  /*27750*/  MUFU.EX2 R141, R52 ;  /* 0x00000034008d7308 */ /* 0x0005620000000800 */
[----:B------:R-:W-:Y:S01]  /*27760*/  HMMA.16816.F32.BF16 R32, R40, R58, R32 ;  /* 0x0000003a2820723c */ /* 0x000fe20000041820 */
[----:B------:R-:W-:Y:S08]  /*27770*/  LDSM.16.MT88.4 R56, [R3+0x2000] ;  /* 0x002000000338783b */ /* 0x000ff00000004200 */
[----:B------:R-:W1:Y:S01]  /*27780*/  MUFU.EX2 R138, R62 ;  /* 0x0000003e008a7308 */ /* 0x000e620000000800 */
[----:B------:R-:W-:Y:S01]  /*27790*/  F2FP.BF16.F32.PACK_AB R40, R147, R69 ;  /* 0x000000459328723e */ /* 0x000fe200000010ff */
[--C-:B----4-:R-:W-:Y:S01]  /*277a0*/  FFMA.FTZ R60, R189, R36, -R61.reuse ;  /* 0x00000024bd3c7223 */ /* 0x110fe2000001083d */
[----:B------:R-:W-:Y:S02]  /*277b0*/  F2FP.BF16.F32.PACK_AB R42, R148, R146 ;  /* 0x00000092942a723e */ /* 0x000fe400000010ff */
[----:B---3--:R-:W-:Y:S05]  /*277c0*/  F2FP.BF16.F32.PACK_AB R41, R143, R145 ;  /* 0x000000918f29723e */ /* 0x008fea00000010ff */
[----:B------:R-:W3:Y:S01]  /*277d0*/  MUFU.EX2 R137, R63 ;  /* 0x0000003f00897308 */ /* 0x000ee20000000800 */
[----:B--2---:R-:W2:Y:S01]  /*277e0*/  LDSM.16.MT88.4 R52, [R152+0xc000] ;  /* 0x00c000009834783b */ /* 0x004ea20000004200 */
[----:B-----5:R-:W-:Y:S08]  /*277f0*/  F2FP.BF16.F32.PACK_AB R43, R142, R141 ;  /* 0x0000008d8e2b723e */ /* 0x020ff000000010ff */
[----:B------:R-:W-:Y:S01]  /*27800*/  MUFU.EX2 R62, R86 ;  /* 0x00000056003e7308 */ /* 0x000fe20000000800 */
[C---:B-1----:R-:W-:Y:S03]  /*27810*/  HMMA.16816.F32.BF16 R4, R40.reuse, R48, R4 ;  /* 0x000000302804723c */ /* 0x042fe60000041804 */
[-CC-:B------:R-:W-:Y:S06]  /*27820*/  FFMA.FTZ R48, R187, R36.reuse, -R61.reuse ;  /* 0x00000024bb307223 */ /* 0x180fec000001083d */
[----:B------:R1:W-:Y:S01]  /*27830*/  MUFU.EX2 R136, R48 ;  /* 0x0000003000887308 */ /* 0x0003e20000000800 */
[C---:B------:R-:W-:Y:S09]  /*27840*/  HMMA.16816.F32.BF16 R8, R40.reuse, R50, R8 ;  /* 0x000000322808723c */ /* 0x040ff20000041808 */
[----:B------:R-:W-:Y:S10]  /*27850*/  MUFU.EX2 R85, R85 ;  /* 0x0000005500557308 */ /* 0x000ff40000000800 */
[----:B------:R4:W-:Y:S01]  /*27860*/  MUFU.EX2 R131, R60 ;  /* 0x0000003c00837308 */ /* 0x0009e20000000800 */
[----:B-1----:R-:W1:Y:S09]  /*27870*/  LDSM.16.MT88.4 R48, [R133+0xc800] ;  /* 0x00c800008530783b */ /* 0x002e720000004200 */
[----:B------:R-:W-:Y:S01]  /*27880*/  MUFU.EX2 R128, R74 ;  /* 0x0000004a00807308 */ /* 0x000fe20000000800 */
[C---:B--2---:R-:W-:Y:S03]  /*27890*/  HMMA.16816.F32.BF16 R12, R40.reuse, R52, R12 ;  /* 0x00000034280c723c */ /* 0x044fe6000004180c */
[-CC-:B------:R-:W-:Y:S06]  /*278a0*/  FFMA.FTZ R52, R188, R36.reuse, -R61.reuse ;  /* 0x00000024bc347223 */ /* 0x180fec000001083d */
[----:B------:R2:W5:Y:S01]  /*278b0*/  MUFU.EX2 R65, R52 ;  /* 0x0000003400417308 */ /* 0x0005620000000800 */
[C---:B------:R-:W-:Y:S03]  /*278c0*/  HMMA.16816.F32.BF16 R16, R40.reuse, R54, R16 ;  /* 0x000000362810723c */ /* 0x040fe60000041810 */
[-CC-:B----4-:R-:W-:Y:S06]  /*278d0*/  FFMA.FTZ R60, R193, R36.reuse, -R61.reuse ;  /* 0x00000024c13c7223 */ /* 0x190fec000001083d */
[----:B------:R-:W-:Y:S01]  /*278e0*/  MUFU.EX2 R129, R78 ;  /* 0x0000004e00817308 */ /* 0x000fe20000000800 */
[C---:B------:R-:W-:Y:S09]  /*278f0*/  HMMA.16816.F32.BF16 R20, R40.reuse, R44, R20 ;  /* 0x0000002c2814723c */ /* 0x040ff20000041814 */
[----:B------:R4:W-:Y:S01]  /*27900*/  MUFU.EX2 R125, R60 ;  /* 0x0000003c007d7308 */ /* 0x0009e20000000800 */
[C---:B------:R-:W-:Y:S01]  /*27910*/  HMMA.16816.F32.BF16 R24, R40.reuse, R46, R24 ;  /* 0x0000002e2818723c */ /* 0x040fe20000041818 */
[----:B------:R-:W-:Y:S02]  /*27920*/  LDSM.16.MT88.4 R44, [R144+0x2800] ;  /* 0x00280000902c783b */ /* 0x000fe40000004200 */
[--C-:B--2---:R-:W-:Y:S06]  /*27930*/  FFMA.FTZ R52, R190, R36, -R61.reuse ;  /* 0x00000024be347223 */ /* 0x104fec000001083d */
[----:B------:R2:W1:Y:S01]  /*27940*/  MUFU.EX2 R132, R52 ;  /* 0x0000003400847308 */ /* 0x0004620000000800 */
[C---:B------:R-:W-:Y:S09]  /*27950*/  HMMA.16816.F32.BF16 R28, R40.reuse, R56, R28 ;  /* 0x00000038281c723c */ /* 0x040ff2000004181c */
[----:B------:R-:W-:Y:S01]  /*27960*/  MUFU.EX2 R116, R95 ;  /* 0x0000005f00747308 */ /* 0x000fe20000000800 */
[----:B------:R-:W-:Y:S01]  /*27970*/  HMMA.16816.F32.BF16 R32, R40, R58, R32 ;  /* 0x0000003a2820723c */ /* 0x000fe20000041820 */
[----:B------:R-:W-:Y:S02]  /*27980*/  LDSM.16.MT88.4 R56, [R3+0x2800] ;  /* 0x002800000338783b */ /* 0x000fe40000004200 */
[----:B------:R-:W-:Y:S01]  /*27990*/  F2FP.BF16.F32.PACK_AB R40, R138, R140 ;  /* 0x0000008c8a28723e */ /* 0x000fe200000010ff */
[--C-:B----4-:R-:W-:Y:S01]  /*279a0*/  FFMA.FTZ R60, R67, R36, -R61.reuse ;  /* 0x00000024433c7223 */ /* 0x110fe2000001083d */
[----:B---3--:R-:W-:Y:S02]  /*279b0*/  F2FP.BF16.F32.PACK_AB R42, R139, R137 ;  /* 0x000000898b2a723e */ /* 0x008fe400000010ff */
[----:B-----5:R-:W-:Y:S02]  /*279c0*/  F2FP.BF16.F32.PACK_AB R41, R65, R136 ;  /* 0x000000884129723e */ /* 0x020fe400000010ff */
[----:B------:R3:W-:Y:S01]  /*279d0*/  MUFU.EX2 R121, R60 ;  /* 0x0000003c00797308 */ /* 0x0007e20000000800 */
[----:B--2---:R-:W2:Y:S01]  /*279e0*/  LDSM.16.MT88.4 R52, [R152+0xc800] ;  /* 0x00c800009834783b */ /* 0x004ea20000004200 */
[----:B-1----:R-:W-:Y:S08]  /*279f0*/  F2FP.BF16.F32.PACK_AB R43, R131, R132 ;  /* 0x00000084832b723e */ /* 0x002ff000000010ff */
[----:B------:R-:W-:Y:S01]  /*27a00*/  MUFU.EX2 R118, R118 ;  /* 0x0000007600767308 */ /* 0x000fe20000000800 */
[C---:B------:R-:W-:Y:S03]  /*27a10*/  HMMA.16816.F32.BF16 R4, R40.reuse, R48, R4 ;  /* 0x000000302804723c */ /* 0x040fe60000041804 */
[-CC-:B------:R-:W-:Y:S06]  /*27a20*/  FFMA.FTZ R48, R191, R36.reuse, -R61.reuse ;  /* 0x00000024bf307223 */ /* 0x180fec000001083d */
[----:B------:R1:W-:Y:S01]  /*27a30*/  MUFU.EX2 R127, R48 ;  /* 0x00000030007f7308 */ /* 0x0003e20000000800 */
[C---:B------:R-:W-:Y:S03]  /*27a40*/  HMMA.16816.F32.BF16 R8, R40.reuse, R50, R8 ;  /* 0x000000322808723c */ /* 0x040fe60000041808 */
[-CC-:B---3--:R-:W-:Y:S06]  /*27a50*/  FFMA.FTZ R60, R75, R36.reuse, -R61.reuse ;  /* 0x000000244b3c7223 */ /* 0x188fec000001083d */
[----:B------:R3:W-:Y:S10]  /*27a60*/  MUFU.EX2 R111, R60 ;  /* 0x0000003c006f7308 */ /* 0x0007f40000000800 */
[----:B------:R-:W-:Y:S01]  /*27a70*/  MUFU.EX2 R108, R98 ;  /* 0x00000062006c7308 */ /* 0x000fe20000000800 */
[----:B-1----:R-:W1:Y:S09]  /*27a80*/  LDSM.16.MT88.4 R48, [R133+0xd000] ;  /* 0x00d000008530783b */ /* 0x002e720000004200 */
[----:B------:R-:W-:Y:S01]  /*27a90*/  MUFU.EX2 R98, R88 ;  /* 0x0000005800627308 */ /* 0x000fe20000000800 */
[C---:B--2---:R-:W-:Y:S03]  /*27aa0*/  HMMA.16816.F32.BF16 R12, R40.reuse, R52, R12 ;  /* 0x00000034280c723c */ /* 0x044fe6000004180c */
[-CC-:B------:R-:W-:Y:S01]  /*27ab0*/  FFMA.FTZ R52, R192, R36.reuse, -R61.reuse ;  /* 0x00000024c0347223 */ /* 0x180fe2000001083d */
[-CC-:B---3--:R-:W-:Y:S05]  /*27ac0*/  FFMA.FTZ R60, R83, R36.reuse, -R61.reuse ;  /* 0x00000024533c7223 */ /* 0x188fea000001083d */
[----:B------:R2:W3:Y:S01]  /*27ad0*/  MUFU.EX2 R63, R52 ;  /* 0x00000034003f7308 */ /* 0x0004e20000000800 */
[C---:B------:R-:W-:Y:S09]  /*27ae0*/  HMMA.16816.F32.BF16 R16, R40.reuse, R54, R16 ;  /* 0x000000362810723c */ /* 0x040ff20000041810 */
[----:B------:R-:W-:Y:S01]  /*27af0*/  MUFU.EX2 R106, R106 ;  /* 0x0000006a006a7308 */ /* 0x000fe20000000800 */
[C---:B------:R-:W-:Y:S09]  /*27b00*/  HMMA.16816.F32.BF16 R20, R40.reuse, R44, R20 ;  /* 0x0000002c2814723c */ /* 0x040ff20000041814 */
[----:B------:R4:W-:Y:S01]  /*27b10*/  MUFU.EX2 R102, R60 ;  /* 0x0000003c00667308 */ /* 0x0009e20000000800 */
[C---:B------:R-:W-:Y:S01]  /*27b20*/  HMMA.16816.F32.BF16 R24, R40.reuse, R46, R24 ;  /* 0x0000002e2818723c */ /* 0x040fe20000041818 */
[----:B------:R-:W-:Y:S02]  /*27b30*/  LDSM.16.MT88.4 R44, [R144+0x3000] ;  /* 0x00300000902c783b */ /* 0x000fe40000004200 */
[--C-:B--2---:R-:W-:Y:S06]  /*27b40*/  FFMA.FTZ R52, R194, R36, -R61.reuse ;  /* 0x00000024c2347223 */ /* 0x104fec000001083d */
[----:B------:R2:W5:Y:S01]  /*27b50*/  MUFU.EX2 R126, R52 ;  /* 0x00000034007e7308 */ /* 0x0005620000000800 */
[C---:B------:R-:W-:Y:S09]  /*27b60*/  HMMA.16816.F32.BF16 R28, R40.reuse, R56, R28 ;  /* 0x00000038281c723c */ /* 0x040ff2000004181c */
[----:B------:R-:W-:Y:S01]  /*27b70*/  MUFU.EX2 R100, R84 ;  /* 0x0000005400647308 */ /* 0x000fe20000000800 */
[----:B------:R-:W-:Y:S01]  /*27b80*/  HMMA.16816.F32.BF16 R32, R40, R58, R32 ;  /* 0x0000003a2820723c */ /* 0x000fe20000041820 */
[----:B------:R-:W-:Y:S02]  /*27b90*/  LDSM.16.MT88.4 R56, [R3+0x3000] ;  /* 0x003000000338783b */ /* 0x000fe40000004200 */
[----:B------:R-:W-:Y:S01]  /*27ba0*/  F2FP.BF16.F32.PACK_AB R40, R128, R64 ;  /* 0x000000408028723e */ /* 0x000fe200000010ff */
[--C-:B----4-:R-:W-:Y:S01]  /*27bb0*/  FFMA.FTZ R60, R91, R36, -R61.reuse ;  /* 0x000000245b3c7223 */ /* 0x110fe2000001083d */
[----:B------:R-:W-:Y:S02]  /*27bc0*/  F2FP.BF16.F32.PACK_AB R42, R130, R129 ;  /* 0x00000081822a723e */ /* 0x000fe400000010ff */
[----:B---3--:R-:W-:Y:S02]  /*27bd0*/  F2FP.BF16.F32.PACK_AB R41, R63, R127 ;  /* 0x0000007f3f29723e */ /* 0x008fe400000010ff */
[----:B------:R-:W-:Y:S01]  /*27be0*/  MUFU.EX2 R99, R99 ;  /* 0x0000006300637308 */ /* 0x000fe20000000800 */
[----:B--2---:R-:W2:Y:S01]  /*27bf0*/  LDSM.16.MT88.4 R52, [R152+0xd000] ;  /* 0x00d000009834783b */ /* 0x004ea20000004200 */
[----:B-----5:R-:W-:Y:S08]  /*27c00*/  F2FP.BF16.F32.PACK_AB R43, R125, R126 ;  /* 0x0000007e7d2b723e */ /* 0x020ff000000010ff */
[----:B------:R3:W-:Y:S01]  /*27c10*/  MUFU.EX2 R97, R60 ;  /* 0x0000003c00617308 */ /* 0x0007e20000000800 */
[C---:B-1----:R-:W-:Y:S03]  /*27c20*/  HMMA.16816.F32.BF16 R4, R40.reuse, R48, R4 ;  /* 0x000000302804723c */ /* 0x042fe60000041804 */
[-CC-:B------:R-:W-:Y:S06]  /*27c30*/  FFMA.FTZ R48, R195, R36.reuse, -R61.reuse ;  /* 0x00000024c3307223 */ /* 0x180fec000001083d */
[----:B------:R1:W-:Y:S01]  /*27c40*/  MUFU.EX2 R120, R48 ;  /* 0x0000003000787308 */ /* 0x0003e20000000800 */
[C---:B------:R-:W-:Y:S09]  /*27c50*/  HMMA.16816.F32.BF16 R8, R40.reuse, R50, R8 ;  /* 0x000000322808723c */ /* 0x040ff20000041808 */
[----:B------:R-:W-:Y:S01]  /*27c60*/  MUFU.EX2 R91, R93 ;  /* 0x0000005d005b7308 */ /* 0x000fe20000000800 */
[-CC-:B---3--:R-:W-:Y:S09]  /*27c70*/  FFMA.FTZ R60, R205, R36.reuse, -R61.reuse ;  /* 0x00000024cd3c7223 */ /* 0x188ff2000001083d */
[----:B------:R-:W-:Y:S01]  /*27c80*/  MUFU.EX2 R93, R80 ;  /* 0x00000050005d7308 */ /* 0x000fe20000000800 */
[----:B-1----:R-:W1:Y:S09]  /*27c90*/  LDSM.16.MT88.4 R48, [R133+0xd800] ;  /* 0x00d800008530783b */ /* 0x002e720000004200 */
[----:B------:R-:W-:Y:S01]  /*27ca0*/  MUFU.EX2 R92, R92 ;  /* 0x0000005c005c7308 */ /* 0x000fe20000000800 */
[C---:B--2---:R-:W-:Y:S03]  /*27cb0*/  HMMA.16816.F32.BF16 R12, R40.reuse, R52, R12 ;  /* 0x00000034280c723c */ /* 0x044fe6000004180c */
        /* <DEDUP_REMOVED lines=8> */
[--C-:B--2---:R-:W-:Y:S06]  /*27d40*/  FFMA.FTZ R52, R66, R36, -R61.reuse ;  /* 0x0000002442347223 */ /* 0x104fec000001083d */
[----:B------:R2:W4:Y:S01]  /*27d50*/  MUFU.EX2 R117, R52 ;  /* 0x0000003400757308 */ /* 0x0005220000000800 */
[C---:B------:R-:W-:Y:S09]  /*27d60*/  HMMA.16816.F32.BF16 R28, R40.reuse, R56, R28 ;  /* 0x00000038281c723c */ /* 0x040ff2000004181c */
[----:B------:R-:W-:Y:S01]  /*27d70*/  MUFU.EX2 R76, R180 ;  /* 0x000000b4004c7308 */ /* 0x000fe20000000800 */
[----:B------:R-:W-:Y:S01]  /*27d80*/  HMMA.16816.F32.BF16 R32, R40, R58, R32 ;  /* 0x0000003a2820723c */ /* 0x000fe20000041820 */
[----:B------:R-:W-:Y:S02]  /*27d90*/  LDSM.16.MT88.4 R56, [R3+0x3800] ;  /* 0x003800000338783b */ /* 0x000fe40000004200 */
[----:B------:R-:W-:Y:S02]  /*27da0*/  F2FP.BF16.F32.PACK_AB R40, R123, R62 ;  /* 0x0000003e7b28723e */ /* 0x000fe400000010ff */
[----:B------:R-:W-:Y:S02]  /*27db0*/  F2FP.BF16.F32.PACK_AB R42, R124, R122 ;  /* 0x0000007a7c2a723e */ /* 0x000fe400000010ff */
[----:B---3--:R-:W-:Y:S02]  /*27dc0*/  F2FP.BF16.F32.PACK_AB R41, R119, R120 ;  /* 0x000000787729723e */ /* 0x008fe400000010ff */
[----:B------:R-:W-:Y:S01]  /*27dd0*/  MUFU.EX2 R75, R185 ;  /* 0x000000b9004b7308 */ /* 0x000fe20000000800 */
[----:B--2---:R-:W2:Y:S01]  /*27de0*/  LDSM.16.MT88.4 R52, [R152+0xd800] ;  /* 0x00d800009834783b */ /* 0x004ea20000004200 */
[----:B----4-:R-:W-:Y:S08]  /*27df0*/  F2FP.BF16.F32.PACK_AB R43, R121, R117 ;  /* 0x00000075792b723e */ /* 0x010ff000000010ff */
[----:B------:R-:W-:Y:S01]  /*27e00*/  MUFU.EX2 R74, R224 ;  /* 0x000000e0004a7308 */ /* 0x000fe20000000800 */
[C---:B-1----:R-:W-:Y:S03]  /*27e10*/  HMMA.16816.F32.BF16 R4, R40.reuse, R48, R4 ;  /* 0x000000302804723c */ /* 0x042fe60000041804 */
[-CC-:B------:R-:W-:Y:S06]  /*27e20*/  FFMA.FTZ R48, R197, R36.reuse, -R61.reuse ;  /* 0x00000024c5307223 */ /* 0x180fec000001083d */
[----:B------:R1:W-:Y:S01]  /*27e30*/  MUFU.EX2 R113, R48 ;  /* 0x0000003000717308 */ /* 0x0003e20000000800 */
[C---:B------:R-:W-:Y:S09]  /*27e40*/  HMMA.16816.F32.BF16 R8, R40.reuse, R50, R8 ;  /* 0x000000322808723c */ /* 0x040ff20000041808 */
[----:B------:R-:W-:Y:S10]  /*27e50*/  MUFU.EX2 R67, R236 ;  /* 0x000000ec00437308 */ /* 0x000ff40000000800 */
[----:B------:R-:W-:Y:S01]  /*27e60*/  MUFU.EX2 R66, R237 ;  /* 0x000000ed00427308 */ /* 0x000fe20000000800 */
[----:B-1----:R-:W1:Y:S01]  /*27e70*/  LDSM.16.MT88.4 R48, [R133+0xe000] ;  /* 0x00e000008530783b */ /* 0x002e620000004200 */
[C---:B--2---:R-:W-:Y:S03]  /*27e80*/  HMMA.16816.F32.BF16 R12, R40.reuse, R52, R12 ;  /* 0x00000034280c723c */ /* 0x044fe6000004180c */
[-CC-:B------:R-:W-:Y:S05]  /*27e90*/  FFMA.FTZ R52, R198, R36.reuse, -R61.reuse ;  /* 0x00000024c6347223 */ /* 0x180fea000001083d */
[----:B------:R2:W3:Y:S01]  /*27ea0*/  MUFU.EX2 R112, R52 ;  /* 0x0000003400707308 */ /* 0x0004e20000000800 */
[C---:B------:R-:W-:Y:S08]  /*27eb0*/  HMMA.16816.F32.BF16 R16, R40.reuse, R54, R16 ;  /* 0x000000362810723c */ /* 0x040ff00000041810 */
[C---:B------:R-:W-:Y:S08]  /*27ec0*/  HMMA.16816.F32.BF16 R20, R40.reuse, R44, R20 ;  /* 0x0000002c2814723c */ /* 0x040ff00000041814 */
[C---:B------:R-:W-:Y:S01]  /*27ed0*/  HMMA.16816.F32.BF16 R24, R40.reuse, R46, R24 ;  /* 0x0000002e2818723c */ /* 0x040fe20000041818 */
[----:B------:R-:W-:Y:S02]  /*27ee0*/  LDSM.16.MT88.4 R44, [R144+0x4000] ;  /* 0x00400000902c783b */ /* 0x000fe40000004200 */
[--C-:B--2---:R-:W-:Y:S04]  /*27ef0*/  FFMA.FTZ R52, R199, R36, -R61.reuse ;  /* 0x00000024c7347223 */ /* 0x104fe8000001083d */
[----:B------:R2:W4:Y:S01]  /*27f00*/  MUFU.EX2 R110, R52 ;  /* 0x00000034006e7308 */ /* 0x0005220000000800 */
[C---:B------:R-:W-:Y:S08]  /*27f10*/  HMMA.16816.F32.BF16 R28, R40.reuse, R56, R28 ;  /* 0x00000038281c723c */ /* 0x040ff0000004181c */
[----:B------:R-:W-:Y:S01]  /*27f20*/  HMMA.16816.F32.BF16 R32, R40, R58, R32 ;  /* 0x0000003a2820723c */ /* 0x000fe20000041820 */
[----:B------:R-:W-:Y:S02]  /*27f30*/  LDSM.16.MT88.4 R56, [R3+0x4000] ;  /* 0x004000000338783b */ /* 0x000fe40000004200 */
[----:B------:R-:W-:Y:S02]  /*27f40*/  F2FP.BF16.F32.PACK_AB R40, R115, R116 ;  /* 0x000000747328723e */ /* 0x000fe400000010ff */
[----:B------:R-:W-:Y:S02]  /*27f50*/  F2FP.BF16.F32.PACK_AB R42, R118, R114 ;  /* 0x00000072762a723e */ /* 0x000fe400000010ff */
[----:B---3--:R-:W-:Y:S02]  /*27f60*/  F2FP.BF16.F32.PACK_AB R41, R112, R113 ;  /* 0x000000717029723e */ /* 0x008fe400000010ff */
[----:B--2---:R-:W2:Y:S01]  /*27f70*/  LDSM.16.MT88.4 R52, [R152+0xe000] ;  /* 0x00e000009834783b */ /* 0x004ea20000004200 */
[----:B----4-:R-:W-:Y:S07]  /*27f80*/  F2FP.BF16.F32.PACK_AB R43, R111, R110 ;  /* 0x0000006e6f2b723e */ /* 0x010fee00000010ff */
[C---:B-1----:R-:W-:Y:S03]  /*27f90*/  HMMA.16816.F32.BF16 R4, R40.reuse, R48, R4 ;  /* 0x000000302804723c */ /* 0x042fe60000041804 */
[-CC-:B------:R-:W-:Y:S04]  /*27fa0*/  FFMA.FTZ R48, R200, R36.reuse, -R61.reuse ;  /* 0x00000024c8307223 */ /* 0x180fe8000001083d */
[----:B------:R1:W-:Y:S01]  /*27fb0*/  MUFU.EX2 R105, R48 ;  /* 0x0000003000697308 */ /* 0x0003e20000000800 */
[C---:B------:R-:W-:Y:S01]  /*27fc0*/  HMMA.16816.F32.BF16 R8, R40.reuse, R50, R8 ;  /* 0x000000322808723c */ /* 0x040fe20000041808 */
[----:B-1----:R-:W1:Y:S07]  /*27fd0*/  LDSM.16.MT88.4 R48, [R133+0xe800] ;  /* 0x00e800008530783b */ /* 0x002e6e0000004200 */
[C---:B--2---:R-:W-:Y:S03]  /*27fe0*/  HMMA.16816.F32.BF16 R12, R40.reuse, R52, R12 ;  /* 0x00000034280c723c */ /* 0x044fe6000004180c */
[-CC-:B------:R-:W-:Y:S04]  /*27ff0*/  FFMA.FTZ R52, R201, R36.reuse, -R61.reuse ;  /* 0x00000024c9347223 */ /* 0x180fe8000001083d */
[----:B------:R2:W3:Y:S01]  /*28000*/  MUFU.EX2 R104, R52 ;  /* 0x0000003400687308 */ /* 0x0004e20000000800 */
[C---:B------:R-:W-:Y:S08]  /*28010*/  HMMA.16816.F32.BF16 R16, R40.reuse, R54, R16 ;  /* 0x000000362810723c */ /* 0x040ff00000041810 */
[C---:B------:R-:W-:Y:S08]  /*28020*/  HMMA.16816.F32.BF16 R20, R40.reuse, R44, R20 ;  /* 0x0000002c2814723c */ /* 0x040ff00000041814 */
[C---:B------:R-:W-:Y:S01]  /*28030*/  HMMA.16816.F32.BF16 R24, R40.reuse, R46, R24 ;  /* 0x0000002e2818723c */ /* 0x040fe20000041818 */
[----:B------:R-:W-:Y:S02]  /*28040*/  LDSM.16.MT88.4 R44, [R144+0x4800] ;  /* 0x00480000902c783b */ /* 0x000fe40000004200 */
[--C-:B--2---:R-:W-:Y:S02]  /*28050*/  FFMA.FTZ R52, R82, R36, -R61.reuse ;  /* 0x0000002452347223 */ /* 0x104fe4000001083d */
        /* <DEDUP_REMOVED lines=16> */
[-CC-:B------:R-:W-:Y:S02]  /*28160*/  FFMA.FTZ R52, R87, R36.reuse, -R61.reuse ;  /* 0x0000002457347223 */ /* 0x180fe4000001083d */
[----:B------:R2:W-:Y:S03]  /*28170*/  MUFU.EX2 R87, R60 ;  /* 0x0000003c00577308 */ /* 0x0005e60000000800 */
[C---:B------:R-:W-:Y:S07]  /*28180*/  HMMA.16816.F32.BF16 R16, R40.reuse, R54, R16 ;  /* 0x000000362810723c */ /* 0x040fee0000041810 */
[----:B------:R3:W4:Y:S01]  /*28190*/  MUFU.EX2 R95, R52 ;  /* 0x00000034005f7308 */ /* 0x0007220000000800 */
[C---:B------:R-:W-:Y:S03]  /*281a0*/  HMMA.16816.F32.BF16 R20, R40.reuse, R44, R20 ;  /* 0x0000002c2814723c */ /* 0x040fe60000041814 */
[-CC-:B--2---:R-:W-:Y:S05]  /*281b0*/  FFMA.FTZ R60, R209, R36.reuse, -R61.reuse ;  /* 0x00000024d13c7223 */ /* 0x184fea000001083d */
[C---:B------:R-:W-:Y:S01]  /*281c0*/  HMMA.16816.F32.BF16 R24, R40.reuse, R46, R24 ;  /* 0x0000002e2818723c */ /* 0x040fe20000041818 */
[----:B------:R-:W-:Y:S01]  /*281d0*/  LDSM.16.MT88.4 R44, [R144+0x5000] ;  /* 0x00500000902c783b */ /* 0x000fe20000004200 */
[----:B------:R-:W-:Y:S01]  /*281e0*/  MUFU.EX2 R78, R60 ;  /* 0x0000003c004e7308 */ /* 0x000fe20000000800 */
[--C-:B---3--:R-:W-:Y:S05]  /*281f0*/  FFMA.FTZ R52, R90, R36, -R61.reuse ;  /* 0x000000245a347223 */ /* 0x108fea000001083d */
[C---:B------:R-:W-:Y:S04]  /*28200*/  HMMA.16816.F32.BF16 R28, R40.reuse, R56, R28 ;  /* 0x00000038281c723c */ /* 0x040fe8000004181c */
[----:B------:R2:W3:Y:S04]  /*28210*/  MUFU.EX2 R94, R52 ;  /* 0x00000034005e7308 */ /* 0x0004e80000000800 */
[----:B------:R-:W-:Y:S01]  /*28220*/  HMMA.16816.F32.BF16 R32, R40, R58, R32 ;  /* 0x0000003a2820723c */ /* 0x000fe20000041820 */
[----:B------:R-:W-:Y:S05]  /*28230*/  LDSM.16.MT88.4 R56, [R3+0x5000] ;  /* 0x005000000338783b */ /* 0x000fea0000004200 */
[----:B------:R-:W5:Y:S01]  /*28240*/  MUFU.EX2 R90, R77 ;  /* 0x0000004d005a7308 */ /* 0x000f620000000800 */
[----:B------:R-:W-:Y:S02]  /*28250*/  F2FP.BF16.F32.PACK_AB R40, R99, R100 ;  /* 0x000000646328723e */ /* 0x000fe400000010ff */
[----:B------:R-:W-:Y:S02]  /*28260*/  F2FP.BF16.F32.PACK_AB R42, R101, R98 ;  /* 0x00000062652a723e */ /* 0x000fe400000010ff */
[----:B----4-:R-:W-:Y:S05]  /*28270*/  F2FP.BF16.F32.PACK_AB R41, R95, R96 ;  /* 0x000000605f29723e */ /* 0x010fea00000010ff */
[----:B------:R-:W-:Y:S01]  /*28280*/  MUFU.EX2 R77, R181 ;  /* 0x000000b5004d7308 */ /* 0x000fe20000000800 */
[----:B--2---:R-:W2:Y:S01]  /*28290*/  LDSM.16.MT88.4 R52, [R152+0xf000] ;  /* 0x00f000009834783b */ /* 0x004ea20000004200 */
[----:B---3--:R-:W-:Y:S08]  /*282a0*/  F2FP.BF16.F32.PACK_AB R43, R97, R94 ;  /* 0x0000005e612b723e */ /* 0x008ff000000010ff */
[----:B------:R-:W-:Y:S01]  /*282b0*/  MUFU.EX2 R60, R239 ;  /* 0x000000ef003c7308 */ /* 0x000fe20000000800 */
[C---:B-1----:R-:W-:Y:S03]  /*282c0*/  HMMA.16816.F32.BF16 R4, R40.reuse, R48, R4 ;  /* 0x000000302804723c */ /* 0x042fe60000041804 */
[-CC-:B------:R-:W-:Y:S06]  /*282d0*/  FFMA.FTZ R48, R203, R36.reuse, -R61.reuse ;  /* 0x00000024cb307223 */ /* 0x180fec000001083d */
        /* <DEDUP_REMOVED lines=16> */
[----:B-----5:R-:W-:Y:S02]  /*283e0*/  F2FP.BF16.F32.PACK_AB R42, R93, R90 ;  /* 0x0000005a5d2a723e */ /* 0x020fe400000010ff */
        /* <DEDUP_REMOVED lines=15> */
[-CC-:B--2---:R-:W-:Y:S04]  /*284e0*/  FFMA.FTZ R52, R210, R36.reuse, -R61.reuse ;  /* 0x00000024d2347223 */ /* 0x184fe8000001083d */
        /* <DEDUP_REMOVED lines=11> */
[----:B--2---:R-:W2:Y:S01]  /*285a0*/  LDSM.16.MT88.4 R52, [R152+0x10000] ;  /* 0x010000009834783b */ /* 0x004ea20000004200 */
[----:B----4-:R-:W-:Y:S02]  /*285b0*/  F2FP.BF16.F32.PACK_AB R43, R78, R80 ;  /* 0x000000504e2b723e */ /* 0x010fe400000010ff */
[----:B------:R-:W-:Y:S05]  /*285c0*/  MUFU.EX2 R59, R238 ;  /* 0x000000ee003b7308 */ /* 0x000fea0000000800 */
[C---:B-1----:R-:W-:Y:S05]  /*285d0*/  HMMA.16816.F32.BF16 R4, R40.reuse, R48, R4 ;  /* 0x000000302804723c */ /* 0x042fea0000041804 */
[----:B------:R-:W-:Y:S01]  /*285e0*/  MUFU.EX2 R58, R240 ;  /* 0x000000f0003a7308 */ /* 0x000fe20000000800 */
[-CC-:B-----5:R-:W-:Y:S02]  /*285f0*/  FFMA.FTZ R57, R214, R36.reuse, -R61.reuse ;  /* 0x00000024d6397223 */ /* 0x1a0fe4000001083d */
[C---:B------:R-:W-:Y:S01]  /*28600*/  HMMA.16816.F32.BF16 R8, R40.reuse, R50, R8 ;  /* 0x000000322808723c */ /* 0x040fe20000041808 */
[----:B------:R-:W1:Y:S06]  /*28610*/  LDSM.16.MT88.4 R48, [R3+0x6000] ;  /* 0x006000000330783b */ /* 0x000e6c0000004200 */
[----:B------:R-:W-:Y:S01]  /*28620*/  MUFU.EX2 R70, R57 ;  /* 0x0000003900467308 */ /* 0x000fe20000000800 */
[C---:B--2---:R-:W-:Y:S03]  /*28630*/  HMMA.16816.F32.BF16 R12, R40.reuse, R52, R12 ;  /* 0x00000034280c723c */ /* 0x044fe6000004180c */
[-CC-:B------:R-:W-:Y:S01]  /*28640*/  FFMA.FTZ R53, R211, R36.reuse, -R61.reuse ;  /* 0x00000024d3357223 */ /* 0x180fe2000001083d */
[----:B------:R-:W-:Y:S05]  /*28650*/  FADD.FTZ R52, R163, R56 ;  /* 0x00000038a3347221 */ /* 0x000fea0000010000 */
[----:B------:R2:W3:Y:S01]  /*28660*/  MUFU.EX2 R73, R53 ;  /* 0x0000003500497308 */ /* 0x0004e20000000800 */
[C---:B------:R-:W-:Y:S03]  /*28670*/  HMMA.16816.F32.BF16 R16, R40.reuse, R54, R16 ;  /* 0x000000362810723c */ /* 0x040fe60000041810 */
[----:B------:R-:W-:Y:S02]  /*28680*/  FADD.FTZ R52, R162, R52 ;  /* 0x00000034a2347221 */ /* 0x000fe40000010000 */
[----:B------:R-:W-:Y:S02]  /*28690*/  LDSM.16.MT88.4 R160, [R133+0x11800] ;  /* 0x0118000085a0783b */ /* 0x000fe40000004200 */
[----:B------:R-:W-:Y:S01]  /*286a0*/  FADD.FTZ R56, R158, R52 ;  /* 0x000000349e387221 */ /* 0x000fe20000010000 */
[C---:B------:R-:W-:Y:S03]  /*286b0*/  HMMA.16816.F32.BF16 R20, R40.reuse, R44, R20 ;  /* 0x0000002c2814723c */ /* 0x040fe60000041814 */
[----:B------:R-:W-:Y:S01]  /*286c0*/  FFMA.FTZ R45, R213, R36, -R61 ;  /* 0x00000024d52d7223 */ /* 0x000fe2000001083d */
[----:B------:R-:W-:Y:S03]  /*286d0*/  FADD.FTZ R56, R157, R56 ;  /* 0x000000389d387221 */ /* 0x000fe60000010000 */
[----:B------:R4:W5:Y:S01]  /*286e0*/  MUFU.EX2 R71, R45 ;  /* 0x0000002d00477308 */ /* 0x0009620000000800 */
[C---:B------:R-:W-:Y:S01]  /*286f0*/  HMMA.16816.F32.BF16 R24, R40.reuse, R46, R24 ;  /* 0x0000002e2818723c */ /* 0x040fe20000041818 */
[----:B--2---:R-:W2:Y:S02]  /*28700*/  LDSM.16.MT88.4 R52, [R133+0x10800] ;  /* 0x010800008534783b */ /* 0x004ea40000004200 */
[----:B------:R-:W-:Y:S04]  /*28710*/  FADD.FTZ R44, R172, R56 ;  /* 0x00000038ac2c7221 */ /* 0x000fe80000010000 */
[----:B------:R-:W-:Y:S01]  /*28720*/  FADD.FTZ R44, R171, R44 ;  /* 0x0000002cab2c7221 */ /* 0x000fe20000010000 */
[C---:B-1----:R-:W-:Y:S03]  /*28730*/  HMMA.16816.F32.BF16 R28, R40.reuse, R48, R28 ;  /* 0x00000030281c723c */ /* 0x042fe6000004181c */
[----:B------:R-:W-:Y:S04]  /*28740*/  FADD.FTZ R56, R170, R44 ;  /* 0x0000002caa387221 */ /* 0x000fe80000010000 */
[----:B------:R-:W-:Y:S01]  /*28750*/  FADD.FTZ R56, R169, R56 ;  /* 0x00000038a9387221 */ /* 0x000fe20000010000 */
[----:B------:R-:W-:Y:S01]  /*28760*/  HMMA.16816.F32.BF16 R32, R40, R50, R32 ;  /* 0x000000322820723c */ /* 0x000fe20000041820 */
[----:B----4-:R-:W1:Y:S02]  /*28770*/  LDSM.16.MT88.4 R44, [R152+0x10800] ;  /* 0x01080000982c783b */ /* 0x010e640000004200 */
        /* <DEDUP_REMOVED lines=10> */
[----:B------:R-:W-:Y:S02]  /*28820*/  MUFU.EX2 R68, R230 ;  /* 0x000000e600447308 */ /* 0x000fe40000000800 */
[----:B------:R-:W-:Y:S01]  /*28830*/  FADD.FTZ R57, R147, R0 ;  /* 0x0000000093397221 */ /* 0x000fe20000010000 */
[----:B------:R-:W-:Y:S04]  /*28840*/  FADD.FTZ R0, R143, R56 ;  /* 0x000000388f007221 */ /* 0x000fe80000010000 */
[----:B------:R-:W-:Y:S03]  /*28850*/  FADD.FTZ R0, R141, R0 ;  /* 0x000000008d007221 */ /* 0x000fe60000010000 */
[----:B------:R-:W4:Y:S01]  /*28860*/  MUFU.EX2 R69, R235 ;  /* 0x000000eb00457308 */ /* 0x000f220000000800 */
[----:B------:R-:W-:Y:S01]  /*28870*/  FADD.FTZ R0, R142, R0 ;  /* 0x000000008e007221 */ /* 0x000fe20000010000 */
[C---:B--2---:R-:W-:Y:S03]  /*28880*/  HMMA.16816.F32.BF16 R4, R40.reuse, R52, R4 ;  /* 0x000000342804723c */ /* 0x044fe60000041804 */
[----:B------:R-:W-:Y:S01]  /*28890*/  FADD.FTZ R52, R146, R57 ;  /* 0x0000003992347221 */ /* 0x000fe20000010000 */
[----:B------:R-:W-:Y:S01]  /*288a0*/  FADD.FTZ R0, R136, R0 ;  /* 0x0000000088007221 */ /* 0x000fe20000010000 */
[----:B------:R-:W-:Y:S01]  /*288b0*/  F2FP.BF16.F32.PACK_AB R136, R60, R59 ;  /* 0x0000003b3c88723e */ /* 0x000fe200000010ff */
[-CC-:B------:R-:W-:Y:S01]  /*288c0*/  FFMA.FTZ R57, R216, R36.reuse, -R61.reuse ;  /* 0x00000024d8397223 */ /* 0x180fe2000001083d */
[----:B------:R-:W-:Y:S01]  /*288d0*/  FADD.FTZ R56, R148, R52 ;  /* 0x0000003494387221 */ /* 0x000fe20000010000 */
[C---:B------:R-:W-:Y:S01]  /*288e0*/  HMMA.16816.F32.BF16 R8, R40.reuse, R54, R8 ;  /* 0x000000362808723c */ /* 0x040fe20000041808 */
[----:B------:R-:W2:Y:S02]  /*288f0*/  LDSM.16.MT88.4 R52, [R3+0x6800] ;  /* 0x006800000334783b */ /* 0x000ea40000004200 */
[----:B------:R-:W-:Y:S01]  /*28900*/  FADD.FTZ R56, R140, R56 ;  /* 0x000000388c387221 */ /* 0x000fe20000010000 */
[----:B------:R-:W-:Y:S03]  /*28910*/  FADD.FTZ R0, R65, R0 ;  /* 0x0000000041007221 */ /* 0x000fe60000010000 */
[----:B------:R-:W-:Y:S01]  /*28920*/  FADD.FTZ R56, R138, R56 ;  /* 0x000000388a387221 */ /* 0x000fe20000010000 */
[C---:B-1----:R-:W-:Y:S03]  /*28930*/  HMMA.16816.F32.BF16 R12, R40.reuse, R44, R12 ;  /* 0x0000002c280c723c */ /* 0x042fe6000004180c */
[-CC-:B------:R-:W-:Y:S01]  /*28940*/  FFMA.FTZ R45, R215, R36.reuse, -R61.reuse ;  /* 0x00000024d72d7223 */ /* 0x180fe2000001083d */
[----:B------:R-:W-:Y:S01]  /*28950*/  FADD.FTZ R44, R137, R56 ;  /* 0x00000038892c7221 */ /* 0x000fe20000010000 */
[----:B------:R-:W-:Y:S01]  /*28960*/  FADD.FTZ R0, R132, R0 ;  /* 0x0000000084007221 */ /* 0x000fe20000010000 */
[----:B------:R-:W-:Y:S01]  /*28970*/  IMAD.MOV.U32 R132, RZ, RZ, R2 ;  /* 0x000000ffff847224 */ /* 0x000fe200078e0002 */
        /* <DEDUP_REMOVED lines=13> */
[----:B-1----:R-:W1:Y:S01]  /*28a50*/  LDSM.16.MT88.4 R44, [R133+0x11000] ;  /* 0x01100000852c783b */ /* 0x002e620000004200 */
[----:B------:R-:W-:Y:S01]  /*28a60*/  FADD.FTZ R48, R129, R56 ;  /* 0x0000003881307221 */ /* 0x000fe20000010000 */
[----:B------:R-:W-:Y:S03]  /*28a70*/  FADD.FTZ R0, R126, R0 ;  /* 0x000000007e007221 */ /* 0x000fe60000010000 */
[----:B------:R-:W-:Y:S01]  /*28a80*/  FADD.FTZ R48, R130, R48 ;  /* 0x0000003082307221 */ /* 0x000fe20000010000 */
[----:B------:R-:W-:Y:S01]  /*28a90*/  FADD.FTZ R0, R125, R0 ;  /* 0x000000007d007221 */ /* 0x000fe20000010000 */
[C---:B--2---:R-:W-:Y:S03]  /*28aa0*/  HMMA.16816.F32.BF16 R28, R40.reuse, R52, R28 ;  /* 0x00000034281c723c */ /* 0x044fe6000004181c */
[--C-:B---3--:R-:W-:Y:S01]  /*28ab0*/  FFMA.FTZ R57, R218, R36, -R61.reuse ;  /* 0x00000024da397223 */ /* 0x108fe2000001083d */
[----:B------:R-:W-:Y:S01]  /*28ac0*/  FADD.FTZ R56, R62, R48 ;  /* 0x000000303e387221 */ /* 0x000fe20000010000 */
[----:B------:R-:W-:Y:S02]  /*28ad0*/  FADD.FTZ R0, R120, R0 ;  /* 0x0000000078007221 */ /* 0x000fe40000010000 */
[----:B------:R-:W2:Y:S01]  /*28ae0*/  MUFU.EX2 R62, R57 ;  /* 0x00000039003e7308 */ /* 0x000ea20000000800 */
[----:B------:R-:W-:Y:S01]  /*28af0*/  HMMA.16816.F32.BF16 R32, R40, R54, R32 ;  /* 0x000000362820723c */ /* 0x000fe20000041820 */
[----:B----4-:R-:W3:Y:S02]  /*28b00*/  LDSM.16.MT88.4 R48, [R152+0x11000] ;  /* 0x011000009830783b */ /* 0x010ee40000004200 */
[----:B------:R-:W-:Y:S01]  /*28b10*/  FADD.FTZ R56, R123, R56 ;  /* 0x000000387b387221 */ /* 0x000fe20000010000 */
[----:B------:R-:W-:Y:S01]  /*28b20*/  F2FP.BF16.F32.PACK_AB R40, R69, R68 ;  /* 0x000000444528723e */ /* 0x000fe200000010ff */
[----:B------:R-:W-:Y:S01]  /*28b30*/  FADD.FTZ R0, R119, R0 ;  /* 0x0000000077007221 */ /* 0x000fe20000010000 */
[----:B------:R-:W-:Y:S01]  /*28b40*/  F2FP.BF16.F32.PACK_AB R42, R66, R67 ;  /* 0x00000043422a723e */ /* 0x000fe200000010ff */
[----:B------:R-:W-:Y:S01]  /*28b50*/  FADD.FTZ R52, R122, R56 ;  /* 0x000000387a347221 */ /* 0x000fe20000010000 */
[----:B-----5:R-:W-:Y:S01]  /*28b60*/  F2FP.BF16.F32.PACK_AB R41, R64, R65 ;  /* 0x000000414029723e */ /* 0x020fe200000010ff */
[----:B------:R-:W-:Y:S01]  /*28b70*/  FADD.FTZ R0, R117, R0 ;  /* 0x0000000075007221 */ /* 0x000fe20000010000 */
[----:B------:R-:W4:Y:S01]  /*28b80*/  MUFU.EX2 R57, R241 ;  /* 0x000000f100397308 */ /* 0x000f220000000800 */
[----:B------:R-:W-:Y:S01]  /*28b90*/  FADD.FTZ R56, R124, R52 ;  /* 0x000000347c387221 */ /* 0x000fe20000010000 */
[----:B------:R-:W-:Y:S01]  /*28ba0*/  LDSM.16.MT88.4 R152, [R152+0x11800] ;  /* 0x011800009898783b */ /* 0x000fe20000004200 */
[----:B------:R-:W-:Y:S02]  /*28bb0*/  FADD.FTZ R0, R121, R0 ;  /* 0x0000000079007221 */ /* 0x000fe40000010000 */
[----:B------:R-:W-:Y:S01]  /*28bc0*/  FADD.FTZ R56, R116, R56 ;  /* 0x0000003874387221 */ /* 0x000fe20000010000 */
[----:B--2---:R-:W-:Y:S01]  /*28bd0*/  F2FP.BF16.F32.PACK_AB R43, R62, R63 ;  /* 0x0000003f3e2b723e */ /* 0x004fe200000010ff */
[----:B------:R-:W-:Y:S03]  /*28be0*/  FADD.FTZ R0, R113, R0 ;  /* 0x0000000071007221 */ /* 0x000fe60000010000 */
[----:B------:R-:W2:Y:S01]  /*28bf0*/  LDSM.16.MT88.4 R52, [R144+0x7000] ;  /* 0x007000009034783b */ /* 0x000ea20000004200 */
[----:B------:R-:W-:Y:S02]  /*28c00*/  FADD.FTZ R0, R112, R0 ;  /* 0x0000000070007221 */ /* 0x000fe40000010000 */
[C---:B-1----:R-:W-:Y:S03]  /*28c10*/  HMMA.16816.F32.BF16 R4, R40.reuse, R44, R4 ;  /* 0x0000002c2804723c */ /* 0x042fe60000041804 */
[----:B------:R-:W-:Y:S02]  /*28c20*/  FADD.FTZ R44, R115, R56 ;  /* 0x00000038732c7221 */ /* 0x000fe40000010000 */
[----:B------:R-:W-:Y:S01]  /*28c30*/  LDSM.16.MT88.4 R144, [R144+0x7800] ;  /* 0x007800009090783b */ /* 0x000fe20000004200 */
[----:B----4-:R-:W-:Y:S01]  /*28c40*/  F2FP.BF16.F32.PACK_AB R138, R57, R58 ;  /* 0x0000003a398a723e */ /* 0x010fe200000010ff */
[----:B------:R-:W-:Y:S01]  /*28c50*/  FADD.FTZ R0, R110, R0 ;  /* 0x000000006e007221 */ /* 0x000fe20000010000 */
[----:B------:R-:W-:Y:S01]  /*28c60*/  FADD.FTZ R56, R114, R44 ;  /* 0x0000002c72387221 */ /* 0x000fe20000010000 */
[C---:B------:R-:W-:Y:S03]  /*28c70*/  HMMA.16816.F32.BF16 R8, R40.reuse, R46, R8 ;  /* 0x0000002e2808723c */ /* 0x040fe60000041808 */
[----:B------:R-:W-:Y:S01]  /*28c80*/  FADD.FTZ R56, R118, R56 ;  /* 0x0000003876387221 */ /* 0x000fe20000010000 */
[----:B------:R-:W1:Y:S01]  /*28c90*/  LDSM.16.MT88.4 R44, [R3+0x7000] ;  /* 0x00700000032c783b */ /* 0x000e620000004200 */
[----:B------:R-:W-:Y:S02]  /*28ca0*/  FADD.FTZ R0, R111, R0 ;  /* 0x000000006f007221 */ /* 0x000fe40000010000 */
        /* <DEDUP_REMOVED lines=11> */
[C---:B--2---:R-:W-:Y:S03]  /*28d60*/  HMMA.16816.F32.BF16 R20, R40.reuse, R52, R20 ;  /* 0x000000342814723c */ /* 0x044fe60000041814 */
[----:B------:R-:W-:Y:S01]  /*28d70*/  FADD.FTZ R0, R102, R0 ;  /* 0x0000000066007221 */ /* 0x000fe20000010000 */
[-CC-:B---3--:R-:W-:Y:S03]  /*28d80*/  FFMA.FTZ R49, R221, R36.reuse, -R61.reuse ;  /* 0x00000024dd317223 */ /* 0x188fe6000001083d */
[----:B------:R-:W-:Y:S01]  /*28d90*/  FADD.FTZ R0, R96, R0 ;  /* 0x0000000060007221 */ /* 0x000fe20000010000 */
[C---:B------:R-:W-:Y:S01]  /*28da0*/  HMMA.16816.F32.BF16 R24, R40.reuse, R54, R24 ;  /* 0x000000362818723c */ /* 0x040fe20000041818 */
[----:B------:R2:W3:Y:S02]  /*28db0*/  MUFU.EX2 R50, R49 ;  /* 0x0000003100327308 */ /* 0x0004e40000000800 */
[----:B------:R-:W-:Y:S05]  /*28dc0*/  FADD.FTZ R0, R95, R0 ;  /* 0x000000005f007221 */ /* 0x000fea0000010000 */
[C---:B-1----:R-:W-:Y:S08]  /*28dd0*/  HMMA.16816.F32.BF16 R28, R40.reuse, R44, R28 ;  /* 0x0000002c281c723c */ /* 0x042ff0000004181c */
[----:B------:R-:W-:Y:S03]  /*28de0*/  HMMA.16816.F32.BF16 R32, R40, R46, R32 ;  /* 0x0000002e2820723c */ /* 0x000fe60000041820 */
[----:B--2---:R-:W-:Y:S01]  /*28df0*/  FADD.FTZ R49, R100, R48 ;  /* 0x0000003064317221 */ /* 0x004fe20000010000 */
[-CC-:B------:R-:W-:Y:S01]  /*28e00*/  FFMA.FTZ R48, R39, R36.reuse, -R61.reuse ;  /* 0x0000002427307223 */ /* 0x180fe2000001083d */
[----:B------:R-:W-:Y:S01]  /*28e10*/  FFMA.FTZ R61, R38, R36, -R61 ;  /* 0x00000024263d7223 */ /* 0x000fe2000001083d */
[----:B------:R-:W-:Y:S01]  /*28e20*/  FADD.FTZ R36, R94, R0 ;  /* 0x000000005e247221 */ /* 0x000fe20000010000 */
[----:B------:R-:W-:Y:S01]  /*28e30*/  FADD.FTZ R39, R99, R49 ;  /* 0x0000003163277221 */ /* 0x000fe20000010000 */
[----:B---3--:R-:W-:Y:S01]  /*28e40*/  F2FP.BF16.F32.PACK_AB R137, R50, R56 ;  /* 0x000000383289723e */ /* 0x008fe200000010ff */
[----:B------:R-:W-:Y:S01]  /*28e50*/  IMAD.SHL.U32 R42, R225, 0x8, RZ ;  /* 0x00000008e12a7824 */ /* 0x000fe200078e00ff */
[----:B------:R-:W-:Y:S01]  /*28e60*/  MUFU.EX2 R48, R48 ;  /* 0x0000003000307308 */ /* 0x000fe20000000800 */
[----:B------:R-:W-:Y:S01]  /*28e70*/  FADD.FTZ R39, R98, R39 ;  /* 0x0000002762277221 */ /* 0x000fe20000010000 */
[----:B------:R-:W-:Y:S03]  /*28e80*/  FADD.FTZ R36, R97, R36 ;  /* 0x0000002461247221 */ /* 0x000fe60000010000 */
[----:B------:R-:W-:Y:S05]  /*28e90*/  FADD.FTZ R0, R101, R39 ;  /* 0x0000002765007221 */ /* 0x000fea0000010000 */
        /* <DEDUP_REMOVED lines=14> */
[----:B------:R-:W-:Y:S02]  /*28f80*/  FADD.FTZ R0, R80, R0 ;  /* 0x0000000050007221 */ /* 0x000fe40000010000 */
[C---:B------:R-:W-:Y:S03]  /*28f90*/  HMMA.16816.F32.BF16 R160, R136.reuse, R162, R8 ;  /* 0x000000a288a0723c */ /* 0x040fe60000041808 */
[----:B------:R-:W-:Y:S01]  /*28fa0*/  FADD.FTZ R36, R82, R4 ;  /* 0x0000000452247221 */ /* 0x000fe20000010000 */
[----:B------:R-:W-:Y:S01]  /*28fb0*/  FADD.FTZ R0, R78, R0 ;  /* 0x000000004e007221 */ /* 0x000fe20000010000 */
[----:B------:R1:W2:Y:S03]  /*28fc0*/  LDSM.16.MT88.4 R4, [R3+0x7800] ;  /* 0x007800000304783b */ /* 0x0002a60000004200 */
        /* <DEDUP_REMOVED lines=14> */
[----:B------:R-:W-:Y:S01]  /*290b0*/  FADD.FTZ R3, R76, R3 ;  /* 0x000000034c037221 */ /* 0x000fe20000010000 */
[----:B------:R-:W-:Y:S02]  /*290c0*/  IMAD.MOV.U32 R62, RZ, RZ, R2 ;  /* 0x000000ffff3e7224 */ /* 0x000fe400078e0002 */
[----:B------:R-:W-:Y:S01]  /*290d0*/  FADD.FTZ R0, R56, R0 ;  /* 0x0000000038007221 */ /* 0x000fe20000010000 */
[----:B------:R-:W-:Y:S01]  /*290e0*/  FADD.FTZ R3, R77, R3 ;  /* 0x000000034d037221 */ /* 0x000fe20000010000 */
[C---:B--2---:R-:W-:Y:S03]  /*290f0*/  HMMA.16816.F32.BF16 R140, R136.reuse, R4, R28 ;  /* 0x00000004888c723c */ /* 0x044fe6000004181c */
[----:B------:R-:W-:Y:S01]  /*29100*/  FADD.FTZ R0, R50, R0 ;  /* 0x0000000032007221 */ /* 0x000fe20000010000 */
[----:B------:R-:W-:Y:S01]  /*29110*/  FADD.FTZ R3, R75, R3 ;  /* 0x000000034b037221 */ /* 0x000fe20000010000 */
[----:B------:R-:W-:Y:S02]  /*29120*/  IMAD.MOV.U32 R2, RZ, RZ, R37 ;  /* 0x000000ffff027224 */ /* 0x000fe400078e0025 */
        /* <DEDUP_REMOVED lines=16> */
.L_x_7694:
        /* <DEDUP_REMOVED lines=14> */
.L_x_7709:
[----:B------:R-:W3:Y:S04]  /*29310*/  LDL.LU R5, [R1+0x54] ;  /* 0x0000540001057983 */ /* 0x000ee80000300800 */
[----:B------:R-:W3:Y:S01]  /*29320*/  LDL.LU R4, [R1+0x50] ;  /* 0x0000500001047983 */ /* 0x000ee20000300800 */
[----:B------:R-:W4:Y:S01]  /*29330*/  S2UR UR6, SR_CgaCtaId ;  /* 0x00000000000679c3 */ /* 0x000f220000008800 */
[----:B-1----:R-:W-:Y:S01]  /*29340*/  FADD.FTZ R11, R2, R11 ;  /* 0x0000000b020b7221 */ /* 0x002fe20000010000 */
[----:B--2---:R-:W1:Y:S01]  /*29350*/  MUFU.RCP R0, R10 ;  /* 0x0000000a00007308 */ /* 0x004e620000001000 */
[----:B------:R-:W2:Y:S01]  /*29360*/  S2R R51, SR_TID.X ;  /* 0x0000000000337919 */ /* 0x000ea20000002100 */
[----:B------:R-:W-:Y:S01]  /*29370*/  FSETP.NE.FTZ.AND P0, PT, R10, RZ, PT ;  /* 0x000000ff0a00720b */ /* 0x000fe20003f15000 */
[----:B------:R-:W-:Y:S01]  /*29380*/  UMOV UR7, 0x400 ;  /* 0x0000040000077882 */ /* 0x000fe20000000000 */
[----:B------:R-:W-:Y:S01]  /*29390*/  FSETP.NE.FTZ.AND P1, PT, R11, RZ, PT ;  /* 0x000000ff0b00720b */ /* 0x000fe20003f35000 */
[----:B------:R-:W3:Y:S03]  /*293a0*/  LDL.LU R19, [R1+0x6c] ;  /* 0x00006c0001137983 */ /* 0x000ee60000300800 */
[----:B------:R-:W4:Y:S01]  /*293b0*/  MUFU.RCP R3, R11 ;  /* 0x0000000b00037308 */ /* 0x000f220000001000 */
[----:B------:R-:W3:Y:S04]  /*293c0*/  LDL.LU R18, [R1+0x74] ;  /* 0x0000740001127983 */ /* 0x000ee80000300800 */
[----:B------:R-:W3:Y:S01]  /*293d0*/  LDL R52, [R1+0x70] ;  /* 0x0000700001347983 */ /* 0x000ee20000100800 */
[----:B-1----:R-:W-:Y:S01]  /*293e0*/  FSEL R0, R0, 1, P0 ;  /* 0x3f80000000007808 */ /* 0x002fe20000000000 */
[----:B----4-:R-:W-:-:S04]  /*293f0*/  ULEA UR6, UR6, UR7, 0x18 ;  /* 0x0000000706067291 */ /* 0x010fc8000f8ec0ff */
[C---:B------:R-:W-:Y:S01]  /*29400*/  FMUL.FTZ R164, R0.reuse, R164 ;  /* 0x000000a400a47220 */ /* 0x040fe20000410000 */
[C---:B------:R-:W-:Y:S01]  /*29410*/  FMUL.FTZ R165, R0.reuse, R165 ;  /* 0x000000a500a57220 */ /* 0x040fe20000410000 */
[----:B------:R-:W-:Y:S01]  /*29420*/  FSEL R3, R3, 1, P1 ;  /* 0x3f80000003037808 */ /* 0x000fe20000800000 */
[C---:B------:R-:W-:Y:S01]  /*29430*/  FMUL.FTZ R160, R0.reuse, R160 ;  /* 0x000000a000a07220 */ /* 0x040fe20000410000 */
[C---:B------:R-:W-:Y:S01]  /*29440*/  FMUL.FTZ R161, R0.reuse, R161 ;  /* 0x000000a100a17220 */ /* 0x040fe20000410000 */
[C---:B------:R-:W-:Y:S01]  /*29450*/  FMUL.FTZ R156, R0.reuse, R156 ;  /* 0x0000009c009c7220 */ /* 0x040fe20000410000 */
[C---:B------:R-:W-:Y:S01]  /*29460*/  FMUL.FTZ R157, R0.reuse, R157 ;  /* 0x0000009d009d7220 */ /* 0x040fe20000410000 */
[C---:B------:R-:W-:Y:S01]  /*29470*/  FMUL.FTZ R166, R3.reuse, R166 ;  /* 0x000000a603a67220 */ /* 0x040fe20000410000 */
[C---:B------:R-:W-:Y:S01]  /*29480*/  FMUL.FTZ R167, R3.reuse, R167 ;  /* 0x000000a703a77220 */ /* 0x040fe20000410000 */
[----:B------:R-:W-:Y:S01]  /*29490*/  FMUL.FTZ R162, R3, R162 ;  /* 0x000000a203a27220 */ /* 0x000fe20000410000 */
[----:B--2---:R-:W-:Y:S01]  /*294a0*/  SHF.L.U32 R17, R51, 0x4, RZ ;  /* 0x0000000433117819 */ /* 0x004fe200000006ff */
[----:B------:R-:W-:Y:S01]  /*294b0*/  FMUL.FTZ R163, R3, R163 ;  /* 0x000000a303a37220 */ /* 0x000fe20000410000 */
[----:B------:R-:W-:Y:S01]  /*294c0*/  R2P PR, R51, 0x1c ;  /* 0x0000001c33007804 */ /* 0x000fe20000000000 */
[----:B------:R-:W-:Y:S01]  /*294d0*/  FMUL.FTZ R158, R3, R158 ;  /* 0x0000009e039e7220 */ /* 0x000fe20000410000 */
[----:B------:R-:W-:Y:S01]  /*294e0*/  LOP3.LUT R2, R17, 0x1c0, RZ, 0xc0, !PT ;  /* 0x000001c011027812 */ /* 0x000fe200078ec0ff */
[----:B------:R-:W-:Y:S01]  /*294f0*/  FMUL.FTZ R159, R3, R159 ;  /* 0x0000009f039f7220 */ /* 0x000fe20000410000 */
        /* <DEDUP_REMOVED lines=20> */
[----:B------:R-:W-:Y:S01]  /*29640*/  FMUL.FTZ R139, R3, R139 ;  /* 0x0000008b038b7220 */ /* 0x000fe20000410000 */
[----:B------:R-:W-:Y:S01]  /*29650*/  BAR.SYNC.DEFER_BLOCKING 0x0 ;  /* 0x0000000000007b1d */ /* 0x000fe20000010000 */
[----:B---3--:R-:W-:-:S04]  /*29660*/  LOP3.LUT R2, R2, 0x38, R5, 0xf8, !PT ;  /* 0x0000003802027812 */ /* 0x008fc800078ef805 */
[----:B------:R-:W-:Y:S02]  /*29670*/  LOP3.LUT R2, R2, R4, R223, 0xfe, !PT ;  /* 0x0000000402027212 */ /* 0x000fe400078efedf */
[----:B------:R-:W-:Y:S02]  /*29680*/  SEL R5, R6, 0xffffffc0, !P3 ;  /* 0xffffffc006057807 */ /* 0x000fe40005800000 */
[----:B------:R-:W-:-:S04]  /*29690*/  LEA R2, R2, UR6, 0x2 ;  /* 0x0000000602027c11 */ /* 0x000fc8000f8e10ff */
[-C--:B------:R-:W-:Y:S01]  /*296a0*/  IADD3 R3, PT, PT, R5, R2.reuse, RZ ;  /* 0x0000000205037210 */ /* 0x080fe20007ffe0ff */
[C---:B------:R-:W-:Y:S01]  /*296b0*/  VIADD R0, R2.reuse, 0x80 ;  /* 0x0000008002007836 */ /* 0x040fe20000000000 */
[----:B------:R-:W-:Y:S02]  /*296c0*/  @P4 IADD3 R0, PT, PT, R2, -0x80, RZ ;  /* 0xffffff8002004810 */ /* 0x000fe40007ffe0ff */
[C---:B------:R-:W-:Y:S01]  /*296d0*/  IADD3 R4, PT, PT, R7.reuse, R2, RZ ;  /* 0x0000000207047210 */ /* 0x040fe20007ffe0ff */
[----:B------:R-:W-:Y:S01]  /*296e0*/  STS.64 [R2], R164 ;  /* 0x000000a402007388 */ /* 0x000fe20000000a00 */
[----:B------:R-:W-:-:S03]  /*296f0*/  IADD3 R6, PT, PT, R7, R3, RZ ;  /* 0x0000000307067210 */ /* 0x000fc60007ffe0ff */
[----:B------:R1:W-:Y:S04]  /*29700*/  STS.64 [R2+0x800], R166 ;  /* 0x000800a602007388 */ /* 0x0003e80000000a00 */
[----:B------:R-:W-:Y:S04]  /*29710*/  STS.64 [R4], R160 ;  /* 0x000000a004007388 */ /* 0x000fe80000000a00 */
[----:B------:R-:W-:Y:S04]  /*29720*/  STS.64 [R4+0x800], R162 ;  /* 0x000800a204007388 */ /* 0x000fe80000000a00 */
[----:B------:R-:W-:Y:S04]  /*29730*/  STS.64 [R3], R156 ;  /* 0x0000009c03007388 */ /* 0x000fe80000000a00 */
[----:B------:R2:W-:Y:S04]  /*29740*/  STS.64 [R3+0x800], R158 ;  /* 0x0008009e03007388 */ /* 0x0005e80000000a00 */
[----:B------:R-:W-:Y:S04]  /*29750*/  STS.64 [R6], R152 ;  /* 0x0000009806007388 */ /* 0x000fe80000000a00 */
[----:B------:R-:W-:Y:S01]  /*29760*/  STS.64 [R6+0x800], R154 ;  /* 0x0008009a06007388 */ /* 0x000fe20000000a00 */
[----:B-1----:R-:W-:-:S03]  /*29770*/  IMAD.IADD R2, R5, 0x1, R0 ;  /* 0x0000000105027824 */ /* 0x002fc600078e0200 */
[----:B------:R-:W-:Y:S04]  /*29780*/  STS.64 [R0], R148 ;  /* 0x0000009400007388 */ /* 0x000fe80000000a00 */
[----:B------:R1:W-:Y:S01]  /*29790*/  STS.64 [R0+0x800], R150 ;  /* 0x0008009600007388 */ /* 0x0003e20000000a00 */
[----:B--2---:R-:W-:-:S05]  /*297a0*/  IADD3 R3, PT, PT, R7, R0, RZ ;  /* 0x0000000007037210 */ /* 0x004fca0007ffe0ff */
[----:B------:R-:W-:Y:S04]  /*297b0*/  STS.64 [R3], R144 ;  /* 0x0000009003007388 */ /* 0x000fe80000000a00 */
[----:B------:R2:W-:Y:S01]  /*297c0*/  STS.64 [R3+0x800], R146 ;  /* 0x0008009203007388 */ /* 0x0005e20000000a00 */
[----:B-1----:R-:W-:-:S03]  /*297d0*/  IADD3 R0, PT, PT, R7, R2, RZ ;  /* 0x0000000207007210 */ /* 0x002fc60007ffe0ff */
[----:B------:R-:W-:Y:S04]  /*297e0*/  STS.64 [R2], R140 ;  /* 0x0000008c02007388 */ /* 0x000fe80000000a00 */
[----:B------:R-:W-:Y:S04]  /*297f0*/  STS.64 [R2+0x800], R142 ;  /* 0x0008008e02007388 */ /* 0x000fe80000000a00 */
[----:B------:R-:W-:Y:S04]  /*29800*/  STS.64 [R0], R136 ;  /* 0x0000008800007388 */ /* 0x000fe80000000a00 */
[----:B------:R1:W-:Y:S04]  /*29810*/  STS.64 [R0+0x800], R138 ;  /* 0x0008008a00007388 */ /* 0x0003e80000000a00 */
[----:B------:R-:W3:Y:S04]  /*29820*/  LD.E.64 R4, desc[UR4][R134.64+0xb0] ;  /* 0x0000b00486047980 */ /* 0x000ee8000c101b00 */
[----:B--2---:R-:W2:Y:S04]  /*29830*/  LD.E R3, desc[UR4][R134.64+0x60] ;  /* 0x0000600486037980 */ /* 0x004ea8000c101900 */
[----:B------:R-:W4:Y:S04]  /*29840*/  LD.E R7, desc[UR4][R134.64+0xcc] ;  /* 0x0000cc0486077980 */ /* 0x000f28000c101900 */
[----:B------:R-:W4:Y:S01]  /*29850*/  LD.E.64 R8, desc[UR4][R134.64+0x78] ;  /* 0x0000780486087980 */ /* 0x000f22000c101b00 */
[----:B------:R-:W1:Y:S01]  /*29860*/  S2R R14, SR_CTAID.X ;  /* 0x00000000000e7919 */ /* 0x000e620000002500 */
[----:B------:R-:W-:-:S02]  /*29870*/  SHF.R.U32.HI R49, RZ, 0x4, R51 ;  /* 0x00000004ff317819 */ /* 0x000fc40000011633 */
[----:B------:R2:W5:Y:S01]  /*29880*/  LD.E.64 R12, desc[UR4][R134.64+0xa8] ;  /* 0x0000a804860c7980 */ /* 0x000562000c101b00 */
[----:B-1----:R-:W1:Y:S01]  /*29890*/  @P0 MUFU.LG2 R0, R10 ;  /* 0x0000000a00000308 */ /* 0x002e620000000c00 */
[----:B------:R-:W-:Y:S01]  /*298a0*/  IADD3 R2, PT, PT, R49, 0x8, RZ ;  /* 0x0000000831027810 */ /* 0x000fe20007ffe0ff */
[----:B------:R-:W-:Y:S02]  /*298b0*/  IMAD.SHL.U32 R16, R51, 0x4, RZ ;  /* 0x0000000433107824 */ /* 0x000fe400078e00ff */
[----:B-1----:R-:W-:Y:S01]  /*298c0*/  @P0 FMUL.FTZ R0, R0, 0.69314718246459960938 ;  /* 0x3f31721800000820 */ /* 0x002fe20000410000 */
[----:B------:R-:W-:Y:S01]  /*298d0*/  IMAD.SHL.U32 R50, R14, 0x40, RZ ;  /* 0x000000400e327824 */ /* 0x000fe200078e00ff */
[----:B------:R-:W-:Y:S02]  /*298e0*/  MOV R14, 0xff800000 ;  /* 0xff800000000e7802 */ /* 0x000fe40000000f00 */
[----:B------:R-:W-:Y:S02]  /*298f0*/  @P0 FFMA.FTZ R14, R48, R37, R0 ;  /* 0x00000025300e0223 */ /* 0x000fe40000010000 */
[----:B------:R-:W-:-:S02]  /*29900*/  IADD3 R6, PT, PT, -R50, R52, RZ ;  /* 0x0000003432067210 */ /* 0x000fc40007ffe1ff */
[C---:B------:R-:W-:Y:S01]  /*29910*/  IADD3 R10, PT, PT, R49.reuse, 0x10, RZ ;  /* 0x00000010310a7810 */ /* 0x040fe20007ffe0ff */
[----:B------:R-:W-:Y:S01]  /*29920*/  BAR.SYNC.DEFER_BLOCKING 0x0 ;  /* 0x0000000000007b1d */ /* 0x000fe20000010000 */
[-C--:B------:R-:W-:Y:S02]  /*29930*/  ISETP.GE.AND P0, PT, R2, R6.reuse, PT ;  /* 0x000000060200720c */ /* 0x080fe40003f06270 */
[-C--:B------:R-:W-:Y:S02]  /*29940*/  ISETP.GE.AND P6, PT, R10, R6.reuse, PT ;  /* 0x000000060a00720c */ /* 0x080fe40003fc6270 */
[----:B------:R-:W-:Y:S02]  /*29950*/  IADD3 R10, PT, PT, R49, 0x18, RZ ;  /* 0x00000018310a7810 */ /* 0x000fe40007ffe0ff */
[----:B------:R-:W-:Y:S02]  /*29960*/  LOP3.LUT R0, R16, 0x1f8, RZ, 0xc0, !PT ;  /* 0x000001f810007812 */ /* 0x000fe400078ec0ff */
[----:B------:R-:W-:-:S02]  /*29970*/  ISETP.GE.AND P5, PT, R10, R6, PT ;  /* 0x000000060a00720c */ /* 0x000fc40003fa6270 */
[----:B------:R-:W-:Y:S02]  /*29980*/  LOP3.LUT R0, R0, 0x38, R222, 0x78, !PT ;  /* 0x0000003800007812 */ /* 0x000fe400078e78de */
[----:B------:R-:W-:Y:S01]  /*29990*/  P2R R15, PR, RZ, 0x1 ;  /* 0x00000001ff0f7803 */ /* 0x000fe20000000000 */
[----:B------:R-:W-:Y:S01]  /*299a0*/  BSSY.RECONVERGENT B0, `(.L_x_7703) ;  /* 0x000002d000007945 */ /* 0x000fe20003800200 */
[----:B------:R-:W-:Y:S01]  /*299b0*/  ISETP.GE.AND P2, PT, R49, R6, PT ;  /* 0x000000063100720c */ /* 0x000fe20003f46270 */
[----:B---3--:R-:W-:-:S04]  /*299c0*/  IMAD R2, R4, UR8, R19 ;  /* 0x0000000804027c24 */ /* 0x008fc8000f8e0213 */
[----:B--2---:R-:W-:Y:S01]  /*299d0*/  IMAD R2, R2, R3, R18 ;  /* 0x0000000302027224 */ /* 0x004fe200078e0212 */
[----:B------:R-:W-:-:S03]  /*299e0*/  LOP3.LUT R4, R17, 0x10, RZ, 0xc0, !PT ;  /* 0x0000001011047812 */ /* 0x000fc600078ec0ff */
[----:B------:R-:W-:Y:S01]  /*299f0*/  IMAD R10, R5, R2, R50 ;  /* 0x00000002050a7224 */ /* 0x000fe200078e0232 */
[----:B------:R-:W-:-:S03]  /*29a00*/  LOP3.LUT R3, R16, 0xffc, RZ, 0xc0, !PT ;  /* 0x00000ffc10037812 */ /* 0x000fc600078ec0ff */
[----:B----4-:R-:W-:Y:S01]  /*29a10*/  IMAD R2, R10, R7, RZ ;  /* 0x000000070a027224 */ /* 0x010fe200078e02ff */
[----:B------:R-:W-:-:S04]  /*29a20*/  LEA R0, R0, R4, 0x2 ;  /* 0x0000000400007211 */ /* 0x000fc800078e10ff */
[----:B------:R-:W-:Y:S01]  /*29a30*/  IADD3 R3, P0, PT, R2, R3, RZ ;  /* 0x0000000302037210 */ /* 0x000fe20007f1e0ff */
[----:B------:R-:W1:Y:S01]  /*29a40*/  LDS.128 R44, [R0+UR6] ;  /* 0x00000006002c7984 */ /* 0x000e620008000c00 */
[----:B------:R-:W2:Y:S03]  /*29a50*/  @P1 MUFU.LG2 R4, R11 ;  /* 0x0000000b00041308 */ /* 0x000ea60000000c00 */
[----:B------:R-:W3:Y:S04]  /*29a60*/  LDS.128 R40, [R0+UR6+0x800] ;  /* 0x0008000600287984 */ /* 0x000ee80008000c00 */
[----:B------:R-:W4:Y:S04]  /*29a70*/  LDS.128 R36, [R0+UR6+0x1000] ;  /* 0x0010000600247984 */ /* 0x000f280008000c00 */
[----:B------:R-:W1:Y:S04]  /*29a80*/  LDS.128 R32, [R0+UR6+0x1800] ;  /* 0x0018000600207984 */ /* 0x000e680008000c00 */
[----:B------:R-:W1:Y:S04]  /*29a90*/  LDS.128 R28, [R0+UR6+0x2000] ;  /* 0x00200006001c7984 */ /* 0x000e680008000c00 */
[----:B------:R-:W1:Y:S04]  /*29aa0*/  LDS.128 R24, [R0+UR6+0x2800] ;  /* 0x0028000600187984 */ /* 0x000e680008000c00 */
[----:B------:R-:W1:Y:S04]  /*29ab0*/  LDS.128 R20, [R0+UR6+0x3000] ;  /* 0x0030000600147984 */ /* 0x000e680008000c00 */
[----:B------:R3:W1:Y:S01]  /*29ac0*/  LDS.128 R16, [R0+UR6+0x3800] ;  /* 0x0038000600107984 */ /* 0x0006620008000c00 */
[C---:B------:R-:W-:Y:S01]  /*29ad0*/  IADD3 R7, PT, PT, R49.reuse, 0x20, RZ ;  /* 0x0000002031077810 */ /* 0x040fe20007ffe0ff */
[----:B--2---:R-:W-:Y:S01]  /*29ae0*/  @P1 FMUL.FTZ R4, R4, 0.69314718246459960938 ;  /* 0x3f31721804041820 */ /* 0x004fe20000410000 */
[----:B------:R-:W-:-:S02]  /*29af0*/  IADD3 R5, PT, PT, R49, 0x28, RZ ;  /* 0x0000002831057810 */ /* 0x000fc40007ffe0ff */
[----:B------:R-:W-:Y:S02]  /*29b00*/  ISETP.GE.AND P4, PT, R7, R6, PT ;  /* 0x000000060700720c */ /* 0x000fe40003f86270 */
[----:B---3--:R-:W-:Y:S02]  /*29b10*/  LEA.HI.X.SX32 R0, R2, RZ, 0x1, P0 ;  /* 0x000000ff02007211 */ /* 0x008fe400000f0eff */
[----:B------:R-:W-:-:S04]  /*29b20*/  LEA R2, P0, R3, R8, 0x2 ;  /* 0x0000000803027211 */ /* 0x000fc800078010ff */
[----:B------:R-:W-:Y:S02]  /*29b30*/  LEA.HI.X R3, R3, R9, R0, 0x2, P0 ;  /* 0x0000000903037211 */ /* 0x000fe400000f1400 */
[----:B------:R-:W-:Y:S02]  /*29b40*/  LOP3.LUT P0, RZ, R51, 0x3, RZ, 0xc0, !PT ;  /* 0x0000000333ff7812 */ /* 0x000fe4000780c0ff */
[----:B------:R-:W-:Y:S02]  /*29b50*/  LOP3.LUT R0, R222, 0x30, RZ, 0xc0, !PT ;  /* 0x00000030de007812 */ /* 0x000fe400078ec0ff */
[----:B------:R-:W-:Y:S01]  /*29b60*/  SHF.R.U32.HI R7, RZ, 0x2, R51 ;  /* 0x00000002ff077819 */ /* 0x000fe20000011633 */
[----:B------:R-:W-:Y:S02]  /*29b70*/  IMAD.MOV.U32 R11, RZ, RZ, -0x800000 ;  /* 0xff800000ff0b7424 */ /* 0x000fe400078e00ff */
[----:B------:R-:W-:Y:S01]  /*29b80*/  @P1 FFMA.FTZ R11, R48, R62, R4 ;  /* 0x0000003e300b1223 */ /* 0x000fe20000010004 */
[----:B------:R-:W-:-:S02]  /*29b90*/  ISETP.GE.AND P3, PT, R5, R6, PT ;  /* 0x000000060500720c */ /* 0x000fc40003f66270 */
[----:B------:R-:W-:Y:S02]  /*29ba0*/  IADD3 R9, PT, PT, R49, 0x30, RZ ;  /* 0x0000003031097810 */ /* 0x000fe40007ffe0ff */
[----:B------:R-:W-:Y:S01]  /*29bb0*/  LOP3.LUT R7, R0, 0x7, R7, 0xf8, !PT ;  /* 0x0000000700077812 */ /* 0x000fe200078ef807 */
[----:B-1--4-:R-:W-:Y:S08]  /*29bc0*/  @P0 BRA `(.L_x_7704) ;  /* 0x0000000000280947 */ /* 0x012ff00003800000 */
[----:B------:R-:W-:Y:S01]  /*29bd0*/  IADD3 R5, P0, PT, R10, R7, RZ ;  /* 0x000000070a057210 */ /* 0x000fe20007f1e0ff */
[----:B------:R-:W-:-:S03]  /*29be0*/  IMAD.IADD R0, R52, 0x1, -R50 ;  /* 0x0000000134007824 */ /* 0x000fc600078e0a32 */
[----:B------:R-:W-:Y:S02]  /*29bf0*/  LEA.HI.X.SX32 R8, R10, RZ, 0x1, P0 ;  /* 0x000000ff0a087211 */ /* 0x000fe400000f0eff */
[----:B-----5:R-:W-:-:S04]  /*29c00*/  LEA R4, P0, R5, R12, 0x2 ;  /* 0x0000000c05047211 */ /* 0x020fc800078010ff */
[----:B------:R-:W-:Y:S02]  /*29c10*/  LEA.HI.X R5, R5, R13, R8, 0x2, P0 ;  /* 0x0000000d05057211 */ /* 0x000fe400000f1408 */
[C---:B------:R-:W-:Y:S01]  /*29c20*/  ISETP.GE.AND P0, PT, R7.reuse, R0, PT ;  /* 0x000000000700720c */ /* 0x040fe20003f06270 */
[----:B------:R-:W-:-:S12]  /*29c30*/  VIADD R7, R7, 0x8 ;  /* 0x0000000807077836 */ /* 0x000fd80000000000 */
[----:B------:R1:W-:Y:S01]  /*29c40*/  @!P0 ST.E desc[UR4][R4.64], R14 ;  /* 0x0000000e04008985 */ /* 0x0003e2000c101904 */
[----:B------:R-:W-:-:S13]  /*29c50*/  ISETP.GE.AND P0, PT, R7, R0, PT ;  /* 0x000000000700720c */ /* 0x000fda0003f06270 */
[----:B------:R1:W-:Y:S02]  /*29c60*/  @!P0 ST.E desc[UR4][R4.64+0x20], R11 ;  /* 0x0000200b04008985 */ /* 0x0003e4000c101904 */
.L_x_7704:
[----:B------:R-:W-:Y:S05]  /*29c70*/  BSYNC.RECONVERGENT B0 ;  /* 0x0000000000007941 */ /* 0x000fea0003800200 */
.L_x_7703:
[----:B------:R-:W-:Y:S01]  /*29c80*/  VIADD R49, R49, 0x38 ;  /* 0x0000003831317836 */ /* 0x000fe20000000000 */
[----:B------:R-:W-:Y:S01]  /*29c90*/  @!P2 ST.E.128 desc[UR4][R2.64], R44 ;  /* 0x0000002c0200a985 */ /* 0x000fe2000c101d04 */
[-C--:B------:R-:W-:Y:S01]  /*29ca0*/  ISETP.GE.AND P1, PT, R9, R6.reuse, PT ;  /* 0x000000060900720c */ /* 0x080fe20003f26270 */
[----:B-1----:R-:W-:Y:S01]  /*29cb0*/  IMAD.MOV.U32 R5, RZ, RZ, 0x0 ;  /* 0x00000000ff057424 */ /* 0x002fe200078e00ff */
[----:B------:R-:W-:Y:S01]  /*29cc0*/  ISETP.NE.AND P2, PT, R15, RZ, PT ;  /* 0x000000ff0f00720c */ /* 0x000fe20003f45270 */
        /* <DEDUP_REMOVED lines=8> */
[----:B------:R1:W-:Y:S02]  /*29d50*/  @!P1 ST.E.128 desc[UR4][R2.64+0x3000], R20 ;  /* 0x0030001402009985 */ /* 0x0003e4000c101d04 */
[----:B-1---5:R-:W-:Y:S05]  /*29d60*/  @P0 RET.REL.NODEC R4 `(_ZN5flash24flash_fwd_splitkv_kernelI23Flash_fwd_kernel_traitsILi64ELi64ELi256ELi4ELb0ELb0EN7cutlass10bfloat16_tE19Flash_kernel_traitsILi64ELi64ELi256ELi4ES3_EELb0ELb1ELb0ELb0ELb1ELb0ELb1ELb1EEEvNS_16Flash_fwd_paramsE) ;  /* 0xfffffd6004a40950 */ /* 0x022fea0003c3ffff */
[----:B------:R1:W-:Y:S02]  /*29d70*/  ST.E.128 desc[UR4][R2.64+0x3800], R16 ;  /* 0x0038001002007985 */ /* 0x0003e4000c101d04 */
[----:B-1----:R-:W-:Y:S02]  /*29d80*/  MOV R2, R0 ;  /* 0x0000000000027202 */ /* 0x002fe40000000f00 */
[----:B------:R-:W-:-:S04]  /*29d90*/  MOV R3, 0x0 ;  /* 0x0000000000037802 */ /* 0x000fc80000000f00 */
[----:B------:R-:W-:Y:S05]  /*29da0*/  RET.REL.NODEC R2 `(_ZN5flash24flash_fwd_splitkv_kernelI23Flash_fwd_kernel_traitsILi64ELi64ELi256ELi4ELb0ELb0EN7cutlass10bfloat16_tE19Flash_kernel_traitsILi64ELi64ELi256ELi4ES3_EELb0ELb1ELb0ELb0ELb1ELb0ELb1ELb1EEEvNS_16Flash_fwd_paramsE) ;  /* 0xfffffd6002947950 */ /* 0x000fea0003c3ffff */
.L_x_7702:
[----:B--2---:R-:W-:Y:S01]  /*29db0*/  IMAD.MOV.U32 R0, RZ, RZ, 0x2 ;  /* 0x00000002ff007424 */ /* 0x004fe200078e00ff */
[----:B-----5:R-:W-:Y:S01]  /*29dc0*/  MOV R2, R9 ;  /* 0x0000000900027202 */ /* 0x020fe20000000f00 */
[----:B------:R-:W-:Y:S01]  /*29dd0*/  IMAD.MOV.U32 R4, RZ, RZ, -0x1 ;  /* 0xffffffffff047424 */ /* 0x000fe200078e00ff */
[----:B------:R-:W-:-:S07]  /*29de0*/  MOV R3, 0x1f ;  /* 0x0000001f00037802 */ /* 0x000fce0000000f00 */
[----:B-1----:R-:W-:Y:S05]  /*29df0*/  WARPSYNC.COLLECTIVE R4, `(.L_x_7705) ;  /* 0x0000000004087348 */ /* 0x002fea0003c00000 */
[----:B------:R2:W3:Y:S02]  /*29e00*/  SHFL.BFLY P0, R0, R2, R0, R3 ;  /* 0x0c00000002007389 */ /* 0x0004e40000000003 */
[----:B-123--:R-:W-:Y:S05]  /*29e10*/  ENDCOLLECTIVE ;  /* 0x000000000000791b */ /* 0x00efea0003800000 */
.L_x_7705:
[----:B------:R-:W-:Y:S02]  /*29e20*/  MOV R5, R0 ;  /* 0x0000000000057202 */ /* 0x000fe40000000f00 */
[----:B------:R-:W-:-:S03]  /*29e30*/  MOV R0, 0x1 ;  /* 0x0000000100007802 */ /* 0x000fc60000000f00 */
[----:B------:R-:W-:-:S04]  /*29e40*/  FADD.FTZ R5, R5, R9 ;  /* 0x0000000905057221 */ /* 0x000fc80000010000 */
[----:B------:R-:W-:-:S07]  /*29e50*/  IMAD.MOV.U32 R2, RZ, RZ, R5 ;  /* 0x000000ffff027224 */ /* 0x000fce00078e0005 */
[----:B------:R-:W-:Y:S05]  /*29e60*/  WARPSYNC.COLLECTIVE R4, `(.L_x_7706) ;  /* 0x0000000004087348 */ /* 0x000fea0003c00000 */
[----:B------:R1:W2:Y:S02]  /*29e70*/  SHFL.BFLY P0, R0, R2, R0, R3 ;  /* 0x0c00000002007389 */ /* 0x0002a40000000003 */
[----:B-12---:R-:W-:Y:S05]  /*29e80*/  ENDCOLLECTIVE ;  /* 0x000000000000791b */ /* 0x006fea0003800000 */
.L_x_7706:
[----:B------:R-:W-:Y:S01]  /*29e90*/  IMAD.MOV.U32 R10, RZ, RZ, R0 ;  /* 0x000000ffff0a7224 */ /* 0x000fe200078e0000 */
[----:B------:R-:W-:Y:S02]  /*29ea0*/  MOV R0, 0x2 ;  /* 0x0000000200007802 */ /* 0x000fe40000000f00 */
[----:B------:R-:W-:Y:S01]  /*29eb0*/  MOV R2, R8 ;  /* 0x0000000800027202 */ /* 0x000fe20000000f00 */
[----:B------:R-:W-:-:S07]  /*29ec0*/  FADD.FTZ R10, R5, R10 ;  /* 0x0000000a050a7221 */ /* 0x000fce0000010000 */
[----:B------:R-:W-:Y:S05]  /*29ed0*/  WARPSYNC.COLLECTIVE R4, `(.L_x_7707) ;  /* 0x0000000004087348 */ /* 0x000fea0003c00000 */
[----:B------:R1:W2:Y:S02]  /*29ee0*/  SHFL.BFLY P0, R0, R2, R0, R3 ;  /* 0x0c00000002007389 */ /* 0x0002a40000000003 */
[----:B-12---:R-:W-:Y:S05]  /*29ef0*/  ENDCOLLECTIVE ;  /* 0x000000000000791b */ /* 0x006fea0003800000 */
.L_x_7707:
[----:B------:R-:W-:Y:S01]  /*29f00*/  IMAD.MOV.U32 R2, RZ, RZ, R0 ;  /* 0x000000ffff027224 */ /* 0x000fe200078e0000 */
[----:B------:R-:W-:-:S03]  /*29f10*/  MOV R0, 0x1 ;  /* 0x0000000100007802 */ /* 0x000fc60000000f00 */
[----:B------:R-:W-:-:S07]  /*29f20*/  FADD.FTZ R2, R2, R8 ;  /* 0x0000000802027221 */ /* 0x000fce0000010000 */
[----:B------:R-:W-:Y:S05]  /*29f30*/  WARPSYNC.COLLECTIVE R4, `(.L_x_7708) ;  /* 0x0000000004087348 */ /* 0x000fea0003c00000 */
[----:B------:R1:W2:Y:S02]  /*29f40*/  SHFL.BFLY P0, R0, R2, R0, R3 ;  /* 0x0c00000002007389 */ /* 0x0002a40000000003 */
[----:B-12---:R-:W-:Y:S05]  /*29f50*/  ENDCOLLECTIVE ;  /* 0x000000000000791b */ /* 0x006fea0003800000 */
.L_x_7708:
[----:B------:R-:W-:Y:S01]  /*29f60*/  MOV R11, R0 ;  /* 0x00000000000b7202 */ /* 0x000fe20000000f00 */
[----:B------:R-:W-:Y:S06]  /*29f70*/  BRA `(.L_x_7709) ;  /* 0xfffffff000e47947 */ /* 0x000fec000383ffff */
.L_x_7710:
        /* <DEDUP_REMOVED lines=16> */
.L_x_14768:


//--------------------- .text._ZN5flash24flash_fwd_splitkv_kernelI23Flash_fwd_kernel_traitsILi64ELi64ELi256ELi4ELb0ELb0EN7cutlass10bfloat16_tE19Flash_kernel_traitsILi64ELi64ELi256ELi4ES3_EELb0ELb1ELb0ELb0ELb1ELb1ELb1ELb1EEEvNS_16Flash_fwd_paramsE --------------------------
	.section	.text._ZN5flash24flash_fwd_splitkv_kernelI23Flash_fwd_kernel_traitsILi64ELi64ELi256ELi4ELb0ELb0EN7cutlass10bfloat16_tE19Flash_kernel_traitsILi64ELi64ELi256ELi4ES3_EELb0ELb1ELb0ELb0ELb1ELb1ELb1ELb1EEEvNS_16Flash_fwd_paramsE,"ax",@progbits
	.align	128
        .global         _ZN5flash24flash_fwd_splitkv_kernelI23Flash_fwd_kernel_traitsILi64ELi64ELi256ELi4ELb0ELb0EN7cutlass10bfloat16_tE19Flash_kernel_traitsILi64ELi64ELi256ELi4ES3_EELb0ELb1ELb0ELb0ELb1ELb1ELb1ELb1EEEvNS_16Flash_fwd_paramsE
        .type           _ZN5flash24flash_fwd_splitkv_kernelI23Flash_fwd_kernel_traitsILi64ELi64ELi256ELi4ELb0ELb0EN7cutlass10bfloat16_tE19Flash_kernel_traitsILi64ELi64ELi256ELi4ES3_EELb0ELb1ELb0ELb0ELb1ELb1ELb1ELb1EEEvNS_16Flash_fwd_paramsE,@function
        .size           _ZN5flash24flash_fwd_splitkv_kernelI23Flash_fwd_kernel_traitsILi64ELi64ELi256ELi4ELb0ELb0EN7cutlass10bfloat16_tE19Flash_kernel_traitsILi64ELi64ELi256ELi4ES3_EELb0ELb1ELb0ELb0ELb1ELb1ELb1ELb1EEEvNS_16Flash_fwd_paramsE,(.L_x_14769 - _ZN5flash24flash_fwd_splitkv_kernelI23Flash_fwd_kernel_traitsILi64ELi64ELi256ELi4ELb0ELb0EN7cutlass10bfloat16_tE19Flash_kernel_traitsILi64ELi64ELi256ELi4ES3_EELb0ELb1ELb0ELb0ELb1ELb1ELb1ELb1EEEvNS_16Flash_fwd_paramsE)
        .other          _ZN5flash24flash_fwd_splitkv_kernelI23Flash_fwd_kernel_traitsILi64ELi64ELi256ELi4ELb0ELb0EN7cutlass10bfloat16_tE19Flash_kernel_traitsILi64ELi64ELi256ELi4ES3_EELb0ELb1ELb0ELb0ELb1ELb1ELb1ELb1EEEvNS_16Flash_fwd_paramsE,@"STO_CUDA_ENTRY STV_DEFAULT"
_ZN5flash24flash_fwd_splitkv_kernelI23Flash_fwd_kernel_traitsILi64ELi64ELi256ELi4ELb0ELb0EN7cutlass10bfloat16_tE19Flash_kernel_traitsILi64ELi64ELi256ELi4ES3_EELb0ELb1ELb0ELb0ELb1ELb1ELb1ELb1EEEvNS_16Flash_fwd_paramsE:
.text._ZN5flash24flash_fwd_splitkv_kernelI23Flash_fwd_kernel_traitsILi64ELi64ELi256ELi4ELb0ELb0EN7cutlass10bfloat16_tE19Flash_kernel_traitsILi64ELi64ELi256ELi4ES3_EELb0ELb1ELb0ELb0ELb1ELb1ELb1ELb1EEEvNS_16Flash_fwd_paramsE:
        /* <DEDUP_REMOVED lines=30> */
[----:B-1----:R-:W-:Y:S05]  /*01e0*/  CALL.REL.NOINC `($_ZN5flash24flash_fwd_splitkv_kernelI23Flash_fwd_kernel_traitsILi64ELi64ELi256ELi4ELb0ELb0EN7cutlass10bfloat16_tE19Flash_kernel_traitsILi64ELi64ELi256ELi4ES3_EELb0ELb1ELb0ELb0ELb1ELb1ELb1ELb1EEEvNS_16Flash_fwd_paramsE$_ZN5flash30compute_attn_1rowblock_splitkvI23Flash_fwd_kernel_traitsILi64ELi64ELi256ELi4ELb0ELb0EN7cutlass10bfloat16_tE19Flash_kernel_traitsILi64ELi64ELi256ELi4ES3_EELb0ELb1ELb0ELb0ELb1ELb1ELb1ELb1ENS_16Flash_fwd_paramsEEEvRKT8_iiiii) ;  /* 0x0000000000087944 */ /* 0x002fea0003c00000 */
[----:B------:R-:W-:Y:S05]  /*01f0*/  BSYNC.RECONVERGENT B3 ;  /* 0x0000000000037941 */ /* 0x000fea0003800200 */
.L_x_7711:
[----:B------:R-:W-:Y:S05]  /*0200*/  EXIT ;  /* 0x000000000000794d */ /* 0x000fea0003800000 */
        .type           $_ZN5flash24flash_fwd_splitkv_kernelI23Flash_fwd_kernel_traitsILi64ELi64ELi256ELi4ELb0ELb0EN7cutlass10bfloat16_tE19Flash_kernel_traitsILi64ELi64ELi256ELi4ES3_EELb0ELb1ELb0ELb0ELb1ELb1ELb1ELb1EEEvNS_16Flash_fwd_paramsE$_ZN5flash30compute_attn_1rowblock_splitkvI23Flash_fwd_kernel_traitsILi64ELi64ELi256ELi4ELb0ELb0EN7cutlass10bfloat16_tE19Flash_kernel_traitsILi64ELi64ELi256ELi4ES3_EELb0ELb1ELb0ELb0ELb1ELb1ELb1ELb1ENS_16Flash_fwd_paramsEEEvRKT8_iiiii,@function
        .size           $_ZN5flash24flash_fwd_splitkv_kernelI23Flash_fwd_kernel_traitsILi64ELi64ELi256ELi4ELb0ELb0EN7cutlass10bfloat16_tE19Flash_kernel_traitsILi64ELi64ELi256ELi4ES3_EELb0ELb1ELb0ELb0ELb1ELb1ELb1ELb1EEEvNS_16Flash_fwd_paramsE$_ZN5flash30compute_attn_1rowblock_splitkvI23Flash_fwd_kernel_traitsILi64ELi64ELi256ELi4ELb0ELb0EN7cutlass10bfloat16_tE19Flash_kernel_traitsILi64ELi64ELi256ELi4ES3_EELb0ELb1ELb0ELb0ELb1ELb1ELb1ELb1ENS_16Flash_fwd_paramsEEEvRKT8_iiiii,(.L_x_14769 - $_ZN5flash24flash_fwd_splitkv_kernelI23Flash_fwd_kernel_traitsILi64ELi64ELi256ELi4ELb0ELb0EN7cutlass10bfloat16_tE19Flash_kernel_traitsILi64ELi64ELi256ELi4ES3_EELb0ELb1ELb0ELb0ELb1ELb1ELb1ELb1EEEvNS_16Flash_fwd_paramsE$_ZN5flash30compute_attn_1rowblock_splitkvI23Flash_fwd_kernel_traitsILi64ELi64ELi256ELi4ELb0ELb0EN7cutlass10bfloat16_tE19Flash_kernel_traitsILi64ELi64ELi256ELi4ES3_EELb0ELb1ELb0ELb0ELb1ELb1ELb1ELb1ENS_16Flash_fwd_paramsEEEvRKT8_iiiii)
$_ZN5flash24flash_fwd_splitkv_kernelI23Flash_fwd_kernel_traitsILi64ELi64ELi256ELi4ELb0ELb0EN7cutlass10bfloat16_tE19Flash_kernel_traitsILi64ELi64ELi256ELi4ES3_EELb0ELb1ELb0ELb0ELb1ELb1ELb1ELb1EEEvNS_16Flash_fwd_paramsE$_ZN5flash30compute_attn_1rowblock_splitkvI23Flash_fwd_kernel_traitsILi64ELi64ELi256ELi4ELb0ELb0EN7cutlass10bfloat16_tE19Flash_kernel_traitsILi64ELi64ELi256ELi4ES3_EELb0ELb1ELb0ELb0ELb1ELb1ELb1ELb1ENS_16Flash_fwd_paramsEEEvRKT8_iiiii:
        /* <DEDUP_REMOVED lines=40> */
.L_x_7713:
[----:B------:R-:W-:Y:S05]  /*0490*/  BSYNC.RECONVERGENT B0 ;  /* 0x0000000000007941 */ /* 0x000fea0003800200 */
.L_x_7712:
[----:B------:R-:W-:Y:S04]  /*04a0*/  BSSY.RECONVERGENT B0, `(.L_x_7714) ;  /* 0x0000007000007945 */ /* 0x000fe80003800200 */
[----:B------:R-:W-:Y:S05]  /*04b0*/  @!P4 BRA `(.L_x_7715) ;  /* 0x000000000014c947 */ /* 0x000fea0003800000 */
[----:B-----5:R-:W3:Y:S02]  /*04c0*/  LD.E.U8 R0, desc[UR4][R134.64+0x1b2] ;  /* 0x0001b20486007980 */ /* 0x020ee4000c101100 */
[----:B---3--:R-:W-:-:S13]  /*04d0*/  ISETP.NE.AND P0, PT, R0, RZ, PT ;  /* 0x000000ff0000720c */ /* 0x008fda0003f05270 */
[----:B------:R-:W3:Y:S02]  /*04e0*/  @P0 LD.E R0, desc[UR4][R2.64+0x4] ;  /* 0x0000040402000980 */ /* 0x000ee4000c101900 */
[----:B---3--:R-:W-:-:S06]  /*04f0*/  @P0 IADD3 R0, PT, PT, R0, -R20, RZ ;  /* 0x8000001400000210 */ /* 0x008fcc0007ffe0ff */
[----:B------:R3:W5:Y:S02]  /*0500*/  @!P0 LD.E R0, desc[UR4][R2.64] ;  /* 0x0000000402008980 */ /* 0x000764000c101900 */
.L_x_7715:
[----:B------:R-:W-:Y:S05]  /*0510*/  BSYNC.RECONVERGENT B0 ;  /* 0x0000000000007941 */ /* 0x000fea0003800200 */
.L_x_7714:
        /* <DEDUP_REMOVED lines=11> */
.L_x_7717:
[----:B--23--:R-:W2:Y:S01]  /*05d0*/  LD.E.64 R2, desc[UR4][R134.64+0x108] ;  /* 0x0001080486027980 */ /* 0x00cea2000c101b00 */
[----:B------:R-:W-:Y:S01]  /*05e0*/  BSSY.RECONVERGENT B0, `(.L_x_7719) ;  /* 0x0000006000007945 */ /* 0x000fe20003800200 */
[----:B------:R-:W-:Y:S01]  /*05f0*/  IMAD.MOV.U32 R0, RZ, RZ, RZ ;  /* 0x000000ffff007224 */ /* 0x000fe200078e00ff */
[----:B--2---:R-:W-:-:S04]  /*0600*/  ISETP.NE.U32.AND P0, PT, R2, RZ, PT ;  /* 0x000000ff0200720c */ /* 0x004fc80003f05070 */
[----:B------:R-:W-:-:S13]  /*0610*/  ISETP.NE.AND.EX P0, PT, R3, RZ, PT, P0 ;  /* 0x000000ff0300720c */ /* 0x000fda0003f05300 */
[----:B------:R-:W-:Y:S05]  /*0620*/  @!P0 BRA `(.L_x_7720) ;  /* 0x0000000000048947 */ /* 0x000fea0003800000 */
[----:B------:R2:W5:Y:S02]  /*0630*/  LD.E R0, desc[UR4][R134.64+0xbc] ;  /* 0x0000bc0486007980 */ /* 0x000564000c101900 */
.L_x_7720:
[----:B------:R-:W-:Y:S05]  /*0640*/  BSYNC.RECONVERGENT B0 ;  /* 0x0000000000007941 */ /* 0x000fea0003800200 */
.L_x_7719:
[----:B-----5:R-:W-:Y:S02]  /*0650*/  IADD3 R154, PT, PT, R113, R0, RZ ;  /* 0x00000000719a7210 */ /* 0x020fe40007ffe0ff */
.L_x_7718:
[----:B------:R-:W-:Y:S05]  /*0660*/  BSYNC.RECONVERGENT B1 ;  /* 0x0000000000017941 */ /* 0x000fea0003800200 */
.L_x_7716:
[----:B------:R-:W3:Y:S01]  /*0670*/  S2R R37, SR_CTAID.X ;  /* 0x0000000000257919 */ /* 0x000ee20000002500 */
[----:B------:R-:W-:Y:S01]  /*0680*/  MOV R12, 0x1f0 ;  /* 0x000001f0000c7802 */ /* 0x000fe20000000f00 */
[----:B------:R-:W-:-:S03]  /*0690*/  IMAD.MOV.U32 R3, RZ, RZ, 0x0 ;  /* 0x00000000ff037424 */ /* 0x000fc600078e00ff */
[----:B------:R-:W-:Y:S01]  /*06a0*/  MOV R2, R12 ;  /* 0x0000000c00027202 */ /* 0x000fe20000000f00 */
[----:B---3--:R-:W-:-:S05]  /*06b0*/  IMAD.SHL.U32 R165, R37, 0x40, RZ ;  /* 0x0000004025a57824 */ /* 0x008fca00078e00ff */
[----:B------:R-:W-:-:S13]  /*06c0*/  ISETP.GT.AND P0, PT, R14, R165, PT ;  /* 0x000000a50e00720c */ /* 0x000fda0003f04270 */
[----:B-12-4-:R-:W-:Y:S05]  /*06d0*/  @!P0 RET.REL.NODEC R2 `(_ZN5flash24flash_fwd_splitkv_kernelI23Flash_fwd_kernel_traitsILi64ELi64ELi256ELi4ELb0ELb0EN7cutlass10bfloat16_tE19Flash_kernel_traitsILi64ELi64ELi256ELi4ES3_EELb0ELb1ELb0ELb0ELb1ELb1ELb1ELb1EEEvNS_16Flash_fwd_paramsE) ;  /* 0xfffffff802488950 */ /* 0x016fea0003c3ffff */
        /* <DEDUP_REMOVED lines=130> */
[----:B-1----:R-:W-:Y:S05]  /*0f00*/  @P0 RET.REL.NODEC R4 `(_ZN5flash24flash_fwd_splitkv_kernelI23Flash_fwd_kernel_traitsILi64ELi64ELi256ELi4ELb0ELb0EN7cutlass10bfloat16_tE19Flash_kernel_traitsILi64ELi64ELi256ELi4ES3_EELb0ELb1ELb0ELb0ELb1ELb1ELb1ELb1EEEvNS_16Flash_fwd_paramsE) ;  /* 0xfffffff0043c0950 */ /* 0x002fea0003c3ffff */
[----:B------:R-:W-:-:S05]  /*0f10*/  MOV R0, 0xff800000 ;  /* 0xff80000000007802 */ /* 0x000fca0000000f00 */
[----:B------:R1:W-:Y:S02]  /*0f20*/  ST.E desc[UR4][R2.64+0xe0], R0 ;  /* 0x0000e00002007985 */ /* 0x0003e4000c101904 */
[----:B-1----:R-:W-:Y:S02]  /*0f30*/  MOV R2, R12 ;  /* 0x0000000c00027202 */ /* 0x002fe40000000f00 */
[----:B------:R-:W-:-:S04]  /*0f40*/  MOV R3, 0x0 ;  /* 0x0000000000037802 */ /* 0x000fc80000000f00 */
[----:B------:R-:W-:Y:S05]  /*0f50*/  RET.REL.NODEC R2 `(_ZN5flash24flash_fwd_splitkv_kernelI23Flash_fwd_kernel_traitsILi64ELi64ELi256ELi4ELb0ELb0EN7cutlass10bfloat16_tE19Flash_kernel_traitsILi64ELi64ELi256ELi4ES3_EELb0ELb1ELb0ELb0ELb1ELb1ELb1ELb1EEEvNS_16Flash_fwd_paramsE) ;  /* 0xfffffff002287950 */ /* 0x000fea0003c3ffff */
.L_x_7721:
        /* <DEDUP_REMOVED lines=111> */
.L_x_7723:
        /* <DEDUP_REMOVED lines=83> */
.L_x_7724:
[----:B------:R-:W-:Y:S05]  /*1b80*/  BSYNC.RECONVERGENT B0 ;  /* 0x0000000000007941 */ /* 0x000fea0003800200 */
.L_x_7722:
        /* <DEDUP_REMOVED lines=265> */
.L_x_7796:
        /* <DEDUP_REMOVED lines=310> */
.L_x_7727:
        /* <DEDUP_REMOVED lines=65> */
.L_x_7731:
[----:B------:R-:W-:Y:S05]  /*4390*/  BSYNC.RECONVERGENT B0 ;  /* 0x0000000000007941 */ /* 0x000fea0003800200 */
.L_x_7730:
        /* <DEDUP_REMOVED lines=50> */
.L_x_7733:
[----:B------:R-:W-:Y:S05]  /*46c0*/  BSYNC.RECONVERGENT B0 ;  /* 0x0000000000007941 */ /* 0x000fea0003800200 */
.L_x_7732:
        /* <DEDUP_REMOVED lines=56> */
.L_x_7735:
[----:B------:R-:W-:Y:S05]  /*4a50*/  BSYNC.RECONVERGENT B0 ;  /* 0x0000000000007941 */ /* 0x000fea0003800200 */
.L_x_7734:
        /* <DEDUP_REMOVED lines=56> */
.L_x_7737:
[----:B------:R-:W-:Y:S05]  /*4de0*/  BSYNC.RECONVERGENT B0 ;  /* 0x0000000000007941 */ /* 0x000fea0003800200 */
.L_x_7736:
        /* <DEDUP_REMOVED lines=56> */
.L_x_7739:
[----:B------:R-:W-:Y:S05]  /*5170*/  BSYNC.RECONVERGENT B0 ;  /* 0x0000000000007941 */ /* 0x000fea0003800200 */
.L_x_7738:
        /* <DEDUP_REMOVED lines=56> */
.L_x_7741:
[----:B------:R-:W-:Y:S05]  /*5500*/  BSYNC.RECONVERGENT B0 ;  /* 0x0000000000007941 */ /* 0x000fea0003800200 */
.L_x_7740:
        /* <DEDUP_REMOVED lines=56> */
.L_x_7743:
[----:B------:R-:W-:Y:S05]  /*5890*/  BSYNC.RECONVERGENT B0 ;  /* 0x0000000000007941 */ /* 0x000fea0003800200 */
.L_x_7742:
        /* <DEDUP_REMOVED lines=56> */
.L_x_7745:
[----:B------:R-:W-:Y:S05]  /*5c20*/  BSYNC.RECONVERGENT B0 ;  /* 0x0000000000007941 */ /* 0x000fea0003800200 */
.L_x_7744:
        /* <DEDUP_REMOVED lines=56> */
.L_x_7747:
[----:B------:R-:W-:Y:S05]  /*5fb0*/  BSYNC.RECONVERGENT B0 ;  /* 0x0000000000007941 */ /* 0x000fea0003800200 */
.L_x_7746:
        /* <DEDUP_REMOVED lines=56> */
.L_x_7749:
[----:B------:R-:W-:Y:S05]  /*6340*/  BSYNC.RECONVERGENT B0 ;  /* 0x0000000000007941 */ /* 0x000fea0003800200 */
.L_x_7748:
        /* <DEDUP_REMOVED lines=62> */
.L_x_7751:
[----:B------:R-:W-:Y:S05]  /*6730*/  BSYNC.RECONVERGENT B0 ;  /* 0x0000000000007941 */ /* 0x000fea0003800200 */
.L_x_7750:
        /* <DEDUP_REMOVED lines=62> */
.L_x_7753:
[----:B------:R-:W-:Y:S05]  /*6b20*/  BSYNC.RECONVERGENT B0 ;  /* 0x0000000000007941 */ /* 0x000fea0003800200 */
.L_x_7752:
        /* <DEDUP_REMOVED lines=62> */
.L_x_7755:
[----:B------:R-:W-:Y:S05]  /*6f10*/  BSYNC.RECONVERGENT B0 ;  /* 0x0000000000007941 */ /* 0x000fea0003800200 */
.L_x_7754:
        /* <DEDUP_REMOVED lines=62> */
.L_x_7757:
[----:B------:R-:W-:Y:S05]  /*7300*/  BSYNC.RECONVERGENT B0 ;  /* 0x0000000000007941 */ /* 0x000fea0003800200 */
.L_x_7756:
        /* <DEDUP_REMOVED lines=62> */
.L_x_7759:
[----:B------:R-:W-:Y:S05]  /*76f0*/  BSYNC.RECONVERGENT B0 ;  /* 0x0000000000007941 */ /* 0x000fea0003800200 */
.L_x_7758:
        /* <DEDUP_REMOVED lines=62> */
.L_x_7761:
[----:B------:R-:W-:Y:S05]  /*7ae0*/  BSYNC.RECONVERGENT B0 ;  /* 0x0000000000007941 */ /* 0x000fea0003800200 */
.L_x_7760:
[----:B------:R-:W5:Y:S02]  /*7af0*/  LD.E R0, desc[UR4][R134.64+0xd0] ;  /* 0x0000d00486007980 */ /* 0x000f64000c101900 */
[----:B-----5:R-:W-:Y:S05]  /*7b00*/  IMAD.U32 R0, R0, -0x80, RZ ;  /* 0xffffff8000007824 */ /* 0x020fea00078e00ff */
[C---:B------:R-:W-:Y:S02]  /*7b10*/  LEA R28, P1, R0.reuse, R28, 0x1 ;  /* 0x0000001c001c7211 */ /* 0x040fe400078208ff */
[C---:B------:R-:W-:Y:S02]  /*7b20*/  LEA R40, P0, R0.reuse, R40, 0x1 ;  /* 0x0000002800287211 */ /* 0x040fe400078008ff */
[C---:B------:R-:W-:Y:S02]  /*7b30*/  LEA.HI.X.SX32 R29, R0.reuse, R29, 0x1, P1 ;  /* 0x0000001d001d7211 */ /* 0x040fe400008f0eff */
[----:B------:R-:W-:Y:S01]  /*7b40*/  LEA.HI.X.SX32 R41, R0, R41, 0x1, P0 ;  /* 0x0000002900297211 */ /* 0x000fe200000f0eff */
[----:B------:R-:W-:Y:S05]  /*7b50*/  BRA `(.L_x_7728) ;  /* 0x0000005c00fc7947 */ /* 0x000fea0003800000 */
.L_x_7729:
        /* <DEDUP_REMOVED lines=97> */
.L_x_7763:
[----:B------:R-:W-:Y:S05]  /*8170*/  BSYNC.RECONVERGENT B0 ;  /* 0x0000000000007941 */ /* 0x000fea0003800200 */
.L_x_7762:
        /* <DEDUP_REMOVED lines=88> */
.L_x_7765:
[----:B------:R-:W-:Y:S05]  /*8700*/  BSYNC.RECONVERGENT B0 ;  /* 0x0000000000007941 */ /* 0x000fea0003800200 */
.L_x_7764:
        /* <DEDUP_REMOVED lines=92> */
.L_x_7767:
[----:B------:R-:W-:Y:S05]  /*8cd0*/  BSYNC.RECONVERGENT B0 ;  /* 0x0000000000007941 */ /* 0x000fea0003800200 */
.L_x_7766:
        /* <DEDUP_REMOVED lines=92> */
.L_x_7769:
[----:B------:R-:W-:Y:S05]  /*92a0*/  BSYNC.RECONVERGENT B0 ;  /* 0x0000000000007941 */ /* 0x000fea0003800200 */
.L_x_7768:
        /* <DEDUP_REMOVED lines=92> */
.L_x_7771:
[----:B------:R-:W-:Y:S05]  /*9870*/  BSYNC.RECONVERGENT B0 ;  /* 0x0000000000007941 */ /* 0x000fea0003800200 */
.L_x_7770:
        /* <DEDUP_REMOVED lines=92> */
.L_x_7773:
[----:B------:R-:W-:Y:S05]  /*9e40*/  BSYNC.RECONVERGENT B0 ;  /* 0x0000000000007941 */ /* 0x000fea0003800200 */
.L_x_7772:
        /* <DEDUP_REMOVED lines=92> */
.L_x_7775:
[----:B------:R-:W-:Y:S05]  /*a410*/  BSYNC.RECONVERGENT B0 ;  /* 0x0000000000007941 */ /* 0x000fea0003800200 */
.L_x_7774:
        /* <DEDUP_REMOVED lines=92> */
.L_x_7777:
[----:B------:R-:W-:Y:S05]  /*a9e0*/  BSYNC.RECONVERGENT B0 ;  /* 0x0000000000007941 */ /* 0x000fea0003800200 */
.L_x_7776:
        /* <DEDUP_REMOVED lines=92> */
.L_x_7779:
[----:B------:R-:W-:Y:S05]  /*afb0*/  BSYNC.RECONVERGENT B0 ;  /* 0x0000000000007941 */ /* 0x000fea0003800200 */
.L_x_7778:
        /* <DEDUP_REMOVED lines=92> */
.L_x_7781:
[----:B------:R-:W-:Y:S05]  /*b580*/  BSYNC.RECONVERGENT B0 ;  /* 0x0000000000007941 */ /* 0x000fea0003800200 */
.L_x_7780:
        /* <DEDUP_REMOVED lines=98> */
.L_x_7783:
[----:B------:R-:W-:Y:S05]  /*bbb0*/  BSYNC.RECONVERGENT B0 ;  /* 0x0000000000007941 */ /* 0x000fea0003800200 */
.L_x_7782:
        /* <DEDUP_REMOVED lines=98> */
.L_x_7785:
[----:B------:R-:W-:Y:S05]  /*c1e0*/  BSYNC.RECONVERGENT B0 ;  /* 0x0000000000007941 */ /* 0x000fea0003800200 */
.L_x_7784:
        /* <DEDUP_REMOVED lines=98> */
.L_x_7787:
[----:B------:R-:W-:Y:S05]  /*c810*/  BSYNC.RECONVERGENT B0 ;  /* 0x0000000000007941 */ /* 0x000fea0003800200 */
.L_x_7786:
        /* <DEDUP_REMOVED lines=98> */
.L_x_7789:
[----:B------:R-:W-:Y:S05]  /*ce40*/  BSYNC.RECONVERGENT B0 ;  /* 0x0000000000007941 */ /* 0x000fea0003800200 */
.L_x_7788:
        /* <DEDUP_REMOVED lines=98> */
.L_x_7791:
[----:B------:R-:W-:Y:S05]  /*d470*/  BSYNC.RECONVERGENT B0 ;  /* 0x0000000000007941 */ /* 0x000fea0003800200 */
.L_x_7790:
        /* <DEDUP_REMOVED lines=98> */
.L_x_7793:
[----:B------:R-:W-:Y:S05]  /*daa0*/  BSYNC.RECONVERGENT B0 ;  /* 0x0000000000007941 */ /* 0x000fea0003800200 */
.L_x_7792:
        /* <DEDUP_REMOVED lines=10> */
.L_x_7728:
[----:B------:R-:W-:Y:S05]  /*db50*/  BSYNC.RECONVERGENT B1 ;  /* 0x0000000000017941 */ /* 0x000fea0003800200 */
.L_x_7726:
        /* <DEDUP_REMOVED lines=103> */
.L_x_7795:
[----:B------:R-:W-:Y:S05]  /*e1d0*/  BSYNC.RECONVERGENT B0 ;  /* 0x0000000000007941 */ /* 0x000fea0003800200 */
.L_x_7794:
[----:B------:R-:W-:Y:S11]  /*e1e0*/  ISETP.GT.AND P0, PT, R81, R89, PT ;  /* 0x000000595100720c */ /* 0x000ff60003f04270 */
[----:B------:R-:W-:Y:S02]  /*e1f0*/  @!UPT UIADD3 URZ, UPT, UPT, URZ, URZ, URZ ;  /* 0x000000fffffff290 */ /* 0x000fe4000fffe0ff */
[----:B------:R-:W-:Y:S05]  /*e200*/  @P0 BRA `(.L_x_7796) ;  /* 0xffffff4800840947 */ /* 0x000fea000383ffff */
.L_x_7725:
        /* <DEDUP_REMOVED lines=32> */
.L_x_7800:
[----:B------:R-:W-:Y:S05]  /*e410*/  BSYNC.RECONVERGENT B0 ;  /* 0x0000000000007941 */ /* 0x000fea0003800200 */
.L_x_7799:
        /* <DEDUP_REMOVED lines=8> */
.L_x_7798:
        /* <DEDUP_REMOVED lines=84> */
.L_x_7806:
[----:B------:R-:W-:Y:S05]  /*e9e0*/  BSYNC.RECONVERGENT B0 ;  /* 0x0000000000007941 */ /* 0x000fea0003800200 */
.L_x_7805:
[----:B-----5:R1:W-:Y:S02]  /*e9f0*/  STS.128 [R87], R4 ;  /* 0x0000000457007388 */ /* 0x0203e40000000c00 */
.L_x_7804:
[----:B------:R-:W-:Y:S05]  /*ea00*/  BSYNC.RECONVERGENT B1 ;  /* 0x0000000000017941 */ /* 0x000fea0003800200 */
.L_x_7803:
        /* <DEDUP_REMOVED lines=62> */
.L_x_7810:
[----:B------:R-:W-:Y:S05]  /*edf0*/  BSYNC.RECONVERGENT B0 ;  /* 0x0000000000007941 */ /* 0x000fea0003800200 */
.L_x_7809:
[----:B-----5:R2:W-:Y:S02]  /*ee00*/  STS.128 [R87+0x800], R4 ;  /* 0x0008000457007388 */ /* 0x0205e40000000c00 */
.L_x_7808:
[----:B------:R-:W-:Y:S05]  /*ee10*/  BSYNC.RECONVERGENT B1 ;  /* 0x0000000000017941 */ /* 0x000fea0003800200 */
.L_x_7807:
        /* <DEDUP_REMOVED lines=63> */
.L_x_7814:
[----:B------:R-:W-:Y:S05]  /*f210*/  BSYNC.RECONVERGENT B0 ;  /* 0x0000000000007941 */ /* 0x000fea0003800200 */
.L_x_7813:
[----:B-----5:R3:W-:Y:S02]  /*f220*/  STS.128 [R87+0x1000], R4 ;  /* 0x0010000457007388 */ /* 0x0207e40000000c00 */
.L_x_7812:
[----:B------:R-:W-:Y:S05]  /*f230*/  BSYNC.RECONVERGENT B1 ;  /* 0x0000000000017941 */ /* 0x000fea0003800200 */
.L_x_7811:
        /* <DEDUP_REMOVED lines=62> */
.L_x_7816:
[----:B------:R-:W-:Y:S05]  /*f620*/  BSYNC.RECONVERGENT B0 ;  /* 0x0000000000007941 */ /* 0x000fea0003800200 */
.L_x_7815:
[----:B-----5:R1:W-:Y:S01]  /*f630*/  STS.128 [R87+0x1800], R4 ;  /* 0x0018000457007388 */ /* 0x0203e20000000c00 */
[----:B------:R-:W-:Y:S05]  /*f640*/  BRA `(.L_x_7801) ;  /* 0x00000018000c7947 */ /* 0x000fea0003800000 */
.L_x_7802:
        /* <DEDUP_REMOVED lines=96> */
.L_x_7820:
[----:B------:R-:W-:Y:S05]  /*fc50*/  BSYNC.RECONVERGENT B0 ;  /* 0x0000000000007941 */ /* 0x000fea0003800200 */
.L_x_7819:
[----:B-----5:R1:W-:Y:S02]  /*fc60*/  STS.128 [R87], R4 ;  /* 0x0000000457007388 */ /* 0x0203e40000000c00 */
.L_x_7818:
[----:B------:R-:W-:Y:S05]  /*fc70*/  BSYNC.RECONVERGENT B1 ;  /* 0x0000000000017941 */ /* 0x000fea0003800200 */
.L_x_7817:
        /* <DEDUP_REMOVED lines=92> */
.L_x_7824:
[----:B------:R-:W-:Y:S05]  /*10240*/  BSYNC.RECONVERGENT B0 ;  /* 0x0000000000007941 */ /* 0x000fea0003800200 */
.L_x_7823:
[----:B-----5:R2:W-:Y:S02]  /*10250*/  STS.128 [R87+0x800], R4 ;  /* 0x0008000457007388 */ /* 0x0205e40000000c00 */
.L_x_7822:
[----:B------:R-:W-:Y:S05]  /*10260*/  BSYNC.RECONVERGENT B1 ;  /* 0x0000000000017941 */ /* 0x000fea0003800200 */
.L_x_7821:
        /* <DEDUP_REMOVED lines=93> */
.L_x_7828:
[----:B------:R-:W-:Y:S05]  /*10840*/  BSYNC.RECONVERGENT B0 ;  /* 0x0000000000007941 */ /* 0x000fea0003800200 */
.L_x_7827:
[----:B-----5:R3:W-:Y:S02]  /*10850*/  STS.128 [R87+0x1000], R4 ;  /* 0x0010000457007388 */ /* 0x0207e40000000c00 */
.L_x_7826:
[----:B------:R-:W-:Y:S05]  /*10860*/  BSYNC.RECONVERGENT B1 ;  /* 0x0000000000017941 */ /* 0x000fea0003800200 */
.L_x_7825:
        /* <DEDUP_REMOVED lines=95> */
.L_x_7830:
[----:B------:R-:W-:Y:S05]  /*10e60*/  BSYNC.RECONVERGENT B0 ;  /* 0x0000000000007941 */ /* 0x000fea0003800200 */
.L_x_7829:
[----:B-----5:R4:W-:Y:S02]  /*10e70*/  STS.128 [R87+0x1800], R4 ;  /* 0x0018000457007388 */ /* 0x0209e40000000c00 */
.L_x_7801:
[----:B------:R-:W-:Y:S05]  /*10e80*/  BSYNC.RECONVERGENT B2 ;  /* 0x0000000000027941 */ /* 0x000fea0003800200 */
.L_x_7797:
[----:B------:R-:W2:Y:S04]  /*10e90*/  LDL R201, [R1+0x58] ;  /* 0x0000580001c97983 */ /* 0x000ea80000100800 */
[----:B------:R-:W5:Y:S04]  /*10ea0*/  LDL R200, [R1+0x5c] ;  /* 0x00005c0001c87983 */ /* 0x000f680000100800 */
[----:B------:R-:W5:Y:S04]  /*10eb0*/  LDL R34, [R1+0x64] ;  /* 0x0000640001227983 */ /* 0x000f680000100800 */
[----:B------:R-:W5:Y:S01]  /*10ec0*/  LDL R35, [R1+0x60] ;  /* 0x0000600001237983 */ /* 0x000f620000100800 */
[----:B------:R-:W-:-:S04]  /*10ed0*/  IADD3 R22, PT, PT, -R112, R154, RZ ;  /* 0x0000009a70167210 */ /* 0x000fc80007ffe1ff */
[CC--:B------:R-:W-:Y:S02]  /*10ee0*/  ISETP.GE.AND P4, PT, R72.reuse, R22.reuse, PT ;  /* 0x000000164800720c */ /* 0x0c0fe40003f86270 */
[-C--:B------:R-:W-:Y:S02]  /*10ef0*/  ISETP.GE.AND P0, PT, R39, R22.reuse, PT ;  /* 0x000000162700720c */ /* 0x080fe40003f06270 */
[----:B-1----:R-:W-:Y:S02]  /*10f00*/  P2R R16, PR, RZ, 0x10 ;  /* 0x00000010ff107803 */ /* 0x002fe40000000000 */
[----:B------:R-:W-:Y:S02]  /*10f10*/  IADD3 R27, PT, PT, R72, 0x40, RZ ;  /* 0x00000040481b7810 */ /* 0x000fe40007ffe0ff */
[-C--:B------:R-:W-:Y:S02]  /*10f20*/  ISETP.GE.AND P2, PT, R47, R22.reuse, PT ;  /* 0x000000162f00720c */ /* 0x080fe40003f46270 */
[----:B------:R-:W-:-:S02]  /*10f30*/  ISETP.GE.AND P3, PT, R27, R22, PT ;  /* 0x000000161b00720c */ /* 0x000fc40003f66270 */
[C---:B------:R-:W-:Y:S02]  /*10f40*/  IADD3 R31, PT, PT, R72.reuse, 0x70, RZ ;  /* 0x00000070481f7810 */ /* 0x040fe40007ffe0ff */
[C---:B------:R-:W-:Y:S02]  /*10f50*/  IADD3 R29, PT, PT, R72.reuse, 0x60, RZ ;  /* 0x00000060481d7810 */ /* 0x040fe40007ffe0ff */
[C---:B------:R-:W-:Y:S02]  /*10f60*/  LOP3.LUT R32, R72.reuse, 0x80, RZ, 0xfc, !PT ;  /* 0x0000008048207812 */ /* 0x040fe400078efcff */
[C---:B------:R-:W-:Y:S02]  /*10f70*/  IADD3 R28, PT, PT, R72.reuse, 0x50, RZ ;  /* 0x00000050481c7810 */ /* 0x040fe40007ffe0ff */
[----:B------:R-:W-:-:S03]  /*10f80*/  IADD3 R33, PT, PT, R72, 0x90, RZ ;  /* 0x0000009048217810 */ /* 0x000fc60007ffe0ff */
[----:B------:R-:W-:Y:S01]  /*10f90*/  @!P3 IMAD R0, R233, 0x60, RZ ;  /* 0x00000060e900b824 */ /* 0x000fe200078e02ff */
[----:B------:R-:W-:Y:S02]  /*10fa0*/  ISETP.GE.AND P6, PT, R33, R22, PT ;  /* 0x000000162100720c */ /* 0x000fe40003fc6270 */
[C---:B------:R-:W-:Y:S02]  /*10fb0*/  IADD3 R24, PT, PT, R72.reuse, 0xa0, RZ ;  /* 0x000000a048187810 */ /* 0x040fe40007ffe0ff */
[C---:B------:R-:W-:Y:S01]  /*10fc0*/  IADD3 R23, PT, PT, R72.reuse, 0xb0, RZ ;  /* 0x000000b048177810 */ /* 0x040fe20007ffe0ff */
[C---:B------:R-:W-:Y:S01]  /*10fd0*/  VIADD R26, R72.reuse, 0xe0 ;  /* 0x000000e0481a7836 */ /* 0x040fe20000000000 */
[C---:B------:R-:W-:Y:S02]  /*10fe0*/  IADD3 R25, PT, PT, R72.reuse, 0xd0, RZ ;  /* 0x000000d048197810 */ /* 0x040fe40007ffe0ff */
[C---:B------:R-:W-:Y:S02]  /*10ff0*/  IADD3 R21, PT, PT, R72.reuse, 0xc0, RZ ;  /* 0x000000c048157810 */ /* 0x040fe40007ffe0ff */
[----:B------:R-:W-:-:S02]  /*11000*/  IADD3 R72, PT, PT, R72, 0xf0, RZ ;  /* 0x000000f048487810 */ /* 0x000fc40007ffe0ff */
[----:B--234-:R-:W-:Y:S02]  /*11010*/  @!P4 MOV R7, R201 ;  /* 0x000000c90007c202 */ /* 0x01cfe40000000f00 */
[----:B-----5:R-:W-:-:S05]  /*11020*/  @!P4 MOV R6, R200 ;  /* 0x000000c80006c202 */ /* 0x020fca0000000f00 */
        /* <DEDUP_REMOVED lines=18> */
[----:B--2---:R-:W-:Y:S02]  /*11150*/  @!P3 MOV R4, R2 ;  /* 0x000000020004b202 */ /* 0x004fe40000000f00 */
[----:B------:R-:W-:-:S03]  /*11160*/  @!P3 MOV R5, R3 ;  /* 0x000000030005b202 */ /* 0x000fc60000000f00 */
[----:B------:R-:W-:Y:S01]  /*11170*/  @!P3 IMAD.WIDE.U32 R4, R232, 0x60, R4 ;  /* 0x00000060e804b825 */ /* 0x000fe200078e0004 */
[-C--:B------:R-:W-:Y:S02]  /*11180*/  @!P2 MOV R8, R2.reuse ;  /* 0x000000020008a202 */ /* 0x080fe40000000f00 */
[----:B------:R-:W-:Y:S02]  /*11190*/  @!P2 MOV R9, R3 ;  /* 0x000000030009a202 */ /* 0x000fe40000000f00 */
[----:B------:R-:W-:Y:S02]  /*111a0*/  @!P3 IADD3 R5, PT, PT, R0, R5, RZ ;  /* 0x000000050005b210 */ /* 0x000fe40007ffe0ff */
[-C--:B------:R-:W-:Y:S02]  /*111b0*/  @!P0 MOV R10, R2.reuse ;  /* 0x00000002000a8202 */ /* 0x080fe40000000f00 */
[-C--:B-1----:R-:W-:Y:S01]  /*111c0*/  @!P1 MOV R7, R3.reuse ;  /* 0x0000000300079202 */ /* 0x082fe20000000f00 */
[----:B------:R-:W-:Y:S01]  /*111d0*/  @!P1 IMAD.MOV.U32 R6, RZ, RZ, R2 ;  /* 0x000000ffff069224 */ /* 0x000fe200078e0002 */
[----:B------:R-:W-:Y:S01]  /*111e0*/  @!P0 MOV R11, R3 ;  /* 0x00000003000b8202 */ /* 0x000fe20000000f00 */
[----:B------:R-:W-:Y:S01]  /*111f0*/  @!P1 IMAD R13, R233, 0xc0, RZ ;  /* 0x000000c0e90d9824 */ /* 0x000fe200078e02ff */
[----:B------:R1:W-:Y:S01]  /*11200*/  @!P3 LDGSTS.E.BYPASS.LTC128B.128 [R87+0x4000], desc[UR4][R4.64] ;  /* 0x040000000457bfae */ /* 0x0003e2000b981a04 */
[C---:B------:R-:W-:Y:S01]  /*11210*/  @!P1 IMAD.WIDE.U32 R6, R232.reuse, 0xc0, R6 ;  /* 0x000000c0e8069825 */ /* 0x040fe200078e0006 */
[----:B------:R-:W-:-:S02]  /*11220*/  @!P4 LEA R12, P3, R232, R2, 0x7 ;  /* 0x00000002e80cc211 */ /* 0x000fc400078638ff */
[----:B------:R-:W-:Y:S01]  /*11230*/  ISETP.GE.AND P5, PT, R24, R22, PT ;  /* 0x000000161800720c */ /* 0x000fe20003fa6270 */
[----:B------:R-:W-:Y:S02]  /*11240*/  @!P2 IMAD R0, R233, 0xa0, RZ ;  /* 0x000000a0e900a824 */ /* 0x000fe400078e02ff */
[----:B------:R-:W-:Y:S01]  /*11250*/  @!P2 IMAD.WIDE.U32 R8, R232, 0xa0, R8 ;  /* 0x000000a0e808a825 */ /* 0x000fe200078e0008 */
[----:B------:R-:W-:-:S03]  /*11260*/  @!P1 IADD3 R7, PT, PT, R13, R7, RZ ;  /* 0x000000070d079210 */ /* 0x000fc60007ffe0ff */
[C---:B------:R-:W-:Y:S01]  /*11270*/  @!P0 IMAD.WIDE.U32 R10, R232.reuse, 0xe0, R10 ;  /* 0x000000e0e80a8825 */ /* 0x040fe200078e000a */
[----:B------:R-:W-:-:S03]  /*11280*/  @!P4 LEA.HI.X R13, R232, R3, R233, 0x7, P3 ;  /* 0x00000003e80dc211 */ /* 0x000fc600018f3ce9 */
[----:B------:R-:W-:Y:S01]  /*11290*/  @!P0 IMAD R15, R233, 0xe0, RZ ;  /* 0x000000e0e90f8824 */ /* 0x000fe200078e02ff */
[----:B------:R-:W-:Y:S01]  /*112a0*/  @!P2 IADD3 R9, PT, PT, R0, R9, RZ ;  /* 0x000000090009a210 */ /* 0x000fe20007ffe0ff */
[----:B------:R-:W-:Y:S01]  /*112b0*/  @!P4 LDGSTS.E.BYPASS.LTC128B.128 [R87+0x4800], desc[UR4][R12.64] ;  /* 0x048000000c57cfae */ /* 0x000fe2000b981a04 */
[----:B------:R-:W-:-:S03]  /*112c0*/  ISETP.GE.AND P4, PT, R23, R22, PT ;  /* 0x000000161700720c */ /* 0x000fc60003f86270 */
[----:B------:R-:W-:Y:S04]  /*112d0*/  @!P2 LDGSTS.E.BYPASS.LTC128B.128 [R87+0x5000], desc[UR4][R8.64] ;  /* 0x050000000857afae */ /* 0x000fe8000b981a04 */
[----:B------:R-:W-:Y:S01]  /*112e0*/  @!P1 LDGSTS.E.BYPASS.LTC128B.128 [R87+0x5800], desc[UR4][R6.64] ;  /* 0x0580000006579fae */ /* 0x000fe2000b981a04 */
[----:B-1----:R-:W-:Y:S02]  /*112f0*/  @!P0 MOV R4, R10 ;  /* 0x0000000a00048202 */ /* 0x002fe40000000f00 */
[----:B------:R-:W-:Y:S02]  /*11300*/  @!P0 IADD3 R5, PT, PT, R15, R11, RZ ;  /* 0x0000000b0f058210 */ /* 0x000fe40007ffe0ff */
[----:B------:R-:W-:-:S03]  /*11310*/  @!P6 LEA R10, P3, R232, R2, 0x8 ;  /* 0x00000002e80ae211 */ /* 0x000fc600078640ff */
[----:B------:R1:W-:Y:S01]  /*11320*/  @!P0 LDGSTS.E.BYPASS.LTC128B.128 [R87+0x6000], desc[UR4][R4.64] ;  /* 0x0600000004578fae */ /* 0x0003e2000b981a04 */
[----:B------:R-:W-:Y:S02]  /*11330*/  @!P6 LEA.HI.X R11, R232, R3, R233, 0x8, P3 ;  /* 0x00000003e80be211 */ /* 0x000fe400018f44e9 */
[-C--:B------:R-:W-:Y:S02]  /*11340*/  ISETP.GE.AND P2, PT, R25, R22.reuse, PT ;  /* 0x000000161900720c */ /* 0x080fe40003f46270 */
[-C--:B------:R-:W-:Y:S01]  /*11350*/  ISETP.GE.AND P1, PT, R26, R22.reuse, PT ;  /* 0x000000161a00720c */ /* 0x080fe20003f26270 */
[----:B------:R2:W-:Y:S01]  /*11360*/  @!P6 LDGSTS.E.BYPASS.LTC128B.128 [R87+0x6800], desc[UR4][R10.64] ;  /* 0x068000000a57efae */ /* 0x0005e2000b981a04 */
[----:B------:R-:W-:Y:S01]  /*11370*/  ISETP.NE.AND P6, PT, R16, RZ, PT ;  /* 0x000000ff1000720c */ /* 0x000fe20003fc5270 */
[----:B------:R-:W-:Y:S01]  /*11380*/  @!P5 IMAD R16, R233, 0x120, RZ ;  /* 0x00000120e910d824 */ /* 0x000fe200078e02ff */
[-C--:B------:R-:W-:Y:S02]  /*11390*/  ISETP.GE.AND P0, PT, R72, R22.reuse, PT ;  /* 0x000000164800720c */ /* 0x080fe40003f06270 */
[----:B------:R-:W-:-:S02]  /*113a0*/  ISETP.GE.AND P3, PT, R21, R22, PT ;  /* 0x000000161500720c */ /* 0x000fc40003f66270 */
[----:B-1----:R-:W-:Y:S02]  /*113b0*/  @!P5 MOV R4, R2 ;  /* 0x000000020004d202 */ /* 0x002fe40000000f00 */
[----:B------:R-:W-:-:S03]  /*113c0*/  @!P5 MOV R5, R3 ;  /* 0x000000030005d202 */ /* 0x000fc60000000f00 */
[----:B------:R-:W-:-:S05]  /*113d0*/  @!P5 IMAD.WIDE.U32 R4, R232, 0x120, R4 ;  /* 0x00000120e804d825 */ /* 0x000fca00078e0004 */
[----:B------:R-:W-:Y:S02]  /*113e0*/  @!P5 IADD3 R17, PT, PT, R16, R5, RZ ;  /* 0x000000051011d210 */ /* 0x000fe40007ffe0ff */
[----:B------:R-:W-:Y:S02]  /*113f0*/  @!P5 MOV R16, R4 ;  /* 0x000000040010d202 */ /* 0x000fe40000000f00 */
[-C--:B------:R-:W-:Y:S02]  /*11400*/  @!P4 MOV R4, R2.reuse ;  /* 0x000000020004c202 */ /* 0x080fe40000000f00 */
[-C--:B------:R-:W-:Y:S02]  /*11410*/  @!P4 MOV R5, R3.reuse ;  /* 0x000000030005c202 */ /* 0x080fe40000000f00 */
[-C--:B------:R-:W-:Y:S02]  /*11420*/  @!P2 MOV R6, R2.reuse ;  /* 0x000000020006a202 */ /* 0x080fe40000000f00 */
[-C--:B------:R-:W-:Y:S01]  /*11430*/  @!P2 MOV R7, R3.reuse ;  /* 0x000000030007a202 */ /* 0x080fe20000000f00 */
[----:B------:R-:W-:Y:S01]  /*11440*/  @!P0 IMAD.MOV.U32 R18, RZ, RZ, R2 ;  /* 0x000000ffff128224 */ /* 0x000fe200078e0002 */
[----:B------:R-:W-:Y:S01]  /*11450*/  @!P1 MOV R12, R2 ;  /* 0x00000002000c9202 */ /* 0x000fe20000000f00 */
[C---:B--2---:R-:W-:Y:S01]  /*11460*/  @!P4 IMAD R10, R233.reuse, 0x140, RZ ;  /* 0x00000140e90ac824 */ /* 0x044fe200078e02ff */
[-C--:B------:R-:W-:Y:S01]  /*11470*/  @!P1 MOV R13, R3.reuse ;  /* 0x00000003000d9202 */ /* 0x080fe20000000f00 */
[----:B------:R-:W-:Y:S01]  /*11480*/  @!P4 IMAD.WIDE.U32 R4, R232, 0x140, R4 ;  /* 0x00000140e804c825 */ /* 0x000fe200078e0004 */
[----:B------:R-:W-:Y:S01]  /*11490*/  @!P0 MOV R19, R3 ;  /* 0x0000000300138202 */ /* 0x000fe20000000f00 */
[----:B------:R-:W-:Y:S02]  /*114a0*/  @!P5 LDGSTS.E.BYPASS.LTC128B.128 [R87+0x7000], desc[UR4][R16.64] ;  /* 0x070000001057dfae */ /* 0x000fe4000b981a04 */
[----:B------:R-:W-:-:S02]  /*114b0*/  @!P3 IMAD R8, R233, 0x160, RZ ;  /* 0x00000160e908b824 */ /* 0x000fc400078e02ff */
[----:B------:R-:W-:Y:S01]  /*114c0*/  @!P3 IMAD.WIDE.U32 R2, R232, 0x160, R2 ;  /* 0x00000160e802b825 */ /* 0x000fe200078e0002 */
[----:B------:R-:W-:-:S03]  /*114d0*/  @!P4 IADD3 R11, PT, PT, R10, R5, RZ ;  /* 0x000000050a0bc210 */ /* 0x000fc60007ffe0ff */
[----:B------:R-:W-:Y:S02]  /*114e0*/  @!P2 IMAD R0, R233, 0x180, RZ ;  /* 0x00000180e900a824 */ /* 0x000fe400078e02ff */
[----:B------:R-:W-:Y:S01]  /*114f0*/  @!P2 IMAD.WIDE.U32 R6, R232, 0x180, R6 ;  /* 0x00000180e806a825 */ /* 0x000fe200078e0006 */
[----:B------:R-:W-:-:S03]  /*11500*/  @!P3 IADD3 R9, PT, PT, R8, R3, RZ ;  /* 0x000000030809b210 */ /* 0x000fc60007ffe0ff */
[----:B------:R-:W-:Y:S02]  /*11510*/  @!P1 IMAD R15, R233, 0x1a0, RZ ;  /* 0x000001a0e90f9824 */ /* 0x000fe400078e02ff */
[----:B------:R-:W-:Y:S01]  /*11520*/  @!P1 IMAD.WIDE.U32 R12, R232, 0x1a0, R12 ;  /* 0x000001a0e80c9825 */ /* 0x000fe200078e000c */
[----:B------:R-:W-:-:S03]  /*11530*/  @!P4 MOV R10, R4 ;  /* 0x00000004000ac202 */ /* 0x000fc60000000f00 */
[----:B------:R-:W-:Y:S02]  /*11540*/  @!P0 IMAD R20, R233, 0x1c0, RZ ;  /* 0x000001c0e9148824 */ /* 0x000fe400078e02ff */
[----:B------:R-:W-:Y:S01]  /*11550*/  @!P0 IMAD.WIDE.U32 R18, R232, 0x1c0, R18 ;  /* 0x000001c0e8128825 */ /* 0x000fe200078e0012 */
[----:B------:R-:W-:Y:S01]  /*11560*/  @!P3 MOV R8, R2 ;  /* 0x000000020008b202 */ /* 0x000fe20000000f00 */
[----:B------:R-:W-:Y:S01]  /*11570*/  @!P4 LDGSTS.E.BYPASS.LTC128B.128 [R87+0x7800], desc[UR4][R10.64] ;  /* 0x078000000a57cfae */ /* 0x000fe2000b981a04 */
[----:B------:R-:W-:Y:S02]  /*11580*/  @!P2 IADD3 R7, PT, PT, R0, R7, RZ ;  /* 0x000000070007a210 */ /* 0x000fe40007ffe0ff */
[----:B------:R-:W-:Y:S01]  /*11590*/  @!P1 IADD3 R5, PT, PT, R15, R13, RZ ;  /* 0x0000000d0f059210 */ /* 0x000fe20007ffe0ff */
[----:B------:R-:W-:Y:S01]  /*115a0*/  @!P3 LDGSTS.E.BYPASS.LTC128B.128 [R87+0x8000], desc[UR4][R8.64] ;  /* 0x080000000857bfae */ /* 0x000fe2000b981a04 */
[----:B------:R-:W-:Y:S02]  /*115b0*/  @!P1 MOV R4, R12 ;  /* 0x0000000c00049202 */ /* 0x000fe40000000f00 */
[----:B------:R-:W-:Y:S01]  /*115c0*/  @!P0 IADD3 R3, PT, PT, R20, R19, RZ ;  /* 0x0000001314038210 */ /* 0x000fe20007ffe0ff */
[----:B------:R-:W-:Y:S01]  /*115d0*/  @!P2 LDGSTS.E.BYPASS.LTC128B.128 [R87+0x8800], desc[UR4][R6.64] ;  /* 0x088000000657afae */ /* 0x000fe2000b981a04 */
[----:B------:R-:W-:-:S03]  /*115e0*/  @!P0 MOV R2, R18 ;  /* 0x0000001200028202 */ /* 0x000fc60000000f00 */
[----:B------:R-:W-:Y:S04]  /*115f0*/  @!P1 LDGSTS.E.BYPASS.LTC128B.128 [R87+0x9000], desc[UR4][R4.64] ;  /* 0x0900000004579fae */ /* 0x000fe8000b981a04 */
[----:B------:R1:W-:Y:S04]  /*11600*/  @!P0 LDGSTS.E.BYPASS.LTC128B.128 [R87+0x9800], desc[UR4][R2.64] ;  /* 0x0980000002578fae */ /* 0x0003e8000b981a04 */
[----:B------:R-:W0:Y:S04]  /*11610*/  LDGDEPBAR ;  /* 0x00000000000079af */ /* 0x000e280000000000 */
[----:B------:R-:W2:Y:S04]  /*11620*/  LD.E R196, desc[UR4][R134.64+0x184] ;  /* 0x0001840486c47980 */ /* 0x000ea8000c101900 */
[----:B------:R-:W3:Y:S01]  /*11630*/  LD.E R231, desc[UR4][R134.64+0x188] ;  /* 0x0001880486e77980 */ /* 0x000ee2000c101900 */
[----:B------:R-:W-:Y:S01]  /*11640*/  ISETP.GE.AND P3, PT, R47, R22, PT ;  /* 0x000000162f00720c */ /* 0x000fe20003f66270 */
[----:B------:R-:W-:-:S04]  /*11650*/  DEPBAR.LE SB0, 0x0 ;  /* 0x000080000000791a */ /* 0x000fc80000000000 */
[----:B------:R-:W-:Y:S02]  /*11660*/  ISETP.GE.AND P2, PT, R39, R22, PT ;  /* 0x000000162700720c */ /* 0x000fe40003f46270 */
[CC--:B-1----:R-:W-:Y:S01]  /*11670*/  LEA R2, P0, R105.reuse, R34.reuse, 0x1 ;  /* 0x0000002269027211 */ /* 0x0c2fe200078008ff */
[----:B------:R-:W-:Y:S01]  /*11680*/  @!P6 IMAD.MOV.U32 R5, RZ, RZ, R35 ;  /* 0x000000ffff05e224 */ /* 0x000fe200078e0023 */
[----:B------:R-:W-:Y:S01]  /*11690*/  @!P6 MOV R4, R34 ;  /* 0x000000220004e202 */ /* 0x000fe20000000f00 */
        /* <DEDUP_REMOVED lines=15> */
[-C--:B------:R-:W-:Y:S02]  /*11790*/  @!P2 LEA.HI.X R9, R62, R3.reuse, R63, 0x5, P3 ;  /* 0x000000033e09a211 */ /* 0x080fe400018f2c3f */
[----:B------:R-:W-:Y:S02]  /*117a0*/  ISETP.GE.AND P3, PT, R28, R22, PT ;  /* 0x000000161c00720c */ /* 0x000fe40003f66270 */
[----:B------:R-:W-:Y:S02]  /*117b0*/  @!P1 LEA R6, P4, R62, R2, 0x6 ;  /* 0x000000023e069211 */ /* 0x000fe400078830ff */
[----:B------:R-:W-:Y:S02]  /*117c0*/  ISETP.GE.AND P6, PT, R29, R22, PT ;  /* 0x000000161d00720c */ /* 0x000fe40003fc6270 */
[----:B-1----:R-:W-:Y:S02]  /*117d0*/  @!P0 MOV R4, R2 ;  /* 0x0000000200048202 */ /* 0x002fe40000000f00 */
[----:B------:R-:W-:-:S02]  /*117e0*/  @!P0 MOV R5, R3 ;  /* 0x0000000300058202 */ /* 0x000fc40000000f00 */
[C---:B------:R-:W-:Y:S01]  /*117f0*/  @!P1 LEA.HI.X R7, R62.reuse, R3, R63, 0x6, P4 ;  /* 0x000000033e079211 */ /* 0x040fe200020f343f */
[----:B------:R-:W-:Y:S01]  /*11800*/  @!P0 IMAD R0, R63, 0x60, RZ ;  /* 0x000000603f008824 */ /* 0x000fe200078e02ff */
[----:B------:R-:W-:Y:S01]  /*11810*/  @P2 STS.128 [R87+0xb000], RZ ;  /* 0x00b000ff57002388 */ /* 0x000fe20000000c00 */
[----:B------:R-:W-:-:S03]  /*11820*/  @!P0 IMAD.WIDE.U32 R4, R62, 0x60, R4 ;  /* 0x000000603e048825 */ /* 0x000fc600078e0004 */
[----:B------:R-:W-:Y:S01]  /*11830*/  @!PT LDS RZ, [RZ] ;  /* 0x00000000fffff984 */ /* 0x000fe20000000800 */
[----:B------:R-:W-:Y:S01]  /*11840*/  @!PT LDS RZ, [RZ] ;  /* 0x00000000fffff984 */ /* 0x000fe20000000800 */
[----:B------:R-:W-:Y:S01]  /*11850*/  @!PT LDS RZ, [RZ] ;  /* 0x00000000fffff984 */ /* 0x000fe20000000800 */
[----:B------:R-:W-:Y:S04]  /*11860*/  @!P2 LDGSTS.E.BYPASS.LTC128B.128 [R87+0xb000], desc[UR4][R8.64] ;  /* 0x0b0000000857afae */ /* 0x000fe8000b981a04 */
[----:B------:R-:W-:Y:S01]  /*11870*/  @P1 STS.128 [R87+0xb800], RZ ;  /* 0x00b800ff57001388 */ /* 0x000fe20000000c00 */
[----:B------:R-:W-:-:S03]  /*11880*/  @!P0 IADD3 R5, PT, PT, R0, R5, RZ ;  /* 0x0000000500058210 */ /* 0x000fc60007ffe0ff */
        /* <DEDUP_REMOVED lines=12> */
[CC--:B------:R-:W-:Y:S02]  /*11950*/  @!P3 LEA.HI.X R7, R62.reuse, R3.reuse, R63, 0x7, P1 ;  /* 0x000000033e07b211 */ /* 0x0c0fe400008f3c3f */
[----:B------:R-:W-:Y:S02]  /*11960*/  ISETP.GE.AND P1, PT, R31, R22, PT ;  /* 0x000000161f00720c */ /* 0x000fe40003f26270 */
[-C--:B----4-:R-:W-:Y:S02]  /*11970*/  @!P6 MOV R4, R2.reuse ;  /* 0x000000020004e202 */ /* 0x090fe40000000f00 */
[----:B------:R-:W-:Y:S01]  /*11980*/  @!P6 MOV R5, R3 ;  /* 0x000000030005e202 */ /* 0x000fe20000000f00 */
[----:B------:R-:W-:Y:S02]  /*11990*/  @P3 STS.128 [R87+0xc800], RZ ;  /* 0x00c800ff57003388 */ /* 0x000fe40000000c00 */
[----:B------:R-:W-:Y:S02]  /*119a0*/  @!P6 IMAD.WIDE.U32 R4, R62, 0xa0, R4 ;  /* 0x000000a03e04e825 */ /* 0x000fe400078e0004 */
[----:B------:R-:W-:Y:S01]  /*119b0*/  @!PT LDS RZ, [RZ] ;  /* 0x00000000fffff984 */ /* 0x000fe20000000800 */
[----:B------:R-:W-:Y:S01]  /*119c0*/  @!PT LDS RZ, [RZ] ;  /* 0x00000000fffff984 */ /* 0x000fe20000000800 */
[----:B------:R-:W-:Y:S01]  /*119d0*/  @!PT LDS RZ, [RZ] ;  /* 0x00000000fffff984 */ /* 0x000fe20000000800 */
[----:B------:R1:W-:Y:S01]  /*119e0*/  @!P3 LDGSTS.E.BYPASS.LTC128B.128 [R87+0xc800], desc[UR4][R6.64] ;  /* 0x0c8000000657bfae */ /* 0x0003e2000b981a04 */
[----:B------:R-:W-:-:S02]  /*119f0*/  @!P0 MOV R8, R2 ;  /* 0x0000000200088202 */ /* 0x000fc40000000f00 */
[----:B------:R-:W-:Y:S01]  /*11a00*/  @!P6 IADD3 R5, PT, PT, R0, R5, RZ ;  /* 0x000000050005e210 */ /* 0x000fe20007ffe0ff */
[----:B------:R-:W-:Y:S01]  /*11a10*/  @P6 STS.128 [R87+0xd000], RZ ;  /* 0x00d000ff57006388 */ /* 0x000fe20000000c00 */
[----:B------:R-:W-:Y:S01]  /*11a20*/  @!P0 MOV R9, R3 ;  /* 0x0000000300098202 */ /* 0x000fe20000000f00 */
[----:B------:R-:W-:Y:S02]  /*11a30*/  @!P1 IMAD R10, R63, 0xc0, RZ ;  /* 0x000000c03f0a9824 */ /* 0x000fe400078e02ff */
        /* <DEDUP_REMOVED lines=8> */
[----:B-1----:R-:W-:-:S02]  /*11ac0*/  @!P1 MOV R6, R2 ;  /* 0x0000000200069202 */ /* 0x002fc40000000f00 */
[----:B------:R-:W-:-:S03]  /*11ad0*/  @!P1 MOV R7, R3 ;  /* 0x0000000300079202 */ /* 0x000fc60000000f00 */
[----:B------:R-:W-:Y:S01]  /*11ae0*/  @!P1 IMAD.WIDE.U32 R6, R62, 0xc0, R6 ;  /* 0x000000c03e069825 */ /* 0x000fe200078e0006 */
[----:B----4-:R-:W-:-:S04]  /*11af0*/  @!P0 IADD3 R5, PT, PT, R0, R9, RZ ;  /* 0x0000000900058210 */ /* 0x010fc80007ffe0ff */
[----:B------:R-:W-:Y:S01]  /*11b00*/  @!P1 IADD3 R7, PT, PT, R10, R7, RZ ;  /* 0x000000070a079210 */ /* 0x000fe20007ffe0ff */
[----:B------:R-:W-:Y:S01]  /*11b10*/  @!P0 IMAD.MOV.U32 R4, RZ, RZ, R8 ;  /* 0x000000ffff048224 */ /* 0x000fe200078e0008 */
[----:B------:R-:W-:Y:S01]  /*11b20*/  @P1 STS.128 [R87+0xd800], RZ ;  /* 0x00d800ff57001388 */ /* 0x000fe20000000c00 */
[----:B------:R-:W-:-:S03]  /*11b30*/  ISETP.GE.AND P4, PT, R23, R22, PT ;  /* 0x000000161700720c */ /* 0x000fc60003f86270 */
        /* <DEDUP_REMOVED lines=9> */
[----:B------:R-:W-:Y:S02]  /*11bd0*/  @!P6 LEA R20, P0, R62, R2, 0x8 ;  /* 0x000000023e14e211 */ /* 0x000fe400078040ff */
[----:B------:R-:W-:-:S02]  /*11be0*/  ISETP.GE.AND P3, PT, R21, R22, PT ;  /* 0x000000161500720c */ /* 0x000fc40003f66270 */
[-C--:B------:R-:W-:Y:S02]  /*11bf0*/  ISETP.GE.AND P2, PT, R25, R22.reuse, PT ;  /* 0x000000161900720c */ /* 0x080fe40003f46270 */
[-C--:B------:R-:W-:Y:S01]  /*11c00*/  @!P6 LEA.HI.X R21, R62, R3.reuse, R63, 0x8, P0 ;  /* 0x000000033e15e211 */ /* 0x080fe200000f443f */
[----:B------:R-:W-:Y:S01]  /*11c10*/  @!P5 IMAD R16, R63, 0x120, RZ ;  /* 0x000001203f10d824 */ /* 0x000fe200078e02ff */
[-C--:B------:R-:W-:Y:S02]  /*11c20*/  ISETP.GE.AND P1, PT, R26, R22.reuse, PT ;  /* 0x000000161a00720c */ /* 0x080fe40003f26270 */
[----:B------:R-:W-:Y:S02]  /*11c30*/  ISETP.GE.AND P0, PT, R72, R22, PT ;  /* 0x000000164800720c */ /* 0x000fe40003f06270 */
[----:B-1----:R-:W-:Y:S02]  /*11c40*/  @!P5 MOV R4, R2 ;  /* 0x000000020004d202 */ /* 0x002fe40000000f00 */
[----:B------:R-:W-:-:S03]  /*11c50*/  @!P5 MOV R5, R3 ;  /* 0x000000030005d202 */ /* 0x000fc60000000f00 */
[----:B------:R-:W-:-:S05]  /*11c60*/  @!P5 IMAD.WIDE.U32 R4, R62, 0x120, R4 ;  /* 0x000001203e04d825 */ /* 0x000fca00078e0004 */
[----:B------:R-:W-:Y:S02]  /*11c70*/  @!P5 IADD3 R17, PT, PT, R16, R5, RZ ;  /* 0x000000051011d210 */ /* 0x000fe40007ffe0ff */
[----:B------:R-:W-:Y:S02]  /*11c80*/  @!P5 MOV R16, R4 ;  /* 0x000000040010d202 */ /* 0x000fe40000000f00 */
[-C--:B------:R-:W-:Y:S02]  /*11c90*/  @!P4 MOV R4, R2.reuse ;  /* 0x000000020004c202 */ /* 0x080fe40000000f00 */
[-C--:B------:R-:W-:Y:S01]  /*11ca0*/  @!P4 MOV R5, R3.reuse ;  /* 0x000000030005c202 */ /* 0x080fe20000000f00 */
[----:B------:R-:W-:Y:S01]  /*11cb0*/  @!P4 IMAD R10, R63, 0x140, RZ ;  /* 0x000001403f0ac824 */ /* 0x000fe200078e02ff */
[-C--:B------:R-:W-:Y:S02]  /*11cc0*/  @!P2 MOV R6, R2.reuse ;  /* 0x000000020006a202 */ /* 0x080fe40000000f00 */
[----:B------:R-:W-:Y:S01]  /*11cd0*/  @!P2 MOV R7, R3 ;  /* 0x000000030007a202 */ /* 0x000fe20000000f00 */
[----:B------:R-:W-:Y:S01]  /*11ce0*/  @!P4 IMAD.WIDE.U32 R4, R62, 0x140, R4 ;  /* 0x000001403e04c825 */ /* 0x000fe200078e0004 */
[----:B------:R-:W-:-:S02]  /*11cf0*/  @!P1 MOV R12, R2 ;  /* 0x00000002000c9202 */ /* 0x000fc40000000f00 */
[-C--:B------:R-:W-:Y:S01]  /*11d00*/  @!P1 MOV R13, R3.reuse ;  /* 0x00000003000d9202 */ /* 0x080fe20000000f00 */
[C---:B------:R-:W-:Y:S01]  /*11d10*/  @!P3 IMAD R8, R63.reuse, 0x160, RZ ;  /* 0x000001603f08b824 */ /* 0x040fe200078e02ff */
[----:B------:R-:W-:Y:S02]  /*11d20*/  @!P0 MOV R18, R2 ;  /* 0x0000000200128202 */ /* 0x000fe40000000f00 */
[----:B------:R-:W-:Y:S01]  /*11d30*/  @!P0 MOV R19, R3 ;  /* 0x0000000300138202 */ /* 0x000fe20000000f00 */
[C---:B------:R-:W-:Y:S01]  /*11d40*/  @!P3 IMAD.WIDE.U32 R2, R62.reuse, 0x160, R2 ;  /* 0x000001603e02b825 */ /* 0x040fe200078e0002 */
[----:B------:R-:W-:Y:S03]  /*11d50*/  @P6 STS.128 [R87+0xe800], RZ ;  /* 0x00e800ff57006388 */ /* 0x000fe60000000c00 */
[C---:B------:R-:W-:Y:S02]  /*11d60*/  @!P2 IMAD R0, R63.reuse, 0x180, RZ ;  /* 0x000001803f00a824 */ /* 0x040fe400078e02ff */
[----:B------:R-:W-:Y:S01]  /*11d70*/  @!P2 IMAD.WIDE.U32 R6, R62, 0x180, R6 ;  /* 0x000001803e06a825 */ /* 0x000fe200078e0006 */
[----:B------:R-:W-:Y:S01]  /*11d80*/  @!P3 IADD3 R9, PT, PT, R8, R3, RZ ;  /* 0x000000030809b210 */ /* 0x000fe20007ffe0ff */
[----:B------:R-:W-:Y:S01]  /*11d90*/  @!PT LDS RZ, [RZ] ;  /* 0x00000000fffff984 */ /* 0x000fe20000000800 */
[----:B------:R-:W-:Y:S01]  /*11da0*/  @!PT LDS RZ, [RZ] ;  /* 0x00000000fffff984 */ /* 0x000fe20000000800 */
[----:B------:R-:W-:Y:S01]  /*11db0*/  @!PT LDS RZ, [RZ] ;  /* 0x00000000fffff984 */ /* 0x000fe20000000800 */
[----:B------:R-:W-:Y:S02]  /*11dc0*/  @!P6 LDGSTS.E.BYPASS.LTC128B.128 [R87+0xe800], desc[UR4][R20.64] ;  /* 0x0e8000001457efae */ /* 0x000fe4000b981a04 */
[----:B------:R-:W-:Y:S01]  /*11dd0*/  @!P4 IMAD.IADD R11, R10, 0x1, R5 ;  /* 0x000000010a0bc824 */ /* 0x000fe200078e0205 */
[----:B------:R-:W-:Y:S01]  /*11de0*/  @!P4 MOV R10, R4 ;  /* 0x00000004000ac202 */ /* 0x000fe20000000f00 */
[----:B------:R-:W-:Y:S01]  /*11df0*/  @!P1 IMAD R15, R63, 0x1a0, RZ ;  /* 0x000001a03f0f9824 */ /* 0x000fe200078e02ff */
[----:B------:R-:W-:Y:S01]  /*11e00*/  @!P3 MOV R8, R2 ;  /* 0x000000020008b202 */ /* 0x000fe20000000f00 */
[----:B------:R-:W-:Y:S01]  /*11e10*/  @!P1 IMAD.WIDE.U32 R12, R62, 0x1a0, R12 ;  /* 0x000001a03e0c9825 */ /* 0x000fe200078e000c */
[----:B------:R-:W-:Y:S01]  /*11e20*/  @P5 STS.128 [R87+0xf000], RZ ;  /* 0x00f000ff57005388 */ /* 0x000fe20000000c00 */
[----:B------:R-:W-:-:S02]  /*11e30*/  @!P2 IADD3 R7, PT, PT, R0, R7, RZ ;  /* 0x000000070007a210 */ /* 0x000fc40007ffe0ff */
[----:B------:R-:W-:Y:S01]  /*11e40*/  @!P0 IMAD R22, R63, 0x1c0, RZ ;  /* 0x000001c03f168824 */ /* 0x000fe200078e02ff */
[----:B------:R-:W-:Y:S01]  /*11e50*/  @!PT LDS RZ, [RZ] ;  /* 0x00000000fffff984 */ /* 0x000fe20000000800 */
[----:B------:R-:W-:Y:S01]  /*11e60*/  @!PT LDS RZ, [RZ] ;  /* 0x00000000fffff984 */ /* 0x000fe20000000800 */
[----:B------:R-:W-:Y:S01]  /*11e70*/  @!PT LDS RZ, [RZ] ;  /* 0x00000000fffff984 */ /* 0x000fe20000000800 */
[----:B------:R-:W-:Y:S01]  /*11e80*/  @!P5 LDGSTS.E.BYPASS.LTC128B.128 [R87+0xf000], desc[UR4][R16.64] ;  /* 0x0f0000001057dfae */ /* 0x000fe2000b981a04 */
[----:B------:R-:W-:Y:S01]  /*11e90*/  @!P0 IMAD.WIDE.U32 R18, R62, 0x1c0, R18 ;  /* 0x000001c03e128825 */ /* 0x000fe200078e0012 */
[----:B------:R-:W-:Y:S02]  /*11ea0*/  @!P1 IADD3 R5, PT, PT, R15, R13, RZ ;  /* 0x0000000d0f059210 */ /* 0x000fe40007ffe0ff */
[----:B------:R-:W-:Y:S01]  /*11eb0*/  @P4 STS.128 [R87+0xf800], RZ ;  /* 0x00f800ff57004388 */ /* 0x000fe20000000c00 */
[----:B------:R-:W-:-:S03]  /*11ec0*/  @!P1 MOV R4, R12 ;  /* 0x0000000c00049202 */ /* 0x000fc60000000f00 */
[----:B------:R-:W-:Y:S01]  /*11ed0*/  @!PT LDS RZ, [RZ] ;  /* 0x00000000fffff984 */ /* 0x000fe20000000800 */
[----:B------:R-:W-:Y:S01]  /*11ee0*/  @!PT LDS RZ, [RZ] ;  /* 0x00000000fffff984 */ /* 0x000fe20000000800 */
[----:B------:R-:W-:Y:S01]  /*11ef0*/  @!PT LDS RZ, [RZ] ;  /* 0x00000000fffff984 */ /* 0x000fe20000000800 */
[----:B------:R-:W-:Y:S01]  /*11f00*/  @!P4 LDGSTS.E.BYPASS.LTC128B.128 [R87+0xf800], desc[UR4][R10.64] ;  /* 0x0f8000000a57cfae */ /* 0x000fe2000b981a04 */
[----:B------:R-:W-:-:S03]  /*11f10*/  @!P0 IADD3 R3, PT, PT, R22, R19, RZ ;  /* 0x0000001316038210 */ /* 0x000fc60007ffe0ff */
        /* <DEDUP_REMOVED lines=22> */
[----:B------:R-:W2:Y:S01]  /*12080*/  S2R R221, SR_CgaCtaId ;  /* 0x0000000000dd7919 */ /* 0x000ea20000008800 */
[----:B------:R-:W-:-:S02]  /*12090*/  SHF.R.U32.HI R222, RZ, 0x1, R225 ;  /* 0x00000001ffde7819 */ /* 0x000fc400000116e1 */
[C---:B------:R-:W-:Y:S02]  /*120a0*/  SHF.L.U32 R27, R225.reuse, 0x6, RZ ;  /* 0x00000006e11b7819 */ /* 0x040fe400000006ff */
[----:B------:R-:W-:Y:S02]  /*120b0*/  SHF.L.U32 R223, R225, 0x5, RZ ;  /* 0x00000005e1df7819 */ /* 0x000fe400000006ff */
[----:B------:R-:W-:Y:S01]  /*120c0*/  MOV R220, 0x400 ;  /* 0x0000040000dc7802 */ /* 0x000fe20000000f00 */
[----:B------:R-:W3:Y:S01]  /*120d0*/  S2R R128, SR_CTAID.X ;  /* 0x0000000000807919 */ /* 0x000ee20000002500 */
[----:B-1----:R-:W-:Y:S01]  /*120e0*/  LOP3.LUT R4, R27, 0x1c0, RZ, 0xc0, !PT ;  /* 0x000001c01b047812 */ /* 0x002fe200078ec0ff */
[----:B------:R-:W0:Y:S01]  /*120f0*/  LDGDEPBAR ;  /* 0x00000000000079af */ /* 0x000e220000000000 */
[----:B------:R-:W-:Y:S02]  /*12100*/  LOP3.LUT R223, R223, 0x7c00, RZ, 0xc0, !PT ;  /* 0x00007c00dfdf7812 */ /* 0x000fe400078ec0ff */
[----:B----4-:R-:W-:-:S04]  /*12110*/  LOP3.LUT R2, R222, 0x8, RZ, 0xc0, !PT ;  /* 0x00000008de027812 */ /* 0x010fc800078ec0ff */
[----:B------:R-:W-:Y:S02]  /*12120*/  LOP3.LUT R3, R2, 0x1c0, R27, 0xf8, !PT ;  /* 0x000001c002037812 */ /* 0x000fe400078ef81b */
[----:B------:R-:W-:Y:S02]  /*12130*/  LOP3.LUT R2, R4, 0x8, R225, 0xf8, !PT ;  /* 0x0000000804027812 */ /* 0x000fe400078ef8e1 */
[-C--:B------:R-:W-:Y:S02]  /*12140*/  LOP3.LUT R219, R3, R14.reuse, RZ, 0x3c, !PT ;  /* 0x0000000e03db7212 */ /* 0x080fe400078e3cff */
[----:B------:R-:W-:Y:S02]  /*12150*/  LOP3.LUT R14, R2, R14, RZ, 0x3c, !PT ;  /* 0x0000000e020e7212 */ /* 0x000fe400078e3cff */
[----:B------:R-:W-:Y:S02]  /*12160*/  LOP3.LUT R3, R27, 0x400, RZ, 0xc0, !PT ;  /* 0x000004001b037812 */ /* 0x000fe400078ec0ff */
[----:B------:R-:W-:-:S02]  /*12170*/  LOP3.LUT R2, R223, 0x200, R27, 0xf8, !PT ;  /* 0x00000200df027812 */ /* 0x000fc400078ef81b */
[----:B--2---:R-:W-:Y:S02]  /*12180*/  LEA R220, R221, R220, 0x18 ;  /* 0x000000dcdddc7211 */ /* 0x004fe400078ec0ff */
[----:B------:R-:W-:Y:S02]  /*12190*/  LEA R14, R14, R3, 0x1 ;  /* 0x000000030e0e7211 */ /* 0x000fe400078e08ff */
[----:B------:R-:W-:-:S03]  /*121a0*/  LOP3.LUT R2, R2, R219, RZ, 0xfc, !PT ;  /* 0x000000db02027212 */ /* 0x000fc600078efcff */
[----:B------:R-:W-:Y:S01]  /*121b0*/  IMAD.IADD R60, R220, 0x1, R14 ;  /* 0x00000001dc3c7824 */ /* 0x000fe200078e020e */
[----:B------:R-:W-:-:S04]  /*121c0*/  LEA R226, R2, R220, 0x1 ;  /* 0x000000dc02e27211 */ /* 0x000fc800078e08ff */
[----:B------:R-:W-:Y:S04]  /*121d0*/  LDSM.16.M88.4 R20, [R60+0x2000] ;  /* 0x002000003c14783b */ /* 0x000fe80000000200 */
[----:B------:R-:W1:Y:S01]  /*121e0*/  LDSM.16.M88.4 R16, [R226] ;  /* 0x00000000e210783b */ /* 0x000e620000000200 */
[----:B------:R-:W-:Y:S02]  /*121f0*/  LOP3.LUT P0, R3, R225, 0x2, RZ, 0xc0, !PT ;  /* 0x00000002e1037812 */ /* 0x000fe4000780c0ff */
[----:B------:R-:W-:Y:S01]  /*12200*/  MOV R2, 0x20 ;  /* 0x0000002000027802 */ /* 0x000fe20000000f00 */
[----:B------:R-:W-:Y:S03]  /*12210*/  STL [R1+0xc], R219 ;  /* 0x00000cdb01007387 */ /* 0x000fe60000100800 */
[----:B------:R-:W-:Y:S01]  /*12220*/  SEL R112, R2, 0xffffffe0, !P0 ;  /* 0xffffffe002707807 */ /* 0x000fe20004000000 */
[----:B------:R-:W-:Y:S03]  /*12230*/  LDSM.16.M88.4 R44, [R60+0x2800] ;  /* 0x002800003c2c783b */ /* 0x000fe60000000200 */
[-C--:B------:R-:W-:Y:S01]  /*12240*/  IADD3 R2, PT, PT, R226, R112.reuse, RZ ;  /* 0x00000070e2027210 */ /* 0x080fe20007ffe0ff */
[----:B------:R-:W-:Y:S01]  /*12250*/  LDSM.16.M88.4 R76, [R60+0x3000] ;  /* 0x003000003c4c783b */ /* 0x000fe20000000200 */
[----:B------:R-:W-:-:S03]  /*12260*/  IADD3 R41, PT, PT, R60, R112, RZ ;  /* 0x000000703c297210 */ /* 0x000fc60007ffe0ff */
[----:B------:R2:W-:Y:S04]  /*12270*/  LDSM.16.M88.4 R12, [R2] ;  /* 0x00000000020c783b */ /* 0x0005e80000000200 */
[----:B------:R-:W4:Y:S04]  /*12280*/  LDSM.16.M88.4 R32, [R41+0x2000] ;  /* 0x002000002920783b */ /* 0x000f280000000200 */
[----:B------:R3:W-:Y:S04]  /*12290*/  STL [R1+0x10], R3 ;  /* 0x0000100301007387 */ /* 0x0007e80000100800 */
[----:B------:R-:W-:Y:S04]  /*122a0*/  LDSM.16.M88.4 R56, [R41+0x2800] ;  /* 0x002800002938783b */ /* 0x000fe80000000200 */
[----:B------:R-:W-:Y:S01]  /*122b0*/  LDSM.16.M88.4 R64, [R41+0x3000] ;  /* 0x003000002940783b */ /* 0x000fe20000000200 */
[----:B--2---:R-:W-:-:S02]  /*122c0*/  MOV R2, 0x40 ;  /* 0x0000004000027802 */ /* 0x004fc40000000f00 */
[----:B---3--:R-:W-:-:S04]  /*122d0*/  LOP3.LUT P0, R3, R225, 0x4, RZ, 0xc0, !PT ;  /* 0x00000004e1037812 */ /* 0x008fc8000780c0ff */
[----:B------:R-:W-:-:S04]  /*122e0*/  SEL R166, R2, 0xffffffc0, !P0 ;  /* 0xffffffc002a67807 */ /* 0x000fc80004000000 */
[-C--:B------:R-:W-:Y:S02]  /*122f0*/  IADD3 R2, PT, PT, R226, R166.reuse, RZ ;  /* 0x000000a6e2027210 */ /* 0x080fe40007ffe0ff */
[----:B------:R-:W-:Y:S01]  /*12300*/  IADD3 R40, PT, PT, R60, R166, RZ ;  /* 0x000000a63c287210 */ /* 0x000fe20007ffe0ff */
[C---:B-1----:R-:W-:Y:S02]  /*12310*/  HMMA.16816.F32.BF16 R4, R16.reuse, R20, RZ ;  /* 0x000000141004723c */ /* 0x042fe400000418ff */
[----:B------:R1:W-:Y:S04]  /*12320*/  LDSM.16.M88.4 R8, [R2] ;  /* 0x000000000208783b */ /* 0x0003e80000000200 */
[----:B------:R-:W2:Y:S04]  /*12330*/  LDSM.16.M88.4 R52, [R40+0x2000] ;  /* 0x002000002834783b */ /* 0x000ea80000000200 */
[----:B------:R3:W-:Y:S01]  /*12340*/  STL [R1+0x14], R3 ;  /* 0x0000140301007387 */ /* 0x0007e20000100800 */
[----:B------:R-:W-:Y:S03]  /*12350*/  HMMA.16816.F32.BF16 R28, R16, R22, RZ ;  /* 0x00000016101c723c */ /* 0x000fe600000418ff */
[----:B------:R-:W-:Y:S04]  /*12360*/  LDSM.16.M88.4 R72, [R40+0x2800] ;  /* 0x002800002848783b */ /* 0x000fe80000000200 */
[----:B------:R-:W-:Y:S02]  /*12370*/  LDSM.16.M88.4 R80, [R40+0x4000] ;  /* 0x004000002850783b */ /* 0x000fe40000000200 */
[----:B----4-:R-:W-:Y:S02]  /*12380*/  HMMA.16816.F32.BF16 R24, R12, R32, R4 ;  /* 0x000000200c18723c */ /* 0x010fe40000041804 */
[----:B------:R-:W4:Y:S01]  /*12390*/  LDL R106, [R1+0x4] ;  /* 0x00000400016a7983 */ /* 0x000f220000100800 */
[----:B-1----:R-:W-:-:S03]  /*123a0*/  IADD3 R2, PT, PT, R112, R2, RZ ;  /* 0x0000000270027210 */ /* 0x002fc60007ffe0ff */
[----:B------:R-:W4:Y:S04]  /*123b0*/  LDL R221, [R1+0x80] ;  /* 0x0000800001dd7983 */ /* 0x000f280000100800 */
[----:B------:R-:W-:Y:S01]  /*123c0*/  LDSM.16.M88.4 R4, [R2] ;  /* 0x000000000204783b */ /* 0x000fe20000000200 */
[----:B---3--:R-:W-:-:S05]  /*123d0*/  IADD3 R3, PT, PT, R112, R40, RZ ;  /* 0x0000002870037210 */ /* 0x008fca0007ffe0ff */
[----:B------:R-:W1:Y:S01]  /*123e0*/  LDSM.16.M88.4 R68, [R3+0x2000] ;  /* 0x002000000344783b */ /* 0x000e620000000200 */
[----:B------:R-:W-:Y:S08]  /*123f0*/  HMMA.16816.F32.BF16 R36, R16, R44, RZ ;  /* 0x0000002c1024723c */ /* 0x000ff000000418ff */
[----:B--2---:R-:W-:Y:S08]  /*12400*/  HMMA.16816.F32.BF16 R20, R8, R52, R24 ;  /* 0x000000340814723c */ /* 0x004ff00000041818 */
[----:B------:R-:W-:Y:S08]  /*12410*/  HMMA.16816.F32.BF16 R24, R12, R34, R28 ;  /* 0x000000220c18723c */ /* 0x000ff0000004181c */
[----:B------:R-:W-:Y:S08]  /*12420*/  HMMA.16816.F32.BF16 R28, R16, R46, RZ ;  /* 0x0000002e101c723c */ /* 0x000ff000000418ff */
[----:B------:R-:W-:Y:S08]  /*12430*/  HMMA.16816.F32.BF16 R48, R12, R56, R36 ;  /* 0x000000380c30723c */ /* 0x000ff00000041824 */
        /* <DEDUP_REMOVED lines=8> */
[----:B------:R-:W-:Y:S01]  /*124c0*/  HMMA.16816.F32.BF16 R20, R8, R72, R48 ;  /* 0x000000480814723c */ /* 0x000fe20000041830 */
[----:B------:R-:W-:Y:S07]  /*124d0*/  LDSM.16.M88.4 R48, [R41+0x3800] ;  /* 0x003800002930783b */ /* 0x000fee0000000200 */
[----:B------:R-:W-:Y:S08]  /*124e0*/  HMMA.16816.F32.BF16 R44, R12, R64, R24 ;  /* 0x000000400c2c723c */ /* 0x000ff00000041818 */
[----:B------:R-:W-:Y:S01]  /*124f0*/  HMMA.16816.F32.BF16 R24, R16, R78, RZ ;  /* 0x0000004e1018723c */ /* 0x000fe200000418ff */
[----:B------:R-:W3:Y:S01]  /*12500*/  LDSM.16.M88.4 R76, [R40+0x3000] ;  /* 0x00300000284c783b */ /* 0x000ee20000000200 */
[-C--:B-----5:R-:W-:Y:S01]  /*12510*/  FMUL.FTZ R2, R34, R0.reuse ;  /* 0x0000000022027220 */ /* 0x0a0fe20000410000 */
[-C--:B------:R-:W-:Y:S01]  /*12520*/  FMUL.FTZ R32, R32, R0.reuse ;  /* 0x0000000020207220 */ /* 0x080fe20000410000 */
[----:B------:R-:W-:-:S02]  /*12530*/  FMUL.FTZ R33, R33, R0 ;  /* 0x0000000021217220 */ /* 0x000fc40000410000 */
[----:B------:R5:W1:Y:S08]  /*12540*/  MUFU.TANH R214, R2 ;  /* 0x0000000200d67308 */ /* 0x000a700000002400 */
[----:B------:R-:W1:Y:S08]  /*12550*/  MUFU.TANH R85, R32 ;  /* 0x0000002000557308 */ /* 0x000e700000002400 */
[----:B------:R1:W1:Y:S01]  /*12560*/  MUFU.TANH R192, R33 ;  /* 0x0000002100c07308 */ /* 0x0002620000002400 */
[----:B-----5:R-:W-:-:S07]  /*12570*/  FMUL.FTZ R2, R35, R0 ;  /* 0x0000000023027220 */ /* 0x020fce0000410000 */
[----:B------:R5:W2:Y:S01]  /*12580*/  MUFU.TANH R213, R2 ;  /* 0x0000000200d57308 */ /* 0x000aa20000002400 */
[----:B-1----:R-:W-:Y:S08]  /*12590*/  HMMA.16816.F32.BF16 R32, R4, R52, R20 ;  /* 0x000000340420723c */ /* 0x002ff00000041814 */
[----:B------:R-:W-:Y:S01]  /*125a0*/  HMMA.16816.F32.BF16 R20, R8, R74, R36 ;  /* 0x0000004a0814723c */ /* 0x000fe20000041824 */
[-C--:B-----5:R-:W-:Y:S01]  /*125b0*/  FMUL.FTZ R2, R28, R0.reuse ;  /* 0x000000001c027220 */ /* 0x0a0fe20000410000 */
[----:B------:R-:W-:Y:S03]  /*125c0*/  LDSM.16.M88.4 R72, [R40+0x4800] ;  /* 0x004800002848783b */ /* 0x000fe60000000200 */
[----:B------:R1:W1:Y:S03]  /*125d0*/  MUFU.TANH R188, R2 ;  /* 0x0000000200bc7308 */ /* 0x0002660000002400 */
[----:B------:R-:W-:Y:S01]  /*125e0*/  HMMA.16816.F32.BF16 R36, R12, R66, R24 ;  /* 0x000000420c24723c */ /* 0x000fe20000041818 */
[----:B------:R-:W5:Y:S01]  /*125f0*/  LDSM.16.M88.4 R64, [R60+0x4000] ;  /* 0x004000003c40783b */ /* 0x000f620000000200 */
[----:B-1----:R-:W-:-:S04]  /*12600*/  FMUL.FTZ R2, R29, R0 ;  /* 0x000000001d027220 */ /* 0x002fc80000410000 */
[----:B------:R1:W1:Y:S02]  /*12610*/  MUFU.TANH R175, R2 ;  /* 0x0000000200af7308 */ /* 0x0002640000002400 */
[----:B--2---:R-:W-:Y:S01]  /*12620*/  HMMA.16816.F32.BF16 R24, R16, R68, RZ ;  /* 0x000000441018723c */ /* 0x004fe200000418ff */
[----:B-1----:R-:W-:-:S05]  /*12630*/  FMUL.FTZ R2, R30, R0 ;  /* 0x000000001e027220 */ /* 0x002fca0000410000 */
[----:B------:R1:W2:Y:S02]  /*12640*/  MUFU.TANH R212, R2 ;  /* 0x0000000200d47308 */ /* 0x0002a40000002400 */
[-C--:B-1----:R-:W-:Y:S02]  /*12650*/  FMUL.FTZ R2, R31, R0.reuse ;  /* 0x000000001f027220 */ /* 0x082fe40000410000 */
[----:B------:R-:W-:Y:S01]  /*12660*/  HMMA.16816.F32.BF16 R28, R4, R54, R20 ;  /* 0x00000036041c723c */ /* 0x000fe20000041814 */
[----:B------:R-:W-:Y:S03]  /*12670*/  LDSM.16.M88.4 R52, [R41+0x4000] ;  /* 0x004000002934783b */ /* 0x000fe60000000200 */
[----:B------:R1:W1:Y:S04]  /*12680*/  MUFU.TANH R210, R2 ;  /* 0x0000000200d27308 */ /* 0x0002680000002400 */
[----:B---3--:R-:W-:Y:S01]  /*12690*/  HMMA.16816.F32.BF16 R20, R8, R76, R44 ;  /* 0x0000004c0814723c */ /* 0x008fe2000004182c */
[----:B-1----:R-:W-:-:S04]  /*126a0*/  FMUL.FTZ R2, R32, R0 ;  /* 0x0000000020027220 */ /* 0x002fc80000410000 */
[----:B------:R1:W3:Y:S03]  /*126b0*/  MUFU.TANH R169, R2 ;  /* 0x0000000200a97308 */ /* 0x0002e60000002400 */
[----:B------:R-:W-:Y:S08]  /*126c0*/  HMMA.16816.F32.BF16 R44, R12, R48, R24 ;  /* 0x000000300c2c723c */ /* 0x000ff00000041818 */
[----:B------:R-:W-:Y:S01]  /*126d0*/  HMMA.16816.F32.BF16 R24, R16, R70, RZ ;  /* 0x000000461018723c */ /* 0x000fe200000418ff */
[----:B------:R-:W2:Y:S01]  /*126e0*/  LDSM.16.M88.4 R68, [R40+0x3800] ;  /* 0x003800002844783b */ /* 0x000ea20000000200 */
[----:B-1----:R-:W-:-:S04]  /*126f0*/  FMUL.FTZ R2, R33, R0 ;  /* 0x0000000021027220 */ /* 0x002fc80000410000 */
[----:B------:R1:W1:Y:S02]  /*12700*/  MUFU.TANH R167, R2 ;  /* 0x0000000200a77308 */ /* 0x0002640000002400 */
[----:B-1----:R-:W-:-:S06]  /*12710*/  FMUL.FTZ R2, R34, R0 ;  /* 0x0000000022027220 */ /* 0x002fcc0000410000 */
[----:B------:R1:W1:Y:S02]  /*12720*/  MUFU.TANH R206, R2 ;  /* 0x0000000200ce7308 */ /* 0x0002640000002400 */
[-C--:B-1----:R-:W-:Y:S02]  /*12730*/  FMUL.FTZ R2, R35, R0.reuse ;  /* 0x0000000023027220 */ /* 0x082fe40000410000 */
[----:B------:R-:W-:Y:S04]  /*12740*/  HMMA.16816.F32.BF16 R32, R4, R56, R20 ;  /* 0x000000380420723c */ /* 0x000fe80000041814 */
[----:B------:R1:W1:Y:S04]  /*12750*/  MUFU.TANH R205, R2 ;  /* 0x0000000200cd7308 */ /* 0x0002680000002400 */
[----:B------:R-:W-:Y:S01]  /*12760*/  HMMA.16816.F32.BF16 R20, R8, R78, R36 ;  /* 0x0000004e0814723c */ /* 0x000fe20000041824 */
[----:B------:R-:W-:Y:S01]  /*12770*/  LDSM.16.M88.4 R76, [R60+0x5000] ;  /* 0x005000003c4c783b */ /* 0x000fe20000000200 */
[----:B-1----:R-:W-:-:S04]  /*12780*/  FMUL.FTZ R2, R28, R0 ;  /* 0x000000001c027220 */ /* 0x002fc80000410000 */
[----:B------:R1:W1:Y:S02]  /*12790*/  MUFU.TANH R165, R2 ;  /* 0x0000000200a57308 */ /* 0x0002640000002400 */
[----:B------:R-:W-:Y:S01]  /*127a0*/  HMMA.16816.F32.BF16 R36, R12, R50, R24 ;  /* 0x000000320c24723c */ /* 0x000fe20000041818 */
[----:B------:R-:W4:Y:S01]  /*127b0*/  LDSM.16.M88.4 R48, [R3+0x3800] ;  /* 0x003800000330783b */ /* 0x000f220000000200 */
[----:B-1----:R-:W-:-:S04]  /*127c0*/  FMUL.FTZ R2, R29, R0 ;  /* 0x000000001d027220 */ /* 0x002fc80000410000 */
[----:B------:R1:W1:Y:S02]  /*127d0*/  MUFU.TANH R104, R2 ;  /* 0x0000000200687308 */ /* 0x0002640000002400 */
[----:B-----5:R-:W-:Y:S01]  /*127e0*/  HMMA.16816.F32.BF16 R24, R16, R64, RZ ;  /* 0x000000401018723c */ /* 0x020fe200000418ff */
[----:B-1----:R-:W-:-:S05]  /*127f0*/  FMUL.FTZ R2, R30, R0 ;  /* 0x000000001e027220 */ /* 0x002fca0000410000 */
[----:B------:R1:W1:Y:S02]  /*12800*/  MUFU.TANH R204, R2 ;  /* 0x0000000200cc7308 */ /* 0x0002640000002400 */
[-C--:B-1----:R-:W-:Y:S02]  /*12810*/  FMUL.FTZ R2, R31, R0.reuse ;  /* 0x000000001f027220 */ /* 0x082fe40000410000 */
[----:B------:R-:W-:Y:S01]  /*12820*/  HMMA.16816.F32.BF16 R28, R4, R58, R20 ;  /* 0x0000003a041c723c */ /* 0x000fe20000041814 */
[----:B------:R-:W1:Y:S03]  /*12830*/  LDSM.16.M88.4 R56, [R60+0x4800] ;  /* 0x004800003c38783b */ /* 0x000e660000000200 */
[----:B------:R5:W1:Y:S04]  /*12840*/  MUFU.TANH R203, R2 ;  /* 0x0000000200cb7308 */ /* 0x000a680000002400 */
[----:B--2---:R-:W-:Y:S08]  /*12850*/  HMMA.16816.F32.BF16 R20, R8, R68, R44 ;  /* 0x000000440814723c */ /* 0x004ff0000004182c */
[----:B------:R-:W-:Y:S01]  /*12860*/  HMMA.16816.F32.BF16 R44, R12, R52, R24 ;  /* 0x000000340c2c723c */ /* 0x000fe20000041818 */
[----:B-----5:R-:W-:-:S07]  /*12870*/  FMUL.FTZ R2, R32, R0 ;  /* 0x0000000020027220 */ /* 0x020fce0000410000 */
[----:B------:R-:W-:Y:S01]  /*12880*/  HMMA.16816.F32.BF16 R24, R16, R66, RZ ;  /* 0x000000421018723c */ /* 0x000fe200000418ff */
[----:B------:R-:W2:Y:S01]  /*12890*/  LDSM.16.M88.4 R64, [R41+0x4800] ;  /* 0x004800002940783b */ /* 0x000ea20000000200 */
[----:B------:R5:W1:Y:S02]  /*128a0*/  MUFU.TANH R86, R2 ;  /* 0x0000000200567308 */ /* 0x000a640000002400 */
[----:B-----5:R-:W-:-:S06]  /*128b0*/  FMUL.FTZ R2, R33, R0 ;  /* 0x0000000021027220 */ /* 0x020fcc0000410000 */
[----:B------:R5:W1:Y:S02]  /*128c0*/  MUFU.TANH R92, R2 ;  /* 0x00000002005c7308 */ /* 0x000a640000002400 */
[----:B-----5:R-:W-:-:S06]  /*128d0*/  FMUL.FTZ R2, R34, R0 ;  /* 0x0000000022027220 */ /* 0x020fcc0000410000 */
[----:B------:R5:W1:Y:S02]  /*128e0*/  MUFU.TANH R199, R2 ;  /* 0x0000000200c77308 */ /* 0x000a640000002400 */
[-C--:B-----5:R-:W-:Y:S02]  /*128f0*/  FMUL.FTZ R2, R35, R0.reuse ;  /* 0x0000000023027220 */ /* 0x0a0fe40000410000 */
[----:B----4-:R-:W-:Y:S04]  /*12900*/  HMMA.16816.F32.BF16 R32, R4, R48, R20 ;  /* 0x000000300420723c */ /* 0x010fe80000041814 */
[----:B------:R4:W1:Y:S04]  /*12910*/  MUFU.TANH R198, R2 ;  /* 0x0000000200c67308 */ /* 0x0008680000002400 */
[----:B------:R-:W-:Y:S01]  /*12920*/  HMMA.16816.F32.BF16 R20, R8, R70, R36 ;  /* 0x000000460814723c */ /* 0x000fe20000041824 */
[----:B------:R-:W-:Y:S07]  /*12930*/  LDSM.16.M88.4 R68, [R60+0x5800] ;  /* 0x005800003c44783b */ /* 0x000fee0000000200 */
[----:B------:R-:W-:Y:S01]  /*12940*/  HMMA.16816.F32.BF16 R36, R12, R54, R24 ;  /* 0x000000360c24723c */ /* 0x000fe20000041818 */
[----:B------:R-:W5:Y:S01]  /*12950*/  LDSM.16.M88.4 R52, [R3+0x4000] ;  /* 0x004000000334783b */ /* 0x000f620000000200 */
[----:B----4-:R-:W-:-:S06]  /*12960*/  FMUL.FTZ R2, R28, R0 ;  /* 0x000000001c027220 */ /* 0x010fcc0000410000 */
[----:B-1----:R-:W-:Y:S01]  /*12970*/  HMMA.16816.F32.BF16 R24, R16, R56, RZ ;  /* 0x000000381018723c */ /* 0x002fe200000418ff */
[----:B------:R1:W4:Y:S02]  /*12980*/  MUFU.TANH R91, R2 ;  /* 0x00000002005b7308 */ /* 0x0003240000002400 */
[----:B-1----:R-:W-:-:S06]  /*12990*/  FMUL.FTZ R2, R29, R0 ;  /* 0x000000001d027220 */ /* 0x002fcc0000410000 */
[----:B------:R1:W1:Y:S02]  /*129a0*/  MUFU.TANH R96, R2 ;  /* 0x0000000200607308 */ /* 0x0002640000002400 */
[----:B-1----:R-:W-:-:S06]  /*129b0*/  FMUL.FTZ R2, R30, R0 ;  /* 0x000000001e027220 */ /* 0x002fcc0000410000 */
[----:B------:R1:W1:Y:S02]  /*129c0*/  MUFU.TANH R197, R2 ;  /* 0x0000000200c57308 */ /* 0x0002640000002400 */
[-C--:B-1----:R-:W-:Y:S02]  /*129d0*/  FMUL.FTZ R2, R31, R0.reuse ;  /* 0x000000001f027220 */ /* 0x082fe40000410000 */
[----:B------:R-:W-:Y:S01]  /*129e0*/  HMMA.16816.F32.BF16 R28, R4, R50, R20 ;  /* 0x00000032041c723c */ /* 0x000fe20000041814 */
[----:B------:R-:W-:Y:S03]  /*129f0*/  LDSM.16.M88.4 R48, [R3+0x4800] ;  /* 0x004800000330783b */ /* 0x000fe60000000200 */
[----:B------:R1:W1:Y:S04]  /*12a00*/  MUFU.TANH R195, R2 ;  /* 0x0000000200c37308 */ /* 0x0002680000002400 */
[----:B------:R-:W-:Y:S08]  /*12a10*/  HMMA.16816.F32.BF16 R20, R8, R80, R44 ;  /* 0x000000500814723c */ /* 0x000ff0000004182c */
[----:B--2---:R-:W-:Y:S01]  /*12a20*/  HMMA.16816.F32.BF16 R44, R12, R64, R24 ;  /* 0x000000400c2c723c */ /* 0x004fe20000041818 */
[----:B-1----:R-:W-:-:S07]  /*12a30*/  FMUL.FTZ R2, R32, R0 ;  /* 0x0000000020027220 */ /* 0x002fce0000410000 */
[----:B------:R-:W-:Y:S01]  /*12a40*/  HMMA.16816.F32.BF16 R24, R16, R58, RZ ;  /* 0x0000003a1018723c */ /* 0x000fe200000418ff */
[----:B------:R-:W1:Y:S01]  /*12a50*/  LDSM.16.M88.4 R56, [R41+0x5000] ;  /* 0x005000002938783b */ /* 0x000e620000000200 */
[----:B------:R2:W1:Y:S02]  /*12a60*/  MUFU.TANH R94, R2 ;  /* 0x00000002005e7308 */ /* 0x0004640000002400 */
[----:B--2---:R-:W-:-:S06]  /*12a70*/  FMUL.FTZ R2, R33, R0 ;  /* 0x0000000021027220 */ /* 0x004fcc0000410000 */
[----:B------:R2:W1:Y:S02]  /*12a80*/  MUFU.TANH R100, R2 ;  /* 0x0000000200647308 */ /* 0x0004640000002400 */
[----:B--2---:R-:W-:-:S06]  /*12a90*/  FMUL.FTZ R2, R34, R0 ;  /* 0x0000000022027220 */ /* 0x004fcc0000410000 */
[----:B------:R2:W1:Y:S02]  /*12aa0*/  MUFU.TANH R194, R2 ;  /* 0x0000000200c27308 */ /* 0x0004640000002400 */
[-C--:B--2---:R-:W-:Y:S02]  /*12ab0*/  FMUL.FTZ R2, R35, R0.reuse ;  /* 0x0000000023027220 */ /* 0x084fe40000410000 */
[----:B-----5:R-:W-:Y:S04]  /*12ac0*/  HMMA.16816.F32.BF16 R32, R4, R52, R20 ;  /* 0x000000340420723c */ /* 0x020fe80000041814 */
[----:B------:R2:W1:Y:S04]  /*12ad0*/  MUFU.TANH R193, R2 ;  /* 0x0000000200c17308 */ /* 0x0004680000002400 */
[----:B------:R-:W-:Y:S01]  /*12ae0*/  HMMA.16816.F32.BF16 R20, R8, R82, R36 ;  /* 0x000000520814723c */ /* 0x000fe20000041824 */
[----:B------:R-:W5:Y:S07]  /*12af0*/  LDSM.16.M88.4 R80, [R40+0x5000] ;  /* 0x005000002850783b */ /* 0x000f6e0000000200 */
[----:B------:R-:W-:Y:S01]  /*12b00*/  HMMA.16816.F32.BF16 R36, R12, R66, R24 ;  /* 0x000000420c24723c */ /* 0x000fe20000041818 */
[----:B------:R-:W3:Y:S01]  /*12b10*/  LDSM.16.M88.4 R64, [R41+0x5800] ;  /* 0x005800002940783b */ /* 0x000ee20000000200 */
[----:B--2---:R-:W-:-:S06]  /*12b20*/  FMUL.FTZ R2, R28, R0 ;  /* 0x000000001c027220 */ /* 0x004fcc0000410000 */
[----:B------:R-:W-:Y:S01]  /*12b30*/  HMMA.16816.F32.BF16 R24, R16, R76, RZ ;  /* 0x0000004c1018723c */ /* 0x000fe200000418ff */
[----:B------:R2:W1:Y:S02]  /*12b40*/  MUFU.TANH R98, R2 ;  /* 0x0000000200627308 */ /* 0x0004640000002400 */
[----:B--2---:R-:W-:-:S06]  /*12b50*/  FMUL.FTZ R2, R29, R0 ;  /* 0x000000001d027220 */ /* 0x004fcc0000410000 */
[----:B------:R2:W1:Y:S02]  /*12b60*/  MUFU.TANH R43, R2 ;  /* 0x00000002002b7308 */ /* 0x0004640000002400 */
[----:B--2---:R-:W-:-:S06]  /*12b70*/  FMUL.FTZ R2, R30, R0 ;  /* 0x000000001e027220 */ /* 0x004fcc0000410000 */
[----:B------:R2:W1:Y:S02]  /*12b80*/  MUFU.TANH R191, R2 ;  /* 0x0000000200bf7308 */ /* 0x0004640000002400 */
[-C--:B--2---:R-:W-:Y:S02]  /*12b90*/  FMUL.FTZ R2, R31, R0.reuse ;  /* 0x000000001f027220 */ /* 0x084fe40000410000 */
[----:B------:R-:W-:Y:S01]  /*12ba0*/  HMMA.16816.F32.BF16 R28, R4, R54, R20 ;  /* 0x00000036041c723c */ /* 0x000fe20000041814 */
[----:B------:R-:W2:Y:S03]  /*12bb0*/  LDSM.16.M88.4 R52, [R3+0x5000] ;  /* 0x005000000334783b */ /* 0x000ea60000000200 */
[----:B------:R4:W2:Y:S04]  /*12bc0*/  MUFU.TANH R190, R2 ;  /* 0x0000000200be7308 */ /* 0x0008a80000002400 */
[----:B------:R-:W-:Y:S08]  /*12bd0*/  HMMA.16816.F32.BF16 R20, R8, R72, R44 ;  /* 0x000000480814723c */ /* 0x000ff0000004182c */
[----:B-1----:R-:W-:Y:S01]  /*12be0*/  HMMA.16816.F32.BF16 R44, R12, R56, R24 ;  /* 0x000000380c2c723c */ /* 0x002fe20000041818 */
[----:B----4-:R-:W-:-:S07]  /*12bf0*/  FMUL.FTZ R2, R32, R0 ;  /* 0x0000000020027220 */ /* 0x010fce0000410000 */
[----:B------:R-:W-:Y:S01]  /*12c00*/  HMMA.16816.F32.BF16 R24, R16, R78, RZ ;  /* 0x0000004e1018723c */ /* 0x000fe200000418ff */
[----:B------:R1:W4:Y:S01]  /*12c10*/  MUFU.TANH R102, R2 ;  /* 0x0000000200667308 */ /* 0x0003220000002400 */
[----:B------:R-:W4:Y:S01]  /*12c20*/  LDSM.16.M88.4 R76, [R60+0x6000] ;  /* 0x006000003c4c783b */ /* 0x000f220000000200 */
[----:B-1----:R-:W-:-:S06]  /*12c30*/  FMUL.FTZ R2, R33, R0 ;  /* 0x0000000021027220 */ /* 0x002fcc0000410000 */
[----:B------:R1:W1:Y:S02]  /*12c40*/  MUFU.TANH R109, R2 ;  /* 0x00000002006d7308 */ /* 0x0002640000002400 */
[----:B-1----:R-:W-:-:S06]  /*12c50*/  FMUL.FTZ R2, R34, R0 ;  /* 0x0000000022027220 */ /* 0x002fcc0000410000 */
[----:B------:R1:W1:Y:S02]  /*12c60*/  MUFU.TANH R189, R2 ;  /* 0x0000000200bd7308 */ /* 0x0002640000002400 */
[-C--:B-1----:R-:W-:Y:S02]  /*12c70*/  FMUL.FTZ R2, R35, R0.reuse ;  /* 0x0000000023027220 */ /* 0x082fe40000410000 */
[----:B------:R-:W-:Y:S04]  /*12c80*/  HMMA.16816.F32.BF16 R32, R4, R48, R20 ;  /* 0x000000300420723c */ /* 0x000fe80000041814 */
[----:B------:R1:W1:Y:S04]  /*12c90*/  MUFU.TANH R187, R2 ;  /* 0x0000000200bb7308 */ /* 0x0002680000002400 */
[----:B------:R-:W-:Y:S01]  /*12ca0*/  HMMA.16816.F32.BF16 R20, R8, R74, R36 ;  /* 0x0000004a0814723c */ /* 0x000fe20000041824 */
[----:B------:R-:W4:Y:S07]  /*12cb0*/  LDSM.16.M88.4 R72, [R40+0x5800] ;  /* 0x005800002848783b */ /* 0x000f2e0000000200 */
[----:B------:R-:W-:Y:S01]  /*12cc0*/  HMMA.16816.F32.BF16 R36, R12, R58, R24 ;  /* 0x0000003a0c24723c */ /* 0x000fe20000041818 */
[----:B------:R-:W4:Y:S01]  /*12cd0*/  LDSM.16.M88.4 R56, [R41+0x6000] ;  /* 0x006000002938783b */ /* 0x000f220000000200 */
[----:B-1----:R-:W-:-:S06]  /*12ce0*/  FMUL.FTZ R2, R28, R0 ;  /* 0x000000001c027220 */ /* 0x002fcc0000410000 */
[----:B------:R-:W-:Y:S01]  /*12cf0*/  HMMA.16816.F32.BF16 R24, R16, R68, RZ ;  /* 0x000000441018723c */ /* 0x000fe200000418ff */
[----:B------:R1:W1:Y:S02]  /*12d00*/  MUFU.TANH R107, R2 ;  /* 0x00000002006b7308 */ /* 0x0002640000002400 */
[----:B-1----:R-:W-:-:S06]  /*12d10*/  FMUL.FTZ R2, R29, R0 ;  /* 0x000000001d027220 */ /* 0x002fcc0000410000 */
[----:B------:R1:W1:Y:S02]  /*12d20*/  MUFU.TANH R113, R2 ;  /* 0x0000000200717308 */ /* 0x0002640000002400 */
[----:B-1----:R-:W-:-:S06]  /*12d30*/  FMUL.FTZ R2, R30, R0 ;  /* 0x000000001e027220 */ /* 0x002fcc0000410000 */
[----:B------:R1:W1:Y:S02]  /*12d40*/  MUFU.TANH R186, R2 ;  /* 0x0000000200ba7308 */ /* 0x0002640000002400 */
[-C--:B-1----:R-:W-:Y:S02]  /*12d50*/  FMUL.FTZ R2, R31, R0.reuse ;  /* 0x000000001f027220 */ /* 0x082fe40000410000 */
[----:B------:R-:W-:Y:S01]  /*12d60*/  HMMA.16816.F32.BF16 R28, R4, R50, R20 ;  /* 0x00000032041c723c */ /* 0x000fe20000041814 */
[----:B------:R-:W1:Y:S03]  /*12d70*/  LDSM.16.M88.4 R48, [R3+0x5800] ;  /* 0x005800000330783b */ /* 0x000e660000000200 */
[----:B------:R2:W1:Y:S04]  /*12d80*/  MUFU.TANH R185, R2 ;  /* 0x0000000200b97308 */ /* 0x0004680000002400 */
[----:B-----5:R-:W-:Y:S08]  /*12d90*/  HMMA.16816.F32.BF16 R20, R8, R80, R44 ;  /* 0x000000500814723c */ /* 0x020ff0000004182c */
[----:B---3--:R-:W-:Y:S01]  /*12da0*/  HMMA.16816.F32.BF16 R44, R12, R64, R24 ;  /* 0x000000400c2c723c */ /* 0x008fe20000041818 */
[----:B--2---:R-:W-:-:S07]  /*12db0*/  FMUL.FTZ R2, R32, R0 ;  /* 0x0000000020027220 */ /* 0x004fce0000410000 */
[----:B------:R-:W-:Y:S01]  /*12dc0*/  HMMA.16816.F32.BF16 R24, R16, R70, RZ ;  /* 0x000000461018723c */ /* 0x000fe200000418ff */
[----:B------:R2:W3:Y:S01]  /*12dd0*/  MUFU.TANH R111, R2 ;  /* 0x00000002006f7308 */ /* 0x0004e20000002400 */
[----:B------:R-:W5:Y:S01]  /*12de0*/  LDSM.16.M88.4 R68, [R60+0x6800] ;  /* 0x006800003c44783b */ /* 0x000f620000000200 */
[----:B--2---:R-:W-:-:S06]  /*12df0*/  FMUL.FTZ R2, R33, R0 ;  /* 0x0000000021027220 */ /* 0x004fcc0000410000 */
[----:B------:R2:W1:Y:S02]  /*12e00*/  MUFU.TANH R116, R2 ;  /* 0x0000000200747308 */ /* 0x0004640000002400 */
[----:B--2---:R-:W-:-:S06]  /*12e10*/  FMUL.FTZ R2, R34, R0 ;  /* 0x0000000022027220 */ /* 0x004fcc0000410000 */
[----:B------:R2:W1:Y:S02]  /*12e20*/  MUFU.TANH R184, R2 ;  /* 0x0000000200b87308 */ /* 0x0004640000002400 */
[-C--:B--2---:R-:W-:Y:S02]  /*12e30*/  FMUL.FTZ R2, R35, R0.reuse ;  /* 0x0000000023027220 */ /* 0x084fe40000410000 */
[----:B------:R-:W-:Y:S04]  /*12e40*/  HMMA.16816.F32.BF16 R32, R4, R52, R20 ;  /* 0x000000340420723c */ /* 0x000fe80000041814 */
[----:B------:R2:W1:Y:S04]  /*12e50*/  MUFU.TANH R183, R2 ;  /* 0x0000000200b77308 */ /* 0x0004680000002400 */
[----:B------:R-:W-:Y:S01]  /*12e60*/  HMMA.16816.F32.BF16 R20, R8, R82, R36 ;  /* 0x000000520814723c */ /* 0x000fe20000041824 */
[----:B------:R-:W3:Y:S07]  /*12e70*/  LDSM.16.M88.4 R80, [R40+0x6000] ;  /* 0x006000002850783b */ /* 0x000eee0000000200 */
[----:B------:R-:W-:Y:S01]  /*12e80*/  HMMA.16816.F32.BF16 R36, R12, R66, R24 ;  /* 0x000000420c24723c */ /* 0x000fe20000041818 */
[----:B------:R-:W3:Y:S01]  /*12e90*/  LDSM.16.M88.4 R64, [R41+0x6800] ;  /* 0x006800002940783b */ /* 0x000ee20000000200 */
[----:B--2---:R-:W-:-:S06]  /*12ea0*/  FMUL.FTZ R2, R28, R0 ;  /* 0x000000001c027220 */ /* 0x004fcc0000410000 */
[----:B----4-:R-:W-:Y:S01]  /*12eb0*/  HMMA.16816.F32.BF16 R24, R16, R76, RZ ;  /* 0x0000004c1018723c */ /* 0x010fe200000418ff */
[----:B------:R2:W4:Y:S02]  /*12ec0*/  MUFU.TANH R115, R2 ;  /* 0x0000000200737308 */ /* 0x0005240000002400 */
[----:B--2---:R-:W-:-:S06]  /*12ed0*/  FMUL.FTZ R2, R29, R0 ;  /* 0x000000001d027220 */ /* 0x004fcc0000410000 */
[----:B------:R2:W1:Y:S02]  /*12ee0*/  MUFU.TANH R121, R2 ;  /* 0x0000000200797308 */ /* 0x0004640000002400 */
[----:B--2---:R-:W-:-:S06]  /*12ef0*/  FMUL.FTZ R2, R30, R0 ;  /* 0x000000001e027220 */ /* 0x004fcc0000410000 */
[----:B------:R2:W1:Y:S02]  /*12f00*/  MUFU.TANH R182, R2 ;  /* 0x0000000200b67308 */ /* 0x0004640000002400 */
[-C--:B--2---:R-:W-:Y:S02]  /*12f10*/  FMUL.FTZ R2, R31, R0.reuse ;  /* 0x000000001f027220 */ /* 0x084fe40000410000 */
[----:B------:R-:W-:Y:S01]  /*12f20*/  HMMA.16816.F32.BF16 R28, R4, R54, R20 ;  /* 0x00000036041c723c */ /* 0x000fe20000041814 */
[----:B------:R-:W2:Y:S03]  /*12f30*/  LDSM.16.M88.4 R52, [R3+0x6000] ;  /* 0x006000000334783b */ /* 0x000ea60000000200 */
[----:B------:R5:W1:Y:S04]  /*12f40*/  MUFU.TANH R181, R2 ;  /* 0x0000000200b57308 */ /* 0x000a680000002400 */
[----:B------:R-:W-:Y:S08]  /*12f50*/  HMMA.16816.F32.BF16 R20, R8, R72, R44 ;  /* 0x000000480814723c */ /* 0x000ff0000004182c */
[----:B------:R-:W-:Y:S01]  /*12f60*/  HMMA.16816.F32.BF16 R44, R12, R56, R24 ;  /* 0x000000380c2c723c */ /* 0x000fe20000041818 */
[----:B-----5:R-:W-:-:S07]  /*12f70*/  FMUL.FTZ R2, R32, R0 ;  /* 0x0000000020027220 */ /* 0x020fce0000410000 */
[----:B------:R-:W-:Y:S01]  /*12f80*/  HMMA.16816.F32.BF16 R24, R16, R78, RZ ;  /* 0x0000004e1018723c */ /* 0x000fe200000418ff */
[----:B------:R5:W1:Y:S01]  /*12f90*/  MUFU.TANH R118, R2 ;  /* 0x0000000200767308 */ /* 0x000a620000002400 */
[----:B------:R-:W4:Y:S01]  /*12fa0*/  LDSM.16.M88.4 R76, [R60+0x7000] ;  /* 0x007000003c4c783b */ /* 0x000f220000000200 */
[----:B-----5:R-:W-:-:S06]  /*12fb0*/  FMUL.FTZ R2, R33, R0 ;  /* 0x0000000021027220 */ /* 0x020fcc0000410000 */
[----:B------:R5:W1:Y:S02]  /*12fc0*/  MUFU.TANH R124, R2 ;  /* 0x00000002007c7308 */ /* 0x000a640000002400 */
[----:B-----5:R-:W-:-:S06]  /*12fd0*/  FMUL.FTZ R2, R34, R0 ;  /* 0x0000000022027220 */ /* 0x020fcc0000410000 */
[----:B------:R5:W1:Y:S02]  /*12fe0*/  MUFU.TANH R180, R2 ;  /* 0x0000000200b47308 */ /* 0x000a640000002400 */
[-C--:B-----5:R-:W-:Y:S02]  /*12ff0*/  FMUL.FTZ R2, R35, R0.reuse ;  /* 0x0000000023027220 */ /* 0x0a0fe40000410000 */
[----:B-1----:R-:W-:Y:S04]  /*13000*/  HMMA.16816.F32.BF16 R32, R4, R48, R20 ;  /* 0x000000300420723c */ /* 0x002fe80000041814 */
[----:B------:R1:W1:Y:S04]  /*13010*/  MUFU.TANH R179, R2 ;  /* 0x0000000200b37308 */ /* 0x0002680000002400 */
[----:B------:R-:W-:Y:S01]  /*13020*/  HMMA.16816.F32.BF16 R20, R8, R74, R36 ;  /* 0x0000004a0814723c */ /* 0x000fe20000041824 */
[----:B------:R-:W5:Y:S07]  /*13030*/  LDSM.16.M88.4 R72, [R40+0x6800] ;  /* 0x006800002848783b */ /* 0x000f6e0000000200 */
[----:B------:R-:W-:Y:S01]  /*13040*/  HMMA.16816.F32.BF16 R36, R12, R58, R24 ;  /* 0x0000003a0c24723c */ /* 0x000fe20000041818 */
[----:B------:R-:W5:Y:S01]  /*13050*/  LDSM.16.M88.4 R56, [R41+0x7000] ;  /* 0x007000002938783b */ /* 0x000f620000000200 */
        /* <DEDUP_REMOVED lines=11> */
[----:B---3--:R-:W-:Y:S08]  /*13110*/  HMMA.16816.F32.BF16 R20, R8, R80, R44 ;  /* 0x000000500814723c */ /* 0x008ff0000004182c */
[----:B------:R-:W-:Y:S01]  /*13120*/  HMMA.16816.F32.BF16 R44, R12, R64, R24 ;  /* 0x000000400c2c723c */ /* 0x000fe20000041818 */
[----:B--2---:R-:W-:-:S07]  /*13130*/  FMUL.FTZ R2, R32, R0 ;  /* 0x0000000020027220 */ /* 0x004fce0000410000 */
[----:B------:R-:W-:Y:S01]  /*13140*/  HMMA.16816.F32.BF16 R24, R16, R70, RZ ;  /* 0x000000461018723c */ /* 0x000fe200000418ff */
[----:B------:R2:W3:Y:S01]  /*13150*/  MUFU.TANH R126, R2 ;  /* 0x00000002007e7308 */ /* 0x0004e20000002400 */
[----:B------:R-:W3:Y:S01]  /*13160*/  LDSM.16.M88.4 R68, [R60+0x7800] ;  /* 0x007800003c44783b */ /* 0x000ee20000000200 */
        /* <DEDUP_REMOVED lines=8> */
[----:B------:R-:W-:Y:S07]  /*131f0*/  LDSM.16.M88.4 R80, [R40+0x8000] ;  /* 0x008000002850783b */ /* 0x000fee0000000200 */
[----:B------:R-:W-:Y:S01]  /*13200*/  HMMA.16816.F32.BF16 R36, R12, R66, R24 ;  /* 0x000000420c24723c */ /* 0x000fe20000041818 */
[----:B------:R-:W-:Y:S01]  /*13210*/  LDSM.16.M88.4 R64, [R41+0x7800] ;  /* 0x007800002940783b */ /* 0x000fe20000000200 */
        /* <DEDUP_REMOVED lines=9> */
[----:B------:R-:W-:Y:S03]  /*132b0*/  LDSM.16.M88.4 R52, [R3+0x7000] ;  /* 0x007000000334783b */ /* 0x000fe60000000200 */
[----:B------:R2:W1:Y:S04]  /*132c0*/  MUFU.TANH R152, R2 ;  /* 0x0000000200987308 */ /* 0x0004680000002400 */
[----:B-----5:R-:W-:Y:S08]  /*132d0*/  HMMA.16816.F32.BF16 R20, R8, R72, R44 ;  /* 0x000000480814723c */ /* 0x020ff0000004182c */
[----:B------:R-:W-:Y:S01]  /*132e0*/  HMMA.16816.F32.BF16 R44, R12, R56, R24 ;  /* 0x000000380c2c723c */ /* 0x000fe20000041818 */
[----:B--2---:R-:W-:-:S07]  /*132f0*/  FMUL.FTZ R2, R32, R0 ;  /* 0x0000000020027220 */ /* 0x004fce0000410000 */
        /* <DEDUP_REMOVED lines=13> */
[----:B------:R-:W-:Y:S01]  /*133d0*/  LDSM.16.M88.4 R56, [R41+0x8000] ;  /* 0x008000002938783b */ /* 0x000fe20000000200 */
[----:B-1----:R-:W-:-:S06]  /*133e0*/  FMUL.FTZ R2, R28, R0 ;  /* 0x000000001c027220 */ /* 0x002fcc0000410000 */
[----:B---3--:R-:W-:Y:S01]  /*133f0*/  HMMA.16816.F32.BF16 R24, R16, R68, RZ ;  /* 0x000000441018723c */ /* 0x008fe200000418ff */
[----:B------:R1:W3:Y:S02]  /*13400*/  MUFU.TANH R125, R2 ;  /* 0x00000002007d7308 */ /* 0x0002e40000002400 */
        /* <DEDUP_REMOVED lines=8> */
[----:B--2---:R-:W-:Y:S08]  /*13490*/  HMMA.16816.F32.BF16 R20, R8, R76, R44 ;  /* 0x0000004c0814723c */ /* 0x004ff0000004182c */
[----:B------:R-:W-:Y:S01]  /*134a0*/  HMMA.16816.F32.BF16 R44, R12, R64, R24 ;  /* 0x000000400c2c723c */ /* 0x000fe20000041818 */
        /* <DEDUP_REMOVED lines=14> */
[----:B------:R-:W4:Y:S01]  /*13590*/  LDSM.16.M88.4 R64, [R60+0x8800] ;  /* 0x008800003c40783b */ /* 0x000f220000000200 */
[----:B--2---:R-:W-:-:S06]  /*135a0*/  FMUL.FTZ R2, R28, R0 ;  /* 0x000000001c027220 */ /* 0x004fcc0000410000 */
[----:B-----5:R-:W-:Y:S01]  /*135b0*/  HMMA.16816.F32.BF16 R24, R16, R72, RZ ;  /* 0x000000481018723c */ /* 0x020fe200000418ff */
[----:B------:R2:W1:Y:S02]  /*135c0*/  MUFU.TANH R117, R2 ;  /* 0x0000000200757308 */ /* 0x0004640000002400 */
[----:B--2---:R-:W-:-:S06]  /*135d0*/  FMUL.FTZ R2, R29, R0 ;  /* 0x000000001d027220 */ /* 0x004fcc0000410000 */
[----:B------:R2:W1:Y:S02]  /*135e0*/  MUFU.TANH R114, R2 ;  /* 0x0000000200727308 */ /* 0x0004640000002400 */
[----:B--2---:R-:W-:-:S06]  /*135f0*/  FMUL.FTZ R2, R30, R0 ;  /* 0x000000001e027220 */ /* 0x004fcc0000410000 */
[----:B------:R2:W1:Y:S02]  /*13600*/  MUFU.TANH R156, R2 ;  /* 0x00000002009c7308 */ /* 0x0004640000002400 */
[-C--:B--2---:R-:W-:Y:S02]  /*13610*/  FMUL.FTZ R2, R31, R0.reuse ;  /* 0x000000001f027220 */ /* 0x084fe40000410000 */
[----:B------:R-:W-:Y:S01]  /*13620*/  HMMA.16816.F32.BF16 R28, R4, R54, R20 ;  /* 0x00000036041c723c */ /* 0x000fe20000041814 */
[----:B------:R-:W-:Y:S03]  /*13630*/  LDSM.16.M88.4 R52, [R60+0x9000] ;  /* 0x009000003c34783b */ /* 0x000fe60000000200 */
[----:B------:R2:W2:Y:S04]  /*13640*/  MUFU.TANH R168, R2 ;  /* 0x0000000200a87308 */ /* 0x0004a80000002400 */
[----:B-1----:R-:W-:Y:S08]  /*13650*/  HMMA.16816.F32.BF16 R20, R8, R68, R44 ;  /* 0x000000440814723c */ /* 0x002ff0000004182c */
[----:B------:R-:W-:Y:S01]  /*13660*/  HMMA.16816.F32.BF16 R44, R12, R56, R24 ;  /* 0x000000380c2c723c */ /* 0x000fe20000041818 */
[----:B--2---:R-:W-:-:S07]  /*13670*/  FMUL.FTZ R2, R32, R0 ;  /* 0x0000000020027220 */ /* 0x004fce0000410000 */
[----:B------:R-:W-:Y:S01]  /*13680*/  HMMA.16816.F32.BF16 R24, R16, R74, RZ ;  /* 0x0000004a1018723c */ /* 0x000fe200000418ff */
[----:B------:R1:W2:Y:S01]  /*13690*/  MUFU.TANH R110, R2 ;  /* 0x00000002006e7308 */ /* 0x0002a20000002400 */
[----:B------:R-:W-:Y:S01]  /*136a0*/  LDSM.16.M88.4 R72, [R40+0x8800] ;  /* 0x008800002848783b */ /* 0x000fe20000000200 */
        /* <DEDUP_REMOVED lines=8> */
[----:B------:R-:W-:Y:S07]  /*13730*/  LDSM.16.M88.4 R68, [R3+0x8800] ;  /* 0x008800000344783b */ /* 0x000fee0000000200 */
[----:B------:R-:W-:Y:S01]  /*13740*/  HMMA.16816.F32.BF16 R36, R12, R58, R24 ;  /* 0x0000003a0c24723c */ /* 0x000fe20000041818 */
[----:B------:R-:W5:Y:S01]  /*13750*/  LDSM.16.M88.4 R56, [R3+0x8000] ;  /* 0x008000000338783b */ /* 0x000f620000000200 */
[----:B-1----:R-:W-:-:S04]  /*13760*/  FMUL.FTZ R2, R28, R0 ;  /* 0x000000001c027220 */ /* 0x002fc80000410000 */
[----:B------:R1:W1:Y:S02]  /*13770*/  MUFU.TANH R105, R2 ;  /* 0x0000000200697308 */ /* 0x0002640000002400 */
[----:B----4-:R-:W-:Y:S01]  /*13780*/  HMMA.16816.F32.BF16 R24, R16, R64, RZ ;  /* 0x000000401018723c */ /* 0x010fe200000418ff */
[----:B-1----:R-:W-:-:S05]  /*13790*/  FMUL.FTZ R2, R29, R0 ;  /* 0x000000001d027220 */ /* 0x002fca0000410000 */
[----:B------:R1:W4:Y:S02]  /*137a0*/  MUFU.TANH R103, R2 ;  /* 0x0000000200677308 */ /* 0x0003240000002400 */
[----:B-1----:R-:W-:-:S06]  /*137b0*/  FMUL.FTZ R2, R30, R0 ;  /* 0x000000001e027220 */ /* 0x002fcc0000410000 */
[----:B------:R1:W1:Y:S02]  /*137c0*/  MUFU.TANH R162, R2 ;  /* 0x0000000200a27308 */ /* 0x0002640000002400 */
[-C--:B-1----:R-:W-:Y:S02]  /*137d0*/  FMUL.FTZ R2, R31, R0.reuse ;  /* 0x000000001f027220 */ /* 0x082fe40000410000 */
[----:B------:R-:W-:Y:S08]  /*137e0*/  HMMA.16816.F32.BF16 R28, R4, R50, R20 ;  /* 0x00000032041c723c */ /* 0x000ff00000041814 */
[----:B------:R-:W-:Y:S01]  /*137f0*/  HMMA.16816.F32.BF16 R20, R8, R80, R44 ;  /* 0x000000500814723c */ /* 0x000fe2000004182c */
[----:B------:R1:W1:Y:S07]  /*13800*/  MUFU.TANH R161, R2 ;  /* 0x0000000200a17308 */ /* 0x00026e0000002400 */
[----:B------:R-:W-:Y:S01]  /*13810*/  HMMA.16816.F32.BF16 R48, R12, R76, R24 ;  /* 0x0000004c0c30723c */ /* 0x000fe20000041818 */
[----:B------:R-:W-:-:S07]  /*13820*/  FMUL.FTZ R35, R35, R0 ;  /* 0x0000000023237220 */ /* 0x000fce0000410000 */
[----:B------:R-:W-:Y:S01]  /*13830*/  HMMA.16816.F32.BF16 R24, R16, R66, RZ ;  /* 0x000000421018723c */ /* 0x000fe200000418ff */
[----:B------:R-:W3:Y:S01]  /*13840*/  LDSM.16.M88.4 R64, [R41+0x9000] ;  /* 0x009000002940783b */ /* 0x000ee20000000200 */
[----:B-1----:R-:W-:-:S04]  /*13850*/  FMUL.FTZ R2, R32, R0 ;  /* 0x0000000020027220 */ /* 0x002fc80000410000 */
[----:B------:R1:W1:Y:S08]  /*13860*/  MUFU.TANH R101, R2 ;  /* 0x0000000200657308 */ /* 0x0002700000002400 */
[----:B------:R-:W2:Y:S01]  /*13870*/  MUFU.TANH R159, R35 ;  /* 0x00000023009f7308 */ /* 0x000ea20000002400 */
[----:B-1----:R-:W-:-:S07]  /*13880*/  FMUL.FTZ R2, R33, R0 ;  /* 0x0000000021027220 */ /* 0x002fce0000410000 */
[----:B------:R1:W1:Y:S01]  /*13890*/  MUFU.TANH R99, R2 ;  /* 0x0000000200637308 */ /* 0x0002620000002400 */
[----:B------:R-:W-:Y:S01]  /*138a0*/  HMMA.16816.F32.BF16 R44, R12, R78, R24 ;  /* 0x0000004e0c2c723c */ /* 0x000fe20000041818 */
[-C--:B------:R-:W-:Y:S01]  /*138b0*/  FMUL.FTZ R31, R31, R0.reuse ;  /* 0x000000001f1f7220 */ /* 0x080fe20000410000 */
[----:B------:R-:W-:Y:S01]  /*138c0*/  LDSM.16.M88.4 R76, [R41+0x9800] ;  /* 0x00980000294c783b */ /* 0x000fe20000000200 */
[----:B-1----:R-:W-:-:S05]  /*138d0*/  FMUL.FTZ R2, R34, R0 ;  /* 0x0000000022027220 */ /* 0x002fca0000410000 */
[----:B-----5:R-:W-:Y:S08]  /*138e0*/  HMMA.16816.F32.BF16 R32, R4, R56, R20 ;  /* 0x000000380420723c */ /* 0x020ff00000041814 */
[----:B------:R-:W-:Y:S01]  /*138f0*/  HMMA.16816.F32.BF16 R20, R8, R82, R36 ;  /* 0x000000520814723c */ /* 0x000fe20000041824 */
[----:B------:R1:W1:Y:S01]  /*13900*/  MUFU.TANH R160, R2 ;  /* 0x0000000200a07308 */ /* 0x0002620000002400 */
[----:B------:R-:W5:Y:S06]  /*13910*/  LDSM.16.M88.4 R80, [R60+0x9800] ;  /* 0x009800003c50783b */ /* 0x000f6c0000000200 */
[----:B------:R-:W-:Y:S01]  /*13920*/  HMMA.16816.F32.BF16 R24, R16, R52, RZ ;  /* 0x000000341018723c */ /* 0x000fe200000418ff */
[----:B-1----:R-:W-:-:S04]  /*13930*/  FMUL.FTZ R2, R28, R0 ;  /* 0x000000001c027220 */ /* 0x002fc80000410000 */
[----:B------:R1:W1:Y:S08]  /*13940*/  MUFU.TANH R97, R2 ;  /* 0x0000000200617308 */ /* 0x0002700000002400 */
[----:B------:R-:W2:Y:S01]  /*13950*/  MUFU.TANH R155, R31 ;  /* 0x0000001f009b7308 */ /* 0x000ea20000002400 */
[----:B-1----:R-:W-:-:S07]  /*13960*/  FMUL.FTZ R2, R29, R0 ;  /* 0x000000001d027220 */ /* 0x002fce0000410000 */
[----:B------:R1:W1:Y:S02]  /*13970*/  MUFU.TANH R61, R2 ;  /* 0x00000002003d7308 */ /* 0x0002640000002400 */
[-C--:B-1----:R-:W-:Y:S02]  /*13980*/  FMUL.FTZ R2, R30, R0.reuse ;  /* 0x000000001e027220 */ /* 0x082fe40000410000 */
[----:B------:R-:W-:Y:S01]  /*13990*/  HMMA.16816.F32.BF16 R28, R4, R58, R20 ;  /* 0x0000003a041c723c */ /* 0x000fe20000041814 */
[----:B------:R-:W-:-:S03]  /*139a0*/  FMUL.FTZ R32, R32, R0 ;  /* 0x0000000020207220 */ /* 0x000fc60000410000 */
[----:B------:R1:W1:Y:S01]  /*139b0*/  MUFU.TANH R158, R2 ;  /* 0x00000002009e7308 */ /* 0x0002620000002400 */
[----:B------:R-:W-:Y:S03]  /*139c0*/  LDSM.16.M88.4 R56, [R3+0x9000] ;  /* 0x009000000338783b */ /* 0x000fe60000000200 */
[----:B------:R-:W-:Y:S01]  /*139d0*/  HMMA.16816.F32.BF16 R20, R8, R72, R48 ;  /* 0x000000480814723c */ /* 0x000fe20000041830 */
[----:B-1----:R-:W-:-:S07]  /*139e0*/  FMUL.FTZ R2, R33, R0 ;  /* 0x0000000021027220 */ /* 0x002fce0000410000 */
[----:B---3--:R-:W-:Y:S01]  /*139f0*/  HMMA.16816.F32.BF16 R48, R12, R64, R24 ;  /* 0x000000400c30723c */ /* 0x008fe20000041818 */
[----:B------:R1:W3:Y:S07]  /*13a00*/  MUFU.TANH R93, R2 ;  /* 0x00000002005d7308 */ /* 0x0002ee0000002400 */
[----:B------:R-:W-:Y:S01]  /*13a10*/  HMMA.16816.F32.BF16 R24, R16, R54, RZ ;  /* 0x000000361018723c */ /* 0x000fe200000418ff */
[----:B------:R-:W4:Y:S01]  /*13a20*/  LDSM.16.M88.4 R52, [R40+0x9000] ;  /* 0x009000002834783b */ /* 0x000f220000000200 */
[----:B-1----:R-:W-:-:S04]  /*13a30*/  FMUL.FTZ R2, R34, R0 ;  /* 0x0000000022027220 */ /* 0x002fc80000410000 */
[----:B------:R1:W1:Y:S02]  /*13a40*/  MUFU.TANH R151, R2 ;  /* 0x0000000200977308 */ /* 0x0002640000002400 */
[----:B------:R-:W-:Y:S01]  /*13a50*/  HMMA.16816.F32.BF16 R36, R4, R68, R20 ;  /* 0x000000440424723c */ /* 0x000fe20000041814 */
[----:B-1----:R-:W-:-:S05]  /*13a60*/  FMUL.FTZ R2, R35, R0 ;  /* 0x0000000023027220 */ /* 0x002fca0000410000 */
[----:B------:R1:W1:Y:S02]  /*13a70*/  MUFU.TANH R148, R2 ;  /* 0x0000000200947308 */ /* 0x0002640000002400 */
[----:B------:R-:W-:Y:S01]  /*13a80*/  HMMA.16816.F32.BF16 R20, R8, R74, R44 ;  /* 0x0000004a0814723c */ /* 0x000fe2000004182c */
[----:B-1----:R-:W-:-:S05]  /*13a90*/  FMUL.FTZ R2, R28, R0 ;  /* 0x000000001c027220 */ /* 0x002fca0000410000 */
[----:B------:R1:W1:Y:S08]  /*13aa0*/  MUFU.TANH R90, R2 ;  /* 0x00000002005a7308 */ /* 0x0002700000002400 */
[----:B------:R5:W2:Y:S01]  /*13ab0*/  MUFU.TANH R95, R32 ;  /* 0x00000020005f7308 */ /* 0x000aa20000002400 */
[----:B-1----:R-:W-:-:S07]  /*13ac0*/  FMUL.FTZ R2, R29, R0 ;  /* 0x000000001d027220 */ /* 0x002fce0000410000 */
[----:B------:R1:W1:Y:S01]  /*13ad0*/  MUFU.TANH R89, R2 ;  /* 0x0000000200597308 */ /* 0x0002620000002400 */
[----:B-----5:R-:W-:Y:S01]  /*13ae0*/  HMMA.16816.F32.BF16 R32, R12, R66, R24 ;  /* 0x000000420c20723c */ /* 0x020fe20000041818 */
[----:B------:R-:W5:Y:S01]  /*13af0*/  LDSM.16.M88.4 R64, [R40+0x9800] ;  /* 0x009800002840783b */ /* 0x000f620000000200 */
[----:B-1----:R-:W-:-:S06]  /*13b00*/  FMUL.FTZ R2, R30, R0 ;  /* 0x000000001e027220 */ /* 0x002fcc0000410000 */
[----:B------:R-:W-:Y:S01]  /*13b10*/  HMMA.16816.F32.BF16 R24, R16, R80, RZ ;  /* 0x000000501018723c */ /* 0x000fe200000418ff */
[----:B------:R1:W1:Y:S02]  /*13b20*/  MUFU.TANH R146, R2 ;  /* 0x0000000200927308 */ /* 0x0002640000002400 */
[----:B-1----:R-:W-:-:S06]  /*13b30*/  FMUL.FTZ R2, R31, R0 ;  /* 0x000000001f027220 */ /* 0x002fcc0000410000 */
[----:B------:R1:W1:Y:S01]  /*13b40*/  MUFU.TANH R145, R2 ;  /* 0x0000000200917308 */ /* 0x0002620000002400 */
[----:B------:R-:W-:Y:S01]  /*13b50*/  HMMA.16816.F32.BF16 R44, R4, R70, R20 ;  /* 0x00000046042c723c */ /* 0x000fe20000041814 */
[----:B-1----:R-:W-:-:S06]  /*13b60*/  FMUL.FTZ R2, R36, R0 ;  /* 0x0000000024027220 */ /* 0x002fcc0000410000 */
[----:B------:R1:W1:Y:S01]  /*13b70*/  MUFU.TANH R88, R2 ;  /* 0x0000000200587308 */ /* 0x0002620000002400 */
[----:B----4-:R-:W-:Y:S01]  /*13b80*/  HMMA.16816.F32.BF16 R20, R8, R52, R48 ;  /* 0x000000340814723c */ /* 0x010fe20000041830 */
[----:B-1----:R-:W-:-:S06]  /*13b90*/  FMUL.FTZ R2, R37, R0 ;  /* 0x0000000025027220 */ /* 0x002fcc0000410000 */
[----:B------:R1:W4:Y:S01]  /*13ba0*/  MUFU.TANH R84, R2 ;  /* 0x0000000200547308 */ /* 0x0003220000002400 */
[----:B------:R-:W-:Y:S08]  /*13bb0*/  HMMA.16816.F32.BF16 R24, R12, R76, R24 ;  /* 0x0000004c0c18723c */ /* 0x000ff00000041818 */
[----:B------:R-:W-:Y:S01]  /*13bc0*/  HMMA.16816.F32.BF16 R16, R16, R82, RZ ;  /* 0x000000521010723c */ /* 0x000fe200000418ff */
[----:B-1----:R-:W-:-:S04]  /*13bd0*/  FMUL.FTZ R2, R38, R0 ;  /* 0x0000000026027220 */ /* 0x002fc80000410000 */
[----:B------:R1:W1:Y:S03]  /*13be0*/  MUFU.TANH R144, R2 ;  /* 0x0000000200907308 */ /* 0x0002660000002400 */
[----:B------:R-:W-:Y:S01]  /*13bf0*/  HMMA.16816.F32.BF16 R28, R8, R54, R32 ;  /* 0x00000036081c723c */ /* 0x000fe20000041820 */
[-C--:B-1----:R-:W-:Y:S02]  /*13c00*/  FMUL.FTZ R2, R39, R0.reuse ;  /* 0x0000000027027220 */ /* 0x082fe40000410000 */
[----:B------:R-:W1:Y:S05]  /*13c10*/  LDSM.16.M88.4 R36, [R3+0x9800] ;  /* 0x009800000324783b */ /* 0x000e6a0000000200 */
[----:B------:R-:W-:Y:S01]  /*13c20*/  HMMA.16816.F32.BF16 R32, R4, R56, R20 ;  /* 0x000000380420723c */ /* 0x000fe20000041814 */
[----:B------:R3:W1:Y:S01]  /*13c30*/  MUFU.TANH R143, R2 ;  /* 0x00000002008f7308 */ /* 0x0006620000002400 */
[----:B------:R-:W-:Y:S01]  /*13c40*/  IADD3 R106, PT, PT, R106, -0x1, RZ ;  /* 0xffffffff6a6a7810 */ /* 0x000fe20007ffe0ff */
[----:B------:R-:W-:Y:S01]  /*13c50*/  FMUL.FTZ R47, R47, R0 ;  /* 0x000000002f2f7220 */ /* 0x000fe20000410000 */
[----:B------:R-:W-:Y:S01]  /*13c60*/  IADD3 R231, PT, PT, R231, R154, -R202 ;  /* 0x0000009ae7e77210 */ /* 0x000fe20007ffe8ca */
[----:B------:R-:W-:-:S04]  /*13c70*/  DEPBAR.LE SB0, 0x0 ;  /* 0x000080000000791a */ /* 0x000fc80000000000 */
[----:B-----5:R-:W-:Y:S08]  /*13c80*/  HMMA.16816.F32.BF16 R20, R8, R64, R24 ;  /* 0x000000400814723c */ /* 0x020ff00000041818 */
[----:B------:R-:W-:Y:S01]  /*13c90*/  HMMA.16816.F32.BF16 R12, R12, R78, R16 ;  /* 0x0000004e0c0c723c */ /* 0x000fe20000041810 */
[----:B---3--:R-:W-:-:S04]  /*13ca0*/  FMUL.FTZ R2, R44, R0 ;  /* 0x000000002c027220 */ /* 0x008fc80000410000 */
[----:B------:R3:W1:Y:S03]  /*13cb0*/  MUFU.TANH R81, R2 ;  /* 0x0000000200517308 */ /* 0x0006660000002400 */
[----:B------:R-:W-:Y:S01]  /*13cc0*/  HMMA.16816.F32.BF16 R24, R4, R58, R28 ;  /* 0x0000003a0418723c */ /* 0x000fe2000004181c */
[----:B---3--:R-:W-:-:S04]  /*13cd0*/  FMUL.FTZ R2, R45, R0 ;  /* 0x000000002d027220 */ /* 0x008fc80000410000 */
[----:B------:R3:W2:Y:S03]  /*13ce0*/  MUFU.TANH R71, R2 ;  /* 0x0000000200477308 */ /* 0x0006a60000002400 */
[----:B-1----:R-:W-:Y:S01]  /*13cf0*/  HMMA.16816.F32.BF16 R16, R4, R36, R20 ;  /* 0x000000240410723c */ /* 0x002fe20000041814 */
[----:B---3--:R-:W-:-:S04]  /*13d00*/  FMUL.FTZ R2, R46, R0 ;  /* 0x000000002e027220 */ /* 0x008fc80000410000 */
[----:B------:R1:W3:Y:S03]  /*13d10*/  MUFU.TANH R142, R2 ;  /* 0x00000002008e7308 */ /* 0x0002e60000002400 */
[----:B------:R-:W-:Y:S01]  /*13d20*/  HMMA.16816.F32.BF16 R8, R8, R66, R12 ;  /* 0x000000420808723c */ /* 0x000fe2000004180c */
[----:B-1----:R-:W-:-:S04]  /*13d30*/  FMUL.FTZ R2, R34, R0 ;  /* 0x0000000022027220 */ /* 0x002fc80000410000 */
[----:B------:R1:W1:Y:S02]  /*13d40*/  MUFU.TANH R138, R2 ;  /* 0x00000002008a7308 */ /* 0x0002640000002400 */
[----:B-1----:R-:W-:-:S06]  /*13d50*/  FMUL.FTZ R2, R35, R0 ;  /* 0x0000000023027220 */ /* 0x002fcc0000410000 */
[----:B------:R1:W1:Y:S07]  /*13d60*/  MUFU.TANH R139, R2 ;  /* 0x00000002008b7308 */ /* 0x00026e0000002400 */
[----:B------:R-:W-:Y:S01]  /*13d70*/  HMMA.16816.F32.BF16 R4, R4, R38, R8 ;  /* 0x000000260404723c */ /* 0x000fe20000041808 */
[----:B-1----:R-:W-:-:S04]  /*13d80*/  FMUL.FTZ R2, R25, R0 ;  /* 0x0000000019027220 */ /* 0x002fc80000410000 */
[----:B------:R1:W1:Y:S02]  /*13d90*/  MUFU.TANH R79, R2 ;  /* 0x00000002004f7308 */ /* 0x0002640000002400 */
[----:B-1----:R-:W-:-:S06]  /*13da0*/  FMUL.FTZ R2, R26, R0 ;  /* 0x000000001a027220 */ /* 0x002fcc0000410000 */
[----:B------:R1:W1:Y:S02]  /*13db0*/  MUFU.TANH R133, R2 ;  /* 0x0000000200857308 */ /* 0x0002640000002400 */
[----:B-1----:R-:W-:-:S06]  /*13dc0*/  FMUL.FTZ R2, R27, R0 ;  /* 0x000000001b027220 */ /* 0x002fcc0000410000 */
[----:B------:R1:W1:Y:S01]  /*13dd0*/  MUFU.TANH R136, R2 ;  /* 0x0000000200887308 */ /* 0x0002620000002400 */
[----:B------:R-:W-:Y:S01]  /*13de0*/  SHF.R.U32.HI R3, RZ, 0x2, R225 ;  /* 0x00000002ff037819 */ /* 0x000fe200000116e1 */
[----:B-1----:R-:W-:-:S06]  /*13df0*/  FMUL.FTZ R2, R17, R0 ;  /* 0x0000000011027220 */ /* 0x002fcc0000410000 */
[----:B------:R1:W1:Y:S01]  /*13e00*/  MUFU.TANH R74, R2 ;  /* 0x00000002004a7308 */ /* 0x0002620000002400 */
[-C--:B------:R-:W-:Y:S01]  /*13e10*/  FMUL.FTZ R32, R32, R0.reuse ;  /* 0x0000000020207220 */ /* 0x080fe20000410000 */
[-C--:B------:R-:W-:Y:S01]  /*13e20*/  FMUL.FTZ R33, R33, R0.reuse ;  /* 0x0000000021217220 */ /* 0x080fe20000410000 */
[----:B-1----:R-:W-:-:S05]  /*13e30*/  FMUL.FTZ R2, R18, R0 ;  /* 0x0000000012027220 */ /* 0x002fca0000410000 */
[----:B------:R1:W1:Y:S01]  /*13e40*/  MUFU.TANH R131, R2 ;  /* 0x0000000200837308 */ /* 0x0002620000002400 */
[-C--:B------:R-:W-:Y:S01]  /*13e50*/  FMUL.FTZ R24, R24, R0.reuse ;  /* 0x0000000018187220 */ /* 0x080fe20000410000 */
[-C--:B------:R-:W-:Y:S01]  /*13e60*/  FMUL.FTZ R16, R16, R0.reuse ;  /* 0x0000000010107220 */ /* 0x080fe20000410000 */
[-C--:B------:R-:W-:Y:S01]  /*13e70*/  FMUL.FTZ R4, R4, R0.reuse ;  /* 0x0000000004047220 */ /* 0x080fe20000410000 */
[-C--:B------:R-:W-:Y:S01]  /*13e80*/  FMUL.FTZ R5, R5, R0.reuse ;  /* 0x0000000005057220 */ /* 0x080fe20000410000 */
[-C--:B------:R-:W-:Y:S01]  /*13e90*/  FMUL.FTZ R6, R6, R0.reuse ;  /* 0x0000000006067220 */ /* 0x080fe20000410000 */
[-C--:B------:R-:W-:Y:S01]  /*13ea0*/  FMUL.FTZ R7, R7, R0.reuse ;  /* 0x0000000007077220 */ /* 0x080fe20000410000 */
[----:B-1----:R-:W-:-:S04]  /*13eb0*/  FMUL.FTZ R2, R19, R0 ;  /* 0x0000000013027220 */ /* 0x002fc80000410000 */
[----:B------:R1:W1:Y:S01]  /*13ec0*/  MUFU.TANH R130, R2 ;  /* 0x0000000200827308 */ /* 0x0002620000002400 */
[----:B------:R-:W-:-:S07]  /*13ed0*/  ISETP.GT.AND P0, PT, R106, R221, PT ;  /* 0x000000dd6a00720c */ /* 0x000fce0003f04270 */
[----:B------:R2:W2:Y:S01]  /*13ee0*/  MUFU.TANH R141, R47 ;  /* 0x0000002f008d7308 */ /* 0x0004a20000002400 */
[----:B-1----:R-:W-:-:S04]  /*13ef0*/  LOP3.LUT R2, R222, 0x1f0, RZ, 0xc0, !PT ;  /* 0x000001f0de027812 */ /* 0x002fc800078ec0ff */
[----:B------:R-:W-:-:S03]  /*13f00*/  LOP3.LUT R2, R2, 0x7, R3, 0xf8, !PT ;  /* 0x0000000702027812 */ /* 0x000fc600078ef803 */
[----:B------:R1:W1:Y:S01]  /*13f10*/  MUFU.TANH R80, R32 ;  /* 0x0000002000507308 */ /* 0x0002620000002400 */
[----:B------:R-:W-:-:S07]  /*13f20*/  LEA R0, R128, R2, 0x6 ;  /* 0x0000000280007211 */ /* 0x000fce00078e30ff */
[----:B------:R1:W1:Y:S01]  /*13f30*/  MUFU.TANH R73, R33 ;  /* 0x0000002100497308 */ /* 0x0002620000002400 */
[----:B------:R-:W-:-:S07]  /*13f40*/  IADD3 R2, PT, PT, R154, -R202, -R196 ;  /* 0x800000ca9a027210 */ /* 0x000fce0007ffe8c4 */
[----:B------:R1:W1:Y:S01]  /*13f50*/  MUFU.TANH R76, R24 ;  /* 0x00000018004c7308 */ /* 0x0002620000002400 */
[----:B------:R-:W-:-:S07]  /*13f60*/  IADD3 R231, PT, PT, R0, R231, RZ ;  /* 0x000000e700e77210 */ /* 0x000fce0007ffe0ff */
[----:B------:R1:W1:Y:S08]  /*13f70*/  MUFU.TANH R77, R16 ;  /* 0x00000010004d7308 */ /* 0x0002700000002400 */
[----:B------:R1:W1:Y:S08]  /*13f80*/  MUFU.TANH R72, R4 ;  /* 0x0000000400487308 */ /* 0x0002700000002400 */
[----:B------:R1:W1:Y:S08]  /*13f90*/  MUFU.TANH R58, R5 ;  /* 0x00000005003a7308 */ /* 0x0002700000002400 */
[----:B------:R1:W1:Y:S08]  /*13fa0*/  MUFU.TANH R129, R6 ;  /* 0x0000000600817308 */ /* 0x0002700000002400 */
[----:B------:R1:W1:Y:S01]  /*13fb0*/  MUFU.TANH R128, R7 ;  /* 0x0000000700807308 */ /* 0x0002620000002400 */
[----:B------:R-:W-:Y:S01]  /*13fc0*/  IADD3 R0, PT, PT, R0, R2, RZ ;  /* 0x0000000200007210 */ /* 0x000fe20007ffe0ff */
[----:B------:R-:W-:Y:S01]  /*13fd0*/  BSSY.RECONVERGENT B1, `(.L_x_7831) ;  /* 0x0000096000017945 */ /* 0x000fe20003800200 */
[----:B------:R-:W-:-:S02]  /*13fe0*/  VIADDMNMX R227, R231, 0x1, R154, PT ;  /* 0x00000001e7e37846 */ /* 0x000fc4000380019a */
[----:B------:R-:W-:Y:S02]  /*13ff0*/  VIADDMNMX R231, R231, 0x9, R154, PT ;  /* 0x00000009e7e77846 */ /* 0x000fe4000380019a */
[----:B------:R-:W-:Y:S02]  /*14000*/  VIMNMX R228, PT, PT, RZ, R0, !PT ;  /* 0x00000000ffe47248 */ /* 0x000fe40007fe0100 */
[----:B------:R-:W-:Y:S01]  /*14010*/  VIADDMNMX R229, R0, 0x8, RZ, !PT ;  /* 0x0000000800e57846 */ /* 0x000fe200078001ff */
[----:B------:R-:W-:Y:S06]  /*14020*/  BAR.SYNC.DEFER_BLOCKING 0x0 ;  /* 0x0000000000007b1d */ /* 0x000fec0000010000 */
[----:B--234-:R-:W-:Y:S05]  /*14030*/  @!P0 BRA `(.L_x_7832) ;  /* 0x00000008003c8947 */ /* 0x01cfea0003800000 */
        /* <DEDUP_REMOVED lines=16> */
.L_x_7834:
[----:B------:R-:W1:Y:S04]  /*14140*/  LDL.64 R2, [R1+0x50] ;  /* 0x0000500001027983 */ /* 0x000e680000100a00 */
[----:B------:R-:W2:Y:S01]  /*14150*/  LDL R8, [R1+0x18] ;  /* 0x0000180001087983 */ /* 0x000ea20000100800 */
[----:B-1----:R-:W-:-:S03]  /*14160*/  IMAD.MOV.U32 R6, RZ, RZ, R2 ;  /* 0x000000ffff067224 */ /* 0x002fc600078e0002 */
[----:B------:R-:W3:Y:S01]  /*14170*/  LD.E R2, desc[UR4][R134.64+0x170] ;  /* 0x0001700486027980 */ /* 0x000ee2000c101900 */
[----:B------:R-:W-:Y:S01]  /*14180*/  IMAD.MOV.U32 R7, RZ, RZ, R3 ;  /* 0x000000ffff077224 */ /* 0x000fe200078e0003 */
[----:B--2---:R-:W-:Y:S01]  /*14190*/  IADD3 R8, PT, PT, R8, -0x200, RZ ;  /* 0xfffffe0008087810 */ /* 0x004fe20007ffe0ff */
[----:B------:R-:W-:Y:S01]  /*141a0*/  IMAD.SHL.U32 R9, R106, 0x100, RZ ;  /* 0x000001006a097824 */ /* 0x000fe200078e00ff */
[----:B------:R-:W-:Y:S02]  /*141b0*/  MOV R14, R6 ;  /* 0x00000006000e7202 */ /* 0x000fe40000000f00 */
[----:B------:R-:W-:Y:S01]  /*141c0*/  IABS R6, R8 ;  /* 0x0000000800067213 */ /* 0x000fe20000000000 */
[----:B------:R-:W-:Y:S01]  /*141d0*/  IMAD.MOV.U32 R15, RZ, RZ, R7 ;  /* 0x000000ffff0f7224 */ /* 0x000fe200078e0007 */
[----:B------:R-:W-:Y:S02]  /*141e0*/  IABS R7, R9 ;  /* 0x0000000900077213 */ /* 0x000fe40000000000 */
[----:B---3--:R-:W-:-:S04]  /*141f0*/  IABS R0, R2 ;  /* 0x0000000200007213 */ /* 0x008fc80000000000 */
        /* <DEDUP_REMOVED lines=60> */
.L_x_7835:
[----:B------:R-:W-:Y:S05]  /*145c0*/  BSYNC.RECONVERGENT B0 ;  /* 0x0000000000007941 */ /* 0x000fea0003800200 */
.L_x_7833:
[----:B-1----:R-:W4:Y:S04]  /*145d0*/  LDL R6, [R1+0x5c] ;  /* 0x00005c0001067983 */ /* 0x002f280000100800 */
[----:B------:R-:W5:Y:S01]  /*145e0*/  LDL R7, [R1+0x58] ;  /* 0x0000580001077983 */ /* 0x000f620000100800 */
[C---:B------:R-:W-:Y:S01]  /*145f0*/  IMAD.SHL.U32 R14, R232.reuse, 0x20, RZ ;  /* 0x00000020e80e7824 */ /* 0x040fe200078e00ff */
[----:B------:R-:W-:-:S04]  /*14600*/  SHF.L.U64.HI R0, R232, 0x5, R233 ;  /* 0x00000005e8007819 */ /* 0x000fc800000102e9 */
[----:B----4-:R-:W-:-:S04]  /*14610*/  IADD3 R4, P0, PT, R14, R6, RZ ;  /* 0x000000060e047210 */ /* 0x010fc80007f1e0ff */
        /* <DEDUP_REMOVED lines=12> */
[-C--:B---3--:R-:W-:Y:S01]  /*146e0*/  IADD3 R12, P0, PT, R10, R14.reuse, RZ ;  /* 0x0000000e0a0c7210 */ /* 0x088fe20007f1e0ff */
[--C-:B------:R-:W-:Y:S01]  /*146f0*/  IMAD.X R11, R9, 0x1, R0.reuse, P1 ;  /* 0x00000001090b7824 */ /* 0x100fe200008e0600 */
[----:B------:R-:W-:Y:S03]  /*14700*/  LDGSTS.E.BYPASS.LTC128B.128 [R87+0x3800], desc[UR4][R8.64] ;  /* 0x0380000008577fae */ /* 0x000fe6000b981a04 */
[----:B------:R-:W-:Y:S01]  /*14710*/  IMAD.X R13, R11, 0x1, R0, P0 ;  /* 0x000000010b0d7824 */ /* 0x000fe200000e0600 */
[----:B------:R3:W-:Y:S04]  /*14720*/  LDGSTS.E.BYPASS.LTC128B.128 [R87+0x4000], desc[UR4][R10.64] ;  /* 0x040000000a577fae */ /* 0x0007e8000b981a04 */
[----:B------:R2:W-:Y:S01]  /*14730*/  LDGSTS.E.BYPASS.LTC128B.128 [R87+0x4800], desc[UR4][R12.64] ;  /* 0x048000000c577fae */ /* 0x0005e2000b981a04 */
[----:B-1----:R-:W-:-:S04]  /*14740*/  IADD3 R6, P1, PT, R12, R14, RZ ;  /* 0x0000000e0c067210 */ /* 0x002fc80007f3e0ff */
[----:B----4-:R-:W-:Y:S01]  /*14750*/  IADD3 R4, P0, PT, R6, R14, RZ ;  /* 0x0000000e06047210 */ /* 0x010fe20007f1e0ff */
[----:B------:R-:W-:-:S03]  /*14760*/  IMAD.X R7, R13, 0x1, R0, P1 ;  /* 0x000000010d077824 */ /* 0x000fc600008e0600 */
[-C--:B-----5:R-:W-:Y:S01]  /*14770*/  IADD3 R2, P1, PT, R4, R14.reuse, RZ ;  /* 0x0000000e04027210 */ /* 0x0a0fe20007f3e0ff */
[--C-:B------:R-:W-:Y:S01]  /*14780*/  IMAD.X R5, R7, 0x1, R0.reuse, P0 ;  /* 0x0000000107057824 */ /* 0x100fe200000e0600 */
[----:B------:R1:W-:Y:S03]  /*14790*/  LDGSTS.E.BYPASS.LTC128B.128 [R87+0x5000], desc[UR4][R6.64] ;  /* 0x0500000006577fae */ /* 0x0003e6000b981a04 */
[----:B------:R-:W-:Y:S01]  /*147a0*/  IMAD.X R3, R5, 0x1, R0, P1 ;  /* 0x0000000105037824 */ /* 0x000fe200008e0600 */
[----:B------:R4:W-:Y:S01]  /*147b0*/  LDGSTS.E.BYPASS.LTC128B.128 [R87+0x5800], desc[UR4][R4.64] ;  /* 0x0580000004577fae */ /* 0x0009e2000b981a04 */
[----:B---3--:R-:W-:-:S03]  /*147c0*/  IADD3 R10, P0, PT, R2, R14, RZ ;  /* 0x0000000e020a7210 */ /* 0x008fc60007f1e0ff */
        /* <DEDUP_REMOVED lines=10> */
[----:B----4-:R-:W-:Y:S01]  /*14870*/  IADD3 R4, P0, PT, R6, R14, RZ ;  /* 0x0000000e06047210 */ /* 0x010fe20007f1e0ff */
[----:B------:R-:W-:-:S03]  /*14880*/  IMAD.X R7, R9, 0x1, R0, P1 ;  /* 0x0000000109077824 */ /* 0x000fc600008e0600 */
[-C--:B---3--:R-:W-:Y:S01]  /*14890*/  IADD3 R2, P1, PT, R4, R14.reuse, RZ ;  /* 0x0000000e04027210 */ /* 0x088fe20007f3e0ff */
        /* <DEDUP_REMOVED lines=9> */
.L_x_7832:
[----:B------:R-:W-:Y:S05]  /*14930*/  BSYNC.RECONVERGENT B1 ;  /* 0x0000000000017941 */ /* 0x000fea0003800200 */
.L_x_7831:
[----:B------:R-:W-:-:S05]  /*14940*/  IMAD.SHL.U32 R0, R225, 0x2, RZ ;  /* 0x00000002e1007824 */ /* 0x000fca00078e00ff */
[----:B------:R2:W-:Y:S02]  /*14950*/  STL [R1+0x7c], R0 ;  /* 0x00007c0001007387 */ /* 0x0005e40000100800 */
[----:B--2---:R-:W-:-:S05]  /*14960*/  LOP3.LUT R0, R0, 0x6, RZ, 0xc0, !PT ;  /* 0x0000000600007812 */ /* 0x004fca00078ec0ff */
[----:B------:R2:W-:Y:S02]  /*14970*/  STL [R1+0x78], R0 ;  /* 0x0000780001007387 */ /* 0x0005e40000100800 */
[----:B--2---:R-:W-:-:S04]  /*14980*/  IMAD R0, R106, 0x100, R0 ;  /* 0x000001006a007824 */ /* 0x004fc800078e0200 */
[C---:B---3--:R-:W-:Y:S01]  /*14990*/  VIADD R2, R0.reuse, 0x1 ;  /* 0x0000000100027836 */ /* 0x048fe20000000000 */
[CC--:B------:R-:W-:Y:S01]  /*149a0*/  ISETP.GE.AND P0, PT, R0.reuse, R228.reuse, PT ;  /* 0x000000e40000720c */ /* 0x0c0fe20003f06270 */
[C---:B-1----:R-:W-:Y:S01]  /*149b0*/  VIADD R4, R0.reuse, 0x8 ;  /* 0x0000000800047836 */ /* 0x042fe20000000000 */
[CC--:B------:R-:W-:Y:S01]  /*149c0*/  ISETP.GE.AND P1, PT, R0.reuse, R227.reuse, PT ;  /* 0x000000e30000720c */ /* 0x0c0fe20003f26270 */
[----:B------:R-:W-:Y:S01]  /*149d0*/  VIADD R5, R0, 0x9 ;  /* 0x0000000900057836 */ /* 0x000fe20000000000 */
[-C--:B------:R-:W-:Y:S01]  /*149e0*/  ISETP.GE.AND P2, PT, R2, R228.reuse, PT ;  /* 0x000000e40200720c */ /* 0x080fe20003f46270 */
        /* <DEDUP_REMOVED lines=9> */
[-C--:B------:R-:W-:Y:S01]  /*14a80*/  ISETP.GE.AND P0, PT, R4, R228.reuse, PT ;  /* 0x000000e40400720c */ /* 0x080fe20003f06270 */
[----:B------:R-:W-:Y:S01]  /*14a90*/  VIADD R13, R0, 0x21 ;  /* 0x00000021000d7836 */ /* 0x000fe20000000000 */
[----:B------:R-:W-:Y:S01]  /*14aa0*/  FSEL R69, R2, -INF , !P1 ;  /* 0xff80000002457808 */ /* 0x000fe20004800000 */
        /* <DEDUP_REMOVED lines=91> */
[----:B------:R-:W-:Y:S01]  /*15060*/  ISETP.GE.AND P0, PT, R18, R228, PT ;  /* 0x000000e41200720c */ /* 0x000fe20003f06270 */
[----:B------:R-:W-:Y:S01]  /*15070*/  VIADD R83, R0, 0xf8 ;  /* 0x000000f800537836 */ /* 0x000fe20000000000 */
[----:B------:R-:W-:-:S02]  /*15080*/  ISETP.GE.AND P3, PT, R17, R227, PT ;  /* 0x000000e31100720c */ /* 0x000fc40003f66270 */
[----:B------:R-:W-:Y:S02]  /*15090*/  FSEL R3, R100, -INF , P1 ;  /* 0xff80000064037808 */ /* 0x000fe40000800000 */
[----:B------:R-:W-:Y:S02]  /*150a0*/  ISETP.GE.AND P1, PT, R19, R228, PT ;  /* 0x000000e41300720c */ /* 0x000fe40003f26270 */
[----:B------:R-:W-:Y:S02]  /*150b0*/  FSEL R96, R2, -INF , !P2 ;  /* 0xff80000002607808 */ /* 0x000fe40005000000 */
[----:B------:R-:W-:Y:S02]  /*150c0*/  ISETP.GE.AND P2, PT, R18, R227, PT ;  /* 0x000000e31200720c */ /* 0x000fe40003f46270 */
[----:B------:R-:W-:Y:S02]  /*150d0*/  FSEL R2, R98, -INF , P0 ;  /* 0xff80000062027808 */ /* 0x000fe40000000000 */
[----:B------:R-:W-:-:S02]  /*150e0*/  FSEL R98, R3, -INF , !P3 ;  /* 0xff80000003627808 */ /* 0x000fc40005800000 */
[-C--:B------:R-:W-:Y:S02]  /*150f0*/  ISETP.GE.AND P0, PT, R20, R228.reuse, PT ;  /* 0x000000e41400720c */ /* 0x080fe40003f06270 */
[-C--:B------:R-:W-:Y:S02]  /*15100*/  ISETP.GE.AND P3, PT, R19, R227.reuse, PT ;  /* 0x000000e31300720c */ /* 0x080fe40003f66270 */
[----:B------:R-:W-:Y:S01]  /*15110*/  FSEL R3, R43, -INF , P1 ;  /* 0xff8000002b037808 */ /* 0x000fe20000800000 */
[----:B------:R-:W-:Y:S01]  /*15120*/  VIADD R43, R0, 0x98 ;  /* 0x00000098002b7836 */ /* 0x000fe20000000000 */
[----:B------:R-:W-:Y:S02]  /*15130*/  ISETP.GE.AND P1, PT, R21, R228, PT ;  /* 0x000000e41500720c */ /* 0x000fe40003f26270 */
[----:B------:R-:W-:Y:S02]  /*15140*/  FSEL R100, R2, -INF , !P2 ;  /* 0xff80000002647808 */ /* 0x000fe40005000000 */
[----:B------:R-:W-:-:S02]  /*15150*/  ISETP.GE.AND P2, PT, R20, R227, PT ;  /* 0x000000e31400720c */ /* 0x000fc40003f46270 */
[----:B------:R-:W-:Y:S02]  /*15160*/  FSEL R2, R102, -INF , P0 ;  /* 0xff80000066027808 */ /* 0x000fe40000000000 */
[----:B------:R-:W-:Y:S02]  /*15170*/  FSEL R102, R3, -INF , !P3 ;  /* 0xff80000003667808 */ /* 0x000fe40005800000 */
[-C--:B------:R-:W-:Y:S02]  /*15180*/  ISETP.GE.AND P0, PT, R22, R228.reuse, PT ;  /* 0x000000e41600720c */ /* 0x080fe40003f06270 */
[----:B------:R-:W-:Y:S02]  /*15190*/  ISETP.GE.AND P3, PT, R21, R227, PT ;  /* 0x000000e31500720c */ /* 0x000fe40003f66270 */
[----:B------:R-:W-:Y:S02]  /*151a0*/  FSEL R3, R109, -INF , P1 ;  /* 0xff8000006d037808 */ /* 0x000fe40000800000 */
[----:B------:R-:W-:-:S02]  /*151b0*/  ISETP.GE.AND P1, PT, R23, R228, PT ;  /* 0x000000e41700720c */ /* 0x000fc40003f26270 */
[----:B------:R-:W-:Y:S02]  /*151c0*/  FSEL R104, R2, -INF , !P2 ;  /* 0xff80000002687808 */ /* 0x000fe40005000000 */
[-C--:B------:R-:W-:Y:S02]  /*151d0*/  ISETP.GE.AND P2, PT, R22, R227.reuse, PT ;  /* 0x000000e31600720c */ /* 0x080fe40003f46270 */
[----:B------:R-:W-:Y:S02]  /*151e0*/  FSEL R2, R107, -INF , P0 ;  /* 0xff8000006b027808 */ /* 0x000fe40000000000 */
[----:B------:R-:W-:Y:S02]  /*151f0*/  FSEL R107, R3, -INF , !P3 ;  /* 0xff800000036b7808 */ /* 0x000fe40005800000 */
[----:B------:R-:W-:Y:S02]  /*15200*/  ISETP.GE.AND P0, PT, R24, R228, PT ;  /* 0x000000e41800720c */ /* 0x000fe40003f06270 */
        /* <DEDUP_REMOVED lines=44> */
[----:B------:R-:W-:Y:S02]  /*154d0*/  FSEL R2, R147, -INF , P0 ;  /* 0xff80000093027808 */ /* 0x000fe40000000000 */
[----:B------:R-:W-:Y:S02]  /*154e0*/  FSEL R147, R3, -INF , !P3 ;  /* 0xff80000003937808 */ /* 0x000fe40005800000 */
[-C--:B------:R-:W-:Y:S02]  /*154f0*/  ISETP.GE.AND P2, PT, R54, R227.reuse, PT ;  /* 0x000000e33600720c */ /* 0x080fe40003f46270 */
        /* <DEDUP_REMOVED lines=65> */
[----:B------:R-:W-:Y:S01]  /*15910*/  FSEL R3, R61, -INF , P1 ;  /* 0xff8000003d037808 */ /* 0x000fe20000800000 */
[----:B------:R-:W-:Y:S01]  /*15920*/  VIADD R61, R0, 0xd8 ;  /* 0x000000d8003d7836 */ /* 0x000fe20000000000 */
        /* <DEDUP_REMOVED lines=32> */
[----:B------:R-:W-:Y:S01]  /*15b30*/  FSEL R3, R71, -INF , P1 ;  /* 0xff80000047037808 */ /* 0x000fe20000800000 */
[----:B------:R-:W-:Y:S01]  /*15b40*/  VIADD R71, R0, 0xe8 ;  /* 0x000000e800477836 */ /* 0x000fe20000000000 */
[----:B------:R-:W-:-:S02]  /*15b50*/  ISETP.GE.AND P0, PT, R65, R228, PT ;  /* 0x000000e44100720c */ /* 0x000fc40003f06270 */
[-C--:B------:R-:W-:Y:S02]  /*15b60*/  ISETP.GE.AND P1, PT, R66, R228.reuse, PT ;  /* 0x000000e44200720c */ /* 0x080fe40003f26270 */
[----:B------:R-:W-:Y:S02]  /*15b70*/  FSEL R243, R2, -INF , !P2 ;  /* 0xff80000002f37808 */ /* 0x000fe40005000000 */
[----:B------:R-:W-:Y:S02]  /*15b80*/  FSEL R244, R3, -INF , !P3 ;  /* 0xff80000003f47808 */ /* 0x000fe40005800000 */
[----:B------:R-:W-:Y:S02]  /*15b90*/  ISETP.GE.AND P2, PT, R65, R227, PT ;  /* 0x000000e34100720c */ /* 0x000fe40003f46270 */
[----:B------:R-:W-:Y:S02]  /*15ba0*/  FSEL R2, R80, -INF , P0 ;  /* 0xff80000050027808 */ /* 0x000fe40000000000 */
[----:B------:R-:W-:Y:S01]  /*15bb0*/  FSEL R3, R73, -INF , P1 ;  /* 0xff80000049037808 */ /* 0x000fe20000800000 */
[----:B------:R-:W-:Y:S01]  /*15bc0*/  VIADD R73, R0, 0xe9 ;  /* 0x000000e900497836 */ /* 0x000fe20000000000 */
[----:B------:R-:W-:-:S02]  /*15bd0*/  ISETP.GE.AND P0, PT, R71, R228, PT ;  /* 0x000000e44700720c */ /* 0x000fc40003f06270 */
[----:B------:R-:W-:Y:S02]  /*15be0*/  FSEL R245, R2, -INF , !P2 ;  /* 0xff80000002f57808 */ /* 0x000fe40005000000 */
[-C--:B------:R-:W-:Y:S02]  /*15bf0*/  ISETP.GE.AND P1, PT, R71, R227.reuse, PT ;  /* 0x000000e34700720c */ /* 0x080fe40003f26270 */
[----:B------:R-:W-:Y:S01]  /*15c00*/  FSEL R2, R76, -INF , P0 ;  /* 0xff8000004c027808 */ /* 0x000fe20000000000 */
[----:B------:R-:W-:Y:S01]  /*15c10*/  VIADD R76, R0, 0xf0 ;  /* 0x000000f0004c7836 */ /* 0x000fe20000000000 */
[----:B------:R-:W-:Y:S02]  /*15c20*/  ISETP.GE.AND P0, PT, R73, R228, PT ;  /* 0x000000e44900720c */ /* 0x000fe40003f06270 */
[----:B------:R-:W-:Y:S02]  /*15c30*/  ISETP.GE.AND P3, PT, R66, R227, PT ;  /* 0x000000e34200720c */ /* 0x000fe40003f66270 */
[----:B------:R-:W-:-:S02]  /*15c40*/  FSEL R249, R2, -INF , !P1 ;  /* 0xff80000002f97808 */ /* 0x000fc40004800000 */
[----:B------:R-:W-:Y:S01]  /*15c50*/  FSEL R2, R79, -INF , P0 ;  /* 0xff8000004f027808 */ /* 0x000fe20000000000 */
[----:B------:R-:W-:Y:S01]  /*15c60*/  VIADD R79, R0, 0xf1 ;  /* 0x000000f1004f7836 */ /* 0x000fe20000000000 */
[----:B------:R-:W-:Y:S02]  /*15c70*/  FSEL R248, R3, -INF , !P3 ;  /* 0xff80000003f87808 */ /* 0x000fe40005800000 */
[----:B------:R-:W-:Y:S02]  /*15c80*/  ISETP.GE.AND P3, PT, R73, R227, PT ;  /* 0x000000e34900720c */ /* 0x000fe40003f66270 */
[-C--:B------:R-:W-:Y:S02]  /*15c90*/  ISETP.GE.AND P2, PT, R76, R228.reuse, PT ;  /* 0x000000e44c00720c */ /* 0x080fe40003f46270 */
[----:B------:R-:W-:Y:S02]  /*15ca0*/  ISETP.GE.AND P0, PT, R79, R228, PT ;  /* 0x000000e44f00720c */ /* 0x000fe40003f06270 */
[----:B------:R-:W-:-:S02]  /*15cb0*/  P2R R8, PR, RZ, 0x20 ;  /* 0x00000020ff087803 */ /* 0x000fc40000000000 */
[----:B------:R-:W-:Y:S02]  /*15cc0*/  FSEL R250, R2, -INF , !P3 ;  /* 0xff80000002fa7808 */ /* 0x000fe40005800000 */
[C---:B------:R-:W-:Y:S02]  /*15cd0*/  ISETP.GE.AND P6, PT, R0.reuse, R231, PT ;  /* 0x000000e70000720c */ /* 0x040fe40003fc6270 */
[----:B------:R-:W-:Y:S02]  /*15ce0*/  ISETP.GE.AND P5, PT, R0, R229, PT ;  /* 0x000000e50000720c */ /* 0x000fe40003fa6270 */
[----:B------:R-:W-:Y:S02]  /*15cf0*/  FSEL R2, R77, -INF , P2 ;  /* 0xff8000004d027808 */ /* 0x000fe40001000000 */
[----:B------:R-:W-:Y:S02]  /*15d00*/  ISETP.GE.AND P2, PT, R79, R227, PT ;  /* 0x000000e34f00720c */ /* 0x000fe40003f46270 */
[----:B------:R-:W-:-:S02]  /*15d10*/  FSEL R0, R74, -INF , P0 ;  /* 0xff8000004a007808 */ /* 0x000fc40000000000 */
[----:B------:R-:W-:Y:S02]  /*15d20*/  ISETP.GE.AND P1, PT, R76, R227, PT ;  /* 0x000000e34c00720c */ /* 0x000fe40003f26270 */
[----:B------:R-:W-:Y:S02]  /*15d30*/  FSEL R196, R0, -INF , !P2 ;  /* 0xff80000000c47808 */ /* 0x000fe40005000000 */
[----:B------:R-:W-:Y:S02]  /*15d40*/  FSEL R0, R214, -INF , P5 ;  /* 0xff800000d6007808 */ /* 0x000fe40002800000 */
[----:B------:R-:W-:Y:S02]  /*15d50*/  FSEL R235, R2, -INF , !P1 ;  /* 0xff80000002eb7808 */ /* 0x000fe40004800000 */
[-C--:B------:R-:W-:Y:S02]  /*15d60*/  ISETP.GE.AND P0, PT, R84, R228.reuse, PT ;  /* 0x000000e45400720c */ /* 0x080fe40003f06270 */
[----:B------:R-:W-:-:S02]  /*15d70*/  ISETP.GE.AND P1, PT, R83, R228, PT ;  /* 0x000000e45300720c */ /* 0x000fc40003f26270 */
[----:B------:R-:W-:Y:S02]  /*15d80*/  FSEL R74, R0, -INF , !P6 ;  /* 0xff800000004a7808 */ /* 0x000fe40007000000 */
[----:B------:R-:W-:Y:S02]  /*15d90*/  P2R R9, PR, RZ, 0x10 ;  /* 0x00000010ff097803 */ /* 0x000fe40000000000 */
[----:B------:R-:W-:Y:S02]  /*15da0*/  FSEL R3, R58, -INF , P0 ;  /* 0xff8000003a037808 */ /* 0x000fe40000000000 */
[----:B------:R-:W-:Y:S02]  /*15db0*/  ISETP.NE.AND P6, PT, R8, RZ, PT ;  /* 0x000000ff0800720c */ /* 0x000fe40003fc5270 */
[----:B------:R-:W-:Y:S02]  /*15dc0*/  FSEL R2, R72, -INF , P1 ;  /* 0xff80000048027808 */ /* 0x000fe40000800000 */
[----:B------:R-:W-:-:S02]  /*15dd0*/  ISETP.GE.AND P0, PT, R83, R227, PT ;  /* 0x000000e35300720c */ /* 0x000fc40003f06270 */
[----:B------:R-:W-:Y:S02]  /*15de0*/  ISETP.NE.AND P5, PT, R9, RZ, PT ;  /* 0x000000ff0900720c */ /* 0x000fe40003fa5270 */
[----:B------:R-:W-:Y:S02]  /*15df0*/  FSEL R0, R213, -INF , P6 ;  /* 0xff800000d5007808 */ /* 0x000fe40003000000 */
[----:B------:R-:W-:Y:S02]  /*15e00*/  ISETP.GE.AND P2, PT, R4, R229, PT ;  /* 0x000000e50400720c */ /* 0x000fe40003f46270 */
[----:B------:R-:W-:Y:S02]  /*15e10*/  FSEL R224, R2, -INF , !P0 ;  /* 0xff80000002e07808 */ /* 0x000fe40004000000 */
[----:B------:R-:W-:Y:S02]  /*15e20*/  ISETP.GE.AND P0, PT, R84, R227, PT ;  /* 0x000000e35400720c */ /* 0x000fe40003f06270 */
[----:B------:R-:W-:-:S02]  /*15e30*/  ISETP.GE.AND P1, PT, R5, R229, PT ;  /* 0x000000e50500720c */ /* 0x000fc40003f26270 */
[----:B------:R-:W-:Y:S02]  /*15e40*/  FSEL R8, R0, -INF , !P5 ;  /* 0xff80000000087808 */ /* 0x000fe40006800000 */
[-C--:B------:R-:W-:Y:S02]  /*15e50*/  ISETP.GE.AND P4, PT, R4, R231.reuse, PT ;  /* 0x000000e70400720c */ /* 0x080fe40003f86270 */
[----:B------:R-:W-:Y:S02]  /*15e60*/  FSEL R2, R212, -INF , P2 ;  /* 0xff800000d4027808 */ /* 0x000fe40001000000 */
[-C--:B------:R-:W-:Y:S02]  /*15e70*/  ISETP.GE.AND P5, PT, R7, R231.reuse, PT ;  /* 0x000000e70700720c */ /* 0x080fe40003fa6270 */
[----:B------:R-:W-:Y:S02]  /*15e80*/  FSEL R237, R3, -INF , !P0 ;  /* 0xff80000003ed7808 */ /* 0x000fe40004000000 */
[----:B------:R-:W-:-:S02]  /*15e90*/  ISETP.GE.AND P3, PT, R5, R231, PT ;  /* 0x000000e70500720c */ /* 0x000fc40003f66270 */
[-C--:B------:R-:W-:Y:S02]  /*15ea0*/  ISETP.GE.AND P0, PT, R6, R229.reuse, PT ;  /* 0x000000e50600720c */ /* 0x080fe40003f06270 */
[----:B------:R-:W-:Y:S02]  /*15eb0*/  FSEL R0, R210, -INF , P1 ;  /* 0xff800000d2007808 */ /* 0x000fe40000800000 */
[-C--:B------:R-:W-:Y:S02]  /*15ec0*/  ISETP.GE.AND P2, PT, R7, R229.reuse, PT ;  /* 0x000000e50700720c */ /* 0x080fe40003f46270 */
[----:B------:R-:W-:Y:S02]  /*15ed0*/  ISETP.GE.AND P1, PT, R10, R229, PT ;  /* 0x000000e50a00720c */ /* 0x000fe40003f26270 */
[----:B------:R-:W-:Y:S02]  /*15ee0*/  FSEL R9, R2, -INF , !P4 ;  /* 0xff80000002097808 */ /* 0x000fe40006000000 */
[----:B------:R-:W-:-:S02]  /*15ef0*/  P2R R4, PR, RZ, 0x20 ;  /* 0x00000020ff047803 */ /* 0x000fc40000000000 */
[-C--:B------:R-:W-:Y:S02]  /*15f00*/  ISETP.GE.AND P4, PT, R10, R231.reuse, PT ;  /* 0x000000e70a00720c */ /* 0x080fe40003f86270 */
[----:B------:R-:W-:Y:S02]  /*15f10*/  ISETP.GE.AND P6, PT, R6, R231, PT ;  /* 0x000000e70600720c */ /* 0x000fe40003fc6270 */
[----:B------:R-:W-:Y:S02]  /*15f20*/  FSEL R3, R206, -INF , P0 ;  /* 0xff800000ce037808 */ /* 0x000fe40000000000 */
[----:B------:R-:W-:Y:S02]  /*15f30*/  FSEL R10, R0, -INF , !P3 ;  /* 0xff800000000a7808 */ /* 0x000fe40005800000 */
[----:B------:R-:W-:Y:S02]  /*15f40*/  ISETP.GE.AND P0, PT, R11, R229, PT ;  /* 0x000000e50b00720c */ /* 0x000fe40003f06270 */
[----:B------:R-:W-:-:S02]  /*15f50*/  FSEL R2, R205, -INF , P2 ;  /* 0xff800000cd027808 */ /* 0x000fc40001000000 */
[----:B------:R-:W-:Y:S02]  /*15f60*/  FSEL R0, R204, -INF , P1 ;  /* 0xff800000cc007808 */ /* 0x000fe40000800000 */
[----:B------:R-:W-:Y:S02]  /*15f70*/  ISETP.NE.AND P2, PT, R4, RZ, PT ;  /* 0x000000ff0400720c */ /* 0x000fe40003f45270 */
[-C--:B------:R-:W-:Y:S02]  /*15f80*/  ISETP.GE.AND P1, PT, R13, R231.reuse, PT ;  /* 0x000000e70d00720c */ /* 0x080fe40003f26270 */
[----:B------:R-:W-:Y:S02]  /*15f90*/  FSEL R72, R3, -INF , !P6 ;  /* 0xff80000003487808 */ /* 0x000fe40007000000 */
[----:B------:R-:W-:Y:S02]  /*15fa0*/  ISETP.GE.AND P5, PT, R11, R231, PT ;  /* 0x000000e70b00720c */ /* 0x000fe40003fa6270 */
[----:B------:R-:W-:-:S02]  /*15fb0*/  FSEL R3, R203, -INF , P0 ;  /* 0xff800000cb037808 */ /* 0x000fc40000000000 */
[----:B------:R-:W-:Y:S02]  /*15fc0*/  FSEL R77, R0, -INF , !P4 ;  /* 0xff800000004d7808 */ /* 0x000fe40006000000 */
[----:B------:R-:W-:Y:S02]  /*15fd0*/  FSEL R58, R2, -INF , !P2 ;  /* 0xff800000023a7808 */ /* 0x000fe40005000000 */
[----:B------:R-:W-:Y:S02]  /*15fe0*/  P2R R0, PR, RZ, 0x2 ;  /* 0x00000002ff007803 */ /* 0x000fe40000000000 */
[-C--:B------:R-:W-:Y:S02]  /*15ff0*/  ISETP.GE.AND P2, PT, R13, R229.reuse, PT ;  /* 0x000000e50d00720c */ /* 0x080fe40003f46270 */
[----:B------:R-:W-:Y:S02]  /*16000*/  ISETP.GE.AND P3, PT, R12, R229, PT ;  /* 0x000000e50c00720c */ /* 0x000fe40003f66270 */
[----:B------:R-:W-:-:S02]  /*16010*/  FSEL R80, R3, -INF , !P5 ;  /* 0xff80000003507808 */ /* 0x000fc40006800000 */
[----:B------:R-:W-:Y:S02]  /*16020*/  ISETP.NE.AND P5, PT, R0, RZ, PT ;  /* 0x000000ff0000720c */ /* 0x000fe40003fa5270 */
[----:B------:R-:W-:Y:S02]  /*16030*/  FSEL R0, R198, -INF , P2 ;  /* 0xff800000c6007808 */ /* 0x000fe40001000000 */
[----:B------:R-:W-:Y:S02]  /*16040*/  ISETP.GE.AND P6, PT, R12, R231, PT ;  /* 0x000000e70c00720c */ /* 0x000fe40003fc6270 */
[----:B------:R-:W-:Y:S02]  /*16050*/  FSEL R2, R199, -INF , P3 ;  /* 0xff800000c7027808 */ /* 0x000fe40001800000 */
[----:B------:R-:W-:Y:S02]  /*16060*/  ISETP.GE.AND P2, PT, R16, R229, PT ;  /* 0x000000e51000720c */ /* 0x000fe40003f46270 */
[----:B------:R-:W-:-:S02]  /*16070*/  FSEL R81, R0, -INF , !P5 ;  /* 0xff80000000517808 */ /* 0x000fc40006800000 */
[----:B------:R-:W-:Y:S02]  /*16080*/  FSEL R88, R2, -INF , !P6 ;  /* 0xff80000002587808 */ /* 0x000fe40007000000 */
[----:B------:R-:W-:Y:S02]  /*16090*/  FSEL R0, R194, -INF , P2 ;  /* 0xff800000c2007808 */ /* 0x000fe40001000000 */
[----:B------:R-:W-:Y:S02]  /*160a0*/  ISETP.GE.AND P6, PT, R16, R231, PT ;  /* 0x000000e71000720c */ /* 0x000fe40003fc6270 */
[-C--:B------:R-:W-:Y:S02]  /*160b0*/  ISETP.GE.AND P1, PT, R14, R229.reuse, PT ;  /* 0x000000e50e00720c */ /* 0x080fe40003f26270 */
[----:B------:R-:W-:Y:S02]  /*160c0*/  FSEL R97, R0, -INF , !P6 ;  /* 0xff80000000617808 */ /* 0x000fe40007000000 */
[----:B------:R-:W2:Y:S01]  /*160d0*/  LD.E R0, desc[UR4][R134.64+0xdc] ;  /* 0x0000dc0486007980 */ /* 0x000ea2000c101900 */
[----:B------:R-:W-:-:S02]  /*160e0*/  ISETP.GE.AND P0, PT, R15, R229, PT ;  /* 0x000000e50f00720c */ /* 0x000fc40003f06270 */
[-C--:B------:R-:W-:Y:S02]  /*160f0*/  ISETP.GE.AND P4, PT, R14, R231.reuse, PT ;  /* 0x000000e70e00720c */ /* 0x080fe40003f86270 */
[----:B------:R-:W-:Y:S02]  /*16100*/  FSEL R3, R197, -INF , P1 ;  /* 0xff800000c5037808 */ /* 0x000fe40000800000 */
[-C--:B------:R-:W-:Y:S02]  /*16110*/  ISETP.GE.AND P1, PT, R17, R231.reuse, PT ;  /* 0x000000e71100720c */ /* 0x080fe40003f26270 */
[----:B------:R-:W-:Y:S02]  /*16120*/  ISETP.GE.AND P3, PT, R15, R231, PT ;  /* 0x000000e70f00720c */ /* 0x000fe40003f66270 */
[----:B------:R-:W-:Y:S02]  /*16130*/  FSEL R2, R195, -INF , P0 ;  /* 0xff800000c3027808 */ /* 0x000fe40000000000 */
[----:B------:R-:W-:-:S02]  /*16140*/  ISETP.GE.AND P5, PT, R17, R229, PT ;  /* 0x000000e51100720c */ /* 0x000fc40003fa6270 */
[----:B------:R-:W-:Y:S02]  /*16150*/  FSEL R90, R3, -INF , !P4 ;  /* 0xff800000035a7808 */ /* 0x000fe40006000000 */
[----:B------:R-:W-:Y:S02]  /*16160*/  P2R R3, PR, RZ, 0x2 ;  /* 0x00000002ff037803 */ /* 0x000fe40000000000 */
[----:B------:R-:W-:Y:S02]  /*16170*/  ISETP.GE.AND P1, PT, R18, R229, PT ;  /* 0x000000e51200720c */ /* 0x000fe40003f26270 */
[----:B------:R-:W-:Y:S02]  /*16180*/  FSEL R93, R2, -INF , !P3 ;  /* 0xff800000025d7808 */ /* 0x000fe40005800000 */
[----:B------:R-:W-:Y:S02]  /*16190*/  FSEL R2, R193, -INF , P5 ;  /* 0xff800000c1027808 */ /* 0x000fe40002800000 */
[----:B------:R-:W-:-:S02]  /*161a0*/  ISETP.NE.AND P5, PT, R3, RZ, PT ;  /* 0x000000ff0300720c */ /* 0x000fc40003fa5270 */
[----:B------:R-:W-:Y:S02]  /*161b0*/  ISETP.GE.AND P4, PT, R18, R231, PT ;  /* 0x000000e71200720c */ /* 0x000fe40003f86270 */
[----:B------:R-:W-:Y:S02]  /*161c0*/  FSEL R3, R191, -INF , P1 ;  /* 0xff800000bf037808 */ /* 0x000fe40000800000 */
[-C--:B------:R-:W-:Y:S02]  /*161d0*/  ISETP.GE.AND P0, PT, R19, R229.reuse, PT ;  /* 0x000000e51300720c */ /* 0x080fe40003f06270 */
[----:B------:R-:W-:Y:S02]  /*161e0*/  ISETP.GE.AND P2, PT, R20, R229, PT ;  /* 0x000000e51400720c */ /* 0x000fe40003f46270 */
[----:B------:R-:W-:Y:S02]  /*161f0*/  ISETP.GE.AND P1, PT, R21, R231, PT ;  /* 0x000000e71500720c */ /* 0x000fe40003f26270 */
[----:B------:R-:W-:-:S02]  /*16200*/  FSEL R89, R2, -INF , !P5 ;  /* 0xff80000002597808 */ /* 0x000fc40006800000 */
[----:B------:R-:W-:Y:S02]  /*16210*/  FSEL R99, R3, -INF , !P4 ;  /* 0xff80000003637808 */ /* 0x000fe40006000000 */
[-C--:B------:R-:W-:Y:S02]  /*16220*/  ISETP.GE.AND P3, PT, R19, R231.reuse, PT ;  /* 0x000000e71300720c */ /* 0x080fe40003f66270 */
[----:B------:R-:W-:Y:S02]  /*16230*/  ISETP.GE.AND P6, PT, R20, R231, PT ;  /* 0x000000e71400720c */ /* 0x000fe40003fc6270 */
[----:B------:R-:W-:Y:S02]  /*16240*/  FSEL R2, R190, -INF , P0 ;  /* 0xff800000be027808 */ /* 0x000fe40000000000 */
[----:B------:R-:W-:Y:S02]  /*16250*/  FSEL R3, R189, -INF , P2 ;  /* 0xff800000bd037808 */ /* 0x000fe40001000000 */
[----:B------:R-:W-:-:S02]  /*16260*/  ISETP.GE.AND P5, PT, R21, R229, PT ;  /* 0x000000e51500720c */ /* 0x000fc40003fa6270 */
[----:B------:R-:W-:Y:S02]  /*16270*/  P2R R4, PR, RZ, 0x2 ;  /* 0x00000002ff047803 */ /* 0x000fe40000000000 */
[----:B------:R-:W-:Y:S02]  /*16280*/  FSEL R101, R2, -INF , !P3 ;  /* 0xff80000002657808 */ /* 0x000fe40005800000 */
[----:B------:R-:W-:Y:S02]  /*16290*/  FSEL R105, R3, -INF , !P6 ;  /* 0xff80000003697808 */ /* 0x000fe40007000000 */
[----:B------:R-:W-:Y:S02]  /*162a0*/  FSEL R2, R187, -INF , P5 ;  /* 0xff800000bb027808 */ /* 0x000fe40002800000 */
[----:B------:R-:W-:Y:S02]  /*162b0*/  ISETP.NE.AND P6, PT, R4, RZ, PT ;  /* 0x000000ff0400720c */ /* 0x000fe40003fc5270 */
[----:B------:R-:W-:-:S02]  /*162c0*/  ISETP.GE.AND P0, PT, R22, R229, PT ;  /* 0x000000e51600720c */ /* 0x000fc40003f06270 */
[----:B------:R-:W-:Y:S02]  /*162d0*/  ISETP.GE.AND P2, PT, R24, R229, PT ;  /* 0x000000e51800720c */ /* 0x000fe40003f46270 */
[----:B------:R-:W-:Y:S02]  /*162e0*/  FSEL R95, R2, -INF , !P6 ;  /* 0xff800000025f7808 */ /* 0x000fe40007000000 */
[-C--:B------:R-:W-:Y:S02]  /*162f0*/  ISETP.GE.AND P6, PT, R25, R231.reuse, PT ;  /* 0x000000e71900720c */ /* 0x080fe40003fc6270 */
[----:B------:R-:W-:Y:S02]  /*16300*/  ISETP.GE.AND P4, PT, R22, R231, PT ;  /* 0x000000e71600720c */ /* 0x000fe40003f86270 */
[----:B------:R-:W-:Y:S02]  /*16310*/  ISETP.GE.AND P1, PT, R23, R229, PT ;  /* 0x000000e51700720c */ /* 0x000fe40003f26270 */
[----:B------:R-:W-:-:S02]  /*16320*/  ISETP.GE.AND P5, PT, R24, R231, PT ;  /* 0x000000e71800720c */ /* 0x000fc40003fa6270 */
[----:B------:R-:W-:Y:S02]  /*16330*/  FSEL R3, R186, -INF , P0 ;  /* 0xff800000ba037808 */ /* 0x000fe40000000000 */
[----:B------:R-:W-:Y:S02]  /*16340*/  FSEL R4, R184, -INF , P2 ;  /* 0xff800000b8047808 */ /* 0x000fe40001000000 */
[----:B------:R-:W-:Y:S02]  /*16350*/  ISETP.GE.AND P0, PT, R25, R229, PT ;  /* 0x000000e51900720c */ /* 0x000fe40003f06270 */
[----:B------:R-:W-:Y:S02]  /*16360*/  P2R R5, PR, RZ, 0x40 ;  /* 0x00000040ff057803 */ /* 0x000fe40000000000 */
[----:B------:R-:W-:Y:S02]  /*16370*/  ISETP.GE.AND P3, PT, R23, R231, PT ;  /* 0x000000e71700720c */ /* 0x000fe40003f66270 */
[----:B------:R-:W-:-:S02]  /*16380*/  FSEL R2, R185, -INF , P1 ;  /* 0xff800000b9027808 */ /* 0x000fc40000800000 */
[----:B------:R-:W-:Y:S02]  /*16390*/  FSEL R108, R3, -INF , !P4 ;  /* 0xff800000036c7808 */ /* 0x000fe40006000000 */
[----:B------:R-:W-:Y:S02]  /*163a0*/  FSEL R114, R4, -INF , !P5 ;  /* 0xff80000004727808 */ /* 0x000fe40006800000 */
[----:B------:R-:W-:Y:S02]  /*163b0*/  ISETP.GE.AND P1, PT, R26, R229, PT ;  /* 0x000000e51a00720c */ /* 0x000fe40003f26270 */
[----:B------:R-:W-:Y:S02]  /*163c0*/  FSEL R3, R183, -INF , P0 ;  /* 0xff800000b7037808 */ /* 0x000fe40000000000 */
[----:B------:R-:W-:Y:S02]  /*163d0*/  ISETP.NE.AND P5, PT, R5, RZ, PT ;  /* 0x000000ff0500720c */ /* 0x000fe40003fa5270 */
[----:B------:R-:W-:-:S02]  /*163e0*/  FSEL R110, R2, -INF , !P3 ;  /* 0xff800000026e7808 */ /* 0x000fc40005800000 */
[----:B------:R-:W-:Y:S02]  /*163f0*/  ISETP.GE.AND P4, PT, R26, R231, PT ;  /* 0x000000e71a00720c */ /* 0x000fe40003f86270 */
[----:B------:R-:W-:Y:S02]  /*16400*/  ISETP.GE.AND P2, PT, R27, R229, PT ;  /* 0x000000e51b00720c */ /* 0x000fe40003f46270 */
[----:B------:R-:W-:Y:S02]  /*16410*/  FSEL R2, R182, -INF , P1 ;  /* 0xff800000b6027808 */ /* 0x000fe40000800000 */
[----:B------:R-:W-:Y:S02]  /*16420*/  FSEL R103, R3, -INF , !P5 ;  /* 0xff80000003677808 */ /* 0x000fe40006800000 */
[-C--:B------:R-:W-:Y:S02]  /*16430*/  ISETP.GE.AND P5, PT, R30, R231.reuse, PT ;  /* 0x000000e71e00720c */ /* 0x080fe40003fa6270 */
[----:B------:R-:W-:-:S02]  /*16440*/  ISETP.GE.AND P3, PT, R27, R231, PT ;  /* 0x000000e71b00720c */ /* 0x000fc40003f66270 */
[----:B------:R-:W-:Y:S02]  /*16450*/  FSEL R3, R181, -INF , P2 ;  /* 0xff800000b5037808 */ /* 0x000fe40001000000 */
[----:B------:R-:W-:Y:S02]  /*16460*/  FSEL R117, R2, -INF , !P4 ;  /* 0xff80000002757808 */ /* 0x000fe40006000000 */
[----:B------:R-:W-:Y:S02]  /*16470*/  P2R R2, PR, RZ, 0x20 ;  /* 0x00000020ff027803 */ /* 0x000fe40000000000 */
[-C--:B------:R-:W-:Y:S02]  /*16480*/  ISETP.GE.AND P2, PT, R36, R229.reuse, PT ;  /* 0x000000e52400720c */ /* 0x080fe40003f46270 */
[-C--:B------:R-:W-:Y:S02]  /*16490*/  ISETP.GE.AND P1, PT, R30, R229.reuse, PT ;  /* 0x000000e51e00720c */ /* 0x080fe40003f26270 */
[----:B------:R-:W-:-:S02]  /*164a0*/  ISETP.GE.AND P0, PT, R28, R229, PT ;  /* 0x000000e51c00720c */ /* 0x000fc40003f06270 */
[----:B------:R-:W-:Y:S02]  /*164b0*/  FSEL R119, R3, -INF , !P3 ;  /* 0xff80000003777808 */ /* 0x000fe40005800000 */
[----:B------:R-:W-:Y:S02]  /*164c0*/  ISETP.NE.AND P3, PT, R2, RZ, PT ;  /* 0x000000ff0200720c */ /* 0x000fe40003f65270 */
[-C--:B------:R-:W-:Y:S02]  /*164d0*/  ISETP.GE.AND P5, PT, R36, R231.reuse, PT ;  /* 0x000000e72400720c */ /* 0x080fe40003fa6270 */
[----:B------:R-:W-:Y:S02]  /*164e0*/  FSEL R2, R178, -INF , P2 ;  /* 0xff800000b2027808 */ /* 0x000fe40001000000 */
[----:B------:R-:W-:Y:S02]  /*164f0*/  FSEL R3, R179, -INF , P1 ;  /* 0xff800000b3037808 */ /* 0x000fe40000800000 */
[----:B------:R-:W-:-:S02]  /*16500*/  ISETP.GE.AND P2, PT, R49, R231, PT ;  /* 0x000000e73100720c */ /* 0x000fc40003f46270 */
[----:B------:R-:W-:Y:S02]  /*16510*/  ISETP.GE.AND P6, PT, R28, R231, PT ;  /* 0x000000e71c00720c */ /* 0x000fe40003fc6270 */
[----:B------:R-:W-:Y:S02]  /*16520*/  FSEL R4, R180, -INF , P0 ;  /* 0xff800000b4047808 */ /* 0x000fe40000000000 */
[-C--:B------:R-:W-:Y:S02]  /*16530*/  ISETP.GE.AND P0, PT, R40, R229.reuse, PT ;  /* 0x000000e52800720c */ /* 0x080fe40003f06270 */
[----:B------:R-:W-:Y:S02]  /*16540*/  ISETP.GE.AND P1, PT, R46, R229, PT ;  /* 0x000000e52e00720c */ /* 0x000fe40003f26270 */
[----:B------:R-:W-:Y:S02]  /*16550*/  ISETP.GE.AND P4, PT, R40, R231, PT ;  /* 0x000000e72800720c */ /* 0x000fe40003f86270 */
[----:B------:R-:W-:-:S02]  /*16560*/  FSEL R125, R2, -INF , !P5 ;  /* 0xff800000027d7808 */ /* 0x000fc40006800000 */
[----:B------:R-:W-:Y:S02]  /*16570*/  FSEL R40, R3, -INF , !P3 ;  /* 0xff80000003287808 */ /* 0x000fe40005800000 */
[----:B------:R-:W-:Y:S02]  /*16580*/  P2R R2, PR, RZ, 0x4 ;  /* 0x00000004ff027803 */ /* 0x000fe40000000000 */
[----:B------:R-:W-:Y:S02]  /*16590*/  FSEL R122, R4, -INF , !P6 ;  /* 0xff800000047a7808 */ /* 0x000fe40007000000 */
[----:B------:R-:W-:Y:S02]  /*165a0*/  ISETP.GE.AND P3, PT, R49, R229, PT ;  /* 0x000000e53100720c */ /* 0x000fe40003f66270 */
[----:B------:R-:W-:Y:S02]  /*165b0*/  ISETP.GE.AND P6, PT, R46, R231, PT ;  /* 0x000000e72e00720c */ /* 0x000fe40003fc6270 */
[----:B------:R-:W-:-:S02]  /*165c0*/  FSEL R4, R177, -INF , P0 ;  /* 0xff800000b1047808 */ /* 0x000fc40000000000 */
[----:B------:R-:W-:Y:S02]  /*165d0*/  FSEL R3, R176, -INF , P1 ;  /* 0xff800000b0037808 */ /* 0x000fe40000800000 */
[----:B------:R-:W-:Y:S02]  /*165e0*/  ISETP.GE.AND P0, PT, R54, R229, PT ;  /* 0x000000e53600720c */ /* 0x000fe40003f06270 */
[----:B------:R-:W-:Y:S02]  /*165f0*/  ISETP.NE.AND P1, PT, R2, RZ, PT ;  /* 0x000000ff0200720c */ /* 0x000fe40003f25270 */
[----:B------:R-:W-:Y:S02]  /*16600*/  FSEL R2, R150, -INF , P3 ;  /* 0xff80000096027808 */ /* 0x000fe40001800000 */
[----:B------:R-:W-:Y:S02]  /*16610*/  FSEL R150, R3, -INF , !P6 ;  /* 0xff80000003967808 */ /* 0x000fe40007000000 */
[----:B------:R-:W-:-:S02]  /*16620*/  FSEL R3, R174, -INF , P0 ;  /* 0xff800000ae037808 */ /* 0x000fc40000000000 */
[----:B------:R-:W-:Y:S02]  /*16630*/  ISETP.GE.AND P0, PT, R51, R231, PT ;  /* 0x000000e73300720c */ /* 0x000fe40003f06270 */
[----:B------:R-:W-:Y:S02]  /*16640*/  ISETP.GE.AND P2, PT, R53, R229, PT ;  /* 0x000000e53500720c */ /* 0x000fe40003f46270 */
[----:B------:R-:W-:Y:S02]  /*16650*/  FSEL R120, R2, -INF , !P1 ;  /* 0xff80000002787808 */ /* 0x000fe40004800000 */
[----:B------:R-:W-:Y:S02]  /*16660*/  ISETP.GE.AND P6, PT, R52, R231, PT ;  /* 0x000000e73400720c */ /* 0x000fe40003fc6270 */
[----:B------:R-:W-:Y:S02]  /*16670*/  P2R R2, PR, RZ, 0x1 ;  /* 0x00000001ff027803 */ /* 0x000fe40000000000 */
[----:B------:R-:W-:-:S02]  /*16680*/  ISETP.GE.AND P1, PT, R51, R229, PT ;  /* 0x000000e53300720c */ /* 0x000fc40003f26270 */
[----:B------:R-:W-:Y:S02]  /*16690*/  ISETP.GE.AND P5, PT, R54, R231, PT ;  /* 0x000000e73600720c */ /* 0x000fe40003fa6270 */
[----:B------:R-:W-:Y:S02]  /*166a0*/  FSEL R127, R4, -INF , !P4 ;  /* 0xff800000047f7808 */ /* 0x000fe40006000000 */
[----:B------:R-:W-:Y:S02]  /*166b0*/  ISETP.GE.AND P3, PT, R52, R229, PT ;  /* 0x000000e53400720c */ /* 0x000fe40003f66270 */
[----:B------:R-:W-:Y:S02]  /*166c0*/  FSEL R4, R152, -INF , P2 ;  /* 0xff80000098047808 */ /* 0x000fe40001000000 */
[----:B------:R-:W-:Y:S02]  /*166d0*/  ISETP.GE.AND P4, PT, R53, R231, PT ;  /* 0x000000e73500720c */ /* 0x000fe40003f86270 */
[----:B------:R-:W-:-:S02]  /*166e0*/  P2R R5, PR, RZ, 0x40 ;  /* 0x00000040ff057803 */ /* 0x000fc40000000000 */
[----:B------:R-:W-:Y:S02]  /*166f0*/  ISETP.NE.AND P2, PT, R2, RZ, PT ;  /* 0x000000ff0200720c */ /* 0x000fe40003f45270 */
[----:B------:R-:W-:Y:S02]  /*16700*/  FSEL R2, R173, -INF , P1 ;  /* 0xff800000ad027808 */ /* 0x000fe40000800000 */
[----:B------:R-:W-:Y:S02]  /*16710*/  FSEL R152, R3, -INF , !P5 ;  /* 0xff80000003987808 */ /* 0x000fe40006800000 */
[----:B------:R-:W-:Y:S02]  /*16720*/  ISETP.GE.AND P0, PT, R50, R229, PT ;  /* 0x000000e53200720c */ /* 0x000fe40003f06270 */
[----:B------:R-:W-:Y:S02]  /*16730*/  ISETP.GE.AND P1, PT, R45, R231, PT ;  /* 0x000000e72d00720c */ /* 0x000fe40003f26270 */
[----:B------:R-:W-:-:S02]  /*16740*/  FSEL R3, R157, -INF , P3 ;  /* 0xff8000009d037808 */ /* 0x000fc40001800000 */
[----:B------:R-:W-:Y:S02]  /*16750*/  ISETP.NE.AND P3, PT, R5, RZ, PT ;  /* 0x000000ff0500720c */ /* 0x000fe40003f65270 */
[----:B------:R-:W-:Y:S02]  /*16760*/  FSEL R157, R4, -INF , !P4 ;  /* 0xff800000049d7808 */ /* 0x000fe40006000000 */
        /* <DEDUP_REMOVED lines=11> */
[----:B------:R-:W-:Y:S02]  /*16820*/  ISETP.GE.AND P1, PT, R43, R229, PT ;  /* 0x000000e52b00720c */ /* 0x000fe40003f26270 */
        /* <DEDUP_REMOVED lines=8> */
[----:B------:R-:W-:Y:S02]  /*168b0*/  ISETP.GE.AND P1, PT, R34, R231, PT ;  /* 0x000000e72200720c */ /* 0x000fe40003f26270 */
[----:B------:R-:W-:-:S02]  /*168c0*/  FSEL R3, R153, -INF , P2 ;  /* 0xff80000099037808 */ /* 0x000fc40001000000 */
[C---:B------:R-:W-:Y:S02]  /*168d0*/  ISETP.GE.AND P2, PT, R35.reuse, R231, PT ;  /* 0x000000e72300720c */ /* 0x040fe40003f46270 */
[----:B------:R-:W-:Y:S02]  /*168e0*/  FSEL R203, R2, -INF , !P6 ;  /* 0xff80000002cb7808 */ /* 0x000fe40007000000 */
[----:B------:R-:W-:Y:S02]  /*168f0*/  FSEL R153, R4, -INF , !P4 ;  /* 0xff80000004997808 */ /* 0x000fe40006000000 */
[----:B------:R-:W-:Y:S02]  /*16900*/  P2R R2, PR, RZ, 0x2 ;  /* 0x00000002ff027803 */ /* 0x000fe40000000000 */
[----:B------:R-:W-:Y:S02]  /*16910*/  ISETP.GE.AND P4, PT, R35, R229, PT ;  /* 0x000000e52300720c */ /* 0x000fe40003f86270 */
[----:B------:R-:W-:-:S02]  /*16920*/  P2R R4, PR, RZ, 0x4 ;  /* 0x00000004ff047803 */ /* 0x000fc40000000000 */
[----:B------:R-:W-:Y:S02]  /*16930*/  ISETP.NE.AND P6, PT, R2, RZ, PT ;  /* 0x000000ff0200720c */ /* 0x000fe40003fc5270 */
[----:B------:R-:W-:Y:S02]  /*16940*/  ISETP.GE.AND P0, PT, R39, R229, PT ;  /* 0x000000e52700720c */ /* 0x000fe40003f06270 */
[----:B------:R-:W-:Y:S02]  /*16950*/  FSEL R2, R164, -INF , P4 ;  /* 0xff800000a4027808 */ /* 0x000fe40002000000 */
[----:B------:R-:W-:Y:S02]  /*16960*/  ISETP.NE.AND P4, PT, R4, RZ, PT ;  /* 0x000000ff0400720c */ /* 0x000fe40003f85270 */
[----:B------:R-:W-:Y:S02]  /*16970*/  FSEL R156, R3, -INF , !P3 ;  /* 0xff800000039c7808 */ /* 0x000fe40005800000 */
[----:B------:R-:W-:-:S02]  /*16980*/  FSEL R3, R168, -INF , P0 ;  /* 0xff800000a8037808 */ /* 0x000fc40000000000 */
[----:B------:R-:W-:Y:S02]  /*16990*/  ISETP.GE.AND P5, PT, R39, R231, PT ;  /* 0x000000e72700720c */ /* 0x000fe40003fa6270 */
[----:B------:R-:W-:Y:S02]  /*169a0*/  FSEL R168, R2, -INF , !P4 ;  /* 0xff80000002a87808 */ /* 0x000fe40006000000 */
[----:B------:R-:W-:Y:S02]  /*169b0*/  ISETP.GE.AND P3, PT, R34, R229, PT ;  /* 0x000000e52200720c */ /* 0x000fe40003f66270 */
[----:B------:R-:W-:Y:S02]  /*169c0*/  FMNMX3.FTZ R2, R69, R85, R68, !PT ;  /* 0x0000005545027276 */ /* 0x000fe40007810044 */
[----:B------:R-:W-:Y:S02]  /*169d0*/  FSEL R204, R3, -INF , !P5 ;  /* 0xff80000003cc7808 */ /* 0x000fe40006800000 */
[----:B------:R-:W-:-:S02]  /*169e0*/  FSEL R3, R163, -INF , P3 ;  /* 0xff800000a3037808 */ /* 0x000fc40001800000 */
[----:B------:R-:W-:Y:S02]  /*169f0*/  FMNMX3.FTZ R2, R2, R67, R70, !PT ;  /* 0x0000004302027276 */ /* 0x000fe40007810046 */
[----:B------:R-:W-:Y:S02]  /*16a00*/  ISETP.GE.AND P1, PT, R33, R229, PT ;  /* 0x000000e52100720c */ /* 0x000fe40003f26270 */
[----:B------:R-:W-:Y:S02]  /*16a10*/  FSEL R172, R3, -INF , !P6 ;  /* 0xff80000003ac7808 */ /* 0x000fe40007000000 */
[----:B------:R-:W-:Y:S02]  /*16a20*/  FMNMX3.FTZ R2, R2, R75, R78, !PT ;  /* 0x0000004b02027276 */ /* 0x000fe4000781004e */
[----:B------:R-:W-:Y:S02]  /*16a30*/  ISETP.GE.AND P2, PT, R33, R231, PT ;  /* 0x000000e72100720c */ /* 0x000fe40003f46270 */
[----:B------:R-:W-:-:S02]  /*16a40*/  ISETP.GE.AND P0, PT, R31, R229, PT ;  /* 0x000000e51f00720c */ /* 0x000fc40003f06270 */
[----:B------:R-:W-:Y:S02]  /*16a50*/  FSEL R3, R162, -INF , P1 ;  /* 0xff800000a2037808 */ /* 0x000fe40000800000 */
[-C--:B------:R-:W-:Y:S02]  /*16a60*/  ISETP.GE.AND P1, PT, R32, R231.reuse, PT ;  /* 0x000000e72000720c */ /* 0x080fe40003f26270 */
[----:B------:R-:W-:Y:S02]  /*16a70*/  FMNMX3.FTZ R2, R2, R82, R86, !PT ;  /* 0x0000005202027276 */ /* 0x000fe40007810056 */
[----:B------:R-:W-:Y:S02]  /*16a80*/  ISETP.GE.AND P5, PT, R31, R231, PT ;  /* 0x000000e71f00720c */ /* 0x000fe40003fa6270 */
[----:B------:R-:W-:Y:S02]  /*16a90*/  FSEL R4, R161, -INF , P0 ;  /* 0xff800000a1047808 */ /* 0x000fe40000000000 */
[----:B------:R-:W-:-:S02]  /*16aa0*/  FSEL R213, R3, -INF , !P2 ;  /* 0xff80000003d57808 */ /* 0x000fc40005000000 */
[----:B------:R-:W-:Y:S02]  /*16ab0*/  P2R R3, PR, RZ, 0x2 ;  /* 0x00000002ff037803 */ /* 0x000fe40000000000 */
[----:B------:R-:W-:Y:S02]  /*16ac0*/  ISETP.GE.AND P6, PT, R32, R229, PT ;  /* 0x000000e52000720c */ /* 0x000fe40003fc6270 */
[----:B------:R-:W-:Y:S02]  /*16ad0*/  FMNMX3.FTZ R2, R2, R91, R92, !PT ;  /* 0x0000005b02027276 */ /* 0x000fe4000781005c */
[----:B------:R-:W-:Y:S02]  /*16ae0*/  FSEL R214, R4, -INF , !P5 ;  /* 0xff80000004d67808 */ /* 0x000fe40006800000 */
[----:B------:R-:W-:Y:S02]  /*16af0*/  ISETP.NE.AND P5, PT, R3, RZ, PT ;  /* 0x000000ff0300720c */ /* 0x000fe40003fa5270 */
[----:B------:R-:W-:-:S02]  /*16b00*/  FSEL R3, R159, -INF , P6 ;  /* 0xff8000009f037808 */ /* 0x000fc40003000000 */
[----:B------:R-:W-:Y:S01]  /*16b10*/  FMNMX3.FTZ R2, R2, R94, R96, !PT ;  /* 0x0000005e02027276 */ /* 0x000fe20007810060 */
[----:B------:R-:W-:Y:S01]  /*16b20*/  IMAD.MOV.U32 R190, RZ, RZ, R196 ;  /* 0x000000ffffbe7224 */ /* 0x000fe200078e00c4 */
[----:B------:R-:W-:Y:S02]  /*16b30*/  FSEL R196, R3, -INF , !P5 ;  /* 0xff80000003c47808 */ /* 0x000fe40006800000 */
[----:B------:R-:W-:Y:S02]  /*16b40*/  FMNMX3.FTZ R3, R2, R98, R100, !PT ;  /* 0x0000006202037276 */ /* 0x000fe40007810064 */
[----:B------:R-:W-:Y:S02]  /*16b50*/  FMNMX3.FTZ R2, R74, R8, R9, !PT ;  /* 0x000000084a027276 */ /* 0x000fe40007810009 */
[----:B------:R-:W-:Y:S02]  /*16b60*/  FMNMX3.FTZ R3, R3, R102, R104, !PT ;  /* 0x0000006603037276 */ /* 0x000fe40007810068 */
[----:B------:R-:W-:-:S02]  /*16b70*/  FMNMX3.FTZ R2, R2, R10, R72, !PT ;  /* 0x0000000a02027276 */ /* 0x000fc40007810048 */
[C---:B------:R-:W-:Y:S02]  /*16b80*/  ISETP.GE.AND P0, PT, R37.reuse, R229, PT ;  /* 0x000000e52500720c */ /* 0x040fe40003f06270 */
[----:B------:R-:W-:Y:S02]  /*16b90*/  ISETP.GE.AND P2, PT, R37, R231, PT ;  /* 0x000000e72500720c */ /* 0x000fe40003f46270 */
        /* <DEDUP_REMOVED lines=13> */
[C---:B------:R-:W-:Y:S02]  /*16c70*/  ISETP.GE.AND P3, PT, R29.reuse, R231, PT ;  /* 0x000000e71d00720c */ /* 0x040fe40003f66270 */
[----:B------:R-:W-:Y:S02]  /*16c80*/  FMNMX3.FTZ R2, R2, R95, R108, !PT ;  /* 0x0000005f02027276 */ /* 0x000fe4000781006c */
[----:B------:R-:W-:-:S02]  /*16c90*/  ISETP.GE.AND P4, PT, R29, R229, PT ;  /* 0x000000e51d00720c */ /* 0x000fc40003f86270 */
[----:B------:R-:W-:Y:S02]  /*16ca0*/  FMNMX3.FTZ R37, R37, R154, R165, !PT ;  /* 0x0000009a25257276 */ /* 0x000fe400078100a5 */
[----:B------:R-:W-:Y:S02]  /*16cb0*/  P2R R5, PR, RZ, 0x8 ;  /* 0x00000008ff057803 */ /* 0x000fe40000000000 */
[----:B------:R-:W-:Y:S02]  /*16cc0*/  FMNMX3.FTZ R2, R2, R110, R114, !PT ;  /* 0x0000006e02027276 */ /* 0x000fe40007810072 */
[----:B------:R-:W-:Y:S02]  /*16cd0*/  FSEL R4, R160, -INF , P4 ;  /* 0xff800000a0047808 */ /* 0x000fe40002000000 */
[----:B------:R-:W-:Y:S02]  /*16ce0*/  FMNMX3.FTZ R37, R37, R167, R169, !PT ;  /* 0x000000a725257276 */ /* 0x000fe400078100a9 */
[----:B------:R-:W-:-:S02]  /*16cf0*/  ISETP.NE.AND P4, PT, R5, RZ, PT ;  /* 0x000000ff0500720c */ /* 0x000fc40003f85270 */
[----:B------:R-:W-:Y:S02]  /*16d00*/  FMNMX3.FTZ R2, R2, R103, R117, !PT ;  /* 0x0000006702027276 */ /* 0x000fe40007810075 */
[----:B------:R-:W-:Y:S02]  /*16d10*/  ISETP.GE.AND P1, PT, R38, R229, PT ;  /* 0x000000e52600720c */ /* 0x000fe40003f26270 */
[----:B------:R-:W-:Y:S02]  /*16d20*/  FMNMX3.FTZ R37, R37, R175, R188, !PT ;  /* 0x000000af25257276 */ /* 0x000fe400078100bc */
[----:B------:R-:W-:Y:S02]  /*16d30*/  FSEL R192, R4, -INF , !P4 ;  /* 0xff80000004c07808 */ /* 0x000fe40006000000 */
[----:B------:R-:W-:Y:S02]  /*16d40*/  FMNMX3.FTZ R2, R2, R119, R122, !PT ;  /* 0x0000007702027276 */ /* 0x000fe4000781007a */
[----:B------:R-:W-:-:S02]  /*16d50*/  FSEL R4, R158, -INF , P1 ;  /* 0xff8000009e047808 */ /* 0x000fc40000800000 */
[C---:B------:R-:W-:Y:S02]  /*16d60*/  ISETP.GE.AND P5, PT, R47.reuse, R229, PT ;  /* 0x000000e52f00720c */ /* 0x040fe40003fa6270 */
[----:B------:R-:W-:Y:S02]  /*16d70*/  ISETP.GE.AND P1, PT, R47, R231, PT ;  /* 0x000000e72f00720c */ /* 0x000fe40003f26270 */
[----:B------:R-:W-:Y:S02]  /*16d80*/  FMNMX3.FTZ R37, R37, R200, R201, !PT ;  /* 0x000000c825257276 */ /* 0x000fe400078100c9 */
[----:B------:R-:W-:Y:S02]  /*16d90*/  FSEL R3, R155, -INF , P0 ;  /* 0xff8000009b037808 */ /* 0x000fe40000000000 */
[----:B------:R-:W-:Y:S02]  /*16da0*/  FMNMX3.FTZ R2, R2, R40, R125, !PT ;  /* 0x0000002802027276 */ /* 0x000fe4000781007d */
[----:B------:R-:W-:Y:S01]  /*16db0*/  ISETP.GE.AND P4, PT, R41, R229, PT ;  /* 0x000000e52900720c */ /* 0x000fe20003f86270 */
[----:B------:R-:W-:Y:S01]  /*16dc0*/  IMAD.MOV.U32 R179, RZ, RZ, R224 ;  /* 0x000000ffffb37224 */ /* 0x000fe200078e00e0 */
[----:B------:R-:W-:-:S02]  /*16dd0*/  ISETP.GE.AND P3, PT, R38, R231, PT ;  /* 0x000000e72600720c */ /* 0x000fc40003f66270 */
[----:B------:R-:W-:Y:S02]  /*16de0*/  P2R R5, PR, RZ, 0x20 ;  /* 0x00000020ff057803 */ /* 0x000fe40000000000 */
[----:B------:R-:W-:Y:S02]  /*16df0*/  P2R R6, PR, RZ, 0x2 ;  /* 0x00000002ff067803 */ /* 0x000fe40000000000 */
[----:B------:R-:W-:Y:S02]  /*16e00*/  ISETP.GE.AND P1, PT, R55, R229, PT ;  /* 0x000000e53700720c */ /* 0x000fe40003f26270 */
[----:B------:R-:W-:Y:S01]  /*16e10*/  FMNMX3.FTZ R37, R37, R202, R207, !PT ;  /* 0x000000ca25257276 */ /* 0x000fe200078100cf */
[----:B------:R-:W-:Y:S01]  /*16e20*/  IMAD.MOV.U32 R14, RZ, RZ, R219 ;  /* 0x000000ffff0e7224 */ /* 0x000fe200078e00db */
[----:B------:R-:W-:Y:S02]  /*16e30*/  FSEL R224, R3, -INF , !P2 ;  /* 0xff80000003e07808 */ /* 0x000fe40005000000 */
[----:B------:R-:W-:-:S02]  /*16e40*/  FMNMX3.FTZ R2, R2, R127, R150, !PT ;  /* 0x0000007f02027276 */ /* 0x000fc40007810096 */
[----:B------:R-:W-:Y:S02]  /*16e50*/  ISETP.GE.AND P6, PT, R41, R231, PT ;  /* 0x000000e72900720c */ /* 0x000fe40003fc6270 */
[----:B------:R-:W-:Y:S02]  /*16e60*/  FSEL R3, R151, -INF , P4 ;  /* 0xff80000097037808 */ /* 0x000fe40002000000 */
[----:B------:R-:W-:Y:S02]  /*16e70*/  FSEL R219, R4, -INF , !P3 ;  /* 0xff80000004db7808 */ /* 0x000fe40005800000 */
[----:B------:R-:W-:Y:S01]  /*16e80*/  ISETP.NE.AND P2, PT, R5, RZ, PT ;  /* 0x000000ff0500720c */ /* 0x000fe20003f45270 */
[----:B------:R-:W-:Y:S01]  /*16e90*/  IMAD.MOV.U32 R164, RZ, RZ, R237 ;  /* 0x000000ffffa47224 */ /* 0x000fe200078e00ed */
[----:B------:R-:W-:Y:S02]  /*16ea0*/  P2R R4, PR, RZ, 0x2 ;  /* 0x00000002ff047803 */ /* 0x000fe40000000000 */
[----:B------:R-:W-:-:S02]  /*16eb0*/  FMNMX3.FTZ R37, R37, R208, R209, !PT ;  /* 0x000000d025257276 */ /* 0x000fc400078100d1 */
[----:B------:R-:W-:Y:S02]  /*16ec0*/  FMNMX3.FTZ R2, R2, R120, R152, !PT ;  /* 0x0000007802027276 */ /* 0x000fe40007810098 */
[----:B------:R-:W-:Y:S02]  /*16ed0*/  FSEL R237, R3, -INF , !P6 ;  /* 0xff80000003ed7808 */ /* 0x000fe40007000000 */
[----:B------:R-:W-:Y:S02]  /*16ee0*/  ISETP.NE.AND P4, PT, R6, RZ, PT ;  /* 0x000000ff0600720c */ /* 0x000fe40003f85270 */
[----:B------:R-:W-:Y:S02]  /*16ef0*/  FSEL R3, R148, -INF , P2 ;  /* 0xff80000094037808 */ /* 0x000fe40001000000 */
[----:B------:R-:W-:Y:S02]  /*16f00*/  ISETP.NE.AND P6, PT, R4, RZ, PT ;  /* 0x000000ff0400720c */ /* 0x000fe40003fc5270 */
[----:B------:R-:W-:-:S02]  /*16f10*/  FMNMX3.FTZ R37, R37, R211, R215, !PT ;  /* 0x000000d325257276 */ /* 0x000fc400078100d7 */
[----:B------:R-:W-:Y:S02]  /*16f20*/  FMNMX3.FTZ R2, R2, R157, R137, !PT ;  /* 0x0000009d02027276 */ /* 0x000fe40007810089 */
[----:B------:R-:W-:Y:S02]  /*16f30*/  FSEL R206, R3, -INF , !P4 ;  /* 0xff80000003ce7808 */ /* 0x000fe40006000000 */
[----:B------:R-:W-:Y:S02]  /*16f40*/  ISETP.GE.AND P5, PT, R55, R231, PT ;  /* 0x000000e73700720c */ /* 0x000fe40003fa6270 */
[----:B------:R-:W-:Y:S02]  /*16f50*/  FSEL R3, R146, -INF , P6 ;  /* 0xff80000092037808 */ /* 0x000fe40003000000 */
[----:B------:R-:W-:Y:S02]  /*16f60*/  FMNMX3.FTZ R37, R37, R216, R217, !PT ;  /* 0x000000d825257276 */ /* 0x000fe400078100d9 */
[----:B------:R-:W-:-:S02]  /*16f70*/  ISETP.GE.AND P1, PT, R56, R229, PT ;  /* 0x000000e53800720c */ /* 0x000fc40003f26270 */
[----:B------:R-:W-:Y:S02]  /*16f80*/  FMNMX3.FTZ R2, R2, R140, R176, !PT ;  /* 0x0000008c02027276 */ /* 0x000fe400078100b0 */
[----:B------:R-:W-:Y:S02]  /*16f90*/  FSEL R205, R3, -INF , !P5 ;  /* 0xff80000003cd7808 */ /* 0x000fe40006800000 */
[----:B------:R-:W-:Y:S02]  /*16fa0*/  FMNMX3.FTZ R37, R37, R218, R230, !PT ;  /* 0x000000da25257276 */ /* 0x000fe400078100e6 */
[----:B------:R-:W-:Y:S02]  /*16fb0*/  ISETP.GE.AND P3, PT, R56, R231, PT ;  /* 0x000000e73800720c */ /* 0x000fe40003f66270 */
[----:B------:R-:W-:Y:S02]  /*16fc0*/  FSEL R3, R145, -INF , P1 ;  /* 0xff80000091037808 */ /* 0x000fe40000800000 */
[----:B------:R-:W-:-:S02]  /*16fd0*/  FMNMX3.FTZ R2, R2, R177, R153, !PT ;  /* 0x000000b102027276 */ /* 0x000fc40007810099 */
[----:B------:R-:W-:Y:S01]  /*16fe0*/  ISETP.GE.AND P0, PT, R57, R229, PT ;  /* 0x000000e53900720c */ /* 0x000fe20003f06270 */
[----:B------:R-:W-:Y:S01]  /*16ff0*/  IMAD.MOV.U32 R163, RZ, RZ, R235 ;  /* 0x000000ffffa37224 */ /* 0x000fe200078e00eb */
[----:B------:R-:W-:Y:S02]  /*17000*/  ISETP.GE.AND P6, PT, R59, R231, PT ;  /* 0x000000e73b00720c */ /* 0x000fe40003fc6270 */
[----:B------:R-:W-:Y:S02]  /*17010*/  ISETP.GE.AND P5, PT, R61, R229, PT ;  /* 0x000000e53d00720c */ /* 0x000fe40003fa6270 */
[----:B------:R-:W-:Y:S02]  /*17020*/  FMNMX3.FTZ R37, R37, R234, R236, !PT ;  /* 0x000000ea25257276 */ /* 0x000fe400078100ec */
[----:B------:R-:W-:Y:S02]  /*17030*/  FSEL R235, R3, -INF , !P3 ;  /* 0xff80000003eb7808 */ /* 0x000fe40005800000 */
[----:B------:R-:W-:-:S02]  /*17040*/  FMNMX3.FTZ R2, R2, R156, R203, !PT ;  /* 0x0000009c02027276 */ /* 0x000fc400078100cb */
[----:B------:R-:W-:Y:S02]  /*17050*/  ISETP.GE.AND P2, PT, R57, R231, PT ;  /* 0x000000e73900720c */ /* 0x000fe40003f46270 */
[----:B------:R-:W-:Y:S02]  /*17060*/  FSEL R3, R144, -INF , P0 ;  /* 0xff80000090037808 */ /* 0x000fe40000000000 */
[----:B------:R-:W-:Y:S02]  /*17070*/  ISETP.GE.AND P4, PT, R59, R229, PT ;  /* 0x000000e53b00720c */ /* 0x000fe40003f86270 */
[----:B------:R-:W-:Y:S02]  /*17080*/  P2R R6, PR, RZ, 0x40 ;  /* 0x00000040ff067803 */ /* 0x000fe40000000000 */
[----:B------:R-:W-:Y:S02]  /*17090*/  P2R R4, PR, RZ, 0x20 ;  /* 0x00000020ff047803 */ /* 0x000fe40000000000 */
[----:B------:R-:W-:-:S02]  /*170a0*/  ISETP.GE.AND P1, PT, R61, R231, PT ;  /* 0x000000e73d00720c */ /* 0x000fc40003f26270 */
[----:B------:R-:W-:Y:S02]  /*170b0*/  FMNMX3.FTZ R37, R37, R238, R239, !PT ;  /* 0x000000ee25257276 */ /* 0x000fe400078100ef */
[----:B------:R-:W-:Y:S02]  /*170c0*/  FMNMX3.FTZ R2, R2, R204, R168, !PT ;  /* 0x000000cc02027276 */ /* 0x000fe400078100a8 */
[----:B------:R-:W-:Y:S02]  /*170d0*/  FSEL R240, R3, -INF , !P2 ;  /* 0xff80000003f07808 */ /* 0x000fe40005000000 */
[----:B------:R-:W-:Y:S02]  /*170e0*/  ISETP.NE.AND P0, PT, R6, RZ, PT ;  /* 0x000000ff0600720c */ /* 0x000fe40003f05270 */
[----:B------:R-:W-:Y:S02]  /*170f0*/  FSEL R3, R143, -INF , P4 ;  /* 0xff8000008f037808 */ /* 0x000fe40002000000 */
[----:B------:R-:W-:-:S02]  /*17100*/  P2R R5, PR, RZ, 0x2 ;  /* 0x00000002ff057803 */ /* 0x000fc40000000000 */
[----:B------:R-:W-:Y:S02]  /*17110*/  ISETP.NE.AND P2, PT, R4, RZ, PT ;  /* 0x000000ff0400720c */ /* 0x000fe40003f45270 */
[----:B------:R-:W-:Y:S02]  /*17120*/  FMNMX3.FTZ R37, R37, R242, R243, !PT ;  /* 0x000000f225257276 */ /* 0x000fe400078100f3 */
[----:B------:R-:W-:Y:S02]  /*17130*/  FMNMX3.FTZ R2, R2, R172, R213, !PT ;  /* 0x000000ac02027276 */ /* 0x000fe400078100d5 */
[----:B------:R-:W-:Y:S02]  /*17140*/  FSEL R210, R3, -INF , !P0 ;  /* 0xff80000003d27808 */ /* 0x000fe40004000000 */
[----:B------:R-:W-:Y:S02]  /*17150*/  ISETP.NE.AND P4, PT, R5, RZ, PT ;  /* 0x000000ff0500720c */ /* 0x000fe40003f85270 */
        /* <DEDUP_REMOVED lines=16> */
[----:B------:R-:W-:Y:S02]  /*17260*/  ISETP.GE.AND P6, PT, R71, R231, PT ;  /* 0x000000e74700720c */ /* 0x000fe40003fc6270 */
[----:B------:R-:W-:Y:S02]  /*17270*/  FMNMX3.FTZ R37, R37, R190, R179, !PT ;  /* 0x000000be25257276 */ /* 0x000fe400078100b3 */
[----:B------:R-:W-:-:S02]  /*17280*/  FMNMX3.FTZ R2, R2, R206, R205, !PT ;  /* 0x000000ce02027276 */ /* 0x000fc400078100cd */
[----:B------:R-:W-:Y:S02]  /*17290*/  FSEL R246, R3, -INF , !P3 ;  /* 0xff80000003f67808 */ /* 0x000fe40005800000 */
[----:B------:R-:W-:Y:S02]  /*172a0*/  ISETP.GE.AND P2, PT, R66, R231, PT ;  /* 0x000000e74200720c */ /* 0x000fe40003f46270 */
[----:B------:R-:W-:Y:S02]  /*172b0*/  FSEL R3, R139, -INF , P0 ;  /* 0xff8000008b037808 */ /* 0x000fe40000000000 */
[----:B------:R-:W-:Y:S02]  /*172c0*/  ISETP.GE.AND P4, PT, R71, R229, PT ;  /* 0x000000e54700720c */ /* 0x000fe40003f86270 */
[----:B------:R-:W-:Y:S02]  /*172d0*/  P2R R4, PR, RZ, 0x40 ;  /* 0x00000040ff047803 */ /* 0x000fe40000000000 */
[----:B------:R-:W-:-:S02]  /*172e0*/  ISETP.GE.AND P1, PT, R73, R231, PT ;  /* 0x000000e74900720c */ /* 0x000fc40003f26270 */
[----:B------:R-:W-:Y:S02]  /*172f0*/  FMNMX.FTZ R37, R164, R37, !PT ;  /* 0x00000025a4257209 */ /* 0x000fe40007810000 */
[----:B------:R-:W-:Y:S02]  /*17300*/  FMNMX3.FTZ R2, R2, R235, R240, !PT ;  /* 0x000000eb02027276 */ /* 0x000fe400078100f0 */
[----:B------:R-:W-:Y:S01]  /*17310*/  FSEL R247, R3, -INF , !P2 ;  /* 0xff80000003f77808 */ /* 0x000fe20005000000 */
[----:B------:R-:W1:Y:S01]  /*17320*/  SHFL.BFLY PT, R7, R37, 0x2, 0x1f ;  /* 0x0c401f0025077f89 */ /* 0x000e6200000e0000 */
[----:B------:R-:W-:Y:S02]  /*17330*/  ISETP.GE.AND P5, PT, R73, R229, PT ;  /* 0x000000e54900720c */ /* 0x000fe40003fa6270 */
[----:B------:R-:W-:Y:S02]  /*17340*/  P2R R5, PR, RZ, 0x2 ;  /* 0x00000002ff057803 */ /* 0x000fe40000000000 */
[----:B------:R-:W-:-:S02]  /*17350*/  ISETP.NE.AND P3, PT, R4, RZ, PT ;  /* 0x000000ff0400720c */ /* 0x000fc40003f65270 */
[----:B------:R-:W-:Y:S02]  /*17360*/  FSEL R3, R133, -INF , P4 ;  /* 0xff80000085037808 */ /* 0x000fe40002000000 */
[----:B------:R-:W-:Y:S02]  /*17370*/  ISETP.GE.AND P1, PT, R76, R229, PT ;  /* 0x000000e54c00720c */ /* 0x000fe40003f26270 */
[----:B------:R-:W-:Y:S01]  /*17380*/  FMNMX3.FTZ R2, R2, R210, R212, !PT ;  /* 0x000000d202027276 */ /* 0x000fe200078100d4 */
[----:B------:R-:W-:Y:S01]  /*17390*/  IMAD.MOV.U32 R11, RZ, RZ, R221 ;  /* 0x000000ffff0b7224 */ /* 0x000fe200078e00dd */
[----:B------:R-:W-:Y:S02]  /*173a0*/  FSEL R221, R3, -INF , !P3 ;  /* 0xff80000003dd7808 */ /* 0x000fe40005800000 */
[----:B------:R-:W-:Y:S02]  /*173b0*/  FSEL R6, R136, -INF , P5 ;  /* 0xff80000088067808 */ /* 0x000fe40002800000 */
[----:B------:R-:W-:-:S02]  /*173c0*/  ISETP.GE.AND P6, PT, R76, R231, PT ;  /* 0x000000e74c00720c */ /* 0x000fc40003fc6270 */
[-C--:B------:R-:W-:Y:S02]  /*173d0*/  ISETP.GE.AND P0, PT, R79, R229.reuse, PT ;  /* 0x000000e54f00720c */ /* 0x080fe40003f06270 */
[----:B------:R-:W-:Y:S02]  /*173e0*/  ISETP.GE.AND P2, PT, R83, R229, PT ;  /* 0x000000e55300720c */ /* 0x000fe40003f46270 */
[----:B------:R-:W-:Y:S02]  /*173f0*/  ISETP.NE.AND P5, PT, R5, RZ, PT ;  /* 0x000000ff0500720c */ /* 0x000fe40003fa5270 */
[----:B------:R-:W-:Y:S02]  /*17400*/  FSEL R3, R131, -INF , P1 ;  /* 0xff80000083037808 */ /* 0x000fe40000800000 */
[----:B------:R-:W-:Y:S01]  /*17410*/  FMNMX3.FTZ R2, R2, R241, R246, !PT ;  /* 0x000000f102027276 */ /* 0x000fe200078100f6 */
[----:B------:R-:W-:Y:S01]  /*17420*/  IMAD.MOV.U32 R12, RZ, RZ, R220 ;  /* 0x000000ffff0c7224 */ /* 0x000fe200078e00dc */
[----:B------:R-:W-:-:S02]  /*17430*/  ISETP.GE.AND P4, PT, R79, R231, PT ;  /* 0x000000e74f00720c */ /* 0x000fc40003f86270 */
[----:B------:R-:W-:Y:S02]  /*17440*/  ISETP.GE.AND P3, PT, R83, R231, PT ;  /* 0x000000e75300720c */ /* 0x000fe40003f66270 */
[----:B------:R-:W-:Y:S02]  /*17450*/  ISETP.GE.AND P1, PT, R84, R229, PT ;  /* 0x000000e55400720c */ /* 0x000fe40003f26270 */
[----:B------:R-:W-:Y:S02]  /*17460*/  FSEL R5, R130, -INF , P0 ;  /* 0xff80000082057808 */ /* 0x000fe40000000000 */
        /* <DEDUP_REMOVED lines=23> */
[----:B------:R-:W-:Y:S01]  /*175e0*/  IMAD.SHL.U32 R13, R225, 0x40, RZ ;  /* 0x00000040e10d7824 */ /* 0x000fe200078e00ff */
[----:B-1----:R-:W-:Y:S01]  /*175f0*/  FMNMX.FTZ R84, R2, R4, !PT ;  /* 0x0000000402547209 */ /* 0x002fe20007810000 */
[-CC-:B------:R-:W-:Y:S01]  /*17600*/  FFMA.FTZ R2, R67, R0.reuse, -R5.reuse ;  /* 0x0000000043027223 */ /* 0x180fe20000010805 */
[----:B--2---:R-:W-:-:S04]  /*17610*/  FFMA.FTZ R3, R85, R0, -R5 ;  /* 0x0000000055037223 */ /* 0x004fc80000010805 */
[----:B------:R1:W2:Y:S01]  /*17620*/  MUFU.EX2 R180, R3 ;  /* 0x0000000300b47308 */ /* 0x0002a20000000800 */
[----:B------:R-:W-:Y:S02]  /*17630*/  FSETP.NEU.FTZ.AND P0, PT, R84, -INF , PT ;  /* 0xff8000005400780b */ /* 0x000fe40003f1d000 */
[----:B------:R-:W-:-:S05]  /*17640*/  LOP3.LUT R13, R13, 0x200, RZ, 0xc0, !PT ;  /* 0x000002000d0d7812 */ /* 0x000fca00078ec0ff */
        /* <DEDUP_REMOVED lines=8> */
[-CC-:B------:R-:W-:Y:S01]  /*176d0*/  FFMA.FTZ R4, R74, R0.reuse, -R3.reuse ;  /* 0x000000004a047223 */ /* 0x180fe20000010803 */
[----:B------:R-:W-:Y:S02]  /*176e0*/  IMAD R160, R2, 0x2, R12 ;  /* 0x0000000202a07824 */ /* 0x000fe400078e020c */
[----:B------:R-:W-:Y:S01]  /*176f0*/  FFMA.FTZ R2, R8, R0, -R3 ;  /* 0x0000000008027223 */ /* 0x000fe20000010803 */
[----:B------:R-:W-:Y:S01]  /*17700*/  MUFU.EX2 R6, R4 ;  /* 0x0000000400067308 */ /* 0x000fe20000000800 */
[--C-:B------:R-:W-:Y:S01]  /*17710*/  IMAD.IADD R39, R112, 0x1, R160.reuse ;  /* 0x0000000170277824 */ /* 0x100fe200078e02a0 */
[----:B------:R-:W1:Y:S04]  /*17720*/  LDSM.16.MT88.4 R24, [R160+0xa000] ;  /* 0x00a00000a018783b */ /* 0x000e680000004200 */
[----:B------:R-:W3:Y:S02]  /*17730*/  LDSM.16.MT88.4 R20, [R39+0xa000] ;  /* 0x00a000002714783b */ /* 0x000ee40000004200 */
[----:B------:R5:W4:Y:S01]  /*17740*/  MUFU.EX2 R4, R2 ;  /* 0x0000000200047308 */ /* 0x000b220000000800 */
[----:B------:R-:W-:-:S02]  /*17750*/  IMAD.IADD R36, R166, 0x1, R160 ;  /* 0x00000001a6247824 */ /* 0x000fc400078e02a0 */
[----:B------:R-:W-:Y:S01]  /*17760*/  IMAD.MOV.U32 R174, RZ, RZ, R11 ;  /* 0x000000ffffae7224 */ /* 0x000fe200078e000b */
[----:B------:R-:W-:Y:S01]  /*17770*/  LDSM.16.MT88.4 R28, [R160+0xa800] ;  /* 0x00a80000a01c783b */ /* 0x000fe20000004200 */
[-CC-:B-----5:R-:W-:Y:S01]  /*17780*/  FFMA.FTZ R2, R9, R0.reuse, -R3.reuse ;  /* 0x0000000009027223 */ /* 0x1a0fe20000010803 */
[----:B------:R-:W-:Y:S02]  /*17790*/  IMAD.IADD R7, R112, 0x1, R36 ;  /* 0x0000000170077824 */ /* 0x000fe400078e0224 */
[----:B------:R-:W-:Y:S01]  /*177a0*/  LDSM.16.MT88.4 R12, [R36+0xa000] ;  /* 0x00a00000240c783b */ /* 0x000fe20000004200 */
[----:B------:R5:W-:Y:S03]  /*177b0*/  MUFU.EX2 R185, R2 ;  /* 0x0000000200b97308 */ /* 0x000be60000000800 */
[----:B------:R-:W3:Y:S01]  /*177c0*/  LDSM.16.MT88.4 R16, [R7+0xa000] ;  /* 0x00a000000710783b */ /* 0x000ee20000004200 */
[----:B-----5:R-:W-:-:S04]  /*177d0*/  FFMA.FTZ R2, R10, R0, -R3 ;  /* 0x000000000a027223 */ /* 0x020fc80000010803 */
[----:B------:R5:W1:Y:S02]  /*177e0*/  MUFU.EX2 R191, R2 ;  /* 0x0000000200bf7308 */ /* 0x000a640000000800 */
[----:B-----5:R-:W-:-:S06]  /*177f0*/  FFMA.FTZ R2, R75, R0, -R5 ;  /* 0x000000004b027223 */ /* 0x020fcc0000010805 */
[----:B------:R5:W-:Y:S02]  /*17800*/  MUFU.EX2 R193, R2 ;  /* 0x0000000200c17308 */ /* 0x000be40000000800 */
[----:B-----5:R-:W-:-:S06]  /*17810*/  FFMA.FTZ R2, R78, R0, -R5 ;  /* 0x000000004e027223 */ /* 0x020fcc0000010805 */
[----:B------:R5:W-:Y:S02]  /*17820*/  MUFU.EX2 R198, R2 ;  /* 0x0000000200c67308 */ /* 0x000be40000000800 */
[----:B-----5:R-:W-:-:S06]  /*17830*/  FFMA.FTZ R2, R82, R0, -R5 ;  /* 0x0000000052027223 */ /* 0x020fcc0000010805 */
[----:B------:R5:W-:Y:S02]  /*17840*/  MUFU.EX2 R197, R2 ;  /* 0x0000000200c57308 */ /* 0x000be40000000800 */
[----:B-----5:R-:W-:-:S06]  /*17850*/  FFMA.FTZ R2, R72, R0, -R3 ;  /* 0x0000000048027223 */ /* 0x020fcc0000010803 */
[----:B------:R5:W-:Y:S01]  /*17860*/  MUFU.EX2 R184, R2 ;  /* 0x0000000200b87308 */ /* 0x000be20000000800 */
[----:B--2---:R-:W-:Y:S02]  /*17870*/  F2FP.BF16.F32.PACK_AB R8, R180, R181 ;  /* 0x000000b5b408723e */ /* 0x004fe400000010ff */
[----:B----4-:R-:W-:Y:S02]  /*17880*/  F2FP.BF16.F32.PACK_AB R10, R194, R195 ;  /* 0x000000c3c20a723e */ /* 0x010fe400000010ff */
[----:B------:R-:W-:Y:S01]  /*17890*/  F2FP.BF16.F32.PACK_AB R9, R4, R6 ;  /* 0x000000060409723e */ /* 0x000fe200000010ff */
[----:B-----5:R-:W-:-:S04]  /*178a0*/  FFMA.FTZ R2, R58, R0, -R3 ;  /* 0x000000003a027223 */ /* 0x020fc80000010803 */
[----:B------:R2:W4:Y:S01]  /*178b0*/  MUFU.EX2 R38, R2 ;  /* 0x0000000200267308 */ /* 0x0005220000000800 */
[----:B-1----:R-:W-:Y:S01]  /*178c0*/  F2FP.BF16.F32.PACK_AB R11, R191, R185 ;  /* 0x000000b9bf0b723e */ /* 0x002fe200000010ff */
[----:B--2---:R-:W-:-:S06]  /*178d0*/  FFMA.FTZ R2, R77, R0, -R3 ;  /* 0x000000004d027223 */ /* 0x004fcc0000010803 */
[----:B------:R1:W-:Y:S01]  /*178e0*/  MUFU.EX2 R186, R2 ;  /* 0x0000000200ba7308 */ /* 0x0003e20000000800 */
[----:B------:R-:W-:Y:S01]  /*178f0*/  HMMA.16816.F32.BF16 R44, R8, R24, RZ ;  /* 0x00000018082c723c */ /* 0x000fe200000418ff */
[----:B-1----:R-:W-:-:S06]  /*17900*/  FFMA.FTZ R2, R80, R0, -R3 ;  /* 0x0000000050027223 */ /* 0x002fcc0000010803 */
[----:B------:R1:W2:Y:S01]  /*17910*/  MUFU.EX2 R189, R2 ;  /* 0x0000000200bd7308 */ /* 0x0002a20000000800 */
[C---:B------:R-:W-:Y:S08]  /*17920*/  HMMA.16816.F32.BF16 R48, R8.reuse, R26, RZ ;  /* 0x0000001a0830723c */ /* 0x040ff000000418ff */
[----:B---3--:R-:W-:Y:S01]  /*17930*/  HMMA.16816.F32.BF16 R32, R8, R20, RZ ;  /* 0x000000140820723c */ /* 0x008fe200000418ff */
[----:B-1----:R-:W-:-:S07]  /*17940*/  FFMA.FTZ R2, R86, R0, -R5 ;  /* 0x0000000056027223 */ /* 0x002fce0000010805 */
[----:B------:R-:W-:Y:S01]  /*17950*/  HMMA.16816.F32.BF16 R24, R8, R22, RZ ;  /* 0x000000160818723c */ /* 0x000fe200000418ff */
[----:B------:R-:W1:Y:S01]  /*17960*/  LDSM.16.MT88.4 R20, [R39+0xa800] ;  /* 0x00a800002714783b */ /* 0x000e620000004200 */
[----:B------:R3:W-:Y:S02]  /*17970*/  MUFU.EX2 R183, R2 ;  /* 0x0000000200b77308 */ /* 0x0007e40000000800 */
[----:B---3--:R-:W-:-:S06]  /*17980*/  FFMA.FTZ R2, R91, R0, -R5 ;  /* 0x000000005b027223 */ /* 0x008fcc0000010805 */
[----:B------:R3:W5:Y:S01]  /*17990*/  MUFU.EX2 R187, R2 ;  /* 0x0000000200bb7308 */ /* 0x0007620000000800 */
[----:B------:R-:W-:Y:S01]  /*179a0*/  HMMA.16816.F32.BF16 R56, R8, R16, RZ ;  /* 0x000000100838723c */ /* 0x000fe200000418ff */
[----:B---3--:R-:W-:-:S06]  /*179b0*/  FFMA.FTZ R2, R92, R0, -R5 ;  /* 0x000000005c027223 */ /* 0x008fcc0000010805 */
[----:B------:R3:W-:Y:S01]  /*179c0*/  MUFU.EX2 R182, R2 ;  /* 0x0000000200b67308 */ /* 0x0007e20000000800 */
[C---:B------:R-:W-:Y:S01]  /*179d0*/  HMMA.16816.F32.BF16 R52, R8.reuse, R18, RZ ;  /* 0x000000120834723c */ /* 0x040fe200000418ff */
[----:B------:R-:W5:Y:S07]  /*179e0*/  LDSM.16.MT88.4 R16, [R36+0xa800] ;  /* 0x00a800002410783b */ /* 0x000f6e0000004200 */
[----:B------:R-:W-:Y:S01]  /*179f0*/  HMMA.16816.F32.BF16 R64, R8, R12, RZ ;  /* 0x0000000c0840723c */ /* 0x000fe200000418ff */
[----:B---3--:R-:W-:Y:S01]  /*17a00*/  FFMA.FTZ R2, R94, R0, -R5 ;  /* 0x000000005e027223 */ /* 0x008fe20000010805 */
[----:B------:R-:W-:-:S06]  /*17a10*/  IMAD.MOV.U32 R94, RZ, RZ, R190 ;  /* 0x000000ffff5e7224 */ /* 0x000fcc00078e00be */
[----:B------:R-:W-:Y:S01]  /*17a20*/  HMMA.16816.F32.BF16 R68, R8, R14, RZ ;  /* 0x0000000e0844723c */ /* 0x000fe200000418ff */
[----:B------:R-:W3:Y:S01]  /*17a30*/  LDSM.16.MT88.4 R12, [R7+0xa800] ;  /* 0x00a80000070c783b */ /* 0x000ee20000004200 */
[----:B------:R2:W3:Y:S01]  /*17a40*/  MUFU.EX2 R190, R2 ;  /* 0x0000000200be7308 */ /* 0x0004e20000000800 */
[----:B----4-:R-:W-:Y:S02]  /*17a50*/  IMAD.MOV.U32 R86, RZ, RZ, R38 ;  /* 0x000000ffff567224 */ /* 0x010fe400078e0026 */
[----:B--2---:R-:W-:-:S05]  /*17a60*/  FFMA.FTZ R2, R88, R0, -R3 ;  /* 0x0000000058027223 */ /* 0x004fca0000010803 */
        /* <DEDUP_REMOVED lines=9> */
[----:B------:R-:W-:Y:S01]  /*17b00*/  HMMA.16816.F32.BF16 R72, R8, R28, R44 ;  /* 0x0000001c0848723c */ /* 0x000fe2000004182c */
[----:B------:R-:W-:Y:S02]  /*17b10*/  IMAD.MOV.U32 R162, RZ, RZ, R174 ;  /* 0x000000ffffa27224 */ /* 0x000fe400078e00ae */
[----:B--2---:R-:W-:Y:S01]  /*17b20*/  FFMA.FTZ R2, R93, R0, -R3 ;  /* 0x000000005d027223 */ /* 0x004fe20000010803 */
[----:B------:R-:W-:-:S03]  /*17b30*/  IMAD.MOV.U32 R93, RZ, RZ, R179 ;  /* 0x000000ffff5d7224 */ /* 0x000fc600078e00b3 */
[----:B------:R2:W4:Y:S01]  /*17b40*/  MUFU.EX2 R179, R2 ;  /* 0x0000000200b37308 */ /* 0x0005220000000800 */
[----:B-1----:R-:W-:Y:S01]  /*17b50*/  HMMA.16816.F32.BF16 R44, R8, R20, R32 ;  /* 0x00000014082c723c */ /* 0x002fe20000041820 */
[----:B------:R-:W-:-:S07]  /*17b60*/  IMAD.MOV.U32 R90, RZ, RZ, R170 ;  /* 0x000000ffff5a7224 */ /* 0x000fce00078e00aa */
[----:B------:R-:W-:Y:S01]  /*17b70*/  HMMA.16816.F32.BF16 R76, R8, R30, R48 ;  /* 0x0000001e084c723c */ /* 0x000fe20000041830 */
[----:B------:R-:W1:Y:S01]  /*17b80*/  LDSM.16.MT88.4 R28, [R160+0xb000] ;  /* 0x00b00000a01c783b */ /* 0x000e620000004200 */
[----:B--2---:R-:W-:-:S06]  /*17b90*/  FFMA.FTZ R2, R96, R0, -R5 ;  /* 0x0000000060027223 */ /* 0x004fcc0000010805 */
[----:B------:R-:W-:Y:S01]  /*17ba0*/  HMMA.16816.F32.BF16 R32, R8, R22, R24 ;  /* 0x000000160820723c */ /* 0x000fe20000041818 */
[----:B------:R-:W2:Y:S01]  /*17bb0*/  LDSM.16.MT88.4 R24, [R39+0xb000] ;  /* 0x00b000002718783b */ /* 0x000ea20000004200 */
[----:B------:R5:W-:Y:S02]  /*17bc0*/  MUFU.EX2 R171, R2 ;  /* 0x0000000200ab7308 */ /* 0x000be40000000800 */
[----:B-----5:R-:W-:-:S06]  /*17bd0*/  FFMA.FTZ R2, R98, R0, -R5 ;  /* 0x0000000062027223 */ /* 0x020fcc0000010805 */
[----:B------:R5:W2:Y:S01]  /*17be0*/  MUFU.EX2 R174, R2 ;  /* 0x0000000200ae7308 */ /* 0x000aa20000000800 */
[----:B------:R-:W-:Y:S01]  /*17bf0*/  HMMA.16816.F32.BF16 R64, R8, R16, R64 ;  /* 0x000000100840723c */ /* 0x000fe20000041840 */
[----:B-----5:R-:W-:-:S06]  /*17c00*/  FFMA.FTZ R2, R100, R0, -R5 ;  /* 0x0000000064027223 */ /* 0x020fcc0000010805 */
[----:B------:R5:W-:Y:S01]  /*17c10*/  MUFU.EX2 R170, R2 ;  /* 0x0000000200aa7308 */ /* 0x000be20000000800 */
[C---:B------:R-:W-:Y:S01]  /*17c20*/  HMMA.16816.F32.BF16 R68, R8.reuse, R18, R68 ;  /* 0x000000120844723c */ /* 0x040fe20000041844 */
[----:B------:R-:W2:Y:S07]  /*17c30*/  LDSM.16.MT88.4 R16, [R36+0xb000] ;  /* 0x00b000002410783b */ /* 0x000eae0000004200 */
[----:B---3--:R-:W-:Y:S01]  /*17c40*/  HMMA.16816.F32.BF16 R48, R8, R12, R56 ;  /* 0x0000000c0830723c */ /* 0x008fe20000041838 */
[----:B-----5:R-:W-:-:S07]  /*17c50*/  FFMA.FTZ R2, R102, R0, -R5 ;  /* 0x0000000066027223 */ /* 0x020fce0000010805 */
[----:B------:R-:W-:Y:S01]  /*17c60*/  HMMA.16816.F32.BF16 R20, R8, R14, R52 ;  /* 0x0000000e0814723c */ /* 0x000fe20000041834 */
[----:B------:R-:W3:Y:S01]  /*17c70*/  LDSM.16.MT88.4 R12, [R7+0xb000] ;  /* 0x00b00000070c783b */ /* 0x000ee20000004200 */
[----:B------:R5:W3:Y:S01]  /*17c80*/  MUFU.EX2 R173, R2 ;  /* 0x0000000200ad7308 */ /* 0x000ae20000000800 */
[----:B------:R-:W-:Y:S02]  /*17c90*/  IMAD.MOV.U32 R96, RZ, RZ, R164 ;  /* 0x000000ffff607224 */ /* 0x000fe400078e00a4 */
[----:B-----5:R-:W-:-:S05]  /*17ca0*/  FFMA.FTZ R2, R97, R0, -R3 ;  /* 0x0000000061027223 */ /* 0x020fca0000010803 */
[----:B------:R5:W-:Y:S01]  /*17cb0*/  MUFU.EX2 R166, R2 ;  /* 0x0000000200a67308 */ /* 0x000be20000000800 */
[----:B------:R-:W-:Y:S02]  /*17cc0*/  IMAD.MOV.U32 R112, RZ, RZ, R163 ;  /* 0x000000ffff707224 */ /* 0x000fe400078e00a3 */
[----:B-----5:R-:W-:-:S05]  /*17cd0*/  FFMA.FTZ R2, R89, R0, -R3 ;  /* 0x0000000059027223 */ /* 0x020fca0000010803 */
[----:B------:R5:W3:Y:S01]  /*17ce0*/  MUFU.EX2 R92, R2 ;  /* 0x00000002005c7308 */ /* 0x000ae20000000800 */
[----:B------:R-:W-:Y:S02]  /*17cf0*/  F2FP.BF16.F32.PACK_AB R8, R187, R183 ;  /* 0x000000b7bb08723e */ /* 0x000fe400000010ff */
[----:B------:R-:W-:Y:S02]  /*17d00*/  F2FP.BF16.F32.PACK_AB R10, R190, R182 ;  /* 0x000000b6be0a723e */ /* 0x000fe400000010ff */
[----:B----4-:R-:W-:Y:S01]  /*17d10*/  F2FP.BF16.F32.PACK_AB R9, R91, R178 ;  /* 0x000000b25b09723e */ /* 0x010fe200000010ff */
[----:B-----5:R-:W-:-:S04]  /*17d20*/  FFMA.FTZ R2, R99, R0, -R3 ;  /* 0x0000000063027223 */ /* 0x020fc80000010803 */
[----:B------:R4:W-:Y:S01]  /*17d30*/  MUFU.EX2 R164, R2 ;  /* 0x0000000200a47308 */ /* 0x0009e20000000800 */
[----:B------:R-:W-:Y:S01]  /*17d40*/  F2FP.BF16.F32.PACK_AB R11, R179, R85 ;  /* 0x00000055b30b723e */ /* 0x000fe200000010ff */
[----:B------:R-:W-:Y:S02]  /*17d50*/  IMAD.MOV.U32 R89, RZ, RZ, R162 ;  /* 0x000000ffff597224 */ /* 0x000fe400078e00a2 */
[----:B----4-:R-:W-:-:S04]  /*17d60*/  FFMA.FTZ R2, R101, R0, -R3 ;  /* 0x0000000065027223 */ /* 0x010fc80000010803 */
[----:B------:R4:W5:Y:S01]  /*17d70*/  MUFU.EX2 R163, R2 ;  /* 0x0000000200a37308 */ /* 0x0009620000000800 */
[C---:B-1----:R-:W-:Y:S08]  /*17d80*/  HMMA.16816.F32.BF16 R56, R8.reuse, R28, R72 ;  /* 0x0000001c0838723c */ /* 0x042ff00000041848 */
[----:B------:R-:W-:Y:S01]  /*17d90*/  HMMA.16816.F32.BF16 R76, R8, R30, R76 ;  /* 0x0000001e084c723c */ /* 0x000fe2000004184c */
[----:B------:R-:W1:Y:S01]  /*17da0*/  LDSM.16.MT88.4 R28, [R160+0xb800] ;  /* 0x00b80000a01c783b */ /* 0x000e620000004200 */
[----:B----4-:R-:W-:-:S04]  /*17db0*/  FFMA.FTZ R2, R104, R0, -R5 ;  /* 0x0000000068027223 */ /* 0x010fc80000010805 */
[----:B------:R4:W-:Y:S02]  /*17dc0*/  MUFU.EX2 R161, R2 ;  /* 0x0000000200a17308 */ /* 0x0009e40000000800 */
[C---:B--2---:R-:W-:Y:S08]  /*17dd0*/  HMMA.16816.F32.BF16 R44, R8.reuse, R24, R44 ;  /* 0x00000018082c723c */ /* 0x044ff0000004182c */
[----:B------:R-:W-:Y:S01]  /*17de0*/  HMMA.16816.F32.BF16 R32, R8, R26, R32 ;  /* 0x0000001a0820723c */ /* 0x000fe20000041820 */
[----:B------:R-:W2:Y:S01]  /*17df0*/  LDSM.16.MT88.4 R24, [R39+0xb800] ;  /* 0x00b800002718783b */ /* 0x000ea20000004200 */
[----:B----4-:R-:W-:-:S04]  /*17e00*/  FFMA.FTZ R2, R107, R0, -R5 ;  /* 0x000000006b027223 */ /* 0x010fc80000010805 */
[----:B------:R4:W2:Y:S02]  /*17e10*/  MUFU.EX2 R162, R2 ;  /* 0x0000000200a27308 */ /* 0x0008a40000000800 */
[----:B------:R-:W-:Y:S01]  /*17e20*/  HMMA.16816.F32.BF16 R64, R8, R16, R64 ;  /* 0x000000100840723c */ /* 0x000fe20000041840 */
[----:B----4-:R-:W-:-:S05]  /*17e30*/  FFMA.FTZ R2, R109, R0, -R5 ;  /* 0x000000006d027223 */ /* 0x010fca0000010805 */
[----:B------:R4:W-:Y:S02]  /*17e40*/  MUFU.EX2 R159, R2 ;  /* 0x00000002009f7308 */ /* 0x0009e40000000800 */
[C---:B------:R-:W-:Y:S01]  /*17e50*/  HMMA.16816.F32.BF16 R80, R8.reuse, R18, R68 ;  /* 0x000000120850723c */ /* 0x040fe20000041844 */
[----:B------:R-:W2:Y:S07]  /*17e60*/  LDSM.16.MT88.4 R16, [R36+0xb800] ;  /* 0x00b800002410783b */ /* 0x000eae0000004200 */
[----:B---3--:R-:W-:Y:S01]  /*17e70*/  HMMA.16816.F32.BF16 R52, R8, R12, R48 ;  /* 0x0000000c0834723c */ /* 0x008fe20000041830 */
[----:B----4-:R-:W-:-:S07]  /*17e80*/  FFMA.FTZ R2, R111, R0, -R5 ;  /* 0x000000006f027223 */ /* 0x010fce0000010805 */
[----:B------:R-:W-:Y:S01]  /*17e90*/  HMMA.16816.F32.BF16 R20, R8, R14, R20 ;  /* 0x0000000e0814723c */ /* 0x000fe20000041814 */
[----:B------:R-:W3:Y:S01]  /*17ea0*/  LDSM.16.MT88.4 R12, [R7+0xb800] ;  /* 0x00b80000070c783b */ /* 0x000ee20000004200 */
[----:B------:R4:W3:Y:S02]  /*17eb0*/  MUFU.EX2 R158, R2 ;  /* 0x00000002009e7308 */ /* 0x0008e40000000800 */
[----:B----4-:R-:W-:-:S06]  /*17ec0*/  FFMA.FTZ R2, R105, R0, -R3 ;  /* 0x0000000069027223 */ /* 0x010fcc0000010803 */
[----:B------:R4:W-:Y:S02]  /*17ed0*/  MUFU.EX2 R155, R2 ;  /* 0x00000002009b7308 */ /* 0x0009e40000000800 */
[----:B----4-:R-:W-:-:S06]  /*17ee0*/  FFMA.FTZ R2, R95, R0, -R3 ;  /* 0x000000005f027223 */ /* 0x010fcc0000010803 */
[----:B------:R4:W3:Y:S01]  /*17ef0*/  MUFU.EX2 R72, R2 ;  /* 0x0000000200487308 */ /* 0x0008e20000000800 */
[----:B------:R-:W-:Y:S02]  /*17f00*/  F2FP.BF16.F32.PACK_AB R8, R174, R171 ;  /* 0x000000abae08723e */ /* 0x000fe400000010ff */
[----:B------:R-:W-:Y:S02]  /*17f10*/  F2FP.BF16.F32.PACK_AB R10, R173, R170 ;  /* 0x000000aaad0a723e */ /* 0x000fe400000010ff */
[----:B------:R-:W-:Y:S01]  /*17f20*/  F2FP.BF16.F32.PACK_AB R9, R92, R166 ;  /* 0x000000a65c09723e */ /* 0x000fe200000010ff */
[----:B----4-:R-:W-:-:S04]  /*17f30*/  FFMA.FTZ R2, R108, R0, -R3 ;  /* 0x000000006c027223 */ /* 0x010fc80000010803 */
[----:B------:R4:W-:Y:S01]  /*17f40*/  MUFU.EX2 R151, R2 ;  /* 0x0000000200977308 */ /* 0x0009e20000000800 */
[----:B-----5:R-:W-:Y:S01]  /*17f50*/  F2FP.BF16.F32.PACK_AB R11, R163, R164 ;  /* 0x000000a4a30b723e */ /* 0x020fe200000010ff */
[----:B----4-:R-:W-:-:S06]  /*17f60*/  FFMA.FTZ R2, R110, R0, -R3 ;  /* 0x000000006e027223 */ /* 0x010fcc0000010803 */
[----:B------:R4:W5:Y:S01]  /*17f70*/  MUFU.EX2 R61, R2 ;  /* 0x00000002003d7308 */ /* 0x0009620000000800 */
[----:B-1----:R-:W-:Y:S01]  /*17f80*/  HMMA.16816.F32.BF16 R56, R8, R28, R56 ;  /* 0x0000001c0838723c */ /* 0x002fe20000041838 */
[----:B----4-:R-:W-:-:S06]  /*17f90*/  FFMA.FTZ R2, R113, R0, -R5 ;  /* 0x0000000071027223 */ /* 0x010fcc0000010805 */
[----:B------:R1:W-:Y:S01]  /*17fa0*/  MUFU.EX2 R146, R2 ;  /* 0x0000000200927308 */ /* 0x0003e20000000800 */
[C---:B------:R-:W-:Y:S01]  /*17fb0*/  HMMA.16816.F32.BF16 R76, R8.reuse, R30, R76 ;  /* 0x0000001e084c723c */ /* 0x040fe2000004184c */
[----:B------:R-:W4:Y:S07]  /*17fc0*/  LDSM.16.MT88.4 R28, [R160+0xc000] ;  /* 0x00c00000a01c783b */ /* 0x000f2e0000004200 */
[----:B--2---:R-:W-:Y:S01]  /*17fd0*/  HMMA.16816.F32.BF16 R44, R8, R24, R44 ;  /* 0x00000018082c723c */ /* 0x004fe2000004182c */
[----:B-1----:R-:W-:-:S07]  /*17fe0*/  FFMA.FTZ R2, R115, R0, -R5 ;  /* 0x0000000073027223 */ /* 0x002fce0000010805 */
[----:B------:R-:W-:Y:S01]  /*17ff0*/  HMMA.16816.F32.BF16 R32, R8, R26, R32 ;  /* 0x0000001a0820723c */ /* 0x000fe20000041820 */
[----:B------:R-:W1:Y:S01]  /*18000*/  LDSM.16.MT88.4 R24, [R39+0xc000] ;  /* 0x00c000002718783b */ /* 0x000e620000004200 */
[----:B------:R2:W1:Y:S01]  /*18010*/  MUFU.EX2 R148, R2 ;  /* 0x0000000200947308 */ /* 0x0004620000000800 */
[----:B------:R-:W-:-:S05]  /*18020*/  IMAD.MOV.U32 R98, RZ, RZ, R43 ;  /* 0x000000ffff627224 */ /* 0x000fca00078e002b */
[----:B------:R-:W-:Y:S01]  /*18030*/  HMMA.16816.F32.BF16 R68, R8, R16, R64 ;  /* 0x000000100844723c */ /* 0x000fe20000041840 */
[----:B--2---:R-:W-:-:S04]  /*18040*/  FFMA.FTZ R2, R116, R0, -R5 ;  /* 0x0000000074027223 */ /* 0x004fc80000010805 */
[----:B------:R2:W-:Y:S03]  /*18050*/  MUFU.EX2 R143, R2 ;  /* 0x00000002008f7308 */ /* 0x0005e60000000800 */
[C---:B------:R-:W-:Y:S01]  /*18060*/  HMMA.16816.F32.BF16 R80, R8.reuse, R18, R80 ;  /* 0x000000120850723c */ /* 0x040fe20000041850 */
[----:B------:R-:W1:Y:S07]  /*18070*/  LDSM.16.MT88.4 R16, [R36+0xc000] ;  /* 0x00c000002410783b */ /* 0x000e6e0000004200 */
[----:B---3--:R-:W-:Y:S01]  /*18080*/  HMMA.16816.F32.BF16 R52, R8, R12, R52 ;  /* 0x0000000c0834723c */ /* 0x008fe20000041834 */
[----:B--2---:R-:W-:-:S04]  /*18090*/  FFMA.FTZ R2, R118, R0, -R5 ;  /* 0x0000000076027223 */ /* 0x004fc80000010805 */
[----:B------:R2:W3:Y:S03]  /*180a0*/  MUFU.EX2 R142, R2 ;  /* 0x00000002008e7308 */ /* 0x0004e60000000800 */
        /* <DEDUP_REMOVED lines=11> */
[----:B-----5:R-:W-:Y:S01]  /*18160*/  F2FP.BF16.F32.PACK_AB R11, R61, R151 ;  /* 0x000000973d0b723e */ /* 0x020fe200000010ff */
        /* <DEDUP_REMOVED lines=8> */
[----:B--2---:R-:W-:-:S07]  /*181f0*/  FFMA.FTZ R2, R123, R0, -R5 ;  /* 0x000000007b027223 */ /* 0x004fce0000010805 */
        /* <DEDUP_REMOVED lines=37> */
[----:B------:R-:W-:Y:S01]  /*18450*/  HMMA.16816.F32.BF16 R68, R8, R16, R68 ;  /* 0x000000100844723c */ /* 0x000fe20000041844 */
[----:B--2---:R-:W-:-:S06]  /*18460*/  FFMA.FTZ R2, R154, R0, -R5 ;  /* 0x000000009a027223 */ /* 0x004fcc0000010805 */
[----:B------:R2:W1:Y:S01]  /*18470*/  MUFU.EX2 R130, R2 ;  /* 0x0000000200827308 */ /* 0x0004620000000800 */
[C---:B------:R-:W-:Y:S01]  /*18480*/  HMMA.16816.F32.BF16 R80, R8.reuse, R18, R80 ;  /* 0x000000120850723c */ /* 0x040fe20000041850 */
[----:B------:R-:W1:Y:S07]  /*18490*/  LDSM.16.MT88.4 R16, [R36+0xd000] ;  /* 0x00d000002410783b */ /* 0x000e6e0000004200 */
        /* <DEDUP_REMOVED lines=12> */
[----:B-----5:R-:W-:Y:S01]  /*18560*/  F2FP.BF16.F32.PACK_AB R11, R133, R40 ;  /* 0x00000028850b723e */ /* 0x020fe200000010ff */
        /* <DEDUP_REMOVED lines=42> */
[----:B------:R-:W-:Y:S01]  /*18810*/  HMMA.16816.F32.BF16 R32, R8, R26, R32 ;  /* 0x0000001a0820723c */ /* 0x000fe20000041820 */
[----:B------:R-:W3:Y:S01]  /*18820*/  LDSM.16.MT88.4 R24, [R39+0xe000] ;  /* 0x00e000002718783b */ /* 0x000ee20000004200 */
[----:B-1----:R-:W-:-:S04]  /*18830*/  FFMA.FTZ R2, R201, R0, -R5 ;  /* 0x00000000c9027223 */ /* 0x002fc80000010805 */
[----:B------:R1:W-:Y:S02]  /*18840*/  MUFU.EX2 R119, R2 ;  /* 0x0000000200777308 */ /* 0x0003e40000000800 */
[----:B------:R-:W-:Y:S01]  /*18850*/  HMMA.16816.F32.BF16 R68, R8, R16, R68 ;  /* 0x000000100844723c */ /* 0x000fe20000041844 */
[----:B-1----:R-:W-:-:S05]  /*18860*/  FFMA.FTZ R2, R202, R0, -R5 ;  /* 0x00000000ca027223 */ /* 0x002fca0000010805 */
[----:B------:R1:W3:Y:S02]  /*18870*/  MUFU.EX2 R118, R2 ;  /* 0x0000000200767308 */ /* 0x0002e40000000800 */
[C---:B------:R-:W-:Y:S01]  /*18880*/  HMMA.16816.F32.BF16 R80, R8.reuse, R18, R80 ;  /* 0x000000120850723c */ /* 0x040fe20000041850 */
[----:B------:R-:W3:Y:S07]  /*18890*/  LDSM.16.MT88.4 R16, [R36+0xe000] ;  /* 0x00e000002410783b */ /* 0x000eee0000004200 */
[----:B--2---:R-:W-:Y:S01]  /*188a0*/  HMMA.16816.F32.BF16 R44, R8, R12, R52 ;  /* 0x0000000c082c723c */ /* 0x004fe20000041834 */
[----:B-1----:R-:W-:-:S07]  /*188b0*/  FFMA.FTZ R2, R153, R0, -R3 ;  /* 0x0000000099027223 */ /* 0x002fce0000010803 */
[----:B------:R-:W-:Y:S01]  /*188c0*/  HMMA.16816.F32.BF16 R20, R8, R14, R20 ;  /* 0x0000000e0814723c */ /* 0x000fe20000041814 */
[----:B------:R-:W1:Y:S01]  /*188d0*/  LDSM.16.MT88.4 R12, [R7+0xe000] ;  /* 0x00e00000070c783b */ /* 0x000e620000004200 */
[----:B------:R2:W-:Y:S02]  /*188e0*/  MUFU.EX2 R153, R2 ;  /* 0x0000000200997308 */ /* 0x0005e40000000800 */
[----:B--2---:R-:W-:-:S06]  /*188f0*/  FFMA.FTZ R2, R156, R0, -R3 ;  /* 0x000000009c027223 */ /* 0x004fcc0000010803 */
[----:B------:R2:W1:Y:S02]  /*18900*/  MUFU.EX2 R152, R2 ;  /* 0x0000000200987308 */ /* 0x0004640000000800 */
[----:B--2---:R-:W-:-:S06]  /*18910*/  FFMA.FTZ R2, R203, R0, -R3 ;  /* 0x00000000cb027223 */ /* 0x004fcc0000010803 */
[----:B------:R2:W-:Y:S01]  /*18920*/  MUFU.EX2 R116, R2 ;  /* 0x0000000200747308 */ /* 0x0005e20000000800 */
[----:B------:R-:W-:Y:S02]  /*18930*/  F2FP.BF16.F32.PACK_AB R8, R126, R123 ;  /* 0x0000007b7e08723e */ /* 0x000fe400000010ff */
[----:B------:R-:W-:Y:S02]  /*18940*/  F2FP.BF16.F32.PACK_AB R10, R124, R125 ;  /* 0x0000007d7c0a723e */ /* 0x000fe400000010ff */
[----:B------:R-:W-:Y:S01]  /*18950*/  F2FP.BF16.F32.PACK_AB R9, R154, R157 ;  /* 0x0000009d9a09723e */ /* 0x000fe200000010ff */
[----:B--2---:R-:W-:-:S04]  /*18960*/  FFMA.FTZ R2, R204, R0, -R3 ;  /* 0x00000000cc027223 */ /* 0x004fc80000010803 */
[----:B------:R2:W1:Y:S01]  /*18970*/  MUFU.EX2 R115, R2 ;  /* 0x0000000200737308 */ /* 0x0004620000000800 */
[----:B-----5:R-:W-:Y:S01]  /*18980*/  F2FP.BF16.F32.PACK_AB R11, R121, R122 ;  /* 0x0000007a790b723e */ /* 0x020fe200000010ff */
[----:B--2---:R-:W-:-:S06]  /*18990*/  FFMA.FTZ R2, R207, R0, -R5 ;  /* 0x00000000cf027223 */ /* 0x004fcc0000010805 */
[----:B------:R2:W-:Y:S01]  /*189a0*/  MUFU.EX2 R111, R2 ;  /* 0x00000002006f7308 */ /* 0x0005e20000000800 */
[----:B----4-:R-:W-:Y:S01]  /*189b0*/  HMMA.16816.F32.BF16 R56, R8, R28, R56 ;  /* 0x0000001c0838723c */ /* 0x010fe20000041838 */
[----:B------:R-:W-:Y:S02]  /*189c0*/  IMAD.MOV.U32 R165, RZ, RZ, R112 ;  /* 0x000000ffffa57224 */ /* 0x000fe400078e0070 */
[----:B--2---:R-:W-:-:S04]  /*189d0*/  FFMA.FTZ R2, R208, R0, -R5 ;  /* 0x00000000d0027223 */ /* 0x004fc80000010805 */
[----:B------:R2:W4:Y:S01]  /*189e0*/  MUFU.EX2 R113, R2 ;  /* 0x0000000200717308 */ /* 0x0005220000000800 */
[C---:B------:R-:W-:Y:S01]  /*189f0*/  HMMA.16816.F32.BF16 R76, R8.reuse, R30, R76 ;  /* 0x0000001e084c723c */ /* 0x040fe2000004184c */
[----:B------:R-:W5:Y:S07]  /*18a00*/  LDSM.16.MT88.4 R28, [R160+0xe800] ;  /* 0x00e80000a01c783b */ /* 0x000f6e0000004200 */
[----:B---3--:R-:W-:Y:S01]  /*18a10*/  HMMA.16816.F32.BF16 R52, R8, R24, R48 ;  /* 0x000000180834723c */ /* 0x008fe20000041830 */
[----:B--2---:R-:W-:-:S07]  /*18a20*/  FFMA.FTZ R2, R209, R0, -R5 ;  /* 0x00000000d1027223 */ /* 0x004fce0000010805 */
[C---:B------:R-:W-:Y:S01]  /*18a30*/  HMMA.16816.F32.BF16 R48, R8.reuse, R26, R32 ;  /* 0x0000001a0830723c */ /* 0x040fe20000041820 */
[----:B------:R-:W2:Y:S01]  /*18a40*/  LDSM.16.MT88.4 R24, [R39+0xe800] ;  /* 0x00e800002718783b */ /* 0x000ea20000004200 */
[----:B------:R3:W-:Y:S06]  /*18a50*/  MUFU.EX2 R114, R2 ;  /* 0x0000000200727308 */ /* 0x0007ec0000000800 */
[----:B------:R-:W-:Y:S01]  /*18a60*/  HMMA.16816.F32.BF16 R68, R8, R16, R68 ;  /* 0x000000100844723c */ /* 0x000fe20000041844 */
[----:B---3--:R-:W-:-:S04]  /*18a70*/  FFMA.FTZ R2, R211, R0, -R5 ;  /* 0x00000000d3027223 */ /* 0x008fc80000010805 */
[----:B------:R3:W4:Y:S03]  /*18a80*/  MUFU.EX2 R112, R2 ;  /* 0x0000000200707308 */ /* 0x0007260000000800 */
[C---:B------:R-:W-:Y:S01]  /*18a90*/  HMMA.16816.F32.BF16 R80, R8.reuse, R18, R80 ;  /* 0x000000120850723c */ /* 0x040fe20000041850 */
[----:B------:R-:W4:Y:S07]  /*18aa0*/  LDSM.16.MT88.4 R16, [R36+0xe800] ;  /* 0x00e800002410783b */ /* 0x000f2e0000004200 */
[----:B-1----:R-:W-:Y:S01]  /*18ab0*/  HMMA.16816.F32.BF16 R44, R8, R12, R44 ;  /* 0x0000000c082c723c */ /* 0x002fe2000004182c */
[----:B---3--:R-:W-:-:S04]  /*18ac0*/  FFMA.FTZ R2, R168, R0, -R3 ;  /* 0x00000000a8027223 */ /* 0x008fc80000010803 */
[----:B------:R1:W-:Y:S03]  /*18ad0*/  MUFU.EX2 R137, R2 ;  /* 0x0000000200897308 */ /* 0x0003e60000000800 */
[----:B------:R-:W-:Y:S01]  /*18ae0*/  HMMA.16816.F32.BF16 R20, R8, R14, R20 ;  /* 0x0000000e0814723c */ /* 0x000fe20000041814 */
[----:B------:R-:W3:Y:S01]  /*18af0*/  LDSM.16.MT88.4 R12, [R7+0xe800] ;  /* 0x00e80000070c783b */ /* 0x000ee20000004200 */
[----:B-1----:R-:W-:-:S04]  /*18b00*/  FFMA.FTZ R2, R172, R0, -R3 ;  /* 0x00000000ac027223 */ /* 0x002fc80000010803 */
[----:B------:R1:W3:Y:S02]  /*18b10*/  MUFU.EX2 R147, R2 ;  /* 0x0000000200937308 */ /* 0x0002e40000000800 */
[----:B-1----:R-:W-:-:S06]  /*18b20*/  FFMA.FTZ R2, R213, R0, -R3 ;  /* 0x00000000d5027223 */ /* 0x002fcc0000010803 */
[----:B------:R1:W-:Y:S01]  /*18b30*/  MUFU.EX2 R110, R2 ;  /* 0x00000002006e7308 */ /* 0x0003e20000000800 */
[----:B------:R-:W-:Y:S02]  /*18b40*/  F2FP.BF16.F32.PACK_AB R8, R120, R117 ;  /* 0x000000757808723e */ /* 0x000fe400000010ff */
[----:B------:R-:W-:Y:S01]  /*18b50*/  F2FP.BF16.F32.PACK_AB R10, R118, R119 ;  /* 0x00000077760a723e */ /* 0x000fe200000010ff */
[----:B-1----:R-:W-:-:S04]  /*18b60*/  FFMA.FTZ R2, R214, R0, -R3 ;  /* 0x00000000d6027223 */ /* 0x002fc80000010803 */
[----:B------:R1:W3:Y:S01]  /*18b70*/  MUFU.EX2 R109, R2 ;  /* 0x00000002006d7308 */ /* 0x0002e20000000800 */
[----:B------:R-:W-:Y:S02]  /*18b80*/  F2FP.BF16.F32.PACK_AB R9, R152, R153 ;  /* 0x000000999809723e */ /* 0x000fe400000010ff */
[----:B------:R-:W-:Y:S01]  /*18b90*/  F2FP.BF16.F32.PACK_AB R11, R115, R116 ;  /* 0x00000074730b723e */ /* 0x000fe200000010ff */
[----:B-1----:R-:W-:-:S04]  /*18ba0*/  FFMA.FTZ R2, R215, R0, -R5 ;  /* 0x00000000d7027223 */ /* 0x002fc80000010805 */
[----:B------:R1:W-:Y:S02]  /*18bb0*/  MUFU.EX2 R104, R2 ;  /* 0x0000000200687308 */ /* 0x0003e40000000800 */
[----:B-----5:R-:W-:Y:S01]  /*18bc0*/  HMMA.16816.F32.BF16 R32, R8, R28, R56 ;  /* 0x0000001c0820723c */ /* 0x020fe20000041838 */
[----:B-1----:R-:W-:-:S05]  /*18bd0*/  FFMA.FTZ R2, R216, R0, -R5 ;  /* 0x00000000d8027223 */ /* 0x002fca0000010805 */
[----:B------:R1:W5:Y:S02]  /*18be0*/  MUFU.EX2 R108, R2 ;  /* 0x00000002006c7308 */ /* 0x0003640000000800 */
[C---:B--2---:R-:W-:Y:S01]  /*18bf0*/  HMMA.16816.F32.BF16 R64, R8.reuse, R24, R52 ;  /* 0x000000180840723c */ /* 0x044fe20000041834 */
[----:B------:R-:W-:Y:S01]  /*18c00*/  IMAD.MOV.U32 R175, RZ, RZ, R74 ;  /* 0x000000ffffaf7224 */ /* 0x000fe200078e004a */
[----:B------:R-:W-:Y:S06]  /*18c10*/  LDSM.16.MT88.4 R52, [R39+0xf000] ;  /* 0x00f000002734783b */ /* 0x000fec0000004200 */
[----:B------:R-:W-:Y:S01]  /*18c20*/  HMMA.16816.F32.BF16 R56, R8, R26, R48 ;  /* 0x0000001a0838723c */ /* 0x000fe20000041830 */
[----:B------:R-:W2:Y:S01]  /*18c30*/  LDSM.16.MT88.4 R24, [R160+0xf000] ;  /* 0x00f00000a018783b */ /* 0x000ea20000004200 */
[----:B-1----:R-:W-:-:S04]  /*18c40*/  FFMA.FTZ R2, R217, R0, -R5 ;  /* 0x00000000d9027223 */ /* 0x002fc80000010805 */
[----:B------:R1:W-:Y:S01]  /*18c50*/  MUFU.EX2 R107, R2 ;  /* 0x00000002006b7308 */ /* 0x0003e20000000800 */
[----:B------:R-:W-:Y:S01]  /*18c60*/  IMAD.MOV.U32 R140, RZ, RZ, R73 ;  /* 0x000000ffff8c7224 */ /* 0x000fe200078e0049 */
[----:B----4-:R-:W-:Y:S01]  /*18c70*/  HMMA.16816.F32.BF16 R80, R8, R18, R80 ;  /* 0x000000120850723c */ /* 0x010fe20000041850 */
[----:B------:R-:W-:Y:S02]  /*18c80*/  IMAD.MOV.U32 R176, RZ, RZ, R72 ;  /* 0x000000ffffb07224 */ /* 0x000fe400078e0048 */
[----:B-1----:R-:W-:-:S04]  /*18c90*/  FFMA.FTZ R2, R218, R0, -R5 ;  /* 0x00000000da027223 */ /* 0x002fc80000010805 */
[----:B------:R1:W4:Y:S01]  /*18ca0*/  MUFU.EX2 R105, R2 ;  /* 0x0000000200697308 */ /* 0x0003220000000800 */
[----:B------:R-:W-:Y:S01]  /*18cb0*/  HMMA.16816.F32.BF16 R72, R8, R16, R68 ;  /* 0x000000100848723c */ /* 0x000fe20000041844 */
[----:B------:R-:W5:Y:S01]  /*18cc0*/  LDSM.16.MT88.4 R16, [R36+0xf000] ;  /* 0x00f000002410783b */ /* 0x000f620000004200 */
[----:B-1----:R-:W-:-:S05]  /*18cd0*/  FFMA.FTZ R2, R192, R0, -R3 ;  /* 0x00000000c0027223 */ /* 0x002fca0000010803 */
[----:B------:R1:W-:Y:S01]  /*18ce0*/  MUFU.EX2 R156, R2 ;  /* 0x00000002009c7308 */ /* 0x0003e20000000800 */
[C---:B---3--:R-:W-:Y:S01]  /*18cf0*/  HMMA.16816.F32.BF16 R68, R8.reuse, R12, R44 ;  /* 0x0000000c0844723c */ /* 0x048fe2000004182c */
[----:B------:R-:W-:Y:S01]  /*18d00*/  IMAD.MOV.U32 R169, RZ, RZ, R98 ;  /* 0x000000ffffa97224 */ /* 0x000fe200078e0062 */
[----:B------:R-:W-:Y:S06]  /*18d10*/  LDSM.16.MT88.4 R44, [R39+0xf800] ;  /* 0x00f80000272c783b */ /* 0x000fec0000004200 */
[----:B------:R-:W-:Y:S01]  /*18d20*/  HMMA.16816.F32.BF16 R20, R8, R14, R20 ;  /* 0x0000000e0814723c */ /* 0x000fe20000041814 */
[----:B------:R-:W3:Y:S01]  /*18d30*/  LDSM.16.MT88.4 R12, [R7+0xf000] ;  /* 0x00f00000070c783b */ /* 0x000ee20000004200 */
[----:B-1----:R-:W-:-:S04]  /*18d40*/  FFMA.FTZ R2, R196, R0, -R3 ;  /* 0x00000000c4027223 */ /* 0x002fc80000010803 */
[----:B------:R1:W4:Y:S02]  /*18d50*/  MUFU.EX2 R150, R2 ;  /* 0x0000000200967308 */ /* 0x0003240000000800 */
[----:B------:R-:W-:Y:S01]  /*18d60*/  HMMA.16816.F32.BF16 R76, R8, R30, R76 ;  /* 0x0000001e084c723c */ /* 0x000fe2000004184c */
[----:B-1----:R-:W-:-:S05]  /*18d70*/  FFMA.FTZ R2, R219, R0, -R3 ;  /* 0x00000000db027223 */ /* 0x002fca0000010803 */
[----:B------:R1:W-:Y:S01]  /*18d80*/  MUFU.EX2 R103, R2 ;  /* 0x0000000200677308 */ /* 0x0003e20000000800 */
[----:B------:R-:W-:Y:S01]  /*18d90*/  F2FP.BF16.F32.PACK_AB R8, R113, R111 ;  /* 0x0000006f7108723e */ /* 0x000fe200000010ff */
[----:B-1----:R-:W-:-:S06]  /*18da0*/  FFMA.FTZ R2, R224, R0, -R3 ;  /* 0x00000000e0027223 */ /* 0x002fcc0000010803 */
[----:B------:R1:W4:Y:S01]  /*18db0*/  MUFU.EX2 R102, R2 ;  /* 0x0000000200667308 */ /* 0x0003220000000800 */
        /* <DEDUP_REMOVED lines=8> */
[----:B------:R-:W-:Y:S01]  /*18e40*/  HMMA.16816.F32.BF16 R32, R8, R26, R76 ;  /* 0x0000001a0820723c */ /* 0x000fe2000004184c */
[----:B------:R-:W2:Y:S01]  /*18e50*/  LDSM.16.MT88.4 R24, [R160+0xf800] ;  /* 0x00f80000a018783b */ /* 0x000ea20000004200 */
[----:B-1----:R-:W-:-:S04]  /*18e60*/  FFMA.FTZ R2, R236, R0, -R5 ;  /* 0x00000000ec027223 */ /* 0x002fc80000010805 */
[----:B------:R1:W-:Y:S02]  /*18e70*/  MUFU.EX2 R99, R2 ;  /* 0x0000000200637308 */ /* 0x0003e40000000800 */
[----:B------:R-:W-:Y:S01]  /*18e80*/  HMMA.16816.F32.BF16 R48, R8, R52, R64 ;  /* 0x000000340830723c */ /* 0x000fe20000041840 */
[----:B-1----:R-:W-:-:S05]  /*18e90*/  FFMA.FTZ R2, R238, R0, -R5 ;  /* 0x00000000ee027223 */ /* 0x002fca0000010805 */
[----:B------:R1:W2:Y:S02]  /*18ea0*/  MUFU.EX2 R98, R2 ;  /* 0x0000000200627308 */ /* 0x0002a40000000800 */
[----:B-----5:R-:W-:Y:S01]  /*18eb0*/  HMMA.16816.F32.BF16 R64, R8, R16, R72 ;  /* 0x000000100840723c */ /* 0x020fe20000041848 */
[----:B------:R-:W-:Y:S02]  /*18ec0*/  IMAD.MOV.U32 R167, RZ, RZ, R96 ;  /* 0x000000ffffa77224 */ /* 0x000fe400078e0060 */
[----:B-1----:R-:W-:-:S04]  /*18ed0*/  FFMA.FTZ R2, R237, R0, -R3 ;  /* 0x00000000ed027223 */ /* 0x002fc80000010803 */
[----:B------:R1:W-:Y:S01]  /*18ee0*/  MUFU.EX2 R97, R2 ;  /* 0x0000000200617308 */ /* 0x0003e20000000800 */
[C---:B------:R-:W-:Y:S01]  /*18ef0*/  HMMA.16816.F32.BF16 R52, R8.reuse, R54, R56 ;  /* 0x000000360834723c */ /* 0x040fe20000041838 */
[----:B------:R-:W5:Y:S07]  /*18f00*/  LDSM.16.MT88.4 R56, [R36+0xf800] ;  /* 0x00f800002438783b */ /* 0x000f6e0000004200 */
[----:B---3--:R-:W-:Y:S01]  /*18f10*/  HMMA.16816.F32.BF16 R72, R8, R12, R68 ;  /* 0x0000000c0848723c */ /* 0x008fe20000041844 */
[----:B-1----:R-:W-:-:S07]  /*18f20*/  FFMA.FTZ R2, R206, R0, -R3 ;  /* 0x00000000ce027223 */ /* 0x002fce0000010803 */
[C---:B------:R-:W-:Y:S01]  /*18f30*/  HMMA.16816.F32.BF16 R68, R8.reuse, R14, R20 ;  /* 0x0000000e0844723c */ /* 0x040fe20000041814 */
[----:B------:R-:W1:Y:S01]  /*18f40*/  LDSM.16.MT88.4 R12, [R7+0xf800] ;  /* 0x00f80000070c783b */ /* 0x000e620000004200 */
[----:B------:R3:W1:Y:S01]  /*18f50*/  MUFU.EX2 R149, R2 ;  /* 0x0000000200957308 */ /* 0x0006620000000800 */
[----:B------:R-:W-:Y:S02]  /*18f60*/  IMAD.MOV.U32 R177, RZ, RZ, R4 ;  /* 0x000000ffffb17224 */ /* 0x000fe400078e0004 */
[----:B------:R-:W-:Y:S03]  /*18f70*/  LDSM.16.MT88.4 R20, [R39+0x10000] ;  /* 0x010000002714783b */ /* 0x000fe60000004200 */
[----:B------:R-:W-:Y:S01]  /*18f80*/  HMMA.16816.F32.BF16 R80, R8, R18, R80 ;  /* 0x000000120850723c */ /* 0x000fe20000041850 */
[----:B------:R-:W1:Y:S01]  /*18f90*/  LDSM.16.MT88.4 R16, [R160+0x10000] ;  /* 0x01000000a010783b */ /* 0x000e620000004200 */
[----:B---3--:R-:W-:-:S04]  /*18fa0*/  FFMA.FTZ R2, R205, R0, -R3 ;  /* 0x00000000cd027223 */ /* 0x008fc80000010803 */
[----:B------:R3:W-:Y:S01]  /*18fb0*/  MUFU.EX2 R96, R2 ;  /* 0x0000000200607308 */ /* 0x0007e20000000800 */
[----:B------:R-:W-:Y:S02]  /*18fc0*/  IMAD.MOV.U32 R188, RZ, RZ, R93 ;  /* 0x000000ffffbc7224 */ /* 0x000fe400078e005d */
[----:B------:R-:W-:Y:S01]  /*18fd0*/  FADD.FTZ R6, R6, R177 ;  /* 0x000000b106067221 */ /* 0x000fe20000010000 */
[----:B------:R-:W-:Y:S02]  /*18fe0*/  IMAD.MOV.U32 R177, RZ, RZ, R140 ;  /* 0x000000ffffb17224 */ /* 0x000fe400078e008c */
[----:B---3--:R-:W-:-:S04]  /*18ff0*/  FFMA.FTZ R2, R235, R0, -R3 ;  /* 0x00000000eb027223 */ /* 0x008fc80000010803 */
[----:B------:R3:W1:Y:S01]  /*19000*/  MUFU.EX2 R95, R2 ;  /* 0x00000002005f7308 */ /* 0x0006620000000800 */
[----:B------:R-:W-:Y:S01]  /*19010*/  IMAD.MOV.U32 R140, RZ, RZ, R94 ;  /* 0x000000ffff8c7224 */ /* 0x000fe200078e005e */
[----:B------:R-:W-:Y:S01]  /*19020*/  F2FP.BF16.F32.PACK_AB R8, R108, R104 ;  /* 0x000000686c08723e */ /* 0x000fe200000010ff */
[----:B------:R-:W-:Y:S01]  /*19030*/  IMAD.MOV.U32 R203, RZ, RZ, R92 ;  /* 0x000000ffffcb7224 */ /* 0x000fe200078e005c */
[----:B----4-:R-:W-:Y:S01]  /*19040*/  F2FP.BF16.F32.PACK_AB R10, R105, R107 ;  /* 0x0000006b690a723e */ /* 0x010fe200000010ff */
[----:B---3--:R-:W-:-:S04]  /*19050*/  FFMA.FTZ R2, R239, R0, -R5 ;  /* 0x00000000ef027223 */ /* 0x008fc80000010805 */
[----:B------:R3:W-:Y:S01]  /*19060*/  MUFU.EX2 R93, R2 ;  /* 0x00000002005d7308 */ /* 0x0007e20000000800 */
[----:B------:R-:W-:Y:S02]  /*19070*/  F2FP.BF16.F32.PACK_AB R9, R150, R156 ;  /* 0x0000009c9609723e */ /* 0x000fe400000010ff */
[----:B------:R-:W-:Y:S01]  /*19080*/  F2FP.BF16.F32.PACK_AB R11, R102, R103 ;  /* 0x00000067660b723e */ /* 0x000fe200000010ff */
[----:B------:R-:W-:Y:S02]  /*19090*/  IMAD.MOV.U32 R204, RZ, RZ, R91 ;  /* 0x000000ffffcc7224 */ /* 0x000fe400078e005b */
[----:B---3--:R-:W-:-:S04]  /*190a0*/  FFMA.FTZ R2, R242, R0, -R5 ;  /* 0x00000000f2027223 */ /* 0x008fc80000010805 */
[----:B------:R3:W4:Y:S01]  /*190b0*/  MUFU.EX2 R94, R2 ;  /* 0x00000002005e7308 */ /* 0x0007220000000800 */
[----:B--2---:R-:W-:Y:S01]  /*190c0*/  HMMA.16816.F32.BF16 R76, R8, R24, R28 ;  /* 0x00000018084c723c */ /* 0x004fe2000004181c */
[----:B------:R-:W-:Y:S01]  /*190d0*/  FADD.FTZ R4, R181, R180 ;  /* 0x000000b4b5047221 */ /* 0x000fe20000010000 */
[----:B------:R-:W-:Y:S02]  /*190e0*/  IMAD.MOV.U32 R202, RZ, RZ, R176 ;  /* 0x000000ffffca7224 */ /* 0x000fe400078e00b0 */
[----:B---3--:R-:W-:-:S04]  /*190f0*/  FFMA.FTZ R2, R243, R0, -R5 ;  /* 0x00000000f3027223 */ /* 0x008fc80000010805 */
[----:B------:R2:W-:Y:S01]  /*19100*/  MUFU.EX2 R92, R2 ;  /* 0x00000002005c7308 */ /* 0x0005e20000000800 */
[----:B------:R-:W-:Y:S01]  /*19110*/  HMMA.16816.F32.BF16 R28, R8, R26, R32 ;  /* 0x0000001a081c723c */ /* 0x000fe20000041820 */
[----:B------:R-:W-:Y:S02]  /*19120*/  IMAD.MOV.U32 R176, RZ, RZ, R90 ;  /* 0x000000ffffb07224 */ /* 0x000fe400078e005a */
[----:B------:R-:W-:Y:S01]  /*19130*/  FADD.FTZ R4, R195, R4 ;  /* 0x00000004c3047221 */ /* 0x000fe20000010000 */
[----:B--2---:R-:W-:-:S04]  /*19140*/  FFMA.FTZ R2, R244, R0, -R5 ;  /* 0x00000000f4027223 */ /* 0x004fc80000010805 */
[----:B------:R2:W3:Y:S01]  /*19150*/  MUFU.EX2 R91, R2 ;  /* 0x00000002005b7308 */ /* 0x0004e20000000800 */
[----:B------:R-:W-:Y:S01]  /*19160*/  HMMA.16816.F32.BF16 R24, R8, R44, R48 ;  /* 0x0000002c0818723c */ /* 0x000fe20000041830 */
[----:B------:R-:W-:Y:S01]  /*19170*/  FADD.FTZ R4, R194, R4 ;  /* 0x00000004c2047221 */ /* 0x000fe20000010000 */
[----:B--2---:R-:W-:-:S05]  /*19180*/  FFMA.FTZ R2, R240, R0, -R3 ;  /* 0x00000000f0027223 */ /* 0x004fca0000010803 */
[----:B------:R2:W-:Y:S01]  /*19190*/  MUFU.EX2 R90, R2 ;  /* 0x00000002005a7308 */ /* 0x0005e20000000800 */
[C---:B------:R-:W-:Y:S01]  /*191a0*/  HMMA.16816.F32.BF16 R32, R8.reuse, R46, R52 ;  /* 0x0000002e0820723c */ /* 0x040fe20000041834 */
[----:B------:R-:W-:Y:S01]  /*191b0*/  FADD.FTZ R4, R199, R4 ;  /* 0x00000004c7047221 */ /* 0x000fe20000010000 */
[----:B------:R-:W-:Y:S01]  /*191c0*/  IMAD.MOV.U32 R201, RZ, RZ, R175 ;  /* 0x000000ffffc97224 */ /* 0x000fe200078e00af */
[----:B------:R-:W-:Y:S05]  /*191d0*/  LDSM.16.MT88.4 R44, [R36+0x10000] ;  /* 0x01000000242c783b */ /* 0x000fea0000004200 */
[----:B-----5:R-:W-:Y:S01]  /*191e0*/  HMMA.16816.F32.BF16 R48, R8, R56, R64 ;  /* 0x000000380830723c */ /* 0x020fe20000041840 */
        /* <DEDUP_REMOVED lines=11> */
[----:B------:R-:W-:Y:S01]  /*192a0*/  IMAD.MOV.U32 R175, RZ, RZ, R169 ;  /* 0x000000ffffaf7224 */ /* 0x000fe200078e00a9 */
[----:B------:R-:W-:Y:S02]  /*192b0*/  F2FP.BF16.F32.PACK_AB R9, R149, R97 ;  /* 0x000000619509723e */ /* 0x000fe400000010ff */
[----:B------:R-:W-:Y:S01]  /*192c0*/  F2FP.BF16.F32.PACK_AB R11, R95, R96 ;  /* 0x000000605f0b723e */ /* 0x000fe200000010ff */
[----:B------:R-:W-:Y:S01]  /*192d0*/  FADD.FTZ R2, R186, R2 ;  /* 0x00000002ba027221 */ /* 0x000fe20000010000 */
[----:B------:R-:W-:Y:S02]  /*192e0*/  IMAD.MOV.U32 R169, RZ, RZ, R89 ;  /* 0x000000ffffa97224 */ /* 0x000fe400078e0059 */
[----:B------:R-:W-:Y:S01]  /*192f0*/  FADD.FTZ R4, R198, R4 ;  /* 0x00000004c6047221 */ /* 0x000fe20000010000 */
[----:B------:R1:W2:Y:S01]  /*19300*/  MUFU.EX2 R89, R6 ;  /* 0x0000000600597308 */ /* 0x0002a20000000800 */
[----:B------:R-:W-:Y:S01]  /*19310*/  IMAD.MOV.U32 R200, RZ, RZ, R88 ;  /* 0x000000ffffc87224 */ /* 0x000fe200078e0058 */
[----:B------:R-:W-:Y:S01]  /*19320*/  LDSM.16.MT88.4 R12, [R160+0x10800] ;  /* 0x01080000a00c783b */ /* 0x000fe20000004200 */
[----:B------:R-:W-:Y:S01]  /*19330*/  HMMA.16816.F32.BF16 R76, R8, R16, R76 ;  /* 0x00000010084c723c */ /* 0x000fe2000004184c */
[----:B------:R-:W-:Y:S01]  /*19340*/  FADD.FTZ R2, R189, R2 ;  /* 0x00000002bd027221 */ /* 0x000fe20000010000 */
[----:B------:R-:W-:-:S06]  /*19350*/  FADD.FTZ R4, R197, R4 ;  /* 0x00000004c5047221 */ /* 0x000fcc0000010000 */
[----:B------:R-:W-:Y:S01]  /*19360*/  HMMA.16816.F32.BF16 R28, R8, R18, R28 ;  /* 0x00000012081c723c */ /* 0x000fe2000004181c */
[----:B------:R-:W5:Y:S01]  /*19370*/  LDSM.16.MT88.4 R16, [R7+0x10000] ;  /* 0x010000000710783b */ /* 0x000f620000004200 */
        /* <DEDUP_REMOVED lines=27> */
[----:B-----5:R-:W-:Y:S01]  /*19530*/  HMMA.16816.F32.BF16 R64, R8, R16, R64 ;  /* 0x000000100840723c */ /* 0x020fe20000041840 */
[----:B------:R-:W-:Y:S01]  /*19540*/  FADD.FTZ R2, R202, R2 ;  /* 0x00000002ca027221 */ /* 0x000fe20000010000 */
[----:B------:R-:W-:-:S06]  /*19550*/  FADD.FTZ R4, R162, R4 ;  /* 0x00000004a2047221 */ /* 0x000fcc0000010000 */
[C---:B------:R-:W-:Y:S01]  /*19560*/  HMMA.16816.F32.BF16 R24, R8.reuse, R18, R52 ;  /* 0x000000120818723c */ /* 0x040fe20000041834 */
[----:B------:R-:W5:Y:S07]  /*19570*/  LDSM.16.MT88.4 R16, [R36+0x10800] ;  /* 0x010800002410783b */ /* 0x000f6e0000004200 */
[----:B------:R-:W-:Y:S01]  /*19580*/  HMMA.16816.F32.BF16 R80, R8, R44, R48 ;  /* 0x0000002c0850723c */ /* 0x000fe20000041830 */
[----:B------:R-:W-:-:S07]  /*19590*/  FADD.FTZ R2, R151, R2 ;  /* 0x0000000297027221 */ /* 0x000fce0000010000 */
[----:B------:R-:W-:Y:S01]  /*195a0*/  HMMA.16816.F32.BF16 R56, R8, R46, R56 ;  /* 0x0000002e0838723c */ /* 0x000fe20000041838 */
[----:B----4-:R-:W-:Y:S02]  /*195b0*/  F2FP.BF16.F32.PACK_AB R8, R94, R93 ;  /* 0x0000005d5e08723e */ /* 0x010fe400000010ff */
        /* <DEDUP_REMOVED lines=27> */
[----:B-----5:R-:W-:Y:S02]  /*19770*/  HMMA.16816.F32.BF16 R28, R8, R16, R80 ;  /* 0x00000010081c723c */ /* 0x020fe40000041850 */
[----:B------:R-:W-:Y:S01]  /*19780*/  FADD.FTZ R4, R138, R4 ;  /* 0x000000048a047221 */ /* 0x000fe20000010000 */
[----:B------:R-:W-:Y:S01]  /*19790*/  FADD.FTZ R2, R133, R2 ;  /* 0x0000000285027221 */ /* 0x000fe20000010000 */
[----:B-1----:R-:W-:-:S04]  /*197a0*/  FFMA.FTZ R6, R250, R0, -R5 ;  /* 0x00000000fa067223 */ /* 0x002fc80000010805 */
[----:B------:R-:W-:Y:S01]  /*197b0*/  HMMA.16816.F32.BF16 R56, R8, R18, R56 ;  /* 0x000000120838723c */ /* 0x000fe20000041838 */
[----:B------:R-:W1:Y:S01]  /*197c0*/  LDSM.16.MT88.4 R16, [R39+0x11000] ;  /* 0x011000002710783b */ /* 0x000e620000004200 */
[----:B------:R3:W5:Y:S01]  /*197d0*/  MUFU.EX2 R72, R6 ;  /* 0x0000000600487308 */ /* 0x0007620000000800 */
[----:B------:R-:W-:-:S05]  /*197e0*/  FADD.FTZ R4, R145, R4 ;  /* 0x0000000491047221 */ /* 0x000fca0000010000 */
[C---:B------:R-:W-:Y:S01]  /*197f0*/  HMMA.16816.F32.BF16 R44, R8.reuse, R22, R68 ;  /* 0x00000016082c723c */ /* 0x040fe20000041844 */
[----:B------:R-:W-:Y:S01]  /*19800*/  FADD.FTZ R2, R38, R2 ;  /* 0x0000000226027221 */ /* 0x000fe20000010000 */
[----:B------:R-:W-:Y:S02]  /*19810*/  IMAD.MOV.U32 R201, RZ, RZ, R140 ;  /* 0x000000ffffc97224 */ /* 0x000fe400078e008c */
[-C--:B---3--:R-:W-:Y:S01]  /*19820*/  FFMA.FTZ R6, R246, R0.reuse, -R3 ;  /* 0x00000000f6067223 */ /* 0x088fe20000010803 */
[----:B------:R-:W-:Y:S01]  /*19830*/  FADD.FTZ R4, R129, R4 ;  /* 0x0000000481047221 */ /* 0x000fe20000010000 */
[----:B------:R-:W-:Y:S01]  /*19840*/  IMAD.MOV.U32 R177, RZ, RZ, R167 ;  /* 0x000000ffffb17224 */ /* 0x000fe200078e00a7 */
[----:B------:R-:W-:Y:S01]  /*19850*/  LDSM.16.MT88.4 R20, [R160+0x11000] ;  /* 0x01100000a014783b */ /* 0x000fe20000004200 */
[----:B------:R3:W-:Y:S01]  /*19860*/  MUFU.EX2 R68, R6 ;  /* 0x0000000600447308 */ /* 0x0007e20000000800 */
[C---:B--2---:R-:W-:Y:S01]  /*19870*/  HMMA.16816.F32.BF16 R140, R8.reuse, R12, R64 ;  /* 0x0000000c088c723c */ /* 0x044fe20000041840 */
[----:B------:R-:W-:Y:S01]  /*19880*/  FADD.FTZ R2, R200, R2 ;  /* 0x00000002c8027221 */ /* 0x000fe20000010000 */
[----:B------:R-:W-:Y:S01]  /*19890*/  FADD.FTZ R4, R132, R4 ;  /* 0x0000000484047221 */ /* 0x000fe20000010000 */
[----:B------:R-:W-:Y:S05]  /*198a0*/  LDSM.16.MT88.4 R160, [R160+0x11800] ;  /* 0x01180000a0a0783b */ /* 0x000fea0000004200 */
        /* <DEDUP_REMOVED lines=18> */
[----:B----4-:R-:W-:Y:S02]  /*199d0*/  F2FP.BF16.F32.PACK_AB R8, R77, R85 ;  /* 0x000000554d08723e */ /* 0x010fe400000010ff */
[----:B-----5:R-:W-:Y:S01]  /*199e0*/  F2FP.BF16.F32.PACK_AB R10, R72, R76 ;  /* 0x0000004c480a723e */ /* 0x020fe200000010ff */
        /* <DEDUP_REMOVED lines=30> */
[----:B------:R-:W-:-:S03]  /*19bd0*/  FADD.FTZ R2, R113, R4 ;  /* 0x0000000471027221 */ /* 0x000fc60000010000 */
[----:B------:R-:W-:Y:S01]  /*19be0*/  FADD.FTZ R0, R147, R0 ;  /* 0x0000000093007221 */ /* 0x000fe20000010000 */
[----:B------:R-:W-:Y:S01]  /*19bf0*/  FADD.FTZ R2, R114, R2 ;  /* 0x0000000272027221 */ /* 0x000fe20000010000 */
[----:B------:R-:W-:Y:S01]  /*19c00*/  HMMA.16816.F32.BF16 R164, R8, R20, R48 ;  /* 0x0000001408a4723c */ /* 0x000fe20000041830 */
[----:B------:R-:W1:Y:S01]  /*19c10*/  MUFU.EX2 R12, R5 ;  /* 0x00000005000c7308 */ /* 0x000e620000000800 */
        /* <DEDUP_REMOVED lines=151> */
.L_x_7839:
        /* <DEDUP_REMOVED lines=12> */
.L_x_7840:
[----:B------:R-:W-:Y:S05]  /*1a650*/  BSYNC.RECONVERGENT B0 ;  /* 0x0000000000007941 */ /* 0x000fea0003800200 */
.L_x_7838:
[----:B------:R-:W1:Y:S04]  /*1a660*/  LDL R6, [R1+0x64] ;  /* 0x0000640001067983 */ /* 0x000e680000100800 */
[----:B------:R-:W3:Y:S04]  /*1a670*/  LDL R7, [R1+0x60] ;  /* 0x0000600001077983 */ /* 0x000ee80000100800 */
[----:B------:R-:W4:Y:S04]  /*1a680*/  LDL R16, [R1+0x5c] ;  /* 0x00005c0001107983 */ /* 0x000f280000100800 */
[----:B------:R-:W5:Y:S04]  /*1a690*/  LDL R15, [R1+0x58] ;  /* 0x00005800010f7983 */ /* 0x000f680000100800 */
[----:B------:R-:W2:Y:S04]  /*1a6a0*/  LDL.LU R12, [R1+0x14] ;  /* 0x00001400010c7983 */ /* 0x000ea80000300800 */
[----:B------:R-:W4:Y:S01]  /*1a6b0*/  LDL.LU R10, [R1+0x10] ;  /* 0x00001000010a7983 */ /* 0x000f220000300800 */
[----:B------:R-:W-:-:S02]  /*1a6c0*/  SHF.L.U32 R14, R62, 0x5, RZ ;  /* 0x000000053e0e7819 */ /* 0x000fc400000006ff */
[----:B------:R-:W-:Y:S02]  /*1a6d0*/  SHF.L.U64.HI R0, R62, 0x5, R63 ;  /* 0x000000053e007819 */ /* 0x000fe4000001023f */
[----:B-1----:R-:W-:-:S04]  /*1a6e0*/  IADD3 R4, P0, PT, R14, R6, RZ ;  /* 0x000000060e047210 */ /* 0x002fc80007f1e0ff */
[-C--:B------:R-:W-:Y:S01]  /*1a6f0*/  IADD3 R2, P1, PT, R4, R14.reuse, RZ ;  /* 0x0000000e04027210 */ /* 0x080fe20007f3e0ff */
[----:B------:R-:W-:Y:S01]  /*1a700*/  @!PT LDS RZ, [RZ] ;  /* 0x00000000fffff984 */ /* 0x000fe20000000800 */
[----:B------:R-:W-:Y:S01]  /*1a710*/  @!PT LDS RZ, [RZ] ;  /* 0x00000000fffff984 */ /* 0x000fe20000000800 */
[----:B------:R-:W-:Y:S01]  /*1a720*/  @!PT LDS RZ, [RZ] ;  /* 0x00000000fffff984 */ /* 0x000fe20000000800 */
[----:B---3--:R1:W-:Y:S01]  /*1a730*/  LDGSTS.E.BYPASS.LTC128B.128 [R87+0xa000], desc[UR4][R6.64] ;  /* 0x0a00000006577fae */ /* 0x0083e2000b981a04 */
[----:B------:R-:W-:Y:S02]  /*1a740*/  IADD3.X R5, PT, PT, R0, R7, RZ, P0, !PT ;  /* 0x0000000700057210 */ /* 0x000fe400007fe4ff */
[----:B------:R-:W-:Y:S02]  /*1a750*/  IADD3 R8, P0, PT, R2, R14, RZ ;  /* 0x0000000e02087210 */ /* 0x000fe40007f1e0ff */
[-C--:B------:R-:W-:Y:S01]  /*1a760*/  IADD3.X R3, PT, PT, R5, R0.reuse, RZ, P1, !PT ;  /* 0x0000000005037210 */ /* 0x080fe20000ffe4ff */
[----:B------:R3:W-:Y:S03]  /*1a770*/  LDGSTS.E.BYPASS.LTC128B.128 [R87+0xa800], desc[UR4][R4.64] ;  /* 0x0a80000004577fae */ /* 0x0007e6000b981a04 */
[----:B------:R-:W-:Y:S01]  /*1a780*/  IADD3.X R9, PT, PT, R3, R0, RZ, P0, !PT ;  /* 0x0000000003097210 */ /* 0x000fe200007fe4ff */
[----:B------:R5:W-:Y:S01]  /*1a790*/  LDGSTS.E.BYPASS.LTC128B.128 [R87+0xb000], desc[UR4][R2.64] ;  /* 0x0b00000002577fae */ /* 0x000be2000b981a04 */
[----:B--2---:R-:W-:-:S03]  /*1a7a0*/  MOV R23, R12 ;  /* 0x0000000c00177202 */ /* 0x004fc60000000f00 */
[----:B------:R-:W-:Y:S01]  /*1a7b0*/  LDGSTS.E.BYPASS.LTC128B.128 [R87+0xb800], desc[UR4][R8.64] ;  /* 0x0b80000008577fae */ /* 0x000fe2000b981a04 */
[----:B----4-:R-:W-:Y:S02]  /*1a7c0*/  MOV R22, R10 ;  /* 0x0000000a00167202 */ /* 0x010fe40000000f00 */
[----:B------:R-:W-:-:S04]  /*1a7d0*/  IADD3 R10, P1, PT, R8, R14, RZ ;  /* 0x0000000e080a7210 */ /* 0x000fc80007f3e0ff */
[----:B------:R-:W-:Y:S02]  /*1a7e0*/  IADD3 R12, P0, PT, R10, R14, RZ ;  /* 0x0000000e0a0c7210 */ /* 0x000fe40007f1e0ff */
[----:B------:R-:W-:Y:S02]  /*1a7f0*/  IADD3.X R11, PT, PT, R9, R0, RZ, P1, !PT ;  /* 0x00000000090b7210 */ /* 0x000fe40000ffe4ff */
[----:B-1----:R-:W-:-:S03]  /*1a800*/  IADD3 R6, P1, PT, R12, R14, RZ ;  /* 0x0000000e0c067210 */ /* 0x002fc60007f3e0ff */
[----:B------:R1:W-:Y:S01]  /*1a810*/  LDGSTS.E.BYPASS.LTC128B.128 [R87+0xc000], desc[UR4][R10.64] ;  /* 0x0c0000000a577fae */ /* 0x0003e2000b981a04 */
[----:B------:R-:W-:Y:S02]  /*1a820*/  IADD3.X R13, PT, PT, R11, R0, RZ, P0, !PT ;  /* 0x000000000b0d7210 */ /* 0x000fe400007fe4ff */
[----:B---3--:R-:W-:-:S03]  /*1a830*/  IADD3 R4, P0, PT, R6, R14, RZ ;  /* 0x0000000e06047210 */ /* 0x008fc60007f1e0ff */
[----:B------:R2:W-:Y:S01]  /*1a840*/  LDGSTS.E.BYPASS.LTC128B.128 [R87+0xc800], desc[UR4][R12.64] ;  /* 0x0c8000000c577fae */ /* 0x0005e2000b981a04 */
[----:B------:R-:W-:Y:S02]  /*1a850*/  IADD3.X R7, PT, PT, R13, R0, RZ, P1, !PT ;  /* 0x000000000d077210 */ /* 0x000fe40000ffe4ff */
[----:B-----5:R-:W-:Y:S02]  /*1a860*/  IADD3 R2, P1, PT, R4, R14, RZ ;  /* 0x0000000e04027210 */ /* 0x020fe40007f3e0ff */
[-C--:B------:R-:W-:Y:S01]  /*1a870*/  IADD3.X R5, PT, PT, R7, R0.reuse, RZ, P0, !PT ;  /* 0x0000000007057210 */ /* 0x080fe200007fe4ff */
[----:B------:R3:W-:Y:S03]  /*1a880*/  LDGSTS.E.BYPASS.LTC128B.128 [R87+0xd000], desc[UR4][R6.64] ;  /* 0x0d00000006577fae */ /* 0x0007e6000b981a04 */
[----:B------:R-:W-:Y:S01]  /*1a890*/  IADD3.X R3, PT, PT, R5, R0, RZ, P1, !PT ;  /* 0x0000000005037210 */ /* 0x000fe20000ffe4ff */
[----:B------:R4:W-:Y:S04]  /*1a8a0*/  LDGSTS.E.BYPASS.LTC128B.128 [R87+0xd800], desc[UR4][R4.64] ;  /* 0x0d80000004577fae */ /* 0x0009e8000b981a04 */
[----:B------:R5:W-:Y:S01]  /*1a8b0*/  LDGSTS.E.BYPASS.LTC128B.128 [R87+0xe000], desc[UR4][R2.64] ;  /* 0x0e00000002577fae */ /* 0x000be2000b981a04 */
[----:B-1----:R-:W-:-:S04]  /*1a8c0*/  IADD3 R10, P0, PT, R2, R14, RZ ;  /* 0x0000000e020a7210 */ /* 0x002fc80007f1e0ff */
[----:B------:R-:W-:Y:S02]  /*1a8d0*/  IADD3.X R11, PT, PT, R3, R0, RZ, P0, !PT ;  /* 0x00000000030b7210 */ /* 0x000fe400007fe4ff */
[----:B--2---:R-:W-:-:S03]  /*1a8e0*/  IADD3 R12, P1, PT, R10, R14, RZ ;  /* 0x0000000e0a0c7210 */ /* 0x004fc60007f3e0ff */
[----:B------:R1:W-:Y:S01]  /*1a8f0*/  LDGSTS.E.BYPASS.LTC128B.128 [R87+0xe800], desc[UR4][R10.64] ;  /* 0x0e8000000a577fae */ /* 0x0003e2000b981a04 */
[----:B------:R-:W-:Y:S02]  /*1a900*/  IADD3 R8, P0, PT, R12, R14, RZ ;  /* 0x0000000e0c087210 */ /* 0x000fe40007f1e0ff */
[----:B------:R-:W-:Y:S02]  /*1a910*/  IADD3.X R13, PT, PT, R11, R0, RZ, P1, !PT ;  /* 0x000000000b0d7210 */ /* 0x000fe40000ffe4ff */
[----:B---3--:R-:W-:Y:S02]  /*1a920*/  IADD3 R6, P1, PT, R8, R14, RZ ;  /* 0x0000000e08067210 */ /* 0x008fe40007f3e0ff */
[----:B------:R-:W-:Y:S01]  /*1a930*/  IADD3.X R9, PT, PT, R13, R0, RZ, P0, !PT ;  /* 0x000000000d097210 */ /* 0x000fe200007fe4ff */
[----:B------:R-:W-:Y:S01]  /*1a940*/  LDGSTS.E.BYPASS.LTC128B.128 [R87+0xf000], desc[UR4][R12.64] ;  /* 0x0f0000000c577fae */ /* 0x000fe2000b981a04 */
[----:B----4-:R-:W-:Y:S02]  /*1a950*/  IADD3 R4, P0, PT, R6, R14, RZ ;  /* 0x0000000e06047210 */ /* 0x010fe40007f1e0ff */
        /* <DEDUP_REMOVED lines=12> */
[----:B------:R-:W-:-:S03]  /*1aa20*/  MOV R20, R16 ;  /* 0x0000001000147202 */ /* 0x000fc60000000f00 */
[----:B------:R-:W-:Y:S04]  /*1aa30*/  LDSM.16.M88.4 R16, [R226] ;  /* 0x00000000e210783b */ /* 0x000fe80000000200 */
[----:B------:R-:W4:Y:S01]  /*1aa40*/  LDSM.16.M88.4 R24, [R60+0x2000] ;  /* 0x002000003c18783b */ /* 0x000f220000000200 */
[----:B------:R-:W-:Y:S02]  /*1aa50*/  MOV R21, R15 ;  /* 0x0000000f00157202 */ /* 0x000fe40000000f00 */
[----:B------:R-:W-:Y:S01]  /*1aa60*/  MOV R15, 0x20 ;  /* 0x00000020000f7802 */ /* 0x000fe20000000f00 */
[----:B------:R-:W-:Y:S01]  /*1aa70*/  LDSM.16.M88.4 R40, [R60+0x2800] ;  /* 0x002800003c28783b */ /* 0x000fe20000000200 */
[----:B------:R-:W-:-:S03]  /*1aa80*/  ISETP.NE.AND P0, PT, R22, RZ, PT ;  /* 0x000000ff1600720c */ /* 0x000fc60003f05270 */
[----:B------:R-:W-:Y:S01]  /*1aa90*/  LDSM.16.M88.4 R76, [R60+0x3000] ;  /* 0x003000003c4c783b */ /* 0x000fe20000000200 */
[----:B--2---:R-:W-:-:S03]  /*1aaa0*/  SEL R2, R15, 0xffffffe0, !P0 ;  /* 0xffffffe00f027807 */ /* 0x004fc60004000000 */
[----:B------:R-:W-:Y:S01]  /*1aab0*/  LDSM.16.M88.4 R72, [R60+0x3800] ;  /* 0x003800003c48783b */ /* 0x000fe20000000200 */
[-C--:B------:R-:W-:Y:S02]  /*1aac0*/  IADD3 R3, PT, PT, R226, R2.reuse, RZ ;  /* 0x00000002e2037210 */ /* 0x080fe40007ffe0ff */
[----:B------:R-:W-:Y:S01]  /*1aad0*/  IADD3 R38, PT, PT, R60, R2, RZ ;  /* 0x000000023c267210 */ /* 0x000fe20007ffe0ff */
[----:B------:R-:W0:Y:S04]  /*1aae0*/  LDGDEPBAR ;  /* 0x00000000000079af */ /* 0x000e280000000000 */
[----:B------:R2:W-:Y:S04]  /*1aaf0*/  LDSM.16.M88.4 R12, [R3] ;  /* 0x00000000030c783b */ /* 0x0005e80000000200 */
[----:B------:R-:W5:Y:S01]  /*1ab00*/  LDSM.16.M88.4 R32, [R38+0x2000] ;  /* 0x002000002620783b */ /* 0x000f620000000200 */
[----:B------:R-:W-:-:S02]  /*1ab10*/  MOV R22, 0x40 ;  /* 0x0000004000167802 */ /* 0x000fc40000000f00 */
[----:B------:R-:W-:Y:S01]  /*1ab20*/  ISETP.NE.AND P0, PT, R23, RZ, PT ;  /* 0x000000ff1700720c */ /* 0x000fe20003f05270 */
[----:B------:R-:W-:Y:S01]  /*1ab30*/  LDSM.16.M88.4 R52, [R38+0x2800] ;  /* 0x002800002634783b */ /* 0x000fe20000000200 */
[----:B------:R-:W-:Y:S02]  /*1ab40*/  MOV R230, R21 ;  /* 0x0000001500e67202 */ /* 0x000fe40000000f00 */
[----:B------:R-:W-:Y:S01]  /*1ab50*/  MOV R234, R20 ;  /* 0x0000001400ea7202 */ /* 0x000fe20000000f00 */
[----:B------:R-:W-:Y:S01]  /*1ab60*/  LDSM.16.M88.4 R56, [R38+0x3000] ;  /* 0x003000002638783b */ /* 0x000fe20000000200 */
[----:B--2---:R-:W-:-:S04]  /*1ab70*/  SEL R3, R22, 0xffffffc0, !P0 ;  /* 0xffffffc016037807 */ /* 0x004fc80004000000 */
[-C--:B------:R-:W-:Y:S02]  /*1ab80*/  IADD3 R4, PT, PT, R226, R3.reuse, RZ ;  /* 0x00000003e2047210 */ /* 0x080fe40007ffe0ff */
[----:B------:R-:W-:Y:S01]  /*1ab90*/  IADD3 R36, PT, PT, R60, R3, RZ ;  /* 0x000000033c247210 */ /* 0x000fe20007ffe0ff */
[----:B----4-:R-:W-:Y:S02]  /*1aba0*/  HMMA.16816.F32.BF16 R20, R16, R24, RZ ;  /* 0x000000181014723c */ /* 0x010fe400000418ff */
[----:B-1----:R-:W-:Y:S04]  /*1abb0*/  LDSM.16.M88.4 R8, [R4] ;  /* 0x000000000408783b */ /* 0x002fe80000000200 */
[----:B------:R-:W1:Y:S01]  /*1abc0*/  LDSM.16.M88.4 R48, [R36+0x2000] ;  /* 0x002000002430783b */ /* 0x000e620000000200 */
[----:B------:R-:W-:-:S02]  /*1abd0*/  IADD3 R3, PT, PT, R2, R4, RZ ;  /* 0x0000000402037210 */ /* 0x000fc40007ffe0ff */
[----:B------:R-:W-:Y:S01]  /*1abe0*/  IADD3 R2, PT, PT, R2, R36, RZ ;  /* 0x0000002402027210 */ /* 0x000fe20007ffe0ff */
[----:B------:R-:W-:Y:S01]  /*1abf0*/  HMMA.16816.F32.BF16 R24, R16, R26, RZ ;  /* 0x0000001a1018723c */ /* 0x000fe200000418ff */
[----:B------:R-:W-:Y:S04]  /*1ac00*/  LDSM.16.M88.4 R68, [R36+0x2800] ;  /* 0x002800002444783b */ /* 0x000fe80000000200 */
[----:B------:R-:W-:Y:S04]  /*1ac10*/  LDSM.16.M88.4 R4, [R3] ;  /* 0x000000000304783b */ /* 0x000fe80000000200 */
[----:B------:R-:W2:Y:S01]  /*1ac20*/  LDSM.16.M88.4 R64, [R2+0x2000] ;  /* 0x002000000240783b */ /* 0x000ea20000000200 */
[----:B-----5:R-:W-:Y:S03]  /*1ac30*/  HMMA.16816.F32.BF16 R20, R12, R32, R20 ;  /* 0x000000200c14723c */ /* 0x020fe60000041814 */
[----:B------:R-:W-:Y:S05]  /*1ac40*/  LDSM.16.M88.4 R80, [R36+0x3000] ;  /* 0x003000002450783b */ /* 0x000fea0000000200 */
[----:B------:R-:W-:Y:S08]  /*1ac50*/  HMMA.16816.F32.BF16 R28, R16, R40, RZ ;  /* 0x00000028101c723c */ /* 0x000ff000000418ff */
[----:B------:R-:W-:Y:S08]  /*1ac60*/  HMMA.16816.F32.BF16 R24, R12, R34, R24 ;  /* 0x000000220c18723c */ /* 0x000ff00000041818 */
[----:B-1----:R-:W-:Y:S08]  /*1ac70*/  HMMA.16816.F32.BF16 R20, R8, R48, R20 ;  /* 0x000000300814723c */ /* 0x002ff00000041814 */
[----:B------:R-:W-:Y:S08]  /*1ac80*/  HMMA.16816.F32.BF16 R44, R12, R52, R28 ;  /* 0x000000340c2c723c */ /* 0x000ff0000004181c */
[----:B------:R-:W-:Y:S08]  /*1ac90*/  HMMA.16816.F32.BF16 R28, R16, R42, RZ ;  /* 0x0000002a101c723c */ /* 0x000ff000000418ff */
        /* <DEDUP_REMOVED lines=16> */
[----:B------:R-:W3:Y:S08]  /*1ada0*/  MUFU.TANH R226, R32 ;  /* 0x0000002000e27308 */ /* 0x000ef00000002400 */
[----:B------:R-:W1:Y:S08]  /*1adb0*/  MUFU.TANH R224, R33 ;  /* 0x0000002100e07308 */ /* 0x000e700000002400 */
[----:B------:R-:W1:Y:S08]  /*1adc0*/  MUFU.TANH R221, R34 ;  /* 0x0000002200dd7308 */ /* 0x000e700000002400 */
[----:B------:R1:W1:Y:S01]  /*1add0*/  MUFU.TANH R220, R35 ;  /* 0x0000002300dc7308 */ /* 0x0002620000002400 */
[-C--:B------:R-:W-:Y:S01]  /*1ade0*/  FMUL.FTZ R28, R28, R0.reuse ;  /* 0x000000001c1c7220 */ /* 0x080fe20000410000 */
[----:B-1----:R-:W-:Y:S08]  /*1adf0*/  HMMA.16816.F32.BF16 R32, R4, R48, R20 ;  /* 0x000000300420723c */ /* 0x002ff00000041814 */
[----:B------:R-:W-:Y:S01]  /*1ae00*/  HMMA.16816.F32.BF16 R20, R8, R70, R40 ;  /* 0x000000460814723c */ /* 0x000fe20000041828 */
[-C--:B------:R-:W-:Y:S01]  /*1ae10*/  FMUL.FTZ R29, R29, R0.reuse ;  /* 0x000000001d1d7220 */ /* 0x080fe20000410000 */
[-C--:B------:R-:W-:Y:S01]  /*1ae20*/  FMUL.FTZ R30, R30, R0.reuse ;  /* 0x000000001e1e7220 */ /* 0x080fe20000410000 */
[-C--:B------:R-:W-:Y:S01]  /*1ae30*/  FMUL.FTZ R31, R31, R0.reuse ;  /* 0x000000001f1f7220 */ /* 0x080fe20000410000 */
[----:B------:R-:W1:Y:S01]  /*1ae40*/  MUFU.TANH R219, R28 ;  /* 0x0000001c00db7308 */ /* 0x000e620000002400 */
[----:B------:R-:W-:Y:S03]  /*1ae50*/  LDSM.16.M88.4 R68, [R60+0x4800] ;  /* 0x004800003c44783b */ /* 0x000fe60000000200 */
[----:B------:R-:W-:Y:S01]  /*1ae60*/  HMMA.16816.F32.BF16 R40, R12, R58, R24 ;  /* 0x0000003a0c28723c */ /* 0x000fe20000041818 */
[----:B------:R-:W-:Y:S07]  /*1ae70*/  LDSM.16.M88.4 R56, [R38+0x4000] ;  /* 0x004000002638783b */ /* 0x000fee0000000200 */
[----:B------:R-:W-:Y:S01]  /*1ae80*/  HMMA.16816.F32.BF16 R24, R16, R72, RZ ;  /* 0x000000481018723c */ /* 0x000fe200000418ff */
[----:B------:R-:W1:Y:S08]  /*1ae90*/  MUFU.TANH R218, R29 ;  /* 0x0000001d00da7308 */ /* 0x000e700000002400 */
[----:B------:R-:W1:Y:S08]  /*1aea0*/  MUFU.TANH R217, R30 ;  /* 0x0000001e00d97308 */ /* 0x000e700000002400 */
[----:B------:R5:W1:Y:S02]  /*1aeb0*/  MUFU.TANH R216, R31 ;  /* 0x0000001f00d87308 */ /* 0x000a640000002400 */
[----:B-----5:R-:W-:Y:S01]  /*1aec0*/  HMMA.16816.F32.BF16 R28, R4, R50, R20 ;  /* 0x00000032041c723c */ /* 0x020fe20000041814 */
[-C--:B------:R-:W-:Y:S01]  /*1aed0*/  FMUL.FTZ R32, R32, R0.reuse ;  /* 0x0000000020207220 */ /* 0x080fe20000410000 */
[-C--:B------:R-:W-:Y:S01]  /*1aee0*/  FMUL.FTZ R33, R33, R0.reuse ;  /* 0x0000000021217220 */ /* 0x080fe20000410000 */
[-C--:B------:R-:W-:Y:S01]  /*1aef0*/  FMUL.FTZ R34, R34, R0.reuse ;  /* 0x0000000022227220 */ /* 0x080fe20000410000 */
[-C--:B------:R-:W-:Y:S01]  /*1af00*/  FMUL.FTZ R35, R35, R0.reuse ;  /* 0x0000000023237220 */ /* 0x080fe20000410000 */
[----:B------:R-:W-:Y:S03]  /*1af10*/  LDSM.16.M88.4 R48, [R2+0x3800] ;  /* 0x003800000230783b */ /* 0x000fe60000000200 */
[----:B------:R-:W-:Y:S08]  /*1af20*/  HMMA.16816.F32.BF16 R20, R8, R80, R44 ;  /* 0x000000500814723c */ /* 0x000ff0000004182c */
[----:B--2---:R-:W-:Y:S08]  /*1af30*/  HMMA.16816.F32.BF16 R44, R12, R64, R24 ;  /* 0x000000400c2c723c */ /* 0x004ff00000041818 */
[----:B------:R-:W-:Y:S01]  /*1af40*/  HMMA.16816.F32.BF16 R24, R16, R74, RZ ;  /* 0x0000004a1018723c */ /* 0x000fe200000418ff */
[----:B------:R-:W2:Y:S01]  /*1af50*/  LDSM.16.M88.4 R72, [R36+0x3800] ;  /* 0x003800002448783b */ /* 0x000ea20000000200 */
[----:B------:R-:W1:Y:S08]  /*1af60*/  MUFU.TANH R215, R32 ;  /* 0x0000002000d77308 */ /* 0x000e700000002400 */
[----:B------:R-:W1:Y:S08]  /*1af70*/  MUFU.TANH R214, R33 ;  /* 0x0000002100d67308 */ /* 0x000e700000002400 */
[----:B------:R-:W1:Y:S08]  /*1af80*/  MUFU.TANH R213, R34 ;  /* 0x0000002200d57308 */ /* 0x000e700000002400 */
[----:B------:R5:W1:Y:S01]  /*1af90*/  MUFU.TANH R212, R35 ;  /* 0x0000002300d47308 */ /* 0x000a620000002400 */
[-C--:B------:R-:W-:Y:S01]  /*1afa0*/  FMUL.FTZ R28, R28, R0.reuse ;  /* 0x000000001c1c7220 */ /* 0x080fe20000410000 */
[----:B-----5:R-:W-:Y:S08]  /*1afb0*/  HMMA.16816.F32.BF16 R32, R4, R52, R20 ;  /* 0x000000340420723c */ /* 0x020ff00000041814 */
[----:B------:R-:W-:Y:S01]  /*1afc0*/  HMMA.16816.F32.BF16 R20, R8, R82, R40 ;  /* 0x000000520814723c */ /* 0x000fe20000041828 */
[-C--:B------:R-:W-:Y:S01]  /*1afd0*/  FMUL.FTZ R29, R29, R0.reuse ;  /* 0x000000001d1d7220 */ /* 0x080fe20000410000 */
[-C--:B------:R-:W-:Y:S01]  /*1afe0*/  FMUL.FTZ R30, R30, R0.reuse ;  /* 0x000000001e1e7220 */ /* 0x080fe20000410000 */
[-C--:B------:R-:W-:Y:S01]  /*1aff0*/  FMUL.FTZ R31, R31, R0.reuse ;  /* 0x000000001f1f7220 */ /* 0x080fe20000410000 */
[----:B------:R-:W1:Y:S01]  /*1b000*/  MUFU.TANH R211, R28 ;  /* 0x0000001c00d37308 */ /* 0x000e620000002400 */
[----:B------:R-:W5:Y:S03]  /*1b010*/  LDSM.16.M88.4 R80, [R36+0x4000] ;  /* 0x004000002450783b */ /* 0x000f660000000200 */
[----:B------:R-:W-:Y:S01]  /*1b020*/  HMMA.16816.F32.BF16 R40, R12, R66, R24 ;  /* 0x000000420c28723c */ /* 0x000fe20000041818 */
[----:B------:R-:W3:Y:S07]  /*1b030*/  LDSM.16.M88.4 R64, [R38+0x4800] ;  /* 0x004800002640783b */ /* 0x000eee0000000200 */
[----:B----4-:R-:W-:Y:S01]  /*1b040*/  HMMA.16816.F32.BF16 R24, R16, R76, RZ ;  /* 0x0000004c1018723c */ /* 0x010fe200000418ff */
[----:B------:R-:W4:Y:S08]  /*1b050*/  MUFU.TANH R210, R29 ;  /* 0x0000001d00d27308 */ /* 0x000f300000002400 */
[----:B------:R-:W1:Y:S08]  /*1b060*/  MUFU.TANH R209, R30 ;  /* 0x0000001e00d17308 */ /* 0x000e700000002400 */
[----:B------:R2:W1:Y:S01]  /*1b070*/  MUFU.TANH R208, R31 ;  /* 0x0000001f00d07308 */ /* 0x0004620000002400 */
[-C--:B------:R-:W-:Y:S01]  /*1b080*/  FMUL.FTZ R32, R32, R0.reuse ;  /* 0x0000000020207220 */ /* 0x080fe20000410000 */
[----:B--2---:R-:W-:Y:S01]  /*1b090*/  HMMA.16816.F32.BF16 R28, R4, R54, R20 ;  /* 0x00000036041c723c */ /* 0x004fe20000041814 */
[-C--:B------:R-:W-:Y:S01]  /*1b0a0*/  FMUL.FTZ R33, R33, R0.reuse ;  /* 0x0000000021217220 */ /* 0x080fe20000410000 */
[-C--:B------:R-:W-:Y:S01]  /*1b0b0*/  FMUL.FTZ R34, R34, R0.reuse ;  /* 0x0000000022227220 */ /* 0x080fe20000410000 */
[----:B------:R-:W-:-:S03]  /*1b0c0*/  FMUL.FTZ R35, R35, R0 ;  /* 0x0000000023237220 */ /* 0x000fc60000410000 */
[----:B------:R-:W2:Y:S01]  /*1b0d0*/  MUFU.TANH R207, R32 ;  /* 0x0000002000cf7308 */ /* 0x000ea20000002400 */
[----:B------:R-:W4:Y:S01]  /*1b0e0*/  LDSM.16.M88.4 R52, [R2+0x4000] ;  /* 0x004000000234783b */ /* 0x000f220000000200 */
[----:B------:R-:W-:Y:S08]  /*1b0f0*/  HMMA.16816.F32.BF16 R20, R8, R72, R44 ;  /* 0x000000480814723c */ /* 0x000ff0000004182c */
[----:B------:R-:W-:Y:S08]  /*1b100*/  HMMA.16816.F32.BF16 R44, R12, R56, R24 ;  /* 0x000000380c2c723c */ /* 0x000ff00000041818 */
[----:B------:R-:W-:Y:S01]  /*1b110*/  HMMA.16816.F32.BF16 R24, R16, R78, RZ ;  /* 0x0000004e1018723c */ /* 0x000fe200000418ff */
[----:B------:R-:W1:Y:S01]  /*1b120*/  MUFU.TANH R206, R33 ;  /* 0x0000002100ce7308 */ /* 0x000e620000002400 */
[----:B------:R-:W2:Y:S07]  /*1b130*/  LDSM.16.M88.4 R76, [R60+0x5000] ;  /* 0x005000003c4c783b */ /* 0x000eae0000000200 */
        /* <DEDUP_REMOVED lines=11> */
[----:B------:R-:W1:Y:S07]  /*1b1f0*/  LDSM.16.M88.4 R56, [R38+0x5000] ;  /* 0x005000002638783b */ /* 0x000e6e0000000200 */
[----:B------:R-:W-:Y:S01]  /*1b200*/  HMMA.16816.F32.BF16 R24, R16, R68, RZ ;  /* 0x000000441018723c */ /* 0x000fe200000418ff */
[----:B------:R-:W1:Y:S08]  /*1b210*/  MUFU.TANH R202, R29 ;  /* 0x0000001d00ca7308 */ /* 0x000e700000002400 */
[----:B------:R-:W1:Y:S08]  /*1b220*/  MUFU.TANH R201, R30 ;  /* 0x0000001e00c97308 */ /* 0x000e700000002400 */
[----:B------:R3:W1:Y:S01]  /*1b230*/  MUFU.TANH R200, R31 ;  /* 0x0000001f00c87308 */ /* 0x0006620000002400 */
[-C--:B------:R-:W-:Y:S01]  /*1b240*/  FMUL.FTZ R32, R32, R0.reuse ;  /* 0x0000000020207220 */ /* 0x080fe20000410000 */
[----:B---3--:R-:W-:Y:S01]  /*1b250*/  HMMA.16816.F32.BF16 R28, R4, R50, R20 ;  /* 0x00000032041c723c */ /* 0x008fe20000041814 */
[-C--:B------:R-:W-:Y:S01]  /*1b260*/  FMUL.FTZ R33, R33, R0.reuse ;  /* 0x0000000021217220 */ /* 0x080fe20000410000 */
[-C--:B------:R-:W-:Y:S01]  /*1b270*/  FMUL.FTZ R34, R34, R0.reuse ;  /* 0x0000000022227220 */ /* 0x080fe20000410000 */
[----:B------:R-:W-:-:S03]  /*1b280*/  FMUL.FTZ R35, R35, R0 ;  /* 0x0000000023237220 */ /* 0x000fc60000410000 */
[----:B------:R-:W3:Y:S01]  /*1b290*/  MUFU.TANH R199, R32 ;  /* 0x0000002000c77308 */ /* 0x000ee20000002400 */
[----:B------:R-:W3:Y:S01]  /*1b2a0*/  LDSM.16.M88.4 R48, [R2+0x4800] ;  /* 0x004800000230783b */ /* 0x000ee20000000200 */
[----:B------:R-:W-:Y:S08]  /*1b2b0*/  HMMA.16816.F32.BF16 R20, R8, R80, R44 ;  /* 0x000000500814723c */ /* 0x000ff0000004182c */
[----:B------:R-:W-:Y:S08]  /*1b2c0*/  HMMA.16816.F32.BF16 R44, R12, R64, R24 ;  /* 0x000000400c2c723c */ /* 0x000ff00000041818 */
[----:B------:R-:W-:Y:S01]  /*1b2d0*/  HMMA.16816.F32.BF16 R24, R16, R70, RZ ;  /* 0x000000461018723c */ /* 0x000fe200000418ff */
[----:B------:R-:W1:Y:S01]  /*1b2e0*/  MUFU.TANH R198, R33 ;  /* 0x0000002100c67308 */ /* 0x000e620000002400 */
[----:B------:R-:W3:Y:S07]  /*1b2f0*/  LDSM.16.M88.4 R68, [R60+0x5800] ;  /* 0x005800003c44783b */ /* 0x000eee0000000200 */
[----:B------:R-:W1:Y:S08]  /*1b300*/  MUFU.TANH R197, R34 ;  /* 0x0000002200c57308 */ /* 0x000e700000002400 */
[----:B------:R4:W1:Y:S01]  /*1b310*/  MUFU.TANH R196, R35 ;  /* 0x0000002300c47308 */ /* 0x0008620000002400 */
[-C--:B------:R-:W-:Y:S01]  /*1b320*/  FMUL.FTZ R28, R28, R0.reuse ;  /* 0x000000001c1c7220 */ /* 0x080fe20000410000 */
[----:B----4-:R-:W-:Y:S08]  /*1b330*/  HMMA.16816.F32.BF16 R32, R4, R52, R20 ;  /* 0x000000340420723c */ /* 0x010ff00000041814 */
[----:B------:R-:W-:Y:S01]  /*1b340*/  HMMA.16816.F32.BF16 R20, R8, R82, R40 ;  /* 0x000000520814723c */ /* 0x000fe20000041828 */
[-C--:B------:R-:W-:Y:S01]  /*1b350*/  FMUL.FTZ R29, R29, R0.reuse ;  /* 0x000000001d1d7220 */ /* 0x080fe20000410000 */
[-C--:B------:R-:W-:Y:S01]  /*1b360*/  FMUL.FTZ R30, R30, R0.reuse ;  /* 0x000000001e1e7220 */ /* 0x080fe20000410000 */
[-C--:B------:R-:W-:Y:S01]  /*1b370*/  FMUL.FTZ R31, R31, R0.reuse ;  /* 0x000000001f1f7220 */ /* 0x080fe20000410000 */
[----:B------:R-:W4:Y:S01]  /*1b380*/  MUFU.TANH R195, R28 ;  /* 0x0000001c00c37308 */ /* 0x000f220000002400 */
[----:B------:R-:W4:Y:S03]  /*1b390*/  LDSM.16.M88.4 R80, [R36+0x5000] ;  /* 0x005000002450783b */ /* 0x000f260000000200 */
[----:B------:R-:W-:Y:S01]  /*1b3a0*/  HMMA.16816.F32.BF16 R40, R12, R66, R24 ;  /* 0x000000420c28723c */ /* 0x000fe20000041818 */
[----:B------:R-:W4:Y:S07]  /*1b3b0*/  LDSM.16.M88.4 R64, [R38+0x5800] ;  /* 0x005800002640783b */ /* 0x000f2e0000000200 */
[----:B--2---:R-:W-:Y:S01]  /*1b3c0*/  HMMA.16816.F32.BF16 R24, R16, R76, RZ ;  /* 0x0000004c1018723c */ /* 0x004fe200000418ff */
[----:B------:R-:W2:Y:S08]  /*1b3d0*/  MUFU.TANH R194, R29 ;  /* 0x0000001d00c27308 */ /* 0x000eb00000002400 */
[----:B------:R-:W1:Y:S08]  /*1b3e0*/  MUFU.TANH R193, R30 ;  /* 0x0000001e00c17308 */ /* 0x000e700000002400 */
[----:B------:R5:W1:Y:S01]  /*1b3f0*/  MUFU.TANH R192, R31 ;  /* 0x0000001f00c07308 */ /* 0x000a620000002400 */
[-C--:B------:R-:W-:Y:S01]  /*1b400*/  FMUL.FTZ R32, R32, R0.reuse ;  /* 0x0000000020207220 */ /* 0x080fe20000410000 */
[----:B-----5:R-:W-:Y:S01]  /*1b410*/  HMMA.16816.F32.BF16 R28, R4, R54, R20 ;  /* 0x00000036041c723c */ /* 0x020fe20000041814 */
[-C--:B------:R-:W-:Y:S01]  /*1b420*/  FMUL.FTZ R33, R33, R0.reuse ;  /* 0x0000000021217220 */ /* 0x080fe20000410000 */
[-C--:B------:R-:W-:Y:S01]  /*1b430*/  FMUL.FTZ R34, R34, R0.reuse ;  /* 0x0000000022227220 */ /* 0x080fe20000410000 */
[----:B------:R-:W-:-:S03]  /*1b440*/  FMUL.FTZ R35, R35, R0 ;  /* 0x0000000023237220 */ /* 0x000fc60000410000 */
[----:B------:R-:W2:Y:S01]  /*1b450*/  MUFU.TANH R191, R32 ;  /* 0x0000002000bf7308 */ /* 0x000ea20000002400 */
[----:B------:R-:W5:Y:S01]  /*1b460*/  LDSM.16.M88.4 R52, [R2+0x5000] ;  /* 0x005000000234783b */ /* 0x000f620000000200 */
[----:B------:R-:W-:Y:S08]  /*1b470*/  HMMA.16816.F32.BF16 R20, R8, R72, R44 ;  /* 0x000000480814723c */ /* 0x000ff0000004182c */
[----:B-1----:R-:W-:Y:S08]  /*1b480*/  HMMA.16816.F32.BF16 R44, R12, R56, R24 ;  /* 0x000000380c2c723c */ /* 0x002ff00000041818 */
[----:B------:R-:W-:Y:S01]  /*1b490*/  HMMA.16816.F32.BF16 R24, R16, R78, RZ ;  /* 0x0000004e1018723c */ /* 0x000fe200000418ff */
[----:B------:R-:W1:Y:S01]  /*1b4a0*/  MUFU.TANH R90, R33 ;  /* 0x00000021005a7308 */ /* 0x000e620000002400 */
[----:B------:R-:W2:Y:S07]  /*1b4b0*/  LDSM.16.M88.4 R76, [R60+0x6000] ;  /* 0x006000003c4c783b */ /* 0x000eae0000000200 */
[----:B------:R-:W1:Y:S08]  /*1b4c0*/  MUFU.TANH R88, R34 ;  /* 0x0000002200587308 */ /* 0x000e700000002400 */
[----:B------:R3:W1:Y:S01]  /*1b4d0*/  MUFU.TANH R85, R35 ;  /* 0x0000002300557308 */ /* 0x0006620000002400 */
[-C--:B------:R-:W-:Y:S01]  /*1b4e0*/  FMUL.FTZ R28, R28, R0.reuse ;  /* 0x000000001c1c7220 */ /* 0x080fe20000410000 */
[----:B---3--:R-:W-:Y:S08]  /*1b4f0*/  HMMA.16816.F32.BF16 R32, R4, R48, R20 ;  /* 0x000000300420723c */ /* 0x008ff00000041814 */
[----:B------:R-:W-:Y:S01]  /*1b500*/  HMMA.16816.F32.BF16 R20, R8, R74, R40 ;  /* 0x0000004a0814723c */ /* 0x000fe20000041828 */
[-C--:B------:R-:W-:Y:S01]  /*1b510*/  FMUL.FTZ R29, R29, R0.reuse ;  /* 0x000000001d1d7220 */ /* 0x080fe20000410000 */
[-C--:B------:R-:W-:Y:S01]  /*1b520*/  FMUL.FTZ R30, R30, R0.reuse ;  /* 0x000000001e1e7220 */ /* 0x080fe20000410000 */
[-C--:B------:R-:W-:Y:S01]  /*1b530*/  FMUL.FTZ R31, R31, R0.reuse ;  /* 0x000000001f1f7220 */ /* 0x080fe20000410000 */
[----:B------:R-:W3:Y:S01]  /*1b540*/  MUFU.TANH R89, R28 ;  /* 0x0000001c00597308 */ /* 0x000ee20000002400 */
[----:B------:R-:W1:Y:S03]  /*1b550*/  LDSM.16.M88.4 R72, [R36+0x5800] ;  /* 0x005800002448783b */ /* 0x000e660000000200 */
[----:B------:R-:W-:Y:S01]  /*1b560*/  HMMA.16816.F32.BF16 R40, R12, R58, R24 ;  /* 0x0000003a0c28723c */ /* 0x000fe20000041818 */
[----:B------:R-:W3:Y:S07]  /*1b570*/  LDSM.16.M88.4 R56, [R38+0x6000] ;  /* 0x006000002638783b */ /* 0x000eee0000000200 */
[----:B------:R-:W-:Y:S01]  /*1b580*/  HMMA.16816.F32.BF16 R24, R16, R68, RZ ;  /* 0x000000441018723c */ /* 0x000fe200000418ff */
[----:B------:R-:W1:Y:S08]  /*1b590*/  MUFU.TANH R190, R29 ;  /* 0x0000001d00be7308 */ /* 0x000e700000002400 */
[----:B------:R-:W1:Y:S08]  /*1b5a0*/  MUFU.TANH R61, R30 ;  /* 0x0000001e003d7308 */ /* 0x000e700000002400 */
[----:B------:R4:W1:Y:S01]  /*1b5b0*/  MUFU.TANH R189, R31 ;  /* 0x0000001f00bd7308 */ /* 0x0008620000002400 */
[-C--:B------:R-:W-:Y:S01]  /*1b5c0*/  FMUL.FTZ R32, R32, R0.reuse ;  /* 0x0000000020207220 */ /* 0x080fe20000410000 */
[----:B----4-:R-:W-:Y:S01]  /*1b5d0*/  HMMA.16816.F32.BF16 R28, R4, R50, R20 ;  /* 0x00000032041c723c */ /* 0x010fe20000041814 */
[-C--:B------:R-:W-:Y:S01]  /*1b5e0*/  FMUL.FTZ R33, R33, R0.reuse ;  /* 0x0000000021217220 */ /* 0x080fe20000410000 */
[-C--:B------:R-:W-:Y:S01]  /*1b5f0*/  FMUL.FTZ R34, R34, R0.reuse ;  /* 0x0000000022227220 */ /* 0x080fe20000410000 */
[----:B------:R-:W-:-:S03]  /*1b600*/  FMUL.FTZ R35, R35, R0 ;  /* 0x0000000023237220 */ /* 0x000fc60000410000 */
[----:B------:R-:W4:Y:S01]  /*1b610*/  MUFU.TANH R91, R32 ;  /* 0x00000020005b7308 */ /* 0x000f220000002400 */
[----:B------:R-:W4:Y:S01]  /*1b620*/  LDSM.16.M88.4 R48, [R2+0x5800] ;  /* 0x005800000230783b */ /* 0x000f220000000200 */
[----:B------:R-:W-:Y:S08]  /*1b630*/  HMMA.16816.F32.BF16 R20, R8, R80, R44 ;  /* 0x000000500814723c */ /* 0x000ff0000004182c */
[----:B------:R-:W-:Y:S08]  /*1b640*/  HMMA.16816.F32.BF16 R44, R12, R64, R24 ;  /* 0x000000400c2c723c */ /* 0x000ff00000041818 */
[----:B------:R-:W-:Y:S01]  /*1b650*/  HMMA.16816.F32.BF16 R24, R16, R70, RZ ;  /* 0x000000461018723c */ /* 0x000fe200000418ff */
[----:B------:R-:W1:Y:S01]  /*1b660*/  MUFU.TANH R188, R33 ;  /* 0x0000002100bc7308 */ /* 0x000e620000002400 */
[----:B------:R-:W4:Y:S07]  /*1b670*/  LDSM.16.M88.4 R68, [R60+0x6800] ;  /* 0x006800003c44783b */ /* 0x000f2e0000000200 */
        /* <DEDUP_REMOVED lines=11> */
[----:B------:R-:W5:Y:S07]  /*1b730*/  LDSM.16.M88.4 R64, [R38+0x6800] ;  /* 0x006800002640783b */ /* 0x000f6e0000000200 */
[----:B--2---:R-:W-:Y:S01]  /*1b740*/  HMMA.16816.F32.BF16 R24, R16, R76, RZ ;  /* 0x0000004c1018723c */ /* 0x004fe200000418ff */
[----:B------:R-:W2:Y:S08]  /*1b750*/  MUFU.TANH R187, R29 ;  /* 0x0000001d00bb7308 */ /* 0x000eb00000002400 */
        /* <DEDUP_REMOVED lines=8> */
[----:B------:R-:W2:Y:S01]  /*1b7e0*/  LDSM.16.M88.4 R52, [R2+0x6000] ;  /* 0x006000000234783b */ /* 0x000ea20000000200 */
[----:B-1----:R-:W-:Y:S08]  /*1b7f0*/  HMMA.16816.F32.BF16 R20, R8, R72, R44 ;  /* 0x000000480814723c */ /* 0x002ff0000004182c */
        /* <DEDUP_REMOVED lines=13> */
[----:B------:R-:W1:Y:S03]  /*1b8d0*/  LDSM.16.M88.4 R72, [R36+0x6800] ;  /* 0x006800002448783b */ /* 0x000e660000000200 */
[----:B------:R-:W-:Y:S01]  /*1b8e0*/  HMMA.16816.F32.BF16 R40, R12, R58, R24 ;  /* 0x0000003a0c28723c */ /* 0x000fe20000041818 */
[----:B------:R-:W4:Y:S07]  /*1b8f0*/  LDSM.16.M88.4 R56, [R38+0x7000] ;  /* 0x007000002638783b */ /* 0x000f2e0000000200 */
[----:B------:R-:W-:Y:S01]  /*1b900*/  HMMA.16816.F32.BF16 R24, R16, R68, RZ ;  /* 0x000000441018723c */ /* 0x000fe200000418ff */
[----:B------:R-:W1:Y:S08]  /*1b910*/  MUFU.TANH R170, R29 ;  /* 0x0000001d00aa7308 */ /* 0x000e700000002400 */
[----:B------:R-:W1:Y:S08]  /*1b920*/  MUFU.TANH R86, R30 ;  /* 0x0000001e00567308 */ /* 0x000e700000002400 */
[----:B------:R5:W1:Y:S01]  /*1b930*/  MUFU.TANH R106, R31 ;  /* 0x0000001f006a7308 */ /* 0x000a620000002400 */
[-C--:B------:R-:W-:Y:S01]  /*1b940*/  FMUL.FTZ R32, R32, R0.reuse ;  /* 0x0000000020207220 */ /* 0x080fe20000410000 */
[----:B-----5:R-:W-:Y:S01]  /*1b950*/  HMMA.16816.F32.BF16 R28, R4, R50, R20 ;  /* 0x00000032041c723c */ /* 0x020fe20000041814 */
[-C--:B------:R-:W-:Y:S01]  /*1b960*/  FMUL.FTZ R33, R33, R0.reuse ;  /* 0x0000000021217220 */ /* 0x080fe20000410000 */
[-C--:B------:R-:W-:Y:S01]  /*1b970*/  FMUL.FTZ R34, R34, R0.reuse ;  /* 0x0000000022227220 */ /* 0x080fe20000410000 */
[----:B------:R-:W-:-:S03]  /*1b980*/  FMUL.FTZ R35, R35, R0 ;  /* 0x0000000023237220 */ /* 0x000fc60000410000 */
[----:B------:R-:W1:Y:S01]  /*1b990*/  MUFU.TANH R115, R32 ;  /* 0x0000002000737308 */ /* 0x000e620000002400 */
[----:B------:R-:W5:Y:S01]  /*1b9a0*/  LDSM.16.M88.4 R48, [R2+0x6800] ;  /* 0x006800000230783b */ /* 0x000f620000000200 */
[----:B------:R-:W-:Y:S08]  /*1b9b0*/  HMMA.16816.F32.BF16 R20, R8, R80, R44 ;  /* 0x000000500814723c */ /* 0x000ff0000004182c */
[----:B------:R-:W-:Y:S08]  /*1b9c0*/  HMMA.16816.F32.BF16 R44, R12, R64, R24 ;  /* 0x000000400c2c723c */ /* 0x000ff00000041818 */
[----:B------:R-:W-:Y:S01]  /*1b9d0*/  HMMA.16816.F32.BF16 R24, R16, R70, RZ ;  /* 0x000000461018723c */ /* 0x000fe200000418ff */
[----:B------:R-:W1:Y:S01]  /*1b9e0*/  MUFU.TANH R173, R33 ;  /* 0x0000002100ad7308 */ /* 0x000e620000002400 */
[----:B------:R-:W5:Y:S07]  /*1b9f0*/  LDSM.16.M88.4 R68, [R60+0x7800] ;  /* 0x007800003c44783b */ /* 0x000f6e0000000200 */
[----:B------:R-:W1:Y:S08]  /*1ba00*/  MUFU.TANH R93, R34 ;  /* 0x00000022005d7308 */ /* 0x000e700000002400 */
[----:B------:R2:W1:Y:S01]  /*1ba10*/  MUFU.TANH R120, R35 ;  /* 0x0000002300787308 */ /* 0x0004620000002400 */
[-C--:B------:R-:W-:Y:S01]  /*1ba20*/  FMUL.FTZ R28, R28, R0.reuse ;  /* 0x000000001c1c7220 */ /* 0x080fe20000410000 */
[----:B--2---:R-:W-:Y:S08]  /*1ba30*/  HMMA.16816.F32.BF16 R32, R4, R52, R20 ;  /* 0x000000340420723c */ /* 0x004ff00000041814 */
[----:B------:R-:W-:Y:S01]  /*1ba40*/  HMMA.16816.F32.BF16 R20, R8, R82, R40 ;  /* 0x000000520814723c */ /* 0x000fe20000041828 */
[-C--:B------:R-:W-:Y:S01]  /*1ba50*/  FMUL.FTZ R29, R29, R0.reuse ;  /* 0x000000001d1d7220 */ /* 0x080fe20000410000 */
[-C--:B------:R-:W-:Y:S01]  /*1ba60*/  FMUL.FTZ R30, R30, R0.reuse ;  /* 0x000000001e1e7220 */ /* 0x080fe20000410000 */
[-C--:B------:R-:W-:Y:S01]  /*1ba70*/  FMUL.FTZ R31, R31, R0.reuse ;  /* 0x000000001f1f7220 */ /* 0x080fe20000410000 */
[----:B------:R-:W2:Y:S01]  /*1ba80*/  MUFU.TANH R172, R28 ;  /* 0x0000001c00ac7308 */ /* 0x000ea20000002400 */
[----:B------:R-:W-:Y:S03]  /*1ba90*/  LDSM.16.M88.4 R80, [R36+0x8000] ;  /* 0x008000002450783b */ /* 0x000fe60000000200 */
[----:B------:R-:W-:Y:S01]  /*1baa0*/  HMMA.16816.F32.BF16 R40, R12, R66, R24 ;  /* 0x000000420c28723c */ /* 0x000fe20000041818 */
[----:B------:R-:W-:Y:S07]  /*1bab0*/  LDSM.16.M88.4 R64, [R38+0x7800] ;  /* 0x007800002640783b */ /* 0x000fee0000000200 */
[----:B---3--:R-:W-:Y:S01]  /*1bac0*/  HMMA.16816.F32.BF16 R24, R16, R76, RZ ;  /* 0x0000004c1018723c */ /* 0x008fe200000418ff */
[----:B------:R-:W3:Y:S08]  /*1bad0*/  MUFU.TANH R185, R29 ;  /* 0x0000001d00b97308 */ /* 0x000ef00000002400 */
[----:B------:R-:W1:Y:S08]  /*1bae0*/  MUFU.TANH R95, R30 ;  /* 0x0000001e005f7308 */ /* 0x000e700000002400 */
[----:B------:R4:W1:Y:S02]  /*1baf0*/  MUFU.TANH R122, R31 ;  /* 0x0000001f007a7308 */ /* 0x0008640000002400 */
[----:B----4-:R-:W-:Y:S01]  /*1bb00*/  HMMA.16816.F32.BF16 R28, R4, R54, R20 ;  /* 0x00000036041c723c */ /* 0x010fe20000041814 */
[-C--:B------:R-:W-:Y:S01]  /*1bb10*/  FMUL.FTZ R32, R32, R0.reuse ;  /* 0x0000000020207220 */ /* 0x080fe20000410000 */
[-C--:B------:R-:W-:Y:S01]  /*1bb20*/  FMUL.FTZ R33, R33, R0.reuse ;  /* 0x0000000021217220 */ /* 0x080fe20000410000 */
[-C--:B------:R-:W-:Y:S01]  /*1bb30*/  FMUL.FTZ R34, R34, R0.reuse ;  /* 0x0000000022227220 */ /* 0x080fe20000410000 */
[-C--:B------:R-:W-:Y:S01]  /*1bb40*/  FMUL.FTZ R35, R35, R0.reuse ;  /* 0x0000000023237220 */ /* 0x080fe20000410000 */
[----:B------:R-:W-:Y:S03]  /*1bb50*/  LDSM.16.M88.4 R52, [R2+0x7000] ;  /* 0x007000000234783b */ /* 0x000fe60000000200 */
[----:B-1----:R-:W-:Y:S08]  /*1bb60*/  HMMA.16816.F32.BF16 R20, R8, R72, R44 ;  /* 0x000000480814723c */ /* 0x002ff0000004182c */
[----:B------:R-:W-:Y:S08]  /*1bb70*/  HMMA.16816.F32.BF16 R44, R12, R56, R24 ;  /* 0x000000380c2c723c */ /* 0x000ff00000041818 */
[----:B------:R-:W-:Y:S01]  /*1bb80*/  HMMA.16816.F32.BF16 R24, R16, R78, RZ ;  /* 0x0000004e1018723c */ /* 0x000fe200000418ff */
[----:B------:R-:W1:Y:S01]  /*1bb90*/  LDSM.16.M88.4 R76, [R36+0x7000] ;  /* 0x00700000244c783b */ /* 0x000e620000000200 */
[----:B------:R-:W4:Y:S08]  /*1bba0*/  MUFU.TANH R174, R32 ;  /* 0x0000002000ae7308 */ /* 0x000f300000002400 */
[----:B------:R-:W1:Y:S08]  /*1bbb0*/  MUFU.TANH R186, R33 ;  /* 0x0000002100ba7308 */ /* 0x000e700000002400 */
[----:B------:R-:W1:Y:S08]  /*1bbc0*/  MUFU.TANH R101, R34 ;  /* 0x0000002200657308 */ /* 0x000e700000002400 */
[----:B------:R5:W1:Y:S01]  /*1bbd0*/  MUFU.TANH R181, R35 ;  /* 0x0000002300b57308 */ /* 0x000a620000002400 */
[-C--:B------:R-:W-:Y:S01]  /*1bbe0*/  FMUL.FTZ R28, R28, R0.reuse ;  /* 0x000000001c1c7220 */ /* 0x080fe20000410000 */
[----:B-----5:R-:W-:Y:S08]  /*1bbf0*/  HMMA.16816.F32.BF16 R32, R4, R48, R20 ;  /* 0x000000300420723c */ /* 0x020ff00000041814 */
[----:B------:R-:W-:Y:S01]  /*1bc00*/  HMMA.16816.F32.BF16 R20, R8, R74, R40 ;  /* 0x0000004a0814723c */ /* 0x000fe20000041828 */
[----:B------:R-:W5:Y:S07]  /*1bc10*/  LDSM.16.M88.4 R72, [R60+0x8000] ;  /* 0x008000003c48783b */ /* 0x000f6e0000000200 */
[----:B------:R-:W-:Y:S01]  /*1bc20*/  HMMA.16816.F32.BF16 R40, R12, R58, R24 ;  /* 0x0000003a0c28723c */ /* 0x000fe20000041818 */
[-C--:B------:R-:W-:Y:S01]  /*1bc30*/  FMUL.FTZ R29, R29, R0.reuse ;  /* 0x000000001d1d7220 */ /* 0x080fe20000410000 */
[-C--:B------:R-:W-:Y:S01]  /*1bc40*/  FMUL.FTZ R30, R30, R0.reuse ;  /* 0x000000001e1e7220 */ /* 0x080fe20000410000 */
[-C--:B------:R-:W-:Y:S01]  /*1bc50*/  FMUL.FTZ R31, R31, R0.reuse ;  /* 0x000000001f1f7220 */ /* 0x080fe20000410000 */
[----:B------:R-:W1:Y:S01]  /*1bc60*/  MUFU.TANH R184, R28 ;  /* 0x0000001c00b87308 */ /* 0x000e620000002400 */
[----:B------:R-:W-:Y:S03]  /*1bc70*/  LDSM.16.M88.4 R56, [R38+0x8000] ;  /* 0x008000002638783b */ /* 0x000fe60000000200 */
[----:B------:R-:W-:Y:S04]  /*1bc80*/  HMMA.16816.F32.BF16 R24, R16, R68, RZ ;  /* 0x000000441018723c */ /* 0x000fe800000418ff */
[----:B------:R-:W1:Y:S08]  /*1bc90*/  MUFU.TANH R183, R29 ;  /* 0x0000001d00b77308 */ /* 0x000e700000002400 */
[----:B------:R-:W1:Y:S08]  /*1bca0*/  MUFU.TANH R103, R30 ;  /* 0x0000001e00677308 */ /* 0x000e700000002400 */
[----:B------:R2:W1:Y:S02]  /*1bcb0*/  MUFU.TANH R182, R31 ;  /* 0x0000001f00b67308 */ /* 0x0004640000002400 */
[----:B--2---:R-:W-:Y:S01]  /*1bcc0*/  HMMA.16816.F32.BF16 R28, R4, R50, R20 ;  /* 0x00000032041c723c */ /* 0x004fe20000041814 */
        /* <DEDUP_REMOVED lines=9> */
[----:B------:R-:W2:Y:S08]  /*1bd60*/  MUFU.TANH R180, R32 ;  /* 0x0000002000b47308 */ /* 0x000eb00000002400 */
[----:B------:R-:W1:Y:S08]  /*1bd70*/  MUFU.TANH R179, R33 ;  /* 0x0000002100b37308 */ /* 0x000e700000002400 */
        /* <DEDUP_REMOVED lines=9> */
[----:B------:R-:W-:Y:S03]  /*1be10*/  LDSM.16.M88.4 R76, [R38+0x8800] ;  /* 0x00880000264c783b */ /* 0x000fe60000000200 */
[----:B------:R-:W-:Y:S01]  /*1be20*/  HMMA.16816.F32.BF16 R40, R12, R66, R24 ;  /* 0x000000420c28723c */ /* 0x000fe20000041818 */
[----:B------:R-:W4:Y:S07]  /*1be30*/  LDSM.16.M88.4 R64, [R60+0x8800] ;  /* 0x008800003c40783b */ /* 0x000f2e0000000200 */
[----:B-----5:R-:W-:Y:S01]  /*1be40*/  HMMA.16816.F32.BF16 R24, R16, R72, RZ ;  /* 0x000000481018723c */ /* 0x020fe200000418ff */
        /* <DEDUP_REMOVED lines=10> */
[----:B-1----:R-:W-:Y:S08]  /*1bef0*/  HMMA.16816.F32.BF16 R20, R8, R68, R44 ;  /* 0x000000440814723c */ /* 0x002ff0000004182c */
[----:B------:R-:W-:Y:S08]  /*1bf00*/  HMMA.16816.F32.BF16 R44, R12, R56, R24 ;  /* 0x000000380c2c723c */ /* 0x000ff00000041818 */
[----:B------:R-:W-:Y:S01]  /*1bf10*/  HMMA.16816.F32.BF16 R24, R16, R74, RZ ;  /* 0x0000004a1018723c */ /* 0x000fe200000418ff */
[----:B------:R-:W1:Y:S01]  /*1bf20*/  MUFU.TANH R171, R33 ;  /* 0x0000002100ab7308 */ /* 0x000e620000002400 */
[-C--:B------:R-:W-:Y:S01]  /*1bf30*/  FMUL.FTZ R28, R28, R0.reuse ;  /* 0x000000001c1c7220 */ /* 0x080fe20000410000 */
[-C--:B------:R-:W-:Y:S01]  /*1bf40*/  FMUL.FTZ R29, R29, R0.reuse ;  /* 0x000000001d1d7220 */ /* 0x080fe20000410000 */
[-C--:B------:R-:W-:Y:S01]  /*1bf50*/  FMUL.FTZ R30, R30, R0.reuse ;  /* 0x000000001e1e7220 */ /* 0x080fe20000410000 */
[-C--:B------:R-:W-:Y:S01]  /*1bf60*/  FMUL.FTZ R31, R31, R0.reuse ;  /* 0x000000001f1f7220 */ /* 0x080fe20000410000 */
[----:B------:R-:W-:Y:S03]  /*1bf70*/  LDSM.16.M88.4 R72, [R36+0x8800] ;  /* 0x008800002448783b */ /* 0x000fe60000000200 */
[----:B------:R-:W1:Y:S08]  /*1bf80*/  MUFU.TANH R133, R34 ;  /* 0x0000002200857308 */ /* 0x000e700000002400 */
[----:B------:R3:W1:Y:S02]  /*1bf90*/  MUFU.TANH R132, R35 ;  /* 0x0000002300847308 */ /* 0x0006640000002400 */
[----:B---3--:R-:W-:Y:S08]  /*1bfa0*/  HMMA.16816.F32.BF16 R32, R4, R48, R20 ;  /* 0x000000300420723c */ /* 0x008ff00000041814 */
[----:B------:R-:W-:Y:S01]  /*1bfb0*/  HMMA.16816.F32.BF16 R20, R8, R70, R40 ;  /* 0x000000460814723c */ /* 0x000fe20000041828 */
[----:B------:R-:W3:Y:S01]  /*1bfc0*/  MUFU.TANH R131, R28 ;  /* 0x0000001c00837308 */ /* 0x000ee20000002400 */
[----:B------:R-:W-:Y:S06]  /*1bfd0*/  LDSM.16.M88.4 R68, [R2+0x8800] ;  /* 0x008800000244783b */ /* 0x000fec0000000200 */
[----:B------:R-:W-:Y:S01]  /*1bfe0*/  HMMA.16816.F32.BF16 R40, R12, R58, R24 ;  /* 0x0000003a0c28723c */ /* 0x000fe20000041818 */
[----:B------:R-:W2:Y:S07]  /*1bff0*/  LDSM.16.M88.4 R56, [R2+0x8000] ;  /* 0x008000000238783b */ /* 0x000eae0000000200 */
[----:B----4-:R-:W-:Y:S01]  /*1c000*/  HMMA.16816.F32.BF16 R24, R16, R64, RZ ;  /* 0x000000401018723c */ /* 0x010fe200000418ff */
[----:B------:R-:W4:Y:S08]  /*1c010*/  MUFU.TANH R130, R29 ;  /* 0x0000001d00827308 */ /* 0x000f300000002400 */
[----:B------:R-:W1:Y:S08]  /*1c020*/  MUFU.TANH R129, R30 ;  /* 0x0000001e00817308 */ /* 0x000e700000002400 */
[----:B------:R5:W1:Y:S01]  /*1c030*/  MUFU.TANH R128, R31 ;  /* 0x0000001f00807308 */ /* 0x000a620000002400 */
[-C--:B------:R-:W-:Y:S01]  /*1c040*/  FMUL.FTZ R32, R32, R0.reuse ;  /* 0x0000000020207220 */ /* 0x080fe20000410000 */
[----:B-----5:R-:W-:Y:S08]  /*1c050*/  HMMA.16816.F32.BF16 R28, R4, R50, R20 ;  /* 0x00000032041c723c */ /* 0x020ff00000041814 */
[----:B------:R-:W-:Y:S08]  /*1c060*/  HMMA.16816.F32.BF16 R20, R8, R80, R44 ;  /* 0x000000500814723c */ /* 0x000ff0000004182c */
[----:B------:R-:W-:Y:S08]  /*1c070*/  HMMA.16816.F32.BF16 R48, R12, R76, R24 ;  /* 0x0000004c0c30723c */ /* 0x000ff00000041818 */
[----:B------:R-:W-:Y:S01]  /*1c080*/  HMMA.16816.F32.BF16 R24, R16, R66, RZ ;  /* 0x000000421018723c */ /* 0x000fe200000418ff */
[----:B------:R-:W5:Y:S01]  /*1c090*/  LDSM.16.M88.4 R64, [R38+0x9000] ;  /* 0x009000002640783b */ /* 0x000f620000000200 */
[-C--:B------:R-:W-:Y:S01]  /*1c0a0*/  FMUL.FTZ R33, R33, R0.reuse ;  /* 0x0000000021217220 */ /* 0x080fe20000410000 */
[-C--:B------:R-:W-:Y:S01]  /*1c0b0*/  FMUL.FTZ R34, R34, R0.reuse ;  /* 0x0000000022227220 */ /* 0x080fe20000410000 */
[-C--:B------:R-:W-:Y:S01]  /*1c0c0*/  FMUL.FTZ R35, R35, R0.reuse ;  /* 0x0000000023237220 */ /* 0x080fe20000410000 */
[----:B------:R-:W1:Y:S08]  /*1c0d0*/  MUFU.TANH R127, R32 ;  /* 0x00000020007f7308 */ /* 0x000e700000002400 */
[----:B------:R-:W1:Y:S08]  /*1c0e0*/  MUFU.TANH R126, R33 ;  /* 0x00000021007e7308 */ /* 0x000e700000002400 */
[----:B------:R-:W1:Y:S01]  /*1c0f0*/  MUFU.TANH R125, R34 ;  /* 0x00000022007d7308 */ /* 0x000e620000002400 */
[----:B------:R-:W-:Y:S01]  /*1c100*/  HMMA.16816.F32.BF16 R44, R12, R78, R24 ;  /* 0x0000004e0c2c723c */ /* 0x000fe20000041818 */
[-C--:B------:R-:W-:Y:S01]  /*1c110*/  FMUL.FTZ R28, R28, R0.reuse ;  /* 0x000000001c1c7220 */ /* 0x080fe20000410000 */
[-C--:B------:R-:W-:Y:S01]  /*1c120*/  FMUL.FTZ R29, R29, R0.reuse ;  /* 0x000000001d1d7220 */ /* 0x080fe20000410000 */
[-C--:B------:R-:W-:Y:S01]  /*1c130*/  FMUL.FTZ R30, R30, R0.reuse ;  /* 0x000000001e1e7220 */ /* 0x080fe20000410000 */
[-C--:B------:R-:W-:Y:S01]  /*1c140*/  FMUL.FTZ R31, R31, R0.reuse ;  /* 0x000000001f1f7220 */ /* 0x080fe20000410000 */
[----:B------:R-:W-:Y:S02]  /*1c150*/  LDSM.16.M88.4 R76, [R38+0x9800] ;  /* 0x00980000264c783b */ /* 0x000fe40000000200 */
[----:B------:R2:W1:Y:S01]  /*1c160*/  MUFU.TANH R124, R35 ;  /* 0x00000023007c7308 */ /* 0x0004620000002400 */
[----:B------:R-:W-:Y:S08]  /*1c170*/  HMMA.16816.F32.BF16 R24, R16, R52, RZ ;  /* 0x000000341018723c */ /* 0x000ff000000418ff */
[----:B--2---:R-:W-:Y:S08]  /*1c180*/  HMMA.16816.F32.BF16 R32, R4, R56, R20 ;  /* 0x000000380420723c */ /* 0x004ff00000041814 */
[----:B------:R-:W-:Y:S01]  /*1c190*/  HMMA.16816.F32.BF16 R20, R8, R82, R40 ;  /* 0x000000520814723c */ /* 0x000fe20000041828 */
[----:B------:R-:W2:Y:S01]  /*1c1a0*/  LDSM.16.M88.4 R80, [R60+0x9800] ;  /* 0x009800003c50783b */ /* 0x000ea20000000200 */
[----:B------:R-:W1:Y:S08]  /*1c1b0*/  MUFU.TANH R123, R28 ;  /* 0x0000001c007b7308 */ /* 0x000e700000002400 */
[----:B------:R-:W1:Y:S08]  /*1c1c0*/  MUFU.TANH R121, R29 ;  /* 0x0000001d00797308 */ /* 0x000e700000002400 */
[----:B------:R-:W1:Y:S08]  /*1c1d0*/  MUFU.TANH R119, R30 ;  /* 0x0000001e00777308 */ /* 0x000e700000002400 */
[----:B------:R3:W1:Y:S02]  /*1c1e0*/  MUFU.TANH R118, R31 ;  /* 0x0000001f00767308 */ /* 0x0006640000002400 */
[----:B---3--:R-:W-:Y:S01]  /*1c1f0*/  HMMA.16816.F32.BF16 R28, R4, R58, R20 ;  /* 0x0000003a041c723c */ /* 0x008fe20000041814 */
[-C--:B------:R-:W-:Y:S01]  /*1c200*/  FMUL.FTZ R32, R32, R0.reuse ;  /* 0x0000000020207220 */ /* 0x080fe20000410000 */
[-C--:B------:R-:W-:Y:S01]  /*1c210*/  FMUL.FTZ R33, R33, R0.reuse ;  /* 0x0000000021217220 */ /* 0x080fe20000410000 */
[-C--:B------:R-:W-:Y:S01]  /*1c220*/  FMUL.FTZ R34, R34, R0.reuse ;  /* 0x0000000022227220 */ /* 0x080fe20000410000 */
[-C--:B------:R-:W-:Y:S01]  /*1c230*/  FMUL.FTZ R35, R35, R0.reuse ;  /* 0x0000000023237220 */ /* 0x080fe20000410000 */
[----:B------:R-:W-:Y:S03]  /*1c240*/  LDSM.16.M88.4 R56, [R2+0x9000] ;  /* 0x009000000238783b */ /* 0x000fe60000000200 */
[----:B------:R-:W-:Y:S08]  /*1c250*/  HMMA.16816.F32.BF16 R20, R8, R72, R48 ;  /* 0x000000480814723c */ /* 0x000ff00000041830 */
[----:B-----5:R-:W-:Y:S08]  /*1c260*/  HMMA.16816.F32.BF16 R48, R12, R64, R24 ;  /* 0x000000400c30723c */ /* 0x020ff00000041818 */
[----:B------:R-:W-:Y:S01]  /*1c270*/  HMMA.16816.F32.BF16 R24, R16, R54, RZ ;  /* 0x000000361018723c */ /* 0x000fe200000418ff */
[----:B------:R-:W3:Y:S01]  /*1c280*/  LDSM.16.M88.4 R52, [R36+0x9000] ;  /* 0x009000002434783b */ /* 0x000ee20000000200 */
[----:B------:R-:W1:Y:S06]  /*1c290*/  MUFU.TANH R117, R32 ;  /* 0x0000002000757308 */ /* 0x000e6c0000002400 */
[----:B------:R-:W-:Y:S02]  /*1c2a0*/  HMMA.16816.F32.BF16 R40, R4, R68, R20 ;  /* 0x000000440428723c */ /* 0x000fe40000041814 */
[----:B------:R-:W1:Y:S06]  /*1c2b0*/  MUFU.TANH R116, R33 ;  /* 0x0000002100747308 */ /* 0x000e6c0000002400 */
[----:B------:R-:W-:Y:S02]  /*1c2c0*/  HMMA.16816.F32.BF16 R20, R8, R74, R44 ;  /* 0x0000004a0814723c */ /* 0x000fe4000004182c */
[----:B------:R-:W1:Y:S08]  /*1c2d0*/  MUFU.TANH R110, R34 ;  /* 0x00000022006e7308 */ /* 0x000e700000002400 */
[----:B------:R5:W1:Y:S01]  /*1c2e0*/  MUFU.TANH R109, R35 ;  /* 0x00000023006d7308 */ /* 0x000a620000002400 */
[-C--:B------:R-:W-:Y:S01]  /*1c2f0*/  FMUL.FTZ R40, R40, R0.reuse ;  /* 0x0000000028287220 */ /* 0x080fe20000410000 */
[-C--:B------:R-:W-:Y:S01]  /*1c300*/  FMUL.FTZ R41, R41, R0.reuse ;  /* 0x0000000029297220 */ /* 0x080fe20000410000 */
[----:B-----5:R-:W-:Y:S01]  /*1c310*/  HMMA.16816.F32.BF16 R32, R12, R66, R24 ;  /* 0x000000420c20723c */ /* 0x020fe20000041818 */
[----:B------:R-:W5:Y:S07]  /*1c320*/  LDSM.16.M88.4 R64, [R36+0x9800] ;  /* 0x009800002440783b */ /* 0x000f6e0000000200 */
[C---:B--2---:R-:W-:Y:S08]  /*1c330*/  HMMA.16816.F32.BF16 R24, R16.reuse, R80, RZ ;  /* 0x000000501018723c */ /* 0x044ff000000418ff */
[----:B------:R-:W-:Y:S01]  /*1c340*/  HMMA.16816.F32.BF16 R16, R16, R82, RZ ;  /* 0x000000521010723c */ /* 0x000fe200000418ff */
[-C--:B------:R-:W-:Y:S01]  /*1c350*/  FMUL.FTZ R42, R42, R0.reuse ;  /* 0x000000002a2a7220 */ /* 0x080fe20000410000 */
[-C--:B------:R-:W-:Y:S01]  /*1c360*/  FMUL.FTZ R43, R43, R0.reuse ;  /* 0x000000002b2b7220 */ /* 0x080fe20000410000 */
[----:B------:R-:W2:Y:S05]  /*1c370*/  MUFU.TANH R92, R40 ;  /* 0x00000028005c7308 */ /* 0x000eaa0000002400 */
[----:B------:R-:W-:Y:S03]  /*1c380*/  HMMA.16816.F32.BF16 R44, R4, R70, R20 ;  /* 0x00000046042c723c */ /* 0x000fe60000041814 */
[----:B------:R-:W1:Y:S05]  /*1c390*/  MUFU.TANH R80, R41 ;  /* 0x0000002900507308 */ /* 0x000e6a0000002400 */
[----:B---3--:R-:W-:Y:S03]  /*1c3a0*/  HMMA.16816.F32.BF16 R20, R8, R52, R48 ;  /* 0x000000340814723c */ /* 0x008fe60000041830 */
[----:B------:R-:W3:Y:S05]  /*1c3b0*/  MUFU.TANH R50, R42 ;  /* 0x0000002a00327308 */ /* 0x000eea0000002400 */
[C---:B------:R-:W-:Y:S03]  /*1c3c0*/  HMMA.16816.F32.BF16 R24, R12.reuse, R76, R24 ;  /* 0x0000004c0c18723c */ /* 0x040fe60000041818 */
[----:B------:R4:W1:Y:S05]  /*1c3d0*/  MUFU.TANH R49, R43 ;  /* 0x0000002b00317308 */ /* 0x00086a0000002400 */
[----:B------:R-:W-:Y:S01]  /*1c3e0*/  HMMA.16816.F32.BF16 R12, R12, R78, R16 ;  /* 0x0000004e0c0c723c */ /* 0x000fe20000041810 */
[----:B----4-:R-:W4:Y:S01]  /*1c3f0*/  LDSM.16.M88.4 R40, [R2+0x9800] ;  /* 0x009800000228783b */ /* 0x010f220000000200 */
[-C--:B------:R-:W-:Y:S01]  /*1c400*/  FMUL.FTZ R28, R28, R0.reuse ;  /* 0x000000001c1c7220 */ /* 0x080fe20000410000 */
[-C--:B------:R-:W-:Y:S01]  /*1c410*/  FMUL.FTZ R29, R29, R0.reuse ;  /* 0x000000001d1d7220 */ /* 0x080fe20000410000 */
[-C--:B------:R-:W-:Y:S01]  /*1c420*/  FMUL.FTZ R30, R30, R0.reuse ;  /* 0x000000001e1e7220 */ /* 0x080fe20000410000 */
[-C--:B------:R-:W-:Y:S01]  /*1c430*/  FMUL.FTZ R31, R31, R0.reuse ;  /* 0x000000001f1f7220 */ /* 0x080fe20000410000 */
[----:B------:R-:W1:Y:S01]  /*1c440*/  MUFU.TANH R108, R28 ;  /* 0x0000001c006c7308 */ /* 0x000e620000002400 */
[----:B------:R-:W-:Y:S01]  /*1c450*/  IADD3 R236, PT, PT, R249, -0x2, RZ ;  /* 0xfffffffef9ec7810 */ /* 0x000fe20007ffe0ff */
[-C--:B------:R-:W-:Y:S01]  /*1c460*/  FMUL.FTZ R44, R44, R0.reuse ;  /* 0x000000002c2c7220 */ /* 0x080fe20000410000 */
[-C--:B------:R-:W-:Y:S01]  /*1c470*/  FMUL.FTZ R45, R45, R0.reuse ;  /* 0x000000002d2d7220 */ /* 0x080fe20000410000 */
[-C--:B------:R-:W-:Y:S01]  /*1c480*/  FMUL.FTZ R46, R46, R0.reuse ;  /* 0x000000002e2e7220 */ /* 0x080fe20000410000 */
[----:B------:R-:W-:Y:S01]  /*1c490*/  FMUL.FTZ R47, R47, R0 ;  /* 0x000000002f2f7220 */ /* 0x000fe20000410000 */
[----:B------:R-:W-:-:S04]  /*1c4a0*/  DEPBAR.LE SB0, 0x0 ;  /* 0x000080000000791a */ /* 0x000fc80000000000 */
[----:B------:R-:W1:Y:S08]  /*1c4b0*/  MUFU.TANH R107, R29 ;  /* 0x0000001d006b7308 */ /* 0x000e700000002400 */
[----:B------:R-:W1:Y:S08]  /*1c4c0*/  MUFU.TANH R104, R30 ;  /* 0x0000001e00687308 */ /* 0x000e700000002400 */
[----:B------:R2:W1:Y:S02]  /*1c4d0*/  MUFU.TANH R102, R31 ;  /* 0x0000001f00667308 */ /* 0x0004640000002400 */
[----:B--2---:R-:W-:Y:S08]  /*1c4e0*/  HMMA.16816.F32.BF16 R28, R8, R54, R32 ;  /* 0x00000036081c723c */ /* 0x004ff00000041820 */
[----:B------:R-:W-:Y:S08]  /*1c4f0*/  HMMA.16816.F32.BF16 R32, R4, R56, R20 ;  /* 0x000000380420723c */ /* 0x000ff00000041814 */
[C---:B-----5:R-:W-:Y:S08]  /*1c500*/  HMMA.16816.F32.BF16 R20, R8.reuse, R64, R24 ;  /* 0x000000400814723c */ /* 0x060ff00000041818 */
[----:B------:R-:W-:Y:S08]  /*1c510*/  HMMA.16816.F32.BF16 R8, R8, R66, R12 ;  /* 0x000000420808723c */ /* 0x000ff0000004180c */
[C---:B------:R-:W-:Y:S08]  /*1c520*/  HMMA.16816.F32.BF16 R24, R4.reuse, R58, R28 ;  /* 0x0000003a0418723c */ /* 0x040ff0000004181c */
[C---:B----4-:R-:W-:Y:S08]  /*1c530*/  HMMA.16816.F32.BF16 R16, R4.reuse, R40, R20 ;  /* 0x000000280410723c */ /* 0x050ff00000041814 */
[----:B------:R-:W-:Y:S01]  /*1c540*/  HMMA.16816.F32.BF16 R4, R4, R42, R8 ;  /* 0x0000002a0404723c */ /* 0x000fe20000041808 */
        /* <DEDUP_REMOVED lines=8> */
[----:B------:R-:W-:-:S02]  /*1c5d0*/  ISETP.GT.AND P0, PT, R236, R250, PT ;  /* 0x000000faec00720c */ /* 0x000fc40003f04270 */
[-C--:B------:R-:W-:Y:S01]  /*1c5e0*/  FMUL.FTZ R16, R16, R0.reuse ;  /* 0x0000000010107220 */ /* 0x080fe20000410000 */
[-C--:B------:R-:W-:Y:S01]  /*1c5f0*/  FMUL.FTZ R17, R17, R0.reuse ;  /* 0x0000000011117220 */ /* 0x080fe20000410000 */
[-C--:B------:R-:W-:Y:S01]  /*1c600*/  FMUL.FTZ R18, R18, R0.reuse ;  /* 0x0000000012127220 */ /* 0x080fe20000410000 */
[-C--:B------:R-:W-:Y:S01]  /*1c610*/  FMUL.FTZ R19, R19, R0.reuse ;  /* 0x0000000013137220 */ /* 0x080fe20000410000 */
[----:B------:R2:W4:Y:S04]  /*1c620*/  MUFU.TANH R48, R44 ;  /* 0x0000002c00307308 */ /* 0x0005280000002400 */
[-C--:B------:R-:W-:Y:S01]  /*1c630*/  FMUL.FTZ R4, R4, R0.reuse ;  /* 0x0000000004047220 */ /* 0x080fe20000410000 */
[-C--:B------:R-:W-:Y:S01]  /*1c640*/  FMUL.FTZ R5, R5, R0.reuse ;  /* 0x0000000005057220 */ /* 0x080fe20000410000 */
[-C--:B------:R-:W-:Y:S01]  /*1c650*/  FMUL.FTZ R6, R6, R0.reuse ;  /* 0x0000000006067220 */ /* 0x080fe20000410000 */
[----:B------:R-:W-:Y:S01]  /*1c660*/  FMUL.FTZ R7, R7, R0 ;  /* 0x0000000007077220 */ /* 0x000fe20000410000 */
[----:B------:R2:W1:Y:S08]  /*1c670*/  MUFU.TANH R38, R35 ;  /* 0x0000002300267308 */ /* 0x0004700000002400 */
[----:B------:R2:W1:Y:S08]  /*1c680*/  MUFU.TANH R39, R27 ;  /* 0x0000001b00277308 */ /* 0x0004700000002400 */
[----:B------:R-:W1:Y:S08]  /*1c690*/  MUFU.TANH R45, R45 ;  /* 0x0000002d002d7308 */ /* 0x000e700000002400 */
[----:B------:R-:W1:Y:S08]  /*1c6a0*/  MUFU.TANH R46, R46 ;  /* 0x0000002e002e7308 */ /* 0x000e700000002400 */
[----:B------:R-:W1:Y:S08]  /*1c6b0*/  MUFU.TANH R47, R47 ;  /* 0x0000002f002f7308 */ /* 0x000e700000002400 */
[----:B------:R-:W1:Y:S08]  /*1c6c0*/  MUFU.TANH R32, R32 ;  /* 0x0000002000207308 */ /* 0x000e700000002400 */
[----:B------:R2:W1:Y:S08]  /*1c6d0*/  MUFU.TANH R31, R33 ;  /* 0x00000021001f7308 */ /* 0x0004700000002400 */
[----:B------:R2:W1:Y:S08]  /*1c6e0*/  MUFU.TANH R30, R34 ;  /* 0x00000022001e7308 */ /* 0x0004700000002400 */
[----:B------:R-:W1:Y:S08]  /*1c6f0*/  MUFU.TANH R24, R24 ;  /* 0x0000001800187308 */ /* 0x000e700000002400 */
[----:B------:R-:W1:Y:S08]  /*1c700*/  MUFU.TANH R25, R25 ;  /* 0x0000001900197308 */ /* 0x000e700000002400 */
[----:B------:R-:W1:Y:S08]  /*1c710*/  MUFU.TANH R26, R26 ;  /* 0x0000001a001a7308 */ /* 0x000e700000002400 */
[----:B------:R2:W1:Y:S08]  /*1c720*/  MUFU.TANH R40, R16 ;  /* 0x0000001000287308 */ /* 0x0004700000002400 */
[----:B------:R2:W1:Y:S08]  /*1c730*/  MUFU.TANH R36, R17 ;  /* 0x0000001100247308 */ /* 0x0004700000002400 */
[----:B------:R2:W1:Y:S08]  /*1c740*/  MUFU.TANH R44, R18 ;  /* 0x00000012002c7308 */ /* 0x0004700000002400 */
[----:B------:R2:W1:Y:S08]  /*1c750*/  MUFU.TANH R43, R19 ;  /* 0x00000013002b7308 */ /* 0x0004700000002400 */
[----:B------:R2:W1:Y:S08]  /*1c760*/  MUFU.TANH R27, R4 ;  /* 0x00000004001b7308 */ /* 0x0004700000002400 */
[----:B------:R2:W1:Y:S08]  /*1c770*/  MUFU.TANH R35, R5 ;  /* 0x0000000500237308 */ /* 0x0004700000002400 */
[----:B------:R2:W1:Y:S08]  /*1c780*/  MUFU.TANH R42, R6 ;  /* 0x00000006002a7308 */ /* 0x0004700000002400 */
[----:B------:R2:W1:Y:S01]  /*1c790*/  MUFU.TANH R41, R7 ;  /* 0x0000000700297308 */ /* 0x0004620000002400 */
[----:B------:R-:W-:Y:S01]  /*1c7a0*/  BSSY.RECONVERGENT B1, `(.L_x_7841) ;  /* 0x000008c000017945 */ /* 0x000fe20003800200 */
[----:B------:R-:W-:Y:S06]  /*1c7b0*/  BAR.SYNC.DEFER_BLOCKING 0x0 ;  /* 0x0000000000007b1d */ /* 0x000fec0000010000 */
[----:B---34-:R-:W-:Y:S05]  /*1c7c0*/  @!P0 BRA `(.L_x_7842) ;  /* 0x0000000800248947 */ /* 0x018fea0003800000 */
[----:B------:R-:W-:Y:S04]  /*1c7d0*/  BSSY.RECONVERGENT B0, `(.L_x_7843) ;  /* 0x0000052000007945 */ /* 0x000fe80003800200 */
[----:B------:R-:W-:Y:S05]  /*1c7e0*/  @!P6 BRA `(.L_x_7844) ;  /* 0x000000040010e947 */ /* 0x000fea0003800000 */
[----:B------:R-:W3:Y:S04]  /*1c7f0*/  LD.E R2, desc[UR4][R134.64+0x170] ;  /* 0x0001700486027980 */ /* 0x000ee8000c101900 */
[----:B------:R-:W4:Y:S01]  /*1c800*/  LDL.64 R238, [R1+0x50] ;  /* 0x0000500001ee7983 */ /* 0x000f220000100a00 */
[----:B------:R-:W-:-:S05]  /*1c810*/  SHF.L.U32 R3, R249, 0x8, RZ ;  /* 0x00000008f9037819 */ /* 0x000fca00000006ff */
[C---:B------:R-:W-:Y:S02]  /*1c820*/  VIADD R8, R3.reuse, 0xfffffd00 ;  /* 0xfffffd0003087836 */ /* 0x040fe40000000000 */
[----:B------:R-:W-:-:S03]  /*1c830*/  VIADD R9, R3, 0xfffffe00 ;  /* 0xfffffe0003097836 */ /* 0x000fc60000000000 */
[----:B--2---:R-:W-:Y:S02]  /*1c840*/  IABS R6, R8 ;  /* 0x0000000800067213 */ /* 0x004fe40000000000 */
[----:B------:R-:W-:Y:S02]  /*1c850*/  IABS R10, R9 ;  /* 0x00000009000a7213 */ /* 0x000fe40000000000 */
[----:B---3--:R-:W-:-:S04]  /*1c860*/  IABS R0, R2 ;  /* 0x0000000200007213 */ /* 0x008fc80000000000 */
[----:B------:R-:W2:Y:S08]  /*1c870*/  I2F.RP R4, R0 ;  /* 0x0000000000047306 */ /* 0x000eb00000209400 */
[----:B--2---:R-:W2:Y:S02]  /*1c880*/  MUFU.RCP R4, R4 ;  /* 0x0000000400047308 */ /* 0x004ea40000001000 */
[----:B--2---:R-:W-:-:S06]  /*1c890*/  VIADD R4, R4, 0xffffffe ;  /* 0x0ffffffe04047836 */ /* 0x004fcc0000000000 */
[----:B------:R-:W2:Y:S01]  /*1c8a0*/  F2I.FTZ.U32.TRUNC.NTZ R5, R4 ;  /* 0x0000000400057305 */ /* 0x000ea2000021f000 */
[----:B------:R-:W-:Y:S01]  /*1c8b0*/  IABS R7, R2 ;  /* 0x0000000200077213 */ /* 0x000fe20000000000 */
[----:B--2---:R-:W-:-:S04]  /*1c8c0*/  IMAD.MOV R4, RZ, RZ, -R5 ;  /* 0x000000ffff047224 */ /* 0x004fc800078e0a05 */
        /* <DEDUP_REMOVED lines=54> */
.L_x_7844:
[----:B------:R-:W3:Y:S01]  /*1cc30*/  LD.E R0, desc[UR4][R134.64+0x38] ;  /* 0x0000380486007980 */ /* 0x000ee2000c101900 */
[----:B------:R-:W-:Y:S01]  /*1cc40*/  UMOV UR6, URZ ;  /* 0x000000ff00067c82 */ /* 0x000fe20008000000 */
[----:B--2---:R-:W-:Y:S01]  /*1cc50*/  IMAD.MOV.U32 R4, RZ, RZ, R234 ;  /* 0x000000ffff047224 */ /* 0x004fe200078e00ea */
[----:B------:R-:W-:Y:S01]  /*1cc60*/  IADD3 R2, P0, PT, RZ, -UR6, RZ ;  /* 0x80000006ff027c10 */ /* 0x000fe2000ff1e0ff */
[----:B------:R-:W-:Y:S02]  /*1cc70*/  IMAD.MOV.U32 R3, RZ, RZ, R230 ;  /* 0x000000ffff037224 */ /* 0x000fe400078e00e6 */
[----:B---3--:R-:W-:-:S04]  /*1cc80*/  IMAD.SHL.U32 R0, R0, 0x100, RZ ;  /* 0x0000010000007824 */ /* 0x008fc800078e00ff */
[----:B------:R-:W-:-:S05]  /*1cc90*/  IMAD.X R0, RZ, RZ, ~R0, P0 ;  /* 0x000000ffff007224 */ /* 0x000fca00000e0e00 */
[----:B------:R-:W-:-:S04]  /*1cca0*/  SHF.R.S64 R2, R2, 0x1f, R0 ;  /* 0x0000001f02027819 */ /* 0x000fc80000001000 */
[----:B------:R-:W-:-:S04]  /*1ccb0*/  IADD3 R4, P0, PT, R2, R4, RZ ;  /* 0x0000000402047210 */ /* 0x000fc80007f1e0ff */
[----:B------:R-:W-:-:S05]  /*1ccc0*/  LEA.HI.X.SX32 R3, R0, R3, 0x1, P0 ;  /* 0x0000000300037211 */ /* 0x000fca00000f0eff */
[----:B------:R3:W-:Y:S04]  /*1ccd0*/  STL [R1+0x58], R3 ;  /* 0x0000580301007387 */ /* 0x0007e80000100800 */
[----:B------:R3:W-:Y:S02]  /*1cce0*/  STL [R1+0x5c], R4 ;  /* 0x00005c0401007387 */ /* 0x0007e40000100800 */
.L_x_7845:
[----:B------:R-:W-:Y:S05]  /*1ccf0*/  BSYNC.RECONVERGENT B0 ;  /* 0x0000000000007941 */ /* 0x000fea0003800200 */
.L_x_7843:
        /* <DEDUP_REMOVED lines=54> */
.L_x_7842:
[----:B------:R-:W-:Y:S05]  /*1d060*/  BSYNC.RECONVERGENT B1 ;  /* 0x0000000000017941 */ /* 0x000fea0003800200 */
.L_x_7841:
[----:B------:R-:W4:Y:S04]  /*1d070*/  LDL.LU R0, [R1+0xc] ;  /* 0x00000c0001007983 */ /* 0x000f280000300800 */
[----:B---3--:R-:W3:Y:S01]  /*1d080*/  LDL R2, [R1+0x78] ;  /* 0x0000780001027983 */ /* 0x008ee20000100800 */
[----:B----4-:R-:W-:Y:S02]  /*1d090*/  IMAD.MOV.U32 R51, RZ, RZ, R0 ;  /* 0x000000ffff337224 */ /* 0x010fe400078e0000 */
[----:B---3--:R-:W-:-:S04]  /*1d0a0*/  IMAD R2, R249, 0x100, R2 ;  /* 0x00000100f9027824 */ /* 0x008fc800078e0202 */
[C---:B------:R-:W-:Y:S02]  /*1d0b0*/  VIADD R3, R2.reuse, 0xfffffe00 ;  /* 0xfffffe0002037836 */ /* 0x040fe40000000000 */
[C---:B------:R-:W-:Y:S02]  /*1d0c0*/  VIADD R0, R2.reuse, 0xfffffe01 ;  /* 0xfffffe0102007836 */ /* 0x040fe40000000000 */
[C---:B--2---:R-:W-:Y:S01]  /*1d0d0*/  VIADD R5, R2.reuse, 0xfffffe08 ;  /* 0xfffffe0802057836 */ /* 0x044fe20000000000 */
        /* <DEDUP_REMOVED lines=33> */
[C---:B------:R-:W-:Y:S02]  /*1d2f0*/  ISETP.GE.AND P0, PT, R7.reuse, R227, PT ;  /* 0x000000e30700720c */ /* 0x040fe40003f06270 */
        /* <DEDUP_REMOVED lines=374> */
[----:B-1----:R-:W-:Y:S02]  /*1ea60*/  FSEL R0, R133, -INF , P4 ;  /* 0xff80000085007808 */ /* 0x002fe40002000000 */
[C---:B------:R-:W-:Y:S02]  /*1ea70*/  ISETP.GE.AND P3, PT, R6.reuse, R231, PT ;  /* 0x000000e70600720c */ /* 0x040fe40003f66270 */
[----:B------:R-:W-:Y:S02]  /*1ea80*/  ISETP.GE.AND P2, PT, R6, R228, PT ;  /* 0x000000e40600720c */ /* 0x000fe40003f46270 */
[----:B------:R-:W-:-:S02]  /*1ea90*/  FSEL R204, R0, -INF , !P3 ;  /* 0xff80000000cc7808 */ /* 0x000fc40005800000 */
[----:B------:R-:W2:Y:S01]  /*1eaa0*/  LD.E R0, desc[UR4][R134.64+0xdc] ;  /* 0x0000dc0486007980 */ /* 0x000ea2000c101900 */
[----:B------:R-:W-:Y:S02]  /*1eab0*/  FSEL R4, R169, -INF , P2 ;  /* 0xff800000a9047808 */ /* 0x000fe40001000000 */
        /* <DEDUP_REMOVED lines=11> */
[C---:B------:R-:W-:Y:S02]  /*1eb70*/  ISETP.GE.AND P3, PT, R3.reuse, R229, PT ;  /* 0x000000e50300720c */ /* 0x040fe40003f66270 */
[----:B------:R-:W-:Y:S01]  /*1eb80*/  ISETP.GE.AND P5, PT, R3, R231, PT ;  /* 0x000000e70300720c */ /* 0x000fe20003fa6270 */
[----:B------:R-:W-:Y:S01]  /*1eb90*/  VIADD R3, R2, 0xfffffeb0 ;  /* 0xfffffeb002037836 */ /* 0x000fe20000000000 */
[----:B------:R-:W-:Y:S02]  /*1eba0*/  ISETP.GE.AND P2, PT, R7, R229, PT ;  /* 0x000000e50700720c */ /* 0x000fe40003f46270 */
        /* <DEDUP_REMOVED lines=92> */
[----:B------:R-:W-:Y:S01]  /*1f170*/  FSEL R5, R107, -INF , P1 ;  /* 0xff8000006b057808 */ /* 0x000fe20000800000 */
[C---:B------:R-:W-:Y:S01]  /*1f180*/  VIADD R6, R2.reuse, 0xfffffed1 ;  /* 0xfffffed102067836 */ /* 0x040fe20000000000 */
[----:B------:R-:W-:Y:S01]  /*1f190*/  FSEL R224, R3, -INF , !P5 ;  /* 0xff80000003e07808 */ /* 0x000fe20006800000 */
[----:B------:R-:W-:Y:S01]  /*1f1a0*/  VIADD R3, R2, 0xfffffed8 ;  /* 0xfffffed802037836 */ /* 0x000fe20000000000 */
[----:B------:R-:W-:Y:S02]  /*1f1b0*/  FSEL R220, R5, -INF , !P6 ;  /* 0xff80000005dc7808 */ /* 0x000fe40007000000 */
[----:B------:R-:W-:-:S02]  /*1f1c0*/  FSEL R5, R92, -INF , P4 ;  /* 0xff8000005c057808 */ /* 0x000fc40002000000 */
[----:B------:R-:W-:Y:S02]  /*1f1d0*/  ISETP.NE.AND P4, PT, R4, RZ, PT ;  /* 0x000000ff0400720c */ /* 0x000fe40003f85270 */
[----:B------:R-:W-:Y:S02]  /*1f1e0*/  FSEL R4, R50, -INF , P0 ;  /* 0xff80000032047808 */ /* 0x000fe40000000000 */
[C---:B------:R-:W-:Y:S02]  /*1f1f0*/  ISETP.GE.AND P1, PT, R6.reuse, R228, PT ;  /* 0x000000e40600720c */ /* 0x040fe40003f26270 */
[----:B------:R-:W-:Y:S02]  /*1f200*/  ISETP.GE.AND P0, PT, R3, R227, PT ;  /* 0x000000e30300720c */ /* 0x000fe40003f06270 */
[C---:B------:R-:W-:Y:S02]  /*1f210*/  ISETP.GE.AND P3, PT, R6.reuse, R229, PT ;  /* 0x000000e50600720c */ /* 0x040fe40003f66270 */
[----:B------:R-:W-:-:S02]  /*1f220*/  ISETP.GE.AND P6, PT, R6, R227, PT ;  /* 0x000000e30600720c */ /* 0x000fc40003fc6270 */
[----:B------:R-:W-:Y:S02]  /*1f230*/  ISETP.GE.AND P5, PT, R6, R231, PT ;  /* 0x000000e70600720c */ /* 0x000fe40003fa6270 */
[----:B------:R-:W-:Y:S02]  /*1f240*/  FSEL R193, R5, -INF , !P4 ;  /* 0xff80000005c17808 */ /* 0x000fe40006000000 */
[----:B------:R-:W-:Y:S02]  /*1f250*/  FSEL R5, R80, -INF , P1 ;  /* 0xff80000050057808 */ /* 0x000fe40000800000 */
[----:B------:R-:W-:Y:S02]  /*1f260*/  P2R R6, PR, RZ, 0x1 ;  /* 0x00000001ff067803 */ /* 0x000fe40000000000 */
[C---:B------:R-:W-:Y:S02]  /*1f270*/  ISETP.GE.AND P4, PT, R3.reuse, R228, PT ;  /* 0x000000e40300720c */ /* 0x040fe40003f86270 */
[----:B------:R-:W-:-:S02]  /*1f280*/  ISETP.GE.AND P0, PT, R3, R229, PT ;  /* 0x000000e50300720c */ /* 0x000fc40003f06270 */
[----:B------:R-:W-:Y:S02]  /*1f290*/  ISETP.GE.AND P1, PT, R3, R231, PT ;  /* 0x000000e70300720c */ /* 0x000fe40003f26270 */
[----:B------:R-:W-:Y:S01]  /*1f2a0*/  FSEL R3, R49, -INF , P3 ;  /* 0xff80000031037808 */ /* 0x000fe20001800000 */
[----:B------:R-:W-:-:S03]  /*1f2b0*/  VIADD R7, R2, 0xfffffed9 ;  /* 0xfffffed902077836 */ /* 0x000fc60000000000 */
[----:B------:R-:W-:Y:S02]  /*1f2c0*/  FSEL R238, R3, -INF , !P5 ;  /* 0xff80000003ee7808 */ /* 0x000fe40006800000 */
[----:B------:R-:W-:Y:S02]  /*1f2d0*/  FMNMX3.FTZ R3, R37, R19, R15, !PT ;  /* 0x0000001325037276 */ /* 0x000fe4000781000f */
[----:B------:R-:W-:Y:S02]  /*1f2e0*/  FSEL R237, R4, -INF , !P2 ;  /* 0xff80000004ed7808 */ /* 0x000fe40005000000 */
[----:B------:R-:W-:Y:S02]  /*1f2f0*/  FMNMX3.FTZ R3, R3, R13, R14, !PT ;  /* 0x0000000d03037276 */ /* 0x000fe4000781000e */
[----:B------:R-:W-:Y:S02]  /*1f300*/  FSEL R4, R48, -INF , P4 ;  /* 0xff80000030047808 */ /* 0x000fe40002000000 */
[----:B------:R-:W-:-:S02]  /*1f310*/  ISETP.NE.AND P4, PT, R6, RZ, PT ;  /* 0x000000ff0600720c */ /* 0x000fc40003f85270 */
[----:B------:R-:W-:Y:S02]  /*1f320*/  ISETP.GE.AND P2, PT, R7, R228, PT ;  /* 0x000000e40700720c */ /* 0x000fe40003f46270 */
[----:B------:R-:W-:Y:S02]  /*1f330*/  FMNMX3.FTZ R3, R3, R16, R22, !PT ;  /* 0x0000001003037276 */ /* 0x000fe40007810016 */
[----:B------:R-:W-:Y:S02]  /*1f340*/  FSEL R234, R5, -INF , !P6 ;  /* 0xff80000005ea7808 */ /* 0x000fe40007000000 */
[----:B------:R-:W-:Y:S02]  /*1f350*/  FSEL R194, R4, -INF , !P4 ;  /* 0xff80000004c27808 */ /* 0x000fe40006000000 */
        /* <DEDUP_REMOVED lines=10> */
[----:B------:R-:W-:Y:S01]  /*1f400*/  FMNMX3.FTZ R4, R4, R54, R72, !PT ;  /* 0x0000003604047276 */ /* 0x000fe20007810048 */
[----:B------:R-:W-:Y:S01]  /*1f410*/  VIADD R5, R2, 0xfffffee0 ;  /* 0xfffffee002057836 */ /* 0x000fe20000000000 */
        /* <DEDUP_REMOVED lines=8> */
[----:B------:R-:W-:-:S02]  /*1f4a0*/  P2R R6, PR, RZ, 0x1 ;  /* 0x00000001ff067803 */ /* 0x000fc40000000000 */
[----:B------:R-:W-:Y:S02]  /*1f4b0*/  FMNMX3.FTZ R3, R3, R59, R69, !PT ;  /* 0x0000003b03037276 */ /* 0x000fe40007810045 */
[C---:B------:R-:W-:Y:S02]  /*1f4c0*/  ISETP.GE.AND P4, PT, R5.reuse, R228, PT ;  /* 0x000000e40500720c */ /* 0x040fe40003f86270 */
[C---:B------:R-:W-:Y:S02]  /*1f4d0*/  ISETP.GE.AND P0, PT, R5.reuse, R229, PT ;  /* 0x000000e50500720c */ /* 0x040fe40003f06270 */
[-C--:B------:R-:W-:Y:S02]  /*1f4e0*/  ISETP.GE.AND P2, PT, R5, R231.reuse, PT ;  /* 0x000000e70500720c */ /* 0x080fe40003f46270 */
[----:B------:R-:W-:Y:S02]  /*1f4f0*/  FMNMX3.FTZ R4, R4, R70, R94, !PT ;  /* 0x0000004604047276 */ /* 0x000fe4000781005e */
[----:B------:R-:W-:Y:S01]  /*1f500*/  ISETP.GE.AND P5, PT, R7, R231, PT ;  /* 0x000000e70700720c */ /* 0x000fe20003fa6270 */
[----:B------:R-:W-:Y:S01]  /*1f510*/  VIADD R7, R2, 0xfffffee1 ;  /* 0xfffffee102077836 */ /* 0x000fe20000000000 */
[----:B------:R-:W-:-:S02]  /*1f520*/  FSEL R5, R47, -INF , P3 ;  /* 0xff8000002f057808 */ /* 0x000fc40001800000 */
[----:B------:R-:W-:Y:S02]  /*1f530*/  FMNMX3.FTZ R3, R3, R74, R81, !PT ;  /* 0x0000004a03037276 */ /* 0x000fe40007810051 */
[----:B------:R-:W-:Y:S02]  /*1f540*/  FMNMX3.FTZ R4, R4, R73, R96, !PT ;  /* 0x0000004904047276 */ /* 0x000fe40007810060 */
[----:B------:R-:W-:Y:S02]  /*1f550*/  FSEL R239, R5, -INF , !P5 ;  /* 0xff80000005ef7808 */ /* 0x000fe40006800000 */
[----:B------:R-:W-:Y:S02]  /*1f560*/  ISETP.NE.AND P6, PT, R6, RZ, PT ;  /* 0x000000ff0600720c */ /* 0x000fe40003fc5270 */
[----:B------:R-:W-:Y:S02]  /*1f570*/  FSEL R5, R32, -INF , P4 ;  /* 0xff80000020057808 */ /* 0x000fe40002000000 */
[----:B------:R-:W-:-:S02]  /*1f580*/  ISETP.GE.AND P3, PT, R7, R227, PT ;  /* 0x000000e30700720c */ /* 0x000fc40003f66270 */
[----:B------:R-:W-:Y:S02]  /*1f590*/  FMNMX3.FTZ R3, R3, R75, R82, !PT ;  /* 0x0000004b03037276 */ /* 0x000fe40007810052 */
[----:B------:R-:W-:Y:S02]  /*1f5a0*/  FMNMX3.FTZ R4, R4, R83, R105, !PT ;  /* 0x0000005304047276 */ /* 0x000fe40007810069 */
[----:B------:R-:W-:Y:S02]  /*1f5b0*/  FSEL R206, R5, -INF , !P6 ;  /* 0xff80000005ce7808 */ /* 0x000fe40007000000 */
[----:B------:R-:W-:Y:S02]  /*1f5c0*/  P2R R6, PR, RZ, 0x8 ;  /* 0x00000008ff067803 */ /* 0x000fe40000000000 */
[----:B------:R-:W-:Y:S02]  /*1f5d0*/  FSEL R5, R30, -INF , P0 ;  /* 0xff8000001e057808 */ /* 0x000fe40000000000 */
[----:B------:R-:W-:-:S02]  /*1f5e0*/  FMNMX3.FTZ R3, R3, R88, R90, !PT ;  /* 0x0000005803037276 */ /* 0x000fc4000781005a */
[C---:B------:R-:W-:Y:S02]  /*1f5f0*/  ISETP.GE.AND P1, PT, R7.reuse, R228, PT ;  /* 0x000000e40700720c */ /* 0x040fe40003f26270 */
[C---:B------:R-:W-:Y:S02]  /*1f600*/  ISETP.GE.AND P3, PT, R7.reuse, R229, PT ;  /* 0x000000e50700720c */ /* 0x040fe40003f66270 */
[----:B------:R-:W-:Y:S01]  /*1f610*/  ISETP.GE.AND P5, PT, R7, R231, PT ;  /* 0x000000e70700720c */ /* 0x000fe20003fa6270 */
[----:B------:R-:W-:Y:S01]  /*1f620*/  VIADD R7, R2, 0xfffffee8 ;  /* 0xfffffee802077836 */ /* 0x000fe20000000000 */
[----:B------:R-:W-:Y:S02]  /*1f630*/  FMNMX3.FTZ R4, R4, R86, R106, !PT ;  /* 0x0000005604047276 */ /* 0x000fe4000781006a */
[----:B------:R-:W-:Y:S02]  /*1f640*/  FSEL R244, R5, -INF , !P2 ;  /* 0xff80000005f47808 */ /* 0x000fe40005000000 */
[----:B------:R-:W-:-:S02]  /*1f650*/  FMNMX3.FTZ R3, R3, R89, R91, !PT ;  /* 0x0000005903037276 */ /* 0x000fc4000781005b */
[----:B------:R-:W-:Y:S02]  /*1f660*/  ISETP.NE.AND P0, PT, R6, RZ, PT ;  /* 0x000000ff0600720c */ /* 0x000fe40003f05270 */
[----:B------:R-:W-:Y:S02]  /*1f670*/  FSEL R5, R31, -INF , P1 ;  /* 0xff8000001f057808 */ /* 0x000fe40000800000 */
[----:B------:R-:W-:Y:S02]  /*1f680*/  FMNMX3.FTZ R4, R4, R93, R120, !PT ;  /* 0x0000005d04047276 */ /* 0x000fe40007810078 */
[----:B------:R-:W-:Y:S02]  /*1f690*/  ISETP.GE.AND P4, PT, R7, R228, PT ;  /* 0x000000e40700720c */ /* 0x000fe40003f86270 */
[----:B------:R-:W-:Y:S02]  /*1f6a0*/  FMNMX3.FTZ R3, R3, R97, R99, !PT ;  /* 0x0000006103037276 */ /* 0x000fe40007810063 */
[----:B------:R-:W-:-:S02]  /*1f6b0*/  FSEL R205, R5, -INF , !P0 ;  /* 0xff80000005cd7808 */ /* 0x000fc40004000000 */
[----:B------:R-:W-:Y:S02]  /*1f6c0*/  FMNMX3.FTZ R4, R4, R95, R122, !PT ;  /* 0x0000005f04047276 */ /* 0x000fe4000781007a */
[----:B------:R-:W-:Y:S02]  /*1f6d0*/  FSEL R5, R38, -INF , P3 ;  /* 0xff80000026057808 */ /* 0x000fe40001800000 */
[----:B------:R-:W-:Y:S02]  /*1f6e0*/  P2R R8, PR, RZ, 0x10 ;  /* 0x00000010ff087803 */ /* 0x000fe40000000000 */
[----:B------:R-:W-:Y:S02]  /*1f6f0*/  FMNMX3.FTZ R3, R3, R98, R100, !PT ;  /* 0x0000006203037276 */ /* 0x000fe40007810064 */
[----:B------:R-:W-:Y:S02]  /*1f700*/  FMNMX3.FTZ R4, R4, R101, R181, !PT ;  /* 0x0000006504047276 */ /* 0x000fe400078100b5 */
[----:B------:R-:W-:-:S02]  /*1f710*/  FSEL R243, R5, -INF , !P5 ;  /* 0xff80000005f37808 */ /* 0x000fc40006800000 */
[----:B------:R-:W-:Y:S02]  /*1f720*/  ISETP.NE.AND P5, PT, R8, RZ, PT ;  /* 0x000000ff0800720c */ /* 0x000fe40003fa5270 */
[----:B------:R-:W-:Y:S02]  /*1f730*/  FMNMX3.FTZ R3, R3, R111, R114, !PT ;  /* 0x0000006f03037276 */ /* 0x000fe40007810072 */
[----:B------:R-:W-:Y:S01]  /*1f740*/  FMNMX3.FTZ R4, R4, R103, R183, !PT ;  /* 0x0000006704047276 */ /* 0x000fe200078100b7 */
[----:B------:R-:W-:Y:S01]  /*1f750*/  VIADD R6, R2, 0xfffffee9 ;  /* 0xfffffee902067836 */ /* 0x000fe20000000000 */
[C---:B------:R-:W-:Y:S02]  /*1f760*/  ISETP.GE.AND P6, PT, R7.reuse, R227, PT ;  /* 0x000000e30700720c */ /* 0x040fe40003fc6270 */
[----:B------:R-:W-:Y:S02]  /*1f770*/  FSEL R5, R24, -INF , P5 ;  /* 0xff80000018057808 */ /* 0x000fe40002800000 */
[----:B------:R-:W-:-:S02]  /*1f780*/  ISETP.GE.AND P4, PT, R7, R229, PT ;  /* 0x000000e50700720c */ /* 0x000fc40003f86270 */
[----:B------:R-:W-:Y:S02]  /*1f790*/  FMNMX3.FTZ R3, R3, R113, R115, !PT ;  /* 0x0000007103037276 */ /* 0x000fe40007810073 */
[----:B------:R-:W-:Y:S02]  /*1f7a0*/  FMNMX3.FTZ R4, R4, R112, R191, !PT ;  /* 0x0000007004047276 */ /* 0x000fe400078100bf */
[----:B------:R-:W-:Y:S02]  /*1f7b0*/  FSEL R202, R5, -INF , !P6 ;  /* 0xff80000005ca7808 */ /* 0x000fe40007000000 */
[----:B------:R-:W-:Y:S02]  /*1f7c0*/  ISETP.GE.AND P1, PT, R7, R231, PT ;  /* 0x000000e70700720c */ /* 0x000fe40003f26270 */
[C---:B------:R-:W-:Y:S02]  /*1f7d0*/  ISETP.GE.AND P0, PT, R6.reuse, R228, PT ;  /* 0x000000e40600720c */ /* 0x040fe40003f06270 */
[----:B------:R-:W-:-:S02]  /*1f7e0*/  ISETP.GE.AND P2, PT, R6, R227, PT ;  /* 0x000000e30600720c */ /* 0x000fc40003f46270 */
[C---:B------:R-:W-:Y:S02]  /*1f7f0*/  ISETP.GE.AND P3, PT, R6.reuse, R229, PT ;  /* 0x000000e50600720c */ /* 0x040fe40003f66270 */
[----:B------:R-:W-:Y:S01]  /*1f800*/  ISETP.GE.AND P5, PT, R6, R231, PT ;  /* 0x000000e70600720c */ /* 0x000fe20003fa6270 */
[----:B------:R-:W-:Y:S01]  /*1f810*/  VIADD R6, R2, 0xfffffef0 ;  /* 0xfffffef002067836 */ /* 0x000fe20000000000 */
[----:B------:R-:W-:Y:S02]  /*1f820*/  FSEL R5, R26, -INF , P4 ;  /* 0xff8000001a057808 */ /* 0x000fe40002000000 */
[----:B------:R-:W-:Y:S02]  /*1f830*/  FMNMX3.FTZ R3, R3, R170, R173, !PT ;  /* 0x000000aa03037276 */ /* 0x000fe400078100ad */
[----:B------:R-:W-:Y:S02]  /*1f840*/  FMNMX3.FTZ R4, R4, R168, R192, !PT ;  /* 0x000000a804047276 */ /* 0x000fe400078100c0 */
[----:B------:R-:W-:-:S02]  /*1f850*/  FSEL R242, R5, -INF , !P1 ;  /* 0xff80000005f27808 */ /* 0x000fc40004800000 */
        /* <DEDUP_REMOVED lines=23> */
[----:B------:R-:W-:Y:S02]  /*1f9d0*/  P2R R8, PR, RZ, 0x1 ;  /* 0x00000001ff087803 */ /* 0x000fe40000000000 */
[----:B------:R-:W-:Y:S02]  /*1f9e0*/  FSEL R3, R40, -INF , P5 ;  /* 0xff80000028037808 */ /* 0x000fe40002800000 */
[----:B------:R-:W-:Y:S02]  /*1f9f0*/  ISETP.GE.AND P0, PT, R7, R228, PT ;  /* 0x000000e40700720c */ /* 0x000fe40003f06270 */
[----:B------:R-:W-:-:S02]  /*1fa00*/  FMNMX3.FTZ R2, R2, R211, R213, !PT ;  /* 0x000000d302027276 */ /* 0x000fc400078100d5 */
[----:B------:R-:W-:Y:S02]  /*1fa10*/  FMNMX3.FTZ R4, R4, R194, R235, !PT ;  /* 0x000000c204047276 */ /* 0x000fe400078100eb */
[----:B------:R-:W-:Y:S02]  /*1fa20*/  FSEL R245, R3, -INF , !P4 ;  /* 0xff80000003f57808 */ /* 0x000fe40006000000 */
[----:B------:R-:W-:Y:S02]  /*1fa30*/  FSEL R241, R5, -INF , !P2 ;  /* 0xff80000005f17808 */ /* 0x000fe40005000000 */
[----:B------:R-:W-:Y:S02]  /*1fa40*/  ISETP.GE.AND P1, PT, R7, R227, PT ;  /* 0x000000e30700720c */ /* 0x000fe40003f26270 */
[----:B------:R-:W-:Y:S02]  /*1fa50*/  FSEL R3, R36, -INF , P0 ;  /* 0xff80000024037808 */ /* 0x000fe40000000000 */
[----:B------:R-:W-:-:S02]  /*1fa60*/  FMNMX3.FTZ R2, R2, R212, R214, !PT ;  /* 0x000000d402027276 */ /* 0x000fc400078100d6 */
[-C--:B------:R-:W-:Y:S02]  /*1fa70*/  ISETP.GE.AND P2, PT, R6, R228.reuse, PT ;  /* 0x000000e40600720c */ /* 0x080fe40003f46270 */
[----:B------:R-:W-:Y:S02]  /*1fa80*/  ISETP.GE.AND P0, PT, R10, R228, PT ;  /* 0x000000e40a00720c */ /* 0x000fe40003f06270 */
[----:B------:R-:W-:Y:S02]  /*1fa90*/  FMNMX3.FTZ R4, R4, R206, R205, !PT ;  /* 0x000000ce04047276 */ /* 0x000fe400078100cd */
[----:B------:R-:W-:Y:S02]  /*1faa0*/  FSEL R9, R39, -INF , P3 ;  /* 0xff80000027097808 */ /* 0x000fe40001800000 */
[----:B------:R-:W-:Y:S02]  /*1fab0*/  FSEL R215, R3, -INF , !P1 ;  /* 0xff80000003d77808 */ /* 0x000fe40004800000 */
[----:B------:R-:W-:-:S02]  /*1fac0*/  FMNMX3.FTZ R2, R2, R221, R230, !PT ;  /* 0x000000dd02027276 */ /* 0x000fc400078100e6 */
[-C--:B------:R-:W-:Y:S02]  /*1fad0*/  ISETP.GE.AND P3, PT, R6, R227.reuse, PT ;  /* 0x000000e30600720c */ /* 0x080fe40003f66270 */
[----:B------:R-:W-:Y:S02]  /*1fae0*/  FSEL R5, R27, -INF , P2 ;  /* 0xff8000001b057808 */ /* 0x000fe40001000000 */
[----:B------:R-:W-:Y:S02]  /*1faf0*/  ISETP.GE.AND P1, PT, R10, R227, PT ;  /* 0x000000e30a00720c */ /* 0x000fe40003f26270 */
[----:B------:R-:W-:Y:S02]  /*1fb00*/  FSEL R3, R35, -INF , P0 ;  /* 0xff80000023037808 */ /* 0x000fe40000000000 */
[----:B------:R-:W-:Y:S02]  /*1fb10*/  FMNMX3.FTZ R4, R4, R202, R241, !PT ;  /* 0x000000ca04047276 */ /* 0x000fe400078100f1 */
[----:B------:R-:W-:-:S02]  /*1fb20*/  FMNMX3.FTZ R2, R2, R226, R224, !PT ;  /* 0x000000e202027276 */ /* 0x000fc400078100e0 */
[----:B------:R-:W-:Y:S02]  /*1fb30*/  FSEL R216, R5, -INF , !P3 ;  /* 0xff80000005d87808 */ /* 0x000fe40005800000 */
[----:B------:R-:W-:Y:S02]  /*1fb40*/  FSEL R218, R3, -INF , !P1 ;  /* 0xff80000003da7808 */ /* 0x000fe40004800000 */
[----:B------:R-:W-:Y:S02]  /*1fb50*/  FMNMX3.FTZ R4, R4, R245, R215, !PT ;  /* 0x000000f504047276 */ /* 0x000fe400078100d7 */
[----:B------:R-:W-:Y:S02]  /*1fb60*/  ISETP.GE.AND P5, PT, R7, R229, PT ;  /* 0x000000e50700720c */ /* 0x000fe40003fa6270 */
[----:B------:R-:W-:Y:S02]  /*1fb70*/  FMNMX3.FTZ R3, R2, R237, R238, !PT ;  /* 0x000000ed02037276 */ /* 0x000fe400078100ee */
[----:B------:R-:W-:-:S02]  /*1fb80*/  FMNMX3.FTZ R2, R4, R216, R218, !PT ;  /* 0x000000d804027276 */ /* 0x000fc400078100da */
[----:B------:R-:W-:Y:S02]  /*1fb90*/  ISETP.GE.AND P4, PT, R7, R231, PT ;  /* 0x000000e70700720c */ /* 0x000fe40003f86270 */
[C---:B------:R-:W-:Y:S02]  /*1fba0*/  ISETP.GE.AND P1, PT, R6.reuse, R229, PT ;  /* 0x000000e50600720c */ /* 0x040fe40003f26270 */
[----:B------:R-:W-:Y:S02]  /*1fbb0*/  ISETP.GE.AND P3, PT, R6, R231, PT ;  /* 0x000000e70600720c */ /* 0x000fe40003f66270 */
[----:B------:R-:W-:Y:S02]  /*1fbc0*/  FSEL R7, R44, -INF , P6 ;  /* 0xff8000002c077808 */ /* 0x000fe40003000000 */
[----:B------:R-:W-:Y:S02]  /*1fbd0*/  FSEL R6, R43, -INF , P5 ;  /* 0xff8000002b067808 */ /* 0x000fe40002800000 */
[----:B------:R-:W-:-:S02]  /*1fbe0*/  ISETP.NE.AND P6, PT, R8, RZ, PT ;  /* 0x000000ff0800720c */ /* 0x000fc40003fc5270 */
[----:B------:R-:W-:Y:S01]  /*1fbf0*/  ISETP.NE.AND P5, PT, R11, RZ, PT ;  /* 0x000000ff0b00720c */ /* 0x000fe20003fa5270 */
[----:B------:R-:W1:Y:S01]  /*1fc00*/  SHFL.BFLY PT, R8, R2, 0x2, 0x1f ;  /* 0x0c401f0002087f89 */ /* 0x000e6200000e0000 */
[----:B------:R-:W-:Y:S02]  /*1fc10*/  FMNMX3.FTZ R3, R3, R240, R239, !PT ;  /* 0x000000f003037276 */ /* 0x000fe400078100ef */
[C---:B------:R-:W-:Y:S02]  /*1fc20*/  ISETP.GE.AND P0, PT, R10.reuse, R229, PT ;  /* 0x000000e50a00720c */ /* 0x040fe40003f06270 */
[----:B------:R-:W-:Y:S02]  /*1fc30*/  FSEL R201, R9, -INF , !P5 ;  /* 0xff80000009c97808 */ /* 0x000fe40006800000 */
[----:B------:R-:W-:Y:S02]  /*1fc40*/  FMNMX3.FTZ R3, R3, R244, R243, !PT ;  /* 0x000000f403037276 */ /* 0x000fe400078100f3 */
[----:B------:R-:W-:-:S02]  /*1fc50*/  ISETP.GE.AND P2, PT, R10, R231, PT ;  /* 0x000000e70a00720c */ /* 0x000fc40003f46270 */
[----:B------:R-:W-:Y:S02]  /*1fc60*/  FSEL R5, R42, -INF , P1 ;  /* 0xff8000002a057808 */ /* 0x000fe40000800000 */
[----:B------:R-:W-:Y:S02]  /*1fc70*/  FSEL R4, R41, -INF , P0 ;  /* 0xff80000029047808 */ /* 0x000fe40000000000 */
[----:B------:R-:W-:Y:S02]  /*1fc80*/  FSEL R217, R7, -INF , !P6 ;  /* 0xff80000007d97808 */ /* 0x000fe40007000000 */
[----:B------:R-:W-:Y:S02]  /*1fc90*/  FSEL R246, R6, -INF , !P4 ;  /* 0xff80000006f67808 */ /* 0x000fe40006000000 */
[----:B------:R-:W-:Y:S02]  /*1fca0*/  FMNMX3.FTZ R3, R3, R242, R201, !PT ;  /* 0x000000f203037276 */ /* 0x000fe400078100c9 */
[----:B------:R-:W-:-:S02]  /*1fcb0*/  FSEL R247, R5, -INF , !P3 ;  /* 0xff80000005f77808 */ /* 0x000fc40005800000 */
        /* <DEDUP_REMOVED lines=31> */
[----:B------:R-:W-:Y:S01]  /*1feb0*/  FMUL.FTZ R4, R0, R4 ;  /* 0x0000000400047220 */ /* 0x000fe20000410000 */
[----:B------:R-:W-:Y:S02]  /*1fec0*/  IMAD.SHL.U32 R64, R225, 0x40, RZ ;  /* 0x00000040e1407824 */ /* 0x000fe400078e00ff */
[----:B-1----:R-:W-:-:S04]  /*1fed0*/  FFMA.FTZ R2, R18, R0, -R3 ;  /* 0x0000000012027223 */ /* 0x002fc80000010803 */
[----:B------:R1:W-:Y:S01]  /*1fee0*/  MUFU.EX2 R177, R2 ;  /* 0x0000000200b17308 */ /* 0x0003e20000000800 */
[----:B------:R-:W-:Y:S01]  /*1fef0*/  UMOV UR7, 0x400 ;  /* 0x0000040000077882 */ /* 0x000fe20000000000 */
[----:B------:R-:W-:Y:S01]  /*1ff00*/  R2P PR, R225, 0x6 ;  /* 0x00000006e1007804 */ /* 0x000fe20000000000 */
[----:B---3--:R-:W-:Y:S01]  /*1ff10*/  ULEA UR6, UR6, UR7, 0x18 ;  /* 0x0000000706067291 */ /* 0x008fe2000f8ec0ff */
[----:B-1----:R-:W-:-:S04]  /*1ff20*/  FFMA.FTZ R2, R17, R0, -R3 ;  /* 0x0000000011027223 */ /* 0x002fc80000010803 */
[----:B------:R1:W-:Y:S01]  /*1ff30*/  MUFU.EX2 R176, R2 ;  /* 0x0000000200b07308 */ /* 0x0003e20000000800 */
[----:B------:R-:W-:-:S07]  /*1ff40*/  LOP3.LUT R5, R51, 0x200, R64, 0xf8, !PT ;  /* 0x0000020033057812 */ /* 0x000fce00078ef840 */
[----:B------:R3:W4:Y:S01]  /*1ff50*/  MUFU.EX2 R35, R4 ;  /* 0x0000000400237308 */ /* 0x0007220000000800 */
[----:B-1----:R-:W-:-:S05]  /*1ff60*/  FSEL R2, R116, RZ, P0 ;  /* 0x000000ff74027208 */ /* 0x002fca0000000000 */
[----:B------:R-:W-:Y:S01]  /*1ff70*/  FADD.FTZ R2, R84, -R2 ;  /* 0x8000000254027221 */ /* 0x000fe20000010000 */
[----:B---3--:R-:W-:-:S03]  /*1ff80*/  IMAD.MOV.U32 R4, RZ, RZ, 0x20 ;  /* 0x00000020ff047424 */ /* 0x008fc600078e00ff */
[----:B------:R-:W-:Y:S01]  /*1ff90*/  FMUL.FTZ R2, R0, R2 ;  /* 0x0000000200027220 */ /* 0x000fe20000410000 */
[----:B------:R-:W-:-:S03]  /*1ffa0*/  LEA R92, R5, UR6, 0x1 ;  /* 0x00000006055c7c11 */ /* 0x000fc6000f8e08ff */
[----:B------:R1:W3:Y:S02]  /*1ffb0*/  MUFU.EX2 R11, R2 ;  /* 0x00000002000b7308 */ /* 0x0002e40000000800 */
[----:B------:R-:W5:Y:S01]  /*1ffc0*/  LDSM.16.MT88.4 R12, [R92+0xa000] ;  /* 0x00a000005c0c783b */ /* 0x000f620000004200 */
[----:B-1----:R-:W-:-:S05]  /*1ffd0*/  SEL R2, R4, 0xffffffe0, !P1 ;  /* 0xffffffe004027807 */ /* 0x002fca0004800000 */
[----:B------:R-:W-:-:S05]  /*1ffe0*/  IMAD.IADD R80, R92, 0x1, R2 ;  /* 0x000000015c507824 */ /* 0x000fca00078e0202 */
[----:B------:R-:W1:Y:S01]  /*1fff0*/  LDSM.16.MT88.4 R24, [R80+0xa000] ;  /* 0x00a000005018783b */ /* 0x000e620000004200 */
[C---:B------:R-:W-:Y:S02]  /*20000*/  VIADD R8, R92.reuse, 0xa000 ;  /* 0x0000a0005c087836 */ /* 0x040fe40000000000 */
[----:B------:R-:W-:Y:S02]  /*20010*/  VIADD R32, R92, 0xa040 ;  /* 0x0000a0405c207836 */ /* 0x000fe40000000000 */
[----:B------:R-:W-:Y:S02]  /*20020*/  @P2 VIADD R32, R8, 0xffffffc0 ;  /* 0xffffffc008202836 */ /* 0x000fe40000000000 */
[----:B------:R-:W-:-:S03]  /*20030*/  FFMA.FTZ R8, R16, R0, -R9 ;  /* 0x0000000010087223 */ /* 0x000fc60000010809 */
[----:B------:R-:W1:Y:S01]  /*20040*/  LDSM.16.MT88.4 R16, [R32] ;  /* 0x000000002010783b */ /* 0x000e620000004200 */
[----:B--2---:R-:W-:Y:S01]  /*20050*/  F2FP.BF16.F32.PACK_AB R4, R178, R179 ;  /* 0x000000b3b204723e */ /* 0x004fe200000010ff */
[----:B----4-:R-:W-:Y:S01]  /*20060*/  FMUL.FTZ R160, R160, R35 ;  /* 0x00000023a0a07220 */ /* 0x010fe20000410000 */
[----:B------:R-:W-:Y:S01]  /*20070*/  F2FP.BF16.F32.PACK_AB R6, R180, R107 ;  /* 0x0000006bb406723e */ /* 0x000fe200000010ff */
[----:B------:R-:W-:Y:S01]  /*20080*/  FMUL.FTZ R161, R161, R35 ;  /* 0x00000023a1a17220 */ /* 0x000fe20000410000 */
[----:B------:R-:W-:Y:S01]  /*20090*/  F2FP.BF16.F32.PACK_AB R5, R108, R175 ;  /* 0x000000af6c05723e */ /* 0x000fe200000010ff */
[----:B---3--:R-:W-:Y:S01]  /*200a0*/  FMUL.FTZ R162, R162, R11 ;  /* 0x0000000ba2a27220 */ /* 0x008fe20000410000 */
[----:B------:R-:W-:Y:S01]  /*200b0*/  F2FP.BF16.F32.PACK_AB R7, R176, R177 ;  /* 0x000000b1b007723e */ /* 0x000fe200000010ff */
[----:B------:R-:W-:Y:S01]  /*200c0*/  FMUL.FTZ R163, R163, R11 ;  /* 0x0000000ba3a37220 */ /* 0x000fe20000410000 */
[-C--:B------:R-:W-:Y:S01]  /*200d0*/  FMUL.FTZ R156, R156, R35.reuse ;  /* 0x000000239c9c7220 */ /* 0x080fe20000410000 */
[----:B------:R-:W-:Y:S01]  /*200e0*/  FMUL.FTZ R157, R157, R35 ;  /* 0x000000239d9d7220 */ /* 0x000fe20000410000 */
[-C--:B------:R-:W-:Y:S01]  /*200f0*/  FMUL.FTZ R158, R158, R11.reuse ;  /* 0x0000000b9e9e7220 */ /* 0x080fe20000410000 */
[----:B------:R-:W-:Y:S01]  /*20100*/  FMUL.FTZ R159, R159, R11 ;  /* 0x0000000b9f9f7220 */ /* 0x000fe20000410000 */
[----:B------:R2:W-:Y:S01]  /*20110*/  MUFU.EX2 R110, R8 ;  /* 0x00000008006e7308 */ /* 0x0005e20000000800 */
[----:B------:R-:W-:-:S02]  /*20120*/  IMAD.IADD R104, R2, 0x1, R32 ;  /* 0x0000000102687824 */ /* 0x000fc400078e0220 */
[-C--:B------:R-:W-:Y:S01]  /*20130*/  FFMA.FTZ R2, R28, R0.reuse, -R3 ;  /* 0x000000001c027223 */ /* 0x080fe20000010803 */
[----:B-----5:R-:W-:Y:S01]  /*20140*/  HMMA.16816.F32.BF16 R48, R4, R14, R160 ;  /* 0x0000000e0430723c */ /* 0x020fe200000418a0 */
[-CC-:B------:R-:W-:Y:S01]  /*20150*/  FFMA.FTZ R10, R20, R0.reuse, -R9.reuse ;  /* 0x00000000140a7223 */ /* 0x180fe20000010809 */
[----:B--2---:R-:W-:-:S06]  /*20160*/  FFMA.FTZ R8, R22, R0, -R9 ;  /* 0x0000000016087223 */ /* 0x004fcc0000010809 */
[----:B-1----:R-:W-:Y:S01]  /*20170*/  HMMA.16816.F32.BF16 R36, R4, R24, R156 ;  /* 0x000000180424723c */ /* 0x002fe2000004189c */
[----:B------:R1:W-:Y:S08]  /*20180*/  MUFU.EX2 R159, R2 ;  /* 0x00000002009f7308 */ /* 0x0003f00000000800 */
[----:B------:R2:W3:Y:S01]  /*20190*/  MUFU.EX2 R161, R8 ;  /* 0x0000000800a17308 */ /* 0x0004e20000000800 */
[----:B-1----:R-:W-:Y:S01]  /*201a0*/  FFMA.FTZ R2, R29, R0, -R3 ;  /* 0x000000001d027223 */ /* 0x002fe20000010803 */
[-C--:B------:R-:W-:Y:S01]  /*201b0*/  FMUL.FTZ R164, R164, R35.reuse ;  /* 0x00000023a4a47220 */ /* 0x080fe20000410000 */
[----:B------:R-:W-:Y:S01]  /*201c0*/  FMUL.FTZ R165, R165, R35 ;  /* 0x00000023a5a57220 */ /* 0x000fe20000410000 */
[----:B------:R-:W-:-:S04]  /*201d0*/  FMUL.FTZ R166, R166, R11 ;  /* 0x0000000ba6a67220 */ /* 0x000fc80000410000 */
[----:B------:R1:W-:Y:S01]  /*201e0*/  MUFU.EX2 R158, R2 ;  /* 0x00000002009e7308 */ /* 0x0003e20000000800 */
[----:B------:R-:W-:Y:S01]  /*201f0*/  FMUL.FTZ R167, R167, R11 ;  /* 0x0000000ba7a77220 */ /* 0x000fe20000410000 */
[-C--:B------:R-:W-:Y:S01]  /*20200*/  FMUL.FTZ R152, R152, R35.reuse ;  /* 0x0000002398987220 */ /* 0x080fe20000410000 */
[----:B------:R-:W-:Y:S01]  /*20210*/  FMUL.FTZ R153, R153, R35 ;  /* 0x0000002399997220 */ /* 0x000fe20000410000 */
[-C--:B--2---:R-:W-:Y:S01]  /*20220*/  FFMA.FTZ R8, R23, R0.reuse, -R9 ;  /* 0x0000000017087223 */ /* 0x084fe20000010809 */
[-C--:B------:R-:W-:Y:S01]  /*20230*/  FMUL.FTZ R154, R154, R11.reuse ;  /* 0x0000000b9a9a7220 */ /* 0x080fe20000410000 */
[----:B------:R-:W2:Y:S01]  /*20240*/  LDSM.16.MT88.4 R20, [R104] ;  /* 0x000000006814783b */ /* 0x000ea20000004200 */
        /* <DEDUP_REMOVED lines=9> */
[----:B------:R-:W4:Y:S01]  /*202e0*/  LDSM.16.MT88.4 R28, [R92+0xa800] ;  /* 0x00a800005c1c783b */ /* 0x000f220000004200 */
[----:B-1----:R-:W-:-:S04]  /*202f0*/  FFMA.FTZ R2, R53, R0, -R3 ;  /* 0x0000000035027223 */ /* 0x002fc80000010803 */
[----:B------:R1:W-:Y:S01]  /*20300*/  MUFU.EX2 R157, R2 ;  /* 0x00000002009d7308 */ /* 0x0003e20000000800 */
[----:B------:R-:W-:Y:S01]  /*20310*/  HMMA.16816.F32.BF16 R40, R4, R12, R164 ;  /* 0x0000000c0428723c */ /* 0x000fe200000418a4 */
[----:B------:R-:W5:Y:S01]  /*20320*/  LDSM.16.MT88.4 R12, [R104+0x800] ;  /* 0x00080000680c783b */ /* 0x000f620000004200 */
[----:B-1----:R-:W-:-:S05]  /*20330*/  FFMA.FTZ R2, R55, R0, -R3 ;  /* 0x0000000037027223 */ /* 0x002fca0000010803 */
[----:B------:R1:W-:Y:S01]  /*20340*/  MUFU.EX2 R156, R2 ;  /* 0x00000002009c7308 */ /* 0x0003e20000000800 */
[----:B------:R-:W-:Y:S01]  /*20350*/  HMMA.16816.F32.BF16 R44, R4, R26, R152 ;  /* 0x0000001a042c723c */ /* 0x000fe20000041898 */
[----:B------:R-:W5:Y:S01]  /*20360*/  LDSM.16.MT88.4 R24, [R80+0xa800] ;  /* 0x00a800005018783b */ /* 0x000f620000004200 */
[----:B-1----:R-:W-:-:S05]  /*20370*/  FFMA.FTZ R2, R33, R0, -R9 ;  /* 0x0000000021027223 */ /* 0x002fca0000010809 */
[----:B------:R1:W-:Y:S01]  /*20380*/  MUFU.EX2 R166, R2 ;  /* 0x0000000200a67308 */ /* 0x0003e20000000800 */
[C---:B------:R-:W-:Y:S08]  /*20390*/  HMMA.16816.F32.BF16 R64, R4.reuse, R16, R148 ;  /* 0x000000100440723c */ /* 0x040ff00000041894 */
[----:B------:R-:W-:Y:S01]  /*203a0*/  HMMA.16816.F32.BF16 R144, R4, R18, R144 ;  /* 0x000000120490723c */ /* 0x000fe20000041890 */
[----:B------:R-:W5:Y:S01]  /*203b0*/  LDSM.16.MT88.4 R16, [R32+0x800] ;  /* 0x000800002010783b */ /* 0x000f620000004200 */
        /* <DEDUP_REMOVED lines=9> */
[----:B-1----:R-:W-:-:S04]  /*20450*/  FFMA.FTZ R2, R34, R0, -R9 ;  /* 0x0000000022027223 */ /* 0x002fc80000010809 */
[----:B------:R1:W-:Y:S01]  /*20460*/  MUFU.EX2 R84, R2 ;  /* 0x0000000200547308 */ /* 0x0003e20000000800 */
[----:B------:R-:W-:Y:S01]  /*20470*/  FMUL.FTZ R139, R139, R11 ;  /* 0x0000000b8b8b7220 */ /* 0x000fe20000410000 */
[----:B--2---:R-:W-:Y:S06]  /*20480*/  HMMA.16816.F32.BF16 R140, R4, R20, R140 ;  /* 0x00000014048c723c */ /* 0x004fec000004188c */
[----:B------:R-:W-:Y:S01]  /*20490*/  MUFU.EX2 R102, R10 ;  /* 0x0000000a00667308 */ /* 0x000fe20000000800 */
[----:B-1----:R-:W-:-:S07]  /*204a0*/  FFMA.FTZ R2, R57, R0, -R9 ;  /* 0x0000000039027223 */ /* 0x002fce0000010809 */
[----:B------:R-:W1:Y:S08]  /*204b0*/  MUFU.EX2 R160, R8 ;  /* 0x0000000800a07308 */ /* 0x000e700000000800 */
[----:B------:R2:W5:Y:S01]  /*204c0*/  MUFU.EX2 R154, R2 ;  /* 0x00000002009a7308 */ /* 0x0005620000000800 */
[----:B------:R-:W-:Y:S01]  /*204d0*/  HMMA.16816.F32.BF16 R20, R4, R22, R136 ;  /* 0x000000160414723c */ /* 0x000fe20000041888 */
[----:B--2---:R-:W-:-:S06]  /*204e0*/  FFMA.FTZ R2, R58, R0, -R3 ;  /* 0x000000003a027223 */ /* 0x004fcc0000010803 */
[----:B------:R2:W-:Y:S01]  /*204f0*/  MUFU.EX2 R153, R2 ;  /* 0x0000000200997308 */ /* 0x0005e20000000800 */
[----:B---3--:R-:W-:Y:S02]  /*20500*/  F2FP.BF16.F32.PACK_AB R4, R161, R110 ;  /* 0x0000006ea104723e */ /* 0x008fe400000010ff */
[----:B-1----:R-:W-:Y:S01]  /*20510*/  F2FP.BF16.F32.PACK_AB R6, R160, R102 ;  /* 0x00000066a006723e */ /* 0x002fe200000010ff */
[----:B--2---:R-:W-:-:S04]  /*20520*/  FFMA.FTZ R2, R68, R0, -R3 ;  /* 0x0000000044027223 */ /* 0x004fc80000010803 */
[----:B------:R1:W2:Y:S01]  /*20530*/  MUFU.EX2 R152, R2 ;  /* 0x0000000200987308 */ /* 0x0002a20000000800 */
[----:B------:R-:W-:Y:S02]  /*20540*/  F2FP.BF16.F32.PACK_AB R5, R158, R159 ;  /* 0x0000009f9e05723e */ /* 0x000fe400000010ff */
[----:B------:R-:W-:Y:S01]  /*20550*/  F2FP.BF16.F32.PACK_AB R7, R156, R157 ;  /* 0x0000009d9c07723e */ /* 0x000fe200000010ff */
[----:B-1----:R-:W-:-:S04]  /*20560*/  FFMA.FTZ R2, R59, R0, -R3 ;  /* 0x000000003b027223 */ /* 0x002fc80000010803 */
[----:B------:R1:W-:Y:S02]  /*20570*/  MUFU.EX2 R151, R2 ;  /* 0x0000000200977308 */ /* 0x0003e40000000800 */
[----:B----4-:R-:W-:Y:S01]  /*20580*/  HMMA.16816.F32.BF16 R40, R4, R28, R40 ;  /* 0x0000001c0428723c */ /* 0x010fe20000041828 */
[----:B-1----:R-:W-:-:S05]  /*20590*/  FFMA.FTZ R2, R69, R0, -R3 ;  /* 0x0000000045027223 */ /* 0x002fca0000010803 */
[----:B------:R1:W3:Y:S02]  /*205a0*/  MUFU.EX2 R149, R2 ;  /* 0x0000000200957308 */ /* 0x0002e40000000800 */
[C---:B------:R-:W-:Y:S01]  /*205b0*/  HMMA.16816.F32.BF16 R48, R4.reuse, R30, R48 ;  /* 0x0000001e0430723c */ /* 0x040fe20000041830 */
[----:B------:R-:W4:Y:S07]  /*205c0*/  LDSM.16.MT88.4 R28, [R92+0xb000] ;  /* 0x00b000005c1c783b */ /* 0x000f2e0000004200 */
[----:B-----5:R-:W-:Y:S01]  /*205d0*/  HMMA.16816.F32.BF16 R140, R4, R12, R140 ;  /* 0x0000000c048c723c */ /* 0x020fe2000004188c */
[----:B-1----:R-:W-:-:S07]  /*205e0*/  FFMA.FTZ R2, R52, R0, -R9 ;  /* 0x0000000034027223 */ /* 0x002fce0000010809 */
[C---:B------:R-:W-:Y:S01]  /*205f0*/  HMMA.16816.F32.BF16 R20, R4.reuse, R14, R20 ;  /* 0x0000000e0414723c */ /* 0x040fe20000041814 */
[----:B------:R-:W1:Y:S01]  /*20600*/  LDSM.16.MT88.4 R12, [R104+0x1000] ;  /* 0x00100000680c783b */ /* 0x000e620000004200 */
[----:B------:R5:W1:Y:S06]  /*20610*/  MUFU.EX2 R117, R2 ;  /* 0x0000000200757308 */ /* 0x000a6c0000000800 */
[C---:B------:R-:W-:Y:S08]  /*20620*/  HMMA.16816.F32.BF16 R36, R4.reuse, R24, R36 ;  /* 0x000000180424723c */ /* 0x040ff00000041824 */
[----:B------:R-:W-:Y:S01]  /*20630*/  HMMA.16816.F32.BF16 R44, R4, R26, R44 ;  /* 0x0000001a042c723c */ /* 0x000fe2000004182c */
[----:B------:R-:W1:Y:S01]  /*20640*/  LDSM.16.MT88.4 R24, [R80+0xb000] ;  /* 0x00b000005018783b */ /* 0x000e620000004200 */
[----:B-----5:R-:W-:-:S04]  /*20650*/  FFMA.FTZ R2, R71, R0, -R9 ;  /* 0x0000000047027223 */ /* 0x020fc80000010809 */
[----:B------:R5:W1:Y:S02]  /*20660*/  MUFU.EX2 R150, R2 ;  /* 0x0000000200967308 */ /* 0x000a640000000800 */
[C---:B------:R-:W-:Y:S08]  /*20670*/  HMMA.16816.F32.BF16 R64, R4.reuse, R16, R64 ;  /* 0x000000100440723c */ /* 0x040ff00000041840 */
[----:B------:R-:W-:Y:S01]  /*20680*/  HMMA.16816.F32.BF16 R76, R4, R18, R144 ;  /* 0x00000012044c723c */ /* 0x000fe20000041890 */
[----:B------:R-:W1:Y:S01]  /*20690*/  LDSM.16.MT88.4 R16, [R32+0x1000] ;  /* 0x001000002010783b */ /* 0x000e620000004200 */
[----:B-----5:R-:W-:-:S04]  /*206a0*/  FFMA.FTZ R2, R54, R0, -R9 ;  /* 0x0000000036027223 */ /* 0x020fc80000010809 */
[----:B------:R5:W-:Y:S02]  /*206b0*/  MUFU.EX2 R109, R2 ;  /* 0x00000002006d7308 */ /* 0x000be40000000800 */
[----:B-----5:R-:W-:-:S06]  /*206c0*/  FFMA.FTZ R2, R72, R0, -R9 ;  /* 0x0000000048027223 */ /* 0x020fcc0000010809 */
[----:B------:R5:W1:Y:S02]  /*206d0*/  MUFU.EX2 R148, R2 ;  /* 0x0000000200947308 */ /* 0x000a640000000800 */
[----:B-----5:R-:W-:-:S06]  /*206e0*/  FFMA.FTZ R2, R74, R0, -R3 ;  /* 0x000000004a027223 */ /* 0x020fcc0000010803 */
[----:B------:R5:W-:Y:S01]  /*206f0*/  MUFU.EX2 R147, R2 ;  /* 0x0000000200937308 */ /* 0x000be20000000800 */
[----:B------:R-:W-:Y:S01]  /*20700*/  F2FP.BF16.F32.PACK_AB R4, R155, R166 ;  /* 0x000000a69b04723e */ /* 0x000fe200000010ff */
[----:B-----5:R-:W-:-:S06]  /*20710*/  FFMA.FTZ R2, R81, R0, -R3 ;  /* 0x0000000051027223 */ /* 0x020fcc0000010803 */
[----:B------:R5:W1:Y:S01]  /*20720*/  MUFU.EX2 R146, R2 ;  /* 0x0000000200927308 */ /* 0x000a620000000800 */
[----:B------:R-:W-:Y:S02]  /*20730*/  F2FP.BF16.F32.PACK_AB R6, R154, R84 ;  /* 0x000000549a06723e */ /* 0x000fe400000010ff */
[----:B--2---:R-:W-:Y:S02]  /*20740*/  F2FP.BF16.F32.PACK_AB R5, R152, R153 ;  /* 0x000000999805723e */ /* 0x004fe400000010ff */
[----:B---3--:R-:W-:Y:S01]  /*20750*/  F2FP.BF16.F32.PACK_AB R7, R149, R151 ;  /* 0x000000979507723e */ /* 0x008fe200000010ff */
[----:B-----5:R-:W-:-:S04]  /*20760*/  FFMA.FTZ R2, R75, R0, -R3 ;  /* 0x000000004b027223 */ /* 0x020fc80000010803 */
[----:B------:R2:W-:Y:S02]  /*20770*/  MUFU.EX2 R145, R2 ;  /* 0x0000000200917308 */ /* 0x0005e40000000800 */
[----:B----4-:R-:W-:Y:S01]  /*20780*/  HMMA.16816.F32.BF16 R52, R4, R30, R48 ;  /* 0x0000001e0434723c */ /* 0x010fe20000041830 */
[----:B--2---:R-:W-:-:S05]  /*20790*/  FFMA.FTZ R2, R82, R0, -R3 ;  /* 0x0000000052027223 */ /* 0x004fca0000010803 */
[----:B------:R2:W3:Y:S02]  /*207a0*/  MUFU.EX2 R144, R2 ;  /* 0x0000000200907308 */ /* 0x0004e40000000800 */
[C---:B------:R-:W-:Y:S01]  /*207b0*/  HMMA.16816.F32.BF16 R56, R4.reuse, R28, R40 ;  /* 0x0000001c0438723c */ /* 0x040fe20000041828 */
[----:B------:R-:W4:Y:S07]  /*207c0*/  LDSM.16.MT88.4 R28, [R92+0xb800] ;  /* 0x00b800005c1c783b */ /* 0x000f2e0000004200 */
[----:B-1----:R-:W-:Y:S01]  /*207d0*/  HMMA.16816.F32.BF16 R48, R4, R12, R140 ;  /* 0x0000000c0430723c */ /* 0x002fe2000004188c */
[----:B--2---:R-:W-:-:S04]  /*207e0*/  FFMA.FTZ R2, R60, R0, -R9 ;  /* 0x000000003c027223 */ /* 0x004fc80000010809 */
        /* <DEDUP_REMOVED lines=16> */
[----:B------:R1:W-:Y:S01]  /*208f0*/  MUFU.EX2 R140, R2 ;  /* 0x00000002008c7308 */ /* 0x0003e20000000800 */
[----:B------:R-:W-:Y:S02]  /*20900*/  IMAD.MOV.U32 R82, RZ, RZ, R117 ;  /* 0x000000ffff527224 */ /* 0x000fe400078e0075 */
[----:B-1----:R-:W-:-:S05]  /*20910*/  FFMA.FTZ R2, R90, R0, -R3 ;  /* 0x000000005a027223 */ /* 0x002fca0000010803 */
        /* <DEDUP_REMOVED lines=40> */
[----:B------:R2:W3:Y:S02]  /*20ba0*/  MUFU.EX2 R131, R2 ;  /* 0x0000000200837308 */ /* 0x0004e40000000800 */
[C---:B----4-:R-:W-:Y:S01]  /*20bb0*/  HMMA.16816.F32.BF16 R56, R4.reuse, R28, R56 ;  /* 0x0000001c0438723c */ /* 0x050fe20000041838 */
[----:B------:R-:W-:Y:S02]  /*20bc0*/  IMAD.MOV.U32 R117, RZ, RZ, R252 ;  /* 0x000000ffff757224 */ /* 0x000fe400078e00fc */
[-C--:B--2---:R-:W-:Y:S01]  /*20bd0*/  FFMA.FTZ R2, R83, R0.reuse, -R9 ;  /* 0x0000000053027223 */ /* 0x084fe20000010809 */
[----:B------:R-:W-:Y:S02]  /*20be0*/  IMAD.MOV.U32 R83, RZ, RZ, R110 ;  /* 0x000000ffff537224 */ /* 0x000fe400078e006e */
[----:B------:R-:W-:Y:S02]  /*20bf0*/  IMAD.MOV.U32 R110, RZ, RZ, R251 ;  /* 0x000000ffff6e7224 */ /* 0x000fe400078e00fb */
[----:B------:R2:W-:Y:S01]  /*20c00*/  MUFU.EX2 R251, R2 ;  /* 0x0000000200fb7308 */ /* 0x0005e20000000800 */
        /* <DEDUP_REMOVED lines=21> */
[----:B------:R-:W-:Y:S02]  /*20d60*/  IMAD.MOV.U32 R165, RZ, RZ, R250 ;  /* 0x000000ffffa57224 */ /* 0x000fe400078e00fa */
[----:B--2---:R-:W-:-:S05]  /*20d70*/  FFMA.FTZ R2, R113, R0, -R3 ;  /* 0x0000000071027223 */ /* 0x004fca0000010803 */
[----:B------:R2:W-:Y:S01]  /*20d80*/  MUFU.EX2 R127, R2 ;  /* 0x00000002007f7308 */ /* 0x0005e20000000800 */
[----:B------:R-:W-:Y:S02]  /*20d90*/  F2FP.BF16.F32.PACK_AB R4, R137, R85 ;  /* 0x000000558904723e */ /* 0x000fe400000010ff */
[----:B------:R-:W-:Y:S02]  /*20da0*/  F2FP.BF16.F32.PACK_AB R6, R136, R8 ;  /* 0x000000088806723e */ /* 0x000fe400000010ff */
[----:B------:R-:W-:Y:S01]  /*20db0*/  F2FP.BF16.F32.PACK_AB R5, R133, R61 ;  /* 0x0000003d8505723e */ /* 0x000fe200000010ff */
[----:B--2---:R-:W-:-:S04]  /*20dc0*/  FFMA.FTZ R2, R115, R0, -R3 ;  /* 0x0000000073027223 */ /* 0x004fc80000010803 */
[----:B------:R2:W5:Y:S01]  /*20dd0*/  MUFU.EX2 R126, R2 ;  /* 0x00000002007e7308 */ /* 0x0005620000000800 */
[----:B---3--:R-:W-:Y:S01]  /*20de0*/  F2FP.BF16.F32.PACK_AB R7, R131, R132 ;  /* 0x000000848307723e */ /* 0x008fe200000010ff */
[----:B------:R-:W-:Y:S02]  /*20df0*/  IMAD.MOV.U32 R164, RZ, RZ, R249 ;  /* 0x000000ffffa47224 */ /* 0x000fe400078e00f9 */
[----:B--2---:R-:W-:-:S04]  /*20e00*/  FFMA.FTZ R2, R93, R0, -R9 ;  /* 0x000000005d027223 */ /* 0x004fc80000010809 */
[----:B------:R2:W-:Y:S01]  /*20e10*/  MUFU.EX2 R250, R2 ;  /* 0x0000000200fa7308 */ /* 0x0005e20000000800 */
[C---:B----4-:R-:W-:Y:S08]  /*20e20*/  HMMA.16816.F32.BF16 R56, R4.reuse, R28, R56 ;  /* 0x0000001c0438723c */ /* 0x050ff00000041838 */
[----:B------:R-:W-:Y:S01]  /*20e30*/  HMMA.16816.F32.BF16 R68, R4, R30, R68 ;  /* 0x0000001e0444723c */ /* 0x000fe20000041844 */
[----:B------:R-:W3:Y:S01]  /*20e40*/  LDSM.16.MT88.4 R28, [R92+0xd000] ;  /* 0x00d000005c1c783b */ /* 0x000ee20000004200 */
[----:B--2---:R-:W-:-:S04]  /*20e50*/  FFMA.FTZ R2, R120, R0, -R9 ;  /* 0x0000000078027223 */ /* 0x004fc80000010809 */
[----:B------:R2:W4:Y:S02]  /*20e60*/  MUFU.EX2 R125, R2 ;  /* 0x00000002007d7308 */ /* 0x0005240000000800 */
[C---:B-1----:R-:W-:Y:S08]  /*20e70*/  HMMA.16816.F32.BF16 R40, R4.reuse, R24, R40 ;  /* 0x000000180428723c */ /* 0x042ff00000041828 */
[----:B------:R-:W-:Y:S01]  /*20e80*/  HMMA.16816.F32.BF16 R36, R4, R26, R36 ;  /* 0x0000001a0424723c */ /* 0x000fe20000041824 */
[----:B------:R-:W1:Y:S01]  /*20e90*/  LDSM.16.MT88.4 R24, [R80+0xd000] ;  /* 0x00d000005018783b */ /* 0x000e620000004200 */
[----:B--2---:R-:W-:-:S06]  /*20ea0*/  FFMA.FTZ R2, R95, R0, -R9 ;  /* 0x000000005f027223 */ /* 0x004fcc0000010809 */
[C---:B-----5:R-:W-:Y:S01]  /*20eb0*/  HMMA.16816.F32.BF16 R64, R4.reuse, R16, R64 ;  /* 0x000000100440723c */ /* 0x060fe20000041840 */
[----:B------:R2:W-:Y:S07]  /*20ec0*/  MUFU.EX2 R249, R2 ;  /* 0x0000000200f97308 */ /* 0x0005ee0000000800 */
[C---:B------:R-:W-:Y:S01]  /*20ed0*/  HMMA.16816.F32.BF16 R76, R4.reuse, R18, R76 ;  /* 0x00000012044c723c */ /* 0x040fe2000004184c */
[----:B------:R-:W5:Y:S07]  /*20ee0*/  LDSM.16.MT88.4 R16, [R32+0x3000] ;  /* 0x003000002010783b */ /* 0x000f6e0000004200 */
[----:B------:R-:W-:Y:S01]  /*20ef0*/  HMMA.16816.F32.BF16 R48, R4, R12, R48 ;  /* 0x0000000c0430723c */ /* 0x000fe20000041830 */
[----:B--2---:R-:W-:-:S07]  /*20f00*/  FFMA.FTZ R2, R122, R0, -R9 ;  /* 0x000000007a027223 */ /* 0x004fce0000010809 */
[----:B------:R-:W-:Y:S01]  /*20f10*/  HMMA.16816.F32.BF16 R20, R4, R14, R20 ;  /* 0x0000000e0414723c */ /* 0x000fe20000041814 */
[----:B------:R-:W2:Y:S01]  /*20f20*/  LDSM.16.MT88.4 R12, [R104+0x3000] ;  /* 0x00300000680c783b */ /* 0x000ea20000004200 */
[----:B------:R4:W2:Y:S02]  /*20f30*/  MUFU.EX2 R124, R2 ;  /* 0x00000002007c7308 */ /* 0x0008a40000000800 */
[----:B----4-:R-:W-:-:S06]  /*20f40*/  FFMA.FTZ R2, R170, R0, -R3 ;  /* 0x00000000aa027223 */ /* 0x010fcc0000010803 */
[----:B------:R4:W-:Y:S02]  /*20f50*/  MUFU.EX2 R33, R2 ;  /* 0x0000000200217308 */ /* 0x0009e40000000800 */
[----:B----4-:R-:W-:-:S06]  /*20f60*/  FFMA.FTZ R2, R173, R0, -R3 ;  /* 0x00000000ad027223 */ /* 0x010fcc0000010803 */
[----:B------:R4:W2:Y:S02]  /*20f70*/  MUFU.EX2 R123, R2 ;  /* 0x00000002007b7308 */ /* 0x0008a40000000800 */
[----:B----4-:R-:W-:-:S06]  /*20f80*/  FFMA.FTZ R2, R172, R0, -R3 ;  /* 0x00000000ac027223 */ /* 0x010fcc0000010803 */
[----:B------:R4:W-:Y:S01]  /*20f90*/  MUFU.EX2 R122, R2 ;  /* 0x00000002007a7308 */ /* 0x0009e20000000800 */
[----:B------:R-:W-:Y:S02]  /*20fa0*/  F2FP.BF16.F32.PACK_AB R4, R130, R251 ;  /* 0x000000fb8204723e */ /* 0x000fe400000010ff */
[----:B------:R-:W-:Y:S02]  /*20fb0*/  F2FP.BF16.F32.PACK_AB R6, R129, R252 ;  /* 0x000000fc8106723e */ /* 0x000fe400000010ff */
[----:B------:R-:W-:Y:S01]  /*20fc0*/  F2FP.BF16.F32.PACK_AB R5, R128, R34 ;  /* 0x000000228005723e */ /* 0x000fe200000010ff */
[----:B----4-:R-:W-:-:S04]  /*20fd0*/  FFMA.FTZ R2, R174, R0, -R3 ;  /* 0x00000000ae027223 */ /* 0x010fc80000010803 */
[----:B------:R4:W2:Y:S01]  /*20fe0*/  MUFU.EX2 R121, R2 ;  /* 0x0000000200797308 */ /* 0x0008a20000000800 */
[----:B------:R-:W-:Y:S01]  /*20ff0*/  F2FP.BF16.F32.PACK_AB R7, R126, R127 ;  /* 0x0000007f7e07723e */ /* 0x000fe200000010ff */
[----:B----4-:R-:W-:-:S06]  /*21000*/  FFMA.FTZ R2, R101, R0, -R9 ;  /* 0x0000000065027223 */ /* 0x010fcc0000010809 */
[----:B------:R4:W-:Y:S01]  /*21010*/  MUFU.EX2 R167, R2 ;  /* 0x0000000200a77308 */ /* 0x0009e20000000800 */
[----:B---3--:R-:W-:Y:S01]  /*21020*/  HMMA.16816.F32.BF16 R56, R4, R28, R56 ;  /* 0x0000001c0438723c */ /* 0x008fe20000041838 */
[----:B----4-:R-:W-:-:S06]  /*21030*/  FFMA.FTZ R2, R181, R0, -R9 ;  /* 0x00000000b5027223 */ /* 0x010fcc0000010809 */
        /* <DEDUP_REMOVED lines=8> */
[C---:B-----5:R-:W-:Y:S08]  /*210c0*/  HMMA.16816.F32.BF16 R64, R4.reuse, R16, R64 ;  /* 0x000000100440723c */ /* 0x060ff00000041840 */
[----:B------:R-:W-:Y:S01]  /*210d0*/  HMMA.16816.F32.BF16 R76, R4, R18, R76 ;  /* 0x00000012044c723c */ /* 0x000fe2000004184c */
[----:B------:R-:W5:Y:S01]  /*210e0*/  LDSM.16.MT88.4 R16, [R32+0x3800] ;  /* 0x003800002010783b */ /* 0x000f620000004200 */
[----:B---3--:R-:W-:-:S06]  /*210f0*/  FFMA.FTZ R2, R183, R0, -R9 ;  /* 0x00000000b7027223 */ /* 0x008fcc0000010809 */
[C---:B--2---:R-:W-:Y:S01]  /*21100*/  HMMA.16816.F32.BF16 R48, R4.reuse, R12, R48 ;  /* 0x0000000c0430723c */ /* 0x044fe20000041830 */
[----:B------:R2:W3:Y:S07]  /*21110*/  MUFU.EX2 R119, R2 ;  /* 0x0000000200777308 */ /* 0x0004ee0000000800 */
[----:B------:R-:W-:Y:S01]  /*21120*/  HMMA.16816.F32.BF16 R20, R4, R14, R20 ;  /* 0x0000000e0414723c */ /* 0x000fe20000041814 */
[----:B------:R-:W3:Y:S01]  /*21130*/  LDSM.16.MT88.4 R12, [R104+0x3800] ;  /* 0x00380000680c783b */ /* 0x000ee20000004200 */
[----:B------:R-:W-:-:S02]  /*21140*/  IMAD.MOV.U32 R174, RZ, RZ, R109 ;  /* 0x000000ffffae7224 */ /* 0x000fc400078e006d */
[----:B--2---:R-:W-:Y:S01]  /*21150*/  FFMA.FTZ R2, R185, R0, -R3 ;  /* 0x00000000b9027223 */ /* 0x004fe20000010803 */
[----:B------:R-:W-:-:S03]  /*21160*/  IMAD.MOV.U32 R109, RZ, RZ, R110 ;  /* 0x000000ffff6d7224 */ /* 0x000fc600078e006e */
[----:B------:R2:W-:Y:S01]  /*21170*/  MUFU.EX2 R113, R2 ;  /* 0x0000000200717308 */ /* 0x0005e20000000800 */
[----:B------:R-:W-:Y:S02]  /*21180*/  IMAD.MOV.U32 R110, RZ, RZ, R117 ;  /* 0x000000ffff6e7224 */ /* 0x000fe400078e0075 */
[----:B--2---:R-:W-:-:S05]  /*21190*/  FFMA.FTZ R2, R187, R0, -R3 ;  /* 0x00000000bb027223 */ /* 0x004fca0000010803 */
[----:B------:R2:W3:Y:S02]  /*211a0*/  MUFU.EX2 R117, R2 ;  /* 0x0000000200757308 */ /* 0x0004e40000000800 */
[----:B--2---:R-:W-:-:S06]  /*211b0*/  FFMA.FTZ R2, R186, R0, -R3 ;  /* 0x00000000ba027223 */ /* 0x004fcc0000010803 */
        /* <DEDUP_REMOVED lines=12> */
[C---:B------:R-:W-:Y:S01]  /*21280*/  HMMA.16816.F32.BF16 R68, R4.reuse, R30, R68 ;  /* 0x0000001e0444723c */ /* 0x040fe20000041844 */
[----:B------:R-:W4:Y:S07]  /*21290*/  LDSM.16.MT88.4 R28, [R92+0xe000] ;  /* 0x00e000005c1c783b */ /* 0x000f2e0000004200 */
[----:B-1----:R-:W-:Y:S01]  /*212a0*/  HMMA.16816.F32.BF16 R44, R4, R24, R40 ;  /* 0x00000018042c723c */ /* 0x002fe20000041828 */
[----:B--2---:R-:W-:-:S07]  /*212b0*/  FFMA.FTZ R2, R168, R0, -R9 ;  /* 0x00000000a8027223 */ /* 0x004fce0000010809 */
[C---:B------:R-:W-:Y:S01]  /*212c0*/  HMMA.16816.F32.BF16 R36, R4.reuse, R26, R36 ;  /* 0x0000001a0424723c */ /* 0x040fe20000041824 */
[----:B------:R-:W1:Y:S01]  /*212d0*/  LDSM.16.MT88.4 R24, [R80+0xe000] ;  /* 0x00e000005018783b */ /* 0x000e620000004200 */
[----:B------:R2:W-:Y:S06]  /*212e0*/  MUFU.EX2 R162, R2 ;  /* 0x0000000200a27308 */ /* 0x0005ec0000000800 */
[----:B-----5:R-:W-:Y:S01]  /*212f0*/  HMMA.16816.F32.BF16 R64, R4, R16, R64 ;  /* 0x000000100440723c */ /* 0x020fe20000041840 */
[----:B------:R-:W-:-:S07]  /*21300*/  IMAD.MOV.U32 R188, RZ, RZ, R110 ;  /* 0x000000ffffbc7224 */ /* 0x000fce00078e006e */
[----:B------:R-:W-:Y:S01]  /*21310*/  HMMA.16816.F32.BF16 R76, R4, R18, R76 ;  /* 0x00000012044c723c */ /* 0x000fe2000004184c */
[----:B------:R-:W5:Y:S01]  /*21320*/  LDSM.16.MT88.4 R16, [R32+0x4000] ;  /* 0x004000002010783b */ /* 0x000f620000004200 */
[----:B--2---:R-:W-:-:S06]  /*21330*/  FFMA.FTZ R2, R192, R0, -R9 ;  /* 0x00000000c0027223 */ /* 0x004fcc0000010809 */
[C---:B---3--:R-:W-:Y:S01]  /*21340*/  HMMA.16816.F32.BF16 R40, R4.reuse, R12, R48 ;  /* 0x0000000c0428723c */ /* 0x048fe20000041830 */
[----:B------:R2:W3:Y:S07]  /*21350*/  MUFU.EX2 R111, R2 ;  /* 0x00000002006f7308 */ /* 0x0004ee0000000800 */
[----:B------:R-:W-:Y:S01]  /*21360*/  HMMA.16816.F32.BF16 R20, R4, R14, R20 ;  /* 0x0000000e0414723c */ /* 0x000fe20000041814 */
[----:B------:R-:W3:Y:S01]  /*21370*/  LDSM.16.MT88.4 R12, [R104+0x4000] ;  /* 0x00400000680c783b */ /* 0x000ee20000004200 */
[----:B------:R-:W-:-:S02]  /*21380*/  IMAD.MOV.U32 R187, RZ, RZ, R10 ;  /* 0x000000ffffbb7224 */ /* 0x000fc400078e000a */
[----:B--2---:R-:W-:-:S04]  /*21390*/  FFMA.FTZ R2, R195, R0, -R3 ;  /* 0x00000000c3027223 */ /* 0x004fc80000010803 */
[----:B------:R2:W-:Y:S01]  /*213a0*/  MUFU.EX2 R110, R2 ;  /* 0x00000002006e7308 */ /* 0x0005e20000000800 */
[----:B------:R-:W-:Y:S02]  /*213b0*/  IMAD.MOV.U32 R10, RZ, RZ, R109 ;  /* 0x000000ffff0a7224 */ /* 0x000fe400078e006d */
[----:B------:R-:W-:Y:S02]  /*213c0*/  IMAD.MOV.U32 R192, RZ, RZ, R108 ;  /* 0x000000ffffc07224 */ /* 0x000fe400078e006c */
[----:B--2---:R-:W-:-:S04]  /*213d0*/  FFMA.FTZ R2, R197, R0, -R3 ;  /* 0x00000000c5027223 */ /* 0x004fc80000010803 */
[----:B------:R2:W3:Y:S01]  /*213e0*/  MUFU.EX2 R109, R2 ;  /* 0x00000002006d7308 */ /* 0x0004e20000000800 */
[----:B------:R-:W-:Y:S02]  /*213f0*/  IMAD.MOV.U32 R191, RZ, RZ, R107 ;  /* 0x000000ffffbf7224 */ /* 0x000fe400078e006b */
        /* <DEDUP_REMOVED lines=21> */
[C---:B-----5:R-:W-:Y:S08]  /*21550*/  HMMA.16816.F32.BF16 R64, R4.reuse, R16, R64 ;  /* 0x000000100440723c */ /* 0x060ff00000041840 */
[----:B------:R-:W-:Y:S01]  /*21560*/  HMMA.16816.F32.BF16 R76, R4, R18, R76 ;  /* 0x00000012044c723c */ /* 0x000fe2000004184c */
[----:B------:R-:W5:Y:S01]  /*21570*/  LDSM.16.MT88.4 R16, [R32+0x4800] ;  /* 0x004800002010783b */ /* 0x000f620000004200 */
[----:B--2---:R-:W-:-:S06]  /*21580*/  FFMA.FTZ R2, R200, R0, -R9 ;  /* 0x00000000c8027223 */ /* 0x004fcc0000010809 */
[C---:B---3--:R-:W-:Y:S01]  /*21590*/  HMMA.16816.F32.BF16 R48, R4.reuse, R12, R40 ;  /* 0x0000000c0430723c */ /* 0x048fe20000041828 */
[----:B------:R2:W3:Y:S07]  /*215a0*/  MUFU.EX2 R105, R2 ;  /* 0x0000000200697308 */ /* 0x0004ee0000000800 */
[----:B------:R-:W-:Y:S01]  /*215b0*/  HMMA.16816.F32.BF16 R20, R4, R14, R20 ;  /* 0x0000000e0414723c */ /* 0x000fe20000041814 */
[----:B------:R-:W3:Y:S01]  /*215c0*/  LDSM.16.MT88.4 R12, [R104+0x4800] ;  /* 0x00480000680c783b */ /* 0x000ee20000004200 */
[----:B--2---:R-:W-:-:S04]  /*215d0*/  FFMA.FTZ R2, R204, R0, -R3 ;  /* 0x00000000cc027223 */ /* 0x004fc80000010803 */
[----:B------:R2:W-:Y:S01]  /*215e0*/  MUFU.EX2 R103, R2 ;  /* 0x0000000200677308 */ /* 0x0005e20000000800 */
[----:B------:R-:W-:Y:S02]  /*215f0*/  IMAD.MOV.U32 R183, RZ, RZ, R102 ;  /* 0x000000ffffb77224 */ /* 0x000fe400078e0066 */
[----:B--2---:R-:W-:-:S05]  /*21600*/  FFMA.FTZ R2, R207, R0, -R3 ;  /* 0x00000000cf027223 */ /* 0x004fca0000010803 */
[----:B------:R2:W3:Y:S01]  /*21610*/  MUFU.EX2 R101, R2 ;  /* 0x0000000200657308 */ /* 0x0004e20000000800 */
[----:B------:R-:W-:Y:S02]  /*21620*/  IMAD.MOV.U32 R81, RZ, RZ, R164 ;  /* 0x000000ffff517224 */ /* 0x000fe400078e00a4 */
[----:B--2---:R-:W-:-:S05]  /*21630*/  FFMA.FTZ R2, R203, R0, -R3 ;  /* 0x00000000cb027223 */ /* 0x004fca0000010803 */
        /* <DEDUP_REMOVED lines=8> */
[----:B------:R2:W-:Y:S01]  /*216c0*/  MUFU.EX2 R164, R2 ;  /* 0x0000000200a47308 */ /* 0x0005e20000000800 */
[----:B------:R-:W-:Y:S01]  /*216d0*/  IMAD.MOV.U32 R173, RZ, RZ, R165 ;  /* 0x000000ffffad7224 */ /* 0x000fe200078e00a5 */
[----:B----4-:R-:W-:Y:S01]  /*216e0*/  HMMA.16816.F32.BF16 R44, R4, R28, R56 ;  /* 0x0000001c042c723c */ /* 0x010fe20000041838 */
[----:B------:R-:W-:Y:S02]  /*216f0*/  IMAD.MOV.U32 R185, RZ, RZ, R72 ;  /* 0x000000ffffb97224 */ /* 0x000fe400078e0048 */
[----:B--2---:R-:W-:-:S04]  /*21700*/  FFMA.FTZ R2, R209, R0, -R9 ;  /* 0x00000000d1027223 */ /* 0x004fc80000010809 */
[----:B------:R2:W4:Y:S01]  /*21710*/  MUFU.EX2 R98, R2 ;  /* 0x0000000200627308 */ /* 0x0005220000000800 */
[C---:B-1----:R-:W-:Y:S01]  /*21720*/  HMMA.16816.F32.BF16 R40, R4.reuse, R26, R36 ;  /* 0x0000001a0428723c */ /* 0x042fe20000041824 */
[----:B------:R-:W1:Y:S07]  /*21730*/  LDSM.16.MT88.4 R36, [R80+0xf000] ;  /* 0x00f000005024783b */ /* 0x000e6e0000004200 */
[----:B------:R-:W-:Y:S01]  /*21740*/  HMMA.16816.F32.BF16 R52, R4, R24, R52 ;  /* 0x000000180434723c */ /* 0x000fe20000041834 */
[----:B------:R-:W4:Y:S01]  /*21750*/  LDSM.16.MT88.4 R24, [R92+0xf000] ;  /* 0x00f000005c18783b */ /* 0x000f220000004200 */
[----:B--2---:R-:W-:-:S04]  /*21760*/  FFMA.FTZ R2, R184, R0, -R9 ;  /* 0x00000000b8027223 */ /* 0x004fc80000010809 */
[----:B------:R2:W-:Y:S02]  /*21770*/  MUFU.EX2 R165, R2 ;  /* 0x0000000200a57308 */ /* 0x0005e40000000800 */
        /* <DEDUP_REMOVED lines=9> */
[----:B------:R2:W-:Y:S02]  /*21810*/  MUFU.EX2 R96, R2 ;  /* 0x0000000200607308 */ /* 0x0005e40000000800 */
[----:B--2---:R-:W-:-:S06]  /*21820*/  FFMA.FTZ R2, R213, R0, -R3 ;  /* 0x00000000d5027223 */ /* 0x004fcc0000010803 */
[----:B------:R2:W3:Y:S02]  /*21830*/  MUFU.EX2 R97, R2 ;  /* 0x0000000200617308 */ /* 0x0004e40000000800 */
[----:B--2---:R-:W-:-:S06]  /*21840*/  FFMA.FTZ R2, R212, R0, -R3 ;  /* 0x00000000d4027223 */ /* 0x004fcc0000010803 */
[----:B------:R2:W-:Y:S01]  /*21850*/  MUFU.EX2 R95, R2 ;  /* 0x00000002005f7308 */ /* 0x0005e20000000800 */
[----:B------:R-:W-:Y:S01]  /*21860*/  HMMA.16816.F32.BF16 R68, R4, R30, R68 ;  /* 0x0000001e0444723c */ /* 0x000fe20000041844 */
[----:B--2---:R-:W-:-:S06]  /*21870*/  FFMA.FTZ R2, R214, R0, -R3 ;  /* 0x00000000d6027223 */ /* 0x004fcc0000010803 */
[----:B------:R2:W3:Y:S01]  /*21880*/  MUFU.EX2 R94, R2 ;  /* 0x00000002005e7308 */ /* 0x0004e20000000800 */
[----:B------:R-:W-:Y:S02]  /*21890*/  F2FP.BF16.F32.PACK_AB R4, R106, R166 ;  /* 0x000000a66a04723e */ /* 0x000fe400000010ff */
[----:B------:R-:W-:Y:S02]  /*218a0*/  F2FP.BF16.F32.PACK_AB R6, R105, R143 ;  /* 0x0000008f6906723e */ /* 0x000fe400000010ff */
[----:B------:R-:W-:Y:S01]  /*218b0*/  F2FP.BF16.F32.PACK_AB R5, R101, R103 ;  /* 0x000000676505723e */ /* 0x000fe200000010ff */
[----:B--2---:R-:W-:-:S04]  /*218c0*/  FFMA.FTZ R2, R189, R0, -R9 ;  /* 0x00000000bd027223 */ /* 0x004fc80000010809 */
[----:B------:R2:W-:Y:S01]  /*218d0*/  MUFU.EX2 R170, R2 ;  /* 0x0000000200aa7308 */ /* 0x0005e20000000800 */
[----:B------:R-:W-:Y:S01]  /*218e0*/  F2FP.BF16.F32.PACK_AB R7, R100, R102 ;  /* 0x000000666407723e */ /* 0x000fe200000010ff */
[----:B--2---:R-:W-:-:S06]  /*218f0*/  FFMA.FTZ R2, R219, R0, -R9 ;  /* 0x00000000db027223 */ /* 0x004fcc0000010809 */
[----:B------:R2:W3:Y:S01]  /*21900*/  MUFU.EX2 R93, R2 ;  /* 0x00000002005d7308 */ /* 0x0004e20000000800 */
[----:B-1----:R-:W-:Y:S01]  /*21910*/  HMMA.16816.F32.BF16 R48, R4, R36, R52 ;  /* 0x000000240430723c */ /* 0x002fe20000041834 */
[----:B--2---:R-:W-:-:S06]  /*21920*/  FFMA.FTZ R2, R190, R0, -R9 ;  /* 0x00000000be027223 */ /* 0x004fcc0000010809 */
[----:B------:R1:W-:Y:S01]  /*21930*/  MUFU.EX2 R171, R2 ;  /* 0x0000000200ab7308 */ /* 0x0003e20000000800 */
[C---:B----4-:R-:W-:Y:S01]  /*21940*/  HMMA.16816.F32.BF16 R28, R4.reuse, R24, R44 ;  /* 0x00000018041c723c */ /* 0x050fe2000004182c */
[----:B------:R-:W-:Y:S07]  /*21950*/  LDSM.16.MT88.4 R44, [R32+0x5800] ;  /* 0x00580000202c783b */ /* 0x000fee0000004200 */
[----:B------:R-:W-:Y:S01]  /*21960*/  HMMA.16816.F32.BF16 R40, R4, R38, R40 ;  /* 0x000000260428723c */ /* 0x000fe20000041828 */
[----:B------:R-:W2:Y:S01]  /*21970*/  LDSM.16.MT88.4 R36, [R80+0xf800] ;  /* 0x00f800005024783b */ /* 0x000ea20000004200 */
[----:B-1----:R-:W-:-:S06]  /*21980*/  FFMA.FTZ R2, R220, R0, -R9 ;  /* 0x00000000dc027223 */ /* 0x002fcc0000010809 */
[C---:B-----5:R-:W-:Y:S01]  /*21990*/  HMMA.16816.F32.BF16 R52, R4.reuse, R16, R56 ;  /* 0x000000100434723c */ /* 0x060fe20000041838 */
[----:B------:R1:W4:Y:S07]  /*219a0*/  MUFU.EX2 R91, R2 ;  /* 0x00000002005b7308 */ /* 0x00032e0000000800 */
[C---:B------:R-:W-:Y:S08]  /*219b0*/  HMMA.16816.F32.BF16 R56, R4.reuse, R18, R76 ;  /* 0x000000120438723c */ /* 0x040ff0000004184c */
[----:B---3--:R-:W-:Y:S01]  /*219c0*/  HMMA.16816.F32.BF16 R72, R4, R12, R72 ;  /* 0x0000000c0448723c */ /* 0x008fe20000041848 */
[----:B-1----:R-:W-:-:S07]  /*219d0*/  FFMA.FTZ R2, R221, R0, -R3 ;  /* 0x00000000dd027223 */ /* 0x002fce0000010803 */
[----:B------:R-:W-:Y:S01]  /*219e0*/  HMMA.16816.F32.BF16 R16, R4, R14, R20 ;  /* 0x0000000e0410723c */ /* 0x000fe20000041814 */
[----:B------:R-:W1:Y:S01]  /*219f0*/  LDSM.16.MT88.4 R12, [R104+0x5800] ;  /* 0x00580000680c783b */ /* 0x000e620000004200 */
[----:B------:R3:W-:Y:S01]  /*21a00*/  MUFU.EX2 R89, R2 ;  /* 0x0000000200597308 */ /* 0x0007e20000000800 */
[----:B------:R-:W-:Y:S01]  /*21a10*/  FFMA.FTZ R10, R10, R11, R175 ;  /* 0x0000000b0a0a7223 */ /* 0x000fe200000100af */
[----:B------:R-:W-:Y:S01]  /*21a20*/  IMAD.MOV.U32 R181, RZ, RZ, R8 ;  /* 0x000000ffffb57224 */ /* 0x000fe200078e0008 */
[----:B------:R-:W-:Y:S01]  /*21a30*/  LDSM.16.MT88.4 R20, [R92+0x10000] ;  /* 0x010000005c14783b */ /* 0x000fe20000004200 */
[----:B---3--:R-:W-:-:S04]  /*21a40*/  FFMA.FTZ R2, R230, R0, -R3 ;  /* 0x00000000e6027223 */ /* 0x008fc80000010803 */
[----:B------:R3:W5:Y:S02]  /*21a50*/  MUFU.EX2 R90, R2 ;  /* 0x00000002005a7308 */ /* 0x0007640000000800 */
[----:B---3--:R-:W-:-:S06]  /*21a60*/  FFMA.FTZ R2, R226, R0, -R3 ;  /* 0x00000000e2027223 */ /* 0x008fcc0000010803 */
[----:B------:R3:W-:Y:S01]  /*21a70*/  MUFU.EX2 R88, R2 ;  /* 0x0000000200587308 */ /* 0x0007e20000000800 */
[----:B------:R-:W-:Y:S01]  /*21a80*/  HMMA.16816.F32.BF16 R64, R4, R26, R68 ;  /* 0x0000001a0440723c */ /* 0x000fe20000041844 */
[----:B------:R-:W4:Y:S01]  /*21a90*/  LDSM.16.MT88.4 R24, [R92+0xf800] ;  /* 0x00f800005c18783b */ /* 0x000f220000004200 */
[----:B---3--:R-:W-:-:S05]  /*21aa0*/  FFMA.FTZ R2, R224, R0, -R3 ;  /* 0x00000000e0027223 */ /* 0x008fca0000010803 */
[----:B------:R3:W5:Y:S01]  /*21ab0*/  MUFU.EX2 R87, R2 ;  /* 0x0000000200577308 */ /* 0x0007620000000800 */
[----:B------:R-:W-:Y:S02]  /*21ac0*/  F2FP.BF16.F32.PACK_AB R4, R98, R164 ;  /* 0x000000a46204723e */ /* 0x000fe400000010ff */
[----:B------:R-:W-:Y:S01]  /*21ad0*/  F2FP.BF16.F32.PACK_AB R6, R99, R165 ;  /* 0x000000a56306723e */ /* 0x000fe200000010ff */
[----:B---3--:R-:W-:-:S04]  /*21ae0*/  FFMA.FTZ R2, R193, R0, -R9 ;  /* 0x00000000c1027223 */ /* 0x008fc80000010809 */
[----:B------:R3:W-:Y:S01]  /*21af0*/  MUFU.EX2 R169, R2 ;  /* 0x0000000200a97308 */ /* 0x0007e20000000800 */
[----:B------:R-:W-:Y:S02]  /*21b00*/  F2FP.BF16.F32.PACK_AB R5, R97, R96 ;  /* 0x000000606105723e */ /* 0x000fe400000010ff */
[----:B------:R-:W-:Y:S01]  /*21b10*/  F2FP.BF16.F32.PACK_AB R7, R94, R95 ;  /* 0x0000005f5e07723e */ /* 0x000fe200000010ff */
[-CC-:B------:R-:W-:Y:S01]  /*21b20*/  FFMA.FTZ R8, R235, R0.reuse, -R9.reuse ;  /* 0x00000000eb087223 */ /* 0x180fe20000010809 */
[----:B---3--:R-:W-:-:S04]  /*21b30*/  FFMA.FTZ R2, R234, R0, -R9 ;  /* 0x00000000ea027223 */ /* 0x008fc80000010809 */
[----:B------:R3:W5:Y:S01]  /*21b40*/  MUFU.EX2 R86, R2 ;  /* 0x0000000200567308 */ /* 0x0007620000000800 */
[----:B--2---:R-:W-:Y:S01]  /*21b50*/  HMMA.16816.F32.BF16 R48, R4, R36, R48 ;  /* 0x000000240430723c */ /* 0x004fe20000041830 */
[----:B------:R-:W-:Y:S01]  /*21b60*/  FADD.FTZ R11, R192, R10 ;  /* 0x0000000ac00b7221 */ /* 0x000fe20000010000 */
[----:B---3--:R-:W-:-:S05]  /*21b70*/  FFMA.FTZ R2, R194, R0, -R9 ;  /* 0x00000000c2027223 */ /* 0x008fca0000010809 */
[----:B------:R2:W-:Y:S01]  /*21b80*/  MUFU.EX2 R168, R2 ;  /* 0x0000000200a87308 */ /* 0x0005e20000000800 */
[C---:B------:R-:W-:Y:S01]  /*21b90*/  HMMA.16816.F32.BF16 R40, R4.reuse, R38, R40 ;  /* 0x000000260428723c */ /* 0x040fe20000041828 */
[----:B------:R-:W3:Y:S07]  /*21ba0*/  LDSM.16.MT88.4 R36, [R80+0x10000] ;  /* 0x010000005024783b */ /* 0x000eee0000004200 */
[----:B------:R-:W-:Y:S01]  /*21bb0*/  HMMA.16816.F32.BF16 R52, R4, R44, R52 ;  /* 0x0000002c0434723c */ /* 0x000fe20000041834 */
[----:B--2---:R-:W-:Y:S01]  /*21bc0*/  FFMA.FTZ R2, R188, R35, R179 ;  /* 0x00000023bc027223 */ /* 0x004fe200000100b3 */
[----:B------:R-:W-:-:S06]  /*21bd0*/  IMAD.MOV.U32 R188, RZ, RZ, R183 ;  /* 0x000000ffffbc7224 */ /* 0x000fcc00078e00b7 */
[C---:B------:R-:W-:Y:S01]  /*21be0*/  HMMA.16816.F32.BF16 R44, R4.reuse, R46, R56 ;  /* 0x0000002e042c723c */ /* 0x040fe20000041838 */
[----:B------:R-:W-:Y:S01]  /*21bf0*/  FADD.FTZ R2, R178, R2 ;  /* 0x00000002b2027221 */ /* 0x000fe20000010000 */
[----:B------:R-:W-:Y:S02]  /*21c00*/  IMAD.MOV.U32 R183, RZ, RZ, R85 ;  /* 0x000000ffffb77224 */ /* 0x000fe400078e0055 */
[----:B------:R2:W3:Y:S04]  /*21c10*/  MUFU.EX2 R85, R8 ;  /* 0x0000000800557308 */ /* 0x0004e80000000800 */
[C---:B-1----:R-:W-:Y:S01]  /*21c20*/  HMMA.16816.F32.BF16 R56, R4.reuse, R14, R16 ;  /* 0x0000000e0438723c */ /* 0x042fe20000041810 */
[----:B------:R-:W1:Y:S07]  /*21c30*/  LDSM.16.MT88.4 R16, [R32+0x6000] ;  /* 0x006000002010783b */ /* 0x000e6e0000004200 */
[----:B------:R-:W-:Y:S01]  /*21c40*/  HMMA.16816.F32.BF16 R72, R4, R12, R72 ;  /* 0x0000000c0448723c */ /* 0x000fe20000041848 */
[----:B------:R-:W1:Y:S01]  /*21c50*/  LDSM.16.MT88.4 R12, [R104+0x6000] ;  /* 0x00600000680c783b */ /* 0x000e620000004200 */
[----:B--2---:R-:W-:Y:S01]  /*21c60*/  FADD.FTZ R8, R191, R2 ;  /* 0x00000002bf087221 */ /* 0x004fe20000010000 */
        /* <DEDUP_REMOVED lines=11> */
[C---:B----4-:R-:W-:Y:S02]  /*21d20*/  HMMA.16816.F32.BF16 R28, R4.reuse, R24, R28 ;  /* 0x00000018041c723c */ /* 0x050fe4000004181c */
[----:B------:R-:W-:Y:S01]  /*21d30*/  FADD.FTZ R8, R186, R8 ;  /* 0x00000008ba087221 */ /* 0x000fe20000010000 */
[----:B------:R-:W-:Y:S01]  /*21d40*/  FADD.FTZ R2, R153, R2 ;  /* 0x0000000299027221 */ /* 0x000fe20000010000 */
[----:B------:R-:W-:Y:S02]  /*21d50*/  IMAD.MOV.U32 R191, RZ, RZ, R84 ;  /* 0x000000ffffbf7224 */ /* 0x000fe400078e0054 */
[----:B------:R-:W-:Y:S01]  /*21d60*/  FADD.FTZ R8, R155, R8 ;  /* 0x000000089b087221 */ /* 0x000fe20000010000 */
[----:B------:R-:W-:Y:S01]  /*21d70*/  FADD.FTZ R2, R152, R2 ;  /* 0x0000000298027221 */ /* 0x000fe20000010000 */
[----:B------:R-:W-:Y:S01]  /*21d80*/  HMMA.16816.F32.BF16 R24, R4, R26, R64 ;  /* 0x0000001a0418723c */ /* 0x000fe20000041840 */
[----:B------:R-:W-:-:S02]  /*21d90*/  F2FP.BF16.F32.PACK_AB R4, R93, R170 ;  /* 0x000000aa5d04723e */ /* 0x000fc400000010ff */
[----:B------:R-:W-:Y:S02]  /*21da0*/  F2FP.BF16.F32.PACK_AB R6, R91, R171 ;  /* 0x000000ab5b06723e */ /* 0x000fe400000010ff */
[----:B-----5:R-:W-:Y:S02]  /*21db0*/  F2FP.BF16.F32.PACK_AB R5, R90, R89 ;  /* 0x000000595a05723e */ /* 0x020fe400000010ff */
[----:B------:R-:W-:Y:S01]  /*21dc0*/  F2FP.BF16.F32.PACK_AB R7, R87, R88 ;  /* 0x000000585707723e */ /* 0x000fe200000010ff */
[----:B------:R-:W-:Y:S01]  /*21dd0*/  FADD.FTZ R2, R151, R2 ;  /* 0x0000000297027221 */ /* 0x000fe20000010000 */
[----:B------:R-:W-:Y:S01]  /*21de0*/  FADD.FTZ R8, R191, R8 ;  /* 0x00000008bf087221 */ /* 0x000fe20000010000 */
[----:B------:R-:W-:Y:S02]  /*21df0*/  IMAD.MOV.U32 R188, RZ, RZ, R82 ;  /* 0x000000ffffbc7224 */ /* 0x000fe400078e0052 */
[----:B------:R-:W-:Y:S01]  /*21e00*/  FADD.FTZ R11, R149, R2 ;  /* 0x00000002950b7221 */ /* 0x000fe20000010000 */
[----:B------:R-:W-:Y:S01]  /*21e10*/  FADD.FTZ R8, R154, R8 ;  /* 0x000000089a087221 */ /* 0x000fe20000010000 */
[C---:B---3--:R-:W-:Y:S01]  /*21e20*/  HMMA.16816.F32.BF16 R76, R4.reuse, R36, R48 ;  /* 0x00000024044c723c */ /* 0x048fe20000041830 */
[-C--:B------:R-:W-:Y:S01]  /*21e30*/  FFMA.FTZ R2, R206, R0.reuse, -R9 ;  /* 0x00000000ce027223 */ /* 0x080fe20000010809 */
[----:B------:R-:W-:Y:S01]  /*21e40*/  FFMA.FTZ R10, R237, R0, -R3 ;  /* 0x00000000ed0a7223 */ /* 0x000fe20000010803 */
[----:B------:R-:W-:Y:S01]  /*21e50*/  FADD.FTZ R8, R188, R8 ;  /* 0x00000008bc087221 */ /* 0x000fe20000010000 */
[----:B------:R-:W-:Y:S01]  /*21e60*/  IMAD.MOV.U32 R186, RZ, RZ, R174 ;  /* 0x000000ffffba7224 */ /* 0x000fe200078e00ae */
[----:B------:R-:W-:Y:S03]  /*21e70*/  LDSM.16.MT88.4 R152, [R80+0x11800] ;  /* 0x011800005098783b */ /* 0x000fe60000004200 */
[----:B------:R-:W-:Y:S01]  /*21e80*/  HMMA.16816.F32.BF16 R48, R4, R38, R40 ;  /* 0x000000260430723c */ /* 0x000fe20000041828 */
[----:B------:R-:W-:-:S07]  /*21e90*/  FADD.FTZ R8, R150, R8 ;  /* 0x0000000896087221 */ /* 0x000fce0000010000 */
[C---:B-1----:R-:W-:Y:S08]  /*21ea0*/  HMMA.16816.F32.BF16 R36, R4.reuse, R18, R44 ;  /* 0x000000120424723c */ /* 0x042ff0000004182c */
[----:B------:R-:W-:Y:S01]  /*21eb0*/  HMMA.16816.F32.BF16 R44, R4, R12, R72 ;  /* 0x0000000c042c723c */ /* 0x000fe20000041848 */
[----:B------:R1:W-:Y:S01]  /*21ec0*/  MUFU.EX2 R73, R2 ;  /* 0x0000000200497308 */ /* 0x0003e20000000800 */
[----:B------:R-:W-:-:S06]  /*21ed0*/  FADD.FTZ R8, R186, R8 ;  /* 0x00000008ba087221 */ /* 0x000fcc0000010000 */
        /* <DEDUP_REMOVED lines=11> */
[C---:B------:R-:W-:Y:S01]  /*21f90*/  HMMA.16816.F32.BF16 R64, R4.reuse, R20, R28 ;  /* 0x000000140440723c */ /* 0x040fe2000004181c */
[----:B------:R-:W-:Y:S01]  /*21fa0*/  FADD.FTZ R2, R140, R2 ;  /* 0x000000028c027221 */ /* 0x000fe20000010000 */
[----:B------:R-:W-:Y:S02]  /*21fb0*/  IMAD.MOV.U32 R174, RZ, RZ, R173 ;  /* 0x000000ffffae7224 */ /* 0x000fe400078e00ad */
[----:B------:R-:W-:Y:S01]  /*21fc0*/  FADD.FTZ R8, R142, R8 ;  /* 0x000000088e087221 */ /* 0x000fe20000010000 */
[----:B------:R-:W-:Y:S02]  /*21fd0*/  IMAD.MOV.U32 R173, RZ, RZ, R81 ;  /* 0x000000ffffad7224 */ /* 0x000fe400078e0051 */
[----:B------:R-:W-:Y:S01]  /*21fe0*/  FADD.FTZ R2, R139, R2 ;  /* 0x000000028b027221 */ /* 0x000fe20000010000 */
[----:B------:R-:W4:Y:S01]  /*21ff0*/  LDSM.16.MT88.4 R20, [R80+0x10800] ;  /* 0x010800005014783b */ /* 0x000f220000004200 */
[----:B------:R-:W-:Y:S03]  /*22000*/  HMMA.16816.F32.BF16 R40, R4, R16, R52 ;  /* 0x000000100428723c */ /* 0x000fe60000041834 */
[----:B------:R-:W-:Y:S01]  /*22010*/  LDSM.16.MT88.4 R144, [R32+0x7800] ;  /* 0x007800002090783b */ /* 0x000fe20000004200 */
[----:B-1----:R-:W-:Y:S01]  /*22020*/  FFMA.FTZ R10, R240, R0, -R3 ;  /* 0x00000000f00a7223 */ /* 0x002fe20000010803 */
[----:B------:R-:W-:Y:S01]  /*22030*/  FADD.FTZ R8, R185, R8 ;  /* 0x00000008b9087221 */ /* 0x000fe20000010000 */
[----:B------:R-:W-:-:S02]  /*22040*/  FADD.FTZ R2, R60, R2 ;  /* 0x000000023c027221 */ /* 0x000fc40000010000 */
[----:B------:R-:W-:Y:S01]  /*22050*/  HMMA.16816.F32.BF16 R28, R4, R14, R56 ;  /* 0x0000000e041c723c */ /* 0x000fe20000041838 */
[----:B------:R1:W-:Y:S01]  /*22060*/  MUFU.EX2 R82, R10 ;  /* 0x0000000a00527308 */ /* 0x0003e20000000800 */
[----:B------:R-:W-:Y:S01]  /*22070*/  FADD.FTZ R8, R141, R8 ;  /* 0x000000088d087221 */ /* 0x000fe20000010000 */
[----:B------:R-:W-:Y:S01]  /*22080*/  FADD.FTZ R2, R138, R2 ;  /* 0x000000028a027221 */ /* 0x000fe20000010000 */
[----:B------:R-:W-:Y:S01]  /*22090*/  F2FP.BF16.F32.PACK_AB R4, R86, R169 ;  /* 0x000000a95604723e */ /* 0x000fe200000010ff */
[----:B------:R-:W5:Y:S01]  /*220a0*/  LDSM.16.MT88.4 R16, [R32+0x6800] ;  /* 0x006800002010783b */ /* 0x000f620000004200 */
[----:B------:R-:W-:Y:S02]  /*220b0*/  F2FP.BF16.F32.PACK_AB R6, R85, R168 ;  /* 0x000000a85506723e */ /* 0x000fe400000010ff */
[----:B---3--:R-:W-:Y:S01]  /*220c0*/  F2FP.BF16.F32.PACK_AB R5, R83, R84 ;  /* 0x000000545305723e */ /* 0x008fe200000010ff */
[----:B------:R-:W3:Y:S01]  /*220d0*/  LDSM.16.MT88.4 R12, [R104+0x6800] ;  /* 0x00680000680c783b */ /* 0x000ee20000004200 */
[----:B-1----:R-:W-:-:S04]  /*220e0*/  FFMA.FTZ R10, R239, R0, -R3 ;  /* 0x00000000ef0a7223 */ /* 0x002fc80000010803 */
[----:B------:R1:W2:Y:S01]  /*220f0*/  MUFU.EX2 R81, R10 ;  /* 0x0000000a00517308 */ /* 0x0002a20000000800 */
[----:B------:R-:W-:Y:S01]  /*22100*/  FADD.FTZ R8, R183, R8 ;  /* 0x00000008b7087221 */ /* 0x000fe20000010000 */
[----:B------:R-:W-:-:S03]  /*22110*/  FADD.FTZ R2, R61, R2 ;  /* 0x000000023d027221 */ /* 0x000fc60000010000 */
[----:B------:R-:W-:Y:S01]  /*22120*/  FADD.FTZ R8, R137, R8 ;  /* 0x0000000889087221 */ /* 0x000fe20000010000 */
[----:B------:R-:W-:-:S03]  /*22130*/  FADD.FTZ R2, R133, R2 ;  /* 0x0000000285027221 */ /* 0x000fc60000010000 */
[----:B------:R-:W-:Y:S01]  /*22140*/  FADD.FTZ R8, R181, R8 ;  /* 0x00000008b5087221 */ /* 0x000fe20000010000 */
[----:B------:R-:W-:Y:S01]  /*22150*/  FADD.FTZ R2, R132, R2 ;  /* 0x0000000284027221 */ /* 0x000fe20000010000 */
[--C-:B-1----:R-:W-:Y:S01]  /*22160*/  FFMA.FTZ R10, R205, R0, -R9.reuse ;  /* 0x00000000cd0a7223 */ /* 0x102fe20000010809 */
[----:B--2---:R-:W-:Y:S01]  /*22170*/  F2FP.BF16.F32.PACK_AB R7, R81, R82 ;  /* 0x000000525107723e */ /* 0x004fe200000010ff */
[----:B------:R-:W-:Y:S02]  /*22180*/  FADD.FTZ R8, R136, R8 ;  /* 0x0000000888087221 */ /* 0x000fe40000010000 */
[----:B------:R1:W2:Y:S01]  /*22190*/  MUFU.EX2 R72, R10 ;  /* 0x0000000a00487308 */ /* 0x0002a20000000800 */
[----:B------:R-:W-:Y:S01]  /*221a0*/  FADD.FTZ R2, R131, R2 ;  /* 0x0000000283027221 */ /* 0x000fe20000010000 */
[----:B------:R-:W-:Y:S02]  /*221b0*/  FADD.FTZ R8, R251, R8 ;  /* 0x00000008fb087221 */ /* 0x000fe40000010000 */
[----:B------:R-:W-:Y:S01]  /*221c0*/  HMMA.16816.F32.BF16 R52, R4, R26, R68 ;  /* 0x0000001a0434723c */ /* 0x000fe20000041844 */
        /* <DEDUP_REMOVED lines=10> */
[----:B------:R1:W2:Y:S01]  /*22270*/  MUFU.EX2 R68, R10 ;  /* 0x0000000a00447308 */ /* 0x0002a20000000800 */
        /* <DEDUP_REMOVED lines=31> */
[----:B------:R-:W5:Y:S01]  /*22470*/  LDSM.16.MT88.4 R16, [R32+0x7000] ;  /* 0x007000002010783b */ /* 0x000f620000004200 */
[----:B-1----:R-:W-:-:S04]  /*22480*/  FFMA.FTZ R10, R245, R0, -R9 ;  /* 0x00000000f50a7223 */ /* 0x002fc80000010809 */
[C---:B---3--:R-:W-:Y:S01]  /*22490*/  HMMA.16816.F32.BF16 R44, R4.reuse, R12, R44 ;  /* 0x0000000c042c723c */ /* 0x048fe2000004182c */
[----:B------:R1:W3:Y:S07]  /*224a0*/  MUFU.EX2 R33, R10 ;  /* 0x0000000a00217308 */ /* 0x0002ee0000000800 */
[----:B------:R-:W-:Y:S01]  /*224b0*/  HMMA.16816.F32.BF16 R28, R4, R14, R28 ;  /* 0x0000000e041c723c */ /* 0x000fe2000004181c */
[----:B--2---:R-:W-:Y:S01]  /*224c0*/  F2FP.BF16.F32.PACK_AB R4, R72, R73 ;  /* 0x000000494804723e */ /* 0x004fe200000010ff */
[----:B------:R-:W-:Y:S01]  /*224d0*/  FADD.FTZ R8, R163, R8 ;  /* 0x00000008a3087221 */ /* 0x000fe20000010000 */
[----:B------:R-:W-:Y:S01]  /*224e0*/  F2FP.BF16.F32.PACK_AB R6, R68, R69 ;  /* 0x000000454406723e */ /* 0x000fe200000010ff */
[----:B------:R-:W-:Y:S01]  /*224f0*/  FADD.FTZ R2, R110, R2 ;  /* 0x000000026e027221 */ /* 0x000fe20000010000 */
[----:B------:R-:W-:-:S02]  /*22500*/  F2FP.BF16.F32.PACK_AB R5, R61, R60 ;  /* 0x0000003c3d05723e */ /* 0x000fc400000010ff */
[----:B----4-:R-:W-:Y:S01]  /*22510*/  F2FP.BF16.F32.PACK_AB R7, R34, R35 ;  /* 0x000000232207723e */ /* 0x010fe200000010ff */
[----:B-1----:R-:W-:Y:S01]  /*22520*/  FFMA.FTZ R10, R215, R0, -R9 ;  /* 0x00000000d70a7223 */ /* 0x002fe20000010809 */
[----:B------:R-:W1:Y:S05]  /*22530*/  LDSM.16.MT88.4 R12, [R104+0x7000] ;  /* 0x00700000680c783b */ /* 0x000e6a0000004200 */
[----:B------:R-:W-:Y:S01]  /*22540*/  HMMA.16816.F32.BF16 R56, R4, R24, R56 ;  /* 0x000000180438723c */ /* 0x000fe20000041838 */
[----:B------:R2:W-:Y:S01]  /*22550*/  MUFU.EX2 R25, R10 ;  /* 0x0000000a00197308 */ /* 0x0005e20000000800 */
[----:B------:R-:W-:Y:S01]  /*22560*/  FADD.FTZ R8, R112, R8 ;  /* 0x0000000870087221 */ /* 0x000fe20000010000 */
[----:B------:R-:W-:-:S03]  /*22570*/  FADD.FTZ R2, R109, R2 ;  /* 0x000000026d027221 */ /* 0x000fc60000010000 */
[----:B------:R-:W-:Y:S02]  /*22580*/  FADD.FTZ R8, R162, R8 ;  /* 0x00000008a2087221 */ /* 0x000fe40000010000 */
[----:B------:R-:W-:Y:S01]  /*22590*/  HMMA.16816.F32.BF16 R64, R4, R20, R64 ;  /* 0x000000140440723c */ /* 0x000fe20000041840 */
[----:B------:R-:W-:Y:S01]  /*225a0*/  FADD.FTZ R2, R108, R2 ;  /* 0x000000026c027221 */ /* 0x000fe20000010000 */
[-CC-:B--2---:R-:W-:Y:S01]  /*225b0*/  FFMA.FTZ R10, R216, R0.reuse, -R9.reuse ;  /* 0x00000000d80a7223 */ /* 0x184fe20000010809 */
[----:B------:R-:W-:-:S05]  /*225c0*/  FFMA.FTZ R9, R218, R0, -R9 ;  /* 0x00000000da097223 */ /* 0x000fca0000010809 */
[----:B------:R-:W-:Y:S01]  /*225d0*/  HMMA.16816.F32.BF16 R52, R4, R26, R52 ;  /* 0x0000001a0434723c */ /* 0x000fe20000041834 */
[----:B------:R-:W2:Y:S01]  /*225e0*/  LDSM.16.MT88.4 R160, [R92+0x11800] ;  /* 0x011800005ca0783b */ /* 0x000ea20000004200 */
[----:B------:R4:W-:Y:S01]  /*225f0*/  MUFU.EX2 R20, R9 ;  /* 0x0000000900147308 */ /* 0x0009e20000000800 */
[----:B------:R-:W-:Y:S01]  /*22600*/  FADD.FTZ R8, R111, R8 ;  /* 0x000000086f087221 */ /* 0x000fe20000010000 */
[----:B------:R-:W-:-:S03]  /*22610*/  FADD.FTZ R2, R107, R2 ;  /* 0x000000026b027221 */ /* 0x000fc60000010000 */
[----:B------:R-:W-:Y:S01]  /*22620*/  FADD.FTZ R8, R166, R8 ;  /* 0x00000008a6087221 */ /* 0x000fe20000010000 */
[----:B------:R-:W-:Y:S02]  /*22630*/  FADD.FTZ R2, R103, R2 ;  /* 0x0000000267027221 */ /* 0x000fe40000010000 */
[----:B------:R-:W-:Y:S01]  /*22640*/  MUFU.EX2 R24, R10 ;  /* 0x0000000a00187308 */ /* 0x000fe20000000800 */
[----:B----4-:R-:W-:-:S07]  /*22650*/  FFMA.FTZ R9, R217, R0, -R3 ;  /* 0x00000000d9097223 */ /* 0x010fce0000010803 */
[----:B------:R4:W5:Y:S01]  /*22660*/  MUFU.EX2 R11, R9 ;  /* 0x00000009000b7308 */ /* 0x0009620000000800 */
[----:B------:R-:W-:Y:S01]  /*22670*/  FADD.FTZ R8, R106, R8 ;  /* 0x000000086a087221 */ /* 0x000fe20000010000 */
[----:B----4-:R-:W-:-:S06]  /*22680*/  FFMA.FTZ R9, R246, R0, -R3 ;  /* 0x00000000f6097223 */ /* 0x010fcc0000010803 */
[----:B------:R4:W1:Y:S02]  /*22690*/  MUFU.EX2 R10, R9 ;  /* 0x00000009000a7308 */ /* 0x0008640000000800 */
        /* <DEDUP_REMOVED lines=35> */
[----:B------:R-:W4:Y:S01]  /*228d0*/  MUFU.EX2 R9, R9 ;  /* 0x0000000900097308 */ /* 0x000f220000000800 */
[----:B------:R-:W-:Y:S02]  /*228e0*/  FADD.FTZ R2, R69, R2 ;  /* 0x0000000245027221 */ /* 0x000fe40000010000 */
[----:B------:R-:W-:Y:S02]  /*228f0*/  FADD.FTZ R0, R35, R0 ;  /* 0x0000000023007221 */ /* 0x000fe40000010000 */
[----:B------:R-:W-:Y:S02]  /*22900*/  FADD.FTZ R2, R68, R2 ;  /* 0x0000000244027221 */ /* 0x000fe40000010000 */
[----:B------:R-:W-:Y:S01]  /*22910*/  FADD.FTZ R0, R34, R0 ;  /* 0x0000000022007221 */ /* 0x000fe20000010000 */
[----:B------:R-:W2:Y:S01]  /*22920*/  MUFU.EX2 R3, R3 ;  /* 0x0000000300037308 */ /* 0x000ea20000000800 */
[----:B------:R-:W-:Y:S01]  /*22930*/  HMMA.16816.F32.BF16 R48, R4, R22, R48 ;  /* 0x000000160430723c */ /* 0x000fe20000041830 */
[----:B---3--:R-:W-:Y:S01]  /*22940*/  FADD.FTZ R2, R33, R2 ;  /* 0x0000000221027221 */ /* 0x008fe20000010000 */
[----:B-----5:R-:W-:-:S06]  /*22950*/  FADD.FTZ R0, R11, R0 ;  /* 0x000000000b007221 */ /* 0x020fcc0000010000 */
[----:B------:R-:W-:Y:S01]  /*22960*/  HMMA.16816.F32.BF16 R40, R4, R16, R40 ;  /* 0x000000100428723c */ /* 0x000fe20000041828 */
[----:B------:R-:W-:Y:S01]  /*22970*/  FADD.FTZ R2, R25, R2 ;  /* 0x0000000219027221 */ /* 0x000fe20000010000 */
[----:B-1----:R-:W-:-:S06]  /*22980*/  FADD.FTZ R0, R10, R0 ;  /* 0x000000000a007221 */ /* 0x002fcc0000010000 */
[----:B------:R-:W-:Y:S01]  /*22990*/  HMMA.16816.F32.BF16 R36, R4, R18, R36 ;  /* 0x000000120424723c */ /* 0x000fe20000041824 */
[----:B------:R-:W-:-:S07]  /*229a0*/  ISETP.GT.AND P0, PT, R236, R174, PT ;  /* 0x000000aeec00720c */ /* 0x000fce0003f04270 */
[C---:B------:R-:W-:Y:S08]  /*229b0*/  HMMA.16816.F32.BF16 R140, R4.reuse, R12, R44 ;  /* 0x0000000c048c723c */ /* 0x040ff0000004182c */
[----:B------:R-:W-:Y:S01]  /*229c0*/  HMMA.16816.F32.BF16 R28, R4, R14, R28 ;  /* 0x0000000e041c723c */ /* 0x000fe2000004181c */
[----:B------:R-:W1:Y:S01]  /*229d0*/  LDSM.16.MT88.4 R4, [R104+0x7800] ;  /* 0x007800006804783b */ /* 0x000e620000004200 */
[----:B------:R-:W-:Y:S01]  /*229e0*/  FADD.FTZ R2, R24, R2 ;  /* 0x0000000218027221 */ /* 0x000fe20000010000 */
[----:B----4-:R-:W-:-:S03]  /*229f0*/  FADD.FTZ R0, R9, R0 ;  /* 0x0000000009007221 */ /* 0x010fc60000010000 */
[----:B------:R-:W-:Y:S01]  /*22a00*/  FADD.FTZ R2, R20, R2 ;  /* 0x0000000214027221 */ /* 0x000fe20000010000 */
[----:B--2---:R-:W-:-:S04]  /*22a10*/  FADD.FTZ R0, R3, R0 ;  /* 0x0000000003007221 */ /* 0x004fc80000010000 */
        /* <DEDUP_REMOVED lines=24> */
.L_x_7837:
[----:B------:R-:W-:-:S05]  /*22ba0*/  IADD3 R0, PT, PT, R106, -0x1, RZ ;  /* 0xffffffff6a007810 */ /* 0x000fca0007ffe0ff */
[----:B------:R1:W-:Y:S02]  /*22bb0*/  STL [R1+0x20], R0 ;  /* 0x0000200001007387 */ /* 0x0003e40000100800 */
.L_x_7846:
[----:B------:R-:W-:Y:S05]  /*22bc0*/  BSYNC B2 ;  /* 0x0000000000027941 */ /* 0x000fea0003800000 */
.L_x_7836:
[----:B------:R-:W2:Y:S04]  /*22bd0*/  LDL R2, [R1+0x80] ;  /* 0x0000800001027983 */ /* 0x000ea80000100800 */
[----:B-1----:R-:W2:Y:S02]  /*22be0*/  LDL R0, [R1+0x20] ;  /* 0x0000200001007983 */ /* 0x002ea40000100800 */
[----:B--2---:R-:W-:-:S13]  /*22bf0*/  ISETP.GE.AND P0, PT, R0, R2, PT ;  /* 0x000000020000720c */ /* 0x004fda0003f06270 */
[----:B------:R-:W-:Y:S05]  /*22c00*/  @!P0 BRA `(.L_x_7847) ;  /* 0x0000009400bc8947 */ /* 0x000fea0003800000 */
[----:B------:R-:W2:Y:S01]  /*22c10*/  LDL.64 R2, [R1+0x70] ;  /* 0x0000700001027983 */ /* 0x000ea20000100a00 */
[----:B------:R-:W-:Y:S01]  /*22c20*/  LOP3.LUT R245, R245, 0xfffffffd, RZ, 0xc0, !PT ;  /* 0xfffffffdf5f57812 */ /* 0x000fe200078ec0ff */
[C---:B------:R-:W-:Y:S01]  /*22c30*/  IMAD.SHL.U32 R234, R62.reuse, 0x20, RZ ;  /* 0x000000203eea7824 */ /* 0x040fe200078e00ff */
[----:B------:R-:W-:Y:S01]  /*22c40*/  SHF.L.U64.HI R235, R62, 0x5, R63 ;  /* 0x000000053eeb7819 */ /* 0x000fe2000001023f */
[----:B------:R-:W-:Y:S01]  /*22c50*/  IMAD.MOV.U32 R132, RZ, RZ, R84 ;  /* 0x000000ffff847224 */ /* 0x000fe200078e0054 */
[----:B--2---:R-:W-:Y:S01]  /*22c60*/  ISETP.NE.U32.AND P0, PT, R2, RZ, PT ;  /* 0x000000ff0200720c */ /* 0x004fe20003f05070 */
[----:B------:R-:W-:-:S03]  /*22c70*/  IMAD.MOV.U32 R2, RZ, RZ, R37 ;  /* 0x000000ffff027224 */ /* 0x000fc600078e0025 */
[----:B------:R-:W-:-:S13]  /*22c80*/  ISETP.NE.AND.EX P0, PT, R3, RZ, PT, P0 ;  /* 0x000000ff0300720c */ /* 0x000fda0003f05300 */
[----:B------:R-:W-:-:S07]  /*22c90*/  @P0 LOP3.LUT R245, R245, 0x2, RZ, 0xfc, !PT ;  /* 0x00000002f5f50812 */ /* 0x000fce00078efcff */
.L_x_7854:
[----:B------:R-:W2:Y:S01]  /*22ca0*/  LDL R6, [R1+0x64] ;  /* 0x0000640001067983 */ /* 0x000ea20000100800 */
[----:B------:R-:W-:Y:S04]  /*22cb0*/  DEPBAR.LE SB0, 0x0 ;  /* 0x000080000000791a */ /* 0x000fe80000000000 */
[----:B------:R-:W3:Y:S01]  /*22cc0*/  LDL R5, [R1+0x60] ;  /* 0x0000600001057983 */ /* 0x000ee20000100800 */
[----:B------:R-:W-:Y:S05]  /*22cd0*/  WARPSYNC.ALL ;  /* 0x0000000000007948 */ /* 0x000fea0003800000 */
[----:B------:R-:W-:Y:S01]  /*22ce0*/  BAR.SYNC.DEFER_BLOCKING 0x0 ;  /* 0x0000000000007b1d */ /* 0x000fe20000010000 */
[----:B------:R-:W-:Y:S05]  /*22cf0*/  LOP3.LUT P1, RZ, R245, 0x2, RZ, 0xc0, !PT ;  /* 0x00000002f5ff7812 */ /* 0x000fea000782c0ff */
[----:B-1----:R1:W5:Y:S01]  /*22d00*/  LDL R243, [R1+0x20] ;  /* 0x0000200001f37983 */ /* 0x0023620000100800 */
[----:B------:R-:W-:Y:S07]  /*22d10*/  BSSY.RECONVERGENT B0, `(.L_x_7848) ;  /* 0x0000051000007945 */ /* 0x000fee0003800200 */
[----:B------:R-:W-:Y:S05]  /*22d20*/  @!P1 IMAD.MOV.U32 R0, RZ, RZ, RZ ;  /* 0x000000ffff009224 */ /* 0x000fea00078e00ff */
[----:B------:R-:W-:Y:S01]  /*22d30*/  @!P1 IADD3 R4, P0, PT, RZ, -R0, RZ ;  /* 0x80000000ff049210 */ /* 0x000fe20007f1e0ff */
        /* <DEDUP_REMOVED lines=53> */
[-C--:B---3--:R-:W-:Y:S02]  /*23090*/  LEA R8, P1, R10, R18.reuse, 0x2 ;  /* 0x000000120a087211 */ /* 0x088fe400078210ff */
        /* <DEDUP_REMOVED lines=24> */
.L_x_7849:
[----:B------:R-:W-:Y:S05]  /*23220*/  BSYNC.RECONVERGENT B0 ;  /* 0x0000000000007941 */ /* 0x000fea0003800200 */
.L_x_7848:
[----:B------:R-:W1:Y:S01]  /*23230*/  LDL R3, [R1+0x60] ;  /* 0x0000600001037983 */ /* 0x000e620000100800 */
[----:B------:R-:W3:Y:S01]  /*23240*/  S2UR UR6, SR_CgaCtaId ;  /* 0x00000000000679c3 */ /* 0x000ee20000008800 */
[----:B------:R-:W-:Y:S01]  /*23250*/  UMOV UR7, 0x400 ;  /* 0x0000040000077882 */ /* 0x000fe20000000000 */
[----:B------:R-:W-:Y:S01]  /*23260*/  IADD3 R4, P0, PT, R234, R16, RZ ;  /* 0x00000010ea047210 */ /* 0x000fe20007f1e0ff */
[----:B--2---:R-:W2:Y:S01]  /*23270*/  LDL R0, [R1+0x84] ;  /* 0x0000840001007983 */ /* 0x004ea20000100800 */
[--C-:B------:R-:W-:Y:S01]  /*23280*/  SHF.R.U32.HI R222, RZ, 0x1, R225.reuse ;  /* 0x00000001ffde7819 */ /* 0x100fe200000116e1 */
[----:B------:R-:W-:Y:S01]  /*23290*/  BSSY.RECONVERGENT B1, `(.L_x_7850) ;  /* 0x00002c0000017945 */ /* 0x000fe20003800200 */
[C---:B------:R-:W-:Y:S02]  /*232a0*/  SHF.L.U32 R224, R225.reuse, 0x6, RZ ;  /* 0x00000006e1e07819 */ /* 0x040fe400000006ff */
[----:B------:R-:W-:Y:S02]  /*232b0*/  SHF.L.U32 R223, R225, 0x5, RZ ;  /* 0x00000005e1df7819 */ /* 0x000fe400000006ff */
[----:B------:R-:W-:Y:S02]  /*232c0*/  LOP3.LUT R168, R224, 0x1c0, RZ, 0xc0, !PT ;  /* 0x000001c0e0a87812 */ /* 0x000fe400078ec0ff */
[----:B------:R-:W-:Y:S02]  /*232d0*/  LOP3.LUT R223, R223, 0x7c00, RZ, 0xc0, !PT ;  /* 0x00007c00dfdf7812 */ /* 0x000fe400078ec0ff */
[--C-:B------:R-:W-:Y:S02]  /*232e0*/  LOP3.LUT R168, R168, 0x8, R225.reuse, 0xf8, !PT ;  /* 0x00000008a8a87812 */ /* 0x100fe400078ef8e1 */
[----:B------:R-:W-:Y:S02]  /*232f0*/  MOV R220, 0x20 ;  /* 0x0000002000dc7802 */ /* 0x000fe40000000f00 */
[--C-:B------:R-:W-:Y:S02]  /*23300*/  LOP3.LUT R168, R168, 0x38, R42.reuse, 0x78, !PT ;  /* 0x00000038a8a87812 */ /* 0x100fe400078e782a */
[----:B------:R-:W-:Y:S01]  /*23310*/  LOP3.LUT P1, RZ, R225, 0x4, RZ, 0xc0, !PT ;  /* 0x00000004e1ff7812 */ /* 0x000fe2000782c0ff */
[----:B---3--:R-:W-:Y:S01]  /*23320*/  ULEA UR6, UR6, UR7, 0x18 ;  /* 0x0000000706067291 */ /* 0x008fe2000f8ec0ff */
[----:B-1----:R-:W-:Y:S02]  /*23330*/  MOV R6, R3 ;  /* 0x0000000300067202 */ /* 0x002fe40000000f00 */
[----:B--2---:R-:W-:Y:S02]  /*23340*/  LOP3.LUT R3, R0, 0x38, R225, 0xf8, !PT ;  /* 0x0000003800037812 */ /* 0x004fe400078ef8e1 */
[-C--:B------:R-:W-:Y:S02]  /*23350*/  MOV R17, R6.reuse ;  /* 0x0000000600117202 */ /* 0x080fe40000000f00 */
[--C-:B------:R-:W-:Y:S02]  /*23360*/  LOP3.LUT R3, R3, 0x38, R42.reuse, 0x78, !PT ;  /* 0x0000003803037812 */ /* 0x100fe400078e782a */
[----:B------:R-:W-:Y:S02]  /*23370*/  IADD3.X R5, PT, PT, R235, R6, RZ, P0, !PT ;  /* 0x00000006eb057210 */ /* 0x000fe400007fe4ff */
[----:B------:R-:W-:Y:S02]  /*23380*/  LOP3.LUT R3, R3, 0x1e00, R42, 0xf8, !PT ;  /* 0x00001e0003037812 */ /* 0x000fe400078ef82a */
[-C--:B------:R-:W-:Y:S02]  /*23390*/  IADD3 R8, P0, PT, R4, R234.reuse, RZ ;  /* 0x000000ea04087210 */ /* 0x080fe40007f1e0ff */
[----:B------:R-:W-:Y:S02]  /*233a0*/  LEA R230, R3, UR6, 0x1 ;  /* 0x0000000603e67c11 */ /* 0x000fe4000f8e08ff */
[-C--:B------:R-:W-:Y:S02]  /*233b0*/  IADD3.X R9, PT, PT, R5, R235.reuse, RZ, P0, !PT ;  /* 0x000000eb05097210 */ /* 0x080fe400007fe4ff */
[-C--:B------:R-:W-:Y:S01]  /*233c0*/  IADD3 R14, P0, PT, R8, R234.reuse, RZ ;  /* 0x000000ea080e7210 */ /* 0x080fe20007f1e0ff */
[----:B------:R-:W-:Y:S01]  /*233d0*/  @!PT LDS RZ, [RZ] ;  /* 0x00000000fffff984 */ /* 0x000fe20000000800 */
[----:B------:R-:W-:Y:S01]  /*233e0*/  @!PT LDS RZ, [RZ] ;  /* 0x00000000fffff984 */ /* 0x000fe20000000800 */
[----:B------:R-:W-:Y:S01]  /*233f0*/  @!PT LDS RZ, [RZ] ;  /* 0x00000000fffff984 */ /* 0x000fe20000000800 */
[----:B------:R-:W-:Y:S01]  /*23400*/  LDGSTS.E.BYPASS.LTC128B.128 [R230+0xa000], desc[UR4][R16.64] ;  /* 0x0a00000010e67fae */ /* 0x000fe2000b981a04 */
[----:B------:R-:W-:Y:S02]  /*23410*/  LOP3.LUT R0, R222, 0x8, RZ, 0xc0, !PT ;  /* 0x00000008de007812 */ /* 0x000fe400078ec0ff */
[-C--:B------:R-:W-:Y:S02]  /*23420*/  IADD3.X R15, PT, PT, R9, R235.reuse, RZ, P0, !PT ;  /* 0x000000eb090f7210 */ /* 0x080fe400007fe4ff */
[-C--:B------:R-:W-:Y:S02]  /*23430*/  IADD3 R12, P0, PT, R14, R234.reuse, RZ ;  /* 0x000000ea0e0c7210 */ /* 0x080fe40007f1e0ff */
[----:B------:R-:W-:Y:S01]  /*23440*/  LOP3.LUT R0, R0, 0x1c0, R224, 0xf8, !PT ;  /* 0x000001c000007812 */ /* 0x000fe200078ef8e0 */
[----:B------:R1:W-:Y:S01]  /*23450*/  LDGSTS.E.BYPASS.LTC128B.128 [R230+0xa800], desc[UR4][R4.64] ;  /* 0x0a80000004e67fae */ /* 0x0003e2000b981a04 */
[-C--:B------:R-:W-:Y:S02]  /*23460*/  IADD3.X R13, PT, PT, R15, R235.reuse, RZ, P0, !PT ;  /* 0x000000eb0f0d7210 */ /* 0x080fe400007fe4ff */
[-C--:B------:R-:W-:Y:S02]  /*23470*/  IADD3 R10, P0, PT, R12, R234.reuse, RZ ;  /* 0x000000ea0c0a7210 */ /* 0x080fe40007f1e0ff */
[----:B------:R-:W-:Y:S02]  /*23480*/  LOP3.LUT R221, R0, 0x38, R42, 0x78, !PT ;  /* 0x0000003800dd7812 */ /* 0x000fe400078e782a */
[-C--:B------:R-:W-:Y:S01]  /*23490*/  IADD3.X R11, PT, PT, R13, R235.reuse, RZ, P0, !PT ;  /* 0x000000eb0d0b7210 */ /* 0x080fe200007fe4ff */
[----:B------:R2:W-:Y:S01]  /*234a0*/  LDGSTS.E.BYPASS.LTC128B.128 [R230+0xb000], desc[UR4][R8.64] ;  /* 0x0b00000008e67fae */ /* 0x0005e2000b981a04 */
[----:B------:R-:W-:Y:S02]  /*234b0*/  IADD3 R6, P0, PT, R10, R234, RZ ;  /* 0x000000ea0a067210 */ /* 0x000fe40007f1e0ff */
[----:B------:R-:W-:Y:S02]  /*234c0*/  LOP3.LUT R0, R224, 0x400, RZ, 0xc0, !PT ;  /* 0x00000400e0007812 */ /* 0x000fe400078ec0ff */
[----:B------:R-:W-:Y:S02]  /*234d0*/  IADD3.X R7, PT, PT, R11, R235, RZ, P0, !PT ;  /* 0x000000eb0b077210 */ /* 0x000fe400007fe4ff */
[----:B------:R-:W-:Y:S01]  /*234e0*/  LEA R168, R168, R0, 0x1 ;  /* 0x00000000a8a87211 */ /* 0x000fe200078e08ff */
[----:B------:R-:W-:Y:S01]  /*234f0*/  LDGSTS.E.BYPASS.LTC128B.128 [R230+0xb800], desc[UR4][R14.64] ;  /* 0x0b8000000ee67fae */ /* 0x000fe2000b981a04 */
[----:B------:R-:W-:Y:S02]  /*23500*/  LOP3.LUT R0, R223, 0x200, R224, 0xf8, !PT ;  /* 0x00000200df007812 */ /* 0x000fe400078ef8e0 */
[----:B------:R-:W-:Y:S02]  /*23510*/  IADD3 R208, PT, PT, R168, UR6, RZ ;  /* 0x00000006a8d07c10 */ /* 0x000fe4000fffe0ff */
[----:B------:R-:W-:Y:S03]  /*23520*/  LOP3.LUT R0, R0, R221, RZ, 0xfc, !PT ;  /* 0x000000dd00007212 */ /* 0x000fe600078efcff */
[----:B------:R3:W-:Y:S01]  /*23530*/  LDGSTS.E.BYPASS.LTC128B.128 [R230+0xc000], desc[UR4][R12.64] ;  /* 0x0c0000000ce67fae */ /* 0x0007e2000b981a04 */
[----:B------:R-:W-:Y:S02]  /*23540*/  LEA R133, R0, UR6, 0x1 ;  /* 0x0000000600857c11 */ /* 0x000fe4000f8e08ff */
[-C--:B-1----:R-:W-:Y:S02]  /*23550*/  IADD3 R4, P0, PT, R6, R234.reuse, RZ ;  /* 0x000000ea06047210 */ /* 0x082fe40007f1e0ff */
[----:B------:R-:W-:Y:S02]  /*23560*/  MOV R0, 0x40 ;  /* 0x0000004000007802 */ /* 0x000fe40000000f00 */
[-C--:B------:R-:W-:Y:S01]  /*23570*/  IADD3.X R5, PT, PT, R7, R235.reuse, RZ, P0, !PT ;  /* 0x000000eb07057210 */ /* 0x080fe200007fe4ff */
[----:B------:R1:W-:Y:S01]  /*23580*/  LDGSTS.E.BYPASS.LTC128B.128 [R230+0xc800], desc[UR4][R10.64] ;  /* 0x0c8000000ae67fae */ /* 0x0003e2000b981a04 */
[----:B------:R-:W-:Y:S02]  /*23590*/  SEL R0, R0, 0xffffffc0, !P1 ;  /* 0xffffffc000007807 */ /* 0x000fe40004800000 */
[-C--:B--2---:R-:W-:Y:S04]  /*235a0*/  IADD3 R8, P0, PT, R4, R234.reuse, RZ ;  /* 0x000000ea04087210 */ /* 0x084fe80007f1e0ff */
[-C--:B------:R-:W-:Y:S01]  /*235b0*/  IADD3.X R9, PT, PT, R5, R235.reuse, RZ, P0, !PT ;  /* 0x000000eb05097210 */ /* 0x080fe200007fe4ff */
[----:B------:R-:W-:Y:S08]  /*235c0*/  LDGSTS.E.BYPASS.LTC128B.128 [R230+0xd000], desc[UR4][R6.64] ;  /* 0x0d00000006e67fae */ /* 0x000ff0000b981a04 */
[----:B------:R2:W-:Y:S01]  /*235d0*/  LDGSTS.E.BYPASS.LTC128B.128 [R230+0xd800], desc[UR4][R4.64] ;  /* 0x0d80000004e67fae */ /* 0x0005e2000b981a04 */
[-C--:B---3--:R-:W-:Y:S04]  /*235e0*/  IADD3 R12, P0, PT, R8, R234.reuse, RZ ;  /* 0x000000ea080c7210 */ /* 0x088fe80007f1e0ff */
[-C--:B------:R-:W-:Y:S03]  /*235f0*/  IADD3.X R13, PT, PT, R9, R235.reuse, RZ, P0, !PT ;  /* 0x000000eb090d7210 */ /* 0x080fe600007fe4ff */
[----:B------:R-:W-:Y:S01]  /*23600*/  LDGSTS.E.BYPASS.LTC128B.128 [R230+0xe000], desc[UR4][R8.64] ;  /* 0x0e00000008e67fae */ /* 0x000fe2000b981a04 */
[-C--:B-1----:R-:W-:Y:S04]  /*23610*/  IADD3 R10, P0, PT, R12, R234.reuse, RZ ;  /* 0x000000ea0c0a7210 */ /* 0x082fe80007f1e0ff */
[-C--:B------:R-:W-:Y:S03]  /*23620*/  IADD3.X R11, PT, PT, R13, R235.reuse, RZ, P0, !PT ;  /* 0x000000eb0d0b7210 */ /* 0x080fe600007fe4ff */
[----:B------:R1:W-:Y:S08]  /*23630*/  LDGSTS.E.BYPASS.LTC128B.128 [R230+0xe800], desc[UR4][R12.64] ;  /* 0x0e8000000ce67fae */ /* 0x0003f0000b981a04 */
[----:B------:R-:W-:Y:S01]  /*23640*/  LDGSTS.E.BYPASS.LTC128B.128 [R230+0xf000], desc[UR4][R10.64] ;  /* 0x0f0000000ae67fae */ /* 0x000fe2000b981a04 */
[-C--:B--2---:R-:W-:Y:S04]  /*23650*/  IADD3 R4, P0, PT, R10, R234.reuse, RZ ;  /* 0x000000ea0a047210 */ /* 0x084fe80007f1e0ff */
[-C--:B------:R-:W-:Y:S02]  /*23660*/  IADD3.X R5, PT, PT, R11, R235.reuse, RZ, P0, !PT ;  /* 0x000000eb0b057210 */ /* 0x080fe400007fe4ff */
[-C--:B------:R-:W-:Y:S03]  /*23670*/  IADD3 R6, P0, PT, R4, R234.reuse, RZ ;  /* 0x000000ea04067210 */ /* 0x080fe60007f1e0ff */
[----:B------:R2:W-:Y:S01]  /*23680*/  LDGSTS.E.BYPASS.LTC128B.128 [R230+0xf800], desc[UR4][R4.64] ;  /* 0x0f80000004e67fae */ /* 0x0005e2000b981a04 */
[-C--:B------:R-:W-:Y:S02]  /*23690*/  IADD3.X R7, PT, PT, R5, R235.reuse, RZ, P0, !PT ;  /* 0x000000eb05077210 */ /* 0x080fe400007fe4ff */
[-C--:B-1----:R-:W-:Y:S05]  /*236a0*/  IADD3 R12, P0, PT, R6, R234.reuse, RZ ;  /* 0x000000ea060c7210 */ /* 0x082fea0007f1e0ff */
[----:B------:R-:W-:Y:S01]  /*236b0*/  LDGSTS.E.BYPASS.LTC128B.128 [R230+0x10000], desc[UR4][R6.64] ;  /* 0x1000000006e67fae */ /* 0x000fe2000b981a04 */
[-C--:B------:R-:W-:Y:S02]  /*236c0*/  IADD3.X R13, PT, PT, R7, R235.reuse, RZ, P0, !PT ;  /* 0x000000eb070d7210 */ /* 0x080fe400007fe4ff */
[-C--:B------:R-:W-:Y:S05]  /*236d0*/  IADD3 R8, P0, PT, R12, R234.reuse, RZ ;  /* 0x000000ea0c087210 */ /* 0x080fea0007f1e0ff */
[----:B------:R-:W-:Y:S01]  /*236e0*/  LDGSTS.E.BYPASS.LTC128B.128 [R230+0x10800], desc[UR4][R12.64] ;  /* 0x108000000ce67fae */ /* 0x000fe2000b981a04 */
[-C--:B------:R-:W-:Y:S07]  /*236f0*/  IADD3.X R9, PT, PT, R13, R235.reuse, RZ, P0, !PT ;  /* 0x000000eb0d097210 */ /* 0x080fee00007fe4ff */
[----:B------:R1:W-:Y:S01]  /*23700*/  LDGSTS.E.BYPASS.LTC128B.128 [R230+0x11000], desc[UR4][R8.64] ;  /* 0x1100000008e67fae */ /* 0x0003e2000b981a04 */
[----:B--2---:R-:W-:Y:S04]  /*23710*/  IADD3 R4, P0, PT, R8, R234, RZ ;  /* 0x000000ea08047210 */ /* 0x004fe80007f1e0ff */
[----:B------:R-:W-:Y:S02]  /*23720*/  IADD3.X R5, PT, PT, R9, R235, RZ, P0, !PT ;  /* 0x000000eb09057210 */ /* 0x000fe400007fe4ff */
[----:B------:R-:W-:Y:S03]  /*23730*/  LOP3.LUT P0, RZ, R225, 0x2, RZ, 0xc0, !PT ;  /* 0x00000002e1ff7812 */ /* 0x000fe6000780c0ff */
[----:B------:R2:W-:Y:S01]  /*23740*/  LDGSTS.E.BYPASS.LTC128B.128 [R230+0x11800], desc[UR4][R4.64] ;  /* 0x1180000004e67fae */ /* 0x0005e2000b981a04 */
[----:B------:R-:W-:Y:S04]  /*23750*/  SEL R220, R220, 0xffffffe0, !P0 ;  /* 0xffffffe0dcdc7807 */ /* 0x000fe80004000000 */
[CC--:B------:R-:W-:Y:S02]  /*23760*/  IADD3 R172, PT, PT, R133.reuse, R220.reuse, RZ ;  /* 0x000000dc85ac7210 */ /* 0x0c0fe40007ffe0ff */
[C---:B------:R-:W-:Y:S01]  /*23770*/  IADD3 R3, PT, PT, R208.reuse, R220, RZ ;  /* 0x000000dcd0037210 */ /* 0x040fe20007ffe0ff */
[----:B------:R3:W-:Y:S08]  /*23780*/  LDSM.16.M88.4 R128, [R133] ;  /* 0x000000008580783b */ /* 0x0007f00000000200 */
[----:B-1----:R-:W2:Y:S08]  /*23790*/  LDSM.16.M88.4 R8, [R168+UR6+0x2000] ;  /* 0x00200006a808783b */ /* 0x002eb00008000200 */
[----:B------:R-:W1:Y:S01]  /*237a0*/  LDSM.16.M88.4 R16, [R168+UR6+0x2800] ;  /* 0x00280006a810783b */ /* 0x000e620008000200 */
[-C--:B---3--:R-:W-:Y:S07]  /*237b0*/  IADD3 R133, PT, PT, R133, R0.reuse, RZ ;  /* 0x0000000085857210 */ /* 0x088fee0007ffe0ff */
[----:B------:R-:W3:Y:S01]  /*237c0*/  LDSM.16.M88.4 R24, [R168+UR6+0x3000] ;  /* 0x00300006a818783b */ /* 0x000ee20008000200 */
[----:B------:R-:W-:Y:S07]  /*237d0*/  IADD3 R0, PT, PT, R208, R0, RZ ;  /* 0x00000000d0007210 */ /* 0x000fee0007ffe0ff */
[----:B------:R-:W4:Y:S08]  /*237e0*/  LDSM.16.M88.4 R32, [R168+UR6+0x3800] ;  /* 0x00380006a820783b */ /* 0x000f300008000200 */
        /* <DEDUP_REMOVED lines=17> */
[C---:B------:R-:W-:Y:S07]  /*23900*/  HMMA.16816.F32.BF16 R36, R128.reuse, R40, RZ ;  /* 0x000000288024723c */ /* 0x040fee00000418ff */
[----:B------:R-:W4:Y:S01]  /*23910*/  LDSM.16.M88.4 R112, [R168+UR6+0x8800] ;  /* 0x00880006a870783b */ /* 0x000f220008000200 */
[C---:B------:R-:W-:Y:S07]  /*23920*/  HMMA.16816.F32.BF16 R40, R128.reuse, R42, RZ ;  /* 0x0000002a8028723c */ /* 0x040fee00000418ff */
[----:B------:R-:W4:Y:S01]  /*23930*/  LDSM.16.M88.4 R120, [R168+UR6+0x9000] ;  /* 0x00900006a878783b */ /* 0x000f220008000200 */
[C---:B--2---:R-:W-:Y:S07]  /*23940*/  HMMA.16816.F32.BF16 R44, R128.reuse, R48, RZ ;  /* 0x00000030802c723c */ /* 0x044fee00000418ff */
[----:B------:R-:W2:Y:S01]  /*23950*/  LDSM.16.M88.4 R168, [R168+UR6+0x9800] ;  /* 0x00980006a8a8783b */ /* 0x000ea20008000200 */
        /* <DEDUP_REMOVED lines=19> */
[----:B------:R-:W3:Y:S04]  /*23a90*/  LD.E R226, desc[UR4][R134.64+0x18c] ;  /* 0x00018c0486e27980 */ /* 0x000ee8000c101900 */
[----:B------:R-:W-:Y:S01]  /*23aa0*/  LDSM.16.M88.4 R208, [R0+0x3800] ;  /* 0x0038000000d0783b */ /* 0x000fe20000000200 */
[C---:B------:R-:W-:Y:S07]  /*23ab0*/  HMMA.16816.F32.BF16 R88, R128.reuse, R90, RZ ;  /* 0x0000005a8058723c */ /* 0x040fee00000418ff */
[----:B------:R-:W-:Y:S01]  /*23ac0*/  LDSM.16.M88.4 R212, [R0+0x4000] ;  /* 0x0040000000d4783b */ /* 0x000fe20000000200 */
[C---:B----4-:R-:W-:Y:S07]  /*23ad0*/  HMMA.16816.F32.BF16 R92, R128.reuse, R96, RZ ;  /* 0x00000060805c723c */ /* 0x050fee00000418ff */
[----:B------:R-:W-:Y:S01]  /*23ae0*/  LDSM.16.M88.4 R216, [R0+0x4800] ;  /* 0x0048000000d8783b */ /* 0x000fe20000000200 */
[C---:B------:R-:W-:Y:S07]  /*23af0*/  HMMA.16816.F32.BF16 R96, R128.reuse, R98, RZ ;  /* 0x000000628060723c */ /* 0x040fee00000418ff */
[----:B------:R-:W0:Y:S01]  /*23b00*/  LDGDEPBAR ;  /* 0x00000000000079af */ /* 0x000e220000000000 */
        /* <DEDUP_REMOVED lines=123> */
[----:B------:R-:W-:Y:S10]  /*242c0*/  MUFU.TANH R238, R8 ;  /* 0x0000000800ee7308 */ /* 0x000ff40000002400 */
[----:B------:R-:W-:Y:S01]  /*242d0*/  MUFU.TANH R239, R9 ;  /* 0x0000000900ef7308 */ /* 0x000fe20000002400 */
[----:B-1----:R-:W1:Y:S09]  /*242e0*/  LDSM.16.M88.4 R4, [R3+0x3000] ;  /* 0x003000000304783b */ /* 0x002e720000000200 */
[----:B------:R-:W-:Y:S10]  /*242f0*/  MUFU.TANH R242, R10 ;  /* 0x0000000a00f27308 */ /* 0x000ff40000002400 */
[----:B------:R2:W-:Y:S10]  /*24300*/  MUFU.TANH R241, R11 ;  /* 0x0000000b00f17308 */ /* 0x0005f40000002400 */
[----:B------:R-:W-:Y:S10]  /*24310*/  MUFU.TANH R178, R16 ;  /* 0x0000001000b27308 */ /* 0x000ff40000002400 */
[----:B------:R-:W-:Y:S01]  /*24320*/  MUFU.TANH R0, R19 ;  /* 0x0000001300007308 */ /* 0x000fe20000002400 */
[----:B--2---:R-:W2:Y:S09]  /*24330*/  LDSM.16.M88.4 R8, [R3+0x3800] ;  /* 0x003800000308783b */ /* 0x004eb20000000200 */
[----:B------:R-:W-:Y:S01]  /*24340*/  MUFU.TANH R16, R17 ;  /* 0x0000001100107308 */ /* 0x000fe20000002400 */
[C---:B-1----:R-:W-:Y:S09]  /*24350*/  HMMA.16816.F32.BF16 R20, R212.reuse, R4, R20 ;  /* 0x00000004d414723c */ /* 0x042ff20000041814 */
[----:B------:R-:W1:Y:S01]  /*24360*/  MUFU.TANH R4, R18 ;  /* 0x0000001200047308 */ /* 0x000e620000002400 */
[C---:B------:R-:W-:Y:S09]  /*24370*/  HMMA.16816.F32.BF16 R24, R212.reuse, R6, R24 ;  /* 0x00000006d418723c */ /* 0x040ff20000041818 */
[----:B------:R-:W-:Y:S01]  /*24380*/  MUFU.TANH R177, R12 ;  /* 0x0000000c00b17308 */ /* 0x000fe20000002400 */
[-C--:B------:R-:W-:Y:S01]  /*24390*/  FMUL.FTZ R20, R20, R226.reuse ;  /* 0x000000e214147220 */ /* 0x080fe20000410000 */
[-C--:B------:R-:W-:Y:S01]  /*243a0*/  FMUL.FTZ R23, R23, R226.reuse ;  /* 0x000000e217177220 */ /* 0x080fe20000410000 */
[-C--:B------:R-:W-:Y:S01]  /*243b0*/  FMUL.FTZ R21, R21, R226.reuse ;  /* 0x000000e215157220 */ /* 0x080fe20000410000 */
[-C--:B------:R-:W-:Y:S06]  /*243c0*/  FMUL.FTZ R22, R22, R226.reuse ;  /* 0x000000e216167220 */ /* 0x080fec0000410000 */
[----:B------:R-:W-:Y:S01]  /*243d0*/  MUFU.TANH R181, R20 ;  /* 0x0000001400b57308 */ /* 0x000fe20000002400 */
[----:B-1----:R-:W-:Y:S01]  /*243e0*/  STL [R1+0x48], R4 ;  /* 0x0000480401007387 */ /* 0x002fe20000100800 */
[-C--:B------:R-:W-:Y:S03]  /*243f0*/  FMUL.FTZ R27, R27, R226.reuse ;  /* 0x000000e21b1b7220 */ /* 0x080fe60000410000 */
[----:B------:R-:W1:Y:S01]  /*24400*/  LDSM.16.M88.4 R4, [R3+0x4000] ;  /* 0x004000000304783b */ /* 0x000e620000000200 */
[-C--:B------:R-:W-:Y:S01]  /*24410*/  FMUL.FTZ R24, R24, R226.reuse ;  /* 0x000000e218187220 */ /* 0x080fe20000410000 */
[-C--:B------:R-:W-:Y:S03]  /*24420*/  FMUL.FTZ R25, R25, R226.reuse ;  /* 0x000000e219197220 */ /* 0x080fe60000410000 */
[----:B------:R-:W-:Y:S01]  /*24430*/  MUFU.TANH R187, R23 ;  /* 0x0000001700bb7308 */ /* 0x000fe20000002400 */
[C---:B--2---:R-:W-:Y:S03]  /*24440*/  HMMA.16816.F32.BF16 R28, R212.reuse, R8, R28 ;  /* 0x00000008d41c723c */ /* 0x044fe6000004181c */
[-C--:B------:R-:W-:Y:S01]  /*24450*/  FMUL.FTZ R26, R26, R226.reuse ;  /* 0x000000e21a1a7220 */ /* 0x080fe20000410000 */
[----:B------:R2:W-:Y:S05]  /*24460*/  STL [R1+0x44], R0 ;  /* 0x0000440001007387 */ /* 0x0005ea0000100800 */
[----:B------:R-:W-:Y:S01]  /*24470*/  MUFU.TANH R182, R21 ;  /* 0x0000001500b67308 */ /* 0x000fe20000002400 */
[C---:B------:R-:W-:Y:S01]  /*24480*/  HMMA.16816.F32.BF16 R32, R212.reuse, R10, R32 ;  /* 0x0000000ad420723c */ /* 0x040fe20000041820 */
[----:B------:R-:W3:Y:S08]  /*24490*/  LDSM.16.M88.4 R8, [R3+0x4800] ;  /* 0x004800000308783b */ /* 0x000ef00000000200 */
        /* <DEDUP_REMOVED lines=10> */
[----:B--2---:R-:W2:Y:S01]  /*24540*/  MUFU.TANH R0, R27 ;  /* 0x0000001b00007308 */ /* 0x004ea20000002400 */
[C---:B-1----:R-:W-:Y:S09]  /*24550*/  HMMA.16816.F32.BF16 R36, R212.reuse, R4, R36 ;  /* 0x00000004d424723c */ /* 0x042ff20000041824 */
[----:B------:R-:W-:Y:S01]  /*24560*/  MUFU.TANH R172, R29 ;  /* 0x0000001d00ac7308 */ /* 0x000fe20000002400 */
[C---:B------:R-:W-:Y:S01]  /*24570*/  HMMA.16816.F32.BF16 R40, R212.reuse, R6, R40 ;  /* 0x00000006d428723c */ /* 0x040fe20000041828 */
[----:B------:R-:W1:Y:S08]  /*24580*/  LDSM.16.M88.4 R4, [R3+0x5000] ;  /* 0x005000000304783b */ /* 0x000e700000000200 */
[----:B------:R-:W-:Y:S01]  /*24590*/  MUFU.TANH R174, R28 ;  /* 0x0000001c00ae7308 */ /* 0x000fe20000002400 */
[C---:B---3--:R-:W-:Y:S01]  /*245a0*/  HMMA.16816.F32.BF16 R44, R212.reuse, R8, R44 ;  /* 0x00000008d42c723c */ /* 0x048fe2000004182c */
[----:B--2---:R2:W-:Y:S08]  /*245b0*/  STL [R1+0x40], R0 ;  /* 0x0000400001007387 */ /* 0x0045f00000100800 */
        /* <DEDUP_REMOVED lines=21> */
[C---:B-1----:R-:W-:Y:S05]  /*24710*/  HMMA.16816.F32.BF16 R52, R212.reuse, R4, R52 ;  /* 0x00000004d434723c */ /* 0x042fea0000041834 */
[----:B--2---:R-:W1:Y:S03]  /*24720*/  MUFU.TANH R0, R31 ;  /* 0x0000001f00007308 */ /* 0x004e660000002400 */
[C---:B------:R-:W-:Y:S07]  /*24730*/  HMMA.16816.F32.BF16 R56, R212.reuse, R6, R56 ;  /* 0x00000006d438723c */ /* 0x040fee0000041838 */
[----:B------:R-:W-:Y:S10]  /*24740*/  MUFU.TANH R23, R44 ;  /* 0x0000002c00177308 */ /* 0x000ff40000002400 */
[----:B------:R-:W-:Y:S01]  /*24750*/  MUFU.TANH R20, R47 ;  /* 0x0000002f00147308 */ /* 0x000fe20000002400 */
[----:B-1----:R1:W-:Y:S01]  /*24760*/  STL [R1+0x3c], R0 ;  /* 0x00003c0001007387 */ /* 0x0023e20000100800 */
[-C--:B------:R-:W-:Y:S01]  /*24770*/  FMUL.FTZ R54, R54, R226.reuse ;  /* 0x000000e236367220 */ /* 0x080fe20000410000 */
[-C--:B------:R-:W-:Y:S01]  /*24780*/  FMUL.FTZ R55, R55, R226.reuse ;  /* 0x000000e237377220 */ /* 0x080fe20000410000 */
[-C--:B------:R-:W-:Y:S01]  /*24790*/  FMUL.FTZ R52, R52, R226.reuse ;  /* 0x000000e234347220 */ /* 0x080fe20000410000 */
[----:B------:R-:W-:Y:S01]  /*247a0*/  STL [R1+0x38], R8 ;  /* 0x0000380801007387 */ /* 0x000fe20000100800 */
[-C--:B------:R-:W-:Y:S04]  /*247b0*/  FMUL.FTZ R53, R53, R226.reuse ;  /* 0x000000e235357220 */ /* 0x080fe80000410000 */
[----:B------:R-:W-:Y:S01]  /*247c0*/  MUFU.TANH R4, R54 ;  /* 0x0000003600047308 */ /* 0x000fe20000002400 */
[----:B------:R-:W2:Y:S01]  /*247d0*/  LDSM.16.M88.4 R8, [R3+0x5800] ;  /* 0x005800000308783b */ /* 0x000ea20000000200 */
        /* <DEDUP_REMOVED lines=9> */
[----:B-1----:R1:W-:Y:S01]  /*24870*/  STL [R1+0x34], R0 ;  /* 0x0000340001007387 */ /* 0x0023e20000100800 */
[C---:B--2---:R-:W-:Y:S08]  /*24880*/  HMMA.16816.F32.BF16 R60, R212.reuse, R8, R60 ;  /* 0x00000008d43c723c */ /* 0x044ff0000004183c */
[----:B------:R-:W-:Y:S01]  /*24890*/  MUFU.TANH R21, R34 ;  /* 0x0000002200157308 */ /* 0x000fe20000002400 */
[C---:B------:R-:W-:Y:S01]  /*248a0*/  HMMA.16816.F32.BF16 R64, R212.reuse, R10, R64 ;  /* 0x0000000ad440723c */ /* 0x040fe20000041840 */
[----:B------:R-:W-:Y:S08]  /*248b0*/  LDSM.16.M88.4 R8, [R3+0x6800] ;  /* 0x006800000308783b */ /* 0x000ff00000000200 */
[----:B------:R-:W-:Y:S01]  /*248c0*/  MUFU.TANH R173, R35 ;  /* 0x0000002300ad7308 */ /* 0x000fe20000002400 */
[-C--:B------:R-:W-:Y:S01]  /*248d0*/  FMUL.FTZ R63, R63, R226.reuse ;  /* 0x000000e23f3f7220 */ /* 0x080fe20000410000 */
[-C--:B------:R-:W-:Y:S01]  /*248e0*/  FMUL.FTZ R60, R60, R226.reuse ;  /* 0x000000e23c3c7220 */ /* 0x080fe20000410000 */
[-C--:B------:R-:W-:Y:S07]  /*248f0*/  FMUL.FTZ R61, R61, R226.reuse ;  /* 0x000000e23d3d7220 */ /* 0x080fee0000410000 */
[----:B------:R-:W-:Y:S01]  /*24900*/  MUFU.TANH R169, R36 ;  /* 0x0000002400a97308 */ /* 0x000fe20000002400 */
[-C--:B------:R-:W-:Y:S01]  /*24910*/  FMUL.FTZ R62, R62, R226.reuse ;  /* 0x000000e23e3e7220 */ /* 0x080fe20000410000 */
[-C--:B------:R-:W-:Y:S01]  /*24920*/  FMUL.FTZ R64, R64, R226.reuse ;  /* 0x000000e240407220 */ /* 0x080fe20000410000 */
[-C--:B------:R-:W-:Y:S01]  /*24930*/  FMUL.FTZ R65, R65, R226.reuse ;  /* 0x000000e241417220 */ /* 0x080fe20000410000 */
[-C--:B------:R-:W-:Y:S06]  /*24940*/  FMUL.FTZ R66, R66, R226.reuse ;  /* 0x000000e242427220 */ /* 0x080fec0000410000 */
[----:B-1----:R-:W1:Y:S01]  /*24950*/  MUFU.TANH R0, R46 ;  /* 0x0000002e00007308 */ /* 0x002e620000002400 */
[-C--:B------:R-:W-:Y:S09]  /*24960*/  FMUL.FTZ R67, R67, R226.reuse ;  /* 0x000000e243437220 */ /* 0x080ff20000410000 */
        /* <DEDUP_REMOVED lines=10> */
[----:B------:R-:W-:Y:S05]  /*24a10*/  STL [R1+0x28], R4 ;  /* 0x0000280401007387 */ /* 0x000fea0000100800 */
[----:B------:R-:W-:Y:S01]  /*24a20*/  MUFU.TANH R26, R49 ;  /* 0x00000031001a7308 */ /* 0x000fe20000002400 */
[----:B------:R-:W2:Y:S09]  /*24a30*/  LDSM.16.M88.4 R4, [R3+0x6000] ;  /* 0x006000000304783b */ /* 0x000eb20000000200 */
        /* <DEDUP_REMOVED lines=9> */
[----:B------:R-:W2:Y:S08]  /*24ad0*/  LDSM.16.M88.4 R4, [R3+0x7000] ;  /* 0x007000000304783b */ /* 0x000eb00000000200 */
[----:B------:R-:W-:Y:S01]  /*24ae0*/  MUFU.TANH R32, R61 ;  /* 0x0000003d00207308 */ /* 0x000fe20000002400 */
[C---:B------:R-:W-:Y:S03]  /*24af0*/  HMMA.16816.F32.BF16 R76, R212.reuse, R8, R76 ;  /* 0x00000008d44c723c */ /* 0x040fe6000004184c */
[-C--:B------:R-:W-:Y:S01]  /*24b00*/  FMUL.FTZ R71, R71, R226.reuse ;  /* 0x000000e247477220 */ /* 0x080fe20000410000 */
[-C--:B------:R-:W-:Y:S01]  /*24b10*/  FMUL.FTZ R70, R70, R226.reuse ;  /* 0x000000e246467220 */ /* 0x080fe20000410000 */
[-C--:B------:R-:W-:Y:S04]  /*24b20*/  FMUL.FTZ R68, R68, R226.reuse ;  /* 0x000000e244447220 */ /* 0x080fe80000410000 */
[----:B------:R-:W-:Y:S01]  /*24b30*/  MUFU.TANH R34, R64 ;  /* 0x0000004000227308 */ /* 0x000fe20000002400 */
[-C--:B------:R-:W-:Y:S01]  /*24b40*/  FMUL.FTZ R69, R69, R226.reuse ;  /* 0x000000e245457220 */ /* 0x080fe20000410000 */
[C---:B------:R-:W-:Y:S01]  /*24b50*/  HMMA.16816.F32.BF16 R80, R212.reuse, R10, R80 ;  /* 0x0000000ad450723c */ /* 0x040fe20000041850 */
[----:B------:R-:W3:Y:S02]  /*24b60*/  LDSM.16.M88.4 R8, [R3+0x7800] ;  /* 0x007800000308783b */ /* 0x000ee40000000200 */
[-C--:B------:R-:W-:Y:S01]  /*24b70*/  FMUL.FTZ R74, R74, R226.reuse ;  /* 0x000000e24a4a7220 */ /* 0x080fe20000410000 */
[-C--:B------:R-:W-:Y:S01]  /*24b80*/  FMUL.FTZ R72, R72, R226.reuse ;  /* 0x000000e248487220 */ /* 0x080fe20000410000 */
[-C--:B------:R-:W-:Y:S03]  /*24b90*/  FMUL.FTZ R75, R75, R226.reuse ;  /* 0x000000e24b4b7220 */ /* 0x080fe60000410000 */
[----:B-1----:R-:W1:Y:S01]  /*24ba0*/  MUFU.TANH R0, R59 ;  /* 0x0000003b00007308 */ /* 0x002e620000002400 */
        /* <DEDUP_REMOVED lines=10> */
[----:B-1----:R1:W-:Y:S01]  /*24c50*/  STL [R1+0x1c], R0 ;  /* 0x00001c0001007387 */ /* 0x0023e20000100800 */
[-C--:B------:R-:W-:Y:S01]  /*24c60*/  FMUL.FTZ R80, R80, R226.reuse ;  /* 0x000000e250507220 */ /* 0x080fe20000410000 */
[C---:B--2---:R-:W-:Y:S07]  /*24c70*/  HMMA.16816.F32.BF16 R84, R212.reuse, R4, R84 ;  /* 0x00000004d454723c */ /* 0x044fee0000041854 */
[----:B------:R-:W-:Y:S01]  /*24c80*/  MUFU.TANH R44, R81 ;  /* 0x00000051002c7308 */ /* 0x000fe20000002400 */
[C---:B------:R-:W-:Y:S01]  /*24c90*/  HMMA.16816.F32.BF16 R88, R212.reuse, R6, R88 ;  /* 0x00000006d458723c */ /* 0x040fe20000041858 */
[----:B------:R-:W2:Y:S08]  /*24ca0*/  LDSM.16.M88.4 R4, [R3+0x8000] ;  /* 0x008000000304783b */ /* 0x000eb00000000200 */
[----:B------:R-:W-:Y:S01]  /*24cb0*/  MUFU.TANH R250, R82 ;  /* 0x0000005200fa7308 */ /* 0x000fe20000002400 */
[C---:B---3--:R-:W-:Y:S03]  /*24cc0*/  HMMA.16816.F32.BF16 R92, R212.reuse, R8, R92 ;  /* 0x00000008d45c723c */ /* 0x048fe6000004185c */
[-C--:B------:R-:W-:Y:S01]  /*24cd0*/  FMUL.FTZ R86, R86, R226.reuse ;  /* 0x000000e256567220 */ /* 0x080fe20000410000 */
[-C--:B------:R-:W-:Y:S05]  /*24ce0*/  FMUL.FTZ R87, R87, R226.reuse ;  /* 0x000000e257577220 */ /* 0x080fea0000410000 */
[----:B------:R-:W-:Y:S01]  /*24cf0*/  MUFU.TANH R249, R83 ;  /* 0x0000005300f97308 */ /* 0x000fe20000002400 */
[-C--:B------:R-:W-:Y:S01]  /*24d00*/  FMUL.FTZ R84, R84, R226.reuse ;  /* 0x000000e254547220 */ /* 0x080fe20000410000 */
[-C--:B------:R-:W-:Y:S01]  /*24d10*/  FMUL.FTZ R85, R85, R226.reuse ;  /* 0x000000e255557220 */ /* 0x080fe20000410000 */
[C---:B------:R-:W-:Y:S01]  /*24d20*/  HMMA.16816.F32.BF16 R96, R212.reuse, R10, R96 ;  /* 0x0000000ad460723c */ /* 0x040fe20000041860 */
[----:B------:R-:W3:Y:S02]  /*24d30*/  LDSM.16.M88.4 R8, [R3+0x8800] ;  /* 0x008800000308783b */ /* 0x000ee40000000200 */
        /* <DEDUP_REMOVED lines=15> */
[-C--:B------:R-:W-:Y:S01]  /*24e30*/  FMUL.FTZ R96, R96, R226.reuse ;  /* 0x000000e260607220 */ /* 0x080fe20000410000 */
[C---:B--2---:R-:W-:Y:S06]  /*24e40*/  HMMA.16816.F32.BF16 R100, R212.reuse, R4, R100 ;  /* 0x00000004d464723c */ /* 0x044fec0000041864 */
[----:B------:R-:W-:Y:S02]  /*24e50*/  MUFU.TANH R56, R97 ;  /* 0x0000006100387308 */ /* 0x000fe40000002400 */
[C---:B------:R-:W-:Y:S01]  /*24e60*/  HMMA.16816.F32.BF16 R104, R212.reuse, R6, R104 ;  /* 0x00000006d468723c */ /* 0x040fe20000041868 */
[----:B------:R-:W2:Y:S07]  /*24e70*/  LDSM.16.M88.4 R4, [R3+0x9000] ;  /* 0x009000000304783b */ /* 0x000eae0000000200 */
[----:B------:R-:W-:Y:S01]  /*24e80*/  MUFU.TANH R247, R87 ;  /* 0x0000005700f77308 */ /* 0x000fe20000002400 */
[C---:B---3--:R-:W-:Y:S03]  /*24e90*/  HMMA.16816.F32.BF16 R108, R212.reuse, R8, R108 ;  /* 0x00000008d46c723c */ /* 0x048fe6000004186c */
[-C--:B------:R-:W-:Y:S06]  /*24ea0*/  FMUL.FTZ R102, R102, R226.reuse ;  /* 0x000000e266667220 */ /* 0x080fec0000410000 */
[----:B------:R-:W-:Y:S01]  /*24eb0*/  MUFU.TANH R47, R88 ;  /* 0x00000058002f7308 */ /* 0x000fe20000002400 */
[-C--:B------:R-:W-:Y:S01]  /*24ec0*/  FMUL.FTZ R103, R103, R226.reuse ;  /* 0x000000e267677220 */ /* 0x080fe20000410000 */
[-C--:B------:R-:W-:Y:S01]  /*24ed0*/  FMUL.FTZ R100, R100, R226.reuse ;  /* 0x000000e264647220 */ /* 0x080fe20000410000 */
[-C--:B------:R-:W-:Y:S01]  /*24ee0*/  FMUL.FTZ R101, R101, R226.reuse ;  /* 0x000000e265657220 */ /* 0x080fe20000410000 */
[C---:B------:R-:W-:Y:S01]  /*24ef0*/  HMMA.16816.F32.BF16 R112, R212.reuse, R10, R112 ;  /* 0x0000000ad470723c */ /* 0x040fe20000041870 */
[----:B------:R-:W3:Y:S01]  /*24f00*/  LDSM.16.M88.4 R8, [R3+0x9800] ;  /* 0x009800000308783b */ /* 0x000ee20000000200 */
[----:B------:R-:W-:Y:S04]  /*24f10*/  DEPBAR.LE SB0, 0x0 ;  /* 0x000080000000791a */ /* 0x000fe80000000000 */
[----:B-1----:R-:W1:Y:S01]  /*24f20*/  MUFU.TANH R0, R71 ;  /* 0x0000004700007308 */ /* 0x002e620000002400 */
[-C--:B------:R-:W-:Y:S01]  /*24f30*/  FMUL.FTZ R107, R107, R226.reuse ;  /* 0x000000e26b6b7220 */ /* 0x080fe20000410000 */
[-C--:B------:R-:W-:Y:S01]  /*24f40*/  FMUL.FTZ R105, R105, R226.reuse ;  /* 0x000000e269697220 */ /* 0x080fe20000410000 */
[-C--:B------:R-:W-:Y:S01]  /*24f50*/  FMUL.FTZ R106, R106, R226.reuse ;  /* 0x000000e26a6a7220 */ /* 0x080fe20000410000 */
[-C--:B------:R-:W-:Y:S01]  /*24f60*/  FMUL.FTZ R104, R104, R226.reuse ;  /* 0x000000e268687220 */ /* 0x080fe20000410000 */
[-C--:B------:R-:W-:Y:S01]  /*24f70*/  FMUL.FTZ R108, R108, R226.reuse ;  /* 0x000000e26c6c7220 */ /* 0x080fe20000410000 */
[-C--:B------:R-:W-:Y:S01]  /*24f80*/  FMUL.FTZ R109, R109, R226.reuse ;  /* 0x000000e26d6d7220 */ /* 0x080fe20000410000 */
[-C--:B------:R-:W-:Y:S03]  /*24f90*/  FMUL.FTZ R110, R110, R226.reuse ;  /* 0x000000e26e6e7220 */ /* 0x080fe60000410000 */
[----:B------:R-:W-:Y:S01]  /*24fa0*/  MUFU.TANH R90, R107 ;  /* 0x0000006b005a7308 */ /* 0x000fe20000002400 */
[----:B------:R-:W-:Y:S01]  /*24fb0*/  BAR.SYNC.DEFER_BLOCKING 0x0 ;  /* 0x0000000000007b1d */ /* 0x000fe20000010000 */
[-C--:B------:R-:W-:Y:S01]  /*24fc0*/  FMUL.FTZ R111, R111, R226.reuse ;  /* 0x000000e26f6f7220 */ /* 0x080fe20000410000 */
[-C--:B------:R-:W-:Y:S01]  /*24fd0*/  FMUL.FTZ R112, R112, R226.reuse ;  /* 0x000000e270707220 */ /* 0x080fe20000410000 */
[-C--:B------:R-:W-:Y:S01]  /*24fe0*/  FMUL.FTZ R113, R113, R226.reuse ;  /* 0x000000e271717220 */ /* 0x080fe20000410000 */
[-C--:B------:R-:W-:Y:S05]  /*24ff0*/  FMUL.FTZ R114, R114, R226.reuse ;  /* 0x000000e272727220 */ /* 0x080fea0000410000 */
[----:B------:R-:W-:Y:S01]  /*25000*/  MUFU.TANH R33, R65 ;  /* 0x0000004100217308 */ /* 0x000fe20000002400 */
[----:B-1----:R1:W-:Y:S01]  /*25010*/  STL [R1+0x8], R0 ;  /* 0x0000080001007387 */ /* 0x0023e20000100800 */
[-C--:B------:R-:W-:Y:S01]  /*25020*/  FMUL.FTZ R115, R115, R226.reuse ;  /* 0x000000e273737220 */ /* 0x080fe20000410000 */
[C---:B--2---:R-:W-:Y:S07]  /*25030*/  HMMA.16816.F32.BF16 R116, R212.reuse, R4, R116 ;  /* 0x00000004d474723c */ /* 0x044fee0000041874 */
[----:B------:R-:W-:Y:S01]  /*25040*/  MUFU.TANH R22, R66 ;  /* 0x0000004200167308 */ /* 0x000fe20000002400 */
[C---:B------:R-:W-:Y:S09]  /*25050*/  HMMA.16816.F32.BF16 R120, R212.reuse, R6, R120 ;  /* 0x00000006d478723c */ /* 0x040ff20000041878 */
[----:B------:R-:W-:Y:S01]  /*25060*/  MUFU.TANH R35, R68 ;  /* 0x0000004400237308 */ /* 0x000fe20000002400 */
[C---:B---3--:R-:W-:Y:S03]  /*25070*/  HMMA.16816.F32.BF16 R124, R212.reuse, R8, R124 ;  /* 0x00000008d47c723c */ /* 0x048fe6000004187c */
        /* <DEDUP_REMOVED lines=8> */
[----:B-1----:R-:W1:Y:S01]  /*25100*/  MUFU.TANH R0, R74 ;  /* 0x0000004a00007308 */ /* 0x002e620000002400 */
[-C--:B------:R-:W-:Y:S01]  /*25110*/  FMUL.FTZ R122, R122, R226.reuse ;  /* 0x000000e27a7a7220 */ /* 0x080fe20000410000 */
[-C--:B------:R-:W-:Y:S01]  /*25120*/  FMUL.FTZ R123, R123, R226.reuse ;  /* 0x000000e27b7b7220 */ /* 0x080fe20000410000 */
[-C--:B------:R-:W-:Y:S01]  /*25130*/  FMUL.FTZ R124, R124, R226.reuse ;  /* 0x000000e27c7c7220 */ /* 0x080fe20000410000 */
[-C--:B------:R-:W-:Y:S06]  /*25140*/  FMUL.FTZ R125, R125, R226.reuse ;  /* 0x000000e27d7d7220 */ /* 0x080fec0000410000 */
[----:B------:R2:W3:Y:S01]  /*25150*/  MUFU.TANH R97, R118 ;  /* 0x0000007600617308 */ /* 0x0004e20000002400 */
[-C--:B------:R-:W-:Y:S01]  /*25160*/  FMUL.FTZ R126, R126, R226.reuse ;  /* 0x000000e27e7e7220 */ /* 0x080fe20000410000 */
[-C--:B------:R-:W-:Y:S01]  /*25170*/  FMUL.FTZ R127, R127, R226.reuse ;  /* 0x000000e27f7f7220 */ /* 0x080fe20000410000 */
[-C--:B------:R-:W-:Y:S01]  /*25180*/  FMUL.FTZ R128, R128, R226.reuse ;  /* 0x000000e280807220 */ /* 0x080fe20000410000 */
[-C--:B------:R-:W-:Y:S06]  /*25190*/  FMUL.FTZ R129, R129, R226.reuse ;  /* 0x000000e281817220 */ /* 0x080fec0000410000 */
[----:B------:R4:W3:Y:S01]  /*251a0*/  MUFU.TANH R36, R72 ;  /* 0x0000004800247308 */ /* 0x0008e20000002400 */
[----:B-1----:R4:W-:Y:S01]  /*251b0*/  STL [R1], R0 ;  /* 0x0000000001007387 */ /* 0x0029e20000100800 */
[-C--:B------:R-:W-:Y:S01]  /*251c0*/  FMUL.FTZ R130, R130, R226.reuse ;  /* 0x000000e282827220 */ /* 0x080fe20000410000 */
[----:B------:R-:W-:Y:S02]  /*251d0*/  FMUL.FTZ R131, R131, R226 ;  /* 0x000000e283837220 */ /* 0x000fe40000410000 */
[----:B------:R-:W3:Y:S05]  /*251e0*/  LDL R107, [R1+0x80] ;  /* 0x00008000016b7983 */ /* 0x000eea0000100800 */
[----:B------:R4:W1:Y:S01]  /*251f0*/  MUFU.TANH R63, R75 ;  /* 0x0000004b003f7308 */ /* 0x0008620000002400 */
[----:B--2--5:R-:W-:Y:S09]  /*25200*/  MOV R118, R243 ;  /* 0x000000f300767202 */ /* 0x024ff20000000f00 */
[----:B------:R4:W2:Y:S10]  /*25210*/  MUFU.TANH R70, R78 ;  /* 0x0000004e00467308 */ /* 0x0008b40000002400 */
        /* <DEDUP_REMOVED lines=36> */
[----:B---3--:R-:W-:Y:S09]  /*25460*/  ISETP.GT.AND P0, PT, R118, R107, PT ;  /* 0x0000006b7600720c */ /* 0x008ff20003f04270 */
[----:B------:R4:W3:Y:S10]  /*25470*/  MUFU.TANH R64, R117 ;  /* 0x0000007500407308 */ /* 0x0008f40000002400 */
        /* <DEDUP_REMOVED lines=13> */
[----:B--23--:R-:W-:Y:S05]  /*25550*/  @!P0 BRA `(.L_x_7851) ;  /* 0x00000008004c8947 */ /* 0x00cfea0003800000 */
[----:B------:R-:W2:Y:S01]  /*25560*/  LDL.64 R6, [R1+0x70] ;  /* 0x0000700001067983 */ /* 0x000ea20000100a00 */
[----:B------:R-:W-:Y:S01]  /*25570*/  LOP3.LUT R245, R245, 0xfffffffd, RZ, 0xc0, !PT ;  /* 0xfffffffdf5f57812 */ /* 0x000fe200078ec0ff */
[----:B------:R-:W-:Y:S02]  /*25580*/  BSSY.RECONVERGENT B0, `(.L_x_7852) ;  /* 0x0000057000007945 */ /* 0x000fe40003800200 */
[----:B------:R-:W3:Y:S04]  /*25590*/  LDL R5, [R1+0x5c] ;  /* 0x00005c0001057983 */ /* 0x000ee80000100800 */
[----:B------:R-:W5:Y:S01]  /*255a0*/  LDL R4, [R1+0x58] ;  /* 0x0000580001047983 */ /* 0x000f620000100800 */
[----:B--2---:R-:W-:Y:S04]  /*255b0*/  ISETP.NE.U32.AND P0, PT, R6, RZ, PT ;  /* 0x000000ff0600720c */ /* 0x004fe80003f05070 */
[----:B------:R-:W-:Y:S11]  /*255c0*/  ISETP.NE.AND.EX P2, PT, R7, RZ, PT, P0 ;  /* 0x000000ff0700720c */ /* 0x000ff60003f45300 */
[----:B------:R-:W-:Y:S02]  /*255d0*/  @!UPT UIADD3 URZ, UPT, UPT, URZ, URZ, URZ ;  /* 0x000000fffffff290 */ /* 0x000fe4000fffe0ff */
[----:B------:R-:W2:Y:S01]  /*255e0*/  @!P2 LD.E R3, desc[UR4][R134.64+0x38] ;  /* 0x000038048603a980 */ /* 0x000ea2000c101900 */
[----:B------:R-:W-:Y:S01]  /*255f0*/  @P2 LOP3.LUT R245, R245, 0x2, RZ, 0xfc, !PT ;  /* 0x00000002f5f52812 */ /* 0x000fe200078efcff */
        /* <DEDUP_REMOVED lines=13> */
[----:B------:R-:W3:Y:S01]  /*256d0*/  LDL.64 R190, [R1+0x50] ;  /* 0x0000500001be7983 */ /* 0x000ee20000100a00 */
[----:B------:R-:W-:Y:S04]  /*256e0*/  SHF.L.U32 R11, R118, 0x8, RZ ;  /* 0x00000008760b7819 */ /* 0x000fe800000006ff */
[----:B------:R-:W-:Y:S01]  /*256f0*/  IABS R8, R11 ;  /* 0x0000000b00087213 */ /* 0x000fe20000000000 */
[C---:B------:R-:W-:Y:S01]  /*25700*/  VIADD R12, R11.reuse, 0xffffff00 ;  /* 0xffffff000b0c7836 */ /* 0x040fe20000000000 */
[----:B--2---:R-:W2:Y:S04]  /*25710*/  LD.E R4, desc[UR4][R134.64+0x170] ;  /* 0x0001700486047980 */ /* 0x004ea8000c101900 */
        /* <DEDUP_REMOVED lines=61> */
.L_x_7853:
[----:B------:R-:W-:Y:S05]  /*25af0*/  BSYNC.RECONVERGENT B0 ;  /* 0x0000000000007941 */ /* 0x000fea0003800200 */
.L_x_7852:
[----:B------:R-:W4:Y:S01]  /*25b00*/  LDL R8, [R1+0x58] ;  /* 0x0000580001087983 */ /* 0x000f220000100800 */
[----:B------:R-:W-:Y:S01]  /*25b10*/  IADD3 R6, P0, PT, R0, R14, RZ ;  /* 0x0000000e00067210 */ /* 0x000fe20007f1e0ff */
[----:B------:R-:W-:Y:S01]  /*25b20*/  IMAD.SHL.U32 R225, R225, 0x8, RZ ;  /* 0x00000008e1e17824 */ /* 0x000fe200078e00ff */
[----:B------:R-:W-:Y:S02]  /*25b30*/  SHF.L.U64.HI R3, R232, 0x5, R233 ;  /* 0x00000005e8037819 */ /* 0x000fe400000102e9 */
[-C--:B--2---:R-:W-:Y:S03]  /*25b40*/  IADD3 R4, P2, PT, R6, R0.reuse, RZ ;  /* 0x0000000006047210 */ /* 0x084fe60007f5e0ff */
        /* <DEDUP_REMOVED lines=22> */
[-C--:B----4-:R-:W-:Y:S01]  /*25cb0*/  IADD3 R4, P2, PT, R6, R0.reuse, RZ ;  /* 0x0000000006047210 */ /* 0x090fe20007f5e0ff */
[--C-:B------:R-:W-:Y:S01]  /*25cc0*/  IMAD.X R7, R9, 0x1, R3.reuse, P0 ;  /* 0x0000000109077824 */ /* 0x100fe200000e0603 */
[----:B------:R2:W-:Y:S04]  /*25cd0*/  LDGSTS.E.BYPASS.LTC128B.128 [R230+0x5000], desc[UR4][R8.64] ;  /* 0x0500000008e67fae */ /* 0x0005e8000b981a04 */
[----:B------:R3:W-:Y:S01]  /*25ce0*/  LDGSTS.E.BYPASS.LTC128B.128 [R230+0x5800], desc[UR4][R6.64] ;  /* 0x0580000006e67fae */ /* 0x0007e2000b981a04 */
[-C--:B------:R-:W-:Y:S02]  /*25cf0*/  IADD3.X R5, PT, PT, R7, R3.reuse, RZ, P2, !PT ;  /* 0x0000000307057210 */ /* 0x080fe400017fe4ff */
[-C--:B-----5:R-:W-:Y:S03]  /*25d00*/  IADD3 R12, P0, PT, R4, R0.reuse, RZ ;  /* 0x00000000040c7210 */ /* 0x0a0fe60007f1e0ff */
        /* <DEDUP_REMOVED lines=9> */
[-C--:B--2---:R-:W-:Y:S04]  /*25da0*/  IADD3 R8, P2, PT, R10, R0.reuse, RZ ;  /* 0x000000000a087210 */ /* 0x084fe80007f5e0ff */
[-C--:B---3--:R-:W-:Y:S01]  /*25db0*/  IADD3 R6, P0, PT, R8, R0.reuse, RZ ;  /* 0x0000000008067210 */ /* 0x088fe20007f1e0ff */
[--C-:B------:R-:W-:Y:S05]  /*25dc0*/  IMAD.X R9, R11, 0x1, R3.reuse, P2 ;  /* 0x000000010b097824 */ /* 0x100fea00010e0603 */
[----:B------:R2:W-:Y:S01]  /*25dd0*/  LDGSTS.E.BYPASS.LTC128B.128 [R230+0x8000], desc[UR4][R8.64] ;  /* 0x0800000008e67fae */ /* 0x0005e2000b981a04 */
[-C--:B----4-:R-:W-:Y:S02]  /*25de0*/  IADD3 R4, P2, PT, R6, R0.reuse, RZ ;  /* 0x0000000006047210 */ /* 0x090fe40007f5e0ff */
[----:B------:R-:W-:Y:S02]  /*25df0*/  IADD3.X R7, PT, PT, R9, R3, RZ, P0, !PT ;  /* 0x0000000309077210 */ /* 0x000fe400007fe4ff */
[----:B-1----:R-:W-:Y:S03]  /*25e00*/  IADD3 R12, P0, PT, R4, R0, RZ ;  /* 0x00000000040c7210 */ /* 0x002fe60007f1e0ff */
        /* <DEDUP_REMOVED lines=8> */
.L_x_7851:
[----:B------:R-:W-:Y:S05]  /*25e90*/  BSYNC.RECONVERGENT B1 ;  /* 0x0000000000017941 */ /* 0x000fea0003800200 */
.L_x_7850:
[----:B--2---:R-:W-:Y:S01]  /*25ea0*/  LOP3.LUT R7, R221, 0x200, R224, 0xf8, !PT ;  /* 0x00000200dd077812 */ /* 0x004fe200078ef8e0 */
[----:B------:R-:W2:Y:S01]  /*25eb0*/  S2R R225, SR_TID.X ;  /* 0x0000000000e17919 */ /* 0x000ea20000002100 */
[----:B------:R-:W-:Y:S01]  /*25ec0*/  LOP3.LUT R245, R245, 0xfffff7ff, RZ, 0xc0, !PT ;  /* 0xfffff7fff5f57812 */ /* 0x000fe200078ec0ff */
[----:B----4-:R-:W-:Y:S01]  /*25ed0*/  IMAD.MOV.U32 R93, RZ, RZ, R183 ;  /* 0x000000ffff5d7224 */ /* 0x010fe200078e00b7 */
[----:B------:R-:W3:Y:S01]  /*25ee0*/  S2UR UR6, SR_CgaCtaId ;  /* 0x00000000000679c3 */ /* 0x000ee20000008800 */
[----:B------:R-:W-:Y:S01]  /*25ef0*/  IMAD.MOV.U32 R91, RZ, RZ, R184 ;  /* 0x000000ffff5b7224 */ /* 0x000fe200078e00b8 */
[----:B------:R-:W-:Y:S01]  /*25f00*/  @P1 LOP3.LUT R245, R245, 0x800, RZ, 0xfc, !PT ;  /* 0x00000800f5f51812 */ /* 0x000fe200078efcff */
[----:B-1----:R-:W-:Y:S01]  /*25f10*/  IMAD.MOV.U32 R89, RZ, RZ, R60 ;  /* 0x000000ffff597224 */ /* 0x002fe200078e003c */
[----:B------:R-:W-:Y:S01]  /*25f20*/  UMOV UR7, 0x400 ;  /* 0x0000040000077882 */ /* 0x000fe20000000000 */
        /* <DEDUP_REMOVED lines=12> */
[----:B--2---:R-:W-:Y:S01]  /*25ff0*/  IMAD.SHL.U32 R0, R225, 0x2, RZ ;  /* 0x00000002e1007824 */ /* 0x004fe200078e00ff */
[----:B---3--:R-:W-:Y:S01]  /*26000*/  ULEA UR6, UR6, UR7, 0x18 ;  /* 0x0000000706067291 */ /* 0x008fe2000f8ec0ff */
[----:B------:R-:W-:Y:S02]  /*26010*/  IMAD.MOV.U32 R79, RZ, RZ, R76 ;  /* 0x000000ffff4f7224 */ /* 0x000fe400078e004c */
[----:B------:R-:W-:Y:S01]  /*26020*/  IMAD.MOV.U32 R100, RZ, RZ, R96 ;  /* 0x000000ffff647224 */ /* 0x000fe200078e0060 */
[----:B------:R1:W-:Y:S01]  /*26030*/  STL [R1+0x7c], R0 ;  /* 0x00007c0001007387 */ /* 0x0003e20000100800 */
        /* <DEDUP_REMOVED lines=12> */
[----:B-1----:R-:W-:Y:S01]  /*26100*/  LOP3.LUT R0, R0, 0x6, RZ, 0xc0, !PT ;  /* 0x0000000600007812 */ /* 0x002fe200078ec0ff */
[----:B------:R-:W-:Y:S02]  /*26110*/  IMAD.MOV.U32 R96, RZ, RZ, R93 ;  /* 0x000000ffff607224 */ /* 0x000fe400078e005d */
[----:B------:R-:W-:Y:S02]  /*26120*/  IMAD.MOV.U32 R93, RZ, RZ, R91 ;  /* 0x000000ffff5d7224 */ /* 0x000fe400078e005b */
[----:B------:R1:W-:Y:S01]  /*26130*/  STL [R1+0x78], R0 ;  /* 0x0000780001007387 */ /* 0x0003e20000100800 */
[----:B------:R-:W-:Y:S02]  /*26140*/  IMAD.MOV.U32 R91, RZ, RZ, R89 ;  /* 0x000000ffff5b7224 */ /* 0x000fe400078e0059 */
[----:B------:R-:W-:Y:S01]  /*26150*/  IMAD.MOV.U32 R89, RZ, RZ, R85 ;  /* 0x000000ffff597224 */ /* 0x000fe200078e0055 */
[----:B------:R-:W2:Y:S01]  /*26160*/  LDL.LU R76, [R1+0x44] ;  /* 0x00004400014c7983 */ /* 0x000ea20000300800 */
        /* <DEDUP_REMOVED lines=29> */
[----:B------:R-:W-:Y:S02]  /*26340*/  IMAD R3, R118, 0x100, R0 ;  /* 0x0000010076037824 */ /* 0x000fe400078e0200 */
[----:B-1----:R-:W-:Y:S02]  /*26350*/  IMAD.MOV.U32 R0, RZ, RZ, R236 ;  /* 0x000000ffff007224 */ /* 0x002fe400078e00ec */
[C---:B------:R-:W-:Y:S01]  /*26360*/  VIADD R230, R3.reuse, 0xe0 ;  /* 0x000000e003e67836 */ /* 0x040fe20000000000 */
[CC--:B------:R-:W-:Y:S01]  /*26370*/  ISETP.GE.AND P0, PT, R3.reuse, R228.reuse, PT ;  /* 0x000000e40300720c */ /* 0x0c0fe20003f06270 */
[C---:B------:R-:W-:Y:S01]  /*26380*/  VIADD R113, R3.reuse, 0x10 ;  /* 0x0000001003717836 */ /* 0x040fe20000000000 */
[C---:B------:R-:W-:Y:S01]  /*26390*/  ISETP.GE.AND P5, PT, R3.reuse, R227, PT ;  /* 0x000000e30300720c */ /* 0x040fe20003fa6270 */
[----:B------:R-:W-:Y:S01]  /*263a0*/  IMAD.MOV.U32 R5, RZ, RZ, R19 ;  /* 0x000000ffff057224 */ /* 0x000fe200078e0013 */
[----:B------:R-:W-:Y:S01]  /*263b0*/  FSEL R0, R0, -INF , P0 ;  /* 0xff80000000007808 */ /* 0x000fe20000000000 */
[----:B------:R-:W-:Y:S01]  /*263c0*/  VIADD R73, R3, 0x1 ;  /* 0x0000000103497836 */ /* 0x000fe20000000000 */
[-C--:B------:R-:W-:Y:S01]  /*263d0*/  ISETP.GE.AND P0, PT, R113, R228.reuse, PT ;  /* 0x000000e47100720c */ /* 0x080fe20003f06270 */
[----:B------:R-:W-:Y:S02]  /*263e0*/  VIADD R108, R3, 0x8 ;  /* 0x00000008036c7836 */ /* 0x000fe40000000000 */
[----:B------:R-:W-:Y:S01]  /*263f0*/  IMAD.MOV.U32 R19, RZ, RZ, R177 ;  /* 0x000000ffff137224 */ /* 0x000fe200078e00b1 */
[-C--:B------:R-:W-:Y:S01]  /*26400*/  ISETP.GE.AND P2, PT, R73, R228.reuse, PT ;  /* 0x000000e44900720c */ /* 0x080fe20003f46270 */
[----:B------:R-:W-:Y:S01]  /*26410*/  VIADD R175, R3, 0x20 ;  /* 0x0000002003af7836 */ /* 0x000fe20000000000 */
[-C--:B------:R-:W-:Y:S01]  /*26420*/  ISETP.GE.AND P3, PT, R108, R228.reuse, PT ;  /* 0x000000e46c00720c */ /* 0x080fe20003f66270 */
[----:B------:R-:W-:Y:S01]  /*26430*/  IMAD.MOV.U32 R22, RZ, RZ, R237 ;  /* 0x000000ffff167224 */ /* 0x000fe200078e00ed */
[----:B------:R-:W-:Y:S01]  /*26440*/  FSEL R19, R19, -INF , P0 ;  /* 0xff80000013137808 */ /* 0x000fe20000000000 */
        /* <DEDUP_REMOVED lines=15> */
[-C--:B------:R-:W-:Y:S01]  /*26540*/  ISETP.GE.AND P0, PT, R179, R228.reuse, PT ;  /* 0x000000e4b300720c */ /* 0x080fe20003f06270 */
[----:B------:R-:W-:Y:S01]  /*26550*/  IMAD.MOV.U32 R17, RZ, RZ, R178 ;  /* 0x000000ffff117224 */ /* 0x000fe200078e00b2 */
[----:B------:R-:W-:Y:S01]  /*26560*/  FSEL R20, R20, -INF , P4 ;  /* 0xff80000014147808 */ /* 0x000fe20002000000 */
[----:B------:R-:W-:Y:S01]  /*26570*/  VIADD R173, R3, 0x19 ;  /* 0x0000001903ad7836 */ /* 0x000fe20000000000 */
[----:B------:R-:W-:Y:S01]  /*26580*/  FSEL R18, R18, -INF , P2 ;  /* 0xff80000012127808 */ /* 0x000fe20001000000 */
[----:B------:R-:W-:Y:S01]  /*26590*/  IMAD.MOV.U32 R104, RZ, RZ, R93 ;  /* 0x000000ffff687224 */ /* 0x000fe200078e005d */
[----:B------:R-:W-:Y:S01]  /*265a0*/  FSEL R17, R17, -INF , P3 ;  /* 0xff80000011117808 */ /* 0x000fe20001800000 */
[----:B------:R-:W-:Y:S01]  /*265b0*/  VIADD R177, R3, 0x28 ;  /* 0x0000002803b17836 */ /* 0x000fe20000000000 */
[-C--:B------:R-:W-:Y:S01]  /*265c0*/  ISETP.GE.AND P4, PT, R173, R228.reuse, PT ;  /* 0x000000e4ad00720c */ /* 0x080fe20003f86270 */
[----:B------:R-:W-:Y:S01]  /*265d0*/  VIADD R176, R3, 0x21 ;  /* 0x0000002103b07836 */ /* 0x000fe20000000000 */
[----:B------:R-:W-:Y:S01]  /*265e0*/  ISETP.GE.AND P1, PT, R73, R231, PT ;  /* 0x000000e74900720c */ /* 0x000fe20003f26270 */
[----:B------:R-:W-:Y:S01]  /*265f0*/  VIADD R183, R3, 0x40 ;  /* 0x0000004003b77836 */ /* 0x000fe20000000000 */
[-C--:B------:R-:W-:Y:S01]  /*26600*/  ISETP.GE.AND P3, PT, R177, R228.reuse, PT ;  /* 0x000000e4b100720c */ /* 0x080fe20003f66270 */
[----:B------:R-:W-:Y:S01]  /*26610*/  IMAD.MOV.U32 R119, RZ, RZ, R101 ;  /* 0x000000ffff777224 */ /* 0x000fe200078e0065 */
[-C--:B------:R-:W-:Y:S01]  /*26620*/  ISETP.GE.AND P2, PT, R176, R228.reuse, PT ;  /* 0x000000e4b000720c */ /* 0x080fe20003f46270 */
[----:B------:R-:W-:Y:S01]  /*26630*/  IMAD.MOV.U32 R101, RZ, RZ, R96 ;  /* 0x000000ffff657224 */ /* 0x000fe200078e0060 */
[----:B------:R-:W-:Y:S01]  /*26640*/  FSEL R16, R16, -INF , P4 ;  /* 0xff80000010107808 */ /* 0x000fe20002000000 */
[C---:B------:R-:W-:Y:S02]  /*26650*/  VIADD R178, R3.reuse, 0x29 ;  /* 0x0000002903b27836 */ /* 0x040fe40000000000 */
[----:B------:R-:W-:Y:S02]  /*26660*/  IMAD.MOV.U32 R14, RZ, RZ, R182 ;  /* 0x000000ffff0e7224 */ /* 0x000fe400078e00b6 */
[----:B------:R-:W-:Y:S01]  /*26670*/  IMAD.MOV.U32 R96, RZ, RZ, R89 ;  /* 0x000000ffff607224 */ /* 0x000fe200078e0059 */
[-C--:B------:R-:W-:Y:S01]  /*26680*/  ISETP.GE.AND P4, PT, R178, R228.reuse, PT ;  /* 0x000000e4b200720c */ /* 0x080fe20003f86270 */
[C---:B------:R-:W-:Y:S01]  /*26690*/  VIADD R180, R3.reuse, 0x31 ;  /* 0x0000003103b47836 */ /* 0x040fe20000000000 */
[----:B------:R-:W-:Y:S01]  /*266a0*/  FSEL R14, R14, -INF , P2 ;  /* 0xff8000000e0e7808 */ /* 0x000fe20001000000 */
[C---:B------:R-:W-:Y:S02]  /*266b0*/  VIADD R181, R3.reuse, 0x38 ;  /* 0x0000003803b57836 */ /* 0x040fe40000000000 */
[C---:B------:R-:W-:Y:S01]  /*266c0*/  VIADD R186, R3.reuse, 0x50 ;  /* 0x0000005003ba7836 */ /* 0x040fe20000000000 */
[-C--:B------:R-:W-:Y:S01]  /*266d0*/  ISETP.GE.AND P2, PT, R180, R228.reuse, PT ;  /* 0x000000e4b400720c */ /* 0x080fe20003f46270 */
[C---:B------:R-:W-:Y:S02]  /*266e0*/  VIADD R195, R3.reuse, 0x69 ;  /* 0x0000006903c37836 */ /* 0x040fe40000000000 */
[----:B------:R-:W-:Y:S02]  /*266f0*/  IMAD.MOV.U32 R120, RZ, RZ, R91 ;  /* 0x000000ffff787224 */ /* 0x000fe400078e005b */
[----:B------:R-:W-:Y:S01]  /*26700*/  VIADD R182, R3, 0x39 ;  /* 0x0000003903b67836 */ /* 0x000fe20000000000 */
[-C--:B------:R-:W-:Y:S01]  /*26710*/  ISETP.GE.AND P6, PT, R195, R228.reuse, PT ;  /* 0x000000e4c300720c */ /* 0x080fe20003fc6270 */
[----:B------:R-:W-:Y:S02]  /*26720*/  IMAD.MOV.U32 R117, RZ, RZ, R6 ;  /* 0x000000ffff757224 */ /* 0x000fe400078e0006 */
[----:B------:R-:W-:Y:S01]  /*26730*/  VIADD R184, R3, 0x41 ;  /* 0x0000004103b87836 */ /* 0x000fe20000000000 */
[----:B------:R-:W-:Y:S01]  /*26740*/  FSEL R31, R31, -INF , P6 ;  /* 0xff8000001f1f7808 */ /* 0x000fe20003000000 */
[C---:B------:R-:W-:Y:S02]  /*26750*/  VIADD R185, R3.reuse, 0x48 ;  /* 0x0000004803b97836 */ /* 0x040fe40000000000 */
[C---:B------:R-:W-:Y:S02]  /*26760*/  VIADD R191, R3.reuse, 0x61 ;  /* 0x0000006103bf7836 */ /* 0x040fe40000000000 */
[C---:B------:R-:W-:Y:S02]  /*26770*/  VIADD R188, R3.reuse, 0x58 ;  /* 0x0000005803bc7836 */ /* 0x040fe40000000000 */
[C---:B------:R-:W-:Y:S02]  /*26780*/  VIADD R199, R3.reuse, 0x80 ;  /* 0x0000008003c77836 */ /* 0x040fe40000000000 */
[C---:B------:R-:W-:Y:S02]  /*26790*/  VIADD R187, R3.reuse, 0x49 ;  /* 0x0000004903bb7836 */ /* 0x040fe40000000000 */
[----:B------:R-:W-:Y:S01]  /*267a0*/  VIADD R190, R3, 0x59 ;  /* 0x0000005903be7836 */ /* 0x000fe20000000000 */
[-C--:B------:R-:W-:Y:S01]  /*267b0*/  ISETP.GE.AND P6, PT, R199, R228.reuse, PT ;  /* 0x000000e4c700720c */ /* 0x080fe20003fc6270 */
[C---:B------:R-:W-:Y:S02]  /*267c0*/  VIADD R189, R3.reuse, 0x51 ;  /* 0x0000005103bd7836 */ /* 0x040fe40000000000 */
[----:B------:R-:W-:Y:S01]  /*267d0*/  VIADD R198, R3, 0x78 ;  /* 0x0000007803c67836 */ /* 0x000fe20000000000 */
[----:B------:R-:W-:Y:S01]  /*267e0*/  FSEL R35, R35, -INF , P6 ;  /* 0xff80000023237808 */ /* 0x000fe20003000000 */
[C---:B------:R-:W-:Y:S02]  /*267f0*/  VIADD R196, R3.reuse, 0x71 ;  /* 0x0000007103c47836 */ /* 0x040fe40000000000 */
[----:B------:R-:W-:Y:S02]  /*26800*/  VIADD R203, R3, 0x91 ;  /* 0x0000009103cb7836 */ /* 0x000fe40000000000 */
[----:B------:R-:W-:Y:S02]  /*26810*/  IMAD.MOV.U32 R116, RZ, RZ, R5 ;  /* 0x000000ffff747224 */ /* 0x000fe400078e0005 */
[----:B------:R-:W-:Y:S01]  /*26820*/  IMAD.MOV.U32 R122, RZ, RZ, R4 ;  /* 0x000000ffff7a7224 */ /* 0x000fe200078e0004 */
[-C--:B------:R-:W-:Y:S01]  /*26830*/  ISETP.GE.AND P6, PT, R203, R228.reuse, PT ;  /* 0x000000e4cb00720c */ /* 0x080fe20003fc6270 */
[C---:B------:R-:W-:Y:S02]  /*26840*/  VIADD R192, R3.reuse, 0x60 ;  /* 0x0000006003c07836 */ /* 0x040fe40000000000 */
[C---:B------:R-:W-:Y:S01]  /*26850*/  VIADD R194, R3.reuse, 0x70 ;  /* 0x0000007003c27836 */ /* 0x040fe20000000000 */
[----:B------:R-:W-:Y:S01]  /*26860*/  FSEL R40, R40, -INF , P6 ;  /* 0xff80000028287808 */ /* 0x000fe20003000000 */
[C---:B------:R-:W-:Y:S02]  /*26870*/  VIADD R193, R3.reuse, 0x68 ;  /* 0x0000006803c17836 */ /* 0x040fe40000000000 */
[C---:B------:R-:W-:Y:S02]  /*26880*/  VIADD R200, R3.reuse, 0x88 ;  /* 0x0000008803c87836 */ /* 0x040fe40000000000 */
[C---:B------:R-:W-:Y:S02]  /*26890*/  VIADD R202, R3.reuse, 0x89 ;  /* 0x0000008903ca7836 */ /* 0x040fe40000000000 */
[C---:B------:R-:W-:Y:S02]  /*268a0*/  VIADD R210, R3.reuse, 0xa8 ;  /* 0x000000a803d27836 */ /* 0x040fe40000000000 */
[C---:B------:R-:W-:Y:S02]  /*268b0*/  VIADD R201, R3.reuse, 0x81 ;  /* 0x0000008103c97836 */ /* 0x040fe40000000000 */
[C---:B------:R-:W-:Y:S01]  /*268c0*/  VIADD R197, R3.reuse, 0x79 ;  /* 0x0000007903c57836 */ /* 0x040fe20000000000 */
[-C--:B------:R-:W-:Y:S01]  /*268d0*/  ISETP.GE.AND P6, PT, R210, R228.reuse, PT ;  /* 0x000000e4d200720c */ /* 0x080fe20003fc6270 */
[C---:B------:R-:W-:Y:S02]  /*268e0*/  VIADD R204, R3.reuse, 0x90 ;  /* 0x0000009003cc7836 */ /* 0x040fe40000000000 */
[----:B------:R-:W-:Y:S01]  /*268f0*/  VIADD R207, R3, 0x99 ;  /* 0x0000009903cf7836 */ /* 0x000fe20000000000 */
[----:B------:R-:W-:Y:S01]  /*26900*/  FSEL R47, R47, -INF , P6 ;  /* 0xff8000002f2f7808 */ /* 0x000fe20003000000 */
[C---:B------:R-:W-:Y:S02]  /*26910*/  VIADD R208, R3.reuse, 0xa1 ;  /* 0x000000a103d07836 */ /* 0x040fe40000000000 */
[C---:B------:R-:W-:Y:S02]  /*26920*/  VIADD R214, R3.reuse, 0xb9 ;  /* 0x000000b903d67836 */ /* 0x040fe40000000000 */
[C---:B------:R-:W-:Y:S02]  /*26930*/  VIADD R205, R3.reuse, 0x98 ;  /* 0x0000009803cd7836 */ /* 0x040fe40000000000 */
[C---:B------:R-:W-:Y:S01]  /*26940*/  VIADD R206, R3.reuse, 0xa0 ;  /* 0x000000a003ce7836 */ /* 0x040fe20000000000 */
[-C--:B------:R-:W-:Y:S01]  /*26950*/  ISETP.GE.AND P6, PT, R214, R228.reuse, PT ;  /* 0x000000e4d600720c */ /* 0x080fe20003fc6270 */
[C---:B------:R-:W-:Y:S02]  /*26960*/  VIADD R213, R3.reuse, 0xb1 ;  /* 0x000000b103d57836 */ /* 0x040fe40000000000 */
[C---:B------:R-:W-:Y:S01]  /*26970*/  VIADD R211, R3.reuse, 0xb0 ;  /* 0x000000b003d37836 */ /* 0x040fe20000000000 */
[----:B------:R-:W-:Y:S01]  /*26980*/  FSEL R56, R56, -INF , P6 ;  /* 0xff80000038387808 */ /* 0x000fe20003000000 */
        /* <DEDUP_REMOVED lines=11> */
[----:B------:R-:W-:Y:S01]  /*26a40*/  VIADD R221, R3, 0xd1 ;  /* 0x000000d103dd7836 */ /* 0x000fe20000000000 */
[-C--:B------:R-:W-:Y:S01]  /*26a50*/  ISETP.GE.AND P6, PT, R237, R228.reuse, PT ;  /* 0x000000e4ed00720c */ /* 0x080fe20003fc6270 */
[C---:B------:R-:W-:Y:S02]  /*26a60*/  VIADD R236, R3.reuse, 0xe8 ;  /* 0x000000e803ec7836 */ /* 0x040fe40000000000 */
[C---:B------:R-:W-:Y:S01]  /*26a70*/  VIADD R240, R3.reuse, 0xf0 ;  /* 0x000000f003f07836 */ /* 0x040fe20000000000 */
[----:B------:R-:W-:Y:S01]  /*26a80*/  FSEL R64, R64, -INF , P6 ;  /* 0xff80000040407808 */ /* 0x000fe20003000000 */
[----:B------:R-:W-:Y:S01]  /*26a90*/  VIADD R224, R3, 0xd9 ;  /* 0x000000d903e07836 */ /* 0x000fe20000000000 */
[-C--:B------:R-:W-:Y:S01]  /*26aa0*/  ISETP.GE.AND P6, PT, R73, R227.reuse, PT ;  /* 0x000000e34900720c */ /* 0x080fe20003fc6270 */
[C---:B------:R-:W-:Y:S02]  /*26ab0*/  VIADD R238, R3.reuse, 0xe9 ;  /* 0x000000e903ee7836 */ /* 0x040fe40000000000 */
[C---:B------:R-:W-:Y:S02]  /*26ac0*/  VIADD R239, R3.reuse, 0xf1 ;  /* 0x000000f103ef7836 */ /* 0x040fe40000000000 */
[C---:B------:R-:W-:Y:S02]  /*26ad0*/  VIADD R241, R3.reuse, 0xf8 ;  /* 0x000000f803f17836 */ /* 0x040fe40000000000 */
[----:B------:R-:W-:Y:S02]  /*26ae0*/  VIADD R242, R3, 0xf9 ;  /* 0x000000f903f27836 */ /* 0x000fe40000000000 */
[----:B--2---:R-:W-:Y:S02]  /*26af0*/  IMAD.MOV.U32 R79, RZ, RZ, R76 ;  /* 0x000000ffff4f7224 */ /* 0x004fe400078e004c */
[----:B------:R-:W-:Y:S02]  /*26b00*/  IMAD.MOV.U32 R76, RZ, RZ, R74 ;  /* 0x000000ffff4c7224 */ /* 0x000fe400078e004a */
        /* <DEDUP_REMOVED lines=9> */
[----:B--2---:R-:W-:Y:S02]  /*26ba0*/  IMAD.MOV.U32 R76, RZ, RZ, R74 ;  /* 0x000000ffff4c7224 */ /* 0x004fe400078e004a */
        /* <DEDUP_REMOVED lines=43> */
[----:B--2---:R-:W-:Y:S02]  /*26e60*/  IMAD.MOV.U32 R11, RZ, RZ, R10 ;  /* 0x000000ffff0b7224 */ /* 0x004fe400078e000a */
[----:B------:R-:W-:Y:S02]  /*26e70*/  IMAD.MOV.U32 R10, RZ, RZ, R9 ;  /* 0x000000ffff0a7224 */ /* 0x000fe400078e0009 */
[----:B------:R-:W2:Y:S01]  /*26e80*/  LDL.LU R9, [R1+0x24] ;  /* 0x0000240001097983 */ /* 0x000ea20000300800 */
[----:B------:R-:W-:Y:S02]  /*26e90*/  IMAD.MOV.U32 R12, RZ, RZ, R11 ;  /* 0x000000ffff0c7224 */ /* 0x000fe400078e000b */
[----:B------:R-:W-:Y:S02]  /*26ea0*/  IMAD.MOV.U32 R11, RZ, RZ, R10 ;  /* 0x000000ffff0b7224 */ /* 0x000fe400078e000a */
[----:B------:R-:W-:Y:S01]  /*26eb0*/  IMAD.MOV.U32 R112, RZ, RZ, R12 ;  /* 0x000000ffff707224 */ /* 0x000fe200078e000c */
[----:B------:R-:W-:Y:S01]  /*26ec0*/  FSEL R12, R251, -INF , P4 ;  /* 0xff800000fb0c7808 */ /* 0x000fe20002000000 */
[----:B------:R-:W-:Y:S01]  /*26ed0*/  IMAD.MOV.U32 R63, RZ, RZ, R11 ;  /* 0x000000ffff3f7224 */ /* 0x000fe200078e000b */
[----:B------:R-:W-:Y:S01]  /*26ee0*/  FSEL R11, R174, -INF , P0 ;  /* 0xff800000ae0b7808 */ /* 0x000fe20000000000 */
[----:B------:R-:W-:Y:S01]  /*26ef0*/  IMAD.MOV.U32 R251, RZ, RZ, R119 ;  /* 0x000000fffffb7224 */ /* 0x000fe200078e0077 */
[-C--:B------:R-:W-:Y:S01]  /*26f00*/  ISETP.GE.AND P0, PT, R183, R228.reuse, PT ;  /* 0x000000e4b700720c */ /* 0x080fe20003f06270 */
[----:B------:R-:W-:Y:S01]  /*26f10*/  IMAD.MOV.U32 R174, RZ, RZ, R116 ;  /* 0x000000ffffae7224 */ /* 0x000fe200078e0074 */
        /* <DEDUP_REMOVED lines=19> */
[----:B------:R-:W-:Y:S01]  /*27050*/  FSEL R169, R20, -INF , !P0 ;  /* 0xff80000014a97808 */ /* 0x000fe20004000000 */
[----:B------:R-:W-:Y:S01]  /*27060*/  IMAD.MOV.U32 R20, RZ, RZ, R120 ;  /* 0x000000ffff147224 */ /* 0x000fe200078e0078 */
[-C--:B------:R-:W-:Y:S04]  /*27070*/  ISETP.GE.AND P0, PT, R175, R227.reuse, PT ;  /* 0x000000e3af00720c */ /* 0x080fe80003f06270 */
[----:B------:R-:W-:Y:S01]  /*27080*/  FSEL R129, R15, -INF , !P0 ;  /* 0xff8000000f817808 */ /* 0x000fe20004000000 */
[----:B------:R-:W-:Y:S01]  /*27090*/  IMAD.MOV.U32 R15, RZ, RZ, R93 ;  /* 0x000000ffff0f7224 */ /* 0x000fe200078e005d */
[-C--:B------:R-:W-:Y:S01]  /*270a0*/  ISETP.GE.AND P0, PT, R180, R227.reuse, PT ;  /* 0x000000e3b400720c */ /* 0x080fe20003f06270 */
[----:B--2---:R-:W-:Y:S02]  /*270b0*/  IMAD.MOV.U32 R10, RZ, RZ, R9 ;  /* 0x000000ffff0a7224 */ /* 0x004fe400078e0009 */
[----:B------:R-:W-:Y:S02]  /*270c0*/  IMAD.MOV.U32 R9, RZ, RZ, R8 ;  /* 0x000000ffff097224 */ /* 0x000fe400078e0008 */
[----:B------:R-:W2:Y:S01]  /*270d0*/  LDL.LU R8, [R1+0x2c] ;  /* 0x00002c0001087983 */ /* 0x000ea20000300800 */
[----:B------:R-:W-:Y:S01]  /*270e0*/  IMAD.MOV.U32 R62, RZ, RZ, R10 ;  /* 0x000000ffff3e7224 */ /* 0x000fe200078e000a */
[----:B------:R-:W-:Y:S01]  /*270f0*/  FSEL R10, R172, -INF , P2 ;  /* 0xff800000ac0a7808 */ /* 0x000fe20001000000 */
[----:B------:R-:W-:Y:S01]  /*27100*/  IMAD.MOV.U32 R114, RZ, RZ, R9 ;  /* 0x000000ffff727224 */ /* 0x000fe200078e0009 */
        /* <DEDUP_REMOVED lines=51> */
[-C--:B------:R-:W-:Y:S02]  /*27440*/  ISETP.GE.AND P2, PT, R113, R227.reuse, PT ;  /* 0x000000e37100720c */ /* 0x080fe40003f46270 */
[-C--:B------:R-:W-:Y:S02]  /*27450*/  ISETP.GE.AND P3, PT, R115, R227.reuse, PT ;  /* 0x000000e37300720c */ /* 0x080fe40003f66270 */
        /* <DEDUP_REMOVED lines=16> */
[----:B------:R-:W-:Y:S01]  /*27560*/  FSEL R122, R9, -INF , !P2 ;  /* 0xff800000097a7808 */ /* 0x000fe20005000000 */
[----:B------:R-:W-:Y:S01]  /*27570*/  IMAD.MOV.U32 R9, RZ, RZ, R62 ;  /* 0x000000ffff097224 */ /* 0x000fe200078e003e */
[-C--:B------:R-:W-:Y:S02]  /*27580*/  ISETP.GE.AND P2, PT, R187, R227.reuse, PT ;  /* 0x000000e3bb00720c */ /* 0x080fe40003f46270 */
[-C--:B------:R-:W-:Y:S02]  /*27590*/  ISETP.GE.AND P0, PT, R185, R227.reuse, PT ;  /* 0x000000e3b900720c */ /* 0x080fe40003f06270 */
[-C--:B------:R-:W-:Y:S02]  /*275a0*/  ISETP.GE.AND P6, PT, R204, R227.reuse, PT ;  /* 0x000000e3cc00720c */ /* 0x080fe40003fc6270 */
[----:B------:R-:W-:Y:S01]  /*275b0*/  FSEL R118, R4, -INF , !P0 ;  /* 0xff80000004767808 */ /* 0x000fe20004000000 */
[----:B------:R-:W-:Y:S01]  /*275c0*/  IMAD.MOV.U32 R4, RZ, RZ, R18 ;  /* 0x000000ffff047224 */ /* 0x000fe200078e0012 */
[-C--:B------:R-:W-:Y:S01]  /*275d0*/  ISETP.GE.AND P0, PT, R190, R227.reuse, PT ;  /* 0x000000e3be00720c */ /* 0x080fe20003f06270 */
[----:B------:R-:W-:Y:S02]  /*275e0*/  IMAD.MOV.U32 R18, RZ, RZ, R20 ;  /* 0x000000ffff127224 */ /* 0x000fe400078e0014 */
[----:B------:R-:W-:Y:S02]  /*275f0*/  IMAD.MOV.U32 R20, RZ, RZ, R22 ;  /* 0x000000ffff147224 */ /* 0x000fe400078e0016 */
[----:B------:R-:W-:Y:S02]  /*27600*/  IMAD.MOV.U32 R22, RZ, RZ, R109 ;  /* 0x000000ffff167224 */ /* 0x000fe400078e006d */
[----:B--2---:R-:W-:Y:S01]  /*27610*/  IMAD.MOV.U32 R121, RZ, RZ, R8 ;  /* 0x000000ffff797224 */ /* 0x004fe200078e0008 */
[----:B------:R-:W-:Y:S02]  /*27620*/  FSEL R8, R170, -INF , P4 ;  /* 0xff800000aa087808 */ /* 0x000fe40002000000 */
[-C--:B------:R-:W-:Y:S02]  /*27630*/  ISETP.GE.AND P4, PT, R187, R228.reuse, PT ;  /* 0x000000e4bb00720c */ /* 0x080fe40003f86270 */
[----:B------:R-:W-:Y:S01]  /*27640*/  FSEL R170, R21, -INF , !P5 ;  /* 0xff80000015aa7808 */ /* 0x000fe20006800000 */
[----:B------:R-:W-:Y:S01]  /*27650*/  IMAD.MOV.U32 R21, RZ, RZ, R121 ;  /* 0x000000ffff157224 */ /* 0x000fe200078e0079 */
[----:B------:R-:W-:Y:S02]  /*27660*/  FSEL R0, R37, -INF , P4 ;  /* 0xff80000025007808 */ /* 0x000fe40002000000 */
[----:B------:R-:W-:Y:S02]  /*27670*/  ISETP.GE.AND P4, PT, R192, R228, PT ;  /* 0x000000e4c000720c */ /* 0x000fe40003f86270 */
[----:B------:R-:W-:Y:S02]  /*27680*/  FMNMX3.FTZ R37, R2, R172, R171, !PT ;  /* 0x000000ac02257276 */ /* 0x000fe400078100ab */
[----:B------:R-:W-:Y:S02]  /*27690*/  FSEL R28, R28, -INF , P4 ;  /* 0xff8000001c1c7808 */ /* 0x000fe40002000000 */
[----:B------:R-:W-:Y:S02]  /*276a0*/  ISETP.GE.AND P4, PT, R201, R228, PT ;  /* 0x000000e4c900720c */ /* 0x000fe40003f86270 */
[----:B------:R-:W-:Y:S02]  /*276b0*/  FMNMX3.FTZ R37, R37, R170, R169, !PT ;  /* 0x000000aa25257276 */ /* 0x000fe400078100a9 */
[----:B------:R-:W-:Y:S02]  /*276c0*/  FSEL R38, R38, -INF , P4 ;  /* 0xff80000026267808 */ /* 0x000fe40002000000 */
[----:B------:R-:W-:Y:S02]  /*276d0*/  ISETP.GE.AND P4, PT, R205, R228, PT ;  /* 0x000000e4cd00720c */ /* 0x000fe40003f86270 */
[----:B------:R-:W-:Y:S02]  /*276e0*/  FMNMX3.FTZ R37, R37, R168, R133, !PT ;  /* 0x000000a825257276 */ /* 0x000fe40007810085 */
[----:B------:R-:W-:Y:S02]  /*276f0*/  FSEL R42, R42, -INF , P4 ;  /* 0xff8000002a2a7808 */ /* 0x000fe40002000000 */
[-C--:B------:R-:W-:Y:S02]  /*27700*/  ISETP.GE.AND P4, PT, R209, R228.reuse, PT ;  /* 0x000000e4d100720c */ /* 0x080fe40003f86270 */
[-C--:B------:R-:W-:Y:S02]  /*27710*/  ISETP.GE.AND P5, PT, R178, R227.reuse, PT ;  /* 0x000000e3b200720c */ /* 0x080fe40003fa6270 */
[----:B------:R-:W-:Y:S02]  /*27720*/  FSEL R46, R46, -INF , P4 ;  /* 0xff8000002e2e7808 */ /* 0x000fe40002000000 */
[-C--:B------:R-:W-:Y:S02]  /*27730*/  ISETP.GE.AND P4, PT, R217, R228.reuse, PT ;  /* 0x000000e4d900720c */ /* 0x080fe40003f86270 */
[----:B------:R-:W-:Y:S01]  /*27740*/  FSEL R126, R12, -INF , !P5 ;  /* 0xff8000000c7e7808 */ /* 0x000fe20006800000 */
[----:B------:R-:W-:Y:S01]  /*27750*/  IMAD.MOV.U32 R12, RZ, RZ, R22 ;  /* 0x000000ffff0c7224 */ /* 0x000fe200078e0016 */
[----:B------:R-:W-:Y:S01]  /*27760*/  FSEL R53, R53, -INF , P4 ;  /* 0xff80000035357808 */ /* 0x000fe20002000000 */
[----:B------:R-:W-:Y:S01]  /*27770*/  IMAD.MOV.U32 R22, RZ, RZ, R91 ;  /* 0x000000ffff167224 */ /* 0x000fe200078e005b */
[-C--:B------:R-:W-:Y:S02]  /*27780*/  ISETP.GE.AND P4, PT, R224, R228.reuse, PT ;  /* 0x000000e4e000720c */ /* 0x080fe40003f86270 */
[-C--:B------:R-:W-:Y:S02]  /*27790*/  ISETP.GE.AND P5, PT, R183, R227.reuse, PT ;  /* 0x000000e3b700720c */ /* 0x080fe40003fa6270 */
[----:B------:R-:W-:Y:S02]  /*277a0*/  FSEL R59, R59, -INF , P4 ;  /* 0xff8000003b3b7808 */ /* 0x000fe40002000000 */
[----:B------:R-:W-:Y:S02]  /*277b0*/  ISETP.GE.AND P4, PT, R241, R228, PT ;  /* 0x000000e4f100720c */ /* 0x000fe40003f86270 */
[----:B------:R-:W-:Y:S01]  /*277c0*/  FSEL R121, R8, -INF , !P3 ;  /* 0xff80000008797808 */ /* 0x000fe20005800000 */
[----:B------:R-:W-:Y:S01]  /*277d0*/  IMAD.MOV.U32 R8, RZ, RZ, R71 ;  /* 0x000000ffff087224 */ /* 0x000fe200078e0047 */
[----:B------:R-:W-:Y:S02]  /*277e0*/  FSEL R72, R72, -INF , P4 ;  /* 0xff80000048487808 */ /* 0x000fe40002000000 */
[-C--:B------:R-:W-:Y:S02]  /*277f0*/  ISETP.GE.AND P4, PT, R173, R227.reuse, PT ;  /* 0x000000e3ad00720c */ /* 0x080fe40003f86270 */
[----:B------:R-:W-:Y:S01]  /*27800*/  FSEL R120, R6, -INF , !P5 ;  /* 0xff80000006787808 */ /* 0x000fe20006800000 */
[----:B------:R-:W-:Y:S01]  /*27810*/  IMAD.MOV.U32 R6, RZ, RZ, R85 ;  /* 0x000000ffff067224 */ /* 0x000fe200078e0055 */
[----:B------:R-:W-:Y:S01]  /*27820*/  FSEL R130, R16, -INF , !P4 ;  /* 0xff80000010827808 */ /* 0x000fe20006000000 */
[----:B------:R-:W-:Y:S01]  /*27830*/  IMAD.MOV.U32 R16, RZ, RZ, R89 ;  /* 0x000000ffff107224 */ /* 0x000fe200078e0059 */
[----:B------:R-:W-:Y:S02]  /*27840*/  ISETP.GE.AND P4, PT, R179, R227, PT ;  /* 0x000000e3b300720c */ /* 0x000fe40003f86270 */
[----:B------:R-:W-:Y:S02]  /*27850*/  FMNMX3.FTZ R37, R37, R131, R130, !PT ;  /* 0x0000008325257276 */ /* 0x000fe40007810082 */
[----:B------:R-:W-:Y:S01]  /*27860*/  FSEL R124, R11, -INF , !P4 ;  /* 0xff8000000b7c7808 */ /* 0x000fe20006000000 */
[----:B------:R-:W-:Y:S01]  /*27870*/  IMAD.MOV.U32 R11, RZ, RZ, R67 ;  /* 0x000000ffff0b7224 */ /* 0x000fe200078e0043 */
[----:B------:R-:W-:Y:S02]  /*27880*/  FMNMX3.FTZ R37, R37, R129, R128, !PT ;  /* 0x0000008125257276 */ /* 0x000fe40007810080 */
[----:B------:R-:W-:Y:S02]  /*27890*/  ISETP.GE.AND P4, PT, R184, R227, PT ;  /* 0x000000e3b800720c */ /* 0x000fe40003f86270 */
[----:B------:R-:W-:Y:S02]  /*278a0*/  FMNMX3.FTZ R37, R37, R127, R126, !PT ;  /* 0x0000007f25257276 */ /* 0x000fe4000781007e */
[----:B------:R-:W-:Y:S01]  /*278b0*/  FSEL R119, R5, -INF , !P4 ;  /* 0xff80000005777808 */ /* 0x000fe20006000000 */
[----:B------:R-:W-:Y:S01]  /*278c0*/  IMAD.MOV.U32 R5, RZ, RZ, R20 ;  /* 0x000000ffff057224 */ /* 0x000fe200078e0014 */
[----:B------:R-:W-:Y:S01]  /*278d0*/  FMNMX3.FTZ R37, R37, R124, R123, !PT ;  /* 0x0000007c25257276 */ /* 0x000fe2000781007b */
[----:B------:R-:W-:Y:S01]  /*278e0*/  IMAD.MOV.U32 R20, RZ, RZ, R70 ;  /* 0x000000ffff147224 */ /* 0x000fe200078e0046 */
[-C--:B------:R-:W-:Y:S02]  /*278f0*/  ISETP.GE.AND P3, PT, R186, R227.reuse, PT ;  /* 0x000000e3ba00720c */ /* 0x080fe40003f66270 */
[----:B------:R-:W-:Y:S02]  /*27900*/  FMNMX3.FTZ R37, R37, R122, R121, !PT ;  /* 0x0000007a25257276 */ /* 0x000fe40007810079 */
[----:B------:R-:W-:Y:S02]  /*27910*/  FSEL R117, R0, -INF , !P2 ;  /* 0xff80000000757808 */ /* 0x000fe40005000000 */
[----:B------:R-:W-:Y:S02]  /*27920*/  FMNMX3.FTZ R37, R37, R120, R119, !PT ;  /* 0x0000007825257276 */ /* 0x000fe40007810077 */
[-C--:B------:R-:W-:Y:S02]  /*27930*/  ISETP.GE.AND P5, PT, R189, R227.reuse, PT ;  /* 0x000000e3bd00720c */ /* 0x080fe40003fa6270 */
[----:B------:R-:W-:Y:S01]  /*27940*/  FSEL R116, R23, -INF , !P3 ;  /* 0xff80000017747808 */ /* 0x000fe20005800000 */
[----:B------:R-:W-:Y:S01]  /*27950*/  IMAD.MOV.U32 R23, RZ, RZ, R80 ;  /* 0x000000ffff177224 */ /* 0x000fe200078e0050 */
[-C--:B------:R-:W-:Y:S02]  /*27960*/  ISETP.GE.AND P4, PT, R188, R227.reuse, PT ;  /* 0x000000e3bc00720c */ /* 0x080fe40003f86270 */
[----:B------:R-:W-:Y:S02]  /*27970*/  FMNMX3.FTZ R37, R37, R118, R117, !PT ;  /* 0x0000007625257276 */ /* 0x000fe40007810075 */
        /* <DEDUP_REMOVED lines=8> */
[----:B------:R-:W-:Y:S01]  /*27a00*/  FMNMX3.FTZ R37, R37, R116, R114, !PT ;  /* 0x0000007425257276 */ /* 0x000fe20007810072 */
[----:B------:R-:W-:Y:S01]  /*27a10*/  IMAD.MOV.U32 R17, RZ, RZ, R84 ;  /* 0x000000ffff117224 */ /* 0x000fe200078e0054 */
[----:B------:R-:W-:Y:S01]  /*27a20*/  FSEL R110, R26, -INF , !P0 ;  /* 0xff8000001a6e7808 */ /* 0x000fe20004000000 */
[----:B------:R-:W-:Y:S01]  /*27a30*/  IMAD.MOV.U32 R26, RZ, RZ, R19 ;  /* 0x000000ffff1a7224 */ /* 0x000fe200078e0013 */
[----:B------:R-:W-:Y:S01]  /*27a40*/  FSEL R109, R28, -INF , !P2 ;  /* 0xff8000001c6d7808 */ /* 0x000fe20005000000 */
[----:B------:R-:W-:Y:S01]  /*27a50*/  IMAD.MOV.U32 R28, RZ, RZ, R251 ;  /* 0x000000ffff1c7224 */ /* 0x000fe200078e00fb */
[-C--:B------:R-:W-:Y:S01]  /*27a60*/  ISETP.GE.AND P5, PT, R193, R227.reuse, PT ;  /* 0x000000e3c100720c */ /* 0x080fe20003fa6270 */
[----:B------:R-:W-:Y:S01]  /*27a70*/  IMAD.MOV.U32 R251, RZ, RZ, R107 ;  /* 0x000000fffffb7224 */ /* 0x000fe200078e006b */
[-C--:B------:R-:W-:Y:S01]  /*27a80*/  ISETP.GE.AND P4, PT, R195, R227.reuse, PT ;  /* 0x000000e3c300720c */ /* 0x080fe20003f86270 */
[----:B------:R-:W-:Y:S01]  /*27a90*/  IMAD.MOV.U32 R19, RZ, RZ, R74 ;  /* 0x000000ffff137224 */ /* 0x000fe200078e004a */
[----:B------:R-:W-:Y:S01]  /*27aa0*/  FMNMX3.FTZ R37, R37, R112, R110, !PT ;  /* 0x0000007025257276 */ /* 0x000fe2000781006e */
        /* <DEDUP_REMOVED lines=9> */
[----:B------:R-:W-:Y:S01]  /*27b40*/  ISETP.GE.AND P2, PT, R196, R227, PT ;  /* 0x000000e3c400720c */ /* 0x000fe20003f46270 */
[----:B------:R-:W-:Y:S01]  /*27b50*/  IMAD.MOV.U32 R21, RZ, RZ, R63 ;  /* 0x000000ffff157224 */ /* 0x000fe200078e003f */
[----:B------:R-:W-:Y:S02]  /*27b60*/  FMNMX3.FTZ R37, R37, R109, R107, !PT ;  /* 0x0000006d25257276 */ /* 0x000fe4000781006b */
[----:B------:R-:W-:Y:S01]  /*27b70*/  FSEL R100, R30, -INF , !P0 ;  /* 0xff8000001e647808 */ /* 0x000fe20004000000 */
[----:B------:R-:W-:Y:S01]  /*27b80*/  IMAD.MOV.U32 R30, RZ, RZ, R96 ;  /* 0x000000ffff1e7224 */ /* 0x000fe200078e0060 */
[-C--:B------:R-:W-:Y:S02]  /*27b90*/  ISETP.GE.AND P3, PT, R198, R227.reuse, PT ;  /* 0x000000e3c600720c */ /* 0x080fe40003f66270 */
[----:B------:R-:W-:Y:S01]  /*27ba0*/  FSEL R96, R32, -INF , !P2 ;  /* 0xff80000020607808 */ /* 0x000fe20005000000 */
[----:B------:R-:W-:Y:S01]  /*27bb0*/  IMAD.MOV.U32 R32, RZ, RZ, R60 ;  /* 0x000000ffff207224 */ /* 0x000fe200078e003c */
[----:B------:R-:W-:Y:S02]  /*27bc0*/  FMNMX3.FTZ R37, R37, R104, R101, !PT ;  /* 0x0000006825257276 */ /* 0x000fe40007810065 */
[-C--:B------:R-:W-:Y:S02]  /*27bd0*/  ISETP.GE.AND P5, PT, R197, R227.reuse, PT ;  /* 0x000000e3c500720c */ /* 0x080fe40003fa6270 */
[-C--:B------:R-:W-:Y:S02]  /*27be0*/  ISETP.GE.AND P4, PT, R199, R227.reuse, PT ;  /* 0x000000e3c700720c */ /* 0x080fe40003f86270 */
        /* <DEDUP_REMOVED lines=10> */
[----:B------:R-:W-:Y:S01]  /*27c90*/  ISETP.GE.AND P5, PT, R203, R227, PT ;  /* 0x000000e3cb00720c */ /* 0x000fe20003fa6270 */
[----:B------:R-:W2:Y:S01]  /*27ca0*/  LD.E R36, desc[UR4][R134.64+0xdc] ;  /* 0x0000dc0486247980 */ /* 0x000ea2000c101900 */
[----:B------:R-:W-:Y:S02]  /*27cb0*/  FSEL R80, R39, -INF , !P3 ;  /* 0xff80000027507808 */ /* 0x000fe40005800000 */
[----:B------:R-:W-:Y:S02]  /*27cc0*/  FMNMX3.FTZ R37, R37, R89, R85, !PT ;  /* 0x0000005925257276 */ /* 0x000fe40007810055 */
[-C--:B------:R-:W-:Y:S02]  /*27cd0*/  ISETP.GE.AND P0, PT, R205, R227.reuse, PT ;  /* 0x000000e3cd00720c */ /* 0x080fe40003f06270 */
[-C--:B------:R-:W-:Y:S02]  /*27ce0*/  ISETP.GE.AND P2, PT, R207, R227.reuse, PT ;  /* 0x000000e3cf00720c */ /* 0x080fe40003f46270 */
[----:B------:R-:W-:Y:S02]  /*27cf0*/  FSEL R79, R41, -INF , !P6 ;  /* 0xff800000294f7808 */ /* 0x000fe40007000000 */
        /* <DEDUP_REMOVED lines=55> */
[----:B------:R-:W-:Y:S02]  /*28070*/  ISETP.GE.AND P0, PT, R242, R228, PT ;  /* 0x000000e4f200720c */ /* 0x000fe40003f06270 */
[-C--:B------:R-:W-:Y:S02]  /*28080*/  ISETP.GE.AND P5, PT, R240, R227.reuse, PT ;  /* 0x000000e3f000720c */ /* 0x080fe40003fa6270 */
[----:B------:R-:W-:Y:S02]  /*28090*/  ISETP.GE.AND P4, PT, R239, R227, PT ;  /* 0x000000e3ef00720c */ /* 0x000fe40003f86270 */
[----:B------:R-:W-:Y:S02]  /*280a0*/  FMNMX3.FTZ R37, R37, R45, R44, !PT ;  /* 0x0000002d25257276 */ /* 0x000fe4000781002c */
[-C--:B------:R-:W-:Y:S02]  /*280b0*/  ISETP.GE.AND P3, PT, R241, R227.reuse, PT ;  /* 0x000000e3f100720c */ /* 0x080fe40003f66270 */
[----:B------:R-:W-:Y:S02]  /*280c0*/  ISETP.GE.AND P2, PT, R242, R227, PT ;  /* 0x000000e3f200720c */ /* 0x000fe40003f46270 */
[----:B------:R-:W-:Y:S02]  /*280d0*/  FSEL R42, R69, -INF , !P4 ;  /* 0xff800000452a7808 */ /* 0x000fe40006000000 */
[----:B------:R-:W-:Y:S02]  /*280e0*/  FSEL R43, R68, -INF , !P5 ;  /* 0xff800000442b7808 */ /* 0x000fe40006800000 */
[----:B------:R-:W-:Y:S02]  /*280f0*/  FSEL R0, R75, -INF , P0 ;  /* 0xff8000004b007808 */ /* 0x000fe40000000000 */
[----:B------:R-:W-:Y:S02]  /*28100*/  FMNMX3.FTZ R37, R37, R43, R42, !PT ;  /* 0x0000002b25257276 */ /* 0x000fe4000781002a */
[----:B------:R-:W-:Y:S02]  /*28110*/  FSEL R41, R72, -INF , !P3 ;  /* 0xff80000048297808 */ /* 0x000fe40005800000 */
[----:B------:R-:W-:Y:S02]  /*28120*/  FSEL R40, R0, -INF , !P2 ;  /* 0xff80000000287808 */ /* 0x000fe40005000000 */
[----:B------:R-:W-:Y:S02]  /*28130*/  ISETP.GE.AND P2, PT, R3, R229, PT ;  /* 0x000000e50300720c */ /* 0x000fe40003f46270 */
[----:B------:R-:W-:Y:S02]  /*28140*/  FMNMX3.FTZ R37, R37, R41, R40, !PT ;  /* 0x0000002925257276 */ /* 0x000fe40007810028 */
[----:B------:R-:W-:Y:S02]  /*28150*/  ISETP.GE.AND P6, PT, R3, R231, PT ;  /* 0x000000e70300720c */ /* 0x000fe40003fc6270 */
[-C--:B------:R-:W-:Y:S01]  /*28160*/  ISETP.GE.AND P4, PT, R108, R229.reuse, PT ;  /* 0x000000e56c00720c */ /* 0x080fe20003f86270 */
[----:B------:R-:W1:Y:S01]  /*28170*/  SHFL.BFLY PT, R0, R37, 0x2, 0x1f ;  /* 0x0c401f0025007f89 */ /* 0x000e6200000e0000 */
        /* <DEDUP_REMOVED lines=22> */
[----:B-1----:R-:W-:Y:S04]  /*282e0*/  FMNMX.FTZ R37, R37, R0, !PT ;  /* 0x0000000025257209 */ /* 0x002fe80007810000 */
[C---:B------:R-:W-:Y:S04]  /*282f0*/  FSETP.NEU.FTZ.AND P0, PT, R37.reuse, -INF , PT ;  /* 0xff8000002500780b */ /* 0x040fe80003f1d000 */
[----:B------:R-:W-:Y:S05]  /*28300*/  FSEL R0, R37, RZ, P0 ;  /* 0x000000ff25007208 */ /* 0x000fea0000000000 */
[----:B------:R-:W-:Y:S01]  /*28310*/  FADD.FTZ R3, -R0, R2 ;  /* 0x0000000200037221 */ /* 0x000fe20000010100 */
        /* <DEDUP_REMOVED lines=9> */
[----:B------:R-:W3:Y:S01]  /*283b0*/  LDL.LU R24, [R1+0x1c] ;  /* 0x00001c0001187983 */ /* 0x000ee20000300800 */
        /* <DEDUP_REMOVED lines=17> */
[----:B------:R-:W-:Y:S04]  /*284d0*/  IMAD.MOV.U32 R38, RZ, RZ, R35 ;  /* 0x000000ffff267224 */ /* 0x000fe800078e0023 */
[----:B------:R-:W-:Y:S02]  /*284e0*/  IMAD.MOV.U32 R59, RZ, RZ, R38 ;  /* 0x000000ffff3b7224 */ /* 0x000fe400078e0026 */
[----:B---3--:R-:W-:Y:S02]  /*284f0*/  IMAD.MOV.U32 R28, RZ, RZ, R24 ;  /* 0x000000ffff1c7224 */ /* 0x008fe400078e0018 */
[----:B------:R-:W-:Y:S02]  /*28500*/  IMAD.MOV.U32 R24, RZ, RZ, R9 ;  /* 0x000000ffff187224 */ /* 0x000fe400078e0009 */
[----:B------:R-:W3:Y:S01]  /*28510*/  LDL.LU R9, [R1+0x3c] ;  /* 0x00003c0001097983 */ /* 0x000ee20000300800 */
[----:B------:R-:W-:Y:S02]  /*28520*/  IMAD.MOV.U32 R29, RZ, RZ, R28 ;  /* 0x000000ffff1d7224 */ /* 0x000fe400078e001c */
[----:B------:R-:W-:Y:S02]  /*28530*/  IMAD.MOV.U32 R28, RZ, RZ, R24 ;  /* 0x000000ffff1c7224 */ /* 0x000fe400078e0018 */
[----:B------:R-:W-:Y:S02]  /*28540*/  IMAD.MOV.U32 R24, RZ, RZ, R11 ;  /* 0x000000ffff187224 */ /* 0x000fe400078e000b */
[----:B------:R-:W4:Y:S04]  /*28550*/  LDL.LU R11, [R1+0x40] ;  /* 0x00004000010b7983 */ /* 0x000f280000300800 */
[----:B------:R-:W5:Y:S01]  /*28560*/  LDL.LU R32, [R1+0x38] ;  /* 0x0000380001207983 */ /* 0x000f620000300800 */
[----:B---3--:R-:W-:Y:S02]  /*28570*/  FSEL R9, R9, -INF , P2 ;  /* 0xff80000009097808 */ /* 0x008fe40001000000 */
[-C--:B------:R-:W-:Y:S04]  /*28580*/  ISETP.GE.AND P2, PT, R183, R229.reuse, PT ;  /* 0x000000e5b700720c */ /* 0x080fe80003f46270 */
[----:B------:R-:W-:Y:S02]  /*28590*/  FSEL R5, R5, -INF , P2 ;  /* 0xff80000005057808 */ /* 0x000fe40001000000 */
[-C--:B------:R-:W-:Y:S02]  /*285a0*/  ISETP.GE.AND P2, PT, R185, R229.reuse, PT ;  /* 0x000000e5b900720c */ /* 0x080fe40003f46270 */
[----:B----4-:R-:W-:Y:S01]  /*285b0*/  FSEL R11, R11, -INF , P5 ;  /* 0xff8000000b0b7808 */ /* 0x010fe20002800000 */
[----:B-----5:R-:W-:Y:S01]  /*285c0*/  IMAD.MOV.U32 R33, RZ, RZ, R32 ;  /* 0x000000ffff217224 */ /* 0x020fe200078e0020 */
[-C--:B------:R-:W-:Y:S01]  /*285d0*/  ISETP.GE.AND P5, PT, R181, R229.reuse, PT ;  /* 0x000000e5b500720c */ /* 0x080fe20003fa6270 */
[----:B------:R-:W-:Y:S02]  /*285e0*/  IMAD.MOV.U32 R32, RZ, RZ, R31 ;  /* 0x000000ffff207224 */ /* 0x000fe400078e001f */
[----:B------:R-:W3:Y:S01]  /*285f0*/  LDL.LU R31, [R1+0xc] ;  /* 0x00000c00011f7983 */ /* 0x000ee20000300800 */
[----:B------:R-:W-:Y:S01]  /*28600*/  IMAD.MOV.U32 R35, RZ, RZ, R33 ;  /* 0x000000ffff237224 */ /* 0x000fe200078e0021 */
[----:B------:R-:W-:Y:S01]  /*28610*/  FSEL R8, R8, -INF , P5 ;  /* 0xff80000008087808 */ /* 0x000fe20002800000 */
[----:B------:R-:W-:Y:S01]  /*28620*/  IMAD.MOV.U32 R33, RZ, RZ, R23 ;  /* 0x000000ffff217224 */ /* 0x000fe200078e0017 */
[-C--:B------:R-:W-:Y:S01]  /*28630*/  ISETP.GE.AND P5, PT, R221, R229.reuse, PT ;  /* 0x000000e5dd00720c */ /* 0x080fe20003fa6270 */
[----:B------:R-:W4:Y:S01]  /*28640*/  LDL.LU R23, [R1+0x34] ;  /* 0x0000340001177983 */ /* 0x000f220000300800 */
[----:B------:R-:W-:Y:S02]  /*28650*/  IMAD.MOV.U32 R38, RZ, RZ, R35 ;  /* 0x000000ffff267224 */ /* 0x000fe400078e0023 */
[----:B------:R-:W-:Y:S01]  /*28660*/  IMAD.MOV.U32 R35, RZ, RZ, R33 ;  /* 0x000000ffff237224 */ /* 0x000fe200078e0021 */
[----:B------:R-:W-:Y:S01]  /*28670*/  FSEL R92, R92, -INF , P5 ;  /* 0xff8000005c5c7808 */ /* 0x000fe20002800000 */
[----:B------:R-:W-:Y:S01]  /*28680*/  IMAD.MOV.U32 R33, RZ, RZ, R6 ;  /* 0x000000ffff217224 */ /* 0x000fe200078e0006 */
[-C--:B------:R-:W-:Y:S01]  /*28690*/  ISETP.GE.AND P5, PT, R230, R229.reuse, PT ;  /* 0x000000e5e600720c */ /* 0x080fe20003fa6270 */
[----:B------:R-:W5:Y:S01]  /*286a0*/  LDL.LU R6, [R1] ;  /* 0x0000000001067983 */ /* 0x000f620000300800 */
[----:B------:R-:W-:Y:S02]  /*286b0*/  IMAD.MOV.U32 R61, RZ, RZ, R38 ;  /* 0x000000ffff3d7224 */ /* 0x000fe400078e0026 */
[----:B------:R-:W-:Y:S02]  /*286c0*/  FSEL R97, R97, -INF , P5 ;  /* 0xff80000061617808 */ /* 0x000fe40002800000 */
[----:B------:R-:W-:Y:S01]  /*286d0*/  IMAD.MOV.U32 R64, RZ, RZ, R61 ;  /* 0x000000ffff407224 */ /* 0x000fe200078e003d */
[----:B------:R-:W-:Y:S03]  /*286e0*/  ISETP.GE.AND P5, PT, R238, R229, PT ;  /* 0x000000e5ee00720c */ /* 0x000fe60003fa6270 */
[----:B------:R-:W-:Y:S01]  /*286f0*/  IMAD.MOV.U32 R65, RZ, RZ, R64 ;  /* 0x000000ffff417224 */ /* 0x000fe200078e0040 */
[----:B------:R-:W-:Y:S01]  /*28700*/  FSEL R102, R102, -INF , P5 ;  /* 0xff80000066667808 */ /* 0x000fe20002800000 */
[----:B------:R-:W-:Y:S01]  /*28710*/  IMAD.MOV.U32 R64, RZ, RZ, R59 ;  /* 0x000000ffff407224 */ /* 0x000fe200078e003b */
[----:B------:R-:W-:Y:S01]  /*28720*/  ISETP.GE.AND P5, PT, R108, R231, PT ;  /* 0x000000e76c00720c */ /* 0x000fe20003fa6270 */
[----:B------:R-:W-:Y:S01]  /*28730*/  IMAD.MOV.U32 R59, RZ, RZ, R30 ;  /* 0x000000ffff3b7224 */ /* 0x000fe200078e001e */
[----:B------:R-:W-:Y:S01]  /*28740*/  FSEL R2, R65, -INF , P2 ;  /* 0xff80000041027808 */ /* 0x000fe20001000000 */
[----:B------:R-:W-:Y:S01]  /*28750*/  IMAD.MOV.U32 R30, RZ, RZ, R29 ;  /* 0x000000ffff1e7224 */ /* 0x000fe200078e001d */
[-C--:B------:R-:W-:Y:S01]  /*28760*/  ISETP.GE.AND P2, PT, R189, R229.reuse, PT ;  /* 0x000000e5bd00720c */ /* 0x080fe20003f46270 */
[----:B------:R-:W-:Y:S01]  /*28770*/  IMAD.MOV.U32 R29, RZ, RZ, R28 ;  /* 0x000000ffff1d7224 */ /* 0x000fe200078e001c */
[----:B------:R-:W-:Y:S01]  /*28780*/  FSEL R65, R20, -INF , !P5 ;  /* 0xff80000014417808 */ /* 0x000fe20006800000 */
[----:B------:R-:W-:Y:S01]  /*28790*/  IMAD.MOV.U32 R28, RZ, RZ, R174 ;  /* 0x000000ffff1c7224 */ /* 0x000fe200078e00ae */
[----:B------:R-:W-:Y:S02]  /*287a0*/  FSEL R24, R24, -INF , P2 ;  /* 0xff80000018187808 */ /* 0x000fe40001000000 */
[-C--:B------:R-:W-:Y:S02]  /*287b0*/  ISETP.GE.AND P2, PT, R192, R229.reuse, PT ;  /* 0x000000e5c000720c */ /* 0x080fe40003f46270 */
[----:B------:R-:W-:Y:S02]  /*287c0*/  FSEL R174, R0, -INF , !P6 ;  /* 0xff80000000ae7808 */ /* 0x000fe40007000000 */
[----:B------:R-:W-:Y:S02]  /*287d0*/  FSEL R27, R27, -INF , P2 ;  /* 0xff8000001b1b7808 */ /* 0x000fe40001000000 */
[----:B------:R-:W-:Y:S02]  /*287e0*/  ISETP.GE.AND P2, PT, R195, R229, PT ;  /* 0x000000e5c300720c */ /* 0x000fe40003f46270 */
[----:B------:R-:W-:Y:S02]  /*287f0*/  ISETP.GE.AND P6, PT, R115, R231, PT ;  /* 0x000000e77300720c */ /* 0x000fe40003fc6270 */
[----:B------:R-:W-:Y:S02]  /*28800*/  FSEL R30, R30, -INF , P2 ;  /* 0xff8000001e1e7808 */ /* 0x000fe40001000000 */
[-C--:B------:R-:W-:Y:S02]  /*28810*/  ISETP.GE.AND P2, PT, R198, R229.reuse, PT ;  /* 0x000000e5c600720c */ /* 0x080fe40003f46270 */
[----:B------:R-:W-:Y:S02]  /*28820*/  FSEL R115, R17, -INF , !P6 ;  /* 0xff80000011737808 */ /* 0x000fe40007000000 */
[----:B------:R-:W-:Y:S02]  /*28830*/  FSEL R33, R33, -INF , P2 ;  /* 0xff80000021217808 */ /* 0x000fe40001000000 */
[----:B------:R-:W-:Y:S02]  /*28840*/  ISETP.GE.AND P2, PT, R201, R229, PT ;  /* 0x000000e5c900720c */ /* 0x000fe40003f46270 */
[-C--:B------:R-:W-:Y:S02]  /*28850*/  ISETP.GE.AND P5, PT, R176, R231.reuse, PT ;  /* 0x000000e7b000720c */ /* 0x080fe40003fa6270 */
[-C--:B------:R-:W-:Y:S02]  /*28860*/  ISETP.GE.AND P6, PT, R215, R231.reuse, PT ;  /* 0x000000e7d700720c */ /* 0x080fe40003fc6270 */
[----:B------:R-:W-:Y:S02]  /*28870*/  FSEL R176, R13, -INF , !P5 ;  /* 0xff8000000db07808 */ /* 0x000fe40006800000 */
[-C--:B------:R-:W-:Y:S04]  /*28880*/  ISETP.GE.AND P5, PT, R180, R231.reuse, PT ;  /* 0x000000e7b400720c */ /* 0x080fe80003fa6270 */
[----:B------:R-:W-:Y:S02]  /*28890*/  FSEL R180, R9, -INF , !P5 ;  /* 0xff80000009b47808 */ /* 0x000fe40006800000 */
[-C--:B------:R-:W-:Y:S04]  /*288a0*/  ISETP.GE.AND P5, PT, R184, R231.reuse, PT ;  /* 0x000000e7b800720c */ /* 0x080fe80003fa6270 */
[----:B------:R-:W-:Y:S02]  /*288b0*/  FSEL R184, R4, -INF , !P5 ;  /* 0xff80000004b87808 */ /* 0x000fe40006800000 */
[----:B------:R-:W-:Y:S02]  /*288c0*/  ISETP.GE.AND P5, PT, R189, R231, PT ;  /* 0x000000e7bd00720c */ /* 0x000fe40003fa6270 */
[----:B----4-:R-:W-:Y:S02]  /*288d0*/  FSEL R23, R23, -INF , P3 ;  /* 0xff80000017177808 */ /* 0x010fe40001800000 */
[-C--:B------:R-:W-:Y:S04]  /*288e0*/  ISETP.GE.AND P3, PT, R188, R229.reuse, PT ;  /* 0x000000e5bc00720c */ /* 0x080fe80003f66270 */
[----:B------:R-:W-:Y:S01]  /*288f0*/  FSEL R26, R26, -INF , P3 ;  /* 0xff8000001a1a7808 */ /* 0x000fe20001800000 */
[----:B-----5:R-:W-:Y:S01]  /*28900*/  IMAD.MOV.U32 R38, RZ, RZ, R6 ;  /* 0x000000ffff267224 */ /* 0x020fe200078e0006 */
[-C--:B------:R-:W-:Y:S01]  /*28910*/  ISETP.GE.AND P3, PT, R191, R229.reuse, PT ;  /* 0x000000e5bf00720c */ /* 0x080fe20003f66270 */
[----:B------:R-:W-:Y:S02]  /*28920*/  IMAD.MOV.U32 R6, RZ, RZ, R22 ;  /* 0x000000ffff067224 */ /* 0x000fe400078e0016 */
[----:B------:R-:W4:Y:S01]  /*28930*/  LDL.LU R22, [R1+0x30] ;  /* 0x0000300001167983 */ /* 0x000f220000300800 */
[----:B------:R-:W-:Y:S01]  /*28940*/  IMAD.MOV.U32 R61, RZ, RZ, R38 ;  /* 0x000000ffff3d7224 */ /* 0x000fe200078e0026 */
[----:B------:R-:W-:Y:S02]  /*28950*/  FSEL R29, R29, -INF , P3 ;  /* 0xff8000001d1d7808 */ /* 0x000fe40001800000 */
[----:B------:R-:W5:Y:S01]  /*28960*/  LDL.LU R38, [R1+0x8] ;  /* 0x0000080001267983 */ /* 0x000f620000300800 */
[----:B------:R-:W-:Y:S02]  /*28970*/  FSEL R6, R6, -INF , P4 ;  /* 0xff80000006067808 */ /* 0x000fe40002000000 */
[-C--:B------:R-:W-:Y:S02]  /*28980*/  ISETP.GE.AND P4, PT, R186, R229.reuse, PT ;  /* 0x000000e5ba00720c */ /* 0x080fe40003f86270 */
        /* <DEDUP_REMOVED lines=9> */
[----:B------:R-:W-:Y:S02]  /*28a20*/  FSEL R59, R21, -INF , !P1 ;  /* 0xff800000153b7808 */ /* 0x000fe40004800000 */
[----:B------:R-:W-:Y:S02]  /*28a30*/  FSEL R73, R248, -INF , P3 ;  /* 0xff800000f8497808 */ /* 0x000fe40001800000 */
[-C--:B------:R-:W-:Y:S02]  /*28a40*/  ISETP.GE.AND P3, PT, R209, R229.reuse, PT ;  /* 0x000000e5d100720c */ /* 0x080fe40003f66270 */
[----:B------:R-:W-:Y:S02]  /*28a50*/  FMNMX3.FTZ R0, R132, R174, R59, !PT ;  /* 0x000000ae84007276 */ /* 0x000fe4000781003b */
[----:B------:R-:W-:Y:S02]  /*28a60*/  FSEL R78, R78, -INF , P3 ;  /* 0xff8000004e4e7808 */ /* 0x000fe40001800000 */
[----:B------:R-:W-:Y:S02]  /*28a70*/  ISETP.GE.AND P3, PT, R212, R229, PT ;  /* 0x000000e5d400720c */ /* 0x000fe40003f66270 */
[----:B------:R-:W-:Y:S02]  /*28a80*/  ISETP.GE.AND P1, PT, R236, R231, PT ;  /* 0x000000e7ec00720c */ /* 0x000fe40003f26270 */
[----:B------:R-:W-:Y:S02]  /*28a90*/  FSEL R83, R83, -INF , P3 ;  /* 0xff80000053537808 */ /* 0x000fe40001800000 */
[-C--:B------:R-:W-:Y:S04]  /*28aa0*/  ISETP.GE.AND P3, PT, R215, R229.reuse, PT ;  /* 0x000000e5d700720c */ /* 0x080fe80003f66270 */
[----:B------:R-:W-:Y:S02]  /*28ab0*/  FSEL R88, R88, -INF , P3 ;  /* 0xff80000058587808 */ /* 0x000fe40001800000 */
[-C--:B------:R-:W-:Y:S04]  /*28ac0*/  ISETP.GE.AND P3, PT, R218, R229.reuse, PT ;  /* 0x000000e5da00720c */ /* 0x080fe80003f66270 */
[----:B------:R-:W-:Y:S02]  /*28ad0*/  FSEL R94, R94, -INF , P3 ;  /* 0xff8000005e5e7808 */ /* 0x000fe40001800000 */
[-C--:B------:R-:W-:Y:S04]  /*28ae0*/  ISETP.GE.AND P3, PT, R237, R229.reuse, PT ;  /* 0x000000e5ed00720c */ /* 0x080fe80003f66270 */
[----:B------:R-:W-:Y:S02]  /*28af0*/  FSEL R99, R99, -INF , P3 ;  /* 0xff80000063637808 */ /* 0x000fe40001800000 */
[----:B------:R-:W-:Y:S04]  /*28b00*/  ISETP.GE.AND P3, PT, R239, R229, PT ;  /* 0x000000e5ef00720c */ /* 0x000fe80003f66270 */
[----:B------:R-:W-:Y:S02]  /*28b10*/  FSEL R105, R105, -INF , P3 ;  /* 0xff80000069697808 */ /* 0x000fe40001800000 */
[-C--:B------:R-:W-:Y:S04]  /*28b20*/  ISETP.GE.AND P3, PT, R113, R231.reuse, PT ;  /* 0x000000e77100720c */ /* 0x080fe80003f66270 */
[----:B------:R-:W-:Y:S02]  /*28b30*/  FSEL R113, R18, -INF , !P3 ;  /* 0xff80000012717808 */ /* 0x000fe40005800000 */
[-C--:B------:R-:W-:Y:S04]  /*28b40*/  ISETP.GE.AND P3, PT, R175, R231.reuse, PT ;  /* 0x000000e7af00720c */ /* 0x080fe80003f66270 */
[----:B------:R-:W-:Y:S02]  /*28b50*/  FSEL R175, R14, -INF , !P3 ;  /* 0xff8000000eaf7808 */ /* 0x000fe40005800000 */
[-C--:B------:R-:W-:Y:S04]  /*28b60*/  ISETP.GE.AND P3, PT, R179, R231.reuse, PT ;  /* 0x000000e7b300720c */ /* 0x080fe80003f66270 */
[----:B------:R-:W-:Y:S02]  /*28b70*/  FSEL R179, R10, -INF , !P3 ;  /* 0xff8000000ab37808 */ /* 0x000fe40005800000 */
[----:B------:R-:W-:Y:S04]  /*28b80*/  ISETP.GE.AND P3, PT, R183, R231, PT ;  /* 0x000000e7b700720c */ /* 0x000fe80003f66270 */
[----:B------:R-:W-:Y:S01]  /*28b90*/  FSEL R183, R5, -INF , !P3 ;  /* 0xff80000005b77808 */ /* 0x000fe20005800000 */
[----:B--2---:R-:W-:Y:S01]  /*28ba0*/  FMUL.FTZ R5, R36, R37 ;  /* 0x0000002524057220 */ /* 0x004fe20000410000 */
[----:B------:R-:W-:Y:S04]  /*28bb0*/  ISETP.GE.AND P3, PT, R186, R231, PT ;  /* 0x000000e7ba00720c */ /* 0x000fe80003f66270 */
[----:B------:R-:W-:Y:S05]  /*28bc0*/  FSEL R5, R5, RZ, P0 ;  /* 0x000000ff05057208 */ /* 0x000fea0000000000 */
        /* <DEDUP_REMOVED lines=35> */
[----:B----4-:R-:W-:Y:S02]  /*28e00*/  FSEL R22, R22, -INF , P4 ;  /* 0xff80000016167808 */ /* 0x010fe40002000000 */
[-C--:B------:R-:W-:Y:S02]  /*28e10*/  ISETP.GE.AND P4, PT, R190, R229.reuse, PT ;  /* 0x000000e5be00720c */ /* 0x080fe40003f86270 */
[----:B-----5:R-:W-:Y:S02]  /*28e20*/  FSEL R38, R38, -INF , P2 ;  /* 0xff80000026267808 */ /* 0x020fe40001000000 */
[----:B------:R-:W-:Y:S02]  /*28e30*/  FSEL R25, R25, -INF , P4 ;  /* 0xff80000019197808 */ /* 0x000fe40002000000 */
[-C--:B------:R-:W-:Y:S02]  /*28e40*/  ISETP.GE.AND P4, PT, R193, R229.reuse, PT ;  /* 0x000000e5c100720c */ /* 0x080fe40003f86270 */
[-C--:B------:R-:W-:Y:S02]  /*28e50*/  ISETP.GE.AND P2, PT, R204, R229.reuse, PT ;  /* 0x000000e5cc00720c */ /* 0x080fe40003f46270 */
[----:B------:R-:W-:Y:S02]  /*28e60*/  FSEL R28, R28, -INF , P4 ;  /* 0xff8000001c1c7808 */ /* 0x000fe40002000000 */
[-C--:B------:R-:W-:Y:S02]  /*28e70*/  ISETP.GE.AND P4, PT, R196, R229.reuse, PT ;  /* 0x000000e5c400720c */ /* 0x080fe40003f86270 */
[----:B------:R-:W-:Y:S02]  /*28e80*/  FSEL R64, R64, -INF , P2 ;  /* 0xff80000040407808 */ /* 0x000fe40001000000 */
[----:B---3--:R-:W-:Y:S02]  /*28e90*/  FSEL R31, R31, -INF , P4 ;  /* 0xff8000001f1f7808 */ /* 0x008fe40002000000 */
[-C--:B------:R-:W-:Y:S02]  /*28ea0*/  ISETP.GE.AND P4, PT, R199, R229.reuse, PT ;  /* 0x000000e5c700720c */ /* 0x080fe40003f86270 */
[-C--:B------:R-:W-:Y:S02]  /*28eb0*/  ISETP.GE.AND P2, PT, R207, R229.reuse, PT ;  /* 0x000000e5cf00720c */ /* 0x080fe40003f46270 */
[----:B------:R-:W-:Y:S02]  /*28ec0*/  FSEL R34, R34, -INF , P4 ;  /* 0xff80000022227808 */ /* 0x000fe40002000000 */
[-C--:B------:R-:W-:Y:S02]  /*28ed0*/  ISETP.GE.AND P4, PT, R202, R229.reuse, PT ;  /* 0x000000e5ca00720c */ /* 0x080fe40003f86270 */
[----:B------:R-:W-:Y:S01]  /*28ee0*/  FSEL R69, R249, -INF , P2 ;  /* 0xff800000f9457808 */ /* 0x000fe20001000000 */
[-CC-:B------:R-:W-:Y:S01]  /*28ef0*/  FFMA.FTZ R249, R40, R36.reuse, -R5.reuse ;  /* 0x0000002428f97223 */ /* 0x180fe20000010805 */
[----:B------:R-:W-:Y:S01]  /*28f00*/  FSEL R39, R39, -INF , P4 ;  /* 0xff80000027277808 */ /* 0x000fe20002000000 */
[----:B------:R-:W-:Y:S01]  /*28f10*/  MUFU.EX2 R40, R4 ;  /* 0x0000000400287308 */ /* 0x000fe20000000800 */
[-C--:B------:R-:W-:Y:S02]  /*28f20*/  ISETP.GE.AND P4, PT, R205, R229.reuse, PT ;  /* 0x000000e5cd00720c */ /* 0x080fe40003f86270 */
[-C--:B------:R-:W-:Y:S02]  /*28f30*/  ISETP.GE.AND P2, PT, R210, R229.reuse, PT ;  /* 0x000000e5d200720c */ /* 0x080fe40003f46270 */
[----:B------:R-:W-:Y:S02]  /*28f40*/  FSEL R66, R250, -INF , P4 ;  /* 0xff800000fa427808 */ /* 0x000fe40002000000 */
[----:B------:R-:W2:Y:S01]  /*28f50*/  LDL.LU R250, [R1+0x68] ;  /* 0x0000680001fa7983 */ /* 0x000ea20000300800 */
[----:B------:R-:W-:Y:S01]  /*28f60*/  FSEL R75, R246, -INF , P2 ;  /* 0xff800000f64b7808 */ /* 0x000fe20001000000 */
[-CC-:B------:R-:W-:Y:S01]  /*28f70*/  FFMA.FTZ R246, R43, R36.reuse, -R5.reuse ;  /* 0x000000242bf67223 */ /* 0x180fe20000010805 */
[-C--:B------:R-:W-:Y:S02]  /*28f80*/  ISETP.GE.AND P2, PT, R213, R229.reuse, PT ;  /* 0x000000e5d500720c */ /* 0x080fe40003f46270 */
[-C--:B------:R-:W-:Y:S02]  /*28f90*/  ISETP.GE.AND P4, PT, R208, R229.reuse, PT ;  /* 0x000000e5d000720c */ /* 0x080fe40003f86270 */
[----:B------:R-:W-:Y:S02]  /*28fa0*/  FSEL R81, R81, -INF , P2 ;  /* 0xff80000051517808 */ /* 0x000fe40001000000 */
[-C--:B------:R-:W-:Y:S02]  /*28fb0*/  ISETP.GE.AND P2, PT, R216, R229.reuse, PT ;  /* 0x000000e5d800720c */ /* 0x080fe40003f46270 */
[----:B------:R-:W-:Y:S01]  /*28fc0*/  FSEL R72, R247, -INF , P4 ;  /* 0xff800000f7487808 */ /* 0x000fe20002000000 */
[-CC-:B------:R-:W-:Y:S01]  /*28fd0*/  FFMA.FTZ R247, R42, R36.reuse, -R5.reuse ;  /* 0x000000242af77223 */ /* 0x180fe20000010805 */
        /* <DEDUP_REMOVED lines=11> */
[-CC-:B------:R-:W-:Y:S01]  /*29090*/  FFMA.FTZ R236, R52, R36.reuse, -R5.reuse ;  /* 0x0000002434ec7223 */ /* 0x180fe20000010805 */
[----:B------:R-:W-:Y:S02]  /*290a0*/  FSEL R87, R87, -INF , P4 ;  /* 0xff80000057577808 */ /* 0x000fe40002000000 */
[-C--:B------:R-:W-:Y:S02]  /*290b0*/  ISETP.GE.AND P4, PT, R224, R229.reuse, PT ;  /* 0x000000e5e000720c */ /* 0x080fe40003f86270 */
[----:B------:R-:W-:Y:S02]  /*290c0*/  FSEL R103, R103, -INF , P2 ;  /* 0xff80000067677808 */ /* 0x000fe40001000000 */
[-C--:B------:R-:W-:Y:S02]  /*290d0*/  ISETP.GE.AND P2, PT, R241, R229.reuse, PT ;  /* 0x000000e5f100720c */ /* 0x080fe40003f46270 */
[----:B------:R-:W-:Y:S02]  /*290e0*/  FSEL R98, R98, -INF , P4 ;  /* 0xff80000062627808 */ /* 0x000fe40002000000 */
[----:B------:R-:W-:Y:S02]  /*290f0*/  ISETP.GE.AND P4, PT, R240, R229, PT ;  /* 0x000000e5f000720c */ /* 0x000fe40003f86270 */
[----:B------:R-:W-:Y:S01]  /*29100*/  FSEL R108, R244, -INF , P2 ;  /* 0xff800000f46c7808 */ /* 0x000fe20001000000 */
[-CC-:B------:R-:W-:Y:S01]  /*29110*/  FFMA.FTZ R244, R44, R36.reuse, -R5.reuse ;  /* 0x000000242cf47223 */ /* 0x180fe20000010805 */
[----:B------:R-:W-:Y:S02]  /*29120*/  ISETP.GE.AND P2, PT, R111, R231, PT ;  /* 0x000000e76f00720c */ /* 0x000fe40003f46270 */
[----:B------:R-:W-:Y:S02]  /*29130*/  FSEL R106, R106, -INF , P4 ;  /* 0xff8000006a6a7808 */ /* 0x000fe40002000000 */
[----:B------:R-:W-:Y:S02]  /*29140*/  ISETP.GE.AND P4, PT, R242, R229, PT ;  /* 0x000000e5f200720c */ /* 0x000fe40003f86270 */
[----:B------:R-:W-:Y:S02]  /*29150*/  FSEL R19, R19, -INF , !P2 ;  /* 0xff80000013137808 */ /* 0x000fe40005000000 */
[----:B------:R-:W-:Y:S01]  /*29160*/  FSEL R111, R243, -INF , P4 ;  /* 0xff800000f36f7808 */ /* 0x000fe20002000000 */
[-C--:B------:R-:W-:Y:S01]  /*29170*/  FFMA.FTZ R243, R45, R36.reuse, -R5 ;  /* 0x000000242df37223 */ /* 0x080fe20000010805 */
[----:B------:R-:W-:Y:S02]  /*29180*/  ISETP.GE.AND P4, PT, R125, R231, PT ;  /* 0x000000e77d00720c */ /* 0x000fe40003f86270 */
[----:B------:R-:W-:Y:S02]  /*29190*/  FMNMX3.FTZ R0, R0, R65, R19, !PT ;  /* 0x0000004100007276 */ /* 0x000fe40007810013 */
[----:B------:R-:W-:Y:S02]  /*291a0*/  ISETP.GE.AND P2, PT, R173, R231, PT ;  /* 0x000000e7ad00720c */ /* 0x000fe40003f46270 */
[----:B------:R-:W-:Y:S02]  /*291b0*/  FSEL R125, R16, -INF , !P4 ;  /* 0xff800000107d7808 */ /* 0x000fe40006000000 */
[----:B------:R-:W-:Y:S01]  /*291c0*/  FSEL R173, R15, -INF , !P2 ;  /* 0xff8000000fad7808 */ /* 0x000fe20005000000 */
[----:B------:R-:W-:Y:S01]  /*291d0*/  FFMA.FTZ R15, R169, R36, -R5 ;  /* 0x00000024a90f7223 */ /* 0x000fe20000010805 */
[----:B------:R-:W-:Y:S02]  /*291e0*/  FMNMX3.FTZ R0, R0, R113, R115, !PT ;  /* 0x0000007100007276 */ /* 0x000fe40007810073 */
[----:B------:R-:W-:Y:S01]  /*291f0*/  ISETP.GE.AND P4, PT, R177, R231, PT ;  /* 0x000000e7b100720c */ /* 0x000fe20003f86270 */
[----:B------:R-:W-:Y:S01]  /*29200*/  MUFU.EX2 R170, R15 ;  /* 0x0000000f00aa7308 */ /* 0x000fe20000000800 */
        /* <DEDUP_REMOVED lines=15> */
[----:B------:R-:W-:Y:S01]  /*29300*/  FSEL R185, R23, -INF , !P2 ;  /* 0xff80000017b97808 */ /* 0x000fe20005000000 */
[-CC-:B------:R-:W-:Y:S01]  /*29310*/  FFMA.FTZ R23, R131, R36.reuse, -R5.reuse ;  /* 0x0000002483177223 */ /* 0x180fe20000010805 */
[----:B------:R-:W-:Y:S02]  /*29320*/  FMNMX3.FTZ R0, R0, R183, R184, !PT ;  /* 0x000000b700007276 */ /* 0x000fe400078100b8 */
[-C--:B------:R-:W-:Y:S02]  /*29330*/  ISETP.GE.AND P4, PT, R188, R231.reuse, PT ;  /* 0x000000e7bc00720c */ /* 0x080fe40003f86270 */
[----:B------:R-:W-:Y:S01]  /*29340*/  FSEL R187, R22, -INF , !P3 ;  /* 0xff80000016bb7808 */ /* 0x000fe20005800000 */
[----:B------:R-:W-:Y:S01]  /*29350*/  FFMA.FTZ R22, R133, R36, -R5 ;  /* 0x0000002485167223 */ /* 0x000fe20000010805 */
[-C--:B------:R-:W-:Y:S02]  /*29360*/  ISETP.GE.AND P2, PT, R190, R231.reuse, PT ;  /* 0x000000e7be00720c */ /* 0x080fe40003f46270 */
[----:B------:R-:W-:Y:S02]  /*29370*/  FSEL R188, R24, -INF , !P5 ;  /* 0xff80000018bc7808 */ /* 0x000fe40006800000 */
[----:B------:R-:W-:Y:S02]  /*29380*/  FMNMX3.FTZ R0, R0, R186, R185, !PT ;  /* 0x000000ba00007276 */ /* 0x000fe400078100b9 */
[----:B------:R-:W-:Y:S01]  /*29390*/  FSEL R190, R26, -INF , !P4 ;  /* 0xff8000001abe7808 */ /* 0x000fe20006000000 */
[-CC-:B------:R-:W-:Y:S01]  /*293a0*/  FFMA.FTZ R26, R130, R36.reuse, -R5.reuse ;  /* 0x00000024821a7223 */ /* 0x180fe20000010805 */
[-C--:B------:R-:W-:Y:S01]  /*293b0*/  ISETP.GE.AND P3, PT, R192, R231.reuse, PT ;  /* 0x000000e7c000720c */ /* 0x080fe20003f66270 */
[----:B------:R-:W-:Y:S01]  /*293c0*/  FFMA.FTZ R130, R101, R36, -R5 ;  /* 0x0000002465827223 */ /* 0x000fe20000010805 */
[----:B------:R-:W-:Y:S02]  /*293d0*/  ISETP.GE.AND P5, PT, R191, R231, PT ;  /* 0x000000e7bf00720c */ /* 0x000fe40003fa6270 */
[----:B------:R-:W-:Y:S02]  /*293e0*/  FSEL R189, R25, -INF , !P2 ;  /* 0xff80000019bd7808 */ /* 0x000fe40005000000 */
[----:B------:R-:W-:Y:S01]  /*293f0*/  FMNMX3.FTZ R0, R0, R187, R188, !PT ;  /* 0x000000bb00007276 */ /* 0x000fe200078100bc */
[----:B------:R-:W-:Y:S01]  /*29400*/  MUFU.EX2 R130, R130 ;  /* 0x0000008200827308 */ /* 0x000fe20000000800 */
        /* <DEDUP_REMOVED lines=32> */
[-C--:B------:R-:W-:Y:S02]  /*29610*/  ISETP.GE.AND P2, PT, R207, R231.reuse, PT ;  /* 0x000000e7cf00720c */ /* 0x080fe40003f46270 */
[----:B------:R-:W-:Y:S02]  /*29620*/  FSEL R204, R68, -INF , !P5 ;  /* 0xff80000044cc7808 */ /* 0x000fe40006800000 */
[----:B------:R-:W-:Y:S01]  /*29630*/  FMNMX3.FTZ R0, R0, R202, R201, !PT ;  /* 0x000000ca00007276 */ /* 0x000fe200078100c9 */
[----:B------:R-:W-:Y:S01]  /*29640*/  MUFU.EX2 R68, R120 ;  /* 0x0000007800447308 */ /* 0x000fe20000000800 */
[-C--:B------:R-:W-:Y:S02]  /*29650*/  ISETP.GE.AND P3, PT, R206, R231.reuse, PT ;  /* 0x000000e7ce00720c */ /* 0x080fe40003f66270 */
[----:B------:R-:W-:Y:S02]  /*29660*/  FSEL R206, R66, -INF , !P4 ;  /* 0xff80000042ce7808 */ /* 0x000fe40006000000 */
[----:B------:R-:W-:Y:S02]  /*29670*/  FSEL R205, R69, -INF , !P2 ;  /* 0xff80000045cd7808 */ /* 0x000fe40005000000 */
[----:B------:R-:W-:Y:S02]  /*29680*/  ISETP.GE.AND P5, PT, R208, R231, PT ;  /* 0x000000e7d000720c */ /* 0x000fe40003fa6270 */
        /* <DEDUP_REMOVED lines=16> */
[----:B------:R-:W-:Y:S02]  /*29790*/  FSEL R83, R83, -INF , !P4 ;  /* 0xff80000053537808 */ /* 0x000fe40006000000 */
[----:B------:R-:W-:Y:S02]  /*297a0*/  ISETP.GE.AND P3, PT, R216, R231, PT ;  /* 0x000000e7d800720c */ /* 0x000fe40003f66270 */
[----:B------:R-:W-:Y:S02]  /*297b0*/  FMNMX3.FTZ R0, R0, R77, R81, !PT ;  /* 0x0000004d00007276 */ /* 0x000fe40007810051 */
[----:B------:R-:W-:Y:S02]  /*297c0*/  FSEL R82, R82, -INF , !P2 ;  /* 0xff80000052527808 */ /* 0x000fe40005000000 */
[----:B------:R-:W-:Y:S01]  /*297d0*/  FSEL R209, R86, -INF , !P3 ;  /* 0xff80000056d17808 */ /* 0x000fe20005800000 */
[-CC-:B------:R-:W-:Y:S01]  /*297e0*/  FFMA.FTZ R86, R60, R36.reuse, -R5.reuse ;  /* 0x000000243c567223 */ /* 0x180fe20000010805 */
[----:B------:R-:W-:Y:S02]  /*297f0*/  FSEL R210, R88, -INF , !P6 ;  /* 0xff80000058d27808 */ /* 0x000fe40007000000 */
[-C--:B------:R-:W-:Y:S02]  /*29800*/  ISETP.GE.AND P5, PT, R217, R231.reuse, PT ;  /* 0x000000e7d900720c */ /* 0x080fe40003fa6270 */
[----:B------:R-:W-:Y:S02]  /*29810*/  ISETP.GE.AND P2, PT, R219, R231, PT ;  /* 0x000000e7db00720c */ /* 0x000fe40003f46270 */
[----:B------:R-:W-:Y:S02]  /*29820*/  FMNMX3.FTZ R0, R0, R83, R82, !PT ;  /* 0x0000005300007276 */ /* 0x000fe40007810052 */
[----:B------:R-:W-:Y:S01]  /*29830*/  FSEL R212, R87, -INF , !P5 ;  /* 0xff80000057d47808 */ /* 0x000fe20006800000 */
[-CC-:B------:R-:W-:Y:S01]  /*29840*/  FFMA.FTZ R87, R57, R36.reuse, -R5.reuse ;  /* 0x0000002439577223 */ /* 0x180fe20000010805 */
[----:B------:R-:W-:Y:S01]  /*29850*/  FSEL R211, R90, -INF , !P2 ;  /* 0xff8000005ad37808 */ /* 0x000fe20005000000 */
[-CC-:B------:R-:W-:Y:S01]  /*29860*/  FFMA.FTZ R90, R58, R36.reuse, -R5.reuse ;  /* 0x000000243a5a7223 */ /* 0x180fe20000010805 */
[-C--:B------:R-:W-:Y:S02]  /*29870*/  ISETP.GE.AND P4, PT, R218, R231.reuse, PT ;  /* 0x000000e7da00720c */ /* 0x080fe40003f86270 */
[----:B------:R-:W-:Y:S02]  /*29880*/  ISETP.GE.AND P6, PT, R221, R231, PT ;  /* 0x000000e7dd00720c */ /* 0x000fe40003fc6270 */
[----:B------:R-:W-:Y:S01]  /*29890*/  FMNMX3.FTZ R0, R0, R209, R210, !PT ;  /* 0x000000d100007276 */ /* 0x000fe200078100d2 */
[----:B------:R-:W-:Y:S01]  /*298a0*/  MUFU.EX2 R90, R90 ;  /* 0x0000005a005a7308 */ /* 0x000fe20000000800 */
[----:B------:R-:W-:Y:S02]  /*298b0*/  FSEL R213, R94, -INF , !P4 ;  /* 0xff8000005ed57808 */ /* 0x000fe40006000000 */
[-C--:B------:R-:W-:Y:S02]  /*298c0*/  ISETP.GE.AND P5, PT, R226, R231.reuse, PT ;  /* 0x000000e7e200720c */ /* 0x080fe40003fa6270 */
[-C--:B------:R-:W-:Y:S02]  /*298d0*/  ISETP.GE.AND P3, PT, R224, R231.reuse, PT ;  /* 0x000000e7e000720c */ /* 0x080fe40003f66270 */
[----:B------:R-:W-:Y:S01]  /*298e0*/  FSEL R214, R92, -INF , !P6 ;  /* 0xff8000005cd67808 */ /* 0x000fe20007000000 */
[----:B------:R-:W-:Y:S01]  /*298f0*/  FFMA.FTZ R92, R56, R36, -R5 ;  /* 0x00000024385c7223 */ /* 0x000fe20000010805 */
[----:B------:R-:W-:Y:S01]  /*29900*/  FMNMX3.FTZ R0, R0, R212, R211, !PT ;  /* 0x000000d400007276 */ /* 0x000fe200078100d3 */
[----:B------:R-:W1:Y:S01]  /*29910*/  MUFU.EX2 R56, R14 ;  /* 0x0000000e00387308 */ /* 0x000e620000000800 */
[-C--:B------:R-:W-:Y:S01]  /*29920*/  ISETP.GE.AND P2, PT, R230, R231.reuse, PT ;  /* 0x000000e7e600720c */ /* 0x080fe20003f46270 */
[-CC-:B------:R-:W-:Y:S01]  /*29930*/  FFMA.FTZ R230, R53, R36.reuse, -R5.reuse ;  /* 0x0000002435e67223 */ /* 0x180fe20000010805 */
[----:B------:R-:W-:Y:S01]  /*29940*/  ISETP.GE.AND P4, PT, R237, R231, PT ;  /* 0x000000e7ed00720c */ /* 0x000fe20003f86270 */
[-CC-:B------:R-:W-:Y:S01]  /*29950*/  FFMA.FTZ R237, R51, R36.reuse, -R5.reuse ;  /* 0x0000002433ed7223 */ /* 0x180fe20000010805 */
[----:B------:R-:W-:Y:S02]  /*29960*/  FSEL R215, R95, -INF , !P5 ;  /* 0xff8000005fd77808 */ /* 0x000fe40006800000 */
[----:B------:R-:W-:Y:S01]  /*29970*/  FSEL R216, R98, -INF , !P3 ;  /* 0xff80000062d87808 */ /* 0x000fe20005800000 */
[-CC-:B------:R-:W-:Y:S01]  /*29980*/  FFMA.FTZ R98, R67, R36.reuse, -R5.reuse ;  /* 0x0000002443627223 */ /* 0x180fe20000010805 */
[----:B------:R-:W-:Y:S01]  /*29990*/  FMNMX3.FTZ R0, R0, R213, R214, !PT ;  /* 0x000000d500007276 */ /* 0x000fe200078100d6 */
[----:B------:R-:W-:Y:S01]  /*299a0*/  MUFU.EX2 R92, R92 ;  /* 0x0000005c005c7308 */ /* 0x000fe20000000800 */
[----:B------:R-:W-:Y:S01]  /*299b0*/  ISETP.GE.AND P6, PT, R238, R231, PT ;  /* 0x000000e7ee00720c */ /* 0x000fe20003fc6270 */
[-CC-:B------:R-:W-:Y:S01]  /*299c0*/  FFMA.FTZ R238, R50, R36.reuse, -R5.reuse ;  /* 0x0000002432ee7223 */ /* 0x180fe20000010805 */
[----:B------:R-:W-:Y:S01]  /*299d0*/  FSEL R217, R97, -INF , !P2 ;  /* 0xff80000061d97808 */ /* 0x000fe20005000000 */
[-CC-:B------:R-:W-:Y:S01]  /*299e0*/  FFMA.FTZ R97, R63, R36.reuse, -R5.reuse ;  /* 0x000000243f617223 */ /* 0x180fe20000010805 */
[----:B------:R-:W-:Y:S01]  /*299f0*/  FSEL R218, R99, -INF , !P4 ;  /* 0xff80000063da7808 */ /* 0x000fe20006000000 */
[-CC-:B------:R-:W-:Y:S01]  /*29a00*/  FFMA.FTZ R99, R70, R36.reuse, -R5.reuse ;  /* 0x0000002446637223 */ /* 0x180fe20000010805 */
[----:B------:R-:W-:Y:S03]  /*29a10*/  FMNMX3.FTZ R0, R0, R215, R216, !PT ;  /* 0x000000d700007276 */ /* 0x000fe600078100d8 */
[----:B------:R-:W-:Y:S01]  /*29a20*/  MUFU.EX2 R63, R109 ;  /* 0x0000006d003f7308 */ /* 0x000fe20000000800 */
[-C--:B------:R-:W-:Y:S01]  /*29a30*/  ISETP.GE.AND P5, PT, R240, R231.reuse, PT ;  /* 0x000000e7f000720c */ /* 0x080fe20003fa6270 */
[-CC-:B------:R-:W-:Y:S01]  /*29a40*/  FFMA.FTZ R240, R48, R36.reuse, -R5.reuse ;  /* 0x0000002430f07223 */ /* 0x180fe20000010805 */
[----:B------:R-:W-:Y:S01]  /*29a50*/  ISETP.GE.AND P4, PT, R239, R231, PT ;  /* 0x000000e7ef00720c */ /* 0x000fe20003f86270 */
[-CC-:B------:R-:W-:Y:S01]  /*29a60*/  FFMA.FTZ R239, R49, R36.reuse, -R5.reuse ;  /* 0x0000002431ef7223 */ /* 0x180fe20000010805 */
[----:B------:R-:W-:Y:S02]  /*29a70*/  FSEL R219, R103, -INF , !P1 ;  /* 0xff80000067db7808 */ /* 0x000fe40004800000 */
[----:B------:R-:W-:Y:S03]  /*29a80*/  FSEL R221, R102, -INF , !P6 ;  /* 0xff80000066dd7808 */ /* 0x000fe60007000000 */
[----:B------:R-:W-:Y:S01]  /*29a90*/  MUFU.EX2 R99, R99 ;  /* 0x0000006300637308 */ /* 0x000fe20000000800 */
[----:B------:R-:W-:Y:S02]  /*29aa0*/  FMNMX3.FTZ R0, R0, R217, R218, !PT ;  /* 0x000000d900007276 */ /* 0x000fe400078100da */
[-C--:B------:R-:W-:Y:S01]  /*29ab0*/  ISETP.GE.AND P3, PT, R241, R231.reuse, PT ;  /* 0x000000e7f100720c */ /* 0x080fe20003f66270 */
[-CC-:B------:R-:W-:Y:S01]  /*29ac0*/  FFMA.FTZ R241, R47, R36.reuse, -R5.reuse ;  /* 0x000000242ff17223 */ /* 0x180fe20000010805 */
[----:B------:R-:W-:Y:S01]  /*29ad0*/  ISETP.GE.AND P2, PT, R242, R231, PT ;  /* 0x000000e7f200720c */ /* 0x000fe20003f46270 */
[-CC-:B------:R-:W-:Y:S01]  /*29ae0*/  FFMA.FTZ R242, R46, R36.reuse, -R5.reuse ;  /* 0x000000242ef27223 */ /* 0x180fe20000010805 */
[----:B------:R-:W-:Y:S01]  /*29af0*/  FSEL R224, R106, -INF , !P5 ;  /* 0xff8000006ae07808 */ /* 0x000fe20006800000 */
[-CC-:B------:R-:W-:Y:S01]  /*29b00*/  FFMA.FTZ R106, R76, R36.reuse, -R5.reuse ;  /* 0x000000244c6a7223 */ /* 0x180fe20000010805 */
[----:B------:R-:W-:Y:S01]  /*29b10*/  FSEL R226, R105, -INF , !P4 ;  /* 0xff80000069e27808 */ /* 0x000fe20006000000 */
[-C--:B------:R-:W-:Y:S01]  /*29b20*/  FFMA.FTZ R105, R74, R36.reuse, -R5 ;  /* 0x000000244a697223 */ /* 0x080fe20000010805 */
[----:B------:R-:W-:Y:S01]  /*29b30*/  FMNMX3.FTZ R0, R0, R219, R221, !PT ;  /* 0x000000db00007276 */ /* 0x000fe200078100dd */
[-CC-:B------:R-:W-:Y:S01]  /*29b40*/  FFMA.FTZ R76, R62, R36.reuse, -R5.reuse ;  /* 0x000000243e4c7223 */ /* 0x180fe20000010805 */
[----:B------:R-:W-:Y:S01]  /*29b50*/  FSEL R39, R108, -INF , !P3 ;  /* 0xff8000006c277808 */ /* 0x000fe20005800000 */
[----:B------:R-:W-:Y:S01]  /*29b60*/  FFMA.FTZ R108, R71, R36, -R5 ;  /* 0x00000024476c7223 */ /* 0x000fe20000010805 */
[----:B------:R-:W-:Y:S01]  /*29b70*/  FSEL R38, R111, -INF , !P2 ;  /* 0xff8000006f267808 */ /* 0x000fe20005000000 */
[----:B------:R-:W-:Y:S01]  /*29b80*/  MUFU.EX2 R62, R100 ;  /* 0x00000064003e7308 */ /* 0x000fe20000000800 */
[----:B------:R-:W-:Y:S02]  /*29b90*/  FMNMX3.FTZ R0, R0, R224, R226, !PT ;  /* 0x000000e000007276 */ /* 0x000fe400078100e2 */
[----:B------:R-:W-:Y:S02]  /*29ba0*/  LOP3.LUT P1, RZ, R245, 0x800, RZ, 0xc0, !PT ;  /* 0x00000800f5ff7812 */ /* 0x000fe4000782c0ff */
[----:B------:R-:W-:Y:S02]  /*29bb0*/  FMNMX3.FTZ R0, R0, R39, R38, !PT ;  /* 0x0000002700007276 */ /* 0x000fe40007810026 */
[----:B-1----:R-:W-:Y:S03]  /*29bc0*/  F2FP.BF16.F32.PACK_AB R42, R170, R56 ;  /* 0x00000038aa2a723e */ /* 0x002fe600000010ff */
[----:B------:R-:W-:Y:S01]  /*29bd0*/  MUFU.EX2 R106, R106 ;  /* 0x0000006a006a7308 */ /* 0x000fe20000000800 */
[----:B------:R-:W1:Y:S09]  /*29be0*/  SHFL.BFLY PT, R2, R0, 0x2, 0x1f ;  /* 0x0c401f0000027f89 */ /* 0x000e7200000e0000 */
[----:B------:R-:W-:Y:S10]  /*29bf0*/  MUFU.EX2 R105, R105 ;  /* 0x0000006900697308 */ /* 0x000ff40000000800 */
[----:B------:R-:W-:Y:S10]  /*29c00*/  MUFU.EX2 R108, R108 ;  /* 0x0000006c006c7308 */ /* 0x000ff40000000800 */
[----:B------:R-:W-:Y:S01]  /*29c10*/  MUFU.EX2 R98, R98 ;  /* 0x0000006200627308 */ /* 0x000fe20000000800 */
[----:B-1----:R-:W-:Y:S01]  /*29c20*/  FMNMX.FTZ R2, R0, R2, !PT ;  /* 0x0000000200027209 */ /* 0x002fe20007810000 */
[----:B------:R-:W-:Y:S04]  /*29c30*/  FMUL.FTZ R0, R36, R3 ;  /* 0x0000000324007220 */ /* 0x000fe80000410000 */
[----:B------:R-:W1:Y:S04]  /*29c40*/  SHFL.BFLY PT, R6, R2, 0x1, 0x1f ;  /* 0x0c201f0002067f89 */ /* 0x000e6800000e0000 */
[----:B------:R-:W-:Y:S10]  /*29c50*/  MUFU.EX2 R3, R10 ;  /* 0x0000000a00037308 */ /* 0x000ff40000000800 */
[----:B------:R-:W2:Y:S10]  /*29c60*/  MUFU.EX2 R0, R0 ;  /* 0x0000000000007308 */ /* 0x000eb40000000800 */
[----:B------:R-:W-:Y:S01]  /*29c70*/  MUFU.EX2 R97, R97 ;  /* 0x0000006100617308 */ /* 0x000fe20000000800 */
[----:B-1----:R-:W-:Y:S09]  /*29c80*/  FMNMX.FTZ R2, R2, R6, !PT ;  /* 0x0000000602027209 */ /* 0x002ff20007810000 */
[----:B------:R-:W-:Y:S01]  /*29c90*/  MUFU.EX2 R100, R76 ;  /* 0x0000004c00647308 */ /* 0x000fe20000000800 */
[C---:B--2---:R-:W-:Y:S01]  /*29ca0*/  FFMA.FTZ R11, R0.reuse, R250, R40 ;  /* 0x000000fa000b7223 */ /* 0x044fe20000010028 */
[----:B------:R-:W-:Y:S01]  /*29cb0*/  FMUL.FTZ R4, R0, R164 ;  /* 0x000000a400047220 */ /* 0x000fe20000410000 */
[----:B------:R-:W-:Y:S01]  /*29cc0*/  FSETP.NEU.FTZ.AND P0, PT, R2, -INF , PT ;  /* 0xff8000000200780b */ /* 0x000fe20003f1d000 */
[----:B------:R-:W-:Y:S01]  /*29cd0*/  FMUL.FTZ R61, R36, R2 ;  /* 0x00000002243d7220 */ /* 0x000fe20000410000 */
[C---:B------:R-:W-:Y:S01]  /*29ce0*/  FMUL.FTZ R5, R0.reuse, R165 ;  /* 0x000000a500057220 */ /* 0x040fe20000410000 */
[C---:B------:R-:W-:Y:S01]  /*29cf0*/  FMUL.FTZ R8, R0.reuse, R160 ;  /* 0x000000a000087220 */ /* 0x040fe20000410000 */
[C---:B------:R-:W-:Y:S01]  /*29d00*/  FMUL.FTZ R9, R0.reuse, R161 ;  /* 0x000000a100097220 */ /* 0x040fe20000410000 */
[C---:B------:R-:W-:Y:S01]  /*29d10*/  FMUL.FTZ R12, R0.reuse, R156 ;  /* 0x0000009c000c7220 */ /* 0x040fe20000410000 */
[----:B------:R-:W-:Y:S01]  /*29d20*/  FSEL R61, R61, RZ, P0 ;  /* 0x000000ff3d3d7208 */ /* 0x000fe20000000000 */
        /* <DEDUP_REMOVED lines=12> */
[----:B------:R-:W-:Y:S01]  /*29df0*/  FFMA.FTZ R6, R65, R36, -R61 ;  /* 0x0000002441067223 */ /* 0x000fe2000001083d */
[----:B------:R-:W-:Y:S01]  /*29e00*/  LEA R160, R7, UR6, 0x1 ;  /* 0x0000000607a07c11 */ /* 0x000fe2000f8e08ff */
[C---:B------:R-:W-:Y:S01]  /*29e10*/  FADD.FTZ R57, R3.reuse, R11 ;  /* 0x0000000b03397221 */ /* 0x040fe20000010000 */
[----:B------:R1:W-:Y:S01]  /*29e20*/  MUFU.EX2 R74, R0 ;  /* 0x00000000004a7308 */ /* 0x0003e20000000800 */
[----:B------:R-:W-:Y:S01]  /*29e30*/  F2FP.BF16.F32.PACK_AB R40, R3, R40 ;  /* 0x000000280328723e */ /* 0x000fe200000010ff */
[-CC-:B------:R-:W-:Y:S01]  /*29e40*/  FFMA.FTZ R30, R125, R36.reuse, -R61.reuse ;  /* 0x000000247d1e7223 */ /* 0x180fe2000001083d */
[----:B------:R-:W2:Y:S01]  /*29e50*/  LDSM.16.MT88.4 R44, [R160+0xa000] ;  /* 0x00a00000a02c783b */ /* 0x000ea20000004200 */
[C---:B------:R-:W-:Y:S02]  /*29e60*/  IMAD.IADD R152, R160.reuse, 0x1, R220 ;  /* 0x00000001a0987824 */ /* 0x040fe400078e02dc */
[-CC-:B------:R-:W-:Y:S01]  /*29e70*/  FFMA.FTZ R34, R173, R36.reuse, -R61.reuse ;  /* 0x00000024ad227223 */ /* 0x180fe2000001083d */
[C---:B------:R-:W-:Y:S02]  /*29e80*/  VIADD R3, R160.reuse, 0xa000 ;  /* 0x0000a000a0037836 */ /* 0x040fe40000000000 */
[-CC-:B------:R-:W-:Y:S01]  /*29e90*/  FFMA.FTZ R60, R177, R36.reuse, -R61.reuse ;  /* 0x00000024b13c7223 */ /* 0x180fe2000001083d */
[----:B------:R3:W-:Y:S01]  /*29ea0*/  MUFU.EX2 R169, R6 ;  /* 0x0000000600a97308 */ /* 0x0007e20000000800 */
[----:B------:R-:W-:Y:S01]  /*29eb0*/  VIADD R144, R160, 0xa040 ;  /* 0x0000a040a0907836 */ /* 0x000fe20000000000 */
[----:B------:R-:W4:Y:S01]  /*29ec0*/  LDSM.16.MT88.4 R48, [R152+0xa000] ;  /* 0x00a000009830783b */ /* 0x000f220000004200 */
[----:B------:R-:W-:Y:S07]  /*29ed0*/  @P1 VIADD R144, R3, 0xffffffc0 ;  /* 0xffffffc003901836 */ /* 0x000fee0000000000 */
[----:B------:R-:W-:Y:S01]  /*29ee0*/  MUFU.EX2 R165, R18 ;  /* 0x0000001200a57308 */ /* 0x000fe20000000800 */
[-CC-:B-1----:R-:W-:Y:S01]  /*29ef0*/  FFMA.FTZ R0, R59, R36.reuse, -R61.reuse ;  /* 0x000000243b007223 */ /* 0x182fe2000001083d */
[----:B------:R-:W-:Y:S01]  /*29f00*/  IMAD.IADD R3, R220, 0x1, R144 ;  /* 0x00000001dc037824 */ /* 0x000fe200078e0290 */
[----:B------:R-:W1:Y:S07]  /*29f10*/  LDSM.16.MT88.4 R52, [R144] ;  /* 0x000000009034783b */ /* 0x000e6e0000004200 */
[----:B------:R5:W2:Y:S01]  /*29f20*/  MUFU.EX2 R174, R0 ;  /* 0x0000000000ae7308 */ /* 0x000aa20000000800 */
[----:B---3--:R-:W-:Y:S01]  /*29f30*/  FFMA.FTZ R6, R19, R36, -R61 ;  /* 0x0000002413067223 */ /* 0x008fe2000001083d */
[----:B------:R-:W3:Y:S08]  /*29f40*/  LDL.LU R250, [R1+0x6c] ;  /* 0x00006c0001fa7983 */ /* 0x000ef00000300800 */
[----:B------:R-:W4:Y:S10]  /*29f50*/  MUFU.EX2 R168, R6 ;  /* 0x0000000600a87308 */ /* 0x000f340000000800 */
[----:B------:R-:W-:Y:S01]  /*29f60*/  MUFU.EX2 R164, R22 ;  /* 0x0000001600a47308 */ /* 0x000fe20000000800 */
[----:B-----5:R-:W-:Y:S02]  /*29f70*/  FSEL R0, R2, RZ, P0 ;  /* 0x000000ff02007208 */ /* 0x020fe40000000000 */
[----:B--2---:R-:W-:Y:S02]  /*29f80*/  F2FP.BF16.F32.PACK_AB R41, R174, R74 ;  /* 0x0000004aae29723e */ /* 0x004fe400000010ff */
[----:B------:R-:W-:Y:S01]  /*29f90*/  ISETP.GT.AND P0, PT, R252, R251, PT ;  /* 0x000000fbfc00720c */ /* 0x000fe20003f04270 */
[----:B------:R-:W-:Y:S01]  /*29fa0*/  FADD.FTZ R0, -R0, R132 ;  /* 0x0000008400007221 */ /* 0x000fe20000010100 */
[----:B------:R-:W-:Y:S03]  /*29fb0*/  VIADD R252, R252, 0xffffffff ;  /* 0xfffffffffcfc7836 */ /* 0x000fe60000000000 */
[----:B------:R-:W-:Y:S01]  /*29fc0*/  MUFU.EX2 R161, R30 ;  /* 0x0000001e00a17308 */ /* 0x000fe20000000800 */
[----:B----4-:R-:W-:Y:S01]  /*29fd0*/  F2FP.BF16.F32.PACK_AB R43, R168, R169 ;  /* 0x000000a9a82b723e */ /* 0x010fe200000010ff */
[----:B------:R-:W-:Y:S08]  /*29fe0*/  FMUL.FTZ R0, R36, R0 ;  /* 0x0000000024007220 */ /* 0x000ff00000410000 */
[----:B------:R-:W2:Y:S10]  /*29ff0*/  MUFU.EX2 R0, R0 ;  /* 0x0000000000007308 */ /* 0x000eb40000000800 */
[----:B------:R-:W-:Y:S10]  /*2a000*/  MUFU.EX2 R153, R60 ;  /* 0x0000003c00997308 */ /* 0x000ff40000000800 */
[----:B------:R-:W-:Y:S01]  /*2a010*/  MUFU.EX2 R157, R126 ;  /* 0x0000007e009d7308 */ /* 0x000fe20000000800 */
[C---:B--2---:R-:W-:Y:S01]  /*2a020*/  FMUL.FTZ R10, R0.reuse, R162 ;  /* 0x000000a2000a7220 */ /* 0x044fe20000410000 */
[C---:B------:R-:W-:Y:S01]  /*2a030*/  FMUL.FTZ R6, R0.reuse, R166 ;  /* 0x000000a600067220 */ /* 0x040fe20000410000 */
[----:B------:R-:W-:Y:S01]  /*2a040*/  FMUL.FTZ R7, R0, R167 ;  /* 0x000000a700077220 */ /* 0x000fe20000410000 */
[----:B------:R-:W-:Y:S01]  /*2a050*/  FADD.FTZ R166, R56, R57 ;  /* 0x0000003938a67221 */ /* 0x000fe20000010000 */
[C---:B------:R-:W-:Y:S01]  /*2a060*/  FMUL.FTZ R11, R0.reuse, R163 ;  /* 0x000000a3000b7220 */ /* 0x040fe20000410000 */
[----:B------:R-:W-:Y:S01]  /*2a070*/  LDSM.16.MT88.4 R56, [R3+0x800] ;  /* 0x000800000338783b */ /* 0x000fe20000004200 */
[C---:B------:R-:W-:Y:S03]  /*2a080*/  FMUL.FTZ R14, R0.reuse, R158 ;  /* 0x0000009e000e7220 */ /* 0x040fe60000410000 */
[----:B------:R2:W-:Y:S01]  /*2a090*/  MUFU.EX2 R162, R26 ;  /* 0x0000001a00a27308 */ /* 0x0005e20000000800 */
[C---:B------:R-:W-:Y:S01]  /*2a0a0*/  FMUL.FTZ R15, R0.reuse, R159 ;  /* 0x0000009f000f7220 */ /* 0x040fe20000410000 */
[C---:B------:R-:W-:Y:S05]  /*2a0b0*/  HMMA.16816.F32.BF16 R4, R40.reuse, R44, R4 ;  /* 0x0000002c2804723c */ /* 0x040fea0000041804 */
[C---:B------:R-:W-:Y:S03]  /*2a0c0*/  FMUL.FTZ R18, R0.reuse, R154 ;  /* 0x0000009a00127220 */ /* 0x040fe60000410000 */
[----:B------:R4:W5:Y:S01]  /*2a0d0*/  MUFU.EX2 R163, R23 ;  /* 0x0000001700a37308 */ /* 0x0009620000000800 */
[C---:B------:R-:W-:Y:S01]  /*2a0e0*/  FMUL.FTZ R19, R0.reuse, R155 ;  /* 0x0000009b00137220 */ /* 0x040fe20000410000 */
[C---:B------:R-:W-:Y:S01]  /*2a0f0*/  HMMA.16816.F32.BF16 R8, R40.reuse, R46, R8 ;  /* 0x0000002e2808723c */ /* 0x040fe20000041808 */
[----:B------:R-:W5:Y:S02]  /*2a100*/  LDSM.16.MT88.4 R44, [R3] ;  /* 0x00000000032c783b */ /* 0x000f640000004200 */
[C---:B------:R-:W-:Y:S01]  /*2a110*/  FMUL.FTZ R22, R0.reuse, R150 ;  /* 0x0000009600167220 */ /* 0x040fe20000410000 */
[C---:B------:R-:W-:Y:S01]  /*2a120*/  FMUL.FTZ R27, R0.reuse, R147 ;  /* 0x00000093001b7220 */ /* 0x040fe20000410000 */
[C---:B------:R-:W-:Y:S03]  /*2a130*/  FMUL.FTZ R30, R0.reuse, R142 ;  /* 0x0000008e001e7220 */ /* 0x040fe60000410000 */
[----:B------:R-:W-:Y:S01]  /*2a140*/  MUFU.EX2 R155, R127 ;  /* 0x0000007f009b7308 */ /* 0x000fe20000000800 */
[-CC-:B--2---:R-:W-:Y:S01]  /*2a150*/  FFMA.FTZ R26, R113, R36.reuse, -R61.reuse ;  /* 0x00000024711a7223 */ /* 0x184fe2000001083d */
[C---:B------:R-:W-:Y:S03]  /*2a160*/  HMMA.16816.F32.BF16 R12, R40.reuse, R48, R12 ;  /* 0x00000030280c723c */ /* 0x040fe6000004180c */
[C---:B------:R-:W-:Y:S01]  /*2a170*/  FMUL.FTZ R31, R0.reuse, R143 ;  /* 0x0000008f001f7220 */ /* 0x040fe20000410000 */
[C---:B------:R-:W-:Y:S01]  /*2a180*/  FMUL.FTZ R35, R0.reuse, R139 ;  /* 0x0000008b00237220 */ /* 0x040fe20000410000 */
[-CC-:B------:R-:W-:Y:S03]  /*2a190*/  FFMA.FTZ R60, R181, R36.reuse, -R61.reuse ;  /* 0x00000024b53c7223 */ /* 0x180fe6000001083d */
[----:B------:R2:W-:Y:S01]  /*2a1a0*/  MUFU.EX2 R73, R26 ;  /* 0x0000001a00497308 */ /* 0x0005e20000000800 */
[C---:B----4-:R-:W-:Y:S01]  /*2a1b0*/  FMUL.FTZ R23, R0.reuse, R151 ;  /* 0x0000009700177220 */ /* 0x050fe20000410000 */
[C---:B------:R-:W-:Y:S01]  /*2a1c0*/  HMMA.16816.F32.BF16 R16, R40.reuse, R50, R16 ;  /* 0x000000322810723c */ /* 0x040fe20000041810 */
[----:B------:R-:W4:Y:S07]  /*2a1d0*/  LDSM.16.MT88.4 R48, [R160+0xa800] ;  /* 0x00a80000a030783b */ /* 0x000f2e0000004200 */
[----:B------:R-:W-:Y:S01]  /*2a1e0*/  MUFU.EX2 R145, R117 ;  /* 0x0000007500917308 */ /* 0x000fe20000000800 */
[C---:B-1----:R-:W-:Y:S09]  /*2a1f0*/  HMMA.16816.F32.BF16 R20, R40.reuse, R52, R20 ;  /* 0x000000342814723c */ /* 0x042ff20000041814 */
[----:B------:R1:W4:Y:S01]  /*2a200*/  MUFU.EX2 R159, R34 ;  /* 0x00000022009f7308 */ /* 0x0003220000000800 */
[--C-:B--2---:R-:W-:Y:S09]  /*2a210*/  FFMA.FTZ R26, R115, R36, -R61.reuse ;  /* 0x00000024731a7223 */ /* 0x104ff2000001083d */
[----:B------:R2:W4:Y:S10]  /*2a220*/  MUFU.EX2 R72, R26 ;  /* 0x0000001a00487308 */ /* 0x0005340000000800 */
[----:B------:R-:W-:Y:S01]  /*2a230*/  MUFU.EX2 R158, R129 ;  /* 0x00000081009e7308 */ /* 0x000fe20000000800 */
[C---:B-1----:R-:W-:Y:S09]  /*2a240*/  FMUL.FTZ R34, R0.reuse, R138 ;  /* 0x0000008a00227220 */ /* 0x042ff20000410000 */
[----:B------:R-:W-:Y:S01]  /*2a250*/  MUFU.EX2 R156, R128 ;  /* 0x00000080009c7308 */ /* 0x000fe20000000800 */
[----:B--2---:R-:W-:Y:S07]  /*2a260*/  FMUL.FTZ R26, R0, R146 ;  /* 0x00000092001a7220 */ /* 0x004fee0000410000 */
[C---:B------:R-:W-:Y:S01]  /*2a270*/  HMMA.16816.F32.BF16 R24, R40.reuse, R54, R24 ;  /* 0x000000362818723c */ /* 0x040fe20000041818 */
[----:B------:R-:W1:Y:S01]  /*2a280*/  LDSM.16.MT88.4 R52, [R152+0xa800] ;  /* 0x00a800009834783b */ /* 0x000e620000004200 */
[----:B------:R-:W-:Y:S06]  /*2a290*/  MUFU.EX2 R151, R124 ;  /* 0x0000007c00977308 */ /* 0x000fec0000000800 */
[C---:B-----5:R-:W-:Y:S04]  /*2a2a0*/  HMMA.16816.F32.BF16 R28, R40.reuse, R44, R28 ;  /* 0x0000002c281c723c */ /* 0x060fe8000004181c */
[----:B------:R-:W-:Y:S04]  /*2a2b0*/  MUFU.EX2 R148, R122 ;  /* 0x0000007a00947308 */ /* 0x000fe80000000800 */
[----:B------:R-:W-:Y:S01]  /*2a2c0*/  HMMA.16816.F32.BF16 R32, R40, R46, R32 ;  /* 0x0000002e2820723c */ /* 0x000fe20000041820 */
[----:B------:R-:W2:Y:S05]  /*2a2d0*/  LDSM.16.MT88.4 R44, [R144+0x800] ;  /* 0x00080000902c783b */ /* 0x000eaa0000004200 */
[----:B------:R-:W-:Y:S01]  /*2a2e0*/  MUFU.EX2 R149, R121 ;  /* 0x0000007900957308 */ /* 0x000fe20000000800 */
[----:B------:R-:W-:Y:S02]  /*2a2f0*/  F2FP.BF16.F32.PACK_AB R42, R162, R163 ;  /* 0x000000a3a22a723e */ /* 0x000fe400000010ff */
[----:B----4-:R-:W-:Y:S02]  /*2a300*/  F2FP.BF16.F32.PACK_AB R43, R159, R161 ;  /* 0x000000a19f2b723e */ /* 0x010fe400000010ff */
[----:B------:R-:W-:Y:S02]  /*2a310*/  F2FP.BF16.F32.PACK_AB R40, R164, R165 ;  /* 0x000000a5a428723e */ /* 0x000fe400000010ff */
[----:B------:R-:W-:Y:S03]  /*2a320*/  F2FP.BF16.F32.PACK_AB R41, R72, R73 ;  /* 0x000000494829723e */ /* 0x000fe600000010ff */
[----:B------:R4:W-:Y:S04]  /*2a330*/  MUFU.EX2 R67, R60 ;  /* 0x0000003c00437308 */ /* 0x0009e80000000800 */
[C---:B------:R-:W-:Y:S06]  /*2a340*/  HMMA.16816.F32.BF16 R4, R40.reuse, R48, R4 ;  /* 0x000000302804723c */ /* 0x040fec0000041804 */
[----:B------:R-:W-:Y:S01]  /*2a350*/  MUFU.EX2 R143, R119 ;  /* 0x00000077008f7308 */ /* 0x000fe20000000800 */
[-CC-:B------:R-:W-:Y:S01]  /*2a360*/  FFMA.FTZ R48, R175, R36.reuse, -R61.reuse ;  /* 0x00000024af307223 */ /* 0x180fe2000001083d */
[C---:B------:R-:W-:Y:S08]  /*2a370*/  HMMA.16816.F32.BF16 R8, R40.reuse, R50, R8 ;  /* 0x000000322808723c */ /* 0x040ff00000041808 */
[----:B------:R5:W-:Y:S01]  /*2a380*/  MUFU.EX2 R71, R48 ;  /* 0x0000003000477308 */ /* 0x000be20000000800 */
[-CC-:B----4-:R-:W-:Y:S01]  /*2a390*/  FFMA.FTZ R60, R185, R36.reuse, -R61.reuse ;  /* 0x00000024b93c7223 */ /* 0x190fe2000001083d */
[C---:B-1----:R-:W-:Y:S08]  /*2a3a0*/  HMMA.16816.F32.BF16 R12, R40.reuse, R52, R12 ;  /* 0x00000034280c723c */ /* 0x042ff0000004180c */
[----:B------:R-:W-:Y:S01]  /*2a3b0*/  MUFU.EX2 R142, R118 ;  /* 0x00000076008e7308 */ /* 0x000fe20000000800 */
[-CC-:B------:R-:W-:Y:S01]  /*2a3c0*/  FFMA.FTZ R52, R176, R36.reuse, -R61.reuse ;  /* 0x00000024b0347223 */ /* 0x180fe2000001083d */
[C---:B------:R-:W-:Y:S08]  /*2a3d0*/  HMMA.16816.F32.BF16 R16, R40.reuse, R54, R16 ;  /* 0x000000362810723c */ /* 0x040ff00000041810 */
[----:B------:R1:W4:Y:S01]  /*2a3e0*/  MUFU.EX2 R154, R52 ;  /* 0x00000034009a7308 */ /* 0x0003220000000800 */
[----:B-----5:R-:W5:Y:S01]  /*2a3f0*/  LDSM.16.MT88.4 R48, [R160+0xb000] ;  /* 0x00b00000a030783b */ /* 0x020f620000004200 */
[C---:B--2---:R-:W-:Y:S08]  /*2a400*/  HMMA.16816.F32.BF16 R20, R40.reuse, R44, R20 ;  /* 0x0000002c2814723c */ /* 0x044ff00000041814 */
[----:B------:R-:W-:Y:S01]  /*2a410*/  MUFU.EX2 R65, R116 ;  /* 0x0000007400417308 */ /* 0x000fe20000000800 */
[C---:B------:R-:W-:Y:S01]  /*2a420*/  HMMA.16816.F32.BF16 R24, R40.reuse, R46, R24 ;  /* 0x0000002e2818723c */ /* 0x040fe20000041818 */
[----:B------:R-:W-:Y:S08]  /*2a430*/  LDSM.16.MT88.4 R44, [R144+0x1000] ;  /* 0x00100000902c783b */ /* 0x000ff00000004200 */
[----:B------:R-:W-:Y:S01]  /*2a440*/  MUFU.EX2 R136, R112 ;  /* 0x0000007000887308 */ /* 0x000fe20000000800 */
[--C-:B-1----:R-:W-:Y:S01]  /*2a450*/  FFMA.FTZ R52, R178, R36, -R61.reuse ;  /* 0x00000024b2347223 */ /* 0x102fe2000001083d */
[C---:B------:R-:W-:Y:S08]  /*2a460*/  HMMA.16816.F32.BF16 R28, R40.reuse, R56, R28 ;  /* 0x00000038281c723c */ /* 0x040ff0000004181c */
[----:B------:R1:W2:Y:S01]  /*2a470*/  MUFU.EX2 R70, R52 ;  /* 0x0000003400467308 */ /* 0x0002a20000000800 */
[----:B------:R-:W-:Y:S01]  /*2a480*/  HMMA.16816.F32.BF16 R32, R40, R58, R32 ;  /* 0x0000003a2820723c */ /* 0x000fe20000041820 */
[----:B------:R-:W-:Y:S08]  /*2a490*/  LDSM.16.MT88.4 R56, [R3+0x1000] ;  /* 0x001000000338783b */ /* 0x000ff00000004200 */
[----:B------:R-:W-:Y:S01]  /*2a4a0*/  MUFU.EX2 R150, R123 ;  /* 0x0000007b00967308 */ /* 0x000fe20000000800 */
[----:B------:R-:W-:Y:S02]  /*2a4b0*/  F2FP.BF16.F32.PACK_AB R42, R157, R155 ;  /* 0x0000009b9d2a723e */ /* 0x000fe400000010ff */
[----:B----4-:R-:W-:Y:S02]  /*2a4c0*/  F2FP.BF16.F32.PACK_AB R41, R154, R71 ;  /* 0x000000479a29723e */ /* 0x010fe400000010ff */
[----:B------:R-:W-:Y:S05]  /*2a4d0*/  F2FP.BF16.F32.PACK_AB R40, R156, R158 ;  /* 0x0000009e9c28723e */ /* 0x000fea00000010ff */
[----:B------:R4:W-:Y:S01]  /*2a4e0*/  MUFU.EX2 R140, R60 ;  /* 0x0000003c008c7308 */ /* 0x0009e20000000800 */
[----:B-1----:R-:W1:Y:S01]  /*2a4f0*/  LDSM.16.MT88.4 R52, [R152+0xb000] ;  /* 0x00b000009834783b */ /* 0x002e620000004200 */
[----:B--2---:R-:W-:Y:S08]  /*2a500*/  F2FP.BF16.F32.PACK_AB R43, R153, R70 ;  /* 0x00000046992b723e */ /* 0x004ff000000010ff */
[----:B------:R-:W-:Y:S01]  /*2a510*/  MUFU.EX2 R138, R110 ;  /* 0x0000006e008a7308 */ /* 0x000fe20000000800 */
[C---:B-----5:R-:W-:Y:S03]  /*2a520*/  HMMA.16816.F32.BF16 R4, R40.reuse, R48, R4 ;  /* 0x000000302804723c */ /* 0x060fe60000041804 */
        /* <DEDUP_REMOVED lines=10> */
[----:B------:R1:W4:Y:S01]  /*2a5d0*/  MUFU.EX2 R147, R52 ;  /* 0x0000003400937308 */ /* 0x0003220000000800 */
[C---:B------:R-:W-:Y:S09]  /*2a5e0*/  HMMA.16816.F32.BF16 R16, R40.reuse, R54, R16 ;  /* 0x000000362810723c */ /* 0x040ff20000041810 */
[----:B------:R-:W-:Y:S01]  /*2a5f0*/  MUFU.EX2 R113, R84 ;  /* 0x0000005400717308 */ /* 0x000fe20000000800 */
[C---:B------:R-:W-:Y:S09]  /*2a600*/  HMMA.16816.F32.BF16 R20, R40.reuse, R44, R20 ;  /* 0x0000002c2814723c */ /* 0x040ff20000041814 */
[----:B------:R-:W-:Y:S01]  /*2a610*/  MUFU.EX2 R117, R80 ;  /* 0x0000005000757308 */ /* 0x000fe20000000800 */
[C---:B------:R-:W-:Y:S01]  /*2a620*/  HMMA.16816.F32.BF16 R24, R40.reuse, R46, R24 ;  /* 0x0000002e2818723c */ /* 0x040fe20000041818 */
[----:B------:R-:W-:Y:S02]  /*2a630*/  LDSM.16.MT88.4 R44, [R144+0x1800] ;  /* 0x00180000902c783b */ /* 0x000fe40000004200 */
[--C-:B-1----:R-:W-:Y:S06]  /*2a640*/  FFMA.FTZ R52, R182, R36, -R61.reuse ;  /* 0x00000024b6347223 */ /* 0x102fec000001083d */
[----:B------:R1:W5:Y:S01]  /*2a650*/  MUFU.EX2 R146, R52 ;  /* 0x0000003400927308 */ /* 0x0003620000000800 */
[C---:B------:R-:W-:Y:S03]  /*2a660*/  HMMA.16816.F32.BF16 R28, R40.reuse, R56, R28 ;  /* 0x00000038281c723c */ /* 0x040fe6000004181c */
[----:B---3--:R-:W-:Y:S06]  /*2a670*/  FFMA.FTZ R0, R0, R250, R74 ;  /* 0x000000fa00007223 */ /* 0x008fec000001004a */
[----:B------:R-:W-:Y:S01]  /*2a680*/  MUFU.EX2 R84, R171 ;  /* 0x000000ab00547308 */ /* 0x000fe20000000800 */
[----:B------:R-:W-:Y:S01]  /*2a690*/  HMMA.16816.F32.BF16 R32, R40, R58, R32 ;  /* 0x0000003a2820723c */ /* 0x000fe20000041820 */
[----:B------:R-:W-:Y:S02]  /*2a6a0*/  LDSM.16.MT88.4 R56, [R3+0x1800] ;  /* 0x001800000338783b */ /* 0x000fe40000004200 */
[----:B----4-:R-:W-:Y:S01]  /*2a6b0*/  F2FP.BF16.F32.PACK_AB R41, R147, R69 ;  /* 0x000000459329723e */ /* 0x010fe200000010ff */
[----:B------:R-:W-:Y:S01]  /*2a6c0*/  FADD.FTZ R0, R174, R0 ;  /* 0x00000000ae007221 */ /* 0x000fe20000010000 */
[----:B------:R-:W-:Y:S02]  /*2a6d0*/  F2FP.BF16.F32.PACK_AB R40, R150, R151 ;  /* 0x000000979628723e */ /* 0x000fe400000010ff */
[----:B------:R-:W-:Y:S02]  /*2a6e0*/  F2FP.BF16.F32.PACK_AB R42, R149, R148 ;  /* 0x00000094952a723e */ /* 0x000fe400000010ff */
[----:B------:R-:W-:Y:S01]  /*2a6f0*/  MUFU.EX2 R137, R114 ;  /* 0x0000007200897308 */ /* 0x000fe20000000800 */
[----:B-1----:R-:W1:Y:S01]  /*2a700*/  LDSM.16.MT88.4 R52, [R152+0xb800] ;  /* 0x00b800009834783b */ /* 0x002e620000004200 */
[----:B-----5:R-:W-:Y:S01]  /*2a710*/  F2FP.BF16.F32.PACK_AB R43, R67, R146 ;  /* 0x00000092432b723e */ /* 0x020fe200000010ff */
[----:B------:R-:W-:Y:S04]  /*2a720*/  FADD.FTZ R0, R169, R0 ;  /* 0x00000000a9007221 */ /* 0x000fe80000010000 */
[----:B------:R-:W-:Y:S03]  /*2a730*/  FADD.FTZ R0, R168, R0 ;  /* 0x00000000a8007221 */ /* 0x000fe60000010000 */
[----:B------:R-:W-:Y:S01]  /*2a740*/  MUFU.EX2 R114, R85 ;  /* 0x0000005500727308 */ /* 0x000fe20000000800 */
[C---:B--2---:R-:W-:Y:S03]  /*2a750*/  HMMA.16816.F32.BF16 R4, R40.reuse, R48, R4 ;  /* 0x000000302804723c */ /* 0x044fe60000041804 */
[-CC-:B------:R-:W-:Y:S01]  /*2a760*/  FFMA.FTZ R48, R183, R36.reuse, -R61.reuse ;  /* 0x00000024b7307223 */ /* 0x180fe2000001083d */
[----:B------:R-:W-:Y:S05]  /*2a770*/  FADD.FTZ R0, R73, R0 ;  /* 0x0000000049007221 */ /* 0x000fea0000010000 */
[----:B------:R2:W-:Y:S01]  /*2a780*/  MUFU.EX2 R141, R48 ;  /* 0x00000030008d7308 */ /* 0x0005e20000000800 */
[C---:B------:R-:W-:Y:S03]  /*2a790*/  HMMA.16816.F32.BF16 R8, R40.reuse, R50, R8 ;  /* 0x000000322808723c */ /* 0x040fe60000041808 */
[----:B------:R-:W-:Y:S04]  /*2a7a0*/  FADD.FTZ R0, R72, R0 ;  /* 0x0000000048007221 */ /* 0x000fe80000010000 */
[----:B------:R-:W-:Y:S02]  /*2a7b0*/  FADD.FTZ R0, R161, R0 ;  /* 0x00000000a1007221 */ /* 0x000fe40000010000 */
[----:B------:R3:W-:Y:S02]  /*2a7c0*/  MUFU.EX2 R131, R60 ;  /* 0x0000003c00837308 */ /* 0x0007e40000000800 */
[----:B------:R-:W-:Y:S04]  /*2a7d0*/  FADD.FTZ R0, R159, R0 ;  /* 0x000000009f007221 */ /* 0x000fe80000010000 */
[----:B------:R-:W-:Y:S01]  /*2a7e0*/  FADD.FTZ R0, R71, R0 ;  /* 0x0000000047007221 */ /* 0x000fe20000010000 */
[----:B--2---:R-:W2:Y:S03]  /*2a7f0*/  LDSM.16.MT88.4 R48, [R160+0xc000] ;  /* 0x00c00000a030783b */ /* 0x004ea60000004200 */
[----:B------:R-:W-:Y:S01]  /*2a800*/  MUFU.EX2 R128, R107 ;  /* 0x0000006b00807308 */ /* 0x000fe20000000800 */
[----:B------:R-:W-:Y:S04]  /*2a810*/  FADD.FTZ R0, R154, R0 ;  /* 0x000000009a007221 */ /* 0x000fe80000010000 */
[----:B------:R-:W-:Y:S01]  /*2a820*/  FADD.FTZ R0, R70, R0 ;  /* 0x0000000046007221 */ /* 0x000fe20000010000 */
[C---:B-1----:R-:W-:Y:S04]  /*2a830*/  HMMA.16816.F32.BF16 R12, R40.reuse, R52, R12 ;  /* 0x00000034280c723c */ /* 0x042fe8000004180c */
[----:B------:R-:W-:Y:S01]  /*2a840*/  MUFU.EX2 R107, R79 ;  /* 0x0000004f006b7308 */ /* 0x000fe20000000800 */
[-CC-:B------:R-:W-:Y:S01]  /*2a850*/  FFMA.FTZ R52, R184, R36.reuse, -R61.reuse ;  /* 0x00000024b8347223 */ /* 0x180fe2000001083d */
[----:B------:R-:W-:Y:S01]  /*2a860*/  FADD.FTZ R0, R153, R0 ;  /* 0x0000000099007221 */ /* 0x000fe20000010000 */
[-CC-:B---3--:R-:W-:Y:S01]  /*2a870*/  FFMA.FTZ R60, R193, R36.reuse, -R61.reuse ;  /* 0x00000024c13c7223 */ /* 0x188fe2000001083d */
[C---:B------:R-:W-:Y:S06]  /*2a880*/  HMMA.16816.F32.BF16 R16, R40.reuse, R54, R16 ;  /* 0x000000362810723c */ /* 0x040fec0000041810 */
[----:B------:R1:W3:Y:S01]  /*2a890*/  MUFU.EX2 R66, R52 ;  /* 0x0000003400427308 */ /* 0x0002e20000000800 */
[----:B------:R-:W-:Y:S04]  /*2a8a0*/  FADD.FTZ R0, R69, R0 ;  /* 0x0000000045007221 */ /* 0x000fe80000010000 */
[----:B------:R-:W-:Y:S01]  /*2a8b0*/  FADD.FTZ R0, R147, R0 ;  /* 0x0000000093007221 */ /* 0x000fe20000010000 */
[C---:B------:R-:W-:Y:S04]  /*2a8c0*/  HMMA.16816.F32.BF16 R20, R40.reuse, R44, R20 ;  /* 0x0000002c2814723c */ /* 0x040fe80000041814 */
[----:B------:R4:W-:Y:S01]  /*2a8d0*/  MUFU.EX2 R124, R60 ;  /* 0x0000003c007c7308 */ /* 0x0009e20000000800 */
[----:B------:R-:W-:Y:S03]  /*2a8e0*/  FADD.FTZ R0, R146, R0 ;  /* 0x0000000092007221 */ /* 0x000fe60000010000 */
[C---:B------:R-:W-:Y:S01]  /*2a8f0*/  HMMA.16816.F32.BF16 R24, R40.reuse, R46, R24 ;  /* 0x0000002e2818723c */ /* 0x040fe20000041818 */
[----:B------:R-:W-:Y:S05]  /*2a900*/  LDSM.16.MT88.4 R44, [R144+0x2000] ;  /* 0x00200000902c783b */ /* 0x000fea0000004200 */
[----:B------:R-:W-:Y:S01]  /*2a910*/  MUFU.EX2 R122, R96 ;  /* 0x00000060007a7308 */ /* 0x000fe20000000800 */
[-CC-:B-1----:R-:W-:Y:S01]  /*2a920*/  FFMA.FTZ R52, R186, R36.reuse, -R61.reuse ;  /* 0x00000024ba347223 */ /* 0x182fe2000001083d */
[C---:B------:R-:W-:Y:S08]  /*2a930*/  HMMA.16816.F32.BF16 R28, R40.reuse, R56, R28 ;  /* 0x00000038281c723c */ /* 0x040ff0000004181c */
[----:B------:R1:W5:Y:S01]  /*2a940*/  MUFU.EX2 R139, R52 ;  /* 0x00000034008b7308 */ /* 0x0003620000000800 */
[--C-:B----4-:R-:W-:Y:S01]  /*2a950*/  FFMA.FTZ R60, R197, R36, -R61.reuse ;  /* 0x00000024c53c7223 */ /* 0x110fe2000001083d */
[----:B------:R-:W-:Y:S01]  /*2a960*/  HMMA.16816.F32.BF16 R32, R40, R58, R32 ;  /* 0x0000003a2820723c */ /* 0x000fe20000041820 */
[----:B------:R-:W-:Y:S07]  /*2a970*/  LDSM.16.MT88.4 R56, [R3+0x2000] ;  /* 0x002000000338783b */ /* 0x000fee0000004200 */
[----:B------:R4:W-:Y:S01]  /*2a980*/  MUFU.EX2 R120, R60 ;  /* 0x0000003c00787308 */ /* 0x0009e20000000800 */
[----:B------:R-:W-:Y:S02]  /*2a990*/  F2FP.BF16.F32.PACK_AB R42, R145, R142 ;  /* 0x0000008e912a723e */ /* 0x000fe400000010ff */
[----:B------:R-:W-:Y:S02]  /*2a9a0*/  F2FP.BF16.F32.PACK_AB R40, R143, R68 ;  /* 0x000000448f28723e */ /* 0x000fe400000010ff */
[----:B---3--:R-:W-:Y:S05]  /*2a9b0*/  F2FP.BF16.F32.PACK_AB R41, R66, R141 ;  /* 0x0000008d4229723e */ /* 0x008fea00000010ff */
        /* <DEDUP_REMOVED lines=35> */
[----:B-----5:R-:W-:Y:S01]  /*2abf0*/  F2FP.BF16.F32.PACK_AB R43, R131, R132 ;  /* 0x00000084832b723e */ /* 0x020fe200000010ff */
[-CC-:B----4-:R-:W-:Y:S06]  /*2ac00*/  FFMA.FTZ R60, R82, R36.reuse, -R61.reuse ;  /* 0x00000024523c7223 */ /* 0x190fec000001083d */
[C---:B--2---:R-:W-:Y:S01]  /*2ac10*/  HMMA.16816.F32.BF16 R4, R40.reuse, R48, R4 ;  /* 0x000000302804723c */ /* 0x044fe20000041804 */
[----:B------:R-:W-:Y:S02]  /*2ac20*/  MUFU.EX2 R82, R230 ;  /* 0x000000e600527308 */ /* 0x000fe40000000800 */
[-CC-:B------:R-:W-:Y:S05]  /*2ac30*/  FFMA.FTZ R48, R191, R36.reuse, -R61.reuse ;  /* 0x00000024bf307223 */ /* 0x180fea000001083d */
[C---:B------:R-:W-:Y:S03]  /*2ac40*/  HMMA.16816.F32.BF16 R8, R40.reuse, R50, R8 ;  /* 0x000000322808723c */ /* 0x040fe60000041808 */
[----:B------:R2:W-:Y:S10]  /*2ac50*/  MUFU.EX2 R127, R48 ;  /* 0x00000030007f7308 */ /* 0x0005f40000000800 */
[----:B------:R3:W-:Y:S01]  /*2ac60*/  MUFU.EX2 R86, R60 ;  /* 0x0000003c00567308 */ /* 0x0007e20000000800 */
[----:B--2---:R-:W2:Y:S01]  /*2ac70*/  LDSM.16.MT88.4 R48, [R160+0xd000] ;  /* 0x00d00000a030783b */ /* 0x004ea20000004200 */
[C---:B-1----:R-:W-:Y:S03]  /*2ac80*/  HMMA.16816.F32.BF16 R12, R40.reuse, R52, R12 ;  /* 0x00000034280c723c */ /* 0x042fe6000004180c */
[-CC-:B------:R-:W-:Y:S01]  /*2ac90*/  FFMA.FTZ R52, R192, R36.reuse, -R61.reuse ;  /* 0x00000024c0347223 */ /* 0x180fe2000001083d */
[-CC-:B---3--:R-:W-:Y:S04]  /*2aca0*/  FFMA.FTZ R60, R211, R36.reuse, -R61.reuse ;  /* 0x00000024d33c7223 */ /* 0x188fe8000001083d */
[----:B------:R1:W3:Y:S01]  /*2acb0*/  MUFU.EX2 R126, R52 ;  /* 0x00000034007e7308 */ /* 0x0002e20000000800 */
[C---:B------:R-:W-:Y:S08]  /*2acc0*/  HMMA.16816.F32.BF16 R16, R40.reuse, R54, R16 ;  /* 0x000000362810723c */ /* 0x040ff00000041810 */
[C---:B------:R-:W-:Y:S08]  /*2acd0*/  HMMA.16816.F32.BF16 R20, R40.reuse, R44, R20 ;  /* 0x0000002c2814723c */ /* 0x040ff00000041814 */
[C---:B------:R-:W-:Y:S01]  /*2ace0*/  HMMA.16816.F32.BF16 R24, R40.reuse, R46, R24 ;  /* 0x0000002e2818723c */ /* 0x040fe20000041818 */
[----:B------:R-:W-:Y:S02]  /*2acf0*/  LDSM.16.MT88.4 R44, [R144+0x3000] ;  /* 0x00300000902c783b */ /* 0x000fe40000004200 */
[-CC-:B-1----:R-:W-:Y:S04]  /*2ad00*/  FFMA.FTZ R52, R194, R36.reuse, -R61.reuse ;  /* 0x00000024c2347223 */ /* 0x182fe8000001083d */
        /* <DEDUP_REMOVED lines=99> */
[-CC-:B------:R-:W-:Y:S02]  /*2b340*/  FFMA.FTZ R48, R77, R36.reuse, -R61.reuse ;  /* 0x000000244d307223 */ /* 0x180fe4000001083d */
[----:B------:R-:W-:Y:S03]  /*2b350*/  MUFU.EX2 R77, R60 ;  /* 0x0000003c004d7308 */ /* 0x000fe60000000800 */
[C---:B------:R-:W-:Y:S07]  /*2b360*/  HMMA.16816.F32.BF16 R8, R40.reuse, R50, R8 ;  /* 0x000000322808723c */ /* 0x040fee0000041808 */
[----:B------:R2:W-:Y:S10]  /*2b370*/  MUFU.EX2 R87, R48 ;  /* 0x0000003000577308 */ /* 0x0005f40000000800 */
[----:B------:R-:W-:Y:S01]  /*2b380*/  MUFU.EX2 R60, R247 ;  /* 0x000000f7003c7308 */ /* 0x000fe20000000800 */
[----:B--2---:R-:W2:Y:S01]  /*2b390*/  LDSM.16.MT88.4 R48, [R160+0xf800] ;  /* 0x00f80000a030783b */ /* 0x004ea20000004200 */
[C---:B-1----:R-:W-:Y:S03]  /*2b3a0*/  HMMA.16816.F32.BF16 R12, R40.reuse, R52, R12 ;  /* 0x00000034280c723c */ /* 0x042fe6000004180c */
[-CC-:B------:R-:W-:Y:S05]  /*2b3b0*/  FFMA.FTZ R52, R81, R36.reuse, -R61.reuse ;  /* 0x0000002451347223 */ /* 0x180fea000001083d */
[----:B------:R-:W-:Y:S01]  /*2b3c0*/  MUFU.EX2 R81, R172 ;  /* 0x000000ac00517308 */ /* 0x000fe20000000800 */
[C---:B------:R-:W-:Y:S09]  /*2b3d0*/  HMMA.16816.F32.BF16 R16, R40.reuse, R54, R16 ;  /* 0x000000362810723c */ /* 0x040ff20000041810 */
[----:B------:R1:W3:Y:S01]  /*2b3e0*/  MUFU.EX2 R85, R52 ;  /* 0x0000003400557308 */ /* 0x0002e20000000800 */
[C---:B------:R-:W-:Y:S08]  /*2b3f0*/  HMMA.16816.F32.BF16 R20, R40.reuse, R44, R20 ;  /* 0x0000002c2814723c */ /* 0x040ff00000041814 */
[C---:B------:R-:W-:Y:S01]  /*2b400*/  HMMA.16816.F32.BF16 R24, R40.reuse, R46, R24 ;  /* 0x0000002e2818723c */ /* 0x040fe20000041818 */
[----:B------:R-:W-:Y:S02]  /*2b410*/  LDSM.16.MT88.4 R44, [R144+0x5800] ;  /* 0x00580000902c783b */ /* 0x000fe40000004200 */
[--C-:B-1----:R-:W-:Y:S05]  /*2b420*/  FFMA.FTZ R52, R83, R36, -R61.reuse ;  /* 0x0000002453347223 */ /* 0x102fea000001083d */
[C---:B------:R-:W-:Y:S01]  /*2b430*/  HMMA.16816.F32.BF16 R28, R40.reuse, R56, R28 ;  /* 0x00000038281c723c */ /* 0x040fe2000004181c */
[----:B------:R-:W-:Y:S07]  /*2b440*/  MUFU.EX2 R83, R236 ;  /* 0x000000ec00537308 */ /* 0x000fee0000000800 */
[----:B------:R-:W-:Y:S03]  /*2b450*/  HMMA.16816.F32.BF16 R32, R40, R58, R32 ;  /* 0x0000003a2820723c */ /* 0x000fe60000041820 */
[----:B------:R1:W4:Y:S01]  /*2b460*/  MUFU.EX2 R88, R52 ;  /* 0x0000003400587308 */ /* 0x0003220000000800 */
[----:B------:R-:W-:Y:S01]  /*2b470*/  LDSM.16.MT88.4 R56, [R3+0x5800] ;  /* 0x005800000338783b */ /* 0x000fe20000004200 */
[----:B------:R-:W-:Y:S02]  /*2b480*/  F2FP.BF16.F32.PACK_AB R40, R90, R91 ;  /* 0x0000005b5a28723e */ /* 0x000fe400000010ff */
[----:B------:R-:W-:Y:S02]  /*2b490*/  F2FP.BF16.F32.PACK_AB R42, R92, R89 ;  /* 0x000000595c2a723e */ /* 0x000fe400000010ff */
[----:B---3--:R-:W-:Y:S03]  /*2b4a0*/  F2FP.BF16.F32.PACK_AB R41, R85, R87 ;  /* 0x000000575529723e */ /* 0x008fe600000010ff */
        /* <DEDUP_REMOVED lines=14> */
[-CC-:B-1----:R-:W-:Y:S04]  /*2b590*/  FFMA.FTZ R52, R212, R36.reuse, -R61.reuse ;  /* 0x00000024d4347223 */ /* 0x182fe8000001083d */
        /* <DEDUP_REMOVED lines=22> */
[----:B------:R-:W-:Y:S05]  /*2b700*/  FADD.FTZ R52, R163, R56 ;  /* 0x00000038a3347221 */ /* 0x000fea0000010000 */
        /* <DEDUP_REMOVED lines=33> */
[C---:B-1----:R-:W-:Y:S03]  /*2b920*/  HMMA.16816.F32.BF16 R4, R40.reuse, R52, R4 ;  /* 0x000000342804723c */ /* 0x042fe60000041804 */
[----:B------:R-:W-:Y:S01]  /*2b930*/  FADD.FTZ R52, R142, R57 ;  /* 0x000000398e347221 */ /* 0x000fe20000010000 */
[----:B------:R-:W-:Y:S04]  /*2b940*/  FADD.FTZ R0, R133, R0 ;  /* 0x0000000085007221 */ /* 0x000fe80000010000 */
[----:B------:R-:W-:Y:S01]  /*2b950*/  MUFU.EX2 R66, R243 ;  /* 0x000000f300427308 */ /* 0x000fe20000000800 */
[-CC-:B------:R-:W-:Y:S01]  /*2b960*/  FFMA.FTZ R57, R218, R36.reuse, -R61.reuse ;  /* 0x00000024da397223 */ /* 0x180fe2000001083d */
[----:B------:R-:W-:Y:S01]  /*2b970*/  FADD.FTZ R56, R145, R52 ;  /* 0x0000003491387221 */ /* 0x000fe20000010000 */
[C---:B------:R-:W-:Y:S01]  /*2b980*/  HMMA.16816.F32.BF16 R8, R40.reuse, R54, R8 ;  /* 0x000000362808723c */ /* 0x040fe20000041808 */
[----:B------:R-:W1:Y:S02]  /*2b990*/  LDSM.16.MT88.4 R52, [R3+0x6800] ;  /* 0x006800000334783b */ /* 0x000e640000004200 */
[----:B------:R-:W-:Y:S01]  /*2b9a0*/  FADD.FTZ R56, R65, R56 ;  /* 0x0000003841387221 */ /* 0x000fe20000010000 */
[----:B------:R-:W-:Y:S03]  /*2b9b0*/  FADD.FTZ R0, R64, R0 ;  /* 0x0000000040007221 */ /* 0x000fe60000010000 */
[----:B------:R-:W5:Y:S01]  /*2b9c0*/  MUFU.EX2 R65, R244 ;  /* 0x000000f400417308 */ /* 0x000f620000000800 */
[----:B------:R-:W-:Y:S01]  /*2b9d0*/  FADD.FTZ R56, R137, R56 ;  /* 0x0000003889387221 */ /* 0x000fe20000010000 */
[C---:B--2---:R-:W-:Y:S03]  /*2b9e0*/  HMMA.16816.F32.BF16 R12, R40.reuse, R44, R12 ;  /* 0x0000002c280c723c */ /* 0x044fe6000004180c */
[-CC-:B------:R-:W-:Y:S01]  /*2b9f0*/  FFMA.FTZ R45, R217, R36.reuse, -R61.reuse ;  /* 0x00000024d92d7223 */ /* 0x180fe2000001083d */
[----:B------:R-:W-:Y:S01]  /*2ba00*/  FADD.FTZ R44, R136, R56 ;  /* 0x00000038882c7221 */ /* 0x000fe20000010000 */
[----:B------:R-:W-:Y:S01]  /*2ba10*/  FADD.FTZ R0, R132, R0 ;  /* 0x0000000084007221 */ /* 0x000fe20000010000 */
[----:B------:R-:W-:Y:S02]  /*2ba20*/  F2FP.BF16.F32.PACK_AB R136, R60, R59 ;  /* 0x0000003b3c88723e */ /* 0x000fe400000010ff */
[----:B------:R2:W-:Y:S01]  /*2ba30*/  MUFU.EX2 R64, R45 ;  /* 0x0000002d00407308 */ /* 0x0005e20000000800 */
[C---:B------:R-:W-:Y:S03]  /*2ba40*/  HMMA.16816.F32.BF16 R16, R40.reuse, R46, R16 ;  /* 0x0000002e2810723c */ /* 0x040fe60000041810 */
[----:B------:R-:W-:Y:S01]  /*2ba50*/  FADD.FTZ R44, R138, R44 ;  /* 0x0000002c8a2c7221 */ /* 0x000fe20000010000 */
[----:B------:R-:W-:Y:S01]  /*2ba60*/  FADD.FTZ R0, R131, R0 ;  /* 0x0000000083007221 */ /* 0x000fe20000010000 */
[----:B------:R-:W-:Y:S02]  /*2ba70*/  IMAD.MOV.U32 R132, RZ, RZ, R2 ;  /* 0x000000ffff847224 */ /* 0x000fe400078e0002 */
        /* <DEDUP_REMOVED lines=14> */
[C---:B-1----:R-:W-:Y:S01]  /*2bb60*/  HMMA.16816.F32.BF16 R28, R40.reuse, R52, R28 ;  /* 0x00000034281c723c */ /* 0x042fe2000004181c */
[----:B------:R-:W-:Y:S02]  /*2bb70*/  LDSM.16.MT88.4 R160, [R160+0x11800] ;  /* 0x01180000a0a0783b */ /* 0x000fe40000004200 */
        /* <DEDUP_REMOVED lines=13> */
[----:B------:R-:W4:Y:S01]  /*2bc50*/  MUFU.EX2 R57, R249 ;  /* 0x000000f900397308 */ /* 0x000f220000000800 */
[----:B------:R-:W-:Y:S01]  /*2bc60*/  FADD.FTZ R56, R123, R52 ;  /* 0x000000347b387221 */ /* 0x000fe20000010000 */
[----:B------:R-:W-:Y:S01]  /*2bc70*/  LDSM.16.MT88.4 R152, [R152+0x11800] ;  /* 0x011800009898783b */ /* 0x000fe20000004200 */
[----:B------:R-:W-:Y:S02]  /*2bc80*/  FADD.FTZ R0, R120, R0 ;  /* 0x0000000078007221 */ /* 0x000fe40000010000 */
[----:B------:R-:W-:Y:S01]  /*2bc90*/  FADD.FTZ R56, R115, R56 ;  /* 0x0000003873387221 */ /* 0x000fe20000010000 */
[----:B-1----:R-:W-:Y:S01]  /*2bca0*/  F2FP.BF16.F32.PACK_AB R43, R62, R126 ;  /* 0x0000007e3e2b723e */ /* 0x002fe200000010ff */
[----:B------:R-:W-:Y:S03]  /*2bcb0*/  FADD.FTZ R0, R112, R0 ;  /* 0x0000000070007221 */ /* 0x000fe60000010000 */
[----:B------:R-:W1:Y:S01]  /*2bcc0*/  LDSM.16.MT88.4 R52, [R144+0x7000] ;  /* 0x007000009034783b */ /* 0x000e620000004200 */
[----:B------:R-:W-:Y:S02]  /*2bcd0*/  FADD.FTZ R0, R111, R0 ;  /* 0x000000006f007221 */ /* 0x000fe40000010000 */
[C---:B--2---:R-:W-:Y:S03]  /*2bce0*/  HMMA.16816.F32.BF16 R4, R40.reuse, R44, R4 ;  /* 0x0000002c2804723c */ /* 0x044fe60000041804 */
[----:B------:R-:W-:Y:S02]  /*2bcf0*/  FADD.FTZ R44, R114, R56 ;  /* 0x00000038722c7221 */ /* 0x000fe40000010000 */
[----:B------:R-:W-:Y:S01]  /*2bd00*/  LDSM.16.MT88.4 R144, [R144+0x7800] ;  /* 0x007800009090783b */ /* 0x000fe20000004200 */
[----:B----4-:R-:W-:Y:S01]  /*2bd10*/  F2FP.BF16.F32.PACK_AB R138, R57, R58 ;  /* 0x0000003a398a723e */ /* 0x010fe200000010ff */
[----:B------:R-:W-:Y:S01]  /*2bd20*/  FADD.FTZ R0, R109, R0 ;  /* 0x000000006d007221 */ /* 0x000fe20000010000 */
[----:B------:R-:W-:Y:S01]  /*2bd30*/  FADD.FTZ R56, R113, R44 ;  /* 0x0000002c71387221 */ /* 0x000fe20000010000 */
[C---:B------:R-:W-:Y:S03]  /*2bd40*/  HMMA.16816.F32.BF16 R8, R40.reuse, R46, R8 ;  /* 0x0000002e2808723c */ /* 0x040fe60000041808 */
[----:B------:R-:W-:Y:S01]  /*2bd50*/  FADD.FTZ R56, R117, R56 ;  /* 0x0000003875387221 */ /* 0x000fe20000010000 */
[----:B------:R-:W2:Y:S01]  /*2bd60*/  LDSM.16.MT88.4 R44, [R3+0x7000] ;  /* 0x00700000032c783b */ /* 0x000ea20000004200 */
        /* <DEDUP_REMOVED lines=14> */
[-CC-:B---3--:R-:W-:Y:S03]  /*2be50*/  FFMA.FTZ R49, R226, R36.reuse, -R61.reuse ;  /* 0x00000024e2317223 */ /* 0x188fe6000001083d */
[----:B------:R-:W-:Y:S01]  /*2be60*/  FADD.FTZ R0, R95, R0 ;  /* 0x000000005f007221 */ /* 0x000fe20000010000 */
[C---:B------:R-:W-:Y:S01]  /*2be70*/  HMMA.16816.F32.BF16 R24, R40.reuse, R54, R24 ;  /* 0x000000362818723c */ /* 0x040fe20000041818 */
[----:B------:R1:W3:Y:S02]  /*2be80*/  MUFU.EX2 R50, R49 ;  /* 0x0000003100327308 */ /* 0x0002e40000000800 */
[----:B------:R-:W-:Y:S05]  /*2be90*/  FADD.FTZ R0, R94, R0 ;  /* 0x000000005e007221 */ /* 0x000fea0000010000 */
[C---:B--2---:R-:W-:Y:S08]  /*2bea0*/  HMMA.16816.F32.BF16 R28, R40.reuse, R44, R28 ;  /* 0x0000002c281c723c */ /* 0x044ff0000004181c */
[----:B------:R-:W-:Y:S03]  /*2beb0*/  HMMA.16816.F32.BF16 R32, R40, R46, R32 ;  /* 0x0000002e2820723c */ /* 0x000fe60000041820 */
[----:B-1----:R-:W-:Y:S01]  /*2bec0*/  FADD.FTZ R49, R99, R48 ;  /* 0x0000003063317221 */ /* 0x002fe20000010000 */
        /* <DEDUP_REMOVED lines=67> */
.L_x_7847:
        /* <DEDUP_REMOVED lines=14> */
.L_x_7862:
[----:B------:R-:W3:Y:S04]  /*2c3e0*/  LDL.LU R5, [R1+0x7c] ;  /* 0x00007c0001057983 */ /* 0x000ee80000300800 */
[----:B------:R-:W2:Y:S01]  /*2c3f0*/  LDL.LU R4, [R1+0x78] ;  /* 0x0000780001047983 */ /* 0x000ea20000300800 */
[----:B------:R-:W4:Y:S01]  /*2c400*/  S2UR UR6, SR_CgaCtaId ;  /* 0x00000000000679c3 */ /* 0x000f220000008800 */
[----:B-1----:R-:W-:Y:S01]  /*2c410*/  FADD.FTZ R11, R2, R11 ;  /* 0x0000000b020b7221 */ /* 0x002fe20000010000 */
[----:B------:R-:W1:Y:S01]  /*2c420*/  MUFU.RCP R0, R10 ;  /* 0x0000000a00007308 */ /* 0x000e620000001000 */
[----:B------:R-:W4:Y:S01]  /*2c430*/  S2R R51, SR_TID.X ;  /* 0x0000000000337919 */ /* 0x000f220000002100 */
[----:B------:R-:W-:Y:S01]  /*2c440*/  FSETP.NE.FTZ.AND P0, PT, R10, RZ, PT ;  /* 0x000000ff0a00720b */ /* 0x000fe20003f15000 */
[----:B------:R-:W-:Y:S01]  /*2c450*/  UMOV UR7, 0x400 ;  /* 0x0000040000077882 */ /* 0x000fe20000000000 */
[----:B------:R-:W-:Y:S01]  /*2c460*/  FSETP.NE.FTZ.AND P1, PT, R11, RZ, PT ;  /* 0x000000ff0b00720b */ /* 0x000fe20003f35000 */
[----:B------:R-:W2:Y:S03]  /*2c470*/  LDL.LU R19, [R1+0x88] ;  /* 0x0000880001137983 */ /* 0x000ea60000300800 */
[----:B------:R-:W4:Y:S01]  /*2c480*/  MUFU.RCP R3, R11 ;  /* 0x0000000b00037308 */ /* 0x000f220000001000 */
[----:B------:R-:W2:Y:S04]  /*2c490*/  LDL.LU R18, [R1+0x90] ;  /* 0x0000900001127983 */ /* 0x000ea80000300800 */
[----:B------:R-:W2:Y:S01]  /*2c4a0*/  LDL R52, [R1+0x8c] ;  /* 0x00008c0001347983 */ /* 0x000ea20000100800 */
        /* <DEDUP_REMOVED lines=12> */
[----:B------:R-:W-:Y:S01]  /*2c570*/  SHF.L.U32 R17, R51, 0x4, RZ ;  /* 0x0000000433117819 */ /* 0x000fe200000006ff */
        /* <DEDUP_REMOVED lines=28> */
[----:B--2---:R-:W-:Y:S02]  /*2c740*/  LOP3.LUT R2, R2, R4, R223, 0xfe, !PT ;  /* 0x0000000402027212 */ /* 0x004fe400078efedf */
        /* <DEDUP_REMOVED lines=95> */
.L_x_7857:
[----:B------:R-:W-:Y:S05]  /*2cd40*/  BSYNC.RECONVERGENT B0 ;  /* 0x0000000000007941 */ /* 0x000fea0003800200 */
.L_x_7856:
        /* <DEDUP_REMOVED lines=14> */
[----:B-1---5:R-:W-:Y:S05]  /*2ce30*/  @P0 RET.REL.NODEC R4 `(_ZN5flash24flash_fwd_splitkv_kernelI23Flash_fwd_kernel_traitsILi64ELi64ELi256ELi4ELb0ELb0EN7cutlass10bfloat16_tE19Flash_kernel_traitsILi64ELi64ELi256ELi4ES3_EELb0ELb1ELb0ELb0ELb1ELb1ELb1ELb1EEEvNS_16Flash_fwd_paramsE) ;  /* 0xfffffd3004700950 */ /* 0x022fea0003c3ffff */
[----:B------:R1:W-:Y:S02]  /*2ce40*/  ST.E.128 desc[UR4][R2.64+0x3800], R16 ;  /* 0x0038001002007985 */ /* 0x0003e4000c101d04 */
[----:B-1----:R-:W-:Y:S02]  /*2ce50*/  MOV R2, R0 ;  /* 0x0000000000027202 */ /* 0x002fe40000000f00 */
[----:B------:R-:W-:-:S04]  /*2ce60*/  MOV R3, 0x0 ;  /* 0x0000000000037802 */ /* 0x000fc80000000f00 */
[----:B------:R-:W-:Y:S05]  /*2ce70*/  RET.REL.NODEC R2 `(_ZN5flash24flash_fwd_splitkv_kernelI23Flash_fwd_kernel_traitsILi64ELi64ELi256ELi4ELb0ELb0EN7cutlass10bfloat16_tE19Flash_kernel_traitsILi64ELi64ELi256ELi4ES3_EELb0ELb1ELb0ELb0ELb1ELb1ELb1ELb1EEEvNS_16Flash_fwd_paramsE) ;  /* 0xfffffd3002607950 */ /* 0x000fea0003c3ffff */
.L_x_7855:
[----:B-1----:R-:W-:Y:S01]  /*2ce80*/  IMAD.MOV.U32 R0, RZ, RZ, 0x2 ;  /* 0x00000002ff007424 */ /* 0x002fe200078e00ff */
[----:B-----5:R-:W-:Y:S01]  /*2ce90*/  MOV R2, R9 ;  /* 0x0000000900027202 */ /* 0x020fe20000000f00 */
[----:B------:R-:W-:Y:S01]  /*2cea0*/  IMAD.MOV.U32 R4, RZ, RZ, -0x1 ;  /* 0xffffffffff047424 */ /* 0x000fe200078e00ff */
[----:B------:R-:W-:-:S07]  /*2ceb0*/  MOV R3, 0x1f ;  /* 0x0000001f00037802 */ /* 0x000fce0000000f00 */
[----:B--2---:R-:W-:Y:S05]  /*2cec0*/  WARPSYNC.COLLECTIVE R4, `(.L_x_7858) ;  /* 0x0000000004087348 */ /* 0x004fea0003c00000 */
[----:B------:R1:W3:Y:S02]  /*2ced0*/  SHFL.BFLY P0, R0, R2, R0, R3 ;  /* 0x0c00000002007389 */ /* 0x0002e40000000003 */
[----:B-123--:R-:W-:Y:S05]  /*2cee0*/  ENDCOLLECTIVE ;  /* 0x000000000000791b */ /* 0x00efea0003800000 */
.L_x_7858:
[----:B------:R-:W-:Y:S02]  /*2cef0*/  MOV R5, R0 ;  /* 0x0000000000057202 */ /* 0x000fe40000000f00 */
[----:B------:R-:W-:-:S03]  /*2cf00*/  MOV R0, 0x1 ;  /* 0x0000000100007802 */ /* 0x000fc60000000f00 */
[----:B------:R-:W-:-:S04]  /*2cf10*/  FADD.FTZ R5, R5, R9 ;  /* 0x0000000905057221 */ /* 0x000fc80000010000 */
[----:B------:R-:W-:-:S07]  /*2cf20*/  IMAD.MOV.U32 R2, RZ, RZ, R5 ;  /* 0x000000ffff027224 */ /* 0x000fce00078e0005 */
[----:B------:R-:W-:Y:S05]  /*2cf30*/  WARPSYNC.COLLECTIVE R4, `(.L_x_7859) ;  /* 0x0000000004087348 */ /* 0x000fea0003c00000 */
[----:B------:R1:W2:Y:S02]  /*2cf40*/  SHFL.BFLY P0, R0, R2, R0, R3 ;  /* 0x0c00000002007389 */ /* 0x0002a40000000003 */
[----:B-12---:R-:W-:Y:S05]  /*2cf50*/  ENDCOLLECTIVE ;  /* 0x000000000000791b */ /* 0x006fea0003800000 */
.L_x_7859:
[----:B------:R-:W-:Y:S01]  /*2cf60*/  IMAD.MOV.U32 R10, RZ, RZ, R0 ;  /* 0x000000ffff0a7224 */ /* 0x000fe200078e0000 */
[----:B------:R-:W-:Y:S02]  /*2cf70*/  MOV R0, 0x2 ;  /* 0x0000000200007802 */ /* 0x000fe40000000f00 */
[----:B------:R-:W-:Y:S01]  /*2cf80*/  MOV R2, R8 ;  /* 0x0000000800027202 */ /* 0x000fe20000000f00 */
[----:B------:R-:W-:-:S07]  /*2cf90*/  FADD.FTZ R10, R5, R10 ;  /* 0x0000000a050a7221 */ /* 0x000fce0000010000 */
[----:B------:R-:W-:Y:S05]  /*2cfa0*/  WARPSYNC.COLLECTIVE R4, `(.L_x_7860) ;  /* 0x0000000004087348 */ /* 0x000fea0003c00000 */
[----:B------:R1:W2:Y:S02]  /*2cfb0*/  SHFL.BFLY P0, R0, R2, R0, R3 ;  /* 0x0c00000002007389 */ /* 0x0002a40000000003 */
[----:B-12---:R-:W-:Y:S05]  /*2cfc0*/  ENDCOLLECTIVE ;  /* 0x000000000000791b */ /* 0x006fea0003800000 */
.L_x_7860:
[----:B------:R-:W-:Y:S01]  /*2cfd0*/  IMAD.MOV.U32 R2, RZ, RZ, R0 ;  /* 0x000000ffff027224 */ /* 0x000fe200078e0000 */
[----:B------:R-:W-:-:S03]  /*2cfe0*/  MOV R0, 0x1 ;  /* 0x0000000100007802 */ /* 0x000fc60000000f00 */
[----:B------:R-:W-:-:S07]  /*2cff0*/  FADD.FTZ R2, R2, R8 ;  /* 0x0000000802027221 */ /* 0x000fce0000010000 */
[----:B------:R-:W-:Y:S05]  /*2d000*/  WARPSYNC.COLLECTIVE R4, `(.L_x_7861) ;  /* 0x0000000004087348 */ /* 0x000fea0003c00000 */
[----:B------:R1:W2:Y:S02]  /*2d010*/  SHFL.BFLY P0, R0, R2, R0, R3 ;  /* 0x0c00000002007389 */ /* 0x0002a40000000003 */
[----:B-12---:R-:W-:Y:S05]  /*2d020*/  ENDCOLLECTIVE ;  /* 0x000000000000791b */ /* 0x006fea0003800000 */
.L_x_7861:
[----:B------:R-:W-:Y:S01]  /*2d030*/  MOV R11, R0 ;  /* 0x00000000000b7202 */ /* 0x000fe20000000f00 */
[----:B------:R-:W-:Y:S06]  /*2d040*/  BRA `(.L_x_7862) ;  /* 0xfffffff000e47947 */ /* 0x000fec000383ffff */
.L_x_7863:
        /* <DEDUP_REMOVED lines=11> */
.L_x_14769:


//--------------------- .text._ZN5flash24flash_fwd_splitkv_kernelI23Flash_fwd_kernel_traitsILi64ELi64ELi256ELi4ELb0ELb0EN7cutlass10bfloat16_tE19Flash_kernel_traitsILi64ELi64ELi256ELi4ES3_EELb0ELb1ELb1ELb0ELb0ELb0ELb1ELb1EEEvNS_16Flash_fwd_paramsE --------------------------
	.section	.text._ZN5flash24flash_fwd_splitkv_kernelI23Flash_fwd_kernel_traitsILi64ELi64ELi256ELi4ELb0ELb0EN7cutlass10bfloat16_tE19Flash_kernel_traitsILi64ELi64ELi256ELi4ES3_EELb0ELb1ELb1ELb0ELb0ELb0ELb1ELb1EEEvNS_16Flash_fwd_paramsE,"ax",@progbits
	.align	128
        .global         _ZN5flash24flash_fwd_splitkv_kernelI23Flash_fwd_kernel_traitsILi64ELi64ELi256ELi4ELb0ELb0EN7cutlass10bfloat16_tE19Flash_kernel_traitsILi64ELi64ELi256ELi4ES3_EELb0ELb1ELb1ELb0ELb0ELb0ELb1ELb1EEEvNS_16Flash_fwd_paramsE
        .type           _ZN5flash24flash_fwd_splitkv_kernelI23Flash_fwd_kernel_traitsILi64ELi64ELi256ELi4ELb0ELb0EN7cutlass10bfloat16_tE19Flash_kernel_traitsILi64ELi64ELi256ELi4ES3_EELb0ELb1ELb1ELb0ELb0ELb0ELb1ELb1EEEvNS_16Flash_fwd_paramsE,@function
        .size           _ZN5flash24flash_fwd_splitkv_kernelI23Flash_fwd_kernel_traitsILi64ELi64ELi256ELi4ELb0ELb0EN7cutlass10bfloat16_tE19Flash_kernel_traitsILi64ELi64ELi256ELi4ES3_EELb0ELb1ELb1ELb0ELb0ELb0ELb1ELb1EEEvNS_16Flash_fwd_paramsE,(.L_x_14770 - _ZN5flash24flash_fwd_splitkv_kernelI23Flash_fwd_kernel_traitsILi64ELi64ELi256ELi4ELb0ELb0EN7cutlass10bfloat16_tE19Flash_kernel_traitsILi64ELi64ELi256ELi4ES3_EELb0ELb1ELb1ELb0ELb0ELb0ELb1ELb1EEEvNS_16Flash_fwd_paramsE)
        .other          _ZN5flash24flash_fwd_splitkv_kernelI23Flash_fwd_kernel_traitsILi64ELi64ELi256ELi4ELb0ELb0EN7cutlass10bfloat16_tE19Flash_kernel_traitsILi64ELi64ELi256ELi4ES3_EELb0ELb1ELb1ELb0ELb0ELb0ELb1ELb1EEEvNS_16Flash_fwd_paramsE,@"STO_CUDA_ENTRY STV_DEFAULT"
_ZN5flash24flash_fwd_splitkv_kernelI23Flash_fwd_kernel_traitsILi64ELi64ELi256ELi4ELb0ELb0EN7cutlass10bfloat16_tE19Flash_kernel_traitsILi64ELi64ELi256ELi4ES3_EELb0ELb1ELb1ELb0ELb0ELb0ELb1ELb1EEEvNS_16Flash_fwd_paramsE:
.text._ZN5flash24flash_fwd_splitkv_kernelI23Flash_fwd_kernel_traitsILi64ELi64ELi256ELi4ELb0ELb0EN7cutlass10bfloat16_tE19Flash_kernel_traitsILi64ELi64ELi256ELi4ES3_EELb0ELb1ELb1ELb0ELb0ELb0ELb1ELb1EEEvNS_16Flash_fwd_paramsE:
        /* <DEDUP_REMOVED lines=30> */
[----:B------:R-:W-:Y:S05]  /*01e0*/  CALL.REL.NOINC `($_ZN5flash24flash_fwd_splitkv_kernelI23Flash_fwd_kernel_traitsILi64ELi64ELi256ELi4ELb0ELb0EN7cutlass10bfloat16_tE19Flash_kernel_traitsILi64ELi64ELi256ELi4ES3_EELb0ELb1ELb1ELb0ELb0ELb0ELb1ELb1EEEvNS_16Flash_fwd_paramsE$_ZN5flash30compute_attn_1rowblock_splitkvI23Flash_fwd_kernel_traitsILi64ELi64ELi256ELi4ELb0ELb0EN7cutlass10bfloat16_tE19Flash_kernel_traitsILi64ELi64ELi256ELi4ES3_EELb0ELb1ELb1ELb0ELb0ELb0ELb1ELb1ENS_16Flash_fwd_paramsEEEvRKT8_iiiii) ;  /* 0x0000000000087944 */ /* 0x000fea0003c00000 */
[----:B------:R-:W-:Y:S05]  /*01f0*/  BSYNC.RECONVERGENT B3 ;  /* 0x0000000000037941 */ /* 0x000fea0003800200 */
.L_x_7864:
[----:B------:R-:W-:Y:S05]  /*0200*/  EXIT ;  /* 0x000000000000794d */ /* 0x000fea0003800000 */
        .type           $_ZN5flash24flash_fwd_splitkv_kernelI23Flash_fwd_kernel_traitsILi64ELi64ELi256ELi4ELb0ELb0EN7cutlass10bfloat16_tE19Flash_kernel_traitsILi64ELi64ELi256ELi4ES3_EELb0ELb1ELb1ELb0ELb0ELb0ELb1ELb1EEEvNS_16Flash_fwd_paramsE$_ZN5flash30compute_attn_1rowblock_splitkvI23Flash_fwd_kernel_traitsILi64ELi64ELi256ELi4ELb0ELb0EN7cutlass10bfloat16_tE19Flash_kernel_traitsILi64ELi64ELi256ELi4ES3_EELb0ELb1ELb1ELb0ELb0ELb0ELb1ELb1ENS_16Flash_fwd_paramsEEEvRKT8_iiiii,@function
        .size           $_ZN5flash24flash_fwd_splitkv_kernelI23Flash_fwd_kernel_traitsILi64ELi64ELi256ELi4ELb0ELb0EN7cutlass10bfloat16_tE19Flash_kernel_traitsILi64ELi64ELi256ELi4ES3_EELb0ELb1ELb1ELb0ELb0ELb0ELb1ELb1EEEvNS_16Flash_fwd_paramsE$_ZN5flash30compute_attn_1rowblock_splitkvI23Flash_fwd_kernel_traitsILi64ELi64ELi256ELi4ELb0ELb0EN7cutlass10bfloat16_tE19Flash_kernel_traitsILi64ELi64ELi256ELi4ES3_EELb0ELb1ELb1ELb0ELb0ELb0ELb1ELb1ENS_16Flash_fwd_paramsEEEvRKT8_iiiii,(.L_x_14770 - $_ZN5flash24flash_fwd_splitkv_kernelI23Flash_fwd_kernel_traitsILi64ELi64ELi256ELi4ELb0ELb0EN7cutlass10bfloat16_tE19Flash_kernel_traitsILi64ELi64ELi256ELi4ES3_EELb0ELb1ELb1ELb0ELb0ELb0ELb1ELb1EEEvNS_16Flash_fwd_paramsE$_ZN5flash30compute_attn_1rowblock_splitkvI23Flash_fwd_kernel_traitsILi64ELi64ELi256ELi4ELb0ELb0EN7cutlass10bfloat16_tE19Flash_kernel_traitsILi64ELi64ELi256ELi4ES3_EELb0ELb1ELb1ELb0ELb0ELb0ELb1ELb1ENS_16Flash_fwd_paramsEEEvRKT8_iiiii)
$_ZN5flash24flash_fwd_splitkv_kernelI23Flash_fwd_kernel_traitsILi64ELi64ELi256ELi4ELb0ELb0EN7cutlass10bfloat16_tE19Flash_kernel_traitsILi64ELi64ELi256ELi4ES3_EELb0ELb1ELb1ELb0ELb0ELb0ELb1ELb1EEEvNS_16Flash_fwd_paramsE$_ZN5flash30compute_attn_1rowblock_splitkvI23Flash_fwd_kernel_traitsILi64ELi64ELi256ELi4ELb0ELb0EN7cutlass10bfloat16_tE19Flash_kernel_traitsILi64ELi64ELi256ELi4ES3_EELb0ELb1ELb1ELb0ELb0ELb0ELb1ELb1ENS_16Flash_fwd_paramsEEEvRKT8_iiiii:
        /* <DEDUP_REMOVED lines=38> */
.L_x_7866:
[----:B------:R-:W-:Y:S05]  /*0470*/  BSYNC.RECONVERGENT B0 ;  /* 0x0000000000007941 */ /* 0x000fea0003800200 */
.L_x_7865:
[----:B------:R-:W-:Y:S04]  /*0480*/  BSSY.RECONVERGENT B0, `(.L_x_7867) ;  /* 0x0000007000007945 */ /* 0x000fe80003800200 */
[----:B------:R-:W-:Y:S05]  /*0490*/  @!P3 BRA `(.L_x_7868) ;  /* 0x000000000014b947 */ /* 0x000fea0003800000 */
[----:B------:R-:W2:Y:S02]  /*04a0*/  LD.E.U8 R2, desc[UR4][R164.64+0x1b2] ;  /* 0x0001b204a4027980 */ /* 0x000ea4000c101100 */
[----:B--2---:R-:W-:-:S13]  /*04b0*/  ISETP.NE.AND P1, PT, R2, RZ, PT ;  /* 0x000000ff0200720c */ /* 0x004fda0003f25270 */
[----:B-----5:R-:W2:Y:S02]  /*04c0*/  @P1 LD.E R56, desc[UR4][R12.64+0x4] ;  /* 0x000004040c381980 */ /* 0x020ea4000c101900 */
[----:B--2---:R-:W-:-:S06]  /*04d0*/  @P1 IADD3 R56, PT, PT, R56, -R11, RZ ;  /* 0x8000000b38381210 */ /* 0x004fcc0007ffe0ff */
[----:B------:R2:W5:Y:S02]  /*04e0*/  @!P1 LD.E R56, desc[UR4][R12.64] ;  /* 0x000000040c389980 */ /* 0x000564000c101900 */
.L_x_7868:
[----:B------:R-:W-:Y:S05]  /*04f0*/  BSYNC.RECONVERGENT B0 ;  /* 0x0000000000007941 */ /* 0x000fea0003800200 */
.L_x_7867:
        /* <DEDUP_REMOVED lines=9> */
.L_x_7870:
[----:B------:R-:W3:Y:S01]  /*0590*/  LD.E.64 R2, desc[UR4][R164.64+0x108] ;  /* 0x00010804a4027980 */ /* 0x000ee2000c101b00 */
[----:B------:R-:W-:Y:S01]  /*05a0*/  BSSY.RECONVERGENT B0, `(.L_x_7872) ;  /* 0x0000006000007945 */ /* 0x000fe20003800200 */
[----:B------:R-:W-:Y:S01]  /*05b0*/  IMAD.MOV.U32 R49, RZ, RZ, RZ ;  /* 0x000000ffff317224 */ /* 0x000fe200078e00ff */
[----:B---3--:R-:W-:-:S04]  /*05c0*/  ISETP.NE.U32.AND P0, PT, R2, RZ, PT ;  /* 0x000000ff0200720c */ /* 0x008fc80003f05070 */
[----:B------:R-:W-:-:S13]  /*05d0*/  ISETP.NE.AND.EX P0, PT, R3, RZ, PT, P0 ;  /* 0x000000ff0300720c */ /* 0x000fda0003f05300 */
[----:B------:R-:W-:Y:S05]  /*05e0*/  @!P0 BRA `(.L_x_7873) ;  /* 0x0000000000048947 */ /* 0x000fea0003800000 */
[----:B------:R3:W5:Y:S02]  /*05f0*/  LD.E R49, desc[UR4][R164.64+0xbc] ;  /* 0x0000bc04a4317980 */ /* 0x000764000c101900 */
.L_x_7873:
[----:B------:R-:W-:Y:S05]  /*0600*/  BSYNC.RECONVERGENT B0 ;  /* 0x0000000000007941 */ /* 0x000fea0003800200 */
.L_x_7872:
[----:B-----5:R-:W-:Y:S02]  /*0610*/  IADD3 R49, PT, PT, R56, R49, RZ ;  /* 0x0000003138317210 */ /* 0x020fe40007ffe0ff */
.L_x_7871:
[----:B------:R-:W-:Y:S05]  /*0620*/  BSYNC.RECONVERGENT B1 ;  /* 0x0000000000017941 */ /* 0x000fea0003800200 */
.L_x_7869:
[----:B------:R-:W-:Y:S01]  /*0630*/  IMAD.SHL.U32 R60, R233, 0x40, RZ ;  /* 0x00000040e93c7824 */ /* 0x000fe200078e00ff */
[----:B------:R-:W-:Y:S01]  /*0640*/  MOV R2, R232 ;  /* 0x000000e800027202 */ /* 0x000fe20000000f00 */
[----:B------:R-:W-:-:S03]  /*0650*/  IMAD.MOV.U32 R3, RZ, RZ, 0x0 ;  /* 0x00000000ff037424 */ /* 0x000fc600078e00ff */
[----:B------:R-:W-:-:S13]  /*0660*/  ISETP.GT.AND P0, PT, R235, R60, PT ;  /* 0x0000003ceb00720c */ /* 0x000fda0003f04270 */
[----:B-123--:R-:W-:Y:S05]  /*0670*/  @!P0 RET.REL.NODEC R2 `(_ZN5flash24flash_fwd_splitkv_kernelI23Flash_fwd_kernel_traitsILi64ELi64ELi256ELi4ELb0ELb0EN7cutlass10bfloat16_tE19Flash_kernel_traitsILi64ELi64ELi256ELi4ES3_EELb0ELb1ELb1ELb0ELb0ELb0ELb1ELb1EEEvNS_16Flash_fwd_paramsE) ;  /* 0xfffffff802608950 */ /* 0x00efea0003c3ffff */
        /* <DEDUP_REMOVED lines=80> */
[-C--:B------:R-:W-:Y:S02]  /*0b80*/  ISETP.GE.OR P5, PT, R0, R60.reuse, P1 ;  /* 0x0000003c0000720c */ /* 0x080fe40000fa6670 */
        /* <DEDUP_REMOVED lines=45> */
[----:B-1----:R-:W-:Y:S05]  /*0e60*/  @P6 RET.REL.NODEC R2 `(_ZN5flash24flash_fwd_splitkv_kernelI23Flash_fwd_kernel_traitsILi64ELi64ELi256ELi4ELb0ELb0EN7cutlass10bfloat16_tE19Flash_kernel_traitsILi64ELi64ELi256ELi4ES3_EELb0ELb1ELb1ELb0ELb0ELb0ELb1ELb1EEEvNS_16Flash_fwd_paramsE) ;  /* 0xfffffff002646950 */ /* 0x002fea0003c3ffff */
[----:B------:R-:W-:Y:S02]  /*0e70*/  MOV R0, 0xff800000 ;  /* 0xff80000000007802 */ /* 0x000fe40000000f00 */
[----:B------:R-:W-:-:S03]  /*0e80*/  MOV R233, 0x0 ;  /* 0x0000000000e97802 */ /* 0x000fc60000000f00 */
[----:B------:R1:W-:Y:S02]  /*0e90*/  ST.E desc[UR4][R12.64+0xe0], R0 ;  /* 0x0000e0000c007985 */ /* 0x0003e4000c101904 */
[----:B-1----:R-:W-:Y:S05]  /*0ea0*/  RET.REL.NODEC R232 `(_ZN5flash24flash_fwd_splitkv_kernelI23Flash_fwd_kernel_traitsILi64ELi64ELi256ELi4ELb0ELb0EN7cutlass10bfloat16_tE19Flash_kernel_traitsILi64ELi64ELi256ELi4ES3_EELb0ELb1ELb1ELb0ELb0ELb0ELb1ELb1EEEvNS_16Flash_fwd_paramsE) ;  /* 0xfffffff0e8547950 */ /* 0x002fea0003c3ffff */
.L_x_7874:
        /* <DEDUP_REMOVED lines=105> */
.L_x_7876:
        /* <DEDUP_REMOVED lines=31> */
[----:B------:R-:W-:Y:S01]  /*1730*/  @!P1 IMAD.IADD R4, R4, 0x1, -R3 ;  /* 0x0000000104049824 */ /* 0x000fe200078e0a03 */
[----:B------:R-:W-:Y:S01]  /*1740*/  @!P2 SHF.R.S32.HI R2, RZ, 0x1f, R9 ;  /* 0x0000001fff02a819 */ /* 0x000fe20000011409 */
[----:B------:R-:W-:-:S03]  /*1750*/  @!P2 IMAD.WIDE.U32 R16, R12, R9, R16 ;  /* 0x000000090c10a225 */ /* 0x000fc600078e0010 */
[----:B------:R-:W-:Y:S02]  /*1760*/  ISETP.GE.U32.AND P5, PT, R4, R3, PT ;  /* 0x000000030400720c */ /* 0x000fe40003fa6070 */
[----:B------:R-:W-:Y:S01]  /*1770*/  LOP3.LUT R3, R236, R0, RZ, 0x3c, !PT ;  /* 0x00000000ec037212 */ /* 0x000fe200078e3cff */
[----:B------:R-:W-:Y:S01]  /*1780*/  @!P2 IMAD R5, R12, R2, R5 ;  /* 0x000000020c05a224 */ /* 0x000fe200078e0205 */
[----:B------:R-:W-:Y:S01]  /*1790*/  ISETP.NE.AND P3, PT, R0, RZ, PT ;  /* 0x000000ff0000720c */ /* 0x000fe20003f65270 */
[-C--:B------:R-:W-:Y:S01]  /*17a0*/  @P2 IMAD R2, R225, R6.reuse, RZ ;  /* 0x00000006e1022224 */ /* 0x080fe200078e02ff */
[----:B------:R-:W-:Y:S01]  /*17b0*/  ISETP.GE.AND P0, PT, R3, RZ, PT ;  /* 0x000000ff0300720c */ /* 0x000fe20003f06270 */
[----:B------:R-:W-:Y:S01]  /*17c0*/  @P2 IMAD.WIDE.U32 R12, R224, R6, RZ ;  /* 0x00000006e00c2225 */ /* 0x000fe200078e00ff */
[----:B------:R-:W-:Y:S02]  /*17d0*/  @!P2 IADD3 R5, PT, PT, R17, R5, RZ ;  /* 0x000000051105a210 */ /* 0x000fe40007ffe0ff */
[----:B------:R-:W-:Y:S01]  /*17e0*/  @!P2 MOV R6, R16 ;  /* 0x000000100006a202 */ /* 0x000fe20000000f00 */
[----:B------:R-:W-:Y:S01]  /*17f0*/  @P2 IMAD.IADD R5, R13, 0x1, R2 ;  /* 0x000000010d052824 */ /* 0x000fe200078e0202 */
[----:B------:R-:W-:-:S02]  /*1800*/  LEA R16, R44, 0xffffff00, 0x8 ;  /* 0xffffff002c107811 */ /* 0x000fc400078e40ff */
[----:B------:R-:W-:Y:S02]  /*1810*/  @P2 MOV R6, R12 ;  /* 0x0000000c00062202 */ /* 0x000fe40000000f00 */
[----:B------:R-:W-:Y:S01]  /*1820*/  @!P1 IADD3 R8, PT, PT, R8, 0x1, RZ ;  /* 0x0000000108089810 */ /* 0x000fe20007ffe0ff */
[----:B------:R-:W-:Y:S01]  /*1830*/  @!P2 IMAD R3, R227, R10, RZ ;  /* 0x0000000ae303a224 */ /* 0x000fe200078e02ff */
[----:B------:R-:W-:Y:S01]  /*1840*/  @!P2 SHF.R.S32.HI R2, RZ, 0x1f, R10 ;  /* 0x0000001fff02a819 */ /* 0x000fe2000001140a */
[----:B------:R-:W-:Y:S01]  /*1850*/  IMAD R4, R225, R16, RZ ;  /* 0x00000010e1047224 */ /* 0x000fe200078e02ff */
[----:B------:R-:W-:Y:S01]  /*1860*/  SHF.R.S32.HI R13, RZ, 0x1f, R16 ;  /* 0x0000001fff0d7819 */ /* 0x000fe20000011410 */
[----:B------:R-:W-:Y:S01]  /*1870*/  IMAD.MOV.U32 R22, RZ, RZ, R6 ;  /* 0x000000ffff167224 */ /* 0x000fe200078e0006 */
[----:B------:R-:W-:Y:S02]  /*1880*/  MOV R23, R5 ;  /* 0x0000000500177202 */ /* 0x000fe40000000f00 */
[----:B------:R-:W-:Y:S01]  /*1890*/  @P5 IADD3 R8, PT, PT, R8, 0x1, RZ ;  /* 0x0000000108085810 */ /* 0x000fe20007ffe0ff */
[----:B------:R-:W-:-:S02]  /*18a0*/  @!P2 IMAD R2, R2, R226, R3 ;  /* 0x000000e20202a224 */ /* 0x000fc400078e0203 */
[----:B------:R-:W-:Y:S01]  /*18b0*/  @!P2 IMAD.WIDE.U32 R24, R226, R10, RZ ;  /* 0x0000000ae218a225 */ /* 0x000fe200078e00ff */
[----:B------:R-:W-:Y:S02]  /*18c0*/  @!P0 IADD3 R8, PT, PT, -R8, RZ, RZ ;  /* 0x000000ff08088210 */ /* 0x000fe40007ffe1ff */
[----:B------:R-:W-:Y:S01]  /*18d0*/  @!P3 LOP3.LUT R8, RZ, R0, RZ, 0x33, !PT ;  /* 0x00000000ff08b212 */ /* 0x000fe200078e33ff */
[----:B------:R-:W-:Y:S02]  /*18e0*/  IMAD R4, R13, R224, R4 ;  /* 0x000000e00d047224 */ /* 0x000fe400078e0204 */
[----:B------:R-:W-:Y:S01]  /*18f0*/  IMAD.WIDE.U32 R22, R224, R16, R22 ;  /* 0x00000010e0167225 */ /* 0x000fe200078e0016 */
[----:B------:R-:W-:-:S03]  /*1900*/  SHF.R.S32.HI R5, RZ, 0x1f, R8 ;  /* 0x0000001fff057819 */ /* 0x000fc60000011408 */
[----:B------:R-:W-:Y:S01]  /*1910*/  @!P2 IMAD.IADD R25, R25, 0x1, R2 ;  /* 0x000000011919a824 */ /* 0x000fe200078e0202 */
[----:B------:R-:W-:Y:S01]  /*1920*/  @!P2 SHF.R.S32.HI R2, RZ, 0x1f, R9 ;  /* 0x0000001fff02a819 */ /* 0x000fe20000011409 */
[----:B------:R-:W-:Y:S01]  /*1930*/  IMAD.IADD R23, R23, 0x1, R4 ;  /* 0x0000000117177824 */ /* 0x000fe200078e0204 */
[----:B------:R-:W-:Y:S01]  /*1940*/  @P2 IADD3 R10, PT, PT, R10, R11, RZ ;  /* 0x0000000b0a0a2210 */ /* 0x000fe20007ffe0ff */
[----:B----4-:R-:W-:Y:S02]  /*1950*/  @!P2 IMAD R3, R19, R9, RZ ;  /* 0x000000091303a224 */ /* 0x010fe400078e02ff */
[----:B------:R-:W-:Y:S02]  /*1960*/  IMAD R4, R15, R8, RZ ;  /* 0x000000080f047224 */ /* 0x000fe400078e02ff */
[----:B------:R-:W-:Y:S02]  /*1970*/  @!P2 IMAD R2, R18, R2, R3 ;  /* 0x000000021202a224 */ /* 0x000fe400078e0203 */
[----:B------:R-:W-:-:S02]  /*1980*/  IMAD R5, R14, R5, R4 ;  /* 0x000000050e057224 */ /* 0x000fc400078e0204 */
[----:B------:R-:W-:-:S04]  /*1990*/  @!P2 IMAD.WIDE.U32 R18, R18, R9, R24 ;  /* 0x000000091212a225 */ /* 0x000fc800078e0018 */
[----:B------:R-:W-:Y:S02]  /*19a0*/  @P2 IMAD R4, R227, R10, RZ ;  /* 0x0000000ae3042224 */ /* 0x000fe400078e02ff */
[----:B------:R-:W-:-:S04]  /*19b0*/  IMAD.WIDE.U32 R8, R14, R8, R22 ;  /* 0x000000080e087225 */ /* 0x000fc800078e0016 */
[----:B------:R-:W-:Y:S01]  /*19c0*/  @P2 IMAD.WIDE.U32 R10, R226, R10, RZ ;  /* 0x0000000ae20a2225 */ /* 0x000fe200078e00ff */
[----:B------:R-:W-:Y:S02]  /*19d0*/  @!P2 IADD3 R17, PT, PT, R19, R2, RZ ;  /* 0x000000021311a210 */ /* 0x000fe40007ffe0ff */
[----:B------:R-:W-:Y:S01]  /*19e0*/  MOV R3, R8 ;  /* 0x0000000800037202 */ /* 0x000fe20000000f00 */
[----:B------:R-:W-:Y:S01]  /*19f0*/  IMAD.IADD R2, R9, 0x1, R5 ;  /* 0x0000000109027824 */ /* 0x000fe200078e0205 */
[----:B------:R-:W-:Y:S02]  /*1a00*/  @P2 IADD3 R17, PT, PT, R11, R4, RZ ;  /* 0x000000040b112210 */ /* 0x000fe40007ffe0ff */
[----:B------:R-:W-:Y:S02]  /*1a10*/  @P2 MOV R18, R10 ;  /* 0x0000000a00122202 */ /* 0x000fe40000000f00 */
.L_x_7877:
[----:B------:R-:W-:Y:S05]  /*1a20*/  BSYNC.RECONVERGENT B0 ;  /* 0x0000000000007941 */ /* 0x000fea0003800200 */
.L_x_7875:
        /* <DEDUP_REMOVED lines=34> */
[----:B------:R-:W-:Y:S01]  /*1c50*/  ISETP.GE.AND P1, PT, R18, RZ, PT ;  /* 0x000000ff1200720c */ /* 0x000fe20003f26270 */
[----:B-----5:R-:W-:Y:S01]  /*1c60*/  IMAD R6, R13, R226, RZ ;  /* 0x000000e20d067224 */ /* 0x020fe200078e02ff */
[----:B------:R-:W-:-:S03]  /*1c70*/  ISETP.NE.AND P2, PT, R0, RZ, PT ;  /* 0x000000ff0000720c */ /* 0x000fc60003f45270 */
[----:B------:R-:W-:Y:S01]  /*1c80*/  @P3 IADD3 R20, PT, PT, R20, 0x1, RZ ;  /* 0x0000000114143810 */ /* 0x000fe20007ffe0ff */
[C---:B------:R-:W-:Y:S02]  /*1c90*/  IMAD R17, R16.reuse, R227, R6 ;  /* 0x000000e310117224 */ /* 0x040fe400078e0206 */
[----:B------:R-:W-:Y:S01]  /*1ca0*/  IMAD.WIDE.U32 R30, R16, R226, R30 ;  /* 0x000000e2101e7225 */ /* 0x000fe200078e001e */
[----:B------:R-:W1:Y:S03]  /*1cb0*/  S2R R47, SR_CgaCtaId ;  /* 0x00000000002f7919 */ /* 0x000e660000008800 */
[----:B------:R-:W-:Y:S02]  /*1cc0*/  IMAD.MOV.U32 R6, RZ, RZ, R20 ;  /* 0x000000ffff067224 */ /* 0x000fe400078e0014 */
[----:B------:R-:W-:Y:S02]  /*1cd0*/  IMAD.IADD R21, R31, 0x1, R17 ;  /* 0x000000011f157824 */ /* 0x000fe400078e0211 */
[----:B------:R-:W-:Y:S01]  /*1ce0*/  IMAD.MOV.U32 R20, RZ, RZ, R30 ;  /* 0x000000ffff147224 */ /* 0x000fe200078e001e */
[----:B------:R-:W-:-:S02]  /*1cf0*/  @!P1 IADD3 R6, PT, PT, -R6, RZ, RZ ;  /* 0x000000ff06069210 */ /* 0x000fc40007ffe1ff */
[----:B------:R-:W-:-:S04]  /*1d00*/  @!P2 LOP3.LUT R6, RZ, R0, RZ, 0x33, !PT ;  /* 0x00000000ff06a212 */ /* 0x000fc800078e33ff */
[----:B------:R-:W-:Y:S01]  /*1d10*/  SHF.R.S32.HI R0, RZ, 0x1f, R6 ;  /* 0x0000001fff007819 */ /* 0x000fe20000011406 */
[----:B------:R-:W-:Y:S01]  /*1d20*/  IMAD.WIDE.U32 R20, R6, R26, R20 ;  /* 0x0000001a06147225 */ /* 0x000fe200078e0014 */
[----:B------:R-:W-:Y:S02]  /*1d30*/  SHF.R.U32.HI R140, RZ, 0x3, R45 ;  /* 0x00000003ff8c7819 */ /* 0x000fe4000001162d */
[----:B------:R-:W-:-:S03]  /*1d40*/  SHF.R.S32.HI R137, RZ, 0x1f, R236 ;  /* 0x0000001fff897819 */ /* 0x000fc600000114ec */
[----:B------:R-:W-:Y:S02]  /*1d50*/  IMAD R230, R227, R140, RZ ;  /* 0x0000008ce3e67224 */ /* 0x000fe400078e02ff */
[----:B------:R-:W-:Y:S01]  /*1d60*/  IMAD.MOV.U32 R141, RZ, RZ, RZ ;  /* 0x000000ffff8d7224 */ /* 0x000fe200078e00ff */
[----:B------:R-:W-:-:S04]  /*1d70*/  LOP3.LUT R46, R48, 0x1c0, RZ, 0xc0, !PT ;  /* 0x000001c0302e7812 */ /* 0x000fc800078ec0ff */
[----:B------:R-:W-:Y:S01]  /*1d80*/  LOP3.LUT R46, R46, 0x38, R45, 0xf8, !PT ;  /* 0x000000382e2e7812 */ /* 0x000fe200078ef82d */
[----:B------:R-:W-:Y:S01]  /*1d90*/  IMAD R228, R225, R140, RZ ;  /* 0x0000008ce1e47224 */ /* 0x000fe200078e02ff */
[-C--:B------:R-:W-:Y:S02]  /*1da0*/  LOP3.LUT R239, R239, R238.reuse, RZ, 0x3c, !PT ;  /* 0x000000eeefef7212 */ /* 0x080fe400078e3cff */
[--C-:B------:R-:W-:Y:S01]  /*1db0*/  LOP3.LUT R46, R46, 0x38, R48.reuse, 0x78, !PT ;  /* 0x000000382e2e7812 */ /* 0x100fe200078e7830 */
[----:B------:R-:W-:Y:S01]  /*1dc0*/  IMAD.SHL.U32 R59, R45, 0x4, RZ ;  /* 0x000000042d3b7824 */ /* 0x000fe200078e00ff */
[----:B------:R-:W-:Y:S02]  /*1dd0*/  SHF.L.U32 R33, R44, 0x8, RZ ;  /* 0x000000082c217819 */ /* 0x000fe400000006ff */
[----:B------:R-:W-:Y:S02]  /*1de0*/  LOP3.LUT R46, R46, 0x1e00, R48, 0xf8, !PT ;  /* 0x00001e002e2e7812 */ /* 0x000fe400078ef830 */
[----:B------:R-:W-:Y:S01]  /*1df0*/  LOP3.LUT R238, R239, R238, RZ, 0x3c, !PT ;  /* 0x000000eeefee7212 */ /* 0x000fe200078e3cff */
[C---:B------:R-:W-:Y:S01]  /*1e00*/  IMAD.SHL.U32 R52, R224.reuse, 0x10, RZ ;  /* 0x00000010e0347824 */ /* 0x040fe200078e00ff */
[----:B------:R-:W-:Y:S01]  /*1e10*/  SHF.L.U64.HI R53, R224, 0x4, R225 ;  /* 0x00000004e0357819 */ /* 0x000fe200000102e1 */
[C---:B------:R-:W-:Y:S01]  /*1e20*/  IMAD.SHL.U32 R50, R226.reuse, 0x10, RZ ;  /* 0x00000010e2327824 */ /* 0x040fe200078e00ff */
[----:B------:R-:W-:-:S02]  /*1e30*/  SHF.L.U64.HI R51, R226, 0x4, R227 ;  /* 0x00000004e2337819 */ /* 0x000fc400000102e3 */
[----:B------:R-:W-:Y:S02]  /*1e40*/  LOP3.LUT R59, R59, 0x1c, RZ, 0xc0, !PT ;  /* 0x0000001c3b3b7812 */ /* 0x000fe400078ec0ff */
[----:B------:R-:W-:Y:S02]  /*1e50*/  IADD3 R55, PT, PT, R33, -0x100, RZ ;  /* 0xffffff0021377810 */ /* 0x000fe40007ffe0ff */
[----:B------:R-:W-:Y:S01]  /*1e60*/  LOP3.LUT R239, R239, R238, RZ, 0x3c, !PT ;  /* 0x000000eeefef7212 */ /* 0x000fe200078e3cff */
[----:B--2---:R-:W-:-:S04]  /*1e70*/  @P0 IMAD.WIDE.U32 R30, R22, R7, RZ ;  /* 0x00000007161e0225 */ /* 0x004fc800078e00ff */
[----:B------:R-:W-:Y:S02]  /*1e80*/  @P0 IMAD R16, R23, R7, RZ ;  /* 0x0000000717100224 */ /* 0x000fe400078e02ff */
[----:B---3--:R-:W-:-:S04]  /*1e90*/  @!P0 IMAD.WIDE.U32 R18, R28, R237, RZ ;  /* 0x000000ed1c128225 */ /* 0x008fc800078e00ff */
[----:B------:R-:W-:Y:S02]  /*1ea0*/  @!P0 IMAD R28, R29, R237, RZ ;  /* 0x000000ed1d1c8224 */ /* 0x000fe400078e02ff */
[----:B------:R-:W-:Y:S02]  /*1eb0*/  @!P0 IMAD.MOV.U32 R17, RZ, RZ, R18 ;  /* 0x000000ffff118224 */ /* 0x000fe400078e0012 */
[----:B------:R-:W-:Y:S01]  /*1ec0*/  @P0 IMAD.MOV.U32 R17, RZ, RZ, R30 ;  /* 0x000000ffff110224 */ /* 0x000fe200078e001e */
[----:B------:R-:W-:Y:S01]  /*1ed0*/  @!P0 IADD3 R7, PT, PT, R19, R28, RZ ;  /* 0x0000001c13078210 */ /* 0x000fe20007ffe0ff */
[----:B------:R-:W-:Y:S02]  /*1ee0*/  IMAD R18, R27, R6, RZ ;  /* 0x000000061b127224 */ /* 0x000fe400078e02ff */
[----:B------:R-:W-:Y:S01]  /*1ef0*/  @P0 IMAD.IADD R7, R31, 0x1, R16 ;  /* 0x000000011f070824 */ /* 0x000fe200078e0210 */
[----:B------:R-:W-:Y:S01]  /*1f00*/  IADD3 R28, P1, PT, R12, R17, RZ ;  /* 0x000000110c1c7210 */ /* 0x000fe20007f3e0ff */
[----:B------:R-:W-:-:S02]  /*1f10*/  IMAD R26, R0, R26, R18 ;  /* 0x0000001a001a7224 */ /* 0x000fc400078e0212 */
[----:B------:R-:W-:Y:S01]  /*1f20*/  IMAD.MOV.U32 R18, RZ, RZ, R20 ;  /* 0x000000ffff127224 */ /* 0x000fe200078e0014 */
[----:B------:R-:W-:Y:S02]  /*1f30*/  IADD3.X R29, PT, PT, RZ, R7, RZ, P1, !PT ;  /* 0x00000007ff1d7210 */ /* 0x000fe40000ffe4ff */
[----:B------:R-:W-:Y:S02]  /*1f40*/  IADD3 R20, P1, PT, R12, R3, RZ ;  /* 0x000000030c147210 */ /* 0x000fe40007f3e0ff */
[----:B------:R-:W-:Y:S01]  /*1f50*/  SHF.R.S32.HI R3, RZ, 0x1f, R56 ;  /* 0x0000001fff037819 */ /* 0x000fe20000011438 */
[----:B------:R-:W-:-:S03]  /*1f60*/  IMAD.IADD R19, R21, 0x1, R26 ;  /* 0x0000000115137824 */ /* 0x000fc600078e021a */
[----:B------:R-:W-:Y:S01]  /*1f70*/  LEA.HI R3, R3, R56, RZ, 0x8 ;  /* 0x0000003803037211 */ /* 0x000fe200078f40ff */
[----:B------:R-:W-:Y:S01]  /*1f80*/  IMAD.WIDE.U32 R18, R140, R226, R18 ;  /* 0x000000e28c127225 */ /* 0x000fe200078e0012 */
[----:B------:R-:W-:Y:S02]  /*1f90*/  @!P0 MOV R147, R23 ;  /* 0x0000001700938202 */ /* 0x000fe40000000f00 */
[----:B------:R-:W-:Y:S01]  /*1fa0*/  SHF.R.S32.HI R3, RZ, 0x8, R3 ;  /* 0x00000008ff037819 */ /* 0x000fe20000011403 */
[----:B------:R-:W-:Y:S01]  /*1fb0*/  @!P0 IMAD.MOV.U32 R146, RZ, RZ, R22 ;  /* 0x000000ffff928224 */ /* 0x000fe200078e0016 */
[----:B------:R-:W-:Y:S01]  /*1fc0*/  @P0 MOV R146, R22 ;  /* 0x0000001600920202 */ /* 0x000fe20000000f00 */
[----:B------:R-:W-:Y:S01]  /*1fd0*/  IMAD R16, R25, R236, RZ ;  /* 0x000000ec19107224 */ /* 0x000fe200078e02ff */
[----:B------:R-:W-:Y:S01]  /*1fe0*/  IADD3 R230, PT, PT, R19, R230, RZ ;  /* 0x000000e613e67210 */ /* 0x000fe20007ffe0ff */
[----:B------:R-:W-:Y:S01]  /*1ff0*/  @P0 IMAD.MOV.U32 R147, RZ, RZ, R23 ;  /* 0x000000ffff930224 */ /* 0x000fe200078e0017 */
[----:B----4-:R-:W-:-:S02]  /*2000*/  LEA R231, P0, R18, R8, 0x1 ;  /* 0x0000000812e77211 */ /* 0x010fc400078008ff */
[----:B------:R-:W-:Y:S01]  /*2010*/  VIMNMX R54, PT, PT, R223, R3, !PT ;  /* 0x00000003df367248 */ /* 0x000fe20007fe0100 */
[----:B------:R-:W-:Y:S01]  /*2020*/  IMAD R7, R24, R137, R16 ;  /* 0x0000008918077224 */ /* 0x000fe200078e0210 */
[----:B------:R-:W-:Y:S01]  /*2030*/  MOV R17, 0x400 ;  /* 0x0000040000117802 */ /* 0x000fe20000000f00 */
[----:B------:R-:W-:Y:S01]  /*2040*/  IMAD.WIDE.U32 R28, R236, R24, R28 ;  /* 0x00000018ec1c7225 */ /* 0x000fe200078e001c */
[----:B------:R-:W-:-:S03]  /*2050*/  LEA.HI.X R230, R18, R9, R230, 0x1, P0 ;  /* 0x0000000912e67211 */ /* 0x000fc600000f0ce6 */
[----:B------:R-:W-:Y:S01]  /*2060*/  IMAD.WIDE.U32 R22, R233, 0x40, R140 ;  /* 0x00000040e9167825 */ /* 0x000fe200078e008c */
[----:B------:R-:W-:Y:S02]  /*2070*/  ISETP.GT.AND P0, PT, R44, R54, PT ;  /* 0x000000362c00720c */ /* 0x000fe40003f04270 */
[----:B-1----:R-:W-:Y:S01]  /*2080*/  LEA R47, R47, R17, 0x18 ;  /* 0x000000112f2f7211 */ /* 0x002fe200078ec0ff */
[----:B------:R-:W-:Y:S01]  /*2090*/  IMAD.IADD R17, R29, 0x1, R7 ;  /* 0x000000011d117824 */ /* 0x000fe200078e0207 */
[----:B------:R-:W-:Y:S01]  /*20a0*/  IADD3.X R21, PT, PT, RZ, R2, RZ, P1, !PT ;  /* 0x00000002ff157210 */ /* 0x000fe20000ffe4ff */
[----:B------:R-:W-:Y:S02]  /*20b0*/  IMAD.MOV.U32 R16, RZ, RZ, R28 ;  /* 0x000000ffff107224 */ /* 0x000fe400078e001c */
[----:B------:R-:W-:Y:S02]  /*20c0*/  IMAD R2, R23, R146, RZ ;  /* 0x0000009217027224 */ /* 0x000fe400078e02ff */
[----:B------:R-:W-:-:S04]  /*20d0*/  IMAD.WIDE.U32 R20, R140, R224, R20 ;  /* 0x000000e08c147225 */ /* 0x000fc800078e0014 */
[C---:B------:R-:W-:Y:S02]  /*20e0*/  IMAD R2, R22.reuse, R147, R2 ;  /* 0x0000009316027224 */ /* 0x040fe400078e0202 */
[----:B------:R-:W-:Y:S01]  /*20f0*/  IMAD.WIDE.U32 R16, R22, R146, R16 ;  /* 0x0000009216107225 */ /* 0x000fe200078e0010 */
[----:B------:R-:W-:-:S03]  /*2100*/  LEA R229, P1, R20, R14, 0x1 ;  /* 0x0000000e14e57211 */ /* 0x000fc600078208ff */
[----:B------:R-:W-:Y:S01]  /*2110*/  IMAD.IADD R228, R21, 0x1, R228 ;  /* 0x0000000115e47824 */ /* 0x000fe200078e02e4 */
[----:B------:R-:W-:Y:S01]  /*2120*/  LEA R138, P2, R16, R4, 0x1 ;  /* 0x00000004108a7211 */ /* 0x000fe200078408ff */
[----:B------:R-:W-:Y:S01]  /*2130*/  IMAD.IADD R2, R17, 0x1, R2 ;  /* 0x0000000111027824 */ /* 0x000fe200078e0202 */
        /* <DEDUP_REMOVED lines=16> */
[----:B------:R-:W-:Y:S01]  /*2240*/  IMAD.IADD R10, R55, 0x1, R10 ;  /* 0x00000001370a7824 */ /* 0x000fe200078e020a */
        /* <DEDUP_REMOVED lines=64> */
[C---:B-----5:R-:W-:Y:S01]  /*2650*/  SHF.L.U64.HI R67, R144.reuse, 0x5, R145 ;  /* 0x0000000590437819 */ /* 0x060fe20000010291 */
        /* <DEDUP_REMOVED lines=8> */
[C---:B------:R-:W-:Y:S01]  /*26e0*/  SHF.L.U64.HI R71, R144.reuse, 0x7, R145 ;  /* 0x0000000790477819 */ /* 0x040fe20000010291 */
        /* <DEDUP_REMOVED lines=63> */
.L_x_7949:
[----:B------:R-:W-:Y:S01]  /*2ae0*/  VIADD R102, R102, 0x100 ;  /* 0x0000010066667836 */ /* 0x000fe20000000000 */
[----:B------:R-:W-:Y:S01]  /*2af0*/  UMOV UR6, URZ ;  /* 0x000000ff00067c82 */ /* 0x000fe20008000000 */
[----:B------:R-:W-:Y:S01]  /*2b00*/  VIADD R103, R103, 0x100 ;  /* 0x0000010067677836 */ /* 0x000fe20000000000 */
[----:B------:R-:W-:Y:S01]  /*2b10*/  BSSY.RECONVERGENT B1, `(.L_x_7879) ;  /* 0x0000aca000017945 */ /* 0x000fe20003800200 */
[----:B------:R-:W-:Y:S01]  /*2b20*/  IMAD.MOV.U32 R135, RZ, RZ, R101 ;  /* 0x000000ffff877224 */ /* 0x000fe200078e0065 */
[----:B------:R-:W-:Y:S01]  /*2b30*/  ISETP.GE.OR P4, PT, R140, R102, P2 ;  /* 0x000000668c00720c */ /* 0x000fe20001786670 */
[----:B------:R-:W-:Y:S01]  /*2b40*/  VIADD R101, R101, 0xffffff00 ;  /* 0xffffff0065657836 */ /* 0x000fe20000000000 */
[----:B------:R-:W-:Y:S02]  /*2b50*/  ISETP.GE.AND P2, PT, R12, R234, PT ;  /* 0x000000ea0c00720c */ /* 0x000fe40003f46270 */
        /* <DEDUP_REMOVED lines=11> */
[----:B------:R-:W-:Y:S01]  /*2c10*/  @!P4 IMAD.MOV.U32 R17, RZ, RZ, R82 ;  /* 0x000000ffff11c224 */ /* 0x000fe200078e0052 */
[----:B------:R1:W2:Y:S01]  /*2c20*/  @!P4 LD.E.128 R4, desc[UR4][R74.64] ;  /* 0x000000044a04c980 */ /* 0x0002a2000c101d00 */
[----:B------:R-:W-:Y:S02]  /*2c30*/  P2R R3, PR, RZ, 0x2 ;  /* 0x00000002ff037803 */ /* 0x000fe40000000000 */
[----:B------:R-:W-:Y:S01]  /*2c40*/  IMAD.X R27, R73, 0x1, R61, P0 ;  /* 0x00000001491b7824 */ /* 0x000fe200000e063d */
[----:B------:R-:W-:Y:S02]  /*2c50*/  LEA R24, P1, R50, R83, 0x1 ;  /* 0x0000005332187211 */ /* 0x000fe400078208ff */
[----:B------:R-:W-:Y:S02]  /*2c60*/  ISETP.NE.AND P3, PT, R3, RZ, PT ;  /* 0x000000ff0300720c */ /* 0x000fe40003f65270 */
[----:B------:R-:W-:Y:S02]  /*2c70*/  @!P5 IADD3 R40, P0, PT, R26, R62, RZ ;  /* 0x0000003e1a28d210 */ /* 0x000fe40007f1e0ff */
[----:B------:R-:W-:Y:S02]  /*2c80*/  LEA.HI.X R25, R50, R82, R51, 0x1, P1 ;  /* 0x0000005232197211 */ /* 0x000fe400008f0c33 */
[C---:B----4-:R-:W-:Y:S01]  /*2c90*/  @!P5 LEA R38, P1, R226.reuse, R24, 0x5 ;  /* 0x00000018e226d211 */ /* 0x050fe200078228ff */
[----:B------:R-:W-:Y:S01]  /*2ca0*/  @!P5 IMAD.X R41, R27, 0x1, R61, P0 ;  /* 0x000000011b29d824 */ /* 0x000fe200000e063d */
[----:B------:R-:W-:Y:S02]  /*2cb0*/  P2R R2, PR, RZ, 0x40 ;  /* 0x00000040ff027803 */ /* 0x000fe40000000000 */
[----:B------:R-:W-:Y:S02]  /*2cc0*/  @!P5 LEA.HI.X R39, R226, R25, R227, 0x5, P1 ;  /* 0x00000019e227d211 */ /* 0x000fe400008f2ce3 */
[----:B------:R-:W-:Y:S02]  /*2cd0*/  ISETP.GE.OR P1, PT, R124, R102, P2 ;  /* 0x000000667c00720c */ /* 0x000fe40001726670 */
[----:B------:R-:W-:Y:S02]  /*2ce0*/  @!P3 LEA R18, P0, R142, R26, 0x6 ;  /* 0x0000001a8e12b211 */ /* 0x000fe400078030ff */
[----:B------:R-:W-:Y:S02]  /*2cf0*/  ISETP.LT.OR P5, PT, R124, R103, P1 ;  /* 0x000000677c00720c */ /* 0x000fe40000fa1670 */
[----:B------:R-:W-:Y:S01]  /*2d00*/  @!P3 LEA.HI.X R19, R142, R27, R143, 0x6, P0 ;  /* 0x0000001b8e13b211 */ /* 0x000fe200000f348f */
[----:B-1----:R-:W-:Y:S01]  /*2d10*/  VIADD R75, R134, 0xffffffff ;  /* 0xffffffff864b7836 */ /* 0x002fe20000000000 */
[----:B------:R-:W-:Y:S02]  /*2d20*/  @!P3 LEA R36, P0, R226, R24, 0x6 ;  /* 0x00000018e224b211 */ /* 0x000fe400078030ff */
[----:B------:R-:W-:Y:S01]  /*2d30*/  ISETP.NE.AND P1, PT, R8, RZ, PT ;  /* 0x000000ff0800720c */ /* 0x000fe20003f25270 */
[----:B------:R-:W-:Y:S01]  /*2d40*/  IMAD.MOV.U32 R134, RZ, RZ, R75 ;  /* 0x000000ffff867224 */ /* 0x000fe200078e004b */
        /* <DEDUP_REMOVED lines=35> */
[-C--:B------:R-:W-:Y:S02]  /*2f80*/  ISETP.LT.OR P3, PT, R126, R103.reuse, P0 ;  /* 0x000000677e00720c */ /* 0x080fe40000761670 */
[-C--:B------:R-:W-:Y:S05]  /*2f90*/  ISETP.GE.OR P0, PT, R125, R102.reuse, P2 ;  /* 0x000000667d00720c */ /* 0x080fea0001706670 */
[----:B------:R-:W-:Y:S02]  /*2fa0*/  @!P1 IMAD R16, R143, 0xa0, RZ ;  /* 0x000000a08f109824 */ /* 0x000fe400078e02ff */
[----:B------:R-:W-:Y:S02]  /*2fb0*/  @!P1 IMAD R18, R227, 0xa0, RZ ;  /* 0x000000a0e3129824 */ /* 0x000fe400078e02ff */
[----:B-1----:R-:W-:Y:S01]  /*2fc0*/  @!P1 IMAD.WIDE.U32 R36, R142, 0xa0, R26 ;  /* 0x000000a08e249825 */ /* 0x002fe200078e001a */
[----:B------:R1:W2:Y:S03]  /*2fd0*/  @!P6 LD.E.128 R4, desc[UR4][R20.64] ;  /* 0x000000041404e980 */ /* 0x0002a6000c101d00 */
[----:B------:R-:W-:Y:S02]  /*2fe0*/  @!P1 IMAD.IADD R37, R37, 0x1, R16 ;  /* 0x0000000125259824 */ /* 0x000fe400078e0210 */
[----:B------:R-:W-:Y:S04]  /*2ff0*/  @!P1 IMAD.WIDE.U32 R38, R226, 0xa0, R24 ;  /* 0x000000a0e2269825 */ /* 0x000fe800078e0018 */
[----:B------:R-:W-:Y:S02]  /*3000*/  @!P1 IMAD.IADD R39, R39, 0x1, R18 ;  /* 0x0000000127279824 */ /* 0x000fe400078e0212 */
[----:B------:R-:W-:Y:S02]  /*3010*/  @!P3 IMAD R16, R143, 0xc0, RZ ;  /* 0x000000c08f10b824 */ /* 0x000fe400078e02ff */
[----:B------:R-:W-:Y:S01]  /*3020*/  @!P3 IMAD R18, R227, 0xc0, RZ ;  /* 0x000000c0e312b824 */ /* 0x000fe200078e02ff */
[----:B-1----:R-:W-:Y:S01]  /*3030*/  P2R R21, PR, RZ, 0x2 ;  /* 0x00000002ff157803 */ /* 0x002fe20000000000 */
[----:B--2---:R1:W-:Y:S01]  /*3040*/  @!P6 ST.E.128 desc[UR4][R22.64], R4 ;  /* 0x000000041600e985 */ /* 0x0043e2000c101d04 */
[C---:B------:R-:W-:Y:S04]  /*3050*/  ISETP.GE.OR P6, PT, R121.reuse, R102, P2 ;  /* 0x000000667900720c */ /* 0x040fe800017c6670 */
[-C--:B------:R-:W-:Y:S01]  /*3060*/  ISETP.LT.OR P6, PT, R121, R103.reuse, P6 ;  /* 0x000000677900720c */ /* 0x080fe200037c1670 */
[----:B-1----:R1:W2:Y:S01]  /*3070*/  @!P1 LD.E.128 R4, desc[UR4][R36.64] ;  /* 0x0000000424049980 */ /* 0x0022a2000c101d00 */
[----:B------:R-:W-:Y:S01]  /*3080*/  P2R R22, PR, RZ, 0x8 ;  /* 0x00000008ff167803 */ /* 0x000fe20000000000 */
[----:B-1----:R-:W-:Y:S05]  /*3090*/  @!P3 IMAD.WIDE.U32 R36, R142, 0xc0, R26 ;  /* 0x000000c08e24b825 */ /* 0x002fea00078e001a */
[----:B------:R-:W-:Y:S01]  /*30a0*/  @!P3 IADD3 R37, PT, PT, R37, R16, RZ ;  /* 0x000000102525b210 */ /* 0x000fe20007ffe0ff */
        /* <DEDUP_REMOVED lines=38> */
[C---:B------:R-:W-:Y:S04]  /*3310*/  ISETP.GE.OR P3, PT, R120.reuse, R102, P2 ;  /* 0x000000667800720c */ /* 0x040fe80001766670 */
[-C--:B------:R-:W-:Y:S01]  /*3320*/  ISETP.LT.OR P3, PT, R120, R103.reuse, P3 ;  /* 0x000000677800720c */ /* 0x080fe20001f61670 */
[----:B-1----:R-:W-:Y:S01]  /*3330*/  @!P1 IMAD.WIDE.U32 R36, R226, 0x140, R24 ;  /* 0x00000140e2249825 */ /* 0x002fe200078e0018 */
[----:B------:R1:W2:Y:S03]  /*3340*/  @!P1 LD.E.128 R4, desc[UR4][R30.64] ;  /* 0x000000041e049980 */ /* 0x0002a6000c101d00 */
[----:B------:R-:W-:Y:S02]  /*3350*/  @!P1 IMAD.IADD R37, R37, 0x1, R28 ;  /* 0x0000000125259824 */ /* 0x000fe400078e021c */
[----:B------:R-:W-:Y:S02]  /*3360*/  @!P6 IMAD R28, R227, 0x160, RZ ;  /* 0x00000160e31ce824 */ /* 0x000fe400078e02ff */
[----:B-1----:R-:W-:Y:S05]  /*3370*/  @!P6 IMAD.WIDE.U32 R30, R142, 0x160, R26 ;  /* 0x000001608e1ee825 */ /* 0x002fea00078e001a */
[----:B------:R-:W-:Y:S01]  /*3380*/  @!P6 IADD3 R31, PT, PT, R31, R16, RZ ;  /* 0x000000101f1fe210 */ /* 0x000fe20007ffe0ff */
        /* <DEDUP_REMOVED lines=26> */
[----:B------:R-:W-:Y:S04]  /*3530*/  @!P0 IMAD.WIDE.U32 R24, R226, 0x1c0, R24 ;  /* 0x000001c0e2188825 */ /* 0x000fe800078e0018 */
[----:B------:R-:W-:Y:S01]  /*3540*/  @!P0 IMAD.IADD R25, R25, 0x1, R16 ;  /* 0x0000000119198824 */ /* 0x000fe200078e0210 */
[----:B--2---:R1:W-:Y:S04]  /*3550*/  @!P1 ST.E.128 desc[UR4][R30.64], R4 ;  /* 0x000000041e009985 */ /* 0x0043e8000c101d04 */
[----:B-1----:R-:W2:Y:S04]  /*3560*/  @!P0 LD.E.128 R4, desc[UR4][R26.64] ;  /* 0x000000041a048980 */ /* 0x002ea8000c101d00 */
[----:B--2---:R1:W-:Y:S04]  /*3570*/  @!P0 ST.E.128 desc[UR4][R24.64], R4 ;  /* 0x0000000418008985 */ /* 0x0043e8000c101d04 */
[----:B------:R-:W2:Y:S01]  /*3580*/  LD.E R16, desc[UR4][R164.64+0xd0] ;  /* 0x0000d004a4107980 */ /* 0x000ea2000c101900 */
[----:B-1----:R-:W-:Y:S03]  /*3590*/  IADD3 R5, P5, PT, RZ, -UR6, RZ ;  /* 0x80000006ff057c10 */ /* 0x002fe6000ffbe0ff */
[----:B------:R-:W3:Y:S02]  /*35a0*/  LD.E R4, desc[UR4][R164.64+0x130] ;  /* 0x00013004a4047980 */ /* 0x000ee4000c101900 */
[----:B---3--:R-:W-:Y:S05]  /*35b0*/  SHF.L.U32 R4, R4, 0x8, RZ ;  /* 0x0000000804047819 */ /* 0x008fea00000006ff */
        /* <DEDUP_REMOVED lines=40> */
[-C--:B------:R-:W-:Y:S01]  /*3840*/  @!P3 LEA.HI.X R31, R224, R23.reuse, R225, 0x6, P4 ;  /* 0x00000017e01fb211 */ /* 0x080fe200020f34e1 */
        /* <DEDUP_REMOVED lines=104> */
.L_x_7880:
        /* <DEDUP_REMOVED lines=73> */
.L_x_7884:
[----:B------:R-:W-:Y:S05]  /*4360*/  BSYNC.RECONVERGENT B0 ;  /* 0x0000000000007941 */ /* 0x000fea0003800200 */
.L_x_7883:
        /* <DEDUP_REMOVED lines=53> */
.L_x_7886:
[----:B------:R-:W-:Y:S05]  /*46c0*/  BSYNC.RECONVERGENT B0 ;  /* 0x0000000000007941 */ /* 0x000fea0003800200 */
.L_x_7885:
        /* <DEDUP_REMOVED lines=53> */
.L_x_7888:
[----:B------:R-:W-:Y:S05]  /*4a20*/  BSYNC.RECONVERGENT B0 ;  /* 0x0000000000007941 */ /* 0x000fea0003800200 */
.L_x_7887:
        /* <DEDUP_REMOVED lines=54> */
.L_x_7890:
[----:B------:R-:W-:Y:S05]  /*4d90*/  BSYNC.RECONVERGENT B0 ;  /* 0x0000000000007941 */ /* 0x000fea0003800200 */
.L_x_7889:
        /* <DEDUP_REMOVED lines=57> */
.L_x_7892:
[----:B------:R-:W-:Y:S05]  /*5130*/  BSYNC.RECONVERGENT B0 ;  /* 0x0000000000007941 */ /* 0x000fea0003800200 */
.L_x_7891:
        /* <DEDUP_REMOVED lines=54> */
.L_x_7894:
[----:B------:R-:W-:Y:S05]  /*54a0*/  BSYNC.RECONVERGENT B0 ;  /* 0x0000000000007941 */ /* 0x000fea0003800200 */
.L_x_7893:
        /* <DEDUP_REMOVED lines=57> */
.L_x_7896:
[----:B------:R-:W-:Y:S05]  /*5840*/  BSYNC.RECONVERGENT B0 ;  /* 0x0000000000007941 */ /* 0x000fea0003800200 */
.L_x_7895:
        /* <DEDUP_REMOVED lines=56> */
.L_x_7898:
[----:B------:R-:W-:Y:S05]  /*5bd0*/  BSYNC.RECONVERGENT B0 ;  /* 0x0000000000007941 */ /* 0x000fea0003800200 */
.L_x_7897:
        /* <DEDUP_REMOVED lines=57> */
.L_x_7900:
[----:B------:R-:W-:Y:S05]  /*5f70*/  BSYNC.RECONVERGENT B0 ;  /* 0x0000000000007941 */ /* 0x000fea0003800200 */
.L_x_7899:
        /* <DEDUP_REMOVED lines=54> */
.L_x_7902:
[----:B------:R-:W-:Y:S05]  /*62e0*/  BSYNC.RECONVERGENT B0 ;  /* 0x0000000000007941 */ /* 0x000fea0003800200 */
.L_x_7901:
        /* <DEDUP_REMOVED lines=66> */
.L_x_7904:
[----:B------:R-:W-:Y:S05]  /*6710*/  BSYNC.RECONVERGENT B0 ;  /* 0x0000000000007941 */ /* 0x000fea0003800200 */
.L_x_7903:
        /* <DEDUP_REMOVED lines=55> */
.L_x_7906:
[----:B------:R-:W-:Y:S05]  /*6a90*/  BSYNC.RECONVERGENT B0 ;  /* 0x0000000000007941 */ /* 0x000fea0003800200 */
.L_x_7905:
        /* <DEDUP_REMOVED lines=55> */
.L_x_7908:
[----:B------:R-:W-:Y:S05]  /*6e10*/  BSYNC.RECONVERGENT B0 ;  /* 0x0000000000007941 */ /* 0x000fea0003800200 */
.L_x_7907:
        /* <DEDUP_REMOVED lines=55> */
.L_x_7910:
[----:B------:R-:W-:Y:S05]  /*7190*/  BSYNC.RECONVERGENT B0 ;  /* 0x0000000000007941 */ /* 0x000fea0003800200 */
.L_x_7909:
        /* <DEDUP_REMOVED lines=55> */
.L_x_7912:
[----:B------:R-:W-:Y:S05]  /*7510*/  BSYNC.RECONVERGENT B0 ;  /* 0x0000000000007941 */ /* 0x000fea0003800200 */
.L_x_7911:
        /* <DEDUP_REMOVED lines=55> */
.L_x_7914:
[----:B------:R-:W-:Y:S05]  /*7890*/  BSYNC.RECONVERGENT B0 ;  /* 0x0000000000007941 */ /* 0x000fea0003800200 */
.L_x_7913:
[----:B------:R-:W5:Y:S02]  /*78a0*/  LD.E R0, desc[UR4][R164.64+0xd0] ;  /* 0x0000d004a4007980 */ /* 0x000f64000c101900 */
[----:B-----5:R-:W-:Y:S05]  /*78b0*/  IMAD.U32 R0, R0, -0x80, RZ ;  /* 0xffffff8000007824 */ /* 0x020fea00078e00ff */
[C---:B------:R-:W-:Y:S02]  /*78c0*/  LEA R14, P1, R0.reuse, R14, 0x1 ;  /* 0x0000000e000e7211 */ /* 0x040fe400078208ff */
[C---:B------:R-:W-:Y:S02]  /*78d0*/  LEA R34, P0, R0.reuse, R34, 0x1 ;  /* 0x0000002200227211 */ /* 0x040fe400078008ff */
[C---:B------:R-:W-:Y:S02]  /*78e0*/  LEA.HI.X.SX32 R15, R0.reuse, R15, 0x1, P1 ;  /* 0x0000000f000f7211 */ /* 0x040fe400008f0eff */
[----:B------:R-:W-:Y:S01]  /*78f0*/  LEA.HI.X.SX32 R35, R0, R35, 0x1, P0 ;  /* 0x0000002300237211 */ /* 0x000fe200000f0eff */
[----:B------:R-:W-:Y:S05]  /*7900*/  BRA `(.L_x_7881) ;  /* 0x0000005c00a87947 */ /* 0x000fea0003800000 */
.L_x_7882:
        /* <DEDUP_REMOVED lines=97> */
.L_x_7916:
[----:B------:R-:W-:Y:S05]  /*7f20*/  BSYNC.RECONVERGENT B0 ;  /* 0x0000000000007941 */ /* 0x000fea0003800200 */
.L_x_7915:
        /* <DEDUP_REMOVED lines=92> */
.L_x_7918:
[----:B------:R-:W-:Y:S05]  /*84f0*/  BSYNC.RECONVERGENT B0 ;  /* 0x0000000000007941 */ /* 0x000fea0003800200 */
.L_x_7917:
        /* <DEDUP_REMOVED lines=96> */
.L_x_7920:
[----:B------:R-:W-:Y:S05]  /*8b00*/  BSYNC.RECONVERGENT B0 ;  /* 0x0000000000007941 */ /* 0x000fea0003800200 */
.L_x_7919:
        /* <DEDUP_REMOVED lines=90> */
.L_x_7922:
[----:B------:R-:W-:Y:S05]  /*90b0*/  BSYNC.RECONVERGENT B0 ;  /* 0x0000000000007941 */ /* 0x000fea0003800200 */
.L_x_7921:
        /* <DEDUP_REMOVED lines=90> */
.L_x_7924:
[----:B------:R-:W-:Y:S05]  /*9660*/  BSYNC.RECONVERGENT B0 ;  /* 0x0000000000007941 */ /* 0x000fea0003800200 */
.L_x_7923:
        /* <DEDUP_REMOVED lines=94> */
.L_x_7926:
[----:B------:R-:W-:Y:S05]  /*9c50*/  BSYNC.RECONVERGENT B0 ;  /* 0x0000000000007941 */ /* 0x000fea0003800200 */
.L_x_7925:
        /* <DEDUP_REMOVED lines=90> */
.L_x_7928:
[----:B------:R-:W-:Y:S05]  /*a200*/  BSYNC.RECONVERGENT B0 ;  /* 0x0000000000007941 */ /* 0x000fea0003800200 */
.L_x_7927:
        /* <DEDUP_REMOVED lines=93> */
.L_x_7930:
[----:B------:R-:W-:Y:S05]  /*a7e0*/  BSYNC.RECONVERGENT B0 ;  /* 0x0000000000007941 */ /* 0x000fea0003800200 */
.L_x_7929:
        /* <DEDUP_REMOVED lines=93> */
.L_x_7932:
[----:B------:R-:W-:Y:S05]  /*adc0*/  BSYNC.RECONVERGENT B0 ;  /* 0x0000000000007941 */ /* 0x000fea0003800200 */
.L_x_7931:
        /* <DEDUP_REMOVED lines=94> */
.L_x_7934:
[----:B------:R-:W-:Y:S05]  /*b3b0*/  BSYNC.RECONVERGENT B0 ;  /* 0x0000000000007941 */ /* 0x000fea0003800200 */
.L_x_7933:
        /* <DEDUP_REMOVED lines=91> */
.L_x_7936:
[----:B------:R-:W-:Y:S05]  /*b970*/  BSYNC.RECONVERGENT B0 ;  /* 0x0000000000007941 */ /* 0x000fea0003800200 */
.L_x_7935:
        /* <DEDUP_REMOVED lines=94> */
.L_x_7938:
[----:B------:R-:W-:Y:S05]  /*bf60*/  BSYNC.RECONVERGENT B0 ;  /* 0x0000000000007941 */ /* 0x000fea0003800200 */
.L_x_7937:
        /* <DEDUP_REMOVED lines=94> */
.L_x_7940:
[----:B------:R-:W-:Y:S05]  /*c550*/  BSYNC.RECONVERGENT B0 ;  /* 0x0000000000007941 */ /* 0x000fea0003800200 */
.L_x_7939:
        /* <DEDUP_REMOVED lines=94> */
.L_x_7942:
[----:B------:R-:W-:Y:S05]  /*cb40*/  BSYNC.RECONVERGENT B0 ;  /* 0x0000000000007941 */ /* 0x000fea0003800200 */
.L_x_7941:
        /* <DEDUP_REMOVED lines=95> */
.L_x_7944:
[----:B------:R-:W-:Y:S05]  /*d140*/  BSYNC.RECONVERGENT B0 ;  /* 0x0000000000007941 */ /* 0x000fea0003800200 */
.L_x_7943:
        /* <DEDUP_REMOVED lines=91> */
.L_x_7946:
[----:B------:R-:W-:Y:S05]  /*d700*/  BSYNC.RECONVERGENT B0 ;  /* 0x0000000000007941 */ /* 0x000fea0003800200 */
.L_x_7945:
        /* <DEDUP_REMOVED lines=10> */
.L_x_7881:
[----:B------:R-:W-:Y:S05]  /*d7b0*/  BSYNC.RECONVERGENT B1 ;  /* 0x0000000000017941 */ /* 0x000fea0003800200 */
.L_x_7879:
        /* <DEDUP_REMOVED lines=101> */
.L_x_7948:
[----:B------:R-:W-:Y:S05]  /*de10*/  BSYNC.RECONVERGENT B0 ;  /* 0x0000000000007941 */ /* 0x000fea0003800200 */
.L_x_7947:
[----:B------:R-:W-:Y:S11]  /*de20*/  ISETP.GT.AND P0, PT, R75, R54, PT ;  /* 0x000000364b00720c */ /* 0x000ff60003f04270 */
[----:B------:R-:W-:Y:S02]  /*de30*/  @!UPT UIADD3 URZ, UPT, UPT, URZ, URZ, URZ ;  /* 0x000000fffffff290 */ /* 0x000fe4000fffe0ff */
[----:B------:R-:W-:Y:S05]  /*de40*/  @P0 BRA `(.L_x_7949) ;  /* 0xffffff4c00240947 */ /* 0x000fea000383ffff */
.L_x_7878:
        /* <DEDUP_REMOVED lines=19> */
.L_x_7954:
[----:B------:R2:W-:Y:S02]  /*df80*/  STS.128 [R46], RZ ;  /* 0x000000ff2e007388 */ /* 0x0005e40000000c00 */
.L_x_7953:
[----:B------:R-:W-:Y:S05]  /*df90*/  BSYNC.RECONVERGENT B0 ;  /* 0x0000000000007941 */ /* 0x000fea0003800200 */
.L_x_7952:
        /* <DEDUP_REMOVED lines=17> */
.L_x_7956:
[----:B------:R-:W-:Y:S05]  /*e0b0*/  BSYNC.RECONVERGENT B0 ;  /* 0x0000000000007941 */ /* 0x000fea0003800200 */
.L_x_7955:
        /* <DEDUP_REMOVED lines=11> */
.L_x_7958:
[----:B------:R-:W-:Y:S05]  /*e170*/  BSYNC.RECONVERGENT B0 ;  /* 0x0000000000007941 */ /* 0x000fea0003800200 */
.L_x_7957:
        /* <DEDUP_REMOVED lines=11> */
.L_x_7951:
        /* <DEDUP_REMOVED lines=46> */
[----:B------:R-:W-:Y:S01]  /*e510*/  IMAD.U32 R23, R10, 0x10000, RZ ;  /* 0x000100000a177824 */ /* 0x000fe200078e00ff */
[----:B------:R-:W-:Y:S01]  /*e520*/  LOP3.LUT R21, R11, 0xffff0000, RZ, 0xc0, !PT ;  /* 0xffff00000b157812 */ /* 0x000fe200078ec0ff */
[----:B------:R-:W-:Y:S01]  /*e530*/  IMAD.U32 R17, R8, 0x10000, RZ ;  /* 0x0001000008117824 */ /* 0x000fe200078e00ff */
[C---:B------:R-:W-:Y:S02]  /*e540*/  SHF.L.U32 R14, R9.reuse, 0x10, RZ ;  /* 0x00000010090e7819 */ /* 0x040fe400000006ff */
[----:B------:R-:W-:-:S02]  /*e550*/  LOP3.LUT R9, R9, 0xffff0000, RZ, 0xc0, !PT ;  /* 0xffff000009097812 */ /* 0x000fc400078ec0ff */
[----:B------:R-:W-:Y:S02]  /*e560*/  LOP3.LUT R25, R10, 0xffff0000, RZ, 0xc0, !PT ;  /* 0xffff00000a197812 */ /* 0x000fe400078ec0ff */
[----:B------:R-:W-:Y:S02]  /*e570*/  LOP3.LUT R24, R8, 0xffff0000, RZ, 0xc0, !PT ;  /* 0xffff000008187812 */ /* 0x000fe400078ec0ff */
[----:B--2---:R-:W-:Y:S02]  /*e580*/  LOP3.LUT R11, R5, 0xffff0000, RZ, 0xc0, !PT ;  /* 0xffff0000050b7812 */ /* 0x004fe400078ec0ff */
[----:B------:R-:W-:Y:S02]  /*e590*/  LOP3.LUT R18, R4, 0xffff0000, RZ, 0xc0, !PT ;  /* 0xffff000004127812 */ /* 0x000fe400078ec0ff */
[----:B---3--:R-:W-:Y:S01]  /*e5a0*/  LOP3.LUT R19, R7, 0xffff0000, RZ, 0xc0, !PT ;  /* 0xffff000007137812 */ /* 0x008fe200078ec0ff */
[----:B------:R-:W-:Y:S01]  /*e5b0*/  FMUL.FTZ R10, R21, R11 ;  /* 0x0000000b150a7220 */ /* 0x000fe20000410000 */
        /* <DEDUP_REMOVED lines=28> */
.L_x_7965:
[----:B------:R-:W-:Y:S05]  /*e780*/  BSYNC.RECONVERGENT B0 ;  /* 0x0000000000007941 */ /* 0x000fea0003800200 */
.L_x_7964:
[----:B-----5:R3:W-:Y:S01]  /*e790*/  STS.128 [R46], R8 ;  /* 0x000000082e007388 */ /* 0x0207e20000000c00 */
[----:B------:R-:W-:Y:S05]  /*e7a0*/  BRA `(.L_x_7962) ;  /* 0x0000000000047947 */ /* 0x000fea0003800000 */
.L_x_7963:
[----:B------:R2:W-:Y:S02]  /*e7b0*/  STS.128 [R46], RZ ;  /* 0x000000ff2e007388 */ /* 0x0005e40000000c00 */
.L_x_7962:
[----:B------:R-:W-:Y:S05]  /*e7c0*/  BSYNC.RECONVERGENT B1 ;  /* 0x0000000000017941 */ /* 0x000fea0003800200 */
.L_x_7961:
        /* <DEDUP_REMOVED lines=33> */
[----:B----4-:R-:W-:Y:S01]  /*e9e0*/  LOP3.LUT R21, R7, 0xffff0000, RZ, 0xc0, !PT ;  /* 0xffff000007157812 */ /* 0x010fe200078ec0ff */
        /* <DEDUP_REMOVED lines=29> */
.L_x_7969:
[----:B------:R-:W-:Y:S05]  /*ebc0*/  BSYNC.RECONVERGENT B0 ;  /* 0x0000000000007941 */ /* 0x000fea0003800200 */
.L_x_7968:
[----:B-----5:R1:W-:Y:S02]  /*ebd0*/  STS.128 [R46+0x800], R8 ;  /* 0x000800082e007388 */ /* 0x0203e40000000c00 */
.L_x_7967:
[----:B------:R-:W-:Y:S05]  /*ebe0*/  BSYNC.RECONVERGENT B1 ;  /* 0x0000000000017941 */ /* 0x000fea0003800200 */
.L_x_7966:
        /* <DEDUP_REMOVED lines=45> */
[----:B------:R-:W-:Y:S01]  /*eec0*/  FFMA.FTZ R8, R14, R22, -R8 ;  /* 0x000000160e087223 */ /* 0x000fe20000010808 */
        /* <DEDUP_REMOVED lines=18> */
.L_x_7973:
[----:B------:R-:W-:Y:S05]  /*eff0*/  BSYNC.RECONVERGENT B0 ;  /* 0x0000000000007941 */ /* 0x000fea0003800200 */
.L_x_7972:
[----:B-----5:R1:W-:Y:S02]  /*f000*/  STS.128 [R46+0x1000], R8 ;  /* 0x001000082e007388 */ /* 0x0203e40000000c00 */
.L_x_7971:
[----:B------:R-:W-:Y:S05]  /*f010*/  BSYNC.RECONVERGENT B1 ;  /* 0x0000000000017941 */ /* 0x000fea0003800200 */
.L_x_7970:
        /* <DEDUP_REMOVED lines=25> */
[C---:B------:R-:W-:Y:S01]  /*f1b0*/  SHF.L.U32 R15, R10.reuse, 0x10, RZ ;  /* 0x000000100a0f7819 */ /* 0x040fe200000006ff */
[C---:B------:R-:W-:Y:S01]  /*f1c0*/  IMAD.U32 R19, R11.reuse, 0x10000, RZ ;  /* 0x000100000b137824 */ /* 0x040fe200078e00ff */
[----:B------:R-:W-:Y:S02]  /*f1d0*/  LOP3.LUT R14, R10, 0xffff0000, RZ, 0xc0, !PT ;  /* 0xffff00000a0e7812 */ /* 0x000fe400078ec0ff */
[----:B------:R-:W-:-:S02]  /*f1e0*/  LOP3.LUT R10, R11, 0xffff0000, RZ, 0xc0, !PT ;  /* 0xffff00000b0a7812 */ /* 0x000fc400078ec0ff */
[C---:B-1----:R-:W-:Y:S02]  /*f1f0*/  SHF.L.U32 R7, R8.reuse, 0x10, RZ ;  /* 0x0000001008077819 */ /* 0x042fe400000006ff */
[----:B------:R-:W-:Y:S02]  /*f200*/  LOP3.LUT R6, R8, 0xffff0000, RZ, 0xc0, !PT ;  /* 0xffff000008067812 */ /* 0x000fe400078ec0ff */
[----:B---3--:R-:W-:Y:S01]  /*f210*/  SHF.L.U32 R9, R4, 0x10, RZ ;  /* 0x0000001004097819 */ /* 0x008fe200000006ff */
[----:B--2---:R-:W-:Y:S01]  /*f220*/  IMAD.U32 R8, R2, 0x10000, RZ ;  /* 0x0001000002087824 */ /* 0x004fe200078e00ff */
[----:B------:R-:W-:Y:S02]  /*f230*/  LOP3.LUT R18, R4, 0xffff0000, RZ, 0xc0, !PT ;  /* 0xffff000004127812 */ /* 0x000fe400078ec0ff */
[----:B------:R-:W-:Y:S01]  /*f240*/  LOP3.LUT R2, R2, 0xffff0000, RZ, 0xc0, !PT ;  /* 0xffff000002027812 */ /* 0x000fe200078ec0ff */
[C---:B------:R-:W-:Y:S01]  /*f250*/  FMUL.FTZ R4, R6.reuse, R8 ;  /* 0x0000000806047220 */ /* 0x040fe20000410000 */
[----:B------:R-:W-:-:S03]  /*f260*/  FMUL.FTZ R6, R6, R9 ;  /* 0x0000000906067220 */ /* 0x000fc60000410000 */
[C---:B------:R-:W-:Y:S01]  /*f270*/  FFMA.FTZ R4, R7.reuse, R9, -R4 ;  /* 0x0000000907047223 */ /* 0x040fe20000010804 */
[----:B------:R-:W-:Y:S01]  /*f280*/  FFMA.FTZ R6, R7, R8, R6 ;  /* 0x0000000807067223 */ /* 0x000fe20000010006 */
[C---:B------:R-:W-:Y:S01]  /*f290*/  FMUL.FTZ R11, R0.reuse, R2 ;  /* 0x00000002000b7220 */ /* 0x040fe20000410000 */
[----:B------:R-:W-:Y:S01]  /*f2a0*/  SHF.L.U32 R7, R3, 0x10, RZ ;  /* 0x0000001003077819 */ /* 0x000fe200000006ff */
[----:B------:R-:W-:Y:S01]  /*f2b0*/  FMUL.FTZ R0, R0, R18 ;  /* 0x0000001200007220 */ /* 0x000fe20000410000 */
[----:B------:R-:W-:Y:S01]  /*f2c0*/  IMAD.U32 R8, R5, 0x10000, RZ ;  /* 0x0001000005087824 */ /* 0x000fe200078e00ff */
[----:B------:R-:W-:Y:S02]  /*f2d0*/  LOP3.LUT R3, R3, 0xffff0000, RZ, 0xc0, !PT ;  /* 0xffff000003037812 */ /* 0x000fe400078ec0ff */
[----:B------:R-:W-:Y:S01]  /*f2e0*/  LOP3.LUT R5, R5, 0xffff0000, RZ, 0xc0, !PT ;  /* 0xffff000005057812 */ /* 0x000fe200078ec0ff */
[----:B------:R-:W-:Y:S01]  /*f2f0*/  FFMA.FTZ R2, R16, R2, R0 ;  /* 0x0000000210027223 */ /* 0x000fe20000010000 */
[----:B------:R-:W-:Y:S01]  /*f300*/  FMUL.FTZ R0, R14, R7 ;  /* 0x000000070e007220 */ /* 0x000fe20000410000 */
[----:B------:R-:W-:Y:S01]  /*f310*/  FMUL.FTZ R9, R10, R3 ;  /* 0x000000030a097220 */ /* 0x000fe20000410000 */
[----:B------:R-:W-:Y:S01]  /*f320*/  FMUL.FTZ R14, R14, R8 ;  /* 0x000000080e0e7220 */ /* 0x000fe20000410000 */
        /* <DEDUP_REMOVED lines=14> */
.L_x_7975:
[----:B------:R-:W-:Y:S05]  /*f410*/  BSYNC.RECONVERGENT B0 ;  /* 0x0000000000007941 */ /* 0x000fea0003800200 */
.L_x_7974:
[----:B-----5:R1:W-:Y:S01]  /*f420*/  STS.128 [R46+0x1800], R8 ;  /* 0x001800082e007388 */ /* 0x0203e20000000c00 */
[----:B------:R-:W-:Y:S05]  /*f430*/  BRA `(.L_x_7959) ;  /* 0x0000001800247947 */ /* 0x000fea0003800000 */
.L_x_7960:
        /* <DEDUP_REMOVED lines=97> */
.L_x_7980:
[----:B------:R-:W-:Y:S05]  /*fa50*/  BSYNC.RECONVERGENT B0 ;  /* 0x0000000000007941 */ /* 0x000fea0003800200 */
.L_x_7979:
[----:B-----5:R2:W-:Y:S01]  /*fa60*/  STS.128 [R46], R20 ;  /* 0x000000142e007388 */ /* 0x0205e20000000c00 */
[----:B------:R-:W-:Y:S05]  /*fa70*/  BRA `(.L_x_7977) ;  /* 0x0000000000047947 */ /* 0x000fea0003800000 */
.L_x_7978:
[----:B------:R3:W-:Y:S02]  /*fa80*/  STS.128 [R46], RZ ;  /* 0x000000ff2e007388 */ /* 0x0007e40000000c00 */
.L_x_7977:
[----:B------:R-:W-:Y:S05]  /*fa90*/  BSYNC.RECONVERGENT B1 ;  /* 0x0000000000017941 */ /* 0x000fea0003800200 */
.L_x_7976:
        /* <DEDUP_REMOVED lines=93> */
.L_x_7984:
[----:B------:R-:W-:Y:S05]  /*10070*/  BSYNC.RECONVERGENT B0 ;  /* 0x0000000000007941 */ /* 0x000fea0003800200 */
.L_x_7983:
[----:B-----5:R1:W-:Y:S02]  /*10080*/  STS.128 [R46+0x800], R20 ;  /* 0x000800142e007388 */ /* 0x0203e40000000c00 */
.L_x_7982:
[----:B------:R-:W-:Y:S05]  /*10090*/  BSYNC.RECONVERGENT B1 ;  /* 0x0000000000017941 */ /* 0x000fea0003800200 */
.L_x_7981:
        /* <DEDUP_REMOVED lines=94> */
.L_x_7988:
[----:B------:R-:W-:Y:S05]  /*10680*/  BSYNC.RECONVERGENT B0 ;  /* 0x0000000000007941 */ /* 0x000fea0003800200 */
.L_x_7987:
[----:B-----5:R2:W-:Y:S02]  /*10690*/  STS.128 [R46+0x1000], R20 ;  /* 0x001000142e007388 */ /* 0x0205e40000000c00 */
.L_x_7986:
[----:B------:R-:W-:Y:S05]  /*106a0*/  BSYNC.RECONVERGENT B1 ;  /* 0x0000000000017941 */ /* 0x000fea0003800200 */
.L_x_7985:
        /* <DEDUP_REMOVED lines=20> */
[----:B-1----:R-:W-:Y:S01]  /*107f0*/  LEA R10, P2, R36, R138, 0x1 ;  /* 0x0000008a240a7211 */ /* 0x002fe200078408ff */
[----:B------:R-:W-:Y:S01]  /*10800*/  IMAD.SHL.U32 R0, R24, 0x2, RZ ;  /* 0x0000000218007824 */ /* 0x000fe200078e00ff */
[----:B------:R-:W-:-:S02]  /*10810*/  IADD3.X R2, PT, PT, R25, R3, R2, P1, P0 ;  /* 0x0000000319027210 */ /* 0x000fc40000fe0402 */
[----:B------:R-:W-:Y:S02]  /*10820*/  LEA.HI.X R11, R36, R139, R8, 0x1, P2 ;  /* 0x0000008b240b7211 */ /* 0x000fe400010f0c08 */
[----:B------:R-:W-:Y:S02]  /*10830*/  SHF.L.U64.HI R2, R24, 0x1, R2 ;  /* 0x0000000118027819 */ /* 0x000fe40000010202 */
[----:B--2---:R-:W-:Y:S02]  /*10840*/  IADD3 R20, P0, PT, R28, R0, RZ ;  /* 0x000000001c147210 */ /* 0x004fe40007f1e0ff */
        /* <DEDUP_REMOVED lines=70> */
.L_x_7990:
[----:B------:R-:W-:Y:S05]  /*10cb0*/  BSYNC.RECONVERGENT B0 ;  /* 0x0000000000007941 */ /* 0x000fea0003800200 */
.L_x_7989:
[----:B-----5:R1:W-:Y:S02]  /*10cc0*/  STS.128 [R46+0x1800], R4 ;  /* 0x001800042e007388 */ /* 0x0203e40000000c00 */
.L_x_7959:
[----:B------:R-:W-:Y:S05]  /*10cd0*/  BSYNC.RECONVERGENT B2 ;  /* 0x0000000000027941 */ /* 0x000fea0003800200 */
.L_x_7950:
        /* <DEDUP_REMOVED lines=13> */
.L_x_7993:
[----:B------:R1:W-:Y:S02]  /*10db0*/  STS.128 [R46+0x2000], RZ ;  /* 0x002000ff2e007388 */ /* 0x0003e40000000c00 */
.L_x_7992:
[----:B------:R-:W-:Y:S05]  /*10dc0*/  BSYNC.RECONVERGENT B0 ;  /* 0x0000000000007941 */ /* 0x000fea0003800200 */
.L_x_7991:
[----:B------:R-:W-:Y:S01]  /*10dd0*/  ISETP.GE.AND P1, PT, R26, R55, PT ;  /* 0x000000371a00720c */ /* 0x000fe20003f26270 */
[----:B------:R-:W-:Y:S01]  /*10de0*/  BSSY.RECONVERGENT B0, `(.L_x_7994) ;  /* 0x000000c000007945 */ /* 0x000fe20003800200 */
[----:B---34-:R-:W-:-:S04]  /*10df0*/  LEA R18, P0, R52, R229, 0x1 ;  /* 0x000000e534127211 */ /* 0x018fc800078008ff */
        /* <DEDUP_REMOVED lines=9> */
.L_x_7996:
[----:B------:R4:W-:Y:S02]  /*10e90*/  STS.128 [R46+0x2800], RZ ;  /* 0x002800ff2e007388 */ /* 0x0009e40000000c00 */
.L_x_7995:
[----:B------:R-:W-:Y:S05]  /*10ea0*/  BSYNC.RECONVERGENT B0 ;  /* 0x0000000000007941 */ /* 0x000fea0003800200 */
.L_x_7994:
        /* <DEDUP_REMOVED lines=12> */
.L_x_7999:
[----:B------:R1:W-:Y:S02]  /*10f70*/  STS.128 [R46+0x3000], RZ ;  /* 0x003000ff2e007388 */ /* 0x0003e40000000c00 */
.L_x_7998:
[----:B------:R-:W-:Y:S05]  /*10f80*/  BSYNC.RECONVERGENT B0 ;  /* 0x0000000000007941 */ /* 0x000fea0003800200 */
.L_x_7997:
        /* <DEDUP_REMOVED lines=12> */
.L_x_8002:
[----:B------:R1:W-:Y:S02]  /*11050*/  STS.128 [R46+0x3800], RZ ;  /* 0x003800ff2e007388 */ /* 0x0003e40000000c00 */
.L_x_8001:
[----:B------:R-:W-:Y:S05]  /*11060*/  BSYNC.RECONVERGENT B0 ;  /* 0x0000000000007941 */ /* 0x000fea0003800200 */
.L_x_8000:
        /* <DEDUP_REMOVED lines=16> */
.L_x_8005:
[----:B------:R1:W-:Y:S02]  /*11170*/  STS.128 [R46+0x4000], RZ ;  /* 0x004000ff2e007388 */ /* 0x0003e40000000c00 */
.L_x_8004:
[----:B------:R-:W-:Y:S05]  /*11180*/  BSYNC.RECONVERGENT B0 ;  /* 0x0000000000007941 */ /* 0x000fea0003800200 */
.L_x_8003:
        /* <DEDUP_REMOVED lines=13> */
.L_x_8008:
[----:B------:R1:W-:Y:S02]  /*11260*/  STS.128 [R46+0x4800], RZ ;  /* 0x004800ff2e007388 */ /* 0x0003e40000000c00 */
.L_x_8007:
[----:B------:R-:W-:Y:S05]  /*11270*/  BSYNC.RECONVERGENT B0 ;  /* 0x0000000000007941 */ /* 0x000fea0003800200 */
.L_x_8006:
        /* <DEDUP_REMOVED lines=16> */
.L_x_8011:
[----:B------:R1:W-:Y:S02]  /*11380*/  STS.128 [R46+0x5000], RZ ;  /* 0x005000ff2e007388 */ /* 0x0003e40000000c00 */
.L_x_8010:
[----:B------:R-:W-:Y:S05]  /*11390*/  BSYNC.RECONVERGENT B0 ;  /* 0x0000000000007941 */ /* 0x000fea0003800200 */
.L_x_8009:
        /* <DEDUP_REMOVED lines=16> */
.L_x_8014:
[----:B------:R1:W-:Y:S02]  /*114a0*/  STS.128 [R46+0x5800], RZ ;  /* 0x005800ff2e007388 */ /* 0x0003e40000000c00 */
.L_x_8013:
[----:B------:R-:W-:Y:S05]  /*114b0*/  BSYNC.RECONVERGENT B0 ;  /* 0x0000000000007941 */ /* 0x000fea0003800200 */
.L_x_8012:
        /* <DEDUP_REMOVED lines=16> */
.L_x_8017:
[----:B------:R1:W-:Y:S02]  /*115c0*/  STS.128 [R46+0x6000], RZ ;  /* 0x006000ff2e007388 */ /* 0x0003e40000000c00 */
.L_x_8016:
[----:B------:R-:W-:Y:S05]  /*115d0*/  BSYNC.RECONVERGENT B0 ;  /* 0x0000000000007941 */ /* 0x000fea0003800200 */
.L_x_8015:
        /* <DEDUP_REMOVED lines=13> */
.L_x_8020:
[----:B------:R1:W-:Y:S02]  /*116b0*/  STS.128 [R46+0x6800], RZ ;  /* 0x006800ff2e007388 */ /* 0x0003e40000000c00 */
.L_x_8019:
[----:B------:R-:W-:Y:S05]  /*116c0*/  BSYNC.RECONVERGENT B0 ;  /* 0x0000000000007941 */ /* 0x000fea0003800200 */
.L_x_8018:
        /* <DEDUP_REMOVED lines=16> */
.L_x_8023:
[----:B------:R1:W-:Y:S02]  /*117d0*/  STS.128 [R46+0x7000], RZ ;  /* 0x007000ff2e007388 */ /* 0x0003e40000000c00 */
.L_x_8022:
[----:B------:R-:W-:Y:S05]  /*117e0*/  BSYNC.RECONVERGENT B0 ;  /* 0x0000000000007941 */ /* 0x000fea0003800200 */
.L_x_8021:
        /* <DEDUP_REMOVED lines=16> */
.L_x_8026:
[----:B------:R1:W-:Y:S02]  /*118f0*/  STS.128 [R46+0x7800], RZ ;  /* 0x007800ff2e007388 */ /* 0x0003e40000000c00 */
.L_x_8025:
[----:B------:R-:W-:Y:S05]  /*11900*/  BSYNC.RECONVERGENT B0 ;  /* 0x0000000000007941 */ /* 0x000fea0003800200 */
.L_x_8024:
        /* <DEDUP_REMOVED lines=16> */
.L_x_8029:
[----:B------:R1:W-:Y:S02]  /*11a10*/  STS.128 [R46+0x8000], RZ ;  /* 0x008000ff2e007388 */ /* 0x0003e40000000c00 */
.L_x_8028:
[----:B------:R-:W-:Y:S05]  /*11a20*/  BSYNC.RECONVERGENT B0 ;  /* 0x0000000000007941 */ /* 0x000fea0003800200 */
.L_x_8027:
        /* <DEDUP_REMOVED lines=16> */
.L_x_8032:
[----:B------:R1:W-:Y:S02]  /*11b30*/  STS.128 [R46+0x8800], RZ ;  /* 0x008800ff2e007388 */ /* 0x0003e40000000c00 */
.L_x_8031:
[----:B------:R-:W-:Y:S05]  /*11b40*/  BSYNC.RECONVERGENT B0 ;  /* 0x0000000000007941 */ /* 0x000fea0003800200 */
.L_x_8030:
        /* <DEDUP_REMOVED lines=16> */
.L_x_8035:
[----:B------:R1:W-:Y:S02]  /*11c50*/  STS.128 [R46+0x9000], RZ ;  /* 0x009000ff2e007388 */ /* 0x0003e40000000c00 */
.L_x_8034:
[----:B------:R-:W-:Y:S05]  /*11c60*/  BSYNC.RECONVERGENT B0 ;  /* 0x0000000000007941 */ /* 0x000fea0003800200 */
.L_x_8033:
        /* <DEDUP_REMOVED lines=14> */
.L_x_8038:
[----:B------:R1:W-:Y:S02]  /*11d50*/  STS.128 [R46+0x9800], RZ ;  /* 0x009800ff2e007388 */ /* 0x0003e40000000c00 */
.L_x_8037:
[----:B------:R-:W-:Y:S05]  /*11d60*/  BSYNC.RECONVERGENT B0 ;  /* 0x0000000000007941 */ /* 0x000fea0003800200 */
.L_x_8036:
[----:B--2---:R-:W1:Y:S04]  /*11d70*/  LD.E.64 R22, desc[UR4][R164.64+0x1c0] ;  /* 0x0001c004a4167980 */ /* 0x004e68000c101b00 */
[----:B---3--:R-:W2:Y:S01]  /*11d80*/  LD.E.64 R18, desc[UR4][R164.64+0x1b8] ;  /* 0x0001b804a4127980 */ /* 0x008ea2000c101b00 */
[----:B------:R-:W-:-:S03]  /*11d90*/  MOV R136, R236 ;  /* 0x000000ec00887202 */ /* 0x000fc60000000f00 */
[----:B------:R-:W3:Y:S04]  /*11da0*/  LD.E R16, desc[UR4][R164.64+0xd8] ;  /* 0x0000d804a4107980 */ /* 0x000ee8000c101900 */
[----:B------:R-:W0:Y:S04]  /*11db0*/  LDGDEPBAR ;  /* 0x00000000000079af */ /* 0x000e280000000000 */
[----:B------:R1:W5:Y:S02]  /*11dc0*/  LD.E R2, desc[UR4][R164.64+0x184] ;  /* 0x00018404a4027980 */ /* 0x000364000c101900 */
[----:B-1----:R-:W-:-:S04]  /*11dd0*/  IMAD.WIDE.U32 R20, R237, R22, R136 ;  /* 0x00000016ed147225 */ /* 0x002fc800078e0088 */
[----:B------:R-:W-:Y:S01]  /*11de0*/  IMAD R0, R23, R237, RZ ;  /* 0x000000ed17007224 */ /* 0x000fe200078e02ff */
[----:B--2---:R-:W-:-:S04]  /*11df0*/  LEA R242, P0, R20, R18, 0x2 ;  /* 0x0000001214f27211 */ /* 0x004fc800078010ff */
[----:B------:R-:W-:-:S04]  /*11e00*/  IADD3 R0, PT, PT, R21, R0, RZ ;  /* 0x0000000015007210 */ /* 0x000fc80007ffe0ff */
[----:B------:R-:W-:Y:S01]  /*11e10*/  LEA.HI.X R243, R20, R19, R0, 0x2, P0 ;  /* 0x0000001314f37211 */ /* 0x000fe200000f1400 */
[----:B---3--:R-:W1:Y:S01]  /*11e20*/  MUFU.RCP R16, R16 ;  /* 0x0000001000107308 */ /* 0x008e620000001000 */
[----:B------:R2:W5:Y:S04]  /*11e30*/  LD.E R0, desc[UR4][R164.64+0x188] ;  /* 0x00018804a4007980 */ /* 0x000568000c101900 */
[----:B------:R-:W1:Y:S01]  /*11e40*/  LD.E R242, desc[UR4][R242.64] ;  /* 0x00000004f2f27980 */ /* 0x000e62000c101900 */
[----:B------:R-:W-:-:S04]  /*11e50*/  DEPBAR.LE SB0, 0x0 ;  /* 0x000080000000791a */ /* 0x000fc80000000000 */
[----:B------:R-:W-:Y:S01]  /*11e60*/  BSSY.RECONVERGENT B0, `(.L_x_8039) ;  /* 0x0000010000007945 */ /* 0x000fe20003800200 */
[----:B------:R-:W-:Y:S01]  /*11e70*/  BAR.SYNC.DEFER_BLOCKING 0x0 ;  /* 0x0000000000007b1d */ /* 0x000fe20000010000 */
[----:B-1----:R-:W-:-:S05]  /*11e80*/  FMUL.FTZ R242, R242, R16 ;  /* 0x00000010f2f27220 */ /* 0x002fca0000410000 */
[----:B--2---:R-:W-:Y:S05]  /*11e90*/  @P2 BRA `(.L_x_8040) ;  /* 0x00000000002c2947 */ /* 0x004fea0003800000 */
        /* <DEDUP_REMOVED lines=9> */
.L_x_8041:
[----:B------:R2:W-:Y:S01]  /*11f30*/  STS.128 [R46+0xa000], RZ ;  /* 0x00a000ff2e007388 */ /* 0x0005e20000000c00 */
[----:B------:R-:W-:Y:S05]  /*11f40*/  BRA `(.L_x_8042) ;  /* 0x0000000000047947 */ /* 0x000fea0003800000 */
.L_x_8040:
[----:B------:R3:W-:Y:S02]  /*11f50*/  STS.128 [R46+0xa000], RZ ;  /* 0x00a000ff2e007388 */ /* 0x0007e40000000c00 */
.L_x_8042:
[----:B------:R-:W-:Y:S05]  /*11f60*/  BSYNC.RECONVERGENT B0 ;  /* 0x0000000000007941 */ /* 0x000fea0003800200 */
.L_x_8039:
        /* <DEDUP_REMOVED lines=13> */
.L_x_8045:
[----:B------:R1:W-:Y:S02]  /*12040*/  STS.128 [R46+0xa800], RZ ;  /* 0x00a800ff2e007388 */ /* 0x0003e40000000c00 */
.L_x_8044:
[----:B------:R-:W-:Y:S05]  /*12050*/  BSYNC.RECONVERGENT B0 ;  /* 0x0000000000007941 */ /* 0x000fea0003800200 */
.L_x_8043:
        /* <DEDUP_REMOVED lines=13> */
.L_x_8048:
[----:B------:R1:W-:Y:S02]  /*12130*/  STS.128 [R46+0xb000], RZ ;  /* 0x00b000ff2e007388 */ /* 0x0003e40000000c00 */
.L_x_8047:
[----:B------:R-:W-:Y:S05]  /*12140*/  BSYNC.RECONVERGENT B0 ;  /* 0x0000000000007941 */ /* 0x000fea0003800200 */
.L_x_8046:
        /* <DEDUP_REMOVED lines=13> */
.L_x_8051:
[----:B------:R1:W-:Y:S02]  /*12220*/  STS.128 [R46+0xb800], RZ ;  /* 0x00b800ff2e007388 */ /* 0x0003e40000000c00 */
.L_x_8050:
[----:B------:R-:W-:Y:S05]  /*12230*/  BSYNC.RECONVERGENT B0 ;  /* 0x0000000000007941 */ /* 0x000fea0003800200 */
.L_x_8049:
        /* <DEDUP_REMOVED lines=16> */
.L_x_8054:
[----:B------:R1:W-:Y:S02]  /*12340*/  STS.128 [R46+0xc000], RZ ;  /* 0x00c000ff2e007388 */ /* 0x0003e40000000c00 */
.L_x_8053:
[----:B------:R-:W-:Y:S05]  /*12350*/  BSYNC.RECONVERGENT B0 ;  /* 0x0000000000007941 */ /* 0x000fea0003800200 */
.L_x_8052:
        /* <DEDUP_REMOVED lines=13> */
.L_x_8057:
[----:B------:R1:W-:Y:S02]  /*12430*/  STS.128 [R46+0xc800], RZ ;  /* 0x00c800ff2e007388 */ /* 0x0003e40000000c00 */
.L_x_8056:
[----:B------:R-:W-:Y:S05]  /*12440*/  BSYNC.RECONVERGENT B0 ;  /* 0x0000000000007941 */ /* 0x000fea0003800200 */
.L_x_8055:
        /* <DEDUP_REMOVED lines=16> */
.L_x_8060:
[----:B------:R1:W-:Y:S02]  /*12550*/  STS.128 [R46+0xd000], RZ ;  /* 0x00d000ff2e007388 */ /* 0x0003e40000000c00 */
.L_x_8059:
[----:B------:R-:W-:Y:S05]  /*12560*/  BSYNC.RECONVERGENT B0 ;  /* 0x0000000000007941 */ /* 0x000fea0003800200 */
.L_x_8058:
        /* <DEDUP_REMOVED lines=17> */
.L_x_8063:
[----:B------:R1:W-:Y:S02]  /*12680*/  STS.128 [R46+0xd800], RZ ;  /* 0x00d800ff2e007388 */ /* 0x0003e40000000c00 */
.L_x_8062:
[----:B------:R-:W-:Y:S05]  /*12690*/  BSYNC.RECONVERGENT B0 ;  /* 0x0000000000007941 */ /* 0x000fea0003800200 */
.L_x_8061:
        /* <DEDUP_REMOVED lines=16> */
.L_x_8066:
[----:B------:R1:W-:Y:S02]  /*127a0*/  STS.128 [R46+0xe000], RZ ;  /* 0x00e000ff2e007388 */ /* 0x0003e40000000c00 */
.L_x_8065:
[----:B------:R-:W-:Y:S05]  /*127b0*/  BSYNC.RECONVERGENT B0 ;  /* 0x0000000000007941 */ /* 0x000fea0003800200 */
.L_x_8064:
        /* <DEDUP_REMOVED lines=13> */
.L_x_8069:
[----:B------:R1:W-:Y:S02]  /*12890*/  STS.128 [R46+0xe800], RZ ;  /* 0x00e800ff2e007388 */ /* 0x0003e40000000c00 */
.L_x_8068:
[----:B------:R-:W-:Y:S05]  /*128a0*/  BSYNC.RECONVERGENT B0 ;  /* 0x0000000000007941 */ /* 0x000fea0003800200 */
.L_x_8067:
        /* <DEDUP_REMOVED lines=16> */
.L_x_8072:
[----:B------:R1:W-:Y:S02]  /*129b0*/  STS.128 [R46+0xf000], RZ ;  /* 0x00f000ff2e007388 */ /* 0x0003e40000000c00 */
.L_x_8071:
[----:B------:R-:W-:Y:S05]  /*129c0*/  BSYNC.RECONVERGENT B0 ;  /* 0x0000000000007941 */ /* 0x000fea0003800200 */
.L_x_8070:
        /* <DEDUP_REMOVED lines=17> */
.L_x_8075:
[----:B------:R1:W-:Y:S02]  /*12ae0*/  STS.128 [R46+0xf800], RZ ;  /* 0x00f800ff2e007388 */ /* 0x0003e40000000c00 */
.L_x_8074:
[----:B------:R-:W-:Y:S05]  /*12af0*/  BSYNC.RECONVERGENT B0 ;  /* 0x0000000000007941 */ /* 0x000fea0003800200 */
.L_x_8073:
        /* <DEDUP_REMOVED lines=16> */
.L_x_8078:
[----:B------:R1:W-:Y:S02]  /*12c00*/  STS.128 [R46+0x10000], RZ ;  /* 0x010000ff2e007388 */ /* 0x0003e40000000c00 */
.L_x_8077:
[----:B------:R-:W-:Y:S05]  /*12c10*/  BSYNC.RECONVERGENT B0 ;  /* 0x0000000000007941 */ /* 0x000fea0003800200 */
.L_x_8076:
        /* <DEDUP_REMOVED lines=17> */
.L_x_8081:
[----:B------:R1:W-:Y:S02]  /*12d30*/  STS.128 [R46+0x10800], RZ ;  /* 0x010800ff2e007388 */ /* 0x0003e40000000c00 */
.L_x_8080:
[----:B------:R-:W-:Y:S05]  /*12d40*/  BSYNC.RECONVERGENT B0 ;  /* 0x0000000000007941 */ /* 0x000fea0003800200 */
.L_x_8079:
        /* <DEDUP_REMOVED lines=16> */
.L_x_8084:
[----:B------:R1:W-:Y:S02]  /*12e50*/  STS.128 [R46+0x11000], RZ ;  /* 0x011000ff2e007388 */ /* 0x0003e40000000c00 */
.L_x_8083:
[----:B------:R-:W-:Y:S05]  /*12e60*/  BSYNC.RECONVERGENT B0 ;  /* 0x0000000000007941 */ /* 0x000fea0003800200 */
.L_x_8082:
        /* <DEDUP_REMOVED lines=14> */
.L_x_8087:
[----:B------:R1:W-:Y:S02]  /*12f50*/  STS.128 [R46+0x11800], RZ ;  /* 0x011800ff2e007388 */ /* 0x0003e40000000c00 */
.L_x_8086:
[----:B------:R-:W-:Y:S05]  /*12f60*/  BSYNC.RECONVERGENT B0 ;  /* 0x0000000000007941 */ /* 0x000fea0003800200 */
.L_x_8085:
[----:B------:R-:W-:Y:S01]  /*12f70*/  SHF.R.U32.HI R216, RZ, 0x1, R45 ;  /* 0x00000001ffd87819 */ /* 0x000fe2000001162d */
[C---:B-1----:R-:W-:Y:S01]  /*12f80*/  IMAD.SHL.U32 R15, R45.reuse, 0x40, RZ ;  /* 0x000000402d0f7824 */ /* 0x042fe200078e00ff */
[C---:B------:R-:W-:Y:S01]  /*12f90*/  LOP3.LUT P4, RZ, R45.reuse, 0x2, RZ, 0xc0, !PT ;  /* 0x000000022dff7812 */ /* 0x040fe2000788c0ff */
[----:B------:R-:W-:Y:S01]  /*12fa0*/  IMAD.SHL.U32 R217, R45, 0x20, RZ ;  /* 0x000000202dd97824 */ /* 0x000fe200078e00ff */
[----:B------:R-:W-:Y:S01]  /*12fb0*/  LOP3.LUT R14, R216, 0x8, RZ, 0xc0, !PT ;  /* 0x00000008d80e7812 */ /* 0x000fe200078ec0ff */
        /* <DEDUP_REMOVED lines=14> */
[----:B------:R-:W-:Y:S01]  /*130a0*/  LOP3.LUT P2, RZ, R45, 0x4, RZ, 0xc0, !PT ;  /* 0x000000042dff7812 */ /* 0x000fe2000784c0ff */
        /* <DEDUP_REMOVED lines=8> */
[----:B------:R-:W-:Y:S01]  /*13130*/  IMAD.MOV.U32 R48, RZ, RZ, 0x40 ;  /* 0x00000040ff307424 */ /* 0x000fe200078e00ff */
[----:B------:R-:W1:Y:S01]  /*13140*/  LDSM.16.M88.4 R24, [R35+0x3000] ;  /* 0x003000002318783b */ /* 0x000e620000000200 */
[----:B-----5:R-:W-:Y:S01]  /*13150*/  IADD3 R245, PT, PT, R0, R49, -R235 ;  /* 0x0000003100f57210 */ /* 0x020fe20007ffe8eb */
[----:B------:R-:W-:Y:S01]  /*13160*/  IMAD R0, R233, 0x40, R49 ;  /* 0x00000040e9007824 */ /* 0x000fe200078e0231 */
[----:B------:R-:W-:Y:S01]  /*13170*/  IADD3 R2, PT, PT, R49, -R235, -R2 ;  /* 0x800000eb31027210 */ /* 0x000fe20007ffe802 */
[----:B------:R-:W2:Y:S01]  /*13180*/  LDSM.16.M88.4 R16, [R35+0x3800] ;  /* 0x003800002310783b */ /* 0x000ea20000000200 */
[----:B------:R-:W-:Y:S01]  /*13190*/  SEL R48, R48, 0xffffffc0, !P2 ;  /* 0xffffffc030307807 */ /* 0x000fe20005000000 */
[----:B------:R-:W-:-:S02]  /*131a0*/  IMAD R246, R233, 0x40, R243 ;  /* 0x00000040e9f67824 */ /* 0x000fc400078e02f3 */
[----:B------:R-:W-:Y:S01]  /*131b0*/  LDSM.16.M88.4 R168, [R168] ;  /* 0x00000000a8a8783b */ /* 0x000fe20000000200 */
[----:B------:R-:W-:Y:S02]  /*131c0*/  IMAD.IADD R243, R243, 0x1, R0 ;  /* 0x00000001f3f37824 */ /* 0x000fe400078e0200 */
[--C-:B------:R-:W-:Y:S01]  /*131d0*/  IMAD.IADD R167, R32, 0x1, R48.reuse ;  /* 0x0000000120a77824 */ /* 0x100fe200078e0230 */
[----:B------:R-:W3:Y:S01]  /*131e0*/  LDSM.16.M88.4 R152, [R3+0x3000] ;  /* 0x003000000398783b */ /* 0x000ee20000000200 */
[----:B------:R-:W-:Y:S02]  /*131f0*/  IMAD.IADD R47, R35, 0x1, R48 ;  /* 0x00000001232f7824 */ /* 0x000fe400078e0230 */
[----:B------:R-:W-:Y:S01]  /*13200*/  IMAD.IADD R166, R34, 0x1, R167 ;  /* 0x0000000122a67824 */ /* 0x000fe200078e02a7 */
[----:B------:R-:W4:Y:S01]  /*13210*/  LDSM.16.M88.4 R148, [R3+0x3800] ;  /* 0x003800000394783b */ /* 0x000f220000000200 */
[C---:B------:R-:W-:Y:S02]  /*13220*/  IMAD.IADD R245, R246.reuse, 0x1, R245 ;  /* 0x00000001f6f57824 */ /* 0x040fe400078e02f5 */
[----:B------:R-:W-:Y:S01]  /*13230*/  IMAD.IADD R246, R246, 0x1, R2 ;  /* 0x00000001f6f67824 */ /* 0x000fe200078e0202 */
[----:B------:R-:W4:Y:S02]  /*13240*/  LDSM.16.M88.4 R52, [R35+0x2000] ;  /* 0x002000002334783b */ /* 0x000f240000000200 */
[----:B------:R-:W-:-:S02]  /*13250*/  VIADDMNMX R244, R245, 0x1, R49, PT ;  /* 0x00000001f5f47846 */ /* 0x000fc40003800131 */
[----:B------:R-:W4:Y:S01]  /*13260*/  LDSM.16.M88.4 R36, [R35+0x2800] ;  /* 0x002800002324783b */ /* 0x000f220000000200 */
[----:B------:R-:W-:Y:S02]  /*13270*/  VIMNMX R247, PT, PT, RZ, R246, !PT ;  /* 0x000000f6fff77248 */ /* 0x000fe40007fe0100 */
[----:B------:R-:W-:Y:S01]  /*13280*/  VIADDMNMX R245, R245, 0x9, R49, PT ;  /* 0x00000009f5f57846 */ /* 0x000fe20003800131 */
[----:B------:R-:W4:Y:S01]  /*13290*/  LDSM.16.M88.4 R4, [R35+0x4000] ;  /* 0x004000002304783b */ /* 0x000f220000000200 */
[----:B------:R-:W-:-:S03]  /*132a0*/  VIADDMNMX R246, R246, 0x8, RZ, !PT ;  /* 0x00000008f6f67846 */ /* 0x000fc600078001ff */
        /* <DEDUP_REMOVED lines=30> */
[----:B------:R-:W-:Y:S04]  /*13490*/  LDSM.16.M88.4 R184, [R47+0x7800] ;  /* 0x007800002fb8783b */ /* 0x000fe80000000200 */
[----:B------:R-:W-:Y:S01]  /*134a0*/  LDSM.16.M88.4 R196, [R166] ;  /* 0x00000000a6c4783b */ /* 0x000fe20000000200 */
        /* <DEDUP_REMOVED lines=49> */
[C---:B------:R-:W-:Y:S01]  /*137c0*/  HMMA.16816.F32.BF16 R116, R168.reuse, R162, R116 ;  /* 0x000000a2a874723c */ /* 0x040fe20000041874 */
[----:B------:R-:W-:Y:S07]  /*137d0*/  LDSM.16.M88.4 R160, [R167] ;  /* 0x00000000a7a0783b */ /* 0x000fee0000000200 */
[----:B------:R-:W-:Y:S01]  /*137e0*/  HMMA.16816.F32.BF16 R96, R168, R156, R96 ;  /* 0x0000009ca860723c */ /* 0x000fe20000041860 */
[----:B-1----:R-:W-:-:S05]  /*137f0*/  IMAD.IADD R3, R34, 0x1, R47 ;  /* 0x0000000122037824 */ /* 0x002fca00078e022f */
[----:B------:R-:W-:Y:S02]  /*13800*/  LDSM.16.M88.4 R204, [R3+0x3800] ;  /* 0x0038000003cc783b */ /* 0x000fe40000000200 */
[C---:B------:R-:W-:Y:S02]  /*13810*/  HMMA.16816.F32.BF16 R92, R168.reuse, R158, R92 ;  /* 0x0000009ea85c723c */ /* 0x040fe4000004185c */
[----:B------:R-:W1:Y:S06]  /*13820*/  LDSM.16.M88.4 R156, [R47+0x2000] ;  /* 0x002000002f9c783b */ /* 0x000e6c0000000200 */
        /* <DEDUP_REMOVED lines=14> */
[----:B------:R-:W2:Y:S04]  /*13910*/  LDSM.16.M88.4 R168, [R47+0x4000] ;  /* 0x004000002fa8783b */ /* 0x000ea80000000200 */
[----:B------:R-:W-:Y:S03]  /*13920*/  LDSM.16.M88.4 R176, [R47+0x8800] ;  /* 0x008800002fb0783b */ /* 0x000fe60000000200 */
        /* <DEDUP_REMOVED lines=56> */
[----:B------:R-:W-:Y:S01]  /*13cb0*/  HMMA.16816.F32.BF16 R24, R196, R150, R24 ;  /* 0x00000096c418723c */ /* 0x000fe20000041818 */
[----:B------:R-:W4:Y:S01]  /*13cc0*/  LDSM.16.M88.4 R148, [R3+0x9800] ;  /* 0x009800000394783b */ /* 0x000f220000000200 */
[----:B------:R-:W-:-:S06]  /*13cd0*/  DEPBAR.LE SB0, 0x0 ;  /* 0x000080000000791a */ /* 0x000fcc0000000000 */
[----:B--2---:R-:W-:Y:S01]  /*13ce0*/  HMMA.16816.F32.BF16 R92, R196, R170, R92 ;  /* 0x000000aac45c723c */ /* 0x004fe2000004185c */
[----:B------:R-:W-:-:S05]  /*13cf0*/  VIADD R170, R44, 0xffffffff ;  /* 0xffffffff2caa7836 */ /* 0x000fca0000000000 */
[----:B------:R-:W-:Y:S02]  /*13d00*/  ISETP.GT.AND P0, PT, R170, R223, PT ;  /* 0x000000dfaa00720c */ /* 0x000fe40003f04270 */
        /* <DEDUP_REMOVED lines=22> */
[C---:B------:R-:W-:Y:S08]  /*13e70*/  HMMA.16816.F32.BF16 R68, R196.reuse, R154, R68 ;  /* 0x0000009ac444723c */ /* 0x040ff00000041844 */
[C---:B----4-:R-:W-:Y:S08]  /*13e80*/  HMMA.16816.F32.BF16 R64, R196.reuse, R148, R64 ;  /* 0x00000094c440723c */ /* 0x050ff00000041840 */
[----:B------:R-:W-:Y:S01]  /*13e90*/  HMMA.16816.F32.BF16 R60, R196, R150, R60 ;  /* 0x00000096c43c723c */ /* 0x000fe2000004183c */
[----:B------:R-:W-:Y:S06]  /*13ea0*/  BAR.SYNC.DEFER_BLOCKING 0x0 ;  /* 0x0000000000007b1d */ /* 0x000fec0000010000 */
[----:B------:R-:W-:-:S13]  /*13eb0*/  @!P0 BRA `(.L_x_8089) ;  /* 0x0000000c00048947 */ /* 0x000fda0003800000 */
[----:B------:R-:W-:Y:S01]  /*13ec0*/  ISETP.NE.U32.AND P0, PT, R240, RZ, PT ;  /* 0x000000fff000720c */ /* 0x000fe20003f05070 */
[----:B------:R-:W-:Y:S01]  /*13ed0*/  BSSY.RECONVERGENT B0, `(.L_x_8090) ;  /* 0x000004b000007945 */ /* 0x000fe20003800200 */
[----:B------:R-:W-:Y:S02]  /*13ee0*/  VIADD R0, R33, 0xffffff00 ;  /* 0xffffff0021007836 */ /* 0x000fe40000000000 */
        /* <DEDUP_REMOVED lines=11> */
.L_x_8091:
        /* <DEDUP_REMOVED lines=35> */
[----:B------:R-:W-:Y:S02]  /*141d0*/  IMAD.MOV.U32 R49, RZ, RZ, R51 ;  /* 0x000000ffff317224 */ /* 0x000fe400078e0033 */
[----:B------:R-:W2:Y:S01]  /*141e0*/  LD.E.64 R50, desc[UR4][R164.64+0x38] ;  /* 0x00003804a4327980 */ /* 0x000ea2000c101b00 */
[----:B------:R-:W-:Y:S02]  /*141f0*/  @!P3 IMAD.MOV R149, RZ, RZ, -R149 ;  /* 0x000000ffff95b224 */ /* 0x000fe400078e0a95 */
        /* <DEDUP_REMOVED lines=24> */
.L_x_8092:
[----:B------:R-:W-:Y:S05]  /*14380*/  BSYNC.RECONVERGENT B0 ;  /* 0x0000000000007941 */ /* 0x000fea0003800200 */
.L_x_8090:
        /* <DEDUP_REMOVED lines=116> */
.L_x_8089:
[----:B------:R-:W-:Y:S05]  /*14ad0*/  BSYNC.RECONVERGENT B1 ;  /* 0x0000000000017941 */ /* 0x000fea0003800200 */
.L_x_8088:
[----:B------:R-:W1:Y:S01]  /*14ae0*/  S2R R219, SR_TID.X ;  /* 0x0000000000db7919 */ /* 0x000e620000002100 */
[----:B------:R-:W-:Y:S02]  /*14af0*/  VIADD R221, R243, 0x8 ;  /* 0x00000008f3dd7836 */ /* 0x000fe40000000000 */
[----:B-1----:R-:W-:-:S05]  /*14b00*/  IMAD.SHL.U32 R169, R219, 0x2, RZ ;  /* 0x00000002dba97824 */ /* 0x002fca00078e00ff */
[----:B------:R-:W-:-:S05]  /*14b10*/  LOP3.LUT R168, R169, 0x6, RZ, 0xc0, !PT ;  /* 0x00000006a9a87812 */ /* 0x000fca00078ec0ff */
[----:B------:R-:W-:-:S04]  /*14b20*/  IMAD R220, R170, 0x100, R168 ;  /* 0x00000100aadc7824 */ /* 0x000fc800078e02a8 */
[C---:B------:R-:W-:Y:S01]  /*14b30*/  IMAD.IADD R0, R220.reuse, 0x1, R235 ;  /* 0x00000001dc007824 */ /* 0x040fe200078e02eb */
[C---:B------:R-:W-:Y:S01]  /*14b40*/  ISETP.GE.AND P1, PT, R220.reuse, R246, PT ;  /* 0x000000f6dc00720c */ /* 0x040fe20003f26270 */
[----:B--2---:R-:W-:Y:S02]  /*14b50*/  VIADD R12, R220, 0x1 ;  /* 0x00000001dc0c7836 */ /* 0x004fe40000000000 */
[--C-:B------:R-:W-:Y:S01]  /*14b60*/  IMAD.IADD R45, R221, 0x1, -R0.reuse ;  /* 0x00000001dd2d7824 */ /* 0x100fe200078e0a00 */
[----:B------:R-:W-:Y:S02]  /*14b70*/  IADD3 R13, PT, PT, R243, -0x1, -R0 ;  /* 0xfffffffff30d7810 */ /* 0x000fe40007ffe800 */
[C---:B------:R-:W-:Y:S02]  /*14b80*/  ISETP.GE.AND P6, PT, R12.reuse, R247, PT ;  /* 0x000000f70c00720c */ /* 0x040fe40003fc6270 */
[----:B------:R-:W-:Y:S02]  /*14b90*/  IABS R45, R45 ;  /* 0x0000002d002d7213 */ /* 0x000fe40000000000 */
[----:B------:R-:W-:-:S02]  /*14ba0*/  ISETP.GE.AND P5, PT, R12, R244, PT ;  /* 0x000000f40c00720c */ /* 0x000fc40003fa6270 */
[----:B------:R-:W-:Y:S02]  /*14bb0*/  I2FP.F32.S32 R45, R45 ;  /* 0x0000002d002d7245 */ /* 0x000fe40000201400 */
[----:B------:R-:W-:Y:S02]  /*14bc0*/  IABS R13, R13 ;  /* 0x0000000d000d7213 */ /* 0x000fe40000000000 */
[----:B------:R-:W-:Y:S01]  /*14bd0*/  ISETP.GE.AND P0, PT, R12, R246, PT ;  /* 0x000000f60c00720c */ /* 0x000fe20003f06270 */
[----:B------:R-:W-:Y:S01]  /*14be0*/  FFMA.FTZ R58, -R242, R45, R58 ;  /* 0x0000002df23a7223 */ /* 0x000fe2000001013a */
[----:B------:R-:W-:Y:S01]  /*14bf0*/  ISETP.GE.AND P3, PT, R12, R245, PT ;  /* 0x000000f50c00720c */ /* 0x000fe20003f66270 */
[--C-:B------:R-:W-:Y:S01]  /*14c00*/  IMAD.IADD R12, R243, 0x1, -R0.reuse ;  /* 0x00000001f30c7824 */ /* 0x100fe200078e0a00 */
[----:B------:R-:W-:Y:S02]  /*14c10*/  I2FP.F32.S32 R13, R13 ;  /* 0x0000000d000d7245 */ /* 0x000fe40000201400 */
[----:B------:R-:W-:Y:S01]  /*14c20*/  IADD3 R2, PT, PT, R221, -0x1, -R0 ;  /* 0xffffffffdd027810 */ /* 0x000fe20007ffe800 */
[----:B------:R-:W-:Y:S01]  /*14c30*/  VIADD R45, R12, 0xfffffff8 ;  /* 0xfffffff80c2d7836 */ /* 0x000fe20000000000 */
[----:B------:R-:W-:Y:S01]  /*14c40*/  IABS R222, R12 ;  /* 0x0000000c00de7213 */ /* 0x000fe20000000000 */
[----:B------:R-:W-:Y:S01]  /*14c50*/  FFMA.FTZ R57, -R242, R13, R57 ;  /* 0x0000000df2397223 */ /* 0x000fe20000010139 */
[----:B------:R-:W-:Y:S01]  /*14c60*/  IABS R2, R2 ;  /* 0x0000000200027213 */ /* 0x000fe20000000000 */
[C---:B------:R-:W-:Y:S01]  /*14c70*/  VIADD R12, R220.reuse, 0x9 ;  /* 0x00000009dc0c7836 */ /* 0x040fe20000000000 */
[----:B------:R-:W-:Y:S01]  /*14c80*/  IABS R13, R45 ;  /* 0x0000002d000d7213 */ /* 0x000fe20000000000 */
[----:B------:R-:W-:Y:S01]  /*14c90*/  VIADD R45, R220, 0x8 ;  /* 0x00000008dc2d7836 */ /* 0x000fe20000000000 */
[----:B------:R-:W-:-:S02]  /*14ca0*/  I2FP.F32.S32 R2, R2 ;  /* 0x0000000200027245 */ /* 0x000fc40000201400 */
[----:B------:R-:W-:Y:S02]  /*14cb0*/  I2FP.F32.S32 R13, R13 ;  /* 0x0000000d000d7245 */ /* 0x000fe40000201400 */
[----:B------:R-:W-:Y:S01]  /*14cc0*/  IADD3 R50, PT, PT, R221, -0x9, -R0 ;  /* 0xfffffff7dd327810 */ /* 0x000fe20007ffe800 */
[----:B------:R-:W-:Y:S01]  /*14cd0*/  FFMA.FTZ R2, -R242, R2, R59 ;  /* 0x00000002f2027223 */ /* 0x000fe2000001013b */
[----:B------:R-:W-:Y:S01]  /*14ce0*/  FSEL R46, R58, -INF , P1 ;  /* 0xff8000003a2e7808 */ /* 0x000fe20000800000 */
[----:B------:R-:W-:Y:S01]  /*14cf0*/  FFMA.FTZ R52, -R242, R13, R52 ;  /* 0x0000000df2347223 */ /* 0x000fe20000010134 */
[----:B------:R-:W-:Y:S02]  /*14d00*/  IADD3 R13, PT, PT, R243, -0x9, -R0 ;  /* 0xfffffff7f30d7810 */ /* 0x000fe40007ffe800 */
[----:B------:R-:W-:Y:S02]  /*14d10*/  I2FP.F32.S32 R222, R222 ;  /* 0x000000de00de7245 */ /* 0x000fe40000201400 */
[----:B------:R-:W-:-:S02]  /*14d20*/  IABS R13, R13 ;  /* 0x0000000d000d7213 */ /* 0x000fc40000000000 */
[----:B------:R-:W-:Y:S01]  /*14d30*/  ISETP.GE.AND P1, PT, R220, R245, PT ;  /* 0x000000f5dc00720c */ /* 0x000fe20003f26270 */
[----:B------:R-:W-:Y:S01]  /*14d40*/  FFMA.FTZ R49, -R242, R222, R54 ;  /* 0x000000def2317223 */ /* 0x000fe20000010136 */
[----:B------:R-:W-:Y:S02]  /*14d50*/  FSEL R59, R57, -INF , P6 ;  /* 0xff800000393b7808 */ /* 0x000fe40003000000 */
[----:B------:R-:W-:Y:S02]  /*14d60*/  ISETP.GE.AND P6, PT, R45, R247, PT ;  /* 0x000000f72d00720c */ /* 0x000fe40003fc6270 */
[----:B------:R-:W-:Y:S02]  /*14d70*/  IABS R50, R50 ;  /* 0x0000003200327213 */ /* 0x000fe40000000000 */
[----:B------:R-:W-:Y:S02]  /*14d80*/  I2FP.F32.S32 R13, R13 ;  /* 0x0000000d000d7245 */ /* 0x000fe40000201400 */
[----:B------:R-:W-:-:S02]  /*14d90*/  FSEL R2, R2, -INF , P0 ;  /* 0xff80000002027808 */ /* 0x000fc40000000000 */
[----:B------:R-:W-:Y:S01]  /*14da0*/  FSEL R46, R46, -INF , !P1 ;  /* 0xff8000002e2e7808 */ /* 0x000fe20004800000 */
[----:B------:R-:W-:Y:S01]  /*14db0*/  FFMA.FTZ R13, -R242, R13, R53 ;  /* 0x0000000df20d7223 */ /* 0x000fe20000010135 */
[----:B------:R-:W-:Y:S02]  /*14dc0*/  FSEL R59, R59, -INF , !P5 ;  /* 0xff8000003b3b7808 */ /* 0x000fe40006800000 */
[C---:B------:R-:W-:Y:S02]  /*14dd0*/  ISETP.GE.AND P1, PT, R45.reuse, R244, PT ;  /* 0x000000f42d00720c */ /* 0x040fe40003f26270 */
[----:B------:R-:W-:Y:S02]  /*14de0*/  ISETP.GE.AND P5, PT, R45, R246, PT ;  /* 0x000000f62d00720c */ /* 0x000fe40003fa6270 */
[----:B------:R-:W-:Y:S02]  /*14df0*/  FSEL R58, R52, -INF , P6 ;  /* 0xff800000343a7808 */ /* 0x000fe40003000000 */
[----:B------:R-:W-:-:S02]  /*14e00*/  I2FP.F32.S32 R50, R50 ;  /* 0x0000003200327245 */ /* 0x000fc40000201400 */
[----:B------:R-:W-:Y:S02]  /*14e10*/  FSEL R2, R2, -INF , !P3 ;  /* 0xff80000002027808 */ /* 0x000fe40005800000 */
[----:B------:R-:W-:Y:S01]  /*14e20*/  ISETP.GE.AND P3, PT, R12, R247, PT ;  /* 0x000000f70c00720c */ /* 0x000fe20003f66270 */
[----:B------:R-:W-:Y:S01]  /*14e30*/  FFMA.FTZ R50, -R242, R50, R55 ;  /* 0x00000032f2327223 */ /* 0x000fe20000010137 */
[----:B------:R-:W-:Y:S02]  /*14e40*/  FSEL R58, R58, -INF , !P1 ;  /* 0xff8000003a3a7808 */ /* 0x000fe40004800000 */
[----:B------:R-:W-:Y:S02]  /*14e50*/  FSEL R49, R49, -INF , P5 ;  /* 0xff80000031317808 */ /* 0x000fe40002800000 */
[C---:B------:R-:W-:Y:S02]  /*14e60*/  ISETP.GE.AND P6, PT, R12.reuse, R244, PT ;  /* 0x000000f40c00720c */ /* 0x040fe40003fc6270 */
[----:B------:R-:W-:-:S02]  /*14e70*/  ISETP.GE.AND P1, PT, R12, R246, PT ;  /* 0x000000f60c00720c */ /* 0x000fc40003f26270 */
[-C--:B------:R-:W-:Y:S01]  /*14e80*/  ISETP.GE.AND P5, PT, R12, R245.reuse, PT ;  /* 0x000000f50c00720c */ /* 0x080fe20003fa6270 */
[----:B------:R-:W-:Y:S01]  /*14e90*/  VIADD R12, R220, 0x10 ;  /* 0x00000010dc0c7836 */ /* 0x000fe20000000000 */
[----:B------:R-:W-:Y:S02]  /*14ea0*/  ISETP.GE.AND P0, PT, R45, R245, PT ;  /* 0x000000f52d00720c */ /* 0x000fe40003f06270 */
[----:B------:R-:W-:Y:S02]  /*14eb0*/  FSEL R13, R13, -INF , P3 ;  /* 0xff8000000d0d7808 */ /* 0x000fe40001800000 */
[----:B------:R-:W-:Y:S02]  /*14ec0*/  FSEL R55, R49, -INF , !P0 ;  /* 0xff80000031377808 */ /* 0x000fe40004000000 */
[----:B------:R-:W-:Y:S02]  /*14ed0*/  FSEL R13, R13, -INF , !P6 ;  /* 0xff8000000d0d7808 */ /* 0x000fe40007000000 */
[----:B------:R-:W-:-:S02]  /*14ee0*/  FSEL R50, R50, -INF , P1 ;  /* 0xff80000032327808 */ /* 0x000fc40000800000 */
[C---:B------:R-:W-:Y:S02]  /*14ef0*/  ISETP.GE.AND P0, PT, R12.reuse, R247, PT ;  /* 0x000000f70c00720c */ /* 0x040fe40003f06270 */
[C---:B------:R-:W-:Y:S02]  /*14f00*/  ISETP.GE.AND P3, PT, R12.reuse, R244, PT ;  /* 0x000000f40c00720c */ /* 0x040fe40003f66270 */
[C---:B------:R-:W-:Y:S02]  /*14f10*/  ISETP.GE.AND P6, PT, R12.reuse, R246, PT ;  /* 0x000000f60c00720c */ /* 0x040fe40003fc6270 */
[----:B------:R-:W-:Y:S02]  /*14f20*/  ISETP.GE.AND P1, PT, R12, R245, PT ;  /* 0x000000f50c00720c */ /* 0x000fe40003f26270 */
[--C-:B------:R-:W-:Y:S02]  /*14f30*/  IADD3 R12, PT, PT, R221, -0x11, -R0.reuse ;  /* 0xffffffefdd0c7810 */ /* 0x100fe40007ffe800 */
[----:B------:R-:W-:-:S02]  /*14f40*/  IADD3 R51, PT, PT, R243, -0x10, -R0 ;  /* 0xfffffff0f3337810 */ /* 0x000fc40007ffe800 */
[----:B------:R-:W-:Y:S02]  /*14f50*/  IABS R12, R12 ;  /* 0x0000000c000c7213 */ /* 0x000fe40000000000 */
[--C-:B------:R-:W-:Y:S02]  /*14f60*/  IADD3 R45, PT, PT, R221, -0x10, -R0.reuse ;  /* 0xfffffff0dd2d7810 */ /* 0x100fe40007ffe800 */
[----:B------:R-:W-:Y:S02]  /*14f70*/  IABS R49, R51 ;  /* 0x0000003300317213 */ /* 0x000fe40000000000 */
[----:B------:R-:W-:Y:S02]  /*14f80*/  I2FP.F32.S32 R12, R12 ;  /* 0x0000000c000c7245 */ /* 0x000fe40000201400 */
[----:B------:R-:W-:Y:S02]  /*14f90*/  IADD3 R53, PT, PT, R243, -0x11, -R0 ;  /* 0xffffffeff3357810 */ /* 0x000fe40007ffe800 */
[----:B------:R-:W-:Y:S01]  /*14fa0*/  IABS R45, R45 ;  /* 0x0000002d002d7213 */ /* 0x000fe20000000000 */
[----:B------:R-:W-:Y:S01]  /*14fb0*/  FFMA.FTZ R43, -R242, R12, R43 ;  /* 0x0000000cf22b7223 */ /* 0x000fe2000001012b */
[----:B------:R-:W-:-:S02]  /*14fc0*/  I2FP.F32.S32 R49, R49 ;  /* 0x0000003100317245 */ /* 0x000fc40000201400 */
[----:B------:R-:W-:Y:S02]  /*14fd0*/  IABS R53, R53 ;  /* 0x0000003500357213 */ /* 0x000fe40000000000 */
[----:B------:R-:W-:Y:S01]  /*14fe0*/  I2FP.F32.S32 R45, R45 ;  /* 0x0000002d002d7245 */ /* 0x000fe20000201400 */
[----:B------:R-:W-:Y:S01]  /*14ff0*/  FFMA.FTZ R40, -R242, R49, R40 ;  /* 0x00000031f2287223 */ /* 0x000fe20000010128 */
[--C-:B------:R-:W-:Y:S01]  /*15000*/  IADD3 R12, PT, PT, R221, -0x18, -R0.reuse ;  /* 0xffffffe8dd0c7810 */ /* 0x100fe20007ffe800 */
[----:B------:R-:W-:Y:S01]  /*15010*/  VIADD R49, R220, 0x11 ;  /* 0x00000011dc317836 */ /* 0x000fe20000000000 */
[----:B------:R-:W-:Y:S01]  /*15020*/  IADD3 R52, PT, PT, R243, -0x18, -R0 ;  /* 0xffffffe8f3347810 */ /* 0x000fe20007ffe800 */
[----:B------:R-:W-:Y:S01]  /*15030*/  FFMA.FTZ R45, -R242, R45, R42 ;  /* 0x0000002df22d7223 */ /* 0x000fe2000001012a */
[----:B------:R-:W-:Y:S02]  /*15040*/  I2FP.F32.S32 R53, R53 ;  /* 0x0000003500357245 */ /* 0x000fe40000201400 */
[----:B------:R-:W-:-:S02]  /*15050*/  IABS R12, R12 ;  /* 0x0000000c000c7213 */ /* 0x000fc40000000000 */
[----:B------:R-:W-:Y:S01]  /*15060*/  IABS R52, R52 ;  /* 0x0000003400347213 */ /* 0x000fe20000000000 */
[----:B------:R-:W-:Y:S01]  /*15070*/  FFMA.FTZ R53, -R242, R53, R41 ;  /* 0x00000035f2357223 */ /* 0x000fe20000010129 */
[----:B------:R-:W-:Y:S01]  /*15080*/  FSEL R42, R50, -INF , !P5 ;  /* 0xff800000322a7808 */ /* 0x000fe20006800000 */
[----:B------:R-:W-:Y:S01]  /*15090*/  VIADD R41, R220, 0x18 ;  /* 0x00000018dc297836 */ /* 0x000fe20000000000 */
[----:B------:R-:W-:Y:S02]  /*150a0*/  FSEL R54, R40, -INF , P0 ;  /* 0xff80000028367808 */ /* 0x000fe40000000000 */
[----:B------:R-:W-:Y:S02]  /*150b0*/  I2FP.F32.S32 R12, R12 ;  /* 0x0000000c000c7245 */ /* 0x000fe40000201400 */
[----:B------:R-:W-:Y:S02]  /*150c0*/  ISETP.GE.AND P5, PT, R49, R247, PT ;  /* 0x000000f73100720c */ /* 0x000fe40003fa6270 */
[----:B------:R-:W-:Y:S01]  /*150d0*/  I2FP.F32.S32 R52, R52 ;  /* 0x0000003400347245 */ /* 0x000fe20000201400 */
[----:B------:R-:W-:Y:S01]  /*150e0*/  FFMA.FTZ R12, -R242, R12, R38 ;  /* 0x0000000cf20c7223 */ /* 0x000fe20000010126 */
[----:B------:R-:W-:-:S02]  /*150f0*/  FSEL R40, R45, -INF , P6 ;  /* 0xff8000002d287808 */ /* 0x000fc40003000000 */
[----:B------:R-:W-:Y:S01]  /*15100*/  IADD3 R57, PT, PT, R243, -0x19, -R0 ;  /* 0xffffffe7f3397810 */ /* 0x000fe20007ffe800 */
[----:B------:R-:W-:Y:S01]  /*15110*/  FFMA.FTZ R52, -R242, R52, R36 ;  /* 0x00000034f2347223 */ /* 0x000fe20000010124 */
[----:B------:R-:W-:Y:S02]  /*15120*/  FSEL R54, R54, -INF , !P3 ;  /* 0xff80000036367808 */ /* 0x000fe40005800000 */
[C---:B------:R-:W-:Y:S02]  /*15130*/  ISETP.GE.AND P0, PT, R49.reuse, R244, PT ;  /* 0x000000f43100720c */ /* 0x040fe40003f06270 */
[----:B------:R-:W-:Y:S02]  /*15140*/  ISETP.GE.AND P3, PT, R49, R246, PT ;  /* 0x000000f63100720c */ /* 0x000fe40003f66270 */
[----:B------:R-:W-:Y:S02]  /*15150*/  FSEL R53, R53, -INF , P5 ;  /* 0xff80000035357808 */ /* 0x000fe40002800000 */
[----:B------:R-:W-:-:S02]  /*15160*/  FSEL R40, R40, -INF , !P1 ;  /* 0xff80000028287808 */ /* 0x000fc40004800000 */
[----:B------:R-:W-:Y:S02]  /*15170*/  IADD3 R38, PT, PT, R221, -0x19, -R0 ;  /* 0xffffffe7dd267810 */ /* 0x000fe40007ffe800 */
[----:B------:R-:W-:Y:S02]  /*15180*/  IABS R57, R57 ;  /* 0x0000003900397213 */ /* 0x000fe40000000000 */
[----:B------:R-:W-:Y:S02]  /*15190*/  ISETP.GE.AND P1, PT, R41, R247, PT ;  /* 0x000000f72900720c */ /* 0x000fe40003f26270 */
        /* <DEDUP_REMOVED lines=8> */
[----:B------:R-:W-:Y:S02]  /*15220*/  ISETP.GE.AND P6, PT, R49, R245, PT ;  /* 0x000000f53100720c */ /* 0x000fe40003fc6270 */
[----:B------:R-:W-:Y:S01]  /*15230*/  FSEL R52, R52, -INF , P1 ;  /* 0xff80000034347808 */ /* 0x000fe20000800000 */
[----:B------:R-:W-:Y:S01]  /*15240*/  FFMA.FTZ R57, -R242, R57, R37 ;  /* 0x00000039f2397223 */ /* 0x000fe20000010125 */
[----:B------:R-:W-:-:S02]  /*15250*/  I2FP.F32.S32 R36, R36 ;  /* 0x0000002400247245 */ /* 0x000fc40000201400 */
[----:B------:R-:W-:Y:S02]  /*15260*/  FSEL R38, R43, -INF , !P6 ;  /* 0xff8000002b267808 */ /* 0x000fe40007000000 */
[----:B------:R-:W-:Y:S01]  /*15270*/  FSEL R52, R52, -INF , !P5 ;  /* 0xff80000034347808 */ /* 0x000fe20006800000 */
[----:B------:R-:W-:Y:S01]  /*15280*/  FFMA.FTZ R36, -R242, R36, R39 ;  /* 0x00000024f2247223 */ /* 0x000fe20000010127 */
[----:B------:R-:W-:Y:S01]  /*15290*/  FSEL R12, R12, -INF , P0 ;  /* 0xff8000000c0c7808 */ /* 0x000fe20000000000 */
[----:B------:R-:W-:Y:S01]  /*152a0*/  VIADD R39, R220, 0x20 ;  /* 0x00000020dc277836 */ /* 0x000fe20000000000 */
[C---:B------:R-:W-:Y:S02]  /*152b0*/  ISETP.GE.AND P6, PT, R41.reuse, R247, PT ;  /* 0x000000f72900720c */ /* 0x040fe40003fc6270 */
[C---:B------:R-:W-:Y:S02]  /*152c0*/  ISETP.GE.AND P1, PT, R41.reuse, R244, PT ;  /* 0x000000f42900720c */ /* 0x040fe40003f26270 */
[----:B------:R-:W-:-:S02]  /*152d0*/  ISETP.GE.AND P5, PT, R41, R246, PT ;  /* 0x000000f62900720c */ /* 0x000fc40003fa6270 */
[----:B------:R-:W-:Y:S02]  /*152e0*/  ISETP.GE.AND P0, PT, R41, R245, PT ;  /* 0x000000f52900720c */ /* 0x000fe40003f06270 */
[--C-:B------:R-:W-:Y:S02]  /*152f0*/  IADD3 R215, PT, PT, R243, -0x20, -R0.reuse ;  /* 0xffffffe0f3d77810 */ /* 0x100fe40007ffe800 */
[----:B------:R-:W-:Y:S02]  /*15300*/  IADD3 R41, PT, PT, R221, -0x20, -R0 ;  /* 0xffffffe0dd297810 */ /* 0x000fe40007ffe800 */
[----:B------:R-:W-:Y:S02]  /*15310*/  IABS R215, R215 ;  /* 0x000000d700d77213 */ /* 0x000fe40000000000 */
[----:B------:R-:W-:Y:S02]  /*15320*/  FSEL R57, R57, -INF , P6 ;  /* 0xff80000039397808 */ /* 0x000fe40003000000 */
[----:B------:R-:W-:-:S02]  /*15330*/  IABS R37, R41 ;  /* 0x0000002900257213 */ /* 0x000fc40000000000 */
[----:B------:R-:W-:Y:S02]  /*15340*/  IADD3 R213, PT, PT, R243, -0x21, -R0 ;  /* 0xffffffdff3d57810 */ /* 0x000fe40007ffe800 */
[----:B------:R-:W-:Y:S02]  /*15350*/  FSEL R12, R12, -INF , !P3 ;  /* 0xff8000000c0c7808 */ /* 0x000fe40005800000 */
[----:B------:R-:W-:Y:S02]  /*15360*/  FSEL R57, R57, -INF , !P1 ;  /* 0xff80000039397808 */ /* 0x000fe40004800000 */
[----:B------:R-:W-:Y:S02]  /*15370*/  I2FP.F32.S32 R215, R215 ;  /* 0x000000d700d77245 */ /* 0x000fe40000201400 */
[----:B------:R-:W-:Y:S02]  /*15380*/  FSEL R36, R36, -INF , P5 ;  /* 0xff80000024247808 */ /* 0x000fe40002800000 */
[C---:B------:R-:W-:Y:S01]  /*15390*/  ISETP.GE.AND P3, PT, R39.reuse, R247, PT ;  /* 0x000000f72700720c */ /* 0x040fe20003f66270 */
[----:B------:R-:W-:Y:S01]  /*153a0*/  FFMA.FTZ R215, -R242, R215, R28 ;  /* 0x000000d7f2d77223 */ /* 0x000fe2000001011c */
[----:B------:R-:W-:-:S02]  /*153b0*/  ISETP.GE.AND P6, PT, R39, R244, PT ;  /* 0x000000f42700720c */ /* 0x000fc40003fc6270 */
[----:B------:R-:W-:Y:S02]  /*153c0*/  I2FP.F32.S32 R37, R37 ;  /* 0x0000002500257245 */ /* 0x000fe40000201400 */
[C---:B------:R-:W-:Y:S02]  /*153d0*/  ISETP.GE.AND P1, PT, R39.reuse, R246, PT ;  /* 0x000000f62700720c */ /* 0x040fe40003f26270 */
[----:B------:R-:W-:Y:S01]  /*153e0*/  ISETP.GE.AND P5, PT, R39, R245, PT ;  /* 0x000000f52700720c */ /* 0x000fe20003fa6270 */
[----:B------:R-:W-:Y:S01]  /*153f0*/  FFMA.FTZ R30, -R242, R37, R30 ;  /* 0x00000025f21e7223 */ /* 0x000fe2000001011e */
[----:B------:R-:W-:Y:S01]  /*15400*/  IADD3 R39, PT, PT, R221, -0x21, -R0 ;  /* 0xffffffdfdd277810 */ /* 0x000fe20007ffe800 */
[----:B------:R-:W-:Y:S01]  /*15410*/  VIADD R37, R220, 0x21 ;  /* 0x00000021dc257836 */ /* 0x000fe20000000000 */
[----:B------:R-:W-:Y:S02]  /*15420*/  IABS R213, R213 ;  /* 0x000000d500d57213 */ /* 0x000fe40000000000 */
[----:B------:R-:W-:-:S02]  /*15430*/  IABS R28, R39 ;  /* 0x00000027001c7213 */ /* 0x000fc40000000000 */
[----:B------:R-:W-:Y:S02]  /*15440*/  I2FP.F32.S32 R213, R213 ;  /* 0x000000d500d57245 */ /* 0x000fe40000201400 */
[----:B------:R-:W-:Y:S02]  /*15450*/  I2FP.F32.S32 R28, R28 ;  /* 0x0000001c001c7245 */ /* 0x000fe40000201400 */
[----:B------:R-:W-:Y:S01]  /*15460*/  FSEL R36, R36, -INF , !P0 ;  /* 0xff80000024247808 */ /* 0x000fe20004000000 */
[C---:B------:R-:W-:Y:S01]  /*15470*/  FFMA.FTZ R213, -R242.reuse, R213, R29 ;  /* 0x000000d5f2d57223 */ /* 0x040fe2000001011d */
[----:B------:R-:W-:Y:S01]  /*15480*/  FSEL R215, R215, -INF , P3 ;  /* 0xff800000d7d77808 */ /* 0x000fe20001800000 */
[----:B------:R-:W-:Y:S01]  /*15490*/  FFMA.FTZ R31, -R242, R28, R31 ;  /* 0x0000001cf21f7223 */ /* 0x000fe2000001011f */
[----:B------:R-:W-:Y:S01]  /*154a0*/  ISETP.GE.AND P0, PT, R37, R247, PT ;  /* 0x000000f72500720c */ /* 0x000fe20003f06270 */
[----:B------:R-:W-:Y:S01]  /*154b0*/  VIADD R29, R220, 0x28 ;  /* 0x00000028dc1d7836 */ /* 0x000fe20000000000 */
[----:B------:R-:W-:-:S02]  /*154c0*/  IADD3 R214, PT, PT, R243, -0x28, -R0 ;  /* 0xffffffd8f3d67810 */ /* 0x000fc40007ffe800 */
[----:B------:R-:W-:Y:S02]  /*154d0*/  FSEL R215, R215, -INF , !P6 ;  /* 0xff800000d7d77808 */ /* 0x000fe40007000000 */
[C---:B------:R-:W-:Y:S02]  /*154e0*/  ISETP.GE.AND P3, PT, R37.reuse, R244, PT ;  /* 0x000000f42500720c */ /* 0x040fe40003f66270 */
[----:B------:R-:W-:Y:S02]  /*154f0*/  ISETP.GE.AND P6, PT, R37, R246, PT ;  /* 0x000000f62500720c */ /* 0x000fe40003fc6270 */
[----:B------:R-:W-:Y:S02]  /*15500*/  FSEL R51, R30, -INF , P1 ;  /* 0xff8000001e337808 */ /* 0x000fe40000800000 */
[----:B------:R-:W-:Y:S02]  /*15510*/  IADD3 R28, PT, PT, R221, -0x28, -R0 ;  /* 0xffffffd8dd1c7810 */ /* 0x000fe40007ffe800 */
[----:B------:R-:W-:-:S02]  /*15520*/  IABS R214, R214 ;  /* 0x000000d600d67213 */ /* 0x000fc40000000000 */
[----:B------:R-:W-:Y:S02]  /*15530*/  FSEL R213, R213, -INF , P0 ;  /* 0xff800000d5d57808 */ /* 0x000fe40000000000 */
[----:B------:R-:W-:Y:S02]  /*15540*/  IABS R28, R28 ;  /* 0x0000001c001c7213 */ /* 0x000fe40000000000 */
[----:B------:R-:W-:Y:S02]  /*15550*/  FSEL R51, R51, -INF , !P5 ;  /* 0xff80000033337808 */ /* 0x000fe40006800000 */
[----:B------:R-:W-:Y:S02]  /*15560*/  FSEL R213, R213, -INF , !P3 ;  /* 0xff800000d5d57808 */ /* 0x000fe40005800000 */
[----:B------:R-:W-:Y:S02]  /*15570*/  I2FP.F32.S32 R214, R214 ;  /* 0x000000d600d67245 */ /* 0x000fe40000201400 */
[----:B------:R-:W-:-:S02]  /*15580*/  FSEL R50, R31, -INF , P6 ;  /* 0xff8000001f327808 */ /* 0x000fc40003000000 */
[C---:B------:R-:W-:Y:S01]  /*15590*/  ISETP.GE.AND P5, PT, R29.reuse, R247, PT ;  /* 0x000000f71d00720c */ /* 0x040fe20003fa6270 */
[----:B------:R-:W-:Y:S01]  /*155a0*/  FFMA.FTZ R214, -R242, R214, R24 ;  /* 0x000000d6f2d67223 */ /* 0x000fe20000010118 */
[C---:B------:R-:W-:Y:S02]  /*155b0*/  ISETP.GE.AND P0, PT, R29.reuse, R244, PT ;  /* 0x000000f41d00720c */ /* 0x040fe40003f06270 */
[C---:B------:R-:W-:Y:S02]  /*155c0*/  ISETP.GE.AND P3, PT, R29.reuse, R246, PT ;  /* 0x000000f61d00720c */ /* 0x040fe40003f66270 */
[----:B------:R-:W-:Y:S02]  /*155d0*/  ISETP.GE.AND P6, PT, R29, R245, PT ;  /* 0x000000f51d00720c */ /* 0x000fe40003fc6270 */
[--C-:B------:R-:W-:Y:S02]  /*155e0*/  IADD3 R212, PT, PT, R243, -0x29, -R0.reuse ;  /* 0xffffffd7f3d47810 */ /* 0x100fe40007ffe800 */
[----:B------:R-:W-:-:S02]  /*155f0*/  IADD3 R29, PT, PT, R221, -0x29, -R0 ;  /* 0xffffffd7dd1d7810 */ /* 0x000fc40007ffe800 */
[----:B------:R-:W-:Y:S02]  /*15600*/  I2FP.F32.S32 R28, R28 ;  /* 0x0000001c001c7245 */ /* 0x000fe40000201400 */
[----:B------:R-:W-:Y:S02]  /*15610*/  IABS R212, R212 ;  /* 0x000000d400d47213 */ /* 0x000fe40000000000 */
[----:B------:R-:W-:Y:S01]  /*15620*/  IABS R24, R29 ;  /* 0x0000001d00187213 */ /* 0x000fe20000000000 */
[----:B------:R-:W-:Y:S01]  /*15630*/  FFMA.FTZ R26, -R242, R28, R26 ;  /* 0x0000001cf21a7223 */ /* 0x000fe2000001011a */
[----:B------:R-:W-:Y:S01]  /*15640*/  I2FP.F32.S32 R212, R212 ;  /* 0x000000d400d47245 */ /* 0x000fe20000201400 */
[----:B------:R-:W-:Y:S01]  /*15650*/  VIADD R28, R220, 0x29 ;  /* 0x00000029dc1c7836 */ /* 0x000fe20000000000 */
[----:B------:R-:W-:Y:S02]  /*15660*/  ISETP.GE.AND P1, PT, R37, R245, PT ;  /* 0x000000f52500720c */ /* 0x000fe40003f26270 */
[----:B------:R-:W-:Y:S01]  /*15670*/  I2FP.F32.S32 R24, R24 ;  /* 0x0000001800187245 */ /* 0x000fe20000201400 */
[----:B------:R-:W-:Y:S01]  /*15680*/  FFMA.FTZ R212, -R242, R212, R25 ;  /* 0x000000d4f2d47223 */ /* 0x000fe20000010119 */
[----:B------:R-:W-:Y:S01]  /*15690*/  FSEL R50, R50, -INF , !P1 ;  /* 0xff80000032327808 */ /* 0x000fe20004800000 */
[----:B------:R-:W-:Y:S01]  /*156a0*/  VIADD R25, R220, 0x30 ;  /* 0x00000030dc197836 */ /* 0x000fe20000000000 */
[----:B------:R-:W-:Y:S01]  /*156b0*/  FSEL R214, R214, -INF , P5 ;  /* 0xff800000d6d67808 */ /* 0x000fe20002800000 */
[----:B------:R-:W-:Y:S01]  /*156c0*/  FFMA.FTZ R27, -R242, R24, R27 ;  /* 0x00000018f21b7223 */ /* 0x000fe2000001011b */
[----:B------:R-:W-:-:S02]  /*156d0*/  ISETP.GE.AND P1, PT, R28, R247, PT ;  /* 0x000000f71c00720c */ /* 0x000fc40003f26270 */
[--C-:B------:R-:W-:Y:S02]  /*156e0*/  IADD3 R207, PT, PT, R243, -0x30, -R0.reuse ;  /* 0xffffffd0f3cf7810 */ /* 0x100fe40007ffe800 */
[----:B------:R-:W-:Y:S02]  /*156f0*/  IADD3 R24, PT, PT, R221, -0x30, -R0 ;  /* 0xffffffd0dd187810 */ /* 0x000fe40007ffe800 */
[----:B------:R-:W-:Y:S02]  /*15700*/  FSEL R214, R214, -INF , !P0 ;  /* 0xff800000d6d67808 */ /* 0x000fe40004000000 */
[C---:B------:R-:W-:Y:S02]  /*15710*/  ISETP.GE.AND P5, PT, R28.reuse, R244, PT ;  /* 0x000000f41c00720c */ /* 0x040fe40003fa6270 */
[----:B------:R-:W-:Y:S02]  /*15720*/  ISETP.GE.AND P0, PT, R28, R246, PT ;  /* 0x000000f61c00720c */ /* 0x000fe40003f06270 */
[----:B------:R-:W-:-:S02]  /*15730*/  FSEL R49, R26, -INF , P3 ;  /* 0xff8000001a317808 */ /* 0x000fc40001800000 */
[----:B------:R-:W-:Y:S02]  /*15740*/  IABS R207, R207 ;  /* 0x000000cf00cf7213 */ /* 0x000fe40000000000 */
[----:B------:R-:W-:Y:S02]  /*15750*/  FSEL R212, R212, -INF , P1 ;  /* 0xff800000d4d47808 */ /* 0x000fe40000800000 */
[----:B------:R-:W-:Y:S02]  /*15760*/  IABS R24, R24 ;  /* 0x0000001800187213 */ /* 0x000fe40000000000 */
[----:B------:R-:W-:Y:S02]  /*15770*/  IADD3 R205, PT, PT, R243, -0x31, -R0 ;  /* 0xffffffcff3cd7810 */ /* 0x000fe40007ffe800 */
[----:B------:R-:W-:Y:S02]  /*15780*/  FSEL R49, R49, -INF , !P6 ;  /* 0xff80000031317808 */ /* 0x000fe40007000000 */
[----:B------:R-:W-:-:S02]  /*15790*/  FSEL R212, R212, -INF , !P5 ;  /* 0xff800000d4d47808 */ /* 0x000fc40006800000 */
[----:B------:R-:W-:Y:S02]  /*157a0*/  I2FP.F32.S32 R207, R207 ;  /* 0x000000cf00cf7245 */ /* 0x000fe40000201400 */
[----:B------:R-:W-:Y:S02]  /*157b0*/  FSEL R218, R27, -INF , P0 ;  /* 0xff8000001bda7808 */ /* 0x000fe40000000000 */
[C---:B------:R-:W-:Y:S01]  /*157c0*/  ISETP.GE.AND P6, PT, R25.reuse, R247, PT ;  /* 0x000000f71900720c */ /* 0x040fe20003fc6270 */
[----:B------:R-:W-:Y:S01]  /*157d0*/  FFMA.FTZ R207, -R242, R207, R20 ;  /* 0x000000cff2cf7223 */ /* 0x000fe20000010114 */
[C---:B------:R-:W-:Y:S02]  /*157e0*/  ISETP.GE.AND P1, PT, R25.reuse, R244, PT ;  /* 0x000000f41900720c */ /* 0x040fe40003f26270 */
[----:B------:R-:W-:Y:S02]  /*157f0*/  I2FP.F32.S32 R24, R24 ;  /* 0x0000001800187245 */ /* 0x000fe40000201400 */
[----:B------:R-:W-:-:S02]  /*15800*/  ISETP.GE.AND P5, PT, R25, R246, PT ;  /* 0x000000f61900720c */ /* 0x000fc40003fa6270 */
[----:B------:R-:W-:Y:S01]  /*15810*/  ISETP.GE.AND P0, PT, R25, R245, PT ;  /* 0x000000f51900720c */ /* 0x000fe20003f06270 */
[----:B------:R-:W-:Y:S01]  /*15820*/  FFMA.FTZ R22, -R242, R24, R22 ;  /* 0x00000018f2167223 */ /* 0x000fe20000010116 */
[----:B------:R-:W-:Y:S01]  /*15830*/  IADD3 R25, PT, PT, R221, -0x31, -R0 ;  /* 0xffffffcfdd197810 */ /* 0x000fe20007ffe800 */
[----:B------:R-:W-:Y:S01]  /*15840*/  VIADD R24, R220, 0x31 ;  /* 0x00000031dc187836 */ /* 0x000fe20000000000 */
[----:B------:R-:W-:Y:S02]  /*15850*/  IABS R205, R205 ;  /* 0x000000cd00cd7213 */ /* 0x000fe40000000000 */
[----:B------:R-:W-:Y:S02]  /*15860*/  IABS R20, R25 ;  /* 0x0000001900147213 */ /* 0x000fe40000000000 */
[----:B------:R-:W-:Y:S02]  /*15870*/  I2FP.F32.S32 R205, R205 ;  /* 0x000000cd00cd7245 */ /* 0x000fe40000201400 */
[----:B------:R-:W-:-:S02]  /*15880*/  ISETP.GE.AND P3, PT, R28, R245, PT ;  /* 0x000000f51c00720c */ /* 0x000fc40003f66270 */
[----:B------:R-:W-:Y:S01]  /*15890*/  I2FP.F32.S32 R20, R20 ;  /* 0x0000001400147245 */ /* 0x000fe20000201400 */
[----:B------:R-:W-:Y:S01]  /*158a0*/  FFMA.FTZ R205, -R242, R205, R21 ;  /* 0x000000cdf2cd7223 */ /* 0x000fe20000010115 */
[----:B------:R-:W-:Y:S01]  /*158b0*/  FSEL R218, R218, -INF , !P3 ;  /* 0xff800000dada7808 */ /* 0x000fe20005800000 */
[----:B------:R-:W-:Y:S01]  /*158c0*/  VIADD R21, R220, 0x38 ;  /* 0x00000038dc157836 */ /* 0x000fe20000000000 */
[----:B------:R-:W-:Y:S01]  /*158d0*/  FSEL R207, R207, -INF , P6 ;  /* 0xff800000cfcf7808 */ /* 0x000fe20003000000 */
[----:B------:R-:W-:Y:S01]  /*158e0*/  FFMA.FTZ R23, -R242, R20, R23 ;  /* 0x00000014f2177223 */ /* 0x000fe20000010117 */
[----:B------:R-:W-:Y:S02]  /*158f0*/  ISETP.GE.AND P3, PT, R24, R247, PT ;  /* 0x000000f71800720c */ /* 0x000fe40003f66270 */
[----:B------:R-:W-:Y:S02]  /*15900*/  IADD3 R206, PT, PT, R243, -0x38, -R0 ;  /* 0xffffffc8f3ce7810 */ /* 0x000fe40007ffe800 */
[----:B------:R-:W-:-:S02]  /*15910*/  FSEL R207, R207, -INF , !P1 ;  /* 0xff800000cfcf7808 */ /* 0x000fc40004800000 */
[C---:B------:R-:W-:Y:S02]  /*15920*/  ISETP.GE.AND P6, PT, R24.reuse, R244, PT ;  /* 0x000000f41800720c */ /* 0x040fe40003fc6270 */
[----:B------:R-:W-:Y:S02]  /*15930*/  ISETP.GE.AND P1, PT, R24, R246, PT ;  /* 0x000000f61800720c */ /* 0x000fe40003f26270 */
[----:B------:R-:W-:Y:S02]  /*15940*/  FSEL R211, R22, -INF , P5 ;  /* 0xff80000016d37808 */ /* 0x000fe40002800000 */
[----:B------:R-:W-:Y:S02]  /*15950*/  IADD3 R20, PT, PT, R221, -0x38, -R0 ;  /* 0xffffffc8dd147810 */ /* 0x000fe40007ffe800 */
[----:B------:R-:W-:Y:S02]  /*15960*/  IABS R206, R206 ;  /* 0x000000ce00ce7213 */ /* 0x000fe40000000000 */
[----:B------:R-:W-:-:S02]  /*15970*/  FSEL R205, R205, -INF , P3 ;  /* 0xff800000cdcd7808 */ /* 0x000fc40001800000 */
[----:B------:R-:W-:Y:S02]  /*15980*/  IABS R20, R20 ;  /* 0x0000001400147213 */ /* 0x000fe40000000000 */
[----:B------:R-:W-:Y:S02]  /*15990*/  FSEL R211, R211, -INF , !P0 ;  /* 0xff800000d3d37808 */ /* 0x000fe40004000000 */
[----:B------:R-:W-:Y:S02]  /*159a0*/  FSEL R205, R205, -INF , !P6 ;  /* 0xff800000cdcd7808 */ /* 0x000fe40007000000 */
[----:B------:R-:W-:Y:S02]  /*159b0*/  I2FP.F32.S32 R206, R206 ;  /* 0x000000ce00ce7245 */ /* 0x000fe40000201400 */
[----:B------:R-:W-:Y:S02]  /*159c0*/  FSEL R210, R23, -INF , P1 ;  /* 0xff80000017d27808 */ /* 0x000fe40000800000 */
[C---:B------:R-:W-:Y:S01]  /*159d0*/  ISETP.GE.AND P0, PT, R21.reuse, R247, PT ;  /* 0x000000f71500720c */ /* 0x040fe20003f06270 */
[----:B------:R-:W-:Y:S01]  /*159e0*/  FFMA.FTZ R206, -R242, R206, R16 ;  /* 0x000000cef2ce7223 */ /* 0x000fe20000010110 */
[----:B------:R-:W-:-:S02]  /*159f0*/  ISETP.GE.AND P3, PT, R21, R244, PT ;  /* 0x000000f41500720c */ /* 0x000fc40003f66270 */
[C---:B------:R-:W-:Y:S02]  /*15a00*/  ISETP.GE.AND P6, PT, R21.reuse, R246, PT ;  /* 0x000000f61500720c */ /* 0x040fe40003fc6270 */
[----:B------:R-:W-:Y:S02]  /*15a10*/  ISETP.GE.AND P1, PT, R21, R245, PT ;  /* 0x000000f51500720c */ /* 0x000fe40003f26270 */
[--C-:B------:R-:W-:Y:S02]  /*15a20*/  IADD3 R148, PT, PT, R243, -0x39, -R0.reuse ;  /* 0xffffffc7f3947810 */ /* 0x100fe40007ffe800 */
[----:B------:R-:W-:Y:S02]  /*15a30*/  IADD3 R21, PT, PT, R221, -0x39, -R0 ;  /* 0xffffffc7dd157810 */ /* 0x000fe40007ffe800 */
[----:B------:R-:W-:Y:S02]  /*15a40*/  I2FP.F32.S32 R20, R20 ;  /* 0x0000001400147245 */ /* 0x000fe40000201400 */
[----:B------:R-:W-:-:S02]  /*15a50*/  IABS R148, R148 ;  /* 0x0000009400947213 */ /* 0x000fc40000000000 */
        /* <DEDUP_REMOVED lines=51> */
[----:B------:R-:W-:Y:S02]  /*15d90*/  IABS R160, R160 ;  /* 0x000000a000a07213 */ /* 0x000fe40000000000 */
[----:B------:R-:W-:Y:S02]  /*15da0*/  FSEL R159, R159, -INF , P6 ;  /* 0xff8000009f9f7808 */ /* 0x000fe40003000000 */
[----:B------:R-:W-:-:S02]  /*15db0*/  FSEL R154, R154, -INF , !P3 ;  /* 0xff8000009a9a7808 */ /* 0x000fc40005800000 */
[----:B------:R-:W-:Y:S02]  /*15dc0*/  FSEL R159, R159, -INF , !P1 ;  /* 0xff8000009f9f7808 */ /* 0x000fe40004800000 */
[----:B------:R-:W-:Y:S02]  /*15dd0*/  I2FP.F32.S32 R160, R160 ;  /* 0x000000a000a07245 */ /* 0x000fe40000201400 */
[----:B------:R-:W-:Y:S02]  /*15de0*/  FSEL R153, R11, -INF , P5 ;  /* 0xff8000000b997808 */ /* 0x000fe40002800000 */
[C---:B------:R-:W-:Y:S01]  /*15df0*/  ISETP.GE.AND P3, PT, R9.reuse, R247, PT ;  /* 0x000000f70900720c */ /* 0x040fe20003f66270 */
[----:B------:R-:W-:Y:S01]  /*15e00*/  FFMA.FTZ R160, -R242, R160, R4 ;  /* 0x000000a0f2a07223 */ /* 0x000fe20000010104 */
[C---:B------:R-:W-:Y:S02]  /*15e10*/  ISETP.GE.AND P6, PT, R9.reuse, R244, PT ;  /* 0x000000f40900720c */ /* 0x040fe40003fc6270 */
[----:B------:R-:W-:-:S02]  /*15e20*/  ISETP.GE.AND P1, PT, R9, R246, PT ;  /* 0x000000f60900720c */ /* 0x000fc40003f26270 */
[----:B------:R-:W-:Y:S02]  /*15e30*/  ISETP.GE.AND P5, PT, R9, R245, PT ;  /* 0x000000f50900720c */ /* 0x000fe40003fa6270 */
[--C-:B------:R-:W-:Y:S02]  /*15e40*/  IADD3 R9, PT, PT, R221, -0x49, -R0.reuse ;  /* 0xffffffb7dd097810 */ /* 0x100fe40007ffe800 */
[----:B------:R-:W-:Y:S02]  /*15e50*/  IADD3 R162, PT, PT, R243, -0x49, -R0 ;  /* 0xffffffb7f3a27810 */ /* 0x000fe40007ffe800 */
[----:B------:R-:W-:Y:S02]  /*15e60*/  IABS R4, R9 ;  /* 0x0000000900047213 */ /* 0x000fe40000000000 */
[----:B------:R-:W-:Y:S02]  /*15e70*/  IABS R162, R162 ;  /* 0x000000a200a27213 */ /* 0x000fe40000000000 */
[----:B------:R-:W-:-:S02]  /*15e80*/  I2FP.F32.S32 R4, R4 ;  /* 0x0000000400047245 */ /* 0x000fc40000201400 */
[----:B------:R-:W-:Y:S02]  /*15e90*/  I2FP.F32.S32 R162, R162 ;  /* 0x000000a200a27245 */ /* 0x000fe40000201400 */
[C-C-:B------:R-:W-:Y:S01]  /*15ea0*/  IADD3 R8, PT, PT, R221.reuse, -0x48, -R0.reuse ;  /* 0xffffffb8dd087810 */ /* 0x140fe20007ffe800 */
[C---:B------:R-:W-:Y:S01]  /*15eb0*/  FFMA.FTZ R7, -R242.reuse, R4, R7 ;  /* 0x00000004f2077223 */ /* 0x040fe20000010107 */
[--C-:B------:R-:W-:Y:S01]  /*15ec0*/  IADD3 R4, PT, PT, R221, -0x50, -R0.reuse ;  /* 0xffffffb0dd047810 */ /* 0x100fe20007ffe800 */
[----:B------:R-:W-:Y:S01]  /*15ed0*/  FFMA.FTZ R162, -R242, R162, R5 ;  /* 0x000000a2f2a27223 */ /* 0x000fe20000010105 */
[----:B------:R-:W-:Y:S02]  /*15ee0*/  IADD3 R5, PT, PT, R243, -0x50, -R0 ;  /* 0xffffffb0f3057810 */ /* 0x000fe40007ffe800 */
[----:B------:R-:W-:Y:S02]  /*15ef0*/  IABS R4, R4 ;  /* 0x0000000400047213 */ /* 0x000fe40000000000 */
[----:B------:R-:W-:-:S02]  /*15f00*/  IABS R5, R5 ;  /* 0x0000000500057213 */ /* 0x000fc40000000000 */
[----:B------:R-:W-:Y:S02]  /*15f10*/  I2FP.F32.S32 R4, R4 ;  /* 0x0000000400047245 */ /* 0x000fe40000201400 */
[----:B------:R-:W-:Y:S02]  /*15f20*/  I2FP.F32.S32 R5, R5 ;  /* 0x0000000500057245 */ /* 0x000fe40000201400 */
[----:B------:R-:W-:Y:S01]  /*15f30*/  IABS R8, R8 ;  /* 0x0000000800087213 */ /* 0x000fe20000000000 */
[C---:B------:R-:W-:Y:S01]  /*15f40*/  FFMA.FTZ R146, -R242.reuse, R4, R146 ;  /* 0x00000004f2927223 */ /* 0x040fe20000010192 */
[----:B------:R-:W-:Y:S01]  /*15f50*/  IADD3 R4, PT, PT, R221, -0x51, -R0 ;  /* 0xffffffafdd047810 */ /* 0x000fe20007ffe800 */
[----:B------:R-:W-:Y:S01]  /*15f60*/  FFMA.FTZ R144, -R242, R5, R144 ;  /* 0x00000005f2907223 */ /* 0x000fe20000010190 */
[----:B------:R-:W-:Y:S02]  /*15f70*/  IADD3 R5, PT, PT, R243, -0x51, -R0 ;  /* 0xffffffaff3057810 */ /* 0x000fe40007ffe800 */
[----:B------:R-:W-:-:S02]  /*15f80*/  IABS R4, R4 ;  /* 0x0000000400047213 */ /* 0x000fc40000000000 */
        /* <DEDUP_REMOVED lines=14> */
[----:B------:R-:W-:Y:S01]  /*16070*/  ISETP.GE.AND P0, PT, R16, R245, PT ;  /* 0x000000f51000720c */ /* 0x000fe20003f06270 */
        /* <DEDUP_REMOVED lines=8> */
[----:B------:R-:W-:Y:S01]  /*16100*/  FSEL R153, R153, -INF , !P0 ;  /* 0xff80000099997808 */ /* 0x000fe20004000000 */
        /* <DEDUP_REMOVED lines=8> */
[----:B------:R-:W-:Y:S01]  /*16190*/  FSEL R160, R160, -INF , P3 ;  /* 0xff800000a0a07808 */ /* 0x000fe20001800000 */
        /* <DEDUP_REMOVED lines=8> */
[----:B------:R-:W-:Y:S01]  /*16220*/  ISETP.GE.AND P0, PT, R8, R247, PT ;  /* 0x000000f70800720c */ /* 0x000fe20003f06270 */
        /* <DEDUP_REMOVED lines=8> */
[----:B------:R-:W-:Y:S01]  /*162b0*/  FSEL R160, R160, -INF , !P6 ;  /* 0xff800000a0a07808 */ /* 0x000fe20007000000 */
        /* <DEDUP_REMOVED lines=10> */
[--C-:B------:R-:W-:Y:S01]  /*16360*/  IADD3 R4, PT, PT, R221, -0x70, -R0.reuse ;  /* 0xffffff90dd047810 */ /* 0x100fe20007ffe800 */
[----:B------:R-:W-:Y:S01]  /*16370*/  FFMA.FTZ R133, -R242, R5, R133 ;  /* 0x00000005f2857223 */ /* 0x000fe20000010185 */
[----:B------:R-:W-:Y:S01]  /*16380*/  IADD3 R5, PT, PT, R243, -0x70, -R0 ;  /* 0xffffff90f3057810 */ /* 0x000fe20007ffe800 */
[----:B------:R-:W-:Y:S01]  /*16390*/  VIADD R6, R220, 0x50 ;  /* 0x00000050dc067836 */ /* 0x000fe20000000000 */
[----:B------:R-:W-:-:S02]  /*163a0*/  IABS R4, R4 ;  /* 0x0000000400047213 */ /* 0x000fc40000000000 */
[----:B------:R-:W-:Y:S02]  /*163b0*/  IABS R5, R5 ;  /* 0x0000000500057213 */ /* 0x000fe40000000000 */
[----:B------:R-:W-:Y:S02]  /*163c0*/  I2FP.F32.S32 R4, R4 ;  /* 0x0000000400047245 */ /* 0x000fe40000201400 */
[----:B------:R-:W-:Y:S02]  /*163d0*/  I2FP.F32.S32 R5, R5 ;  /* 0x0000000500057245 */ /* 0x000fe40000201400 */
[----:B------:R-:W-:Y:S01]  /*163e0*/  ISETP.GE.AND P3, PT, R8, R244, PT ;  /* 0x000000f40800720c */ /* 0x000fe20003f66270 */
[C---:B------:R-:W-:Y:S01]  /*163f0*/  FFMA.FTZ R130, -R242.reuse, R4, R130 ;  /* 0x00000004f2827223 */ /* 0x040fe20000010182 */
[----:B------:R-:W-:Y:S01]  /*16400*/  IADD3 R4, PT, PT, R221, -0x71, -R0 ;  /* 0xffffff8fdd047810 */ /* 0x000fe20007ffe800 */
[----:B------:R-:W-:Y:S01]  /*16410*/  FFMA.FTZ R128, -R242, R5, R128 ;  /* 0x00000005f2807223 */ /* 0x000fe20000010180 */
[----:B------:R-:W-:-:S02]  /*16420*/  IADD3 R5, PT, PT, R243, -0x71, -R0 ;  /* 0xffffff8ff3057810 */ /* 0x000fc40007ffe800 */
[----:B------:R-:W-:Y:S02]  /*16430*/  IABS R4, R4 ;  /* 0x0000000400047213 */ /* 0x000fe40000000000 */
[----:B------:R-:W-:Y:S02]  /*16440*/  IABS R5, R5 ;  /* 0x0000000500057213 */ /* 0x000fe40000000000 */
[----:B------:R-:W-:Y:S02]  /*16450*/  I2FP.F32.S32 R4, R4 ;  /* 0x0000000400047245 */ /* 0x000fe40000201400 */
[----:B------:R-:W-:Y:S02]  /*16460*/  ISETP.GE.AND P6, PT, R8, R246, PT ;  /* 0x000000f60800720c */ /* 0x000fe40003fc6270 */
[----:B------:R-:W-:Y:S01]  /*16470*/  FSEL R162, R162, -INF , P0 ;  /* 0xff800000a2a27808 */ /* 0x000fe20000000000 */
[----:B------:R-:W-:Y:S01]  /*16480*/  FFMA.FTZ R131, -R242, R4, R131 ;  /* 0x00000004f2837223 */ /* 0x000fe20000010183 */
[----:B------:R-:W-:-:S02]  /*16490*/  IADD3 R4, PT, PT, R221, -0x78, -R0 ;  /* 0xffffff88dd047810 */ /* 0x000fc40007ffe800 */
[----:B------:R-:W-:Y:S02]  /*164a0*/  I2FP.F32.S32 R5, R5 ;  /* 0x0000000500057245 */ /* 0x000fe40000201400 */
[----:B------:R-:W-:Y:S02]  /*164b0*/  IABS R4, R4 ;  /* 0x0000000400047213 */ /* 0x000fe40000000000 */
[----:B------:R-:W-:Y:S01]  /*164c0*/  FSEL R155, R155, -INF , !P5 ;  /* 0xff8000009b9b7808 */ /* 0x000fe20006800000 */
[----:B------:R-:W-:Y:S01]  /*164d0*/  FFMA.FTZ R129, -R242, R5, R129 ;  /* 0x00000005f2817223 */ /* 0x000fe20000010181 */
[----:B------:R-:W-:Y:S02]  /*164e0*/  I2FP.F32.S32 R4, R4 ;  /* 0x0000000400047245 */ /* 0x000fe40000201400 */
[----:B------:R-:W-:Y:S02]  /*164f0*/  FSEL R162, R162, -INF , !P3 ;  /* 0xff800000a2a27808 */ /* 0x000fe40005800000 */
[----:B------:R-:W-:Y:S01]  /*16500*/  FSEL R157, R7, -INF , P6 ;  /* 0xff800000079d7808 */ /* 0x000fe20003000000 */
[----:B------:R-:W-:Y:S01]  /*16510*/  FFMA.FTZ R126, -R242, R4, R126 ;  /* 0x00000004f27e7223 */ /* 0x000fe2000001017e */
[----:B------:R-:W-:-:S02]  /*16520*/  IADD3 R4, PT, PT, R221, -0x79, -R0 ;  /* 0xffffff87dd047810 */ /* 0x000fc40007ffe800 */
[C---:B------:R-:W-:Y:S02]  /*16530*/  ISETP.GE.AND P5, PT, R6.reuse, R247, PT ;  /* 0x000000f70600720c */ /* 0x040fe40003fa6270 */
[C---:B------:R-:W-:Y:S02]  /*16540*/  ISETP.GE.AND P0, PT, R6.reuse, R244, PT ;  /* 0x000000f40600720c */ /* 0x040fe40003f06270 */
[C---:B------:R-:W-:Y:S02]  /*16550*/  ISETP.GE.AND P3, PT, R6.reuse, R246, PT ;  /* 0x000000f60600720c */ /* 0x040fe40003f66270 */
[-C--:B------:R-:W-:Y:S01]  /*16560*/  ISETP.GE.AND P6, PT, R6, R245.reuse, PT ;  /* 0x000000f50600720c */ /* 0x080fe20003fc6270 */
[----:B------:R-:W-:Y:S01]  /*16570*/  VIADD R6, R220, 0x51 ;  /* 0x00000051dc067836 */ /* 0x000fe20000000000 */
[----:B------:R-:W-:Y:S02]  /*16580*/  ISETP.GE.AND P1, PT, R8, R245, PT ;  /* 0x000000f50800720c */ /* 0x000fe40003f26270 */
[----:B------:R-:W-:-:S02]  /*16590*/  IADD3 R5, PT, PT, R243, -0x78, -R0 ;  /* 0xffffff88f3057810 */ /* 0x000fc40007ffe800 */
[----:B------:R-:W-:Y:S02]  /*165a0*/  IABS R4, R4 ;  /* 0x0000000400047213 */ /* 0x000fe40000000000 */
[----:B------:R-:W-:Y:S02]  /*165b0*/  FSEL R179, R144, -INF , P5 ;  /* 0xff80000090b37808 */ /* 0x000fe40002800000 */
[----:B------:R-:W-:Y:S02]  /*165c0*/  FSEL R157, R157, -INF , !P1 ;  /* 0xff8000009d9d7808 */ /* 0x000fe40004800000 */
[----:B------:R-:W-:Y:S02]  /*165d0*/  IABS R5, R5 ;  /* 0x0000000500057213 */ /* 0x000fe40000000000 */
[----:B------:R-:W-:Y:S02]  /*165e0*/  ISETP.GE.AND P1, PT, R6, R247, PT ;  /* 0x000000f70600720c */ /* 0x000fe40003f26270 */
        /* <DEDUP_REMOVED lines=8> */
[----:B------:R-:W-:-:S02]  /*16670*/  I2FP.F32.S32 R5, R5 ;  /* 0x0000000500057245 */ /* 0x000fc40000201400 */
[----:B------:R-:W-:Y:S02]  /*16680*/  FSEL R182, R145, -INF , P1 ;  /* 0xff80000091b67808 */ /* 0x000fe40000800000 */
[----:B------:R-:W-:Y:S01]  /*16690*/  IADD3 R4, PT, PT, R221, -0x80, -R0 ;  /* 0xffffff80dd047810 */ /* 0x000fe20007ffe800 */
[----:B------:R-:W-:Y:S01]  /*166a0*/  FFMA.FTZ R124, -R242, R5, R124 ;  /* 0x00000005f27c7223 */ /* 0x000fe2000001017c */
        /* <DEDUP_REMOVED lines=8> */
[----:B------:R-:W-:Y:S02]  /*16730*/  IADD3 R5, PT, PT, R243, -0x79, -R0 ;  /* 0xffffff87f3057810 */ /* 0x000fe40007ffe800 */
[----:B------:R-:W-:Y:S02]  /*16740*/  IABS R4, R4 ;  /* 0x0000000400047213 */ /* 0x000fe40000000000 */
[----:B------:R-:W-:-:S02]  /*16750*/  FSEL R183, R140, -INF , P6 ;  /* 0xff8000008cb77808 */ /* 0x000fc40003000000 */
[----:B------:R-:W-:Y:S02]  /*16760*/  IABS R5, R5 ;  /* 0x0000000500057213 */ /* 0x000fe40000000000 */
[----:B------:R-:W-:Y:S02]  /*16770*/  FSEL R172, R172, -INF , !P3 ;  /* 0xff800000acac7808 */ /* 0x000fe40005800000 */
[----:B------:R-:W-:Y:S02]  /*16780*/  ISETP.GE.AND P3, PT, R6, R247, PT ;  /* 0x000000f70600720c */ /* 0x000fe40003f66270 */
        /* <DEDUP_REMOVED lines=10> */
[----:B------:R-:W-:Y:S02]  /*16830*/  FSEL R184, R141, -INF , P3 ;  /* 0xff8000008db87808 */ /* 0x000fe40001800000 */
[----:B------:R-:W-:Y:S02]  /*16840*/  IADD3 R4, PT, PT, R221, -0x81, -R0 ;  /* 0xffffff7fdd047810 */ /* 0x000fe40007ffe800 */
[----:B------:R-:W-:-:S02]  /*16850*/  FSEL R174, R174, -INF , !P0 ;  /* 0xff800000aeae7808 */ /* 0x000fc40004000000 */
[----:B------:R-:W-:Y:S02]  /*16860*/  FSEL R184, R184, -INF , !P6 ;  /* 0xff800000b8b87808 */ /* 0x000fe40007000000 */
[----:B------:R-:W-:Y:S02]  /*16870*/  FSEL R175, R143, -INF , P1 ;  /* 0xff8000008faf7808 */ /* 0x000fe40000800000 */
[----:B------:R-:W-:Y:S02]  /*16880*/  IADD3 R5, PT, PT, R243, -0x80, -R0 ;  /* 0xffffff80f3057810 */ /* 0x000fe40007ffe800 */
[C---:B------:R-:W-:Y:S02]  /*16890*/  ISETP.GE.AND P0, PT, R6.reuse, R247, PT ;  /* 0x000000f70600720c */ /* 0x040fe40003f06270 */
[C---:B------:R-:W-:Y:S02]  /*168a0*/  ISETP.GE.AND P3, PT, R6.reuse, R244, PT ;  /* 0x000000f40600720c */ /* 0x040fe40003f66270 */
[----:B------:R-:W-:-:S02]  /*168b0*/  ISETP.GE.AND P6, PT, R6, R246, PT ;  /* 0x000000f60600720c */ /* 0x000fc40003fc6270 */
[----:B------:R-:W-:Y:S01]  /*168c0*/  ISETP.GE.AND P1, PT, R6, R245, PT ;  /* 0x000000f50600720c */ /* 0x000fe20003f26270 */
[----:B------:R-:W-:Y:S01]  /*168d0*/  VIADD R6, R220, 0x61 ;  /* 0x00000061dc067836 */ /* 0x000fe20000000000 */
[----:B------:R-:W-:Y:S02]  /*168e0*/  IABS R4, R4 ;  /* 0x0000000400047213 */ /* 0x000fe40000000000 */
[----:B------:R-:W-:Y:S02]  /*168f0*/  IABS R5, R5 ;  /* 0x0000000500057213 */ /* 0x000fe40000000000 */
[----:B------:R-:W-:Y:S02]  /*16900*/  FSEL R193, R136, -INF , P0 ;  /* 0xff80000088c17808 */ /* 0x000fe40000000000 */
[----:B------:R-:W-:Y:S02]  /*16910*/  FSEL R175, R175, -INF , !P5 ;  /* 0xff800000afaf7808 */ /* 0x000fe40006800000 */
[----:B------:R-:W-:-:S02]  /*16920*/  I2FP.F32.S32 R4, R4 ;  /* 0x0000000400047245 */ /* 0x000fc40000201400 */
[----:B------:R-:W-:Y:S02]  /*16930*/  ISETP.GE.AND P5, PT, R6, R247, PT ;  /* 0x000000f70600720c */ /* 0x000fe40003fa6270 */
[----:B------:R-:W-:Y:S01]  /*16940*/  I2FP.F32.S32 R5, R5 ;  /* 0x0000000500057245 */ /* 0x000fe20000201400 */
[----:B------:R-:W-:Y:S01]  /*16950*/  FFMA.FTZ R123, -R242, R4, R123 ;  /* 0x00000004f27b7223 */ /* 0x000fe2000001017b */
[----:B------:R-:W-:Y:S02]  /*16960*/  FSEL R193, R193, -INF , !P3 ;  /* 0xff800000c1c17808 */ /* 0x000fe40005800000 */
[----:B------:R-:W-:Y:S01]  /*16970*/  FSEL R187, R138, -INF , P6 ;  /* 0xff8000008abb7808 */ /* 0x000fe20003000000 */
[----:B------:R-:W-:Y:S01]  /*16980*/  FFMA.FTZ R120, -R242, R5, R120 ;  /* 0x00000005f2787223 */ /* 0x000fe20000010178 */
[C---:B------:R-:W-:Y:S02]  /*16990*/  ISETP.GE.AND P0, PT, R6.reuse, R244, PT ;  /* 0x000000f40600720c */ /* 0x040fe40003f06270 */
[----:B------:R-:W-:-:S02]  /*169a0*/  ISETP.GE.AND P3, PT, R6, R246, PT ;  /* 0x000000f60600720c */ /* 0x000fc40003f66270 */
[----:B------:R-:W-:Y:S01]  /*169b0*/  ISETP.GE.AND P6, PT, R6, R245, PT ;  /* 0x000000f50600720c */ /* 0x000fe20003fc6270 */
[----:B------:R-:W-:Y:S01]  /*169c0*/  VIADD R6, R220, 0x68 ;  /* 0x00000068dc067836 */ /* 0x000fe20000000000 */
[----:B------:R-:W-:Y:S02]  /*169d0*/  FSEL R195, R137, -INF , P5 ;  /* 0xff80000089c37808 */ /* 0x000fe40002800000 */
[--C-:B------:R-:W-:Y:S02]  /*169e0*/  IADD3 R4, PT, PT, R221, -0x88, -R0.reuse ;  /* 0xffffff78dd047810 */ /* 0x100fe40007ffe800 */
[----:B------:R-:W-:Y:S02]  /*169f0*/  IADD3 R5, PT, PT, R243, -0x81, -R0 ;  /* 0xffffff7ff3057810 */ /* 0x000fe40007ffe800 */
        /* <DEDUP_REMOVED lines=8> */
[----:B------:R-:W-:-:S02]  /*16a80*/  IABS R4, R4 ;  /* 0x0000000400047213 */ /* 0x000fc40000000000 */
[----:B------:R-:W-:Y:S02]  /*16a90*/  IABS R5, R5 ;  /* 0x0000000500057213 */ /* 0x000fe40000000000 */
[----:B------:R-:W-:Y:S02]  /*16aa0*/  FSEL R197, R132, -INF , P1 ;  /* 0xff80000084c57808 */ /* 0x000fe40000800000 */
[----:B------:R-:W-:Y:S02]  /*16ab0*/  I2FP.F32.S32 R4, R4 ;  /* 0x0000000400047245 */ /* 0x000fe40000201400 */
[----:B------:R-:W-:Y:S02]  /*16ac0*/  FSEL R186, R186, -INF , !P6 ;  /* 0xff800000baba7808 */ /* 0x000fe40007000000 */
[----:B------:R-:W-:Y:S01]  /*16ad0*/  ISETP.GE.AND P6, PT, R6, R247, PT ;  /* 0x000000f70600720c */ /* 0x000fe20003fc6270 */
        /* <DEDUP_REMOVED lines=9> */
[----:B------:R-:W-:-:S02]  /*16b70*/  FSEL R200, R133, -INF , P6 ;  /* 0xff80000085c87808 */ /* 0x000fc40003000000 */
[--C-:B------:R-:W-:Y:S02]  /*16b80*/  IADD3 R4, PT, PT, R221, -0x89, -R0.reuse ;  /* 0xffffff77dd047810 */ /* 0x100fe40007ffe800 */
[----:B------:R-:W-:Y:S02]  /*16b90*/  IADD3 R5, PT, PT, R243, -0x88, -R0 ;  /* 0xffffff78f3057810 */ /* 0x000fe40007ffe800 */
[----:B------:R-:W-:Y:S02]  /*16ba0*/  FSEL R190, R190, -INF , !P3 ;  /* 0xff800000bebe7808 */ /* 0x000fe40005800000 */
[----:B------:R-:W-:Y:S02]  /*16bb0*/  FSEL R200, R200, -INF , !P1 ;  /* 0xff800000c8c87808 */ /* 0x000fe40004800000 */
[----:B------:R-:W-:Y:S02]  /*16bc0*/  FSEL R191, R135, -INF , P5 ;  /* 0xff80000087bf7808 */ /* 0x000fe40002800000 */
[----:B------:R-:W-:-:S02]  /*16bd0*/  IABS R4, R4 ;  /* 0x0000000400047213 */ /* 0x000fc40000000000 */
[C---:B------:R-:W-:Y:S02]  /*16be0*/  ISETP.GE.AND P3, PT, R6.reuse, R247, PT ;  /* 0x000000f70600720c */ /* 0x040fe40003f66270 */
[C---:B------:R-:W-:Y:S02]  /*16bf0*/  ISETP.GE.AND P6, PT, R6.reuse, R244, PT ;  /* 0x000000f40600720c */ /* 0x040fe40003fc6270 */
[C---:B------:R-:W-:Y:S02]  /*16c00*/  ISETP.GE.AND P1, PT, R6.reuse, R246, PT ;  /* 0x000000f60600720c */ /* 0x040fe40003f26270 */
[----:B------:R-:W-:Y:S01]  /*16c10*/  ISETP.GE.AND P5, PT, R6, R245, PT ;  /* 0x000000f50600720c */ /* 0x000fe20003fa6270 */
[----:B------:R-:W-:Y:S01]  /*16c20*/  VIADD R6, R220, 0x71 ;  /* 0x00000071dc067836 */ /* 0x000fe20000000000 */
[----:B------:R-:W-:Y:S02]  /*16c30*/  IABS R5, R5 ;  /* 0x0000000500057213 */ /* 0x000fe40000000000 */
[----:B------:R-:W-:-:S02]  /*16c40*/  I2FP.F32.S32 R4, R4 ;  /* 0x0000000400047245 */ /* 0x000fc40000201400 */
[----:B------:R-:W-:Y:S02]  /*16c50*/  FSEL R199, R128, -INF , P3 ;  /* 0xff80000080c77808 */ /* 0x000fe40001800000 */
[----:B------:R-:W-:Y:S01]  /*16c60*/  FSEL R191, R191, -INF , !P0 ;  /* 0xff800000bfbf7808 */ /* 0x000fe20004000000 */
[----:B------:R-:W-:Y:S01]  /*16c70*/  FFMA.FTZ R119, -R242, R4, R119 ;  /* 0x00000004f2777223 */ /* 0x000fe20000010177 */
[----:B------:R-:W-:Y:S02]  /*16c80*/  I2FP.F32.S32 R5, R5 ;  /* 0x0000000500057245 */ /* 0x000fe40000201400 */
[----:B------:R-:W-:Y:S02]  /*16c90*/  ISETP.GE.AND P0, PT, R6, R247, PT ;  /* 0x000000f70600720c */ /* 0x000fe40003f06270 */
[----:B------:R-:W-:Y:S01]  /*16ca0*/  FSEL R199, R199, -INF , !P6 ;  /* 0xff800000c7c77808 */ /* 0x000fe20007000000 */
[----:B------:R-:W-:Y:S01]  /*16cb0*/  FFMA.FTZ R116, -R242, R5, R116 ;  /* 0x00000005f2747223 */ /* 0x000fe20000010174 */
[----:B------:R-:W-:-:S02]  /*16cc0*/  FSEL R202, R130, -INF , P1 ;  /* 0xff80000082ca7808 */ /* 0x000fc40000800000 */
[C---:B------:R-:W-:Y:S02]  /*16cd0*/  ISETP.GE.AND P3, PT, R6.reuse, R244, PT ;  /* 0x000000f40600720c */ /* 0x040fe40003f66270 */
[C---:B------:R-:W-:Y:S02]  /*16ce0*/  ISETP.GE.AND P6, PT, R6.reuse, R246, PT ;  /* 0x000000f60600720c */ /* 0x040fe40003fc6270 */
[----:B------:R-:W-:Y:S01]  /*16cf0*/  ISETP.GE.AND P1, PT, R6, R245, PT ;  /* 0x000000f50600720c */ /* 0x000fe20003f26270 */
[----:B------:R-:W-:Y:S01]  /*16d00*/  VIADD R6, R220, 0x78 ;  /* 0x00000078dc067836 */ /* 0x000fe20000000000 */
[--C-:B------:R-:W-:Y:S02]  /*16d10*/  IADD3 R4, PT, PT, R221, -0x90, -R0.reuse ;  /* 0xffffff70dd047810 */ /* 0x100fe40007ffe800 */
[----:B------:R-:W-:Y:S02]  /*16d20*/  FSEL R196, R129, -INF , P0 ;  /* 0xff80000081c47808 */ /* 0x000fe40000000000 */
[----:B------:R-:W-:-:S02]  /*16d30*/  IADD3 R5, PT, PT, R243, -0x89, -R0 ;  /* 0xffffff77f3057810 */ /* 0x000fc40007ffe800 */
[----:B------:R-:W-:Y:S02]  /*16d40*/  IABS R4, R4 ;  /* 0x0000000400047213 */ /* 0x000fe40000000000 */
[----:B------:R-:W-:Y:S02]  /*16d50*/  FSEL R202, R202, -INF , !P5 ;  /* 0xff800000caca7808 */ /* 0x000fe40006800000 */
[----:B------:R-:W-:Y:S02]  /*16d60*/  FSEL R196, R196, -INF , !P3 ;  /* 0xff800000c4c47808 */ /* 0x000fe40005800000 */
[----:B------:R-:W-:Y:S02]  /*16d70*/  FSEL R201, R131, -INF , P6 ;  /* 0xff80000083c97808 */ /* 0x000fe40003000000 */
[C---:B------:R-:W-:Y:S02]  /*16d80*/  ISETP.GE.AND P5, PT, R6.reuse, R247, PT ;  /* 0x000000f70600720c */ /* 0x040fe40003fa6270 */
[----:B------:R-:W-:-:S02]  /*16d90*/  ISETP.GE.AND P0, PT, R6, R244, PT ;  /* 0x000000f40600720c */ /* 0x000fc40003f06270 */
[C---:B------:R-:W-:Y:S02]  /*16da0*/  ISETP.GE.AND P3, PT, R6.reuse, R246, PT ;  /* 0x000000f60600720c */ /* 0x040fe40003f66270 */
        /* <DEDUP_REMOVED lines=10> */
[----:B------:R-:W-:Y:S02]  /*16e50*/  FSEL R198, R198, -INF , !P0 ;  /* 0xff800000c6c67808 */ /* 0x000fe40004000000 */
[----:B------:R-:W-:Y:S02]  /*16e60*/  FSEL R203, R126, -INF , P3 ;  /* 0xff8000007ecb7808 */ /* 0x000fe40001800000 */
[----:B------:R-:W-:Y:S02]  /*16e70*/  IADD3 R4, PT, PT, R221, -0x91, -R0 ;  /* 0xffffff6fdd047810 */ /* 0x000fe40007ffe800 */
[C---:B------:R-:W-:Y:S02]  /*16e80*/  ISETP.GE.AND P5, PT, R6.reuse, R244, PT ;  /* 0x000000f40600720c */ /* 0x040fe40003fa6270 */
[----:B------:R-:W-:-:S02]  /*16e90*/  ISETP.GE.AND P0, PT, R6, R246, PT ;  /* 0x000000f60600720c */ /* 0x000fc40003f06270 */
[----:B------:R-:W-:Y:S01]  /*16ea0*/  ISETP.GE.AND P3, PT, R6, R245, PT ;  /* 0x000000f50600720c */ /* 0x000fe20003f66270 */
[----:B------:R-:W-:Y:S01]  /*16eb0*/  VIADD R6, R220, 0x80 ;  /* 0x00000080dc067836 */ /* 0x000fe20000000000 */
[----:B------:R-:W-:Y:S02]  /*16ec0*/  FSEL R194, R125, -INF , P1 ;  /* 0xff8000007dc27808 */ /* 0x000fe40000800000 */
[----:B------:R-:W-:Y:S02]  /*16ed0*/  IADD3 R5, PT, PT, R243, -0x90, -R0 ;  /* 0xffffff70f3057810 */ /* 0x000fe40007ffe800 */
[----:B------:R-:W-:Y:S02]  /*16ee0*/  IABS R4, R4 ;  /* 0x0000000400047213 */ /* 0x000fe40000000000 */
[----:B------:R-:W-:Y:S02]  /*16ef0*/  FSEL R203, R203, -INF , !P6 ;  /* 0xff800000cbcb7808 */ /* 0x000fe40007000000 */
[----:B------:R-:W-:-:S02]  /*16f00*/  FSEL R194, R194, -INF , !P5 ;  /* 0xff800000c2c27808 */ /* 0x000fc40006800000 */
[----:B------:R-:W-:Y:S02]  /*16f10*/  FSEL R204, R127, -INF , P0 ;  /* 0xff8000007fcc7808 */ /* 0x000fe40000000000 */
[----:B------:R-:W-:Y:S02]  /*16f20*/  IABS R5, R5 ;  /* 0x0000000500057213 */ /* 0x000fe40000000000 */
[C---:B------:R-:W-:Y:S02]  /*16f30*/  ISETP.GE.AND P6, PT, R6.reuse, R247, PT ;  /* 0x000000f70600720c */ /* 0x040fe40003fc6270 */
        /* <DEDUP_REMOVED lines=8> */
[----:B------:R-:W-:Y:S01]  /*16fc0*/  FSEL R204, R204, -INF , !P3 ;  /* 0xff800000cccc7808 */ /* 0x000fe20005800000 */
[----:B------:R-:W-:Y:S01]  /*16fd0*/  FFMA.FTZ R112, -R242, R5, R112 ;  /* 0x00000005f2707223 */ /* 0x000fe20000010170 */
[----:B------:R-:W-:Y:S02]  /*16fe0*/  ISETP.GE.AND P3, PT, R6, R247, PT ;  /* 0x000000f70600720c */ /* 0x000fe40003f66270 */
[----:B------:R-:W-:Y:S02]  /*16ff0*/  IADD3 R4, PT, PT, R221, -0x98, -R0 ;  /* 0xffffff68dd047810 */ /* 0x000fe40007ffe800 */
[----:B------:R-:W-:-:S02]  /*17000*/  FSEL R181, R181, -INF , !P1 ;  /* 0xff800000b5b57808 */ /* 0x000fc40004800000 */
[----:B------:R-:W-:Y:S02]  /*17010*/  FSEL R192, R122, -INF , P5 ;  /* 0xff8000007ac07808 */ /* 0x000fe40002800000 */
[C---:B------:R-:W-:Y:S02]  /*17020*/  ISETP.GE.AND P6, PT, R6.reuse, R244, PT ;  /* 0x000000f40600720c */ /* 0x040fe40003fc6270 */
[C---:B------:R-:W-:Y:S02]  /*17030*/  ISETP.GE.AND P1, PT, R6.reuse, R246, PT ;  /* 0x000000f60600720c */ /* 0x040fe40003f26270 */
[----:B------:R-:W-:Y:S01]  /*17040*/  ISETP.GE.AND P5, PT, R6, R245, PT ;  /* 0x000000f50600720c */ /* 0x000fe20003fa6270 */
[----:B------:R-:W-:Y:S01]  /*17050*/  VIADD R6, R220, 0x88 ;  /* 0x00000088dc067836 */ /* 0x000fe20000000000 */
[----:B------:R-:W-:Y:S02]  /*17060*/  IADD3 R5, PT, PT, R243, -0x91, -R0 ;  /* 0xffffff6ff3057810 */ /* 0x000fe40007ffe800 */
[----:B------:R-:W-:-:S02]  /*17070*/  FSEL R178, R121, -INF , P3 ;  /* 0xff80000079b27808 */ /* 0x000fc40001800000 */
[----:B------:R-:W-:Y:S02]  /*17080*/  IABS R4, R4 ;  /* 0x0000000400047213 */ /* 0x000fe40000000000 */
[----:B------:R-:W-:Y:S02]  /*17090*/  IABS R5, R5 ;  /* 0x0000000500057213 */ /* 0x000fe40000000000 */
        /* <DEDUP_REMOVED lines=8> */
[----:B------:R-:W-:Y:S02]  /*17120*/  I2FP.F32.S32 R4, R4 ;  /* 0x0000000400047245 */ /* 0x000fe40000201400 */
[----:B------:R-:W-:Y:S02]  /*17130*/  I2FP.F32.S32 R5, R5 ;  /* 0x0000000500057245 */ /* 0x000fe40000201400 */
[----:B------:R-:W-:Y:S01]  /*17140*/  FSEL R180, R116, -INF , P0 ;  /* 0xff80000074b47808 */ /* 0x000fe20000000000 */
[C---:B------:R-:W-:Y:S01]  /*17150*/  FFMA.FTZ R110, -R242.reuse, R4, R110 ;  /* 0x00000004f26e7223 */ /* 0x040fe2000001016e */
[----:B------:R-:W-:Y:S01]  /*17160*/  FSEL R189, R189, -INF , !P5 ;  /* 0xff800000bdbd7808 */ /* 0x000fe20006800000 */
[----:B------:R-:W-:Y:S01]  /*17170*/  FFMA.FTZ R113, -R242, R5, R113 ;  /* 0x00000005f2717223 */ /* 0x000fe20000010171 */
[----:B------:R-:W-:-:S02]  /*17180*/  ISETP.GE.AND P5, PT, R6, R247, PT ;  /* 0x000000f70600720c */ /* 0x000fc40003fa6270 */
[--C-:B------:R-:W-:Y:S02]  /*17190*/  IADD3 R4, PT, PT, R221, -0x99, -R0.reuse ;  /* 0xffffff67dd047810 */ /* 0x100fe40007ffe800 */
        /* <DEDUP_REMOVED lines=8> */
[----:B------:R-:W-:Y:S02]  /*17220*/  IABS R4, R4 ;  /* 0x0000000400047213 */ /* 0x000fe40000000000 */
[----:B------:R-:W-:Y:S02]  /*17230*/  IABS R5, R5 ;  /* 0x0000000500057213 */ /* 0x000fe40000000000 */
[----:B------:R-:W-:Y:S02]  /*17240*/  FSEL R188, R188, -INF , !P1 ;  /* 0xff800000bcbc7808 */ /* 0x000fe40004800000 */
[----:B------:R-:W-:-:S02]  /*17250*/  FSEL R177, R177, -INF , !P0 ;  /* 0xff800000b1b17808 */ /* 0x000fc40004000000 */
[----:B------:R-:W-:Y:S02]  /*17260*/  FSEL R185, R119, -INF , P3 ;  /* 0xff80000077b97808 */ /* 0x000fe40001800000 */
[----:B------:R-:W-:Y:S02]  /*17270*/  I2FP.F32.S32 R4, R4 ;  /* 0x0000000400047245 */ /* 0x000fe40000201400 */
[C---:B------:R-:W-:Y:S02]  /*17280*/  ISETP.GE.AND P1, PT, R6.reuse, R247, PT ;  /* 0x000000f70600720c */ /* 0x040fe40003f26270 */
[----:B------:R-:W-:Y:S01]  /*17290*/  ISETP.GE.AND P5, PT, R6, R244, PT ;  /* 0x000000f40600720c */ /* 0x000fe20003fa6270 */
[----:B------:R-:W-:Y:S01]  /*172a0*/  FFMA.FTZ R111, -R242, R4, R111 ;  /* 0x00000004f26f7223 */ /* 0x000fe2000001016f */
[C---:B------:R-:W-:Y:S02]  /*172b0*/  ISETP.GE.AND P0, PT, R6.reuse, R246, PT ;  /* 0x000000f60600720c */ /* 0x040fe40003f06270 */
[----:B------:R-:W-:Y:S01]  /*172c0*/  ISETP.GE.AND P3, PT, R6, R245, PT ;  /* 0x000000f50600720c */ /* 0x000fe20003f66270 */
[----:B------:R-:W-:Y:S01]  /*172d0*/  VIADD R6, R220, 0x91 ;  /* 0x00000091dc067836 */ /* 0x000fe20000000000 */
[----:B------:R-:W-:-:S02]  /*172e0*/  I2FP.F32.S32 R5, R5 ;  /* 0x0000000500057245 */ /* 0x000fc40000201400 */
[----:B------:R-:W-:Y:S02]  /*172f0*/  FSEL R156, R112, -INF , P1 ;  /* 0xff800000709c7808 */ /* 0x000fe40000800000 */
[----:B------:R-:W-:Y:S01]  /*17300*/  FSEL R185, R185, -INF , !P6 ;  /* 0xff800000b9b97808 */ /* 0x000fe20007000000 */
[----:B------:R-:W-:Y:S01]  /*17310*/  FFMA.FTZ R108, -R242, R5, R108 ;  /* 0x00000005f26c7223 */ /* 0x000fe2000001016c */
[--C-:B------:R-:W-:Y:S02]  /*17320*/  IADD3 R4, PT, PT, R221, -0xa0, -R0.reuse ;  /* 0xffffff60dd047810 */ /* 0x100fe40007ffe800 */
        /* <DEDUP_REMOVED lines=8> */
[----:B------:R-:W-:Y:S02]  /*173b0*/  IABS R4, R4 ;  /* 0x0000000400047213 */ /* 0x000fe40000000000 */
[----:B------:R-:W-:-:S02]  /*173c0*/  FSEL R151, R113, -INF , P6 ;  /* 0xff80000071977808 */ /* 0x000fc40003000000 */
[----:B------:R-:W-:Y:S02]  /*173d0*/  IABS R5, R5 ;  /* 0x0000000500057213 */ /* 0x000fe40000000000 */
[----:B------:R-:W-:Y:S02]  /*173e0*/  IADD3 R45, PT, PT, R243, -0xa0, -R0 ;  /* 0xffffff60f32d7810 */ /* 0x000fe40007ffe800 */
[----:B------:R-:W-:Y:S02]  /*173f0*/  I2FP.F32.S32 R4, R4 ;  /* 0x0000000400047245 */ /* 0x000fe40000201400 */
[----:B------:R-:W-:Y:S02]  /*17400*/  FSEL R176, R176, -INF , !P3 ;  /* 0xff800000b0b07808 */ /* 0x000fe40005800000 */
[----:B------:R-:W-:Y:S01]  /*17410*/  FSEL R151, R151, -INF , !P1 ;  /* 0xff80000097977808 */ /* 0x000fe20004800000 */
[----:B------:R-:W-:Y:S01]  /*17420*/  FFMA.FTZ R106, -R242, R4, R106 ;  /* 0x00000004f26a7223 */ /* 0x000fe2000001016a */
[----:B------:R-:W-:-:S02]  /*17430*/  FSEL R171, R115, -INF , P5 ;  /* 0xff80000073ab7808 */ /* 0x000fc40002800000 */
[C---:B------:R-:W-:Y:S02]  /*17440*/  ISETP.GE.AND P3, PT, R6.reuse, R247, PT ;  /* 0x000000f70600720c */ /* 0x040fe40003f66270 */
[C---:B------:R-:W-:Y:S02]  /*17450*/  ISETP.GE.AND P6, PT, R6.reuse, R244, PT ;  /* 0x000000f40600720c */ /* 0x040fe40003fc6270 */
[C---:B------:R-:W-:Y:S02]  /*17460*/  ISETP.GE.AND P1, PT, R6.reuse, R246, PT ;  /* 0x000000f60600720c */ /* 0x040fe40003f26270 */
[----:B------:R-:W-:Y:S01]  /*17470*/  ISETP.GE.AND P5, PT, R6, R245, PT ;  /* 0x000000f50600720c */ /* 0x000fe20003fa6270 */
[----:B------:R-:W-:Y:S01]  /*17480*/  VIADD R6, R220, 0x99 ;  /* 0x00000099dc067836 */ /* 0x000fe20000000000 */
[----:B------:R-:W-:Y:S02]  /*17490*/  I2FP.F32.S32 R5, R5 ;  /* 0x0000000500057245 */ /* 0x000fe40000201400 */
[----:B------:R-:W-:-:S02]  /*174a0*/  IABS R45, R45 ;  /* 0x0000002d002d7213 */ /* 0x000fc40000000000 */
[----:B------:R-:W-:Y:S01]  /*174b0*/  IADD3 R4, PT, PT, R221, -0xa1, -R0 ;  /* 0xffffff5fdd047810 */ /* 0x000fe20007ffe800 */
[----:B------:R-:W-:Y:S01]  /*174c0*/  FFMA.FTZ R109, -R242, R5, R109 ;  /* 0x00000005f26d7223 */ /* 0x000fe2000001016d */
[----:B------:R-:W-:Y:S01]  /*174d0*/  FSEL R171, R171, -INF , !P0 ;  /* 0xff800000abab7808 */ /* 0x000fe20004000000 */
[----:B------:R-:W-:Y:S01]  /*174e0*/  VIADD R5, R220, 0xa0 ;  /* 0x000000a0dc057836 */ /* 0x000fe20000000000 */
[----:B------:R-:W-:Y:S02]  /*174f0*/  FSEL R152, R108, -INF , P3 ;  /* 0xff8000006c987808 */ /* 0x000fe40001800000 */
[----:B------:R-:W-:Y:S02]  /*17500*/  ISETP.GE.AND P0, PT, R6, R247, PT ;  /* 0x000000f70600720c */ /* 0x000fe40003f06270 */
[----:B------:R-:W-:Y:S02]  /*17510*/  I2FP.F32.S32 R45, R45 ;  /* 0x0000002d002d7245 */ /* 0x000fe40000201400 */
[----:B------:R-:W-:-:S02]  /*17520*/  FSEL R163, R110, -INF , P1 ;  /* 0xff8000006ea37808 */ /* 0x000fc40000800000 */
[----:B------:R-:W-:Y:S01]  /*17530*/  IABS R4, R4 ;  /* 0x0000000400047213 */ /* 0x000fe20000000000 */
[----:B------:R-:W-:Y:S01]  /*17540*/  FFMA.FTZ R45, -R242, R45, R104 ;  /* 0x0000002df22d7223 */ /* 0x000fe20000010168 */
[----:B------:R-:W-:Y:S02]  /*17550*/  FSEL R152, R152, -INF , !P6 ;  /* 0xff80000098987808 */ /* 0x000fe40007000000 */
[C---:B------:R-:W-:Y:S02]  /*17560*/  ISETP.GE.AND P3, PT, R6.reuse, R244, PT ;  /* 0x000000f40600720c */ /* 0x040fe40003f66270 */
[----:B------:R-:W-:Y:S02]  /*17570*/  ISETP.GE.AND P6, PT, R6, R246, PT ;  /* 0x000000f60600720c */ /* 0x000fe40003fc6270 */
[----:B------:R-:W-:Y:S02]  /*17580*/  FSEL R150, R109, -INF , P0 ;  /* 0xff8000006d967808 */ /* 0x000fe40000000000 */
[----:B------:R-:W-:-:S02]  /*17590*/  FSEL R163, R163, -INF , !P5 ;  /* 0xff800000a3a37808 */ /* 0x000fc40006800000 */
[----:B------:R-:W-:Y:S02]  /*175a0*/  ISETP.GE.AND P5, PT, R5, R247, PT ;  /* 0x000000f70500720c */ /* 0x000fe40003fa6270 */
[----:B------:R-:W-:Y:S02]  /*175b0*/  I2FP.F32.S32 R4, R4 ;  /* 0x0000000400047245 */ /* 0x000fe40000201400 */
[----:B------:R-:W-:Y:S02]  /*175c0*/  FSEL R150, R150, -INF , !P3 ;  /* 0xff80000096967808 */ /* 0x000fe40005800000 */
[----:B------:R-:W-:Y:S01]  /*175d0*/  FSEL R161, R111, -INF , P6 ;  /* 0xff8000006fa17808 */ /* 0x000fe20003000000 */
[----:B------:R-:W-:Y:S01]  /*175e0*/  FFMA.FTZ R107, -R242, R4, R107 ;  /* 0x00000004f26b7223 */ /* 0x000fe2000001016b */
[C---:B------:R-:W-:Y:S02]  /*175f0*/  ISETP.GE.AND P0, PT, R5.reuse, R244, PT ;  /* 0x000000f40500720c */ /* 0x040fe40003f06270 */
[----:B------:R-:W-:-:S02]  /*17600*/  ISETP.GE.AND P3, PT, R5, R246, PT ;  /* 0x000000f60500720c */ /* 0x000fc40003f66270 */
[-C--:B------:R-:W-:Y:S01]  /*17610*/  ISETP.GE.AND P6, PT, R5, R245.reuse, PT ;  /* 0x000000f50500720c */ /* 0x080fe20003fc6270 */
[----:B------:R-:W-:Y:S01]  /*17620*/  VIADD R5, R220, 0xa1 ;  /* 0x000000a1dc057836 */ /* 0x000fe20000000000 */
[----:B------:R-:W-:Y:S01]  /*17630*/  ISETP.GE.AND P1, PT, R6, R245, PT ;  /* 0x000000f50600720c */ /* 0x000fe20003f26270 */
[----:B------:R-:W-:Y:S01]  /*17640*/  VIADD R6, R220, 0xa8 ;  /* 0x000000a8dc067836 */ /* 0x000fe20000000000 */
[----:B------:R-:W-:Y:S02]  /*17650*/  FSEL R45, R45, -INF , P5 ;  /* 0xff8000002d2d7808 */ /* 0x000fe40002800000 */
[C-C-:B------:R-:W-:Y:S02]  /*17660*/  IADD3 R104, PT, PT, R243.reuse, -0xa1, -R0.reuse ;  /* 0xffffff5ff3687810 */ /* 0x140fe40007ffe800 */
[----:B------:R-:W-:Y:S02]  /*17670*/  IADD3 R4, PT, PT, R243, -0xa8, -R0 ;  /* 0xffffff58f3047810 */ /* 0x000fe40007ffe800 */
[----:B------:R-:W-:-:S02]  /*17680*/  FSEL R161, R161, -INF , !P1 ;  /* 0xff800000a1a17808 */ /* 0x000fc40004800000 */
[----:B------:R-:W-:Y:S02]  /*17690*/  FSEL R45, R45, -INF , !P0 ;  /* 0xff8000002d2d7808 */ /* 0x000fe40004000000 */
[----:B------:R-:W-:Y:S02]  /*176a0*/  FSEL R149, R106, -INF , P3 ;  /* 0xff8000006a957808 */ /* 0x000fe40001800000 */
[C---:B------:R-:W-:Y:S02]  /*176b0*/  ISETP.GE.AND P1, PT, R5.reuse, R247, PT ;  /* 0x000000f70500720c */ /* 0x040fe40003f26270 */
[----:B------:R-:W-:Y:S02]  /*176c0*/  IABS R104, R104 ;  /* 0x0000006800687213 */ /* 0x000fe40000000000 */
[C---:B------:R-:W-:Y:S02]  /*176d0*/  ISETP.GE.AND P5, PT, R5.reuse, R244, PT ;  /* 0x000000f40500720c */ /* 0x040fe40003fa6270 */
[----:B------:R-:W-:-:S02]  /*176e0*/  ISETP.GE.AND P0, PT, R5, R246, PT ;  /* 0x000000f60500720c */ /* 0x000fc40003f06270 */
[----:B------:R-:W-:Y:S02]  /*176f0*/  ISETP.GE.AND P3, PT, R5, R245, PT ;  /* 0x000000f50500720c */ /* 0x000fe40003f66270 */
[----:B------:R-:W-:Y:S02]  /*17700*/  IADD3 R5, PT, PT, R221, -0xa8, -R0 ;  /* 0xffffff58dd057810 */ /* 0x000fe40007ffe800 */
[----:B------:R-:W-:Y:S02]  /*17710*/  IABS R4, R4 ;  /* 0x0000000400047213 */ /* 0x000fe40000000000 */
[----:B------:R-:W-:Y:S02]  /*17720*/  I2FP.F32.S32 R104, R104 ;  /* 0x0000006800687245 */ /* 0x000fe40000201400 */
[----:B------:R-:W-:Y:S02]  /*17730*/  IABS R5, R5 ;  /* 0x0000000500057213 */ /* 0x000fe40000000000 */
[----:B------:R-:W-:Y:S01]  /*17740*/  I2FP.F32.S32 R4, R4 ;  /* 0x0000000400047245 */ /* 0x000fe20000201400 */
[----:B------:R-:W-:Y:S01]  /*17750*/  FFMA.FTZ R104, -R242, R104, R105 ;  /* 0x00000068f2687223 */ /* 0x000fe20000010169 */
[----:B------:R-:W-:-:S02]  /*17760*/  I2FP.F32.S32 R5, R5 ;  /* 0x0000000500057245 */ /* 0x000fc40000201400 */
[----:B------:R-:W-:Y:S01]  /*17770*/  FSEL R149, R149, -INF , !P6 ;  /* 0xff80000095957808 */ /* 0x000fe20007000000 */
[C---:B------:R-:W-:Y:S01]  /*17780*/  FFMA.FTZ R100, -R242.reuse, R4, R100 ;  /* 0x00000004f2647223 */ /* 0x040fe20000010164 */
[----:B------:R-:W-:Y:S01]  /*17790*/  IADD3 R4, PT, PT, R243, -0xa9, -R0 ;  /* 0xffffff57f3047810 */ /* 0x000fe20007ffe800 */
[----:B------:R-:W-:Y:S01]  /*177a0*/  FFMA.FTZ R102, -R242, R5, R102 ;  /* 0x00000005f2667223 */ /* 0x000fe20000010166 */
[----:B------:R-:W-:Y:S02]  /*177b0*/  FSEL R104, R104, -INF , P1 ;  /* 0xff80000068687808 */ /* 0x000fe40000800000 */
[----:B------:R-:W-:Y:S02]  /*177c0*/  IADD3 R5, PT, PT, R221, -0xa9, -R0 ;  /* 0xffffff57dd057810 */ /* 0x000fe40007ffe800 */
[----:B------:R-:W-:Y:S02]  /*177d0*/  IABS R4, R4 ;  /* 0x0000000400047213 */ /* 0x000fe40000000000 */
        /* <DEDUP_REMOVED lines=8> */
[----:B------:R-:W-:Y:S02]  /*17860*/  I2FP.F32.S32 R4, R4 ;  /* 0x0000000400047245 */ /* 0x000fe40000201400 */
[----:B------:R-:W-:Y:S02]  /*17870*/  FSEL R100, R100, -INF , P6 ;  /* 0xff80000064647808 */ /* 0x000fe40003000000 */
[----:B------:R-:W-:Y:S01]  /*17880*/  I2FP.F32.S32 R5, R5 ;  /* 0x0000000500057245 */ /* 0x000fe20000201400 */
[----:B------:R-:W-:Y:S01]  /*17890*/  FFMA.FTZ R101, -R242, R4, R101 ;  /* 0x00000004f2657223 */ /* 0x000fe20000010165 */
[----:B------:R-:W-:Y:S02]  /*178a0*/  FSEL R140, R140, -INF , !P3 ;  /* 0xff8000008c8c7808 */ /* 0x000fe40005800000 */
[----:B------:R-:W-:Y:S01]  /*178b0*/  IADD3 R7, PT, PT, R221, -0xb0, -R0 ;  /* 0xffffff50dd077810 */ /* 0x000fe20007ffe800 */
[----:B------:R-:W-:Y:S01]  /*178c0*/  FFMA.FTZ R5, -R242, R5, R103 ;  /* 0x00000005f2057223 */ /* 0x000fe20000010167 */
[----:B------:R-:W-:-:S02]  /*178d0*/  ISETP.GE.AND P3, PT, R6, R247, PT ;  /* 0x000000f70600720c */ /* 0x000fc40003f66270 */
[----:B------:R-:W-:Y:S02]  /*178e0*/  IADD3 R4, PT, PT, R243, -0xb0, -R0 ;  /* 0xffffff50f3047810 */ /* 0x000fe40007ffe800 */
        /* <DEDUP_REMOVED lines=11> */
[----:B------:R-:W-:Y:S01]  /*179a0*/  FSEL R101, R101, -INF , !P6 ;  /* 0xff80000065657808 */ /* 0x000fe20007000000 */
[----:B------:R-:W-:Y:S01]  /*179b0*/  FFMA.FTZ R7, -R242, R7, R98 ;  /* 0x00000007f2077223 */ /* 0x000fe20000010162 */
[----:B------:R-:W-:-:S02]  /*179c0*/  I2FP.F32.S32 R4, R4 ;  /* 0x0000000400047245 */ /* 0x000fc40000201400 */
[----:B------:R-:W-:Y:S02]  /*179d0*/  FSEL R5, R5, -INF , P1 ;  /* 0xff80000005057808 */ /* 0x000fe40000800000 */
[----:B------:R-:W-:Y:S01]  /*179e0*/  ISETP.GE.AND P0, PT, R6, R247, PT ;  /* 0x000000f70600720c */ /* 0x000fe20003f06270 */
[----:B------:R-:W-:Y:S01]  /*179f0*/  FFMA.FTZ R98, -R242, R4, R96 ;  /* 0x00000004f2627223 */ /* 0x000fe20000010160 */
[----:B------:R-:W-:Y:S01]  /*17a00*/  ISETP.GE.AND P3, PT, R6, R244, PT ;  /* 0x000000f40600720c */ /* 0x000fe20003f66270 */
[----:B------:R-:W-:Y:S01]  /*17a10*/  VIADD R4, R220, 0xb1 ;  /* 0x000000b1dc047836 */ /* 0x000fe20000000000 */
[C---:B------:R-:W-:Y:S02]  /*17a20*/  ISETP.GE.AND P6, PT, R6.reuse, R246, PT ;  /* 0x000000f60600720c */ /* 0x040fe40003fc6270 */
[----:B------:R-:W-:Y:S02]  /*17a30*/  ISETP.GE.AND P1, PT, R6, R245, PT ;  /* 0x000000f50600720c */ /* 0x000fe40003f26270 */
[----:B------:R-:W-:-:S02]  /*17a40*/  IADD3 R6, PT, PT, R221, -0xb1, -R0 ;  /* 0xffffff4fdd067810 */ /* 0x000fc40007ffe800 */
[----:B------:R-:W-:Y:S02]  /*17a50*/  IADD3 R8, PT, PT, R243, -0xb1, -R0 ;  /* 0xffffff4ff3087810 */ /* 0x000fe40007ffe800 */
[----:B------:R-:W-:Y:S02]  /*17a60*/  IABS R6, R6 ;  /* 0x0000000600067213 */ /* 0x000fe40000000000 */
[----:B------:R-:W-:Y:S02]  /*17a70*/  FSEL R96, R5, -INF , !P5 ;  /* 0xff80000005607808 */ /* 0x000fe40006800000 */
[----:B------:R-:W-:Y:S02]  /*17a80*/  IABS R5, R8 ;  /* 0x0000000800057213 */ /* 0x000fe40000000000 */
[----:B------:R-:W-:Y:S02]  /*17a90*/  FSEL R98, R98, -INF , P0 ;  /* 0xff80000062627808 */ /* 0x000fe40000000000 */
[----:B------:R-:W-:-:S02]  /*17aa0*/  I2FP.F32.S32 R6, R6 ;  /* 0x0000000600067245 */ /* 0x000fc40000201400 */
[----:B------:R-:W-:Y:S02]  /*17ab0*/  I2FP.F32.S32 R5, R5 ;  /* 0x0000000500057245 */ /* 0x000fe40000201400 */
[----:B------:R-:W-:Y:S01]  /*17ac0*/  FSEL R98, R98, -INF , !P3 ;  /* 0xff80000062627808 */ /* 0x000fe20005800000 */
[C---:B------:R-:W-:Y:S01]  /*17ad0*/  FFMA.FTZ R6, -R242.reuse, R6, R99 ;  /* 0x00000006f2067223 */ /* 0x040fe20000010163 */
[----:B------:R-:W-:Y:S01]  /*17ae0*/  FSEL R7, R7, -INF , P6 ;  /* 0xff80000007077808 */ /* 0x000fe20003000000 */
[----:B------:R-:W-:Y:S01]  /*17af0*/  FFMA.FTZ R99, -R242, R5, R97 ;  /* 0x00000005f2637223 */ /* 0x000fe20000010161 */
[----:B------:R-:W-:Y:S01]  /*17b00*/  ISETP.GE.AND P5, PT, R4, R247, PT ;  /* 0x000000f70400720c */ /* 0x000fe20003fa6270 */
[----:B------:R-:W-:Y:S01]  /*17b10*/  VIADD R5, R220, 0xb8 ;  /* 0x000000b8dc057836 */ /* 0x000fe20000000000 */
        /* <DEDUP_REMOVED lines=8> */
[----:B------:R-:W-:Y:S02]  /*17ba0*/  FSEL R99, R99, -INF , P5 ;  /* 0xff80000063637808 */ /* 0x000fe40002800000 */
[----:B------:R-:W-:Y:S02]  /*17bb0*/  I2FP.F32.S32 R4, R4 ;  /* 0x0000000400047245 */ /* 0x000fe40000201400 */
[----:B------:R-:W-:Y:S02]  /*17bc0*/  FSEL R99, R99, -INF , !P0 ;  /* 0xff80000063637808 */ /* 0x000fe40004000000 */
[----:B------:R-:W-:Y:S01]  /*17bd0*/  I2FP.F32.S32 R7, R7 ;  /* 0x0000000700077245 */ /* 0x000fe20000201400 */
[----:B------:R-:W-:Y:S01]  /*17be0*/  FFMA.FTZ R4, -R242, R4, R94 ;  /* 0x00000004f2047223 */ /* 0x000fe2000001015e */
[----:B------:R-:W-:Y:S02]  /*17bf0*/  FSEL R6, R6, -INF , P3 ;  /* 0xff80000006067808 */ /* 0x000fe40001800000 */
[C---:B------:R-:W-:Y:S01]  /*17c00*/  ISETP.GE.AND P1, PT, R5.reuse, R247, PT ;  /* 0x000000f70500720c */ /* 0x040fe20003f26270 */
[----:B------:R-:W-:Y:S01]  /*17c10*/  FFMA.FTZ R94, -R242, R7, R92 ;  /* 0x00000007f25e7223 */ /* 0x000fe2000001015c */
[C---:B------:R-:W-:Y:S01]  /*17c20*/  ISETP.GE.AND P5, PT, R5.reuse, R244, PT ;  /* 0x000000f40500720c */ /* 0x040fe20003fa6270 */
[----:B------:R-:W-:Y:S01]  /*17c30*/  VIADD R7, R220, 0xb9 ;  /* 0x000000b9dc077836 */ /* 0x000fe20000000000 */
        /* <DEDUP_REMOVED lines=9> */
[----:B------:R-:W-:Y:S02]  /*17cd0*/  I2FP.F32.S32 R6, R6 ;  /* 0x0000000600067245 */ /* 0x000fe40000201400 */
[----:B------:R-:W-:Y:S01]  /*17ce0*/  FSEL R94, R94, -INF , !P5 ;  /* 0xff8000005e5e7808 */ /* 0x000fe20006800000 */
[----:B------:R-:W-:Y:S01]  /*17cf0*/  FFMA.FTZ R5, -R242, R5, R95 ;  /* 0x00000005f2057223 */ /* 0x000fe2000001015f */
[----:B------:R-:W-:Y:S01]  /*17d00*/  FSEL R4, R4, -INF , P0 ;  /* 0xff80000004047808 */ /* 0x000fe20000000000 */
[----:B------:R-:W-:Y:S01]  /*17d10*/  FFMA.FTZ R95, -R242, R6, R93 ;  /* 0x00000006f25f7223 */ /* 0x000fe2000001015d */
[C---:B------:R-:W-:Y:S01]  /*17d20*/  ISETP.GE.AND P6, PT, R7.reuse, R247, PT ;  /* 0x000000f70700720c */ /* 0x040fe20003fc6270 */
[----:B------:R-:W-:Y:S01]  /*17d30*/  VIADD R6, R220, 0xc0 ;  /* 0x000000c0dc067836 */ /* 0x000fe20000000000 */
[----:B------:R-:W-:-:S02]  /*17d40*/  ISETP.GE.AND P1, PT, R7, R244, PT ;  /* 0x000000f40700720c */ /* 0x000fc40003f26270 */
[C---:B------:R-:W-:Y:S02]  /*17d50*/  ISETP.GE.AND P5, PT, R7.reuse, R246, PT ;  /* 0x000000f60700720c */ /* 0x040fe40003fa6270 */
[----:B------:R-:W-:Y:S02]  /*17d60*/  ISETP.GE.AND P0, PT, R7, R245, PT ;  /* 0x000000f50700720c */ /* 0x000fe40003f06270 */
[--C-:B------:R-:W-:Y:S02]  /*17d70*/  IADD3 R7, PT, PT, R221, -0xc0, -R0.reuse ;  /* 0xffffff40dd077810 */ /* 0x100fe40007ffe800 */
[----:B------:R-:W-:Y:S02]  /*17d80*/  IADD3 R8, PT, PT, R243, -0xc0, -R0 ;  /* 0xffffff40f3087810 */ /* 0x000fe40007ffe800 */
[----:B------:R-:W-:Y:S02]  /*17d90*/  IABS R7, R7 ;  /* 0x0000000700077213 */ /* 0x000fe40000000000 */
[----:B------:R-:W-:-:S02]  /*17da0*/  FSEL R93, R4, -INF , !P3 ;  /* 0xff800000045d7808 */ /* 0x000fc40005800000 */
[----:B------:R-:W-:Y:S02]  /*17db0*/  IABS R4, R8 ;  /* 0x0000000800047213 */ /* 0x000fe40000000000 */
[----:B------:R-:W-:Y:S02]  /*17dc0*/  FSEL R95, R95, -INF , P6 ;  /* 0xff8000005f5f7808 */ /* 0x000fe40003000000 */
[----:B------:R-:W-:Y:S02]  /*17dd0*/  I2FP.F32.S32 R7, R7 ;  /* 0x0000000700077245 */ /* 0x000fe40000201400 */
[----:B------:R-:W-:Y:S02]  /*17de0*/  FSEL R95, R95, -INF , !P1 ;  /* 0xff8000005f5f7808 */ /* 0x000fe40004800000 */
[----:B------:R-:W-:Y:S01]  /*17df0*/  I2FP.F32.S32 R4, R4 ;  /* 0x0000000400047245 */ /* 0x000fe20000201400 */
[----:B------:R-:W-:Y:S01]  /*17e00*/  FFMA.FTZ R7, -R242, R7, R90 ;  /* 0x00000007f2077223 */ /* 0x000fe2000001015a */
[----:B------:R-:W-:-:S02]  /*17e10*/  FSEL R5, R5, -INF , P5 ;  /* 0xff80000005057808 */ /* 0x000fc40002800000 */
[----:B------:R-:W-:Y:S01]  /*17e20*/  ISETP.GE.AND P3, PT, R6, R247, PT ;  /* 0x000000f70600720c */ /* 0x000fe20003f66270 */
[----:B------:R-:W-:Y:S01]  /*17e30*/  FFMA.FTZ R90, -R242, R4, R88 ;  /* 0x00000004f25a7223 */ /* 0x000fe20000010158 */
[----:B------:R-:W-:Y:S01]  /*17e40*/  ISETP.GE.AND P6, PT, R6, R244, PT ;  /* 0x000000f40600720c */ /* 0x000fe20003fc6270 */
[----:B------:R-:W-:Y:S01]  /*17e50*/  VIADD R4, R220, 0xc1 ;  /* 0x000000c1dc047836 */ /* 0x000fe20000000000 */
[C---:B------:R-:W-:Y:S02]  /*17e60*/  ISETP.GE.AND P1, PT, R6.reuse, R246, PT ;  /* 0x000000f60600720c */ /* 0x040fe40003f26270 */
[----:B------:R-:W-:Y:S02]  /*17e70*/  ISETP.GE.AND P5, PT, R6, R245, PT ;  /* 0x000000f50600720c */ /* 0x000fe40003fa6270 */
[--C-:B------:R-:W-:Y:S02]  /*17e80*/  IADD3 R6, PT, PT, R221, -0xc1, -R0.reuse ;  /* 0xffffff3fdd067810 */ /* 0x100fe40007ffe800 */
[----:B------:R-:W-:-:S02]  /*17e90*/  IADD3 R8, PT, PT, R243, -0xc1, -R0 ;  /* 0xffffff3ff3087810 */ /* 0x000fc40007ffe800 */
[----:B------:R-:W-:Y:S02]  /*17ea0*/  IABS R6, R6 ;  /* 0x0000000600067213 */ /* 0x000fe40000000000 */
[----:B------:R-:W-:Y:S02]  /*17eb0*/  FSEL R88, R5, -INF , !P0 ;  /* 0xff80000005587808 */ /* 0x000fe40004000000 */
[----:B------:R-:W-:Y:S02]  /*17ec0*/  IABS R5, R8 ;  /* 0x0000000800057213 */ /* 0x000fe40000000000 */
[----:B------:R-:W-:Y:S02]  /*17ed0*/  FSEL R90, R90, -INF , P3 ;  /* 0xff8000005a5a7808 */ /* 0x000fe40001800000 */
[----:B------:R-:W-:Y:S02]  /*17ee0*/  I2FP.F32.S32 R6, R6 ;  /* 0x0000000600067245 */ /* 0x000fe40000201400 */
[----:B------:R-:W-:-:S02]  /*17ef0*/  I2FP.F32.S32 R5, R5 ;  /* 0x0000000500057245 */ /* 0x000fc40000201400 */
[----:B------:R-:W-:Y:S01]  /*17f00*/  FSEL R90, R90, -INF , !P6 ;  /* 0xff8000005a5a7808 */ /* 0x000fe20007000000 */
[C---:B------:R-:W-:Y:S01]  /*17f10*/  FFMA.FTZ R6, -R242.reuse, R6, R91 ;  /* 0x00000006f2067223 */ /* 0x040fe2000001015b */
[----:B------:R-:W-:Y:S01]  /*17f20*/  FSEL R7, R7, -INF , P1 ;  /* 0xff80000007077808 */ /* 0x000fe20000800000 */
[----:B------:R-:W-:Y:S01]  /*17f30*/  FFMA.FTZ R91, -R242, R5, R89 ;  /* 0x00000005f25b7223 */ /* 0x000fe20000010159 */
[----:B------:R-:W-:Y:S01]  /*17f40*/  ISETP.GE.AND P0, PT, R4, R247, PT ;  /* 0x000000f70400720c */ /* 0x000fe20003f06270 */
[----:B------:R-:W-:Y:S01]  /*17f50*/  VIADD R5, R220, 0xc8 ;  /* 0x000000c8dc057836 */ /* 0x000fe20000000000 */
[C---:B------:R-:W-:Y:S02]  /*17f60*/  ISETP.GE.AND P3, PT, R4.reuse, R244, PT ;  /* 0x000000f40400720c */ /* 0x040fe40003f66270 */
[C---:B------:R-:W-:Y:S02]  /*17f70*/  ISETP.GE.AND P6, PT, R4.reuse, R246, PT ;  /* 0x000000f60400720c */ /* 0x040fe40003fc6270 */
[----:B------:R-:W-:-:S02]  /*17f80*/  ISETP.GE.AND P1, PT, R4, R245, PT ;  /* 0x000000f50400720c */ /* 0x000fc40003f26270 */
[--C-:B------:R-:W-:Y:S02]  /*17f90*/  IADD3 R102, PT, PT, R243, -0xd1, -R0.reuse ;  /* 0xffffff2ff3667810 */ /* 0x100fe40007ffe800 */
[--C-:B------:R-:W-:Y:S02]  /*17fa0*/  IADD3 R4, PT, PT, R221, -0xc8, -R0.reuse ;  /* 0xffffff38dd047810 */ /* 0x100fe40007ffe800 */
[----:B------:R-:W-:Y:S02]  /*17fb0*/  IADD3 R8, PT, PT, R243, -0xc8, -R0 ;  /* 0xffffff38f3087810 */ /* 0x000fe40007ffe800 */
[----:B------:R-:W-:Y:S02]  /*17fc0*/  IABS R102, R102 ;  /* 0x0000006600667213 */ /* 0x000fe40000000000 */
[----:B------:R-:W-:Y:S02]  /*17fd0*/  IABS R4, R4 ;  /* 0x0000000400047213 */ /* 0x000fe40000000000 */
[----:B------:R-:W-:-:S02]  /*17fe0*/  FSEL R89, R7, -INF , !P5 ;  /* 0xff80000007597808 */ /* 0x000fc40006800000 */
[----:B------:R-:W-:Y:S02]  /*17ff0*/  IABS R7, R8 ;  /* 0x0000000800077213 */ /* 0x000fe40000000000 */
[----:B------:R-:W-:Y:S02]  /*18000*/  FSEL R91, R91, -INF , P0 ;  /* 0xff8000005b5b7808 */ /* 0x000fe40000000000 */
[----:B------:R-:W-:Y:S02]  /*18010*/  I2FP.F32.S32 R102, R102 ;  /* 0x0000006600667245 */ /* 0x000fe40000201400 */
[----:B------:R-:W-:Y:S02]  /*18020*/  I2FP.F32.S32 R4, R4 ;  /* 0x0000000400047245 */ /* 0x000fe40000201400 */
[----:B------:R-:W-:Y:S01]  /*18030*/  FSEL R91, R91, -INF , !P3 ;  /* 0xff8000005b5b7808 */ /* 0x000fe20005800000 */
[C---:B------:R-:W-:Y:S01]  /*18040*/  FFMA.FTZ R102, -R242.reuse, R102, R81 ;  /* 0x00000066f2667223 */ /* 0x040fe20000010151 */
[----:B------:R-:W-:Y:S01]  /*18050*/  I2FP.F32.S32 R7, R7 ;  /* 0x0000000700077245 */ /* 0x000fe20000201400 */
[----:B------:R-:W-:Y:S01]  /*18060*/  FFMA.FTZ R4, -R242, R4, R86 ;  /* 0x00000004f2047223 */ /* 0x000fe20000010156 */
[----:B------:R-:W-:Y:S01]  /*18070*/  FSEL R6, R6, -INF , P6 ;  /* 0xff80000006067808 */ /* 0x000fe20003000000 */
[----:B------:R-:W2:Y:S01]  /*18080*/  LD.E R81, desc[UR4][R164.64+0xdc] ;  /* 0x0000dc04a4517980 */ /* 0x000ea2000c101900 */
        /* <DEDUP_REMOVED lines=13> */
[----:B------:R-:W-:Y:S01]  /*18160*/  FSEL R86, R86, -INF , P5 ;  /* 0xff80000056567808 */ /* 0x000fe20002800000 */
[----:B------:R-:W-:Y:S01]  /*18170*/  FFMA.FTZ R5, -R242, R5, R87 ;  /* 0x00000005f2057223 */ /* 0x000fe20000010157 */
[----:B------:R-:W-:Y:S01]  /*18180*/  FSEL R4, R4, -INF , P3 ;  /* 0xff80000004047808 */ /* 0x000fe20001800000 */
[----:B------:R-:W-:Y:S01]  /*18190*/  FFMA.FTZ R87, -R242, R6, R85 ;  /* 0x00000006f2577223 */ /* 0x000fe20000010155 */
[----:B------:R-:W-:Y:S01]  /*181a0*/  FSEL R86, R86, -INF , !P0 ;  /* 0xff80000056567808 */ /* 0x000fe20004000000 */
[----:B------:R-:W-:Y:S01]  /*181b0*/  VIADD R6, R220, 0xd0 ;  /* 0x000000d0dc067836 */ /* 0x000fe20000000000 */
[----:B------:R-:W-:-:S02]  /*181c0*/  ISETP.GE.AND P1, PT, R7, R247, PT ;  /* 0x000000f70700720c */ /* 0x000fc40003f26270 */
[C---:B------:R-:W-:Y:S02]  /*181d0*/  ISETP.GE.AND P5, PT, R7.reuse, R244, PT ;  /* 0x000000f40700720c */ /* 0x040fe40003fa6270 */
[C---:B------:R-:W-:Y:S02]  /*181e0*/  ISETP.GE.AND P0, PT, R7.reuse, R246, PT ;  /* 0x000000f60700720c */ /* 0x040fe40003f06270 */
[----:B------:R-:W-:Y:S02]  /*181f0*/  ISETP.GE.AND P3, PT, R7, R245, PT ;  /* 0x000000f50700720c */ /* 0x000fe40003f66270 */
[--C-:B------:R-:W-:Y:S02]  /*18200*/  IADD3 R7, PT, PT, R221, -0xd0, -R0.reuse ;  /* 0xffffff30dd077810 */ /* 0x100fe40007ffe800 */
[----:B------:R-:W-:Y:S02]  /*18210*/  IADD3 R8, PT, PT, R243, -0xd0, -R0 ;  /* 0xffffff30f3087810 */ /* 0x000fe40007ffe800 */
[----:B------:R-:W-:-:S02]  /*18220*/  FSEL R87, R87, -INF , P1 ;  /* 0xff80000057577808 */ /* 0x000fc40000800000 */
[----:B------:R-:W-:Y:S02]  /*18230*/  IABS R7, R7 ;  /* 0x0000000700077213 */ /* 0x000fe40000000000 */
[----:B------:R-:W-:Y:S02]  /*18240*/  FSEL R85, R4, -INF , !P6 ;  /* 0xff80000004557808 */ /* 0x000fe40007000000 */
[----:B------:R-:W-:Y:S02]  /*18250*/  IABS R4, R8 ;  /* 0x0000000800047213 */ /* 0x000fe40000000000 */
[----:B------:R-:W-:Y:S02]  /*18260*/  FSEL R87, R87, -INF , !P5 ;  /* 0xff80000057577808 */ /* 0x000fe40006800000 */
[----:B------:R-:W-:Y:S02]  /*18270*/  FSEL R5, R5, -INF , P0 ;  /* 0xff80000005057808 */ /* 0x000fe40000000000 */
[----:B------:R-:W-:-:S02]  /*18280*/  ISETP.GE.AND P6, PT, R6, R247, PT ;  /* 0x000000f70600720c */ /* 0x000fc40003fc6270 */
[C---:B------:R-:W-:Y:S02]  /*18290*/  ISETP.GE.AND P1, PT, R6.reuse, R244, PT ;  /* 0x000000f40600720c */ /* 0x040fe40003f26270 */
[----:B------:R-:W-:Y:S02]  /*182a0*/  I2FP.F32.S32 R7, R7 ;  /* 0x0000000700077245 */ /* 0x000fe40000201400 */
[C---:B------:R-:W-:Y:S02]  /*182b0*/  ISETP.GE.AND P5, PT, R6.reuse, R246, PT ;  /* 0x000000f60600720c */ /* 0x040fe40003fa6270 */
[----:B------:R-:W-:Y:S01]  /*182c0*/  ISETP.GE.AND P0, PT, R6, R245, PT ;  /* 0x000000f50600720c */ /* 0x000fe20003f06270 */
[----:B------:R-:W-:Y:S01]  /*182d0*/  FFMA.FTZ R7, -R242, R7, R82 ;  /* 0x00000007f2077223 */ /* 0x000fe20000010152 */
[----:B------:R-:W-:Y:S02]  /*182e0*/  I2FP.F32.S32 R4, R4 ;  /* 0x0000000400047245 */ /* 0x000fe40000201400 */
[----:B------:R-:W-:-:S02]  /*182f0*/  IADD3 R6, PT, PT, R221, -0xd1, -R0 ;  /* 0xffffff2fdd067810 */ /* 0x000fc40007ffe800 */
[----:B------:R-:W-:Y:S01]  /*18300*/  FSEL R7, R7, -INF , P5 ;  /* 0xff80000007077808 */ /* 0x000fe20002800000 */
[----:B------:R-:W-:Y:S01]  /*18310*/  FFMA.FTZ R82, -R242, R4, R80 ;  /* 0x00000004f2527223 */ /* 0x000fe20000010150 */
[----:B------:R-:W-:Y:S01]  /*18320*/  IABS R6, R6 ;  /* 0x0000000600067213 */ /* 0x000fe20000000000 */
[----:B------:R-:W-:Y:S01]  /*18330*/  VIADD R4, R220, 0xd1 ;  /* 0x000000d1dc047836 */ /* 0x000fe20000000000 */
[----:B------:R-:W-:Y:S02]  /*18340*/  FSEL R80, R5, -INF , !P3 ;  /* 0xff80000005507808 */ /* 0x000fe40005800000 */
[----:B------:R-:W-:Y:S01]  /*18350*/  FSEL R82, R82, -INF , P6 ;  /* 0xff80000052527808 */ /* 0x000fe20003000000 */
[----:B------:R-:W-:Y:S01]  /*18360*/  IMAD.MOV.U32 R5, RZ, RZ, R6 ;  /* 0x000000ffff057224 */ /* 0x000fe200078e0006 */
[----:B------:R-:W-:Y:S02]  /*18370*/  ISETP.GE.AND P3, PT, R4, R247, PT ;  /* 0x000000f70400720c */ /* 0x000fe40003f66270 */
[----:B------:R-:W-:-:S02]  /*18380*/  FSEL R82, R82, -INF , !P1 ;  /* 0xff80000052527808 */ /* 0x000fc40004800000 */
[----:B------:R-:W-:Y:S02]  /*18390*/  I2FP.F32.S32 R5, R5 ;  /* 0x0000000500057245 */ /* 0x000fe40000201400 */
[C---:B------:R-:W-:Y:S02]  /*183a0*/  ISETP.GE.AND P6, PT, R4.reuse, R244, PT ;  /* 0x000000f40400720c */ /* 0x040fe40003fc6270 */
[----:B------:R-:W-:Y:S01]  /*183b0*/  ISETP.GE.AND P1, PT, R4, R246, PT ;  /* 0x000000f60400720c */ /* 0x000fe20003f26270 */
[----:B------:R-:W-:Y:S01]  /*183c0*/  FFMA.FTZ R5, -R242, R5, R83 ;  /* 0x00000005f2057223 */ /* 0x000fe20000010153 */
[----:B------:R-:W-:Y:S02]  /*183d0*/  ISETP.GE.AND P5, PT, R4, R245, PT ;  /* 0x000000f50400720c */ /* 0x000fe40003fa6270 */
[--C-:B------:R-:W-:Y:S02]  /*183e0*/  IADD3 R4, PT, PT, R221, -0xd8, -R0.reuse ;  /* 0xffffff28dd047810 */ /* 0x100fe40007ffe800 */
[----:B------:R-:W-:-:S02]  /*183f0*/  IADD3 R8, PT, PT, R243, -0xd8, -R0 ;  /* 0xffffff28f3087810 */ /* 0x000fc40007ffe800 */
[----:B------:R-:W-:Y:S02]  /*18400*/  IABS R4, R4 ;  /* 0x0000000400047213 */ /* 0x000fe40000000000 */
[----:B------:R-:W-:Y:S02]  /*18410*/  FSEL R83, R7, -INF , !P0 ;  /* 0xff80000007537808 */ /* 0x000fe40004000000 */
[----:B------:R-:W-:Y:S01]  /*18420*/  IABS R7, R8 ;  /* 0x0000000800077213 */ /* 0x000fe20000000000 */
[----:B------:R-:W-:Y:S01]  /*18430*/  VIADD R6, R220, 0xd8 ;  /* 0x000000d8dc067836 */ /* 0x000fe20000000000 */
[----:B------:R-:W-:Y:S02]  /*18440*/  FSEL R102, R102, -INF , P3 ;  /* 0xff80000066667808 */ /* 0x000fe40001800000 */
[----:B------:R-:W-:Y:S02]  /*18450*/  I2FP.F32.S32 R4, R4 ;  /* 0x0000000400047245 */ /* 0x000fe40000201400 */
[----:B------:R-:W-:-:S02]  /*18460*/  I2FP.F32.S32 R7, R7 ;  /* 0x0000000700077245 */ /* 0x000fc40000201400 */
[----:B------:R-:W-:Y:S01]  /*18470*/  FSEL R102, R102, -INF , !P6 ;  /* 0xff80000066667808 */ /* 0x000fe20007000000 */
[C---:B------:R-:W-:Y:S01]  /*18480*/  FFMA.FTZ R4, -R242.reuse, R4, R78 ;  /* 0x00000004f2047223 */ /* 0x040fe2000001014e */
[----:B------:R-:W-:Y:S01]  /*18490*/  FSEL R5, R5, -INF , P1 ;  /* 0xff80000005057808 */ /* 0x000fe20000800000 */
[----:B------:R-:W-:Y:S01]  /*184a0*/  FFMA.FTZ R78, -R242, R7, R76 ;  /* 0x00000007f24e7223 */ /* 0x000fe2000001014c */
[C---:B------:R-:W-:Y:S02]  /*184b0*/  ISETP.GE.AND P0, PT, R6.reuse, R247, PT ;  /* 0x000000f70600720c */ /* 0x040fe40003f06270 */
[C---:B------:R-:W-:Y:S02]  /*184c0*/  ISETP.GE.AND P3, PT, R6.reuse, R244, PT ;  /* 0x000000f40600720c */ /* 0x040fe40003f66270 */
[C---:B------:R-:W-:Y:S02]  /*184d0*/  ISETP.GE.AND P6, PT, R6.reuse, R246, PT ;  /* 0x000000f60600720c */ /* 0x040fe40003fc6270 */
[----:B------:R-:W-:-:S02]  /*184e0*/  ISETP.GE.AND P1, PT, R6, R245, PT ;  /* 0x000000f50600720c */ /* 0x000fc40003f26270 */
[--C-:B------:R-:W-:Y:S02]  /*184f0*/  IADD3 R6, PT, PT, R221, -0xd9, -R0.reuse ;  /* 0xffffff27dd067810 */ /* 0x100fe40007ffe800 */
[----:B------:R-:W-:Y:S01]  /*18500*/  IADD3 R8, PT, PT, R243, -0xd9, -R0 ;  /* 0xffffff27f3087810 */ /* 0x000fe20007ffe800 */
[----:B------:R-:W-:Y:S01]  /*18510*/  VIADD R7, R220, 0xd9 ;  /* 0x000000d9dc077836 */ /* 0x000fe20000000000 */
[----:B------:R-:W-:Y:S02]  /*18520*/  IABS R6, R6 ;  /* 0x0000000600067213 */ /* 0x000fe40000000000 */
[----:B------:R-:W-:Y:S02]  /*18530*/  FSEL R76, R5, -INF , !P5 ;  /* 0xff800000054c7808 */ /* 0x000fe40006800000 */
[----:B------:R-:W-:Y:S02]  /*18540*/  IABS R5, R8 ;  /* 0x0000000800057213 */ /* 0x000fe40000000000 */
[----:B------:R-:W-:-:S02]  /*18550*/  FSEL R78, R78, -INF , P0 ;  /* 0xff8000004e4e7808 */ /* 0x000fc40000000000 */
[----:B------:R-:W-:Y:S02]  /*18560*/  I2FP.F32.S32 R6, R6 ;  /* 0x0000000600067245 */ /* 0x000fe40000201400 */
[----:B------:R-:W-:Y:S02]  /*18570*/  FSEL R78, R78, -INF , !P3 ;  /* 0xff8000004e4e7808 */ /* 0x000fe40005800000 */
[----:B------:R-:W-:Y:S02]  /*18580*/  I2FP.F32.S32 R5, R5 ;  /* 0x0000000500057245 */ /* 0x000fe40000201400 */
[----:B------:R-:W-:Y:S02]  /*18590*/  FSEL R4, R4, -INF , P6 ;  /* 0xff80000004047808 */ /* 0x000fe40003000000 */
[C---:B------:R-:W-:Y:S02]  /*185a0*/  ISETP.GE.AND P5, PT, R7.reuse, R247, PT ;  /* 0x000000f70700720c */ /* 0x040fe40003fa6270 */
[----:B------:R-:W-:-:S02]  /*185b0*/  ISETP.GE.AND P0, PT, R7, R244, PT ;  /* 0x000000f40700720c */ /* 0x000fc40003f06270 */
[C---:B------:R-:W-:Y:S02]  /*185c0*/  ISETP.GE.AND P3, PT, R7.reuse, R246, PT ;  /* 0x000000f60700720c */ /* 0x040fe40003f66270 */
[----:B------:R-:W-:Y:S02]  /*185d0*/  ISETP.GE.AND P6, PT, R7, R245, PT ;  /* 0x000000f50700720c */ /* 0x000fe40003fc6270 */
[--C-:B------:R-:W-:Y:S01]  /*185e0*/  IADD3 R7, PT, PT, R221, -0xe0, -R0.reuse ;  /* 0xffffff20dd077810 */ /* 0x100fe20007ffe800 */
[C---:B------:R-:W-:Y:S01]  /*185f0*/  FFMA.FTZ R6, -R242.reuse, R6, R79 ;  /* 0x00000006f2067223 */ /* 0x040fe2000001014f */
[----:B------:R-:W-:Y:S01]  /*18600*/  IADD3 R8, PT, PT, R243, -0xe0, -R0 ;  /* 0xffffff20f3087810 */ /* 0x000fe20007ffe800 */
[----:B------:R-:W-:Y:S01]  /*18610*/  FFMA.FTZ R79, -R242, R5, R77 ;  /* 0x00000005f24f7223 */ /* 0x000fe2000001014d */
[----:B------:R-:W-:Y:S02]  /*18620*/  IABS R7, R7 ;  /* 0x0000000700077213 */ /* 0x000fe40000000000 */
[----:B------:R-:W-:-:S02]  /*18630*/  FSEL R77, R4, -INF , !P1 ;  /* 0xff800000044d7808 */ /* 0x000fc40004800000 */
[----:B------:R-:W-:Y:S01]  /*18640*/  IABS R4, R8 ;  /* 0x0000000800047213 */ /* 0x000fe20000000000 */
[----:B------:R-:W-:Y:S01]  /*18650*/  VIADD R5, R220, 0xe0 ;  /* 0x000000e0dc057836 */ /* 0x000fe20000000000 */
[----:B------:R-:W-:Y:S02]  /*18660*/  I2FP.F32.S32 R7, R7 ;  /* 0x0000000700077245 */ /* 0x000fe40000201400 */
[----:B------:R-:W-:Y:S02]  /*18670*/  FSEL R79, R79, -INF , P5 ;  /* 0xff8000004f4f7808 */ /* 0x000fe40002800000 */
[----:B------:R-:W-:Y:S01]  /*18680*/  I2FP.F32.S32 R4, R4 ;  /* 0x0000000400047245 */ /* 0x000fe20000201400 */
[----:B------:R-:W-:Y:S01]  /*18690*/  FFMA.FTZ R7, -R242, R7, R74 ;  /* 0x00000007f2077223 */ /* 0x000fe2000001014a */
[----:B------:R-:W-:Y:S02]  /*186a0*/  FSEL R79, R79, -INF , !P0 ;  /* 0xff8000004f4f7808 */ /* 0x000fe40004000000 */
[----:B------:R-:W-:Y:S01]  /*186b0*/  FSEL R6, R6, -INF , P3 ;  /* 0xff80000006067808 */ /* 0x000fe20001800000 */
[----:B------:R-:W-:Y:S01]  /*186c0*/  FFMA.FTZ R74, -R242, R4, R72 ;  /* 0x00000004f24a7223 */ /* 0x000fe20000010148 */
[----:B------:R-:W-:-:S02]  /*186d0*/  ISETP.GE.AND P1, PT, R5, R247, PT ;  /* 0x000000f70500720c */ /* 0x000fc40003f26270 */
[C---:B------:R-:W-:Y:S02]  /*186e0*/  ISETP.GE.AND P5, PT, R5.reuse, R244, PT ;  /* 0x000000f40500720c */ /* 0x040fe40003fa6270 */
[C---:B------:R-:W-:Y:S02]  /*186f0*/  ISETP.GE.AND P0, PT, R5.reuse, R246, PT ;  /* 0x000000f60500720c */ /* 0x040fe40003f06270 */
[----:B------:R-:W-:Y:S02]  /*18700*/  ISETP.GE.AND P3, PT, R5, R245, PT ;  /* 0x000000f50500720c */ /* 0x000fe40003f66270 */
[--C-:B------:R-:W-:Y:S02]  /*18710*/  IADD3 R5, PT, PT, R221, -0xe1, -R0.reuse ;  /* 0xffffff1fdd057810 */ /* 0x100fe40007ffe800 */
[----:B------:R-:W-:Y:S01]  /*18720*/  IADD3 R8, PT, PT, R243, -0xe1, -R0 ;  /* 0xffffff1ff3087810 */ /* 0x000fe20007ffe800 */
[----:B------:R-:W-:Y:S01]  /*18730*/  VIADD R4, R220, 0xe1 ;  /* 0x000000e1dc047836 */ /* 0x000fe20000000000 */
[----:B------:R-:W-:-:S02]  /*18740*/  IABS R5, R5 ;  /* 0x0000000500057213 */ /* 0x000fc40000000000 */
[----:B------:R-:W-:Y:S02]  /*18750*/  FSEL R72, R6, -INF , !P6 ;  /* 0xff80000006487808 */ /* 0x000fe40007000000 */
[----:B------:R-:W-:Y:S02]  /*18760*/  FSEL R74, R74, -INF , P1 ;  /* 0xff8000004a4a7808 */ /* 0x000fe40000800000 */
[----:B------:R-:W-:Y:S02]  /*18770*/  IABS R6, R8 ;  /* 0x0000000800067213 */ /* 0x000fe40000000000 */
[----:B------:R-:W-:Y:S02]  /*18780*/  I2FP.F32.S32 R5, R5 ;  /* 0x0000000500057245 */ /* 0x000fe40000201400 */
[----:B------:R-:W-:Y:S02]  /*18790*/  FSEL R74, R74, -INF , !P5 ;  /* 0xff8000004a4a7808 */ /* 0x000fe40006800000 */
[----:B------:R-:W-:-:S02]  /*187a0*/  FSEL R7, R7, -INF , P0 ;  /* 0xff80000007077808 */ /* 0x000fc40000000000 */
[C---:B------:R-:W-:Y:S02]  /*187b0*/  ISETP.GE.AND P6, PT, R4.reuse, R247, PT ;  /* 0x000000f70400720c */ /* 0x040fe40003fc6270 */
[C---:B------:R-:W-:Y:S02]  /*187c0*/  ISETP.GE.AND P1, PT, R4.reuse, R244, PT ;  /* 0x000000f40400720c */ /* 0x040fe40003f26270 */
[C---:B------:R-:W-:Y:S02]  /*187d0*/  ISETP.GE.AND P5, PT, R4.reuse, R246, PT ;  /* 0x000000f60400720c */ /* 0x040fe40003fa6270 */
[----:B------:R-:W-:Y:S02]  /*187e0*/  I2FP.F32.S32 R6, R6 ;  /* 0x0000000600067245 */ /* 0x000fe40000201400 */
[----:B------:R-:W-:Y:S02]  /*187f0*/  ISETP.GE.AND P0, PT, R4, R245, PT ;  /* 0x000000f50400720c */ /* 0x000fe40003f06270 */
[--C-:B------:R-:W-:Y:S01]  /*18800*/  IADD3 R4, PT, PT, R221, -0xe8, -R0.reuse ;  /* 0xffffff18dd047810 */ /* 0x100fe20007ffe800 */
[C---:B------:R-:W-:Y:S01]  /*18810*/  FFMA.FTZ R5, -R242.reuse, R5, R75 ;  /* 0x00000005f2057223 */ /* 0x040fe2000001014b */
[----:B------:R-:W-:Y:S01]  /*18820*/  FFMA.FTZ R75, -R242, R6, R73 ;  /* 0x00000006f24b7223 */ /* 0x000fe20000010149 */
[----:B------:R-:W-:-:S02]  /*18830*/  IADD3 R9, PT, PT, R243, -0xe8, -R0 ;  /* 0xffffff18f3097810 */ /* 0x000fc40007ffe800 */
[----:B------:R-:W-:Y:S01]  /*18840*/  IABS R4, R4 ;  /* 0x0000000400047213 */ /* 0x000fe20000000000 */
[----:B------:R-:W-:Y:S01]  /*18850*/  VIADD R6, R220, 0xe8 ;  /* 0x000000e8dc067836 */ /* 0x000fe20000000000 */
[----:B------:R-:W-:Y:S02]  /*18860*/  IABS R9, R9 ;  /* 0x0000000900097213 */ /* 0x000fe40000000000 */
[----:B------:R-:W-:Y:S02]  /*18870*/  I2FP.F32.S32 R4, R4 ;  /* 0x0000000400047245 */ /* 0x000fe40000201400 */
[----:B------:R-:W-:Y:S02]  /*18880*/  IADD3 R8, PT, PT, R243, -0xe9, -R0 ;  /* 0xffffff17f3087810 */ /* 0x000fe40007ffe800 */
[----:B------:R-:W-:Y:S02]  /*18890*/  FSEL R75, R75, -INF , P6 ;  /* 0xff8000004b4b7808 */ /* 0x000fe40003000000 */
[----:B------:R-:W-:Y:S01]  /*188a0*/  FSEL R73, R7, -INF , !P3 ;  /* 0xff80000007497808 */ /* 0x000fe20005800000 */
[----:B------:R-:W-:Y:S01]  /*188b0*/  FFMA.FTZ R4, -R242, R4, R70 ;  /* 0x00000004f2047223 */ /* 0x000fe20000010146 */
[----:B------:R-:W-:-:S02]  /*188c0*/  I2FP.F32.S32 R9, R9 ;  /* 0x0000000900097245 */ /* 0x000fc40000201400 */
[----:B------:R-:W-:Y:S02]  /*188d0*/  IADD3 R7, PT, PT, R221, -0xe9, -R0 ;  /* 0xffffff17dd077810 */ /* 0x000fe40007ffe800 */
[----:B------:R-:W-:Y:S02]  /*188e0*/  IABS R8, R8 ;  /* 0x0000000800087213 */ /* 0x000fe40000000000 */
[----:B------:R-:W-:Y:S02]  /*188f0*/  FSEL R75, R75, -INF , !P1 ;  /* 0xff8000004b4b7808 */ /* 0x000fe40004800000 */
[----:B------:R-:W-:Y:S02]  /*18900*/  ISETP.GE.AND P1, PT, R6, R246, PT ;  /* 0x000000f60600720c */ /* 0x000fe40003f26270 */
[----:B------:R-:W-:Y:S01]  /*18910*/  FSEL R5, R5, -INF , P5 ;  /* 0xff80000005057808 */ /* 0x000fe20002800000 */
[----:B------:R-:W-:Y:S01]  /*18920*/  FFMA.FTZ R9, -R242, R9, R68 ;  /* 0x00000009f2097223 */ /* 0x000fe20000010144 */
[----:B------:R-:W-:-:S02]  /*18930*/  ISETP.GE.AND P3, PT, R6, R247, PT ;  /* 0x000000f70600720c */ /* 0x000fc40003f66270 */
[C---:B------:R-:W-:Y:S02]  /*18940*/  ISETP.GE.AND P6, PT, R6.reuse, R244, PT ;  /* 0x000000f40600720c */ /* 0x040fe40003fc6270 */
[----:B------:R-:W-:Y:S01]  /*18950*/  ISETP.GE.AND P5, PT, R6, R245, PT ;  /* 0x000000f50600720c */ /* 0x000fe20003fa6270 */
[----:B------:R-:W-:Y:S01]  /*18960*/  VIADD R6, R220, 0xe9 ;  /* 0x000000e9dc067836 */ /* 0x000fe20000000000 */
[----:B------:R-:W-:Y:S02]  /*18970*/  IABS R7, R7 ;  /* 0x0000000700077213 */ /* 0x000fe40000000000 */
[----:B------:R-:W-:Y:S02]  /*18980*/  I2FP.F32.S32 R8, R8 ;  /* 0x0000000800087245 */ /* 0x000fe40000201400 */
[----:B------:R-:W-:Y:S02]  /*18990*/  FSEL R68, R5, -INF , !P0 ;  /* 0xff80000005447808 */ /* 0x000fe40004000000 */
[----:B------:R-:W-:-:S02]  /*189a0*/  FSEL R4, R4, -INF , P1 ;  /* 0xff80000004047808 */ /* 0x000fc40000800000 */
[----:B------:R-:W-:Y:S01]  /*189b0*/  FMNMX3.FTZ R5, R46, R2, R55, !PT ;  /* 0x000000022e057276 */ /* 0x000fe20007810037 */
[----:B------:R-:W-:Y:S01]  /*189c0*/  FFMA.FTZ R8, -R242, R8, R69 ;  /* 0x00000008f2087223 */ /* 0x000fe20000010145 */
[----:B------:R-:W-:Y:S02]  /*189d0*/  I2FP.F32.S32 R7, R7 ;  /* 0x0000000700077245 */ /* 0x000fe40000201400 */
[----:B------:R-:W-:Y:S02]  /*189e0*/  ISETP.GE.AND P0, PT, R6, R247, PT ;  /* 0x000000f70600720c */ /* 0x000fe40003f06270 */
[----:B------:R-:W-:Y:S02]  /*189f0*/  FSEL R69, R4, -INF , !P5 ;  /* 0xff80000004457808 */ /* 0x000fe40006800000 */
[----:B------:R-:W-:Y:S01]  /*18a00*/  FMNMX3.FTZ R4, R5, R42, R40, !PT ;  /* 0x0000002a05047276 */ /* 0x000fe20007810028 */
[----:B------:R-:W-:Y:S01]  /*18a10*/  FFMA.FTZ R7, -R242, R7, R71 ;  /* 0x00000007f2077223 */ /* 0x000fe20000010147 */
[----:B------:R-:W-:-:S02]  /*18a20*/  FSEL R71, R8, -INF , P0 ;  /* 0xff80000008477808 */ /* 0x000fc40000000000 */
[----:B------:R-:W-:-:S04]  /*18a30*/  FMNMX3.FTZ R8, R4, R38, R12, !PT ;  /* 0x0000002604087276 */ /* 0x000fc8000781000c */
[----:B------:R-:W-:Y:S01]  /*18a40*/  FMNMX3.FTZ R8, R8, R36, R51, !PT ;  /* 0x0000002408087276 */ /* 0x000fe20007810033 */
[----:B------:R-:W-:Y:S01]  /*18a50*/  FFMA.FTZ R56, -R242, R222, R56 ;  /* 0x000000def2387223 */ /* 0x000fe20000010138 */
[----:B------:R-:W-:Y:S02]  /*18a60*/  IADD3 R4, PT, PT, R221, -0xf1, -R0 ;  /* 0xffffff0fdd047810 */ /* 0x000fe40007ffe800 */
[----:B------:R-:W-:Y:S02]  /*18a70*/  FMNMX3.FTZ R8, R8, R50, R49, !PT ;  /* 0x0000003208087276 */ /* 0x000fe40007810031 */
[----:B------:R-:W-:Y:S02]  /*18a80*/  ISETP.GE.AND P5, PT, R220, R247, PT ;  /* 0x000000f7dc00720c */ /* 0x000fe40003fa6270 */
[----:B------:R-:W-:Y:S02]  /*18a90*/  FSEL R9, R9, -INF , P3 ;  /* 0xff80000009097808 */ /* 0x000fe40001800000 */
[----:B------:R-:W-:-:S02]  /*18aa0*/  FMNMX3.FTZ R8, R8, R218, R211, !PT ;  /* 0x000000da08087276 */ /* 0x000fc400078100d3 */
[----:B------:R-:W-:Y:S02]  /*18ab0*/  IABS R4, R4 ;  /* 0x0000000400047213 */ /* 0x000fe40000000000 */
[-C--:B------:R-:W-:Y:S02]  /*18ac0*/  ISETP.GE.AND P0, PT, R220, R244.reuse, PT ;  /* 0x000000f4dc00720c */ /* 0x080fe40003f06270 */
[----:B------:R-:W-:Y:S01]  /*18ad0*/  FSEL R56, R56, -INF , P5 ;  /* 0xff80000038387808 */ /* 0x000fe20002800000 */
[----:B------:R-:W-:Y:S01]  /*18ae0*/  VIADD R5, R220, 0xf0 ;  /* 0x000000f0dc057836 */ /* 0x000fe20000000000 */
[----:B------:R-:W-:Y:S02]  /*18af0*/  FSEL R70, R9, -INF , !P6 ;  /* 0xff80000009467808 */ /* 0x000fe40007000000 */
[C---:B------:R-:W-:Y:S02]  /*18b00*/  ISETP.GE.AND P3, PT, R6.reuse, R244, PT ;  /* 0x000000f40600720c */ /* 0x040fe40003f66270 */
[----:B------:R-:W-:-:S02]  /*18b10*/  ISETP.GE.AND P6, PT, R6, R246, PT ;  /* 0x000000f60600720c */ /* 0x000fc40003fc6270 */
[----:B------:R-:W-:Y:S02]  /*18b20*/  FMNMX3.FTZ R8, R8, R210, R209, !PT ;  /* 0x000000d208087276 */ /* 0x000fe400078100d1 */
[----:B------:R-:W-:Y:S02]  /*18b30*/  I2FP.F32.S32 R9, R4 ;  /* 0x0000000400097245 */ /* 0x000fe40000201400 */
        /* <DEDUP_REMOVED lines=16> */
[----:B------:R-:W-:Y:S02]  /*18c40*/  ISETP.GE.AND P1, PT, R6, R245, PT ;  /* 0x000000f50600720c */ /* 0x000fe40003f26270 */
[----:B------:R-:W-:Y:S02]  /*18c50*/  FMNMX3.FTZ R11, R11, R213, R214, !PT ;  /* 0x000000d50b0b7276 */ /* 0x000fe400078100d6 */
[----:B------:R-:W-:Y:S02]  /*18c60*/  IADD3 R6, PT, PT, R221, -0xf0, -R0 ;  /* 0xffffff10dd067810 */ /* 0x000fe40007ffe800 */
[----:B------:R-:W-:Y:S02]  /*18c70*/  FMNMX3.FTZ R8, R8, R186, R190, !PT ;  /* 0x000000ba08087276 */ /* 0x000fe400078100be */
[----:B------:R-:W-:Y:S02]  /*18c80*/  FMNMX3.FTZ R11, R11, R212, R207, !PT ;  /* 0x000000d40b0b7276 */ /* 0x000fe400078100cf */
[----:B------:R-:W-:-:S02]  /*18c90*/  IABS R6, R6 ;  /* 0x0000000600067213 */ /* 0x000fc40000000000 */
[----:B------:R-:W-:Y:S02]  /*18ca0*/  FMNMX3.FTZ R8, R8, R191, R202, !PT ;  /* 0x000000bf08087276 */ /* 0x000fe400078100ca */
[----:B------:R-:W-:Y:S02]  /*18cb0*/  FMNMX3.FTZ R11, R11, R205, R206, !PT ;  /* 0x000000cd0b0b7276 */ /* 0x000fe400078100ce */
[----:B------:R-:W-:Y:S02]  /*18cc0*/  I2FP.F32.S32 R6, R6 ;  /* 0x0000000600067245 */ /* 0x000fe40000201400 */
[----:B------:R-:W-:Y:S02]  /*18cd0*/  FMNMX3.FTZ R8, R8, R201, R203, !PT ;  /* 0x000000c908087276 */ /* 0x000fe400078100cb */
[----:B------:R-:W-:Y:S01]  /*18ce0*/  FMNMX3.FTZ R11, R11, R148, R158, !PT ;  /* 0x000000940b0b7276 */ /* 0x000fe2000781009e */
[----:B------:R-:W-:Y:S01]  /*18cf0*/  FFMA.FTZ R6, -R242, R6, R66 ;  /* 0x00000006f2067223 */ /* 0x000fe20000010142 */
[----:B------:R-:W-:-:S02]  /*18d00*/  FMNMX3.FTZ R8, R8, R204, R192, !PT ;  /* 0x000000cc08087276 */ /* 0x000fc400078100c0 */
[----:B------:R-:W-:Y:S01]  /*18d10*/  FMNMX3.FTZ R11, R11, R159, R160, !PT ;  /* 0x0000009f0b0b7276 */ /* 0x000fe200078100a0 */
[----:B------:R-:W-:Y:S01]  /*18d20*/  VIADD R10, R220, 0xf1 ;  /* 0x000000f1dc0a7836 */ /* 0x000fe20000000000 */
[----:B------:R-:W-:Y:S02]  /*18d30*/  FMNMX3.FTZ R8, R8, R189, R188, !PT ;  /* 0x000000bd08087276 */ /* 0x000fe400078100bc */
[----:B------:R-:W-:Y:S02]  /*18d40*/  FSEL R6, R6, -INF , P5 ;  /* 0xff80000006067808 */ /* 0x000fe40002800000 */
[----:B------:R-:W-:Y:S01]  /*18d50*/  FMNMX3.FTZ R11, R11, R162, R179, !PT ;  /* 0x000000a20b0b7276 */ /* 0x000fe200078100b3 */
[----:B------:R-:W-:Y:S01]  /*18d60*/  FFMA.FTZ R9, -R242, R9, R67 ;  /* 0x00000009f2097223 */ /* 0x000fe20000010143 */
[----:B------:R-:W-:Y:S02]  /*18d70*/  FMNMX3.FTZ R8, R8, R185, R176, !PT ;  /* 0x000000b908087276 */ /* 0x000fe400078100b0 */
[----:B------:R-:W-:-:S02]  /*18d80*/  IADD3 R5, PT, PT, R221, -0xf8, -R0 ;  /* 0xffffff08dd057810 */ /* 0x000fc40007ffe800 */
[----:B------:R-:W-:Y:S02]  /*18d90*/  FSEL R67, R7, -INF , !P1 ;  /* 0xff80000007437808 */ /* 0x000fe40004800000 */
[----:B------:R-:W-:Y:S02]  /*18da0*/  FSEL R66, R6, -INF , !P0 ;  /* 0xff80000006427808 */ /* 0x000fe40004000000 */
[----:B------:R-:W-:Y:S02]  /*18db0*/  ISETP.GE.AND P0, PT, R10, R246, PT ;  /* 0x000000f60a00720c */ /* 0x000fe40003f06270 */
[----:B------:R-:W-:Y:S02]  /*18dc0*/  FMNMX3.FTZ R7, R11, R182, R183, !PT ;  /* 0x000000b60b077276 */ /* 0x000fe400078100b7 */
[----:B------:R-:W-:Y:S02]  /*18dd0*/  FMNMX3.FTZ R8, R8, R171, R163, !PT ;  /* 0x000000ab08087276 */ /* 0x000fe400078100a3 */
[----:B------:R-:W-:-:S02]  /*18de0*/  IABS R5, R5 ;  /* 0x0000000500057213 */ /* 0x000fc40000000000 */
[----:B------:R-:W-:Y:S02]  /*18df0*/  FSEL R9, R9, -INF , P0 ;  /* 0xff80000009097808 */ /* 0x000fe40000000000 */
[----:B------:R-:W-:Y:S02]  /*18e00*/  FMNMX3.FTZ R7, R7, R184, R193, !PT ;  /* 0x000000b807077276 */ /* 0x000fe400078100c1 */
[C---:B------:R-:W-:Y:S02]  /*18e10*/  ISETP.GE.AND P1, PT, R10.reuse, R247, PT ;  /* 0x000000f70a00720c */ /* 0x040fe40003f26270 */
[C---:B------:R-:W-:Y:S02]  /*18e20*/  ISETP.GE.AND P5, PT, R10.reuse, R244, PT ;  /* 0x000000f40a00720c */ /* 0x040fe40003fa6270 */
[----:B------:R-:W-:Y:S02]  /*18e30*/  ISETP.GE.AND P0, PT, R10, R245, PT ;  /* 0x000000f50a00720c */ /* 0x000fe40003f06270 */
[----:B------:R-:W-:Y:S01]  /*18e40*/  FMNMX3.FTZ R10, R8, R161, R149, !PT ;  /* 0x000000a1080a7276 */ /* 0x000fe20007810095 */
[----:B------:R-:W-:Y:S01]  /*18e50*/  VIADD R6, R220, 0xf8 ;  /* 0x000000f8dc067836 */ /* 0x000fe20000000000 */
[----:B------:R-:W-:-:S02]  /*18e60*/  I2FP.F32.S32 R5, R5 ;  /* 0x0000000500057245 */ /* 0x000fc40000201400 */
[----:B------:R-:W-:Y:S02]  /*18e70*/  FMNMX3.FTZ R7, R7, R195, R197, !PT ;  /* 0x000000c307077276 */ /* 0x000fe400078100c5 */
[----:B------:R-:W-:Y:S02]  /*18e80*/  FSEL R105, R9, -INF , !P0 ;  /* 0xff80000009697808 */ /* 0x000fe40004000000 */
        /* <DEDUP_REMOVED lines=17> */
[----:B------:R-:W-:Y:S02]  /*18fa0*/  IADD3 R8, PT, PT, R243, -0xf0, -R0 ;  /* 0xffffff10f3087810 */ /* 0x000fe40007ffe800 */
[----:B------:R-:W-:Y:S01]  /*18fb0*/  FMNMX3.FTZ R5, R5, R76, R77, !PT ;  /* 0x0000004c05057276 */ /* 0x000fe2000781004d */
[----:B------:R-:W-:Y:S01]  /*18fc0*/  VIADD R220, R220, 0xf9 ;  /* 0x000000f9dcdc7836 */ /* 0x000fe20000000000 */
[----:B------:R-:W-:Y:S02]  /*18fd0*/  I2FP.F32.S32 R221, R221 ;  /* 0x000000dd00dd7245 */ /* 0x000fe40000201400 */
[----:B------:R-:W-:Y:S02]  /*18fe0*/  ISETP.GE.AND P0, PT, R6, R245, PT ;  /* 0x000000f50600720c */ /* 0x000fe40003f06270 */
[----:B------:R-:W-:Y:S02]  /*18ff0*/  FMNMX3.FTZ R9, R7, R150, R45, !PT ;  /* 0x0000009607097276 */ /* 0x000fe4000781002d */
[----:B------:R-:W-:-:S02]  /*19000*/  IABS R8, R8 ;  /* 0x0000000800087213 */ /* 0x000fc40000000000 */
[----:B------:R-:W-:Y:S01]  /*19010*/  FMNMX3.FTZ R5, R5, R72, R73, !PT ;  /* 0x0000004805057276 */ /* 0x000fe20007810049 */
[----:B------:R-:W-:Y:S01]  /*19020*/  FFMA.FTZ R63, -R242, R221, R63 ;  /* 0x000000ddf23f7223 */ /* 0x000fe2000001013f */
[----:B------:R-:W-:Y:S02]  /*19030*/  FSEL R103, R103, -INF , !P0 ;  /* 0xff80000067677808 */ /* 0x000fe40004000000 */
[----:B------:R-:W-:Y:S02]  /*19040*/  FMNMX3.FTZ R9, R9, R104, R100, !PT ;  /* 0x0000006809097276 */ /* 0x000fe40007810064 */
[----:B------:R-:W-:Y:S02]  /*19050*/  ISETP.GE.AND P0, PT, R220, R246, PT ;  /* 0x000000f6dc00720c */ /* 0x000fe40003f06270 */
[----:B------:R-:W-:Y:S02]  /*19060*/  I2FP.F32.S32 R8, R8 ;  /* 0x0000000800087245 */ /* 0x000fe40000201400 */
[----:B------:R-:W-:-:S02]  /*19070*/  FMNMX3.FTZ R5, R5, R68, R69, !PT ;  /* 0x0000004405057276 */ /* 0x000fc40007810045 */
[----:B------:R-:W-:Y:S02]  /*19080*/  FMNMX3.FTZ R9, R9, R101, R98, !PT ;  /* 0x0000006509097276 */ /* 0x000fe40007810062 */
[----:B------:R-:W-:Y:S01]  /*19090*/  FSEL R63, R63, -INF , P0 ;  /* 0xff8000003f3f7808 */ /* 0x000fe20000000000 */
[----:B------:R-:W-:Y:S01]  /*190a0*/  FFMA.FTZ R64, -R242, R8, R64 ;  /* 0x00000008f2407223 */ /* 0x000fe20000010140 */
[----:B------:R-:W-:Y:S02]  /*190b0*/  ISETP.GE.AND P0, PT, R220, R245, PT ;  /* 0x000000f5dc00720c */ /* 0x000fe40003f06270 */
[----:B------:R-:W-:Y:S02]  /*190c0*/  FMNMX3.FTZ R5, R5, R67, R66, !PT ;  /* 0x0000004305057276 */ /* 0x000fe40007810042 */
[C-C-:B------:R-:W-:Y:S02]  /*190d0*/  IADD3 R8, PT, PT, R243.reuse, -0xf1, -R0.reuse ;  /* 0xffffff0ff3087810 */ /* 0x140fe40007ffe800 */
[----:B------:R-:W-:-:S02]  /*190e0*/  IADD3 R7, PT, PT, R243, -0xf8, -R0 ;  /* 0xffffff08f3077810 */ /* 0x000fc40007ffe800 */
[----:B------:R-:W-:Y:S02]  /*190f0*/  FMNMX3.FTZ R9, R9, R99, R94, !PT ;  /* 0x0000006309097276 */ /* 0x000fe4000781005e */
[----:B------:R-:W-:Y:S02]  /*19100*/  IADD3 R0, PT, PT, R243, -0xf9, -R0 ;  /* 0xffffff07f3007810 */ /* 0x000fe40007ffe800 */
[----:B------:R-:W-:Y:S02]  /*19110*/  FSEL R106, R63, -INF , !P0 ;  /* 0xff8000003f6a7808 */ /* 0x000fe40004000000 */
[----:B------:R-:W-:Y:S02]  /*19120*/  FMNMX3.FTZ R5, R5, R105, R103, !PT ;  /* 0x0000006905057276 */ /* 0x000fe40007810067 */
[----:B------:R-:W-:Y:S02]  /*19130*/  FMNMX3.FTZ R9, R9, R95, R90, !PT ;  /* 0x0000005f09097276 */ /* 0x000fe4000781005a */
[----:B------:R-:W-:-:S02]  /*19140*/  IABS R0, R0 ;  /* 0x0000000000007213 */ /* 0x000fc40000000000 */
[----:B------:R-:W-:Y:S02]  /*19150*/  FMNMX.FTZ R5, R106, R5, !PT ;  /* 0x000000056a057209 */ /* 0x000fe40007810000 */
[----:B------:R-:W-:Y:S02]  /*19160*/  FMNMX3.FTZ R9, R9, R91, R86, !PT ;  /* 0x0000005b09097276 */ /* 0x000fe40007810056 */
[----:B------:R-:W-:Y:S02]  /*19170*/  IABS R8, R8 ;  /* 0x0000000800087213 */ /* 0x000fe40000000000 */
[----:B------:R-:W-:Y:S02]  /*19180*/  IABS R7, R7 ;  /* 0x0000000700077213 */ /* 0x000fe40000000000 */
[----:B------:R-:W-:Y:S02]  /*19190*/  I2FP.F32.S32 R10, R0 ;  /* 0x00000000000a7245 */ /* 0x000fe40000201400 */
[----:B------:R-:W1:Y:S01]  /*191a0*/  SHFL.BFLY PT, R0, R5, 0x2, 0x1f ;  /* 0x0c401f0005007f89 */ /* 0x000e6200000e0000 */
[----:B------:R-:W-:-:S02]  /*191b0*/  FMNMX3.FTZ R9, R9, R87, R82, !PT ;  /* 0x0000005709097276 */ /* 0x000fc40007810052 */
[----:B------:R-:W-:Y:S02]  /*191c0*/  I2FP.F32.S32 R8, R8 ;  /* 0x0000000800087245 */ /* 0x000fe40000201400 */
[----:B------:R-:W-:Y:S02]  /*191d0*/  I2FP.F32.S32 R7, R7 ;  /* 0x0000000700077245 */ /* 0x000fe40000201400 */
[----:B------:R-:W-:Y:S01]  /*191e0*/  FMNMX3.FTZ R9, R9, R102, R78, !PT ;  /* 0x0000006609097276 */ /* 0x000fe2000781004e */
[----:B------:R-:W-:Y:S01]  /*191f0*/  FFMA.FTZ R8, -R242, R8, R65 ;  /* 0x00000008f2087223 */ /* 0x000fe20000010141 */
[----:B------:R-:W-:Y:S01]  /*19200*/  FSEL R64, R64, -INF , P3 ;  /* 0xff80000040407808 */ /* 0x000fe20001800000 */
[----:B------:R-:W-:Y:S01]  /*19210*/  FFMA.FTZ R7, -R242, R7, R60 ;  /* 0x00000007f2077223 */ /* 0x000fe2000001013c */
[----:B------:R-:W-:Y:S02]  /*19220*/  ISETP.GE.AND P0, PT, R6, R247, PT ;  /* 0x000000f70600720c */ /* 0x000fe40003f06270 */
[----:B------:R-:W-:Y:S01]  /*19230*/  FMNMX3.FTZ R9, R9, R79, R74, !PT ;  /* 0x0000004f09097276 */ /* 0x000fe2000781004a */
[----:B------:R-:W-:Y:S01]  /*19240*/  FFMA.FTZ R10, -R242, R10, R61 ;  /* 0x0000000af20a7223 */ /* 0x000fe2000001013d */
[----:B------:R-:W-:-:S02]  /*19250*/  FSEL R116, R64, -INF , !P6 ;  /* 0xff80000040747808 */ /* 0x000fc40007000000 */
[-C--:B------:R-:W-:Y:S02]  /*19260*/  ISETP.GE.AND P3, PT, R6, R244.reuse, PT ;  /* 0x000000f40600720c */ /* 0x080fe40003f66270 */
[----:B------:R-:W-:Y:S02]  /*19270*/  ISETP.GE.AND P6, PT, R220, R247, PT ;  /* 0x000000f7dc00720c */ /* 0x000fe40003fc6270 */
[----:B------:R-:W-:Y:S02]  /*19280*/  FSEL R8, R8, -INF , P1 ;  /* 0xff80000008087808 */ /* 0x000fe40000800000 */
[----:B------:R-:W-:Y:S02]  /*19290*/  FSEL R7, R7, -INF , P0 ;  /* 0xff80000007077808 */ /* 0x000fe40000000000 */
[----:B------:R-:W-:Y:S02]  /*192a0*/  FMNMX3.FTZ R9, R9, R75, R70, !PT ;  /* 0x0000004b09097276 */ /* 0x000fe40007810046 */
[----:B------:R-:W-:-:S02]  /*192b0*/  ISETP.GE.AND P1, PT, R220, R244, PT ;  /* 0x000000f4dc00720c */ /* 0x000fc40003f26270 */
[----:B------:R-:W-:Y:S02]  /*192c0*/  FSEL R10, R10, -INF , P6 ;  /* 0xff8000000a0a7808 */ /* 0x000fe40003000000 */
[----:B------:R-:W-:Y:S02]  /*192d0*/  FSEL R115, R8, -INF , !P5 ;  /* 0xff80000008737808 */ /* 0x000fe40006800000 */
[----:B------:R-:W-:Y:S02]  /*192e0*/  FSEL R113, R7, -INF , !P3 ;  /* 0xff80000007717808 */ /* 0x000fe40005800000 */
[----:B------:R-:W-:Y:S02]  /*192f0*/  FMNMX3.FTZ R6, R9, R71, R116, !PT ;  /* 0x0000004709067276 */ /* 0x000fe40007810074 */
[----:B------:R-:W-:Y:S02]  /*19300*/  FSEL R111, R10, -INF , !P1 ;  /* 0xff8000000a6f7808 */ /* 0x000fe40004800000 */
[----:B------:R-:W-:-:S02]  /*19310*/  FMNMX3.FTZ R6, R6, R115, R113, !PT ;  /* 0x0000007306067276 */ /* 0x000fc40007810071 */
[----:B-1----:R-:W-:Y:S02]  /*19320*/  FMNMX.FTZ R7, R5, R0, !PT ;  /* 0x0000000005077209 */ /* 0x002fe40007810000 */
[----:B------:R-:W-:-:S05]  /*19330*/  FMNMX.FTZ R5, R111, R6, !PT ;  /* 0x000000066f057209 */ /* 0x000fca0007810000 */
[----:B------:R-:W1:Y:S04]  /*19340*/  SHFL.BFLY PT, R6, R5, 0x2, 0x1f ;  /* 0x0c401f0005067f89 */ /* 0x000e6800000e0000 */
[----:B------:R-:W3:Y:S01]  /*19350*/  SHFL.BFLY PT, R0, R7, 0x1, 0x1f ;  /* 0x0c201f0007007f89 */ /* 0x000ee200000e0000 */
[----:B------:R-:W4:Y:S01]  /*19360*/  S2UR UR6, SR_CgaCtaId ;  /* 0x00000000000679c3 */ /* 0x000f220000008800 */
[----:B------:R-:W-:Y:S01]  /*19370*/  UMOV UR7, 0x400 ;  /* 0x0000040000077882 */ /* 0x000fe20000000000 */
[----:B-1----:R-:W-:Y:S02]  /*19380*/  FMNMX.FTZ R6, R5, R6, !PT ;  /* 0x0000000605067209 */ /* 0x002fe40007810000 */
[----:B---3--:R-:W-:-:S03]  /*19390*/  FMNMX.FTZ R0, R7, R0, !PT ;  /* 0x0000000007007209 */ /* 0x008fc60007810000 */
[----:B------:R-:W1:Y:S01]  /*193a0*/  SHFL.BFLY PT, R5, R6, 0x1, 0x1f ;  /* 0x0c201f0006057f89 */ /* 0x000e6200000e0000 */
[----:B------:R-:W-:Y:S01]  /*193b0*/  FSETP.NEU.FTZ.AND P0, PT, R0, -INF , PT ;  /* 0xff8000000000780b */ /* 0x000fe20003f1d000 */
[----:B--2---:R-:W-:Y:S01]  /*193c0*/  FMUL.FTZ R112, R81, R0 ;  /* 0x0000000051707220 */ /* 0x004fe20000410000 */
[----:B----4-:R-:W-:-:S04]  /*193d0*/  ULEA UR6, UR6, UR7, 0x18 ;  /* 0x0000000706067291 */ /* 0x010fc8000f8ec0ff */
[----:B------:R-:W-:-:S05]  /*193e0*/  FSEL R112, R112, RZ, P0 ;  /* 0x000000ff70707208 */ /* 0x000fca0000000000 */
[----:B------:R-:W-:Y:S01]  /*193f0*/  FFMA.FTZ R110, R46, R81, -R112 ;  /* 0x000000512e6e7223 */ /* 0x000fe20000010870 */
[----:B------:R-:W-:-:S04]  /*19400*/  LOP3.LUT R46, R14, 0x200, R15, 0xf8, !PT ;  /* 0x000002000e2e7812 */ /* 0x000fc800078ef80f */
[----:B------:R-:W-:Y:S01]  /*19410*/  LEA R118, R46, UR6, 0x1 ;  /* 0x000000062e767c11 */ /* 0x000fe2000f8e08ff */
[----:B------:R-:W-:Y:S01]  /*19420*/  FFMA.FTZ R109, R2, R81, -R112 ;  /* 0x00000051026d7223 */ /* 0x000fe20000010870 */
[----:B-1----:R-:W-:-:S03]  /*19430*/  FMNMX.FTZ R2, R6, R5, !PT ;  /* 0x0000000506027209 */ /* 0x002fc60007810000 */
[----:B------:R-:W-:Y:S02]  /*19440*/  IMAD.IADD R117, R34, 0x1, R118 ;  /* 0x0000000122757824 */ /* 0x000fe400078e0276 */
[-CC-:B------:R-:W-:Y:S01]  /*19450*/  FFMA.FTZ R108, R55, R81.reuse, -R112.reuse ;  /* 0x00000051376c7223 */ /* 0x180fe20000010870 */
[----:B------:R-:W-:Y:S01]  /*19460*/  FFMA.FTZ R107, R42, R81, -R112 ;  /* 0x000000512a6b7223 */ /* 0x000fe20000010870 */
[----:B------:R-:W-:Y:S01]  /*19470*/  FSETP.NEU.FTZ.AND P0, PT, R2, -INF , PT ;  /* 0xff8000000200780b */ /* 0x000fe20003f1d000 */
[----:B------:R-:W-:Y:S01]  /*19480*/  FMUL.FTZ R114, R81, R2 ;  /* 0x0000000251727220 */ /* 0x000fe20000410000 */
[----:B------:R-:W1:Y:S01]  /*19490*/  LDSM.16.MT88.4 R28, [R117+0xa000] ;  /* 0x00a00000751c783b */ /* 0x000e620000004200 */
[----:B------:R-:W-:-:S03]  /*194a0*/  IMAD.IADD R123, R48, 0x1, R118 ;  /* 0x00000001307b7824 */ /* 0x000fc600078e0276 */
[----:B------:R-:W-:Y:S01]  /*194b0*/  FSEL R114, R114, RZ, P0 ;  /* 0x000000ff72727208 */ /* 0x000fe20000000000 */
[----:B------:R-:W-:Y:S02]  /*194c0*/  IMAD.IADD R64, R34, 0x1, R123 ;  /* 0x0000000122407824 */ /* 0x000fe400078e027b */
[-C--:B------:R-:W-:Y:S01]  /*194d0*/  FFMA.FTZ R65, R40, R81.reuse, -R112 ;  /* 0x0000005128417223 */ /* 0x080fe20000010870 */
[----:B------:R-:W-:Y:S01]  /*194e0*/  LDSM.16.MT88.4 R20, [R123+0xa000] ;  /* 0x00a000007b14783b */ /* 0x000fe20000004200 */
[-CC-:B------:R-:W-:Y:S01]  /*194f0*/  FFMA.FTZ R122, R4, R81.reuse, -R114.reuse ;  /* 0x00000051047a7223 */ /* 0x180fe20000010872 */
[-CC-:B------:R-:W-:Y:S01]  /*19500*/  FFMA.FTZ R121, R59, R81.reuse, -R114.reuse ;  /* 0x000000513b797223 */ /* 0x180fe20000010872 */
[-CC-:B------:R-:W-:Y:S01]  /*19510*/  FFMA.FTZ R120, R58, R81.reuse, -R114.reuse ;  /* 0x000000513a787223 */ /* 0x180fe20000010872 */
[-CC-:B------:R-:W-:Y:S01]  /*19520*/  FFMA.FTZ R119, R13, R81.reuse, -R114.reuse ;  /* 0x000000510d777223 */ /* 0x180fe20000010872 */
[----:B------:R-:W2:Y:S04]  /*19530*/  LDSM.16.MT88.4 R4, [R118+0xa000] ;  /* 0x00a000007604783b */ /* 0x000ea80000004200 */
[----:B------:R-:W3:Y:S01]  /*19540*/  LDSM.16.MT88.4 R40, [R64+0xa000] ;  /* 0x00a000004028783b */ /* 0x000ee20000004200 */
[----:B------:R-:W-:Y:S01]  /*19550*/  MUFU.EX2 R110, R110 ;  /* 0x0000006e006e7308 */ /* 0x000fe20000000800 */
[-CC-:B------:R-:W-:Y:S01]  /*19560*/  FFMA.FTZ R132, R54, R81.reuse, -R114.reuse ;  /* 0x0000005136847223 */ /* 0x180fe20000010872 */
[-CC-:B------:R-:W-:Y:S01]  /*19570*/  FFMA.FTZ R131, R53, R81.reuse, -R114.reuse ;  /* 0x0000005135837223 */ /* 0x180fe20000010872 */
[-C--:B------:R-:W-:Y:S01]  /*19580*/  FFMA.FTZ R130, R52, R81.reuse, -R114 ;  /* 0x0000005134827223 */ /* 0x080fe20000010872 */
[-CC-:B------:R-:W-:Y:S01]  /*19590*/  FFMA.FTZ R128, R38, R81.reuse, -R112.reuse ;  /* 0x0000005126807223 */ /* 0x180fe20000010870 */
[----:B------:R-:W4:Y:S03]  /*195a0*/  LDSM.16.MT88.4 R52, [R117+0xa800] ;  /* 0x00a800007534783b */ /* 0x000f260000004200 */
[----:B------:R-:W5:Y:S01]  /*195b0*/  MUFU.EX2 R109, R109 ;  /* 0x0000006d006d7308 */ /* 0x000f620000000800 */
[-CC-:B------:R-:W-:Y:S01]  /*195c0*/  FFMA.FTZ R127, R12, R81.reuse, -R112.reuse ;  /* 0x000000510c7f7223 */ /* 0x180fe20000010870 */
[-C--:B------:R-:W-:Y:S01]  /*195d0*/  FFMA.FTZ R126, R36, R81.reuse, -R112 ;  /* 0x00000051247e7223 */ /* 0x080fe20000010870 */
[----:B------:R-:W4:Y:S05]  /*195e0*/  LDSM.16.MT88.4 R60, [R118+0xa800] ;  /* 0x00a80000763c783b */ /* 0x000f2a0000004200 */
[----:B------:R-:W-:Y:S08]  /*195f0*/  MUFU.EX2 R108, R108 ;  /* 0x0000006c006c7308 */ /* 0x000ff00000000800 */
[----:B------:R-:W1:Y:S08]  /*19600*/  MUFU.EX2 R107, R107 ;  /* 0x0000006b006b7308 */ /* 0x000e700000000800 */
[----:B------:R-:W-:Y:S08]  /*19610*/  MUFU.EX2 R122, R122 ;  /* 0x0000007a007a7308 */ /* 0x000ff00000000800 */
[----:B------:R-:W2:Y:S08]  /*19620*/  MUFU.EX2 R121, R121 ;  /* 0x0000007900797308 */ /* 0x000eb00000000800 */
[----:B------:R-:W-:Y:S08]  /*19630*/  MUFU.EX2 R120, R120 ;  /* 0x0000007800787308 */ /* 0x000ff00000000800 */
[----:B------:R-:W3:Y:S01]  /*19640*/  MUFU.EX2 R119, R119 ;  /* 0x0000007700777308 */ /* 0x000ee20000000800 */
[-C--:B------:R-:W-:Y:S01]  /*19650*/  FFMA.FTZ R129, R57, R81.reuse, -R114 ;  /* 0x0000005139817223 */ /* 0x080fe20000010872 */
[----:B-----5:R-:W-:Y:S01]  /*19660*/  F2FP.BF16.F32.PACK_AB R13, R109, R110 ;  /* 0x0000006e6d0d723e */ /* 0x020fe200000010ff */
[-CC-:B------:R-:W-:Y:S01]  /*19670*/  FFMA.FTZ R125, R51, R81.reuse, -R112.reuse ;  /* 0x00000051337d7223 */ /* 0x180fe20000010870 */
[----:B-1----:R-:W-:Y:S01]  /*19680*/  F2FP.BF16.F32.PACK_AB R15, R107, R108 ;  /* 0x0000006c6b0f723e */ /* 0x002fe200000010ff */
[-CC-:B------:R-:W-:Y:S01]  /*19690*/  FFMA.FTZ R124, R50, R81.reuse, -R112.reuse ;  /* 0x00000051327c7223 */ /* 0x180fe20000010870 */
[----:B--2---:R-:W-:Y:S01]  /*196a0*/  F2FP.BF16.F32.PACK_AB R12, R121, R122 ;  /* 0x0000007a790c723e */ /* 0x004fe200000010ff */
[----:B------:R-:W-:Y:S01]  /*196b0*/  FFMA.FTZ R133, R49, R81, -R112 ;  /* 0x0000005131857223 */ /* 0x000fe20000010870 */
[----:B------:R-:W-:Y:S01]  /*196c0*/  MUFU.EX2 R65, R65 ;  /* 0x0000004100417308 */ /* 0x000fe20000000800 */
[----:B------:R-:W1:Y:S04]  /*196d0*/  LDSM.16.MT88.4 R56, [R123+0xa800] ;  /* 0x00a800007b38783b */ /* 0x000e680000004200 */
[----:B------:R-:W2:Y:S01]  /*196e0*/  LDSM.16.MT88.4 R48, [R64+0xa800] ;  /* 0x00a800004030783b */ /* 0x000ea20000004200 */
[----:B---3--:R-:W-:-:S02]  /*196f0*/  F2FP.BF16.F32.PACK_AB R14, R119, R120 ;  /* 0x00000078770e723e */ /* 0x008fc400000010ff */
[----:B------:R-:W3:Y:S08]  /*19700*/  MUFU.EX2 R128, R128 ;  /* 0x0000008000807308 */ /* 0x000ef00000000800 */
[----:B------:R-:W-:Y:S01]  /*19710*/  MUFU.EX2 R127, R127 ;  /* 0x0000007f007f7308 */ /* 0x000fe20000000800 */
[C---:B------:R-:W-:Y:S07]  /*19720*/  HMMA.16816.F32.BF16 R36, R12.reuse, R28, RZ ;  /* 0x0000001c0c24723c */ /* 0x040fee00000418ff */
[----:B------:R-:W-:Y:S01]  /*19730*/  MUFU.EX2 R126, R126 ;  /* 0x0000007e007e7308 */ /* 0x000fe20000000800 */
[C---:B------:R-:W-:Y:S07]  /*19740*/  HMMA.16816.F32.BF16 R28, R12.reuse, R30, RZ ;  /* 0x0000001e0c1c723c */ /* 0x040fee00000418ff */
[----:B------:R-:W-:Y:S08]  /*19750*/  MUFU.EX2 R132, R132 ;  /* 0x0000008400847308 */ /* 0x000ff00000000800 */
[----:B------:R-:W5:Y:S08]  /*19760*/  MUFU.EX2 R131, R131 ;  /* 0x0000008300837308 */ /* 0x000f700000000800 */
[----:B------:R-:W-:Y:S08]  /*19770*/  MUFU.EX2 R130, R130 ;  /* 0x0000008200827308 */ /* 0x000ff00000000800 */
[----:B------:R-:W4:Y:S01]  /*19780*/  MUFU.EX2 R129, R129 ;  /* 0x0000008100817308 */ /* 0x000f220000000800 */
[C---:B------:R-:W-:Y:S08]  /*19790*/  HMMA.16816.F32.BF16 R8, R12.reuse, R4, RZ ;  /* 0x000000040c08723c */ /* 0x040ff000000418ff */
[C---:B------:R-:W-:Y:S08]  /*197a0*/  HMMA.16816.F32.BF16 R24, R12.reuse, R20, RZ ;  /* 0x000000140c18723c */ /* 0x040ff000000418ff */
[C---:B------:R-:W-:Y:S08]  /*197b0*/  HMMA.16816.F32.BF16 R4, R12.reuse, R6, RZ ;  /* 0x000000060c04723c */ /* 0x040ff000000418ff */
[C---:B------:R-:W-:Y:S08]  /*197c0*/  HMMA.16816.F32.BF16 R20, R12.reuse, R22, RZ ;  /* 0x000000160c14723c */ /* 0x040ff000000418ff */
[----:B------:R-:W-:Y:S01]  /*197d0*/  HMMA.16816.F32.BF16 R16, R12, R40, RZ ;  /* 0x000000280c10723c */ /* 0x000fe200000418ff */
[----:B---3--:R-:W-:-:S02]  /*197e0*/  F2FP.BF16.F32.PACK_AB R41, R128, R65 ;  /* 0x000000418029723e */ /* 0x008fc400000010ff */
[----:B-----5:R-:W-:-:S05]  /*197f0*/  F2FP.BF16.F32.PACK_AB R40, R131, R132 ;  /* 0x000000848328723e */ /* 0x020fca00000010ff */
[----:B------:R-:W-:Y:S01]  /*19800*/  HMMA.16816.F32.BF16 R12, R12, R42, RZ ;  /* 0x0000002a0c0c723c */ /* 0x000fe200000418ff */
[----:B------:R-:W-:Y:S02]  /*19810*/  F2FP.BF16.F32.PACK_AB R43, R126, R127 ;  /* 0x0000007f7e2b723e */ /* 0x000fe400000010ff */
[----:B----4-:R-:W-:-:S07]  /*19820*/  F2FP.BF16.F32.PACK_AB R42, R129, R130 ;  /* 0x00000082812a723e */ /* 0x010fce00000010ff */
[C---:B------:R-:W-:Y:S08]  /*19830*/  HMMA.16816.F32.BF16 R36, R40.reuse, R52, R36 ;  /* 0x000000342824723c */ /* 0x040ff00000041824 */
[C---:B------:R-:W-:Y:S01]  /*19840*/  HMMA.16816.F32.BF16 R28, R40.reuse, R54, R28 ;  /* 0x00000036281c723c */ /* 0x040fe2000004181c */
[----:B------:R-:W3:Y:S01]  /*19850*/  LDSM.16.MT88.4 R52, [R117+0xb000] ;  /* 0x00b000007534783b */ /* 0x000ee20000004200 */
[-C--:B------:R-:W-:Y:S01]  /*19860*/  FFMA.FTZ R134, R218, R81.reuse, -R112 ;  /* 0x00000051da867223 */ /* 0x080fe20000010870 */
[-CC-:B------:R-:W-:Y:S01]  /*19870*/  FFMA.FTZ R135, R215, R81.reuse, -R114.reuse ;  /* 0x00000051d7877223 */ /* 0x180fe20000010872 */
[-CC-:B------:R-:W-:Y:S01]  /*19880*/  FFMA.FTZ R136, R213, R81.reuse, -R114.reuse ;  /* 0x00000051d5887223 */ /* 0x180fe20000010872 */
[-CC-:B------:R-:W-:Y:S01]  /*19890*/  FFMA.FTZ R137, R214, R81.reuse, -R114.reuse ;  /* 0x00000051d6897223 */ /* 0x180fe20000010872 */
[----:B------:R-:W-:Y:S01]  /*198a0*/  FFMA.FTZ R138, R212, R81, -R114 ;  /* 0x00000051d48a7223 */ /* 0x000fe20000010872 */
[----:B------:R-:W-:Y:S01]  /*198b0*/  MUFU.EX2 R125, R125 ;  /* 0x0000007d007d7308 */ /* 0x000fe20000000800 */
[C---:B------:R-:W-:Y:S07]  /*198c0*/  HMMA.16816.F32.BF16 R8, R40.reuse, R60, R8 ;  /* 0x0000003c2808723c */ /* 0x040fee0000041808 */
[----:B------:R-:W4:Y:S01]  /*198d0*/  MUFU.EX2 R124, R124 ;  /* 0x0000007c007c7308 */ /* 0x000f220000000800 */
[C---:B------:R-:W-:Y:S01]  /*198e0*/  HMMA.16816.F32.BF16 R4, R40.reuse, R62, R4 ;  /* 0x0000003e2804723c */ /* 0x040fe20000041804 */
[----:B------:R-:W5:Y:S06]  /*198f0*/  LDSM.16.MT88.4 R60, [R118+0xb000] ;  /* 0x00b00000763c783b */ /* 0x000f6c0000004200 */
[----:B------:R-:W-:Y:S08]  /*19900*/  MUFU.EX2 R133, R133 ;  /* 0x0000008500857308 */ /* 0x000ff00000000800 */
[----:B------:R-:W3:Y:S08]  /*19910*/  MUFU.EX2 R134, R134 ;  /* 0x0000008600867308 */ /* 0x000ef00000000800 */
[----:B------:R-:W-:Y:S08]  /*19920*/  MUFU.EX2 R135, R135 ;  /* 0x0000008700877308 */ /* 0x000ff00000000800 */
[----:B------:R-:W5:Y:S08]  /*19930*/  MUFU.EX2 R136, R136 ;  /* 0x0000008800887308 */ /* 0x000f700000000800 */
[----:B------:R-:W-:Y:S08]  /*19940*/  MUFU.EX2 R137, R137 ;  /* 0x0000008900897308 */ /* 0x000ff00000000800 */
[----:B------:R-:W5:Y:S01]  /*19950*/  MUFU.EX2 R138, R138 ;  /* 0x0000008a008a7308 */ /* 0x000f620000000800 */
        /* <DEDUP_REMOVED lines=8> */
[----:B-----5:R-:W-:Y:S02]  /*199e0*/  F2FP.BF16.F32.PACK_AB R40, R136, R135 ;  /* 0x000000878828723e */ /* 0x020fe400000010ff */
[----:B------:R-:W-:-:S07]  /*199f0*/  F2FP.BF16.F32.PACK_AB R42, R138, R137 ;  /* 0x000000898a2a723e */ /* 0x000fce00000010ff */
        /* <DEDUP_REMOVED lines=215> */
[----:B----4-:R-:W-:-:S02]  /*1a770*/  F2FP.BF16.F32.PACK_AB R57, R171, R176 ;  /* 0x000000b0ab39723e */ /* 0x010fc400000010ff */
[----:B--2---:R-:W-:-:S05]  /*1a780*/  F2FP.BF16.F32.PACK_AB R56, R151, R156 ;  /* 0x0000009c9738723e */ /* 0x004fca00000010ff */
[----:B------:R-:W-:Y:S01]  /*1a790*/  HMMA.16816.F32.BF16 R20, R40, R58, R20 ;  /* 0x0000003a2814723c */ /* 0x000fe20000041814 */
[----:B------:R-:W-:-:S07]  /*1a7a0*/  F2FP.BF16.F32.PACK_AB R59, R161, R163 ;  /* 0x000000a3a13b723e */ /* 0x000fce00000010ff */
[----:B------:R-:W-:Y:S01]  /*1a7b0*/  HMMA.16816.F32.BF16 R16, R40, R48, R16 ;  /* 0x000000302810723c */ /* 0x000fe20000041810 */
[----:B---3--:R-:W-:-:S07]  /*1a7c0*/  F2FP.BF16.F32.PACK_AB R58, R150, R152 ;  /* 0x00000098963a723e */ /* 0x008fce00000010ff */
        /* <DEDUP_REMOVED lines=15> */
[C---:B-----5:R-:W-:Y:S07]  /*1a8c0*/  HMMA.16816.F32.BF16 R8, R56.reuse, R60, R8 ;  /* 0x0000003c3808723c */ /* 0x060fee0000041808 */
        /* <DEDUP_REMOVED lines=12> */
[----:B--2---:R-:W-:Y:S01]  /*1a990*/  F2FP.BF16.F32.PACK_AB R48, R104, R45 ;  /* 0x0000002d6830723e */ /* 0x004fe200000010ff */
[----:B------:R-:W-:-:S04]  /*1a9a0*/  FADD.FTZ R121, R122, R121 ;  /* 0x000000797a797221 */ /* 0x000fc80000010000 */
[----:B------:R-:W-:Y:S01]  /*1a9b0*/  HMMA.16816.F32.BF16 R20, R56, R50, R20 ;  /* 0x000000323814723c */ /* 0x000fe20000041814 */
[----:B------:R-:W-:Y:S01]  /*1a9c0*/  F2FP.BF16.F32.PACK_AB R51, R96, R139 ;  /* 0x0000008b6033723e */ /* 0x000fe200000010ff */
[----:B------:R-:W-:-:S06]  /*1a9d0*/  FADD.FTZ R109, R108, R109 ;  /* 0x0000006d6c6d7221 */ /* 0x000fcc0000010000 */
[----:B------:R-:W-:Y:S01]  /*1a9e0*/  HMMA.16816.F32.BF16 R16, R56, R40, R16 ;  /* 0x000000283810723c */ /* 0x000fe20000041810 */
[----:B---3--:R-:W-:Y:S01]  /*1a9f0*/  F2FP.BF16.F32.PACK_AB R50, R101, R100 ;  /* 0x000000646532723e */ /* 0x008fe200000010ff */
[----:B------:R-:W-:-:S06]  /*1aa00*/  FADD.FTZ R121, R120, R121 ;  /* 0x0000007978797221 */ /* 0x000fcc0000010000 */
[----:B------:R-:W-:Y:S01]  /*1aa10*/  HMMA.16816.F32.BF16 R12, R56, R42, R12 ;  /* 0x0000002a380c723c */ /* 0x000fe2000004180c */
[----:B------:R-:W1:Y:S04]  /*1aa20*/  LDSM.16.MT88.4 R40, [R123+0xf000] ;  /* 0x00f000007b28783b */ /* 0x000e680000004200 */
[----:B------:R-:W2:Y:S01]  /*1aa30*/  LDSM.16.MT88.4 R56, [R64+0xf000] ;  /* 0x00f000004038783b */ /* 0x000ea20000004200 */
[----:B------:R-:W-:Y:S02]  /*1aa40*/  FADD.FTZ R109, R107, R109 ;  /* 0x0000006d6b6d7221 */ /* 0x000fe40000010000 */
        /* <DEDUP_REMOVED lines=25> */
[C---:B-----5:R-:W-:Y:S07]  /*1abe0*/  HMMA.16816.F32.BF16 R36, R48.reuse, R60, R36 ;  /* 0x0000003c3024723c */ /* 0x060fee0000041824 */
[----:B------:R-:W5:Y:S01]  /*1abf0*/  MUFU.EX2 R88, R88 ;  /* 0x0000005800587308 */ /* 0x000f620000000800 */
[----:B------:R-:W-:Y:S01]  /*1ac00*/  HMMA.16816.F32.BF16 R28, R48, R62, R28 ;  /* 0x0000003e301c723c */ /* 0x000fe2000004181c */
[----:B------:R-:W3:Y:S06]  /*1ac10*/  LDSM.16.MT88.4 R60, [R117+0xf800] ;  /* 0x00f80000753c783b */ /* 0x000eec0000004200 */
[----:B------:R-:W-:Y:S08]  /*1ac20*/  MUFU.EX2 R98, R98 ;  /* 0x0000006200627308 */ /* 0x000ff00000000800 */
[----:B------:R-:W5:Y:S08]  /*1ac30*/  MUFU.EX2 R99, R99 ;  /* 0x0000006300637308 */ /* 0x000f700000000800 */
        /* <DEDUP_REMOVED lines=13> */
[C---:B--2---:R-:W-:Y:S08]  /*1ad10*/  HMMA.16816.F32.BF16 R16, R48.reuse, R56, R16 ;  /* 0x000000383010723c */ /* 0x044ff00000041810 */
[----:B------:R-:W-:Y:S01]  /*1ad20*/  HMMA.16816.F32.BF16 R12, R48, R58, R12 ;  /* 0x0000003a300c723c */ /* 0x000fe2000004180c */
[----:B----4-:R-:W-:Y:S01]  /*1ad30*/  F2FP.BF16.F32.PACK_AB R49, R92, R97 ;  /* 0x000000615c31723e */ /* 0x010fe200000010ff */
[----:B------:R-:W2:Y:S01]  /*1ad40*/  LDSM.16.MT88.4 R56, [R64+0xf800] ;  /* 0x00f800004038783b */ /* 0x000ea20000004200 */
[----:B-----5:R-:W-:-:S02]  /*1ad50*/  F2FP.BF16.F32.PACK_AB R51, R88, R93 ;  /* 0x0000005d5833723e */ /* 0x020fc400000010ff */
[----:B------:R-:W-:Y:S02]  /*1ad60*/  F2FP.BF16.F32.PACK_AB R48, R99, R98 ;  /* 0x000000626330723e */ /* 0x000fe400000010ff */
[----:B---3--:R-:W-:Y:S01]  /*1ad70*/  F2FP.BF16.F32.PACK_AB R50, R95, R94 ;  /* 0x0000005e5f32723e */ /* 0x008fe200000010ff */
        /* <DEDUP_REMOVED lines=9> */
[-C--:B------:R-:W-:Y:S01]  /*1ae10*/  FFMA.FTZ R205, R90, R81.reuse, -R114 ;  /* 0x000000515acd7223 */ /* 0x080fe20000010872 */
[-CC-:B------:R-:W-:Y:S01]  /*1ae20*/  FFMA.FTZ R89, R89, R81.reuse, -R112.reuse ;  /* 0x0000005159597223 */ /* 0x180fe20000010870 */
[-CC-:B------:R-:W-:Y:S01]  /*1ae30*/  FFMA.FTZ R84, R84, R81.reuse, -R112.reuse ;  /* 0x0000005154547223 */ /* 0x180fe20000010870 */
[-CC-:B------:R-:W-:Y:S01]  /*1ae40*/  FFMA.FTZ R85, R85, R81.reuse, -R112.reuse ;  /* 0x0000005155557223 */ /* 0x180fe20000010870 */
[-C--:B------:R-:W-:Y:S01]  /*1ae50*/  FFMA.FTZ R80, R80, R81.reuse, -R112 ;  /* 0x0000005150507223 */ /* 0x080fe20000010870 */
        /* <DEDUP_REMOVED lines=12> */
[C---:B------:R-:W-:Y:S07]  /*1af20*/  HMMA.16816.F32.BF16 R36, R48.reuse, R60, R36 ;  /* 0x0000003c3024723c */ /* 0x040fee0000041824 */
[----:B------:R-:W5:Y:S01]  /*1af30*/  MUFU.EX2 R80, R80 ;  /* 0x0000005000507308 */ /* 0x000f620000000800 */
[----:B------:R-:W-:Y:S01]  /*1af40*/  HMMA.16816.F32.BF16 R28, R48, R62, R28 ;  /* 0x0000003e301c723c */ /* 0x000fe2000004181c */
[----:B------:R-:W3:Y:S06]  /*1af50*/  LDSM.16.MT88.4 R60, [R117+0x10000] ;  /* 0x01000000753c783b */ /* 0x000eec0000004200 */
[----:B------:R-:W-:Y:S01]  /*1af60*/  MUFU.EX2 R205, R205 ;  /* 0x000000cd00cd7308 */ /* 0x000fe20000000800 */
[----:B------:R-:W-:-:S07]  /*1af70*/  FADD.FTZ R155, R157, R155 ;  /* 0x0000009b9d9b7221 */ /* 0x000fce0000010000 */
        /* <DEDUP_REMOVED lines=10> */
[C---:B------:R-:W-:Y:S01]  /*1b020*/  HMMA.16816.F32.BF16 R20, R48.reuse, R42, R20 ;  /* 0x0000002a3014723c */ /* 0x040fe20000041814 */
[----:B------:R-:W-:Y:S01]  /*1b030*/  FADD.FTZ R183, R183, R179 ;  /* 0x000000b3b7b77221 */ /* 0x000fe20000010000 */
[----:B------:R-:W1:Y:S06]  /*1b040*/  LDSM.16.MT88.4 R40, [R123+0x10000] ;  /* 0x010000007b28783b */ /* 0x000e6c0000004200 */
[----:B--2---:R-:W-:Y:S01]  /*1b050*/  HMMA.16816.F32.BF16 R16, R48, R56, R16 ;  /* 0x000000383010723c */ /* 0x004fe20000041810 */
[----:B------:R-:W-:-:S07]  /*1b060*/  FADD.FTZ R174, R175, R174 ;  /* 0x000000aeafae7221 */ /* 0x000fce0000010000 */
[----:B------:R-:W-:Y:S01]  /*1b070*/  HMMA.16816.F32.BF16 R12, R48, R58, R12 ;  /* 0x0000003a300c723c */ /* 0x000fe2000004180c */
[----:B----4-:R-:W-:Y:S01]  /*1b080*/  F2FP.BF16.F32.PACK_AB R49, R84, R89 ;  /* 0x000000595431723e */ /* 0x010fe200000010ff */
[----:B------:R-:W-:Y:S01]  /*1b090*/  FADD.FTZ R183, R184, R183 ;  /* 0x000000b7b8b77221 */ /* 0x000fe20000010000 */
[----:B-----5:R-:W-:Y:S01]  /*1b0a0*/  F2FP.BF16.F32.PACK_AB R51, R80, R85 ;  /* 0x000000555033723e */ /* 0x020fe200000010ff */
[----:B------:R-:W-:Y:S01]  /*1b0b0*/  FADD.FTZ R187, R187, R174 ;  /* 0x000000aebbbb7221 */ /* 0x000fe20000010000 */
[----:B------:R-:W-:Y:S02]  /*1b0c0*/  F2FP.BF16.F32.PACK_AB R48, R90, R205 ;  /* 0x000000cd5a30723e */ /* 0x000fe400000010ff */
[----:B---3--:R-:W-:Y:S01]  /*1b0d0*/  F2FP.BF16.F32.PACK_AB R50, R87, R86 ;  /* 0x000000565732723e */ /* 0x008fe200000010ff */
[----:B------:R-:W-:Y:S01]  /*1b0e0*/  FADD.FTZ R193, R193, R183 ;  /* 0x000000b7c1c17221 */ /* 0x000fe20000010000 */
[----:B------:R-:W-:Y:S05]  /*1b0f0*/  LDSM.16.MT88.4 R56, [R118+0x10800] ;  /* 0x010800007638783b */ /* 0x000fea0000004200 */
[----:B------:R-:W-:Y:S01]  /*1b100*/  HMMA.16816.F32.BF16 R8, R48, R52, R8 ;  /* 0x000000343008723c */ /* 0x000fe20000041808 */
[----:B------:R-:W-:-:S07]  /*1b110*/  FADD.FTZ R187, R186, R187 ;  /* 0x000000bbbabb7221 */ /* 0x000fce0000010000 */
        /* <DEDUP_REMOVED lines=10> */
[----:B------:R-:W-:Y:S01]  /*1b1c0*/  FADD.FTZ R201, R201, R190 ;  /* 0x000000bec9c97221 */ /* 0x000fe20000010000 */
        /* <DEDUP_REMOVED lines=8> */
[----:B------:R-:W-:Y:S01]  /*1b250*/  FFMA.FTZ R63, R79, R81, -R114 ;  /* 0x000000514f3f7223 */ /* 0x000fe20000010872 */
[----:B------:R-:W-:Y:S01]  /*1b260*/  FADD.FTZ R199, R196, R199 ;  /* 0x000000c7c4c77221 */ /* 0x000fe20000010000 */
[----:B------:R-:W-:Y:S01]  /*1b270*/  FADD.FTZ R201, R203, R201 ;  /* 0x000000c9cbc97221 */ /* 0x000fe20000010000 */
[----:B------:R-:W-:Y:S02]  /*1b280*/  MUFU.EX2 R83, R83 ;  /* 0x0000005300537308 */ /* 0x000fe40000000800 */
[----:B------:R-:W-:Y:S01]  /*1b290*/  FADD.FTZ R198, R198, R199 ;  /* 0x000000c7c6c67221 */ /* 0x000fe20000010000 */
[----:B------:R-:W-:-:S03]  /*1b2a0*/  FADD.FTZ R204, R204, R201 ;  /* 0x000000c9cccc7221 */ /* 0x000fc60000010000 */
[----:B------:R-:W-:Y:S02]  /*1b2b0*/  FADD.FTZ R198, R194, R198 ;  /* 0x000000c6c2c67221 */ /* 0x000fe40000010000 */
[----:B------:R-:W3:Y:S01]  /*1b2c0*/  MUFU.EX2 R76, R76 ;  /* 0x0000004c004c7308 */ /* 0x000ee20000000800 */
[----:B------:R-:W-:Y:S01]  /*1b2d0*/  FADD.FTZ R204, R192, R204 ;  /* 0x000000ccc0cc7221 */ /* 0x000fe20000010000 */
[----:B------:R-:W-:-:S06]  /*1b2e0*/  FADD.FTZ R181, R181, R198 ;  /* 0x000000c6b5b57221 */ /* 0x000fcc0000010000 */
[----:B------:R-:W-:Y:S08]  /*1b2f0*/  MUFU.EX2 R77, R77 ;  /* 0x0000004d004d7308 */ /* 0x000ff00000000800 */
[----:B------:R-:W4:Y:S08]  /*1b300*/  MUFU.EX2 R72, R72 ;  /* 0x0000004800487308 */ /* 0x000f300000000800 */
[----:B------:R-:W-:Y:S08]  /*1b310*/  MUFU.EX2 R60, R60 ;  /* 0x0000003c003c7308 */ /* 0x000ff00000000800 */
[----:B------:R-:W5:Y:S08]  /*1b320*/  MUFU.EX2 R61, R61 ;  /* 0x0000003d003d7308 */ /* 0x000f700000000800 */
[----:B------:R-:W-:Y:S08]  /*1b330*/  MUFU.EX2 R62, R62 ;  /* 0x0000003e003e7308 */ /* 0x000ff00000000800 */
[----:B------:R-:W5:Y:S01]  /*1b340*/  MUFU.EX2 R63, R63 ;  /* 0x0000003f003f7308 */ /* 0x000f620000000800 */
[----:B-1----:R-:W-:Y:S01]  /*1b350*/  HMMA.16816.F32.BF16 R24, R48, R40, R24 ;  /* 0x000000283018723c */ /* 0x002fe20000041818 */
[----:B------:R-:W-:Y:S01]  /*1b360*/  FADD.FTZ R189, R189, R204 ;  /* 0x000000ccbdbd7221 */ /* 0x000fe20000010000 */
[----:B------:R-:W-:-:S06]  /*1b370*/  FADD.FTZ R181, R178, R181 ;  /* 0x000000b5b2b57221 */ /* 0x000fcc0000010000 */
[----:B------:R-:W-:Y:S01]  /*1b380*/  HMMA.16816.F32.BF16 R20, R48, R42, R20 ;  /* 0x0000002a3014723c */ /* 0x000fe20000041814 */
[----:B------:R-:W1:Y:S01]  /*1b390*/  LDSM.16.MT88.4 R40, [R117+0x10800] ;  /* 0x010800007528783b */ /* 0x000e620000004200 */
[----:B------:R-:W-:Y:S01]  /*1b3a0*/  FADD.FTZ R189, R188, R189 ;  /* 0x000000bdbcbd7221 */ /* 0x000fe20000010000 */
[----:B------:R-:W-:-:S05]  /*1b3b0*/  FADD.FTZ R180, R180, R181 ;  /* 0x000000b5b4b47221 */ /* 0x000fca0000010000 */
[----:B--2---:R-:W-:Y:S01]  /*1b3c0*/  HMMA.16816.F32.BF16 R16, R48, R52, R16 ;  /* 0x000000343010723c */ /* 0x004fe20000041810 */
[----:B---3--:R-:W-:Y:S01]  /*1b3d0*/  F2FP.BF16.F32.PACK_AB R53, R76, R83 ;  /* 0x000000534c35723e */ /* 0x008fe200000010ff */
[----:B------:R-:W-:-:S06]  /*1b3e0*/  FADD.FTZ R185, R185, R189 ;  /* 0x000000bdb9b97221 */ /* 0x000fcc0000010000 */
[----:B------:R-:W-:Y:S01]  /*1b3f0*/  HMMA.16816.F32.BF16 R12, R48, R54, R12 ;  /* 0x00000036300c723c */ /* 0x000fe2000004180c */
[----:B------:R-:W2:Y:S01]  /*1b400*/  LDSM.16.MT88.4 R48, [R123+0x10800] ;  /* 0x010800007b30783b */ /* 0x000ea20000004200 */
[----:B----4-:R-:W-:Y:S01]  /*1b410*/  F2FP.BF16.F32.PACK_AB R55, R72, R77 ;  /* 0x0000004d4837723e */ /* 0x010fe200000010ff */
[----:B------:R-:W-:Y:S01]  /*1b420*/  FADD.FTZ R180, R177, R180 ;  /* 0x000000b4b1b47221 */ /* 0x000fe20000010000 */
[----:B-----5:R-:W-:Y:S02]  /*1b430*/  F2FP.BF16.F32.PACK_AB R52, R61, R60 ;  /* 0x0000003c3d34723e */ /* 0x020fe400000010ff */
[----:B------:R-:W-:Y:S01]  /*1b440*/  F2FP.BF16.F32.PACK_AB R54, R63, R62 ;  /* 0x0000003e3f36723e */ /* 0x000fe200000010ff */
[----:B------:R-:W-:Y:S01]  /*1b450*/  FADD.FTZ R185, R176, R185 ;  /* 0x000000b9b0b97221 */ /* 0x000fe20000010000 */
[----:B------:R-:W-:-:S03]  /*1b460*/  FADD.FTZ R156, R156, R180 ;  /* 0x000000b49c9c7221 */ /* 0x000fc60000010000 */
[----:B------:R-:W-:Y:S02]  /*1b470*/  FADD.FTZ R171, R171, R185 ;  /* 0x000000b9abab7221 */ /* 0x000fe40000010000 */
[----:B------:R-:W-:Y:S01]  /*1b480*/  HMMA.16816.F32.BF16 R8, R52, R56, R8 ;  /* 0x000000383408723c */ /* 0x000fe20000041808 */
[----:B------:R-:W-:Y:S01]  /*1b490*/  FADD.FTZ R151, R151, R156 ;  /* 0x0000009c97977221 */ /* 0x000fe20000010000 */
[----:B------:R-:W-:Y:S01]  /*1b4a0*/  FADD.FTZ R171, R163, R171 ;  /* 0x000000aba3ab7221 */ /* 0x000fe20000010000 */
        /* <DEDUP_REMOVED lines=10> */
[----:B-1----:R-:W-:Y:S01]  /*1b550*/  HMMA.16816.F32.BF16 R36, R52, R40, R36 ;  /* 0x000000283424723c */ /* 0x002fe20000041824 */
[----:B------:R-:W-:Y:S01]  /*1b560*/  FFMA.FTZ R74, R74, R81, -R114 ;  /* 0x000000514a4a7223 */ /* 0x000fe20000010872 */
[----:B------:R-:W-:Y:S01]  /*1b570*/  FADD.FTZ R150, R45, R150 ;  /* 0x000000962d967221 */ /* 0x000fe20000010000 */
[----:B------:R-:W-:-:S05]  /*1b580*/  FADD.FTZ R149, R140, R149 ;  /* 0x000000958c957221 */ /* 0x000fca0000010000 */
[C---:B------:R-:W-:Y:S01]  /*1b590*/  HMMA.16816.F32.BF16 R28, R52.reuse, R42, R28 ;  /* 0x0000002a341c723c */ /* 0x040fe2000004181c */
[----:B------:R-:W-:Y:S01]  /*1b5a0*/  FADD.FTZ R104, R104, R150 ;  /* 0x0000009668687221 */ /* 0x000fe20000010000 */
[----:B------:R-:W-:Y:S01]  /*1b5b0*/  FADD.FTZ R139, R139, R149 ;  /* 0x000000958b8b7221 */ /* 0x000fe20000010000 */
[----:B------:R-:W1:Y:S02]  /*1b5c0*/  LDSM.16.MT88.4 R40, [R118+0x11000] ;  /* 0x011000007628783b */ /* 0x000e640000004200 */
[----:B------:R-:W-:Y:S01]  /*1b5d0*/  FADD.FTZ R104, R100, R104 ;  /* 0x0000006864687221 */ /* 0x000fe20000010000 */
[----:B------:R-:W-:Y:S02]  /*1b5e0*/  FADD.FTZ R139, R96, R139 ;  /* 0x0000008b608b7221 */ /* 0x000fe40000010000 */
[----:B--2---:R-:W-:Y:S01]  /*1b5f0*/  HMMA.16816.F32.BF16 R24, R52, R48, R24 ;  /* 0x000000303418723c */ /* 0x004fe20000041818 */
        /* <DEDUP_REMOVED lines=8> */
[----:B------:R-:W-:Y:S01]  /*1b680*/  FADD.FTZ R101, R99, R101 ;  /* 0x0000006563657221 */ /* 0x000fe20000010000 */
[-C--:B------:R-:W-:Y:S01]  /*1b690*/  FFMA.FTZ R71, R71, R81.reuse, -R114 ;  /* 0x0000005147477223 */ /* 0x080fe20000010872 */
[----:B------:R-:W-:Y:S01]  /*1b6a0*/  FADD.FTZ R93, R93, R97 ;  /* 0x000000615d5d7221 */ /* 0x000fe20000010000 */
[C---:B---3--:R-:W-:Y:S01]  /*1b6b0*/  HMMA.16816.F32.BF16 R16, R52.reuse, R56, R16 ;  /* 0x000000383410723c */ /* 0x048fe20000041810 */
[----:B------:R-:W-:Y:S01]  /*1b6c0*/  FADD.FTZ R94, R94, R101 ;  /* 0x000000655e5e7221 */ /* 0x000fe20000010000 */
[----:B------:R-:W-:Y:S01]  /*1b6d0*/  MUFU.EX2 R73, R73 ;  /* 0x0000004900497308 */ /* 0x000fe20000000800 */
[----:B------:R-:W-:Y:S01]  /*1b6e0*/  FADD.FTZ R93, R88, R93 ;  /* 0x0000005d585d7221 */ /* 0x000fe20000010000 */
[-C--:B------:R-:W-:Y:S01]  /*1b6f0*/  FFMA.FTZ R79, R66, R81.reuse, -R112 ;  /* 0x00000051424f7223 */ /* 0x080fe20000010870 */
[----:B------:R-:W-:Y:S01]  /*1b700*/  FADD.FTZ R94, R95, R94 ;  /* 0x0000005e5f5e7221 */ /* 0x000fe20000010000 */
[-CC-:B------:R-:W-:Y:S01]  /*1b710*/  FFMA.FTZ R82, R105, R81.reuse, -R112.reuse ;  /* 0x0000005169527223 */ /* 0x180fe20000010870 */
[----:B------:R-:W-:Y:S01]  /*1b720*/  FFMA.FTZ R91, R103, R81, -R112 ;  /* 0x00000051675b7223 */ /* 0x000fe20000010870 */
[----:B------:R-:W-:Y:S01]  /*1b730*/  HMMA.16816.F32.BF16 R12, R52, R58, R12 ;  /* 0x0000003a340c723c */ /* 0x000fe2000004180c */
[----:B------:R-:W3:Y:S01]  /*1b740*/  LDSM.16.MT88.4 R52, [R123+0x11000] ;  /* 0x011000007b34783b */ /* 0x000ee20000004200 */
[----:B------:R-:W4:Y:S01]  /*1b750*/  MUFU.EX2 R68, R68 ;  /* 0x0000004400447308 */ /* 0x000f220000000800 */
[----:B------:R-:W-:Y:S01]  /*1b760*/  FADD.FTZ R89, R89, R93 ;  /* 0x0000005d59597221 */ /* 0x000fe20000010000 */
[----:B------:R-:W-:Y:S01]  /*1b770*/  FADD.FTZ R205, R205, R94 ;  /* 0x0000005ecdcd7221 */ /* 0x000fe20000010000 */
[----:B------:R-:W-:Y:S04]  /*1b780*/  LDSM.16.MT88.4 R156, [R118+0x11800] ;  /* 0x01180000769c783b */ /* 0x000fe80000004200 */
[----:B------:R-:W-:Y:S01]  /*1b790*/  LDSM.16.MT88.4 R148, [R117+0x11800] ;  /* 0x011800007594783b */ /* 0x000fe20000004200 */
[----:B------:R-:W-:Y:S01]  /*1b7a0*/  MUFU.EX2 R69, R69 ;  /* 0x0000004500457308 */ /* 0x000fe20000000800 */
[----:B------:R-:W-:-:S02]  /*1b7b0*/  FADD.FTZ R89, R84, R89 ;  /* 0x0000005954597221 */ /* 0x000fc40000010000 */
[----:B------:R-:W-:Y:S05]  /*1b7c0*/  LDSM.16.MT88.4 R140, [R123+0x11800] ;  /* 0x011800007b8c783b */ /* 0x000fea0000004200 */
        /* <DEDUP_REMOVED lines=11> */
[----:B-----5:R-:W-:Y:S02]  /*1b880*/  F2FP.BF16.F32.PACK_AB R59, R78, R69 ;  /* 0x000000454e3b723e */ /* 0x020fe400000010ff */
[----:B-1----:R-:W-:Y:S01]  /*1b890*/  F2FP.BF16.F32.PACK_AB R56, R75, R74 ;  /* 0x0000004a4b38723e */ /* 0x002fe200000010ff */
[----:B------:R-:W-:Y:S01]  /*1b8a0*/  FADD.FTZ R83, R83, R85 ;  /* 0x0000005553537221 */ /* 0x000fe20000010000 */
[----:B------:R-:W-:Y:S01]  /*1b8b0*/  FADD.FTZ R60, R60, R86 ;  /* 0x000000563c3c7221 */ /* 0x000fe20000010000 */
[----:B--2---:R-:W-:-:S02]  /*1b8c0*/  F2FP.BF16.F32.PACK_AB R58, R71, R70 ;  /* 0x00000046473a723e */ /* 0x004fc400000010ff */
[----:B------:R-:W-:Y:S01]  /*1b8d0*/  FADD.FTZ R83, R76, R83 ;  /* 0x000000534c537221 */ /* 0x000fe20000010000 */
[----:B------:R-:W-:-:S04]  /*1b8e0*/  FADD.FTZ R60, R61, R60 ;  /* 0x0000003c3d3c7221 */ /* 0x000fc80000010000 */
[----:B------:R-:W-:Y:S01]  /*1b8f0*/  HMMA.16816.F32.BF16 R8, R56, R40, R8 ;  /* 0x000000283808723c */ /* 0x000fe20000041808 */
[----:B------:R-:W-:Y:S01]  /*1b900*/  FADD.FTZ R77, R77, R83 ;  /* 0x000000534d4d7221 */ /* 0x000fe20000010000 */
[----:B------:R-:W-:-:S06]  /*1b910*/  FADD.FTZ R62, R62, R60 ;  /* 0x0000003c3e3e7221 */ /* 0x000fcc0000010000 */
[C---:B------:R-:W-:Y:S01]  /*1b920*/  HMMA.16816.F32.BF16 R4, R56.reuse, R42, R4 ;  /* 0x0000002a3804723c */ /* 0x040fe20000041804 */
[----:B------:R-:W1:Y:S01]  /*1b930*/  LDSM.16.MT88.4 R40, [R64+0x11000] ;  /* 0x011000004028783b */ /* 0x000e620000004200 */
[----:B------:R-:W-:Y:S01]  /*1b940*/  FADD.FTZ R77, R72, R77 ;  /* 0x0000004d484d7221 */ /* 0x000fe20000010000 */
[----:B------:R-:W-:Y:S01]  /*1b950*/  FADD.FTZ R62, R63, R62 ;  /* 0x0000003e3f3e7221 */ /* 0x000fe20000010000 */
[----:B------:R-:W-:Y:S01]  /*1b960*/  MUFU.EX2 R79, R79 ;  /* 0x0000004f004f7308 */ /* 0x000fe20000000800 */
[----:B------:R-:W2:Y:S03]  /*1b970*/  LDSM.16.MT88.4 R64, [R64+0x11800] ;  /* 0x011800004040783b */ /* 0x000ea60000004200 */
[----:B------:R-:W-:Y:S01]  /*1b980*/  HMMA.16816.F32.BF16 R36, R56, R48, R36 ;  /* 0x000000303824723c */ /* 0x000fe20000041824 */
[----:B------:R-:W-:-:S07]  /*1b990*/  FFMA.FTZ R49, R116, R81, -R114 ;  /* 0x0000005174317223 */ /* 0x000fce0000010872 */
[----:B------:R-:W-:Y:S01]  /*1b9a0*/  HMMA.16816.F32.BF16 R28, R56, R50, R28 ;  /* 0x00000032381c723c */ /* 0x000fe2000004181c */
[-C--:B------:R-:W-:Y:S01]  /*1b9b0*/  FFMA.FTZ R50, R115, R81.reuse, -R114 ;  /* 0x0000005173327223 */ /* 0x080fe20000010872 */
[----:B------:R-:W4:Y:S01]  /*1b9c0*/  MUFU.EX2 R82, R82 ;  /* 0x0000005200527308 */ /* 0x000f220000000800 */
[----:B------:R-:W-:Y:S01]  /*1b9d0*/  FADD.FTZ R73, R73, R77 ;  /* 0x0000004d49497221 */ /* 0x000fe20000010000 */
[----:B------:R-:W-:Y:S01]  /*1b9e0*/  FADD.FTZ R74, R74, R62 ;  /* 0x0000003e4a4a7221 */ /* 0x000fe20000010000 */
[----:B------:R-:W-:-:S05]  /*1b9f0*/  FFMA.FTZ R51, R113, R81, -R114 ;  /* 0x0000005171337223 */ /* 0x000fca0000010872 */
[----:B------:R-:W-:Y:S01]  /*1ba00*/  MUFU.EX2 R49, R49 ;  /* 0x0000003100317308 */ /* 0x000fe20000000800 */
[----:B------:R-:W-:Y:S01]  /*1ba10*/  FADD.FTZ R73, R68, R73 ;  /* 0x0000004944497221 */ /* 0x000fe20000010000 */
[----:B------:R-:W-:-:S06]  /*1ba20*/  FFMA.FTZ R48, R106, R81, -R112 ;  /* 0x000000516a307223 */ /* 0x000fcc0000010870 */
[----:B------:R-:W5:Y:S01]  /*1ba30*/  MUFU.EX2 R50, R50 ;  /* 0x0000003200327308 */ /* 0x000f620000000800 */
[----:B---3--:R-:W-:Y:S01]  /*1ba40*/  HMMA.16816.F32.BF16 R24, R56, R52, R24 ;  /* 0x000000343818723c */ /* 0x008fe20000041818 */
[----:B------:R-:W-:Y:S01]  /*1ba50*/  FADD.FTZ R74, R75, R74 ;  /* 0x0000004a4b4a7221 */ /* 0x000fe20000010000 */
[----:B------:R-:W-:Y:S01]  /*1ba60*/  FFMA.FTZ R52, R111, R81, -R114 ;  /* 0x000000516f347223 */ /* 0x000fe20000010872 */
[----:B------:R-:W-:Y:S02]  /*1ba70*/  FADD.FTZ R69, R69, R73 ;  /* 0x0000004945457221 */ /* 0x000fe40000010000 */
[----:B------:R-:W-:Y:S02]  /*1ba80*/  FADD.FTZ R70, R70, R74 ;  /* 0x0000004a46467221 */ /* 0x000fe40000010000 */
[----:B------:R-:W3:Y:S01]  /*1ba90*/  MUFU.EX2 R91, R91 ;  /* 0x0000005b005b7308 */ /* 0x000ee20000000800 */
[----:B------:R-:W-:Y:S01]  /*1baa0*/  FADD.FTZ R69, R78, R69 ;  /* 0x000000454e457221 */ /* 0x000fe20000010000 */
[----:B------:R-:W-:-:S06]  /*1bab0*/  FADD.FTZ R70, R71, R70 ;  /* 0x0000004647467221 */ /* 0x000fcc0000010000 */
[----:B------:R-:W1:Y:S01]  /*1bac0*/  MUFU.EX2 R51, R51 ;  /* 0x0000003300337308 */ /* 0x000e620000000800 */
[----:B----4-:R-:W-:Y:S01]  /*1bad0*/  F2FP.BF16.F32.PACK_AB R133, R82, R79 ;  /* 0x0000004f5285723e */ /* 0x010fe200000010ff */
[----:B------:R-:W-:Y:S01]  /*1bae0*/  FADD.FTZ R79, R79, R69 ;  /* 0x000000454f4f7221 */ /* 0x000fe20000010000 */
[----:B-----5:R-:W-:-:S05]  /*1baf0*/  F2FP.BF16.F32.PACK_AB R132, R50, R49 ;  /* 0x000000313284723e */ /* 0x020fca00000010ff */
[----:B------:R-:W4:Y:S01]  /*1bb00*/  MUFU.EX2 R48, R48 ;  /* 0x0000003000307308 */ /* 0x000f220000000800 */
[----:B------:R-:W-:-:S07]  /*1bb10*/  FADD.FTZ R49, R49, R70 ;  /* 0x0000004631317221 */ /* 0x000fce0000010000 */
[----:B------:R-:W5:Y:S01]  /*1bb20*/  MUFU.EX2 R52, R52 ;  /* 0x0000003400347308 */ /* 0x000f620000000800 */
[----:B------:R-:W-:Y:S01]  /*1bb30*/  FADD.FTZ R79, R82, R79 ;  /* 0x0000004f524f7221 */ /* 0x000fe20000010000 */
[----:B------:R-:W-:-:S03]  /*1bb40*/  FADD.FTZ R49, R50, R49 ;  /* 0x0000003132317221 */ /* 0x000fc60000010000 */
[----:B---3--:R-:W-:Y:S01]  /*1bb50*/  FADD.FTZ R79, R91, R79 ;  /* 0x0000004f5b4f7221 */ /* 0x008fe20000010000 */
[----:B-1----:R-:W-:Y:S01]  /*1bb60*/  FADD.FTZ R49, R51, R49 ;  /* 0x0000003133317221 */ /* 0x002fe20000010000 */
[----:B------:R-:W-:Y:S02]  /*1bb70*/  HMMA.16816.F32.BF16 R20, R56, R54, R20 ;  /* 0x000000363814723c */ /* 0x000fe40000041814 */
[----:B----4-:R-:W-:-:S06]  /*1bb80*/  FADD.FTZ R249, R48, R79 ;  /* 0x0000004f30f97221 */ /* 0x010fcc0000010000 */
[C---:B------:R-:W-:Y:S01]  /*1bb90*/  HMMA.16816.F32.BF16 R16, R56.reuse, R40, R16 ;  /* 0x000000283810723c */ /* 0x040fe20000041810 */
[----:B-----5:R-:W-:Y:S01]  /*1bba0*/  FADD.FTZ R248, R52, R49 ;  /* 0x0000003134f87221 */ /* 0x020fe20000010000 */
[----:B------:R1:W-:Y:S06]  /*1bbb0*/  STL [R1], R249 ;  /* 0x000000f901007387 */ /* 0x0003ec0000100800 */
[----:B------:R-:W-:Y:S01]  /*1bbc0*/  HMMA.16816.F32.BF16 R12, R56, R42, R12 ;  /* 0x0000002a380c723c */ /* 0x000fe2000004180c */
[----:B------:R1:W-:Y:S01]  /*1bbd0*/  STL [R1+0x4], R248 ;  /* 0x000004f801007387 */ /* 0x0003e20000100800 */
[----:B------:R-:W-:-:S02]  /*1bbe0*/  ISETP.GT.AND P0, PT, R170, R223, PT ;  /* 0x000000dfaa00720c */ /* 0x000fc40003f04270 */
[----:B------:R-:W-:Y:S02]  /*1bbf0*/  F2FP.BF16.F32.PACK_AB R135, R48, R91 ;  /* 0x0000005b3087723e */ /* 0x000fe400000010ff */
[----:B------:R-:W-:Y:S01]  /*1bc00*/  F2FP.BF16.F32.PACK_AB R134, R52, R51 ;  /* 0x000000333486723e */ /* 0x000fe200000010ff */
[----:B------:R-:W-:Y:S01]  /*1bc10*/  IMAD.SHL.U32 R45, R219, 0x8, RZ ;  /* 0x00000008db2d7824 */ /* 0x000fe200078e00ff */
[----:B------:R-:W-:Y:S05]  /*1bc20*/  BSSY B2, `(.L_x_8093) ;  /* 0x00009de000027945 */ /* 0x000fea0003800000 */
[----:B------:R-:W-:Y:S01]  /*1bc30*/  HMMA.16816.F32.BF16 R160, R132, R156, R8 ;  /* 0x0000009c84a0723c */ /* 0x000fe20000041808 */
[----:B------:R-:W-:-:S07]  /*1bc40*/  LOP3.LUT R218, R45, 0x38, RZ, 0xc0, !PT ;  /* 0x000000382dda7812 */ /* 0x000fce00078ec0ff */
[C---:B------:R-:W-:Y:S08]  /*1bc50*/  HMMA.16816.F32.BF16 R152, R132.reuse, R148, R36 ;  /* 0x000000948498723c */ /* 0x040ff00000041824 */
[C---:B------:R-:W-:Y:S08]  /*1bc60*/  HMMA.16816.F32.BF16 R144, R132.reuse, R140, R24 ;  /* 0x0000008c8490723c */ /* 0x040ff00000041818 */
[C---:B------:R-:W-:Y:S08]  /*1bc70*/  HMMA.16816.F32.BF16 R156, R132.reuse, R158, R4 ;  /* 0x0000009e849c723c */ /* 0x040ff00000041804 */
[C---:B------:R-:W-:Y:S08]  /*1bc80*/  HMMA.16816.F32.BF16 R148, R132.reuse, R150, R28 ;  /* 0x000000968494723c */ /* 0x040ff0000004181c */
[C---:B------:R-:W-:Y:S08]  /*1bc90*/  HMMA.16816.F32.BF16 R140, R132.reuse, R142, R20 ;  /* 0x0000008e848c723c */ /* 0x040ff00000041814 */
[----:B--2---:R-:W-:Y:S01]  /*1bca0*/  HMMA.16816.F32.BF16 R136, R132, R64, R16 ;  /* 0x000000408488723c */ /* 0x004fe20000041810 */
[----:B------:R-:W-:-:S07]  /*1bcb0*/  IMAD.MOV.U32 R16, RZ, RZ, R170 ;  /* 0x000000ffff107224 */ /* 0x000fce00078e00aa */
[----:B------:R-:W-:Y:S01]  /*1bcc0*/  HMMA.16816.F32.BF16 R132, R132, R66, R12 ;  /* 0x000000428484723c */ /* 0x000fe2000004180c */
[----:B------:R-:W-:-:S04]  /*1bcd0*/  NOP ;  /* 0x0000000000007918 */ /* 0x000fc80000000000 */
[----:B-1----:R-:W-:-:S15]  /*1bce0*/  @!P0 BRA `(.L_x_8094) ;  /* 0x0000009c00408947 */ /* 0x002fde0003800000 */
        /* <DEDUP_REMOVED lines=34> */
[----:B------:R-:W-:Y:S02]  /*1bf10*/  ISETP.GE.AND P3, PT, R33, RZ, PT ;  /* 0x000000ff2100720c */ /* 0x000fe40003f66270 */
[-C--:B------:R-:W-:Y:S01]  /*1bf20*/  ISETP.GE.U32.AND P5, PT, R7, R4.reuse, PT ;  /* 0x000000040700720c */ /* 0x080fe20003fa6070 */
[----:B------:R-:W-:Y:S01]  /*1bf30*/  @!P0 IMAD.IADD R8, R8, 0x1, -R4 ;  /* 0x0000000108088824 */ /* 0x000fe200078e0a04 */
[----:B------:R-:W-:Y:S02]  /*1bf40*/  @!P0 IADD3 R11, PT, PT, R11, 0x1, RZ ;  /* 0x000000010b0b8810 */ /* 0x000fe40007ffe0ff */
[----:B------:R-:W-:Y:S02]  /*1bf50*/  ISETP.GE.AND P0, PT, R6, RZ, PT ;  /* 0x000000ff0600720c */ /* 0x000fe40003f06270 */
[----:B------:R-:W-:-:S02]  /*1bf60*/  ISETP.GE.U32.AND P6, PT, R8, R4, PT ;  /* 0x000000040800720c */ /* 0x000fc40003fc6070 */
[----:B------:R-:W-:-:S05]  /*1bf70*/  LOP3.LUT R7, RZ, R5, RZ, 0x33, !PT ;  /* 0x00000005ff077212 */ /* 0x000fca00078e33ff */
[----:B------:R-:W-:Y:S02]  /*1bf80*/  @P5 IADD3 R10, PT, PT, R10, 0x1, RZ ;  /* 0x000000010a0a5810 */ /* 0x000fe40007ffe0ff */
[----:B------:R-:W-:Y:S02]  /*1bf90*/  ISETP.NE.AND P5, PT, R5, RZ, PT ;  /* 0x000000ff0500720c */ /* 0x000fe40003fa5270 */
        /* <DEDUP_REMOVED lines=28> */
.L_x_8096:
        /* <DEDUP_REMOVED lines=8> */
.L_x_8097:
[----:B------:R-:W-:Y:S05]  /*1c1e0*/  BSYNC.RECONVERGENT B0 ;  /* 0x0000000000007941 */ /* 0x000fea0003800200 */
.L_x_8095:
[C---:B------:R-:W-:Y:S01]  /*1c1f0*/  IMAD.SHL.U32 R4, R226.reuse, 0x20, RZ ;  /* 0x00000020e2047824 */ /* 0x040fe200078e00ff */
[----:B------:R-:W-:Y:S01]  /*1c200*/  SHF.L.U64.HI R5, R226, 0x5, R227 ;  /* 0x00000005e2057819 */ /* 0x000fe200000102e3 */
[--C-:B------:R-:W-:Y:S01]  /*1c210*/  IMAD.IADD R204, R32, 0x1, R34.reuse ;  /* 0x0000000120cc7824 */ /* 0x100fe200078e0222 */
[----:B------:R-:W-:Y:S01]  /*1c220*/  LOP3.LUT R170, R45, 0x1c0, RZ, 0xc0, !PT ;  /* 0x000001c02daa7812 */ /* 0x000fe200078ec0ff */
[----:B------:R-:W-:Y:S01]  /*1c230*/  IMAD.IADD R200, R35, 0x1, R34 ;  /* 0x0000000123c87824 */ /* 0x000fe200078e0222 */
[----:B------:R-:W-:Y:S01]  /*1c240*/  IADD3 R10, P0, PT, R4, R231, RZ ;  /* 0x000000e7040a7210 */ /* 0x000fe20007f1e0ff */
[----:B------:R-:W-:Y:S01]  /*1c250*/  BSSY.RECONVERGENT B1, `(.L_x_8098) ;  /* 0x0000670000017945 */ /* 0x000fe20003800200 */
[----:B------:R-:W-:-:S03]  /*1c260*/  LOP3.LUT R170, R170, 0x38, R219, 0xf8, !PT ;  /* 0x00000038aaaa7812 */ /* 0x000fc600078ef8db */
[----:B------:R-:W-:Y:S01]  /*1c270*/  IMAD.X R11, R5, 0x1, R230, P0 ;  /* 0x00000001050b7824 */ /* 0x000fe200000e06e6 */
[----:B------:R-:W-:Y:S02]  /*1c280*/  IADD3 R8, P0, PT, R10, R4, RZ ;  /* 0x000000040a087210 */ /* 0x000fe40007f1e0ff */
[----:B------:R-:W-:-:S03]  /*1c290*/  LOP3.LUT R170, R170, R218, RZ, 0x3c, !PT ;  /* 0x000000daaaaa7212 */ /* 0x000fc600078e3cff */
[----:B------:R-:W-:Y:S01]  /*1c2a0*/  IMAD.X R9, R11, 0x1, R5, P0 ;  /* 0x000000010b097824 */ /* 0x000fe200000e0605 */
[-C--:B------:R-:W-:Y:S02]  /*1c2b0*/  IADD3 R6, P0, PT, R8, R4.reuse, RZ ;  /* 0x0000000408067210 */ /* 0x080fe40007f1e0ff */
[----:B------:R-:W-:Y:S02]  /*1c2c0*/  LOP3.LUT R170, R170, 0x1e00, R45, 0xf8, !PT ;  /* 0x00001e00aaaa7812 */ /* 0x000fe400078ef82d */
[----:B------:R-:W-:Y:S01]  /*1c2d0*/  IADD3 R12, P3, PT, R6, R4, RZ ;  /* 0x00000004060c7210 */ /* 0x000fe20007f7e0ff */
[--C-:B------:R-:W-:Y:S01]  /*1c2e0*/  IMAD.X R7, R9, 0x1, R5.reuse, P0 ;  /* 0x0000000109077824 */ /* 0x100fe200000e0605 */
[----:B------:R-:W-:Y:S02]  /*1c2f0*/  ISETP.GE.AND P0, PT, R218, R234, PT ;  /* 0x000000eada00720c */ /* 0x000fe40003f06270 */
[----:B------:R-:W-:Y:S01]  /*1c300*/  LEA R170, R170, UR6, 0x1 ;  /* 0x00000006aaaa7c11 */ /* 0x000fe2000f8e08ff */
        /* <DEDUP_REMOVED lines=105> */
[----:B------:R-:W-:Y:S04]  /*1c9a0*/  LDSM.16.M88.4 R128, [R35+0x2000] ;  /* 0x002000002380783b */ /* 0x000fe80000000200 */
[----:B------:R-:W-:Y:S04]  /*1c9b0*/  LDSM.16.M88.4 R120, [R35+0x2800] ;  /* 0x002800002378783b */ /* 0x000fe80000000200 */
[----:B------:R-:W-:Y:S04]  /*1c9c0*/  LDSM.16.M88.4 R112, [R35+0x3000] ;  /* 0x003000002370783b */ /* 0x000fe80000000200 */
[----:B-1----:R-:W1:Y:S04]  /*1c9d0*/  LDSM.16.M88.4 R16, [R32] ;  /* 0x000000002010783b */ /* 0x002e680000000200 */
        /* <DEDUP_REMOVED lines=14> */
[----:B------:R1:W1:Y:S04]  /*1cac0*/  LDSM.16.M88.4 R12, [R35+0x9800] ;  /* 0x00980000230c783b */ /* 0x0002680000000200 */
[----:B------:R-:W-:Y:S01]  /*1cad0*/  LDSM.16.M88.4 R204, [R204] ;  /* 0x00000000cccc783b */ /* 0x000fe20000000200 */
[C---:B------:R-:W-:Y:S03]  /*1cae0*/  HMMA.16816.F32.BF16 R124, R16.reuse, R120, RZ ;  /* 0x00000078107c723c */ /* 0x040fe600000418ff */
[----:B--2---:R-:W2:Y:S04]  /*1caf0*/  LDSM.16.M88.4 R4, [R200+0x2000] ;  /* 0x00200000c804783b */ /* 0x004ea80000000200 */
[----:B------:R-:W2:Y:S01]  /*1cb00*/  LDSM.16.M88.4 R8, [R200+0x2800] ;  /* 0x00280000c808783b */ /* 0x000ea20000000200 */
[C---:B------:R-:W-:Y:S03]  /*1cb10*/  HMMA.16816.F32.BF16 R120, R16.reuse, R122, RZ ;  /* 0x0000007a1078723c */ /* 0x040fe600000418ff */
[----:B------:R-:W2:Y:S04]  /*1cb20*/  LDSM.16.M88.4 R184, [R200+0x3000] ;  /* 0x00300000c8b8783b */ /* 0x000ea80000000200 */
[----:B------:R-:W2:Y:S01]  /*1cb30*/  LDSM.16.M88.4 R176, [R200+0x4000] ;  /* 0x00400000c8b0783b */ /* 0x000ea20000000200 */
[C---:B------:R-:W-:Y:S03]  /*1cb40*/  HMMA.16816.F32.BF16 R116, R16.reuse, R112, RZ ;  /* 0x000000701074723c */ /* 0x040fe600000418ff */
[----:B------:R-:W2:Y:S04]  /*1cb50*/  LDSM.16.M88.4 R180, [R200+0x3800] ;  /* 0x00380000c8b4783b */ /* 0x000ea80000000200 */
[----:B------:R-:W-:Y:S01]  /*1cb60*/  LDSM.16.M88.4 R208, [R200+0x9800] ;  /* 0x00980000c8d0783b */ /* 0x000fe20000000200 */
[C---:B---3--:R-:W-:Y:S03]  /*1cb70*/  HMMA.16816.F32.BF16 R108, R16.reuse, R104, RZ ;  /* 0x00000068106c723c */ /* 0x048fe600000418ff */
[----:B------:R-:W0:Y:S05]  /*1cb80*/  LDGDEPBAR ;  /* 0x00000000000079af */ /* 0x000e2a0000000000 */
        /* <DEDUP_REMOVED lines=54> */
[----:B------:R-:W-:Y:S07]  /*1cef0*/  LDSM.16.M88.4 R184, [R167] ;  /* 0x00000000a7b8783b */ /* 0x000fee0000000200 */
        /* <DEDUP_REMOVED lines=8> */
[----:B------:R1:W-:Y:S07]  /*1cf80*/  LDSM.16.M88.4 R12, [R166] ;  /* 0x00000000a60c783b */ /* 0x0003ee0000000200 */
[C---:B--2---:R-:W-:Y:S08]  /*1cf90*/  HMMA.16816.F32.BF16 R32, R204.reuse, R4, R32 ;  /* 0x00000004cc20723c */ /* 0x044ff00000041820 */
[C---:B------:R-:W-:Y:S01]  /*1cfa0*/  HMMA.16816.F32.BF16 R28, R204.reuse, R6, R28 ;  /* 0x00000006cc1c723c */ /* 0x040fe2000004181c */
[----:B------:R-:W2:Y:S07]  /*1cfb0*/  LDSM.16.M88.4 R4, [R3+0x9800] ;  /* 0x009800000304783b */ /* 0x000eae0000000200 */
[----:B------:R-:W-:Y:S01]  /*1cfc0*/  HMMA.16816.F32.BF16 R16, R204, R210, R16 ;  /* 0x000000d2cc10723c */ /* 0x000fe20000041810 */
[----:B-1----:R-:W-:-:S05]  /*1cfd0*/  IMAD.SHL.U32 R166, R44, 0x100, RZ ;  /* 0x000001002ca67824 */ /* 0x002fca00078e00ff */
[----:B------:R-:W-:Y:S02]  /*1cfe0*/  LOP3.LUT R166, R166, R168, RZ, 0xfc, !PT ;  /* 0x000000a8a6a67212 */ /* 0x000fe400078efcff */
[----:B---3--:R-:W-:Y:S03]  /*1cff0*/  HMMA.16816.F32.BF16 R24, R204, R8, R24 ;  /* 0x00000008cc18723c */ /* 0x008fe60000041818 */
[----:B------:R-:W-:-:S05]  /*1d000*/  VIADD R167, R166, 0xfffffef9 ;  /* 0xfffffef9a6a77836 */ /* 0x000fca0000000000 */
[----:B------:R-:W-:Y:S01]  /*1d010*/  HMMA.16816.F32.BF16 R20, R204, R10, R20 ;  /* 0x0000000acc14723c */ /* 0x000fe20000041814 */
[----:B------:R-:W1:Y:S01]  /*1d020*/  LDSM.16.M88.4 R8, [R3+0x2000] ;  /* 0x002000000308783b */ /* 0x000e620000000200 */
[C---:B------:R-:W-:Y:S02]  /*1d030*/  ISETP.GE.AND P3, PT, R167.reuse, R247, PT ;  /* 0x000000f7a700720c */ /* 0x040fe40003f66270 */
[C---:B------:R-:W-:Y:S02]  /*1d040*/  ISETP.GE.AND P5, PT, R167.reuse, R244, PT ;  /* 0x000000f4a700720c */ /* 0x040fe40003fa6270 */
[----:B------:R-:W-:Y:S02]  /*1d050*/  ISETP.GE.AND P6, PT, R167, R245, PT ;  /* 0x000000f5a700720c */ /* 0x000fe40003fc6270 */
[----:B----4-:R-:W-:Y:S01]  /*1d060*/  HMMA.16816.F32.BF16 R16, R184, R178, R16 ;  /* 0x000000b2b810723c */ /* 0x010fe20000041810 */
[----:B------:R-:W-:-:S07]  /*1d070*/  IMAD.IADD R178, R166, 0x1, R235 ;  /* 0x00000001a6b27824 */ /* 0x000fce00078e02eb */
[C---:B-----5:R-:W-:Y:S08]  /*1d080*/  HMMA.16816.F32.BF16 R172, R184.reuse, R180, R172 ;  /* 0x000000b4b8ac723c */ /* 0x060ff000000418ac */
[----:B------:R-:W-:Y:S01]  /*1d090*/  HMMA.16816.F32.BF16 R128, R184, R182, R128 ;  /* 0x000000b6b880723c */ /* 0x000fe20000041880 */
[----:B------:R-:W3:Y:S07]  /*1d0a0*/  LDSM.16.M88.4 R180, [R47+0x2800] ;  /* 0x002800002fb4783b */ /* 0x000eee0000000200 */
[----:B--2---:R-:W-:Y:S01]  /*1d0b0*/  HMMA.16816.F32.BF16 R16, R12, R6, R16 ;  /* 0x000000060c10723c */ /* 0x004fe20000041810 */
[C---:B------:R-:W-:Y:S01]  /*1d0c0*/  IADD3 R6, PT, PT, R243.reuse, 0x107, -R178 ;  /* 0x00000107f3067810 */ /* 0x040fe20007ffe8b2 */
[----:B------:R-:W-:-:S03]  /*1d0d0*/  VIADD R7, R243, 0x8 ;  /* 0x00000008f3077836 */ /* 0x000fc60000000000 */
[----:B------:R-:W-:Y:S02]  /*1d0e0*/  IABS R6, R6 ;  /* 0x0000000600067213 */ /* 0x000fe40000000000 */
[C---:B------:R-:W-:Y:S01]  /*1d0f0*/  IADD3 R179, PT, PT, R7.reuse, 0x1ff, -R178 ;  /* 0x000001ff07b37810 */ /* 0x040fe20007ffe8b2 */
[----:B------:R-:W-:Y:S08]  /*1d100*/  HMMA.16816.F32.BF16 R196, R204, R200, R196 ;  /* 0x000000c8ccc4723c */ /* 0x000ff000000418c4 */
[----:B-1----:R-:W-:Y:S01]  /*1d110*/  HMMA.16816.F32.BF16 R172, R12, R8, R172 ;  /* 0x000000080cac723c */ /* 0x002fe200000418ac */
        /* <DEDUP_REMOVED lines=8> */
[----:B------:R-:W-:Y:S02]  /*1d1a0*/  I2FP.F32.S32 R8, R6 ;  /* 0x0000000600087245 */ /* 0x000fe40000201400 */
[----:B------:R-:W-:-:S02]  /*1d1b0*/  I2FP.F32.S32 R6, R9 ;  /* 0x0000000900067245 */ /* 0x000fc40000201400 */
[----:B------:R-:W-:Y:S01]  /*1d1c0*/  FSEL R17, R17, -INF , P3 ;  /* 0xff80000011117808 */ /* 0x000fe20001800000 */
[----:B------:R-:W-:Y:S01]  /*1d1d0*/  FFMA.FTZ R19, -R242, R8, R19 ;  /* 0x00000008f2137223 */ /* 0x000fe20000010113 */
[----:B------:R-:W-:Y:S01]  /*1d1e0*/  VIADD R8, R166, 0xfffffe00 ;  /* 0xfffffe00a6087836 */ /* 0x000fe20000000000 */
[----:B------:R-:W-:Y:S01]  /*1d1f0*/  ISETP.GE.AND P3, PT, R167, R246, PT ;  /* 0x000000f6a700720c */ /* 0x000fe20003f66270 */
[----:B------:R-:W-:Y:S01]  /*1d200*/  FFMA.FTZ R171, -R242, R6, R172 ;  /* 0x00000006f2ab7223 */ /* 0x000fe200000101ac */
[----:B------:R-:W-:Y:S01]  /*1d210*/  IADD3 R9, PT, PT, R7, 0x200, -R178 ;  /* 0x0000020007097810 */ /* 0x000fe20007ffe8b2 */
[----:B---3--:R-:W-:Y:S01]  /*1d220*/  HMMA.16816.F32.BF16 R124, R184, R180, R124 ;  /* 0x000000b4b87c723c */ /* 0x008fe2000004187c */
[----:B------:R-:W-:Y:S02]  /*1d230*/  FSEL R17, R17, -INF , !P5 ;  /* 0xff80000011117808 */ /* 0x000fe40006800000 */
[----:B------:R-:W-:Y:S02]  /*1d240*/  ISETP.GE.AND P5, PT, R8, R247, PT ;  /* 0x000000f70800720c */ /* 0x000fe40003fa6270 */
[----:B------:R-:W-:-:S02]  /*1d250*/  IABS R9, R9 ;  /* 0x0000000900097213 */ /* 0x000fc40000000000 */
[----:B------:R-:W-:Y:S01]  /*1d260*/  FSEL R6, R19, -INF , P3 ;  /* 0xff80000013067808 */ /* 0x000fe20001800000 */
[----:B------:R-:W-:Y:S01]  /*1d270*/  HMMA.16816.F32.BF16 R120, R184, R182, R120 ;  /* 0x000000b6b878723c */ /* 0x000fe20000041878 */
[----:B------:R-:W-:Y:S01]  /*1d280*/  FSEL R171, R171, -INF , P5 ;  /* 0xff800000abab7808 */ /* 0x000fe20002800000 */
[----:B------:R-:W-:Y:S01]  /*1d290*/  IMAD.MOV.U32 R19, RZ, RZ, R9 ;  /* 0x000000ffff137224 */ /* 0x000fe200078e0009 */
[----:B------:R-:W-:Y:S01]  /*1d2a0*/  FSEL R6, R6, -INF , !P6 ;  /* 0xff80000006067808 */ /* 0x000fe20007000000 */
[----:B------:R-:W-:Y:S01]  /*1d2b0*/  VIADD R182, R166, 0xfffffe11 ;  /* 0xfffffe11a6b67836 */ /* 0x000fe20000000000 */
[C---:B------:R-:W-:Y:S02]  /*1d2c0*/  ISETP.GE.AND P3, PT, R8.reuse, R244, PT ;  /* 0x000000f40800720c */ /* 0x040fe40003f66270 */
[C---:B------:R-:W-:Y:S01]  /*1d2d0*/  ISETP.GE.AND P6, PT, R8.reuse, R245, PT ;  /* 0x000000f50800720c */ /* 0x040fe20003fc6270 */
[----:B------:R-:W-:Y:S01]  /*1d2e0*/  HMMA.16816.F32.BF16 R192, R204, R202, R192 ;  /* 0x000000caccc0723c */ /* 0x000fe200000418c0 */
[----:B------:R-:W-:-:S02]  /*1d2f0*/  ISETP.GE.AND P5, PT, R8, R246, PT ;  /* 0x000000f60800720c */ /* 0x000fc40003fa6270 */
[----:B------:R-:W1:Y:S01]  /*1d300*/  LDSM.16.M88.4 R8, [R3+0x2800] ;  /* 0x002800000308783b */ /* 0x000e620000000200 */
[C-C-:B------:R-:W-:Y:S02]  /*1d310*/  IADD3 R167, PT, PT, R243.reuse, 0x1ff, -R178.reuse ;  /* 0x000001fff3a77810 */ /* 0x140fe40007ffe8b2 */
[----:B------:R-:W-:Y:S02]  /*1d320*/  I2FP.F32.S32 R19, R19 ;  /* 0x0000001300137245 */ /* 0x000fe40000201400 */
[----:B------:R-:W-:Y:S01]  /*1d330*/  IABS R167, R167 ;  /* 0x000000a700a77213 */ /* 0x000fe20000000000 */
[----:B------:R-:W-:Y:S01]  /*1d340*/  HMMA.16816.F32.BF16 R188, R204, R208, R188 ;  /* 0x000000d0ccbc723c */ /* 0x000fe200000418bc */
[----:B------:R-:W-:Y:S01]  /*1d350*/  IADD3 R172, PT, PT, R243, 0x1f8, -R178 ;  /* 0x000001f8f3ac7810 */ /* 0x000fe20007ffe8b2 */
[----:B------:R-:W-:Y:S01]  /*1d360*/  FFMA.FTZ R19, -R242, R19, R174 ;  /* 0x00000013f2137223 */ /* 0x000fe200000101ae */
[----:B------:R-:W-:Y:S01]  /*1d370*/  I2FP.F32.S32 R167, R167 ;  /* 0x000000a700a77245 */ /* 0x000fe20000201400 */
[----:B------:R-:W-:Y:S01]  /*1d380*/  VIADD R174, R166, 0xfffffe01 ;  /* 0xfffffe01a6ae7836 */ /* 0x000fe20000000000 */
[----:B------:R-:W-:-:S02]  /*1d390*/  IABS R172, R172 ;  /* 0x000000ac00ac7213 */ /* 0x000fc40000000000 */
[----:B------:R-:W-:Y:S01]  /*1d3a0*/  FSEL R19, R19, -INF , P5 ;  /* 0xff80000013137808 */ /* 0x000fe20002800000 */
[----:B------:R-:W-:Y:S01]  /*1d3b0*/  FFMA.FTZ R173, -R242, R167, R173 ;  /* 0x000000a7f2ad7223 */ /* 0x000fe200000101ad */
[----:B------:R-:W-:Y:S02]  /*1d3c0*/  FSEL R167, R171, -INF , !P3 ;  /* 0xff800000aba77808 */ /* 0x000fe40005800000 */
[----:B------:R-:W-:Y:S02]  /*1d3d0*/  ISETP.GE.AND P3, PT, R174, R247, PT ;  /* 0x000000f7ae00720c */ /* 0x000fe40003f66270 */
[----:B------:R-:W-:Y:S02]  /*1d3e0*/  I2FP.F32.S32 R172, R172 ;  /* 0x000000ac00ac7245 */ /* 0x000fe40000201400 */
[----:B------:R-:W-:Y:S02]  /*1d3f0*/  IABS R171, R179 ;  /* 0x000000b300ab7213 */ /* 0x000fe40000000000 */
[----:B------:R-:W-:-:S02]  /*1d400*/  FSEL R19, R19, -INF , !P6 ;  /* 0xff80000013137808 */ /* 0x000fc40007000000 */
[----:B------:R-:W-:Y:S01]  /*1d410*/  FSEL R173, R173, -INF , P3 ;  /* 0xff800000adad7808 */ /* 0x000fe20001800000 */
[----:B------:R-:W-:Y:S01]  /*1d420*/  HMMA.16816.F32.BF16 R188, R184, R176, R188 ;  /* 0x000000b0b8bc723c */ /* 0x000fe200000418bc */
[C---:B------:R-:W-:Y:S02]  /*1d430*/  ISETP.GE.AND P5, PT, R174.reuse, R244, PT ;  /* 0x000000f4ae00720c */ /* 0x040fe40003fa6270 */
[C---:B------:R-:W-:Y:S02]  /*1d440*/  ISETP.GE.AND P6, PT, R174.reuse, R245, PT ;  /* 0x000000f5ae00720c */ /* 0x040fe40003fc6270 */
[----:B------:R-:W-:Y:S01]  /*1d450*/  ISETP.GE.AND P3, PT, R174, R246, PT ;  /* 0x000000f6ae00720c */ /* 0x000fe20003f66270 */
[----:B------:R-:W-:Y:S01]  /*1d460*/  FFMA.FTZ R174, -R242, R172, R128 ;  /* 0x000000acf2ae7223 */ /* 0x000fe20000010180 */
[----:B------:R-:W-:Y:S02]  /*1d470*/  I2FP.F32.S32 R171, R171 ;  /* 0x000000ab00ab7245 */ /* 0x000fe40000201400 */
[----:B------:R-:W-:-:S02]  /*1d480*/  IADD3 R128, PT, PT, R7, 0x1f8, -R178 ;  /* 0x000001f807807810 */ /* 0x000fc40007ffe8b2 */
[----:B------:R-:W-:Y:S01]  /*1d490*/  IADD3 R179, PT, PT, R243, 0x1f7, -R178 ;  /* 0x000001f7f3b37810 */ /* 0x000fe20007ffe8b2 */
[----:B------:R-:W-:Y:S01]  /*1d4a0*/  FFMA.FTZ R171, -R242, R171, R175 ;  /* 0x000000abf2ab7223 */ /* 0x000fe200000101af */
[----:B------:R-:W-:Y:S01]  /*1d4b0*/  IABS R128, R128 ;  /* 0x0000008000807213 */ /* 0x000fe20000000000 */
[----:B------:R-:W-:Y:S01]  /*1d4c0*/  VIADD R175, R166, 0xfffffe08 ;  /* 0xfffffe08a6af7836 */ /* 0x000fe20000000000 */
[----:B------:R-:W-:Y:S01]  /*1d4d0*/  FSEL R172, R173, -INF , !P5 ;  /* 0xff800000adac7808 */ /* 0x000fe20006800000 */
[C---:B-1----:R-:W-:Y:S01]  /*1d4e0*/  HMMA.16816.F32.BF16 R124, R12.reuse, R8, R124 ;  /* 0x000000080c7c723c */ /* 0x042fe2000004187c */
[----:B------:R-:W-:Y:S02]  /*1d4f0*/  I2FP.F32.S32 R128, R128 ;  /* 0x0000008000807245 */ /* 0x000fe40000201400 */
[----:B------:R-:W-:Y:S02]  /*1d500*/  IABS R173, R179 ;  /* 0x000000b300ad7213 */ /* 0x000fe40000000000 */
[----:B------:R-:W-:Y:S01]  /*1d510*/  ISETP.GE.AND P5, PT, R175, R247, PT ;  /* 0x000000f7af00720c */ /* 0x000fe20003fa6270 */
[----:B------:R-:W-:Y:S01]  /*1d520*/  FFMA.FTZ R130, -R242, R128, R130 ;  /* 0x00000080f2827223 */ /* 0x000fe20000010182 */
[----:B------:R-:W-:Y:S01]  /*1d530*/  IADD3 R9, PT, PT, R7, 0x1f7, -R178 ;  /* 0x000001f707097810 */ /* 0x000fe20007ffe8b2 */
[----:B------:R-:W-:Y:S01]  /*1d540*/  VIADD R128, R166, 0xfffffe09 ;  /* 0xfffffe09a6807836 */ /* 0x000fe20000000000 */
[----:B------:R-:W-:Y:S01]  /*1d550*/  FSEL R171, R171, -INF , P3 ;  /* 0xff800000abab7808 */ /* 0x000fe20001800000 */
[----:B------:R-:W-:Y:S01]  /*1d560*/  HMMA.16816.F32.BF16 R120, R12, R10, R120 ;  /* 0x0000000a0c78723c */ /* 0x000fe20000041878 */
[----:B------:R-:W-:-:S02]  /*1d570*/  I2FP.F32.S32 R173, R173 ;  /* 0x000000ad00ad7245 */ /* 0x000fc40000201400 */
[C---:B------:R-:W-:Y:S02]  /*1d580*/  ISETP.GE.AND P3, PT, R175.reuse, R244, PT ;  /* 0x000000f4af00720c */ /* 0x040fe40003f66270 */
[----:B------:R-:W-:Y:S01]  /*1d590*/  FSEL R174, R174, -INF , P5 ;  /* 0xff800000aeae7808 */ /* 0x000fe20002800000 */
[----:B------:R-:W-:Y:S01]  /*1d5a0*/  FFMA.FTZ R129, -R242, R173, R129 ;  /* 0x000000adf2817223 */ /* 0x000fe20000010181 */
[----:B------:R-:W-:Y:S01]  /*1d5b0*/  ISETP.GE.AND P5, PT, R175, R246, PT ;  /* 0x000000f6af00720c */ /* 0x000fe20003fa6270 */
[----:B------:R-:W-:Y:S01]  /*1d5c0*/  HMMA.16816.F32.BF16 R188, R12, R4, R188 ;  /* 0x000000040cbc723c */ /* 0x000fe200000418bc */
[----:B------:R-:W-:Y:S02]  /*1d5d0*/  IABS R9, R9 ;  /* 0x0000000900097213 */ /* 0x000fe40000000000 */
[----:B------:R-:W-:Y:S02]  /*1d5e0*/  FSEL R171, R171, -INF , !P6 ;  /* 0xff800000abab7808 */ /* 0x000fe40007000000 */
[----:B------:R-:W-:-:S02]  /*1d5f0*/  FSEL R174, R174, -INF , !P3 ;  /* 0xff800000aeae7808 */ /* 0x000fc40005800000 */
[----:B------:R-:W-:Y:S02]  /*1d600*/  ISETP.GE.AND P6, PT, R175, R245, PT ;  /* 0x000000f5af00720c */ /* 0x000fe40003fc6270 */
[----:B------:R-:W-:Y:S02]  /*1d610*/  ISETP.GE.AND P3, PT, R128, R247, PT ;  /* 0x000000f78000720c */ /* 0x000fe40003f66270 */
[----:B------:R-:W-:Y:S02]  /*1d620*/  FSEL R130, R130, -INF , P5 ;  /* 0xff80000082827808 */ /* 0x000fe40002800000 */
[----:B------:R-:W-:Y:S02]  /*1d630*/  I2FP.F32.S32 R9, R9 ;  /* 0x0000000900097245 */ /* 0x000fe40000201400 */
[----:B------:R-:W-:Y:S02]  /*1d640*/  IADD3 R8, PT, PT, R243, 0x1f0, -R178 ;  /* 0x000001f0f3087810 */ /* 0x000fe40007ffe8b2 */
[----:B------:R-:W-:Y:S01]  /*1d650*/  FSEL R173, R130, -INF , !P6 ;  /* 0xff80000082ad7808 */ /* 0x000fe20007000000 */
[----:B------:R-:W-:Y:S01]  /*1d660*/  FFMA.FTZ R9, -R242, R9, R131 ;  /* 0x00000009f2097223 */ /* 0x000fe20000010183 */
[----:B------:R-:W-:-:S02]  /*1d670*/  FSEL R175, R129, -INF , P3 ;  /* 0xff80000081af7808 */ /* 0x000fc40001800000 */
[----:B------:R-:W-:Y:S02]  /*1d680*/  IABS R8, R8 ;  /* 0x0000000800087213 */ /* 0x000fe40000000000 */
[C---:B------:R-:W-:Y:S02]  /*1d690*/  ISETP.GE.AND P5, PT, R128.reuse, R244, PT ;  /* 0x000000f48000720c */ /* 0x040fe40003fa6270 */
[C---:B------:R-:W-:Y:S02]  /*1d6a0*/  ISETP.GE.AND P6, PT, R128.reuse, R245, PT ;  /* 0x000000f58000720c */ /* 0x040fe40003fc6270 */
[----:B------:R-:W-:Y:S02]  /*1d6b0*/  ISETP.GE.AND P3, PT, R128, R246, PT ;  /* 0x000000f68000720c */ /* 0x000fe40003f66270 */
[----:B------:R-:W1:Y:S01]  /*1d6c0*/  LDSM.16.M88.4 R128, [R47+0x3000] ;  /* 0x003000002f80783b */ /* 0x000e620000000200 */
[----:B------:R-:W-:Y:S02]  /*1d6d0*/  I2FP.F32.S32 R8, R8 ;  /* 0x0000000800087245 */ /* 0x000fe40000201400 */
[----:B------:R-:W-:-:S02]  /*1d6e0*/  IADD3 R180, PT, PT, R243, 0x1ef, -R178 ;  /* 0x000001eff3b47810 */ /* 0x000fc40007ffe8b2 */
[----:B------:R-:W-:Y:S01]  /*1d6f0*/  IADD3 R179, PT, PT, R7, 0x1f0, -R178 ;  /* 0x000001f007b37810 */ /* 0x000fe20007ffe8b2 */
[----:B------:R-:W-:Y:S01]  /*1d700*/  FFMA.FTZ R181, -R242, R8, R124 ;  /* 0x00000008f2b57223 */ /* 0x000fe2000001017c */
[----:B------:R-:W-:Y:S01]  /*1d710*/  VIADD R8, R166, 0xfffffe10 ;  /* 0xfffffe10a6087836 */ /* 0x000fe20000000000 */
[----:B------:R-:W-:Y:S02]  /*1d720*/  IABS R180, R180 ;  /* 0x000000b400b47213 */ /* 0x000fe40000000000 */
[----:B------:R-:W-:Y:S02]  /*1d730*/  IABS R179, R179 ;  /* 0x000000b300b37213 */ /* 0x000fe40000000000 */
[----:B------:R-:W-:Y:S02]  /*1d740*/  FSEL R175, R175, -INF , !P5 ;  /* 0xff800000afaf7808 */ /* 0x000fe40006800000 */
[----:B------:R-:W-:Y:S02]  /*1d750*/  I2FP.F32.S32 R180, R180 ;  /* 0x000000b400b47245 */ /* 0x000fe40000201400 */
[----:B------:R-:W-:-:S02]  /*1d760*/  ISETP.GE.AND P5, PT, R8, R247, PT ;  /* 0x000000f70800720c */ /* 0x000fc40003fa6270 */
[----:B------:R-:W-:Y:S01]  /*1d770*/  FSEL R9, R9, -INF , P3 ;  /* 0xff80000009097808 */ /* 0x000fe20001800000 */
[----:B------:R-:W-:Y:S01]  /*1d780*/  FFMA.FTZ R183, -R242, R180, R125 ;  /* 0x000000b4f2b77223 */ /* 0x000fe2000001017d */
[----:B------:R-:W-:Y:S02]  /*1d790*/  I2FP.F32.S32 R179, R179 ;  /* 0x000000b300b37245 */ /* 0x000fe40000201400 */
[----:B------:R-:W-:Y:S02]  /*1d7a0*/  ISETP.GE.AND P3, PT, R8, R244, PT ;  /* 0x000000f40800720c */ /* 0x000fe40003f66270 */
[----:B------:R-:W-:Y:S01]  /*1d7b0*/  FSEL R124, R9, -INF , !P6 ;  /* 0xff800000097c7808 */ /* 0x000fe20007000000 */
[----:B------:R-:W-:Y:S01]  /*1d7c0*/  FFMA.FTZ R179, -R242, R179, R126 ;  /* 0x000000b3f2b37223 */ /* 0x000fe2000001017e */
[----:B------:R-:W-:Y:S02]  /*1d7d0*/  FSEL R181, R181, -INF , P5 ;  /* 0xff800000b5b57808 */ /* 0x000fe40002800000 */
[----:B------:R-:W-:-:S02]  /*1d7e0*/  ISETP.GE.AND P6, PT, R8, R245, PT ;  /* 0x000000f50800720c */ /* 0x000fc40003fc6270 */
[----:B------:R-:W-:Y:S02]  /*1d7f0*/  ISETP.GE.AND P5, PT, R8, R246, PT ;  /* 0x000000f60800720c */ /* 0x000fe40003fa6270 */
[--C-:B------:R-:W-:Y:S01]  /*1d800*/  IADD3 R125, PT, PT, R7, 0x1ef, -R178.reuse ;  /* 0x000001ef077d7810 */ /* 0x100fe20007ffe8b2 */
[----:B------:R-:W2:Y:S01]  /*1d810*/  LDSM.16.M88.4 R8, [R3+0x3000] ;  /* 0x003000000308783b */ /* 0x000ea20000000200 */
[----:B------:R-:W-:Y:S02]  /*1d820*/  FSEL R126, R181, -INF , !P3 ;  /* 0xff800000b57e7808 */ /* 0x000fe40005800000 */
[----:B------:R-:W-:Y:S02]  /*1d830*/  IABS R181, R125 ;  /* 0x0000007d00b57213 */ /* 0x000fe40000000000 */
[----:B------:R-:W-:Y:S02]  /*1d840*/  IADD3 R180, PT, PT, R243, 0x1e8, -R178 ;  /* 0x000001e8f3b47810 */ /* 0x000fe40007ffe8b2 */
[----:B------:R-:W-:Y:S01]  /*1d850*/  FSEL R125, R179, -INF , P5 ;  /* 0xff800000b37d7808 */ /* 0x000fe20002800000 */
[----:B------:R-:W-:Y:S01]  /*1d860*/  IMAD.MOV.U32 R179, RZ, RZ, R181 ;  /* 0x000000ffffb37224 */ /* 0x000fe200078e00b5 */
[----:B------:R-:W-:Y:S01]  /*1d870*/  IABS R180, R180 ;  /* 0x000000b400b47213 */ /* 0x000fe20000000000 */
[----:B-1----:R-:W-:Y:S01]  /*1d880*/  HMMA.16816.F32.BF16 R116, R184, R128, R116 ;  /* 0x00000080b874723c */ /* 0x002fe20000041874 */
[----:B------:R-:W-:-:S02]  /*1d890*/  ISETP.GE.AND P3, PT, R182, R247, PT ;  /* 0x000000f7b600720c */ /* 0x000fc40003f66270 */
        /* <DEDUP_REMOVED lines=8> */
[----:B------:R-:W-:Y:S01]  /*1d920*/  IADD3 R129, PT, PT, R243, 0x1e7, -R178 ;  /* 0x000001e7f3817810 */ /* 0x000fe20007ffe8b2 */
[----:B------:R-:W-:Y:S01]  /*1d930*/  HMMA.16816.F32.BF16 R112, R184, R130, R112 ;  /* 0x00000082b870723c */ /* 0x000fe20000041870 */
[----:B------:R-:W-:-:S02]  /*1d940*/  IABS R120, R120 ;  /* 0x0000007800787213 */ /* 0x000fc40000000000 */
[----:B------:R-:W-:Y:S02]  /*1d950*/  FSEL R128, R181, -INF , !P5 ;  /* 0xff800000b5807808 */ /* 0x000fe40006800000 */
[----:B------:R-:W-:Y:S02]  /*1d960*/  I2FP.F32.S32 R120, R120 ;  /* 0x0000007800787245 */ /* 0x000fe40000201400 */
[----:B------:R-:W-:Y:S02]  /*1d970*/  IABS R129, R129 ;  /* 0x0000008100817213 */ /* 0x000fe40000000000 */
[----:B------:R-:W-:Y:S01]  /*1d980*/  ISETP.GE.AND P5, PT, R180, R247, PT ;  /* 0x000000f7b400720c */ /* 0x000fe20003fa6270 */
[----:B------:R-:W-:Y:S01]  /*1d990*/  FFMA.FTZ R120, -R242, R120, R122 ;  /* 0x00000078f2787223 */ /* 0x000fe2000001017a */
[----:B------:R-:W-:Y:S02]  /*1d9a0*/  IADD3 R122, PT, PT, R7, 0x1e7, -R178 ;  /* 0x000001e7077a7810 */ /* 0x000fe40007ffe8b2 */
[----:B------:R-:W-:-:S02]  /*1d9b0*/  I2FP.F32.S32 R129, R129 ;  /* 0x0000008100817245 */ /* 0x000fc40000201400 */
[----:B------:R-:W-:Y:S01]  /*1d9c0*/  FSEL R179, R179, -INF , P5 ;  /* 0xff800000b3b37808 */ /* 0x000fe20002800000 */
[C---:B--2---:R-:W-:Y:S01]  /*1d9d0*/  HMMA.16816.F32.BF16 R116, R12.reuse, R8, R116 ;  /* 0x000000080c74723c */ /* 0x044fe20000041874 */
[-C--:B------:R-:W-:Y:S01]  /*1d9e0*/  ISETP.GE.AND P3, PT, R182, R246.reuse, PT ;  /* 0x000000f6b600720c */ /* 0x080fe20003f66270 */
[----:B------:R-:W-:Y:S01]  /*1d9f0*/  FFMA.FTZ R9, -R242, R129, R121 ;  /* 0x00000081f2097223 */ /* 0x000fe20000010179 */
[----:B------:R-:W-:Y:S01]  /*1da00*/  ISETP.GE.AND P5, PT, R180, R246, PT ;  /* 0x000000f6b400720c */ /* 0x000fe20003fa6270 */
[----:B------:R-:W-:Y:S01]  /*1da10*/  VIADD R121, R166, 0xfffffe19 ;  /* 0xfffffe19a6797836 */ /* 0x000fe20000000000 */
[----:B------:R-:W-:Y:S02]  /*1da20*/  IABS R122, R122 ;  /* 0x0000007a007a7213 */ /* 0x000fe40000000000 */
[----:B------:R-:W-:Y:S01]  /*1da30*/  FSEL R125, R125, -INF , !P6 ;  /* 0xff8000007d7d7808 */ /* 0x000fe20007000000 */
[----:B------:R-:W-:Y:S01]  /*1da40*/  HMMA.16816.F32.BF16 R112, R12, R10, R112 ;  /* 0x0000000a0c70723c */ /* 0x000fe20000041870 */
[----:B------:R-:W-:-:S02]  /*1da50*/  FSEL R127, R127, -INF , P3 ;  /* 0xff8000007f7f7808 */ /* 0x000fc40001800000 */
[----:B------:R-:W-:Y:S01]  /*1da60*/  FSEL R129, R120, -INF , P5 ;  /* 0xff80000078817808 */ /* 0x000fe20002800000 */
[----:B------:R-:W-:Y:S01]  /*1da70*/  IMAD.MOV.U32 R120, RZ, RZ, R122 ;  /* 0x000000ffff787224 */ /* 0x000fe200078e007a */
[----:B------:R-:W-:Y:S01]  /*1da80*/  ISETP.GE.AND P6, PT, R182, R245, PT ;  /* 0x000000f5b600720c */ /* 0x000fe20003fc6270 */
[----:B------:R-:W-:Y:S01]  /*1da90*/  VIADD R182, R166, 0xfffffe21 ;  /* 0xfffffe21a6b67836 */ /* 0x000fe20000000000 */
[----:B------:R-:W-:Y:S02]  /*1daa0*/  ISETP.GE.AND P3, PT, R180, R244, PT ;  /* 0x000000f4b400720c */ /* 0x000fe40003f66270 */
[----:B------:R-:W-:Y:S02]  /*1dab0*/  IADD3 R8, PT, PT, R243, 0x1e0, -R178 ;  /* 0x000001e0f3087810 */ /* 0x000fe40007ffe8b2 */
[----:B------:R-:W-:Y:S02]  /*1dac0*/  FSEL R127, R127, -INF , !P6 ;  /* 0xff8000007f7f7808 */ /* 0x000fe40007000000 */
[----:B------:R-:W-:-:S02]  /*1dad0*/  FSEL R179, R179, -INF , !P3 ;  /* 0xff800000b3b37808 */ /* 0x000fc40005800000 */
[----:B------:R-:W-:Y:S02]  /*1dae0*/  ISETP.GE.AND P6, PT, R180, R245, PT ;  /* 0x000000f5b400720c */ /* 0x000fe40003fc6270 */
[----:B------:R-:W-:Y:S02]  /*1daf0*/  ISETP.GE.AND P3, PT, R121, R247, PT ;  /* 0x000000f77900720c */ /* 0x000fe40003f66270 */
[----:B------:R-:W-:Y:S02]  /*1db00*/  I2FP.F32.S32 R120, R120 ;  /* 0x0000007800787245 */ /* 0x000fe40000201400 */
[----:B------:R-:W-:Y:S02]  /*1db10*/  IABS R8, R8 ;  /* 0x0000000800087213 */ /* 0x000fe40000000000 */
[----:B------:R-:W-:Y:S01]  /*1db20*/  FSEL R129, R129, -INF , !P6 ;  /* 0xff80000081817808 */ /* 0x000fe20007000000 */
[----:B------:R-:W-:Y:S01]  /*1db30*/  FFMA.FTZ R131, -R242, R120, R123 ;  /* 0x00000078f2837223 */ /* 0x000fe2000001017b */
[----:B------:R-:W-:-:S02]  /*1db40*/  FSEL R9, R9, -INF , P3 ;  /* 0xff80000009097808 */ /* 0x000fc40001800000 */
[C---:B------:R-:W-:Y:S02]  /*1db50*/  ISETP.GE.AND P5, PT, R121.reuse, R244, PT ;  /* 0x000000f47900720c */ /* 0x040fe40003fa6270 */
[C---:B------:R-:W-:Y:S02]  /*1db60*/  ISETP.GE.AND P6, PT, R121.reuse, R245, PT ;  /* 0x000000f57900720c */ /* 0x040fe40003fc6270 */
[----:B------:R-:W-:Y:S02]  /*1db70*/  ISETP.GE.AND P3, PT, R121, R246, PT ;  /* 0x000000f67900720c */ /* 0x000fe40003f66270 */
[----:B------:R-:W-:Y:S01]  /*1db80*/  I2FP.F32.S32 R8, R8 ;  /* 0x0000000800087245 */ /* 0x000fe20000201400 */
[----:B------:R-:W1:Y:S01]  /*1db90*/  LDSM.16.M88.4 R120, [R47+0x3800] ;  /* 0x003800002f78783b */ /* 0x000e620000000200 */
[----:B------:R-:W-:Y:S02]  /*1dba0*/  IADD3 R180, PT, PT, R243, 0x1df, -R178 ;  /* 0x000001dff3b47810 */ /* 0x000fe40007ffe8b2 */
[----:B------:R-:W-:Y:S01]  /*1dbb0*/  FSEL R130, R9, -INF , !P5 ;  /* 0xff80000009827808 */ /* 0x000fe20006800000 */
[----:B------:R-:W-:Y:S01]  /*1dbc0*/  FFMA.FTZ R181, -R242, R8, R116 ;  /* 0x00000008f2b57223 */ /* 0x000fe20000010174 */
[----:B------:R-:W-:Y:S01]  /*1dbd0*/  IADD3 R116, PT, PT, R7, 0x1e0, -R178 ;  /* 0x000001e007747810 */ /* 0x000fe20007ffe8b2 */
[----:B------:R-:W-:Y:S01]  /*1dbe0*/  VIADD R8, R166, 0xfffffe20 ;  /* 0xfffffe20a6087836 */ /* 0x000fe20000000000 */
[----:B------:R-:W-:-:S02]  /*1dbf0*/  IABS R180, R180 ;  /* 0x000000b400b47213 */ /* 0x000fc40000000000 */
[----:B------:R-:W-:Y:S02]  /*1dc00*/  IABS R9, R116 ;  /* 0x0000007400097213 */ /* 0x000fe40000000000 */
        /* <DEDUP_REMOVED lines=10> */
[----:B------:R-:W-:Y:S01]  /*1dcb0*/  I2FP.F32.S32 R131, R131 ;  /* 0x0000008300837245 */ /* 0x000fe20000201400 */
[----:B------:R-:W2:Y:S01]  /*1dcc0*/  LDSM.16.M88.4 R8, [R3+0x3800] ;  /* 0x003800000308783b */ /* 0x000ea20000000200 */
[--C-:B------:R-:W-:Y:S02]  /*1dcd0*/  IADD3 R117, PT, PT, R7, 0x1df, -R178.reuse ;  /* 0x000001df07757810 */ /* 0x100fe40007ffe8b2 */
[----:B------:R-:W-:Y:S01]  /*1dce0*/  IADD3 R180, PT, PT, R243, 0x1d8, -R178 ;  /* 0x000001d8f3b47810 */ /* 0x000fe20007ffe8b2 */
[----:B------:R-:W-:Y:S01]  /*1dcf0*/  FFMA.FTZ R131, -R242, R131, R118 ;  /* 0x00000083f2837223 */ /* 0x000fe20000010176 */
[----:B------:R-:W-:-:S02]  /*1dd00*/  FSEL R118, R181, -INF , !P3 ;  /* 0xff800000b5767808 */ /* 0x000fc40005800000 */
[----:B------:R-:W-:Y:S02]  /*1dd10*/  IABS R181, R117 ;  /* 0x0000007500b57213 */ /* 0x000fe40000000000 */
[----:B------:R-:W-:Y:S02]  /*1dd20*/  FSEL R117, R131, -INF , P5 ;  /* 0xff80000083757808 */ /* 0x000fe40002800000 */
[----:B------:R-:W-:Y:S01]  /*1dd30*/  IABS R180, R180 ;  /* 0x000000b400b47213 */ /* 0x000fe20000000000 */
[----:B------:R-:W-:Y:S01]  /*1dd40*/  IMAD.MOV.U32 R131, RZ, RZ, R181 ;  /* 0x000000ffff837224 */ /* 0x000fe200078e00b5 */
[----:B-1----:R-:W-:Y:S01]  /*1dd50*/  HMMA.16816.F32.BF16 R108, R184, R120, R108 ;  /* 0x00000078b86c723c */ /* 0x002fe2000004186c */
[----:B------:R-:W-:Y:S02]  /*1dd60*/  ISETP.GE.AND P3, PT, R182, R247, PT ;  /* 0x000000f7b600720c */ /* 0x000fe40003f66270 */
[----:B------:R-:W-:Y:S02]  /*1dd70*/  I2FP.F32.S32 R180, R180 ;  /* 0x000000b400b47245 */ /* 0x000fe40000201400 */
[----:B------:R-:W-:-:S02]  /*1dd80*/  I2FP.F32.S32 R131, R131 ;  /* 0x0000008300837245 */ /* 0x000fc40000201400 */
[----:B------:R-:W-:Y:S01]  /*1dd90*/  ISETP.GE.AND P5, PT, R182, R244, PT ;  /* 0x000000f4b600720c */ /* 0x000fe20003fa6270 */
[----:B------:R-:W-:Y:S01]  /*1dda0*/  HMMA.16816.F32.BF16 R104, R184, R122, R104 ;  /* 0x0000007ab868723c */ /* 0x000fe20000041868 */
[----:B------:R-:W-:Y:S01]  /*1ddb0*/  FSEL R181, R183, -INF , P3 ;  /* 0xff800000b7b57808 */ /* 0x000fe20001800000 */
[C---:B------:R-:W-:Y:S01]  /*1ddc0*/  FFMA.FTZ R119, -R242.reuse, R131, R119 ;  /* 0x00000083f2777223 */ /* 0x040fe20000010177 */
[----:B------:R-:W-:Y:S01]  /*1ddd0*/  FFMA.FTZ R131, -R242, R180, R112 ;  /* 0x000000b4f2837223 */ /* 0x000fe20000010170 */
[--C-:B------:R-:W-:Y:S01]  /*1dde0*/  IADD3 R112, PT, PT, R7, 0x1d8, -R178.reuse ;  /* 0x000001d807707810 */ /* 0x100fe20007ffe8b2 */
[----:B------:R-:W-:Y:S01]  /*1ddf0*/  VIADD R180, R166, 0xfffffe28 ;  /* 0xfffffe28a6b47836 */ /* 0x000fe20000000000 */
[----:B------:R-:W-:Y:S02]  /*1de00*/  IADD3 R121, PT, PT, R243, 0x1d7, -R178 ;  /* 0x000001d7f3797810 */ /* 0x000fe40007ffe8b2 */
[----:B------:R-:W-:Y:S02]  /*1de10*/  IABS R112, R112 ;  /* 0x0000007000707213 */ /* 0x000fe40000000000 */
[----:B------:R-:W-:-:S02]  /*1de20*/  FSEL R120, R181, -INF , !P5 ;  /* 0xff800000b5787808 */ /* 0x000fc40006800000 */
[----:B------:R-:W-:Y:S02]  /*1de30*/  I2FP.F32.S32 R112, R112 ;  /* 0x0000007000707245 */ /* 0x000fe40000201400 */
[----:B------:R-:W-:Y:S02]  /*1de40*/  IABS R121, R121 ;  /* 0x0000007900797213 */ /* 0x000fe40000000000 */
[----:B------:R-:W-:Y:S01]  /*1de50*/  ISETP.GE.AND P5, PT, R180, R247, PT ;  /* 0x000000f7b400720c */ /* 0x000fe20003fa6270 */
[----:B------:R-:W-:Y:S01]  /*1de60*/  FFMA.FTZ R112, -R242, R112, R114 ;  /* 0x00000070f2707223 */ /* 0x000fe20000010172 */
[----:B------:R-:W-:Y:S01]  /*1de70*/  IADD3 R114, PT, PT, R7, 0x1d7, -R178 ;  /* 0x000001d707727810 */ /* 0x000fe20007ffe8b2 */
[----:B--2---:R-:W-:Y:S01]  /*1de80*/  HMMA.16816.F32.BF16 R108, R12, R8, R108 ;  /* 0x000000080c6c723c */ /* 0x004fe2000004186c */
[----:B------:R-:W-:Y:S02]  /*1de90*/  I2FP.F32.S32 R121, R121 ;  /* 0x0000007900797245 */ /* 0x000fe40000201400 */
[----:B------:R-:W-:-:S02]  /*1dea0*/  FSEL R131, R131, -INF , P5 ;  /* 0xff80000083837808 */ /* 0x000fc40002800000 */
[-C--:B------:R-:W-:Y:S01]  /*1deb0*/  ISETP.GE.AND P3, PT, R182, R246.reuse, PT ;  /* 0x000000f6b600720c */ /* 0x080fe20003f66270 */
[----:B------:R-:W-:Y:S01]  /*1dec0*/  FFMA.FTZ R9, -R242, R121, R113 ;  /* 0x00000079f2097223 */ /* 0x000fe20000010171 */
[----:B------:R-:W-:Y:S01]  /*1ded0*/  ISETP.GE.AND P5, PT, R180, R246, PT ;  /* 0x000000f6b400720c */ /* 0x000fe20003fa6270 */
[----:B------:R-:W-:Y:S01]  /*1dee0*/  VIADD R113, R166, 0xfffffe29 ;  /* 0xfffffe29a6717836 */ /* 0x000fe20000000000 */
[----:B------:R-:W-:Y:S01]  /*1def0*/  IABS R114, R114 ;  /* 0x0000007200727213 */ /* 0x000fe20000000000 */
[----:B------:R-:W-:Y:S01]  /*1df00*/  HMMA.16816.F32.BF16 R104, R12, R10, R104 ;  /* 0x0000000a0c68723c */ /* 0x000fe20000041868 */
[----:B------:R-:W-:Y:S02]  /*1df10*/  FSEL R117, R117, -INF , !P6 ;  /* 0xff80000075757808 */ /* 0x000fe40007000000 */
[----:B------:R-:W-:Y:S02]  /*1df20*/  FSEL R119, R119, -INF , P3 ;  /* 0xff80000077777808 */ /* 0x000fe40001800000 */
[----:B------:R-:W-:-:S02]  /*1df30*/  IADD3 R8, PT, PT, R243, 0x1d0, -R178 ;  /* 0x000001d0f3087810 */ /* 0x000fc40007ffe8b2 */
[----:B------:R-:W-:Y:S01]  /*1df40*/  FSEL R121, R112, -INF , P5 ;  /* 0xff80000070797808 */ /* 0x000fe20002800000 */
[----:B------:R-:W-:Y:S01]  /*1df50*/  IMAD.MOV.U32 R112, RZ, RZ, R114 ;  /* 0x000000ffff707224 */ /* 0x000fe200078e0072 */
[----:B------:R-:W-:Y:S01]  /*1df60*/  ISETP.GE.AND P6, PT, R182, R245, PT ;  /* 0x000000f5b600720c */ /* 0x000fe20003fc6270 */
[----:B------:R-:W-:Y:S01]  /*1df70*/  VIADD R182, R166, 0xfffffe31 ;  /* 0xfffffe31a6b67836 */ /* 0x000fe20000000000 */
[----:B------:R-:W-:Y:S02]  /*1df80*/  ISETP.GE.AND P3, PT, R180, R244, PT ;  /* 0x000000f4b400720c */ /* 0x000fe40003f66270 */
[----:B------:R-:W-:Y:S02]  /*1df90*/  IABS R8, R8 ;  /* 0x0000000800087213 */ /* 0x000fe40000000000 */
[----:B------:R-:W-:Y:S02]  /*1dfa0*/  FSEL R119, R119, -INF , !P6 ;  /* 0xff80000077777808 */ /* 0x000fe40007000000 */
[----:B------:R-:W-:-:S02]  /*1dfb0*/  FSEL R131, R131, -INF , !P3 ;  /* 0xff80000083837808 */ /* 0x000fc40005800000 */
[----:B------:R-:W-:Y:S02]  /*1dfc0*/  ISETP.GE.AND P6, PT, R180, R245, PT ;  /* 0x000000f5b400720c */ /* 0x000fe40003fc6270 */
[----:B------:R-:W-:Y:S02]  /*1dfd0*/  ISETP.GE.AND P3, PT, R113, R247, PT ;  /* 0x000000f77100720c */ /* 0x000fe40003f66270 */
[----:B------:R-:W-:Y:S02]  /*1dfe0*/  I2FP.F32.S32 R112, R112 ;  /* 0x0000007000707245 */ /* 0x000fe40000201400 */
[----:B------:R-:W-:Y:S02]  /*1dff0*/  I2FP.F32.S32 R8, R8 ;  /* 0x0000000800087245 */ /* 0x000fe40000201400 */
[----:B------:R-:W-:Y:S01]  /*1e000*/  FSEL R121, R121, -INF , !P6 ;  /* 0xff80000079797808 */ /* 0x000fe20007000000 */
[C---:B------:R-:W-:Y:S01]  /*1e010*/  FFMA.FTZ R123, -R242.reuse, R112, R115 ;  /* 0x00000070f27b7223 */ /* 0x040fe20000010173 */
[----:B------:R-:W-:Y:S01]  /*1e020*/  FSEL R9, R9, -INF , P3 ;  /* 0xff80000009097808 */ /* 0x000fe20001800000 */
[----:B------:R-:W-:Y:S01]  /*1e030*/  FFMA.FTZ R181, -R242, R8, R108 ;  /* 0x00000008f2b57223 */ /* 0x000fe2000001016c */
[C---:B------:R-:W-:Y:S01]  /*1e040*/  ISETP.GE.AND P5, PT, R113.reuse, R244, PT ;  /* 0x000000f47100720c */ /* 0x040fe20003fa6270 */
[----:B------:R-:W-:Y:S01]  /*1e050*/  VIADD R8, R166, 0xfffffe30 ;  /* 0xfffffe30a6087836 */ /* 0x000fe20000000000 */
[----:B------:R-:W-:-:S02]  /*1e060*/  ISETP.GE.AND P6, PT, R113, R245, PT ;  /* 0x000000f57100720c */ /* 0x000fc40003fc6270 */
[----:B------:R-:W-:Y:S02]  /*1e070*/  ISETP.GE.AND P3, PT, R113, R246, PT ;  /* 0x000000f67100720c */ /* 0x000fe40003f66270 */
[----:B------:R-:W1:Y:S01]  /*1e080*/  LDSM.16.M88.4 R112, [R47+0x4000] ;  /* 0x004000002f70783b */ /* 0x000e620000000200 */
[--C-:B------:R-:W-:Y:S02]  /*1e090*/  IADD3 R108, PT, PT, R7, 0x1d0, -R178.reuse ;  /* 0x000001d0076c7810 */ /* 0x100fe40007ffe8b2 */
[----:B------:R-:W-:Y:S02]  /*1e0a0*/  IADD3 R180, PT, PT, R243, 0x1cf, -R178 ;  /* 0x000001cff3b47810 */ /* 0x000fe40007ffe8b2 */
[----:B------:R-:W-:Y:S02]  /*1e0b0*/  FSEL R122, R9, -INF , !P5 ;  /* 0xff800000097a7808 */ /* 0x000fe40006800000 */
[----:B------:R-:W-:Y:S02]  /*1e0c0*/  IABS R9, R108 ;  /* 0x0000006c00097213 */ /* 0x000fe40000000000 */
[----:B------:R-:W-:-:S02]  /*1e0d0*/  IABS R180, R180 ;  /* 0x000000b400b47213 */ /* 0x000fc40000000000 */
[----:B------:R-:W-:Y:S01]  /*1e0e0*/  FSEL R108, R123, -INF , P3 ;  /* 0xff8000007b6c7808 */ /* 0x000fe20001800000 */
[----:B------:R-:W-:Y:S01]  /*1e0f0*/  IMAD.MOV.U32 R123, RZ, RZ, R9 ;  /* 0x000000ffff7b7224 */ /* 0x000fe200078e0009 */
[----:B------:R-:W-:Y:S02]  /*1e100*/  I2FP.F32.S32 R180, R180 ;  /* 0x000000b400b47245 */ /* 0x000fe40000201400 */
[----:B------:R-:W-:Y:S02]  /*1e110*/  ISETP.GE.AND P5, PT, R8, R247, PT ;  /* 0x000000f70800720c */ /* 0x000fe40003fa6270 */
[----:B------:R-:W-:Y:S01]  /*1e120*/  I2FP.F32.S32 R123, R123 ;  /* 0x0000007b007b7245 */ /* 0x000fe20000201400 */
[----:B------:R-:W-:Y:S01]  /*1e130*/  FFMA.FTZ R183, -R242, R180, R109 ;  /* 0x000000b4f2b77223 */ /* 0x000fe2000001016d */
[----:B------:R-:W-:Y:S02]  /*1e140*/  ISETP.GE.AND P3, PT, R8, R244, PT ;  /* 0x000000f40800720c */ /* 0x000fe40003f66270 */
[----:B------:R-:W-:Y:S01]  /*1e150*/  FSEL R108, R108, -INF , !P6 ;  /* 0xff8000006c6c7808 */ /* 0x000fe20007000000 */
[----:B------:R-:W-:Y:S01]  /*1e160*/  FFMA.FTZ R123, -R242, R123, R110 ;  /* 0x0000007bf27b7223 */ /* 0x000fe2000001016e */
[----:B------:R-:W-:-:S02]  /*1e170*/  FSEL R181, R181, -INF , P5 ;  /* 0xff800000b5b57808 */ /* 0x000fc40002800000 */
[C---:B------:R-:W-:Y:S02]  /*1e180*/  ISETP.GE.AND P6, PT, R8.reuse, R245, PT ;  /* 0x000000f50800720c */ /* 0x040fe40003fc6270 */
[----:B------:R-:W-:Y:S02]  /*1e190*/  ISETP.GE.AND P5, PT, R8, R246, PT ;  /* 0x000000f60800720c */ /* 0x000fe40003fa6270 */
[--C-:B------:R-:W-:Y:S01]  /*1e1a0*/  IADD3 R109, PT, PT, R7, 0x1cf, -R178.reuse ;  /* 0x000001cf076d7810 */ /* 0x100fe20007ffe8b2 */
[----:B------:R-:W2:Y:S01]  /*1e1b0*/  LDSM.16.M88.4 R8, [R3+0x4000] ;  /* 0x004000000308783b */ /* 0x000ea20000000200 */
[----:B------:R-:W-:Y:S02]  /*1e1c0*/  FSEL R110, R181, -INF , !P3 ;  /* 0xff800000b56e7808 */ /* 0x000fe40005800000 */
[----:B------:R-:W-:Y:S02]  /*1e1d0*/  IABS R181, R109 ;  /* 0x0000006d00b57213 */ /* 0x000fe40000000000 */
[----:B------:R-:W-:-:S02]  /*1e1e0*/  IADD3 R180, PT, PT, R243, 0x1c8, -R178 ;  /* 0x000001c8f3b47810 */ /* 0x000fc40007ffe8b2 */
[----:B------:R-:W-:Y:S01]  /*1e1f0*/  FSEL R109, R123, -INF , P5 ;  /* 0xff8000007b6d7808 */ /* 0x000fe20002800000 */
[----:B------:R-:W-:Y:S01]  /*1e200*/  IMAD.MOV.U32 R123, RZ, RZ, R181 ;  /* 0x000000ffff7b7224 */ /* 0x000fe200078e00b5 */
[----:B------:R-:W-:Y:S01]  /*1e210*/  IABS R180, R180 ;  /* 0x000000b400b47213 */ /* 0x000fe20000000000 */
[C---:B-1----:R-:W-:Y:S01]  /*1e220*/  HMMA.16816.F32.BF16 R100, R184.reuse, R112, R100 ;  /* 0x00000070b864723c */ /* 0x042fe20000041864 */
[C---:B------:R-:W-:Y:S02]  /*1e230*/  ISETP.GE.AND P3, PT, R182.reuse, R247, PT ;  /* 0x000000f7b600720c */ /* 0x040fe40003f66270 */
        /* <DEDUP_REMOVED lines=646> */
[-C--:B------:R-:W-:Y:S01]  /*20aa0*/  ISETP.GE.AND P6, PT, R182, R245.reuse, PT ;  /* 0x000000f5b600720c */ /* 0x080fe20003fc6270 */
[----:B------:R-:W-:Y:S01]  /*20ab0*/  VIADD R182, R166, 0xfffffec1 ;  /* 0xfffffec1a6b67836 */ /* 0x000fe20000000000 */
[C---:B------:R-:W-:Y:S02]  /*20ac0*/  ISETP.GE.AND P3, PT, R180.reuse, R244, PT ;  /* 0x000000f4b400720c */ /* 0x040fe40003f66270 */
[----:B------:R-:W-:Y:S02]  /*20ad0*/  FSEL R43, R43, -INF , !P6 ;  /* 0xff8000002b2b7808 */ /* 0x000fe40007000000 */
[----:B------:R-:W-:Y:S02]  /*20ae0*/  FSEL R59, R59, -INF , !P3 ;  /* 0xff8000003b3b7808 */ /* 0x000fe40005800000 */
[----:B------:R-:W-:-:S02]  /*20af0*/  ISETP.GE.AND P6, PT, R180, R245, PT ;  /* 0x000000f5b400720c */ /* 0x000fc40003fc6270 */
[----:B------:R-:W-:Y:S02]  /*20b00*/  ISETP.GE.AND P3, PT, R37, R247, PT ;  /* 0x000000f72500720c */ /* 0x000fe40003f66270 */
[----:B------:R-:W-:Y:S02]  /*20b10*/  I2FP.F32.S32 R36, R36 ;  /* 0x0000002400247245 */ /* 0x000fe40000201400 */
[----:B------:R-:W-:Y:S02]  /*20b20*/  IADD3 R8, PT, PT, R243, 0x140, -R178 ;  /* 0x00000140f3087810 */ /* 0x000fe40007ffe8b2 */
[----:B------:R-:W-:Y:S01]  /*20b30*/  FSEL R49, R49, -INF , !P6 ;  /* 0xff80000031317808 */ /* 0x000fe20007000000 */
[----:B------:R-:W-:Y:S01]  /*20b40*/  FFMA.FTZ R50, -R242, R36, R39 ;  /* 0x00000024f2327223 */ /* 0x000fe20000010127 */
[----:B------:R-:W-:Y:S02]  /*20b50*/  FSEL R9, R9, -INF , P3 ;  /* 0xff80000009097808 */ /* 0x000fe40001800000 */
[----:B------:R-:W-:-:S02]  /*20b60*/  IABS R8, R8 ;  /* 0x0000000800087213 */ /* 0x000fc40000000000 */
[C---:B------:R-:W-:Y:S02]  /*20b70*/  ISETP.GE.AND P5, PT, R37.reuse, R244, PT ;  /* 0x000000f42500720c */ /* 0x040fe40003fa6270 */
[C---:B------:R-:W-:Y:S02]  /*20b80*/  ISETP.GE.AND P6, PT, R37.reuse, R245, PT ;  /* 0x000000f52500720c */ /* 0x040fe40003fc6270 */
[----:B------:R-:W-:Y:S02]  /*20b90*/  ISETP.GE.AND P3, PT, R37, R246, PT ;  /* 0x000000f62500720c */ /* 0x000fe40003f66270 */
[----:B------:R-:W1:Y:S01]  /*20ba0*/  LDSM.16.M88.4 R36, [R47+0x8800] ;  /* 0x008800002f24783b */ /* 0x000e620000000200 */
[----:B------:R-:W-:Y:S02]  /*20bb0*/  I2FP.F32.S32 R8, R8 ;  /* 0x0000000800087245 */ /* 0x000fe40000201400 */
[----:B------:R-:W-:Y:S02]  /*20bc0*/  IADD3 R180, PT, PT, R243, 0x13f, -R178 ;  /* 0x0000013ff3b47810 */ /* 0x000fe40007ffe8b2 */
[----:B------:R-:W-:Y:S01]  /*20bd0*/  FSEL R51, R9, -INF , !P5 ;  /* 0xff80000009337808 */ /* 0x000fe20006800000 */
[----:B------:R-:W-:Y:S01]  /*20be0*/  FFMA.FTZ R181, -R242, R8, R32 ;  /* 0x00000008f2b57223 */ /* 0x000fe20000010120 */
[----:B------:R-:W-:Y:S01]  /*20bf0*/  VIADD R8, R166, 0xfffffec0 ;  /* 0xfffffec0a6087836 */ /* 0x000fe20000000000 */
[----:B------:R-:W-:-:S02]  /*20c00*/  IADD3 R32, PT, PT, R7, 0x140, -R178 ;  /* 0x0000014007207810 */ /* 0x000fc40007ffe8b2 */
[----:B------:R-:W-:Y:S02]  /*20c10*/  FSEL R50, R50, -INF , P3 ;  /* 0xff80000032327808 */ /* 0x000fe40001800000 */
[----:B------:R-:W-:Y:S02]  /*20c20*/  ISETP.GE.AND P5, PT, R8, R247, PT ;  /* 0x000000f70800720c */ /* 0x000fe40003fa6270 */
[----:B------:R-:W-:Y:S02]  /*20c30*/  IABS R32, R32 ;  /* 0x0000002000207213 */ /* 0x000fe40000000000 */
[----:B------:R-:W-:Y:S02]  /*20c40*/  IABS R180, R180 ;  /* 0x000000b400b47213 */ /* 0x000fe40000000000 */
[----:B------:R-:W-:Y:S02]  /*20c50*/  FSEL R50, R50, -INF , !P6 ;  /* 0xff80000032327808 */ /* 0x000fe40007000000 */
[----:B------:R-:W-:-:S02]  /*20c60*/  I2FP.F32.S32 R32, R32 ;  /* 0x0000002000207245 */ /* 0x000fc40000201400 */
[----:B------:R-:W-:Y:S02]  /*20c70*/  FSEL R181, R181, -INF , P5 ;  /* 0xff800000b5b57808 */ /* 0x000fe40002800000 */
[----:B------:R-:W-:Y:S01]  /*20c80*/  ISETP.GE.AND P3, PT, R8, R244, PT ;  /* 0x000000f40800720c */ /* 0x000fe20003f66270 */
[----:B------:R-:W-:Y:S01]  /*20c90*/  FFMA.FTZ R32, -R242, R32, R34 ;  /* 0x00000020f2207223 */ /* 0x000fe20000010122 */
[C---:B------:R-:W-:Y:S02]  /*20ca0*/  ISETP.GE.AND P6, PT, R8.reuse, R245, PT ;  /* 0x000000f50800720c */ /* 0x040fe40003fc6270 */
[----:B------:R-:W-:Y:S02]  /*20cb0*/  I2FP.F32.S32 R180, R180 ;  /* 0x000000b400b47245 */ /* 0x000fe40000201400 */
[----:B------:R-:W-:Y:S02]  /*20cc0*/  ISETP.GE.AND P5, PT, R8, R246, PT ;  /* 0x000000f60800720c */ /* 0x000fe40003fa6270 */
[----:B------:R-:W2:Y:S01]  /*20cd0*/  LDSM.16.M88.4 R8, [R3+0x8800] ;  /* 0x008800000308783b */ /* 0x000ea20000000200 */
[--C-:B------:R-:W-:Y:S01]  /*20ce0*/  IADD3 R183, PT, PT, R7, 0x13f, -R178.reuse ;  /* 0x0000013f07b77810 */ /* 0x100fe20007ffe8b2 */
[----:B------:R-:W-:Y:S01]  /*20cf0*/  FFMA.FTZ R34, -R242, R180, R33 ;  /* 0x000000b4f2227223 */ /* 0x000fe20000010121 */
[----:B------:R-:W-:-:S02]  /*20d00*/  IADD3 R33, PT, PT, R243, 0x138, -R178 ;  /* 0x00000138f3217810 */ /* 0x000fc40007ffe8b2 */
[----:B------:R-:W-:Y:S02]  /*20d10*/  IABS R183, R183 ;  /* 0x000000b700b77213 */ /* 0x000fe40000000000 */
[----:B------:R-:W-:Y:S01]  /*20d20*/  IABS R33, R33 ;  /* 0x0000002100217213 */ /* 0x000fe20000000000 */
[C---:B-1----:R-:W-:Y:S01]  /*20d30*/  HMMA.16816.F32.BF16 R24, R184.reuse, R36, R24 ;  /* 0x00000024b818723c */ /* 0x042fe20000041818 */
[----:B------:R-:W-:Y:S01]  /*20d40*/  FSEL R180, R32, -INF , P5 ;  /* 0xff80000020b47808 */ /* 0x000fe20002800000 */
[----:B------:R-:W-:Y:S01]  /*20d50*/  IMAD.MOV.U32 R32, RZ, RZ, R183 ;  /* 0x000000ffff207224 */ /* 0x000fe200078e00b7 */
[----:B------:R-:W-:Y:S02]  /*20d60*/  I2FP.F32.S32 R33, R33 ;  /* 0x0000002100217245 */ /* 0x000fe40000201400 */
[----:B------:R-:W-:Y:S02]  /*20d70*/  FSEL R181, R181, -INF , !P3 ;  /* 0xff800000b5b57808 */ /* 0x000fe40005800000 */
[----:B------:R-:W-:Y:S01]  /*20d80*/  I2FP.F32.S32 R32, R32 ;  /* 0x0000002000207245 */ /* 0x000fe20000201400 */
[----:B------:R-:W-:Y:S01]  /*20d90*/  FFMA.FTZ R183, -R242, R33, R28 ;  /* 0x00000021f2b77223 */ /* 0x000fe2000001011c */
[----:B------:R-:W-:Y:S01]  /*20da0*/  ISETP.GE.AND P3, PT, R182, R247, PT ;  /* 0x000000f7b600720c */ /* 0x000fe20003f66270 */
[----:B------:R-:W-:Y:S01]  /*20db0*/  VIADD R33, R166, 0xfffffec8 ;  /* 0xfffffec8a6217836 */ /* 0x000fe20000000000 */
[----:B------:R-:W-:Y:S01]  /*20dc0*/  IADD3 R28, PT, PT, R7, 0x138, -R178 ;  /* 0x00000138071c7810 */ /* 0x000fe20007ffe8b2 */
[----:B------:R-:W-:Y:S01]  /*20dd0*/  FFMA.FTZ R32, -R242, R32, R35 ;  /* 0x00000020f2207223 */ /* 0x000fe20000010123 */
[----:B------:R-:W-:Y:S01]  /*20de0*/  ISETP.GE.AND P5, PT, R182, R244, PT ;  /* 0x000000f4b600720c */ /* 0x000fe20003fa6270 */
[----:B------:R-:W-:Y:S01]  /*20df0*/  HMMA.16816.F32.BF16 R20, R184, R38, R20 ;  /* 0x00000026b814723c */ /* 0x000fe20000041814 */
[----:B------:R-:W-:-:S02]  /*20e00*/  FSEL R34, R34, -INF , P3 ;  /* 0xff80000022227808 */ /* 0x000fc40001800000 */
[----:B------:R-:W-:Y:S02]  /*20e10*/  IADD3 R35, PT, PT, R243, 0x137, -R178 ;  /* 0x00000137f3237810 */ /* 0x000fe40007ffe8b2 */
[----:B------:R-:W-:Y:S02]  /*20e20*/  IABS R28, R28 ;  /* 0x0000001c001c7213 */ /* 0x000fe40000000000 */
[----:B------:R-:W-:Y:S02]  /*20e30*/  FSEL R37, R34, -INF , !P5 ;  /* 0xff80000022257808 */ /* 0x000fe40006800000 */
[----:B------:R-:W-:Y:S02]  /*20e40*/  ISETP.GE.AND P3, PT, R182, R246, PT ;  /* 0x000000f6b600720c */ /* 0x000fe40003f66270 */
[----:B------:R-:W-:Y:S02]  /*20e50*/  IABS R34, R35 ;  /* 0x0000002300227213 */ /* 0x000fe40000000000 */
[----:B------:R-:W-:-:S02]  /*20e60*/  I2FP.F32.S32 R28, R28 ;  /* 0x0000001c001c7245 */ /* 0x000fc40000201400 */
[----:B------:R-:W-:Y:S01]  /*20e70*/  FSEL R36, R32, -INF , P3 ;  /* 0xff80000020247808 */ /* 0x000fe20001800000 */
[----:B------:R-:W-:Y:S01]  /*20e80*/  IMAD.MOV.U32 R32, RZ, RZ, R34 ;  /* 0x000000ffff207224 */ /* 0x000fe200078e0022 */
[----:B------:R-:W-:Y:S01]  /*20e90*/  ISETP.GE.AND P5, PT, R33, R247, PT ;  /* 0x000000f72100720c */ /* 0x000fe20003fa6270 */
[C---:B------:R-:W-:Y:S01]  /*20ea0*/  FFMA.FTZ R28, -R242.reuse, R28, R30 ;  /* 0x0000001cf21c7223 */ /* 0x040fe2000001011e */
[----:B------:R-:W-:Y:S01]  /*20eb0*/  IADD3 R30, PT, PT, R7, 0x137, -R178 ;  /* 0x00000137071e7810 */ /* 0x000fe20007ffe8b2 */
[C---:B--2---:R-:W-:Y:S01]  /*20ec0*/  HMMA.16816.F32.BF16 R24, R12.reuse, R8, R24 ;  /* 0x000000080c18723c */ /* 0x044fe20000041818 */
[----:B------:R-:W-:Y:S02]  /*20ed0*/  I2FP.F32.S32 R32, R32 ;  /* 0x0000002000207245 */ /* 0x000fe40000201400 */
[----:B------:R-:W-:Y:S02]  /*20ee0*/  FSEL R183, R183, -INF , P5 ;  /* 0xff800000b7b77808 */ /* 0x000fe40002800000 */
[----:B------:R-:W-:Y:S01]  /*20ef0*/  ISETP.GE.AND P5, PT, R33, R246, PT ;  /* 0x000000f62100720c */ /* 0x000fe20003fa6270 */
[----:B------:R-:W-:Y:S01]  /*20f00*/  FFMA.FTZ R9, -R242, R32, R29 ;  /* 0x00000020f2097223 */ /* 0x000fe2000001011d */
[----:B------:R-:W-:Y:S01]  /*20f10*/  IABS R30, R30 ;  /* 0x0000001e001e7213 */ /* 0x000fe20000000000 */
[----:B------:R-:W-:Y:S01]  /*20f20*/  VIADD R29, R166, 0xfffffec9 ;  /* 0xfffffec9a61d7836 */ /* 0x000fe20000000000 */
[----:B------:R-:W-:Y:S01]  /*20f30*/  FSEL R180, R180, -INF , !P6 ;  /* 0xff800000b4b47808 */ /* 0x000fe20007000000 */
[----:B------:R-:W-:Y:S01]  /*20f40*/  HMMA.16816.F32.BF16 R20, R12, R10, R20 ;  /* 0x0000000a0c14723c */ /* 0x000fe20000041814 */
[----:B------:R-:W-:-:S02]  /*20f50*/  ISETP.GE.AND P6, PT, R182, R245, PT ;  /* 0x000000f5b600720c */ /* 0x000fc40003fc6270 */
[----:B------:R-:W-:Y:S01]  /*20f60*/  FSEL R182, R28, -INF , P5 ;  /* 0xff8000001cb67808 */ /* 0x000fe20002800000 */
[----:B------:R-:W-:Y:S01]  /*20f70*/  IMAD.MOV.U32 R28, RZ, RZ, R30 ;  /* 0x000000ffff1c7224 */ /* 0x000fe200078e001e */
[----:B------:R-:W-:Y:S02]  /*20f80*/  ISETP.GE.AND P3, PT, R33, R244, PT ;  /* 0x000000f42100720c */ /* 0x000fe40003f66270 */
[----:B------:R-:W-:Y:S02]  /*20f90*/  FSEL R36, R36, -INF , !P6 ;  /* 0xff80000024247808 */ /* 0x000fe40007000000 */
[----:B------:R-:W-:Y:S02]  /*20fa0*/  FSEL R183, R183, -INF , !P3 ;  /* 0xff800000b7b77808 */ /* 0x000fe40005800000 */
[----:B------:R-:W-:Y:S02]  /*20fb0*/  ISETP.GE.AND P6, PT, R33, R245, PT ;  /* 0x000000f52100720c */ /* 0x000fe40003fc6270 */
[----:B------:R-:W-:-:S02]  /*20fc0*/  ISETP.GE.AND P3, PT, R29, R247, PT ;  /* 0x000000f71d00720c */ /* 0x000fc40003f66270 */
[----:B------:R-:W-:Y:S02]  /*20fd0*/  I2FP.F32.S32 R28, R28 ;  /* 0x0000001c001c7245 */ /* 0x000fe40000201400 */
[----:B------:R-:W-:Y:S02]  /*20fe0*/  IADD3 R8, PT, PT, R243, 0x130, -R178 ;  /* 0x00000130f3087810 */ /* 0x000fe40007ffe8b2 */
[----:B------:R-:W-:Y:S01]  /*20ff0*/  FSEL R182, R182, -INF , !P6 ;  /* 0xff800000b6b67808 */ /* 0x000fe20007000000 */
[----:B------:R-:W-:Y:S01]  /*21000*/  FFMA.FTZ R32, -R242, R28, R31 ;  /* 0x0000001cf2207223 */ /* 0x000fe2000001011f */
[----:B------:R-:W-:Y:S02]  /*21010*/  FSEL R9, R9, -INF , P3 ;  /* 0xff80000009097808 */ /* 0x000fe40001800000 */
[----:B------:R-:W-:Y:S02]  /*21020*/  IABS R8, R8 ;  /* 0x0000000800087213 */ /* 0x000fe40000000000 */
[----:B------:R-:W-:-:S02]  /*21030*/  ISETP.GE.AND P5, PT, R29, R244, PT ;  /* 0x000000f41d00720c */ /* 0x000fc40003fa6270 */
[C---:B------:R-:W-:Y:S02]  /*21040*/  ISETP.GE.AND P6, PT, R29.reuse, R245, PT ;  /* 0x000000f51d00720c */ /* 0x040fe40003fc6270 */
[----:B------:R-:W-:Y:S02]  /*21050*/  ISETP.GE.AND P3, PT, R29, R246, PT ;  /* 0x000000f61d00720c */ /* 0x000fe40003f66270 */
[----:B------:R1:W2:Y:S01]  /*21060*/  LDSM.16.M88.4 R28, [R47+0x9000] ;  /* 0x009000002f1c783b */ /* 0x0002a20000000200 */
[----:B------:R-:W-:Y:S02]  /*21070*/  I2FP.F32.S32 R8, R8 ;  /* 0x0000000800087245 */ /* 0x000fe40000201400 */
[----:B------:R-:W-:Y:S02]  /*21080*/  IADD3 R33, PT, PT, R243, 0x12f, -R178 ;  /* 0x0000012ff3217810 */ /* 0x000fe40007ffe8b2 */
[----:B------:R-:W-:Y:S02]  /*21090*/  FSEL R39, R9, -INF , !P5 ;  /* 0xff80000009277808 */ /* 0x000fe40006800000 */
[----:B------:R-:W-:-:S02]  /*210a0*/  IABS R9, R33 ;  /* 0x0000002100097213 */ /* 0x000fc40000000000 */
[----:B------:R-:W-:Y:S02]  /*210b0*/  FSEL R38, R32, -INF , P3 ;  /* 0xff80000020267808 */ /* 0x000fe40001800000 */
[C-C-:B------:R-:W-:Y:S01]  /*210c0*/  IADD3 R33, PT, PT, R7.reuse, 0x12f, -R178.reuse ;  /* 0x0000012f07217810 */ /* 0x140fe20007ffe8b2 */
[----:B------:R-:W-:Y:S01]  /*210d0*/  IMAD.MOV.U32 R32, RZ, RZ, R9 ;  /* 0x000000ffff207224 */ /* 0x000fe200078e0009 */
[----:B------:R-:W-:Y:S02]  /*210e0*/  FSEL R38, R38, -INF , !P6 ;  /* 0xff80000026267808 */ /* 0x000fe40007000000 */
[----:B------:R-:W-:Y:S02]  /*210f0*/  IABS R33, R33 ;  /* 0x0000002100217213 */ /* 0x000fe40000000000 */
[----:B------:R-:W-:Y:S02]  /*21100*/  I2FP.F32.S32 R32, R32 ;  /* 0x0000002000207245 */ /* 0x000fe40000201400 */
[----:B------:R-:W-:-:S03]  /*21110*/  IADD3 R4, PT, PT, R7, 0x117, -R178 ;  /* 0x0000011707047810 */ /* 0x000fc60007ffe8b2 */
[C---:B------:R-:W-:Y:S01]  /*21120*/  FFMA.FTZ R32, -R242.reuse, R32, R25 ;  /* 0x00000020f2207223 */ /* 0x040fe20000010119 */
[----:B-1----:R-:W-:Y:S01]  /*21130*/  FFMA.FTZ R47, -R242, R8, R24 ;  /* 0x00000008f22f7223 */ /* 0x002fe20000010118 */
[----:B------:R-:W-:Y:S01]  /*21140*/  VIADD R8, R166, 0xfffffed0 ;  /* 0xfffffed0a6087836 */ /* 0x000fe20000000000 */
[--C-:B------:R-:W-:Y:S02]  /*21150*/  IADD3 R24, PT, PT, R7, 0x130, -R178.reuse ;  /* 0x0000013007187810 */ /* 0x100fe40007ffe8b2 */
[----:B------:R-:W-:Y:S02]  /*21160*/  IADD3 R25, PT, PT, R243, 0x128, -R178 ;  /* 0x00000128f3197810 */ /* 0x000fe40007ffe8b2 */
[C---:B------:R-:W-:Y:S02]  /*21170*/  ISETP.GE.AND P5, PT, R8.reuse, R247, PT ;  /* 0x000000f70800720c */ /* 0x040fe40003fa6270 */
[----:B------:R-:W-:Y:S02]  /*21180*/  ISETP.GE.AND P3, PT, R8, R244, PT ;  /* 0x000000f40800720c */ /* 0x000fe40003f66270 */
[----:B------:R-:W-:-:S02]  /*21190*/  FSEL R47, R47, -INF , P5 ;  /* 0xff8000002f2f7808 */ /* 0x000fc40002800000 */
[C---:B------:R-:W-:Y:S02]  /*211a0*/  ISETP.GE.AND P6, PT, R8.reuse, R245, PT ;  /* 0x000000f50800720c */ /* 0x040fe40003fc6270 */
[----:B------:R-:W-:Y:S02]  /*211b0*/  ISETP.GE.AND P5, PT, R8, R246, PT ;  /* 0x000000f60800720c */ /* 0x000fe40003fa6270 */
[----:B------:R1:W3:Y:S01]  /*211c0*/  LDSM.16.M88.4 R8, [R3+0x9000] ;  /* 0x009000000308783b */ /* 0x0002e20000000200 */
[----:B------:R-:W-:Y:S01]  /*211d0*/  IABS R24, R24 ;  /* 0x0000001800187213 */ /* 0x000fe20000000000 */
[----:B--2---:R-:W-:Y:S01]  /*211e0*/  HMMA.16816.F32.BF16 R196, R184, R28, R196 ;  /* 0x0000001cb8c4723c */ /* 0x004fe200000418c4 */
[----:B------:R-:W-:Y:S01]  /*211f0*/  IABS R25, R25 ;  /* 0x0000001900197213 */ /* 0x000fe20000000000 */
[----:B------:R-:W-:-:S04]  /*21200*/  DEPBAR.LE SB0, 0x0 ;  /* 0x000080000000791a */ /* 0x000fc80000000000 */
[----:B------:R-:W-:Y:S02]  /*21210*/  I2FP.F32.S32 R24, R24 ;  /* 0x0000001800187245 */ /* 0x000fe40000201400 */
[----:B------:R-:W-:Y:S01]  /*21220*/  I2FP.F32.S32 R25, R25 ;  /* 0x0000001900197245 */ /* 0x000fe20000201400 */
[----:B------:R-:W-:Y:S01]  /*21230*/  HMMA.16816.F32.BF16 R192, R184, R30, R192 ;  /* 0x0000001eb8c0723c */ /* 0x000fe200000418c0 */
[----:B------:R-:W-:Y:S01]  /*21240*/  FSEL R47, R47, -INF , !P3 ;  /* 0xff8000002f2f7808 */ /* 0x000fe20005800000 */
[----:B------:R-:W-:Y:S01]  /*21250*/  FFMA.FTZ R24, -R242, R24, R26 ;  /* 0x00000018f2187223 */ /* 0x000fe2000001011a */
[----:B------:R-:W-:Y:S02]  /*21260*/  VIADD R26, R166, 0xfffffed1 ;  /* 0xfffffed1a61a7836 */ /* 0x000fe40000000000 */
[----:B------:R-:W-:Y:S01]  /*21270*/  FFMA.FTZ R203, -R242, R25, R20 ;  /* 0x00000019f2cb7223 */ /* 0x000fe20000010114 */
[----:B------:R-:W-:Y:S01]  /*21280*/  IADD3 R20, PT, PT, R7, 0x128, -R178 ;  /* 0x0000012807147810 */ /* 0x000fe20007ffe8b2 */
[----:B------:R-:W-:Y:S01]  /*21290*/  VIADD R25, R166, 0xfffffed8 ;  /* 0xfffffed8a6197836 */ /* 0x000fe20000000000 */
[----:B------:R-:W-:Y:S01]  /*212a0*/  IABS R4, R4 ;  /* 0x0000000400047213 */ /* 0x000fe20000000000 */
[----:B------:R-:W-:Y:S01]  /*212b0*/  BAR.SYNC.DEFER_BLOCKING 0x0 ;  /* 0x0000000000007b1d */ /* 0x000fe20000010000 */
[----:B------:R-:W-:-:S02]  /*212c0*/  ISETP.GE.AND P3, PT, R26, R247, PT ;  /* 0x000000f71a00720c */ /* 0x000fc40003f66270 */
[----:B------:R-:W-:Y:S02]  /*212d0*/  IABS R20, R20 ;  /* 0x0000001400147213 */ /* 0x000fe40000000000 */
[----:B-1----:R-:W-:Y:S01]  /*212e0*/  FSEL R3, R24, -INF , P5 ;  /* 0xff80000018037808 */ /* 0x002fe20002800000 */
[----:B------:R-:W-:Y:S01]  /*212f0*/  IMAD.MOV.U32 R24, RZ, RZ, R33 ;  /* 0x000000ffff187224 */ /* 0x000fe200078e0021 */
[----:B------:R-:W-:Y:S02]  /*21300*/  FSEL R201, R32, -INF , P3 ;  /* 0xff80000020c97808 */ /* 0x000fe40001800000 */
[----:B------:R-:W-:Y:S02]  /*21310*/  FSEL R3, R3, -INF , !P6 ;  /* 0xff80000003037808 */ /* 0x000fe40007000000 */
[----:B------:R-:W-:Y:S02]  /*21320*/  I2FP.F32.S32 R24, R24 ;  /* 0x0000001800187245 */ /* 0x000fe40000201400 */
[----:B------:R-:W-:-:S02]  /*21330*/  ISETP.GE.AND P5, PT, R26, R244, PT ;  /* 0x000000f41a00720c */ /* 0x000fc40003fa6270 */
[----:B------:R-:W-:Y:S01]  /*21340*/  ISETP.GE.AND P6, PT, R26, R245, PT ;  /* 0x000000f51a00720c */ /* 0x000fe20003fc6270 */
[----:B------:R-:W-:Y:S01]  /*21350*/  FFMA.FTZ R24, -R242, R24, R27 ;  /* 0x00000018f2187223 */ /* 0x000fe2000001011b */
[----:B------:R-:W-:Y:S02]  /*21360*/  ISETP.GE.AND P3, PT, R26, R246, PT ;  /* 0x000000f61a00720c */ /* 0x000fe40003f66270 */
[----:B------:R-:W-:Y:S02]  /*21370*/  IADD3 R26, PT, PT, R243, 0x127, -R178 ;  /* 0x00000127f31a7810 */ /* 0x000fe40007ffe8b2 */
[----:B------:R-:W-:Y:S01]  /*21380*/  FSEL R201, R201, -INF , !P5 ;  /* 0xff800000c9c97808 */ /* 0x000fe20006800000 */
[----:B---3--:R-:W-:Y:S01]  /*21390*/  HMMA.16816.F32.BF16 R196, R12, R8, R196 ;  /* 0x000000080cc4723c */ /* 0x008fe200000418c4 */
[----:B------:R-:W-:Y:S02]  /*213a0*/  IABS R26, R26 ;  /* 0x0000001a001a7213 */ /* 0x000fe40000000000 */
[----:B------:R-:W-:-:S02]  /*213b0*/  I2FP.F32.S32 R20, R20 ;  /* 0x0000001400147245 */ /* 0x000fc40000201400 */
[----:B------:R-:W-:Y:S02]  /*213c0*/  ISETP.GE.AND P5, PT, R25, R247, PT ;  /* 0x000000f71900720c */ /* 0x000fe40003fa6270 */
[----:B------:R-:W-:Y:S01]  /*213d0*/  FSEL R200, R24, -INF , P3 ;  /* 0xff80000018c87808 */ /* 0x000fe20001800000 */
[----:B------:R-:W-:Y:S01]  /*213e0*/  IMAD.MOV.U32 R24, RZ, RZ, R26 ;  /* 0x000000ffff187224 */ /* 0x000fe200078e001a */
[----:B------:R-:W-:Y:S01]  /*213f0*/  FSEL R203, R203, -INF , P5 ;  /* 0xff800000cbcb7808 */ /* 0x000fe20002800000 */
[----:B------:R-:W-:Y:S01]  /*21400*/  FFMA.FTZ R22, -R242, R20, R22 ;  /* 0x00000014f2167223 */ /* 0x000fe20000010116 */
[--C-:B------:R-:W-:Y:S01]  /*21410*/  IADD3 R8, PT, PT, R7, 0x127, -R178.reuse ;  /* 0x0000012707087810 */ /* 0x100fe20007ffe8b2 */
[C---:B------:R-:W-:Y:S01]  /*21420*/  VIADD R20, R166.reuse, 0xfffffed9 ;  /* 0xfffffed9a6147836 */ /* 0x040fe20000000000 */
[C---:B------:R-:W-:Y:S01]  /*21430*/  ISETP.GE.AND P5, PT, R25.reuse, R246, PT ;  /* 0x000000f61900720c */ /* 0x040fe20003fa6270 */
[----:B------:R-:W-:Y:S01]  /*21440*/  HMMA.16816.F32.BF16 R192, R12, R10, R192 ;  /* 0x0000000a0cc0723c */ /* 0x000fe200000418c0 */
[----:B------:R-:W-:Y:S01]  /*21450*/  I2FP.F32.S32 R24, R24 ;  /* 0x0000001800187245 */ /* 0x000fe20000201400 */
[C---:B------:R-:W-:Y:S01]  /*21460*/  VIADD R11, R166.reuse, 0xfffffee1 ;  /* 0xfffffee1a60b7836 */ /* 0x040fe20000000000 */
[----:B------:R-:W-:Y:S01]  /*21470*/  ISETP.GE.AND P3, PT, R25, R244, PT ;  /* 0x000000f41900720c */ /* 0x000fe20003f66270 */
[----:B------:R-:W-:Y:S01]  /*21480*/  VIADD R13, R166, 0xfffffef0 ;  /* 0xfffffef0a60d7836 */ /* 0x000fe20000000000 */
[----:B------:R-:W-:Y:S01]  /*21490*/  FSEL R200, R200, -INF , !P6 ;  /* 0xff800000c8c87808 */ /* 0x000fe20007000000 */
[----:B------:R-:W-:Y:S01]  /*214a0*/  FFMA.FTZ R21, -R242, R24, R21 ;  /* 0x00000018f2157223 */ /* 0x000fe20000010115 */
[----:B------:R-:W-:-:S02]  /*214b0*/  IADD3 R9, PT, PT, R243, 0x120, -R178 ;  /* 0x00000120f3097810 */ /* 0x000fc40007ffe8b2 */
[----:B------:R-:W-:Y:S02]  /*214c0*/  IABS R8, R8 ;  /* 0x0000000800087213 */ /* 0x000fe40000000000 */
[----:B------:R-:W-:Y:S02]  /*214d0*/  ISETP.GE.AND P6, PT, R25, R245, PT ;  /* 0x000000f51900720c */ /* 0x000fe40003fc6270 */
[----:B------:R-:W-:Y:S02]  /*214e0*/  FSEL R22, R22, -INF , P5 ;  /* 0xff80000016167808 */ /* 0x000fe40002800000 */
[----:B------:R-:W-:Y:S02]  /*214f0*/  FSEL R203, R203, -INF , !P3 ;  /* 0xff800000cbcb7808 */ /* 0x000fe40005800000 */
[----:B------:R-:W-:Y:S02]  /*21500*/  IABS R9, R9 ;  /* 0x0000000900097213 */ /* 0x000fe40000000000 */
[----:B------:R-:W-:-:S02]  /*21510*/  I2FP.F32.S32 R8, R8 ;  /* 0x0000000800087245 */ /* 0x000fc40000201400 */
[----:B------:R-:W-:Y:S02]  /*21520*/  ISETP.GE.AND P3, PT, R20, R247, PT ;  /* 0x000000f71400720c */ /* 0x000fe40003f66270 */
[----:B------:R-:W-:Y:S01]  /*21530*/  FSEL R202, R22, -INF , !P6 ;  /* 0xff80000016ca7808 */ /* 0x000fe20007000000 */
[----:B------:R-:W-:Y:S01]  /*21540*/  FFMA.FTZ R8, -R242, R8, R23 ;  /* 0x00000008f2087223 */ /* 0x000fe20000010117 */
[----:B------:R-:W-:Y:S02]  /*21550*/  IADD3 R22, PT, PT, R7, 0x120, -R178 ;  /* 0x0000012007167810 */ /* 0x000fe40007ffe8b2 */
[----:B------:R-:W-:Y:S02]  /*21560*/  I2FP.F32.S32 R9, R9 ;  /* 0x0000000900097245 */ /* 0x000fe40000201400 */
[----:B------:R-:W-:Y:S01]  /*21570*/  FSEL R204, R21, -INF , P3 ;  /* 0xff80000015cc7808 */ /* 0x000fe20001800000 */
[----:B------:R-:W-:Y:S01]  /*21580*/  VIADD R21, R166, 0xfffffee0 ;  /* 0xfffffee0a6157836 */ /* 0x000fe20000000000 */
[----:B------:R-:W-:-:S02]  /*21590*/  ISETP.GE.AND P3, PT, R20, R246, PT ;  /* 0x000000f61400720c */ /* 0x000fc40003f66270 */
[----:B------:R-:W-:Y:S02]  /*215a0*/  IABS R22, R22 ;  /* 0x0000001600167213 */ /* 0x000fe40000000000 */
[C---:B------:R-:W-:Y:S02]  /*215b0*/  ISETP.GE.AND P5, PT, R20.reuse, R244, PT ;  /* 0x000000f41400720c */ /* 0x040fe40003fa6270 */
[----:B------:R-:W-:Y:S01]  /*215c0*/  ISETP.GE.AND P6, PT, R20, R245, PT ;  /* 0x000000f51400720c */ /* 0x000fe20003fc6270 */
[----:B------:R-:W-:Y:S01]  /*215d0*/  FFMA.FTZ R20, -R242, R9, R196 ;  /* 0x00000009f2147223 */ /* 0x000fe200000101c4 */
[----:B------:R-:W-:Y:S01]  /*215e0*/  FSEL R196, R8, -INF , P3 ;  /* 0xff80000008c47808 */ /* 0x000fe20001800000 */
[----:B------:R-:W-:Y:S01]  /*215f0*/  IMAD.MOV.U32 R8, RZ, RZ, R22 ;  /* 0x000000ffff087224 */ /* 0x000fe200078e0016 */
[----:B------:R-:W-:Y:S02]  /*21600*/  FSEL R204, R204, -INF , !P5 ;  /* 0xff800000cccc7808 */ /* 0x000fe40006800000 */
[----:B------:R-:W-:-:S02]  /*21610*/  IADD3 R9, PT, PT, R243, 0x11f, -R178 ;  /* 0x0000011ff3097810 */ /* 0x000fc40007ffe8b2 */
[C---:B------:R-:W-:Y:S02]  /*21620*/  ISETP.GE.AND P5, PT, R21.reuse, R247, PT ;  /* 0x000000f71500720c */ /* 0x040fe40003fa6270 */
[----:B------:R-:W-:Y:S02]  /*21630*/  I2FP.F32.S32 R8, R8 ;  /* 0x0000000800087245 */ /* 0x000fe40000201400 */
[----:B------:R-:W-:Y:S02]  /*21640*/  IABS R9, R9 ;  /* 0x0000000900097213 */ /* 0x000fe40000000000 */
[----:B------:R-:W-:Y:S01]  /*21650*/  FSEL R196, R196, -INF , !P6 ;  /* 0xff800000c4c47808 */ /* 0x000fe20007000000 */
[----:B------:R-:W-:Y:S01]  /*21660*/  FFMA.FTZ R8, -R242, R8, R198 ;  /* 0x00000008f2087223 */ /* 0x000fe200000101c6 */
[----:B------:R-:W-:Y:S02]  /*21670*/  FSEL R20, R20, -INF , P5 ;  /* 0xff80000014147808 */ /* 0x000fe40002800000 */
        /* <DEDUP_REMOVED lines=9> */
[----:B------:R-:W-:Y:S01]  /*21710*/  ISETP.GE.AND P3, PT, R11, R247, PT ;  /* 0x000000f70b00720c */ /* 0x000fe20003f66270 */
[----:B------:R-:W-:Y:S01]  /*21720*/  IMAD.MOV.U32 R8, RZ, RZ, R20 ;  /* 0x000000ffff087224 */ /* 0x000fe200078e0014 */
[--C-:B------:R-:W-:Y:S02]  /*21730*/  IADD3 R9, PT, PT, R243, 0x118, -R178.reuse ;  /* 0x00000118f3097810 */ /* 0x100fe40007ffe8b2 */
[----:B------:R-:W-:Y:S02]  /*21740*/  ISETP.GE.AND P5, PT, R11, R244, PT ;  /* 0x000000f40b00720c */ /* 0x000fe40003fa6270 */
[----:B------:R-:W-:Y:S02]  /*21750*/  I2FP.F32.S32 R8, R8 ;  /* 0x0000000800087245 */ /* 0x000fe40000201400 */
[----:B------:R-:W-:Y:S02]  /*21760*/  FSEL R10, R10, -INF , P3 ;  /* 0xff8000000a0a7808 */ /* 0x000fe40001800000 */
[----:B------:R-:W-:Y:S01]  /*21770*/  IADD3 R20, PT, PT, R7, 0x118, -R178 ;  /* 0x0000011807147810 */ /* 0x000fe20007ffe8b2 */
[----:B------:R-:W-:Y:S01]  /*21780*/  FFMA.FTZ R8, -R242, R8, R199 ;  /* 0x00000008f2087223 */ /* 0x000fe200000101c7 */
[----:B------:R-:W-:-:S02]  /*21790*/  IABS R9, R9 ;  /* 0x0000000900097213 */ /* 0x000fc40000000000 */
[----:B------:R-:W-:Y:S02]  /*217a0*/  FSEL R177, R10, -INF , !P5 ;  /* 0xff8000000ab17808 */ /* 0x000fe40006800000 */
[----:B------:R-:W-:Y:S02]  /*217b0*/  ISETP.GE.AND P3, PT, R11, R246, PT ;  /* 0x000000f60b00720c */ /* 0x000fe40003f66270 */
[----:B------:R-:W-:Y:S02]  /*217c0*/  IABS R10, R20 ;  /* 0x00000014000a7213 */ /* 0x000fe40000000000 */
[----:B------:R-:W-:Y:S02]  /*217d0*/  I2FP.F32.S32 R9, R9 ;  /* 0x0000000900097245 */ /* 0x000fe40000201400 */
[----:B------:R-:W-:Y:S02]  /*217e0*/  FSEL R197, R197, -INF , !P6 ;  /* 0xff800000c5c57808 */ /* 0x000fe40007000000 */
[----:B------:R-:W-:Y:S01]  /*217f0*/  FSEL R176, R8, -INF , P3 ;  /* 0xff80000008b07808 */ /* 0x000fe20001800000 */
[----:B------:R-:W-:Y:S01]  /*21800*/  IMAD.MOV.U32 R8, RZ, RZ, R10 ;  /* 0x000000ffff087224 */ /* 0x000fe200078e000a */
[----:B------:R-:W-:Y:S01]  /*21810*/  ISETP.GE.AND P6, PT, R11, R245, PT ;  /* 0x000000f50b00720c */ /* 0x000fe20003fc6270 */
[----:B------:R-:W-:-:S02]  /*21820*/  VIADD R11, R166, 0xfffffee8 ;  /* 0xfffffee8a60b7836 */ /* 0x000fc40000000000 */
[C---:B------:R-:W-:Y:S01]  /*21830*/  FFMA.FTZ R192, -R242.reuse, R9, R192 ;  /* 0x00000009f2c07223 */ /* 0x040fe200000101c0 */
[----:B------:R-:W-:Y:S02]  /*21840*/  IADD3 R9, PT, PT, R243, 0x117, -R178 ;  /* 0x00000117f3097810 */ /* 0x000fe40007ffe8b2 */
[----:B------:R-:W-:Y:S02]  /*21850*/  I2FP.F32.S32 R8, R8 ;  /* 0x0000000800087245 */ /* 0x000fe40000201400 */
[----:B------:R-:W-:Y:S02]  /*21860*/  ISETP.GE.AND P5, PT, R11, R247, PT ;  /* 0x000000f70b00720c */ /* 0x000fe40003fa6270 */
        /* <DEDUP_REMOVED lines=11> */
[----:B------:R-:W-:-:S02]  /*21920*/  FSEL R5, R10, -INF , !P3 ;  /* 0xff8000000a057808 */ /* 0x000fc40005800000 */
[----:B------:R-:W-:Y:S02]  /*21930*/  FSEL R8, R8, -INF , P5 ;  /* 0xff80000008087808 */ /* 0x000fe40002800000 */
[----:B------:R-:W-:Y:S02]  /*21940*/  I2FP.F32.S32 R10, R4 ;  /* 0x00000004000a7245 */ /* 0x000fe40000201400 */
[----:B------:R-:W-:Y:S02]  /*21950*/  ISETP.GE.AND P3, PT, R11, R247, PT ;  /* 0x000000f70b00720c */ /* 0x000fe40003f66270 */
[----:B------:R-:W-:Y:S01]  /*21960*/  IABS R12, R12 ;  /* 0x0000000c000c7213 */ /* 0x000fe20000000000 */
[----:B------:R-:W-:Y:S01]  /*21970*/  FFMA.FTZ R10, -R242, R10, R195 ;  /* 0x0000000af20a7223 */ /* 0x000fe200000101c3 */
[----:B------:R-:W-:Y:S02]  /*21980*/  FSEL R4, R8, -INF , !P6 ;  /* 0xff80000008047808 */ /* 0x000fe40007000000 */
[----:B------:R-:W-:-:S02]  /*21990*/  IADD3 R8, PT, PT, R7, 0x110, -R178 ;  /* 0x0000011007087810 */ /* 0x000fc40007ffe8b2 */
[----:B------:R-:W-:Y:S02]  /*219a0*/  FSEL R9, R9, -INF , P3 ;  /* 0xff80000009097808 */ /* 0x000fe40001800000 */
[----:B------:R-:W-:Y:S02]  /*219b0*/  I2FP.F32.S32 R12, R12 ;  /* 0x0000000c000c7245 */ /* 0x000fe40000201400 */
[C---:B------:R-:W-:Y:S02]  /*219c0*/  ISETP.GE.AND P3, PT, R11.reuse, R246, PT ;  /* 0x000000f60b00720c */ /* 0x040fe40003f66270 */
[C---:B------:R-:W-:Y:S01]  /*219d0*/  ISETP.GE.AND P5, PT, R11.reuse, R244, PT ;  /* 0x000000f40b00720c */ /* 0x040fe20003fa6270 */
[----:B------:R-:W-:Y:S01]  /*219e0*/  FFMA.FTZ R12, -R242, R12, R188 ;  /* 0x0000000cf20c7223 */ /* 0x000fe200000101bc */
[----:B------:R-:W-:Y:S02]  /*219f0*/  ISETP.GE.AND P6, PT, R11, R245, PT ;  /* 0x000000f50b00720c */ /* 0x000fe40003fc6270 */
[----:B------:R-:W-:-:S02]  /*21a00*/  IABS R8, R8 ;  /* 0x0000000800087213 */ /* 0x000fc40000000000 */
[----:B------:R-:W-:Y:S02]  /*21a10*/  IADD3 R11, PT, PT, R243, 0x10f, -R178 ;  /* 0x0000010ff30b7810 */ /* 0x000fe40007ffe8b2 */
[----:B------:R-:W-:Y:S02]  /*21a20*/  FSEL R10, R10, -INF , P3 ;  /* 0xff8000000a0a7808 */ /* 0x000fe40001800000 */
[----:B------:R-:W-:Y:S01]  /*21a30*/  FSEL R185, R9, -INF , !P5 ;  /* 0xff80000009b97808 */ /* 0x000fe20006800000 */
[----:B------:R-:W-:Y:S01]  /*21a40*/  VIADD R9, R166, 0xfffffef1 ;  /* 0xfffffef1a6097836 */ /* 0x000fe20000000000 */
[----:B------:R-:W-:Y:S02]  /*21a50*/  ISETP.GE.AND P5, PT, R13, R247, PT ;  /* 0x000000f70d00720c */ /* 0x000fe40003fa6270 */
[----:B------:R-:W-:Y:S02]  /*21a60*/  I2FP.F32.S32 R8, R8 ;  /* 0x0000000800087245 */ /* 0x000fe40000201400 */
[----:B------:R-:W-:-:S02]  /*21a70*/  IABS R11, R11 ;  /* 0x0000000b000b7213 */ /* 0x000fc40000000000 */
[----:B------:R-:W-:Y:S01]  /*21a80*/  FSEL R184, R10, -INF , !P6 ;  /* 0xff8000000ab87808 */ /* 0x000fe20007000000 */
[----:B------:R-:W-:Y:S01]  /*21a90*/  FFMA.FTZ R8, -R242, R8, R190 ;  /* 0x00000008f2087223 */ /* 0x000fe200000101be */
[C-C-:B------:R-:W-:Y:S02]  /*21aa0*/  IADD3 R10, PT, PT, R7.reuse, 0x10f, -R178.reuse ;  /* 0x0000010f070a7810 */ /* 0x140fe40007ffe8b2 */
[----:B------:R-:W-:Y:S02]  /*21ab0*/  FSEL R12, R12, -INF , P5 ;  /* 0xff8000000c0c7808 */ /* 0x000fe40002800000 */
[----:B------:R-:W-:Y:S02]  /*21ac0*/  IADD3 R7, PT, PT, R7, 0x108, -R178 ;  /* 0x0000010807077810 */ /* 0x000fe40007ffe8b2 */
[----:B------:R-:W-:Y:S02]  /*21ad0*/  ISETP.GE.AND P3, PT, R13, R244, PT ;  /* 0x000000f40d00720c */ /* 0x000fe40003f66270 */
[----:B------:R-:W-:-:S02]  /*21ae0*/  I2FP.F32.S32 R11, R11 ;  /* 0x0000000b000b7245 */ /* 0x000fc40000201400 */
[C---:B------:R-:W-:Y:S02]  /*21af0*/  ISETP.GE.AND P6, PT, R13.reuse, R245, PT ;  /* 0x000000f50d00720c */ /* 0x040fe40003fc6270 */
[----:B------:R-:W-:Y:S01]  /*21b00*/  ISETP.GE.AND P5, PT, R13, R246, PT ;  /* 0x000000f60d00720c */ /* 0x000fe20003fa6270 */
[----:B------:R-:W-:Y:S01]  /*21b10*/  FFMA.FTZ R11, -R242, R11, R189 ;  /* 0x0000000bf20b7223 */ /* 0x000fe200000101bd */
[----:B------:R-:W-:Y:S02]  /*21b20*/  IADD3 R13, PT, PT, R243, 0x108, -R178 ;  /* 0x00000108f30d7810 */ /* 0x000fe40007ffe8b2 */
[----:B------:R-:W-:Y:S02]  /*21b30*/  IABS R7, R7 ;  /* 0x0000000700077213 */ /* 0x000fe40000000000 */
[----:B------:R-:W-:Y:S02]  /*21b40*/  IABS R10, R10 ;  /* 0x0000000a000a7213 */ /* 0x000fe40000000000 */
[----:B------:R-:W-:Y:S01]  /*21b50*/  FSEL R178, R12, -INF , !P3 ;  /* 0xff8000000cb27808 */ /* 0x000fe20005800000 */
[----:B------:R-:W-:Y:S01]  /*21b60*/  IMAD.MOV.U32 R12, RZ, RZ, R7 ;  /* 0x000000ffff0c7224 */ /* 0x000fe200078e0007 */
[----:B------:R-:W-:-:S02]  /*21b70*/  IABS R13, R13 ;  /* 0x0000000d000d7213 */ /* 0x000fc40000000000 */
[----:B------:R-:W-:Y:S02]  /*21b80*/  FSEL R8, R8, -INF , P5 ;  /* 0xff80000008087808 */ /* 0x000fe40002800000 */
[C---:B------:R-:W-:Y:S02]  /*21b90*/  ISETP.GE.AND P3, PT, R9.reuse, R247, PT ;  /* 0x000000f70900720c */ /* 0x040fe40003f66270 */
[----:B------:R-:W-:Y:S02]  /*21ba0*/  I2FP.F32.S32 R10, R10 ;  /* 0x0000000a000a7245 */ /* 0x000fe40000201400 */
[----:B------:R-:W-:Y:S01]  /*21bb0*/  FSEL R7, R8, -INF , !P6 ;  /* 0xff80000008077808 */ /* 0x000fe20007000000 */
[----:B------:R-:W-:Y:S01]  /*21bc0*/  VIADD R8, R166, 0xfffffef8 ;  /* 0xfffffef8a6087836 */ /* 0x000fe20000000000 */
[----:B------:R-:W-:Y:S01]  /*21bd0*/  I2FP.F32.S32 R13, R13 ;  /* 0x0000000d000d7245 */ /* 0x000fe20000201400 */
[----:B------:R-:W-:Y:S01]  /*21be0*/  FFMA.FTZ R10, -R242, R10, R191 ;  /* 0x0000000af20a7223 */ /* 0x000fe200000101bf */
[----:B------:R-:W-:-:S02]  /*21bf0*/  ISETP.GE.AND P5, PT, R9, R244, PT ;  /* 0x000000f40900720c */ /* 0x000fc40003fa6270 */
[----:B------:R-:W-:Y:S01]  /*21c00*/  FSEL R11, R11, -INF , P3 ;  /* 0xff8000000b0b7808 */ /* 0x000fe20001800000 */
[----:B------:R-:W-:Y:S01]  /*21c10*/  FFMA.FTZ R13, -R242, R13, R16 ;  /* 0x0000000df20d7223 */ /* 0x000fe20000010110 */
[----:B------:R-:W-:Y:S01]  /*21c20*/  ISETP.GE.AND P3, PT, R9, R246, PT ;  /* 0x000000f60900720c */ /* 0x000fe20003f66270 */
[----:B------:R-:W-:Y:S01]  /*21c30*/  VIADD R16, R44, 0xfffffffe ;  /* 0xfffffffe2c107836 */ /* 0x000fe20000000000 */
[----:B------:R-:W-:Y:S02]  /*21c40*/  FSEL R187, R11, -INF , !P5 ;  /* 0xff8000000bbb7808 */ /* 0x000fe40006800000 */
[----:B------:R-:W-:Y:S02]  /*21c50*/  ISETP.GE.AND P5, PT, R8, R247, PT ;  /* 0x000000f70800720c */ /* 0x000fe40003fa6270 */
[----:B------:R-:W-:Y:S02]  /*21c60*/  FSEL R10, R10, -INF , P3 ;  /* 0xff8000000a0a7808 */ /* 0x000fe40001800000 */
[----:B------:R-:W-:-:S02]  /*21c70*/  ISETP.GE.AND P3, PT, R8, R244, PT ;  /* 0x000000f40800720c */ /* 0x000fc40003f66270 */
[----:B------:R-:W-:Y:S02]  /*21c80*/  FSEL R13, R13, -INF , P5 ;  /* 0xff8000000d0d7808 */ /* 0x000fe40002800000 */
[----:B------:R-:W-:Y:S02]  /*21c90*/  I2FP.F32.S32 R12, R12 ;  /* 0x0000000c000c7245 */ /* 0x000fe40000201400 */
[----:B------:R-:W-:Y:S02]  /*21ca0*/  FSEL R186, R13, -INF , !P3 ;  /* 0xff8000000dba7808 */ /* 0x000fe40005800000 */
[----:B------:R-:W-:Y:S01]  /*21cb0*/  ISETP.GT.AND P3, PT, R16, R223, PT ;  /* 0x000000df1000720c */ /* 0x000fe20003f64270 */
[----:B------:R-:W-:Y:S01]  /*21cc0*/  FFMA.FTZ R12, -R242, R12, R18 ;  /* 0x0000000cf20c7223 */ /* 0x000fe20000010112 */
[----:B------:R-:W-:Y:S02]  /*21cd0*/  ISETP.GE.AND P6, PT, R9, R245, PT ;  /* 0x000000f50900720c */ /* 0x000fe40003fc6270 */
[----:B------:R-:W-:-:S02]  /*21ce0*/  ISETP.GE.AND P5, PT, R8, R246, PT ;  /* 0x000000f60800720c */ /* 0x000fc40003fa6270 */
[----:B------:R-:W-:Y:S02]  /*21cf0*/  FSEL R166, R10, -INF , !P6 ;  /* 0xff8000000aa67808 */ /* 0x000fe40007000000 */
[----:B------:R-:W-:Y:S02]  /*21d00*/  ISETP.GE.AND P6, PT, R8, R245, PT ;  /* 0x000000f50800720c */ /* 0x000fe40003fc6270 */
[----:B------:R-:W-:-:S04]  /*21d10*/  FSEL R12, R12, -INF , P5 ;  /* 0xff8000000c0c7808 */ /* 0x000fc80002800000 */
[----:B------:R-:W-:Y:S01]  /*21d20*/  FSEL R18, R12, -INF , !P6 ;  /* 0xff8000000c127808 */ /* 0x000fe20007000000 */
[----:B------:R-:W-:Y:S05]  /*21d30*/  @!P3 BRA `(.L_x_8099) ;  /* 0x0000000c0004b947 */ /* 0x000fea0003800000 */
        /* <DEDUP_REMOVED lines=13> */
[----:B------:R-:W-:-:S04]  /*21e10*/  LOP3.LUT R9, R9, R20, RZ, 0x3c, !PT ;  /* 0x0000001409097212 */ /* 0x000fc800078e3cff */
        /* <DEDUP_REMOVED lines=20> */
[----:B------:R-:W-:-:S02]  /*21f60*/  ISETP.GE.U32.AND P6, PT, R8, R12, PT ;  /* 0x0000000c0800720c */ /* 0x000fc40003fc6070 */
[----:B------:R-:W-:-:S05]  /*21f70*/  LOP3.LUT R10, RZ, R20, RZ, 0x33, !PT ;  /* 0x00000014ff0a7212 */ /* 0x000fca00078e33ff */
[----:B------:R-:W-:Y:S01]  /*21f80*/  @P5 VIADD R13, R13, 0x1 ;  /* 0x000000010d0d5836 */ /* 0x000fe20000000000 */
[----:B------:R-:W-:-:S03]  /*21f90*/  ISETP.NE.AND P5, PT, R20, RZ, PT ;  /* 0x000000ff1400720c */ /* 0x000fc60003fa5270 */
        /* <DEDUP_REMOVED lines=29> */
.L_x_8101:
        /* <DEDUP_REMOVED lines=8> */
.L_x_8102:
[----:B------:R-:W-:Y:S05]  /*221f0*/  BSYNC.RECONVERGENT B0 ;  /* 0x0000000000007941 */ /* 0x000fea0003800200 */
.L_x_8100:
[C---:B------:R-:W-:Y:S01]  /*22200*/  IMAD.SHL.U32 R10, R224.reuse, 0x10, RZ ;  /* 0x00000010e00a7824 */ /* 0x040fe200078e00ff */
[C-C-:B------:R-:W-:Y:S01]  /*22210*/  SHF.L.U64.HI R11, R224.reuse, 0x4, R225.reuse ;  /* 0x00000004e00b7819 */ /* 0x140fe200000102e1 */
[C---:B------:R-:W-:Y:S01]  /*22220*/  IMAD.SHL.U32 R8, R224.reuse, 0x20, RZ ;  /* 0x00000020e0087824 */ /* 0x040fe200078e00ff */
[----:B------:R-:W-:Y:S02]  /*22230*/  SHF.L.U64.HI R9, R224, 0x5, R225 ;  /* 0x00000005e0097819 */ /* 0x000fe400000102e1 */
[----:B------:R-:W-:-:S04]  /*22240*/  LEA R12, P1, R10, R229, 0x1 ;  /* 0x000000e50a0c7211 */ /* 0x000fc800078208ff */
[----:B------:R-:W-:Y:S01]  /*22250*/  LEA.HI.X R13, R10, R228, R11, 0x1, P1 ;  /* 0x000000e40a0d7211 */ /* 0x000fe200008f0c0b */
[----:B------:R-:W-:Y:S01]  /*22260*/  @!P0 IMAD.MOV.U32 R10, RZ, RZ, R229 ;  /* 0x000000ffff0a8224 */ /* 0x000fe200078e00e5 */
[----:B------:R-:W-:Y:S01]  /*22270*/  IADD3 R26, P1, PT, R8, R12, RZ ;  /* 0x0000000c081a7210 */ /* 0x000fe20007f3e0ff */
[----:B------:R-:W-:-:S04]  /*22280*/  @!P0 IMAD.MOV.U32 R11, RZ, RZ, R228 ;  /* 0x000000ffff0b8224 */ /* 0x000fc800078e00e4 */
[----:B------:R-:W-:Y:S01]  /*22290*/  IMAD.X R27, R9, 0x1, R13, P1 ;  /* 0x00000001091b7824 */ /* 0x000fe200008e060d */
        /* <DEDUP_REMOVED lines=29> */
[----:B------:R2:W-:Y:S01]  /*22470*/  @P0 STS.128 [R170+0x3800], RZ ;  /* 0x003800ffaa000388 */ /* 0x0005e20000000c00 */
[----:B---3--:R-:W-:-:S03]  /*22480*/  IADD3 R12, P1, PT, R10, R8, RZ ;  /* 0x000000080a0c7210 */ /* 0x008fc60007f3e0ff */
        /* <DEDUP_REMOVED lines=76> */
.L_x_8099:
[----:B------:R-:W-:Y:S05]  /*22950*/  BSYNC.RECONVERGENT B1 ;  /* 0x0000000000017941 */ /* 0x000fea0003800200 */
.L_x_8098:
        /* <DEDUP_REMOVED lines=65> */
[----:B------:R-:W-:Y:S01]  /*22d70*/  LEA R46, R46, UR6, 0x1 ;  /* 0x000000062e2e7c11 */ /* 0x000fe2000f8e08ff */
[----:B------:R-:W1:Y:S01]  /*22d80*/  SHFL.BFLY PT, R10, R11, 0x2, 0x1f ;  /* 0x0c401f000b0a7f89 */ /* 0x000e6200000e0000 */
[----:B------:R-:W-:-:S02]  /*22d90*/  MOV R28, 0x20 ;  /* 0x00000020001c7802 */ /* 0x000fc40000000f00 */
[----:B------:R-:W-:Y:S01]  /*22da0*/  IADD3 R24, PT, PT, R46, 0xa000, RZ ;  /* 0x0000a0002e187810 */ /* 0x000fe20007ffe0ff */
[----:B------:R-:W2:Y:S01]  /*22db0*/  SHFL.BFLY PT, R9, R8, 0x2, 0x1f ;  /* 0x0c401f0008097f89 */ /* 0x000ea200000e0000 */
[----:B------:R-:W-:Y:S02]  /*22dc0*/  SEL R28, R28, 0xffffffe0, !P4 ;  /* 0xffffffe01c1c7807 */ /* 0x000fe40006000000 */
[----:B------:R-:W-:Y:S02]  /*22dd0*/  IADD3 R193, PT, PT, R46, 0xa040, RZ ;  /* 0x0000a0402ec17810 */ /* 0x000fe40007ffe0ff */
[----:B------:R-:W-:-:S05]  /*22de0*/  @P2 IADD3 R193, PT, PT, R24, -0x40, RZ ;  /* 0xffffffc018c12810 */ /* 0x000fca0007ffe0ff */
[----:B------:R-:W-:Y:S01]  /*22df0*/  LDSM.16.MT88.4 R24, [R193] ;  /* 0x00000000c118783b */ /* 0x000fe20000004200 */
[----:B-1----:R-:W-:Y:S02]  /*22e00*/  FMNMX.FTZ R10, R11, R10, !PT ;  /* 0x0000000a0b0a7209 */ /* 0x002fe40007810000 */
[----:B--2---:R-:W-:-:S03]  /*22e10*/  FMNMX.FTZ R9, R8, R9, !PT ;  /* 0x0000000908097209 */ /* 0x004fc60007810000 */
[----:B------:R-:W1:Y:S04]  /*22e20*/  SHFL.BFLY PT, R170, R10, 0x1, 0x1f ;  /* 0x0c201f000aaa7f89 */ /* 0x000e6800000e0000 */
[----:B------:R-:W2:Y:S01]  /*22e30*/  SHFL.BFLY PT, R8, R9, 0x1, 0x1f ;  /* 0x0c201f0009087f89 */ /* 0x000ea200000e0000 */
[----:B-1----:R-:W-:-:S04]  /*22e40*/  FMNMX.FTZ R170, R10, R170, !PT ;  /* 0x000000aa0aaa7209 */ /* 0x002fc80007810000 */
[----:B------:R-:W-:-:S04]  /*22e50*/  FSETP.NEU.FTZ.AND P0, PT, R170, -INF , PT ;  /* 0xff800000aa00780b */ /* 0x000fc80003f1d000 */
[----:B------:R-:W-:-:S05]  /*22e60*/  FSEL R12, R170, RZ, P0 ;  /* 0x000000ffaa0c7208 */ /* 0x000fca0000000000 */
[----:B------:R-:W-:Y:S01]  /*22e70*/  FADD.FTZ R12, R0, -R12 ;  /* 0x8000000c000c7221 */ /* 0x000fe20000010000 */
[----:B---3--:R-:W-:-:S03]  /*22e80*/  FMUL.FTZ R188, R189, R170 ;  /* 0x000000aabdbc7220 */ /* 0x008fc60000410000 */
[----:B------:R-:W-:Y:S02]  /*22e90*/  FMUL.FTZ R12, R189, R12 ;  /* 0x0000000cbd0c7220 */ /* 0x000fe40000410000 */
[----:B------:R-:W-:Y:S02]  /*22ea0*/  FSEL R188, R188, RZ, P0 ;  /* 0x000000ffbcbc7208 */ /* 0x000fe40000000000 */
[----:B------:R-:W-:-:S03]  /*22eb0*/  ISETP.GT.AND P0, PT, R16, R223, PT ;  /* 0x000000df1000720c */ /* 0x000fc60003f04270 */
[-CC-:B------:R-:W-:Y:S01]  /*22ec0*/  FFMA.FTZ R190, R19, R189.reuse, -R188.reuse ;  /* 0x000000bd13be7223 */ /* 0x180fe200000108bc */
[----:B--2---:R-:W-:Y:S01]  /*22ed0*/  FMNMX.FTZ R19, R9, R8, !PT ;  /* 0x0000000809137209 */ /* 0x004fe20007810000 */
[-CC-:B------:R-:W-:Y:S01]  /*22ee0*/  FFMA.FTZ R171, R171, R189.reuse, -R188.reuse ;  /* 0x000000bdabab7223 */ /* 0x180fe200000108bc */
[----:B------:R-:W1:Y:S01]  /*22ef0*/  LDSM.16.MT88.4 R8, [R46+0xa000] ;  /* 0x00a000002e08783b */ /* 0x000e620000004200 */
[--C-:B------:R-:W-:Y:S01]  /*22f00*/  FFMA.FTZ R173, R173, R189, -R188.reuse ;  /* 0x000000bdadad7223 */ /* 0x100fe200000108bc */
[----:B------:R-:W-:Y:S01]  /*22f10*/  FSETP.NEU.FTZ.AND P1, PT, R19, -INF , PT ;  /* 0xff8000001300780b */ /* 0x000fe20003f3d000 */
[----:B------:R-:W-:Y:S01]  /*22f20*/  FMUL.FTZ R192, R189, R19 ;  /* 0x00000013bdc07220 */ /* 0x000fe20000410000 */
[-CC-:B------:R-:W-:Y:S01]  /*22f30*/  FFMA.FTZ R124, R124, R189.reuse, -R188.reuse ;  /* 0x000000bd7c7c7223 */ /* 0x180fe200000108bc */
[----:B------:R-:W-:Y:S01]  /*22f40*/  MUFU.EX2 R190, R190 ;  /* 0x000000be00be7308 */ /* 0x000fe20000000800 */
[----:B------:R-:W-:Y:S01]  /*22f50*/  FSEL R13, R19, RZ, P1 ;  /* 0x000000ff130d7208 */ /* 0x000fe20000800000 */
[-CC-:B------:R-:W-:Y:S01]  /*22f60*/  FFMA.FTZ R125, R125, R189.reuse, -R188.reuse ;  /* 0x000000bd7d7d7223 */ /* 0x180fe200000108bc */
[----:B------:R-:W-:Y:S01]  /*22f70*/  FSEL R192, R192, RZ, P1 ;  /* 0x000000ffc0c07208 */ /* 0x000fe20000800000 */
[-CC-:B------:R-:W-:Y:S01]  /*22f80*/  FFMA.FTZ R127, R127, R189.reuse, -R188.reuse ;  /* 0x000000bd7f7f7223 */ /* 0x180fe200000108bc */
[-C--:B------:R-:W-:Y:S01]  /*22f90*/  FFMA.FTZ R129, R129, R189.reuse, -R188 ;  /* 0x000000bd81817223 */ /* 0x080fe200000108bc */
[----:B------:R-:W-:Y:S01]  /*22fa0*/  FADD.FTZ R13, R2, -R13 ;  /* 0x8000000d020d7221 */ /* 0x000fe20000010000 */
[----:B------:R-:W-:Y:S01]  /*22fb0*/  IADD3 R2, PT, PT, R28, R46, RZ ;  /* 0x0000002e1c027210 */ /* 0x000fe20007ffe0ff */
[-CC-:B------:R-:W-:Y:S01]  /*22fc0*/  FFMA.FTZ R167, R167, R189.reuse, -R192.reuse ;  /* 0x000000bda7a77223 */ /* 0x180fe200000108c0 */
[-CC-:B------:R-:W-:Y:S01]  /*22fd0*/  FFMA.FTZ R172, R172, R189.reuse, -R192.reuse ;  /* 0x000000bdacac7223 */ /* 0x180fe200000108c0 */
[-CC-:B------:R-:W-:Y:S01]  /*22fe0*/  FFMA.FTZ R174, R174, R189.reuse, -R192.reuse ;  /* 0x000000bdaeae7223 */ /* 0x180fe200000108c0 */
[--C-:B------:R-:W-:Y:S01]  /*22ff0*/  FFMA.FTZ R0, R175, R189, -R192.reuse ;  /* 0x000000bdaf007223 */ /* 0x100fe200000108c0 */
[----:B------:R-:W-:Y:S01]  /*23000*/  FMUL.FTZ R191, R189, R13 ;  /* 0x0000000dbdbf7220 */ /* 0x000fe20000410000 */
[----:B------:R-:W2:Y:S01]  /*23010*/  MUFU.EX2 R171, R171 ;  /* 0x000000ab00ab7308 */ /* 0x000ea20000000800 */
[--C-:B------:R-:W-:Y:S01]  /*23020*/  FFMA.FTZ R194, R126, R189, -R192.reuse ;  /* 0x000000bd7ec27223 */ /* 0x100fe200000108c0 */
[----:B------:R-:W-:Y:S01]  /*23030*/  IADD3 R126, PT, PT, R28, R193, RZ ;  /* 0x000000c11c7e7210 */ /* 0x000fe20007ffe0ff */
[-CC-:B------:R-:W-:Y:S01]  /*23040*/  FFMA.FTZ R128, R128, R189.reuse, -R192.reuse ;  /* 0x000000bd80807223 */ /* 0x180fe200000108c0 */
[-C--:B------:R-:W-:Y:S01]  /*23050*/  FFMA.FTZ R130, R130, R189.reuse, -R192 ;  /* 0x000000bd82827223 */ /* 0x080fe200000108c0 */
[-CC-:B------:R-:W-:Y:S01]  /*23060*/  FFMA.FTZ R116, R116, R189.reuse, -R188.reuse ;  /* 0x000000bd74747223 */ /* 0x180fe200000108bc */
[----:B------:R-:W-:Y:S01]  /*23070*/  LDSM.16.MT88.4 R28, [R46+0xa800] ;  /* 0x00a800002e1c783b */ /* 0x000fe20000004200 */
[-CC-:B------:R-:W-:Y:S01]  /*23080*/  FFMA.FTZ R117, R117, R189.reuse, -R188.reuse ;  /* 0x000000bd75757223 */ /* 0x180fe200000108bc */
[----:B------:R-:W-:Y:S01]  /*23090*/  MUFU.EX2 R173, R173 ;  /* 0x000000ad00ad7308 */ /* 0x000fe20000000800 */
[-CC-:B------:R-:W-:Y:S01]  /*230a0*/  FFMA.FTZ R119, R119, R189.reuse, -R188.reuse ;  /* 0x000000bd77777223 */ /* 0x180fe200000108bc */
[----:B------:R-:W-:Y:S01]  /*230b0*/  LDSM.16.MT88.4 R32, [R126+0x800] ;  /* 0x000800007e20783b */ /* 0x000fe20000004200 */
[-C--:B------:R-:W-:Y:S01]  /*230c0*/  FFMA.FTZ R121, R121, R189.reuse, -R188 ;  /* 0x000000bd79797223 */ /* 0x080fe200000108bc */
[-CC-:B------:R-:W-:Y:S01]  /*230d0*/  FFMA.FTZ R118, R118, R189.reuse, -R192.reuse ;  /* 0x000000bd76767223 */ /* 0x180fe200000108c0 */
        /* <DEDUP_REMOVED lines=34> */
[--C-:B------:R-:W-:Y:S01]  /*23300*/  FFMA.FTZ R85, R85, R189, -R188.reuse ;  /* 0x000000bd55557223 */ /* 0x100fe200000108bc */
        /* <DEDUP_REMOVED lines=8> */
[----:B------:R2:W4:Y:S01]  /*23390*/  MUFU.EX2 R175, R12 ;  /* 0x0000000c00af7308 */ /* 0x0005220000000800 */
[-CC-:B------:R-:W-:Y:S01]  /*233a0*/  FFMA.FTZ R76, R76, R189.reuse, -R188.reuse ;  /* 0x000000bd4c4c7223 */ /* 0x180fe200000108bc */
[-CC-:B------:R-:W-:Y:S01]  /*233b0*/  FFMA.FTZ R77, R77, R189.reuse, -R188.reuse ;  /* 0x000000bd4d4d7223 */ /* 0x180fe200000108bc */
[-CC-:B------:R-:W-:Y:S01]  /*233c0*/  FFMA.FTZ R79, R79, R189.reuse, -R188.reuse ;  /* 0x000000bd4f4f7223 */ /* 0x180fe200000108bc */
[-C--:B------:R-:W-:Y:S01]  /*233d0*/  FFMA.FTZ R81, R81, R189.reuse, -R188 ;  /* 0x000000bd51517223 */ /* 0x080fe200000108bc */
[-CC-:B------:R-:W-:Y:S01]  /*233e0*/  FFMA.FTZ R78, R78, R189.reuse, -R192.reuse ;  /* 0x000000bd4e4e7223 */ /* 0x180fe200000108c0 */
[-CC-:B------:R-:W-:Y:S01]  /*233f0*/  FFMA.FTZ R80, R80, R189.reuse, -R192.reuse ;  /* 0x000000bd50507223 */ /* 0x180fe200000108c0 */
[-CC-:B------:R-:W-:Y:S01]  /*23400*/  FFMA.FTZ R91, R91, R189.reuse, -R192.reuse ;  /* 0x000000bd5b5b7223 */ /* 0x180fe200000108c0 */
[----:B------:R-:W5:Y:S01]  /*23410*/  MUFU.EX2 R191, R191 ;  /* 0x000000bf00bf7308 */ /* 0x000f620000000800 */
[----:B---3--:R-:W-:Y:S01]  /*23420*/  F2FP.BF16.F32.PACK_AB R22, R0, R174 ;  /* 0x000000ae0016723e */ /* 0x008fe200000010ff */
[-C--:B------:R-:W-:Y:S01]  /*23430*/  FFMA.FTZ R82, R82, R189.reuse, -R192 ;  /* 0x000000bd52527223 */ /* 0x080fe200000108c0 */
[-CC-:B------:R-:W-:Y:S01]  /*23440*/  FFMA.FTZ R68, R68, R189.reuse, -R188.reuse ;  /* 0x000000bd44447223 */ /* 0x180fe200000108bc */
[-CC-:B------:R-:W-:Y:S01]  /*23450*/  FFMA.FTZ R69, R69, R189.reuse, -R188.reuse ;  /* 0x000000bd45457223 */ /* 0x180fe200000108bc */
[-CC-:B------:R-:W-:Y:S01]  /*23460*/  FFMA.FTZ R71, R71, R189.reuse, -R188.reuse ;  /* 0x000000bd47477223 */ /* 0x180fe200000108bc */
[-C--:B------:R-:W-:Y:S01]  /*23470*/  FFMA.FTZ R73, R73, R189.reuse, -R188 ;  /* 0x000000bd49497223 */ /* 0x080fe200000108bc */
[--C-:B------:R-:W-:Y:S01]  /*23480*/  FFMA.FTZ R70, R70, R189, -R192.reuse ;  /* 0x000000bd46467223 */ /* 0x100fe200000108c0 */
[----:B------:R-:W-:Y:S01]  /*23490*/  MUFU.EX2 R125, R125 ;  /* 0x0000007d007d7308 */ /* 0x000fe20000000800 */
[----:B--2---:R-:W2:Y:S01]  /*234a0*/  LDSM.16.MT88.4 R12, [R2+0xa000] ;  /* 0x00a00000020c783b */ /* 0x004ea20000004200 */
[-C--:B----4-:R-:W-:Y:S01]  /*234b0*/  FMUL.FTZ R162, R162, R175.reuse ;  /* 0x000000afa2a27220 */ /* 0x090fe20000410000 */
[-C--:B------:R-:W-:Y:S01]  /*234c0*/  FMUL.FTZ R163, R163, R175.reuse ;  /* 0x000000afa3a37220 */ /* 0x080fe20000410000 */
[-C--:B------:R-:W-:Y:S01]  /*234d0*/  FMUL.FTZ R158, R158, R175.reuse ;  /* 0x000000af9e9e7220 */ /* 0x080fe20000410000 */
[-C--:B------:R-:W-:Y:S01]  /*234e0*/  FMUL.FTZ R159, R159, R175.reuse ;  /* 0x000000af9f9f7220 */ /* 0x080fe20000410000 */
[-C--:B------:R-:W-:Y:S01]  /*234f0*/  FMUL.FTZ R154, R154, R175.reuse ;  /* 0x000000af9a9a7220 */ /* 0x080fe20000410000 */
[-C--:B------:R-:W-:Y:S01]  /*23500*/  FMUL.FTZ R155, R155, R175.reuse ;  /* 0x000000af9b9b7220 */ /* 0x080fe20000410000 */
[----:B------:R-:W-:Y:S01]  /*23510*/  FMUL.FTZ R150, R150, R175 ;  /* 0x000000af96967220 */ /* 0x000fe20000410000 */
[-C--:B-----5:R-:W-:Y:S01]  /*23520*/  FMUL.FTZ R160, R160, R191.reuse ;  /* 0x000000bfa0a07220 */ /* 0x0a0fe20000410000 */
[-C--:B------:R-:W-:Y:S01]  /*23530*/  FMUL.FTZ R161, R161, R191.reuse ;  /* 0x000000bfa1a17220 */ /* 0x080fe20000410000 */
[-C--:B------:R-:W-:Y:S01]  /*23540*/  FMUL.FTZ R156, R156, R191.reuse ;  /* 0x000000bf9c9c7220 */ /* 0x080fe20000410000 */
[-C--:B------:R-:W-:Y:S01]  /*23550*/  FMUL.FTZ R157, R157, R191.reuse ;  /* 0x000000bf9d9d7220 */ /* 0x080fe20000410000 */
[-C--:B------:R-:W-:Y:S01]  /*23560*/  FMUL.FTZ R152, R152, R191.reuse ;  /* 0x000000bf98987220 */ /* 0x080fe20000410000 */
[----:B------:R-:W-:Y:S01]  /*23570*/  FMUL.FTZ R153, R153, R191 ;  /* 0x000000bf99997220 */ /* 0x000fe20000410000 */
[----:B------:R-:W-:Y:S01]  /*23580*/  FMUL.FTZ R151, R151, R175 ;  /* 0x000000af97977220 */ /* 0x000fe20000410000 */
[-C--:B------:R-:W-:Y:S01]  /*23590*/  FMUL.FTZ R148, R148, R191.reuse ;  /* 0x000000bf94947220 */ /* 0x080fe20000410000 */
[C---:B-1----:R-:W-:Y:S01]  /*235a0*/  HMMA.16816.F32.BF16 R160, R20.reuse, R8, R160 ;  /* 0x0000000814a0723c */ /* 0x042fe200000418a0 */
[----:B------:R-:W-:Y:S01]  /*235b0*/  FMUL.FTZ R149, R149, R191 ;  /* 0x000000bf95957220 */ /* 0x000fe20000410000 */
[-C--:B------:R-:W-:Y:S01]  /*235c0*/  FMUL.FTZ R142, R142, R175.reuse ;  /* 0x000000af8e8e7220 */ /* 0x080fe20000410000 */
[----:B------:R-:W-:Y:S01]  /*235d0*/  FMUL.FTZ R143, R143, R175 ;  /* 0x000000af8f8f7220 */ /* 0x000fe20000410000 */
[-C--:B------:R-:W-:Y:S01]  /*235e0*/  FMUL.FTZ R140, R140, R191.reuse ;  /* 0x000000bf8c8c7220 */ /* 0x080fe20000410000 */
[----:B------:R-:W-:Y:S01]  /*235f0*/  FMUL.FTZ R141, R141, R191 ;  /* 0x000000bf8d8d7220 */ /* 0x000fe20000410000 */
[-C--:B------:R-:W-:Y:S01]  /*23600*/  FMUL.FTZ R138, R138, R175.reuse ;  /* 0x000000af8a8a7220 */ /* 0x080fe20000410000 */
[----:B------:R-:W-:Y:S01]  /*23610*/  FMUL.FTZ R139, R139, R175 ;  /* 0x000000af8b8b7220 */ /* 0x000fe20000410000 */
[C---:B------:R-:W-:Y:S01]  /*23620*/  HMMA.16816.F32.BF16 R156, R20.reuse, R10, R156 ;  /* 0x0000000a149c723c */ /* 0x040fe2000004189c */
[----:B------:R-:W1:Y:S01]  /*23630*/  LDSM.16.MT88.4 R8, [R126] ;  /* 0x000000007e08783b */ /* 0x000e620000004200 */
[-C--:B------:R-:W-:Y:S01]  /*23640*/  FMUL.FTZ R136, R136, R191.reuse ;  /* 0x000000bf88887220 */ /* 0x080fe20000410000 */
[----:B------:R-:W-:Y:S01]  /*23650*/  FMUL.FTZ R137, R137, R191 ;  /* 0x000000bf89897220 */ /* 0x000fe20000410000 */
[-C--:B------:R-:W-:Y:S01]  /*23660*/  FMUL.FTZ R134, R134, R175.reuse ;  /* 0x000000af86867220 */ /* 0x080fe20000410000 */
[----:B------:R-:W-:Y:S01]  /*23670*/  FMUL.FTZ R135, R135, R175 ;  /* 0x000000af87877220 */ /* 0x000fe20000410000 */
[-C--:B------:R-:W-:Y:S01]  /*23680*/  FMUL.FTZ R132, R132, R191.reuse ;  /* 0x000000bf84847220 */ /* 0x080fe20000410000 */
[----:B------:R-:W-:Y:S01]  /*23690*/  FMUL.FTZ R133, R133, R191 ;  /* 0x000000bf85857220 */ /* 0x000fe20000410000 */
[C---:B------:R-:W-:Y:S01]  /*236a0*/  HMMA.16816.F32.BF16 R140, R20.reuse, R26, R140 ;  /* 0x0000001a148c723c */ /* 0x040fe2000004188c */
[----:B------:R-:W3:Y:S01]  /*236b0*/  MUFU.EX2 R127, R127 ;  /* 0x0000007f007f7308 */ /* 0x000ee20000000800 */
[-CC-:B------:R-:W-:Y:S01]  /*236c0*/  FFMA.FTZ R72, R72, R189.reuse, -R192.reuse ;  /* 0x000000bd48487223 */ /* 0x180fe200000108c0 */
[-CC-:B------:R-:W-:Y:S01]  /*236d0*/  FFMA.FTZ R83, R83, R189.reuse, -R192.reuse ;  /* 0x000000bd53537223 */ /* 0x180fe200000108c0 */
[-C--:B------:R-:W-:Y:S01]  /*236e0*/  FFMA.FTZ R74, R74, R189.reuse, -R192 ;  /* 0x000000bd4a4a7223 */ /* 0x080fe200000108c0 */
[-CC-:B------:R-:W-:Y:S01]  /*236f0*/  FFMA.FTZ R60, R60, R189.reuse, -R188.reuse ;  /* 0x000000bd3c3c7223 */ /* 0x180fe200000108bc */
[-CC-:B------:R-:W-:Y:S01]  /*23700*/  FFMA.FTZ R61, R61, R189.reuse, -R188.reuse ;  /* 0x000000bd3d3d7223 */ /* 0x180fe200000108bc */
[----:B------:R-:W-:Y:S01]  /*23710*/  FFMA.FTZ R63, R63, R189, -R188 ;  /* 0x000000bd3f3f7223 */ /* 0x000fe200000108bc */
[C---:B--2---:R-:W-:Y:S01]  /*23720*/  HMMA.16816.F32.BF16 R152, R20.reuse, R12, R152 ;  /* 0x0000000c1498723c */ /* 0x044fe20000041898 */
[-C--:B------:R-:W-:Y:S01]  /*23730*/  FMUL.FTZ R12, R144, R191.reuse ;  /* 0x000000bf900c7220 */ /* 0x080fe20000410000 */
[----:B------:R-:W-:Y:S01]  /*23740*/  FMUL.FTZ R13, R145, R191 ;  /* 0x000000bf910d7220 */ /* 0x000fe20000410000 */
[-C--:B------:R-:W-:Y:S01]  /*23750*/  FFMA.FTZ R144, R179, R189.reuse, -R192 ;  /* 0x000000bdb3907223 */ /* 0x080fe200000108c0 */
[----:B------:R-:W-:Y:S01]  /*23760*/  MUFU.EX2 R129, R129 ;  /* 0x0000008100817308 */ /* 0x000fe20000000800 */
[-C--:B------:R-:W-:Y:S01]  /*23770*/  FFMA.FTZ R65, R65, R189.reuse, -R188 ;  /* 0x000000bd41417223 */ /* 0x080fe200000108bc */
[-CC-:B------:R-:W-:Y:S01]  /*23780*/  FFMA.FTZ R62, R62, R189.reuse, -R192.reuse ;  /* 0x000000bd3e3e7223 */ /* 0x180fe200000108c0 */
[--C-:B------:R-:W-:Y:S01]  /*23790*/  FFMA.FTZ R64, R64, R189, -R192.reuse ;  /* 0x000000bd40407223 */ /* 0x100fe200000108c0 */
[C---:B------:R-:W-:Y:S01]  /*237a0*/  HMMA.16816.F32.BF16 R148, R20.reuse, R14, R148 ;  /* 0x0000000e1494723c */ /* 0x040fe20000041894 */
[-C--:B------:R-:W-:Y:S01]  /*237b0*/  FMUL.FTZ R14, R146, R175.reuse ;  /* 0x000000af920e7220 */ /* 0x080fe20000410000 */
[----:B------:R-:W-:Y:S01]  /*237c0*/  FMUL.FTZ R15, R147, R175 ;  /* 0x000000af930f7220 */ /* 0x000fe20000410000 */
[-CC-:B------:R-:W-:Y:S01]  /*237d0*/  FFMA.FTZ R75, R75, R189.reuse, -R192.reuse ;  /* 0x000000bd4b4b7223 */ /* 0x180fe200000108c0 */
[----:B------:R-:W-:Y:S01]  /*237e0*/  MUFU.EX2 R194, R194 ;  /* 0x000000c200c27308 */ /* 0x000fe20000000800 */
[-C--:B------:R-:W-:Y:S01]  /*237f0*/  FFMA.FTZ R66, R66, R189.reuse, -R192 ;  /* 0x000000bd42427223 */ /* 0x080fe200000108c0 */
[-CC-:B------:R-:W-:Y:S01]  /*23800*/  FFMA.FTZ R52, R52, R189.reuse, -R188.reuse ;  /* 0x000000bd34347223 */ /* 0x180fe200000108bc */
[-CC-:B------:R-:W-:Y:S01]  /*23810*/  FFMA.FTZ R53, R53, R189.reuse, -R188.reuse ;  /* 0x000000bd35357223 */ /* 0x180fe200000108bc */
[-CC-:B------:R-:W-:Y:S01]  /*23820*/  FFMA.FTZ R55, R55, R189.reuse, -R188.reuse ;  /* 0x000000bd37377223 */ /* 0x180fe200000108bc */
[C---:B------:R-:W-:Y:S01]  /*23830*/  HMMA.16816.F32.BF16 R12, R20.reuse, R24, R12 ;  /* 0x00000018140c723c */ /* 0x040fe2000004180c */
[----:B------:R-:W2:Y:S01]  /*23840*/  LDSM.16.MT88.4 R24, [R2+0xa800] ;  /* 0x00a800000218783b */ /* 0x000ea20000004200 */
[-C--:B------:R-:W-:Y:S01]  /*23850*/  FFMA.FTZ R57, R57, R189.reuse, -R188 ;  /* 0x000000bd39397223 */ /* 0x080fe200000108bc */
[----:B------:R-:W4:Y:S01]  /*23860*/  MUFU.EX2 R128, R128 ;  /* 0x0000008000807308 */ /* 0x000f220000000800 */
[-CC-:B------:R-:W-:Y:S01]  /*23870*/  FFMA.FTZ R54, R54, R189.reuse, -R192.reuse ;  /* 0x000000bd36367223 */ /* 0x180fe200000108c0 */
[-CC-:B------:R-:W-:Y:S01]  /*23880*/  FFMA.FTZ R56, R56, R189.reuse, -R192.reuse ;  /* 0x000000bd38387223 */ /* 0x180fe200000108c0 */
[-CC-:B------:R-:W-:Y:S01]  /*23890*/  FFMA.FTZ R67, R67, R189.reuse, -R192.reuse ;  /* 0x000000bd43437223 */ /* 0x180fe200000108c0 */
[-C--:B------:R-:W-:Y:S01]  /*238a0*/  FFMA.FTZ R58, R58, R189.reuse, -R192 ;  /* 0x000000bd3a3a7223 */ /* 0x080fe200000108c0 */
[C---:B-1----:R-:W-:Y:S01]  /*238b0*/  HMMA.16816.F32.BF16 R136, R20.reuse, R8, R136 ;  /* 0x000000081488723c */ /* 0x042fe20000041888 */
[----:B------:R-:W-:Y:S01]  /*238c0*/  FFMA.FTZ R40, R40, R189, -R188 ;  /* 0x000000bd28287223 */ /* 0x000fe200000108bc */
[----:B------:R-:W-:Y:S01]  /*238d0*/  FFMA.FTZ R175, R249, R175, R190 ;  /* 0x000000aff9af7223 */ /* 0x000fe200000100be */
[----:B------:R-:W-:Y:S01]  /*238e0*/  MUFU.EX2 R144, R144 ;  /* 0x0000009000907308 */ /* 0x000fe20000000800 */
[----:B------:R-:W-:Y:S01]  /*238f0*/  FFMA.FTZ R191, R248, R191, R167 ;  /* 0x000000bff8bf7223 */ /* 0x000fe200000100a7 */
[-CC-:B------:R-:W-:Y:S01]  /*23900*/  FFMA.FTZ R41, R41, R189.reuse, -R188.reuse ;  /* 0x000000bd29297223 */ /* 0x180fe200000108bc */
[----:B------:R-:W-:Y:S01]  /*23910*/  FADD.FTZ R175, R171, R175 ;  /* 0x000000afabaf7221 */ /* 0x000fe20000010000 */
[--C-:B------:R-:W-:Y:S01]  /*23920*/  FFMA.FTZ R43, R43, R189, -R188.reuse ;  /* 0x000000bd2b2b7223 */ /* 0x100fe200000108bc */
[----:B------:R-:W-:Y:S01]  /*23930*/  HMMA.16816.F32.BF16 R132, R20, R10, R132 ;  /* 0x0000000a1484723c */ /* 0x000fe20000041884 */
[----:B------:R-:W1:Y:S01]  /*23940*/  LDSM.16.MT88.4 R8, [R193+0x800] ;  /* 0x00080000c108783b */ /* 0x000e620000004200 */
[----:B---3--:R-:W-:Y:S01]  /*23950*/  F2FP.BF16.F32.PACK_AB R21, R127, R125 ;  /* 0x0000007d7f15723e */ /* 0x008fe200000010ff */
[----:B------:R-:W3:Y:S01]  /*23960*/  MUFU.EX2 R130, R130 ;  /* 0x0000008200827308 */ /* 0x000ee20000000800 */
[----:B----4-:R-:W-:Y:S01]  /*23970*/  F2FP.BF16.F32.PACK_AB R20, R128, R194 ;  /* 0x000000c28014723e */ /* 0x010fe200000010ff */
[----:B------:R-:W-:Y:S01]  /*23980*/  FADD.FTZ R191, R172, R191 ;  /* 0x000000bfacbf7221 */ /* 0x000fe20000010000 */
[----:B------:R-:W-:Y:S01]  /*23990*/  FADD.FTZ R173, R173, R175 ;  /* 0x000000afadad7221 */ /* 0x000fe20000010000 */
[-C--:B------:R-:W-:Y:S01]  /*239a0*/  FFMA.FTZ R49, R49, R189.reuse, -R188 ;  /* 0x000000bd31317223 */ /* 0x080fe200000108bc */
[-CC-:B------:R-:W-:Y:S01]  /*239b0*/  FFMA.FTZ R42, R42, R189.reuse, -R192.reuse ;  /* 0x000000bd2a2a7223 */ /* 0x180fe200000108c0 */
[----:B------:R-:W-:Y:S01]  /*239c0*/  FADD.FTZ R174, R174, R191 ;  /* 0x000000bfaeae7221 */ /* 0x000fe20000010000 */
[----:B------:R-:W-:Y:S01]  /*239d0*/  FADD.FTZ R173, R124, R173 ;  /* 0x000000ad7cad7221 */ /* 0x000fe20000010000 */
[----:B------:R-:W4:Y:S01]  /*239e0*/  MUFU.EX2 R116, R116 ;  /* 0x0000007400747308 */ /* 0x000f220000000800 */
[-C--:B------:R-:W-:Y:S01]  /*239f0*/  FFMA.FTZ R48, R48, R189.reuse, -R192 ;  /* 0x000000bd30307223 */ /* 0x080fe200000108c0 */
[----:B------:R-:W-:Y:S01]  /*23a00*/  FADD.FTZ R174, R0, R174 ;  /* 0x000000ae00ae7221 */ /* 0x000fe20000010000 */
[----:B------:R-:W-:Y:S01]  /*23a10*/  FADD.FTZ R173, R125, R173 ;  /* 0x000000ad7dad7221 */ /* 0x000fe20000010000 */
[-CC-:B------:R-:W-:Y:S01]  /*23a20*/  FFMA.FTZ R59, R59, R189.reuse, -R192.reuse ;  /* 0x000000bd3b3b7223 */ /* 0x180fe200000108c0 */
[-C--:B------:R-:W-:Y:S01]  /*23a30*/  FFMA.FTZ R51, R51, R189.reuse, -R192 ;  /* 0x000000bd33337223 */ /* 0x080fe200000108c0 */
[----:B------:R-:W-:Y:S01]  /*23a40*/  FADD.FTZ R174, R194, R174 ;  /* 0x000000aec2ae7221 */ /* 0x000fe20000010000 */
[----:B------:R-:W-:Y:S01]  /*23a50*/  FADD.FTZ R127, R127, R173 ;  /* 0x000000ad7f7f7221 */ /* 0x000fe20000010000 */
[----:B------:R-:W-:Y:S01]  /*23a60*/  MUFU.EX2 R117, R117 ;  /* 0x0000007500757308 */ /* 0x000fe20000000800 */
[----:B---3--:R-:W-:Y:S01]  /*23a70*/  F2FP.BF16.F32.PACK_AB R22, R130, R144 ;  /* 0x000000908216723e */ /* 0x008fe200000010ff */
[----:B------:R-:W-:Y:S01]  /*23a80*/  FADD.FTZ R128, R128, R174 ;  /* 0x000000ae80807221 */ /* 0x000fe20000010000 */
[----:B------:R-:W-:Y:S01]  /*23a90*/  FADD.FTZ R127, R129, R127 ;  /* 0x0000007f817f7221 */ /* 0x000fe20000010000 */
[-CC-:B------:R-:W-:Y:S01]  /*23aa0*/  FFMA.FTZ R50, R50, R189.reuse, -R188.reuse ;  /* 0x000000bd32327223 */ /* 0x180fe200000108bc */
[-C--:B------:R-:W-:Y:S01]  /*23ab0*/  FFMA.FTZ R4, R4, R189.reuse, -R188 ;  /* 0x000000bd04047223 */ /* 0x080fe200000108bc */
[----:B------:R-:W-:Y:S01]  /*23ac0*/  FADD.FTZ R128, R144, R128 ;  /* 0x0000008090807221 */ /* 0x000fe20000010000 */
[----:B------:R-:W-:Y:S01]  /*23ad0*/  FFMA.FTZ R145, R180, R189, -R188 ;  /* 0x000000bdb4917223 */ /* 0x000fe200000108bc */
[----:B------:R-:W-:Y:S01]  /*23ae0*/  MUFU.EX2 R119, R119 ;  /* 0x0000007700777308 */ /* 0x000fe20000000800 */
[C---:B----4-:R-:W-:Y:S01]  /*23af0*/  F2FP.BF16.F32.PACK_AB R23, R116.reuse, R129 ;  /* 0x000000817417723e */ /* 0x050fe200000010ff */
[----:B------:R-:W-:Y:S01]  /*23b00*/  FADD.FTZ R116, R116, R127 ;  /* 0x0000007f74747221 */ /* 0x000fe20000010000 */
[----:B------:R-:W-:Y:S01]  /*23b10*/  FADD.FTZ R130, R130, R128 ;  /* 0x0000008082827221 */ /* 0x000fe20000010000 */
[-CC-:B------:R-:W-:Y:S01]  /*23b20*/  FFMA.FTZ R36, R36, R189.reuse, -R188.reuse ;  /* 0x000000bd24247223 */ /* 0x180fe200000108bc */
[-C--:B------:R-:W-:Y:S01]  /*23b30*/  FFMA.FTZ R146, R182, R189.reuse, -R188 ;  /* 0x000000bdb6927223 */ /* 0x080fe200000108bc */
[-CC-:B------:R-:W-:Y:S01]  /*23b40*/  FFMA.FTZ R147, R181, R189.reuse, -R192.reuse ;  /* 0x000000bdb5937223 */ /* 0x180fe200000108c0 */
[-CC-:B------:R-:W-:Y:S01]  /*23b50*/  FFMA.FTZ R37, R37, R189.reuse, -R192.reuse ;  /* 0x000000bd25257223 */ /* 0x180fe200000108c0 */
[C---:B--2---:R-:W-:Y:S01]  /*23b60*/  HMMA.16816.F32.BF16 R152, R20.reuse, R24, R152 ;  /* 0x000000181498723c */ /* 0x044fe20000041898 */
[----:B------:R-:W-:Y:S01]  /*23b70*/  MUFU.EX2 R121, R121 ;  /* 0x0000007900797308 */ /* 0x000fe20000000800 */
[-CC-:B------:R-:W-:Y:S01]  /*23b80*/  FFMA.FTZ R167, R183, R189.reuse, -R192.reuse ;  /* 0x000000bdb7a77223 */ /* 0x180fe200000108c0 */
[-C--:B------:R-:W-:Y:S01]  /*23b90*/  FFMA.FTZ R39, R39, R189.reuse, -R192 ;  /* 0x000000bd27277223 */ /* 0x080fe200000108c0 */
[-C--:B------:R-:W-:Y:S01]  /*23ba0*/  FFMA.FTZ R38, R38, R189.reuse, -R188 ;  /* 0x000000bd26267223 */ /* 0x080fe200000108bc */
[-C--:B------:R-:W-:Y:S01]  /*23bb0*/  FFMA.FTZ R0, R203, R189.reuse, -R192 ;  /* 0x000000bdcb007223 */ /* 0x080fe200000108c0 */
[-C--:B------:R-:W-:Y:S01]  /*23bc0*/  FFMA.FTZ R196, R196, R189.reuse, -R188 ;  /* 0x000000bdc4c47223 */ /* 0x080fe200000108bc */
[-CC-:B------:R-:W-:Y:S01]  /*23bd0*/  FFMA.FTZ R198, R198, R189.reuse, -R192.reuse ;  /* 0x000000bdc6c67223 */ /* 0x180fe200000108c0 */
[C---:B------:R-:W-:Y:S01]  /*23be0*/  HMMA.16816.F32.BF16 R148, R20.reuse, R26, R148 ;  /* 0x0000001a1494723c */ /* 0x040fe20000041894 */
[----:B------:R-:W2:Y:S01]  /*23bf0*/  LDSM.16.MT88.4 R24, [R46+0xb000] ;  /* 0x00b000002e18783b */ /* 0x000ea20000004200 */
[----:B------:R-:W3:Y:S01]  /*23c00*/  MUFU.EX2 R118, R118 ;  /* 0x0000007600767308 */ /* 0x000ee20000000800 */
[-CC-:B------:R-:W-:Y:S01]  /*23c10*/  FFMA.FTZ R185, R185, R189.reuse, -R192.reuse ;  /* 0x000000bdb9b97223 */ /* 0x180fe200000108c0 */
[-C--:B------:R-:W-:Y:S01]  /*23c20*/  FFMA.FTZ R187, R187, R189.reuse, -R192 ;  /* 0x000000bdbbbb7223 */ /* 0x080fe200000108c0 */
[-C--:B------:R-:W-:Y:S01]  /*23c30*/  FFMA.FTZ R18, R18, R189.reuse, -R188 ;  /* 0x000000bd12127223 */ /* 0x080fe200000108bc */
[-CC-:B------:R-:W-:Y:S01]  /*23c40*/  FFMA.FTZ R17, R17, R189.reuse, -R192.reuse ;  /* 0x000000bd11117223 */ /* 0x180fe200000108c0 */
[----:B------:R-:W-:Y:S01]  /*23c50*/  FFMA.FTZ R186, R186, R189, -R192 ;  /* 0x000000bdbaba7223 */ /* 0x000fe200000108c0 */
[C---:B-1----:R-:W-:Y:S01]  /*23c60*/  HMMA.16816.F32.BF16 R12, R20.reuse, R8, R12 ;  /* 0x00000008140c723c */ /* 0x042fe2000004180c */
[----:B------:R-:W-:Y:S01]  /*23c70*/  @P0 IADD3 R250, PT, PT, R44, -0x3, RZ ;  /* 0xfffffffd2cfa0810 */ /* 0x000fe20007ffe0ff */
[----:B------:R-:W1:Y:S06]  /*23c80*/  MUFU.EX2 R120, R120 ;  /* 0x0000007800787308 */ /* 0x000e6c0000000800 */
[----:B------:R-:W-:Y:S01]  /*23c90*/  HMMA.16816.F32.BF16 R140, R20, R10, R140 ;  /* 0x0000000a148c723c */ /* 0x000fe2000004188c */
[----:B------:R-:W4:Y:S01]  /*23ca0*/  LDSM.16.MT88.4 R8, [R193+0x1000] ;  /* 0x00100000c108783b */ /* 0x000f220000004200 */
[----:B------:R-:W-:Y:S01]  /*23cb0*/  MUFU.EX2 R131, R131 ;  /* 0x0000008300837308 */ /* 0x000fe20000000800 */
[----:B---3--:R-:W-:-:S05]  /*23cc0*/  FADD.FTZ R130, R118, R130 ;  /* 0x0000008276827221 */ /* 0x008fca0000010000 */
[C---:B------:R-:W-:Y:S02]  /*23cd0*/  HMMA.16816.F32.BF16 R160, R20.reuse, R28, R160 ;  /* 0x0000001c14a0723c */ /* 0x040fe400000418a0 */
[----:B------:R-:W3:Y:S06]  /*23ce0*/  MUFU.EX2 R122, R122 ;  /* 0x0000007a007a7308 */ /* 0x000eec0000000800 */
[C---:B------:R-:W-:Y:S01]  /*23cf0*/  HMMA.16816.F32.BF16 R156, R20.reuse, R30, R156 ;  /* 0x0000001e149c723c */ /* 0x040fe2000004189c */
[----:B------:R-:W5:Y:S01]  /*23d00*/  LDSM.16.MT88.4 R28, [R2+0xb000] ;  /* 0x00b00000021c783b */ /* 0x000f620000004200 */
[----:B------:R-:W2:Y:S06]  /*23d10*/  MUFU.EX2 R108, R108 ;  /* 0x0000006c006c7308 */ /* 0x000eac0000000800 */
[C---:B------:R-:W-:Y:S02]  /*23d20*/  HMMA.16816.F32.BF16 R136, R20.reuse, R32, R136 ;  /* 0x000000201488723c */ /* 0x040fe40000041888 */
[----:B------:R-:W4:Y:S06]  /*23d30*/  MUFU.EX2 R109, R109 ;  /* 0x0000006d006d7308 */ /* 0x000f2c0000000800 */
[----:B------:R-:W-:Y:S01]  /*23d40*/  HMMA.16816.F32.BF16 R132, R20, R34, R132 ;  /* 0x000000221484723c */ /* 0x000fe20000041884 */
[----:B------:R-:W5:Y:S01]  /*23d50*/  LDSM.16.MT88.4 R32, [R126+0x1000] ;  /* 0x001000007e20783b */ /* 0x000f620000004200 */
[----:B-1----:R-:W-:Y:S01]  /*23d60*/  F2FP.BF16.F32.PACK_AB R20, R120, R118 ;  /* 0x000000767814723e */ /* 0x002fe200000010ff */
[----:B------:R-:W1:Y:S01]  /*23d70*/  MUFU.EX2 R111, R111 ;  /* 0x0000006f006f7308 */ /* 0x000e620000000800 */
[----:B------:R-:W-:Y:S01]  /*23d80*/  F2FP.BF16.F32.PACK_AB R21, R119, R117 ;  /* 0x000000757715723e */ /* 0x000fe200000010ff */
[----:B------:R-:W-:Y:S01]  /*23d90*/  FADD.FTZ R117, R117, R116 ;  /* 0x0000007475757221 */ /* 0x000fe20000010000 */
[----:B---3--:R-:W-:Y:S01]  /*23da0*/  F2FP.BF16.F32.PACK_AB R22, R122, R131 ;  /* 0x000000837a16723e */ /* 0x008fe200000010ff */
[----:B------:R-:W-:Y:S01]  /*23db0*/  FADD.FTZ R120, R120, R130 ;  /* 0x0000008278787221 */ /* 0x000fe20000010000 */
[----:B--2---:R-:W-:Y:S01]  /*23dc0*/  F2FP.BF16.F32.PACK_AB R23, R108, R121 ;  /* 0x000000796c17723e */ /* 0x004fe200000010ff */
[----:B------:R-:W-:-:S02]  /*23dd0*/  FADD.FTZ R119, R119, R117 ;  /* 0x0000007577777221 */ /* 0x000fc40000010000 */
[----:B------:R-:W-:Y:S01]  /*23de0*/  MUFU.EX2 R113, R113 ;  /* 0x0000007100717308 */ /* 0x000fe20000000800 */
[----:B------:R-:W-:Y:S01]  /*23df0*/  FADD.FTZ R120, R131, R120 ;  /* 0x0000007883787221 */ /* 0x000fe20000010000 */
[----:B------:R-:W-:Y:S02]  /*23e00*/  FADD.FTZ R117, R121, R119 ;  /* 0x0000007779757221 */ /* 0x000fe40000010000 */
[----:B------:R-:W-:Y:S01]  /*23e10*/  HMMA.16816.F32.BF16 R160, R20, R24, R160 ;  /* 0x0000001814a0723c */ /* 0x000fe200000418a0 */
[----:B------:R-:W-:Y:S01]  /*23e20*/  FADD.FTZ R122, R122, R120 ;  /* 0x000000787a7a7221 */ /* 0x000fe20000010000 */
[----:B------:R-:W-:Y:S01]  /*23e30*/  FADD.FTZ R117, R108, R117 ;  /* 0x000000756c757221 */ /* 0x000fe20000010000 */
[----:B------:R-:W-:Y:S01]  /*23e40*/  FFMA.FTZ R108, R197, R189, -R188 ;  /* 0x000000bdc56c7223 */ /* 0x000fe200000108bc */
[----:B------:R-:W2:Y:S02]  /*23e50*/  MUFU.EX2 R110, R110 ;  /* 0x0000006e006e7308 */ /* 0x000ea40000000800 */
[----:B----4-:R-:W-:-:S02]  /*23e60*/  FADD.FTZ R117, R109, R117 ;  /* 0x000000756d757221 */ /* 0x010fc40000010000 */
[C---:B------:R-:W-:Y:S01]  /*23e70*/  HMMA.16816.F32.BF16 R156, R20.reuse, R26, R156 ;  /* 0x0000001a149c723c */ /* 0x040fe2000004189c */
[----:B------:R-:W3:Y:S01]  /*23e80*/  LDSM.16.MT88.4 R24, [R46+0xb800] ;  /* 0x00b800002e18783b */ /* 0x000ee20000004200 */
[----:B-1----:R-:W-:Y:S02]  /*23e90*/  FADD.FTZ R117, R111, R117 ;  /* 0x000000756f757221 */ /* 0x002fe40000010000 */
[----:B------:R-:W1:Y:S04]  /*23ea0*/  MUFU.EX2 R112, R112 ;  /* 0x0000007000707308 */ /* 0x000e680000000800 */
[----:B------:R-:W-:Y:S04]  /*23eb0*/  HMMA.16816.F32.BF16 R12, R20, R8, R12 ;  /* 0x00000008140c723c */ /* 0x000fe8000004180c */
[----:B------:R-:W-:Y:S01]  /*23ec0*/  MUFU.EX2 R123, R123 ;  /* 0x0000007b007b7308 */ /* 0x000fe20000000800 */
[----:B--2---:R-:W-:-:S03]  /*23ed0*/  FADD.FTZ R122, R110, R122 ;  /* 0x0000007a6e7a7221 */ /* 0x004fc60000010000 */
[----:B------:R-:W-:Y:S01]  /*23ee0*/  HMMA.16816.F32.BF16 R140, R20, R10, R140 ;  /* 0x0000000a148c723c */ /* 0x000fe2000004188c */
[----:B------:R-:W2:Y:S03]  /*23ef0*/  LDSM.16.MT88.4 R8, [R193+0x1800] ;  /* 0x00180000c108783b */ /* 0x000ea60000004200 */
[----:B------:R-:W4:Y:S01]  /*23f00*/  MUFU.EX2 R114, R114 ;  /* 0x0000007200727308 */ /* 0x000f220000000800 */
[----:B-1----:R-:W-:-:S03]  /*23f10*/  FADD.FTZ R122, R112, R122 ;  /* 0x0000007a707a7221 */ /* 0x002fc60000010000 */
[C---:B-----5:R-:W-:Y:S04]  /*23f20*/  HMMA.16816.F32.BF16 R152, R20.reuse, R28, R152 ;  /* 0x0000001c1498723c */ /* 0x060fe80000041898 */
[----:B------:R-:W1:Y:S04]  /*23f30*/  MUFU.EX2 R100, R100 ;  /* 0x0000006400647308 */ /* 0x000e680000000800 */
[C---:B------:R-:W-:Y:S01]  /*23f40*/  HMMA.16816.F32.BF16 R148, R20.reuse, R30, R148 ;  /* 0x0000001e1494723c */ /* 0x040fe20000041894 */
[----:B------:R-:W5:Y:S03]  /*23f50*/  LDSM.16.MT88.4 R28, [R2+0xb800] ;  /* 0x00b80000021c783b */ /* 0x000f660000004200 */
[----:B------:R-:W-:Y:S04]  /*23f60*/  MUFU.EX2 R101, R101 ;  /* 0x0000006500657308 */ /* 0x000fe80000000800 */
[C---:B------:R-:W-:Y:S04]  /*23f70*/  HMMA.16816.F32.BF16 R136, R20.reuse, R32, R136 ;  /* 0x000000201488723c */ /* 0x040fe80000041888 */
[----:B------:R-:W-:Y:S04]  /*23f80*/  MUFU.EX2 R103, R103 ;  /* 0x0000006700677308 */ /* 0x000fe80000000800 */
[----:B------:R-:W-:Y:S01]  /*23f90*/  HMMA.16816.F32.BF16 R132, R20, R34, R132 ;  /* 0x000000221484723c */ /* 0x000fe20000041884 */
[----:B------:R-:W5:Y:S01]  /*23fa0*/  LDSM.16.MT88.4 R32, [R126+0x1800] ;  /* 0x001800007e20783b */ /* 0x000f620000004200 */
[----:B------:R-:W-:-:S02]  /*23fb0*/  F2FP.BF16.F32.PACK_AB R20, R112, R110 ;  /* 0x0000006e7014723e */ /* 0x000fc400000010ff */
[----:B------:R-:W-:Y:S01]  /*23fc0*/  F2FP.BF16.F32.PACK_AB R21, R111, R109 ;  /* 0x0000006d6f15723e */ /* 0x000fe200000010ff */
[----:B------:R-:W-:Y:S01]  /*23fd0*/  MUFU.EX2 R105, R105 ;  /* 0x0000006900697308 */ /* 0x000fe20000000800 */
[----:B----4-:R-:W-:Y:S01]  /*23fe0*/  F2FP.BF16.F32.PACK_AB R22, R114, R123 ;  /* 0x0000007b7216723e */ /* 0x010fe200000010ff */
[----:B------:R-:W-:Y:S01]  /*23ff0*/  FADD.FTZ R123, R123, R122 ;  /* 0x0000007a7b7b7221 */ /* 0x000fe20000010000 */
[----:B-1----:R-:W-:Y:S01]  /*24000*/  F2FP.BF16.F32.PACK_AB R23, R100, R113 ;  /* 0x000000716417723e */ /* 0x002fe200000010ff */
[----:B------:R-:W-:Y:S01]  /*24010*/  FADD.FTZ R113, R113, R117 ;  /* 0x0000007571717221 */ /* 0x000fe20000010000 */
[----:B------:R-:W-:Y:S01]  /*24020*/  FFMA.FTZ R109, R176, R189, -R188 ;  /* 0x000000bdb06d7223 */ /* 0x000fe200000108bc */
[----:B------:R-:W-:Y:S02]  /*24030*/  FADD.FTZ R123, R114, R123 ;  /* 0x0000007b727b7221 */ /* 0x000fe40000010000 */
[----:B------:R-:W-:Y:S01]  /*24040*/  MUFU.EX2 R102, R102 ;  /* 0x0000006600667308 */ /* 0x000fe20000000800 */
[----:B------:R-:W-:Y:S01]  /*24050*/  FADD.FTZ R113, R100, R113 ;  /* 0x0000007164717221 */ /* 0x000fe20000010000 */
[C---:B---3--:R-:W-:Y:S06]  /*24060*/  HMMA.16816.F32.BF16 R160, R20.reuse, R24, R160 ;  /* 0x0000001814a0723c */ /* 0x048fec00000418a0 */
[----:B------:R-:W1:Y:S02]  /*24070*/  MUFU.EX2 R104, R104 ;  /* 0x0000006800687308 */ /* 0x000e640000000800 */
[C---:B------:R-:W-:Y:S01]  /*24080*/  HMMA.16816.F32.BF16 R156, R20.reuse, R26, R156 ;  /* 0x0000001a149c723c */ /* 0x040fe2000004189c */
[----:B------:R-:W3:Y:S05]  /*24090*/  LDSM.16.MT88.4 R24, [R46+0xc000] ;  /* 0x00c000002e18783b */ /* 0x000eea0000004200 */
[----:B------:R-:W-:Y:S02]  /*240a0*/  MUFU.EX2 R115, R115 ;  /* 0x0000007300737308 */ /* 0x000fe40000000800 */
[C---:B--2---:R-:W-:Y:S06]  /*240b0*/  HMMA.16816.F32.BF16 R12, R20.reuse, R8, R12 ;  /* 0x00000008140c723c */ /* 0x044fec000004180c */
[----:B------:R-:W2:Y:S02]  /*240c0*/  MUFU.EX2 R106, R106 ;  /* 0x0000006a006a7308 */ /* 0x000ea40000000800 */
[C---:B------:R-:W-:Y:S01]  /*240d0*/  HMMA.16816.F32.BF16 R140, R20.reuse, R10, R140 ;  /* 0x0000000a148c723c */ /* 0x040fe2000004188c */
[----:B------:R-:W4:Y:S05]  /*240e0*/  LDSM.16.MT88.4 R8, [R193+0x2000] ;  /* 0x00200000c108783b */ /* 0x000f2a0000004200 */
[----:B------:R-:W2:Y:S02]  /*240f0*/  MUFU.EX2 R92, R92 ;  /* 0x0000005c005c7308 */ /* 0x000ea40000000800 */
[C---:B-----5:R-:W-:Y:S06]  /*24100*/  HMMA.16816.F32.BF16 R152, R20.reuse, R28, R152 ;  /* 0x0000001c1498723c */ /* 0x060fec0000041898 */
[----:B------:R-:W-:Y:S02]  /*24110*/  MUFU.EX2 R93, R93 ;  /* 0x0000005d005d7308 */ /* 0x000fe40000000800 */
[C---:B------:R-:W-:Y:S01]  /*24120*/  HMMA.16816.F32.BF16 R148, R20.reuse, R30, R148 ;  /* 0x0000001e1494723c */ /* 0x040fe20000041894 */
[----:B------:R-:W5:Y:S05]  /*24130*/  LDSM.16.MT88.4 R28, [R2+0xc000] ;  /* 0x00c00000021c783b */ /* 0x000f6a0000004200 */
[----:B------:R-:W-:Y:S02]  /*24140*/  MUFU.EX2 R95, R95 ;  /* 0x0000005f005f7308 */ /* 0x000fe40000000800 */
[C---:B------:R-:W-:Y:S06]  /*24150*/  HMMA.16816.F32.BF16 R136, R20.reuse, R32, R136 ;  /* 0x000000201488723c */ /* 0x040fec0000041888 */
[----:B------:R-:W-:Y:S02]  /*24160*/  MUFU.EX2 R97, R97 ;  /* 0x0000006100617308 */ /* 0x000fe40000000800 */
[----:B------:R-:W-:Y:S01]  /*24170*/  HMMA.16816.F32.BF16 R132, R20, R34, R132 ;  /* 0x000000221484723c */ /* 0x000fe20000041884 */
[----:B------:R-:W5:Y:S01]  /*24180*/  LDSM.16.MT88.4 R32, [R126+0x2000] ;  /* 0x002000007e20783b */ /* 0x000f620000004200 */
[----:B-1----:R-:W-:Y:S01]  /*24190*/  F2FP.BF16.F32.PACK_AB R20, R104, R102 ;  /* 0x000000666814723e */ /* 0x002fe200000010ff */
[----:B------:R-:W-:Y:S01]  /*241a0*/  FADD.FTZ R102, R102, R123 ;  /* 0x0000007b66667221 */ /* 0x000fe20000010000 */
[----:B------:R-:W-:-:S02]  /*241b0*/  F2FP.BF16.F32.PACK_AB R21, R103, R101 ;  /* 0x000000656715723e */ /* 0x000fc400000010ff */
[----:B--2---:R-:W-:Y:S01]  /*241c0*/  F2FP.BF16.F32.PACK_AB R22, R106, R115 ;  /* 0x000000736a16723e */ /* 0x004fe200000010ff */
[----:B------:R-:W-:Y:S01]  /*241d0*/  MUFU.EX2 R94, R94 ;  /* 0x0000005e005e7308 */ /* 0x000fe20000000800 */
[----:B------:R-:W-:Y:S01]  /*241e0*/  F2FP.BF16.F32.PACK_AB R23, R92, R105 ;  /* 0x000000695c17723e */ /* 0x000fe200000010ff */
[----:B------:R-:W-:Y:S01]  /*241f0*/  FADD.FTZ R104, R104, R102 ;  /* 0x0000006668687221 */ /* 0x000fe20000010000 */
[----:B------:R-:W-:-:S03]  /*24200*/  FFMA.FTZ R102, R177, R189, -R192 ;  /* 0x000000bdb1667223 */ /* 0x000fc600000108c0 */
[----:B------:R-:W-:Y:S02]  /*24210*/  FADD.FTZ R115, R115, R104 ;  /* 0x0000006873737221 */ /* 0x000fe40000010000 */
[----:B---3--:R-:W-:Y:S01]  /*24220*/  HMMA.16816.F32.BF16 R160, R20, R24, R160 ;  /* 0x0000001814a0723c */ /* 0x008fe200000418a0 */
        /* <DEDUP_REMOVED lines=9> */
[----:B------:R-:W3:Y:S06]  /*242c0*/  MUFU.EX2 R84, R84 ;  /* 0x0000005400547308 */ /* 0x000eec0000000800 */
[C---:B-----5:R-:W-:Y:S02]  /*242d0*/  HMMA.16816.F32.BF16 R152, R20.reuse, R28, R152 ;  /* 0x0000001c1498723c */ /* 0x060fe40000041898 */
[----:B------:R-:W-:Y:S06]  /*242e0*/  MUFU.EX2 R85, R85 ;  /* 0x0000005500557308 */ /* 0x000fec0000000800 */
[C---:B------:R-:W-:Y:S01]  /*242f0*/  HMMA.16816.F32.BF16 R148, R20.reuse, R30, R148 ;  /* 0x0000001e1494723c */ /* 0x040fe20000041894 */
[----:B------:R-:W5:Y:S01]  /*24300*/  LDSM.16.MT88.4 R28, [R2+0xc800] ;  /* 0x00c80000021c783b */ /* 0x000f620000004200 */
[----:B------:R-:W-:Y:S06]  /*24310*/  MUFU.EX2 R87, R87 ;  /* 0x0000005700577308 */ /* 0x000fec0000000800 */
[C---:B------:R-:W-:Y:S02]  /*24320*/  HMMA.16816.F32.BF16 R136, R20.reuse, R32, R136 ;  /* 0x000000201488723c */ /* 0x040fe40000041888 */
[----:B------:R-:W-:Y:S06]  /*24330*/  MUFU.EX2 R89, R89 ;  /* 0x0000005900597308 */ /* 0x000fec0000000800 */
[----:B------:R-:W-:Y:S01]  /*24340*/  HMMA.16816.F32.BF16 R132, R20, R34, R132 ;  /* 0x000000221484723c */ /* 0x000fe20000041884 */
[----:B------:R-:W5:Y:S01]  /*24350*/  LDSM.16.MT88.4 R32, [R126+0x2800] ;  /* 0x002800007e20783b */ /* 0x000f620000004200 */
[----:B-1----:R-:W-:Y:S01]  /*24360*/  F2FP.BF16.F32.PACK_AB R20, R96, R94 ;  /* 0x0000005e6014723e */ /* 0x002fe200000010ff */
[----:B------:R-:W-:Y:S01]  /*24370*/  MUFU.EX2 R86, R86 ;  /* 0x0000005600567308 */ /* 0x000fe20000000800 */
[----:B------:R-:W-:Y:S01]  /*24380*/  F2FP.BF16.F32.PACK_AB R21, R95, R93 ;  /* 0x0000005d5f15723e */ /* 0x000fe200000010ff */
[----:B------:R-:W-:Y:S01]  /*24390*/  FADD.FTZ R94, R94, R115 ;  /* 0x000000735e5e7221 */ /* 0x000fe20000010000 */
[----:B---3--:R-:W-:-:S02]  /*243a0*/  F2FP.BF16.F32.PACK_AB R22, R98, R107 ;  /* 0x0000006b6216723e */ /* 0x008fc400000010ff */
[----:B------:R-:W-:Y:S01]  /*243b0*/  F2FP.BF16.F32.PACK_AB R23, R84, R97 ;  /* 0x000000615417723e */ /* 0x000fe200000010ff */
        /* <DEDUP_REMOVED lines=12> */
[----:B------:R-:W2:Y:S03]  /*24480*/  LDSM.16.MT88.4 R8, [R193+0x3000] ;  /* 0x00300000c108783b */ /* 0x000ea60000004200 */
[----:B------:R-:W-:Y:S04]  /*24490*/  MUFU.EX2 R77, R77 ;  /* 0x0000004d004d7308 */ /* 0x000fe80000000800 */
[C---:B-----5:R-:W-:Y:S04]  /*244a0*/  HMMA.16816.F32.BF16 R152, R20.reuse, R28, R152 ;  /* 0x0000001c1498723c */ /* 0x060fe80000041898 */
        /* <DEDUP_REMOVED lines=23> */
[C---:B------:R-:W-:Y:S06]  /*24620*/  HMMA.16816.F32.BF16 R12, R20.reuse, R8, R12 ;  /* 0x00000008140c723c */ /* 0x040fec000004180c */
[----:B------:R-:W-:Y:S02]  /*24630*/  MUFU.EX2 R69, R69 ;  /* 0x0000004500457308 */ /* 0x000fe40000000800 */
[C---:B------:R-:W-:Y:S01]  /*24640*/  HMMA.16816.F32.BF16 R140, R20.reuse, R10, R140 ;  /* 0x0000000a148c723c */ /* 0x040fe2000004188c */
[----:B------:R-:W3:Y:S05]  /*24650*/  LDSM.16.MT88.4 R8, [R193+0x3800] ;  /* 0x00380000c108783b */ /* 0x000eea0000004200 */
[----:B------:R-:W-:Y:S02]  /*24660*/  MUFU.EX2 R71, R71 ;  /* 0x0000004700477308 */ /* 0x000fe40000000800 */
[C---:B-----5:R-:W-:Y:S06]  /*24670*/  HMMA.16816.F32.BF16 R152, R20.reuse, R28, R152 ;  /* 0x0000001c1498723c */ /* 0x060fec0000041898 */
        /* <DEDUP_REMOVED lines=22> */
[C---:B------:R-:W-:Y:S02]  /*247e0*/  HMMA.16816.F32.BF16 R12, R20.reuse, R8, R12 ;  /* 0x00000008140c723c */ /* 0x040fe4000004180c */
[----:B------:R-:W-:Y:S06]  /*247f0*/  MUFU.EX2 R61, R61 ;  /* 0x0000003d003d7308 */ /* 0x000fec0000000800 */
[C---:B------:R-:W-:Y:S01]  /*24800*/  HMMA.16816.F32.BF16 R140, R20.reuse, R10, R140 ;  /* 0x0000000a148c723c */ /* 0x040fe2000004188c */
[----:B------:R-:W4:Y:S01]  /*24810*/  LDSM.16.MT88.4 R8, [R193+0x4000] ;  /* 0x00400000c108783b */ /* 0x000f220000004200 */
[----:B------:R-:W-:Y:S06]  /*24820*/  MUFU.EX2 R63, R63 ;  /* 0x0000003f003f7308 */ /* 0x000fec0000000800 */
[C---:B-----5:R-:W-:Y:S02]  /*24830*/  HMMA.16816.F32.BF16 R152, R20.reuse, R28, R152 ;  /* 0x0000001c1498723c */ /* 0x060fe40000041898 */
        /* <DEDUP_REMOVED lines=12> */
[----:B-1----:R-:W-:-:S02]  /*24900*/  F2FP.BF16.F32.PACK_AB R22, R74, R83 ;  /* 0x000000534a16723e */ /* 0x002fc400000010ff */
[----:B---3--:R-:W-:Y:S01]  /*24910*/  F2FP.BF16.F32.PACK_AB R23, R60, R73 ;  /* 0x000000493c17723e */ /* 0x008fe200000010ff */
[----:B------:R-:W-:Y:S02]  /*24920*/  FADD.FTZ R70, R72, R70 ;  /* 0x0000004648467221 */ /* 0x000fe40000010000 */
[----:B------:R-:W1:Y:S02]  /*24930*/  MUFU.EX2 R66, R66 ;  /* 0x0000004200427308 */ /* 0x000e640000000800 */
[----:B------:R-:W-:Y:S02]  /*24940*/  FADD.FTZ R83, R83, R70 ;  /* 0x0000004653537221 */ /* 0x000fe40000010000 */
[C---:B--2---:R-:W-:Y:S02]  /*24950*/  HMMA.16816.F32.BF16 R160, R20.reuse, R24, R160 ;  /* 0x0000001814a0723c */ /* 0x044fe400000418a0 */
[----:B------:R-:W-:Y:S02]  /*24960*/  FADD.FTZ R83, R74, R83 ;  /* 0x000000534a537221 */ /* 0x000fe40000010000 */
        /* <DEDUP_REMOVED lines=13> */
[----:B------:R-:W4:Y:S04]  /*24a40*/  MUFU.EX2 R56, R56 ;  /* 0x0000003800387308 */ /* 0x000f280000000800 */
[C---:B------:R-:W-:Y:S04]  /*24a50*/  HMMA.16816.F32.BF16 R136, R20.reuse, R32, R136 ;  /* 0x000000201488723c */ /* 0x040fe80000041888 */
[----:B------:R-:W-:Y:S04]  /*24a60*/  MUFU.EX2 R67, R67 ;  /* 0x0000004300437308 */ /* 0x000fe80000000800 */
[----:B------:R-:W-:Y:S01]  /*24a70*/  HMMA.16816.F32.BF16 R132, R20, R34, R132 ;  /* 0x000000221484723c */ /* 0x000fe20000041884 */
[----:B------:R-:W4:Y:S01]  /*24a80*/  LDSM.16.MT88.4 R32, [R126+0x4800] ;  /* 0x004800007e20783b */ /* 0x000f220000004200 */
[----:B------:R-:W-:Y:S01]  /*24a90*/  F2FP.BF16.F32.PACK_AB R20, R64, R62 ;  /* 0x0000003e4014723e */ /* 0x000fe200000010ff */
[----:B------:R-:W-:Y:S01]  /*24aa0*/  FADD.FTZ R62, R62, R83 ;  /* 0x000000533e3e7221 */ /* 0x000fe20000010000 */
[----:B------:R-:W-:Y:S01]  /*24ab0*/  F2FP.BF16.F32.PACK_AB R21, R63, R61 ;  /* 0x0000003d3f15723e */ /* 0x000fe200000010ff */
[----:B------:R-:W4:Y:S01]  /*24ac0*/  MUFU.EX2 R58, R58 ;  /* 0x0000003a003a7308 */ /* 0x000f220000000800 */
[----:B-1----:R-:W-:Y:S01]  /*24ad0*/  F2FP.BF16.F32.PACK_AB R22, R66, R75 ;  /* 0x0000004b4216723e */ /* 0x002fe200000010ff */
[----:B------:R-:W-:Y:S01]  /*24ae0*/  FADD.FTZ R62, R64, R62 ;  /* 0x0000003e403e7221 */ /* 0x000fe20000010000 */
[----:B--2---:R-:W-:-:S03]  /*24af0*/  F2FP.BF16.F32.PACK_AB R23, R52, R65 ;  /* 0x000000413417723e */ /* 0x004fc600000010ff */
[----:B------:R-:W-:Y:S02]  /*24b00*/  FADD.FTZ R62, R75, R62 ;  /* 0x0000003e4b3e7221 */ /* 0x000fe40000010000 */
[----:B------:R-:W1:Y:S02]  /*24b10*/  MUFU.EX2 R40, R40 ;  /* 0x0000002800287308 */ /* 0x000e640000000800 */
[----:B---3--:R-:W-:Y:S01]  /*24b20*/  HMMA.16816.F32.BF16 R160, R20, R24, R160 ;  /* 0x0000001814a0723c */ /* 0x008fe200000418a0 */
[----:B------:R-:W-:-:S04]  /*24b30*/  FADD.FTZ R66, R66, R62 ;  /* 0x0000003e42427221 */ /* 0x000fc80000010000 */
[----:B-----5:R-:W-:Y:S01]  /*24b40*/  FADD.FTZ R66, R54, R66 ;  /* 0x0000004236427221 */ /* 0x020fe20000010000 */
        /* <DEDUP_REMOVED lines=8> */
[----:B------:R-:W4:Y:S02]  /*24bd0*/  MUFU.EX2 R42, R42 ;  /* 0x0000002a002a7308 */ /* 0x000f240000000800 */
[C---:B------:R-:W-:Y:S06]  /*24be0*/  HMMA.16816.F32.BF16 R152, R20.reuse, R28, R152 ;  /* 0x0000001c1498723c */ /* 0x040fec0000041898 */
[----:B------:R-:W5:Y:S02]  /*24bf0*/  MUFU.EX2 R48, R48 ;  /* 0x0000003000307308 */ /* 0x000f640000000800 */
[C---:B------:R-:W-:Y:S01]  /*24c00*/  HMMA.16816.F32.BF16 R148, R20.reuse, R30, R148 ;  /* 0x0000001e1494723c */ /* 0x040fe20000041894 */
[----:B------:R-:W3:Y:S05]  /*24c10*/  LDSM.16.MT88.4 R28, [R2+0xf000] ;  /* 0x00f00000021c783b */ /* 0x000eea0000004200 */
[----:B------:R-:W-:Y:S02]  /*24c20*/  MUFU.EX2 R59, R59 ;  /* 0x0000003b003b7308 */ /* 0x000fe40000000800 */
[C---:B------:R-:W-:Y:S06]  /*24c30*/  HMMA.16816.F32.BF16 R136, R20.reuse, R32, R136 ;  /* 0x000000201488723c */ /* 0x040fec0000041888 */
[----:B------:R-:W3:Y:S02]  /*24c40*/  MUFU.EX2 R51, R51 ;  /* 0x0000003300337308 */ /* 0x000ee40000000800 */
[----:B------:R-:W-:Y:S01]  /*24c50*/  HMMA.16816.F32.BF16 R132, R20, R34, R132 ;  /* 0x000000221484723c */ /* 0x000fe20000041884 */
[----:B------:R-:W3:Y:S01]  /*24c60*/  LDSM.16.MT88.4 R32, [R126+0x5000] ;  /* 0x005000007e20783b */ /* 0x000ee20000004200 */
[C---:B------:R-:W-:Y:S01]  /*24c70*/  F2FP.BF16.F32.PACK_AB R20, R56.reuse, R54 ;  /* 0x000000363814723e */ /* 0x040fe200000010ff */
[----:B------:R-:W-:Y:S01]  /*24c80*/  FADD.FTZ R56, R56, R66 ;  /* 0x0000004238387221 */ /* 0x000fe20000010000 */
[----:B------:R-:W-:-:S02]  /*24c90*/  F2FP.BF16.F32.PACK_AB R21, R55, R53 ;  /* 0x000000353715723e */ /* 0x000fc400000010ff */
[----:B------:R-:W-:Y:S01]  /*24ca0*/  F2FP.BF16.F32.PACK_AB R22, R58, R67 ;  /* 0x000000433a16723e */ /* 0x000fe200000010ff */
[----:B------:R-:W3:Y:S01]  /*24cb0*/  MUFU.EX2 R50, R50 ;  /* 0x0000003200327308 */ /* 0x000ee20000000800 */
[----:B-1----:R-:W-:Y:S01]  /*24cc0*/  F2FP.BF16.F32.PACK_AB R23, R40, R57 ;  /* 0x000000392817723e */ /* 0x002fe200000010ff */
[----:B------:R-:W-:-:S04]  /*24cd0*/  FADD.FTZ R56, R67, R56 ;  /* 0x0000003843387221 */ /* 0x000fc80000010000 */
[----:B------:R-:W-:Y:S02]  /*24ce0*/  FADD.FTZ R58, R58, R56 ;  /* 0x000000383a3a7221 */ /* 0x000fe40000010000 */
[----:B--2---:R-:W-:Y:S01]  /*24cf0*/  HMMA.16816.F32.BF16 R160, R20, R24, R160 ;  /* 0x0000001814a0723c */ /* 0x004fe200000418a0 */
[----:B------:R1:W-:Y:S01]  /*24d00*/  MUFU.EX2 R100, R4 ;  /* 0x0000000400647308 */ /* 0x0003e20000000800 */
[----:B----4-:R-:W-:-:S04]  /*24d10*/  FADD.FTZ R58, R42, R58 ;  /* 0x0000003a2a3a7221 */ /* 0x010fc80000010000 */
[----:B-----5:R-:W-:Y:S02]  /*24d20*/  FADD.FTZ R58, R48, R58 ;  /* 0x0000003a303a7221 */ /* 0x020fe40000010000 */
[C---:B------:R-:W-:Y:S01]  /*24d30*/  HMMA.16816.F32.BF16 R156, R20.reuse, R26, R156 ;  /* 0x0000001a149c723c */ /* 0x040fe2000004189c */
[----:B------:R-:W2:Y:S01]  /*24d40*/  LDSM.16.MT88.4 R24, [R46+0xf800] ;  /* 0x00f800002e18783b */ /* 0x000ea20000004200 */
[----:B------:R-:W-:Y:S06]  /*24d50*/  MUFU.EX2 R145, R145 ;  /* 0x0000009100917308 */ /* 0x000fec0000000800 */
[----:B---3--:R-:W-:Y:S01]  /*24d60*/  HMMA.16816.F32.BF16 R12, R20, R8, R12 ;  /* 0x00000008140c723c */ /* 0x008fe2000004180c */
[----:B-1----:R-:W-:Y:S01]  /*24d70*/  FADD.FTZ R4, R101, R113 ;  /* 0x0000007165047221 */ /* 0x002fe20000010000 */
[----:B------:R-:W-:Y:S03]  /*24d80*/  MUFU.EX2 R36, R36 ;  /* 0x0000002400247308 */ /* 0x000fe60000000800 */
[----:B------:R-:W-:-:S03]  /*24d90*/  FADD.FTZ R4, R103, R4 ;  /* 0x0000000467047221 */ /* 0x000fc60000010000 */
[C---:B------:R-:W-:Y:S01]  /*24da0*/  HMMA.16816.F32.BF16 R140, R20.reuse, R10, R140 ;  /* 0x0000000a148c723c */ /* 0x040fe2000004188c */
[----:B------:R-:W1:Y:S01]  /*24db0*/  LDSM.16.MT88.4 R8, [R193+0x5800] ;  /* 0x00580000c108783b */ /* 0x000e620000004200 */
[----:B------:R-:W-:Y:S01]  /*24dc0*/  FADD.FTZ R105, R105, R4 ;  /* 0x0000000469697221 */ /* 0x000fe20000010000 */
[----:B------:R-:W-:Y:S03]  /*24dd0*/  MUFU.EX2 R146, R146 ;  /* 0x0000009200927308 */ /* 0x000fe60000000800 */
[----:B------:R-:W-:Y:S01]  /*24de0*/  FADD.FTZ R105, R92, R105 ;  /* 0x000000695c697221 */ /* 0x000fe20000010000 */
[----:B------:R-:W-:Y:S01]  /*24df0*/  FFMA.FTZ R92, R5, R189, -R192 ;  /* 0x000000bd055c7223 */ /* 0x000fe200000108c0 */
[----:B------:R-:W-:Y:S02]  /*24e00*/  HMMA.16816.F32.BF16 R152, R20, R28, R152 ;  /* 0x0000001c1498723c */ /* 0x000fe40000041898 */
[----:B------:R-:W-:Y:S01]  /*24e10*/  FADD.FTZ R93, R93, R105 ;  /* 0x000000695d5d7221 */ /* 0x000fe20000010000 */
[----:B------:R-:W-:Y:S03]  /*24e20*/  MUFU.EX2 R147, R147 ;  /* 0x0000009300937308 */ /* 0x000fe60000000800 */
[----:B------:R-:W-:-:S02]  /*24e30*/  FADD.FTZ R93, R95, R93 ;  /* 0x0000005d5f5d7221 */ /* 0x000fc40000010000 */
[C---:B------:R-:W-:Y:S01]  /*24e40*/  HMMA.16816.F32.BF16 R148, R20.reuse, R30, R148 ;  /* 0x0000001e1494723c */ /* 0x040fe20000041894 */
[----:B------:R-:W3:Y:S01]  /*24e50*/  LDSM.16.MT88.4 R28, [R2+0xf800] ;  /* 0x00f80000021c783b */ /* 0x000ee20000004200 */
[----:B------:R-:W-:Y:S01]  /*24e60*/  FADD.FTZ R97, R97, R93 ;  /* 0x0000005d61617221 */ /* 0x000fe20000010000 */
[----:B------:R-:W4:Y:S03]  /*24e70*/  MUFU.EX2 R37, R37 ;  /* 0x0000002500257308 */ /* 0x000f260000000800 */
[----:B------:R-:W-:Y:S01]  /*24e80*/  FADD.FTZ R97, R84, R97 ;  /* 0x0000006154617221 */ /* 0x000fe20000010000 */
[----:B------:R-:W-:Y:S01]  /*24e90*/  FFMA.FTZ R84, R184, R189, -R188 ;  /* 0x000000bdb8547223 */ /* 0x000fe200000108bc */
[----:B------:R-:W-:Y:S02]  /*24ea0*/  HMMA.16816.F32.BF16 R136, R20, R32, R136 ;  /* 0x000000201488723c */ /* 0x000fe40000041888 */
[----:B------:R-:W-:Y:S01]  /*24eb0*/  FADD.FTZ R85, R85, R97 ;  /* 0x0000006155557221 */ /* 0x000fe20000010000 */
[----:B------:R-:W-:Y:S03]  /*24ec0*/  MUFU.EX2 R167, R167 ;  /* 0x000000a700a77308 */ /* 0x000fe60000000800 */
[----:B------:R-:W-:-:S02]  /*24ed0*/  FADD.FTZ R85, R87, R85 ;  /* 0x0000005557557221 */ /* 0x000fc40000010000 */
[----:B------:R-:W-:Y:S01]  /*24ee0*/  HMMA.16816.F32.BF16 R132, R20, R34, R132 ;  /* 0x000000221484723c */ /* 0x000fe20000041884 */
[----:B------:R-:W5:Y:S01]  /*24ef0*/  LDSM.16.MT88.4 R32, [R126+0x5800] ;  /* 0x005800007e20783b */ /* 0x000f620000004200 */
[----:B------:R-:W-:Y:S01]  /*24f00*/  F2FP.BF16.F32.PACK_AB R20, R48, R42 ;  /* 0x0000002a3014723e */ /* 0x000fe200000010ff */
[----:B------:R-:W4:Y:S01]  /*24f10*/  MUFU.EX2 R39, R39 ;  /* 0x0000002700277308 */ /* 0x000f220000000800 */
[----:B------:R-:W-:Y:S01]  /*24f20*/  F2FP.BF16.F32.PACK_AB R21, R43, R41 ;  /* 0x000000292b15723e */ /* 0x000fe200000010ff */
[----:B------:R-:W-:Y:S01]  /*24f30*/  FADD.FTZ R89, R89, R85 ;  /* 0x0000005559597221 */ /* 0x000fe20000010000 */
[----:B------:R-:W-:Y:S01]  /*24f40*/  F2FP.BF16.F32.PACK_AB R22, R51, R59 ;  /* 0x0000003b3316723e */ /* 0x000fe200000010ff */
[----:B------:R-:W-:Y:S01]  /*24f50*/  FADD.FTZ R59, R59, R58 ;  /* 0x0000003a3b3b7221 */ /* 0x000fe20000010000 */
[----:B------:R-:W-:Y:S01]  /*24f60*/  F2FP.BF16.F32.PACK_AB R23, R50, R49 ;  /* 0x000000313217723e */ /* 0x000fe200000010ff */
[----:B------:R-:W-:Y:S01]  /*24f70*/  FADD.FTZ R89, R76, R89 ;  /* 0x000000594c597221 */ /* 0x000fe20000010000 */
[-CC-:B------:R-:W-:Y:S01]  /*24f80*/  FFMA.FTZ R76, R7, R189.reuse, -R188.reuse ;  /* 0x000000bd074c7223 */ /* 0x180fe200000108bc */
[----:B------:R-:W4:Y:S01]  /*24f90*/  MUFU.EX2 R38, R38 ;  /* 0x0000002600267308 */ /* 0x000f220000000800 */
[----:B------:R-:W-:Y:S01]  /*24fa0*/  FADD.FTZ R59, R51, R59 ;  /* 0x0000003b333b7221 */ /* 0x000fe20000010000 */
[----:B------:R-:W-:Y:S01]  /*24fb0*/  FADD.FTZ R89, R77, R89 ;  /* 0x000000594d597221 */ /* 0x000fe20000010000 */
[----:B------:R-:W-:Y:S01]  /*24fc0*/  FFMA.FTZ R77, R166, R189, -R188 ;  /* 0x000000bda64d7223 */ /* 0x000fe200000108bc */
[----:B--2---:R-:W-:Y:S02]  /*24fd0*/  HMMA.16816.F32.BF16 R160, R20, R24, R160 ;  /* 0x0000001814a0723c */ /* 0x004fe400000418a0 */
[----:B------:R-:W-:-:S02]  /*24fe0*/  FADD.FTZ R79, R79, R89 ;  /* 0x000000594f4f7221 */ /* 0x000fc40000010000 */
[----:B------:R-:W-:Y:S02]  /*24ff0*/  MUFU.EX2 R0, R0 ;  /* 0x0000000000007308 */ /* 0x000fe40000000800 */
[----:B------:R-:W-:Y:S02]  /*25000*/  FADD.FTZ R79, R81, R79 ;  /* 0x0000004f514f7221 */ /* 0x000fe40000010000 */
[----:B------:R-:W-:Y:S01]  /*25010*/  HMMA.16816.F32.BF16 R156, R20, R26, R156 ;  /* 0x0000001a149c723c */ /* 0x000fe2000004189c */
[----:B------:R-:W2:Y:S01]  /*25020*/  LDSM.16.MT88.4 R24, [R46+0x10000] ;  /* 0x010000002e18783b */ /* 0x000ea20000004200 */
[----:B------:R-:W-:Y:S02]  /*25030*/  FADD.FTZ R68, R68, R79 ;  /* 0x0000004f44447221 */ /* 0x000fe40000010000 */
[----:B------:R-:W-:Y:S02]  /*25040*/  MUFU.EX2 R116, R196 ;  /* 0x000000c400747308 */ /* 0x000fe40000000800 */
[----:B------:R-:W-:-:S02]  /*25050*/  FADD.FTZ R68, R69, R68 ;  /* 0x0000004445447221 */ /* 0x000fc40000010000 */
[C---:B-1----:R-:W-:Y:S02]  /*25060*/  HMMA.16816.F32.BF16 R12, R20.reuse, R8, R12 ;  /* 0x00000008140c723c */ /* 0x042fe4000004180c */
[----:B------:R-:W-:Y:S01]  /*25070*/  FADD.FTZ R71, R71, R68 ;  /* 0x0000004447477221 */ /* 0x000fe20000010000 */
[----:B------:R-:W-:Y:S01]  /*25080*/  FFMA.FTZ R68, R178, R189, -R192 ;  /* 0x000000bdb2447223 */ /* 0x000fe200000108c0 */
[----:B------:R-:W-:Y:S02]  /*25090*/  MUFU.EX2 R108, R108 ;  /* 0x0000006c006c7308 */ /* 0x000fe40000000800 */
[----:B------:R-:W-:Y:S02]  /*250a0*/  FADD.FTZ R71, R73, R71 ;  /* 0x0000004749477221 */ /* 0x000fe40000010000 */
[----:B------:R-:W-:Y:S01]  /*250b0*/  HMMA.16816.F32.BF16 R140, R20, R10, R140 ;  /* 0x0000000a148c723c */ /* 0x000fe2000004188c */
[----:B------:R-:W1:Y:S01]  /*250c0*/  LDSM.16.MT88.4 R8, [R2+0x10000] ;  /* 0x010000000208783b */ /* 0x000e620000004200 */
[----:B------:R-:W-:-:S02]  /*250d0*/  FADD.FTZ R60, R60, R71 ;  /* 0x000000473c3c7221 */ /* 0x000fc40000010000 */
[----:B------:R-:W-:Y:S02]  /*250e0*/  MUFU.EX2 R109, R109 ;  /* 0x0000006d006d7308 */ /* 0x000fe40000000800 */
[----:B------:R-:W-:Y:S02]  /*250f0*/  FADD.FTZ R61, R61, R60 ;  /* 0x0000003c3d3d7221 */ /* 0x000fe40000010000 */
[----:B---3--:R-:W-:Y:S01]  /*25100*/  HMMA.16816.F32.BF16 R152, R20, R28, R152 ;  /* 0x0000001c1498723c */ /* 0x008fe20000041898 */
[----:B----4-:R-:W-:Y:S01]  /*25110*/  F2FP.BF16.F32.PACK_AB R28, R37, R147 ;  /* 0x00000093251c723e */ /* 0x010fe200000010ff */
[----:B------:R-:W-:Y:S01]  /*25120*/  FADD.FTZ R63, R63, R61 ;  /* 0x0000003d3f3f7221 */ /* 0x000fe20000010000 */
[----:B------:R-:W-:Y:S01]  /*25130*/  F2FP.BF16.F32.PACK_AB R29, R36, R145 ;  /* 0x00000091241d723e */ /* 0x000fe200000010ff */
[----:B------:R-:W-:Y:S01]  /*25140*/  MUFU.EX2 R101, R198 ;  /* 0x000000c600657308 */ /* 0x000fe20000000800 */
[----:B------:R-:W-:Y:S01]  /*25150*/  FADD.FTZ R147, R147, R59 ;  /* 0x0000003b93937221 */ /* 0x000fe20000010000 */
[----:B------:R-:W-:-:S02]  /*25160*/  FADD.FTZ R63, R65, R63 ;  /* 0x0000003f413f7221 */ /* 0x000fc40000010000 */
[C---:B------:R-:W-:Y:S01]  /*25170*/  HMMA.16816.F32.BF16 R148, R20.reuse, R30, R148 ;  /* 0x0000001e1494723c */ /* 0x040fe20000041894 */
[----:B------:R-:W-:Y:S01]  /*25180*/  F2FP.BF16.F32.PACK_AB R30, R39, R167 ;  /* 0x000000a7271e723e */ /* 0x000fe200000010ff */
[----:B------:R-:W-:Y:S01]  /*25190*/  FADD.FTZ R63, R52, R63 ;  /* 0x0000003f343f7221 */ /* 0x000fe20000010000 */
[----:B------:R-:W-:Y:S01]  /*251a0*/  F2FP.BF16.F32.PACK_AB R31, R38, R146 ;  /* 0x00000092261f723e */ /* 0x000fe200000010ff */
[----:B------:R-:W-:Y:S01]  /*251b0*/  MUFU.EX2 R102, R102 ;  /* 0x0000006600667308 */ /* 0x000fe20000000800 */
[----:B------:R-:W-:Y:S01]  /*251c0*/  FADD.FTZ R147, R37, R147 ;  /* 0x0000009325937221 */ /* 0x000fe20000010000 */
[----:B------:R-:W-:Y:S01]  /*251d0*/  FADD.FTZ R53, R53, R63 ;  /* 0x0000003f35357221 */ /* 0x000fe20000010000 */
[-CC-:B------:R-:W-:Y:S01]  /*251e0*/  FFMA.FTZ R52, R6, R189.reuse, -R188.reuse ;  /* 0x000000bd06347223 */ /* 0x180fe200000108bc */
[C---:B-----5:R-:W-:Y:S01]  /*251f0*/  HMMA.16816.F32.BF16 R136, R20.reuse, R32, R136 ;  /* 0x000000201488723c */ /* 0x060fe20000041888 */
[-CC-:B------:R-:W-:Y:S01]  /*25200*/  FFMA.FTZ R32, R3, R189.reuse, -R188.reuse ;  /* 0x000000bd03207223 */ /* 0x180fe200000108bc */
[-CC-:B------:R-:W-:Y:S01]  /*25210*/  FFMA.FTZ R3, R200, R189.reuse, -R188.reuse ;  /* 0x000000bdc8037223 */ /* 0x180fe200000108bc */
[-C--:B------:R-:W-:Y:S01]  /*25220*/  FFMA.FTZ R33, R202, R189.reuse, -R188 ;  /* 0x000000bdca217223 */ /* 0x080fe200000108bc */
[----:B------:R-:W-:Y:S01]  /*25230*/  FADD.FTZ R53, R55, R53 ;  /* 0x0000003537357221 */ /* 0x000fe20000010000 */
[----:B------:R-:W-:Y:S01]  /*25240*/  MUFU.EX2 R92, R92 ;  /* 0x0000005c005c7308 */ /* 0x000fe20000000800 */
[----:B------:R-:W-:Y:S01]  /*25250*/  FADD.FTZ R167, R167, R147 ;  /* 0x00000093a7a77221 */ /* 0x000fe20000010000 */
[----:B------:R-:W-:Y:S01]  /*25260*/  LDSM.16.MT88.4 R4, [R2+0x11800] ;  /* 0x011800000204783b */ /* 0x000fe20000004200 */
[----:B------:R-:W-:Y:S01]  /*25270*/  HMMA.16816.F32.BF16 R132, R20, R34, R132 ;  /* 0x000000221484723c */ /* 0x000fe20000041884 */
[-CC-:B------:R-:W-:Y:S01]  /*25280*/  FFMA.FTZ R34, R47, R189.reuse, -R192.reuse ;  /* 0x000000bd2f227223 */ /* 0x180fe200000108c0 */
[-CC-:B------:R-:W-:Y:S01]  /*25290*/  FFMA.FTZ R35, R201, R189.reuse, -R192.reuse ;  /* 0x000000bdc9237223 */ /* 0x180fe200000108c0 */
[----:B------:R-:W3:Y:S01]  /*252a0*/  LDSM.16.MT88.4 R20, [R193+0x6000] ;  /* 0x00600000c114783b */ /* 0x000ee20000004200 */
[----:B------:R-:W-:Y:S01]  /*252b0*/  FFMA.FTZ R47, R204, R189, -R192 ;  /* 0x000000bdcc2f7223 */ /* 0x000fe200000108c0 */
[----:B------:R-:W-:Y:S01]  /*252c0*/  MUFU.EX2 R32, R32 ;  /* 0x0000002000207308 */ /* 0x000fe20000000800 */
[----:B------:R-:W-:Y:S01]  /*252d0*/  FADD.FTZ R57, R57, R53 ;  /* 0x0000003539397221 */ /* 0x000fe20000010000 */
[----:B------:R-:W-:Y:S01]  /*252e0*/  FADD.FTZ R167, R39, R167 ;  /* 0x000000a727a77221 */ /* 0x000fe20000010000 */
[----:B--2---:R-:W-:Y:S02]  /*252f0*/  HMMA.16816.F32.BF16 R160, R28, R24, R160 ;  /* 0x000000181ca0723c */ /* 0x004fe400000418a0 */
[----:B------:R-:W-:-:S03]  /*25300*/  FADD.FTZ R57, R40, R57 ;  /* 0x0000003928397221 */ /* 0x000fc60000010000 */
[----:B------:R-:W-:Y:S01]  /*25310*/  MUFU.EX2 R3, R3 ;  /* 0x0000000300037308 */ /* 0x000fe20000000800 */
[----:B------:R-:W-:Y:S02]  /*25320*/  FADD.FTZ R41, R41, R57 ;  /* 0x0000003929297221 */ /* 0x000fe40000010000 */
[----:B------:R-:W-:Y:S01]  /*25330*/  HMMA.16816.F32.BF16 R156, R28, R26, R156 ;  /* 0x0000001a1c9c723c */ /* 0x000fe2000004189c */
[----:B------:R-:W2:Y:S01]  /*25340*/  LDSM.16.MT88.4 R24, [R126+0x6000] ;  /* 0x006000007e18783b */ /* 0x000ea20000004200 */
[----:B------:R-:W-:-:S03]  /*25350*/  FADD.FTZ R41, R43, R41 ;  /* 0x000000292b297221 */ /* 0x000fc60000010000 */
[----:B------:R-:W-:Y:S01]  /*25360*/  MUFU.EX2 R33, R33 ;  /* 0x0000002100217308 */ /* 0x000fe20000000800 */
[----:B------:R-:W-:Y:S02]  /*25370*/  FADD.FTZ R49, R49, R41 ;  /* 0x0000002931317221 */ /* 0x000fe40000010000 */
[----:B-1----:R-:W-:Y:S02]  /*25380*/  HMMA.16816.F32.BF16 R152, R28, R8, R152 ;  /* 0x000000081c98723c */ /* 0x002fe40000041898 */
[----:B------:R-:W-:-:S03]  /*25390*/  FADD.FTZ R49, R50, R49 ;  /* 0x0000003132317221 */ /* 0x000fc60000010000 */
[----:B------:R-:W-:Y:S01]  /*253a0*/  MUFU.EX2 R34, R34 ;  /* 0x0000002200227308 */ /* 0x000fe20000000800 */
[----:B------:R-:W-:Y:S02]  /*253b0*/  FADD.FTZ R145, R145, R49 ;  /* 0x0000003191917221 */ /* 0x000fe40000010000 */
[----:B------:R-:W-:Y:S01]  /*253c0*/  HMMA.16816.F32.BF16 R148, R28, R10, R148 ;  /* 0x0000000a1c94723c */ /* 0x000fe20000041894 */
[----:B------:R-:W1:Y:S01]  /*253d0*/  LDSM.16.MT88.4 R8, [R46+0x10800] ;  /* 0x010800002e08783b */ /* 0x000e620000004200 */
[----:B------:R-:W-:-:S03]  /*253e0*/  FADD.FTZ R145, R36, R145 ;  /* 0x0000009124917221 */ /* 0x000fc60000010000 */
[----:B------:R-:W4:Y:S01]  /*253f0*/  MUFU.EX2 R35, R35 ;  /* 0x0000002300237308 */ /* 0x000f220000000800 */
[----:B------:R-:W-:-:S04]  /*25400*/  FADD.FTZ R146, R146, R145 ;  /* 0x0000009192927221 */ /* 0x000fc80000010000 */
[----:B------:R-:W-:Y:S01]  /*25410*/  FADD.FTZ R146, R38, R146 ;  /* 0x0000009226927221 */ /* 0x000fe20000010000 */
[C---:B---3--:R-:W-:Y:S02]  /*25420*/  HMMA.16816.F32.BF16 R12, R28.reuse, R20, R12 ;  /* 0x000000141c0c723c */ /* 0x048fe4000004180c */
[----:B------:R-:W3:Y:S06]  /*25430*/  MUFU.EX2 R47, R47 ;  /* 0x0000002f002f7308 */ /* 0x000eec0000000800 */
[C---:B------:R-:W-:Y:S01]  /*25440*/  HMMA.16816.F32.BF16 R140, R28.reuse, R22, R140 ;  /* 0x000000161c8c723c */ /* 0x040fe2000004188c */
[----:B------:R-:W5:Y:S01]  /*25450*/  LDSM.16.MT88.4 R20, [R2+0x10800] ;  /* 0x010800000214783b */ /* 0x000f620000004200 */
[----:B------:R-:W5:Y:S06]  /*25460*/  MUFU.EX2 R93, R185 ;  /* 0x000000b9005d7308 */ /* 0x000f6c0000000800 */
[C---:B--2---:R-:W-:Y:S02]  /*25470*/  HMMA.16816.F32.BF16 R136, R28.reuse, R24, R136 ;  /* 0x000000181c88723c */ /* 0x044fe40000041888 */
[----:B------:R-:W2:Y:S06]  /*25480*/  MUFU.EX2 R84, R84 ;  /* 0x0000005400547308 */ /* 0x000eac0000000800 */
[----:B------:R-:W-:Y:S01]  /*25490*/  HMMA.16816.F32.BF16 R132, R28, R26, R132 ;  /* 0x0000001a1c84723c */ /* 0x000fe20000041884 */
[----:B------:R-:W2:Y:S01]  /*254a0*/  LDSM.16.MT88.4 R24, [R193+0x6800] ;  /* 0x00680000c118783b */ /* 0x000ea20000004200 */
[----:B----4-:R-:W-:Y:S01]  /*254b0*/  F2FP.BF16.F32.PACK_AB R28, R35, R34 ;  /* 0x00000022231c723e */ /* 0x010fe200000010ff */
[----:B------:R-:W-:Y:S01]  /*254c0*/  FADD.FTZ R34, R34, R167 ;  /* 0x000000a722227221 */ /* 0x000fe20000010000 */
[----:B------:R-:W-:Y:S01]  /*254d0*/  F2FP.BF16.F32.PACK_AB R29, R3, R32 ;  /* 0x00000020031d723e */ /* 0x000fe200000010ff */
[----:B------:R-:W-:Y:S01]  /*254e0*/  FADD.FTZ R32, R32, R146 ;  /* 0x0000009220207221 */ /* 0x000fe20000010000 */
[----:B---3--:R-:W-:Y:S01]  /*254f0*/  F2FP.BF16.F32.PACK_AB R30, R47, R0 ;  /* 0x000000002f1e723e */ /* 0x008fe200000010ff */
[----:B------:R-:W-:Y:S01]  /*25500*/  FADD.FTZ R34, R35, R34 ;  /* 0x0000002223227221 */ /* 0x000fe20000010000 */
[----:B------:R-:W-:Y:S01]  /*25510*/  F2FP.BF16.F32.PACK_AB R31, R116, R33 ;  /* 0x00000021741f723e */ /* 0x000fe200000010ff */
[----:B------:R-:W-:Y:S01]  /*25520*/  FADD.FTZ R32, R3, R32 ;  /* 0x0000002003207221 */ /* 0x000fe20000010000 */
[----:B------:R-:W-:Y:S01]  /*25530*/  MUFU.EX2 R76, R76 ;  /* 0x0000004c004c7308 */ /* 0x000fe20000000800 */
[----:B------:R-:W-:-:S02]  /*25540*/  FADD.FTZ R0, R0, R34 ;  /* 0x0000002200007221 */ /* 0x000fc40000010000 */
[----:B------:R-:W-:Y:S02]  /*25550*/  FADD.FTZ R33, R33, R32 ;  /* 0x0000002021217221 */ /* 0x000fe40000010000 */
[C---:B-1----:R-:W-:Y:S01]  /*25560*/  HMMA.16816.F32.BF16 R160, R28.reuse, R8, R160 ;  /* 0x000000081ca0723c */ /* 0x042fe200000418a0 */
[----:B------:R-:W-:Y:S01]  /*25570*/  FADD.FTZ R0, R47, R0 ;  /* 0x000000002f007221 */ /* 0x000fe20000010000 */
[----:B------:R-:W-:Y:S01]  /*25580*/  FADD.FTZ R33, R116, R33 ;  /* 0x0000002174217221 */ /* 0x000fe20000010000 */
[----:B------:R-:W1:Y:S05]  /*25590*/  MUFU.EX2 R77, R77 ;  /* 0x0000004d004d7308 */ /* 0x000e6a0000000800 */
[C---:B------:R-:W-:Y:S01]  /*255a0*/  HMMA.16816.F32.BF16 R156, R28.reuse, R10, R156 ;  /* 0x0000000a1c9c723c */ /* 0x040fe2000004189c */
[----:B------:R-:W3:Y:S02]  /*255b0*/  LDSM.16.MT88.4 R8, [R126+0x6800] ;  /* 0x006800007e08783b */ /* 0x000ee40000004200 */
[----:B------:R-:W-:Y:S05]  /*255c0*/  MUFU.EX2 R68, R68 ;  /* 0x0000004400447308 */ /* 0x000fea0000000800 */
[C---:B-----5:R-:W-:Y:S03]  /*255d0*/  HMMA.16816.F32.BF16 R152, R28.reuse, R20, R152 ;  /* 0x000000141c98723c */ /* 0x060fe60000041898 */
[----:B------:R-:W4:Y:S05]  /*255e0*/  MUFU.EX2 R60, R187 ;  /* 0x000000bb003c7308 */ /* 0x000f2a0000000800 */
[C---:B------:R-:W-:Y:S01]  /*255f0*/  HMMA.16816.F32.BF16 R148, R28.reuse, R22, R148 ;  /* 0x000000161c94723c */ /* 0x040fe20000041894 */
[----:B------:R-:W5:Y:S02]  /*25600*/  LDSM.16.MT88.4 R20, [R46+0x11000] ;  /* 0x011000002e14783b */ /* 0x000f640000004200 */
[----:B------:R-:W-:Y:S05]  /*25610*/  MUFU.EX2 R18, R18 ;  /* 0x0000001200127308 */ /* 0x000fea0000000800 */
[C---:B--2---:R-:W-:Y:S03]  /*25620*/  HMMA.16816.F32.BF16 R12, R28.reuse, R24, R12 ;  /* 0x000000181c0c723c */ /* 0x044fe6000004180c */
[----:B------:R-:W-:Y:S05]  /*25630*/  MUFU.EX2 R17, R17 ;  /* 0x0000001100117308 */ /* 0x000fea0000000800 */
[C---:B------:R-:W-:Y:S01]  /*25640*/  HMMA.16816.F32.BF16 R140, R28.reuse, R26, R140 ;  /* 0x0000001a1c8c723c */ /* 0x040fe2000004188c */
[----:B------:R2:W1:Y:S02]  /*25650*/  LDSM.16.MT88.4 R24, [R2+0x11000] ;  /* 0x011000000218783b */ /* 0x0004640000004200 */
[----:B------:R-:W4:Y:S05]  /*25660*/  MUFU.EX2 R52, R52 ;  /* 0x0000003400347308 */ /* 0x000f2a0000000800 */
[C---:B---3--:R-:W-:Y:S08]  /*25670*/  HMMA.16816.F32.BF16 R136, R28.reuse, R8, R136 ;  /* 0x000000081c88723c */ /* 0x048ff00000041888 */
[----:B------:R-:W-:Y:S01]  /*25680*/  HMMA.16816.F32.BF16 R132, R28, R10, R132 ;  /* 0x0000000a1c84723c */ /* 0x000fe20000041884 */
[----:B------:R-:W3:Y:S01]  /*25690*/  LDSM.16.MT88.4 R8, [R193+0x7000] ;  /* 0x00700000c108783b */ /* 0x000ee20000004200 */
        /* <DEDUP_REMOVED lines=9> */
[----:B------:R-:W-:Y:S01]  /*25730*/  FADD.FTZ R92, R92, R101 ;  /* 0x000000655c5c7221 */ /* 0x000fe20000010000 */
[-C--:B------:R-:W-:Y:S01]  /*25740*/  MOV R0, R170.reuse ;  /* 0x000000aa00007202 */ /* 0x080fe20000000f00 */
[----:B------:R-:W-:Y:S01]  /*25750*/  FADD.FTZ R100, R100, R108 ;  /* 0x0000006c64647221 */ /* 0x000fe20000010000 */
[----:B--2---:R-:W-:Y:S01]  /*25760*/  MOV R2, R19 ;  /* 0x0000001300027202 */ /* 0x004fe20000000f00 */
[----:B-----5:R-:W-:Y:S01]  /*25770*/  HMMA.16816.F32.BF16 R160, R28, R20, R160 ;  /* 0x000000141ca0723c */ /* 0x020fe200000418a0 */
[----:B------:R-:W-:Y:S01]  /*25780*/  FADD.FTZ R92, R93, R92 ;  /* 0x0000005c5d5c7221 */ /* 0x000fe20000010000 */
[----:B------:R-:W-:Y:S01]  /*25790*/  FADD.FTZ R100, R84, R100 ;  /* 0x0000006454647221 */ /* 0x000fe20000010000 */
[----:B------:R-:W-:-:S02]  /*257a0*/  @P0 MOV R0, R170 ;  /* 0x000000aa00000202 */ /* 0x000fc40000000f00 */
[----:B------:R-:W-:-:S03]  /*257b0*/  @P0 MOV R2, R19 ;  /* 0x0000001300020202 */ /* 0x000fc60000000f00 */
[C---:B------:R-:W-:Y:S01]  /*257c0*/  HMMA.16816.F32.BF16 R156, R28.reuse, R22, R156 ;  /* 0x000000161c9c723c */ /* 0x040fe2000004189c */
[----:B------:R-:W2:Y:S04]  /*257d0*/  LDSM.16.MT88.4 R20, [R126+0x7000] ;  /* 0x007000007e14783b */ /* 0x000ea80000004200 */
[----:B------:R-:W-:Y:S03]  /*257e0*/  LDSM.16.MT88.4 R124, [R126+0x7800] ;  /* 0x007800007e7c783b */ /* 0x000fe60000004200 */
[C---:B-1----:R-:W-:Y:S08]  /*257f0*/  HMMA.16816.F32.BF16 R152, R28.reuse, R24, R152 ;  /* 0x000000181c98723c */ /* 0x042ff00000041898 */
[C---:B------:R-:W-:Y:S01]  /*25800*/  HMMA.16816.F32.BF16 R148, R28.reuse, R26, R148 ;  /* 0x0000001a1c94723c */ /* 0x040fe20000041894 */
[----:B------:R1:W5:Y:S07]  /*25810*/  LDSM.16.MT88.4 R24, [R46+0x11800] ;  /* 0x011800002e18783b */ /* 0x00036e0000004200 */
[----:B---3--:R-:W-:Y:S01]  /*25820*/  HMMA.16816.F32.BF16 R12, R28, R8, R12 ;  /* 0x000000081c0c723c */ /* 0x008fe2000004180c */
[----:B------:R-:W-:Y:S01]  /*25830*/  F2FP.BF16.F32.PACK_AB R9, R77, R76 ;  /* 0x0000004c4d09723e */ /* 0x000fe200000010ff */
[----:B------:R-:W-:Y:S01]  /*25840*/  FADD.FTZ R76, R76, R100 ;  /* 0x000000644c4c7221 */ /* 0x000fe20000010000 */
[----:B----4-:R-:W-:Y:S01]  /*25850*/  F2FP.BF16.F32.PACK_AB R8, R60, R68 ;  /* 0x000000443c08723e */ /* 0x010fe200000010ff */
[----:B------:R-:W-:-:S02]  /*25860*/  FADD.FTZ R68, R68, R92 ;  /* 0x0000005c44447221 */ /* 0x000fc40000010000 */
[----:B------:R-:W-:Y:S02]  /*25870*/  FADD.FTZ R76, R77, R76 ;  /* 0x0000004c4d4c7221 */ /* 0x000fe40000010000 */
[C---:B------:R-:W-:Y:S01]  /*25880*/  HMMA.16816.F32.BF16 R140, R28.reuse, R10, R140 ;  /* 0x0000000a1c8c723c */ /* 0x040fe2000004188c */
[----:B------:R-:W-:Y:S01]  /*25890*/  F2FP.BF16.F32.PACK_AB R11, R52, R18 ;  /* 0x00000012340b723e */ /* 0x000fe200000010ff */
[----:B------:R-:W-:Y:S01]  /*258a0*/  FADD.FTZ R68, R60, R68 ;  /* 0x000000443c447221 */ /* 0x000fe20000010000 */
[----:B------:R-:W-:Y:S01]  /*258b0*/  FADD.FTZ R76, R18, R76 ;  /* 0x0000004c124c7221 */ /* 0x000fe20000010000 */
[----:B-1----:R-:W1:Y:S04]  /*258c0*/  MUFU.EX2 R46, R186 ;  /* 0x000000ba002e7308 */ /* 0x002e680000000800 */
[C---:B--2---:R-:W-:Y:S08]  /*258d0*/  HMMA.16816.F32.BF16 R136, R28.reuse, R20, R136 ;  /* 0x000000141c88723c */ /* 0x044ff00000041888 */
[----:B------:R-:W-:Y:S01]  /*258e0*/  HMMA.16816.F32.BF16 R132, R28, R22, R132 ;  /* 0x000000161c84723c */ /* 0x000fe20000041884 */
[----:B-1----:R-:W-:Y:S01]  /*258f0*/  F2FP.BF16.F32.PACK_AB R10, R17, R46 ;  /* 0x0000002e110a723e */ /* 0x002fe200000010ff */
[----:B------:R-:W-:-:S04]  /*25900*/  FADD.FTZ R68, R46, R68 ;  /* 0x000000442e447221 */ /* 0x000fc80000010000 */
[----:B------:R-:W-:Y:S02]  /*25910*/  FADD.FTZ R3, R17, R68 ;  /* 0x0000004411037221 */ /* 0x000fe40000010000 */
[----:B------:R-:W-:Y:S01]  /*25920*/  HMMA.16816.F32.BF16 R152, R8, R4, R152 ;  /* 0x000000040898723c */ /* 0x000fe20000041898 */
[----:B------:R-:W-:-:S05]  /*25930*/  FADD.FTZ R4, R52, R76 ;  /* 0x0000004c34047221 */ /* 0x000fca0000010000 */
[----:B------:R1:W-:Y:S02]  /*25940*/  STL [R1], R4 ;  /* 0x0000000401007387 */ /* 0x0003e40000100800 */
[C---:B-----5:R-:W-:Y:S02]  /*25950*/  HMMA.16816.F32.BF16 R160, R8.reuse, R24, R160 ;  /* 0x0000001808a0723c */ /* 0x060fe400000418a0 */
[----:B------:R1:W-:Y:S06]  /*25960*/  STL [R1+0x4], R3 ;  /* 0x0000040301007387 */ /* 0x0003ec0000100800 */
[C---:B------:R-:W-:Y:S08]  /*25970*/  HMMA.16816.F32.BF16 R156, R8.reuse, R26, R156 ;  /* 0x0000001a089c723c */ /* 0x040ff0000004189c */
[C---:B------:R-:W-:Y:S08]  /*25980*/  HMMA.16816.F32.BF16 R148, R8.reuse, R6, R148 ;  /* 0x000000060894723c */ /* 0x040ff00000041894 */
[C---:B------:R-:W-:Y:S08]  /*25990*/  HMMA.16816.F32.BF16 R144, R8.reuse, R192, R12 ;  /* 0x000000c00890723c */ /* 0x040ff0000004180c */
[C---:B------:R-:W-:Y:S08]  /*259a0*/  HMMA.16816.F32.BF16 R140, R8.reuse, R194, R140 ;  /* 0x000000c2088c723c */ /* 0x040ff0000004188c */
[C---:B------:R-:W-:Y:S08]  /*259b0*/  HMMA.16816.F32.BF16 R136, R8.reuse, R124, R136 ;  /* 0x0000007c0888723c */ /* 0x040ff00000041888 */
[----:B------:R-:W-:Y:S01]  /*259c0*/  HMMA.16816.F32.BF16 R132, R8, R126, R132 ;  /* 0x0000007e0884723c */ /* 0x000fe20000041884 */
[----:B------:R-:W-:-:S04]  /*259d0*/  NOP ;  /* 0x0000000000007918 */ /* 0x000fc80000000000 */
[----:B-1----:R-:W-:-:S15]  /*259e0*/  @P0 BRA `(.L_x_8103) ;  /* 0x0000000000040947 */ /* 0x002fde0003800000 */
.L_x_8094:
[----:B------:R-:W-:-:S07]  /*259f0*/  IADD3 R250, PT, PT, R16, -0x1, RZ ;  /* 0xffffffff10fa7810 */ /* 0x000fce0007ffe0ff */
.L_x_8103:
[----:B------:R-:W-:Y:S05]  /*25a00*/  BSYNC B2 ;  /* 0x0000000000027941 */ /* 0x000fea0003800000 */
.L_x_8093:
[----:B------:R-:W-:-:S13]  /*25a10*/  ISETP.GE.AND P0, PT, R250, R223, PT ;  /* 0x000000dffa00720c */ /* 0x000fda0003f06270 */
[----:B------:R-:W-:Y:S05]  /*25a20*/  @!P0 BRA `(.L_x_8104) ;  /* 0x000000b000fc8947 */ /* 0x000fea0003800000 */
[----:B------:R-:W-:Y:S01]  /*25a30*/  LOP3.LUT R249, R219, 0x38, RZ, 0xc0, !PT ;  /* 0x00000038dbf97812 */ /* 0x000fe200078ec0ff */
[----:B------:R-:W-:Y:S01]  /*25a40*/  IMAD.MOV.U32 R167, RZ, RZ, R0 ;  /* 0x000000ffffa77224 */ /* 0x000fe200078e0000 */
[----:B------:R-:W-:Y:S01]  /*25a50*/  ISETP.NE.U32.AND P3, PT, R240, RZ, PT ;  /* 0x000000fff000720c */ /* 0x000fe20003f65070 */
[----:B------:R-:W-:Y:S01]  /*25a60*/  IMAD.MOV.U32 R166, RZ, RZ, R2 ;  /* 0x000000ffffa67224 */ /* 0x000fe200078e0002 */
[----:B------:R-:W-:Y:S02]  /*25a70*/  LOP3.LUT R3, R249, 0x1c0, R45, 0xf8, !PT ;  /* 0x000001c0f9037812 */ /* 0x000fe400078ef82d */
[----:B------:R-:W-:Y:S02]  /*25a80*/  ISETP.NE.AND.EX P3, PT, R241, RZ, PT, P3 ;  /* 0x000000fff100720c */ /* 0x000fe40003f65330 */
[----:B------:R-:W-:-:S04]  /*25a90*/  LOP3.LUT R3, R3, R218, RZ, 0x3c, !PT ;  /* 0x000000da03037212 */ /* 0x000fc800078e3cff */
[----:B------:R-:W-:-:S04]  /*25aa0*/  LOP3.LUT R45, R3, 0x1e00, R45, 0xf8, !PT ;  /* 0x00001e00032d7812 */ /* 0x000fc800078ef82d */
[----:B------:R-:W-:-:S07]  /*25ab0*/  LEA R248, R45, UR6, 0x1 ;  /* 0x000000062df87c11 */ /* 0x000fce000f8e08ff */
.L_x_8111:
[----:B------:R-:W-:Y:S04]  /*25ac0*/  DEPBAR.LE SB0, 0x0 ;  /* 0x000080000000791a */ /* 0x000fe80000000000 */
[----:B------:R-:W-:Y:S05]  /*25ad0*/  WARPSYNC.ALL ;  /* 0x0000000000007948 */ /* 0x000fea0003800000 */
[----:B------:R-:W-:Y:S01]  /*25ae0*/  BAR.SYNC.DEFER_BLOCKING 0x0 ;  /* 0x0000000000007b1d */ /* 0x000fe20000010000 */
[----:B-----5:R-:W-:Y:S01]  /*25af0*/  ISETP.GE.AND P1, PT, R218, R234, PT ;  /* 0x000000eada00720c */ /* 0x020fe20003f26270 */
[----:B------:R-:W-:Y:S02]  /*25b00*/  @!P3 IMAD.MOV.U32 R0, RZ, RZ, RZ ;  /* 0x000000ffff00b224 */ /* 0x000fe400078e00ff */
[----:B------:R-:W-:Y:S02]  /*25b10*/  IMAD.SHL.U32 R2, R219, 0x8, RZ ;  /* 0x00000008db027824 */ /* 0x000fe400078e00ff */
[----:B-1----:R-:W-:Y:S01]  /*25b20*/  IMAD.MOV.U32 R4, RZ, RZ, R231 ;  /* 0x000000ffff047224 */ /* 0x002fe200078e00e7 */
[----:B------:R-:W-:Y:S01]  /*25b30*/  @!P3 IADD3 R0, P0, PT, RZ, -R0, RZ ;  /* 0x80000000ff00b210 */ /* 0x000fe20007f1e0ff */
[----:B------:R-:W-:Y:S01]  /*25b40*/  IMAD.MOV.U32 R3, RZ, RZ, R230 ;  /* 0x000000ffff037224 */ /* 0x000fe200078e00e6 */
[----:B------:R-:W-:Y:S01]  /*25b50*/  LOP3.LUT R218, R2, 0x38, RZ, 0xc0, !PT ;  /* 0x0000003802da7812 */ /* 0x000fe200078ec0ff */
[----:B------:R-:W1:Y:S01]  /*25b60*/  S2R R219, SR_TID.X ;  /* 0x0000000000db7919 */ /* 0x000e620000002100 */
[----:B------:R-:W-:Y:S01]  /*25b70*/  BSSY.RECONVERGENT B0, `(.L_x_8105) ;  /* 0x0000048000007945 */ /* 0x000fe20003800200 */
[----:B------:R-:W2:Y:S02]  /*25b80*/  @!P3 LD.E R5, desc[UR4][R164.64+0x40] ;  /* 0x00004004a405b980 */ /* 0x000ea4000c101900 */
[----:B--2---:R-:W-:Y:S04]  /*25b90*/  @!P3 IMAD.SHL.U32 R5, R5, 0x100, RZ ;  /* 0x000001000505b824 */ /* 0x004fe800078e00ff */
[----:B------:R-:W-:Y:S05]  /*25ba0*/  @!P3 IMAD.X R5, RZ, RZ, ~R5, P0 ;  /* 0x000000ffff05b224 */ /* 0x000fea00000e0e05 */
[----:B------:R-:W-:Y:S04]  /*25bb0*/  @!P3 SHF.R.S64 R0, R0, 0x1f, R5 ;  /* 0x0000001f0000b819 */ /* 0x000fe80000001005 */
[----:B------:R-:W-:Y:S02]  /*25bc0*/  @!P3 IADD3 R231, P0, PT, R231, R0, RZ ;  /* 0x00000000e7e7b210 */ /* 0x000fe40007f1e0ff */
[----:B------:R-:W-:Y:S02]  /*25bd0*/  LOP3.LUT R0, R249, 0x1c0, R2, 0xf8, !PT ;  /* 0x000001c0f9007812 */ /* 0x000fe400078ef802 */
[----:B------:R-:W-:Y:S01]  /*25be0*/  @!P3 LEA.HI.X.SX32 R230, R5, R230, 0x1, P0 ;  /* 0x000000e605e6b211 */ /* 0x000fe200000f0eff */
[----:B-1----:R-:W-:Y:S08]  /*25bf0*/  @!P3 BRA `(.L_x_8106) ;  /* 0x0000000000fcb947 */ /* 0x002ff00003800000 */
        /* <DEDUP_REMOVED lines=11> */
[-C--:B------:R-:W-:Y:S02]  /*25cb0*/  LOP3.LUT R13, R13, R12.reuse, RZ, 0x3c, !PT ;  /* 0x0000000c0d0d7212 */ /* 0x080fe400078e3cff */
[----:B------:R-:W-:Y:S02]  /*25cc0*/  ISETP.GE.AND P0, PT, R5, RZ, PT ;  /* 0x000000ff0500720c */ /* 0x000fe40003f06270 */
[----:B------:R-:W-:Y:S02]  /*25cd0*/  LOP3.LUT R5, RZ, R12, RZ, 0x33, !PT ;  /* 0x0000000cff057212 */ /* 0x000fe400078e33ff */
        /* <DEDUP_REMOVED lines=49> */
.L_x_8106:
[----:B------:R-:W-:Y:S05]  /*25ff0*/  BSYNC.RECONVERGENT B0 ;  /* 0x0000000000007941 */ /* 0x000fea0003800200 */
.L_x_8105:
[----:B------:R-:W-:Y:S01]  /*26000*/  @!P1 IMAD.MOV.U32 R10, RZ, RZ, R231 ;  /* 0x000000ffff0a9224 */ /* 0x000fe200078e00e7 */
[----:B------:R-:W-:Y:S01]  /*26010*/  LOP3.LUT R5, R0, R218, RZ, 0x3c, !PT ;  /* 0x000000da00057212 */ /* 0x000fe200078e3cff */
[----:B------:R-:W-:Y:S01]  /*26020*/  @!P1 IMAD.MOV.U32 R11, RZ, RZ, R230 ;  /* 0x000000ffff0b9224 */ /* 0x000fe200078e00e6 */
[C---:B------:R-:W-:Y:S01]  /*26030*/  SHF.L.U64.HI R3, R226.reuse, 0x5, R227 ;  /* 0x00000005e2037819 */ /* 0x040fe200000102e3 */
[----:B------:R-:W-:Y:S01]  /*26040*/  IMAD.SHL.U32 R4, R226, 0x20, RZ ;  /* 0x00000020e2047824 */ /* 0x000fe200078e00ff */
[----:B------:R-:W-:Y:S01]  /*26050*/  LOP3.LUT R5, R5, 0x1e00, R2, 0xf8, !PT ;  /* 0x00001e0005057812 */ /* 0x000fe200078ef802 */
[C---:B------:R-:W-:Y:S01]  /*26060*/  IMAD.SHL.U32 R222, R219.reuse, 0x40, RZ ;  /* 0x00000040dbde7824 */ /* 0x040fe200078e00ff */
[----:B------:R-:W-:Y:S01]  /*26070*/  @!PT LDS RZ, [RZ] ;  /* 0x00000000fffff984 */ /* 0x000fe20000000800 */
[----:B------:R-:W-:Y:S01]  /*26080*/  @!PT LDS RZ, [RZ] ;  /* 0x00000000fffff984 */ /* 0x000fe20000000800 */
[----:B------:R-:W-:Y:S01]  /*26090*/  @!PT LDS RZ, [RZ] ;  /* 0x00000000fffff984 */ /* 0x000fe20000000800 */
[----:B------:R1:W-:Y:S01]  /*260a0*/  @!P1 LDGSTS.E.BYPASS.LTC128B.128 [R248+0xa000], desc[UR4][R10.64] ;  /* 0x0a0000000af89fae */ /* 0x0003e2000b981a04 */
[C---:B------:R-:W-:Y:S01]  /*260b0*/  LOP3.LUT R0, R219.reuse, 0x8, RZ, 0xc0, !PT ;  /* 0x00000008db007812 */ /* 0x040fe200078ec0ff */
[----:B------:R-:W-:Y:S01]  /*260c0*/  IMAD.SHL.U32 R217, R219, 0x20, RZ ;  /* 0x00000020dbd97824 */ /* 0x000fe200078e00ff */
[----:B------:R-:W-:Y:S02]  /*260d0*/  IADD3 R6, P0, PT, R4, R231, RZ ;  /* 0x000000e704067210 */ /* 0x000fe40007f1e0ff */
[----:B------:R1:W-:Y:S01]  /*260e0*/  @P1 STS.128 [R248+0xa000], RZ ;  /* 0x00a000fff8001388 */ /* 0x0003e20000000c00 */
[----:B------:R-:W-:Y:S01]  /*260f0*/  SHF.R.U32.HI R216, RZ, 0x1, R219 ;  /* 0x00000001ffd87819 */ /* 0x000fe200000116db */
[----:B------:R-:W-:Y:S01]  /*26100*/  IMAD.MOV.U32 R220, RZ, RZ, 0x20 ;  /* 0x00000020ffdc7424 */ /* 0x000fe200078e00ff */
[----:B------:R-:W-:Y:S01]  /*26110*/  LOP3.LUT R0, R0, 0x1c0, R222, 0xf8, !PT ;  /* 0x000001c000007812 */ /* 0x000fe200078ef8de */
[----:B------:R-:W-:Y:S01]  /*26120*/  IMAD.X R7, R3, 0x1, R230, P0 ;  /* 0x0000000103077824 */ /* 0x000fe200000e06e6 */
[----:B------:R-:W-:Y:S01]  /*26130*/  IADD3 R8, P0, PT, R6, R4, RZ ;  /* 0x0000000406087210 */ /* 0x000fe20007f1e0ff */
[----:B------:R-:W-:Y:S01]  /*26140*/  BSSY.RECONVERGENT B1, `(.L_x_8107) ;  /* 0x0000209000017945 */ /* 0x000fe20003800200 */
[----:B------:R-:W-:Y:S02]  /*26150*/  LOP3.LUT R221, R216, 0x8, RZ, 0xc0, !PT ;  /* 0x00000008d8dd7812 */ /* 0x000fe400078ec0ff */
[----:B------:R-:W-:Y:S01]  /*26160*/  LOP3.LUT R2, R222, 0x400, RZ, 0xc0, !PT ;  /* 0x00000400de027812 */ /* 0x000fe200078ec0ff */
[--C-:B------:R-:W-:Y:S01]  /*26170*/  IMAD.X R9, R7, 0x1, R3.reuse, P0 ;  /* 0x0000000107097824 */ /* 0x100fe200000e0603 */
[-C--:B------:R-:W-:Y:S02]  /*26180*/  LOP3.LUT R0, R0, R218.reuse, RZ, 0x3c, !PT ;  /* 0x000000da00007212 */ /* 0x080fe400078e3cff */
[----:B------:R-:W-:Y:S02]  /*26190*/  LOP3.LUT R217, R217, 0x7c00, RZ, 0xc0, !PT ;  /* 0x00007c00d9d97812 */ /* 0x000fe400078ec0ff */
[----:B------:R-:W-:Y:S01]  /*261a0*/  LOP3.LUT R221, R221, 0x1c0, R222, 0xf8, !PT ;  /* 0x000001c0dddd7812 */ /* 0x000fe200078ef8de */
[----:B------:R-:W-:Y:S01]  /*261b0*/  IMAD R2, R0, 0x2, R2 ;  /* 0x0000000200027824 */ /* 0x000fe200078e0202 */
[----:B------:R-:W-:Y:S02]  /*261c0*/  LOP3.LUT R0, R217, 0x200, R222, 0xf8, !PT ;  /* 0x00000200d9007812 */ /* 0x000fe400078ef8de */
[----:B------:R-:W-:Y:S02]  /*261d0*/  LOP3.LUT R221, R221, R218, RZ, 0x3c, !PT ;  /* 0x000000dadddd7212 */ /* 0x000fe400078e3cff */
[----:B------:R-:W-:Y:S02]  /*261e0*/  LOP3.LUT P2, RZ, R219, 0x4, RZ, 0xc0, !PT ;  /* 0x00000004dbff7812 */ /* 0x000fe4000784c0ff */
[----:B-1----:R-:W-:Y:S02]  /*261f0*/  LEA R248, R5, UR6, 0x1 ;  /* 0x0000000605f87c11 */ /* 0x002fe4000f8e08ff */
[-C--:B------:R-:W-:Y:S02]  /*26200*/  IADD3 R10, P0, PT, R8, R4.reuse, RZ ;  /* 0x00000004080a7210 */ /* 0x080fe40007f1e0ff */
[----:B------:R-:W-:Y:S01]  /*26210*/  LOP3.LUT R0, R0, R221, RZ, 0xfc, !PT ;  /* 0x000000dd00007212 */ /* 0x000fe200078efcff */
[----:B------:R-:W-:Y:S01]  /*26220*/  @!PT LDS RZ, [RZ] ;  /* 0x00000000fffff984 */ /* 0x000fe20000000800 */
[----:B------:R-:W-:Y:S01]  /*26230*/  @!PT LDS RZ, [RZ] ;  /* 0x00000000fffff984 */ /* 0x000fe20000000800 */
[----:B------:R-:W-:Y:S01]  /*26240*/  @!PT LDS RZ, [RZ] ;  /* 0x00000000fffff984 */ /* 0x000fe20000000800 */
[----:B------:R1:W-:Y:S02]  /*26250*/  @!P1 LDGSTS.E.BYPASS.LTC128B.128 [R248+0xa800], desc[UR4][R6.64] ;  /* 0x0a80000006f89fae */ /* 0x0003e4000b981a04 */
[--C-:B------:R-:W-:Y:S01]  /*26260*/  IMAD.X R11, R9, 0x1, R3.reuse, P0 ;  /* 0x00000001090b7824 */ /* 0x100fe200000e0603 */
[-C--:B------:R-:W-:Y:S02]  /*26270*/  IADD3 R12, P0, PT, R10, R4.reuse, RZ ;  /* 0x000000040a0c7210 */ /* 0x080fe40007f1e0ff */
[----:B------:R-:W-:Y:S01]  /*26280*/  @P1 STS.128 [R248+0xa800], RZ ;  /* 0x00a800fff8001388 */ /* 0x000fe20000000c00 */
[----:B------:R-:W-:Y:S04]  /*26290*/  LEA R0, R0, UR6, 0x1 ;  /* 0x0000000600007c11 */ /* 0x000fe8000f8e08ff */
        /* <DEDUP_REMOVED lines=32> */
[-C--:B------:R-:W-:Y:S04]  /*264a0*/  IADD3 R14, P0, PT, R10, R4.reuse, RZ ;  /* 0x000000040a0e7210 */ /* 0x080fe80007f1e0ff */
[----:B------:R-:W-:Y:S01]  /*264b0*/  @!PT LDS RZ, [RZ] ;  /* 0x00000000fffff984 */ /* 0x000fe20000000800 */
[----:B------:R-:W-:Y:S01]  /*264c0*/  @!PT LDS RZ, [RZ] ;  /* 0x00000000fffff984 */ /* 0x000fe20000000800 */
[----:B------:R-:W-:Y:S01]  /*264d0*/  @!PT LDS RZ, [RZ] ;  /* 0x00000000fffff984 */ /* 0x000fe20000000800 */
[----:B------:R-:W-:Y:S01]  /*264e0*/  @!P1 LDGSTS.E.BYPASS.LTC128B.128 [R248+0xd800], desc[UR4][R10.64] ;  /* 0x0d8000000af89fae */ /* 0x000fe2000b981a04 */
[--C-:B------:R-:W-:Y:S01]  /*264f0*/  IMAD.X R15, R11, 0x1, R3.reuse, P0 ;  /* 0x000000010b0f7824 */ /* 0x100fe200000e0603 */
[-C--:B----4-:R-:W-:Y:S03]  /*26500*/  IADD3 R12, P0, PT, R14, R4.reuse, RZ ;  /* 0x000000040e0c7210 */ /* 0x090fe60007f1e0ff */
[----:B------:R-:W-:Y:S05]  /*26510*/  @P1 STS.128 [R248+0xd800], RZ ;  /* 0x00d800fff8001388 */ /* 0x000fea0000000c00 */
        /* <DEDUP_REMOVED lines=41> */
[----:B------:R-:W-:Y:S04]  /*267b0*/  @!P1 IADD3 R4, P0, PT, R8, R4, RZ ;  /* 0x0000000408049210 */ /* 0x000fe80007f1e0ff */
[----:B------:R-:W-:Y:S01]  /*267c0*/  @!PT LDS RZ, [RZ] ;  /* 0x00000000fffff984 */ /* 0x000fe20000000800 */
[----:B------:R-:W-:Y:S01]  /*267d0*/  @!PT LDS RZ, [RZ] ;  /* 0x00000000fffff984 */ /* 0x000fe20000000800 */
[----:B------:R-:W-:Y:S01]  /*267e0*/  @!PT LDS RZ, [RZ] ;  /* 0x00000000fffff984 */ /* 0x000fe20000000800 */
[----:B------:R1:W-:Y:S01]  /*267f0*/  @!P1 LDGSTS.E.BYPASS.LTC128B.128 [R248+0x11000], desc[UR4][R8.64] ;  /* 0x1100000008f89fae */ /* 0x0003e2000b981a04 */
        /* <DEDUP_REMOVED lines=10> */
[----:B------:R-:W-:Y:S05]  /*268a0*/  @P1 STS.128 [R248+0x11800], RZ ;  /* 0x011800fff8001388 */ /* 0x000fea0000000c00 */
[----:B------:R-:W-:Y:S05]  /*268b0*/  LDSM.16.M88.4 R128, [R0] ;  /* 0x000000000080783b */ /* 0x000fea0000000200 */
[----:B------:R-:W-:Y:S05]  /*268c0*/  LDSM.16.M88.4 R16, [R2+UR6+0x2800] ;  /* 0x002800060210783b */ /* 0x000fea0008000200 */
[----:B------:R-:W-:Y:S05]  /*268d0*/  LDSM.16.M88.4 R24, [R2+UR6+0x3000] ;  /* 0x003000060218783b */ /* 0x000fea0008000200 */
[----:B-1----:R-:W2:Y:S05]  /*268e0*/  LDSM.16.M88.4 R8, [R2+UR6+0x2000] ;  /* 0x002000060208783b */ /* 0x002eaa0008000200 */
[----:B------:R-:W0:Y:S05]  /*268f0*/  LDGDEPBAR ;  /* 0x00000000000079af */ /* 0x000e2a0000000000 */
[----:B------:R-:W1:Y:S05]  /*26900*/  LDSM.16.M88.4 R32, [R2+UR6+0x3800] ;  /* 0x003800060220783b */ /* 0x000e6a0008000200 */
[----:B------:R-:W3:Y:S05]  /*26910*/  LDSM.16.M88.4 R40, [R2+UR6+0x4000] ;  /* 0x004000060228783b */ /* 0x000eea0008000200 */
[----:B------:R-:W4:Y:S05]  /*26920*/  LDSM.16.M88.4 R48, [R2+UR6+0x4800] ;  /* 0x004800060230783b */ /* 0x000f2a0008000200 */
[----:B------:R-:W5:Y:S05]  /*26930*/  LDSM.16.M88.4 R56, [R2+UR6+0x5000] ;  /* 0x005000060238783b */ /* 0x000f6a0008000200 */
[----:B------:R-:W5:Y:S05]  /*26940*/  LDSM.16.M88.4 R64, [R2+UR6+0x5800] ;  /* 0x005800060240783b */ /* 0x000f6a0008000200 */
[----:B------:R-:W5:Y:S05]  /*26950*/  LDSM.16.M88.4 R72, [R2+UR6+0x6000] ;  /* 0x006000060248783b */ /* 0x000f6a0008000200 */
[----:B------:R-:W5:Y:S01]  /*26960*/  LDSM.16.M88.4 R80, [R2+UR6+0x6800] ;  /* 0x006800060250783b */ /* 0x000f620008000200 */
[C---:B--2---:R-:W-:Y:S04]  /*26970*/  HMMA.16816.F32.BF16 R4, R128.reuse, R8, RZ ;  /* 0x000000088004723c */ /* 0x044fe800000418ff */
[----:B------:R-:W2:Y:S04]  /*26980*/  LDSM.16.M88.4 R88, [R2+UR6+0x7000] ;  /* 0x007000060258783b */ /* 0x000ea80008000200 */
[C---:B------:R-:W-:Y:S01]  /*26990*/  HMMA.16816.F32.BF16 R8, R128.reuse, R10, RZ ;  /* 0x0000000a8008723c */ /* 0x040fe200000418ff */
[----:B------:R-:W2:Y:S05]  /*269a0*/  LDSM.16.M88.4 R96, [R2+UR6+0x7800] ;  /* 0x007800060260783b */ /* 0x000eaa0008000200 */
[----:B------:R-:W2:Y:S02]  /*269b0*/  LDSM.16.M88.4 R104, [R2+UR6+0x8000] ;  /* 0x008000060268783b */ /* 0x000ea40008000200 */
[C---:B------:R-:W-:Y:S03]  /*269c0*/  HMMA.16816.F32.BF16 R12, R128.reuse, R16, RZ ;  /* 0x00000010800c723c */ /* 0x040fe600000418ff */
[----:B------:R-:W2:Y:S05]  /*269d0*/  LDSM.16.M88.4 R112, [R2+UR6+0x8800] ;  /* 0x008800060270783b */ /* 0x000eaa0008000200 */
[C---:B------:R-:W-:Y:S01]  /*269e0*/  HMMA.16816.F32.BF16 R16, R128.reuse, R18, RZ ;  /* 0x000000128010723c */ /* 0x040fe200000418ff */
[----:B------:R-:W2:Y:S05]  /*269f0*/  LDSM.16.M88.4 R120, [R2+UR6+0x9000] ;  /* 0x009000060278783b */ /* 0x000eaa0008000200 */
[----:B------:R3:W2:Y:S02]  /*26a00*/  LDSM.16.M88.4 R168, [R2+UR6+0x9800] ;  /* 0x0098000602a8783b */ /* 0x0006a40008000200 */
[C---:B------:R-:W-:Y:S03]  /*26a10*/  HMMA.16816.F32.BF16 R20, R128.reuse, R24, RZ ;  /* 0x000000188014723c */ /* 0x040fe600000418ff */
[----:B------:R-:W-:Y:S05]  /*26a20*/  LDSM.16.M88.4 R172, [R172] ;  /* 0x00000000acac783b */ /* 0x000fea0000000200 */
[C---:B------:R-:W-:Y:S08]  /*26a30*/  HMMA.16816.F32.BF16 R24, R128.reuse, R26, RZ ;  /* 0x0000001a8018723c */ /* 0x040ff000000418ff */
[C---:B-1----:R-:W-:Y:S01]  /*26a40*/  HMMA.16816.F32.BF16 R28, R128.reuse, R32, RZ ;  /* 0x00000020801c723c */ /* 0x042fe200000418ff */
[----:B---3--:R-:W-:Y:S07]  /*26a50*/  VIADD R2, R2, UR6 ;  /* 0x0000000602027c36 */ /* 0x008fee0008000000 */
[C---:B------:R-:W-:Y:S01]  /*26a60*/  HMMA.16816.F32.BF16 R32, R128.reuse, R34, RZ ;  /* 0x000000228020723c */ /* 0x040fe200000418ff */
[----:B------:R-:W-:Y:S05]  /*26a70*/  IMAD.IADD R3, R2, 0x1, R220 ;  /* 0x0000000102037824 */ /* 0x000fea00078e02dc */
[----:B------:R-:W1:Y:S02]  /*26a80*/  LDSM.16.M88.4 R176, [R3+0x2000] ;  /* 0x0020000003b0783b */ /* 0x000e640000000200 */
[C---:B------:R-:W-:Y:S03]  /*26a90*/  HMMA.16816.F32.BF16 R36, R128.reuse, R40, RZ ;  /* 0x000000288024723c */ /* 0x040fe600000418ff */
[----:B------:R-:W3:Y:S05]  /*26aa0*/  LDSM.16.M88.4 R180, [R3+0x2800] ;  /* 0x0028000003b4783b */ /* 0x000eea0000000200 */
[C---:B------:R-:W-:Y:S01]  /*26ab0*/  HMMA.16816.F32.BF16 R40, R128.reuse, R42, RZ ;  /* 0x0000002a8028723c */ /* 0x040fe200000418ff */
[----:B------:R-:W3:Y:S05]  /*26ac0*/  LDSM.16.M88.4 R184, [R3+0x3000] ;  /* 0x0030000003b8783b */ /* 0x000eea0000000200 */
[----:B------:R-:W-:Y:S02]  /*26ad0*/  LDSM.16.M88.4 R188, [R3+0x4800] ;  /* 0x0048000003bc783b */ /* 0x000fe40000000200 */
[C---:B----4-:R-:W-:Y:S03]  /*26ae0*/  HMMA.16816.F32.BF16 R44, R128.reuse, R48, RZ ;  /* 0x00000030802c723c */ /* 0x050fe600000418ff */
[----:B------:R-:W-:Y:S05]  /*26af0*/  LDSM.16.M88.4 R192, [R3+0x5000] ;  /* 0x0050000003c0783b */ /* 0x000fea0000000200 */
[C---:B------:R-:W-:Y:S01]  /*26b00*/  HMMA.16816.F32.BF16 R48, R128.reuse, R50, RZ ;  /* 0x000000328030723c */ /* 0x040fe200000418ff */
[----:B------:R-:W-:Y:S05]  /*26b10*/  LDSM.16.M88.4 R196, [R3+0x6000] ;  /* 0x0060000003c4783b */ /* 0x000fea0000000200 */
[----:B------:R-:W-:Y:S02]  /*26b20*/  LDSM.16.M88.4 R200, [R3+0x6800] ;  /* 0x0068000003c8783b */ /* 0x000fe40000000200 */
[C---:B-----5:R-:W-:Y:S03]  /*26b30*/  HMMA.16816.F32.BF16 R52, R128.reuse, R56, RZ ;  /* 0x000000388034723c */ /* 0x060fe600000418ff */
        /* <DEDUP_REMOVED lines=36> */
[C---:B------:R-:W-:Y:S01]  /*26d80*/  HMMA.16816.F32.BF16 R44, R172.reuse, R188, R44 ;  /* 0x000000bcac2c723c */ /* 0x040fe2000004182c */
[----:B------:R-:W-:Y:S05]  /*26d90*/  IMAD.MOV.U32 R188, RZ, RZ, 0x40 ;  /* 0x00000040ffbc7424 */ /* 0x000fea00078e00ff */
[----:B------:R-:W-:Y:S02]  /*26da0*/  SEL R188, R188, 0xffffffc0, !P2 ;  /* 0xffffffc0bcbc7807 */ /* 0x000fe40005000000 */
[C---:B------:R-:W-:Y:S03]  /*26db0*/  HMMA.16816.F32.BF16 R48, R172.reuse, R190, R48 ;  /* 0x000000beac30723c */ /* 0x040fe60000041830 */
[--C-:B------:R-:W-:Y:S02]  /*26dc0*/  IMAD.IADD R0, R0, 0x1, R188.reuse ;  /* 0x0000000100007824 */ /* 0x100fe400078e02bc */
[----:B------:R-:W-:Y:S03]  /*26dd0*/  IMAD.IADD R2, R2, 0x1, R188 ;  /* 0x0000000102027824 */ /* 0x000fe600078e02bc */
[C---:B------:R-:W-:Y:S02]  /*26de0*/  HMMA.16816.F32.BF16 R52, R172.reuse, R192, R52 ;  /* 0x000000c0ac34723c */ /* 0x040fe40000041834 */
[----:B------:R-:W-:Y:S05]  /*26df0*/  LDSM.16.M88.4 R188, [R2+0x2000] ;  /* 0x0020000002bc783b */ /* 0x000fea0000000200 */
[----:B------:R-:W-:Y:S01]  /*26e00*/  LDSM.16.M88.4 R208, [R2+0x5800] ;  /* 0x0058000002d0783b */ /* 0x000fe20000000200 */
[C---:B------:R-:W-:Y:S04]  /*26e10*/  HMMA.16816.F32.BF16 R56, R172.reuse, R194, R56 ;  /* 0x000000c2ac38723c */ /* 0x040fe80000041838 */
[----:B------:R-:W-:Y:S04]  /*26e20*/  LDSM.16.M88.4 R192, [R2+0x2800] ;  /* 0x0028000002c0783b */ /* 0x000fe80000000200 */
[C---:B---3--:R-:W-:Y:S01]  /*26e30*/  HMMA.16816.F32.BF16 R60, R172.reuse, R180, R60 ;  /* 0x000000b4ac3c723c */ /* 0x048fe2000004183c */
[----:B------:R-:W-:Y:S07]  /*26e40*/  LDSM.16.M88.4 R212, [R2+0x6000] ;  /* 0x0060000002d4783b */ /* 0x000fee0000000200 */
        /* <DEDUP_REMOVED lines=13> */
[----:B------:R-:W4:Y:S07]  /*26f20*/  LDSM.16.M88.4 R184, [R3+0x9800] ;  /* 0x0098000003b8783b */ /* 0x000f2e0000000200 */
[C---:B--2---:R-:W-:Y:S08]  /*26f30*/  HMMA.16816.F32.BF16 R100, R172.reuse, R168, R100 ;  /* 0x000000a8ac64723c */ /* 0x044ff00000041864 */
[C---:B------:R-:W-:Y:S01]  /*26f40*/  HMMA.16816.F32.BF16 R104, R172.reuse, R170, R104 ;  /* 0x000000aaac68723c */ /* 0x040fe20000041868 */
[----:B------:R-:W2:Y:S07]  /*26f50*/  LDSM.16.M88.4 R168, [R0] ;  /* 0x0000000000a8783b */ /* 0x000eae0000000200 */
        /* <DEDUP_REMOVED lines=8> */
[----:B------:R-:W4:Y:S05]  /*26fe0*/  LDSM.16.M88.4 R172, [R2+0x6800] ;  /* 0x0068000002ac783b */ /* 0x000f2a0000000200 */
[----:B------:R-:W5:Y:S02]  /*26ff0*/  LDSM.16.M88.4 R184, [R2+0x7000] ;  /* 0x0070000002b8783b */ /* 0x000f640000000200 */
        /* <DEDUP_REMOVED lines=9> */
[C---:B------:R-:W-:Y:S03]  /*27090*/  HMMA.16816.F32.BF16 R28, R168.reuse, R200, R28 ;  /* 0x000000c8a81c723c */ /* 0x040fe6000004181c */
[C---:B------:R-:W-:Y:S02]  /*270a0*/  IMAD.IADD R200, R220.reuse, 0x1, R0 ;  /* 0x00000001dcc87824 */ /* 0x040fe400078e0200 */
[----:B------:R-:W-:Y:S03]  /*270b0*/  IMAD.IADD R0, R220, 0x1, R2 ;  /* 0x00000001dc007824 */ /* 0x000fe600078e0202 */
        /* <DEDUP_REMOVED lines=23> */
[C---:B--2---:R-:W-:Y:S08]  /*27230*/  HMMA.16816.F32.BF16 R92, R168.reuse, R188, R92 ;  /* 0x000000bca85c723c */ /* 0x044ff0000004185c */
[C---:B------:R-:W-:Y:S01]  /*27240*/  HMMA.16816.F32.BF16 R96, R168.reuse, R190, R96 ;  /* 0x000000bea860723c */ /* 0x040fe20000041860 */
[----:B------:R-:W-:Y:S07]  /*27250*/  LDSM.16.M88.4 R188, [R0+0x6000] ;  /* 0x0060000000bc783b */ /* 0x000fee0000000200 */
[C---:B-1----:R-:W-:Y:S08]  /*27260*/  HMMA.16816.F32.BF16 R100, R168.reuse, R176, R100 ;  /* 0x000000b0a864723c */ /* 0x042ff00000041864 */
        /* <DEDUP_REMOVED lines=11> */
[----:B------:R-:W-:Y:S02]  /*27320*/  LDSM.16.M88.4 R196, [R0+0x7800] ;  /* 0x0078000000c4783b */ /* 0x000fe40000000200 */
        /* <DEDUP_REMOVED lines=14> */
[----:B------:R-:W3:Y:S01]  /*27410*/  LDSM.16.M88.4 R184, [R0+0x9800] ;  /* 0x0098000000b8783b */ /* 0x000ee20000000200 */
[----:B------:R-:W-:Y:S04]  /*27420*/  DEPBAR.LE SB0, 0x0 ;  /* 0x000080000000791a */ /* 0x000fe80000000000 */
[----:B------:R-:W-:Y:S02]  /*27430*/  BAR.SYNC.DEFER_BLOCKING 0x0 ;  /* 0x0000000000007b1d */ /* 0x000fe40000010000 */
        /* <DEDUP_REMOVED lines=101> */
.L_x_8110:
[----:B------:R-:W-:Y:S05]  /*27a90*/  BSYNC.RECONVERGENT B0 ;  /* 0x0000000000007941 */ /* 0x000fea0003800200 */
.L_x_8109:
[----:B------:R-:W-:Y:S01]  /*27aa0*/  @!P1 IMAD.MOV.U32 R172, RZ, RZ, R229 ;  /* 0x000000ffffac9224 */ /* 0x000fe200078e00e5 */
[-C--:B------:R-:W-:Y:S01]  /*27ab0*/  @!P1 LEA R170, P0, R224, R229.reuse, 0x5 ;  /* 0x000000e5e0aa9211 */ /* 0x080fe200078028ff */
[----:B------:R-:W-:Y:S01]  /*27ac0*/  @!P1 IMAD.MOV.U32 R173, RZ, RZ, R228 ;  /* 0x000000ffffad9224 */ /* 0x000fe200078e00e4 */
[--C-:B------:R-:W-:Y:S02]  /*27ad0*/  IADD3 R168, P6, P5, R0, R229, R0.reuse ;  /* 0x000000e500a87210 */ /* 0x100fe40007dde000 */
[--C-:B------:R-:W-:Y:S02]  /*27ae0*/  @!P1 LEA.HI.X R171, R224, R228, R225.reuse, 0x5, P0 ;  /* 0x000000e4e0ab9211 */ /* 0x100fe400000f2ce1 */
[----:B------:R-:W-:Y:S01]  /*27af0*/  @!PT LDS RZ, [RZ] ;  /* 0x00000000fffff984 */ /* 0x000fe20000000800 */
[----:B------:R-:W-:Y:S01]  /*27b00*/  @!PT LDS RZ, [RZ] ;  /* 0x00000000fffff984 */ /* 0x000fe20000000800 */
[----:B------:R-:W-:Y:S01]  /*27b10*/  @!PT LDS RZ, [RZ] ;  /* 0x00000000fffff984 */ /* 0x000fe20000000800 */
[----:B------:R1:W-:Y:S01]  /*27b20*/  @!P1 LDGSTS.E.BYPASS.LTC128B.128 [R248+0x2000], desc[UR4][R172.64] ;  /* 0x02000000acf89fae */ /* 0x0003e2000b981a04 */
[----:B------:R-:W-:Y:S02]  /*27b30*/  IADD3 R176, P4, P0, R0, R168, R0 ;  /* 0x000000a800b07210 */ /* 0x000fe4000789e000 */
[----:B------:R-:W-:Y:S01]  /*27b40*/  SHF.L.U64.HI R2, R224, 0x5, R225 ;  /* 0x00000005e0027819 */ /* 0x000fe200000102e1 */
[----:B------:R2:W-:Y:S01]  /*27b50*/  @P1 STS.128 [R248+0x2000], RZ ;  /* 0x002000fff8001388 */ /* 0x0005e20000000c00 */
[----:B------:R-:W-:Y:S02]  /*27b60*/  LOP3.LUT R249, R219, 0x38, RZ, 0xc0, !PT ;  /* 0x00000038dbf97812 */ /* 0x000fe400078ec0ff */
[--C-:B------:R-:W-:Y:S01]  /*27b70*/  IADD3.X R169, PT, PT, R2, R228, R2.reuse, P6, P5 ;  /* 0x000000e402a97210 */ /* 0x100fe200037ea402 */
[----:B------:R-:W-:Y:S01]  /*27b80*/  @!PT LDS RZ, [RZ] ;  /* 0x00000000fffff984 */ /* 0x000fe20000000800 */
[----:B------:R-:W-:Y:S01]  /*27b90*/  @!PT LDS RZ, [RZ] ;  /* 0x00000000fffff984 */ /* 0x000fe20000000800 */
[----:B------:R-:W-:Y:S01]  /*27ba0*/  @!PT LDS RZ, [RZ] ;  /* 0x00000000fffff984 */ /* 0x000fe20000000800 */
[----:B------:R3:W-:Y:S01]  /*27bb0*/  @!P1 LDGSTS.E.BYPASS.LTC128B.128 [R248+0x2800], desc[UR4][R170.64] ;  /* 0x02800000aaf89fae */ /* 0x0007e2000b981a04 */
[-C--:B------:R-:W-:Y:S02]  /*27bc0*/  IADD3 R174, P5, PT, R176, R0.reuse, RZ ;  /* 0x00000000b0ae7210 */ /* 0x080fe40007fbe0ff */
[--C-:B------:R-:W-:Y:S01]  /*27bd0*/  IADD3.X R177, PT, PT, R2, R169, R2.reuse, P4, P0 ;  /* 0x000000a902b17210 */ /* 0x100fe200027e0402 */
[----:B------:R2:W-:Y:S01]  /*27be0*/  @P1 STS.128 [R248+0x2800], RZ ;  /* 0x002800fff8001388 */ /* 0x0005e20000000c00 */
[-C--:B------:R-:W-:Y:S03]  /*27bf0*/  @!P1 IADD3 R178, P4, PT, R168, R0.reuse, RZ ;  /* 0x00000000a8b29210 */ /* 0x080fe60007f9e0ff */
[----:B------:R-:W-:Y:S01]  /*27c00*/  @!PT LDS RZ, [RZ] ;  /* 0x00000000fffff984 */ /* 0x000fe20000000800 */
[----:B------:R-:W-:Y:S01]  /*27c10*/  @!PT LDS RZ, [RZ] ;  /* 0x00000000fffff984 */ /* 0x000fe20000000800 */
[----:B------:R-:W-:Y:S01]  /*27c20*/  @!PT LDS RZ, [RZ] ;  /* 0x00000000fffff984 */ /* 0x000fe20000000800 */
[----:B------:R4:W-:Y:S01]  /*27c30*/  @!P1 LDGSTS.E.BYPASS.LTC128B.128 [R248+0x3000], desc[UR4][R168.64] ;  /* 0x03000000a8f89fae */ /* 0x0009e2000b981a04 */
[--C-:B------:R-:W-:Y:S02]  /*27c40*/  IMAD.X R175, R177, 0x1, R2.reuse, P5 ;  /* 0x00000001b1af7824 */ /* 0x100fe400028e0602 */
[--C-:B------:R-:W-:Y:S01]  /*27c50*/  @!P1 IMAD.X R179, R169, 0x1, R2.reuse, P4 ;  /* 0x00000001a9b39824 */ /* 0x100fe200020e0602 */
        /* <DEDUP_REMOVED lines=87> */
.L_x_8108:
[----:B------:R-:W-:Y:S05]  /*281d0*/  BSYNC.RECONVERGENT B1 ;  /* 0x0000000000017941 */ /* 0x000fea0003800200 */
.L_x_8107:
[----:B------:R-:W-:Y:S01]  /*281e0*/  LOP3.LUT R252, R252, 0xfffffffd, RZ, 0xc0, !PT ;  /* 0xfffffffdfcfc7812 */ /* 0x000fe200078ec0ff */
[----:B--2---:R-:W-:Y:S01]  /*281f0*/  IMAD.SHL.U32 R169, R219, 0x2, RZ ;  /* 0x00000002dba97824 */ /* 0x004fe200078e00ff */
[----:B------:R-:W-:Y:S01]  /*28200*/  LOP3.LUT R251, R251, 0x7fffffff, RZ, 0xc0, !PT ;  /* 0x7ffffffffbfb7812 */ /* 0x000fe200078ec0ff */
[----:B------:R-:W-:Y:S01]  /*28210*/  STL [R1+0x14], R224 ;  /* 0x000014e001007387 */ /* 0x000fe20000100800 */
[----:B------:R-:W-:Y:S01]  /*28220*/  @P2 LOP3.LUT R252, R252, 0x2, RZ, 0xfc, !PT ;  /* 0x00000002fcfc2812 */ /* 0x000fe200078efcff */
[----:B------:R-:W1:Y:S01]  /*28230*/  S2UR UR7, SR_CgaCtaId ;  /* 0x00000000000779c3 */ /* 0x000e620000008800 */
[----:B------:R-:W-:Y:S01]  /*28240*/  LOP3.LUT R168, R169, 0x6, RZ, 0xc0, !PT ;  /* 0x00000006a9a87812 */ /* 0x000fe200078ec0ff */
[----:B------:R-:W-:Y:S01]  /*28250*/  STL [R1+0x10], R218 ;  /* 0x000010da01007387 */ /* 0x000fe20000100800 */
[----:B------:R-:W-:Y:S01]  /*28260*/  LOP3.LUT R252, R252, 0xfffffffe, RZ, 0xc0, !PT ;  /* 0xfffffffefcfc7812 */ /* 0x000fe200078ec0ff */
[----:B------:R-:W-:Y:S02]  /*28270*/  UMOV UR9, 0x400 ;  /* 0x0000040000097882 */ /* 0x000fe40000000000 */
[----:B------:R-:W-:Y:S01]  /*28280*/  IMAD R3, R250, 0x100, R168 ;  /* 0x00000100fa037824 */ /* 0x000fe200078e02a8 */
[----:B------:R-:W-:Y:S01]  /*28290*/  @P3 LOP3.LUT R252, R252, 0x1, RZ, 0xfc, !PT ;  /* 0x00000001fcfc3812 */ /* 0x000fe200078efcff */
[----:B------:R2:W-:Y:S02]  /*282a0*/  STL [R1+0xc], R217 ;  /* 0x00000cd901007387 */ /* 0x0005e40000100800 */
[C---:B------:R-:W-:Y:S01]  /*282b0*/  IMAD.IADD R0, R3.reuse, 0x1, R235 ;  /* 0x0000000103007824 */ /* 0x040fe200078e02eb */
[----:B------:R-:W-:Y:S01]  /*282c0*/  LOP3.LUT R252, R252, 0xfffffffb, RZ, 0xc0, !PT ;  /* 0xfffffffbfcfc7812 */ /* 0x000fe200078ec0ff */
[----:B------:R3:W-:Y:S01]  /*282d0*/  STL [R1+0x8], R216 ;  /* 0x000008d801007387 */ /* 0x0007e20000100800 */
[----:B------:R-:W-:Y:S02]  /*282e0*/  VIADD R172, R3, 0x1 ;  /* 0x0000000103ac7836 */ /* 0x000fe40000000000 */
[--C-:B------:R-:W-:Y:S01]  /*282f0*/  IADD3 R2, PT, PT, R243, -0x10, -R0.reuse ;  /* 0xfffffff0f3027810 */ /* 0x100fe20007ffe800 */
[----:B------:R-:W-:Y:S01]  /*28300*/  VIADD R175, R3, 0x9 ;  /* 0x0000000903af7836 */ /* 0x000fe20000000000 */
[--C-:B------:R-:W-:Y:S01]  /*28310*/  IADD3 R170, PT, PT, R243, -0x9, -R0.reuse ;  /* 0xfffffff7f3aa7810 */ /* 0x100fe20007ffe800 */
[C---:B------:R-:W-:Y:S01]  /*28320*/  VIADD R177, R3.reuse, 0x10 ;  /* 0x0000001003b17836 */ /* 0x040fe20000000000 */
[----:B------:R-:W-:Y:S01]  /*28330*/  IABS R2, R2 ;  /* 0x0000000200027213 */ /* 0x000fe20000000000 */
[C---:B------:R-:W-:Y:S01]  /*28340*/  VIADD R186, R3.reuse, 0x11 ;  /* 0x0000001103ba7836 */ /* 0x040fe20000000000 */
[----:B------:R-:W-:Y:S01]  /*28350*/  IABS R170, R170 ;  /* 0x000000aa00aa7213 */ /* 0x000fe20000000000 */
[C---:B------:R-:W-:Y:S01]  /*28360*/  VIADD R214, R3.reuse, 0x18 ;  /* 0x0000001803d67836 */ /* 0x040fe20000000000 */
[----:B------:R-:W-:Y:S01]  /*28370*/  I2FP.F32.S32 R2, R2 ;  /* 0x0000000200027245 */ /* 0x000fe20000201400 */
[----:B------:R-:W-:Y:S01]  /*28380*/  VIADD R207, R3, 0x19 ;  /* 0x0000001903cf7836 */ /* 0x000fe20000000000 */
[----:B------:R-:W-:Y:S01]  /*28390*/  IADD3 R171, PT, PT, R243, -0x1, -R0 ;  /* 0xfffffffff3ab7810 */ /* 0x000fe20007ffe800 */
[C---:B------:R-:W-:Y:S01]  /*283a0*/  VIADD R206, R3.reuse, 0x20 ;  /* 0x0000002003ce7836 */ /* 0x040fe20000000000 */
[----:B------:R-:W-:Y:S01]  /*283b0*/  I2FP.F32.S32 R170, R170 ;  /* 0x000000aa00aa7245 */ /* 0x000fe20000201400 */
[C---:B------:R-:W-:Y:S01]  /*283c0*/  FFMA.FTZ R12, -R242.reuse, R2, R12 ;  /* 0x00000002f20c7223 */ /* 0x040fe2000001010c */
[----:B------:R-:W-:Y:S01]  /*283d0*/  IABS R171, R171 ;  /* 0x000000ab00ab7213 */ /* 0x000fe20000000000 */
[----:B------:R-:W-:Y:S01]  /*283e0*/  VIADD R198, R3, 0x21 ;  /* 0x0000002103c67836 */ /* 0x000fe20000000000 */
[--C-:B------:R-:W-:Y:S01]  /*283f0*/  IADD3 R2, PT, PT, R243, -0x18, -R0.reuse ;  /* 0xffffffe8f3027810 */ /* 0x100fe20007ffe800 */
[C---:B------:R-:W-:Y:S01]  /*28400*/  VIADD R184, R3.reuse, 0x30 ;  /* 0x0000003003b87836 */ /* 0x040fe20000000000 */
[----:B------:R-:W-:Y:S01]  /*28410*/  I2FP.F32.S32 R171, R171 ;  /* 0x000000ab00ab7245 */ /* 0x000fe20000201400 */
[----:B------:R-:W-:Y:S01]  /*28420*/  VIADD R183, R3, 0x31 ;  /* 0x0000003103b77836 */ /* 0x000fe20000000000 */
[--C-:B------:R-:W-:Y:S01]  /*28430*/  IADD3 R173, PT, PT, R243, -0x11, -R0.reuse ;  /* 0xffffffeff3ad7810 */ /* 0x100fe20007ffe800 */
        /* <DEDUP_REMOVED lines=9> */
[----:B------:R-:W-:Y:S01]  /*284d0*/  I2FP.F32.S32 R2, R2 ;  /* 0x0000000200027245 */ /* 0x000fe20000201400 */
[C---:B------:R-:W-:Y:S01]  /*284e0*/  VIADD R191, R3.reuse, 0x60 ;  /* 0x0000006003bf7836 */ /* 0x040fe20000000000 */
[C---:B------:R-:W-:Y:S01]  /*284f0*/  ISETP.GE.AND P1, PT, R172.reuse, R247, PT ;  /* 0x000000f7ac00720c */ /* 0x040fe20003f26270 */
[C---:B------:R-:W-:Y:S01]  /*28500*/  VIADD R190, R3.reuse, 0x61 ;  /* 0x0000006103be7836 */ /* 0x040fe20000000000 */
[C---:B------:R-:W-:Y:S01]  /*28510*/  ISETP.GE.AND P4, PT, R172.reuse, R246, PT ;  /* 0x000000f6ac00720c */ /* 0x040fe20003f86270 */
[----:B------:R-:W-:Y:S01]  /*28520*/  VIADD R189, R3, 0x68 ;  /* 0x0000006803bd7836 */ /* 0x000fe20000000000 */
[----:B------:R-:W-:Y:S01]  /*28530*/  ISETP.GE.AND P0, PT, R172, R245, PT ;  /* 0x000000f5ac00720c */ /* 0x000fe20003f06270 */
[----:B-1----:R-:W-:Y:S01]  /*28540*/  ULEA UR6, UR7, UR9, 0x18 ;  /* 0x0000000907067291 */ /* 0x002fe2000f8ec0ff */
[----:B------:R-:W-:Y:S01]  /*28550*/  IABS R170, R170 ;  /* 0x000000aa00aa7213 */ /* 0x000fe20000000000 */
[C---:B------:R-:W-:Y:S01]  /*28560*/  FFMA.FTZ R5, -R242.reuse, R171, R5 ;  /* 0x000000abf2057223 */ /* 0x040fe20000010105 */
[C---:B------:R-:W-:Y:S01]  /*28570*/  IADD3 R172, PT, PT, R243.reuse, -0x19, -R0 ;  /* 0xffffffe7f3ac7810 */ /* 0x040fe20007ffe800 */
[C---:B------:R-:W-:Y:S01]  /*28580*/  FFMA.FTZ R16, -R242.reuse, R2, R16 ;  /* 0x00000002f2107223 */ /* 0x040fe20000010110 */
[C-C-:B------:R-:W-:Y:S01]  /*28590*/  IADD3 R171, PT, PT, R243.reuse, -0x20, -R0.reuse ;  /* 0xffffffe0f3ab7810 */ /* 0x140fe20007ffe800 */
[C---:B------:R-:W-:Y:S01]  /*285a0*/  VIADD R2, R243.reuse, 0x8 ;  /* 0x00000008f3027836 */ /* 0x040fe20000000000 */
[----:B------:R-:W-:Y:S01]  /*285b0*/  I2FP.F32.S32 R173, R173 ;  /* 0x000000ad00ad7245 */ /* 0x000fe20000201400 */
[--C-:B------:R-:W-:Y:S01]  /*285c0*/  IMAD.IADD R178, R243, 0x1, -R0.reuse ;  /* 0x00000001f3b27824 */ /* 0x100fe200078e0a00 */
[----:B------:R-:W-:Y:S02]  /*285d0*/  I2FP.F32.S32 R170, R170 ;  /* 0x000000aa00aa7245 */ /* 0x000fe40000201400 */
[----:B------:R-:W-:Y:S01]  /*285e0*/  IABS R172, R172 ;  /* 0x000000ac00ac7213 */ /* 0x000fe20000000000 */
[C---:B------:R-:W-:Y:S01]  /*285f0*/  FFMA.FTZ R13, -R242.reuse, R173, R13 ;  /* 0x000000adf20d7223 */ /* 0x040fe2000001010d */
[----:B------:R-:W-:Y:S01]  /*28600*/  IABS R171, R171 ;  /* 0x000000ab00ab7213 */ /* 0x000fe20000000000 */
[----:B------:R-:W-:Y:S01]  /*28610*/  FFMA.FTZ R21, -R242, R170, R21 ;  /* 0x000000aaf2157223 */ /* 0x000fe20000010115 */
[----:B------:R-:W-:Y:S01]  /*28620*/  I2FP.F32.S32 R172, R172 ;  /* 0x000000ac00ac7245 */ /* 0x000fe20000201400 */
[C-C-:B------:R-:W-:Y:S01]  /*28630*/  IMAD.IADD R173, R2.reuse, 0x1, -R0.reuse ;  /* 0x0000000102ad7824 */ /* 0x140fe200078e0a00 */
[----:B------:R-:W-:Y:S02]  /*28640*/  I2FP.F32.S32 R171, R171 ;  /* 0x000000ab00ab7245 */ /* 0x000fe40000201400 */
[----:B------:R-:W-:Y:S01]  /*28650*/  IADD3 R174, PT, PT, R2, -0x1, -R0 ;  /* 0xffffffff02ae7810 */ /* 0x000fe20007ffe800 */
[C---:B------:R-:W-:Y:S01]  /*28660*/  FFMA.FTZ R17, -R242.reuse, R172, R17 ;  /* 0x000000acf2117223 */ /* 0x040fe20000010111 */
[----:B------:R-:W-:Y:S01]  /*28670*/  IABS R170, R178 ;  /* 0x000000b200aa7213 */ /* 0x000fe20000000000 */
[----:B------:R-:W-:Y:S01]  /*28680*/  FFMA.FTZ R20, -R242, R171, R20 ;  /* 0x000000abf2147223 */ /* 0x000fe20000010114 */
[----:B------:R-:W-:Y:S01]  /*28690*/  @P2 LOP3.LUT R251, R251, 0x80000000, RZ, 0xfc, !PT ;  /* 0x80000000fbfb2812 */ /* 0x000fe200078efcff */
[----:B------:R-:W-:Y:S01]  /*286a0*/  VIADD R178, R178, 0xfffffff8 ;  /* 0xfffffff8b2b27836 */ /* 0x000fe20000000000 */
[----:B------:R-:W-:Y:S02]  /*286b0*/  IABS R174, R174 ;  /* 0x000000ae00ae7213 */ /* 0x000fe40000000000 */
[----:B------:R-:W-:Y:S02]  /*286c0*/  IABS R173, R173 ;  /* 0x000000ad00ad7213 */ /* 0x000fe40000000000 */
[----:B------:R-:W-:Y:S02]  /*286d0*/  I2FP.F32.S32 R170, R170 ;  /* 0x000000aa00aa7245 */ /* 0x000fe40000201400 */
[----:B------:R-:W-:Y:S02]  /*286e0*/  LOP3.LUT R251, R251, 0xffffdfff, RZ, 0xc0, !PT ;  /* 0xffffdffffbfb7812 */ /* 0x000fe400078ec0ff */
[C---:B------:R-:W-:Y:S01]  /*286f0*/  IADD3 R172, PT, PT, R243.reuse, -0x28, -R0 ;  /* 0xffffffd8f3ac7810 */ /* 0x040fe20007ffe800 */
[CC--:B------:R-:W-:Y:S01]  /*28700*/  FFMA.FTZ R4, -R242.reuse, R170.reuse, R4 ;  /* 0x000000aaf2047223 */ /* 0x0c0fe20000010104 */
[----:B------:R-:W-:Y:S01]  /*28710*/  IADD3 R171, PT, PT, R243, -0x29, -R0 ;  /* 0xffffffd7f3ab7810 */ /* 0x000fe20007ffe800 */
[C---:B------:R-:W-:Y:S01]  /*28720*/  FFMA.FTZ R10, -R242.reuse, R170, R10 ;  /* 0x000000aaf20a7223 */ /* 0x040fe2000001010a */
[----:B------:R-:W-:Y:S02]  /*28730*/  I2FP.F32.S32 R174, R174 ;  /* 0x000000ae00ae7245 */ /* 0x000fe40000201400 */
[----:B------:R-:W-:Y:S02]  /*28740*/  I2FP.F32.S32 R173, R173 ;  /* 0x000000ad00ad7245 */ /* 0x000fe40000201400 */
[----:B------:R-:W-:Y:S01]  /*28750*/  @P0 LOP3.LUT R251, R251, 0x2000, RZ, 0xfc, !PT ;  /* 0x00002000fbfb0812 */ /* 0x000fe200078efcff */
[C---:B------:R-:W-:Y:S01]  /*28760*/  FFMA.FTZ R7, -R242.reuse, R174, R7 ;  /* 0x000000aef2077223 */ /* 0x040fe20000010107 */
[----:B------:R-:W-:Y:S01]  /*28770*/  IABS R172, R172 ;  /* 0x000000ac00ac7213 */ /* 0x000fe20000000000 */
[C---:B------:R-:W-:Y:S01]  /*28780*/  FFMA.FTZ R6, -R242.reuse, R173, R6 ;  /* 0x000000adf2067223 */ /* 0x040fe20000010106 */
[----:B------:R-:W-:Y:S02]  /*28790*/  IABS R171, R171 ;  /* 0x000000ab00ab7213 */ /* 0x000fe40000000000 */
[----:B------:R-:W-:Y:S02]  /*287a0*/  ISETP.GE.AND P0, PT, R3, R247, PT ;  /* 0x000000f70300720c */ /* 0x000fe40003f06270 */
[----:B------:R-:W-:Y:S02]  /*287b0*/  I2FP.F32.S32 R172, R172 ;  /* 0x000000ac00ac7245 */ /* 0x000fe40000201400 */
[----:B------:R-:W-:Y:S02]  /*287c0*/  I2FP.F32.S32 R171, R171 ;  /* 0x000000ab00ab7245 */ /* 0x000fe40000201400 */
[----:B------:R-:W-:Y:S01]  /*287d0*/  FSEL R174, R5, -INF , P1 ;  /* 0xff80000005ae7808 */ /* 0x000fe20000800000 */
[----:B------:R-:W-:Y:S01]  /*287e0*/  FFMA.FTZ R24, -R242, R172, R24 ;  /* 0x000000acf2187223 */ /* 0x000fe20000010118 */
[----:B------:R-:W-:Y:S01]  /*287f0*/  FSEL R173, R4, -INF , P0 ;  /* 0xff80000004ad7808 */ /* 0x000fe20000000000 */
[----:B------:R-:W-:Y:S01]  /*28800*/  VIADD R4, R3, 0x8 ;  /* 0x0000000803047836 */ /* 0x000fe20000000000 */
[----:B------:R-:W-:Y:S01]  /*28810*/  ISETP.GE.AND P1, PT, R175, R247, PT ;  /* 0x000000f7af00720c */ /* 0x000fe20003f26270 */
[----:B------:R-:W-:Y:S01]  /*28820*/  FFMA.FTZ R25, -R242, R171, R25 ;  /* 0x000000abf2197223 */ /* 0x000fe20000010119 */
[-C--:B------:R-:W-:Y:S02]  /*28830*/  ISETP.GE.AND P0, PT, R177, R247.reuse, PT ;  /* 0x000000f7b100720c */ /* 0x080fe40003f06270 */
[----:B------:R-:W-:Y:S02]  /*28840*/  FSEL R172, R9, -INF , P1 ;  /* 0xff80000009ac7808 */ /* 0x000fe40000800000 */
[----:B------:R-:W-:Y:S01]  /*28850*/  FSEL R171, R12, -INF , P0 ;  /* 0xff8000000cab7808 */ /* 0x000fe20000000000 */
[----:B------:R-:W-:Y:S01]  /*28860*/  VIADD R12, R3, 0x29 ;  /* 0x00000029030c7836 */ /* 0x000fe20000000000 */
        /* <DEDUP_REMOVED lines=10> */
[-C--:B------:R-:W-:Y:S02]  /*28910*/  ISETP.GE.AND P0, PT, R198, R247.reuse, PT ;  /* 0x000000f7c600720c */ /* 0x080fe40003f06270 */
[--C-:B------:R-:W-:Y:S02]  /*28920*/  IADD3 R176, PT, PT, R243, -0x31, -R0.reuse ;  /* 0xffffffcff3b07810 */ /* 0x100fe40007ffe800 */
[----:B------:R-:W-:Y:S02]  /*28930*/  FSEL R21, R21, -INF , P0 ;  /* 0xff80000015157808 */ /* 0x000fe40000000000 */
[----:B------:R-:W-:Y:S02]  /*28940*/  FSEL R6, R6, -INF , P1 ;  /* 0xff80000006067808 */ /* 0x000fe40000800000 */
[----:B------:R-:W-:Y:S02]  /*28950*/  ISETP.GE.AND P0, PT, R13, R247, PT ;  /* 0x000000f70d00720c */ /* 0x000fe40003f06270 */
[----:B------:R-:W-:Y:S02]  /*28960*/  ISETP.GE.AND P1, PT, R4, R246, PT ;  /* 0x000000f60400720c */ /* 0x000fe40003f26270 */
[--C-:B------:R-:W-:Y:S02]  /*28970*/  IADD3 R179, PT, PT, R243, -0x30, -R0.reuse ;  /* 0xffffffd0f3b37810 */ /* 0x100fe40007ffe800 */
[----:B------:R-:W-:Y:S02]  /*28980*/  IABS R176, R176 ;  /* 0x000000b000b07213 */ /* 0x000fe40000000000 */
[----:B------:R-:W-:Y:S02]  /*28990*/  FSEL R5, R7, -INF , P4 ;  /* 0xff80000007057808 */ /* 0x000fe40002000000 */
[--C-:B------:R-:W-:Y:S02]  /*289a0*/  IADD3 R17, PT, PT, R2, -0x10, -R0.reuse ;  /* 0xfffffff002117810 */ /* 0x100fe40007ffe800 */
[----:B------:R-:W-:Y:S02]  /*289b0*/  FSEL R24, R24, -INF , P0 ;  /* 0xff80000018187808 */ /* 0x000fe40000000000 */
[----:B------:R-:W-:Y:S02]  /*289c0*/  FSEL R7, R10, -INF , P1 ;  /* 0xff8000000a077808 */ /* 0x000fe40000800000 */
[C---:B------:R-:W-:Y:S02]  /*289d0*/  ISETP.GE.AND P0, PT, R175.reuse, R246, PT ;  /* 0x000000f6af00720c */ /* 0x040fe40003f06270 */
[C---:B------:R-:W-:Y:S02]  /*289e0*/  ISETP.GE.AND P2, PT, R175.reuse, R244, PT ;  /* 0x000000f4af00720c */ /* 0x040fe40003f46270 */
[----:B------:R-:W-:Y:S02]  /*289f0*/  IABS R179, R179 ;  /* 0x000000b300b37213 */ /* 0x000fe40000000000 */
[----:B------:R-:W-:Y:S02]  /*28a00*/  I2FP.F32.S32 R176, R176 ;  /* 0x000000b000b07245 */ /* 0x000fe40000201400 */
[----:B------:R-:W-:Y:S02]  /*28a10*/  ISETP.GE.AND P1, PT, R175, R245, PT ;  /* 0x000000f5af00720c */ /* 0x000fe40003f26270 */
[C---:B------:R-:W-:Y:S01]  /*28a20*/  IADD3 R175, PT, PT, R243.reuse, -0x39, -R0 ;  /* 0xffffffc7f3af7810 */ /* 0x040fe20007ffe800 */
[C---:B------:R-:W-:Y:S01]  /*28a30*/  FFMA.FTZ R29, -R242.reuse, R176, R29 ;  /* 0x000000b0f21d7223 */ /* 0x040fe2000001011d */
[----:B------:R-:W-:Y:S02]  /*28a40*/  IABS R17, R17 ;  /* 0x0000001100117213 */ /* 0x000fe40000000000 */
[----:B------:R-:W-:Y:S02]  /*28a50*/  I2FP.F32.S32 R179, R179 ;  /* 0x000000b300b37245 */ /* 0x000fe40000201400 */
[----:B------:R-:W-:Y:S02]  /*28a60*/  IABS R175, R175 ;  /* 0x000000af00af7213 */ /* 0x000fe40000000000 */
[----:B------:R-:W-:Y:S01]  /*28a70*/  I2FP.F32.S32 R17, R17 ;  /* 0x0000001100117245 */ /* 0x000fe20000201400 */
[C---:B------:R-:W-:Y:S01]  /*28a80*/  FFMA.FTZ R28, -R242.reuse, R179, R28 ;  /* 0x000000b3f21c7223 */ /* 0x040fe2000001011c */
[C---:B------:R-:W-:Y:S02]  /*28a90*/  IADD3 R176, PT, PT, R243.reuse, -0x38, -R0 ;  /* 0xffffffc8f3b07810 */ /* 0x040fe40007ffe800 */
[----:B------:R-:W-:Y:S01]  /*28aa0*/  I2FP.F32.S32 R175, R175 ;  /* 0x000000af00af7245 */ /* 0x000fe20000201400 */
[----:B------:R-:W-:Y:S01]  /*28ab0*/  FFMA.FTZ R14, -R242, R17, R14 ;  /* 0x00000011f20e7223 */ /* 0x000fe2000001010e */
[--C-:B------:R-:W-:Y:S02]  /*28ac0*/  IADD3 R179, PT, PT, R2, -0x11, -R0.reuse ;  /* 0xffffffef02b37810 */ /* 0x100fe40007ffe800 */
[----:B------:R-:W-:Y:S01]  /*28ad0*/  IABS R176, R176 ;  /* 0x000000b000b07213 */ /* 0x000fe20000000000 */
[----:B------:R-:W-:Y:S01]  /*28ae0*/  FFMA.FTZ R33, -R242, R175, R33 ;  /* 0x000000aff2217223 */ /* 0x000fe20000010121 */
[C-C-:B------:R-:W-:Y:S02]  /*28af0*/  IADD3 R17, PT, PT, R2.reuse, -0x18, -R0.reuse ;  /* 0xffffffe802117810 */ /* 0x140fe40007ffe800 */
[----:B------:R-:W-:Y:S02]  /*28b00*/  IABS R179, R179 ;  /* 0x000000b300b37213 */ /* 0x000fe40000000000 */
[----:B------:R-:W-:Y:S02]  /*28b10*/  I2FP.F32.S32 R176, R176 ;  /* 0x000000b000b07245 */ /* 0x000fe40000201400 */
[----:B------:R-:W-:Y:S02]  /*28b20*/  IADD3 R175, PT, PT, R2, -0x20, -R0 ;  /* 0xffffffe002af7810 */ /* 0x000fe40007ffe800 */
[----:B------:R-:W-:Y:S01]  /*28b30*/  IABS R17, R17 ;  /* 0x0000001100117213 */ /* 0x000fe20000000000 */
[C---:B------:R-:W-:Y:S01]  /*28b40*/  FFMA.FTZ R32, -R242.reuse, R176, R32 ;  /* 0x000000b0f2207223 */ /* 0x040fe20000010120 */
[----:B------:R-:W-:Y:S02]  /*28b50*/  I2FP.F32.S32 R179, R179 ;  /* 0x000000b300b37245 */ /* 0x000fe40000201400 */
[----:B------:R-:W-:Y:S02]  /*28b60*/  IABS R175, R175 ;  /* 0x000000af00af7213 */ /* 0x000fe40000000000 */
[----:B------:R-:W-:Y:S01]  /*28b70*/  I2FP.F32.S32 R17, R17 ;  /* 0x0000001100117245 */ /* 0x000fe20000201400 */
[----:B------:R-:W-:Y:S01]  /*28b80*/  FFMA.FTZ R15, -R242, R179, R15 ;  /* 0x000000b3f20f7223 */ /* 0x000fe2000001010f */
[C-C-:B------:R-:W-:Y:S02]  /*28b90*/  IADD3 R176, PT, PT, R243.reuse, -0x41, -R0.reuse ;  /* 0xffffffbff3b07810 */ /* 0x140fe40007ffe800 */
[----:B------:R-:W-:Y:S01]  /*28ba0*/  IADD3 R10, PT, PT, R2, -0x19, -R0 ;  /* 0xffffffe7020a7810 */ /* 0x000fe20007ffe800 */
[C---:B------:R-:W-:Y:S01]  /*28bb0*/  FFMA.FTZ R18, -R242.reuse, R17, R18 ;  /* 0x00000011f2127223 */ /* 0x040fe20000010112 */
[----:B------:R-:W-:Y:S02]  /*28bc0*/  I2FP.F32.S32 R175, R175 ;  /* 0x000000af00af7245 */ /* 0x000fe40000201400 */
[C---:B------:R-:W-:Y:S02]  /*28bd0*/  IADD3 R179, PT, PT, R243.reuse, -0x40, -R0 ;  /* 0xffffffc0f3b37810 */ /* 0x040fe40007ffe800 */
[----:B------:R-:W-:Y:S01]  /*28be0*/  IABS R176, R176 ;  /* 0x000000b000b07213 */ /* 0x000fe20000000000 */
[----:B------:R-:W-:Y:S01]  /*28bf0*/  FFMA.FTZ R22, -R242, R175, R22 ;  /* 0x000000aff2167223 */ /* 0x000fe20000010116 */
[C-C-:B------:R-:W-:Y:S02]  /*28c00*/  IADD3 R17, PT, PT, R2.reuse, -0x21, -R0.reuse ;  /* 0xffffffdf02117810 */ /* 0x140fe40007ffe800 */
[----:B------:R-:W-:Y:S02]  /*28c10*/  IABS R10, R10 ;  /* 0x0000000a000a7213 */ /* 0x000fe40000000000 */
[----:B------:R-:W-:Y:S02]  /*28c20*/  IABS R179, R179 ;  /* 0x000000b300b37213 */ /* 0x000fe40000000000 */
[----:B------:R-:W-:Y:S02]  /*28c30*/  I2FP.F32.S32 R176, R176 ;  /* 0x000000b000b07245 */ /* 0x000fe40000201400 */
[----:B------:R-:W-:Y:S02]  /*28c40*/  IADD3 R175, PT, PT, R2, -0x29, -R0 ;  /* 0xffffffd702af7810 */ /* 0x000fe40007ffe800 */
[----:B------:R-:W-:Y:S01]  /*28c50*/  IABS R17, R17 ;  /* 0x0000001100117213 */ /* 0x000fe20000000000 */
[C---:B------:R-:W-:Y:S01]  /*28c60*/  FFMA.FTZ R37, -R242.reuse, R176, R37 ;  /* 0x000000b0f2257223 */ /* 0x040fe20000010125 */
[----:B------:R-:W-:Y:S02]  /*28c70*/  I2FP.F32.S32 R10, R10 ;  /* 0x0000000a000a7245 */ /* 0x000fe40000201400 */
[----:B------:R-:W-:Y:S02]  /*28c80*/  I2FP.F32.S32 R179, R179 ;  /* 0x000000b300b37245 */ /* 0x000fe40000201400 */
[----:B------:R-:W-:Y:S01]  /*28c90*/  IABS R175, R175 ;  /* 0x000000af00af7213 */ /* 0x000fe20000000000 */
[C---:B------:R-:W-:Y:S01]  /*28ca0*/  FFMA.FTZ R19, -R242.reuse, R10, R19 ;  /* 0x0000000af2137223 */ /* 0x040fe20000010113 */
[----:B------:R-:W-:Y:S01]  /*28cb0*/  I2FP.F32.S32 R17, R17 ;  /* 0x0000001100117245 */ /* 0x000fe20000201400 */
[----:B------:R-:W-:Y:S01]  /*28cc0*/  FFMA.FTZ R36, -R242, R179, R36 ;  /* 0x000000b3f2247223 */ /* 0x000fe20000010124 */
[--C-:B------:R-:W-:Y:S02]  /*28cd0*/  IADD3 R176, PT, PT, R2, -0x28, -R0.reuse ;  /* 0xffffffd802b07810 */ /* 0x100fe40007ffe800 */
[C-C-:B------:R-:W-:Y:S01]  /*28ce0*/  IADD3 R10, PT, PT, R243.reuse, -0x48, -R0.reuse ;  /* 0xffffffb8f30a7810 */ /* 0x140fe20007ffe800 */
[C---:B------:R-:W-:Y:S01]  /*28cf0*/  FFMA.FTZ R23, -R242.reuse, R17, R23 ;  /* 0x00000011f2177223 */ /* 0x040fe20000010117 */
[----:B------:R-:W-:Y:S02]  /*28d00*/  I2FP.F32.S32 R175, R175 ;  /* 0x000000af00af7245 */ /* 0x000fe40000201400 */
[C-C-:B------:R-:W-:Y:S02]  /*28d10*/  IADD3 R179, PT, PT, R243.reuse, -0x49, -R0.reuse ;  /* 0xffffffb7f3b37810 */ /* 0x140fe40007ffe800 */
[----:B------:R-:W-:Y:S01]  /*28d20*/  IABS R176, R176 ;  /* 0x000000b000b07213 */ /* 0x000fe20000000000 */
[C---:B------:R-:W-:Y:S01]  /*28d30*/  FFMA.FTZ R27, -R242.reuse, R175, R27 ;  /* 0x000000aff21b7223 */ /* 0x040fe2000001011b */
[C-C-:B------:R-:W-:Y:S02]  /*28d40*/  IADD3 R17, PT, PT, R243.reuse, -0x50, -R0.reuse ;  /* 0xffffffb0f3117810 */ /* 0x140fe40007ffe800 */
[----:B------:R-:W-:Y:S02]  /*28d50*/  IABS R10, R10 ;  /* 0x0000000a000a7213 */ /* 0x000fe40000000000 */
[----:B------:R-:W-:Y:S02]  /*28d60*/  IABS R179, R179 ;  /* 0x000000b300b37213 */ /* 0x000fe40000000000 */
[----:B------:R-:W-:Y:S02]  /*28d70*/  I2FP.F32.S32 R176, R176 ;  /* 0x000000b000b07245 */ /* 0x000fe40000201400 */
[C---:B------:R-:W-:Y:S02]  /*28d80*/  IADD3 R175, PT, PT, R243.reuse, -0x58, -R0 ;  /* 0xffffffa8f3af7810 */ /* 0x040fe40007ffe800 */
        /* <DEDUP_REMOVED lines=9> */
[C---:B------:R-:W-:Y:S01]  /*28e20*/  IADD3 R10, PT, PT, R243.reuse, -0x51, -R0 ;  /* 0xffffffaff30a7810 */ /* 0x040fe20007ffe800 */
[----:B------:R-:W-:Y:S01]  /*28e30*/  FFMA.FTZ R44, -R242, R17, R44 ;  /* 0x00000011f22c7223 */ /* 0x000fe2000001012c */
[----:B------:R-:W-:Y:S02]  /*28e40*/  I2FP.F32.S32 R175, R175 ;  /* 0x000000af00af7245 */ /* 0x000fe40000201400 */
[----:B------:R-:W-:Y:S02]  /*28e50*/  IADD3 R179, PT, PT, R2, -0x30, -R0 ;  /* 0xffffffd002b37810 */ /* 0x000fe40007ffe800 */
        /* <DEDUP_REMOVED lines=15> */
[C-C-:B------:R-:W-:Y:S02]  /*28f50*/  IADD3 R176, PT, PT, R243.reuse, -0x60, -R0.reuse ;  /* 0xffffffa0f3b07810 */ /* 0x140fe40007ffe800 */
[--C-:B------:R-:W-:Y:S01]  /*28f60*/  IADD3 R10, PT, PT, R2, -0x38, -R0.reuse ;  /* 0xffffffc8020a7810 */ /* 0x100fe20007ffe800 */
[----:B------:R-:W-:Y:S01]  /*28f70*/  FFMA.FTZ R49, -R242, R17, R49 ;  /* 0x00000011f2317223 */ /* 0x000fe20000010131 */
[----:B------:R-:W-:Y:S02]  /*28f80*/  I2FP.F32.S32 R175, R175 ;  /* 0x000000af00af7245 */ /* 0x000fe40000201400 */
[--C-:B------:R-:W-:Y:S02]  /*28f90*/  IADD3 R179, PT, PT, R2, -0x39, -R0.reuse ;  /* 0xffffffc702b37810 */ /* 0x100fe40007ffe800 */
        /* <DEDUP_REMOVED lines=176> */
[C---:B------:R-:W-:Y:S01]  /*29aa0*/  FFMA.FTZ R75, -R242.reuse, R179, R75 ;  /* 0x000000b3f24b7223 */ /* 0x040fe2000001014b */
[C---:B------:R-:W-:Y:S02]  /*29ab0*/  IADD3 R176, PT, PT, R243.reuse, -0xb9, -R0 ;  /* 0xffffff47f3b07810 */ /* 0x040fe40007ffe800 */
[----:B------:R-:W-:Y:S01]  /*29ac0*/  I2FP.F32.S32 R180, R180 ;  /* 0x000000b400b47245 */ /* 0x000fe20000201400 */
[----:B------:R-:W-:Y:S01]  /*29ad0*/  FFMA.FTZ R78, -R242, R17, R78 ;  /* 0x00000011f24e7223 */ /* 0x000fe2000001014e */
[--C-:B------:R-:W-:Y:S02]  /*29ae0*/  IADD3 R10, PT, PT, R2, -0x91, -R0.reuse ;  /* 0xffffff6f020a7810 */ /* 0x100fe40007ffe800 */
[----:B------:R-:W-:Y:S01]  /*29af0*/  I2FP.F32.S32 R175, R175 ;  /* 0x000000af00af7245 */ /* 0x000fe20000201400 */
[C---:B------:R-:W-:Y:S01]  /*29b00*/  FFMA.FTZ R11, -R242.reuse, R180, R11 ;  /* 0x000000b4f20b7223 */ /* 0x040fe2000001010b */
[----:B------:R-:W-:Y:S02]  /*29b10*/  IADD3 R179, PT, PT, R243, -0xb8, -R0 ;  /* 0xffffff48f3b37810 */ /* 0x000fe40007ffe800 */
        /* <DEDUP_REMOVED lines=11> */
[----:B------:R-:W-:Y:S01]  /*29bd0*/  FSEL R185, R11, -INF , P0 ;  /* 0xff8000000bb97808 */ /* 0x000fe20000000000 */
[C---:B------:R-:W-:Y:S01]  /*29be0*/  FFMA.FTZ R79, -R242.reuse, R10, R79 ;  /* 0x0000000af24f7223 */ /* 0x040fe2000001014f */
[----:B------:R-:W-:Y:S01]  /*29bf0*/  IABS R175, R175 ;  /* 0x000000af00af7213 */ /* 0x000fe20000000000 */
[----:B------:R-:W-:Y:S01]  /*29c00*/  FFMA.FTZ R96, -R242, R179, R96 ;  /* 0x000000b3f2607223 */ /* 0x000fe20000010160 */
[----:B------:R-:W-:Y:S02]  /*29c10*/  ISETP.GE.AND P0, PT, R184, R247, PT ;  /* 0x000000f7b800720c */ /* 0x000fe40003f06270 */
[----:B------:R-:W-:Y:S02]  /*29c20*/  I2FP.F32.S32 R17, R17 ;  /* 0x0000001100117245 */ /* 0x000fe40000201400 */
[--C-:B------:R-:W-:Y:S02]  /*29c30*/  IADD3 R176, PT, PT, R2, -0xa0, -R0.reuse ;  /* 0xffffff6002b07810 */ /* 0x100fe40007ffe800 */
[C-C-:B------:R-:W-:Y:S01]  /*29c40*/  IADD3 R10, PT, PT, R243.reuse, -0xc0, -R0.reuse ;  /* 0xffffff40f30a7810 */ /* 0x140fe20007ffe800 */
[----:B------:R-:W-:Y:S01]  /*29c50*/  FFMA.FTZ R83, -R242, R17, R83 ;  /* 0x00000011f2537223 */ /* 0x000fe20000010153 */
[----:B------:R-:W-:Y:S02]  /*29c60*/  I2FP.F32.S32 R175, R175 ;  /* 0x000000af00af7245 */ /* 0x000fe40000201400 */
[----:B------:R-:W-:Y:S02]  /*29c70*/  FSEL R182, R28, -INF , P0 ;  /* 0xff8000001cb67808 */ /* 0x000fe40000000000 */
[--C-:B------:R-:W-:Y:S01]  /*29c80*/  IADD3 R179, PT, PT, R243, -0xc1, -R0.reuse ;  /* 0xffffff3ff3b37810 */ /* 0x100fe20007ffe800 */
[----:B------:R-:W-:Y:S01]  /*29c90*/  FFMA.FTZ R87, -R242, R175, R87 ;  /* 0x000000aff2577223 */ /* 0x000fe20000010157 */
[----:B------:R-:W-:Y:S02]  /*29ca0*/  IABS R176, R176 ;  /* 0x000000b000b07213 */ /* 0x000fe40000000000 */
[----:B------:R-:W-:Y:S02]  /*29cb0*/  ISETP.GE.AND P0, PT, R183, R247, PT ;  /* 0x000000f7b700720c */ /* 0x000fe40003f06270 */
[--C-:B------:R-:W-:Y:S02]  /*29cc0*/  IADD3 R17, PT, PT, R243, -0xc8, -R0.reuse ;  /* 0xffffff38f3117810 */ /* 0x100fe40007ffe800 */
[----:B------:R-:W-:Y:S02]  /*29cd0*/  IABS R10, R10 ;  /* 0x0000000a000a7213 */ /* 0x000fe40000000000 */
[----:B------:R-:W-:Y:S02]  /*29ce0*/  IABS R179, R179 ;  /* 0x000000b300b37213 */ /* 0x000fe40000000000 */
[----:B------:R-:W-:Y:S02]  /*29cf0*/  I2FP.F32.S32 R176, R176 ;  /* 0x000000b000b07245 */ /* 0x000fe40000201400 */
[----:B------:R-:W-:Y:S02]  /*29d00*/  FSEL R194, R29, -INF , P0 ;  /* 0xff8000001dc27808 */ /* 0x000fe40000000000 */
[----:B------:R-:W-:Y:S01]  /*29d10*/  IADD3 R175, PT, PT, R2, -0xa9, -R0 ;  /* 0xffffff5702af7810 */ /* 0x000fe20007ffe800 */
[C---:B------:R-:W-:Y:S01]  /*29d20*/  FFMA.FTZ R86, -R242.reuse, R176, R86 ;  /* 0x000000b0f2567223 */ /* 0x040fe20000010156 */
[----:B------:R-:W-:Y:S01]  /*29d30*/  ISETP.GE.AND P0, PT, R177, R246, PT ;  /* 0x000000f6b100720c */ /* 0x000fe20003f06270 */
[C---:B------:R-:W-:Y:S01]  /*29d40*/  VIADD R176, R3.reuse, 0x38 ;  /* 0x0000003803b07836 */ /* 0x040fe20000000000 */
[----:B------:R-:W-:Y:S02]  /*29d50*/  IABS R17, R17 ;  /* 0x0000001100117213 */ /* 0x000fe40000000000 */
[----:B------:R-:W-:Y:S02]  /*29d60*/  I2FP.F32.S32 R10, R10 ;  /* 0x0000000a000a7245 */ /* 0x000fe40000201400 */
[----:B------:R-:W-:Y:S02]  /*29d70*/  I2FP.F32.S32 R179, R179 ;  /* 0x000000b300b37245 */ /* 0x000fe40000201400 */
[----:B------:R-:W-:Y:S01]  /*29d80*/  IABS R175, R175 ;  /* 0x000000af00af7213 */ /* 0x000fe20000000000 */
[----:B------:R-:W-:Y:S01]  /*29d90*/  FFMA.FTZ R100, -R242, R10, R100 ;  /* 0x0000000af2647223 */ /* 0x000fe20000010164 */
[----:B------:R-:W-:Y:S01]  /*29da0*/  FSEL R181, R14, -INF , P0 ;  /* 0xff8000000eb57808 */ /* 0x000fe20000000000 */
[----:B------:R-:W-:Y:S01]  /*29db0*/  FFMA.FTZ R101, -R242, R179, R101 ;  /* 0x000000b3f2657223 */ /* 0x000fe20000010165 */
[----:B------:R-:W-:Y:S01]  /*29dc0*/  I2FP.F32.S32 R17, R17 ;  /* 0x0000001100117245 */ /* 0x000fe20000201400 */
[----:B------:R-:W-:Y:S01]  /*29dd0*/  IMAD.MOV.U32 R11, RZ, RZ, R175 ;  /* 0x000000ffff0b7224 */ /* 0x000fe200078e00af */
[----:B------:R-:W-:Y:S01]  /*29de0*/  ISETP.GE.AND P0, PT, R186, R246, PT ;  /* 0x000000f6ba00720c */ /* 0x000fe20003f06270 */
[----:B------:R-:W-:Y:S01]  /*29df0*/  VIADD R175, R3, 0x39 ;  /* 0x0000003903af7836 */ /* 0x000fe20000000000 */
[----:B------:R-:W-:Y:S01]  /*29e00*/  IADD3 R10, PT, PT, R243, -0xc9, -R0 ;  /* 0xffffff37f30a7810 */ /* 0x000fe20007ffe800 */
[----:B------:R-:W-:Y:S01]  /*29e10*/  FFMA.FTZ R104, -R242, R17, R104 ;  /* 0x00000011f2687223 */ /* 0x000fe20000010168 */
[----:B------:R-:W-:Y:S02]  /*29e20*/  FSEL R179, R15, -INF , P0 ;  /* 0xff8000000fb37808 */ /* 0x000fe40000000000 */
[----:B------:R-:W-:Y:S02]  /*29e30*/  ISETP.GE.AND P0, PT, R176, R247, PT ;  /* 0x000000f7b000720c */ /* 0x000fe40003f06270 */
[----:B------:R-:W-:Y:S02]  /*29e40*/  IADD3 R17, PT, PT, R2, -0xa8, -R0 ;  /* 0xffffff5802117810 */ /* 0x000fe40007ffe800 */
        /* <DEDUP_REMOVED lines=8> */
[-C--:B------:R-:W-:Y:S01]  /*29ed0*/  ISETP.GE.AND P0, PT, R214, R246.reuse, PT ;  /* 0x000000f6d600720c */ /* 0x080fe20003f06270 */
[----:B------:R-:W-:Y:S01]  /*29ee0*/  FFMA.FTZ R90, -R242, R17, R90 ;  /* 0x00000011f25a7223 */ /* 0x000fe2000001015a */
[--C-:B------:R-:W-:Y:S01]  /*29ef0*/  IADD3 R10, PT, PT, R243, -0xd0, -R0.reuse ;  /* 0xffffff30f30a7810 */ /* 0x100fe20007ffe800 */
[----:B------:R-:W-:Y:S01]  /*29f00*/  VIADD R17, R3, 0x40 ;  /* 0x0000004003117836 */ /* 0x000fe20000000000 */
[----:B------:R-:W-:Y:S02]  /*29f10*/  I2FP.F32.S32 R11, R11 ;  /* 0x0000000b000b7245 */ /* 0x000fe40000201400 */
[----:B------:R-:W-:Y:S02]  /*29f20*/  FSEL R33, R18, -INF , P0 ;  /* 0xff80000012217808 */ /* 0x000fe40000000000 */
[----:B------:R-:W-:Y:S01]  /*29f30*/  ISETP.GE.AND P0, PT, R207, R246, PT ;  /* 0x000000f6cf00720c */ /* 0x000fe20003f06270 */
[----:B------:R-:W-:Y:S01]  /*29f40*/  FFMA.FTZ R91, -R242, R11, R91 ;  /* 0x0000000bf25b7223 */ /* 0x000fe2000001015b */
[----:B------:R-:W-:Y:S01]  /*29f50*/  IABS R10, R10 ;  /* 0x0000000a000a7213 */ /* 0x000fe20000000000 */
[----:B------:R-:W-:Y:S01]  /*29f60*/  VIADD R11, R3, 0x41 ;  /* 0x00000041030b7836 */ /* 0x000fe20000000000 */
[----:B------:R-:W-:Y:S02]  /*29f70*/  FSEL R32, R19, -INF , P0 ;  /* 0xff80000013207808 */ /* 0x000fe40000000000 */
[----:B------:R-:W-:Y:S02]  /*29f80*/  I2FP.F32.S32 R10, R10 ;  /* 0x0000000a000a7245 */ /* 0x000fe40000201400 */
[-C--:B------:R-:W-:Y:S02]  /*29f90*/  ISETP.GE.AND P0, PT, R17, R247.reuse, PT ;  /* 0x000000f71100720c */ /* 0x080fe40003f06270 */
[----:B------:R-:W-:Y:S01]  /*29fa0*/  IADD3 R14, PT, PT, R2, -0xb0, -R0 ;  /* 0xffffff50020e7810 */ /* 0x000fe20007ffe800 */
[----:B------:R-:W-:Y:S01]  /*29fb0*/  FFMA.FTZ R108, -R242, R10, R108 ;  /* 0x0000000af26c7223 */ /* 0x000fe2000001016c */
[----:B------:R-:W-:Y:S01]  /*29fc0*/  FSEL R28, R36, -INF , P0 ;  /* 0xff800000241c7808 */ /* 0x000fe20000000000 */
[----:B------:R-:W-:Y:S01]  /*29fd0*/  IMAD.MOV.U32 R36, RZ, RZ, R182 ;  /* 0x000000ffff247224 */ /* 0x000fe200078e00b6 */
[----:B------:R-:W-:Y:S01]  /*29fe0*/  IABS R14, R14 ;  /* 0x0000000e000e7213 */ /* 0x000fe20000000000 */
[----:B------:R-:W-:Y:S01]  /*29ff0*/  VIADD R182, R3, 0x71 ;  /* 0x0000007103b67836 */ /* 0x000fe20000000000 */
[-C--:B------:R-:W-:Y:S02]  /*2a000*/  ISETP.GE.AND P0, PT, R11, R247.reuse, PT ;  /* 0x000000f70b00720c */ /* 0x080fe40003f06270 */
[----:B------:R-:W-:Y:S02]  /*2a010*/  IADD3 R10, PT, PT, R2, -0xb1, -R0 ;  /* 0xffffff4f020a7810 */ /* 0x000fe40007ffe800 */
[----:B------:R-:W-:Y:S02]  /*2a020*/  I2FP.F32.S32 R14, R14 ;  /* 0x0000000e000e7245 */ /* 0x000fe40000201400 */
[----:B------:R-:W-:Y:S02]  /*2a030*/  FSEL R29, R37, -INF , P0 ;  /* 0xff800000251d7808 */ /* 0x000fe40000000000 */
[----:B------:R-:W-:Y:S01]  /*2a040*/  IABS R10, R10 ;  /* 0x0000000a000a7213 */ /* 0x000fe20000000000 */
[----:B------:R-:W-:Y:S01]  /*2a050*/  FFMA.FTZ R94, -R242, R14, R94 ;  /* 0x0000000ef25e7223 */ /* 0x000fe2000001015e */
[----:B------:R-:W-:Y:S01]  /*2a060*/  ISETP.GE.AND P0, PT, R206, R246, PT ;  /* 0x000000f6ce00720c */ /* 0x000fe20003f06270 */
[----:B------:R-:W-:Y:S01]  /*2a070*/  VIADD R14, R3, 0x48 ;  /* 0x00000048030e7836 */ /* 0x000fe20000000000 */
[----:B------:R-:W-:Y:S02]  /*2a080*/  I2FP.F32.S32 R10, R10 ;  /* 0x0000000a000a7245 */ /* 0x000fe40000201400 */
[----:B------:R-:W-:Y:S02]  /*2a090*/  FSEL R22, R22, -INF , P0 ;  /* 0xff80000016167808 */ /* 0x000fe40000000000 */
[----:B------:R-:W-:Y:S01]  /*2a0a0*/  ISETP.GE.AND P0, PT, R198, R246, PT ;  /* 0x000000f6c600720c */ /* 0x000fe20003f06270 */
[----:B------:R-:W-:Y:S01]  /*2a0b0*/  FFMA.FTZ R95, -R242, R10, R95 ;  /* 0x0000000af25f7223 */ /* 0x000fe2000001015f */
[----:B------:R-:W-:Y:S01]  /*2a0c0*/  IADD3 R19, PT, PT, R243, -0xd8, -R0 ;  /* 0xffffff28f3137810 */ /* 0x000fe20007ffe800 */
[----:B------:R-:W-:Y:S01]  /*2a0d0*/  VIADD R10, R3, 0x49 ;  /* 0x00000049030a7836 */ /* 0x000fe20000000000 */
[----:B------:R-:W-:Y:S01]  /*2a0e0*/  FSEL R219, R23, -INF , P0 ;  /* 0xff80000017db7808 */ /* 0x000fe20000000000 */
[----:B------:R-:W-:Y:S01]  /*2a0f0*/  IMAD.MOV.U32 R23, RZ, RZ, R194 ;  /* 0x000000ffff177224 */ /* 0x000fe200078e00c2 */
[----:B------:R-:W-:Y:S02]  /*2a100*/  ISETP.GE.AND P0, PT, R14, R247, PT ;  /* 0x000000f70e00720c */ /* 0x000fe40003f06270 */
[----:B------:R-:W-:Y:S02]  /*2a110*/  IABS R19, R19 ;  /* 0x0000001300137213 */ /* 0x000fe40000000000 */
[----:B------:R-:W-:Y:S02]  /*2a120*/  FSEL R193, R40, -INF , P0 ;  /* 0xff80000028c17808 */ /* 0x000fe40000000000 */
[----:B------:R-:W-:Y:S02]  /*2a130*/  ISETP.GE.AND P0, PT, R10, R247, PT ;  /* 0x000000f70a00720c */ /* 0x000fe40003f06270 */
[----:B------:R-:W-:Y:S02]  /*2a140*/  IADD3 R18, PT, PT, R243, -0xd9, -R0 ;  /* 0xffffff27f3127810 */ /* 0x000fe40007ffe800 */
[----:B------:R-:W-:Y:S02]  /*2a150*/  FSEL R41, R41, -INF , P0 ;  /* 0xff80000029297808 */ /* 0x000fe40000000000 */
[-C--:B------:R-:W-:Y:S02]  /*2a160*/  ISETP.GE.AND P0, PT, R13, R246.reuse, PT ;  /* 0x000000f60d00720c */ /* 0x080fe40003f06270 */
[----:B------:R-:W-:Y:S02]  /*2a170*/  I2FP.F32.S32 R19, R19 ;  /* 0x0000001300137245 */ /* 0x000fe40000201400 */
[----:B------:R-:W-:Y:S01]  /*2a180*/  FSEL R180, R26, -INF , P0 ;  /* 0xff8000001ab47808 */ /* 0x000fe20000000000 */
[----:B------:R-:W-:Y:S01]  /*2a190*/  IMAD.MOV.U32 R26, RZ, RZ, R181 ;  /* 0x000000ffff1a7224 */ /* 0x000fe200078e00b5 */
[----:B------:R-:W-:Y:S01]  /*2a1a0*/  ISETP.GE.AND P0, PT, R12, R246, PT ;  /* 0x000000f60c00720c */ /* 0x000fe20003f06270 */
[----:B------:R-:W-:Y:S01]  /*2a1b0*/  VIADD R181, R3, 0x78 ;  /* 0x0000007803b57836 */ /* 0x000fe20000000000 */
[----:B------:R-:W-:Y:S01]  /*2a1c0*/  IABS R18, R18 ;  /* 0x0000001200127213 */ /* 0x000fe20000000000 */
[----:B------:R-:W-:Y:S01]  /*2a1d0*/  FFMA.FTZ R112, -R242, R19, R112 ;  /* 0x00000013f2707223 */ /* 0x000fe20000010170 */
[----:B------:R-:W-:Y:S02]  /*2a1e0*/  FSEL R187, R27, -INF , P0 ;  /* 0xff8000001bbb7808 */ /* 0x000fe40000000000 */
[-C--:B------:R-:W-:Y:S02]  /*2a1f0*/  ISETP.GE.AND P0, PT, R205, R247.reuse, PT ;  /* 0x000000f7cd00720c */ /* 0x080fe40003f06270 */
[--C-:B------:R-:W-:Y:S02]  /*2a200*/  IADD3 R19, PT, PT, R2, -0xb9, -R0.reuse ;  /* 0xffffff4702137810 */ /* 0x100fe40007ffe800 */
[----:B------:R-:W-:Y:S02]  /*2a210*/  FSEL R44, R44, -INF , P0 ;  /* 0xff8000002c2c7808 */ /* 0x000fe40000000000 */
[----:B------:R-:W-:Y:S02]  /*2a220*/  ISETP.GE.AND P0, PT, R199, R247, PT ;  /* 0x000000f7c700720c */ /* 0x000fe40003f06270 */
[----:B------:R-:W-:Y:S02]  /*2a230*/  I2FP.F32.S32 R18, R18 ;  /* 0x0000001200127245 */ /* 0x000fe40000201400 */
[----:B------:R-:W-:Y:S01]  /*2a240*/  FSEL R215, R45, -INF , P0 ;  /* 0xff8000002dd77808 */ /* 0x000fe20000000000 */
[C---:B------:R-:W-:Y:S01]  /*2a250*/  VIADD R45, R3.reuse, 0xa8 ;  /* 0x000000a8032d7836 */ /* 0x040fe20000000000 */
[----:B------:R-:W-:Y:S01]  /*2a260*/  ISETP.GE.AND P0, PT, R184, R246, PT ;  /* 0x000000f6b800720c */ /* 0x000fe20003f06270 */
[----:B------:R-:W-:Y:S01]  /*2a270*/  VIADD R184, R3, 0x69 ;  /* 0x0000006903b87836 */ /* 0x000fe20000000000 */
[----:B------:R-:W-:Y:S01]  /*2a280*/  IABS R19, R19 ;  /* 0x0000001300137213 */ /* 0x000fe20000000000 */
[----:B------:R-:W-:Y:S01]  /*2a290*/  FFMA.FTZ R113, -R242, R18, R113 ;  /* 0x00000012f2717223 */ /* 0x000fe20000010171 */
[----:B------:R-:W-:Y:S02]  /*2a2a0*/  FSEL R30, R30, -INF , P0 ;  /* 0xff8000001e1e7808 */ /* 0x000fe40000000000 */
[----:B------:R-:W-:Y:S01]  /*2a2b0*/  ISETP.GE.AND P0, PT, R183, R246, PT ;  /* 0x000000f6b700720c */ /* 0x000fe20003f06270 */
[----:B------:R-:W-:Y:S01]  /*2a2c0*/  VIADD R183, R3, 0x70 ;  /* 0x0000007003b77836 */ /* 0x000fe20000000000 */
[----:B------:R-:W-:Y:S02]  /*2a2d0*/  IADD3 R18, PT, PT, R243, -0xe0, -R0 ;  /* 0xffffff20f3127810 */ /* 0x000fe40007ffe800 */
        /* <DEDUP_REMOVED lines=8> */
[----:B------:R-:W-:Y:S02]  /*2a360*/  IABS R18, R18 ;  /* 0x0000001200127213 */ /* 0x000fe40000000000 */
[----:B------:R-:W-:Y:S01]  /*2a370*/  FSEL R222, R49, -INF , P0 ;  /* 0xff80000031de7808 */ /* 0x000fe20000000000 */
[----:B------:R-:W-:Y:S01]  /*2a380*/  IMAD.MOV.U32 R49, RZ, RZ, R28 ;  /* 0x000000ffff317224 */ /* 0x000fe200078e001c */
[-C--:B------:R-:W-:Y:S01]  /*2a390*/  ISETP.GE.AND P0, PT, R176, R246.reuse, PT ;  /* 0x000000f6b000720c */ /* 0x080fe20003f06270 */
[----:B------:R-:W-:Y:S01]  /*2a3a0*/  VIADD R176, R3, 0x79 ;  /* 0x0000007903b07836 */ /* 0x000fe20000000000 */
[----:B------:R-:W-:Y:S02]  /*2a3b0*/  IADD3 R19, PT, PT, R2, -0xc0, -R0 ;  /* 0xffffff4002137810 */ /* 0x000fe40007ffe800 */
[----:B------:R-:W-:Y:S02]  /*2a3c0*/  FSEL R40, R34, -INF , P0 ;  /* 0xff80000022287808 */ /* 0x000fe40000000000 */
[----:B------:R-:W-:Y:S01]  /*2a3d0*/  ISETP.GE.AND P0, PT, R175, R246, PT ;  /* 0x000000f6af00720c */ /* 0x000fe20003f06270 */
[----:B------:R-:W-:Y:S01]  /*2a3e0*/  VIADD R175, R3, 0x80 ;  /* 0x0000008003af7836 */ /* 0x000fe20000000000 */
[----:B------:R-:W-:Y:S02]  /*2a3f0*/  I2FP.F32.S32 R18, R18 ;  /* 0x0000001200127245 */ /* 0x000fe40000201400 */
[----:B------:R-:W-:Y:S02]  /*2a400*/  FSEL R27, R35, -INF , P0 ;  /* 0xff800000231b7808 */ /* 0x000fe40000000000 */
[----:B------:R-:W-:Y:S01]  /*2a410*/  ISETP.GE.AND P0, PT, R191, R247, PT ;  /* 0x000000f7bf00720c */ /* 0x000fe20003f06270 */
[----:B------:R-:W-:Y:S01]  /*2a420*/  FFMA.FTZ R116, -R242, R18, R116 ;  /* 0x00000012f2747223 */ /* 0x000fe20000010174 */
[----:B------:R-:W-:Y:S02]  /*2a430*/  IABS R19, R19 ;  /* 0x0000001300137213 */ /* 0x000fe40000000000 */
[----:B------:R-:W-:Y:S01]  /*2a440*/  FSEL R208, R52, -INF , P0 ;  /* 0xff80000034d07808 */ /* 0x000fe20000000000 */
[----:B------:R-:W-:Y:S01]  /*2a450*/  VIADD R52, R3, 0x98 ;  /* 0x0000009803347836 */ /* 0x000fe20000000000 */
[----:B------:R-:W-:Y:S02]  /*2a460*/  ISETP.GE.AND P0, PT, R190, R247, PT ;  /* 0x000000f7be00720c */ /* 0x000fe40003f06270 */
[----:B------:R-:W-:Y:S02]  /*2a470*/  IADD3 R18, PT, PT, R2, -0xc1, -R0 ;  /* 0xffffff3f02127810 */ /* 0x000fe40007ffe800 */
[----:B--2---:R-:W-:Y:S01]  /*2a480*/  FSEL R217, R53, -INF , P0 ;  /* 0xff80000035d97808 */ /* 0x004fe20000000000 */
[----:B------:R-:W-:Y:S01]  /*2a490*/  VIADD R53, R3, 0x91 ;  /* 0x0000009103357836 */ /* 0x000fe20000000000 */
[-C--:B------:R-:W-:Y:S02]  /*2a4a0*/  ISETP.GE.AND P0, PT, R17, R246.reuse, PT ;  /* 0x000000f61100720c */ /* 0x080fe40003f06270 */
[----:B------:R-:W-:Y:S02]  /*2a4b0*/  I2FP.F32.S32 R19, R19 ;  /* 0x0000001300137245 */ /* 0x000fe40000201400 */
[----:B---3--:R-:W-:Y:S01]  /*2a4c0*/  FSEL R216, R38, -INF , P0 ;  /* 0xff80000026d87808 */ /* 0x008fe20000000000 */
        /* <DEDUP_REMOVED lines=8> */
[----:B------:R-:W-:Y:S01]  /*2a550*/  FSEL R28, R56, -INF , P0 ;  /* 0xff800000381c7808 */ /* 0x000fe20000000000 */
[----:B------:R-:W-:Y:S01]  /*2a560*/  IMAD.MOV.U32 R56, RZ, RZ, R185 ;  /* 0x000000ffff387224 */ /* 0x000fe200078e00b9 */
[----:B------:R-:W-:Y:S02]  /*2a570*/  ISETP.GE.AND P0, PT, R184, R247, PT ;  /* 0x000000f7b800720c */ /* 0x000fe40003f06270 */
[----:B------:R-:W-:Y:S02]  /*2a580*/  IABS R15, R15 ;  /* 0x0000000f000f7213 */ /* 0x000fe40000000000 */
[----:B------:R-:W-:Y:S02]  /*2a590*/  FSEL R41, R57, -INF , P0 ;  /* 0xff80000039297808 */ /* 0x000fe40000000000 */
[-C--:B------:R-:W-:Y:S02]  /*2a5a0*/  ISETP.GE.AND P0, PT, R14, R246.reuse, PT ;  /* 0x000000f60e00720c */ /* 0x080fe40003f06270 */
[--C-:B------:R-:W-:Y:S02]  /*2a5b0*/  IADD3 R19, PT, PT, R243, -0xe9, -R0.reuse ;  /* 0xffffff17f3137810 */ /* 0x100fe40007ffe800 */
        /* <DEDUP_REMOVED lines=8> */
[----:B------:R-:W-:Y:S02]  /*2a640*/  I2FP.F32.S32 R15, R15 ;  /* 0x0000000f000f7245 */ /* 0x000fe40000201400 */
[----:B------:R-:W-:Y:S01]  /*2a650*/  FSEL R29, R60, -INF , P0 ;  /* 0xff8000003c1d7808 */ /* 0x000fe20000000000 */
[----:B------:R-:W-:Y:S01]  /*2a660*/  VIADD R60, R3, 0x89 ;  /* 0x00000089033c7836 */ /* 0x000fe20000000000 */
[----:B------:R-:W-:Y:S01]  /*2a670*/  ISETP.GE.AND P0, PT, R182, R247, PT ;  /* 0x000000f7b600720c */ /* 0x000fe20003f06270 */
[----:B------:R-:W-:Y:S01]  /*2a680*/  FFMA.FTZ R109, -R242, R15, R109 ;  /* 0x0000000ff26d7223 */ /* 0x000fe2000001016d */
[----:B------:R-:W-:Y:S02]  /*2a690*/  IABS R19, R19 ;  /* 0x0000001300137213 */ /* 0x000fe40000000000 */
[----:B------:R-:W-:Y:S01]  /*2a6a0*/  FSEL R35, R61, -INF , P0 ;  /* 0xff8000003d237808 */ /* 0x000fe20000000000 */
[----:B------:R-:W-:Y:S01]  /*2a6b0*/  VIADD R61, R3, 0x88 ;  /* 0x00000088033d7836 */ /* 0x000fe20000000000 */
[-C--:B------:R-:W-:Y:S02]  /*2a6c0*/  ISETP.GE.AND P0, PT, R205, R246.reuse, PT ;  /* 0x000000f6cd00720c */ /* 0x080fe40003f06270 */
[----:B------:R-:W-:Y:S02]  /*2a6d0*/  IADD3 R18, PT, PT, R2, -0xc8, -R0 ;  /* 0xffffff3802127810 */ /* 0x000fe40007ffe800 */
[----:B------:R-:W-:Y:S01]  /*2a6e0*/  FSEL R212, R46, -INF , P0 ;  /* 0xff8000002ed47808 */ /* 0x000fe20000000000 */
[----:B------:R-:W-:Y:S01]  /*2a6f0*/  IMAD.MOV.U32 R46, RZ, RZ, R44 ;  /* 0x000000ffff2e7224 */ /* 0x000fe200078e002c */
[----:B------:R-:W-:Y:S01]  /*2a700*/  ISETP.GE.AND P0, PT, R199, R246, PT ;  /* 0x000000f6c700720c */ /* 0x000fe20003f06270 */
[----:B------:R-:W-:Y:S01]  /*2a710*/  VIADD R44, R3, 0xb0 ;  /* 0x000000b0032c7836 */ /* 0x000fe20000000000 */
[----:B------:R-:W-:Y:S02]  /*2a720*/  I2FP.F32.S32 R19, R19 ;  /* 0x0000001300137245 */ /* 0x000fe40000201400 */
[----:B------:R-:W-:Y:S01]  /*2a730*/  FSEL R211, R47, -INF , P0 ;  /* 0xff8000002fd37808 */ /* 0x000fe20000000000 */
[----:B------:R-:W-:Y:S01]  /*2a740*/  VIADD R47, R3, 0xa0 ;  /* 0x000000a0032f7836 */ /* 0x000fe20000000000 */
[----:B------:R-:W-:Y:S01]  /*2a750*/  ISETP.GE.AND P0, PT, R181, R247, PT ;  /* 0x000000f7b500720c */ /* 0x000fe20003f06270 */
[----:B------:R-:W-:Y:S01]  /*2a760*/  FFMA.FTZ R121, -R242, R19, R121 ;  /* 0x00000013f2797223 */ /* 0x000fe20000010179 */
[----:B------:R-:W-:Y:S02]  /*2a770*/  IADD3 R15, PT, PT, R2, -0xb8, -R0 ;  /* 0xffffff48020f7810 */ /* 0x000fe40007ffe800 */
[----:B------:R-:W-:Y:S01]  /*2a780*/  FSEL R210, R64, -INF , P0 ;  /* 0xff80000040d27808 */ /* 0x000fe20000000000 */
[----:B------:R-:W-:Y:S01]  /*2a790*/  VIADD R64, R3, 0x81 ;  /* 0x0000008103407836 */ /* 0x000fe20000000000 */
[----:B------:R-:W-:Y:S02]  /*2a7a0*/  ISETP.GE.AND P0, PT, R176, R247, PT ;  /* 0x000000f7b000720c */ /* 0x000fe40003f06270 */
[----:B------:R-:W-:Y:S02]  /*2a7b0*/  IABS R18, R18 ;  /* 0x0000001200127213 */ /* 0x000fe40000000000 */
[----:B------:R-:W-:Y:S01]  /*2a7c0*/  FSEL R209, R65, -INF , P0 ;  /* 0xff80000041d17808 */ /* 0x000fe20000000000 */
[----:B------:R-:W-:Y:S01]  /*2a7d0*/  IMAD.MOV.U32 R65, RZ, RZ, R180 ;  /* 0x000000ffff417224 */ /* 0x000fe200078e00b4 */
[-C--:B------:R-:W-:Y:S02]  /*2a7e0*/  ISETP.GE.AND P0, PT, R197, R246.reuse, PT ;  /* 0x000000f6c500720c */ /* 0x080fe40003f06270 */
[----:B------:R-:W-:Y:S02]  /*2a7f0*/  IABS R15, R15 ;  /* 0x0000000f000f7213 */ /* 0x000fe40000000000 */
[----:B------:R-:W-:Y:S02]  /*2a800*/  FSEL R224, R50, -INF , P0 ;  /* 0xff80000032e07808 */ /* 0x000fe40000000000 */
[----:B------:R-:W-:Y:S02]  /*2a810*/  ISETP.GE.AND P0, PT, R192, R246, PT ;  /* 0x000000f6c000720c */ /* 0x000fe40003f06270 */
[----:B------:R-:W-:Y:S02]  /*2a820*/  IADD3 R19, PT, PT, R243, -0xf0, -R0 ;  /* 0xffffff10f3137810 */ /* 0x000fe40007ffe800 */
[----:B------:R-:W-:Y:S01]  /*2a830*/  FSEL R50, R51, -INF , P0 ;  /* 0xff80000033327808 */ /* 0x000fe20000000000 */
[----:B------:R-:W-:Y:S01]  /*2a840*/  VIADD R51, R3, 0x99 ;  /* 0x0000009903337836 */ /* 0x000fe20000000000 */
[-C--:B------:R-:W-:Y:S02]  /*2a850*/  ISETP.GE.AND P0, PT, R175, R247.reuse, PT ;  /* 0x000000f7af00720c */ /* 0x080fe40003f06270 */
[----:B------:R-:W-:Y:S02]  /*2a860*/  I2FP.F32.S32 R18, R18 ;  /* 0x0000001200127245 */ /* 0x000fe40000201400 */
[----:B------:R-:W-:Y:S02]  /*2a870*/  FSEL R68, R68, -INF , P0 ;  /* 0xff80000044447808 */ /* 0x000fe40000000000 */
[----:B------:R-:W-:Y:S01]  /*2a880*/  ISETP.GE.AND P0, PT, R64, R247, PT ;  /* 0x000000f74000720c */ /* 0x000fe20003f06270 */
[C---:B------:R-:W-:Y:S01]  /*2a890*/  FFMA.FTZ R106, -R242.reuse, R18, R106 ;  /* 0x00000012f26a7223 */ /* 0x040fe2000001016a */
[----:B------:R-:W-:Y:S02]  /*2a8a0*/  I2FP.F32.S32 R15, R15 ;  /* 0x0000000f000f7245 */ /* 0x000fe40000201400 */
[----:B------:R-:W-:Y:S02]  /*2a8b0*/  FSEL R22, R69, -INF , P0 ;  /* 0xff80000045167808 */ /* 0x000fe40000000000 */
[-C--:B------:R-:W-:Y:S01]  /*2a8c0*/  ISETP.GE.AND P0, PT, R191, R246.reuse, PT ;  /* 0x000000f6bf00720c */ /* 0x080fe20003f06270 */
[----:B------:R-:W-:Y:S01]  /*2a8d0*/  FFMA.FTZ R98, -R242, R15, R98 ;  /* 0x0000000ff2627223 */ /* 0x000fe20000010162 */
[----:B------:R-:W-:Y:S02]  /*2a8e0*/  IABS R19, R19 ;  /* 0x0000001300137213 */ /* 0x000fe40000000000 */
[----:B------:R-:W-:Y:S01]  /*2a8f0*/  FSEL R204, R54, -INF , P0 ;  /* 0xff80000036cc7808 */ /* 0x000fe20000000000 */
[----:B------:R-:W-:Y:S01]  /*2a900*/  VIADD R54, R3, 0x90 ;  /* 0x0000009003367836 */ /* 0x000fe20000000000 */
[-C--:B------:R-:W-:Y:S02]  /*2a910*/  ISETP.GE.AND P0, PT, R190, R246.reuse, PT ;  /* 0x000000f6be00720c */ /* 0x080fe40003f06270 */
[----:B------:R-:W-:Y:S02]  /*2a920*/  IADD3 R18, PT, PT, R243, -0xf1, -R0 ;  /* 0xffffff0ff3127810 */ /* 0x000fe40007ffe800 */
        /* <DEDUP_REMOVED lines=8> */
[----:B------:R-:W-:Y:S02]  /*2a9b0*/  FSEL R37, R73, -INF , P0 ;  /* 0xff80000049257808 */ /* 0x000fe40000000000 */
[----:B------:R-:W-:Y:S02]  /*2a9c0*/  ISETP.GE.AND P0, PT, R189, R246, PT ;  /* 0x000000f6bd00720c */ /* 0x000fe40003f06270 */
[----:B------:R-:W-:Y:S02]  /*2a9d0*/  IABS R18, R18 ;  /* 0x0000001200127213 */ /* 0x000fe40000000000 */
[----:B------:R-:W-:Y:S01]  /*2a9e0*/  FSEL R202, R58, -INF , P0 ;  /* 0xff8000003aca7808 */ /* 0x000fe20000000000 */
[----:B------:R-:W-:Y:S01]  /*2a9f0*/  IMAD.MOV.U32 R58, RZ, RZ, R41 ;  /* 0x000000ffff3a7224 */ /* 0x000fe200078e0029 */
[----:B------:R-:W-:Y:S01]  /*2aa00*/  ISETP.GE.AND P0, PT, R184, R246, PT ;  /* 0x000000f6b800720c */ /* 0x000fe20003f06270 */
[----:B------:R-:W-:Y:S01]  /*2aa10*/  VIADD R41, R3, 0xb8 ;  /* 0x000000b803297836 */ /* 0x000fe20000000000 */
[----:B------:R-:W-:Y:S02]  /*2aa20*/  IABS R15, R15 ;  /* 0x0000000f000f7213 */ /* 0x000fe40000000000 */
[----:B------:R-:W-:Y:S02]  /*2aa30*/  FSEL R201, R59, -INF , P0 ;  /* 0xff8000003bc97808 */ /* 0x000fe40000000000 */
        /* <DEDUP_REMOVED lines=8> */
[----:B------:R-:W-:Y:S01]  /*2aac0*/  IMAD.MOV.U32 R77, RZ, RZ, R188 ;  /* 0x000000ffff4d7224 */ /* 0x000fe200078e00bc */
[----:B------:R-:W-:Y:S01]  /*2aad0*/  ISETP.GE.AND P0, PT, R183, R246, PT ;  /* 0x000000f6b700720c */ /* 0x000fe20003f06270 */
[----:B------:R-:W-:Y:S01]  /*2aae0*/  FFMA.FTZ R125, -R242, R18, R125 ;  /* 0x00000012f27d7223 */ /* 0x000fe2000001017d */
[----:B------:R-:W-:Y:S02]  /*2aaf0*/  I2FP.F32.S32 R15, R15 ;  /* 0x0000000f000f7245 */ /* 0x000fe40000201400 */
[----:B------:R-:W-:Y:S02]  /*2ab00*/  FSEL R73, R62, -INF , P0 ;  /* 0xff8000003e497808 */ /* 0x000fe40000000000 */
[-C--:B------:R-:W-:Y:S01]  /*2ab10*/  ISETP.GE.AND P0, PT, R182, R246.reuse, PT ;  /* 0x000000f6b600720c */ /* 0x080fe20003f06270 */
[----:B------:R-:W-:Y:S01]  /*2ab20*/  FFMA.FTZ R117, -R242, R15, R117 ;  /* 0x0000000ff2757223 */ /* 0x000fe20000010175 */
[----:B------:R-:W-:Y:S02]  /*2ab30*/  IABS R19, R19 ;  /* 0x0000001300137213 */ /* 0x000fe40000000000 */
[----:B------:R-:W-:Y:S02]  /*2ab40*/  FSEL R69, R63, -INF , P0 ;  /* 0xff8000003f457808 */ /* 0x000fe40000000000 */
[-C--:B------:R-:W-:Y:S02]  /*2ab50*/  ISETP.GE.AND P0, PT, R52, R247.reuse, PT ;  /* 0x000000f73400720c */ /* 0x080fe40003f06270 */
[--C-:B------:R-:W-:Y:S02]  /*2ab60*/  IADD3 R18, PT, PT, R2, -0xd8, -R0.reuse ;  /* 0xffffff2802127810 */ /* 0x100fe40007ffe800 */
[----:B------:R-:W-:Y:S01]  /*2ab70*/  FSEL R57, R80, -INF , P0 ;  /* 0xff80000050397808 */ /* 0x000fe20000000000 */
[----:B------:R-:W-:Y:S01]  /*2ab80*/  IMAD.MOV.U32 R80, RZ, RZ, R187 ;  /* 0x000000ffff507224 */ /* 0x000fe200078e00bb */
[----:B------:R-:W-:Y:S02]  /*2ab90*/  ISETP.GE.AND P0, PT, R51, R247, PT ;  /* 0x000000f73300720c */ /* 0x000fe40003f06270 */
[----:B------:R-:W-:Y:S02]  /*2aba0*/  I2FP.F32.S32 R19, R19 ;  /* 0x0000001300137245 */ /* 0x000fe40000201400 */
[----:B------:R-:W-:Y:S02]  /*2abb0*/  FSEL R81, R81, -INF , P0 ;  /* 0xff80000051517808 */ /* 0x000fe40000000000 */
[-C--:B------:R-:W-:Y:S01]  /*2abc0*/  ISETP.GE.AND P0, PT, R181, R246.reuse, PT ;  /* 0x000000f6b500720c */ /* 0x080fe20003f06270 */
[----:B------:R-:W-:Y:S01]  /*2abd0*/  FFMA.FTZ R111, -R242, R19, R111 ;  /* 0x00000013f26f7223 */ /* 0x000fe2000001016f */
[----:B------:R-:W-:Y:S02]  /*2abe0*/  IADD3 R15, PT, PT, R243, -0xe8, -R0 ;  /* 0xffffff18f30f7810 */ /* 0x000fe40007ffe800 */
[----:B------:R-:W-:Y:S01]  /*2abf0*/  FSEL R194, R66, -INF , P0 ;  /* 0xff80000042c27808 */ /* 0x000fe20000000000 */
[----:B------:R-:W-:Y:S01]  /*2ac00*/  IMAD.MOV.U32 R66, RZ, RZ, R186 ;  /* 0x000000ffff427224 */ /* 0x000fe200078e00ba */
[----:B------:R-:W-:Y:S02]  /*2ac10*/  ISETP.GE.AND P0, PT, R176, R246, PT ;  /* 0x000000f6b000720c */ /* 0x000fe40003f06270 */
[----:B------:R-:W-:Y:S02]  /*2ac20*/  LOP3.LUT R251, R251, 0xbfffffff, RZ, 0xc0, !PT ;  /* 0xbffffffffbfb7812 */ /* 0x000fe400078ec0ff */
[----:B------:R-:W-:Y:S01]  /*2ac30*/  FSEL R193, R67, -INF , P0 ;  /* 0xff80000043c17808 */ /* 0x000fe20000000000 */
[----:B------:R-:W-:Y:S01]  /*2ac40*/  IMAD.MOV.U32 R67, RZ, RZ, R179 ;  /* 0x000000ffff437224 */ /* 0x000fe200078e00b3 */
[-C--:B------:R-:W-:Y:S02]  /*2ac50*/  ISETP.GE.AND P0, PT, R47, R247.reuse, PT ;  /* 0x000000f72f00720c */ /* 0x080fe40003f06270 */
[----:B------:R-:W-:Y:S02]  /*2ac60*/  IABS R18, R18 ;  /* 0x0000001200127213 */ /* 0x000fe40000000000 */
[----:B------:R-:W-:Y:S01]  /*2ac70*/  FSEL R188, R84, -INF , P0 ;  /* 0xff80000054bc7808 */ /* 0x000fe20000000000 */
[----:B------:R-:W-:Y:S01]  /*2ac80*/  IMAD.MOV.U32 R84, RZ, RZ, R66 ;  /* 0x000000ffff547224 */ /* 0x000fe200078e0042 */
[----:B------:R-:W-:Y:S01]  /*2ac90*/  ISETP.GE.AND P0, PT, R40, R247, PT ;  /* 0x000000f72800720c */ /* 0x000fe20003f06270 */
[----:B------:R-:W-:Y:S01]  /*2aca0*/  IMAD.MOV.U32 R66, RZ, RZ, R46 ;  /* 0x000000ffff427224 */ /* 0x000fe200078e002e */
[----:B------:R-:W-:Y:S02]  /*2acb0*/  IABS R15, R15 ;  /* 0x0000000f000f7213 */ /* 0x000fe40000000000 */
[----:B------:R-:W-:Y:S02]  /*2acc0*/  FSEL R63, R85, -INF , P0 ;  /* 0xff800000553f7808 */ /* 0x000fe40000000000 */
[-C--:B------:R-:W-:Y:S02]  /*2acd0*/  ISETP.GE.AND P0, PT, R175, R246.reuse, PT ;  /* 0x000000f6af00720c */ /* 0x080fe40003f06270 */
[----:B------:R-:W-:Y:S02]  /*2ace0*/  IADD3 R19, PT, PT, R2, -0xe0, -R0 ;  /* 0xffffff2002137810 */ /* 0x000fe40007ffe800 */
[----:B------:R-:W-:Y:S02]  /*2acf0*/  FSEL R70, R70, -INF , P0 ;  /* 0xff80000046467808 */ /* 0x000fe40000000000 */
[----:B------:R-:W-:Y:S02]  /*2ad00*/  ISETP.GE.AND P0, PT, R64, R246, PT ;  /* 0x000000f64000720c */ /* 0x000fe40003f06270 */
[----:B------:R-:W-:Y:S02]  /*2ad10*/  @P2 LOP3.LUT R251, R251, 0x40000000, RZ, 0xfc, !PT ;  /* 0x40000000fbfb2812 */ /* 0x000fe400078efcff */
[----:B------:R-:W-:Y:S01]  /*2ad20*/  FSEL R187, R71, -INF , P0 ;  /* 0xff80000047bb7808 */ /* 0x000fe20000000000 */
[----:B------:R-:W-:Y:S01]  /*2ad30*/  IMAD.MOV.U32 R71, RZ, RZ, R49 ;  /* 0x000000ffff477224 */ /* 0x000fe200078e0031 */
        /* <DEDUP_REMOVED lines=11> */
[----:B------:R-:W-:Y:S01]  /*2adf0*/  IMAD.MOV.U32 R74, RZ, RZ, R80 ;  /* 0x000000ffff4a7224 */ /* 0x000fe200078e0050 */
[-C--:B------:R-:W-:Y:S01]  /*2ae00*/  ISETP.GE.AND P0, PT, R60, R246.reuse, PT ;  /* 0x000000f63c00720c */ /* 0x080fe20003f06270 */
[----:B------:R-:W-:Y:S01]  /*2ae10*/  IMAD.MOV.U32 R80, RZ, RZ, R58 ;  /* 0x000000ffff507224 */ /* 0x000fe200078e003a */
[----:B------:R-:W-:Y:S01]  /*2ae20*/  LOP3.LUT R251, R251, 0xffffefff, RZ, 0xc0, !PT ;  /* 0xffffeffffbfb7812 */ /* 0x000fe200078ec0ff */
[----:B------:R-:W-:Y:S01]  /*2ae30*/  IMAD.MOV.U32 R58, RZ, RZ, R30 ;  /* 0x000000ffff3a7224 */ /* 0x000fe200078e001e */
[----:B------:R-:W-:Y:S01]  /*2ae40*/  FSEL R185, R75, -INF , P0 ;  /* 0xff8000004bb97808 */ /* 0x000fe20000000000 */
[C---:B------:R-:W-:Y:S01]  /*2ae50*/  VIADD R30, R3.reuse, 0xd1 ;  /* 0x000000d1031e7836 */ /* 0x040fe20000000000 */
[-C--:B------:R-:W-:Y:S01]  /*2ae60*/  ISETP.GE.AND P0, PT, R44, R247.reuse, PT ;  /* 0x000000f72c00720c */ /* 0x080fe20003f06270 */
[----:B------:R-:W-:Y:S01]  /*2ae70*/  IMAD.MOV.U32 R75, RZ, RZ, R77 ;  /* 0x000000ffff4b7224 */ /* 0x000fe200078e004d */
[----:B------:R-:W-:Y:S01]  /*2ae80*/  IADD3 R18, PT, PT, R2, -0xe1, -R0 ;  /* 0xffffff1f02127810 */ /* 0x000fe20007ffe800 */
[----:B------:R-:W-:Y:S01]  /*2ae90*/  IMAD.MOV.U32 R77, RZ, RZ, R72 ;  /* 0x000000ffff4d7224 */ /* 0x000fe200078e0048 */
[----:B------:R-:W-:Y:S01]  /*2aea0*/  FSEL R62, R92, -INF , P0 ;  /* 0xff8000005c3e7808 */ /* 0x000fe20000000000 */
[----:B------:R-:W-:Y:S01]  /*2aeb0*/  IMAD.MOV.U32 R72, RZ, RZ, R68 ;  /* 0x000000ffff487224 */ /* 0x000fe200078e0044 */
[----:B------:R-:W-:Y:S01]  /*2aec0*/  ISETP.GE.AND P0, PT, R42, R247, PT ;  /* 0x000000f72a00720c */ /* 0x000fe20003f06270 */
[----:B------:R-:W-:Y:S01]  /*2aed0*/  IMAD.MOV.U32 R68, RZ, RZ, R38 ;  /* 0x000000ffff447224 */ /* 0x000fe200078e0026 */
[----:B------:R-:W-:Y:S01]  /*2aee0*/  I2FP.F32.S32 R19, R19 ;  /* 0x0000001300137245 */ /* 0x000fe20000201400 */
[----:B------:R-:W-:Y:S01]  /*2aef0*/  VIADD R38, R3, 0xc0 ;  /* 0x000000c003267836 */ /* 0x000fe20000000000 */
[----:B------:R-:W-:Y:S02]  /*2af00*/  FSEL R93, R93, -INF , P0 ;  /* 0xff8000005d5d7808 */ /* 0x000fe40000000000 */
[-C--:B------:R-:W-:Y:S01]  /*2af10*/  ISETP.GE.AND P0, PT, R54, R246.reuse, PT ;  /* 0x000000f63600720c */ /* 0x080fe20003f06270 */
[----:B------:R-:W-:Y:S01]  /*2af20*/  FFMA.FTZ R118, -R242, R19, R118 ;  /* 0x00000013f2767223 */ /* 0x000fe20000010176 */
[----:B------:R-:W-:Y:S02]  /*2af30*/  @P1 LOP3.LUT R251, R251, 0x1000, RZ, 0xfc, !PT ;  /* 0x00001000fbfb1812 */ /* 0x000fe400078efcff */
[----:B------:R-:W-:Y:S01]  /*2af40*/  FSEL R180, R78, -INF , P0 ;  /* 0xff8000004eb47808 */ /* 0x000fe20000000000 */
[----:B------:R-:W-:Y:S01]  /*2af50*/  IMAD.MOV.U32 R78, RZ, RZ, R57 ;  /* 0x000000ffff4e7224 */ /* 0x000fe200078e0039 */
[----:B------:R-:W-:Y:S01]  /*2af60*/  ISETP.GE.AND P0, PT, R53, R246, PT ;  /* 0x000000f63500720c */ /* 0x000fe20003f06270 */
[----:B------:R-:W-:Y:S01]  /*2af70*/  IMAD.MOV.U32 R57, RZ, RZ, R36 ;  /* 0x000000ffff397224 */ /* 0x000fe200078e0024 */
[----:B------:R-:W-:Y:S01]  /*2af80*/  IADD3 R15, PT, PT, R2, -0xc9, -R0 ;  /* 0xffffff37020f7810 */ /* 0x000fe20007ffe800 */
[----:B------:R-:W-:Y:S01]  /*2af90*/  VIADD R36, R3, 0xc1 ;  /* 0x000000c103247836 */ /* 0x000fe20000000000 */
[----:B------:R-:W-:Y:S01]  /*2afa0*/  FSEL R179, R79, -INF , P0 ;  /* 0xff8000004fb37808 */ /* 0x000fe20000000000 */
[----:B------:R-:W-:Y:S01]  /*2afb0*/  IMAD.MOV.U32 R79, RZ, RZ, R29 ;  /* 0x000000ffff4f7224 */ /* 0x000fe200078e001d */
[----:B------:R-:W-:Y:S01]  /*2afc0*/  ISETP.GE.AND P0, PT, R41, R247, PT ;  /* 0x000000f72900720c */ /* 0x000fe20003f06270 */
[----:B------:R-:W-:Y:S01]  /*2afd0*/  VIADD R29, R3, 0xd8 ;  /* 0x000000d8031d7836 */ /* 0x000fe20000000000 */
[----:B------:R-:W-:Y:S02]  /*2afe0*/  IABS R18, R18 ;  /* 0x0000001200127213 */ /* 0x000fe40000000000 */
[----:B------:R-:W-:Y:S01]  /*2aff0*/  FSEL R59, R96, -INF , P0 ;  /* 0xff800000603b7808 */ /* 0x000fe20000000000 */
[----:B------:R-:W-:Y:S01]  /*2b000*/  IMAD.MOV.U32 R96, RZ, RZ, R48 ;  /* 0x000000ffff607224 */ /* 0x000fe200078e0030 */
[----:B------:R-:W-:Y:S01]  /*2b010*/  ISETP.GE.AND P0, PT, R177, R244, PT ;  /* 0x000000f4b100720c */ /* 0x000fe20003f06270 */
[----:B------:R-:W-:Y:S01]  /*2b020*/  IMAD.MOV.U32 R48, RZ, RZ, R31 ;  /* 0x000000ffff307224 */ /* 0x000fe200078e001f */
[----:B------:R-:W-:Y:S01]  /*2b030*/  LOP3.LUT R251, R251, 0xdfffffff, RZ, 0xc0, !PT ;  /* 0xdffffffffbfb7812 */ /* 0x000fe200078ec0ff */
[----:B------:R-:W-:Y:S01]  /*2b040*/  VIADD R31, R3, 0xd0 ;  /* 0x000000d0031f7836 */ /* 0x000fe20000000000 */
[----:B------:R-:W-:Y:S02]  /*2b050*/  IABS R15, R15 ;  /* 0x0000000f000f7213 */ /* 0x000fe40000000000 */
[--C-:B------:R-:W-:Y:S02]  /*2b060*/  IADD3 R19, PT, PT, R2, -0xe9, -R0.reuse ;  /* 0xffffff1702137810 */ /* 0x100fe40007ffe800 */
[----:B------:R-:W-:Y:S02]  /*2b070*/  I2FP.F32.S32 R18, R18 ;  /* 0x0000001200127245 */ /* 0x000fe40000201400 */
[----:B------:R-:W-:Y:S02]  /*2b080*/  IABS R178, R178 ;  /* 0x000000b200b27213 */ /* 0x000fe40000000000 */
[----:B------:R-:W-:Y:S01]  /*2b090*/  I2FP.F32.S32 R15, R15 ;  /* 0x0000000f000f7245 */ /* 0x000fe20000201400 */
[C---:B------:R-:W-:Y:S01]  /*2b0a0*/  FFMA.FTZ R119, -R242.reuse, R18, R119 ;  /* 0x00000012f2777223 */ /* 0x040fe20000010177 */
[----:B------:R-:W-:Y:S02]  /*2b0b0*/  @P0 LOP3.LUT R251, R251, 0x20000000, RZ, 0xfc, !PT ;  /* 0x20000000fbfb0812 */ /* 0x000fe400078efcff */
[----:B------:R-:W-:Y:S01]  /*2b0c0*/  IABS R19, R19 ;  /* 0x0000001300137213 */ /* 0x000fe20000000000 */
[----:B------:R-:W-:Y:S01]  /*2b0d0*/  FFMA.FTZ R107, -R242, R15, R107 ;  /* 0x0000000ff26b7223 */ /* 0x000fe2000001016b */
[----:B------:R-:W-:Y:S02]  /*2b0e0*/  ISETP.GE.AND P0, PT, R39, R247, PT ;  /* 0x000000f72700720c */ /* 0x000fe40003f06270 */
[--C-:B------:R-:W-:Y:S02]  /*2b0f0*/  IADD3 R18, PT, PT, R2, -0xf0, -R0.reuse ;  /* 0xffffff1002127810 */ /* 0x100fe40007ffe800 */
[----:B------:R-:W-:Y:S02]  /*2b100*/  I2FP.F32.S32 R178, R178 ;  /* 0x000000b200b27245 */ /* 0x000fe40000201400 */
[----:B------:R-:W-:Y:S02]  /*2b110*/  I2FP.F32.S32 R19, R19 ;  /* 0x0000001300137245 */ /* 0x000fe40000201400 */
[----:B------:R-:W-:Y:S01]  /*2b120*/  FSEL R55, R97, -INF , P0 ;  /* 0xff80000061377808 */ /* 0x000fe20000000000 */
[C---:B------:R-:W-:Y:S01]  /*2b130*/  VIADD R97, R3.reuse, 0x30 ;  /* 0x0000003003617836 */ /* 0x040fe20000000000 */
[----:B------:R-:W-:Y:S01]  /*2b140*/  ISETP.GE.AND P0, PT, R52, R246, PT ;  /* 0x000000f63400720c */ /* 0x000fe20003f06270 */
[----:B------:R-:W-:Y:S01]  /*2b150*/  FFMA.FTZ R123, -R242, R19, R123 ;  /* 0x00000013f27b7223 */ /* 0x000fe2000001017b */
[----:B------:R-:W-:Y:S01]  /*2b160*/  IADD3 R15, PT, PT, R2, -0xd0, -R0 ;  /* 0xffffff30020f7810 */ /* 0x000fe20007ffe800 */
[----:B------:R-:W-:Y:S01]  /*2b170*/  VIADD R19, R3, 0x11 ;  /* 0x0000001103137836 */ /* 0x000fe20000000000 */
[----:B------:R-:W-:Y:S01]  /*2b180*/  IABS R18, R18 ;  /* 0x0000001200127213 */ /* 0x000fe20000000000 */
[----:B------:R-:W-:Y:S01]  /*2b190*/  FFMA.FTZ R8, -R242, R178, R8 ;  /* 0x000000b2f2087223 */ /* 0x000fe20000010108 */
[----:B------:R-:W-:Y:S02]  /*2b1a0*/  ISETP.GE.AND P1, PT, R177, R245, PT ;  /* 0x000000f5b100720c */ /* 0x000fe40003f26270 */
[----:B------:R-:W-:Y:S01]  /*2b1b0*/  FSEL R178, R82, -INF , P0 ;  /* 0xff80000052b27808 */ /* 0x000fe20000000000 */
[----:B------:R-:W-:Y:S01]  /*2b1c0*/  IMAD.MOV.U32 R82, RZ, RZ, R75 ;  /* 0x000000ffff527224 */ /* 0x000fe200078e004b */
[----:B------:R-:W-:Y:S01]  /*2b1d0*/  IABS R15, R15 ;  /* 0x0000000f000f7213 */ /* 0x000fe20000000000 */
[----:B------:R-:W-:Y:S01]  /*2b1e0*/  IMAD.MOV.U32 R75, RZ, RZ, R74 ;  /* 0x000000ffff4b7224 */ /* 0x000fe200078e004a */
[----:B------:R-:W-:Y:S01]  /*2b1f0*/  ISETP.GE.AND P0, PT, R51, R246, PT ;  /* 0x000000f63300720c */ /* 0x000fe20003f06270 */
[----:B------:R-:W-:Y:S01]  /*2b200*/  IMAD.MOV.U32 R74, RZ, RZ, R84 ;  /* 0x000000ffff4a7224 */ /* 0x000fe200078e0054 */
[----:B------:R-:W-:Y:S02]  /*2b210*/  I2FP.F32.S32 R18, R18 ;  /* 0x0000001200127245 */ /* 0x000fe40000201400 */
[----:B------:R-:W-:Y:S02]  /*2b220*/  I2FP.F32.S32 R15, R15 ;  /* 0x0000000f000f7245 */ /* 0x000fe40000201400 */
[----:B------:R-:W-:Y:S01]  /*2b230*/  FSEL R177, R83, -INF , P0 ;  /* 0xff80000053b17808 */ /* 0x000fe20000000000 */
[----:B------:R-:W-:Y:S01]  /*2b240*/  VIADD R83, R3, 0x31 ;  /* 0x0000003103537836 */ /* 0x000fe20000000000 */
[----:B------:R-:W-:Y:S01]  /*2b250*/  ISETP.GE.AND P0, PT, R19, R244, PT ;  /* 0x000000f41300720c */ /* 0x000fe20003f06270 */
[C---:B------:R-:W-:Y:S01]  /*2b260*/  FFMA.FTZ R126, -R242.reuse, R18, R126 ;  /* 0x00000012f27e7223 */ /* 0x040fe2000001017e */
[----:B------:R-:W-:Y:S01]  /*2b270*/  LOP3.LUT R251, R251, 0xfffff7ff, RZ, 0xc0, !PT ;  /* 0xfffff7fffbfb7812 */ /* 0x000fe200078ec0ff */
[----:B------:R-:W-:Y:S01]  /*2b280*/  FFMA.FTZ R110, -R242, R15, R110 ;  /* 0x0000000ff26e7223 */ /* 0x000fe2000001016e */
[--C-:B------:R-:W-:Y:S02]  /*2b290*/  IADD3 R18, PT, PT, R243, -0xf8, -R0.reuse ;  /* 0xffffff08f3127810 */ /* 0x100fe40007ffe800 */
[----:B------:R-:W-:Y:S02]  /*2b2a0*/  IADD3 R15, PT, PT, R2, -0xd9, -R0 ;  /* 0xffffff27020f7810 */ /* 0x000fe40007ffe800 */
[----:B------:R-:W-:Y:S02]  /*2b2b0*/  @P1 LOP3.LUT R251, R251, 0x800, RZ, 0xfc, !PT ;  /* 0x00000800fbfb1812 */ /* 0x000fe400078efcff */
[----:B------:R-:W-:Y:S02]  /*2b2c0*/  IABS R18, R18 ;  /* 0x0000001200127213 */ /* 0x000fe40000000000 */
[----:B------:R-:W-:Y:S02]  /*2b2d0*/  IABS R15, R15 ;  /* 0x0000000f000f7213 */ /* 0x000fe40000000000 */
[----:B------:R-:W-:Y:S02]  /*2b2e0*/  LOP3.LUT R251, R251, 0xefffffff, RZ, 0xc0, !PT ;  /* 0xeffffffffbfb7812 */ /* 0x000fe400078ec0ff */
[----:B------:R-:W-:Y:S02]  /*2b2f0*/  I2FP.F32.S32 R18, R18 ;  /* 0x0000001200127245 */ /* 0x000fe40000201400 */
[----:B------:R-:W-:Y:S01]  /*2b300*/  ISETP.GE.AND P1, PT, R19, R245, PT ;  /* 0x000000f51300720c */ /* 0x000fe20003f26270 */
[----:B------:R-:W-:Y:S01]  /*2b310*/  IMAD.MOV.U32 R19, RZ, RZ, R35 ;  /* 0x000000ffff137224 */ /* 0x000fe200078e0023 */
[----:B------:R-:W-:Y:S01]  /*2b320*/  I2FP.F32.S32 R15, R15 ;  /* 0x0000000f000f7245 */ /* 0x000fe20000201400 */
        /* <DEDUP_REMOVED lines=8> */
[----:B------:R-:W-:Y:S01]  /*2b3b0*/  FFMA.FTZ R115, -R242, R15, R115 ;  /* 0x0000000ff2737223 */ /* 0x000fe20000010173 */
[----:B------:R-:W-:Y:S02]  /*2b3c0*/  IADD3 R15, PT, PT, R2, -0xe8, -R0 ;  /* 0xffffff18020f7810 */ /* 0x000fe40007ffe800 */
[C---:B------:R-:W-:Y:S02]  /*2b3d0*/  ISETP.GE.AND P0, PT, R214.reuse, R244, PT ;  /* 0x000000f4d600720c */ /* 0x040fe40003f06270 */
[----:B------:R-:W-:Y:S02]  /*2b3e0*/  IABS R15, R15 ;  /* 0x0000000f000f7213 */ /* 0x000fe40000000000 */
[----:B------:R-:W-:Y:S02]  /*2b3f0*/  @P1 LOP3.LUT R251, R251, 0x400, RZ, 0xfc, !PT ;  /* 0x00000400fbfb1812 */ /* 0x000fe400078efcff */
[----:B------:R-:W-:Y:S02]  /*2b400*/  I2FP.F32.S32 R15, R15 ;  /* 0x0000000f000f7245 */ /* 0x000fe40000201400 */
[----:B------:R-:W-:Y:S02]  /*2b410*/  LOP3.LUT R251, R251, 0xf7ffffff, RZ, 0xc0, !PT ;  /* 0xf7fffffffbfb7812 */ /* 0x000fe400078ec0ff */
[-C--:B------:R-:W-:Y:S01]  /*2b420*/  ISETP.GE.AND P1, PT, R214, R245.reuse, PT ;  /* 0x000000f5d600720c */ /* 0x080fe20003f26270 */
[----:B------:R-:W-:Y:S01]  /*2b430*/  VIADD R214, R3, 0x38 ;  /* 0x0000003803d67836 */ /* 0x000fe20000000000 */
[----:B------:R-:W-:Y:S01]  /*2b440*/  ISETP.GE.AND P6, PT, R17, R245, PT ;  /* 0x000000f51100720c */ /* 0x000fe20003fc6270 */
[----:B------:R-:W-:Y:S01]  /*2b450*/  FFMA.FTZ R122, -R242, R15, R122 ;  /* 0x0000000ff27a7223 */ /* 0x000fe2000001017a */
[----:B------:R-:W-:Y:S02]  /*2b460*/  @P0 LOP3.LUT R251, R251, 0x8000000, RZ, 0xfc, !PT ;  /* 0x08000000fbfb0812 */ /* 0x000fe400078efcff */
[--C-:B------:R-:W-:Y:S02]  /*2b470*/  IADD3 R15, PT, PT, R2, -0xf1, -R0.reuse ;  /* 0xffffff0f020f7810 */ /* 0x100fe40007ffe800 */
        /* <DEDUP_REMOVED lines=11> */
[----:B------:R-:W-:Y:S02]  /*2b530*/  LOP3.LUT R251, R251, 0xfffffdff, RZ, 0xc0, !PT ;  /* 0xfffffdfffbfb7812 */ /* 0x000fe400078ec0ff */
[----:B------:R-:W-:Y:S02]  /*2b540*/  IABS R15, R15 ;  /* 0x0000000f000f7213 */ /* 0x000fe40000000000 */
[----:B------:R-:W-:Y:S02]  /*2b550*/  @P1 LOP3.LUT R251, R251, 0x200, RZ, 0xfc, !PT ;  /* 0x00000200fbfb1812 */ /* 0x000fe400078efcff */
[----:B------:R-:W-:Y:S02]  /*2b560*/  I2FP.F32.S32 R15, R15 ;  /* 0x0000000f000f7245 */ /* 0x000fe40000201400 */
[----:B------:R-:W-:Y:S02]  /*2b570*/  LOP3.LUT R251, R251, 0xfbffffff, RZ, 0xc0, !PT ;  /* 0xfbfffffffbfb7812 */ /* 0x000fe400078ec0ff */
[----:B------:R-:W-:Y:S01]  /*2b580*/  ISETP.GE.AND P1, PT, R207, R245, PT ;  /* 0x000000f5cf00720c */ /* 0x000fe20003f26270 */
[----:B------:R-:W-:Y:S01]  /*2b590*/  FFMA.FTZ R130, -R242, R15, R130 ;  /* 0x0000000ff2827223 */ /* 0x000fe20000010182 */
[----:B------:R-:W-:Y:S01]  /*2b5a0*/  IADD3 R15, PT, PT, R243, -0xf9, -R0 ;  /* 0xffffff07f30f7810 */ /* 0x000fe20007ffe800 */
[----:B------:R-:W-:Y:S01]  /*2b5b0*/  IMAD.MOV.U32 R207, RZ, RZ, R78 ;  /* 0x000000ffffcf7224 */ /* 0x000fe200078e004e */
[----:B------:R-:W-:Y:S02]  /*2b5c0*/  @P0 LOP3.LUT R251, R251, 0x4000000, RZ, 0xfc, !PT ;  /* 0x04000000fbfb0812 */ /* 0x000fe400078efcff */
        /* <DEDUP_REMOVED lines=26> */
[-C--:B------:R-:W-:Y:S02]  /*2b770*/  ISETP.GE.AND P1, PT, R198, R245.reuse, PT ;  /* 0x000000f5c600720c */ /* 0x080fe40003f26270 */
[----:B------:R-:W-:Y:S02]  /*2b780*/  ISETP.GE.AND P3, PT, R105, R245, PT ;  /* 0x000000f56900720c */ /* 0x000fe40003f66270 */
[----:B------:R-:W-:Y:S02]  /*2b790*/  @P2 LOP3.LUT R252, R252, 0x4, RZ, 0xfc, !PT ;  /* 0x00000004fcfc2812 */ /* 0x000fe400078efcff */
[-C--:B------:R-:W-:Y:S02]  /*2b7a0*/  ISETP.GE.AND P4, PT, R12, R247.reuse, PT ;  /* 0x000000f70c00720c */ /* 0x080fe40003f86270 */
[----:B------:R-:W-:Y:S02]  /*2b7b0*/  LOP3.LUT R252, R252, 0xfffffff7, RZ, 0xc0, !PT ;  /* 0xfffffff7fcfc7812 */ /* 0x000fe400078ec0ff */
[----:B------:R-:W-:Y:S02]  /*2b7c0*/  FSEL R25, R25, -INF , P4 ;  /* 0xff80000019197808 */ /* 0x000fe40002000000 */
[----:B------:R-:W-:Y:S02]  /*2b7d0*/  @P0 LOP3.LUT R251, R251, 0x1000000, RZ, 0xfc, !PT ;  /* 0x01000000fbfb0812 */ /* 0x000fe400078efcff */
[----:B------:R-:W-:Y:S02]  /*2b7e0*/  ISETP.GE.AND P0, PT, R31, R247, PT ;  /* 0x000000f71f00720c */ /* 0x000fe40003f06270 */
[----:B------:R-:W-:Y:S02]  /*2b7f0*/  LOP3.LUT R251, R251, 0xffffffbf, RZ, 0xc0, !PT ;  /* 0xffffffbffbfb7812 */ /* 0x000fe400078ec0ff */
[----:B------:R-:W-:Y:S01]  /*2b800*/  FSEL R92, R108, -INF , P0 ;  /* 0xff8000006c5c7808 */ /* 0x000fe20000000000 */
[----:B------:R-:W-:Y:S01]  /*2b810*/  IMAD.MOV.U32 R108, RZ, RZ, R207 ;  /* 0x000000ffff6c7224 */ /* 0x000fe200078e00cf */
[----:B------:R-:W-:Y:S01]  /*2b820*/  ISETP.GE.AND P0, PT, R13, R244, PT ;  /* 0x000000f40d00720c */ /* 0x000fe20003f06270 */
[----:B------:R-:W-:Y:S01]  /*2b830*/  IMAD.MOV.U32 R207, RZ, RZ, R77 ;  /* 0x000000ffffcf7224 */ /* 0x000fe200078e004d */
[----:B------:R-:W-:Y:S02]  /*2b840*/  @P1 LOP3.LUT R251, R251, 0x40, RZ, 0xfc, !PT ;  /* 0x00000040fbfb1812 */ /* 0x000fe400078efcff */
[-C--:B------:R-:W-:Y:S02]  /*2b850*/  ISETP.GE.AND P1, PT, R13, R245.reuse, PT ;  /* 0x000000f50d00720c */ /* 0x080fe40003f26270 */
[----:B------:R-:W-:Y:S02]  /*2b860*/  LOP3.LUT R251, R251, 0xff7fffff, RZ, 0xc0, !PT ;  /* 0xff7ffffffbfb7812 */ /* 0x000fe400078ec0ff */
[----:B------:R-:W-:Y:S02]  /*2b870*/  @P3 LOP3.LUT R252, R252, 0x8, RZ, 0xfc, !PT ;  /* 0x00000008fcfc3812 */ /* 0x000fe400078efcff */
[----:B------:R-:W-:Y:S02]  /*2b880*/  ISETP.GE.AND P4, PT, R14, R245, PT ;  /* 0x000000f50e00720c */ /* 0x000fe40003f86270 */
[----:B------:R-:W-:Y:S02]  /*2b890*/  LOP3.LUT R252, R252, 0xffffffef, RZ, 0xc0, !PT ;  /* 0xffffffeffcfc7812 */ /* 0x000fe400078ec0ff */
        /* <DEDUP_REMOVED lines=11> */
[----:B------:R-:W-:Y:S02]  /*2b950*/  ISETP.GE.AND P1, PT, R12, R245, PT ;  /* 0x000000f50c00720c */ /* 0x000fe40003f26270 */
[----:B------:R-:W-:Y:S02]  /*2b960*/  @P6 LOP3.LUT R252, R252, 0x10, RZ, 0xfc, !PT ;  /* 0x00000010fcfc6812 */ /* 0x000fe400078efcff */
[-C--:B------:R-:W-:Y:S02]  /*2b970*/  ISETP.GE.AND P6, PT, R10, R244.reuse, PT ;  /* 0x000000f40a00720c */ /* 0x080fe40003fc6270 */
[----:B------:R-:W-:Y:S02]  /*2b980*/  LOP3.LUT R252, R252, 0xffffffdf, RZ, 0xc0, !PT ;  /* 0xffffffdffcfc7812 */ /* 0x000fe400078ec0ff */
[----:B------:R-:W-:Y:S02]  /*2b990*/  IADD3 R0, PT, PT, R2, -0xf9, -R0 ;  /* 0xffffff0702007810 */ /* 0x000fe40007ffe800 */
[----:B------:R-:W-:Y:S02]  /*2b9a0*/  @P5 LOP3.LUT R252, R252, 0x20, RZ, 0xfc, !PT ;  /* 0x00000020fcfc5812 */ /* 0x000fe400078efcff */
[----:B------:R-:W-:Y:S02]  /*2b9b0*/  @P0 LOP3.LUT R251, R251, 0x400000, RZ, 0xfc, !PT ;  /* 0x00400000fbfb0812 */ /* 0x000fe400078efcff */
[----:B------:R-:W-:Y:S02]  /*2b9c0*/  ISETP.GE.AND P0, PT, R29, R247, PT ;  /* 0x000000f71d00720c */ /* 0x000fe40003f06270 */
[----:B------:R-:W-:Y:S02]  /*2b9d0*/  LOP3.LUT R251, R251, 0xffffffef, RZ, 0xc0, !PT ;  /* 0xffffffeffbfb7812 */ /* 0x000fe400078ec0ff */
[----:B------:R-:W-:Y:S01]  /*2b9e0*/  FSEL R85, R112, -INF , P0 ;  /* 0xff80000070557808 */ /* 0x000fe20000000000 */
[----:B------:R-:W-:Y:S01]  /*2b9f0*/  IMAD.MOV.U32 R112, RZ, RZ, R207 ;  /* 0x000000ffff707224 */ /* 0x000fe200078e00cf */
[-C--:B------:R-:W-:Y:S02]  /*2ba00*/  ISETP.GE.AND P0, PT, R97, R244.reuse, PT ;  /* 0x000000f46100720c */ /* 0x080fe40003f06270 */
[----:B------:R-:W-:Y:S02]  /*2ba10*/  @P1 LOP3.LUT R251, R251, 0x10, RZ, 0xfc, !PT ;  /* 0x00000010fbfb1812 */ /* 0x000fe400078efcff */
[----:B------:R-:W-:Y:S01]  /*2ba20*/  ISETP.GE.AND P1, PT, R97, R245, PT ;  /* 0x000000f56100720c */ /* 0x000fe20003f26270 */
[----:B------:R-:W-:Y:S01]  /*2ba30*/  IMAD.MOV.U32 R97, RZ, RZ, R69 ;  /* 0x000000ffff617224 */ /* 0x000fe200078e0045 */
[----:B------:R-:W-:Y:S01]  /*2ba40*/  LOP3.LUT R251, R251, 0xffdfffff, RZ, 0xc0, !PT ;  /* 0xffdffffffbfb7812 */ /* 0x000fe200078ec0ff */
[----:B------:R-:W-:Y:S01]  /*2ba50*/  IMAD.MOV.U32 R69, RZ, RZ, R28 ;  /* 0x000000ffff457224 */ /* 0x000fe200078e001c */
[----:B------:R-:W-:Y:S01]  /*2ba60*/  ISETP.GE.AND P5, PT, R14, R244, PT ;  /* 0x000000f40e00720c */ /* 0x000fe20003fa6270 */
[C---:B------:R-:W-:Y:S01]  /*2ba70*/  VIADD R28, R3.reuse, 0xd9 ;  /* 0x000000d9031c7836 */ /* 0x040fe20000000000 */
[----:B------:R-:W-:Y:S01]  /*2ba80*/  LOP3.LUT R252, R252, 0xffffffbf, RZ, 0xc0, !PT ;  /* 0xffffffbffcfc7812 */ /* 0x000fe200078ec0ff */
[----:B------:R-:W-:Y:S01]  /*2ba90*/  VIADD R14, R3, 0xf8 ;  /* 0x000000f8030e7836 */ /* 0x000fe20000000000 */
[----:B------:R-:W-:Y:S01]  /*2baa0*/  IABS R0, R0 ;  /* 0x0000000000007213 */ /* 0x000fe20000000000 */
        /* <DEDUP_REMOVED lines=11> */
[----:B------:R-:W-:Y:S02]  /*2bb60*/  @P1 LOP3.LUT R251, R251, 0x8, RZ, 0xfc, !PT ;  /* 0x00000008fbfb1812 */ /* 0x000fe400078efcff */
[----:B------:R-:W-:Y:S02]  /*2bb70*/  FSEL R98, R98, -INF , P0 ;  /* 0xff80000062627808 */ /* 0x000fe40000000000 */
[----:B------:R-:W-:Y:S02]  /*2bb80*/  ISETP.GE.AND P0, PT, R39, R246, PT ;  /* 0x000000f62700720c */ /* 0x000fe40003f06270 */
[----:B------:R-:W-:Y:S02]  /*2bb90*/  ISETP.GE.AND P1, PT, R83, R245, PT ;  /* 0x000000f55300720c */ /* 0x000fe40003f26270 */
[----:B------:R-:W-:Y:S02]  /*2bba0*/  FSEL R99, R99, -INF , P0 ;  /* 0xff80000063637808 */ /* 0x000fe40000000000 */
[----:B------:R-:W-:Y:S01]  /*2bbb0*/  ISETP.GE.AND P0, PT, R83, R244, PT ;  /* 0x000000f45300720c */ /* 0x000fe20003f06270 */
[----:B------:R-:W-:Y:S01]  /*2bbc0*/  IMAD.MOV.U32 R83, RZ, RZ, R82 ;  /* 0x000000ffff537224 */ /* 0x000fe200078e0052 */
[----:B------:R-:W-:Y:S01]  /*2bbd0*/  LOP3.LUT R251, R251, 0xffefffff, RZ, 0xc0, !PT ;  /* 0xffeffffffbfb7812 */ /* 0x000fe200078ec0ff */
[----:B------:R-:W-:Y:S01]  /*2bbe0*/  IMAD.MOV.U32 R82, RZ, RZ, R27 ;  /* 0x000000ffff527224 */ /* 0x000fe200078e001b */
[----:B------:R-:W-:Y:S01]  /*2bbf0*/  @P5 LOP3.LUT R252, R252, 0x40, RZ, 0xfc, !PT ;  /* 0x00000040fcfc5812 */ /* 0x000fe200078efcff */
[----:B------:R-:W-:Y:S01]  /*2bc00*/  VIADD R27, R3, 0xe0 ;  /* 0x000000e0031b7836 */ /* 0x000fe20000000000 */
[----:B------:R-:W-:Y:S02]  /*2bc10*/  I2FP.F32.S32 R0, R0 ;  /* 0x0000000000007245 */ /* 0x000fe40000201400 */
[----:B------:R-:W-:Y:S03]  /*2bc20*/  LOP3.LUT R252, R252, 0xffffff7f, RZ, 0xc0, !PT ;  /* 0xffffff7ffcfc7812 */ /* 0x000fe600078ec0ff */
[----:B------:R-:W-:Y:S01]  /*2bc30*/  FFMA.FTZ R131, -R242, R0, R131 ;  /* 0x00000000f2837223 */ /* 0x000fe20000010183 */
[----:B------:R-:W-:Y:S02]  /*2bc40*/  @P4 LOP3.LUT R252, R252, 0x80, RZ, 0xfc, !PT ;  /* 0x00000080fcfc4812 */ /* 0x000fe400078efcff */
        /* <DEDUP_REMOVED lines=10> */
[----:B------:R-:W-:Y:S01]  /*2bcf0*/  VIADD R26, R3, 0xe1 ;  /* 0x000000e1031a7836 */ /* 0x000fe20000000000 */
[----:B------:R-:W-:Y:S01]  /*2bd00*/  LOP3.LUT R251, R251, 0xfff7ffff, RZ, 0xc0, !PT ;  /* 0xfff7fffffbfb7812 */ /* 0x000fe200078ec0ff */
[----:B------:R-:W-:Y:S01]  /*2bd10*/  IMAD.MOV.U32 R198, RZ, RZ, R214 ;  /* 0x000000ffffc67224 */ /* 0x000fe200078e00d6 */
[----:B------:R-:W-:Y:S01]  /*2bd20*/  LOP3.LUT R252, R252, 0xfffffeff, RZ, 0xc0, !PT ;  /* 0xfffffefffcfc7812 */ /* 0x000fe200078ec0ff */
[----:B------:R-:W-:Y:S02]  /*2bd30*/  IMAD.MOV.U32 R214, RZ, RZ, R83 ;  /* 0x000000ffffd67224 */ /* 0x000fe400078e0053 */
[----:B------:R-:W-:Y:S01]  /*2bd40*/  IMAD.MOV.U32 R83, RZ, RZ, R76 ;  /* 0x000000ffff537224 */ /* 0x000fe200078e004c */
[----:B------:R-:W-:Y:S01]  /*2bd50*/  @P6 LOP3.LUT R252, R252, 0x100, RZ, 0xfc, !PT ;  /* 0x00000100fcfc6812 */ /* 0x000fe200078efcff */
[----:B------:R-:W-:Y:S01]  /*2bd60*/  VIADD R19, R3, 0xf0 ;  /* 0x000000f003137836 */ /* 0x000fe20000000000 */
[----:B------:R-:W-:Y:S01]  /*2bd70*/  @P0 LOP3.LUT R251, R251, 0x80000, RZ, 0xfc, !PT ;  /* 0x00080000fbfb0812 */ /* 0x000fe200078efcff */
[----:B------:R-:W-:Y:S01]  /*2bd80*/  IMAD.MOV.U32 R207, RZ, RZ, R83 ;  /* 0x000000ffffcf7224 */ /* 0x000fe200078e0053 */
[-C--:B------:R-:W-:Y:S02]  /*2bd90*/  ISETP.GE.AND P0, PT, R26, R247.reuse, PT ;  /* 0x000000f71a00720c */ /* 0x080fe40003f06270 */
[----:B------:R-:W-:Y:S02]  /*2bda0*/  LOP3.LUT R251, R251, 0xfffbffff, RZ, 0xc0, !PT ;  /* 0xfffbfffffbfb7812 */ /* 0x000fe400078ec0ff */
[----:B------:R-:W-:Y:S02]  /*2bdb0*/  FSEL R78, R117, -INF , P0 ;  /* 0xff800000754e7808 */ /* 0x000fe40000000000 */
[-C--:B------:R-:W-:Y:S02]  /*2bdc0*/  ISETP.GE.AND P0, PT, R38, R246.reuse, PT ;  /* 0x000000f62600720c */ /* 0x080fe40003f06270 */
[----:B------:R-:W-:Y:S02]  /*2bdd0*/  LOP3.LUT R252, R252, 0xfffffdff, RZ, 0xc0, !PT ;  /* 0xfffffdfffcfc7812 */ /* 0x000fe400078ec0ff */
[----:B------:R-:W-:Y:S02]  /*2bde0*/  FSEL R102, R102, -INF , P0 ;  /* 0xff80000066667808 */ /* 0x000fe40000000000 */
[----:B------:R-:W-:Y:S02]  /*2bdf0*/  ISETP.GE.AND P0, PT, R36, R246, PT ;  /* 0x000000f62400720c */ /* 0x000fe40003f06270 */
[----:B------:R-:W-:Y:S02]  /*2be00*/  @P1 LOP3.LUT R252, R252, 0x200, RZ, 0xfc, !PT ;  /* 0x00000200fcfc1812 */ /* 0x000fe400078efcff */
        /* <DEDUP_REMOVED lines=9> */
[----:B------:R-:W-:Y:S02]  /*2bea0*/  VIADD R22, R3, 0xe9 ;  /* 0x000000e903167836 */ /* 0x000fe40000000000 */
[----:B------:R-:W-:Y:S01]  /*2beb0*/  @P0 LOP3.LUT R251, R251, 0x40000, RZ, 0xfc, !PT ;  /* 0x00040000fbfb0812 */ /* 0x000fe200078efcff */
[----:B------:R-:W-:Y:S01]  /*2bec0*/  IMAD.MOV.U32 R13, RZ, RZ, R105 ;  /* 0x000000ffff0d7224 */ /* 0x000fe200078e0069 */
[-C--:B------:R-:W-:Y:S01]  /*2bed0*/  ISETP.GE.AND P0, PT, R23, R247.reuse, PT ;  /* 0x000000f71700720c */ /* 0x080fe20003f06270 */
[----:B------:R-:W-:Y:S01]  /*2bee0*/  IMAD.MOV.U32 R105, RZ, RZ, R96 ;  /* 0x000000ffff697224 */ /* 0x000fe200078e0060 */
[----:B------:R-:W-:Y:S01]  /*2bef0*/  LOP3.LUT R251, R251, 0xfffdffff, RZ, 0xc0, !PT ;  /* 0xfffdfffffbfb7812 */ /* 0x000fe200078ec0ff */
[----:B------:R-:W-:Y:S01]  /*2bf00*/  IMAD.MOV.U32 R12, RZ, RZ, R206 ;  /* 0x000000ffff0c7224 */ /* 0x000fe200078e00ce */
[----:B------:R-:W-:Y:S01]  /*2bf10*/  FSEL R77, R120, -INF , P0 ;  /* 0xff800000784d7808 */ /* 0x000fe20000000000 */
[----:B------:R-:W-:Y:S01]  /*2bf20*/  IMAD.MOV.U32 R206, RZ, RZ, R71 ;  /* 0x000000ffffce7224 */ /* 0x000fe200078e0047 */
[----:B------:R-:W-:Y:S01]  /*2bf30*/  ISETP.GE.AND P0, PT, R17, R244, PT ;  /* 0x000000f41100720c */ /* 0x000fe20003f06270 */
[----:B------:R-:W-:Y:S02]  /*2bf40*/  IMAD.MOV.U32 R120, RZ, RZ, R198 ;  /* 0x000000ffff787224 */ /* 0x000fe400078e00c6 */
[----:B------:R-:W-:Y:S02]  /*2bf50*/  IMAD.MOV.U32 R198, RZ, RZ, R73 ;  /* 0x000000ffffc67224 */ /* 0x000fe400078e0049 */
[----:B------:R-:W-:Y:S02]  /*2bf60*/  IMAD.MOV.U32 R73, RZ, RZ, R69 ;  /* 0x000000ffff497224 */ /* 0x000fe400078e0045 */
[----:B------:R-:W-:Y:S02]  /*2bf70*/  IMAD.MOV.U32 R17, RZ, RZ, R112 ;  /* 0x000000ffff117224 */ /* 0x000fe400078e0070 */
[----:B------:R-:W-:Y:S02]  /*2bf80*/  IMAD.MOV.U32 R112, RZ, RZ, R214 ;  /* 0x000000ffff707224 */ /* 0x000fe400078e00d6 */
[----:B------:R-:W-:Y:S02]  /*2bf90*/  IMAD.MOV.U32 R214, RZ, RZ, R75 ;  /* 0x000000ffffd67224 */ /* 0x000fe400078e004b */
[----:B------:R-:W-:Y:S01]  /*2bfa0*/  @P0 LOP3.LUT R251, R251, 0x20000, RZ, 0xfc, !PT ;  /* 0x00020000fbfb0812 */ /* 0x000fe200078efcff */
[----:B------:R-:W-:Y:S01]  /*2bfb0*/  IMAD.MOV.U32 R75, RZ, RZ, R74 ;  /* 0x000000ffff4b7224 */ /* 0x000fe200078e004a */
[-C--:B------:R-:W-:Y:S01]  /*2bfc0*/  ISETP.GE.AND P0, PT, R22, R247.reuse, PT ;  /* 0x000000f71600720c */ /* 0x080fe20003f06270 */
[----:B------:R-:W-:Y:S01]  /*2bfd0*/  IMAD.MOV.U32 R74, RZ, RZ, R67 ;  /* 0x000000ffff4a7224 */ /* 0x000fe200078e0043 */
[----:B------:R-:W-:Y:S01]  /*2bfe0*/  LOP3.LUT P2, RZ, R251, 0x80000000, RZ, 0xc0, !PT ;  /* 0x80000000fbff7812 */ /* 0x000fe2000784c0ff */
[----:B------:R-:W-:Y:S01]  /*2bff0*/  IMAD.MOV.U32 R117, RZ, RZ, R12 ;  /* 0x000000ffff757224 */ /* 0x000fe200078e000c */
[----:B------:R-:W-:Y:S01]  /*2c000*/  FSEL R76, R121, -INF , P0 ;  /* 0xff800000794c7808 */ /* 0x000fe20000000000 */
        /* <DEDUP_REMOVED lines=12> */
[----:B------:R-:W-:Y:S02]  /*2c0d0*/  ISETP.GE.AND P0, PT, R11, R244, PT ;  /* 0x000000f40b00720c */ /* 0x000fe40003f06270 */
[----:B------:R-:W-:Y:S01]  /*2c0e0*/  FSEL R11, R174, -INF , !P2 ;  /* 0xff800000ae0b7808 */ /* 0x000fe20005000000 */
[----:B------:R-:W-:Y:S10]  /*2c0f0*/  IMAD.MOV.U32 R174, RZ, RZ, R56 ;  /* 0x000000ffffae7224 */ /* 0x000ff400078e0038 */
[----:B------:R-:W-:Y:S02]  /*2c100*/  @P0 LOP3.LUT R251, R251, 0x10000, RZ, 0xfc, !PT ;  /* 0x00010000fbfb0812 */ /* 0x000fe400078efcff */
[-C--:B------:R-:W-:Y:S02]  /*2c110*/  ISETP.GE.AND P0, PT, R19, R247.reuse, PT ;  /* 0x000000f71300720c */ /* 0x080fe40003f06270 */
[C---:B------:R-:W-:Y:S02]  /*2c120*/  LOP3.LUT P2, RZ, R251.reuse, 0x2000000, RZ, 0xc0, !PT ;  /* 0x02000000fbff7812 */ /* 0x040fe4000784c0ff */
[----:B------:R-:W-:Y:S02]  /*2c130*/  LOP3.LUT P1, RZ, R251, 0x20000, RZ, 0xc0, !PT ;  /* 0x00020000fbff7812 */ /* 0x000fe4000782c0ff */
[----:B------:R-:W-:Y:S01]  /*2c140*/  FSEL R71, R124, -INF , P0 ;  /* 0xff8000007c477808 */ /* 0x000fe20000000000 */
[----:B------:R-:W-:Y:S01]  /*2c150*/  IMAD.MOV.U32 R124, RZ, RZ, R37 ;  /* 0x000000ffff7c7224 */ /* 0x000fe200078e0025 */
[-C--:B------:R-:W-:Y:S02]  /*2c160*/  ISETP.GE.AND P0, PT, R15, R247.reuse, PT ;  /* 0x000000f70f00720c */ /* 0x080fe40003f06270 */
[----:B------:R-:W-:Y:S02]  /*2c170*/  LOP3.LUT P3, RZ, R251, 0x40000000, RZ, 0xc0, !PT ;  /* 0x40000000fbff7812 */ /* 0x000fe4000786c0ff */
[----:B------:R-:W-:Y:S01]  /*2c180*/  FSEL R69, R125, -INF , P0 ;  /* 0xff8000007d457808 */ /* 0x000fe20000000000 */
[----:B------:R-:W-:Y:S01]  /*2c190*/  IMAD.MOV.U32 R125, RZ, RZ, R207 ;  /* 0x000000ffff7d7224 */ /* 0x000fe200078e00cf */
[-C--:B------:R-:W-:Y:S01]  /*2c1a0*/  ISETP.GE.AND P0, PT, R31, R246.reuse, PT ;  /* 0x000000f61f00720c */ /* 0x080fe20003f06270 */
[----:B------:R-:W-:Y:S01]  /*2c1b0*/  IMAD.MOV.U32 R207, RZ, RZ, R58 ;  /* 0x000000ffffcf7224 */ /* 0x000fe200078e003a */
[----:B------:R-:W-:Y:S02]  /*2c1c0*/  @P2 LOP3.LUT R252, R252, 0x200000, RZ, 0xfc, !PT ;  /* 0x00200000fcfc2812 */ /* 0x000fe400078efcff */
[----:B------:R-:W-:Y:S02]  /*2c1d0*/  LOP3.LUT P2, RZ, R251, 0x4000000, RZ, 0xc0, !PT ;  /* 0x04000000fbff7812 */ /* 0x000fe4000784c0ff */
[----:B------:R-:W-:Y:S02]  /*2c1e0*/  LOP3.LUT R252, R252, 0xffbfffff, RZ, 0xc0, !PT ;  /* 0xffbffffffcfc7812 */ /* 0x000fe400078ec0ff */
[----:B------:R-:W-:Y:S01]  /*2c1f0*/  FSEL R83, R110, -INF , P0 ;  /* 0xff8000006e537808 */ /* 0x000fe20000000000 */
[----:B------:R-:W-:Y:S01]  /*2c200*/  IMAD.MOV.U32 R110, RZ, RZ, R206 ;  /* 0x000000ffff6e7224 */ /* 0x000fe200078e00ce */
[-C--:B------:R-:W-:Y:S01]  /*2c210*/  ISETP.GE.AND P0, PT, R30, R246.reuse, PT ;  /* 0x000000f61e00720c */ /* 0x080fe20003f06270 */
[----:B------:R-:W-:Y:S01]  /*2c220*/  IMAD.MOV.U32 R206, RZ, RZ, R73 ;  /* 0x000000ffffce7224 */ /* 0x000fe200078e0049 */
[----:B------:R-:W-:Y:S02]  /*2c230*/  FSEL R10, R172, -INF , !P3 ;  /* 0xff800000ac0a7808 */ /* 0x000fe40005800000 */
[----:B------:R-:W-:Y:S01]  /*2c240*/  FSEL R82, R111, -INF , P0 ;  /* 0xff8000006f527808 */ /* 0x000fe20000000000 */
[----:B------:R-:W-:Y:S01]  /*2c250*/  IMAD.MOV.U32 R111, RZ, RZ, R116 ;  /* 0x000000ffff6f7224 */ /* 0x000fe200078e0074 */
[-C--:B------:R-:W-:Y:S01]  /*2c260*/  ISETP.GE.AND P0, PT, R14, R247.reuse, PT ;  /* 0x000000f70e00720c */ /* 0x080fe20003f06270 */
[----:B------:R-:W-:Y:S01]  /*2c270*/  IMAD.MOV.U32 R116, RZ, RZ, R13 ;  /* 0x000000ffff747224 */ /* 0x000fe200078e000d */
[----:B------:R-:W-:Y:S01]  /*2c280*/  @P2 LOP3.LUT R252, R252, 0x400000, RZ, 0xfc, !PT ;  /* 0x00400000fcfc2812 */ /* 0x000fe200078efcff */
[----:B------:R-:W-:Y:S01]  /*2c290*/  VIADD R13, R3, 0xf9 ;  /* 0x000000f9030d7836 */ /* 0x000fe20000000000 */
[----:B------:R-:W-:Y:S02]  /*2c2a0*/  LOP3.LUT P2, RZ, R251, 0x8000000, RZ, 0xc0, !PT ;  /* 0x08000000fbff7812 */ /* 0x000fe4000784c0ff */
[----:B------:R-:W-:Y:S02]  /*2c2b0*/  LOP3.LUT R252, R252, 0xff7fffff, RZ, 0xc0, !PT ;  /* 0xff7ffffffcfc7812 */ /* 0x000fe400078ec0ff */
[----:B------:R-:W-:Y:S02]  /*2c2c0*/  FSEL R68, R128, -INF , P0 ;  /* 0xff80000080447808 */ /* 0x000fe40000000000 */
[-C--:B------:R-:W-:Y:S02]  /*2c2d0*/  ISETP.GE.AND P0, PT, R13, R247.reuse, PT ;  /* 0x000000f70d00720c */ /* 0x080fe40003f06270 */
[----:B------:R-:W-:Y:S02]  /*2c2e0*/  LOP3.LUT P5, RZ, R251, 0x40, RZ, 0xc0, !PT ;  /* 0x00000040fbff7812 */ /* 0x000fe400078ac0ff */
[----:B------:R-:W-:Y:S01]  /*2c2f0*/  FSEL R67, R129, -INF , P0 ;  /* 0xff80000081437808 */ /* 0x000fe20000000000 */
[----:B------:R-:W-:Y:S01]  /*2c300*/  IMAD.MOV.U32 R129, RZ, RZ, R18 ;  /* 0x000000ffff817224 */ /* 0x000fe200078e0012 */
[-C--:B------:R-:W-:Y:S02]  /*2c310*/  ISETP.GE.AND P0, PT, R29, R246.reuse, PT ;  /* 0x000000f61d00720c */ /* 0x080fe40003f06270 */
[----:B------:R-:W-:Y:S02]  /*2c320*/  @P2 LOP3.LUT R252, R252, 0x800000, RZ, 0xfc, !PT ;  /* 0x00800000fcfc2812 */ /* 0x000fe400078efcff */
[C---:B------:R-:W-:Y:S02]  /*2c330*/  LOP3.LUT P2, RZ, R251.reuse, 0x10000000, RZ, 0xc0, !PT ;  /* 0x10000000fbff7812 */ /* 0x040fe4000784c0ff */
[----:B------:R-:W-:Y:S02]  /*2c340*/  LOP3.LUT R252, R252, 0xfeffffff, RZ, 0xc0, !PT ;  /* 0xfefffffffcfc7812 */ /* 0x000fe400078ec0ff */
        /* <DEDUP_REMOVED lines=8> */
[----:B------:R-:W-:Y:S01]  /*2c3d0*/  FSEL R80, R115, -INF , P0 ;  /* 0xff80000073507808 */ /* 0x000fe20000000000 */
[----:B------:R-:W-:Y:S01]  /*2c3e0*/  IMAD.MOV.U32 R115, RZ, RZ, R17 ;  /* 0x000000ffff737224 */ /* 0x000fe200078e0011 */
[----:B------:R-:W-:Y:S01]  /*2c3f0*/  @P2 LOP3.LUT R252, R252, 0x1000000, RZ, 0xfc, !PT ;  /* 0x01000000fcfc2812 */ /* 0x000fe200078efcff */
[----:B------:R-:W-:Y:S01]  /*2c400*/  IMAD.MOV.U32 R17, RZ, RZ, R116 ;  /* 0x000000ffff117224 */ /* 0x000fe200078e0074 */
[-C--:B------:R-:W-:Y:S01]  /*2c410*/  ISETP.GE.AND P0, PT, R27, R246.reuse, PT ;  /* 0x000000f61b00720c */ /* 0x080fe20003f06270 */
[----:B------:R-:W-:Y:S01]  /*2c420*/  IMAD.MOV.U32 R116, RZ, RZ, R75 ;  /* 0x000000ffff747224 */ /* 0x000fe200078e004b */
[----:B------:R-:W-:Y:S02]  /*2c430*/  LOP3.LUT R252, R252, 0xfffffbff, RZ, 0xc0, !PT ;  /* 0xfffffbfffcfc7812 */ /* 0x000fe400078ec0ff */
[----:B------:R-:W-:Y:S01]  /*2c440*/  FSEL R75, R118, -INF , P0 ;  /* 0xff800000764b7808 */ /* 0x000fe20000000000 */
[----:B------:R-:W-:Y:S01]  /*2c450*/  IMAD.MOV.U32 R128, RZ, RZ, R116 ;  /* 0x000000ffff807224 */ /* 0x000fe200078e0074 */
[----:B------:R-:W-:Y:S01]  /*2c460*/  @P1 LOP3.LUT R252, R252, 0x400, RZ, 0xfc, !PT ;  /* 0x00000400fcfc1812 */ /* 0x000fe200078efcff */
[----:B------:R-:W-:Y:S01]  /*2c470*/  IMAD.MOV.U32 R116, RZ, RZ, R65 ;  /* 0x000000ffff747224 */ /* 0x000fe200078e0041 */
[C---:B------:R-:W-:Y:S01]  /*2c480*/  LOP3.LUT P1, RZ, R251.reuse, 0x100, RZ, 0xc0, !PT ;  /* 0x00000100fbff7812 */ /* 0x040fe2000782c0ff */
[----:B------:R-:W-:Y:S01]  /*2c490*/  IMAD.MOV.U32 R118, RZ, RZ, R17 ;  /* 0x000000ffff767224 */ /* 0x000fe200078e0011 */
[----:B------:R-:W-:Y:S02]  /*2c4a0*/  LOP3.LUT R252, R252, 0xfffff7ff, RZ, 0xc0, !PT ;  /* 0xfffff7fffcfc7812 */ /* 0x000fe400078ec0ff */
[-C--:B------:R-:W-:Y:S02]  /*2c4b0*/  ISETP.GE.AND P0, PT, R26, R246.reuse, PT ;  /* 0x000000f61a00720c */ /* 0x080fe40003f06270 */
[----:B------:R-:W-:Y:S02]  /*2c4c0*/  LOP3.LUT P2, RZ, R251, 0x20000000, RZ, 0xc0, !PT ;  /* 0x20000000fbff7812 */ /* 0x000fe4000784c0ff */
[----:B------:R-:W-:Y:S01]  /*2c4d0*/  FSEL R74, R119, -INF , P0 ;  /* 0xff800000774a7808 */ /* 0x000fe20000000000 */
[----:B------:R-:W-:Y:S01]  /*2c4e0*/  IMAD.MOV.U32 R119, RZ, RZ, R107 ;  /* 0x000000ffff777224 */ /* 0x000fe200078e006b */
[-C--:B------:R-:W-:Y:S01]  /*2c4f0*/  ISETP.GE.AND P0, PT, R23, R246.reuse, PT ;  /* 0x000000f61700720c */ /* 0x080fe20003f06270 */
[----:B------:R-:W-:Y:S01]  /*2c500*/  IMAD.MOV.U32 R107, RZ, RZ, R57 ;  /* 0x000000ffff6b7224 */ /* 0x000fe200078e0039 */
[----:B------:R-:W-:Y:S02]  /*2c510*/  FSEL R105, R105, -INF , !P6 ;  /* 0xff80000069697808 */ /* 0x000fe40007000000 */
[----:B------:R-:W-:Y:S02]  /*2c520*/  @P1 LOP3.LUT R252, R252, 0x800, RZ, 0xfc, !PT ;  /* 0x00000800fcfc1812 */ /* 0x000fe400078efcff */
[C---:B------:R-:W-:Y:S02]  /*2c530*/  LOP3.LUT P1, RZ, R251.reuse, 0x200, RZ, 0xc0, !PT ;  /* 0x00000200fbff7812 */ /* 0x040fe4000782c0ff */
[----:B------:R-:W-:Y:S02]  /*2c540*/  LOP3.LUT R252, R252, 0xffffefff, RZ, 0xc0, !PT ;  /* 0xffffeffffcfc7812 */ /* 0x000fe400078ec0ff */
[----:B------:R-:W-:Y:S01]  /*2c550*/  FSEL R73, R122, -INF , P0 ;  /* 0xff8000007a497808 */ /* 0x000fe20000000000 */
[----:B------:R-:W-:Y:S01]  /*2c560*/  IMAD.MOV.U32 R122, RZ, RZ, R72 ;  /* 0x000000ffff7a7224 */ /* 0x000fe200078e0048 */
[-C--:B------:R-:W-:Y:S02]  /*2c570*/  ISETP.GE.AND P0, PT, R22, R246.reuse, PT ;  /* 0x000000f61600720c */ /* 0x080fe40003f06270 */
[----:B------:R-:W-:Y:S02]  /*2c580*/  LOP3.LUT P3, RZ, R251, 0x20, RZ, 0xc0, !PT ;  /* 0x00000020fbff7812 */ /* 0x000fe4000786c0ff */
        /* <DEDUP_REMOVED lines=8> */
[-C--:B------:R-:W-:Y:S01]  /*2c610*/  ISETP.GE.AND P0, PT, R15, R246.reuse, PT ;  /* 0x000000f60f00720c */ /* 0x080fe20003f06270 */
[----:B------:R-:W-:Y:S03]  /*2c620*/  IMAD.MOV.U32 R106, RZ, RZ, R117 ;  /* 0x000000ffff6a7224 */ /* 0x000fe600078e0075 */
[----:B------:R-:W-:Y:S01]  /*2c630*/  FSEL R65, R127, -INF , P0 ;  /* 0xff8000007f417808 */ /* 0x000fe20000000000 */
[----:B------:R-:W-:Y:S01]  /*2c640*/  IMAD.MOV.U32 R127, RZ, RZ, R112 ;  /* 0x000000ffff7f7224 */ /* 0x000fe200078e0070 */
[----:B------:R-:W-:Y:S01]  /*2c650*/  ISETP.GE.AND P0, PT, R14, R246, PT ;  /* 0x000000f60e00720c */ /* 0x000fe20003f06270 */
[----:B------:R-:W-:Y:S01]  /*2c660*/  IMAD.MOV.U32 R112, RZ, RZ, R48 ;  /* 0x000000ffff707224 */ /* 0x000fe200078e0030 */
[----:B------:R-:W-:Y:S02]  /*2c670*/  @P1 LOP3.LUT R252, R252, 0x2000, RZ, 0xfc, !PT ;  /* 0x00002000fcfc1812 */ /* 0x000fe400078efcff */
[----:B------:R-:W-:Y:S02]  /*2c680*/  LOP3.LUT P1, RZ, R251, 0x80000, RZ, 0xc0, !PT ;  /* 0x00080000fbff7812 */ /* 0x000fe4000782c0ff */
[----:B------:R-:W-:Y:S02]  /*2c690*/  LOP3.LUT R252, R252, 0xffffbfff, RZ, 0xc0, !PT ;  /* 0xffffbffffcfc7812 */ /* 0x000fe400078ec0ff */
[----:B------:R-:W-:Y:S01]  /*2c6a0*/  FSEL R37, R130, -INF , P0 ;  /* 0xff80000082257808 */ /* 0x000fe20000000000 */
[----:B------:R-:W-:Y:S01]  /*2c6b0*/  IMAD.MOV.U32 R130, RZ, RZ, R12 ;  /* 0x000000ffff827224 */ /* 0x000fe200078e000c */
[----:B------:R-:W-:Y:S04]  /*2c6c0*/  ISETP.GE.AND P0, PT, R4, R247, PT ;  /* 0x000000f70400720c */ /* 0x000fe80003f06270 */
[----:B------:R-:W-:Y:S02]  /*2c6d0*/  FSEL R48, R8, -INF , P0 ;  /* 0xff80000008307808 */ /* 0x000fe40000000000 */
[-C--:B------:R-:W-:Y:S02]  /*2c6e0*/  ISETP.GE.AND P0, PT, R3, R244.reuse, PT ;  /* 0x000000f40300720c */ /* 0x080fe40003f06270 */
        /* <DEDUP_REMOVED lines=8> */
[----:B------:R-:W-:Y:S02]  /*2c770*/  LOP3.LUT P1, RZ, R251, 0x800, RZ, 0xc0, !PT ;  /* 0x00000800fbff7812 */ /* 0x000fe4000782c0ff */
[----:B------:R-:W-:Y:S02]  /*2c780*/  LOP3.LUT R252, R252, 0xfffeffff, RZ, 0xc0, !PT ;  /* 0xfffefffffcfc7812 */ /* 0x000fe400078ec0ff */
[-C--:B------:R-:W-:Y:S02]  /*2c790*/  ISETP.GE.AND P0, PT, R3, R245.reuse, PT ;  /* 0x000000f50300720c */ /* 0x080fe40003f06270 */
[----:B------:R-:W2:Y:S07]  /*2c7a0*/  LD.E R3, desc[UR4][R164.64+0xdc] ;  /* 0x0000dc04a4037980 */ /* 0x000eae000c101900 */
        /* <DEDUP_REMOVED lines=18> */
[----:B------:R-:W-:Y:S02]  /*2c8d0*/  LOP3.LUT P2, RZ, R252, 0x800000, RZ, 0xc0, !PT ;  /* 0x00800000fcff7812 */ /* 0x000fe4000784c0ff */
[----:B------:R-:W-:Y:S02]  /*2c8e0*/  FSEL R56, R24, -INF , !P1 ;  /* 0xff80000018387808 */ /* 0x000fe40004800000 */
[----:B------:R-:W-:Y:S02]  /*2c8f0*/  LOP3.LUT P1, RZ, R252, 0x80000, RZ, 0xc0, !PT ;  /* 0x00080000fcff7812 */ /* 0x000fe4000782c0ff */
[----:B------:R-:W-:Y:S02]  /*2c900*/  FSEL R17, R9, -INF , !P2 ;  /* 0xff80000009117808 */ /* 0x000fe40005000000 */
[----:B------:R-:W-:Y:S02]  /*2c910*/  FSEL R9, R6, -INF , !P0 ;  /* 0xff80000006097808 */ /* 0x000fe40004000000 */
        /* <DEDUP_REMOVED lines=40> */
[-C--:B------:R-:W-:Y:S01]  /*2cba0*/  ISETP.GE.AND P4, PT, R182, R244.reuse, PT ;  /* 0x000000f4b600720c */ /* 0x080fe20003f86270 */
        /* <DEDUP_REMOVED lines=26> */
[C---:B------:R-:W-:Y:S01]  /*2cd50*/  LOP3.LUT P1, RZ, R252.reuse, 0x1000, RZ, 0xc0, !PT ;  /* 0x00001000fcff7812 */ /* 0x040fe2000782c0ff */
        /* <DEDUP_REMOVED lines=15> */
[----:B------:R-:W-:Y:S01]  /*2ce50*/  IMAD.MOV.U32 R125, RZ, RZ, R124 ;  /* 0x000000ffff7d7224 */ /* 0x000fe200078e007c */
[----:B------:R-:W-:Y:S01]  /*2ce60*/  FSEL R126, R126, -INF , !P0 ;  /* 0xff8000007e7e7808 */ /* 0x000fe20004000000 */
[----:B------:R-:W-:Y:S01]  /*2ce70*/  IMAD.MOV.U32 R124, RZ, RZ, R219 ;  /* 0x000000ffff7c7224 */ /* 0x000fe200078e00db */
[-C--:B------:R-:W-:Y:S01]  /*2ce80*/  ISETP.GE.AND P0, PT, R205, R244.reuse, PT ;  /* 0x000000f4cd00720c */ /* 0x080fe20003f06270 */
[----:B------:R-:W-:Y:S01]  /*2ce90*/  IMAD.MOV.U32 R20, RZ, RZ, R170 ;  /* 0x000000ffff147224 */ /* 0x000fe200078e00aa */
[----:B------:R-:W3:Y:S01]  /*2cea0*/  S2R R219, SR_TID.X ;  /* 0x0000000000db7919 */ /* 0x000ee20000002100 */
        /* <DEDUP_REMOVED lines=24> */
[----:B------:R1:W5:Y:S01]  /*2d030*/  LDL.LU R218, [R1+0x10] ;  /* 0x0000100001da7983 */ /* 0x0003620000300800 */
[----:B------:R-:W-:Y:S02]  /*2d040*/  FSEL R214, R214, -INF , !P0 ;  /* 0xff800000d6d67808 */ /* 0x000fe40004000000 */
[-C--:B------:R-:W-:Y:S01]  /*2d050*/  ISETP.GE.AND P0, PT, R192, R244.reuse, PT ;  /* 0x000000f4c000720c */ /* 0x080fe20003f06270 */
[----:B------:R1:W5:Y:S01]  /*2d060*/  LDL.LU R217, [R1+0xc] ;  /* 0x00000c0001d97983 */ /* 0x0003620000300800 */
[-C--:B------:R-:W-:Y:S02]  /*2d070*/  ISETP.GE.AND P5, PT, R189, R244.reuse, PT ;  /* 0x000000f4bd00720c */ /* 0x080fe40003fa6270 */
[----:B------:R-:W-:Y:S01]  /*2d080*/  FSEL R213, R170, -INF , !P0 ;  /* 0xff800000aad57808 */ /* 0x000fe20004000000 */
[----:B---3--:R-:W-:Y:S01]  /*2d090*/  IMAD.SHL.U32 R222, R219, 0x40, RZ ;  /* 0x00000040dbde7824 */ /* 0x008fe200078e00ff */
[-C--:B------:R-:W-:Y:S01]  /*2d0a0*/  ISETP.GE.AND P0, PT, R191, R244.reuse, PT ;  /* 0x000000f4bf00720c */ /* 0x080fe20003f06270 */
[----:B------:R1:W5:Y:S01]  /*2d0b0*/  LDL.LU R216, [R1+0x8] ;  /* 0x0000080001d87983 */ /* 0x0003620000300800 */
[----:B------:R-:W-:Y:S02]  /*2d0c0*/  LOP3.LUT P6, RZ, R252, 0x10, RZ, 0xc0, !PT ;  /* 0x00000010fcff7812 */ /* 0x000fe400078cc0ff */
[----:B------:R-:W-:Y:S01]  /*2d0d0*/  FSEL R208, R208, -INF , !P0 ;  /* 0xff800000d0d07808 */ /* 0x000fe20004000000 */
[----:B------:R-:W3:Y:S01]  /*2d0e0*/  S2R R233, SR_CTAID.X ;  /* 0x0000000000e97919 */ /* 0x000ee20000002500 */
        /* <DEDUP_REMOVED lines=29> */
[----:B------:R-:W-:Y:S01]  /*2d2c0*/  FSEL R199, R119, -INF , !P4 ;  /* 0xff80000077c77808 */ /* 0x000fe20006000000 */
[----:B------:R-:W-:Y:S01]  /*2d2d0*/  IMAD.MOV.U32 R119, RZ, RZ, R198 ;  /* 0x000000ffff777224 */ /* 0x000fe200078e00c6 */
        /* <DEDUP_REMOVED lines=25> */
[----:B------:R-:W-:Y:S02]  /*2d470*/  ISETP.GE.AND P6, PT, R4, R244, PT ;  /* 0x000000f40400720c */ /* 0x000fe40003fc6270 */
[----:B------:R-:W-:Y:S02]  /*2d480*/  FMNMX3.FTZ R4, R166, R12, R11, !PT ;  /* 0x0000000ca6047276 */ /* 0x000fe4000781000b */
[----:B------:R-:W-:Y:S02]  /*2d490*/  FSEL R48, R48, -INF , !P6 ;  /* 0xff80000030307808 */ /* 0x000fe40007000000 */
[----:B------:R-:W-:Y:S02]  /*2d4a0*/  FSEL R201, R201, -INF , !P0 ;  /* 0xff800000c9c97808 */ /* 0x000fe40004000000 */
[----:B------:R-:W-:Y:S02]  /*2d4b0*/  ISETP.GE.AND P0, PT, R181, R245, PT ;  /* 0x000000f5b500720c */ /* 0x000fe40003f06270 */
[----:B------:R-:W-:Y:S02]  /*2d4c0*/  FSEL R196, R119, -INF , !P4 ;  /* 0xff80000077c47808 */ /* 0x000fe40006000000 */
[----:B------:R-:W-:Y:S02]  /*2d4d0*/  ISETP.GE.AND P4, PT, R51, R244, PT ;  /* 0x000000f43300720c */ /* 0x000fe40003f86270 */
[----:B------:R-:W-:Y:S02]  /*2d4e0*/  FMNMX3.FTZ R20, R167, R9, R5, !PT ;  /* 0x00000009a7147276 */ /* 0x000fe40007810005 */
[----:B------:R-:W-:Y:S02]  /*2d4f0*/  FMNMX3.FTZ R4, R4, R48, R10, !PT ;  /* 0x0000003004047276 */ /* 0x000fe4000781000a */
[----:B------:R-:W-:Y:S02]  /*2d500*/  FSEL R194, R194, -INF , !P0 ;  /* 0xff800000c2c27808 */ /* 0x000fe40004000000 */
[----:B------:R-:W-:Y:S02]  /*2d510*/  FSEL R181, R120, -INF , !P4 ;  /* 0xff80000078b57808 */ /* 0x000fe40006000000 */
[-C--:B------:R-:W-:Y:S02]  /*2d520*/  ISETP.GE.AND P0, PT, R40, R244.reuse, PT ;  /* 0x000000f42800720c */ /* 0x080fe40003f06270 */
[----:B------:R-:W-:Y:S02]  /*2d530*/  ISETP.GE.AND P4, PT, R47, R244, PT ;  /* 0x000000f42f00720c */ /* 0x000fe40003f86270 */
[----:B------:R-:W-:Y:S02]  /*2d540*/  FSEL R195, R114, -INF , !P1 ;  /* 0xff80000072c37808 */ /* 0x000fe40004800000 */
[----:B------:R-:W-:Y:S02]  /*2d550*/  FMNMX3.FTZ R20, R20, R7, R6, !PT ;  /* 0x0000000714147276 */ /* 0x000fe40007810006 */
[----:B------:R-:W-:Y:S02]  /*2d560*/  ISETP.GE.AND P1, PT, R175, R245, PT ;  /* 0x000000f5af00720c */ /* 0x000fe40003f26270 */
[----:B------:R-:W-:Y:S02]  /*2d570*/  FMNMX3.FTZ R4, R4, R8, R18, !PT ;  /* 0x0000000804047276 */ /* 0x000fe40007810012 */
[----:B------:R-:W-:Y:S02]  /*2d580*/  FSEL R175, R63, -INF , !P0 ;  /* 0xff8000003faf7808 */ /* 0x000fe40004000000 */
[-C--:B------:R-:W-:Y:S02]  /*2d590*/  ISETP.GE.AND P0, PT, R45, R244.reuse, PT ;  /* 0x000000f42d00720c */ /* 0x080fe40003f06270 */
[----:B------:R-:W-:Y:S02]  /*2d5a0*/  FSEL R176, R188, -INF , !P4 ;  /* 0xff800000bcb07808 */ /* 0x000fe40006000000 */
[----:B------:R-:W-:Y:S02]  /*2d5b0*/  FMNMX3.FTZ R20, R20, R25, R24, !PT ;  /* 0x0000001914147276 */ /* 0x000fe40007810018 */
[----:B------:R-:W-:Y:S02]  /*2d5c0*/  FMNMX3.FTZ R4, R4, R17, R16, !PT ;  /* 0x0000001104047276 */ /* 0x000fe40007810010 */
[----:B------:R-:W-:Y:S02]  /*2d5d0*/  FSEL R188, R70, -INF , !P1 ;  /* 0xff80000046bc7808 */ /* 0x000fe40004800000 */
[----:B------:R-:W-:Y:S02]  /*2d5e0*/  ISETP.GE.AND P1, PT, R43, R244, PT ;  /* 0x000000f42b00720c */ /* 0x000fe40003f26270 */
[----:B------:R-:W-:Y:S02]  /*2d5f0*/  FSEL R174, R88, -INF , !P0 ;  /* 0xff80000058ae7808 */ /* 0x000fe40004000000 */
[----:B------:R-:W-:Y:S02]  /*2d600*/  FMNMX3.FTZ R20, R20, R33, R32, !PT ;  /* 0x0000002114147276 */ /* 0x000fe40007810020 */
[----:B------:R-:W-:Y:S02]  /*2d610*/  FMNMX3.FTZ R4, R4, R58, R57, !PT ;  /* 0x0000003a04047276 */ /* 0x000fe40007810039 */
[-C--:B------:R-:W-:Y:S01]  /*2d620*/  ISETP.GE.AND P0, PT, R53, R245.reuse, PT ;  /* 0x000000f53500720c */ /* 0x080fe20003f06270 */
[----:B------:R-:W-:Y:S01]  /*2d630*/  IMAD.MOV.U32 R53, RZ, RZ, R112 ;  /* 0x000000ffff357224 */ /* 0x000fe200078e0070 */
[----:B------:R-:W-:Y:S02]  /*2d640*/  FSEL R125, R125, -INF , !P3 ;  /* 0xff8000007d7d7808 */ /* 0x000fe40005800000 */
[----:B------:R-:W-:Y:S02]  /*2d650*/  FSEL R103, R103, -INF , !P2 ;  /* 0xff80000067677808 */ /* 0x000fe40005000000 */
[----:B------:R-:W-:Y:S02]  /*2d660*/  FSEL R173, R89, -INF , !P1 ;  /* 0xff80000059ad7808 */ /* 0x000fe40004800000 */
[----:B------:R-:W-:Y:S02]  /*2d670*/  LOP3.LUT P3, RZ, R252, 0x8, RZ, 0xc0, !PT ;  /* 0x00000008fcff7812 */ /* 0x000fe4000786c0ff */
[----:B------:R-:W-:Y:S02]  /*2d680*/  ISETP.GE.AND P1, PT, R44, R244, PT ;  /* 0x000000f42c00720c */ /* 0x000fe40003f26270 */
[----:B------:R-:W-:Y:S02]  /*2d690*/  FMNMX3.FTZ R20, R20, R122, R124, !PT ;  /* 0x0000007a14147276 */ /* 0x000fe4000781007c */
[----:B------:R-:W-:Y:S02]  /*2d6a0*/  FMNMX3.FTZ R4, R4, R56, R117, !PT ;  /* 0x0000003804047276 */ /* 0x000fe40007810075 */
[-C--:B------:R-:W-:Y:S01]  /*2d6b0*/  ISETP.GE.AND P4, PT, R60, R245.reuse, PT ;  /* 0x000000f53c00720c */ /* 0x080fe20003f86270 */
[----:B------:R-:W-:Y:S01]  /*2d6c0*/  IMAD.MOV.U32 R60, RZ, RZ, R21 ;  /* 0x000000ffff3c7224 */ /* 0x000fe200078e0015 */
[----:B------:R-:W-:Y:S02]  /*2d6d0*/  FSEL R179, R179, -INF , !P0 ;  /* 0xff800000b3b37808 */ /* 0x000fe40004000000 */
[----:B------:R-:W-:Y:S02]  /*2d6e0*/  FSEL R109, R109, -INF , !P3 ;  /* 0xff8000006d6d7808 */ /* 0x000fe40005800000 */
[----:B------:R-:W-:Y:S01]  /*2d6f0*/  ISETP.GE.AND P0, PT, R47, R245, PT ;  /* 0x000000f52f00720c */ /* 0x000fe20003f06270 */
[----:B------:R-:W-:Y:S01]  /*2d700*/  IMAD.MOV.U32 R47, RZ, RZ, R103 ;  /* 0x000000ffff2f7224 */ /* 0x000fe200078e0067 */
[----:B------:R-:W-:Y:S01]  /*2d710*/  FSEL R127, R62, -INF , !P1 ;  /* 0xff8000003e7f7808 */ /* 0x000fe20004800000 */
[----:B------:R-:W-:Y:S01]  /*2d720*/  IMAD.MOV.U32 R62, RZ, RZ, R106 ;  /* 0x000000ffff3e7224 */ /* 0x000fe200078e006a */
[----:B------:R-:W-:Y:S02]  /*2d730*/  FMNMX3.FTZ R20, R20, R125, R126, !PT ;  /* 0x0000007d14147276 */ /* 0x000fe4000781007e */
[----:B------:R-:W-:Y:S02]  /*2d740*/  LOP3.LUT P2, RZ, R252, 0x4, RZ, 0xc0, !PT ;  /* 0x00000004fcff7812 */ /* 0x000fe4000784c0ff */
[----:B------:R-:W-:Y:S02]  /*2d750*/  FSEL R185, R185, -INF , !P4 ;  /* 0xff800000b9b97808 */ /* 0x000fe40006000000 */
[----:B------:R-:W-:Y:S02]  /*2d760*/  FMNMX3.FTZ R4, R4, R107, R129, !PT ;  /* 0x0000006b04047276 */ /* 0x000fe40007810081 */
[-C--:B------:R-:W-:Y:S01]  /*2d770*/  ISETP.GE.AND P4, PT, R52, R245.reuse, PT ;  /* 0x000000f53400720c */ /* 0x080fe20003f86270 */
[----:B------:R-:W-:Y:S01]  /*2d780*/  IMAD.MOV.U32 R52, RZ, RZ, R109 ;  /* 0x000000ffff347224 */ /* 0x000fe200078e006d */
[----:B------:R-:W-:Y:S01]  /*2d790*/  ISETP.GE.AND P1, PT, R51, R245, PT ;  /* 0x000000f53300720c */ /* 0x000fe20003f26270 */
[----:B------:R-:W-:Y:S01]  /*2d7a0*/  IMAD.MOV.U32 R51, RZ, RZ, R105 ;  /* 0x000000ffff337224 */ /* 0x000fe200078e0069 */
[----:B------:R-:W-:Y:S02]  /*2d7b0*/  FMNMX3.FTZ R20, R20, R47, R111, !PT ;  /* 0x0000002f14147276 */ /* 0x000fe4000781006f */
[----:B------:R-:W-:Y:S02]  /*2d7c0*/  FSEL R118, R118, -INF , !P2 ;  /* 0xff80000076767808 */ /* 0x000fe40005000000 */
[----:B------:R-:W-:Y:S02]  /*2d7d0*/  FMNMX3.FTZ R4, R4, R128, R62, !PT ;  /* 0x0000008004047276 */ /* 0x000fe4000781003e */
[-C--:B------:R-:W-:Y:S02]  /*2d7e0*/  ISETP.GE.AND P5, PT, R64, R245.reuse, PT ;  /* 0x000000f54000720c */ /* 0x080fe40003fa6270 */
[----:B------:R-:W-:Y:S02]  /*2d7f0*/  FMNMX3.FTZ R20, R20, R118, R52, !PT ;  /* 0x0000007614147276 */ /* 0x000fe40007810034 */
[----:B------:R-:W-:Y:S02]  /*2d800*/  FMNMX3.FTZ R4, R4, R110, R51, !PT ;  /* 0x0000006e04047276 */ /* 0x000fe40007810033 */
[----:B------:R-:W-:Y:S02]  /*2d810*/  FSEL R187, R187, -INF , !P5 ;  /* 0xff800000bbbb7808 */ /* 0x000fe40006800000 */
[----:B------:R-:W-:Y:S01]  /*2d820*/  ISETP.GE.AND P5, PT, R54, R245, PT ;  /* 0x000000f53600720c */ /* 0x000fe20003fa6270 */
        /* <DEDUP_REMOVED lines=25> */
[----:B------:R-:W-:Y:S02]  /*2d9c0*/  FSEL R178, R178, -INF , !P4 ;  /* 0xff800000b2b27808 */ /* 0x000fe40006000000 */
[----:B------:R-:W-:Y:S02]  /*2d9d0*/  ISETP.GE.AND P4, PT, R36, R244, PT ;  /* 0x000000f42400720c */ /* 0x000fe40003f86270 */
[----:B------:R-:W-:Y:S02]  /*2d9e0*/  FSEL R177, R177, -INF , !P1 ;  /* 0xff800000b1b17808 */ /* 0x000fe40004800000 */
[-C--:B------:R-:W-:Y:S02]  /*2d9f0*/  ISETP.GE.AND P1, PT, R40, R245.reuse, PT ;  /* 0x000000f52800720c */ /* 0x080fe40003f26270 */
[----:B------:R-:W-:Y:S02]  /*2da00*/  FMNMX3.FTZ R20, R20, R180, R179, !PT ;  /* 0x000000b414147276 */ /* 0x000fe400078100b3 */
[----:B------:R-:W-:Y:S02]  /*2da10*/  FSEL R109, R50, -INF , !P5 ;  /* 0xff800000326d7808 */ /* 0x000fe40006800000 */
[----:B------:R-:W-:Y:S02]  /*2da20*/  FMNMX3.FTZ R4, R4, R182, R181, !PT ;  /* 0x000000b604047276 */ /* 0x000fe400078100b5 */
[-C--:B------:R-:W-:Y:S02]  /*2da30*/  ISETP.GE.AND P5, PT, R45, R245.reuse, PT ;  /* 0x000000f52d00720c */ /* 0x080fe40003fa6270 */
[----:B------:R-:W-:Y:S02]  /*2da40*/  ISETP.GE.AND P6, PT, R35, R244, PT ;  /* 0x000000f42300720c */ /* 0x000fe40003fc6270 */
[----:B------:R-:W-:Y:S02]  /*2da50*/  FSEL R106, R101, -INF , !P4 ;  /* 0xff800000656a7808 */ /* 0x000fe40006000000 */
[----:B------:R-:W-:Y:S02]  /*2da60*/  FSEL R172, R49, -INF , !P0 ;  /* 0xff80000031ac7808 */ /* 0x000fe40004000000 */
        /* <DEDUP_REMOVED lines=8> */
[----:B------:R-:W-:Y:S02]  /*2daf0*/  ISETP.GE.AND P5, PT, R31, R244, PT ;  /* 0x000000f41f00720c */ /* 0x000fe40003fa6270 */
        /* <DEDUP_REMOVED lines=33> */
[----:B------:R-:W-:Y:S02]  /*2dd10*/  FSEL R78, R78, -INF , !P5 ;  /* 0xff8000004e4e7808 */ /* 0x000fe40006800000 */
[----:B------:R-:W-:Y:S02]  /*2dd20*/  FMNMX3.FTZ R4, R4, R109, R106, !PT ;  /* 0x0000006d04047276 */ /* 0x000fe4000781006a */
[-C--:B------:R-:W-:Y:S02]  /*2dd30*/  ISETP.GE.AND P5, PT, R31, R245.reuse, PT ;  /* 0x000000f51f00720c */ /* 0x080fe40003fa6270 */
[----:B------:R-:W-:Y:S02]  /*2dd40*/  FSEL R97, R97, -INF , !P6 ;  /* 0xff80000061617808 */ /* 0x000fe40007000000 */
[-C--:B------:R-:W-:Y:S02]  /*2dd50*/  ISETP.GE.AND P0, PT, R22, R244.reuse, PT ;  /* 0x000000f41600720c */ /* 0x080fe40003f06270 */
[----:B------:R-:W-:Y:S02]  /*2dd60*/  FSEL R77, R77, -INF , !P4 ;  /* 0xff8000004d4d7808 */ /* 0x000fe40006000000 */
[-C--:B------:R-:W-:Y:S02]  /*2dd70*/  ISETP.GE.AND P6, PT, R19, R244.reuse, PT ;  /* 0x000000f41300720c */ /* 0x080fe40003fc6270 */
[----:B------:R-:W-:Y:S02]  /*2dd80*/  ISETP.GE.AND P4, PT, R30, R245, PT ;  /* 0x000000f51e00720c */ /* 0x000fe40003f86270 */
        /* <DEDUP_REMOVED lines=29> */
[----:B------:R-:W-:Y:S02]  /*2df60*/  FSEL R73, R73, -INF , !P4 ;  /* 0xff80000049497808 */ /* 0x000fe40006000000 */
[----:B------:R-:W-:Y:S02]  /*2df70*/  ISETP.GE.AND P1, PT, R15, R245, PT ;  /* 0x000000f50f00720c */ /* 0x000fe40003f26270 */
[----:B------:R-:W-:Y:S02]  /*2df80*/  ISETP.GE.AND P4, PT, R13, R246, PT ;  /* 0x000000f60d00720c */ /* 0x000fe40003f86270 */
[----:B------:R-:W-:Y:S02]  /*2df90*/  FSEL R72, R72, -INF , !P0 ;  /* 0xff80000048487808 */ /* 0x000fe40004000000 */
[----:B------:R-:W-:Y:S02]  /*2dfa0*/  FMNMX3.FTZ R0, R0, R75, R74, !PT ;  /* 0x0000004b00007276 */ /* 0x000fe4000781004a */
[----:B------:R-:W-:Y:S02]  /*2dfb0*/  ISETP.GE.AND P6, PT, R19, R245, PT ;  /* 0x000000f51300720c */ /* 0x000fe40003fc6270 */
[----:B------:R-:W-:Y:S02]  /*2dfc0*/  FMNMX3.FTZ R4, R4, R77, R76, !PT ;  /* 0x0000004d04047276 */ /* 0x000fe4000781004c */
[-C--:B------:R-:W-:Y:S02]  /*2dfd0*/  ISETP.GE.AND P0, PT, R13, R245.reuse, PT ;  /* 0x000000f50d00720c */ /* 0x080fe40003f06270 */
[----:B------:R-:W-:Y:S02]  /*2dfe0*/  ISETP.GE.AND P5, PT, R14, R245, PT ;  /* 0x000000f50e00720c */ /* 0x000fe40003fa6270 */
[----:B------:R-:W-:Y:S01]  /*2dff0*/  FSEL R36, R131, -INF , P4 ;  /* 0xff80000083247808 */ /* 0x000fe20002000000 */
[----:B------:R-:W-:Y:S01]  /*2e000*/  IMAD.MOV.U32 R131, RZ, RZ, R62 ;  /* 0x000000ffff837224 */ /* 0x000fe200078e003e */
[----:B------:R-:W-:Y:S02]  /*2e010*/  FSEL R66, R66, -INF , !P6 ;  /* 0xff80000042427808 */ /* 0x000fe40007000000 */
[----:B------:R-:W-:Y:S02]  /*2e020*/  FSEL R65, R65, -INF , !P1 ;  /* 0xff80000041417808 */ /* 0x000fe40004800000 */
[----:B------:R-:W-:Y:S02]  /*2e030*/  FMNMX3.FTZ R0, R0, R73, R72, !PT ;  /* 0x0000004900007276 */ /* 0x000fe40007810048 */
[----:B------:R-:W-:Y:S02]  /*2e040*/  FMNMX3.FTZ R2, R4, R71, R69, !PT ;  /* 0x0000004704027276 */ /* 0x000fe40007810045 */
[----:B------:R-:W-:Y:S02]  /*2e050*/  FSEL R37, R37, -INF , !P5 ;  /* 0xff80000025257808 */ /* 0x000fe40006800000 */
[----:B------:R-:W-:Y:S02]  /*2e060*/  FSEL R36, R36, -INF , !P0 ;  /* 0xff80000024247808 */ /* 0x000fe40004000000 */
[----:B------:R-:W-:Y:S02]  /*2e070*/  FMNMX3.FTZ R0, R0, R66, R65, !PT ;  /* 0x0000004200007276 */ /* 0x000fe40007810041 */
[----:B------:R-:W-:Y:S02]  /*2e080*/  FMNMX3.FTZ R2, R2, R68, R67, !PT ;  /* 0x0000004402027276 */ /* 0x000fe40007810043 */
[----:B------:R-:W-:Y:S02]  /*2e090*/  FMNMX3.FTZ R0, R0, R37, R36, !PT ;  /* 0x0000002500007276 */ /* 0x000fe40007810024 */
[----:B------:R-:W-:Y:S01]  /*2e0a0*/  LOP3.LUT R63, R221, 0x200, R222, 0xf8, !PT ;  /* 0x00000200dd3f7812 */ /* 0x000fe200078ef8de */
[----:B------:R-:W4:Y:S01]  /*2e0b0*/  SHFL.BFLY PT, R14, R2, 0x2, 0x1f ;  /* 0x0c401f00020e7f89 */ /* 0x000f2200000e0000 */
[----:B------:R-:W-:Y:S01]  /*2e0c0*/  LOP3.LUT P2, RZ, R252, 0x2, RZ, 0xc0, !PT ;  /* 0x00000002fcff7812 */ /* 0x000fe2000784c0ff */
[----:B------:R-:W-:Y:S01]  /*2e0d0*/  IMAD.MOV.U32 R221, RZ, RZ, R116 ;  /* 0x000000ffffdd7224 */ /* 0x000fe200078e0074 */
[----:B------:R-:W-:Y:S05]  /*2e0e0*/  LEA R63, R63, UR6, 0x1 ;  /* 0x000000063f3f7c11 */ /* 0x000fea000f8e08ff */
[----:B------:R-:W1:Y:S01]  /*2e0f0*/  SHFL.BFLY PT, R4, R0, 0x2, 0x1f ;  /* 0x0c401f0000047f89 */ /* 0x000e6200000e0000 */
[----:B------:R-:W-:Y:S01]  /*2e100*/  IMAD.MOV.U32 R222, RZ, RZ, R108 ;  /* 0x000000ffffde7224 */ /* 0x000fe200078e006c */
[----:B------:R-:W-:Y:S01]  /*2e110*/  MOV R232, 0x1f0 ;  /* 0x000001f000e87802 */ /* 0x000fe20000000f00 */
[----:B------:R-:W-:Y:S01]  /*2e120*/  IMAD.IADD R61, R220, 0x1, R63 ;  /* 0x00000001dc3d7824 */ /* 0x000fe200078e023f */
[----:B------:R-:W-:Y:S04]  /*2e130*/  LOP3.LUT P3, RZ, R252, 0x1, RZ, 0xc0, !PT ;  /* 0x00000001fcff7812 */ /* 0x000fe8000786c0ff */
[----:B------:R-:W-:Y:S01]  /*2e140*/  LDSM.16.MT88.4 R20, [R61+0xa000] ;  /* 0x00a000003d14783b */ /* 0x000fe20000004200 */
[----:B----4-:R-:W-:Y:S02]  /*2e150*/  FMNMX.FTZ R14, R2, R14, !PT ;  /* 0x0000000e020e7209 */ /* 0x010fe40007810000 */
[----:B-1----:R-:W-:Y:S05]  /*2e160*/  FMNMX.FTZ R4, R0, R4, !PT ;  /* 0x0000000400047209 */ /* 0x002fea0007810000 */
[----:B------:R-:W1:Y:S08]  /*2e170*/  SHFL.BFLY PT, R2, R14, 0x1, 0x1f ;  /* 0x0c201f000e027f89 */ /* 0x000e7000000e0000 */
[----:B------:R-:W4:Y:S01]  /*2e180*/  SHFL.BFLY PT, R0, R4, 0x1, 0x1f ;  /* 0x0c201f0004007f89 */ /* 0x000f2200000e0000 */
[----:B-1----:R-:W-:Y:S02]  /*2e190*/  FMNMX.FTZ R2, R14, R2, !PT ;  /* 0x000000020e027209 */ /* 0x002fe40007810000 */
[----:B----4-:R-:W-:Y:S03]  /*2e1a0*/  FMNMX.FTZ R0, R4, R0, !PT ;  /* 0x0000000004007209 */ /* 0x010fe60007810000 */
[C---:B--2---:R-:W-:Y:S01]  /*2e1b0*/  FMUL.FTZ R70, R3.reuse, R2 ;  /* 0x0000000203467220 */ /* 0x044fe20000410000 */
[----:B------:R-:W-:Y:S02]  /*2e1c0*/  FSETP.NEU.FTZ.AND P1, PT, R2, -INF , PT ;  /* 0xff8000000200780b */ /* 0x000fe40003f3d000 */
[----:B------:R-:W-:Y:S01]  /*2e1d0*/  FSETP.NEU.FTZ.AND P0, PT, R0, -INF , PT ;  /* 0xff8000000000780b */ /* 0x000fe20003f1d000 */
[----:B------:R-:W-:Y:S01]  /*2e1e0*/  FMUL.FTZ R64, R3, R0 ;  /* 0x0000000003407220 */ /* 0x000fe20000410000 */
[----:B------:R-:W-:Y:S02]  /*2e1f0*/  FSEL R70, R70, RZ, P1 ;  /* 0x000000ff46467208 */ /* 0x000fe40000800000 */
[----:B------:R-:W-:Y:S02]  /*2e200*/  FSEL R4, R0, RZ, P0 ;  /* 0x000000ff00047208 */ /* 0x000fe40000000000 */
[----:B------:R-:W-:Y:S01]  /*2e210*/  FSEL R64, R64, RZ, P0 ;  /* 0x000000ff40407208 */ /* 0x000fe20000000000 */
[-CC-:B------:R-:W-:Y:S01]  /*2e220*/  FFMA.FTZ R93, R12, R3.reuse, -R70.reuse ;  /* 0x000000030c5d7223 */ /* 0x180fe20000010846 */
[-C--:B------:R-:W-:Y:S01]  /*2e230*/  FFMA.FTZ R89, R48, R3.reuse, -R70 ;  /* 0x0000000330597223 */ /* 0x080fe20000010846 */
[----:B------:R-:W-:Y:S01]  /*2e240*/  FADD.FTZ R4, -R4, R167 ;  /* 0x000000a704047221 */ /* 0x000fe20000010100 */
[----:B------:R-:W1:Y:S01]  /*2e250*/  LDSM.16.MT88.4 R12, [R63+0xa000] ;  /* 0x00a000003f0c783b */ /* 0x000e620000004200 */
[-C--:B------:R-:W-:Y:S01]  /*2e260*/  FFMA.FTZ R87, R5, R3.reuse, -R64 ;  /* 0x0000000305577223 */ /* 0x080fe20000010840 */
[----:B------:R-:W-:Y:S01]  /*2e270*/  FSEL R5, R2, RZ, P1 ;  /* 0x000000ff02057208 */ /* 0x000fe20000800000 */
[----:B------:R-:W-:Y:S01]  /*2e280*/  MUFU.EX2 R93, R93 ;  /* 0x0000005d005d7308 */ /* 0x000fe20000000800 */
[----:B------:R-:W-:Y:S01]  /*2e290*/  FMUL.FTZ R4, R3, R4 ;  /* 0x0000000403047220 */ /* 0x000fe20000410000 */
[----:B------:R-:W-:Y:S02]  /*2e2a0*/  IMAD.MOV.U32 R167, RZ, RZ, R53 ;  /* 0x000000ffffa77224 */ /* 0x000fe400078e0035 */
[-C--:B------:R-:W-:Y:S01]  /*2e2b0*/  FFMA.FTZ R116, R56, R3.reuse, -R70 ;  /* 0x0000000338747223 */ /* 0x080fe20000010846 */
[----:B------:R-:W-:Y:S01]  /*2e2c0*/  FADD.FTZ R5, -R5, R166 ;  /* 0x000000a605057221 */ /* 0x000fe20000010100 */
[----:B------:R-:W-:Y:S02]  /*2e2d0*/  IMAD.MOV.U32 R166, RZ, RZ, R54 ;  /* 0x000000ffffa67224 */ /* 0x000fe400078e0036 */
[-CC-:B------:R-:W-:Y:S01]  /*2e2e0*/  FFMA.FTZ R95, R11, R3.reuse, -R70.reuse ;  /* 0x000000030b5f7223 */ /* 0x180fe20000010846 */
[-C--:B------:R-:W-:Y:S01]  /*2e2f0*/  FFMA.FTZ R88, R10, R3.reuse, -R70 ;  /* 0x000000030a587223 */ /* 0x080fe20000010846 */
[----:B------:R-:W2:Y:S01]  /*2e300*/  MUFU.EX2 R38, R4 ;  /* 0x0000000400267308 */ /* 0x000ea20000000800 */
[-CC-:B------:R-:W-:Y:S01]  /*2e310*/  FFMA.FTZ R94, R9, R3.reuse, -R64.reuse ;  /* 0x00000003095e7223 */ /* 0x180fe20000010840 */
[-CC-:B------:R-:W-:Y:S01]  /*2e320*/  FFMA.FTZ R91, R7, R3.reuse, -R64.reuse ;  /* 0x00000003075b7223 */ /* 0x180fe20000010840 */
[----:B------:R-:W-:Y:S01]  /*2e330*/  FFMA.FTZ R90, R6, R3, -R64 ;  /* 0x00000003065a7223 */ /* 0x000fe20000010840 */
[----:B------:R-:W-:Y:S01]  /*2e340*/  FMUL.FTZ R5, R3, R5 ;  /* 0x0000000503057220 */ /* 0x000fe20000410000 */
[----:B------:R-:W-:Y:S02]  /*2e350*/  VIADD R9, R63, 0xa000 ;  /* 0x0000a0003f097836 */ /* 0x000fe40000000000 */
[-CC-:B------:R-:W-:Y:S01]  /*2e360*/  FFMA.FTZ R99, R8, R3.reuse, -R70.reuse ;  /* 0x0000000308637223 */ /* 0x180fe20000010846 */
[-CC-:B------:R-:W-:Y:S02]  /*2e370*/  FFMA.FTZ R98, R18, R3.reuse, -R70.reuse ;  /* 0x0000000312627223 */ /* 0x180fe40000010846 */
[----:B------:R-:W4:Y:S01]  /*2e380*/  MUFU.EX2 R95, R95 ;  /* 0x0000005f005f7308 */ /* 0x000f220000000800 */
[-CC-:B------:R-:W-:Y:S01]  /*2e390*/  FFMA.FTZ R101, R17, R3.reuse, -R70.reuse ;  /* 0x0000000311657223 */ /* 0x180fe20000010846 */
[-C--:B------:R-:W-:Y:S01]  /*2e3a0*/  FFMA.FTZ R102, R16, R3.reuse, -R70 ;  /* 0x0000000310667223 */ /* 0x080fe20000010846 */
[-C--:B------:R-:W-:Y:S01]  /*2e3b0*/  FFMA.FTZ R108, R24, R3.reuse, -R64 ;  /* 0x00000003186c7223 */ /* 0x080fe20000010840 */
[-C--:B------:R-:W-:Y:S01]  /*2e3c0*/  FFMA.FTZ R117, R117, R3.reuse, -R70 ;  /* 0x0000000375757223 */ /* 0x080fe20000010846 */
[-CC-:B------:R-:W-:Y:S01]  /*2e3d0*/  FFMA.FTZ R122, R122, R3.reuse, -R64.reuse ;  /* 0x000000037a7a7223 */ /* 0x180fe20000010840 */
[-CC-:B------:R-:W-:Y:S01]  /*2e3e0*/  FFMA.FTZ R124, R124, R3.reuse, -R64.reuse ;  /* 0x000000037c7c7223 */ /* 0x180fe20000010840 */
[----:B------:R-:W-:Y:S03]  /*2e3f0*/  FFMA.FTZ R125, R125, R3, -R64 ;  /* 0x000000037d7d7223 */ /* 0x000fe60000010840 */
[----:B------:R-:W-:Y:S01]  /*2e400*/  MUFU.EX2 R89, R89 ;  /* 0x0000005900597308 */ /* 0x000fe20000000800 */
[C---:B--2---:R-:W-:Y:S01]  /*2e410*/  FMUL.FTZ R6, R38.reuse, R162 ;  /* 0x000000a226067220 */ /* 0x044fe20000410000 */
[----:B------:R-:W-:Y:S02]  /*2e420*/  IMAD.MOV.U32 R162, RZ, RZ, R60 ;  /* 0x000000ffffa27224 */ /* 0x000fe400078e003c */
[C---:B------:R-:W-:Y:S01]  /*2e430*/  FMUL.FTZ R7, R38.reuse, R163 ;  /* 0x000000a326077220 */ /* 0x040fe20000410000 */
[----:B------:R-:W-:Y:S02]  /*2e440*/  VIADD R60, R63, 0xa040 ;  /* 0x0000a0403f3c7836 */ /* 0x000fe40000000000 */
[C---:B------:R-:W-:Y:S01]  /*2e450*/  FMUL.FTZ R10, R38.reuse, R158 ;  /* 0x0000009e260a7220 */ /* 0x040fe20000410000 */
[----:B------:R-:W-:Y:S02]  /*2e460*/  @P2 VIADD R60, R9, 0xffffffc0 ;  /* 0xffffffc0093c2836 */ /* 0x000fe40000000000 */
[----:B------:R-:W-:Y:S01]  /*2e470*/  FMUL.FTZ R11, R38, R159 ;  /* 0x0000009f260b7220 */ /* 0x000fe20000410000 */
[----:B------:R-:W2:Y:S01]  /*2e480*/  MUFU.EX2 R88, R88 ;  /* 0x0000005800587308 */ /* 0x000ea20000000800 */
[----:B----4-:R-:W-:Y:S01]  /*2e490*/  F2FP.BF16.F32.PACK_AB R40, R95, R93 ;  /* 0x0000005d5f28723e */ /* 0x010fe200000010ff */
[----:B------:R-:W-:Y:S01]  /*2e4a0*/  IMAD.IADD R62, R220, 0x1, R60 ;  /* 0x00000001dc3e7824 */ /* 0x000fe200078e023c */
[----:B------:R-:W4:Y:S01]  /*2e4b0*/  LDSM.16.MT88.4 R28, [R60] ;  /* 0x000000003c1c783b */ /* 0x000f220000004200 */
[C---:B------:R-:W-:Y:S01]  /*2e4c0*/  FMUL.FTZ R18, R38.reuse, R150 ;  /* 0x0000009626127220 */ /* 0x040fe20000410000 */
[C---:B------:R-:W-:Y:S01]  /*2e4d0*/  FMUL.FTZ R19, R38.reuse, R151 ;  /* 0x0000009726137220 */ /* 0x040fe20000410000 */
[----:B------:R-:W-:Y:S02]  /*2e4e0*/  IMAD.MOV.U32 R163, RZ, RZ, R51 ;  /* 0x000000ffffa37224 */ /* 0x000fe400078e0033 */
[C---:B------:R-:W-:Y:S02]  /*2e4f0*/  FMUL.FTZ R26, R38.reuse, R142 ;  /* 0x0000008e261a7220 */ /* 0x040fe40000410000 */
[----:B------:R-:W-:Y:S01]  /*2e500*/  MUFU.EX2 R94, R94 ;  /* 0x0000005e005e7308 */ /* 0x000fe20000000800 */
[----:B------:R-:W-:Y:S01]  /*2e510*/  FFMA.FTZ R142, R221, R3, -R64 ;  /* 0x00000003dd8e7223 */ /* 0x000fe20000010840 */
[C---:B------:R-:W-:Y:S01]  /*2e520*/  FMUL.FTZ R34, R38.reuse, R134 ;  /* 0x0000008626227220 */ /* 0x040fe20000410000 */
[----:B------:R-:W-:Y:S01]  /*2e530*/  LDSM.16.MT88.4 R48, [R63+0xa800] ;  /* 0x00a800003f30783b */ /* 0x000fe20000004200 */
[----:B------:R-:W-:Y:S01]  /*2e540*/  FMUL.FTZ R35, R38, R135 ;  /* 0x0000008726237220 */ /* 0x000fe20000410000 */
[----:B------:R-:W-:Y:S02]  /*2e550*/  IMAD.MOV.U32 R158, RZ, RZ, R118 ;  /* 0x000000ffff9e7224 */ /* 0x000fe400078e0076 */
[-C--:B------:R-:W-:Y:S01]  /*2e560*/  FFMA.FTZ R118, R58, R3.reuse, -R70 ;  /* 0x000000033a767223 */ /* 0x080fe20000010846 */
[----:B------:R-:W-:Y:S02]  /*2e570*/  FFMA.FTZ R126, R126, R3, -R64 ;  /* 0x000000037e7e7223 */ /* 0x000fe40000010840 */
[----:B------:R-:W3:Y:S01]  /*2e580*/  MUFU.EX2 R87, R87 ;  /* 0x0000005700577308 */ /* 0x000ee20000000800 */
[----:B--2---:R-:W-:Y:S01]  /*2e590*/  F2FP.BF16.F32.PACK_AB R42, R88, R89 ;  /* 0x00000059582a723e */ /* 0x004fe200000010ff */
[-CC-:B------:R-:W-:Y:S01]  /*2e5a0*/  FFMA.FTZ R129, R129, R3.reuse, -R70.reuse ;  /* 0x0000000381817223 */ /* 0x180fe20000010846 */
[----:B------:R-:W2:Y:S01]  /*2e5b0*/  LDL.LU R221, [R1+0x4] ;  /* 0x0000040001dd7983 */ /* 0x000ea20000300800 */
[-CC-:B------:R-:W-:Y:S01]  /*2e5c0*/  FFMA.FTZ R128, R128, R3.reuse, -R70.reuse ;  /* 0x0000000380807223 */ /* 0x180fe20000010846 */
[-C--:B------:R-:W-:Y:S01]  /*2e5d0*/  FFMA.FTZ R131, R131, R3.reuse, -R70 ;  /* 0x0000000383837223 */ /* 0x080fe20000010846 */
[-CC-:B------:R-:W-:Y:S01]  /*2e5e0*/  FFMA.FTZ R150, R211, R3.reuse, -R64.reuse ;  /* 0x00000003d3967223 */ /* 0x180fe20000010840 */
[----:B------:R-:W2:Y:S03]  /*2e5f0*/  LDL.LU R220, [R1] ;  /* 0x0000000001dc7983 */ /* 0x000ea60000300800 */
        /* <DEDUP_REMOVED lines=8> */
[----:B------:R-:W1:Y:S01]  /*2e680*/  MUFU.EX2 R90, R90 ;  /* 0x0000005a005a7308 */ /* 0x000e620000000800 */
[----:B---3--:R-:W-:Y:S01]  /*2e690*/  F2FP.BF16.F32.PACK_AB R41, R87, R94 ;  /* 0x0000005e5729723e */ /* 0x008fe200000010ff */
[-C--:B------:R-:W-:Y:S01]  /*2e6a0*/  FFMA.FTZ R189, R189, R3.reuse, -R70 ;  /* 0x00000003bdbd7223 */ /* 0x080fe20000010846 */
[-CC-:B------:R-:W-:Y:S01]  /*2e6b0*/  FFMA.FTZ R188, R188, R3.reuse, -R64.reuse ;  /* 0x00000003bcbc7223 */ /* 0x180fe20000010840 */
[-CC-:B------:R-:W-:Y:S01]  /*2e6c0*/  FFMA.FTZ R187, R187, R3.reuse, -R64.reuse ;  /* 0x00000003bbbb7223 */ /* 0x180fe20000010840 */
[-CC-:B------:R-:W-:Y:S01]  /*2e6d0*/  FFMA.FTZ R186, R186, R3.reuse, -R64.reuse ;  /* 0x00000003baba7223 */ /* 0x180fe20000010840 */
[-C--:B------:R-:W-:Y:S01]  /*2e6e0*/  FFMA.FTZ R185, R185, R3.reuse, -R64 ;  /* 0x00000003b9b97223 */ /* 0x080fe20000010840 */
[-CC-:B------:R-:W-:Y:S03]  /*2e6f0*/  FFMA.FTZ R184, R184, R3.reuse, -R70.reuse ;  /* 0x00000003b8b87223 */ /* 0x180fe60000010846 */
[----:B------:R-:W3:Y:S01]  /*2e700*/  MUFU.EX2 R39, R5 ;  /* 0x0000000500277308 */ /* 0x000ee20000000800 */
[-CC-:B------:R-:W-:Y:S01]  /*2e710*/  FFMA.FTZ R183, R183, R3.reuse, -R70.reuse ;  /* 0x00000003b7b77223 */ /* 0x180fe20000010846 */
[-CC-:B------:R-:W-:Y:S01]  /*2e720*/  FFMA.FTZ R182, R182, R3.reuse, -R70.reuse ;  /* 0x00000003b6b67223 */ /* 0x180fe20000010846 */
[-C--:B------:R-:W-:Y:S01]  /*2e730*/  FFMA.FTZ R181, R181, R3.reuse, -R70 ;  /* 0x00000003b5b57223 */ /* 0x080fe20000010846 */
[-CC-:B------:R-:W-:Y:S01]  /*2e740*/  FFMA.FTZ R180, R180, R3.reuse, -R64.reuse ;  /* 0x00000003b4b47223 */ /* 0x180fe20000010840 */
[-CC-:B------:R-:W-:Y:S01]  /*2e750*/  FFMA.FTZ R179, R179, R3.reuse, -R64.reuse ;  /* 0x00000003b3b37223 */ /* 0x180fe20000010840 */
        /* <DEDUP_REMOVED lines=11> */
[C---:B---3--:R-:W-:Y:S01]  /*2e810*/  FMUL.FTZ R5, R39.reuse, R161 ;  /* 0x000000a127057220 */ /* 0x048fe20000410000 */
[C---:B------:R-:W-:Y:S01]  /*2e820*/  FMUL.FTZ R4, R39.reuse, R160 ;  /* 0x000000a027047220 */ /* 0x040fe20000410000 */
[----:B------:R-:W-:Y:S02]  /*2e830*/  IMAD.MOV.U32 R161, RZ, RZ, R59 ;  /* 0x000000ffffa17224 */ /* 0x000fe400078e003b */
[C---:B------:R-:W-:Y:S01]  /*2e840*/  FMUL.FTZ R9, R39.reuse, R157 ;  /* 0x0000009d27097220 */ /* 0x040fe20000410000 */
[----:B------:R-:W-:Y:S02]  /*2e850*/  IMAD.MOV.U32 R157, RZ, RZ, R52 ;  /* 0x000000ffff9d7224 */ /* 0x000fe400078e0034 */
[-C--:B------:R-:W-:Y:S01]  /*2e860*/  FFMA.FTZ R170, R170, R3.reuse, -R64 ;  /* 0x00000003aaaa7223 */ /* 0x080fe20000010840 */
[----:B------:R-:W-:Y:S01]  /*2e870*/  LDSM.16.MT88.4 R52, [R61+0xa800] ;  /* 0x00a800003d34783b */ /* 0x000fe20000004200 */
[----:B------:R-:W-:Y:S01]  /*2e880*/  IMAD.MOV.U32 R160, RZ, RZ, R115 ;  /* 0x000000ffffa07224 */ /* 0x000fe200078e0073 */
[C---:B------:R-:W-:Y:S01]  /*2e890*/  HMMA.16816.F32.BF16 R4, R40.reuse, R12, R4 ;  /* 0x0000000c2804723c */ /* 0x040fe20000041804 */
[----:B------:R-:W-:Y:S04]  /*2e8a0*/  MUFU.EX2 R151, R151 ;  /* 0x0000009700977308 */ /* 0x000fe80000000800 */
[C---:B------:R-:W-:Y:S01]  /*2e8b0*/  FMUL.FTZ R8, R39.reuse, R156 ;  /* 0x0000009c27087220 */ /* 0x040fe20000410000 */
[----:B------:R-:W-:Y:S01]  /*2e8c0*/  FMUL.FTZ R12, R39, R152 ;  /* 0x00000098270c7220 */ /* 0x000fe20000410000 */
[----:B------:R-:W-:Y:S02]  /*2e8d0*/  IMAD.MOV.U32 R152, RZ, RZ, R47 ;  /* 0x000000ffff987224 */ /* 0x000fe400078e002f */
[-C--:B------:R-:W-:Y:S01]  /*2e8e0*/  FFMA.FTZ R115, R57, R3.reuse, -R70 ;  /* 0x0000000339737223 */ /* 0x080fe20000010846 */
[----:B------:R-:W1:Y:S01]  /*2e8f0*/  LDSM.16.MT88.4 R44, [R62] ;  /* 0x000000003e2c783b */ /* 0x000e620000004200 */
[-CC-:B------:R-:W-:Y:S01]  /*2e900*/  FFMA.FTZ R130, R130, R3.reuse, -R64.reuse ;  /* 0x0000000382827223 */ /* 0x180fe20000010840 */
[--C-:B------:R-:W-:Y:S01]  /*2e910*/  FFMA.FTZ R134, R152, R3, -R64.reuse ;  /* 0x0000000398867223 */ /* 0x100fe20000010840 */
[C---:B------:R-:W-:Y:S01]  /*2e920*/  HMMA.16816.F32.BF16 R8, R40.reuse, R14, R8 ;  /* 0x0000000e2808723c */ /* 0x040fe20000041808 */
[----:B------:R-:W-:Y:S02]  /*2e930*/  MUFU.EX2 R99, R99 ;  /* 0x0000006300637308 */ /* 0x000fe40000000800 */
[----:B------:R-:W-:Y:S01]  /*2e940*/  FMUL.FTZ R13, R39, R153 ;  /* 0x00000099270d7220 */ /* 0x000fe20000410000 */
[C---:B------:R-:W-:Y:S01]  /*2e950*/  FMUL.FTZ R14, R38.reuse, R154 ;  /* 0x0000009a260e7220 */ /* 0x040fe20000410000 */
[----:B------:R-:W-:Y:S01]  /*2e960*/  FMUL.FTZ R15, R38, R155 ;  /* 0x0000009b260f7220 */ /* 0x000fe20000410000 */
[----:B------:R-:W-:Y:S01]  /*2e970*/  LDSM.16.MT88.4 R56, [R62+0x800] ;  /* 0x000800003e38783b */ /* 0x000fe20000004200 */
[-C--:B------:R-:W-:Y:S01]  /*2e980*/  FFMA.FTZ R152, R209, R3.reuse, -R64 ;  /* 0x00000003d1987223 */ /* 0x080fe20000010840 */
[-CC-:B------:R-:W-:Y:S01]  /*2e990*/  FFMA.FTZ R155, R208, R3.reuse, -R70.reuse ;  /* 0x00000003d09b7223 */ /* 0x180fe20000010846 */
[-CC-:B------:R-:W-:Y:S01]  /*2e9a0*/  FFMA.FTZ R154, R206, R3.reuse, -R70.reuse ;  /* 0x00000003ce9a7223 */ /* 0x180fe20000010846 */
[-CC-:B------:R-:W-:Y:S01]  /*2e9b0*/  FFMA.FTZ R127, R127, R3.reuse, -R70.reuse ;  /* 0x000000037f7f7223 */ /* 0x180fe20000010846 */
[--C-:B------:R-:W-:Y:S01]  /*2e9c0*/  FFMA.FTZ R123, R123, R3, -R70.reuse ;  /* 0x000000037b7b7223 */ /* 0x100fe20000010846 */
[C---:B------:R-:W-:Y:S01]  /*2e9d0*/  HMMA.16816.F32.BF16 R12, R40.reuse, R20, R12 ;  /* 0x00000014280c723c */ /* 0x040fe2000004180c */
[----:B------:R-:W3:Y:S02]  /*2e9e0*/  MUFU.EX2 R98, R98 ;  /* 0x0000006200627308 */ /* 0x000ee40000000800 */
[C---:B------:R-:W-:Y:S01]  /*2e9f0*/  FMUL.FTZ R16, R39.reuse, R148 ;  /* 0x0000009427107220 */ /* 0x040fe20000410000 */
[----:B------:R-:W-:Y:S01]  /*2ea00*/  FMUL.FTZ R17, R39, R149 ;  /* 0x0000009527117220 */ /* 0x000fe20000410000 */
[-C--:B------:R-:W-:Y:S01]  /*2ea10*/  FFMA.FTZ R148, R213, R3.reuse, -R70 ;  /* 0x00000003d5947223 */ /* 0x080fe20000010846 */
[-C--:B------:R-:W-:Y:S01]  /*2ea20*/  FFMA.FTZ R149, R212, R3.reuse, -R64 ;  /* 0x00000003d4957223 */ /* 0x080fe20000010840 */
[-CC-:B------:R-:W-:Y:S01]  /*2ea30*/  FFMA.FTZ R121, R121, R3.reuse, -R70.reuse ;  /* 0x0000000379797223 */ /* 0x180fe20000010846 */
[-C--:B------:R-:W-:Y:S03]  /*2ea40*/  FFMA.FTZ R120, R120, R3.reuse, -R70 ;  /* 0x0000000378787223 */ /* 0x080fe60000010846 */
[----:B------:R-:W-:Y:S01]  /*2ea50*/  MUFU.EX2 R152, R152 ;  /* 0x0000009800987308 */ /* 0x000fe20000000800 */
[--C-:B------:R-:W-:Y:S01]  /*2ea60*/  FFMA.FTZ R119, R119, R3, -R64.reuse ;  /* 0x0000000377777223 */ /* 0x100fe20000010840 */
[C---:B------:R-:W-:Y:S03]  /*2ea70*/  HMMA.16816.F32.BF16 R16, R40.reuse, R22, R16 ;  /* 0x000000162810723c */ /* 0x040fe60000041810 */
[C---:B------:R-:W-:Y:S01]  /*2ea80*/  FMUL.FTZ R20, R39.reuse, R144 ;  /* 0x0000009027147220 */ /* 0x040fe20000410000 */
[----:B------:R-:W-:Y:S01]  /*2ea90*/  FMUL.FTZ R21, R39, R145 ;  /* 0x0000009127157220 */ /* 0x000fe20000410000 */
[C---:B------:R-:W-:Y:S01]  /*2eaa0*/  FMUL.FTZ R22, R38.reuse, R146 ;  /* 0x0000009226167220 */ /* 0x040fe20000410000 */
[----:B------:R-:W-:Y:S01]  /*2eab0*/  FMUL.FTZ R23, R38, R147 ;  /* 0x0000009326177220 */ /* 0x000fe20000410000 */
[----:B------:R-:W-:Y:S02]  /*2eac0*/  IMAD.MOV.U32 R153, RZ, RZ, R107 ;  /* 0x000000ffff997224 */ /* 0x000fe400078e006b */
[-CC-:B------:R-:W-:Y:S01]  /*2ead0*/  FFMA.FTZ R107, R25, R3.reuse, -R64.reuse ;  /* 0x00000003196b7223 */ /* 0x180fe20000010840 */
[-C--:B------:R-:W-:Y:S01]  /*2eae0*/  FFMA.FTZ R144, R166, R3.reuse, -R64 ;  /* 0x00000003a6907223 */ /* 0x080fe20000010840 */
[-CC-:B------:R-:W-:Y:S01]  /*2eaf0*/  FFMA.FTZ R146, R222, R3.reuse, -R70.reuse ;  /* 0x00000003de927223 */ /* 0x180fe20000010846 */
[-CC-:B------:R-:W-:Y:S01]  /*2eb00*/  FFMA.FTZ R145, R215, R3.reuse, -R70.reuse ;  /* 0x00000003d7917223 */ /* 0x180fe20000010846 */
[----:B------:R-:W-:Y:S01]  /*2eb10*/  FFMA.FTZ R147, R214, R3, -R70 ;  /* 0x00000003d6937223 */ /* 0x000fe20000010846 */
[C---:B----4-:R-:W-:Y:S01]  /*2eb20*/  HMMA.16816.F32.BF16 R20, R40.reuse, R28, R20 ;  /* 0x0000001c2814723c */ /* 0x050fe20000041814 */
[----:B------:R-:W-:Y:S02]  /*2eb30*/  MUFU.EX2 R101, R101 ;  /* 0x0000006500657308 */ /* 0x000fe40000000800 */
[C---:B------:R-:W-:Y:S01]  /*2eb40*/  FMUL.FTZ R24, R39.reuse, R140 ;  /* 0x0000008c27187220 */ /* 0x040fe20000410000 */
[----:B------:R-:W-:Y:S01]  /*2eb50*/  FMUL.FTZ R25, R39, R141 ;  /* 0x0000008d27197220 */ /* 0x000fe20000410000 */
[----:B------:R-:W-:Y:S01]  /*2eb60*/  FMUL.FTZ R27, R38, R143 ;  /* 0x0000008f261b7220 */ /* 0x000fe20000410000 */
[----:B------:R-:W-:Y:S02]  /*2eb70*/  IMAD.MOV.U32 R159, RZ, RZ, R111 ;  /* 0x000000ffff9f7224 */ /* 0x000fe400078e006f */
[-C--:B------:R-:W-:Y:S01]  /*2eb80*/  FFMA.FTZ R111, R32, R3.reuse, -R64 ;  /* 0x00000003206f7223 */ /* 0x080fe20000010840 */
[----:B------:R-:W-:Y:S02]  /*2eb90*/  IMAD.MOV.U32 R156, RZ, RZ, R110 ;  /* 0x000000ffff9c7224 */ /* 0x000fe400078e006e */
[----:B------:R-:W-:Y:S01]  /*2eba0*/  FFMA.FTZ R110, R33, R3, -R64 ;  /* 0x00000003216e7223 */ /* 0x000fe20000010840 */
[C---:B------:R-:W-:Y:S01]  /*2ebb0*/  FMUL.FTZ R28, R39.reuse, R136 ;  /* 0x00000088271c7220 */ /* 0x040fe20000410000 */
[C---:B------:R-:W-:Y:S01]  /*2ebc0*/  FMUL.FTZ R29, R39.reuse, R137 ;  /* 0x00000089271d7220 */ /* 0x040fe20000410000 */
[C---:B------:R-:W-:Y:S01]  /*2ebd0*/  HMMA.16816.F32.BF16 R24, R40.reuse, R30, R24 ;  /* 0x0000001e2818723c */ /* 0x040fe20000041818 */
[----:B------:R-:W4:Y:S02]  /*2ebe0*/  MUFU.EX2 R102, R102 ;  /* 0x0000006600667308 */ /* 0x000f240000000800 */
[C---:B------:R-:W-:Y:S01]  /*2ebf0*/  FMUL.FTZ R30, R38.reuse, R138 ;  /* 0x0000008a261e7220 */ /* 0x040fe20000410000 */
[----:B------:R-:W-:Y:S01]  /*2ec00*/  FMUL.FTZ R31, R38, R139 ;  /* 0x0000008b261f7220 */ /* 0x000fe20000410000 */
[C---:B------:R-:W-:Y:S01]  /*2ec10*/  FMUL.FTZ R32, R39.reuse, R132 ;  /* 0x0000008427207220 */ /* 0x040fe20000410000 */
[----:B------:R-:W-:Y:S01]  /*2ec20*/  FMUL.FTZ R33, R39, R133 ;  /* 0x0000008527217220 */ /* 0x000fe20000410000 */
[-C--:B------:R-:W-:Y:S01]  /*2ec30*/  FFMA.FTZ R132, R153, R3.reuse, -R70 ;  /* 0x0000000399847223 */ /* 0x080fe20000010846 */
[-CC-:B------:R-:W-:Y:S03]  /*2ec40*/  FFMA.FTZ R135, R159, R3.reuse, -R64.reuse ;  /* 0x000000039f877223 */ /* 0x180fe60000010840 */
[----:B------:R-:W-:Y:S01]  /*2ec50*/  MUFU.EX2 R107, R107 ;  /* 0x0000006b006b7308 */ /* 0x000fe20000000800 */
[-CC-:B------:R-:W-:Y:S01]  /*2ec60*/  FFMA.FTZ R133, R158, R3.reuse, -R64.reuse ;  /* 0x000000039e857223 */ /* 0x180fe20000010840 */
[C---:B-1----:R-:W-:Y:S03]  /*2ec70*/  HMMA.16816.F32.BF16 R28, R40.reuse, R44, R28 ;  /* 0x0000002c281c723c */ /* 0x042fe6000004181c */
[-C--:B------:R-:W-:Y:S01]  /*2ec80*/  FFMA.FTZ R136, R157, R3.reuse, -R64 ;  /* 0x000000039d887223 */ /* 0x080fe20000010840 */
[-CC-:B------:R-:W-:Y:S01]  /*2ec90*/  FFMA.FTZ R138, R156, R3.reuse, -R70.reuse ;  /* 0x000000039c8a7223 */ /* 0x180fe20000010846 */
[-CC-:B------:R-:W-:Y:S03]  /*2eca0*/  FFMA.FTZ R137, R163, R3.reuse, -R70.reuse ;  /* 0x00000003a3897223 */ /* 0x180fe60000010846 */
[----:B------:R-:W1:Y:S01]  /*2ecb0*/  MUFU.EX2 R108, R108 ;  /* 0x0000006c006c7308 */ /* 0x000e620000000800 */
[--C-:B------:R-:W-:Y:S01]  /*2ecc0*/  FFMA.FTZ R139, R162, R3, -R70.reuse ;  /* 0x00000003a28b7223 */ /* 0x100fe20000010846 */
[----:B------:R-:W-:Y:S01]  /*2ecd0*/  HMMA.16816.F32.BF16 R32, R40, R46, R32 ;  /* 0x0000002e2820723c */ /* 0x000fe20000041820 */
[----:B------:R-:W1:Y:S02]  /*2ece0*/  LDSM.16.MT88.4 R44, [R60+0x800] ;  /* 0x000800003c2c783b */ /* 0x000e640000004200 */
[----:B---3--:R-:W-:Y:S01]  /*2ecf0*/  F2FP.BF16.F32.PACK_AB R40, R98, R99 ;  /* 0x000000636228723e */ /* 0x008fe200000010ff */
[----:B------:R-:W-:Y:S01]  /*2ed00*/  FFMA.FTZ R140, R161, R3, -R70 ;  /* 0x00000003a18c7223 */ /* 0x000fe20000010846 */
[----:B----4-:R-:W-:Y:S03]  /*2ed10*/  F2FP.BF16.F32.PACK_AB R42, R102, R101 ;  /* 0x00000065662a723e */ /* 0x010fe600000010ff */
[----:B------:R-:W-:Y:S01]  /*2ed20*/  MUFU.EX2 R110, R110 ;  /* 0x0000006e006e7308 */ /* 0x000fe20000000800 */
[-CC-:B------:R-:W-:Y:S01]  /*2ed30*/  FFMA.FTZ R141, R160, R3.reuse, -R64.reuse ;  /* 0x00000003a08d7223 */ /* 0x180fe20000010840 */
[-C--:B------:R-:W-:Y:S01]  /*2ed40*/  FFMA.FTZ R143, R167, R3.reuse, -R64 ;  /* 0x00000003a78f7223 */ /* 0x080fe20000010840 */
[-CC-:B------:R-:W-:Y:S01]  /*2ed50*/  FFMA.FTZ R153, R207, R3.reuse, -R70.reuse ;  /* 0x00000003cf997223 */ /* 0x180fe20000010846 */
[-C--:B------:R-:W-:Y:S01]  /*2ed60*/  FFMA.FTZ R156, R205, R3.reuse, -R70 ;  /* 0x00000003cd9c7223 */ /* 0x080fe20000010846 */
[-CC-:B------:R-:W-:Y:S01]  /*2ed70*/  FFMA.FTZ R157, R204, R3.reuse, -R64.reuse ;  /* 0x00000003cc9d7223 */ /* 0x180fe20000010840 */
[-CC-:B------:R-:W-:Y:S01]  /*2ed80*/  FFMA.FTZ R158, R203, R3.reuse, -R64.reuse ;  /* 0x00000003cb9e7223 */ /* 0x180fe20000010840 */
[--C-:B------:R-:W-:Y:S03]  /*2ed90*/  FFMA.FTZ R159, R202, R3, -R64.reuse ;  /* 0x00000003ca9f7223 */ /* 0x100fe60000010840 */
[----:B------:R-:W3:Y:S01]  /*2eda0*/  MUFU.EX2 R111, R111 ;  /* 0x0000006f006f7308 */ /* 0x000ee20000000800 */
[----:B-1----:R-:W-:Y:S01]  /*2edb0*/  F2FP.BF16.F32.PACK_AB R41, R108, R107 ;  /* 0x0000006b6c29723e */ /* 0x002fe200000010ff */
[-C--:B------:R-:W-:Y:S01]  /*2edc0*/  FFMA.FTZ R160, R201, R3.reuse, -R64 ;  /* 0x00000003c9a07223 */ /* 0x080fe20000010840 */
        /* <DEDUP_REMOVED lines=14> */
[----:B---3--:R-:W-:Y:S01]  /*2eeb0*/  F2FP.BF16.F32.PACK_AB R43, R111, R110 ;  /* 0x0000006e6f2b723e */ /* 0x008fe200000010ff */
[-CC-:B------:R-:W-:Y:S01]  /*2eec0*/  FFMA.FTZ R103, R103, R3.reuse, -R64.reuse ;  /* 0x0000000367677223 */ /* 0x180fe20000010840 */
[-CC-:B------:R-:W-:Y:S01]  /*2eed0*/  FFMA.FTZ R100, R100, R3.reuse, -R64.reuse ;  /* 0x0000000364647223 */ /* 0x180fe20000010840 */
[-CC-:B------:R-:W-:Y:S01]  /*2eee0*/  FFMA.FTZ R97, R97, R3.reuse, -R64.reuse ;  /* 0x0000000361617223 */ /* 0x180fe20000010840 */
[-C--:B------:R-:W-:Y:S01]  /*2eef0*/  FFMA.FTZ R96, R96, R3.reuse, -R64 ;  /* 0x0000000360607223 */ /* 0x080fe20000010840 */
[-CC-:B------:R-:W-:Y:S01]  /*2ef00*/  FFMA.FTZ R85, R85, R3.reuse, -R70.reuse ;  /* 0x0000000355557223 */ /* 0x180fe20000010846 */
[-C--:B------:R-:W-:Y:S01]  /*2ef10*/  FFMA.FTZ R84, R84, R3.reuse, -R70 ;  /* 0x0000000354547223 */ /* 0x080fe20000010846 */
[C---:B------:R-:W-:Y:S02]  /*2ef20*/  HMMA.16816.F32.BF16 R4, R40.reuse, R48, R4 ;  /* 0x000000302804723c */ /* 0x040fe40000041804 */
[----:B------:R-:W-:Y:S01]  /*2ef30*/  MUFU.EX2 R143, R143 ;  /* 0x0000008f008f7308 */ /* 0x000fe20000000800 */
[-CC-:B------:R-:W-:Y:S01]  /*2ef40*/  FFMA.FTZ R83, R83, R3.reuse, -R64.reuse ;  /* 0x0000000353537223 */ /* 0x180fe20000010840 */
[-CC-:B------:R-:W-:Y:S01]  /*2ef50*/  FFMA.FTZ R82, R82, R3.reuse, -R64.reuse ;  /* 0x0000000352527223 */ /* 0x180fe20000010840 */
[-CC-:B------:R-:W-:Y:S01]  /*2ef60*/  FFMA.FTZ R81, R81, R3.reuse, -R64.reuse ;  /* 0x0000000351517223 */ /* 0x180fe20000010840 */
[-C--:B------:R-:W-:Y:S01]  /*2ef70*/  FFMA.FTZ R80, R80, R3.reuse, -R64 ;  /* 0x0000000350507223 */ /* 0x080fe20000010840 */
[-CC-:B------:R-:W-:Y:S01]  /*2ef80*/  FFMA.FTZ R79, R79, R3.reuse, -R70.reuse ;  /* 0x000000034f4f7223 */ /* 0x180fe20000010846 */
[C---:B------:R-:W-:Y:S01]  /*2ef90*/  HMMA.16816.F32.BF16 R8, R40.reuse, R50, R8 ;  /* 0x000000322808723c */ /* 0x040fe20000041808 */
[----:B------:R-:W1:Y:S03]  /*2efa0*/  LDSM.16.MT88.4 R48, [R63+0xb000] ;  /* 0x00b000003f30783b */ /* 0x000e660000004200 */
[----:B------:R-:W-:Y:S01]  /*2efb0*/  MUFU.EX2 R144, R144 ;  /* 0x0000009000907308 */ /* 0x000fe20000000800 */
[-CC-:B------:R-:W-:Y:S01]  /*2efc0*/  FFMA.FTZ R77, R77, R3.reuse, -R70.reuse ;  /* 0x000000034d4d7223 */ /* 0x180fe20000010846 */
[-C--:B------:R-:W-:Y:S01]  /*2efd0*/  FFMA.FTZ R76, R76, R3.reuse, -R70 ;  /* 0x000000034c4c7223 */ /* 0x080fe20000010846 */
[-CC-:B------:R-:W-:Y:S01]  /*2efe0*/  FFMA.FTZ R75, R75, R3.reuse, -R64.reuse ;  /* 0x000000034b4b7223 */ /* 0x180fe20000010840 */
[-CC-:B------:R-:W-:Y:S01]  /*2eff0*/  FFMA.FTZ R74, R74, R3.reuse, -R64.reuse ;  /* 0x000000034a4a7223 */ /* 0x180fe20000010840 */
[-CC-:B------:R-:W-:Y:S01]  /*2f000*/  FFMA.FTZ R73, R73, R3.reuse, -R64.reuse ;  /* 0x0000000349497223 */ /* 0x180fe20000010840 */
[C---:B------:R-:W-:Y:S04]  /*2f010*/  HMMA.16816.F32.BF16 R12, R40.reuse, R52, R12 ;  /* 0x00000034280c723c */ /* 0x040fe8000004180c */
[----:B------:R-:W-:Y:S01]  /*2f020*/  MUFU.EX2 R146, R146 ;  /* 0x0000009200927308 */ /* 0x000fe20000000800 */
[-CC-:B------:R-:W-:Y:S01]  /*2f030*/  FFMA.FTZ R72, R72, R3.reuse, -R64.reuse ;  /* 0x0000000348487223 */ /* 0x180fe20000010840 */
[----:B------:R-:W-:Y:S01]  /*2f040*/  FFMA.FTZ R37, R37, R3, -R64 ;  /* 0x0000000325257223 */ /* 0x000fe20000010840 */
[C---:B------:R-:W-:Y:S01]  /*2f050*/  ISETP.GT.AND P0, PT, R250.reuse, R223, PT ;  /* 0x000000dffa00720c */ /* 0x040fe20003f04270 */
[----:B------:R-:W-:Y:S01]  /*2f060*/  VIADD R250, R250, 0xffffffff ;  /* 0xfffffffffafa7836 */ /* 0x000fe20000000000 */
[C---:B------:R-:W-:Y:S01]  /*2f070*/  HMMA.16816.F32.BF16 R16, R40.reuse, R54, R16 ;  /* 0x000000362810723c */ /* 0x040fe20000041810 */
[----:B------:R-:W3:Y:S04]  /*2f080*/  LDSM.16.MT88.4 R52, [R61+0xb000] ;  /* 0x00b000003d34783b */ /* 0x000ee80000004200 */
[----:B------:R-:W-:Y:S03]  /*2f090*/  MUFU.EX2 R145, R145 ;  /* 0x0000009100917308 */ /* 0x000fe60000000800 */
[C---:B------:R-:W-:Y:S07]  /*2f0a0*/  HMMA.16816.F32.BF16 R20, R40.reuse, R44, R20 ;  /* 0x0000002c2814723c */ /* 0x040fee0000041814 */
        /* <DEDUP_REMOVED lines=8> */
[----:B------:R-:W-:Y:S10]  /*2f130*/  MUFU.EX2 R116, R116 ;  /* 0x0000007400747308 */ /* 0x000ff40000000800 */
[----:B------:R-:W3:Y:S01]  /*2f140*/  MUFU.EX2 R117, R117 ;  /* 0x0000007500757308 */ /* 0x000ee20000000800 */
[----:B-1----:R-:W-:Y:S09]  /*2f150*/  F2FP.BF16.F32.PACK_AB R40, R115, R118 ;  /* 0x000000767328723e */ /* 0x002ff200000010ff */
[----:B------:R-:W-:Y:S10]  /*2f160*/  MUFU.EX2 R122, R122 ;  /* 0x0000007a007a7308 */ /* 0x000ff40000000800 */
[----:B------:R-:W1:Y:S01]  /*2f170*/  MUFU.EX2 R124, R124 ;  /* 0x0000007c007c7308 */ /* 0x000e620000000800 */
[----:B---3--:R-:W-:Y:S09]  /*2f180*/  F2FP.BF16.F32.PACK_AB R42, R117, R116 ;  /* 0x00000074752a723e */ /* 0x008ff200000010ff */
[----:B------:R-:W-:Y:S10]  /*2f190*/  MUFU.EX2 R125, R125 ;  /* 0x0000007d007d7308 */ /* 0x000ff40000000800 */
[----:B------:R-:W3:Y:S01]  /*2f1a0*/  MUFU.EX2 R126, R126 ;  /* 0x0000007e007e7308 */ /* 0x000ee20000000800 */
[----:B-1----:R-:W-:Y:S09]  /*2f1b0*/  F2FP.BF16.F32.PACK_AB R41, R124, R122 ;  /* 0x0000007a7c29723e */ /* 0x002ff200000010ff */
[----:B------:R-:W-:Y:S10]  /*2f1c0*/  MUFU.EX2 R155, R155 ;  /* 0x0000009b009b7308 */ /* 0x000ff40000000800 */
[----:B------:R-:W-:Y:S01]  /*2f1d0*/  MUFU.EX2 R153, R153 ;  /* 0x0000009900997308 */ /* 0x000fe20000000800 */
[----:B---3--:R-:W-:Y:S07]  /*2f1e0*/  F2FP.BF16.F32.PACK_AB R43, R126, R125 ;  /* 0x0000007d7e2b723e */ /* 0x008fee00000010ff */
[C---:B------:R-:W-:Y:S02]  /*2f1f0*/  HMMA.16816.F32.BF16 R4, R40.reuse, R48, R4 ;  /* 0x000000302804723c */ /* 0x040fe40000041804 */
[----:B------:R-:W-:Y:S06]  /*2f200*/  MUFU.EX2 R157, R157 ;  /* 0x0000009d009d7308 */ /* 0x000fec0000000800 */
[C---:B------:R-:W-:Y:S01]  /*2f210*/  HMMA.16816.F32.BF16 R8, R40.reuse, R50, R8 ;  /* 0x000000322808723c */ /* 0x040fe20000041808 */
[----:B------:R-:W1:Y:S03]  /*2f220*/  LDSM.16.MT88.4 R48, [R63+0xb800] ;  /* 0x00b800003f30783b */ /* 0x000e660000004200 */
[----:B------:R-:W-:Y:S01]  /*2f230*/  MUFU.EX2 R159, R159 ;  /* 0x0000009f009f7308 */ /* 0x000fe20000000800 */
[----:B--2---:R-:W-:Y:S03]  /*2f240*/  FFMA.FTZ R93, R39, R221, R93 ;  /* 0x000000dd275d7223 */ /* 0x004fe6000001005d */
[C---:B------:R-:W-:Y:S06]  /*2f250*/  HMMA.16816.F32.BF16 R12, R40.reuse, R52, R12 ;  /* 0x00000034280c723c */ /* 0x040fec000004180c */
[----:B------:R-:W-:Y:S01]  /*2f260*/  MUFU.EX2 R160, R160 ;  /* 0x000000a000a07308 */ /* 0x000fe20000000800 */
[-C--:B------:R-:W-:Y:S01]  /*2f270*/  FFMA.FTZ R39, R86, R3.reuse, -R70 ;  /* 0x0000000356277223 */ /* 0x080fe20000010846 */
[----:B------:R-:W-:Y:S01]  /*2f280*/  FFMA.FTZ R94, R38, R220, R94 ;  /* 0x000000dc265e7223 */ /* 0x000fe2000001005e */
[----:B------:R-:W-:Y:S01]  /*2f290*/  FFMA.FTZ R38, R92, R3, -R70 ;  /* 0x000000035c267223 */ /* 0x000fe20000010846 */
[----:B------:R-:W-:Y:S01]  /*2f2a0*/  FADD.FTZ R93, R95, R93 ;  /* 0x0000005d5f5d7221 */ /* 0x000fe20000010000 */
[C---:B------:R-:W-:Y:S01]  /*2f2b0*/  HMMA.16816.F32.BF16 R16, R40.reuse, R54, R16 ;  /* 0x000000362810723c */ /* 0x040fe20000041810 */
[----:B------:R-:W2:Y:S04]  /*2f2c0*/  LDSM.16.MT88.4 R52, [R61+0xb800] ;  /* 0x00b800003d34783b */ /* 0x000ea80000004200 */
        /* <DEDUP_REMOVED lines=10> */
[----:B------:R-:W3:Y:S03]  /*2f370*/  LDSM.16.MT88.4 R44, [R60+0x1800] ;  /* 0x001800003c2c783b */ /* 0x000ee60000004200 */
[----:B------:R-:W-:Y:S01]  /*2f380*/  MUFU.EX2 R132, R132 ;  /* 0x0000008400847308 */ /* 0x000fe20000000800 */
[----:B------:R-:W-:Y:S01]  /*2f390*/  FADD.FTZ R101, R101, R88 ;  /* 0x0000005865657221 */ /* 0x000fe20000010000 */
[----:B------:R-:W-:Y:S03]  /*2f3a0*/  FADD.FTZ R91, R90, R91 ;  /* 0x0000005b5a5b7221 */ /* 0x000fe60000010000 */
[----:B------:R-:W-:Y:S01]  /*2f3b0*/  FADD.FTZ R101, R102, R101 ;  /* 0x0000006566657221 */ /* 0x000fe20000010000 */
[C---:B------:R-:W-:Y:S04]  /*2f3c0*/  HMMA.16816.F32.BF16 R28, R40.reuse, R56, R28 ;  /* 0x00000038281c723c */ /* 0x040fe8000004181c */
[----:B------:R-:W4:Y:S01]  /*2f3d0*/  MUFU.EX2 R129, R129 ;  /* 0x0000008100817308 */ /* 0x000f220000000800 */
[----:B------:R-:W-:Y:S01]  /*2f3e0*/  FADD.FTZ R118, R118, R101 ;  /* 0x0000006576767221 */ /* 0x000fe20000010000 */
[----:B------:R-:W-:Y:S03]  /*2f3f0*/  FADD.FTZ R107, R107, R91 ;  /* 0x0000005b6b6b7221 */ /* 0x000fe60000010000 */
[----:B------:R-:W-:Y:S01]  /*2f400*/  FADD.FTZ R118, R115, R118 ;  /* 0x0000007673767221 */ /* 0x000fe20000010000 */
[----:B------:R-:W-:Y:S01]  /*2f410*/  HMMA.16816.F32.BF16 R32, R40, R58, R32 ;  /* 0x0000003a2820723c */ /* 0x000fe20000041820 */
[----:B------:R-:W3:Y:S03]  /*2f420*/  LDSM.16.MT88.4 R56, [R62+0x1800] ;  /* 0x001800003e38783b */ /* 0x000ee60000004200 */
[----:B------:R-:W1:Y:S01]  /*2f430*/  MUFU.EX2 R128, R128 ;  /* 0x0000008000807308 */ /* 0x000e620000000800 */
[----:B------:R-:W-:Y:S01]  /*2f440*/  FADD.FTZ R116, R116, R118 ;  /* 0x0000007674747221 */ /* 0x000fe20000010000 */
[----:B------:R-:W-:Y:S03]  /*2f450*/  FADD.FTZ R107, R108, R107 ;  /* 0x0000006b6c6b7221 */ /* 0x000fe60000010000 */
[----:B------:R-:W-:Y:S01]  /*2f460*/  FADD.FTZ R116, R117, R116 ;  /* 0x0000007475747221 */ /* 0x000fe20000010000 */
[----:B------:R-:W-:Y:S04]  /*2f470*/  FADD.FTZ R110, R110, R107 ;  /* 0x0000006b6e6e7221 */ /* 0x000fe80000010000 */
[----:B------:R-:W2:Y:S01]  /*2f480*/  MUFU.EX2 R131, R131 ;  /* 0x0000008300837308 */ /* 0x000ea20000000800 */
[----:B----4-:R-:W-:Y:S01]  /*2f490*/  F2FP.BF16.F32.PACK_AB R40, R129, R132 ;  /* 0x000000848128723e */ /* 0x010fe200000010ff */
[----:B------:R-:W-:Y:S01]  /*2f4a0*/  FADD.FTZ R132, R132, R116 ;  /* 0x0000007484847221 */ /* 0x000fe20000010000 */
[----:B------:R-:W-:Y:S03]  /*2f4b0*/  FADD.FTZ R110, R111, R110 ;  /* 0x0000006e6f6e7221 */ /* 0x000fe60000010000 */
[----:B------:R-:W-:Y:S01]  /*2f4c0*/  FADD.FTZ R129, R129, R132 ;  /* 0x0000008481817221 */ /* 0x000fe20000010000 */
[----:B------:R-:W-:Y:S03]  /*2f4d0*/  FADD.FTZ R122, R122, R110 ;  /* 0x0000006e7a7a7221 */ /* 0x000fe60000010000 */
[----:B------:R-:W-:Y:S01]  /*2f4e0*/  MUFU.EX2 R134, R134 ;  /* 0x0000008600867308 */ /* 0x000fe20000000800 */
[----:B-1----:R-:W-:Y:S01]  /*2f4f0*/  FADD.FTZ R129, R128, R129 ;  /* 0x0000008180817221 */ /* 0x002fe20000010000 */
[----:B------:R-:W-:Y:S04]  /*2f500*/  FADD.FTZ R122, R124, R122 ;  /* 0x0000007a7c7a7221 */ /* 0x000fe80000010000 */
[----:B------:R-:W-:Y:S04]  /*2f510*/  FADD.FTZ R125, R125, R122 ;  /* 0x0000007a7d7d7221 */ /* 0x000fe80000010000 */
[----:B------:R-:W1:Y:S01]  /*2f520*/  MUFU.EX2 R135, R135 ;  /* 0x0000008700877308 */ /* 0x000e620000000800 */
[C---:B--2---:R-:W-:Y:S01]  /*2f530*/  F2FP.BF16.F32.PACK_AB R42, R131.reuse, R128 ;  /* 0x00000080832a723e */ /* 0x044fe200000010ff */
[----:B------:R-:W-:Y:S01]  /*2f540*/  FADD.FTZ R131, R131, R129 ;  /* 0x0000008183837221 */ /* 0x000fe20000010000 */
[----:B------:R-:W-:Y:S07]  /*2f550*/  FADD.FTZ R125, R126, R125 ;  /* 0x0000007d7e7d7221 */ /* 0x000fee0000010000 */
[----:B------:R-:W2:Y:S10]  /*2f560*/  MUFU.EX2 R133, R133 ;  /* 0x0000008500857308 */ /* 0x000eb40000000800 */
[----:B------:R-:W4:Y:S01]  /*2f570*/  MUFU.EX2 R136, R136 ;  /* 0x0000008800887308 */ /* 0x000f220000000800 */
[C---:B-1----:R-:W-:Y:S01]  /*2f580*/  F2FP.BF16.F32.PACK_AB R41, R135.reuse, R134 ;  /* 0x000000868729723e */ /* 0x042fe200000010ff */
[----:B------:R-:W-:Y:S04]  /*2f590*/  FADD.FTZ R134, R134, R125 ;  /* 0x0000007d86867221 */ /* 0x000fe80000010000 */
[----:B------:R-:W-:Y:S04]  /*2f5a0*/  FADD.FTZ R134, R135, R134 ;  /* 0x0000008687867221 */ /* 0x000fe80000010000 */
[----:B------:R-:W-:Y:S01]  /*2f5b0*/  MUFU.EX2 R161, R161 ;  /* 0x000000a100a17308 */ /* 0x000fe20000000800 */
[----:B--2---:R-:W-:Y:S09]  /*2f5c0*/  FADD.FTZ R134, R133, R134 ;  /* 0x0000008685867221 */ /* 0x004ff20000010000 */
[----:B------:R-:W1:Y:S01]  /*2f5d0*/  MUFU.EX2 R138, R138 ;  /* 0x0000008a008a7308 */ /* 0x000e620000000800 */
[C---:B----4-:R-:W-:Y:S01]  /*2f5e0*/  F2FP.BF16.F32.PACK_AB R43, R136.reuse, R133 ;  /* 0x00000085882b723e */ /* 0x050fe200000010ff */
[----:B------:R-:W-:Y:S04]  /*2f5f0*/  FADD.FTZ R136, R136, R134 ;  /* 0x0000008688887221 */ /* 0x000fe80000010000 */
[----:B------:R-:W-:Y:S02]  /*2f600*/  FADD.FTZ R136, R141, R136 ;  /* 0x000000888d887221 */ /* 0x000fe40000010000 */
[C---:B------:R-:W-:Y:S02]  /*2f610*/  HMMA.16816.F32.BF16 R4, R40.reuse, R48, R4 ;  /* 0x000000302804723c */ /* 0x040fe40000041804 */
[----:B------:R-:W2:Y:S06]  /*2f620*/  MUFU.EX2 R137, R137 ;  /* 0x0000008900897308 */ /* 0x000eac0000000800 */
[C---:B------:R-:W-:Y:S01]  /*2f630*/  HMMA.16816.F32.BF16 R8, R40.reuse, R50, R8 ;  /* 0x000000322808723c */ /* 0x040fe20000041808 */
[----:B------:R-:W4:Y:S03]  /*2f640*/  LDSM.16.MT88.4 R48, [R63+0xc000] ;  /* 0x00c000003f30783b */ /* 0x000f260000004200 */
[----:B------:R-:W-:Y:S01]  /*2f650*/  MUFU.EX2 R139, R139 ;  /* 0x0000008b008b7308 */ /* 0x000fe20000000800 */
[----:B-1----:R-:W-:Y:S03]  /*2f660*/  FADD.FTZ R131, R138, R131 ;  /* 0x000000838a837221 */ /* 0x002fe60000010000 */
[C---:B------:R-:W-:Y:S06]  /*2f670*/  HMMA.16816.F32.BF16 R12, R40.reuse, R52, R12 ;  /* 0x00000034280c723c */ /* 0x040fec000004180c */
[----:B------:R-:W1:Y:S02]  /*2f680*/  MUFU.EX2 R140, R140 ;  /* 0x0000008c008c7308 */ /* 0x000e640000000800 */
[C---:B------:R-:W-:Y:S01]  /*2f690*/  HMMA.16816.F32.BF16 R16, R40.reuse, R54, R16 ;  /* 0x000000362810723c */ /* 0x040fe20000041810 */
[----:B------:R-:W4:Y:S07]  /*2f6a0*/  LDSM.16.MT88.4 R52, [R61+0xc000] ;  /* 0x00c000003d34783b */ /* 0x000f2e0000004200 */
[----:B------:R-:W-:Y:S01]  /*2f6b0*/  MUFU.EX2 R147, R147 ;  /* 0x0000009300937308 */ /* 0x000fe20000000800 */
[C---:B---3--:R-:W-:Y:S09]  /*2f6c0*/  HMMA.16816.F32.BF16 R20, R40.reuse, R44, R20 ;  /* 0x0000002c2814723c */ /* 0x048ff20000041814 */
[----:B------:R-:W3:Y:S01]  /*2f6d0*/  MUFU.EX2 R148, R148 ;  /* 0x0000009400947308 */ /* 0x000ee20000000800 */
[C---:B------:R-:W-:Y:S01]  /*2f6e0*/  HMMA.16816.F32.BF16 R24, R40.reuse, R46, R24 ;  /* 0x0000002e2818723c */ /* 0x040fe20000041818 */
[----:B------:R-:W3:Y:S08]  /*2f6f0*/  LDSM.16.MT88.4 R44, [R60+0x2000] ;  /* 0x002000003c2c783b */ /* 0x000ef00000004200 */
[----:B------:R-:W-:Y:S01]  /*2f700*/  MUFU.EX2 R154, R154 ;  /* 0x0000009a009a7308 */ /* 0x000fe20000000800 */
        /* <DEDUP_REMOVED lines=8> */
[C---:B--2---:R-:W-:Y:S01]  /*2f790*/  F2FP.BF16.F32.PACK_AB R40, R137.reuse, R138 ;  /* 0x0000008a8928723e */ /* 0x044fe200000010ff */
[----:B------:R-:W-:Y:S01]  /*2f7a0*/  FADD.FTZ R143, R144, R143 ;  /* 0x0000008f908f7221 */ /* 0x000fe20000010000 */
[----:B-1----:R-:W-:Y:S03]  /*2f7b0*/  F2FP.BF16.F32.PACK_AB R42, R140, R139 ;  /* 0x0000008b8c2a723e */ /* 0x002fe600000010ff */
[----:B------:R-:W1:Y:S01]  /*2f7c0*/  MUFU.EX2 R167, R167 ;  /* 0x000000a700a77308 */ /* 0x000e620000000800 */
[----:B------:R-:W-:Y:S01]  /*2f7d0*/  FADD.FTZ R137, R137, R131 ;  /* 0x0000008389897221 */ /* 0x000fe20000010000 */
[----:B------:R-:W-:Y:S03]  /*2f7e0*/  FADD.FTZ R143, R142, R143 ;  /* 0x0000008f8e8f7221 */ /* 0x000fe60000010000 */
[----:B------:R-:W-:Y:S01]  /*2f7f0*/  FADD.FTZ R137, R139, R137 ;  /* 0x000000898b897221 */ /* 0x000fe20000010000 */
[C---:B----4-:R-:W-:Y:S04]  /*2f800*/  HMMA.16816.F32.BF16 R4, R40.reuse, R48, R4 ;  /* 0x000000302804723c */ /* 0x050fe80000041804 */
[----:B------:R-:W2:Y:S01]  /*2f810*/  MUFU.EX2 R195, R195 ;  /* 0x000000c300c37308 */ /* 0x000ea20000000800 */
[----:B------:R-:W-:Y:S04]  /*2f820*/  FADD.FTZ R140, R140, R137 ;  /* 0x000000898c8c7221 */ /* 0x000fe80000010000 */
[----:B------:R-:W-:Y:S01]  /*2f830*/  FADD.FTZ R140, R146, R140 ;  /* 0x0000008c928c7221 */ /* 0x000fe20000010000 */
[C---:B------:R-:W-:Y:S01]  /*2f840*/  HMMA.16816.F32.BF16 R8, R40.reuse, R50, R8 ;  /* 0x000000322808723c */ /* 0x040fe20000041808 */
[----:B------:R-:W4:Y:S03]  /*2f850*/  LDSM.16.MT88.4 R48, [R63+0xc800] ;  /* 0x00c800003f30783b */ /* 0x000f260000004200 */
[----:B------:R-:W-:Y:S04]  /*2f860*/  MUFU.EX2 R194, R194 ;  /* 0x000000c200c27308 */ /* 0x000fe80000000800 */
[C---:B------:R-:W-:Y:S06]  /*2f870*/  HMMA.16816.F32.BF16 R12, R40.reuse, R52, R12 ;  /* 0x00000034280c723c */ /* 0x040fec000004180c */
[----:B------:R-:W2:Y:S02]  /*2f880*/  MUFU.EX2 R193, R193 ;  /* 0x000000c100c17308 */ /* 0x000ea40000000800 */
        /* <DEDUP_REMOVED lines=11> */
[----:B------:R-:W2:Y:S08]  /*2f940*/  LDSM.16.MT88.4 R56, [R62+0x2800] ;  /* 0x002800003e38783b */ /* 0x000eb00000004200 */
[----:B------:R-:W2:Y:S01]  /*2f950*/  MUFU.EX2 R188, R188 ;  /* 0x000000bc00bc7308 */ /* 0x000ea20000000800 */
[----:B------:R-:W-:Y:S01]  /*2f960*/  F2FP.BF16.F32.PACK_AB R41, R150, R149 ;  /* 0x000000959629723e */ /* 0x000fe200000010ff */
[----:B------:R-:W-:Y:S01]  /*2f970*/  FADD.FTZ R149, R149, R143 ;  /* 0x0000008f95957221 */ /* 0x000fe20000010000 */
[C---:B------:R-:W-:Y:S01]  /*2f980*/  F2FP.BF16.F32.PACK_AB R40, R145.reuse, R146 ;  /* 0x000000929128723e */ /* 0x040fe200000010ff */
[----:B------:R-:W-:Y:S01]  /*2f990*/  FADD.FTZ R145, R145, R140 ;  /* 0x0000008c91917221 */ /* 0x000fe20000010000 */
[----:B------:R-:W-:Y:S01]  /*2f9a0*/  F2FP.BF16.F32.PACK_AB R42, R148, R147 ;  /* 0x00000093942a723e */ /* 0x000fe200000010ff */
[----:B------:R-:W-:Y:S01]  /*2f9b0*/  FADD.FTZ R149, R150, R149 ;  /* 0x0000009596957221 */ /* 0x000fe20000010000 */
[C---:B------:R-:W-:Y:S01]  /*2f9c0*/  F2FP.BF16.F32.PACK_AB R43, R152.reuse, R151 ;  /* 0x00000097982b723e */ /* 0x040fe200000010ff */
[----:B------:R-:W-:Y:S02]  /*2f9d0*/  LDSM.16.MT88.4 R140, [R60+0x7800] ;  /* 0x007800003c8c783b */ /* 0x000fe40000004200 */
[----:B------:R-:W2:Y:S01]  /*2f9e0*/  MUFU.EX2 R187, R187 ;  /* 0x000000bb00bb7308 */ /* 0x000ea20000000800 */
[----:B------:R-:W-:Y:S01]  /*2f9f0*/  FADD.FTZ R151, R151, R149 ;  /* 0x0000009597977221 */ /* 0x000fe20000010000 */
[----:B------:R-:W-:Y:S02]  /*2fa00*/  FADD.FTZ R145, R147, R145 ;  /* 0x0000009193917221 */ /* 0x000fe40000010000 */
[C---:B----4-:R-:W-:Y:S03]  /*2fa10*/  HMMA.16816.F32.BF16 R4, R40.reuse, R48, R4 ;  /* 0x000000302804723c */ /* 0x050fe60000041804 */
[----:B------:R-:W-:Y:S01]  /*2fa20*/  FADD.FTZ R151, R152, R151 ;  /* 0x0000009798977221 */ /* 0x000fe20000010000 */
[----:B------:R-:W-:Y:S02]  /*2fa30*/  FADD.FTZ R148, R148, R145 ;  /* 0x0000009194947221 */ /* 0x000fe40000010000 */
[----:B------:R-:W-:Y:S02]  /*2fa40*/  MUFU.EX2 R186, R186 ;  /* 0x000000ba00ba7308 */ /* 0x000fe40000000800 */
[C---:B------:R-:W-:Y:S01]  /*2fa50*/  HMMA.16816.F32.BF16 R8, R40.reuse, R50, R8 ;  /* 0x000000322808723c */ /* 0x040fe20000041808 */
[----:B------:R-:W4:Y:S02]  /*2fa60*/  LDSM.16.MT88.4 R48, [R63+0xd000] ;  /* 0x00d000003f30783b */ /* 0x000f240000004200 */
[----:B------:R-:W-:Y:S05]  /*2fa70*/  FADD.FTZ R148, R155, R148 ;  /* 0x000000949b947221 */ /* 0x000fea0000010000 */
[----:B------:R-:W4:Y:S01]  /*2fa80*/  MUFU.EX2 R185, R185 ;  /* 0x000000b900b97308 */ /* 0x000f220000000800 */
        /* <DEDUP_REMOVED lines=13> */
[----:B------:R-:W2:Y:S02]  /*2fb60*/  LDSM.16.MT88.4 R56, [R62+0x3000] ;  /* 0x003000003e38783b */ /* 0x000ea40000004200 */
[----:B------:R-:W-:Y:S01]  /*2fb70*/  F2FP.BF16.F32.PACK_AB R41, R158, R157 ;  /* 0x0000009d9e29723e */ /* 0x000fe200000010ff */
[----:B------:R-:W-:Y:S01]  /*2fb80*/  FADD.FTZ R157, R157, R151 ;  /* 0x000000979d9d7221 */ /* 0x000fe20000010000 */
[C---:B------:R-:W-:Y:S01]  /*2fb90*/  F2FP.BF16.F32.PACK_AB R40, R153.reuse, R155 ;  /* 0x0000009b9928723e */ /* 0x040fe200000010ff */
[----:B------:R-:W-:Y:S01]  /*2fba0*/  FADD.FTZ R153, R153, R148 ;  /* 0x0000009499997221 */ /* 0x000fe20000010000 */
[----:B------:R-:W-:Y:S01]  /*2fbb0*/  F2FP.BF16.F32.PACK_AB R42, R156, R154 ;  /* 0x0000009a9c2a723e */ /* 0x000fe200000010ff */
[----:B------:R-:W-:Y:S01]  /*2fbc0*/  FADD.FTZ R157, R158, R157 ;  /* 0x0000009d9e9d7221 */ /* 0x000fe20000010000 */
[----:B------:R-:W-:Y:S01]  /*2fbd0*/  F2FP.BF16.F32.PACK_AB R43, R160, R159 ;  /* 0x0000009fa02b723e */ /* 0x000fe200000010ff */
[----:B------:R-:W-:Y:S01]  /*2fbe0*/  LDSM.16.MT88.4 R148, [R61+0x11800] ;  /* 0x011800003d94783b */ /* 0x000fe20000004200 */
[----:B------:R-:W2:Y:S01]  /*2fbf0*/  MUFU.EX2 R179, R179 ;  /* 0x000000b300b37308 */ /* 0x000ea20000000800 */
[----:B------:R-:W-:Y:S01]  /*2fc00*/  FADD.FTZ R159, R159, R157 ;  /* 0x0000009d9f9f7221 */ /* 0x000fe20000010000 */
[----:B------:R-:W-:Y:S03]  /*2fc10*/  FADD.FTZ R153, R154, R153 ;  /* 0x000000999a997221 */ /* 0x000fe60000010000 */
[C---:B----4-:R-:W-:Y:S03]  /*2fc20*/  HMMA.16816.F32.BF16 R4, R40.reuse, R48, R4 ;  /* 0x000000302804723c */ /* 0x050fe60000041804 */
[----:B------:R-:W-:Y:S02]  /*2fc30*/  FADD.FTZ R160, R160, R159 ;  /* 0x0000009fa0a07221 */ /* 0x000fe40000010000 */
[----:B------:R-:W-:Y:S01]  /*2fc40*/  MUFU.EX2 R178, R178 ;  /* 0x000000b200b27308 */ /* 0x000fe20000000800 */
[----:B------:R-:W-:Y:S01]  /*2fc50*/  FADD.FTZ R156, R156, R153 ;  /* 0x000000999c9c7221 */ /* 0x000fe20000010000 */
[----:B------:R-:W-:Y:S01]  /*2fc60*/  FADD.FTZ R160, R167, R160 ;  /* 0x000000a0a7a07221 */ /* 0x000fe20000010000 */
[C---:B------:R-:W-:Y:S01]  /*2fc70*/  HMMA.16816.F32.BF16 R8, R40.reuse, R50, R8 ;  /* 0x000000322808723c */ /* 0x040fe20000041808 */
[----:B------:R-:W4:Y:S02]  /*2fc80*/  LDSM.16.MT88.4 R48, [R63+0xd800] ;  /* 0x00d800003f30783b */ /* 0x000f240000004200 */
[----:B------:R-:W-:Y:S04]  /*2fc90*/  FADD.FTZ R156, R166, R156 ;  /* 0x0000009ca69c7221 */ /* 0x000fe80000010000 */
[----:B------:R-:W4:Y:S01]  /*2fca0*/  MUFU.EX2 R177, R177 ;  /* 0x000000b100b17308 */ /* 0x000f220000000800 */
[C---:B------:R-:W-:Y:S01]  /*2fcb0*/  FADD.FTZ R156, R162.reuse, R156 ;  /* 0x0000009ca29c7221 */ /* 0x040fe20000010000 */
[C---:B-1----:R-:W-:Y:S08]  /*2fcc0*/  HMMA.16816.F32.BF16 R12, R40.reuse, R52, R12 ;  /* 0x00000034280c723c */ /* 0x042ff0000004180c */
[----:B------:R-:W1:Y:S01]  /*2fcd0*/  MUFU.EX2 R176, R176 ;  /* 0x000000b000b07308 */ /* 0x000e620000000800 */
[C---:B------:R-:W-:Y:S01]  /*2fce0*/  HMMA.16816.F32.BF16 R16, R40.reuse, R54, R16 ;  /* 0x000000362810723c */ /* 0x040fe20000041810 */
[----:B------:R-:W1:Y:S08]  /*2fcf0*/  LDSM.16.MT88.4 R52, [R61+0xd800] ;  /* 0x00d800003d34783b */ /* 0x000e700000004200 */
[----:B------:R-:W1:Y:S01]  /*2fd00*/  MUFU.EX2 R175, R175 ;  /* 0x000000af00af7308 */ /* 0x000e620000000800 */
        /* <DEDUP_REMOVED lines=9> */
[----:B------:R-:W-:Y:S06]  /*2fda0*/  F2FP.BF16.F32.PACK_AB R40, R162, R166 ;  /* 0x000000a6a228723e */ /* 0x000fec00000010ff */
[----:B------:R-:W2:Y:S01]  /*2fdb0*/  MUFU.EX2 R171, R171 ;  /* 0x000000ab00ab7308 */ /* 0x000ea20000000800 */
[----:B------:R-:W-:Y:S01]  /*2fdc0*/  F2FP.BF16.F32.PACK_AB R42, R161, R163 ;  /* 0x000000a3a12a723e */ /* 0x000fe200000010ff */
[----:B------:R-:W-:Y:S01]  /*2fdd0*/  FADD.FTZ R163, R163, R156 ;  /* 0x0000009ca3a37221 */ /* 0x000fe20000010000 */
[C---:B------:R-:W-:Y:S01]  /*2fde0*/  F2FP.BF16.F32.PACK_AB R41, R195.reuse, R167 ;  /* 0x000000a7c329723e */ /* 0x040fe200000010ff */
[----:B------:R-:W-:Y:S01]  /*2fdf0*/  FADD.FTZ R195, R195, R160 ;  /* 0x000000a0c3c37221 */ /* 0x000fe20000010000 */
[----:B------:R-:W-:Y:S01]  /*2fe00*/  F2FP.BF16.F32.PACK_AB R43, R193, R194 ;  /* 0x000000c2c12b723e */ /* 0x000fe200000010ff */
[----:B------:R-:W-:Y:S01]  /*2fe10*/  LDSM.16.MT88.4 R156, [R63+0x11800] ;  /* 0x011800003f9c783b */ /* 0x000fe20000004200 */
[----:B------:R-:W-:Y:S03]  /*2fe20*/  FADD.FTZ R163, R161, R163 ;  /* 0x000000a3a1a37221 */ /* 0x000fe60000010000 */
[----:B------:R-:W-:Y:S01]  /*2fe30*/  MUFU.EX2 R170, R170 ;  /* 0x000000aa00aa7308 */ /* 0x000fe20000000800 */
[----:B------:R-:W-:Y:S01]  /*2fe40*/  FADD.FTZ R195, R194, R195 ;  /* 0x000000c3c2c37221 */ /* 0x000fe20000010000 */
[----:B------:R-:W-:Y:S01]  /*2fe50*/  IMAD.MOV.U32 R167, RZ, RZ, R0 ;  /* 0x000000ffffa77224 */ /* 0x000fe200078e0000 */
[C---:B----4-:R-:W-:Y:S03]  /*2fe60*/  HMMA.16816.F32.BF16 R4, R40.reuse, R48, R4 ;  /* 0x000000302804723c */ /* 0x050fe60000041804 */
[----:B------:R-:W-:Y:S04]  /*2fe70*/  FADD.FTZ R193, R193, R195 ;  /* 0x000000c3c1c17221 */ /* 0x000fe80000010000 */
[----:B------:R-:W4:Y:S01]  /*2fe80*/  MUFU.EX2 R130, R130 ;  /* 0x0000008200827308 */ /* 0x000f220000000800 */
[----:B------:R-:W-:Y:S02]  /*2fe90*/  IMAD.MOV.U32 R166, RZ, RZ, R2 ;  /* 0x000000ffffa67224 */ /* 0x000fe400078e0002 */
[----:B------:R-:W-:Y:S01]  /*2fea0*/  FADD.FTZ R193, R188, R193 ;  /* 0x000000c1bcc17221 */ /* 0x000fe20000010000 */
[C---:B------:R-:W-:Y:S01]  /*2feb0*/  HMMA.16816.F32.BF16 R8, R40.reuse, R50, R8 ;  /* 0x000000322808723c */ /* 0x040fe20000041808 */
[----:B------:R-:W4:Y:S05]  /*2fec0*/  LDSM.16.MT88.4 R48, [R63+0xe000] ;  /* 0x00e000003f30783b */ /* 0x000f2a0000004200 */
[----:B------:R-:W4:Y:S02]  /*2fed0*/  MUFU.EX2 R127, R127 ;  /* 0x0000007f007f7308 */ /* 0x000f240000000800 */
[C---:B-1----:R-:W-:Y:S08]  /*2fee0*/  HMMA.16816.F32.BF16 R12, R40.reuse, R52, R12 ;  /* 0x00000034280c723c */ /* 0x042ff0000004180c */
        /* <DEDUP_REMOVED lines=8> */
[----:B------:R-:W3:Y:S01]  /*2ff70*/  MUFU.EX2 R119, R119 ;  /* 0x0000007700777308 */ /* 0x000ee20000000800 */
        /* <DEDUP_REMOVED lines=29> */
[----:B------:R-:W-:Y:S01]  /*30150*/  MUFU.EX2 R103, R103 ;  /* 0x0000006700677308 */ /* 0x000fe20000000800 */
[C---:B------:R-:W-:Y:S01]  /*30160*/  HMMA.16816.F32.BF16 R24, R40.reuse, R46, R24 ;  /* 0x0000002e2818723c */ /* 0x040fe20000041818 */
[----:B------:R-:W3:Y:S08]  /*30170*/  LDSM.16.MT88.4 R44, [R60+0x4800] ;  /* 0x004800003c2c783b */ /* 0x000ef00000004200 */
[----:B------:R-:W3:Y:S01]  /*30180*/  MUFU.EX2 R100, R100 ;  /* 0x0000006400647308 */ /* 0x000ee20000000800 */
        /* <DEDUP_REMOVED lines=19> */
[----:B------:R-:W-:Y:S01]  /*302c0*/  FADD.FTZ R182, R176, R182 ;  /* 0x000000b6b0b67221 */ /* 0x000fe20000010000 */
[C---:B------:R-:W-:Y:S01]  /*302d0*/  HMMA.16816.F32.BF16 R8, R40.reuse, R50, R8 ;  /* 0x000000322808723c */ /* 0x040fe20000041808 */
[----:B------:R-:W4:Y:S02]  /*302e0*/  LDSM.16.MT88.4 R48, [R63+0xf000] ;  /* 0x00f000003f30783b */ /* 0x000f240000004200 */
[C---:B------:R-:W-:Y:S01]  /*302f0*/  FADD.FTZ R182, R175.reuse, R182 ;  /* 0x000000b6afb67221 */ /* 0x040fe20000010000 */
[----:B------:R-:W-:Y:S04]  /*30300*/  FADD.FTZ R179, R172, R179 ;  /* 0x000000b3acb37221 */ /* 0x000fe80000010000 */
[----:B------:R-:W-:Y:S01]  /*30310*/  MUFU.EX2 R85, R85 ;  /* 0x0000005500557308 */ /* 0x000fe20000000800 */
        /* <DEDUP_REMOVED lines=40> */
[----:B------:R-:W3:Y:S07]  /*305a0*/  LDSM.16.MT88.4 R44, [R60+0x5800] ;  /* 0x005800003c2c783b */ /* 0x000eee0000004200 */
[C---:B--2---:R-:W-:Y:S08]  /*305b0*/  HMMA.16816.F32.BF16 R28, R40.reuse, R56, R28 ;  /* 0x00000038281c723c */ /* 0x044ff0000004181c */
        /* <DEDUP_REMOVED lines=8> */
[----:B------:R-:W-:Y:S02]  /*30640*/  FADD.FTZ R114, R114, R171 ;  /* 0x000000ab72727221 */ /* 0x000fe40000010000 */
[----:B------:R-:W-:Y:S02]  /*30650*/  FADD.FTZ R120, R120, R123 ;  /* 0x0000007b78787221 */ /* 0x000fe40000010000 */
[----:B------:R-:W-:Y:S02]  /*30660*/  FADD.FTZ R114, R113, R114 ;  /* 0x0000007271727221 */ /* 0x000fe40000010000 */
[C---:B----4-:R-:W-:Y:S03]  /*30670*/  HMMA.16816.F32.BF16 R4, R40.reuse, R48, R4 ;  /* 0x000000302804723c */ /* 0x050fe60000041804 */
[----:B------:R-:W-:Y:S01]  /*30680*/  FADD.FTZ R120, R109, R120 ;  /* 0x000000786d787221 */ /* 0x000fe20000010000 */
[----:B------:R-:W-:Y:S04]  /*30690*/  FADD.FTZ R114, R112, R114 ;  /* 0x0000007270727221 */ /* 0x000fe80000010000 */
[C---:B------:R-:W-:Y:S01]  /*306a0*/  HMMA.16816.F32.BF16 R8, R40.reuse, R50, R8 ;  /* 0x000000322808723c */ /* 0x040fe20000041808 */
[----:B------:R-:W4:Y:S07]  /*306b0*/  LDSM.16.MT88.4 R48, [R63+0x10000] ;  /* 0x010000003f30783b */ /* 0x000f2e0000004200 */
[C---:B-1----:R-:W-:Y:S08]  /*306c0*/  HMMA.16816.F32.BF16 R12, R40.reuse, R52, R12 ;  /* 0x00000034280c723c */ /* 0x042ff0000004180c */
[C---:B------:R-:W-:Y:S01]  /*306d0*/  HMMA.16816.F32.BF16 R16, R40.reuse, R54, R16 ;  /* 0x000000362810723c */ /* 0x040fe20000041810 */
[----:B------:R-:W-:Y:S07]  /*306e0*/  LDSM.16.MT88.4 R52, [R60+0x6000] ;  /* 0x006000003c34783b */ /* 0x000fee0000004200 */
[C---:B---3--:R-:W-:Y:S08]  /*306f0*/  HMMA.16816.F32.BF16 R20, R40.reuse, R44, R20 ;  /* 0x0000002c2814723c */ /* 0x048ff00000041814 */
[C---:B------:R-:W-:Y:S01]  /*30700*/  HMMA.16816.F32.BF16 R24, R40.reuse, R46, R24 ;  /* 0x0000002e2818723c */ /* 0x040fe20000041818 */
[----:B------:R-:W1:Y:S07]  /*30710*/  LDSM.16.MT88.4 R44, [R61+0x10000] ;  /* 0x010000003d2c783b */ /* 0x000e6e0000004200 */
        /* <DEDUP_REMOVED lines=16> */
[----:B------:R-:W-:Y:S02]  /*30820*/  LDSM.16.MT88.4 R48, [R61+0x10800] ;  /* 0x010800003d30783b */ /* 0x000fe40000004200 */
[----:B------:R-:W-:Y:S05]  /*30830*/  FADD.FTZ R97, R96, R97 ;  /* 0x0000006160617221 */ /* 0x000fea0000010000 */
[C---:B-1----:R-:W-:Y:S08]  /*30840*/  HMMA.16816.F32.BF16 R12, R40.reuse, R44, R12 ;  /* 0x0000002c280c723c */ /* 0x042ff0000004180c */
[C---:B------:R-:W-:Y:S01]  /*30850*/  HMMA.16816.F32.BF16 R16, R40.reuse, R46, R16 ;  /* 0x0000002e2810723c */ /* 0x040fe20000041810 */
[----:B------:R-:W1:Y:S07]  /*30860*/  LDSM.16.MT88.4 R44, [R63+0x10800] ;  /* 0x010800003f2c783b */ /* 0x000e6e0000004200 */
[C---:B------:R-:W-:Y:S08]  /*30870*/  HMMA.16816.F32.BF16 R20, R40.reuse, R52, R20 ;  /* 0x000000342814723c */ /* 0x040ff00000041814 */
[C---:B------:R-:W-:Y:S01]  /*30880*/  HMMA.16816.F32.BF16 R24, R40.reuse, R54, R24 ;  /* 0x000000362818723c */ /* 0x040fe20000041818 */
[----:B------:R-:W3:Y:S07]  /*30890*/  LDSM.16.MT88.4 R52, [R60+0x6800] ;  /* 0x006800003c34783b */ /* 0x000eee0000004200 */
[C---:B--2---:R-:W-:Y:S03]  /*308a0*/  HMMA.16816.F32.BF16 R28, R40.reuse, R56, R28 ;  /* 0x00000038281c723c */ /* 0x044fe6000004181c */
[----:B------:R-:W-:Y:S02]  /*308b0*/  FFMA.FTZ R56, R78, R3, -R70 ;  /* 0x000000034e387223 */ /* 0x000fe40000010846 */
[----:B------:R-:W2:Y:S03]  /*308c0*/  MUFU.EX2 R78, R79 ;  /* 0x0000004f004e7308 */ /* 0x000ea60000000800 */
[----:B------:R-:W-:Y:S03]  /*308d0*/  HMMA.16816.F32.BF16 R32, R40, R58, R32 ;  /* 0x0000003a2820723c */ /* 0x000fe60000041820 */
[C---:B------:R-:W-:Y:S01]  /*308e0*/  F2FP.BF16.F32.PACK_AB R40, R39.reuse, R38 ;  /* 0x000000262728723e */ /* 0x040fe200000010ff */
[----:B------:R-:W-:Y:S03]  /*308f0*/  FADD.FTZ R39, R39, R104 ;  /* 0x0000006827277221 */ /* 0x000fe60000010000 */
[----:B------:R4:W3:Y:S01]  /*30900*/  MUFU.EX2 R79, R56 ;  /* 0x00000038004f7308 */ /* 0x0008e20000000800 */
[----:B------:R-:W-:Y:S02]  /*30910*/  F2FP.BF16.F32.PACK_AB R42, R84, R85 ;  /* 0x00000055542a723e */ /* 0x000fe400000010ff */
[----:B------:R-:W-:Y:S01]  /*30920*/  F2FP.BF16.F32.PACK_AB R41, R82, R83 ;  /* 0x000000535229723e */ /* 0x000fe200000010ff */
[----:B------:R-:W-:Y:S01]  /*30930*/  FADD.FTZ R39, R85, R39 ;  /* 0x0000002755277221 */ /* 0x000fe20000010000 */
[----:B------:R-:W-:Y:S01]  /*30940*/  F2FP.BF16.F32.PACK_AB R43, R80, R81 ;  /* 0x00000051502b723e */ /* 0x000fe200000010ff */
[----:B------:R-:W-:Y:S02]  /*30950*/  FADD.FTZ R83, R83, R97 ;  /* 0x0000006153537221 */ /* 0x000fe40000010000 */
[----:B------:R-:W-:Y:S02]  /*30960*/  FADD.FTZ R84, R84, R39 ;  /* 0x0000002754547221 */ /* 0x000fe40000010000 */
[----:B------:R-:W-:Y:S02]  /*30970*/  FADD.FTZ R83, R82, R83 ;  /* 0x0000005352537221 */ /* 0x000fe40000010000 */
[C---:B-1----:R-:W-:Y:S03]  /*30980*/  HMMA.16816.F32.BF16 R4, R40.reuse, R44, R4 ;  /* 0x0000002c2804723c */ /* 0x042fe60000041804 */
[----:B--2---:R-:W-:Y:S01]  /*30990*/  FADD.FTZ R84, R78, R84 ;  /* 0x000000544e547221 */ /* 0x004fe20000010000 */
[----:B------:R-:W-:Y:S01]  /*309a0*/  FADD.FTZ R81, R81, R83 ;  /* 0x0000005351517221 */ /* 0x000fe20000010000 */
[----:B----4-:R-:W1:Y:S03]  /*309b0*/  LDSM.16.MT88.4 R56, [R62+0x6800] ;  /* 0x006800003e38783b */ /* 0x010e660000004200 */
[C---:B------:R-:W-:Y:S03]  /*309c0*/  HMMA.16816.F32.BF16 R8, R40.reuse, R46, R8 ;  /* 0x0000002e2808723c */ /* 0x040fe60000041808 */
[----:B------:R-:W-:Y:S02]  /*309d0*/  FADD.FTZ R81, R80, R81 ;  /* 0x0000005150517221 */ /* 0x000fe40000010000 */
[----:B------:R-:W2:Y:S03]  /*309e0*/  LDSM.16.MT88.4 R44, [R63+0x11000] ;  /* 0x011000003f2c783b */ /* 0x000ea60000004200 */
[C---:B------:R-:W-:Y:S08]  /*309f0*/  HMMA.16816.F32.BF16 R12, R40.reuse, R48, R12 ;  /* 0x00000030280c723c */ /* 0x040ff0000004180c */
[C---:B------:R-:W-:Y:S01]  /*30a00*/  HMMA.16816.F32.BF16 R16, R40.reuse, R50, R16 ;  /* 0x000000322810723c */ /* 0x040fe20000041810 */
[----:B------:R-:W4:Y:S07]  /*30a10*/  LDSM.16.MT88.4 R48, [R61+0x11000] ;  /* 0x011000003d30783b */ /* 0x000f2e0000004200 */
[C---:B---3--:R-:W-:Y:S08]  /*30a20*/  HMMA.16816.F32.BF16 R20, R40.reuse, R52, R20 ;  /* 0x000000342814723c */ /* 0x048ff00000041814 */
[C---:B------:R-:W-:Y:S01]  /*30a30*/  HMMA.16816.F32.BF16 R24, R40.reuse, R54, R24 ;  /* 0x000000362818723c */ /* 0x040fe20000041818 */
[----:B------:R-:W3:Y:S07]  /*30a40*/  LDSM.16.MT88.4 R52, [R60+0x7000] ;  /* 0x007000003c34783b */ /* 0x000eee0000004200 */
[C---:B-1----:R-:W-:Y:S03]  /*30a50*/  HMMA.16816.F32.BF16 R28, R40.reuse, R56, R28 ;  /* 0x00000038281c723c */ /* 0x042fe6000004181c */
[-CC-:B------:R-:W-:Y:S01]  /*30a60*/  FFMA.FTZ R56, R71, R3.reuse, -R70.reuse ;  /* 0x0000000347387223 */ /* 0x180fe20000010846 */
[-CC-:B------:R-:W-:Y:S04]  /*30a70*/  FFMA.FTZ R57, R69, R3.reuse, -R70.reuse ;  /* 0x0000000345397223 */ /* 0x180fe80000010846 */
[----:B------:R-:W-:Y:S01]  /*30a80*/  HMMA.16816.F32.BF16 R32, R40, R58, R32 ;  /* 0x0000003a2820723c */ /* 0x000fe20000041820 */
[----:B------:R-:W1:Y:S02]  /*30a90*/  MUFU.EX2 R56, R56 ;  /* 0x0000003800387308 */ /* 0x000e640000000800 */
[----:B------:R-:W-:Y:S01]  /*30aa0*/  F2FP.BF16.F32.PACK_AB R40, R79, R78 ;  /* 0x0000004e4f28723e */ /* 0x000fe200000010ff */
[--C-:B------:R-:W-:Y:S01]  /*30ab0*/  FFMA.FTZ R58, R68, R3, -R70.reuse ;  /* 0x00000003443a7223 */ /* 0x100fe20000010846 */
[----:B------:R-:W-:Y:S01]  /*30ac0*/  F2FP.BF16.F32.PACK_AB R42, R76, R77 ;  /* 0x0000004d4c2a723e */ /* 0x000fe200000010ff */
[----:B------:R-:W-:Y:S01]  /*30ad0*/  FFMA.FTZ R70, R67, R3, -R70 ;  /* 0x0000000343467223 */ /* 0x000fe20000010846 */
[----:B------:R-:W-:Y:S01]  /*30ae0*/  F2FP.BF16.F32.PACK_AB R41, R74, R75 ;  /* 0x0000004b4a29723e */ /* 0x000fe200000010ff */
[----:B------:R-:W-:Y:S01]  /*30af0*/  FADD.FTZ R79, R79, R84 ;  /* 0x000000544f4f7221 */ /* 0x000fe20000010000 */
[----:B------:R-:W-:Y:S02]  /*30b00*/  F2FP.BF16.F32.PACK_AB R43, R72, R73 ;  /* 0x00000049482b723e */ /* 0x000fe400000010ff */
[----:B------:R-:W4:Y:S01]  /*30b10*/  MUFU.EX2 R57, R57 ;  /* 0x0000003900397308 */ /* 0x000f220000000800 */
[----:B------:R-:W-:Y:S01]  /*30b20*/  FADD.FTZ R75, R75, R81 ;  /* 0x000000514b4b7221 */ /* 0x000fe20000010000 */
[----:B------:R-:W-:Y:S03]  /*30b30*/  FADD.FTZ R79, R77, R79 ;  /* 0x0000004f4d4f7221 */ /* 0x000fe60000010000 */
[----:B------:R-:W-:Y:S01]  /*30b40*/  FADD.FTZ R75, R74, R75 ;  /* 0x0000004b4a4b7221 */ /* 0x000fe20000010000 */
[C---:B--2---:R-:W-:Y:S04]  /*30b50*/  HMMA.16816.F32.BF16 R4, R40.reuse, R44, R4 ;  /* 0x0000002c2804723c */ /* 0x044fe80000041804 */
[----:B------:R-:W-:Y:S01]  /*30b60*/  MUFU.EX2 R70, R70 ;  /* 0x0000004600467308 */ /* 0x000fe20000000800 */
[----:B------:R-:W-:Y:S01]  /*30b70*/  FADD.FTZ R76, R76, R79 ;  /* 0x0000004f4c4c7221 */ /* 0x000fe20000010000 */
[----:B------:R-:W-:Y:S03]  /*30b80*/  FADD.FTZ R73, R73, R75 ;  /* 0x0000004b49497221 */ /* 0x000fe60000010000 */
[----:B-1----:R-:W-:Y:S01]  /*30b90*/  FADD.FTZ R76, R56, R76 ;  /* 0x0000004c384c7221 */ /* 0x002fe20000010000 */
[C---:B------:R-:W-:Y:S01]  /*30ba0*/  HMMA.16816.F32.BF16 R8, R40.reuse, R46, R8 ;  /* 0x0000002e2808723c */ /* 0x040fe20000041808 */
[----:B------:R-:W1:Y:S03]  /*30bb0*/  LDSM.16.MT88.4 R44, [R62+0x7000] ;  /* 0x007000003e2c783b */ /* 0x000e660000004200 */
[----:B------:R-:W2:Y:S01]  /*30bc0*/  MUFU.EX2 R58, R58 ;  /* 0x0000003a003a7308 */ /* 0x000ea20000000800 */
[C---:B----4-:R-:W-:Y:S01]  /*30bd0*/  F2FP.BF16.F32.PACK_AB R132, R57.reuse, R56 ;  /* 0x000000383984723e */ /* 0x050fe200000010ff */
[----:B------:R-:W-:Y:S01]  /*30be0*/  FADD.FTZ R57, R57, R76 ;  /* 0x0000004c39397221 */ /* 0x000fe20000010000 */
[----:B------:R-:W-:Y:S01]  /*30bf0*/  FADD.FTZ R73, R72, R73 ;  /* 0x0000004948497221 */ /* 0x000fe20000010000 */
[C---:B------:R-:W-:Y:S03]  /*30c00*/  HMMA.16816.F32.BF16 R12, R40.reuse, R48, R12 ;  /* 0x00000030280c723c */ /* 0x040fe6000004180c */
[-CC-:B------:R-:W-:Y:S01]  /*30c10*/  FFMA.FTZ R48, R66, R3.reuse, -R64.reuse ;  /* 0x0000000342307223 */ /* 0x180fe20000010840 */
[-CC-:B------:R-:W-:Y:S01]  /*30c20*/  FFMA.FTZ R49, R65, R3.reuse, -R64.reuse ;  /* 0x0000000341317223 */ /* 0x180fe20000010840 */
[----:B------:R-:W-:Y:S03]  /*30c30*/  FFMA.FTZ R64, R36, R3, -R64 ;  /* 0x0000000324407223 */ /* 0x000fe60000010840 */
[C---:B------:R-:W-:Y:S01]  /*30c40*/  HMMA.16816.F32.BF16 R16, R40.reuse, R50, R16 ;  /* 0x000000322810723c */ /* 0x040fe20000041810 */
[----:B------:R-:W-:Y:S02]  /*30c50*/  MUFU.EX2 R48, R48 ;  /* 0x0000003000307308 */ /* 0x000fe40000000800 */
[----:B--2---:R-:W-:Y:S01]  /*30c60*/  F2FP.BF16.F32.PACK_AB R134, R70, R58 ;  /* 0x0000003a4686723e */ /* 0x004fe200000010ff */
[----:B------:R-:W-:Y:S04]  /*30c70*/  FADD.FTZ R57, R58, R57 ;  /* 0x000000393a397221 */ /* 0x000fe80000010000 */
[C---:B---3--:R-:W-:Y:S03]  /*30c80*/  HMMA.16816.F32.BF16 R20, R40.reuse, R52, R20 ;  /* 0x000000342814723c */ /* 0x048fe60000041814 */
[----:B------:R-:W2:Y:S05]  /*30c90*/  MUFU.EX2 R64, R64 ;  /* 0x0000004000407308 */ /* 0x000eaa0000000800 */
[C---:B------:R-:W-:Y:S05]  /*30ca0*/  HMMA.16816.F32.BF16 R24, R40.reuse, R54, R24 ;  /* 0x000000362818723c */ /* 0x040fea0000041818 */
[----:B------:R-:W3:Y:S03]  /*30cb0*/  MUFU.EX2 R49, R49 ;  /* 0x0000003100317308 */ /* 0x000ee60000000800 */
[C---:B-1----:R-:W-:Y:S03]  /*30cc0*/  HMMA.16816.F32.BF16 R28, R40.reuse, R44, R28 ;  /* 0x0000002c281c723c */ /* 0x042fe6000004181c */
[----:B--2---:R-:W-:Y:S05]  /*30cd0*/  F2FP.BF16.F32.PACK_AB R135, R64, R37 ;  /* 0x000000254087723e */ /* 0x004fea00000010ff */
[----:B------:R-:W-:Y:S03]  /*30ce0*/  HMMA.16816.F32.BF16 R32, R40, R46, R32 ;  /* 0x0000002e2820723c */ /* 0x000fe60000041820 */
[C---:B---3--:R-:W-:Y:S01]  /*30cf0*/  F2FP.BF16.F32.PACK_AB R133, R49.reuse, R48 ;  /* 0x000000303185723e */ /* 0x048fe200000010ff */
[----:B------:R-:W-:Y:S04]  /*30d00*/  FADD.FTZ R48, R48, R73 ;  /* 0x0000004930307221 */ /* 0x000fe80000010000 */
[----:B------:R-:W-:Y:S02]  /*30d10*/  FADD.FTZ R48, R49, R48 ;  /* 0x0000003031307221 */ /* 0x000fe40000010000 */
[C---:B------:R-:W-:Y:S01]  /*30d20*/  HMMA.16816.F32.BF16 R160, R132.reuse, R156, R4 ;  /* 0x0000009c84a0723c */ /* 0x040fe20000041804 */
[----:B------:R-:W1:Y:S04]  /*30d30*/  LDSM.16.MT88.4 R4, [R62+0x7800] ;  /* 0x007800003e04783b */ /* 0x000e680000004200 */
[----:B------:R-:W-:Y:S03]  /*30d40*/  FADD.FTZ R48, R37, R48 ;  /* 0x0000003025307221 */ /* 0x000fe60000010000 */
[C---:B------:R-:W-:Y:S03]  /*30d50*/  HMMA.16816.F32.BF16 R156, R132.reuse, R158, R8 ;  /* 0x0000009e849c723c */ /* 0x040fe60000041808 */
[----:B------:R-:W-:Y:S05]  /*30d60*/  FADD.FTZ R3, R64, R48 ;  /* 0x0000003040037221 */ /* 0x000fea0000010000 */
[C---:B------:R-:W-:Y:S08]  /*30d70*/  HMMA.16816.F32.BF16 R152, R132.reuse, R148, R12 ;  /* 0x000000948498723c */ /* 0x040ff0000004180c */
[C---:B------:R-:W-:Y:S08]  /*30d80*/  HMMA.16816.F32.BF16 R148, R132.reuse, R150, R16 ;  /* 0x000000968494723c */ /* 0x040ff00000041810 */
[C---:B------:R-:W-:Y:S08]  /*30d90*/  HMMA.16816.F32.BF16 R144, R132.reuse, R140, R20 ;  /* 0x0000008c8490723c */ /* 0x040ff00000041814 */
[C---:B------:R-:W-:Y:S08]  /*30da0*/  HMMA.16816.F32.BF16 R140, R132.reuse, R142, R24 ;  /* 0x0000008e848c723c */ /* 0x040ff00000041818 */
[C---:B-1----:R-:W-:Y:S03]  /*30db0*/  HMMA.16816.F32.BF16 R136, R132.reuse, R4, R28 ;  /* 0x000000048488723c */ /* 0x042fe6000004181c */
[----:B------:R-:W-:Y:S05]  /*30dc0*/  FADD.FTZ R4, R70, R57 ;  /* 0x0000003946047221 */ /* 0x000fea0000010000 */
[----:B------:R-:W-:Y:S01]  /*30dd0*/  HMMA.16816.F32.BF16 R132, R132, R6, R32 ;  /* 0x000000068484723c */ /* 0x000fe20000041820 */
[----:B------:R1:W-:Y:S04]  /*30de0*/  STL [R1+0x4], R4 ;  /* 0x0000040401007387 */ /* 0x0003e80000100800 */
[----:B------:R1:W-:Y:S03]  /*30df0*/  STL [R1], R3 ;  /* 0x0000000301007387 */ /* 0x0003e60000100800 */
[----:B------:R-:W-:Y:S01]  /*30e00*/  @!UPT UIADD3 URZ, UPT, UPT, URZ, URZ, URZ ;  /* 0x000000fffffff290 */ /* 0x000fe2000fffe0ff */
[----:B------:R-:W-:Y:S11]  /*30e10*/  @P0 BRA `(.L_x_8111) ;  /* 0xffffff4c00280947 */ /* 0x000ff6000383ffff */
.L_x_8104:
[----:B------:R2:W5:Y:S04]  /*30e20*/  LDL R13, [R1+0x4] ;  /* 0x00000400010d7983 */ /* 0x0005680000100800 */
[----:B------:R2:W5:Y:S04]  /*30e30*/  LDL R12, [R1] ;  /* 0x00000000010c7983 */ /* 0x0005680000100800 */
[----:B------:R2:W5:Y:S01]  /*30e40*/  LD.E R6, desc[UR4][R164.64+0xd8] ;  /* 0x0000d804a4067980 */ /* 0x000562000c101900 */
[----:B------:R-:W-:Y:S01]  /*30e50*/  UMOV UR7, 0xffffffff ;  /* 0xffffffff00077882 */ /* 0x000fe20000000000 */
[----:B------:R-:W-:-:S02]  /*30e60*/  MOV R5, 0x40 ;  /* 0x0000004000057802 */ /* 0x000fc40000000f00 */
[----:B-1----:R-:W-:Y:S01]  /*30e70*/  MOV R4, 0x20 ;  /* 0x0000002000047802 */ /* 0x002fe20000000f00 */
[----:B------:R-:W-:Y:S05]  /*30e80*/  BRA.DIV UR7, `(.L_x_8112) ;  /* 0x0000000a07a07947 */ /* 0x000fea000b800000 */
[----:B-----5:R-:W1:Y:S04]  /*30e90*/  SHFL.BFLY PT, R11, R13, 0x2, 0x1f ;  /* 0x0c401f000d0b7f89 */ /* 0x020e6800000e0000 */
[----:B------:R-:W3:Y:S01]  /*30ea0*/  SHFL.BFLY PT, R9, R12, 0x2, 0x1f ;  /* 0x0c401f000c097f89 */ /* 0x000ee200000e0000 */
[----:B-1----:R-:W-:Y:S01]  /*30eb0*/  FADD.FTZ R11, R11, R13 ;  /* 0x0000000d0b0b7221 */ /* 0x002fe20000010000 */
[----:B---3--:R-:W-:-:S04]  /*30ec0*/  FADD.FTZ R9, R9, R12 ;  /* 0x0000000c09097221 */ /* 0x008fc80000010000 */
[----:B------:R-:W1:Y:S04]  /*30ed0*/  SHFL.BFLY PT, R10, R11, 0x1, 0x1f ;  /* 0x0c201f000b0a7f89 */ /* 0x000e6800000e0000 */
[----:B------:R3:W4:Y:S01]  /*30ee0*/  SHFL.BFLY PT, R3, R9, 0x1, 0x1f ;  /* 0x0c201f0009037f89 */ /* 0x00072200000e0000 */
[----:B-1----:R-:W-:-:S07]  /*30ef0*/  FADD.FTZ R11, R11, R10 ;  /* 0x0000000a0b0b7221 */ /* 0x002fce0000010000 */
.L_x_8119:
[----:B---34-:R-:W-:Y:S01]  /*30f00*/  FADD.FTZ R9, R9, R3 ;  /* 0x0000000309097221 */ /* 0x018fe20000010000 */
[----:B------:R-:W-:Y:S01]  /*30f10*/  FSETP.NE.FTZ.AND P1, PT, R11, RZ, PT ;  /* 0x000000ff0b00720b */ /* 0x000fe20003f35000 */
[----:B------:R-:W1:Y:S01]  /*30f20*/  MUFU.RCP R12, R11 ;  /* 0x0000000b000c7308 */ /* 0x000e620000001000 */
[----:B------:R-:W-:Y:S01]  /*30f30*/  SHF.L.U32 R7, R219, 0x4, RZ ;  /* 0x00000004db077819 */ /* 0x000fe200000006ff */
[----:B------:R-:W-:Y:S05]  /*30f40*/  WARPSYNC.ALL ;  /* 0x0000000000007948 */ /* 0x000fea0003800000 */
[----:B------:R-:W-:Y:S01]  /*30f50*/  FSETP.NE.FTZ.AND P0, PT, R9, RZ, PT ;  /* 0x000000ff0900720b */ /* 0x000fe20003f15000 */
[----:B------:R-:W3:Y:S01]  /*30f60*/  MUFU.RCP R8, R9 ;  /* 0x0000000900087308 */ /* 0x000ee20000001000 */
[----:B------:R-:W-:-:S02]  /*30f70*/  LOP3.LUT R10, R7, 0x1c0, RZ, 0xc0, !PT ;  /* 0x000001c0070a7812 */ /* 0x000fc400078ec0ff */
[----:B------:R-:W-:Y:S02]  /*30f80*/  MOV R3, 0xff800000 ;  /* 0xff80000000037802 */ /* 0x000fe40000000f00 */
[----:B------:R-:W-:-:S03]  /*30f90*/  LOP3.LUT R169, R10, 0x38, R169, 0xf8, !PT ;  /* 0x000000380aa97812 */ /* 0x000fc600078ef8a9 */
[----:B------:R-:W4:Y:S01]  /*30fa0*/  @P1 MUFU.LG2 R11, R11 ;  /* 0x0000000b000b1308 */ /* 0x000f220000000c00 */
[----:B-1----:R-:W-:Y:S02]  /*30fb0*/  FSEL R10, R12, 1, P1 ;  /* 0x3f8000000c0a7808 */ /* 0x002fe40000800000 */
[----:B------:R-:W-:-:S03]  /*30fc0*/  LOP3.LUT R168, R169, R168, R217, 0xfe, !PT ;  /* 0x000000a8a9a87212 */ /* 0x000fc600078efed9 */
[C---:B------:R-:W-:Y:S01]  /*30fd0*/  FMUL.FTZ R160, R10.reuse, R160 ;  /* 0x000000a00aa07220 */ /* 0x040fe20000410000 */
[----:B------:R-:W-:Y:S01]  /*30fe0*/  FMUL.FTZ R161, R10, R161 ;  /* 0x000000a10aa17220 */ /* 0x000fe20000410000 */
[----:B------:R-:W1:Y:S01]  /*30ff0*/  @P0 MUFU.LG2 R9, R9 ;  /* 0x0000000900090308 */ /* 0x000e620000000c00 */
[----:B---3--:R-:W-:Y:S01]  /*31000*/  FSEL R8, R8, 1, P0 ;  /* 0x3f80000008087808 */ /* 0x008fe20000000000 */
[C---:B------:R-:W-:Y:S01]  /*31010*/  FMUL.FTZ R156, R10.reuse, R156 ;  /* 0x0000009c0a9c7220 */ /* 0x040fe20000410000 */
[C---:B------:R-:W-:Y:S01]  /*31020*/  FMUL.FTZ R157, R10.reuse, R157 ;  /* 0x0000009d0a9d7220 */ /* 0x040fe20000410000 */
[C---:B------:R-:W-:Y:S01]  /*31030*/  FMUL.FTZ R152, R10.reuse, R152 ;  /* 0x000000980a987220 */ /* 0x040fe20000410000 */
[C---:B------:R-:W-:Y:S01]  /*31040*/  FMUL.FTZ R153, R10.reuse, R153 ;  /* 0x000000990a997220 */ /* 0x040fe20000410000 */
[C---:B------:R-:W-:Y:S01]  /*31050*/  FMUL.FTZ R148, R10.reuse, R148 ;  /* 0x000000940a947220 */ /* 0x040fe20000410000 */
[C---:B------:R-:W-:Y:S01]  /*31060*/  FMUL.FTZ R149, R10.reuse, R149 ;  /* 0x000000950a957220 */ /* 0x040fe20000410000 */
[C---:B------:R-:W-:Y:S01]  /*31070*/  FMUL.FTZ R144, R10.reuse, R144 ;  /* 0x000000900a907220 */ /* 0x040fe20000410000 */
[----:B----4-:R-:W-:Y:S01]  /*31080*/  @P1 FMUL.FTZ R11, R11, 0.69314718246459960938 ;  /* 0x3f3172180b0b1820 */ /* 0x010fe20000410000 */
[C---:B------:R-:W-:Y:S01]  /*31090*/  FMUL.FTZ R145, R10.reuse, R145 ;  /* 0x000000910a917220 */ /* 0x040fe20000410000 */
[C---:B------:R-:W-:Y:S01]  /*310a0*/  FMUL.FTZ R140, R10.reuse, R140 ;  /* 0x0000008c0a8c7220 */ /* 0x040fe20000410000 */
[----:B------:R-:W-:Y:S01]  /*310b0*/  FMUL.FTZ R141, R10, R141 ;  /* 0x0000008d0a8d7220 */ /* 0x000fe20000410000 */
[----:B------:R-:W-:Y:S01]  /*310c0*/  @P1 FFMA.FTZ R3, R6, R2, R11 ;  /* 0x0000000206031223 */ /* 0x000fe2000001000b */
[----:B------:R-:W-:Y:S01]  /*310d0*/  MOV R2, 0xff800000 ;  /* 0xff80000000027802 */ /* 0x000fe20000000f00 */
[C---:B------:R-:W-:Y:S01]  /*310e0*/  FMUL.FTZ R136, R10.reuse, R136 ;  /* 0x000000880a887220 */ /* 0x040fe20000410000 */
[C---:B------:R-:W-:Y:S01]  /*310f0*/  FMUL.FTZ R137, R10.reuse, R137 ;  /* 0x000000890a897220 */ /* 0x040fe20000410000 */
[----:B-1----:R-:W-:Y:S01]  /*31100*/  @P0 FMUL.FTZ R9, R9, 0.69314718246459960938 ;  /* 0x3f31721809090820 */ /* 0x002fe20000410000 */
        /* <DEDUP_REMOVED lines=18> */
[----:B------:R-:W-:Y:S01]  /*31230*/  @P0 FFMA.FTZ R2, R6, R0, R9 ;  /* 0x0000000006020223 */ /* 0x000fe20000010009 */
[----:B------:R-:W-:Y:S01]  /*31240*/  BAR.SYNC.DEFER_BLOCKING 0x0 ;  /* 0x0000000000007b1d */ /* 0x000fe20000010000 */
[----:B------:R-:W-:-:S02]  /*31250*/  R2P PR, R219, 0x18 ;  /* 0x00000018db007804 */ /* 0x000fc40000000000 */
[----:B------:R-:W-:Y:S02]  /*31260*/  SEL R4, R4, 0xffffffe0, !P2 ;  /* 0xffffffe004047807 */ /* 0x000fe40005000000 */
[----:B------:R-:W-:Y:S02]  /*31270*/  LEA R168, R168, UR6, 0x2 ;  /* 0x00000006a8a87c11 */ /* 0x000fe4000f8e10ff */
[----:B------:R-:W-:-:S03]  /*31280*/  SEL R5, R5, 0xffffffc0, !P3 ;  /* 0xffffffc005057807 */ /* 0x000fc60005800000 */
[--C-:B------:R-:W-:Y:S02]  /*31290*/  IMAD.IADD R0, R4, 0x1, R168.reuse ;  /* 0x0000000104007824 */ /* 0x100fe400078e02a8 */
[C---:B------:R-:W-:Y:S02]  /*312a0*/  VIADD R6, R168.reuse, 0x80 ;  /* 0x00000080a8067836 */ /* 0x040fe40000000000 */
[----:B------:R-:W-:Y:S01]  /*312b0*/  @P4 IADD3 R6, PT, PT, R168, -0x80, RZ ;  /* 0xffffff80a8064810 */ /* 0x000fe20007ffe0ff */
[----:B------:R-:W-:-:S04]  /*312c0*/  IMAD.IADD R8, R5, 0x1, R168 ;  /* 0x0000000105087824 */ /* 0x000fc800078e02a8 */
[----:B------:R-:W-:Y:S01]  /*312d0*/  IMAD.IADD R5, R5, 0x1, R6 ;  /* 0x0000000105057824 */ /* 0x000fe200078e0206 */
[----:B------:R-:W-:Y:S04]  /*312e0*/  STS.64 [R168], R160 ;  /* 0x000000a0a8007388 */ /* 0x000fe80000000a00 */
[----:B------:R-:W-:Y:S04]  /*312f0*/  STS.64 [R168+0x800], R162 ;  /* 0x000800a2a8007388 */ /* 0x000fe80000000a00 */
[----:B------:R-:W-:Y:S04]  /*31300*/  STS.64 [R0], R156 ;  /* 0x0000009c00007388 */ /* 0x000fe80000000a00 */
[----:B------:R1:W-:Y:S04]  /*31310*/  STS.64 [R0+0x800], R158 ;  /* 0x0008009e00007388 */ /* 0x0003e80000000a00 */
[----:B------:R-:W-:Y:S04]  /*31320*/  STS.64 [R8], R152 ;  /* 0x0000009808007388 */ /* 0x000fe80000000a00 */
[----:B------:R3:W-:Y:S01]  /*31330*/  STS.64 [R8+0x800], R154 ;  /* 0x0008009a08007388 */ /* 0x0007e20000000a00 */
[----:B-1----:R-:W-:-:S05]  /*31340*/  IMAD.IADD R0, R4, 0x1, R8 ;  /* 0x0000000104007824 */ /* 0x002fca00078e0208 */
[----:B------:R-:W-:Y:S01]  /*31350*/  STS.64 [R0], R148 ;  /* 0x0000009400007388 */ /* 0x000fe20000000a00 */
[C---:B---3--:R-:W-:Y:S01]  /*31360*/  IADD3 R8, PT, PT, R4.reuse, R6, RZ ;  /* 0x0000000604087210 */ /* 0x048fe20007ffe0ff */
[----:B------:R-:W-:Y:S02]  /*31370*/  IMAD.IADD R4, R4, 0x1, R5 ;  /* 0x0000000104047824 */ /* 0x000fe400078e0205 */
        /* <DEDUP_REMOVED lines=9> */
[----:B------:R-:W4:Y:S04]  /*31410*/  LD.E.64 R40, desc[UR4][R164.64+0xb0] ;  /* 0x0000b004a4287980 */ /* 0x000f28000c101b00 */
[----:B------:R2:W5:Y:S04]  /*31420*/  LD.E.64 R44, desc[UR4][R164.64+0x78] ;  /* 0x00007804a42c7980 */ /* 0x000568000c101b00 */
[----:B------:R2:W5:Y:S04]  /*31430*/  LD.E.64 R42, desc[UR4][R164.64+0xa8] ;  /* 0x0000a804a42a7980 */ /* 0x000568000c101b00 */
[----:B-1----:R-:W2:Y:S01]  /*31440*/  LD.E R5, desc[UR4][R164.64+0x60] ;  /* 0x00006004a4057980 */ /* 0x002ea2000c101900 */
[----:B------:R-:W-:Y:S01]  /*31450*/  IMAD.SHL.U32 R0, R219, 0x4, RZ ;  /* 0x00000004db007824 */ /* 0x000fe200078e00ff */
[----:B------:R-:W-:-:S02]  /*31460*/  LOP3.LUT R7, R7, 0x10, RZ, 0xc0, !PT ;  /* 0x0000001007077812 */ /* 0x000fc400078ec0ff */
[----:B------:R-:W-:Y:S02]  /*31470*/  SHF.L.U32 R233, R233, 0x6, RZ ;  /* 0x00000006e9e97819 */ /* 0x000fe400000006ff */
[----:B------:R-:W-:Y:S02]  /*31480*/  LOP3.LUT P0, RZ, R219, 0x3, RZ, 0xc0, !PT ;  /* 0x00000003dbff7812 */ /* 0x000fe4000780c0ff */
[----:B---3--:R-:W-:Y:S02]  /*31490*/  LOP3.LUT R4, R0, 0x1f8, RZ, 0xc0, !PT ;  /* 0x000001f800047812 */ /* 0x008fe400078ec0ff */
[----:B------:R-:W-:Y:S02]  /*314a0*/  SHF.R.U32.HI R39, RZ, 0x2, R219 ;  /* 0x00000002ff277819 */ /* 0x000fe400000116db */
[----:B------:R-:W-:Y:S01]  /*314b0*/  LOP3.LUT R4, R4, 0x38, R216, 0x78, !PT ;  /* 0x0000003804047812 */ /* 0x000fe200078e78d8 */
[----:B------:R-:W-:Y:S01]  /*314c0*/  BSSY.RECONVERGENT B0, `(.L_x_8113) ;  /* 0x000001c000007945 */ /* 0x000fe20003800200 */
[----:B------:R-:W-:-:S03]  /*314d0*/  LOP3.LUT R216, R216, 0x30, RZ, 0xc0, !PT ;  /* 0x00000030d8d87812 */ /* 0x000fc600078ec0ff */
[----:B------:R-:W-:Y:S01]  /*314e0*/  IMAD R4, R4, 0x4, R7 ;  /* 0x0000000404047824 */ /* 0x000fe200078e0207 */
[----:B------:R-:W-:Y:S01]  /*314f0*/  LOP3.LUT R39, R216, 0x7, R39, 0xf8, !PT ;  /* 0x00000007d8277812 */ /* 0x000fe200078ef827 */
[----:B----4-:R-:W-:-:S04]  /*31500*/  IMAD R40, R40, UR8, R237 ;  /* 0x0000000828287c24 */ /* 0x010fc8000f8e02ed */
[----:B--2---:R-:W-:Y:S02]  /*31510*/  IMAD R5, R40, R5, R236 ;  /* 0x0000000528057224 */ /* 0x004fe400078e02ec */
[----:B------:R1:W5:Y:S02]  /*31520*/  LD.E R40, desc[UR4][R164.64+0xcc] ;  /* 0x0000cc04a4287980 */ /* 0x000364000c101900 */
[----:B------:R-:W-:Y:S01]  /*31530*/  IMAD R41, R41, R5, R233 ;  /* 0x0000000529297224 */ /* 0x000fe200078e02e9 */
        /* <DEDUP_REMOVED lines=20> */
.L_x_8114:
[----:B------:R-:W-:Y:S05]  /*31680*/  BSYNC.RECONVERGENT B0 ;  /* 0x0000000000007941 */ /* 0x000fea0003800200 */
.L_x_8113:
[----:B-1----:R-:W2:Y:S01]  /*31690*/  LD.E R164, desc[UR4][R164.64+0xc0] ;  /* 0x0000c004a4a47980 */ /* 0x002ea2000c101900 */
[----:B------:R-:W-:Y:S01]  /*316a0*/  LOP3.LUT R2, R0, 0xfc0, RZ, 0xc0, !PT ;  /* 0x00000fc000027812 */ /* 0x000fe200078ec0ff */
[----:B-----5:R-:W-:Y:S01]  /*316b0*/  IMAD R40, R41, R40, RZ ;  /* 0x0000002829287224 */ /* 0x020fe200078e02ff */
[----:B------:R-:W-:Y:S01]  /*316c0*/  SHF.R.U32.HI R219, RZ, 0x4, R219 ;  /* 0x00000004ffdb7819 */ /* 0x000fe200000116db */
[----:B------:R-:W-:Y:S01]  /*316d0*/  IMAD.IADD R233, R235, 0x1, -R233 ;  /* 0x00000001ebe97824 */ /* 0x000fe200078e0ae9 */
[----:B------:R-:W-:Y:S02]  /*316e0*/  LOP3.LUT R2, R2, 0x3c, R0, 0xf8, !PT ;  /* 0x0000003c02027812 */ /* 0x000fe400078ef800 */
[----:B------:R-:W-:Y:S01]  /*316f0*/  LOP3.LUT R0, R0, 0x3c, RZ, 0xc0, !PT ;  /* 0x0000003c00007812 */ /* 0x000fe200078ec0ff */
[----:B------:R-:W-:Y:S01]  /*31700*/  VIADD R3, R219, 0x18 ;  /* 0x00000018db037836 */ /* 0x000fe20000000000 */
[----:B------:R-:W-:-:S04]  /*31710*/  IADD3 R2, P1, PT, R40, R2, RZ ;  /* 0x0000000228027210 */ /* 0x000fc80007f3e0ff */
[----:B------:R-:W-:Y:S02]  /*31720*/  LEA.HI.X.SX32 R40, R40, RZ, 0x1, P1 ;  /* 0x000000ff28287211 */ /* 0x000fe400008f0eff */
[----:B------:R-:W-:-:S04]  /*31730*/  LEA R36, P2, R2, R44, 0x2 ;  /* 0x0000002c02247211 */ /* 0x000fc800078410ff */
[----:B------:R-:W-:Y:S01]  /*31740*/  LEA.HI.X R37, R2, R45, R40, 0x2, P2 ;  /* 0x0000002d02257211 */ /* 0x000fe200010f1428 */
[C---:B------:R-:W-:Y:S01]  /*31750*/  VIADD R2, R219.reuse, 0x10 ;  /* 0x00000010db027836 */ /* 0x040fe20000000000 */
[----:B--2---:R-:W-:Y:S01]  /*31760*/  ISETP.GE.AND P0, PT, R0, R164, PT ;  /* 0x000000a40000720c */ /* 0x004fe20003f06270 */
[----:B------:R-:W-:-:S03]  /*31770*/  VIADD R0, R219, 0x8 ;  /* 0x00000008db007836 */ /* 0x000fc60000000000 */
[CC--:B------:R-:W-:Y:S02]  /*31780*/  ISETP.GE.OR P1, PT, R219.reuse, R233.reuse, P0 ;  /* 0x000000e9db00720c */ /* 0x0c0fe40000726670 */
[-C--:B------:R-:W-:Y:S01]  /*31790*/  ISETP.GE.OR P6, PT, R0, R233.reuse, P0 ;  /* 0x000000e90000720c */ /* 0x080fe200007c6670 */
[C---:B------:R-:W-:Y:S01]  /*317a0*/  VIADD R0, R219.reuse, 0x20 ;  /* 0x00000020db007836 */ /* 0x040fe20000000000 */
[-C--:B------:R-:W-:Y:S01]  /*317b0*/  ISETP.GE.OR P5, PT, R2, R233.reuse, P0 ;  /* 0x000000e90200720c */ /* 0x080fe200007a6670 */
[----:B------:R-:W-:Y:S01]  /*317c0*/  VIADD R2, R219, 0x28 ;  /* 0x00000028db027836 */ /* 0x000fe20000000000 */
[-C--:B------:R-:W-:Y:S01]  /*317d0*/  ISETP.GE.OR P4, PT, R3, R233.reuse, P0 ;  /* 0x000000e90300720c */ /* 0x080fe20000786670 */
[----:B------:R-:W-:Y:S01]  /*317e0*/  IMAD.MOV.U32 R3, RZ, RZ, 0x0 ;  /* 0x00000000ff037424 */ /* 0x000fe200078e00ff */
[-C--:B------:R-:W-:Y:S01]  /*317f0*/  ISETP.GE.OR P3, PT, R0, R233.reuse, P0 ;  /* 0x000000e90000720c */ /* 0x080fe20000766670 */
[C---:B------:R-:W-:Y:S01]  /*31800*/  VIADD R0, R219.reuse, 0x30 ;  /* 0x00000030db007836 */ /* 0x040fe20000000000 */
        /* <DEDUP_REMOVED lines=8> */
[----:B------:R-:W-:Y:S04]  /*31890*/  @!P4 ST.E.128 desc[UR4][R36.64+0x1800], R20 ;  /* 0x001800142400c985 */ /* 0x000fe8000c101d04 */
[----:B------:R-:W-:Y:S04]  /*318a0*/  @!P3 ST.E.128 desc[UR4][R36.64+0x2000], R16 ;  /* 0x002000102400b985 */ /* 0x000fe8000c101d04 */
[----:B------:R-:W-:Y:S04]  /*318b0*/  @!P2 ST.E.128 desc[UR4][R36.64+0x2800], R12 ;  /* 0x0028000c2400a985 */ /* 0x000fe8000c101d04 */
[----:B------:R1:W-:Y:S02]  /*318c0*/  @!P1 ST.E.128 desc[UR4][R36.64+0x3000], R8 ;  /* 0x0030000824009985 */ /* 0x0003e4000c101d04 */
[----:B-1----:R-:W-:Y:S05]  /*318d0*/  @P0 RET.REL.NODEC R2 `(_ZN5flash24flash_fwd_splitkv_kernelI23Flash_fwd_kernel_traitsILi64ELi64ELi256ELi4ELb0ELb0EN7cutlass10bfloat16_tE19Flash_kernel_traitsILi64ELi64ELi256ELi4ES3_EELb0ELb1ELb1ELb0ELb0ELb0ELb1ELb1EEEvNS_16Flash_fwd_paramsE) ;  /* 0xfffffce402c80950 */ /* 0x002fea0003c3ffff */
[----:B------:R-:W-:Y:S01]  /*318e0*/  MOV R233, 0x0 ;  /* 0x0000000000e97802 */ /* 0x000fe20000000f00 */
[----:B------:R1:W-:Y:S03]  /*318f0*/  ST.E.128 desc[UR4][R36.64+0x3800], R4 ;  /* 0x0038000424007985 */ /* 0x0003e6000c101d04 */
[----:B-1----:R-:W-:Y:S05]  /*31900*/  RET.REL.NODEC R232 `(_ZN5flash24flash_fwd_splitkv_kernelI23Flash_fwd_kernel_traitsILi64ELi64ELi256ELi4ELb0ELb0EN7cutlass10bfloat16_tE19Flash_kernel_traitsILi64ELi64ELi256ELi4ES3_EELb0ELb1ELb1ELb0ELb0ELb0ELb1ELb1EEEvNS_16Flash_fwd_paramsE) ;  /* 0xfffffce4e8bc7950 */ /* 0x002fea0003c3ffff */
.L_x_8112:
[----:B------:R-:W-:Y:S01]  /*31910*/  MOV R3, 0x1f ;  /* 0x0000001f00037802 */ /* 0x000fe20000000f00 */
[----:B------:R-:W-:Y:S01]  /*31920*/  IMAD.MOV.U32 R7, RZ, RZ, 0x2 ;  /* 0x00000002ff077424 */ /* 0x000fe200078e00ff */
[----:B-----5:R-:W-:Y:S01]  /*31930*/  MOV R9, R13 ;  /* 0x0000000d00097202 */ /* 0x020fe20000000f00 */
[----:B------:R-:W-:-:S07]  /*31940*/  IMAD.MOV.U32 R8, RZ, RZ, -0x1 ;  /* 0xffffffffff087424 */ /* 0x000fce00078e00ff */
[----:B--2---:R-:W-:Y:S05]  /*31950*/  WARPSYNC.COLLECTIVE R8, `(.L_x_8115) ;  /* 0x0000000008087348 */ /* 0x004fea0003c00000 */
[----:B------:R1:W3:Y:S02]  /*31960*/  SHFL.BFLY P0, R3, R9, R7, R3 ;  /* 0x0c00000709037389 */ /* 0x0002e40000000003 */
[----:B-123--:R-:W-:Y:S05]  /*31970*/  ENDCOLLECTIVE ;  /* 0x000000000000791b */ /* 0x00efea0003800000 */
.L_x_8115:
[----:B------:R-:W-:Y:S01]  /*31980*/  MOV R11, R3 ;  /* 0x00000003000b7202 */ /* 0x000fe20000000f00 */
[----:B------:R-:W-:Y:S01]  /*31990*/  IMAD.MOV.U32 R3, RZ, RZ, 0x1f ;  /* 0x0000001fff037424 */ /* 0x000fe200078e00ff */
[----:B------:R-:W-:-:S03]  /*319a0*/  MOV R7, 0x1 ;  /* 0x0000000100077802 */ /* 0x000fc60000000f00 */
[----:B------:R-:W-:-:S04]  /*319b0*/  FADD.FTZ R11, R11, R13 ;  /* 0x0000000d0b0b7221 */ /* 0x000fc80000010000 */
[----:B------:R-:W-:-:S07]  /*319c0*/  IMAD.MOV.U32 R9, RZ, RZ, R11 ;  /* 0x000000ffff097224 */ /* 0x000fce00078e000b */
[----:B------:R-:W-:Y:S05]  /*319d0*/  WARPSYNC.COLLECTIVE R8, `(.L_x_8116) ;  /* 0x0000000008087348 */ /* 0x000fea0003c00000 */
[----:B------:R1:W2:Y:S02]  /*319e0*/  SHFL.BFLY P0, R3, R9, R7, R3 ;  /* 0x0c00000709037389 */ /* 0x0002a40000000003 */
[----:B-12---:R-:W-:Y:S05]  /*319f0*/  ENDCOLLECTIVE ;  /* 0x000000000000791b */ /* 0x006fea0003800000 */
.L_x_8116:
        /* <DEDUP_REMOVED lines=8> */
.L_x_8117:
[----:B------:R-:W-:Y:S01]  /*31a80*/  IMAD.MOV.U32 R9, RZ, RZ, R3 ;  /* 0x000000ffff097224 */ /* 0x000fe200078e0003 */
[----:B------:R-:W-:Y:S02]  /*31a90*/  MOV R3, 0x1f ;  /* 0x0000001f00037802 */ /* 0x000fe40000000f00 */
[----:B------:R-:W-:Y:S01]  /*31aa0*/  MOV R7, 0x1 ;  /* 0x0000000100077802 */ /* 0x000fe20000000f00 */
[----:B------:R-:W-:-:S07]  /*31ab0*/  FADD.FTZ R9, R9, R12 ;  /* 0x0000000c09097221 */ /* 0x000fce0000010000 */
[----:B------:R-:W-:Y:S05]  /*31ac0*/  WARPSYNC.COLLECTIVE R8, `(.L_x_8118) ;  /* 0x0000000008087348 */ /* 0x000fea0003c00000 */
[----:B------:R1:W2:Y:S02]  /*31ad0*/  SHFL.BFLY P0, R3, R9, R7, R3 ;  /* 0x0c00000709037389 */ /* 0x0002a40000000003 */
[----:B-12---:R-:W-:Y:S05]  /*31ae0*/  ENDCOLLECTIVE ;  /* 0x000000000000791b */ /* 0x006fea0003800000 */
.L_x_8118:
[----:B------:R-:W-:Y:S05]  /*31af0*/  BRA `(.L_x_8119) ;  /* 0xfffffff400007947 */ /* 0x000fea000383ffff */
.L_x_8120:
        /* <DEDUP_REMOVED lines=16> */
.L_x_14770:


//--------------------- .text._ZN5flash24flash_fwd_splitkv_kernelI23Flash_fwd_kernel_traitsILi64ELi64ELi256ELi4ELb0ELb0EN7cutlass10bfloat16_tE19Flash_kernel_traitsILi64ELi64ELi256ELi4ES3_EELb0ELb1ELb1ELb0ELb0ELb1ELb1ELb1EEEvNS_16Flash_fwd_paramsE --------------------------
	.section	.text._ZN5flash24flash_fwd_splitkv_kernelI23Flash_fwd_kernel_traitsILi64ELi64ELi256ELi4ELb0ELb0EN7cutlass10bfloat16_tE19Flash_kernel_traitsILi64ELi64ELi256ELi4ES3_EELb0ELb1ELb1ELb0ELb0ELb1ELb1ELb1EEEvNS_16Flash_fwd_paramsE,"ax",@progbits
	.align	128
        .global         _ZN5flash24flash_fwd_splitkv_kernelI23Flash_fwd_kernel_traitsILi64ELi64ELi256ELi4ELb0ELb0EN7cutlass10bfloat16_tE19Flash_kernel_traitsILi64ELi64ELi256ELi4ES3_EELb0ELb1ELb1ELb0ELb0ELb1ELb1ELb1EEEvNS_16Flash_fwd_paramsE
        .type           _ZN5flash24flash_fwd_splitkv_kernelI23Flash_fwd_kernel_traitsILi64ELi64ELi256ELi4ELb0ELb0EN7cutlass10bfloat16_tE19Flash_kernel_traitsILi64ELi64ELi256ELi4ES3_EELb0ELb1ELb1ELb0ELb0ELb1ELb1ELb1EEEvNS_16Flash_fwd_paramsE,@function
        .size           _ZN5flash24flash_fwd_splitkv_kernelI23Flash_fwd_kernel_traitsILi64ELi64ELi256ELi4ELb0ELb0EN7cutlass10bfloat16_tE19Flash_kernel_traitsILi64ELi64ELi256ELi4ES3_EELb0ELb1ELb1ELb0ELb0ELb1ELb1ELb1EEEvNS_16Flash_fwd_paramsE,(.L_x_14771 - _ZN5flash24flash_fwd_splitkv_kernelI23Flash_fwd_kernel_traitsILi64ELi64ELi256ELi4ELb0ELb0EN7cutlass10bfloat16_tE19Flash_kernel_traitsILi64ELi64ELi256ELi4ES3_EELb0ELb1ELb1ELb0ELb0ELb1ELb1ELb1EEEvNS_16Flash_fwd_paramsE)
        .other          _ZN5flash24flash_fwd_splitkv_kernelI23Flash_fwd_kernel_traitsILi64ELi64ELi256ELi4ELb0ELb0EN7cutlass10bfloat16_tE19Flash_kernel_traitsILi64ELi64ELi256ELi4ES3_EELb0ELb1ELb1ELb0ELb0ELb1ELb1ELb1EEEvNS_16Flash_fwd_paramsE,@"STO_CUDA_ENTRY STV_DEFAULT"
_ZN5flash24flash_fwd_splitkv_kernelI23Flash_fwd_kernel_traitsILi64ELi64ELi256ELi4ELb0ELb0EN7cutlass10bfloat16_tE19Flash_kernel_traitsILi64ELi64ELi256ELi4ES3_EELb0ELb1ELb1ELb0ELb0ELb1ELb1ELb1EEEvNS_16Flash_fwd_paramsE:
.text._ZN5flash24flash_fwd_splitkv_kernelI23Flash_fwd_kernel_traitsILi64ELi64ELi256ELi4ELb0ELb0EN7cutlass10bfloat16_tE19Flash_kernel_traitsILi64ELi64ELi256ELi4ES3_EELb0ELb1ELb1ELb0ELb0ELb1ELb1ELb1EEEvNS_16Flash_fwd_paramsE:
        /* <DEDUP_REMOVED lines=30> */
[----:B-1----:R-:W-:Y:S05]  /*01e0*/  CALL.REL.NOINC `($_ZN5flash24flash_fwd_splitkv_kernelI23Flash_fwd_kernel_traitsILi64ELi64ELi256ELi4ELb0ELb0EN7cutlass10bfloat16_tE19Flash_kernel_traitsILi64ELi64ELi256ELi4ES3_EELb0ELb1ELb1ELb0ELb0ELb1ELb1ELb1EEEvNS_16Flash_fwd_paramsE$_ZN5flash30compute_attn_1rowblock_splitkvI23Flash_fwd_kernel_traitsILi64ELi64ELi256ELi4ELb0ELb0EN7cutlass10bfloat16_tE19Flash_kernel_traitsILi64ELi64ELi256ELi4ES3_EELb0ELb1ELb1ELb0ELb0ELb1ELb1ELb1ENS_16Flash_fwd_paramsEEEvRKT8_iiiii) ;  /* 0x0000000000087944 */ /* 0x002fea0003c00000 */
[----:B------:R-:W-:Y:S05]  /*01f0*/  BSYNC.RECONVERGENT B3 ;  /* 0x0000000000037941 */ /* 0x000fea0003800200 */
.L_x_8121:
[----:B------:R-:W-:Y:S05]  /*0200*/  EXIT ;  /* 0x000000000000794d */ /* 0x000fea0003800000 */
        .type           $_ZN5flash24flash_fwd_splitkv_kernelI23Flash_fwd_kernel_traitsILi64ELi64ELi256ELi4ELb0ELb0EN7cutlass10bfloat16_tE19Flash_kernel_traitsILi64ELi64ELi256ELi4ES3_EELb0ELb1ELb1ELb0ELb0ELb1ELb1ELb1EEEvNS_16Flash_fwd_paramsE$_ZN5flash30compute_attn_1rowblock_splitkvI23Flash_fwd_kernel_traitsILi64ELi64ELi256ELi4ELb0ELb0EN7cutlass10bfloat16_tE19Flash_kernel_traitsILi64ELi64ELi256ELi4ES3_EELb0ELb1ELb1ELb0ELb0ELb1ELb1ELb1ENS_16Flash_fwd_paramsEEEvRKT8_iiiii,@function
        .size           $_ZN5flash24flash_fwd_splitkv_kernelI23Flash_fwd_kernel_traitsILi64ELi64ELi256ELi4ELb0ELb0EN7cutlass10bfloat16_tE19Flash_kernel_traitsILi64ELi64ELi256ELi4ES3_EELb0ELb1ELb1ELb0ELb0ELb1ELb1ELb1EEEvNS_16Flash_fwd_paramsE$_ZN5flash30compute_attn_1rowblock_splitkvI23Flash_fwd_kernel_traitsILi64ELi64ELi256ELi4ELb0ELb0EN7cutlass10bfloat16_tE19Flash_kernel_traitsILi64ELi64ELi256ELi4ES3_EELb0ELb1ELb1ELb0ELb0ELb1ELb1ELb1ENS_16Flash_fwd_paramsEEEvRKT8_iiiii,(.L_x_14771 - $_ZN5flash24flash_fwd_splitkv_kernelI23Flash_fwd_kernel_traitsILi64ELi64ELi256ELi4ELb0ELb0EN7cutlass10bfloat16_tE19Flash_kernel_traitsILi64ELi64ELi256ELi4ES3_EELb0ELb1ELb1ELb0ELb0ELb1ELb1ELb1EEEvNS_16Flash_fwd_paramsE$_ZN5flash30compute_attn_1rowblock_splitkvI23Flash_fwd_kernel_traitsILi64ELi64ELi256ELi4ELb0ELb0EN7cutlass10bfloat16_tE19Flash_kernel_traitsILi64ELi64ELi256ELi4ES3_EELb0ELb1ELb1ELb0ELb0ELb1ELb1ELb1ENS_16Flash_fwd_paramsEEEvRKT8_iiiii)
$_ZN5flash24flash_fwd_splitkv_kernelI23Flash_fwd_kernel_traitsILi64ELi64ELi256ELi4ELb0ELb0EN7cutlass10bfloat16_tE19Flash_kernel_traitsILi64ELi64ELi256ELi4ES3_EELb0ELb1ELb1ELb0ELb0ELb1ELb1ELb1EEEvNS_16Flash_fwd_paramsE$_ZN5flash30compute_attn_1rowblock_splitkvI23Flash_fwd_kernel_traitsILi64ELi64ELi256ELi4ELb0ELb0EN7cutlass10bfloat16_tE19Flash_kernel_traitsILi64ELi64ELi256ELi4ES3_EELb0ELb1ELb1ELb0ELb0ELb1ELb1ELb1ENS_16Flash_fwd_paramsEEEvRKT8_iiiii:
        /* <DEDUP_REMOVED lines=40> */
.L_x_8123:
[----:B------:R-:W-:Y:S05]  /*0490*/  BSYNC.RECONVERGENT B0 ;  /* 0x0000000000007941 */ /* 0x000fea0003800200 */
.L_x_8122:
[----:B------:R-:W-:Y:S04]  /*04a0*/  BSSY.RECONVERGENT B0, `(.L_x_8124) ;  /* 0x0000007000007945 */ /* 0x000fe80003800200 */
[----:B------:R-:W-:Y:S05]  /*04b0*/  @!P3 BRA `(.L_x_8125) ;  /* 0x000000000014b947 */ /* 0x000fea0003800000 */
[----:B-----5:R-:W3:Y:S02]  /*04c0*/  LD.E.U8 R0, desc[UR4][R134.64+0x1b2] ;  /* 0x0001b20486007980 */ /* 0x020ee4000c101100 */
[----:B---3--:R-:W-:-:S13]  /*04d0*/  ISETP.NE.AND P1, PT, R0, RZ, PT ;  /* 0x000000ff0000720c */ /* 0x008fda0003f25270 */
[----:B------:R-:W3:Y:S02]  /*04e0*/  @P1 LD.E R0, desc[UR4][R2.64+0x4] ;  /* 0x0000040402001980 */ /* 0x000ee4000c101900 */
[----:B---3--:R-:W-:-:S06]  /*04f0*/  @P1 IADD3 R0, PT, PT, R0, -R14, RZ ;  /* 0x8000000e00001210 */ /* 0x008fcc0007ffe0ff */
[----:B------:R3:W5:Y:S02]  /*0500*/  @!P1 LD.E R0, desc[UR4][R2.64] ;  /* 0x0000000402009980 */ /* 0x000764000c101900 */
.L_x_8125:
[----:B------:R-:W-:Y:S05]  /*0510*/  BSYNC.RECONVERGENT B0 ;  /* 0x0000000000007941 */ /* 0x000fea0003800200 */
.L_x_8124:
        /* <DEDUP_REMOVED lines=11> */
.L_x_8127:
[----:B--23--:R-:W2:Y:S01]  /*05d0*/  LD.E.64 R2, desc[UR4][R134.64+0x108] ;  /* 0x0001080486027980 */ /* 0x00cea2000c101b00 */
[----:B------:R-:W-:Y:S01]  /*05e0*/  BSSY.RECONVERGENT B0, `(.L_x_8129) ;  /* 0x0000006000007945 */ /* 0x000fe20003800200 */
[----:B------:R-:W-:Y:S01]  /*05f0*/  IMAD.MOV.U32 R0, RZ, RZ, RZ ;  /* 0x000000ffff007224 */ /* 0x000fe200078e00ff */
[----:B--2---:R-:W-:-:S04]  /*0600*/  ISETP.NE.U32.AND P0, PT, R2, RZ, PT ;  /* 0x000000ff0200720c */ /* 0x004fc80003f05070 */
[----:B------:R-:W-:-:S13]  /*0610*/  ISETP.NE.AND.EX P0, PT, R3, RZ, PT, P0 ;  /* 0x000000ff0300720c */ /* 0x000fda0003f05300 */
[----:B------:R-:W-:Y:S05]  /*0620*/  @!P0 BRA `(.L_x_8130) ;  /* 0x0000000000048947 */ /* 0x000fea0003800000 */
[----:B------:R2:W5:Y:S02]  /*0630*/  LD.E R0, desc[UR4][R134.64+0xbc] ;  /* 0x0000bc0486007980 */ /* 0x000564000c101900 */
.L_x_8130:
[----:B------:R-:W-:Y:S05]  /*0640*/  BSYNC.RECONVERGENT B0 ;  /* 0x0000000000007941 */ /* 0x000fea0003800200 */
.L_x_8129:
[----:B-----5:R-:W-:Y:S02]  /*0650*/  IADD3 R103, PT, PT, R102, R0, RZ ;  /* 0x0000000066677210 */ /* 0x020fe40007ffe0ff */
.L_x_8128:
[----:B------:R-:W-:Y:S05]  /*0660*/  BSYNC.RECONVERGENT B1 ;  /* 0x0000000000017941 */ /* 0x000fea0003800200 */
.L_x_8126:
[----:B------:R-:W3:Y:S01]  /*0670*/  S2R R37, SR_CTAID.X ;  /* 0x0000000000257919 */ /* 0x000ee20000002500 */
[----:B------:R-:W-:Y:S01]  /*0680*/  MOV R15, 0x1f0 ;  /* 0x000001f0000f7802 */ /* 0x000fe20000000f00 */
[----:B------:R-:W-:-:S03]  /*0690*/  IMAD.MOV.U32 R3, RZ, RZ, 0x0 ;  /* 0x00000000ff037424 */ /* 0x000fc600078e00ff */
[----:B------:R-:W-:Y:S01]  /*06a0*/  MOV R2, R15 ;  /* 0x0000000f00027202 */ /* 0x000fe20000000f00 */
[----:B---3--:R-:W-:-:S05]  /*06b0*/  IMAD.SHL.U32 R120, R37, 0x40, RZ ;  /* 0x0000004025787824 */ /* 0x008fca00078e00ff */
[----:B------:R-:W-:-:S13]  /*06c0*/  ISETP.GT.AND P0, PT, R12, R120, PT ;  /* 0x000000780c00720c */ /* 0x000fda0003f04270 */
[----:B-12-4-:R-:W-:Y:S05]  /*06d0*/  @!P0 RET.REL.NODEC R2 `(_ZN5flash24flash_fwd_splitkv_kernelI23Flash_fwd_kernel_traitsILi64ELi64ELi256ELi4ELb0ELb0EN7cutlass10bfloat16_tE19Flash_kernel_traitsILi64ELi64ELi256ELi4ES3_EELb0ELb1ELb1ELb0ELb0ELb1ELb1ELb1EEEvNS_16Flash_fwd_paramsE) ;  /* 0xfffffff802488950 */ /* 0x016fea0003c3ffff */
        /* <DEDUP_REMOVED lines=66> */
[----:B---3--:R-:W-:Y:S02]  /*0b00*/  IMAD R0, R0, R2, R16 ;  /* 0x0000000200007224 */ /* 0x008fe400078e0210 */
[----:B------:R-:W-:Y:S02]  /*0b10*/  IMAD.SHL.U32 R2, R188, 0x4, RZ ;  /* 0x00000004bc027824 */ /* 0x000fe400078e00ff */
[----:B------:R-:W-:Y:S01]  /*0b20*/  IMAD R3, R7, R0, R120 ;  /* 0x0000000007037224 */ /* 0x000fe200078e0278 */
[----:B------:R-:W-:Y:S02]  /*0b30*/  SHF.R.U32.HI R7, RZ, 0x4, R188 ;  /* 0x00000004ff077819 */ /* 0x000fe400000116bc */
[C---:B------:R-:W-:Y:S01]  /*0b40*/  LOP3.LUT R10, R2.reuse, 0xffc, RZ, 0xc0, !PT ;  /* 0x00000ffc020a7812 */ /* 0x040fe200078ec0ff */
[----:B----4-:R-:W-:Y:S01]  /*0b50*/  IMAD R0, R3, R8, RZ ;  /* 0x0000000803007224 */ /* 0x010fe200078e02ff */
[----:B------:R-:W-:Y:S01]  /*0b60*/  LOP3.LUT R8, R2, 0x3c, RZ, 0xc0, !PT ;  /* 0x0000003c02087812 */ /* 0x000fe200078ec0ff */
[----:B------:R-:W-:-:S03]  /*0b70*/  IMAD.IADD R6, R12, 0x1, -R120 ;  /* 0x000000010c067824 */ /* 0x000fc600078e0a78 */
[----:B------:R-:W-:Y:S01]  /*0b80*/  IADD3 R2, P0, PT, R0, R10, RZ ;  /* 0x0000000a00027210 */ /* 0x000fe20007f1e0ff */
[C---:B------:R-:W-:Y:S01]  /*0b90*/  VIADD R13, R7.reuse, 0x8 ;  /* 0x00000008070d7836 */ /* 0x040fe20000000000 */
[----:B-----5:R-:W-:Y:S01]  /*0ba0*/  ISETP.GE.AND P1, PT, R8, R9, PT ;  /* 0x000000090800720c */ /* 0x020fe20003f26270 */
[C---:B------:R-:W-:Y:S01]  /*0bb0*/  VIADD R12, R7.reuse, 0x10 ;  /* 0x00000010070c7836 */ /* 0x040fe20000000000 */
[----:B------:R-:W-:Y:S01]  /*0bc0*/  LEA.HI.X.SX32 R0, R0, RZ, 0x1, P0 ;  /* 0x000000ff00007211 */ /* 0x000fe200000f0eff */
[C---:B------:R-:W-:Y:S01]  /*0bd0*/  VIADD R9, R7.reuse, 0x18 ;  /* 0x0000001807097836 */ /* 0x040fe20000000000 */
[----:B------:R-:W-:Y:S02]  /*0be0*/  LEA R4, P0, R2, R4, 0x2 ;  /* 0x0000000402047211 */ /* 0x000fe400078010ff */
[-C--:B------:R-:W-:Y:S02]  /*0bf0*/  ISETP.GE.OR P3, PT, R7, R6.reuse, P1 ;  /* 0x000000060700720c */ /* 0x080fe40000f66670 */
[----:B------:R-:W-:-:S02]  /*0c00*/  ISETP.GE.OR P2, PT, R13, R6, P1 ;  /* 0x000000060d00720c */ /* 0x000fc40000f46670 */
[-C--:B------:R-:W-:Y:S02]  /*0c10*/  ISETP.GE.OR P5, PT, R12, R6.reuse, P1 ;  /* 0x000000060c00720c */ /* 0x080fe40000fa6670 */
[----:B------:R-:W-:Y:S02]  /*0c20*/  LEA.HI.X R5, R2, R5, R0, 0x2, P0 ;  /* 0x0000000502057211 */ /* 0x000fe400000f1400 */
[----:B------:R-:W-:Y:S02]  /*0c30*/  ISETP.GE.OR P0, PT, R9, R6, P1 ;  /* 0x000000060900720c */ /* 0x000fe40000f06670 */
[----:B------:R-:W-:Y:S01]  /*0c40*/  ISETP.NE.AND P6, PT, R8, RZ, PT ;  /* 0x000000ff0800720c */ /* 0x000fe20003fc5270 */
[C---:B------:R-:W-:Y:S02]  /*0c50*/  VIADD R8, R7.reuse, 0x20 ;  /* 0x0000002007087836 */ /* 0x040fe40000000000 */
[C---:B------:R-:W-:Y:S02]  /*0c60*/  VIADD R11, R7.reuse, 0x28 ;  /* 0x00000028070b7836 */ /* 0x040fe40000000000 */
[----:B------:R-:W-:-:S02]  /*0c70*/  VIADD R10, R7, 0x30 ;  /* 0x00000030070a7836 */ /* 0x000fc40000000000 */
[----:B------:R-:W-:Y:S01]  /*0c80*/  VIADD R14, R7, 0x38 ;  /* 0x00000038070e7836 */ /* 0x000fe20000000000 */
[-C--:B------:R-:W-:Y:S01]  /*0c90*/  ISETP.GE.OR P4, PT, R8, R6.reuse, P1 ;  /* 0x000000060800720c */ /* 0x080fe20000f86670 */
        /* <DEDUP_REMOVED lines=8> */
[----:B------:R-:W-:-:S04]  /*0d20*/  IADD3 R0, P0, PT, R3, R7, RZ ;  /* 0x0000000703007210 */ /* 0x000fc80007f1e0ff */
[----:B------:R-:W-:Y:S02]  /*0d30*/  LEA.HI.X.SX32 R3, R3, RZ, 0x1, P0 ;  /* 0x000000ff03037211 */ /* 0x000fe400000f0eff */
[----:B------:R-:W-:Y:S01]  /*0d40*/  LEA R2, P0, R0, R134, 0x2 ;  /* 0x0000008600027211 */ /* 0x000fe200078010ff */
        /* <DEDUP_REMOVED lines=28> */
[----:B-1----:R-:W-:Y:S05]  /*0f10*/  @P6 RET.REL.NODEC R4 `(_ZN5flash24flash_fwd_splitkv_kernelI23Flash_fwd_kernel_traitsILi64ELi64ELi256ELi4ELb0ELb0EN7cutlass10bfloat16_tE19Flash_kernel_traitsILi64ELi64ELi256ELi4ES3_EELb0ELb1ELb1ELb0ELb0ELb1ELb1ELb1EEEvNS_16Flash_fwd_paramsE) ;  /* 0xfffffff004386950 */ /* 0x002fea0003c3ffff */
[----:B------:R-:W-:-:S05]  /*0f20*/  MOV R0, 0xff800000 ;  /* 0xff80000000007802 */ /* 0x000fca0000000f00 */
[----:B------:R1:W-:Y:S02]  /*0f30*/  ST.E desc[UR4][R2.64+0xe0], R0 ;  /* 0x0000e00002007985 */ /* 0x0003e4000c101904 */
[----:B-1----:R-:W-:Y:S02]  /*0f40*/  MOV R2, R15 ;  /* 0x0000000f00027202 */ /* 0x002fe40000000f00 */
[----:B------:R-:W-:-:S04]  /*0f50*/  MOV R3, 0x0 ;  /* 0x0000000000037802 */ /* 0x000fc80000000f00 */
[----:B------:R-:W-:Y:S05]  /*0f60*/  RET.REL.NODEC R2 `(_ZN5flash24flash_fwd_splitkv_kernelI23Flash_fwd_kernel_traitsILi64ELi64ELi256ELi4ELb0ELb0EN7cutlass10bfloat16_tE19Flash_kernel_traitsILi64ELi64ELi256ELi4ES3_EELb0ELb1ELb1ELb0ELb0ELb1ELb1ELb1EEEvNS_16Flash_fwd_paramsE) ;  /* 0xfffffff002247950 */ /* 0x000fea0003c3ffff */
.L_x_8131:
        /* <DEDUP_REMOVED lines=18> */
[----:B------:R-:W3:Y:S01]  /*1090*/  LD.E.64 R20, desc[UR4][R134.64+0x40] ;  /* 0x0000400486147980 */ /* 0x000ee2000c101b00 */
[----:B------:R-:W-:-:S03]  /*10a0*/  IABS R6, R15 ;  /* 0x0000000f00067213 */ /* 0x000fc60000000000 */
[----:B------:R-:W3:Y:S04]  /*10b0*/  LD.E.64 R234, desc[UR4][R134.64+0x38] ;  /* 0x0000380486ea7980 */ /* 0x000ee8000c101b00 */
[----:B-----5:R-:W3:Y:S04]  /*10c0*/  LD.E.64 R12, desc[UR4][R134.64+0x50] ;  /* 0x00005004860c7980 */ /* 0x020ee8000c101b00 */
        /* <DEDUP_REMOVED lines=61> */
[----:B------:R-:W-:Y:S01]  /*14a0*/  IMAD R15, R10, R0, R15 ;  /* 0x000000000a0f7224 */ /* 0x000fe200078e020f */
[----:B------:R4:W-:Y:S05]  /*14b0*/  STL.64 [R1+0x20], R20 ;  /* 0x0000201401007387 */ /* 0x0009ea0000100a00 */
[----:B------:R-:W-:-:S02]  /*14c0*/  @P2 IADD3 R2, PT, PT, R2, 0x1, RZ ;  /* 0x0000000102022810 */ /* 0x000fc40007ffe0ff */
[----:B------:R-:W-:Y:S02]  /*14d0*/  SHF.R.S32.HI R18, RZ, 0x1f, R15 ;  /* 0x0000001fff127819 */ /* 0x000fe4000001140f */
[----:B------:R-:W-:-:S04]  /*14e0*/  MOV R0, R2 ;  /* 0x0000000200007202 */ /* 0x000fc80000000f00 */
[----:B------:R-:W-:Y:S02]  /*14f0*/  @!P0 IADD3 R0, PT, PT, -R0, RZ, RZ ;  /* 0x000000ff00008210 */ /* 0x000fe40007ffe1ff */
[----:B------:R-:W-:Y:S02]  /*1500*/  @!P1 LOP3.LUT R0, RZ, R19, RZ, 0x33, !PT ;  /* 0x00000013ff009212 */ /* 0x000fe400078e33ff */
        /* <DEDUP_REMOVED lines=8> */
[----:B------:R-:W-:Y:S01]  /*1590*/  IMAD.WIDE.U32 R2, R15, R234, R2 ;  /* 0x000000ea0f027225 */ /* 0x000fe200078e0002 */
[----:B------:R-:W-:-:S03]  /*15a0*/  SHF.R.S32.HI R5, RZ, 0x1f, R0 ;  /* 0x0000001fff057819 */ /* 0x000fc60000011400 */
        /* <DEDUP_REMOVED lines=11> */
[----:B----4-:R-:W-:Y:S05]  /*1660*/  BRA `(.L_x_8134) ;  /* 0x0000000400547947 */ /* 0x010fea0003800000 */
.L_x_8133:
        /* <DEDUP_REMOVED lines=12> */
[----:B--2---:R-:W-:-:S04]  /*1730*/  IABS R0, R19 ;  /* 0x0000001300007213 */ /* 0x004fc80000000000 */
[----:B------:R-:W-:Y:S01]  /*1740*/  MOV R8, R0 ;  /* 0x0000000000087202 */ /* 0x000fe20000000f00 */
[----:B---3--:R2:W-:Y:S01]  /*1750*/  STL.64 [R1+0x20], R2 ;  /* 0x0000200201007387 */ /* 0x0085e20000100a00 */
        /* <DEDUP_REMOVED lines=17> */
[----:B----4-:R-:W-:-:S04]  /*1870*/  @!P2 IMAD R4, R235, R13, RZ ;  /* 0x0000000deb04a224 */ /* 0x010fc800078e02ff */
[----:B------:R-:W-:Y:S02]  /*1880*/  @!P2 IMAD R4, R3, R234, R4 ;  /* 0x000000ea0304a224 */ /* 0x000fe400078e0204 */
[----:B------:R-:W-:Y:S01]  /*1890*/  @!P2 IMAD.WIDE.U32 R2, R234, R13, RZ ;  /* 0x0000000dea02a225 */ /* 0x000fe200078e00ff */
[----:B------:R-:W-:-:S03]  /*18a0*/  @!P2 SHF.R.S32.HI R5, RZ, 0x1f, R12 ;  /* 0x0000001fff05a819 */ /* 0x000fc6000001140c */
[----:B------:R-:W-:Y:S02]  /*18b0*/  @!P2 IMAD.IADD R3, R3, 0x1, R4 ;  /* 0x000000010303a824 */ /* 0x000fe400078e0204 */
[----:B------:R-:W-:Y:S02]  /*18c0*/  @!P1 IMAD.IADD R0, R0, 0x1, -R8 ;  /* 0x0000000100009824 */ /* 0x000fe400078e0a08 */
[----:B------:R-:W-:-:S03]  /*18d0*/  @!P2 IMAD R4, R11, R12, RZ ;  /* 0x0000000c0b04a224 */ /* 0x000fc600078e02ff */
[----:B------:R-:W-:Y:S01]  /*18e0*/  ISETP.GE.U32.AND P5, PT, R0, R8, PT ;  /* 0x000000080000720c */ /* 0x000fe20003fa6070 */
[C---:B------:R-:W-:Y:S02]  /*18f0*/  @!P2 IMAD R11, R10.reuse, R5, R4 ;  /* 0x000000050a0ba224 */ /* 0x040fe400078e0204 */
[----:B------:R-:W-:Y:S01]  /*1900*/  @!P2 IMAD.WIDE.U32 R4, R10, R12, R2 ;  /* 0x0000000c0a04a225 */ /* 0x000fe200078e0002 */
[----:B------:R-:W-:-:S03]  /*1910*/  LOP3.LUT R0, R38, R19, RZ, 0x3c, !PT ;  /* 0x0000001326007212 */ /* 0x000fc600078e3cff */
[-C--:B------:R-:W-:Y:S02]  /*1920*/  @P2 IMAD R9, R235, R7.reuse, RZ ;  /* 0x00000007eb092224 */ /* 0x080fe400078e02ff */
[----:B------:R-:W-:Y:S01]  /*1930*/  @P2 IMAD.WIDE.U32 R2, R234, R7, RZ ;  /* 0x00000007ea022225 */ /* 0x000fe200078e00ff */
[----:B------:R-:W-:Y:S02]  /*1940*/  @!P2 IADD3 R5, PT, PT, R5, R11, RZ ;  /* 0x0000000b0505a210 */ /* 0x000fe40007ffe0ff */
[----:B------:R-:W-:Y:S01]  /*1950*/  ISETP.GE.AND P0, PT, R0, RZ, PT ;  /* 0x000000ff0000720c */ /* 0x000fe20003f06270 */
[----:B------:R-:W-:Y:S01]  /*1960*/  @P2 IMAD.MOV.U32 R4, RZ, RZ, R2 ;  /* 0x000000ffff042224 */ /* 0x000fe200078e0002 */
[----:B------:R-:W-:Y:S02]  /*1970*/  @P2 IADD3 R5, PT, PT, R3, R9, RZ ;  /* 0x0000000903052210 */ /* 0x000fe40007ffe0ff */
[----:B------:R-:W-:Y:S02]  /*1980*/  ISETP.NE.AND P3, PT, R19, RZ, PT ;  /* 0x000000ff1300720c */ /* 0x000fe40003f65270 */
[----:B------:R-:W-:Y:S01]  /*1990*/  @!P1 IADD3 R6, PT, PT, R6, 0x1, RZ ;  /* 0x0000000106069810 */ /* 0x000fe20007ffe0ff */
[----:B------:R-:W-:Y:S01]  /*19a0*/  IMAD R0, R235, R15, RZ ;  /* 0x0000000feb007224 */ /* 0x000fe200078e02ff */
[----:B------:R-:W-:Y:S01]  /*19b0*/  @!P2 SHF.R.S32.HI R7, RZ, 0x1f, R13 ;  /* 0x0000001fff07a819 */ /* 0x000fe2000001140d */
[----:B------:R-:W-:Y:S01]  /*19c0*/  @!P2 IMAD R8, R23, R13, RZ ;  /* 0x0000000d1708a224 */ /* 0x000fe200078e02ff */
[----:B------:R-:W-:Y:S01]  /*19d0*/  MOV R2, R4 ;  /* 0x0000000400027202 */ /* 0x000fe20000000f00 */
[----:B------:R-:W-:Y:S01]  /*19e0*/  IMAD.MOV.U32 R3, RZ, RZ, R5 ;  /* 0x000000ffff037224 */ /* 0x000fe200078e0005 */
[----:B------:R-:W-:Y:S01]  /*19f0*/  @P5 IADD3 R6, PT, PT, R6, 0x1, RZ ;  /* 0x0000000106065810 */ /* 0x000fe20007ffe0ff */
[----:B------:R-:W-:-:S02]  /*1a00*/  IMAD R9, R18, R234, R0 ;  /* 0x000000ea12097224 */ /* 0x000fc400078e0200 */
        /* <DEDUP_REMOVED lines=26> */
[----:B-1----:R-:W-:Y:S02]  /*1bb0*/  @P2 MOV R7, R2 ;  /* 0x0000000200072202 */ /* 0x002fe40000000f00 */
.L_x_8134:
[----:B------:R-:W-:Y:S05]  /*1bc0*/  BSYNC.RECONVERGENT B0 ;  /* 0x0000000000007941 */ /* 0x000fea0003800200 */
.L_x_8132:
[----:B------:R-:W2:Y:S01]  /*1bd0*/  LDL R41, [R1+0x20] ;  /* 0x0000200001297983 */ /* 0x000ea20000100800 */
[----:B------:R-:W-:-:S03]  /*1be0*/  ISETP.NE.AND P0, PT, R32, -0x1, PT ;  /* 0xffffffff2000780c */ /* 0x000fc60003f05270 */
[----:B------:R-:W3:Y:S04]  /*1bf0*/  LDL R42, [R1+0x24] ;  /* 0x00002400012a7983 */ /* 0x000ee80000100800 */
[----:B------:R-:W4:Y:S04]  /*1c00*/  LD.E.64 R10, desc[UR4][R134.64+0x30] ;  /* 0x00003004860a7980 */ /* 0x000f28000c101b00 */
[----:B------:R-:W4:Y:S04]  /*1c10*/  LD.E.64 R8, desc[UR4][R134.64+0x48] ;  /* 0x0000480486087980 */ /* 0x000f28000c101b00 */
[----:B------:R-:W4:Y:S04]  /*1c20*/  @!P0 LD.E.64 R16, desc[UR4][R134.64+0x18] ;  /* 0x0000180486108980 */ /* 0x000f28000c101b00 */
[----:B------:R-:W4:Y:S04]  /*1c30*/  LD.E.64 R22, desc[UR4][R134.64+0x8] ;  /* 0x0000080486167980 */ /* 0x000f28000c101b00 */
        /* <DEDUP_REMOVED lines=16> */
[----:B------:R-:W-:-:S03]  /*1d40*/  MOV R2, R0 ;  /* 0x0000000000027202 */ /* 0x000fc60000000f00 */
[----:B------:R-:W-:-:S04]  /*1d50*/  IMAD.MOV R0, RZ, RZ, -R6 ;  /* 0x000000ffff007224 */ /* 0x000fc800078e0a06 */
[----:B------:R-:W-:Y:S02]  /*1d60*/  IMAD.MOV.U32 R3, RZ, RZ, R0 ;  /* 0x000000ffff037224 */ /* 0x000fe400078e0000 */
[----:B------:R-:W-:-:S04]  /*1d70*/  IMAD.HI.U32 R0, R4, R2, RZ ;  /* 0x0000000204007227 */ /* 0x000fc800078e00ff */
[----:B------:R-:W-:-:S05]  /*1d80*/  IMAD R2, R0, R3, R2 ;  /* 0x0000000300027224 */ /* 0x000fca00078e0202 */
[----:B------:R-:W-:Y:S02]  /*1d90*/  ISETP.GT.U32.AND P2, PT, R5, R2, PT ;  /* 0x000000020500720c */ /* 0x000fe40003f44070 */
[----:B------:R-:W-:-:S04]  /*1da0*/  SHF.L.U32 R158, R188, 0x3, RZ ;  /* 0x00000003bc9e7819 */ /* 0x000fc800000006ff */
[----:B------:R-:W-:Y:S01]  /*1db0*/  LOP3.LUT R14, R158, 0x38, RZ, 0xc0, !PT ;  /* 0x000000389e0e7812 */ /* 0x000fe200078ec0ff */
[----:B------:R-:W-:-:S03]  /*1dc0*/  IMAD.MOV.U32 R33, RZ, RZ, RZ ;  /* 0x000000ffff217224 */ /* 0x000fc600078e00ff */
[----:B------:R-:W-:-:S03]  /*1dd0*/  IADD3 R4, P1, PT, R14, R7, RZ ;  /* 0x000000070e047210 */ /* 0x000fc60007f3e0ff */
[----:B------:R-:W-:Y:S01]  /*1de0*/  @!P2 IMAD.IADD R2, R2, 0x1, -R5 ;  /* 0x000000010202a824 */ /* 0x000fe200078e0a05 */
[----:B------:R-:W-:Y:S01]  /*1df0*/  LOP3.LUT R3, R38, R19, RZ, 0x3c, !PT ;  /* 0x0000001326037212 */ /* 0x000fe200078e3cff */
[----:B------:R1:W5:Y:S03]  /*1e00*/  @P4 LD.E R33, desc[UR4][R34.64] ;  /* 0x0000000422214980 */ /* 0x000366000c101900 */
[----:B------:R-:W-:Y:S01]  /*1e10*/  ISETP.GE.U32.AND P3, PT, R2, R5, PT ;  /* 0x000000050200720c */ /* 0x000fe20003f66070 */
[----:B------:R-:W-:Y:S01]  /*1e20*/  IMAD.X R5, RZ, RZ, R12, P1 ;  /* 0x000000ffff057224 */ /* 0x000fe200008e060c */
[----:B------:R-:W-:Y:S02]  /*1e30*/  ISETP.GE.AND P1, PT, R3, RZ, PT ;  /* 0x000000ff0300720c */ /* 0x000fe40003f26270 */
[----:B------:R-:W-:Y:S02]  /*1e40*/  @!P2 IADD3 R0, PT, PT, R0, 0x1, RZ ;  /* 0x000000010000a810 */ /* 0x000fe40007ffe0ff */
[----:B------:R-:W-:-:S07]  /*1e50*/  ISETP.NE.AND P2, PT, R19, RZ, PT ;  /* 0x000000ff1300720c */ /* 0x000fce0003f45270 */
[----:B------:R-:W-:Y:S01]  /*1e60*/  @P3 VIADD R0, R0, 0x1 ;  /* 0x0000000100003836 */ /* 0x000fe20000000000 */
[----:B-1----:R-:W1:Y:S01]  /*1e70*/  S2R R34, SR_CgaCtaId ;  /* 0x0000000000227919 */ /* 0x002e620000008800 */
[----:B------:R-:W-:Y:S02]  /*1e80*/  SHF.R.S32.HI R121, RZ, 0x1f, R38 ;  /* 0x0000001fff797819 */ /* 0x000fe40000011426 */
[----:B------:R-:W-:Y:S02]  /*1e90*/  SHF.R.U32.HI R60, RZ, 0x3, R188 ;  /* 0x00000003ff3c7819 */ /* 0x000fe400000116bc */
[----:B------:R-:W-:Y:S01]  /*1ea0*/  MOV R61, RZ ;  /* 0x000000ff003d7202 */ /* 0x000fe20000000f00 */
[C---:B------:R-:W-:Y:S01]  /*1eb0*/  IMAD.SHL.U32 R81, R234.reuse, 0x10, RZ ;  /* 0x00000010ea517824 */ /* 0x040fe200078e00ff */
[----:B------:R-:W-:Y:S01]  /*1ec0*/  SHF.L.U64.HI R91, R234, 0x4, R235 ;  /* 0x00000004ea5b7819 */ /* 0x000fe200000102eb */
[----:B--2---:R-:W-:-:S04]  /*1ed0*/  IMAD R2, R18, R41, RZ ;  /* 0x0000002912027224 */ /* 0x004fc800078e02ff */
[C---:B---3--:R-:W-:Y:S02]  /*1ee0*/  IMAD R6, R15.reuse, R42, R2 ;  /* 0x0000002a0f067224 */ /* 0x048fe400078e0202 */
[----:B------:R-:W-:-:S05]  /*1ef0*/  IMAD.WIDE.U32 R2, R15, R41, R4 ;  /* 0x000000290f027225 */ /* 0x000fca00078e0004 */
[----:B------:R-:W-:Y:S01]  /*1f00*/  IADD3 R3, PT, PT, R3, R6, RZ ;  /* 0x0000000603037210 */ /* 0x000fe20007ffe0ff */
[----:B----4-:R-:W-:-:S04]  /*1f10*/  @P0 IMAD.WIDE.U32 R6, R10, R32, RZ ;  /* 0x000000200a060225 */ /* 0x010fc800078e00ff */
[----:B------:R-:W-:Y:S02]  /*1f20*/  IMAD.MOV.U32 R18, RZ, RZ, R0 ;  /* 0x000000ffff127224 */ /* 0x000fe400078e0000 */
[----:B------:R-:W-:Y:S01]  /*1f30*/  @!P0 IMAD.WIDE.U32 R4, R16, R40, RZ ;  /* 0x0000002810048225 */ /* 0x000fe200078e00ff */
[----:B------:R-:W-:-:S03]  /*1f40*/  @P0 MOV R4, R6 ;  /* 0x0000000600040202 */ /* 0x000fc60000000f00 */
[----:B------:R-:W-:Y:S02]  /*1f50*/  @!P0 IMAD R0, R17, R40, RZ ;  /* 0x0000002811008224 */ /* 0x000fe400078e02ff */
[----:B------:R-:W-:Y:S02]  /*1f60*/  @P0 IMAD R13, R11, R32, RZ ;  /* 0x000000200b0d0224 */ /* 0x000fe400078e02ff */
[----:B------:R-:W-:Y:S01]  /*1f70*/  @!P1 IMAD.MOV R18, RZ, RZ, -R18 ;  /* 0x000000ffff129224 */ /* 0x000fe200078e0a12 */
[----:B------:R-:W-:Y:S01]  /*1f80*/  IADD3 R4, P1, PT, R14, R4, RZ ;  /* 0x000000040e047210 */ /* 0x000fe20007f3e0ff */
[----:B------:R-:W-:Y:S01]  /*1f90*/  @!P0 IMAD.IADD R5, R5, 0x1, R0 ;  /* 0x0000000105058824 */ /* 0x000fe200078e0200 */
[----:B------:R-:W-:Y:S01]  /*1fa0*/  @!P2 LOP3.LUT R18, RZ, R19, RZ, 0x33, !PT ;  /* 0x00000013ff12a212 */ /* 0x000fe200078e33ff */
[----:B------:R-:W-:Y:S02]  /*1fb0*/  @P0 IMAD.IADD R5, R7, 0x1, R13 ;  /* 0x0000000107050824 */ /* 0x000fe400078e020d */
[----:B------:R-:W-:Y:S01]  /*1fc0*/  IMAD R0, R9, R38, RZ ;  /* 0x0000002609007224 */ /* 0x000fe200078e02ff */
[----:B------:R-:W-:Y:S01]  /*1fd0*/  SHF.R.S32.HI R32, RZ, 0x1f, R18 ;  /* 0x0000001fff207819 */ /* 0x000fe20000011412 */
[----:B------:R-:W-:-:S02]  /*1fe0*/  IMAD.X R5, RZ, RZ, R5, P1 ;  /* 0x000000ffff057224 */ /* 0x000fc400008e0605 */
[----:B-----5:R-:W-:Y:S02]  /*1ff0*/  IMAD R12, R29, R18, RZ ;  /* 0x000000121d0c7224 */ /* 0x020fe400078e02ff */
[----:B------:R-:W-:Y:S02]  /*2000*/  IMAD R0, R8, R121, R0 ;  /* 0x0000007908007224 */ /* 0x000fe400078e0200 */
[----:B------:R-:W-:Y:S01]  /*2010*/  IMAD.WIDE.U32 R8, R38, R8, R4 ;  /* 0x0000000826087225 */ /* 0x000fe200078e0004 */
[----:B------:R-:W-:-:S03]  /*2020*/  IADD3 R4, P1, PT, R14, R26, RZ ;  /* 0x0000001a0e047210 */ /* 0x000fc60007f3e0ff */
[----:B------:R-:W-:-:S04]  /*2030*/  IMAD.WIDE.U32 R2, R18, R28, R2 ;  /* 0x0000001c12027225 */ /* 0x000fc800078e0002 */
[----:B------:R-:W-:Y:S02]  /*2040*/  IMAD R6, R32, R28, R12 ;  /* 0x0000001c20067224 */ /* 0x000fe400078e020c */
[--C-:B------:R-:W-:Y:S02]  /*2050*/  @!P0 IMAD.MOV.U32 R96, RZ, RZ, R10.reuse ;  /* 0x000000ffff608224 */ /* 0x100fe400078e000a */
[--C-:B------:R-:W-:Y:S01]  /*2060*/  @!P0 IMAD.MOV.U32 R97, RZ, RZ, R11.reuse ;  /* 0x000000ffff618224 */ /* 0x100fe200078e000b */
[----:B------:R-:W-:Y:S01]  /*2070*/  MOV R7, 0x400 ;  /* 0x0000040000077802 */ /* 0x000fe20000000f00 */
[----:B------:R-:W-:Y:S02]  /*2080*/  @P0 IMAD.MOV.U32 R96, RZ, RZ, R10 ;  /* 0x000000ffff600224 */ /* 0x000fe400078e000a */
[----:B------:R-:W-:Y:S01]  /*2090*/  @P0 IMAD.MOV.U32 R97, RZ, RZ, R11 ;  /* 0x000000ffff610224 */ /* 0x000fe200078e000b */
[----:B------:R-:W-:Y:S01]  /*20a0*/  IADD3 R3, PT, PT, R3, R6, RZ ;  /* 0x0000000603037210 */ /* 0x000fe20007ffe0ff */
[----:B------:R-:W-:Y:S01]  /*20b0*/  IMAD.WIDE.U32 R10, R37, 0x40, R60 ;  /* 0x00000040250a7825 */ /* 0x000fe200078e003c */
[----:B------:R-:W-:-:S03]  /*20c0*/  IADD3 R9, PT, PT, R9, R0, RZ ;  /* 0x0000000009097210 */ /* 0x000fc60007ffe0ff */
[----:B------:R-:W-:Y:S01]  /*20d0*/  IMAD.X R5, RZ, RZ, R27, P1 ;  /* 0x000000ffff057224 */ /* 0x000fe200008e061b */
[----:B-1----:R-:W-:Y:S01]  /*20e0*/  LEA R156, R34, R7, 0x18 ;  /* 0x00000007229c7211 */ /* 0x002fe200078ec0ff */
[----:B------:R-:W-:Y:S02]  /*20f0*/  IMAD R0, R11, R96, RZ ;  /* 0x000000600b007224 */ /* 0x000fe400078e02ff */
[----:B------:R-:W-:Y:S02]  /*2100*/  IMAD R12, R235, R60, RZ ;  /* 0x0000003ceb0c7224 */ /* 0x000fe400078e02ff */
[----:B------:R-:W-:-:S04]  /*2110*/  IMAD.WIDE.U32 R6, R60, R234, R4 ;  /* 0x000000ea3c067225 */ /* 0x000fc800078e0004 */
[----:B------:R-:W-:Y:S02]  /*2120*/  IMAD R13, R42, R60, RZ ;  /* 0x0000003c2a0d7224 */ /* 0x000fe400078e02ff */
[----:B------:R-:W-:Y:S01]  /*2130*/  IMAD.WIDE.U32 R2, R60, R41, R2 ;  /* 0x000000293c027225 */ /* 0x000fe200078e0002 */
[----:B------:R-:W-:-:S03]  /*2140*/  LEA R38, P1, R6, R22, 0x1 ;  /* 0x0000001606267211 */ /* 0x000fc600078208ff */
[C---:B------:R-:W-:Y:S02]  /*2150*/  IMAD R11, R10.reuse, R97, R0 ;  /* 0x000000610a0b7224 */ /* 0x040fe400078e0200 */
[----:B------:R-:W-:Y:S01]  /*2160*/  IMAD.IADD R0, R7, 0x1, R12 ;  /* 0x0000000107007824 */ /* 0x000fe200078e020c */
[----:B------:R-:W-:Y:S01]  /*2170*/  IADD3 R3, PT, PT, R3, R13, RZ ;  /* 0x0000000d03037210 */ /* 0x000fe20007ffe0ff */
[----:B------:R-:W-:Y:S01]  /*2180*/  IMAD.WIDE.U32 R4, R10, R96, R8 ;  /* 0x000000600a047225 */ /* 0x000fe200078e0008 */
[----:B------:R-:W-:Y:S02]  /*2190*/  SHF.R.S32.HI R8, RZ, 0x1f, R102 ;  /* 0x0000001fff087819 */ /* 0x000fe40000011466 */
[----:B------:R-:W-:Y:S02]  /*21a0*/  LEA R35, P0, R2, R20, 0x1 ;  /* 0x0000001402237211 */ /* 0x000fe400078008ff */
[----:B------:R-:W-:Y:S02]  /*21b0*/  LEA.HI.X R37, R6, R23, R0, 0x1, P1 ;  /* 0x0000001706257211 */ /* 0x000fe400008f0c00 */
[----:B------:R-:W-:-:S02]  /*21c0*/  LEA.HI.X R34, R2, R21, R3, 0x1, P0 ;  /* 0x0000001502227211 */ /* 0x000fc400000f0c03 */
[----:B------:R-:W-:Y:S02]  /*21d0*/  LEA.HI R0, R8, R102, RZ, 0x8 ;  /* 0x0000006608007211 */ /* 0x000fe400078f40ff */
[----:B------:R-:W-:Y:S02]  /*21e0*/  LOP3.LUT R2, R158, 0x1c0, RZ, 0xc0, !PT ;  /* 0x000001c09e027812 */ /* 0x000fe400078ec0ff */
[----:B------:R-:W-:Y:S02]  /*21f0*/  SHF.R.S32.HI R0, RZ, 0x8, R0 ;  /* 0x00000008ff007819 */ /* 0x000fe40000011400 */
[----:B------:R-:W-:Y:S02]  /*2200*/  LOP3.LUT R2, R2, 0x38, R188, 0xf8, !PT ;  /* 0x0000003802027812 */ /* 0x000fe400078ef8bc */
        /* <DEDUP_REMOVED lines=16> */
[----:B------:R-:W-:Y:S01]  /*2310*/  ISETP.GT.AND P0, PT, R39, R92, PT ;  /* 0x0000005c2700720c */ /* 0x000fe20003f04270 */
[----:B------:R-:W-:Y:S01]  /*2320*/  IMAD.IADD R5, R5, 0x1, R11 ;  /* 0x0000000105057824 */ /* 0x000fe200078e020b */
[----:B------:R-:W-:Y:S01]  /*2330*/  LEA R98, P2, R4, R24, 0x1 ;  /* 0x0000001804627211 */ /* 0x000fe200078408ff */
[----:B------:R-:W-:Y:S01]  /*2340*/  VIADD R101, R16, 0xffffff00 ;  /* 0xffffff0010657836 */ /* 0x000fe20000000000 */
[----:B------:R-:W-:-:S02]  /*2350*/  SHF.L.U64.HI R100, R41, 0x4, R42 ;  /* 0x0000000429647819 */ /* 0x000fc4000001022a */
[----:B------:R-:W-:Y:S02]  /*2360*/  LEA.HI.X R99, R4, R25, R5, 0x1, P2 ;  /* 0x0000001904637211 */ /* 0x000fe400010f0c05 */
[----:B------:R-:W-:Y:S02]  /*2370*/  SHF.L.U32 R94, R41, 0x4, RZ ;  /* 0x00000004295e7819 */ /* 0x000fe400000006ff */
[----:B------:R-:W-:-:S03]  /*2380*/  LEA.HI R0, R36, R36, RZ, 0x1 ;  /* 0x0000002424007211 */ /* 0x000fc600078f08ff */
[----:B------:R-:W-:Y:S05]  /*2390*/  @!P0 BRA `(.L_x_8135) ;  /* 0x000000c000908947 */ /* 0x000fea0003800000 */
[----:B------:R-:W2:Y:S04]  /*23a0*/  LD.E.64 R4, desc[UR4][R134.64+0x120] ;  /* 0x0001200486047980 */ /* 0x000ea8000c101b00 */
[----:B------:R-:W3:Y:S04]  /*23b0*/  LD.E.64 R6, desc[UR4][R134.64+0x118] ;  /* 0x0001180486067980 */ /* 0x000ee8000c101b00 */
[----:B------:R-:W4:Y:S04]  /*23c0*/  LD.E.64 R52, desc[UR4][R134.64+0x130] ;  /* 0x0001300486347980 */ /* 0x000f28000c101b00 */
[----:B------:R-:W5:Y:S04]  /*23d0*/  LD.E.64 R42, desc[UR4][R134.64+0x128] ;  /* 0x00012804862a7980 */ /* 0x000f68000c101b00 */
[----:B------:R-:W5:Y:S04]  /*23e0*/  LD.E.64 R8, desc[UR4][R134.64+0x140] ;  /* 0x0001400486087980 */ /* 0x000f68000c101b00 */
[----:B------:R-:W5:Y:S04]  /*23f0*/  LD.E.64 R10, desc[UR4][R134.64+0x138] ;  /* 0x00013804860a7980 */ /* 0x000f68000c101b00 */
[----:B------:R-:W5:Y:S04]  /*2400*/  LD.E.64 R12, desc[UR4][R134.64+0x150] ;  /* 0x00015004860c7980 */ /* 0x000f68000c101b00 */
[----:B-1----:R-:W5:Y:S04]  /*2410*/  LD.E.64 R16, desc[UR4][R134.64+0x148] ;  /* 0x0001480486107980 */ /* 0x002f68000c101b00 */
[----:B------:R-:W5:Y:S04]  /*2420*/  LD.E.64 R20, desc[UR4][R134.64+0x110] ;  /* 0x0001100486147980 */ /* 0x000f68000c101b00 */
[----:B------:R-:W5:Y:S01]  /*2430*/  LD.E.64 R22, desc[UR4][R134.64+0x108] ;  /* 0x0001080486167980 */ /* 0x000f62000c101b00 */
[----:B------:R-:W-:-:S02]  /*2440*/  MOV R15, RZ ;  /* 0x000000ff000f7202 */ /* 0x000fc40000000f00 */
[----:B------:R-:W-:Y:S02]  /*2450*/  SHF.R.S32.HI R24, RZ, 0x1, R0 ;  /* 0x00000001ff187819 */ /* 0x000fe40000011400 */
[----:B------:R-:W-:Y:S02]  /*2460*/  IADD3 R0, P0, PT, -R102, R60, RZ ;  /* 0x0000003c66007210 */ /* 0x000fe40007f1e1ff */
        /* <DEDUP_REMOVED lines=55> */
[----:B---3--:R-:W-:-:S04]  /*27e0*/  IMAD.WIDE.U32 R2, R40, R6, R14 ;  /* 0x0000000628027225 */ /* 0x008fc800078e000e */
[----:B------:R-:W-:Y:S01]  /*27f0*/  IMAD R7, R7, R40, RZ ;  /* 0x0000002807077224 */ /* 0x000fe200078e02ff */
[----:B------:R-:W-:Y:S01]  /*2800*/  SHF.R.S32.HI R6, RZ, 0x1f, R101 ;  /* 0x0000001fff067819 */ /* 0x000fe20000011465 */
[----:B------:R-:W-:Y:S02]  /*2810*/  IMAD.IADD R5, R5, 0x1, R19 ;  /* 0x0000000105057824 */ /* 0x000fe400078e0213 */
[----:B----4-:R-:W-:Y:S01]  /*2820*/  IMAD R19, R53, R101, RZ ;  /* 0x0000006535137224 */ /* 0x010fe200078e02ff */
[----:B------:R-:W-:Y:S01]  /*2830*/  IADD3 R3, PT, PT, R3, R7, RZ ;  /* 0x0000000703037210 */ /* 0x000fe20007ffe0ff */
[----:B-----5:R-:W-:Y:S02]  /*2840*/  IMAD R7, R43, R101, RZ ;  /* 0x000000652b077224 */ /* 0x020fe400078e02ff */
[-C--:B------:R-:W-:Y:S02]  /*2850*/  IMAD R19, R52, R6.reuse, R19 ;  /* 0x0000000634137224 */ /* 0x080fe400078e0213 */
[----:B------:R-:W-:-:S02]  /*2860*/  IMAD R6, R42, R6, R7 ;  /* 0x000000062a067224 */ /* 0x000fc400078e0207 */
[----:B------:R-:W-:-:S04]  /*2870*/  IMAD.WIDE.U32 R2, R101, R42, R2 ;  /* 0x0000002a65027225 */ /* 0x000fc800078e0002 */
[----:B------:R-:W-:Y:S01]  /*2880*/  IMAD.WIDE.U32 R4, R101, R52, R4 ;  /* 0x0000003465047225 */ /* 0x000fe200078e0004 */
[----:B------:R-:W-:-:S03]  /*2890*/  IADD3 R3, PT, PT, R3, R6, RZ ;  /* 0x0000000603037210 */ /* 0x000fc60007ffe0ff */
[----:B------:R-:W-:Y:S02]  /*28a0*/  IMAD.IADD R5, R5, 0x1, R19 ;  /* 0x0000000105057824 */ /* 0x000fe400078e0213 */
[-C--:B------:R-:W-:Y:S02]  /*28b0*/  IMAD R7, R9, R18.reuse, RZ ;  /* 0x0000001209077224 */ /* 0x080fe400078e02ff */
[----:B------:R-:W-:Y:S02]  /*28c0*/  IMAD R6, R11, R18, RZ ;  /* 0x000000120b067224 */ /* 0x000fe400078e02ff */
[----:B------:R-:W-:Y:S02]  /*28d0*/  IMAD R9, R8, R32, R7 ;  /* 0x0000002008097224 */ /* 0x000fe400078e0207 */
[----:B------:R-:W-:-:S04]  /*28e0*/  IMAD.WIDE.U32 R4, R18, R8, R4 ;  /* 0x0000000812047225 */ /* 0x000fc800078e0004 */
[----:B------:R-:W-:Y:S02]  /*28f0*/  IMAD R8, R10, R32, R6 ;  /* 0x000000200a087224 */ /* 0x000fe400078e0206 */
[----:B------:R-:W-:Y:S01]  /*2900*/  IMAD.IADD R6, R101, 0x1, R33 ;  /* 0x0000000165067824 */ /* 0x000fe200078e0221 */
[----:B------:R-:W-:Y:S01]  /*2910*/  SHF.R.S32.HI R7, RZ, 0x1f, R102 ;  /* 0x0000001fff077819 */ /* 0x000fe20000011466 */
[----:B------:R-:W-:-:S04]  /*2920*/  IMAD.WIDE.U32 R2, R18, R10, R2 ;  /* 0x0000000a12027225 */ /* 0x000fc800078e0002 */
[-C--:B------:R-:W-:Y:S02]  /*2930*/  IMAD R11, R6, R24.reuse, RZ ;  /* 0x00000018060b7224 */ /* 0x080fe400078e02ff */
[----:B------:R-:W-:Y:S01]  /*2940*/  IMAD R6, R60, R24, R157 ;  /* 0x000000183c067224 */ /* 0x000fe200078e029d */
[----:B------:R-:W-:Y:S01]  /*2950*/  IADD3.X R7, PT, PT, RZ, ~R7, RZ, P0, !PT ;  /* 0x80000007ff077210 */ /* 0x000fe200007fe4ff */
[----:B------:R-:W-:Y:S01]  /*2960*/  IMAD.IADD R3, R3, 0x1, R8 ;  /* 0x0000000103037824 */ /* 0x000fe200078e0208 */
[----:B------:R-:W-:Y:S01]  /*2970*/  IADD3 R5, PT, PT, R5, R9, RZ ;  /* 0x0000000905057210 */ /* 0x000fe20007ffe0ff */
[----:B------:R-:W-:Y:S01]  /*2980*/  IMAD.IADD R9, R157, 0x1, R6 ;  /* 0x000000019d097824 */ /* 0x000fe200078e0206 */
[----:B------:R-:W-:Y:S02]  /*2990*/  SHF.R.S32.HI R19, RZ, 0x1f, R11 ;  /* 0x0000001fff137819 */ /* 0x000fe4000001140b */
[----:B------:R-:W-:Y:S01]  /*29a0*/  IADD3 R8, P0, PT, R11, R6, RZ ;  /* 0x000000060b087210 */ /* 0x000fe20007f1e0ff */
[----:B------:R-:W-:-:S02]  /*29b0*/  IMAD R10, R7, R52, RZ ;  /* 0x00000034070a7224 */ /* 0x000fc400078e02ff */
[----:B------:R-:W-:Y:S01]  /*29c0*/  IMAD R7, R7, R42, RZ ;  /* 0x0000002a07077224 */ /* 0x000fe200078e02ff */
[----:B------:R-:W-:Y:S02]  /*29d0*/  LEA.HI.X.SX32 R18, R6, R19, 0x1, P0 ;  /* 0x0000001306127211 */ /* 0x000fe400000f0eff */
[----:B------:R-:W-:Y:S01]  /*29e0*/  IADD3 R6, P0, PT, R11, R9, RZ ;  /* 0x000000090b067210 */ /* 0x000fe20007f1e0ff */
[-C--:B------:R-:W-:Y:S02]  /*29f0*/  IMAD R10, R53, R0.reuse, R10 ;  /* 0x00000000350a7224 */ /* 0x080fe400078e020a */
[-C--:B------:R-:W-:Y:S02]  /*2a00*/  IMAD R26, R43, R0.reuse, R7 ;  /* 0x000000002b1a7224 */ /* 0x080fe400078e0207 */
[----:B------:R-:W-:-:S04]  /*2a10*/  IMAD.WIDE.U32 R4, R52, R0, R4 ;  /* 0x0000000034047225 */ /* 0x000fc800078e0004 */
[----:B------:R-:W-:Y:S01]  /*2a20*/  IMAD.WIDE.U32 R2, R42, R0, R2 ;  /* 0x000000002a027225 */ /* 0x000fe200078e0002 */
[----:B------:R-:W-:-:S04]  /*2a30*/  LEA.HI.X.SX32 R0, R9, R19, 0x1, P0 ;  /* 0x0000001309007211 */ /* 0x000fc800000f0eff */
[C---:B------:R-:W-:Y:S01]  /*2a40*/  SHF.L.U64.HI R0, R6.reuse, 0x1, R0 ;  /* 0x0000000106007819 */ /* 0x040fe20000010200 */
[----:B------:R-:W-:Y:S01]  /*2a50*/  IMAD.SHL.U32 R6, R6, 0x2, RZ ;  /* 0x0000000206067824 */ /* 0x000fe200078e00ff */
[----:B------:R-:W-:Y:S01]  /*2a60*/  IADD3 R26, PT, PT, R3, R26, RZ ;  /* 0x0000001a031a7210 */ /* 0x000fe20007ffe0ff */
[----:B------:R-:W-:Y:S01]  /*2a70*/  IMAD.IADD R5, R5, 0x1, R10 ;  /* 0x0000000105057824 */ /* 0x000fe200078e020a */
[----:B------:R-:W-:Y:S02]  /*2a80*/  LEA R83, P1, R4, R20, 0x1 ;  /* 0x0000001404537211 */ /* 0x000fe400078208ff */
[-C--:B------:R-:W-:Y:S02]  /*2a90*/  IADD3 R56, P3, PT, R12, R6.reuse, RZ ;  /* 0x000000060c387210 */ /* 0x080fe40007f7e0ff */
[----:B------:R-:W-:Y:S02]  /*2aa0*/  IADD3 R57, P2, PT, R16, R6, RZ ;  /* 0x0000000610397210 */ /* 0x000fe40007f5e0ff */
[----:B------:R-:W-:-:S02]  /*2ab0*/  LEA R27, P0, R2, R22, 0x1 ;  /* 0x00000016021b7211 */ /* 0x000fc400078008ff */
[C---:B------:R-:W-:Y:S02]  /*2ac0*/  SHF.L.U64.HI R7, R8.reuse, 0x1, R18 ;  /* 0x0000000108077819 */ /* 0x040fe40000010212 */
[----:B------:R-:W-:Y:S01]  /*2ad0*/  SHF.L.U32 R8, R8, 0x1, RZ ;  /* 0x0000000108087819 */ /* 0x000fe200000006ff */
[--C-:B------:R-:W-:Y:S01]  /*2ae0*/  IMAD.X R55, R13, 0x1, R0.reuse, P3 ;  /* 0x000000010d377824 */ /* 0x100fe200018e0600 */
[----:B------:R-:W-:Y:S01]  /*2af0*/  LEA.HI.X R82, R4, R21, R5, 0x1, P1 ;  /* 0x0000001504527211 */ /* 0x000fe200008f0c05 */
[----:B------:R-:W-:Y:S01]  /*2b00*/  IMAD.X R54, R17, 0x1, R0, P2 ;  /* 0x0000000111367824 */ /* 0x000fe200010e0600 */
[----:B------:R-:W-:Y:S01]  /*2b10*/  LEA.HI.X R26, R2, R23, R26, 0x1, P0 ;  /* 0x00000017021a7211 */ /* 0x000fe200000f0c1a */
[C---:B------:R-:W-:Y:S01]  /*2b20*/  IMAD R4, R43.reuse, 0x60, RZ ;  /* 0x000000602b047824 */ /* 0x040fe200078e02ff */
[-C--:B------:R-:W-:Y:S01]  /*2b30*/  IADD3 R40, P1, PT, R12, R8.reuse, RZ ;  /* 0x000000080c287210 */ /* 0x080fe20007f3e0ff */
[C---:B------:R-:W-:Y:S01]  /*2b40*/  IMAD R2, R43.reuse, 0xc0, RZ ;  /* 0x000000c02b027824 */ /* 0x040fe200078e02ff */
[----:B------:R-:W-:Y:S01]  /*2b50*/  IADD3 R28, P0, PT, R16, R8, RZ ;  /* 0x00000008101c7210 */ /* 0x000fe20007f1e0ff */
[----:B------:R-:W-:-:S02]  /*2b60*/  IMAD R0, R43, 0xe0, RZ ;  /* 0x000000e02b007824 */ /* 0x000fc400078e02ff */
[----:B------:R-:W-:-:S04]  /*2b70*/  IMAD.WIDE.U32 R128, R42, 0x60, RZ ;  /* 0x000000602a807825 */ /* 0x000fc800078e00ff */
[----:B------:R-:W-:-:S04]  /*2b80*/  IMAD.WIDE.U32 R124, R42, 0xc0, RZ ;  /* 0x000000c02a7c7825 */ /* 0x000fc800078e00ff */
[----:B------:R-:W-:-:S04]  /*2b90*/  IMAD.WIDE.U32 R122, R42, 0xe0, RZ ;  /* 0x000000e02a7a7825 */ /* 0x000fc800078e00ff */
[----:B------:R-:W-:Y:S02]  /*2ba0*/  IMAD R3, R43, 0xa0, RZ ;  /* 0x000000a02b037824 */ /* 0x000fe400078e02ff */
[----:B------:R-:W-:Y:S01]  /*2bb0*/  IMAD.WIDE.U32 R126, R42, 0xa0, RZ ;  /* 0x000000a02a7e7825 */ /* 0x000fe200078e00ff */
[-C--:B------:R-:W-:Y:S02]  /*2bc0*/  IADD3.X R41, PT, PT, R13, R7.reuse, RZ, P1, !PT ;  /* 0x000000070d297210 */ /* 0x080fe40000ffe4ff */
[----:B------:R-:W-:Y:S01]  /*2bd0*/  IADD3.X R29, PT, PT, R17, R7, RZ, P0, !PT ;  /* 0x00000007111d7210 */ /* 0x000fe200007fe4ff */
[----:B------:R-:W-:Y:S01]  /*2be0*/  IMAD.SHL.U32 R141, R52, 0x20, RZ ;  /* 0x00000020348d7824 */ /* 0x000fe200078e00ff */
[----:B------:R-:W-:Y:S01]  /*2bf0*/  ISETP.GE.AND P2, PT, R14, R44, PT ;  /* 0x0000002c0e00720c */ /* 0x000fe20003f46270 */
[----:B------:R-:W-:Y:S01]  /*2c00*/  IMAD.SHL.U32 R138, R42, 0x80, RZ ;  /* 0x000000802a8a7824 */ /* 0x000fe200078e00ff */
[----:B------:R-:W-:Y:S01]  /*2c10*/  SHF.L.U64.HI R140, R52, 0x5, R53 ;  /* 0x00000005348c7819 */ /* 0x000fe20000010235 */
[----:B------:R-:W-:Y:S01]  /*2c20*/  IMAD.IADD R89, R127, 0x1, R3 ;  /* 0x000000017f597824 */ /* 0x000fe200078e0203 */
[----:B------:R-:W-:-:S02]  /*2c30*/  SHF.L.U64.HI R131, R42, 0x5, R43 ;  /* 0x000000052a837819 */ /* 0x000fc4000001022b */
[C---:B------:R-:W-:Y:S02]  /*2c40*/  SHF.L.U32 R132, R42.reuse, 0x5, RZ ;  /* 0x000000052a847819 */ /* 0x040fe400000006ff */
[C-C-:B------:R-:W-:Y:S02]  /*2c50*/  SHF.L.U64.HI R133, R42.reuse, 0x6, R43.reuse ;  /* 0x000000062a857819 */ /* 0x140fe4000001022b */
[C---:B------:R-:W-:Y:S02]  /*2c60*/  SHF.L.U32 R136, R42.reuse, 0x6, RZ ;  /* 0x000000062a887819 */ /* 0x040fe400000006ff */
[C-C-:B------:R-:W-:Y:S02]  /*2c70*/  SHF.L.U64.HI R137, R42.reuse, 0x7, R43.reuse ;  /* 0x000000072a897819 */ /* 0x140fe4000001022b */
[C---:B------:R-:W-:Y:S02]  /*2c80*/  SHF.L.U64.HI R139, R42.reuse, 0x4, R43 ;  /* 0x000000042a8b7819 */ /* 0x040fe4000001022b */
[----:B------:R-:W-:-:S02]  /*2c90*/  SHF.L.U32 R130, R42, 0x4, RZ ;  /* 0x000000042a827819 */ /* 0x000fc400000006ff */
[----:B------:R-:W-:Y:S02]  /*2ca0*/  IADD3 R90, PT, PT, R129, R4, RZ ;  /* 0x00000004815a7210 */ /* 0x000fe40007ffe0ff */
[----:B------:R-:W-:Y:S02]  /*2cb0*/  IADD3 R88, PT, PT, R125, R2, RZ ;  /* 0x000000027d587210 */ /* 0x000fe40007ffe0ff */
[----:B------:R-:W-:-:S07]  /*2cc0*/  IADD3 R87, PT, PT, R123, R0, RZ ;  /* 0x000000007b577210 */ /* 0x000fce0007ffe0ff */
.L_x_8206:
        /* <DEDUP_REMOVED lines=19> */
[CC--:B------:R-:W-:Y:S02]  /*2e00*/  ISETP.GE.OR P0, PT, R73.reuse, R50.reuse, P2 ;  /* 0x000000324900720c */ /* 0x0c0fe40001706670 */
[-C--:B------:R-:W-:Y:S02]  /*2e10*/  ISETP.GE.OR P3, PT, R70, R50.reuse, P2 ;  /* 0x000000324600720c */ /* 0x080fe40001766670 */
[-C--:B------:R-:W-:Y:S02]  /*2e20*/  ISETP.LT.OR P5, PT, R73, R51.reuse, P0 ;  /* 0x000000334900720c */ /* 0x080fe400007a1670 */
[----:B------:R-:W-:Y:S02]  /*2e30*/  ISETP.GE.OR P0, PT, R72, R50, P2 ;  /* 0x000000324800720c */ /* 0x000fe40001706670 */
        /* <DEDUP_REMOVED lines=12> */
[C---:B----4-:R-:W-:Y:S02]  /*2f00*/  @!P5 LEA.HI.X R9, R25.reuse, R3, R47, 0x5, P1 ;  /* 0x000000031909d211 */ /* 0x050fe400008f2c2f */
[----:B------:R-:W-:Y:S02]  /*2f10*/  ISETP.GE.OR P1, PT, R66, R50, P2 ;  /* 0x000000324200720c */ /* 0x000fe40001726670 */
[----:B------:R-:W-:Y:S02]  /*2f20*/  @!P3 LEA R6, P0, R52, R4, 0x6 ;  /* 0x000000043406b211 */ /* 0x000fe400078030ff */
        /* <DEDUP_REMOVED lines=42> */
[C---:B-1----:R-:W-:Y:S01]  /*31d0*/  @!P1 IMAD.WIDE.U32 R6, R52.reuse, 0xa0, R4 ;  /* 0x000000a034069825 */ /* 0x042fe200078e0004 */
        /* <DEDUP_REMOVED lines=11> */
[C---:B--2---:R-:W-:Y:S04]  /*3290*/  @!P3 IMAD.WIDE.U32 R6, R52.reuse, 0xc0, R4 ;  /* 0x000000c03406b825 */ /* 0x044fe800078e0004 */
        /* <DEDUP_REMOVED lines=15> */
[CC--:B------:R-:W-:Y:S02]  /*3390*/  ISETP.GE.OR P0, PT, R64.reuse, R50.reuse, P2 ;  /* 0x000000324000720c */ /* 0x0c0fe40001706670 */
        /* <DEDUP_REMOVED lines=100> */
[C---:B------:R-:W-:Y:S04]  /*39e0*/  @!P2 LEA R6, P4, R234.reuse, R4, 0x5 ;  /* 0x00000004ea06a211 */ /* 0x040fe800078828ff */
[-C--:B------:R-:W-:Y:S02]  /*39f0*/  @!P2 LEA.HI.X R7, R234, R5.reuse, R235, 0x5, P4 ;  /* 0x00000005ea07a211 */ /* 0x080fe400020f2ceb */
[----:B------:R-:W-:Y:S11]  /*3a00*/  ISETP.NE.AND P4, PT, R45, RZ, PT ;  /* 0x000000ff2d00720c */ /* 0x000ff60003f85270 */
[----:B------:R-:W-:Y:S02]  /*3a10*/  @!UPT UIADD3 URZ, UPT, UPT, URZ, URZ, URZ ;  /* 0x000000fffffff290 */ /* 0x000fe4000fffe0ff */
[----:B------:R-:W2:Y:S04]  /*3a20*/  @!P4 LD.E.128 R16, desc[UR4][R2.64] ;  /* 0x000000040210c980 */ /* 0x000ea8000c101d00 */
[----:B--2---:R1:W-:Y:S01]  /*3a30*/  @!P4 ST.E.128 desc[UR4][R4.64], R16 ;  /* 0x000000100400c985 */ /* 0x0043e2000c101d04 */
[----:B------:R-:W-:Y:S05]  /*3a40*/  @!P3 IADD3 R12, P4, PT, R2, R136, RZ ;  /* 0x00000088020cb210 */ /* 0x000fea0007f9e0ff */
[C---:B------:R-:W-:Y:S01]  /*3a50*/  @!P3 IMAD.X R13, R3.reuse, 0x1, R133, P4 ;  /* 0x00000001030db824 */ /* 0x040fe200020e0685 */
        /* <DEDUP_REMOVED lines=105> */
.L_x_8137:
        /* <DEDUP_REMOVED lines=74> */
.L_x_8141:
[----:B------:R-:W-:Y:S05]  /*4590*/  BSYNC.RECONVERGENT B0 ;  /* 0x0000000000007941 */ /* 0x000fea0003800200 */
.L_x_8140:
        /* <DEDUP_REMOVED lines=53> */
.L_x_8143:
[----:B------:R-:W-:Y:S05]  /*48f0*/  BSYNC.RECONVERGENT B0 ;  /* 0x0000000000007941 */ /* 0x000fea0003800200 */
.L_x_8142:
        /* <DEDUP_REMOVED lines=53> */
.L_x_8145:
[----:B------:R-:W-:Y:S05]  /*4c50*/  BSYNC.RECONVERGENT B0 ;  /* 0x0000000000007941 */ /* 0x000fea0003800200 */
.L_x_8144:
        /* <DEDUP_REMOVED lines=54> */
.L_x_8147:
[----:B------:R-:W-:Y:S05]  /*4fc0*/  BSYNC.RECONVERGENT B0 ;  /* 0x0000000000007941 */ /* 0x000fea0003800200 */
.L_x_8146:
        /* <DEDUP_REMOVED lines=60> */
.L_x_8149:
[----:B------:R-:W-:Y:S05]  /*5390*/  BSYNC.RECONVERGENT B0 ;  /* 0x0000000000007941 */ /* 0x000fea0003800200 */
.L_x_8148:
        /* <DEDUP_REMOVED lines=54> */
.L_x_8151:
[----:B------:R-:W-:Y:S05]  /*5700*/  BSYNC.RECONVERGENT B0 ;  /* 0x0000000000007941 */ /* 0x000fea0003800200 */
.L_x_8150:
        /* <DEDUP_REMOVED lines=60> */
.L_x_8153:
[----:B------:R-:W-:Y:S05]  /*5ad0*/  BSYNC.RECONVERGENT B0 ;  /* 0x0000000000007941 */ /* 0x000fea0003800200 */
.L_x_8152:
        /* <DEDUP_REMOVED lines=59> */
.L_x_8155:
[----:B------:R-:W-:Y:S05]  /*5e90*/  BSYNC.RECONVERGENT B0 ;  /* 0x0000000000007941 */ /* 0x000fea0003800200 */
.L_x_8154:
        /* <DEDUP_REMOVED lines=60> */
.L_x_8157:
[----:B------:R-:W-:Y:S05]  /*6260*/  BSYNC.RECONVERGENT B0 ;  /* 0x0000000000007941 */ /* 0x000fea0003800200 */
.L_x_8156:
        /* <DEDUP_REMOVED lines=54> */
.L_x_8159:
[----:B------:R-:W-:Y:S05]  /*65d0*/  BSYNC.RECONVERGENT B0 ;  /* 0x0000000000007941 */ /* 0x000fea0003800200 */
.L_x_8158:
        /* <DEDUP_REMOVED lines=71> */
.L_x_8161:
[----:B------:R-:W-:Y:S05]  /*6a50*/  BSYNC.RECONVERGENT B0 ;  /* 0x0000000000007941 */ /* 0x000fea0003800200 */
.L_x_8160:
        /* <DEDUP_REMOVED lines=60> */
.L_x_8163:
[----:B------:R-:W-:Y:S05]  /*6e20*/  BSYNC.RECONVERGENT B0 ;  /* 0x0000000000007941 */ /* 0x000fea0003800200 */
.L_x_8162:
        /* <DEDUP_REMOVED lines=60> */
.L_x_8165:
[----:B------:R-:W-:Y:S05]  /*71f0*/  BSYNC.RECONVERGENT B0 ;  /* 0x0000000000007941 */ /* 0x000fea0003800200 */
.L_x_8164:
        /* <DEDUP_REMOVED lines=60> */
.L_x_8167:
[----:B------:R-:W-:Y:S05]  /*75c0*/  BSYNC.RECONVERGENT B0 ;  /* 0x0000000000007941 */ /* 0x000fea0003800200 */
.L_x_8166:
        /* <DEDUP_REMOVED lines=60> */
.L_x_8169:
[----:B------:R-:W-:Y:S05]  /*7990*/  BSYNC.RECONVERGENT B0 ;  /* 0x0000000000007941 */ /* 0x000fea0003800200 */
.L_x_8168:
        /* <DEDUP_REMOVED lines=60> */
.L_x_8171:
[----:B------:R-:W-:Y:S05]  /*7d60*/  BSYNC.RECONVERGENT B0 ;  /* 0x0000000000007941 */ /* 0x000fea0003800200 */
.L_x_8170:
[----:B------:R-:W5:Y:S02]  /*7d70*/  LD.E R0, desc[UR4][R134.64+0xd0] ;  /* 0x0000d00486007980 */ /* 0x000f64000c101900 */
[----:B-----5:R-:W-:Y:S05]  /*7d80*/  IMAD.U32 R0, R0, -0x80, RZ ;  /* 0xffffff8000007824 */ /* 0x020fea00078e00ff */
[C---:B------:R-:W-:Y:S02]  /*7d90*/  LEA R28, P1, R0.reuse, R28, 0x1 ;  /* 0x0000001c001c7211 */ /* 0x040fe400078208ff */
[C---:B------:R-:W-:Y:S02]  /*7da0*/  LEA R40, P0, R0.reuse, R40, 0x1 ;  /* 0x0000002800287211 */ /* 0x040fe400078008ff */
[C---:B------:R-:W-:Y:S02]  /*7db0*/  LEA.HI.X.SX32 R29, R0.reuse, R29, 0x1, P1 ;  /* 0x0000001d001d7211 */ /* 0x040fe400008f0eff */
[----:B------:R-:W-:Y:S01]  /*7dc0*/  LEA.HI.X.SX32 R41, R0, R41, 0x1, P0 ;  /* 0x0000002900297211 */ /* 0x000fe200000f0eff */
[----:B------:R-:W-:Y:S05]  /*7dd0*/  BRA `(.L_x_8138) ;  /* 0x0000006000507947 */ /* 0x000fea0003800000 */
.L_x_8139:
        /* <DEDUP_REMOVED lines=97> */
.L_x_8173:
[----:B------:R-:W-:Y:S05]  /*83f0*/  BSYNC.RECONVERGENT B0 ;  /* 0x0000000000007941 */ /* 0x000fea0003800200 */
.L_x_8172:
        /* <DEDUP_REMOVED lines=92> */
.L_x_8175:
[----:B------:R-:W-:Y:S05]  /*89c0*/  BSYNC.RECONVERGENT B0 ;  /* 0x0000000000007941 */ /* 0x000fea0003800200 */
.L_x_8174:
        /* <DEDUP_REMOVED lines=96> */
.L_x_8177:
[----:B------:R-:W-:Y:S05]  /*8fd0*/  BSYNC.RECONVERGENT B0 ;  /* 0x0000000000007941 */ /* 0x000fea0003800200 */
.L_x_8176:
        /* <DEDUP_REMOVED lines=90> */
.L_x_8179:
[----:B------:R-:W-:Y:S05]  /*9580*/  BSYNC.RECONVERGENT B0 ;  /* 0x0000000000007941 */ /* 0x000fea0003800200 */
.L_x_8178:
        /* <DEDUP_REMOVED lines=93> */
.L_x_8181:
[----:B------:R-:W-:Y:S05]  /*9b60*/  BSYNC.RECONVERGENT B0 ;  /* 0x0000000000007941 */ /* 0x000fea0003800200 */
.L_x_8180:
        /* <DEDUP_REMOVED lines=94> */
.L_x_8183:
[----:B------:R-:W-:Y:S05]  /*a150*/  BSYNC.RECONVERGENT B0 ;  /* 0x0000000000007941 */ /* 0x000fea0003800200 */
.L_x_8182:
        /* <DEDUP_REMOVED lines=93> */
.L_x_8185:
[----:B------:R-:W-:Y:S05]  /*a730*/  BSYNC.RECONVERGENT B0 ;  /* 0x0000000000007941 */ /* 0x000fea0003800200 */
.L_x_8184:
        /* <DEDUP_REMOVED lines=96> */
.L_x_8187:
[----:B------:R-:W-:Y:S05]  /*ad40*/  BSYNC.RECONVERGENT B0 ;  /* 0x0000000000007941 */ /* 0x000fea0003800200 */
.L_x_8186:
        /* <DEDUP_REMOVED lines=96> */
.L_x_8189:
[----:B------:R-:W-:Y:S05]  /*b350*/  BSYNC.RECONVERGENT B0 ;  /* 0x0000000000007941 */ /* 0x000fea0003800200 */
.L_x_8188:
        /* <DEDUP_REMOVED lines=94> */
.L_x_8191:
[----:B------:R-:W-:Y:S05]  /*b940*/  BSYNC.RECONVERGENT B0 ;  /* 0x0000000000007941 */ /* 0x000fea0003800200 */
.L_x_8190:
        /* <DEDUP_REMOVED lines=96> */
.L_x_8193:
[----:B------:R-:W-:Y:S05]  /*bf50*/  BSYNC.RECONVERGENT B0 ;  /* 0x0000000000007941 */ /* 0x000fea0003800200 */
.L_x_8192:
        /* <DEDUP_REMOVED lines=99> */
.L_x_8195:
[----:B------:R-:W-:Y:S05]  /*c590*/  BSYNC.RECONVERGENT B0 ;  /* 0x0000000000007941 */ /* 0x000fea0003800200 */
.L_x_8194:
        /* <DEDUP_REMOVED lines=99> */
.L_x_8197:
[----:B------:R-:W-:Y:S05]  /*cbd0*/  BSYNC.RECONVERGENT B0 ;  /* 0x0000000000007941 */ /* 0x000fea0003800200 */
.L_x_8196:
        /* <DEDUP_REMOVED lines=99> */
.L_x_8199:
[----:B------:R-:W-:Y:S05]  /*d210*/  BSYNC.RECONVERGENT B0 ;  /* 0x0000000000007941 */ /* 0x000fea0003800200 */
.L_x_8198:
        /* <DEDUP_REMOVED lines=100> */
.L_x_8201:
[----:B------:R-:W-:Y:S05]  /*d860*/  BSYNC.RECONVERGENT B0 ;  /* 0x0000000000007941 */ /* 0x000fea0003800200 */
.L_x_8200:
        /* <DEDUP_REMOVED lines=96> */
.L_x_8203:
[----:B------:R-:W-:Y:S05]  /*de70*/  BSYNC.RECONVERGENT B0 ;  /* 0x0000000000007941 */ /* 0x000fea0003800200 */
.L_x_8202:
        /* <DEDUP_REMOVED lines=10> */
.L_x_8138:
[----:B------:R-:W-:Y:S05]  /*df20*/  BSYNC.RECONVERGENT B1 ;  /* 0x0000000000017941 */ /* 0x000fea0003800200 */
.L_x_8136:
        /* <DEDUP_REMOVED lines=103> */
.L_x_8205:
[----:B------:R-:W-:Y:S05]  /*e5a0*/  BSYNC.RECONVERGENT B0 ;  /* 0x0000000000007941 */ /* 0x000fea0003800200 */
.L_x_8204:
[----:B------:R-:W-:Y:S11]  /*e5b0*/  ISETP.GT.AND P0, PT, R85, R92, PT ;  /* 0x0000005c5500720c */ /* 0x000ff60003f04270 */
[----:B------:R-:W-:Y:S02]  /*e5c0*/  @!UPT UIADD3 URZ, UPT, UPT, URZ, URZ, URZ ;  /* 0x000000fffffff290 */ /* 0x000fe4000fffe0ff */
[----:B------:R-:W-:Y:S05]  /*e5d0*/  @P0 BRA `(.L_x_8206) ;  /* 0xffffff4400bc0947 */ /* 0x000fea000383ffff */
.L_x_8135:
[----:B------:R-:W-:Y:S05]  /*e5e0*/  WARPSYNC.ALL ;  /* 0x0000000000007948 */ /* 0x000fea0003800000 */
[----:B------:R-:W-:Y:S06]  /*e5f0*/  BAR.SYNC.DEFER_BLOCKING 0x0 ;  /* 0x0000000000007b1d */ /* 0x000fec0000010000 */
[----:B------:R2:W5:Y:S04]  /*e600*/  LDL R191, [R1+0x68] ;  /* 0x0000680001bf7983 */ /* 0x0005680000100800 */
[----:B------:R-:W3:Y:S01]  /*e610*/  LD.E R39, desc[UR4][R134.64+0xd0] ;  /* 0x0000d00486277980 */ /* 0x000ee2000c101900 */
[----:B------:R-:W-:Y:S01]  /*e620*/  BSSY.RECONVERGENT B2, `(.L_x_8207) ;  /* 0x00002f9000027945 */ /* 0x000fe20003800200 */
[C---:B-1----:R-:W-:Y:S01]  /*e630*/  SHF.L.U64.HI R38, R96.reuse, 0x4, R97 ;  /* 0x0000000460267819 */ /* 0x042fe20000010261 */
        /* <DEDUP_REMOVED lines=15> */
.L_x_8211:
[----:B------:R2:W-:Y:S02]  /*e730*/  STS.128 [R79], RZ ;  /* 0x000000ff4f007388 */ /* 0x0005e40000000c00 */
.L_x_8210:
[----:B------:R-:W-:Y:S05]  /*e740*/  BSYNC.RECONVERGENT B0 ;  /* 0x0000000000007941 */ /* 0x000fea0003800200 */
.L_x_8209:
        /* <DEDUP_REMOVED lines=18> */
.L_x_8213:
[----:B------:R-:W-:Y:S05]  /*e870*/  BSYNC.RECONVERGENT B0 ;  /* 0x0000000000007941 */ /* 0x000fea0003800200 */
.L_x_8212:
        /* <DEDUP_REMOVED lines=12> */
.L_x_8215:
[----:B------:R-:W-:Y:S05]  /*e940*/  BSYNC.RECONVERGENT B0 ;  /* 0x0000000000007941 */ /* 0x000fea0003800200 */
.L_x_8214:
        /* <DEDUP_REMOVED lines=12> */
.L_x_8208:
        /* <DEDUP_REMOVED lines=87> */
.L_x_8222:
[----:B------:R-:W-:Y:S05]  /*ef80*/  BSYNC.RECONVERGENT B0 ;  /* 0x0000000000007941 */ /* 0x000fea0003800200 */
.L_x_8221:
[----:B-----5:R3:W-:Y:S01]  /*ef90*/  STS.128 [R79], R4 ;  /* 0x000000044f007388 */ /* 0x0207e20000000c00 */
[----:B------:R-:W-:Y:S05]  /*efa0*/  BRA `(.L_x_8219) ;  /* 0x0000000000047947 */ /* 0x000fea0003800000 */
.L_x_8220:
[----:B------:R2:W-:Y:S02]  /*efb0*/  STS.128 [R79], RZ ;  /* 0x000000ff4f007388 */ /* 0x0005e40000000c00 */
.L_x_8219:
[----:B------:R-:W-:Y:S05]  /*efc0*/  BSYNC.RECONVERGENT B1 ;  /* 0x0000000000017941 */ /* 0x000fea0003800200 */
.L_x_8218:
        /* <DEDUP_REMOVED lines=65> */
.L_x_8226:
[----:B------:R-:W-:Y:S05]  /*f3e0*/  BSYNC.RECONVERGENT B0 ;  /* 0x0000000000007941 */ /* 0x000fea0003800200 */
.L_x_8225:
[----:B-----5:R1:W-:Y:S02]  /*f3f0*/  STS.128 [R79+0x800], R4 ;  /* 0x000800044f007388 */ /* 0x0203e40000000c00 */
.L_x_8224:
[----:B------:R-:W-:Y:S05]  /*f400*/  BSYNC.RECONVERGENT B1 ;  /* 0x0000000000017941 */ /* 0x000fea0003800200 */
.L_x_8223:
        /* <DEDUP_REMOVED lines=66> */
.L_x_8230:
[----:B------:R-:W-:Y:S05]  /*f830*/  BSYNC.RECONVERGENT B0 ;  /* 0x0000000000007941 */ /* 0x000fea0003800200 */
.L_x_8229:
[----:B-----5:R1:W-:Y:S02]  /*f840*/  STS.128 [R79+0x1000], R4 ;  /* 0x001000044f007388 */ /* 0x0203e40000000c00 */
.L_x_8228:
[----:B------:R-:W-:Y:S05]  /*f850*/  BSYNC.RECONVERGENT B1 ;  /* 0x0000000000017941 */ /* 0x000fea0003800200 */
.L_x_8227:
        /* <DEDUP_REMOVED lines=65> */
.L_x_8232:
[----:B------:R-:W-:Y:S05]  /*fc70*/  BSYNC.RECONVERGENT B0 ;  /* 0x0000000000007941 */ /* 0x000fea0003800200 */
.L_x_8231:
[----:B-----5:R1:W-:Y:S01]  /*fc80*/  STS.128 [R79+0x1800], R4 ;  /* 0x001800044f007388 */ /* 0x0203e20000000c00 */
[----:B------:R-:W-:Y:S05]  /*fc90*/  BRA `(.L_x_8216) ;  /* 0x0000001800447947 */ /* 0x000fea0003800000 */
.L_x_8217:
        /* <DEDUP_REMOVED lines=99> */
.L_x_8237:
[----:B------:R-:W-:Y:S05]  /*102d0*/  BSYNC.RECONVERGENT B0 ;  /* 0x0000000000007941 */ /* 0x000fea0003800200 */
.L_x_8236:
[----:B-----5:R2:W-:Y:S01]  /*102e0*/  STS.128 [R79], R4 ;  /* 0x000000044f007388 */ /* 0x0205e20000000c00 */
[----:B------:R-:W-:Y:S05]  /*102f0*/  BRA `(.L_x_8234) ;  /* 0x0000000000047947 */ /* 0x000fea0003800000 */
.L_x_8235:
[----:B------:R3:W-:Y:S02]  /*10300*/  STS.128 [R79], RZ ;  /* 0x000000ff4f007388 */ /* 0x0007e40000000c00 */
.L_x_8234:
[----:B------:R-:W-:Y:S05]  /*10310*/  BSYNC.RECONVERGENT B1 ;  /* 0x0000000000017941 */ /* 0x000fea0003800200 */
.L_x_8233:
        /* <DEDUP_REMOVED lines=95> */
.L_x_8241:
[----:B------:R-:W-:Y:S05]  /*10910*/  BSYNC.RECONVERGENT B0 ;  /* 0x0000000000007941 */ /* 0x000fea0003800200 */
.L_x_8240:
[----:B-----5:R1:W-:Y:S02]  /*10920*/  STS.128 [R79+0x800], R4 ;  /* 0x000800044f007388 */ /* 0x0203e40000000c00 */
.L_x_8239:
[----:B------:R-:W-:Y:S05]  /*10930*/  BSYNC.RECONVERGENT B1 ;  /* 0x0000000000017941 */ /* 0x000fea0003800200 */
.L_x_8238:
        /* <DEDUP_REMOVED lines=96> */
.L_x_8245:
[----:B------:R-:W-:Y:S05]  /*10f40*/  BSYNC.RECONVERGENT B0 ;  /* 0x0000000000007941 */ /* 0x000fea0003800200 */
.L_x_8244:
[----:B-----5:R2:W-:Y:S02]  /*10f50*/  STS.128 [R79+0x1000], R4 ;  /* 0x001000044f007388 */ /* 0x0205e40000000c00 */
.L_x_8243:
[----:B------:R-:W-:Y:S05]  /*10f60*/  BSYNC.RECONVERGENT B1 ;  /* 0x0000000000017941 */ /* 0x000fea0003800200 */
.L_x_8242:
        /* <DEDUP_REMOVED lines=98> */
.L_x_8247:
[----:B------:R-:W-:Y:S05]  /*11590*/  BSYNC.RECONVERGENT B0 ;  /* 0x0000000000007941 */ /* 0x000fea0003800200 */
.L_x_8246:
[----:B-----5:R1:W-:Y:S02]  /*115a0*/  STS.128 [R79+0x1800], R4 ;  /* 0x001800044f007388 */ /* 0x0203e40000000c00 */
.L_x_8216:
[----:B------:R-:W-:Y:S05]  /*115b0*/  BSYNC.RECONVERGENT B2 ;  /* 0x0000000000027941 */ /* 0x000fea0003800200 */
.L_x_8207:
        /* <DEDUP_REMOVED lines=16> */
.L_x_8250:
[----:B------:R1:W-:Y:S02]  /*116c0*/  STS.128 [R79+0x2000], RZ ;  /* 0x002000ff4f007388 */ /* 0x0003e40000000c00 */
.L_x_8249:
[----:B------:R-:W-:Y:S05]  /*116d0*/  BSYNC.RECONVERGENT B0 ;  /* 0x0000000000007941 */ /* 0x000fea0003800200 */
.L_x_8248:
[----:B------:R-:W-:Y:S01]  /*116e0*/  ISETP.GE.AND P1, PT, R47, R0, PT ;  /* 0x000000002f00720c */ /* 0x000fe20003f26270 */
[----:B------:R-:W-:Y:S01]  /*116f0*/  BSSY.RECONVERGENT B0, `(.L_x_8251) ;  /* 0x000000d000007945 */ /* 0x000fe20003800200 */
[----:B-1--45:R-:W-:-:S04]  /*11700*/  LEA R2, P0, R81, R192, 0x1 ;  /* 0x000000c051027211 */ /* 0x032fc800078008ff */
[----:B------:R-:W-:-:S07]  /*11710*/  LEA.HI.X R3, R81, R193, R91, 0x1, P0 ;  /* 0x000000c151037211 */ /* 0x000fce00000f0c5b */
[----:B------:R-:W-:Y:S05]  /*11720*/  @P1 BRA `(.L_x_8252) ;  /* 0x0000000000241947 */ /* 0x000fea0003800000 */
[----:B--23--:R-:W2:Y:S02]  /*11730*/  LDL R4, [R1+0x58] ;  /* 0x0000580001047983 */ /* 0x00cea40000100800 */
[----:B--2---:R-:W-:-:S13]  /*11740*/  ISETP.GE.AND P0, PT, R14, R4, PT ;  /* 0x000000040e00720c */ /* 0x004fda0003f06270 */
[----:B------:R-:W-:Y:S05]  /*11750*/  @P0 BRA `(.L_x_8253) ;  /* 0x0000000000140947 */ /* 0x000fea0003800000 */
[----:B------:R-:W-:Y:S01]  /*11760*/  @!PT LDS RZ, [RZ] ;  /* 0x00000000fffff984 */ /* 0x000fe20000000800 */
[----:B------:R-:W-:Y:S01]  /*11770*/  @!PT LDS RZ, [RZ] ;  /* 0x00000000fffff984 */ /* 0x000fe20000000800 */
[----:B------:R-:W-:Y:S01]  /*11780*/  @!PT LDS RZ, [RZ] ;  /* 0x00000000fffff984 */ /* 0x000fe20000000800 */
[----:B------:R1:W-:Y:S01]  /*11790*/  LDGSTS.E.BYPASS.LTC128B.128 [R79+0x2800], desc[UR4][R2.64] ;  /* 0x02800000024f7fae */ /* 0x0003e2000b981a04 */
[----:B------:R-:W-:Y:S05]  /*117a0*/  BRA `(.L_x_8252) ;  /* 0x0000000000047947 */ /* 0x000fea0003800000 */
.L_x_8253:
[----:B------:R4:W-:Y:S02]  /*117b0*/  STS.128 [R79+0x2800], RZ ;  /* 0x002800ff4f007388 */ /* 0x0009e40000000c00 */
.L_x_8252:
[----:B------:R-:W-:Y:S05]  /*117c0*/  BSYNC.RECONVERGENT B0 ;  /* 0x0000000000007941 */ /* 0x000fea0003800200 */
.L_x_8251:
[----:B------:R-:W-:Y:S01]  /*117d0*/  ISETP.GE.AND P0, PT, R43, R0, PT ;  /* 0x000000002b00720c */ /* 0x000fe20003f06270 */
[----:B------:R-:W-:-:S12]  /*117e0*/  BSSY.RECONVERGENT B0, `(.L_x_8254) ;  /* 0x000000d000007945 */ /* 0x000fd80003800200 */
[----:B------:R-:W-:Y:S05]  /*117f0*/  @P0 BRA `(.L_x_8255) ;  /* 0x00000000002c0947 */ /* 0x000fea0003800000 */
[----:B--23--:R-:W2:Y:S02]  /*11800*/  LDL R4, [R1+0x58] ;  /* 0x0000580001047983 */ /* 0x00cea40000100800 */
        /* <DEDUP_REMOVED lines=9> */
.L_x_8256:
[----:B------:R2:W-:Y:S02]  /*118a0*/  STS.128 [R79+0x3000], RZ ;  /* 0x003000ff4f007388 */ /* 0x0005e40000000c00 */
.L_x_8255:
[----:B------:R-:W-:Y:S05]  /*118b0*/  BSYNC.RECONVERGENT B0 ;  /* 0x0000000000007941 */ /* 0x000fea0003800200 */
.L_x_8254:
        /* <DEDUP_REMOVED lines=13> */
.L_x_8259:
[----:B------:R2:W-:Y:S02]  /*11990*/  STS.128 [R79+0x3800], RZ ;  /* 0x003800ff4f007388 */ /* 0x0005e40000000c00 */
.L_x_8258:
[----:B------:R-:W-:Y:S05]  /*119a0*/  BSYNC.RECONVERGENT B0 ;  /* 0x0000000000007941 */ /* 0x000fea0003800200 */
.L_x_8257:
[----:B------:R-:W-:Y:S01]  /*119b0*/  IADD3 R20, PT, PT, R60, 0x40, RZ ;  /* 0x000000403c147810 */ /* 0x000fe20007ffe0ff */
[----:B------:R-:W-:Y:S03]  /*119c0*/  BSSY.RECONVERGENT B0, `(.L_x_8260) ;  /* 0x0000011000007945 */ /* 0x000fe60003800200 */
[----:B------:R-:W-:-:S13]  /*119d0*/  ISETP.GE.AND P0, PT, R20, R0, PT ;  /* 0x000000001400720c */ /* 0x000fda0003f06270 */
[----:B------:R-:W-:Y:S05]  /*119e0*/  @P0 BRA `(.L_x_8261) ;  /* 0x0000000000380947 */ /* 0x000fea0003800000 */
[----:B--23--:R-:W2:Y:S02]  /*119f0*/  LDL R4, [R1+0x58] ;  /* 0x0000580001047983 */ /* 0x00cea40000100800 */
        /* <DEDUP_REMOVED lines=12> */
.L_x_8262:
[----:B------:R2:W-:Y:S02]  /*11ac0*/  STS.128 [R79+0x4000], RZ ;  /* 0x004000ff4f007388 */ /* 0x0005e40000000c00 */
.L_x_8261:
[----:B------:R-:W-:Y:S05]  /*11ad0*/  BSYNC.RECONVERGENT B0 ;  /* 0x0000000000007941 */ /* 0x000fea0003800200 */
.L_x_8260:
[----:B------:R-:W-:Y:S01]  /*11ae0*/  IADD3 R19, PT, PT, R60, 0x50, RZ ;  /* 0x000000503c137810 */ /* 0x000fe20007ffe0ff */
[----:B------:R-:W-:Y:S03]  /*11af0*/  BSSY.RECONVERGENT B0, `(.L_x_8263) ;  /* 0x000000e000007945 */ /* 0x000fe60003800200 */
[----:B------:R-:W-:-:S13]  /*11b00*/  ISETP.GE.AND P0, PT, R19, R0, PT ;  /* 0x000000001300720c */ /* 0x000fda0003f06270 */
        /* <DEDUP_REMOVED lines=11> */
.L_x_8265:
[----:B------:R2:W-:Y:S02]  /*11bc0*/  STS.128 [R79+0x4800], RZ ;  /* 0x004800ff4f007388 */ /* 0x0005e40000000c00 */
.L_x_8264:
[----:B------:R-:W-:Y:S05]  /*11bd0*/  BSYNC.RECONVERGENT B0 ;  /* 0x0000000000007941 */ /* 0x000fea0003800200 */
.L_x_8263:
        /* <DEDUP_REMOVED lines=17> */
.L_x_8268:
[----:B------:R2:W-:Y:S02]  /*11cf0*/  STS.128 [R79+0x5000], RZ ;  /* 0x005000ff4f007388 */ /* 0x0005e40000000c00 */
.L_x_8267:
[----:B------:R-:W-:Y:S05]  /*11d00*/  BSYNC.RECONVERGENT B0 ;  /* 0x0000000000007941 */ /* 0x000fea0003800200 */
.L_x_8266:
[----:B---3--:R-:W-:Y:S01]  /*11d10*/  IADD3 R17, PT, PT, R60, 0x70, RZ ;  /* 0x000000703c117810 */ /* 0x008fe20007ffe0ff */
        /* <DEDUP_REMOVED lines=16> */
.L_x_8271:
[----:B------:R2:W-:Y:S02]  /*11e20*/  STS.128 [R79+0x5800], RZ ;  /* 0x005800ff4f007388 */ /* 0x0005e40000000c00 */
.L_x_8270:
[----:B------:R-:W-:Y:S05]  /*11e30*/  BSYNC.RECONVERGENT B0 ;  /* 0x0000000000007941 */ /* 0x000fea0003800200 */
.L_x_8269:
[----:B------:R-:W-:Y:S01]  /*11e40*/  LOP3.LUT R16, R60, 0x80, RZ, 0xfc, !PT ;  /* 0x000000803c107812 */ /* 0x000fe200078efcff */
        /* <DEDUP_REMOVED lines=16> */
.L_x_8274:
[----:B------:R2:W-:Y:S02]  /*11f50*/  STS.128 [R79+0x6000], RZ ;  /* 0x006000ff4f007388 */ /* 0x0005e40000000c00 */
.L_x_8273:
[----:B------:R-:W-:Y:S05]  /*11f60*/  BSYNC.RECONVERGENT B0 ;  /* 0x0000000000007941 */ /* 0x000fea0003800200 */
.L_x_8272:
[----:B--2---:R-:W-:Y:S01]  /*11f70*/  IADD3 R13, PT, PT, R60, 0x90, RZ ;  /* 0x000000903c0d7810 */ /* 0x004fe20007ffe0ff */
[----:B------:R-:W-:Y:S03]  /*11f80*/  BSSY.RECONVERGENT B0, `(.L_x_8275) ;  /* 0x000000e000007945 */ /* 0x000fe60003800200 */
[----:B------:R-:W-:-:S13]  /*11f90*/  ISETP.GE.AND P0, PT, R13, R0, PT ;  /* 0x000000000d00720c */ /* 0x000fda0003f06270 */
[----:B------:R-:W-:Y:S05]  /*11fa0*/  @P0 BRA `(.L_x_8276) ;  /* 0x00000000002c0947 */ /* 0x000fea0003800000 */
[----:B---3--:R-:W2:Y:S02]  /*11fb0*/  LDL R4, [R1+0x58] ;  /* 0x0000580001047983 */ /* 0x008ea40000100800 */
        /* <DEDUP_REMOVED lines=9> */
.L_x_8277:
[----:B------:R2:W-:Y:S02]  /*12050*/  STS.128 [R79+0x6800], RZ ;  /* 0x006800ff4f007388 */ /* 0x0005e40000000c00 */
.L_x_8276:
[----:B------:R-:W-:Y:S05]  /*12060*/  BSYNC.RECONVERGENT B0 ;  /* 0x0000000000007941 */ /* 0x000fea0003800200 */
.L_x_8275:
        /* <DEDUP_REMOVED lines=17> */
.L_x_8280:
[----:B------:R2:W-:Y:S02]  /*12180*/  STS.128 [R79+0x7000], RZ ;  /* 0x007000ff4f007388 */ /* 0x0005e40000000c00 */
.L_x_8279:
[----:B------:R-:W-:Y:S05]  /*12190*/  BSYNC.RECONVERGENT B0 ;  /* 0x0000000000007941 */ /* 0x000fea0003800200 */
.L_x_8278:
        /* <DEDUP_REMOVED lines=17> */
.L_x_8283:
[----:B------:R2:W-:Y:S02]  /*122b0*/  STS.128 [R79+0x7800], RZ ;  /* 0x007800ff4f007388 */ /* 0x0005e40000000c00 */
.L_x_8282:
[----:B------:R-:W-:Y:S05]  /*122c0*/  BSYNC.RECONVERGENT B0 ;  /* 0x0000000000007941 */ /* 0x000fea0003800200 */
.L_x_8281:
        /* <DEDUP_REMOVED lines=17> */
.L_x_8286:
[----:B------:R2:W-:Y:S02]  /*123e0*/  STS.128 [R79+0x8000], RZ ;  /* 0x008000ff4f007388 */ /* 0x0005e40000000c00 */
.L_x_8285:
[----:B------:R-:W-:Y:S05]  /*123f0*/  BSYNC.RECONVERGENT B0 ;  /* 0x0000000000007941 */ /* 0x000fea0003800200 */
.L_x_8284:
        /* <DEDUP_REMOVED lines=17> */
.L_x_8289:
[----:B------:R2:W-:Y:S02]  /*12510*/  STS.128 [R79+0x8800], RZ ;  /* 0x008800ff4f007388 */ /* 0x0005e40000000c00 */
.L_x_8288:
[----:B------:R-:W-:Y:S05]  /*12520*/  BSYNC.RECONVERGENT B0 ;  /* 0x0000000000007941 */ /* 0x000fea0003800200 */
.L_x_8287:
        /* <DEDUP_REMOVED lines=17> */
.L_x_8292:
[----:B------:R2:W-:Y:S02]  /*12640*/  STS.128 [R79+0x9000], RZ ;  /* 0x009000ff4f007388 */ /* 0x0005e40000000c00 */
.L_x_8291:
[----:B------:R-:W-:Y:S05]  /*12650*/  BSYNC.RECONVERGENT B0 ;  /* 0x0000000000007941 */ /* 0x000fea0003800200 */
.L_x_8290:
[----:B------:R-:W-:Y:S01]  /*12660*/  IADD3 R60, PT, PT, R60, 0xf0, RZ ;  /* 0x000000f03c3c7810 */ /* 0x000fe20007ffe0ff */
[----:B------:R-:W-:Y:S03]  /*12670*/  BSSY.RECONVERGENT B0, `(.L_x_8293) ;  /* 0x000000f000007945 */ /* 0x000fe60003800200 */
[----:B------:R-:W-:-:S13]  /*12680*/  ISETP.GE.AND P0, PT, R60, R0, PT ;  /* 0x000000003c00720c */ /* 0x000fda0003f06270 */
[----:B------:R-:W-:Y:S05]  /*12690*/  @P0 BRA `(.L_x_8294) ;  /* 0x0000000000300947 */ /* 0x000fea0003800000 */
[----:B--23--:R-:W2:Y:S02]  /*126a0*/  LDL R4, [R1+0x58] ;  /* 0x0000580001047983 */ /* 0x00cea40000100800 */
        /* <DEDUP_REMOVED lines=10> */
.L_x_8295:
[----:B------:R2:W-:Y:S02]  /*12750*/  STS.128 [R79+0x9800], RZ ;  /* 0x009800ff4f007388 */ /* 0x0005e40000000c00 */
.L_x_8294:
[----:B------:R-:W-:Y:S05]  /*12760*/  BSYNC.RECONVERGENT B0 ;  /* 0x0000000000007941 */ /* 0x000fea0003800200 */
.L_x_8293:
[----:B-1----:R-:W4:Y:S04]  /*12770*/  LDL R2, [R1+0x70] ;  /* 0x0000700001027983 */ /* 0x002f280000100800 */
[----:B------:R-:W4:Y:S04]  /*12780*/  LDL R23, [R1+0x6c] ;  /* 0x00006c0001177983 */ /* 0x000f280000100800 */
[----:B--23--:R-:W2:Y:S04]  /*12790*/  LD.E.64 R4, desc[UR4][R134.64+0x1c0] ;  /* 0x0001c00486047980 */ /* 0x00cea8000c101b00 */
[----:B------:R-:W3:Y:S04]  /*127a0*/  LD.E.64 R6, desc[UR4][R134.64+0x1b8] ;  /* 0x0001b80486067980 */ /* 0x000ee8000c101b00 */
[----:B------:R-:W3:Y:S04]  /*127b0*/  LD.E R224, desc[UR4][R134.64+0xd8] ;  /* 0x0000d80486e07980 */ /* 0x000ee8000c101900 */
[----:B------:R1:W5:Y:S04]  /*127c0*/  LDL R22, [R1+0x44] ;  /* 0x0000440001167983 */ /* 0x0003680000100800 */
[----:B------:R1:W5:Y:S04]  /*127d0*/  LDL R21, [R1+0x40] ;  /* 0x0000400001157983 */ /* 0x0003680000100800 */
[----:B------:R-:W0:Y:S04]  /*127e0*/  LDGDEPBAR ;  /* 0x00000000000079af */ /* 0x000e280000000000 */
[----:B------:R1:W5:Y:S04]  /*127f0*/  LD.E R185, desc[UR4][R134.64+0x184] ;  /* 0x0001840486b97980 */ /* 0x000368000c101900 */
[----:B------:R1:W5:Y:S01]  /*12800*/  LD.E R231, desc[UR4][R134.64+0x188] ;  /* 0x0001880486e77980 */ /* 0x000362000c101900 */
[----:B----4-:R-:W-:-:S05]  /*12810*/  MOV R120, R2 ;  /* 0x0000000200787202 */ /* 0x010fca0000000f00 */
[----:B--2---:R-:W-:-:S04]  /*12820*/  IMAD.WIDE.U32 R2, R23, R4, R120 ;  /* 0x0000000417027225 */ /* 0x004fc800078e0078 */
[----:B------:R-:W-:-:S05]  /*12830*/  IMAD R4, R5, R23, RZ ;  /* 0x0000001705047224 */ /* 0x000fca00078e02ff */
[----:B------:R-:W-:Y:S02]  /*12840*/  IADD3 R3, PT, PT, R3, R4, RZ ;  /* 0x0000000403037210 */ /* 0x000fe40007ffe0ff */
[----:B---3--:R-:W-:-:S04]  /*12850*/  LEA R4, P0, R2, R6, 0x2 ;  /* 0x0000000602047211 */ /* 0x008fc800078010ff */
[----:B------:R-:W-:-:S05]  /*12860*/  LEA.HI.X R5, R2, R7, R3, 0x2, P0 ;  /* 0x0000000702057211 */ /* 0x000fca00000f1403 */
[----:B------:R-:W2:Y:S01]  /*12870*/  LD.E R4, desc[UR4][R4.64] ;  /* 0x0000000404047980 */ /* 0x000ea2000c101900 */
[----:B------:R-:W2:Y:S01]  /*12880*/  MUFU.RCP R224, R224 ;  /* 0x000000e000e07308 */ /* 0x000ea20000001000 */
[----:B------:R-:W-:-:S04]  /*12890*/  DEPBAR.LE SB0, 0x0 ;  /* 0x000080000000791a */ /* 0x000fc80000000000 */
[----:B------:R-:W-:Y:S01]  /*128a0*/  BSSY.RECONVERGENT B0, `(.L_x_8296) ;  /* 0x0000011000007945 */ /* 0x000fe20003800200 */
[----:B------:R-:W-:Y:S01]  /*128b0*/  BAR.SYNC.DEFER_BLOCKING 0x0 ;  /* 0x0000000000007b1d */ /* 0x000fe20000010000 */
[----:B--2---:R-:W-:-:S05]  /*128c0*/  FMUL.FTZ R224, R4, R224 ;  /* 0x000000e004e07220 */ /* 0x004fca0000410000 */
        /* <DEDUP_REMOVED lines=11> */
.L_x_8298:
[----:B------:R2:W-:Y:S01]  /*12980*/  STS.128 [R79+0xa000], RZ ;  /* 0x00a000ff4f007388 */ /* 0x0005e20000000c00 */
[----:B------:R-:W-:Y:S05]  /*12990*/  BRA `(.L_x_8299) ;  /* 0x0000000000047947 */ /* 0x000fea0003800000 */
.L_x_8297:
[----:B------:R3:W-:Y:S02]  /*129a0*/  STS.128 [R79+0xa000], RZ ;  /* 0x00a000ff4f007388 */ /* 0x0007e40000000c00 */
.L_x_8299:
[----:B------:R-:W-:Y:S05]  /*129b0*/  BSYNC.RECONVERGENT B0 ;  /* 0x0000000000007941 */ /* 0x000fea0003800200 */
.L_x_8296:
[----:B------:R-:W-:Y:S01]  /*129c0*/  ISETP.GE.AND P1, PT, R47, R0, PT ;  /* 0x000000002f00720c */ /* 0x000fe20003f26270 */
[----:B------:R-:W-:Y:S01]  /*129d0*/  BSSY.RECONVERGENT B0, `(.L_x_8300) ;  /* 0x000000e000007945 */ /* 0x000fe20003800200 */
[----:B-1---5:R-:W-:-:S04]  /*129e0*/  LEA R2, P0, R94, R22, 0x1 ;  /* 0x000000165e027211 */ /* 0x022fc800078008ff */
        /* <DEDUP_REMOVED lines=11> */
.L_x_8302:
[----:B------:R4:W-:Y:S02]  /*12aa0*/  STS.128 [R79+0xa800], RZ ;  /* 0x00a800ff4f007388 */ /* 0x0009e40000000c00 */
.L_x_8301:
[----:B------:R-:W-:Y:S05]  /*12ab0*/  BSYNC.RECONVERGENT B0 ;  /* 0x0000000000007941 */ /* 0x000fea0003800200 */
.L_x_8300:
        /* <DEDUP_REMOVED lines=16> */
.L_x_8305:
[----:B------:R1:W-:Y:S02]  /*12bc0*/  STS.128 [R79+0xb000], RZ ;  /* 0x00b000ff4f007388 */ /* 0x0003e40000000c00 */
.L_x_8304:
[----:B------:R-:W-:Y:S05]  /*12bd0*/  BSYNC.RECONVERGENT B0 ;  /* 0x0000000000007941 */ /* 0x000fea0003800200 */
.L_x_8303:
        /* <DEDUP_REMOVED lines=16> */
.L_x_8308:
[----:B------:R2:W-:Y:S02]  /*12ce0*/  STS.128 [R79+0xb800], RZ ;  /* 0x00b800ff4f007388 */ /* 0x0005e40000000c00 */
.L_x_8307:
[----:B------:R-:W-:Y:S05]  /*12cf0*/  BSYNC.RECONVERGENT B0 ;  /* 0x0000000000007941 */ /* 0x000fea0003800200 */
.L_x_8306:
        /* <DEDUP_REMOVED lines=20> */
.L_x_8311:
[----:B------:R2:W-:Y:S02]  /*12e40*/  STS.128 [R79+0xc000], RZ ;  /* 0x00c000ff4f007388 */ /* 0x0005e40000000c00 */
.L_x_8310:
[----:B------:R-:W-:Y:S05]  /*12e50*/  BSYNC.RECONVERGENT B0 ;  /* 0x0000000000007941 */ /* 0x000fea0003800200 */
.L_x_8309:
        /* <DEDUP_REMOVED lines=16> */
.L_x_8314:
[----:B------:R2:W-:Y:S02]  /*12f60*/  STS.128 [R79+0xc800], RZ ;  /* 0x00c800ff4f007388 */ /* 0x0005e40000000c00 */
.L_x_8313:
[----:B------:R-:W-:Y:S05]  /*12f70*/  BSYNC.RECONVERGENT B0 ;  /* 0x0000000000007941 */ /* 0x000fea0003800200 */
.L_x_8312:
        /* <DEDUP_REMOVED lines=20> */
.L_x_8317:
[----:B------:R2:W-:Y:S02]  /*130c0*/  STS.128 [R79+0xd000], RZ ;  /* 0x00d000ff4f007388 */ /* 0x0005e40000000c00 */
.L_x_8316:
[----:B------:R-:W-:Y:S05]  /*130d0*/  BSYNC.RECONVERGENT B0 ;  /* 0x0000000000007941 */ /* 0x000fea0003800200 */
.L_x_8315:
        /* <DEDUP_REMOVED lines=20> */
.L_x_8320:
[----:B------:R2:W-:Y:S02]  /*13220*/  STS.128 [R79+0xd800], RZ ;  /* 0x00d800ff4f007388 */ /* 0x0005e40000000c00 */
.L_x_8319:
[----:B------:R-:W-:Y:S05]  /*13230*/  BSYNC.RECONVERGENT B0 ;  /* 0x0000000000007941 */ /* 0x000fea0003800200 */
.L_x_8318:
        /* <DEDUP_REMOVED lines=20> */
.L_x_8323:
[----:B------:R2:W-:Y:S02]  /*13380*/  STS.128 [R79+0xe000], RZ ;  /* 0x00e000ff4f007388 */ /* 0x0005e40000000c00 */
.L_x_8322:
[----:B------:R-:W-:Y:S05]  /*13390*/  BSYNC.RECONVERGENT B0 ;  /* 0x0000000000007941 */ /* 0x000fea0003800200 */
.L_x_8321:
        /* <DEDUP_REMOVED lines=16> */
.L_x_8326:
[----:B------:R2:W-:Y:S02]  /*134a0*/  STS.128 [R79+0xe800], RZ ;  /* 0x00e800ff4f007388 */ /* 0x0005e40000000c00 */
.L_x_8325:
[----:B------:R-:W-:Y:S05]  /*134b0*/  BSYNC.RECONVERGENT B0 ;  /* 0x0000000000007941 */ /* 0x000fea0003800200 */
.L_x_8324:
        /* <DEDUP_REMOVED lines=20> */
.L_x_8329:
[----:B------:R2:W-:Y:S02]  /*13600*/  STS.128 [R79+0xf000], RZ ;  /* 0x00f000ff4f007388 */ /* 0x0005e40000000c00 */
.L_x_8328:
[----:B------:R-:W-:Y:S05]  /*13610*/  BSYNC.RECONVERGENT B0 ;  /* 0x0000000000007941 */ /* 0x000fea0003800200 */
.L_x_8327:
        /* <DEDUP_REMOVED lines=20> */
.L_x_8332:
[----:B------:R2:W-:Y:S02]  /*13760*/  STS.128 [R79+0xf800], RZ ;  /* 0x00f800ff4f007388 */ /* 0x0005e40000000c00 */
.L_x_8331:
[----:B------:R-:W-:Y:S05]  /*13770*/  BSYNC.RECONVERGENT B0 ;  /* 0x0000000000007941 */ /* 0x000fea0003800200 */
.L_x_8330:
        /* <DEDUP_REMOVED lines=20> */
.L_x_8335:
[----:B------:R2:W-:Y:S02]  /*138c0*/  STS.128 [R79+0x10000], RZ ;  /* 0x010000ff4f007388 */ /* 0x0005e40000000c00 */
.L_x_8334:
[----:B------:R-:W-:Y:S05]  /*138d0*/  BSYNC.RECONVERGENT B0 ;  /* 0x0000000000007941 */ /* 0x000fea0003800200 */
.L_x_8333:
        /* <DEDUP_REMOVED lines=20> */
.L_x_8338:
[----:B------:R2:W-:Y:S02]  /*13a20*/  STS.128 [R79+0x10800], RZ ;  /* 0x010800ff4f007388 */ /* 0x0005e40000000c00 */
.L_x_8337:
[----:B------:R-:W-:Y:S05]  /*13a30*/  BSYNC.RECONVERGENT B0 ;  /* 0x0000000000007941 */ /* 0x000fea0003800200 */
.L_x_8336:
        /* <DEDUP_REMOVED lines=20> */
.L_x_8341:
[----:B------:R2:W-:Y:S02]  /*13b80*/  STS.128 [R79+0x11000], RZ ;  /* 0x011000ff4f007388 */ /* 0x0005e40000000c00 */
.L_x_8340:
[----:B------:R-:W-:Y:S05]  /*13b90*/  BSYNC.RECONVERGENT B0 ;  /* 0x0000000000007941 */ /* 0x000fea0003800200 */
.L_x_8339:
        /* <DEDUP_REMOVED lines=17> */
.L_x_8344:
[----:B------:R2:W-:Y:S02]  /*13cb0*/  STS.128 [R79+0x11800], RZ ;  /* 0x011800ff4f007388 */ /* 0x0005e40000000c00 */
.L_x_8343:
[----:B------:R-:W-:Y:S05]  /*13cc0*/  BSYNC.RECONVERGENT B0 ;  /* 0x0000000000007941 */ /* 0x000fea0003800200 */
.L_x_8342:
[----:B------:R-:W5:Y:S01]  /*13cd0*/  LD.E R0, desc[UR4][R134.64+0x18c] ;  /* 0x00018c0486007980 */ /* 0x000f62000c101900 */
[----:B------:R-:W-:Y:S02]  /*13ce0*/  SHF.R.U32.HI R219, RZ, 0x1, R188 ;  /* 0x00000001ffdb7819 */ /* 0x000fe400000116bc */
[C---:B--2---:R-:W-:Y:S01]  /*13cf0*/  SHF.L.U32 R5, R188.reuse, 0x6, RZ ;  /* 0x00000006bc057819 */ /* 0x044fe200000006ff */
[----:B------:R-:W0:Y:S01]  /*13d00*/  LDGDEPBAR ;  /* 0x00000000000079af */ /* 0x000e220000000000 */
[----:B----4-:R-:W-:Y:S02]  /*13d10*/  LOP3.LUT R2, R219, 0x8, RZ, 0xc0, !PT ;  /* 0x00000008db027812 */ /* 0x010fe400078ec0ff */
        /* <DEDUP_REMOVED lines=20> */
[----:B------:R-:W-:Y:S01]  /*13e60*/  STL [R1], R5 ;  /* 0x0000000501007387 */ /* 0x000fe20000100800 */
[-C--:B------:R-:W-:Y:S02]  /*13e70*/  IADD3 R3, PT, PT, R5, R190.reuse, RZ ;  /* 0x000000be05037210 */ /* 0x080fe40007ffe0ff */
[----:B------:R-:W-:Y:S01]  /*13e80*/  IADD3 R2, PT, PT, R92, R190, RZ ;  /* 0x000000be5c027210 */ /* 0x000fe20007ffe0ff */
[----:B------:R-:W4:Y:S01]  /*13e90*/  LDSM.16.M88.4 R44, [R92+0x2800] ;  /* 0x002800005c2c783b */ /* 0x000f220000000200 */
[----:B------:R-:W-:-:S03]  /*13ea0*/  SEL R156, R156, 0xffffffc0, !P2 ;  /* 0xffffffc09c9c7807 */ /* 0x000fc60005000000 */
[----:B------:R3:W-:Y:S01]  /*13eb0*/  LDSM.16.M88.4 R16, [R3] ;  /* 0x000000000310783b */ /* 0x0007e20000000200 */
[-C--:B------:R-:W-:Y:S02]  /*13ec0*/  IADD3 R12, PT, PT, R5, R156.reuse, RZ ;  /* 0x0000009c050c7210 */ /* 0x080fe40007ffe0ff */
[----:B------:R-:W-:Y:S01]  /*13ed0*/  IADD3 R93, PT, PT, R92, R156, RZ ;  /* 0x0000009c5c5d7210 */ /* 0x000fe20007ffe0ff */
[----:B------:R-:W1:Y:S03]  /*13ee0*/  LDSM.16.M88.4 R32, [R2+0x2000] ;  /* 0x002000000220783b */ /* 0x000e660000000200 */
[C---:B------:R-:W-:Y:S01]  /*13ef0*/  IADD3 R132, PT, PT, R190.reuse, R93, RZ ;  /* 0x0000005dbe847210 */ /* 0x040fe20007ffe0ff */
[----:B------:R-:W-:Y:S04]  /*13f00*/  LDSM.16.M88.4 R8, [R12] ;  /* 0x000000000c08783b */ /* 0x000fe80000000200 */
[----:B------:R-:W1:Y:S04]  /*13f10*/  LDSM.16.M88.4 R52, [R93+0x2000] ;  /* 0x002000005d34783b */ /* 0x000e680000000200 */
[----:B------:R-:W1:Y:S04]  /*13f20*/  LDSM.16.M88.4 R56, [R2+0x2800] ;  /* 0x002800000238783b */ /* 0x000e680000000200 */
[----:B------:R-:W1:Y:S01]  /*13f30*/  LDSM.16.M88.4 R72, [R92+0x3000] ;  /* 0x003000005c48783b */ /* 0x000e620000000200 */
[----:B---3--:R-:W-:-:S03]  /*13f40*/  IADD3 R3, PT, PT, R190, R12, RZ ;  /* 0x0000000cbe037210 */ /* 0x008fc60007ffe0ff */
[----:B------:R-:W-:Y:S01]  /*13f50*/  LDSM.16.M88.4 R64, [R132+0x2000] ;  /* 0x002000008440783b */ /* 0x000fe20000000200 */
[C---:B--2---:R-:W-:Y:S03]  /*13f60*/  HMMA.16816.F32.BF16 R4, R20.reuse, R24, RZ ;  /* 0x000000181404723c */ /* 0x044fe600000418ff */
[----:B------:R-:W-:Y:S04]  /*13f70*/  LDSM.16.M88.4 R68, [R93+0x2800] ;  /* 0x002800005d44783b */ /* 0x000fe80000000200 */
[----:B------:R-:W-:Y:S01]  /*13f80*/  LDSM.16.M88.4 R60, [R2+0x3000] ;  /* 0x00300000023c783b */ /* 0x000fe20000000200 */
[C---:B------:R-:W-:Y:S03]  /*13f90*/  HMMA.16816.F32.BF16 R24, R20.reuse, R26, RZ ;  /* 0x0000001a1418723c */ /* 0x040fe600000418ff */
[----:B------:R-:W-:Y:S04]  /*13fa0*/  STL [R1+0x4], R190 ;  /* 0x000004be01007387 */ /* 0x000fe80000100800 */
[----:B------:R-:W-:Y:S01]  /*13fb0*/  STL [R1+0xc], R12 ;  /* 0x00000c0c01007387 */ /* 0x000fe20000100800 */
[----:B----4-:R-:W-:Y:S03]  /*13fc0*/  HMMA.16816.F32.BF16 R40, R20, R44, RZ ;  /* 0x0000002c1428723c */ /* 0x010fe600000418ff */
[----:B------:R-:W-:Y:S04]  /*13fd0*/  STL [R1+0x10], R3 ;  /* 0x0000100301007387 */ /* 0x000fe80000100800 */
[----:B------:R-:W2:Y:S01]  /*13fe0*/  LDL R13, [R1+0x8] ;  /* 0x00000800010d7983 */ /* 0x000ea20000100800 */
[C---:B-1----:R-:W-:Y:S03]  /*13ff0*/  HMMA.16816.F32.BF16 R28, R16.reuse, R32, R4 ;  /* 0x00000020101c723c */ /* 0x042fe60000041804 */
[----:B------:R-:W1:Y:S04]  /*14000*/  LDSM.16.M88.4 R4, [R3] ;  /* 0x000000000304783b */ /* 0x000e680000000200 */
[----:B------:R-:W-:Y:S01]  /*14010*/  LDSM.16.M88.4 R80, [R92+0x9800] ;  /* 0x009800005c50783b */ /* 0x000fe20000000200 */
[----:B------:R-:W-:-:S12]  /*14020*/  HMMA.16816.F32.BF16 R24, R16, R34, R24 ;  /* 0x000000221018723c */ /* 0x000fd80000041818 */
[----:B------:R-:W-:Y:S08]  /*14030*/  HMMA.16816.F32.BF16 R36, R8, R52, R28 ;  /* 0x000000340824723c */ /* 0x000ff0000004181c */
[----:B------:R-:W-:Y:S08]  /*14040*/  HMMA.16816.F32.BF16 R28, R20, R46, RZ ;  /* 0x0000002e141c723c */ /* 0x000ff000000418ff */
[----:B------:R-:W-:Y:S01]  /*14050*/  HMMA.16816.F32.BF16 R24, R8, R54, R24 ;  /* 0x000000360818723c */ /* 0x000fe20000041818 */
[----:B------:R-:W3:Y:S07]  /*14060*/  LDSM.16.M88.4 R52, [R132+0x2800] ;  /* 0x002800008434783b */ /* 0x000eee0000000200 */
[C---:B------:R-:W-:Y:S08]  /*14070*/  HMMA.16816.F32.BF16 R48, R16.reuse, R56, R40 ;  /* 0x000000381030723c */ /* 0x040ff00000041828 */
[----:B------:R-:W-:Y:S01]  /*14080*/  HMMA.16816.F32.BF16 R40, R16, R58, R28 ;  /* 0x0000003a1028723c */ /* 0x000fe2000004181c */
[----:B------:R-:W-:Y:S07]  /*14090*/  LDSM.16.M88.4 R56, [R132+0x3000] ;  /* 0x003000008438783b */ /* 0x000fee0000000200 */
[----:B------:R-:W-:Y:S08]  /*140a0*/  HMMA.16816.F32.BF16 R28, R20, R72, RZ ;  /* 0x00000048141c723c */ /* 0x000ff000000418ff */
[C---:B-1----:R-:W-:Y:S08]  /*140b0*/  HMMA.16816.F32.BF16 R36, R4.reuse, R64, R36 ;  /* 0x000000400424723c */ /* 0x042ff00000041824 */
[----:B------:R-:W-:Y:S01]  /*140c0*/  HMMA.16816.F32.BF16 R32, R4, R66, R24 ;  /* 0x000000420420723c */ /* 0x000fe20000041818 */
[----:B------:R-:W1:Y:S07]  /*140d0*/  LDSM.16.M88.4 R64, [R92+0x3800] ;  /* 0x003800005c40783b */ /* 0x000e6e0000000200 */
[----:B------:R-:W-:Y:S01]  /*140e0*/  HMMA.16816.F32.BF16 R24, R8, R68, R48 ;  /* 0x000000440818723c */ /* 0x000fe20000041830 */
[----:B------:R-:W-:Y:S07]  /*140f0*/  LDSM.16.M88.4 R48, [R2+0x3800] ;  /* 0x003800000230783b */ /* 0x000fee0000000200 */
[----:B------:R-:W-:Y:S08]  /*14100*/  HMMA.16816.F32.BF16 R44, R16, R60, R28 ;  /* 0x0000003c102c723c */ /* 0x000ff0000004181c */
[----:B------:R-:W-:Y:S01]  /*14110*/  HMMA.16816.F32.BF16 R28, R20, R74, RZ ;  /* 0x0000004a141c723c */ /* 0x000fe200000418ff */
[----:B------:R-:W4:Y:S01]  /*14120*/  LDSM.16.M88.4 R72, [R93+0x3000] ;  /* 0x003000005d48783b */ /* 0x000f220000000200 */
[-C--:B-----5:R-:W-:Y:S01]  /*14130*/  FMUL.FTZ R3, R38, R0.reuse ;  /* 0x0000000026037220 */ /* 0x0a0fe20000410000 */
[-C--:B------:R-:W-:Y:S01]  /*14140*/  FMUL.FTZ R36, R36, R0.reuse ;  /* 0x0000000024247220 */ /* 0x080fe20000410000 */
[----:B------:R-:W-:-:S02]  /*14150*/  FMUL.FTZ R37, R37, R0 ;  /* 0x0000000025257220 */ /* 0x000fc40000410000 */
[----:B------:R5:W1:Y:S08]  /*14160*/  MUFU.TANH R94, R3 ;  /* 0x00000003005e7308 */ /* 0x000a700000002400 */
[----:B------:R-:W1:Y:S08]  /*14170*/  MUFU.TANH R205, R36 ;  /* 0x0000002400cd7308 */ /* 0x000e700000002400 */
[----:B------:R3:W1:Y:S01]  /*14180*/  MUFU.TANH R110, R37 ;  /* 0x00000025006e7308 */ /* 0x0006620000002400 */
[----:B-----5:R-:W-:-:S07]  /*14190*/  FMUL.FTZ R3, R39, R0 ;  /* 0x0000000027037220 */ /* 0x020fce0000410000 */
[----:B------:R5:W1:Y:S01]  /*141a0*/  MUFU.TANH R84, R3 ;  /* 0x0000000300547308 */ /* 0x000a620000002400 */
[----:B---3--:R-:W-:Y:S08]  /*141b0*/  HMMA.16816.F32.BF16 R36, R4, R52, R24 ;  /* 0x000000340424723c */ /* 0x008ff00000041818 */
[----:B------:R-:W-:Y:S01]  /*141c0*/  HMMA.16816.F32.BF16 R24, R8, R70, R40 ;  /* 0x000000460818723c */ /* 0x000fe20000041828 */
[-C--:B-----5:R-:W-:Y:S01]  /*141d0*/  FMUL.FTZ R3, R32, R0.reuse ;  /* 0x0000000020037220 */ /* 0x0a0fe20000410000 */
[----:B------:R-:W-:Y:S06]  /*141e0*/  LDSM.16.M88.4 R68, [R93+0x3800] ;  /* 0x003800005d44783b */ /* 0x000fec0000000200 */
[----:B------:R-:W-:Y:S01]  /*141f0*/  HMMA.16816.F32.BF16 R40, R16, R62, R28 ;  /* 0x0000003e1028723c */ /* 0x000fe2000004181c */
[----:B------:R-:W3:Y:S01]  /*14200*/  LDSM.16.M88.4 R60, [R92+0x4000] ;  /* 0x004000005c3c783b */ /* 0x000ee20000000200 */
[----:B------:R5:W2:Y:S06]  /*14210*/  MUFU.TANH R96, R3 ;  /* 0x0000000300607308 */ /* 0x000aac0000002400 */
[----:B-1----:R-:W-:Y:S01]  /*14220*/  HMMA.16816.F32.BF16 R28, R20, R64, RZ ;  /* 0x00000040141c723c */ /* 0x002fe200000418ff */
[----:B-----5:R-:W-:-:S04]  /*14230*/  FMUL.FTZ R3, R33, R0 ;  /* 0x0000000021037220 */ /* 0x020fc80000410000 */
[----:B------:R1:W1:Y:S02]  /*14240*/  MUFU.TANH R114, R3 ;  /* 0x0000000300727308 */ /* 0x0002640000002400 */
[----:B-1----:R-:W-:-:S06]  /*14250*/  FMUL.FTZ R3, R34, R0 ;  /* 0x0000000022037220 */ /* 0x002fcc0000410000 */
[----:B------:R1:W1:Y:S02]  /*14260*/  MUFU.TANH R88, R3 ;  /* 0x0000000300587308 */ /* 0x0002640000002400 */
[-C--:B-1----:R-:W-:Y:S02]  /*14270*/  FMUL.FTZ R3, R35, R0.reuse ;  /* 0x0000000023037220 */ /* 0x082fe40000410000 */
[----:B------:R-:W-:Y:S01]  /*14280*/  HMMA.16816.F32.BF16 R32, R4, R54, R24 ;  /* 0x000000360420723c */ /* 0x000fe20000041818 */
[----:B------:R-:W1:Y:S03]  /*14290*/  LDSM.16.M88.4 R52, [R2+0x4000] ;  /* 0x004000000234783b */ /* 0x000e660000000200 */
[----:B------:R5:W1:Y:S04]  /*142a0*/  MUFU.TANH R85, R3 ;  /* 0x0000000300557308 */ /* 0x000a680000002400 */
[----:B----4-:R-:W-:Y:S08]  /*142b0*/  HMMA.16816.F32.BF16 R24, R8, R72, R44 ;  /* 0x000000480818723c */ /* 0x010ff0000004182c */
[----:B------:R-:W-:Y:S01]  /*142c0*/  HMMA.16816.F32.BF16 R44, R16, R48, R28 ;  /* 0x00000030102c723c */ /* 0x000fe2000004181c */
[----:B-----5:R-:W-:-:S07]  /*142d0*/  FMUL.FTZ R3, R36, R0 ;  /* 0x0000000024037220 */ /* 0x020fce0000410000 */
[----:B------:R-:W-:Y:S01]  /*142e0*/  HMMA.16816.F32.BF16 R28, R20, R66, RZ ;  /* 0x00000042141c723c */ /* 0x000fe200000418ff */
[----:B------:R4:W1:Y:S01]  /*142f0*/  MUFU.TANH R104, R3 ;  /* 0x0000000300687308 */ /* 0x0008620000002400 */
[----:B------:R-:W-:Y:S01]  /*14300*/  LDSM.16.M88.4 R64, [R92+0x4800] ;  /* 0x004800005c40783b */ /* 0x000fe20000000200 */
[----:B----4-:R-:W-:-:S06]  /*14310*/  FMUL.FTZ R3, R37, R0 ;  /* 0x0000000025037220 */ /* 0x010fcc0000410000 */
[----:B------:R4:W1:Y:S02]  /*14320*/  MUFU.TANH R118, R3 ;  /* 0x0000000300767308 */ /* 0x0008640000002400 */
[----:B----4-:R-:W-:-:S06]  /*14330*/  FMUL.FTZ R3, R38, R0 ;  /* 0x0000000026037220 */ /* 0x010fcc0000410000 */
[----:B------:R4:W1:Y:S02]  /*14340*/  MUFU.TANH R76, R3 ;  /* 0x00000003004c7308 */ /* 0x0008640000002400 */
[-C--:B----4-:R-:W-:Y:S02]  /*14350*/  FMUL.FTZ R3, R39, R0.reuse ;  /* 0x0000000027037220 */ /* 0x090fe40000410000 */
[----:B------:R-:W-:Y:S04]  /*14360*/  HMMA.16816.F32.BF16 R36, R4, R56, R24 ;  /* 0x000000380424723c */ /* 0x000fe80000041818 */
[----:B------:R4:W1:Y:S04]  /*14370*/  MUFU.TANH R87, R3 ;  /* 0x0000000300577308 */ /* 0x0008680000002400 */
[----:B------:R-:W-:Y:S01]  /*14380*/  HMMA.16816.F32.BF16 R24, R8, R74, R40 ;  /* 0x0000004a0818723c */ /* 0x000fe20000041828 */
[----:B------:R-:W-:Y:S07]  /*14390*/  LDSM.16.M88.4 R72, [R93+0x4000] ;  /* 0x004000005d48783b */ /* 0x000fee0000000200 */
[----:B------:R-:W-:Y:S01]  /*143a0*/  HMMA.16816.F32.BF16 R40, R16, R50, R28 ;  /* 0x000000321028723c */ /* 0x000fe2000004181c */
[----:B------:R-:W5:Y:S01]  /*143b0*/  LDSM.16.M88.4 R48, [R132+0x3800] ;  /* 0x003800008430783b */ /* 0x000f620000000200 */
[----:B----4-:R-:W-:-:S06]  /*143c0*/  FMUL.FTZ R3, R32, R0 ;  /* 0x0000000020037220 */ /* 0x010fcc0000410000 */
[----:B---3--:R-:W-:Y:S01]  /*143d0*/  HMMA.16816.F32.BF16 R28, R20, R60, RZ ;  /* 0x0000003c141c723c */ /* 0x008fe200000418ff */
[----:B------:R3:W4:Y:S02]  /*143e0*/  MUFU.TANH R108, R3 ;  /* 0x00000003006c7308 */ /* 0x0007240000002400 */
[----:B---3--:R-:W-:-:S06]  /*143f0*/  FMUL.FTZ R3, R33, R0 ;  /* 0x0000000021037220 */ /* 0x008fcc0000410000 */
[----:B------:R3:W1:Y:S02]  /*14400*/  MUFU.TANH R122, R3 ;  /* 0x00000003007a7308 */ /* 0x0006640000002400 */
[----:B---3--:R-:W-:-:S06]  /*14410*/  FMUL.FTZ R3, R34, R0 ;  /* 0x0000000022037220 */ /* 0x008fcc0000410000 */
[----:B------:R3:W1:Y:S02]  /*14420*/  MUFU.TANH R77, R3 ;  /* 0x00000003004d7308 */ /* 0x0006640000002400 */
[-C--:B---3--:R-:W-:Y:S02]  /*14430*/  FMUL.FTZ R3, R35, R0.reuse ;  /* 0x0000000023037220 */ /* 0x088fe40000410000 */
[----:B------:R-:W-:Y:S01]  /*14440*/  HMMA.16816.F32.BF16 R32, R4, R58, R24 ;  /* 0x0000003a0420723c */ /* 0x000fe20000041818 */
[----:B------:R-:W-:Y:S03]  /*14450*/  LDSM.16.M88.4 R56, [R132+0x4000] ;  /* 0x004000008438783b */ /* 0x000fe60000000200 */
[----:B------:R3:W2:Y:S04]  /*14460*/  MUFU.TANH R90, R3 ;  /* 0x00000003005a7308 */ /* 0x0006a80000002400 */
[----:B------:R-:W-:Y:S08]  /*14470*/  HMMA.16816.F32.BF16 R24, R8, R68, R44 ;  /* 0x000000440818723c */ /* 0x000ff0000004182c */
[----:B-1----:R-:W-:Y:S01]  /*14480*/  HMMA.16816.F32.BF16 R44, R16, R52, R28 ;  /* 0x00000034102c723c */ /* 0x002fe2000004181c */
[----:B---3--:R-:W-:-:S07]  /*14490*/  FMUL.FTZ R3, R36, R0 ;  /* 0x0000000024037220 */ /* 0x008fce0000410000 */
[----:B------:R-:W-:Y:S01]  /*144a0*/  HMMA.16816.F32.BF16 R28, R20, R62, RZ ;  /* 0x0000003e141c723c */ /* 0x000fe200000418ff */
[----:B------:R-:W1:Y:S01]  /*144b0*/  LDSM.16.M88.4 R60, [R2+0x4800] ;  /* 0x00480000023c783b */ /* 0x000e620000000200 */
[----:B------:R3:W1:Y:S02]  /*144c0*/  MUFU.TANH R111, R3 ;  /* 0x00000003006f7308 */ /* 0x0006640000002400 */
[----:B---3--:R-:W-:-:S06]  /*144d0*/  FMUL.FTZ R3, R37, R0 ;  /* 0x0000000025037220 */ /* 0x008fcc0000410000 */
[----:B------:R3:W1:Y:S02]  /*144e0*/  MUFU.TANH R125, R3 ;  /* 0x00000003007d7308 */ /* 0x0006640000002400 */
[----:B---3--:R-:W-:-:S06]  /*144f0*/  FMUL.FTZ R3, R38, R0 ;  /* 0x0000000026037220 */ /* 0x008fcc0000410000 */
[----:B------:R3:W1:Y:S02]  /*14500*/  MUFU.TANH R78, R3 ;  /* 0x00000003004e7308 */ /* 0x0006640000002400 */
[-C--:B---3--:R-:W-:Y:S02]  /*14510*/  FMUL.FTZ R3, R39, R0.reuse ;  /* 0x0000000027037220 */ /* 0x088fe40000410000 */
[----:B-----5:R-:W-:Y:S04]  /*14520*/  HMMA.16816.F32.BF16 R36, R4, R48, R24 ;  /* 0x000000300424723c */ /* 0x020fe80000041818 */
[----:B------:R3:W1:Y:S04]  /*14530*/  MUFU.TANH R95, R3 ;  /* 0x00000003005f7308 */ /* 0x0006680000002400 */
[----:B------:R-:W-:Y:S01]  /*14540*/  HMMA.16816.F32.BF16 R24, R8, R70, R40 ;  /* 0x000000460818723c */ /* 0x000fe20000041828 */
[----:B------:R-:W5:Y:S07]  /*14550*/  LDSM.16.M88.4 R68, [R92+0x5000] ;  /* 0x005000005c44783b */ /* 0x000f6e0000000200 */
[----:B------:R-:W-:Y:S01]  /*14560*/  HMMA.16816.F32.BF16 R40, R16, R54, R28 ;  /* 0x000000361028723c */ /* 0x000fe2000004181c */
[----:B------:R-:W-:Y:S01]  /*14570*/  LDSM.16.M88.4 R52, [R132+0x4800] ;  /* 0x004800008434783b */ /* 0x000fe20000000200 */
[----:B---3--:R-:W-:-:S06]  /*14580*/  FMUL.FTZ R3, R32, R0 ;  /* 0x0000000020037220 */ /* 0x008fcc0000410000 */
[----:B------:R-:W-:Y:S01]  /*14590*/  HMMA.16816.F32.BF16 R28, R20, R64, RZ ;  /* 0x00000040141c723c */ /* 0x000fe200000418ff */
[----:B------:R3:W1:Y:S02]  /*145a0*/  MUFU.TANH R116, R3 ;  /* 0x0000000300747308 */ /* 0x0006640000002400 */
        /* <DEDUP_REMOVED lines=19> */
[----:B------:R-:W-:Y:S04]  /*146e0*/  HMMA.16816.F32.BF16 R36, R4, R56, R24 ;  /* 0x000000380424723c */ /* 0x000fe80000041818 */
[----:B------:R3:W1:Y:S04]  /*146f0*/  MUFU.TANH R100, R3 ;  /* 0x0000000300647308 */ /* 0x0006680000002400 */
[----:B------:R-:W-:Y:S01]  /*14700*/  HMMA.16816.F32.BF16 R24, R8, R74, R40 ;  /* 0x0000004a0818723c */ /* 0x000fe20000041828 */
[----:B------:R-:W-:Y:S07]  /*14710*/  LDSM.16.M88.4 R72, [R93+0x5000] ;  /* 0x005000005d48783b */ /* 0x000fee0000000200 */
[----:B------:R-:W-:Y:S01]  /*14720*/  HMMA.16816.F32.BF16 R40, R16, R62, R28 ;  /* 0x0000003e1028723c */ /* 0x000fe2000004181c */
[----:B------:R-:W4:Y:S01]  /*14730*/  LDSM.16.M88.4 R60, [R92+0x5800] ;  /* 0x005800005c3c783b */ /* 0x000f220000000200 */
[----:B---3--:R-:W-:-:S06]  /*14740*/  FMUL.FTZ R3, R32, R0 ;  /* 0x0000000020037220 */ /* 0x008fcc0000410000 */
[----:B-----5:R-:W-:Y:S01]  /*14750*/  HMMA.16816.F32.BF16 R28, R20, R68, RZ ;  /* 0x00000044141c723c */ /* 0x020fe200000418ff */
[----:B------:R3:W1:Y:S02]  /*14760*/  MUFU.TANH R123, R3 ;  /* 0x00000003007b7308 */ /* 0x0006640000002400 */
[----:B---3--:R-:W-:-:S06]  /*14770*/  FMUL.FTZ R3, R33, R0 ;  /* 0x0000000021037220 */ /* 0x008fcc0000410000 */
[----:B------:R3:W1:Y:S02]  /*14780*/  MUFU.TANH R141, R3 ;  /* 0x00000003008d7308 */ /* 0x0006640000002400 */
[----:B---3--:R-:W-:-:S06]  /*14790*/  FMUL.FTZ R3, R34, R0 ;  /* 0x0000000022037220 */ /* 0x008fcc0000410000 */
[----:B------:R3:W1:Y:S02]  /*147a0*/  MUFU.TANH R91, R3 ;  /* 0x00000003005b7308 */ /* 0x0006640000002400 */
[-C--:B---3--:R-:W-:Y:S02]  /*147b0*/  FMUL.FTZ R3, R35, R0.reuse ;  /* 0x0000000023037220 */ /* 0x088fe40000410000 */
[----:B------:R-:W-:Y:S01]  /*147c0*/  HMMA.16816.F32.BF16 R32, R4, R58, R24 ;  /* 0x0000003a0420723c */ /* 0x000fe20000041818 */
[----:B------:R-:W3:Y:S03]  /*147d0*/  LDSM.16.M88.4 R56, [R2+0x5800] ;  /* 0x005800000238783b */ /* 0x000ee60000000200 */
[----:B------:R5:W2:Y:S04]  /*147e0*/  MUFU.TANH R102, R3 ;  /* 0x0000000300667308 */ /* 0x000aa80000002400 */
[----:B-1----:R-:W-:Y:S08]  /*147f0*/  HMMA.16816.F32.BF16 R24, R8, R64, R44 ;  /* 0x000000400818723c */ /* 0x002ff0000004182c */
[----:B------:R-:W-:Y:S01]  /*14800*/  HMMA.16816.F32.BF16 R44, R16, R48, R28 ;  /* 0x00000030102c723c */ /* 0x000fe2000004181c */
[----:B-----5:R-:W-:-:S07]  /*14810*/  FMUL.FTZ R3, R36, R0 ;  /* 0x0000000024037220 */ /* 0x020fce0000410000 */
[----:B------:R-:W-:Y:S01]  /*14820*/  HMMA.16816.F32.BF16 R28, R20, R70, RZ ;  /* 0x00000046141c723c */ /* 0x000fe200000418ff */
[----:B------:R1:W1:Y:S01]  /*14830*/  MUFU.TANH R126, R3 ;  /* 0x00000003007e7308 */ /* 0x0002620000002400 */
        /* <DEDUP_REMOVED lines=12> */
[----:B-1----:R-:W-:-:S06]  /*14900*/  FMUL.FTZ R3, R32, R0 ;  /* 0x0000000020037220 */ /* 0x002fcc0000410000 */
[----:B----4-:R-:W-:Y:S01]  /*14910*/  HMMA.16816.F32.BF16 R28, R20, R60, RZ ;  /* 0x0000003c141c723c */ /* 0x010fe200000418ff */
[----:B------:R1:W4:Y:S02]  /*14920*/  MUFU.TANH R133, R3 ;  /* 0x0000000300857308 */ /* 0x0003240000002400 */
        /* <DEDUP_REMOVED lines=8> */
[----:B------:R-:W-:Y:S08]  /*149b0*/  HMMA.16816.F32.BF16 R24, R8, R72, R44 ;  /* 0x000000480818723c */ /* 0x000ff0000004182c */
[----:B---3--:R-:W-:Y:S01]  /*149c0*/  HMMA.16816.F32.BF16 R44, R16, R56, R28 ;  /* 0x00000038102c723c */ /* 0x008fe2000004181c */
[----:B--2---:R-:W-:-:S07]  /*149d0*/  FMUL.FTZ R3, R36, R0 ;  /* 0x0000000024037220 */ /* 0x004fce0000410000 */
[----:B------:R-:W-:Y:S01]  /*149e0*/  HMMA.16816.F32.BF16 R28, R20, R62, RZ ;  /* 0x0000003e141c723c */ /* 0x000fe200000418ff */
[----:B------:R2:W3:Y:S01]  /*149f0*/  MUFU.TANH R139, R3 ;  /* 0x00000003008b7308 */ /* 0x0004e20000002400 */
[----:B------:R-:W-:Y:S01]  /*14a00*/  LDSM.16.M88.4 R60, [R92+0x6800] ;  /* 0x006800005c3c783b */ /* 0x000fe20000000200 */
        /* <DEDUP_REMOVED lines=8> */
[----:B------:R-:W-:Y:S07]  /*14a90*/  LDSM.16.M88.4 R72, [R93+0x7000] ;  /* 0x007000005d48783b */ /* 0x000fee0000000200 */
[----:B------:R-:W-:Y:S01]  /*14aa0*/  HMMA.16816.F32.BF16 R40, R16, R58, R28 ;  /* 0x0000003a1028723c */ /* 0x000fe2000004181c */
[----:B------:R-:W5:Y:S01]  /*14ab0*/  LDSM.16.M88.4 R56, [R132+0x5800] ;  /* 0x005800008438783b */ /* 0x000f620000000200 */
        /* <DEDUP_REMOVED lines=11> */
[----:B------:R-:W-:Y:S08]  /*14b70*/  HMMA.16816.F32.BF16 R24, R8, R64, R44 ;  /* 0x000000400818723c */ /* 0x000ff0000004182c */
[----:B-1----:R-:W-:Y:S01]  /*14b80*/  HMMA.16816.F32.BF16 R44, R16, R52, R28 ;  /* 0x00000034102c723c */ /* 0x002fe2000004181c */
[----:B--2---:R-:W-:-:S07]  /*14b90*/  FMUL.FTZ R3, R36, R0 ;  /* 0x0000000024037220 */ /* 0x004fce0000410000 */
        /* <DEDUP_REMOVED lines=42> */
[----:B--2---:R-:W-:-:S04]  /*14e40*/  FMUL.FTZ R3, R32, R0 ;  /* 0x0000000020037220 */ /* 0x004fc80000410000 */
[----:B------:R2:W1:Y:S02]  /*14e50*/  MUFU.TANH R159, R3 ;  /* 0x00000003009f7308 */ /* 0x0004640000002400 */
[----:B------:R-:W-:Y:S01]  /*14e60*/  HMMA.16816.F32.BF16 R28, R20, R64, RZ ;  /* 0x00000040141c723c */ /* 0x000fe200000418ff */
[----:B--2---:R-:W-:-:S05]  /*14e70*/  FMUL.FTZ R3, R33, R0 ;  /* 0x0000000021037220 */ /* 0x004fca0000410000 */
[----:B------:R2:W1:Y:S02]  /*14e80*/  MUFU.TANH R169, R3 ;  /* 0x0000000300a97308 */ /* 0x0004640000002400 */
[----:B--2---:R-:W-:-:S06]  /*14e90*/  FMUL.FTZ R3, R34, R0 ;  /* 0x0000000022037220 */ /* 0x004fcc0000410000 */
[----:B------:R2:W1:Y:S02]  /*14ea0*/  MUFU.TANH R121, R3 ;  /* 0x0000000300797308 */ /* 0x0004640000002400 */
[-C--:B--2---:R-:W-:Y:S02]  /*14eb0*/  FMUL.FTZ R3, R35, R0.reuse ;  /* 0x0000000023037220 */ /* 0x084fe40000410000 */
[----:B------:R-:W-:Y:S01]  /*14ec0*/  HMMA.16816.F32.BF16 R32, R4, R54, R24 ;  /* 0x000000360420723c */ /* 0x000fe20000041818 */
[----:B------:R-:W2:Y:S07]  /*14ed0*/  LDSM.16.M88.4 R52, [R92+0x7800] ;  /* 0x007800005c34783b */ /* 0x000eae0000000200 */
[----:B-1----:R-:W-:Y:S01]  /*14ee0*/  HMMA.16816.F32.BF16 R24, R8, R60, R44 ;  /* 0x0000003c0818723c */ /* 0x002fe2000004182c */
[----:B------:R1:W1:Y:S01]  /*14ef0*/  MUFU.TANH R136, R3 ;  /* 0x0000000300887308 */ /* 0x0002620000002400 */
[----:B------:R-:W-:-:S06]  /*14f00*/  FMUL.FTZ R39, R39, R0 ;  /* 0x0000000027277220 */ /* 0x000fcc0000410000 */
[----:B------:R-:W-:Y:S01]  /*14f10*/  HMMA.16816.F32.BF16 R44, R16, R56, R28 ;  /* 0x00000038102c723c */ /* 0x000fe2000004181c */
[----:B-1----:R-:W-:-:S04]  /*14f20*/  FMUL.FTZ R3, R36, R0 ;  /* 0x0000000024037220 */ /* 0x002fc80000410000 */
[----:B------:R1:W1:Y:S03]  /*14f30*/  MUFU.TANH R162, R3 ;  /* 0x0000000300a27308 */ /* 0x0002660000002400 */
[----:B------:R-:W-:Y:S01]  /*14f40*/  HMMA.16816.F32.BF16 R28, R20, R66, RZ ;  /* 0x00000042141c723c */ /* 0x000fe200000418ff */
[----:B------:R-:W4:Y:S04]  /*14f50*/  LDSM.16.M88.4 R64, [R2+0x7800] ;  /* 0x007800000240783b */ /* 0x000f280000000200 */
[----:B------:R-:W2:Y:S01]  /*14f60*/  MUFU.TANH R140, R39 ;  /* 0x00000027008c7308 */ /* 0x000ea20000002400 */
[----:B-1----:R-:W-:-:S07]  /*14f70*/  FMUL.FTZ R3, R37, R0 ;  /* 0x0000000025037220 */ /* 0x002fce0000410000 */
[----:B------:R1:W1:Y:S02]  /*14f80*/  MUFU.TANH R171, R3 ;  /* 0x0000000300ab7308 */ /* 0x0002640000002400 */
[-C--:B-1----:R-:W-:Y:S02]  /*14f90*/  FMUL.FTZ R3, R38, R0.reuse ;  /* 0x0000000026037220 */ /* 0x082fe40000410000 */
[----:B-----5:R-:W-:Y:S04]  /*14fa0*/  HMMA.16816.F32.BF16 R36, R4, R48, R24 ;  /* 0x000000300424723c */ /* 0x020fe80000041818 */
[----:B------:R1:W1:Y:S04]  /*14fb0*/  MUFU.TANH R129, R3 ;  /* 0x0000000300817308 */ /* 0x0002680000002400 */
[----:B------:R-:W-:Y:S01]  /*14fc0*/  HMMA.16816.F32.BF16 R24, R8, R62, R40 ;  /* 0x0000003e0818723c */ /* 0x000fe20000041828 */
[----:B------:R-:W5:Y:S01]  /*14fd0*/  LDSM.16.M88.4 R60, [R132+0x7000] ;  /* 0x00700000843c783b */ /* 0x000f620000000200 */
[----:B-1----:R-:W-:-:S04]  /*14fe0*/  FMUL.FTZ R3, R32, R0 ;  /* 0x0000000020037220 */ /* 0x002fc80000410000 */
[----:B------:R1:W1:Y:S02]  /*14ff0*/  MUFU.TANH R165, R3 ;  /* 0x0000000300a57308 */ /* 0x0002640000002400 */
[----:B------:R-:W-:Y:S01]  /*15000*/  HMMA.16816.F32.BF16 R40, R16, R58, R28 ;  /* 0x0000003a1028723c */ /* 0x000fe2000004181c */
[----:B------:R-:W3:Y:S01]  /*15010*/  LDSM.16.M88.4 R56, [R93+0x7800] ;  /* 0x007800005d38783b */ /* 0x000ee20000000200 */
        /* <DEDUP_REMOVED lines=9> */
[----:B------:R-:W-:Y:S01]  /*150b0*/  HMMA.16816.F32.BF16 R24, R8, R72, R44 ;  /* 0x000000480818723c */ /* 0x000fe2000004182c */
[----:B-1----:R-:W-:-:S04]  /*150c0*/  FMUL.FTZ R3, R36, R0 ;  /* 0x0000000024037220 */ /* 0x002fc80000410000 */
[----:B------:R1:W1:Y:S03]  /*150d0*/  MUFU.TANH R168, R3 ;  /* 0x0000000300a87308 */ /* 0x0002660000002400 */
[----:B----4-:R-:W-:Y:S01]  /*150e0*/  HMMA.16816.F32.BF16 R44, R16, R64, R28 ;  /* 0x00000040102c723c */ /* 0x010fe2000004181c */
[----:B-1----:R-:W-:-:S04]  /*150f0*/  FMUL.FTZ R3, R37, R0 ;  /* 0x0000000025037220 */ /* 0x002fc80000410000 */
[----:B------:R1:W4:Y:S03]  /*15100*/  MUFU.TANH R175, R3 ;  /* 0x0000000300af7308 */ /* 0x0003260000002400 */
[----:B------:R-:W-:Y:S01]  /*15110*/  HMMA.16816.F32.BF16 R28, R20, R54, RZ ;  /* 0x00000036141c723c */ /* 0x000fe200000418ff */
[----:B------:R-:W2:Y:S01]  /*15120*/  LDSM.16.M88.4 R52, [R2+0x8000] ;  /* 0x008000000234783b */ /* 0x000ea20000000200 */
[----:B-1----:R-:W-:-:S04]  /*15130*/  FMUL.FTZ R3, R38, R0 ;  /* 0x0000000026037220 */ /* 0x002fc80000410000 */
[----:B------:R1:W1:Y:S02]  /*15140*/  MUFU.TANH R131, R3 ;  /* 0x0000000300837308 */ /* 0x0002640000002400 */
[-C--:B-1----:R-:W-:Y:S02]  /*15150*/  FMUL.FTZ R3, R39, R0.reuse ;  /* 0x0000000027037220 */ /* 0x082fe40000410000 */
[----:B-----5:R-:W-:Y:S04]  /*15160*/  HMMA.16816.F32.BF16 R36, R4, R60, R24 ;  /* 0x0000003c0424723c */ /* 0x020fe80000041818 */
[----:B------:R1:W1:Y:S04]  /*15170*/  MUFU.TANH R148, R3 ;  /* 0x0000000300947308 */ /* 0x0002680000002400 */
[----:B------:R-:W-:Y:S01]  /*15180*/  HMMA.16816.F32.BF16 R24, R8, R74, R40 ;  /* 0x0000004a0818723c */ /* 0x000fe20000041828 */
[----:B------:R-:W-:Y:S01]  /*15190*/  LDSM.16.M88.4 R72, [R93+0x8000] ;  /* 0x008000005d48783b */ /* 0x000fe20000000200 */
[----:B-1----:R-:W-:-:S04]  /*151a0*/  FMUL.FTZ R3, R32, R0 ;  /* 0x0000000020037220 */ /* 0x002fc80000410000 */
[----:B------:R1:W1:Y:S02]  /*151b0*/  MUFU.TANH R170, R3 ;  /* 0x0000000300aa7308 */ /* 0x0002640000002400 */
[----:B------:R-:W-:Y:S01]  /*151c0*/  HMMA.16816.F32.BF16 R40, R16, R66, R28 ;  /* 0x000000421028723c */ /* 0x000fe2000004181c */
[----:B------:R-:W-:Y:S01]  /*151d0*/  LDSM.16.M88.4 R64, [R2+0x8800] ;  /* 0x008800000240783b */ /* 0x000fe20000000200 */
[----:B-1----:R-:W-:-:S04]  /*151e0*/  FMUL.FTZ R3, R33, R0 ;  /* 0x0000000021037220 */ /* 0x002fc80000410000 */
[----:B------:R1:W1:Y:S02]  /*151f0*/  MUFU.TANH R177, R3 ;  /* 0x0000000300b17308 */ /* 0x0002640000002400 */
[----:B------:R-:W-:Y:S01]  /*15200*/  HMMA.16816.F32.BF16 R28, R20, R68, RZ ;  /* 0x00000044141c723c */ /* 0x000fe200000418ff */
[----:B-1----:R-:W-:-:S05]  /*15210*/  FMUL.FTZ R3, R34, R0 ;  /* 0x0000000022037220 */ /* 0x002fca0000410000 */
[----:B------:R1:W1:Y:S02]  /*15220*/  MUFU.TANH R138, R3 ;  /* 0x00000003008a7308 */ /* 0x0002640000002400 */
[-C--:B-1----:R-:W-:Y:S02]  /*15230*/  FMUL.FTZ R3, R35, R0.reuse ;  /* 0x0000000023037220 */ /* 0x082fe40000410000 */
[----:B------:R-:W-:Y:S01]  /*15240*/  HMMA.16816.F32.BF16 R32, R4, R62, R24 ;  /* 0x0000003e0420723c */ /* 0x000fe20000041818 */
[----:B------:R-:W1:Y:S07]  /*15250*/  LDSM.16.M88.4 R60, [R92+0x8800] ;  /* 0x008800005c3c783b */ /* 0x000e6e0000000200 */
[----:B---3--:R-:W-:Y:S08]  /*15260*/  HMMA.16816.F32.BF16 R24, R8, R56, R44 ;  /* 0x000000380818723c */ /* 0x008ff0000004182c */
[----:B--2---:R-:W-:Y:S08]  /*15270*/  HMMA.16816.F32.BF16 R44, R16, R52, R28 ;  /* 0x00000034102c723c */ /* 0x004ff0000004181c */
[----:B------:R-:W-:Y:S01]  /*15280*/  HMMA.16816.F32.BF16 R28, R20, R70, RZ ;  /* 0x00000046141c723c */ /* 0x000fe200000418ff */
[----:B------:R2:W3:Y:S01]  /*15290*/  MUFU.TANH R152, R3 ;  /* 0x0000000300987308 */ /* 0x0004e20000002400 */
[-C--:B------:R-:W-:Y:S01]  /*152a0*/  FMUL.FTZ R36, R36, R0.reuse ;  /* 0x0000000024247220 */ /* 0x080fe20000410000 */
[-C--:B------:R-:W-:Y:S01]  /*152b0*/  FMUL.FTZ R37, R37, R0.reuse ;  /* 0x0000000025257220 */ /* 0x080fe20000410000 */
[----:B------:R-:W-:Y:S05]  /*152c0*/  LDSM.16.M88.4 R68, [R93+0x8800] ;  /* 0x008800005d44783b */ /* 0x000fea0000000200 */
[----:B------:R-:W1:Y:S01]  /*152d0*/  MUFU.TANH R172, R36 ;  /* 0x0000002400ac7308 */ /* 0x000e620000002400 */
[----:B--2---:R-:W-:-:S07]  /*152e0*/  FMUL.FTZ R3, R38, R0 ;  /* 0x0000000026037220 */ /* 0x004fce0000410000 */
[----:B------:R-:W2:Y:S08]  /*152f0*/  MUFU.TANH R179, R37 ;  /* 0x0000002500b37308 */ /* 0x000eb00000002400 */
[----:B------:R5:W1:Y:S02]  /*15300*/  MUFU.TANH R142, R3 ;  /* 0x00000003008e7308 */ /* 0x000a640000002400 */
[----:B-----5:R-:W-:-:S02]  /*15310*/  FMUL.FTZ R3, R39, R0 ;  /* 0x0000000027037220 */ /* 0x020fc40000410000 */
[----:B------:R-:W-:Y:S04]  /*15320*/  HMMA.16816.F32.BF16 R36, R4, R48, R24 ;  /* 0x000000300424723c */ /* 0x000fe80000041818 */
[----:B------:R5:W1:Y:S04]  /*15330*/  MUFU.TANH R157, R3 ;  /* 0x00000003009d7308 */ /* 0x000a680000002400 */
[----:B------:R-:W-:Y:S01]  /*15340*/  HMMA.16816.F32.BF16 R24, R8, R58, R40 ;  /* 0x0000003a0818723c */ /* 0x000fe20000041828 */
[----:B------:R-:W-:Y:S07]  /*15350*/  LDSM.16.M88.4 R56, [R92+0x9000] ;  /* 0x009000005c38783b */ /* 0x000fee0000000200 */
[----:B------:R-:W-:Y:S01]  /*15360*/  HMMA.16816.F32.BF16 R40, R16, R54, R28 ;  /* 0x000000361028723c */ /* 0x000fe2000004181c */
[----:B------:R-:W4:Y:S01]  /*15370*/  LDSM.16.M88.4 R52, [R132+0x8000] ;  /* 0x008000008434783b */ /* 0x000f220000000200 */
[----:B-----5:R-:W-:-:S06]  /*15380*/  FMUL.FTZ R3, R32, R0 ;  /* 0x0000000020037220 */ /* 0x020fcc0000410000 */
[----:B-1----:R-:W-:Y:S01]  /*15390*/  HMMA.16816.F32.BF16 R28, R20, R60, RZ ;  /* 0x0000003c141c723c */ /* 0x002fe200000418ff */
[----:B------:R1:W1:Y:S02]  /*153a0*/  MUFU.TANH R174, R3 ;  /* 0x0000000300ae7308 */ /* 0x0002640000002400 */
[----:B-1----:R-:W-:-:S06]  /*153b0*/  FMUL.FTZ R3, R33, R0 ;  /* 0x0000000021037220 */ /* 0x002fcc0000410000 */
[----:B------:R1:W1:Y:S02]  /*153c0*/  MUFU.TANH R181, R3 ;  /* 0x0000000300b57308 */ /* 0x0002640000002400 */
[----:B-1----:R-:W-:-:S06]  /*153d0*/  FMUL.FTZ R3, R34, R0 ;  /* 0x0000000022037220 */ /* 0x002fcc0000410000 */
[----:B------:R1:W1:Y:S02]  /*153e0*/  MUFU.TANH R146, R3 ;  /* 0x0000000300927308 */ /* 0x0002640000002400 */
[-C--:B-1----:R-:W-:Y:S02]  /*153f0*/  FMUL.FTZ R3, R35, R0.reuse ;  /* 0x0000000023037220 */ /* 0x082fe40000410000 */
[----:B------:R-:W-:Y:S08]  /*15400*/  HMMA.16816.F32.BF16 R32, R4, R50, R24 ;  /* 0x000000320420723c */ /* 0x000ff00000041818 */
[----:B------:R-:W-:Y:S08]  /*15410*/  HMMA.16816.F32.BF16 R24, R8, R72, R44 ;  /* 0x000000480818723c */ /* 0x000ff0000004182c */
[----:B------:R-:W-:Y:S01]  /*15420*/  HMMA.16816.F32.BF16 R48, R16, R64, R28 ;  /* 0x000000401030723c */ /* 0x000fe2000004181c */
[----:B------:R1:W1:Y:S07]  /*15430*/  MUFU.TANH R160, R3 ;  /* 0x0000000300a07308 */ /* 0x00026e0000002400 */
[----:B------:R-:W-:Y:S01]  /*15440*/  HMMA.16816.F32.BF16 R28, R20, R62, RZ ;  /* 0x0000003e141c723c */ /* 0x000fe200000418ff */
[-C--:B------:R-:W-:Y:S01]  /*15450*/  FMUL.FTZ R39, R39, R0.reuse ;  /* 0x0000000027277220 */ /* 0x080fe20000410000 */
[-C--:B------:R-:W-:Y:S01]  /*15460*/  FMUL.FTZ R35, R35, R0.reuse ;  /* 0x0000000023237220 */ /* 0x080fe20000410000 */
[----:B------:R-:W-:Y:S01]  /*15470*/  LDSM.16.M88.4 R60, [R2+0x9000] ;  /* 0x00900000023c783b */ /* 0x000fe20000000200 */
[----:B-1----:R-:W-:-:S04]  /*15480*/  FMUL.FTZ R3, R36, R0 ;  /* 0x0000000024037220 */ /* 0x002fc80000410000 */
[----:B------:R1:W1:-:S12]  /*15490*/  MUFU.TANH R176, R3 ;  /* 0x0000000300b07308 */ /* 0x0002580000002400 */
[----:B------:R-:W-:Y:S01]  /*154a0*/  HMMA.16816.F32.BF16 R44, R16, R66, R28 ;  /* 0x00000042102c723c */ /* 0x000fe2000004181c */
[----:B------:R-:W5:Y:S01]  /*154b0*/  LDSM.16.M88.4 R64, [R132+0x8800] ;  /* 0x008800008440783b */ /* 0x000f620000000200 */
[----:B------:R-:W2:Y:S01]  /*154c0*/  MUFU.TANH R163, R39 ;  /* 0x0000002700a37308 */ /* 0x000ea20000002400 */
[----:B-1----:R-:W-:-:S07]  /*154d0*/  FMUL.FTZ R3, R37, R0 ;  /* 0x0000000025037220 */ /* 0x002fce0000410000 */
[----:B------:R1:W1:Y:S02]  /*154e0*/  MUFU.TANH R183, R3 ;  /* 0x0000000300b77308 */ /* 0x0002640000002400 */
[-C--:B-1----:R-:W-:Y:S02]  /*154f0*/  FMUL.FTZ R3, R38, R0.reuse ;  /* 0x0000000026037220 */ /* 0x082fe40000410000 */
[----:B----4-:R-:W-:Y:S08]  /*15500*/  HMMA.16816.F32.BF16 R36, R4, R52, R24 ;  /* 0x000000340424723c */ /* 0x010ff00000041818 */
[----:B------:R-:W-:Y:S01]  /*15510*/  HMMA.16816.F32.BF16 R24, R8, R74, R40 ;  /* 0x0000004a0818723c */ /* 0x000fe20000041828 */
[----:B------:R1:W4:Y:S01]  /*15520*/  MUFU.TANH R150, R3 ;  /* 0x0000000300967308 */ /* 0x0003220000002400 */
[----:B------:R3:W-:Y:S01]  /*15530*/  LDSM.16.M88.4 R72, [R2+0x9800] ;  /* 0x009800000248783b */ /* 0x0007e20000000200 */
[----:B-1----:R-:W-:-:S06]  /*15540*/  FMUL.FTZ R3, R32, R0 ;  /* 0x0000000020037220 */ /* 0x002fcc0000410000 */
[----:B------:R1:W1:Y:S08]  /*15550*/  MUFU.TANH R178, R3 ;  /* 0x0000000300b27308 */ /* 0x0002700000002400 */
[----:B------:R-:W2:Y:S01]  /*15560*/  MUFU.TANH R166, R35 ;  /* 0x0000002300a67308 */ /* 0x000ea20000002400 */
[----:B-1----:R-:W-:-:S07]  /*15570*/  FMUL.FTZ R3, R33, R0 ;  /* 0x0000000021037220 */ /* 0x002fce0000410000 */
[----:B------:R1:W1:Y:S02]  /*15580*/  MUFU.TANH R184, R3 ;  /* 0x0000000300b87308 */ /* 0x0002640000002400 */
[----:B-1----:R-:W-:Y:S02]  /*15590*/  FMUL.FTZ R3, R34, R0 ;  /* 0x0000000022037220 */ /* 0x002fe40000410000 */
[----:B------:R-:W-:Y:S01]  /*155a0*/  HMMA.16816.F32.BF16 R32, R4, R54, R24 ;  /* 0x000000360420723c */ /* 0x000fe20000041818 */
[----:B------:R-:W1:Y:S07]  /*155b0*/  LDSM.16.M88.4 R52, [R93+0x9000] ;  /* 0x009000005d34783b */ /* 0x000e6e0000000200 */
[----:B------:R-:W-:-:S15]  /*155c0*/  HMMA.16816.F32.BF16 R24, R8, R68, R48 ;  /* 0x000000440818723c */ /* 0x000fde0000041830 */
[----:B------:R-:W-:-:S05]  /*155d0*/  NOP ;  /* 0x0000000000007918 */ /* 0x000fca0000000000 */
[----:B-----5:R-:W-:Y:S08]  /*155e0*/  HMMA.16816.F32.BF16 R40, R4, R64, R24 ;  /* 0x000000400428723c */ /* 0x020ff00000041818 */
[----:B------:R-:W-:-:S15]  /*155f0*/  HMMA.16816.F32.BF16 R24, R8, R70, R44 ;  /* 0x000000460818723c */ /* 0x000fde000004182c */
[----:B------:R-:W-:-:S05]  /*15600*/  NOP ;  /* 0x0000000000007918 */ /* 0x000fca0000000000 */
[----:B------:R-:W-:Y:S01]  /*15610*/  HMMA.16816.F32.BF16 R44, R4, R66, R24 ;  /* 0x00000042042c723c */ /* 0x000fe20000041818 */
[----:B------:R-:W5:Y:S07]  /*15620*/  LDL R67, [R1+0x64] ;  /* 0x0000640001437983 */ /* 0x000f6e0000100800 */
[----:B------:R-:W-:Y:S01]  /*15630*/  HMMA.16816.F32.BF16 R28, R20, R56, RZ ;  /* 0x00000038141c723c */ /* 0x000fe200000418ff */
[----:B------:R4:W1:Y:S01]  /*15640*/  MUFU.TANH R154, R3 ;  /* 0x00000003009a7308 */ /* 0x0008620000002400 */
[-C--:B---3--:R-:W-:Y:S01]  /*15650*/  FMUL.FTZ R2, R33, R0.reuse ;  /* 0x0000000021027220 */ /* 0x088fe20000410000 */
[----:B------:R-:W-:-:S15]  /*15660*/  FMUL.FTZ R36, R36, R0 ;  /* 0x0000000024247220 */ /* 0x000fde0000410000 */
[----:B------:R-:W-:-:S02]  /*15670*/  NOP ;  /* 0x0000000000007918 */ /* 0x000fc40000000000 */
[----:B------:R-:W-:Y:S08]  /*15680*/  HMMA.16816.F32.BF16 R48, R16, R60, R28 ;  /* 0x0000003c1030723c */ /* 0x000ff0000004181c */
[----:B------:R-:W-:Y:S01]  /*15690*/  HMMA.16816.F32.BF16 R28, R20, R58, RZ ;  /* 0x0000003a141c723c */ /* 0x000fe200000418ff */
[-C--:B----4-:R-:W-:Y:S01]  /*156a0*/  FMUL.FTZ R3, R37, R0.reuse ;  /* 0x0000000025037220 */ /* 0x090fe20000410000 */
[----:B------:R3:W4:Y:S01]  /*156b0*/  MUFU.TANH R187, R2 ;  /* 0x0000000200bb7308 */ /* 0x0007220000002400 */
[----:B------:R-:W2:Y:S07]  /*156c0*/  LDSM.16.M88.4 R56, [R132+0x9000] ;  /* 0x009000008438783b */ /* 0x000eae0000000200 */
[----:B------:R1:W1:Y:S01]  /*156d0*/  MUFU.TANH R186, R3 ;  /* 0x0000000300ba7308 */ /* 0x0002620000002400 */
[----:B---3--:R-:W-:-:S07]  /*156e0*/  FMUL.FTZ R2, R34, R0 ;  /* 0x0000000022027220 */ /* 0x008fce0000410000 */
[----:B------:R-:W3:Y:S01]  /*156f0*/  MUFU.TANH R180, R36 ;  /* 0x0000002400b47308 */ /* 0x000ee20000002400 */
[----:B-1----:R-:W-:-:S07]  /*15700*/  FMUL.FTZ R3, R38, R0 ;  /* 0x0000000026037220 */ /* 0x002fce0000410000 */
[----:B------:R1:W1:Y:S08]  /*15710*/  MUFU.TANH R65, R2 ;  /* 0x0000000200417308 */ /* 0x0002700000002400 */
[----:B------:R4:W2:Y:S01]  /*15720*/  MUFU.TANH R68, R3 ;  /* 0x0000000300447308 */ /* 0x0008a20000002400 */
[-C--:B-1----:R-:W-:Y:S01]  /*15730*/  FMUL.FTZ R2, R35, R0.reuse ;  /* 0x0000000023027220 */ /* 0x082fe20000410000 */
[----:B----4-:R-:W-:-:S02]  /*15740*/  FMUL.FTZ R3, R39, R0 ;  /* 0x0000000027037220 */ /* 0x010fc40000410000 */
[----:B------:R-:W-:Y:S01]  /*15750*/  HMMA.16816.F32.BF16 R36, R16, R62, R28 ;  /* 0x0000003e1024723c */ /* 0x000fe2000004181c */
[----:B------:R-:W1:Y:S03]  /*15760*/  LDSM.16.M88.4 R60, [R93+0x9800] ;  /* 0x009800005d3c783b */ /* 0x000e660000000200 */
[----:B------:R4:W1:Y:S04]  /*15770*/  MUFU.TANH R70, R2 ;  /* 0x0000000200467308 */ /* 0x0008680000002400 */
[----:B------:R-:W-:Y:S01]  /*15780*/  HMMA.16816.F32.BF16 R28, R20, R80, RZ ;  /* 0x00000050141c723c */ /* 0x000fe200000418ff */
[----:B----4-:R-:W-:-:S04]  /*15790*/  FMUL.FTZ R2, R40, R0 ;  /* 0x0000000028027220 */ /* 0x010fc80000410000 */
[----:B------:R4:W1:Y:S03]  /*157a0*/  MUFU.TANH R71, R2 ;  /* 0x0000000200477308 */ /* 0x0008660000002400 */
[----:B------:R-:W-:Y:S01]  /*157b0*/  HMMA.16816.F32.BF16 R24, R8, R52, R48 ;  /* 0x000000340818723c */ /* 0x000fe20000041830 */
[----:B----4-:R-:W-:-:S04]  /*157c0*/  FMUL.FTZ R2, R41, R0 ;  /* 0x0000000029027220 */ /* 0x010fc80000410000 */
[----:B------:R4:W1:Y:S03]  /*157d0*/  MUFU.TANH R66, R2 ;  /* 0x0000000200427308 */ /* 0x0008660000002400 */
[----:B------:R-:W-:Y:S08]  /*157e0*/  HMMA.16816.F32.BF16 R20, R20, R82, RZ ;  /* 0x000000521414723c */ /* 0x000ff000000418ff */
[----:B------:R-:W-:Y:S01]  /*157f0*/  HMMA.16816.F32.BF16 R28, R16, R72, R28 ;  /* 0x00000048101c723c */ /* 0x000fe2000004181c */
[----:B----4-:R-:W-:-:S04]  /*15800*/  FMUL.FTZ R2, R42, R0 ;  /* 0x000000002a027220 */ /* 0x010fc80000410000 */
[----:B------:R4:W1:Y:S08]  /*15810*/  MUFU.TANH R51, R2 ;  /* 0x0000000200337308 */ /* 0x0008700000002400 */
[----:B------:R3:W1:Y:S01]  /*15820*/  MUFU.TANH R69, R3 ;  /* 0x0000000300457308 */ /* 0x0006620000002400 */
[-C--:B----4-:R-:W-:Y:S02]  /*15830*/  FMUL.FTZ R2, R43, R0.reuse ;  /* 0x000000002b027220 */ /* 0x090fe40000410000 */
[----:B------:R-:W4:Y:S01]  /*15840*/  LDSM.16.M88.4 R40, [R132+0x9800] ;  /* 0x009800008428783b */ /* 0x000f220000000200 */
[----:B------:R-:W-:Y:S01]  /*15850*/  HMMA.16816.F32.BF16 R16, R16, R74, R20 ;  /* 0x0000004a1010723c */ /* 0x000fe20000041814 */
[----:B---3--:R-:W-:-:S03]  /*15860*/  FMUL.FTZ R3, R32, R0 ;  /* 0x0000000020037220 */ /* 0x008fc60000410000 */
[----:B------:R3:W1:Y:S01]  /*15870*/  MUFU.TANH R52, R2 ;  /* 0x0000000200347308 */ /* 0x0006620000002400 */
[----:B------:R-:W5:Y:S03]  /*15880*/  S2R R12, SR_CTAID.X ;  /* 0x00000000000c7919 */ /* 0x000f660000002500 */
[----:B------:R-:W-:Y:S01]  /*15890*/  HMMA.16816.F32.BF16 R32, R8, R54, R36 ;  /* 0x000000360820723c */ /* 0x000fe20000041824 */
[----:B------:R-:W-:Y:S01]  /*158a0*/  FMUL.FTZ R47, R47, R0 ;  /* 0x000000002f2f7220 */ /* 0x000fe20000410000 */
[----:B------:R-:W-:Y:S01]  /*158b0*/  LOP3.LUT R227, R219, 0x1f0, RZ, 0xc0, !PT ;  /* 0x000001f0dbe37812 */ /* 0x000fe200078ec0ff */
[----:B------:R-:W-:-:S05]  /*158c0*/  DEPBAR.LE SB0, 0x0 ;  /* 0x000080000000791a */ /* 0x000fca0000000000 */
[----:B--2---:R-:W-:Y:S01]  /*158d0*/  HMMA.16816.F32.BF16 R36, R4, R56, R24 ;  /* 0x000000380424723c */ /* 0x004fe20000041818 */
[----:B---3--:R-:W-:-:S07]  /*158e0*/  FMUL.FTZ R2, R44, R0 ;  /* 0x000000002c027220 */ /* 0x008fce0000410000 */
[----:B-1----:R-:W-:Y:S01]  /*158f0*/  HMMA.16816.F32.BF16 R24, R8, R60, R28 ;  /* 0x0000003c0818723c */ /* 0x002fe2000004181c */
[----:B------:R1:W2:Y:S07]  /*15900*/  MUFU.TANH R53, R2 ;  /* 0x0000000200357308 */ /* 0x0002ae0000002400 */
[----:B------:R-:W-:Y:S01]  /*15910*/  HMMA.16816.F32.BF16 R28, R4, R58, R32 ;  /* 0x0000003a041c723c */ /* 0x000fe20000041820 */
[----:B-1----:R-:W-:-:S04]  /*15920*/  FMUL.FTZ R2, R45, R0 ;  /* 0x000000002d027220 */ /* 0x002fc80000410000 */
[----:B------:R1:W3:Y:S03]  /*15930*/  MUFU.TANH R45, R2 ;  /* 0x00000002002d7308 */ /* 0x0002e60000002400 */
[----:B------:R-:W-:Y:S01]  /*15940*/  HMMA.16816.F32.BF16 R8, R8, R62, R16 ;  /* 0x0000003e0808723c */ /* 0x000fe20000041810 */
[----:B-1----:R-:W-:-:S04]  /*15950*/  FMUL.FTZ R2, R46, R0 ;  /* 0x000000002e027220 */ /* 0x002fc80000410000 */
[----:B------:R1:W1:Y:S03]  /*15960*/  MUFU.TANH R44, R2 ;  /* 0x00000002002c7308 */ /* 0x0002660000002400 */
[----:B----4-:R-:W-:Y:S01]  /*15970*/  HMMA.16816.F32.BF16 R20, R4, R40, R24 ;  /* 0x000000280414723c */ /* 0x010fe20000041818 */
[----:B-1----:R-:W-:-:S04]  /*15980*/  FMUL.FTZ R2, R38, R0 ;  /* 0x0000000026027220 */ /* 0x002fc80000410000 */
[----:B------:R1:W4:Y:S02]  /*15990*/  MUFU.TANH R33, R2 ;  /* 0x0000000200217308 */ /* 0x0003240000002400 */
[----:B-1----:R-:W-:-:S06]  /*159a0*/  FMUL.FTZ R2, R39, R0 ;  /* 0x0000000027027220 */ /* 0x002fcc0000410000 */
[----:B------:R1:W1:Y:S01]  /*159b0*/  MUFU.TANH R34, R2 ;  /* 0x0000000200227308 */ /* 0x0002620000002400 */
[----:B------:R-:W-:Y:S01]  /*159c0*/  HMMA.16816.F32.BF16 R4, R4, R42, R8 ;  /* 0x0000002a0404723c */ /* 0x000fe20000041808 */
[----:B-1----:R-:W-:-:S06]  /*159d0*/  FMUL.FTZ R2, R29, R0 ;  /* 0x000000001d027220 */ /* 0x002fcc0000410000 */
[----:B------:R1:W1:Y:S02]  /*159e0*/  MUFU.TANH R27, R2 ;  /* 0x00000002001b7308 */ /* 0x0002640000002400 */
[----:B-1----:R-:W-:-:S06]  /*159f0*/  FMUL.FTZ R2, R30, R0 ;  /* 0x000000001e027220 */ /* 0x002fcc0000410000 */
[----:B------:R1:W1:Y:S02]  /*15a00*/  MUFU.TANH R24, R2 ;  /* 0x0000000200187308 */ /* 0x0002640000002400 */
[----:B-1----:R-:W-:-:S06]  /*15a10*/  FMUL.FTZ R2, R31, R0 ;  /* 0x000000001f027220 */ /* 0x002fcc0000410000 */
[----:B------:R1:W1:Y:S02]  /*15a20*/  MUFU.TANH R25, R2 ;  /* 0x0000000200197308 */ /* 0x0002640000002400 */
[----:B-1----:R-:W-:-:S06]  /*15a30*/  FMUL.FTZ R2, R21, R0 ;  /* 0x0000000015027220 */ /* 0x002fcc0000410000 */
[----:B------:R1:W1:Y:S01]  /*15a40*/  MUFU.TANH R46, R2 ;  /* 0x00000002002e7308 */ /* 0x0002620000002400 */
[-C--:B------:R-:W-:Y:S01]  /*15a50*/  FMUL.FTZ R36, R36, R0.reuse ;  /* 0x0000000024247220 */ /* 0x080fe20000410000 */
[-C--:B------:R-:W-:Y:S01]  /*15a60*/  FMUL.FTZ R37, R37, R0.reuse ;  /* 0x0000000025257220 */ /* 0x080fe20000410000 */
[-C--:B------:R-:W-:Y:S01]  /*15a70*/  FMUL.FTZ R28, R28, R0.reuse ;  /* 0x000000001c1c7220 */ /* 0x080fe20000410000 */
[----:B-1----:R-:W-:-:S04]  /*15a80*/  FMUL.FTZ R2, R22, R0 ;  /* 0x0000000016027220 */ /* 0x002fc80000410000 */
[----:B------:R1:W1:Y:S01]  /*15a90*/  MUFU.TANH R31, R2 ;  /* 0x00000002001f7308 */ /* 0x0002620000002400 */
[-C--:B------:R-:W-:Y:S01]  /*15aa0*/  FMUL.FTZ R20, R20, R0.reuse ;  /* 0x0000000014147220 */ /* 0x080fe20000410000 */
[-C--:B------:R-:W-:Y:S01]  /*15ab0*/  FMUL.FTZ R4, R4, R0.reuse ;  /* 0x0000000004047220 */ /* 0x080fe20000410000 */
[-C--:B------:R-:W-:Y:S01]  /*15ac0*/  FMUL.FTZ R5, R5, R0.reuse ;  /* 0x0000000005057220 */ /* 0x080fe20000410000 */
[-C--:B------:R-:W-:Y:S01]  /*15ad0*/  FMUL.FTZ R6, R6, R0.reuse ;  /* 0x0000000006067220 */ /* 0x080fe20000410000 */
[-C--:B------:R-:W-:Y:S01]  /*15ae0*/  FMUL.FTZ R7, R7, R0.reuse ;  /* 0x0000000007077220 */ /* 0x080fe20000410000 */
[----:B-1----:R-:W-:-:S04]  /*15af0*/  FMUL.FTZ R2, R23, R0 ;  /* 0x0000000017027220 */ /* 0x002fc80000410000 */
[----:B------:R1:W1:Y:S01]  /*15b00*/  MUFU.TANH R23, R2 ;  /* 0x0000000200177308 */ /* 0x0002620000002400 */
[----:B------:R-:W-:-:S07]  /*15b10*/  IADD3 R231, PT, PT, R231, R103, -R191 ;  /* 0x00000067e7e77210 */ /* 0x000fce0007ffe8bf */
[----:B------:R-:W2:Y:S01]  /*15b20*/  MUFU.TANH R47, R47 ;  /* 0x0000002f002f7308 */ /* 0x000ea20000002400 */
[----:B-1----:R-:W-:Y:S02]  /*15b30*/  SHF.R.U32.HI R2, RZ, 0x2, R188 ;  /* 0x00000002ff027819 */ /* 0x002fe400000116bc */
[----:B------:R-:W-:-:S05]  /*15b40*/  IADD3 R188, PT, PT, R13, -0x1, RZ ;  /* 0xffffffff0dbc7810 */ /* 0x000fca0007ffe0ff */
[----:B------:R-:W1:Y:S01]  /*15b50*/  MUFU.TANH R36, R36 ;  /* 0x0000002400247308 */ /* 0x000e620000002400 */
[----:B------:R-:W-:Y:S02]  /*15b60*/  LOP3.LUT R227, R227, 0x7, R2, 0xf8, !PT ;  /* 0x00000007e3e37812 */ /* 0x000fe400078ef802 */
[----:B-----5:R-:W-:Y:S02]  /*15b70*/  ISETP.GT.AND P0, PT, R188, R67, PT ;  /* 0x00000043bc00720c */ /* 0x020fe40003f04270 */
[----:B------:R-:W-:-:S03]  /*15b80*/  LEA R0, R12, R227, 0x6 ;  /* 0x000000e30c007211 */ /* 0x000fc600078e30ff */
[----:B------:R-:W1:Y:S01]  /*15b90*/  MUFU.TANH R37, R37 ;  /* 0x0000002500257308 */ /* 0x000e620000002400 */
[----:B------:R-:W-:-:S07]  /*15ba0*/  IADD3 R2, PT, PT, R103, -R191, -R185 ;  /* 0x800000bf67027210 */ /* 0x000fce0007ffe8b9 */
[----:B------:R-:W1:Y:S01]  /*15bb0*/  MUFU.TANH R26, R28 ;  /* 0x0000001c001a7308 */ /* 0x000e620000002400 */
[----:B------:R-:W-:-:S07]  /*15bc0*/  IADD3 R231, PT, PT, R0, R231, RZ ;  /* 0x000000e700e77210 */ /* 0x000fce0007ffe0ff */
[----:B------:R-:W1:Y:S08]  /*15bd0*/  MUFU.TANH R41, R20 ;  /* 0x0000001400297308 */ /* 0x000e700000002400 */
[----:B------:R-:W1:Y:S08]  /*15be0*/  MUFU.TANH R43, R4 ;  /* 0x00000004002b7308 */ /* 0x000e700000002400 */
[----:B------:R-:W1:Y:S08]  /*15bf0*/  MUFU.TANH R42, R5 ;  /* 0x00000005002a7308 */ /* 0x000e700000002400 */
[----:B------:R-:W1:Y:S08]  /*15c00*/  MUFU.TANH R40, R6 ;  /* 0x0000000600287308 */ /* 0x000e700000002400 */
[----:B------:R-:W1:Y:S01]  /*15c10*/  MUFU.TANH R35, R7 ;  /* 0x0000000700237308 */ /* 0x000e620000002400 */
[----:B------:R-:W-:Y:S01]  /*15c20*/  IADD3 R0, PT, PT, R0, R2, RZ ;  /* 0x0000000200007210 */ /* 0x000fe20007ffe0ff */
[----:B------:R-:W-:Y:S01]  /*15c30*/  BSSY.RECONVERGENT B1, `(.L_x_8345) ;  /* 0x00000d6000017945 */ /* 0x000fe20003800200 */
[----:B------:R-:W-:-:S05]  /*15c40*/  VIADDMNMX R230, R231, 0x1, R103, PT ;  /* 0x00000001e7e67846 */ /* 0x000fca0003800167 */
[----:B------:R5:W1:Y:S01]  /*15c50*/  MUFU.TANH R182, R3 ;  /* 0x0000000300b67308 */ /* 0x000a620000002400 */
[----:B------:R-:W-:Y:S02]  /*15c60*/  VIADDMNMX R231, R231, 0x9, R103, PT ;  /* 0x00000009e7e77846 */ /* 0x000fe40003800167 */
[----:B------:R-:W-:Y:S02]  /*15c70*/  VIMNMX R228, PT, PT, RZ, R0, !PT ;  /* 0x00000000ffe47248 */ /* 0x000fe40007fe0100 */
[----:B------:R-:W-:Y:S02]  /*15c80*/  VIADDMNMX R229, R0, 0x8, RZ, !PT ;  /* 0x0000000800e57846 */ /* 0x000fe400078001ff */
[----:B-----5:R-:W-:-:S04]  /*15c90*/  LEA R3, R12, R103, 0x6 ;  /* 0x000000670c037211 */ /* 0x020fc800078e30ff */
[----:B------:R-:W-:Y:S01]  /*15ca0*/  IADD3 R227, PT, PT, R227, R3, RZ ;  /* 0x00000003e3e37210 */ /* 0x000fe20007ffe0ff */
[----:B------:R-:W-:Y:S06]  /*15cb0*/  BAR.SYNC.DEFER_BLOCKING 0x0 ;  /* 0x0000000000007b1d */ /* 0x000fec0000010000 */
[----:B-1234-:R-:W-:Y:S05]  /*15cc0*/  @!P0 BRA `(.L_x_8346) ;  /* 0x0000000c00308947 */ /* 0x01efea0003800000 */
[----:B------:R-:W2:Y:S04]  /*15cd0*/  LDL.64 R194, [R1+0x50] ;  /* 0x0000500001c27983 */ /* 0x000ea80000100a00 */
[----:B------:R-:W3:Y:S01]  /*15ce0*/  LDL R12, [R1+0x14] ;  /* 0x00001400010c7983 */ /* 0x000ee20000100800 */
[----:B------:R-:W-:Y:S01]  /*15cf0*/  BSSY.RECONVERGENT B0, `(.L_x_8347) ;  /* 0x0000054000007945 */ /* 0x000fe20003800200 */
[----:B--2---:R-:W-:-:S04]  /*15d00*/  ISETP.NE.U32.AND P0, PT, R194, RZ, PT ;  /* 0x000000ffc200720c */ /* 0x004fc80003f05070 */
[----:B------:R-:W-:Y:S01]  /*15d10*/  ISETP.NE.AND.EX P0, PT, R195, RZ, PT, P0 ;  /* 0x000000ffc300720c */ /* 0x000fe20003f05300 */
[----:B---3--:R-:W-:-:S12]  /*15d20*/  VIADD R9, R12, 0xffffff00 ;  /* 0xffffff000c097836 */ /* 0x008fd80000000000 */
        /* <DEDUP_REMOVED lines=12> */
.L_x_8348:
[----:B------:R-:W2:Y:S04]  /*15df0*/  LD.E R2, desc[UR4][R134.64+0x170] ;  /* 0x0001700486027980 */ /* 0x000ea8000c101900 */
[----:B------:R-:W3:Y:S01]  /*15e00*/  LDL.64 R6, [R1+0x30] ;  /* 0x0000300001067983 */ /* 0x000ee20000100a00 */
[----:B------:R-:W-:Y:S02]  /*15e10*/  IADD3 R8, PT, PT, R12, -0x200, RZ ;  /* 0xfffffe000c087810 */ /* 0x000fe40007ffe0ff */
        /* <DEDUP_REMOVED lines=9> */
[----:B-1----:R-:W-:Y:S01]  /*15eb0*/  IMAD.MOV R3, RZ, RZ, -R5 ;  /* 0x000000ffff037224 */ /* 0x002fe200078e0a05 */
[----:B------:R-:W-:-:S03]  /*15ec0*/  MOV R4, RZ ;  /* 0x000000ff00047202 */ /* 0x000fc60000000f00 */
[----:B------:R-:W-:Y:S01]  /*15ed0*/  IMAD R3, R3, R0, RZ ;  /* 0x0000000003037224 */ /* 0x000fe200078e02ff */
[----:B------:R-:W-:-:S03]  /*15ee0*/  IABS R7, R9 ;  /* 0x0000000900077213 */ /* 0x000fc60000000000 */
        /* <DEDUP_REMOVED lines=52> */
.L_x_8349:
[----:B------:R-:W-:Y:S05]  /*16230*/  BSYNC.RECONVERGENT B0 ;  /* 0x0000000000007941 */ /* 0x000fea0003800200 */
.L_x_8347:
[----:B------:R-:W3:Y:S04]  /*16240*/  LDL R10, [R1+0x3c] ;  /* 0x00003c00010a7983 */ /* 0x000ee80000100800 */
[----:B-1----:R-:W4:Y:S04]  /*16250*/  LDL R11, [R1+0x38] ;  /* 0x00003800010b7983 */ /* 0x002f280000100800 */
[----:B------:R-:W5:Y:S01]  /*16260*/  LDL R2, [R1+0x58] ;  /* 0x0000580001027983 */ /* 0x000f620000100800 */
[C---:B------:R-:W-:Y:S01]  /*16270*/  IMAD.SHL.U32 R22, R234.reuse, 0x20, RZ ;  /* 0x00000020ea167824 */ /* 0x040fe200078e00ff */
[----:B------:R-:W-:-:S04]  /*16280*/  SHF.L.U64.HI R0, R234, 0x5, R235 ;  /* 0x00000005ea007819 */ /* 0x000fc800000102eb */
[----:B---3--:R-:W-:-:S05]  /*16290*/  IADD3 R8, P0, PT, R22, R10, RZ ;  /* 0x0000000a16087210 */ /* 0x008fca0007f1e0ff */
[----:B----4-:R-:W-:Y:S01]  /*162a0*/  IMAD.X R9, R0, 0x1, R11, P0 ;  /* 0x0000000100097824 */ /* 0x010fe200000e060b */
[----:B------:R-:W-:-:S04]  /*162b0*/  IADD3 R6, P0, PT, R8, R22, RZ ;  /* 0x0000001608067210 */ /* 0x000fc80007f1e0ff */
[----:B------:R-:W-:Y:S01]  /*162c0*/  IADD3 R4, P1, PT, R6, R22, RZ ;  /* 0x0000001606047210 */ /* 0x000fe20007f3e0ff */
[----:B------:R-:W-:Y:S01]  /*162d0*/  IMAD.X R7, R9, 0x1, R0, P0 ;  /* 0x0000000109077824 */ /* 0x000fe200000e0600 */
        /* <DEDUP_REMOVED lines=61> */
[-C--:B--2---:R-:W-:Y:S02]  /*166b0*/  IADD3 R2, P3, PT, R4, R22.reuse, RZ ;  /* 0x0000001604027210 */ /* 0x084fe40007f7e0ff */
        /* <DEDUP_REMOVED lines=45> */
.L_x_8346:
[----:B------:R-:W-:Y:S05]  /*16990*/  BSYNC.RECONVERGENT B1 ;  /* 0x0000000000017941 */ /* 0x000fea0003800200 */
.L_x_8345:
[----:B------:R-:W2:Y:S01]  /*169a0*/  S2R R222, SR_TID.X ;  /* 0x0000000000de7919 */ /* 0x000ea20000002100 */
[----:B-1----:R-:W-:Y:S02]  /*169b0*/  VIADD R13, R227, 0x8 ;  /* 0x00000008e30d7836 */ /* 0x002fe40000000000 */
[----:B------:R-:W-:Y:S02]  /*169c0*/  IMAD.MOV.U32 R55, RZ, RZ, R190 ;  /* 0x000000ffff377224 */ /* 0x000fe400078e00be */
[----:B--2---:R-:W-:-:S05]  /*169d0*/  IMAD.SHL.U32 R0, R222, 0x2, RZ ;  /* 0x00000002de007824 */ /* 0x004fca00078e00ff */
[----:B------:R1:W-:Y:S02]  /*169e0*/  STL [R1+0x60], R0 ;  /* 0x0000600001007387 */ /* 0x0003e40000100800 */
[----:B-1----:R-:W-:-:S05]  /*169f0*/  LOP3.LUT R0, R0, 0x6, RZ, 0xc0, !PT ;  /* 0x0000000600007812 */ /* 0x002fca00078ec0ff */
[----:B------:R-:W-:Y:S01]  /*16a00*/  IMAD R10, R188, 0x100, R0 ;  /* 0x00000100bc0a7824 */ /* 0x000fe200078e0200 */
[----:B------:R1:W-:Y:S03]  /*16a10*/  STL [R1+0x5c], R0 ;  /* 0x00005c0001007387 */ /* 0x0003e60000100800 */
[C---:B------:R-:W-:Y:S01]  /*16a20*/  IMAD.IADD R8, R10.reuse, 0x1, R191 ;  /* 0x000000010a087824 */ /* 0x040fe200078e02bf */
[C---:B------:R-:W-:Y:S01]  /*16a30*/  ISETP.GE.AND P1, PT, R10.reuse, R229, PT ;  /* 0x000000e50a00720c */ /* 0x040fe20003f26270 */
[----:B------:R-:W-:Y:S02]  /*16a40*/  VIADD R3, R10, 0x1 ;  /* 0x000000010a037836 */ /* 0x000fe40000000000 */
[C-C-:B------:R-:W-:Y:S01]  /*16a50*/  IMAD.IADD R4, R13.reuse, 0x1, -R8.reuse ;  /* 0x000000010d047824 */ /* 0x140fe200078e0a08 */
[----:B------:R-:W-:Y:S02]  /*16a60*/  IADD3 R2, PT, PT, R13, -0x1, -R8 ;  /* 0xffffffff0d027810 */ /* 0x000fe40007ffe808 */
[----:B------:R-:W-:-:S02]  /*16a70*/  ISETP.GE.AND P6, PT, R3, R228, PT ;  /* 0x000000e40300720c */ /* 0x000fc40003fc6270 */
[----:B------:R-:W-:Y:S02]  /*16a80*/  IABS R2, R2 ;  /* 0x0000000200027213 */ /* 0x000fe40000000000 */
[----:B------:R-:W-:Y:S02]  /*16a90*/  IABS R4, R4 ;  /* 0x0000000400047213 */ /* 0x000fe40000000000 */
[C---:B------:R-:W-:Y:S01]  /*16aa0*/  ISETP.GE.AND P5, PT, R3.reuse, R230, PT ;  /* 0x000000e60300720c */ /* 0x040fe20003fa6270 */
[----:B------:R-:W-:Y:S01]  /*16ab0*/  IMAD.MOV.U32 R5, RZ, RZ, R2 ;  /* 0x000000ffff057224 */ /* 0x000fe200078e0002 */
[C---:B------:R-:W-:Y:S02]  /*16ac0*/  ISETP.GE.AND P0, PT, R3.reuse, R229, PT ;  /* 0x000000e50300720c */ /* 0x040fe40003f06270 */
[----:B------:R-:W-:Y:S02]  /*16ad0*/  I2FP.F32.S32 R4, R4 ;  /* 0x0000000400047245 */ /* 0x000fe40000201400 */
[----:B------:R-:W-:-:S02]  /*16ae0*/  ISETP.GE.AND P3, PT, R3, R231, PT ;  /* 0x000000e70300720c */ /* 0x000fc40003f66270 */
[----:B------:R-:W-:Y:S01]  /*16af0*/  I2FP.F32.S32 R5, R5 ;  /* 0x0000000500057245 */ /* 0x000fe20000201400 */
[----:B------:R-:W-:Y:S01]  /*16b00*/  FFMA.FTZ R4, -R224, R4, R94 ;  /* 0x00000004e0047223 */ /* 0x000fe2000001015e */
[----:B-1----:R-:W-:-:S03]  /*16b10*/  IADD3 R0, PT, PT, R227, -0x1, -R8 ;  /* 0xffffffffe3007810 */ /* 0x002fc60007ffe808 */
[----:B------:R-:W-:Y:S01]  /*16b20*/  FFMA.FTZ R6, -R224, R5, R84 ;  /* 0x00000005e0067223 */ /* 0x000fe20000010154 */
[----:B------:R-:W-:-:S04]  /*16b30*/  IABS R0, R0 ;  /* 0x0000000000007213 */ /* 0x000fc80000000000 */
[----:B------:R-:W-:Y:S01]  /*16b40*/  FSEL R7, R6, -INF , P0 ;  /* 0xff80000006077808 */ /* 0x000fe20000000000 */
[----:B------:R-:W-:Y:S02]  /*16b50*/  IMAD.MOV.U32 R2, RZ, RZ, R0 ;  /* 0x000000ffff027224 */ /* 0x000fe400078e0000 */
[----:B------:R-:W-:Y:S01]  /*16b60*/  IMAD.IADD R0, R227, 0x1, -R8 ;  /* 0x00000001e3007824 */ /* 0x000fe200078e0a08 */
[----:B------:R-:W-:Y:S01]  /*16b70*/  FSEL R19, R7, -INF , !P3 ;  /* 0xff80000007137808 */ /* 0x000fe20005800000 */
[----:B------:R-:W-:Y:S01]  /*16b80*/  VIADD R6, R10, 0x9 ;  /* 0x000000090a067836 */ /* 0x000fe20000000000 */
[----:B------:R-:W-:Y:S01]  /*16b90*/  I2FP.F32.S32 R3, R2 ;  /* 0x0000000200037245 */ /* 0x000fe20000201400 */
[----:B------:R-:W-:Y:S01]  /*16ba0*/  VIADD R2, R0, 0xfffffff8 ;  /* 0xfffffff800027836 */ /* 0x000fe20000000000 */
[----:B------:R-:W-:Y:S02]  /*16bb0*/  IABS R0, R0 ;  /* 0x0000000000007213 */ /* 0x000fe40000000000 */
[----:B------:R-:W-:Y:S01]  /*16bc0*/  ISETP.GE.AND P3, PT, R6, R228, PT ;  /* 0x000000e40600720c */ /* 0x000fe20003f66270 */
[----:B------:R-:W-:Y:S01]  /*16bd0*/  FFMA.FTZ R5, -R224, R3, R110 ;  /* 0x00000003e0057223 */ /* 0x000fe2000001016e */
[----:B------:R-:W-:-:S02]  /*16be0*/  IABS R2, R2 ;  /* 0x0000000200027213 */ /* 0x000fc40000000000 */
[----:B------:R-:W-:Y:S01]  /*16bf0*/  FSEL R3, R4, -INF , P1 ;  /* 0xff80000004037808 */ /* 0x000fe20000800000 */
[C---:B------:R-:W-:Y:S01]  /*16c00*/  VIADD R4, R10.reuse, 0x8 ;  /* 0x000000080a047836 */ /* 0x040fe20000000000 */
[----:B------:R-:W-:Y:S02]  /*16c10*/  ISETP.GE.AND P1, PT, R10, R231, PT ;  /* 0x000000e70a00720c */ /* 0x000fe40003f26270 */
[----:B------:R-:W-:Y:S02]  /*16c20*/  FSEL R5, R5, -INF , P6 ;  /* 0xff80000005057808 */ /* 0x000fe40003000000 */
[----:B------:R-:W-:Y:S02]  /*16c30*/  I2FP.F32.S32 R2, R2 ;  /* 0x0000000200027245 */ /* 0x000fe40000201400 */
[----:B------:R-:W-:Y:S02]  /*16c40*/  FSEL R12, R3, -INF , !P1 ;  /* 0xff800000030c7808 */ /* 0x000fe40004800000 */
[----:B------:R-:W-:-:S02]  /*16c50*/  FSEL R21, R5, -INF , !P5 ;  /* 0xff80000005157808 */ /* 0x000fc40006800000 */
[C---:B------:R-:W-:Y:S02]  /*16c60*/  ISETP.GE.AND P6, PT, R4.reuse, R228, PT ;  /* 0x000000e40400720c */ /* 0x040fe40003fc6270 */
[C---:B------:R-:W-:Y:S02]  /*16c70*/  ISETP.GE.AND P1, PT, R4.reuse, R230, PT ;  /* 0x000000e60400720c */ /* 0x040fe40003f26270 */
[C---:B------:R-:W-:Y:S02]  /*16c80*/  ISETP.GE.AND P5, PT, R4.reuse, R229, PT ;  /* 0x000000e50400720c */ /* 0x040fe40003fa6270 */
[----:B------:R-:W-:Y:S01]  /*16c90*/  ISETP.GE.AND P0, PT, R4, R231, PT ;  /* 0x000000e70400720c */ /* 0x000fe20003f06270 */
[----:B------:R-:W-:Y:S01]  /*16ca0*/  FFMA.FTZ R4, -R224, R2, R96 ;  /* 0x00000002e0047223 */ /* 0x000fe20000010160 */
[--C-:B------:R-:W-:Y:S02]  /*16cb0*/  IADD3 R2, PT, PT, R13, -0x9, -R8.reuse ;  /* 0xfffffff70d027810 */ /* 0x100fe40007ffe808 */
[----:B------:R-:W-:-:S02]  /*16cc0*/  IADD3 R3, PT, PT, R227, -0x9, -R8 ;  /* 0xfffffff7e3037810 */ /* 0x000fc40007ffe808 */
[----:B------:R-:W-:Y:S01]  /*16cd0*/  IABS R5, R2 ;  /* 0x0000000200057213 */ /* 0x000fe20000000000 */
[----:B------:R-:W-:Y:S01]  /*16ce0*/  IMAD.MOV.U32 R2, RZ, RZ, R0 ;  /* 0x000000ffff027224 */ /* 0x000fe200078e0000 */
[----:B------:R-:W-:Y:S02]  /*16cf0*/  IABS R0, R3 ;  /* 0x0000000300007213 */ /* 0x000fe40000000000 */
[----:B------:R-:W-:Y:S01]  /*16d00*/  FSEL R4, R4, -INF , P6 ;  /* 0xff80000004047808 */ /* 0x000fe20003000000 */
[----:B------:R-:W-:Y:S01]  /*16d10*/  IMAD.MOV.U32 R3, RZ, RZ, R5 ;  /* 0x000000ffff037224 */ /* 0x000fe200078e0005 */
[----:B------:R-:W-:Y:S02]  /*16d20*/  I2FP.F32.S32 R9, R2 ;  /* 0x0000000200097245 */ /* 0x000fe40000201400 */
[----:B------:R-:W-:Y:S02]  /*16d30*/  I2FP.F32.S32 R0, R0 ;  /* 0x0000000000007245 */ /* 0x000fe40000201400 */
[----:B------:R-:W-:Y:S01]  /*16d40*/  FSEL R20, R4, -INF , !P1 ;  /* 0xff80000004147808 */ /* 0x000fe20004800000 */
[----:B------:R-:W-:Y:S01]  /*16d50*/  FFMA.FTZ R2, -R224, R9, R88 ;  /* 0x00000009e0027223 */ /* 0x000fe20000010158 */
[----:B------:R-:W-:-:S02]  /*16d60*/  IADD3 R4, PT, PT, R13, -0x10, -R8 ;  /* 0xfffffff00d047810 */ /* 0x000fc40007ffe808 */
[----:B------:R-:W-:Y:S02]  /*16d70*/  I2FP.F32.S32 R3, R3 ;  /* 0x0000000300037245 */ /* 0x000fe40000201400 */
[----:B------:R-:W-:Y:S01]  /*16d80*/  FSEL R7, R2, -INF , P5 ;  /* 0xff80000002077808 */ /* 0x000fe20002800000 */
[C---:B------:R-:W-:Y:S01]  /*16d90*/  FFMA.FTZ R2, -R224.reuse, R0, R114 ;  /* 0x00000000e0027223 */ /* 0x040fe20000010172 */
[----:B------:R-:W-:Y:S01]  /*16da0*/  IADD3 R0, PT, PT, R227, -0x10, -R8 ;  /* 0xfffffff0e3007810 */ /* 0x000fe20007ffe808 */
[----:B------:R-:W-:Y:S01]  /*16db0*/  FFMA.FTZ R5, -R224, R3, R85 ;  /* 0x00000003e0057223 */ /* 0x000fe20000010155 */
[----:B------:R-:W-:Y:S01]  /*16dc0*/  IABS R4, R4 ;  /* 0x0000000400047213 */ /* 0x000fe20000000000 */
[----:B------:R-:W-:Y:S01]  /*16dd0*/  VIADD R3, R10, 0x10 ;  /* 0x000000100a037836 */ /* 0x000fe20000000000 */
[----:B------:R-:W-:Y:S02]  /*16de0*/  IABS R0, R0 ;  /* 0x0000000000007213 */ /* 0x000fe40000000000 */
[----:B------:R-:W-:-:S02]  /*16df0*/  ISETP.GE.AND P6, PT, R6, R230, PT ;  /* 0x000000e60600720c */ /* 0x000fc40003fc6270 */
[C---:B------:R-:W-:Y:S02]  /*16e00*/  ISETP.GE.AND P1, PT, R6.reuse, R229, PT ;  /* 0x000000e50600720c */ /* 0x040fe40003f26270 */
[----:B------:R-:W-:Y:S02]  /*16e10*/  ISETP.GE.AND P5, PT, R6, R231, PT ;  /* 0x000000e70600720c */ /* 0x000fe40003fa6270 */
[----:B------:R-:W-:Y:S02]  /*16e20*/  FSEL R6, R2, -INF , P3 ;  /* 0xff80000002067808 */ /* 0x000fe40001800000 */
[----:B------:R-:W-:Y:S02]  /*16e30*/  I2FP.F32.S32 R2, R4 ;  /* 0x0000000400027245 */ /* 0x000fe40000201400 */
[----:B------:R-:W-:Y:S02]  /*16e40*/  I2FP.F32.S32 R0, R0 ;  /* 0x0000000000007245 */ /* 0x000fe40000201400 */
[----:B------:R-:W-:-:S02]  /*16e50*/  FSEL R29, R6, -INF , !P6 ;  /* 0xff800000061d7808 */ /* 0x000fc40007000000 */
[----:B------:R-:W-:Y:S01]  /*16e60*/  FSEL R6, R5, -INF , P1 ;  /* 0xff80000005067808 */ /* 0x000fe20000800000 */
[C---:B------:R-:W-:Y:S01]  /*16e70*/  FFMA.FTZ R5, -R224.reuse, R2, R76 ;  /* 0x00000002e0057223 */ /* 0x040fe2000001014c */
[----:B------:R-:W-:Y:S01]  /*16e80*/  IADD3 R4, PT, PT, R13, -0x11, -R8 ;  /* 0xffffffef0d047810 */ /* 0x000fe20007ffe808 */
[----:B------:R-:W-:Y:S01]  /*16e90*/  FFMA.FTZ R2, -R224, R0, R104 ;  /* 0x00000000e0027223 */ /* 0x000fe20000010168 */
[----:B------:R-:W-:Y:S02]  /*16ea0*/  IADD3 R0, PT, PT, R227, -0x11, -R8 ;  /* 0xffffffefe3007810 */ /* 0x000fe40007ffe808 */
[----:B------:R-:W-:Y:S02]  /*16eb0*/  FSEL R18, R7, -INF , !P0 ;  /* 0xff80000007127808 */ /* 0x000fe40004000000 */
[----:B------:R-:W-:Y:S02]  /*16ec0*/  ISETP.GE.AND P0, PT, R3, R228, PT ;  /* 0x000000e40300720c */ /* 0x000fe40003f06270 */
[----:B------:R-:W-:-:S02]  /*16ed0*/  IABS R4, R4 ;  /* 0x0000000400047213 */ /* 0x000fc40000000000 */
[----:B------:R-:W-:Y:S02]  /*16ee0*/  IABS R0, R0 ;  /* 0x0000000000007213 */ /* 0x000fe40000000000 */
[----:B------:R-:W-:Y:S02]  /*16ef0*/  FSEL R17, R6, -INF , !P5 ;  /* 0xff80000006117808 */ /* 0x000fe40006800000 */
[C---:B------:R-:W-:Y:S02]  /*16f00*/  ISETP.GE.AND P3, PT, R3.reuse, R230, PT ;  /* 0x000000e60300720c */ /* 0x040fe40003f66270 */
[----:B------:R-:W-:Y:S02]  /*16f10*/  FSEL R6, R2, -INF , P0 ;  /* 0xff80000002067808 */ /* 0x000fe40000000000 */
[----:B------:R-:W-:Y:S02]  /*16f20*/  ISETP.GE.AND P6, PT, R3, R229, PT ;  /* 0x000000e50300720c */ /* 0x000fe40003fc6270 */
[----:B------:R-:W-:-:S02]  /*16f30*/  I2FP.F32.S32 R2, R4 ;  /* 0x0000000400027245 */ /* 0x000fc40000201400 */
[----:B------:R-:W-:Y:S02]  /*16f40*/  I2FP.F32.S32 R0, R0 ;  /* 0x0000000000007245 */ /* 0x000fe40000201400 */
[----:B------:R-:W-:Y:S01]  /*16f50*/  ISETP.GE.AND P1, PT, R3, R231, PT ;  /* 0x000000e70300720c */ /* 0x000fe20003f26270 */
[----:B------:R-:W-:Y:S01]  /*16f60*/  VIADD R3, R10, 0x11 ;  /* 0x000000110a037836 */ /* 0x000fe20000000000 */
[----:B------:R-:W-:Y:S02]  /*16f70*/  FSEL R30, R6, -INF , !P3 ;  /* 0xff800000061e7808 */ /* 0x000fe40005800000 */
[----:B------:R-:W-:Y:S01]  /*16f80*/  FSEL R6, R5, -INF , P6 ;  /* 0xff80000005067808 */ /* 0x000fe20003000000 */
[C---:B------:R-:W-:Y:S01]  /*16f90*/  FFMA.FTZ R5, -R224.reuse, R2, R87 ;  /* 0x00000002e0057223 */ /* 0x040fe20000010157 */
[----:B------:R-:W-:Y:S01]  /*16fa0*/  IADD3 R4, PT, PT, R13, -0x18, -R8 ;  /* 0xffffffe80d047810 */ /* 0x000fe20007ffe808 */
[----:B------:R-:W-:Y:S01]  /*16fb0*/  FFMA.FTZ R2, -R224, R0, R118 ;  /* 0x00000000e0027223 */ /* 0x000fe20000010176 */
[----:B------:R-:W-:-:S02]  /*16fc0*/  IADD3 R0, PT, PT, R227, -0x18, -R8 ;  /* 0xffffffe8e3007810 */ /* 0x000fc40007ffe808 */
[C---:B------:R-:W-:Y:S02]  /*16fd0*/  ISETP.GE.AND P5, PT, R3.reuse, R228, PT ;  /* 0x000000e40300720c */ /* 0x040fe40003fa6270 */
[----:B------:R-:W-:Y:S02]  /*16fe0*/  IABS R4, R4 ;  /* 0x0000000400047213 */ /* 0x000fe40000000000 */
[----:B------:R-:W-:Y:S02]  /*16ff0*/  IABS R0, R0 ;  /* 0x0000000000007213 */ /* 0x000fe40000000000 */
[----:B------:R-:W-:Y:S02]  /*17000*/  FSEL R14, R6, -INF , !P1 ;  /* 0xff800000060e7808 */ /* 0x000fe40004800000 */
[----:B------:R-:W-:Y:S02]  /*17010*/  ISETP.GE.AND P0, PT, R3, R230, PT ;  /* 0x000000e60300720c */ /* 0x000fe40003f06270 */
[----:B------:R-:W-:-:S02]  /*17020*/  FSEL R6, R2, -INF , P5 ;  /* 0xff80000002067808 */ /* 0x000fc40002800000 */
[C---:B------:R-:W-:Y:S02]  /*17030*/  ISETP.GE.AND P3, PT, R3.reuse, R229, PT ;  /* 0x000000e50300720c */ /* 0x040fe40003f66270 */
[----:B------:R-:W-:Y:S02]  /*17040*/  I2FP.F32.S32 R2, R4 ;  /* 0x0000000400027245 */ /* 0x000fe40000201400 */
        /* <DEDUP_REMOVED lines=40> */
[--C-:B------:R-:W-:Y:S01]  /*172d0*/  IADD3 R4, PT, PT, R13, -0x21, -R8.reuse ;  /* 0xffffffdf0d047810 */ /* 0x100fe20007ffe808 */
        /* <DEDUP_REMOVED lines=724> */
[----:B------:R-:W-:Y:S01]  /*1a020*/  ISETP.GE.AND P6, PT, R3, R231, PT ;  /* 0x000000e70300720c */ /* 0x000fe20003fc6270 */
[----:B------:R-:W-:Y:S01]  /*1a030*/  VIADD R3, R10, 0xc9 ;  /* 0x000000c90a037836 */ /* 0x000fe20000000000 */
[----:B------:R-:W-:Y:S02]  /*1a040*/  I2FP.F32.S32 R0, R0 ;  /* 0x0000000000007245 */ /* 0x000fe40000201400 */
[----:B------:R-:W-:Y:S02]  /*1a050*/  FSEL R241, R6, -INF , !P0 ;  /* 0xff80000006f17808 */ /* 0x000fe40004000000 */
[----:B------:R-:W-:Y:S01]  /*1a060*/  FSEL R6, R5, -INF , P3 ;  /* 0xff80000005067808 */ /* 0x000fe20001800000 */
[C---:B------:R-:W-:Y:S01]  /*1a070*/  FFMA.FTZ R5, -R224.reuse, R2, R70 ;  /* 0x00000002e0057223 */ /* 0x040fe20000010146 */
[----:B------:R-:W-:Y:S01]  /*1a080*/  FFMA.FTZ R2, -R224, R0, R187 ;  /* 0x00000000e0027223 */ /* 0x000fe200000101bb */
[----:B------:R-:W-:-:S02]  /*1a090*/  ISETP.GE.AND P1, PT, R3, R228, PT ;  /* 0x000000e40300720c */ /* 0x000fc40003f26270 */
[--C-:B------:R-:W-:Y:S02]  /*1a0a0*/  IADD3 R0, PT, PT, R227, -0xd0, -R8.reuse ;  /* 0xffffff30e3007810 */ /* 0x100fe40007ffe808 */
[----:B------:R-:W-:Y:S02]  /*1a0b0*/  ISETP.GE.AND P5, PT, R3, R230, PT ;  /* 0x000000e60300720c */ /* 0x000fe40003fa6270 */
[----:B------:R-:W-:Y:S02]  /*1a0c0*/  FSEL R2, R2, -INF , P1 ;  /* 0xff80000002027808 */ /* 0x000fe40000800000 */
[----:B------:R-:W-:Y:S02]  /*1a0d0*/  IADD3 R4, PT, PT, R13, -0xd0, -R8 ;  /* 0xffffff300d047810 */ /* 0x000fe40007ffe808 */
[----:B------:R-:W-:Y:S02]  /*1a0e0*/  IABS R0, R0 ;  /* 0x0000000000007213 */ /* 0x000fe40000000000 */
[----:B------:R-:W-:-:S02]  /*1a0f0*/  FSEL R238, R2, -INF , !P5 ;  /* 0xff80000002ee7808 */ /* 0x000fc40006800000 */
[C---:B------:R-:W-:Y:S02]  /*1a100*/  ISETP.GE.AND P0, PT, R3.reuse, R229, PT ;  /* 0x000000e50300720c */ /* 0x040fe40003f06270 */
[----:B------:R-:W-:Y:S01]  /*1a110*/  ISETP.GE.AND P3, PT, R3, R231, PT ;  /* 0x000000e70300720c */ /* 0x000fe20003f66270 */
[----:B------:R-:W-:Y:S01]  /*1a120*/  VIADD R3, R10, 0xd0 ;  /* 0x000000d00a037836 */ /* 0x000fe20000000000 */
[----:B------:R-:W-:Y:S02]  /*1a130*/  IABS R4, R4 ;  /* 0x0000000400047213 */ /* 0x000fe40000000000 */
[----:B------:R-:W-:Y:S02]  /*1a140*/  I2FP.F32.S32 R2, R0 ;  /* 0x0000000000027245 */ /* 0x000fe40000201400 */
[----:B------:R-:W-:Y:S02]  /*1a150*/  IADD3 R0, PT, PT, R227, -0xd1, -R8 ;  /* 0xffffff2fe3007810 */ /* 0x000fe40007ffe808 */
[----:B------:R-:W-:Y:S01]  /*1a160*/  FSEL R213, R6, -INF , !P6 ;  /* 0xff80000006d57808 */ /* 0x000fe20007000000 */
[----:B------:R-:W-:Y:S01]  /*1a170*/  FFMA.FTZ R2, -R224, R2, R71 ;  /* 0x00000002e0027223 */ /* 0x000fe20000010147 */
[----:B------:R-:W-:-:S02]  /*1a180*/  I2FP.F32.S32 R4, R4 ;  /* 0x0000000400047245 */ /* 0x000fc40000201400 */
[----:B------:R-:W-:Y:S02]  /*1a190*/  FSEL R6, R5, -INF , P0 ;  /* 0xff80000005067808 */ /* 0x000fe40000000000 */
[C---:B------:R-:W-:Y:S01]  /*1a1a0*/  ISETP.GE.AND P6, PT, R3.reuse, R228, PT ;  /* 0x000000e40300720c */ /* 0x040fe20003fc6270 */
[----:B------:R-:W-:Y:S01]  /*1a1b0*/  FFMA.FTZ R5, -R224, R4, R51 ;  /* 0x00000004e0057223 */ /* 0x000fe20000010133 */
[----:B------:R-:W-:Y:S02]  /*1a1c0*/  IABS R0, R0 ;  /* 0x0000000000007213 */ /* 0x000fe40000000000 */
[C---:B------:R-:W-:Y:S02]  /*1a1d0*/  ISETP.GE.AND P1, PT, R3.reuse, R230, PT ;  /* 0x000000e60300720c */ /* 0x040fe40003f26270 */
[C---:B------:R-:W-:Y:S02]  /*1a1e0*/  ISETP.GE.AND P5, PT, R3.reuse, R229, PT ;  /* 0x000000e50300720c */ /* 0x040fe40003fa6270 */
[----:B------:R-:W-:Y:S01]  /*1a1f0*/  ISETP.GE.AND P0, PT, R3, R231, PT ;  /* 0x000000e70300720c */ /* 0x000fe20003f06270 */
[----:B------:R-:W-:Y:S01]  /*1a200*/  VIADD R3, R10, 0xd1 ;  /* 0x000000d10a037836 */ /* 0x000fe20000000000 */
[----:B------:R-:W-:-:S02]  /*1a210*/  FSEL R211, R6, -INF , !P3 ;  /* 0xff80000006d37808 */ /* 0x000fc40005800000 */
[----:B------:R-:W-:Y:S02]  /*1a220*/  FSEL R6, R2, -INF , P6 ;  /* 0xff80000002067808 */ /* 0x000fe40003000000 */
[----:B------:R-:W-:Y:S02]  /*1a230*/  I2FP.F32.S32 R0, R0 ;  /* 0x0000000000007245 */ /* 0x000fe40000201400 */
[----:B------:R-:W-:Y:S02]  /*1a240*/  FSEL R251, R6, -INF , !P1 ;  /* 0xff80000006fb7808 */ /* 0x000fe40004800000 */
[----:B------:R-:W-:Y:S02]  /*1a250*/  FSEL R7, R5, -INF , P5 ;  /* 0xff80000005077808 */ /* 0x000fe40002800000 */
[C---:B------:R-:W-:Y:S02]  /*1a260*/  ISETP.GE.AND P3, PT, R3.reuse, R228, PT ;  /* 0x000000e40300720c */ /* 0x040fe40003f66270 */
[----:B------:R-:W-:-:S02]  /*1a270*/  ISETP.GE.AND P6, PT, R3, R230, PT ;  /* 0x000000e60300720c */ /* 0x000fc40003fc6270 */
[C---:B------:R-:W-:Y:S02]  /*1a280*/  ISETP.GE.AND P1, PT, R3.reuse, R229, PT ;  /* 0x000000e50300720c */ /* 0x040fe40003f26270 */
[----:B------:R-:W-:Y:S01]  /*1a290*/  ISETP.GE.AND P5, PT, R3, R231, PT ;  /* 0x000000e70300720c */ /* 0x000fe20003fa6270 */
[----:B------:R-:W-:Y:S01]  /*1a2a0*/  FFMA.FTZ R3, -R224, R0, R66 ;  /* 0x00000000e0037223 */ /* 0x000fe20000010142 */
[C-C-:B------:R-:W-:Y:S01]  /*1a2b0*/  IADD3 R4, PT, PT, R13.reuse, -0xd1, -R8.reuse ;  /* 0xffffff2f0d047810 */ /* 0x140fe20007ffe808 */
[----:B------:R-:W2:Y:S01]  /*1a2c0*/  LD.E R0, desc[UR4][R134.64+0xdc] ;  /* 0x0000dc0486007980 */ /* 0x000ea2000c101900 */
[----:B------:R-:W-:Y:S02]  /*1a2d0*/  IADD3 R5, PT, PT, R13, -0xd8, -R8 ;  /* 0xffffff280d057810 */ /* 0x000fe40007ffe808 */
[----:B------:R-:W-:-:S04]  /*1a2e0*/  IABS R4, R4 ;  /* 0x0000000400047213 */ /* 0x000fc80000000000 */
[----:B------:R-:W-:-:S05]  /*1a2f0*/  I2FP.F32.S32 R2, R4 ;  /* 0x0000000400027245 */ /* 0x000fca0000201400 */
[----:B------:R-:W-:Y:S01]  /*1a300*/  FFMA.FTZ R6, -R224, R2, R52 ;  /* 0x00000002e0067223 */ /* 0x000fe20000010134 */
[----:B------:R-:W-:Y:S02]  /*1a310*/  IADD3 R2, PT, PT, R227, -0xd8, -R8 ;  /* 0xffffff28e3027810 */ /* 0x000fe40007ffe808 */
[----:B------:R-:W-:Y:S02]  /*1a320*/  IABS R5, R5 ;  /* 0x0000000500057213 */ /* 0x000fe40000000000 */
[----:B------:R-:W-:Y:S02]  /*1a330*/  IABS R2, R2 ;  /* 0x0000000200027213 */ /* 0x000fe40000000000 */
[----:B------:R-:W-:Y:S02]  /*1a340*/  FSEL R236, R7, -INF , !P0 ;  /* 0xff80000007ec7808 */ /* 0x000fe40004000000 */
[----:B------:R-:W-:Y:S02]  /*1a350*/  FSEL R7, R3, -INF , P3 ;  /* 0xff80000003077808 */ /* 0x000fe40001800000 */
[----:B------:R-:W-:-:S02]  /*1a360*/  I2FP.F32.S32 R3, R5 ;  /* 0x0000000500037245 */ /* 0x000fc40000201400 */
[----:B------:R-:W-:Y:S01]  /*1a370*/  I2FP.F32.S32 R2, R2 ;  /* 0x0000000200027245 */ /* 0x000fe20000201400 */
[----:B------:R-:W-:Y:S01]  /*1a380*/  VIADD R4, R10, 0xd8 ;  /* 0x000000d80a047836 */ /* 0x000fe20000000000 */
[----:B------:R-:W-:Y:S02]  /*1a390*/  FSEL R249, R7, -INF , !P6 ;  /* 0xff80000007f97808 */ /* 0x000fe40007000000 */
[----:B------:R-:W-:Y:S01]  /*1a3a0*/  FSEL R7, R6, -INF , P1 ;  /* 0xff80000006077808 */ /* 0x000fe20000800000 */
[C---:B------:R-:W-:Y:S01]  /*1a3b0*/  FFMA.FTZ R6, -R224.reuse, R3, R44 ;  /* 0x00000003e0067223 */ /* 0x040fe2000001012c */
[--C-:B------:R-:W-:Y:S01]  /*1a3c0*/  IADD3 R5, PT, PT, R13, -0xd9, -R8.reuse ;  /* 0xffffff270d057810 */ /* 0x100fe20007ffe808 */
[----:B------:R-:W-:Y:S01]  /*1a3d0*/  FFMA.FTZ R3, -R224, R2, R53 ;  /* 0x00000002e0037223 */ /* 0x000fe20000010135 */
[----:B------:R-:W-:Y:S02]  /*1a3e0*/  IADD3 R2, PT, PT, R227, -0xd9, -R8 ;  /* 0xffffff27e3027810 */ /* 0x000fe40007ffe808 */
[----:B------:R-:W-:-:S02]  /*1a3f0*/  ISETP.GE.AND P0, PT, R4, R228, PT ;  /* 0x000000e40400720c */ /* 0x000fc40003f06270 */
[----:B------:R-:W-:Y:S02]  /*1a400*/  IABS R5, R5 ;  /* 0x0000000500057213 */ /* 0x000fe40000000000 */
[----:B------:R-:W-:Y:S02]  /*1a410*/  IABS R2, R2 ;  /* 0x0000000200027213 */ /* 0x000fe40000000000 */
[----:B------:R-:W-:Y:S02]  /*1a420*/  FSEL R237, R7, -INF , !P5 ;  /* 0xff80000007ed7808 */ /* 0x000fe40006800000 */
[C---:B------:R-:W-:Y:S02]  /*1a430*/  ISETP.GE.AND P3, PT, R4.reuse, R230, PT ;  /* 0x000000e60400720c */ /* 0x040fe40003f66270 */
[----:B------:R-:W-:Y:S02]  /*1a440*/  FSEL R7, R3, -INF , P0 ;  /* 0xff80000003077808 */ /* 0x000fe40000000000 */
[----:B------:R-:W-:-:S02]  /*1a450*/  ISETP.GE.AND P6, PT, R4, R229, PT ;  /* 0x000000e50400720c */ /* 0x000fc40003fc6270 */
        /* <DEDUP_REMOVED lines=49> */
[----:B------:R-:W-:Y:S02]  /*1a770*/  IABS R5, R5 ;  /* 0x0000000500057213 */ /* 0x000fe40000000000 */
[----:B------:R-:W-:Y:S02]  /*1a780*/  I2FP.F32.S32 R3, R2 ;  /* 0x0000000200037245 */ /* 0x000fe40000201400 */
[----:B------:R-:W-:Y:S02]  /*1a790*/  IADD3 R2, PT, PT, R227, -0xe9, -R8 ;  /* 0xffffff17e3027810 */ /* 0x000fe40007ffe808 */
[C---:B------:R-:W-:Y:S02]  /*1a7a0*/  ISETP.GE.AND P5, PT, R4.reuse, R229, PT ;  /* 0x000000e50400720c */ /* 0x040fe40003fa6270 */
[----:B------:R-:W-:Y:S01]  /*1a7b0*/  ISETP.GE.AND P0, PT, R4, R231, PT ;  /* 0x000000e70400720c */ /* 0x000fe20003f06270 */
[----:B------:R-:W-:Y:S01]  /*1a7c0*/  VIADD R4, R10, 0xe8 ;  /* 0x000000e80a047836 */ /* 0x000fe20000000000 */
[----:B------:R-:W-:-:S02]  /*1a7d0*/  I2FP.F32.S32 R5, R5 ;  /* 0x0000000500057245 */ /* 0x000fc40000201400 */
[----:B------:R-:W-:Y:S01]  /*1a7e0*/  IABS R2, R2 ;  /* 0x0000000200027213 */ /* 0x000fe20000000000 */
[----:B------:R-:W-:Y:S01]  /*1a7f0*/  FFMA.FTZ R3, -R224, R3, R26 ;  /* 0x00000003e0037223 */ /* 0x000fe2000001011a */
[----:B------:R-:W-:Y:S02]  /*1a800*/  FSEL R245, R7, -INF , !P3 ;  /* 0xff80000007f57808 */ /* 0x000fe40005800000 */
[----:B------:R-:W-:Y:S01]  /*1a810*/  FSEL R7, R6, -INF , P5 ;  /* 0xff80000006077808 */ /* 0x000fe20002800000 */
[----:B------:R-:W-:Y:S01]  /*1a820*/  FFMA.FTZ R6, -R224, R5, R24 ;  /* 0x00000005e0067223 */ /* 0x000fe20000010118 */
[C---:B------:R-:W-:Y:S02]  /*1a830*/  ISETP.GE.AND P3, PT, R4.reuse, R228, PT ;  /* 0x000000e40400720c */ /* 0x040fe40003f66270 */
[C---:B------:R-:W-:Y:S02]  /*1a840*/  ISETP.GE.AND P6, PT, R4.reuse, R230, PT ;  /* 0x000000e60400720c */ /* 0x040fe40003fc6270 */
[----:B------:R-:W-:-:S02]  /*1a850*/  ISETP.GE.AND P1, PT, R4, R229, PT ;  /* 0x000000e50400720c */ /* 0x000fc40003f26270 */
[----:B------:R-:W-:Y:S01]  /*1a860*/  ISETP.GE.AND P5, PT, R4, R231, PT ;  /* 0x000000e70400720c */ /* 0x000fe20003fa6270 */
[----:B------:R-:W-:Y:S01]  /*1a870*/  VIADD R4, R10, 0xe9 ;  /* 0x000000e90a047836 */ /* 0x000fe20000000000 */
[----:B------:R-:W-:Y:S02]  /*1a880*/  I2FP.F32.S32 R2, R2 ;  /* 0x0000000200027245 */ /* 0x000fe40000201400 */
[----:B------:R-:W-:Y:S02]  /*1a890*/  IADD3 R5, PT, PT, R13, -0xe9, -R8 ;  /* 0xffffff170d057810 */ /* 0x000fe40007ffe808 */
[----:B------:R-:W-:Y:S01]  /*1a8a0*/  FSEL R248, R7, -INF , !P0 ;  /* 0xff80000007f87808 */ /* 0x000fe20004000000 */
[----:B------:R-:W-:Y:S01]  /*1a8b0*/  FFMA.FTZ R2, -R224, R2, R27 ;  /* 0x00000002e0027223 */ /* 0x000fe2000001011b */
[----:B------:R-:W-:Y:S02]  /*1a8c0*/  FSEL R7, R3, -INF , P3 ;  /* 0xff80000003077808 */ /* 0x000fe40001800000 */
[----:B------:R-:W-:-:S02]  /*1a8d0*/  FMNMX3.FTZ R36, R12, R19, R18, !PT ;  /* 0x000000130c247276 */ /* 0x000fc40007810012 */
[----:B------:R-:W-:Y:S02]  /*1a8e0*/  IABS R5, R5 ;  /* 0x0000000500057213 */ /* 0x000fe40000000000 */
[----:B------:R-:W-:Y:S02]  /*1a8f0*/  ISETP.GE.AND P0, PT, R4, R228, PT ;  /* 0x000000e40400720c */ /* 0x000fe40003f06270 */
[----:B------:R-:W-:Y:S02]  /*1a900*/  FSEL R141, R7, -INF , !P6 ;  /* 0xff800000078d7808 */ /* 0x000fe40007000000 */
[----:B------:R-:W-:Y:S02]  /*1a910*/  FSEL R6, R6, -INF , P1 ;  /* 0xff80000006067808 */ /* 0x000fe40000800000 */
[----:B------:R-:W-:Y:S02]  /*1a920*/  FMNMX3.FTZ R36, R36, R17, R14, !PT ;  /* 0x0000001124247276 */ /* 0x000fe4000781000e */
[----:B------:R-:W-:-:S02]  /*1a930*/  ISETP.GE.AND P3, PT, R4, R230, PT ;  /* 0x000000e60400720c */ /* 0x000fc40003f66270 */
[----:B------:R-:W-:Y:S02]  /*1a940*/  I2FP.F32.S32 R3, R5 ;  /* 0x0000000500037245 */ /* 0x000fe40000201400 */
[C---:B------:R-:W-:Y:S02]  /*1a950*/  ISETP.GE.AND P6, PT, R4.reuse, R229, PT ;  /* 0x000000e50400720c */ /* 0x040fe40003fc6270 */
[----:B------:R-:W-:Y:S02]  /*1a960*/  ISETP.GE.AND P1, PT, R4, R231, PT ;  /* 0x000000e70400720c */ /* 0x000fe40003f26270 */
[----:B------:R-:W-:Y:S02]  /*1a970*/  FSEL R4, R2, -INF , P0 ;  /* 0xff80000002047808 */ /* 0x000fe40000000000 */
[----:B------:R-:W-:Y:S02]  /*1a980*/  IADD3 R2, PT, PT, R13, -0xf0, -R8 ;  /* 0xffffff100d027810 */ /* 0x000fe40007ffe808 */
[----:B------:R-:W-:Y:S01]  /*1a990*/  FMNMX3.FTZ R36, R36, R15, R16, !PT ;  /* 0x0000000f24247276 */ /* 0x000fe20007810010 */
[C---:B------:R-:W-:Y:S01]  /*1a9a0*/  FFMA.FTZ R3, -R224.reuse, R3, R25 ;  /* 0x00000003e0037223 */ /* 0x040fe20000010119 */
[----:B------:R-:W-:Y:S01]  /*1a9b0*/  IABS R2, R2 ;  /* 0x0000000200027213 */ /* 0x000fe20000000000 */
[----:B------:R-:W-:Y:S01]  /*1a9c0*/  FFMA.FTZ R7, -R224, R9, R205 ;  /* 0x00000009e0077223 */ /* 0x000fe200000101cd */
[----:B------:R-:W-:-:S02]  /*1a9d0*/  FSEL R246, R6, -INF , !P5 ;  /* 0xff80000006f67808 */ /* 0x000fc40006800000 */
[----:B------:R-:W-:Y:S02]  /*1a9e0*/  FMNMX3.FTZ R36, R36, R28, R48, !PT ;  /* 0x0000001c24247276 */ /* 0x000fe40007810030 */
[----:B------:R-:W-:Y:S02]  /*1a9f0*/  ISETP.GE.AND P5, PT, R10, R228, PT ;  /* 0x000000e40a00720c */ /* 0x000fe40003fa6270 */
[----:B------:R-:W-:Y:S01]  /*1aa00*/  FSEL R9, R3, -INF , P6 ;  /* 0xff80000003097808 */ /* 0x000fe20003000000 */
[----:B------:R-:W-:Y:S01]  /*1aa10*/  IMAD.MOV.U32 R3, RZ, RZ, R2 ;  /* 0x000000ffff037224 */ /* 0x000fe200078e0002 */
[----:B------:R-:W-:Y:S02]  /*1aa20*/  FMNMX3.FTZ R36, R36, R64, R39, !PT ;  /* 0x0000004024247276 */ /* 0x000fe40007810027 */
        /* <DEDUP_REMOVED lines=24> */
[----:B------:R-:W-:Y:S02]  /*1abb0*/  IADD3 R5, PT, PT, R13, -0xf1, -R8 ;  /* 0xffffff0f0d057810 */ /* 0x000fe40007ffe808 */
[----:B------:R-:W-:-:S02]  /*1abc0*/  FMNMX3.FTZ R36, R36, R122, R117, !PT ;  /* 0x0000007a24247276 */ /* 0x000fc40007810075 */
[----:B------:R-:W-:Y:S01]  /*1abd0*/  FMNMX3.FTZ R2, R2, R116, R112, !PT ;  /* 0x0000007402027276 */ /* 0x000fe20007810070 */
[----:B------:R-:W-:Y:S01]  /*1abe0*/  VIADD R6, R10, 0xf0 ;  /* 0x000000f00a067836 */ /* 0x000fe20000000000 */
[----:B------:R-:W-:Y:S02]  /*1abf0*/  FSEL R137, R4, -INF , !P3 ;  /* 0xff80000004897808 */ /* 0x000fe40005800000 */
[----:B------:R-:W-:Y:S02]  /*1ac00*/  I2FP.F32.S32 R3, R3 ;  /* 0x0000000300037245 */ /* 0x000fe40000201400 */
[----:B------:R-:W-:Y:S02]  /*1ac10*/  IABS R4, R5 ;  /* 0x0000000500047213 */ /* 0x000fe40000000000 */
[----:B------:R-:W-:Y:S02]  /*1ac20*/  FMNMX3.FTZ R36, R36, R115, R192, !PT ;  /* 0x0000007324247276 */ /* 0x000fe400078100c0 */
[----:B------:R-:W-:Y:S01]  /*1ac30*/  FMNMX3.FTZ R2, R2, R110, R125, !PT ;  /* 0x0000006e02027276 */ /* 0x000fe2000781007d */
[----:B------:R-:W-:Y:S01]  /*1ac40*/  FFMA.FTZ R3, -R224, R3, R31 ;  /* 0x00000003e0037223 */ /* 0x000fe2000001011f */
[----:B------:R-:W-:-:S02]  /*1ac50*/  I2FP.F32.S32 R4, R4 ;  /* 0x0000000400047245 */ /* 0x000fc40000201400 */
[----:B------:R-:W-:Y:S02]  /*1ac60*/  FMNMX3.FTZ R36, R36, R193, R191, !PT ;  /* 0x000000c124247276 */ /* 0x000fe400078100bf */
[----:B------:R-:W-:Y:S02]  /*1ac70*/  ISETP.GE.AND P5, PT, R6, R229, PT ;  /* 0x000000e50600720c */ /* 0x000fe40003fa6270 */
[----:B------:R-:W-:Y:S01]  /*1ac80*/  FMNMX3.FTZ R2, R2, R123, R120, !PT ;  /* 0x0000007b02027276 */ /* 0x000fe20007810078 */
[----:B------:R-:W-:Y:S01]  /*1ac90*/  FFMA.FTZ R7, -R224, R4, R23 ;  /* 0x00000004e0077223 */ /* 0x000fe20000010117 */
[----:B------:R-:W-:Y:S02]  /*1aca0*/  FMNMX3.FTZ R36, R36, R190, R198, !PT ;  /* 0x000000be24247276 */ /* 0x000fe400078100c6 */
[----:B------:R-:W-:Y:S02]  /*1acb0*/  ISETP.GE.AND P0, PT, R6, R231, PT ;  /* 0x000000e70600720c */ /* 0x000fe40003f06270 */
[----:B------:R-:W-:-:S02]  /*1acc0*/  FSEL R3, R3, -INF , P5 ;  /* 0xff80000003037808 */ /* 0x000fc40002800000 */
[----:B------:R-:W-:Y:S02]  /*1acd0*/  FMNMX3.FTZ R2, R2, R118, R128, !PT ;  /* 0x0000007602027276 */ /* 0x000fe40007810080 */
[----:B------:R-:W-:Y:S02]  /*1ace0*/  IADD3 R4, PT, PT, R13, -0xf8, -R8 ;  /* 0xffffff080d047810 */ /* 0x000fe40007ffe808 */
[----:B------:R-:W-:Y:S02]  /*1acf0*/  FMNMX3.FTZ R36, R36, R199, R195, !PT ;  /* 0x000000c724247276 */ /* 0x000fe400078100c3 */
[----:B------:R-:W-:Y:S02]  /*1ad00*/  FSEL R145, R3, -INF , !P0 ;  /* 0xff80000003917808 */ /* 0x000fe40004000000 */
[----:B------:R-:W-:Y:S02]  /*1ad10*/  FMNMX3.FTZ R2, R2, R127, R126, !PT ;  /* 0x0000007f02027276 */ /* 0x000fe4000781007e */
[----:B------:R-:W-:-:S02]  /*1ad20*/  IADD3 R5, PT, PT, R13, -0xf9, -R8 ;  /* 0xffffff070d057810 */ /* 0x000fc40007ffe808 */
[----:B------:R-:W-:Y:S02]  /*1ad30*/  IABS R3, R4 ;  /* 0x0000000400037213 */ /* 0x000fe40000000000 */
[C---:B------:R-:W-:Y:S02]  /*1ad40*/  ISETP.GE.AND P3, PT, R6.reuse, R228, PT ;  /* 0x000000e40600720c */ /* 0x040fe40003f66270 */
[----:B------:R-:W-:Y:S01]  /*1ad50*/  ISETP.GE.AND P6, PT, R6, R230, PT ;  /* 0x000000e60600720c */ /* 0x000fe20003fc6270 */
[----:B------:R-:W-:Y:S01]  /*1ad60*/  VIADD R6, R10, 0xf1 ;  /* 0x000000f10a067836 */ /* 0x000fe20000000000 */
[----:B------:R-:W-:Y:S02]  /*1ad70*/  FMNMX3.FTZ R36, R36, R194, R209, !PT ;  /* 0x000000c224247276 */ /* 0x000fe400078100d1 */
[----:B------:R-:W-:Y:S01]  /*1ad80*/  FMNMX3.FTZ R2, R2, R124, R204, !PT ;  /* 0x0000007c02027276 */ /* 0x000fe200078100cc */
[----:B------:R-:W-:Y:S01]  /*1ad90*/  IMAD.MOV.U32 R4, RZ, RZ, R3 ;  /* 0x000000ffff047224 */ /* 0x000fe200078e0003 */
[----:B------:R-:W-:-:S02]  /*1ada0*/  IABS R5, R5 ;  /* 0x0000000500057213 */ /* 0x000fc40000000000 */
[----:B------:R-:W-:Y:S02]  /*1adb0*/  FMNMX3.FTZ R36, R36, R210, R202, !PT ;  /* 0x000000d224247276 */ /* 0x000fe400078100ca */
[----:B------:R-:W-:Y:S02]  /*1adc0*/  ISETP.GE.AND P0, PT, R6, R229, PT ;  /* 0x000000e50600720c */ /* 0x000fe40003f06270 */
[----:B------:R-:W-:Y:S01]  /*1add0*/  FMNMX3.FTZ R2, R2, R201, R197, !PT ;  /* 0x000000c902027276 */ /* 0x000fe200078100c5 */
[----:B------:R-:W-:Y:S01]  /*1ade0*/  IMAD.MOV.U32 R3, RZ, RZ, R5 ;  /* 0x000000ffff037224 */ /* 0x000fe200078e0005 */
[----:B------:R-:W-:Y:S02]  /*1adf0*/  I2FP.F32.S32 R5, R4 ;  /* 0x0000000400057245 */ /* 0x000fe40000201400 */
[----:B------:R-:W-:Y:S02]  /*1ae00*/  FMNMX3.FTZ R36, R36, R200, R218, !PT ;  /* 0x000000c824247276 */ /* 0x000fe400078100da */
[----:B------:R-:W-:Y:S01]  /*1ae10*/  FSEL R242, R9, -INF , !P1 ;  /* 0xff80000009f27808 */ /* 0x000fe20004800000 */
[----:B------:R-:W-:Y:S01]  /*1ae20*/  VIADD R9, R10, 0xf8 ;  /* 0x000000f80a097836 */ /* 0x000fe20000000000 */
[----:B------:R-:W-:-:S02]  /*1ae30*/  FSEL R4, R7, -INF , P0 ;  /* 0xff80000007047808 */ /* 0x000fc40000000000 */
[----:B------:R-:W-:Y:S02]  /*1ae40*/  FMNMX3.FTZ R2, R2, R196, R215, !PT ;  /* 0x000000c402027276 */ /* 0x000fe400078100d7 */
[----:B------:R-:W-:Y:S02]  /*1ae50*/  ISETP.GE.AND P0, PT, R6, R231, PT ;  /* 0x000000e70600720c */ /* 0x000fe40003f06270 */
[----:B------:R-:W-:Y:S01]  /*1ae60*/  FMNMX3.FTZ R36, R36, R217, R213, !PT ;  /* 0x000000d924247276 */ /* 0x000fe200078100d5 */
[----:B------:R-:W-:Y:S01]  /*1ae70*/  FFMA.FTZ R5, -R224, R5, R40 ;  /* 0x00000005e0057223 */ /* 0x000fe20000010128 */
[----:B------:R-:W-:Y:S02]  /*1ae80*/  FMNMX3.FTZ R2, R2, R212, R207, !PT ;  /* 0x000000d402027276 */ /* 0x000fe400078100cf */
[----:B------:R-:W-:Y:S02]  /*1ae90*/  I2FP.F32.S32 R3, R3 ;  /* 0x0000000300037245 */ /* 0x000fe40000201400 */
[----:B------:R-:W-:-:S02]  /*1aea0*/  FSEL R206, R4, -INF , !P0 ;  /* 0xff80000004ce7808 */ /* 0x000fc40004000000 */
[----:B------:R-:W-:Y:S02]  /*1aeb0*/  ISETP.GE.AND P0, PT, R9, R229, PT ;  /* 0x000000e50900720c */ /* 0x000fe40003f06270 */
[----:B------:R-:W-:Y:S02]  /*1aec0*/  FMNMX3.FTZ R36, R36, R211, R236, !PT ;  /* 0x000000d324247276 */ /* 0x000fe400078100ec */
[----:B------:R-:W-:Y:S02]  /*1aed0*/  FMNMX3.FTZ R2, R2, R203, R226, !PT ;  /* 0x000000cb02027276 */ /* 0x000fe400078100e2 */
[C---:B------:R-:W-:Y:S02]  /*1aee0*/  ISETP.GE.AND P1, PT, R6.reuse, R228, PT ;  /* 0x000000e40600720c */ /* 0x040fe40003f26270 */
[----:B------:R-:W-:Y:S01]  /*1aef0*/  ISETP.GE.AND P5, PT, R6, R230, PT ;  /* 0x000000e60600720c */ /* 0x000fe20003fa6270 */
[----:B------:R-:W-:Y:S01]  /*1af00*/  FFMA.FTZ R6, -R224, R3, R35 ;  /* 0x00000003e0067223 */ /* 0x000fe20000010123 */
[----:B------:R-:W-:Y:S01]  /*1af10*/  FSEL R4, R5, -INF , P0 ;  /* 0xff80000005047808 */ /* 0x000fe20000000000 */
[----:B------:R-:W-:Y:S01]  /*1af20*/  VIADD R10, R10, 0xf9 ;  /* 0x000000f90a0a7836 */ /* 0x000fe20000000000 */
[----:B------:R-:W-:-:S02]  /*1af30*/  IADD3 R3, PT, PT, R227, -0xf0, -R8 ;  /* 0xffffff10e3037810 */ /* 0x000fc40007ffe808 */
[----:B------:R-:W-:Y:S02]  /*1af40*/  ISETP.GE.AND P0, PT, R9, R231, PT ;  /* 0x000000e70900720c */ /* 0x000fe40003f06270 */
[----:B------:R-:W-:Y:S02]  /*1af50*/  FMNMX3.FTZ R36, R36, R237, R232, !PT ;  /* 0x000000ed24247276 */ /* 0x000fe400078100e8 */
[----:B------:R-:W-:Y:S02]  /*1af60*/  FMNMX3.FTZ R2, R2, R221, R216, !PT ;  /* 0x000000dd02027276 */ /* 0x000fe400078100d8 */
[----:B------:R-:W-:Y:S02]  /*1af70*/  IABS R3, R3 ;  /* 0x0000000300037213 */ /* 0x000fe40000000000 */
[----:B------:R-:W-:Y:S02]  /*1af80*/  FSEL R205, R4, -INF , !P0 ;  /* 0xff80000004cd7808 */ /* 0x000fe40004000000 */
[----:B------:R-:W-:-:S02]  /*1af90*/  FMNMX3.FTZ R36, R36, R223, R245, !PT ;  /* 0x000000df24247276 */ /* 0x000fc400078100f5 */
[----:B------:R-:W-:Y:S02]  /*1afa0*/  ISETP.GE.AND P0, PT, R10, R229, PT ;  /* 0x000000e50a00720c */ /* 0x000fe40003f06270 */
[----:B------:R-:W-:Y:S02]  /*1afb0*/  FMNMX3.FTZ R2, R2, R214, R240, !PT ;  /* 0x000000d602027276 */ /* 0x000fe400078100f0 */
[----:B------:R-:W-:Y:S02]  /*1afc0*/  I2FP.F32.S32 R4, R3 ;  /* 0x0000000300047245 */ /* 0x000fe40000201400 */
[----:B------:R-:W-:Y:S02]  /*1afd0*/  FMNMX3.FTZ R36, R36, R248, R246, !PT ;  /* 0x000000f824247276 */ /* 0x000fe400078100f6 */
[----:B------:R-:W-:Y:S02]  /*1afe0*/  FSEL R3, R6, -INF , P0 ;  /* 0xff80000006037808 */ /* 0x000fe40000000000 */
[----:B------:R-:W-:-:S02]  /*1aff0*/  FMNMX3.FTZ R2, R2, R239, R233, !PT ;  /* 0x000000ef02027276 */ /* 0x000fc400078100e9 */
[----:B------:R-:W-:Y:S02]  /*1b000*/  ISETP.GE.AND P0, PT, R10, R231, PT ;  /* 0x000000e70a00720c */ /* 0x000fe40003f06270 */
[----:B------:R-:W-:Y:S02]  /*1b010*/  FMNMX3.FTZ R36, R36, R242, R145, !PT ;  /* 0x000000f224247276 */ /* 0x000fe40007810091 */
[----:B------:R-:W-:Y:S02]  /*1b020*/  FMNMX3.FTZ R2, R2, R225, R244, !PT ;  /* 0x000000e102027276 */ /* 0x000fe400078100f4 */
[----:B------:R-:W-:Y:S02]  /*1b030*/  FSEL R208, R3, -INF , !P0 ;  /* 0xff80000003d07808 */ /* 0x000fe40004000000 */
[C-C-:B------:R-:W-:Y:S02]  /*1b040*/  IADD3 R5, PT, PT, R227.reuse, -0xf1, -R8.reuse ;  /* 0xffffff0fe3057810 */ /* 0x140fe40007ffe808 */
[----:B------:R-:W-:-:S02]  /*1b050*/  IADD3 R3, PT, PT, R227, -0xf8, -R8 ;  /* 0xffffff08e3037810 */ /* 0x000fc40007ffe808 */
[----:B------:R-:W-:Y:S01]  /*1b060*/  FMNMX3.FTZ R36, R36, R206, R205, !PT ;  /* 0x000000ce24247276 */ /* 0x000fe200078100cd */
[----:B------:R-:W-:Y:S01]  /*1b070*/  FFMA.FTZ R7, -R224, R4, R41 ;  /* 0x00000004e0077223 */ /* 0x000fe20000010129 */
[----:B------:R-:W-:Y:S02]  /*1b080*/  FMNMX3.FTZ R2, R2, R243, R241, !PT ;  /* 0x000000f302027276 */ /* 0x000fe400078100f1 */
[----:B------:R-:W-:Y:S02]  /*1b090*/  IADD3 R4, PT, PT, R227, -0xf9, -R8 ;  /* 0xffffff07e3047810 */ /* 0x000fe40007ffe808 */
[----:B------:R-:W-:Y:S02]  /*1b0a0*/  IABS R5, R5 ;  /* 0x0000000500057213 */ /* 0x000fe40000000000 */
[----:B------:R-:W-:Y:S02]  /*1b0b0*/  IABS R3, R3 ;  /* 0x0000000300037213 */ /* 0x000fe40000000000 */
[----:B------:R-:W-:-:S02]  /*1b0c0*/  FMNMX.FTZ R36, R208, R36, !PT ;  /* 0x00000024d0247209 */ /* 0x000fc40007810000 */
[----:B------:R-:W-:Y:S02]  /*1b0d0*/  FMNMX3.FTZ R2, R2, R238, R251, !PT ;  /* 0x000000ee02027276 */ /* 0x000fe400078100fb */
[----:B------:R-:W-:Y:S02]  /*1b0e0*/  IABS R4, R4 ;  /* 0x0000000400047213 */ /* 0x000fe40000000000 */
[----:B------:R-:W-:Y:S02]  /*1b0f0*/  I2FP.F32.S32 R5, R5 ;  /* 0x0000000500057245 */ /* 0x000fe40000201400 */
[----:B------:R-:W-:Y:S01]  /*1b100*/  I2FP.F32.S32 R8, R3 ;  /* 0x0000000300087245 */ /* 0x000fe20000201400 */
[----:B------:R-:W1:Y:S01]  /*1b110*/  SHFL.BFLY PT, R6, R36, 0x2, 0x1f ;  /* 0x0c401f0024067f89 */ /* 0x000e6200000e0000 */
[----:B------:R-:W-:Y:S01]  /*1b120*/  FMNMX3.FTZ R2, R2, R249, R250, !PT ;  /* 0x000000f902027276 */ /* 0x000fe200078100fa */
[C---:B------:R-:W-:Y:S01]  /*1b130*/  FFMA.FTZ R5, -R224.reuse, R5, R46 ;  /* 0x00000005e0057223 */ /* 0x040fe2000001012e */
[----:B------:R-:W-:Y:S01]  /*1b140*/  I2FP.F32.S32 R3, R4 ;  /* 0x0000000400037245 */ /* 0x000fe20000201400 */
[----:B------:R-:W-:Y:S01]  /*1b150*/  FFMA.FTZ R4, -R224, R8, R43 ;  /* 0x00000008e0047223 */ /* 0x000fe2000001012b */
[----:B------:R-:W-:-:S02]  /*1b160*/  FSEL R7, R7, -INF , P3 ;  /* 0xff80000007077808 */ /* 0x000fc40001800000 */
[----:B------:R-:W-:Y:S02]  /*1b170*/  ISETP.GE.AND P0, PT, R9, R228, PT ;  /* 0x000000e40900720c */ /* 0x000fe40003f06270 */
[----:B------:R-:W-:Y:S01]  /*1b180*/  FMNMX3.FTZ R2, R2, R247, R54, !PT ;  /* 0x000000f702027276 */ /* 0x000fe20007810036 */
[----:B------:R-:W-:Y:S01]  /*1b190*/  FFMA.FTZ R3, -R224, R3, R42 ;  /* 0x00000003e0037223 */ /* 0x000fe2000001012a */
[----:B------:R-:W-:Y:S02]  /*1b1a0*/  FSEL R252, R7, -INF , !P6 ;  /* 0xff80000007fc7808 */ /* 0x000fe40007000000 */
[----:B------:R-:W-:Y:S02]  /*1b1b0*/  ISETP.GE.AND P3, PT, R9, R230, PT ;  /* 0x000000e60900720c */ /* 0x000fe40003f66270 */
[----:B------:R-:W-:Y:S02]  /*1b1c0*/  ISETP.GE.AND P6, PT, R10, R228, PT ;  /* 0x000000e40a00720c */ /* 0x000fe40003fc6270 */
[----:B------:R-:W-:-:S02]  /*1b1d0*/  FSEL R5, R5, -INF , P1 ;  /* 0xff80000005057808 */ /* 0x000fc40000800000 */
[----:B------:R-:W-:Y:S02]  /*1b1e0*/  FSEL R4, R4, -INF , P0 ;  /* 0xff80000004047808 */ /* 0x000fe40000000000 */
        /* <DEDUP_REMOVED lines=12> */
[----:B------:R-:W4:Y:S01]  /*1b2b0*/  S2R R22, SR_TID.X ;  /* 0x0000000000167919 */ /* 0x000f220000002100 */
[----:B-1----:R-:W-:Y:S02]  /*1b2c0*/  FMNMX.FTZ R37, R37, R3, !PT ;  /* 0x0000000325257209 */ /* 0x002fe40007810000 */
[----:B---3--:R-:W-:-:S03]  /*1b2d0*/  FMNMX.FTZ R36, R36, R2, !PT ;  /* 0x0000000224247209 */ /* 0x008fc60007810000 */
[----:B------:R-:W1:Y:S01]  /*1b2e0*/  SHFL.BFLY PT, R4, R37, 0x1, 0x1f ;  /* 0x0c201f0025047f89 */ /* 0x000e6200000e0000 */
[----:B------:R-:W-:Y:S01]  /*1b2f0*/  FSETP.NEU.FTZ.AND P0, PT, R36, -INF , PT ;  /* 0xff8000002400780b */ /* 0x000fe20003f1d000 */
[----:B--2---:R-:W-:-:S05]  /*1b300*/  FMUL.FTZ R3, R0, R36 ;  /* 0x0000002400037220 */ /* 0x004fca0000410000 */
[----:B------:R-:W-:-:S05]  /*1b310*/  FSEL R3, R3, RZ, P0 ;  /* 0x000000ff03037208 */ /* 0x000fca0000000000 */
[--C-:B------:R-:W-:Y:S01]  /*1b320*/  FFMA.FTZ R2, R12, R0, -R3.reuse ;  /* 0x000000000c027223 */ /* 0x100fe20000010803 */
[----:B------:R-:W2:Y:S03]  /*1b330*/  S2UR UR6, SR_CgaCtaId ;  /* 0x00000000000679c3 */ /* 0x000ea60000008800 */
[----:B------:R3:W-:Y:S01]  /*1b340*/  MUFU.EX2 R77, R2 ;  /* 0x00000002004d7308 */ /* 0x0007e20000000800 */
[----:B-1----:R-:W-:Y:S01]  /*1b350*/  FMNMX.FTZ R37, R37, R4, !PT ;  /* 0x0000000425257209 */ /* 0x002fe20007810000 */
[----:B---3--:R-:W-:-:S06]  /*1b360*/  FFMA.FTZ R2, R19, R0, -R3 ;  /* 0x0000000013027223 */ /* 0x008fcc0000010803 */
[----:B------:R1:W3:Y:S01]  /*1b370*/  MUFU.EX2 R76, R2 ;  /* 0x00000002004c7308 */ /* 0x0002e20000000800 */
[----:B------:R-:W-:Y:S01]  /*1b380*/  FMUL.FTZ R5, R0, R37 ;  /* 0x0000002500057220 */ /* 0x000fe20000410000 */
[----:B------:R-:W-:-:S04]  /*1b390*/  FSETP.NEU.FTZ.AND P0, PT, R37, -INF , PT ;  /* 0xff8000002500780b */ /* 0x000fc80003f1d000 */
[----:B------:R-:W-:Y:S01]  /*1b3a0*/  FSEL R5, R5, RZ, P0 ;  /* 0x000000ff05057208 */ /* 0x000fe20000000000 */
[----:B-1----:R-:W-:-:S04]  /*1b3b0*/  FFMA.FTZ R2, R18, R0, -R3 ;  /* 0x0000000012027223 */ /* 0x002fc80000010803 */
[----:B------:R1:W-:Y:S01]  /*1b3c0*/  MUFU.EX2 R85, R2 ;  /* 0x0000000200557308 */ /* 0x0003e20000000800 */
[----:B----4-:R-:W-:Y:S01]  /*1b3d0*/  IMAD.SHL.U32 R22, R22, 0x40, RZ ;  /* 0x0000004016167824 */ /* 0x010fe200078e00ff */
[----:B------:R-:W-:Y:S01]  /*1b3e0*/  UMOV UR7, 0x400 ;  /* 0x0000040000077882 */ /* 0x000fe20000000000 */
[----:B-1----:R-:W-:-:S05]  /*1b3f0*/  FFMA.FTZ R2, R17, R0, -R3 ;  /* 0x0000000011027223 */ /* 0x002fca0000010803 */
[----:B------:R1:W4:Y:S01]  /*1b400*/  MUFU.EX2 R180, R2 ;  /* 0x0000000200b47308 */ /* 0x0003220000000800 */
[----:B--2---:R-:W-:Y:S01]  /*1b410*/  ULEA UR6, UR6, UR7, 0x18 ;  /* 0x0000000706067291 */ /* 0x004fe2000f8ec0ff */
[----:B------:R-:W-:Y:S01]  /*1b420*/  LOP3.LUT R22, R189, 0x200, R22, 0xf8, !PT ;  /* 0x00000200bd167812 */ /* 0x000fe200078ef816 */
[----:B-1----:R-:W-:-:S05]  /*1b430*/  FFMA.FTZ R2, R14, R0, -R3 ;  /* 0x000000000e027223 */ /* 0x002fca0000010803 */
[----:B------:R1:W-:Y:S01]  /*1b440*/  MUFU.EX2 R181, R2 ;  /* 0x0000000200b57308 */ /* 0x0003e20000000800 */
[----:B------:R-:W-:Y:S01]  /*1b450*/  LEA R146, R22, UR6, 0x1 ;  /* 0x0000000616927c11 */ /* 0x000fe2000f8e08ff */
[----:B-1----:R-:W-:-:S04]  /*1b460*/  FFMA.FTZ R2, R11, R0, -R5 ;  /* 0x000000000b027223 */ /* 0x002fc80000010805 */
[----:B------:R-:W-:Y:S01]  /*1b470*/  IMAD.IADD R148, R55, 0x1, R146 ;  /* 0x0000000137947824 */ /* 0x000fe200078e0292 */
[----:B------:R-:W-:Y:S01]  /*1b480*/  STL [R1+0x28], R22 ;  /* 0x0000281601007387 */ /* 0x000fe20000100800 */
[----:B------:R1:W-:Y:S03]  /*1b490*/  MUFU.EX2 R6, R2 ;  /* 0x0000000200067308 */ /* 0x0003e60000000800 */
[----:B------:R-:W2:Y:S01]  /*1b4a0*/  LDSM.16.MT88.4 R24, [R146+0xa000] ;  /* 0x00a000009218783b */ /* 0x000ea20000004200 */
[----:B-1----:R-:W-:-:S04]  /*1b4b0*/  FFMA.FTZ R2, R21, R0, -R5 ;  /* 0x0000000015027223 */ /* 0x002fc80000010805 */
[----:B------:R1:W5:Y:S02]  /*1b4c0*/  MUFU.EX2 R7, R2 ;  /* 0x0000000200077308 */ /* 0x0003640000000800 */
[-CC-:B-1----:R-:W-:Y:S02]  /*1b4d0*/  FFMA.FTZ R2, R20, R0.reuse, -R5.reuse ;  /* 0x0000000014027223 */ /* 0x182fe40000010805 */
[----:B------:R-:W1:Y:S04]  /*1b4e0*/  LDSM.16.MT88.4 R20, [R148+0xa000] ;  /* 0x00a000009414783b */ /* 0x000e680000004200 */
[----:B------:R3:W-:Y:S01]  /*1b4f0*/  MUFU.EX2 R83, R2 ;  /* 0x0000000200537308 */ /* 0x0007e20000000800 */
[----:B------:R-:W-:Y:S02]  /*1b500*/  IMAD.IADD R156, R156, 0x1, R146 ;  /* 0x000000019c9c7824 */ /* 0x000fe400078e0292 */
[----:B---3--:R-:W-:-:S05]  /*1b510*/  FFMA.FTZ R2, R29, R0, -R5 ;  /* 0x000000001d027223 */ /* 0x008fca0000010805 */
[----:B------:R3:W2:Y:S02]  /*1b520*/  MUFU.EX2 R177, R2 ;  /* 0x0000000200b17308 */ /* 0x0006a40000000800 */
[-CC-:B---3--:R-:W-:Y:S02]  /*1b530*/  FFMA.FTZ R2, R15, R0.reuse, -R3.reuse ;  /* 0x000000000f027223 */ /* 0x188fe40000010803 */
[----:B------:R-:W3:Y:S04]  /*1b540*/  LDSM.16.MT88.4 R12, [R156+0xa000] ;  /* 0x00a000009c0c783b */ /* 0x000ee80000004200 */
[----:B------:R4:W3:Y:S01]  /*1b550*/  MUFU.EX2 R183, R2 ;  /* 0x0000000200b77308 */ /* 0x0008e20000000800 */
[----:B------:R-:W-:Y:S02]  /*1b560*/  IMAD.IADD R80, R55, 0x1, R156 ;  /* 0x0000000137507824 */ /* 0x000fe400078e029c */
[----:B----4-:R-:W-:-:S03]  /*1b570*/  FFMA.FTZ R2, R16, R0, -R3 ;  /* 0x0000000010027223 */ /* 0x010fc60000010803 */
[----:B------:R-:W4:Y:S02]  /*1b580*/  LDSM.16.MT88.4 R16, [R80+0xa000] ;  /* 0x00a000005010783b */ /* 0x000f240000004200 */
[----:B------:R5:W-:Y:S02]  /*1b590*/  MUFU.EX2 R187, R2 ;  /* 0x0000000200bb7308 */ /* 0x000be40000000800 */
[----:B-----5:R-:W-:-:S06]  /*1b5a0*/  FFMA.FTZ R2, R28, R0, -R3 ;  /* 0x000000001c027223 */ /* 0x020fcc0000010803 */
[----:B------:R5:W4:Y:S02]  /*1b5b0*/  MUFU.EX2 R189, R2 ;  /* 0x0000000200bd7308 */ /* 0x000b240000000800 */
[----:B-----5:R-:W-:Y:S01]  /*1b5c0*/  FFMA.FTZ R2, R30, R0, -R5 ;  /* 0x000000001e027223 */ /* 0x020fe20000010805 */
[----:B------:R-:W-:Y:S01]  /*1b5d0*/  F2FP.BF16.F32.PACK_AB R9, R76, R77 ;  /* 0x0000004d4c09723e */ /* 0x000fe200000010ff */
[----:B------:R-:W5:Y:S04]  /*1b5e0*/  LDSM.16.MT88.4 R28, [R146+0xa800] ;  /* 0x00a80000921c783b */ /* 0x000f680000004200 */
[----:B------:R1:W-:Y:S01]  /*1b5f0*/  MUFU.EX2 R84, R2 ;  /* 0x0000000200547308 */ /* 0x0003e20000000800 */
[----:B------:R-:W-:Y:S02]  /*1b600*/  F2FP.BF16.F32.PACK_AB R11, R180, R85 ;  /* 0x00000055b40b723e */ /* 0x000fe400000010ff */
[----:B------:R-:W-:-:S02]  /*1b610*/  F2FP.BF16.F32.PACK_AB R8, R7, R6 ;  /* 0x000000060708723e */ /* 0x000fc400000010ff */
        /* <DEDUP_REMOVED lines=8> */
[----:B------:R1:W5:Y:S02]  /*1b6a0*/  MUFU.EX2 R184, R2 ;  /* 0x0000000200b87308 */ /* 0x0003640000000800 */
[C---:B------:R-:W-:Y:S08]  /*1b6b0*/  HMMA.16816.F32.BF16 R32, R8.reuse, R20, RZ ;  /* 0x000000140820723c */ /* 0x040ff000000418ff */
[----:B------:R-:W-:Y:S01]  /*1b6c0*/  HMMA.16816.F32.BF16 R24, R8, R22, RZ ;  /* 0x000000160818723c */ /* 0x000fe200000418ff */
[----:B------:R-:W5:Y:S01]  /*1b6d0*/  LDSM.16.MT88.4 R20, [R148+0xa800] ;  /* 0x00a800009414783b */ /* 0x000f620000004200 */
[----:B-1----:R-:W-:-:S04]  /*1b6e0*/  FFMA.FTZ R2, R48, R0, -R3 ;  /* 0x0000000030027223 */ /* 0x002fc80000010803 */
[----:B------:R1:W-:Y:S02]  /*1b6f0*/  MUFU.EX2 R82, R2 ;  /* 0x0000000200527308 */ /* 0x0003e40000000800 */
[----:B---3--:R-:W-:Y:S01]  /*1b700*/  HMMA.16816.F32.BF16 R56, R8, R12, RZ ;  /* 0x0000000c0838723c */ /* 0x008fe200000418ff */
[----:B-1----:R-:W-:-:S05]  /*1b710*/  FFMA.FTZ R2, R64, R0, -R3 ;  /* 0x0000000040027223 */ /* 0x002fca0000010803 */
[----:B------:R1:W3:Y:S02]  /*1b720*/  MUFU.EX2 R186, R2 ;  /* 0x0000000200ba7308 */ /* 0x0002e40000000800 */
[----:B------:R-:W-:Y:S01]  /*1b730*/  HMMA.16816.F32.BF16 R60, R8, R14, RZ ;  /* 0x0000000e083c723c */ /* 0x000fe200000418ff */
[----:B------:R-:W3:Y:S01]  /*1b740*/  LDSM.16.MT88.4 R12, [R80+0xa800] ;  /* 0x00a80000500c783b */ /* 0x000ee20000004200 */
[----:B-1----:R-:W-:-:S04]  /*1b750*/  FFMA.FTZ R2, R39, R0, -R3 ;  /* 0x0000000027027223 */ /* 0x002fc80000010803 */
[----:B------:R1:W-:Y:S01]  /*1b760*/  MUFU.EX2 R182, R2 ;  /* 0x0000000200b67308 */ /* 0x0003e20000000800 */
[----:B------:R-:W-:Y:S01]  /*1b770*/  IMAD.MOV.U32 R4, RZ, RZ, R54 ;  /* 0x000000ffff047224 */ /* 0x000fe200078e0036 */
[----:B----4-:R-:W-:Y:S01]  /*1b780*/  HMMA.16816.F32.BF16 R48, R8, R18, RZ ;  /* 0x000000120830723c */ /* 0x010fe200000418ff */
[----:B-1----:R-:W-:-:S05]  /*1b790*/  FFMA.FTZ R2, R38, R0, -R3 ;  /* 0x0000000026027223 */ /* 0x002fca0000010803 */
[----:B------:R1:W4:Y:S02]  /*1b7a0*/  MUFU.EX2 R178, R2 ;  /* 0x0000000200b27308 */ /* 0x0003240000000800 */
[----:B------:R-:W-:Y:S01]  /*1b7b0*/  HMMA.16816.F32.BF16 R52, R8, R16, RZ ;  /* 0x000000100834723c */ /* 0x000fe200000418ff */
[----:B------:R-:W4:Y:S01]  /*1b7c0*/  LDSM.16.MT88.4 R16, [R156+0xa800] ;  /* 0x00a800009c10783b */ /* 0x000f220000004200 */
[----:B-1----:R-:W-:-:S04]  /*1b7d0*/  FFMA.FTZ R2, R79, R0, -R5 ;  /* 0x000000004f027223 */ /* 0x002fc80000010805 */
[----:B------:R1:W-:Y:S01]  /*1b7e0*/  MUFU.EX2 R79, R2 ;  /* 0x00000002004f7308 */ /* 0x0003e20000000800 */
[----:B------:R-:W-:Y:S02]  /*1b7f0*/  F2FP.BF16.F32.PACK_AB R9, R183, R181 ;  /* 0x000000b5b709723e */ /* 0x000fe400000010ff */
[----:B------:R-:W-:Y:S01]  /*1b800*/  F2FP.BF16.F32.PACK_AB R11, R189, R187 ;  /* 0x000000bbbd0b723e */ /* 0x000fe200000010ff */
[----:B-1----:R-:W-:-:S04]  /*1b810*/  FFMA.FTZ R2, R78, R0, -R5 ;  /* 0x000000004e027223 */ /* 0x002fc80000010805 */
[----:B------:R1:W4:Y:S01]  /*1b820*/  MUFU.EX2 R78, R2 ;  /* 0x00000002004e7308 */ /* 0x0003220000000800 */
[----:B--2---:R-:W-:Y:S02]  /*1b830*/  F2FP.BF16.F32.PACK_AB R8, R179, R84 ;  /* 0x00000054b308723e */ /* 0x004fe400000010ff */
[----:B-----5:R-:W-:Y:S01]  /*1b840*/  F2FP.BF16.F32.PACK_AB R10, R184, R185 ;  /* 0x000000b9b80a723e */ /* 0x020fe200000010ff */
[----:B-1----:R-:W-:-:S04]  /*1b850*/  FFMA.FTZ R2, R88, R0, -R5 ;  /* 0x0000000058027223 */ /* 0x002fc80000010805 */
[----:B------:R1:W-:Y:S01]  /*1b860*/  MUFU.EX2 R176, R2 ;  /* 0x0000000200b07308 */ /* 0x0003e20000000800 */
[----:B------:R-:W-:Y:S02]  /*1b870*/  IMAD.MOV.U32 R133, RZ, RZ, R67 ;  /* 0x000000ffff857224 */ /* 0x000fe400078e0043 */
[----:B------:R-:W-:Y:S01]  /*1b880*/  HMMA.16816.F32.BF16 R64, R8, R28, R40 ;  /* 0x0000001c0840723c */ /* 0x000fe20000041828 */
[----:B-1----:R-:W-:-:S04]  /*1b890*/  FFMA.FTZ R2, R81, R0, -R5 ;  /* 0x0000000051027223 */ /* 0x002fc80000010805 */
[----:B------:R1:W2:Y:S03]  /*1b8a0*/  MUFU.EX2 R81, R2 ;  /* 0x0000000200517308 */ /* 0x0002a60000000800 */
[C---:B------:R-:W-:Y:S08]  /*1b8b0*/  HMMA.16816.F32.BF16 R40, R8.reuse, R20, R32 ;  /* 0x000000140828723c */ /* 0x040ff00000041820 */
[----:B------:R-:W-:Y:S01]  /*1b8c0*/  HMMA.16816.F32.BF16 R68, R8, R30, R44 ;  /* 0x0000001e0844723c */ /* 0x000fe2000004182c */
[----:B------:R-:W5:Y:S01]  /*1b8d0*/  LDSM.16.MT88.4 R28, [R146+0xb000] ;  /* 0x00b00000921c783b */ /* 0x000f620000004200 */
[----:B-1----:R-:W-:-:S06]  /*1b8e0*/  FFMA.FTZ R2, R74, R0, -R3 ;  /* 0x000000004a027223 */ /* 0x002fcc0000010803 */
[----:B------:R-:W-:Y:S01]  /*1b8f0*/  HMMA.16816.F32.BF16 R32, R8, R22, R24 ;  /* 0x000000160820723c */ /* 0x000fe20000041818 */
[----:B------:R-:W1:Y:S01]  /*1b900*/  LDSM.16.MT88.4 R24, [R148+0xb000] ;  /* 0x00b000009418783b */ /* 0x000e620000004200 */
[----:B------:R3:W-:Y:S02]  /*1b910*/  MUFU.EX2 R173, R2 ;  /* 0x0000000200ad7308 */ /* 0x0007e40000000800 */
[----:B---3--:R-:W-:-:S06]  /*1b920*/  FFMA.FTZ R2, R75, R0, -R3 ;  /* 0x000000004b027223 */ /* 0x008fcc0000010803 */
[----:B------:R3:W1:Y:S01]  /*1b930*/  MUFU.EX2 R175, R2 ;  /* 0x0000000200af7308 */ /* 0x0006620000000800 */
[----:B------:R-:W-:Y:S01]  /*1b940*/  HMMA.16816.F32.BF16 R44, R8, R12, R52 ;  /* 0x0000000c082c723c */ /* 0x000fe20000041834 */
[----:B---3--:R-:W-:-:S06]  /*1b950*/  FFMA.FTZ R2, R73, R0, -R3 ;  /* 0x0000000049027223 */ /* 0x008fcc0000010803 */
[----:B------:R3:W-:Y:S01]  /*1b960*/  MUFU.EX2 R174, R2 ;  /* 0x0000000200ae7308 */ /* 0x0007e20000000800 */
        /* <DEDUP_REMOVED lines=16> */
[----:B--2---:R-:W-:Y:S01]  /*1ba70*/  F2FP.BF16.F32.PACK_AB R10, R81, R176 ;  /* 0x000000b0510a723e */ /* 0x004fe200000010ff */
[----:B---3--:R-:W-:-:S06]  /*1ba80*/  FFMA.FTZ R2, R95, R0, -R5 ;  /* 0x000000005f027223 */ /* 0x008fcc0000010805 */
[----:B------:R2:W3:Y:S01]  /*1ba90*/  MUFU.EX2 R168, R2 ;  /* 0x0000000200a87308 */ /* 0x0004e20000000800 */
[C---:B-----5:R-:W-:Y:S08]  /*1baa0*/  HMMA.16816.F32.BF16 R52, R8.reuse, R28, R64 ;  /* 0x0000001c0834723c */ /* 0x060ff00000041840 */
[----:B------:R-:W-:Y:S01]  /*1bab0*/  HMMA.16816.F32.BF16 R68, R8, R30, R68 ;  /* 0x0000001e0844723c */ /* 0x000fe20000041844 */
[----:B------:R-:W5:Y:S01]  /*1bac0*/  LDSM.16.MT88.4 R28, [R146+0xb800] ;  /* 0x00b80000921c783b */ /* 0x000f620000004200 */
[----:B--2---:R-:W-:-:S04]  /*1bad0*/  FFMA.FTZ R2, R89, R0, -R3 ;  /* 0x0000000059027223 */ /* 0x004fc80000010803 */
[----:B------:R2:W-:Y:S02]  /*1bae0*/  MUFU.EX2 R164, R2 ;  /* 0x0000000200a47308 */ /* 0x0005e40000000800 */
[C---:B-1----:R-:W-:Y:S08]  /*1baf0*/  HMMA.16816.F32.BF16 R40, R8.reuse, R24, R40 ;  /* 0x000000180828723c */ /* 0x042ff00000041828 */
[----:B------:R-:W-:Y:S01]  /*1bb00*/  HMMA.16816.F32.BF16 R32, R8, R26, R32 ;  /* 0x0000001a0820723c */ /* 0x000fe20000041820 */
[----:B------:R-:W1:Y:S01]  /*1bb10*/  LDSM.16.MT88.4 R24, [R148+0xb800] ;  /* 0x00b800009418783b */ /* 0x000e620000004200 */
[----:B--2---:R-:W-:-:S04]  /*1bb20*/  FFMA.FTZ R2, R90, R0, -R3 ;  /* 0x000000005a027223 */ /* 0x004fc80000010803 */
[----:B------:R2:W1:Y:S02]  /*1bb30*/  MUFU.EX2 R167, R2 ;  /* 0x0000000200a77308 */ /* 0x0004640000000800 */
[----:B------:R-:W-:Y:S01]  /*1bb40*/  HMMA.16816.F32.BF16 R48, R8, R12, R44 ;  /* 0x0000000c0830723c */ /* 0x000fe2000004182c */
[----:B--2---:R-:W-:-:S05]  /*1bb50*/  FFMA.FTZ R2, R87, R0, -R3 ;  /* 0x0000000057027223 */ /* 0x004fca0000010803 */
[----:B------:R2:W-:Y:S02]  /*1bb60*/  MUFU.EX2 R166, R2 ;  /* 0x0000000200a67308 */ /* 0x0005e40000000800 */
[----:B------:R-:W-:Y:S01]  /*1bb70*/  HMMA.16816.F32.BF16 R20, R8, R14, R20 ;  /* 0x0000000e0814723c */ /* 0x000fe20000041814 */
[----:B------:R-:W1:Y:S01]  /*1bb80*/  LDSM.16.MT88.4 R12, [R80+0xb800] ;  /* 0x00b80000500c783b */ /* 0x000e620000004200 */
[----:B--2---:R-:W-:-:S04]  /*1bb90*/  FFMA.FTZ R2, R86, R0, -R3 ;  /* 0x0000000056027223 */ /* 0x004fc80000010803 */
[----:B------:R2:W1:Y:S02]  /*1bba0*/  MUFU.EX2 R165, R2 ;  /* 0x0000000200a57308 */ /* 0x0004640000000800 */
[----:B----4-:R-:W-:Y:S01]  /*1bbb0*/  HMMA.16816.F32.BF16 R56, R8, R16, R56 ;  /* 0x000000100838723c */ /* 0x010fe20000041838 */
[----:B--2---:R-:W-:-:S05]  /*1bbc0*/  FFMA.FTZ R2, R111, R0, -R5 ;  /* 0x000000006f027223 */ /* 0x004fca0000010805 */
[----:B------:R2:W-:Y:S02]  /*1bbd0*/  MUFU.EX2 R163, R2 ;  /* 0x0000000200a37308 */ /* 0x0005e40000000800 */
[----:B------:R-:W-:Y:S01]  /*1bbe0*/  HMMA.16816.F32.BF16 R72, R8, R18, R60 ;  /* 0x000000120848723c */ /* 0x000fe2000004183c */
[----:B------:R-:W4:Y:S01]  /*1bbf0*/  LDSM.16.MT88.4 R16, [R156+0xb800] ;  /* 0x00b800009c10783b */ /* 0x000f220000004200 */
[----:B--2---:R-:W-:-:S04]  /*1bc00*/  FFMA.FTZ R2, R108, R0, -R5 ;  /* 0x000000006c027223 */ /* 0x004fc80000010805 */
[----:B------:R2:W4:Y:S01]  /*1bc10*/  MUFU.EX2 R162, R2 ;  /* 0x0000000200a27308 */ /* 0x0005220000000800 */
[----:B------:R-:W-:Y:S02]  /*1bc20*/  F2FP.BF16.F32.PACK_AB R9, R175, R173 ;  /* 0x000000adaf09723e */ /* 0x000fe400000010ff */
[----:B------:R-:W-:Y:S02]  /*1bc30*/  F2FP.BF16.F32.PACK_AB R11, R172, R174 ;  /* 0x000000aeac0b723e */ /* 0x000fe400000010ff */
[----:B------:R-:W-:Y:S01]  /*1bc40*/  F2FP.BF16.F32.PACK_AB R8, R170, R171 ;  /* 0x000000abaa08723e */ /* 0x000fe200000010ff */
[----:B--2---:R-:W-:-:S04]  /*1bc50*/  FFMA.FTZ R2, R104, R0, -R5 ;  /* 0x0000000068027223 */ /* 0x004fc80000010805 */
[----:B------:R2:W-:Y:S01]  /*1bc60*/  MUFU.EX2 R161, R2 ;  /* 0x0000000200a17308 */ /* 0x0005e20000000800 */
[----:B---3--:R-:W-:Y:S01]  /*1bc70*/  F2FP.BF16.F32.PACK_AB R10, R168, R169 ;  /* 0x000000a9a80a723e */ /* 0x008fe200000010ff */
[----:B--2---:R-:W-:-:S06]  /*1bc80*/  FFMA.FTZ R2, R102, R0, -R5 ;  /* 0x0000000066027223 */ /* 0x004fcc0000010805 */
[----:B------:R2:W3:Y:S01]  /*1bc90*/  MUFU.EX2 R160, R2 ;  /* 0x0000000200a07308 */ /* 0x0004e20000000800 */
[----:B-----5:R-:W-:Y:S01]  /*1bca0*/  HMMA.16816.F32.BF16 R52, R8, R28, R52 ;  /* 0x0000001c0834723c */ /* 0x020fe20000041834 */
[----:B--2---:R-:W-:-:S06]  /*1bcb0*/  FFMA.FTZ R2, R97, R0, -R3 ;  /* 0x0000000061027223 */ /* 0x004fcc0000010803 */
[----:B------:R2:W-:Y:S01]  /*1bcc0*/  MUFU.EX2 R155, R2 ;  /* 0x00000002009b7308 */ /* 0x0005e20000000800 */
        /* <DEDUP_REMOVED lines=10> */
[C---:B------:R-:W-:Y:S08]  /*1bd70*/  HMMA.16816.F32.BF16 R48, R8.reuse, R12, R48 ;  /* 0x0000000c0830723c */ /* 0x040ff00000041830 */
        /* <DEDUP_REMOVED lines=16> */
[----:B---3--:R-:W-:Y:S01]  /*1be80*/  F2FP.BF16.F32.PACK_AB R10, R160, R161 ;  /* 0x000000a1a00a723e */ /* 0x008fe200000010ff */
        /* <DEDUP_REMOVED lines=17> */
[----:B--2---:R-:W-:-:S04]  /*1bfa0*/  FFMA.FTZ R2, R99, R0, -R3 ;  /* 0x0000000063027223 */ /* 0x004fc80000010803 */
[----:B------:R2:W1:Y:S01]  /*1bfb0*/  MUFU.EX2 R149, R2 ;  /* 0x0000000200957308 */ /* 0x0004620000000800 */
[----:B------:R-:W-:Y:S01]  /*1bfc0*/  HMMA.16816.F32.BF16 R20, R8, R14, R20 ;  /* 0x0000000e0814723c */ /* 0x000fe20000041814 */
[----:B------:R-:W1:Y:S01]  /*1bfd0*/  LDSM.16.MT88.4 R12, [R80+0xc800] ;  /* 0x00c80000500c783b */ /* 0x000e620000004200 */
        /* <DEDUP_REMOVED lines=17> */
[----:B------:R-:W-:Y:S02]  /*1c0f0*/  IMAD.MOV.U32 R100, RZ, RZ, R141 ;  /* 0x000000ffff647224 */ /* 0x000fe400078e008d */
[----:B--2---:R-:W-:-:S04]  /*1c100*/  FFMA.FTZ R2, R113, R0, -R3 ;  /* 0x0000000071027223 */ /* 0x004fc80000010803 */
        /* <DEDUP_REMOVED lines=64> */
[----:B---3--:R-:W-:Y:S01]  /*1c510*/  F2FP.BF16.F32.PACK_AB R10, R133, R136 ;  /* 0x00000088850a723e */ /* 0x008fe200000010ff */
[----:B--2---:R-:W-:-:S06]  /*1c520*/  FFMA.FTZ R2, R192, R0, -R3 ;  /* 0x00000000c0027223 */ /* 0x004fcc0000010803 */
[----:B------:R2:W-:Y:S01]  /*1c530*/  MUFU.EX2 R120, R2 ;  /* 0x0000000200787308 */ /* 0x0005e20000000800 */
[C---:B-----5:R-:W-:Y:S08]  /*1c540*/  HMMA.16816.F32.BF16 R52, R8.reuse, R28, R52 ;  /* 0x0000001c0834723c */ /* 0x060ff00000041834 */
[----:B------:R-:W-:Y:S01]  /*1c550*/  HMMA.16816.F32.BF16 R68, R8, R30, R68 ;  /* 0x0000001e0844723c */ /* 0x000fe20000041844 */
[----:B------:R-:W3:Y:S01]  /*1c560*/  LDSM.16.MT88.4 R28, [R146+0xe000] ;  /* 0x00e00000921c783b */ /* 0x000ee20000004200 */
[----:B--2---:R-:W-:-:S04]  /*1c570*/  FFMA.FTZ R2, R193, R0, -R3 ;  /* 0x00000000c1027223 */ /* 0x004fc80000010803 */
[----:B------:R2:W5:Y:S02]  /*1c580*/  MUFU.EX2 R123, R2 ;  /* 0x00000002007b7308 */ /* 0x0005640000000800 */
[C---:B-1----:R-:W-:Y:S08]  /*1c590*/  HMMA.16816.F32.BF16 R44, R8.reuse, R24, R40 ;  /* 0x00000018082c723c */ /* 0x042ff00000041828 */
[----:B------:R-:W-:Y:S01]  /*1c5a0*/  HMMA.16816.F32.BF16 R32, R8, R26, R32 ;  /* 0x0000001a0820723c */ /* 0x000fe20000041820 */
[----:B------:R-:W1:Y:S01]  /*1c5b0*/  LDSM.16.MT88.4 R24, [R148+0xe000] ;  /* 0x00e000009418783b */ /* 0x000e620000004200 */
[----:B--2---:R-:W-:-:S04]  /*1c5c0*/  FFMA.FTZ R2, R191, R0, -R3 ;  /* 0x00000000bf027223 */ /* 0x004fc80000010803 */
[----:B------:R2:W-:Y:S02]  /*1c5d0*/  MUFU.EX2 R122, R2 ;  /* 0x00000002007a7308 */ /* 0x0005e40000000800 */
[----:B------:R-:W-:Y:S01]  /*1c5e0*/  HMMA.16816.F32.BF16 R40, R8, R12, R48 ;  /* 0x0000000c0828723c */ /* 0x000fe20000041830 */
[----:B--2---:R-:W-:-:S05]  /*1c5f0*/  FFMA.FTZ R2, R190, R0, -R3 ;  /* 0x00000000be027223 */ /* 0x004fca0000010803 */
[----:B------:R2:W5:Y:S02]  /*1c600*/  MUFU.EX2 R121, R2 ;  /* 0x0000000200797308 */ /* 0x0005640000000800 */
        /* <DEDUP_REMOVED lines=55> */
[----:B------:R-:W-:Y:S01]  /*1c980*/  IMAD.MOV.U32 R192, RZ, RZ, R103 ;  /* 0x000000ffffc07224 */ /* 0x000fe200078e0067 */
[----:B------:R-:W-:Y:S06]  /*1c990*/  LDSM.16.MT88.4 R48, [R148+0xf000] ;  /* 0x00f000009430783b */ /* 0x000fec0000004200 */
[----:B------:R-:W-:Y:S01]  /*1c9a0*/  HMMA.16816.F32.BF16 R52, R8, R26, R44 ;  /* 0x0000001a0834723c */ /* 0x000fe2000004182c */
[----:B------:R-:W1:Y:S01]  /*1c9b0*/  LDSM.16.MT88.4 R24, [R146+0xf000] ;  /* 0x00f000009218783b */ /* 0x000e620000004200 */
[----:B--2---:R-:W-:-:S04]  /*1c9c0*/  FFMA.FTZ R2, R202, R0, -R3 ;  /* 0x00000000ca027223 */ /* 0x004fc80000010803 */
[----:B------:R2:W-:Y:S01]  /*1c9d0*/  MUFU.EX2 R107, R2 ;  /* 0x00000002006b7308 */ /* 0x0005e20000000800 */
[----:B------:R-:W-:Y:S01]  /*1c9e0*/  IMAD.MOV.U32 R204, RZ, RZ, R64 ;  /* 0x000000ffffcc7224 */ /* 0x000fe200078e0040 */
[----:B-----5:R-:W-:Y:S01]  /*1c9f0*/  HMMA.16816.F32.BF16 R20, R8, R14, R20 ;  /* 0x0000000e0814723c */ /* 0x020fe20000041814 */
[----:B------:R-:W-:Y:S02]  /*1ca00*/  IMAD.MOV.U32 R201, RZ, RZ, R65 ;  /* 0x000000ffffc97224 */ /* 0x000fe400078e0041 */
[----:B--2---:R-:W-:-:S04]  /*1ca10*/  FFMA.FTZ R2, R200, R0, -R3 ;  /* 0x00000000c8027223 */ /* 0x004fc80000010803 */
[----:B------:R2:W5:Y:S01]  /*1ca20*/  MUFU.EX2 R106, R2 ;  /* 0x00000002006a7308 */ /* 0x0005620000000800 */
[----:B------:R-:W-:Y:S02]  /*1ca30*/  IMAD.MOV.U32 R197, RZ, RZ, R66 ;  /* 0x000000ffffc57224 */ /* 0x000fe400078e0042 */
[----:B------:R-:W-:Y:S02]  /*1ca40*/  IMAD.MOV.U32 R196, RZ, RZ, R67 ;  /* 0x000000ffffc47224 */ /* 0x000fe400078e0043 */
[----:B------:R-:W-:Y:S01]  /*1ca50*/  HMMA.16816.F32.BF16 R64, R8, R12, R40 ;  /* 0x0000000c0840723c */ /* 0x000fe20000041828 */
[----:B------:R-:W3:Y:S01]  /*1ca60*/  LDSM.16.MT88.4 R12, [R80+0xf000] ;  /* 0x00f00000500c783b */ /* 0x000ee20000004200 */
[----:B------:R-:W-:Y:S02]  /*1ca70*/  IMAD.MOV.U32 R191, RZ, RZ, R100 ;  /* 0x000000ffffbf7224 */ /* 0x000fe400078e0064 */
[----:B------:R-:W-:Y:S01]  /*1ca80*/  IMAD.MOV.U32 R193, RZ, RZ, R96 ;  /* 0x000000ffffc17224 */ /* 0x000fe200078e0060 */
[----:B------:R-:W-:Y:S01]  /*1ca90*/  LDSM.16.MT88.4 R40, [R148+0xf800] ;  /* 0x00f800009428783b */ /* 0x000fe20000004200 */
[----:B--2---:R-:W-:-:S04]  /*1caa0*/  FFMA.FTZ R2, R240, R0, -R5 ;  /* 0x00000000f0027223 */ /* 0x004fc80000010805 */
[----:B------:R2:W-:Y:S01]  /*1cab0*/  MUFU.EX2 R102, R2 ;  /* 0x0000000200667308 */ /* 0x0005e20000000800 */
[----:B----4-:R-:W-:Y:S01]  /*1cac0*/  HMMA.16816.F32.BF16 R60, R8, R16, R60 ;  /* 0x00000010083c723c */ /* 0x010fe2000004183c */
[----:B--2---:R-:W-:-:S06]  /*1cad0*/  FFMA.FTZ R2, R239, R0, -R5 ;  /* 0x00000000ef027223 */ /* 0x004fcc0000010805 */
[----:B------:R2:W4:Y:S01]  /*1cae0*/  MUFU.EX2 R103, R2 ;  /* 0x0000000200677308 */ /* 0x0005220000000800 */
[C---:B------:R-:W-:Y:S01]  /*1caf0*/  HMMA.16816.F32.BF16 R72, R8.reuse, R18, R72 ;  /* 0x000000120848723c */ /* 0x040fe20000041848 */
[----:B------:R-:W5:Y:S07]  /*1cb00*/  LDSM.16.MT88.4 R16, [R156+0xf000] ;  /* 0x00f000009c10783b */ /* 0x000f6e0000004200 */
[----:B------:R-:W-:Y:S01]  /*1cb10*/  HMMA.16816.F32.BF16 R68, R8, R30, R68 ;  /* 0x0000001e0844723c */ /* 0x000fe20000041844 */
[----:B--2---:R-:W-:-:S04]  /*1cb20*/  FFMA.FTZ R2, R233, R0, -R5 ;  /* 0x00000000e9027223 */ /* 0x004fc80000010805 */
[----:B------:R2:W-:Y:S01]  /*1cb30*/  MUFU.EX2 R101, R2 ;  /* 0x0000000200657308 */ /* 0x0005e20000000800 */
[----:B------:R-:W-:Y:S01]  /*1cb40*/  F2FP.BF16.F32.PACK_AB R9, R115, R112 ;  /* 0x000000707309723e */ /* 0x000fe200000010ff */
[----:B--2---:R-:W-:-:S06]  /*1cb50*/  FFMA.FTZ R2, R225, R0, -R5 ;  /* 0x00000000e1027223 */ /* 0x004fcc0000010805 */
[----:B------:R2:W4:Y:S01]  /*1cb60*/  MUFU.EX2 R100, R2 ;  /* 0x0000000200647308 */ /* 0x0005220000000800 */
[----:B------:R-:W-:Y:S02]  /*1cb70*/  F2FP.BF16.F32.PACK_AB R11, R114, R113 ;  /* 0x00000071720b723e */ /* 0x000fe400000010ff */
[----:B------:R-:W-:Y:S02]  /*1cb80*/  F2FP.BF16.F32.PACK_AB R8, R109, R111 ;  /* 0x0000006f6d08723e */ /* 0x000fe400000010ff */
[----:B------:R-:W-:Y:S01]  /*1cb90*/  F2FP.BF16.F32.PACK_AB R10, R108, R110 ;  /* 0x0000006e6c0a723e */ /* 0x000fe200000010ff */
[----:B--2---:R-:W-:-:S04]  /*1cba0*/  FFMA.FTZ R2, R218, R0, -R3 ;  /* 0x00000000da027223 */ /* 0x004fc80000010803 */
[----:B------:R2:W-:Y:S02]  /*1cbb0*/  MUFU.EX2 R96, R2 ;  /* 0x0000000200607308 */ /* 0x0005e40000000800 */
[----:B-1----:R-:W-:Y:S01]  /*1cbc0*/  HMMA.16816.F32.BF16 R28, R8, R24, R32 ;  /* 0x00000018081c723c */ /* 0x002fe20000041820 */
[----:B--2---:R-:W-:-:S05]  /*1cbd0*/  FFMA.FTZ R2, R217, R0, -R3 ;  /* 0x00000000d9027223 */ /* 0x004fca0000010803 */
[----:B------:R1:W2:Y:S02]  /*1cbe0*/  MUFU.EX2 R99, R2 ;  /* 0x0000000200637308 */ /* 0x0002a40000000800 */
[----:B------:R-:W-:Y:S01]  /*1cbf0*/  HMMA.16816.F32.BF16 R32, R8, R26, R68 ;  /* 0x0000001a0820723c */ /* 0x000fe20000041844 */
[----:B------:R-:W2:Y:S01]  /*1cc00*/  LDSM.16.MT88.4 R24, [R146+0xf800] ;  /* 0x00f800009218783b */ /* 0x000ea20000004200 */
[----:B-1----:R-:W-:-:S04]  /*1cc10*/  FFMA.FTZ R2, R213, R0, -R3 ;  /* 0x00000000d5027223 */ /* 0x002fc80000010803 */
[----:B------:R1:W-:Y:S02]  /*1cc20*/  MUFU.EX2 R98, R2 ;  /* 0x0000000200627308 */ /* 0x0003e40000000800 */
[----:B------:R-:W-:Y:S01]  /*1cc30*/  HMMA.16816.F32.BF16 R44, R8, R48, R56 ;  /* 0x00000030082c723c */ /* 0x000fe20000041838 */
[----:B------:R-:W2:Y:S01]  /*1cc40*/  LDSM.16.MT88.4 R56, [R156+0xf800] ;  /* 0x00f800009c38783b */ /* 0x000ea20000004200 */
[----:B-1----:R-:W-:-:S04]  /*1cc50*/  FFMA.FTZ R2, R211, R0, -R3 ;  /* 0x00000000d3027223 */ /* 0x002fc80000010803 */
[----:B------:R1:W2:Y:S02]  /*1cc60*/  MUFU.EX2 R97, R2 ;  /* 0x0000000200617308 */ /* 0x0002a40000000800 */
[----:B------:R-:W-:Y:S01]  /*1cc70*/  HMMA.16816.F32.BF16 R48, R8, R50, R52 ;  /* 0x000000320830723c */ /* 0x000fe20000041834 */
[----:B-1----:R-:W-:-:S05]  /*1cc80*/  FFMA.FTZ R2, R244, R0, -R5 ;  /* 0x00000000f4027223 */ /* 0x002fca0000010805 */
[----:B------:R1:W-:Y:S02]  /*1cc90*/  MUFU.EX2 R94, R2 ;  /* 0x00000002005e7308 */ /* 0x0003e40000000800 */
[C---:B---3--:R-:W-:Y:S08]  /*1cca0*/  HMMA.16816.F32.BF16 R64, R8.reuse, R12, R64 ;  /* 0x0000000c0840723c */ /* 0x048ff00000041840 */
[----:B------:R-:W-:Y:S01]  /*1ccb0*/  HMMA.16816.F32.BF16 R52, R8, R14, R20 ;  /* 0x0000000e0834723c */ /* 0x000fe20000041814 */
[----:B------:R-:W3:Y:S01]  /*1ccc0*/  LDSM.16.MT88.4 R12, [R80+0xf800] ;  /* 0x00f80000500c783b */ /* 0x000ee20000004200 */
[----:B-1----:R-:W-:-:S04]  /*1ccd0*/  FFMA.FTZ R2, R243, R0, -R5 ;  /* 0x00000000f3027223 */ /* 0x002fc80000010805 */
[----:B------:R1:W3:Y:S02]  /*1cce0*/  MUFU.EX2 R95, R2 ;  /* 0x00000002005f7308 */ /* 0x0002e40000000800 */
[----:B-----5:R-:W-:Y:S01]  /*1ccf0*/  HMMA.16816.F32.BF16 R60, R8, R16, R60 ;  /* 0x00000010083c723c */ /* 0x020fe2000004183c */
[----:B------:R-:W-:-:S07]  /*1cd00*/  IMAD.MOV.U32 R190, RZ, RZ, R88 ;  /* 0x000000ffffbe7224 */ /* 0x000fce00078e0058 */
[----:B------:R-:W-:Y:S01]  /*1cd10*/  HMMA.16816.F32.BF16 R72, R8, R18, R72 ;  /* 0x000000120848723c */ /* 0x000fe20000041848 */
[----:B------:R-:W5:Y:S01]  /*1cd20*/  LDSM.16.MT88.4 R16, [R146+0x10000] ;  /* 0x010000009210783b */ /* 0x000f620000004200 */
[----:B-1----:R-:W-:-:S04]  /*1cd30*/  FFMA.FTZ R2, R241, R0, -R5 ;  /* 0x00000000f1027223 */ /* 0x002fc80000010805 */
[----:B------:R1:W-:Y:S02]  /*1cd40*/  MUFU.EX2 R91, R2 ;  /* 0x00000002005b7308 */ /* 0x0003e40000000800 */
[----:B-1----:R-:W-:-:S06]  /*1cd50*/  FFMA.FTZ R2, R238, R0, -R5 ;  /* 0x00000000ee027223 */ /* 0x002fcc0000010805 */
[----:B------:R1:W5:Y:S01]  /*1cd60*/  MUFU.EX2 R90, R2 ;  /* 0x00000002005a7308 */ /* 0x0003620000000800 */
[----:B------:R-:W-:Y:S02]  /*1cd70*/  F2FP.BF16.F32.PACK_AB R9, R105, R104 ;  /* 0x000000686909723e */ /* 0x000fe400000010ff */
[----:B------:R-:W-:Y:S02]  /*1cd80*/  F2FP.BF16.F32.PACK_AB R11, R106, R107 ;  /* 0x0000006b6a0b723e */ /* 0x000fe400000010ff */
[----:B----4-:R-:W-:Y:S01]  /*1cd90*/  F2FP.BF16.F32.PACK_AB R8, R103, R102 ;  /* 0x000000666708723e */ /* 0x010fe200000010ff */
[----:B-1----:R-:W-:-:S04]  /*1cda0*/  FFMA.FTZ R2, R236, R0, -R3 ;  /* 0x00000000ec027223 */ /* 0x002fc80000010803 */
[----:B------:R1:W-:Y:S01]  /*1cdb0*/  MUFU.EX2 R88, R2 ;  /* 0x0000000200587308 */ /* 0x0003e20000000800 */
[----:B------:R-:W-:Y:S01]  /*1cdc0*/  F2FP.BF16.F32.PACK_AB R10, R100, R101 ;  /* 0x00000065640a723e */ /* 0x000fe200000010ff */
[----:B------:R-:W-:Y:S02]  /*1cdd0*/  IMAD.MOV.U32 R215, RZ, RZ, R4 ;  /* 0x000000ffffd77224 */ /* 0x000fe400078e0004 */
[----:B------:R-:W-:Y:S01]  /*1cde0*/  FADD.FTZ R4, R77, R76 ;  /* 0x0000004c4d047221 */ /* 0x000fe20000010000 */
[----:B------:R-:W-:Y:S01]  /*1cdf0*/  FADD.FTZ R7, R6, R7 ;  /* 0x0000000706077221 */ /* 0x000fe20000010000 */
[----:B-1----:R-:W-:-:S04]  /*1ce00*/  FFMA.FTZ R2, R237, R0, -R3 ;  /* 0x00000000ed027223 */ /* 0x002fc80000010803 */
[----:B------:R1:W4:Y:S01]  /*1ce10*/  MUFU.EX2 R89, R2 ;  /* 0x0000000200597308 */ /* 0x0003220000000800 */
[----:B--2---:R-:W-:Y:S01]  /*1ce20*/  HMMA.16816.F32.BF16 R68, R8, R24, R28 ;  /* 0x000000180844723c */ /* 0x004fe2000004181c */
[----:B-1----:R-:W-:-:S06]  /*1ce30*/  FFMA.FTZ R2, R232, R0, -R3 ;  /* 0x00000000e8027223 */ /* 0x002fcc0000010803 */
[----:B------:R1:W-:Y:S01]  /*1ce40*/  MUFU.EX2 R87, R2 ;  /* 0x0000000200577308 */ /* 0x0003e20000000800 */
[----:B------:R-:W-:Y:S01]  /*1ce50*/  HMMA.16816.F32.BF16 R20, R8, R26, R32 ;  /* 0x0000001a0814723c */ /* 0x000fe20000041820 */
[-C--:B------:R-:W-:Y:S01]  /*1ce60*/  FFMA.FTZ R6, R251, R0.reuse, -R5 ;  /* 0x00000000fb067223 */ /* 0x080fe20000010805 */
[----:B------:R-:W2:Y:S01]  /*1ce70*/  LDSM.16.MT88.4 R24, [R148+0x10000] ;  /* 0x010000009418783b */ /* 0x000ea20000004200 */
[----:B-1----:R-:W-:-:S04]  /*1ce80*/  FFMA.FTZ R2, R223, R0, -R3 ;  /* 0x00000000df027223 */ /* 0x002fc80000010803 */
[----:B------:R1:W4:Y:S01]  /*1ce90*/  MUFU.EX2 R86, R2 ;  /* 0x0000000200567308 */ /* 0x0003220000000800 */
[----:B------:R-:W-:Y:S01]  /*1cea0*/  HMMA.16816.F32.BF16 R28, R8, R40, R44 ;  /* 0x00000028081c723c */ /* 0x000fe2000004182c */
[----:B-1----:R-:W-:Y:S01]  /*1ceb0*/  FADD.FTZ R2, R85, R4 ;  /* 0x0000000455027221 */ /* 0x002fe20000010000 */
[----:B------:R-:W-:-:S03]  /*1cec0*/  FADD.FTZ R4, R83, R7 ;  /* 0x0000000753047221 */ /* 0x000fc60000010000 */
[----:B------:R-:W-:Y:S01]  /*1ced0*/  FADD.FTZ R2, R180, R2 ;  /* 0x00000002b4027221 */ /* 0x000fe20000010000 */
[----:B------:R-:W-:Y:S02]  /*1cee0*/  FADD.FTZ R4, R177, R4 ;  /* 0x00000004b1047221 */ /* 0x000fe40000010000 */
[C---:B------:R-:W-:Y:S01]  /*1cef0*/  HMMA.16816.F32.BF16 R32, R8.reuse, R42, R48 ;  /* 0x0000002a0820723c */ /* 0x040fe20000041830 */
[----:B------:R1:W-:Y:S01]  /*1cf00*/  MUFU.EX2 R85, R6 ;  /* 0x0000000600557308 */ /* 0x0003e20000000800 */
[----:B------:R-:W-:Y:S01]  /*1cf10*/  FADD.FTZ R2, R181, R2 ;  /* 0x00000002b5027221 */ /* 0x000fe20000010000 */
[----:B------:R-:W-:Y:S01]  /*1cf20*/  FADD.FTZ R4, R84, R4 ;  /* 0x0000000454047221 */ /* 0x000fe20000010000 */
[----:B------:R-:W-:Y:S02]  /*1cf30*/  LDSM.16.MT88.4 R40, [R156+0x10000] ;  /* 0x010000009c28783b */ /* 0x000fe40000004200 */
[----:B------:R-:W-:Y:S02]  /*1cf40*/  FADD.FTZ R2, R183, R2 ;  /* 0x00000002b7027221 */ /* 0x000fe40000010000 */
[----:B------:R-:W-:Y:S01]  /*1cf50*/  HMMA.16816.F32.BF16 R44, R8, R56, R60 ;  /* 0x00000038082c723c */ /* 0x000fe2000004183c */
[----:B------:R-:W-:Y:S01]  /*1cf60*/  FADD.FTZ R4, R179, R4 ;  /* 0x00000004b3047221 */ /* 0x000fe20000010000 */
[----:B------:R-:W-:-:S06]  /*1cf70*/  FADD.FTZ R2, R187, R2 ;  /* 0x00000002bb027221 */ /* 0x000fcc0000010000 */
[----:B------:R-:W-:Y:S01]  /*1cf80*/  HMMA.16816.F32.BF16 R56, R8, R58, R72 ;  /* 0x0000003a0838723c */ /* 0x000fe20000041848 */
[----:B------:R-:W-:Y:S01]  /*1cf90*/  FADD.FTZ R4, R185, R4 ;  /* 0x00000004b9047221 */ /* 0x000fe20000010000 */
[----:B-1----:R-:W-:-:S06]  /*1cfa0*/  FFMA.FTZ R6, R249, R0, -R5 ;  /* 0x00000000f9067223 */ /* 0x002fcc0000010805 */
[C---:B---3--:R-:W-:Y:S08]  /*1cfb0*/  HMMA.16816.F32.BF16 R48, R8.reuse, R12, R64 ;  /* 0x0000000c0830723c */ /* 0x048ff00000041840 */
[----:B------:R-:W-:Y:S01]  /*1cfc0*/  HMMA.16816.F32.BF16 R52, R8, R14, R52 ;  /* 0x0000000e0834723c */ /* 0x000fe20000041834 */
[----:B------:R-:W-:Y:S01]  /*1cfd0*/  F2FP.BF16.F32.PACK_AB R9, R99, R96 ;  /* 0x000000606309723e */ /* 0x000fe200000010ff */
[----:B------:R-:W-:Y:S01]  /*1cfe0*/  FADD.FTZ R2, R189, R2 ;  /* 0x00000002bd027221 */ /* 0x000fe20000010000 */
[----:B------:R-:W-:Y:S01]  /*1cff0*/  F2FP.BF16.F32.PACK_AB R11, R97, R98 ;  /* 0x00000062610b723e */ /* 0x000fe200000010ff */
[----:B------:R1:W3:Y:S01]  /*1d000*/  MUFU.EX2 R84, R6 ;  /* 0x0000000600547308 */ /* 0x0002e20000000800 */
[----:B------:R-:W-:-:S02]  /*1d010*/  F2FP.BF16.F32.PACK_AB R8, R95, R94 ;  /* 0x0000005e5f08723e */ /* 0x000fc400000010ff */
[----:B-----5:R-:W-:Y:S01]  /*1d020*/  F2FP.BF16.F32.PACK_AB R10, R90, R91 ;  /* 0x0000005b5a0a723e */ /* 0x020fe200000010ff */
[----:B------:R-:W-:Y:S01]  /*1d030*/  FADD.FTZ R4, R184, R4 ;  /* 0x00000004b8047221 */ /* 0x000fe20000010000 */
[----:B------:R-:W-:Y:S01]  /*1d040*/  FADD.FTZ R2, R82, R2 ;  /* 0x0000000252027221 */ /* 0x000fe20000010000 */
[----:B------:R-:W-:Y:S04]  /*1d050*/  LDSM.16.MT88.4 R12, [R146+0x10800] ;  /* 0x01080000920c783b */ /* 0x000fe80000004200 */
[----:B------:R-:W-:Y:S01]  /*1d060*/  HMMA.16816.F32.BF16 R68, R8, R16, R68 ;  /* 0x000000100844723c */ /* 0x000fe20000041844 */
[----:B------:R-:W-:-:S07]  /*1d070*/  FADD.FTZ R4, R79, R4 ;  /* 0x000000044f047221 */ /* 0x000fce0000010000 */
[----:B------:R-:W-:Y:S01]  /*1d080*/  HMMA.16816.F32.BF16 R60, R8, R18, R20 ;  /* 0x00000012083c723c */ /* 0x000fe20000041814 */
[----:B------:R-:W5:Y:S01]  /*1d090*/  LDSM.16.MT88.4 R16, [R80+0x10000] ;  /* 0x010000005010783b */ /* 0x000f620000004200 */
[-CC-:B-1----:R-:W-:Y:S01]  /*1d0a0*/  FFMA.FTZ R6, R250, R0.reuse, -R5.reuse ;  /* 0x00000000fa067223 */ /* 0x182fe20000010805 */
[----:B------:R-:W-:Y:S01]  /*1d0b0*/  FADD.FTZ R2, R186, R2 ;  /* 0x00000002ba027221 */ /* 0x000fe20000010000 */
[----:B------:R-:W-:Y:S01]  /*1d0c0*/  FADD.FTZ R4, R78, R4 ;  /* 0x000000044e047221 */ /* 0x000fe20000010000 */
[----:B------:R-:W1:Y:S01]  /*1d0d0*/  LDSM.16.MT88.4 R20, [R148+0x10800] ;  /* 0x010800009414783b */ /* 0x000e620000004200 */
[----:B------:R4:W-:Y:S02]  /*1d0e0*/  MUFU.EX2 R83, R6 ;  /* 0x0000000600537308 */ /* 0x0009e40000000800 */
[----:B----4-:R-:W-:-:S06]  /*1d0f0*/  FFMA.FTZ R6, R247, R0, -R5 ;  /* 0x00000000f7067223 */ /* 0x010fcc0000010805 */
[----:B------:R4:W1:Y:S02]  /*1d100*/  MUFU.EX2 R82, R6 ;  /* 0x0000000600527308 */ /* 0x0008640000000800 */
[----:B----4-:R-:W-:Y:S01]  /*1d110*/  FADD.FTZ R6, R182, R2 ;  /* 0x00000002b6067221 */ /* 0x010fe20000010000 */
[----:B------:R-:W-:Y:S01]  /*1d120*/  FADD.FTZ R2, R176, R4 ;  /* 0x00000004b0027221 */ /* 0x000fe20000010000 */
[----:B------:R-:W-:Y:S02]  /*1d130*/  FFMA.FTZ R4, R245, R0, -R3 ;  /* 0x00000000f5047223 */ /* 0x000fe40000010803 */
[----:B------:R-:W-:Y:S01]  /*1d140*/  FADD.FTZ R6, R178, R6 ;  /* 0x00000006b2067221 */ /* 0x000fe20000010000 */
[----:B------:R-:W-:Y:S02]  /*1d150*/  FADD.FTZ R7, R81, R2 ;  /* 0x0000000251077221 */ /* 0x000fe40000010000 */
[----:B------:R4:W-:Y:S01]  /*1d160*/  MUFU.EX2 R81, R4 ;  /* 0x0000000400517308 */ /* 0x0009e20000000800 */
[----:B------:R-:W-:-:S04]  /*1d170*/  FADD.FTZ R2, R173, R6 ;  /* 0x00000006ad027221 */ /* 0x000fc80000010000 */
[----:B------:R-:W-:-:S04]  /*1d180*/  FADD.FTZ R2, R175, R2 ;  /* 0x00000002af027221 */ /* 0x000fc80000010000 */
[----:B------:R-:W-:Y:S01]  /*1d190*/  FADD.FTZ R2, R174, R2 ;  /* 0x00000002ae027221 */ /* 0x000fe20000010000 */
[----:B----4-:R-:W-:-:S04]  /*1d1a0*/  FADD.FTZ R4, R171, R7 ;  /* 0x00000007ab047221 */ /* 0x010fc80000010000 */
[----:B------:R-:W-:Y:S01]  /*1d1b0*/  FADD.FTZ R4, R170, R4 ;  /* 0x00000004aa047221 */ /* 0x000fe20000010000 */
[----:B------:R-:W-:-:S03]  /*1d1c0*/  FADD.FTZ R2, R172, R2 ;  /* 0x00000002ac027221 */ /* 0x000fc60000010000 */
[----:B------:R-:W-:Y:S01]  /*1d1d0*/  FADD.FTZ R4, R169, R4 ;  /* 0x00000004a9047221 */ /* 0x000fe20000010000 */
[----:B------:R-:W-:-:S03]  /*1d1e0*/  FADD.FTZ R2, R164, R2 ;  /* 0x00000002a4027221 */ /* 0x000fc60000010000 */
[----:B------:R-:W-:Y:S01]  /*1d1f0*/  FADD.FTZ R4, R168, R4 ;  /* 0x00000004a8047221 */ /* 0x000fe20000010000 */
[----:B--2---:R-:W-:Y:S01]  /*1d200*/  HMMA.16816.F32.BF16 R72, R8, R24, R28 ;  /* 0x000000180848723c */ /* 0x004fe2000004181c */
[----:B------:R-:W-:Y:S02]  /*1d210*/  FADD.FTZ R2, R167, R2 ;  /* 0x00000002a7027221 */ /* 0x000fe40000010000 */
[----:B------:R-:W-:-:S05]  /*1d220*/  FADD.FTZ R4, R163, R4 ;  /* 0x00000004a3047221 */ /* 0x000fca0000010000 */
[----:B------:R-:W-:Y:S01]  /*1d230*/  HMMA.16816.F32.BF16 R28, R8, R26, R32 ;  /* 0x0000001a081c723c */ /* 0x000fe20000041820 */
[----:B------:R-:W-:Y:S01]  /*1d240*/  FADD.FTZ R4, R162, R4 ;  /* 0x00000004a2047221 */ /* 0x000fe20000010000 */
[----:B------:R-:W-:-:S06]  /*1d250*/  FADD.FTZ R2, R166, R2 ;  /* 0x00000002a6027221 */ /* 0x000fcc0000010000 */
[----:B-----5:R-:W-:Y:S01]  /*1d260*/  HMMA.16816.F32.BF16 R76, R8, R16, R48 ;  /* 0x00000010084c723c */ /* 0x020fe20000041830 */
[----:B------:R-:W-:-:S07]  /*1d270*/  FADD.FTZ R4, R161, R4 ;  /* 0x00000004a1047221 */ /* 0x000fce0000010000 */
[----:B------:R-:W-:Y:S01]  /*1d280*/  HMMA.16816.F32.BF16 R24, R8, R18, R52 ;  /* 0x000000120818723c */ /* 0x000fe20000041834 */
[----:B------:R-:W2:Y:S01]  /*1d290*/  LDSM.16.MT88.4 R16, [R156+0x10800] ;  /* 0x010800009c10783b */ /* 0x000ea20000004200 */
[----:B------:R-:W-:-:S06]  /*1d2a0*/  FADD.FTZ R2, R165, R2 ;  /* 0x00000002a5027221 */ /* 0x000fcc0000010000 */
[----:B------:R-:W-:Y:S01]  /*1d2b0*/  HMMA.16816.F32.BF16 R64, R8, R40, R44 ;  /* 0x000000280840723c */ /* 0x000fe2000004182c */
[----:B------:R-:W-:-:S07]  /*1d2c0*/  FADD.FTZ R4, R160, R4 ;  /* 0x00000004a0047221 */ /* 0x000fce0000010000 */
[----:B------:R-:W-:Y:S01]  /*1d2d0*/  HMMA.16816.F32.BF16 R56, R8, R42, R56 ;  /* 0x0000002a0838723c */ /* 0x000fe20000041838 */
[----:B------:R-:W-:Y:S02]  /*1d2e0*/  F2FP.BF16.F32.PACK_AB R9, R89, R88 ;  /* 0x000000585909723e */ /* 0x000fe400000010ff */
[----:B------:R-:W-:Y:S02]  /*1d2f0*/  F2FP.BF16.F32.PACK_AB R11, R86, R87 ;  /* 0x00000057560b723e */ /* 0x000fe400000010ff */
[----:B---3--:R-:W-:Y:S02]  /*1d300*/  F2FP.BF16.F32.PACK_AB R8, R84, R85 ;  /* 0x000000555408723e */ /* 0x008fe400000010ff */
[----:B-1----:R-:W-:Y:S01]  /*1d310*/  F2FP.BF16.F32.PACK_AB R10, R82, R83 ;  /* 0x00000053520a723e */ /* 0x002fe200000010ff */
[----:B------:R-:W-:Y:S01]  /*1d320*/  FADD.FTZ R2, R155, R2 ;  /* 0x000000029b027221 */ /* 0x000fe20000010000 */
[----:B------:R-:W-:Y:S01]  /*1d330*/  FADD.FTZ R4, R153, R4 ;  /* 0x0000000499047221 */ /* 0x000fe20000010000 */
[----:B------:R-:W-:-:S04]  /*1d340*/  FFMA.FTZ R6, R248, R0, -R3 ;  /* 0x00000000f8067223 */ /* 0x000fc80000010803 */
[----:B------:R-:W-:Y:S01]  /*1d350*/  HMMA.16816.F32.BF16 R44, R8, R12, R68 ;  /* 0x0000000c082c723c */ /* 0x000fe20000041844 */
[----:B------:R-:W-:Y:S01]  /*1d360*/  FADD.FTZ R2, R159, R2 ;  /* 0x000000029f027221 */ /* 0x000fe20000010000 */
[----:B------:R-:W-:-:S06]  /*1d370*/  FADD.FTZ R4, R154, R4 ;  /* 0x000000049a047221 */ /* 0x000fcc0000010000 */
[----:B------:R-:W-:Y:S01]  /*1d380*/  HMMA.16816.F32.BF16 R32, R8, R14, R60 ;  /* 0x0000000e0820723c */ /* 0x000fe2000004183c */
[----:B------:R-:W1:Y:S01]  /*1d390*/  LDSM.16.MT88.4 R12, [R80+0x10800] ;  /* 0x01080000500c783b */ /* 0x000e620000004200 */
[----:B------:R3:W4:Y:S01]  /*1d3a0*/  MUFU.EX2 R68, R6 ;  /* 0x0000000600447308 */ /* 0x0007220000000800 */
[----:B------:R-:W-:Y:S01]  /*1d3b0*/  FADD.FTZ R2, R158, R2 ;  /* 0x000000029e027221 */ /* 0x000fe20000010000 */
[----:B------:R-:W-:-:S03]  /*1d3c0*/  FADD.FTZ R4, R39, R4 ;  /* 0x0000000427047221 */ /* 0x000fc60000010000 */
        /* <DEDUP_REMOVED lines=8> */
[----:B------:R-:W-:Y:S01]  /*1d450*/  FADD.FTZ R2, R150, R2 ;  /* 0x0000000296027221 */ /* 0x000fe20000010000 */
[----:B---3--:R-:W-:-:S04]  /*1d460*/  FFMA.FTZ R6, R242, R0, -R3 ;  /* 0x00000000f2067223 */ /* 0x008fc80000010803 */
[----:B------:R3:W5:Y:S01]  /*1d470*/  MUFU.EX2 R62, R6 ;  /* 0x00000006003e7308 */ /* 0x0007620000000800 */
[----:B------:R-:W-:Y:S01]  /*1d480*/  FADD.FTZ R4, R144, R4 ;  /* 0x0000000490047221 */ /* 0x000fe20000010000 */
[----:B------:R-:W-:Y:S01]  /*1d490*/  HMMA.16816.F32.BF16 R40, R8, R22, R28 ;  /* 0x000000160828723c */ /* 0x000fe2000004181c */
[----:B------:R-:W-:Y:S02]  /*1d4a0*/  FADD.FTZ R2, R149, R2 ;  /* 0x0000000295027221 */ /* 0x000fe40000010000 */
[----:B------:R-:W-:Y:S01]  /*1d4b0*/  FADD.FTZ R4, R143, R4 ;  /* 0x000000048f047221 */ /* 0x000fe20000010000 */
[----:B---3--:R-:W-:-:S04]  /*1d4c0*/  FFMA.FTZ R6, R215, R0, -R5 ;  /* 0x00000000d7067223 */ /* 0x008fc80000010805 */
[----:B------:R3:W-:Y:S01]  /*1d4d0*/  MUFU.EX2 R60, R6 ;  /* 0x00000006003c7308 */ /* 0x0007e20000000800 */
[----:B--2---:R-:W-:Y:S01]  /*1d4e0*/  HMMA.16816.F32.BF16 R28, R8, R16, R64 ;  /* 0x00000010081c723c */ /* 0x004fe20000041840 */
[----:B------:R-:W-:Y:S01]  /*1d4f0*/  FADD.FTZ R2, R140, R2 ;  /* 0x000000028c027221 */ /* 0x000fe20000010000 */
[----:B------:R-:W-:-:S06]  /*1d500*/  FADD.FTZ R4, R138, R4 ;  /* 0x000000048a047221 */ /* 0x000fcc0000010000 */
[----:B------:R-:W-:Y:S01]  /*1d510*/  HMMA.16816.F32.BF16 R52, R8, R18, R56 ;  /* 0x000000120834723c */ /* 0x000fe20000041838 */
[----:B------:R-:W2:Y:S01]  /*1d520*/  LDSM.16.MT88.4 R16, [R148+0x11000] ;  /* 0x011000009410783b */ /* 0x000ea20000004200 */
[----:B---3--:R-:W-:Y:S01]  /*1d530*/  FFMA.FTZ R6, R190, R0, -R5 ;  /* 0x00000000be067223 */ /* 0x008fe20000010805 */
[----:B------:R-:W-:Y:S01]  /*1d540*/  FADD.FTZ R2, R142, R2 ;  /* 0x000000028e027221 */ /* 0x000fe20000010000 */
[----:B------:R-:W-:-:S04]  /*1d550*/  FADD.FTZ R4, R137, R4 ;  /* 0x0000000489047221 */ /* 0x000fc80000010000 */
[C---:B-1----:R-:W-:Y:S01]  /*1d560*/  HMMA.16816.F32.BF16 R56, R8.reuse, R14, R24 ;  /* 0x0000000e0838723c */ /* 0x042fe20000041818 */
[----:B------:R1:W3:Y:S01]  /*1d570*/  MUFU.EX2 R61, R6 ;  /* 0x00000006003d7308 */ /* 0x0002e20000000800 */
        /* <DEDUP_REMOVED lines=9> */
[----:B------:R1:W-:Y:S01]  /*1d610*/  MUFU.EX2 R39, R6 ;  /* 0x0000000600277308 */ /* 0x0003e20000000800 */
[----:B------:R-:W-:Y:S01]  /*1d620*/  FADD.FTZ R2, R128, R2 ;  /* 0x0000000280027221 */ /* 0x000fe20000010000 */
[----:B------:R-:W-:Y:S01]  /*1d630*/  FADD.FTZ R4, R124, R4 ;  /* 0x000000047c047221 */ /* 0x000fe20000010000 */
[----:B----4-:R-:W-:Y:S01]  /*1d640*/  F2FP.BF16.F32.PACK_AB R9, R68, R81 ;  /* 0x000000514409723e */ /* 0x010fe200000010ff */
[----:B------:R-:W4:Y:S01]  /*1d650*/  LDSM.16.MT88.4 R20, [R146+0x11000] ;  /* 0x011000009214783b */ /* 0x000f220000004200 */
[----:B-----5:R-:W-:Y:S02]  /*1d660*/  F2FP.BF16.F32.PACK_AB R11, R62, R63 ;  /* 0x0000003f3e0b723e */ /* 0x020fe400000010ff */
[----:B---3--:R-:W-:Y:S01]  /*1d670*/  F2FP.BF16.F32.PACK_AB R8, R61, R60 ;  /* 0x0000003c3d08723e */ /* 0x008fe200000010ff */
[----:B------:R-:W3:Y:S01]  /*1d680*/  LDSM.16.MT88.4 R12, [R156+0x11000] ;  /* 0x011000009c0c783b */ /* 0x000ee20000004200 */
[----:B-1----:R-:W-:Y:S01]  /*1d690*/  FFMA.FTZ R6, R193, R0, -R5 ;  /* 0x00000000c1067223 */ /* 0x002fe20000010805 */
[----:B------:R-:W-:-:S02]  /*1d6a0*/  FADD.FTZ R2, R130, R2 ;  /* 0x0000000282027221 */ /* 0x000fc40000010000 */
[----:B------:R-:W-:Y:S01]  /*1d6b0*/  LDSM.16.MT88.4 R156, [R156+0x11800] ;  /* 0x011800009c9c783b */ /* 0x000fe20000004200 */
[----:B------:R1:W5:Y:S02]  /*1d6c0*/  MUFU.EX2 R38, R6 ;  /* 0x0000000600267308 */ /* 0x0003640000000800 */
[----:B-1----:R-:W-:-:S06]  /*1d6d0*/  FFMA.FTZ R6, R192, R0, -R3 ;  /* 0x00000000c0067223 */ /* 0x002fcc0000010803 */
[----:B------:R1:W3:Y:S01]  /*1d6e0*/  MUFU.EX2 R26, R6 ;  /* 0x00000006001a7308 */ /* 0x0002e20000000800 */
[----:B------:R-:W-:Y:S01]  /*1d6f0*/  FADD.FTZ R2, R131, R2 ;  /* 0x0000000283027221 */ /* 0x000fe20000010000 */
[----:B-1----:R-:W-:-:S06]  /*1d700*/  FFMA.FTZ R6, R206, R0, -R3 ;  /* 0x00000000ce067223 */ /* 0x002fcc0000010803 */
[----:B------:R1:W-:Y:S01]  /*1d710*/  MUFU.EX2 R25, R6 ;  /* 0x0000000600197308 */ /* 0x0003e20000000800 */
[----:B------:R-:W-:Y:S01]  /*1d720*/  FADD.FTZ R2, R129, R2 ;  /* 0x0000000281027221 */ /* 0x000fe20000010000 */
[----:B-----5:R-:W-:Y:S01]  /*1d730*/  F2FP.BF16.F32.PACK_AB R10, R38, R39 ;  /* 0x00000027260a723e */ /* 0x020fe200000010ff */
[----:B-1----:R-:W-:-:S05]  /*1d740*/  FFMA.FTZ R6, R205, R0, -R3 ;  /* 0x00000000cd067223 */ /* 0x002fca0000010803 */
[----:B------:R1:W-:Y:S01]  /*1d750*/  MUFU.EX2 R24, R6 ;  /* 0x0000000600187308 */ /* 0x0003e20000000800 */
[----:B------:R-:W-:Y:S01]  /*1d760*/  FADD.FTZ R2, R120, R2 ;  /* 0x0000000278027221 */ /* 0x000fe20000010000 */
[----:B-1----:R-:W-:Y:S01]  /*1d770*/  FFMA.FTZ R6, R208, R0, -R3 ;  /* 0x00000000d0067223 */ /* 0x002fe20000010803 */
[----:B------:R-:W-:-:S04]  /*1d780*/  FADD.FTZ R3, R127, R4 ;  /* 0x000000047f037221 */ /* 0x000fc80000010000 */
[----:B------:R-:W-:-:S04]  /*1d790*/  FADD.FTZ R3, R126, R3 ;  /* 0x000000037e037221 */ /* 0x000fc80000010000 */
[----:B------:R-:W-:Y:S01]  /*1d7a0*/  FADD.FTZ R3, R125, R3 ;  /* 0x000000037d037221 */ /* 0x000fe20000010000 */
[----:B------:R-:W-:Y:S01]  /*1d7b0*/  FFMA.FTZ R4, R252, R0, -R5 ;  /* 0x00000000fc047223 */ /* 0x000fe20000010805 */
[----:B------:R-:W-:Y:S02]  /*1d7c0*/  FADD.FTZ R2, R123, R2 ;  /* 0x000000027b027221 */ /* 0x000fe40000010000 */
[----:B------:R-:W-:Y:S01]  /*1d7d0*/  FADD.FTZ R3, R119, R3 ;  /* 0x0000000377037221 */ /* 0x000fe20000010000 */
[----:B--2---:R-:W-:Y:S01]  /*1d7e0*/  HMMA.16816.F32.BF16 R48, R8, R16, R48 ;  /* 0x000000100830723c */ /* 0x004fe20000041830 */
[----:B------:R1:W2:Y:S02]  /*1d7f0*/  MUFU.EX2 R16, R4 ;  /* 0x0000000400107308 */ /* 0x0002a40000000800 */
[----:B------:R-:W-:Y:S01]  /*1d800*/  FADD.FTZ R3, R118, R3 ;  /* 0x0000000376037221 */ /* 0x000fe20000010000 */
[----:B------:R-:W-:-:S03]  /*1d810*/  FADD.FTZ R2, R122, R2 ;  /* 0x000000027a027221 */ /* 0x000fc60000010000 */
[----:B------:R-:W-:Y:S01]  /*1d820*/  FADD.FTZ R3, R117, R3 ;  /* 0x0000000375037221 */ /* 0x000fe20000010000 */
[----:B------:R-:W-:Y:S01]  /*1d830*/  FADD.FTZ R2, R121, R2 ;  /* 0x0000000279027221 */ /* 0x000fe20000010000 */
[----:B------:R-:W-:Y:S02]  /*1d840*/  MUFU.EX2 R17, R6 ;  /* 0x0000000600117308 */ /* 0x000fe40000000800 */
[----:B------:R-:W-:Y:S01]  /*1d850*/  FADD.FTZ R3, R116, R3 ;  /* 0x0000000374037221 */ /* 0x000fe20000010000 */
[----:B-1----:R-:W-:-:S05]  /*1d860*/  FFMA.FTZ R4, R196, R0, -R5 ;  /* 0x00000000c4047223 */ /* 0x002fca0000010805 */
[----:B------:R1:W5:Y:S01]  /*1d870*/  MUFU.EX2 R7, R4 ;  /* 0x0000000400077308 */ /* 0x0003620000000800 */
[----:B------:R-:W-:Y:S01]  /*1d880*/  FADD.FTZ R2, R112, R2 ;  /* 0x0000000270027221 */ /* 0x000fe20000010000 */
[----:B-1----:R-:W-:-:S06]  /*1d890*/  FFMA.FTZ R4, R197, R0, -R5 ;  /* 0x00000000c5047223 */ /* 0x002fcc0000010805 */
[----:B------:R1:W5:Y:S02]  /*1d8a0*/  MUFU.EX2 R6, R4 ;  /* 0x0000000400067308 */ /* 0x0003640000000800 */
[----:B-1----:R-:W-:Y:S01]  /*1d8b0*/  FADD.FTZ R4, R111, R3 ;  /* 0x000000036f047221 */ /* 0x002fe20000010000 */
[----:B------:R-:W-:Y:S01]  /*1d8c0*/  FADD.FTZ R3, R115, R2 ;  /* 0x0000000273037221 */ /* 0x000fe20000010000 */
[----:B------:R-:W-:Y:S02]  /*1d8d0*/  FFMA.FTZ R2, R201, R0, -R5 ;  /* 0x00000000c9027223 */ /* 0x000fe40000010805 */
[----:B------:R-:W-:Y:S01]  /*1d8e0*/  FADD.FTZ R0, R109, R4 ;  /* 0x000000046d007221 */ /* 0x000fe20000010000 */
[----:B------:R-:W-:Y:S01]  /*1d8f0*/  FADD.FTZ R3, R113, R3 ;  /* 0x0000000371037221 */ /* 0x000fe20000010000 */
[----:B------:R1:W5:Y:S02]  /*1d900*/  MUFU.EX2 R4, R2 ;  /* 0x0000000200047308 */ /* 0x0003640000000800 */
[----:B-1----:R-:W-:Y:S01]  /*1d910*/  FADD.FTZ R2, R110, R0 ;  /* 0x000000006e027221 */ /* 0x002fe20000010000 */
        /* <DEDUP_REMOVED lines=11> */
[----:B------:R-:W-:-:S03]  /*1d9d0*/  FADD.FTZ R0, R96, R0 ;  /* 0x0000000060007221 */ /* 0x000fc60000010000 */
[----:B------:R-:W-:Y:S02]  /*1d9e0*/  FADD.FTZ R2, R94, R2 ;  /* 0x000000025e027221 */ /* 0x000fe40000010000 */
        /* <DEDUP_REMOVED lines=20> */
[----:B---3--:R-:W-:Y:S02]  /*1db30*/  HMMA.16816.F32.BF16 R28, R8, R12, R28 ;  /* 0x0000000c081c723c */ /* 0x008fe4000004181c */
[----:B------:R-:W-:Y:S01]  /*1db40*/  FADD.FTZ R0, R63, R0 ;  /* 0x000000003f007221 */ /* 0x000fe20000010000 */
[----:B------:R-:W-:-:S05]  /*1db50*/  FADD.FTZ R2, R39, R2 ;  /* 0x0000000227027221 */ /* 0x000fca0000010000 */
[----:B-1----:R-:W-:Y:S01]  /*1db60*/  HMMA.16816.F32.BF16 R160, R8, R20, R76 ;  /* 0x0000001408a0723c */ /* 0x002fe2000004184c */
[----:B------:R-:W-:Y:S01]  /*1db70*/  FADD.FTZ R0, R62, R0 ;  /* 0x000000003e007221 */ /* 0x000fe20000010000 */
[----:B------:R-:W-:-:S06]  /*1db80*/  FADD.FTZ R2, R38, R2 ;  /* 0x0000000226027221 */ /* 0x000fcc0000010000 */
[----:B------:R-:W-:Y:S01]  /*1db90*/  HMMA.16816.F32.BF16 R40, R8, R18, R40 ;  /* 0x000000120828723c */ /* 0x000fe20000041828 */
[----:B------:R-:W-:-:S07]  /*1dba0*/  FADD.FTZ R0, R26, R0 ;  /* 0x000000001a007221 */ /* 0x000fce0000010000 */
[C---:B------:R-:W-:Y:S08]  /*1dbb0*/  HMMA.16816.F32.BF16 R12, R8.reuse, R14, R52 ;  /* 0x0000000e080c723c */ /* 0x040ff00000041834 */
[----:B------:R-:W-:Y:S01]  /*1dbc0*/  HMMA.16816.F32.BF16 R20, R8, R22, R56 ;  /* 0x000000160814723c */ /* 0x000fe20000041838 */
[----:B------:R-:W1:Y:S01]  /*1dbd0*/  LDSM.16.MT88.4 R8, [R80+0x11800] ;  /* 0x011800005008783b */ /* 0x000e620000004200 */
[----:B--2---:R-:W-:Y:S01]  /*1dbe0*/  FADD.FTZ R2, R16, R2 ;  /* 0x0000000210027221 */ /* 0x004fe20000010000 */
[----:B------:R-:W-:-:S03]  /*1dbf0*/  FADD.FTZ R0, R25, R0 ;  /* 0x0000000019007221 */ /* 0x000fc60000010000 */
[----:B-----5:R-:W-:Y:S01]  /*1dc00*/  FADD.FTZ R2, R7, R2 ;  /* 0x0000000207027221 */ /* 0x020fe20000010000 */
[----:B------:R-:W-:-:S03]  /*1dc10*/  FADD.FTZ R0, R24, R0 ;  /* 0x0000000018007221 */ /* 0x000fc60000010000 */
[----:B------:R-:W-:Y:S01]  /*1dc20*/  FADD.FTZ R2, R6, R2 ;  /* 0x0000000206027221 */ /* 0x000fe20000010000 */
[----:B------:R-:W-:-:S03]  /*1dc30*/  FADD.FTZ R223, R17, R0 ;  /* 0x0000000011df7221 */ /* 0x000fc60000010000 */
[----:B------:R-:W-:Y:S01]  /*1dc40*/  FADD.FTZ R217, R4, R2 ;  /* 0x0000000204d97221 */ /* 0x000fe20000010000 */
[----:B------:R-:W-:Y:S01]  /*1dc50*/  IMAD.MOV.U32 R233, RZ, RZ, R204 ;  /* 0x000000ffffe97224 */ /* 0x000fe200078e00cc */
[----:B------:R2:W-:Y:S04]  /*1dc60*/  STL [R1+0x4c], R223 ;  /* 0x00004cdf01007387 */ /* 0x0005e80000100800 */
[----:B------:R2:W-:Y:S01]  /*1dc70*/  STL [R1+0x48], R217 ;  /* 0x000048d901007387 */ /* 0x0005e20000100800 */
[----:B------:R-:W-:Y:S02]  /*1dc80*/  ISETP.GT.AND P0, PT, R188, R233, PT ;  /* 0x000000e9bc00720c */ /* 0x000fe40003f04270 */
[----:B------:R-:W-:Y:S02]  /*1dc90*/  F2FP.BF16.F32.PACK_AB R165, R25, R26 ;  /* 0x0000001a19a5723e */ /* 0x000fe400000010ff */
[----:B------:R-:W-:-:S02]  /*1dca0*/  F2FP.BF16.F32.PACK_AB R167, R17, R24 ;  /* 0x0000001811a7723e */ /* 0x000fc400000010ff */
[----:B------:R-:W-:Y:S02]  /*1dcb0*/  F2FP.BF16.F32.PACK_AB R164, R7, R16 ;  /* 0x0000001007a4723e */ /* 0x000fe400000010ff */
[----:B------:R-:W-:Y:S01]  /*1dcc0*/  F2FP.BF16.F32.PACK_AB R166, R4, R6 ;  /* 0x0000000604a6723e */ /* 0x000fe200000010ff */
[----:B------:R-:W-:Y:S01]  /*1dcd0*/  IMAD.SHL.U32 R52, R222, 0x8, RZ ;  /* 0x00000008de347824 */ /* 0x000fe200078e00ff */
[----:B------:R-:W-:Y:S05]  /*1dce0*/  BSSY B2, `(.L_x_8350) ;  /* 0x0000b8c000027945 */ /* 0x000fea0003800000 */
[----:B------:R-:W-:Y:S01]  /*1dcf0*/  HMMA.16816.F32.BF16 R136, R164, R140, R44 ;  /* 0x0000008ca488723c */ /* 0x000fe2000004182c */
[----:B------:R-:W-:Y:S01]  /*1dd00*/  IMAD.MOV.U32 R0, RZ, RZ, R188 ;  /* 0x000000ffff007224 */ /* 0x000fe200078e00bc */
[----:B------:R-:W-:-:S06]  /*1dd10*/  LOP3.LUT R218, R52, 0x38, RZ, 0xc0, !PT ;  /* 0x0000003834da7812 */ /* 0x000fcc00078ec0ff */
        /* <DEDUP_REMOVED lines=88> */
.L_x_8353:
        /* <DEDUP_REMOVED lines=12> */
.L_x_8354:
[----:B------:R-:W-:Y:S05]  /*1e360*/  BSYNC.RECONVERGENT B0 ;  /* 0x0000000000007941 */ /* 0x000fea0003800200 */
.L_x_8352:
[----:B------:R-:W3:Y:S04]  /*1e370*/  LDL R0, [R1+0x20] ;  /* 0x0000200001007983 */ /* 0x000ee80000100800 */
[----:B------:R-:W4:Y:S04]  /*1e380*/  LDL R2, [R1+0x24] ;  /* 0x0000240001027983 */ /* 0x000f280000100800 */
[----:B------:R-:W5:Y:S04]  /*1e390*/  LDL R10, [R1+0x44] ;  /* 0x00004400010a7983 */ /* 0x000f680000100800 */
[----:B------:R-:W5:Y:S04]  /*1e3a0*/  LDL R11, [R1+0x40] ;  /* 0x00004000010b7983 */ /* 0x000f680000100800 */
[----:B------:R-:W5:Y:S04]  /*1e3b0*/  LDL R16, [R1+0x58] ;  /* 0x0000580001107983 */ /* 0x000f680000100800 */
[----:B------:R-:W5:Y:S04]  /*1e3c0*/  LDL.LU R27, [R1+0xc] ;  /* 0x00000c00011b7983 */ /* 0x000f680000300800 */
[----:B------:R-:W5:Y:S04]  /*1e3d0*/  LDL R26, [R1+0x38] ;  /* 0x00003800011a7983 */ /* 0x000f680000100800 */
[----:B------:R-:W5:Y:S04]  /*1e3e0*/  LDL R23, [R1+0x3c] ;  /* 0x00003c0001177983 */ /* 0x000f680000100800 */
[----:B------:R-:W5:Y:S04]  /*1e3f0*/  LDL.LU R22, [R1+0x10] ;  /* 0x0000100001167983 */ /* 0x000f680000300800 */
[----:B------:R-:W5:Y:S04]  /*1e400*/  LDL R20, [R1+0x5c] ;  /* 0x00005c0001147983 */ /* 0x000f680000100800 */
[----:B------:R-:W5:Y:S04]  /*1e410*/  LDL R21, [R1+0x68] ;  /* 0x0000680001157983 */ /* 0x000f680000100800 */
[----:B------:R-:W5:Y:S04]  /*1e420*/  LDL.LU R15, [R1+0x4] ;  /* 0x00000400010f7983 */ /* 0x000f680000300800 */
[----:B------:R-:W5:Y:S01]  /*1e430*/  LDL R14, [R1] ;  /* 0x00000000010e7983 */ /* 0x000f620000100800 */
[----:B--2---:R-:W-:-:S04]  /*1e440*/  LOP3.LUT R4, R52, 0x1c0, RZ, 0xc0, !PT ;  /* 0x000001c034047812 */ /* 0x004fc800078ec0ff */
[----:B------:R-:W-:-:S04]  /*1e450*/  LOP3.LUT R4, R4, 0x38, R222, 0xf8, !PT ;  /* 0x0000003804047812 */ /* 0x000fc800078ef8de */
[----:B------:R-:W-:-:S04]  /*1e460*/  LOP3.LUT R4, R4, R218, RZ, 0x3c, !PT ;  /* 0x000000da04047212 */ /* 0x000fc800078e3cff */
[----:B------:R-:W-:-:S04]  /*1e470*/  LOP3.LUT R4, R4, 0x1e00, R52, 0xf8, !PT ;  /* 0x00001e0004047812 */ /* 0x000fc800078ef834 */
[----:B------:R-:W-:Y:S01]  /*1e480*/  LEA R4, R4, UR6, 0x1 ;  /* 0x0000000604047c11 */ /* 0x000fe2000f8e08ff */
[C---:B---3--:R-:W-:Y:S01]  /*1e490*/  IMAD.SHL.U32 R5, R0.reuse, 0x20, RZ ;  /* 0x0000002000057824 */ /* 0x048fe200078e00ff */
[----:B----4-:R-:W-:-:S04]  /*1e4a0*/  SHF.L.U64.HI R0, R0, 0x5, R2 ;  /* 0x0000000500007819 */ /* 0x010fc80000010202 */
[----:B-----5:R-:W-:-:S05]  /*1e4b0*/  IADD3 R8, P0, PT, R5, R10, RZ ;  /* 0x0000000a05087210 */ /* 0x020fca0007f1e0ff */
[----:B------:R-:W-:Y:S01]  /*1e4c0*/  IMAD.X R9, R0, 0x1, R11, P0 ;  /* 0x0000000100097824 */ /* 0x000fe200000e060b */
[----:B------:R-:W-:-:S05]  /*1e4d0*/  IADD3 R6, P0, PT, R8, R5, RZ ;  /* 0x0000000508067210 */ /* 0x000fca0007f1e0ff */
[----:B------:R-:W-:Y:S01]  /*1e4e0*/  IMAD.X R7, R9, 0x1, R0, P0 ;  /* 0x0000000109077824 */ /* 0x000fe200000e0600 */
[----:B------:R-:W-:-:S04]  /*1e4f0*/  IADD3 R2, P0, PT, R6, R5, RZ ;  /* 0x0000000506027210 */ /* 0x000fc80007f1e0ff */
[----:B------:R-:W-:Y:S01]  /*1e500*/  IADD3 R12, P3, PT, R2, R5, RZ ;  /* 0x00000005020c7210 */ /* 0x000fe20007f7e0ff */
[----:B------:R-:W-:-:S04]  /*1e510*/  IMAD.X R3, R7, 0x1, R0, P0 ;  /* 0x0000000107037824 */ /* 0x000fc800000e0600 */
[----:B------:R-:W-:Y:S01]  /*1e520*/  IMAD.X R13, R3, 0x1, R0, P3 ;  /* 0x00000001030d7824 */ /* 0x000fe200018e0600 */
[----:B------:R-:W-:Y:S02]  /*1e530*/  IADD3 R18, P3, PT, R12, R5, RZ ;  /* 0x000000050c127210 */ /* 0x000fe40007f7e0ff */
[----:B------:R-:W-:-:S03]  /*1e540*/  ISETP.GE.AND P0, PT, R218, R16, PT ;  /* 0x00000010da00720c */ /* 0x000fc60003f06270 */
[----:B------:R-:W-:Y:S01]  /*1e550*/  IMAD.X R19, R13, 0x1, R0, P3 ;  /* 0x000000010d137824 */ /* 0x000fe200018e0600 */
[----:B------:R-:W-:-:S05]  /*1e560*/  IADD3 R16, P3, PT, R18, R5, RZ ;  /* 0x0000000512107210 */ /* 0x000fca0007f7e0ff */
[----:B------:R-:W-:Y:S01]  /*1e570*/  IMAD.X R17, R19, 0x1, R0, P3 ;  /* 0x0000000113117824 */ /* 0x000fe200018e0600 */
[-C--:B------:R-:W-:Y:S01]  /*1e580*/  IADD3 R24, P3, PT, R16, R5.reuse, RZ ;  /* 0x0000000510187210 */ /* 0x080fe20007f7e0ff */
[----:B------:R-:W-:Y:S02]  /*1e590*/  IMAD.MOV.U32 R196, RZ, RZ, R22 ;  /* 0x000000ffffc47224 */ /* 0x000fe400078e0016 */
[----:B------:R-:W-:Y:S01]  /*1e5a0*/  IMAD.MOV.U32 R39, RZ, RZ, R23 ;  /* 0x000000ffff277224 */ /* 0x000fe200078e0017 */
[----:B------:R-:W-:Y:S01]  /*1e5b0*/  @!PT LDS RZ, [RZ] ;  /* 0x00000000fffff984 */ /* 0x000fe20000000800 */
[----:B------:R-:W-:Y:S01]  /*1e5c0*/  @!PT LDS RZ, [RZ] ;  /* 0x00000000fffff984 */ /* 0x000fe20000000800 */
[----:B------:R-:W-:Y:S01]  /*1e5d0*/  @!PT LDS RZ, [RZ] ;  /* 0x00000000fffff984 */ /* 0x000fe20000000800 */
[----:B------:R2:W-:Y:S01]  /*1e5e0*/  @!P0 LDGSTS.E.BYPASS.LTC128B.128 [R4+0xa000], desc[UR4][R10.64] ;  /* 0x0a0000000a048fae */ /* 0x0005e2000b981a04 */
[----:B------:R-:W-:Y:S01]  /*1e5f0*/  IMAD.X R25, R17, 0x1, R0, P3 ;  /* 0x0000000111197824 */ /* 0x000fe200018e0600 */
[----:B------:R-:W-:Y:S01]  /*1e600*/  IADD3 R22, P3, PT, R24, R5, RZ ;  /* 0x0000000518167210 */ /* 0x000fe20007f7e0ff */
[----:B------:R-:W-:-:S04]  /*1e610*/  IMAD.MOV.U32 R94, RZ, RZ, R20 ;  /* 0x000000ffff5e7224 */ /* 0x000fc800078e0014 */
[----:B------:R-:W-:Y:S01]  /*1e620*/  IMAD.X R23, R25, 0x1, R0, P3 ;  /* 0x0000000119177824 */ /* 0x000fe200018e0600 */
[-C--:B------:R-:W-:Y:S01]  /*1e630*/  IADD3 R20, P3, PT, R22, R5.reuse, RZ ;  /* 0x0000000516147210 */ /* 0x080fe20007f7e0ff */
[----:B------:R-:W-:Y:S02]  /*1e640*/  IMAD.MOV.U32 R95, RZ, RZ, R21 ;  /* 0x000000ffff5f7224 */ /* 0x000fe400078e0015 */
[----:B------:R-:W-:Y:S02]  /*1e650*/  IMAD.MOV.U32 R198, RZ, RZ, R14 ;  /* 0x000000ffffc67224 */ /* 0x000fe400078e000e */
[--C-:B------:R-:W-:Y:S01]  /*1e660*/  IMAD.X R21, R23, 0x1, R0.reuse, P3 ;  /* 0x0000000117157824 */ /* 0x100fe200018e0600 */
[-C--:B------:R-:W-:Y:S01]  /*1e670*/  IADD3 R14, P3, PT, R20, R5.reuse, RZ ;  /* 0x00000005140e7210 */ /* 0x080fe20007f7e0ff */
[----:B------:R-:W-:Y:S01]  /*1e680*/  IMAD.MOV.U32 R197, RZ, RZ, R15 ;  /* 0x000000ffffc57224 */ /* 0x000fe200078e000f */
[----:B------:R-:W-:Y:S03]  /*1e690*/  @P0 STS.128 [R4+0xa000], RZ ;  /* 0x00a000ff04000388 */ /* 0x000fe60000000c00 */
[----:B------:R-:W-:Y:S01]  /*1e6a0*/  IMAD.X R15, R21, 0x1, R0, P3 ;  /* 0x00000001150f7824 */ /* 0x000fe200018e0600 */
[----:B------:R-:W-:Y:S01]  /*1e6b0*/  @!PT LDS RZ, [RZ] ;  /* 0x00000000fffff984 */ /* 0x000fe20000000800 */
[----:B------:R-:W-:Y:S01]  /*1e6c0*/  @!PT LDS RZ, [RZ] ;  /* 0x00000000fffff984 */ /* 0x000fe20000000800 */
[----:B------:R-:W-:Y:S01]  /*1e6d0*/  @!PT LDS RZ, [RZ] ;  /* 0x00000000fffff984 */ /* 0x000fe20000000800 */
[----:B------:R3:W-:Y:S04]  /*1e6e0*/  @!P0 LDGSTS.E.BYPASS.LTC128B.128 [R4+0xa800], desc[UR4][R8.64] ;  /* 0x0a80000008048fae */ /* 0x0007e8000b981a04 */
[----:B------:R-:W-:Y:S01]  /*1e6f0*/  @P0 STS.128 [R4+0xa800], RZ ;  /* 0x00a800ff04000388 */ /* 0x000fe20000000c00 */
[----:B--2---:R-:W-:-:S03]  /*1e700*/  IADD3 R10, P3, PT, R14, R5, RZ ;  /* 0x000000050e0a7210 */ /* 0x004fc60007f7e0ff */
[----:B------:R-:W-:Y:S01]  /*1e710*/  @!PT LDS RZ, [RZ] ;  /* 0x00000000fffff984 */ /* 0x000fe20000000800 */
[----:B------:R-:W-:Y:S01]  /*1e720*/  @!PT LDS RZ, [RZ] ;  /* 0x00000000fffff984 */ /* 0x000fe20000000800 */
[----:B------:R-:W-:Y:S01]  /*1e730*/  @!PT LDS RZ, [RZ] ;  /* 0x00000000fffff984 */ /* 0x000fe20000000800 */
[----:B------:R2:W-:Y:S04]  /*1e740*/  @!P0 LDGSTS.E.BYPASS.LTC128B.128 [R4+0xb000], desc[UR4][R6.64] ;  /* 0x0b00000006048fae */ /* 0x0005e8000b981a04 */
[----:B------:R-:W-:Y:S01]  /*1e750*/  @P0 STS.128 [R4+0xb000], RZ ;  /* 0x00b000ff04000388 */ /* 0x000fe20000000c00 */
[----:B------:R-:W-:-:S03]  /*1e760*/  IMAD.X R11, R15, 0x1, R0, P3 ;  /* 0x000000010f0b7824 */ /* 0x000fc600018e0600 */
        /* <DEDUP_REMOVED lines=9> */
[----:B---3--:R-:W-:-:S03]  /*1e800*/  IADD3 R8, P3, PT, R10, R5, RZ ;  /* 0x000000050a087210 */ /* 0x008fc60007f7e0ff */
[----:B------:R-:W-:Y:S04]  /*1e810*/  @P0 STS.128 [R4+0xc000], RZ ;  /* 0x00c000ff04000388 */ /* 0x000fe80000000c00 */
[----:B------:R-:W-:Y:S01]  /*1e820*/  @!PT LDS RZ, [RZ] ;  /* 0x00000000fffff984 */ /* 0x000fe20000000800 */
[----:B------:R-:W-:Y:S01]  /*1e830*/  @!PT LDS RZ, [RZ] ;  /* 0x00000000fffff984 */ /* 0x000fe20000000800 */
[----:B------:R-:W-:Y:S01]  /*1e840*/  @!PT LDS RZ, [RZ] ;  /* 0x00000000fffff984 */ /* 0x000fe20000000800 */
[----:B------:R-:W-:Y:S01]  /*1e850*/  @!P0 LDGSTS.E.BYPASS.LTC128B.128 [R4+0xc800], desc[UR4][R18.64] ;  /* 0x0c80000012048fae */ /* 0x000fe2000b981a04 */
[----:B------:R-:W-:Y:S01]  /*1e860*/  IMAD.X R9, R11, 0x1, R0, P3 ;  /* 0x000000010b097824 */ /* 0x000fe200018e0600 */
[-C--:B--2---:R-:W-:Y:S02]  /*1e870*/  IADD3 R6, P3, PT, R8, R5.reuse, RZ ;  /* 0x0000000508067210 */ /* 0x084fe40007f7e0ff */
[----:B------:R-:W-:Y:S04]  /*1e880*/  @P0 STS.128 [R4+0xc800], RZ ;  /* 0x00c800ff04000388 */ /* 0x000fe80000000c00 */
[----:B------:R-:W-:Y:S01]  /*1e890*/  @!PT LDS RZ, [RZ] ;  /* 0x00000000fffff984 */ /* 0x000fe20000000800 */
[----:B------:R-:W-:Y:S01]  /*1e8a0*/  @!PT LDS RZ, [RZ] ;  /* 0x00000000fffff984 */ /* 0x000fe20000000800 */
[----:B------:R-:W-:Y:S01]  /*1e8b0*/  @!PT LDS RZ, [RZ] ;  /* 0x00000000fffff984 */ /* 0x000fe20000000800 */
[----:B------:R-:W-:Y:S04]  /*1e8c0*/  @!P0 LDGSTS.E.BYPASS.LTC128B.128 [R4+0xd000], desc[UR4][R16.64] ;  /* 0x0d00000010048fae */ /* 0x000fe8000b981a04 */
[----:B------:R-:W-:Y:S01]  /*1e8d0*/  @P0 STS.128 [R4+0xd000], RZ ;  /* 0x00d000ff04000388 */ /* 0x000fe20000000c00 */
[----:B----4-:R-:W-:-:S03]  /*1e8e0*/  IADD3 R2, P5, PT, R6, R5, RZ ;  /* 0x0000000506027210 */ /* 0x010fc60007fbe0ff */
        /* <DEDUP_REMOVED lines=9> */
[----:B------:R-:W-:Y:S01]  /*1e980*/  @!P0 LDGSTS.E.BYPASS.LTC128B.128 [R4+0xe000], desc[UR4][R22.64] ;  /* 0x0e00000016048fae */ /* 0x000fe2000b981a04 */
[----:B-----5:R-:W-:-:S03]  /*1e990*/  @!P0 IADD3 R12, P3, PT, R2, R5, RZ ;  /* 0x00000005020c8210 */ /* 0x020fc60007f7e0ff */
[----:B------:R-:W-:Y:S01]  /*1e9a0*/  @P0 STS.128 [R4+0xe000], RZ ;  /* 0x00e000ff04000388 */ /* 0x000fe20000000c00 */
[----:B------:R-:W-:-:S03]  /*1e9b0*/  IMAD.X R3, R7, 0x1, R0, P5 ;  /* 0x0000000107037824 */ /* 0x000fc600028e0600 */
        /* <DEDUP_REMOVED lines=36> */
[----:B--2---:R-:W-:Y:S04]  /*1ec00*/  LDSM.16.M88.4 R8, [R198] ;  /* 0x00000000c608783b */ /* 0x004fe80000000200 */
[----:B------:R-:W2:Y:S04]  /*1ec10*/  LDSM.16.M88.4 R16, [R92+0x2000] ;  /* 0x002000005c10783b */ /* 0x000ea80000000200 */
[----:B------:R-:W-:Y:S04]  /*1ec20*/  LDSM.16.M88.4 R52, [R92+0x3800] ;  /* 0x003800005c34783b */ /* 0x000fe80000000200 */
[----:B------:R-:W4:Y:S04]  /*1ec30*/  LD.E R2, desc[UR4][R134.64+0x18c] ;  /* 0x00018c0486027980 */ /* 0x000f28000c101900 */
[----:B------:R-:W-:Y:S04]  /*1ec40*/  LDSM.16.M88.4 R48, [R92+0x4000] ;  /* 0x004000005c30783b */ /* 0x000fe80000000200 */
[----:B---3--:R-:W3:Y:S04]  /*1ec50*/  LDSM.16.M88.4 R12, [R92+0x2800] ;  /* 0x002800005c0c783b */ /* 0x008ee80000000200 */
[----:B------:R-:W5:Y:S04]  /*1ec60*/  LDSM.16.M88.4 R32, [R92+0x6000] ;  /* 0x006000005c20783b */ /* 0x000f680000000200 */
[----:B------:R-:W-:Y:S01]  /*1ec70*/  LDSM.16.M88.4 R28, [R92+0x3000] ;  /* 0x003000005c1c783b */ /* 0x000fe20000000200 */
[----:B------:R-:W-:-:S02]  /*1ec80*/  IMAD.MOV.U32 R133, RZ, RZ, R27 ;  /* 0x000000ffff857224 */ /* 0x000fc400078e001b */
[----:B------:R-:W-:Y:S01]  /*1ec90*/  IMAD.MOV.U32 R38, RZ, RZ, R26 ;  /* 0x000000ffff267224 */ /* 0x000fe200078e001a */
[----:B------:R-:W-:Y:S04]  /*1eca0*/  LDSM.16.M88.4 R20, [R92+0x7000] ;  /* 0x007000005c14783b */ /* 0x000fe80000000200 */
[----:B------:R-:W-:Y:S04]  /*1ecb0*/  LDSM.16.M88.4 R56, [R92+0x4800] ;  /* 0x004800005c38783b */ /* 0x000fe80000000200 */
[----:B------:R-:W-:Y:S01]  /*1ecc0*/  LDSM.16.M88.4 R44, [R92+0x5000] ;  /* 0x005000005c2c783b */ /* 0x000fe20000000200 */
[C---:B--2---:R-:W-:Y:S03]  /*1ecd0*/  HMMA.16816.F32.BF16 R188, R8.reuse, R16, RZ ;  /* 0x0000001008bc723c */ /* 0x044fe600000418ff */
[----:B------:R-:W-:Y:S04]  /*1ece0*/  LDSM.16.M88.4 R40, [R92+0x5800] ;  /* 0x005800005c28783b */ /* 0x000fe80000000200 */
[----:B------:R-:W-:Y:S01]  /*1ecf0*/  LDSM.16.M88.4 R24, [R92+0x6800] ;  /* 0x006800005c18783b */ /* 0x000fe20000000200 */
[C---:B------:R-:W-:Y:S03]  /*1ed00*/  HMMA.16816.F32.BF16 R192, R8.reuse, R18, RZ ;  /* 0x0000001208c0723c */ /* 0x040fe600000418ff */
[----:B------:R-:W2:Y:S04]  /*1ed10*/  LDSM.16.M88.4 R16, [R92+0x7800] ;  /* 0x007800005c10783b */ /* 0x000ea80000000200 */
[----:B------:R-:W-:Y:S01]  /*1ed20*/  LDSM.16.M88.4 R60, [R92+0x9800] ;  /* 0x009800005c3c783b */ /* 0x000fe20000000200 */
[----:B---3--:R-:W-:Y:S01]  /*1ed30*/  HMMA.16816.F32.BF16 R184, R8, R12, RZ ;  /* 0x0000000c08b8723c */ /* 0x008fe200000418ff */
[----:B------:R-:W-:-:S02]  /*1ed40*/  IMAD.IADD R3, R198, 0x1, R197 ;  /* 0x00000001c6037824 */ /* 0x000fc400078e02c5 */
[----:B------:R-:W0:Y:S05]  /*1ed50*/  LDGDEPBAR ;  /* 0x00000000000079af */ /* 0x000e2a0000000000 */
[C---:B------:R-:W-:Y:S01]  /*1ed60*/  HMMA.16816.F32.BF16 R168, R8.reuse, R14, RZ ;  /* 0x0000000e08a8723c */ /* 0x040fe200000418ff */
[----:B------:R-:W3:Y:S07]  /*1ed70*/  LDSM.16.M88.4 R12, [R92+0x8000] ;  /* 0x008000005c0c783b */ /* 0x000eee0000000200 */
[C---:B------:R-:W-:Y:S08]  /*1ed80*/  HMMA.16816.F32.BF16 R108, R8.reuse, R52, RZ ;  /* 0x00000034086c723c */ /* 0x040ff000000418ff */
[C---:B------:R-:W-:Y:S01]  /*1ed90*/  HMMA.16816.F32.BF16 R100, R8.reuse, R54, RZ ;  /* 0x000000360864723c */ /* 0x040fe200000418ff */
[----:B------:R-:W1:Y:S07]  /*1eda0*/  LDSM.16.M88.4 R52, [R92+0x8800] ;  /* 0x008800005c34783b */ /* 0x000e6e0000000200 */
[C---:B------:R-:W-:Y:S08]  /*1edb0*/  HMMA.16816.F32.BF16 R88, R8.reuse, R48, RZ ;  /* 0x000000300858723c */ /* 0x040ff000000418ff */
[----:B------:R-:W-:Y:S01]  /*1edc0*/  HMMA.16816.F32.BF16 R72, R8, R50, RZ ;  /* 0x000000320848723c */ /* 0x000fe200000418ff */
[----:B------:R-:W1:Y:S01]  /*1edd0*/  LDSM.16.M88.4 R48, [R92+0x9000] ;  /* 0x009000005c30783b */ /* 0x000e620000000200 */
[----:B------:R-:W-:-:S06]  /*1ede0*/  IMAD.IADD R0, R92, 0x1, R197 ;  /* 0x000000015c007824 */ /* 0x000fcc00078e02c5 */
[C---:B-----5:R-:W-:Y:S08]  /*1edf0*/  HMMA.16816.F32.BF16 R172, R8.reuse, R32, RZ ;  /* 0x0000002008ac723c */ /* 0x060ff000000418ff */
[C---:B------:R-:W-:Y:S01]  /*1ee00*/  HMMA.16816.F32.BF16 R116, R8.reuse, R34, RZ ;  /* 0x000000220874723c */ /* 0x040fe200000418ff */
[----:B------:R-:W-:Y:S07]  /*1ee10*/  LDSM.16.M88.4 R32, [R0+0x2000] ;  /* 0x002000000020783b */ /* 0x000fee0000000200 */
[C---:B--2---:R-:W-:Y:S08]  /*1ee20*/  HMMA.16816.F32.BF16 R76, R8.reuse, R16, RZ ;  /* 0x00000010084c723c */ /* 0x044ff000000418ff */
[C---:B------:R-:W-:Y:S01]  /*1ee30*/  HMMA.16816.F32.BF16 R112, R8.reuse, R18, RZ ;  /* 0x000000120870723c */ /* 0x040fe200000418ff */
[----:B------:R-:W2:Y:S07]  /*1ee40*/  LDSM.16.M88.4 R16, [R3] ;  /* 0x000000000310783b */ /* 0x000eae0000000200 */
[C---:B------:R-:W-:Y:S08]  /*1ee50*/  HMMA.16816.F32.BF16 R180, R8.reuse, R28, RZ ;  /* 0x0000001c08b4723c */ /* 0x040ff000000418ff */
[----:B------:R-:W-:Y:S01]  /*1ee60*/  HMMA.16816.F32.BF16 R128, R8, R30, RZ ;  /* 0x0000001e0880723c */ /* 0x000fe200000418ff */
[----:B------:R-:W5:Y:S01]  /*1ee70*/  LDSM.16.M88.4 R28, [R0+0x2800] ;  /* 0x00280000001c783b */ /* 0x000f620000000200 */
[----:B------:R-:W-:-:S06]  /*1ee80*/  IMAD.MOV.U32 R216, RZ, RZ, R196 ;  /* 0x000000ffffd87224 */ /* 0x000fcc00078e00c4 */
[C---:B------:R-:W-:Y:S08]  /*1ee90*/  HMMA.16816.F32.BF16 R80, R8.reuse, R20, RZ ;  /* 0x000000140850723c */ /* 0x040ff000000418ff */
[C---:B------:R-:W-:Y:S01]  /*1eea0*/  HMMA.16816.F32.BF16 R68, R8.reuse, R22, RZ ;  /* 0x000000160844723c */ /* 0x040fe200000418ff */
[----:B------:R-:W5:Y:S07]  /*1eeb0*/  LDSM.16.M88.4 R20, [R0+0x3800] ;  /* 0x003800000014783b */ /* 0x000f6e0000000200 */
        /* <DEDUP_REMOVED lines=21> */
[----:B------:R-:W1:Y:S07]  /*1f010*/  LDSM.16.M88.4 R8, [R0+0x4800] ;  /* 0x004800000008783b */ /* 0x000e6e0000000200 */
[C---:B--2---:R-:W-:Y:S01]  /*1f020*/  HMMA.16816.F32.BF16 R60, R16.reuse, R32, R188 ;  /* 0x00000020103c723c */ /* 0x044fe200000418bc */
[----:B------:R-:W-:Y:S07]  /*1f030*/  LDSM.16.M88.4 R188, [R93+0x9800] ;  /* 0x009800005dbc783b */ /* 0x000fee0000000200 */
[C---:B------:R-:W-:Y:S01]  /*1f040*/  HMMA.16816.F32.BF16 R192, R16.reuse, R34, R192 ;  /* 0x0000002210c0723c */ /* 0x040fe200000418c0 */
[----:B------:R-:W2:Y:S07]  /*1f050*/  LDSM.16.M88.4 R32, [R0+0x5800] ;  /* 0x005800000020783b */ /* 0x000eae0000000200 */
[C---:B-----5:R-:W-:Y:S08]  /*1f060*/  HMMA.16816.F32.BF16 R184, R16.reuse, R28, R184 ;  /* 0x0000001c10b8723c */ /* 0x060ff000000418b8 */
        /* <DEDUP_REMOVED lines=13> */
[----:B------:R1:W4:Y:S07]  /*1f140*/  LDSM.16.M88.4 R12, [R133] ;  /* 0x00000000850c783b */ /* 0x00032e0000000200 */
[C---:B--2---:R-:W-:Y:S08]  /*1f150*/  HMMA.16816.F32.BF16 R176, R16.reuse, R32, R176 ;  /* 0x0000002010b0723c */ /* 0x044ff000000418b0 */
[C---:B------:R-:W-:Y:S08]  /*1f160*/  HMMA.16816.F32.BF16 R120, R16.reuse, R34, R120 ;  /* 0x000000221078723c */ /* 0x040ff00000041878 */
[C---:B---3--:R-:W-:Y:S08]  /*1f170*/  HMMA.16816.F32.BF16 R32, R16.reuse, R28, R76 ;  /* 0x0000001c1020723c */ /* 0x048ff0000004184c */
[C---:B-----5:R-:W-:Y:S08]  /*1f180*/  HMMA.16816.F32.BF16 R104, R16.reuse, R20, R104 ;  /* 0x000000141068723c */ /* 0x060ff00000041868 */
[----:B------:R-:W-:Y:S03]  /*1f190*/  HMMA.16816.F32.BF16 R96, R16, R22, R96 ;  /* 0x000000161060723c */ /* 0x000fe60000041860 */
[----:B------:R-:W-:-:S02]  /*1f1a0*/  IMAD.MOV.U32 R76, RZ, RZ, R32 ;  /* 0x000000ffff4c7224 */ /* 0x000fc400078e0020 */
[----:B------:R-:W-:-:S03]  /*1f1b0*/  IMAD.MOV.U32 R7, RZ, RZ, R33 ;  /* 0x000000ffff077224 */ /* 0x000fc600078e0021 */
[C---:B------:R-:W-:Y:S01]  /*1f1c0*/  HMMA.16816.F32.BF16 R20, R16.reuse, R54, R44 ;  /* 0x000000361014723c */ /* 0x040fe2000004182c */
[----:B------:R-:W2:Y:S01]  /*1f1d0*/  LDSM.16.M88.4 R44, [R93+0x2000] ;  /* 0x002000005d2c783b */ /* 0x000ea20000000200 */
[----:B------:R-:W-:Y:S02]  /*1f1e0*/  IMAD.MOV.U32 R6, RZ, RZ, R34 ;  /* 0x000000ffff067224 */ /* 0x000fe400078e0022 */
[----:B-1----:R-:W-:Y:S02]  /*1f1f0*/  IMAD.MOV.U32 R133, RZ, RZ, R35 ;  /* 0x000000ffff857224 */ /* 0x002fe400078e0023 */
[----:B------:R-:W-:Y:S02]  /*1f200*/  LDSM.16.M88.4 R32, [R0+0x8800] ;  /* 0x008800000020783b */ /* 0x000fe40000000200 */
[C---:B------:R-:W-:Y:S08]  /*1f210*/  HMMA.16816.F32.BF16 R244, R16.reuse, R8, R80 ;  /* 0x0000000810f4723c */ /* 0x040ff00000041850 */
[C---:B------:R-:W-:Y:S01]  /*1f220*/  HMMA.16816.F32.BF16 R248, R16.reuse, R10, R68 ;  /* 0x0000000a10f8723c */ /* 0x040fe20000041844 */
[----:B------:R-:W-:Y:S04]  /*1f230*/  LDSM.16.M88.4 R8, [R216] ;  /* 0x00000000d808783b */ /* 0x000fe80000000200 */
[----:B------:R-:W1:Y:S03]  /*1f240*/  LDSM.16.M88.4 R68, [R132+0x9800] ;  /* 0x009800008444783b */ /* 0x000e660000000200 */
[C---:B----4-:R-:W-:Y:S08]  /*1f250*/  HMMA.16816.F32.BF16 R172, R16.reuse, R24, R172 ;  /* 0x0000001810ac723c */ /* 0x050ff000000418ac */
[----:B------:R-:W-:Y:S08]  /*1f260*/  HMMA.16816.F32.BF16 R116, R16, R26, R116 ;  /* 0x0000001a1074723c */ /* 0x000ff00000041874 */
[----:B------:R-:W-:Y:S01]  /*1f270*/  HMMA.16816.F32.BF16 R24, R12, R190, R20 ;  /* 0x000000be0c18723c */ /* 0x000fe20000041814 */
[----:B------:R-:W-:Y:S07]  /*1f280*/  LDSM.16.M88.4 R20, [R0+0x9000] ;  /* 0x009000000014783b */ /* 0x000fee0000000200 */
[C---:B------:R-:W-:Y:S08]  /*1f290*/  HMMA.16816.F32.BF16 R84, R16.reuse, R40, R84 ;  /* 0x000000281054723c */ /* 0x040ff00000041854 */
[C---:B------:R-:W-:Y:S01]  /*1f2a0*/  HMMA.16816.F32.BF16 R124, R16.reuse, R42, R124 ;  /* 0x0000002a107c723c */ /* 0x040fe2000004187c */
[----:B------:R-:W3:Y:S07]  /*1f2b0*/  LDSM.16.M88.4 R40, [R0+0x8000] ;  /* 0x008000000028783b */ /* 0x000eee0000000200 */
[----:B------:R-:W-:Y:S08]  /*1f2c0*/  HMMA.16816.F32.BF16 R112, R16, R30, R112 ;  /* 0x0000001e1070723c */ /* 0x000ff00000041870 */
[----:B--2---:R-:W-:Y:S08]  /*1f2d0*/  HMMA.16816.F32.BF16 R28, R12, R44, R60 ;  /* 0x0000002c0c1c723c */ /* 0x004ff0000004183c */
[----:B-1----:R-:W-:Y:S08]  /*1f2e0*/  HMMA.16816.F32.BF16 R60, R8, R70, R24 ;  /* 0x00000046083c723c */ /* 0x002ff00000041818 */
[----:B------:R-:W-:Y:S01]  /*1f2f0*/  HMMA.16816.F32.BF16 R24, R16, R34, R204 ;  /* 0x000000221018723c */ /* 0x000fe200000418cc */
[----:B------:R-:W-:-:S02]  /*1f300*/  IMAD.MOV.U32 R221, RZ, RZ, R94 ;  /* 0x000000ffffdd7224 */ /* 0x000fc400078e005e */
[----:B------:R-:W-:-:S05]  /*1f310*/  IMAD.SHL.U32 R3, R226, 0x100, RZ ;  /* 0x00000100e2037824 */ /* 0x000fca00078e00ff */
[----:B------:R-:W-:Y:S11]  /*1f320*/  HMMA.16816.F32.BF16 R80, R16, R32, R208 ;  /* 0x000000201050723c */ /* 0x000ff600000418d0 */
[----:B------:R-:W-:-:S02]  /*1f330*/  IMAD.MOV.U32 R70, RZ, RZ, R26 ;  /* 0x000000ffff467224 */ /* 0x000fc400078e001a */
[----:B------:R-:W-:Y:S02]  /*1f340*/  IMAD.MOV.U32 R206, RZ, RZ, R27 ;  /* 0x000000ffffce7224 */ /* 0x000fe400078e001b */
[----:B------:R-:W-:Y:S02]  /*1f350*/  IMAD.MOV.U32 R205, RZ, RZ, R24 ;  /* 0x000000ffffcd7224 */ /* 0x000fe400078e0018 */
[----:B------:R-:W-:Y:S01]  /*1f360*/  IMAD.MOV.U32 R204, RZ, RZ, R25 ;  /* 0x000000ffffcc7224 */ /* 0x000fe200078e0019 */
[----:B---3--:R-:W-:Y:S01]  /*1f370*/  HMMA.16816.F32.BF16 R236, R16, R40, R236 ;  /* 0x0000002810ec723c */ /* 0x008fe200000418ec */
[----:B------:R-:W-:-:S07]  /*1f380*/  LOP3.LUT R3, R3, R221, RZ, 0xfc, !PT ;  /* 0x000000dd03037212 */ /* 0x000fce00078efcff */
[----:B------:R-:W-:Y:S01]  /*1f390*/  HMMA.16816.F32.BF16 R240, R16, R42, R240 ;  /* 0x0000002a10f0723c */ /* 0x000fe200000418f0 */
[----:B------:R-:W-:Y:S02]  /*1f3a0*/  IMAD.MOV.U32 R216, RZ, RZ, R95 ;  /* 0x000000ffffd87224 */ /* 0x000fe400078e005f */
[----:B------:R-:W-:-:S05]  /*1f3b0*/  FMUL.FTZ R5, R61, R2 ;  /* 0x000000023d057220 */ /* 0x000fca0000410000 */
[----:B------:R-:W-:Y:S01]  /*1f3c0*/  HMMA.16816.F32.BF16 R28, R8, R48, R28 ;  /* 0x00000030081c723c */ /* 0x000fe2000004181c */
[----:B------:R-:W-:Y:S01]  /*1f3d0*/  IMAD.MOV.U32 R191, RZ, RZ, R6 ;  /* 0x000000ffffbf7224 */ /* 0x000fe200078e0006 */
[----:B------:R-:W1:Y:S01]  /*1f3e0*/  LDSM.16.M88.4 R40, [R93+0x2800] ;  /* 0x002800005d28783b */ /* 0x000e620000000200 */
[----:B------:R-:W-:Y:S02]  /*1f3f0*/  IMAD.MOV.U32 R225, RZ, RZ, R39 ;  /* 0x000000ffffe17224 */ /* 0x000fe400078e0027 */
[----:B------:R-:W-:Y:S01]  /*1f400*/  IMAD.MOV.U32 R190, RZ, RZ, R7 ;  /* 0x000000ffffbe7224 */ /* 0x000fe200078e0007 */
[----:B------:R-:W2:Y:S02]  /*1f410*/  LDSM.16.M88.4 R32, [R132+0x2800] ;  /* 0x002800008420783b */ /* 0x000ea40000000200 */
[C---:B------:R-:W-:Y:S08]  /*1f420*/  HMMA.16816.F32.BF16 R24, R16.reuse, R20, R200 ;  /* 0x000000141018723c */ /* 0x040ff000000418c8 */
[C---:B------:R-:W-:Y:S08]  /*1f430*/  HMMA.16816.F32.BF16 R20, R16.reuse, R22, R196 ;  /* 0x000000161014723c */ /* 0x040ff000000418c4 */
[----:B------:R-:W-:Y:S01]  /*1f440*/  HMMA.16816.F32.BF16 R16, R16, R52, R212 ;  /* 0x000000341010723c */ /* 0x000fe200000418d4 */
[----:B------:R-:W-:-:S02]  /*1f450*/  IMAD.IADD R0, R3, 0x1, R216 ;  /* 0x0000000103007824 */ /* 0x000fc400078e02d8 */
[----:B------:R-:W-:Y:S02]  /*1f460*/  IMAD.MOV.U32 R202, RZ, RZ, R24 ;  /* 0x000000ffffca7224 */ /* 0x000fe400078e0018 */
[----:B------:R3:W4:Y:S01]  /*1f470*/  MUFU.TANH R24, R5 ;  /* 0x0000000500187308 */ /* 0x0007220000002400 */
[----:B------:R-:W-:Y:S01]  /*1f480*/  FMUL.FTZ R6, R63, R2 ;  /* 0x000000023f067220 */ /* 0x000fe20000410000 */
[C---:B------:R-:W-:Y:S02]  /*1f490*/  VIADD R39, R227.reuse, 0x8 ;  /* 0x00000008e3277836 */ /* 0x040fe40000000000 */
[----:B------:R-:W-:Y:S02]  /*1f4a0*/  IMAD.MOV.U32 R95, RZ, RZ, R82 ;  /* 0x000000ffff5f7224 */ /* 0x000fe400078e0052 */
[----:B------:R-:W-:Y:S01]  /*1f4b0*/  IMAD.MOV.U32 R94, RZ, RZ, R83 ;  /* 0x000000ffff5e7224 */ /* 0x000fe200078e0053 */
[----:B------:R-:W-:-:S07]  /*1f4c0*/  IADD3 R7, PT, PT, R227, 0x200, -R0 ;  /* 0x00000200e3077810 */ /* 0x000fce0007ffe800 */
[----:B------:R-:W-:Y:S01]  /*1f4d0*/  IMAD.MOV.U32 R79, RZ, RZ, R19 ;  /* 0x000000ffff4f7224 */ /* 0x000fe200078e0013 */
[----:B---3--:R-:W-:Y:S01]  /*1f4e0*/  IADD3 R5, PT, PT, R227, 0x107, -R0 ;  /* 0x00000107e3057810 */ /* 0x008fe20007ffe800 */
[----:B------:R3:W5:Y:S03]  /*1f4f0*/  MUFU.TANH R19, R6 ;  /* 0x0000000600137308 */ /* 0x0007660000002400 */
[----:B------:R-:W-:Y:S01]  /*1f500*/  IABS R5, R5 ;  /* 0x0000000500057213 */ /* 0x000fe20000000000 */
[----:B------:R-:W-:Y:S02]  /*1f510*/  IMAD.MOV.U32 R83, RZ, RZ, R16 ;  /* 0x000000ffff537224 */ /* 0x000fe400078e0010 */
[----:B------:R-:W-:Y:S02]  /*1f520*/  IMAD.MOV.U32 R82, RZ, RZ, R17 ;  /* 0x000000ffff527224 */ /* 0x000fe400078e0011 */
[----:B------:R-:W-:Y:S01]  /*1f530*/  FMUL.FTZ R17, R28, R2 ;  /* 0x000000021c117220 */ /* 0x000fe20000410000 */
[----:B------:R-:W-:Y:S01]  /*1f540*/  I2FP.F32.S32 R16, R5 ;  /* 0x0000000500107245 */ /* 0x000fe20000201400 */
[----:B------:R-:W-:-:S02]  /*1f550*/  IMAD.MOV.U32 R55, RZ, RZ, R81 ;  /* 0x000000ffff377224 */ /* 0x000fc400078e0051 */
[----:B------:R-:W-:Y:S01]  /*1f560*/  IMAD.MOV.U32 R81, RZ, RZ, R18 ;  /* 0x000000ffff517224 */ /* 0x000fe200078e0012 */
[----:B---3--:R-:W-:Y:S01]  /*1f570*/  IADD3 R6, PT, PT, R39, 0x107, -R0 ;  /* 0x0000010727067810 */ /* 0x008fe20007ffe800 */
[----:B------:R4:W3:Y:S03]  /*1f580*/  MUFU.TANH R18, R17 ;  /* 0x0000001100127308 */ /* 0x0008e60000002400 */
[----:B------:R-:W-:Y:S01]  /*1f590*/  IABS R6, R6 ;  /* 0x0000000600067213 */ /* 0x000fe20000000000 */
[----:B------:R-:W-:Y:S01]  /*1f5a0*/  VIADD R5, R3, 0xfffffef9 ;  /* 0xfffffef903057836 */ /* 0x000fe20000000000 */
[----:B------:R-:W-:Y:S01]  /*1f5b0*/  IABS R7, R7 ;  /* 0x0000000700077213 */ /* 0x000fe20000000000 */
[----:B------:R-:W-:Y:S02]  /*1f5c0*/  IMAD.MOV.U32 R198, RZ, RZ, R21 ;  /* 0x000000ffffc67224 */ /* 0x000fe400078e0015 */
[----:B------:R-:W-:-:S02]  /*1f5d0*/  IMAD.MOV.U32 R197, RZ, RZ, R22 ;  /* 0x000000ffffc57224 */ /* 0x000fc400078e0016 */
[----:B------:R-:W-:Y:S02]  /*1f5e0*/  IMAD.MOV.U32 R196, RZ, RZ, R20 ;  /* 0x000000ffffc47224 */ /* 0x000fe400078e0014 */
[----:B------:R-:W-:Y:S01]  /*1f5f0*/  IMAD.MOV.U32 R232, RZ, RZ, R23 ;  /* 0x000000ffffe87224 */ /* 0x000fe200078e0017 */
[----:B------:R-:W-:Y:S01]  /*1f600*/  ISETP.GE.AND P3, PT, R5, R228, PT ;  /* 0x000000e40500720c */ /* 0x000fe20003f66270 */
[----:B------:R-:W-:Y:S01]  /*1f610*/  HMMA.16816.F32.BF16 R20, R12, R46, R192 ;  /* 0x0000002e0c14723c */ /* 0x000fe200000418c0 */
[----:B----4-:R-:W-:Y:S01]  /*1f620*/  FFMA.FTZ R17, -R224, R16, R24 ;  /* 0x00000010e0117223 */ /* 0x010fe20000010118 */
[----:B------:R-:W-:Y:S02]  /*1f630*/  IMAD.MOV.U32 R16, RZ, RZ, R6 ;  /* 0x000000ffff107224 */ /* 0x000fe400078e0006 */
[----:B------:R-:W-:-:S03]  /*1f640*/  IMAD.MOV.U32 R6, RZ, RZ, R7 ;  /* 0x000000ffff067224 */ /* 0x000fc600078e0007 */
[----:B------:R-:W-:Y:S02]  /*1f650*/  I2FP.F32.S32 R7, R16 ;  /* 0x0000001000077245 */ /* 0x000fe40000201400 */
[----:B------:R-:W-:Y:S02]  /*1f660*/  FSEL R16, R17, -INF , P3 ;  /* 0xff80000011107808 */ /* 0x000fe40001800000 */
[C---:B------:R-:W-:Y:S02]  /*1f670*/  ISETP.GE.AND P5, PT, R5.reuse, R230, PT ;  /* 0x000000e60500720c */ /* 0x040fe40003fa6270 */
[C---:B------:R-:W-:Y:S02]  /*1f680*/  ISETP.GE.AND P6, PT, R5.reuse, R231, PT ;  /* 0x000000e70500720c */ /* 0x040fe40003fc6270 */
[----:B------:R-:W-:Y:S01]  /*1f690*/  ISETP.GE.AND P3, PT, R5, R229, PT ;  /* 0x000000e50500720c */ /* 0x000fe20003f66270 */
[----:B------:R-:W-:Y:S01]  /*1f6a0*/  FMUL.FTZ R5, R30, R2 ;  /* 0x000000021e057220 */ /* 0x000fe20000410000 */
[C---:B-----5:R-:W-:Y:S01]  /*1f6b0*/  FFMA.FTZ R7, -R224.reuse, R7, R19 ;  /* 0x00000007e0077223 */ /* 0x060fe20000010113 */
[----:B------:R-:W-:Y:S01]  /*1f6c0*/  I2FP.F32.S32 R6, R6 ;  /* 0x0000000600067245 */ /* 0x000fe20000201400 */
[----:B------:R-:W-:Y:S01]  /*1f6d0*/  FMUL.FTZ R19, R29, R2 ;  /* 0x000000021d137220 */ /* 0x000fe20000410000 */
[----:B------:R4:W5:Y:S03]  /*1f6e0*/  MUFU.TANH R28, R5 ;  /* 0x00000005001c7308 */ /* 0x0009660000002400 */
[----:B---3--:R-:W-:Y:S01]  /*1f6f0*/  FFMA.FTZ R18, -R224, R6, R18 ;  /* 0x00000006e0127223 */ /* 0x008fe20000010112 */
[----:B------:R-:W-:-:S04]  /*1f700*/  IADD3 R6, PT, PT, R39, 0x200, -R0 ;  /* 0x0000020027067810 */ /* 0x000fc80007ffe800 */
[----:B------:R-:W3:Y:S01]  /*1f710*/  MUFU.TANH R19, R19 ;  /* 0x0000001300137308 */ /* 0x000ee20000002400 */
[----:B------:R-:W-:Y:S01]  /*1f720*/  IMAD.MOV.U32 R201, RZ, RZ, R25 ;  /* 0x000000ffffc97224 */ /* 0x000fe200078e0019 */
[----:B------:R-:W-:Y:S01]  /*1f730*/  IADD3 R17, PT, PT, R227, 0x1ff, -R0 ;  /* 0x000001ffe3117810 */ /* 0x000fe20007ffe800 */
[----:B------:R-:W-:Y:S01]  /*1f740*/  IMAD.MOV.U32 R200, RZ, RZ, R26 ;  /* 0x000000ffffc87224 */ /* 0x000fe200078e001a */
[----:B------:R-:W-:Y:S01]  /*1f750*/  IABS R6, R6 ;  /* 0x0000000600067213 */ /* 0x000fe20000000000 */
[----:B------:R-:W-:Y:S01]  /*1f760*/  IMAD.MOV.U32 R92, RZ, RZ, R27 ;  /* 0x000000ffff5c7224 */ /* 0x000fe200078e001b */
[----:B------:R-:W-:Y:S01]  /*1f770*/  FSEL R252, R16, -INF , !P5 ;  /* 0xff80000010fc7808 */ /* 0x000fe20006800000 */
[----:B------:R-:W-:Y:S01]  /*1f780*/  HMMA.16816.F32.BF16 R24, R8, R50, R20 ;  /* 0x000000320818723c */ /* 0x000fe20000041814 */
[----:B----4-:R-:W-:Y:S01]  /*1f790*/  VIADD R5, R3, 0xfffffe00 ;  /* 0xfffffe0003057836 */ /* 0x010fe20000000000 */
[----:B------:R-:W-:Y:S02]  /*1f7a0*/  FSEL R16, R7, -INF , P3 ;  /* 0xff80000007107808 */ /* 0x000fe40001800000 */
[----:B------:R-:W-:-:S02]  /*1f7b0*/  IABS R7, R17 ;  /* 0x0000001100077213 */ /* 0x000fc40000000000 */
[----:B------:R-:W-:Y:S02]  /*1f7c0*/  I2FP.F32.S32 R6, R6 ;  /* 0x0000000600067245 */ /* 0x000fe40000201400 */
[C---:B------:R-:W-:Y:S02]  /*1f7d0*/  ISETP.GE.AND P5, PT, R5.reuse, R228, PT ;  /* 0x000000e40500720c */ /* 0x040fe40003fa6270 */
[----:B------:R-:W-:Y:S01]  /*1f7e0*/  FSEL R216, R16, -INF , !P6 ;  /* 0xff80000010d87808 */ /* 0x000fe20007000000 */
[----:B-----5:R-:W-:Y:S01]  /*1f7f0*/  FFMA.FTZ R6, -R224, R6, R28 ;  /* 0x00000006e0067223 */ /* 0x020fe2000001011c */
[----:B------:R-:W-:Y:S02]  /*1f800*/  I2FP.F32.S32 R7, R7 ;  /* 0x0000000700077245 */ /* 0x000fe40000201400 */
[----:B------:R-:W-:Y:S02]  /*1f810*/  FSEL R16, R18, -INF , P5 ;  /* 0xff80000012107808 */ /* 0x000fe40002800000 */
[C---:B------:R-:W-:Y:S01]  /*1f820*/  ISETP.GE.AND P5, PT, R5.reuse, R229, PT ;  /* 0x000000e50500720c */ /* 0x040fe20003fa6270 */
[----:B-1----:R-:W-:Y:S01]  /*1f830*/  HMMA.16816.F32.BF16 R20, R12, R40, R184 ;  /* 0x000000280c14723c */ /* 0x002fe200000418b8 */
[----:B------:R-:W-:Y:S01]  /*1f840*/  ISETP.GE.AND P3, PT, R5, R230, PT ;  /* 0x000000e60500720c */ /* 0x000fe20003f66270 */
[----:B------:R-:W-:Y:S01]  /*1f850*/  FMUL.FTZ R18, R31, R2 ;  /* 0x000000021f127220 */ /* 0x000fe20000410000 */
[----:B------:R-:W-:Y:S01]  /*1f860*/  ISETP.GE.AND P6, PT, R5, R231, PT ;  /* 0x000000e70500720c */ /* 0x000fe20003fc6270 */
[----:B------:R-:W-:-:S02]  /*1f870*/  VIADD R5, R3, 0xfffffe01 ;  /* 0xfffffe0103057836 */ /* 0x000fc40000000000 */
[----:B---3--:R-:W-:Y:S01]  /*1f880*/  FFMA.FTZ R17, -R224, R7, R19 ;  /* 0x00000007e0117223 */ /* 0x008fe20000010113 */
[----:B------:R-:W-:Y:S01]  /*1f890*/  FSEL R7, R6, -INF , P5 ;  /* 0xff80000006077808 */ /* 0x000fe20002800000 */
[----:B------:R-:W-:Y:S01]  /*1f8a0*/  IMAD.MOV.U32 R221, RZ, RZ, R38 ;  /* 0x000000ffffdd7224 */ /* 0x000fe200078e0026 */
[--C-:B------:R-:W-:Y:S01]  /*1f8b0*/  IADD3 R6, PT, PT, R39, 0x1ff, -R0.reuse ;  /* 0x000001ff27067810 */ /* 0x100fe20007ffe800 */
[----:B------:R1:W3:Y:S01]  /*1f8c0*/  MUFU.TANH R38, R18 ;  /* 0x0000001200267308 */ /* 0x0002e20000002400 */
[----:B------:R-:W-:Y:S02]  /*1f8d0*/  FSEL R214, R16, -INF , !P3 ;  /* 0xff80000010d67808 */ /* 0x000fe40005800000 */
[----:B------:R-:W-:Y:S02]  /*1f8e0*/  IADD3 R16, PT, PT, R227, 0x1f8, -R0 ;  /* 0x000001f8e3107810 */ /* 0x000fe40007ffe800 */
[----:B------:R-:W-:Y:S02]  /*1f8f0*/  ISETP.GE.AND P3, PT, R5, R228, PT ;  /* 0x000000e40500720c */ /* 0x000fe40003f66270 */
[----:B------:R-:W-:-:S02]  /*1f900*/  IABS R6, R6 ;  /* 0x0000000600067213 */ /* 0x000fc40000000000 */
[----:B------:R-:W-:Y:S02]  /*1f910*/  FSEL R78, R7, -INF , !P6 ;  /* 0xff800000074e7808 */ /* 0x000fe40007000000 */
[----:B------:R-:W-:Y:S02]  /*1f920*/  IABS R7, R16 ;  /* 0x0000001000077213 */ /* 0x000fe40000000000 */
[----:B------:R-:W-:Y:S01]  /*1f930*/  FSEL R16, R17, -INF , P3 ;  /* 0xff80000011107808 */ /* 0x000fe20001800000 */
[----:B-1----:R-:W-:Y:S01]  /*1f940*/  FMUL.FTZ R18, R24, R2 ;  /* 0x0000000218127220 */ /* 0x002fe20000410000 */
[C---:B------:R-:W-:Y:S02]  /*1f950*/  ISETP.GE.AND P5, PT, R5.reuse, R230, PT ;  /* 0x000000e60500720c */ /* 0x040fe40003fa6270 */
[C---:B------:R-:W-:Y:S02]  /*1f960*/  ISETP.GE.AND P6, PT, R5.reuse, R231, PT ;  /* 0x000000e70500720c */ /* 0x040fe40003fc6270 */
[----:B------:R-:W-:Y:S01]  /*1f970*/  ISETP.GE.AND P3, PT, R5, R229, PT ;  /* 0x000000e50500720c */ /* 0x000fe20003f66270 */
[----:B------:R-:W-:Y:S01]  /*1f980*/  IMAD.MOV.U32 R5, RZ, RZ, R6 ;  /* 0x000000ffff057224 */ /* 0x000fe200078e0006 */
[----:B------:R-:W1:Y:S01]  /*1f990*/  MUFU.TANH R18, R18 ;  /* 0x0000001200127308 */ /* 0x000e620000002400 */
[----:B------:R-:W-:-:S02]  /*1f9a0*/  IMAD.MOV.U32 R6, RZ, RZ, R7 ;  /* 0x000000ffff067224 */ /* 0x000fc400078e0007 */
[-C--:B------:R-:W-:Y:S01]  /*1f9b0*/  FMUL.FTZ R19, R26, R2.reuse ;  /* 0x000000021a137220 */ /* 0x080fe20000410000 */
[----:B------:R-:W-:Y:S01]  /*1f9c0*/  FMUL.FTZ R17, R25, R2 ;  /* 0x0000000219117220 */ /* 0x000fe20000410000 */
[----:B------:R-:W-:Y:S02]  /*1f9d0*/  I2FP.F32.S32 R7, R5 ;  /* 0x0000000500077245 */ /* 0x000fe40000201400 */
[----:B------:R-:W-:Y:S01]  /*1f9e0*/  I2FP.F32.S32 R5, R6 ;  /* 0x0000000600057245 */ /* 0x000fe20000201400 */
[----:B--2---:R-:W-:Y:S01]  /*1f9f0*/  HMMA.16816.F32.BF16 R28, R8, R32, R20 ;  /* 0x00000020081c723c */ /* 0x004fe20000041814 */
[----:B------:R-:W-:Y:S01]  /*1fa00*/  IADD3 R6, PT, PT, R39, 0x1f8, -R0 ;  /* 0x000001f827067810 */ /* 0x000fe20007ffe800 */
[----:B------:R3:W-:Y:S03]  /*1fa10*/  MUFU.TANH R24, R17 ;  /* 0x0000001100187308 */ /* 0x0007e60000002400 */
[----:B------:R-:W-:-:S05]  /*1fa20*/  IABS R6, R6 ;  /* 0x0000000600067213 */ /* 0x000fca0000000000 */
[----:B------:R-:W2:Y:S01]  /*1fa30*/  MUFU.TANH R19, R19 ;  /* 0x0000001300137308 */ /* 0x000ea20000002400 */
[----:B------:R-:W-:Y:S01]  /*1fa40*/  FSEL R63, R16, -INF , !P5 ;  /* 0xff800000103f7808 */ /* 0x000fe20006800000 */
[----:B------:R-:W-:Y:S02]  /*1fa50*/  IMAD.MOV.U32 R16, RZ, RZ, R6 ;  /* 0x000000ffff107224 */ /* 0x000fe400078e0006 */
[----:B---3--:R-:W-:Y:S01]  /*1fa60*/  FFMA.FTZ R17, -R224, R7, R38 ;  /* 0x00000007e0117223 */ /* 0x008fe20000010126 */
[----:B------:R-:W-:-:S04]  /*1fa70*/  IADD3 R7, PT, PT, R227, 0x1f7, -R0 ;  /* 0x000001f7e3077810 */ /* 0x000fc80007ffe800 */
[----:B------:R-:W-:Y:S01]  /*1fa80*/  IABS R7, R7 ;  /* 0x0000000700077213 */ /* 0x000fe20000000000 */
[----:B-1----:R-:W-:Y:S01]  /*1fa90*/  FFMA.FTZ R18, -R224, R5, R18 ;  /* 0x00000005e0127223 */ /* 0x002fe20000010112 */
[----:B------:R-:W-:Y:S01]  /*1faa0*/  VIADD R5, R3, 0xfffffe08 ;  /* 0xfffffe0803057836 */ /* 0x000fe20000000000 */
[----:B------:R-:W-:Y:S02]  /*1fab0*/  FSEL R17, R17, -INF , P3 ;  /* 0xff80000011117808 */ /* 0x000fe40001800000 */
[----:B------:R-:W-:Y:S01]  /*1fac0*/  IMAD.MOV.U32 R6, RZ, RZ, R7 ;  /* 0x000000ffff067224 */ /* 0x000fe200078e0007 */
[----:B------:R-:W-:Y:S02]  /*1fad0*/  I2FP.F32.S32 R7, R16 ;  /* 0x0000001000077245 */ /* 0x000fe40000201400 */
[----:B------:R-:W-:Y:S02]  /*1fae0*/  ISETP.GE.AND P5, PT, R5, R228, PT ;  /* 0x000000e40500720c */ /* 0x000fe40003fa6270 */
[----:B------:R-:W-:-:S02]  /*1faf0*/  I2FP.F32.S32 R6, R6 ;  /* 0x0000000600067245 */ /* 0x000fc40000201400 */
[----:B------:R-:W-:Y:S01]  /*1fb00*/  FSEL R46, R17, -INF , !P6 ;  /* 0xff800000112e7808 */ /* 0x000fe20007000000 */
[----:B--2---:R-:W-:Y:S01]  /*1fb10*/  FFMA.FTZ R17, -R224, R7, R19 ;  /* 0x00000007e0117223 */ /* 0x004fe20000010113 */
[----:B------:R-:W-:Y:S01]  /*1fb20*/  FMUL.FTZ R19, R28, R2 ;  /* 0x000000021c137220 */ /* 0x000fe20000410000 */
[----:B------:R-:W-:Y:S01]  /*1fb30*/  FSEL R16, R18, -INF , P5 ;  /* 0xff80000012107808 */ /* 0x000fe20002800000 */
[----:B------:R-:W-:Y:S01]  /*1fb40*/  FFMA.FTZ R18, -R224, R6, R24 ;  /* 0x00000006e0127223 */ /* 0x000fe20000010118 */
[--C-:B------:R-:W-:Y:S01]  /*1fb50*/  IADD3 R6, PT, PT, R39, 0x1f7, -R0.reuse ;  /* 0x000001f727067810 */ /* 0x100fe20007ffe800 */
[----:B------:R-:W-:Y:S01]  /*1fb60*/  FMUL.FTZ R27, R27, R2 ;  /* 0x000000021b1b7220 */ /* 0x000fe20000410000 */
[----:B------:R-:W-:Y:S01]  /*1fb70*/  IADD3 R7, PT, PT, R227, 0x1f0, -R0 ;  /* 0x000001f0e3077810 */ /* 0x000fe20007ffe800 */
[----:B------:R-:W-:Y:S01]  /*1fb80*/  HMMA.16816.F32.BF16 R20, R12, R42, R168 ;  /* 0x0000002a0c14723c */ /* 0x000fe200000418a8 */
[----:B------:R-:W1:Y:S01]  /*1fb90*/  MUFU.TANH R19, R19 ;  /* 0x0000001300137308 */ /* 0x000e620000002400 */
[----:B------:R-:W-:Y:S01]  /*1fba0*/  ISETP.GE.AND P3, PT, R5, R230, PT ;  /* 0x000000e60500720c */ /* 0x000fe20003f66270 */
[----:B------:R-:W2:Y:S01]  /*1fbb0*/  LDSM.16.M88.4 R40, [R93+0x3000] ;  /* 0x003000005d28783b */ /* 0x000ea20000000200 */
[----:B------:R-:W-:-:S02]  /*1fbc0*/  IABS R6, R6 ;  /* 0x0000000600067213 */ /* 0x000fc40000000000 */
[----:B------:R-:W-:Y:S01]  /*1fbd0*/  IABS R7, R7 ;  /* 0x0000000700077213 */ /* 0x000fe20000000000 */
[----:B------:R-:W-:Y:S01]  /*1fbe0*/  IMAD.MOV.U32 R54, RZ, RZ, R80 ;  /* 0x000000ffff367224 */ /* 0x000fe200078e0050 */
[C---:B------:R-:W-:Y:S01]  /*1fbf0*/  ISETP.GE.AND P6, PT, R5.reuse, R231, PT ;  /* 0x000000e70500720c */ /* 0x040fe20003fc6270 */
[----:B------:R3:W4:Y:S01]  /*1fc00*/  MUFU.TANH R32, R27 ;  /* 0x0000001b00207308 */ /* 0x0007220000002400 */
[----:B------:R-:W-:Y:S01]  /*1fc10*/  ISETP.GE.AND P5, PT, R5, R229, PT ;  /* 0x000000e50500720c */ /* 0x000fe20003fa6270 */
[----:B------:R-:W-:Y:S01]  /*1fc20*/  VIADD R5, R3, 0xfffffe09 ;  /* 0xfffffe0903057836 */ /* 0x000fe20000000000 */
[----:B------:R-:W-:Y:S01]  /*1fc30*/  FSEL R80, R16, -INF , !P3 ;  /* 0xff80000010507808 */ /* 0x000fe20005800000 */
[----:B------:R-:W-:Y:S02]  /*1fc40*/  IMAD.MOV.U32 R16, RZ, RZ, R6 ;  /* 0x000000ffff107224 */ /* 0x000fe400078e0006 */
[----:B------:R-:W-:Y:S01]  /*1fc50*/  IMAD.MOV.U32 R6, RZ, RZ, R7 ;  /* 0x000000ffff067224 */ /* 0x000fe200078e0007 */
[----:B------:R-:W-:-:S02]  /*1fc60*/  ISETP.GE.AND P3, PT, R5, R228, PT ;  /* 0x000000e40500720c */ /* 0x000fc40003f66270 */
[----:B------:R-:W-:Y:S02]  /*1fc70*/  FSEL R17, R17, -INF , P5 ;  /* 0xff80000011117808 */ /* 0x000fe40002800000 */
[----:B------:R-:W-:Y:S02]  /*1fc80*/  I2FP.F32.S32 R6, R6 ;  /* 0x0000000600067245 */ /* 0x000fe40000201400 */
[----:B------:R-:W-:Y:S02]  /*1fc90*/  I2FP.F32.S32 R7, R16 ;  /* 0x0000001000077245 */ /* 0x000fe40000201400 */
[----:B------:R-:W-:Y:S02]  /*1fca0*/  FSEL R77, R17, -INF , !P6 ;  /* 0xff800000114d7808 */ /* 0x000fe40007000000 */
[----:B------:R-:W-:Y:S02]  /*1fcb0*/  FSEL R16, R18, -INF , P3 ;  /* 0xff80000012107808 */ /* 0x000fe40001800000 */
[----:B------:R-:W-:-:S02]  /*1fcc0*/  ISETP.GE.AND P5, PT, R5, R230, PT ;  /* 0x000000e60500720c */ /* 0x000fc40003fa6270 */
[C---:B------:R-:W-:Y:S02]  /*1fcd0*/  ISETP.GE.AND P6, PT, R5.reuse, R231, PT ;  /* 0x000000e70500720c */ /* 0x040fe40003fc6270 */
[----:B------:R-:W-:Y:S01]  /*1fce0*/  ISETP.GE.AND P3, PT, R5, R229, PT ;  /* 0x000000e50500720c */ /* 0x000fe20003f66270 */
[----:B------:R-:W-:Y:S01]  /*1fcf0*/  FMUL.FTZ R5, R30, R2 ;  /* 0x000000021e057220 */ /* 0x000fe20000410000 */
[C---:B-1----:R-:W-:Y:S01]  /*1fd00*/  FFMA.FTZ R18, -R224.reuse, R6, R19 ;  /* 0x00000006e0127223 */ /* 0x042fe20000010113 */
[----:B------:R-:W-:Y:S01]  /*1fd10*/  FMUL.FTZ R19, R29, R2 ;  /* 0x000000021d137220 */ /* 0x000fe20000410000 */
[----:B---3--:R-:W-:Y:S01]  /*1fd20*/  HMMA.16816.F32.BF16 R24, R8, R34, R20 ;  /* 0x000000220818723c */ /* 0x008fe20000041814 */
[----:B----4-:R-:W-:Y:S01]  /*1fd30*/  FFMA.FTZ R7, -R224, R7, R32 ;  /* 0x00000007e0077223 */ /* 0x010fe20000010120 */
[----:B------:R1:W3:Y:S01]  /*1fd40*/  MUFU.TANH R28, R5 ;  /* 0x00000005001c7308 */ /* 0x0002e20000002400 */
[----:B------:R-:W4:Y:S01]  /*1fd50*/  LDSM.16.M88.4 R32, [R132+0x3000] ;  /* 0x003000008420783b */ /* 0x000f220000000200 */
[----:B------:R-:W-:Y:S01]  /*1fd60*/  IADD3 R6, PT, PT, R39, 0x1f0, -R0 ;  /* 0x000001f027067810 */ /* 0x000fe20007ffe800 */
[----:B------:R-:W-:Y:S01]  /*1fd70*/  IMAD.MOV.U32 R207, RZ, RZ, R76 ;  /* 0x000000ffffcf7224 */ /* 0x000fe200078e004c */
[----:B------:R-:W-:-:S04]  /*1fd80*/  IADD3 R17, PT, PT, R227, 0x1ef, -R0 ;  /* 0x000001efe3117810 */ /* 0x000fc80007ffe800 */
[----:B------:R-:W5:Y:S01]  /*1fd90*/  MUFU.TANH R19, R19 ;  /* 0x0000001300137308 */ /* 0x000f620000002400 */
[----:B------:R-:W-:Y:S02]  /*1fda0*/  IABS R6, R6 ;  /* 0x0000000600067213 */ /* 0x000fe40000000000 */
[----:B------:R-:W-:Y:S02]  /*1fdb0*/  FSEL R76, R16, -INF , !P5 ;  /* 0xff800000104c7808 */ /* 0x000fe40006800000 */
[----:B------:R-:W-:Y:S01]  /*1fdc0*/  FSEL R16, R7, -INF , P3 ;  /* 0xff80000007107808 */ /* 0x000fe20001800000 */
[----:B-1----:R-:W-:Y:S01]  /*1fdd0*/  VIADD R5, R3, 0xfffffe10 ;  /* 0xfffffe1003057836 */ /* 0x002fe20000000000 */
[----:B------:R-:W-:Y:S02]  /*1fde0*/  IABS R7, R17 ;  /* 0x0000001100077213 */ /* 0x000fe40000000000 */
[----:B------:R-:W-:Y:S02]  /*1fdf0*/  I2FP.F32.S32 R6, R6 ;  /* 0x0000000600067245 */ /* 0x000fe40000201400 */
[----:B------:R-:W-:-:S02]  /*1fe00*/  ISETP.GE.AND P5, PT, R5, R228, PT ;  /* 0x000000e40500720c */ /* 0x000fc40003fa6270 */
[----:B------:R-:W-:Y:S01]  /*1fe10*/  FSEL R45, R16, -INF , !P6 ;  /* 0xff800000102d7808 */ /* 0x000fe20007000000 */
[----:B---3--:R-:W-:Y:S01]  /*1fe20*/  FFMA.FTZ R6, -R224, R6, R28 ;  /* 0x00000006e0067223 */ /* 0x008fe2000001011c */
[----:B------:R-:W-:Y:S02]  /*1fe30*/  I2FP.F32.S32 R7, R7 ;  /* 0x0000000700077245 */ /* 0x000fe40000201400 */
[----:B------:R-:W-:Y:S02]  /*1fe40*/  FSEL R16, R18, -INF , P5 ;  /* 0xff80000012107808 */ /* 0x000fe40002800000 */
[C---:B------:R-:W-:Y:S01]  /*1fe50*/  ISETP.GE.AND P5, PT, R5.reuse, R229, PT ;  /* 0x000000e50500720c */ /* 0x040fe20003fa6270 */
[----:B--2---:R-:W-:Y:S01]  /*1fe60*/  HMMA.16816.F32.BF16 R20, R12, R40, R180 ;  /* 0x000000280c14723c */ /* 0x004fe200000418b4 */
[----:B------:R-:W-:Y:S01]  /*1fe70*/  ISETP.GE.AND P3, PT, R5, R230, PT ;  /* 0x000000e60500720c */ /* 0x000fe20003f66270 */
[----:B------:R-:W-:Y:S01]  /*1fe80*/  FMUL.FTZ R18, R31, R2 ;  /* 0x000000021f127220 */ /* 0x000fe20000410000 */
[----:B------:R-:W-:Y:S01]  /*1fe90*/  ISETP.GE.AND P6, PT, R5, R231, PT ;  /* 0x000000e70500720c */ /* 0x000fe20003fc6270 */
[----:B------:R-:W-:-:S02]  /*1fea0*/  VIADD R5, R3, 0xfffffe11 ;  /* 0xfffffe1103057836 */ /* 0x000fc40000000000 */
[----:B-----5:R-:W-:Y:S01]  /*1feb0*/  FFMA.FTZ R17, -R224, R7, R19 ;  /* 0x00000007e0117223 */ /* 0x020fe20000010113 */
[----:B------:R-:W-:Y:S02]  /*1fec0*/  FSEL R7, R6, -INF , P5 ;  /* 0xff80000006077808 */ /* 0x000fe40002800000 */
[--C-:B------:R-:W-:Y:S01]  /*1fed0*/  IADD3 R6, PT, PT, R39, 0x1ef, -R0.reuse ;  /* 0x000001ef27067810 */ /* 0x100fe20007ffe800 */
[----:B------:R1:W2:Y:S01]  /*1fee0*/  MUFU.TANH R38, R18 ;  /* 0x0000001200267308 */ /* 0x0002a20000002400 */
        /* <DEDUP_REMOVED lines=18> */
[----:B----4-:R-:W-:Y:S01]  /*20010*/  HMMA.16816.F32.BF16 R28, R8, R32, R20 ;  /* 0x00000020081c723c */ /* 0x010fe20000041814 */
[----:B------:R-:W-:Y:S01]  /*20020*/  IADD3 R6, PT, PT, R39, 0x1e8, -R0 ;  /* 0x000001e827067810 */ /* 0x000fe20007ffe800 */
[----:B------:R2:W-:Y:S03]  /*20030*/  MUFU.TANH R24, R17 ;  /* 0x0000001100187308 */ /* 0x0005e60000002400 */
[----:B------:R-:W-:-:S05]  /*20040*/  IABS R6, R6 ;  /* 0x0000000600067213 */ /* 0x000fca0000000000 */
[----:B------:R-:W3:Y:S01]  /*20050*/  MUFU.TANH R19, R19 ;  /* 0x0000001300137308 */ /* 0x000ee20000002400 */
[----:B------:R-:W-:Y:S01]  /*20060*/  FSEL R212, R16, -INF , !P5 ;  /* 0xff80000010d47808 */ /* 0x000fe20006800000 */
[----:B------:R-:W-:Y:S02]  /*20070*/  IMAD.MOV.U32 R16, RZ, RZ, R6 ;  /* 0x000000ffff107224 */ /* 0x000fe400078e0006 */
[----:B--2---:R-:W-:Y:S01]  /*20080*/  FFMA.FTZ R17, -R224, R7, R38 ;  /* 0x00000007e0117223 */ /* 0x004fe20000010126 */
        /* <DEDUP_REMOVED lines=10> */
[----:B---3--:R-:W-:Y:S01]  /*20130*/  FFMA.FTZ R17, -R224, R7, R19 ;  /* 0x00000007e0117223 */ /* 0x008fe20000010113 */
        /* <DEDUP_REMOVED lines=11> */
[----:B------:R-:W-:Y:S02]  /*201f0*/  IABS R7, R7 ;  /* 0x0000000700077213 */ /* 0x000fe40000000000 */
        /* <DEDUP_REMOVED lines=8> */
[----:B------:R-:W-:Y:S01]  /*20280*/  FSEL R17, R17, -INF , P5 ;  /* 0xff80000011117808 */ /* 0x000fe20002800000 */
[----:B------:R-:W-:Y:S01]  /*20290*/  IMAD.MOV.U32 R128, RZ, RZ, R55 ;  /* 0x000000ffff807224 */ /* 0x000fe200078e0037 */
        /* <DEDUP_REMOVED lines=14> */
[----:B------:R-:W-:-:S02]  /*20380*/  IADD3 R6, PT, PT, R39, 0x1e0, -R0 ;  /* 0x000001e027067810 */ /* 0x000fc40007ffe800 */
        /* <DEDUP_REMOVED lines=55> */
[----:B------:R-:W-:Y:S01]  /*20700*/  I2FP.F32.S32 R7, R16 ;  /* 0x0000001000077245 */ /* 0x000fe20000201400 */
[----:B------:R-:W-:Y:S01]  /*20710*/  IMAD.MOV.U32 R203, RZ, RZ, R54 ;  /* 0x000000ffffcb7224 */ /* 0x000fe200078e0036 */
        /* <DEDUP_REMOVED lines=12> */
[C---:B------:R-:W-:Y:S01]  /*207e0*/  ISETP.GE.AND P3, PT, R5.reuse, R230, PT ;  /* 0x000000e60500720c */ /* 0x040fe20003f66270 */
[----:B------:R-:W2:Y:S01]  /*207f0*/  LDSM.16.M88.4 R40, [R93+0x4000] ;  /* 0x004000005d28783b */ /* 0x000ea20000000200 */
[----:B------:R-:W-:Y:S01]  /*20800*/  IABS R6, R6 ;  /* 0x0000000600067213 */ /* 0x000fe20000000000 */
[----:B------:R-:W-:Y:S01]  /*20810*/  IMAD.MOV.U32 R102, RZ, RZ, R203 ;  /* 0x000000ffff667224 */ /* 0x000fe200078e00cb */
[----:B------:R-:W-:Y:S01]  /*20820*/  IABS R7, R7 ;  /* 0x0000000700077213 */ /* 0x000fe20000000000 */
[----:B------:R-:W-:Y:S01]  /*20830*/  IMAD.MOV.U32 R203, RZ, RZ, R70 ;  /* 0x000000ffffcb7224 */ /* 0x000fe200078e0046 */
[C---:B------:R-:W-:Y:S01]  /*20840*/  ISETP.GE.AND P6, PT, R5.reuse, R231, PT ;  /* 0x000000e70500720c */ /* 0x040fe20003fc6270 */
[----:B------:R3:W4:Y:S01]  /*20850*/  MUFU.TANH R32, R27 ;  /* 0x0000001b00207308 */ /* 0x0007220000002400 */
[----:B------:R-:W-:Y:S01]  /*20860*/  ISETP.GE.AND P5, PT, R5, R229, PT ;  /* 0x000000e50500720c */ /* 0x000fe20003fa6270 */
[----:B------:R-:W-:Y:S01]  /*20870*/  VIADD R5, R3, 0xfffffe29 ;  /* 0xfffffe2903057836 */ /* 0x000fe20000000000 */
[----:B------:R-:W-:Y:S01]  /*20880*/  FSEL R70, R16, -INF , !P3 ;  /* 0xff80000010467808 */ /* 0x000fe20005800000 */
[----:B------:R-:W-:-:S02]  /*20890*/  IMAD.MOV.U32 R16, RZ, RZ, R6 ;  /* 0x000000ffff107224 */ /* 0x000fc400078e0006 */
[----:B------:R-:W-:Y:S01]  /*208a0*/  IMAD.MOV.U32 R6, RZ, RZ, R7 ;  /* 0x000000ffff067224 */ /* 0x000fe200078e0007 */
[----:B------:R-:W-:Y:S02]  /*208b0*/  ISETP.GE.AND P3, PT, R5, R228, PT ;  /* 0x000000e40500720c */ /* 0x000fe40003f66270 */
[----:B------:R-:W-:Y:S02]  /*208c0*/  FSEL R17, R17, -INF , P5 ;  /* 0xff80000011117808 */ /* 0x000fe40002800000 */
[----:B------:R-:W-:Y:S02]  /*208d0*/  I2FP.F32.S32 R6, R6 ;  /* 0x0000000600067245 */ /* 0x000fe40000201400 */
[----:B------:R-:W-:Y:S02]  /*208e0*/  I2FP.F32.S32 R7, R16 ;  /* 0x0000001000077245 */ /* 0x000fe40000201400 */
[----:B------:R-:W-:Y:S02]  /*208f0*/  FSEL R51, R17, -INF , !P6 ;  /* 0xff80000011337808 */ /* 0x000fe40007000000 */
[----:B------:R-:W-:-:S02]  /*20900*/  FSEL R16, R18, -INF , P3 ;  /* 0xff80000012107808 */ /* 0x000fc40001800000 */
[C---:B------:R-:W-:Y:S02]  /*20910*/  ISETP.GE.AND P5, PT, R5.reuse, R230, PT ;  /* 0x000000e60500720c */ /* 0x040fe40003fa6270 */
        /* <DEDUP_REMOVED lines=30> */
[----:B------:R-:W-:Y:S01]  /*20b00*/  IMAD.MOV.U32 R90, RZ, RZ, R205 ;  /* 0x000000ffff5a7224 */ /* 0x000fe200078e00cd */
[----:B------:R-:W-:Y:S01]  /*20b10*/  FSEL R7, R6, -INF , P5 ;  /* 0xff80000006077808 */ /* 0x000fe20002800000 */
[----:B------:R-:W-:Y:S01]  /*20b20*/  IMAD.MOV.U32 R205, RZ, RZ, R207 ;  /* 0x000000ffffcd7224 */ /* 0x000fe200078e00cf */
[--C-:B------:R-:W-:Y:S01]  /*20b30*/  IADD3 R6, PT, PT, R39, 0x1cf, -R0.reuse ;  /* 0x000001cf27067810 */ /* 0x100fe20007ffe800 */
[----:B------:R1:W2:Y:S01]  /*20b40*/  MUFU.TANH R38, R18 ;  /* 0x0000001200267308 */ /* 0x0002a20000002400 */
[----:B------:R-:W-:Y:S02]  /*20b50*/  FSEL R207, R16, -INF , !P3 ;  /* 0xff80000010cf7808 */ /* 0x000fe40005800000 */
[----:B------:R-:W-:Y:S02]  /*20b60*/  IADD3 R16, PT, PT, R227, 0x1c8, -R0 ;  /* 0x000001c8e3107810 */ /* 0x000fe40007ffe800 */
[----:B------:R-:W-:-:S02]  /*20b70*/  ISETP.GE.AND P3, PT, R5, R228, PT ;  /* 0x000000e40500720c */ /* 0x000fc40003f66270 */
[----:B------:R-:W-:Y:S02]  /*20b80*/  IABS R6, R6 ;  /* 0x0000000600067213 */ /* 0x000fe40000000000 */
[----:B------:R-:W-:Y:S02]  /*20b90*/  FSEL R50, R7, -INF , !P6 ;  /* 0xff80000007327808 */ /* 0x000fe40007000000 */
[----:B------:R-:W-:Y:S02]  /*20ba0*/  IABS R7, R16 ;  /* 0x0000001000077213 */ /* 0x000fe40000000000 */
[----:B------:R-:W-:Y:S01]  /*20bb0*/  FSEL R16, R17, -INF , P3 ;  /* 0xff80000011107808 */ /* 0x000fe20001800000 */
[----:B-1----:R-:W-:Y:S01]  /*20bc0*/  FMUL.FTZ R18, R24, R2 ;  /* 0x0000000218127220 */ /* 0x002fe20000410000 */
[C---:B------:R-:W-:Y:S02]  /*20bd0*/  ISETP.GE.AND P5, PT, R5.reuse, R230, PT ;  /* 0x000000e60500720c */ /* 0x040fe40003fa6270 */
[----:B------:R-:W-:-:S02]  /*20be0*/  ISETP.GE.AND P6, PT, R5, R231, PT ;  /* 0x000000e70500720c */ /* 0x000fc40003fc6270 */
[----:B------:R-:W-:Y:S01]  /*20bf0*/  ISETP.GE.AND P3, PT, R5, R229, PT ;  /* 0x000000e50500720c */ /* 0x000fe20003f66270 */
[----:B------:R-:W-:Y:S01]  /*20c00*/  IMAD.MOV.U32 R5, RZ, RZ, R6 ;  /* 0x000000ffff057224 */ /* 0x000fe200078e0006 */
[----:B------:R-:W1:Y:S01]  /*20c10*/  MUFU.TANH R18, R18 ;  /* 0x0000001200127308 */ /* 0x000e620000002400 */
[----:B------:R-:W-:Y:S02]  /*20c20*/  IMAD.MOV.U32 R6, RZ, RZ, R7 ;  /* 0x000000ffff067224 */ /* 0x000fe400078e0007 */
        /* <DEDUP_REMOVED lines=9> */
[----:B------:R-:W-:Y:S01]  /*20cc0*/  IMAD.MOV.U32 R91, RZ, RZ, R206 ;  /* 0x000000ffff5b7224 */ /* 0x000fe200078e00ce */
[----:B------:R-:W-:Y:S01]  /*20cd0*/  FSEL R206, R16, -INF , !P5 ;  /* 0xff80000010ce7808 */ /* 0x000fe20006800000 */
[----:B--2---:R-:W-:Y:S01]  /*20ce0*/  FFMA.FTZ R17, -R224, R7, R38 ;  /* 0x00000007e0117223 */ /* 0x004fe20000010126 */
[----:B------:R-:W-:Y:S01]  /*20cf0*/  IADD3 R7, PT, PT, R227, 0x1c7, -R0 ;  /* 0x000001c7e3077810 */ /* 0x000fe20007ffe800 */
[----:B------:R-:W-:-:S03]  /*20d00*/  IMAD.MOV.U32 R16, RZ, RZ, R6 ;  /* 0x000000ffff107224 */ /* 0x000fc600078e0006 */
        /* <DEDUP_REMOVED lines=56> */
[----:B------:R-:W-:Y:S01]  /*21090*/  ISETP.GE.AND P5, PT, R5, R228, PT ;  /* 0x000000e40500720c */ /* 0x000fe20003fa6270 */
[----:B------:R-:W-:Y:S01]  /*210a0*/  IMAD.MOV.U32 R89, RZ, RZ, R203 ;  /* 0x000000ffff597224 */ /* 0x000fe200078e00cb */
[----:B------:R-:W-:Y:S01]  /*210b0*/  FSEL R203, R16, -INF , !P6 ;  /* 0xff80000010cb7808 */ /* 0x000fe20007000000 */
[----:B---3--:R-:W-:Y:S01]  /*210c0*/  FFMA.FTZ R6, -R224, R6, R28 ;  /* 0x00000006e0067223 */ /* 0x008fe2000001011c */
[----:B------:R-:W-:-:S02]  /*210d0*/  I2FP.F32.S32 R7, R7 ;  /* 0x0000000700077245 */ /* 0x000fc40000201400 */
[----:B------:R-:W-:Y:S02]  /*210e0*/  FSEL R16, R18, -INF , P5 ;  /* 0xff80000012107808 */ /* 0x000fe40002800000 */
[C---:B------:R-:W-:Y:S01]  /*210f0*/  ISETP.GE.AND P5, PT, R5.reuse, R229, PT ;  /* 0x000000e50500720c */ /* 0x040fe20003fa6270 */
[----:B--2---:R-:W-:Y:S01]  /*21100*/  HMMA.16816.F32.BF16 R20, R12, R40, R64 ;  /* 0x000000280c14723c */ /* 0x004fe20000041840 */
[----:B------:R-:W-:Y:S01]  /*21110*/  ISETP.GE.AND P3, PT, R5, R230, PT ;  /* 0x000000e60500720c */ /* 0x000fe20003f66270 */
[----:B------:R-:W-:Y:S01]  /*21120*/  FMUL.FTZ R18, R31, R2 ;  /* 0x000000021f127220 */ /* 0x000fe20000410000 */
[----:B------:R-:W-:Y:S01]  /*21130*/  ISETP.GE.AND P6, PT, R5, R231, PT ;  /* 0x000000e70500720c */ /* 0x000fe20003fc6270 */
[----:B------:R-:W-:Y:S02]  /*21140*/  VIADD R5, R3, 0xfffffe41 ;  /* 0xfffffe4103057836 */ /* 0x000fe40000000000 */
[----:B-----5:R-:W-:Y:S01]  /*21150*/  FFMA.FTZ R17, -R224, R7, R19 ;  /* 0x00000007e0117223 */ /* 0x020fe20000010113 */
[----:B------:R-:W-:Y:S01]  /*21160*/  FSEL R7, R6, -INF , P5 ;  /* 0xff80000006077808 */ /* 0x000fe20002800000 */
[----:B------:R-:W-:Y:S01]  /*21170*/  IMAD.MOV.U32 R88, RZ, RZ, R204 ;  /* 0x000000ffff587224 */ /* 0x000fe200078e00cc */
[----:B------:R-:W-:Y:S01]  /*21180*/  IADD3 R6, PT, PT, R39, 0x1bf, -R0 ;  /* 0x000001bf27067810 */ /* 0x000fe20007ffe800 */
[----:B------:R1:W2:Y:S01]  /*21190*/  MUFU.TANH R38, R18 ;  /* 0x0000001200267308 */ /* 0x0002a20000002400 */
[----:B------:R-:W-:-:S02]  /*211a0*/  FSEL R204, R16, -INF , !P3 ;  /* 0xff80000010cc7808 */ /* 0x000fc40005800000 */
[----:B------:R-:W-:Y:S01]  /*211b0*/  IADD3 R16, PT, PT, R227, 0x1b8, -R0 ;  /* 0x000001b8e3107810 */ /* 0x000fe20007ffe800 */
[----:B------:R-:W-:Y:S01]  /*211c0*/  IMAD.MOV.U32 R109, RZ, RZ, R200 ;  /* 0x000000ffff6d7224 */ /* 0x000fe200078e00c8 */
[----:B------:R-:W-:Y:S02]  /*211d0*/  ISETP.GE.AND P3, PT, R5, R228, PT ;  /* 0x000000e40500720c */ /* 0x000fe40003f66270 */
[----:B------:R-:W-:Y:S02]  /*211e0*/  IABS R6, R6 ;  /* 0x0000000600067213 */ /* 0x000fe40000000000 */
[----:B------:R-:W-:Y:S02]  /*211f0*/  FSEL R200, R7, -INF , !P6 ;  /* 0xff80000007c87808 */ /* 0x000fe40007000000 */
[----:B------:R-:W-:Y:S02]  /*21200*/  IABS R7, R16 ;  /* 0x0000001000077213 */ /* 0x000fe40000000000 */
[----:B------:R-:W-:Y:S01]  /*21210*/  FSEL R16, R17, -INF , P3 ;  /* 0xff80000011107808 */ /* 0x000fe20001800000 */
[----:B-1----:R-:W-:Y:S01]  /*21220*/  FMUL.FTZ R18, R24, R2 ;  /* 0x0000000218127220 */ /* 0x002fe20000410000 */
[----:B------:R-:W-:-:S02]  /*21230*/  ISETP.GE.AND P5, PT, R5, R230, PT ;  /* 0x000000e60500720c */ /* 0x000fc40003fa6270 */
[C---:B------:R-:W-:Y:S02]  /*21240*/  ISETP.GE.AND P6, PT, R5.reuse, R231, PT ;  /* 0x000000e70500720c */ /* 0x040fe40003fc6270 */
        /* <DEDUP_REMOVED lines=91> */
[----:B------:R-:W-:Y:S02]  /*21800*/  IADD3 R16, PT, PT, R227, 0x1a8, -R0 ;  /* 0x000001a8e3107810 */ /* 0x000fe40007ffe800 */
        /* <DEDUP_REMOVED lines=93> */
[----:B------:R-:W-:-:S02]  /*21de0*/  FSEL R7, R6, -INF , P5 ;  /* 0xff80000006077808 */ /* 0x000fc40002800000 */
[--C-:B------:R-:W-:Y:S01]  /*21df0*/  IADD3 R6, PT, PT, R39, 0x19f, -R0.reuse ;  /* 0x0000019f27067810 */ /* 0x100fe20007ffe800 */
[----:B------:R1:W2:Y:S01]  /*21e00*/  MUFU.TANH R38, R18 ;  /* 0x0000001200267308 */ /* 0x0002a20000002400 */
[----:B------:R-:W-:Y:S02]  /*21e10*/  FSEL R192, R16, -INF , !P3 ;  /* 0xff80000010c07808 */ /* 0x000fe40005800000 */
[----:B------:R-:W-:Y:S02]  /*21e20*/  IADD3 R16, PT, PT, R227, 0x198, -R0 ;  /* 0x00000198e3107810 */ /* 0x000fe40007ffe800 */
[----:B------:R-:W-:Y:S02]  /*21e30*/  ISETP.GE.AND P3, PT, R5, R228, PT ;  /* 0x000000e40500720c */ /* 0x000fe40003f66270 */
[----:B------:R-:W-:Y:S02]  /*21e40*/  IABS R6, R6 ;  /* 0x0000000600067213 */ /* 0x000fe40000000000 */
[----:B------:R-:W-:-:S02]  /*21e50*/  FSEL R186, R7, -INF , !P6 ;  /* 0xff80000007ba7808 */ /* 0x000fc40007000000 */
        /* <DEDUP_REMOVED lines=377> */
[----:B------:R-:W-:Y:S01]  /*235f0*/  FSEL R7, R6, -INF , P5 ;  /* 0xff80000006077808 */ /* 0x000fe20002800000 */
[----:B------:R-:W-:Y:S01]  /*23600*/  IMAD.MOV.U32 R85, RZ, RZ, R128 ;  /* 0x000000ffff557224 */ /* 0x000fe200078e0080 */
[--C-:B------:R-:W-:Y:S01]  /*23610*/  IADD3 R6, PT, PT, R39, 0x15f, -R0.reuse ;  /* 0x0000015f27067810 */ /* 0x100fe20007ffe800 */
[----:B------:R1:W2:Y:S01]  /*23620*/  MUFU.TANH R38, R18 ;  /* 0x0000001200267308 */ /* 0x0002a20000002400 */
[----:B------:R-:W-:Y:S02]  /*23630*/  FSEL R128, R16, -INF , !P3 ;  /* 0xff80000010807808 */ /* 0x000fe40005800000 */
[----:B------:R-:W-:Y:S01]  /*23640*/  IADD3 R16, PT, PT, R227, 0x158, -R0 ;  /* 0x00000158e3107810 */ /* 0x000fe20007ffe800 */
[----:B------:R-:W-:Y:S01]  /*23650*/  IMAD.MOV.U32 R84, RZ, RZ, R102 ;  /* 0x000000ffff547224 */ /* 0x000fe200078e0066 */
        /* <DEDUP_REMOVED lines=179> */
[----:B------:R-:W-:Y:S01]  /*24190*/  I2FP.F32.S32 R6, R6 ;  /* 0x0000000600067245 */ /* 0x000fe20000201400 */
[----:B------:R-:W-:Y:S01]  /*241a0*/  IMAD.MOV.U32 R87, RZ, RZ, R94 ;  /* 0x000000ffff577224 */ /* 0x000fe200078e005e */
        /* <DEDUP_REMOVED lines=56> */
[----:B------:R-:W-:Y:S02]  /*24530*/  IMAD.MOV.U32 R84, RZ, RZ, R73 ;  /* 0x000000ffff547224 */ /* 0x000fe400078e0049 */
[----:B------:R-:W-:Y:S01]  /*24540*/  FFMA.FTZ R18, -R224, R6, R24 ;  /* 0x00000006e0127223 */ /* 0x000fe20000010118 */
[----:B------:R-:W-:Y:S01]  /*24550*/  IMAD.MOV.U32 R85, RZ, RZ, R74 ;  /* 0x000000ffff557224 */ /* 0x000fe200078e004a */
[--C-:B------:R-:W-:Y:S02]  /*24560*/  IADD3 R6, PT, PT, R39, 0x137, -R0.reuse ;  /* 0x0000013727067810 */ /* 0x100fe40007ffe800 */
[----:B------:R-:W-:Y:S01]  /*24570*/  IADD3 R7, PT, PT, R227, 0x130, -R0 ;  /* 0x00000130e3077810 */ /* 0x000fe20007ffe800 */
[----:B------:R-:W1:Y:S01]  /*24580*/  MUFU.TANH R19, R19 ;  /* 0x0000001300137308 */ /* 0x000e620000002400 */
[----:B------:R-:W-:Y:S01]  /*24590*/  ISETP.GE.AND P3, PT, R5, R230, PT ;  /* 0x000000e60500720c */ /* 0x000fe20003f66270 */
[----:B------:R-:W-:Y:S01]  /*245a0*/  FMUL.FTZ R27, R27, R2 ;  /* 0x000000021b1b7220 */ /* 0x000fe20000410000 */
[----:B------:R-:W-:Y:S01]  /*245b0*/  IABS R6, R6 ;  /* 0x0000000600067213 */ /* 0x000fe20000000000 */
[----:B------:R-:W-:Y:S01]  /*245c0*/  HMMA.16816.F32.BF16 R20, R12, R42, R84 ;  /* 0x0000002a0c14723c */ /* 0x000fe20000041854 */
[----:B------:R-:W-:Y:S01]  /*245d0*/  IABS R7, R7 ;  /* 0x0000000700077213 */ /* 0x000fe20000000000 */
[----:B------:R-:W-:Y:S01]  /*245e0*/  IMAD.MOV.U32 R72, RZ, RZ, R75 ;  /* 0x000000ffff487224 */ /* 0x000fe200078e004b */
[C---:B------:R-:W-:Y:S01]  /*245f0*/  ISETP.GE.AND P6, PT, R5.reuse, R231, PT ;  /* 0x000000e70500720c */ /* 0x040fe20003fc6270 */
[----:B------:R-:W-:Y:S01]  /*24600*/  IMAD.MOV.U32 R75, RZ, RZ, R92 ;  /* 0x000000ffff4b7224 */ /* 0x000fe200078e005c */
[----:B------:R-:W-:Y:S01]  /*24610*/  ISETP.GE.AND P5, PT, R5, R229, PT ;  /* 0x000000e50500720c */ /* 0x000fe20003fa6270 */
[----:B------:R2:W3:Y:S01]  /*24620*/  LDSM.16.M88.4 R40, [R93+0x9000] ;  /* 0x009000005d28783b */ /* 0x0004e20000000200 */
[----:B------:R-:W-:Y:S01]  /*24630*/  VIADD R5, R3, 0xfffffec9 ;  /* 0xfffffec903057836 */ /* 0x000fe20000000000 */
[----:B------:R-:W-:Y:S01]  /*24640*/  FSEL R92, R16, -INF , !P3 ;  /* 0xff800000105c7808 */ /* 0x000fe20005800000 */
[----:B------:R4:W5:Y:S01]  /*24650*/  MUFU.TANH R32, R27 ;  /* 0x0000001b00207308 */ /* 0x0009620000002400 */
        /* <DEDUP_REMOVED lines=13> */
[----:B------:R-:W-:Y:S02]  /*24730*/  FMUL.FTZ R19, R29, R2 ;  /* 0x000000021d137220 */ /* 0x000fe40000410000 */
[----:B------:R1:W2:Y:S01]  /*24740*/  MUFU.TANH R28, R5 ;  /* 0x00000005001c7308 */ /* 0x0002a20000002400 */
[----:B----4-:R-:W-:Y:S01]  /*24750*/  HMMA.16816.F32.BF16 R24, R8, R34, R20 ;  /* 0x000000220818723c */ /* 0x010fe20000041814 */
[----:B-----5:R-:W-:Y:S01]  /*24760*/  FFMA.FTZ R7, -R224, R7, R32 ;  /* 0x00000007e0077223 */ /* 0x020fe20000010120 */
[--C-:B------:R-:W-:Y:S01]  /*24770*/  IADD3 R6, PT, PT, R39, 0x130, -R0.reuse ;  /* 0x0000013027067810 */ /* 0x100fe20007ffe800 */
[----:B------:R-:W4:Y:S01]  /*24780*/  LDSM.16.M88.4 R32, [R132+0x9000] ;  /* 0x009000008420783b */ /* 0x000f220000000200 */
[----:B------:R-:W-:Y:S01]  /*24790*/  IADD3 R17, PT, PT, R227, 0x12f, -R0 ;  /* 0x0000012fe3117810 */ /* 0x000fe20007ffe800 */
[----:B------:R-:W-:-:S02]  /*247a0*/  IMAD.MOV.U32 R73, RZ, RZ, R88 ;  /* 0x000000ffff497224 */ /* 0x000fc400078e0058 */
[----:B------:R-:W5:Y:S01]  /*247b0*/  MUFU.TANH R19, R19 ;  /* 0x0000001300137308 */ /* 0x000f620000002400 */
[----:B------:R-:W-:Y:S01]  /*247c0*/  IABS R6, R6 ;  /* 0x0000000600067213 */ /* 0x000fe20000000000 */
[----:B------:R-:W-:Y:S01]  /*247d0*/  IMAD.MOV.U32 R74, RZ, RZ, R109 ;  /* 0x000000ffff4a7224 */ /* 0x000fe200078e006d */
[----:B------:R-:W-:Y:S01]  /*247e0*/  FSEL R88, R16, -INF , !P5 ;  /* 0xff80000010587808 */ /* 0x000fe20006800000 */
[----:B------:R-:W-:Y:S01]  /*247f0*/  IMAD.MOV.U32 R244, RZ, RZ, R110 ;  /* 0x000000fffff47224 */ /* 0x000fe200078e006e */
[----:B------:R-:W-:Y:S01]  /*24800*/  FSEL R16, R7, -INF , P3 ;  /* 0xff80000007107808 */ /* 0x000fe20001800000 */
[----:B------:R-:W-:Y:S02]  /*24810*/  IMAD.MOV.U32 R245, RZ, RZ, R111 ;  /* 0x000000fffff57224 */ /* 0x000fe400078e006f */
[----:B-1----:R-:W-:Y:S01]  /*24820*/  VIADD R5, R3, 0xfffffed0 ;  /* 0xfffffed003057836 */ /* 0x002fe20000000000 */
[----:B------:R-:W-:Y:S01]  /*24830*/  IABS R7, R17 ;  /* 0x0000001100077213 */ /* 0x000fe20000000000 */
[----:B------:R-:W-:Y:S01]  /*24840*/  IMAD.MOV.U32 R246, RZ, RZ, R215 ;  /* 0x000000fffff67224 */ /* 0x000fe200078e00d7 */
[----:B------:R-:W-:Y:S01]  /*24850*/  I2FP.F32.S32 R6, R6 ;  /* 0x0000000600067245 */ /* 0x000fe20000201400 */
[----:B------:R-:W-:Y:S01]  /*24860*/  IMAD.MOV.U32 R247, RZ, RZ, R232 ;  /* 0x000000fffff77224 */ /* 0x000fe200078e00e8 */
[----:B------:R-:W-:Y:S01]  /*24870*/  ISETP.GE.AND P5, PT, R5, R228, PT ;  /* 0x000000e40500720c */ /* 0x000fe20003fa6270 */
[----:B------:R-:W-:Y:S01]  /*24880*/  FMUL.FTZ R27, R27, R2 ;  /* 0x000000021b1b7220 */ /* 0x000fe20000410000 */
[----:B------:R-:W-:Y:S01]  /*24890*/  FSEL R87, R16, -INF , !P6 ;  /* 0xff80000010577808 */ /* 0x000fe20007000000 */
[----:B--2---:R-:W-:Y:S01]  /*248a0*/  FFMA.FTZ R6, -R224, R6, R28 ;  /* 0x00000006e0067223 */ /* 0x004fe2000001011c */
[----:B------:R-:W-:Y:S01]  /*248b0*/  I2FP.F32.S32 R7, R7 ;  /* 0x0000000700077245 */ /* 0x000fe20000201400 */
[----:B------:R-:W-:Y:S01]  /*248c0*/  VIADD R93, R226, 0xfffffffe ;  /* 0xfffffffee25d7836 */ /* 0x000fe20000000000 */
[----:B------:R-:W-:Y:S01]  /*248d0*/  FSEL R16, R18, -INF , P5 ;  /* 0xff80000012107808 */ /* 0x000fe20002800000 */
[----:B------:R-:W-:-:S04]  /*248e0*/  DEPBAR.LE SB0, 0x0 ;  /* 0x000080000000791a */ /* 0x000fc80000000000 */
[----:B------:R-:W-:Y:S01]  /*248f0*/  BAR.SYNC.DEFER_BLOCKING 0x0 ;  /* 0x0000000000007b1d */ /* 0x000fe20000010000 */
[----:B------:R-:W-:Y:S01]  /*24900*/  ISETP.GE.AND P5, PT, R5, R229, PT ;  /* 0x000000e50500720c */ /* 0x000fe20003fa6270 */
[----:B------:R-:W-:Y:S01]  /*24910*/  FMUL.FTZ R18, R31, R2 ;  /* 0x000000021f127220 */ /* 0x000fe20000410000 */
[C---:B------:R-:W-:Y:S01]  /*24920*/  ISETP.GE.AND P3, PT, R5.reuse, R230, PT ;  /* 0x000000e60500720c */ /* 0x040fe20003f66270 */
[----:B-----5:R-:W-:Y:S01]  /*24930*/  FFMA.FTZ R17, -R224, R7, R19 ;  /* 0x00000007e0117223 */ /* 0x020fe20000010113 */
[----:B------:R-:W-:Y:S01]  /*24940*/  ISETP.GE.AND P6, PT, R5, R231, PT ;  /* 0x000000e70500720c */ /* 0x000fe20003fc6270 */
[----:B------:R-:W-:Y:S01]  /*24950*/  VIADD R5, R3, 0xfffffed1 ;  /* 0xfffffed103057836 */ /* 0x000fe20000000000 */
[----:B------:R-:W-:Y:S01]  /*24960*/  FSEL R7, R6, -INF , P5 ;  /* 0xff80000006077808 */ /* 0x000fe20002800000 */
[----:B---3--:R-:W-:Y:S01]  /*24970*/  HMMA.16816.F32.BF16 R20, R12, R40, R72 ;  /* 0x000000280c14723c */ /* 0x008fe20000041848 */
        /* <DEDUP_REMOVED lines=17> */
[----:B------:R-:W-:Y:S01]  /*24a90*/  I2FP.F32.S32 R7, R5 ;  /* 0x0000000500077245 */ /* 0x000fe20000201400 */
[----:B------:R-:W-:Y:S01]  /*24aa0*/  FMUL.FTZ R19, R25, R2 ;  /* 0x0000000219137220 */ /* 0x000fe20000410000 */
[----:B------:R-:W-:-:S02]  /*24ab0*/  I2FP.F32.S32 R5, R6 ;  /* 0x0000000600057245 */ /* 0x000fc40000201400 */
[----:B------:R2:W-:Y:S01]  /*24ac0*/  MUFU.TANH R24, R17 ;  /* 0x0000001100187308 */ /* 0x0005e20000002400 */
[----:B------:R-:W-:Y:S01]  /*24ad0*/  IADD3 R6, PT, PT, R39, 0x128, -R0 ;  /* 0x0000012827067810 */ /* 0x000fe20007ffe800 */
[----:B----4-:R-:W-:Y:S03]  /*24ae0*/  HMMA.16816.F32.BF16 R28, R8, R32, R20 ;  /* 0x00000020081c723c */ /* 0x010fe60000041814 */
[----:B------:R-:W-:-:S03]  /*24af0*/  IABS R6, R6 ;  /* 0x0000000600067213 */ /* 0x000fc60000000000 */
[----:B------:R-:W3:Y:S01]  /*24b00*/  MUFU.TANH R19, R19 ;  /* 0x0000001300137308 */ /* 0x000ee20000002400 */
[----:B------:R-:W-:Y:S01]  /*24b10*/  FSEL R117, R16, -INF , !P5 ;  /* 0xff80000010757808 */ /* 0x000fe20006800000 */
[----:B--2---:R-:W-:Y:S01]  /*24b20*/  FFMA.FTZ R17, -R224, R7, R38 ;  /* 0x00000007e0117223 */ /* 0x004fe20000010126 */
[----:B------:R-:W-:-:S04]  /*24b30*/  IADD3 R7, PT, PT, R227, 0x127, -R0 ;  /* 0x00000127e3077810 */ /* 0x000fc80007ffe800 */
[----:B------:R-:W-:Y:S01]  /*24b40*/  IABS R7, R7 ;  /* 0x0000000700077213 */ /* 0x000fe20000000000 */
[----:B-1----:R-:W-:Y:S01]  /*24b50*/  FFMA.FTZ R18, -R224, R5, R18 ;  /* 0x00000005e0127223 */ /* 0x002fe20000010112 */
[----:B------:R-:W-:Y:S02]  /*24b60*/  IMAD.MOV.U32 R16, RZ, RZ, R6 ;  /* 0x000000ffff107224 */ /* 0x000fe400078e0006 */
[----:B------:R-:W-:Y:S02]  /*24b70*/  VIADD R5, R3, 0xfffffed8 ;  /* 0xfffffed803057836 */ /* 0x000fe40000000000 */
[----:B------:R-:W-:-:S03]  /*24b80*/  IMAD.MOV.U32 R6, RZ, RZ, R7 ;  /* 0x000000ffff067224 */ /* 0x000fc600078e0007 */
[----:B------:R-:W-:Y:S02]  /*24b90*/  ISETP.GE.AND P5, PT, R5, R228, PT ;  /* 0x000000e40500720c */ /* 0x000fe40003fa6270 */
[----:B------:R-:W-:Y:S02]  /*24ba0*/  I2FP.F32.S32 R6, R6 ;  /* 0x0000000600067245 */ /* 0x000fe40000201400 */
[----:B------:R-:W-:Y:S02]  /*24bb0*/  I2FP.F32.S32 R7, R16 ;  /* 0x0000001000077245 */ /* 0x000fe40000201400 */
[----:B------:R-:W-:Y:S02]  /*24bc0*/  FSEL R17, R17, -INF , P3 ;  /* 0xff80000011117808 */ /* 0x000fe40001800000 */
[----:B------:R-:W-:Y:S01]  /*24bd0*/  FSEL R16, R18, -INF , P5 ;  /* 0xff80000012107808 */ /* 0x000fe20002800000 */
[----:B---3--:R-:W-:Y:S01]  /*24be0*/  FFMA.FTZ R18, -R224, R6, R19 ;  /* 0x00000006e0127223 */ /* 0x008fe20000010113 */
[----:B------:R-:W-:Y:S01]  /*24bf0*/  FMUL.FTZ R19, R28, R2 ;  /* 0x000000021c137220 */ /* 0x000fe20000410000 */
[----:B------:R-:W-:Y:S01]  /*24c00*/  FSEL R75, R17, -INF , !P6 ;  /* 0xff800000114b7808 */ /* 0x000fe20007000000 */
[----:B------:R-:W-:Y:S01]  /*24c10*/  FFMA.FTZ R17, -R224, R7, R24 ;  /* 0x00000007e0117223 */ /* 0x000fe20000010118 */
[----:B------:R-:W-:-:S02]  /*24c20*/  IADD3 R6, PT, PT, R39, 0x127, -R0 ;  /* 0x0000012727067810 */ /* 0x000fc40007ffe800 */
[----:B------:R-:W-:Y:S01]  /*24c30*/  IADD3 R7, PT, PT, R227, 0x120, -R0 ;  /* 0x00000120e3077810 */ /* 0x000fe20007ffe800 */
[----:B------:R-:W1:Y:S01]  /*24c40*/  MUFU.TANH R19, R19 ;  /* 0x0000001300137308 */ /* 0x000e620000002400 */
[C---:B------:R-:W-:Y:S01]  /*24c50*/  ISETP.GE.AND P3, PT, R5.reuse, R230, PT ;  /* 0x000000e60500720c */ /* 0x040fe20003f66270 */
[----:B------:R-:W-:Y:S01]  /*24c60*/  HMMA.16816.F32.BF16 R20, R12, R42, R244 ;  /* 0x0000002a0c14723c */ /* 0x000fe200000418f4 */
        /* <DEDUP_REMOVED lines=8> */
[----:B------:R2:W3:Y:S02]  /*24cf0*/  MUFU.TANH R32, R27 ;  /* 0x0000001b00207308 */ /* 0x0004e40000002400 */
[----:B------:R-:W-:-:S02]  /*24d00*/  FSEL R17, R17, -INF , P5 ;  /* 0xff80000011117808 */ /* 0x000fc40002800000 */
[----:B------:R-:W-:Y:S02]  /*24d10*/  ISETP.GE.AND P3, PT, R5, R228, PT ;  /* 0x000000e40500720c */ /* 0x000fe40003f66270 */
[----:B------:R-:W-:Y:S02]  /*24d20*/  I2FP.F32.S32 R6, R6 ;  /* 0x0000000600067245 */ /* 0x000fe40000201400 */
[----:B------:R-:W-:Y:S01]  /*24d30*/  FSEL R74, R17, -INF , !P6 ;  /* 0xff800000114a7808 */ /* 0x000fe20007000000 */
[----:B------:R-:W-:Y:S01]  /*24d40*/  FMUL.FTZ R17, R30, R2 ;  /* 0x000000021e117220 */ /* 0x000fe20000410000 */
[----:B------:R-:W-:Y:S02]  /*24d50*/  I2FP.F32.S32 R7, R16 ;  /* 0x0000001000077245 */ /* 0x000fe40000201400 */
[----:B------:R-:W-:Y:S01]  /*24d60*/  FSEL R16, R18, -INF , P3 ;  /* 0xff80000012107808 */ /* 0x000fe20001800000 */
[----:B-1----:R-:W-:Y:S01]  /*24d70*/  FFMA.FTZ R18, -R224, R6, R19 ;  /* 0x00000006e0127223 */ /* 0x002fe20000010113 */
[----:B------:R-:W-:Y:S01]  /*24d80*/  FMUL.FTZ R19, R29, R2 ;  /* 0x000000021d137220 */ /* 0x000fe20000410000 */
[----:B------:R1:W4:Y:S01]  /*24d90*/  MUFU.TANH R28, R17 ;  /* 0x00000011001c7308 */ /* 0x0003220000002400 */
[----:B--2---:R-:W-:Y:S01]  /*24da0*/  HMMA.16816.F32.BF16 R24, R8, R34, R20 ;  /* 0x000000220818723c */ /* 0x004fe20000041814 */
[----:B------:R-:W-:Y:S01]  /*24db0*/  IADD3 R6, PT, PT, R39, 0x120, -R0 ;  /* 0x0000012027067810 */ /* 0x000fe20007ffe800 */
[----:B------:R-:W-:Y:S01]  /*24dc0*/  IMAD.MOV.U32 R244, RZ, RZ, R83 ;  /* 0x000000fffff47224 */ /* 0x000fe200078e0053 */
[----:B------:R-:W-:Y:S01]  /*24dd0*/  ISETP.GE.AND P5, PT, R5, R230, PT ;  /* 0x000000e60500720c */ /* 0x000fe20003fa6270 */
[----:B------:R-:W-:-:S03]  /*24de0*/  IMAD.MOV.U32 R245, RZ, RZ, R82 ;  /* 0x000000fffff57224 */ /* 0x000fc600078e0052 */
[----:B------:R-:W2:Y:S01]  /*24df0*/  MUFU.TANH R19, R19 ;  /* 0x0000001300137308 */ /* 0x000ea20000002400 */
[----:B------:R-:W-:Y:S02]  /*24e00*/  IMAD.MOV.U32 R246, RZ, RZ, R81 ;  /* 0x000000fffff67224 */ /* 0x000fe400078e0051 */
[----:B---3--:R-:W-:Y:S01]  /*24e10*/  FFMA.FTZ R7, -R224, R7, R32 ;  /* 0x00000007e0077223 */ /* 0x008fe20000010120 */
[----:B------:R-:W-:Y:S01]  /*24e20*/  IMAD.MOV.U32 R247, RZ, RZ, R79 ;  /* 0x000000fffff77224 */ /* 0x000fe200078e004f */
[C---:B------:R-:W-:Y:S02]  /*24e30*/  ISETP.GE.AND P6, PT, R5.reuse, R231, PT ;  /* 0x000000e70500720c */ /* 0x040fe40003fc6270 */
[----:B------:R-:W-:Y:S01]  /*24e40*/  ISETP.GE.AND P3, PT, R5, R229, PT ;  /* 0x000000e50500720c */ /* 0x000fe20003f66270 */
[----:B------:R-:W-:Y:S01]  /*24e50*/  VIADD R5, R3, 0xfffffee0 ;  /* 0xfffffee003057836 */ /* 0x000fe20000000000 */
[----:B------:R-:W-:Y:S02]  /*24e60*/  IABS R6, R6 ;  /* 0x0000000600067213 */ /* 0x000fe40000000000 */
[----:B-1----:R-:W-:-:S02]  /*24e70*/  IADD3 R17, PT, PT, R227, 0x11f, -R0 ;  /* 0x0000011fe3117810 */ /* 0x002fc40007ffe800 */
[----:B------:R-:W-:Y:S02]  /*24e80*/  FSEL R84, R16, -INF , !P5 ;  /* 0xff80000010547808 */ /* 0x000fe40006800000 */
[----:B------:R-:W-:Y:S01]  /*24e90*/  FSEL R16, R7, -INF , P3 ;  /* 0xff80000007107808 */ /* 0x000fe20001800000 */
[----:B------:R-:W-:Y:S01]  /*24ea0*/  HMMA.16816.F32.BF16 R20, R12, R188, R244 ;  /* 0x000000bc0c14723c */ /* 0x000fe200000418f4 */
[----:B------:R-:W-:Y:S02]  /*24eb0*/  IABS R7, R17 ;  /* 0x0000001100077213 */ /* 0x000fe40000000000 */
[----:B------:R-:W-:Y:S02]  /*24ec0*/  I2FP.F32.S32 R6, R6 ;  /* 0x0000000600067245 */ /* 0x000fe40000201400 */
[----:B------:R-:W-:Y:S02]  /*24ed0*/  ISETP.GE.AND P5, PT, R5, R228, PT ;  /* 0x000000e40500720c */ /* 0x000fe40003fa6270 */
[----:B------:R-:W-:Y:S01]  /*24ee0*/  FSEL R83, R16, -INF , !P6 ;  /* 0xff80000010537808 */ /* 0x000fe20007000000 */
[----:B----4-:R-:W-:Y:S01]  /*24ef0*/  FFMA.FTZ R6, -R224, R6, R28 ;  /* 0x00000006e0067223 */ /* 0x010fe2000001011c */
[----:B------:R-:W-:-:S02]  /*24f00*/  I2FP.F32.S32 R7, R7 ;  /* 0x0000000700077245 */ /* 0x000fc40000201400 */
[----:B------:R-:W-:Y:S02]  /*24f10*/  FSEL R16, R18, -INF , P5 ;  /* 0xff80000012107808 */ /* 0x000fe40002800000 */
[C---:B------:R-:W-:Y:S01]  /*24f20*/  ISETP.GE.AND P5, PT, R5.reuse, R229, PT ;  /* 0x000000e50500720c */ /* 0x040fe20003fa6270 */
[----:B------:R-:W-:Y:S01]  /*24f30*/  FMUL.FTZ R14, R24, R2 ;  /* 0x00000002180e7220 */ /* 0x000fe20000410000 */
[----:B------:R-:W-:Y:S01]  /*24f40*/  ISETP.GE.AND P3, PT, R5, R230, PT ;  /* 0x000000e60500720c */ /* 0x000fe20003f66270 */
[----:B------:R-:W-:Y:S01]  /*24f50*/  FMUL.FTZ R12, R31, R2 ;  /* 0x000000021f0c7220 */ /* 0x000fe20000410000 */
[----:B------:R-:W-:Y:S01]  /*24f60*/  ISETP.GE.AND P6, PT, R5, R231, PT ;  /* 0x000000e70500720c */ /* 0x000fe20003fc6270 */
[----:B------:R-:W-:Y:S02]  /*24f70*/  VIADD R5, R3, 0xfffffee1 ;  /* 0xfffffee103057836 */ /* 0x000fe40000000000 */
[----:B--2---:R-:W-:Y:S01]  /*24f80*/  FFMA.FTZ R13, -R224, R7, R19 ;  /* 0x00000007e00d7223 */ /* 0x004fe20000010113 */
[----:B------:R-:W-:-:S02]  /*24f90*/  FSEL R7, R6, -INF , P5 ;  /* 0xff80000006077808 */ /* 0x000fc40002800000 */
[----:B------:R-:W-:Y:S01]  /*24fa0*/  IADD3 R6, PT, PT, R39, 0x11f, -R0 ;  /* 0x0000011f27067810 */ /* 0x000fe20007ffe800 */
[----:B------:R1:W2:Y:S01]  /*24fb0*/  MUFU.TANH R17, R12 ;  /* 0x0000000c00117308 */ /* 0x0002a20000002400 */
[----:B------:R-:W-:Y:S02]  /*24fc0*/  FSEL R120, R16, -INF , !P3 ;  /* 0xff80000010787808 */ /* 0x000fe40005800000 */
[----:B------:R-:W-:Y:S02]  /*24fd0*/  ISETP.GE.AND P3, PT, R5, R228, PT ;  /* 0x000000e40500720c */ /* 0x000fe40003f66270 */
[----:B------:R-:W-:-:S03]  /*24fe0*/  IABS R6, R6 ;  /* 0x0000000600067213 */ /* 0x000fc60000000000 */
[----:B------:R-:W3:Y:S01]  /*24ff0*/  MUFU.TANH R14, R14 ;  /* 0x0000000e000e7308 */ /* 0x000ee20000002400 */
[----:B------:R-:W-:Y:S02]  /*25000*/  FSEL R109, R7, -INF , !P6 ;  /* 0xff800000076d7808 */ /* 0x000fe40007000000 */
[----:B------:R-:W-:Y:S02]  /*25010*/  FSEL R13, R13, -INF , P3 ;  /* 0xff8000000d0d7808 */ /* 0x000fe40001800000 */
[C---:B------:R-:W-:Y:S02]  /*25020*/  ISETP.GE.AND P5, PT, R5.reuse, R230, PT ;  /* 0x000000e60500720c */ /* 0x040fe40003fa6270 */
[----:B------:R-:W-:Y:S02]  /*25030*/  ISETP.GE.AND P6, PT, R5, R231, PT ;  /* 0x000000e70500720c */ /* 0x000fe40003fc6270 */
[----:B-1----:R-:W-:Y:S02]  /*25040*/  IADD3 R12, PT, PT, R227, 0x118, -R0 ;  /* 0x00000118e30c7810 */ /* 0x002fe40007ffe800 */
[----:B------:R-:W-:Y:S01]  /*25050*/  ISETP.GE.AND P3, PT, R5, R229, PT ;  /* 0x000000e50500720c */ /* 0x000fe20003f66270 */
[----:B------:R-:W-:Y:S01]  /*25060*/  IMAD.MOV.U32 R5, RZ, RZ, R6 ;  /* 0x000000ffff057224 */ /* 0x000fe200078e0006 */
[----:B------:R-:W-:Y:S01]  /*25070*/  HMMA.16816.F32.BF16 R20, R8, R68, R20 ;  /* 0x000000440814723c */ /* 0x000fe20000041814 */
[----:B------:R-:W-:Y:S01]  /*25080*/  IABS R7, R12 ;  /* 0x0000000c00077213 */ /* 0x000fe20000000000 */
[----:B------:R-:W-:-:S02]  /*25090*/  FMUL.FTZ R10, R25, R2 ;  /* 0x00000002190a7220 */ /* 0x000fc40000410000 */
[----:B------:R-:W-:Y:S02]  /*250a0*/  I2FP.F32.S32 R5, R5 ;  /* 0x0000000500057245 */ /* 0x000fe40000201400 */
[----:B------:R-:W-:Y:S01]  /*250b0*/  I2FP.F32.S32 R7, R7 ;  /* 0x0000000700077245 */ /* 0x000fe20000201400 */
[----:B------:R-:W-:Y:S01]  /*250c0*/  FMUL.FTZ R6, R26, R2 ;  /* 0x000000021a067220 */ /* 0x000fe20000410000 */
[----:B------:R-:W1:Y:S01]  /*250d0*/  MUFU.TANH R10, R10 ;  /* 0x0000000a000a7308 */ /* 0x000e620000002400 */
[C---:B--2---:R-:W-:Y:S02]  /*250e0*/  FFMA.FTZ R8, -R224.reuse, R5, R17 ;  /* 0x00000005e0087223 */ /* 0x044fe40000010111 */
[----:B---3--:R-:W-:Y:S01]  /*250f0*/  FFMA.FTZ R9, -R224, R7, R14 ;  /* 0x00000007e0097223 */ /* 0x008fe2000001010e */
[----:B------:R-:W-:-:S04]  /*25100*/  IADD3 R7, PT, PT, R227, 0x117, -R0 ;  /* 0x00000117e3077810 */ /* 0x000fc80007ffe800 */
[----:B------:R2:W3:Y:S01]  /*25110*/  MUFU.TANH R11, R6 ;  /* 0x00000006000b7308 */ /* 0x0004e20000002400 */
[----:B------:R-:W-:Y:S02]  /*25120*/  FSEL R8, R8, -INF , P3 ;  /* 0xff80000008087808 */ /* 0x000fe40001800000 */
[----:B------:R-:W-:Y:S01]  /*25130*/  IABS R7, R7 ;  /* 0x0000000700077213 */ /* 0x000fe20000000000 */
[----:B------:R-:W-:Y:S01]  /*25140*/  VIADD R5, R3, 0xfffffee8 ;  /* 0xfffffee803057836 */ /* 0x000fe20000000000 */
[----:B------:R-:W-:Y:S02]  /*25150*/  FSEL R82, R8, -INF , !P6 ;  /* 0xff80000008527808 */ /* 0x000fe40007000000 */
[----:B------:R-:W-:Y:S02]  /*25160*/  I2FP.F32.S32 R8, R7 ;  /* 0x0000000700087245 */ /* 0x000fe40000201400 */
[----:B------:R-:W-:Y:S02]  /*25170*/  FSEL R118, R13, -INF , !P5 ;  /* 0xff8000000d767808 */ /* 0x000fe40006800000 */
[----:B--2---:R-:W-:-:S04]  /*25180*/  IADD3 R6, PT, PT, R39, 0x118, -R0 ;  /* 0x0000011827067810 */ /* 0x004fc80007ffe800 */
[----:B------:R-:W-:Y:S01]  /*25190*/  IABS R6, R6 ;  /* 0x0000000600067213 */ /* 0x000fe20000000000 */
[----:B-1----:R-:W-:Y:S01]  /*251a0*/  FFMA.FTZ R10, -R224, R8, R10 ;  /* 0x00000008e00a7223 */ /* 0x002fe2000001010a */
[----:B------:R-:W-:Y:S02]  /*251b0*/  ISETP.GE.AND P5, PT, R5, R228, PT ;  /* 0x000000e40500720c */ /* 0x000fe40003fa6270 */
[----:B------:R-:W-:Y:S01]  /*251c0*/  I2FP.F32.S32 R6, R6 ;  /* 0x0000000600067245 */ /* 0x000fe20000201400 */
[----:B------:R-:W-:Y:S01]  /*251d0*/  FMUL.FTZ R8, R20, R2 ;  /* 0x0000000214087220 */ /* 0x000fe20000410000 */
[----:B------:R-:W-:Y:S02]  /*251e0*/  FSEL R9, R9, -INF , P5 ;  /* 0xff80000009097808 */ /* 0x000fe40002800000 */
[C---:B------:R-:W-:Y:S01]  /*251f0*/  ISETP.GE.AND P3, PT, R5.reuse, R230, PT ;  /* 0x000000e60500720c */ /* 0x040fe20003f66270 */
[----:B---3--:R-:W-:Y:S01]  /*25200*/  FFMA.FTZ R7, -R224, R6, R11 ;  /* 0x00000006e0077223 */ /* 0x008fe2000001010b */
[C---:B------:R-:W-:Y:S01]  /*25210*/  ISETP.GE.AND P6, PT, R5.reuse, R231, PT ;  /* 0x000000e70500720c */ /* 0x040fe20003fc6270 */
[----:B------:R1:W2:Y:S01]  /*25220*/  MUFU.TANH R12, R8 ;  /* 0x00000008000c7308 */ /* 0x0002a20000002400 */
[----:B------:R-:W-:Y:S01]  /*25230*/  ISETP.GE.AND P5, PT, R5, R229, PT ;  /* 0x000000e50500720c */ /* 0x000fe20003fa6270 */
[----:B------:R-:W-:-:S02]  /*25240*/  VIADD R5, R3, 0xfffffee9 ;  /* 0xfffffee903057836 */ /* 0x000fc40000000000 */
[----:B------:R-:W-:Y:S01]  /*25250*/  FMUL.FTZ R15, R27, R2 ;  /* 0x000000021b0f7220 */ /* 0x000fe20000410000 */
[----:B------:R-:W-:Y:S02]  /*25260*/  FSEL R114, R9, -INF , !P3 ;  /* 0xff80000009727808 */ /* 0x000fe40005800000 */
[--C-:B------:R-:W-:Y:S02]  /*25270*/  IADD3 R6, PT, PT, R39, 0x117, -R0.reuse ;  /* 0x0000011727067810 */ /* 0x100fe40007ffe800 */
[----:B------:R-:W-:Y:S02]  /*25280*/  IADD3 R9, PT, PT, R227, 0x110, -R0 ;  /* 0x00000110e3097810 */ /* 0x000fe40007ffe800 */
[----:B------:R-:W-:Y:S02]  /*25290*/  ISETP.GE.AND P3, PT, R5, R228, PT ;  /* 0x000000e40500720c */ /* 0x000fe40003f66270 */
[----:B------:R-:W-:Y:S02]  /*252a0*/  IABS R6, R6 ;  /* 0x0000000600067213 */ /* 0x000fe40000000000 */
[----:B-1----:R-:W-:Y:S01]  /*252b0*/  FSEL R8, R7, -INF , P5 ;  /* 0xff80000007087808 */ /* 0x002fe20002800000 */
[----:B------:R-:W1:Y:S01]  /*252c0*/  MUFU.TANH R15, R15 ;  /* 0x0000000f000f7308 */ /* 0x000e620000002400 */
[----:B------:R-:W-:-:S02]  /*252d0*/  IABS R7, R9 ;  /* 0x0000000900077213 */ /* 0x000fc40000000000 */
[----:B------:R-:W-:Y:S02]  /*252e0*/  FSEL R81, R8, -INF , !P6 ;  /* 0xff80000008517808 */ /* 0x000fe40007000000 */
[----:B------:R-:W-:Y:S02]  /*252f0*/  FSEL R8, R10, -INF , P3 ;  /* 0xff8000000a087808 */ /* 0x000fe40001800000 */
[C---:B------:R-:W-:Y:S02]  /*25300*/  ISETP.GE.AND P5, PT, R5.reuse, R230, PT ;  /* 0x000000e60500720c */ /* 0x040fe40003fa6270 */
[C---:B------:R-:W-:Y:S02]  /*25310*/  ISETP.GE.AND P6, PT, R5.reuse, R231, PT ;  /* 0x000000e70500720c */ /* 0x040fe40003fc6270 */
[----:B------:R-:W-:Y:S02]  /*25320*/  ISETP.GE.AND P3, PT, R5, R229, PT ;  /* 0x000000e50500720c */ /* 0x000fe40003f66270 */
[----:B------:R-:W-:-:S02]  /*25330*/  I2FP.F32.S32 R5, R6 ;  /* 0x0000000600057245 */ /* 0x000fc40000201400 */
[----:B------:R-:W-:Y:S01]  /*25340*/  I2FP.F32.S32 R6, R7 ;  /* 0x0000000700067245 */ /* 0x000fe20000201400 */
[-C--:B------:R-:W-:Y:S01]  /*25350*/  FMUL.FTZ R9, R22, R2.reuse ;  /* 0x0000000216097220 */ /* 0x080fe20000410000 */
[----:B------:R-:W-:-:S03]  /*25360*/  FMUL.FTZ R11, R21, R2 ;  /* 0x00000002150b7220 */ /* 0x000fc60000410000 */
[----:B--2---:R-:W-:Y:S01]  /*25370*/  FFMA.FTZ R10, -R224, R6, R12 ;  /* 0x00000006e00a7223 */ /* 0x004fe2000001010c */
[--C-:B------:R-:W-:Y:S01]  /*25380*/  IADD3 R6, PT, PT, R39, 0x110, -R0.reuse ;  /* 0x0000011027067810 */ /* 0x100fe20007ffe800 */
[----:B------:R1:W2:Y:S01]  /*25390*/  MUFU.TANH R13, R9 ;  /* 0x00000009000d7308 */ /* 0x0002a20000002400 */
[----:B------:R-:W-:Y:S02]  /*253a0*/  IADD3 R7, PT, PT, R227, 0x10f, -R0 ;  /* 0x0000010fe3077810 */ /* 0x000fe40007ffe800 */
[----:B------:R-:W-:Y:S02]  /*253b0*/  IABS R6, R6 ;  /* 0x0000000600067213 */ /* 0x000fe40000000000 */
[----:B------:R-:W-:-:S03]  /*253c0*/  IABS R7, R7 ;  /* 0x0000000700077213 */ /* 0x000fc60000000000 */
[----:B------:R3:W4:Y:S01]  /*253d0*/  MUFU.TANH R12, R11 ;  /* 0x0000000b000c7308 */ /* 0x0007220000002400 */
[----:B------:R-:W-:Y:S01]  /*253e0*/  FSEL R110, R8, -INF , !P5 ;  /* 0xff800000086e7808 */ /* 0x000fe20006800000 */
[----:B------:R-:W-:Y:S02]  /*253f0*/  IMAD.MOV.U32 R8, RZ, RZ, R6 ;  /* 0x000000ffff087224 */ /* 0x000fe400078e0006 */
[----:B------:R-:W-:Y:S02]  /*25400*/  IMAD.MOV.U32 R6, RZ, RZ, R7 ;  /* 0x000000ffff067224 */ /* 0x000fe400078e0007 */
[----:B-1----:R-:W-:Y:S01]  /*25410*/  FFMA.FTZ R9, -R224, R5, R15 ;  /* 0x00000005e0097223 */ /* 0x002fe2000001010f */
[----:B------:R-:W-:Y:S01]  /*25420*/  VIADD R5, R3, 0xfffffef0 ;  /* 0xfffffef003057836 */ /* 0x000fe20000000000 */
[----:B------:R-:W-:Y:S01]  /*25430*/  I2FP.F32.S32 R7, R8 ;  /* 0x0000000800077245 */ /* 0x000fe20000201400 */
[----:B------:R-:W-:Y:S02]  /*25440*/  FMUL.FTZ R14, R23, R2 ;  /* 0x00000002170e7220 */ /* 0x000fe40000410000 */
[----:B------:R-:W-:-:S02]  /*25450*/  FSEL R9, R9, -INF , P3 ;  /* 0xff80000009097808 */ /* 0x000fc40001800000 */
[----:B------:R-:W-:Y:S01]  /*25460*/  ISETP.GE.AND P5, PT, R5, R228, PT ;  /* 0x000000e40500720c */ /* 0x000fe20003fa6270 */
[----:B---3--:R-:W-:Y:S01]  /*25470*/  FMUL.FTZ R11, R60, R2 ;  /* 0x000000023c0b7220 */ /* 0x008fe20000410000 */
[----:B------:R-:W-:Y:S02]  /*25480*/  FSEL R112, R9, -INF , !P6 ;  /* 0xff80000009707808 */ /* 0x000fe40007000000 */
[----:B------:R-:W-:Y:S01]  /*25490*/  I2FP.F32.S32 R6, R6 ;  /* 0x0000000600067245 */ /* 0x000fe20000201400 */
[----:B--2---:R-:W-:Y:S01]  /*254a0*/  FFMA.FTZ R8, -R224, R7, R13 ;  /* 0x00000007e0087223 */ /* 0x004fe2000001010d */
[----:B------:R-:W-:Y:S02]  /*254b0*/  FSEL R9, R10, -INF , P5 ;  /* 0xff8000000a097808 */ /* 0x000fe40002800000 */
[C---:B------:R-:W-:Y:S02]  /*254c0*/  ISETP.GE.AND P3, PT, R5.reuse, R230, PT ;  /* 0x000000e60500720c */ /* 0x040fe40003f66270 */
[----:B------:R-:W-:-:S02]  /*254d0*/  ISETP.GE.AND P6, PT, R5, R231, PT ;  /* 0x000000e70500720c */ /* 0x000fc40003fc6270 */
[----:B------:R-:W-:Y:S01]  /*254e0*/  ISETP.GE.AND P5, PT, R5, R229, PT ;  /* 0x000000e50500720c */ /* 0x000fe20003fa6270 */
[----:B------:R-:W-:Y:S01]  /*254f0*/  FMUL.FTZ R5, R62, R2 ;  /* 0x000000023e057220 */ /* 0x000fe20000410000 */
[----:B------:R-:W-:Y:S01]  /*25500*/  IADD3 R7, PT, PT, R227, 0x108, -R0 ;  /* 0x00000108e3077810 */ /* 0x000fe20007ffe800 */
[----:B------:R-:W1:Y:S01]  /*25510*/  MUFU.TANH R14, R14 ;  /* 0x0000000e000e7308 */ /* 0x000e620000002400 */
[----:B----4-:R-:W-:Y:S01]  /*25520*/  FFMA.FTZ R10, -R224, R6, R12 ;  /* 0x00000006e00a7223 */ /* 0x010fe2000001010c */
[----:B------:R-:W-:Y:S02]  /*25530*/  IADD3 R6, PT, PT, R39, 0x108, -R0 ;  /* 0x0000010827067810 */ /* 0x000fe40007ffe800 */
[----:B------:R-:W-:-:S04]  /*25540*/  IABS R7, R7 ;  /* 0x0000000700077213 */ /* 0x000fc80000000000 */
[----:B------:R-:W2:Y:S01]  /*25550*/  MUFU.TANH R11, R11 ;  /* 0x0000000b000b7308 */ /* 0x000ea20000002400 */
[----:B------:R-:W-:Y:S01]  /*25560*/  VIADD R2, R3, 0xfffffef1 ;  /* 0xfffffef103027836 */ /* 0x000fe20000000000 */
[----:B------:R-:W-:-:S06]  /*25570*/  FSEL R125, R9, -INF , !P3 ;  /* 0xff800000097d7808 */ /* 0x000fcc0005800000 */
[----:B------:R3:W4:Y:S01]  /*25580*/  MUFU.TANH R12, R5 ;  /* 0x00000005000c7308 */ /* 0x0007220000002400 */
[----:B------:R-:W-:Y:S01]  /*25590*/  ISETP.GE.AND P3, PT, R2, R228, PT ;  /* 0x000000e40200720c */ /* 0x000fe20003f66270 */
[----:B------:R-:W-:Y:S01]  /*255a0*/  VIADD R3, R3, 0xfffffef8 ;  /* 0xfffffef803037836 */ /* 0x000fe20000000000 */
[----:B---3--:R-:W-:Y:S02]  /*255b0*/  IADD3 R5, PT, PT, R39, 0x10f, -R0 ;  /* 0x0000010f27057810 */ /* 0x008fe40007ffe800 */
[----:B------:R-:W-:Y:S02]  /*255c0*/  IABS R0, R6 ;  /* 0x0000000600007213 */ /* 0x000fe40000000000 */
[----:B------:R-:W-:Y:S01]  /*255d0*/  FSEL R6, R8, -INF , P5 ;  /* 0xff80000008067808 */ /* 0x000fe20002800000 */
[----:B------:R-:W-:Y:S01]  /*255e0*/  IMAD.MOV.U32 R8, RZ, RZ, R7 ;  /* 0x000000ffff087224 */ /* 0x000fe200078e0007 */
[----:B------:R-:W-:Y:S02]  /*255f0*/  IABS R5, R5 ;  /* 0x0000000500057213 */ /* 0x000fe40000000000 */
[----:B------:R-:W-:-:S02]  /*25600*/  ISETP.GE.AND P5, PT, R2, R230, PT ;  /* 0x000000e60200720c */ /* 0x000fc40003fa6270 */
[----:B------:R-:W-:Y:S02]  /*25610*/  I2FP.F32.S32 R5, R5 ;  /* 0x0000000500057245 */ /* 0x000fe40000201400 */
[----:B------:R-:W-:Y:S02]  /*25620*/  I2FP.F32.S32 R8, R8 ;  /* 0x0000000800087245 */ /* 0x000fe40000201400 */
[----:B------:R-:W-:Y:S02]  /*25630*/  FSEL R7, R10, -INF , P3 ;  /* 0xff8000000a077808 */ /* 0x000fe40001800000 */
[----:B------:R-:W-:Y:S02]  /*25640*/  FSEL R116, R6, -INF , !P6 ;  /* 0xff80000006747808 */ /* 0x000fe40007000000 */
[----:B------:R-:W-:Y:S02]  /*25650*/  ISETP.GE.AND P6, PT, R2, R231, PT ;  /* 0x000000e70200720c */ /* 0x000fe40003fc6270 */
[----:B------:R-:W-:-:S02]  /*25660*/  I2FP.F32.S32 R0, R0 ;  /* 0x0000000000007245 */ /* 0x000fc40000201400 */
[----:B------:R-:W-:Y:S01]  /*25670*/  ISETP.GE.AND P3, PT, R2, R229, PT ;  /* 0x000000e50200720c */ /* 0x000fe20003f66270 */
[C---:B-1----:R-:W-:Y:S01]  /*25680*/  FFMA.FTZ R2, -R224.reuse, R5, R14 ;  /* 0x00000005e0027223 */ /* 0x042fe2000001010e */
[C---:B--2---:R-:W-:Y:S01]  /*25690*/  FFMA.FTZ R5, -R224.reuse, R8, R11 ;  /* 0x00000008e0057223 */ /* 0x044fe2000001010b */
[----:B------:R-:W-:Y:S02]  /*256a0*/  FSEL R122, R7, -INF , !P5 ;  /* 0xff800000077a7808 */ /* 0x000fe40006800000 */
[C---:B------:R-:W-:Y:S01]  /*256b0*/  ISETP.GE.AND P5, PT, R3.reuse, R228, PT ;  /* 0x000000e40300720c */ /* 0x040fe20003fa6270 */
[----:B----4-:R-:W-:Y:S01]  /*256c0*/  FFMA.FTZ R6, -R224, R0, R12 ;  /* 0x00000000e0067223 */ /* 0x010fe2000001010c */
[----:B------:R-:W-:Y:S02]  /*256d0*/  FSEL R0, R2, -INF , P3 ;  /* 0xff80000002007808 */ /* 0x000fe40001800000 */
[----:B------:R-:W-:Y:S02]  /*256e0*/  ISETP.GE.AND P3, PT, R3, R230, PT ;  /* 0x000000e60300720c */ /* 0x000fe40003f66270 */
[----:B------:R-:W-:-:S04]  /*256f0*/  FSEL R2, R5, -INF , P5 ;  /* 0xff80000005027808 */ /* 0x000fc80002800000 */
        /* <DEDUP_REMOVED lines=27> */
[----:B------:R-:W-:Y:S01]  /*258b0*/  IMAD.HI.U32 R5, R7, R5, R6 ;  /* 0x0000000507057227 */ /* 0x000fe200078e0006 */
[----:B------:R-:W-:-:S03]  /*258c0*/  MOV R7, R11 ;  /* 0x0000000b00077202 */ /* 0x000fc60000000f00 */
[----:B------:R-:W-:Y:S02]  /*258d0*/  IMAD.MOV.U32 R6, RZ, RZ, R3 ;  /* 0x000000ffff067224 */ /* 0x000fe400078e0003 */
[----:B------:R-:W-:Y:S02]  /*258e0*/  IMAD.MOV R8, RZ, RZ, -R8 ;  /* 0x000000ffff087224 */ /* 0x000fe400078e0a08 */
        /* <DEDUP_REMOVED lines=9> */
[-C--:B------:R-:W-:Y:S01]  /*25980*/  ISETP.GE.U32.AND P5, PT, R6, R0.reuse, PT ;  /* 0x000000000600720c */ /* 0x080fe20003fa6070 */
[----:B------:R-:W-:Y:S01]  /*25990*/  @!P1 VIADD R5, R5, 0x1 ;  /* 0x0000000105059836 */ /* 0x000fe20000000000 */
[----:B------:R-:W-:Y:S02]  /*259a0*/  ISETP.GE.U32.AND P6, PT, R7, R0, PT ;  /* 0x000000000700720c */ /* 0x000fe40003fc6070 */
[----:B------:R-:W-:Y:S01]  /*259b0*/  LOP3.LUT R10, R10, R2, RZ, 0x3c, !PT ;  /* 0x000000020a0a7212 */ /* 0x000fe200078e3cff */
[----:B------:R-:W2:Y:S01]  /*259c0*/  LD.E.64 R6, desc[UR4][R134.64+0x38] ;  /* 0x0000380486067980 */ /* 0x000ea2000c101b00 */
        /* <DEDUP_REMOVED lines=10> */
[----:B------:R-:W-:-:S03]  /*25a70*/  SEL R5, R0, R5, !P5 ;  /* 0x0000000500057207 */ /* 0x000fc60006800000 */
[----:B---3--:R-:W-:-:S04]  /*25a80*/  IMAD.WIDE R10, R3, 0x4, R72 ;  /* 0x00000004030a7825 */ /* 0x008fc800078e0248 */
        /* <DEDUP_REMOVED lines=22> */
.L_x_8358:
        /* <DEDUP_REMOVED lines=12> */
.L_x_8359:
[----:B------:R-:W-:Y:S05]  /*25cb0*/  BSYNC.RECONVERGENT B0 ;  /* 0x0000000000007941 */ /* 0x000fea0003800200 */
.L_x_8357:
[----:B------:R-:W3:Y:S04]  /*25cc0*/  LDL R12, [R1+0x3c] ;  /* 0x00003c00010c7983 */ /* 0x000ee80000100800 */
[----:B------:R-:W4:Y:S01]  /*25cd0*/  LDL R13, [R1+0x38] ;  /* 0x00003800010d7983 */ /* 0x000f220000100800 */
[C---:B------:R-:W-:Y:S01]  /*25ce0*/  IMAD.SHL.U32 R0, R234.reuse, 0x10, RZ ;  /* 0x00000010ea007824 */ /* 0x040fe200078e00ff */
[C-C-:B------:R-:W-:Y:S01]  /*25cf0*/  SHF.L.U64.HI R2, R234.reuse, 0x4, R235.reuse ;  /* 0x00000004ea027819 */ /* 0x140fe200000102eb */
[C---:B------:R-:W-:Y:S01]  /*25d00*/  IMAD.SHL.U32 R24, R234.reuse, 0x20, RZ ;  /* 0x00000020ea187824 */ /* 0x040fe200078e00ff */
[----:B--2---:R-:W-:Y:S02]  /*25d10*/  SHF.L.U64.HI R5, R234, 0x5, R235 ;  /* 0x00000005ea057819 */ /* 0x004fe400000102eb */
[----:B---3--:R-:W-:-:S04]  /*25d20*/  LEA R10, P1, R0, R12, 0x1 ;  /* 0x0000000c000a7211 */ /* 0x008fc800078208ff */
[----:B----4-:R-:W-:Y:S01]  /*25d30*/  LEA.HI.X R11, R0, R13, R2, 0x1, P1 ;  /* 0x0000000d000b7211 */ /* 0x010fe200008f0c02 */
[----:B------:R-:W-:Y:S01]  /*25d40*/  @!PT LDS RZ, [RZ] ;  /* 0x00000000fffff984 */ /* 0x000fe20000000800 */
[----:B------:R-:W-:Y:S01]  /*25d50*/  @!PT LDS RZ, [RZ] ;  /* 0x00000000fffff984 */ /* 0x000fe20000000800 */
[----:B------:R-:W-:Y:S01]  /*25d60*/  @!PT LDS RZ, [RZ] ;  /* 0x00000000fffff984 */ /* 0x000fe20000000800 */
[----:B------:R2:W-:Y:S01]  /*25d70*/  @!P0 LDGSTS.E.BYPASS.LTC128B.128 [R4+0x2000], desc[UR4][R12.64] ;  /* 0x020000000c048fae */ /* 0x0005e2000b981a04 */
        /* <DEDUP_REMOVED lines=105> */
.L_x_8356:
[----:B------:R-:W-:Y:S05]  /*26410*/  BSYNC.RECONVERGENT B1 ;  /* 0x0000000000017941 */ /* 0x000fea0003800200 */
.L_x_8355:
[----:B------:R-:W3:Y:S04]  /*26420*/  LD.E R0, desc[UR4][R134.64+0xdc] ;  /* 0x0000dc0486007980 */ /* 0x000ee8000c101900 */
[----:B--2---:R-:W2:Y:S01]  /*26430*/  LDL.LU R6, [R1+0x28] ;  /* 0x0000280001067983 */ /* 0x004ea20000300800 */
        /* <DEDUP_REMOVED lines=65> */
[----:B------:R-:W4:Y:S01]  /*26850*/  SHFL.BFLY PT, R5, R4, 0x2, 0x1f ;  /* 0x0c401f0004057f89 */ /* 0x000f2200000e0000 */
[----:B-1----:R-:W-:-:S05]  /*26860*/  FMNMX.FTZ R2, R2, R3, !PT ;  /* 0x0000000302027209 */ /* 0x002fca0007810000 */
[----:B------:R-:W1:Y:S01]  /*26870*/  SHFL.BFLY PT, R3, R2, 0x1, 0x1f ;  /* 0x0c201f0002037f89 */ /* 0x000e6200000e0000 */
[----:B----4-:R-:W-:-:S05]  /*26880*/  FMNMX.FTZ R4, R4, R5, !PT ;  /* 0x0000000504047209 */ /* 0x010fca0007810000 */
[----:B------:R-:W4:Y:S01]  /*26890*/  SHFL.BFLY PT, R5, R4, 0x1, 0x1f ;  /* 0x0c201f0004057f89 */ /* 0x000f2200000e0000 */
[----:B-1----:R-:W-:-:S04]  /*268a0*/  FMNMX.FTZ R79, R2, R3, !PT ;  /* 0x00000003024f7209 */ /* 0x002fc80007810000 */
[----:B------:R-:W-:Y:S02]  /*268b0*/  FSETP.NEU.FTZ.AND P0, PT, R79, -INF , PT ;  /* 0xff8000004f00780b */ /* 0x000fe40003f1d000 */
[----:B------:R-:W-:-:S04]  /*268c0*/  MOV R10, 0x20 ;  /* 0x00000020000a7802 */ /* 0x000fc80000000f00 */
[----:B------:R-:W-:Y:S01]  /*268d0*/  SEL R10, R10, 0xffffffe0, !P4 ;  /* 0xffffffe00a0a7807 */ /* 0x000fe20006000000 */
[----:B---3--:R-:W-:-:S05]  /*268e0*/  FMUL.FTZ R3, R0, R79 ;  /* 0x0000004f00037220 */ /* 0x008fca0000410000 */
[----:B------:R-:W-:-:S05]  /*268f0*/  FSEL R3, R3, RZ, P0 ;  /* 0x000000ff03037208 */ /* 0x000fca0000000000 */
[----:B------:R-:W-:Y:S01]  /*26900*/  FFMA.FTZ R2, R78, R0, -R3 ;  /* 0x000000004e027223 */ /* 0x000fe20000010803 */
[----:B----4-:R-:W-:-:S03]  /*26910*/  FMNMX.FTZ R78, R4, R5, !PT ;  /* 0x00000005044e7209 */ /* 0x010fc60007810000 */
[----:B------:R1:W-:Y:S01]  /*26920*/  MUFU.EX2 R232, R2 ;  /* 0x0000000200e87308 */ /* 0x0003e20000000800 */
[----:B------:R-:W-:Y:S01]  /*26930*/  FSETP.NEU.FTZ.AND P1, PT, R78, -INF , PT ;  /* 0xff8000004e00780b */ /* 0x000fe20003f3d000 */
[----:B------:R-:W-:-:S05]  /*26940*/  FMUL.FTZ R9, R0, R78 ;  /* 0x0000004e00097220 */ /* 0x000fca0000410000 */
[----:B------:R-:W-:Y:S01]  /*26950*/  FSEL R9, R9, RZ, P1 ;  /* 0x000000ff09097208 */ /* 0x000fe20000800000 */
[----:B-1----:R-:W-:-:S04]  /*26960*/  FFMA.FTZ R2, R46, R0, -R3 ;  /* 0x000000002e027223 */ /* 0x002fc80000010803 */
[----:B------:R1:W3:Y:S02]  /*26970*/  MUFU.EX2 R246, R2 ;  /* 0x0000000200f67308 */ /* 0x0002e40000000800 */
[----:B-1----:R-:W-:-:S06]  /*26980*/  FFMA.FTZ R2, R77, R0, -R3 ;  /* 0x000000004d027223 */ /* 0x002fcc0000010803 */
[----:B------:R1:W-:Y:S02]  /*26990*/  MUFU.EX2 R245, R2 ;  /* 0x0000000200f57308 */ /* 0x0003e40000000800 */
[----:B-1----:R-:W-:-:S06]  /*269a0*/  FFMA.FTZ R2, R45, R0, -R3 ;  /* 0x000000002d027223 */ /* 0x002fcc0000010803 */
[----:B------:R1:W-:Y:S01]  /*269b0*/  MUFU.EX2 R251, R2 ;  /* 0x0000000200fb7308 */ /* 0x0003e20000000800 */
[----:B------:R-:W-:Y:S01]  /*269c0*/  FSEL R5, R78, RZ, P1 ;  /* 0x000000ff4e057208 */ /* 0x000fe20000800000 */
[----:B-1----:R-:W-:-:S06]  /*269d0*/  FFMA.FTZ R2, R214, R0, -R9 ;  /* 0x00000000d6027223 */ /* 0x002fcc0000010809 */
[----:B------:R1:W-:Y:S02]  /*269e0*/  MUFU.EX2 R221, R2 ;  /* 0x0000000200dd7308 */ /* 0x0003e40000000800 */
[----:B-1----:R-:W-:-:S06]  /*269f0*/  FFMA.FTZ R2, R63, R0, -R9 ;  /* 0x000000003f027223 */ /* 0x002fcc0000010809 */
[----:B------:R1:W-:Y:S02]  /*26a00*/  MUFU.EX2 R243, R2 ;  /* 0x0000000200f37308 */ /* 0x0003e40000000800 */
[----:B-1----:R-:W-:-:S06]  /*26a10*/  FFMA.FTZ R2, R80, R0, -R9 ;  /* 0x0000000050027223 */ /* 0x002fcc0000010809 */
[----:B------:R1:W-:Y:S01]  /*26a20*/  MUFU.EX2 R244, R2 ;  /* 0x0000000200f47308 */ /* 0x0003e20000000800 */
[----:B--2---:R-:W-:Y:S01]  /*26a30*/  LEA R80, R6, UR6, 0x1 ;  /* 0x0000000606507c11 */ /* 0x004fe2000f8e08ff */
[----:B-1----:R-:W-:-:S04]  /*26a40*/  FFMA.FTZ R2, R76, R0, -R9 ;  /* 0x000000004c027223 */ /* 0x002fc80000010809 */
[----:B------:R-:W1:Y:S02]  /*26a50*/  LDSM.16.MT88.4 R12, [R80+0xa000] ;  /* 0x00a00000500c783b */ /* 0x000e640000004200 */
[----:B------:R2:W-:Y:S01]  /*26a60*/  MUFU.EX2 R250, R2 ;  /* 0x0000000200fa7308 */ /* 0x0005e20000000800 */
[----:B------:R-:W-:Y:S01]  /*26a70*/  IADD3 R11, PT, PT, R80, 0xa040, RZ ;  /* 0x0000a040500b7810 */ /* 0x000fe20007ffe0ff */
[----:B------:R-:W-:Y:S01]  /*26a80*/  LDSM.16.MT88.4 R28, [R80+0xa800] ;  /* 0x00a80000501c783b */ /* 0x000fe20000004200 */
[----:B------:R-:W-:Y:S02]  /*26a90*/  IADD3 R76, PT, PT, R10, R80, RZ ;  /* 0x000000500a4c7210 */ /* 0x000fe40007ffe0ff */
[----:B------:R-:W-:-:S03]  /*26aa0*/  FSEL R4, R79, RZ, P0 ;  /* 0x000000ff4f047208 */ /* 0x000fc60000000000 */
[----:B------:R-:W4:Y:S01]  /*26ab0*/  LDSM.16.MT88.4 R24, [R76+0xa000] ;  /* 0x00a000004c18783b */ /* 0x000f220000004200 */
[----:B--2---:R-:W-:-:S04]  /*26ac0*/  FADD.FTZ R2, R37, -R5 ;  /* 0x8000000525027221 */ /* 0x004fc80000010000 */
[----:B------:R-:W-:-:S04]  /*26ad0*/  FMUL.FTZ R2, R0, R2 ;  /* 0x0000000200027220 */ /* 0x000fc80000410000 */
[----:B------:R2:W5:Y:S01]  /*26ae0*/  MUFU.EX2 R73, R2 ;  /* 0x0000000200497308 */ /* 0x0005620000000800 */
[----:B------:R-:W-:Y:S01]  /*26af0*/  FADD.FTZ R4, R36, -R4 ;  /* 0x8000000424047221 */ /* 0x000fe20000010000 */
[----:B--2---:R-:W-:-:S04]  /*26b00*/  IADD3 R2, PT, PT, R80, 0xa000, RZ ;  /* 0x0000a00050027810 */ /* 0x004fc80007ffe0ff */
[----:B------:R-:W-:Y:S01]  /*26b10*/  @P2 IADD3 R11, PT, PT, R2, -0x40, RZ ;  /* 0xffffffc0020b2810 */ /* 0x000fe20007ffe0ff */
[----:B------:R-:W-:-:S04]  /*26b20*/  FFMA.FTZ R2, R47, R0, -R3 ;  /* 0x000000002f027223 */ /* 0x000fc80000010803 */
[----:B------:R2:W-:Y:S01]  /*26b30*/  MUFU.EX2 R249, R2 ;  /* 0x0000000200f97308 */ /* 0x0005e20000000800 */
[----:B------:R-:W-:Y:S01]  /*26b40*/  FMUL.FTZ R4, R0, R4 ;  /* 0x0000000400047220 */ /* 0x000fe20000410000 */
[----:B------:R-:W-:Y:S01]  /*26b50*/  IADD3 R77, PT, PT, R10, R11, RZ ;  /* 0x0000000b0a4d7210 */ /* 0x000fe20007ffe0ff */
[----:B------:R-:W-:Y:S01]  /*26b60*/  LDSM.16.MT88.4 R16, [R11] ;  /* 0x000000000b10783b */ /* 0x000fe20000004200 */
[----:B---3--:R-:W-:Y:S01]  /*26b70*/  F2FP.BF16.F32.PACK_AB R5, R246, R232 ;  /* 0x000000e8f605723e */ /* 0x008fe200000010ff */
[----:B-----5:R-:W-:Y:S02]  /*26b80*/  FMUL.FTZ R136, R136, R73 ;  /* 0x0000004988887220 */ /* 0x020fe40000410000 */
[----:B------:R-:W3:Y:S01]  /*26b90*/  LDSM.16.MT88.4 R20, [R77] ;  /* 0x000000004d14783b */ /* 0x000ee20000004200 */
[----:B------:R-:W5:Y:S01]  /*26ba0*/  MUFU.EX2 R72, R4 ;  /* 0x0000000400487308 */ /* 0x000f620000000800 */
[----:B--2---:R-:W-:-:S07]  /*26bb0*/  FFMA.FTZ R2, R44, R0, -R3 ;  /* 0x000000002c027223 */ /* 0x004fce0000010803 */
[----:B------:R2:W-:Y:S02]  /*26bc0*/  MUFU.EX2 R247, R2 ;  /* 0x0000000200f77308 */ /* 0x0005e40000000800 */
[----:B--2---:R-:W-:-:S06]  /*26bd0*/  FFMA.FTZ R2, R213, R0, -R9 ;  /* 0x00000000d5027223 */ /* 0x004fcc0000010809 */
[----:B------:R2:W-:Y:S01]  /*26be0*/  MUFU.EX2 R242, R2 ;  /* 0x0000000200f27308 */ /* 0x0005e20000000800 */
[----:B------:R-:W-:Y:S01]  /*26bf0*/  F2FP.BF16.F32.PACK_AB R4, R243, R221 ;  /* 0x000000ddf304723e */ /* 0x000fe200000010ff */
[----:B-----5:R-:W-:Y:S01]  /*26c00*/  FMUL.FTZ R138, R138, R72 ;  /* 0x000000488a8a7220 */ /* 0x020fe20000410000 */
[----:B--2---:R-:W-:-:S05]  /*26c10*/  FFMA.FTZ R2, R212, R0, -R9 ;  /* 0x00000000d4027223 */ /* 0x004fca0000010809 */
[----:B------:R2:W5:Y:S01]  /*26c20*/  MUFU.EX2 R241, R2 ;  /* 0x0000000200f17308 */ /* 0x0005620000000800 */
[----:B------:R-:W-:Y:S01]  /*26c30*/  F2FP.BF16.F32.PACK_AB R6, R250, R244 ;  /* 0x000000f4fa06723e */ /* 0x000fe200000010ff */
[----:B------:R-:W-:Y:S01]  /*26c40*/  FMUL.FTZ R139, R139, R72 ;  /* 0x000000488b8b7220 */ /* 0x000fe20000410000 */
[----:B------:R-:W-:Y:S01]  /*26c50*/  F2FP.BF16.F32.PACK_AB R7, R251, R245 ;  /* 0x000000f5fb07723e */ /* 0x000fe200000010ff */
[----:B------:R-:W-:Y:S01]  /*26c60*/  FMUL.FTZ R137, R137, R73 ;  /* 0x0000004989897220 */ /* 0x000fe20000410000 */
[----:B--2---:R-:W-:-:S04]  /*26c70*/  FFMA.FTZ R2, R61, R0, -R9 ;  /* 0x000000003d027223 */ /* 0x004fc80000010809 */
[----:B------:R2:W-:Y:S02]  /*26c80*/  MUFU.EX2 R240, R2 ;  /* 0x0000000200f07308 */ /* 0x0005e40000000800 */
[----:B-1----:R-:W-:Y:S01]  /*26c90*/  HMMA.16816.F32.BF16 R36, R4, R12, R136 ;  /* 0x0000000c0424723c */ /* 0x002fe20000041888 */
[-C--:B------:R-:W-:Y:S01]  /*26ca0*/  FMUL.FTZ R146, R146, R72.reuse ;  /* 0x0000004892927220 */ /* 0x080fe20000410000 */
[----:B------:R-:W-:Y:S01]  /*26cb0*/  FMUL.FTZ R147, R147, R72 ;  /* 0x0000004893937220 */ /* 0x000fe20000410000 */
[-C--:B------:R-:W-:Y:S01]  /*26cc0*/  FMUL.FTZ R144, R144, R73.reuse ;  /* 0x0000004990907220 */ /* 0x080fe20000410000 */
[----:B------:R-:W-:Y:S01]  /*26cd0*/  FMUL.FTZ R145, R145, R73 ;  /* 0x0000004991917220 */ /* 0x000fe20000410000 */
[----:B--2---:R-:W-:-:S04]  /*26ce0*/  FFMA.FTZ R2, R208, R0, -R9 ;  /* 0x00000000d0027223 */ /* 0x004fc80000010809 */
[----:B------:R1:W2:Y:S01]  /*26cf0*/  MUFU.EX2 R239, R2 ;  /* 0x0000000200ef7308 */ /* 0x0002a20000000800 */
[-C--:B------:R-:W-:Y:S01]  /*26d00*/  FMUL.FTZ R150, R150, R72.reuse ;  /* 0x0000004896967220 */ /* 0x080fe20000410000 */
[-C--:B------:R-:W-:Y:S01]  /*26d10*/  FMUL.FTZ R151, R151, R72.reuse ;  /* 0x0000004897977220 */ /* 0x080fe20000410000 */
[-C--:B------:R-:W-:Y:S01]  /*26d20*/  FMUL.FTZ R148, R148, R73.reuse ;  /* 0x0000004994947220 */ /* 0x080fe20000410000 */
[----:B------:R-:W-:Y:S01]  /*26d30*/  FMUL.FTZ R149, R149, R73 ;  /* 0x0000004995957220 */ /* 0x000fe20000410000 */
[----:B------:R-:W-:Y:S01]  /*26d40*/  MOV R139, R233 ;  /* 0x000000e9008b7202 */ /* 0x000fe20000000f00 */
[----:B------:R-:W-:Y:S01]  /*26d50*/  FMUL.FTZ R142, R142, R72 ;  /* 0x000000488e8e7220 */ /* 0x000fe20000410000 */
[----:B-1----:R-:W-:-:S04]  /*26d60*/  FFMA.FTZ R2, R210, R0, -R3 ;  /* 0x00000000d2027223 */ /* 0x002fc80000010803 */
[----:B------:R1:W-:Y:S01]  /*26d70*/  MUFU.EX2 R238, R2 ;  /* 0x0000000200ee7308 */ /* 0x0003e20000000800 */
[----:B------:R-:W-:Y:S01]  /*26d80*/  FMUL.FTZ R143, R143, R72 ;  /* 0x000000488f8f7220 */ /* 0x000fe20000410000 */
[-C--:B------:R-:W-:Y:S01]  /*26d90*/  FMUL.FTZ R140, R140, R73.reuse ;  /* 0x000000498c8c7220 */ /* 0x080fe20000410000 */
[----:B------:R-:W-:Y:S01]  /*26da0*/  FMUL.FTZ R141, R141, R73 ;  /* 0x000000498d8d7220 */ /* 0x000fe20000410000 */
[----:B----4-:R-:W-:Y:S01]  /*26db0*/  HMMA.16816.F32.BF16 R32, R4, R24, R144 ;  /* 0x000000180420723c */ /* 0x010fe20000041890 */
[----:B-1----:R-:W-:-:S04]  /*26dc0*/  FFMA.FTZ R2, R71, R0, -R3 ;  /* 0x0000000047027223 */ /* 0x002fc80000010803 */
[----:B------:R1:W-:Y:S03]  /*26dd0*/  MUFU.EX2 R233, R2 ;  /* 0x0000000200e97308 */ /* 0x0003e60000000800 */
[----:B------:R-:W-:Y:S01]  /*26de0*/  HMMA.16816.F32.BF16 R40, R4, R26, R148 ;  /* 0x0000001a0428723c */ /* 0x000fe20000041894 */
[----:B------:R-:W4:Y:S01]  /*26df0*/  LDSM.16.MT88.4 R24, [R76+0xa800] ;  /* 0x00a800004c18783b */ /* 0x000f220000004200 */
[----:B------:R-:W-:-:S06]  /*26e00*/  MOV R138, R226 ;  /* 0x000000e2008a7202 */ /* 0x000fcc0000000f00 */
[----:B------:R-:W-:Y:S01]  /*26e10*/  HMMA.16816.F32.BF16 R44, R4, R14, R140 ;  /* 0x0000000e042c723c */ /* 0x000fe2000004188c */
[----:B------:R-:W4:Y:S01]  /*26e20*/  LDSM.16.MT88.4 R12, [R77+0x800] ;  /* 0x000800004d0c783b */ /* 0x000f220000004200 */
[----:B-1----:R-:W-:-:S04]  /*26e30*/  FFMA.FTZ R2, R54, R0, -R3 ;  /* 0x0000000036027223 */ /* 0x002fc80000010803 */
[----:B------:R1:W-:Y:S01]  /*26e40*/  MUFU.EX2 R237, R2 ;  /* 0x0000000200ed7308 */ /* 0x0003e20000000800 */
[-CC-:B------:R-:W-:Y:S01]  /*26e50*/  FFMA.FTZ R8, R55, R0.reuse, -R3.reuse ;  /* 0x0000000037087223 */ /* 0x180fe20000010803 */
[----:B-1----:R-:W-:-:S06]  /*26e60*/  FFMA.FTZ R2, R51, R0, -R3 ;  /* 0x0000000033027223 */ /* 0x002fcc0000010803 */
[----:B------:R1:W-:Y:S01]  /*26e70*/  MUFU.EX2 R236, R2 ;  /* 0x0000000200ec7308 */ /* 0x0003e20000000800 */
[-C--:B------:R-:W-:Y:S01]  /*26e80*/  FMUL.FTZ R162, R162, R72.reuse ;  /* 0x00000048a2a27220 */ /* 0x080fe20000410000 */
[-C--:B------:R-:W-:Y:S01]  /*26e90*/  FMUL.FTZ R163, R163, R72.reuse ;  /* 0x00000048a3a37220 */ /* 0x080fe20000410000 */
[-C--:B------:R-:W-:Y:S01]  /*26ea0*/  FMUL.FTZ R160, R160, R73.reuse ;  /* 0x00000049a0a07220 */ /* 0x080fe20000410000 */
[----:B------:R-:W-:Y:S01]  /*26eb0*/  FMUL.FTZ R161, R161, R73 ;  /* 0x00000049a1a17220 */ /* 0x000fe20000410000 */
[----:B------:R-:W-:Y:S01]  /*26ec0*/  FMUL.FTZ R154, R154, R72 ;  /* 0x000000489a9a7220 */ /* 0x000fe20000410000 */
[----:B-1----:R-:W-:-:S04]  /*26ed0*/  FFMA.FTZ R2, R211, R0, -R9 ;  /* 0x00000000d3027223 */ /* 0x002fc80000010809 */
[----:B------:R1:W-:Y:S01]  /*26ee0*/  MUFU.EX2 R226, R2 ;  /* 0x0000000200e27308 */ /* 0x0003e20000000800 */
[-C--:B------:R-:W-:Y:S01]  /*26ef0*/  FMUL.FTZ R155, R155, R72.reuse ;  /* 0x000000489b9b7220 */ /* 0x080fe20000410000 */
[-C--:B------:R-:W-:Y:S01]  /*26f00*/  FMUL.FTZ R152, R152, R73.reuse ;  /* 0x0000004998987220 */ /* 0x080fe20000410000 */
[-C--:B------:R-:W-:Y:S01]  /*26f10*/  FMUL.FTZ R153, R153, R73.reuse ;  /* 0x0000004999997220 */ /* 0x080fe20000410000 */
[-C--:B------:R-:W-:Y:S01]  /*26f20*/  FMUL.FTZ R158, R158, R72.reuse ;  /* 0x000000489e9e7220 */ /* 0x080fe20000410000 */
[-C--:B------:R-:W-:Y:S01]  /*26f30*/  FMUL.FTZ R159, R159, R72.reuse ;  /* 0x000000489f9f7220 */ /* 0x080fe20000410000 */
[-C--:B------:R-:W-:Y:S02]  /*26f40*/  FMUL.FTZ R156, R156, R73.reuse ;  /* 0x000000499c9c7220 */ /* 0x080fe40000410000 */
[----:B------:R-:W4:Y:S01]  /*26f50*/  MUFU.EX2 R248, R8 ;  /* 0x0000000800f87308 */ /* 0x000f220000000800 */
[----:B------:R-:W-:Y:S01]  /*26f60*/  FMUL.FTZ R157, R157, R73 ;  /* 0x000000499d9d7220 */ /* 0x000fe20000410000 */
[----:B------:R-:W-:Y:S01]  /*26f70*/  FMUL.FTZ R166, R166, R72 ;  /* 0x00000048a6a67220 */ /* 0x000fe20000410000 */
[----:B-1----:R-:W-:Y:S01]  /*26f80*/  FFMA.FTZ R2, R209, R0, -R9 ;  /* 0x00000000d1027223 */ /* 0x002fe20000010809 */
[----:B------:R-:W-:-:S04]  /*26f90*/  FMUL.FTZ R167, R167, R72 ;  /* 0x00000048a7a77220 */ /* 0x000fc80000410000 */
[----:B------:R1:W4:Y:S01]  /*26fa0*/  MUFU.EX2 R225, R2 ;  /* 0x0000000200e17308 */ /* 0x0003220000000800 */
[-C--:B------:R-:W-:Y:S01]  /*26fb0*/  FMUL.FTZ R164, R164, R73.reuse ;  /* 0x00000049a4a47220 */ /* 0x080fe20000410000 */
[----:B------:R-:W-:Y:S01]  /*26fc0*/  FMUL.FTZ R165, R165, R73 ;  /* 0x00000049a5a57220 */ /* 0x000fe20000410000 */
[----:B------:R-:W-:Y:S01]  /*26fd0*/  MOV R132, R223 ;  /* 0x000000df00847202 */ /* 0x000fe20000000f00 */
[----:B---3--:R-:W-:Y:S01]  /*26fe0*/  HMMA.16816.F32.BF16 R160, R4, R20, R160 ;  /* 0x0000001404a0723c */ /* 0x008fe200000418a0 */
[----:B------:R-:W-:Y:S01]  /*26ff0*/  MOV R188, R217 ;  /* 0x000000d900bc7202 */ /* 0x000fe20000000f00 */
[----:B-1----:R-:W-:-:S04]  /*27000*/  FFMA.FTZ R2, R70, R0, -R9 ;  /* 0x0000000046027223 */ /* 0x002fc80000010809 */
[----:B------:R1:W-:Y:S02]  /*27010*/  MUFU.EX2 R223, R2 ;  /* 0x0000000200df7308 */ /* 0x0003e40000000800 */
[C---:B------:R-:W-:Y:S08]  /*27020*/  HMMA.16816.F32.BF16 R60, R4.reuse, R16, R152 ;  /* 0x00000010043c723c */ /* 0x040ff00000041898 */
[----:B------:R-:W-:Y:S01]  /*27030*/  HMMA.16816.F32.BF16 R156, R4, R18, R156 ;  /* 0x00000012049c723c */ /* 0x000fe2000004189c */
[----:B------:R-:W3:Y:S01]  /*27040*/  LDSM.16.MT88.4 R16, [R11+0x800] ;  /* 0x000800000b10783b */ /* 0x000ee20000004200 */
[----:B-1----:R-:W-:-:S06]  /*27050*/  FFMA.FTZ R2, R52, R0, -R9 ;  /* 0x0000000034027223 */ /* 0x002fcc0000010809 */
[----:B------:R-:W-:Y:S01]  /*27060*/  HMMA.16816.F32.BF16 R20, R4, R22, R164 ;  /* 0x000000160414723c */ /* 0x000fe200000418a4 */
[----:B------:R1:W3:Y:S01]  /*27070*/  MUFU.EX2 R217, R2 ;  /* 0x0000000200d97308 */ /* 0x0002e20000000800 */
[----:B-----5:R-:W-:Y:S02]  /*27080*/  F2FP.BF16.F32.PACK_AB R4, R241, R242 ;  /* 0x000000f2f104723e */ /* 0x020fe400000010ff */
[----:B------:R-:W-:Y:S02]  /*27090*/  F2FP.BF16.F32.PACK_AB R5, R247, R249 ;  /* 0x000000f9f705723e */ /* 0x000fe400000010ff */
[----:B--2---:R-:W-:Y:S02]  /*270a0*/  F2FP.BF16.F32.PACK_AB R6, R239, R240 ;  /* 0x000000f0ef06723e */ /* 0x004fe400000010ff */
[----:B----4-:R-:W-:Y:S01]  /*270b0*/  F2FP.BF16.F32.PACK_AB R7, R238, R248 ;  /* 0x000000f8ee07723e */ /* 0x010fe200000010ff */
[----:B-1----:R-:W-:-:S04]  /*270c0*/  FFMA.FTZ R2, R53, R0, -R3 ;  /* 0x0000000035027223 */ /* 0x002fc80000010803 */
[----:B------:R1:W2:Y:S01]  /*270d0*/  MUFU.EX2 R215, R2 ;  /* 0x0000000200d77308 */ /* 0x0002a20000000800 */
[----:B------:R-:W-:Y:S01]  /*270e0*/  MOV R137, R216 ;  /* 0x000000d800897202 */ /* 0x000fe20000000f00 */
[----:B------:R-:W-:Y:S01]  /*270f0*/  HMMA.16816.F32.BF16 R36, R4, R28, R36 ;  /* 0x0000001c0424723c */ /* 0x000fe20000041824 */
[----:B-1----:R-:W-:-:S05]  /*27100*/  FFMA.FTZ R2, R50, R0, -R3 ;  /* 0x0000000032027223 */ /* 0x002fca0000010803 */
[----:B------:R1:W-:Y:S02]  /*27110*/  MUFU.EX2 R214, R2 ;  /* 0x0000000200d67308 */ /* 0x0003e40000000800 */
[C---:B------:R-:W-:Y:S01]  /*27120*/  HMMA.16816.F32.BF16 R44, R4.reuse, R30, R44 ;  /* 0x0000001e042c723c */ /* 0x040fe2000004182c */
[----:B------:R-:W4:Y:S07]  /*27130*/  LDSM.16.MT88.4 R28, [R80+0xb000] ;  /* 0x00b00000501c783b */ /* 0x000f2e0000004200 */
[----:B------:R-:W-:Y:S01]  /*27140*/  HMMA.16816.F32.BF16 R32, R4, R24, R32 ;  /* 0x000000180420723c */ /* 0x000fe20000041820 */
[----:B-1----:R-:W-:-:S07]  /*27150*/  FFMA.FTZ R2, R49, R0, -R3 ;  /* 0x0000000031027223 */ /* 0x002fce0000010803 */
        /* <DEDUP_REMOVED lines=8> */
[----:B-----5:R-:W-:-:S06]  /*271e0*/  FFMA.FTZ R2, R207, R0, -R9 ;  /* 0x00000000cf027223 */ /* 0x020fcc0000010809 */
[----:B------:R5:W-:Y:S01]  /*271f0*/  MUFU.EX2 R212, R2 ;  /* 0x0000000200d47308 */ /* 0x000be20000000800 */
[----:B---3--:R-:W-:Y:S01]  /*27200*/  HMMA.16816.F32.BF16 R60, R4, R16, R60 ;  /* 0x00000010043c723c */ /* 0x008fe2000004183c */
[----:B-----5:R-:W-:-:S06]  /*27210*/  FFMA.FTZ R2, R206, R0, -R9 ;  /* 0x00000000ce027223 */ /* 0x020fcc0000010809 */
[----:B------:R3:W5:Y:S01]  /*27220*/  MUFU.EX2 R211, R2 ;  /* 0x0000000200d37308 */ /* 0x0007620000000800 */
[----:B------:R-:W-:Y:S01]  /*27230*/  HMMA.16816.F32.BF16 R68, R4, R18, R156 ;  /* 0x000000120444723c */ /* 0x000fe2000004189c */
[----:B------:R-:W5:Y:S01]  /*27240*/  LDSM.16.MT88.4 R16, [R11+0x1000] ;  /* 0x001000000b10783b */ /* 0x000f620000004200 */
[----:B---3--:R-:W-:-:S05]  /*27250*/  FFMA.FTZ R2, R205, R0, -R9 ;  /* 0x00000000cd027223 */ /* 0x008fca0000010809 */
[----:B------:R3:W-:Y:S01]  /*27260*/  MUFU.EX2 R210, R2 ;  /* 0x0000000200d27308 */ /* 0x0007e20000000800 */
[----:B------:R-:W-:Y:S02]  /*27270*/  F2FP.BF16.F32.PACK_AB R4, R225, R226 ;  /* 0x000000e2e104723e */ /* 0x000fe400000010ff */
[----:B------:R-:W-:Y:S01]  /*27280*/  F2FP.BF16.F32.PACK_AB R5, R237, R233 ;  /* 0x000000e9ed05723e */ /* 0x000fe200000010ff */
[----:B---3--:R-:W-:-:S04]  /*27290*/  FFMA.FTZ R2, R202, R0, -R9 ;  /* 0x00000000ca027223 */ /* 0x008fc80000010809 */
[----:B------:R3:W5:Y:S01]  /*272a0*/  MUFU.EX2 R209, R2 ;  /* 0x0000000200d17308 */ /* 0x0007620000000800 */
[----:B------:R-:W-:Y:S02]  /*272b0*/  F2FP.BF16.F32.PACK_AB R6, R217, R223 ;  /* 0x000000dfd906723e */ /* 0x000fe400000010ff */
[----:B--2---:R-:W-:Y:S01]  /*272c0*/  F2FP.BF16.F32.PACK_AB R7, R215, R236 ;  /* 0x000000ecd707723e */ /* 0x004fe200000010ff */
[----:B---3--:R-:W-:-:S04]  /*272d0*/  FFMA.FTZ R2, R203, R0, -R3 ;  /* 0x00000000cb027223 */ /* 0x008fc80000010803 */
[----:B------:R2:W3:Y:S02]  /*272e0*/  MUFU.EX2 R208, R2 ;  /* 0x0000000200d07308 */ /* 0x0004e40000000800 */
        /* <DEDUP_REMOVED lines=9> */
[----:B------:R2:W-:Y:S06]  /*27380*/  MUFU.EX2 R207, R2 ;  /* 0x0000000200cf7308 */ /* 0x0005ec0000000800 */
[----:B------:R-:W-:Y:S01]  /*27390*/  HMMA.16816.F32.BF16 R44, R4, R12, R160 ;  /* 0x0000000c042c723c */ /* 0x000fe200000418a0 */
[----:B--2---:R-:W-:-:S07]  /*273a0*/  FFMA.FTZ R2, R59, R0, -R3 ;  /* 0x000000003b027223 */ /* 0x004fce0000010803 */
[----:B------:R-:W-:Y:S01]  /*273b0*/  HMMA.16816.F32.BF16 R20, R4, R14, R20 ;  /* 0x0000000e0414723c */ /* 0x000fe20000041814 */
[----:B------:R-:W2:Y:S01]  /*273c0*/  LDSM.16.MT88.4 R12, [R77+0x1800] ;  /* 0x001800004d0c783b */ /* 0x000ea20000004200 */
[----:B------:R5:W-:Y:S02]  /*273d0*/  MUFU.EX2 R205, R2 ;  /* 0x0000000200cd7308 */ /* 0x000be40000000800 */
[----:B-----5:R-:W-:-:S06]  /*273e0*/  FFMA.FTZ R2, R204, R0, -R9 ;  /* 0x00000000cc027223 */ /* 0x020fcc0000010809 */
[----:B------:R5:W-:Y:S01]  /*273f0*/  MUFU.EX2 R204, R2 ;  /* 0x0000000200cc7308 */ /* 0x000be20000000800 */
[----:B------:R-:W-:Y:S01]  /*27400*/  HMMA.16816.F32.BF16 R60, R4, R16, R60 ;  /* 0x00000010043c723c */ /* 0x000fe2000004183c */
[----:B-----5:R-:W-:-:S06]  /*27410*/  FFMA.FTZ R2, R201, R0, -R9 ;  /* 0x00000000c9027223 */ /* 0x020fcc0000010809 */
[----:B------:R5:W2:Y:S01]  /*27420*/  MUFU.EX2 R203, R2 ;  /* 0x0000000200cb7308 */ /* 0x000aa20000000800 */
[----:B------:R-:W-:Y:S01]  /*27430*/  HMMA.16816.F32.BF16 R68, R4, R18, R68 ;  /* 0x000000120444723c */ /* 0x000fe20000041844 */
[----:B------:R-:W2:Y:S01]  /*27440*/  LDSM.16.MT88.4 R16, [R11+0x1800] ;  /* 0x001800000b10783b */ /* 0x000ea20000004200 */
[----:B-----5:R-:W-:-:S05]  /*27450*/  FFMA.FTZ R2, R199, R0, -R9 ;  /* 0x00000000c7027223 */ /* 0x020fca0000010809 */
[----:B------:R5:W-:Y:S01]  /*27460*/  MUFU.EX2 R202, R2 ;  /* 0x0000000200ca7308 */ /* 0x000be20000000800 */
[----:B------:R-:W-:Y:S01]  /*27470*/  F2FP.BF16.F32.PACK_AB R4, R211, R212 ;  /* 0x000000d4d304723e */ /* 0x000fe200000010ff */
[----:B-----5:R-:W-:-:S06]  /*27480*/  FFMA.FTZ R2, R195, R0, -R9 ;  /* 0x00000000c3027223 */ /* 0x020fcc0000010809 */
[----:B------:R5:W2:Y:S01]  /*27490*/  MUFU.EX2 R201, R2 ;  /* 0x0000000200c97308 */ /* 0x000aa20000000800 */
[----:B------:R-:W-:Y:S02]  /*274a0*/  F2FP.BF16.F32.PACK_AB R5, R216, R214 ;  /* 0x000000d6d805723e */ /* 0x000fe400000010ff */
[----:B------:R-:W-:Y:S02]  /*274b0*/  F2FP.BF16.F32.PACK_AB R6, R209, R210 ;  /* 0x000000d2d106723e */ /* 0x000fe400000010ff */
[----:B---3--:R-:W-:Y:S01]  /*274c0*/  F2FP.BF16.F32.PACK_AB R7, R208, R213 ;  /* 0x000000d5d007723e */ /* 0x008fe200000010ff */
[----:B-----5:R-:W-:-:S04]  /*274d0*/  FFMA.FTZ R2, R196, R0, -R3 ;  /* 0x00000000c4027223 */ /* 0x020fc80000010803 */
        /* <DEDUP_REMOVED lines=8> */
[----:B------:R1:W-:Y:S03]  /*27560*/  MUFU.EX2 R199, R2 ;  /* 0x0000000200c77308 */ /* 0x0003e60000000800 */
        /* <DEDUP_REMOVED lines=8> */
[----:B------:R2:W-:Y:S01]  /*275f0*/  MUFU.EX2 R195, R2 ;  /* 0x0000000200c37308 */ /* 0x0005e20000000800 */
[----:B------:R-:W-:Y:S01]  /*27600*/  MOV R10, R188 ;  /* 0x000000bc000a7202 */ /* 0x000fe20000000f00 */
[----:B--2---:R-:W-:-:S06]  /*27610*/  FFMA.FTZ R2, R194, R0, -R9 ;  /* 0x00000000c2027223 */ /* 0x004fcc0000010809 */
[----:B------:R2:W1:Y:S01]  /*27620*/  MUFU.EX2 R194, R2 ;  /* 0x0000000200c27308 */ /* 0x0004620000000800 */
[----:B------:R-:W-:Y:S01]  /*27630*/  HMMA.16816.F32.BF16 R60, R4, R16, R60 ;  /* 0x00000010043c723c */ /* 0x000fe2000004183c */
[----:B--2---:R-:W-:-:S06]  /*27640*/  FFMA.FTZ R2, R193, R0, -R9 ;  /* 0x00000000c1027223 */ /* 0x004fcc0000010809 */
[----:B------:R2:W-:Y:S01]  /*27650*/  MUFU.EX2 R189, R2 ;  /* 0x0000000200bd7308 */ /* 0x0005e20000000800 */
[----:B------:R-:W-:Y:S01]  /*27660*/  HMMA.16816.F32.BF16 R68, R4, R18, R68 ;  /* 0x000000120444723c */ /* 0x000fe20000041844 */
[----:B------:R-:W1:Y:S01]  /*27670*/  LDSM.16.MT88.4 R16, [R11+0x2000] ;  /* 0x002000000b10783b */ /* 0x000e620000004200 */
[----:B--2---:R-:W-:-:S05]  /*27680*/  FFMA.FTZ R2, R190, R0, -R9 ;  /* 0x00000000be027223 */ /* 0x004fca0000010809 */
[----:B------:R2:W1:Y:S01]  /*27690*/  MUFU.EX2 R188, R2 ;  /* 0x0000000200bc7308 */ /* 0x0004620000000800 */
        /* <DEDUP_REMOVED lines=8> */
[C---:B----4-:R-:W-:Y:S08]  /*27720*/  HMMA.16816.F32.BF16 R52, R4.reuse, R28, R52 ;  /* 0x0000001c0434723c */ /* 0x050ff00000041834 */
[----:B------:R-:W-:Y:S01]  /*27730*/  HMMA.16816.F32.BF16 R56, R4, R30, R48 ;  /* 0x0000001e0438723c */ /* 0x000fe20000041830 */
[----:B------:R-:W4:Y:S01]  /*27740*/  LDSM.16.MT88.4 R28, [R80+0xc800] ;  /* 0x00c80000501c783b */ /* 0x000f220000004200 */
[----:B--2---:R-:W-:-:S04]  /*27750*/  FFMA.FTZ R2, R183, R0, -R3 ;  /* 0x00000000b7027223 */ /* 0x004fc80000010803 */
[----:B------:R2:W-:Y:S02]  /*27760*/  MUFU.EX2 R166, R2 ;  /* 0x0000000200a67308 */ /* 0x0005e40000000800 */
[C---:B---3--:R-:W-:Y:S08]  /*27770*/  HMMA.16816.F32.BF16 R36, R4.reuse, R24, R36 ;  /* 0x000000180424723c */ /* 0x048ff00000041824 */
[----:B------:R-:W-:Y:S01]  /*27780*/  HMMA.16816.F32.BF16 R32, R4, R26, R32 ;  /* 0x0000001a0420723c */ /* 0x000fe20000041820 */
[----:B------:R-:W3:Y:S01]  /*27790*/  LDSM.16.MT88.4 R24, [R76+0xc800] ;  /* 0x00c800004c18783b */ /* 0x000ee20000004200 */
[----:B--2---:R-:W-:-:S06]  /*277a0*/  FFMA.FTZ R2, R179, R0, -R3 ;  /* 0x00000000b3027223 */ /* 0x004fcc0000010803 */
[C---:B-1----:R-:W-:Y:S01]  /*277b0*/  HMMA.16816.F32.BF16 R44, R4.reuse, R12, R44 ;  /* 0x0000000c042c723c */ /* 0x042fe2000004182c */
[----:B------:R1:W-:Y:S07]  /*277c0*/  MUFU.EX2 R165, R2 ;  /* 0x0000000200a57308 */ /* 0x0003ee0000000800 */
[----:B------:R-:W-:Y:S01]  /*277d0*/  HMMA.16816.F32.BF16 R20, R4, R14, R20 ;  /* 0x0000000e0414723c */ /* 0x000fe20000041814 */
[----:B------:R-:W2:Y:S01]  /*277e0*/  LDSM.16.MT88.4 R12, [R77+0x2800] ;  /* 0x002800004d0c783b */ /* 0x000ea20000004200 */
[----:B-1----:R-:W-:-:S04]  /*277f0*/  FFMA.FTZ R2, R192, R0, -R9 ;  /* 0x00000000c0027223 */ /* 0x002fc80000010809 */
[----:B------:R1:W-:Y:S02]  /*27800*/  MUFU.EX2 R162, R2 ;  /* 0x0000000200a27308 */ /* 0x0003e40000000800 */
[----:B-1----:R-:W-:-:S06]  /*27810*/  FFMA.FTZ R2, R187, R0, -R9 ;  /* 0x00000000bb027223 */ /* 0x002fcc0000010809 */
[----:B------:R1:W5:Y:S01]  /*27820*/  MUFU.EX2 R163, R2 ;  /* 0x0000000200a37308 */ /* 0x0003620000000800 */
[----:B------:R-:W-:Y:S01]  /*27830*/  HMMA.16816.F32.BF16 R60, R4, R16, R60 ;  /* 0x00000010043c723c */ /* 0x000fe2000004183c */
[----:B-1----:R-:W-:-:S06]  /*27840*/  FFMA.FTZ R2, R185, R0, -R9 ;  /* 0x00000000b9027223 */ /* 0x002fcc0000010809 */
[----:B------:R1:W-:Y:S01]  /*27850*/  MUFU.EX2 R161, R2 ;  /* 0x0000000200a17308 */ /* 0x0003e20000000800 */
[----:B------:R-:W-:Y:S01]  /*27860*/  HMMA.16816.F32.BF16 R68, R4, R18, R68 ;  /* 0x000000120444723c */ /* 0x000fe20000041844 */
[----:B------:R-:W5:Y:S01]  /*27870*/  LDSM.16.MT88.4 R16, [R11+0x2800] ;  /* 0x002800000b10783b */ /* 0x000f620000004200 */
[----:B-1----:R-:W-:-:S05]  /*27880*/  FFMA.FTZ R2, R181, R0, -R9 ;  /* 0x00000000b5027223 */ /* 0x002fca0000010809 */
[----:B------:R1:W5:Y:S01]  /*27890*/  MUFU.EX2 R160, R2 ;  /* 0x0000000200a07308 */ /* 0x0003620000000800 */
[----:B------:R-:W-:Y:S02]  /*278a0*/  F2FP.BF16.F32.PACK_AB R4, R194, R195 ;  /* 0x000000c3c204723e */ /* 0x000fe400000010ff */
[----:B------:R-:W-:Y:S02]  /*278b0*/  F2FP.BF16.F32.PACK_AB R5, R199, R196 ;  /* 0x000000c4c705723e */ /* 0x000fe400000010ff */
[----:B------:R-:W-:Y:S01]  /*278c0*/  F2FP.BF16.F32.PACK_AB R6, R188, R189 ;  /* 0x000000bdbc06723e */ /* 0x000fe200000010ff */
[----:B-1----:R-:W-:-:S04]  /*278d0*/  FFMA.FTZ R2, R182, R0, -R3 ;  /* 0x00000000b6027223 */ /* 0x002fc80000010803 */
[----:B------:R1:W5:Y:S01]  /*278e0*/  MUFU.EX2 R159, R2 ;  /* 0x00000002009f7308 */ /* 0x0003620000000800 */
[----:B------:R-:W-:Y:S01]  /*278f0*/  F2FP.BF16.F32.PACK_AB R7, R167, R197 ;  /* 0x000000c5a707723e */ /* 0x000fe200000010ff */
[----:B-1----:R-:W-:-:S06]  /*27900*/  FFMA.FTZ R2, R178, R0, -R3 ;  /* 0x00000000b2027223 */ /* 0x002fcc0000010803 */
[----:B------:R1:W-:Y:S01]  /*27910*/  MUFU.EX2 R157, R2 ;  /* 0x00000002009d7308 */ /* 0x0003e20000000800 */
[----:B----4-:R-:W-:Y:S01]  /*27920*/  HMMA.16816.F32.BF16 R52, R4, R28, R52 ;  /* 0x0000001c0434723c */ /* 0x010fe20000041834 */
[----:B-1----:R-:W-:-:S06]  /*27930*/  FFMA.FTZ R2, R175, R0, -R3 ;  /* 0x00000000af027223 */ /* 0x002fcc0000010803 */
[----:B------:R1:W-:Y:S01]  /*27940*/  MUFU.EX2 R158, R2 ;  /* 0x00000002009e7308 */ /* 0x0003e20000000800 */
[C---:B------:R-:W-:Y:S01]  /*27950*/  HMMA.16816.F32.BF16 R56, R4.reuse, R30, R56 ;  /* 0x0000001e0438723c */ /* 0x040fe20000041838 */
[----:B------:R-:W4:Y:S07]  /*27960*/  LDSM.16.MT88.4 R28, [R80+0xd000] ;  /* 0x00d00000501c783b */ /* 0x000f2e0000004200 */
[----:B---3--:R-:W-:Y:S01]  /*27970*/  HMMA.16816.F32.BF16 R36, R4, R24, R36 ;  /* 0x000000180424723c */ /* 0x008fe20000041824 */
[----:B-1----:R-:W-:-:S07]  /*27980*/  FFMA.FTZ R2, R171, R0, -R3 ;  /* 0x00000000ab027223 */ /* 0x002fce0000010803 */
[C---:B------:R-:W-:Y:S01]  /*27990*/  HMMA.16816.F32.BF16 R32, R4.reuse, R26, R32 ;  /* 0x0000001a0420723c */ /* 0x040fe20000041820 */
[----:B------:R-:W1:Y:S01]  /*279a0*/  LDSM.16.MT88.4 R24, [R76+0xd000] ;  /* 0x00d000004c18783b */ /* 0x000e620000004200 */
[----:B------:R3:W-:Y:S06]  /*279b0*/  MUFU.EX2 R156, R2 ;  /* 0x00000002009c7308 */ /* 0x0007ec0000000800 */
[C---:B--2---:R-:W-:Y:S08]  /*279c0*/  HMMA.16816.F32.BF16 R44, R4.reuse, R12, R44 ;  /* 0x0000000c042c723c */ /* 0x044ff0000004182c */
[----:B------:R-:W-:Y:S01]  /*279d0*/  HMMA.16816.F32.BF16 R20, R4, R14, R20 ;  /* 0x0000000e0414723c */ /* 0x000fe20000041814 */
[----:B------:R-:W2:Y:S01]  /*279e0*/  LDSM.16.MT88.4 R12, [R77+0x3000] ;  /* 0x003000004d0c783b */ /* 0x000ea20000004200 */
[----:B---3--:R-:W-:-:S04]  /*279f0*/  FFMA.FTZ R2, R184, R0, -R9 ;  /* 0x00000000b8027223 */ /* 0x008fc80000010809 */
[----:B------:R3:W-:Y:S02]  /*27a00*/  MUFU.EX2 R155, R2 ;  /* 0x00000002009b7308 */ /* 0x0007e40000000800 */
[----:B---3--:R-:W-:-:S06]  /*27a10*/  FFMA.FTZ R2, R180, R0, -R9 ;  /* 0x00000000b4027223 */ /* 0x008fcc0000010809 */
[----:B------:R3:W2:Y:S01]  /*27a20*/  MUFU.EX2 R154, R2 ;  /* 0x00000002009a7308 */ /* 0x0006a20000000800 */
[----:B-----5:R-:W-:Y:S01]  /*27a30*/  HMMA.16816.F32.BF16 R60, R4, R16, R60 ;  /* 0x00000010043c723c */ /* 0x020fe2000004183c */
[----:B---3--:R-:W-:-:S06]  /*27a40*/  FFMA.FTZ R2, R176, R0, -R9 ;  /* 0x00000000b0027223 */ /* 0x008fcc0000010809 */
[----:B------:R3:W-:Y:S01]  /*27a50*/  MUFU.EX2 R153, R2 ;  /* 0x0000000200997308 */ /* 0x0007e20000000800 */
[----:B------:R-:W-:Y:S01]  /*27a60*/  HMMA.16816.F32.BF16 R68, R4, R18, R68 ;  /* 0x000000120444723c */ /* 0x000fe20000041844 */
[----:B------:R-:W5:Y:S01]  /*27a70*/  LDSM.16.MT88.4 R16, [R11+0x3000] ;  /* 0x003000000b10783b */ /* 0x000f620000004200 */
[----:B---3--:R-:W-:-:S05]  /*27a80*/  FFMA.FTZ R2, R172, R0, -R9 ;  /* 0x00000000ac027223 */ /* 0x008fca0000010809 */
[----:B------:R3:W5:Y:S01]  /*27a90*/  MUFU.EX2 R152, R2 ;  /* 0x0000000200987308 */ /* 0x0007620000000800 */
        /* <DEDUP_REMOVED lines=41> */
[----:B------:R-:W-:Y:S01]  /*27d30*/  MOV R193, R139 ;  /* 0x0000008b00c17202 */ /* 0x000fe20000000f00 */
[----:B---3--:R-:W-:-:S04]  /*27d40*/  FFMA.FTZ R2, R108, R0, -R3 ;  /* 0x000000006c027223 */ /* 0x008fc80000010803 */
[----:B------:R3:W-:Y:S02]  /*27d50*/  MUFU.EX2 R142, R2 ;  /* 0x00000002008e7308 */ /* 0x0007e40000000800 */
[----:B------:R-:W-:Y:S01]  /*27d60*/  HMMA.16816.F32.BF16 R56, R4, R30, R56 ;  /* 0x0000001e0438723c */ /* 0x000fe20000041838 */
[----:B------:R-:W4:Y:S01]  /*27d70*/  LDSM.16.MT88.4 R28, [R80+0xe000] ;  /* 0x00e00000501c783b */ /* 0x000f220000004200 */
[----:B------:R-:W-:-:S06]  /*27d80*/  MOV R198, R138 ;  /* 0x0000008a00c67202 */ /* 0x000fcc0000000f00 */
[----:B-1----:R-:W-:Y:S01]  /*27d90*/  HMMA.16816.F32.BF16 R40, R4, R24, R36 ;  /* 0x000000180428723c */ /* 0x002fe20000041824 */
[----:B---3--:R-:W-:-:S07]  /*27da0*/  FFMA.FTZ R2, R103, R0, -R3 ;  /* 0x0000000067027223 */ /* 0x008fce0000010803 */
[C---:B------:R-:W-:Y:S01]  /*27db0*/  HMMA.16816.F32.BF16 R32, R4.reuse, R26, R32 ;  /* 0x0000001a0420723c */ /* 0x040fe20000041820 */
[----:B------:R-:W1:Y:S01]  /*27dc0*/  LDSM.16.MT88.4 R24, [R76+0xe000] ;  /* 0x00e000004c18783b */ /* 0x000e620000004200 */
[----:B------:R3:W-:Y:S06]  /*27dd0*/  MUFU.EX2 R140, R2 ;  /* 0x00000002008c7308 */ /* 0x0007ec0000000800 */
[----:B--2---:R-:W-:Y:S01]  /*27de0*/  HMMA.16816.F32.BF16 R36, R4, R12, R44 ;  /* 0x0000000c0424723c */ /* 0x004fe2000004182c */
[----:B---3--:R-:W-:-:S07]  /*27df0*/  FFMA.FTZ R2, R169, R0, -R9 ;  /* 0x00000000a9027223 */ /* 0x008fce0000010809 */
[----:B------:R-:W-:Y:S01]  /*27e00*/  HMMA.16816.F32.BF16 R20, R4, R14, R20 ;  /* 0x0000000e0414723c */ /* 0x000fe20000041814 */
[----:B------:R-:W2:Y:S01]  /*27e10*/  LDSM.16.MT88.4 R12, [R77+0x4000] ;  /* 0x004000004d0c783b */ /* 0x000ea20000004200 */
[----:B------:R3:W-:Y:S01]  /*27e20*/  MUFU.EX2 R139, R2 ;  /* 0x00000002008b7308 */ /* 0x0007e20000000800 */
[----:B------:R-:W-:Y:S01]  /*27e30*/  MOV R190, R137 ;  /* 0x0000008900be7202 */ /* 0x000fe20000000f00 */
        /* <DEDUP_REMOVED lines=9> */
[----:B------:R-:W-:Y:S01]  /*27ed0*/  MOV R8, R132 ;  /* 0x0000008400087202 */ /* 0x000fe20000000f00 */
[----:B---3--:R-:W-:-:S06]  /*27ee0*/  FFMA.FTZ R2, R106, R0, -R3 ;  /* 0x000000006a027223 */ /* 0x008fcc0000010803 */
[----:B------:R3:W5:Y:S01]  /*27ef0*/  MUFU.EX2 R133, R2 ;  /* 0x0000000200857308 */ /* 0x0007620000000800 */
[----:B------:R-:W-:Y:S02]  /*27f00*/  F2FP.BF16.F32.PACK_AB R4, R147, R146 ;  /* 0x000000929304723e */ /* 0x000fe400000010ff */
[----:B------:R-:W-:Y:S02]  /*27f10*/  F2FP.BF16.F32.PACK_AB R5, R149, R148 ;  /* 0x000000949505723e */ /* 0x000fe400000010ff */
        /* <DEDUP_REMOVED lines=28> */
[----:B--2---:R-:W-:-:S05]  /*280e0*/  FFMA.FTZ R2, R66, R0, -R3 ;  /* 0x0000000042027223 */ /* 0x004fca0000010803 */
[----:B------:R2:W5:Y:S01]  /*280f0*/  MUFU.EX2 R119, R2 ;  /* 0x0000000200777308 */ /* 0x0005620000000800 */
[----:B------:R-:W-:Y:S02]  /*28100*/  F2FP.BF16.F32.PACK_AB R4, R138, R139 ;  /* 0x0000008b8a04723e */ /* 0x000fe400000010ff */
[----:B------:R-:W-:Y:S02]  /*28110*/  F2FP.BF16.F32.PACK_AB R5, R142, R141 ;  /* 0x0000008d8e05723e */ /* 0x000fe400000010ff */
[----:B------:R-:W-:Y:S01]  /*28120*/  F2FP.BF16.F32.PACK_AB R6, R136, R137 ;  /* 0x000000898806723e */ /* 0x000fe200000010ff */
[----:B--2---:R-:W-:-:S04]  /*28130*/  FFMA.FTZ R2, R99, R0, -R3 ;  /* 0x0000000063027223 */ /* 0x004fc80000010803 */
[----:B------:R2:W-:Y:S01]  /*28140*/  MUFU.EX2 R106, R2 ;  /* 0x00000002006a7308 */ /* 0x0005e20000000800 */
[----:B------:R-:W-:Y:S01]  /*28150*/  F2FP.BF16.F32.PACK_AB R7, R133, R140 ;  /* 0x0000008c8507723e */ /* 0x000fe200000010ff */
[----:B--2---:R-:W-:-:S06]  /*28160*/  FFMA.FTZ R2, R95, R0, -R3 ;  /* 0x000000005f027223 */ /* 0x004fcc0000010803 */
[----:B------:R2:W-:Y:S01]  /*28170*/  MUFU.EX2 R107, R2 ;  /* 0x00000002006b7308 */ /* 0x0005e20000000800 */
[----:B----4-:R-:W-:Y:S01]  /*28180*/  HMMA.16816.F32.BF16 R36, R4, R28, R52 ;  /* 0x0000001c0424723c */ /* 0x010fe20000041834 */
[----:B--2---:R-:W-:-:S06]  /*28190*/  FFMA.FTZ R2, R90, R0, -R3 ;  /* 0x000000005a027223 */ /* 0x004fcc0000010803 */
[----:B------:R2:W-:Y:S01]  /*281a0*/  MUFU.EX2 R108, R2 ;  /* 0x00000002006c7308 */ /* 0x0005e20000000800 */
[C---:B------:R-:W-:Y:S01]  /*281b0*/  HMMA.16816.F32.BF16 R52, R4.reuse, R30, R56 ;  /* 0x0000001e0434723c */ /* 0x040fe20000041838 */
[----:B------:R-:W4:Y:S07]  /*281c0*/  LDSM.16.MT88.4 R28, [R80+0xf000] ;  /* 0x00f00000501c783b */ /* 0x000f2e0000004200 */
[----:B---3--:R-:W-:Y:S01]  /*281d0*/  HMMA.16816.F32.BF16 R32, R4, R24, R48 ;  /* 0x000000180420723c */ /* 0x008fe20000041830 */
[----:B--2---:R-:W-:-:S07]  /*281e0*/  FFMA.FTZ R2, R105, R0, -R9 ;  /* 0x0000000069027223 */ /* 0x004fce0000010809 */
[C---:B------:R-:W-:Y:S01]  /*281f0*/  HMMA.16816.F32.BF16 R40, R4.reuse, R26, R40 ;  /* 0x0000001a0428723c */ /* 0x040fe20000041828 */
[----:B------:R-:W2:Y:S01]  /*28200*/  LDSM.16.MT88.4 R24, [R76+0xf000] ;  /* 0x00f000004c18783b */ /* 0x000ea20000004200 */
[----:B------:R3:W-:Y:S06]  /*28210*/  MUFU.EX2 R104, R2 ;  /* 0x0000000200687308 */ /* 0x0007ec0000000800 */
[C---:B-1----:R-:W-:Y:S01]  /*28220*/  HMMA.16816.F32.BF16 R64, R4.reuse, R12, R44 ;  /* 0x0000000c0440723c */ /* 0x042fe2000004182c */
[----:B------:R-:W1:Y:S07]  /*28230*/  LDSM.16.MT88.4 R44, [R11+0x5000] ;  /* 0x005000000b2c783b */ /* 0x000e6e0000004200 */
[----:B------:R-:W-:Y:S01]  /*28240*/  HMMA.16816.F32.BF16 R56, R4, R14, R20 ;  /* 0x0000000e0438723c */ /* 0x000fe20000041814 */
[----:B------:R-:W1:Y:S01]  /*28250*/  LDSM.16.MT88.4 R12, [R77+0x5000] ;  /* 0x005000004d0c783b */ /* 0x000e620000004200 */
[----:B---3--:R-:W-:-:S03]  /*28260*/  FFMA.FTZ R2, R100, R0, -R9 ;  /* 0x0000000064027223 */ /* 0x008fc60000010809 */
[----:B------:R-:W-:Y:S01]  /*28270*/  LDSM.16.MT88.4 R20, [R76+0xf800] ;  /* 0x00f800004c14783b */ /* 0x000fe20000004200 */
[----:B------:R3:W1:Y:S02]  /*28280*/  MUFU.EX2 R105, R2 ;  /* 0x0000000200697308 */ /* 0x0006640000000800 */
[----:B---3--:R-:W-:-:S06]  /*28290*/  FFMA.FTZ R2, R98, R0, -R9 ;  /* 0x0000000062027223 */ /* 0x008fcc0000010809 */
[----:B------:R3:W-:Y:S01]  /*282a0*/  MUFU.EX2 R103, R2 ;  /* 0x0000000200677308 */ /* 0x0007e20000000800 */
[----:B-----5:R-:W-:Y:S01]  /*282b0*/  HMMA.16816.F32.BF16 R60, R4, R16, R60 ;  /* 0x00000010043c723c */ /* 0x020fe2000004183c */
[----:B---3--:R-:W-:-:S06]  /*282c0*/  FFMA.FTZ R2, R96, R0, -R9 ;  /* 0x0000000060027223 */ /* 0x008fcc0000010809 */
[----:B------:R3:W5:Y:S02]  /*282d0*/  MUFU.EX2 R102, R2 ;  /* 0x0000000200667308 */ /* 0x0007640000000800 */
[----:B---3--:R-:W-:-:S06]  /*282e0*/  FFMA.FTZ R2, R94, R0, -R3 ;  /* 0x000000005e027223 */ /* 0x008fcc0000010803 */
[----:B------:R3:W5:Y:S01]  /*282f0*/  MUFU.EX2 R101, R2 ;  /* 0x0000000200657308 */ /* 0x0007620000000800 */
[----:B------:R-:W-:Y:S01]  /*28300*/  HMMA.16816.F32.BF16 R68, R4, R18, R68 ;  /* 0x000000120444723c */ /* 0x000fe20000041844 */
[----:B------:R-:W-:Y:S01]  /*28310*/  F2FP.BF16.F32.PACK_AB R4, R127, R129 ;  /* 0x000000817f04723e */ /* 0x000fe200000010ff */
[----:B------:R-:W-:Y:S01]  /*28320*/  LDSM.16.MT88.4 R16, [R80+0xf800] ;  /* 0x00f800005010783b */ /* 0x000fe20000004200 */
[----:B------:R-:W-:Y:S01]  /*28330*/  F2FP.BF16.F32.PACK_AB R5, R132, R131 ;  /* 0x000000838405723e */ /* 0x000fe200000010ff */
[----:B---3--:R-:W-:-:S04]  /*28340*/  FFMA.FTZ R2, R91, R0, -R3 ;  /* 0x000000005b027223 */ /* 0x008fc80000010803 */
[----:B------:R3:W-:Y:S01]  /*28350*/  MUFU.EX2 R98, R2 ;  /* 0x0000000200627308 */ /* 0x0007e20000000800 */
[----:B------:R-:W-:Y:S02]  /*28360*/  F2FP.BF16.F32.PACK_AB R6, R124, R128 ;  /* 0x000000807c06723e */ /* 0x000fe400000010ff */
[----:B------:R-:W-:Y:S01]  /*28370*/  F2FP.BF16.F32.PACK_AB R7, R119, R130 ;  /* 0x000000827707723e */ /* 0x000fe200000010ff */
[----:B---3--:R-:W-:-:S04]  /*28380*/  FFMA.FTZ R2, R89, R0, -R3 ;  /* 0x0000000059027223 */ /* 0x008fc80000010803 */
[----:B------:R3:W-:Y:S02]  /*28390*/  MUFU.EX2 R100, R2 ;  /* 0x0000000200647308 */ /* 0x0007e40000000800 */
[----:B----4-:R-:W-:Y:S01]  /*283a0*/  HMMA.16816.F32.BF16 R48, R4, R28, R36 ;  /* 0x0000001c0430723c */ /* 0x010fe20000041824 */
[----:B---3--:R-:W-:-:S05]  /*283b0*/  FFMA.FTZ R2, R85, R0, -R3 ;  /* 0x0000000055027223 */ /* 0x008fca0000010803 */
[----:B------:R3:W-:Y:S02]  /*283c0*/  MUFU.EX2 R99, R2 ;  /* 0x0000000200637308 */ /* 0x0007e40000000800 */
[C---:B------:R-:W-:Y:S08]  /*283d0*/  HMMA.16816.F32.BF16 R52, R4.reuse, R30, R52 ;  /* 0x0000001e0434723c */ /* 0x040ff00000041834 */
[----:B--2---:R-:W-:Y:S01]  /*283e0*/  HMMA.16816.F32.BF16 R28, R4, R24, R32 ;  /* 0x00000018041c723c */ /* 0x004fe20000041820 */
[----:B------:R-:W2:Y:S01]  /*283f0*/  LDSM.16.MT88.4 R32, [R11+0x5800] ;  /* 0x005800000b20783b */ /* 0x000ea20000004200 */
[----:B---3--:R-:W-:-:S06]  /*28400*/  FFMA.FTZ R2, R126, R0, -R9 ;  /* 0x000000007e027223 */ /* 0x008fcc0000010809 */
[C---:B------:R-:W-:Y:S01]  /*28410*/  HMMA.16816.F32.BF16 R24, R4.reuse, R26, R40 ;  /* 0x0000001a0418723c */ /* 0x040fe20000041828 */
[----:B------:R3:W-:Y:S07]  /*28420*/  MUFU.EX2 R96, R2 ;  /* 0x0000000200607308 */ /* 0x0007ee0000000800 */
[C---:B-1----:R-:W-:Y:S08]  /*28430*/  HMMA.16816.F32.BF16 R40, R4.reuse, R44, R60 ;  /* 0x0000002c0428723c */ /* 0x042ff0000004183c */
[----:B------:R-:W-:Y:S01]  /*28440*/  HMMA.16816.F32.BF16 R60, R4, R12, R64 ;  /* 0x0000000c043c723c */ /* 0x000fe20000041840 */
[----:B---3--:R-:W-:-:S07]  /*28450*/  FFMA.FTZ R2, R97, R0, -R9 ;  /* 0x0000000061027223 */ /* 0x008fce0000010809 */
[----:B------:R-:W-:Y:S01]  /*28460*/  HMMA.16816.F32.BF16 R56, R4, R14, R56 ;  /* 0x0000000e0438723c */ /* 0x000fe20000041838 */
[----:B------:R1:W3:Y:S01]  /*28470*/  MUFU.EX2 R97, R2 ;  /* 0x0000000200617308 */ /* 0x0002e20000000800 */
[----:B------:R-:W4:Y:S01]  /*28480*/  LDSM.16.MT88.4 R12, [R77+0x5800] ;  /* 0x005800004d0c783b */ /* 0x000f220000004200 */
[----:B------:R-:W-:Y:S01]  /*28490*/  FFMA.FTZ R8, R8, R72, R232 ;  /* 0x0000004808087223 */ /* 0x000fe200000100e8 */
[----:B------:R-:W-:Y:S01]  /*284a0*/  FFMA.FTZ R10, R10, R73, R221 ;  /* 0x000000490a0a7223 */ /* 0x000fe200000100dd */
[----:B-1----:R-:W-:-:S04]  /*284b0*/  FFMA.FTZ R2, R92, R0, -R9 ;  /* 0x000000005c027223 */ /* 0x002fc80000010809 */
[----:B------:R1:W-:Y:S01]  /*284c0*/  MUFU.EX2 R95, R2 ;  /* 0x00000002005f7308 */ /* 0x0003e20000000800 */
[----:B------:R-:W-:Y:S01]  /*284d0*/  HMMA.16816.F32.BF16 R36, R4, R46, R68 ;  /* 0x0000002e0424723c */ /* 0x000fe20000041844 */
[----:B-1----:R-:W-:-:S06]  /*284e0*/  FFMA.FTZ R2, R88, R0, -R9 ;  /* 0x0000000058027223 */ /* 0x002fcc0000010809 */
[----:B------:R1:W3:Y:S02]  /*284f0*/  MUFU.EX2 R94, R2 ;  /* 0x00000002005e7308 */ /* 0x0002e40000000800 */
[----:B-1----:R-:W-:-:S06]  /*28500*/  FFMA.FTZ R2, R87, R0, -R3 ;  /* 0x0000000057027223 */ /* 0x002fcc0000010803 */
[----:B------:R1:W3:Y:S02]  /*28510*/  MUFU.EX2 R92, R2 ;  /* 0x00000002005c7308 */ /* 0x0002e40000000800 */
[----:B-1----:R-:W-:Y:S01]  /*28520*/  FADD.FTZ R2, R246, R8 ;  /* 0x00000008f6027221 */ /* 0x002fe20000010000 */
[----:B------:R-:W-:-:S03]  /*28530*/  FADD.FTZ R8, R243, R10 ;  /* 0x0000000af3087221 */ /* 0x000fc60000010000 */
[----:B------:R-:W-:Y:S01]  /*28540*/  FADD.FTZ R10, R245, R2 ;  /* 0x00000002f50a7221 */ /* 0x000fe20000010000 */
[----:B------:R-:W-:-:S04]  /*28550*/  FFMA.FTZ R2, R86, R0, -R3 ;  /* 0x0000000056027223 */ /* 0x000fc80000010803 */
[----:B------:R1:W-:Y:S01]  /*28560*/  MUFU.EX2 R90, R2 ;  /* 0x00000002005a7308 */ /* 0x0003e20000000800 */
[----:B------:R-:W-:Y:S02]  /*28570*/  F2FP.BF16.F32.PACK_AB R4, R105, R104 ;  /* 0x000000686904723e */ /* 0x000fe400000010ff */
[----:B------:R-:W-:Y:S02]  /*28580*/  F2FP.BF16.F32.PACK_AB R5, R107, R106 ;  /* 0x0000006a6b05723e */ /* 0x000fe400000010ff */
[----:B-----5:R-:W-:Y:S02]  /*28590*/  F2FP.BF16.F32.PACK_AB R6, R102, R103 ;  /* 0x000000676606723e */ /* 0x020fe400000010ff */
[----:B------:R-:W-:Y:S01]  /*285a0*/  F2FP.BF16.F32.PACK_AB R7, R101, R108 ;  /* 0x0000006c6507723e */ /* 0x000fe200000010ff */
[----:B-1----:R-:W-:-:S04]  /*285b0*/  FFMA.FTZ R2, R75, R0, -R3 ;  /* 0x000000004b027223 */ /* 0x002fc80000010803 */
[----:B------:R1:W-:Y:S02]  /*285c0*/  MUFU.EX2 R91, R2 ;  /* 0x00000002005b7308 */ /* 0x0003e40000000800 */
[----:B--2---:R-:W-:Y:S01]  /*285d0*/  HMMA.16816.F32.BF16 R40, R4, R32, R40 ;  /* 0x000000200428723c */ /* 0x004fe20000041828 */
[----:B-1----:R-:W-:-:S05]  /*285e0*/  FFMA.FTZ R2, R74, R0, -R3 ;  /* 0x000000004a027223 */ /* 0x002fca0000010803 */
[----:B------:R1:W-:Y:S02]  /*285f0*/  MUFU.EX2 R89, R2 ;  /* 0x0000000200597308 */ /* 0x0003e40000000800 */
[C---:B------:R-:W-:Y:S08]  /*28600*/  HMMA.16816.F32.BF16 R36, R4.reuse, R34, R36 ;  /* 0x000000220424723c */ /* 0x040ff00000041824 */
[----:B----4-:R-:W-:Y:S01]  /*28610*/  HMMA.16816.F32.BF16 R32, R4, R12, R60 ;  /* 0x0000000c0420723c */ /* 0x010fe2000004183c */
[----:B------:R-:W-:Y:S01]  /*28620*/  FADD.FTZ R60, R244, R8 ;  /* 0x00000008f43c7221 */ /* 0x000fe20000010000 */
[----:B-1----:R-:W-:-:S06]  /*28630*/  FFMA.FTZ R2, R121, R0, -R9 ;  /* 0x0000000079027223 */ /* 0x002fcc0000010809 */
[----:B------:R-:W-:Y:S01]  /*28640*/  HMMA.16816.F32.BF16 R48, R4, R16, R48 ;  /* 0x000000100430723c */ /* 0x000fe20000041830 */
[----:B------:R1:W-:Y:S01]  /*28650*/  MUFU.EX2 R88, R2 ;  /* 0x0000000200587308 */ /* 0x0003e20000000800 */
[----:B------:R-:W-:Y:S01]  /*28660*/  FADD.FTZ R8, R251, R10 ;  /* 0x0000000afb087221 */ /* 0x000fe20000010000 */
[----:B------:R-:W-:-:S05]  /*28670*/  FADD.FTZ R10, R250, R60 ;  /* 0x0000003cfa0a7221 */ /* 0x000fca0000010000 */
[----:B------:R-:W-:Y:S01]  /*28680*/  HMMA.16816.F32.BF16 R52, R4, R18, R52 ;  /* 0x000000120434723c */ /* 0x000fe20000041834 */
[----:B------:R-:W2:Y:S01]  /*28690*/  LDSM.16.MT88.4 R16, [R80+0x10000] ;  /* 0x010000005010783b */ /* 0x000ea20000004200 */
[----:B------:R-:W-:Y:S01]  /*286a0*/  FADD.FTZ R8, R249, R8 ;  /* 0x00000008f9087221 */ /* 0x000fe20000010000 */
[----:B------:R-:W-:Y:S01]  /*286b0*/  FADD.FTZ R10, R242, R10 ;  /* 0x0000000af20a7221 */ /* 0x000fe20000010000 */
[----:B-1----:R-:W-:-:S04]  /*286c0*/  FFMA.FTZ R2, R117, R0, -R9 ;  /* 0x0000000075027223 */ /* 0x002fc80000010809 */
[----:B------:R1:W4:Y:S01]  /*286d0*/  MUFU.EX2 R87, R2 ;  /* 0x0000000200577308 */ /* 0x0003220000000800 */
[C---:B------:R-:W-:Y:S08]  /*286e0*/  HMMA.16816.F32.BF16 R44, R4.reuse, R20, R28 ;  /* 0x00000014042c723c */ /* 0x040ff0000004181c */
[----:B------:R-:W-:Y:S01]  /*286f0*/  HMMA.16816.F32.BF16 R24, R4, R22, R24 ;  /* 0x000000160418723c */ /* 0x000fe20000041818 */
[----:B------:R-:W5:Y:S01]  /*28700*/  LDSM.16.MT88.4 R20, [R76+0x10000] ;  /* 0x010000004c14783b */ /* 0x000f620000004200 */
[----:B-1----:R-:W-:-:S04]  /*28710*/  FFMA.FTZ R2, R111, R0, -R9 ;  /* 0x000000006f027223 */ /* 0x002fc80000010809 */
[----:B------:R1:W-:Y:S02]  /*28720*/  MUFU.EX2 R86, R2 ;  /* 0x0000000200567308 */ /* 0x0003e40000000800 */
[----:B-1----:R-:W-:Y:S01]  /*28730*/  FADD.FTZ R2, R247, R8 ;  /* 0x00000008f7027221 */ /* 0x002fe20000010000 */
        /* <DEDUP_REMOVED lines=13> */
[----:B------:R-:W-:Y:S01]  /*28810*/  HMMA.16816.F32.BF16 R28, R4, R14, R56 ;  /* 0x0000000e041c723c */ /* 0x000fe20000041838 */
[----:B---3--:R-:W-:Y:S01]  /*28820*/  F2FP.BF16.F32.PACK_AB R4, R97, R96 ;  /* 0x000000606104723e */ /* 0x008fe200000010ff */
[----:B------:R-:W3:Y:S01]  /*28830*/  LDSM.16.MT88.4 R12, [R11+0x6000] ;  /* 0x006000000b0c783b */ /* 0x000ee20000004200 */
[----:B-1----:R-:W-:Y:S01]  /*28840*/  FFMA.FTZ R10, R83, R0, -R3 ;  /* 0x00000000530a7223 */ /* 0x002fe20000010803 */
[----:B------:R-:W-:-:S03]  /*28850*/  F2FP.BF16.F32.PACK_AB R5, R100, R98 ;  /* 0x000000626405723e */ /* 0x000fc600000010ff */
[----:B------:R1:W4:Y:S01]  /*28860*/  MUFU.EX2 R84, R10 ;  /* 0x0000000a00547308 */ /* 0x0003220000000800 */
[----:B------:R-:W-:Y:S01]  /*28870*/  F2FP.BF16.F32.PACK_AB R6, R94, R95 ;  /* 0x0000005f5e06723e */ /* 0x000fe200000010ff */
[----:B------:R-:W-:Y:S01]  /*28880*/  FADD.FTZ R8, R217, R8 ;  /* 0x00000008d9087221 */ /* 0x000fe20000010000 */
[----:B------:R-:W-:-:S03]  /*28890*/  F2FP.BF16.F32.PACK_AB R7, R92, R99 ;  /* 0x000000635c07723e */ /* 0x000fc600000010ff */
[----:B------:R-:W-:Y:S01]  /*288a0*/  FADD.FTZ R8, R212, R8 ;  /* 0x00000008d4087221 */ /* 0x000fe20000010000 */
[----:B-1----:R-:W-:Y:S01]  /*288b0*/  FADD.FTZ R10, R215, R2 ;  /* 0x00000002d70a7221 */ /* 0x002fe20000010000 */
[----:B------:R-:W-:-:S04]  /*288c0*/  FFMA.FTZ R2, R109, R0, -R3 ;  /* 0x000000006d027223 */ /* 0x000fc80000010803 */
[----:B------:R1:W-:Y:S01]  /*288d0*/  MUFU.EX2 R83, R2 ;  /* 0x0000000200537308 */ /* 0x0003e20000000800 */
[----:B--2---:R-:W-:Y:S01]  /*288e0*/  HMMA.16816.F32.BF16 R48, R4, R16, R48 ;  /* 0x000000100430723c */ /* 0x004fe20000041830 */
[----:B------:R-:W-:-:S07]  /*288f0*/  FADD.FTZ R8, R211, R8 ;  /* 0x00000008d3087221 */ /* 0x000fce0000010000 */
[----:B------:R-:W-:Y:S01]  /*28900*/  HMMA.16816.F32.BF16 R52, R4, R18, R52 ;  /* 0x000000120434723c */ /* 0x000fe20000041834 */
[----:B------:R-:W2:Y:S01]  /*28910*/  LDSM.16.MT88.4 R16, [R77+0x6000] ;  /* 0x006000004d10783b */ /* 0x000ea20000004200 */
[----:B-1----:R-:W-:-:S04]  /*28920*/  FADD.FTZ R2, R214, R10 ;  /* 0x0000000ad6027221 */ /* 0x002fc80000010000 */
[----:B------:R-:W-:Y:S01]  /*28930*/  FADD.FTZ R2, R216, R2 ;  /* 0x00000002d8027221 */ /* 0x000fe20000010000 */
[----:B------:R-:W-:-:S03]  /*28940*/  FADD.FTZ R8, R210, R8 ;  /* 0x00000008d2087221 */ /* 0x000fc60000010000 */
[----:B------:R-:W-:Y:S01]  /*28950*/  FADD.FTZ R2, R213, R2 ;  /* 0x00000002d5027221 */ /* 0x000fe20000010000 */
[----:B-----5:R-:W-:Y:S01]  /*28960*/  HMMA.16816.F32.BF16 R56, R4, R22, R24 ;  /* 0x000000160438723c */ /* 0x020fe20000041818 */
[----:B------:R-:W1:Y:S01]  /*28970*/  LDSM.16.MT88.4 R24, [R80+0x10800] ;  /* 0x010800005018783b */ /* 0x000e620000004200 */
[----:B------:R-:W-:Y:S01]  /*28980*/  FADD.FTZ R8, R209, R8 ;  /* 0x00000008d1087221 */ /* 0x000fe20000010000 */
[----:B------:R-:W-:-:S05]  /*28990*/  FADD.FTZ R2, R208, R2 ;  /* 0x00000002d0027221 */ /* 0x000fca0000010000 */
[----:B------:R-:W-:Y:S01]  /*289a0*/  HMMA.16816.F32.BF16 R64, R4, R20, R44 ;  /* 0x000000140440723c */ /* 0x000fe2000004182c */
[----:B------:R-:W5:Y:S01]  /*289b0*/  LDSM.16.MT88.4 R20, [R76+0x10800] ;  /* 0x010800004c14783b */ /* 0x000f620000004200 */
        /* <DEDUP_REMOVED lines=15> */
[----:B---3--:R-:W-:Y:S01]  /*28ab0*/  HMMA.16816.F32.BF16 R72, R4, R12, R40 ;  /* 0x0000000c0448723c */ /* 0x008fe20000041828 */
[----:B------:R3:W-:Y:S01]  /*28ac0*/  MUFU.EX2 R82, R10 ;  /* 0x0000000a00527308 */ /* 0x0007e20000000800 */
[----:B------:R-:W-:Y:S01]  /*28ad0*/  FADD.FTZ R2, R167, R2 ;  /* 0x00000002a7027221 */ /* 0x000fe20000010000 */
[----:B------:R-:W-:-:S05]  /*28ae0*/  FADD.FTZ R8, R188, R8 ;  /* 0x00000008bc087221 */ /* 0x000fca0000010000 */
[C---:B------:R-:W-:Y:S01]  /*28af0*/  HMMA.16816.F32.BF16 R44, R4.reuse, R14, R36 ;  /* 0x0000000e042c723c */ /* 0x040fe20000041824 */
[----:B------:R-:W-:Y:S01]  /*28b00*/  FADD.FTZ R2, R164, R2 ;  /* 0x00000002a4027221 */ /* 0x000fe20000010000 */
[----:B------:R-:W-:Y:S01]  /*28b10*/  FADD.FTZ R8, R162, R8 ;  /* 0x00000008a2087221 */ /* 0x000fe20000010000 */
[----:B------:R-:W-:Y:S05]  /*28b20*/  LDSM.16.MT88.4 R12, [R77+0x6800] ;  /* 0x006800004d0c783b */ /* 0x000fea0000004200 */
[----:B--2---:R-:W-:Y:S01]  /*28b30*/  HMMA.16816.F32.BF16 R68, R4, R16, R32 ;  /* 0x000000100444723c */ /* 0x004fe20000041820 */
[----:B---3--:R-:W-:-:S07]  /*28b40*/  FFMA.FTZ R10, R81, R0, -R3 ;  /* 0x00000000510a7223 */ /* 0x008fce0000010803 */
[----:B------:R-:W-:Y:S01]  /*28b50*/  HMMA.16816.F32.BF16 R28, R4, R18, R28 ;  /* 0x00000012041c723c */ /* 0x000fe2000004181c */
[----:B----4-:R-:W-:Y:S01]  /*28b60*/  F2FP.BF16.F32.PACK_AB R4, R87, R88 ;  /* 0x000000585704723e */ /* 0x010fe200000010ff */
[----:B------:R2:W-:Y:S01]  /*28b70*/  MUFU.EX2 R81, R10 ;  /* 0x0000000a00517308 */ /* 0x0005e20000000800 */
[----:B------:R-:W-:Y:S01]  /*28b80*/  F2FP.BF16.F32.PACK_AB R5, R91, R90 ;  /* 0x0000005a5b05723e */ /* 0x000fe200000010ff */
[----:B------:R-:W3:Y:S01]  /*28b90*/  LDSM.16.MT88.4 R16, [R11+0x6800] ;  /* 0x006800000b10783b */ /* 0x000ee20000004200 */
[----:B------:R-:W-:Y:S02]  /*28ba0*/  F2FP.BF16.F32.PACK_AB R6, R85, R86 ;  /* 0x000000565506723e */ /* 0x000fe400000010ff */
[----:B------:R-:W-:Y:S01]  /*28bb0*/  F2FP.BF16.F32.PACK_AB R7, R84, R89 ;  /* 0x000000595407723e */ /* 0x000fe200000010ff */
[----:B------:R-:W-:Y:S01]  /*28bc0*/  FADD.FTZ R2, R166, R2 ;  /* 0x00000002a6027221 */ /* 0x000fe20000010000 */
[----:B------:R-:W-:-:S05]  /*28bd0*/  FADD.FTZ R8, R163, R8 ;  /* 0x00000008a3087221 */ /* 0x000fca0000010000 */
[----:B-1----:R-:W-:Y:S01]  /*28be0*/  HMMA.16816.F32.BF16 R60, R4, R24, R48 ;  /* 0x00000018043c723c */ /* 0x002fe20000041830 */
[----:B--2---:R-:W-:-:S07]  /*28bf0*/  FFMA.FTZ R10, R120, R0, -R9 ;  /* 0x00000000780a7223 */ /* 0x004fce0000010809 */
[----:B-----5:R-:W-:Y:S01]  /*28c00*/  HMMA.16816.F32.BF16 R48, R4, R20, R64 ;  /* 0x000000140430723c */ /* 0x020fe20000041840 */
        /* <DEDUP_REMOVED lines=8> */
[----:B------:R-:W-:Y:S01]  /*28c90*/  HMMA.16816.F32.BF16 R36, R4, R22, R56 ;  /* 0x000000160424723c */ /* 0x000fe20000041838 */
[----:B------:R-:W-:Y:S01]  /*28ca0*/  FADD.FTZ R2, R157, R2 ;  /* 0x000000029d027221 */ /* 0x000fe20000010000 */
[----:B------:R-:W-:Y:S01]  /*28cb0*/  FADD.FTZ R8, R155, R8 ;  /* 0x000000089b087221 */ /* 0x000fe20000010000 */
[----:B------:R1:W4:Y:S01]  /*28cc0*/  MUFU.EX2 R56, R10 ;  /* 0x0000000a00387308 */ /* 0x0003220000000800 */
[----:B------:R-:W5:Y:S01]  /*28cd0*/  LDSM.16.MT88.4 R20, [R76+0x11000] ;  /* 0x011000004c14783b */ /* 0x000f620000004200 */
[----:B------:R-:W-:Y:S01]  /*28ce0*/  FADD.FTZ R2, R158, R2 ;  /* 0x000000029e027221 */ /* 0x000fe20000010000 */
[----:B------:R-:W-:Y:S01]  /*28cf0*/  FADD.FTZ R8, R154, R8 ;  /* 0x000000089a087221 */ /* 0x000fe20000010000 */
[----:B-1----:R-:W-:-:S04]  /*28d00*/  FFMA.FTZ R10, R114, R0, -R9 ;  /* 0x00000000720a7223 */ /* 0x002fc80000010809 */
[----:B------:R1:W-:Y:S01]  /*28d10*/  MUFU.EX2 R55, R10 ;  /* 0x0000000a00377308 */ /* 0x0003e20000000800 */
[----:B------:R-:W-:Y:S01]  /*28d20*/  FADD.FTZ R2, R156, R2 ;  /* 0x000000029c027221 */ /* 0x000fe20000010000 */
[----:B------:R-:W-:Y:S01]  /*28d30*/  FADD.FTZ R8, R153, R8 ;  /* 0x0000000899087221 */ /* 0x000fe20000010000 */
[----:B---3--:R-:W-:Y:S01]  /*28d40*/  HMMA.16816.F32.BF16 R32, R4, R16, R72 ;  /* 0x000000100420723c */ /* 0x008fe20000041848 */
[----:B------:R-:W-:Y:S01]  /*28d50*/  LDSM.16.MT88.4 R156, [R11+0x7800] ;  /* 0x007800000b9c783b */ /* 0x000fe20000004200 */
        /* <DEDUP_REMOVED lines=10> */
[C---:B------:R-:W-:Y:S01]  /*28e00*/  HMMA.16816.F32.BF16 R44, R4.reuse, R18, R44 ;  /* 0x00000012042c723c */ /* 0x040fe2000004182c */
[----:B------:R-:W5:Y:S01]  /*28e10*/  LDSM.16.MT88.4 R16, [R11+0x7000] ;  /* 0x007000000b10783b */ /* 0x000f620000004200 */
[----:B------:R-:W-:Y:S01]  /*28e20*/  FADD.FTZ R2, R150, R2 ;  /* 0x0000000296027221 */ /* 0x000fe20000010000 */
[----:B------:R-:W-:Y:S02]  /*28e30*/  FADD.FTZ R8, R145, R8 ;  /* 0x0000000891087221 */ /* 0x000fe40000010000 */
[----:B------:R-:W-:Y:S01]  /*28e40*/  LDSM.16.MT88.4 R148, [R76+0x11800] ;  /* 0x011800004c94783b */ /* 0x000fe20000004200 */
[----:B------:R-:W-:Y:S02]  /*28e50*/  FADD.FTZ R2, R143, R2 ;  /* 0x000000028f027221 */ /* 0x000fe40000010000 */
[----:B------:R-:W-:Y:S01]  /*28e60*/  HMMA.16816.F32.BF16 R68, R4, R12, R68 ;  /* 0x0000000c0444723c */ /* 0x000fe20000041844 */
[----:B------:R-:W-:Y:S01]  /*28e70*/  FADD.FTZ R8, R144, R8 ;  /* 0x0000000890087221 */ /* 0x000fe20000010000 */
[----:B-1----:R-:W-:-:S06]  /*28e80*/  FFMA.FTZ R10, R116, R0, -R3 ;  /* 0x00000000740a7223 */ /* 0x002fcc0000010803 */
[----:B------:R-:W-:Y:S01]  /*28e90*/  HMMA.16816.F32.BF16 R28, R4, R14, R28 ;  /* 0x0000000e041c723c */ /* 0x000fe2000004181c */
[----:B----4-:R-:W-:Y:S01]  /*28ea0*/  F2FP.BF16.F32.PACK_AB R4, R56, R64 ;  /* 0x000000403804723e */ /* 0x010fe200000010ff */
[----:B------:R1:W4:Y:S01]  /*28eb0*/  MUFU.EX2 R52, R10 ;  /* 0x0000000a00347308 */ /* 0x0003220000000800 */
[----:B------:R-:W-:Y:S01]  /*28ec0*/  F2FP.BF16.F32.PACK_AB R5, R82, R83 ;  /* 0x000000535205723e */ /* 0x000fe200000010ff */
[----:B------:R-:W-:Y:S01]  /*28ed0*/  FADD.FTZ R2, R141, R2 ;  /* 0x000000028d027221 */ /* 0x000fe20000010000 */
[----:B---3--:R-:W-:Y:S01]  /*28ee0*/  F2FP.BF16.F32.PACK_AB R6, R54, R55 ;  /* 0x000000373606723e */ /* 0x008fe200000010ff */
[----:B------:R-:W-:Y:S01]  /*28ef0*/  FADD.FTZ R8, R139, R8 ;  /* 0x000000088b087221 */ /* 0x000fe20000010000 */
[----:B--2---:R-:W-:Y:S01]  /*28f00*/  F2FP.BF16.F32.PACK_AB R7, R53, R81 ;  /* 0x000000513507723e */ /* 0x004fe200000010ff */
[----:B------:R-:W-:Y:S01]  /*28f10*/  FADD.FTZ R2, R142, R2 ;  /* 0x000000028e027221 */ /* 0x000fe20000010000 */
[----:B------:R-:W2:Y:S01]  /*28f20*/  LDSM.16.MT88.4 R12, [R77+0x7000] ;  /* 0x007000004d0c783b */ /* 0x000ea20000004200 */
[----:B------:R-:W-:-:S04]  /*28f30*/  FADD.FTZ R8, R138, R8 ;  /* 0x000000088a087221 */ /* 0x000fc80000010000 */
[----:B------:R-:W-:Y:S01]  /*28f40*/  HMMA.16816.F32.BF16 R60, R4, R24, R60 ;  /* 0x00000018043c723c */ /* 0x000fe2000004183c */
[----:B-1----:R-:W-:-:S04]  /*28f50*/  FFMA.FTZ R10, R113, R0, -R3 ;  /* 0x00000000710a7223 */ /* 0x002fc80000010803 */
[----:B------:R1:W-:Y:S01]  /*28f60*/  MUFU.EX2 R25, R10 ;  /* 0x0000000a00197308 */ /* 0x0003e20000000800 */
[----:B------:R-:W-:Y:S01]  /*28f70*/  FADD.FTZ R2, R140, R2 ;  /* 0x000000028c027221 */ /* 0x000fe20000010000 */
[----:B------:R-:W-:Y:S01]  /*28f80*/  FADD.FTZ R8, R137, R8 ;  /* 0x0000000889087221 */ /* 0x000fe20000010000 */
[----:B-----5:R-:W-:Y:S01]  /*28f90*/  HMMA.16816.F32.BF16 R48, R4, R20, R48 ;  /* 0x000000140430723c */ /* 0x020fe20000041830 */
[----:B------:R-:W-:Y:S01]  /*28fa0*/  LDSM.16.MT88.4 R140, [R80+0x11800] ;  /* 0x01180000508c783b */ /* 0x000fe20000004200 */
[----:B------:R-:W-:Y:S01]  /*28fb0*/  FADD.FTZ R2, R133, R2 ;  /* 0x0000000285027221 */ /* 0x000fe20000010000 */
[----:B------:R-:W-:Y:S01]  /*28fc0*/  FADD.FTZ R8, R136, R8 ;  /* 0x0000000888087221 */ /* 0x000fe20000010000 */
[----:B-1----:R-:W-:-:S04]  /*28fd0*/  FFMA.FTZ R10, R115, R0, -R3 ;  /* 0x00000000730a7223 */ /* 0x002fc80000010803 */
[----:B------:R1:W-:Y:S01]  /*28fe0*/  MUFU.EX2 R24, R10 ;  /* 0x0000000a00187308 */ /* 0x0003e20000000800 */
[----:B------:R-:W-:Y:S01]  /*28ff0*/  FADD.FTZ R2, R131, R2 ;  /* 0x0000000283027221 */ /* 0x000fe20000010000 */
[----:B------:R-:W-:Y:S01]  /*29000*/  FADD.FTZ R8, R129, R8 ;  /* 0x0000000881087221 */ /* 0x000fe20000010000 */
[-C--:B------:R-:W-:Y:S02]  /*29010*/  FFMA.FTZ R3, R190, R0.reuse, -R3 ;  /* 0x00000000be037223 */ /* 0x080fe40000010803 */
[----:B------:R-:W-:Y:S01]  /*29020*/  FADD.FTZ R2, R132, R2 ;  /* 0x0000000284027221 */ /* 0x000fe20000010000 */
[----:B-1----:R-:W-:-:S04]  /*29030*/  FFMA.FTZ R10, R125, R0, -R9 ;  /* 0x000000007d0a7223 */ /* 0x002fc80000010809 */
[----:B------:R1:W3:Y:S02]  /*29040*/  MUFU.EX2 R21, R10 ;  /* 0x0000000a00157308 */ /* 0x0002e40000000800 */
[----:B-1----:R-:W-:-:S06]  /*29050*/  FFMA.FTZ R10, R122, R0, -R9 ;  /* 0x000000007a0a7223 */ /* 0x002fcc0000010809 */
[----:B------:R1:W5:Y:S02]  /*29060*/  MUFU.EX2 R20, R10 ;  /* 0x0000000a00147308 */ /* 0x0003640000000800 */
        /* <DEDUP_REMOVED lines=30> */
[----:B------:R-:W-:Y:S01]  /*29250*/  HMMA.16816.F32.BF16 R36, R4, R22, R36 ;  /* 0x000000160424723c */ /* 0x000fe20000041824 */
[----:B------:R-:W-:-:S07]  /*29260*/  FADD.FTZ R2, R86, R2 ;  /* 0x0000000256027221 */ /* 0x000fce0000010000 */
[C---:B------:R-:W-:Y:S08]  /*29270*/  HMMA.16816.F32.BF16 R16, R4.reuse, R18, R44 ;  /* 0x000000120410723c */ /* 0x040ff0000004182c */
[C---:B--2---:R-:W-:Y:S08]  /*29280*/  HMMA.16816.F32.BF16 R160, R4.reuse, R12, R68 ;  /* 0x0000000c04a0723c */ /* 0x044ff00000041844 */
[----:B------:R-:W-:Y:S01]  /*29290*/  HMMA.16816.F32.BF16 R28, R4, R14, R28 ;  /* 0x0000000e041c723c */ /* 0x000fe2000004181c */
[----:B------:R-:W1:Y:S01]  /*292a0*/  LDSM.16.MT88.4 R4, [R77+0x7800] ;  /* 0x007800004d04783b */ /* 0x000e620000004200 */
[----:B------:R-:W-:Y:S01]  /*292b0*/  FADD.FTZ R0, R84, R0 ;  /* 0x0000000054007221 */ /* 0x000fe20000010000 */
[----:B------:R-:W-:-:S03]  /*292c0*/  FADD.FTZ R2, R85, R2 ;  /* 0x0000000255027221 */ /* 0x000fc60000010000 */
[----:B------:R-:W-:Y:S01]  /*292d0*/  FADD.FTZ R0, R83, R0 ;  /* 0x0000000053007221 */ /* 0x000fe20000010000 */
[----:B------:R-:W-:Y:S01]  /*292e0*/  FADD.FTZ R2, R64, R2 ;  /* 0x0000000240027221 */ /* 0x000fe20000010000 */
[----:B------:R-:W-:Y:S02]  /*292f0*/  MUFU.EX2 R10, R10 ;  /* 0x0000000a000a7308 */ /* 0x000fe40000000800 */
[----:B------:R-:W-:Y:S01]  /*29300*/  FADD.FTZ R0, R82, R0 ;  /* 0x0000000052007221 */ /* 0x000fe20000010000 */
[----:B------:R-:W-:-:S05]  /*29310*/  FADD.FTZ R2, R56, R2 ;  /* 0x0000000238027221 */ /* 0x000fca0000010000 */
[----:B------:R-:W2:Y:S01]  /*29320*/  MUFU.EX2 R9, R9 ;  /* 0x0000000900097308 */ /* 0x000ea20000000800 */
[----:B------:R-:W-:Y:S01]  /*29330*/  FADD.FTZ R0, R81, R0 ;  /* 0x0000000051007221 */ /* 0x000fe20000010000 */
[----:B------:R-:W-:-:S06]  /*29340*/  FADD.FTZ R2, R55, R2 ;  /* 0x0000000237027221 */ /* 0x000fcc0000010000 */
[----:B------:R-:W1:Y:S01]  /*29350*/  MUFU.EX2 R3, R3 ;  /* 0x0000000300037308 */ /* 0x000e620000000800 */
[----:B------:R-:W-:Y:S01]  /*29360*/  FADD.FTZ R0, R53, R0 ;  /* 0x0000000035007221 */ /* 0x000fe20000010000 */
[----:B------:R-:W-:Y:S01]  /*29370*/  FADD.FTZ R2, R54, R2 ;  /* 0x0000000236027221 */ /* 0x000fe20000010000 */
[----:B------:R-:W-:Y:S02]  /*29380*/  ISETP.GT.AND P0, PT, R93, R193, PT ;  /* 0x000000c15d00720c */ /* 0x000fe40003f04270 */
[----:B----4-:R-:W-:Y:S01]  /*29390*/  FADD.FTZ R0, R52, R0 ;  /* 0x0000000034007221 */ /* 0x010fe20000010000 */
[----:B---3--:R-:W-:Y:S01]  /*293a0*/  FADD.FTZ R2, R21, R2 ;  /* 0x0000000215027221 */ /* 0x008fe20000010000 */
[C---:B-----5:R-:W-:Y:S02]  /*293b0*/  F2FP.BF16.F32.PACK_AB R164, R20.reuse, R21 ;  /* 0x0000001514a4723e */ /* 0x060fe400000010ff */
[C---:B------:R-:W-:Y:S01]  /*293c0*/  F2FP.BF16.F32.PACK_AB R165, R25.reuse, R52 ;  /* 0x0000003419a5723e */ /* 0x040fe200000010ff */
[----:B------:R-:W-:Y:S01]  /*293d0*/  FADD.FTZ R0, R25, R0 ;  /* 0x0000000019007221 */ /* 0x000fe20000010000 */
[----:B--2---:R-:W-:Y:S01]  /*293e0*/  F2FP.BF16.F32.PACK_AB R166, R9, R10 ;  /* 0x0000000a09a6723e */ /* 0x004fe200000010ff */
[----:B------:R-:W-:Y:S01]  /*293f0*/  FADD.FTZ R2, R20, R2 ;  /* 0x0000000214027221 */ /* 0x000fe20000010000 */
[----:B-1----:R-:W-:Y:S01]  /*29400*/  F2FP.BF16.F32.PACK_AB R167, R3, R24 ;  /* 0x0000001803a7723e */ /* 0x002fe200000010ff */
[----:B------:R-:W-:-:S02]  /*29410*/  FADD.FTZ R0, R24, R0 ;  /* 0x0000000018007221 */ /* 0x000fc40000010000 */
[----:B------:R-:W-:-:S04]  /*29420*/  FADD.FTZ R2, R10, R2 ;  /* 0x000000020a027221 */ /* 0x000fc80000010000 */
[----:B------:R-:W-:Y:S01]  /*29430*/  HMMA.16816.F32.BF16 R160, R164, R4, R160 ;  /* 0x00000004a4a0723c */ /* 0x000fe200000418a0 */
[----:B------:R-:W-:Y:S01]  /*29440*/  FADD.FTZ R4, R3, R0 ;  /* 0x0000000003047221 */ /* 0x000fe20000010000 */
[----:B------:R-:W-:Y:S01]  /*29450*/  FADD.FTZ R3, R9, R2 ;  /* 0x0000000209037221 */ /* 0x000fe20000010000 */
[----:B------:R-:W-:-:S03]  /*29460*/  @P0 IADD3 R2, PT, PT, R198, -0x3, RZ ;  /* 0xfffffffdc6020810 */ /* 0x000fc60007ffe0ff */
[----:B------:R1:W-:Y:S04]  /*29470*/  STL [R1+0x4c], R4 ;  /* 0x00004c0401007387 */ /* 0x0003e80000100800 */
[----:B------:R1:W-:Y:S04]  /*29480*/  STL [R1+0x48], R3 ;  /* 0x0000480301007387 */ /* 0x0003e80000100800 */
[----:B------:R1:W-:Y:S01]  /*29490*/  @P0 STL [R1+0x1c], R2 ;  /* 0x00001c0201000387 */ /* 0x0003e20000100800 */
[----:B------:R-:W-:Y:S01]  /*294a0*/  HMMA.16816.F32.BF16 R136, R164, R140, R60 ;  /* 0x0000008ca488723c */ /* 0x000fe2000004183c */
[----:B------:R-:W-:-:S07]  /*294b0*/  MOV R0, R93 ;  /* 0x0000005d00007202 */ /* 0x000fce0000000f00 */
        /* <DEDUP_REMOVED lines=9> */
[----:B------:R-:W-:Y:S01]  /*29550*/  HMMA.16816.F32.BF16 R164, R164, R6, R28 ;  /* 0x00000006a4a4723c */ /* 0x000fe2000004181c */
[----:B------:R-:W-:-:S04]  /*29560*/  NOP ;  /* 0x0000000000007918 */ /* 0x000fc80000000000 */
[----:B-1----:R-:W-:-:S15]  /*29570*/  @P0 BRA `(.L_x_8360) ;  /* 0x0000000000080947 */ /* 0x002fde0003800000 */
.L_x_8351:
[----:B------:R-:W-:-:S05]  /*29580*/  IADD3 R0, PT, PT, R0, -0x1, RZ ;  /* 0xffffffff00007810 */ /* 0x000fca0007ffe0ff */
[----:B------:R1:W-:Y:S02]  /*29590*/  STL [R1+0x1c], R0 ;  /* 0x00001c0001007387 */ /* 0x0003e40000100800 */
.L_x_8360:
[----:B------:R-:W-:Y:S05]  /*295a0*/  BSYNC B2 ;  /* 0x0000000000027941 */ /* 0x000fea0003800000 */
.L_x_8350:
[----:B------:R-:W2:Y:S04]  /*295b0*/  LDL R2, [R1+0x64] ;  /* 0x0000640001027983 */ /* 0x000ea80000100800 */
[----:B-1----:R-:W2:Y:S02]  /*295c0*/  LDL R0, [R1+0x1c] ;  /* 0x00001c0001007983 */ /* 0x002ea40000100800 */
[----:B--2---:R-:W-:-:S13]  /*295d0*/  ISETP.GE.AND P0, PT, R0, R2, PT ;  /* 0x000000020000720c */ /* 0x004fda0003f06270 */
[----:B------:R-:W-:Y:S05]  /*295e0*/  @!P0 BRA `(.L_x_8361) ;  /* 0x000000bc00ac8947 */ /* 0x000fea0003800000 */
[----:B------:R-:W2:Y:S01]  /*295f0*/  LDL.64 R4, [R1+0x50] ;  /* 0x0000500001047983 */ /* 0x000ea20000100a00 */
[C---:B------:R-:W-:Y:S01]  /*29600*/  LOP3.LUT R0, R222.reuse, 0x38, RZ, 0xc0, !PT ;  /* 0x00000038de007812 */ /* 0x040fe200078ec0ff */
[----:B------:R-:W-:Y:S02]  /*29610*/  IMAD.SHL.U32 R2, R222, 0x8, RZ ;  /* 0x00000008de027824 */ /* 0x000fe400078e00ff */
[----:B------:R-:W-:Y:S02]  /*29620*/  IMAD.MOV.U32 R133, RZ, RZ, R36 ;  /* 0x000000ffff857224 */ /* 0x000fe400078e0024 */
[----:B------:R1:W-:Y:S01]  /*29630*/  STL [R1+0x2c], R0 ;  /* 0x00002c0001007387 */ /* 0x0003e20000100800 */
[----:B------:R-:W-:Y:S01]  /*29640*/  IMAD.MOV.U32 R132, RZ, RZ, R37 ;  /* 0x000000ffff847224 */ /* 0x000fe200078e0025 */
[----:B-1----:R-:W-:-:S04]  /*29650*/  LOP3.LUT R0, R0, 0x1c0, R2, 0xf8, !PT ;  /* 0x000001c000007812 */ /* 0x002fc800078ef802 */
[----:B------:R-:W-:-:S04]  /*29660*/  LOP3.LUT R0, R0, R218, RZ, 0x3c, !PT ;  /* 0x000000da00007212 */ /* 0x000fc800078e3cff */
[----:B------:R-:W-:-:S04]  /*29670*/  LOP3.LUT R0, R0, 0x1e00, R2, 0xf8, !PT ;  /* 0x00001e0000007812 */ /* 0x000fc800078ef802 */
[----:B------:R-:W-:Y:S02]  /*29680*/  LEA R232, R0, UR6, 0x1 ;  /* 0x0000000600e87c11 */ /* 0x000fe4000f8e08ff */
[----:B--2---:R-:W-:-:S04]  /*29690*/  ISETP.NE.U32.AND P3, PT, R4, RZ, PT ;  /* 0x000000ff0400720c */ /* 0x004fc80003f65070 */
[----:B------:R-:W-:-:S13]  /*296a0*/  ISETP.NE.AND.EX P3, PT, R5, RZ, PT, P3 ;  /* 0x000000ff0500720c */ /* 0x000fda0003f65330 */
.L_x_8368:
[----:B------:R-:W2:Y:S01]  /*296b0*/  LDL R5, [R1+0x44] ;  /* 0x0000440001057983 */ /* 0x000ea20000100800 */
[----:B------:R-:W-:Y:S04]  /*296c0*/  DEPBAR.LE SB0, 0x0 ;  /* 0x000080000000791a */ /* 0x000fe80000000000 */
[----:B------:R-:W3:Y:S01]  /*296d0*/  LDL R4, [R1+0x40] ;  /* 0x0000400001047983 */ /* 0x000ee20000100800 */
[----:B------:R-:W-:Y:S05]  /*296e0*/  WARPSYNC.ALL ;  /* 0x0000000000007948 */ /* 0x000fea0003800000 */
[----:B------:R-:W4:Y:S01]  /*296f0*/  LDL R7, [R1+0x58] ;  /* 0x0000580001077983 */ /* 0x000f220000100800 */
[----:B-1----:R-:W-:Y:S01]  /*29700*/  @!P3 IMAD.MOV.U32 R0, RZ, RZ, RZ ;  /* 0x000000ffff00b224 */ /* 0x002fe200078e00ff */
[----:B------:R-:W-:Y:S01]  /*29710*/  BSSY.RECONVERGENT B0, `(.L_x_8362) ;  /* 0x0000058000007945 */ /* 0x000fe20003800200 */
[----:B------:R-:W-:Y:S01]  /*29720*/  IMAD.SHL.U32 R15, R222, 0x8, RZ ;  /* 0x00000008de0f7824 */ /* 0x000fe200078e00ff */
[----:B------:R-:W3:Y:S01]  /*29730*/  LDL R6, [R1+0x2c] ;  /* 0x00002c0001067983 */ /* 0x000ee20000100800 */
[----:B------:R-:W-:Y:S01]  /*29740*/  BAR.SYNC.DEFER_BLOCKING 0x0 ;  /* 0x0000000000007b1d */ /* 0x000fe20000010000 */
[----:B------:R-:W-:Y:S05]  /*29750*/  @!P3 IADD3 R3, P0, PT, RZ, -R0, RZ ;  /* 0x80000000ff03b210 */ /* 0x000fea0007f1e0ff */
[----:B-----5:R1:W5:Y:S01]  /*29760*/  LDL R238, [R1+0x1c] ;  /* 0x00001c0001ee7983 */ /* 0x0203620000100800 */
[----:B------:R-:W1:Y:S03]  /*29770*/  S2R R222, SR_TID.X ;  /* 0x0000000000de7919 */ /* 0x000e660000002100 */
[----:B------:R-:W3:Y:S01]  /*29780*/  @!P3 LD.E R2, desc[UR4][R134.64+0x40] ;  /* 0x000040048602b980 */ /* 0x000ee2000c101900 */
[----:B----4-:R-:W-:Y:S01]  /*29790*/  ISETP.GE.AND P1, PT, R218, R7, PT ;  /* 0x00000007da00720c */ /* 0x010fe20003f26270 */
[----:B--2---:R-:W-:Y:S01]  /*297a0*/  IMAD.MOV.U32 R12, RZ, RZ, R5 ;  /* 0x000000ffff0c7224 */ /* 0x004fe200078e0005 */
[----:B------:R-:W-:Y:S01]  /*297b0*/  LOP3.LUT R218, R15, 0x38, RZ, 0xc0, !PT ;  /* 0x000000380fda7812 */ /* 0x000fe200078ec0ff */
[----:B---3--:R-:W-:Y:S01]  /*297c0*/  IMAD.MOV.U32 R11, RZ, RZ, R4 ;  /* 0x000000ffff0b7224 */ /* 0x008fe200078e0004 */
[----:B------:R-:W-:Y:S01]  /*297d0*/  LOP3.LUT R14, R6, 0x1c0, R15, 0xf8, !PT ;  /* 0x000001c0060e7812 */ /* 0x000fe200078ef80f */
[----:B------:R-:W-:Y:S04]  /*297e0*/  @!P3 IMAD.SHL.U32 R0, R2, 0x100, RZ ;  /* 0x000001000200b824 */ /* 0x000fe800078e00ff */
        /* <DEDUP_REMOVED lines=8> */
[----:B-----5:R-:W-:Y:S01]  /*29870*/  IMAD.SHL.U32 R8, R238, 0x100, RZ ;  /* 0x00000100ee087824 */ /* 0x020fe200078e00ff */
[----:B------:R-:W3:Y:S04]  /*29880*/  LD.E R2, desc[UR4][R134.64+0x170] ;  /* 0x0001700486027980 */ /* 0x000ee8000c101900 */
[----:B------:R-:W4:Y:S01]  /*29890*/  LDL.64 R18, [R1+0x30] ;  /* 0x0000300001127983 */ /* 0x000f220000100a00 */
[----:B------:R-:W-:Y:S02]  /*298a0*/  IADD3 R10, PT, PT, R8, 0x100, RZ ;  /* 0x00000100080a7810 */ /* 0x000fe40007ffe0ff */
[----:B------:R-:W-:Y:S02]  /*298b0*/  IABS R9, R8 ;  /* 0x0000000800097213 */ /* 0x000fe40000000000 */
[----:B------:R-:W-:Y:S02]  /*298c0*/  IABS R6, R10 ;  /* 0x0000000a00067213 */ /* 0x000fe40000000000 */
[-C--:B---3--:R-:W-:Y:S02]  /*298d0*/  IABS R0, R2.reuse ;  /* 0x0000000200007213 */ /* 0x088fe40000000000 */
[-C--:B------:R-:W-:Y:S02]  /*298e0*/  IABS R7, R2.reuse ;  /* 0x0000000200077213 */ /* 0x080fe40000000000 */
[----:B--2---:R-:W1:Y:S01]  /*298f0*/  I2F.RP R4, R0 ;  /* 0x0000000000047306 */ /* 0x004e620000209400 */
        /* <DEDUP_REMOVED lines=57> */
.L_x_8363:
[----:B------:R-:W-:Y:S05]  /*29c90*/  BSYNC.RECONVERGENT B0 ;  /* 0x0000000000007941 */ /* 0x000fea0003800200 */
.L_x_8362:
[----:B-1----:R-:W3:Y:S01]  /*29ca0*/  LDL R0, [R1+0x40] ;  /* 0x0000400001007983 */ /* 0x002ee20000100800 */
[----:B------:R-:W-:Y:S01]  /*29cb0*/  LOP3.LUT R2, R14, R218, RZ, 0x3c, !PT ;  /* 0x000000da0e027212 */ /* 0x000fe200078e3cff */
[----:B------:R-:W-:Y:S01]  /*29cc0*/  BSSY.RECONVERGENT B1, `(.L_x_8364) ;  /* 0x000032d000017945 */ /* 0x000fe20003800200 */
[C---:B------:R-:W-:Y:S01]  /*29cd0*/  SHF.L.U32 R221, R222.reuse, 0x6, RZ ;  /* 0x00000006dedd7819 */ /* 0x040fe200000006ff */
[----:B--2---:R-:W2:Y:S01]  /*29ce0*/  LDL R4, [R1+0x24] ;  /* 0x0000240001047983 */ /* 0x004ea20000100800 */
[----:B------:R-:W-:Y:S02]  /*29cf0*/  SHF.R.U32.HI R219, RZ, 0x1, R222 ;  /* 0x00000001ffdb7819 */ /* 0x000fe400000116de */
[----:B------:R-:W-:Y:S01]  /*29d00*/  SHF.L.U32 R220, R222, 0x5, RZ ;  /* 0x00000005dedc7819 */ /* 0x000fe200000006ff */
[----:B------:R-:W2:Y:S01]  /*29d10*/  LDL R3, [R1+0x20] ;  /* 0x0000200001037983 */ /* 0x000ea20000100800 */
[----:B------:R-:W-:Y:S02]  /*29d20*/  MOV R216, 0x20 ;  /* 0x0000002000d87802 */ /* 0x000fe40000000f00 */
[----:B------:R-:W-:Y:S02]  /*29d30*/  LOP3.LUT R220, R220, 0x7c00, RZ, 0xc0, !PT ;  /* 0x00007c00dcdc7812 */ /* 0x000fe400078ec0ff */
[----:B------:R-:W-:Y:S02]  /*29d40*/  LOP3.LUT P2, RZ, R222, 0x4, RZ, 0xc0, !PT ;  /* 0x00000004deff7812 */ /* 0x000fe4000784c0ff */
[C---:B--2---:R-:W-:Y:S02]  /*29d50*/  SHF.L.U64.HI R12, R3.reuse, 0x5, R4 ;  /* 0x00000005030c7819 */ /* 0x044fe40000010204 */
[----:B---3--:R-:W-:Y:S02]  /*29d60*/  MOV R5, R0 ;  /* 0x0000000000057202 */ /* 0x008fe40000000f00 */
[----:B------:R-:W-:Y:S02]  /*29d70*/  SHF.L.U32 R13, R3, 0x5, RZ ;  /* 0x00000005030d7819 */ /* 0x000fe400000006ff */
[----:B------:R-:W-:Y:S02]  /*29d80*/  LOP3.LUT R4, R2, 0x1e00, R15, 0xf8, !PT ;  /* 0x00001e0002047812 */ /* 0x000fe400078ef80f */
[-C--:B------:R-:W-:Y:S02]  /*29d90*/  @!P1 MOV R2, R16.reuse ;  /* 0x0000001000029202 */ /* 0x080fe40000000f00 */
[-C--:B------:R-:W-:Y:S02]  /*29da0*/  @!P1 MOV R3, R5.reuse ;  /* 0x0000000500039202 */ /* 0x080fe40000000f00 */
[----:B------:R-:W-:Y:S02]  /*29db0*/  IADD3 R10, P0, PT, R13, R16, RZ ;  /* 0x000000100d0a7210 */ /* 0x000fe40007f1e0ff */
[----:B------:R-:W-:Y:S01]  /*29dc0*/  LOP3.LUT R0, R222, 0x8, RZ, 0xc0, !PT ;  /* 0x00000008de007812 */ /* 0x000fe200078ec0ff */
[----:B------:R-:W-:Y:S01]  /*29dd0*/  @!PT LDS RZ, [RZ] ;  /* 0x00000000fffff984 */ /* 0x000fe20000000800 */
[----:B------:R-:W-:Y:S01]  /*29de0*/  @!PT LDS RZ, [RZ] ;  /* 0x00000000fffff984 */ /* 0x000fe20000000800 */
[----:B------:R-:W-:Y:S01]  /*29df0*/  @!PT LDS RZ, [RZ] ;  /* 0x00000000fffff984 */ /* 0x000fe20000000800 */
[----:B------:R1:W-:Y:S01]  /*29e00*/  @!P1 LDGSTS.E.BYPASS.LTC128B.128 [R232+0xa000], desc[UR4][R2.64] ;  /* 0x0a00000002e89fae */ /* 0x0003e2000b981a04 */
[----:B------:R-:W-:Y:S02]  /*29e10*/  IADD3.X R11, PT, PT, R12, R5, RZ, P0, !PT ;  /* 0x000000050c0b7210 */ /* 0x000fe400007fe4ff */
[-C--:B------:R-:W-:Y:S02]  /*29e20*/  IADD3 R8, P0, PT, R10, R13.reuse, RZ ;  /* 0x0000000d0a087210 */ /* 0x080fe40007f1e0ff */
[--C-:B------:R-:W-:Y:S02]  /*29e30*/  LOP3.LUT R0, R0, 0x1c0, R221.reuse, 0xf8, !PT ;  /* 0x000001c000007812 */ /* 0x100fe400078ef8dd */
[----:B------:R-:W-:Y:S01]  /*29e40*/  IADD3.X R9, PT, PT, R11, R12, RZ, P0, !PT ;  /* 0x0000000c0b097210 */ /* 0x000fe200007fe4ff */
[----:B------:R2:W-:Y:S01]  /*29e50*/  @P1 STS.128 [R232+0xa000], RZ ;  /* 0x00a000ffe8001388 */ /* 0x0005e20000000c00 */
[-C--:B------:R-:W-:Y:S02]  /*29e60*/  IADD3 R6, P0, PT, R8, R13.reuse, RZ ;  /* 0x0000000d08067210 */ /* 0x080fe40007f1e0ff */
[----:B------:R-:W-:Y:S02]  /*29e70*/  LOP3.LUT R0, R0, R218, RZ, 0x3c, !PT ;  /* 0x000000da00007212 */ /* 0x000fe400078e3cff */
[----:B------:R-:W-:Y:S02]  /*29e80*/  IADD3.X R7, PT, PT, R9, R12, RZ, P0, !PT ;  /* 0x0000000c09077210 */ /* 0x000fe400007fe4ff */
[----:B-1----:R-:W-:Y:S02]  /*29e90*/  LOP3.LUT R2, R221, 0x400, RZ, 0xc0, !PT ;  /* 0x00000400dd027812 */ /* 0x002fe400078ec0ff */
[----:B--2---:R-:W-:Y:S02]  /*29ea0*/  LEA R232, R4, UR6, 0x1 ;  /* 0x0000000604e87c11 */ /* 0x004fe4000f8e08ff */
[-C--:B------:R-:W-:Y:S02]  /*29eb0*/  IADD3 R4, P0, PT, R6, R13.reuse, RZ ;  /* 0x0000000d06047210 */ /* 0x080fe40007f1e0ff */
[----:B------:R-:W-:Y:S01]  /*29ec0*/  LEA R0, R0, R2, 0x1 ;  /* 0x0000000200007211 */ /* 0x000fe200078e08ff */
[----:B------:R-:W-:Y:S01]  /*29ed0*/  @!PT LDS RZ, [RZ] ;  /* 0x00000000fffff984 */ /* 0x000fe20000000800 */
[----:B------:R-:W-:Y:S01]  /*29ee0*/  @!PT LDS RZ, [RZ] ;  /* 0x00000000fffff984 */ /* 0x000fe20000000800 */
[----:B------:R-:W-:Y:S01]  /*29ef0*/  @!PT LDS RZ, [RZ] ;  /* 0x00000000fffff984 */ /* 0x000fe20000000800 */
[----:B------:R1:W-:Y:S01]  /*29f00*/  @!P1 LDGSTS.E.BYPASS.LTC128B.128 [R232+0xa800], desc[UR4][R10.64] ;  /* 0x0a8000000ae89fae */ /* 0x0003e2000b981a04 */
[-C--:B------:R-:W-:Y:S02]  /*29f10*/  IADD3.X R5, PT, PT, R7, R12.reuse, RZ, P0, !PT ;  /* 0x0000000c07057210 */ /* 0x080fe400007fe4ff */
[-C--:B------:R-:W-:Y:S02]  /*29f20*/  IADD3 R2, P0, PT, R4, R13.reuse, RZ ;  /* 0x0000000d04027210 */ /* 0x080fe40007f1e0ff */
[----:B------:R-:W-:Y:S02]  /*29f30*/  IADD3 R208, PT, PT, R0, UR6, RZ ;  /* 0x0000000600d07c10 */ /* 0x000fe4000fffe0ff */
[-C--:B------:R-:W-:Y:S01]  /*29f40*/  IADD3.X R3, PT, PT, R5, R12.reuse, RZ, P0, !PT ;  /* 0x0000000c05037210 */ /* 0x080fe200007fe4ff */
        /* <DEDUP_REMOVED lines=39> */
[-C--:B------:R-:W-:Y:S03]  /*2a1c0*/  IADD3.X R5, PT, PT, R3, R12.reuse, RZ, P0, !PT ;  /* 0x0000000c03057210 */ /* 0x080fe600007fe4ff */
        /* <DEDUP_REMOVED lines=24> */
[----:B------:R2:W-:Y:S01]  /*2a350*/  @!P1 LDGSTS.E.BYPASS.LTC128B.128 [R232+0xf800], desc[UR4][R6.64] ;  /* 0x0f80000006e89fae */ /* 0x0005e2000b981a04 */
[----:B------:R-:W-:Y:S04]  /*2a360*/  LOP3.LUT R217, R2, R218, RZ, 0x3c, !PT ;  /* 0x000000da02d97212 */ /* 0x000fe800078e3cff */
[----:B------:R-:W-:Y:S03]  /*2a370*/  LOP3.LUT R2, R3, R217, RZ, 0xfc, !PT ;  /* 0x000000d903027212 */ /* 0x000fe600078efcff */
[----:B------:R-:W-:Y:S01]  /*2a380*/  @P1 STS.128 [R232+0xf800], RZ ;  /* 0x00f800ffe8001388 */ /* 0x000fe20000000c00 */
[-C--:B-1----:R-:W-:Y:S02]  /*2a390*/  IADD3 R4, P0, PT, R6, R13.reuse, RZ ;  /* 0x0000000d06047210 */ /* 0x082fe40007f1e0ff */
[----:B------:R-:W-:Y:S02]  /*2a3a0*/  LEA R3, R2, UR6, 0x1 ;  /* 0x0000000602037c11 */ /* 0x000fe4000f8e08ff */
[-C--:B------:R-:W-:Y:S05]  /*2a3b0*/  IADD3.X R5, PT, PT, R7, R12.reuse, RZ, P0, !PT ;  /* 0x0000000c07057210 */ /* 0x080fea00007fe4ff */
[----:B------:R-:W-:Y:S01]  /*2a3c0*/  @!PT LDS RZ, [RZ] ;  /* 0x00000000fffff984 */ /* 0x000fe20000000800 */
[----:B------:R-:W-:Y:S01]  /*2a3d0*/  @!PT LDS RZ, [RZ] ;  /* 0x00000000fffff984 */ /* 0x000fe20000000800 */
[----:B------:R-:W-:Y:S01]  /*2a3e0*/  @!PT LDS RZ, [RZ] ;  /* 0x00000000fffff984 */ /* 0x000fe20000000800 */
[----:B------:R1:W-:Y:S01]  /*2a3f0*/  @!P1 LDGSTS.E.BYPASS.LTC128B.128 [R232+0x10000], desc[UR4][R4.64] ;  /* 0x1000000004e89fae */ /* 0x0003e2000b981a04 */
[-C--:B--2---:R-:W-:Y:S07]  /*2a400*/  IADD3 R6, P0, PT, R4, R13.reuse, RZ ;  /* 0x0000000d04067210 */ /* 0x084fee0007f1e0ff */
[----:B------:R-:W-:Y:S01]  /*2a410*/  @P1 STS.128 [R232+0x10000], RZ ;  /* 0x010000ffe8001388 */ /* 0x000fe20000000c00 */
[-C--:B------:R-:W-:Y:S07]  /*2a420*/  IADD3.X R7, PT, PT, R5, R12.reuse, RZ, P0, !PT ;  /* 0x0000000c05077210 */ /* 0x080fee00007fe4ff */
[----:B------:R-:W-:Y:S01]  /*2a430*/  @!PT LDS RZ, [RZ] ;  /* 0x00000000fffff984 */ /* 0x000fe20000000800 */
[----:B------:R-:W-:Y:S01]  /*2a440*/  @!PT LDS RZ, [RZ] ;  /* 0x00000000fffff984 */ /* 0x000fe20000000800 */
[----:B------:R-:W-:Y:S01]  /*2a450*/  @!PT LDS RZ, [RZ] ;  /* 0x00000000fffff984 */ /* 0x000fe20000000800 */
[----:B------:R-:W-:Y:S08]  /*2a460*/  @!P1 LDGSTS.E.BYPASS.LTC128B.128 [R232+0x10800], desc[UR4][R6.64] ;  /* 0x1080000006e89fae */ /* 0x000ff0000b981a04 */
[----:B------:R-:W-:Y:S01]  /*2a470*/  @P1 STS.128 [R232+0x10800], RZ ;  /* 0x010800ffe8001388 */ /* 0x000fe20000000c00 */
[-C--:B-1----:R-:W-:Y:S04]  /*2a480*/  IADD3 R4, P0, PT, R6, R13.reuse, RZ ;  /* 0x0000000d06047210 */ /* 0x082fe80007f1e0ff */
        /* <DEDUP_REMOVED lines=10> */
[CC--:B------:R-:W-:Y:S02]  /*2a530*/  IADD3 R172, PT, PT, R3.reuse, R216.reuse, RZ ;  /* 0x000000d803ac7210 */ /* 0x0c0fe40007ffe0ff */
[----:B------:R-:W-:Y:S03]  /*2a540*/  IADD3 R2, PT, PT, R208, R216, RZ ;  /* 0x000000d8d0027210 */ /* 0x000fe60007ffe0ff */
[----:B------:R-:W-:Y:S01]  /*2a550*/  @!PT LDS RZ, [RZ] ;  /* 0x00000000fffff984 */ /* 0x000fe20000000800 */
[----:B------:R-:W-:Y:S01]  /*2a560*/  @!PT LDS RZ, [RZ] ;  /* 0x00000000fffff984 */ /* 0x000fe20000000800 */
[----:B------:R-:W-:Y:S01]  /*2a570*/  @!PT LDS RZ, [RZ] ;  /* 0x00000000fffff984 */ /* 0x000fe20000000800 */
[----:B------:R1:W-:Y:S08]  /*2a580*/  @!P1 LDGSTS.E.BYPASS.LTC128B.128 [R232+0x11800], desc[UR4][R8.64] ;  /* 0x1180000008e89fae */ /* 0x0003f0000b981a04 */
[----:B------:R-:W-:Y:S08]  /*2a590*/  @P1 STS.128 [R232+0x11800], RZ ;  /* 0x011800ffe8001388 */ /* 0x000ff00000000c00 */
[----:B------:R-:W-:Y:S08]  /*2a5a0*/  LDSM.16.M88.4 R128, [R3] ;  /* 0x000000000380783b */ /* 0x000ff00000000200 */
[----:B------:R-:W-:Y:S08]  /*2a5b0*/  LDSM.16.M88.4 R16, [R0+UR6+0x2800] ;  /* 0x002800060010783b */ /* 0x000ff00008000200 */
[----:B-1----:R-:W1:Y:S08]  /*2a5c0*/  LDSM.16.M88.4 R8, [R0+UR6+0x2000] ;  /* 0x002000060008783b */ /* 0x002e700008000200 */
[----:B------:R-:W2:Y:S08]  /*2a5d0*/  LDSM.16.M88.4 R24, [R0+UR6+0x3000] ;  /* 0x003000060018783b */ /* 0x000eb00008000200 */
[----:B------:R-:W3:Y:S08]  /*2a5e0*/  LDSM.16.M88.4 R32, [R0+UR6+0x3800] ;  /* 0x003800060020783b */ /* 0x000ef00008000200 */
[----:B------:R-:W4:Y:S08]  /*2a5f0*/  LDSM.16.M88.4 R40, [R0+UR6+0x4000] ;  /* 0x004000060028783b */ /* 0x000f300008000200 */
[----:B------:R-:W4:Y:S01]  /*2a600*/  LDSM.16.M88.4 R48, [R0+UR6+0x4800] ;  /* 0x004800060030783b */ /* 0x000f220008000200 */
        /* <DEDUP_REMOVED lines=19> */
[----:B------:R2:W4:Y:S01]  /*2a740*/  LDSM.16.M88.4 R168, [R0+UR6+0x9800] ;  /* 0x0098000600a8783b */ /* 0x0005220008000200 */
[C---:B------:R-:W-:Y:S07]  /*2a750*/  HMMA.16816.F32.BF16 R44, R128.reuse, R48, RZ ;  /* 0x00000030802c723c */ /* 0x040fee00000418ff */
[----:B------:R-:W-:Y:S01]  /*2a760*/  LDSM.16.M88.4 R172, [R172] ;  /* 0x00000000acac783b */ /* 0x000fe20000000200 */
[C---:B------:R-:W-:Y:S07]  /*2a770*/  HMMA.16816.F32.BF16 R48, R128.reuse, R50, RZ ;  /* 0x000000328030723c */ /* 0x040fee00000418ff */
[----:B------:R-:W4:Y:S01]  /*2a780*/  LDSM.16.M88.4 R176, [R2+0x2000] ;  /* 0x0020000002b0783b */ /* 0x000f220000000200 */
[C---:B-1----:R-:W-:Y:S07]  /*2a790*/  HMMA.16816.F32.BF16 R52, R128.reuse, R56, RZ ;  /* 0x000000388034723c */ /* 0x042fee00000418ff */
[----:B------:R-:W1:Y:S01]  /*2a7a0*/  LDSM.16.M88.4 R180, [R2+0x2800] ;  /* 0x0028000002b4783b */ /* 0x000e620000000200 */
[----:B--2---:R-:W-:Y:S04]  /*2a7b0*/  MOV R0, 0x40 ;  /* 0x0000004000007802 */ /* 0x004fe80000000f00 */
[----:B------:R-:W-:Y:S01]  /*2a7c0*/  SEL R0, R0, 0xffffffc0, !P2 ;  /* 0xffffffc000007807 */ /* 0x000fe20005000000 */
[C---:B------:R-:W-:Y:S02]  /*2a7d0*/  HMMA.16816.F32.BF16 R56, R128.reuse, R58, RZ ;  /* 0x0000003a8038723c */ /* 0x040fe400000418ff */
[----:B------:R-:W2:Y:S01]  /*2a7e0*/  LDSM.16.M88.4 R184, [R2+0x3000] ;  /* 0x0030000002b8783b */ /* 0x000ea20000000200 */
[-C--:B------:R-:W-:Y:S02]  /*2a7f0*/  IADD3 R3, PT, PT, R3, R0.reuse, RZ ;  /* 0x0000000003037210 */ /* 0x080fe40007ffe0ff */
[----:B------:R-:W-:Y:S03]  /*2a800*/  IADD3 R0, PT, PT, R208, R0, RZ ;  /* 0x00000000d0007210 */ /* 0x000fe60007ffe0ff */
[C---:B------:R-:W-:Y:S02]  /*2a810*/  HMMA.16816.F32.BF16 R60, R128.reuse, R64, RZ ;  /* 0x00000040803c723c */ /* 0x040fe400000418ff */
[----:B------:R-:W2:Y:S06]  /*2a820*/  LDSM.16.M88.4 R188, [R2+0x3800] ;  /* 0x0038000002bc783b */ /* 0x000eac0000000200 */
[C---:B------:R-:W-:Y:S02]  /*2a830*/  HMMA.16816.F32.BF16 R64, R128.reuse, R66, RZ ;  /* 0x000000428040723c */ /* 0x040fe400000418ff */
[----:B------:R-:W2:Y:S06]  /*2a840*/  LDSM.16.M88.4 R192, [R2+0x4000] ;  /* 0x0040000002c0783b */ /* 0x000eac0000000200 */
[C---:B------:R-:W-:Y:S02]  /*2a850*/  HMMA.16816.F32.BF16 R68, R128.reuse, R72, RZ ;  /* 0x000000488044723c */ /* 0x040fe400000418ff */
[----:B------:R-:W-:Y:S06]  /*2a860*/  LDSM.16.M88.4 R196, [R2+0x5800] ;  /* 0x0058000002c4783b */ /* 0x000fec0000000200 */
[C---:B------:R-:W-:Y:S02]  /*2a870*/  HMMA.16816.F32.BF16 R72, R128.reuse, R74, RZ ;  /* 0x0000004a8048723c */ /* 0x040fe400000418ff */
[----:B------:R-:W-:Y:S06]  /*2a880*/  LDSM.16.M88.4 R200, [R2+0x6000] ;  /* 0x0060000002c8783b */ /* 0x000fec0000000200 */
[C---:B------:R-:W-:Y:S02]  /*2a890*/  HMMA.16816.F32.BF16 R76, R128.reuse, R80, RZ ;  /* 0x00000050804c723c */ /* 0x040fe400000418ff */
[----:B------:R-:W-:Y:S06]  /*2a8a0*/  LDSM.16.M88.4 R204, [R2+0x7000] ;  /* 0x0070000002cc783b */ /* 0x000fec0000000200 */
[C---:B------:R-:W-:Y:S02]  /*2a8b0*/  HMMA.16816.F32.BF16 R80, R128.reuse, R82, RZ ;  /* 0x000000528050723c */ /* 0x040fe400000418ff */
[----:B------:R-:W0:Y:S08]  /*2a8c0*/  LDGDEPBAR ;  /* 0x00000000000079af */ /* 0x000e300000000000 */
[----:B------:R-:W2:Y:S01]  /*2a8d0*/  LD.E R223, desc[UR4][R134.64+0x18c] ;  /* 0x00018c0486df7980 */ /* 0x000ea2000c101900 */
[C---:B------:R-:W-:Y:S03]  /*2a8e0*/  HMMA.16816.F32.BF16 R84, R128.reuse, R88, RZ ;  /* 0x000000588054723c */ /* 0x040fe600000418ff */
[----:B------:R-:W-:Y:S05]  /*2a8f0*/  LDSM.16.M88.4 R208, [R0+0x4800] ;  /* 0x0048000000d0783b */ /* 0x000fea0000000200 */
[C---:B------:R-:W-:Y:S03]  /*2a900*/  HMMA.16816.F32.BF16 R88, R128.reuse, R90, RZ ;  /* 0x0000005a8058723c */ /* 0x040fe600000418ff */
[----:B------:R-:W-:Y:S05]  /*2a910*/  LDSM.16.M88.4 R212, [R0+0x5000] ;  /* 0x0050000000d4783b */ /* 0x000fea0000000200 */
        /* <DEDUP_REMOVED lines=9> */
[----:B------:R-:W-:Y:S01]  /*2a9b0*/  HMMA.16816.F32.BF16 R128, R128, R170, RZ ;  /* 0x000000aa8080723c */ /* 0x000fe200000418ff */
        /* <DEDUP_REMOVED lines=43> */
[----:B------:R-:W2:Y:S07]  /*2ac70*/  LDSM.16.M88.4 R176, [R0+0x5800] ;  /* 0x0058000000b0783b */ /* 0x000eae0000000200 */
[C---:B-1----:R-:W-:Y:S08]  /*2ac80*/  HMMA.16816.F32.BF16 R116, R172.reuse, R180, R116 ;  /* 0x000000b4ac74723c */ /* 0x042ff00000041874 */
        /* <DEDUP_REMOVED lines=12> */
[C---:B---3--:R-:W-:Y:S08]  /*2ad50*/  HMMA.16816.F32.BF16 R20, R188.reuse, R168, R20 ;  /* 0x000000a8bc14723c */ /* 0x048ff00000041814 */
        /* <DEDUP_REMOVED lines=15> */
[C---:B--2---:R-:W-:Y:S08]  /*2ae50*/  HMMA.16816.F32.BF16 R60, R188.reuse, R176, R60 ;  /* 0x000000b0bc3c723c */ /* 0x044ff0000004183c */
        /* <DEDUP_REMOVED lines=48> */
[----:B------:R-:W1:Y:S10]  /*2b160*/  MUFU.TANH R212, R19 ;  /* 0x0000001300d47308 */ /* 0x000e740000002400 */
[----:B------:R-:W3:Y:S01]  /*2b170*/  MUFU.TANH R171, R12 ;  /* 0x0000000c00ab7308 */ /* 0x000ee20000002400 */
[----:B--2---:R-:W2:Y:S09]  /*2b180*/  LDSM.16.M88.4 R8, [R2+0x3800] ;  /* 0x003800000208783b */ /* 0x004eb20000000200 */
[----:B------:R-:W2:Y:S01]  /*2b190*/  MUFU.TANH R183, R13 ;  /* 0x0000000d00b77308 */ /* 0x000ea20000002400 */
[C---:B-1----:R-:W-:Y:S09]  /*2b1a0*/  HMMA.16816.F32.BF16 R20, R208.reuse, R4, R20 ;  /* 0x00000004d014723c */ /* 0x042ff20000041814 */
[----:B------:R-:W1:Y:S01]  /*2b1b0*/  MUFU.TANH R202, R14 ;  /* 0x0000000e00ca7308 */ /* 0x000e620000002400 */
[C---:B------:R-:W-:Y:S01]  /*2b1c0*/  HMMA.16816.F32.BF16 R24, R208.reuse, R6, R24 ;  /* 0x00000006d018723c */ /* 0x040fe20000041818 */
[----:B------:R-:W4:Y:S08]  /*2b1d0*/  LDSM.16.M88.4 R4, [R2+0x4000] ;  /* 0x004000000204783b */ /* 0x000f300000000200 */
        /* <DEDUP_REMOVED lines=12> */
[----:B------:R2:W1:Y:S01]  /*2b2a0*/  MUFU.TANH R233, R23 ;  /* 0x0000001700e97308 */ /* 0x0004620000002400 */
[C---:B------:R-:W-:Y:S01]  /*2b2b0*/  HMMA.16816.F32.BF16 R32, R208.reuse, R10, R32 ;  /* 0x0000000ad020723c */ /* 0x040fe20000041820 */
[----:B------:R-:W3:Y:S08]  /*2b2c0*/  LDSM.16.M88.4 R8, [R2+0x4800] ;  /* 0x004800000208783b */ /* 0x000ef00000000200 */
[----:B------:R-:W1:Y:S01]  /*2b2d0*/  MUFU.TANH R168, R21 ;  /* 0x0000001500a87308 */ /* 0x000e620000002400 */
[C---:B----4-:R-:W-:Y:S03]  /*2b2e0*/  HMMA.16816.F32.BF16 R36, R208.reuse, R4, R36 ;  /* 0x00000004d024723c */ /* 0x050fe60000041824 */
[-C--:B------:R-:W-:Y:S01]  /*2b2f0*/  FMUL.FTZ R31, R31, R223.reuse ;  /* 0x000000df1f1f7220 */ /* 0x080fe20000410000 */
[-C--:B------:R-:W-:Y:S01]  /*2b300*/  FMUL.FTZ R29, R29, R223.reuse ;  /* 0x000000df1d1d7220 */ /* 0x080fe20000410000 */
[-C--:B------:R-:W-:Y:S04]  /*2b310*/  FMUL.FTZ R28, R28, R223.reuse ;  /* 0x000000df1c1c7220 */ /* 0x080fe80000410000 */
[----:B------:R-:W4:Y:S01]  /*2b320*/  MUFU.TANH R240, R26 ;  /* 0x0000001a00f07308 */ /* 0x000f220000002400 */
[----:B--2--5:R-:W-:Y:S01]  /*2b330*/  MOV R23, R238 ;  /* 0x000000ee00177202 */ /* 0x024fe20000000f00 */
[C---:B------:R-:W-:Y:S01]  /*2b340*/  HMMA.16816.F32.BF16 R40, R208.reuse, R6, R40 ;  /* 0x00000006d028723c */ /* 0x040fe20000041828 */
[----:B------:R-:W2:Y:S02]  /*2b350*/  LDSM.16.M88.4 R4, [R2+0x5000] ;  /* 0x005000000204783b */ /* 0x000ea40000000200 */
[-C--:B------:R-:W-:Y:S01]  /*2b360*/  FMUL.FTZ R33, R33, R223.reuse ;  /* 0x000000df21217220 */ /* 0x080fe20000410000 */
[-C--:B------:R-:W-:Y:S01]  /*2b370*/  FMUL.FTZ R30, R30, R223.reuse ;  /* 0x000000df1e1e7220 */ /* 0x080fe20000410000 */
[-C--:B------:R-:W-:Y:S03]  /*2b380*/  FMUL.FTZ R32, R32, R223.reuse ;  /* 0x000000df20207220 */ /* 0x080fe60000410000 */
[----:B------:R1:W1:Y:S01]  /*2b390*/  MUFU.TANH R22, R31 ;  /* 0x0000001f00167308 */ /* 0x0002620000002400 */
[-C--:B------:R-:W-:Y:S01]  /*2b3a0*/  FMUL.FTZ R34, R34, R223.reuse ;  /* 0x000000df22227220 */ /* 0x080fe20000410000 */
        /* <DEDUP_REMOVED lines=9> */
[----:B------:R1:W1:Y:S01]  /*2b440*/  MUFU.TANH R190, R39 ;  /* 0x0000002700be7308 */ /* 0x0002620000002400 */
[-C--:B------:R-:W-:Y:S01]  /*2b450*/  FMUL.FTZ R43, R43, R223.reuse ;  /* 0x000000df2b2b7220 */ /* 0x080fe20000410000 */
[C---:B---3--:R-:W-:Y:S08]  /*2b460*/  HMMA.16816.F32.BF16 R44, R208.reuse, R8, R44 ;  /* 0x00000008d02c723c */ /* 0x048ff0000004182c */
[----:B------:R3:W1:Y:S01]  /*2b470*/  MUFU.TANH R39, R41 ;  /* 0x0000002900277308 */ /* 0x0006620000002400 */
[C---:B------:R-:W-:Y:S01]  /*2b480*/  HMMA.16816.F32.BF16 R48, R208.reuse, R10, R48 ;  /* 0x0000000ad030723c */ /* 0x040fe20000041830 */
[----:B------:R-:W4:Y:S08]  /*2b490*/  LDSM.16.M88.4 R8, [R2+0x5800] ;  /* 0x005800000208783b */ /* 0x000f300000000200 */
[----:B------:R3:W1:Y:S01]  /*2b4a0*/  MUFU.TANH R185, R33 ;  /* 0x0000002100b97308 */ /* 0x0006620000002400 */
[C---:B--2---:R-:W-:Y:S03]  /*2b4b0*/  HMMA.16816.F32.BF16 R52, R208.reuse, R4, R52 ;  /* 0x00000004d034723c */ /* 0x044fe60000041834 */
[-C--:B------:R-:W-:Y:S01]  /*2b4c0*/  FMUL.FTZ R45, R45, R223.reuse ;  /* 0x000000df2d2d7220 */ /* 0x080fe20000410000 */
[-C--:B------:R-:W-:Y:S05]  /*2b4d0*/  FMUL.FTZ R44, R44, R223.reuse ;  /* 0x000000df2c2c7220 */ /* 0x080fea0000410000 */
[----:B------:R3:W2:Y:S01]  /*2b4e0*/  MUFU.TANH R196, R36 ;  /* 0x0000002400c47308 */ /* 0x0006a20000002400 */
[-C--:B------:R-:W-:Y:S01]  /*2b4f0*/  FMUL.FTZ R46, R46, R223.reuse ;  /* 0x000000df2e2e7220 */ /* 0x080fe20000410000 */
[-C--:B------:R-:W-:Y:S01]  /*2b500*/  FMUL.FTZ R47, R47, R223.reuse ;  /* 0x000000df2f2f7220 */ /* 0x080fe20000410000 */
[C---:B------:R-:W-:Y:S01]  /*2b510*/  HMMA.16816.F32.BF16 R56, R208.reuse, R6, R56 ;  /* 0x00000006d038723c */ /* 0x040fe20000041838 */
[----:B------:R-:W1:Y:S02]  /*2b520*/  LDSM.16.M88.4 R4, [R2+0x6000] ;  /* 0x006000000204783b */ /* 0x000e640000000200 */
[-C--:B------:R-:W-:Y:S01]  /*2b530*/  FMUL.FTZ R48, R48, R223.reuse ;  /* 0x000000df30307220 */ /* 0x080fe20000410000 */
[-C--:B------:R-:W-:Y:S03]  /*2b540*/  FMUL.FTZ R49, R49, R223.reuse ;  /* 0x000000df31317220 */ /* 0x080fe60000410000 */
        /* <DEDUP_REMOVED lines=13> */
[C---:B----4-:R-:W-:Y:S07]  /*2b620*/  HMMA.16816.F32.BF16 R60, R208.reuse, R8, R60 ;  /* 0x00000008d03c723c */ /* 0x050fee000004183c */
[----:B------:R3:W4:Y:S01]  /*2b630*/  MUFU.TANH R203, R49 ;  /* 0x0000003100cb7308 */ /* 0x0007220000002400 */
[C---:B------:R-:W-:Y:S01]  /*2b640*/  HMMA.16816.F32.BF16 R64, R208.reuse, R10, R64 ;  /* 0x0000000ad040723c */ /* 0x040fe20000041840 */
[----:B------:R-:W2:Y:S08]  /*2b650*/  LDSM.16.M88.4 R8, [R2+0x6800] ;  /* 0x006800000208783b */ /* 0x000eb00000000200 */
[----:B------:R3:W2:Y:S01]  /*2b660*/  MUFU.TANH R249, R50 ;  /* 0x0000003200f97308 */ /* 0x0006a20000002400 */
[C---:B-1----:R-:W-:Y:S03]  /*2b670*/  HMMA.16816.F32.BF16 R68, R208.reuse, R4, R68 ;  /* 0x00000004d044723c */ /* 0x042fe60000041844 */
[-C--:B------:R-:W-:Y:S06]  /*2b680*/  FMUL.FTZ R60, R60, R223.reuse ;  /* 0x000000df3c3c7220 */ /* 0x080fec0000410000 */
[----:B------:R3:W1:Y:S01]  /*2b690*/  MUFU.TANH R246, R59 ;  /* 0x0000003b00f67308 */ /* 0x0006620000002400 */
[-C--:B------:R-:W-:Y:S01]  /*2b6a0*/  FMUL.FTZ R61, R61, R223.reuse ;  /* 0x000000df3d3d7220 */ /* 0x080fe20000410000 */
[-C--:B------:R-:W-:Y:S01]  /*2b6b0*/  FMUL.FTZ R62, R62, R223.reuse ;  /* 0x000000df3e3e7220 */ /* 0x080fe20000410000 */
[-C--:B------:R-:W-:Y:S01]  /*2b6c0*/  FMUL.FTZ R63, R63, R223.reuse ;  /* 0x000000df3f3f7220 */ /* 0x080fe20000410000 */
[C---:B------:R-:W-:Y:S01]  /*2b6d0*/  HMMA.16816.F32.BF16 R72, R208.reuse, R6, R72 ;  /* 0x00000006d048723c */ /* 0x040fe20000041848 */
[----:B------:R-:W4:Y:S02]  /*2b6e0*/  LDSM.16.M88.4 R4, [R2+0x7000] ;  /* 0x007000000204783b */ /* 0x000f240000000200 */
        /* <DEDUP_REMOVED lines=15> */
[C---:B--2---:R-:W-:Y:S06]  /*2b7e0*/  HMMA.16816.F32.BF16 R76, R208.reuse, R8, R76 ;  /* 0x00000008d04c723c */ /* 0x044fec000004184c */
[----:B------:R3:W2:Y:S02]  /*2b7f0*/  MUFU.TANH R252, R62 ;  /* 0x0000003e00fc7308 */ /* 0x0006a40000002400 */
[C---:B------:R-:W-:Y:S01]  /*2b800*/  HMMA.16816.F32.BF16 R80, R208.reuse, R10, R80 ;  /* 0x0000000ad050723c */ /* 0x040fe20000041850 */
[----:B------:R-:W1:Y:S07]  /*2b810*/  LDSM.16.M88.4 R8, [R2+0x7800] ;  /* 0x007800000208783b */ /* 0x000e6e0000000200 */
[----:B------:R3:W1:Y:S01]  /*2b820*/  MUFU.TANH R41, R71 ;  /* 0x0000004700297308 */ /* 0x0006620000002400 */
[C---:B----4-:R-:W-:Y:S09]  /*2b830*/  HMMA.16816.F32.BF16 R84, R208.reuse, R4, R84 ;  /* 0x00000004d054723c */ /* 0x050ff20000041854 */
[----:B------:R3:W4:Y:S01]  /*2b840*/  MUFU.TANH R70, R73 ;  /* 0x0000004900467308 */ /* 0x0007220000002400 */
[-C--:B------:R-:W-:Y:S01]  /*2b850*/  FMUL.FTZ R76, R76, R223.reuse ;  /* 0x000000df4c4c7220 */ /* 0x080fe20000410000 */
[-C--:B------:R-:W-:Y:S01]  /*2b860*/  FMUL.FTZ R77, R77, R223.reuse ;  /* 0x000000df4d4d7220 */ /* 0x080fe20000410000 */
[-C--:B------:R-:W-:Y:S01]  /*2b870*/  FMUL.FTZ R78, R78, R223.reuse ;  /* 0x000000df4e4e7220 */ /* 0x080fe20000410000 */
[-C--:B------:R-:W-:Y:S01]  /*2b880*/  FMUL.FTZ R79, R79, R223.reuse ;  /* 0x000000df4f4f7220 */ /* 0x080fe20000410000 */
[C---:B------:R-:W-:Y:S01]  /*2b890*/  HMMA.16816.F32.BF16 R88, R208.reuse, R6, R88 ;  /* 0x00000006d058723c */ /* 0x040fe20000041858 */
[----:B------:R-:W2:Y:S04]  /*2b8a0*/  LDSM.16.M88.4 R4, [R2+0x8000] ;  /* 0x008000000204783b */ /* 0x000ea80000000200 */
[----:B------:R3:W1:Y:S01]  /*2b8b0*/  MUFU.TANH R169, R20 ;  /* 0x0000001400a97308 */ /* 0x0006620000002400 */
[-C--:B------:R-:W-:Y:S01]  /*2b8c0*/  FMUL.FTZ R80, R80, R223.reuse ;  /* 0x000000df50507220 */ /* 0x080fe20000410000 */
[-C--:B------:R-:W-:Y:S01]  /*2b8d0*/  FMUL.FTZ R81, R81, R223.reuse ;  /* 0x000000df51517220 */ /* 0x080fe20000410000 */
[-C--:B------:R-:W-:Y:S01]  /*2b8e0*/  FMUL.FTZ R82, R82, R223.reuse ;  /* 0x000000df52527220 */ /* 0x080fe20000410000 */
[-C--:B------:R-:W-:Y:S06]  /*2b8f0*/  FMUL.FTZ R83, R83, R223.reuse ;  /* 0x000000df53537220 */ /* 0x080fec0000410000 */
[----:B------:R3:W2:Y:S01]  /*2b900*/  MUFU.TANH R174, R24 ;  /* 0x0000001800ae7308 */ /* 0x0006a20000002400 */
        /* <DEDUP_REMOVED lines=8> */
[-C--:B------:R-:W-:Y:S01]  /*2b990*/  FMUL.FTZ R91, R91, R223.reuse ;  /* 0x000000df5b5b7220 */ /* 0x080fe20000410000 */
[C---:B-1----:R-:W-:Y:S05]  /*2b9a0*/  HMMA.16816.F32.BF16 R92, R208.reuse, R8, R92 ;  /* 0x00000008d05c723c */ /* 0x042fea000004185c */
[----:B------:R3:W1:Y:S03]  /*2b9b0*/  MUFU.TANH R181, R28 ;  /* 0x0000001c00b57308 */ /* 0x0006660000002400 */
[C---:B------:R-:W-:Y:S01]  /*2b9c0*/  HMMA.16816.F32.BF16 R96, R208.reuse, R10, R96 ;  /* 0x0000000ad060723c */ /* 0x040fe20000041860 */
[----:B------:R-:W4:Y:S06]  /*2b9d0*/  LDSM.16.M88.4 R8, [R2+0x8800] ;  /* 0x008800000208783b */ /* 0x000f2c0000000200 */
[----:B------:R3:W1:Y:S01]  /*2b9e0*/  MUFU.TANH R21, R30 ;  /* 0x0000001e00157308 */ /* 0x0006620000002400 */
[C---:B--2---:R-:W-:Y:S09]  /*2b9f0*/  HMMA.16816.F32.BF16 R100, R208.reuse, R4, R100 ;  /* 0x00000004d064723c */ /* 0x044ff20000041864 */
[----:B------:R3:W2:Y:S01]  /*2ba00*/  MUFU.TANH R188, R32 ;  /* 0x0000002000bc7308 */ /* 0x0006a20000002400 */
[-C--:B------:R-:W-:Y:S01]  /*2ba10*/  FMUL.FTZ R92, R92, R223.reuse ;  /* 0x000000df5c5c7220 */ /* 0x080fe20000410000 */
[-C--:B------:R-:W-:Y:S01]  /*2ba20*/  FMUL.FTZ R93, R93, R223.reuse ;  /* 0x000000df5d5d7220 */ /* 0x080fe20000410000 */
[-C--:B------:R-:W-:Y:S01]  /*2ba30*/  FMUL.FTZ R94, R94, R223.reuse ;  /* 0x000000df5e5e7220 */ /* 0x080fe20000410000 */
[-C--:B------:R-:W-:Y:S01]  /*2ba40*/  FMUL.FTZ R95, R95, R223.reuse ;  /* 0x000000df5f5f7220 */ /* 0x080fe20000410000 */
[C---:B------:R-:W-:Y:S01]  /*2ba50*/  HMMA.16816.F32.BF16 R104, R208.reuse, R6, R104 ;  /* 0x00000006d068723c */ /* 0x040fe20000041868 */
[----:B------:R-:W1:Y:S04]  /*2ba60*/  LDSM.16.M88.4 R4, [R2+0x9000] ;  /* 0x009000000204783b */ /* 0x000e680000000200 */
        /* <DEDUP_REMOVED lines=15> */
[C---:B----4-:R-:W-:Y:S05]  /*2bb60*/  HMMA.16816.F32.BF16 R108, R208.reuse, R8, R108 ;  /* 0x00000008d06c723c */ /* 0x050fea000004186c */
[----:B------:R3:W4:Y:S03]  /*2bb70*/  MUFU.TANH R184, R42 ;  /* 0x0000002a00b87308 */ /* 0x0007260000002400 */
[C---:B------:R-:W-:Y:S01]  /*2bb80*/  HMMA.16816.F32.BF16 R112, R208.reuse, R10, R112 ;  /* 0x0000000ad070723c */ /* 0x040fe20000041870 */
[----:B------:R-:W2:Y:S06]  /*2bb90*/  LDSM.16.M88.4 R8, [R2+0x9800] ;  /* 0x009800000208783b */ /* 0x000eac0000000200 */
[----:B------:R3:W2:Y:S01]  /*2bba0*/  MUFU.TANH R182, R43 ;  /* 0x0000002b00b67308 */ /* 0x0006a20000002400 */
[----:B------:R-:W-:Y:S09]  /*2bbb0*/  DEPBAR.LE SB0, 0x0 ;  /* 0x000080000000791a */ /* 0x000ff20000000000 */
[----:B------:R3:W2:Y:S01]  /*2bbc0*/  MUFU.TANH R194, R44 ;  /* 0x0000002c00c27308 */ /* 0x0006a20000002400 */
[----:B------:R-:W-:Y:S01]  /*2bbd0*/  BAR.SYNC.DEFER_BLOCKING 0x0 ;  /* 0x0000000000007b1d */ /* 0x000fe20000010000 */
[C---:B-1----:R-:W-:Y:S05]  /*2bbe0*/  HMMA.16816.F32.BF16 R116, R208.reuse, R4, R116 ;  /* 0x00000004d074723c */ /* 0x042fea0000041874 */
[-C--:B------:R-:W-:Y:S03]  /*2bbf0*/  FMUL.FTZ R108, R108, R223.reuse ;  /* 0x000000df6c6c7220 */ /* 0x080fe60000410000 */
[----:B------:R3:W1:Y:S01]  /*2bc00*/  MUFU.TANH R173, R46 ;  /* 0x0000002e00ad7308 */ /* 0x0006620000002400 */
[-C--:B------:R-:W-:Y:S01]  /*2bc10*/  FMUL.FTZ R109, R109, R223.reuse ;  /* 0x000000df6d6d7220 */ /* 0x080fe20000410000 */
[C---:B------:R-:W-:Y:S03]  /*2bc20*/  HMMA.16816.F32.BF16 R120, R208.reuse, R6, R120 ;  /* 0x00000006d078723c */ /* 0x040fe60000041878 */
        /* <DEDUP_REMOVED lines=8> */
[-C--:B------:R-:W-:Y:S01]  /*2bcb0*/  FMUL.FTZ R116, R116, R223.reuse ;  /* 0x000000df74747220 */ /* 0x080fe20000410000 */
[-C--:B------:R-:W-:Y:S04]  /*2bcc0*/  FMUL.FTZ R118, R118, R223.reuse ;  /* 0x000000df76767220 */ /* 0x080fe80000410000 */
[----:B------:R3:W1:Y:S01]  /*2bcd0*/  MUFU.TANH R247, R51 ;  /* 0x0000003300f77308 */ /* 0x0006620000002400 */
[-C--:B------:R-:W-:Y:S01]  /*2bce0*/  FMUL.FTZ R119, R119, R223.reuse ;  /* 0x000000df77777220 */ /* 0x080fe20000410000 */
[-C--:B------:R-:W-:Y:S01]  /*2bcf0*/  FMUL.FTZ R120, R120, R223.reuse ;  /* 0x000000df78787220 */ /* 0x080fe20000410000 */
[-C--:B------:R-:W-:Y:S01]  /*2bd00*/  FMUL.FTZ R121, R121, R223.reuse ;  /* 0x000000df79797220 */ /* 0x080fe20000410000 */
[C---:B--2---:R-:W-:Y:S06]  /*2bd10*/  HMMA.16816.F32.BF16 R124, R208.reuse, R8, R124 ;  /* 0x00000008d07c723c */ /* 0x044fec000004187c */
[----:B------:R3:W2:Y:S01]  /*2bd20*/  MUFU.TANH R198, R52 ;  /* 0x0000003400c67308 */ /* 0x0006a20000002400 */
[-C--:B------:R-:W-:Y:S01]  /*2bd30*/  FMUL.FTZ R122, R122, R223.reuse ;  /* 0x000000df7a7a7220 */ /* 0x080fe20000410000 */
[-C--:B------:R-:W-:Y:S01]  /*2bd40*/  FMUL.FTZ R123, R123, R223.reuse ;  /* 0x000000df7b7b7220 */ /* 0x080fe20000410000 */
[----:B------:R-:W-:Y:S07]  /*2bd50*/  HMMA.16816.F32.BF16 R128, R208, R10, R128 ;  /* 0x0000000ad080723c */ /* 0x000fee0000041880 */
[----:B------:R3:W1:Y:S01]  /*2bd60*/  MUFU.TANH R197, R53 ;  /* 0x0000003500c57308 */ /* 0x0006620000002400 */
[----:B------:R-:W4:Y:S09]  /*2bd70*/  LDL R210, [R1+0x64] ;  /* 0x0000640001d27983 */ /* 0x000f320000100800 */
        /* <DEDUP_REMOVED lines=44> */
[----:B------:R3:W1:Y:S01]  /*2c040*/  MUFU.TANH R19, R92 ;  /* 0x0000005c00137308 */ /* 0x0006620000002400 */
[----:B----4-:R-:W-:Y:S09]  /*2c050*/  ISETP.GT.AND P0, PT, R23, R210, PT ;  /* 0x000000d21700720c */ /* 0x010ff20003f04270 */
[----:B------:R3:W4:Y:S10]  /*2c060*/  MUFU.TANH R80, R93 ;  /* 0x0000005d00507308 */ /* 0x0007340000002400 */
        /* <DEDUP_REMOVED lines=36> */
[----:B------:R3:W1:Y:S01]  /*2c2b0*/  MUFU.TANH R211, R131 ;  /* 0x0000008300d37308 */ /* 0x0006620000002400 */
[----:B--2-4-:R-:W-:Y:S05]  /*2c2c0*/  @!P0 BRA `(.L_x_8365) ;  /* 0x0000000c00308947 */ /* 0x014fea0003800000 */
[----:B------:R-:W2:Y:S01]  /*2c2d0*/  LDL.64 R14, [R1+0x50] ;  /* 0x00005000010e7983 */ /* 0x000ea20000100a00 */
[----:B------:R-:W-:Y:S03]  /*2c2e0*/  BSSY.RECONVERGENT B0, `(.L_x_8366) ;  /* 0x0000055000007945 */ /* 0x000fe60003800200 */
        /* <DEDUP_REMOVED lines=11> */
[----:B----4-:R-:W-:Y:S01]  /*2c3a0*/  @!P3 IADD3 R12, P0, PT, R0, R12, RZ ;  /* 0x0000000c000cb210 */ /* 0x010fe20007f1e0ff */
[----:B------:R-:W-:Y:S03]  /*2c3b0*/  IMAD.SHL.U32 R0, R234, 0x20, RZ ;  /* 0x00000020ea007824 */ /* 0x000fe600078e00ff */
[----:B-----5:R-:W-:Y:S01]  /*2c3c0*/  @!P3 LEA.HI.X.SX32 R3, R2, R3, 0x1, P0 ;  /* 0x000000030203b211 */ /* 0x020fe200000f0eff */
[----:B------:R2:W-:Y:S04]  /*2c3d0*/  @!P3 STL [R1+0x3c], R12 ;  /* 0x00003c0c0100b387 */ /* 0x0005e80000100800 */
[----:B------:R2:W-:Y:S01]  /*2c3e0*/  @!P3 STL [R1+0x38], R3 ;  /* 0x000038030100b387 */ /* 0x0005e20000100800 */
[----:B------:R-:W-:Y:S05]  /*2c3f0*/  @!P3 BRA `(.L_x_8367) ;  /* 0x00000004000cb947 */ /* 0x000fea0003800000 */
[----:B------:R-:W-:Y:S01]  /*2c400*/  IMAD.MOV.U32 R13, RZ, RZ, R3 ;  /* 0x000000ffff0d7224 */ /* 0x000fe200078e0003 */
[----:B------:R-:W4:Y:S01]  /*2c410*/  LDL.64 R14, [R1+0x30] ;  /* 0x00003000010e7983 */ /* 0x000f220000100a00 */
        /* <DEDUP_REMOVED lines=30> */
[----:B------:R-:W-:Y:S02]  /*2c600*/  ISETP.GE.AND P4, PT, R9, RZ, PT ;  /* 0x000000ff0900720c */ /* 0x000fe40003f86270 */
[----:B------:R-:W-:Y:S02]  /*2c610*/  ISETP.GE.U32.AND P6, PT, R7, R2, PT ;  /* 0x000000020700720c */ /* 0x000fe40003fc6070 */
[----:B------:R-:W-:Y:S04]  /*2c620*/  LOP3.LUT R2, RZ, R3, RZ, 0x33, !PT ;  /* 0x00000003ff027212 */ /* 0x000fe800078e33ff */
[----:B------:R-:W-:Y:S02]  /*2c630*/  @P5 IADD3 R4, PT, PT, R4, 0x1, RZ ;  /* 0x0000000104045810 */ /* 0x000fe40007ffe0ff */
[----:B------:R-:W-:Y:S03]  /*2c640*/  ISETP.NE.AND P5, PT, R3, RZ, PT ;  /* 0x000000ff0300720c */ /* 0x000fe60003fa5270 */
[----:B------:R-:W-:Y:S02]  /*2c650*/  @!P0 IMAD.MOV R4, RZ, RZ, -R4 ;  /* 0x000000ffff048224 */ /* 0x000fe400078e0a04 */
[----:B------:R-:W-:Y:S03]  /*2c660*/  @P6 VIADD R5, R5, 0x1 ;  /* 0x0000000105056836 */ /* 0x000fe60000000000 */
[----:B------:R-:W-:Y:S02]  /*2c670*/  SEL R10, R2, R4, !P5 ;  /* 0x00000004020a7207 */ /* 0x000fe40006800000 */
[----:B------:R-:W-:Y:S02]  /*2c680*/  @!P4 IADD3 R5, PT, PT, -R5, RZ, RZ ;  /* 0x000000ff0505c210 */ /* 0x000fe40007ffe1ff */
[-C--:B----4-:R-:W-:Y:S02]  /*2c690*/  LEA R8, P4, R10, R14.reuse, 0x2 ;  /* 0x0000000e0a087211 */ /* 0x090fe400078810ff */
[----:B------:R-:W-:Y:S02]  /*2c6a0*/  SEL R2, R2, R5, !P5 ;  /* 0x0000000502027207 */ /* 0x000fe40006800000 */
[----:B------:R-:W2:Y:S01]  /*2c6b0*/  LD.E.64 R4, desc[UR4][R134.64+0x38] ;  /* 0x0000380486047980 */ /* 0x000ea2000c101b00 */
        /* <DEDUP_REMOVED lines=9> */
[-C--:B--2---:R-:W-:Y:S02]  /*2c750*/  IMAD R5, R5, R3.reuse, RZ ;  /* 0x0000000305057224 */ /* 0x084fe400078e02ff */
        /* <DEDUP_REMOVED lines=13> */
.L_x_8367:
[----:B------:R-:W-:Y:S05]  /*2c830*/  BSYNC.RECONVERGENT B0 ;  /* 0x0000000000007941 */ /* 0x000fea0003800200 */
.L_x_8366:
[----:B------:R-:W5:Y:S01]  /*2c840*/  LDL R10, [R1+0x38] ;  /* 0x00003800010a7983 */ /* 0x000f620000100800 */
[----:B------:R-:W-:Y:S01]  /*2c850*/  @!P1 IMAD.MOV.U32 R4, RZ, RZ, R12 ;  /* 0x000000ffff049224 */ /* 0x000fe200078e000c */
[-C--:B------:R-:W-:Y:S02]  /*2c860*/  @!P1 LEA R8, P0, R234, R12.reuse, 0x5 ;  /* 0x0000000cea089211 */ /* 0x080fe400078028ff */
[----:B------:R-:W-:Y:S02]  /*2c870*/  IADD3 R2, P6, P5, R0, R12, R0 ;  /* 0x0000000c00027210 */ /* 0x000fe40007dde000 */
[C-C-:B---3--:R-:W-:Y:S01]  /*2c880*/  SHF.L.U64.HI R18, R234.reuse, 0x5, R235.reuse ;  /* 0x00000005ea127819 */ /* 0x148fe200000102eb */
[----:B-----5:R-:W-:Y:S01]  /*2c890*/  @!P1 IMAD.MOV.U32 R5, RZ, RZ, R10 ;  /* 0x000000ffff059224 */ /* 0x020fe200078e000a */
[----:B------:R-:W-:Y:S02]  /*2c8a0*/  @!P1 LEA.HI.X R9, R234, R10, R235, 0x5, P0 ;  /* 0x0000000aea099211 */ /* 0x000fe400000f2ceb */
[----:B------:R-:W-:Y:S02]  /*2c8b0*/  IADD3 R6, P4, P0, R0, R2, R0 ;  /* 0x0000000200067210 */ /* 0x000fe4000789e000 */
[----:B------:R-:W-:Y:S01]  /*2c8c0*/  @!PT LDS RZ, [RZ] ;  /* 0x00000000fffff984 */ /* 0x000fe20000000800 */
[----:B------:R-:W-:Y:S01]  /*2c8d0*/  @!PT LDS RZ, [RZ] ;  /* 0x00000000fffff984 */ /* 0x000fe20000000800 */
[----:B------:R-:W-:Y:S01]  /*2c8e0*/  @!PT LDS RZ, [RZ] ;  /* 0x00000000fffff984 */ /* 0x000fe20000000800 */
[----:B------:R3:W-:Y:S01]  /*2c8f0*/  @!P1 LDGSTS.E.BYPASS.LTC128B.128 [R232+0x2000], desc[UR4][R4.64] ;  /* 0x0200000004e89fae */ /* 0x0007e2000b981a04 */
[C-C-:B--2---:R-:W-:Y:S03]  /*2c900*/  IADD3.X R3, PT, PT, R18.reuse, R10, R18.reuse, P6, P5 ;  /* 0x0000000a12037210 */ /* 0x144fe600037ea412 */
[----:B------:R2:W-:Y:S01]  /*2c910*/  @P1 STS.128 [R232+0x2000], RZ ;  /* 0x002000ffe8001388 */ /* 0x0005e20000000c00 */
[--C-:B------:R-:W-:Y:S03]  /*2c920*/  IADD3.X R7, PT, PT, R18, R3, R18.reuse, P4, P0 ;  /* 0x0000000312077210 */ /* 0x100fe600027e0412 */
        /* <DEDUP_REMOVED lines=10> */
[-C--:B---3--:R-:W-:Y:S04]  /*2c9d0*/  IADD3 R4, P5, PT, R6, R0.reuse, RZ ;  /* 0x0000000006047210 */ /* 0x088fe80007fbe0ff */
[-C--:B------:R-:W-:Y:S01]  /*2c9e0*/  IADD3 R10, P0, PT, R4, R0.reuse, RZ ;  /* 0x00000000040a7210 */ /* 0x080fe20007f1e0ff */
[--C-:B------:R-:W-:Y:S01]  /*2c9f0*/  IMAD.X R5, R7, 0x1, R18.reuse, P5 ;  /* 0x0000000107057824 */ /* 0x100fe200028e0612 */
[-C--:B-----5:R-:W-:Y:S03]  /*2ca00*/  @!P1 IADD3 R8, P4, PT, R2, R0.reuse, RZ ;  /* 0x0000000002089210 */ /* 0x0a0fe60007f9e0ff */
[--C-:B------:R-:W-:Y:S02]  /*2ca10*/  IMAD.X R11, R5, 0x1, R18.reuse, P0 ;  /* 0x00000001050b7824 */ /* 0x100fe400000e0612 */
[--C-:B------:R-:W-:Y:S01]  /*2ca20*/  @!P1 IMAD.X R9, R3, 0x1, R18.reuse, P4 ;  /* 0x0000000103099824 */ /* 0x100fe200020e0612 */
[-C--:B------:R-:W-:Y:S04]  /*2ca30*/  IADD3 R14, P4, PT, R10, R0.reuse, RZ ;  /* 0x000000000a0e7210 */ /* 0x080fe80007f9e0ff */
[----:B------:R-:W-:Y:S01]  /*2ca40*/  @!PT LDS RZ, [RZ] ;  /* 0x00000000fffff984 */ /* 0x000fe20000000800 */
[----:B------:R-:W-:Y:S01]  /*2ca50*/  @!PT LDS RZ, [RZ] ;  /* 0x00000000fffff984 */ /* 0x000fe20000000800 */
[----:B------:R-:W-:Y:S01]  /*2ca60*/  @!PT LDS RZ, [RZ] ;  /* 0x00000000fffff984 */ /* 0x000fe20000000800 */
[----:B------:R3:W-:Y:S01]  /*2ca70*/  @!P1 LDGSTS.E.BYPASS.LTC128B.128 [R232+0x3800], desc[UR4][R8.64] ;  /* 0x0380000008e89fae */ /* 0x0007e2000b981a04 */
[--C-:B------:R-:W-:Y:S01]  /*2ca80*/  IMAD.X R15, R11, 0x1, R18.reuse, P4 ;  /* 0x000000010b0f7824 */ /* 0x100fe200020e0612 */
[-C--:B-1----:R-:W-:Y:S02]  /*2ca90*/  IADD3 R2, P0, PT, R14, R0.reuse, RZ ;  /* 0x000000000e027210 */ /* 0x082fe40007f1e0ff */
[----:B------:R2:W-:Y:S02]  /*2caa0*/  @P1 STS.128 [R232+0x3800], RZ ;  /* 0x003800ffe8001388 */ /* 0x0005e40000000c00 */
        /* <DEDUP_REMOVED lines=19> */
[-C--:B---3--:R-:W-:Y:S03]  /*2cbe0*/  IADD3 R8, P4, PT, R12, R0.reuse, RZ ;  /* 0x000000000c087210 */ /* 0x088fe60007f9e0ff */
[----:B------:R2:W-:Y:S04]  /*2cbf0*/  @P1 STS.128 [R232+0x5000], RZ ;  /* 0x005000ffe8001388 */ /* 0x0005e80000000c00 */
[----:B------:R-:W-:Y:S01]  /*2cc00*/  @!PT LDS RZ, [RZ] ;  /* 0x00000000fffff984 */ /* 0x000fe20000000800 */
[----:B------:R-:W-:Y:S01]  /*2cc10*/  @!PT LDS RZ, [RZ] ;  /* 0x00000000fffff984 */ /* 0x000fe20000000800 */
[----:B------:R-:W-:Y:S01]  /*2cc20*/  @!PT LDS RZ, [RZ] ;  /* 0x00000000fffff984 */ /* 0x000fe20000000800 */
[----:B------:R-:W-:Y:S01]  /*2cc30*/  @!P1 LDGSTS.E.BYPASS.LTC128B.128 [R232+0x5800], desc[UR4][R14.64] ;  /* 0x058000000ee89fae */ /* 0x000fe2000b981a04 */
        /* <DEDUP_REMOVED lines=27> */
[----:B------:R-:W-:Y:S03]  /*2cdf0*/  @!P1 IADD3 R10, P4, PT, R2, R0, RZ ;  /* 0x00000000020a9210 */ /* 0x000fe60007f9e0ff */
[----:B------:R-:W-:Y:S01]  /*2ce00*/  @!PT LDS RZ, [RZ] ;  /* 0x00000000fffff984 */ /* 0x000fe20000000800 */
[----:B------:R-:W-:Y:S01]  /*2ce10*/  @!PT LDS RZ, [RZ] ;  /* 0x00000000fffff984 */ /* 0x000fe20000000800 */
[----:B------:R-:W-:Y:S01]  /*2ce20*/  @!PT LDS RZ, [RZ] ;  /* 0x00000000fffff984 */ /* 0x000fe20000000800 */
[----:B------:R2:W-:Y:S01]  /*2ce30*/  @!P1 LDGSTS.E.BYPASS.LTC128B.128 [R232+0x8000], desc[UR4][R6.64] ;  /* 0x0800000006e89fae */ /* 0x0005e2000b981a04 */
[--C-:B------:R-:W-:Y:S01]  /*2ce40*/  IMAD.X R3, R5, 0x1, R18.reuse, P0 ;  /* 0x0000000105037824 */ /* 0x100fe200000e0612 */
[----:B------:R-:W-:Y:S02]  /*2ce50*/  LOP3.LUT R0, R222, 0x38, RZ, 0xc0, !PT ;  /* 0x00000038de007812 */ /* 0x000fe400078ec0ff */
        /* <DEDUP_REMOVED lines=17> */
[----:B------:R-:W0:Y:S04]  /*2cf70*/  LDGDEPBAR ;  /* 0x00000000000079af */ /* 0x000e280000000000 */
[----:B------:R2:W-:Y:S02]  /*2cf80*/  STL [R1+0x2c], R0 ;  /* 0x00002c0001007387 */ /* 0x0005e40000100800 */
.L_x_8365:
[----:B------:R-:W-:Y:S05]  /*2cf90*/  BSYNC.RECONVERGENT B1 ;  /* 0x0000000000017941 */ /* 0x000fea0003800200 */
.L_x_8364:
[----:B------:R-:W-:Y:S01]  /*2cfa0*/  LOP3.LUT R226, R226, 0xfffffffd, RZ, 0xc0, !PT ;  /* 0xfffffffde2e27812 */ /* 0x000fe200078ec0ff */
[----:B--2---:R-:W2:Y:S01]  /*2cfb0*/  LDL.LU R2, [R1+0x18] ;  /* 0x0000180001027983 */ /* 0x004ea20000300800 */
[----:B------:R-:W-:Y:S01]  /*2cfc0*/  LOP3.LUT R225, R225, 0x7fffffff, RZ, 0xc0, !PT ;  /* 0x7fffffffe1e17812 */ /* 0x000fe200078ec0ff */
[----:B------:R-:W-:Y:S01]  /*2cfd0*/  IMAD.SHL.U32 R3, R222, 0x2, RZ ;  /* 0x00000002de037824 */ /* 0x000fe200078e00ff */
[----:B------:R-:W-:Y:S01]  /*2cfe0*/  @P2 LOP3.LUT R226, R226, 0x2, RZ, 0xfc, !PT ;  /* 0x00000002e2e22812 */ /* 0x000fe200078efcff */
[----:B------:R-:W4:Y:S01]  /*2cff0*/  LDL R0, [R1+0x68] ;  /* 0x0000680001007983 */ /* 0x000f220000100800 */
[----:B------:R-:W-:Y:S01]  /*2d000*/  IMAD.MOV.U32 R222, RZ, RZ, R23 ;  /* 0x000000ffffde7224 */ /* 0x000fe200078e0017 */
[----:B------:R-:W4:Y:S01]  /*2d010*/  S2UR UR7, SR_CgaCtaId ;  /* 0x00000000000779c3 */ /* 0x000f220000008800 */
[----:B------:R-:W-:Y:S01]  /*2d020*/  LOP3.LUT R226, R226, 0xfffffffe, RZ, 0xc0, !PT ;  /* 0xfffffffee2e27812 */ /* 0x000fe200078ec0ff */
[----:B------:R1:W-:Y:S01]  /*2d030*/  STL [R1+0x78], R219 ;  /* 0x000078db01007387 */ /* 0x0003e20000100800 */
[----:B---3--:R-:W-:Y:S01]  /*2d040*/  VIADD R55, R227, 0x8 ;  /* 0x00000008e3377836 */ /* 0x008fe20000000000 */
[----:B------:R-:W-:Y:S01]  /*2d050*/  UMOV UR9, 0x400 ;  /* 0x0000040000097882 */ /* 0x000fe20000000000 */
[----:B------:R-:W-:Y:S01]  /*2d060*/  @P3 LOP3.LUT R226, R226, 0x1, RZ, 0xfc, !PT ;  /* 0x00000001e2e23812 */ /* 0x000fe200078efcff */
[----:B------:R3:W-:Y:S01]  /*2d070*/  STL [R1+0x74], R218 ;  /* 0x000074da01007387 */ /* 0x0007e20000100800 */
[----:B-1----:R-:W-:Y:S02]  /*2d080*/  IMAD.MOV.U32 R208, RZ, RZ, R63 ;  /* 0x000000ffffd07224 */ /* 0x002fe400078e003f */
[----:B------:R-:W-:Y:S01]  /*2d090*/  LOP3.LUT R226, R226, 0xfffffffb, RZ, 0xc0, !PT ;  /* 0xfffffffbe2e27812 */ /* 0x000fe200078ec0ff */
[----:B------:R1:W-:Y:S01]  /*2d0a0*/  STL [R1+0x60], R3 ;  /* 0x0000600301007387 */ /* 0x0003e20000100800 */
[----:B------:R-:W-:Y:S02]  /*2d0b0*/  IMAD.MOV.U32 R209, RZ, RZ, R64 ;  /* 0x000000ffffd17224 */ /* 0x000fe400078e0040 */
[----:B------:R-:W-:Y:S02]  /*2d0c0*/  IMAD.MOV.U32 R129, RZ, RZ, R62 ;  /* 0x000000ffff817224 */ /* 0x000fe400078e003e */
[----:B------:R-:W-:Y:S02]  /*2d0d0*/  IMAD.MOV.U32 R219, RZ, RZ, R48 ;  /* 0x000000ffffdb7224 */ /* 0x000fe400078e0030 */
[----:B---3--:R-:W-:Y:S01]  /*2d0e0*/  IMAD.MOV.U32 R218, RZ, RZ, R211 ;  /* 0x000000ffffda7224 */ /* 0x008fe200078e00d3 */
[----:B-1----:R-:W-:Y:S05]  /*2d0f0*/  LOP3.LUT R3, R3, 0x6, RZ, 0xc0, !PT ;  /* 0x0000000603037812 */ /* 0x002fea00078ec0ff */
[----:B------:R1:W-:Y:S01]  /*2d100*/  STL [R1+0x5c], R3 ;  /* 0x00005c0301007387 */ /* 0x0003e20000100800 */
[----:B------:R-:W-:Y:S04]  /*2d110*/  IMAD R23, R222, 0x100, R3 ;  /* 0x00000100de177824 */ /* 0x000fe800078e0203 */
[C---:B------:R-:W-:Y:S02]  /*2d120*/  VIADD R6, R23.reuse, 0x1 ;  /* 0x0000000117067836 */ /* 0x040fe40000000000 */
[C---:B------:R-:W-:Y:S02]  /*2d130*/  VIADD R104, R23.reuse, 0x10 ;  /* 0x0000001017687836 */ /* 0x040fe40000000000 */
        /* <DEDUP_REMOVED lines=8> */
[C---:B------:R-:W-:Y:S02]  /*2d1c0*/  VIADD R116, R23.reuse, 0x29 ;  /* 0x0000002917747836 */ /* 0x040fe40000000000 */
[C---:B------:R-:W-:Y:S02]  /*2d1d0*/  VIADD R105, R23.reuse, 0x11 ;  /* 0x0000001117697836 */ /* 0x040fe40000000000 */
[C---:B------:R-:W-:Y:S02]  /*2d1e0*/  VIADD R113, R23.reuse, 0x19 ;  /* 0x0000001917717836 */ /* 0x040fe40000000000 */
[----:B------:R-:W-:Y:S04]  /*2d1f0*/  VIADD R65, R23, 0x8 ;  /* 0x0000000817417836 */ /* 0x000fe80000000000 */
[----:B------:R-:W-:Y:S04]  /*2d200*/  @P2 LOP3.LUT R225, R225, 0x80000000, RZ, 0xfc, !PT ;  /* 0x80000000e1e12812 */ /* 0x000fe800078efcff */
[----:B------:R-:W-:Y:S04]  /*2d210*/  LOP3.LUT R225, R225, 0xffffdfff, RZ, 0xc0, !PT ;  /* 0xffffdfffe1e17812 */ /* 0x000fe800078ec0ff */
[----:B------:R-:W-:Y:S02]  /*2d220*/  @P0 LOP3.LUT R225, R225, 0x2000, RZ, 0xfc, !PT ;  /* 0x00002000e1e10812 */ /* 0x000fe400078efcff */
[----:B------:R-:W-:Y:S02]  /*2d230*/  ISETP.GE.AND P0, PT, R23, R228, PT ;  /* 0x000000e41700720c */ /* 0x000fe40003f06270 */
[----:B------:R-:W-:Y:S01]  /*2d240*/  LOP3.LUT R225, R225, 0xbfffffff, RZ, 0xc0, !PT ;  /* 0xbfffffffe1e17812 */ /* 0x000fe200078ec0ff */
[----:B----4-:R-:W-:Y:S01]  /*2d250*/  IMAD.IADD R0, R23, 0x1, R0 ;  /* 0x0000000117007824 */ /* 0x010fe200078e0200 */
[----:B------:R-:W-:Y:S01]  /*2d260*/  ULEA UR6, UR7, UR9, 0x18 ;  /* 0x0000000907067291 */ /* 0x000fe2000f8ec0ff */
[----:B--2---:R-:W-:Y:S02]  /*2d270*/  IMAD.MOV.U32 R18, RZ, RZ, R2 ;  /* 0x000000ffff127224 */ /* 0x004fe400078e0002 */
[C-C-:B------:R-:W-:Y:S01]  /*2d280*/  IMAD.IADD R102, R227.reuse, 0x1, -R0.reuse ;  /* 0x00000001e3667824 */ /* 0x140fe200078e0a00 */
[C-C-:B-1----:R-:W-:Y:S02]  /*2d290*/  IADD3 R3, PT, PT, R227.reuse, -0x1, -R0.reuse ;  /* 0xffffffffe3037810 */ /* 0x142fe40007ffe800 */
[C-C-:B------:R-:W-:Y:S02]  /*2d2a0*/  IADD3 R2, PT, PT, R227.reuse, -0x9, -R0.reuse ;  /* 0xfffffff7e3027810 */ /* 0x140fe40007ffe800 */
[C---:B------:R-:W-:Y:S02]  /*2d2b0*/  IADD3 R5, PT, PT, R227.reuse, -0x10, -R0 ;  /* 0xfffffff0e3057810 */ /* 0x040fe40007ffe800 */
[----:B------:R-:W-:Y:S02]  /*2d2c0*/  IABS R4, R3 ;  /* 0x0000000300047213 */ /* 0x000fe40000000000 */
[----:B------:R-:W-:Y:S02]  /*2d2d0*/  IABS R3, R2 ;  /* 0x0000000200037213 */ /* 0x000fe40000000000 */
[----:B------:R-:W-:Y:S02]  /*2d2e0*/  IABS R2, R5 ;  /* 0x0000000500027213 */ /* 0x000fe40000000000 */
[----:B------:R-:W-:Y:S02]  /*2d2f0*/  I2FP.F32.S32 R4, R4 ;  /* 0x0000000400047245 */ /* 0x000fe40000201400 */
[----:B------:R-:W-:Y:S02]  /*2d300*/  I2FP.F32.S32 R2, R2 ;  /* 0x0000000200027245 */ /* 0x000fe40000201400 */
[----:B------:R-:W-:Y:S01]  /*2d310*/  I2FP.F32.S32 R3, R3 ;  /* 0x0000000300037245 */ /* 0x000fe20000201400 */
[C---:B------:R-:W-:Y:S01]  /*2d320*/  FFMA.FTZ R17, -R224.reuse, R4, R186 ;  /* 0x00000004e0117223 */ /* 0x040fe200000101ba */
[C-C-:B------:R-:W-:Y:S01]  /*2d330*/  IADD3 R4, PT, PT, R227.reuse, -0x18, -R0.reuse ;  /* 0xffffffe8e3047810 */ /* 0x140fe20007ffe800 */
[C---:B------:R-:W-:Y:S01]  /*2d340*/  FFMA.FTZ R15, -R224.reuse, R2, R171 ;  /* 0x00000002e00f7223 */ /* 0x040fe200000101ab */
[C-C-:B------:R-:W-:Y:S01]  /*2d350*/  IADD3 R2, PT, PT, R227.reuse, -0x11, -R0.reuse ;  /* 0xffffffefe3027810 */ /* 0x140fe20007ffe800 */
[C---:B------:R-:W-:Y:S01]  /*2d360*/  FFMA.FTZ R16, -R224.reuse, R3, R179 ;  /* 0x00000003e0107223 */ /* 0x040fe200000101b3 */
[--C-:B------:R-:W-:Y:S01]  /*2d370*/  IADD3 R3, PT, PT, R227, -0x19, -R0.reuse ;  /* 0xffffffe7e3037810 */ /* 0x100fe20007ffe800 */
[----:B------:R-:W-:Y:S01]  /*2d380*/  VIADD R179, R23, 0x70 ;  /* 0x0000007017b37836 */ /* 0x000fe20000000000 */
[----:B------:R-:W-:Y:S02]  /*2d390*/  IABS R2, R2 ;  /* 0x0000000200027213 */ /* 0x000fe40000000000 */
[----:B------:R-:W-:Y:S02]  /*2d3a0*/  IABS R5, R4 ;  /* 0x0000000400057213 */ /* 0x000fe40000000000 */
[C---:B------:R-:W-:Y:S01]  /*2d3b0*/  IADD3 R6, PT, PT, R227.reuse, -0x21, -R0 ;  /* 0xffffffdfe3067810 */ /* 0x040fe20007ffe800 */
[----:B------:R-:W-:Y:S01]  /*2d3c0*/  IMAD.MOV.U32 R4, RZ, RZ, R2 ;  /* 0x000000ffff047224 */ /* 0x000fe200078e0002 */
[----:B------:R-:W-:Y:S02]  /*2d3d0*/  IABS R8, R3 ;  /* 0x0000000300087213 */ /* 0x000fe40000000000 */
[----:B------:R-:W-:Y:S02]  /*2d3e0*/  IADD3 R7, PT, PT, R227, -0x20, -R0 ;  /* 0xffffffe0e3077810 */ /* 0x000fe40007ffe800 */
[----:B------:R-:W-:Y:S02]  /*2d3f0*/  IABS R3, R6 ;  /* 0x0000000600037213 */ /* 0x000fe40000000000 */
[----:B------:R-:W-:Y:S01]  /*2d400*/  I2FP.F32.S32 R6, R4 ;  /* 0x0000000400067245 */ /* 0x000fe20000201400 */
[----:B------:R-:W-:Y:S01]  /*2d410*/  IMAD.MOV.U32 R4, RZ, RZ, R8 ;  /* 0x000000ffff047224 */ /* 0x000fe200078e0008 */
[----:B------:R-:W-:Y:S01]  /*2d420*/  IABS R2, R7 ;  /* 0x0000000700027213 */ /* 0x000fe20000000000 */
[----:B------:R-:W-:Y:S01]  /*2d430*/  IMAD.IADD R7, R55, 0x1, -R0 ;  /* 0x0000000137077824 */ /* 0x000fe200078e0a00 */
[----:B------:R-:W-:Y:S01]  /*2d440*/  I2FP.F32.S32 R3, R3 ;  /* 0x0000000300037245 */ /* 0x000fe20000201400 */
[C---:B------:R-:W-:Y:S01]  /*2d450*/  FFMA.FTZ R14, -R224.reuse, R6, R183 ;  /* 0x00000006e00e7223 */ /* 0x040fe200000101b7 */
[----:B------:R-:W-:Y:S01]  /*2d460*/  I2FP.F32.S32 R2, R2 ;  /* 0x0000000200027245 */ /* 0x000fe20000201400 */
[----:B------:R-:W-:Y:S01]  /*2d470*/  VIADD R8, R23, 0x9 ;  /* 0x0000000917087836 */ /* 0x000fe20000000000 */
[----:B------:R-:W-:Y:S01]  /*2d480*/  I2FP.F32.S32 R4, R4 ;  /* 0x0000000400047245 */ /* 0x000fe20000201400 */
[C---:B------:R-:W-:Y:S01]  /*2d490*/  FFMA.FTZ R10, -R224.reuse, R3, R168 ;  /* 0x00000003e00a7223 */ /* 0x040fe200000101a8 */
[----:B------:R-:W-:Y:S01]  /*2d4a0*/  I2FP.F32.S32 R5, R5 ;  /* 0x0000000500057245 */ /* 0x000fe20000201400 */
[C---:B------:R-:W-:Y:S01]  /*2d4b0*/  FFMA.FTZ R11, -R224.reuse, R2, R169 ;  /* 0x00000002e00b7223 */ /* 0x040fe200000101a9 */
[C---:B------:R-:W-:Y:S01]  /*2d4c0*/  IADD3 R2, PT, PT, R227.reuse, -0x28, -R0 ;  /* 0xffffffd8e3027810 */ /* 0x040fe20007ffe800 */
[C---:B------:R-:W-:Y:S01]  /*2d4d0*/  FFMA.FTZ R12, -R224.reuse, R4, R176 ;  /* 0x00000004e00c7223 */ /* 0x040fe200000101b0 */
[----:B------:R-:W-:Y:S01]  /*2d4e0*/  IADD3 R4, PT, PT, R227, -0x29, -R0 ;  /* 0xffffffd7e3047810 */ /* 0x000fe20007ffe800 */
[C---:B------:R-:W-:Y:S01]  /*2d4f0*/  FFMA.FTZ R13, -R224.reuse, R5, R178 ;  /* 0x00000005e00d7223 */ /* 0x040fe200000101b2 */
[----:B------:R-:W-:Y:S01]  /*2d500*/  IABS R3, R2 ;  /* 0x0000000200037213 */ /* 0x000fe20000000000 */
[----:B------:R-:W-:Y:S01]  /*2d510*/  VIADD R178, R23, 0x71 ;  /* 0x0000007117b27836 */ /* 0x000fe20000000000 */
[----:B------:R-:W-:Y:S02]  /*2d520*/  IABS R2, R4 ;  /* 0x0000000400027213 */ /* 0x000fe40000000000 */
[----:B------:R-:W-:Y:S02]  /*2d530*/  IABS R4, R102 ;  /* 0x0000006600047213 */ /* 0x000fe40000000000 */
[----:B------:R-:W-:Y:S02]  /*2d540*/  I2FP.F32.S32 R5, R3 ;  /* 0x0000000300057245 */ /* 0x000fe40000201400 */
[----:B------:R-:W-:Y:S02]  /*2d550*/  I2FP.F32.S32 R3, R2 ;  /* 0x0000000200037245 */ /* 0x000fe40000201400 */
[----:B------:R-:W-:Y:S01]  /*2d560*/  I2FP.F32.S32 R2, R4 ;  /* 0x0000000400027245 */ /* 0x000fe20000201400 */
[C---:B------:R-:W-:Y:S01]  /*2d570*/  FFMA.FTZ R5, -R224.reuse, R5, R174 ;  /* 0x00000005e0057223 */ /* 0x040fe200000101ae */
[----:B------:R-:W-:Y:S01]  /*2d580*/  IADD3 R6, PT, PT, R55, -0x1, -R0 ;  /* 0xffffffff37067810 */ /* 0x000fe20007ffe800 */
[C---:B------:R-:W-:Y:S01]  /*2d590*/  FFMA.FTZ R3, -R224.reuse, R3, R172 ;  /* 0x00000003e0037223 */ /* 0x040fe200000101ac */
[----:B------:R-:W-:Y:S01]  /*2d5a0*/  FSEL R119, R17, -INF , P1 ;  /* 0xff80000011777808 */ /* 0x000fe20000800000 */
[C---:B------:R-:W-:Y:S01]  /*2d5b0*/  FFMA.FTZ R4, -R224.reuse, R2, R215 ;  /* 0x00000002e0047223 */ /* 0x040fe200000101d7 */
[----:B------:R-:W-:Y:S01]  /*2d5c0*/  IABS R6, R6 ;  /* 0x0000000600067213 */ /* 0x000fe20000000000 */
[----:B------:R-:W-:Y:S01]  /*2d5d0*/  FFMA.FTZ R9, -R224, R2, R199 ;  /* 0x00000002e0097223 */ /* 0x000fe200000101c7 */
[-C--:B------:R-:W-:Y:S02]  /*2d5e0*/  ISETP.GE.AND P1, PT, R8, R228.reuse, PT ;  /* 0x000000e40800720c */ /* 0x080fe40003f26270 */
        /* <DEDUP_REMOVED lines=15> */
[--C-:B------:R-:W-:Y:S02]  /*2d6e0*/  IADD3 R4, PT, PT, R227, -0x31, -R0.reuse ;  /* 0xffffffcfe3047810 */ /* 0x100fe40007ffe800 */
[----:B------:R-:W-:Y:S02]  /*2d6f0*/  FSEL R223, R5, -INF , P0 ;  /* 0xff80000005df7808 */ /* 0x000fe40000000000 */
[--C-:B------:R-:W-:Y:S02]  /*2d700*/  IADD3 R6, PT, PT, R55, -0x10, -R0.reuse ;  /* 0xfffffff037067810 */ /* 0x100fe40007ffe800 */
[----:B------:R-:W-:Y:S02]  /*2d710*/  FSEL R108, R16, -INF , P1 ;  /* 0xff800000106c7808 */ /* 0x000fe40000800000 */
[----:B------:R-:W-:Y:S02]  /*2d720*/  FSEL R168, R3, -INF , P4 ;  /* 0xff80000003a87808 */ /* 0x000fe40002000000 */
[----:B------:R-:W-:Y:S02]  /*2d730*/  IADD3 R5, PT, PT, R55, -0x9, -R0 ;  /* 0xfffffff737057810 */ /* 0x000fe40007ffe800 */
[----:B------:R-:W-:Y:S02]  /*2d740*/  IABS R7, R7 ;  /* 0x0000000700077213 */ /* 0x000fe40000000000 */
[----:B------:R-:W-:Y:S02]  /*2d750*/  ISETP.GE.AND P1, PT, R105, R228, PT ;  /* 0x000000e46900720c */ /* 0x000fe40003f26270 */
[----:B------:R-:W-:Y:S02]  /*2d760*/  IABS R3, R2 ;  /* 0x0000000200037213 */ /* 0x000fe40000000000 */
[----:B------:R-:W-:Y:S02]  /*2d770*/  IABS R2, R4 ;  /* 0x0000000400027213 */ /* 0x000fe40000000000 */
[----:B------:R-:W-:Y:S02]  /*2d780*/  IABS R4, R6 ;  /* 0x0000000600047213 */ /* 0x000fe40000000000 */
[----:B------:R-:W-:Y:S02]  /*2d790*/  IABS R5, R5 ;  /* 0x0000000500057213 */ /* 0x000fe40000000000 */
[----:B------:R-:W-:Y:S02]  /*2d7a0*/  I2FP.F32.S32 R7, R7 ;  /* 0x0000000700077245 */ /* 0x000fe40000201400 */
[----:B------:R-:W-:Y:S02]  /*2d7b0*/  FSEL R110, R14, -INF , P1 ;  /* 0xff8000000e6e7808 */ /* 0x000fe40000800000 */
[----:B------:R-:W-:Y:S01]  /*2d7c0*/  ISETP.GE.AND P1, PT, R113, R228, PT ;  /* 0x000000e47100720c */ /* 0x000fe20003f26270 */
[C---:B------:R-:W-:Y:S01]  /*2d7d0*/  FFMA.FTZ R7, -R224.reuse, R7, R205 ;  /* 0x00000007e0077223 */ /* 0x040fe200000101cd */
[----:B------:R-:W-:Y:S01]  /*2d7e0*/  I2FP.F32.S32 R2, R2 ;  /* 0x0000000200027245 */ /* 0x000fe20000201400 */
[C---:B------:R-:W-:Y:S01]  /*2d7f0*/  VIADD R205, R23.reuse, 0x50 ;  /* 0x0000005017cd7836 */ /* 0x040fe20000000000 */
[----:B------:R-:W-:Y:S02]  /*2d800*/  I2FP.F32.S32 R4, R4 ;  /* 0x0000000400047245 */ /* 0x000fe40000201400 */
[----:B------:R-:W-:Y:S01]  /*2d810*/  I2FP.F32.S32 R5, R5 ;  /* 0x0000000500057245 */ /* 0x000fe20000201400 */
[----:B------:R-:W-:Y:S01]  /*2d820*/  FFMA.FTZ R97, -R224, R2, R180 ;  /* 0x00000002e0617223 */ /* 0x000fe200000101b4 */
[----:B------:R-:W-:Y:S01]  /*2d830*/  FSEL R118, R12, -INF , P1 ;  /* 0xff8000000c767808 */ /* 0x000fe20000800000 */
[C---:B------:R-:W-:Y:S01]  /*2d840*/  VIADD R180, R23.reuse, 0x69 ;  /* 0x0000006917b47836 */ /* 0x040fe20000000000 */
[----:B------:R-:W-:Y:S01]  /*2d850*/  I2FP.F32.S32 R3, R3 ;  /* 0x0000000300037245 */ /* 0x000fe20000201400 */
[C---:B------:R-:W-:Y:S01]  /*2d860*/  FFMA.FTZ R93, -R224.reuse, R5, R213 ;  /* 0x00000005e05d7223 */ /* 0x040fe200000101d5 */
[----:B------:R-:W-:Y:S01]  /*2d870*/  ISETP.GE.AND P1, PT, R23, R229, PT ;  /* 0x000000e51700720c */ /* 0x000fe20003f26270 */
[C---:B------:R-:W-:Y:S01]  /*2d880*/  FFMA.FTZ R98, -R224.reuse, R4, R202 ;  /* 0x00000004e0627223 */ /* 0x040fe200000101ca */
[C-C-:B------:R-:W-:Y:S01]  /*2d890*/  IADD3 R2, PT, PT, R227.reuse, -0x38, -R0.reuse ;  /* 0xffffffc8e3027810 */ /* 0x140fe20007ffe800 */
[C---:B------:R-:W-:Y:S01]  /*2d8a0*/  FFMA.FTZ R95, -R224.reuse, R3, R181 ;  /* 0x00000003e05f7223 */ /* 0x040fe200000101b5 */
[--C-:B------:R-:W-:Y:S01]  /*2d8b0*/  IADD3 R4, PT, PT, R227, -0x39, -R0.reuse ;  /* 0xffffffc7e3047810 */ /* 0x100fe20007ffe800 */
[----:B------:R-:W-:Y:S01]  /*2d8c0*/  VIADD R181, R23, 0x68 ;  /* 0x0000006817b57836 */ /* 0x000fe20000000000 */
[--C-:B------:R-:W-:Y:S02]  /*2d8d0*/  IADD3 R5, PT, PT, R55, -0x18, -R0.reuse ;  /* 0xffffffe837057810 */ /* 0x100fe40007ffe800 */
[----:B------:R-:W-:Y:S02]  /*2d8e0*/  FSEL R127, R7, -INF , P1 ;  /* 0xff800000077f7808 */ /* 0x000fe40000800000 */
[C---:B------:R-:W-:Y:S02]  /*2d8f0*/  IADD3 R7, PT, PT, R55.reuse, -0x19, -R0 ;  /* 0xffffffe737077810 */ /* 0x040fe40007ffe800 */
        /* <DEDUP_REMOVED lines=14> */
[C---:B------:R-:W-:Y:S01]  /*2d9e0*/  IADD3 R2, PT, PT, R227.reuse, -0x41, -R0 ;  /* 0xffffffbfe3027810 */ /* 0x040fe20007ffe800 */
[----:B------:R-:W-:Y:S01]  /*2d9f0*/  IMAD.MOV.U32 R214, RZ, RZ, R118 ;  /* 0x000000ffffd67224 */ /* 0x000fe200078e0076 */
[--C-:B------:R-:W-:Y:S02]  /*2da00*/  IADD3 R5, PT, PT, R227, -0x48, -R0.reuse ;  /* 0xffffffb8e3057810 */ /* 0x100fe40007ffe800 */
[----:B------:R-:W-:Y:S02]  /*2da10*/  IABS R7, R7 ;  /* 0x0000000700077213 */ /* 0x000fe40000000000 */
[----:B------:R-:W-:Y:S02]  /*2da20*/  IABS R4, R3 ;  /* 0x0000000300047213 */ /* 0x000fe40000000000 */
[----:B------:R-:W-:Y:S02]  /*2da30*/  IABS R3, R2 ;  /* 0x0000000200037213 */ /* 0x000fe40000000000 */
[----:B------:R-:W-:Y:S01]  /*2da40*/  IABS R2, R5 ;  /* 0x0000000500027213 */ /* 0x000fe20000000000 */
[----:B------:R-:W-:Y:S01]  /*2da50*/  IMAD.MOV.U32 R5, RZ, RZ, R7 ;  /* 0x000000ffff057224 */ /* 0x000fe200078e0007 */
[----:B------:R-:W-:Y:S02]  /*2da60*/  I2FP.F32.S32 R3, R3 ;  /* 0x0000000300037245 */ /* 0x000fe40000201400 */
[----:B------:R-:W-:Y:S02]  /*2da70*/  I2FP.F32.S32 R2, R2 ;  /* 0x0000000200027245 */ /* 0x000fe40000201400 */
[----:B------:R-:W-:Y:S02]  /*2da80*/  I2FP.F32.S32 R5, R5 ;  /* 0x0000000500057245 */ /* 0x000fe40000201400 */
[----:B------:R-:W-:Y:S01]  /*2da90*/  ISETP.GE.AND P1, PT, R65, R229, PT ;  /* 0x000000e54100720c */ /* 0x000fe20003f26270 */
[C---:B------:R-:W-:Y:S01]  /*2daa0*/  FFMA.FTZ R65, -R224.reuse, R3, R193 ;  /* 0x00000003e0417223 */ /* 0x040fe200000101c1 */
[----:B------:R-:W-:Y:S01]  /*2dab0*/  I2FP.F32.S32 R4, R4 ;  /* 0x0000000400047245 */ /* 0x000fe20000201400 */
[----:B------:R-:W-:Y:S01]  /*2dac0*/  VIADD R193, R23, 0x60 ;  /* 0x0000006017c17836 */ /* 0x000fe20000000000 */
[----:B------:R-:W-:Y:S01]  /*2dad0*/  IADD3 R7, PT, PT, R55, -0x29, -R0 ;  /* 0xffffffd737077810 */ /* 0x000fe20007ffe800 */
[C---:B------:R-:W-:Y:S01]  /*2dae0*/  FFMA.FTZ R99, -R224.reuse, R2, R40 ;  /* 0x00000002e0637223 */ /* 0x040fe20000010128 */
[C-C-:B------:R-:W-:Y:S01]  /*2daf0*/  IADD3 R3, PT, PT, R227.reuse, -0x49, -R0.reuse ;  /* 0xffffffb7e3037810 */ /* 0x140fe20007ffe800 */
[C---:B------:R-:W-:Y:S01]  /*2db00*/  FFMA.FTZ R83, -R224.reuse, R5, R233 ;  /* 0x00000005e0537223 */ /* 0x040fe200000101e9 */
[C---:B------:R-:W-:Y:S01]  /*2db10*/  IADD3 R2, PT, PT, R227.reuse, -0x50, -R0 ;  /* 0xffffffb0e3027810 */ /* 0x040fe20007ffe800 */
[C---:B------:R-:W-:Y:S01]  /*2db20*/  FFMA.FTZ R63, -R224.reuse, R4, R196 ;  /* 0x00000004e03f7223 */ /* 0x040fe200000101c4 */
[----:B------:R-:W-:Y:S01]  /*2db30*/  IADD3 R5, PT, PT, R227, -0x51, -R0 ;  /* 0xffffffafe3057810 */ /* 0x000fe20007ffe800 */
[----:B------:R-:W-:Y:S01]  /*2db40*/  IMAD.MOV.U32 R233, RZ, RZ, R110 ;  /* 0x000000ffffe97224 */ /* 0x000fe200078e006e */
[----:B------:R-:W-:Y:S01]  /*2db50*/  IABS R7, R7 ;  /* 0x0000000700077213 */ /* 0x000fe20000000000 */
[----:B------:R-:W-:Y:S01]  /*2db60*/  VIADD R110, R23, 0x81 ;  /* 0x00000081176e7836 */ /* 0x000fe20000000000 */
        /* <DEDUP_REMOVED lines=13> */
[----:B------:R-:W-:Y:S01]  /*2dc40*/  VIADD R192, R23, 0x61 ;  /* 0x0000006117c07836 */ /* 0x000fe20000000000 */
        /* <DEDUP_REMOVED lines=15> */
[C---:B------:R-:W-:Y:S01]  /*2dd40*/  IADD3 R2, PT, PT, R227.reuse, -0x60, -R0 ;  /* 0xffffffa0e3027810 */ /* 0x040fe20007ffe800 */
[C---:B------:R-:W-:Y:S01]  /*2dd50*/  FFMA.FTZ R22, -R224.reuse, R5, R22 ;  /* 0x00000005e0167223 */ /* 0x040fe20000010116 */
[--C-:B------:R-:W-:Y:S01]  /*2dd60*/  IADD3 R4, PT, PT, R227, -0x61, -R0.reuse ;  /* 0xffffff9fe3047810 */ /* 0x100fe20007ffe800 */
[C---:B------:R-:W-:Y:S01]  /*2dd70*/  FFMA.FTZ R29, -R224.reuse, R3, R29 ;  /* 0x00000003e01d7223 */ /* 0x040fe2000001011d */
[C-C-:B------:R-:W-:Y:S02]  /*2dd80*/  IADD3 R5, PT, PT, R55.reuse, -0x40, -R0.reuse ;  /* 0xffffffc037057810 */ /* 0x140fe40007ffe800 */
        /* <DEDUP_REMOVED lines=11> */
[--C-:B------:R-:W-:Y:S01]  /*2de40*/  IADD3 R7, PT, PT, R55, -0x49, -R0.reuse ;  /* 0xffffffb737077810 */ /* 0x100fe20007ffe800 */
[C---:B------:R-:W-:Y:S01]  /*2de50*/  FFMA.FTZ R189, -R224.reuse, R5, R189 ;  /* 0x00000005e0bd7223 */ /* 0x040fe200000101bd */
[C---:B------:R-:W-:Y:S01]  /*2de60*/  IADD3 R3, PT, PT, R227.reuse, -0x68, -R0 ;  /* 0xffffff98e3037810 */ /* 0x040fe20007ffe800 */
[C---:B------:R-:W-:Y:S01]  /*2de70*/  FFMA.FTZ R190, -R224.reuse, R4, R190 ;  /* 0x00000004e0be7223 */ /* 0x040fe200000101be */
[C-C-:B------:R-:W-:Y:S02]  /*2de80*/  IADD3 R2, PT, PT, R227.reuse, -0x69, -R0.reuse ;  /* 0xffffff97e3027810 */ /* 0x140fe40007ffe800 */
[--C-:B------:R-:W-:Y:S02]  /*2de90*/  IADD3 R5, PT, PT, R227, -0x70, -R0.reuse ;  /* 0xffffff90e3057810 */ /* 0x100fe40007ffe800 */
[----:B------:R-:W-:Y:S02]  /*2dea0*/  IABS R7, R7 ;  /* 0x0000000700077213 */ /* 0x000fe40000000000 */
[----:B------:R-:W-:Y:S02]  /*2deb0*/  IABS R4, R3 ;  /* 0x0000000300047213 */ /* 0x000fe40000000000 */
[----:B------:R-:W-:Y:S02]  /*2dec0*/  IABS R3, R2 ;  /* 0x0000000200037213 */ /* 0x000fe40000000000 */
[----:B------:R-:W-:Y:S01]  /*2ded0*/  IABS R2, R5 ;  /* 0x0000000500027213 */ /* 0x000fe20000000000 */
[----:B------:R-:W-:Y:S01]  /*2dee0*/  IMAD.MOV.U32 R5, RZ, RZ, R7 ;  /* 0x000000ffff057224 */ /* 0x000fe200078e0007 */
[C---:B------:R-:W-:Y:S02]  /*2def0*/  IADD3 R6, PT, PT, R55.reuse, -0x11, -R0 ;  /* 0xffffffef37067810 */ /* 0x040fe40007ffe800 */
        /* <DEDUP_REMOVED lines=13> */
[C---:B------:R-:W-:Y:S01]  /*2dfd0*/  IADD3 R2, PT, PT, R227.reuse, -0x78, -R0 ;  /* 0xffffff88e3027810 */ /* 0x040fe20007ffe800 */
[----:B------:R-:W-:Y:S01]  /*2dfe0*/  IMAD.MOV.U32 R236, RZ, RZ, R128 ;  /* 0x000000ffffec7224 */ /* 0x000fe200078e0080 */
[--C-:B------:R-:W-:Y:S01]  /*2dff0*/  IADD3 R5, PT, PT, R227, -0x79, -R0.reuse ;  /* 0xffffff87e3057810 */ /* 0x100fe20007ffe800 */
[----:B------:R-:W-:Y:S01]  /*2e000*/  VIADD R128, R23, 0x79 ;  /* 0x0000007917807836 */ /* 0x000fe20000000000 */
[----:B------:R-:W-:Y:S02]  /*2e010*/  IABS R7, R7 ;  /* 0x0000000700077213 */ /* 0x000fe40000000000 */
[----:B------:R-:W-:Y:S02]  /*2e020*/  IABS R4, R3 ;  /* 0x0000000300047213 */ /* 0x000fe40000000000 */
[----:B------:R-:W-:Y:S02]  /*2e030*/  IADD3 R6, PT, PT, R55, -0x20, -R0 ;  /* 0xffffffe037067810 */ /* 0x000fe40007ffe800 */
        /* <DEDUP_REMOVED lines=12> */
[C---:B------:R-:W-:Y:S01]  /*2e100*/  IADD3 R2, PT, PT, R227.reuse, -0x80, -R0 ;  /* 0xffffff80e3027810 */ /* 0x040fe20007ffe800 */
[C---:B------:R-:W-:Y:S01]  /*2e110*/  FFMA.FTZ R170, -R224.reuse, R5, R170 ;  /* 0x00000005e0aa7223 */ /* 0x040fe200000101aa */
[--C-:B------:R-:W-:Y:S01]  /*2e120*/  IADD3 R4, PT, PT, R227, -0x81, -R0.reuse ;  /* 0xffffff7fe3047810 */ /* 0x100fe20007ffe800 */
[----:B------:R-:W-:Y:S01]  /*2e130*/  IMAD.MOV.U32 R237, RZ, RZ, R111 ;  /* 0x000000ffffed7224 */ /* 0x000fe200078e006f */
[--C-:B------:R-:W-:Y:S01]  /*2e140*/  IADD3 R7, PT, PT, R55, -0x60, -R0.reuse ;  /* 0xffffffa037077810 */ /* 0x100fe20007ffe800 */
[----:B------:R-:W-:Y:S01]  /*2e150*/  VIADD R111, R23, 0x80 ;  /* 0x00000080176f7836 */ /* 0x000fe20000000000 */
[C-C-:B------:R-:W-:Y:S01]  /*2e160*/  IADD3 R6, PT, PT, R55.reuse, -0x28, -R0.reuse ;  /* 0xffffffd837067810 */ /* 0x140fe20007ffe800 */
[C---:B------:R-:W-:Y:S01]  /*2e170*/  FFMA.FTZ R131, -R224.reuse, R3, R201 ;  /* 0x00000003e0837223 */ /* 0x040fe200000101c9 */
[----:B------:R-:W-:Y:S02]  /*2e180*/  IADD3 R5, PT, PT, R55, -0x59, -R0 ;  /* 0xffffffa737057810 */ /* 0x000fe40007ffe800 */
        /* <DEDUP_REMOVED lines=15> */
[--C-:B------:R-:W-:Y:S01]  /*2e280*/  IADD3 R4, PT, PT, R227, -0x89, -R0.reuse ;  /* 0xffffff77e3047810 */ /* 0x100fe20007ffe800 */
[----:B------:R-:W-:Y:S01]  /*2e290*/  IMAD.MOV.U32 R240, RZ, RZ, R109 ;  /* 0x000000fffff07224 */ /* 0x000fe200078e006d */
[--C-:B------:R-:W-:Y:S01]  /*2e2a0*/  IADD3 R6, PT, PT, R55, -0x30, -R0.reuse ;  /* 0xffffffd037067810 */ /* 0x100fe20007ffe800 */
[----:B------:R-:W-:Y:S01]  /*2e2b0*/  VIADD R109, R23, 0x88 ;  /* 0x00000088176d7836 */ /* 0x000fe20000000000 */
[C-C-:B------:R-:W-:Y:S01]  /*2e2c0*/  IADD3 R5, PT, PT, R55.reuse, -0x68, -R0.reuse ;  /* 0xffffff9837057810 */ /* 0x140fe20007ffe800 */
[C---:B------:R-:W-:Y:S01]  /*2e2d0*/  FFMA.FTZ R125, -R224.reuse, R3, R207 ;  /* 0x00000003e07d7223 */ /* 0x040fe200000101cf */
[C---:B------:R-:W-:Y:S01]  /*2e2e0*/  IADD3 R7, PT, PT, R55.reuse, -0x69, -R0 ;  /* 0xffffff9737077810 */ /* 0x040fe20007ffe800 */
[----:B------:R-:W-:Y:S01]  /*2e2f0*/  IMAD.MOV.U32 R247, RZ, RZ, R119 ;  /* 0x000000fffff77224 */ /* 0x000fe200078e0077 */
        /* <DEDUP_REMOVED lines=29> */
[----:B------:R-:W-:Y:S01]  /*2e4d0*/  I2FP.F32.S32 R5, R5 ;  /* 0x0000000500057245 */ /* 0x000fe20000201400 */
[C---:B------:R-:W-:Y:S01]  /*2e4e0*/  FFMA.FTZ R77, -R224.reuse, R3, R77 ;  /* 0x00000003e04d7223 */ /* 0x040fe2000001014d */
[----:B------:R-:W-:Y:S01]  /*2e4f0*/  FSEL R215, R9, -INF , P1 ;  /* 0xff80000009d77808 */ /* 0x000fe20000800000 */
[----:B------:R-:W-:Y:S01]  /*2e500*/  FFMA.FTZ R73, -R224, R2, R73 ;  /* 0x00000002e0497223 */ /* 0x000fe20000010149 */
[----:B------:R-:W-:Y:S01]  /*2e510*/  ISETP.GE.AND P0, PT, R8, R229, PT ;  /* 0x000000e50800720c */ /* 0x000fe20003f06270 */
[----:B------:R-:W-:Y:S01]  /*2e520*/  FFMA.FTZ R70, -R224, R5, R250 ;  /* 0x00000005e0467223 */ /* 0x000fe200000101fa */
[C---:B------:R-:W-:Y:S02]  /*2e530*/  ISETP.GE.AND P2, PT, R8.reuse, R230, PT ;  /* 0x000000e60800720c */ /* 0x040fe40003f46270 */
[----:B------:R-:W-:Y:S01]  /*2e540*/  ISETP.GE.AND P1, PT, R8, R231, PT ;  /* 0x000000e70800720c */ /* 0x000fe20003f26270 */
[C---:B------:R-:W-:Y:S01]  /*2e550*/  FFMA.FTZ R8, -R224.reuse, R6, R241 ;  /* 0x00000006e0087223 */ /* 0x040fe200000101f1 */
[----:B------:R-:W-:Y:S01]  /*2e560*/  I2FP.F32.S32 R4, R4 ;  /* 0x0000000400047245 */ /* 0x000fe20000201400 */
[----:B------:R-:W-:Y:S01]  /*2e570*/  IMAD.MOV.U32 R241, RZ, RZ, R107 ;  /* 0x000000fffff17224 */ /* 0x000fe200078e006b */
[--C-:B------:R-:W-:Y:S02]  /*2e580*/  IADD3 R6, PT, PT, R55, -0x48, -R0.reuse ;  /* 0xffffffb837067810 */ /* 0x100fe40007ffe800 */
[C---:B------:R-:W-:Y:S01]  /*2e590*/  IADD3 R3, PT, PT, R227.reuse, -0x99, -R0 ;  /* 0xffffff67e3037810 */ /* 0x040fe20007ffe800 */
[C---:B------:R-:W-:Y:S01]  /*2e5a0*/  FFMA.FTZ R81, -R224.reuse, R4, R238 ;  /* 0x00000004e0517223 */ /* 0x040fe200000101ee */
[C-C-:B------:R-:W-:Y:S02]  /*2e5b0*/  IADD3 R2, PT, PT, R227.reuse, -0xa0, -R0.reuse ;  /* 0xffffff60e3027810 */ /* 0x140fe40007ffe800 */
[--C-:B------:R-:W-:Y:S02]  /*2e5c0*/  IADD3 R5, PT, PT, R227, -0xa1, -R0.reuse ;  /* 0xffffff5fe3057810 */ /* 0x100fe40007ffe800 */
[----:B------:R-:W-:Y:S02]  /*2e5d0*/  IABS R6, R6 ;  /* 0x0000000600067213 */ /* 0x000fe40000000000 */
[----:B------:R-:W-:Y:S02]  /*2e5e0*/  IABS R4, R3 ;  /* 0x0000000300047213 */ /* 0x000fe40000000000 */
[----:B------:R-:W-:Y:S02]  /*2e5f0*/  IABS R3, R2 ;  /* 0x0000000200037213 */ /* 0x000fe40000000000 */
[----:B------:R-:W-:Y:S02]  /*2e600*/  IABS R2, R5 ;  /* 0x0000000500027213 */ /* 0x000fe40000000000 */
[----:B------:R-:W-:Y:S02]  /*2e610*/  I2FP.F32.S32 R6, R6 ;  /* 0x0000000600067245 */ /* 0x000fe40000201400 */
[C---:B------:R-:W-:Y:S02]  /*2e620*/  IADD3 R7, PT, PT, R55.reuse, -0x79, -R0 ;  /* 0xffffff8737077810 */ /* 0x040fe40007ffe800 */
[----:B------:R-:W-:Y:S01]  /*2e630*/  I2FP.F32.S32 R2, R2 ;  /* 0x0000000200027245 */ /* 0x000fe20000201400 */
[C---:B------:R-:W-:Y:S01]  /*2e640*/  FFMA.FTZ R184, -R224.reuse, R6, R184 ;  /* 0x00000006e0b87223 */ /* 0x040fe200000101b8 */
[----:B------:R-:W-:Y:S02]  /*2e650*/  I2FP.F32.S32 R4, R4 ;  /* 0x0000000400047245 */ /* 0x000fe40000201400 */
[----:B------:R-:W-:Y:S01]  /*2e660*/  IABS R7, R7 ;  /* 0x0000000700077213 */ /* 0x000fe20000000000 */
[C---:B------:R-:W-:Y:S01]  /*2e670*/  FFMA.FTZ R49, -R224.reuse, R2, R49 ;  /* 0x00000002e0317223 */ /* 0x040fe20000010131 */
[--C-:B------:R-:W-:Y:S01]  /*2e680*/  IADD3 R6, PT, PT, R55, -0x50, -R0.reuse ;  /* 0xffffffb037067810 */ /* 0x100fe20007ffe800 */
[C---:B------:R-:W-:Y:S01]  /*2e690*/  FFMA.FTZ R69, -R224.reuse, R4, R69 ;  /* 0x00000004e0457223 */ /* 0x040fe20000010145 */
[----:B------:R-:W-:Y:S01]  /*2e6a0*/  I2FP.F32.S32 R3, R3 ;  /* 0x0000000300037245 */ /* 0x000fe20000201400 */
[----:B------:R-:W-:Y:S01]  /*2e6b0*/  IMAD.MOV.U32 R5, RZ, RZ, R7 ;  /* 0x000000ffff057224 */ /* 0x000fe200078e0007 */
[C-C-:B------:R-:W-:Y:S02]  /*2e6c0*/  IADD3 R2, PT, PT, R227.reuse, -0xa8, -R0.reuse ;  /* 0xffffff58e3027810 */ /* 0x140fe40007ffe800 */
[----:B------:R-:W-:Y:S01]  /*2e6d0*/  IADD3 R4, PT, PT, R227, -0xa9, -R0 ;  /* 0xffffff57e3047810 */ /* 0x000fe20007ffe800 */
[C---:B------:R-:W-:Y:S01]  /*2e6e0*/  FFMA.FTZ R50, -R224.reuse, R3, R50 ;  /* 0x00000003e0327223 */ /* 0x040fe20000010132 */
[----:B------:R-:W-:Y:S02]  /*2e6f0*/  IABS R6, R6 ;  /* 0x0000000600067213 */ /* 0x000fe40000000000 */
[C-C-:B------:R-:W-:Y:S02]  /*2e700*/  IADD3 R7, PT, PT, R55.reuse, -0x88, -R0.reuse ;  /* 0xffffff7837077810 */ /* 0x140fe40007ffe800 */
[----:B------:R-:W-:Y:S02]  /*2e710*/  IABS R3, R2 ;  /* 0x0000000200037213 */ /* 0x000fe40000000000 */
[----:B------:R-:W-:Y:S02]  /*2e720*/  IABS R2, R4 ;  /* 0x0000000400027213 */ /* 0x000fe40000000000 */
[----:B------:R-:W-:Y:S02]  /*2e730*/  I2FP.F32.S32 R6, R6 ;  /* 0x0000000600067245 */ /* 0x000fe40000201400 */
[----:B------:R-:W-:Y:S02]  /*2e740*/  IABS R4, R7 ;  /* 0x0000000700047213 */ /* 0x000fe40000000000 */
[----:B------:R-:W-:Y:S01]  /*2e750*/  I2FP.F32.S32 R2, R2 ;  /* 0x0000000200027245 */ /* 0x000fe20000201400 */
[C---:B------:R-:W-:Y:S01]  /*2e760*/  FFMA.FTZ R173, -R224.reuse, R6, R173 ;  /* 0x00000006e0ad7223 */ /* 0x040fe200000101ad */
[----:B------:R-:W-:Y:S02]  /*2e770*/  I2FP.F32.S32 R4, R4 ;  /* 0x0000000400047245 */ /* 0x000fe40000201400 */
[--C-:B------:R-:W-:Y:S01]  /*2e780*/  IADD3 R6, PT, PT, R55, -0x58, -R0.reuse ;  /* 0xffffffa837067810 */ /* 0x100fe20007ffe800 */
[C---:B------:R-:W-:Y:S01]  /*2e790*/  FFMA.FTZ R33, -R224.reuse, R2, R33 ;  /* 0x00000002e0217223 */ /* 0x040fe20000010121 */
[----:B------:R-:W-:Y:S01]  /*2e7a0*/  I2FP.F32.S32 R3, R3 ;  /* 0x0000000300037245 */ /* 0x000fe20000201400 */
[C---:B------:R-:W-:Y:S01]  /*2e7b0*/  FFMA.FTZ R61, -R224.reuse, R4, R61 ;  /* 0x00000004e03d7223 */ /* 0x040fe2000001013d */
[C-C-:B------:R-:W-:Y:S02]  /*2e7c0*/  IADD3 R2, PT, PT, R227.reuse, -0xb0, -R0.reuse ;  /* 0xffffff50e3027810 */ /* 0x140fe40007ffe800 */
[----:B------:R-:W-:Y:S01]  /*2e7d0*/  IABS R6, R6 ;  /* 0x0000000600067213 */ /* 0x000fe20000000000 */
[C---:B------:R-:W-:Y:S01]  /*2e7e0*/  FFMA.FTZ R37, -R224.reuse, R3, R37 ;  /* 0x00000003e0257223 */ /* 0x040fe20000010125 */
[--C-:B------:R-:W-:Y:S02]  /*2e7f0*/  IADD3 R4, PT, PT, R227, -0xb1, -R0.reuse ;  /* 0xffffff4fe3047810 */ /* 0x100fe40007ffe800 */
[C---:B------:R-:W-:Y:S02]  /*2e800*/  IADD3 R7, PT, PT, R55.reuse, -0x91, -R0 ;  /* 0xffffff6f37077810 */ /* 0x040fe40007ffe800 */
[----:B------:R-:W-:Y:S02]  /*2e810*/  IABS R3, R2 ;  /* 0x0000000200037213 */ /* 0x000fe40000000000 */
[----:B------:R-:W-:Y:S02]  /*2e820*/  I2FP.F32.S32 R6, R6 ;  /* 0x0000000600067245 */ /* 0x000fe40000201400 */
[----:B------:R-:W-:Y:S02]  /*2e830*/  IABS R2, R4 ;  /* 0x0000000400027213 */ /* 0x000fe40000000000 */
[----:B------:R-:W-:Y:S01]  /*2e840*/  IABS R4, R7 ;  /* 0x0000000700047213 */ /* 0x000fe20000000000 */
[C---:B------:R-:W-:Y:S01]  /*2e850*/  FFMA.FTZ R124, -R224.reuse, R6, R249 ;  /* 0x00000006e07c7223 */ /* 0x040fe200000101f9 */
[----:B------:R-:W-:Y:S01]  /*2e860*/  I2FP.F32.S32 R3, R3 ;  /* 0x0000000300037245 */ /* 0x000fe20000201400 */
[----:B------:R-:W-:Y:S01]  /*2e870*/  IMAD.MOV.U32 R249, RZ, RZ, R18 ;  /* 0x000000fffff97224 */ /* 0x000fe200078e0012 */
[----:B------:R-:W-:Y:S02]  /*2e880*/  I2FP.F32.S32 R2, R2 ;  /* 0x0000000200027245 */ /* 0x000fe40000201400 */
[----:B------:R-:W-:Y:S01]  /*2e890*/  IADD3 R6, PT, PT, R55, -0x61, -R0 ;  /* 0xffffff9f37067810 */ /* 0x000fe20007ffe800 */
[C---:B------:R-:W-:Y:S01]  /*2e8a0*/  FFMA.FTZ R19, -R224.reuse, R3, R19 ;  /* 0x00000003e0137223 */ /* 0x040fe20000010113 */
[----:B------:R-:W-:Y:S01]  /*2e8b0*/  I2FP.F32.S32 R4, R4 ;  /* 0x0000000400047245 */ /* 0x000fe20000201400 */
[C---:B------:R-:W-:Y:S01]  /*2e8c0*/  FFMA.FTZ R16, -R224.reuse, R2, R80 ;  /* 0x00000002e0107223 */ /* 0x040fe20000010150 */
[----:B------:R-:W-:Y:S01]  /*2e8d0*/  IADD3 R3, PT, PT, R227, -0xb8, -R0 ;  /* 0xffffff48e3037810 */ /* 0x000fe20007ffe800 */
[----:B------:R-:W-:Y:S01]  /*2e8e0*/  VIADD R80, R23, 0x30 ;  /* 0x0000003017507836 */ /* 0x000fe20000000000 */
[----:B------:R-:W-:Y:S01]  /*2e8f0*/  IABS R6, R6 ;  /* 0x0000000600067213 */ /* 0x000fe20000000000 */
[C---:B------:R-:W-:Y:S01]  /*2e900*/  FFMA.FTZ R36, -R224.reuse, R4, R36 ;  /* 0x00000004e0247223 */ /* 0x040fe20000010124 */
[--C-:B------:R-:W-:Y:S02]  /*2e910*/  IADD3 R2, PT, PT, R227, -0xb9, -R0.reuse ;  /* 0xffffff47e3027810 */ /* 0x100fe40007ffe800 */
[----:B------:R-:W-:Y:S02]  /*2e920*/  IABS R4, R3 ;  /* 0x0000000300047213 */ /* 0x000fe40000000000 */
[----:B------:R-:W-:Y:S02]  /*2e930*/  I2FP.F32.S32 R6, R6 ;  /* 0x0000000600067245 */ /* 0x000fe40000201400 */
[----:B------:R-:W-:Y:S02]  /*2e940*/  IABS R3, R2 ;  /* 0x0000000200037213 */ /* 0x000fe40000000000 */
[----:B------:R-:W-:Y:S01]  /*2e950*/  FSEL R213, R93, -INF , P0 ;  /* 0xff8000005dd57808 */ /* 0x000fe20000000000 */
[----:B------:R-:W-:Y:S01]  /*2e960*/  FFMA.FTZ R103, -R224, R6, R251 ;  /* 0x00000006e0677223 */ /* 0x000fe200000101fb */
[----:B------:R-:W-:Y:S01]  /*2e970*/  I2FP.F32.S32 R3, R3 ;  /* 0x0000000300037245 */ /* 0x000fe20000201400 */
[----:B------:R-:W-:Y:S01]  /*2e980*/  VIADD R93, R23, 0x38 ;  /* 0x00000038175d7836 */ /* 0x000fe20000000000 */
[----:B------:R-:W-:Y:S02]  /*2e990*/  IADD3 R6, PT, PT, R55, -0x70, -R0 ;  /* 0xffffff9037067810 */ /* 0x000fe40007ffe800 */
[----:B------:R-:W-:Y:S01]  /*2e9a0*/  ISETP.GE.AND P0, PT, R80, R228, PT ;  /* 0x000000e45000720c */ /* 0x000fe20003f06270 */
[----:B------:R-:W-:Y:S01]  /*2e9b0*/  FFMA.FTZ R11, -R224, R3, R84 ;  /* 0x00000003e00b7223 */ /* 0x000fe20000010154 */
[----:B------:R-:W-:Y:S01]  /*2e9c0*/  IABS R6, R6 ;  /* 0x0000000600067213 */ /* 0x000fe20000000000 */
[----:B------:R-:W-:Y:S01]  /*2e9d0*/  VIADD R84, R23, 0x31 ;  /* 0x0000003117547836 */ /* 0x000fe20000000000 */
[----:B------:R-:W-:Y:S01]  /*2e9e0*/  FSEL R176, R95, -INF , P0 ;  /* 0xff8000005fb07808 */ /* 0x000fe20000000000 */
[----:B------:R-:W-:Y:S01]  /*2e9f0*/  VIADD R95, R23, 0x39 ;  /* 0x00000039175f7836 */ /* 0x000fe20000000000 */
[----:B------:R-:W-:Y:S02]  /*2ea00*/  I2FP.F32.S32 R6, R6 ;  /* 0x0000000600067245 */ /* 0x000fe40000201400 */
[----:B------:R-:W-:Y:S02]  /*2ea10*/  ISETP.GE.AND P0, PT, R84, R228, PT ;  /* 0x000000e45400720c */ /* 0x000fe40003f06270 */
[----:B------:R-:W-:Y:S01]  /*2ea20*/  I2FP.F32.S32 R5, R5 ;  /* 0x0000000500057245 */ /* 0x000fe20000201400 */
[C---:B------:R-:W-:Y:S01]  /*2ea30*/  FFMA.FTZ R71, -R224.reuse, R6, R252 ;  /* 0x00000006e0477223 */ /* 0x040fe200000101fc */
[----:B------:R-:W-:Y:S01]  /*2ea40*/  FSEL R183, R97, -INF , P0 ;  /* 0xff80000061b77808 */ /* 0x000fe20000000000 */
[----:B------:R-:W-:Y:S01]  /*2ea50*/  VIADD R97, R23, 0x40 ;  /* 0x0000004017617836 */ /* 0x000fe20000000000 */
[----:B------:R-:W-:Y:S01]  /*2ea60*/  IADD3 R6, PT, PT, R55, -0x78, -R0 ;  /* 0xffffff8837067810 */ /* 0x000fe20007ffe800 */
[----:B------:R-:W-:Y:S01]  /*2ea70*/  FFMA.FTZ R54, -R224, R5, R54 ;  /* 0x00000005e0367223 */ /* 0x000fe20000010136 */
[-C--:B------:R-:W-:Y:S02]  /*2ea80*/  ISETP.GE.AND P0, PT, R104, R229.reuse, PT ;  /* 0x000000e56800720c */ /* 0x080fe40003f06270 */
[----:B------:R-:W-:Y:S02]  /*2ea90*/  IABS R6, R6 ;  /* 0x0000000600067213 */ /* 0x000fe40000000000 */
[----:B------:R-:W-:Y:S01]  /*2eaa0*/  FSEL R211, R98, -INF , P0 ;  /* 0xff80000062d37808 */ /* 0x000fe20000000000 */
[----:B------:R-:W-:Y:S01]  /*2eab0*/  VIADD R98, R23, 0x41 ;  /* 0x0000004117627836 */ /* 0x000fe20000000000 */
[-C--:B------:R-:W-:Y:S02]  /*2eac0*/  ISETP.GE.AND P0, PT, R105, R229.reuse, PT ;  /* 0x000000e56900720c */ /* 0x080fe40003f06270 */
        /* <DEDUP_REMOVED lines=8> */
[----:B------:R-:W-:Y:S02]  /*2eb50*/  ISETP.GE.AND P0, PT, R95, R228, PT ;  /* 0x000000e45f00720c */ /* 0x000fe40003f06270 */
[----:B------:R-:W-:Y:S02]  /*2eb60*/  IABS R6, R6 ;  /* 0x0000000600067213 */ /* 0x000fe40000000000 */
[----:B------:R-:W-:Y:S01]  /*2eb70*/  FSEL R186, R94, -INF , P0 ;  /* 0xff8000005eba7808 */ /* 0x000fe20000000000 */
[----:B------:R-:W-:Y:S01]  /*2eb80*/  VIADD R94, R23, 0x49 ;  /* 0x00000049175e7836 */ /* 0x000fe20000000000 */
[-C--:B------:R-:W-:Y:S02]  /*2eb90*/  ISETP.GE.AND P0, PT, R106, R229.reuse, PT ;  /* 0x000000e56a00720c */ /* 0x080fe40003f06270 */
[----:B------:R-:W-:Y:S02]  /*2eba0*/  I2FP.F32.S32 R6, R6 ;  /* 0x0000000600067245 */ /* 0x000fe40000201400 */
[----:B------:R-:W-:Y:S02]  /*2ebb0*/  FSEL R107, R100, -INF , P0 ;  /* 0xff800000646b7808 */ /* 0x000fe40000000000 */
[-C--:B------:R-:W-:Y:S01]  /*2ebc0*/  ISETP.GE.AND P0, PT, R113, R229.reuse, PT ;  /* 0x000000e57100720c */ /* 0x080fe20003f06270 */
[----:B------:R-:W-:Y:S01]  /*2ebd0*/  FFMA.FTZ R45, -R224, R6, R45 ;  /* 0x00000006e02d7223 */ /* 0x000fe2000001012d */
[----:B------:R-:W-:Y:S02]  /*2ebe0*/  IADD3 R6, PT, PT, R55, -0x89, -R0 ;  /* 0xffffff7737067810 */ /* 0x000fe40007ffe800 */
[----:B------:R-:W-:Y:S01]  /*2ebf0*/  FSEL R118, R101, -INF , P0 ;  /* 0xff80000065767808 */ /* 0x000fe20000000000 */
[----:B------:R-:W-:Y:S01]  /*2ec00*/  VIADD R101, R23, 0xf0 ;  /* 0x000000f017657836 */ /* 0x000fe20000000000 */
[----:B------:R-:W-:Y:S02]  /*2ec10*/  ISETP.GE.AND P0, PT, R97, R228, PT ;  /* 0x000000e46100720c */ /* 0x000fe40003f06270 */
[----:B------:R-:W-:Y:S02]  /*2ec20*/  IABS R6, R6 ;  /* 0x0000000600067213 */ /* 0x000fe40000000000 */
[----:B------:R-:W-:Y:S01]  /*2ec30*/  FSEL R198, R63, -INF , P0 ;  /* 0xff8000003fc67808 */ /* 0x000fe20000000000 */
[----:B------:R-:W-:Y:S01]  /*2ec40*/  VIADD R63, R23, 0xa0 ;  /* 0x000000a0173f7836 */ /* 0x000fe20000000000 */
[----:B------:R-:W-:Y:S02]  /*2ec50*/  ISETP.GE.AND P0, PT, R98, R228, PT ;  /* 0x000000e46200720c */ /* 0x000fe40003f06270 */
[----:B------:R-:W-:Y:S02]  /*2ec60*/  I2FP.F32.S32 R6, R6 ;  /* 0x0000000600067245 */ /* 0x000fe40000201400 */
[----:B------:R-:W-:Y:S01]  /*2ec70*/  FSEL R199, R65, -INF , P0 ;  /* 0xff80000041c77808 */ /* 0x000fe20000000000 */
[----:B------:R-:W-:Y:S01]  /*2ec80*/  VIADD R65, R23, 0x98 ;  /* 0x0000009817417836 */ /* 0x000fe20000000000 */
[-C--:B------:R-:W-:Y:S01]  /*2ec90*/  ISETP.GE.AND P0, PT, R112, R229.reuse, PT ;  /* 0x000000e57000720c */ /* 0x080fe20003f06270 */
[C---:B------:R-:W-:Y:S01]  /*2eca0*/  FFMA.FTZ R26, -R224.reuse, R6, R26 ;  /* 0x00000006e01a7223 */ /* 0x040fe2000001011a */
[--C-:B------:R-:W-:Y:S02]  /*2ecb0*/  IADD3 R6, PT, PT, R55, -0x98, -R0.reuse ;  /* 0xffffff6837067810 */ /* 0x100fe40007ffe800 */
[----:B------:R-:W-:Y:S01]  /*2ecc0*/  FSEL R169, R67, -INF , P0 ;  /* 0xff80000043a97808 */ /* 0x000fe20000000000 */
[----:B------:R-:W-:Y:S01]  /*2ecd0*/  VIADD R67, R23, 0xd8 ;  /* 0x000000d817437836 */ /* 0x000fe20000000000 */
[----:B------:R-:W-:Y:S02]  /*2ece0*/  ISETP.GE.AND P0, PT, R115, R229, PT ;  /* 0x000000e57300720c */ /* 0x000fe40003f06270 */
[----:B------:R-:W-:Y:S02]  /*2ecf0*/  IADD3 R5, PT, PT, R55, -0x81, -R0 ;  /* 0xffffff7f37057810 */ /* 0x000fe40007ffe800 */
        /* <DEDUP_REMOVED lines=19> */
[----:B------:R-:W-:Y:S02]  /*2ee30*/  I2FP.F32.S32 R6, R6 ;  /* 0x0000000600067245 */ /* 0x000fe40000201400 */
[----:B------:R-:W-:Y:S01]  /*2ee40*/  FSEL R172, R48, -INF , P0 ;  /* 0xff80000030ac7808 */ /* 0x000fe20000000000 */
[C---:B------:R-:W-:Y:S01]  /*2ee50*/  VIADD R48, R23.reuse, 0xc9 ;  /* 0x000000c917307836 */ /* 0x040fe20000000000 */
[----:B------:R-:W-:Y:S01]  /*2ee60*/  ISETP.GE.AND P0, PT, R116, R229, PT ;  /* 0x000000e57400720c */ /* 0x000fe20003f06270 */
[----:B------:R-:W-:Y:S01]  /*2ee70*/  FFMA.FTZ R15, -R224, R6, R208 ;  /* 0x00000006e00f7223 */ /* 0x000fe200000101d0 */
[----:B------:R-:W-:Y:S01]  /*2ee80*/  I2FP.F32.S32 R5, R5 ;  /* 0x0000000500057245 */ /* 0x000fe20000201400 */
[C---:B------:R-:W-:Y:S01]  /*2ee90*/  VIADD R208, R23.reuse, 0x51 ;  /* 0x0000005117d07836 */ /* 0x040fe20000000000 */
[----:B------:R-:W-:Y:S01]  /*2eea0*/  FSEL R174, R40, -INF , P0 ;  /* 0xff80000028ae7808 */ /* 0x000fe20000000000 */
[----:B------:R-:W-:Y:S01]  /*2eeb0*/  VIADD R40, R23, 0xa8 ;  /* 0x000000a817287836 */ /* 0x000fe20000000000 */
[----:B------:R-:W-:Y:S01]  /*2eec0*/  IADD3 R7, PT, PT, R55, -0x99, -R0 ;  /* 0xffffff6737077810 */ /* 0x000fe20007ffe800 */
[----:B------:R-:W-:Y:S01]  /*2eed0*/  FFMA.FTZ R13, -R224, R5, R219 ;  /* 0x00000005e00d7223 */ /* 0x000fe200000101db */
[-C--:B------:R-:W-:Y:S01]  /*2eee0*/  ISETP.GE.AND P0, PT, R205, R228.reuse, PT ;  /* 0x000000e4cd00720c */ /* 0x080fe20003f06270 */
[----:B------:R-:W-:Y:S01]  /*2eef0*/  IMAD.MOV.U32 R219, RZ, RZ, R210 ;  /* 0x000000ffffdb7224 */ /* 0x000fe200078e00d2 */
[----:B------:R-:W-:Y:S01]  /*2ef00*/  IADD3 R5, PT, PT, R227, -0xc0, -R0 ;  /* 0xffffff40e3057810 */ /* 0x000fe20007ffe800 */
[C---:B------:R-:W-:Y:S01]  /*2ef10*/  VIADD R210, R23.reuse, 0x58 ;  /* 0x0000005817d27836 */ /* 0x040fe20000000000 */
[----:B------:R-:W-:Y:S02]  /*2ef20*/  IABS R7, R7 ;  /* 0x0000000700077213 */ /* 0x000fe40000000000 */
[----:B------:R-:W-:Y:S01]  /*2ef30*/  FSEL R206, R62, -INF , P0 ;  /* 0xff8000003ece7808 */ /* 0x000fe20000000000 */
[C---:B------:R-:W-:Y:S01]  /*2ef40*/  VIADD R62, R23.reuse, 0xa1 ;  /* 0x000000a1173e7836 */ /* 0x040fe20000000000 */
[----:B------:R-:W-:Y:S02]  /*2ef50*/  ISETP.GE.AND P0, PT, R208, R228, PT ;  /* 0x000000e4d000720c */ /* 0x000fe40003f06270 */
[----:B------:R-:W-:Y:S01]  /*2ef60*/  IABS R2, R5 ;  /* 0x0000000500027213 */ /* 0x000fe20000000000 */
[----:B------:R-:W-:Y:S01]  /*2ef70*/  IMAD.MOV.U32 R5, RZ, RZ, R7 ;  /* 0x000000ffff057224 */ /* 0x000fe200078e0007 */
[----:B------:R-:W-:Y:S01]  /*2ef80*/  FSEL R207, R64, -INF , P0 ;  /* 0xff80000040cf7808 */ /* 0x000fe20000000000 */
[----:B------:R-:W-:Y:S01]  /*2ef90*/  VIADD R64, R23, 0x99 ;  /* 0x0000009917407836 */ /* 0x000fe20000000000 */
[----:B------:R-:W-:Y:S02]  /*2efa0*/  ISETP.GE.AND P0, PT, R80, R229, PT ;  /* 0x000000e55000720c */ /* 0x000fe40003f06270 */
        /* <DEDUP_REMOVED lines=9> */
[----:B------:R-:W-:Y:S01]  /*2f040*/  ISETP.GE.AND P0, PT, R210, R228, PT ;  /* 0x000000e4d200720c */ /* 0x000fe20003f06270 */
[C---:B------:R-:W-:Y:S01]  /*2f050*/  FFMA.FTZ R34, -R224.reuse, R2, R34 ;  /* 0x00000002e0227223 */ /* 0x040fe20000010122 */
[----:B------:R-:W-:Y:S02]  /*2f060*/  I2FP.F32.S32 R4, R4 ;  /* 0x0000000400047245 */ /* 0x000fe40000201400 */
[----:B------:R-:W-:Y:S02]  /*2f070*/  FSEL R204, R29, -INF , P0 ;  /* 0xff8000001dcc7808 */ /* 0x000fe40000000000 */
[----:B------:R-:W-:Y:S01]  /*2f080*/  ISETP.GE.AND P0, PT, R209, R228, PT ;  /* 0x000000e4d100720c */ /* 0x000fe20003f06270 */
[----:B------:R-:W-:Y:S01]  /*2f090*/  FFMA.FTZ R12, -R224, R4, R243 ;  /* 0x00000004e00c7223 */ /* 0x000fe200000101f3 */
[--C-:B------:R-:W-:Y:S02]  /*2f0a0*/  IADD3 R7, PT, PT, R55, -0xa1, -R0.reuse ;  /* 0xffffff5f37077810 */ /* 0x100fe40007ffe800 */
[----:B------:R-:W-:Y:S02]  /*2f0b0*/  FSEL R203, R203, -INF , P0 ;  /* 0xff800000cbcb7808 */ /* 0x000fe40000000000 */
[-C--:B------:R-:W-:Y:S02]  /*2f0c0*/  ISETP.GE.AND P0, PT, R93, R229.reuse, PT ;  /* 0x000000e55d00720c */ /* 0x080fe40003f06270 */
[--C-:B------:R-:W-:Y:S02]  /*2f0d0*/  IADD3 R3, PT, PT, R227, -0xc1, -R0.reuse ;  /* 0xffffff3fe3037810 */ /* 0x100fe40007ffe800 */
[----:B------:R-:W-:Y:S02]  /*2f0e0*/  FSEL R195, R195, -INF , P0 ;  /* 0xff800000c3c37808 */ /* 0x000fe40000000000 */
[----:B------:R-:W-:Y:S02]  /*2f0f0*/  ISETP.GE.AND P0, PT, R95, R229, PT ;  /* 0x000000e55f00720c */ /* 0x000fe40003f06270 */
[--C-:B------:R-:W-:Y:S02]  /*2f100*/  IADD3 R2, PT, PT, R227, -0xc8, -R0.reuse ;  /* 0xffffff38e3027810 */ /* 0x100fe40007ffe800 */
[----:B------:R-:W-:Y:S02]  /*2f110*/  FSEL R196, R8, -INF , P0 ;  /* 0xff80000008c47808 */ /* 0x000fe40000000000 */
[-C--:B------:R-:W-:Y:S02]  /*2f120*/  ISETP.GE.AND P0, PT, R193, R228.reuse, PT ;  /* 0x000000e4c100720c */ /* 0x080fe40003f06270 */
[----:B------:R-:W-:Y:S02]  /*2f130*/  IADD3 R5, PT, PT, R227, -0xc9, -R0 ;  /* 0xffffff37e3057810 */ /* 0x000fe40007ffe800 */
[----:B------:R-:W-:Y:S01]  /*2f140*/  FSEL R200, R17, -INF , P0 ;  /* 0xff80000011c87808 */ /* 0x000fe20000000000 */
[----:B------:R-:W-:Y:S01]  /*2f150*/  VIADD R17, R23, 0xb9 ;  /* 0x000000b917117836 */ /* 0x000fe20000000000 */
        /* <DEDUP_REMOVED lines=9> */
[-C--:B------:R-:W-:Y:S02]  /*2f1f0*/  ISETP.GE.AND P0, PT, R181, R228.reuse, PT ;  /* 0x000000e4b500720c */ /* 0x080fe40003f06270 */
[----:B------:R-:W-:Y:S01]  /*2f200*/  IABS R2, R5 ;  /* 0x0000000500027213 */ /* 0x000fe20000000000 */
[----:B------:R-:W-:Y:S01]  /*2f210*/  IMAD.MOV.U32 R5, RZ, RZ, R7 ;  /* 0x000000ffff057224 */ /* 0x000fe200078e0007 */
[----:B------:R-:W-:Y:S02]  /*2f220*/  FSEL R191, R191, -INF , P0 ;  /* 0xff800000bfbf7808 */ /* 0x000fe40000000000 */
[----:B------:R-:W-:Y:S02]  /*2f230*/  ISETP.GE.AND P0, PT, R180, R228, PT ;  /* 0x000000e4b400720c */ /* 0x000fe40003f06270 */
[----:B------:R-:W-:Y:S02]  /*2f240*/  I2FP.F32.S32 R5, R5 ;  /* 0x0000000500057245 */ /* 0x000fe40000201400 */
[----:B------:R-:W-:Y:S02]  /*2f250*/  FSEL R187, R187, -INF , P0 ;  /* 0xff800000bbbb7808 */ /* 0x000fe40000000000 */
[----:B------:R-:W-:Y:S01]  /*2f260*/  ISETP.GE.AND P0, PT, R91, R229, PT ;  /* 0x000000e55b00720c */ /* 0x000fe20003f06270 */
[----:B------:R-:W-:Y:S01]  /*2f270*/  FFMA.FTZ R14, -R224, R5, R129 ;  /* 0x00000005e00e7223 */ /* 0x000fe20000010181 */
[----:B------:R-:W-:Y:S01]  /*2f280*/  I2FP.F32.S32 R2, R2 ;  /* 0x0000000200027245 */ /* 0x000fe20000201400 */
[----:B------:R-:W-:Y:S01]  /*2f290*/  VIADD R129, R23, 0x78 ;  /* 0x0000007817817836 */ /* 0x000fe20000000000 */
        /* <DEDUP_REMOVED lines=9> */
[-C--:B------:R-:W-:Y:S01]  /*2f330*/  ISETP.GE.AND P0, PT, R178, R228.reuse, PT ;  /* 0x000000e4b200720c */ /* 0x080fe20003f06270 */
[----:B------:R-:W-:Y:S01]  /*2f340*/  FFMA.FTZ R18, -R224, R3, R242 ;  /* 0x00000003e0127223 */ /* 0x000fe200000101f2 */
[--C-:B------:R-:W-:Y:S02]  /*2f350*/  IADD3 R2, PT, PT, R227, -0xd0, -R0.reuse ;  /* 0xffffff30e3027810 */ /* 0x100fe40007ffe800 */
[----:B------:R-:W-:Y:S02]  /*2f360*/  FSEL R175, R175, -INF , P0 ;  /* 0xff800000afaf7808 */ /* 0x000fe40000000000 */
        /* <DEDUP_REMOVED lines=39> */
[-C--:B------:R-:W-:Y:S02]  /*2f5e0*/  ISETP.GE.AND P0, PT, R181, R229.reuse, PT ;  /* 0x000000e5b500720c */ /* 0x080fe40003f06270 */
        /* <DEDUP_REMOVED lines=9> */
[C---:B------:R-:W-:Y:S01]  /*2f680*/  FFMA.FTZ R32, -R224.reuse, R4, R32 ;  /* 0x00000004e0207223 */ /* 0x040fe20000010120 */
[----:B------:R-:W-:Y:S02]  /*2f690*/  I2FP.F32.S32 R3, R3 ;  /* 0x0000000300037245 */ /* 0x000fe40000201400 */
[C-C-:B------:R-:W-:Y:S02]  /*2f6a0*/  IADD3 R2, PT, PT, R227.reuse, -0xd8, -R0.reuse ;  /* 0xffffff28e3027810 */ /* 0x140fe40007ffe800 */
[--C-:B------:R-:W-:Y:S01]  /*2f6b0*/  IADD3 R4, PT, PT, R227, -0xd9, -R0.reuse ;  /* 0xffffff27e3047810 */ /* 0x100fe20007ffe800 */
[----:B------:R-:W-:Y:S01]  /*2f6c0*/  FFMA.FTZ R35, -R224, R3, R35 ;  /* 0x00000003e0237223 */ /* 0x000fe20000010123 */
[----:B------:R-:W-:Y:S02]  /*2f6d0*/  FSEL R81, R81, -INF , P0 ;  /* 0xff80000051517808 */ /* 0x000fe40000000000 */
[--C-:B------:R-:W-:Y:S02]  /*2f6e0*/  IADD3 R5, PT, PT, R55, -0xb8, -R0.reuse ;  /* 0xffffff4837057810 */ /* 0x100fe40007ffe800 */
[----:B------:R-:W-:Y:S02]  /*2f6f0*/  ISETP.GE.AND P0, PT, R82, R228, PT ;  /* 0x000000e45200720c */ /* 0x000fe40003f06270 */
[----:B------:R-:W-:Y:S02]  /*2f700*/  IABS R3, R2 ;  /* 0x0000000200037213 */ /* 0x000fe40000000000 */
[----:B------:R-:W-:Y:S02]  /*2f710*/  IABS R2, R4 ;  /* 0x0000000400027213 */ /* 0x000fe40000000000 */
[----:B------:R-:W-:Y:S02]  /*2f720*/  IABS R4, R5 ;  /* 0x0000000500047213 */ /* 0x000fe40000000000 */
[----:B------:R-:W-:Y:S02]  /*2f730*/  FSEL R77, R77, -INF , P0 ;  /* 0xff8000004d4d7808 */ /* 0x000fe40000000000 */
[-C--:B------:R-:W-:Y:S02]  /*2f740*/  ISETP.GE.AND P0, PT, R179, R229.reuse, PT ;  /* 0x000000e5b300720c */ /* 0x080fe40003f06270 */
[----:B------:R-:W-:Y:S02]  /*2f750*/  I2FP.F32.S32 R2, R2 ;  /* 0x0000000200027245 */ /* 0x000fe40000201400 */
[----:B------:R-:W-:Y:S02]  /*2f760*/  I2FP.F32.S32 R4, R4 ;  /* 0x0000000400047245 */ /* 0x000fe40000201400 */
[----:B------:R-:W-:Y:S01]  /*2f770*/  FSEL R71, R71, -INF , P0 ;  /* 0xff80000047477808 */ /* 0x000fe20000000000 */
[C---:B------:R-:W-:Y:S01]  /*2f780*/  FFMA.FTZ R43, -R224.reuse, R2, R43 ;  /* 0x00000002e02b7223 */ /* 0x040fe2000001012b */
[--C-:B------:R-:W-:Y:S01]  /*2f790*/  IADD3 R5, PT, PT, R55, -0xb9, -R0.reuse ;  /* 0xffffff4737057810 */ /* 0x100fe20007ffe800 */
[----:B------:R-:W-:Y:S01]  /*2f7a0*/  FFMA.FTZ R47, -R224, R4, R47 ;  /* 0x00000004e02f7223 */ /* 0x000fe2000001012f */
[----:B------:R-:W-:Y:S02]  /*2f7b0*/  ISETP.GE.AND P0, PT, R178, R229, PT ;  /* 0x000000e5b200720c */ /* 0x000fe40003f06270 */
[----:B------:R-:W-:Y:S02]  /*2f7c0*/  I2FP.F32.S32 R3, R3 ;  /* 0x0000000300037245 */ /* 0x000fe40000201400 */
[C-C-:B------:R-:W-:Y:S02]  /*2f7d0*/  IADD3 R2, PT, PT, R227.reuse, -0xe0, -R0.reuse ;  /* 0xffffff20e3027810 */ /* 0x140fe40007ffe800 */
[----:B------:R-:W-:Y:S01]  /*2f7e0*/  IADD3 R4, PT, PT, R227, -0xe1, -R0 ;  /* 0xffffff1fe3047810 */ /* 0x000fe20007ffe800 */
[----:B------:R-:W-:Y:S01]  /*2f7f0*/  FFMA.FTZ R38, -R224, R3, R38 ;  /* 0x00000003e0267223 */ /* 0x000fe20000010126 */
        /* <DEDUP_REMOVED lines=14> */
[----:B------:R-:W-:Y:S02]  /*2f8e0*/  I2FP.F32.S32 R3, R3 ;  /* 0x0000000300037245 */ /* 0x000fe40000201400 */
[----:B------:R-:W-:Y:S02]  /*2f8f0*/  IADD3 R2, PT, PT, R227, -0xe8, -R0 ;  /* 0xffffff18e3027810 */ /* 0x000fe40007ffe800 */
        /* <DEDUP_REMOVED lines=21> */
[-C--:B------:R-:W-:Y:S02]  /*2fa50*/  ISETP.GE.AND P0, PT, R111, R229.reuse, PT ;  /* 0x000000e56f00720c */ /* 0x080fe40003f06270 */
        /* <DEDUP_REMOVED lines=13> */
[C-C-:B------:R-:W-:Y:S01]  /*2fb30*/  IADD3 R2, PT, PT, R227.reuse, -0xf0, -R0.reuse ;  /* 0xffffff10e3027810 */ /* 0x140fe20007ffe800 */
[C---:B------:R-:W-:Y:S01]  /*2fb40*/  FFMA.FTZ R85, -R224.reuse, R3, R85 ;  /* 0x00000003e0557223 */ /* 0x040fe20000010155 */
[--C-:B------:R-:W-:Y:S02]  /*2fb50*/  IADD3 R4, PT, PT, R227, -0xf1, -R0.reuse ;  /* 0xffffff0fe3047810 */ /* 0x100fe40007ffe800 */
[----:B------:R-:W-:Y:S02]  /*2fb60*/  FSEL R37, R37, -INF , P0 ;  /* 0xff80000025257808 */ /* 0x000fe40000000000 */
[----:B------:R-:W-:Y:S02]  /*2fb70*/  ISETP.GE.AND P0, PT, R39, R228, PT ;  /* 0x000000e42700720c */ /* 0x000fe40003f06270 */
[----:B------:R-:W-:Y:S02]  /*2fb80*/  IABS R3, R2 ;  /* 0x0000000200037213 */ /* 0x000fe40000000000 */
[----:B------:R-:W-:Y:S02]  /*2fb90*/  IABS R2, R4 ;  /* 0x0000000400027213 */ /* 0x000fe40000000000 */
[----:B------:R-:W-:Y:S02]  /*2fba0*/  FSEL R33, R33, -INF , P0 ;  /* 0xff80000021217808 */ /* 0x000fe40000000000 */
[----:B------:R-:W-:Y:S02]  /*2fbb0*/  ISETP.GE.AND P0, PT, R109, R229, PT ;  /* 0x000000e56d00720c */ /* 0x000fe40003f06270 */
[--C-:B------:R-:W-:Y:S02]  /*2fbc0*/  IADD3 R5, PT, PT, R55, -0xd0, -R0.reuse ;  /* 0xffffff3037057810 */ /* 0x100fe40007ffe800 */
[----:B------:R-:W-:Y:S02]  /*2fbd0*/  I2FP.F32.S32 R2, R2 ;  /* 0x0000000200027245 */ /* 0x000fe40000201400 */
[----:B------:R-:W-:Y:S01]  /*2fbe0*/  FSEL R29, R61, -INF , P0 ;  /* 0xff8000003d1d7808 */ /* 0x000fe20000000000 */
[----:B------:R-:W-:Y:S01]  /*2fbf0*/  VIADD R61, R23, 0xd1 ;  /* 0x000000d1173d7836 */ /* 0x000fe20000000000 */
[----:B------:R-:W-:Y:S01]  /*2fc00*/  IABS R4, R5 ;  /* 0x0000000500047213 */ /* 0x000fe20000000000 */
[----:B------:R-:W-:Y:S01]  /*2fc10*/  FFMA.FTZ R89, -R224, R2, R89 ;  /* 0x00000002e0597223 */ /* 0x000fe20000010159 */
[----:B------:R-:W-:Y:S02]  /*2fc20*/  ISETP.GE.AND P0, PT, R108, R229, PT ;  /* 0x000000e56c00720c */ /* 0x000fe40003f06270 */
[C-C-:B------:R-:W-:Y:S02]  /*2fc30*/  IADD3 R2, PT, PT, R55.reuse, -0xd1, -R0.reuse ;  /* 0xffffff2f37027810 */ /* 0x140fe40007ffe800 */
[----:B------:R-:W-:Y:S02]  /*2fc40*/  IADD3 R5, PT, PT, R55, -0xd9, -R0 ;  /* 0xffffff2737057810 */ /* 0x000fe40007ffe800 */
[----:B------:R-:W-:Y:S02]  /*2fc50*/  I2FP.F32.S32 R4, R4 ;  /* 0x0000000400047245 */ /* 0x000fe40000201400 */
[----:B------:R-:W-:Y:S02]  /*2fc60*/  FSEL R26, R26, -INF , P0 ;  /* 0xff8000001a1a7808 */ /* 0x000fe40000000000 */
[----:B------:R-:W-:Y:S01]  /*2fc70*/  ISETP.GE.AND P0, PT, R22, R228, PT ;  /* 0x000000e41600720c */ /* 0x000fe20003f06270 */
[C---:B------:R-:W-:Y:S01]  /*2fc80*/  FFMA.FTZ R88, -R224.reuse, R4, R88 ;  /* 0x00000004e0587223 */ /* 0x040fe20000010158 */
[----:B------:R-:W-:Y:S02]  /*2fc90*/  IABS R2, R2 ;  /* 0x0000000200027213 */ /* 0x000fe40000000000 */
[----:B------:R-:W-:Y:S02]  /*2fca0*/  I2FP.F32.S32 R3, R3 ;  /* 0x0000000300037245 */ /* 0x000fe40000201400 */
[----:B------:R-:W-:Y:S02]  /*2fcb0*/  IABS R5, R5 ;  /* 0x0000000500057213 */ /* 0x000fe40000000000 */
[----:B------:R-:W-:Y:S01]  /*2fcc0*/  FSEL R19, R19, -INF , P0 ;  /* 0xff80000013137808 */ /* 0x000fe20000000000 */
[C---:B------:R-:W-:Y:S01]  /*2fcd0*/  FFMA.FTZ R87, -R224.reuse, R3, R87 ;  /* 0x00000003e0577223 */ /* 0x040fe20000010157 */
[----:B------:R-:W-:Y:S02]  /*2fce0*/  I2FP.F32.S32 R4, R2 ;  /* 0x0000000200047245 */ /* 0x000fe40000201400 */
[----:B------:R-:W-:Y:S02]  /*2fcf0*/  ISETP.GE.AND P0, PT, R21, R228, PT ;  /* 0x000000e41500720c */ /* 0x000fe40003f06270 */
[----:B------:R-:W-:Y:S01]  /*2fd00*/  I2FP.F32.S32 R2, R5 ;  /* 0x0000000500027245 */ /* 0x000fe20000201400 */
[----:B------:R-:W-:Y:S01]  /*2fd10*/  FFMA.FTZ R78, -R224, R4, R78 ;  /* 0x00000004e04e7223 */ /* 0x000fe2000001014e */
[--C-:B------:R-:W-:Y:S02]  /*2fd20*/  IADD3 R3, PT, PT, R55, -0xd8, -R0.reuse ;  /* 0xffffff2837037810 */ /* 0x100fe40007ffe800 */
[----:B------:R-:W-:Y:S01]  /*2fd30*/  FSEL R16, R16, -INF , P0 ;  /* 0xff80000010107808 */ /* 0x000fe20000000000 */
[----:B------:R-:W-:Y:S01]  /*2fd40*/  FFMA.FTZ R75, -R224, R2, R75 ;  /* 0x00000002e04b7223 */ /* 0x000fe2000001014b */
[----:B------:R-:W-:Y:S02]  /*2fd50*/  ISETP.GE.AND P0, PT, R83, R229, PT ;  /* 0x000000e55300720c */ /* 0x000fe40003f06270 */
[----:B------:R-:W-:Y:S02]  /*2fd60*/  IABS R3, R3 ;  /* 0x0000000300037213 */ /* 0x000fe40000000000 */
[C-C-:B------:R-:W-:Y:S02]  /*2fd70*/  IADD3 R2, PT, PT, R55.reuse, -0xe0, -R0.reuse ;  /* 0xffffff2037027810 */ /* 0x140fe40007ffe800 */
[----:B------:R-:W-:Y:S02]  /*2fd80*/  IADD3 R5, PT, PT, R55, -0xe8, -R0 ;  /* 0xffffff1837057810 */ /* 0x000fe40007ffe800 */
[----:B------:R-:W-:Y:S01]  /*2fd90*/  FSEL R8, R13, -INF , P0 ;  /* 0xff8000000d087808 */ /* 0x000fe20000000000 */
[C---:B------:R-:W-:Y:S01]  /*2fda0*/  VIADD R13, R23.reuse, 0xb8 ;  /* 0x000000b8170d7836 */ /* 0x040fe20000000000 */
[----:B------:R-:W-:Y:S02]  /*2fdb0*/  ISETP.GE.AND P0, PT, R82, R229, PT ;  /* 0x000000e55200720c */ /* 0x000fe40003f06270 */
[----:B------:R-:W-:Y:S02]  /*2fdc0*/  I2FP.F32.S32 R3, R3 ;  /* 0x0000000300037245 */ /* 0x000fe40000201400 */
[----:B------:R-:W-:Y:S02]  /*2fdd0*/  IABS R2, R2 ;  /* 0x0000000200027213 */ /* 0x000fe40000000000 */
[----:B------:R-:W-:Y:S01]  /*2fde0*/  IABS R5, R5 ;  /* 0x0000000500057213 */ /* 0x000fe20000000000 */
[----:B------:R-:W-:Y:S01]  /*2fdf0*/  FFMA.FTZ R76, -R224, R3, R76 ;  /* 0x00000003e04c7223 */ /* 0x000fe2000001014c */
[----:B------:R-:W-:Y:S01]  /*2fe00*/  FSEL R7, R36, -INF , P0 ;  /* 0xff80000024077808 */ /* 0x000fe20000000000 */
[----:B------:R-:W-:Y:S01]  /*2fe10*/  VIADD R36, R23, 0xc8 ;  /* 0x000000c817247836 */ /* 0x000fe20000000000 */
[----:B------:R-:W-:Y:S02]  /*2fe20*/  I2FP.F32.S32 R4, R2 ;  /* 0x0000000200047245 */ /* 0x000fe40000201400 */
[----:B------:R-:W-:Y:S02]  /*2fe30*/  ISETP.GE.AND P0, PT, R13, R228, PT ;  /* 0x000000e40d00720c */ /* 0x000fe40003f06270 */
[----:B------:R-:W-:Y:S01]  /*2fe40*/  I2FP.F32.S32 R2, R5 ;  /* 0x0000000500027245 */ /* 0x000fe20000201400 */
[C---:B------:R-:W-:Y:S01]  /*2fe50*/  FFMA.FTZ R58, -R224.reuse, R4, R58 ;  /* 0x00000004e03a7223 */ /* 0x040fe2000001013a */
[----:B------:R-:W-:Y:S02]  /*2fe60*/  @P2 LOP3.LUT R225, R225, 0x40000000, RZ, 0xfc, !PT ;  /* 0x40000000e1e12812 */ /* 0x000fe400078efcff */
[--C-:B------:R-:W-:Y:S01]  /*2fe70*/  IADD3 R3, PT, PT, R55, -0xe1, -R0.reuse ;  /* 0xffffff1f37037810 */ /* 0x100fe20007ffe800 */
[----:B------:R-:W-:Y:S01]  /*2fe80*/  FFMA.FTZ R53, -R224, R2, R53 ;  /* 0x00000002e0357223 */ /* 0x000fe20000010135 */
[----:B------:R-:W-:Y:S02]  /*2fe90*/  FSEL R12, R12, -INF , P0 ;  /* 0xff8000000c0c7808 */ /* 0x000fe40000000000 */
[----:B------:R-:W-:Y:S02]  /*2fea0*/  ISETP.GE.AND P0, PT, R104, R230, PT ;  /* 0x000000e66800720c */ /* 0x000fe40003f06270 */
[----:B------:R-:W-:Y:S02]  /*2feb0*/  LOP3.LUT R225, R225, 0xffffefff, RZ, 0xc0, !PT ;  /* 0xffffefffe1e17812 */ /* 0x000fe400078ec0ff */
[----:B------:R-:W-:Y:S02]  /*2fec0*/  IABS R3, R3 ;  /* 0x0000000300037213 */ /* 0x000fe40000000000 */
[C-C-:B------:R-:W-:Y:S02]  /*2fed0*/  IADD3 R2, PT, PT, R55.reuse, -0xe9, -R0.reuse ;  /* 0xffffff1737027810 */ /* 0x140fe40007ffe800 */
[--C-:B------:R-:W-:Y:S02]  /*2fee0*/  IADD3 R5, PT, PT, R55, -0xf1, -R0.reuse ;  /* 0xffffff0f37057810 */ /* 0x100fe40007ffe800 */
[----:B------:R-:W-:Y:S02]  /*2fef0*/  @P1 LOP3.LUT R225, R225, 0x1000, RZ, 0xfc, !PT ;  /* 0x00001000e1e11812 */ /* 0x000fe400078efcff */
[----:B------:R-:W-:Y:S02]  /*2ff00*/  I2FP.F32.S32 R3, R3 ;  /* 0x0000000300037245 */ /* 0x000fe40000201400 */
[----:B------:R-:W-:Y:S02]  /*2ff10*/  IABS R2, R2 ;  /* 0x0000000200027213 */ /* 0x000fe40000000000 */
[----:B------:R-:W-:Y:S01]  /*2ff20*/  IABS R5, R5 ;  /* 0x0000000500057213 */ /* 0x000fe20000000000 */
[C---:B------:R-:W-:Y:S01]  /*2ff30*/  FFMA.FTZ R57, -R224.reuse, R3, R57 ;  /* 0x00000003e0397223 */ /* 0x040fe20000010139 */
[----:B------:R-:W-:Y:S02]  /*2ff40*/  LOP3.LUT R225, R225, 0xdfffffff, RZ, 0xc0, !PT ;  /* 0xdfffffffe1e17812 */ /* 0x000fe400078ec0ff */
[----:B------:R-:W-:Y:S02]  /*2ff50*/  I2FP.F32.S32 R4, R2 ;  /* 0x0000000200047245 */ /* 0x000fe40000201400 */
[----:B------:R-:W-:Y:S02]  /*2ff60*/  IADD3 R3, PT, PT, R55, -0xf0, -R0 ;  /* 0xffffff1037037810 */ /* 0x000fe40007ffe800 */
[----:B------:R-:W-:Y:S01]  /*2ff70*/  I2FP.F32.S32 R2, R5 ;  /* 0x0000000500027245 */ /* 0x000fe20000201400 */
[----:B------:R-:W-:Y:S01]  /*2ff80*/  FFMA.FTZ R46, -R224, R4, R46 ;  /* 0x00000004e02e7223 */ /* 0x000fe2000001012e */
[----:B------:R-:W-:Y:S01]  /*2ff90*/  @P0 LOP3.LUT R225, R225, 0x20000000, RZ, 0xfc, !PT ;  /* 0x20000000e1e10812 */ /* 0x000fe200078efcff */
[----:B------:R-:W-:Y:S01]  /*2ffa0*/  VIADD R4, R102, 0xfffffff8 ;  /* 0xfffffff866047836 */ /* 0x000fe20000000000 */
[----:B------:R-:W-:Y:S01]  /*2ffb0*/  ISETP.GE.AND P0, PT, R17, R228, PT ;  /* 0x000000e41100720c */ /* 0x000fe20003f06270 */
[----:B------:R-:W-:Y:S01]  /*2ffc0*/  VIADD R102, R23, 0xe9 ;  /* 0x000000e917667836 */ /* 0x000fe20000000000 */
[----:B------:R-:W-:Y:S01]  /*2ffd0*/  IABS R3, R3 ;  /* 0x0000000300037213 */ /* 0x000fe20000000000 */
[C---:B------:R-:W-:Y:S01]  /*2ffe0*/  FFMA.FTZ R42, -R224.reuse, R2, R42 ;  /* 0x00000002e02a7223 */ /* 0x040fe2000001012a */
[--C-:B------:R-:W-:Y:S02]  /*2fff0*/  IADD3 R2, PT, PT, R227, -0xf8, -R0.reuse ;  /* 0xffffff08e3027810 */ /* 0x100fe40007ffe800 */
[----:B------:R-:W-:Y:S02]  /*30000*/  FSEL R11, R11, -INF , P0 ;  /* 0xff8000000b0b7808 */ /* 0x000fe40000000000 */
[----:B------:R-:W-:Y:S02]  /*30010*/  I2FP.F32.S32 R3, R3 ;  /* 0x0000000300037245 */ /* 0x000fe40000201400 */
[----:B------:R-:W-:Y:S02]  /*30020*/  IADD3 R5, PT, PT, R55, -0xf8, -R0 ;  /* 0xffffff0837057810 */ /* 0x000fe40007ffe800 */
[----:B------:R-:W-:Y:S01]  /*30030*/  ISETP.GE.AND P0, PT, R65, R229, PT ;  /* 0x000000e54100720c */ /* 0x000fe20003f06270 */
[----:B------:R-:W-:Y:S01]  /*30040*/  FFMA.FTZ R44, -R224, R3, R44 ;  /* 0x00000003e02c7223 */ /* 0x000fe2000001012c */
[----:B------:R-:W-:Y:S02]  /*30050*/  IABS R2, R2 ;  /* 0x0000000200027213 */ /* 0x000fe40000000000 */
[----:B------:R-:W-:Y:S02]  /*30060*/  ISETP.GE.AND P1, PT, R104, R231, PT ;  /* 0x000000e76800720c */ /* 0x000fe40003f26270 */
[----:B------:R-:W-:Y:S02]  /*30070*/  IABS R5, R5 ;  /* 0x0000000500057213 */ /* 0x000fe40000000000 */
[----:B------:R-:W-:Y:S01]  /*30080*/  FSEL R6, R20, -INF , P0 ;  /* 0xff80000014067808 */ /* 0x000fe20000000000 */
[----:B------:R-:W-:Y:S01]  /*30090*/  VIADD R20, R23, 0xc0 ;  /* 0x000000c017147836 */ /* 0x000fe20000000000 */
[----:B------:R-:W-:Y:S02]  /*300a0*/  ISETP.GE.AND P0, PT, R64, R229, PT ;  /* 0x000000e54000720c */ /* 0x000fe40003f06270 */
[----:B------:R-:W-:Y:S02]  /*300b0*/  I2FP.F32.S32 R3, R2 ;  /* 0x0000000200037245 */ /* 0x000fe40000201400 */
[----:B------:R-:W-:Y:S02]  /*300c0*/  IABS R2, R4 ;  /* 0x0000000400027213 */ /* 0x000fe40000000000 */
[----:B------:R-:W-:Y:S01]  /*300d0*/  I2FP.F32.S32 R4, R5 ;  /* 0x0000000500047245 */ /* 0x000fe20000201400 */
[----:B------:R-:W-:Y:S01]  /*300e0*/  FFMA.FTZ R31, -R224, R3, R31 ;  /* 0x00000003e01f7223 */ /* 0x000fe2000001011f */
[----:B------:R-:W-:Y:S02]  /*300f0*/  FSEL R5, R10, -INF , P0 ;  /* 0xff8000000a057808 */ /* 0x000fe40000000000 */
[----:B------:R-:W-:Y:S01]  /*30100*/  ISETP.GE.AND P0, PT, R105, R230, PT ;  /* 0x000000e66900720c */ /* 0x000fe20003f06270 */
[----:B------:R-:W-:Y:S01]  /*30110*/  FFMA.FTZ R27, -R224, R4, R27 ;  /* 0x00000004e01b7223 */ /* 0x000fe2000001011b */
[----:B------:R-:W-:Y:S02]  /*30120*/  LOP3.LUT R225, R225, 0xfffff7ff, RZ, 0xc0, !PT ;  /* 0xfffff7ffe1e17812 */ /* 0x000fe400078ec0ff */
[-C--:B------:R-:W-:Y:S02]  /*30130*/  ISETP.GE.AND P2, PT, R93, R231.reuse, PT ;  /* 0x000000e75d00720c */ /* 0x080fe40003f46270 */
[----:B------:R-:W-:Y:S02]  /*30140*/  @P1 LOP3.LUT R225, R225, 0x800, RZ, 0xfc, !PT ;  /* 0x00000800e1e11812 */ /* 0x000fe400078efcff */
[-C--:B------:R-:W-:Y:S01]  /*30150*/  ISETP.GE.AND P1, PT, R105, R231.reuse, PT ;  /* 0x000000e76900720c */ /* 0x080fe20003f26270 */
[----:B------:R-:W-:Y:S01]  /*30160*/  VIADD R105, R23, 0xf8 ;  /* 0x000000f817697836 */ /* 0x000fe20000000000 */
[----:B------:R-:W-:Y:S02]  /*30170*/  LOP3.LUT R225, R225, 0xefffffff, RZ, 0xc0, !PT ;  /* 0xefffffffe1e17812 */ /* 0x000fe400078ec0ff */
[-C--:B------:R-:W-:Y:S02]  /*30180*/  ISETP.GE.AND P3, PT, R95, R231.reuse, PT ;  /* 0x000000e75f00720c */ /* 0x080fe40003f66270 */
[----:B------:R-:W-:Y:S02]  /*30190*/  @P0 LOP3.LUT R225, R225, 0x10000000, RZ, 0xfc, !PT ;  /* 0x10000000e1e10812 */ /* 0x000fe400078efcff */
[----:B------:R-:W-:Y:S02]  /*301a0*/  ISETP.GE.AND P0, PT, R20, R228, PT ;  /* 0x000000e41400720c */ /* 0x000fe40003f06270 */
[----:B------:R-:W-:Y:S02]  /*301b0*/  LOP3.LUT R225, R225, 0xfffffbff, RZ, 0xc0, !PT ;  /* 0xfffffbffe1e17812 */ /* 0x000fe400078ec0ff */
[----:B------:R-:W-:Y:S01]  /*301c0*/  FSEL R10, R34, -INF , P0 ;  /* 0xff800000220a7808 */ /* 0x000fe20000000000 */
[----:B------:R-:W-:Y:S01]  /*301d0*/  VIADD R34, R23, 0xc1 ;  /* 0x000000c117227836 */ /* 0x000fe20000000000 */
[C---:B------:R-:W-:Y:S02]  /*301e0*/  ISETP.GE.AND P0, PT, R106.reuse, R230, PT ;  /* 0x000000e66a00720c */ /* 0x040fe40003f06270 */
[----:B------:R-:W-:Y:S02]  /*301f0*/  @P1 LOP3.LUT R225, R225, 0x400, RZ, 0xfc, !PT ;  /* 0x00000400e1e11812 */ /* 0x000fe400078efcff */
[-C--:B------:R-:W-:Y:S01]  /*30200*/  ISETP.GE.AND P1, PT, R106, R231.reuse, PT ;  /* 0x000000e76a00720c */ /* 0x080fe20003f26270 */
[----:B------:R-:W-:Y:S01]  /*30210*/  VIADD R106, R23, 0xf1 ;  /* 0x000000f1176a7836 */ /* 0x000fe20000000000 */
        /* <DEDUP_REMOVED lines=15> */
[-C--:B------:R-:W-:Y:S02]  /*30310*/  ISETP.GE.AND P1, PT, R113, R231.reuse, PT ;  /* 0x000000e77100720c */ /* 0x080fe40003f26270 */
[----:B------:R-:W-:Y:S02]  /*30320*/  @P3 LOP3.LUT R226, R226, 0x8, RZ, 0xfc, !PT ;  /* 0x00000008e2e23812 */ /* 0x000fe400078efcff */
[----:B------:R-:W-:Y:S02]  /*30330*/  ISETP.GE.AND P5, PT, R98, R231, PT ;  /* 0x000000e76200720c */ /* 0x000fe40003fa6270 */
[----:B------:R-:W-:Y:S02]  /*30340*/  I2FP.F32.S32 R3, R2 ;  /* 0x0000000200037245 */ /* 0x000fe40000201400 */
[----:B------:R-:W-:Y:S02]  /*30350*/  LOP3.LUT R226, R226, 0xffffffef, RZ, 0xc0, !PT ;  /* 0xffffffefe2e27812 */ /* 0x000fe400078ec0ff */
[----:B------:R-:W-:Y:S01]  /*30360*/  IADD3 R2, PT, PT, R227, -0xf9, -R0 ;  /* 0xffffff07e3027810 */ /* 0x000fe20007ffe800 */
[----:B------:R-:W-:Y:S01]  /*30370*/  FFMA.FTZ R3, -R224, R3, R249 ;  /* 0x00000003e0037223 */ /* 0x000fe200000101f9 */
        /* <DEDUP_REMOVED lines=8> */
[C---:B------:R-:W-:Y:S01]  /*30400*/  ISETP.GE.AND P0, PT, R112.reuse, R230, PT ;  /* 0x000000e67000720c */ /* 0x040fe20003f06270 */
[----:B------:R-:W-:Y:S01]  /*30410*/  IMAD.MOV.U32 R233, RZ, RZ, R237 ;  /* 0x000000ffffe97224 */ /* 0x000fe200078e00ed */
[----:B------:R-:W-:Y:S01]  /*30420*/  @P1 LOP3.LUT R225, R225, 0x100, RZ, 0xfc, !PT ;  /* 0x00000100e1e11812 */ /* 0x000fe200078efcff */
[----:B------:R-:W-:Y:S01]  /*30430*/  IMAD.MOV.U32 R237, RZ, RZ, R214 ;  /* 0x000000ffffed7224 */ /* 0x000fe200078e00d6 */
[----:B------:R-:W-:Y:S01]  /*30440*/  ISETP.GE.AND P1, PT, R112, R231, PT ;  /* 0x000000e77000720c */ /* 0x000fe20003f26270 */
[----:B------:R-:W-:Y:S01]  /*30450*/  IMAD.MOV.U32 R214, RZ, RZ, R236 ;  /* 0x000000ffffd67224 */ /* 0x000fe200078e00ec */
[----:B------:R-:W-:Y:S01]  /*30460*/  LOP3.LUT R225, R225, 0xfdffffff, RZ, 0xc0, !PT ;  /* 0xfdffffffe1e17812 */ /* 0x000fe200078ec0ff */
[----:B------:R-:W-:Y:S01]  /*30470*/  VIADD R236, R23, 0x8 ;  /* 0x0000000817ec7836 */ /* 0x000fe20000000000 */
[----:B------:R-:W-:Y:S02]  /*30480*/  @P6 LOP3.LUT R226, R226, 0x10, RZ, 0xfc, !PT ;  /* 0x00000010e2e26812 */ /* 0x000fe400078efcff */
[----:B------:R-:W-:Y:S02]  /*30490*/  IABS R2, R2 ;  /* 0x0000000200027213 */ /* 0x000fe40000000000 */
[----:B------:R-:W-:Y:S02]  /*304a0*/  LOP3.LUT R226, R226, 0xffffffdf, RZ, 0xc0, !PT ;  /* 0xffffffdfe2e27812 */ /* 0x000fe400078ec0ff */
        /* <DEDUP_REMOVED lines=13> */
[----:B------:R-:W-:Y:S02]  /*30580*/  I2FP.F32.S32 R2, R2 ;  /* 0x0000000200027245 */ /* 0x000fe40000201400 */
[----:B------:R-:W-:Y:S02]  /*30590*/  @P5 LOP3.LUT R226, R226, 0x20, RZ, 0xfc, !PT ;  /* 0x00000020e2e25812 */ /* 0x000fe400078efcff */
[C---:B------:R-:W-:Y:S01]  /*305a0*/  ISETP.GE.AND P5, PT, R91.reuse, R230, PT ;  /* 0x000000e65b00720c */ /* 0x040fe20003fa6270 */
[----:B------:R-:W-:Y:S01]  /*305b0*/  FFMA.FTZ R2, -R224, R2, R117 ;  /* 0x00000002e0027223 */ /* 0x000fe20000010175 */
[-C--:B------:R-:W-:Y:S02]  /*305c0*/  ISETP.GE.AND P4, PT, R91, R231.reuse, PT ;  /* 0x000000e75b00720c */ /* 0x080fe40003f86270 */
        /* <DEDUP_REMOVED lines=25> */
[----:B------:R-:W-:Y:S04]  /*30760*/  @P4 LOP3.LUT R226, R226, 0x80, RZ, 0xfc, !PT ;  /* 0x00000080e2e24812 */ /* 0x000fe800078efcff */
[----:B------:R-:W-:Y:S04]  /*30770*/  LOP3.LUT R226, R226, 0xfffffeff, RZ, 0xc0, !PT ;  /* 0xfffffeffe2e27812 */ /* 0x000fe800078ec0ff */
[----:B------:R-:W-:Y:S02]  /*30780*/  @P6 LOP3.LUT R226, R226, 0x100, RZ, 0xfc, !PT ;  /* 0x00000100e2e26812 */ /* 0x000fe400078efcff */
        /* <DEDUP_REMOVED lines=9> */
[----:B------:R-:W-:Y:S05]  /*30820*/  LOP3.LUT R226, R226, 0xfffffdff, RZ, 0xc0, !PT ;  /* 0xfffffdffe2e27812 */ /* 0x000fea00078ec0ff */
        /* <DEDUP_REMOVED lines=12> */
[----:B------:R-:W-:Y:S11]  /*308f0*/  LOP3.LUT R225, R225, 0xffefffff, RZ, 0xc0, !PT ;  /* 0xffefffffe1e17812 */ /* 0x000ff600078ec0ff */
[----:B------:R-:W-:Y:S02]  /*30900*/  @P0 LOP3.LUT R225, R225, 0x100000, RZ, 0xfc, !PT ;  /* 0x00100000e1e10812 */ /* 0x000fe400078efcff */
[----:B------:R-:W-:Y:S02]  /*30910*/  ISETP.GE.AND P0, PT, R84, R228, PT ;  /* 0x000000e45400720c */ /* 0x000fe40003f06270 */
[----:B------:R-:W-:Y:S02]  /*30920*/  LOP3.LUT R225, R225, 0xfffffffb, RZ, 0xc0, !PT ;  /* 0xfffffffbe1e17812 */ /* 0x000fe400078ec0ff */
[----:B------:R-:W-:Y:S02]  /*30930*/  FSEL R56, R56, -INF , P0 ;  /* 0xff80000038387808 */ /* 0x000fe40000000000 */
[----:B------:R-:W-:Y:S01]  /*30940*/  ISETP.GE.AND P0, PT, R93, R230, PT ;  /* 0x000000e65d00720c */ /* 0x000fe20003f06270 */
[----:B------:R-:W-:Y:S01]  /*30950*/  VIADD R93, R23, 0xe1 ;  /* 0x000000e1175d7836 */ /* 0x000fe20000000000 */
        /* <DEDUP_REMOVED lines=23> */
[C---:B------:R-:W-:Y:S02]  /*30ad0*/  LOP3.LUT P2, RZ, R225.reuse, 0x80000000, RZ, 0xc0, !PT ;  /* 0x80000000e1ff7812 */ /* 0x040fe4000784c0ff */
[----:B------:R-:W-:Y:S02]  /*30ae0*/  FSEL R74, R74, -INF , P0 ;  /* 0xff8000004a4a7808 */ /* 0x000fe40000000000 */
[-C--:B------:R-:W-:Y:S02]  /*30af0*/  ISETP.GE.AND P0, PT, R36, R229.reuse, PT ;  /* 0x000000e52400720c */ /* 0x080fe40003f06270 */
[----:B------:R-:W-:Y:S02]  /*30b00*/  LOP3.LUT R225, R225, 0xfffeffff, RZ, 0xc0, !PT ;  /* 0xfffeffffe1e17812 */ /* 0x000fe400078ec0ff */
[----:B------:R-:W-:Y:S02]  /*30b10*/  FSEL R79, R79, -INF , P0 ;  /* 0xff8000004f4f7808 */ /* 0x000fe40000000000 */
[-C--:B------:R-:W-:Y:S04]  /*30b20*/  ISETP.GE.AND P0, PT, R48, R229.reuse, PT ;  /* 0x000000e53000720c */ /* 0x080fe80003f06270 */
[----:B------:R-:W-:Y:S02]  /*30b30*/  FSEL R85, R85, -INF , P0 ;  /* 0xff80000055557808 */ /* 0x000fe40000000000 */
[----:B------:R-:W-:Y:S11]  /*30b40*/  ISETP.GE.AND P0, PT, R98, R230, PT ;  /* 0x000000e66200720c */ /* 0x000ff60003f06270 */
[----:B------:R-:W-:Y:S02]  /*30b50*/  @!UPT UIADD3 URZ, UPT, UPT, URZ, URZ, URZ ;  /* 0x000000fffffff290 */ /* 0x000fe4000fffe0ff */
        /* <DEDUP_REMOVED lines=23> */
[----:B------:R-:W-:Y:S02]  /*30cd0*/  LOP3.LUT P3, RZ, R225, 0x40000000, RZ, 0xc0, !PT ;  /* 0x40000000e1ff7812 */ /* 0x000fe4000786c0ff */
        /* <DEDUP_REMOVED lines=14> */
[----:B------:R-:W-:Y:S02]  /*30dc0*/  ISETP.GE.AND P0, PT, R105, R229, PT ;  /* 0x000000e56900720c */ /* 0x000fe40003f06270 */
[----:B------:R-:W-:Y:S02]  /*30dd0*/  LOP3.LUT P3, RZ, R225, 0x20, RZ, 0xc0, !PT ;  /* 0x00000020e1ff7812 */ /* 0x000fe4000786c0ff */
[----:B------:R-:W-:Y:S02]  /*30de0*/  FSEL R115, R27, -INF , P0 ;  /* 0xff8000001b737808 */ /* 0x000fe40000000000 */
[----:B------:R-:W-:Y:S02]  /*30df0*/  FSEL R27, R247, -INF , !P2 ;  /* 0xff800000f71b7808 */ /* 0x000fe40005000000 */
[----:B------:R-:W-:Y:S02]  /*30e00*/  LOP3.LUT P2, RZ, R225, 0x2000000, RZ, 0xc0, !PT ;  /* 0x02000000e1ff7812 */ /* 0x000fe4000784c0ff */
[----:B------:R-:W-:Y:S02]  /*30e10*/  ISETP.GE.AND P0, PT, R236, R228, PT ;  /* 0x000000e4ec00720c */ /* 0x000fe40003f06270 */
[----:B------:R-:W-:Y:S02]  /*30e20*/  FSEL R172, R172, -INF , !P3 ;  /* 0xff800000acac7808 */ /* 0x000fe40005800000 */
[----:B------:R-:W-:Y:S02]  /*30e30*/  FSEL R2, R3, -INF , P0 ;  /* 0xff80000003027808 */ /* 0x000fe40000000000 */
[-C--:B------:R-:W-:Y:S01]  /*30e40*/  ISETP.GE.AND P0, PT, R23, R230.reuse, PT ;  /* 0x000000e61700720c */ /* 0x080fe20003f06270 */
[----:B------:R-:W2:Y:S03]  /*30e50*/  LD.E R3, desc[UR4][R134.64+0xdc] ;  /* 0x0000dc0486037980 */ /* 0x000ea6000c101900 */
[----:B------:R-:W-:Y:S02]  /*30e60*/  FSEL R31, R249, -INF , !P0 ;  /* 0xff800000f91f7808 */ /* 0x000fe40004000000 */
[----:B------:R-:W-:Y:S02]  /*30e70*/  @P2 LOP3.LUT R226, R226, 0x200000, RZ, 0xfc, !PT ;  /* 0x00200000e2e22812 */ /* 0x000fe400078efcff */
[C---:B------:R-:W-:Y:S02]  /*30e80*/  LOP3.LUT P2, RZ, R225.reuse, 0x4000000, RZ, 0xc0, !PT ;  /* 0x04000000e1ff7812 */ /* 0x040fe4000784c0ff */
[----:B------:R-:W-:Y:S02]  /*30e90*/  LOP3.LUT R226, R226, 0xffbfffff, RZ, 0xc0, !PT ;  /* 0xffbfffffe2e27812 */ /* 0x000fe400078ec0ff */
[----:B------:R-:W-:Y:S04]  /*30ea0*/  LOP3.LUT P0, RZ, R225, 0x2000, RZ, 0xc0, !PT ;  /* 0x00002000e1ff7812 */ /* 0x000fe8000780c0ff */
[----:B------:R-:W-:Y:S02]  /*30eb0*/  FSEL R42, R214, -INF , !P0 ;  /* 0xff800000d62a7808 */ /* 0x000fe40004000000 */
[-C--:B------:R-:W-:Y:S03]  /*30ec0*/  ISETP.GE.AND P0, PT, R23, R231.reuse, PT ;  /* 0x000000e71700720c */ /* 0x080fe60003f06270 */
[----:B------:R-:W-:Y:S02]  /*30ed0*/  @P2 LOP3.LUT R226, R226, 0x400000, RZ, 0xfc, !PT ;  /* 0x00400000e2e22812 */ /* 0x000fe400078efcff */
[----:B------:R-:W-:Y:S02]  /*30ee0*/  LOP3.LUT P2, RZ, R225, 0x8000000, RZ, 0xc0, !PT ;  /* 0x08000000e1ff7812 */ /* 0x000fe4000784c0ff */
[----:B------:R-:W-:Y:S02]  /*30ef0*/  LOP3.LUT R226, R226, 0xff7fffff, RZ, 0xc0, !PT ;  /* 0xff7fffffe2e27812 */ /* 0x000fe400078ec0ff */
[----:B------:R-:W-:Y:S02]  /*30f00*/  FSEL R23, R127, -INF , !P0 ;  /* 0xff8000007f177808 */ /* 0x000fe40004000000 */
[C---:B------:R-:W-:Y:S04]  /*30f10*/  LOP3.LUT P0, RZ, R225.reuse, 0x400000, RZ, 0xc0, !PT ;  /* 0x00400000e1ff7812 */ /* 0x040fe8000780c0ff */
[----:B------:R-:W-:Y:S02]  /*30f20*/  FSEL R168, R168, -INF , !P0 ;  /* 0xff800000a8a87808 */ /* 0x000fe40004000000 */
[-C--:B------:R-:W-:Y:S02]  /*30f30*/  ISETP.GE.AND P0, PT, R236, R231.reuse, PT ;  /* 0x000000e7ec00720c */ /* 0x080fe40003f06270 */
[----:B------:R-:W-:Y:S02]  /*30f40*/  @P2 LOP3.LUT R226, R226, 0x800000, RZ, 0xfc, !PT ;  /* 0x00800000e2e22812 */ /* 0x000fe400078efcff */
[----:B------:R-:W-:Y:S02]  /*30f50*/  LOP3.LUT P2, RZ, R225, 0x10000000, RZ, 0xc0, !PT ;  /* 0x10000000e1ff7812 */ /* 0x000fe4000784c0ff */
[----:B------:R-:W-:Y:S02]  /*30f60*/  LOP3.LUT R226, R226, 0xfeffffff, RZ, 0xc0, !PT ;  /* 0xfeffffffe2e27812 */ /* 0x000fe400078ec0ff */
[----:B------:R-:W-:Y:S02]  /*30f70*/  FSEL R46, R215, -INF , !P0 ;  /* 0xff800000d72e7808 */ /* 0x000fe40004000000 */
[----:B------:R-:W-:Y:S04]  /*30f80*/  LOP3.LUT P0, RZ, R225, 0x10, RZ, 0xc0, !PT ;  /* 0x00000010e1ff7812 */ /* 0x000fe8000780c0ff */
[----:B------:R-:W-:Y:S02]  /*30f90*/  FSEL R174, R174, -INF , !P0 ;  /* 0xff800000aeae7808 */ /* 0x000fe40004000000 */
[-C--:B------:R-:W-:Y:S02]  /*30fa0*/  ISETP.GE.AND P0, PT, R205, R230.reuse, PT ;  /* 0x000000e6cd00720c */ /* 0x080fe40003f06270 */
[----:B------:R-:W-:Y:S02]  /*30fb0*/  @P2 LOP3.LUT R226, R226, 0x1000000, RZ, 0xfc, !PT ;  /* 0x01000000e2e22812 */ /* 0x000fe400078efcff */
[----:B------:R-:W-:Y:S02]  /*30fc0*/  FSEL R206, R206, -INF , !P0 ;  /* 0xff800000cece7808 */ /* 0x000fe40004000000 */
[----:B------:R-:W-:Y:S02]  /*30fd0*/  LOP3.LUT R226, R226, 0xfffffbff, RZ, 0xc0, !PT ;  /* 0xfffffbffe2e27812 */ /* 0x000fe400078ec0ff */
[-C--:B------:R-:W-:Y:S02]  /*30fe0*/  ISETP.GE.AND P0, PT, R208, R230.reuse, PT ;  /* 0x000000e6d000720c */ /* 0x080fe40003f06270 */
[----:B------:R-:W-:Y:S02]  /*30ff0*/  @P1 LOP3.LUT R226, R226, 0x400, RZ, 0xfc, !PT ;  /* 0x00000400e2e21812 */ /* 0x000fe400078efcff */
[----:B------:R-:W-:Y:S02]  /*31000*/  LOP3.LUT P1, RZ, R225, 0x100, RZ, 0xc0, !PT ;  /* 0x00000100e1ff7812 */ /* 0x000fe4000782c0ff */
[----:B------:R-:W-:Y:S02]  /*31010*/  LOP3.LUT R226, R226, 0xfffff7ff, RZ, 0xc0, !PT ;  /* 0xfffff7ffe2e27812 */ /* 0x000fe400078ec0ff */
[----:B------:R-:W-:Y:S02]  /*31020*/  FSEL R207, R207, -INF , !P0 ;  /* 0xff800000cfcf7808 */ /* 0x000fe40004000000 */
[C---:B------:R-:W-:Y:S02]  /*31030*/  LOP3.LUT P0, RZ, R225.reuse, 0x4, RZ, 0xc0, !PT ;  /* 0x00000004e1ff7812 */ /* 0x040fe4000780c0ff */
[C---:B------:R-:W-:Y:S02]  /*31040*/  LOP3.LUT P2, RZ, R225.reuse, 0x20000000, RZ, 0xc0, !PT ;  /* 0x20000000e1ff7812 */ /* 0x040fe4000784c0ff */
[----:B------:R-:W-:Y:S02]  /*31050*/  FSEL R194, R194, -INF , !P0 ;  /* 0xff800000c2c27808 */ /* 0x000fe40004000000 */
[-C--:B------:R-:W-:Y:S02]  /*31060*/  ISETP.GE.AND P0, PT, R210, R230.reuse, PT ;  /* 0x000000e6d200720c */ /* 0x080fe40003f06270 */
[----:B------:R-:W-:Y:S02]  /*31070*/  @P1 LOP3.LUT R226, R226, 0x800, RZ, 0xfc, !PT ;  /* 0x00000800e2e21812 */ /* 0x000fe400078efcff */
[----:B------:R-:W-:Y:S02]  /*31080*/  LOP3.LUT P1, RZ, R225, 0x200, RZ, 0xc0, !PT ;  /* 0x00000200e1ff7812 */ /* 0x000fe4000782c0ff */
[----:B------:R-:W-:Y:S02]  /*31090*/  LOP3.LUT R226, R226, 0xffffefff, RZ, 0xc0, !PT ;  /* 0xffffefffe2e27812 */ /* 0x000fe400078ec0ff */
[----:B------:R-:W-:Y:S02]  /*310a0*/  FSEL R204, R204, -INF , !P0 ;  /* 0xff800000cccc7808 */ /* 0x000fe40004000000 */
[-C--:B------:R-:W-:Y:S02]  /*310b0*/  ISETP.GE.AND P0, PT, R209, R230.reuse, PT ;  /* 0x000000e6d100720c */ /* 0x080fe40003f06270 */
[----:B------:R-:W-:Y:S02]  /*310c0*/  FSEL R57, R239, -INF , !P2 ;  /* 0xff800000ef397808 */ /* 0x000fe40005000000 */
[----:B------:R-:W-:Y:S02]  /*310d0*/  FSEL R203, R203, -INF , !P0 ;  /* 0xff800000cbcb7808 */ /* 0x000fe40004000000 */
[-C--:B------:R-:W-:Y:S02]  /*310e0*/  ISETP.GE.AND P0, PT, R193, R230.reuse, PT ;  /* 0x000000e6c100720c */ /* 0x080fe40003f06270 */
[----:B------:R-:W-:Y:S02]  /*310f0*/  @P1 LOP3.LUT R226, R226, 0x1000, RZ, 0xfc, !PT ;  /* 0x00001000e2e21812 */ /* 0x000fe400078efcff */
[----:B------:R-:W-:Y:S02]  /*31100*/  LOP3.LUT P1, RZ, R225, 0x40000, RZ, 0xc0, !PT ;  /* 0x00040000e1ff7812 */ /* 0x000fe4000782c0ff */
[----:B------:R-:W-:Y:S02]  /*31110*/  LOP3.LUT R226, R226, 0xffffdfff, RZ, 0xc0, !PT ;  /* 0xffffdfffe2e27812 */ /* 0x000fe400078ec0ff */
[----:B------:R-:W-:Y:S02]  /*31120*/  FSEL R200, R200, -INF , !P0 ;  /* 0xff800000c8c87808 */ /* 0x000fe40004000000 */
[-C--:B------:R-:W-:Y:S04]  /*31130*/  ISETP.GE.AND P0, PT, R192, R230.reuse, PT ;  /* 0x000000e6c000720c */ /* 0x080fe80003f06270 */
[----:B------:R-:W-:Y:S02]  /*31140*/  FSEL R197, R197, -INF , !P0 ;  /* 0xff800000c5c57808 */ /* 0x000fe40004000000 */
[-C--:B------:R-:W-:Y:S02]  /*31150*/  ISETP.GE.AND P0, PT, R205, R231.reuse, PT ;  /* 0x000000e7cd00720c */ /* 0x080fe40003f06270 */
[----:B------:R-:W-:Y:S02]  /*31160*/  @P1 LOP3.LUT R226, R226, 0x2000, RZ, 0xfc, !PT ;  /* 0x00002000e2e21812 */ /* 0x000fe400078efcff */
[----:B------:R-:W-:Y:S02]  /*31170*/  LOP3.LUT P1, RZ, R225, 0x80000, RZ, 0xc0, !PT ;  /* 0x00080000e1ff7812 */ /* 0x000fe4000782c0ff */
[----:B------:R-:W-:Y:S02]  /*31180*/  LOP3.LUT R226, R226, 0xffffbfff, RZ, 0xc0, !PT ;  /* 0xffffbfffe2e27812 */ /* 0x000fe400078ec0ff */
[----:B------:R-:W-:Y:S02]  /*31190*/  FSEL R173, R173, -INF , !P0 ;  /* 0xff800000adad7808 */ /* 0x000fe40004000000 */
[-C--:B------:R-:W-:Y:S07]  /*311a0*/  ISETP.GE.AND P0, PT, R128, R230.reuse, PT ;  /* 0x000000e68000720c */ /* 0x080fee0003f06270 */
        /* <DEDUP_REMOVED lines=20> */
[----:B------:R-:W-:Y:S02]  /*312f0*/  LOP3.LUT P5, RZ, R226, 0x40, RZ, 0xc0, !PT ;  /* 0x00000040e2ff7812 */ /* 0x000fe400078ac0ff */
[----:B------:R-:W-:Y:S02]  /*31300*/  FSEL R126, R126, -INF , !P1 ;  /* 0xff8000007e7e7808 */ /* 0x000fe40004800000 */
[C---:B------:R-:W-:Y:S02]  /*31310*/  LOP3.LUT P1, RZ, R226.reuse, 0x100000, RZ, 0xc0, !PT ;  /* 0x00100000e2ff7812 */ /* 0x040fe4000782c0ff */
[----:B------:R-:W-:Y:S02]  /*31320*/  FSEL R201, R201, -INF , !P5 ;  /* 0xff800000c9c97808 */ /* 0x000fe40006800000 */
[----:B------:R-:W-:Y:S02]  /*31330*/  FSEL R127, R223, -INF , !P1 ;  /* 0xff800000df7f7808 */ /* 0x000fe40004800000 */
[C---:B------:R-:W-:Y:S02]  /*31340*/  LOP3.LUT P1, RZ, R226.reuse, 0x80000, RZ, 0xc0, !PT ;  /* 0x00080000e2ff7812 */ /* 0x040fe4000782c0ff */
[C---:B------:R-:W-:Y:S02]  /*31350*/  LOP3.LUT P5, RZ, R226.reuse, 0x20, RZ, 0xc0, !PT ;  /* 0x00000020e2ff7812 */ /* 0x040fe400078ac0ff */
        /* <DEDUP_REMOVED lines=8> */
[C---:B------:R-:W-:Y:S02]  /*313e0*/  LOP3.LUT P4, RZ, R226.reuse, 0x80, RZ, 0xc0, !PT ;  /* 0x00000080e2ff7812 */ /* 0x040fe4000788c0ff */
        /* <DEDUP_REMOVED lines=16> */
[----:B------:R-:W-:Y:S02]  /*314f0*/  LOP3.LUT P1, RZ, R226, 0x400, RZ, 0xc0, !PT ;  /* 0x00000400e2ff7812 */ /* 0x000fe4000782c0ff */
[-C--:B------:R-:W-:Y:S02]  /*31500*/  ISETP.GE.AND P5, PT, R180, R230.reuse, PT ;  /* 0x000000e6b400720c */ /* 0x080fe40003fa6270 */
[-C--:B------:R-:W-:Y:S02]  /*31510*/  ISETP.GE.AND P4, PT, R178, R230.reuse, PT ;  /* 0x000000e6b200720c */ /* 0x080fe40003f86270 */
[----:B------:R-:W-:Y:S02]  /*31520*/  FSEL R189, R189, -INF , !P6 ;  /* 0xff800000bdbd7808 */ /* 0x000fe40007000000 */
[----:B------:R-:W-:Y:S02]  /*31530*/  FSEL R198, R198, -INF , !P1 ;  /* 0xff800000c6c67808 */ /* 0x000fe40004800000 */
[-C--:B------:R-:W-:Y:S02]  /*31540*/  ISETP.GE.AND P6, PT, R208, R231.reuse, PT ;  /* 0x000000e7d000720c */ /* 0x080fe40003fc6270 */
[----:B------:R-:W-:Y:S02]  /*31550*/  FSEL R175, R175, -INF , !P4 ;  /* 0xff800000afaf7808 */ /* 0x000fe40006000000 */
[----:B------:R-:W-:Y:S02]  /*31560*/  LOP3.LUT P1, RZ, R226, 0x200, RZ, 0xc0, !PT ;  /* 0x00000200e2ff7812 */ /* 0x000fe4000782c0ff */
        /* <DEDUP_REMOVED lines=8> */
[----:B------:R-:W-:Y:S01]  /*315f0*/  FSEL R193, R131, -INF , !P4 ;  /* 0xff80000083c17808 */ /* 0x000fe20006000000 */
[----:B------:R-:W-:Y:S01]  /*31600*/  IMAD.MOV.U32 R131, RZ, RZ, R222 ;  /* 0x000000ffff837224 */ /* 0x000fe200078e00de */
        /* <DEDUP_REMOVED lines=55> */
[----:B------:R-:W-:Y:S02]  /*31980*/  FSEL R244, R12, -INF , !P6 ;  /* 0xff8000000cf47808 */ /* 0x000fe40007000000 */
[----:B------:R-:W-:Y:S02]  /*31990*/  ISETP.GE.AND P4, PT, R65, R231, PT ;  /* 0x000000e74100720c */ /* 0x000fe40003f86270 */
[----:B------:R-:W-:Y:S02]  /*319a0*/  ISETP.GE.AND P6, PT, R236, R230, PT ;  /* 0x000000e6ec00720c */ /* 0x000fe40003fc6270 */
[----:B------:R-:W-:Y:S02]  /*319b0*/  FSEL R58, R240, -INF , !P2 ;  /* 0xff800000f03a7808 */ /* 0x000fe40005000000 */
[----:B------:R-:W-:Y:S02]  /*319c0*/  FSEL R208, R6, -INF , !P4 ;  /* 0xff80000006d07808 */ /* 0x000fe40006000000 */
[----:B------:R-:W-:Y:S02]  /*319d0*/  LOP3.LUT P2, RZ, R226, 0x800000, RZ, 0xc0, !PT ;  /* 0x00800000e2ff7812 */ /* 0x000fe4000784c0ff */
[----:B------:R-:W-:Y:S02]  /*319e0*/  FSEL R6, R2, -INF , !P6 ;  /* 0xff80000002067808 */ /* 0x000fe40007000000 */
[----:B------:R-:W-:Y:S02]  /*319f0*/  FMNMX3.FTZ R2, R132, R31, R27, !PT ;  /* 0x0000001f84027276 */ /* 0x000fe4000781001b */
[----:B------:R-:W-:Y:S02]  /*31a00*/  FSEL R75, R233, -INF , !P2 ;  /* 0xff800000e94b7808 */ /* 0x000fe40005000000 */
[----:B------:R-:W-:Y:S02]  /*31a10*/  LOP3.LUT P2, RZ, R226, 0x400000, RZ, 0xc0, !PT ;  /* 0x00400000e2ff7812 */ /* 0x000fe4000784c0ff */
[----:B------:R-:W-:Y:S02]  /*31a20*/  FMNMX3.FTZ R2, R2, R6, R44, !PT ;  /* 0x0000000602027276 */ /* 0x000fe4000781002c */
[----:B------:R-:W-:Y:S02]  /*31a30*/  FSEL R76, R237, -INF , !P2 ;  /* 0xff800000ed4c7808 */ /* 0x000fe40005000000 */
[----:B------:R-:W-:Y:S02]  /*31a40*/  FMNMX3.FTZ R2, R2, R57, R58, !PT ;  /* 0x0000003902027276 */ /* 0x000fe4000781003a */
[----:B------:R-:W-:Y:S02]  /*31a50*/  LOP3.LUT P2, RZ, R226, 0x200000, RZ, 0xc0, !PT ;  /* 0x00200000e2ff7812 */ /* 0x000fe4000784c0ff */
[----:B------:R-:W-:Y:S02]  /*31a60*/  FSEL R209, R7, -INF , !P0 ;  /* 0xff80000007d17808 */ /* 0x000fe40004000000 */
[----:B------:R-:W-:Y:S02]  /*31a70*/  ISETP.GE.AND P0, PT, R63, R231, PT ;  /* 0x000000e73f00720c */ /* 0x000fe40003f06270 */
[----:B------:R-:W-:Y:S02]  /*31a80*/  FSEL R121, R121, -INF , !P2 ;  /* 0xff80000079797808 */ /* 0x000fe40005000000 */
        /* <DEDUP_REMOVED lines=10> */
[----:B------:R-:W-:Y:S02]  /*31b30*/  LOP3.LUT P2, RZ, R225, 0x8, RZ, 0xc0, !PT ;  /* 0x00000008e1ff7812 */ /* 0x000fe4000784c0ff */
[----:B------:R-:W-:Y:S02]  /*31b40*/  FMNMX3.FTZ R2, R2, R169, R171, !PT ;  /* 0x000000a902027276 */ /* 0x000fe400078100ab */
[----:B------:R-:W-:Y:S02]  /*31b50*/  FMNMX3.FTZ R4, R4, R198, R199, !PT ;  /* 0x000000c604047276 */ /* 0x000fe400078100c7 */
[----:B------:R-:W-:Y:S02]  /*31b60*/  FSEL R188, R188, -INF , !P2 ;  /* 0xff800000bcbc7808 */ /* 0x000fe40005000000 */
[C---:B------:R-:W-:Y:S02]  /*31b70*/  LOP3.LUT P3, RZ, R226.reuse, 0x8, RZ, 0xc0, !PT ;  /* 0x00000008e2ff7812 */ /* 0x040fe4000786c0ff */
[----:B------:R-:W-:Y:S02]  /*31b80*/  LOP3.LUT P2, RZ, R226, 0x4, RZ, 0xc0, !PT ;  /* 0x00000004e2ff7812 */ /* 0x000fe4000784c0ff */
[----:B------:R-:W-:Y:S02]  /*31b90*/  FMNMX3.FTZ R2, R2, R172, R174, !PT ;  /* 0x000000ac02027276 */ /* 0x000fe400078100ae */
        /* <DEDUP_REMOVED lines=24> */
[----:B------:R-:W-:Y:S02]  /*31d20*/  IADD3 R5, PT, PT, R55, -0xf9, -R0 ;  /* 0xffffff0737057810 */ /* 0x000fe40007ffe800 */
[----:B------:R-:W-:Y:S02]  /*31d30*/  FMNMX3.FTZ R0, R2, R90, R86, !PT ;  /* 0x0000005a02007276 */ /* 0x000fe40007810056 */
[----:B------:R-:W-:Y:S02]  /*31d40*/  FMNMX3.FTZ R4, R4, R96, R178, !PT ;  /* 0x0000006004047276 */ /* 0x000fe400078100b2 */
[----:B------:R-:W-:Y:S02]  /*31d50*/  FMNMX3.FTZ R0, R0, R71, R77, !PT ;  /* 0x0000004700007276 */ /* 0x000fe4000781004d */
[-C--:B------:R-:W-:Y:S02]  /*31d60*/  ISETP.GE.AND P4, PT, R34, R230.reuse, PT ;  /* 0x000000e62200720c */ /* 0x080fe40003f86270 */
[----:B------:R-:W-:Y:S02]  /*31d70*/  FSEL R109, R8, -INF , !P5 ;  /* 0xff800000086d7808 */ /* 0x000fe40006800000 */
[----:B------:R-:W-:Y:S02]  /*31d80*/  FMNMX3.FTZ R4, R4, R179, R205, !PT ;  /* 0x000000b304047276 */ /* 0x000fe400078100cd */
[-C--:B------:R-:W-:Y:S02]  /*31d90*/  ISETP.GE.AND P5, PT, R17, R230.reuse, PT ;  /* 0x000000e61100720c */ /* 0x080fe40003fa6270 */
[----:B------:R-:W-:Y:S02]  /*31da0*/  FMNMX3.FTZ R0, R0, R73, R81, !PT ;  /* 0x0000004900007276 */ /* 0x000fe40007810051 */
        /* <DEDUP_REMOVED lines=10> */
[----:B------:R-:W-:Y:S02]  /*31e50*/  FMNMX3.FTZ R4, R4, R212, R215, !PT ;  /* 0x000000d404047276 */ /* 0x000fe400078100d7 */
[----:B------:R-:W-:Y:S02]  /*31e60*/  ISETP.GE.AND P4, PT, R61, R230, PT ;  /* 0x000000e63d00720c */ /* 0x000fe40003f86270 */
        /* <DEDUP_REMOVED lines=17> */
[----:B------:R-:W-:Y:S02]  /*31f80*/  ISETP.GE.AND P4, PT, R99, R230, PT ;  /* 0x000000e66300720c */ /* 0x000fe40003f86270 */
        /* <DEDUP_REMOVED lines=24> */
[----:B------:R-:W-:Y:S02]  /*32110*/  FSEL R12, R59, -INF , !P5 ;  /* 0xff8000003b0c7808 */ /* 0x000fe40006800000 */
[-C--:B------:R-:W-:Y:S02]  /*32120*/  ISETP.GE.AND P0, PT, R34, R231.reuse, PT ;  /* 0x000000e72200720c */ /* 0x080fe40003f06270 */
[----:B------:R-:W-:Y:S02]  /*32130*/  FMNMX3.FTZ R0, R0, R238, R242, !PT ;  /* 0x000000ee00007276 */ /* 0x000fe400078100f2 */
[----:B------:R-:W-:Y:S02]  /*32140*/  FSEL R7, R43, -INF , !P6 ;  /* 0xff8000002b077808 */ /* 0x000fe40007000000 */
[----:B------:R-:W-:Y:S02]  /*32150*/  FMNMX3.FTZ R4, R4, R218, R129, !PT ;  /* 0x000000da04047276 */ /* 0x000fe40007810081 */
[-C--:B------:R-:W-:Y:S02]  /*32160*/  ISETP.GE.AND P6, PT, R36, R231.reuse, PT ;  /* 0x000000e72400720c */ /* 0x080fe40003fc6270 */
[----:B------:R-:W-:Y:S02]  /*32170*/  FSEL R8, R95, -INF , !P4 ;  /* 0xff8000005f087808 */ /* 0x000fe40006000000 */
[-C--:B------:R-:W-:Y:S01]  /*32180*/  ISETP.GE.AND P4, PT, R99, R231.reuse, PT ;  /* 0x000000e76300720c */ /* 0x080fe20003f86270 */
[----:B------:R-:W-:Y:S01]  /*32190*/  IMAD.MOV.U32 R99, RZ, RZ, R12 ;  /* 0x000000ffff637224 */ /* 0x000fe200078e000c */
[----:B------:R-:W-:Y:S02]  /*321a0*/  FSEL R249, R68, -INF , !P0 ;  /* 0xff80000044f97808 */ /* 0x000fe40004000000 */
[----:B------:R-:W-:Y:S02]  /*321b0*/  FMNMX3.FTZ R0, R0, R240, R239, !PT ;  /* 0x000000f000007276 */ /* 0x000fe400078100ef */
[----:B------:R-:W-:Y:S02]  /*321c0*/  ISETP.GE.AND P5, PT, R51, R231, PT ;  /* 0x000000e73300720c */ /* 0x000fe40003fa6270 */
[----:B------:R-:W-:Y:S02]  /*321d0*/  FSEL R246, R79, -INF , !P6 ;  /* 0xff8000004ff67808 */ /* 0x000fe40007000000 */
[----:B------:R-:W-:Y:S02]  /*321e0*/  FMNMX3.FTZ R4, R4, R110, R7, !PT ;  /* 0x0000006e04047276 */ /* 0x000fe40007810007 */
[-C--:B------:R-:W-:Y:S02]  /*321f0*/  ISETP.GE.AND P0, PT, R102, R230.reuse, PT ;  /* 0x000000e66600720c */ /* 0x080fe40003f06270 */
[----:B------:R-:W-:Y:S02]  /*32200*/  ISETP.GE.AND P6, PT, R101, R230, PT ;  /* 0x000000e66500720c */ /* 0x000fe40003fc6270 */
        /* <DEDUP_REMOVED lines=9> */
[----:B------:R-:W-:Y:S02]  /*322a0*/  FMNMX3.FTZ R0, R0, R246, R248, !PT ;  /* 0x000000f600007276 */ /* 0x000fe400078100f8 */
[----:B------:R-:W-:Y:S02]  /*322b0*/  FSEL R125, R89, -INF , !P1 ;  /* 0xff800000597d7808 */ /* 0x000fe40004800000 */
[----:B------:R-:W-:Y:S02]  /*322c0*/  FMNMX3.FTZ R4, R4, R72, R70, !PT ;  /* 0x0000004804047276 */ /* 0x000fe40007810046 */
[----:B------:R-:W-:Y:S02]  /*322d0*/  IABS R2, R5 ;  /* 0x0000000500027213 */ /* 0x000fe40000000000 */
[----:B------:R-:W-:Y:S02]  /*322e0*/  FSEL R91, R91, -INF , !P5 ;  /* 0xff8000005b5b7808 */ /* 0x000fe40006800000 */
[-C--:B------:R-:W-:Y:S02]  /*322f0*/  ISETP.GE.AND P1, PT, R84, R231.reuse, PT ;  /* 0x000000e75400720c */ /* 0x080fe40003f26270 */
[----:B------:R-:W-:Y:S02]  /*32300*/  ISETP.GE.AND P5, PT, R93, R231, PT ;  /* 0x000000e75d00720c */ /* 0x000fe40003fa6270 */
[----:B------:R-:W-:Y:S02]  /*32310*/  FSEL R100, R100, -INF , !P6 ;  /* 0xff80000064647808 */ /* 0x000fe40007000000 */
[----:B------:R-:W-:Y:S02]  /*32320*/  FMNMX3.FTZ R0, R0, R69, R85, !PT ;  /* 0x0000004500007276 */ /* 0x000fe40007810055 */
[----:B------:R-:W-:Y:S01]  /*32330*/  FSEL R222, R97, -INF , !P0 ;  /* 0xff80000061de7808 */ /* 0x000fe20004000000 */
[----:B------:R-:W-:Y:S01]  /*32340*/  IMAD.MOV.U32 R97, RZ, RZ, R8 ;  /* 0x000000ffff617224 */ /* 0x000fe200078e0008 */
[----:B------:R-:W-:Y:S02]  /*32350*/  FMNMX3.FTZ R4, R4, R122, R125, !PT ;  /* 0x0000007a04047276 */ /* 0x000fe4000781007d */
[----:B------:R-:W-:Y:S02]  /*32360*/  I2FP.F32.S32 R2, R2 ;  /* 0x0000000200027245 */ /* 0x000fe40000201400 */
[----:B------:R-:W-:Y:S02]  /*32370*/  FSEL R104, R104, -INF , !P1 ;  /* 0xff80000068687808 */ /* 0x000fe40004800000 */
[----:B------:R-:W-:Y:S01]  /*32380*/  ISETP.GE.AND P0, PT, R102, R231, PT ;  /* 0x000000e76600720c */ /* 0x000fe20003f06270 */
[----:B------:R-:W-:Y:S01]  /*32390*/  FFMA.FTZ R2, -R224, R2, R130 ;  /* 0x00000002e0027223 */ /* 0x000fe20000010182 */
[----:B------:R-:W-:Y:S01]  /*323a0*/  FSEL R112, R112, -INF , !P5 ;  /* 0xff80000070707808 */ /* 0x000fe20006800000 */
[----:B------:R-:W-:Y:S01]  /*323b0*/  IMAD.MOV.U32 R130, RZ, RZ, R219 ;  /* 0x000000ffff827224 */ /* 0x000fe200078e00db */
[----:B------:R-:W-:Y:S02]  /*323c0*/  FMNMX3.FTZ R0, R0, R222, R100, !PT ;  /* 0x000000de00007276 */ /* 0x000fe40007810064 */
[----:B------:R-:W-:Y:S02]  /*323d0*/  FMNMX3.FTZ R4, R4, R91, R97, !PT ;  /* 0x0000005b04047276 */ /* 0x000fe40007810061 */
[----:B------:R-:W-:Y:S02]  /*323e0*/  ISETP.GE.AND P6, PT, R101, R231, PT ;  /* 0x000000e76500720c */ /* 0x000fe40003fc6270 */
[----:B------:R-:W-:Y:S01]  /*323f0*/  FSEL R89, R113, -INF , !P4 ;  /* 0xff80000071597808 */ /* 0x000fe20006000000 */
[----:B------:R-:W1:Y:S01]  /*32400*/  SHFL.BFLY PT, R5, R4, 0x2, 0x1f ;  /* 0x0c401f0004057f89 */ /* 0x000e6200000e0000 */
[----:B------:R-:W-:Y:S01]  /*32410*/  ISETP.GE.AND P4, PT, R114, R229, PT ;  /* 0x000000e57200720c */ /* 0x000fe20003f86270 */
[----:B------:R-:W-:Y:S01]  /*32420*/  IMAD.MOV.U32 R113, RZ, RZ, R7 ;  /* 0x000000ffff717224 */ /* 0x000fe200078e0007 */
        /* <DEDUP_REMOVED lines=24> */
[-CC-:B------:R-:W-:Y:S01]  /*325b0*/  FFMA.FTZ R4, R31, R3.reuse, -R64.reuse ;  /* 0x000000031f047223 */ /* 0x180fe20000010840 */
[-CC-:B------:R-:W-:Y:S01]  /*325c0*/  FFMA.FTZ R16, R75, R3.reuse, -R64.reuse ;  /* 0x000000034b107223 */ /* 0x180fe20000010840 */
[-CC-:B------:R-:W-:Y:S02]  /*325d0*/  FFMA.FTZ R56, R121, R3.reuse, -R64.reuse ;  /* 0x0000000379387223 */ /* 0x180fe40000010840 */
[----:B------:R-:W-:Y:S10]  /*325e0*/  MUFU.EX2 R79, R4 ;  /* 0x00000004004f7308 */ /* 0x000ff40000000800 */
[----:B------:R2:W-:Y:S01]  /*325f0*/  MUFU.EX2 R87, R16 ;  /* 0x0000001000577308 */ /* 0x0005e20000000800 */
[----:B-1----:R-:W-:Y:S01]  /*32600*/  FMNMX.FTZ R36, R0, R2, !PT ;  /* 0x0000000200247209 */ /* 0x002fe20007810000 */
[-CC-:B------:R-:W-:Y:S01]  /*32610*/  FFMA.FTZ R0, R27, R3.reuse, -R64.reuse ;  /* 0x000000031b007223 */ /* 0x180fe20000010840 */
[----:B------:R-:W-:Y:S02]  /*32620*/  LOP3.LUT R2, R217, 0x200, R221, 0xf8, !PT ;  /* 0x00000200d9027812 */ /* 0x000fe400078ef8dd */
[----:B------:R-:W-:Y:S05]  /*32630*/  FSETP.NEU.FTZ.AND P0, PT, R36, -INF , PT ;  /* 0xff8000002400780b */ /* 0x000fea0003f1d000 */
[----:B------:R1:W3:Y:S01]  /*32640*/  MUFU.EX2 R219, R0 ;  /* 0x0000000000db7308 */ /* 0x0002e20000000800 */
[----:B------:R-:W-:Y:S01]  /*32650*/  FMUL.FTZ R66, R3, R36 ;  /* 0x0000002403427220 */ /* 0x000fe20000410000 */
[----:B------:R-:W-:Y:S04]  /*32660*/  LEA R63, R2, UR6, 0x1 ;  /* 0x00000006023f7c11 */ /* 0x000fe8000f8e08ff */
[----:B------:R-:W-:Y:S01]  /*32670*/  FSEL R66, R66, RZ, P0 ;  /* 0x000000ff42427208 */ /* 0x000fe20000000000 */
[----:B------:R-:W4:Y:S01]  /*32680*/  LDSM.16.MT88.4 R12, [R63+0xa000] ;  /* 0x00a000003f0c783b */ /* 0x000f220000004200 */
[----:B------:R-:W-:Y:S02]  /*32690*/  IMAD.IADD R61, R216, 0x1, R63 ;  /* 0x00000001d83d7824 */ /* 0x000fe400078e023f */
[-C--:B--2---:R-:W-:Y:S01]  /*326a0*/  FFMA.FTZ R16, R76, R3.reuse, -R64 ;  /* 0x000000034c107223 */ /* 0x084fe20000010840 */
[C---:B------:R-:W-:Y:S02]  /*326b0*/  VIADD R8, R63.reuse, 0xa000 ;  /* 0x0000a0003f087836 */ /* 0x040fe40000000000 */
[-CC-:B------:R-:W-:Y:S01]  /*326c0*/  FFMA.FTZ R4, R46, R3.reuse, -R66.reuse ;  /* 0x000000032e047223 */ /* 0x180fe20000010842 */
[----:B------:R-:W-:Y:S01]  /*326d0*/  VIADD R60, R63, 0xa040 ;  /* 0x0000a0403f3c7836 */ /* 0x000fe20000000000 */
[----:B------:R-:W-:Y:S01]  /*326e0*/  MUFU.EX2 R67, R16 ;  /* 0x0000001000437308 */ /* 0x000fe20000000800 */
[----:B------:R-:W-:Y:S02]  /*326f0*/  @P2 VIADD R60, R8, 0xffffffc0 ;  /* 0xffffffc0083c2836 */ /* 0x000fe40000000000 */
[-C--:B------:R-:W-:Y:S01]  /*32700*/  FFMA.FTZ R24, R98, R3.reuse, -R66 ;  /* 0x0000000362187223 */ /* 0x080fe20000010842 */
[----:B------:R-:W-:Y:S01]  /*32710*/  LDSM.16.MT88.4 R48, [R63+0xa800] ;  /* 0x00a800003f30783b */ /* 0x000fe20000004200 */
[----:B-1----:R-:W-:Y:S01]  /*32720*/  FFMA.FTZ R0, R6, R3, -R64 ;  /* 0x0000000306007223 */ /* 0x002fe20000010840 */
[----:B---3--:R-:W-:Y:S01]  /*32730*/  F2FP.BF16.F32.PACK_AB R40, R219, R79 ;  /* 0x0000004fdb28723e */ /* 0x008fe200000010ff */
[----:B------:R-:W-:Y:S02]  /*32740*/  IMAD.IADD R62, R216, 0x1, R60 ;  /* 0x00000001d83e7824 */ /* 0x000fe400078e023c */
[-CC-:B------:R-:W-:Y:S01]  /*32750*/  FFMA.FTZ R32, R118, R3.reuse, -R66.reuse ;  /* 0x0000000376207223 */ /* 0x180fe20000010842 */
[----:B------:R1:W-:Y:S01]  /*32760*/  MUFU.EX2 R80, R0 ;  /* 0x0000000000507308 */ /* 0x0003e20000000800 */
[-C--:B------:R-:W-:Y:S01]  /*32770*/  FFMA.FTZ R38, R38, R3.reuse, -R66 ;  /* 0x0000000326267223 */ /* 0x080fe20000010842 */
[----:B------:R-:W-:Y:S08]  /*32780*/  LDSM.16.MT88.4 R28, [R60] ;  /* 0x000000003c1c783b */ /* 0x000ff00000004200 */
[----:B------:R2:W-:Y:S10]  /*32790*/  MUFU.EX2 R217, R4 ;  /* 0x0000000400d97308 */ /* 0x0005f40000000800 */
[----:B------:R-:W-:Y:S01]  /*327a0*/  MUFU.EX2 R221, R24 ;  /* 0x0000001800dd7308 */ /* 0x000fe20000000800 */
[-C--:B-1----:R-:W-:Y:S02]  /*327b0*/  FFMA.FTZ R0, R44, R3.reuse, -R64 ;  /* 0x000000032c007223 */ /* 0x082fe40000010840 */
[----:B------:R-:W-:Y:S07]  /*327c0*/  LDSM.16.MT88.4 R44, [R62] ;  /* 0x000000003e2c783b */ /* 0x000fee0000004200 */
[----:B------:R1:W-:Y:S01]  /*327d0*/  MUFU.EX2 R106, R0 ;  /* 0x00000000006a7308 */ /* 0x0003e20000000800 */
[-CC-:B--2---:R-:W-:Y:S02]  /*327e0*/  FFMA.FTZ R4, R53, R3.reuse, -R66.reuse ;  /* 0x0000000335047223 */ /* 0x184fe40000010842 */
[----:B------:R-:W-:Y:S07]  /*327f0*/  LDSM.16.MT88.4 R52, [R61+0xa800] ;  /* 0x00a800003d34783b */ /* 0x000fee0000004200 */
[----:B------:R-:W2:Y:S10]  /*32800*/  MUFU.EX2 R88, R4 ;  /* 0x0000000400587308 */ /* 0x000eb40000000800 */
[----:B------:R-:W-:Y:S01]  /*32810*/  MUFU.EX2 R38, R38 ;  /* 0x0000002600267308 */ /* 0x000fe20000000800 */
[--C-:B-1----:R-:W-:Y:S02]  /*32820*/  FFMA.FTZ R0, R23, R3, -R66.reuse ;  /* 0x0000000317007223 */ /* 0x102fe40000010842 */
[----:B------:R-:W1:Y:S07]  /*32830*/  LDSM.16.MT88.4 R20, [R61+0xa000] ;  /* 0x00a000003d14783b */ /* 0x000e6e0000004200 */
[----:B------:R3:W-:Y:S01]  /*32840*/  MUFU.EX2 R78, R0 ;  /* 0x00000000004e7308 */ /* 0x0007e20000000800 */
[----:B--2---:R-:W-:Y:S01]  /*32850*/  F2FP.BF16.F32.PACK_AB R43, R88, R217 ;  /* 0x000000d9582b723e */ /* 0x004fe200000010ff */
[----:B---3--:R-:W-:Y:S01]  /*32860*/  FFMA.FTZ R0, R42, R3, -R66 ;  /* 0x000000032a007223 */ /* 0x008fe20000010842 */
[----:B------:R-:W-:Y:S07]  /*32870*/  F2FP.BF16.F32.PACK_AB R42, R106, R80 ;  /* 0x000000506a2a723e */ /* 0x000fee00000010ff */
[----:B------:R2:W3:Y:S02]  /*32880*/  MUFU.EX2 R102, R0 ;  /* 0x0000000000667308 */ /* 0x0004e40000000800 */
[----:B--2---:R-:W-:Y:S02]  /*32890*/  FSEL R0, R37, RZ, P1 ;  /* 0x000000ff25007208 */ /* 0x004fe40000800000 */
[----:B---3--:R-:W-:Y:S03]  /*328a0*/  F2FP.BF16.F32.PACK_AB R41, R102, R78 ;  /* 0x0000004e6629723e */ /* 0x008fe600000010ff */
[----:B------:R-:W-:Y:S01]  /*328b0*/  FADD.FTZ R2, -R0, R132 ;  /* 0x0000008400027221 */ /* 0x000fe20000010100 */
[----:B------:R-:W-:Y:S03]  /*328c0*/  FSEL R0, R36, RZ, P0 ;  /* 0x000000ff24007208 */ /* 0x000fe60000000000 */
[C---:B------:R-:W-:Y:S02]  /*328d0*/  FMUL.FTZ R2, R3.reuse, R2 ;  /* 0x0000000203027220 */ /* 0x040fe40000410000 */
[----:B------:R-:W-:Y:S04]  /*328e0*/  FADD.FTZ R0, -R0, R133 ;  /* 0x0000008500007221 */ /* 0x000fe80000010100 */
[----:B------:R-:W-:Y:S01]  /*328f0*/  FMUL.FTZ R0, R3, R0 ;  /* 0x0000000003007220 */ /* 0x000fe20000410000 */
[----:B------:R-:W2:Y:S10]  /*32900*/  MUFU.EX2 R2, R2 ;  /* 0x0000000200027308 */ /* 0x000eb40000000800 */
[----:B------:R-:W3:Y:S01]  /*32910*/  MUFU.EX2 R0, R0 ;  /* 0x0000000000007308 */ /* 0x000ee20000000800 */
        /* <DEDUP_REMOVED lines=8> */
[C---:B---3--:R-:W-:Y:S01]  /*329a0*/  FMUL.FTZ R6, R0.reuse, R138 ;  /* 0x0000008a00067220 */ /* 0x048fe20000410000 */
[C---:B------:R-:W-:Y:S01]  /*329b0*/  FMUL.FTZ R7, R0.reuse, R139 ;  /* 0x0000008b00077220 */ /* 0x040fe20000410000 */
[C---:B------:R-:W-:Y:S01]  /*329c0*/  FMUL.FTZ R10, R0.reuse, R142 ;  /* 0x0000008e000a7220 */ /* 0x040fe20000410000 */
[C---:B------:R-:W-:Y:S01]  /*329d0*/  FMUL.FTZ R11, R0.reuse, R143 ;  /* 0x0000008f000b7220 */ /* 0x040fe20000410000 */
[C---:B------:R-:W-:Y:S01]  /*329e0*/  FMUL.FTZ R18, R0.reuse, R150 ;  /* 0x0000009600127220 */ /* 0x040fe20000410000 */
[C---:B------:R-:W-:Y:S01]  /*329f0*/  FMUL.FTZ R19, R0.reuse, R151 ;  /* 0x0000009700137220 */ /* 0x040fe20000410000 */
[C---:B------:R-:W-:Y:S01]  /*32a00*/  FMUL.FTZ R26, R0.reuse, R158 ;  /* 0x0000009e001a7220 */ /* 0x040fe20000410000 */
[----:B------:R-:W-:Y:S01]  /*32a10*/  FMUL.FTZ R27, R0, R159 ;  /* 0x0000009f001b7220 */ /* 0x000fe20000410000 */
[C---:B----4-:R-:W-:Y:S01]  /*32a20*/  HMMA.16816.F32.BF16 R4, R40.reuse, R12, R4 ;  /* 0x0000000c2804723c */ /* 0x050fe20000041804 */
[----:B------:R2:W-:Y:S04]  /*32a30*/  MUFU.EX2 R159, R56 ;  /* 0x00000038009f7308 */ /* 0x0005e80000000800 */
[--C-:B------:R-:W-:Y:S01]  /*32a40*/  FFMA.FTZ R12, R57, R3, -R64.reuse ;  /* 0x00000003390c7223 */ /* 0x100fe20000010840 */
[C---:B------:R-:W-:Y:S01]  /*32a50*/  FMUL.FTZ R13, R2.reuse, R145 ;  /* 0x00000091020d7220 */ /* 0x040fe20000410000 */
[----:B------:R-:W-:Y:S01]  /*32a60*/  FMUL.FTZ R33, R2, R165 ;  /* 0x000000a502217220 */ /* 0x000fe20000410000 */
[C---:B------:R-:W-:Y:S03]  /*32a70*/  HMMA.16816.F32.BF16 R8, R40.reuse, R14, R8 ;  /* 0x0000000e2808723c */ /* 0x040fe60000041808 */
[----:B------:R3:W-:Y:S01]  /*32a80*/  MUFU.EX2 R68, R12 ;  /* 0x0000000c00447308 */ /* 0x0007e20000000800 */
[C---:B------:R-:W-:Y:S01]  /*32a90*/  FMUL.FTZ R14, R0.reuse, R146 ;  /* 0x00000092000e7220 */ /* 0x040fe20000410000 */
[C---:B------:R-:W-:Y:S01]  /*32aa0*/  FMUL.FTZ R15, R0.reuse, R147 ;  /* 0x00000093000f7220 */ /* 0x040fe20000410000 */
[C---:B------:R-:W-:Y:S01]  /*32ab0*/  FMUL.FTZ R34, R0.reuse, R166 ;  /* 0x000000a600227220 */ /* 0x040fe20000410000 */
[----:B------:R-:W-:Y:S01]  /*32ac0*/  FMUL.FTZ R35, R0, R167 ;  /* 0x000000a700237220 */ /* 0x000fe20000410000 */
[----:B------:R-:W-:Y:S02]  /*32ad0*/  IMAD.MOV.U32 R165, RZ, RZ, R131 ;  /* 0x000000ffffa57224 */ /* 0x000fe400078e0083 */
[----:B------:R-:W-:Y:S02]  /*32ae0*/  IMAD.MOV.U32 R167, RZ, RZ, R95 ;  /* 0x000000ffffa77224 */ /* 0x000fe400078e005f */
[-CC-:B--2---:R-:W-:Y:S01]  /*32af0*/  FFMA.FTZ R56, R126, R3.reuse, -R64.reuse ;  /* 0x000000037e387223 */ /* 0x184fe20000010840 */
[----:B------:R-:W-:Y:S02]  /*32b00*/  IMAD.MOV.U32 R166, RZ, RZ, R93 ;  /* 0x000000ffffa67224 */ /* 0x000fe400078e005d */
[-C--:B---3--:R-:W-:Y:S04]  /*32b10*/  FFMA.FTZ R12, R58, R3.reuse, -R64 ;  /* 0x000000033a0c7223 */ /* 0x088fe80000010840 */
[----:B------:R2:W3:Y:S02]  /*32b20*/  MUFU.EX2 R84, R12 ;  /* 0x0000000c00547308 */ /* 0x0004e40000000800 */
[----:B--2---:R-:W-:Y:S07]  /*32b30*/  FMUL.FTZ R12, R2, R144 ;  /* 0x00000090020c7220 */ /* 0x004fee0000410000 */
[C---:B-1----:R-:W-:Y:S03]  /*32b40*/  HMMA.16816.F32.BF16 R12, R40.reuse, R20, R12 ;  /* 0x00000014280c723c */ /* 0x042fe6000004180c */
[--C-:B------:R-:W-:Y:S01]  /*32b50*/  FFMA.FTZ R20, R94, R3, -R66.reuse ;  /* 0x000000035e147223 */ /* 0x100fe20000010842 */
[----:B------:R-:W-:Y:S03]  /*32b60*/  FMUL.FTZ R21, R2, R153 ;  /* 0x0000009902157220 */ /* 0x000fe60000410000 */
[----:B------:R1:W2:Y:S01]  /*32b70*/  MUFU.EX2 R105, R20 ;  /* 0x0000001400697308 */ /* 0x0002a20000000800 */
[C---:B------:R-:W-:Y:S03]  /*32b80*/  HMMA.16816.F32.BF16 R16, R40.reuse, R22, R16 ;  /* 0x000000162810723c */ /* 0x040fe60000041810 */
[C---:B------:R-:W-:Y:S01]  /*32b90*/  FMUL.FTZ R22, R0.reuse, R154 ;  /* 0x0000009a00167220 */ /* 0x040fe20000410000 */
[----:B------:R-:W-:Y:S01]  /*32ba0*/  FMUL.FTZ R23, R0, R155 ;  /* 0x0000009b00177220 */ /* 0x000fe20000410000 */
[C---:B-1----:R-:W-:Y:S07]  /*32bb0*/  FMUL.FTZ R20, R2.reuse, R152 ;  /* 0x0000009802147220 */ /* 0x042fee0000410000 */
[C---:B------:R-:W-:Y:S03]  /*32bc0*/  HMMA.16816.F32.BF16 R20, R40.reuse, R28, R20 ;  /* 0x0000001c2814723c */ /* 0x040fe60000041814 */
[----:B------:R-:W-:Y:S01]  /*32bd0*/  FFMA.FTZ R28, R107, R3, -R66 ;  /* 0x000000036b1c7223 */ /* 0x000fe20000010842 */
[----:B------:R-:W-:Y:S03]  /*32be0*/  FMUL.FTZ R29, R2, R161 ;  /* 0x000000a1021d7220 */ /* 0x000fe60000410000 */
[----:B------:R1:W-:Y:S01]  /*32bf0*/  MUFU.EX2 R216, R28 ;  /* 0x0000001c00d87308 */ /* 0x0003e20000000800 */
[C---:B------:R-:W-:Y:S03]  /*32c00*/  HMMA.16816.F32.BF16 R24, R40.reuse, R30, R24 ;  /* 0x0000001e2818723c */ /* 0x040fe60000041818 */
[C---:B------:R-:W-:Y:S01]  /*32c10*/  FMUL.FTZ R31, R0.reuse, R163 ;  /* 0x000000a3001f7220 */ /* 0x040fe20000410000 */
[----:B------:R-:W-:Y:S05]  /*32c20*/  FMUL.FTZ R30, R0, R162 ;  /* 0x000000a2001e7220 */ /* 0x000fea0000410000 */
[----:B------:R4:W2:Y:S10]  /*32c30*/  MUFU.EX2 R163, R32 ;  /* 0x0000002000a37308 */ /* 0x0008b40000000800 */
[----:B------:R3:W2:Y:S01]  /*32c40*/  MUFU.EX2 R162, R56 ;  /* 0x0000003800a27308 */ /* 0x0006a20000000800 */
[C---:B-1----:R-:W-:Y:S07]  /*32c50*/  FMUL.FTZ R28, R2.reuse, R160 ;  /* 0x000000a0021c7220 */ /* 0x042fee0000410000 */
[C---:B------:R-:W-:Y:S03]  /*32c60*/  HMMA.16816.F32.BF16 R28, R40.reuse, R44, R28 ;  /* 0x0000002c281c723c */ /* 0x040fe6000004181c */
[----:B----4-:R-:W-:Y:S01]  /*32c70*/  FMUL.FTZ R32, R2, R164 ;  /* 0x000000a402207220 */ /* 0x010fe20000410000 */
[----:B------:R-:W-:Y:S01]  /*32c80*/  IMAD.MOV.U32 R164, RZ, RZ, R130 ;  /* 0x000000ffffa47224 */ /* 0x000fe200078e0082 */
[----:B---3--:R-:W-:Y:S05]  /*32c90*/  LDSM.16.MT88.4 R56, [R62+0x800] ;  /* 0x000800003e38783b */ /* 0x008fea0000004200 */
[----:B------:R-:W-:Y:S03]  /*32ca0*/  HMMA.16816.F32.BF16 R32, R40, R46, R32 ;  /* 0x0000002e2820723c */ /* 0x000fe60000041820 */
[----:B------:R-:W-:Y:S02]  /*32cb0*/  F2FP.BF16.F32.PACK_AB R40, R84, R68 ;  /* 0x000000445428723e */ /* 0x000fe400000010ff */
[----:B------:R-:W-:Y:S02]  /*32cc0*/  F2FP.BF16.F32.PACK_AB R42, R67, R87 ;  /* 0x00000057432a723e */ /* 0x000fe400000010ff */
[----:B--2---:R-:W-:Y:S01]  /*32cd0*/  F2FP.BF16.F32.PACK_AB R41, R221, R105 ;  /* 0x00000069dd29723e */ /* 0x004fe200000010ff */
[----:B------:R-:W1:Y:S01]  /*32ce0*/  LDSM.16.MT88.4 R44, [R60+0x800] ;  /* 0x000800003c2c783b */ /* 0x000e620000004200 */
[----:B------:R-:W-:Y:S07]  /*32cf0*/  F2FP.BF16.F32.PACK_AB R43, R163, R216 ;  /* 0x000000d8a32b723e */ /* 0x000fee00000010ff */
[C---:B------:R-:W-:Y:S03]  /*32d00*/  HMMA.16816.F32.BF16 R4, R40.reuse, R48, R4 ;  /* 0x000000302804723c */ /* 0x040fe60000041804 */
[-C--:B------:R-:W-:Y:S04]  /*32d10*/  FFMA.FTZ R48, R127, R3.reuse, -R64 ;  /* 0x000000037f307223 */ /* 0x080fe80000010840 */
        /* <DEDUP_REMOVED lines=9> */
[----:B------:R2:W4:Y:S01]  /*32db0*/  MUFU.EX2 R160, R48 ;  /* 0x0000003000a07308 */ /* 0x0005220000000800 */
[C---:B-1----:R-:W-:Y:S03]  /*32dc0*/  HMMA.16816.F32.BF16 R20, R40.reuse, R44, R20 ;  /* 0x0000002c2814723c */ /* 0x042fe60000041814 */
[-CC-:B------:R-:W-:Y:S01]  /*32dd0*/  FFMA.FTZ R44, R174, R3.reuse, -R66.reuse ;  /* 0x00000003ae2c7223 */ /* 0x180fe20000010842 */
[----:B------:R-:W-:Y:S05]  /*32de0*/  IMAD.MOV.U32 R174, RZ, RZ, R101 ;  /* 0x000000ffffae7224 */ /* 0x000fea00078e0065 */
[----:B------:R1:W-:Y:S01]  /*32df0*/  MUFU.EX2 R75, R44 ;  /* 0x0000002c004b7308 */ /* 0x0003e20000000800 */
[C---:B------:R-:W-:Y:S03]  /*32e00*/  HMMA.16816.F32.BF16 R24, R40.reuse, R46, R24 ;  /* 0x0000002e2818723c */ /* 0x040fe60000041818 */
[-C--:B---3--:R-:W-:Y:S01]  /*32e10*/  FFMA.FTZ R52, R172, R3.reuse, -R66 ;  /* 0x00000003ac347223 */ /* 0x088fe20000010842 */
[----:B------:R-:W-:Y:S05]  /*32e20*/  IMAD.MOV.U32 R172, RZ, RZ, R122 ;  /* 0x000000ffffac7224 */ /* 0x000fea00078e007a */
[----:B------:R-:W3:Y:S01]  /*32e30*/  MUFU.EX2 R157, R52 ;  /* 0x00000034009d7308 */ /* 0x000ee20000000800 */
[C---:B------:R-:W-:Y:S03]  /*32e40*/  HMMA.16816.F32.BF16 R28, R40.reuse, R56, R28 ;  /* 0x00000038281c723c */ /* 0x040fe6000004181c */
[-C--:B--2---:R-:W-:Y:S01]  /*32e50*/  FFMA.FTZ R48, R169, R3.reuse, -R66 ;  /* 0x00000003a9307223 */ /* 0x084fe20000010842 */
[--C-:B------:R-:W-:Y:S01]  /*32e60*/  FFMA.FTZ R56, R176, R3, -R64.reuse ;  /* 0x00000003b0387223 */ /* 0x100fe20000010840 */
[----:B------:R-:W-:Y:S04]  /*32e70*/  IMAD.MOV.U32 R169, RZ, RZ, R91 ;  /* 0x000000ffffa97224 */ /* 0x000fe800078e005b */
[----:B------:R-:W2:Y:S01]  /*32e80*/  MUFU.EX2 R158, R48 ;  /* 0x00000030009e7308 */ /* 0x000ea20000000800 */
[----:B------:R-:W-:Y:S01]  /*32e90*/  HMMA.16816.F32.BF16 R32, R40, R58, R32 ;  /* 0x0000003a2820723c */ /* 0x000fe20000041820 */
[----:B-1----:R-:W-:Y:S02]  /*32ea0*/  LDSM.16.MT88.4 R44, [R60+0x1000] ;  /* 0x001000003c2c783b */ /* 0x002fe40000004200 */
[----:B------:R-:W-:Y:S01]  /*32eb0*/  F2FP.BF16.F32.PACK_AB R40, R162, R159 ;  /* 0x0000009fa228723e */ /* 0x000fe200000010ff */
[----:B------:R-:W-:Y:S01]  /*32ec0*/  IMAD.MOV.U32 R176, RZ, RZ, R89 ;  /* 0x000000ffffb07224 */ /* 0x000fe200078e0059 */
[----:B----4-:R-:W-:Y:S04]  /*32ed0*/  F2FP.BF16.F32.PACK_AB R42, R160, R161 ;  /* 0x000000a1a02a723e */ /* 0x010fe800000010ff */
[----:B------:R1:W-:Y:S01]  /*32ee0*/  MUFU.EX2 R153, R56 ;  /* 0x0000003800997308 */ /* 0x0003e20000000800 */
[----:B---3--:R-:W-:Y:S01]  /*32ef0*/  F2FP.BF16.F32.PACK_AB R43, R75, R157 ;  /* 0x0000009d4b2b723e */ /* 0x008fe200000010ff */
[----:B------:R-:W-:Y:S01]  /*32f00*/  LDSM.16.MT88.4 R52, [R61+0xb000] ;  /* 0x00b000003d34783b */ /* 0x000fe20000004200 */
[----:B--2---:R-:W-:Y:S07]  /*32f10*/  F2FP.BF16.F32.PACK_AB R41, R76, R158 ;  /* 0x0000009e4c29723e */ /* 0x004fee00000010ff */
[----:B------:R-:W2:Y:S01]  /*32f20*/  LDSM.16.MT88.4 R48, [R63+0xb000] ;  /* 0x00b000003f30783b */ /* 0x000ea20000004200 */
[-C--:B-1----:R-:W-:Y:S01]  /*32f30*/  FFMA.FTZ R56, R183, R3.reuse, -R64 ;  /* 0x00000003b7387223 */ /* 0x082fe20000010840 */
[----:B------:R-:W-:Y:S03]  /*32f40*/  IMAD.MOV.U32 R183, RZ, RZ, R112 ;  /* 0x000000ffffb77224 */ /* 0x000fe600078e0070 */
[----:B------:R1:W-:Y:S03]  /*32f50*/  MUFU.EX2 R155, R56 ;  /* 0x00000038009b7308 */ /* 0x0003e60000000800 */
[----:B-1----:R-:W1:Y:S01]  /*32f60*/  LDSM.16.MT88.4 R56, [R62+0x1000] ;  /* 0x001000003e38783b */ /* 0x002e620000004200 */
[C---:B--2---:R-:W-:Y:S03]  /*32f70*/  HMMA.16816.F32.BF16 R4, R40.reuse, R48, R4 ;  /* 0x000000302804723c */ /* 0x044fe60000041804 */
        /* <DEDUP_REMOVED lines=12> */
[C---:B------:R-:W-:Y:S03]  /*33040*/  HMMA.16816.F32.BF16 R20, R40.reuse, R44, R20 ;  /* 0x0000002c2814723c */ /* 0x040fe60000041814 */
[-C--:B------:R-:W-:Y:S01]  /*33050*/  FFMA.FTZ R44, R196, R3.reuse, -R66 ;  /* 0x00000003c42c7223 */ /* 0x080fe20000010842 */
        /* <DEDUP_REMOVED lines=8> */
[----:B------:R-:W-:Y:S01]  /*330e0*/  FFMA.FTZ R56, R198, R3, -R64 ;  /* 0x00000003c6387223 */ /* 0x000fe20000010840 */
        /* <DEDUP_REMOVED lines=65> */
[-C--:B-1----:R-:W-:Y:S01]  /*33500*/  FFMA.FTZ R48, R203, R3.reuse, -R64 ;  /* 0x00000003cb307223 */ /* 0x082fe20000010840 */
[----:B------:R-:W-:Y:S05]  /*33510*/  IMAD.MOV.U32 R203, RZ, RZ, R65 ;  /* 0x000000ffffcb7224 */ /* 0x000fea00078e0041 */
        /* <DEDUP_REMOVED lines=21> */
[----:B------:R-:W-:Y:S01]  /*33670*/  IMAD.MOV.U32 R170, RZ, RZ, R173 ;  /* 0x000000ffffaa7224 */ /* 0x000fe200078e00ad */
[----:B-1----:R-:W-:Y:S06]  /*33680*/  F2FP.BF16.F32.PACK_AB R41, R69, R139 ;  /* 0x0000008b4529723e */ /* 0x002fec00000010ff */
        /* <DEDUP_REMOVED lines=134> */
[----:B------:R-:W-:Y:S04]  /*33ef0*/  FFMA.FTZ R48, R223, R3, -R64 ;  /* 0x00000003df307223 */ /* 0x000fe80000010840 */
        /* <DEDUP_REMOVED lines=70> */
[-C--:B------:R-:W-:Y:S05]  /*34360*/  FFMA.FTZ R52, R249, R3.reuse, -R66 ;  /* 0x00000003f9347223 */ /* 0x080fea0000010842 */
[C---:B------:R-:W-:Y:S03]  /*34370*/  HMMA.16816.F32.BF16 R16, R40.reuse, R54, R16 ;  /* 0x000000362810723c */ /* 0x040fe60000041810 */
[-C--:B-1----:R-:W-:Y:S01]  /*34380*/  FFMA.FTZ R48, R203, R3.reuse, -R64 ;  /* 0x00000003cb307223 */ /* 0x082fe20000010840 */
[----:B------:R-:W-:Y:S02]  /*34390*/  IMAD.MOV.U32 R203, RZ, RZ, R182 ;  /* 0x000000ffffcb7224 */ /* 0x000fe400078e00b6 */
[----:B------:R-:W-:Y:S01]  /*343a0*/  IMAD.MOV.U32 R182, RZ, RZ, R184 ;  /* 0x000000ffffb67224 */ /* 0x000fe200078e00b8 */
[----:B------:R1:W4:Y:S01]  /*343b0*/  MUFU.EX2 R86, R48 ;  /* 0x0000003000567308 */ /* 0x0003220000000800 */
[C---:B--2---:R-:W-:Y:S03]  /*343c0*/  HMMA.16816.F32.BF16 R20, R40.reuse, R44, R20 ;  /* 0x0000002c2814723c */ /* 0x044fe60000041814 */
[----:B------:R-:W-:Y:S02]  /*343d0*/  IMAD.MOV.U32 R184, RZ, RZ, R199 ;  /* 0x000000ffffb87224 */ /* 0x000fe400078e00c7 */
[-C--:B------:R-:W-:Y:S01]  /*343e0*/  FFMA.FTZ R44, R246, R3.reuse, -R66 ;  /* 0x00000003f62c7223 */ /* 0x080fe20000010842 */
[----:B------:R-:W-:Y:S03]  /*343f0*/  IMAD.MOV.U32 R199, RZ, RZ, R85 ;  /* 0x000000ffffc77224 */ /* 0x000fe600078e0055 */
[----:B------:R2:W-:Y:S01]  /*34400*/  MUFU.EX2 R85, R52 ;  /* 0x0000003400557308 */ /* 0x0005e20000000800 */
[C---:B------:R-:W-:Y:S03]  /*34410*/  HMMA.16816.F32.BF16 R24, R40.reuse, R46, R24 ;  /* 0x0000002e2818723c */ /* 0x040fe60000041818 */
[----:B------:R-:W-:Y:S02]  /*34420*/  IMAD.MOV.U32 R173, RZ, RZ, R203 ;  /* 0x000000ffffad7224 */ /* 0x000fe400078e00cb */
[----:B------:R-:W-:Y:S04]  /*34430*/  IMAD.MOV.U32 R203, RZ, RZ, R204 ;  /* 0x000000ffffcb7224 */ /* 0x000fe800078e00cc */
[----:B------:R4:W-:Y:S01]  /*34440*/  MUFU.EX2 R83, R44 ;  /* 0x0000002c00537308 */ /* 0x0009e20000000800 */
[C---:B---3--:R-:W-:Y:S03]  /*34450*/  HMMA.16816.F32.BF16 R28, R40.reuse, R56, R28 ;  /* 0x00000038281c723c */ /* 0x048fe6000004181c */
[-C--:B-1----:R-:W-:Y:S01]  /*34460*/  FFMA.FTZ R48, R247, R3.reuse, -R66 ;  /* 0x00000003f7307223 */ /* 0x082fe20000010842 */
[-C--:B------:R-:W-:Y:S01]  /*34470*/  FFMA.FTZ R56, R170, R3.reuse, -R64 ;  /* 0x00000003aa387223 */ /* 0x080fe20000010840 */
[----:B------:R-:W-:Y:S04]  /*34480*/  IMAD.MOV.U32 R204, RZ, RZ, R207 ;  /* 0x000000ffffcc7224 */ /* 0x000fe800078e00cf */
[----:B------:R1:W3:Y:S01]  /*34490*/  MUFU.EX2 R84, R48 ;  /* 0x0000003000547308 */ /* 0x0002e20000000800 */
[----:B------:R-:W-:Y:S03]  /*344a0*/  HMMA.16816.F32.BF16 R32, R40, R58, R32 ;  /* 0x0000003a2820723c */ /* 0x000fe60000041820 */
[----:B--2---:R-:W-:Y:S01]  /*344b0*/  FFMA.FTZ R52, R248, R3, -R66 ;  /* 0x00000003f8347223 */ /* 0x004fe20000010842 */
[----:B----4-:R-:W-:Y:S01]  /*344c0*/  F2FP.BF16.F32.PACK_AB R40, R88, R87 ;  /* 0x000000575828723e */ /* 0x010fe200000010ff */
[----:B------:R-:W-:Y:S01]  /*344d0*/  IMAD.MOV.U32 R207, RZ, RZ, R206 ;  /* 0x000000ffffcf7224 */ /* 0x000fe200078e00ce */
[----:B------:R-:W-:Y:S03]  /*344e0*/  F2FP.BF16.F32.PACK_AB R42, R86, R89 ;  /* 0x00000059562a723e */ /* 0x000fe600000010ff */
[----:B------:R2:W4:Y:S01]  /*344f0*/  MUFU.EX2 R82, R52 ;  /* 0x0000003400527308 */ /* 0x0005220000000800 */
[----:B------:R-:W-:Y:S01]  /*34500*/  LDSM.16.MT88.4 R44, [R61+0x10000] ;  /* 0x010000003d2c783b */ /* 0x000fe20000004200 */
[----:B------:R-:W-:Y:S02]  /*34510*/  IMAD.MOV.U32 R206, RZ, RZ, R202 ;  /* 0x000000ffffce7224 */ /* 0x000fe400078e00ca */
[----:B------:R-:W-:Y:S02]  /*34520*/  IMAD.MOV.U32 R202, RZ, RZ, R201 ;  /* 0x000000ffffca7224 */ /* 0x000fe400078e00c9 */
[----:B------:R-:W-:Y:S04]  /*34530*/  IMAD.MOV.U32 R201, RZ, RZ, R198 ;  /* 0x000000ffffc97224 */ /* 0x000fe800078e00c6 */
[----:B------:R4:W-:Y:S01]  /*34540*/  MUFU.EX2 R80, R56 ;  /* 0x0000003800507308 */ /* 0x0009e20000000800 */
[----:B-1----:R-:W1:Y:S01]  /*34550*/  LDSM.16.MT88.4 R48, [R63+0x10000] ;  /* 0x010000003f30783b */ /* 0x002e620000004200 */
[----:B---3--:R-:W-:Y:S01]  /*34560*/  F2FP.BF16.F32.PACK_AB R41, R85, R84 ;  /* 0x000000545529723e */ /* 0x008fe200000010ff */
[----:B------:R-:W-:Y:S06]  /*34570*/  IMAD.MOV.U32 R198, RZ, RZ, R222 ;  /* 0x000000ffffc67224 */ /* 0x000fec00078e00de */
[----:B--2---:R-:W2:Y:S01]  /*34580*/  LDL.LU R52, [R1+0x4c] ;  /* 0x00004c0001347983 */ /* 0x004ea20000300800 */
[----:B----4-:R-:W-:Y:S03]  /*34590*/  F2FP.BF16.F32.PACK_AB R43, R82, R83 ;  /* 0x00000053522b723e */ /* 0x010fe600000010ff */
[----:B------:R3:W5:Y:S01]  /*345a0*/  LDL.LU R219, [R1+0x78] ;  /* 0x0000780001db7983 */ /* 0x0007620000300800 */
[----:B------:R-:W-:Y:S01]  /*345b0*/  FADD.FTZ R56, R203, R2 ;  /* 0x00000002cb387221 */ /* 0x000fe20000010000 */
[-CC-:B------:R-:W-:Y:S01]  /*345c0*/  FFMA.FTZ R2, R204, R3.reuse, -R64.reuse ;  /* 0x00000003cc027223 */ /* 0x180fe20000010840 */
[----:B------:R-:W4:Y:S03]  /*345d0*/  S2R R222, SR_TID.X ;  /* 0x0000000000de7919 */ /* 0x000f260000002100 */
[----:B------:R3:W-:Y:S01]  /*345e0*/  MUFU.EX2 R79, R2 ;  /* 0x00000002004f7308 */ /* 0x0007e20000000800 */
[C---:B-1----:R-:W-:Y:S03]  /*345f0*/  HMMA.16816.F32.BF16 R4, R40.reuse, R48, R4 ;  /* 0x000000302804723c */ /* 0x042fe60000041804 */
[-C--:B------:R-:W-:Y:S01]  /*34600*/  FFMA.FTZ R48, R184, R3.reuse, -R64 ;  /* 0x00000003b8307223 */ /* 0x080fe20000010840 */
[----:B------:R-:W-:Y:S04]  /*34610*/  FADD.FTZ R49, R206, R56 ;  /* 0x00000038ce317221 */ /* 0x000fe80000010000 */
[C---:B------:R-:W-:Y:S03]  /*34620*/  HMMA.16816.F32.BF16 R8, R40.reuse, R50, R8 ;  /* 0x000000322808723c */ /* 0x040fe60000041808 */
[----:B---3--:R-:W-:Y:S04]  /*34630*/  FADD.FTZ R2, R190, R49 ;  /* 0x00000031be027221 */ /* 0x008fe80000010000 */
[----:B------:R-:W-:Y:S01]  /*34640*/  FADD.FTZ R2, R189, R2 ;  /* 0x00000002bd027221 */ /* 0x000fe20000010000 */
[C---:B------:R-:W-:Y:S03]  /*34650*/  HMMA.16816.F32.BF16 R12, R40.reuse, R44, R12 ;  /* 0x0000002c280c723c */ /* 0x040fe6000004180c */
[----:B------:R-:W-:Y:S01]  /*34660*/  FADD.FTZ R2, R201, R2 ;  /* 0x00000002c9027221 */ /* 0x000fe20000010000 */
[-C--:B------:R-:W-:Y:S03]  /*34670*/  FFMA.FTZ R44, R202, R3.reuse, -R66 ;  /* 0x00000003ca2c7223 */ /* 0x080fe60000010842 */
[----:B------:R-:W-:Y:S01]  /*34680*/  FADD.FTZ R2, R159, R2 ;  /* 0x000000029f027221 */ /* 0x000fe20000010000 */
[C---:B------:R-:W-:Y:S01]  /*34690*/  HMMA.16816.F32.BF16 R16, R40.reuse, R46, R16 ;  /* 0x0000002e2810723c */ /* 0x040fe20000041810 */
[----:B------:R1:W-:Y:S02]  /*346a0*/  MUFU.EX2 R77, R44 ;  /* 0x0000002c004d7308 */ /* 0x0003e40000000800 */
[----:B------:R-:W-:Y:S04]  /*346b0*/  FADD.FTZ R2, R162, R2 ;  /* 0x00000002a2027221 */ /* 0x000fe80000010000 */
[----:B------:R-:W-:Y:S04]  /*346c0*/  FADD.FTZ R2, R161, R2 ;  /* 0x00000002a1027221 */ /* 0x000fe80000010000 */
[----:B------:R-:W-:Y:S01]  /*346d0*/  FADD.FTZ R2, R160, R2 ;  /* 0x00000002a0027221 */ /* 0x000fe20000010000 */
[----:B-1----:R-:W-:Y:S01]  /*346e0*/  LDSM.16.MT88.4 R44, [R63+0x10800] ;  /* 0x010800003f2c783b */ /* 0x002fe20000004200 */
[----:B--2---:R-:W-:Y:S01]  /*346f0*/  FFMA.FTZ R57, R0, R52, R78 ;  /* 0x0000003400397223 */ /* 0x004fe2000001004e */
[-C--:B------:R-:W-:Y:S01]  /*34700*/  FFMA.FTZ R0, R218, R3.reuse, -R64 ;  /* 0x00000003da007223 */ /* 0x080fe20000010840 */
[----:B------:R1:W-:Y:S05]  /*34710*/  MUFU.EX2 R78, R48 ;  /* 0x00000030004e7308 */ /* 0x0003ea0000000800 */
[----:B------:R-:W2:Y:S05]  /*34720*/  LDSM.16.MT88.4 R52, [R60+0x6000] ;  /* 0x006000003c34783b */ /* 0x000eaa0000004200 */
[----:B------:R3:W4:Y:S03]  /*34730*/  MUFU.EX2 R81, R0 ;  /* 0x0000000000517308 */ /* 0x0007260000000800 */
[----:B------:R2:W5:Y:S01]  /*34740*/  LDL.LU R218, [R1+0x74] ;  /* 0x0000740001da7983 */ /* 0x0005620000300800 */
[-C--:B-1----:R-:W-:Y:S01]  /*34750*/  FFMA.FTZ R48, R199, R3.reuse, -R66 ;  /* 0x00000003c7307223 */ /* 0x082fe20000010842 */
[----:B---3--:R-:W-:Y:S02]  /*34760*/  FADD.FTZ R0, R173, R57 ;  /* 0x00000039ad007221 */ /* 0x008fe40000010000 */
[----:B------:R-:W1:Y:S02]  /*34770*/  LDSM.16.MT88.4 R56, [R62+0x6000] ;  /* 0x006000003e38783b */ /* 0x000e640000004200 */
[----:B------:R-:W-:Y:S04]  /*34780*/  FADD.FTZ R0, R217, R0 ;  /* 0x00000000d9007221 */ /* 0x000fe80000010000 */
[----:B------:R-:W-:Y:S04]  /*34790*/  FADD.FTZ R0, R207, R0 ;  /* 0x00000000cf007221 */ /* 0x000fe80000010000 */
[----:B------:R-:W-:Y:S01]  /*347a0*/  FADD.FTZ R0, R182, R0 ;  /* 0x00000000b6007221 */ /* 0x000fe20000010000 */
[C---:B--2---:R-:W-:Y:S03]  /*347b0*/  HMMA.16816.F32.BF16 R20, R40.reuse, R52, R20 ;  /* 0x000000342814723c */ /* 0x044fe60000041814 */
[----:B------:R-:W-:Y:S04]  /*347c0*/  FADD.FTZ R0, R221, R0 ;  /* 0x00000000dd007221 */ /* 0x000fe80000010000 */
[----:B------:R-:W-:Y:S01]  /*347d0*/  FADD.FTZ R0, R216, R0 ;  /* 0x00000000d8007221 */ /* 0x000fe20000010000 */
[C---:B------:R-:W-:Y:S03]  /*347e0*/  HMMA.16816.F32.BF16 R24, R40.reuse, R54, R24 ;  /* 0x000000362818723c */ /* 0x040fe60000041818 */
[----:B------:R-:W-:Y:S04]  /*347f0*/  FADD.FTZ R0, R163, R0 ;  /* 0x00000000a3007221 */ /* 0x000fe80000010000 */
[----:B------:R-:W-:Y:S04]  /*34800*/  FADD.FTZ R0, R158, R0 ;  /* 0x000000009e007221 */ /* 0x000fe80000010000 */
[----:B------:R-:W-:Y:S02]  /*34810*/  FADD.FTZ R0, R76, R0 ;  /* 0x000000004c007221 */ /* 0x000fe40000010000 */
[----:B------:R2:W3:Y:S02]  /*34820*/  MUFU.EX2 R76, R48 ;  /* 0x00000030004c7308 */ /* 0x0004e40000000800 */
[----:B------:R-:W-:Y:S01]  /*34830*/  FADD.FTZ R0, R157, R0 ;  /* 0x000000009d007221 */ /* 0x000fe20000010000 */
[C---:B-1----:R-:W-:Y:S03]  /*34840*/  HMMA.16816.F32.BF16 R28, R40.reuse, R56, R28 ;  /* 0x00000038281c723c */ /* 0x042fe6000004181c */
[----:B------:R-:W-:Y:S01]  /*34850*/  FADD.FTZ R0, R75, R0 ;  /* 0x000000004b007221 */ /* 0x000fe20000010000 */
[----:B------:R-:W-:Y:S04]  /*34860*/  FFMA.FTZ R56, R194, R3, -R64 ;  /* 0x00000003c2387223 */ /* 0x000fe80000010840 */
[----:B------:R-:W-:Y:S03]  /*34870*/  HMMA.16816.F32.BF16 R32, R40, R58, R32 ;  /* 0x0000003a2820723c */ /* 0x000fe60000041820 */
[----:B----4-:R-:W-:Y:S01]  /*34880*/  F2FP.BF16.F32.PACK_AB R40, R80, R81 ;  /* 0x000000515028723e */ /* 0x010fe200000010ff */
[----:B--2---:R-:W-:Y:S01]  /*34890*/  FFMA.FTZ R48, R198, R3, -R66 ;  /* 0x00000003c6307223 */ /* 0x004fe20000010842 */
[----:B------:R-:W-:Y:S02]  /*348a0*/  F2FP.BF16.F32.PACK_AB R42, R78, R79 ;  /* 0x0000004f4e2a723e */ /* 0x000fe400000010ff */
[----:B---3--:R-:W-:Y:S01]  /*348b0*/  F2FP.BF16.F32.PACK_AB R41, R76, R77 ;  /* 0x0000004d4c29723e */ /* 0x008fe200000010ff */
[----:B------:R1:W-:Y:S02]  /*348c0*/  MUFU.EX2 R75, R48 ;  /* 0x00000030004b7308 */ /* 0x0003e40000000800 */
[----:B-1----:R-:W-:Y:S01]  /*348d0*/  FADD.FTZ R48, R153, R2 ;  /* 0x0000000299307221 */ /* 0x002fe20000010000 */
[----:B------:R-:W-:Y:S01]  /*348e0*/  FADD.FTZ R2, R151, R0 ;  /* 0x0000000097027221 */ /* 0x000fe20000010000 */
[----:B------:R-:W-:Y:S02]  /*348f0*/  FFMA.FTZ R0, R196, R3, -R66 ;  /* 0x00000003c4007223 */ /* 0x000fe40000010842 */
[----:B------:R-:W-:Y:S01]  /*34900*/  FADD.FTZ R53, R155, R48 ;  /* 0x000000309b357221 */ /* 0x000fe20000010000 */
[----:B------:R-:W-:Y:S01]  /*34910*/  FADD.FTZ R52, R74, R2 ;  /* 0x000000024a347221 */ /* 0x000fe20000010000 */
[----:B------:R-:W1:Y:S02]  /*34920*/  LDSM.16.MT88.4 R48, [R61+0x10800] ;  /* 0x010800003d30783b */ /* 0x000e640000004200 */
[----:B------:R2:W3:Y:S01]  /*34930*/  MUFU.EX2 R74, R0 ;  /* 0x00000000004a7308 */ /* 0x0004e20000000800 */
[----:B------:R-:W-:Y:S04]  /*34940*/  FADD.FTZ R2, R156, R53 ;  /* 0x000000359c027221 */ /* 0x000fe80000010000 */
[----:B------:R-:W-:Y:S01]  /*34950*/  FADD.FTZ R2, R154, R2 ;  /* 0x000000029a027221 */ /* 0x000fe20000010000 */
[----:B------:R-:W-:Y:S03]  /*34960*/  LDSM.16.MT88.4 R156, [R60+0x7800] ;  /* 0x007800003c9c783b */ /* 0x000fe60000004200 */
[----:B------:R-:W-:Y:S01]  /*34970*/  FADD.FTZ R2, R148, R2 ;  /* 0x0000000294027221 */ /* 0x000fe20000010000 */
[----:B--2---:R-:W-:Y:S01]  /*34980*/  FADD.FTZ R0, R152, R52 ;  /* 0x0000003498007221 */ /* 0x004fe20000010000 */
[----:B---3--:R-:W-:Y:S03]  /*34990*/  F2FP.BF16.F32.PACK_AB R43, R74, R75 ;  /* 0x0000004b4a2b723e */ /* 0x008fe600000010ff */
[----:B------:R-:W2:Y:S01]  /*349a0*/  LDSM.16.MT88.4 R52, [R60+0x6800] ;  /* 0x006800003c34783b */ /* 0x000ea20000004200 */
[----:B------:R-:W-:Y:S01]  /*349b0*/  FADD.FTZ R57, R150, R0 ;  /* 0x0000000096397221 */ /* 0x000fe20000010000 */
[-CC-:B------:R-:W-:Y:S02]  /*349c0*/  FFMA.FTZ R0, R195, R3.reuse, -R64.reuse ;  /* 0x00000003c3007223 */ /* 0x180fe40000010840 */
[C---:B------:R-:W-:Y:S02]  /*349d0*/  HMMA.16816.F32.BF16 R4, R40.reuse, R44, R4 ;  /* 0x0000002c2804723c */ /* 0x040fe40000041804 */
[----:B------:R3:W-:Y:S01]  /*349e0*/  MUFU.EX2 R73, R0 ;  /* 0x0000000000497308 */ /* 0x0007e20000000800 */
[-C--:B------:R-:W-:Y:S05]  /*349f0*/  FFMA.FTZ R44, R186, R3.reuse, -R64 ;  /* 0x00000003ba2c7223 */ /* 0x080fea0000010840 */
[C---:B------:R-:W-:Y:S08]  /*34a00*/  HMMA.16816.F32.BF16 R8, R40.reuse, R46, R8 ;  /* 0x0000002e2808723c */ /* 0x040ff00000041808 */
[C---:B-1----:R-:W-:Y:S03]  /*34a10*/  HMMA.16816.F32.BF16 R12, R40.reuse, R48, R12 ;  /* 0x00000030280c723c */ /* 0x042fe6000004180c */
[----:B---3--:R-:W-:Y:S01]  /*34a20*/  FADD.FTZ R0, R72, R57 ;  /* 0x0000003948007221 */ /* 0x008fe20000010000 */
[----:B------:R-:W-:Y:S01]  /*34a30*/  FADD.FTZ R57, R149, R2 ;  /* 0x0000000295397221 */ /* 0x000fe20000010000 */
[----:B------:R1:W3:Y:S01]  /*34a40*/  MUFU.EX2 R72, R56 ;  /* 0x0000003800487308 */ /* 0x0002e20000000800 */
[-C--:B------:R-:W-:Y:S01]  /*34a50*/  FFMA.FTZ R2, R188, R3.reuse, -R64 ;  /* 0x00000003bc027223 */ /* 0x080fe20000010840 */
[-C--:B------:R-:W-:Y:S01]  /*34a60*/  FFMA.FTZ R48, R183, R3.reuse, -R66 ;  /* 0x00000003b7307223 */ /* 0x080fe20000010842 */
[C---:B------:R-:W-:Y:S01]  /*34a70*/  HMMA.16816.F32.BF16 R16, R40.reuse, R50, R16 ;  /* 0x000000322810723c */ /* 0x040fe20000041810 */
[----:B------:R-:W-:Y:S06]  /*34a80*/  LDSM.16.MT88.4 R148, [R61+0x11800] ;  /* 0x011800003d94783b */ /* 0x000fec0000004200 */
[----:B------:R4:W-:Y:S01]  /*34a90*/  MUFU.EX2 R71, R2 ;  /* 0x0000000200477308 */ /* 0x0009e20000000800 */
[C---:B--2---:R-:W-:Y:S03]  /*34aa0*/  HMMA.16816.F32.BF16 R20, R40.reuse, R52, R20 ;  /* 0x000000342814723c */ /* 0x044fe60000041814 */
[----:B-1----:R-:W-:Y:S01]  /*34ab0*/  FADD.FTZ R56, R144, R0 ;  /* 0x0000000090387221 */ /* 0x002fe20000010000 */
[----:B------:R-:W-:Y:S04]  /*34ac0*/  FADD.FTZ R0, R147, R57 ;  /* 0x0000003993007221 */ /* 0x000fe80000010000 */
[C---:B------:R-:W-:Y:S03]  /*34ad0*/  HMMA.16816.F32.BF16 R24, R40.reuse, R54, R24 ;  /* 0x000000362818723c */ /* 0x040fe60000041818 */
[----:B------:R-:W-:Y:S01]  /*34ae0*/  FADD.FTZ R45, R143, R56 ;  /* 0x000000388f2d7221 */ /* 0x000fe20000010000 */
[----:B----4-:R-:W-:Y:S01]  /*34af0*/  FADD.FTZ R2, R146, R0 ;  /* 0x0000000092027221 */ /* 0x010fe20000010000 */
[----:B------:R-:W1:Y:S02]  /*34b00*/  LDSM.16.MT88.4 R56, [R62+0x6800] ;  /* 0x006800003e38783b */ /* 0x000e640000004200 */
[----:B------:R-:W-:Y:S01]  /*34b10*/  FADD.FTZ R0, R145, R45 ;  /* 0x0000002d91007221 */ /* 0x000fe20000010000 */
[----:B------:R-:W-:Y:S02]  /*34b20*/  FADD.FTZ R2, R70, R2 ;  /* 0x0000000246027221 */ /* 0x000fe40000010000 */
[----:B------:R2:W4:Y:S01]  /*34b30*/  MUFU.EX2 R70, R44 ;  /* 0x0000002c00467308 */ /* 0x0005220000000800 */
[----:B------:R-:W-:Y:S01]  /*34b40*/  FADD.FTZ R0, R139, R0 ;  /* 0x000000008b007221 */ /* 0x000fe20000010000 */
[----:B------:R-:W-:Y:S03]  /*34b50*/  FADD.FTZ R2, R142, R2 ;  /* 0x000000028e027221 */ /* 0x000fe60000010000 */
[----:B------:R-:W-:Y:S01]  /*34b60*/  FADD.FTZ R0, R69, R0 ;  /* 0x0000000045007221 */ /* 0x000fe20000010000 */
[----:B------:R-:W-:Y:S03]  /*34b70*/  FADD.FTZ R2, R141, R2 ;  /* 0x000000028d027221 */ /* 0x000fe60000010000 */
[----:B------:R-:W-:Y:S01]  /*34b80*/  FADD.FTZ R0, R138, R0 ;  /* 0x000000008a007221 */ /* 0x000fe20000010000 */
[----:B------:R-:W-:Y:S02]  /*34b90*/  FADD.FTZ R2, R140, R2 ;  /* 0x000000028c027221 */ /* 0x000fe40000010000 */
[----:B------:R-:W-:Y:S01]  /*34ba0*/  LDSM.16.MT88.4 R140, [R63+0x11800] ;  /* 0x011800003f8c783b */ /* 0x000fe20000004200 */
[----:B------:R-:W-:Y:S01]  /*34bb0*/  FADD.FTZ R0, R137, R0 ;  /* 0x0000000089007221 */ /* 0x000fe20000010000 */
[----:B------:R-:W-:Y:S02]  /*34bc0*/  FADD.FTZ R2, R68, R2 ;  /* 0x0000000244027221 */ /* 0x000fe40000010000 */
[----:B------:R3:W-:Y:S01]  /*34bd0*/  MUFU.EX2 R68, R48 ;  /* 0x0000003000447308 */ /* 0x0007e20000000800 */
[----:B------:R-:W-:Y:S01]  /*34be0*/  FADD.FTZ R0, R131, R0 ;  /* 0x0000000083007221 */ /* 0x000fe20000010000 */
[----:B------:R-:W-:Y:S01]  /*34bf0*/  FADD.FTZ R2, R136, R2 ;  /* 0x0000000288027221 */ /* 0x000fe20000010000 */
[-C--:B--2---:R-:W-:Y:S02]  /*34c00*/  FFMA.FTZ R44, R185, R3.reuse, -R66 ;  /* 0x00000003b92c7223 */ /* 0x084fe40000010842 */
[----:B------:R-:W-:Y:S01]  /*34c10*/  FADD.FTZ R0, R67, R0 ;  /* 0x0000000043007221 */ /* 0x000fe20000010000 */
[----:B------:R-:W-:Y:S01]  /*34c20*/  FADD.FTZ R2, R133, R2 ;  /* 0x0000000285027221 */ /* 0x000fe20000010000 */
[----:B------:R-:W-:Y:S03]  /*34c30*/  IMAD.MOV.U32 R133, RZ, RZ, R36 ;  /* 0x000000ffff857224 */ /* 0x000fe600078e0024 */
[----:B------:R2:W4:Y:S01]  /*34c40*/  MUFU.EX2 R69, R44 ;  /* 0x0000002c00457308 */ /* 0x0005220000000800 */
[----:B------:R-:W-:Y:S01]  /*34c50*/  FADD.FTZ R2, R132, R2 ;  /* 0x0000000284027221 */ /* 0x000fe20000010000 */
[----:B------:R-:W-:Y:S03]  /*34c60*/  IMAD.MOV.U32 R132, RZ, RZ, R37 ;  /* 0x000000ffff847224 */ /* 0x000fe600078e0025 */
[----:B------:R-:W-:Y:S01]  /*34c70*/  FADD.FTZ R2, R65, R2 ;  /* 0x0000000241027221 */ /* 0x000fe20000010000 */
[-C--:B---3--:R-:W-:Y:S03]  /*34c80*/  FFMA.FTZ R48, R176, R3.reuse, -R66 ;  /* 0x00000003b0307223 */ /* 0x088fe60000010842 */
[----:B------:R-:W-:Y:S01]  /*34c90*/  FADD.FTZ R2, R127, R2 ;  /* 0x000000027f027221 */ /* 0x000fe20000010000 */
[C---:B-1----:R-:W-:Y:S01]  /*34ca0*/  HMMA.16816.F32.BF16 R28, R40.reuse, R56, R28 ;  /* 0x00000038281c723c */ /* 0x042fe2000004181c */
[----:B------:R1:W-:Y:S02]  /*34cb0*/  MUFU.EX2 R67, R48 ;  /* 0x0000003000437308 */ /* 0x0003e40000000800 */
[----:B------:R-:W-:Y:S01]  /*34cc0*/  FFMA.FTZ R56, R171, R3, -R64 ;  /* 0x00000003ab387223 */ /* 0x000fe20000010840 */
[----:B------:R-:W-:Y:S01]  /*34cd0*/  FADD.FTZ R2, R126, R2 ;  /* 0x000000027e027221 */ /* 0x000fe20000010000 */
[----:B--2---:R-:W2:Y:S03]  /*34ce0*/  LDSM.16.MT88.4 R44, [R63+0x11000] ;  /* 0x011000003f2c783b */ /* 0x004ea60000004200 */
[----:B------:R-:W-:Y:S03]  /*34cf0*/  HMMA.16816.F32.BF16 R32, R40, R58, R32 ;  /* 0x0000003a2820723c */ /* 0x000fe60000041820 */
[----:B------:R-:W-:Y:S01]  /*34d00*/  FADD.FTZ R2, R128, R2 ;  /* 0x0000000280027221 */ /* 0x000fe20000010000 */
[----:B------:R-:W-:Y:S02]  /*34d10*/  F2FP.BF16.F32.PACK_AB R40, R72, R73 ;  /* 0x000000494828723e */ /* 0x000fe400000010ff */
[----:B----4-:R-:W-:Y:S01]  /*34d20*/  F2FP.BF16.F32.PACK_AB R42, R70, R71 ;  /* 0x00000047462a723e */ /* 0x010fe200000010ff */
[----:B------:R-:W-:Y:S01]  /*34d30*/  FADD.FTZ R2, R118, R2 ;  /* 0x0000000276027221 */ /* 0x000fe20000010000 */
[----:B------:R-:W-:Y:S01]  /*34d40*/  F2FP.BF16.F32.PACK_AB R41, R68, R69 ;  /* 0x000000454429723e */ /* 0x000fe200000010ff */
[----:B-1----:R-:W-:Y:S01]  /*34d50*/  FADD.FTZ R48, R130, R0 ;  /* 0x0000000082307221 */ /* 0x002fe20000010000 */
[----:B------:R-:W-:Y:S01]  /*34d60*/  FFMA.FTZ R0, R174, R3, -R66 ;  /* 0x00000003ae007223 */ /* 0x000fe20000010842 */
[----:B------:R-:W-:Y:S02]  /*34d70*/  FADD.FTZ R2, R121, R2 ;  /* 0x0000000279027221 */ /* 0x000fe40000010000 */
        /* <DEDUP_REMOVED lines=16> */
[-C--:B------:R-:W-:Y:S01]  /*34e80*/  FFMA.FTZ R44, R169, R3.reuse, -R64 ;  /* 0x00000003a92c7223 */ /* 0x080fe20000010840 */
[----:B------:R-:W-:Y:S02]  /*34e90*/  IMAD.MOV.U32 R169, RZ, RZ, R164 ;  /* 0x000000ffffa97224 */ /* 0x000fe400078e00a4 */
[----:B------:R-:W-:Y:S01]  /*34ea0*/  FFMA.FTZ R64, R168, R3, -R64 ;  /* 0x00000003a8407223 */ /* 0x000fe20000010840 */
[----:B------:R-:W-:Y:S02]  /*34eb0*/  IMAD.MOV.U32 R168, RZ, RZ, R165 ;  /* 0x000000ffffa87224 */ /* 0x000fe400078e00a5 */
[----:B------:R-:W-:Y:S01]  /*34ec0*/  FADD.FTZ R2, R102, R2 ;  /* 0x0000000266027221 */ /* 0x000fe20000010000 */
[C---:B------:R-:W-:Y:S02]  /*34ed0*/  HMMA.16816.F32.BF16 R8, R40.reuse, R46, R8 ;  /* 0x0000002e2808723c */ /* 0x040fe40000041808 */
[----:B------:R-:W-:Y:S01]  /*34ee0*/  MUFU.EX2 R64, R64 ;  /* 0x0000004000407308 */ /* 0x000fe20000000800 */
[C---:B------:R-:W-:Y:S01]  /*34ef0*/  ISETP.GT.AND P0, PT, R168.reuse, R169, PT ;  /* 0x000000a9a800720c */ /* 0x040fe20003f04270 */
[----:B------:R-:W-:Y:S02]  /*34f00*/  VIADD R168, R168, 0xffffffff ;  /* 0xffffffffa8a87836 */ /* 0x000fe40000000000 */
[----:B------:R-:W-:Y:S02]  /*34f10*/  FADD.FTZ R2, R104, R2 ;  /* 0x0000000268027221 */ /* 0x000fe40000010000 */
[C---:B----4-:R-:W-:Y:S03]  /*34f20*/  HMMA.16816.F32.BF16 R12, R40.reuse, R48, R12 ;  /* 0x00000030280c723c */ /* 0x050fe6000004180c */
[----:B--2---:R-:W-:Y:S01]  /*34f30*/  FADD.FTZ R0, R125, R57 ;  /* 0x000000397d007221 */ /* 0x004fe20000010000 */
[-C--:B------:R-:W-:Y:S01]  /*34f40*/  FFMA.FTZ R48, R167, R3.reuse, -R66 ;  /* 0x00000003a7307223 */ /* 0x080fe20000010842 */
[----:B------:R-:W2:Y:S01]  /*34f50*/  MUFU.EX2 R57, R56 ;  /* 0x0000003800397308 */ /* 0x000ea20000000800 */
[----:B------:R-:W-:Y:S01]  /*34f60*/  FADD.FTZ R2, R103, R2 ;  /* 0x0000000267027221 */ /* 0x000fe20000010000 */
[----:B------:R-:W-:Y:S01]  /*34f70*/  FADD.FTZ R0, R124, R0 ;  /* 0x000000007c007221 */ /* 0x000fe20000010000 */
[C---:B------:R-:W-:Y:S03]  /*34f80*/  HMMA.16816.F32.BF16 R16, R40.reuse, R50, R16 ;  /* 0x000000322810723c */ /* 0x040fe60000041810 */
[----:B------:R-:W-:Y:S01]  /*34f90*/  FADD.FTZ R0, R117, R0 ;  /* 0x0000000075007221 */ /* 0x000fe20000010000 */
[----:B------:R-:W-:Y:S03]  /*34fa0*/  FADD.FTZ R2, R105, R2 ;  /* 0x0000000269027221 */ /* 0x000fe60000010000 */
[----:B------:R3:W4:Y:S01]  /*34fb0*/  MUFU.EX2 R56, R44 ;  /* 0x0000002c00387308 */ /* 0x0007220000000800 */
[----:B------:R-:W-:Y:S01]  /*34fc0*/  FADD.FTZ R0, R115, R0 ;  /* 0x0000000073007221 */ /* 0x000fe20000010000 */
[----:B------:R-:W-:Y:S01]  /*34fd0*/  FADD.FTZ R2, R94, R2 ;  /* 0x000000025e027221 */ /* 0x000fe20000010000 */
[C---:B-1----:R-:W-:Y:S03]  /*34fe0*/  HMMA.16816.F32.BF16 R20, R40.reuse, R52, R20 ;  /* 0x000000342814723c */ /* 0x042fe60000041814 */
[----:B------:R-:W-:Y:S04]  /*34ff0*/  FADD.FTZ R0, R116, R0 ;  /* 0x0000000074007221 */ /* 0x000fe80000010000 */
[----:B------:R1:W-:Y:S01]  /*35000*/  MUFU.EX2 R49, R48 ;  /* 0x0000003000317308 */ /* 0x0003e20000000800 */
[----:B--2---:R-:W-:Y:S01]  /*35010*/  F2FP.BF16.F32.PACK_AB R164, R57, R58 ;  /* 0x0000003a39a4723e */ /* 0x004fe200000010ff */
[----:B------:R-:W-:Y:S01]  /*35020*/  FADD.FTZ R0, R114, R0 ;  /* 0x0000000072007221 */ /* 0x000fe20000010000 */
[C---:B------:R-:W-:Y:S03]  /*35030*/  HMMA.16816.F32.BF16 R24, R40.reuse, R54, R24 ;  /* 0x000000362818723c */ /* 0x040fe60000041818 */
[----:B------:R-:W-:Y:S01]  /*35040*/  FADD.FTZ R0, R109, R0 ;  /* 0x000000006d007221 */ /* 0x000fe20000010000 */
[----:B---3--:R-:W2:Y:S03]  /*35050*/  LDSM.16.MT88.4 R44, [R62+0x7000] ;  /* 0x007000003e2c783b */ /* 0x008ea60000004200 */
[----:B------:R-:W-:Y:S04]  /*35060*/  FADD.FTZ R0, R108, R0 ;  /* 0x000000006c007221 */ /* 0x000fe80000010000 */
[----:B------:R-:W-:Y:S01]  /*35070*/  FADD.FTZ R0, R107, R0 ;  /* 0x000000006b007221 */ /* 0x000fe20000010000 */
[-CC-:B-1----:R-:W-:Y:S01]  /*35080*/  FFMA.FTZ R48, R166, R3.reuse, -R66.reuse ;  /* 0x00000003a6307223 */ /* 0x182fe20000010842 */
[----:B------:R-:W-:Y:S02]  /*35090*/  FFMA.FTZ R66, R39, R3, -R66 ;  /* 0x0000000327427223 */ /* 0x000fe40000010842 */
[----:B------:R-:W-:Y:S01]  /*350a0*/  FADD.FTZ R0, R106, R0 ;  /* 0x000000006a007221 */ /* 0x000fe20000010000 */
[----:B------:R-:W-:Y:S01]  /*350b0*/  FADD.FTZ R3, R95, R2 ;  /* 0x000000025f037221 */ /* 0x000fe20000010000 */
[----:B----4-:R-:W-:Y:S02]  /*350c0*/  F2FP.BF16.F32.PACK_AB R166, R64, R56 ;  /* 0x0000003840a6723e */ /* 0x010fe400000010ff */
[----:B------:R-:W-:Y:S01]  /*350d0*/  FADD.FTZ R0, R101, R0 ;  /* 0x0000000065007221 */ /* 0x000fe20000010000 */
[----:B------:R-:W1:Y:S03]  /*350e0*/  MUFU.EX2 R66, R66 ;  /* 0x0000004200427308 */ /* 0x000e660000000800 */
[----:B------:R-:W-:Y:S04]  /*350f0*/  FADD.FTZ R0, R100, R0 ;  /* 0x0000000064007221 */ /* 0x000fe80000010000 */
        /* <DEDUP_REMOVED lines=58> */
.L_x_8361:
        /* <DEDUP_REMOVED lines=14> */
.L_x_8376:
[----:B------:R-:W2:Y:S04]  /*35580*/  LDL.LU R12, [R1+0x60] ;  /* 0x00006000010c7983 */ /* 0x000ea80000300800 */
[----:B------:R-:W2:Y:S01]  /*35590*/  LDL.LU R10, [R1+0x5c] ;  /* 0x00005c00010a7983 */ /* 0x000ea20000300800 */
[----:B------:R-:W-:Y:S01]  /*355a0*/  FSETP.NE.FTZ.AND P1, PT, R0, RZ, PT ;  /* 0x000000ff0000720b */ /* 0x000fe20003f35000 */
[----:B----4-:R-:W-:Y:S01]  /*355b0*/  FADD.FTZ R3, R2, R3 ;  /* 0x0000000302037221 */ /* 0x010fe20000010000 */
[----:B------:R-:W-:Y:S01]  /*355c0*/  MUFU.RCP R4, R0 ;  /* 0x0000000000047308 */ /* 0x000fe20000001000 */
[----:B------:R-:W-:Y:S01]  /*355d0*/  SHF.L.U32 R8, R222, 0x4, RZ ;  /* 0x00000004de087819 */ /* 0x000fe200000006ff */
[----:B------:R-:W-:Y:S05]  /*355e0*/  WARPSYNC.ALL ;  /* 0x0000000000007948 */ /* 0x000fea0003800000 */
[----:B------:R-:W-:Y:S01]  /*355f0*/  FSETP.NE.FTZ.AND P0, PT, R3, RZ, PT ;  /* 0x000000ff0300720b */ /* 0x000fe20003f15000 */
[----:B------:R-:W-:Y:S01]  /*35600*/  MUFU.RCP R5, R3 ;  /* 0x0000000300057308 */ /* 0x000fe20000001000 */
[----:B---3--:R-:W-:-:S02]  /*35610*/  LOP3.LUT R2, R8, 0x1c0, RZ, 0xc0, !PT ;  /* 0x000001c008027812 */ /* 0x008fc400078ec0ff */
[----:B------:R-:W-:-:S05]  /*35620*/  MOV R44, 0xff800000 ;  /* 0xff800000002c7802 */ /* 0x000fca0000000f00 */
[----:B------:R-:W1:Y:S08]  /*35630*/  @P1 MUFU.LG2 R0, R0 ;  /* 0x0000000000001308 */ /* 0x000e700000000c00 */
[----:B------:R-:W3:Y:S01]  /*35640*/  @P0 MUFU.LG2 R3, R3 ;  /* 0x0000000300030308 */ /* 0x000ee20000000c00 */
[----:B-1----:R-:W-:-:S04]  /*35650*/  @P1 FMUL.FTZ R6, R0, 0.69314718246459960938 ;  /* 0x3f31721800061820 */ /* 0x002fc80000410000 */
[----:B------:R-:W-:Y:S01]  /*35660*/  @P1 FFMA.FTZ R44, R7, R37, R6 ;  /* 0x00000025072c1223 */ /* 0x000fe20000010006 */
[----:B--2---:R-:W-:Y:S02]  /*35670*/  LOP3.LUT R0, R2, 0x38, R12, 0xf8, !PT ;  /* 0x0000003802007812 */ /* 0x004fe400078ef80c */
[----:B------:R-:W-:Y:S02]  /*35680*/  FSEL R2, R4, 1, P1 ;  /* 0x3f80000004027808 */ /* 0x000fe40000800000 */
[----:B------:R-:W-:Y:S02]  /*35690*/  LOP3.LUT R220, R0, R10, R220, 0xfe, !PT ;  /* 0x0000000a00dc7212 */ /* 0x000fe400078efedc */
        /* <DEDUP_REMOVED lines=17> */
[----:B---3--:R-:W-:Y:S01]  /*357b0*/  @P0 FMUL.FTZ R2, R3, 0.69314718246459960938 ;  /* 0x3f31721803020820 */ /* 0x008fe20000410000 */
[----:B------:R-:W-:Y:S01]  /*357c0*/  MOV R10, 0xff800000 ;  /* 0xff800000000a7802 */ /* 0x000fe20000000f00 */
        /* <DEDUP_REMOVED lines=21> */
[----:B------:R-:W-:Y:S01]  /*35920*/  SEL R5, R11, 0xffffffc0, !P3 ;  /* 0xffffffc00b057807 */ /* 0x000fe20005800000 */
[----:B------:R1:W5:Y:S02]  /*35930*/  LDL R47, [R1+0x68] ;  /* 0x00006800012f7983 */ /* 0x0003640000100800 */
[--C-:B------:R-:W-:Y:S02]  /*35940*/  IMAD.IADD R4, R6, 0x1, R2.reuse ;  /* 0x0000000106047824 */ /* 0x100fe400078e0202 */
[----:B------:R-:W-:Y:S01]  /*35950*/  IMAD.IADD R3, R5, 0x1, R2 ;  /* 0x0000000105037824 */ /* 0x000fe200078e0202 */
[----:B------:R-:W2:Y:S01]  /*35960*/  LDL.LU R13, [R1+0x6c] ;  /* 0x00006c00010d7983 */ /* 0x000ea20000300800 */
[C---:B------:R-:W-:Y:S01]  /*35970*/  VIADD R0, R2.reuse, 0x80 ;  /* 0x0000008002007836 */ /* 0x040fe20000000000 */
[----:B------:R-:W-:-:S02]  /*35980*/  @P4 IADD3 R0, PT, PT, R2, -0x80, RZ ;  /* 0xffffff8002004810 */ /* 0x000fc40007ffe0ff */
[----:B------:R-:W3:Y:S04]  /*35990*/  LDL.LU R7, [R1+0x70] ;  /* 0x0000700001077983 */ /* 0x000ee80000300800 */
[----:B------:R-:W-:Y:S04]  /*359a0*/  STS.64 [R2], R136 ;  /* 0x0000008802007388 */ /* 0x000fe80000000a00 */
[----:B------:R4:W-:Y:S04]  /*359b0*/  STS.64 [R2+0x800], R138 ;  /* 0x0008008a02007388 */ /* 0x0009e80000000a00 */
[----:B------:R-:W-:Y:S04]  /*359c0*/  STS.64 [R4], R140 ;  /* 0x0000008c04007388 */ /* 0x000fe80000000a00 */
[----:B------:R1:W-:Y:S04]  /*359d0*/  STS.64 [R4+0x800], R142 ;  /* 0x0008008e04007388 */ /* 0x0003e80000000a00 */
[----:B------:R-:W-:Y:S04]  /*359e0*/  STS.64 [R3], R144 ;  /* 0x0000009003007388 */ /* 0x000fe80000000a00 */
[----:B------:R1:W-:Y:S01]  /*359f0*/  STS.64 [R3+0x800], R146 ;  /* 0x0008009203007388 */ /* 0x0003e20000000a00 */
[----:B----4-:R-:W-:-:S02]  /*35a00*/  IMAD.IADD R2, R5, 0x1, R0 ;  /* 0x0000000105027824 */ /* 0x010fc400078e0200 */
[----:B-1----:R-:W-:-:S05]  /*35a10*/  IMAD.IADD R4, R6, 0x1, R3 ;  /* 0x0000000106047824 */ /* 0x002fca00078e0203 */
[----:B------:R-:W-:Y:S01]  /*35a20*/  STS.64 [R4], R148 ;  /* 0x0000009404007388 */ /* 0x000fe20000000a00 */
[----:B------:R-:W-:-:S03]  /*35a30*/  IADD3 R3, PT, PT, R6, R0, RZ ;  /* 0x0000000006037210 */ /* 0x000fc60007ffe0ff */
        /* <DEDUP_REMOVED lines=10> */
[----:B------:R-:W2:Y:S04]  /*35ae0*/  LD.E.64 R4, desc[UR4][R134.64+0xb0] ;  /* 0x0000b00486047980 */ /* 0x000ea8000c101b00 */
[----:B----4-:R-:W3:Y:S01]  /*35af0*/  LD.E R2, desc[UR4][R134.64+0x60] ;  /* 0x0000600486027980 */ /* 0x010ee2000c101900 */
[----:B------:R-:W-:Y:S01]  /*35b00*/  IMAD.SHL.U32 R45, R222, 0x4, RZ ;  /* 0x00000004de2d7824 */ /* 0x000fe200078e00ff */
[----:B------:R-:W-:Y:S01]  /*35b10*/  LOP3.LUT R3, R8, 0x10, RZ, 0xc0, !PT ;  /* 0x0000001008037812 */ /* 0x000fe200078ec0ff */
[----:B------:R-:W4:Y:S01]  /*35b20*/  S2R R12, SR_CTAID.X ;  /* 0x00000000000c7919 */ /* 0x000f220000002500 */
[----:B------:R-:W-:Y:S01]  /*35b30*/  LOP3.LUT P0, RZ, R222, 0x3, RZ, 0xc0, !PT ;  /* 0x00000003deff7812 */ /* 0x000fe2000780c0ff */
[----:B------:R-:W-:Y:S01]  /*35b40*/  BSSY.RECONVERGENT B0, `(.L_x_8370) ;  /* 0x0000022000007945 */ /* 0x000fe20003800200 */
[----:B------:R-:W-:Y:S01]  /*35b50*/  SHF.R.U32.HI R9, RZ, 0x2, R222 ;  /* 0x00000002ff097819 */ /* 0x000fe200000116de */
[----:B------:R2:W5:Y:S01]  /*35b60*/  LD.E R8, desc[UR4][R134.64+0xcc] ;  /* 0x0000cc0486087980 */ /* 0x000562000c101900 */
[----:B-1----:R-:W-:-:S04]  /*35b70*/  LOP3.LUT R0, R45, 0x1f8, RZ, 0xc0, !PT ;  /* 0x000001f82d007812 */ /* 0x002fc800078ec0ff */
[----:B------:R-:W-:Y:S02]  /*35b80*/  LOP3.LUT R0, R0, 0x38, R219, 0x78, !PT ;  /* 0x0000003800007812 */ /* 0x000fe400078e78db */
[----:B------:R-:W-:-:S03]  /*35b90*/  LOP3.LUT R219, R219, 0x30, RZ, 0xc0, !PT ;  /* 0x00000030dbdb7812 */ /* 0x000fc600078ec0ff */
[----:B------:R-:W-:Y:S01]  /*35ba0*/  IMAD R0, R0, 0x4, R3 ;  /* 0x0000000400007824 */ /* 0x000fe200078e0203 */
[----:B------:R-:W-:Y:S02]  /*35bb0*/  LOP3.LUT R9, R219, 0x7, R9, 0xf8, !PT ;  /* 0x00000007db097812 */ /* 0x000fe400078ef809 */
[----:B----4-:R-:W-:Y:S01]  /*35bc0*/  SHF.L.U32 R46, R12, 0x6, RZ ;  /* 0x000000060c2e7819 */ /* 0x010fe200000006ff */
[----:B--2---:R-:W-:-:S04]  /*35bd0*/  IMAD R4, R4, UR8, R13 ;  /* 0x0000000804047c24 */ /* 0x004fc8000f8e020d */
[----:B---3--:R-:W-:Y:S02]  /*35be0*/  IMAD R4, R4, R2, R7 ;  /* 0x0000000204047224 */ /* 0x008fe400078e0207 */
[----:B------:R1:W5:Y:S02]  /*35bf0*/  LD.E.64 R6, desc[UR4][R134.64+0x78] ;  /* 0x0000780486067980 */ /* 0x000364000c101b00 */
[----:B------:R-:W-:Y:S02]  /*35c00*/  IMAD R4, R5, R4, R46 ;  /* 0x0000000405047224 */ /* 0x000fe400078e022e */
        /* <DEDUP_REMOVED lines=11> */
[----:B-1---5:R-:W-:Y:S01]  /*35cc0*/  IMAD.IADD R0, R47, 0x1, -R46 ;  /* 0x000000012f007824 */ /* 0x022fe200078e0a2e */
[----:B------:R-:W-:Y:S01]  /*35cd0*/  IADD3 R5, P0, PT, R4, R9, RZ ;  /* 0x0000000904057210 */ /* 0x000fe20007f1e0ff */
[----:B------:R-:W-:-:S03]  /*35ce0*/  VIADD R11, R9, 0x8 ;  /* 0x00000008090b7836 */ /* 0x000fc60000000000 */
[-C--:B------:R-:W-:Y:S02]  /*35cf0*/  ISETP.GE.AND P2, PT, R9, R0.reuse, PT ;  /* 0x000000000900720c */ /* 0x080fe40003f46270 */
[----:B------:R-:W-:Y:S02]  /*35d00*/  ISETP.GE.AND P1, PT, R11, R0, PT ;  /* 0x000000000b00720c */ /* 0x000fe40003f26270 */
[----:B------:R-:W-:Y:S02]  /*35d10*/  LEA.HI.X.SX32 R0, R4, RZ, 0x1, P0 ;  /* 0x000000ff04007211 */ /* 0x000fe400000f0eff */
[----:B------:R-:W-:-:S04]  /*35d20*/  LEA R2, P0, R5, R2, 0x2 ;  /* 0x0000000205027211 */ /* 0x000fc800078010ff */
[----:B------:R-:W-:-:S05]  /*35d30*/  LEA.HI.X R3, R5, R3, R0, 0x2, P0 ;  /* 0x0000000305037211 */ /* 0x000fca00000f1400 */
[----:B------:R1:W-:Y:S04]  /*35d40*/  @!P2 ST.E desc[UR4][R2.64], R44 ;  /* 0x0000002c0200a985 */ /* 0x0003e8000c101904 */
[----:B------:R1:W-:Y:S02]  /*35d50*/  @!P1 ST.E desc[UR4][R2.64+0x20], R10 ;  /* 0x0000200a02009985 */ /* 0x0003e4000c101904 */
.L_x_8371:
[----:B------:R-:W-:Y:S05]  /*35d60*/  BSYNC.RECONVERGENT B0 ;  /* 0x0000000000007941 */ /* 0x000fea0003800200 */
.L_x_8370:
[----:B------:R-:W2:Y:S01]  /*35d70*/  LD.E R5, desc[UR4][R134.64+0xc0] ;  /* 0x0000c00486057980 */ /* 0x000ea2000c101900 */
[----:B-1---5:R-:W-:Y:S01]  /*35d80*/  LOP3.LUT R2, R45, 0xfc0, RZ, 0xc0, !PT ;  /* 0x00000fc02d027812 */ /* 0x022fe200078ec0ff */
[----:B------:R-:W-:Y:S01]  /*35d90*/  IMAD R0, R4, R8, RZ ;  /* 0x0000000804007224 */ /* 0x000fe200078e02ff */
[----:B------:R-:W-:Y:S01]  /*35da0*/  SHF.R.U32.HI R222, RZ, 0x4, R222 ;  /* 0x00000004ffde7819 */ /* 0x000fe200000116de */
[----:B------:R-:W-:Y:S01]  /*35db0*/  IMAD.IADD R4, R47, 0x1, -R46 ;  /* 0x000000012f047824 */ /* 0x000fe200078e0a2e */
[----:B------:R-:W-:Y:S02]  /*35dc0*/  LOP3.LUT R2, R2, 0x3c, R45, 0xf8, !PT ;  /* 0x0000003c02027812 */ /* 0x000fe400078ef82d */
[----:B------:R-:W-:Y:S02]  /*35dd0*/  LOP3.LUT R45, R45, 0x3c, RZ, 0xc0, !PT ;  /* 0x0000003c2d2d7812 */ /* 0x000fe400078ec0ff */
[----:B------:R-:W-:Y:S02]  /*35de0*/  IADD3 R3, P1, PT, R0, R2, RZ ;  /* 0x0000000200037210 */ /* 0x000fe40007f3e0ff */
[----:B------:R-:W-:-:S02]  /*35df0*/  MOV R9, 0x1f0 ;  /* 0x000001f000097802 */ /* 0x000fc40000000f00 */
[----:B------:R-:W-:Y:S02]  /*35e00*/  LEA.HI.X.SX32 R0, R0, RZ, 0x1, P1 ;  /* 0x000000ff00007211 */ /* 0x000fe400008f0eff */
[----:B------:R-:W-:Y:S01]  /*35e10*/  LEA R2, P2, R3, R6, 0x2 ;  /* 0x0000000603027211 */ /* 0x000fe200078410ff */
[----:B------:R-:W-:-:S03]  /*35e20*/  VIADD R6, R222, 0x20 ;  /* 0x00000020de067836 */ /* 0x000fc60000000000 */
[----:B------:R-:W-:Y:S01]  /*35e30*/  LEA.HI.X R3, R3, R7, R0, 0x2, P2 ;  /* 0x0000000703037211 */ /* 0x000fe200010f1400 */
[C---:B------:R-:W-:Y:S02]  /*35e40*/  VIADD R0, R222.reuse, 0x10 ;  /* 0x00000010de007836 */ /* 0x040fe40000000000 */
[C---:B------:R-:W-:Y:S01]  /*35e50*/  VIADD R7, R222.reuse, 0x18 ;  /* 0x00000018de077836 */ /* 0x040fe20000000000 */
[----:B--2---:R-:W-:Y:S01]  /*35e60*/  ISETP.GE.AND P0, PT, R45, R5, PT ;  /* 0x000000052d00720c */ /* 0x004fe20003f06270 */
[----:B------:R-:W-:-:S03]  /*35e70*/  VIADD R5, R222, 0x8 ;  /* 0x00000008de057836 */ /* 0x000fc60000000000 */
[CC--:B------:R-:W-:Y:S02]  /*35e80*/  ISETP.GE.OR P1, PT, R222.reuse, R4.reuse, P0 ;  /* 0x00000004de00720c */ /* 0x0c0fe40000726670 */
[-C--:B------:R-:W-:Y:S01]  /*35e90*/  ISETP.GE.OR P6, PT, R5, R4.reuse, P0 ;  /* 0x000000040500720c */ /* 0x080fe200007c6670 */
[----:B------:R-:W-:Y:S01]  /*35ea0*/  VIADD R5, R222, 0x28 ;  /* 0x00000028de057836 */ /* 0x000fe20000000000 */
[-C--:B------:R-:W-:Y:S01]  /*35eb0*/  ISETP.GE.OR P5, PT, R0, R4.reuse, P0 ;  /* 0x000000040000720c */ /* 0x080fe200007a6670 */
[C---:B------:R-:W-:Y:S01]  /*35ec0*/  VIADD R0, R222.reuse, 0x30 ;  /* 0x00000030de007836 */ /* 0x040fe20000000000 */
[-C--:B------:R-:W-:Y:S01]  /*35ed0*/  ISETP.GE.OR P4, PT, R7, R4.reuse, P0 ;  /* 0x000000040700720c */ /* 0x080fe20000786670 */
[----:B------:R-:W-:Y:S01]  /*35ee0*/  VIADD R222, R222, 0x38 ;  /* 0x00000038dede7836 */ /* 0x000fe20000000000 */
[-C--:B------:R-:W-:Y:S02]  /*35ef0*/  ISETP.GE.OR P3, PT, R6, R4.reuse, P0 ;  /* 0x000000040600720c */ /* 0x080fe40000766670 */
[----:B------:R-:W-:Y:S01]  /*35f00*/  ISETP.GE.OR P2, PT, R5, R4, P0 ;  /* 0x000000040500720c */ /* 0x000fe20000746670 */
[----:B------:R-:W-:-:S02]  /*35f10*/  IMAD.MOV.U32 R5, RZ, RZ, 0x0 ;  /* 0x00000000ff057424 */ /* 0x000fc400078e00ff */
[----:B------:R-:W-:Y:S01]  /*35f20*/  @!P1 ST.E.128 desc[UR4][R2.64], R40 ;  /* 0x0000002802009985 */ /* 0x000fe2000c101d04 */
[-C--:B------:R-:W-:Y:S02]  /*35f30*/  ISETP.GE.OR P1, PT, R0, R4.reuse, P0 ;  /* 0x000000040000720c */ /* 0x080fe40000726670 */
[----:B------:R-:W-:Y:S01]  /*35f40*/  ISETP.GE.OR P0, PT, R222, R4, P0 ;  /* 0x00000004de00720c */ /* 0x000fe20000706670 */
[----:B------:R-:W-:Y:S01]  /*35f50*/  IMAD.MOV.U32 R4, RZ, RZ, R9 ;  /* 0x000000ffff047224 */ /* 0x000fe200078e0009 */
[----:B---3--:R-:W-:Y:S04]  /*35f60*/  @!P6 ST.E.128 desc[UR4][R2.64+0x800], R36 ;  /* 0x000800240200e985 */ /* 0x008fe8000c101d04 */
[----:B----4-:R-:W-:Y:S04]  /*35f70*/  @!P5 ST.E.128 desc[UR4][R2.64+0x1000], R32 ;  /* 0x001000200200d985 */ /* 0x010fe8000c101d04 */
[----:B------:R-:W-:Y:S04]  /*35f80*/  @!P4 ST.E.128 desc[UR4][R2.64+0x1800], R28 ;  /* 0x0018001c0200c985 */ /* 0x000fe8000c101d04 */
[----:B------:R-:W-:Y:S04]  /*35f90*/  @!P3 ST.E.128 desc[UR4][R2.64+0x2000], R24 ;  /* 0x002000180200b985 */ /* 0x000fe8000c101d04 */
[----:B------:R-:W-:Y:S04]  /*35fa0*/  @!P2 ST.E.128 desc[UR4][R2.64+0x2800], R20 ;  /* 0x002800140200a985 */ /* 0x000fe8000c101d04 */
[----:B------:R1:W-:Y:S02]  /*35fb0*/  @!P1 ST.E.128 desc[UR4][R2.64+0x3000], R16 ;  /* 0x0030001002009985 */ /* 0x0003e4000c101d04 */
[----:B-1----:R-:W-:Y:S05]  /*35fc0*/  @P0 RET.REL.NODEC R4 `(_ZN5flash24flash_fwd_splitkv_kernelI23Flash_fwd_kernel_traitsILi64ELi64ELi256ELi4ELb0ELb0EN7cutlass10bfloat16_tE19Flash_kernel_traitsILi64ELi64ELi256ELi4ES3_EELb0ELb1ELb1ELb0ELb0ELb1ELb1ELb1EEEvNS_16Flash_fwd_paramsE) ;  /* 0xfffffca0040c0950 */ /* 0x002fea0003c3ffff */
[----:B------:R1:W-:Y:S02]  /*35fd0*/  ST.E.128 desc[UR4][R2.64+0x3800], R12 ;  /* 0x0038000c02007985 */ /* 0x0003e4000c101d04 */
[----:B-1----:R-:W-:Y:S02]  /*35fe0*/  MOV R2, R9 ;  /* 0x0000000900027202 */ /* 0x002fe40000000f00 */
[----:B------:R-:W-:-:S04]  /*35ff0*/  MOV R3, 0x0 ;  /* 0x0000000000037802 */ /* 0x000fc80000000f00 */
[----:B------:R-:W-:Y:S05]  /*36000*/  RET.REL.NODEC R2 `(_ZN5flash24flash_fwd_splitkv_kernelI23Flash_fwd_kernel_traitsILi64ELi64ELi256ELi4ELb0ELb0EN7cutlass10bfloat16_tE19Flash_kernel_traitsILi64ELi64ELi256ELi4ES3_EELb0ELb1ELb1ELb0ELb0ELb1ELb1ELb1EEEvNS_16Flash_fwd_paramsE) ;  /* 0xfffffc9c02fc7950 */ /* 0x000fea0003c3ffff */
.L_x_8369:
[----:B-1----:R-:W-:Y:S01]  /*36010*/  IMAD.MOV.U32 R0, RZ, RZ, 0x2 ;  /* 0x00000002ff007424 */ /* 0x002fe200078e00ff */
[----:B-----5:R-:W-:Y:S01]  /*36020*/  MOV R2, R10 ;  /* 0x0000000a00027202 */ /* 0x020fe20000000f00 */
[----:B------:R-:W-:Y:S01]  /*36030*/  IMAD.MOV.U32 R4, RZ, RZ, -0x1 ;  /* 0xffffffffff047424 */ /* 0x000fe200078e00ff */
[----:B------:R-:W-:-:S07]  /*36040*/  MOV R3, 0x1f ;  /* 0x0000001f00037802 */ /* 0x000fce0000000f00 */
[----:B--2---:R-:W-:Y:S05]  /*36050*/  WARPSYNC.COLLECTIVE R4, `(.L_x_8372) ;  /* 0x0000000004087348 */ /* 0x004fea0003c00000 */
[----:B------:R1:W3:Y:S02]  /*36060*/  SHFL.BFLY P0, R0, R2, R0, R3 ;  /* 0x0c00000002007389 */ /* 0x0002e40000000003 */
[----:B-123--:R-:W-:Y:S05]  /*36070*/  ENDCOLLECTIVE ;  /* 0x000000000000791b */ /* 0x00efea0003800000 */
.L_x_8372:
[----:B------:R-:W-:Y:S02]  /*36080*/  MOV R5, R0 ;  /* 0x0000000000057202 */ /* 0x000fe40000000f00 */
[----:B------:R-:W-:-:S03]  /*36090*/  MOV R0, 0x1 ;  /* 0x0000000100007802 */ /* 0x000fc60000000f00 */
[----:B------:R-:W-:-:S04]  /*360a0*/  FADD.FTZ R5, R5, R10 ;  /* 0x0000000a05057221 */ /* 0x000fc80000010000 */
[----:B------:R-:W-:-:S07]  /*360b0*/  IMAD.MOV.U32 R2, RZ, RZ, R5 ;  /* 0x000000ffff027224 */ /* 0x000fce00078e0005 */
[----:B------:R-:W-:Y:S05]  /*360c0*/  WARPSYNC.COLLECTIVE R4, `(.L_x_8373) ;  /* 0x0000000004087348 */ /* 0x000fea0003c00000 */
[----:B------:R1:W2:Y:S02]  /*360d0*/  SHFL.BFLY P0, R0, R2, R0, R3 ;  /* 0x0c00000002007389 */ /* 0x0002a40000000003 */
[----:B-12---:R-:W-:Y:S05]  /*360e0*/  ENDCOLLECTIVE ;  /* 0x000000000000791b */ /* 0x006fea0003800000 */
.L_x_8373:
[----:B------:R-:W-:Y:S01]  /*360f0*/  IMAD.MOV.U32 R6, RZ, RZ, R0 ;  /* 0x000000ffff067224 */ /* 0x000fe200078e0000 */
[----:B------:R-:W-:Y:S02]  /*36100*/  MOV R0, 0x2 ;  /* 0x0000000200007802 */ /* 0x000fe40000000f00 */
[----:B------:R-:W-:-:S07]  /*36110*/  MOV R2, R8 ;  /* 0x0000000800027202 */ /* 0x000fce0000000f00 */
[----:B------:R-:W-:Y:S05]  /*36120*/  WARPSYNC.COLLECTIVE R4, `(.L_x_8374) ;  /* 0x0000000004087348 */ /* 0x000fea0003c00000 */
[----:B------:R1:W2:Y:S02]  /*36130*/  SHFL.BFLY P0, R0, R2, R0, R3 ;  /* 0x0c00000002007389 */ /* 0x0002a40000000003 */
[----:B-12---:R-:W-:Y:S05]  /*36140*/  ENDCOLLECTIVE ;  /* 0x000000000000791b */ /* 0x006fea0003800000 */
.L_x_8374:
[----:B------:R-:W-:Y:S01]  /*36150*/  IMAD.MOV.U32 R2, RZ, RZ, R0 ;  /* 0x000000ffff027224 */ /* 0x000fe200078e0000 */
[----:B------:R-:W-:-:S03]  /*36160*/  MOV R0, 0x1 ;  /* 0x0000000100007802 */ /* 0x000fc60000000f00 */
[----:B------:R-:W-:-:S07]  /*36170*/  FADD.FTZ R2, R2, R8 ;  /* 0x0000000802027221 */ /* 0x000fce0000010000 */
[----:B------:R-:W-:Y:S05]  /*36180*/  WARPSYNC.COLLECTIVE R4, `(.L_x_8375) ;  /* 0x0000000004087348 */ /* 0x000fea0003c00000 */
[----:B------:R1:W2:Y:S02]  /*36190*/  SHFL.BFLY P0, R0, R2, R0, R3 ;  /* 0x0c00000002007389 */ /* 0x0002a40000000003 */
[----:B-12---:R-:W-:Y:S05]  /*361a0*/  ENDCOLLECTIVE ;  /* 0x000000000000791b */ /* 0x006fea0003800000 */
.L_x_8375:
[----:B------:R-:W-:Y:S01]  /*361b0*/  MOV R3, R0 ;  /* 0x0000000000037202 */ /* 0x000fe20000000f00 */
[----:B------:R-:W-:Y:S01]  /*361c0*/  FADD.FTZ R0, R5, R6 ;  /* 0x0000000605007221 */ /* 0x000fe20000010000 */
[----:B------:R-:W-:Y:S06]  /*361d0*/  BRA `(.L_x_8376) ;  /* 0xfffffff000e87947 */ /* 0x000fec000383ffff */
.L_x_8377:
        /* <DEDUP_REMOVED lines=10> */
.L_x_14771:


//--------------------- .text._ZN5flash32flash_fwd_splitkv_combine_kernelI23Flash_fwd_kernel_traitsILi64ELi64ELi128ELi4ELb0ELb0EN7cutlass10bfloat16_tE19Flash_kernel_traitsILi64ELi64ELi128ELi4ES3_EELi8ELi7ELb0EEEvNS_16Flash_fwd_paramsE --------------------------
	.section	.text._ZN5flash32flash_fwd_splitkv_combine_kernelI23Flash_fwd_kernel_traitsILi64ELi64ELi128ELi4ELb0ELb0EN7cutlass10bfloat16_tE19Flash_kernel_traitsILi64ELi64ELi128ELi4ES3_EELi8ELi7ELb0EEEvNS_16Flash_fwd_paramsE,"ax",@progbits
	.align	128
        .global         _ZN5flash32flash_fwd_splitkv_combine_kernelI23Flash_fwd_kernel_traitsILi64ELi64ELi128ELi4ELb0ELb0EN7cutlass10bfloat16_tE19Flash_kernel_traitsILi64ELi64ELi128ELi4ES3_EELi8ELi7ELb0EEEvNS_16Flash_fwd_paramsE
        .type           _ZN5flash32flash_fwd_splitkv_combine_kernelI23Flash_fwd_kernel_traitsILi64ELi64ELi128ELi4ELb0ELb0EN7cutlass10bfloat16_tE19Flash_kernel_traitsILi64ELi64ELi128ELi4ES3_EELi8ELi7ELb0EEEvNS_16Flash_fwd_paramsE,@function
        .size           _ZN5flash32flash_fwd_splitkv_combine_kernelI23Flash_fwd_kernel_traitsILi64ELi64ELi128ELi4ELb0ELb0EN7cutlass10bfloat16_tE19Flash_kernel_traitsILi64ELi64ELi128ELi4ES3_EELi8ELi7ELb0EEEvNS_16Flash_fwd_paramsE,(.L_x_14772 - _ZN5flash32flash_fwd_splitkv_combine_kernelI23Flash_fwd_kernel_traitsILi64ELi64ELi128ELi4ELb0ELb0EN7cutlass10bfloat16_tE19Flash_kernel_traitsILi64ELi64ELi128ELi4ES3_EELi8ELi7ELb0EEEvNS_16Flash_fwd_paramsE)
        .other          _ZN5flash32flash_fwd_splitkv_combine_kernelI23Flash_fwd_kernel_traitsILi64ELi64ELi128ELi4ELb0ELb0EN7cutlass10bfloat16_tE19Flash_kernel_traitsILi64ELi64ELi128ELi4ES3_EELi8ELi7ELb0EEEvNS_16Flash_fwd_paramsE,@"STO_CUDA_ENTRY STV_DEFAULT"
_ZN5flash32flash_fwd_splitkv_combine_kernelI23Flash_fwd_kernel_traitsILi64ELi64ELi128ELi4ELb0ELb0EN7cutlass10bfloat16_tE19Flash_kernel_traitsILi64ELi64ELi128ELi4ES3_EELi8ELi7ELb0EEEvNS_16Flash_fwd_paramsE:
.text._ZN5flash32flash_fwd_splitkv_combine_kernelI23Flash_fwd_kernel_traitsILi64ELi64ELi128ELi4ELb0ELb0EN7cutlass10bfloat16_tE19Flash_kernel_traitsILi64ELi64ELi128ELi4ES3_EELi8ELi7ELb0EEEvNS_16Flash_fwd_paramsE:
        /* <DEDUP_REMOVED lines=38> */
.L_x_8378:
[----:B------:R-:W-:Y:S01]  /*0260*/  IMAD.U32 R22, RZ, RZ, UR21 ;  /* 0x00000015ff167e24 */ /* 0x000fe2000f8e00ff */
[----:B------:R-:W-:Y:S01]  /*0270*/  MOV R20, UR19 ;  /* 0x0000001300147c02 */ /* 0x000fe20008000f00 */
[----:B------:R-:W-:Y:S01]  /*0280*/  IMAD.U32 R21, RZ, RZ, UR15 ;  /* 0x0000000fff157e24 */ /* 0x000fe2000f8e00ff */
[----:B------:R-:W-:Y:S02]  /*0290*/  MOV R19, UR14 ;  /* 0x0000000e00137c02 */ /* 0x000fe40008000f00 */
[----:B------:R-:W-:Y:S02]  /*02a0*/  MOV R18, 0x2c0 ;  /* 0x000002c000127802 */ /* 0x000fe40000000f00 */
[----:B------:R-:W-:Y:S05]  /*02b0*/  CALL.REL.NOINC `($__internal_14_$__cuda_sm20_div_s64) ;  /* 0x0000004400f87944 */ /* 0x000fea0003c00000 */
[----:B------:R-:W-:-:S07]  /*02c0*/  MOV R13, R11 ;  /* 0x0000000b000d7202 */ /* 0x000fce0000000f00 */
.L_x_8379:
        /* <DEDUP_REMOVED lines=30> */
.L_x_8381:
[----:B------:R-:W-:Y:S01]  /*04b0*/  IMAD.MOV.U32 R22, RZ, RZ, R12 ;  /* 0x000000ffff167224 */ /* 0x000fe200078e000c */
[----:B------:R-:W-:Y:S02]  /*04c0*/  MOV R21, R13 ;  /* 0x0000000d00157202 */ /* 0x000fe40000000f00 */
[----:B------:R-:W-:Y:S02]  /*04d0*/  MOV R18, 0x4f0 ;  /* 0x000004f000127802 */ /* 0x000fe40000000f00 */
[----:B------:R-:W-:Y:S05]  /*04e0*/  CALL.REL.NOINC `($__internal_14_$__cuda_sm20_div_s64) ;  /* 0x00000044006c7944 */ /* 0x000fea0003c00000 */
[----:B------:R-:W-:Y:S02]  /*04f0*/  MOV R4, R12 ;  /* 0x0000000c00047202 */ /* 0x000fe40000000f00 */
[----:B------:R-:W-:Y:S02]  /*0500*/  MOV R5, R11 ;  /* 0x0000000b00057202 */ /* 0x000fe40000000f00 */
.L_x_8382:
[----:B------:R-:W-:Y:S05]  /*0510*/  BSYNC.RECONVERGENT B0 ;  /* 0x0000000000007941 */ /* 0x000fea0003800200 */
.L_x_8380:
        /* <DEDUP_REMOVED lines=58> */
.L_x_8384:
[----:B------:R-:W-:Y:S01]  /*08c0*/  IMAD.MOV.U32 R22, RZ, RZ, R20 ;  /* 0x000000ffff167224 */ /* 0x000fe200078e0014 */
[----:B------:R-:W-:Y:S01]  /*08d0*/  MOV R20, R10 ;  /* 0x0000000a00147202 */ /* 0x000fe20000000f00 */
[----:B------:R-:W-:Y:S01]  /*08e0*/  IMAD.MOV.U32 R21, RZ, RZ, R19 ;  /* 0x000000ffff157224 */ /* 0x000fe200078e0013 */
[----:B------:R-:W-:Y:S02]  /*08f0*/  MOV R19, R0 ;  /* 0x0000000000137202 */ /* 0x000fe40000000f00 */
[----:B------:R-:W-:Y:S02]  /*0900*/  MOV R18, 0x920 ;  /* 0x0000092000127802 */ /* 0x000fe40000000f00 */
[----:B------:R-:W-:Y:S05]  /*0910*/  CALL.REL.NOINC `($__internal_14_$__cuda_sm20_div_s64) ;  /* 0x0000004000607944 */ /* 0x000fea0003c00000 */
[----:B------:R-:W-:Y:S02]  /*0920*/  MOV R13, R11 ;  /* 0x0000000b000d7202 */ /* 0x000fe40000000f00 */
.L_x_8385:
[----:B------:R-:W-:Y:S05]  /*0930*/  BSYNC.RECONVERGENT B0 ;  /* 0x0000000000007941 */ /* 0x000fea0003800200 */
.L_x_8383:
        /* <DEDUP_REMOVED lines=124> */
.L_x_8387:
[----:B------:R-:W-:Y:S01]  /*1100*/  IMAD.MOV.U32 R22, RZ, RZ, R12 ;  /* 0x000000ffff167224 */ /* 0x000fe200078e000c */
[----:B------:R-:W-:Y:S01]  /*1110*/  MOV R20, R9 ;  /* 0x0000000900147202 */ /* 0x000fe20000000f00 */
[----:B------:R-:W-:Y:S01]  /*1120*/  IMAD.MOV.U32 R21, RZ, RZ, R13 ;  /* 0x000000ffff157224 */ /* 0x000fe200078e000d */
[----:B------:R-:W-:Y:S02]  /*1130*/  MOV R19, R37 ;  /* 0x0000002500137202 */ /* 0x000fe40000000f00 */
[----:B------:R-:W-:Y:S02]  /*1140*/  MOV R18, 0x1160 ;  /* 0x0000116000127802 */ /* 0x000fe40000000f00 */
[----:B------:R-:W-:Y:S05]  /*1150*/  CALL.REL.NOINC `($__internal_14_$__cuda_sm20_div_s64) ;  /* 0x0000003800507944 */ /* 0x000fea0003c00000 */
[----:B------:R-:W-:Y:S02]  /*1160*/  MOV R42, R12 ;  /* 0x0000000c002a7202 */ /* 0x000fe40000000f00 */
[----:B------:R-:W-:Y:S02]  /*1170*/  MOV R43, R11 ;  /* 0x0000000b002b7202 */ /* 0x000fe40000000f00 */
.L_x_8388:
[----:B------:R-:W-:Y:S05]  /*1180*/  BSYNC.RECONVERGENT B0 ;  /* 0x0000000000007941 */ /* 0x000fea0003800200 */
.L_x_8386:
        /* <DEDUP_REMOVED lines=57> */
.L_x_8390:
[----:B------:R-:W-:Y:S01]  /*1520*/  IMAD.MOV.U32 R22, RZ, RZ, R4 ;  /* 0x000000ffff167224 */ /* 0x000fe200078e0004 */
[----:B------:R-:W-:Y:S01]  /*1530*/  MOV R21, R5 ;  /* 0x0000000500157202 */ /* 0x000fe20000000f00 */
[----:B------:R-:W-:Y:S01]  /*1540*/  IMAD.MOV.U32 R20, RZ, RZ, R8 ;  /* 0x000000ffff147224 */ /* 0x000fe200078e0008 */
[----:B------:R-:W-:Y:S02]  /*1550*/  MOV R18, 0x1570 ;  /* 0x0000157000127802 */ /* 0x000fe40000000f00 */
[----:B------:R-:W-:Y:S05]  /*1560*/  CALL.REL.NOINC `($__internal_14_$__cuda_sm20_div_s64) ;  /* 0x00000034004c7944 */ /* 0x000fea0003c00000 */
[----:B------:R-:W-:Y:S02]  /*1570*/  MOV R18, R12 ;  /* 0x0000000c00127202 */ /* 0x000fe40000000f00 */
[----:B------:R-:W-:Y:S02]  /*1580*/  MOV R19, R11 ;  /* 0x0000000b00137202 */ /* 0x000fe40000000f00 */
.L_x_8391:
[----:B------:R-:W-:Y:S05]  /*1590*/  BSYNC.RECONVERGENT B0 ;  /* 0x0000000000007941 */ /* 0x000fea0003800200 */
.L_x_8389:
        /* <DEDUP_REMOVED lines=337> */
.L_x_8395:
[----:B------:R-:W-:Y:S01]  /*2ab0*/  IMAD.MOV.U32 R22, RZ, RZ, R2 ;  /* 0x000000ffff167224 */ /* 0x000fe200078e0002 */
[----:B------:R-:W-:Y:S01]  /*2ac0*/  MOV R21, RZ ;  /* 0x000000ff00157202 */ /* 0x000fe20000000f00 */
[----:B------:R-:W-:Y:S01]  /*2ad0*/  IMAD.MOV.U32 R20, RZ, RZ, R40 ;  /* 0x000000ffff147224 */ /* 0x000fe200078e0028 */
[----:B------:R-:W-:Y:S02]  /*2ae0*/  MOV R18, 0x2b00 ;  /* 0x00002b0000127802 */ /* 0x000fe40000000f00 */
[----:B------:R-:W-:Y:S05]  /*2af0*/  CALL.REL.NOINC `($__internal_14_$__cuda_sm20_div_s64) ;  /* 0x0000001c00e87944 */ /* 0x000fea0003c00000 */
[----:B------:R-:W-:Y:S02]  /*2b00*/  IADD3 R15, PT, PT, -R12, RZ, RZ ;  /* 0x000000ff0c0f7210 */ /* 0x000fe40007ffe1ff */
[----:B------:R-:W-:-:S03]  /*2b10*/  MOV R41, R11 ;  /* 0x0000000b00297202 */ /* 0x000fc60000000f00 */
[----:B------:R-:W-:Y:S01]  /*2b20*/  IMAD R14, R40, R15, R2 ;  /* 0x0000000f280e7224 */ /* 0x000fe200078e0202 */
[----:B------:R-:W-:-:S07]  /*2b30*/  MOV R40, R12 ;  /* 0x0000000c00287202 */ /* 0x000fce0000000f00 */
.L_x_8396:
        /* <DEDUP_REMOVED lines=59> */
.L_x_8398:
[----:B------:R-:W-:Y:S01]  /*2ef0*/  IMAD.MOV.U32 R22, RZ, RZ, R40 ;  /* 0x000000ffff167224 */ /* 0x000fe200078e0028 */
[----:B------:R-:W-:Y:S01]  /*2f00*/  MOV R21, R41 ;  /* 0x0000002900157202 */ /* 0x000fe20000000f00 */
[----:B------:R-:W-:Y:S01]  /*2f10*/  IMAD.MOV.U32 R20, RZ, RZ, R36 ;  /* 0x000000ffff147224 */ /* 0x000fe200078e0024 */
[----:B------:R-:W-:Y:S02]  /*2f20*/  MOV R18, 0x2f40 ;  /* 0x00002f4000127802 */ /* 0x000fe40000000f00 */
[----:B------:R-:W-:Y:S05]  /*2f30*/  CALL.REL.NOINC `($__internal_14_$__cuda_sm20_div_s64) ;  /* 0x0000001800d87944 */ /* 0x000fea0003c00000 */
[----:B------:R-:W-:-:S05]  /*2f40*/  IADD3 R37, PT, PT, -R12, RZ, RZ ;  /* 0x000000ff0c257210 */ /* 0x000fca0007ffe1ff */
[----:B------:R-:W-:Y:S02]  /*2f50*/  IMAD R37, R37, R36, R40 ;  /* 0x0000002425257224 */ /* 0x000fe400078e0228 */
.L_x_8399:
[----:B------:R-:W-:Y:S05]  /*2f60*/  BSYNC.RECONVERGENT B0 ;  /* 0x0000000000007941 */ /* 0x000fea0003800200 */
.L_x_8397:
        /* <DEDUP_REMOVED lines=160> */
.L_x_8394:
[----:B------:R-:W0:Y:S01]  /*3970*/  LDC.64 R2, c[0x0][0x420] ;  /* 0x00010800ff027b82 */ /* 0x000e220000000a00 */
[----:B------:R-:W-:-:S05]  /*3980*/  IADD3 R0, PT, PT, R13, UR20, RZ ;  /* 0x000000140d007c10 */ /* 0x000fca000fffe0ff */
[----:B0-----:R-:W-:-:S05]  /*3990*/  IMAD.WIDE.U32 R2, R0, 0x4, R2 ;  /* 0x0000000400027825 */ /* 0x001fca00078e0002 */
[----:B------:R1:W-:Y:S02]  /*39a0*/  STG.E desc[UR10][R2.64], R24 ;  /* 0x0000001802007986 */ /* 0x0003e4000c10190a */
.L_x_8393:
[----:B------:R-:W-:Y:S05]  /*39b0*/  BSYNC.RECONVERGENT B1 ;  /* 0x0000000000017941 */ /* 0x000fea0003800200 */
.L_x_8392:
        /* <DEDUP_REMOVED lines=98> */
.L_x_8410:
        /* <DEDUP_REMOVED lines=9> */
.L_x_8403:
[----:B------:R-:W-:Y:S05]  /*4070*/  BSYNC.RECONVERGENT B0 ;  /* 0x0000000000007941 */ /* 0x000fea0003800200 */
.L_x_8402:
        /* <DEDUP_REMOVED lines=12> */
.L_x_8405:
[----:B------:R-:W-:Y:S05]  /*4140*/  BSYNC.RECONVERGENT B0 ;  /* 0x0000000000007941 */ /* 0x000fea0003800200 */
.L_x_8404:
        /* <DEDUP_REMOVED lines=12> */
.L_x_8407:
[----:B------:R-:W-:Y:S05]  /*4210*/  BSYNC.RECONVERGENT B0 ;  /* 0x0000000000007941 */ /* 0x000fea0003800200 */
.L_x_8406:
        /* <DEDUP_REMOVED lines=12> */
.L_x_8409:
[----:B------:R-:W-:Y:S05]  /*42e0*/  BSYNC.RECONVERGENT B0 ;  /* 0x0000000000007941 */ /* 0x000fea0003800200 */
.L_x_8408:
        /* <DEDUP_REMOVED lines=11> */
.L_x_8401:
        /* <DEDUP_REMOVED lines=11> */
.L_x_8413:
        /* <DEDUP_REMOVED lines=8> */
.L_x_8412:
[----:B------:R-:W-:Y:S05]  /*44d0*/  BSYNC.RECONVERGENT B0 ;  /* 0x0000000000007941 */ /* 0x000fea0003800200 */
.L_x_8411:
        /* <DEDUP_REMOVED lines=9> */
.L_x_8400:
        /* <DEDUP_REMOVED lines=83> */
        .weak           $__internal_14_$__cuda_sm20_div_s64
        .type           $__internal_14_$__cuda_sm20_div_s64,@function
        .size           $__internal_14_$__cuda_sm20_div_s64,(.L_x_14772 - $__internal_14_$__cuda_sm20_div_s64)
$__internal_14_$__cuda_sm20_div_s64:
        /* <DEDUP_REMOVED lines=83> */
[----:B------:R-:W-:Y:S05]  /*4fd0*/  RET.REL.NODEC R14 `(_ZN5flash32flash_fwd_splitkv_combine_kernelI23Flash_fwd_kernel_traitsILi64ELi64ELi128ELi4ELb0ELb0EN7cutlass10bfloat16_tE19Flash_kernel_traitsILi64ELi64ELi128ELi4ES3_EELi8ELi7ELb0EEEvNS_16Flash_fwd_paramsE) ;  /* 0xffffffb00e087950 */ /* 0x000fea0003c3ffff */
.L_x_8414:
        /* <DEDUP_REMOVED lines=10> */
.L_x_14772:


//--------------------- .text._ZN5flash32flash_fwd_splitkv_combine_kernelI23Flash_fwd_kernel_traitsILi64ELi64ELi128ELi4ELb0ELb0EN7cutlass10bfloat16_tE19Flash_kernel_traitsILi64ELi64ELi128ELi4ES3_EELi8ELi6ELb0EEEvNS_16Flash_fwd_paramsE --------------------------
	.section	.text._ZN5flash32flash_fwd_splitkv_combine_kernelI23Flash_fwd_kernel_traitsILi64ELi64ELi128ELi4ELb0ELb0EN7cutlass10bfloat16_tE19Flash_kernel_traitsILi64ELi64ELi128ELi4ES3_EELi8ELi6ELb0EEEvNS_16Flash_fwd_paramsE,"ax",@progbits
	.align	128
        .global         _ZN5flash32flash_fwd_splitkv_combine_kernelI23Flash_fwd_kernel_traitsILi64ELi64ELi128ELi4ELb0ELb0EN7cutlass10bfloat16_tE19Flash_kernel_traitsILi64ELi64ELi128ELi4ES3_EELi8ELi6ELb0EEEvNS_16Flash_fwd_paramsE
        .type           _ZN5flash32flash_fwd_splitkv_combine_kernelI23Flash_fwd_kernel_traitsILi64ELi64ELi128ELi4ELb0ELb0EN7cutlass10bfloat16_tE19Flash_kernel_traitsILi64ELi64ELi128ELi4ES3_EELi8ELi6ELb0EEEvNS_16Flash_fwd_paramsE,@function
        .size           _ZN5flash32flash_fwd_splitkv_combine_kernelI23Flash_fwd_kernel_traitsILi64ELi64ELi128ELi4ELb0ELb0EN7cutlass10bfloat16_tE19Flash_kernel_traitsILi64ELi64ELi128ELi4ES3_EELi8ELi6ELb0EEEvNS_16Flash_fwd_paramsE,(.L_x_14773 - _ZN5flash32flash_fwd_splitkv_combine_kernelI23Flash_fwd_kernel_traitsILi64ELi64ELi128ELi4ELb0ELb0EN7cutlass10bfloat16_tE19Flash_kernel_traitsILi64ELi64ELi128ELi4ES3_EELi8ELi6ELb0EEEvNS_16Flash_fwd_paramsE)
        .other          _ZN5flash32flash_fwd_splitkv_combine_kernelI23Flash_fwd_kernel_traitsILi64ELi64ELi128ELi4ELb0ELb0EN7cutlass10bfloat16_tE19Flash_kernel_traitsILi64ELi64ELi128ELi4ES3_EELi8ELi6ELb0EEEvNS_16Flash_fwd_paramsE,@"STO_CUDA_ENTRY STV_DEFAULT"
_ZN5flash32flash_fwd_splitkv_combine_kernelI23Flash_fwd_kernel_traitsILi64ELi64ELi128ELi4ELb0ELb0EN7cutlass10bfloat16_tE19Flash_kernel_traitsILi64ELi64ELi128ELi4ES3_EELi8ELi6ELb0EEEvNS_16Flash_fwd_paramsE:
.text._ZN5flash32flash_fwd_splitkv_combine_kernelI23Flash_fwd_kernel_traitsILi64ELi64ELi128ELi4ELb0ELb0EN7cutlass10bfloat16_tE19Flash_kernel_traitsILi64ELi64ELi128ELi4ES3_EELi8ELi6ELb0EEEvNS_16Flash_fwd_paramsE:
        /* <DEDUP_REMOVED lines=38> */
.L_x_8415:
[----:B------:R-:W-:Y:S01]  /*0260*/  IMAD.U32 R26, RZ, RZ, UR21 ;  /* 0x00000015ff1a7e24 */ /* 0x000fe2000f8e00ff */
[----:B------:R-:W-:Y:S01]  /*0270*/  MOV R18, UR19 ;  /* 0x0000001300127c02 */ /* 0x000fe20008000f00 */
[----:B------:R-:W-:Y:S01]  /*0280*/  IMAD.U32 R19, RZ, RZ, UR15 ;  /* 0x0000000fff137e24 */ /* 0x000fe2000f8e00ff */
[----:B------:R-:W-:Y:S02]  /*0290*/  MOV R16, UR14 ;  /* 0x0000000e00107c02 */ /* 0x000fe40008000f00 */
[----:B------:R-:W-:Y:S02]  /*02a0*/  MOV R14, 0x2c0 ;  /* 0x000002c0000e7802 */ /* 0x000fe40000000f00 */
[----:B------:R-:W-:Y:S05]  /*02b0*/  CALL.REL.NOINC `($__internal_15_$__cuda_sm20_div_s64) ;  /* 0x0000004000c07944 */ /* 0x000fea0003c00000 */
[----:B------:R-:W-:-:S07]  /*02c0*/  MOV R13, R11 ;  /* 0x0000000b000d7202 */ /* 0x000fce0000000f00 */
.L_x_8416:
        /* <DEDUP_REMOVED lines=30> */
.L_x_8418:
[----:B------:R-:W-:Y:S01]  /*04b0*/  IMAD.MOV.U32 R26, RZ, RZ, R12 ;  /* 0x000000ffff1a7224 */ /* 0x000fe200078e000c */
[----:B------:R-:W-:Y:S02]  /*04c0*/  MOV R19, R13 ;  /* 0x0000000d00137202 */ /* 0x000fe40000000f00 */
[----:B------:R-:W-:Y:S02]  /*04d0*/  MOV R14, 0x4f0 ;  /* 0x000004f0000e7802 */ /* 0x000fe40000000f00 */
[----:B------:R-:W-:Y:S05]  /*04e0*/  CALL.REL.NOINC `($__internal_15_$__cuda_sm20_div_s64) ;  /* 0x0000004000347944 */ /* 0x000fea0003c00000 */
[----:B------:R-:W-:Y:S02]  /*04f0*/  MOV R4, R12 ;  /* 0x0000000c00047202 */ /* 0x000fe40000000f00 */
[----:B------:R-:W-:Y:S02]  /*0500*/  MOV R5, R11 ;  /* 0x0000000b00057202 */ /* 0x000fe40000000f00 */
.L_x_8419:
[----:B------:R-:W-:Y:S05]  /*0510*/  BSYNC.RECONVERGENT B0 ;  /* 0x0000000000007941 */ /* 0x000fea0003800200 */
.L_x_8417:
        /* <DEDUP_REMOVED lines=58> */
.L_x_8421:
[----:B------:R-:W-:Y:S01]  /*08c0*/  IMAD.MOV.U32 R26, RZ, RZ, R18 ;  /* 0x000000ffff1a7224 */ /* 0x000fe200078e0012 */
[----:B------:R-:W-:Y:S01]  /*08d0*/  MOV R18, R10 ;  /* 0x0000000a00127202 */ /* 0x000fe20000000f00 */
[----:B------:R-:W-:Y:S01]  /*08e0*/  IMAD.MOV.U32 R19, RZ, RZ, R16 ;  /* 0x000000ffff137224 */ /* 0x000fe200078e0010 */
[----:B------:R-:W-:Y:S02]  /*08f0*/  MOV R16, R0 ;  /* 0x0000000000107202 */ /* 0x000fe40000000f00 */
[----:B------:R-:W-:Y:S02]  /*0900*/  MOV R14, 0x920 ;  /* 0x00000920000e7802 */ /* 0x000fe40000000f00 */
[----:B------:R-:W-:Y:S05]  /*0910*/  CALL.REL.NOINC `($__internal_15_$__cuda_sm20_div_s64) ;  /* 0x0000003c00287944 */ /* 0x000fea0003c00000 */
[----:B------:R-:W-:Y:S02]  /*0920*/  MOV R13, R11 ;  /* 0x0000000b000d7202 */ /* 0x000fe40000000f00 */
.L_x_8422:
[----:B------:R-:W-:Y:S05]  /*0930*/  BSYNC.RECONVERGENT B0 ;  /* 0x0000000000007941 */ /* 0x000fea0003800200 */
.L_x_8420:
        /* <DEDUP_REMOVED lines=124> */
.L_x_8424:
[----:B------:R-:W-:Y:S01]  /*1100*/  IMAD.MOV.U32 R26, RZ, RZ, R12 ;  /* 0x000000ffff1a7224 */ /* 0x000fe200078e000c */
[----:B------:R-:W-:Y:S01]  /*1110*/  MOV R18, R9 ;  /* 0x0000000900127202 */ /* 0x000fe20000000f00 */
[----:B------:R-:W-:Y:S01]  /*1120*/  IMAD.MOV.U32 R19, RZ, RZ, R13 ;  /* 0x000000ffff137224 */ /* 0x000fe200078e000d */
[----:B------:R-:W-:Y:S02]  /*1130*/  MOV R16, R31 ;  /* 0x0000001f00107202 */ /* 0x000fe40000000f00 */
[----:B------:R-:W-:Y:S02]  /*1140*/  MOV R14, 0x1160 ;  /* 0x00001160000e7802 */ /* 0x000fe40000000f00 */
[----:B------:R-:W-:Y:S05]  /*1150*/  CALL.REL.NOINC `($__internal_15_$__cuda_sm20_div_s64) ;  /* 0x0000003400187944 */ /* 0x000fea0003c00000 */
[----:B------:R-:W-:Y:S02]  /*1160*/  MOV R34, R12 ;  /* 0x0000000c00227202 */ /* 0x000fe40000000f00 */
[----:B------:R-:W-:Y:S02]  /*1170*/  MOV R35, R11 ;  /* 0x0000000b00237202 */ /* 0x000fe40000000f00 */
.L_x_8425:
[----:B------:R-:W-:Y:S05]  /*1180*/  BSYNC.RECONVERGENT B0 ;  /* 0x0000000000007941 */ /* 0x000fea0003800200 */
.L_x_8423:
        /* <DEDUP_REMOVED lines=57> */
.L_x_8427:
[----:B------:R-:W-:Y:S01]  /*1520*/  IMAD.MOV.U32 R26, RZ, RZ, R4 ;  /* 0x000000ffff1a7224 */ /* 0x000fe200078e0004 */
[----:B------:R-:W-:Y:S01]  /*1530*/  MOV R19, R5 ;  /* 0x0000000500137202 */ /* 0x000fe20000000f00 */
[----:B------:R-:W-:Y:S01]  /*1540*/  IMAD.MOV.U32 R18, RZ, RZ, R8 ;  /* 0x000000ffff127224 */ /* 0x000fe200078e0008 */
[----:B------:R-:W-:Y:S02]  /*1550*/  MOV R14, 0x1570 ;  /* 0x00001570000e7802 */ /* 0x000fe40000000f00 */
[----:B------:R-:W-:Y:S05]  /*1560*/  CALL.REL.NOINC `($__internal_15_$__cuda_sm20_div_s64) ;  /* 0x0000003000147944 */ /* 0x000fea0003c00000 */
[----:B------:R-:W-:Y:S02]  /*1570*/  MOV R18, R12 ;  /* 0x0000000c00127202 */ /* 0x000fe40000000f00 */
[----:B------:R-:W-:Y:S02]  /*1580*/  MOV R19, R11 ;  /* 0x0000000b00137202 */ /* 0x000fe40000000f00 */
.L_x_8428:
[----:B------:R-:W-:Y:S05]  /*1590*/  BSYNC.RECONVERGENT B0 ;  /* 0x0000000000007941 */ /* 0x000fea0003800200 */
.L_x_8426:
        /* <DEDUP_REMOVED lines=285> */
.L_x_8432:
[----:B------:R-:W-:Y:S01]  /*2770*/  IMAD.MOV.U32 R26, RZ, RZ, R2 ;  /* 0x000000ffff1a7224 */ /* 0x000fe200078e0002 */
[----:B------:R-:W-:Y:S01]  /*2780*/  MOV R19, RZ ;  /* 0x000000ff00137202 */ /* 0x000fe20000000f00 */
[----:B------:R-:W-:Y:S01]  /*2790*/  IMAD.MOV.U32 R18, RZ, RZ, R32 ;  /* 0x000000ffff127224 */ /* 0x000fe200078e0020 */
[----:B------:R-:W-:Y:S02]  /*27a0*/  MOV R14, 0x27c0 ;  /* 0x000027c0000e7802 */ /* 0x000fe40000000f00 */
[----:B------:R-:W-:Y:S05]  /*27b0*/  CALL.REL.NOINC `($__internal_15_$__cuda_sm20_div_s64) ;  /* 0x0000001c00807944 */ /* 0x000fea0003c00000 */
[----:B------:R-:W-:Y:S02]  /*27c0*/  IADD3 R15, PT, PT, -R12, RZ, RZ ;  /* 0x000000ff0c0f7210 */ /* 0x000fe40007ffe1ff */
[----:B------:R-:W-:-:S03]  /*27d0*/  MOV R33, R11 ;  /* 0x0000000b00217202 */ /* 0x000fc60000000f00 */
[----:B------:R-:W-:Y:S01]  /*27e0*/  IMAD R14, R32, R15, R2 ;  /* 0x0000000f200e7224 */ /* 0x000fe200078e0202 */
[----:B------:R-:W-:-:S07]  /*27f0*/  MOV R32, R12 ;  /* 0x0000000c00207202 */ /* 0x000fce0000000f00 */
.L_x_8433:
        /* <DEDUP_REMOVED lines=59> */
.L_x_8435:
[----:B------:R-:W-:Y:S01]  /*2bb0*/  IMAD.MOV.U32 R26, RZ, RZ, R32 ;  /* 0x000000ffff1a7224 */ /* 0x000fe200078e0020 */
[----:B------:R-:W-:Y:S01]  /*2bc0*/  MOV R19, R33 ;  /* 0x0000002100137202 */ /* 0x000fe20000000f00 */
[----:B------:R-:W-:Y:S01]  /*2bd0*/  IMAD.MOV.U32 R18, RZ, RZ, R30 ;  /* 0x000000ffff127224 */ /* 0x000fe200078e001e */
[----:B------:R-:W-:Y:S02]  /*2be0*/  MOV R14, 0x2c00 ;  /* 0x00002c00000e7802 */ /* 0x000fe40000000f00 */
[----:B------:R-:W-:Y:S05]  /*2bf0*/  CALL.REL.NOINC `($__internal_15_$__cuda_sm20_div_s64) ;  /* 0x0000001800707944 */ /* 0x000fea0003c00000 */
[----:B------:R-:W-:-:S05]  /*2c00*/  IADD3 R31, PT, PT, -R12, RZ, RZ ;  /* 0x000000ff0c1f7210 */ /* 0x000fca0007ffe1ff */
[----:B------:R-:W-:Y:S02]  /*2c10*/  IMAD R31, R31, R30, R32 ;  /* 0x0000001e1f1f7224 */ /* 0x000fe400078e0220 */
.L_x_8436:
[----:B------:R-:W-:Y:S05]  /*2c20*/  BSYNC.RECONVERGENT B0 ;  /* 0x0000000000007941 */ /* 0x000fea0003800200 */
.L_x_8434:
        /* <DEDUP_REMOVED lines=161> */
.L_x_8431:
[----:B------:R-:W0:Y:S01]  /*3640*/  LDC.64 R2, c[0x0][0x420] ;  /* 0x00010800ff027b82 */ /* 0x000e220000000a00 */
[----:B------:R-:W-:-:S05]  /*3650*/  IADD3 R0, PT, PT, R13, UR20, RZ ;  /* 0x000000140d007c10 */ /* 0x000fca000fffe0ff */
[----:B0-----:R-:W-:-:S05]  /*3660*/  IMAD.WIDE.U32 R2, R0, 0x4, R2 ;  /* 0x0000000400027825 */ /* 0x001fca00078e0002 */
[----:B------:R1:W-:Y:S02]  /*3670*/  STG.E desc[UR8][R2.64], R22 ;  /* 0x0000001602007986 */ /* 0x0003e4000c101908 */
.L_x_8430:
[----:B------:R-:W-:Y:S05]  /*3680*/  BSYNC.RECONVERGENT B1 ;  /* 0x0000000000017941 */ /* 0x000fea0003800200 */
.L_x_8429:
        /* <DEDUP_REMOVED lines=74> */
.L_x_8447:
        /* <DEDUP_REMOVED lines=9> */
.L_x_8440:
[----:B0-----:R-:W-:Y:S05]  /*3bc0*/  BSYNC.RECONVERGENT B0 ;  /* 0x0000000000007941 */ /* 0x001fea0003800200 */
.L_x_8439:
        /* <DEDUP_REMOVED lines=12> */
.L_x_8442:
[----:B------:R-:W-:Y:S05]  /*3c90*/  BSYNC.RECONVERGENT B0 ;  /* 0x0000000000007941 */ /* 0x000fea0003800200 */
.L_x_8441:
        /* <DEDUP_REMOVED lines=12> */
.L_x_8444:
[----:B------:R-:W-:Y:S05]  /*3d60*/  BSYNC.RECONVERGENT B0 ;  /* 0x0000000000007941 */ /* 0x000fea0003800200 */
.L_x_8443:
        /* <DEDUP_REMOVED lines=12> */
.L_x_8446:
[----:B------:R-:W-:Y:S05]  /*3e30*/  BSYNC.RECONVERGENT B0 ;  /* 0x0000000000007941 */ /* 0x000fea0003800200 */
.L_x_8445:
        /* <DEDUP_REMOVED lines=11> */
.L_x_8438:
        /* <DEDUP_REMOVED lines=8> */
.L_x_8450:
        /* <DEDUP_REMOVED lines=8> */
.L_x_8449:
[----:B-1----:R-:W-:Y:S05]  /*3ff0*/  BSYNC.RECONVERGENT B0 ;  /* 0x0000000000007941 */ /* 0x002fea0003800200 */
.L_x_8448:
        /* <DEDUP_REMOVED lines=9> */
.L_x_8437:
        /* <DEDUP_REMOVED lines=83> */
        .weak           $__internal_15_$__cuda_sm20_div_s64
        .type           $__internal_15_$__cuda_sm20_div_s64,@function
        .size           $__internal_15_$__cuda_sm20_div_s64,(.L_x_14773 - $__internal_15_$__cuda_sm20_div_s64)
$__internal_15_$__cuda_sm20_div_s64:
        /* <DEDUP_REMOVED lines=82> */
[----:B------:R-:W-:Y:S06]  /*4ae0*/  RET.REL.NODEC R14 `(_ZN5flash32flash_fwd_splitkv_combine_kernelI23Flash_fwd_kernel_traitsILi64ELi64ELi128ELi4ELb0ELb0EN7cutlass10bfloat16_tE19Flash_kernel_traitsILi64ELi64ELi128ELi4ES3_EELi8ELi6ELb0EEEvNS_16Flash_fwd_paramsE) ;  /* 0xffffffb40e447950 */ /* 0x000fec0003c3ffff */
.L_x_8451:
        /* <DEDUP_REMOVED lines=9> */
.L_x_14773:


//--------------------- .text._ZN5flash32flash_fwd_splitkv_combine_kernelI23Flash_fwd_kernel_traitsILi64ELi64ELi128ELi4ELb0ELb0EN7cutlass10bfloat16_tE19Flash_kernel_traitsILi64ELi64ELi128ELi4ES3_EELi8ELi5ELb0EEEvNS_16Flash_fwd_paramsE --------------------------
	.section	.text._ZN5flash32flash_fwd_splitkv_combine_kernelI23Flash_fwd_kernel_traitsILi64ELi64ELi128ELi4ELb0ELb0EN7cutlass10bfloat16_tE19Flash_kernel_traitsILi64ELi64ELi128ELi4ES3_EELi8ELi5ELb0EEEvNS_16Flash_fwd_paramsE,"ax",@progbits
	.align	128
        .global         _ZN5flash32flash_fwd_splitkv_combine_kernelI23Flash_fwd_kernel_traitsILi64ELi64ELi128ELi4ELb0ELb0EN7cutlass10bfloat16_tE19Flash_kernel_traitsILi64ELi64ELi128ELi4ES3_EELi8ELi5ELb0EEEvNS_16Flash_fwd_paramsE
        .type           _ZN5flash32flash_fwd_splitkv_combine_kernelI23Flash_fwd_kernel_traitsILi64ELi64ELi128ELi4ELb0ELb0EN7cutlass10bfloat16_tE19Flash_kernel_traitsILi64ELi64ELi128ELi4ES3_EELi8ELi5ELb0EEEvNS_16Flash_fwd_paramsE,@function
        .size           _ZN5flash32flash_fwd_splitkv_combine_kernelI23Flash_fwd_kernel_traitsILi64ELi64ELi128ELi4ELb0ELb0EN7cutlass10bfloat16_tE19Flash_kernel_traitsILi64ELi64ELi128ELi4ES3_EELi8ELi5ELb0EEEvNS_16Flash_fwd_paramsE,(.L_x_14774 - _ZN5flash32flash_fwd_splitkv_combine_kernelI23Flash_fwd_kernel_traitsILi64ELi64ELi128ELi4ELb0ELb0EN7cutlass10bfloat16_tE19Flash_kernel_traitsILi64ELi64ELi128ELi4ES3_EELi8ELi5ELb0EEEvNS_16Flash_fwd_paramsE)
        .other          _ZN5flash32flash_fwd_splitkv_combine_kernelI23Flash_fwd_kernel_traitsILi64ELi64ELi128ELi4ELb0ELb0EN7cutlass10bfloat16_tE19Flash_kernel_traitsILi64ELi64ELi128ELi4ES3_EELi8ELi5ELb0EEEvNS_16Flash_fwd_paramsE,@"STO_CUDA_ENTRY STV_DEFAULT"
_ZN5flash32flash_fwd_splitkv_combine_kernelI23Flash_fwd_kernel_traitsILi64ELi64ELi128ELi4ELb0ELb0EN7cutlass10bfloat16_tE19Flash_kernel_traitsILi64ELi64ELi128ELi4ES3_EELi8ELi5ELb0EEEvNS_16Flash_fwd_paramsE:
.text._ZN5flash32flash_fwd_splitkv_combine_kernelI23Flash_fwd_kernel_traitsILi64ELi64ELi128ELi4ELb0ELb0EN7cutlass10bfloat16_tE19Flash_kernel_traitsILi64ELi64ELi128ELi4ES3_EELi8ELi5ELb0EEEvNS_16Flash_fwd_paramsE:
        /* <DEDUP_REMOVED lines=38> */
.L_x_8452:
[----:B------:R-:W-:Y:S01]  /*0260*/  IMAD.U32 R14, RZ, RZ, UR21 ;  /* 0x00000015ff0e7e24 */ /* 0x000fe2000f8e00ff */
[----:B------:R-:W-:Y:S01]  /*0270*/  MOV R20, UR19 ;  /* 0x0000001300147c02 */ /* 0x000fe20008000f00 */
[----:B------:R-:W-:Y:S01]  /*0280*/  IMAD.U32 R19, RZ, RZ, UR15 ;  /* 0x0000000fff137e24 */ /* 0x000fe2000f8e00ff */
[----:B------:R-:W-:Y:S02]  /*0290*/  MOV R18, UR14 ;  /* 0x0000000e00127c02 */ /* 0x000fe40008000f00 */
[----:B------:R-:W-:Y:S02]  /*02a0*/  MOV R16, 0x2c0 ;  /* 0x000002c000107802 */ /* 0x000fe40000000f00 */
[----:B------:R-:W-:Y:S05]  /*02b0*/  CALL.REL.NOINC `($__internal_16_$__cuda_sm20_div_s64) ;  /* 0x0000003c00b87944 */ /* 0x000fea0003c00000 */
[----:B------:R-:W-:-:S07]  /*02c0*/  MOV R13, R11 ;  /* 0x0000000b000d7202 */ /* 0x000fce0000000f00 */
.L_x_8453:
        /* <DEDUP_REMOVED lines=30> */
.L_x_8455:
[----:B------:R-:W-:Y:S01]  /*04b0*/  IMAD.MOV.U32 R14, RZ, RZ, R12 ;  /* 0x000000ffff0e7224 */ /* 0x000fe200078e000c */
[----:B------:R-:W-:Y:S02]  /*04c0*/  MOV R19, R13 ;  /* 0x0000000d00137202 */ /* 0x000fe40000000f00 */
[----:B------:R-:W-:Y:S02]  /*04d0*/  MOV R16, 0x4f0 ;  /* 0x000004f000107802 */ /* 0x000fe40000000f00 */
[----:B------:R-:W-:Y:S05]  /*04e0*/  CALL.REL.NOINC `($__internal_16_$__cuda_sm20_div_s64) ;  /* 0x0000003c002c7944 */ /* 0x000fea0003c00000 */
[----:B------:R-:W-:Y:S02]  /*04f0*/  MOV R4, R12 ;  /* 0x0000000c00047202 */ /* 0x000fe40000000f00 */
[----:B------:R-:W-:Y:S02]  /*0500*/  MOV R5, R11 ;  /* 0x0000000b00057202 */ /* 0x000fe40000000f00 */
.L_x_8456:
[----:B------:R-:W-:Y:S05]  /*0510*/  BSYNC.RECONVERGENT B0 ;  /* 0x0000000000007941 */ /* 0x000fea0003800200 */
.L_x_8454:
        /* <DEDUP_REMOVED lines=57> */
.L_x_8458:
[----:B------:R-:W-:Y:S01]  /*08b0*/  IMAD.MOV.U32 R14, RZ, RZ, R20 ;  /* 0x000000ffff0e7224 */ /* 0x000fe200078e0014 */
[----:B------:R-:W-:Y:S01]  /*08c0*/  MOV R20, R9 ;  /* 0x0000000900147202 */ /* 0x000fe20000000f00 */
[----:B------:R-:W-:Y:S01]  /*08d0*/  IMAD.MOV.U32 R19, RZ, RZ, R18 ;  /* 0x000000ffff137224 */ /* 0x000fe200078e0012 */
[----:B------:R-:W-:Y:S02]  /*08e0*/  MOV R18, R29 ;  /* 0x0000001d00127202 */ /* 0x000fe40000000f00 */
[----:B------:R-:W-:Y:S02]  /*08f0*/  MOV R16, 0x910 ;  /* 0x0000091000107802 */ /* 0x000fe40000000f00 */
[----:B------:R-:W-:Y:S05]  /*0900*/  CALL.REL.NOINC `($__internal_16_$__cuda_sm20_div_s64) ;  /* 0x0000003800247944 */ /* 0x000fea0003c00000 */
[----:B------:R-:W-:Y:S02]  /*0910*/  MOV R10, R12 ;  /* 0x0000000c000a7202 */ /* 0x000fe40000000f00 */
.L_x_8459:
[----:B------:R-:W-:Y:S05]  /*0920*/  BSYNC.RECONVERGENT B0 ;  /* 0x0000000000007941 */ /* 0x000fea0003800200 */
.L_x_8457:
        /* <DEDUP_REMOVED lines=124> */
.L_x_8461:
[----:B------:R-:W-:Y:S01]  /*10f0*/  IMAD.MOV.U32 R14, RZ, RZ, R10 ;  /* 0x000000ffff0e7224 */ /* 0x000fe200078e000a */
[----:B------:R-:W-:Y:S01]  /*1100*/  MOV R20, R8 ;  /* 0x0000000800147202 */ /* 0x000fe20000000f00 */
[----:B------:R-:W-:Y:S01]  /*1110*/  IMAD.MOV.U32 R19, RZ, RZ, R11 ;  /* 0x000000ffff137224 */ /* 0x000fe200078e000b */
[----:B------:R-:W-:Y:S02]  /*1120*/  MOV R18, R0 ;  /* 0x0000000000127202 */ /* 0x000fe40000000f00 */
[----:B------:R-:W-:Y:S02]  /*1130*/  MOV R16, 0x1150 ;  /* 0x0000115000107802 */ /* 0x000fe40000000f00 */
[----:B------:R-:W-:Y:S05]  /*1140*/  CALL.REL.NOINC `($__internal_16_$__cuda_sm20_div_s64) ;  /* 0x0000003000147944 */ /* 0x000fea0003c00000 */
[----:B------:R-:W-:Y:S02]  /*1150*/  MOV R32, R12 ;  /* 0x0000000c00207202 */ /* 0x000fe40000000f00 */
[----:B------:R-:W-:Y:S02]  /*1160*/  MOV R33, R11 ;  /* 0x0000000b00217202 */ /* 0x000fe40000000f00 */
.L_x_8462:
[----:B------:R-:W-:Y:S05]  /*1170*/  BSYNC.RECONVERGENT B0 ;  /* 0x0000000000007941 */ /* 0x000fea0003800200 */
.L_x_8460:
        /* <DEDUP_REMOVED lines=57> */
.L_x_8464:
[----:B------:R-:W-:Y:S01]  /*1510*/  IMAD.MOV.U32 R14, RZ, RZ, R4 ;  /* 0x000000ffff0e7224 */ /* 0x000fe200078e0004 */
[----:B------:R-:W-:Y:S01]  /*1520*/  MOV R19, R5 ;  /* 0x0000000500137202 */ /* 0x000fe20000000f00 */
[----:B------:R-:W-:Y:S01]  /*1530*/  IMAD.MOV.U32 R20, RZ, RZ, R7 ;  /* 0x000000ffff147224 */ /* 0x000fe200078e0007 */
[----:B------:R-:W-:Y:S02]  /*1540*/  MOV R16, 0x1560 ;  /* 0x0000156000107802 */ /* 0x000fe40000000f00 */
[----:B------:R-:W-:Y:S05]  /*1550*/  CALL.REL.NOINC `($__internal_16_$__cuda_sm20_div_s64) ;  /* 0x0000002c00107944 */ /* 0x000fea0003c00000 */
[----:B------:R-:W-:Y:S02]  /*1560*/  MOV R14, R12 ;  /* 0x0000000c000e7202 */ /* 0x000fe40000000f00 */
[----:B------:R-:W-:Y:S02]  /*1570*/  MOV R15, R11 ;  /* 0x0000000b000f7202 */ /* 0x000fe40000000f00 */
.L_x_8465:
[----:B------:R-:W-:Y:S05]  /*1580*/  BSYNC.RECONVERGENT B0 ;  /* 0x0000000000007941 */ /* 0x000fea0003800200 */
.L_x_8463:
        /* <DEDUP_REMOVED lines=232> */
.L_x_8469:
[----:B------:R-:W-:Y:S01]  /*2410*/  IMAD.MOV.U32 R14, RZ, RZ, R2 ;  /* 0x000000ffff0e7224 */ /* 0x000fe200078e0002 */
[----:B------:R-:W-:Y:S01]  /*2420*/  MOV R19, RZ ;  /* 0x000000ff00137202 */ /* 0x000fe20000000f00 */
[----:B------:R-:W-:Y:S01]  /*2430*/  IMAD.MOV.U32 R20, RZ, RZ, R30 ;  /* 0x000000ffff147224 */ /* 0x000fe200078e001e */
[----:B------:R-:W-:Y:S02]  /*2440*/  MOV R16, 0x2460 ;  /* 0x0000246000107802 */ /* 0x000fe40000000f00 */
[----:B------:R-:W-:Y:S05]  /*2450*/  CALL.REL.NOINC `($__internal_16_$__cuda_sm20_div_s64) ;  /* 0x0000001c00507944 */ /* 0x000fea0003c00000 */
[----:B------:R-:W-:Y:S02]  /*2460*/  IADD3 R15, PT, PT, -R12, RZ, RZ ;  /* 0x000000ff0c0f7210 */ /* 0x000fe40007ffe1ff */
[----:B------:R-:W-:-:S03]  /*2470*/  MOV R31, R11 ;  /* 0x0000000b001f7202 */ /* 0x000fc60000000f00 */
[----:B------:R-:W-:Y:S01]  /*2480*/  IMAD R10, R30, R15, R2 ;  /* 0x0000000f1e0a7224 */ /* 0x000fe200078e0202 */
[----:B------:R-:W-:-:S07]  /*2490*/  MOV R30, R12 ;  /* 0x0000000c001e7202 */ /* 0x000fce0000000f00 */
.L_x_8470:
        /* <DEDUP_REMOVED lines=59> */
.L_x_8472:
[----:B------:R-:W-:Y:S01]  /*2850*/  IMAD.MOV.U32 R14, RZ, RZ, R30 ;  /* 0x000000ffff0e7224 */ /* 0x000fe200078e001e */
[----:B------:R-:W-:Y:S01]  /*2860*/  MOV R19, R31 ;  /* 0x0000001f00137202 */ /* 0x000fe20000000f00 */
[----:B------:R-:W-:Y:S01]  /*2870*/  IMAD.MOV.U32 R20, RZ, RZ, R28 ;  /* 0x000000ffff147224 */ /* 0x000fe200078e001c */
[----:B------:R-:W-:Y:S02]  /*2880*/  MOV R16, 0x28a0 ;  /* 0x000028a000107802 */ /* 0x000fe40000000f00 */
[----:B------:R-:W-:Y:S05]  /*2890*/  CALL.REL.NOINC `($__internal_16_$__cuda_sm20_div_s64) ;  /* 0x0000001800407944 */ /* 0x000fea0003c00000 */
[----:B------:R-:W-:-:S05]  /*28a0*/  IADD3 R11, PT, PT, -R12, RZ, RZ ;  /* 0x000000ff0c0b7210 */ /* 0x000fca0007ffe1ff */
[----:B------:R-:W-:Y:S02]  /*28b0*/  IMAD R28, R11, R28, R30 ;  /* 0x0000001c0b1c7224 */ /* 0x000fe400078e021e */
.L_x_8473:
[----:B------:R-:W-:Y:S05]  /*28c0*/  BSYNC.RECONVERGENT B0 ;  /* 0x0000000000007941 */ /* 0x000fea0003800200 */
.L_x_8471:
        /* <DEDUP_REMOVED lines=160> */
.L_x_8468:
[----:B------:R-:W0:Y:S01]  /*32d0*/  LDC.64 R2, c[0x0][0x420] ;  /* 0x00010800ff027b82 */ /* 0x000e220000000a00 */
[----:B------:R-:W-:-:S05]  /*32e0*/  IADD3 R0, PT, PT, R13, UR20, RZ ;  /* 0x000000140d007c10 */ /* 0x000fca000fffe0ff */
[----:B0-----:R-:W-:-:S05]  /*32f0*/  IMAD.WIDE.U32 R2, R0, 0x4, R2 ;  /* 0x0000000400027825 */ /* 0x001fca00078e0002 */
[----:B------:R1:W-:Y:S02]  /*3300*/  STG.E desc[UR10][R2.64], R22 ;  /* 0x0000001602007986 */ /* 0x0003e4000c10190a */
.L_x_8467:
[----:B------:R-:W-:Y:S05]  /*3310*/  BSYNC.RECONVERGENT B1 ;  /* 0x0000000000017941 */ /* 0x000fea0003800200 */
.L_x_8466:
        /* <DEDUP_REMOVED lines=60> */
.L_x_8484:
        /* <DEDUP_REMOVED lines=9> */
.L_x_8477:
[----:B0-----:R-:W-:Y:S05]  /*3770*/  BSYNC.RECONVERGENT B0 ;  /* 0x0000000000007941 */ /* 0x001fea0003800200 */
.L_x_8476:
        /* <DEDUP_REMOVED lines=12> */
.L_x_8479:
[----:B------:R-:W-:Y:S05]  /*3840*/  BSYNC.RECONVERGENT B0 ;  /* 0x0000000000007941 */ /* 0x000fea0003800200 */
.L_x_8478:
        /* <DEDUP_REMOVED lines=12> */
.L_x_8481:
[----:B------:R-:W-:Y:S05]  /*3910*/  BSYNC.RECONVERGENT B0 ;  /* 0x0000000000007941 */ /* 0x000fea0003800200 */
.L_x_8480:
        /* <DEDUP_REMOVED lines=12> */
.L_x_8483:
[----:B------:R-:W-:Y:S05]  /*39e0*/  BSYNC.RECONVERGENT B0 ;  /* 0x0000000000007941 */ /* 0x000fea0003800200 */
.L_x_8482:
        /* <DEDUP_REMOVED lines=11> */
.L_x_8475:
        /* <DEDUP_REMOVED lines=11> */
.L_x_8487:
        /* <DEDUP_REMOVED lines=8> */
.L_x_8486:
[----:B------:R-:W-:Y:S05]  /*3bd0*/  BSYNC.RECONVERGENT B0 ;  /* 0x0000000000007941 */ /* 0x000fea0003800200 */
.L_x_8485:
        /* <DEDUP_REMOVED lines=9> */
.L_x_8474:
        /* <DEDUP_REMOVED lines=83> */
        .weak           $__internal_16_$__cuda_sm20_div_s64
        .type           $__internal_16_$__cuda_sm20_div_s64,@function
        .size           $__internal_16_$__cuda_sm20_div_s64,(.L_x_14774 - $__internal_16_$__cuda_sm20_div_s64)
$__internal_16_$__cuda_sm20_div_s64:
        /* <DEDUP_REMOVED lines=83> */
[----:B------:R-:W-:Y:S06]  /*46d0*/  RET.REL.NODEC R14 `(_ZN5flash32flash_fwd_splitkv_combine_kernelI23Flash_fwd_kernel_traitsILi64ELi64ELi128ELi4ELb0ELb0EN7cutlass10bfloat16_tE19Flash_kernel_traitsILi64ELi64ELi128ELi4ES3_EELi8ELi5ELb0EEEvNS_16Flash_fwd_paramsE) ;  /* 0xffffffb80e487950 */ /* 0x000fec0003c3ffff */
.L_x_8488:
        /* <DEDUP_REMOVED lines=10> */
.L_x_14774:


//--------------------- .text._ZN5flash32flash_fwd_splitkv_combine_kernelI23Flash_fwd_kernel_traitsILi64ELi64ELi128ELi4ELb0ELb0EN7cutlass10bfloat16_tE19Flash_kernel_traitsILi64ELi64ELi128ELi4ES3_EELi8ELi4ELb0EEEvNS_16Flash_fwd_paramsE --------------------------
	.section	.text._ZN5flash32flash_fwd_splitkv_combine_kernelI23Flash_fwd_kernel_traitsILi64ELi64ELi128ELi4ELb0ELb0EN7cutlass10bfloat16_tE19Flash_kernel_traitsILi64ELi64ELi128ELi4ES3_EELi8ELi4ELb0EEEvNS_16Flash_fwd_paramsE,"ax",@progbits
	.align	128
        .global         _ZN5flash32flash_fwd_splitkv_combine_kernelI23Flash_fwd_kernel_traitsILi64ELi64ELi128ELi4ELb0ELb0EN7cutlass10bfloat16_tE19Flash_kernel_traitsILi64ELi64ELi128ELi4ES3_EELi8ELi4ELb0EEEvNS_16Flash_fwd_paramsE
        .type           _ZN5flash32flash_fwd_splitkv_combine_kernelI23Flash_fwd_kernel_traitsILi64ELi64ELi128ELi4ELb0ELb0EN7cutlass10bfloat16_tE19Flash_kernel_traitsILi64ELi64ELi128ELi4ES3_EELi8ELi4ELb0EEEvNS_16Flash_fwd_paramsE,@function
        .size           _ZN5flash32flash_fwd_splitkv_combine_kernelI23Flash_fwd_kernel_traitsILi64ELi64ELi128ELi4ELb0ELb0EN7cutlass10bfloat16_tE19Flash_kernel_traitsILi64ELi64ELi128ELi4ES3_EELi8ELi4ELb0EEEvNS_16Flash_fwd_paramsE,(.L_x_14775 - _ZN5flash32flash_fwd_splitkv_combine_kernelI23Flash_fwd_kernel_traitsILi64ELi64ELi128ELi4ELb0ELb0EN7cutlass10bfloat16_tE19Flash_kernel_traitsILi64ELi64ELi128ELi4ES3_EELi8ELi4ELb0EEEvNS_16Flash_fwd_paramsE)
        .other          _ZN5flash32flash_fwd_splitkv_combine_kernelI23Flash_fwd_kernel_traitsILi64ELi64ELi128ELi4ELb0ELb0EN7cutlass10bfloat16_tE19Flash_kernel_traitsILi64ELi64ELi128ELi4ES3_EELi8ELi4ELb0EEEvNS_16Flash_fwd_paramsE,@"STO_CUDA_ENTRY STV_DEFAULT"
_ZN5flash32flash_fwd_splitkv_combine_kernelI23Flash_fwd_kernel_traitsILi64ELi64ELi128ELi4ELb0ELb0EN7cutlass10bfloat16_tE19Flash_kernel_traitsILi64ELi64ELi128ELi4ES3_EELi8ELi4ELb0EEEvNS_16Flash_fwd_paramsE:
.text._ZN5flash32flash_fwd_splitkv_combine_kernelI23Flash_fwd_kernel_traitsILi64ELi64ELi128ELi4ELb0ELb0EN7cutlass10bfloat16_tE19Flash_kernel_traitsILi64ELi64ELi128ELi4ES3_EELi8ELi4ELb0EEEvNS_16Flash_fwd_paramsE:
        /* <DEDUP_REMOVED lines=38> */
.L_x_8489:
[----:B------:R-:W-:Y:S01]  /*0260*/  IMAD.U32 R22, RZ, RZ, UR13 ;  /* 0x0000000dff167e24 */ /* 0x000fe2000f8e00ff */
[----:B------:R-:W-:Y:S01]  /*0270*/  MOV R20, UR11 ;  /* 0x0000000b00147c02 */ /* 0x000fe20008000f00 */
[----:B------:R-:W-:Y:S01]  /*0280*/  IMAD.U32 R21, RZ, RZ, UR15 ;  /* 0x0000000fff157e24 */ /* 0x000fe2000f8e00ff */
[----:B------:R-:W-:Y:S02]  /*0290*/  MOV R19, UR7 ;  /* 0x0000000700137c02 */ /* 0x000fe40008000f00 */
[----:B------:R-:W-:Y:S02]  /*02a0*/  MOV R18, 0x2c0 ;  /* 0x000002c000127802 */ /* 0x000fe40000000f00 */
[----:B------:R-:W-:Y:S05]  /*02b0*/  CALL.REL.NOINC `($__internal_17_$__cuda_sm20_div_s64) ;  /* 0x0000003c00607944 */ /* 0x000fea0003c00000 */
[----:B------:R-:W-:-:S07]  /*02c0*/  MOV R13, R11 ;  /* 0x0000000b000d7202 */ /* 0x000fce0000000f00 */
.L_x_8490:
        /* <DEDUP_REMOVED lines=30> */
.L_x_8492:
[----:B------:R-:W-:Y:S01]  /*04b0*/  IMAD.MOV.U32 R22, RZ, RZ, R12 ;  /* 0x000000ffff167224 */ /* 0x000fe200078e000c */
[----:B------:R-:W-:Y:S02]  /*04c0*/  MOV R21, R13 ;  /* 0x0000000d00157202 */ /* 0x000fe40000000f00 */
[----:B------:R-:W-:Y:S02]  /*04d0*/  MOV R18, 0x4f0 ;  /* 0x000004f000127802 */ /* 0x000fe40000000f00 */
[----:B------:R-:W-:Y:S05]  /*04e0*/  CALL.REL.NOINC `($__internal_17_$__cuda_sm20_div_s64) ;  /* 0x0000003800d47944 */ /* 0x000fea0003c00000 */
[----:B------:R-:W-:Y:S02]  /*04f0*/  MOV R4, R12 ;  /* 0x0000000c00047202 */ /* 0x000fe40000000f00 */
[----:B------:R-:W-:Y:S02]  /*0500*/  MOV R5, R11 ;  /* 0x0000000b00057202 */ /* 0x000fe40000000f00 */
.L_x_8493:
[----:B------:R-:W-:Y:S05]  /*0510*/  BSYNC.RECONVERGENT B0 ;  /* 0x0000000000007941 */ /* 0x000fea0003800200 */
.L_x_8491:
        /* <DEDUP_REMOVED lines=58> */
.L_x_8495:
[----:B------:R-:W-:Y:S01]  /*08c0*/  IMAD.MOV.U32 R22, RZ, RZ, R20 ;  /* 0x000000ffff167224 */ /* 0x000fe200078e0014 */
[----:B------:R-:W-:Y:S01]  /*08d0*/  MOV R20, R10 ;  /* 0x0000000a00147202 */ /* 0x000fe20000000f00 */
[----:B------:R-:W-:Y:S01]  /*08e0*/  IMAD.MOV.U32 R21, RZ, RZ, R19 ;  /* 0x000000ffff157224 */ /* 0x000fe200078e0013 */
[----:B------:R-:W-:Y:S02]  /*08f0*/  MOV R19, R0 ;  /* 0x0000000000137202 */ /* 0x000fe40000000f00 */
[----:B------:R-:W-:Y:S02]  /*0900*/  MOV R18, 0x920 ;  /* 0x0000092000127802 */ /* 0x000fe40000000f00 */
[----:B------:R-:W-:Y:S05]  /*0910*/  CALL.REL.NOINC `($__internal_17_$__cuda_sm20_div_s64) ;  /* 0x0000003400c87944 */ /* 0x000fea0003c00000 */
[----:B------:R-:W-:Y:S02]  /*0920*/  MOV R13, R11 ;  /* 0x0000000b000d7202 */ /* 0x000fe40000000f00 */
.L_x_8496:
[----:B------:R-:W-:Y:S05]  /*0930*/  BSYNC.RECONVERGENT B0 ;  /* 0x0000000000007941 */ /* 0x000fea0003800200 */
.L_x_8494:
        /* <DEDUP_REMOVED lines=124> */
.L_x_8498:
[----:B------:R-:W-:Y:S01]  /*1100*/  IMAD.MOV.U32 R22, RZ, RZ, R12 ;  /* 0x000000ffff167224 */ /* 0x000fe200078e000c */
[----:B------:R-:W-:Y:S01]  /*1110*/  MOV R20, R9 ;  /* 0x0000000900147202 */ /* 0x000fe20000000f00 */
[----:B------:R-:W-:Y:S01]  /*1120*/  IMAD.MOV.U32 R21, RZ, RZ, R13 ;  /* 0x000000ffff157224 */ /* 0x000fe200078e000d */
[----:B------:R-:W-:Y:S02]  /*1130*/  MOV R19, R29 ;  /* 0x0000001d00137202 */ /* 0x000fe40000000f00 */
[----:B------:R-:W-:Y:S02]  /*1140*/  MOV R18, 0x1160 ;  /* 0x0000116000127802 */ /* 0x000fe40000000f00 */
[----:B------:R-:W-:Y:S05]  /*1150*/  CALL.REL.NOINC `($__internal_17_$__cuda_sm20_div_s64) ;  /* 0x0000002c00b87944 */ /* 0x000fea0003c00000 */
[----:B------:R-:W-:Y:S02]  /*1160*/  MOV R34, R12 ;  /* 0x0000000c00227202 */ /* 0x000fe40000000f00 */
[----:B------:R-:W-:Y:S02]  /*1170*/  MOV R35, R11 ;  /* 0x0000000b00237202 */ /* 0x000fe40000000f00 */
.L_x_8499:
[----:B------:R-:W-:Y:S05]  /*1180*/  BSYNC.RECONVERGENT B0 ;  /* 0x0000000000007941 */ /* 0x000fea0003800200 */
.L_x_8497:
        /* <DEDUP_REMOVED lines=57> */
.L_x_8501:
[----:B------:R-:W-:Y:S01]  /*1520*/  IMAD.MOV.U32 R22, RZ, RZ, R4 ;  /* 0x000000ffff167224 */ /* 0x000fe200078e0004 */
[----:B------:R-:W-:Y:S01]  /*1530*/  MOV R21, R5 ;  /* 0x0000000500157202 */ /* 0x000fe20000000f00 */
[----:B------:R-:W-:Y:S01]  /*1540*/  IMAD.MOV.U32 R20, RZ, RZ, R8 ;  /* 0x000000ffff147224 */ /* 0x000fe200078e0008 */
[----:B------:R-:W-:Y:S02]  /*1550*/  MOV R18, 0x1570 ;  /* 0x0000157000127802 */ /* 0x000fe40000000f00 */
[----:B------:R-:W-:Y:S05]  /*1560*/  CALL.REL.NOINC `($__internal_17_$__cuda_sm20_div_s64) ;  /* 0x0000002800b47944 */ /* 0x000fea0003c00000 */
[----:B------:R-:W-:Y:S02]  /*1570*/  MOV R14, R12 ;  /* 0x0000000c000e7202 */ /* 0x000fe40000000f00 */
[----:B------:R-:W-:Y:S02]  /*1580*/  MOV R15, R11 ;  /* 0x0000000b000f7202 */ /* 0x000fe40000000f00 */
.L_x_8502:
[----:B------:R-:W-:Y:S05]  /*1590*/  BSYNC.RECONVERGENT B0 ;  /* 0x0000000000007941 */ /* 0x000fea0003800200 */
.L_x_8500:
        /* <DEDUP_REMOVED lines=71> */
.L_x_8504:
[----:B0-----:R-:W-:Y:S05]  /*1a10*/  BSYNC.RECONVERGENT B0 ;  /* 0x0000000000007941 */ /* 0x001fea0003800200 */
.L_x_8503:
        /* <DEDUP_REMOVED lines=139> */
.L_x_8508:
[----:B------:R-:W-:Y:S01]  /*22d0*/  IMAD.MOV.U32 R22, RZ, RZ, R2 ;  /* 0x000000ffff167224 */ /* 0x000fe200078e0002 */
[----:B------:R-:W-:Y:S01]  /*22e0*/  MOV R21, RZ ;  /* 0x000000ff00157202 */ /* 0x000fe20000000f00 */
[----:B------:R-:W-:Y:S01]  /*22f0*/  IMAD.MOV.U32 R20, RZ, RZ, R32 ;  /* 0x000000ffff147224 */ /* 0x000fe200078e0020 */
[----:B------:R-:W-:Y:S02]  /*2300*/  MOV R18, 0x2320 ;  /* 0x0000232000127802 */ /* 0x000fe40000000f00 */
[----:B------:R-:W-:Y:S05]  /*2310*/  CALL.REL.NOINC `($__internal_17_$__cuda_sm20_div_s64) ;  /* 0x0000001c00487944 */ /* 0x000fea0003c00000 */
[----:B------:R-:W-:Y:S02]  /*2320*/  IADD3 R15, PT, PT, -R12, RZ, RZ ;  /* 0x000000ff0c0f7210 */ /* 0x000fe40007ffe1ff */
[----:B------:R-:W-:-:S03]  /*2330*/  MOV R33, R11 ;  /* 0x0000000b00217202 */ /* 0x000fc60000000f00 */
[----:B------:R-:W-:Y:S01]  /*2340*/  IMAD R14, R32, R15, R2 ;  /* 0x0000000f200e7224 */ /* 0x000fe200078e0202 */
[----:B------:R-:W-:-:S07]  /*2350*/  MOV R32, R12 ;  /* 0x0000000c00207202 */ /* 0x000fce0000000f00 */
.L_x_8509:
        /* <DEDUP_REMOVED lines=59> */
.L_x_8511:
[----:B------:R-:W-:Y:S01]  /*2710*/  IMAD.MOV.U32 R22, RZ, RZ, R32 ;  /* 0x000000ffff167224 */ /* 0x000fe200078e0020 */
[----:B------:R-:W-:Y:S01]  /*2720*/  MOV R21, R33 ;  /* 0x0000002100157202 */ /* 0x000fe20000000f00 */
[----:B------:R-:W-:Y:S01]  /*2730*/  IMAD.MOV.U32 R20, RZ, RZ, R28 ;  /* 0x000000ffff147224 */ /* 0x000fe200078e001c */
[----:B------:R-:W-:Y:S02]  /*2740*/  MOV R18, 0x2760 ;  /* 0x0000276000127802 */ /* 0x000fe40000000f00 */
[----:B------:R-:W-:Y:S05]  /*2750*/  CALL.REL.NOINC `($__internal_17_$__cuda_sm20_div_s64) ;  /* 0x0000001800387944 */ /* 0x000fea0003c00000 */
[----:B------:R-:W-:-:S05]  /*2760*/  IADD3 R29, PT, PT, -R12, RZ, RZ ;  /* 0x000000ff0c1d7210 */ /* 0x000fca0007ffe1ff */
[----:B------:R-:W-:Y:S02]  /*2770*/  IMAD R29, R29, R28, R32 ;  /* 0x0000001c1d1d7224 */ /* 0x000fe400078e0220 */
.L_x_8512:
[----:B------:R-:W-:Y:S05]  /*2780*/  BSYNC.RECONVERGENT B0 ;  /* 0x0000000000007941 */ /* 0x000fea0003800200 */
.L_x_8510:
        /* <DEDUP_REMOVED lines=160> */
.L_x_8507:
[----:B------:R-:W0:Y:S01]  /*3190*/  LDC.64 R2, c[0x0][0x420] ;  /* 0x00010800ff027b82 */ /* 0x000e220000000a00 */
[----:B------:R-:W-:-:S05]  /*31a0*/  IADD3 R0, PT, PT, R13, UR12, RZ ;  /* 0x0000000c0d007c10 */ /* 0x000fca000fffe0ff */
[----:B0-----:R-:W-:-:S05]  /*31b0*/  IMAD.WIDE.U32 R2, R0, 0x4, R2 ;  /* 0x0000000400027825 */ /* 0x001fca00078e0002 */
[----:B------:R1:W-:Y:S02]  /*31c0*/  STG.E desc[UR8][R2.64], R24 ;  /* 0x0000001802007986 */ /* 0x0003e4000c101908 */
.L_x_8506:
[----:B------:R-:W-:Y:S05]  /*31d0*/  BSYNC.RECONVERGENT B1 ;  /* 0x0000000000017941 */ /* 0x000fea0003800200 */
.L_x_8505:
        /* <DEDUP_REMOVED lines=14> */
.L_x_8514:
[----:B------:R-:W-:Y:S05]  /*32c0*/  BSYNC.RECONVERGENT B0 ;  /* 0x0000000000007941 */ /* 0x000fea0003800200 */
.L_x_8513:
        /* <DEDUP_REMOVED lines=43> */
.L_x_8525:
        /* <DEDUP_REMOVED lines=9> */
.L_x_8518:
[----:B------:R-:W-:Y:S05]  /*3610*/  BSYNC.RECONVERGENT B0 ;  /* 0x0000000000007941 */ /* 0x000fea0003800200 */
.L_x_8517:
        /* <DEDUP_REMOVED lines=12> */
.L_x_8520:
[----:B------:R-:W-:Y:S05]  /*36e0*/  BSYNC.RECONVERGENT B0 ;  /* 0x0000000000007941 */ /* 0x000fea0003800200 */
.L_x_8519:
        /* <DEDUP_REMOVED lines=12> */
.L_x_8522:
[----:B------:R-:W-:Y:S05]  /*37b0*/  BSYNC.RECONVERGENT B0 ;  /* 0x0000000000007941 */ /* 0x000fea0003800200 */
.L_x_8521:
        /* <DEDUP_REMOVED lines=12> */
.L_x_8524:
[----:B------:R-:W-:Y:S05]  /*3880*/  BSYNC.RECONVERGENT B0 ;  /* 0x0000000000007941 */ /* 0x000fea0003800200 */
.L_x_8523:
        /* <DEDUP_REMOVED lines=11> */
.L_x_8516:
        /* <DEDUP_REMOVED lines=11> */
.L_x_8528:
        /* <DEDUP_REMOVED lines=8> */
.L_x_8527:
[----:B------:R-:W-:Y:S05]  /*3a70*/  BSYNC.RECONVERGENT B0 ;  /* 0x0000000000007941 */ /* 0x000fea0003800200 */
.L_x_8526:
        /* <DEDUP_REMOVED lines=9> */
.L_x_8515:
        /* <DEDUP_REMOVED lines=83> */
        .weak           $__internal_17_$__cuda_sm20_div_s64
        .type           $__internal_17_$__cuda_sm20_div_s64,@function
        .size           $__internal_17_$__cuda_sm20_div_s64,(.L_x_14775 - $__internal_17_$__cuda_sm20_div_s64)
$__internal_17_$__cuda_sm20_div_s64:
        /* <DEDUP_REMOVED lines=83> */
[----:B------:R-:W-:Y:S05]  /*4570*/  RET.REL.NODEC R14 `(_ZN5flash32flash_fwd_splitkv_combine_kernelI23Flash_fwd_kernel_traitsILi64ELi64ELi128ELi4ELb0ELb0EN7cutlass10bfloat16_tE19Flash_kernel_traitsILi64ELi64ELi128ELi4ES3_EELi8ELi4ELb0EEEvNS_16Flash_fwd_paramsE) ;  /* 0xffffffb80ea07950 */ /* 0x000fea0003c3ffff */
.L_x_8529:
        /* <DEDUP_REMOVED lines=16> */
.L_x_14775:


//--------------------- .text._ZN5flash32flash_fwd_splitkv_combine_kernelI23Flash_fwd_kernel_traitsILi64ELi64ELi128ELi4ELb0ELb0EN7cutlass10bfloat16_tE19Flash_kernel_traitsILi64ELi64ELi128ELi4ES3_EELi8ELi3ELb0EEEvNS_16Flash_fwd_paramsE --------------------------
	.section	.text._ZN5flash32flash_fwd_splitkv_combine_kernelI23Flash_fwd_kernel_traitsILi64ELi64ELi128ELi4ELb0ELb0EN7cutlass10bfloat16_tE19Flash_kernel_traitsILi64ELi64ELi128ELi4ES3_EELi8ELi3ELb0EEEvNS_16Flash_fwd_paramsE,"ax",@progbits
	.align	128
        .global         _ZN5flash32flash_fwd_splitkv_combine_kernelI23Flash_fwd_kernel_traitsILi64ELi64ELi128ELi4ELb0ELb0EN7cutlass10bfloat16_tE19Flash_kernel_traitsILi64ELi64ELi128ELi4ES3_EELi8ELi3ELb0EEEvNS_16Flash_fwd_paramsE
        .type           _ZN5flash32flash_fwd_splitkv_combine_kernelI23Flash_fwd_kernel_traitsILi64ELi64ELi128ELi4ELb0ELb0EN7cutlass10bfloat16_tE19Flash_kernel_traitsILi64ELi64ELi128ELi4ES3_EELi8ELi3ELb0EEEvNS_16Flash_fwd_paramsE,@function
        .size           _ZN5flash32flash_fwd_splitkv_combine_kernelI23Flash_fwd_kernel_traitsILi64ELi64ELi128ELi4ELb0ELb0EN7cutlass10bfloat16_tE19Flash_kernel_traitsILi64ELi64ELi128ELi4ES3_EELi8ELi3ELb0EEEvNS_16Flash_fwd_paramsE,(.L_x_14776 - _ZN5flash32flash_fwd_splitkv_combine_kernelI23Flash_fwd_kernel_traitsILi64ELi64ELi128ELi4ELb0ELb0EN7cutlass10bfloat16_tE19Flash_kernel_traitsILi64ELi64ELi128ELi4ES3_EELi8ELi3ELb0EEEvNS_16Flash_fwd_paramsE)
        .other          _ZN5flash32flash_fwd_splitkv_combine_kernelI23Flash_fwd_kernel_traitsILi64ELi64ELi128ELi4ELb0ELb0EN7cutlass10bfloat16_tE19Flash_kernel_traitsILi64ELi64ELi128ELi4ES3_EELi8ELi3ELb0EEEvNS_16Flash_fwd_paramsE,@"STO_CUDA_ENTRY STV_DEFAULT"
_ZN5flash32flash_fwd_splitkv_combine_kernelI23Flash_fwd_kernel_traitsILi64ELi64ELi128ELi4ELb0ELb0EN7cutlass10bfloat16_tE19Flash_kernel_traitsILi64ELi64ELi128ELi4ES3_EELi8ELi3ELb0EEEvNS_16Flash_fwd_paramsE:
.text._ZN5flash32flash_fwd_splitkv_combine_kernelI23Flash_fwd_kernel_traitsILi64ELi64ELi128ELi4ELb0ELb0EN7cutlass10bfloat16_tE19Flash_kernel_traitsILi64ELi64ELi128ELi4ES3_EELi8ELi3ELb0EEEvNS_16Flash_fwd_paramsE:
        /* <DEDUP_REMOVED lines=38> */
.L_x_8530:
[----:B------:R-:W-:Y:S01]  /*0260*/  IMAD.U32 R24, RZ, RZ, UR21 ;  /* 0x00000015ff187e24 */ /* 0x000fe2000f8e00ff */
[----:B------:R-:W-:Y:S01]  /*0270*/  MOV R16, UR19 ;  /* 0x0000001300107c02 */ /* 0x000fe20008000f00 */
[----:B------:R-:W-:Y:S01]  /*0280*/  IMAD.U32 R15, RZ, RZ, UR15 ;  /* 0x0000000fff0f7e24 */ /* 0x000fe2000f8e00ff */
[----:B------:R-:W-:Y:S02]  /*0290*/  MOV R13, UR14 ;  /* 0x0000000e000d7c02 */ /* 0x000fe40008000f00 */
[----:B------:R-:W-:Y:S02]  /*02a0*/  MOV R14, 0x2c0 ;  /* 0x000002c0000e7802 */ /* 0x000fe40000000f00 */
[----:B------:R-:W-:Y:S05]  /*02b0*/  CALL.REL.NOINC `($__internal_18_$__cuda_sm20_div_s64) ;  /* 0x0000003c005c7944 */ /* 0x000fea0003c00000 */
[----:B------:R-:W-:-:S07]  /*02c0*/  MOV R10, R0 ;  /* 0x00000000000a7202 */ /* 0x000fce0000000f00 */
.L_x_8531:
        /* <DEDUP_REMOVED lines=30> */
.L_x_8533:
[----:B------:R-:W-:Y:S01]  /*04b0*/  IMAD.MOV.U32 R24, RZ, RZ, R10 ;  /* 0x000000ffff187224 */ /* 0x000fe200078e000a */
[----:B------:R-:W-:Y:S02]  /*04c0*/  MOV R15, R11 ;  /* 0x0000000b000f7202 */ /* 0x000fe40000000f00 */
[----:B------:R-:W-:Y:S02]  /*04d0*/  MOV R14, 0x4f0 ;  /* 0x000004f0000e7802 */ /* 0x000fe40000000f00 */
[----:B------:R-:W-:Y:S05]  /*04e0*/  CALL.REL.NOINC `($__internal_18_$__cuda_sm20_div_s64) ;  /* 0x0000003800d07944 */ /* 0x000fea0003c00000 */
[----:B------:R-:W-:Y:S02]  /*04f0*/  MOV R6, R0 ;  /* 0x0000000000067202 */ /* 0x000fe40000000f00 */
[----:B------:R-:W-:Y:S02]  /*0500*/  MOV R7, R11 ;  /* 0x0000000b00077202 */ /* 0x000fe40000000f00 */
.L_x_8534:
[----:B------:R-:W-:Y:S05]  /*0510*/  BSYNC.RECONVERGENT B0 ;  /* 0x0000000000007941 */ /* 0x000fea0003800200 */
.L_x_8532:
        /* <DEDUP_REMOVED lines=58> */
.L_x_8536:
[----:B------:R-:W-:Y:S01]  /*08c0*/  IMAD.MOV.U32 R24, RZ, RZ, R16 ;  /* 0x000000ffff187224 */ /* 0x000fe200078e0010 */
[----:B------:R-:W-:Y:S01]  /*08d0*/  MOV R16, R10 ;  /* 0x0000000a00107202 */ /* 0x000fe20000000f00 */
[----:B------:R-:W-:Y:S01]  /*08e0*/  IMAD.MOV.U32 R15, RZ, RZ, R13 ;  /* 0x000000ffff0f7224 */ /* 0x000fe200078e000d */
[----:B------:R-:W-:Y:S02]  /*08f0*/  MOV R13, R4 ;  /* 0x00000004000d7202 */ /* 0x000fe40000000f00 */
[----:B------:R-:W-:Y:S02]  /*0900*/  MOV R14, 0x920 ;  /* 0x00000920000e7802 */ /* 0x000fe40000000f00 */
[----:B------:R-:W-:Y:S05]  /*0910*/  CALL.REL.NOINC `($__internal_18_$__cuda_sm20_div_s64) ;  /* 0x0000003400c47944 */ /* 0x000fea0003c00000 */
[----:B------:R-:W-:Y:S02]  /*0920*/  MOV R14, R0 ;  /* 0x00000000000e7202 */ /* 0x000fe40000000f00 */
[----:B------:R-:W-:Y:S02]  /*0930*/  MOV R15, R11 ;  /* 0x0000000b000f7202 */ /* 0x000fe40000000f00 */
.L_x_8537:
[----:B------:R-:W-:Y:S05]  /*0940*/  BSYNC.RECONVERGENT B0 ;  /* 0x0000000000007941 */ /* 0x000fea0003800200 */
.L_x_8535:
        /* <DEDUP_REMOVED lines=124> */
.L_x_8539:
[----:B------:R-:W-:Y:S01]  /*1110*/  IMAD.MOV.U32 R24, RZ, RZ, R14 ;  /* 0x000000ffff187224 */ /* 0x000fe200078e000e */
[----:B------:R-:W-:Y:S01]  /*1120*/  MOV R16, R9 ;  /* 0x0000000900107202 */ /* 0x000fe20000000f00 */
[----:B------:R-:W-:Y:S01]  /*1130*/  IMAD.MOV.U32 R13, RZ, RZ, R3 ;  /* 0x000000ffff0d7224 */ /* 0x000fe200078e0003 */
[----:B------:R-:W-:Y:S02]  /*1140*/  MOV R14, 0x1160 ;  /* 0x00001160000e7802 */ /* 0x000fe40000000f00 */
[----:B------:R-:W-:Y:S05]  /*1150*/  CALL.REL.NOINC `($__internal_18_$__cuda_sm20_div_s64) ;  /* 0x0000002c00b47944 */ /* 0x000fea0003c00000 */
[----:B------:R-:W-:Y:S02]  /*1160*/  MOV R30, R0 ;  /* 0x00000000001e7202 */ /* 0x000fe40000000f00 */
[----:B------:R-:W-:Y:S02]  /*1170*/  MOV R31, R11 ;  /* 0x0000000b001f7202 */ /* 0x000fe40000000f00 */
.L_x_8540:
[----:B------:R-:W-:Y:S05]  /*1180*/  BSYNC.RECONVERGENT B0 ;  /* 0x0000000000007941 */ /* 0x000fea0003800200 */
.L_x_8538:
        /* <DEDUP_REMOVED lines=57> */
.L_x_8542:
[----:B------:R-:W-:Y:S01]  /*1520*/  IMAD.MOV.U32 R24, RZ, RZ, R6 ;  /* 0x000000ffff187224 */ /* 0x000fe200078e0006 */
[----:B------:R-:W-:Y:S01]  /*1530*/  MOV R15, R7 ;  /* 0x00000007000f7202 */ /* 0x000fe20000000f00 */
[----:B------:R-:W-:Y:S01]  /*1540*/  IMAD.MOV.U32 R16, RZ, RZ, R8 ;  /* 0x000000ffff107224 */ /* 0x000fe200078e0008 */
[----:B------:R-:W-:Y:S02]  /*1550*/  MOV R14, 0x1570 ;  /* 0x00001570000e7802 */ /* 0x000fe40000000f00 */
[----:B------:R-:W-:Y:S05]  /*1560*/  CALL.REL.NOINC `($__internal_18_$__cuda_sm20_div_s64) ;  /* 0x0000002800b07944 */ /* 0x000fea0003c00000 */
[----:B------:R-:W-:Y:S02]  /*1570*/  MOV R22, R0 ;  /* 0x0000000000167202 */ /* 0x000fe40000000f00 */
[----:B------:R-:W-:Y:S02]  /*1580*/  MOV R23, R11 ;  /* 0x0000000b00177202 */ /* 0x000fe40000000f00 */
.L_x_8543:
[----:B------:R-:W-:Y:S05]  /*1590*/  BSYNC.RECONVERGENT B0 ;  /* 0x0000000000007941 */ /* 0x000fea0003800200 */
.L_x_8541:
        /* <DEDUP_REMOVED lines=81> */
.L_x_8545:
[----:B------:R-:W-:Y:S05]  /*1ab0*/  BSYNC.RECONVERGENT B0 ;  /* 0x0000000000007941 */ /* 0x000fea0003800200 */
.L_x_8544:
        /* <DEDUP_REMOVED lines=122> */
.L_x_8549:
[----:B------:R-:W-:Y:S01]  /*2260*/  LEA.HI R24, R17, UR20, RZ, 0x1d ;  /* 0x0000001411187c11 */ /* 0x000fe2000f8fe8ff */
[----:B------:R-:W-:Y:S01]  /*2270*/  IMAD.MOV.U32 R15, RZ, RZ, RZ ;  /* 0x000000ffff0f7224 */ /* 0x000fe200078e00ff */
[----:B------:R-:W-:Y:S01]  /*2280*/  MOV R14, 0x22b0 ;  /* 0x000022b0000e7802 */ /* 0x000fe20000000f00 */
[----:B------:R-:W-:Y:S02]  /*2290*/  IMAD.MOV.U32 R16, RZ, RZ, R26 ;  /* 0x000000ffff107224 */ /* 0x000fe400078e001a */
[----:B------:R-:W-:Y:S05]  /*22a0*/  CALL.REL.NOINC `($__internal_18_$__cuda_sm20_div_s64) ;  /* 0x0000001c00607944 */ /* 0x000fea0003c00000 */
[----:B------:R-:W-:Y:S02]  /*22b0*/  IADD3 R13, PT, PT, -R0, RZ, RZ ;  /* 0x000000ff000d7210 */ /* 0x000fe40007ffe1ff */
[----:B------:R-:W-:-:S03]  /*22c0*/  MOV R27, R11 ;  /* 0x0000000b001b7202 */ /* 0x000fc60000000f00 */
[----:B------:R-:W-:Y:S01]  /*22d0*/  IMAD R24, R26, R13, R24 ;  /* 0x0000000d1a187224 */ /* 0x000fe200078e0218 */
[----:B------:R-:W-:-:S07]  /*22e0*/  MOV R26, R0 ;  /* 0x00000000001a7202 */ /* 0x000fce0000000f00 */
.L_x_8550:
        /* <DEDUP_REMOVED lines=60> */
.L_x_8552:
[----:B------:R-:W-:Y:S01]  /*26b0*/  IMAD.MOV.U32 R24, RZ, RZ, R26 ;  /* 0x000000ffff187224 */ /* 0x000fe200078e001a */
[----:B------:R-:W-:Y:S01]  /*26c0*/  MOV R15, R27 ;  /* 0x0000001b000f7202 */ /* 0x000fe20000000f00 */
[----:B------:R-:W-:Y:S01]  /*26d0*/  IMAD.MOV.U32 R16, RZ, RZ, R32 ;  /* 0x000000ffff107224 */ /* 0x000fe200078e0020 */
[----:B------:R-:W-:Y:S02]  /*26e0*/  MOV R14, 0x2700 ;  /* 0x00002700000e7802 */ /* 0x000fe40000000f00 */
[----:B------:R-:W-:Y:S05]  /*26f0*/  CALL.REL.NOINC `($__internal_18_$__cuda_sm20_div_s64) ;  /* 0x00000018004c7944 */ /* 0x000fea0003c00000 */
[----:B------:R-:W-:-:S05]  /*2700*/  IADD3 R27, PT, PT, -R0, RZ, RZ ;  /* 0x000000ff001b7210 */ /* 0x000fca0007ffe1ff */
[----:B------:R-:W-:Y:S02]  /*2710*/  IMAD R27, R27, R32, R26 ;  /* 0x000000201b1b7224 */ /* 0x000fe400078e021a */
.L_x_8553:
[----:B------:R-:W-:Y:S05]  /*2720*/  BSYNC.RECONVERGENT B0 ;  /* 0x0000000000007941 */ /* 0x000fea0003800200 */
.L_x_8551:
        /* <DEDUP_REMOVED lines=162> */
.L_x_8548:
[----:B------:R-:W0:Y:S01]  /*3150*/  LDC.64 R2, c[0x0][0x420] ;  /* 0x00010800ff027b82 */ /* 0x000e220000000a00 */
[----:B------:R-:W-:-:S05]  /*3160*/  IADD3 R11, PT, PT, R11, UR20, RZ ;  /* 0x000000140b0b7c10 */ /* 0x000fca000fffe0ff */
[----:B0-----:R-:W-:-:S05]  /*3170*/  IMAD.WIDE.U32 R2, R11, 0x4, R2 ;  /* 0x000000040b027825 */ /* 0x001fca00078e0002 */
[----:B------:R1:W-:Y:S02]  /*3180*/  STG.E desc[UR10][R2.64], R20 ;  /* 0x0000001402007986 */ /* 0x0003e4000c10190a */
.L_x_8547:
[----:B------:R-:W-:Y:S05]  /*3190*/  BSYNC.RECONVERGENT B1 ;  /* 0x0000000000017941 */ /* 0x000fea0003800200 */
.L_x_8546:
        /* <DEDUP_REMOVED lines=17> */
.L_x_8555:
[----:B------:R-:W-:Y:S05]  /*32b0*/  BSYNC.RECONVERGENT B0 ;  /* 0x0000000000007941 */ /* 0x000fea0003800200 */
.L_x_8554:
        /* <DEDUP_REMOVED lines=43> */
.L_x_8566:
        /* <DEDUP_REMOVED lines=9> */
.L_x_8559:
[----:B------:R-:W-:Y:S05]  /*3600*/  BSYNC.RECONVERGENT B0 ;  /* 0x0000000000007941 */ /* 0x000fea0003800200 */
.L_x_8558:
        /* <DEDUP_REMOVED lines=12> */
.L_x_8561:
[----:B------:R-:W-:Y:S05]  /*36d0*/  BSYNC.RECONVERGENT B0 ;  /* 0x0000000000007941 */ /* 0x000fea0003800200 */
.L_x_8560:
        /* <DEDUP_REMOVED lines=12> */
.L_x_8563:
[----:B------:R-:W-:Y:S05]  /*37a0*/  BSYNC.RECONVERGENT B0 ;  /* 0x0000000000007941 */ /* 0x000fea0003800200 */
.L_x_8562:
        /* <DEDUP_REMOVED lines=12> */
.L_x_8565:
[----:B------:R-:W-:Y:S05]  /*3870*/  BSYNC.RECONVERGENT B0 ;  /* 0x0000000000007941 */ /* 0x000fea0003800200 */
.L_x_8564:
        /* <DEDUP_REMOVED lines=11> */
.L_x_8557:
        /* <DEDUP_REMOVED lines=11> */
.L_x_8569:
        /* <DEDUP_REMOVED lines=8> */
.L_x_8568:
[----:B------:R-:W-:Y:S05]  /*3a60*/  BSYNC.RECONVERGENT B0 ;  /* 0x0000000000007941 */ /* 0x000fea0003800200 */
.L_x_8567:
        /* <DEDUP_REMOVED lines=9> */
.L_x_8556:
        /* <DEDUP_REMOVED lines=83> */
        .weak           $__internal_18_$__cuda_sm20_div_s64
        .type           $__internal_18_$__cuda_sm20_div_s64,@function
        .size           $__internal_18_$__cuda_sm20_div_s64,(.L_x_14776 - $__internal_18_$__cuda_sm20_div_s64)
$__internal_18_$__cuda_sm20_div_s64:
        /* <DEDUP_REMOVED lines=82> */
[----:B------:R-:W-:Y:S06]  /*4550*/  RET.REL.NODEC R14 `(_ZN5flash32flash_fwd_splitkv_combine_kernelI23Flash_fwd_kernel_traitsILi64ELi64ELi128ELi4ELb0ELb0EN7cutlass10bfloat16_tE19Flash_kernel_traitsILi64ELi64ELi128ELi4ES3_EELi8ELi3ELb0EEEvNS_16Flash_fwd_paramsE) ;  /* 0xffffffb80ea87950 */ /* 0x000fec0003c3ffff */
.L_x_8570:
        /* <DEDUP_REMOVED lines=10> */
.L_x_14776:


//--------------------- .text._ZN5flash32flash_fwd_splitkv_combine_kernelI23Flash_fwd_kernel_traitsILi64ELi64ELi128ELi4ELb0ELb0EN7cutlass10bfloat16_tE19Flash_kernel_traitsILi64ELi64ELi128ELi4ES3_EELi8ELi2ELb0EEEvNS_16Flash_fwd_paramsE --------------------------
	.section	.text._ZN5flash32flash_fwd_splitkv_combine_kernelI23Flash_fwd_kernel_traitsILi64ELi64ELi128ELi4ELb0ELb0EN7cutlass10bfloat16_tE19Flash_kernel_traitsILi64ELi64ELi128ELi4ES3_EELi8ELi2ELb0EEEvNS_16Flash_fwd_paramsE,"ax",@progbits
	.align	128
        .global         _ZN5flash32flash_fwd_splitkv_combine_kernelI23Flash_fwd_kernel_traitsILi64ELi64ELi128ELi4ELb0ELb0EN7cutlass10bfloat16_tE19Flash_kernel_traitsILi64ELi64ELi128ELi4ES3_EELi8ELi2ELb0EEEvNS_16Flash_fwd_paramsE
        .type           _ZN5flash32flash_fwd_splitkv_combine_kernelI23Flash_fwd_kernel_traitsILi64ELi64ELi128ELi4ELb0ELb0EN7cutlass10bfloat16_tE19Flash_kernel_traitsILi64ELi64ELi128ELi4ES3_EELi8ELi2ELb0EEEvNS_16Flash_fwd_paramsE,@function
        .size           _ZN5flash32flash_fwd_splitkv_combine_kernelI23Flash_fwd_kernel_traitsILi64ELi64ELi128ELi4ELb0ELb0EN7cutlass10bfloat16_tE19Flash_kernel_traitsILi64ELi64ELi128ELi4ES3_EELi8ELi2ELb0EEEvNS_16Flash_fwd_paramsE,(.L_x_14777 - _ZN5flash32flash_fwd_splitkv_combine_kernelI23Flash_fwd_kernel_traitsILi64ELi64ELi128ELi4ELb0ELb0EN7cutlass10bfloat16_tE19Flash_kernel_traitsILi64ELi64ELi128ELi4ES3_EELi8ELi2ELb0EEEvNS_16Flash_fwd_paramsE)
        .other          _ZN5flash32flash_fwd_splitkv_combine_kernelI23Flash_fwd_kernel_traitsILi64ELi64ELi128ELi4ELb0ELb0EN7cutlass10bfloat16_tE19Flash_kernel_traitsILi64ELi64ELi128ELi4ES3_EELi8ELi2ELb0EEEvNS_16Flash_fwd_paramsE,@"STO_CUDA_ENTRY STV_DEFAULT"
_ZN5flash32flash_fwd_splitkv_combine_kernelI23Flash_fwd_kernel_traitsILi64ELi64ELi128ELi4ELb0ELb0EN7cutlass10bfloat16_tE19Flash_kernel_traitsILi64ELi64ELi128ELi4ES3_EELi8ELi2ELb0EEEvNS_16Flash_fwd_paramsE:
.text._ZN5flash32flash_fwd_splitkv_combine_kernelI23Flash_fwd_kernel_traitsILi64ELi64ELi128ELi4ELb0ELb0EN7cutlass10bfloat16_tE19Flash_kernel_traitsILi64ELi64ELi128ELi4ES3_EELi8ELi2ELb0EEEvNS_16Flash_fwd_paramsE:
        /* <DEDUP_REMOVED lines=38> */
.L_x_8571:
[----:B------:R-:W-:Y:S01]  /*0260*/  IMAD.U32 R22, RZ, RZ, UR15 ;  /* 0x0000000fff167e24 */ /* 0x000fe2000f8e00ff */
[----:B------:R-:W-:Y:S01]  /*0270*/  MOV R18, UR13 ;  /* 0x0000000d00127c02 */ /* 0x000fe20008000f00 */
[----:B------:R-:W-:Y:S01]  /*0280*/  IMAD.U32 R17, RZ, RZ, UR17 ;  /* 0x00000011ff117e24 */ /* 0x000fe2000f8e00ff */
[----:B------:R-:W-:Y:S02]  /*0290*/  MOV R16, UR10 ;  /* 0x0000000a00107c02 */ /* 0x000fe40008000f00 */
[----:B------:R-:W-:Y:S02]  /*02a0*/  MOV R14, 0x2c0 ;  /* 0x000002c0000e7802 */ /* 0x000fe40000000f00 */
[----:B------:R-:W-:Y:S05]  /*02b0*/  CALL.REL.NOINC `($__internal_19_$__cuda_sm20_div_s64) ;  /* 0x0000003c00407944 */ /* 0x000fea0003c00000 */
.L_x_8572:
        /* <DEDUP_REMOVED lines=30> */
.L_x_8574:
[----:B------:R-:W-:Y:S01]  /*04a0*/  IMAD.MOV.U32 R22, RZ, RZ, R10 ;  /* 0x000000ffff167224 */ /* 0x000fe200078e000a */
[----:B------:R-:W-:Y:S02]  /*04b0*/  MOV R17, R11 ;  /* 0x0000000b00117202 */ /* 0x000fe40000000f00 */
[----:B------:R-:W-:Y:S02]  /*04c0*/  MOV R14, 0x4e0 ;  /* 0x000004e0000e7802 */ /* 0x000fe40000000f00 */
[----:B------:R-:W-:Y:S05]  /*04d0*/  CALL.REL.NOINC `($__internal_19_$__cuda_sm20_div_s64) ;  /* 0x0000003800b87944 */ /* 0x000fea0003c00000 */
[----:B------:R-:W-:Y:S02]  /*04e0*/  MOV R4, R10 ;  /* 0x0000000a00047202 */ /* 0x000fe40000000f00 */
[----:B------:R-:W-:Y:S02]  /*04f0*/  MOV R5, R11 ;  /* 0x0000000b00057202 */ /* 0x000fe40000000f00 */
.L_x_8575:
[----:B------:R-:W-:Y:S05]  /*0500*/  BSYNC.RECONVERGENT B0 ;  /* 0x0000000000007941 */ /* 0x000fea0003800200 */
.L_x_8573:
        /* <DEDUP_REMOVED lines=58> */
.L_x_8577:
[----:B------:R-:W-:Y:S01]  /*08b0*/  IMAD.MOV.U32 R22, RZ, RZ, R18 ;  /* 0x000000ffff167224 */ /* 0x000fe200078e0012 */
[----:B------:R-:W-:Y:S01]  /*08c0*/  MOV R18, R8 ;  /* 0x0000000800127202 */ /* 0x000fe20000000f00 */
[----:B------:R-:W-:Y:S01]  /*08d0*/  IMAD.MOV.U32 R17, RZ, RZ, R16 ;  /* 0x000000ffff117224 */ /* 0x000fe200078e0010 */
[----:B------:R-:W-:Y:S02]  /*08e0*/  MOV R16, R0 ;  /* 0x0000000000107202 */ /* 0x000fe40000000f00 */
[----:B------:R-:W-:Y:S02]  /*08f0*/  MOV R14, 0x910 ;  /* 0x00000910000e7802 */ /* 0x000fe40000000f00 */
[----:B------:R-:W-:Y:S05]  /*0900*/  CALL.REL.NOINC `($__internal_19_$__cuda_sm20_div_s64) ;  /* 0x0000003400ac7944 */ /* 0x000fea0003c00000 */
.L_x_8578:
[----:B------:R-:W-:Y:S05]  /*0910*/  BSYNC.RECONVERGENT B0 ;  /* 0x0000000000007941 */ /* 0x000fea0003800200 */
.L_x_8576:
        /* <DEDUP_REMOVED lines=124> */
.L_x_8580:
[----:B------:R-:W-:Y:S01]  /*10e0*/  IMAD.MOV.U32 R22, RZ, RZ, R10 ;  /* 0x000000ffff167224 */ /* 0x000fe200078e000a */
[----:B------:R-:W-:Y:S01]  /*10f0*/  MOV R18, R7 ;  /* 0x0000000700127202 */ /* 0x000fe20000000f00 */
[----:B------:R-:W-:Y:S01]  /*1100*/  IMAD.MOV.U32 R17, RZ, RZ, R11 ;  /* 0x000000ffff117224 */ /* 0x000fe200078e000b */
[----:B------:R-:W-:Y:S02]  /*1110*/  MOV R16, R25 ;  /* 0x0000001900107202 */ /* 0x000fe40000000f00 */
[----:B------:R-:W-:Y:S02]  /*1120*/  MOV R14, 0x1140 ;  /* 0x00001140000e7802 */ /* 0x000fe40000000f00 */
[----:B------:R-:W-:Y:S05]  /*1130*/  CALL.REL.NOINC `($__internal_19_$__cuda_sm20_div_s64) ;  /* 0x0000002c00a07944 */ /* 0x000fea0003c00000 */
[----:B------:R-:W-:Y:S02]  /*1140*/  MOV R32, R10 ;  /* 0x0000000a00207202 */ /* 0x000fe40000000f00 */
[----:B------:R-:W-:Y:S02]  /*1150*/  MOV R33, R11 ;  /* 0x0000000b00217202 */ /* 0x000fe40000000f00 */
.L_x_8581:
[----:B------:R-:W-:Y:S05]  /*1160*/  BSYNC.RECONVERGENT B0 ;  /* 0x0000000000007941 */ /* 0x000fea0003800200 */
.L_x_8579:
        /* <DEDUP_REMOVED lines=57> */
.L_x_8583:
[----:B------:R-:W-:Y:S01]  /*1500*/  IMAD.MOV.U32 R22, RZ, RZ, R4 ;  /* 0x000000ffff167224 */ /* 0x000fe200078e0004 */
[----:B------:R-:W-:Y:S01]  /*1510*/  MOV R17, R5 ;  /* 0x0000000500117202 */ /* 0x000fe20000000f00 */
[----:B------:R-:W-:Y:S01]  /*1520*/  IMAD.MOV.U32 R18, RZ, RZ, R6 ;  /* 0x000000ffff127224 */ /* 0x000fe200078e0006 */
[----:B------:R-:W-:Y:S02]  /*1530*/  MOV R14, 0x1550 ;  /* 0x00001550000e7802 */ /* 0x000fe40000000f00 */
[----:B------:R-:W-:Y:S05]  /*1540*/  CALL.REL.NOINC `($__internal_19_$__cuda_sm20_div_s64) ;  /* 0x00000028009c7944 */ /* 0x000fea0003c00000 */
[----:B------:R-:W-:Y:S02]  /*1550*/  MOV R26, R10 ;  /* 0x0000000a001a7202 */ /* 0x000fe40000000f00 */
[----:B------:R-:W-:Y:S02]  /*1560*/  MOV R27, R11 ;  /* 0x0000000b001b7202 */ /* 0x000fe40000000f00 */
.L_x_8584:
[----:B------:R-:W-:Y:S05]  /*1570*/  BSYNC.RECONVERGENT B0 ;  /* 0x0000000000007941 */ /* 0x000fea0003800200 */
.L_x_8582:
        /* <DEDUP_REMOVED lines=72> */
.L_x_8586:
[----:B0-----:R-:W-:Y:S05]  /*1a00*/  BSYNC.RECONVERGENT B0 ;  /* 0x0000000000007941 */ /* 0x001fea0003800200 */
.L_x_8585:
        /* <DEDUP_REMOVED lines=132> */
.L_x_8590:
[----:B------:R-:W-:Y:S01]  /*2250*/  LEA.HI R2, R19, UR14, RZ, 0x1e ;  /* 0x0000000e13027c11 */ /* 0x000fe2000f8ff0ff */
[----:B------:R-:W-:Y:S01]  /*2260*/  IMAD.MOV.U32 R17, RZ, RZ, RZ ;  /* 0x000000ffff117224 */ /* 0x000fe200078e00ff */
[----:B------:R-:W-:Y:S02]  /*2270*/  MOV R18, R30 ;  /* 0x0000001e00127202 */ /* 0x000fe40000000f00 */
[----:B------:R-:W-:Y:S01]  /*2280*/  MOV R14, 0x22b0 ;  /* 0x000022b0000e7802 */ /* 0x000fe20000000f00 */
[----:B------:R-:W-:Y:S02]  /*2290*/  IMAD.MOV.U32 R22, RZ, RZ, R2 ;  /* 0x000000ffff167224 */ /* 0x000fe400078e0002 */
[----:B------:R-:W-:Y:S05]  /*22a0*/  CALL.REL.NOINC `($__internal_19_$__cuda_sm20_div_s64) ;  /* 0x0000001c00447944 */ /* 0x000fea0003c00000 */
[----:B------:R-:W-:Y:S02]  /*22b0*/  IADD3 R9, PT, PT, -R10, RZ, RZ ;  /* 0x000000ff0a097210 */ /* 0x000fe40007ffe1ff */
[----:B------:R-:W-:-:S03]  /*22c0*/  MOV R31, R11 ;  /* 0x0000000b001f7202 */ /* 0x000fc60000000f00 */
[----:B------:R-:W-:Y:S01]  /*22d0*/  IMAD R9, R30, R9, R2 ;  /* 0x000000091e097224 */ /* 0x000fe200078e0202 */
[----:B------:R-:W-:-:S07]  /*22e0*/  MOV R30, R10 ;  /* 0x0000000a001e7202 */ /* 0x000fce0000000f00 */
.L_x_8591:
        /* <DEDUP_REMOVED lines=59> */
.L_x_8593:
[----:B------:R-:W-:Y:S01]  /*26a0*/  IMAD.MOV.U32 R22, RZ, RZ, R30 ;  /* 0x000000ffff167224 */ /* 0x000fe200078e001e */
[----:B------:R-:W-:Y:S01]  /*26b0*/  MOV R17, R31 ;  /* 0x0000001f00117202 */ /* 0x000fe20000000f00 */
[----:B------:R-:W-:Y:S01]  /*26c0*/  IMAD.MOV.U32 R18, RZ, RZ, R34 ;  /* 0x000000ffff127224 */ /* 0x000fe200078e0022 */
[----:B------:R-:W-:Y:S02]  /*26d0*/  MOV R14, 0x26f0 ;  /* 0x000026f0000e7802 */ /* 0x000fe40000000f00 */
[----:B------:R-:W-:Y:S05]  /*26e0*/  CALL.REL.NOINC `($__internal_19_$__cuda_sm20_div_s64) ;  /* 0x0000001800347944 */ /* 0x000fea0003c00000 */
[----:B------:R-:W-:-:S05]  /*26f0*/  IADD3 R31, PT, PT, -R10, RZ, RZ ;  /* 0x000000ff0a1f7210 */ /* 0x000fca0007ffe1ff */
[----:B------:R-:W-:Y:S02]  /*2700*/  IMAD R31, R31, R34, R30 ;  /* 0x000000221f1f7224 */ /* 0x000fe400078e021e */
.L_x_8594:
[----:B------:R-:W-:Y:S05]  /*2710*/  BSYNC.RECONVERGENT B0 ;  /* 0x0000000000007941 */ /* 0x000fea0003800200 */
.L_x_8592:
        /* <DEDUP_REMOVED lines=157> */
.L_x_8589:
[----:B------:R-:W0:Y:S01]  /*30f0*/  LDC.64 R4, c[0x0][0x420] ;  /* 0x00010800ff047b82 */ /* 0x000e220000000a00 */
[----:B------:R-:W-:-:S05]  /*3100*/  IADD3 R2, PT, PT, R2, UR14, RZ ;  /* 0x0000000e02027c10 */ /* 0x000fca000fffe0ff */
[----:B0-----:R-:W-:-:S05]  /*3110*/  IMAD.WIDE.U32 R2, R2, 0x4, R4 ;  /* 0x0000000402027825 */ /* 0x001fca00078e0004 */
[----:B------:R1:W-:Y:S02]  /*3120*/  STG.E desc[UR8][R2.64], R21 ;  /* 0x0000001502007986 */ /* 0x0003e4000c101908 */
.L_x_8588:
[----:B------:R-:W-:Y:S05]  /*3130*/  BSYNC.RECONVERGENT B1 ;  /* 0x0000000000017941 */ /* 0x000fea0003800200 */
.L_x_8587:
        /* <DEDUP_REMOVED lines=16> */
.L_x_8596:
[----:B------:R-:W-:Y:S05]  /*3240*/  BSYNC.RECONVERGENT B0 ;  /* 0x0000000000007941 */ /* 0x000fea0003800200 */
.L_x_8595:
        /* <DEDUP_REMOVED lines=43> */
.L_x_8607:
        /* <DEDUP_REMOVED lines=9> */
.L_x_8600:
[----:B------:R-:W-:Y:S05]  /*3590*/  BSYNC.RECONVERGENT B0 ;  /* 0x0000000000007941 */ /* 0x000fea0003800200 */
.L_x_8599:
        /* <DEDUP_REMOVED lines=12> */
.L_x_8602:
[----:B------:R-:W-:Y:S05]  /*3660*/  BSYNC.RECONVERGENT B0 ;  /* 0x0000000000007941 */ /* 0x000fea0003800200 */
.L_x_8601:
        /* <DEDUP_REMOVED lines=12> */
.L_x_8604:
[----:B------:R-:W-:Y:S05]  /*3730*/  BSYNC.RECONVERGENT B0 ;  /* 0x0000000000007941 */ /* 0x000fea0003800200 */
.L_x_8603:
        /* <DEDUP_REMOVED lines=12> */
.L_x_8606:
[----:B------:R-:W-:Y:S05]  /*3800*/  BSYNC.RECONVERGENT B0 ;  /* 0x0000000000007941 */ /* 0x000fea0003800200 */
.L_x_8605:
        /* <DEDUP_REMOVED lines=11> */
.L_x_8598:
        /* <DEDUP_REMOVED lines=11> */
.L_x_8610:
        /* <DEDUP_REMOVED lines=8> */
.L_x_8609:
[----:B------:R-:W-:Y:S05]  /*39f0*/  BSYNC.RECONVERGENT B0 ;  /* 0x0000000000007941 */ /* 0x000fea0003800200 */
.L_x_8608:
        /* <DEDUP_REMOVED lines=9> */
.L_x_8597:
        /* <DEDUP_REMOVED lines=83> */
        .weak           $__internal_19_$__cuda_sm20_div_s64
        .type           $__internal_19_$__cuda_sm20_div_s64,@function
        .size           $__internal_19_$__cuda_sm20_div_s64,(.L_x_14777 - $__internal_19_$__cuda_sm20_div_s64)
$__internal_19_$__cuda_sm20_div_s64:
        /* <DEDUP_REMOVED lines=83> */
[----:B------:R-:W-:Y:S06]  /*44f0*/  RET.REL.NODEC R12 `(_ZN5flash32flash_fwd_splitkv_combine_kernelI23Flash_fwd_kernel_traitsILi64ELi64ELi128ELi4ELb0ELb0EN7cutlass10bfloat16_tE19Flash_kernel_traitsILi64ELi64ELi128ELi4ES3_EELi8ELi2ELb0EEEvNS_16Flash_fwd_paramsE) ;  /* 0xffffffb80cc07950 */ /* 0x000fec0003c3ffff */
.L_x_8611:
        /* <DEDUP_REMOVED lines=16> */
.L_x_14777:


//--------------------- .text._ZN5flash32flash_fwd_splitkv_combine_kernelI23Flash_fwd_kernel_traitsILi64ELi64ELi128ELi4ELb0ELb0EN7cutlass10bfloat16_tE19Flash_kernel_traitsILi64ELi64ELi128ELi4ES3_EELi8ELi1ELb0EEEvNS_16Flash_fwd_paramsE --------------------------
	.section	.text._ZN5flash32flash_fwd_splitkv_combine_kernelI23Flash_fwd_kernel_traitsILi64ELi64ELi128ELi4ELb0ELb0EN7cutlass10bfloat16_tE19Flash_kernel_traitsILi64ELi64ELi128ELi4ES3_EELi8ELi1ELb0EEEvNS_16Flash_fwd_paramsE,"ax",@progbits
	.align	128
        .global         _ZN5flash32flash_fwd_splitkv_combine_kernelI23Flash_fwd_kernel_traitsILi64ELi64ELi128ELi4ELb0ELb0EN7cutlass10bfloat16_tE19Flash_kernel_traitsILi64ELi64ELi128ELi4ES3_EELi8ELi1ELb0EEEvNS_16Flash_fwd_paramsE
        .type           _ZN5flash32flash_fwd_splitkv_combine_kernelI23Flash_fwd_kernel_traitsILi64ELi64ELi128ELi4ELb0ELb0EN7cutlass10bfloat16_tE19Flash_kernel_traitsILi64ELi64ELi128ELi4ES3_EELi8ELi1ELb0EEEvNS_16Flash_fwd_paramsE,@function
        .size           _ZN5flash32flash_fwd_splitkv_combine_kernelI23Flash_fwd_kernel_traitsILi64ELi64ELi128ELi4ELb0ELb0EN7cutlass10bfloat16_tE19Flash_kernel_traitsILi64ELi64ELi128ELi4ES3_EELi8ELi1ELb0EEEvNS_16Flash_fwd_paramsE,(.L_x_14778 - _ZN5flash32flash_fwd_splitkv_combine_kernelI23Flash_fwd_kernel_traitsILi64ELi64ELi128ELi4ELb0ELb0EN7cutlass10bfloat16_tE19Flash_kernel_traitsILi64ELi64ELi128ELi4ES3_EELi8ELi1ELb0EEEvNS_16Flash_fwd_paramsE)
        .other          _ZN5flash32flash_fwd_splitkv_combine_kernelI23Flash_fwd_kernel_traitsILi64ELi64ELi128ELi4ELb0ELb0EN7cutlass10bfloat16_tE19Flash_kernel_traitsILi64ELi64ELi128ELi4ES3_EELi8ELi1ELb0EEEvNS_16Flash_fwd_paramsE,@"STO_CUDA_ENTRY STV_DEFAULT"
_ZN5flash32flash_fwd_splitkv_combine_kernelI23Flash_fwd_kernel_traitsILi64ELi64ELi128ELi4ELb0ELb0EN7cutlass10bfloat16_tE19Flash_kernel_traitsILi64ELi64ELi128ELi4ES3_EELi8ELi1ELb0EEEvNS_16Flash_fwd_paramsE:
.text._ZN5flash32flash_fwd_splitkv_combine_kernelI23Flash_fwd_kernel_traitsILi64ELi64ELi128ELi4ELb0ELb0EN7cutlass10bfloat16_tE19Flash_kernel_traitsILi64ELi64ELi128ELi4ES3_EELi8ELi1ELb0EEEvNS_16Flash_fwd_paramsE:
        /* <DEDUP_REMOVED lines=38> */
.L_x_8612:
[----:B------:R-:W-:Y:S01]  /*0260*/  IMAD.U32 R22, RZ, RZ, UR15 ;  /* 0x0000000fff167e24 */ /* 0x000fe2000f8e00ff */
[----:B------:R-:W-:Y:S01]  /*0270*/  MOV R18, UR13 ;  /* 0x0000000d00127c02 */ /* 0x000fe20008000f00 */
[----:B------:R-:W-:Y:S01]  /*0280*/  IMAD.U32 R17, RZ, RZ, UR17 ;  /* 0x00000011ff117e24 */ /* 0x000fe2000f8e00ff */
[----:B------:R-:W-:Y:S02]  /*0290*/  MOV R16, UR10 ;  /* 0x0000000a00107c02 */ /* 0x000fe40008000f00 */
[----:B------:R-:W-:Y:S02]  /*02a0*/  MOV R14, 0x2c0 ;  /* 0x000002c0000e7802 */ /* 0x000fe40000000f00 */
[----:B------:R-:W-:Y:S05]  /*02b0*/  CALL.REL.NOINC `($__internal_20_$__cuda_sm20_div_s64) ;  /* 0x0000003c00307944 */ /* 0x000fea0003c00000 */
.L_x_8613:
        /* <DEDUP_REMOVED lines=30> */
.L_x_8615:
[----:B------:R-:W-:Y:S01]  /*04a0*/  IMAD.MOV.U32 R22, RZ, RZ, R10 ;  /* 0x000000ffff167224 */ /* 0x000fe200078e000a */
[----:B------:R-:W-:Y:S02]  /*04b0*/  MOV R17, R11 ;  /* 0x0000000b00117202 */ /* 0x000fe40000000f00 */
[----:B------:R-:W-:Y:S02]  /*04c0*/  MOV R14, 0x4e0 ;  /* 0x000004e0000e7802 */ /* 0x000fe40000000f00 */
[----:B------:R-:W-:Y:S05]  /*04d0*/  CALL.REL.NOINC `($__internal_20_$__cuda_sm20_div_s64) ;  /* 0x0000003800a87944 */ /* 0x000fea0003c00000 */
[----:B------:R-:W-:Y:S02]  /*04e0*/  MOV R4, R10 ;  /* 0x0000000a00047202 */ /* 0x000fe40000000f00 */
[----:B------:R-:W-:Y:S02]  /*04f0*/  MOV R5, R11 ;  /* 0x0000000b00057202 */ /* 0x000fe40000000f00 */
.L_x_8616:
[----:B------:R-:W-:Y:S05]  /*0500*/  BSYNC.RECONVERGENT B0 ;  /* 0x0000000000007941 */ /* 0x000fea0003800200 */
.L_x_8614:
        /* <DEDUP_REMOVED lines=58> */
.L_x_8618:
[----:B------:R-:W-:Y:S01]  /*08b0*/  IMAD.MOV.U32 R22, RZ, RZ, R18 ;  /* 0x000000ffff167224 */ /* 0x000fe200078e0012 */
[----:B------:R-:W-:Y:S01]  /*08c0*/  MOV R18, R8 ;  /* 0x0000000800127202 */ /* 0x000fe20000000f00 */
[----:B------:R-:W-:Y:S01]  /*08d0*/  IMAD.MOV.U32 R17, RZ, RZ, R16 ;  /* 0x000000ffff117224 */ /* 0x000fe200078e0010 */
[----:B------:R-:W-:Y:S02]  /*08e0*/  MOV R16, R0 ;  /* 0x0000000000107202 */ /* 0x000fe40000000f00 */
[----:B------:R-:W-:Y:S02]  /*08f0*/  MOV R14, 0x910 ;  /* 0x00000910000e7802 */ /* 0x000fe40000000f00 */
[----:B------:R-:W-:Y:S05]  /*0900*/  CALL.REL.NOINC `($__internal_20_$__cuda_sm20_div_s64) ;  /* 0x00000034009c7944 */ /* 0x000fea0003c00000 */
.L_x_8619:
[----:B------:R-:W-:Y:S05]  /*0910*/  BSYNC.RECONVERGENT B0 ;  /* 0x0000000000007941 */ /* 0x000fea0003800200 */
.L_x_8617:
        /* <DEDUP_REMOVED lines=124> */
.L_x_8621:
[----:B------:R-:W-:Y:S01]  /*10e0*/  IMAD.MOV.U32 R22, RZ, RZ, R10 ;  /* 0x000000ffff167224 */ /* 0x000fe200078e000a */
[----:B------:R-:W-:Y:S01]  /*10f0*/  MOV R18, R7 ;  /* 0x0000000700127202 */ /* 0x000fe20000000f00 */
[----:B------:R-:W-:Y:S01]  /*1100*/  IMAD.MOV.U32 R17, RZ, RZ, R11 ;  /* 0x000000ffff117224 */ /* 0x000fe200078e000b */
[----:B------:R-:W-:Y:S02]  /*1110*/  MOV R16, R25 ;  /* 0x0000001900107202 */ /* 0x000fe40000000f00 */
[----:B------:R-:W-:Y:S02]  /*1120*/  MOV R14, 0x1140 ;  /* 0x00001140000e7802 */ /* 0x000fe40000000f00 */
[----:B------:R-:W-:Y:S05]  /*1130*/  CALL.REL.NOINC `($__internal_20_$__cuda_sm20_div_s64) ;  /* 0x0000002c00907944 */ /* 0x000fea0003c00000 */
[----:B------:R-:W-:Y:S02]  /*1140*/  MOV R32, R10 ;  /* 0x0000000a00207202 */ /* 0x000fe40000000f00 */
[----:B------:R-:W-:Y:S02]  /*1150*/  MOV R33, R11 ;  /* 0x0000000b00217202 */ /* 0x000fe40000000f00 */
.L_x_8622:
[----:B------:R-:W-:Y:S05]  /*1160*/  BSYNC.RECONVERGENT B0 ;  /* 0x0000000000007941 */ /* 0x000fea0003800200 */
.L_x_8620:
        /* <DEDUP_REMOVED lines=57> */
.L_x_8624:
[----:B------:R-:W-:Y:S01]  /*1500*/  IMAD.MOV.U32 R22, RZ, RZ, R4 ;  /* 0x000000ffff167224 */ /* 0x000fe200078e0004 */
[----:B------:R-:W-:Y:S01]  /*1510*/  MOV R17, R5 ;  /* 0x0000000500117202 */ /* 0x000fe20000000f00 */
[----:B------:R-:W-:Y:S01]  /*1520*/  IMAD.MOV.U32 R18, RZ, RZ, R6 ;  /* 0x000000ffff127224 */ /* 0x000fe200078e0006 */
[----:B------:R-:W-:Y:S02]  /*1530*/  MOV R14, 0x1550 ;  /* 0x00001550000e7802 */ /* 0x000fe40000000f00 */
[----:B------:R-:W-:Y:S05]  /*1540*/  CALL.REL.NOINC `($__internal_20_$__cuda_sm20_div_s64) ;  /* 0x00000028008c7944 */ /* 0x000fea0003c00000 */
[----:B------:R-:W-:Y:S02]  /*1550*/  MOV R26, R10 ;  /* 0x0000000a001a7202 */ /* 0x000fe40000000f00 */
[----:B------:R-:W-:Y:S02]  /*1560*/  MOV R27, R11 ;  /* 0x0000000b001b7202 */ /* 0x000fe40000000f00 */
.L_x_8625:
[----:B------:R-:W-:Y:S05]  /*1570*/  BSYNC.RECONVERGENT B0 ;  /* 0x0000000000007941 */ /* 0x000fea0003800200 */
.L_x_8623:
        /* <DEDUP_REMOVED lines=73> */
.L_x_8627:
[----:B0-----:R-:W-:Y:S05]  /*1a10*/  BSYNC.RECONVERGENT B0 ;  /* 0x0000000000007941 */ /* 0x001fea0003800200 */
.L_x_8626:
        /* <DEDUP_REMOVED lines=126> */
.L_x_8631:
[----:B------:R-:W-:Y:S01]  /*2200*/  LEA.HI R2, R19, UR14, RZ, 0x1f ;  /* 0x0000000e13027c11 */ /* 0x000fe2000f8ff8ff */
[----:B------:R-:W-:Y:S01]  /*2210*/  IMAD.MOV.U32 R17, RZ, RZ, RZ ;  /* 0x000000ffff117224 */ /* 0x000fe200078e00ff */
[----:B------:R-:W-:Y:S02]  /*2220*/  MOV R18, R30 ;  /* 0x0000001e00127202 */ /* 0x000fe40000000f00 */
[----:B------:R-:W-:Y:S01]  /*2230*/  MOV R14, 0x2260 ;  /* 0x00002260000e7802 */ /* 0x000fe20000000f00 */
[----:B------:R-:W-:Y:S02]  /*2240*/  IMAD.MOV.U32 R22, RZ, RZ, R2 ;  /* 0x000000ffff167224 */ /* 0x000fe400078e0002 */
[----:B------:R-:W-:Y:S05]  /*2250*/  CALL.REL.NOINC `($__internal_20_$__cuda_sm20_div_s64) ;  /* 0x0000001c00487944 */ /* 0x000fea0003c00000 */
[----:B------:R-:W-:Y:S02]  /*2260*/  IADD3 R9, PT, PT, -R10, RZ, RZ ;  /* 0x000000ff0a097210 */ /* 0x000fe40007ffe1ff */
[----:B------:R-:W-:-:S03]  /*2270*/  MOV R31, R11 ;  /* 0x0000000b001f7202 */ /* 0x000fc60000000f00 */
[----:B------:R-:W-:Y:S01]  /*2280*/  IMAD R9, R30, R9, R2 ;  /* 0x000000091e097224 */ /* 0x000fe200078e0202 */
[----:B------:R-:W-:-:S07]  /*2290*/  MOV R30, R10 ;  /* 0x0000000a001e7202 */ /* 0x000fce0000000f00 */
.L_x_8632:
        /* <DEDUP_REMOVED lines=59> */
.L_x_8634:
[----:B------:R-:W-:Y:S01]  /*2650*/  IMAD.MOV.U32 R22, RZ, RZ, R30 ;  /* 0x000000ffff167224 */ /* 0x000fe200078e001e */
[----:B------:R-:W-:Y:S01]  /*2660*/  MOV R17, R31 ;  /* 0x0000001f00117202 */ /* 0x000fe20000000f00 */
[----:B------:R-:W-:Y:S01]  /*2670*/  IMAD.MOV.U32 R18, RZ, RZ, R34 ;  /* 0x000000ffff127224 */ /* 0x000fe200078e0022 */
[----:B------:R-:W-:Y:S02]  /*2680*/  MOV R14, 0x26a0 ;  /* 0x000026a0000e7802 */ /* 0x000fe40000000f00 */
[----:B------:R-:W-:Y:S05]  /*2690*/  CALL.REL.NOINC `($__internal_20_$__cuda_sm20_div_s64) ;  /* 0x0000001800387944 */ /* 0x000fea0003c00000 */
[----:B------:R-:W-:-:S05]  /*26a0*/  IADD3 R31, PT, PT, -R10, RZ, RZ ;  /* 0x000000ff0a1f7210 */ /* 0x000fca0007ffe1ff */
[----:B------:R-:W-:Y:S02]  /*26b0*/  IMAD R31, R31, R34, R30 ;  /* 0x000000221f1f7224 */ /* 0x000fe400078e021e */
.L_x_8635:
[----:B------:R-:W-:Y:S05]  /*26c0*/  BSYNC.RECONVERGENT B0 ;  /* 0x0000000000007941 */ /* 0x000fea0003800200 */
.L_x_8633:
        /* <DEDUP_REMOVED lines=157> */
.L_x_8630:
[----:B------:R-:W0:Y:S01]  /*30a0*/  LDC.64 R4, c[0x0][0x420] ;  /* 0x00010800ff047b82 */ /* 0x000e220000000a00 */
[----:B------:R-:W-:-:S05]  /*30b0*/  IADD3 R2, PT, PT, R2, UR14, RZ ;  /* 0x0000000e02027c10 */ /* 0x000fca000fffe0ff */
[----:B0-----:R-:W-:-:S05]  /*30c0*/  IMAD.WIDE.U32 R2, R2, 0x4, R4 ;  /* 0x0000000402027825 */ /* 0x001fca00078e0004 */
[----:B------:R1:W-:Y:S02]  /*30d0*/  STG.E desc[UR8][R2.64], R21 ;  /* 0x0000001502007986 */ /* 0x0003e4000c101908 */
.L_x_8629:
[----:B------:R-:W-:Y:S05]  /*30e0*/  BSYNC.RECONVERGENT B1 ;  /* 0x0000000000017941 */ /* 0x000fea0003800200 */
.L_x_8628:
        /* <DEDUP_REMOVED lines=17> */
.L_x_8637:
[----:B------:R-:W-:Y:S05]  /*3200*/  BSYNC.RECONVERGENT B0 ;  /* 0x0000000000007941 */ /* 0x000fea0003800200 */
.L_x_8636:
        /* <DEDUP_REMOVED lines=43> */
.L_x_8648:
        /* <DEDUP_REMOVED lines=9> */
.L_x_8641:
[----:B------:R-:W-:Y:S05]  /*3550*/  BSYNC.RECONVERGENT B0 ;  /* 0x0000000000007941 */ /* 0x000fea0003800200 */
.L_x_8640:
        /* <DEDUP_REMOVED lines=12> */
.L_x_8643:
[----:B------:R-:W-:Y:S05]  /*3620*/  BSYNC.RECONVERGENT B0 ;  /* 0x0000000000007941 */ /* 0x000fea0003800200 */
.L_x_8642:
        /* <DEDUP_REMOVED lines=12> */
.L_x_8645:
[----:B------:R-:W-:Y:S05]  /*36f0*/  BSYNC.RECONVERGENT B0 ;  /* 0x0000000000007941 */ /* 0x000fea0003800200 */
.L_x_8644:
        /* <DEDUP_REMOVED lines=12> */
.L_x_8647:
[----:B------:R-:W-:Y:S05]  /*37c0*/  BSYNC.RECONVERGENT B0 ;  /* 0x0000000000007941 */ /* 0x000fea0003800200 */
.L_x_8646:
        /* <DEDUP_REMOVED lines=11> */
.L_x_8639:
        /* <DEDUP_REMOVED lines=11> */
.L_x_8651:
        /* <DEDUP_REMOVED lines=8> */
.L_x_8650:
[----:B------:R-:W-:Y:S05]  /*39b0*/  BSYNC.RECONVERGENT B0 ;  /* 0x0000000000007941 */ /* 0x000fea0003800200 */
.L_x_8649:
        /* <DEDUP_REMOVED lines=9> */
.L_x_8638:
        /* <DEDUP_REMOVED lines=83> */
        .weak           $__internal_20_$__cuda_sm20_div_s64
        .type           $__internal_20_$__cuda_sm20_div_s64,@function
        .size           $__internal_20_$__cuda_sm20_div_s64,(.L_x_14778 - $__internal_20_$__cuda_sm20_div_s64)
$__internal_20_$__cuda_sm20_div_s64:
        /* <DEDUP_REMOVED lines=83> */
[----:B------:R-:W-:Y:S06]  /*44b0*/  RET.REL.NODEC R12 `(_ZN5flash32flash_fwd_splitkv_combine_kernelI23Flash_fwd_kernel_traitsILi64ELi64ELi128ELi4ELb0ELb0EN7cutlass10bfloat16_tE19Flash_kernel_traitsILi64ELi64ELi128ELi4ES3_EELi8ELi1ELb0EEEvNS_16Flash_fwd_paramsE) ;  /* 0xffffffb80cd07950 */ /* 0x000fec0003c3ffff */
.L_x_8652:
        /* <DEDUP_REMOVED lines=12> */
.L_x_14778:


//--------------------- .text._ZN5flash32flash_fwd_splitkv_combine_kernelI23Flash_fwd_kernel_traitsILi64ELi64ELi128ELi4ELb0ELb0EN7cutlass10bfloat16_tE19Flash_kernel_traitsILi64ELi64ELi128ELi4ES3_EELi8ELi7ELb1EEEvNS_16Flash_fwd_paramsE --------------------------
	.section	.text._ZN5flash32flash_fwd_splitkv_combine_kernelI23Flash_fwd_kernel_traitsILi64ELi64ELi128ELi4ELb0ELb0EN7cutlass10bfloat16_tE19Flash_kernel_traitsILi64ELi64ELi128ELi4ES3_EELi8ELi7ELb1EEEvNS_16Flash_fwd_paramsE,"ax",@progbits
	.align	128
        .global         _ZN5flash32flash_fwd_splitkv_combine_kernelI23Flash_fwd_kernel_traitsILi64ELi64ELi128ELi4ELb0ELb0EN7cutlass10bfloat16_tE19Flash_kernel_traitsILi64ELi64ELi128ELi4ES3_EELi8ELi7ELb1EEEvNS_16Flash_fwd_paramsE
        .type           _ZN5flash32flash_fwd_splitkv_combine_kernelI23Flash_fwd_kernel_traitsILi64ELi64ELi128ELi4ELb0ELb0EN7cutlass10bfloat16_tE19Flash_kernel_traitsILi64ELi64ELi128ELi4ES3_EELi8ELi7ELb1EEEvNS_16Flash_fwd_paramsE,@function
        .size           _ZN5flash32flash_fwd_splitkv_combine_kernelI23Flash_fwd_kernel_traitsILi64ELi64ELi128ELi4ELb0ELb0EN7cutlass10bfloat16_tE19Flash_kernel_traitsILi64ELi64ELi128ELi4ES3_EELi8ELi7ELb1EEEvNS_16Flash_fwd_paramsE,(.L_x_14779 - _ZN5flash32flash_fwd_splitkv_combine_kernelI23Flash_fwd_kernel_traitsILi64ELi64ELi128ELi4ELb0ELb0EN7cutlass10bfloat16_tE19Flash_kernel_traitsILi64ELi64ELi128ELi4ES3_EELi8ELi7ELb1EEEvNS_16Flash_fwd_paramsE)
        .other          _ZN5flash32flash_fwd_splitkv_combine_kernelI23Flash_fwd_kernel_traitsILi64ELi64ELi128ELi4ELb0ELb0EN7cutlass10bfloat16_tE19Flash_kernel_traitsILi64ELi64ELi128ELi4ES3_EELi8ELi7ELb1EEEvNS_16Flash_fwd_paramsE,@"STO_CUDA_ENTRY STV_DEFAULT"
_ZN5flash32flash_fwd_splitkv_combine_kernelI23Flash_fwd_kernel_traitsILi64ELi64ELi128ELi4ELb0ELb0EN7cutlass10bfloat16_tE19Flash_kernel_traitsILi64ELi64ELi128ELi4ES3_EELi8ELi7ELb1EEEvNS_16Flash_fwd_paramsE:
.text._ZN5flash32flash_fwd_splitkv_combine_kernelI23Flash_fwd_kernel_traitsILi64ELi64ELi128ELi4ELb0ELb0EN7cutlass10bfloat16_tE19Flash_kernel_traitsILi64ELi64ELi128ELi4ES3_EELi8ELi7ELb1EEEvNS_16Flash_fwd_paramsE:
        /* <DEDUP_REMOVED lines=38> */
.L_x_8653:
[----:B------:R-:W-:Y:S01]  /*0260*/  IMAD.U32 R16, RZ, RZ, UR21 ;  /* 0x00000015ff107e24 */ /* 0x000fe2000f8e00ff */
[----:B------:R-:W-:Y:S01]  /*0270*/  MOV R20, UR19 ;  /* 0x0000001300147c02 */ /* 0x000fe20008000f00 */
[----:B------:R-:W-:Y:S01]  /*0280*/  IMAD.U32 R21, RZ, RZ, UR15 ;  /* 0x0000000fff157e24 */ /* 0x000fe2000f8e00ff */
[----:B------:R-:W-:Y:S02]  /*0290*/  MOV R19, UR14 ;  /* 0x0000000e00137c02 */ /* 0x000fe40008000f00 */
[----:B------:R-:W-:Y:S02]  /*02a0*/  MOV R18, 0x2c0 ;  /* 0x000002c000127802 */ /* 0x000fe40000000f00 */
[----:B------:R-:W-:Y:S05]  /*02b0*/  CALL.REL.NOINC `($__internal_21_$__cuda_sm20_div_s64) ;  /* 0x0000005400047944 */ /* 0x000fea0003c00000 */
[----:B------:R-:W-:-:S07]  /*02c0*/  MOV R11, R13 ;  /* 0x0000000d000b7202 */ /* 0x000fce0000000f00 */
.L_x_8654:
        /* <DEDUP_REMOVED lines=30> */
.L_x_8656:
[----:B------:R-:W-:Y:S01]  /*04b0*/  IMAD.MOV.U32 R16, RZ, RZ, R10 ;  /* 0x000000ffff107224 */ /* 0x000fe200078e000a */
[----:B------:R-:W-:Y:S02]  /*04c0*/  MOV R21, R11 ;  /* 0x0000000b00157202 */ /* 0x000fe40000000f00 */
[----:B------:R-:W-:Y:S02]  /*04d0*/  MOV R18, 0x4f0 ;  /* 0x000004f000127802 */ /* 0x000fe40000000f00 */
[----:B------:R-:W-:Y:S05]  /*04e0*/  CALL.REL.NOINC `($__internal_21_$__cuda_sm20_div_s64) ;  /* 0x0000005000787944 */ /* 0x000fea0003c00000 */
[----:B------:R-:W-:Y:S02]  /*04f0*/  MOV R4, R10 ;  /* 0x0000000a00047202 */ /* 0x000fe40000000f00 */
[----:B------:R-:W-:Y:S02]  /*0500*/  MOV R5, R13 ;  /* 0x0000000d00057202 */ /* 0x000fe40000000f00 */
.L_x_8657:
[----:B------:R-:W-:Y:S05]  /*0510*/  BSYNC.RECONVERGENT B0 ;  /* 0x0000000000007941 */ /* 0x000fea0003800200 */
.L_x_8655:
        /* <DEDUP_REMOVED lines=57> */
.L_x_8659:
[----:B------:R-:W-:Y:S01]  /*08b0*/  IMAD.MOV.U32 R16, RZ, RZ, R20 ;  /* 0x000000ffff107224 */ /* 0x000fe200078e0014 */
[----:B------:R-:W-:Y:S01]  /*08c0*/  MOV R20, R11 ;  /* 0x0000000b00147202 */ /* 0x000fe20000000f00 */
[----:B------:R-:W-:Y:S01]  /*08d0*/  IMAD.MOV.U32 R21, RZ, RZ, R19 ;  /* 0x000000ffff157224 */ /* 0x000fe200078e0013 */
[----:B------:R-:W-:Y:S02]  /*08e0*/  MOV R19, R37 ;  /* 0x0000002500137202 */ /* 0x000fe40000000f00 */
[----:B------:R-:W-:Y:S02]  /*08f0*/  MOV R18, 0x910 ;  /* 0x0000091000127802 */ /* 0x000fe40000000f00 */
[----:B------:R-:W-:Y:S05]  /*0900*/  CALL.REL.NOINC `($__internal_21_$__cuda_sm20_div_s64) ;  /* 0x0000004c00707944 */ /* 0x000fea0003c00000 */
[----:B------:R-:W-:Y:S02]  /*0910*/  MOV R12, R10 ;  /* 0x0000000a000c7202 */ /* 0x000fe40000000f00 */
.L_x_8660:
[----:B------:R-:W-:Y:S05]  /*0920*/  BSYNC.RECONVERGENT B0 ;  /* 0x0000000000007941 */ /* 0x000fea0003800200 */
.L_x_8658:
        /* <DEDUP_REMOVED lines=124> */
.L_x_8662:
[----:B------:R-:W-:Y:S01]  /*10f0*/  IMAD.MOV.U32 R16, RZ, RZ, R12 ;  /* 0x000000ffff107224 */ /* 0x000fe200078e000c */
[----:B------:R-:W-:Y:S01]  /*1100*/  MOV R20, R8 ;  /* 0x0000000800147202 */ /* 0x000fe20000000f00 */
[----:B------:R-:W-:Y:S01]  /*1110*/  IMAD.MOV.U32 R21, RZ, RZ, R13 ;  /* 0x000000ffff157224 */ /* 0x000fe200078e000d */
[----:B------:R-:W-:Y:S02]  /*1120*/  MOV R19, R0 ;  /* 0x0000000000137202 */ /* 0x000fe40000000f00 */
[----:B------:R-:W-:Y:S02]  /*1130*/  MOV R18, 0x1150 ;  /* 0x0000115000127802 */ /* 0x000fe40000000f00 */
[----:B------:R-:W-:Y:S05]  /*1140*/  CALL.REL.NOINC `($__internal_21_$__cuda_sm20_div_s64) ;  /* 0x0000004400607944 */ /* 0x000fea0003c00000 */
[----:B------:R-:W-:Y:S02]  /*1150*/  MOV R42, R10 ;  /* 0x0000000a002a7202 */ /* 0x000fe40000000f00 */
[----:B------:R-:W-:Y:S02]  /*1160*/  MOV R43, R13 ;  /* 0x0000000d002b7202 */ /* 0x000fe40000000f00 */
.L_x_8663:
[----:B------:R-:W-:Y:S05]  /*1170*/  BSYNC.RECONVERGENT B0 ;  /* 0x0000000000007941 */ /* 0x000fea0003800200 */
.L_x_8661:
        /* <DEDUP_REMOVED lines=57> */
.L_x_8665:
[----:B------:R-:W-:Y:S01]  /*1510*/  IMAD.MOV.U32 R16, RZ, RZ, R4 ;  /* 0x000000ffff107224 */ /* 0x000fe200078e0004 */
[----:B------:R-:W-:Y:S01]  /*1520*/  MOV R21, R5 ;  /* 0x0000000500157202 */ /* 0x000fe20000000f00 */
[----:B------:R-:W-:Y:S01]  /*1530*/  IMAD.MOV.U32 R20, RZ, RZ, R7 ;  /* 0x000000ffff147224 */ /* 0x000fe200078e0007 */
[----:B------:R-:W-:Y:S02]  /*1540*/  MOV R18, 0x1560 ;  /* 0x0000156000127802 */ /* 0x000fe40000000f00 */
[----:B------:R-:W-:Y:S05]  /*1550*/  CALL.REL.NOINC `($__internal_21_$__cuda_sm20_div_s64) ;  /* 0x00000040005c7944 */ /* 0x000fea0003c00000 */
[----:B------:R-:W-:Y:S02]  /*1560*/  MOV R20, R10 ;  /* 0x0000000a00147202 */ /* 0x000fe40000000f00 */
[----:B------:R-:W-:Y:S02]  /*1570*/  MOV R21, R13 ;  /* 0x0000000d00157202 */ /* 0x000fe40000000f00 */
.L_x_8666:
[----:B------:R-:W-:Y:S05]  /*1580*/  BSYNC.RECONVERGENT B0 ;  /* 0x0000000000007941 */ /* 0x000fea0003800200 */
.L_x_8664:
        /* <DEDUP_REMOVED lines=337> */
.L_x_8670:
[----:B------:R-:W-:Y:S01]  /*2aa0*/  IMAD.MOV.U32 R16, RZ, RZ, R2 ;  /* 0x000000ffff107224 */ /* 0x000fe200078e0002 */
[----:B------:R-:W-:Y:S01]  /*2ab0*/  MOV R21, RZ ;  /* 0x000000ff00157202 */ /* 0x000fe20000000f00 */
[----:B------:R-:W-:Y:S01]  /*2ac0*/  IMAD.MOV.U32 R20, RZ, RZ, R40 ;  /* 0x000000ffff147224 */ /* 0x000fe200078e0028 */
[----:B------:R-:W-:Y:S02]  /*2ad0*/  MOV R18, 0x2af0 ;  /* 0x00002af000127802 */ /* 0x000fe40000000f00 */
[----:B------:R-:W-:Y:S05]  /*2ae0*/  CALL.REL.NOINC `($__internal_21_$__cuda_sm20_div_s64) ;  /* 0x0000002800f87944 */ /* 0x000fea0003c00000 */
[----:B------:R-:W-:Y:S02]  /*2af0*/  IADD3 R15, PT, PT, -R10, RZ, RZ ;  /* 0x000000ff0a0f7210 */ /* 0x000fe40007ffe1ff */
[----:B------:R-:W-:-:S03]  /*2b00*/  MOV R41, R13 ;  /* 0x0000000d00297202 */ /* 0x000fc60000000f00 */
[----:B------:R-:W-:Y:S01]  /*2b10*/  IMAD R14, R40, R15, R2 ;  /* 0x0000000f280e7224 */ /* 0x000fe200078e0202 */
[----:B------:R-:W-:-:S07]  /*2b20*/  MOV R40, R10 ;  /* 0x0000000a00287202 */ /* 0x000fce0000000f00 */
.L_x_8671:
        /* <DEDUP_REMOVED lines=59> */
.L_x_8673:
[----:B------:R-:W-:Y:S01]  /*2ee0*/  IMAD.MOV.U32 R16, RZ, RZ, R40 ;  /* 0x000000ffff107224 */ /* 0x000fe200078e0028 */
[----:B------:R-:W-:Y:S01]  /*2ef0*/  MOV R21, R41 ;  /* 0x0000002900157202 */ /* 0x000fe20000000f00 */
[----:B------:R-:W-:Y:S01]  /*2f00*/  IMAD.MOV.U32 R20, RZ, RZ, R36 ;  /* 0x000000ffff147224 */ /* 0x000fe200078e0024 */
[----:B------:R-:W-:Y:S02]  /*2f10*/  MOV R18, 0x2f30 ;  /* 0x00002f3000127802 */ /* 0x000fe40000000f00 */
[----:B------:R-:W-:Y:S05]  /*2f20*/  CALL.REL.NOINC `($__internal_21_$__cuda_sm20_div_s64) ;  /* 0x0000002400e87944 */ /* 0x000fea0003c00000 */
[----:B------:R-:W-:-:S05]  /*2f30*/  IADD3 R13, PT, PT, -R10, RZ, RZ ;  /* 0x000000ff0a0d7210 */ /* 0x000fca0007ffe1ff */
[----:B------:R-:W-:Y:S02]  /*2f40*/  IMAD R36, R13, R36, R40 ;  /* 0x000000240d247224 */ /* 0x000fe400078e0228 */
.L_x_8674:
[----:B------:R-:W-:Y:S05]  /*2f50*/  BSYNC.RECONVERGENT B0 ;  /* 0x0000000000007941 */ /* 0x000fea0003800200 */
.L_x_8672:
        /* <DEDUP_REMOVED lines=160> */
.L_x_8669:
[----:B------:R-:W0:Y:S01]  /*3960*/  LDC.64 R2, c[0x0][0x420] ;  /* 0x00010800ff027b82 */ /* 0x000e220000000a00 */
[----:B------:R-:W-:-:S05]  /*3970*/  IADD3 R0, PT, PT, R12, UR20, RZ ;  /* 0x000000140c007c10 */ /* 0x000fca000fffe0ff */
[----:B0-----:R-:W-:-:S05]  /*3980*/  IMAD.WIDE.U32 R2, R0, 0x4, R2 ;  /* 0x0000000400027825 */ /* 0x001fca00078e0002 */
[----:B------:R1:W-:Y:S02]  /*3990*/  STG.E desc[UR10][R2.64], R24 ;  /* 0x0000001802007986 */ /* 0x0003e4000c10190a */
.L_x_8668:
[----:B------:R-:W-:Y:S05]  /*39a0*/  BSYNC.RECONVERGENT B1 ;  /* 0x0000000000017941 */ /* 0x000fea0003800200 */
.L_x_8667:
        /* <DEDUP_REMOVED lines=104> */
.L_x_8679:
        /* <DEDUP_REMOVED lines=144> */
.L_x_8678:
        /* <DEDUP_REMOVED lines=74> */
.L_x_8680:
[----:B------:R-:W-:-:S09]  /*4dd0*/  UISETP.NE.OR UP1, UPT, UR6, URZ, UP1 ;  /* 0x000000ff0600728c */ /* 0x000fd20008f25670 */
[----:B------:R-:W-:Y:S05]  /*4de0*/  BRA.U !UP1, `(.L_x_8676) ;  /* 0x0000000109987547 */ /* 0x000fea000b800000 */
.L_x_8677:
[----:B------:R-:W-:-:S13]  /*4df0*/  ISETP.GE.AND P0, PT, R12, UR7, PT ;  /* 0x000000070c007c0c */ /* 0x000fda000bf06270 */
.L_x_8681:
        /* <DEDUP_REMOVED lines=37> */
.L_x_8676:
        /* <DEDUP_REMOVED lines=10> */
.L_x_8682:
        /* <DEDUP_REMOVED lines=13> */
.L_x_8675:
        /* <DEDUP_REMOVED lines=81> */
        .weak           $__internal_21_$__cuda_sm20_div_s64
        .type           $__internal_21_$__cuda_sm20_div_s64,@function
        .size           $__internal_21_$__cuda_sm20_div_s64,(.L_x_14779 - $__internal_21_$__cuda_sm20_div_s64)
$__internal_21_$__cuda_sm20_div_s64:
        /* <DEDUP_REMOVED lines=83> */
[----:B------:R-:W-:Y:S05]  /*5c00*/  RET.REL.NODEC R14 `(_ZN5flash32flash_fwd_splitkv_combine_kernelI23Flash_fwd_kernel_traitsILi64ELi64ELi128ELi4ELb0ELb0EN7cutlass10bfloat16_tE19Flash_kernel_traitsILi64ELi64ELi128ELi4ES3_EELi8ELi7ELb1EEEvNS_16Flash_fwd_paramsE) ;  /* 0xffffffa00efc7950 */ /* 0x000fea0003c3ffff */
.L_x_8683:
        /* <DEDUP_REMOVED lines=15> */
.L_x_14779:


//--------------------- .text._ZN5flash32flash_fwd_splitkv_combine_kernelI23Flash_fwd_kernel_traitsILi64ELi64ELi128ELi4ELb0ELb0EN7cutlass10bfloat16_tE19Flash_kernel_traitsILi64ELi64ELi128ELi4ES3_EELi8ELi6ELb1EEEvNS_16Flash_fwd_paramsE --------------------------
	.section	.text._ZN5flash32flash_fwd_splitkv_combine_kernelI23Flash_fwd_kernel_traitsILi64ELi64ELi128ELi4ELb0ELb0EN7cutlass10bfloat16_tE19Flash_kernel_traitsILi64ELi64ELi128ELi4ES3_EELi8ELi6ELb1EEEvNS_16Flash_fwd_paramsE,"ax",@progbits
	.align	128
        .global         _ZN5flash32flash_fwd_splitkv_combine_kernelI23Flash_fwd_kernel_traitsILi64ELi64ELi128ELi4ELb0ELb0EN7cutlass10bfloat16_tE19Flash_kernel_traitsILi64ELi64ELi128ELi4ES3_EELi8ELi6ELb1EEEvNS_16Flash_fwd_paramsE
        .type           _ZN5flash32flash_fwd_splitkv_combine_kernelI23Flash_fwd_kernel_traitsILi64ELi64ELi128ELi4ELb0ELb0EN7cutlass10bfloat16_tE19Flash_kernel_traitsILi64ELi64ELi128ELi4ES3_EELi8ELi6ELb1EEEvNS_16Flash_fwd_paramsE,@function
        .size           _ZN5flash32flash_fwd_splitkv_combine_kernelI23Flash_fwd_kernel_traitsILi64ELi64ELi128ELi4ELb0ELb0EN7cutlass10bfloat16_tE19Flash_kernel_traitsILi64ELi64ELi128ELi4ES3_EELi8ELi6ELb1EEEvNS_16Flash_fwd_paramsE,(.L_x_14780 - _ZN5flash32flash_fwd_splitkv_combine_kernelI23Flash_fwd_kernel_traitsILi64ELi64ELi128ELi4ELb0ELb0EN7cutlass10bfloat16_tE19Flash_kernel_traitsILi64ELi64ELi128ELi4ES3_EELi8ELi6ELb1EEEvNS_16Flash_fwd_paramsE)
        .other          _ZN5flash32flash_fwd_splitkv_combine_kernelI23Flash_fwd_kernel_traitsILi64ELi64ELi128ELi4ELb0ELb0EN7cutlass10bfloat16_tE19Flash_kernel_traitsILi64ELi64ELi128ELi4ES3_EELi8ELi6ELb1EEEvNS_16Flash_fwd_paramsE,@"STO_CUDA_ENTRY STV_DEFAULT"
_ZN5flash32flash_fwd_splitkv_combine_kernelI23Flash_fwd_kernel_traitsILi64ELi64ELi128ELi4ELb0ELb0EN7cutlass10bfloat16_tE19Flash_kernel_traitsILi64ELi64ELi128ELi4ES3_EELi8ELi6ELb1EEEvNS_16Flash_fwd_paramsE:
.text._ZN5flash32flash_fwd_splitkv_combine_kernelI23Flash_fwd_kernel_traitsILi64ELi64ELi128ELi4ELb0ELb0EN7cutlass10bfloat16_tE19Flash_kernel_traitsILi64ELi64ELi128ELi4ES3_EELi8ELi6ELb1EEEvNS_16Flash_fwd_paramsE:
        /* <DEDUP_REMOVED lines=38> */
.L_x_8684:
[----:B------:R-:W-:Y:S01]  /*0260*/  IMAD.U32 R20, RZ, RZ, UR21 ;  /* 0x00000015ff147e24 */ /* 0x000fe2000f8e00ff */
[----:B------:R-:W-:Y:S01]  /*0270*/  MOV R18, UR19 ;  /* 0x0000001300127c02 */ /* 0x000fe20008000f00 */
[----:B------:R-:W-:Y:S01]  /*0280*/  IMAD.U32 R19, RZ, RZ, UR15 ;  /* 0x0000000fff137e24 */ /* 0x000fe2000f8e00ff */
[----:B------:R-:W-:Y:S02]  /*0290*/  MOV R17, UR14 ;  /* 0x0000000e00117c02 */ /* 0x000fe40008000f00 */
[----:B------:R-:W-:Y:S02]  /*02a0*/  MOV R16, 0x2c0 ;  /* 0x000002c000107802 */ /* 0x000fe40000000f00 */
[----:B------:R-:W-:Y:S05]  /*02b0*/  CALL.REL.NOINC `($__internal_22_$__cuda_sm20_div_s64) ;  /* 0x0000004c00707944 */ /* 0x000fea0003c00000 */
[----:B------:R-:W-:-:S07]  /*02c0*/  MOV R11, R13 ;  /* 0x0000000d000b7202 */ /* 0x000fce0000000f00 */
.L_x_8685:
        /* <DEDUP_REMOVED lines=30> */
.L_x_8687:
[----:B------:R-:W-:Y:S01]  /*04b0*/  IMAD.MOV.U32 R20, RZ, RZ, R10 ;  /* 0x000000ffff147224 */ /* 0x000fe200078e000a */
[----:B------:R-:W-:Y:S02]  /*04c0*/  MOV R19, R11 ;  /* 0x0000000b00137202 */ /* 0x000fe40000000f00 */
[----:B------:R-:W-:Y:S02]  /*04d0*/  MOV R16, 0x4f0 ;  /* 0x000004f000107802 */ /* 0x000fe40000000f00 */
[----:B------:R-:W-:Y:S05]  /*04e0*/  CALL.REL.NOINC `($__internal_22_$__cuda_sm20_div_s64) ;  /* 0x0000004800e47944 */ /* 0x000fea0003c00000 */
[----:B------:R-:W-:Y:S02]  /*04f0*/  MOV R4, R10 ;  /* 0x0000000a00047202 */ /* 0x000fe40000000f00 */
[----:B------:R-:W-:Y:S02]  /*0500*/  MOV R5, R13 ;  /* 0x0000000d00057202 */ /* 0x000fe40000000f00 */
.L_x_8688:
[----:B------:R-:W-:Y:S05]  /*0510*/  BSYNC.RECONVERGENT B0 ;  /* 0x0000000000007941 */ /* 0x000fea0003800200 */
.L_x_8686:
        /* <DEDUP_REMOVED lines=57> */
.L_x_8690:
[----:B------:R-:W-:Y:S01]  /*08b0*/  IMAD.MOV.U32 R20, RZ, RZ, R18 ;  /* 0x000000ffff147224 */ /* 0x000fe200078e0012 */
[----:B------:R-:W-:Y:S01]  /*08c0*/  MOV R18, R11 ;  /* 0x0000000b00127202 */ /* 0x000fe20000000f00 */
[----:B------:R-:W-:Y:S01]  /*08d0*/  IMAD.MOV.U32 R19, RZ, RZ, R17 ;  /* 0x000000ffff137224 */ /* 0x000fe200078e0011 */
[----:B------:R-:W-:Y:S02]  /*08e0*/  MOV R17, R31 ;  /* 0x0000001f00117202 */ /* 0x000fe40000000f00 */
[----:B------:R-:W-:Y:S02]  /*08f0*/  MOV R16, 0x910 ;  /* 0x0000091000107802 */ /* 0x000fe40000000f00 */
[----:B------:R-:W-:Y:S05]  /*0900*/  CALL.REL.NOINC `($__internal_22_$__cuda_sm20_div_s64) ;  /* 0x0000004400dc7944 */ /* 0x000fea0003c00000 */
[----:B------:R-:W-:Y:S02]  /*0910*/  MOV R12, R10 ;  /* 0x0000000a000c7202 */ /* 0x000fe40000000f00 */
.L_x_8691:
[----:B------:R-:W-:Y:S05]  /*0920*/  BSYNC.RECONVERGENT B0 ;  /* 0x0000000000007941 */ /* 0x000fea0003800200 */
.L_x_8689:
        /* <DEDUP_REMOVED lines=124> */
.L_x_8693:
[----:B------:R-:W-:Y:S01]  /*10f0*/  IMAD.MOV.U32 R20, RZ, RZ, R12 ;  /* 0x000000ffff147224 */ /* 0x000fe200078e000c */
[----:B------:R-:W-:Y:S01]  /*1100*/  MOV R18, R8 ;  /* 0x0000000800127202 */ /* 0x000fe20000000f00 */
[----:B------:R-:W-:Y:S01]  /*1110*/  IMAD.MOV.U32 R19, RZ, RZ, R13 ;  /* 0x000000ffff137224 */ /* 0x000fe200078e000d */
[----:B------:R-:W-:Y:S02]  /*1120*/  MOV R17, R0 ;  /* 0x0000000000117202 */ /* 0x000fe40000000f00 */
[----:B------:R-:W-:Y:S02]  /*1130*/  MOV R16, 0x1150 ;  /* 0x0000115000107802 */ /* 0x000fe40000000f00 */
[----:B------:R-:W-:Y:S05]  /*1140*/  CALL.REL.NOINC `($__internal_22_$__cuda_sm20_div_s64) ;  /* 0x0000003c00cc7944 */ /* 0x000fea0003c00000 */
[----:B------:R-:W-:Y:S02]  /*1150*/  MOV R34, R10 ;  /* 0x0000000a00227202 */ /* 0x000fe40000000f00 */
[----:B------:R-:W-:Y:S02]  /*1160*/  MOV R35, R13 ;  /* 0x0000000d00237202 */ /* 0x000fe40000000f00 */
.L_x_8694:
[----:B------:R-:W-:Y:S05]  /*1170*/  BSYNC.RECONVERGENT B0 ;  /* 0x0000000000007941 */ /* 0x000fea0003800200 */
.L_x_8692:
        /* <DEDUP_REMOVED lines=57> */
.L_x_8696:
[----:B------:R-:W-:Y:S01]  /*1510*/  IMAD.MOV.U32 R20, RZ, RZ, R4 ;  /* 0x000000ffff147224 */ /* 0x000fe200078e0004 */
[----:B------:R-:W-:Y:S01]  /*1520*/  MOV R19, R5 ;  /* 0x0000000500137202 */ /* 0x000fe20000000f00 */
[----:B------:R-:W-:Y:S01]  /*1530*/  IMAD.MOV.U32 R18, RZ, RZ, R7 ;  /* 0x000000ffff127224 */ /* 0x000fe200078e0007 */
[----:B------:R-:W-:Y:S02]  /*1540*/  MOV R16, 0x1560 ;  /* 0x0000156000107802 */ /* 0x000fe40000000f00 */
[----:B------:R-:W-:Y:S05]  /*1550*/  CALL.REL.NOINC `($__internal_22_$__cuda_sm20_div_s64) ;  /* 0x0000003800c87944 */ /* 0x000fea0003c00000 */
[----:B------:R-:W-:Y:S02]  /*1560*/  MOV R20, R10 ;  /* 0x0000000a00147202 */ /* 0x000fe40000000f00 */
[----:B------:R-:W-:Y:S02]  /*1570*/  MOV R21, R13 ;  /* 0x0000000d00157202 */ /* 0x000fe40000000f00 */
.L_x_8697:
[----:B------:R-:W-:Y:S05]  /*1580*/  BSYNC.RECONVERGENT B0 ;  /* 0x0000000000007941 */ /* 0x000fea0003800200 */
.L_x_8695:
        /* <DEDUP_REMOVED lines=275> */
.L_x_8701:
[----:B------:R-:W-:Y:S01]  /*26c0*/  IMAD.MOV.U32 R20, RZ, RZ, R2 ;  /* 0x000000ffff147224 */ /* 0x000fe200078e0002 */
[----:B------:R-:W-:Y:S01]  /*26d0*/  MOV R19, RZ ;  /* 0x000000ff00137202 */ /* 0x000fe20000000f00 */
[----:B------:R-:W-:Y:S01]  /*26e0*/  IMAD.MOV.U32 R18, RZ, RZ, R32 ;  /* 0x000000ffff127224 */ /* 0x000fe200078e0020 */
[----:B------:R-:W-:Y:S02]  /*26f0*/  MOV R16, 0x2710 ;  /* 0x0000271000107802 */ /* 0x000fe40000000f00 */
[----:B------:R-:W-:Y:S05]  /*2700*/  CALL.REL.NOINC `($__internal_22_$__cuda_sm20_div_s64) ;  /* 0x00000028005c7944 */ /* 0x000fea0003c00000 */
[----:B------:R-:W-:Y:S02]  /*2710*/  IADD3 R17, PT, PT, -R10, RZ, RZ ;  /* 0x000000ff0a117210 */ /* 0x000fe40007ffe1ff */
[----:B------:R-:W-:-:S03]  /*2720*/  MOV R33, R13 ;  /* 0x0000000d00217202 */ /* 0x000fc60000000f00 */
[----:B------:R-:W-:Y:S01]  /*2730*/  IMAD R14, R32, R17, R2 ;  /* 0x00000011200e7224 */ /* 0x000fe200078e0202 */
[----:B------:R-:W-:-:S07]  /*2740*/  MOV R32, R10 ;  /* 0x0000000a00207202 */ /* 0x000fce0000000f00 */
.L_x_8702:
        /* <DEDUP_REMOVED lines=59> */
.L_x_8704:
[----:B------:R-:W-:Y:S01]  /*2b00*/  IMAD.MOV.U32 R20, RZ, RZ, R32 ;  /* 0x000000ffff147224 */ /* 0x000fe200078e0020 */
[----:B------:R-:W-:Y:S01]  /*2b10*/  MOV R19, R33 ;  /* 0x0000002100137202 */ /* 0x000fe20000000f00 */
[----:B------:R-:W-:Y:S01]  /*2b20*/  IMAD.MOV.U32 R18, RZ, RZ, R30 ;  /* 0x000000ffff127224 */ /* 0x000fe200078e001e */
[----:B------:R-:W-:Y:S02]  /*2b30*/  MOV R16, 0x2b50 ;  /* 0x00002b5000107802 */ /* 0x000fe40000000f00 */
[----:B------:R-:W-:Y:S05]  /*2b40*/  CALL.REL.NOINC `($__internal_22_$__cuda_sm20_div_s64) ;  /* 0x00000024004c7944 */ /* 0x000fea0003c00000 */
[----:B------:R-:W-:-:S05]  /*2b50*/  IADD3 R13, PT, PT, -R10, RZ, RZ ;  /* 0x000000ff0a0d7210 */ /* 0x000fca0007ffe1ff */
[----:B------:R-:W-:Y:S02]  /*2b60*/  IMAD R30, R13, R30, R32 ;  /* 0x0000001e0d1e7224 */ /* 0x000fe400078e0220 */
.L_x_8705:
[----:B------:R-:W-:Y:S05]  /*2b70*/  BSYNC.RECONVERGENT B0 ;  /* 0x0000000000007941 */ /* 0x000fea0003800200 */
.L_x_8703:
        /* <DEDUP_REMOVED lines=162> */
.L_x_8700:
[----:B------:R-:W0:Y:S01]  /*35a0*/  LDC.64 R2, c[0x0][0x420] ;  /* 0x00010800ff027b82 */ /* 0x000e220000000a00 */
[----:B------:R-:W-:-:S05]  /*35b0*/  IADD3 R0, PT, PT, R12, UR20, RZ ;  /* 0x000000140c007c10 */ /* 0x000fca000fffe0ff */
[----:B0-----:R-:W-:-:S05]  /*35c0*/  IMAD.WIDE.U32 R2, R0, 0x4, R2 ;  /* 0x0000000400027825 */ /* 0x001fca00078e0002 */
[----:B------:R1:W-:Y:S02]  /*35d0*/  STG.E desc[UR8][R2.64], R22 ;  /* 0x0000001602007986 */ /* 0x0003e4000c101908 */
.L_x_8699:
[----:B------:R-:W-:Y:S05]  /*35e0*/  BSYNC.RECONVERGENT B1 ;  /* 0x0000000000017941 */ /* 0x000fea0003800200 */
.L_x_8698:
        /* <DEDUP_REMOVED lines=80> */
.L_x_8710:
        /* <DEDUP_REMOVED lines=133> */
.L_x_8709:
        /* <DEDUP_REMOVED lines=73> */
.L_x_8711:
[----:B------:R-:W-:-:S09]  /*47d0*/  UISETP.NE.OR UP1, UPT, UR10, URZ, UP1 ;  /* 0x000000ff0a00728c */ /* 0x000fd20008f25670 */
[----:B------:R-:W-:Y:S05]  /*47e0*/  BRA.U !UP1, `(.L_x_8707) ;  /* 0x0000000109947547 */ /* 0x000fea000b800000 */
.L_x_8708:
[----:B------:R-:W-:-:S13]  /*47f0*/  ISETP.GE.AND P0, PT, R12, UR7, PT ;  /* 0x000000070c007c0c */ /* 0x000fda000bf06270 */
.L_x_8712:
        /* <DEDUP_REMOVED lines=36> */
.L_x_8707:
[----:B------:R-:W-:-:S09]  /*4a40*/  UISETP.NE.AND UP0, UPT, UR4, URZ, UPT ;  /* 0x000000ff0400728c */ /* 0x000fd2000bf05270 */
[----:B------:R-:W-:Y:S05]  /*4a50*/  BRA.U !UP0, `(.L_x_8706) ;  /* 0x0000000108447547 */ /* 0x000fea000b800000 */
[----:B------:R-:W-:Y:S01]  /*4a60*/  IMAD R13, R13, 0x24, R14 ;  /* 0x000000240d0d7824 */ /* 0x000fe200078e020e */
[----:B------:R-:W-:Y:S01]  /*4a70*/  ISETP.GE.AND P0, PT, R12, UR7, PT ;  /* 0x000000070c007c0c */ /* 0x000fe2000bf06270 */
[----:B------:R-:W-:Y:S02]  /*4a80*/  UIMAD.WIDE UR10, UR11, 0x4, URZ ;  /* 0x000000040b0a78a5 */ /* 0x000fe4000f8e02ff */
[----:B------:R-:W-:Y:S01]  /*4a90*/  UIADD3 UR4, UPT, UPT, -UR4, URZ, URZ ;  /* 0x000000ff04047290 */ /* 0x000fe2000fffe1ff */
[----:B------:R-:W-:-:S11]  /*4aa0*/  IADD3 R6, PT, PT, R13, UR6, RZ ;  /* 0x000000060d067c10 */ /* 0x000fd6000fffe0ff */
.L_x_8713:
        /* <DEDUP_REMOVED lines=12> */
.L_x_8706:
        /* <DEDUP_REMOVED lines=81> */
        .weak           $__internal_22_$__cuda_sm20_div_s64
        .type           $__internal_22_$__cuda_sm20_div_s64,@function
        .size           $__internal_22_$__cuda_sm20_div_s64,(.L_x_14780 - $__internal_22_$__cuda_sm20_div_s64)
$__internal_22_$__cuda_sm20_div_s64:
        /* <DEDUP_REMOVED lines=83> */
[----:B------:R-:W-:Y:S06]  /*55b0*/  RET.REL.NODEC R20 `(_ZN5flash32flash_fwd_splitkv_combine_kernelI23Flash_fwd_kernel_traitsILi64ELi64ELi128ELi4ELb0ELb0EN7cutlass10bfloat16_tE19Flash_kernel_traitsILi64ELi64ELi128ELi4ES3_EELi8ELi6ELb1EEEvNS_16Flash_fwd_paramsE) ;  /* 0xffffffa814907950 */ /* 0x000fec0003c3ffff */
.L_x_8714:
        /* <DEDUP_REMOVED lines=12> */
.L_x_14780:


//--------------------- .text._ZN5flash32flash_fwd_splitkv_combine_kernelI23Flash_fwd_kernel_traitsILi64ELi64ELi128ELi4ELb0ELb0EN7cutlass10bfloat16_tE19Flash_kernel_traitsILi64ELi64ELi128ELi4ES3_EELi8ELi5ELb1EEEvNS_16Flash_fwd_paramsE --------------------------
	.section	.text._ZN5flash32flash_fwd_splitkv_combine_kernelI23Flash_fwd_kernel_traitsILi64ELi64ELi128ELi4ELb0ELb0EN7cutlass10bfloat16_tE19Flash_kernel_traitsILi64ELi64ELi128ELi4ES3_EELi8ELi5ELb1EEEvNS_16Flash_fwd_paramsE,"ax",@progbits
	.align	128
        .global         _ZN5flash32flash_fwd_splitkv_combine_kernelI23Flash_fwd_kernel_traitsILi64ELi64ELi128ELi4ELb0ELb0EN7cutlass10bfloat16_tE19Flash_kernel_traitsILi64ELi64ELi128ELi4ES3_EELi8ELi5ELb1EEEvNS_16Flash_fwd_paramsE
        .type           _ZN5flash32flash_fwd_splitkv_combine_kernelI23Flash_fwd_kernel_traitsILi64ELi64ELi128ELi4ELb0ELb0EN7cutlass10bfloat16_tE19Flash_kernel_traitsILi64ELi64ELi128ELi4ES3_EELi8ELi5ELb1EEEvNS_16Flash_fwd_paramsE,@function
        .size           _ZN5flash32flash_fwd_splitkv_combine_kernelI23Flash_fwd_kernel_traitsILi64ELi64ELi128ELi4ELb0ELb0EN7cutlass10bfloat16_tE19Flash_kernel_traitsILi64ELi64ELi128ELi4ES3_EELi8ELi5ELb1EEEvNS_16Flash_fwd_paramsE,(.L_x_14781 - _ZN5flash32flash_fwd_splitkv_combine_kernelI23Flash_fwd_kernel_traitsILi64ELi64ELi128ELi4ELb0ELb0EN7cutlass10bfloat16_tE19Flash_kernel_traitsILi64ELi64ELi128ELi4ES3_EELi8ELi5ELb1EEEvNS_16Flash_fwd_paramsE)
        .other          _ZN5flash32flash_fwd_splitkv_combine_kernelI23Flash_fwd_kernel_traitsILi64ELi64ELi128ELi4ELb0ELb0EN7cutlass10bfloat16_tE19Flash_kernel_traitsILi64ELi64ELi128ELi4ES3_EELi8ELi5ELb1EEEvNS_16Flash_fwd_paramsE,@"STO_CUDA_ENTRY STV_DEFAULT"
_ZN5flash32flash_fwd_splitkv_combine_kernelI23Flash_fwd_kernel_traitsILi64ELi64ELi128ELi4ELb0ELb0EN7cutlass10bfloat16_tE19Flash_kernel_traitsILi64ELi64ELi128ELi4ES3_EELi8ELi5ELb1EEEvNS_16Flash_fwd_paramsE:
.text._ZN5flash32flash_fwd_splitkv_combine_kernelI23Flash_fwd_kernel_traitsILi64ELi64ELi128ELi4ELb0ELb0EN7cutlass10bfloat16_tE19Flash_kernel_traitsILi64ELi64ELi128ELi4ES3_EELi8ELi5ELb1EEEvNS_16Flash_fwd_paramsE:
        /* <DEDUP_REMOVED lines=38> */
.L_x_8715:
[----:B------:R-:W-:Y:S01]  /*0260*/  IMAD.U32 R22, RZ, RZ, UR21 ;  /* 0x00000015ff167e24 */ /* 0x000fe2000f8e00ff */
[----:B------:R-:W-:Y:S01]  /*0270*/  MOV R20, UR19 ;  /* 0x0000001300147c02 */ /* 0x000fe20008000f00 */
[----:B------:R-:W-:Y:S01]  /*0280*/  IMAD.U32 R19, RZ, RZ, UR15 ;  /* 0x0000000fff137e24 */ /* 0x000fe2000f8e00ff */
[----:B------:R-:W-:Y:S02]  /*0290*/  MOV R18, UR14 ;  /* 0x0000000e00127c02 */ /* 0x000fe40008000f00 */
[----:B------:R-:W-:Y:S02]  /*02a0*/  MOV R16, 0x2c0 ;  /* 0x000002c000107802 */ /* 0x000fe40000000f00 */
[----:B------:R-:W-:Y:S05]  /*02b0*/  CALL.REL.NOINC `($__internal_23_$__cuda_sm20_div_s64) ;  /* 0x00000048008c7944 */ /* 0x000fea0003c00000 */
.L_x_8716:
        /* <DEDUP_REMOVED lines=30> */
.L_x_8718:
[----:B------:R-:W-:Y:S01]  /*04a0*/  IMAD.MOV.U32 R22, RZ, RZ, R10 ;  /* 0x000000ffff167224 */ /* 0x000fe200078e000a */
[----:B------:R-:W-:Y:S02]  /*04b0*/  MOV R19, R11 ;  /* 0x0000000b00137202 */ /* 0x000fe40000000f00 */
[----:B------:R-:W-:Y:S02]  /*04c0*/  MOV R16, 0x4e0 ;  /* 0x000004e000107802 */ /* 0x000fe40000000f00 */
[----:B------:R-:W-:Y:S05]  /*04d0*/  CALL.REL.NOINC `($__internal_23_$__cuda_sm20_div_s64) ;  /* 0x0000004800047944 */ /* 0x000fea0003c00000 */
[----:B------:R-:W-:Y:S02]  /*04e0*/  MOV R4, R10 ;  /* 0x0000000a00047202 */ /* 0x000fe40000000f00 */
[----:B------:R-:W-:Y:S02]  /*04f0*/  MOV R5, R11 ;  /* 0x0000000b00057202 */ /* 0x000fe40000000f00 */
.L_x_8719:
[----:B------:R-:W-:Y:S05]  /*0500*/  BSYNC.RECONVERGENT B0 ;  /* 0x0000000000007941 */ /* 0x000fea0003800200 */
.L_x_8717:
        /* <DEDUP_REMOVED lines=57> */
.L_x_8721:
[----:B------:R-:W-:Y:S01]  /*08a0*/  IMAD.MOV.U32 R22, RZ, RZ, R20 ;  /* 0x000000ffff167224 */ /* 0x000fe200078e0014 */
[----:B------:R-:W-:Y:S01]  /*08b0*/  MOV R20, R9 ;  /* 0x0000000900147202 */ /* 0x000fe20000000f00 */
[----:B------:R-:W-:Y:S01]  /*08c0*/  IMAD.MOV.U32 R19, RZ, RZ, R18 ;  /* 0x000000ffff137224 */ /* 0x000fe200078e0012 */
[----:B------:R-:W-:Y:S02]  /*08d0*/  MOV R18, R29 ;  /* 0x0000001d00127202 */ /* 0x000fe40000000f00 */
[----:B------:R-:W-:Y:S02]  /*08e0*/  MOV R16, 0x900 ;  /* 0x0000090000107802 */ /* 0x000fe40000000f00 */
[----:B------:R-:W-:Y:S05]  /*08f0*/  CALL.REL.NOINC `($__internal_23_$__cuda_sm20_div_s64) ;  /* 0x0000004000fc7944 */ /* 0x000fea0003c00000 */
.L_x_8722:
[----:B------:R-:W-:Y:S05]  /*0900*/  BSYNC.RECONVERGENT B0 ;  /* 0x0000000000007941 */ /* 0x000fea0003800200 */
.L_x_8720:
        /* <DEDUP_REMOVED lines=124> */
.L_x_8724:
[----:B------:R-:W-:Y:S01]  /*10d0*/  IMAD.MOV.U32 R22, RZ, RZ, R10 ;  /* 0x000000ffff167224 */ /* 0x000fe200078e000a */
[----:B------:R-:W-:Y:S01]  /*10e0*/  MOV R20, R8 ;  /* 0x0000000800147202 */ /* 0x000fe20000000f00 */
[----:B------:R-:W-:Y:S01]  /*10f0*/  IMAD.MOV.U32 R19, RZ, RZ, R11 ;  /* 0x000000ffff137224 */ /* 0x000fe200078e000b */
[----:B------:R-:W-:Y:S02]  /*1100*/  MOV R18, R0 ;  /* 0x0000000000127202 */ /* 0x000fe40000000f00 */
[----:B------:R-:W-:Y:S02]  /*1110*/  MOV R16, 0x1130 ;  /* 0x0000113000107802 */ /* 0x000fe40000000f00 */
[----:B------:R-:W-:Y:S05]  /*1120*/  CALL.REL.NOINC `($__internal_23_$__cuda_sm20_div_s64) ;  /* 0x0000003800f07944 */ /* 0x000fea0003c00000 */
[----:B------:R-:W-:Y:S02]  /*1130*/  MOV R32, R10 ;  /* 0x0000000a00207202 */ /* 0x000fe40000000f00 */
[----:B------:R-:W-:Y:S02]  /*1140*/  MOV R33, R11 ;  /* 0x0000000b00217202 */ /* 0x000fe40000000f00 */
.L_x_8725:
[----:B------:R-:W-:Y:S05]  /*1150*/  BSYNC.RECONVERGENT B0 ;  /* 0x0000000000007941 */ /* 0x000fea0003800200 */
.L_x_8723:
        /* <DEDUP_REMOVED lines=57> */
.L_x_8727:
[----:B------:R-:W-:Y:S01]  /*14f0*/  IMAD.MOV.U32 R22, RZ, RZ, R4 ;  /* 0x000000ffff167224 */ /* 0x000fe200078e0004 */
[----:B------:R-:W-:Y:S01]  /*1500*/  MOV R19, R5 ;  /* 0x0000000500137202 */ /* 0x000fe20000000f00 */
[----:B------:R-:W-:Y:S01]  /*1510*/  IMAD.MOV.U32 R20, RZ, RZ, R7 ;  /* 0x000000ffff147224 */ /* 0x000fe200078e0007 */
[----:B------:R-:W-:Y:S02]  /*1520*/  MOV R16, 0x1540 ;  /* 0x0000154000107802 */ /* 0x000fe40000000f00 */
[----:B------:R-:W-:Y:S05]  /*1530*/  CALL.REL.NOINC `($__internal_23_$__cuda_sm20_div_s64) ;  /* 0x0000003400ec7944 */ /* 0x000fea0003c00000 */
[----:B------:R-:W-:Y:S02]  /*1540*/  MOV R14, R10 ;  /* 0x0000000a000e7202 */ /* 0x000fe40000000f00 */
[----:B------:R-:W-:Y:S02]  /*1550*/  MOV R15, R11 ;  /* 0x0000000b000f7202 */ /* 0x000fe40000000f00 */
.L_x_8728:
[----:B------:R-:W-:Y:S05]  /*1560*/  BSYNC.RECONVERGENT B0 ;  /* 0x0000000000007941 */ /* 0x000fea0003800200 */
.L_x_8726:
        /* <DEDUP_REMOVED lines=233> */
.L_x_8732:
[----:B------:R-:W-:Y:S01]  /*2400*/  IMAD.MOV.U32 R22, RZ, RZ, R2 ;  /* 0x000000ffff167224 */ /* 0x000fe200078e0002 */
[----:B------:R-:W-:Y:S01]  /*2410*/  MOV R19, RZ ;  /* 0x000000ff00137202 */ /* 0x000fe20000000f00 */
[----:B------:R-:W-:Y:S01]  /*2420*/  IMAD.MOV.U32 R20, RZ, RZ, R30 ;  /* 0x000000ffff147224 */ /* 0x000fe200078e001e */
[----:B------:R-:W-:Y:S02]  /*2430*/  MOV R16, 0x2450 ;  /* 0x0000245000107802 */ /* 0x000fe40000000f00 */
[----:B------:R-:W-:Y:S05]  /*2440*/  CALL.REL.NOINC `($__internal_23_$__cuda_sm20_div_s64) ;  /* 0x0000002800287944 */ /* 0x000fea0003c00000 */
[----:B------:R-:W-:Y:S02]  /*2450*/  IADD3 R13, PT, PT, -R10, RZ, RZ ;  /* 0x000000ff0a0d7210 */ /* 0x000fe40007ffe1ff */
[----:B------:R-:W-:-:S03]  /*2460*/  MOV R31, R11 ;  /* 0x0000000b001f7202 */ /* 0x000fc60000000f00 */
[----:B------:R-:W-:Y:S01]  /*2470*/  IMAD R13, R30, R13, R2 ;  /* 0x0000000d1e0d7224 */ /* 0x000fe200078e0202 */
[----:B------:R-:W-:-:S07]  /*2480*/  MOV R30, R10 ;  /* 0x0000000a001e7202 */ /* 0x000fce0000000f00 */
.L_x_8733:
        /* <DEDUP_REMOVED lines=59> */
.L_x_8735:
[----:B------:R-:W-:Y:S01]  /*2840*/  IMAD.MOV.U32 R22, RZ, RZ, R30 ;  /* 0x000000ffff167224 */ /* 0x000fe200078e001e */
[----:B------:R-:W-:Y:S01]  /*2850*/  MOV R19, R31 ;  /* 0x0000001f00137202 */ /* 0x000fe20000000f00 */
[----:B------:R-:W-:Y:S01]  /*2860*/  IMAD.MOV.U32 R20, RZ, RZ, R28 ;  /* 0x000000ffff147224 */ /* 0x000fe200078e001c */
[----:B------:R-:W-:Y:S02]  /*2870*/  MOV R16, 0x2890 ;  /* 0x0000289000107802 */ /* 0x000fe40000000f00 */
[----:B------:R-:W-:Y:S05]  /*2880*/  CALL.REL.NOINC `($__internal_23_$__cuda_sm20_div_s64) ;  /* 0x0000002400187944 */ /* 0x000fea0003c00000 */
[----:B------:R-:W-:-:S05]  /*2890*/  IADD3 R11, PT, PT, -R10, RZ, RZ ;  /* 0x000000ff0a0b7210 */ /* 0x000fca0007ffe1ff */
[----:B------:R-:W-:Y:S02]  /*28a0*/  IMAD R28, R11, R28, R30 ;  /* 0x0000001c0b1c7224 */ /* 0x000fe400078e021e */
.L_x_8736:
[----:B------:R-:W-:Y:S05]  /*28b0*/  BSYNC.RECONVERGENT B0 ;  /* 0x0000000000007941 */ /* 0x000fea0003800200 */
.L_x_8734:
        /* <DEDUP_REMOVED lines=160> */
.L_x_8731:
[----:B------:R-:W0:Y:S01]  /*32c0*/  LDC.64 R2, c[0x0][0x420] ;  /* 0x00010800ff027b82 */ /* 0x000e220000000a00 */
[----:B------:R-:W-:-:S05]  /*32d0*/  IADD3 R0, PT, PT, R12, UR20, RZ ;  /* 0x000000140c007c10 */ /* 0x000fca000fffe0ff */
[----:B0-----:R-:W-:-:S05]  /*32e0*/  IMAD.WIDE.U32 R2, R0, 0x4, R2 ;  /* 0x0000000400027825 */ /* 0x001fca00078e0002 */
[----:B------:R0:W-:Y:S02]  /*32f0*/  STG.E desc[UR10][R2.64], R23 ;  /* 0x0000001702007986 */ /* 0x0001e4000c10190a */
.L_x_8730:
[----:B------:R-:W-:Y:S05]  /*3300*/  BSYNC.RECONVERGENT B1 ;  /* 0x0000000000017941 */ /* 0x000fea0003800200 */
.L_x_8729:
        /* <DEDUP_REMOVED lines=66> */
.L_x_8741:
        /* <DEDUP_REMOVED lines=133> */
.L_x_8740:
        /* <DEDUP_REMOVED lines=73> */
.L_x_8742:
[----:B------:R-:W-:-:S09]  /*4410*/  UISETP.NE.OR UP1, UPT, UR5, URZ, UP1 ;  /* 0x000000ff0500728c */ /* 0x000fd20008f25670 */
[----:B------:R-:W-:Y:S05]  /*4420*/  BRA.U !UP1, `(.L_x_8738) ;  /* 0x0000000109947547 */ /* 0x000fea000b800000 */
.L_x_8739:
[----:B------:R-:W-:-:S13]  /*4430*/  ISETP.GE.AND P0, PT, R12, UR8, PT ;  /* 0x000000080c007c0c */ /* 0x000fda000bf06270 */
.L_x_8743:
        /* <DEDUP_REMOVED lines=36> */
.L_x_8738:
        /* <DEDUP_REMOVED lines=10> */
.L_x_8744:
        /* <DEDUP_REMOVED lines=12> */
.L_x_8737:
        /* <DEDUP_REMOVED lines=81> */
        .weak           $__internal_23_$__cuda_sm20_div_s64
        .type           $__internal_23_$__cuda_sm20_div_s64,@function
        .size           $__internal_23_$__cuda_sm20_div_s64,(.L_x_14781 - $__internal_23_$__cuda_sm20_div_s64)
$__internal_23_$__cuda_sm20_div_s64:
        /* <DEDUP_REMOVED lines=83> */
[----:B------:R-:W-:Y:S06]  /*5220*/  RET.REL.NODEC R14 `(_ZN5flash32flash_fwd_splitkv_combine_kernelI23Flash_fwd_kernel_traitsILi64ELi64ELi128ELi4ELb0ELb0EN7cutlass10bfloat16_tE19Flash_kernel_traitsILi64ELi64ELi128ELi4ES3_EELi8ELi5ELb1EEEvNS_16Flash_fwd_paramsE) ;  /* 0xffffffac0e747950 */ /* 0x000fec0003c3ffff */
.L_x_8745:
        /* <DEDUP_REMOVED lines=13> */
.L_x_14781:


//--------------------- .text._ZN5flash32flash_fwd_splitkv_combine_kernelI23Flash_fwd_kernel_traitsILi64ELi64ELi128ELi4ELb0ELb0EN7cutlass10bfloat16_tE19Flash_kernel_traitsILi64ELi64ELi128ELi4ES3_EELi8ELi4ELb1EEEvNS_16Flash_fwd_paramsE --------------------------
	.section	.text._ZN5flash32flash_fwd_splitkv_combine_kernelI23Flash_fwd_kernel_traitsILi64ELi64ELi128ELi4ELb0ELb0EN7cutlass10bfloat16_tE19Flash_kernel_traitsILi64ELi64ELi128ELi4ES3_EELi8ELi4ELb1EEEvNS_16Flash_fwd_paramsE,"ax",@progbits
	.align	128
        .global         _ZN5flash32flash_fwd_splitkv_combine_kernelI23Flash_fwd_kernel_traitsILi64ELi64ELi128ELi4ELb0ELb0EN7cutlass10bfloat16_tE19Flash_kernel_traitsILi64ELi64ELi128ELi4ES3_EELi8ELi4ELb1EEEvNS_16Flash_fwd_paramsE
        .type           _ZN5flash32flash_fwd_splitkv_combine_kernelI23Flash_fwd_kernel_traitsILi64ELi64ELi128ELi4ELb0ELb0EN7cutlass10bfloat16_tE19Flash_kernel_traitsILi64ELi64ELi128ELi4ES3_EELi8ELi4ELb1EEEvNS_16Flash_fwd_paramsE,@function
        .size           _ZN5flash32flash_fwd_splitkv_combine_kernelI23Flash_fwd_kernel_traitsILi64ELi64ELi128ELi4ELb0ELb0EN7cutlass10bfloat16_tE19Flash_kernel_traitsILi64ELi64ELi128ELi4ES3_EELi8ELi4ELb1EEEvNS_16Flash_fwd_paramsE,(.L_x_14782 - _ZN5flash32flash_fwd_splitkv_combine_kernelI23Flash_fwd_kernel_traitsILi64ELi64ELi128ELi4ELb0ELb0EN7cutlass10bfloat16_tE19Flash_kernel_traitsILi64ELi64ELi128ELi4ES3_EELi8ELi4ELb1EEEvNS_16Flash_fwd_paramsE)
        .other          _ZN5flash32flash_fwd_splitkv_combine_kernelI23Flash_fwd_kernel_traitsILi64ELi64ELi128ELi4ELb0ELb0EN7cutlass10bfloat16_tE19Flash_kernel_traitsILi64ELi64ELi128ELi4ES3_EELi8ELi4ELb1EEEvNS_16Flash_fwd_paramsE,@"STO_CUDA_ENTRY STV_DEFAULT"
_ZN5flash32flash_fwd_splitkv_combine_kernelI23Flash_fwd_kernel_traitsILi64ELi64ELi128ELi4ELb0ELb0EN7cutlass10bfloat16_tE19Flash_kernel_traitsILi64ELi64ELi128ELi4ES3_EELi8ELi4ELb1EEEvNS_16Flash_fwd_paramsE:
.text._ZN5flash32flash_fwd_splitkv_combine_kernelI23Flash_fwd_kernel_traitsILi64ELi64ELi128ELi4ELb0ELb0EN7cutlass10bfloat16_tE19Flash_kernel_traitsILi64ELi64ELi128ELi4ES3_EELi8ELi4ELb1EEEvNS_16Flash_fwd_paramsE:
        /* <DEDUP_REMOVED lines=38> */
.L_x_8746:
[----:B------:R-:W-:Y:S01]  /*0260*/  IMAD.U32 R16, RZ, RZ, UR14 ;  /* 0x0000000eff107e24 */ /* 0x000fe2000f8e00ff */
[----:B------:R-:W-:Y:S01]  /*0270*/  MOV R20, UR12 ;  /* 0x0000000c00147c02 */ /* 0x000fe20008000f00 */
[----:B------:R-:W-:Y:S01]  /*0280*/  IMAD.U32 R21, RZ, RZ, UR15 ;  /* 0x0000000fff157e24 */ /* 0x000fe2000f8e00ff */
[----:B------:R-:W-:Y:S02]  /*0290*/  MOV R19, UR7 ;  /* 0x0000000700137c02 */ /* 0x000fe40008000f00 */
[----:B------:R-:W-:Y:S02]  /*02a0*/  MOV R18, 0x2c0 ;  /* 0x000002c000127802 */ /* 0x000fe40000000f00 */
[----:B------:R-:W-:Y:S05]  /*02b0*/  CALL.REL.NOINC `($__internal_24_$__cuda_sm20_div_s64) ;  /* 0x0000004800307944 */ /* 0x000fea0003c00000 */
[----:B------:R-:W-:-:S07]  /*02c0*/  MOV R11, R13 ;  /* 0x0000000d000b7202 */ /* 0x000fce0000000f00 */
.L_x_8747:
        /* <DEDUP_REMOVED lines=30> */
.L_x_8749:
[----:B------:R-:W-:Y:S01]  /*04b0*/  IMAD.MOV.U32 R16, RZ, RZ, R10 ;  /* 0x000000ffff107224 */ /* 0x000fe200078e000a */
[----:B------:R-:W-:Y:S02]  /*04c0*/  MOV R21, R11 ;  /* 0x0000000b00157202 */ /* 0x000fe40000000f00 */
[----:B------:R-:W-:Y:S02]  /*04d0*/  MOV R18, 0x4f0 ;  /* 0x000004f000127802 */ /* 0x000fe40000000f00 */
[----:B------:R-:W-:Y:S05]  /*04e0*/  CALL.REL.NOINC `($__internal_24_$__cuda_sm20_div_s64) ;  /* 0x0000004400a47944 */ /* 0x000fea0003c00000 */
[----:B------:R-:W-:Y:S02]  /*04f0*/  MOV R4, R10 ;  /* 0x0000000a00047202 */ /* 0x000fe40000000f00 */
[----:B------:R-:W-:Y:S02]  /*0500*/  MOV R5, R13 ;  /* 0x0000000d00057202 */ /* 0x000fe40000000f00 */
.L_x_8750:
[----:B------:R-:W-:Y:S05]  /*0510*/  BSYNC.RECONVERGENT B0 ;  /* 0x0000000000007941 */ /* 0x000fea0003800200 */
.L_x_8748:
        /* <DEDUP_REMOVED lines=57> */
.L_x_8752:
[----:B------:R-:W-:Y:S01]  /*08b0*/  IMAD.MOV.U32 R16, RZ, RZ, R20 ;  /* 0x000000ffff107224 */ /* 0x000fe200078e0014 */
[----:B------:R-:W-:Y:S01]  /*08c0*/  MOV R20, R11 ;  /* 0x0000000b00147202 */ /* 0x000fe20000000f00 */
[----:B------:R-:W-:Y:S01]  /*08d0*/  IMAD.MOV.U32 R21, RZ, RZ, R19 ;  /* 0x000000ffff157224 */ /* 0x000fe200078e0013 */
[----:B------:R-:W-:Y:S02]  /*08e0*/  MOV R19, R29 ;  /* 0x0000001d00137202 */ /* 0x000fe40000000f00 */
[----:B------:R-:W-:Y:S02]  /*08f0*/  MOV R18, 0x910 ;  /* 0x0000091000127802 */ /* 0x000fe40000000f00 */
[----:B------:R-:W-:Y:S05]  /*0900*/  CALL.REL.NOINC `($__internal_24_$__cuda_sm20_div_s64) ;  /* 0x00000040009c7944 */ /* 0x000fea0003c00000 */
[----:B------:R-:W-:Y:S02]  /*0910*/  MOV R12, R10 ;  /* 0x0000000a000c7202 */ /* 0x000fe40000000f00 */
.L_x_8753:
[----:B------:R-:W-:Y:S05]  /*0920*/  BSYNC.RECONVERGENT B0 ;  /* 0x0000000000007941 */ /* 0x000fea0003800200 */
.L_x_8751:
        /* <DEDUP_REMOVED lines=124> */
.L_x_8755:
[----:B------:R-:W-:Y:S01]  /*10f0*/  IMAD.MOV.U32 R16, RZ, RZ, R12 ;  /* 0x000000ffff107224 */ /* 0x000fe200078e000c */
[----:B------:R-:W-:Y:S01]  /*1100*/  MOV R20, R8 ;  /* 0x0000000800147202 */ /* 0x000fe20000000f00 */
[----:B------:R-:W-:Y:S01]  /*1110*/  IMAD.MOV.U32 R21, RZ, RZ, R13 ;  /* 0x000000ffff157224 */ /* 0x000fe200078e000d */
[----:B------:R-:W-:Y:S02]  /*1120*/  MOV R19, R0 ;  /* 0x0000000000137202 */ /* 0x000fe40000000f00 */
[----:B------:R-:W-:Y:S02]  /*1130*/  MOV R18, 0x1150 ;  /* 0x0000115000127802 */ /* 0x000fe40000000f00 */
[----:B------:R-:W-:Y:S05]  /*1140*/  CALL.REL.NOINC `($__internal_24_$__cuda_sm20_div_s64) ;  /* 0x00000038008c7944 */ /* 0x000fea0003c00000 */
[----:B------:R-:W-:Y:S02]  /*1150*/  MOV R34, R10 ;  /* 0x0000000a00227202 */ /* 0x000fe40000000f00 */
[----:B------:R-:W-:Y:S02]  /*1160*/  MOV R35, R13 ;  /* 0x0000000d00237202 */ /* 0x000fe40000000f00 */
.L_x_8756:
[----:B------:R-:W-:Y:S05]  /*1170*/  BSYNC.RECONVERGENT B0 ;  /* 0x0000000000007941 */ /* 0x000fea0003800200 */
.L_x_8754:
        /* <DEDUP_REMOVED lines=57> */
.L_x_8758:
[----:B------:R-:W-:Y:S01]  /*1510*/  IMAD.MOV.U32 R16, RZ, RZ, R4 ;  /* 0x000000ffff107224 */ /* 0x000fe200078e0004 */
[----:B------:R-:W-:Y:S01]  /*1520*/  MOV R21, R5 ;  /* 0x0000000500157202 */ /* 0x000fe20000000f00 */
[----:B------:R-:W-:Y:S01]  /*1530*/  IMAD.MOV.U32 R20, RZ, RZ, R7 ;  /* 0x000000ffff147224 */ /* 0x000fe200078e0007 */
[----:B------:R-:W-:Y:S02]  /*1540*/  MOV R18, 0x1560 ;  /* 0x0000156000127802 */ /* 0x000fe40000000f00 */
[----:B------:R-:W-:Y:S05]  /*1550*/  CALL.REL.NOINC `($__internal_24_$__cuda_sm20_div_s64) ;  /* 0x0000003400887944 */ /* 0x000fea0003c00000 */
[----:B------:R-:W-:Y:S02]  /*1560*/  MOV R14, R10 ;  /* 0x0000000a000e7202 */ /* 0x000fe40000000f00 */
[----:B------:R-:W-:Y:S02]  /*1570*/  MOV R15, R13 ;  /* 0x0000000d000f7202 */ /* 0x000fe40000000f00 */
.L_x_8759:
[----:B------:R-:W-:Y:S05]  /*1580*/  BSYNC.RECONVERGENT B0 ;  /* 0x0000000000007941 */ /* 0x000fea0003800200 */
.L_x_8757:
        /* <DEDUP_REMOVED lines=70> */
.L_x_8761:
[----:B0-----:R-:W-:Y:S05]  /*19f0*/  BSYNC.RECONVERGENT B0 ;  /* 0x0000000000007941 */ /* 0x001fea0003800200 */
.L_x_8760:
        /* <DEDUP_REMOVED lines=139> */
.L_x_8765:
[----:B------:R-:W-:Y:S01]  /*22b0*/  IMAD.MOV.U32 R16, RZ, RZ, R2 ;  /* 0x000000ffff107224 */ /* 0x000fe200078e0002 */
[----:B------:R-:W-:Y:S01]  /*22c0*/  MOV R21, RZ ;  /* 0x000000ff00157202 */ /* 0x000fe20000000f00 */
[----:B------:R-:W-:Y:S01]  /*22d0*/  IMAD.MOV.U32 R20, RZ, RZ, R32 ;  /* 0x000000ffff147224 */ /* 0x000fe200078e0020 */
[----:B------:R-:W-:Y:S02]  /*22e0*/  MOV R18, 0x2300 ;  /* 0x0000230000127802 */ /* 0x000fe40000000f00 */
[----:B------:R-:W-:Y:S05]  /*22f0*/  CALL.REL.NOINC `($__internal_24_$__cuda_sm20_div_s64) ;  /* 0x0000002800207944 */ /* 0x000fea0003c00000 */
[----:B------:R-:W-:Y:S02]  /*2300*/  IADD3 R15, PT, PT, -R10, RZ, RZ ;  /* 0x000000ff0a0f7210 */ /* 0x000fe40007ffe1ff */
[----:B------:R-:W-:-:S03]  /*2310*/  MOV R33, R13 ;  /* 0x0000000d00217202 */ /* 0x000fc60000000f00 */
[----:B------:R-:W-:Y:S01]  /*2320*/  IMAD R14, R32, R15, R2 ;  /* 0x0000000f200e7224 */ /* 0x000fe200078e0202 */
[----:B------:R-:W-:-:S07]  /*2330*/  MOV R32, R10 ;  /* 0x0000000a00207202 */ /* 0x000fce0000000f00 */
.L_x_8766:
        /* <DEDUP_REMOVED lines=59> */
.L_x_8768:
[----:B------:R-:W-:Y:S01]  /*26f0*/  IMAD.MOV.U32 R16, RZ, RZ, R32 ;  /* 0x000000ffff107224 */ /* 0x000fe200078e0020 */
[----:B------:R-:W-:Y:S01]  /*2700*/  MOV R21, R33 ;  /* 0x0000002100157202 */ /* 0x000fe20000000f00 */
[----:B------:R-:W-:Y:S01]  /*2710*/  IMAD.MOV.U32 R20, RZ, RZ, R28 ;  /* 0x000000ffff147224 */ /* 0x000fe200078e001c */
[----:B------:R-:W-:Y:S02]  /*2720*/  MOV R18, 0x2740 ;  /* 0x0000274000127802 */ /* 0x000fe40000000f00 */
[----:B------:R-:W-:Y:S05]  /*2730*/  CALL.REL.NOINC `($__internal_24_$__cuda_sm20_div_s64) ;  /* 0x0000002400107944 */ /* 0x000fea0003c00000 */
[----:B------:R-:W-:-:S05]  /*2740*/  IADD3 R13, PT, PT, -R10, RZ, RZ ;  /* 0x000000ff0a0d7210 */ /* 0x000fca0007ffe1ff */
[----:B------:R-:W-:Y:S02]  /*2750*/  IMAD R28, R13, R28, R32 ;  /* 0x0000001c0d1c7224 */ /* 0x000fe400078e0220 */
.L_x_8769:
[----:B------:R-:W-:Y:S05]  /*2760*/  BSYNC.RECONVERGENT B0 ;  /* 0x0000000000007941 */ /* 0x000fea0003800200 */
.L_x_8767:
        /* <DEDUP_REMOVED lines=160> */
.L_x_8764:
[----:B------:R-:W0:Y:S01]  /*3170*/  LDC.64 R2, c[0x0][0x420] ;  /* 0x00010800ff027b82 */ /* 0x000e220000000a00 */
[----:B------:R-:W-:-:S05]  /*3180*/  IADD3 R0, PT, PT, R12, UR13, RZ ;  /* 0x0000000d0c007c10 */ /* 0x000fca000fffe0ff */
[----:B0-----:R-:W-:-:S05]  /*3190*/  IMAD.WIDE.U32 R2, R0, 0x4, R2 ;  /* 0x0000000400027825 */ /* 0x001fca00078e0002 */
[----:B------:R1:W-:Y:S02]  /*31a0*/  STG.E desc[UR10][R2.64], R24 ;  /* 0x0000001802007986 */ /* 0x0003e4000c10190a */
.L_x_8763:
[----:B------:R-:W-:Y:S05]  /*31b0*/  BSYNC.RECONVERGENT B1 ;  /* 0x0000000000017941 */ /* 0x000fea0003800200 */
.L_x_8762:
        /* <DEDUP_REMOVED lines=14> */
.L_x_8771:
[----:B------:R-:W-:Y:S05]  /*32a0*/  BSYNC.RECONVERGENT B0 ;  /* 0x0000000000007941 */ /* 0x000fea0003800200 */
.L_x_8770:
        /* <DEDUP_REMOVED lines=49> */
.L_x_8776:
        /* <DEDUP_REMOVED lines=133> */
.L_x_8775:
        /* <DEDUP_REMOVED lines=73> */
.L_x_8777:
[----:B------:R-:W-:-:S09]  /*42a0*/  UISETP.NE.OR UP1, UPT, UR5, URZ, UP1 ;  /* 0x000000ff0500728c */ /* 0x000fd20008f25670 */
[----:B------:R-:W-:Y:S05]  /*42b0*/  BRA.U !UP1, `(.L_x_8773) ;  /* 0x0000000109947547 */ /* 0x000fea000b800000 */
.L_x_8774:
[----:B------:R-:W-:-:S13]  /*42c0*/  ISETP.GE.AND P0, PT, R12, UR15, PT ;  /* 0x0000000f0c007c0c */ /* 0x000fda000bf06270 */
.L_x_8778:
        /* <DEDUP_REMOVED lines=36> */
.L_x_8773:
        /* <DEDUP_REMOVED lines=10> */
.L_x_8779:
        /* <DEDUP_REMOVED lines=12> */
.L_x_8772:
        /* <DEDUP_REMOVED lines=81> */
        .weak           $__internal_24_$__cuda_sm20_div_s64
        .type           $__internal_24_$__cuda_sm20_div_s64,@function
        .size           $__internal_24_$__cuda_sm20_div_s64,(.L_x_14782 - $__internal_24_$__cuda_sm20_div_s64)
$__internal_24_$__cuda_sm20_div_s64:
        /* <DEDUP_REMOVED lines=83> */
[----:B------:R-:W-:Y:S05]  /*50b0*/  RET.REL.NODEC R14 `(_ZN5flash32flash_fwd_splitkv_combine_kernelI23Flash_fwd_kernel_traitsILi64ELi64ELi128ELi4ELb0ELb0EN7cutlass10bfloat16_tE19Flash_kernel_traitsILi64ELi64ELi128ELi4ES3_EELi8ELi4ELb1EEEvNS_16Flash_fwd_paramsE) ;  /* 0xffffffac0ed07950 */ /* 0x000fea0003c3ffff */
.L_x_8780:
        /* <DEDUP_REMOVED lines=12> */
.L_x_14782:


//--------------------- .text._ZN5flash32flash_fwd_splitkv_combine_kernelI23Flash_fwd_kernel_traitsILi64ELi64ELi128ELi4ELb0ELb0EN7cutlass10bfloat16_tE19Flash_kernel_traitsILi64ELi64ELi128ELi4ES3_EELi8ELi3ELb1EEEvNS_16Flash_fwd_paramsE --------------------------
	.section	.text._ZN5flash32flash_fwd_splitkv_combine_kernelI23Flash_fwd_kernel_traitsILi64ELi64ELi128ELi4ELb0ELb0EN7cutlass10bfloat16_tE19Flash_kernel_traitsILi64ELi64ELi128ELi4ES3_EELi8ELi3ELb1EEEvNS_16Flash_fwd_paramsE,"ax",@progbits
	.align	128
        .global         _ZN5flash32flash_fwd_splitkv_combine_kernelI23Flash_fwd_kernel_traitsILi64ELi64ELi128ELi4ELb0ELb0EN7cutlass10bfloat16_tE19Flash_kernel_traitsILi64ELi64ELi128ELi4ES3_EELi8ELi3ELb1EEEvNS_16Flash_fwd_paramsE
        .type           _ZN5flash32flash_fwd_splitkv_combine_kernelI23Flash_fwd_kernel_traitsILi64ELi64ELi128ELi4ELb0ELb0EN7cutlass10bfloat16_tE19Flash_kernel_traitsILi64ELi64ELi128ELi4ES3_EELi8ELi3ELb1EEEvNS_16Flash_fwd_paramsE,@function
        .size           _ZN5flash32flash_fwd_splitkv_combine_kernelI23Flash_fwd_kernel_traitsILi64ELi64ELi128ELi4ELb0ELb0EN7cutlass10bfloat16_tE19Flash_kernel_traitsILi64ELi64ELi128ELi4ES3_EELi8ELi3ELb1EEEvNS_16Flash_fwd_paramsE,(.L_x_14783 - _ZN5flash32flash_fwd_splitkv_combine_kernelI23Flash_fwd_kernel_traitsILi64ELi64ELi128ELi4ELb0ELb0EN7cutlass10bfloat16_tE19Flash_kernel_traitsILi64ELi64ELi128ELi4ES3_EELi8ELi3ELb1EEEvNS_16Flash_fwd_paramsE)
        .other          _ZN5flash32flash_fwd_splitkv_combine_kernelI23Flash_fwd_kernel_traitsILi64ELi64ELi128ELi4ELb0ELb0EN7cutlass10bfloat16_tE19Flash_kernel_traitsILi64ELi64ELi128ELi4ES3_EELi8ELi3ELb1EEEvNS_16Flash_fwd_paramsE,@"STO_CUDA_ENTRY STV_DEFAULT"
_ZN5flash32flash_fwd_splitkv_combine_kernelI23Flash_fwd_kernel_traitsILi64ELi64ELi128ELi4ELb0ELb0EN7cutlass10bfloat16_tE19Flash_kernel_traitsILi64ELi64ELi128ELi4ES3_EELi8ELi3ELb1EEEvNS_16Flash_fwd_paramsE:
.text._ZN5flash32flash_fwd_splitkv_combine_kernelI23Flash_fwd_kernel_traitsILi64ELi64ELi128ELi4ELb0ELb0EN7cutlass10bfloat16_tE19Flash_kernel_traitsILi64ELi64ELi128ELi4ES3_EELi8ELi3ELb1EEEvNS_16Flash_fwd_paramsE:
        /* <DEDUP_REMOVED lines=38> */
.L_x_8781:
[----:B------:R-:W-:Y:S01]  /*0260*/  IMAD.U32 R24, RZ, RZ, UR21 ;  /* 0x00000015ff187e24 */ /* 0x000fe2000f8e00ff */
[----:B------:R-:W-:Y:S01]  /*0270*/  MOV R16, UR19 ;  /* 0x0000001300107c02 */ /* 0x000fe20008000f00 */
[----:B------:R-:W-:Y:S01]  /*0280*/  IMAD.U32 R17, RZ, RZ, UR15 ;  /* 0x0000000fff117e24 */ /* 0x000fe2000f8e00ff */
[----:B------:R-:W-:Y:S02]  /*0290*/  MOV R15, UR14 ;  /* 0x0000000e000f7c02 */ /* 0x000fe40008000f00 */
[----:B------:R-:W-:Y:S02]  /*02a0*/  MOV R14, 0x2c0 ;  /* 0x000002c0000e7802 */ /* 0x000fe40000000f00 */
[----:B------:R-:W-:Y:S05]  /*02b0*/  CALL.REL.NOINC `($__internal_25_$__cuda_sm20_div_s64) ;  /* 0x0000004800307944 */ /* 0x000fea0003c00000 */
[----:B------:R-:W-:-:S07]  /*02c0*/  MOV R12, R0 ;  /* 0x00000000000c7202 */ /* 0x000fce0000000f00 */
.L_x_8782:
        /* <DEDUP_REMOVED lines=30> */
.L_x_8784:
[----:B------:R-:W-:Y:S01]  /*04b0*/  IMAD.MOV.U32 R24, RZ, RZ, R12 ;  /* 0x000000ffff187224 */ /* 0x000fe200078e000c */
[----:B------:R-:W-:Y:S02]  /*04c0*/  MOV R17, R13 ;  /* 0x0000000d00117202 */ /* 0x000fe40000000f00 */
[----:B------:R-:W-:Y:S02]  /*04d0*/  MOV R14, 0x4f0 ;  /* 0x000004f0000e7802 */ /* 0x000fe40000000f00 */
[----:B------:R-:W-:Y:S05]  /*04e0*/  CALL.REL.NOINC `($__internal_25_$__cuda_sm20_div_s64) ;  /* 0x0000004400a47944 */ /* 0x000fea0003c00000 */
[----:B------:R-:W-:Y:S02]  /*04f0*/  MOV R6, R0 ;  /* 0x0000000000067202 */ /* 0x000fe40000000f00 */
[----:B------:R-:W-:Y:S02]  /*0500*/  MOV R7, R13 ;  /* 0x0000000d00077202 */ /* 0x000fe40000000f00 */
.L_x_8785:
[----:B------:R-:W-:Y:S05]  /*0510*/  BSYNC.RECONVERGENT B0 ;  /* 0x0000000000007941 */ /* 0x000fea0003800200 */
.L_x_8783:
        /* <DEDUP_REMOVED lines=57> */
.L_x_8787:
[----:B------:R-:W-:Y:S01]  /*08b0*/  IMAD.MOV.U32 R24, RZ, RZ, R16 ;  /* 0x000000ffff187224 */ /* 0x000fe200078e0010 */
[----:B------:R-:W-:Y:S01]  /*08c0*/  MOV R16, R11 ;  /* 0x0000000b00107202 */ /* 0x000fe20000000f00 */
[----:B------:R-:W-:Y:S01]  /*08d0*/  IMAD.MOV.U32 R17, RZ, RZ, R15 ;  /* 0x000000ffff117224 */ /* 0x000fe200078e000f */
[----:B------:R-:W-:Y:S02]  /*08e0*/  MOV R15, R3 ;  /* 0x00000003000f7202 */ /* 0x000fe40000000f00 */
[----:B------:R-:W-:Y:S02]  /*08f0*/  MOV R14, 0x910 ;  /* 0x00000910000e7802 */ /* 0x000fe40000000f00 */
[----:B------:R-:W-:Y:S05]  /*0900*/  CALL.REL.NOINC `($__internal_25_$__cuda_sm20_div_s64) ;  /* 0x00000040009c7944 */ /* 0x000fea0003c00000 */
[----:B------:R-:W-:Y:S02]  /*0910*/  MOV R12, R0 ;  /* 0x00000000000c7202 */ /* 0x000fe40000000f00 */
.L_x_8788:
[----:B------:R-:W-:Y:S05]  /*0920*/  BSYNC.RECONVERGENT B0 ;  /* 0x0000000000007941 */ /* 0x000fea0003800200 */
.L_x_8786:
        /* <DEDUP_REMOVED lines=124> */
.L_x_8790:
[----:B------:R-:W-:Y:S01]  /*10f0*/  IMAD.MOV.U32 R24, RZ, RZ, R12 ;  /* 0x000000ffff187224 */ /* 0x000fe200078e000c */
[----:B------:R-:W-:Y:S01]  /*1100*/  MOV R16, R10 ;  /* 0x0000000a00107202 */ /* 0x000fe20000000f00 */
[----:B------:R-:W-:Y:S01]  /*1110*/  IMAD.MOV.U32 R17, RZ, RZ, R13 ;  /* 0x000000ffff117224 */ /* 0x000fe200078e000d */
[----:B------:R-:W-:Y:S02]  /*1120*/  MOV R15, R4 ;  /* 0x00000004000f7202 */ /* 0x000fe40000000f00 */
[----:B------:R-:W-:Y:S02]  /*1130*/  MOV R14, 0x1150 ;  /* 0x00001150000e7802 */ /* 0x000fe40000000f00 */
[----:B------:R-:W-:Y:S05]  /*1140*/  CALL.REL.NOINC `($__internal_25_$__cuda_sm20_div_s64) ;  /* 0x00000038008c7944 */ /* 0x000fea0003c00000 */
[----:B------:R-:W-:Y:S02]  /*1150*/  MOV R30, R0 ;  /* 0x00000000001e7202 */ /* 0x000fe40000000f00 */
[----:B------:R-:W-:Y:S02]  /*1160*/  MOV R31, R13 ;  /* 0x0000000d001f7202 */ /* 0x000fe40000000f00 */
.L_x_8791:
[----:B------:R-:W-:Y:S05]  /*1170*/  BSYNC.RECONVERGENT B0 ;  /* 0x0000000000007941 */ /* 0x000fea0003800200 */
.L_x_8789:
        /* <DEDUP_REMOVED lines=57> */
.L_x_8793:
[----:B------:R-:W-:Y:S01]  /*1510*/  IMAD.MOV.U32 R24, RZ, RZ, R6 ;  /* 0x000000ffff187224 */ /* 0x000fe200078e0006 */
[----:B------:R-:W-:Y:S01]  /*1520*/  MOV R17, R7 ;  /* 0x0000000700117202 */ /* 0x000fe20000000f00 */
[----:B------:R-:W-:Y:S01]  /*1530*/  IMAD.MOV.U32 R16, RZ, RZ, R9 ;  /* 0x000000ffff107224 */ /* 0x000fe200078e0009 */
[----:B------:R-:W-:Y:S02]  /*1540*/  MOV R14, 0x1560 ;  /* 0x00001560000e7802 */ /* 0x000fe40000000f00 */
[----:B------:R-:W-:Y:S05]  /*1550*/  CALL.REL.NOINC `($__internal_25_$__cuda_sm20_div_s64) ;  /* 0x0000003400887944 */ /* 0x000fea0003c00000 */
[----:B------:R-:W-:Y:S02]  /*1560*/  MOV R22, R0 ;  /* 0x0000000000167202 */ /* 0x000fe40000000f00 */
[----:B------:R-:W-:Y:S02]  /*1570*/  MOV R23, R13 ;  /* 0x0000000d00177202 */ /* 0x000fe40000000f00 */
.L_x_8794:
[----:B------:R-:W-:Y:S05]  /*1580*/  BSYNC.RECONVERGENT B0 ;  /* 0x0000000000007941 */ /* 0x000fea0003800200 */
.L_x_8792:
        /* <DEDUP_REMOVED lines=81> */
.L_x_8796:
[----:B------:R-:W-:Y:S05]  /*1aa0*/  BSYNC.RECONVERGENT B0 ;  /* 0x0000000000007941 */ /* 0x000fea0003800200 */
.L_x_8795:
        /* <DEDUP_REMOVED lines=122> */
.L_x_8800:
[----:B------:R-:W-:Y:S01]  /*2250*/  LEA.HI R24, R7, UR20, RZ, 0x1d ;  /* 0x0000001407187c11 */ /* 0x000fe2000f8fe8ff */
[----:B------:R-:W-:Y:S01]  /*2260*/  IMAD.MOV.U32 R17, RZ, RZ, RZ ;  /* 0x000000ffff117224 */ /* 0x000fe200078e00ff */
[----:B------:R-:W-:Y:S01]  /*2270*/  MOV R14, 0x22a0 ;  /* 0x000022a0000e7802 */ /* 0x000fe20000000f00 */
[----:B------:R-:W-:Y:S02]  /*2280*/  IMAD.MOV.U32 R16, RZ, RZ, R26 ;  /* 0x000000ffff107224 */ /* 0x000fe400078e001a */
[----:B------:R-:W-:Y:S05]  /*2290*/  CALL.REL.NOINC `($__internal_25_$__cuda_sm20_div_s64) ;  /* 0x0000002800387944 */ /* 0x000fea0003c00000 */
[----:B------:R-:W-:Y:S02]  /*22a0*/  IADD3 R15, PT, PT, -R0, RZ, RZ ;  /* 0x000000ff000f7210 */ /* 0x000fe40007ffe1ff */
[----:B------:R-:W-:-:S03]  /*22b0*/  MOV R27, R13 ;  /* 0x0000000d001b7202 */ /* 0x000fc60000000f00 */
[----:B------:R-:W-:Y:S01]  /*22c0*/  IMAD R24, R26, R15, R24 ;  /* 0x0000000f1a187224 */ /* 0x000fe200078e0218 */
[----:B------:R-:W-:-:S07]  /*22d0*/  MOV R26, R0 ;  /* 0x00000000001a7202 */ /* 0x000fce0000000f00 */
.L_x_8801:
        /* <DEDUP_REMOVED lines=60> */
.L_x_8803:
[----:B------:R-:W-:Y:S01]  /*26a0*/  IMAD.MOV.U32 R24, RZ, RZ, R26 ;  /* 0x000000ffff187224 */ /* 0x000fe200078e001a */
[----:B------:R-:W-:Y:S01]  /*26b0*/  MOV R17, R27 ;  /* 0x0000001b00117202 */ /* 0x000fe20000000f00 */
[----:B------:R-:W-:Y:S01]  /*26c0*/  IMAD.MOV.U32 R16, RZ, RZ, R32 ;  /* 0x000000ffff107224 */ /* 0x000fe200078e0020 */
[----:B------:R-:W-:Y:S02]  /*26d0*/  MOV R14, 0x26f0 ;  /* 0x000026f0000e7802 */ /* 0x000fe40000000f00 */
[----:B------:R-:W-:Y:S05]  /*26e0*/  CALL.REL.NOINC `($__internal_25_$__cuda_sm20_div_s64) ;  /* 0x0000002400247944 */ /* 0x000fea0003c00000 */
[----:B------:R-:W-:-:S05]  /*26f0*/  IADD3 R13, PT, PT, -R0, RZ, RZ ;  /* 0x000000ff000d7210 */ /* 0x000fca0007ffe1ff */
[----:B------:R-:W-:Y:S02]  /*2700*/  IMAD R26, R13, R32, R26 ;  /* 0x000000200d1a7224 */ /* 0x000fe400078e021a */
.L_x_8804:
[----:B------:R-:W-:Y:S05]  /*2710*/  BSYNC.RECONVERGENT B0 ;  /* 0x0000000000007941 */ /* 0x000fea0003800200 */
.L_x_8802:
        /* <DEDUP_REMOVED lines=162> */
.L_x_8799:
[----:B------:R-:W0:Y:S01]  /*3140*/  LDC.64 R2, c[0x0][0x420] ;  /* 0x00010800ff027b82 */ /* 0x000e220000000a00 */
[----:B------:R-:W-:-:S05]  /*3150*/  IADD3 R12, PT, PT, R12, UR20, RZ ;  /* 0x000000140c0c7c10 */ /* 0x000fca000fffe0ff */
[----:B0-----:R-:W-:-:S05]  /*3160*/  IMAD.WIDE.U32 R2, R12, 0x4, R2 ;  /* 0x000000040c027825 */ /* 0x001fca00078e0002 */
[----:B------:R1:W-:Y:S02]  /*3170*/  STG.E desc[UR10][R2.64], R20 ;  /* 0x0000001402007986 */ /* 0x0003e4000c10190a */
.L_x_8798:
[----:B------:R-:W-:Y:S05]  /*3180*/  BSYNC.RECONVERGENT B1 ;  /* 0x0000000000017941 */ /* 0x000fea0003800200 */
.L_x_8797:
        /* <DEDUP_REMOVED lines=17> */
.L_x_8806:
[----:B------:R-:W-:Y:S05]  /*32a0*/  BSYNC.RECONVERGENT B0 ;  /* 0x0000000000007941 */ /* 0x000fea0003800200 */
.L_x_8805:
        /* <DEDUP_REMOVED lines=49> */
.L_x_8811:
        /* <DEDUP_REMOVED lines=133> */
.L_x_8810:
        /* <DEDUP_REMOVED lines=73> */
.L_x_8812:
[----:B------:R-:W-:-:S09]  /*42a0*/  UISETP.NE.OR UP1, UPT, UR5, URZ, UP1 ;  /* 0x000000ff0500728c */ /* 0x000fd20008f25670 */
[----:B------:R-:W-:Y:S05]  /*42b0*/  BRA.U !UP1, `(.L_x_8808) ;  /* 0x0000000109947547 */ /* 0x000fea000b800000 */
.L_x_8809:
[----:B------:R-:W-:-:S13]  /*42c0*/  ISETP.GE.AND P0, PT, R12, UR12, PT ;  /* 0x0000000c0c007c0c */ /* 0x000fda000bf06270 */
.L_x_8813:
        /* <DEDUP_REMOVED lines=36> */
.L_x_8808:
        /* <DEDUP_REMOVED lines=10> */
.L_x_8814:
        /* <DEDUP_REMOVED lines=12> */
.L_x_8807:
        /* <DEDUP_REMOVED lines=81> */
        .weak           $__internal_25_$__cuda_sm20_div_s64
        .type           $__internal_25_$__cuda_sm20_div_s64,@function
        .size           $__internal_25_$__cuda_sm20_div_s64,(.L_x_14783 - $__internal_25_$__cuda_sm20_div_s64)
$__internal_25_$__cuda_sm20_div_s64:
        /* <DEDUP_REMOVED lines=83> */
[----:B------:R-:W-:Y:S06]  /*50b0*/  RET.REL.NODEC R18 `(_ZN5flash32flash_fwd_splitkv_combine_kernelI23Flash_fwd_kernel_traitsILi64ELi64ELi128ELi4ELb0ELb0EN7cutlass10bfloat16_tE19Flash_kernel_traitsILi64ELi64ELi128ELi4ES3_EELi8ELi3ELb1EEEvNS_16Flash_fwd_paramsE) ;  /* 0xffffffac12d07950 */ /* 0x000fec0003c3ffff */
.L_x_8815:
        /* <DEDUP_REMOVED lines=12> */
.L_x_14783:


//--------------------- .text._ZN5flash32flash_fwd_splitkv_combine_kernelI23Flash_fwd_kernel_traitsILi64ELi64ELi128ELi4ELb0ELb0EN7cutlass10bfloat16_tE19Flash_kernel_traitsILi64ELi64ELi128ELi4ES3_EELi8ELi2ELb1EEEvNS_16Flash_fwd_paramsE --------------------------
	.section	.text._ZN5flash32flash_fwd_splitkv_combine_kernelI23Flash_fwd_kernel_traitsILi64ELi64ELi128ELi4ELb0ELb0EN7cutlass10bfloat16_tE19Flash_kernel_traitsILi64ELi64ELi128ELi4ES3_EELi8ELi2ELb1EEEvNS_16Flash_fwd_paramsE,"ax",@progbits
	.align	128
        .global         _ZN5flash32flash_fwd_splitkv_combine_kernelI23Flash_fwd_kernel_traitsILi64ELi64ELi128ELi4ELb0ELb0EN7cutlass10bfloat16_tE19Flash_kernel_traitsILi64ELi64ELi128ELi4ES3_EELi8ELi2ELb1EEEvNS_16Flash_fwd_paramsE
        .type           _ZN5flash32flash_fwd_splitkv_combine_kernelI23Flash_fwd_kernel_traitsILi64ELi64ELi128ELi4ELb0ELb0EN7cutlass10bfloat16_tE19Flash_kernel_traitsILi64ELi64ELi128ELi4ES3_EELi8ELi2ELb1EEEvNS_16Flash_fwd_paramsE,@function
        .size           _ZN5flash32flash_fwd_splitkv_combine_kernelI23Flash_fwd_kernel_traitsILi64ELi64ELi128ELi4ELb0ELb0EN7cutlass10bfloat16_tE19Flash_kernel_traitsILi64ELi64ELi128ELi4ES3_EELi8ELi2ELb1EEEvNS_16Flash_fwd_paramsE,(.L_x_14784 - _ZN5flash32flash_fwd_splitkv_combine_kernelI23Flash_fwd_kernel_traitsILi64ELi64ELi128ELi4ELb0ELb0EN7cutlass10bfloat16_tE19Flash_kernel_traitsILi64ELi64ELi128ELi4ES3_EELi8ELi2ELb1EEEvNS_16Flash_fwd_paramsE)
        .other          _ZN5flash32flash_fwd_splitkv_combine_kernelI23Flash_fwd_kernel_traitsILi64ELi64ELi128ELi4ELb0ELb0EN7cutlass10bfloat16_tE19Flash_kernel_traitsILi64ELi64ELi128ELi4ES3_EELi8ELi2ELb1EEEvNS_16Flash_fwd_paramsE,@"STO_CUDA_ENTRY STV_DEFAULT"
_ZN5flash32flash_fwd_splitkv_combine_kernelI23Flash_fwd_kernel_traitsILi64ELi64ELi128ELi4ELb0ELb0EN7cutlass10bfloat16_tE19Flash_kernel_traitsILi64ELi64ELi128ELi4ES3_EELi8ELi2ELb1EEEvNS_16Flash_fwd_paramsE:
.text._ZN5flash32flash_fwd_splitkv_combine_kernelI23Flash_fwd_kernel_traitsILi64ELi64ELi128ELi4ELb0ELb0EN7cutlass10bfloat16_tE19Flash_kernel_traitsILi64ELi64ELi128ELi4ES3_EELi8ELi2ELb1EEEvNS_16Flash_fwd_paramsE:
        /* <DEDUP_REMOVED lines=38> */
.L_x_8816:
[----:B------:R-:W-:Y:S01]  /*0260*/  IMAD.U32 R14, RZ, RZ, UR16 ;  /* 0x00000010ff0e7e24 */ /* 0x000fe2000f8e00ff */
[----:B------:R-:W-:Y:S01]  /*0270*/  MOV R18, UR14 ;  /* 0x0000000e00127c02 */ /* 0x000fe20008000f00 */
[----:B------:R-:W-:Y:S01]  /*0280*/  IMAD.U32 R19, RZ, RZ, UR17 ;  /* 0x00000011ff137e24 */ /* 0x000fe2000f8e00ff */
[----:B------:R-:W-:Y:S02]  /*0290*/  MOV R17, UR9 ;  /* 0x0000000900117c02 */ /* 0x000fe40008000f00 */
[----:B------:R-:W-:Y:S02]  /*02a0*/  MOV R16, 0x2c0 ;  /* 0x000002c000107802 */ /* 0x000fe40000000f00 */
[----:B------:R-:W-:Y:S05]  /*02b0*/  CALL.REL.NOINC `($__internal_26_$__cuda_sm20_div_s64) ;  /* 0x0000004800187944 */ /* 0x000fea0003c00000 */
.L_x_8817:
        /* <DEDUP_REMOVED lines=30> */
.L_x_8819:
[----:B------:R-:W-:Y:S01]  /*04a0*/  IMAD.MOV.U32 R14, RZ, RZ, R10 ;  /* 0x000000ffff0e7224 */ /* 0x000fe200078e000a */
[----:B------:R-:W-:Y:S02]  /*04b0*/  MOV R19, R11 ;  /* 0x0000000b00137202 */ /* 0x000fe40000000f00 */
[----:B------:R-:W-:Y:S02]  /*04c0*/  MOV R16, 0x4e0 ;  /* 0x000004e000107802 */ /* 0x000fe40000000f00 */
[----:B------:R-:W-:Y:S05]  /*04d0*/  CALL.REL.NOINC `($__internal_26_$__cuda_sm20_div_s64) ;  /* 0x0000004400907944 */ /* 0x000fea0003c00000 */
[----:B------:R-:W-:Y:S02]  /*04e0*/  MOV R4, R10 ;  /* 0x0000000a00047202 */ /* 0x000fe40000000f00 */
[----:B------:R-:W-:Y:S02]  /*04f0*/  MOV R5, R11 ;  /* 0x0000000b00057202 */ /* 0x000fe40000000f00 */
.L_x_8820:
[----:B------:R-:W-:Y:S05]  /*0500*/  BSYNC.RECONVERGENT B0 ;  /* 0x0000000000007941 */ /* 0x000fea0003800200 */
.L_x_8818:
        /* <DEDUP_REMOVED lines=57> */
.L_x_8822:
[----:B------:R-:W-:Y:S01]  /*08a0*/  IMAD.MOV.U32 R14, RZ, RZ, R18 ;  /* 0x000000ffff0e7224 */ /* 0x000fe200078e0012 */
[----:B------:R-:W-:Y:S01]  /*08b0*/  MOV R18, R9 ;  /* 0x0000000900127202 */ /* 0x000fe20000000f00 */
[----:B------:R-:W-:Y:S01]  /*08c0*/  IMAD.MOV.U32 R19, RZ, RZ, R17 ;  /* 0x000000ffff137224 */ /* 0x000fe200078e0011 */
[----:B------:R-:W-:Y:S02]  /*08d0*/  MOV R17, R25 ;  /* 0x0000001900117202 */ /* 0x000fe40000000f00 */
[----:B------:R-:W-:Y:S02]  /*08e0*/  MOV R16, 0x900 ;  /* 0x0000090000107802 */ /* 0x000fe40000000f00 */
[----:B------:R-:W-:Y:S05]  /*08f0*/  CALL.REL.NOINC `($__internal_26_$__cuda_sm20_div_s64) ;  /* 0x0000004000887944 */ /* 0x000fea0003c00000 */
.L_x_8823:
[----:B------:R-:W-:Y:S05]  /*0900*/  BSYNC.RECONVERGENT B0 ;  /* 0x0000000000007941 */ /* 0x000fea0003800200 */
.L_x_8821:
        /* <DEDUP_REMOVED lines=123> */
.L_x_8825:
[----:B------:R-:W-:Y:S01]  /*10c0*/  IMAD.MOV.U32 R14, RZ, RZ, R10 ;  /* 0x000000ffff0e7224 */ /* 0x000fe200078e000a */
[----:B------:R-:W-:Y:S01]  /*10d0*/  MOV R18, R8 ;  /* 0x0000000800127202 */ /* 0x000fe20000000f00 */
[----:B------:R-:W-:Y:S01]  /*10e0*/  IMAD.MOV.U32 R19, RZ, RZ, R11 ;  /* 0x000000ffff137224 */ /* 0x000fe200078e000b */
[----:B------:R-:W-:Y:S02]  /*10f0*/  MOV R17, R0 ;  /* 0x0000000000117202 */ /* 0x000fe40000000f00 */
[----:B------:R-:W-:Y:S02]  /*1100*/  MOV R16, 0x1120 ;  /* 0x0000112000107802 */ /* 0x000fe40000000f00 */
[----:B------:R-:W-:Y:S05]  /*1110*/  CALL.REL.NOINC `($__internal_26_$__cuda_sm20_div_s64) ;  /* 0x0000003800807944 */ /* 0x000fea0003c00000 */
[----:B------:R-:W-:Y:S02]  /*1120*/  MOV R32, R10 ;  /* 0x0000000a00207202 */ /* 0x000fe40000000f00 */
[----:B------:R-:W-:Y:S02]  /*1130*/  MOV R33, R11 ;  /* 0x0000000b00217202 */ /* 0x000fe40000000f00 */
.L_x_8826:
[----:B------:R-:W-:Y:S05]  /*1140*/  BSYNC.RECONVERGENT B0 ;  /* 0x0000000000007941 */ /* 0x000fea0003800200 */
.L_x_8824:
        /* <DEDUP_REMOVED lines=57> */
.L_x_8828:
[----:B------:R-:W-:Y:S01]  /*14e0*/  IMAD.MOV.U32 R14, RZ, RZ, R4 ;  /* 0x000000ffff0e7224 */ /* 0x000fe200078e0004 */
[----:B------:R-:W-:Y:S01]  /*14f0*/  MOV R19, R5 ;  /* 0x0000000500137202 */ /* 0x000fe20000000f00 */
[----:B------:R-:W-:Y:S01]  /*1500*/  IMAD.MOV.U32 R18, RZ, RZ, R6 ;  /* 0x000000ffff127224 */ /* 0x000fe200078e0006 */
[----:B------:R-:W-:Y:S02]  /*1510*/  MOV R16, 0x1530 ;  /* 0x0000153000107802 */ /* 0x000fe40000000f00 */
[----:B------:R-:W-:Y:S05]  /*1520*/  CALL.REL.NOINC `($__internal_26_$__cuda_sm20_div_s64) ;  /* 0x00000034007c7944 */ /* 0x000fea0003c00000 */
[----:B------:R-:W-:Y:S02]  /*1530*/  MOV R20, R10 ;  /* 0x0000000a00147202 */ /* 0x000fe40000000f00 */
[----:B------:R-:W-:Y:S02]  /*1540*/  MOV R21, R11 ;  /* 0x0000000b00157202 */ /* 0x000fe40000000f00 */
.L_x_8829:
[----:B------:R-:W-:Y:S05]  /*1550*/  BSYNC.RECONVERGENT B0 ;  /* 0x0000000000007941 */ /* 0x000fea0003800200 */
.L_x_8827:
        /* <DEDUP_REMOVED lines=72> */
.L_x_8831:
[----:B0-----:R-:W-:Y:S05]  /*19e0*/  BSYNC.RECONVERGENT B0 ;  /* 0x0000000000007941 */ /* 0x001fea0003800200 */
.L_x_8830:
        /* <DEDUP_REMOVED lines=132> */
.L_x_8835:
[----:B------:R-:W-:Y:S01]  /*2230*/  LEA.HI R2, R7, UR15, RZ, 0x1e ;  /* 0x0000000f07027c11 */ /* 0x000fe2000f8ff0ff */
[----:B------:R-:W-:Y:S01]  /*2240*/  IMAD.MOV.U32 R19, RZ, RZ, RZ ;  /* 0x000000ffff137224 */ /* 0x000fe200078e00ff */
[----:B------:R-:W-:Y:S02]  /*2250*/  MOV R18, R30 ;  /* 0x0000001e00127202 */ /* 0x000fe40000000f00 */
[----:B------:R-:W-:Y:S01]  /*2260*/  MOV R16, 0x2290 ;  /* 0x0000229000107802 */ /* 0x000fe20000000f00 */
[----:B------:R-:W-:Y:S02]  /*2270*/  IMAD.MOV.U32 R14, RZ, RZ, R2 ;  /* 0x000000ffff0e7224 */ /* 0x000fe400078e0002 */
[----:B------:R-:W-:Y:S05]  /*2280*/  CALL.REL.NOINC `($__internal_26_$__cuda_sm20_div_s64) ;  /* 0x0000002800247944 */ /* 0x000fea0003c00000 */
[----:B------:R-:W-:Y:S02]  /*2290*/  IADD3 R13, PT, PT, -R10, RZ, RZ ;  /* 0x000000ff0a0d7210 */ /* 0x000fe40007ffe1ff */
[----:B------:R-:W-:-:S03]  /*22a0*/  MOV R31, R11 ;  /* 0x0000000b001f7202 */ /* 0x000fc60000000f00 */
[----:B------:R-:W-:Y:S01]  /*22b0*/  IMAD R12, R30, R13, R2 ;  /* 0x0000000d1e0c7224 */ /* 0x000fe200078e0202 */
[----:B------:R-:W-:-:S07]  /*22c0*/  MOV R30, R10 ;  /* 0x0000000a001e7202 */ /* 0x000fce0000000f00 */
.L_x_8836:
        /* <DEDUP_REMOVED lines=59> */
.L_x_8838:
[----:B------:R-:W-:Y:S01]  /*2680*/  IMAD.MOV.U32 R14, RZ, RZ, R30 ;  /* 0x000000ffff0e7224 */ /* 0x000fe200078e001e */
[----:B------:R-:W-:Y:S01]  /*2690*/  MOV R19, R31 ;  /* 0x0000001f00137202 */ /* 0x000fe20000000f00 */
[----:B------:R-:W-:Y:S01]  /*26a0*/  IMAD.MOV.U32 R18, RZ, RZ, R34 ;  /* 0x000000ffff127224 */ /* 0x000fe200078e0022 */
[----:B------:R-:W-:Y:S02]  /*26b0*/  MOV R16, 0x26d0 ;  /* 0x000026d000107802 */ /* 0x000fe40000000f00 */
[----:B------:R-:W-:Y:S05]  /*26c0*/  CALL.REL.NOINC `($__internal_26_$__cuda_sm20_div_s64) ;  /* 0x0000002400147944 */ /* 0x000fea0003c00000 */
[----:B------:R-:W-:-:S05]  /*26d0*/  IADD3 R11, PT, PT, -R10, RZ, RZ ;  /* 0x000000ff0a0b7210 */ /* 0x000fca0007ffe1ff */
[----:B------:R-:W-:Y:S02]  /*26e0*/  IMAD R30, R11, R34, R30 ;  /* 0x000000220b1e7224 */ /* 0x000fe400078e021e */
.L_x_8839:
[----:B------:R-:W-:Y:S05]  /*26f0*/  BSYNC.RECONVERGENT B0 ;  /* 0x0000000000007941 */ /* 0x000fea0003800200 */
.L_x_8837:
        /* <DEDUP_REMOVED lines=159> */
.L_x_8834:
[----:B------:R-:W0:Y:S01]  /*30f0*/  LDC.64 R4, c[0x0][0x420] ;  /* 0x00010800ff047b82 */ /* 0x000e220000000a00 */
[----:B------:R-:W-:-:S05]  /*3100*/  IADD3 R2, PT, PT, R2, UR15, RZ ;  /* 0x0000000f02027c10 */ /* 0x000fca000fffe0ff */
[----:B0-----:R-:W-:-:S05]  /*3110*/  IMAD.WIDE.U32 R2, R2, 0x4, R4 ;  /* 0x0000000402027825 */ /* 0x001fca00078e0004 */
[----:B------:R1:W-:Y:S02]  /*3120*/  STG.E desc[UR10][R2.64], R22 ;  /* 0x0000001602007986 */ /* 0x0003e4000c10190a */
.L_x_8833:
[----:B------:R-:W-:Y:S05]  /*3130*/  BSYNC.RECONVERGENT B1 ;  /* 0x0000000000017941 */ /* 0x000fea0003800200 */
.L_x_8832:
        /* <DEDUP_REMOVED lines=16> */
.L_x_8841:
[----:B------:R-:W-:Y:S05]  /*3240*/  BSYNC.RECONVERGENT B0 ;  /* 0x0000000000007941 */ /* 0x000fea0003800200 */
.L_x_8840:
        /* <DEDUP_REMOVED lines=49> */
.L_x_8846:
        /* <DEDUP_REMOVED lines=133> */
.L_x_8845:
        /* <DEDUP_REMOVED lines=73> */
.L_x_8847:
[----:B------:R-:W-:-:S09]  /*4240*/  UISETP.NE.OR UP1, UPT, UR5, URZ, UP1 ;  /* 0x000000ff0500728c */ /* 0x000fd20008f25670 */
[----:B------:R-:W-:Y:S05]  /*4250*/  BRA.U !UP1, `(.L_x_8843) ;  /* 0x0000000109947547 */ /* 0x000fea000b800000 */
.L_x_8844:
[----:B------:R-:W-:-:S13]  /*4260*/  ISETP.GE.AND P0, PT, R12, UR13, PT ;  /* 0x0000000d0c007c0c */ /* 0x000fda000bf06270 */
.L_x_8848:
        /* <DEDUP_REMOVED lines=36> */
.L_x_8843:
        /* <DEDUP_REMOVED lines=10> */
.L_x_8849:
        /* <DEDUP_REMOVED lines=12> */
.L_x_8842:
        /* <DEDUP_REMOVED lines=81> */
        .weak           $__internal_26_$__cuda_sm20_div_s64
        .type           $__internal_26_$__cuda_sm20_div_s64,@function
        .size           $__internal_26_$__cuda_sm20_div_s64,(.L_x_14784 - $__internal_26_$__cuda_sm20_div_s64)
$__internal_26_$__cuda_sm20_div_s64:
        /* <DEDUP_REMOVED lines=83> */
[----:B------:R-:W-:Y:S05]  /*5050*/  RET.REL.NODEC R12 `(_ZN5flash32flash_fwd_splitkv_combine_kernelI23Flash_fwd_kernel_traitsILi64ELi64ELi128ELi4ELb0ELb0EN7cutlass10bfloat16_tE19Flash_kernel_traitsILi64ELi64ELi128ELi4ES3_EELi8ELi2ELb1EEEvNS_16Flash_fwd_paramsE) ;  /* 0xffffffac0ce87950 */ /* 0x000fea0003c3ffff */
.L_x_8850:
        /* <DEDUP_REMOVED lines=10> */
.L_x_14784:


//--------------------- .text._ZN5flash32flash_fwd_splitkv_combine_kernelI23Flash_fwd_kernel_traitsILi64ELi64ELi128ELi4ELb0ELb0EN7cutlass10bfloat16_tE19Flash_kernel_traitsILi64ELi64ELi128ELi4ES3_EELi8ELi1ELb1EEEvNS_16Flash_fwd_paramsE --------------------------
	.section	.text._ZN5flash32flash_fwd_splitkv_combine_kernelI23Flash_fwd_kernel_traitsILi64ELi64ELi128ELi4ELb0ELb0EN7cutlass10bfloat16_tE19Flash_kernel_traitsILi64ELi64ELi128ELi4ES3_EELi8ELi1ELb1EEEvNS_16Flash_fwd_paramsE,"ax",@progbits
	.align	128
        .global         _ZN5flash32flash_fwd_splitkv_combine_kernelI23Flash_fwd_kernel_traitsILi64ELi64ELi128ELi4ELb0ELb0EN7cutlass10bfloat16_tE19Flash_kernel_traitsILi64ELi64ELi128ELi4ES3_EELi8ELi1ELb1EEEvNS_16Flash_fwd_paramsE
        .type           _ZN5flash32flash_fwd_splitkv_combine_kernelI23Flash_fwd_kernel_traitsILi64ELi64ELi128ELi4ELb0ELb0EN7cutlass10bfloat16_tE19Flash_kernel_traitsILi64ELi64ELi128ELi4ES3_EELi8ELi1ELb1EEEvNS_16Flash_fwd_paramsE,@function
        .size           _ZN5flash32flash_fwd_splitkv_combine_kernelI23Flash_fwd_kernel_traitsILi64ELi64ELi128ELi4ELb0ELb0EN7cutlass10bfloat16_tE19Flash_kernel_traitsILi64ELi64ELi128ELi4ES3_EELi8ELi1ELb1EEEvNS_16Flash_fwd_paramsE,(.L_x_14785 - _ZN5flash32flash_fwd_splitkv_combine_kernelI23Flash_fwd_kernel_traitsILi64ELi64ELi128ELi4ELb0ELb0EN7cutlass10bfloat16_tE19Flash_kernel_traitsILi64ELi64ELi128ELi4ES3_EELi8ELi1ELb1EEEvNS_16Flash_fwd_paramsE)
        .other          _ZN5flash32flash_fwd_splitkv_combine_kernelI23Flash_fwd_kernel_traitsILi64ELi64ELi128ELi4ELb0ELb0EN7cutlass10bfloat16_tE19Flash_kernel_traitsILi64ELi64ELi128ELi4ES3_EELi8ELi1ELb1EEEvNS_16Flash_fwd_paramsE,@"STO_CUDA_ENTRY STV_DEFAULT"
_ZN5flash32flash_fwd_splitkv_combine_kernelI23Flash_fwd_kernel_traitsILi64ELi64ELi128ELi4ELb0ELb0EN7cutlass10bfloat16_tE19Flash_kernel_traitsILi64ELi64ELi128ELi4ES3_EELi8ELi1ELb1EEEvNS_16Flash_fwd_paramsE:
.text._ZN5flash32flash_fwd_splitkv_combine_kernelI23Flash_fwd_kernel_traitsILi64ELi64ELi128ELi4ELb0ELb0EN7cutlass10bfloat16_tE19Flash_kernel_traitsILi64ELi64ELi128ELi4ES3_EELi8ELi1ELb1EEEvNS_16Flash_fwd_paramsE:
        /* <DEDUP_REMOVED lines=38> */
.L_x_8851:
[----:B------:R-:W-:Y:S01]  /*0260*/  IMAD.U32 R14, RZ, RZ, UR16 ;  /* 0x00000010ff0e7e24 */ /* 0x000fe2000f8e00ff */
[----:B------:R-:W-:Y:S01]  /*0270*/  MOV R18, UR14 ;  /* 0x0000000e00127c02 */ /* 0x000fe20008000f00 */
[----:B------:R-:W-:Y:S01]  /*0280*/  IMAD.U32 R19, RZ, RZ, UR17 ;  /* 0x00000011ff137e24 */ /* 0x000fe2000f8e00ff */
[----:B------:R-:W-:Y:S02]  /*0290*/  MOV R17, UR9 ;  /* 0x0000000900117c02 */ /* 0x000fe40008000f00 */
[----:B------:R-:W-:Y:S02]  /*02a0*/  MOV R16, 0x2c0 ;  /* 0x000002c000107802 */ /* 0x000fe40000000f00 */
[----:B------:R-:W-:Y:S05]  /*02b0*/  CALL.REL.NOINC `($__internal_27_$__cuda_sm20_div_s64) ;  /* 0x00000048000c7944 */ /* 0x000fea0003c00000 */
.L_x_8852:
        /* <DEDUP_REMOVED lines=30> */
.L_x_8854:
[----:B------:R-:W-:Y:S01]  /*04a0*/  IMAD.MOV.U32 R14, RZ, RZ, R10 ;  /* 0x000000ffff0e7224 */ /* 0x000fe200078e000a */
[----:B------:R-:W-:Y:S02]  /*04b0*/  MOV R19, R11 ;  /* 0x0000000b00137202 */ /* 0x000fe40000000f00 */
[----:B------:R-:W-:Y:S02]  /*04c0*/  MOV R16, 0x4e0 ;  /* 0x000004e000107802 */ /* 0x000fe40000000f00 */
[----:B------:R-:W-:Y:S05]  /*04d0*/  CALL.REL.NOINC `($__internal_27_$__cuda_sm20_div_s64) ;  /* 0x0000004400847944 */ /* 0x000fea0003c00000 */
[----:B------:R-:W-:Y:S02]  /*04e0*/  MOV R4, R10 ;  /* 0x0000000a00047202 */ /* 0x000fe40000000f00 */
[----:B------:R-:W-:Y:S02]  /*04f0*/  MOV R5, R11 ;  /* 0x0000000b00057202 */ /* 0x000fe40000000f00 */
.L_x_8855:
[----:B------:R-:W-:Y:S05]  /*0500*/  BSYNC.RECONVERGENT B0 ;  /* 0x0000000000007941 */ /* 0x000fea0003800200 */
.L_x_8853:
        /* <DEDUP_REMOVED lines=57> */
.L_x_8857:
[----:B------:R-:W-:Y:S01]  /*08a0*/  IMAD.MOV.U32 R14, RZ, RZ, R18 ;  /* 0x000000ffff0e7224 */ /* 0x000fe200078e0012 */
[----:B------:R-:W-:Y:S01]  /*08b0*/  MOV R18, R9 ;  /* 0x0000000900127202 */ /* 0x000fe20000000f00 */
[----:B------:R-:W-:Y:S01]  /*08c0*/  IMAD.MOV.U32 R19, RZ, RZ, R17 ;  /* 0x000000ffff137224 */ /* 0x000fe200078e0011 */
[----:B------:R-:W-:Y:S02]  /*08d0*/  MOV R17, R25 ;  /* 0x0000001900117202 */ /* 0x000fe40000000f00 */
[----:B------:R-:W-:Y:S02]  /*08e0*/  MOV R16, 0x900 ;  /* 0x0000090000107802 */ /* 0x000fe40000000f00 */
[----:B------:R-:W-:Y:S05]  /*08f0*/  CALL.REL.NOINC `($__internal_27_$__cuda_sm20_div_s64) ;  /* 0x00000040007c7944 */ /* 0x000fea0003c00000 */
.L_x_8858:
[----:B------:R-:W-:Y:S05]  /*0900*/  BSYNC.RECONVERGENT B0 ;  /* 0x0000000000007941 */ /* 0x000fea0003800200 */
.L_x_8856:
        /* <DEDUP_REMOVED lines=123> */
.L_x_8860:
[----:B------:R-:W-:Y:S01]  /*10c0*/  IMAD.MOV.U32 R14, RZ, RZ, R10 ;  /* 0x000000ffff0e7224 */ /* 0x000fe200078e000a */
[----:B------:R-:W-:Y:S01]  /*10d0*/  MOV R18, R8 ;  /* 0x0000000800127202 */ /* 0x000fe20000000f00 */
[----:B------:R-:W-:Y:S01]  /*10e0*/  IMAD.MOV.U32 R19, RZ, RZ, R11 ;  /* 0x000000ffff137224 */ /* 0x000fe200078e000b */
[----:B------:R-:W-:Y:S02]  /*10f0*/  MOV R17, R0 ;  /* 0x0000000000117202 */ /* 0x000fe40000000f00 */
[----:B------:R-:W-:Y:S02]  /*1100*/  MOV R16, 0x1120 ;  /* 0x0000112000107802 */ /* 0x000fe40000000f00 */
[----:B------:R-:W-:Y:S05]  /*1110*/  CALL.REL.NOINC `($__internal_27_$__cuda_sm20_div_s64) ;  /* 0x0000003800747944 */ /* 0x000fea0003c00000 */
[----:B------:R-:W-:Y:S02]  /*1120*/  MOV R32, R10 ;  /* 0x0000000a00207202 */ /* 0x000fe40000000f00 */
[----:B------:R-:W-:Y:S02]  /*1130*/  MOV R33, R11 ;  /* 0x0000000b00217202 */ /* 0x000fe40000000f00 */
.L_x_8861:
[----:B------:R-:W-:Y:S05]  /*1140*/  BSYNC.RECONVERGENT B0 ;  /* 0x0000000000007941 */ /* 0x000fea0003800200 */
.L_x_8859:
        /* <DEDUP_REMOVED lines=57> */
.L_x_8863:
[----:B------:R-:W-:Y:S01]  /*14e0*/  IMAD.MOV.U32 R14, RZ, RZ, R4 ;  /* 0x000000ffff0e7224 */ /* 0x000fe200078e0004 */
[----:B------:R-:W-:Y:S01]  /*14f0*/  MOV R19, R5 ;  /* 0x0000000500137202 */ /* 0x000fe20000000f00 */
[----:B------:R-:W-:Y:S01]  /*1500*/  IMAD.MOV.U32 R18, RZ, RZ, R6 ;  /* 0x000000ffff127224 */ /* 0x000fe200078e0006 */
[----:B------:R-:W-:Y:S02]  /*1510*/  MOV R16, 0x1530 ;  /* 0x0000153000107802 */ /* 0x000fe40000000f00 */
[----:B------:R-:W-:Y:S05]  /*1520*/  CALL.REL.NOINC `($__internal_27_$__cuda_sm20_div_s64) ;  /* 0x0000003400707944 */ /* 0x000fea0003c00000 */
[----:B------:R-:W-:Y:S02]  /*1530*/  MOV R26, R10 ;  /* 0x0000000a001a7202 */ /* 0x000fe40000000f00 */
[----:B------:R-:W-:Y:S02]  /*1540*/  MOV R27, R11 ;  /* 0x0000000b001b7202 */ /* 0x000fe40000000f00 */
.L_x_8864:
[----:B------:R-:W-:Y:S05]  /*1550*/  BSYNC.RECONVERGENT B0 ;  /* 0x0000000000007941 */ /* 0x000fea0003800200 */
.L_x_8862:
        /* <DEDUP_REMOVED lines=73> */
.L_x_8866:
[----:B0-----:R-:W-:Y:S05]  /*19f0*/  BSYNC.RECONVERGENT B0 ;  /* 0x0000000000007941 */ /* 0x001fea0003800200 */
.L_x_8865:
        /* <DEDUP_REMOVED lines=127> */
.L_x_8870:
[----:B------:R-:W-:Y:S01]  /*21f0*/  LEA.HI R2, R7, UR15, RZ, 0x1f ;  /* 0x0000000f07027c11 */ /* 0x000fe2000f8ff8ff */
[----:B------:R-:W-:Y:S01]  /*2200*/  IMAD.MOV.U32 R19, RZ, RZ, RZ ;  /* 0x000000ffff137224 */ /* 0x000fe200078e00ff */
[----:B------:R-:W-:Y:S02]  /*2210*/  MOV R18, R30 ;  /* 0x0000001e00127202 */ /* 0x000fe40000000f00 */
[----:B------:R-:W-:Y:S01]  /*2220*/  MOV R16, 0x2250 ;  /* 0x0000225000107802 */ /* 0x000fe20000000f00 */
[----:B------:R-:W-:Y:S02]  /*2230*/  IMAD.MOV.U32 R14, RZ, RZ, R2 ;  /* 0x000000ffff0e7224 */ /* 0x000fe400078e0002 */
[----:B------:R-:W-:Y:S05]  /*2240*/  CALL.REL.NOINC `($__internal_27_$__cuda_sm20_div_s64) ;  /* 0x0000002800287944 */ /* 0x000fea0003c00000 */
[----:B------:R-:W-:Y:S02]  /*2250*/  IADD3 R13, PT, PT, -R10, RZ, RZ ;  /* 0x000000ff0a0d7210 */ /* 0x000fe40007ffe1ff */
[----:B------:R-:W-:-:S03]  /*2260*/  MOV R31, R11 ;  /* 0x0000000b001f7202 */ /* 0x000fc60000000f00 */
[----:B------:R-:W-:Y:S01]  /*2270*/  IMAD R12, R30, R13, R2 ;  /* 0x0000000d1e0c7224 */ /* 0x000fe200078e0202 */
[----:B------:R-:W-:-:S07]  /*2280*/  MOV R30, R10 ;  /* 0x0000000a001e7202 */ /* 0x000fce0000000f00 */
.L_x_8871:
        /* <DEDUP_REMOVED lines=59> */
.L_x_8873:
[----:B------:R-:W-:Y:S01]  /*2640*/  IMAD.MOV.U32 R14, RZ, RZ, R30 ;  /* 0x000000ffff0e7224 */ /* 0x000fe200078e001e */
[----:B------:R-:W-:Y:S01]  /*2650*/  MOV R19, R31 ;  /* 0x0000001f00137202 */ /* 0x000fe20000000f00 */
[----:B------:R-:W-:Y:S01]  /*2660*/  IMAD.MOV.U32 R18, RZ, RZ, R34 ;  /* 0x000000ffff127224 */ /* 0x000fe200078e0022 */
[----:B------:R-:W-:Y:S02]  /*2670*/  MOV R16, 0x2690 ;  /* 0x0000269000107802 */ /* 0x000fe40000000f00 */
[----:B------:R-:W-:Y:S05]  /*2680*/  CALL.REL.NOINC `($__internal_27_$__cuda_sm20_div_s64) ;  /* 0x0000002400187944 */ /* 0x000fea0003c00000 */
[----:B------:R-:W-:-:S05]  /*2690*/  IADD3 R11, PT, PT, -R10, RZ, RZ ;  /* 0x000000ff0a0b7210 */ /* 0x000fca0007ffe1ff */
[----:B------:R-:W-:Y:S02]  /*26a0*/  IMAD R30, R11, R34, R30 ;  /* 0x000000220b1e7224 */ /* 0x000fe400078e021e */
.L_x_8874:
[----:B------:R-:W-:Y:S05]  /*26b0*/  BSYNC.RECONVERGENT B0 ;  /* 0x0000000000007941 */ /* 0x000fea0003800200 */
.L_x_8872:
        /* <DEDUP_REMOVED lines=159> */
.L_x_8869:
[----:B------:R-:W0:Y:S01]  /*30b0*/  LDC.64 R4, c[0x0][0x420] ;  /* 0x00010800ff047b82 */ /* 0x000e220000000a00 */
[----:B------:R-:W-:-:S05]  /*30c0*/  IADD3 R2, PT, PT, R2, UR15, RZ ;  /* 0x0000000f02027c10 */ /* 0x000fca000fffe0ff */
[----:B0-----:R-:W-:-:S05]  /*30d0*/  IMAD.WIDE.U32 R2, R2, 0x4, R4 ;  /* 0x0000000402027825 */ /* 0x001fca00078e0004 */
[----:B------:R1:W-:Y:S02]  /*30e0*/  STG.E desc[UR10][R2.64], R22 ;  /* 0x0000001602007986 */ /* 0x0003e4000c10190a */
.L_x_8868:
[----:B------:R-:W-:Y:S05]  /*30f0*/  BSYNC.RECONVERGENT B1 ;  /* 0x0000000000017941 */ /* 0x000fea0003800200 */
.L_x_8867:
        /* <DEDUP_REMOVED lines=17> */
.L_x_8876:
[----:B------:R-:W-:Y:S05]  /*3210*/  BSYNC.RECONVERGENT B0 ;  /* 0x0000000000007941 */ /* 0x000fea0003800200 */
.L_x_8875:
        /* <DEDUP_REMOVED lines=49> */
.L_x_8881:
        /* <DEDUP_REMOVED lines=133> */
.L_x_8880:
        /* <DEDUP_REMOVED lines=73> */
.L_x_8882:
[----:B------:R-:W-:-:S09]  /*4210*/  UISETP.NE.OR UP1, UPT, UR5, URZ, UP1 ;  /* 0x000000ff0500728c */ /* 0x000fd20008f25670 */
[----:B------:R-:W-:Y:S05]  /*4220*/  BRA.U !UP1, `(.L_x_8878) ;  /* 0x0000000109947547 */ /* 0x000fea000b800000 */
.L_x_8879:
[----:B------:R-:W-:-:S13]  /*4230*/  ISETP.GE.AND P0, PT, R12, UR13, PT ;  /* 0x0000000d0c007c0c */ /* 0x000fda000bf06270 */
.L_x_8883:
        /* <DEDUP_REMOVED lines=36> */
.L_x_8878:
        /* <DEDUP_REMOVED lines=10> */
.L_x_8884:
        /* <DEDUP_REMOVED lines=12> */
.L_x_8877:
        /* <DEDUP_REMOVED lines=81> */
        .weak           $__internal_27_$__cuda_sm20_div_s64
        .type           $__internal_27_$__cuda_sm20_div_s64,@function
        .size           $__internal_27_$__cuda_sm20_div_s64,(.L_x_14785 - $__internal_27_$__cuda_sm20_div_s64)
$__internal_27_$__cuda_sm20_div_s64:
        /* <DEDUP_REMOVED lines=83> */
[----:B------:R-:W-:Y:S05]  /*5020*/  RET.REL.NODEC R12 `(_ZN5flash32flash_fwd_splitkv_combine_kernelI23Flash_fwd_kernel_traitsILi64ELi64ELi128ELi4ELb0ELb0EN7cutlass10bfloat16_tE19Flash_kernel_traitsILi64ELi64ELi128ELi4ES3_EELi8ELi1ELb1EEEvNS_16Flash_fwd_paramsE) ;  /* 0xffffffac0cf47950 */ /* 0x000fea0003c3ffff */
.L_x_8885:
        /* <DEDUP_REMOVED lines=13> */
.L_x_14785:


//--------------------- .text._ZN5flash24flash_fwd_splitkv_kernelI23Flash_fwd_kernel_traitsILi64ELi64ELi128ELi4ELb0ELb0EN7cutlass10bfloat16_tE19Flash_kernel_traitsILi64ELi64ELi128ELi4ES3_EELb0ELb0ELb0ELb0ELb1ELb0ELb0ELb0EEEvNS_16Flash_fwd_paramsE --------------------------
	.section	.text._ZN5flash24flash_fwd_splitkv_kernelI23Flash_fwd_kernel_traitsILi64ELi64ELi128ELi4ELb0ELb0EN7cutlass10bfloat16_tE19Flash_kernel_traitsILi64ELi64ELi128ELi4ES3_EELb0ELb0ELb0ELb0ELb1ELb0ELb0ELb0EEEvNS_16Flash_fwd_paramsE,"ax",@progbits
	.align	128
        .global         _ZN5flash24flash_fwd_splitkv_kernelI23Flash_fwd_kernel_traitsILi64ELi64ELi128ELi4ELb0ELb0EN7cutlass10bfloat16_tE19Flash_kernel_traitsILi64ELi64ELi128ELi4ES3_EELb0ELb0ELb0ELb0ELb1ELb0ELb0ELb0EEEvNS_16Flash_fwd_paramsE
        .type           _ZN5flash24flash_fwd_splitkv_kernelI23Flash_fwd_kernel_traitsILi64ELi64ELi128ELi4ELb0ELb0EN7cutlass10bfloat16_tE19Flash_kernel_traitsILi64ELi64ELi128ELi4ES3_EELb0ELb0ELb0ELb0ELb1ELb0ELb0ELb0EEEvNS_16Flash_fwd_paramsE,@function
        .size           _ZN5flash24flash_fwd_splitkv_kernelI23Flash_fwd_kernel_traitsILi64ELi64ELi128ELi4ELb0ELb0EN7cutlass10bfloat16_tE19Flash_kernel_traitsILi64ELi64ELi128ELi4ES3_EELb0ELb0ELb0ELb0ELb1ELb0ELb0ELb0EEEvNS_16Flash_fwd_paramsE,(.L_x_14786 - _ZN5flash24flash_fwd_splitkv_kernelI23Flash_fwd_kernel_traitsILi64ELi64ELi128ELi4ELb0ELb0EN7cutlass10bfloat16_tE19Flash_kernel_traitsILi64ELi64ELi128ELi4ES3_EELb0ELb0ELb0ELb0ELb1ELb0ELb0ELb0EEEvNS_16Flash_fwd_paramsE)
        .other          _ZN5flash24flash_fwd_splitkv_kernelI23Flash_fwd_kernel_traitsILi64ELi64ELi128ELi4ELb0ELb0EN7cutlass10bfloat16_tE19Flash_kernel_traitsILi64ELi64ELi128ELi4ES3_EELb0ELb0ELb0ELb0ELb1ELb0ELb0ELb0EEEvNS_16Flash_fwd_paramsE,@"STO_CUDA_ENTRY STV_DEFAULT"
_ZN5flash24flash_fwd_splitkv_kernelI23Flash_fwd_kernel_traitsILi64ELi64ELi128ELi4ELb0ELb0EN7cutlass10bfloat16_tE19Flash_kernel_traitsILi64ELi64ELi128ELi4ES3_EELb0ELb0ELb0ELb0ELb1ELb0ELb0ELb0EEEvNS_16Flash_fwd_paramsE:
.text._ZN5flash24flash_fwd_splitkv_kernelI23Flash_fwd_kernel_traitsILi64ELi64ELi128ELi4ELb0ELb0EN7cutlass10bfloat16_tE19Flash_kernel_traitsILi64ELi64ELi128ELi4ES3_EELb0ELb0ELb0ELb0ELb1ELb0ELb0ELb0EEEvNS_16Flash_fwd_paramsE:
[----:B------:R-:W-:Y:S01]  /*0000*/  LDC R1, c[0x0][0x37c] ;  /* 0x0000df00ff017b82 */ /* 0x000fe20000000800 */
[----:B------:R-:W1:Y:S07]  /*0010*/  S2R R19, SR_CTAID.X ;  /* 0x0000000000137919 */ /* 0x000e6e0000002500 */
[----:B------:R-:W2:Y:S01]  /*0020*/  LDC.64 R2, c[0x0][0x348] ;  /* 0x0000d200ff027b82 */ /* 0x000ea20000000a00 */
[----:B------:R-:W-:Y:S01]  /*0030*/  BSSY.RECONVERGENT B2, `(.L_x_8886) ;  /* 0x0000005000027945 */ /* 0x000fe20003800200 */
[----:B------:R-:W-:Y:S01]  /*0040*/  MOV R172, 0x80 ;  /* 0x0000008000ac7802 */ /* 0x000fe20000000f00 */
[----:B------:R-:W3:Y:S01]  /*0050*/  S2R R174, SR_CTAID.Y ;  /* 0x0000000000ae7919 */ /* 0x000ee20000002600 */
[----:B------:R-:W4:Y:S05]  /*0060*/  S2R R173, SR_CTAID.Z ;  /* 0x0000000000ad7919 */ /* 0x000f2a0000002700 */
[----:B-1234-:R-:W-:Y:S05]  /*0070*/  CALL.REL.NOINC `($_ZN5flash24flash_fwd_splitkv_kernelI23Flash_fwd_kernel_traitsILi64ELi64ELi128ELi4ELb0ELb0EN7cutlass10bfloat16_tE19Flash_kernel_traitsILi64ELi64ELi128ELi4ES3_EELb0ELb0ELb0ELb0ELb1ELb0ELb0ELb0EEEvNS_16Flash_fwd_paramsE$_ZN5flash30compute_attn_1rowblock_splitkvI23Flash_fwd_kernel_traitsILi64ELi64ELi128ELi4ELb0ELb0EN7cutlass10bfloat16_tE19Flash_kernel_traitsILi64ELi64ELi128ELi4ES3_EELb0ELb0ELb0ELb0ELb1ELb0ELb0ELb0ENS_16Flash_fwd_paramsEEEvRKT8_iiiii) ;  /* 0x0000000000087944 */ /* 0x01efea0003c00000 */
[----:B------:R-:W-:Y:S05]  /*0080*/  BSYNC.RECONVERGENT B2 ;  /* 0x0000000000027941 */ /* 0x000fea0003800200 */
.L_x_8886:
[----:B------:R-:W-:Y:S05]  /*0090*/  EXIT ;  /* 0x000000000000794d */ /* 0x000fea0003800000 */
        .type           $_ZN5flash24flash_fwd_splitkv_kernelI23Flash_fwd_kernel_traitsILi64ELi64ELi128ELi4ELb0ELb0EN7cutlass10bfloat16_tE19Flash_kernel_traitsILi64ELi64ELi128ELi4ES3_EELb0ELb0ELb0ELb0ELb1ELb0ELb0ELb0EEEvNS_16Flash_fwd_paramsE$_ZN5flash30compute_attn_1rowblock_splitkvI23Flash_fwd_kernel_traitsILi64ELi64ELi128ELi4ELb0ELb0EN7cutlass10bfloat16_tE19Flash_kernel_traitsILi64ELi64ELi128ELi4ES3_EELb0ELb0ELb0ELb0ELb1ELb0ELb0ELb0ENS_16Flash_fwd_paramsEEEvRKT8_iiiii,@function
        .size           $_ZN5flash24flash_fwd_splitkv_kernelI23Flash_fwd_kernel_traitsILi64ELi64ELi128ELi4ELb0ELb0EN7cutlass10bfloat16_tE19Flash_kernel_traitsILi64ELi64ELi128ELi4ES3_EELb0ELb0ELb0ELb0ELb1ELb0ELb0ELb0EEEvNS_16Flash_fwd_paramsE$_ZN5flash30compute_attn_1rowblock_splitkvI23Flash_fwd_kernel_traitsILi64ELi64ELi128ELi4ELb0ELb0EN7cutlass10bfloat16_tE19Flash_kernel_traitsILi64ELi64ELi128ELi4ES3_EELb0ELb0ELb0ELb0ELb1ELb0ELb0ELb0ENS_16Flash_fwd_paramsEEEvRKT8_iiiii,(.L_x_14786 - $_ZN5flash24flash_fwd_splitkv_kernelI23Flash_fwd_kernel_traitsILi64ELi64ELi128ELi4ELb0ELb0EN7cutlass10bfloat16_tE19Flash_kernel_traitsILi64ELi64ELi128ELi4ES3_EELb0ELb0ELb0ELb0ELb1ELb0ELb0ELb0EEEvNS_16Flash_fwd_paramsE$_ZN5flash30compute_attn_1rowblock_splitkvI23Flash_fwd_kernel_traitsILi64ELi64ELi128ELi4ELb0ELb0EN7cutlass10bfloat16_tE19Flash_kernel_traitsILi64ELi64ELi128ELi4ES3_EELb0ELb0ELb0ELb0ELb1ELb0ELb0ELb0ENS_16Flash_fwd_paramsEEEvRKT8_iiiii)
$_ZN5flash24flash_fwd_splitkv_kernelI23Flash_fwd_kernel_traitsILi64ELi64ELi128ELi4ELb0ELb0EN7cutlass10bfloat16_tE19Flash_kernel_traitsILi64ELi64ELi128ELi4ES3_EELb0ELb0ELb0ELb0ELb1ELb0ELb0ELb0EEEvNS_16Flash_fwd_paramsE$_ZN5flash30compute_attn_1rowblock_splitkvI23Flash_fwd_kernel_traitsILi64ELi64ELi128ELi4ELb0ELb0EN7cutlass10bfloat16_tE19Flash_kernel_traitsILi64ELi64ELi128ELi4ES3_EELb0ELb0ELb0ELb0ELb1ELb0ELb0ELb0ENS_16Flash_fwd_paramsEEEvRKT8_iiiii:
        /* <DEDUP_REMOVED lines=21> */
[----:B------:R-:W-:Y:S01]  /*01f0*/  IMAD.MOV.U32 R178, RZ, RZ, -0x1 ;  /* 0xffffffffffb27424 */ /* 0x000fe200078e00ff */
[----:B------:R-:W2:Y:S05]  /*0200*/  S2R R124, SR_TID.X ;  /* 0x00000000007c7919 */ /* 0x000eaa0000002100 */
        /* <DEDUP_REMOVED lines=12> */
[----:B------:R-:W3:Y:S02]  /*02d0*/  LD.E.U8 R4, desc[UR4][R2.64+0x1b2] ;  /* 0x0001b20402047980 */ /* 0x000ee4000c101100 */
[----:B---3--:R-:W-:-:S13]  /*02e0*/  ISETP.NE.AND P1, PT, R4, RZ, PT ;  /* 0x000000ff0400720c */ /* 0x008fda0003f25270 */
[----:B------:R-:W-:Y:S05]  /*02f0*/  @!P1 BRA `(.L_x_8888) ;  /* 0x0000000000049947 */ /* 0x000fea0003800000 */
[----:B------:R3:W5:Y:S02]  /*0300*/  LD.E R18, desc[UR4][R12.64] ;  /* 0x000000040c127980 */ /* 0x000764000c101900 */
.L_x_8888:
[----:B------:R-:W-:Y:S05]  /*0310*/  BSYNC.RECONVERGENT B0 ;  /* 0x0000000000007941 */ /* 0x000fea0003800200 */
.L_x_8887:
[----:B------:R-:W-:Y:S04]  /*0320*/  BSSY.RECONVERGENT B0, `(.L_x_8889) ;  /* 0x0000007000007945 */ /* 0x000fe80003800200 */
[----:B------:R-:W-:Y:S05]  /*0330*/  @!P3 BRA `(.L_x_8890) ;  /* 0x000000000014b947 */ /* 0x000fea0003800000 */
[----:B------:R-:W4:Y:S02]  /*0340*/  LD.E.U8 R4, desc[UR4][R2.64+0x1b2] ;  /* 0x0001b20402047980 */ /* 0x000f24000c101100 */
[----:B----4-:R-:W-:-:S13]  /*0350*/  ISETP.NE.AND P1, PT, R4, RZ, PT ;  /* 0x000000ff0400720c */ /* 0x010fda0003f25270 */
[----:B------:R-:W4:Y:S02]  /*0360*/  @P1 LD.E R11, desc[UR4][R12.64+0x4] ;  /* 0x000004040c0b1980 */ /* 0x000f24000c101900 */
[----:B----45:R-:W-:-:S06]  /*0370*/  @P1 IADD3 R122, PT, PT, R11, -R18, RZ ;  /* 0x800000120b7a1210 */ /* 0x030fcc0007ffe0ff */
[----:B------:R4:W5:Y:S02]  /*0380*/  @!P1 LD.E R122, desc[UR4][R12.64] ;  /* 0x000000040c7a9980 */ /* 0x000964000c101900 */
.L_x_8890:
[----:B------:R-:W-:Y:S05]  /*0390*/  BSYNC.RECONVERGENT B0 ;  /* 0x0000000000007941 */ /* 0x000fea0003800200 */
.L_x_8889:
[----:B------:R-:W-:Y:S01]  /*03a0*/  BSSY.RECONVERGENT B1, `(.L_x_8891) ;  /* 0x0000011000017945 */ /* 0x000fe20003800200 */
[----:B-----5:R-:W-:-:S03]  /*03b0*/  @P4 IADD3 R21, PT, PT, -R178, R7, RZ ;  /* 0x00000007b2154210 */ /* 0x020fc60007ffe1ff */
[----:B------:R-:W-:Y:S05]  /*03c0*/  @!P0 BRA `(.L_x_8892) ;  /* 0x0000000000148947 */ /* 0x000fea0003800000 */
[----:B------:R-:W-:-:S05]  /*03d0*/  IADD3 R6, P0, PT, R8, R5, RZ ;  /* 0x0000000508067210 */ /* 0x000fca0007f1e0ff */
[----:B------:R-:W-:-:S05]  /*03e0*/  IMAD.X R7, R9, 0x1, R0, P0 ;  /* 0x0000000109077824 */ /* 0x000fca00000e0600 */
[----:B------:R-:W5:Y:S02]  /*03f0*/  LD.E R122, desc[UR4][R6.64] ;  /* 0x00000004067a7980 */ /* 0x000f64000c101900 */
[----:B-----5:R-:W-:Y:S01]  /*0400*/  IADD3 R122, PT, PT, R122, -R15, RZ ;  /* 0x8000000f7a7a7210 */ /* 0x020fe20007ffe0ff */
[----:B------:R-:W-:Y:S05]  /*0410*/  BRA `(.L_x_8893) ;  /* 0x0000000000247947 */ /* 0x000fea0003800000 */
.L_x_8892:
[----:B------:R-:W5:Y:S01]  /*0420*/  LD.E.64 R6, desc[UR4][R2.64+0x108] ;  /* 0x0001080402067980 */ /* 0x000f62000c101b00 */
[----:B------:R-:W-:Y:S01]  /*0430*/  BSSY.RECONVERGENT B0, `(.L_x_8894) ;  /* 0x0000006000007945 */ /* 0x000fe20003800200 */
[----:B------:R-:W-:Y:S01]  /*0440*/  IMAD.MOV.U32 R4, RZ, RZ, RZ ;  /* 0x000000ffff047224 */ /* 0x000fe200078e00ff */
[----:B-----5:R-:W-:-:S04]  /*0450*/  ISETP.NE.U32.AND P0, PT, R6, RZ, PT ;  /* 0x000000ff0600720c */ /* 0x020fc80003f05070 */
[----:B------:R-:W-:-:S13]  /*0460*/  ISETP.NE.AND.EX P0, PT, R7, RZ, PT, P0 ;  /* 0x000000ff0700720c */ /* 0x000fda0003f05300 */
[----:B------:R-:W-:Y:S05]  /*0470*/  @!P0 BRA `(.L_x_8895) ;  /* 0x0000000000048947 */ /* 0x000fea0003800000 */
[----:B------:R1:W5:Y:S02]  /*0480*/  LD.E R4, desc[UR4][R2.64+0xbc] ;  /* 0x0000bc0402047980 */ /* 0x000364000c101900 */
.L_x_8895:
[----:B------:R-:W-:Y:S05]  /*0490*/  BSYNC.RECONVERGENT B0 ;  /* 0x0000000000007941 */ /* 0x000fea0003800200 */
.L_x_8894:
[----:B-----5:R-:W-:Y:S02]  /*04a0*/  IADD3 R122, PT, PT, R4, R122, -R15 ;  /* 0x0000007a047a7210 */ /* 0x020fe40007ffe80f */
.L_x_8893:
[----:B------:R-:W-:Y:S05]  /*04b0*/  BSYNC.RECONVERGENT B1 ;  /* 0x0000000000017941 */ /* 0x000fea0003800200 */
.L_x_8891:
[----:B------:R-:W-:Y:S01]  /*04c0*/  IMAD.SHL.U32 R176, R19, 0x40, RZ ;  /* 0x0000004013b07824 */ /* 0x000fe200078e00ff */
[----:B------:R-:W-:Y:S01]  /*04d0*/  MOV R6, R172 ;  /* 0x000000ac00067202 */ /* 0x000fe20000000f00 */
[----:B------:R-:W-:-:S03]  /*04e0*/  IMAD.MOV.U32 R7, RZ, RZ, 0x0 ;  /* 0x00000000ff077424 */ /* 0x000fc600078e00ff */
[----:B------:R-:W-:-:S13]  /*04f0*/  ISETP.GT.AND P0, PT, R21, R176, PT ;  /* 0x000000b01500720c */ /* 0x000fda0003f04270 */
[----:B-1234-:R-:W-:Y:S05]  /*0500*/  @!P0 RET.REL.NODEC R6 `(_ZN5flash24flash_fwd_splitkv_kernelI23Flash_fwd_kernel_traitsILi64ELi64ELi128ELi4ELb0ELb0EN7cutlass10bfloat16_tE19Flash_kernel_traitsILi64ELi64ELi128ELi4ES3_EELb0ELb0ELb0ELb0ELb1ELb0ELb0ELb0EEEvNS_16Flash_fwd_paramsE) ;  /* 0xfffffff806bc8950 */ /* 0x01efea0003c3ffff */
[----:B------:R-:W2:Y:S01]  /*0510*/  LD.E R9, desc[UR4][R2.64+0xb8] ;  /* 0x0000b80402097980 */ /* 0x000ea2000c101900 */
[----:B------:R-:W-:-:S05]  /*0520*/  VIADD R7, R122, 0x7f ;  /* 0x0000007f7a077836 */ /* 0x000fca0000000000 */
        /* <DEDUP_REMOVED lines=9> */
[----:B------:R-:W-:Y:S05]  /*05c0*/  @P0 BRA `(.L_x_8896) ;  /* 0x0000000400a80947 */ /* 0x000fea0003800000 */
        /* <DEDUP_REMOVED lines=22> */
[----:B-1----:R-:W-:Y:S01]  /*0730*/  IADD3 R2, P0, PT, R4, R16, RZ ;  /* 0x0000001004027210 */ /* 0x002fe20007f1e0ff */
[----:B------:R-:W-:Y:S01]  /*0740*/  IMAD R3, R9, R176, RZ ;  /* 0x000000b009037224 */ /* 0x000fe200078e02ff */
[----:B------:R-:W-:-:S04]  /*0750*/  SHF.R.U32.HI R4, RZ, 0x3, R124 ;  /* 0x00000003ff047819 */ /* 0x000fc8000001167c */
[----:B------:R-:W-:Y:S02]  /*0760*/  IADD3.X R3, PT, PT, R12, R17, R3, P0, !PT ;  /* 0x000000110c037210 */ /* 0x000fe400007fe403 */
[----:B------:R-:W-:Y:S01]  /*0770*/  ISETP.GE.AND P0, PT, R4, R21, PT ;  /* 0x000000150400720c */ /* 0x000fe20003f06270 */
[----:B---3--:R-:W-:Y:S02]  /*0780*/  IMAD R15, R15, R173, RZ ;  /* 0x000000ad0f0f7224 */ /* 0x008fe400078e02ff */
        /* <DEDUP_REMOVED lines=13> */
[-C--:B------:R-:W-:Y:S01]  /*0860*/  ISETP.GE.AND P2, PT, R16, R21.reuse, PT ;  /* 0x000000151000720c */ /* 0x080fe20003f46270 */
        /* <DEDUP_REMOVED lines=8> */
[----:B------:R-:W-:-:S02]  /*08f0*/  LEA R16, P0, R3, R10, 0x2 ;  /* 0x0000000a03107211 */ /* 0x000fc400078010ff */
[----:B------:R-:W-:Y:S01]  /*0900*/  ISETP.GE.AND P1, PT, R0, R21, PT ;  /* 0x000000150000720c */ /* 0x000fe20003f26270 */
[----:B------:R-:W-:Y:S01]  /*0910*/  @!P5 IMAD.MOV.U32 R2, RZ, RZ, 0x7f800000 ;  /* 0x7f800000ff02d424 */ /* 0x000fe200078e00ff */
[----:B------:R-:W-:Y:S01]  /*0920*/  LEA.HI.X R17, R3, R11, R5, 0x2, P0 ;  /* 0x0000000b03117211 */ /* 0x000fe200000f1405 */
[----:B------:R-:W-:Y:S01]  /*0930*/  @!P6 IMAD.MOV.U32 R3, RZ, RZ, 0x7f800000 ;  /* 0x7f800000ff03e424 */ /* 0x000fe200078e00ff */
[----:B------:R-:W-:Y:S02]  /*0940*/  ISETP.NE.OR P0, PT, R124, RZ, P1 ;  /* 0x000000ff7c00720c */ /* 0x000fe40000f05670 */
        /* <DEDUP_REMOVED lines=13> */
.L_x_8898:
[----:B------:R-:W-:Y:S05]  /*0a20*/  BSYNC.RECONVERGENT B0 ;  /* 0x0000000000007941 */ /* 0x000fea0003800200 */
.L_x_8897:
        /* <DEDUP_REMOVED lines=13> */
.L_x_8900:
[----:B------:R-:W-:Y:S05]  /*0b00*/  BSYNC.RECONVERGENT B0 ;  /* 0x0000000000007941 */ /* 0x000fea0003800200 */
.L_x_8899:
[----:B------:R-:W-:Y:S04]  /*0b10*/  BSSY.RECONVERGENT B0, `(.L_x_8901) ;  /* 0x000000c000007945 */ /* 0x000fe80003800200 */
[----:B------:R-:W-:Y:S05]  /*0b20*/  @P1 BRA `(.L_x_8902) ;  /* 0x0000000000281947 */ /* 0x000fea0003800000 */
[----:B--23--:R-:W-:Y:S02]  /*0b30*/  IADD3 R11, P1, PT, R4, 0x30, RZ ;  /* 0x00000030040b7810 */ /* 0x00cfe40007f3e0ff */
        /* <DEDUP_REMOVED lines=9> */
.L_x_8902:
[----:B------:R-:W-:Y:S05]  /*0bd0*/  BSYNC.RECONVERGENT B0 ;  /* 0x0000000000007941 */ /* 0x000fea0003800200 */
.L_x_8901:
[----:B------:R-:W-:Y:S01]  /*0be0*/  MOV R173, 0x0 ;  /* 0x0000000000ad7802 */ /* 0x000fe20000000f00 */
[----:B------:R-:W-:Y:S04]  /*0bf0*/  @!P6 ST.E desc[UR4][R16.64], R3 ;  /* 0x000000031000e985 */ /* 0x000fe8000c101904 */
[----:B------:R-:W-:Y:S04]  /*0c00*/  @!P5 ST.E desc[UR4][R16.64+0x40], R2 ;  /* 0x000040021000d985 */ /* 0x000fe8000c101904 */
[----:B------:R1:W-:Y:S02]  /*0c10*/  @!P4 ST.E desc[UR4][R16.64+0x80], R0 ;  /* 0x000080001000c985 */ /* 0x0003e4000c101904 */
[----:B-1234-:R-:W-:Y:S05]  /*0c20*/  @P0 RET.REL.NODEC R172 `(_ZN5flash24flash_fwd_splitkv_kernelI23Flash_fwd_kernel_traitsILi64ELi64ELi128ELi4ELb0ELb0EN7cutlass10bfloat16_tE19Flash_kernel_traitsILi64ELi64ELi128ELi4ES3_EELb0ELb0ELb0ELb0ELb1ELb0ELb0ELb0EEEvNS_16Flash_fwd_paramsE) ;  /* 0xfffffff0acf40950 */ /* 0x01efea0003c3ffff */
[----:B------:R-:W-:Y:S02]  /*0c30*/  MOV R3, 0x7f800000 ;  /* 0x7f80000000037802 */ /* 0x000fe40000000f00 */
[----:B------:R-:W-:-:S03]  /*0c40*/  MOV R173, 0x0 ;  /* 0x0000000000ad7802 */ /* 0x000fc60000000f00 */
[----:B------:R1:W-:Y:S02]  /*0c50*/  ST.E desc[UR4][R16.64+0xc0], R3 ;  /* 0x0000c00310007985 */ /* 0x0003e4000c101904 */
[----:B-1----:R-:W-:Y:S05]  /*0c60*/  RET.REL.NODEC R172 `(_ZN5flash24flash_fwd_splitkv_kernelI23Flash_fwd_kernel_traitsILi64ELi64ELi128ELi4ELb0ELb0EN7cutlass10bfloat16_tE19Flash_kernel_traitsILi64ELi64ELi128ELi4ES3_EELb0ELb0ELb0ELb0ELb1ELb0ELb0ELb0EEEvNS_16Flash_fwd_paramsE) ;  /* 0xfffffff0ace47950 */ /* 0x002fea0003c3ffff */
.L_x_8896:
        /* <DEDUP_REMOVED lines=12> */
[----:B------:R-:W1:Y:S04]  /*0d30*/  LD.E R15, desc[UR4][R2.64+0x170] ;  /* 0x00017004020f7980 */ /* 0x000e68000c101900 */
[----:B------:R-:W2:Y:S04]  /*0d40*/  LD.E.64 R10, desc[UR4][R2.64+0x168] ;  /* 0x00016804020a7980 */ /* 0x000ea8000c101b00 */
[----:B------:R-:W3:Y:S01]  /*0d50*/  LD.E R16, desc[UR4][R2.64+0x68] ;  /* 0x0000680402107980 */ /* 0x000ee2000c101900 */
[----:B------:R-:W-:-:S03]  /*0d60*/  LEA R0, R4, 0xffffff80, 0x7 ;  /* 0xffffff8004007811 */ /* 0x000fc600078e38ff */
[----:B------:R-:W4:Y:S04]  /*0d70*/  LD.E.64 R26, desc[UR4][R2.64+0x20] ;  /* 0x00002004021a7980 */ /* 0x000f28000c101b00 */
[----:B------:R-:W4:Y:S04]  /*0d80*/  LD.E.64 R164, desc[UR4][R2.64+0x38] ;  /* 0x0000380402a47980 */ /* 0x000f28000c101b00 */
[----:B------:R-:W4:Y:S04]  /*0d90*/  LD.E.64 R24, desc[UR4][R2.64+0x50] ;  /* 0x0000500402187980 */ /* 0x000f28000c101b00 */
[----:B------:R-:W4:Y:S04]  /*0da0*/  LD.E.64 R22, desc[UR4][R2.64+0x28] ;  /* 0x0000280402167980 */ /* 0x000f28000c101b00 */
[----:B------:R-:W5:Y:S01]  /*0db0*/  LD.E.64 R36, desc[UR4][R2.64+0x58] ;  /* 0x0000580402247980 */ /* 0x000f62000c101b00 */
[----:B-1----:R-:W-:-:S04]  /*0dc0*/  IABS R7, R15 ;  /* 0x0000000f00077213 */ /* 0x002fc80000000000 */
[----:B------:R-:W1:Y:S08]  /*0dd0*/  I2F.RP R8, R7 ;  /* 0x0000000700087306 */ /* 0x000e700000209400 */
[----:B-1----:R-:W1:Y:S02]  /*0de0*/  MUFU.RCP R12, R8 ;  /* 0x00000008000c7308 */ /* 0x002e640000001000 */
[----:B-1----:R-:W-:-:S06]  /*0df0*/  VIADD R12, R12, 0xffffffe ;  /* 0x0ffffffe0c0c7836 */ /* 0x002fcc0000000000 */
[----:B-----5:R-:W1:Y:S01]  /*0e00*/  F2I.FTZ.U32.TRUNC.NTZ R13, R12 ;  /* 0x0000000c000d7305 */ /* 0x020e62000021f000 */
        /* <DEDUP_REMOVED lines=11> */
[----:B------:R-:W-:-:S04]  /*0ec0*/  @!P2 IADD3 R6, PT, PT, R6, -R7, RZ ;  /* 0x800000070606a210 */ /* 0x000fc80007ffe0ff */
[----:B------:R-:W-:Y:S01]  /*0ed0*/  ISETP.GE.U32.AND P0, PT, R6, R7, PT ;  /* 0x000000070600720c */ /* 0x000fe20003f06070 */
[----:B------:R-:W-:Y:S01]  /*0ee0*/  @!P2 VIADD R13, R13, 0x1 ;  /* 0x000000010d0da836 */ /* 0x000fe20000000000 */
[----:B------:R-:W-:Y:S02]  /*0ef0*/  ISETP.GE.AND P1, PT, R5, RZ, PT ;  /* 0x000000ff0500720c */ /* 0x000fe40003f26270 */
[----:B------:R-:W-:Y:S01]  /*0f00*/  ISETP.NE.AND P2, PT, R15, RZ, PT ;  /* 0x000000ff0f00720c */ /* 0x000fe20003f45270 */
[-C--:B--2---:R-:W-:Y:S02]  /*0f10*/  IMAD R5, R11, R174.reuse, RZ ;  /* 0x000000ae0b057224 */ /* 0x084fe400078e02ff */
[----:B------:R-:W-:-:S04]  /*0f20*/  IMAD.WIDE.U32 R10, R10, R174, RZ ;  /* 0x000000ae0a0a7225 */ /* 0x000fc800078e00ff */
[----:B------:R-:W-:Y:S02]  /*0f30*/  IMAD.IADD R5, R11, 0x1, R5 ;  /* 0x000000010b057824 */ /* 0x000fe400078e0205 */
[----:B------:R-:W-:Y:S02]  /*0f40*/  @P0 IADD3 R13, PT, PT, R13, 0x1, RZ ;  /* 0x000000010d0d0810 */ /* 0x000fe40007ffe0ff */
[C---:B------:R-:W-:Y:S02]  /*0f50*/  LEA R180, P0, R10.reuse, R120, 0x2 ;  /* 0x000000780ab47211 */ /* 0x040fe400078010ff */
[----:B------:R-:W-:Y:S02]  /*0f60*/  @!P1 IADD3 R13, PT, PT, -R13, RZ, RZ ;  /* 0x000000ff0d0d9210 */ /* 0x000fe40007ffe1ff */
[----:B------:R-:W-:Y:S02]  /*0f70*/  LEA.HI.X R181, R10, R121, R5, 0x2, P0 ;  /* 0x000000790ab57211 */ /* 0x000fe400000f1405 */
[----:B------:R-:W-:Y:S01]  /*0f80*/  @!P2 LOP3.LUT R13, RZ, R15, RZ, 0x33, !PT ;  /* 0x0000000fff0da212 */ /* 0x000fe200078e33ff */
[----:B------:R-:W5:Y:S04]  /*0f90*/  LD.E.64 R10, desc[UR4][R2.64+0x40] ;  /* 0x00004004020a7980 */ /* 0x000f68000c101b00 */
[----:B------:R-:W-:-:S05]  /*0fa0*/  IMAD.WIDE R8, R13, 0x4, R180 ;  /* 0x000000040d087825 */ /* 0x000fca00078e02b4 */
[----:B------:R1:W2:Y:S01]  /*0fb0*/  LD.E R6, desc[UR4][R8.64] ;  /* 0x0000000408067980 */ /* 0x0002a2000c101900 */
[----:B---3--:R-:W-:-:S04]  /*0fc0*/  IABS R7, R16 ;  /* 0x0000001000077213 */ /* 0x008fc80000000000 */
[----:B------:R-:W3:Y:S08]  /*0fd0*/  I2F.RP R12, R7 ;  /* 0x00000007000c7306 */ /* 0x000ef00000209400 */
[----:B---3--:R-:W3:Y:S02]  /*0fe0*/  MUFU.RCP R28, R12 ;  /* 0x0000000c001c7308 */ /* 0x008ee40000001000 */
[----:B---3--:R-:W-:-:S06]  /*0ff0*/  VIADD R28, R28, 0xffffffe ;  /* 0x0ffffffe1c1c7836 */ /* 0x008fcc0000000000 */
[----:B------:R-:W1:Y:S01]  /*1000*/  F2I.FTZ.U32.TRUNC.NTZ R29, R28 ;  /* 0x0000001c001d7305 */ /* 0x000e62000021f000 */
[----:B------:R-:W-:Y:S02]  /*1010*/  IABS R14, R173 ;  /* 0x000000ad000e7213 */ /* 0x000fe40000000000 */
        /* <DEDUP_REMOVED lines=16> */
[----:B------:R-:W-:-:S06]  /*1120*/  IMAD R0, R15, R13, R0 ;  /* 0x0000000d0f007224 */ /* 0x000fcc00078e0200 */
[----:B------:R-:W-:Y:S02]  /*1130*/  @P2 IADD3 R9, PT, PT, R9, 0x1, RZ ;  /* 0x0000000109092810 */ /* 0x000fe40007ffe0ff */
[----:B------:R-:W-:Y:S02]  /*1140*/  SHF.R.S32.HI R7, RZ, 0x1f, R0 ;  /* 0x0000001fff077819 */ /* 0x000fe40000011400 */
[----:B------:R-:W-:-:S05]  /*1150*/  MOV R13, R9 ;  /* 0x00000009000d7202 */ /* 0x000fca0000000f00 */
[----:B------:R-:W-:Y:S01]  /*1160*/  @!P0 IMAD.MOV R13, RZ, RZ, -R13 ;  /* 0x000000ffff0d8224 */ /* 0x000fe200078e0a0d */
[----:B------:R-:W-:-:S05]  /*1170*/  @!P1 LOP3.LUT R13, RZ, R16, RZ, 0x33, !PT ;  /* 0x00000010ff0d9212 */ /* 0x000fca00078e33ff */
[----:B----4-:R-:W-:Y:S01]  /*1180*/  IMAD R9, R25, R13, RZ ;  /* 0x0000000d19097224 */ /* 0x010fe200078e02ff */
[----:B--2---:R-:W-:Y:S01]  /*1190*/  SHF.R.S32.HI R5, RZ, 0x1f, R6 ;  /* 0x0000001fff057819 */ /* 0x004fe20000011406 */
[----:B------:R-:W-:-:S04]  /*11a0*/  IMAD R8, R27, R6, RZ ;  /* 0x000000061b087224 */ /* 0x000fc800078e02ff */
[C---:B------:R-:W-:Y:S02]  /*11b0*/  IMAD R8, R26.reuse, R5, R8 ;  /* 0x000000051a087224 */ /* 0x040fe400078e0208 */
[----:B------:R-:W-:-:S04]  /*11c0*/  IMAD.WIDE.U32 R26, R26, R6, RZ ;  /* 0x000000061a1a7225 */ /* 0x000fc800078e00ff */
[----:B------:R-:W-:Y:S02]  /*11d0*/  IMAD.IADD R27, R27, 0x1, R8 ;  /* 0x000000011b1b7824 */ /* 0x000fe400078e0208 */
[----:B------:R-:W-:Y:S02]  /*11e0*/  IMAD R8, R165, R0, RZ ;  /* 0x00000000a5087224 */ /* 0x000fe400078e02ff */
[----:B------:R-:W-:-:S04]  /*11f0*/  IMAD.WIDE.U32 R26, R0, R164, R26 ;  /* 0x000000a4001a7225 */ /* 0x000fc800078e001a */
[----:B------:R-:W-:-:S05]  /*1200*/  IMAD R8, R164, R7, R8 ;  /* 0x00000007a4087224 */ /* 0x000fca00078e0208 */
[----:B------:R-:W-:Y:S02]  /*1210*/  IADD3 R27, PT, PT, R27, R8, RZ ;  /* 0x000000081b1b7210 */ /* 0x000fe40007ffe0ff */
[----:B------:R-:W-:-:S05]  /*1220*/  SHF.R.S32.HI R8, RZ, 0x1f, R13 ;  /* 0x0000001fff087819 */ /* 0x000fca000001140d */
[----:B------:R-:W-:Y:S02]  /*1230*/  IMAD R9, R24, R8, R9 ;  /* 0x0000000818097224 */ /* 0x000fe400078e0209 */
[----:B------:R-:W-:Y:S02]  /*1240*/  IMAD R8, R23, R6, RZ ;  /* 0x0000000617087224 */ /* 0x000fe400078e02ff */
[----:B------:R-:W-:-:S04]  /*1250*/  IMAD.WIDE.U32 R24, R13, R24, R26 ;  /* 0x000000180d187225 */ /* 0x000fc800078e001a */
[----:B------:R-:W-:-:S04]  /*1260*/  IMAD.WIDE.U32 R26, R22, R6, RZ ;  /* 0x00000006161a7225 */ /* 0x000fc800078e00ff */
[----:B------:R-:W-:Y:S01]  /*1270*/  IMAD R18, R22, R5, R8 ;  /* 0x0000000516127224 */ /* 0x000fe200078e0208 */
[----:B------:R-:W-:Y:S01]  /*1280*/  MOV R8, R24 ;  /* 0x0000001800087202 */ /* 0x000fe20000000f00 */
[----:B------:R-:W-:-:S03]  /*1290*/  IMAD.IADD R5, R25, 0x1, R9 ;  /* 0x0000000119057824 */ /* 0x000fc600078e0209 */
[----:B------:R-:W-:Y:S01]  /*12a0*/  IADD3 R18, PT, PT, R27, R18, RZ ;  /* 0x000000121b127210 */ /* 0x000fe20007ffe0ff */
[----:B------:R-:W-:Y:S05]  /*12b0*/  BRA `(.L_x_8905) ;  /* 0x0000000400387947 */ /* 0x000fea0003800000 */
.L_x_8904:
        /* <DEDUP_REMOVED lines=8> */
[----:B------:R-:W-:-:S02]  /*1340*/  IABS R14, R173 ;  /* 0x000000ad000e7213 */ /* 0x000fc40000000000 */
[----:B------:R-:W-:Y:S02]  /*1350*/  CS2R R180, SRZ ;  /* 0x0000000000b47805 */ /* 0x000fe4000001ff00 */
[----:B-1----:R-:W-:-:S04]  /*1360*/  IABS R6, R16 ;  /* 0x0000001000067213 */ /* 0x002fc80000000000 */
        /* <DEDUP_REMOVED lines=17> */
[----:B-----5:R-:W-:Y:S01]  /*1480*/  @!P3 SHF.R.S32.HI R8, RZ, 0x1f, R13 ;  /* 0x0000001fff08b819 */ /* 0x020fe2000001140d */
[----:B---3--:R-:W-:-:S03]  /*1490*/  @!P3 IMAD R9, R27, R13, RZ ;  /* 0x0000000d1b09b224 */ /* 0x008fc600078e02ff */
[----:B------:R-:W-:Y:S02]  /*14a0*/  @!P3 IADD3 R29, PT, PT, R29, R0, RZ ;  /* 0x000000001d1db210 */ /* 0x000fe40007ffe0ff */
[----:B------:R-:W-:Y:S01]  /*14b0*/  @!P0 IADD3 R5, PT, PT, R5, -R6, RZ ;  /* 0x8000000605058210 */ /* 0x000fe20007ffe0ff */
[----:B------:R-:W-:-:S03]  /*14c0*/  @P3 IMAD.IADD R0, R15, 0x1, R18 ;  /* 0x000000010f003824 */ /* 0x000fc600078e0212 */
[----:B------:R-:W-:Y:S01]  /*14d0*/  ISETP.GE.U32.AND P2, PT, R5, R6, PT ;  /* 0x000000060500720c */ /* 0x000fe20003f46070 */
[C---:B------:R-:W-:Y:S01]  /*14e0*/  @!P3 IMAD R9, R26.reuse, R8, R9 ;  /* 0x000000081a09b224 */ /* 0x040fe200078e0209 */
[----:B------:R-:W-:Y:S01]  /*14f0*/  LOP3.LUT R5, R173, R16, RZ, 0x3c, !PT ;  /* 0x00000010ad057212 */ /* 0x000fe200078e3cff */
[----:B------:R-:W-:-:S04]  /*1500*/  @!P3 IMAD.WIDE.U32 R28, R26, R13, R28 ;  /* 0x0000000d1a1cb225 */ /* 0x000fc800078e001c */
[-C--:B------:R-:W-:Y:S02]  /*1510*/  @P3 IMAD R6, R165, R0.reuse, RZ ;  /* 0x00000000a5063224 */ /* 0x080fe400078e02ff */
[----:B------:R-:W-:Y:S01]  /*1520*/  @P3 IMAD.WIDE.U32 R26, R164, R0, RZ ;  /* 0x00000000a41a3225 */ /* 0x000fe200078e00ff */
[----:B------:R-:W-:-:S03]  /*1530*/  ISETP.GE.AND P1, PT, R5, RZ, PT ;  /* 0x000000ff0500720c */ /* 0x000fc60003f26270 */
[----:B------:R-:W-:Y:S01]  /*1540*/  @!P0 VIADD R7, R7, 0x1 ;  /* 0x0000000107078836 */ /* 0x000fe20000000000 */
[----:B------:R-:W-:Y:S01]  /*1550*/  ISETP.NE.AND P0, PT, R16, RZ, PT ;  /* 0x000000ff1000720c */ /* 0x000fe20003f05270 */
[----:B------:R-:W-:Y:S01]  /*1560*/  @!P3 IMAD.MOV.U32 R12, RZ, RZ, R28 ;  /* 0x000000ffff0cb224 */ /* 0x000fe200078e001c */
[----:B------:R-:W-:Y:S02]  /*1570*/  @!P3 IADD3 R9, PT, PT, R29, R9, RZ ;  /* 0x000000091d09b210 */ /* 0x000fe40007ffe0ff */
[----:B------:R-:W-:Y:S02]  /*1580*/  @P3 IADD3 R9, PT, PT, R27, R6, RZ ;  /* 0x000000061b093210 */ /* 0x000fe40007ffe0ff */
[----:B------:R-:W-:Y:S01]  /*1590*/  @P3 MOV R12, R26 ;  /* 0x0000001a000c3202 */ /* 0x000fe20000000f00 */
[----:B------:R-:W-:Y:S01]  /*15a0*/  @!P3 IMAD R6, R11, R15, RZ ;  /* 0x0000000f0b06b224 */ /* 0x000fe200078e02ff */
[----:B------:R-:W-:Y:S01]  /*15b0*/  @!P3 SHF.R.S32.HI R5, RZ, 0x1f, R15 ;  /* 0x0000001fff05b819 */ /* 0x000fe2000001140f */
[----:B------:R-:W-:Y:S01]  /*15c0*/  @P2 VIADD R7, R7, 0x1 ;  /* 0x0000000107072836 */ /* 0x000fe20000000000 */
[----:B------:R-:W-:-:S02]  /*15d0*/  LEA R0, R4, 0xffffff80, 0x7 ;  /* 0xffffff8004007811 */ /* 0x000fc400078e38ff */
[----:B------:R-:W-:Y:S02]  /*15e0*/  MOV R26, R12 ;  /* 0x0000000c001a7202 */ /* 0x000fe40000000f00 */
[----:B------:R-:W-:Y:S01]  /*15f0*/  MOV R27, R9 ;  /* 0x00000009001b7202 */ /* 0x000fe20000000f00 */
[----:B------:R-:W-:Y:S02]  /*1600*/  @!P3 IMAD R5, R5, R10, R6 ;  /* 0x0000000a0505b224 */ /* 0x000fe400078e0206 */
[----:B------:R-:W-:Y:S01]  /*1610*/  @!P3 IMAD.WIDE.U32 R28, R10, R15, RZ ;  /* 0x0000000f0a1cb225 */ /* 0x000fe200078e00ff */
[----:B------:R-:W-:-:S03]  /*1620*/  @!P1 IADD3 R7, PT, PT, -R7, RZ, RZ ;  /* 0x000000ff07079210 */ /* 0x000fc60007ffe1ff */
[-C--:B------:R-:W-:Y:S02]  /*1630*/  IMAD R8, R165, R0.reuse, RZ ;  /* 0x00000000a5087224 */ /* 0x080fe400078e02ff */
[----:B------:R-:W-:Y:S01]  /*1640*/  IMAD.WIDE.U32 R26, R164, R0, R26 ;  /* 0x00000000a41a7225 */ /* 0x000fe200078e001a */
[----:B------:R-:W-:Y:S02]  /*1650*/  @!P0 LOP3.LUT R7, RZ, R16, RZ, 0x33, !PT ;  /* 0x00000010ff078212 */ /* 0x000fe400078e33ff */
[----:B------:R-:W-:Y:S01]  /*1660*/  @!P3 IADD3 R29, PT, PT, R29, R5, RZ ;  /* 0x000000051d1db210 */ /* 0x000fe20007ffe0ff */
[----:B----4-:R-:W-:Y:S01]  /*1670*/  @!P3 IMAD R6, R23, R13, RZ ;  /* 0x0000000d1706b224 */ /* 0x010fe200078e02ff */
[----:B------:R-:W-:Y:S02]  /*1680*/  @!P3 SHF.R.S32.HI R5, RZ, 0x1f, R13 ;  /* 0x0000001fff05b819 */ /* 0x000fe4000001140d */
[----:B------:R-:W-:Y:S01]  /*1690*/  IADD3 R27, PT, PT, R27, R8, RZ ;  /* 0x000000081b1b7210 */ /* 0x000fe20007ffe0ff */
[----:B------:R-:W-:Y:S01]  /*16a0*/  IMAD R9, R25, R7, RZ ;  /* 0x0000000719097224 */ /* 0x000fe200078e02ff */
[----:B------:R-:W-:Y:S01]  /*16b0*/  SHF.R.S32.HI R8, RZ, 0x1f, R7 ;  /* 0x0000001fff087819 */ /* 0x000fe20000011407 */
[----:B------:R-:W-:-:S02]  /*16c0*/  @P3 IMAD.IADD R15, R15, 0x1, R18 ;  /* 0x000000010f0f3824 */ /* 0x000fc400078e0212 */
[C---:B------:R-:W-:Y:S02]  /*16d0*/  @!P3 IMAD R5, R22.reuse, R5, R6 ;  /* 0x000000051605b224 */ /* 0x040fe400078e0206 */
        /* <DEDUP_REMOVED lines=12> */
.L_x_8905:
[----:B------:R-:W-:Y:S05]  /*17a0*/  BSYNC.RECONVERGENT B0 ;  /* 0x0000000000007941 */ /* 0x000fea0003800200 */
.L_x_8903:
[----:B------:R-:W-:Y:S01]  /*17b0*/  ISETP.NE.AND P3, PT, R178, -0x1, PT ;  /* 0xffffffffb200780c */ /* 0x000fe20003f65270 */
[----:B------:R-:W2:Y:S04]  /*17c0*/  LD.E.64 R24, desc[UR4][R2.64+0x30] ;  /* 0x0000300402187980 */ /* 0x000ea8000c101b00 */
[----:B------:R-:W3:Y:S04]  /*17d0*/  LD.E.64 R28, desc[UR4][R2.64+0x8] ;  /* 0x00000804021c7980 */ /* 0x000ee8000c101b00 */
[----:B------:R-:W4:Y:S04]  /*17e0*/  LD.E.64 R32, desc[UR4][R2.64+0x48] ;  /* 0x0000480402207980 */ /* 0x000f28000c101b00 */
[----:B------:R-:W3:Y:S04]  /*17f0*/  @!P3 LD.E.64 R34, desc[UR4][R2.64+0x18] ;  /* 0x000018040222b980 */ /* 0x000ee8000c101b00 */
[----:B------:R-:W4:Y:S04]  /*1800*/  LD.E.64 R22, desc[UR4][R2.64] ;  /* 0x0000000402167980 */ /* 0x000f28000c101b00 */
[----:B------:R-:W4:Y:S01]  /*1810*/  LD.E.64 R12, desc[UR4][R2.64+0x10] ;  /* 0x00001004020c7980 */ /* 0x000f22000c101b00 */
[----:B------:R-:W-:-:S04]  /*1820*/  IABS R6, R16 ;  /* 0x0000001000067213 */ /* 0x000fc80000000000 */
[----:B------:R-:W1:Y:S08]  /*1830*/  I2F.RP R15, R6 ;  /* 0x00000006000f7306 */ /* 0x000e700000209400 */
[----:B-1----:R-:W1:Y:S02]  /*1840*/  MUFU.RCP R17, R15 ;  /* 0x0000000f00117308 */ /* 0x002e640000001000 */
[----:B-1----:R-:W-:-:S06]  /*1850*/  VIADD R17, R17, 0xffffffe ;  /* 0x0ffffffe11117836 */ /* 0x002fcc0000000000 */
[----:B------:R-:W1:Y:S01]  /*1860*/  F2I.FTZ.U32.TRUNC.NTZ R31, R17 ;  /* 0x00000011001f7305 */ /* 0x000e62000021f000 */
[----:B------:R-:W-:Y:S02]  /*1870*/  IMAD.MOV.U32 R30, RZ, RZ, RZ ;  /* 0x000000ffff1e7224 */ /* 0x000fe400078e00ff */
        /* <DEDUP_REMOVED lines=11> */
[----:B------:R-:W-:Y:S01]  /*1930*/  LOP3.LUT R6, R173, R16, RZ, 0x3c, !PT ;  /* 0x00000010ad067212 */ /* 0x000fe200078e3cff */
[----:B------:R-:W-:Y:S01]  /*1940*/  @!P2 VIADD R20, R20, 0x1 ;  /* 0x000000011414a836 */ /* 0x000fe20000000000 */
[----:B------:R-:W-:Y:S02]  /*1950*/  ISETP.NE.AND P2, PT, R16, RZ, PT ;  /* 0x000000ff1000720c */ /* 0x000fe40003f45270 */
[----:B------:R-:W-:Y:S01]  /*1960*/  ISETP.GE.AND P0, PT, R6, RZ, PT ;  /* 0x000000ff0600720c */ /* 0x000fe20003f06270 */
[----:B-----5:R-:W-:Y:S02]  /*1970*/  IMAD R7, R7, R10, RZ ;  /* 0x0000000a07077224 */ /* 0x020fe400078e02ff */
[----:B------:R-:W-:Y:S01]  /*1980*/  IMAD.SHL.U32 R6, R124, 0x8, RZ ;  /* 0x000000087c067824 */ /* 0x000fe200078e00ff */
[----:B------:R-:W-:Y:S01]  /*1990*/  SHF.R.U32.HI R14, RZ, 0x3, R124 ;  /* 0x00000003ff0e7819 */ /* 0x000fe2000001167c */
[----:B------:R-:W-:-:S02]  /*19a0*/  IMAD R7, R0, R11, R7 ;  /* 0x0000000b00077224 */ /* 0x000fc400078e0207 */
[----:B------:R-:W-:Y:S02]  /*19b0*/  @P1 VIADD R20, R20, 0x1 ;  /* 0x0000000114141836 */ /* 0x000fe40000000000 */
[----:B------:R-:W-:Y:S01]  /*19c0*/  IMAD.WIDE.U32 R38, R0, R10, RZ ;  /* 0x0000000a00267225 */ /* 0x000fe200078e00ff */
[----:B------:R-:W-:-:S03]  /*19d0*/  LOP3.LUT R0, R6, 0x38, RZ, 0xc0, !PT ;  /* 0x0000003806007812 */ /* 0x000fc600078ec0ff */
[----:B------:R-:W-:Y:S01]  /*19e0*/  @!P0 IMAD.MOV R20, RZ, RZ, -R20 ;  /* 0x000000ffff148224 */ /* 0x000fe200078e0a14 */
[----:B------:R-:W-:Y:S01]  /*19f0*/  @!P2 LOP3.LUT R20, RZ, R16, RZ, 0x33, !PT ;  /* 0x00000010ff14a212 */ /* 0x000fe200078e33ff */
[----:B------:R-:W-:Y:S01]  /*1a00*/  IMAD.MOV.U32 R15, RZ, RZ, RZ ;  /* 0x000000ffff0f7224 */ /* 0x000fe200078e00ff */
[----:B------:R-:W-:Y:S01]  /*1a10*/  IADD3 R17, P1, P0, R38, R26, R0 ;  /* 0x0000001a26117210 */ /* 0x000fe2000783e000 */
[----:B------:R-:W-:Y:S02]  /*1a20*/  IMAD.IADD R7, R39, 0x1, R7 ;  /* 0x0000000127077824 */ /* 0x000fe400078e0207 */
[----:B------:R-:W-:Y:S01]  /*1a30*/  IMAD.WIDE.U32 R26, R19, 0x40, R14 ;  /* 0x00000040131a7825 */ /* 0x000fe200078e000e */
[----:B------:R-:W-:Y:S02]  /*1a40*/  SHF.R.S32.HI R19, RZ, 0x1f, R20 ;  /* 0x0000001fff137819 */ /* 0x000fe40000011414 */
[----:B------:R-:W-:Y:S01]  /*1a50*/  MOV R30, 0x400 ;  /* 0x00000400001e7802 */ /* 0x000fe20000000f00 */
[----:B------:R-:W-:Y:S01]  /*1a60*/  IMAD R16, R37, R20, RZ ;  /* 0x0000001425107224 */ /* 0x000fe200078e02ff */
[----:B------:R-:W-:-:S02]  /*1a70*/  IADD3.X R7, PT, PT, R7, R18, RZ, P1, P0 ;  /* 0x0000001207077210 */ /* 0x000fc40000fe04ff */
[----:B-1----:R-:W-:Y:S01]  /*1a80*/  LEA R9, R9, R30, 0x18 ;  /* 0x0000001e09097211 */ /* 0x002fe200078ec0ff */
[----:B------:R-:W-:Y:S02]  /*1a90*/  IMAD R16, R19, R36, R16 ;  /* 0x0000002413107224 */ /* 0x000fe400078e0210 */
[----:B------:R-:W-:-:S04]  /*1aa0*/  IMAD.WIDE.U32 R30, R36, R20, RZ ;  /* 0x00000014241e7225 */ /* 0x000fc800078e00ff */
[----:B------:R-:W-:Y:S01]  /*1ab0*/  IMAD.IADD R166, R21, 0x1, -R176 ;  /* 0x0000000115a67824 */ /* 0x000fe200078e0ab0 */
[----:B------:R-:W-:Y:S01]  /*1ac0*/  IADD3 R20, P5, PT, R17, R30, RZ ;  /* 0x0000001e11147210 */ /* 0x000fe20007fbe0ff */
[----:B------:R-:W-:-:S05]  /*1ad0*/  VIADD R17, R14, 0x10 ;  /* 0x000000100e117836 */ /* 0x000fca0000000000 */
[-C--:B------:R-:W-:Y:S02]  /*1ae0*/  ISETP.GE.AND P2, PT, R17, R166.reuse, PT ;  /* 0x000000a61100720c */ /* 0x080fe40003f46270 */
[----:B------:R-:W-:Y:S01]  /*1af0*/  ISETP.GE.AND P6, PT, R14, R166, PT ;  /* 0x000000a60e00720c */ /* 0x000fe20003fc6270 */
[----:B------:R-:W-:-:S04]  /*1b00*/  IMAD.IADD R16, R31, 0x1, R16 ;  /* 0x000000011f107824 */ /* 0x000fc800078e0210 */
[----:B------:R-:W-:-:S06]  /*1b10*/  IMAD.X R21, R7, 0x1, R16, P5 ;  /* 0x0000000107157824 */ /* 0x000fcc00028e0610 */
[----:B------:R-:W-:Y:S02]  /*1b20*/  @!P2 IADD3 R7, P5, PT, R26, 0x10, RZ ;  /* 0x000000101a07a810 */ /* 0x000fe40007fbe0ff */
[----:B------:R-:W-:Y:S01]  /*1b30*/  LEA R175, R4, 0xffffff80, 0x7 ;  /* 0xffffff8004af7811 */ /* 0x000fe200078e38ff */
[----:B------:R-:W-:Y:S02]  /*1b40*/  IMAD.SHL.U32 R125, R164, 0x10, RZ ;  /* 0x00000010a47d7824 */ /* 0x000fe400078e00ff */
[----:B--2---:R-:W-:-:S04]  /*1b50*/  @P3 IMAD.WIDE.U32 R36, R24, R178, RZ ;  /* 0x000000b218243225 */ /* 0x004fc800078e00ff */
[-C--:B---3--:R-:W-:Y:S02]  /*1b60*/  @!P3 IMAD R15, R35, R174.reuse, RZ ;  /* 0x000000ae230fb224 */ /* 0x088fe400078e02ff */
[----:B------:R-:W-:-:S04]  /*1b70*/  @!P3 IMAD.WIDE.U32 R34, R34, R174, RZ ;  /* 0x000000ae2222b225 */ /* 0x000fc800078e00ff */
[----:B------:R-:W-:Y:S01]  /*1b80*/  @!P3 IMAD.MOV.U32 R19, RZ, RZ, R34 ;  /* 0x000000ffff13b224 */ /* 0x000fe200078e0022 */
[----:B------:R-:W-:Y:S01]  /*1b90*/  IADD3 R34, P0, PT, R0, R8, RZ ;  /* 0x0000000800227210 */ /* 0x000fe20007f1e0ff */
[----:B------:R-:W-:Y:S02]  /*1ba0*/  @!P3 IMAD.IADD R18, R35, 0x1, R15 ;  /* 0x000000012312b824 */ /* 0x000fe400078e020f */
[----:B------:R-:W-:Y:S02]  /*1bb0*/  @P3 IMAD R15, R25, R178, RZ ;  /* 0x000000b2190f3224 */ /* 0x000fe400078e02ff */
[----:B------:R-:W-:Y:S02]  /*1bc0*/  IMAD.X R35, RZ, RZ, R5, P0 ;  /* 0x000000ffff237224 */ /* 0x000fe400000e0605 */
[----:B------:R-:W-:Y:S02]  /*1bd0*/  @P3 IMAD.IADD R18, R37, 0x1, R15 ;  /* 0x0000000125123824 */ /* 0x000fe400078e020f */
[----:B------:R-:W-:-:S02]  /*1be0*/  VIADD R15, R14, 0x20 ;  /* 0x000000200e0f7836 */ /* 0x000fc40000000000 */
[----:B------:R-:W-:Y:S02]  /*1bf0*/  VIADD R5, R14, 0x30 ;  /* 0x000000300e057836 */ /* 0x000fe40000000000 */
[----:B------:R-:W-:Y:S01]  /*1c00*/  @P3 IMAD.MOV.U32 R19, RZ, RZ, R36 ;  /* 0x000000ffff133224 */ /* 0x000fe200078e0024 */
[-C--:B------:R-:W-:Y:S02]  /*1c10*/  ISETP.GE.AND P1, PT, R15, R166.reuse, PT ;  /* 0x000000a60f00720c */ /* 0x080fe40003f26270 */
[----:B------:R-:W-:Y:S01]  /*1c20*/  ISETP.GE.AND P0, PT, R5, R166, PT ;  /* 0x000000a60500720c */ /* 0x000fe20003f06270 */
[----:B------:R-:W-:Y:S01]  /*1c30*/  IMAD R8, R165, R14, RZ ;  /* 0x0000000ea5087224 */ /* 0x000fe200078e02ff */
[----:B------:R-:W-:Y:S01]  /*1c40*/  IADD3 R36, P4, PT, R0, R19, RZ ;  /* 0x0000001300247210 */ /* 0x000fe20007f9e0ff */
[----:B------:R-:W-:-:S04]  /*1c50*/  IMAD.WIDE.U32 R34, R14, R164, R34 ;  /* 0x000000a40e227225 */ /* 0x000fc800078e0022 */
[----:B------:R-:W-:Y:S01]  /*1c60*/  IMAD.X R37, RZ, RZ, R18, P4 ;  /* 0x000000ffff257224 */ /* 0x000fe200020e0612 */
[C---:B------:R-:W-:Y:S01]  /*1c70*/  LEA R168, P4, R34.reuse, R28, 0x1 ;  /* 0x0000001c22a87211 */ /* 0x040fe200078808ff */
[----:B------:R-:W-:Y:S02]  /*1c80*/  IMAD.IADD R167, R35, 0x1, R8 ;  /* 0x0000000123a77824 */ /* 0x000fe400078e0208 */
[--C-:B------:R-:W-:Y:S02]  /*1c90*/  @!P3 IMAD.MOV.U32 R30, RZ, RZ, R24.reuse ;  /* 0x000000ffff1eb224 */ /* 0x100fe400078e0018 */
[----:B------:R-:W-:Y:S01]  /*1ca0*/  @!P3 IMAD.MOV.U32 R31, RZ, RZ, R25 ;  /* 0x000000ffff1fb224 */ /* 0x000fe200078e0019 */
[----:B------:R-:W-:Y:S01]  /*1cb0*/  LEA.HI.X R167, R34, R29, R167, 0x1, P4 ;  /* 0x0000001d22a77211 */ /* 0x000fe200020f0ca7 */
[----:B------:R-:W-:Y:S01]  /*1cc0*/  @P3 IMAD.MOV.U32 R30, RZ, RZ, R24 ;  /* 0x000000ffff1e3224 */ /* 0x000fe200078e0018 */
[C---:B------:R-:W-:Y:S01]  /*1cd0*/  @!P1 IADD3 R18, P4, PT, R26.reuse, 0x20, RZ ;  /* 0x000000201a129810 */ /* 0x040fe20007f9e0ff */
[----:B------:R-:W-:Y:S01]  /*1ce0*/  @P3 IMAD.MOV.U32 R31, RZ, RZ, R25 ;  /* 0x000000ffff1f3224 */ /* 0x000fe200078e0019 */
[----:B------:R-:W-:Y:S01]  /*1cf0*/  @!P0 IADD3 R24, P3, PT, R26, 0x30, RZ ;  /* 0x000000301a188810 */ /* 0x000fe20007f7e0ff */
[----:B----4-:R-:W-:-:S02]  /*1d00*/  IMAD R0, R33, R173, RZ ;  /* 0x000000ad21007224 */ /* 0x010fc400078e02ff */
[----:B------:R-:W-:-:S04]  /*1d10*/  IMAD.WIDE.U32 R36, R173, R32, R36 ;  /* 0x00000020ad247225 */ /* 0x000fc800078e0024 */
[----:B------:R-:W-:Y:S02]  /*1d20*/  IMAD.IADD R37, R37, 0x1, R0 ;  /* 0x0000000125257824 */ /* 0x000fe400078e0200 */
[----:B------:R-:W-:Y:S02]  /*1d30*/  @!P6 IMAD R25, R27, R30, RZ ;  /* 0x0000001e1b19e224 */ /* 0x000fe400078e02ff */
[--C-:B------:R-:W-:Y:S02]  /*1d40*/  @!P2 IMAD.X R0, RZ, RZ, R27.reuse, P5 ;  /* 0x000000ffff00a224 */ /* 0x100fe400028e061b */
[--C-:B------:R-:W-:Y:S02]  /*1d50*/  @!P1 IMAD.X R16, RZ, RZ, R27.reuse, P4 ;  /* 0x000000ffff109224 */ /* 0x100fe400020e061b */
[----:B------:R-:W-:Y:S01]  /*1d60*/  @!P0 IMAD.X R19, RZ, RZ, R27, P3 ;  /* 0x000000ffff138224 */ /* 0x000fe200018e061b */
[----:B------:R-:W-:Y:S01]  /*1d70*/  LOP3.LUT R27, R6, 0x1c0, RZ, 0xc0, !PT ;  /* 0x000001c0061b7812 */ /* 0x000fe200078ec0ff */
[----:B------:R-:W-:-:S02]  /*1d80*/  @!P2 IMAD.MOV.U32 R34, RZ, RZ, R36 ;  /* 0x000000ffff22a224 */ /* 0x000fc400078e0024 */
[--C-:B------:R-:W-:Y:S01]  /*1d90*/  @!P2 IMAD.MOV.U32 R35, RZ, RZ, R37.reuse ;  /* 0x000000ffff23a224 */ /* 0x100fe200078e0025 */
[----:B------:R-:W-:Y:S01]  /*1da0*/  LOP3.LUT R27, R27, 0x38, R124, 0xf8, !PT ;  /* 0x000000381b1b7812 */ /* 0x000fe200078ef87c */
[----:B------:R-:W-:Y:S02]  /*1db0*/  @!P2 IMAD R0, R0, R30, RZ ;  /* 0x0000001e0000a224 */ /* 0x000fe400078e02ff */
[--C-:B------:R-:W-:Y:S02]  /*1dc0*/  @!P1 IMAD.MOV.U32 R32, RZ, RZ, R36.reuse ;  /* 0x000000ffff209224 */ /* 0x100fe400078e0024 */
[--C-:B------:R-:W-:Y:S02]  /*1dd0*/  @!P1 IMAD.MOV.U32 R33, RZ, RZ, R37.reuse ;  /* 0x000000ffff219224 */ /* 0x100fe400078e0025 */
[----:B------:R-:W-:Y:S02]  /*1de0*/  @!P0 IMAD.MOV.U32 R28, RZ, RZ, R36 ;  /* 0x000000ffff1c8224 */ /* 0x000fe400078e0024 */
[----:B------:R-:W-:Y:S01]  /*1df0*/  @!P0 IMAD.MOV.U32 R29, RZ, RZ, R37 ;  /* 0x000000ffff1d8224 */ /* 0x000fe200078e0025 */
[----:B------:R-:W-:Y:S01]  /*1e00*/  LOP3.LUT R27, R27, 0x38, R6, 0x78, !PT ;  /* 0x000000381b1b7812 */ /* 0x000fe200078e7806 */
[----:B------:R-:W-:-:S02]  /*1e10*/  @!P6 IMAD R8, R26, R31, R25 ;  /* 0x0000001f1a08e224 */ /* 0x000fc400078e0219 */
[----:B------:R-:W-:-:S04]  /*1e20*/  @!P6 IMAD.WIDE.U32 R36, R26, R30, R36 ;  /* 0x0000001e1a24e225 */ /* 0x000fc800078e0024 */
[-C--:B------:R-:W-:Y:S02]  /*1e30*/  @!P2 IMAD R0, R31, R7.reuse, R0 ;  /* 0x000000071f00a224 */ /* 0x080fe400078e0200 */
[----:B------:R-:W-:-:S04]  /*1e40*/  @!P2 IMAD.WIDE.U32 R34, R30, R7, R34 ;  /* 0x000000071e22a225 */ /* 0x000fc800078e0022 */
[-C--:B------:R-:W-:Y:S02]  /*1e50*/  @!P1 IMAD R25, R16, R30.reuse, RZ ;  /* 0x0000001e10199224 */ /* 0x080fe400078e02ff */
[----:B------:R-:W-:Y:S02]  /*1e60*/  @!P0 IMAD R19, R19, R30, RZ ;  /* 0x0000001e13138224 */ /* 0x000fe400078e02ff */
[----:B------:R-:W-:Y:S01]  /*1e70*/  @!P1 IMAD.WIDE.U32 R38, R30, R18, R32 ;  /* 0x000000121e269225 */ /* 0x000fe200078e0020 */
[----:B------:R-:W-:-:S03]  /*1e80*/  @!P6 LEA R40, P4, R36, R22, 0x1 ;  /* 0x000000162428e211 */ /* 0x000fc600078808ff */
[----:B------:R-:W-:Y:S02]  /*1e90*/  @!P6 IMAD.IADD R7, R37, 0x1, R8 ;  /* 0x000000012507e824 */ /* 0x000fe400078e0208 */
[----:B------:R-:W-:Y:S01]  /*1ea0*/  @!P2 IMAD.IADD R33, R35, 0x1, R0 ;  /* 0x000000012321a824 */ /* 0x000fe200078e0200 */
[----:B------:R-:W-:Y:S01]  /*1eb0*/  LOP3.LUT R0, R27, 0x1e00, R6, 0xf8, !PT ;  /* 0x00001e001b007812 */ /* 0x000fe200078ef806 */
[C---:B------:R-:W-:Y:S01]  /*1ec0*/  @!P1 IMAD R25, R31.reuse, R18, R25 ;  /* 0x000000121f199224 */ /* 0x040fe200078e0219 */
[----:B------:R-:W-:Y:S01]  /*1ed0*/  @!P2 LEA R32, P3, R34, R22, 0x1 ;  /* 0x000000162220a211 */ /* 0x000fe200078608ff */
[-C--:B------:R-:W-:Y:S02]  /*1ee0*/  @!P0 IMAD R19, R31, R24.reuse, R19 ;  /* 0x000000181f138224 */ /* 0x080fe400078e0213 */
[----:B------:R-:W-:Y:S01]  /*1ef0*/  @!P0 IMAD.WIDE.U32 R28, R30, R24, R28 ;  /* 0x000000181e1c8225 */ /* 0x000fe200078e001c */
[-C--:B------:R-:W-:Y:S02]  /*1f00*/  @!P6 LEA.HI.X R41, R36, R23.reuse, R7, 0x1, P4 ;  /* 0x000000172429e211 */ /* 0x080fe400020f0c07 */
[----:B------:R-:W-:Y:S01]  /*1f10*/  @!P2 LEA.HI.X R33, R34, R23, R33, 0x1, P3 ;  /* 0x000000172221a211 */ /* 0x000fe200018f0c21 */
[----:B------:R-:W-:Y:S01]  /*1f20*/  @!P1 IMAD.IADD R25, R39, 0x1, R25 ;  /* 0x0000000127199824 */ /* 0x000fe200078e0219 */
[-C--:B------:R-:W-:Y:S01]  /*1f30*/  @!P1 LEA R26, P4, R38, R22.reuse, 0x1 ;  /* 0x00000016261a9211 */ /* 0x080fe200078808ff */
[----:B------:R-:W-:Y:S01]  /*1f40*/  @!P0 IMAD.IADD R19, R29, 0x1, R19 ;  /* 0x000000011d138824 */ /* 0x000fe200078e0213 */
[----:B------:R-:W-:Y:S01]  /*1f50*/  @!P0 LEA R22, P3, R28, R22, 0x1 ;  /* 0x000000161c168211 */ /* 0x000fe200078608ff */
[----:B------:R-:W-:-:S02]  /*1f60*/  IMAD R177, R0, 0x2, R9 ;  /* 0x0000000200b17824 */ /* 0x000fc400078e0209 */
[----:B------:R-:W-:Y:S01]  /*1f70*/  IMAD.IADD R0, R122, 0x1, -R175 ;  /* 0x000000017a007824 */ /* 0x000fe200078e0aaf */
[-C--:B------:R-:W-:Y:S02]  /*1f80*/  @!P1 LEA.HI.X R27, R38, R23.reuse, R25, 0x1, P4 ;  /* 0x00000017261b9211 */ /* 0x080fe400020f0c19 */
[----:B------:R-:W-:Y:S01]  /*1f90*/  @!P0 LEA.HI.X R23, R28, R23, R19, 0x1, P3 ;  /* 0x000000171c178211 */ /* 0x000fe200018f0c13 */
[----:B------:R-:W-:Y:S01]  /*1fa0*/  @!PT LDS RZ, [RZ] ;  /* 0x00000000fffff984 */ /* 0x000fe20000000800 */
[----:B------:R-:W-:Y:S01]  /*1fb0*/  @!PT LDS RZ, [RZ] ;  /* 0x00000000fffff984 */ /* 0x000fe20000000800 */
[----:B------:R-:W-:Y:S01]  /*1fc0*/  @!PT LDS RZ, [RZ] ;  /* 0x00000000fffff984 */ /* 0x000fe20000000800 */
[----:B------:R-:W-:Y:S01]  /*1fd0*/  @!P6 LDGSTS.E.BYPASS.LTC128B.128 [R177], desc[UR4][R40.64] ;  /* 0x0000000028b1efae */ /* 0x000fe2000b981a04 */
[----:B------:R-:W-:Y:S02]  /*1fe0*/  SHF.L.U64.HI R8, R164, 0x4, R165 ;  /* 0x00000004a4087819 */ /* 0x000fe400000102a5 */
[-C--:B------:R-:W-:Y:S01]  /*1ff0*/  ISETP.GE.AND P3, PT, R14, R0.reuse, PT ;  /* 0x000000000e00720c */ /* 0x080fe20003f66270 */
[----:B------:R-:W-:Y:S01]  /*2000*/  @!P2 LDGSTS.E.BYPASS.LTC128B.128 [R177+0x800], desc[UR4][R32.64] ;  /* 0x0080000020b1afae */ /* 0x000fe2000b981a04 */
[-C--:B------:R-:W-:Y:S02]  /*2010*/  ISETP.GE.AND P4, PT, R15, R0.reuse, PT ;  /* 0x000000000f00720c */ /* 0x080fe40003f86270 */
[C---:B------:R-:W-:Y:S01]  /*2020*/  SHF.L.U64.HI R8, R125.reuse, 0x1, R8 ;  /* 0x000000017d087819 */ /* 0x040fe20000010208 */
[----:B------:R-:W-:Y:S01]  /*2030*/  IMAD.SHL.U32 R125, R125, 0x2, RZ ;  /* 0x000000027d7d7824 */ /* 0x000fe200078e00ff */
[----:B------:R-:W-:Y:S01]  /*2040*/  ISETP.GE.AND P5, PT, R17, R0, PT ;  /* 0x000000001100720c */ /* 0x000fe20003fa6270 */
[----:B------:R1:W-:Y:S03]  /*2050*/  @!P1 LDGSTS.E.BYPASS.LTC128B.128 [R177+0x1000], desc[UR4][R26.64] ;  /* 0x010000001ab19fae */ /* 0x0003e6000b981a04 */
[----:B------:R-:W-:Y:S01]  /*2060*/  IADD3 R28, P1, PT, R125, R168, RZ ;  /* 0x000000a87d1c7210 */ /* 0x000fe20007f3e0ff */
[----:B------:R2:W-:Y:S02]  /*2070*/  @!P0 LDGSTS.E.BYPASS.LTC128B.128 [R177+0x1800], desc[UR4][R22.64] ;  /* 0x0180000016b18fae */ /* 0x0005e4000b981a04 */
[----:B------:R-:W-:-:S02]  /*2080*/  @!P3 IMAD.MOV.U32 R169, RZ, RZ, R167 ;  /* 0x000000ffffa9b224 */ /* 0x000fc400078e00a7 */
[----:B------:R-:W-:Y:S02]  /*2090*/  IMAD.X R29, R8, 0x1, R167, P1 ;  /* 0x00000001081d7824 */ /* 0x000fe400008e06a7 */
[C---:B------:R-:W-:Y:S01]  /*20a0*/  VIADD R25, R14.reuse, 0x40 ;  /* 0x000000400e197836 */ /* 0x040fe20000000000 */
[----:B------:R-:W-:Y:S01]  /*20b0*/  @!P3 LDGSTS.E.BYPASS.LTC128B.128 [R177+0x2000], desc[UR4][R168.64] ;  /* 0x02000000a8b1bfae */ /* 0x000fe2000b981a04 */
[C---:B------:R-:W-:Y:S02]  /*20c0*/  VIADD R19, R14.reuse, 0x60 ;  /* 0x000000600e137836 */ /* 0x040fe40000000000 */
[----:B------:R-:W-:Y:S01]  /*20d0*/  VIADD R7, R14, 0x70 ;  /* 0x000000700e077836 */ /* 0x000fe20000000000 */
[----:B------:R-:W-:Y:S01]  /*20e0*/  @!P5 LDGSTS.E.BYPASS.LTC128B.128 [R177+0x2800], desc[UR4][R28.64] ;  /* 0x028000001cb1dfae */ /* 0x000fe2000b981a04 */
[-C--:B------:R-:W-:Y:S02]  /*20f0*/  ISETP.GE.AND P5, PT, R25, R0.reuse, PT ;  /* 0x000000001900720c */ /* 0x080fe40003fa6270 */
[----:B------:R-:W-:-:S02]  /*2100*/  ISETP.GE.AND P6, PT, R5, R0, PT ;  /* 0x000000000500720c */ /* 0x000fc40003fc6270 */
[----:B------:R-:W-:Y:S02]  /*2110*/  ISETP.GE.AND P2, PT, R19, R0, PT ;  /* 0x000000001300720c */ /* 0x000fe40003f46270 */
[----:B-1----:R-:W-:-:S04]  /*2120*/  @!P4 LEA R26, P0, R164, R28, 0x5 ;  /* 0x0000001ca41ac211 */ /* 0x002fc800078028ff */
[----:B------:R-:W-:Y:S01]  /*2130*/  @!P4 LEA.HI.X R27, R164, R29, R165, 0x5, P0 ;  /* 0x0000001da41bc211 */ /* 0x000fe200000f2ca5 */
[----:B--2---:R-:W-:Y:S01]  /*2140*/  VIADD R23, R14, 0x50 ;  /* 0x000000500e177836 */ /* 0x004fe20000000000 */
[----:B------:R-:W-:-:S03]  /*2150*/  ISETP.GE.AND P1, PT, R7, R0, PT ;  /* 0x000000000700720c */ /* 0x000fc60003f26270 */
[----:B------:R1:W-:Y:S01]  /*2160*/  @!P4 LDGSTS.E.BYPASS.LTC128B.128 [R177+0x3000], desc[UR4][R26.64] ;  /* 0x030000001ab1cfae */ /* 0x0003e2000b981a04 */
[----:B------:R-:W-:Y:S01]  /*2170*/  ISETP.GE.AND P4, PT, R23, R0, PT ;  /* 0x000000001700720c */ /* 0x000fe20003f86270 */
[--C-:B------:R-:W-:Y:S01]  /*2180*/  @!P5 IMAD.MOV.U32 R32, RZ, RZ, R28.reuse ;  /* 0x000000ffff20d224 */ /* 0x100fe200078e001c */
[C---:B------:R-:W-:Y:S01]  /*2190*/  @!P6 LEA R34, P0, R164.reuse, R28, 0x6 ;  /* 0x0000001ca422e211 */ /* 0x040fe200078030ff */
[--C-:B------:R-:W-:Y:S02]  /*21a0*/  @!P5 IMAD.MOV.U32 R33, RZ, RZ, R29.reuse ;  /* 0x000000ffff21d224 */ /* 0x100fe400078e001d */
[----:B------:R-:W-:Y:S02]  /*21b0*/  @!P2 IMAD.MOV.U32 R30, RZ, RZ, R28 ;  /* 0x000000ffff1ea224 */ /* 0x000fe400078e001c */
[----:B------:R-:W-:Y:S01]  /*21c0*/  @!P2 IMAD.MOV.U32 R31, RZ, RZ, R29 ;  /* 0x000000ffff1fa224 */ /* 0x000fe200078e001d */
[----:B------:R-:W-:Y:S01]  /*21d0*/  @!P6 LEA.HI.X R35, R164, R29, R165, 0x6, P0 ;  /* 0x0000001da423e211 */ /* 0x000fe200000f34a5 */
[----:B------:R-:W-:-:S02]  /*21e0*/  @!P5 IMAD R22, R165, 0x60, RZ ;  /* 0x00000060a516d824 */ /* 0x000fc400078e02ff */
[C---:B------:R-:W-:Y:S02]  /*21f0*/  @!P5 IMAD.WIDE.U32 R32, R164.reuse, 0x60, R32 ;  /* 0x00000060a420d825 */ /* 0x040fe400078e0020 */
[----:B------:R2:W-:Y:S02]  /*2200*/  @!P6 LDGSTS.E.BYPASS.LTC128B.128 [R177+0x3800], desc[UR4][R34.64] ;  /* 0x0380000022b1efae */ /* 0x0005e4000b981a04 */
[----:B------:R-:W-:Y:S02]  /*2210*/  @!P2 IMAD R18, R165, 0xa0, RZ ;  /* 0x000000a0a512a824 */ /* 0x000fe400078e02ff */
[----:B------:R-:W-:-:S04]  /*2220*/  @!P2 IMAD.WIDE.U32 R30, R164, 0xa0, R30 ;  /* 0x000000a0a41ea825 */ /* 0x000fc800078e001e */
[----:B------:R-:W-:Y:S02]  /*2230*/  @!P1 IMAD R16, R165, 0xc0, RZ ;  /* 0x000000c0a5109824 */ /* 0x000fe400078e02ff */
[----:B-1----:R-:W-:Y:S02]  /*2240*/  @!P1 IMAD.MOV.U32 R26, RZ, RZ, R28 ;  /* 0x000000ffff1a9224 */ /* 0x002fe400078e001c */
[----:B------:R-:W-:Y:S01]  /*2250*/  @!P1 IMAD.MOV.U32 R27, RZ, RZ, R29 ;  /* 0x000000ffff1b9224 */ /* 0x000fe200078e001d */
[C---:B------:R-:W-:Y:S01]  /*2260*/  @!P4 LEA R28, P0, R164.reuse, R28, 0x7 ;  /* 0x0000001ca41cc211 */ /* 0x040fe200078038ff */
[----:B------:R-:W-:Y:S02]  /*2270*/  @!P5 IMAD.IADD R33, R33, 0x1, R22 ;  /* 0x000000012121d824 */ /* 0x000fe400078e0216 */
[C---:B------:R-:W-:Y:S01]  /*2280*/  @!P1 IMAD.WIDE.U32 R26, R164.reuse, 0xc0, R26 ;  /* 0x000000c0a41a9825 */ /* 0x040fe200078e001a */
[----:B------:R-:W-:Y:S02]  /*2290*/  @!P4 LEA.HI.X R29, R164, R29, R165, 0x7, P0 ;  /* 0x0000001da41dc211 */ /* 0x000fe400000f3ca5 */
[----:B------:R2:W-:Y:S01]  /*22a0*/  @!P5 LDGSTS.E.BYPASS.LTC128B.128 [R177+0x4000], desc[UR4][R32.64] ;  /* 0x0400000020b1dfae */ /* 0x0005e2000b981a04 */
[----:B------:R-:W-:-:S02]  /*22b0*/  @!P2 IMAD.IADD R31, R31, 0x1, R18 ;  /* 0x000000011f1fa824 */ /* 0x000fc400078e0212 */
[----:B------:R-:W-:Y:S01]  /*22c0*/  @!P1 IMAD.IADD R27, R27, 0x1, R16 ;  /* 0x000000011b1b9824 */ /* 0x000fe200078e0210 */
[----:B------:R2:W-:Y:S04]  /*22d0*/  @!P4 LDGSTS.E.BYPASS.LTC128B.128 [R177+0x4800], desc[UR4][R28.64] ;  /* 0x048000001cb1cfae */ /* 0x0005e8000b981a04 */
[----:B------:R2:W-:Y:S04]  /*22e0*/  @!P2 LDGSTS.E.BYPASS.LTC128B.128 [R177+0x5000], desc[UR4][R30.64] ;  /* 0x050000001eb1afae */ /* 0x0005e8000b981a04 */
[----:B------:R2:W-:Y:S04]  /*22f0*/  @!P1 LDGSTS.E.BYPASS.LTC128B.128 [R177+0x5800], desc[UR4][R26.64] ;  /* 0x058000001ab19fae */ /* 0x0005e8000b981a04 */
[----:B------:R-:W0:Y:S01]  /*2300*/  LDGDEPBAR ;  /* 0x00000000000079af */ /* 0x000e220000000000 */
[----:B------:R-:W-:-:S02]  /*2310*/  IMAD R16, R11, R14, RZ ;  /* 0x0000000e0b107224 */ /* 0x000fc400078e02ff */
[----:B------:R-:W-:Y:S01]  /*2320*/  IMAD.WIDE.U32 R20, R14, R10, R20 ;  /* 0x0000000a0e147225 */ /* 0x000fe200078e0014 */
[-C--:B------:R-:W-:Y:S02]  /*2330*/  ISETP.GE.AND P6, PT, R5, R0.reuse, PT ;  /* 0x000000000500720c */ /* 0x080fe40003fc6270 */
[----:B------:R-:W-:Y:S01]  /*2340*/  ISETP.GE.AND P0, PT, R17, R0, PT ;  /* 0x000000001100720c */ /* 0x000fe20003f06270 */
[----:B------:R-:W-:Y:S01]  /*2350*/  IMAD.IADD R171, R21, 0x1, R16 ;  /* 0x0000000115ab7824 */ /* 0x000fe200078e0210 */
[----:B------:R-:W-:Y:S01]  /*2360*/  LEA R170, P2, R20, R12, 0x1 ;  /* 0x0000000c14aa7211 */ /* 0x000fe200078408ff */
[----:B------:R-:W-:Y:S01]  /*2370*/  IMAD.SHL.U32 R5, R10, 0x10, RZ ;  /* 0x000000100a057824 */ /* 0x000fe200078e00ff */
[----:B------:R-:W-:-:S11]  /*2380*/  DEPBAR.LE SB0, 0x0 ;  /* 0x000080000000791a */ /* 0x000fd60000000000 */
[----:B------:R-:W-:Y:S05]  /*2390*/  WARPSYNC.ALL ;  /* 0x0000000000007948 */ /* 0x000fea0003800000 */
[----:B------:R-:W-:Y:S01]  /*23a0*/  BAR.SYNC.DEFER_BLOCKING 0x0 ;  /* 0x0000000000007b1d */ /* 0x000fe20000010000 */
[----:B------:R-:W-:Y:S02]  /*23b0*/  ISETP.GE.AND P1, PT, R15, R0, PT ;  /* 0x000000000f00720c */ /* 0x000fe40003f26270 */
[----:B------:R-:W-:Y:S02]  /*23c0*/  LEA.HI.X R171, R20, R13, R171, 0x1, P2 ;  /* 0x0000000d14ab7211 */ /* 0x000fe400010f0cab */
[----:B------:R-:W-:-:S02]  /*23d0*/  SHF.L.U64.HI R14, R10, 0x4, R11 ;  /* 0x000000040a0e7819 */ /* 0x000fc4000001020b */
[----:B------:R-:W-:Y:S01]  /*23e0*/  LEA R12, P2, R5, R170, 0x1 ;  /* 0x000000aa050c7211 */ /* 0x000fe200078408ff */
[----:B------:R-:W-:-:S03]  /*23f0*/  IMAD.SHL.U32 R123, R124, 0x40, RZ ;  /* 0x000000407c7b7824 */ /* 0x000fc600078e00ff */
[----:B------:R-:W-:Y:S02]  /*2400*/  LEA.HI.X R13, R5, R171, R14, 0x1, P2 ;  /* 0x000000ab050d7211 */ /* 0x000fe400010f0c0e */
[-C--:B------:R-:W-:Y:S02]  /*2410*/  ISETP.GE.AND P5, PT, R25, R0.reuse, PT ;  /* 0x000000001900720c */ /* 0x080fe40003fa6270 */
[----:B------:R-:W-:Y:S02]  /*2420*/  LOP3.LUT R17, R123, 0x1c0, RZ, 0xc0, !PT ;  /* 0x000001c07b117812 */ /* 0x000fe400078ec0ff */
[-C--:B------:R-:W-:Y:S02]  /*2430*/  ISETP.GE.AND P2, PT, R7, R0.reuse, PT ;  /* 0x000000000700720c */ /* 0x080fe40003f46270 */
[-C--:B------:R-:W-:Y:S01]  /*2440*/  ISETP.GE.AND P4, PT, R23, R0.reuse, PT ;  /* 0x000000001700720c */ /* 0x080fe20003f86270 */
        /* <DEDUP_REMOVED lines=10> */
[----:B------:R1:W-:Y:S01]  /*24f0*/  @!P0 LDGSTS.E.BYPASS.LTC128B.128 [R177+0x6800], desc[UR4][R12.64] ;  /* 0x068000000cb18fae */ /* 0x0003e2000b981a04 */
[CC--:B--2---:R-:W-:Y:S02]  /*2500*/  @!P1 LEA R26, P0, R10.reuse, R12.reuse, 0x5 ;  /* 0x0000000c0a1a9211 */ /* 0x0c4fe400078028ff */
[--C-:B------:R-:W-:Y:S02]  /*2510*/  SHF.R.U32.HI R0, RZ, 0x1, R124.reuse ;  /* 0x00000001ff007819 */ /* 0x100fe4000001167c */
[C---:B------:R-:W-:Y:S02]  /*2520*/  LOP3.LUT R5, R17.reuse, 0x8, R124, 0x78, !PT ;  /* 0x0000000811057812 */ /* 0x040fe400078e787c */
[----:B------:R-:W-:Y:S01]  /*2530*/  @!P1 LEA.HI.X R27, R10, R13, R11, 0x5, P0 ;  /* 0x0000000d0a1b9211 */ /* 0x000fe200000f2c0b */
[----:B------:R-:W-:Y:S01]  /*2540*/  @P1 STS.128 [R177+0x7000], RZ ;  /* 0x007000ffb1001388 */ /* 0x000fe20000000c00 */
[----:B------:R-:W-:Y:S01]  /*2550*/  LOP3.LUT R7, R17, 0x8, R0, 0xf8, !PT ;  /* 0x0000000811077812 */ /* 0x000fe200078ef800 */
[----:B------:R-:W-:Y:S01]  /*2560*/  IMAD.SHL.U32 R0, R124, 0x20, RZ ;  /* 0x000000207c007824 */ /* 0x000fe200078e00ff */
[----:B------:R-:W-:Y:S01]  /*2570*/  LOP3.LUT R162, R123, 0x400, RZ, 0xc0, !PT ;  /* 0x000004007ba27812 */ /* 0x000fe200078ec0ff */
[----:B------:R-:W-:Y:S01]  /*2580*/  @!PT LDS RZ, [RZ] ;  /* 0x00000000fffff984 */ /* 0x000fe20000000800 */
[----:B------:R-:W-:Y:S01]  /*2590*/  @!PT LDS RZ, [RZ] ;  /* 0x00000000fffff984 */ /* 0x000fe20000000800 */
[----:B------:R-:W-:Y:S01]  /*25a0*/  @!PT LDS RZ, [RZ] ;  /* 0x00000000fffff984 */ /* 0x000fe20000000800 */
[----:B------:R-:W-:Y:S01]  /*25b0*/  @!P1 LDGSTS.E.BYPASS.LTC128B.128 [R177+0x7000], desc[UR4][R26.64] ;  /* 0x070000001ab19fae */ /* 0x000fe2000b981a04 */
[----:B------:R-:W-:Y:S01]  /*25c0*/  LOP3.LUT R5, R5, 0x38, R6, 0x78, !PT ;  /* 0x0000003805057812 */ /* 0x000fe200078e7806 */
[----:B------:R-:W-:Y:S01]  /*25d0*/  @!P5 IMAD R18, R11, 0x60, RZ ;  /* 0x000000600b12d824 */ /* 0x000fe200078e02ff */
[C---:B------:R-:W-:Y:S01]  /*25e0*/  @!P6 LEA R20, P1, R10.reuse, R12, 0x6 ;  /* 0x0000000c0a14e211 */ /* 0x040fe200078230ff */
[----:B------:R-:W-:Y:S01]  /*25f0*/  @!P5 IMAD.WIDE.U32 R14, R10, 0x60, R12 ;  /* 0x000000600a0ed825 */ /* 0x000fe200078e000c */
[----:B------:R-:W-:-:S03]  /*2600*/  LOP3.LUT R123, R123, 0x200, RZ, 0xc0, !PT ;  /* 0x000002007b7b7812 */ /* 0x000fc600078ec0ff */
[----:B------:R-:W-:Y:S02]  /*2610*/  @!P3 IMAD.MOV.U32 R24, RZ, RZ, R12 ;  /* 0x000000ffff18b224 */ /* 0x000fe400078e000c */
[----:B------:R-:W-:Y:S01]  /*2620*/  @!P3 IMAD.MOV.U32 R25, RZ, RZ, R13 ;  /* 0x000000ffff19b224 */ /* 0x000fe200078e000d */
[----:B------:R-:W-:Y:S01]  /*2630*/  LOP3.LUT R6, R7, 0x38, R6, 0x78, !PT ;  /* 0x0000003807067812 */ /* 0x000fe200078e7806 */
[----:B------:R-:W-:Y:S01]  /*2640*/  IMAD R162, R5, 0x2, R162 ;  /* 0x0000000205a27824 */ /* 0x000fe200078e02a2 */
[C---:B------:R-:W-:Y:S01]  /*2650*/  @!P6 LEA.HI.X R21, R10.reuse, R13, R11, 0x6, P1 ;  /* 0x0000000d0a15e211 */ /* 0x040fe200008f340b */
[----:B------:R-:W-:Y:S01]  /*2660*/  @!P2 IMAD.MOV.U32 R22, RZ, RZ, R12 ;  /* 0x000000ffff16a224 */ /* 0x000fe200078e000c */
[----:B-1----:R-:W-:Y:S01]  /*2670*/  @!P4 LEA R12, P0, R10, R12, 0x7 ;  /* 0x0000000c0a0cc211 */ /* 0x002fe200078038ff */
[----:B------:R-:W-:Y:S01]  /*2680*/  @!P2 IMAD.MOV.U32 R23, RZ, RZ, R13 ;  /* 0x000000ffff17a224 */ /* 0x000fe200078e000d */
[----:B------:R-:W-:Y:S01]  /*2690*/  LOP3.LUT R5, R123, 0x7c00, R0, 0xf8, !PT ;  /* 0x00007c007b057812 */ /* 0x000fe200078ef800 */
[----:B------:R-:W-:-:S02]  /*26a0*/  @!P5 IMAD.IADD R19, R15, 0x1, R18 ;  /* 0x000000010f13d824 */ /* 0x000fc400078e0212 */
[C---:B------:R-:W-:Y:S02]  /*26b0*/  @!P3 IMAD R16, R11.reuse, 0xa0, RZ ;  /* 0x000000a00b10b824 */ /* 0x040fe400078e02ff */
[C---:B------:R-:W-:Y:S01]  /*26c0*/  @!P3 IMAD.WIDE.U32 R24, R10.reuse, 0xa0, R24 ;  /* 0x000000a00a18b825 */ /* 0x040fe200078e0018 */
[C---:B------:R-:W-:Y:S01]  /*26d0*/  @!P4 LEA.HI.X R13, R10.reuse, R13, R11, 0x7, P0 ;  /* 0x0000000d0a0dc211 */ /* 0x040fe200000f3c0b */
[----:B------:R-:W-:Y:S02]  /*26e0*/  @P6 STS.128 [R177+0x7800], RZ ;  /* 0x007800ffb1006388 */ /* 0x000fe40000000c00 */
[----:B------:R-:W-:Y:S02]  /*26f0*/  @!P5 IMAD.MOV.U32 R18, RZ, RZ, R14 ;  /* 0x000000ffff12d224 */ /* 0x000fe400078e000e */
[----:B------:R-:W-:Y:S01]  /*2700*/  @!P2 IMAD R14, R11, 0xc0, RZ ;  /* 0x000000c00b0ea824 */ /* 0x000fe200078e02ff */
[----:B------:R-:W-:Y:S01]  /*2710*/  @!PT LDS RZ, [RZ] ;  /* 0x00000000fffff984 */ /* 0x000fe20000000800 */
[----:B------:R-:W-:Y:S01]  /*2720*/  @!PT LDS RZ, [RZ] ;  /* 0x00000000fffff984 */ /* 0x000fe20000000800 */
[----:B------:R-:W-:Y:S01]  /*2730*/  @!PT LDS RZ, [RZ] ;  /* 0x00000000fffff984 */ /* 0x000fe20000000800 */
[----:B------:R1:W-:Y:S01]  /*2740*/  @!P6 LDGSTS.E.BYPASS.LTC128B.128 [R177+0x7800], desc[UR4][R20.64] ;  /* 0x0780000014b1efae */ /* 0x0003e2000b981a04 */
[----:B------:R-:W-:-:S03]  /*2750*/  @!P2 IMAD.WIDE.U32 R22, R10, 0xc0, R22 ;  /* 0x000000c00a16a825 */ /* 0x000fc600078e0016 */
[----:B------:R-:W-:Y:S01]  /*2760*/  @P5 STS.128 [R177+0x8000], RZ ;  /* 0x008000ffb1005388 */ /* 0x000fe20000000c00 */
[----:B------:R-:W-:Y:S02]  /*2770*/  @!P3 IMAD.IADD R17, R25, 0x1, R16 ;  /* 0x000000011911b824 */ /* 0x000fe400078e0210 */
[----:B------:R-:W-:Y:S01]  /*2780*/  IMAD.IADD R0, R6, 0x1, R5 ;  /* 0x0000000106007824 */ /* 0x000fe200078e0205 */
[----:B------:R-:W-:Y:S01]  /*2790*/  @!PT LDS RZ, [RZ] ;  /* 0x00000000fffff984 */ /* 0x000fe20000000800 */
[----:B------:R-:W-:Y:S01]  /*27a0*/  @!PT LDS RZ, [RZ] ;  /* 0x00000000fffff984 */ /* 0x000fe20000000800 */
[----:B------:R-:W-:Y:S01]  /*27b0*/  @!PT LDS RZ, [RZ] ;  /* 0x00000000fffff984 */ /* 0x000fe20000000800 */
[----:B------:R-:W-:Y:S01]  /*27c0*/  @!P5 LDGSTS.E.BYPASS.LTC128B.128 [R177+0x8000], desc[UR4][R18.64] ;  /* 0x0800000012b1dfae */ /* 0x000fe2000b981a04 */
[----:B------:R-:W-:Y:S02]  /*27d0*/  @!P3 IMAD.MOV.U32 R16, RZ, RZ, R24 ;  /* 0x000000ffff10b224 */ /* 0x000fe400078e0018 */
[----:B------:R-:W-:Y:S01]  /*27e0*/  @!P2 IMAD.IADD R15, R23, 0x1, R14 ;  /* 0x00000001170fa824 */ /* 0x000fe200078e020e */
[----:B------:R-:W-:Y:S01]  /*27f0*/  @P4 STS.128 [R177+0x8800], RZ ;  /* 0x008800ffb1004388 */ /* 0x000fe20000000c00 */
[----:B------:R-:W-:Y:S02]  /*2800*/  @!P2 IMAD.MOV.U32 R14, RZ, RZ, R22 ;  /* 0x000000ffff0ea224 */ /* 0x000fe400078e0016 */
[----:B------:R-:W-:Y:S01]  /*2810*/  IMAD R163, R0, 0x2, R9 ;  /* 0x0000000200a37824 */ /* 0x000fe200078e0209 */
        /* <DEDUP_REMOVED lines=17> */
[----:B------:R-:W3:Y:S01]  /*2930*/  LDSM.16.M88.4 R52, [R162+0x3800] ;  /* 0x00380000a234783b */ /* 0x000ee20000000200 */
[----:B------:R-:W-:Y:S01]  /*2940*/  R2P PR, R124, 0x6 ;  /* 0x000000067c007804 */ /* 0x000fe20000000000 */
[----:B------:R-:W-:-:S02]  /*2950*/  IMAD.MOV.U32 R5, RZ, RZ, 0x20 ;  /* 0x00000020ff057424 */ /* 0x000fc400078e00ff */
[----:B------:R-:W-:Y:S03]  /*2960*/  LDSM.16.M88.4 R36, [R162+0x4800] ;  /* 0x00480000a224783b */ /* 0x000fe60000000200 */
[----:B------:R-:W-:Y:S01]  /*2970*/  SEL R5, R5, 0xffffffe0, !P1 ;  /* 0xffffffe005057807 */ /* 0x000fe20004800000 */
[----:B------:R-:W-:Y:S04]  /*2980*/  LDSM.16.M88.4 R28, [R162+0x5000] ;  /* 0x00500000a21c783b */ /* 0x000fe80000000200 */
[--C-:B------:R-:W-:Y:S01]  /*2990*/  IMAD.IADD R161, R163, 0x1, R5.reuse ;  /* 0x00000001a3a17824 */ /* 0x100fe200078e0205 */
[----:B------:R-:W-:Y:S01]  /*29a0*/  LDSM.16.M88.4 R76, [R162+0x2000] ;  /* 0x00200000a24c783b */ /* 0x000fe20000000200 */
[----:B------:R-:W-:-:S03]  /*29b0*/  IMAD.IADD R157, R162, 0x1, R5 ;  /* 0x00000001a29d7824 */ /* 0x000fc600078e0205 */
[----:B--2---:R-:W-:Y:S04]  /*29c0*/  LDSM.16.M88.4 R12, [R161] ;  /* 0x00000000a10c783b */ /* 0x004fe80000000200 */
[----:B------:R-:W2:Y:S04]  /*29d0*/  LDSM.16.M88.4 R84, [R157+0x3000] ;  /* 0x003000009d54783b */ /* 0x000ea80000000200 */
[----:B------:R-:W4:Y:S04]  /*29e0*/  LDSM.16.M88.4 R16, [R157+0x3800] ;  /* 0x003800009d10783b */ /* 0x000f280000000200 */
[----:B------:R-:W5:Y:S04]  /*29f0*/  LDSM.16.M88.4 R68, [R162+0x2800] ;  /* 0x00280000a244783b */ /* 0x000f680000000200 */
[----:B------:R-:W5:Y:S01]  /*2a00*/  LDSM.16.M88.4 R44, [R162+0x4000] ;  /* 0x00400000a22c783b */ /* 0x000f620000000200 */
[C---:B-1----:R-:W-:Y:S03]  /*2a10*/  HMMA.16816.F32.BF16 R64, R20.reuse, R60, RZ ;  /* 0x0000003c1440723c */ /* 0x042fe600000418ff */
[----:B------:R-:W1:Y:S04]  /*2a20*/  LDSM.16.M88.4 R104, [R162+0x5800] ;  /* 0x00580000a268783b */ /* 0x000e680000000200 */
[----:B------:R-:W1:Y:S01]  /*2a30*/  LDSM.16.M88.4 R88, [R157+0x4800] ;  /* 0x004800009d58783b */ /* 0x000e620000000200 */
[C---:B------:R-:W-:Y:S03]  /*2a40*/  HMMA.16816.F32.BF16 R60, R20.reuse, R62, RZ ;  /* 0x0000003e143c723c */ /* 0x040fe600000418ff */
[----:B------:R-:W-:Y:S04]  /*2a50*/  LDSM.16.M88.4 R100, [R157+0x2000] ;  /* 0x002000009d64783b */ /* 0x000fe80000000200 */
[----:B------:R-:W-:Y:S01]  /*2a60*/  LDSM.16.M88.4 R96, [R157+0x2800] ;  /* 0x002800009d60783b */ /* 0x000fe20000000200 */
[----:B---3--:R-:W-:Y:S03]  /*2a70*/  HMMA.16816.F32.BF16 R56, R20, R52, RZ ;  /* 0x000000341438723c */ /* 0x008fe600000418ff */
[----:B------:R-:W-:Y:S01]  /*2a80*/  LDSM.16.M88.4 R92, [R157+0x4000] ;  /* 0x004000009d5c783b */ /* 0x000fe20000000200 */
[----:B------:R-:W-:-:S03]  /*2a90*/  IMAD.MOV.U32 R7, RZ, RZ, 0x40 ;  /* 0x00000040ff077424 */ /* 0x000fc600078e00ff */
[----:B------:R-:W0:Y:S01]  /*2aa0*/  LDGDEPBAR ;  /* 0x00000000000079af */ /* 0x000e220000000000 */
[----:B------:R-:W-:Y:S08]  /*2ab0*/  HMMA.16816.F32.BF16 R52, R20, R54, RZ ;  /* 0x000000361434723c */ /* 0x000ff000000418ff */
[C---:B--2---:R-:W-:Y:S08]  /*2ac0*/  HMMA.16816.F32.BF16 R64, R12.reuse, R84, R64 ;  /* 0x000000540c40723c */ /* 0x044ff00000041840 */
[C---:B------:R-:W-:Y:S01]  /*2ad0*/  HMMA.16816.F32.BF16 R60, R12.reuse, R86, R60 ;  /* 0x000000560c3c723c */ /* 0x040fe2000004183c */
[----:B------:R-:W2:Y:S07]  /*2ae0*/  LDSM.16.M88.4 R84, [R157+0x5000] ;  /* 0x005000009d54783b */ /* 0x000eae0000000200 */
[C---:B----4-:R-:W-:Y:S08]  /*2af0*/  HMMA.16816.F32.BF16 R56, R12.reuse, R16, R56 ;  /* 0x000000100c38723c */ /* 0x050ff00000041838 */
[----:B------:R-:W-:Y:S01]  /*2b00*/  HMMA.16816.F32.BF16 R52, R12, R18, R52 ;  /* 0x000000120c34723c */ /* 0x000fe20000041834 */
[----:B------:R-:W3:Y:S01]  /*2b10*/  LDSM.16.M88.4 R16, [R157+0x5800] ;  /* 0x005800009d10783b */ /* 0x000ee20000000200 */
[----:B------:R-:W-:-:S05]  /*2b20*/  SEL R7, R7, 0xffffffc0, !P2 ;  /* 0xffffffc007077807 */ /* 0x000fca0005000000 */
[--C-:B------:R-:W-:Y:S01]  /*2b30*/  IMAD.IADD R160, R163, 0x1, R7.reuse ;  /* 0x00000001a3a07824 */ /* 0x100fe200078e0207 */
[----:B------:R-:W-:Y:S01]  /*2b40*/  HMMA.16816.F32.BF16 R40, R20, R36, RZ ;  /* 0x000000241428723c */ /* 0x000fe200000418ff */
[----:B------:R-:W-:-:S03]  /*2b50*/  IMAD.IADD R156, R162, 0x1, R7 ;  /* 0x00000001a29c7824 */ /* 0x000fc600078e0207 */
[----:B------:R-:W-:Y:S04]  /*2b60*/  LDSM.16.M88.4 R116, [R160] ;  /* 0x00000000a074783b */ /* 0x000fe80000000200 */
[C---:B------:R-:W-:Y:S01]  /*2b70*/  HMMA.16816.F32.BF16 R36, R20.reuse, R38, RZ ;  /* 0x000000261424723c */ /* 0x040fe200000418ff */
[----:B------:R-:W4:Y:S07]  /*2b80*/  LDSM.16.M88.4 R112, [R156+0x2000] ;  /* 0x002000009c70783b */ /* 0x000f2e0000000200 */
[C---:B------:R-:W-:Y:S01]  /*2b90*/  HMMA.16816.F32.BF16 R32, R20.reuse, R28, RZ ;  /* 0x0000001c1420723c */ /* 0x040fe200000418ff */
[----:B------:R-:W4:Y:S07]  /*2ba0*/  LDSM.16.M88.4 R108, [R156+0x2800] ;  /* 0x002800009c6c783b */ /* 0x000f2e0000000200 */
[C---:B------:R-:W-:Y:S08]  /*2bb0*/  HMMA.16816.F32.BF16 R80, R20.reuse, R76, RZ ;  /* 0x0000004c1450723c */ /* 0x040ff000000418ff */
[C---:B-----5:R-:W-:Y:S08]  /*2bc0*/  HMMA.16816.F32.BF16 R72, R20.reuse, R68, RZ ;  /* 0x000000441448723c */ /* 0x060ff000000418ff */
[C---:B------:R-:W-:Y:S08]  /*2bd0*/  HMMA.16816.F32.BF16 R48, R20.reuse, R44, RZ ;  /* 0x0000002c1430723c */ /* 0x040ff000000418ff */
[C---:B------:R-:W-:Y:S08]  /*2be0*/  HMMA.16816.F32.BF16 R28, R20.reuse, R30, RZ ;  /* 0x0000001e141c723c */ /* 0x040ff000000418ff */
[C---:B------:R-:W-:Y:S08]  /*2bf0*/  HMMA.16816.F32.BF16 R76, R20.reuse, R78, RZ ;  /* 0x0000004e144c723c */ /* 0x040ff000000418ff */
[C---:B------:R-:W-:Y:S08]  /*2c00*/  HMMA.16816.F32.BF16 R68, R20.reuse, R70, RZ ;  /* 0x000000461444723c */ /* 0x040ff000000418ff */
[C---:B------:R-:W-:Y:S08]  /*2c10*/  HMMA.16816.F32.BF16 R44, R20.reuse, R46, RZ ;  /* 0x0000002e142c723c */ /* 0x040ff000000418ff */
[C---:B-1----:R-:W-:Y:S08]  /*2c20*/  HMMA.16816.F32.BF16 R24, R20.reuse, R104, RZ ;  /* 0x000000681418723c */ /* 0x042ff000000418ff */
[----:B------:R-:W-:Y:S01]  /*2c30*/  HMMA.16816.F32.BF16 R20, R20, R106, RZ ;  /* 0x0000006a1414723c */ /* 0x000fe200000418ff */
[C---:B------:R-:W-:Y:S01]  /*2c40*/  IMAD.IADD R159, R5.reuse, 0x1, R160 ;  /* 0x00000001059f7824 */ /* 0x040fe200078e02a0 */
[----:B------:R-:W-:Y:S01]  /*2c50*/  LDSM.16.M88.4 R104, [R156+0x3000] ;  /* 0x003000009c68783b */ /* 0x000fe20000000200 */
[----:B------:R-:W-:-:S05]  /*2c60*/  IMAD.IADD R155, R5, 0x1, R156 ;  /* 0x00000001059b7824 */ /* 0x000fca00078e029c */
        /* <DEDUP_REMOVED lines=11> */
[----:B------:R-:W-:Y:S01]  /*2d20*/  IMAD.SHL.U32 R124, R124, 0x2, RZ ;  /* 0x000000027c7c7824 */ /* 0x000fe200078e00ff */
[----:B------:R-:W-:Y:S06]  /*2d30*/  LDSM.16.M88.4 R96, [R156+0x4000] ;  /* 0x004000009c60783b */ /* 0x000fec0000000200 */
[C---:B------:R-:W-:Y:S08]  /*2d40*/  HMMA.16816.F32.BF16 R48, R12.reuse, R92, R48 ;  /* 0x0000005c0c30723c */ /* 0x040ff00000041830 */
[C---:B------:R-:W-:Y:S08]  /*2d50*/  HMMA.16816.F32.BF16 R44, R12.reuse, R94, R44 ;  /* 0x0000005e0c2c723c */ /* 0x040ff0000004182c */
[C---:B---3--:R-:W-:Y:S08]  /*2d60*/  HMMA.16816.F32.BF16 R24, R12.reuse, R16, R24 ;  /* 0x000000100c18723c */ /* 0x048ff00000041818 */
[----:B------:R-:W-:Y:S01]  /*2d70*/  HMMA.16816.F32.BF16 R20, R12, R18, R20 ;  /* 0x000000120c14723c */ /* 0x000fe20000041814 */
[----:B------:R-:W-:Y:S04]  /*2d80*/  LDSM.16.M88.4 R16, [R159] ;  /* 0x000000009f10783b */ /* 0x000fe80000000200 */
[----:B------:R-:W3:Y:S03]  /*2d90*/  LDSM.16.M88.4 R12, [R155+0x2000] ;  /* 0x002000009b0c783b */ /* 0x000ee60000000200 */
[C---:B----4-:R-:W-:Y:S08]  /*2da0*/  HMMA.16816.F32.BF16 R80, R116.reuse, R112, R80 ;  /* 0x000000707450723c */ /* 0x050ff00000041850 */
[C---:B------:R-:W-:Y:S01]  /*2db0*/  HMMA.16816.F32.BF16 R76, R116.reuse, R114, R76 ;  /* 0x00000072744c723c */ /* 0x040fe2000004184c */
[----:B------:R-:W-:Y:S01]  /*2dc0*/  LOP3.LUT R124, R124, 0x6, RZ, 0xc0, !PT ;  /* 0x000000067c7c7812 */ /* 0x000fe200078ec0ff */
[----:B------:R-:W-:Y:S06]  /*2dd0*/  LDSM.16.M88.4 R92, [R156+0x4800] ;  /* 0x004800009c5c783b */ /* 0x000fec0000000200 */
[C---:B------:R-:W-:Y:S08]  /*2de0*/  HMMA.16816.F32.BF16 R72, R116.reuse, R108, R72 ;  /* 0x0000006c7448723c */ /* 0x040ff00000041848 */
[C---:B------:R-:W-:Y:S01]  /*2df0*/  HMMA.16816.F32.BF16 R68, R116.reuse, R110, R68 ;  /* 0x0000006e7444723c */ /* 0x040fe20000041844 */
[----:B------:R-:W4:Y:S07]  /*2e00*/  LDSM.16.M88.4 R108, [R155+0x2800] ;  /* 0x002800009b6c783b */ /* 0x000f2e0000000200 */
[----:B-1----:R-:W-:Y:S01]  /*2e10*/  HMMA.16816.F32.BF16 R32, R116, R88, R32 ;  /* 0x000000587420723c */ /* 0x002fe20000041820 */
[----:B------:R-:W-:-:S07]  /*2e20*/  IMAD.IADD R89, R175, 0x1, R124 ;  /* 0x00000001af597824 */ /* 0x000fce00078e027c */
[C---:B--2---:R-:W-:Y:S08]  /*2e30*/  HMMA.16816.F32.BF16 R24, R116.reuse, R84, R24 ;  /* 0x000000547418723c */ /* 0x044ff00000041818 */
[----:B------:R-:W-:Y:S01]  /*2e40*/  HMMA.16816.F32.BF16 R20, R116, R86, R20 ;  /* 0x000000567414723c */ /* 0x000fe20000041814 */
[----:B------:R-:W1:Y:S07]  /*2e50*/  LDSM.16.M88.4 R84, [R155+0x3000] ;  /* 0x003000009b54783b */ /* 0x000e6e0000000200 */
[----:B---3--:R-:W-:Y:S01]  /*2e60*/  HMMA.16816.F32.BF16 R80, R16, R12, R80 ;  /* 0x0000000c1050723c */ /* 0x008fe20000041850 */
[----:B------:R-:W-:-:S07]  /*2e70*/  VIADD R13, R89, 0x8 ;  /* 0x00000008590d7836 */ /* 0x000fce0000000000 */
[----:B------:R-:W-:Y:S01]  /*2e80*/  HMMA.16816.F32.BF16 R76, R16, R14, R76 ;  /* 0x0000000e104c723c */ /* 0x000fe2000004184c */
[----:B------:R-:W-:Y:S01]  /*2e90*/  VIADD R15, R89, 0x1 ;  /* 0x00000001590f7836 */ /* 0x000fe20000000000 */
[----:B------:R-:W-:-:S04]  /*2ea0*/  ISETP.GE.AND P1, PT, R13, R122, PT ;  /* 0x0000007a0d00720c */ /* 0x000fc80003f26270 */
[----:B------:R-:W-:Y:S02]  /*2eb0*/  ISETP.GE.AND P2, PT, R15, R122, PT ;  /* 0x0000007a0f00720c */ /* 0x000fe40003f46270 */
[----:B------:R-:W2:Y:S01]  /*2ec0*/  LDSM.16.M88.4 R12, [R155+0x3800] ;  /* 0x003800009b0c783b */ /* 0x000ea20000000200 */
[C---:B------:R-:W-:Y:S08]  /*2ed0*/  HMMA.16816.F32.BF16 R64, R116.reuse, R104, R64 ;  /* 0x000000687440723c */ /* 0x040ff00000041840 */
[C---:B------:R-:W-:Y:S08]  /*2ee0*/  HMMA.16816.F32.BF16 R56, R116.reuse, R100, R56 ;  /* 0x000000647438723c */ /* 0x040ff00000041838 */
[C---:B------:R-:W-:Y:S08]  /*2ef0*/  HMMA.16816.F32.BF16 R60, R116.reuse, R106, R60 ;  /* 0x0000006a743c723c */ /* 0x040ff0000004183c */
[----:B------:R-:W-:Y:S01]  /*2f00*/  HMMA.16816.F32.BF16 R28, R116, R90, R28 ;  /* 0x0000005a741c723c */ /* 0x000fe2000004181c */
[----:B------:R-:W-:-:S07]  /*2f10*/  VIADD R91, R89, 0x9 ;  /* 0x00000009595b7836 */ /* 0x000fce0000000000 */
[----:B----4-:R-:W-:Y:S01]  /*2f20*/  HMMA.16816.F32.BF16 R68, R16, R110, R68 ;  /* 0x0000006e1044723c */ /* 0x010fe20000041844 */
[----:B------:R-:W-:Y:S01]  /*2f30*/  ISETP.GE.AND P0, PT, R91, R122, PT ;  /* 0x0000007a5b00720c */ /* 0x000fe20003f06270 */
[----:B------:R-:W-:-:S06]  /*2f40*/  VIADD R91, R89, 0x18 ;  /* 0x00000018595b7836 */ /* 0x000fcc0000000000 */
[----:B------:R-:W-:Y:S01]  /*2f50*/  HMMA.16816.F32.BF16 R72, R16, R108, R72 ;  /* 0x0000006c1048723c */ /* 0x000fe20000041848 */
[-C--:B------:R-:W-:Y:S01]  /*2f60*/  ISETP.GE.AND P4, PT, R91, R122.reuse, PT ;  /* 0x0000007a5b00720c */ /* 0x080fe20003f86270 */
[C---:B------:R-:W-:Y:S01]  /*2f70*/  VIADD R91, R89.reuse, 0x19 ;  /* 0x00000019595b7836 */ /* 0x040fe20000000000 */
[----:B------:R-:W-:-:S05]  /*2f80*/  ISETP.GE.AND P3, PT, R89, R122, PT ;  /* 0x0000007a5900720c */ /* 0x000fca0003f66270 */
[----:B------:R-:W-:Y:S08]  /*2f90*/  HMMA.16816.F32.BF16 R52, R116, R102, R52 ;  /* 0x000000667434723c */ /* 0x000ff00000041834 */
[----:B-1----:R-:W-:Y:S01]  /*2fa0*/  HMMA.16816.F32.BF16 R64, R16, R84, R64 ;  /* 0x000000541040723c */ /* 0x002fe20000041840 */
[----:B------:R-:W-:-:S07]  /*2fb0*/  FSEL R90, R80, -INF , !P3 ;  /* 0xff800000505a7808 */ /* 0x000fce0005800000 */
[----:B------:R-:W-:Y:S01]  /*2fc0*/  HMMA.16816.F32.BF16 R40, R116, R92, R40 ;  /* 0x0000005c7428723c */ /* 0x000fe20000041828 */
[----:B------:R-:W-:Y:S01]  /*2fd0*/  VIADD R93, R89, 0x11 ;  /* 0x00000011595d7836 */ /* 0x000fe20000000000 */
[----:B------:R-:W-:Y:S02]  /*2fe0*/  FSEL R92, R82, -INF , !P3 ;  /* 0xff800000525c7808 */ /* 0x000fe40005800000 */
[----:B------:R-:W-:-:S04]  /*2ff0*/  ISETP.GE.AND P3, PT, R91, R122, PT ;  /* 0x0000007a5b00720c */ /* 0x000fc80003f66270 */
[----:B------:R-:W-:Y:S01]  /*3000*/  HMMA.16816.F32.BF16 R36, R116, R94, R36 ;  /* 0x0000005e7424723c */ /* 0x000fe20000041824 */
[----:B------:R-:W-:Y:S01]  /*3010*/  VIADD R95, R89, 0x10 ;  /* 0x00000010595f7836 */ /* 0x000fe20000000000 */
[----:B------:R-:W-:Y:S01]  /*3020*/  ISETP.GE.AND P5, PT, R93, R122, PT ;  /* 0x0000007a5d00720c */ /* 0x000fe20003fa6270 */
[----:B------:R-:W-:Y:S01]  /*3030*/  VIADD R91, R89, 0x20 ;  /* 0x00000020595b7836 */ /* 0x000fe20000000000 */
[----:B------:R-:W-:-:S04]  /*3040*/  FSEL R85, R76, -INF , !P1 ;  /* 0xff8000004c557808 */ /* 0x000fc80004800000 */
[C---:B--2---:R-:W-:Y:S01]  /*3050*/  HMMA.16816.F32.BF16 R56, R16.reuse, R12, R56 ;  /* 0x0000000c1038723c */ /* 0x044fe20000041838 */
[----:B------:R-:W-:Y:S01]  /*3060*/  VIADD R13, R89, 0x38 ;  /* 0x00000038590d7836 */ /* 0x000fe20000000000 */
[----:B------:R-:W-:Y:S02]  /*3070*/  ISETP.GE.AND P6, PT, R95, R122, PT ;  /* 0x0000007a5f00720c */ /* 0x000fe40003fc6270 */
[----:B------:R-:W-:Y:S02]  /*3080*/  FSEL R212, R71, -INF , !P3 ;  /* 0xff80000047d47808 */ /* 0x000fe40005800000 */
[----:B------:R-:W-:Y:S02]  /*3090*/  FSEL R76, R69, -INF , !P3 ;  /* 0xff800000454c7808 */ /* 0x000fe40005800000 */
[----:B------:R-:W-:Y:S01]  /*30a0*/  HMMA.16816.F32.BF16 R60, R16, R86, R60 ;  /* 0x00000056103c723c */ /* 0x000fe2000004183c */
[----:B------:R-:W-:Y:S02]  /*30b0*/  FSEL R94, R83, -INF , !P2 ;  /* 0xff800000535e7808 */ /* 0x000fe40005000000 */
[----:B------:R-:W-:-:S02]  /*30c0*/  FSEL R88, R81, -INF , !P2 ;  /* 0xff80000051587808 */ /* 0x000fc40005000000 */
[-C--:B------:R-:W-:Y:S01]  /*30d0*/  ISETP.GE.AND P3, PT, R13, R122.reuse, PT ;  /* 0x0000007a0d00720c */ /* 0x080fe20003f66270 */
[----:B------:R-:W-:Y:S01]  /*30e0*/  VIADD R13, R89, 0x39 ;  /* 0x00000039590d7836 */ /* 0x000fe20000000000 */
[----:B------:R-:W-:Y:S01]  /*30f0*/  ISETP.GE.AND P2, PT, R91, R122, PT ;  /* 0x0000007a5b00720c */ /* 0x000fe20003f46270 */
[----:B------:R-:W-:Y:S01]  /*3100*/  HMMA.16816.F32.BF16 R48, R116, R96, R48 ;  /* 0x000000607430723c */ /* 0x000fe20000041830 */
[----:B------:R-:W-:Y:S01]  /*3110*/  FSEL R96, R74, -INF , !P6 ;  /* 0xff8000004a607808 */ /* 0x000fe20007000000 */
[----:B------:R-:W-:Y:S01]  /*3120*/  LDSM.16.M88.4 R80, [R155+0x4000] ;  /* 0x004000009b50783b */ /* 0x000fe20000000200 */
[----:B------:R-:W-:Y:S02]  /*3130*/  FSEL R216, R72, -INF , !P6 ;  /* 0xff80000048d87808 */ /* 0x000fe40007000000 */
[----:B------:R-:W-:Y:S02]  /*3140*/  FSEL R86, R75, -INF , !P5 ;  /* 0xff8000004b567808 */ /* 0x000fe40006800000 */
[----:B------:R-:W-:-:S02]  /*3150*/  FSEL R214, R73, -INF , !P5 ;  /* 0xff80000049d67808 */ /* 0x000fc40006800000 */
[----:B------:R-:W1:Y:S01]  /*3160*/  LDSM.16.M88.4 R72, [R155+0x4800] ;  /* 0x004800009b48783b */ /* 0x000e620000000200 */
[----:B------:R-:W-:Y:S01]  /*3170*/  FSEL R84, R77, -INF , !P0 ;  /* 0xff8000004d547808 */ /* 0x000fe20004000000 */
[----:B------:R-:W-:Y:S01]  /*3180*/  VIADD R77, R89, 0x29 ;  /* 0x00000029594d7836 */ /* 0x000fe20000000000 */
[----:B------:R-:W-:Y:S01]  /*3190*/  FSEL R206, R66, -INF , !P2 ;  /* 0xff80000042ce7808 */ /* 0x000fe20005000000 */
[----:B------:R-:W-:Y:S01]  /*31a0*/  HMMA.16816.F32.BF16 R52, R16, R14, R52 ;  /* 0x0000000e1034723c */ /* 0x000fe20000041834 */
[----:B------:R-:W-:Y:S02]  /*31b0*/  FSEL R200, R64, -INF , !P2 ;  /* 0xff80000040c87808 */ /* 0x000fe40005000000 */
[-C--:B------:R-:W-:Y:S02]  /*31c0*/  ISETP.GE.AND P2, PT, R13, R122.reuse, PT ;  /* 0x0000007a0d00720c */ /* 0x080fe40003f46270 */
[----:B------:R-:W2:Y:S01]  /*31d0*/  LDSM.16.M88.4 R12, [R155+0x5000] ;  /* 0x005000009b0c783b */ /* 0x000ea20000000200 */
[----:B------:R-:W-:Y:S01]  /*31e0*/  ISETP.GE.AND P6, PT, R77, R122, PT ;  /* 0x0000007a4d00720c */ /* 0x000fe20003fc6270 */
[----:B------:R-:W-:-:S02]  /*31f0*/  VIADD R77, R89, 0x30 ;  /* 0x00000030594d7836 */ /* 0x000fc40000000000 */
[----:B------:R-:W-:Y:S01]  /*3200*/  VIADD R93, R89, 0x28 ;  /* 0x00000028595d7836 */ /* 0x000fe20000000000 */
[----:B------:R-:W-:Y:S01]  /*3210*/  HMMA.16816.F32.BF16 R44, R116, R98, R44 ;  /* 0x00000062742c723c */ /* 0x000fe2000004182c */
[----:B------:R-:W-:Y:S01]  /*3220*/  FSEL R198, R61, -INF , !P6 ;  /* 0xff8000003dc67808 */ /* 0x000fe20007000000 */
[----:B------:R-:W-:Y:S01]  /*3230*/  VIADD R61, R89, 0x49 ;  /* 0x00000049593d7836 */ /* 0x000fe20000000000 */
[----:B------:R-:W-:Y:S02]  /*3240*/  FSEL R98, R79, -INF , !P0 ;  /* 0xff8000004f627808 */ /* 0x000fe40004000000 */
[-C--:B------:R-:W-:Y:S02]  /*3250*/  ISETP.GE.AND P5, PT, R77, R122.reuse, PT ;  /* 0x0000007a4d00720c */ /* 0x080fe40003fa6270 */
[----:B------:R-:W-:Y:S02]  /*3260*/  ISETP.GE.AND P0, PT, R93, R122, PT ;  /* 0x0000007a5d00720c */ /* 0x000fe40003f06270 */
[----:B------:R-:W-:-:S02]  /*3270*/  FSEL R110, R58, -INF , !P5 ;  /* 0xff8000003a6e7808 */ /* 0x000fc40006800000 */
[----:B------:R-:W-:Y:S02]  /*3280*/  FSEL R112, R56, -INF , !P5 ;  /* 0xff80000038707808 */ /* 0x000fe40006800000 */
[----:B------:R-:W-:Y:S02]  /*3290*/  FSEL R210, R62, -INF , !P0 ;  /* 0xff8000003ed27808 */ /* 0x000fe40004000000 */
[----:B------:R-:W-:Y:S02]  /*32a0*/  FSEL R204, R60, -INF , !P0 ;  /* 0xff8000003ccc7808 */ /* 0x000fe40004000000 */
[----:B------:R-:W-:Y:S02]  /*32b0*/  FSEL R196, R63, -INF , !P6 ;  /* 0xff8000003fc47808 */ /* 0x000fe40007000000 */
[-C--:B------:R-:W-:Y:S02]  /*32c0*/  ISETP.GE.AND P5, PT, R61, R122.reuse, PT ;  /* 0x0000007a3d00720c */ /* 0x080fe40003fa6270 */
[----:B------:R-:W3:Y:S01]  /*32d0*/  LDSM.16.M88.4 R60, [R155+0x5800] ;  /* 0x005800009b3c783b */ /* 0x000ee20000000200 */
[----:B------:R-:W-:Y:S01]  /*32e0*/  VIADD R95, R89, 0x21 ;  /* 0x00000021595f7836 */ /* 0x000fe20000000000 */
[----:B------:R-:W-:Y:S01]  /*32f0*/  FSEL R91, R78, -INF , !P1 ;  /* 0xff8000004e5b7808 */ /* 0x000fe20004800000 */
[C---:B-1----:R-:W-:Y:S03]  /*3300*/  HMMA.16816.F32.BF16 R40, R16.reuse, R72, R40 ;  /* 0x000000481028723c */ /* 0x042fe60000041828 */
[----:B------:R-:W-:Y:S01]  /*3310*/  ISETP.GE.AND P1, PT, R95, R122, PT ;  /* 0x0000007a5f00720c */ /* 0x000fe20003f26270 */
[C---:B------:R-:W-:Y:S01]  /*3320*/  VIADD R77, R89.reuse, 0x31 ;  /* 0x00000031594d7836 */ /* 0x040fe20000000000 */
[----:B------:R-:W-:Y:S01]  /*3330*/  FSEL R70, R70, -INF , !P4 ;  /* 0xff80000046467808 */ /* 0x000fe20006000000 */
[----:B------:R-:W-:Y:S01]  /*3340*/  VIADD R69, R89, 0x40 ;  /* 0x0000004059457836 */ /* 0x000fe20000000000 */
[----:B------:R-:W-:Y:S01]  /*3350*/  FSEL R202, R65, -INF , !P1 ;  /* 0xff80000041ca7808 */ /* 0x000fe20004800000 */
[----:B------:R-:W-:Y:S01]  /*3360*/  VIADD R65, R89, 0x48 ;  /* 0x0000004859417836 */ /* 0x000fe20000000000 */
[----:B------:R-:W-:Y:S01]  /*3370*/  HMMA.16816.F32.BF16 R44, R16, R82, R44 ;  /* 0x00000052102c723c */ /* 0x000fe2000004182c */
[----:B------:R-:W-:Y:S01]  /*3380*/  FSEL R78, R68, -INF , !P4 ;  /* 0xff800000444e7808 */ /* 0x000fe20006000000 */
[----:B------:R-:W-:-:S06]  /*3390*/  DEPBAR.LE SB0, 0x0 ;  /* 0x000080000000791a */ /* 0x000fcc0000000000 */
[----:B--2---:R-:W-:Y:S01]  /*33a0*/  HMMA.16816.F32.BF16 R28, R16, R14, R28 ;  /* 0x0000000e101c723c */ /* 0x004fe2000004181c */
[-C--:B------:R-:W-:Y:S01]  /*33b0*/  ISETP.GE.AND P6, PT, R65, R122.reuse, PT ;  /* 0x0000007a4100720c */ /* 0x080fe20003fc6270 */
[----:B------:R-:W-:Y:S01]  /*33c0*/  VIADD R65, R89, 0x50 ;  /* 0x0000005059417836 */ /* 0x000fe20000000000 */
[----:B------:R-:W-:-:S05]  /*33d0*/  ISETP.GE.AND P4, PT, R77, R122, PT ;  /* 0x0000007a4d00720c */ /* 0x000fca0003f86270 */
[----:B------:R-:W-:Y:S01]  /*33e0*/  HMMA.16816.F32.BF16 R48, R16, R80, R48 ;  /* 0x000000501030723c */ /* 0x000fe20000041830 */
[----:B------:R-:W-:Y:S01]  /*33f0*/  FSEL R192, R59, -INF , !P4 ;  /* 0xff8000003bc07808 */ /* 0x000fe20006000000 */
[----:B------:R-:W-:Y:S01]  /*3400*/  VIADD R15, R89, 0x69 ;  /* 0x00000069590f7836 */ /* 0x000fe20000000000 */
[----:B------:R-:W-:Y:S02]  /*3410*/  FSEL R188, R57, -INF , !P4 ;  /* 0xff80000039bc7808 */ /* 0x000fe40006000000 */
[----:B------:R-:W-:-:S03]  /*3420*/  ISETP.GE.AND P4, PT, R65, R122, PT ;  /* 0x0000007a4100720c */ /* 0x000fc60003f86270 */
[----:B------:R-:W-:Y:S01]  /*3430*/  HMMA.16816.F32.BF16 R36, R16, R74, R36 ;  /* 0x0000004a1024723c */ /* 0x000fe20000041824 */
[----:B------:R-:W-:Y:S01]  /*3440*/  FSEL R208, R67, -INF , !P1 ;  /* 0xff80000043d07808 */ /* 0x000fe20004800000 */
[C---:B------:R-:W-:Y:S01]  /*3450*/  VIADD R59, R89.reuse, 0x51 ;  /* 0x00000051593b7836 */ /* 0x040fe20000000000 */
[----:B------:R-:W-:Y:S01]  /*3460*/  FSEL R134, R42, -INF , !P4 ;  /* 0xff8000002a867808 */ /* 0x000fe20006000000 */
[----:B------:R-:W-:Y:S01]  /*3470*/  VIADD R67, R89, 0x41 ;  /* 0x0000004159437836 */ /* 0x000fe20000000000 */
[----:B------:R-:W-:-:S03]  /*3480*/  FSEL R130, R40, -INF , !P4 ;  /* 0xff80000028827808 */ /* 0x000fc60006000000 */
[C---:B------:R-:W-:Y:S01]  /*3490*/  HMMA.16816.F32.BF16 R32, R16.reuse, R12, R32 ;  /* 0x0000000c1020723c */ /* 0x040fe20000041820 */
[----:B------:R-:W-:Y:S01]  /*34a0*/  VIADD R13, R89, 0x68 ;  /* 0x00000068590d7836 */ /* 0x000fe20000000000 */
[----:B------:R-:W-:Y:S02]  /*34b0*/  ISETP.GE.AND P4, PT, R15, R122, PT ;  /* 0x0000007a0f00720c */ /* 0x000fe40003f86270 */
[----:B------:R-:W-:Y:S02]  /*34c0*/  FSEL R144, R47, -INF , !P5 ;  /* 0xff8000002f907808 */ /* 0x000fe40006800000 */
[----:B------:R-:W-:Y:S02]  /*34d0*/  FSEL R146, R45, -INF , !P5 ;  /* 0xff8000002d927808 */ /* 0x000fe40006800000 */
[----:B---3--:R-:W-:Y:S01]  /*34e0*/  HMMA.16816.F32.BF16 R24, R16, R60, R24 ;  /* 0x0000003c1018723c */ /* 0x008fe20000041818 */
[----:B------:R-:W-:Y:S02]  /*34f0*/  FSEL R194, R54, -INF , !P3 ;  /* 0xff80000036c27808 */ /* 0x000fe40005800000 */
[----:B------:R-:W-:-:S02]  /*3500*/  FSEL R190, R52, -INF , !P3 ;  /* 0xff80000034be7808 */ /* 0x000fc40005800000 */
[----:B------:R-:W-:-:S03]  /*3510*/  ISETP.GE.AND P5, PT, R13, R122, PT ;  /* 0x0000007a0d00720c */ /* 0x000fc60003fa6270 */
[----:B------:R-:W-:Y:S01]  /*3520*/  HMMA.16816.F32.BF16 R20, R16, R62, R20 ;  /* 0x0000003e1014723c */ /* 0x000fe20000041814 */
[-C--:B------:R-:W-:Y:S01]  /*3530*/  ISETP.GE.AND P3, PT, R59, R122.reuse, PT ;  /* 0x0000007a3b00720c */ /* 0x080fe20003f66270 */
[----:B------:R-:W-:Y:S01]  /*3540*/  VIADD R13, R89, 0x70 ;  /* 0x00000070590d7836 */ /* 0x000fe20000000000 */
[----:B------:R-:W-:Y:S02]  /*3550*/  FSEL R64, R31, -INF , !P4 ;  /* 0xff8000001f407808 */ /* 0x000fe40006000000 */
[----:B------:R-:W-:Y:S01]  /*3560*/  FSEL R66, R29, -INF , !P4 ;  /* 0xff8000001d427808 */ /* 0x000fe20006000000 */
[----:B------:R-:W-:Y:S01]  /*3570*/  VIADD R57, R89, 0x58 ;  /* 0x0000005859397836 */ /* 0x000fe20000000000 */
[----:B------:R-:W-:Y:S02]  /*3580*/  ISETP.GE.AND P0, PT, R67, R122, PT ;  /* 0x0000007a4300720c */ /* 0x000fe40003f06270 */
[----:B------:R-:W-:Y:S01]  /*3590*/  FSEL R186, R55, -INF , !P2 ;  /* 0xff80000037ba7808 */ /* 0x000fe20005000000 */
[----:B------:R-:W-:Y:S01]  /*35a0*/  VIADD R55, R89, 0x59 ;  /* 0x0000005959377836 */ /* 0x000fe20000000000 */
[----:B------:R-:W-:Y:S01]  /*35b0*/  FSEL R118, R53, -INF , !P2 ;  /* 0xff80000035767808 */ /* 0x000fe20005000000 */
[----:B------:R-:W-:Y:S01]  /*35c0*/  VIADD R53, R89, 0x60 ;  /* 0x0000006059357836 */ /* 0x000fe20000000000 */
[----:B------:R-:W-:-:S02]  /*35d0*/  ISETP.NE.AND P4, PT, R4, 0x1, PT ;  /* 0x000000010400780c */ /* 0x000fc40003f85270 */
[-C--:B------:R-:W-:Y:S02]  /*35e0*/  ISETP.GE.AND P1, PT, R69, R122.reuse, PT ;  /* 0x0000007a4500720c */ /* 0x080fe40003f26270 */
[----:B------:R-:W-:Y:S02]  /*35f0*/  FSEL R136, R43, -INF , !P3 ;  /* 0xff8000002b887808 */ /* 0x000fe40005800000 */
[----:B------:R-:W-:Y:S01]  /*3600*/  FSEL R128, R41, -INF , !P3 ;  /* 0xff80000029807808 */ /* 0x000fe20005800000 */
[----:B------:R-:W-:Y:S01]  /*3610*/  VIADD R15, R89, 0x71 ;  /* 0x00000071590f7836 */ /* 0x000fe20000000000 */
[----:B------:R-:W-:Y:S01]  /*3620*/  FSEL R148, R49, -INF , !P0 ;  /* 0xff80000031947808 */ /* 0x000fe20004000000 */
[----:B------:R-:W-:Y:S01]  /*3630*/  VIADD R49, R89, 0x61 ;  /* 0x0000006159317836 */ /* 0x000fe20000000000 */
[----:B------:R-:W-:Y:S01]  /*3640*/  ISETP.GE.AND P3, PT, R13, R122, PT ;  /* 0x0000007a0d00720c */ /* 0x000fe20003f66270 */
[C---:B------:R-:W-:Y:S01]  /*3650*/  VIADD R13, R89.reuse, 0x78 ;  /* 0x00000078590d7836 */ /* 0x040fe20000000000 */
[----:B------:R-:W-:Y:S01]  /*3660*/  FSEL R132, R50, -INF , !P1 ;  /* 0xff80000032847808 */ /* 0x000fe20004800000 */
[----:B------:R-:W-:Y:S01]  /*3670*/  VIADD R89, R89, 0x79 ;  /* 0x0000007959597836 */ /* 0x000fe20000000000 */
[----:B------:R-:W-:-:S02]  /*3680*/  FSEL R142, R48, -INF , !P1 ;  /* 0xff800000308e7808 */ /* 0x000fc40004800000 */
[----:B------:R-:W-:Y:S02]  /*3690*/  FSEL R182, R51, -INF , !P0 ;  /* 0xff80000033b67808 */ /* 0x000fe40004000000 */
[-C--:B------:R-:W-:Y:S02]  /*36a0*/  ISETP.GE.AND P2, PT, R57, R122.reuse, PT ;  /* 0x0000007a3900720c */ /* 0x080fe40003f46270 */
[-C--:B------:R-:W-:Y:S02]  /*36b0*/  ISETP.GE.AND P1, PT, R55, R122.reuse, PT ;  /* 0x0000007a3700720c */ /* 0x080fe40003f26270 */
[----:B------:R-:W-:Y:S02]  /*36c0*/  ISETP.GE.AND P0, PT, R53, R122, PT ;  /* 0x0000007a3500720c */ /* 0x000fe40003f06270 */
        /* <DEDUP_REMOVED lines=8> */
[----:B------:R-:W-:Y:S01]  /*3750*/  BSSY.RECONVERGENT B1, `(.L_x_8906) ;  /* 0x000007a000017945 */ /* 0x000fe20003800200 */
[----:B------:R-:W-:-:S02]  /*3760*/  ISETP.GE.AND P6, PT, R49, R122, PT ;  /* 0x0000007a3100720c */ /* 0x000fc40003fc6270 */
        /* <DEDUP_REMOVED lines=30> */
.L_x_8909:
[----:B------:R-:W2:Y:S01]  /*3950*/  LD.E R12, desc[UR4][R2.64+0x170] ;  /* 0x00017004020c7980 */ /* 0x000ea2000c101900 */
[----:B------:R-:W-:Y:S02]  /*3960*/  LEA R17, R4, 0xffffff00, 0x7 ;  /* 0xffffff0004117811 */ /* 0x000fe400078e38ff */
        /* <DEDUP_REMOVED lines=28> */
[----:B------:R-:W-:Y:S02]  /*3b30*/  ISETP.GE.U32.AND P6, PT, R14, R15, PT ;  /* 0x0000000f0e00720c */ /* 0x000fe40003fc6070 */
[----:B------:R-:W-:-:S04]  /*3b40*/  LOP3.LUT R0, R175, R12, RZ, 0x3c, !PT ;  /* 0x0000000caf007212 */ /* 0x000fc800078e3cff */
[----:B------:R-:W-:-:S05]  /*3b50*/  ISETP.GE.AND P2, PT, R0, RZ, PT ;  /* 0x000000ff0000720c */ /* 0x000fca0003f46270 */
[----:B------:R-:W-:Y:S02]  /*3b60*/  @P5 IADD3 R16, PT, PT, R16, 0x1, RZ ;  /* 0x0000000110105810 */ /* 0x000fe40007ffe0ff */
[----:B------:R-:W-:-:S03]  /*3b70*/  @P6 VIADD R18, R18, 0x1 ;  /* 0x0000000112126836 */ /* 0x000fc60000000000 */
        /* <DEDUP_REMOVED lines=25> */
.L_x_8910:
[----:B------:R-:W-:Y:S05]  /*3d10*/  BSYNC.RECONVERGENT B0 ;  /* 0x0000000000007941 */ /* 0x000fea0003800200 */
.L_x_8908:
[C---:B------:R-:W-:Y:S01]  /*3d20*/  IMAD.SHL.U32 R12, R164.reuse, 0x20, RZ ;  /* 0x00000020a40c7824 */ /* 0x040fe200078e00ff */
[----:B------:R-:W-:Y:S01]  /*3d30*/  IADD3 R16, P0, PT, R125, R168, RZ ;  /* 0x000000a87d107210 */ /* 0x000fe20007f1e0ff */
[----:B------:R-:W-:Y:S01]  /*3d40*/  IMAD.MOV.U32 R169, RZ, RZ, R167 ;  /* 0x000000ffffa97224 */ /* 0x000fe200078e00a7 */
[----:B------:R-:W-:Y:S02]  /*3d50*/  SHF.L.U64.HI R0, R164, 0x5, R165 ;  /* 0x00000005a4007819 */ /* 0x000fe400000102a5 */
[----:B------:R-:W-:Y:S01]  /*3d60*/  IADD3 R14, P1, PT, R12, R16, RZ ;  /* 0x000000100c0e7210 */ /* 0x000fe20007f3e0ff */
[----:B------:R-:W-:Y:S01]  /*3d70*/  IMAD.X R17, R8, 0x1, R167, P0 ;  /* 0x0000000108117824 */ /* 0x000fe200000e06a7 */
[----:B------:R-:W-:Y:S01]  /*3d80*/  @!PT LDS RZ, [RZ] ;  /* 0x00000000fffff984 */ /* 0x000fe20000000800 */
[----:B------:R-:W-:Y:S01]  /*3d90*/  @!PT LDS RZ, [RZ] ;  /* 0x00000000fffff984 */ /* 0x000fe20000000800 */
[----:B------:R-:W-:Y:S01]  /*3da0*/  @!PT LDS RZ, [RZ] ;  /* 0x00000000fffff984 */ /* 0x000fe20000000800 */
        /* <DEDUP_REMOVED lines=9> */
[-C--:B------:R-:W-:Y:S01]  /*3e40*/  IADD3 R24, P1, PT, R22, R12.reuse, RZ ;  /* 0x0000000c16187210 */ /* 0x080fe20007f3e0ff */
[----:B------:R1:W-:Y:S02]  /*3e50*/  LDGSTS.E.BYPASS.LTC128B.128 [R177+0x3800], desc[UR4][R20.64] ;  /* 0x0380000014b17fae */ /* 0x0003e4000b981a04 */
[--C-:B------:R-:W-:Y:S01]  /*3e60*/  IMAD.X R23, R19, 0x1, R0.reuse, P0 ;  /* 0x0000000113177824 */ /* 0x100fe200000e0600 */
[----:B------:R-:W-:Y:S01]  /*3e70*/  IADD3 R12, P0, PT, R24, R12, RZ ;  /* 0x0000000c180c7210 */ /* 0x000fe20007f1e0ff */
[----:B------:R1:W-:Y:S03]  /*3e80*/  LDGSTS.E.BYPASS.LTC128B.128 [R177+0x4000], desc[UR4][R18.64] ;  /* 0x0400000012b17fae */ /* 0x0003e6000b981a04 */
[----:B------:R-:W-:Y:S01]  /*3e90*/  IADD3.X R25, PT, PT, R23, R0, RZ, P1, !PT ;  /* 0x0000000017197210 */ /* 0x000fe20000ffe4ff */
[----:B------:R1:W-:Y:S04]  /*3ea0*/  LDGSTS.E.BYPASS.LTC128B.128 [R177+0x4800], desc[UR4][R22.64] ;  /* 0x0480000016b17fae */ /* 0x0003e8000b981a04 */
[----:B------:R-:W-:Y:S01]  /*3eb0*/  IMAD.X R13, R25, 0x1, R0, P0 ;  /* 0x00000001190d7824 */ /* 0x000fe200000e0600 */
[----:B------:R1:W-:Y:S04]  /*3ec0*/  LDGSTS.E.BYPASS.LTC128B.128 [R177+0x5000], desc[UR4][R24.64] ;  /* 0x0500000018b17fae */ /* 0x0003e8000b981a04 */
[----:B------:R1:W-:Y:S04]  /*3ed0*/  LDGSTS.E.BYPASS.LTC128B.128 [R177+0x5800], desc[UR4][R12.64] ;  /* 0x058000000cb17fae */ /* 0x0003e8000b981a04 */
[----:B------:R-:W0:Y:S02]  /*3ee0*/  LDGDEPBAR ;  /* 0x00000000000079af */ /* 0x000e240000000000 */
.L_x_8907:
[----:B------:R-:W-:Y:S05]  /*3ef0*/  BSYNC.RECONVERGENT B1 ;  /* 0x0000000000017941 */ /* 0x000fea0003800200 */
.L_x_8906:
        /* <DEDUP_REMOVED lines=32> */
[----:B------:R-:W-:Y:S02]  /*4100*/  FMNMX.FTZ R12, R29, R12, !PT ;  /* 0x0000000c1d0c7209 */ /* 0x000fe40007810000 */
[----:B------:R-:W-:Y:S01]  /*4110*/  IADD3 R158, PT, PT, R123, R6, RZ ;  /* 0x000000067b9e7210 */ /* 0x000fe20007ffe0ff */
[----:B------:R-:W1:Y:S03]  /*4120*/  SHFL.BFLY PT, R15, R14, 0x2, 0x1f ;  /* 0x0c401f000e0f7f89 */ /* 0x000e6600000e0000 */
[----:B------:R-:W-:Y:S01]  /*4130*/  LEA R158, R158, R9, 0x1 ;  /* 0x000000099e9e7211 */ /* 0x000fe200078e08ff */
[----:B------:R-:W3:Y:S03]  /*4140*/  SHFL.BFLY PT, R13, R12, 0x2, 0x1f ;  /* 0x0c401f000c0d7f89 */ /* 0x000ee600000e0000 */
[-C--:B------:R-:W-:Y:S01]  /*4150*/  IADD3 R153, PT, PT, R7, R158.reuse, RZ ;  /* 0x0000009e07997210 */ /* 0x080fe20007ffe0ff */
[----:B------:R-:W-:Y:S01]  /*4160*/  LDSM.16.MT88.4 R16, [R158+0x6800] ;  /* 0x006800009e10783b */ /* 0x000fe20000004200 */
[----:B------:R-:W-:-:S02]  /*4170*/  IADD3 R154, PT, PT, R5, R158, RZ ;  /* 0x0000009e059a7210 */ /* 0x000fc40007ffe0ff */
[----:B------:R-:W-:Y:S01]  /*4180*/  IADD3 R152, PT, PT, R5, R153, RZ ;  /* 0x0000009905987210 */ /* 0x000fe20007ffe0ff */
[----:B------:R-:W-:Y:S04]  /*4190*/  LDSM.16.MT88.4 R20, [R153+0x6800] ;  /* 0x006800009914783b */ /* 0x000fe80000004200 */
[----:B------:R-:W-:Y:S04]  /*41a0*/  LDSM.16.MT88.4 R72, [R154+0x6000] ;  /* 0x006000009a48783b */ /* 0x000fe80000004200 */
[----:B------:R-:W-:Y:S01]  /*41b0*/  LDSM.16.MT88.4 R24, [R154+0x6800] ;  /* 0x006800009a18783b */ /* 0x000fe20000004200 */
[----:B-1----:R-:W-:-:S02]  /*41c0*/  FMNMX.FTZ R15, R14, R15, !PT ;  /* 0x0000000f0e0f7209 */ /* 0x002fc40007810000 */
[----:B---3--:R-:W-:-:S03]  /*41d0*/  FMNMX.FTZ R13, R12, R13, !PT ;  /* 0x0000000d0c0d7209 */ /* 0x008fc60007810000 */
[----:B------:R-:W1:Y:S04]  /*41e0*/  SHFL.BFLY PT, R0, R15, 0x1, 0x1f ;  /* 0x0c201f000f007f89 */ /* 0x000e6800000e0000 */
[----:B------:R-:W3:Y:S01]  /*41f0*/  SHFL.BFLY PT, R100, R13, 0x1, 0x1f ;  /* 0x0c201f000d647f89 */ /* 0x000ee200000e0000 */
[----:B-1----:R-:W-:-:S04]  /*4200*/  FMNMX.FTZ R0, R15, R0, !PT ;  /* 0x000000000f007209 */ /* 0x002fc80007810000 */
[----:B------:R-:W-:Y:S02]  /*4210*/  FSETP.NEU.FTZ.AND P0, PT, R0, -INF , PT ;  /* 0xff8000000000780b */ /* 0x000fe40003f1d000 */
[----:B---3--:R-:W-:Y:S02]  /*4220*/  FMNMX.FTZ R100, R13, R100, !PT ;  /* 0x000000640d647209 */ /* 0x008fe40007810000 */
[----:B------:R-:W-:Y:S01]  /*4230*/  LDSM.16.MT88.4 R12, [R152+0x6000] ;  /* 0x00600000980c783b */ /* 0x000fe20000004200 */
[C---:B--2---:R-:W-:Y:S02]  /*4240*/  FMUL.FTZ R31, R8.reuse, R0 ;  /* 0x00000000081f7220 */ /* 0x044fe40000410000 */
[----:B------:R-:W-:-:S03]  /*4250*/  FMUL.FTZ R33, R8, R100 ;  /* 0x0000006408217220 */ /* 0x000fc60000410000 */
[----:B------:R-:W-:Y:S02]  /*4260*/  FSEL R31, R31, RZ, P0 ;  /* 0x000000ff1f1f7208 */ /* 0x000fe40000000000 */
[----:B------:R-:W-:-:S03]  /*4270*/  FSETP.NEU.FTZ.AND P0, PT, R100, -INF , PT ;  /* 0xff8000006400780b */ /* 0x000fc60003f1d000 */
[-CC-:B------:R-:W-:Y:S01]  /*4280*/  FFMA.FTZ R54, R92, R8.reuse, -R31.reuse ;  /* 0x000000085c367223 */ /* 0x180fe2000001081f */
[-CC-:B------:R-:W-:Y:S01]  /*4290*/  FFMA.FTZ R49, R94, R8.reuse, -R31.reuse ;  /* 0x000000085e317223 */ /* 0x180fe2000001081f */
[----:B------:R-:W-:Y:S01]  /*42a0*/  FSEL R33, R33, RZ, P0 ;  /* 0x000000ff21217208 */ /* 0x000fe20000000000 */
[----:B------:R-:W1:Y:S01]  /*42b0*/  LDSM.16.MT88.4 R92, [R158+0x6000] ;  /* 0x006000009e5c783b */ /* 0x000e620000004200 */
[-CC-:B------:R-:W-:Y:S01]  /*42c0*/  FFMA.FTZ R42, R91, R8.reuse, -R31.reuse ;  /* 0x000000085b2a7223 */ /* 0x180fe2000001081f */
[-C--:B------:R-:W-:Y:S01]  /*42d0*/  FFMA.FTZ R37, R98, R8.reuse, -R31 ;  /* 0x0000000862257223 */ /* 0x080fe2000001081f */
[----:B------:R-:W-:Y:S01]  /*42e0*/  MUFU.EX2 R54, R54 ;  /* 0x0000003600367308 */ /* 0x000fe20000000800 */
[-CC-:B------:R-:W-:Y:S01]  /*42f0*/  FFMA.FTZ R52, R90, R8.reuse, -R33.reuse ;  /* 0x000000085a347223 */ /* 0x180fe20000010821 */
[-CC-:B------:R-:W-:Y:S01]  /*4300*/  FFMA.FTZ R47, R88, R8.reuse, -R33.reuse ;  /* 0x00000008582f7223 */ /* 0x180fe20000010821 */
[-CC-:B------:R-:W-:Y:S01]  /*4310*/  FFMA.FTZ R44, R85, R8.reuse, -R33.reuse ;  /* 0x00000008552c7223 */ /* 0x180fe20000010821 */
[-C--:B------:R-:W-:Y:S01]  /*4320*/  FFMA.FTZ R43, R84, R8.reuse, -R33 ;  /* 0x00000008542b7223 */ /* 0x080fe20000010821 */
[----:B------:R-:W2:Y:S01]  /*4330*/  LDSM.16.MT88.4 R88, [R153+0x6000] ;  /* 0x006000009958783b */ /* 0x000ea20000004200 */
[-CC-:B------:R-:W-:Y:S01]  /*4340*/  FFMA.FTZ R46, R96, R8.reuse, -R31.reuse ;  /* 0x00000008602e7223 */ /* 0x180fe2000001081f */
[-CC-:B------:R-:W-:Y:S01]  /*4350*/  FFMA.FTZ R39, R86, R8.reuse, -R31.reuse ;  /* 0x0000000856277223 */ /* 0x180fe2000001081f */
[----:B------:R-:W3:Y:S01]  /*4360*/  MUFU.EX2 R49, R49 ;  /* 0x0000003100317308 */ /* 0x000ee20000000800 */
[-C--:B------:R-:W-:Y:S01]  /*4370*/  FFMA.FTZ R32, R70, R8.reuse, -R31 ;  /* 0x0000000846207223 */ /* 0x080fe2000001081f */
        /* <DEDUP_REMOVED lines=31> */
[----:B----4-:R-:W-:Y:S01]  /*4570*/  F2FP.BF16.F32.PACK_AB R87, R37, R42 ;  /* 0x0000002a2557723e */ /* 0x010fe200000010ff */
[-CC-:B------:R-:W-:Y:S01]  /*4580*/  FFMA.FTZ R67, R150, R8.reuse, -R33.reuse ;  /* 0x0000000896437223 */ /* 0x180fe20000010821 */
[-C--:B------:R-:W-:Y:S01]  /*4590*/  FFMA.FTZ R146, R146, R8.reuse, -R33 ;  /* 0x0000000892927223 */ /* 0x080fe20000010821 */
[-CC-:B------:R-:W-:Y:S01]  /*45a0*/  FFMA.FTZ R144, R144, R8.reuse, -R31.reuse ;  /* 0x0000000890907223 */ /* 0x180fe2000001081f */
        /* <DEDUP_REMOVED lines=13> */
[-C--:B------:R-:W-:Y:S01]  /*4680*/  FFMA.FTZ R108, R108, R8.reuse, -R31 ;  /* 0x000000086c6c7223 */ /* 0x080fe2000001081f */
[-CC-:B------:R-:W-:Y:S01]  /*4690*/  FFMA.FTZ R106, R106, R8.reuse, -R33.reuse ;  /* 0x000000086a6a7223 */ /* 0x180fe20000010821 */
[-CC-:B------:R-:W-:Y:S01]  /*46a0*/  FFMA.FTZ R111, R104, R8.reuse, -R33.reuse ;  /* 0x00000008686f7223 */ /* 0x180fe20000010821 */
[-CC-:B------:R-:W-:Y:S01]  /*46b0*/  FFMA.FTZ R102, R102, R8.reuse, -R33.reuse ;  /* 0x0000000866667223 */ /* 0x180fe20000010821 */
[-C--:B------:R-:W-:Y:S01]  /*46c0*/  FFMA.FTZ R113, R66, R8.reuse, -R33 ;  /* 0x0000000842717223 */ /* 0x080fe20000010821 */
[-C--:B------:R-:W-:Y:S01]  /*46d0*/  FFMA.FTZ R115, R64, R8.reuse, -R31 ;  /* 0x0000000840737223 */ /* 0x080fe2000001081f */
[----:B------:R-:W-:Y:S01]  /*46e0*/  MUFU.EX2 R46, R46 ;  /* 0x0000002e002e7308 */ /* 0x000fe20000000800 */
[----:B------:R-:W-:Y:S01]  /*46f0*/  FADD.FTZ R49, R54, R49 ;  /* 0x0000003136317221 */ /* 0x000fe20000010000 */
[----:B------:R-:W-:Y:S01]  /*4700*/  FADD.FTZ R47, R52, R47 ;  /* 0x0000002f342f7221 */ /* 0x000fe20000010000 */
[-CC-:B------:R-:W-:Y:S01]  /*4710*/  FFMA.FTZ R60, R60, R8.reuse, -R31.reuse ;  /* 0x000000083c3c7223 */ /* 0x180fe2000001081f */
[-C--:B------:R-:W-:Y:S01]  /*4720*/  FFMA.FTZ R117, R50, R8.reuse, -R31 ;  /* 0x0000000832757223 */ /* 0x080fe2000001081f */
[----:B------:R-:W-:Y:S01]  /*4730*/  FADD.FTZ R42, R42, R49 ;  /* 0x000000312a2a7221 */ /* 0x000fe20000010000 */
[-C--:B------:R-:W-:Y:S01]  /*4740*/  FFMA.FTZ R48, R48, R8.reuse, -R31 ;  /* 0x0000000830307223 */ /* 0x080fe2000001081f */
[--C-:B------:R-:W-:Y:S01]  /*4750*/  FFMA.FTZ R38, R38, R8, -R33.reuse ;  /* 0x0000000826267223 */ /* 0x100fe20000010821 */
[----:B------:R-:W-:Y:S01]  /*4760*/  MUFU.EX2 R39, R39 ;  /* 0x0000002700277308 */ /* 0x000fe20000000800 */
[----:B----4-:R-:W-:Y:S01]  /*4770*/  F2FP.BF16.F32.PACK_AB R86, R43, R44 ;  /* 0x0000002c2b56723e */ /* 0x010fe200000010ff */
[----:B------:R-:W-:Y:S01]  /*4780*/  FADD.FTZ R37, R37, R42 ;  /* 0x0000002a25257221 */ /* 0x000fe20000010000 */
[-CC-:B------:R-:W-:Y:S01]  /*4790*/  FFMA.FTZ R36, R36, R8.reuse, -R33.reuse ;  /* 0x0000000824247223 */ /* 0x180fe20000010821 */
[-CC-:B------:R-:W-:Y:S01]  /*47a0*/  FFMA.FTZ R30, R30, R8.reuse, -R33.reuse ;  /* 0x000000081e1e7223 */ /* 0x180fe20000010821 */
[----:B------:R-:W-:-:S03]  /*47b0*/  FFMA.FTZ R185, R29, R8, -R33 ;  /* 0x000000081db97223 */ /* 0x000fc60000010821 */
[----:B------:R-:W-:Y:S01]  /*47c0*/  MUFU.EX2 R32, R32 ;  /* 0x0000002000207308 */ /* 0x000fe20000000800 */
[C---:B-1----:R-:W-:Y:S07]  /*47d0*/  HMMA.16816.F32.BF16 R96, R84.reuse, R92, RZ ;  /* 0x0000005c5460723c */ /* 0x042fee00000418ff */
[----:B------:R-:W-:Y:S01]  /*47e0*/  MUFU.EX2 R41, R41 ;  /* 0x0000002900297308 */ /* 0x000fe20000000800 */
[C---:B------:R-:W-:Y:S07]  /*47f0*/  HMMA.16816.F32.BF16 R92, R84.reuse, R94, RZ ;  /* 0x0000005e545c723c */ /* 0x040fee00000418ff */
[----:B------:R-:W1:Y:S01]  /*4800*/  MUFU.EX2 R40, R40 ;  /* 0x0000002800287308 */ /* 0x000e620000000800 */
[C---:B------:R-:W-:Y:S07]  /*4810*/  HMMA.16816.F32.BF16 R68, R84.reuse, R72, RZ ;  /* 0x000000485444723c */ /* 0x040fee00000418ff */
[----:B------:R-:W-:Y:S01]  /*4820*/  MUFU.EX2 R35, R35 ;  /* 0x0000002300237308 */ /* 0x000fe20000000800 */
[C---:B--2---:R-:W-:Y:S07]  /*4830*/  HMMA.16816.F32.BF16 R76, R84.reuse, R88, RZ ;  /* 0x00000058544c723c */ /* 0x044fee00000418ff */
[----:B------:R-:W2:Y:S01]  /*4840*/  MUFU.EX2 R34, R34 ;  /* 0x0000002200227308 */ /* 0x000ea20000000800 */
[C---:B------:R-:W-:Y:S07]  /*4850*/  HMMA.16816.F32.BF16 R72, R84.reuse, R74, RZ ;  /* 0x0000004a5448723c */ /* 0x040fee00000418ff */
[----:B------:R-:W3:Y:S01]  /*4860*/  MUFU.EX2 R9, R9 ;  /* 0x0000000900097308 */ /* 0x000ee20000000800 */
[C---:B------:R-:W-:Y:S07]  /*4870*/  HMMA.16816.F32.BF16 R88, R84.reuse, R90, RZ ;  /* 0x0000005a5458723c */ /* 0x040fee00000418ff */
[----:B------:R-:W-:Y:S01]  /*4880*/  MUFU.EX2 R7, R7 ;  /* 0x0000000700077308 */ /* 0x000fe20000000800 */
[----:B------:R-:W-:Y:S01]  /*4890*/  HMMA.16816.F32.BF16 R80, R84, R12, RZ ;  /* 0x0000000c5450723c */ /* 0x000fe200000418ff */
[----:B-1----:R-:W-:-:S02]  /*48a0*/  F2FP.BF16.F32.PACK_AB R12, R40, R41 ;  /* 0x00000029280c723e */ /* 0x002fc400000010ff */
[----:B------:R-:W-:Y:S01]  /*48b0*/  F2FP.BF16.F32.PACK_AB R13, R39, R46 ;  /* 0x0000002e270d723e */ /* 0x000fe200000010ff */
[----:B------:R-:W-:-:S03]  /*48c0*/  FADD.FTZ R46, R46, R37 ;  /* 0x000000252e2e7221 */ /* 0x000fc60000010000 */
[----:B------:R-:W-:Y:S01]  /*48d0*/  MUFU.EX2 R6, R6 ;  /* 0x0000000600067308 */ /* 0x000fe20000000800 */
[----:B------:R-:W-:Y:S01]  /*48e0*/  HMMA.16816.F32.BF16 R84, R84, R14, RZ ;  /* 0x0000000e5454723c */ /* 0x000fe200000418ff */
[----:B--2---:R-:W-:Y:S01]  /*48f0*/  F2FP.BF16.F32.PACK_AB R14, R34, R35 ;  /* 0x00000023220e723e */ /* 0x004fe200000010ff */
[----:B------:R-:W-:Y:S01]  /*4900*/  FADD.FTZ R39, R39, R46 ;  /* 0x0000002e27277221 */ /* 0x000fe20000010000 */
[----:B---3--:R-:W-:-:S04]  /*4910*/  F2FP.BF16.F32.PACK_AB R15, R9, R32 ;  /* 0x00000020090f723e */ /* 0x008fc800000010ff */
[----:B------:R-:W-:Y:S03]  /*4920*/  MUFU.EX2 R5, R5 ;  /* 0x0000000500057308 */ /* 0x000fe60000000800 */
[C---:B------:R-:W-:Y:S05]  /*4930*/  HMMA.16816.F32.BF16 R96, R12.reuse, R16, R96 ;  /* 0x000000100c60723c */ /* 0x040fea0000041860 */
[----:B------:R-:W-:Y:S03]  /*4940*/  MUFU.EX2 R58, R58 ;  /* 0x0000003a003a7308 */ /* 0x000fe60000000800 */
[C---:B------:R-:W-:Y:S01]  /*4950*/  HMMA.16816.F32.BF16 R92, R12.reuse, R18, R92 ;  /* 0x000000120c5c723c */ /* 0x040fe2000004185c */
[----:B------:R-:W1:Y:S04]  /*4960*/  LDSM.16.MT88.4 R16, [R152+0x6800] ;  /* 0x006800009810783b */ /* 0x000e680000004200 */
[----:B------:R-:W2:Y:S03]  /*4970*/  MUFU.EX2 R45, R45 ;  /* 0x0000002d002d7308 */ /* 0x000ea60000000800 */
[C---:B------:R-:W-:Y:S05]  /*4980*/  HMMA.16816.F32.BF16 R68, R12.reuse, R24, R68 ;  /* 0x000000180c44723c */ /* 0x040fea0000041844 */
        /* <DEDUP_REMOVED lines=9> */
[C---:B-1----:R-:W-:Y:S05]  /*4a20*/  HMMA.16816.F32.BF16 R80, R12.reuse, R16, R80 ;  /* 0x000000100c50723c */ /* 0x042fea0000041850 */
[----:B------:R-:W-:Y:S03]  /*4a30*/  MUFU.EX2 R53, R53 ;  /* 0x0000003500357308 */ /* 0x000fe60000000800 */
[----:B------:R-:W-:Y:S01]  /*4a40*/  HMMA.16816.F32.BF16 R84, R12, R18, R84 ;  /* 0x000000120c54723c */ /* 0x000fe20000041854 */
[----:B------:R-:W1:Y:S01]  /*4a50*/  LDSM.16.MT88.4 R16, [R153+0x7000] ;  /* 0x007000009910783b */ /* 0x000e620000004200 */
[----:B--2---:R-:W-:-:S02]  /*4a60*/  F2FP.BF16.F32.PACK_AB R12, R45, R58 ;  /* 0x0000003a2d0c723e */ /* 0x004fc400000010ff */
[----:B------:R-:W-:Y:S01]  /*4a70*/  F2FP.BF16.F32.PACK_AB R13, R6, R7 ;  /* 0x00000007060d723e */ /* 0x000fe200000010ff */
[----:B------:R-:W-:Y:S01]  /*4a80*/  MUFU.EX2 R55, R55 ;  /* 0x0000003700377308 */ /* 0x000fe20000000800 */
[----:B----4-:R-:W-:Y:S02]  /*4a90*/  F2FP.BF16.F32.PACK_AB R14, R56, R51 ;  /* 0x00000033380e723e */ /* 0x010fe400000010ff */
[----:B-----5:R-:W-:-:S05]  /*4aa0*/  F2FP.BF16.F32.PACK_AB R15, R62, R5 ;  /* 0x000000053e0f723e */ /* 0x020fca00000010ff */
[----:B------:R-:W-:Y:S02]  /*4ab0*/  MUFU.EX2 R112, R112 ;  /* 0x0000007000707308 */ /* 0x000fe40000000800 */
[C---:B---3--:R-:W-:Y:S06]  /*4ac0*/  HMMA.16816.F32.BF16 R96, R12.reuse, R24, R96 ;  /* 0x000000180c60723c */ /* 0x048fec0000041860 */
[----:B------:R-:W2:Y:S02]  /*4ad0*/  MUFU.EX2 R57, R57 ;  /* 0x0000003900397308 */ /* 0x000ea40000000800 */
[C---:B------:R-:W-:Y:S01]  /*4ae0*/  HMMA.16816.F32.BF16 R92, R12.reuse, R26, R92 ;  /* 0x0000001a0c5c723c */ /* 0x040fe2000004185c */
[----:B------:R-:W3:Y:S05]  /*4af0*/  LDSM.16.MT88.4 R24, [R152+0x7000] ;  /* 0x007000009818783b */ /* 0x000eea0000004200 */
[----:B------:R-:W-:Y:S02]  /*4b00*/  MUFU.EX2 R59, R59 ;  /* 0x0000003b003b7308 */ /* 0x000fe40000000800 */
[C---:B------:R-:W-:Y:S06]  /*4b10*/  HMMA.16816.F32.BF16 R68, R12.reuse, R20, R68 ;  /* 0x000000140c44723c */ /* 0x040fec0000041844 */
[----:B------:R-:W4:Y:S02]  /*4b20*/  MUFU.EX2 R118, R118 ;  /* 0x0000007600767308 */ /* 0x000f240000000800 */
[C---:B------:R-:W-:Y:S01]  /*4b30*/  HMMA.16816.F32.BF16 R72, R12.reuse, R22, R72 ;  /* 0x000000160c48723c */ /* 0x040fe20000041848 */
[----:B------:R-:W5:Y:S05]  /*4b40*/  LDSM.16.MT88.4 R20, [R158+0x7800] ;  /* 0x007800009e14783b */ /* 0x000f6a0000004200 */
[----:B------:R-:W4:Y:S02]  /*4b50*/  MUFU.EX2 R122, R122 ;  /* 0x0000007a007a7308 */ /* 0x000f240000000800 */
[C---:B-1----:R-:W-:Y:S06]  /*4b60*/  HMMA.16816.F32.BF16 R76, R12.reuse, R16, R76 ;  /* 0x000000100c4c723c */ /* 0x042fec000004184c */
[----:B------:R-:W-:Y:S02]  /*4b70*/  MUFU.EX2 R132, R132 ;  /* 0x0000008400847308 */ /* 0x000fe40000000800 */
[C---:B------:R-:W-:Y:S01]  /*4b80*/  HMMA.16816.F32.BF16 R88, R12.reuse, R18, R88 ;  /* 0x000000120c58723c */ /* 0x040fe20000041858 */
[----:B------:R-:W1:Y:S05]  /*4b90*/  LDSM.16.MT88.4 R16, [R154+0x7800] ;  /* 0x007800009a10783b */ /* 0x000e6a0000004200 */
[----:B------:R-:W-:Y:S02]  /*4ba0*/  MUFU.EX2 R61, R61 ;  /* 0x0000003d003d7308 */ /* 0x000fe40000000800 */
[C---:B---3--:R-:W-:Y:S06]  /*4bb0*/  HMMA.16816.F32.BF16 R80, R12.reuse, R24, R80 ;  /* 0x000000180c50723c */ /* 0x048fec0000041850 */
[----:B------:R-:W-:Y:S02]  /*4bc0*/  MUFU.EX2 R63, R63 ;  /* 0x0000003f003f7308 */ /* 0x000fe40000000800 */
[----:B------:R-:W-:Y:S01]  /*4bd0*/  HMMA.16816.F32.BF16 R84, R12, R26, R84 ;  /* 0x0000001a0c54723c */ /* 0x000fe20000041854 */
[----:B------:R-:W3:Y:S01]  /*4be0*/  LDSM.16.MT88.4 R24, [R153+0x7800] ;  /* 0x007800009918783b */ /* 0x000ee20000004200 */
[----:B--2---:R-:W-:-:S02]  /*4bf0*/  F2FP.BF16.F32.PACK_AB R12, R57, R112 ;  /* 0x00000070390c723e */ /* 0x004fc400000010ff */
[----:B------:R-:W-:Y:S02]  /*4c00*/  F2FP.BF16.F32.PACK_AB R13, R53, R110 ;  /* 0x0000006e350d723e */ /* 0x000fe400000010ff */
[----:B------:R-:W-:Y:S01]  /*4c10*/  MUFU.EX2 R142, R142 ;  /* 0x0000008e008e7308 */ /* 0x000fe20000000800 */
[----:B----4-:R-:W-:Y:S02]  /*4c20*/  F2FP.BF16.F32.PACK_AB R14, R118, R59 ;  /* 0x0000003b760e723e */ /* 0x010fe400000010ff */
[----:B------:R-:W-:-:S05]  /*4c30*/  F2FP.BF16.F32.PACK_AB R15, R122, R55 ;  /* 0x000000377a0f723e */ /* 0x000fca00000010ff */
[----:B------:R-:W2:Y:S02]  /*4c40*/  MUFU.EX2 R65, R65 ;  /* 0x0000004100417308 */ /* 0x000ea40000000800 */
[C---:B-----5:R-:W-:Y:S06]  /*4c50*/  HMMA.16816.F32.BF16 R96, R12.reuse, R20, R96 ;  /* 0x000000140c60723c */ /* 0x060fec0000041860 */
[----:B------:R-:W-:Y:S02]  /*4c60*/  MUFU.EX2 R67, R67 ;  /* 0x0000004300437308 */ /* 0x000fe40000000800 */
[C---:B------:R-:W-:Y:S01]  /*4c70*/  HMMA.16816.F32.BF16 R92, R12.reuse, R22, R92 ;  /* 0x000000160c5c723c */ /* 0x040fe2000004185c */
[----:B------:R-:W4:Y:S05]  /*4c80*/  LDSM.16.MT88.4 R20, [R152+0x7800] ;  /* 0x007800009814783b */ /* 0x000f2a0000004200 */
[----:B------:R-:W5:Y:S02]  /*4c90*/  MUFU.EX2 R146, R146 ;  /* 0x0000009200927308 */ /* 0x000f640000000800 */
[C---:B-1----:R-:W-:Y:S06]  /*4ca0*/  HMMA.16816.F32.BF16 R68, R12.reuse, R16, R68 ;  /* 0x000000100c44723c */ /* 0x042fec0000041844 */
[----:B------:R-:W1:Y:S02]  /*4cb0*/  MUFU.EX2 R144, R144 ;  /* 0x0000009000907308 */ /* 0x000e640000000800 */
[C---:B------:R-:W-:Y:S01]  /*4cc0*/  HMMA.16816.F32.BF16 R72, R12.reuse, R18, R72 ;  /* 0x000000120c48723c */ /* 0x040fe20000041848 */
[----:B------:R-:W1:Y:S05]  /*4cd0*/  LDSM.16.MT88.4 R16, [R158+0x8000] ;  /* 0x008000009e10783b */ /* 0x000e6a0000004200 */
[----:B------:R-:W-:Y:S02]  /*4ce0*/  MUFU.EX2 R101, R101 ;  /* 0x0000006500657308 */ /* 0x000fe40000000800 */
[C---:B---3--:R-:W-:Y:S06]  /*4cf0*/  HMMA.16816.F32.BF16 R76, R12.reuse, R24, R76 ;  /* 0x000000180c4c723c */ /* 0x048fec000004184c */
[----:B------:R-:W-:Y:S02]  /*4d00*/  MUFU.EX2 R134, R134 ;  /* 0x0000008600867308 */ /* 0x000fe40000000800 */
[C---:B------:R-:W-:Y:S01]  /*4d10*/  HMMA.16816.F32.BF16 R88, R12.reuse, R26, R88 ;  /* 0x0000001a0c58723c */ /* 0x040fe20000041858 */
[----:B------:R-:W3:Y:S05]  /*4d20*/  LDSM.16.MT88.4 R24, [R154+0x8000] ;  /* 0x008000009a18783b */ /* 0x000eea0000004200 */
[----:B------:R-:W-:Y:S02]  /*4d30*/  MUFU.EX2 R103, R103 ;  /* 0x0000006700677308 */ /* 0x000fe40000000800 */
[C---:B----4-:R-:W-:Y:S06]  /*4d40*/  HMMA.16816.F32.BF16 R80, R12.reuse, R20, R80 ;  /* 0x000000140c50723c */ /* 0x050fec0000041850 */
[----:B------:R-:W-:Y:S02]  /*4d50*/  MUFU.EX2 R136, R136 ;  /* 0x0000008800887308 */ /* 0x000fe40000000800 */
[----:B------:R-:W-:Y:S01]  /*4d60*/  HMMA.16816.F32.BF16 R84, R12, R22, R84 ;  /* 0x000000160c54723c */ /* 0x000fe20000041854 */
[----:B--2---:R-:W-:Y:S01]  /*4d70*/  F2FP.BF16.F32.PACK_AB R12, R65, R142 ;  /* 0x0000008e410c723e */ /* 0x004fe200000010ff */
[----:B------:R-:W2:Y:S01]  /*4d80*/  LDSM.16.MT88.4 R20, [R153+0x8000] ;  /* 0x008000009914783b */ /* 0x000ea20000004200 */
[----:B------:R-:W-:-:S02]  /*4d90*/  F2FP.BF16.F32.PACK_AB R13, R61, R132 ;  /* 0x000000843d0d723e */ /* 0x000fc400000010ff */
[----:B-----5:R-:W-:Y:S01]  /*4da0*/  F2FP.BF16.F32.PACK_AB R14, R146, R67 ;  /* 0x00000043920e723e */ /* 0x020fe200000010ff */
[----:B------:R-:W-:Y:S01]  /*4db0*/  MUFU.EX2 R105, R105 ;  /* 0x0000006900697308 */ /* 0x000fe20000000800 */
[----:B-1----:R-:W-:-:S07]  /*4dc0*/  F2FP.BF16.F32.PACK_AB R15, R144, R63 ;  /* 0x0000003f900f723e */ /* 0x002fce00000010ff */
[C---:B------:R-:W-:Y:S01]  /*4dd0*/  HMMA.16816.F32.BF16 R96, R12.reuse, R16, R96 ;  /* 0x000000100c60723c */ /* 0x040fe20000041860 */
[----:B------:R-:W1:Y:S07]  /*4de0*/  MUFU.EX2 R128, R128 ;  /* 0x0000008000807308 */ /* 0x000e6e0000000800 */
[C---:B------:R-:W-:Y:S01]  /*4df0*/  HMMA.16816.F32.BF16 R92, R12.reuse, R18, R92 ;  /* 0x000000120c5c723c */ /* 0x040fe2000004185c */
[----:B------:R-:W4:Y:S01]  /*4e00*/  LDSM.16.MT88.4 R16, [R152+0x8000] ;  /* 0x008000009810783b */ /* 0x000f220000004200 */
[----:B------:R-:W-:Y:S06]  /*4e10*/  MUFU.EX2 R107, R107 ;  /* 0x0000006b006b7308 */ /* 0x000fec0000000800 */
[C---:B---3--:R-:W-:Y:S02]  /*4e20*/  HMMA.16816.F32.BF16 R68, R12.reuse, R24, R68 ;  /* 0x000000180c44723c */ /* 0x048fe40000041844 */
[----:B------:R-:W3:Y:S06]  /*4e30*/  MUFU.EX2 R124, R124 ;  /* 0x0000007c007c7308 */ /* 0x000eec0000000800 */
[C---:B------:R-:W-:Y:S01]  /*4e40*/  HMMA.16816.F32.BF16 R72, R12.reuse, R26, R72 ;  /* 0x0000001a0c48723c */ /* 0x040fe20000041848 */
[----:B------:R-:W5:Y:S01]  /*4e50*/  LDSM.16.MT88.4 R24, [R158+0x8800] ;  /* 0x008800009e18783b */ /* 0x000f620000004200 */
[----:B------:R-:W-:Y:S06]  /*4e60*/  MUFU.EX2 R109, R109 ;  /* 0x0000006d006d7308 */ /* 0x000fec0000000800 */
[C---:B--2---:R-:W-:Y:S02]  /*4e70*/  HMMA.16816.F32.BF16 R76, R12.reuse, R20, R76 ;  /* 0x000000140c4c723c */ /* 0x044fe4000004184c */
[----:B------:R-:W-:Y:S06]  /*4e80*/  MUFU.EX2 R114, R114 ;  /* 0x0000007200727308 */ /* 0x000fec0000000800 */
[C---:B------:R-:W-:Y:S01]  /*4e90*/  HMMA.16816.F32.BF16 R88, R12.reuse, R22, R88 ;  /* 0x000000160c58723c */ /* 0x040fe20000041858 */
[----:B------:R-:W2:Y:S01]  /*4ea0*/  LDSM.16.MT88.4 R20, [R154+0x8800] ;  /* 0x008800009a14783b */ /* 0x000ea20000004200 */
[----:B------:R-:W-:Y:S06]  /*4eb0*/  MUFU.EX2 R108, R108 ;  /* 0x0000006c006c7308 */ /* 0x000fec0000000800 */
[C---:B----4-:R-:W-:Y:S02]  /*4ec0*/  HMMA.16816.F32.BF16 R80, R12.reuse, R16, R80 ;  /* 0x000000100c50723c */ /* 0x050fe40000041850 */
[----:B------:R-:W-:Y:S06]  /*4ed0*/  MUFU.EX2 R106, R106 ;  /* 0x0000006a006a7308 */ /* 0x000fec0000000800 */
[----:B------:R-:W-:Y:S01]  /*4ee0*/  HMMA.16816.F32.BF16 R84, R12, R18, R84 ;  /* 0x000000120c54723c */ /* 0x000fe20000041854 */
[----:B------:R-:W4:Y:S01]  /*4ef0*/  LDSM.16.MT88.4 R16, [R153+0x8800] ;  /* 0x008800009910783b */ /* 0x000f220000004200 */
[----:B-1----:R-:W-:Y:S01]  /*4f00*/  F2FP.BF16.F32.PACK_AB R12, R128, R105 ;  /* 0x00000069800c723e */ /* 0x002fe200000010ff */
[----:B------:R-:W1:Y:S01]  /*4f10*/  MUFU.EX2 R111, R111 ;  /* 0x0000006f006f7308 */ /* 0x000e620000000800 */
[----:B------:R-:W-:-:S02]  /*4f20*/  F2FP.BF16.F32.PACK_AB R13, R134, R101 ;  /* 0x00000065860d723e */ /* 0x000fc400000010ff */
[----:B---3--:R-:W-:Y:S02]  /*4f30*/  F2FP.BF16.F32.PACK_AB R14, R124, R107 ;  /* 0x0000006b7c0e723e */ /* 0x008fe400000010ff */
[----:B------:R-:W-:-:S03]  /*4f40*/  F2FP.BF16.F32.PACK_AB R15, R136, R103 ;  /* 0x00000067880f723e */ /* 0x000fc600000010ff */
[----:B------:R-:W-:Y:S04]  /*4f50*/  MUFU.EX2 R102, R102 ;  /* 0x0000006600667308 */ /* 0x000fe80000000800 */
[C---:B-----5:R-:W-:Y:S04]  /*4f60*/  HMMA.16816.F32.BF16 R96, R12.reuse, R24, R96 ;  /* 0x000000180c60723c */ /* 0x060fe80000041860 */
[----:B------:R-:W3:Y:S04]  /*4f70*/  MUFU.EX2 R113, R113 ;  /* 0x0000007100717308 */ /* 0x000ee80000000800 */
[C---:B------:R-:W-:Y:S01]  /*4f80*/  HMMA.16816.F32.BF16 R92, R12.reuse, R26, R92 ;  /* 0x0000001a0c5c723c */ /* 0x040fe2000004185c */
[----:B------:R-:W5:Y:S03]  /*4f90*/  LDSM.16.MT88.4 R24, [R152+0x8800] ;  /* 0x008800009818783b */ /* 0x000f660000004200 */
[----:B------:R-:W3:Y:S04]  /*4fa0*/  MUFU.EX2 R115, R115 ;  /* 0x0000007300737308 */ /* 0x000ee80000000800 */
[C---:B--2---:R-:W-:Y:S04]  /*4fb0*/  HMMA.16816.F32.BF16 R68, R12.reuse, R20, R68 ;  /* 0x000000140c44723c */ /* 0x044fe80000041844 */
[----:B------:R-:W-:Y:S04]  /*4fc0*/  MUFU.EX2 R60, R60 ;  /* 0x0000003c003c7308 */ /* 0x000fe80000000800 */
[C---:B------:R-:W-:Y:S01]  /*4fd0*/  HMMA.16816.F32.BF16 R72, R12.reuse, R22, R72 ;  /* 0x000000160c48723c */ /* 0x040fe20000041848 */
[----:B------:R-:W2:Y:S03]  /*4fe0*/  LDSM.16.MT88.4 R20, [R158+0x9000] ;  /* 0x009000009e14783b */ /* 0x000ea60000004200 */
        /* <DEDUP_REMOVED lines=8> */
[----:B------:R-:W-:Y:S01]  /*5070*/  HMMA.16816.F32.BF16 R84, R12, R26, R84 ;  /* 0x0000001a0c54723c */ /* 0x000fe20000041854 */
[----:B------:R-:W5:Y:S01]  /*5080*/  LDSM.16.MT88.4 R24, [R153+0x9000] ;  /* 0x009000009918783b */ /* 0x000f620000004200 */
[----:B-1----:R-:W-:-:S02]  /*5090*/  F2FP.BF16.F32.PACK_AB R12, R111, R106 ;  /* 0x0000006a6f0c723e */ /* 0x002fc400000010ff */
[----:B------:R-:W-:Y:S01]  /*50a0*/  MUFU.EX2 R30, R30 ;  /* 0x0000001e001e7308 */ /* 0x000fe20000000800 */
[----:B------:R-:W-:Y:S02]  /*50b0*/  F2FP.BF16.F32.PACK_AB R13, R114, R109 ;  /* 0x0000006d720d723e */ /* 0x000fe400000010ff */
[----:B---3--:R-:W-:Y:S02]  /*50c0*/  F2FP.BF16.F32.PACK_AB R14, R113, R102 ;  /* 0x00000066710e723e */ /* 0x008fe400000010ff */
[----:B------:R-:W-:-:S03]  /*50d0*/  F2FP.BF16.F32.PACK_AB R15, R115, R108 ;  /* 0x0000006c730f723e */ /* 0x000fc600000010ff */
[----:B------:R-:W1:Y:S04]  /*50e0*/  MUFU.EX2 R185, R185 ;  /* 0x000000b900b97308 */ /* 0x000e680000000800 */
[C---:B--2---:R-:W-:Y:S08]  /*50f0*/  HMMA.16816.F32.BF16 R96, R12.reuse, R20, R96 ;  /* 0x000000140c60723c */ /* 0x044ff00000041860 */
[C---:B------:R-:W-:Y:S01]  /*5100*/  HMMA.16816.F32.BF16 R92, R12.reuse, R22, R92 ;  /* 0x000000160c5c723c */ /* 0x040fe2000004185c */
[----:B------:R-:W2:Y:S07]  /*5110*/  LDSM.16.MT88.4 R20, [R152+0x9000] ;  /* 0x009000009814783b */ /* 0x000eae0000004200 */
[----:B----4-:R-:W-:Y:S01]  /*5120*/  HMMA.16816.F32.BF16 R68, R12, R16, R68 ;  /* 0x000000100c44723c */ /* 0x010fe20000041844 */
[----:B------:R-:W-:-:S04]  /*5130*/  FADD.FTZ R16, R44, R47 ;  /* 0x0000002f2c107221 */ /* 0x000fc80000010000 */
[----:B------:R-:W-:-:S03]  /*5140*/  FADD.FTZ R16, R43, R16 ;  /* 0x000000102b107221 */ /* 0x000fc60000010000 */
[----:B------:R-:W-:Y:S01]  /*5150*/  HMMA.16816.F32.BF16 R72, R12, R18, R72 ;  /* 0x000000120c48723c */ /* 0x000fe20000041848 */
[----:B------:R-:W-:Y:S02]  /*5160*/  FADD.FTZ R41, R41, R16 ;  /* 0x0000001029297221 */ /* 0x000fe40000010000 */
[----:B------:R-:W3:Y:S02]  /*5170*/  LDSM.16.MT88.4 R16, [R158+0x9800] ;  /* 0x009800009e10783b */ /* 0x000ee40000004200 */
        /* <DEDUP_REMOVED lines=9> */
[----:B------:R-:W-:Y:S02]  /*5210*/  FFMA.FTZ R7, R28, R8, -R31 ;  /* 0x000000081c077223 */ /* 0x000fe4000001081f */
[----:B------:R-:W-:Y:S01]  /*5220*/  FADD.FTZ R6, R6, R25 ;  /* 0x0000001906067221 */ /* 0x000fe20000010000 */
[----:B------:R-:W-:Y:S01]  /*5230*/  FADD.FTZ R58, R45, R58 ;  /* 0x0000003a2d3a7221 */ /* 0x000fe20000010000 */
[----:B------:R-:W4:Y:S02]  /*5240*/  LDSM.16.MT88.4 R24, [R154+0x9800] ;  /* 0x009800009a18783b */ /* 0x000f240000004200 */
[----:B------:R-:W-:Y:S01]  /*5250*/  FADD.FTZ R5, R5, R6 ;  /* 0x0000000605057221 */ /* 0x000fe20000010000 */
[----:B------:R-:W-:Y:S01]  /*5260*/  FADD.FTZ R51, R51, R58 ;  /* 0x0000003a33337221 */ /* 0x000fe20000010000 */
[----:B------:R-:W5:Y:S01]  /*5270*/  MUFU.EX2 R7, R7 ;  /* 0x0000000700077308 */ /* 0x000f620000000800 */
[----:B--2---:R-:W-:Y:S01]  /*5280*/  HMMA.16816.F32.BF16 R80, R12, R20, R80 ;  /* 0x000000140c50723c */ /* 0x004fe20000041850 */
[----:B------:R-:W-:Y:S01]  /*5290*/  FADD.FTZ R5, R62, R5 ;  /* 0x000000053e057221 */ /* 0x000fe20000010000 */
[----:B------:R-:W-:-:S03]  /*52a0*/  FADD.FTZ R51, R56, R51 ;  /* 0x0000003338337221 */ /* 0x000fc60000010000 */
[----:B------:R-:W-:Y:S01]  /*52b0*/  FADD.FTZ R6, R110, R5 ;  /* 0x000000056e067221 */ /* 0x000fe20000010000 */
[----:B------:R-:W-:Y:S02]  /*52c0*/  FADD.FTZ R8, R112, R51 ;  /* 0x0000003370087221 */ /* 0x000fe40000010000 */
[----:B------:R-:W-:Y:S01]  /*52d0*/  HMMA.16816.F32.BF16 R84, R12, R22, R84 ;  /* 0x000000160c54723c */ /* 0x000fe20000041854 */
[----:B------:R-:W-:Y:S01]  /*52e0*/  FADD.FTZ R6, R53, R6 ;  /* 0x0000000635067221 */ /* 0x000fe20000010000 */
[----:B------:R-:W-:Y:S01]  /*52f0*/  FADD.FTZ R8, R57, R8 ;  /* 0x0000000839087221 */ /* 0x000fe20000010000 */
[----:B------:R-:W-:Y:S01]  /*5300*/  F2FP.BF16.F32.PACK_AB R12, R37, R38 ;  /* 0x00000026250c723e */ /* 0x000fe200000010ff */
[----:B------:R-:W2:Y:S01]  /*5310*/  LDSM.16.MT88.4 R20, [R153+0x9800] ;  /* 0x009800009914783b */ /* 0x000ea20000004200 */
[----:B------:R-:W-:Y:S01]  /*5320*/  FADD.FTZ R5, R55, R6 ;  /* 0x0000000637057221 */ /* 0x000fe20000010000 */
[----:B------:R-:W-:Y:S01]  /*5330*/  FADD.FTZ R9, R59, R8 ;  /* 0x000000083b097221 */ /* 0x000fe20000010000 */
[----:B------:R-:W-:-:S02]  /*5340*/  F2FP.BF16.F32.PACK_AB R13, R117, R60 ;  /* 0x0000003c750d723e */ /* 0x000fc400000010ff */
[----:B------:R-:W-:Y:S01]  /*5350*/  FADD.FTZ R5, R122, R5 ;  /* 0x000000057a057221 */ /* 0x000fe20000010000 */
[----:B------:R-:W-:Y:S01]  /*5360*/  FADD.FTZ R9, R118, R9 ;  /* 0x0000000976097221 */ /* 0x000fe20000010000 */
[----:B-1----:R-:W-:Y:S02]  /*5370*/  F2FP.BF16.F32.PACK_AB R14, R185, R30 ;  /* 0x0000001eb90e723e */ /* 0x002fe400000010ff */
[----:B------:R-:W-:Y:S01]  /*5380*/  FADD.FTZ R6, R132, R5 ;  /* 0x0000000584067221 */ /* 0x000fe20000010000 */
[----:B------:R-:W-:Y:S01]  /*5390*/  FADD.FTZ R8, R142, R9 ;  /* 0x000000098e087221 */ /* 0x000fe20000010000 */
[----:B-----5:R-:W-:Y:S02]  /*53a0*/  F2FP.BF16.F32.PACK_AB R15, R7, R48 ;  /* 0x00000030070f723e */ /* 0x020fe400000010ff */
[----:B------:R-:W-:Y:S01]  /*53b0*/  FADD.FTZ R6, R61, R6 ;  /* 0x000000063d067221 */ /* 0x000fe20000010000 */
[----:B------:R-:W-:-:S03]  /*53c0*/  FADD.FTZ R8, R65, R8 ;  /* 0x0000000841087221 */ /* 0x000fc60000010000 */
[----:B------:R-:W-:Y:S01]  /*53d0*/  FADD.FTZ R63, R63, R6 ;  /* 0x000000063f3f7221 */ /* 0x000fe20000010000 */
[----:B------:R-:W-:Y:S01]  /*53e0*/  FADD.FTZ R67, R67, R8 ;  /* 0x0000000843437221 */ /* 0x000fe20000010000 */
[----:B---3--:R-:W-:Y:S02]  /*53f0*/  HMMA.16816.F32.BF16 R96, R12, R16, R96 ;  /* 0x000000100c60723c */ /* 0x008fe40000041860 */
        /* <DEDUP_REMOVED lines=9> */
[----:B------:R-:W-:Y:S01]  /*5490*/  FADD.FTZ R5, R107, R128 ;  /* 0x000000806b057221 */ /* 0x000fe20000010000 */
[----:B----4-:R-:W-:Y:S02]  /*54a0*/  HMMA.16816.F32.BF16 R68, R12, R24, R68 ;  /* 0x000000180c44723c */ /* 0x010fe40000041844 */
        /* <DEDUP_REMOVED lines=31> */
[C---:B------:R-:W-:Y:S01]  /*56a0*/  IADD3 R183, PT, PT, -R4.reuse, 0x1, RZ ;  /* 0x0000000104b77810 */ /* 0x040fe20007ffe1ff */
[----:B------:R-:W-:-:S10]  /*56b0*/  VIADD R184, R4, 0xfffffffe ;  /* 0xfffffffe04b87836 */ /* 0x000fd40000000000 */
.L_x_8918:
[----:B------:R-:W-:Y:S01]  /*56c0*/  MOV R0, R171 ;  /* 0x000000ab00007202 */ /* 0x000fe20000000f00 */
        /* <DEDUP_REMOVED lines=13> */
[----:B------:R-:W-:Y:S08]  /*57a0*/  @!P0 BRA `(.L_x_8913) ;  /* 0x0000000000f88947 */ /* 0x000ff00003800000 */
[----:B------:R-:W2:Y:S01]  /*57b0*/  LD.E R6, desc[UR4][R2.64+0x170] ;  /* 0x0001700402067980 */ /* 0x000ea2000c101900 */
[----:B------:R-:W-:Y:S02]  /*57c0*/  IABS R9, R175 ;  /* 0x000000af00097213 */ /* 0x000fe40000000000 */
[-C--:B--2---:R-:W-:Y:S02]  /*57d0*/  IABS R10, R6.reuse ;  /* 0x00000006000a7213 */ /* 0x084fe40000000000 */
[----:B------:R-:W-:Y:S02]  /*57e0*/  IABS R8, R6 ;  /* 0x0000000600087213 */ /* 0x000fe40000000000 */
        /* <DEDUP_REMOVED lines=11> */
[----:B------:R-:W-:Y:S03]  /*58a0*/  IMAD.HI.U32 R12, R15, R12, R14 ;  /* 0x0000000c0f0c7227 */ /* 0x000fe600078e000e */
[----:B------:R-:W-:Y:S02]  /*58b0*/  ISETP.GE.AND P1, PT, R5, RZ, PT ;  /* 0x000000ff0500720c */ /* 0x000fe40003f26270 */
[----:B------:R-:W-:Y:S01]  /*58c0*/  LOP3.LUT R5, RZ, R6, RZ, 0x33, !PT ;  /* 0x00000006ff057212 */ /* 0x000fe200078e33ff */
        /* <DEDUP_REMOVED lines=9> */
[----:B------:R-:W-:Y:S01]  /*5960*/  ISETP.GE.U32.AND P5, PT, R7, R10, PT ;  /* 0x0000000a0700720c */ /* 0x000fe20003fa6070 */
        /* <DEDUP_REMOVED lines=12> */
[-C--:B------:R-:W-:Y:S02]  /*5a30*/  LEA R18, P2, R7, R180.reuse, 0x2 ;  /* 0x000000b407127211 */ /* 0x080fe400078410ff */
[----:B------:R-:W-:Y:S02]  /*5a40*/  LEA R16, P1, R5, R180, 0x2 ;  /* 0x000000b405107211 */ /* 0x000fe400078210ff */
[-C--:B------:R-:W-:Y:S01]  /*5a50*/  LEA.HI.X.SX32 R19, R7, R181.reuse, 0x2, P2 ;  /* 0x000000b507137211 */ /* 0x080fe200010f16ff */
[C---:B------:R-:W-:Y:S01]  /*5a60*/  IMAD.IADD R7, R5.reuse, 0x1, -R7 ;  /* 0x0000000105077824 */ /* 0x040fe200078e0a07 */
[----:B------:R-:W-:Y:S01]  /*5a70*/  LEA.HI.X.SX32 R17, R5, R181, 0x2, P1 ;  /* 0x000000b505117211 */ /* 0x000fe200008f16ff */
[----:B------:R-:W3:Y:S02]  /*5a80*/  LD.E.64 R12, desc[UR4][R2.64+0x28] ;  /* 0x00002804020c7980 */ /* 0x000ee4000c101b00 */
[----:B------:R-:W-:Y:S04]  /*5a90*/  IMAD R7, R6, R7, -0x80 ;  /* 0xffffff8006077424 */ /* 0x000fe800078e0207 */
[----:B------:R-:W4:Y:S01]  /*5aa0*/  LD.E R9, desc[UR4][R18.64] ;  /* 0x0000000412097980 */ /* 0x000f22000c101900 */
[----:B------:R-:W-:Y:S03]  /*5ab0*/  SHF.R.S32.HI R6, RZ, 0x1f, R7 ;  /* 0x0000001fff067819 */ /* 0x000fe60000011407 */
        /* <DEDUP_REMOVED lines=13> */
.L_x_8913:
[----:B------:R-:W-:Y:S05]  /*5b90*/  BSYNC.RECONVERGENT B0 ;  /* 0x0000000000007941 */ /* 0x000fea0003800200 */
.L_x_8912:
[----:B------:R-:W-:Y:S01]  /*5ba0*/  IADD3 R192, P1, PT, R179, R170, RZ ;  /* 0x000000aab3c07210 */ /* 0x000fe20007f3e0ff */
[----:B------:R-:W-:Y:S01]  /*5bb0*/  @!PT LDS RZ, [RZ] ;  /* 0x00000000fffff984 */ /* 0x000fe20000000800 */
[----:B------:R-:W-:Y:S01]  /*5bc0*/  @!PT LDS RZ, [RZ] ;  /* 0x00000000fffff984 */ /* 0x000fe20000000800 */
[----:B------:R-:W-:Y:S01]  /*5bd0*/  @!PT LDS RZ, [RZ] ;  /* 0x00000000fffff984 */ /* 0x000fe20000000800 */
[----:B------:R1:W-:Y:S01]  /*5be0*/  LDGSTS.E.BYPASS.LTC128B.128 [R177+0x6000], desc[UR4][R170.64] ;  /* 0x06000000aab17fae */ /* 0x0003e2000b981a04 */
[----:B------:R-:W-:Y:S01]  /*5bf0*/  VIADD R183, R183, 0x1 ;  /* 0x00000001b7b77836 */ /* 0x000fe20000000000 */
[----:B------:R-:W-:Y:S02]  /*5c00*/  BSSY.RECONVERGENT B1, `(.L_x_8914) ;  /* 0x00000e6000017945 */ /* 0x000fe40003800200 */
[----:B------:R-:W-:Y:S01]  /*5c10*/  IMAD.X R193, R182, 0x1, R171, P1 ;  /* 0x00000001b6c17824 */ /* 0x000fe200008e06ab */
        /* <DEDUP_REMOVED lines=15> */
[----:B------:R-:W-:Y:S04]  /*5d10*/  IADD3 R196, P1, PT, R194, R179, RZ ;  /* 0x000000b3c2c47210 */ /* 0x000fe80007f3e0ff */
[----:B------:R1:W-:Y:S01]  /*5d20*/  LDGSTS.E.BYPASS.LTC128B.128 [R177+0x9000], desc[UR4][R194.64] ;  /* 0x09000000c2b17fae */ /* 0x0003e2000b981a04 */
[----:B------:R-:W-:Y:S01]  /*5d30*/  IMAD.X R197, R195, 0x1, R182, P1 ;  /* 0x00000001c3c57824 */ /* 0x000fe200008e06b6 */
[----:B------:R-:W-:Y:S04]  /*5d40*/  ISETP.NE.AND P1, PT, R183, RZ, PT ;  /* 0x000000ffb700720c */ /* 0x000fe80003f25270 */
[----:B------:R1:W-:Y:S05]  /*5d50*/  LDGSTS.E.BYPASS.LTC128B.128 [R177+0x9800], desc[UR4][R196.64] ;  /* 0x09800000c4b17fae */ /* 0x0003ea000b981a04 */
        /* <DEDUP_REMOVED lines=9> */
[----:B------:R-:W1:Y:S01]  /*5df0*/  LDSM.16.M88.4 R140, [R162+0x5800] ;  /* 0x00580000a28c783b */ /* 0x000e620000000200 */
[C---:B--2---:R-:W-:Y:S04]  /*5e00*/  HMMA.16816.F32.BF16 R4, R108.reuse, R112, RZ ;  /* 0x000000706c04723c */ /* 0x044fe800000418ff */
[----:B------:R-:W-:Y:S04]  /*5e10*/  LDSM.16.M88.4 R144, [R161] ;  /* 0x00000000a190783b */ /* 0x000fe80000000200 */
[C---:B------:R-:W-:Y:S01]  /*5e20*/  HMMA.16816.F32.BF16 R8, R108.reuse, R114, RZ ;  /* 0x000000726c08723c */ /* 0x040fe200000418ff */
[----:B------:R-:W2:Y:S05]  /*5e30*/  LDSM.16.M88.4 R148, [R157+0x2000] ;  /* 0x002000009d94783b */ /* 0x000eaa0000000200 */
[----:B------:R-:W2:Y:S02]  /*5e40*/  LDSM.16.M88.4 R112, [R157+0x2800] ;  /* 0x002800009d70783b */ /* 0x000ea40000000200 */
        /* <DEDUP_REMOVED lines=16> */
[C---:B------:R-:W-:Y:S08]  /*5f50*/  HMMA.16816.F32.BF16 R56, R108.reuse, R138, RZ ;  /* 0x0000008a6c38723c */ /* 0x040ff000000418ff */
[C---:B------:R-:W-:Y:S08]  /*5f60*/  HMMA.16816.F32.BF16 R60, R108.reuse, R140, RZ ;  /* 0x0000008c6c3c723c */ /* 0x040ff000000418ff */
[----:B------:R-:W-:Y:S01]  /*5f70*/  HMMA.16816.F32.BF16 R64, R108, R142, RZ ;  /* 0x0000008e6c40723c */ /* 0x000fe200000418ff */
[----:B------:R-:W1:Y:S07]  /*5f80*/  LDSM.16.M88.4 R108, [R157+0x4800] ;  /* 0x004800009d6c783b */ /* 0x000e6e0000000200 */
[C---:B--2---:R-:W-:Y:S08]  /*5f90*/  HMMA.16816.F32.BF16 R4, R144.reuse, R148, R4 ;  /* 0x000000949004723c */ /* 0x044ff00000041804 */
[C---:B------:R-:W-:Y:S08]  /*5fa0*/  HMMA.16816.F32.BF16 R8, R144.reuse, R150, R8 ;  /* 0x000000969008723c */ /* 0x040ff00000041808 */
        /* <DEDUP_REMOVED lines=8> */
[----:B------:R-:W4:Y:S07]  /*6030*/  LDSM.16.M88.4 R120, [R160] ;  /* 0x00000000a078783b */ /* 0x000f2e0000000200 */
        /* <DEDUP_REMOVED lines=11> */
[----:B------:R-:W3:Y:S07]  /*60f0*/  LDSM.16.M88.4 R116, [R156+0x4000] ;  /* 0x004000009c74783b */ /* 0x000eee0000000200 */
[C---:B----4-:R-:W-:Y:S08]  /*6100*/  HMMA.16816.F32.BF16 R4, R120.reuse, R128, R4 ;  /* 0x000000807804723c */ /* 0x050ff00000041804 */
[C---:B------:R-:W-:Y:S01]  /*6110*/  HMMA.16816.F32.BF16 R8, R120.reuse, R130, R8 ;  /* 0x000000827808723c */ /* 0x040fe20000041808 */
[----:B------:R-:W4:Y:S07]  /*6120*/  LDSM.16.M88.4 R128, [R156+0x5000] ;  /* 0x005000009c80783b */ /* 0x000f2e0000000200 */
[C---:B-----5:R-:W-:Y:S08]  /*6130*/  HMMA.16816.F32.BF16 R12, R120.reuse, R124, R12 ;  /* 0x0000007c780c723c */ /* 0x060ff0000004180c */
[C---:B------:R-:W-:Y:S01]  /*6140*/  HMMA.16816.F32.BF16 R16, R120.reuse, R126, R16 ;  /* 0x0000007e7810723c */ /* 0x040fe20000041810 */
[----:B------:R-:W-:Y:S07]  /*6150*/  LDSM.16.M88.4 R124, [R155+0x2800] ;  /* 0x002800009b7c783b */ /* 0x000fee0000000200 */
        /* <DEDUP_REMOVED lines=14> */
[----:B------:R-:W-:Y:S07]  /*6240*/  LDSM.16.M88.4 R128, [R155+0x5800] ;  /* 0x005800009b80783b */ /* 0x000fee0000000200 */
[C---:B-1----:R-:W-:Y:S08]  /*6250*/  HMMA.16816.F32.BF16 R60, R120.reuse, R108, R60 ;  /* 0x0000006c783c723c */ /* 0x042ff0000004183c */
[----:B------:R-:W-:Y:S01]  /*6260*/  HMMA.16816.F32.BF16 R64, R120, R110, R64 ;  /* 0x0000006e7840723c */ /* 0x000fe20000041840 */
[----:B------:R-:W1:Y:S05]  /*6270*/  LDSM.16.M88.4 R108, [R155+0x3800] ;  /* 0x003800009b6c783b */ /* 0x000e6a0000000200 */
[----:B------:R-:W-:Y:S02]  /*6280*/  LDSM.16.M88.4 R120, [R155+0x4800] ;  /* 0x004800009b78783b */ /* 0x000fe40000000200 */
[C---:B--2---:R-:W-:Y:S08]  /*6290*/  HMMA.16816.F32.BF16 R4, R112.reuse, R116, R4 ;  /* 0x000000747004723c */ /* 0x044ff00000041804 */
[C---:B------:R-:W-:Y:S01]  /*62a0*/  HMMA.16816.F32.BF16 R8, R112.reuse, R118, R8 ;  /* 0x000000767008723c */ /* 0x040fe20000041808 */
[----:B------:R-:W2:Y:S07]  /*62b0*/  LDSM.16.M88.4 R116, [R155+0x4000] ;  /* 0x004000009b74783b */ /* 0x000eae0000000200 */
[C---:B------:R-:W-:Y:S08]  /*62c0*/  HMMA.16816.F32.BF16 R12, R112.reuse, R124, R12 ;  /* 0x0000007c700c723c */ /* 0x040ff0000004180c */
[C---:B------:R-:W-:Y:S01]  /*62d0*/  HMMA.16816.F32.BF16 R16, R112.reuse, R126, R16 ;  /* 0x0000007e7010723c */ /* 0x040fe20000041810 */
[----:B------:R-:W4:Y:S01]  /*62e0*/  LDSM.16.M88.4 R124, [R155+0x5000] ;  /* 0x005000009b7c783b */ /* 0x000f220000000200 */
[----:B------:R-:W-:Y:S04]  /*62f0*/  DEPBAR.LE SB0, 0x0 ;  /* 0x000080000000791a */ /* 0x000fe80000000000 */
[----:B------:R-:W-:Y:S02]  /*6300*/  BAR.SYNC.DEFER_BLOCKING 0x0 ;  /* 0x0000000000007b1d */ /* 0x000fe40000010000 */
[C---:B---3--:R-:W-:Y:S08]  /*6310*/  HMMA.16816.F32.BF16 R20, R112.reuse, R132, R20 ;  /* 0x000000847014723c */ /* 0x048ff00000041814 */
[C---:B------:R-:W-:Y:S08]  /*6320*/  HMMA.16816.F32.BF16 R24, R112.reuse, R134, R24 ;  /* 0x000000867018723c */ /* 0x040ff00000041818 */
[C---:B-1----:R-:W-:Y:S08]  /*6330*/  HMMA.16816.F32.BF16 R28, R112.reuse, R108, R28 ;  /* 0x0000006c701c723c */ /* 0x042ff0000004181c */
[C---:B------:R-:W-:Y:S08]  /*6340*/  HMMA.16816.F32.BF16 R32, R112.reuse, R110, R32 ;  /* 0x0000006e7020723c */ /* 0x040ff00000041820 */
[C---:B--2---:R-:W-:Y:S08]  /*6350*/  HMMA.16816.F32.BF16 R36, R112.reuse, R116, R36 ;  /* 0x000000747024723c */ /* 0x044ff00000041824 */
[C---:B------:R-:W-:Y:S08]  /*6360*/  HMMA.16816.F32.BF16 R40, R112.reuse, R118, R40 ;  /* 0x000000767028723c */ /* 0x040ff00000041828 */
[C---:B------:R-:W-:Y:S08]  /*6370*/  HMMA.16816.F32.BF16 R44, R112.reuse, R120, R44 ;  /* 0x00000078702c723c */ /* 0x040ff0000004182c */
[C---:B------:R-:W-:Y:S08]  /*6380*/  HMMA.16816.F32.BF16 R48, R112.reuse, R122, R48 ;  /* 0x0000007a7030723c */ /* 0x040ff00000041830 */
[C---:B----4-:R-:W-:Y:S08]  /*6390*/  HMMA.16816.F32.BF16 R52, R112.reuse, R124, R52 ;  /* 0x0000007c7034723c */ /* 0x050ff00000041834 */
[C---:B------:R-:W-:Y:S08]  /*63a0*/  HMMA.16816.F32.BF16 R56, R112.reuse, R126, R56 ;  /* 0x0000007e7038723c */ /* 0x040ff00000041838 */
[C---:B------:R-:W-:Y:S08]  /*63b0*/  HMMA.16816.F32.BF16 R60, R112.reuse, R128, R60 ;  /* 0x00000080703c723c */ /* 0x040ff0000004183c */
[----:B------:R-:W-:Y:S01]  /*63c0*/  HMMA.16816.F32.BF16 R64, R112, R130, R64 ;  /* 0x000000827040723c */ /* 0x000fe20000041840 */
[----:B------:R-:W-:Y:S08]  /*63d0*/  @!UPT UIADD3 URZ, UPT, UPT, URZ, URZ, URZ ;  /* 0x000000fffffff290 */ /* 0x000ff0000fffe0ff */
[----:B------:R-:W-:Y:S11]  /*63e0*/  @!P1 BRA `(.L_x_8915) ;  /* 0x00000004009c9947 */ /* 0x000ff60003800000 */
[----:B------:R-:W2:Y:S01]  /*63f0*/  @!P0 LD.E R0, desc[UR4][R2.64+0x38] ;  /* 0x0000380402008980 */ /* 0x000ea2000c101900 */
[----:B------:R-:W-:Y:S01]  /*6400*/  @!P0 IMAD.MOV.U32 R101, RZ, RZ, RZ ;  /* 0x000000ffff658224 */ /* 0x000fe200078e00ff */
[----:B------:R-:W-:Y:S04]  /*6410*/  BSSY.RECONVERGENT B0, `(.L_x_8916) ;  /* 0x0000048000007945 */ /* 0x000fe80003800200 */
        /* <DEDUP_REMOVED lines=9> */
[----:B------:R-:W2:Y:S04]  /*64b0*/  LD.E R111, desc[UR4][R2.64+0x170] ;  /* 0x00017004026f7980 */ /* 0x000ea8000c101900 */
[----:B------:R-:W-:Y:S01]  /*64c0*/  IABS R100, R106 ;  /* 0x0000006a00647213 */ /* 0x000fe20000000000 */
[----:B------:R-:W3:Y:S01]  /*64d0*/  LD.E.64 R116, desc[UR4][R2.64+0x20] ;  /* 0x0000200402747980 */ /* 0x000ee2000c101b00 */
[-C--:B--2---:R-:W-:Y:S02]  /*64e0*/  IABS R109, R111.reuse ;  /* 0x0000006f006d7213 */ /* 0x084fe40000000000 */
[-C--:B------:R-:W-:Y:S02]  /*64f0*/  IABS R107, R111.reuse ;  /* 0x0000006f006b7213 */ /* 0x080fe40000000000 */
[----:B------:R-:W1:Y:S01]  /*6500*/  I2F.RP R104, R109 ;  /* 0x0000006d00687306 */ /* 0x000e620000209400 */
[----:B------:R-:W-:Y:S02]  /*6510*/  LOP3.LUT R106, R106, R111, RZ, 0x3c, !PT ;  /* 0x0000006f6a6a7212 */ /* 0x000fe400078e3cff */
[----:B------:R-:W-:Y:S02]  /*6520*/  IMAD.MOV R107, RZ, RZ, -R107 ;  /* 0x000000ffff6b7224 */ /* 0x000fe400078e0a6b */
[----:B------:R-:W-:Y:S05]  /*6530*/  ISETP.GE.AND P1, PT, R106, RZ, PT ;  /* 0x000000ff6a00720c */ /* 0x000fea0003f26270 */
[----:B-1----:R-:W1:Y:S02]  /*6540*/  MUFU.RCP R0, R104 ;  /* 0x0000006800007308 */ /* 0x002e640000001000 */
[----:B-1----:R-:W-:Y:S01]  /*6550*/  VIADD R112, R0, 0xffffffe ;  /* 0x0ffffffe00707836 */ /* 0x002fe20000000000 */
[----:B------:R-:W-:Y:S07]  /*6560*/  IADD3 R0, PT, PT, R175, -0x80, RZ ;  /* 0xffffff80af007810 */ /* 0x000fee0007ffe0ff */
[----:B------:R-:W1:Y:S02]  /*6570*/  F2I.FTZ.U32.TRUNC.NTZ R113, R112 ;  /* 0x0000007000717305 */ /* 0x000e64000021f000 */
        /* <DEDUP_REMOVED lines=20> */
[----:B------:R-:W-:Y:S02]  /*66c0*/  ISETP.GE.U32.AND P6, PT, R102, R109, PT ;  /* 0x0000006d6600720c */ /* 0x000fe40003fc6070 */
[----:B------:R-:W-:Y:S09]  /*66d0*/  LOP3.LUT R109, RZ, R111, RZ, 0x33, !PT ;  /* 0x0000006fff6d7212 */ /* 0x000ff200078e33ff */
        /* <DEDUP_REMOVED lines=27> */
.L_x_8917:
[----:B------:R-:W-:Y:S05]  /*6890*/  BSYNC.RECONVERGENT B0 ;  /* 0x0000000000007941 */ /* 0x000fea0003800200 */
.L_x_8916:
[----:B------:R-:W-:Y:S01]  /*68a0*/  IADD3 R112, P1, PT, R101, R168, RZ ;  /* 0x000000a865707210 */ /* 0x000fe20007f3e0ff */
[----:B------:R-:W-:Y:S01]  /*68b0*/  IMAD.MOV.U32 R169, RZ, RZ, R167 ;  /* 0x000000ffffa97224 */ /* 0x000fe200078e00a7 */
        /* <DEDUP_REMOVED lines=26> */
.L_x_8915:
[----:B------:R-:W-:Y:S05]  /*6a60*/  BSYNC.RECONVERGENT B1 ;  /* 0x0000000000017941 */ /* 0x000fea0003800200 */
.L_x_8914:
        /* <DEDUP_REMOVED lines=43> */
[----:B------:R-:W-:Y:S02]  /*6d20*/  FADD.FTZ R102, -R0, R105 ;  /* 0x0000006900667221 */ /* 0x000fe40000010100 */
[----:B------:R-:W-:Y:S01]  /*6d30*/  LDSM.16.MT88.4 R108, [R154+0x6000] ;  /* 0x006000009a6c783b */ /* 0x000fe20000004200 */
[C---:B------:R-:W-:Y:S01]  /*6d40*/  FSETP.NEU.FTZ.AND P1, PT, R100.reuse, -INF , PT ;  /* 0xff8000006400780b */ /* 0x040fe20003f3d000 */
[C---:B--2---:R-:W-:Y:S01]  /*6d50*/  FMUL.FTZ R104, R101.reuse, R102 ;  /* 0x0000006665687220 */ /* 0x044fe20000410000 */
[----:B------:R-:W-:Y:S01]  /*6d60*/  FADD.FTZ R102, -R100, R103 ;  /* 0x0000006764667221 */ /* 0x000fe20000010100 */
[C---:B------:R-:W-:Y:S01]  /*6d70*/  FMUL.FTZ R114, R101.reuse, R100 ;  /* 0x0000006465727220 */ /* 0x040fe20000410000 */
[C---:B------:R-:W-:Y:S01]  /*6d80*/  FMUL.FTZ R112, R101.reuse, R0 ;  /* 0x0000000065707220 */ /* 0x040fe20000410000 */
[----:B------:R-:W1:Y:S01]  /*6d90*/  MUFU.EX2 R103, R104 ;  /* 0x0000006800677308 */ /* 0x000e620000000800 */
[----:B------:R-:W-:Y:S02]  /*6da0*/  FMUL.FTZ R105, R101, R102 ;  /* 0x0000006665697220 */ /* 0x000fe40000410000 */
[----:B------:R-:W-:Y:S02]  /*6db0*/  FSEL R114, R114, RZ, P1 ;  /* 0x000000ff72727208 */ /* 0x000fe40000800000 */
[----:B------:R-:W-:Y:S05]  /*6dc0*/  FSETP.NEU.FTZ.AND P1, PT, R0, -INF , PT ;  /* 0xff8000000000780b */ /* 0x000fea0003f3d000 */
[----:B------:R2:W3:Y:S01]  /*6dd0*/  MUFU.EX2 R102, R105 ;  /* 0x0000006900667308 */ /* 0x0004e20000000800 */
[----:B------:R-:W-:Y:S01]  /*6de0*/  FSEL R112, R112, RZ, P1 ;  /* 0x000000ff70707208 */ /* 0x000fe20000800000 */
        /* <DEDUP_REMOVED lines=8> */
[----:B------:R-:W-:Y:S01]  /*6e70*/  FFMA.FTZ R119, R7, R101, -R112 ;  /* 0x0000006507777223 */ /* 0x000fe20000010870 */
[C---:B-1----:R-:W-:Y:S01]  /*6e80*/  FMUL.FTZ R6, R103.reuse, R98 ;  /* 0x0000006267067220 */ /* 0x042fe20000410000 */
[C---:B------:R-:W-:Y:S01]  /*6e90*/  FMUL.FTZ R7, R103.reuse, R99 ;  /* 0x0000006367077220 */ /* 0x040fe20000410000 */
[C---:B------:R-:W-:Y:S01]  /*6ea0*/  FMUL.FTZ R10, R103.reuse, R94 ;  /* 0x0000005e670a7220 */ /* 0x040fe20000410000 */
[C---:B------:R-:W-:Y:S01]  /*6eb0*/  FMUL.FTZ R11, R103.reuse, R95 ;  /* 0x0000005f670b7220 */ /* 0x040fe20000410000 */
[C---:B------:R-:W-:Y:S03]  /*6ec0*/  FMUL.FTZ R70, R103.reuse, R70 ;  /* 0x0000004667467220 */ /* 0x040fe60000410000 */
[----:B------:R-:W-:Y:S01]  /*6ed0*/  MUFU.EX2 R117, R117 ;  /* 0x0000007500757308 */ /* 0x000fe20000000800 */
[----:B--2---:R-:W1:Y:S01]  /*6ee0*/  LDSM.16.MT88.4 R104, [R158+0x6000] ;  /* 0x006000009e68783b */ /* 0x004e620000004200 */
[C---:B---3--:R-:W-:Y:S01]  /*6ef0*/  FMUL.FTZ R4, R102.reuse, R96 ;  /* 0x0000006066047220 */ /* 0x048fe20000410000 */
[C---:B------:R-:W-:Y:S01]  /*6f00*/  FMUL.FTZ R5, R102.reuse, R97 ;  /* 0x0000006166057220 */ /* 0x040fe20000410000 */
[C---:B------:R-:W-:Y:S01]  /*6f10*/  FMUL.FTZ R8, R102.reuse, R92 ;  /* 0x0000005c66087220 */ /* 0x040fe20000410000 */
[C---:B------:R-:W-:Y:S01]  /*6f20*/  FMUL.FTZ R9, R102.reuse, R93 ;  /* 0x0000005d66097220 */ /* 0x040fe20000410000 */
[C---:B------:R-:W-:Y:S01]  /*6f30*/  FMUL.FTZ R71, R103.reuse, R71 ;  /* 0x0000004767477220 */ /* 0x040fe20000410000 */
[C---:B------:R-:W-:Y:S03]  /*6f40*/  FMUL.FTZ R68, R102.reuse, R68 ;  /* 0x0000004466447220 */ /* 0x040fe60000410000 */
[----:B------:R-:W2:Y:S01]  /*6f50*/  MUFU.EX2 R120, R120 ;  /* 0x0000007800787308 */ /* 0x000ea20000000800 */
[C---:B------:R-:W-:Y:S01]  /*6f60*/  FMUL.FTZ R69, R102.reuse, R69 ;  /* 0x0000004566457220 */ /* 0x040fe20000410000 */
[----:B------:R-:W3:Y:S01]  /*6f70*/  LDSM.16.MT88.4 R92, [R153+0x6000] ;  /* 0x00600000995c783b */ /* 0x000ee20000004200 */
[C---:B------:R-:W-:Y:S01]  /*6f80*/  FMUL.FTZ R74, R103.reuse, R74 ;  /* 0x0000004a674a7220 */ /* 0x040fe20000410000 */
[C---:B------:R-:W-:Y:S01]  /*6f90*/  FMUL.FTZ R75, R103.reuse, R75 ;  /* 0x0000004b674b7220 */ /* 0x040fe20000410000 */
[C---:B------:R-:W-:Y:S01]  /*6fa0*/  FMUL.FTZ R72, R102.reuse, R72 ;  /* 0x0000004866487220 */ /* 0x040fe20000410000 */
[----:B------:R-:W-:Y:S01]  /*6fb0*/  FMUL.FTZ R73, R102, R73 ;  /* 0x0000004966497220 */ /* 0x000fe20000410000 */
[-C--:B------:R-:W-:Y:S03]  /*6fc0*/  FFMA.FTZ R121, R12, R101.reuse, -R114 ;  /* 0x000000650c797223 */ /* 0x080fe60000010872 */
[----:B------:R-:W-:Y:S01]  /*6fd0*/  MUFU.EX2 R124, R124 ;  /* 0x0000007c007c7308 */ /* 0x000fe20000000800 */
[-C--:B------:R-:W-:Y:S01]  /*6fe0*/  FFMA.FTZ R12, R14, R101.reuse, -R112 ;  /* 0x000000650e0c7223 */ /* 0x080fe20000010870 */
[----:B------:R-:W-:Y:S01]  /*6ff0*/  FMUL.FTZ R14, R103, R90 ;  /* 0x0000005a670e7220 */ /* 0x000fe20000410000 */
[-CC-:B------:R-:W-:Y:S01]  /*7000*/  FFMA.FTZ R129, R24, R101.reuse, -R114.reuse ;  /* 0x0000006518817223 */ /* 0x180fe20000010872 */
[-CC-:B------:R-:W-:Y:S01]  /*7010*/  FFMA.FTZ R132, R25, R101.reuse, -R114.reuse ;  /* 0x0000006519847223 */ /* 0x180fe20000010872 */
[-CC-:B------:R-:W-:Y:S01]  /*7020*/  FFMA.FTZ R134, R36, R101.reuse, -R114.reuse ;  /* 0x0000006524867223 */ /* 0x180fe20000010872 */
[-C--:B------:R-:W-:Y:S01]  /*7030*/  FFMA.FTZ R131, R37, R101.reuse, -R114 ;  /* 0x0000006525837223 */ /* 0x080fe20000010872 */
[--C-:B------:R-:W-:Y:S03]  /*7040*/  FFMA.FTZ R133, R38, R101, -R112.reuse ;  /* 0x0000006526857223 */ /* 0x100fe60000010870 */
[----:B------:R-:W4:Y:S01]  /*7050*/  MUFU.EX2 R119, R119 ;  /* 0x0000007700777308 */ /* 0x000f220000000800 */
[----:B--2---:R-:W-:Y:S01]  /*7060*/  F2FP.BF16.F32.PACK_AB R96, R120, R117 ;  /* 0x000000757860723e */ /* 0x004fe200000010ff */
[----:B------:R-:W-:Y:S01]  /*7070*/  FFMA.FTZ R136, R39, R101, -R112 ;  /* 0x0000006527887223 */ /* 0x000fe20000010870 */
[C---:B------:R-:W-:Y:S01]  /*7080*/  FMUL.FTZ R78, R103.reuse, R78 ;  /* 0x0000004e674e7220 */ /* 0x040fe20000410000 */
[----:B------:R-:W-:Y:S01]  /*7090*/  LDSM.16.MT88.4 R36, [R152+0x8000] ;  /* 0x008000009824783b */ /* 0x000fe20000004200 */
[C---:B------:R-:W-:Y:S01]  /*70a0*/  FMUL.FTZ R79, R103.reuse, R79 ;  /* 0x0000004f674f7220 */ /* 0x040fe20000410000 */
[C---:B------:R-:W-:Y:S01]  /*70b0*/  FMUL.FTZ R76, R102.reuse, R76 ;  /* 0x0000004c664c7220 */ /* 0x040fe20000410000 */
[C---:B------:R-:W-:Y:S03]  /*70c0*/  FMUL.FTZ R77, R102.reuse, R77 ;  /* 0x0000004d664d7220 */ /* 0x040fe60000410000 */
[----:B------:R-:W2:Y:S01]  /*70d0*/  MUFU.EX2 R116, R116 ;  /* 0x0000007400747308 */ /* 0x000ea20000000800 */
[C---:B------:R-:W-:Y:S01]  /*70e0*/  FMUL.FTZ R82, R103.reuse, R82 ;  /* 0x0000005267527220 */ /* 0x040fe20000410000 */
[----:B------:R-:W-:Y:S01]  /*70f0*/  FMUL.FTZ R83, R103, R83 ;  /* 0x0000005367537220 */ /* 0x000fe20000410000 */
[C---:B------:R-:W-:Y:S01]  /*7100*/  FMUL.FTZ R80, R102.reuse, R80 ;  /* 0x0000005066507220 */ /* 0x040fe20000410000 */
[----:B------:R-:W-:Y:S01]  /*7110*/  FMUL.FTZ R81, R102, R81 ;  /* 0x0000005166517220 */ /* 0x000fe20000410000 */
[-C--:B------:R-:W-:Y:S01]  /*7120*/  FFMA.FTZ R128, R21, R101.reuse, -R114 ;  /* 0x0000006515807223 */ /* 0x080fe20000010872 */
[-C--:B------:R-:W-:Y:S01]  /*7130*/  FFMA.FTZ R21, R26, R101.reuse, -R112 ;  /* 0x000000651a157223 */ /* 0x080fe20000010870 */
[-C--:B------:R-:W-:Y:S03]  /*7140*/  FFMA.FTZ R122, R16, R101.reuse, -R114 ;  /* 0x00000065107a7223 */ /* 0x080fe60000010872 */
[----:B------:R-:W-:Y:S01]  /*7150*/  MUFU.EX2 R118, R118 ;  /* 0x0000007600767308 */ /* 0x000fe20000000800 */
[----:B----4-:R-:W-:Y:S01]  /*7160*/  F2FP.BF16.F32.PACK_AB R97, R119, R124 ;  /* 0x0000007c7761723e */ /* 0x010fe200000010ff */
[----:B------:R-:W-:Y:S01]  /*7170*/  FMUL.FTZ R16, R102, R84 ;  /* 0x0000005466107220 */ /* 0x000fe20000410000 */
[-CC-:B------:R-:W-:Y:S01]  /*7180*/  FFMA.FTZ R123, R18, R101.reuse, -R112.reuse ;  /* 0x00000065127b7223 */ /* 0x180fe20000010870 */
[----:B------:R-:W-:Y:S01]  /*7190*/  FMUL.FTZ R18, R103, R86 ;  /* 0x0000005667127220 */ /* 0x000fe20000410000 */
[----:B------:R-:W-:Y:S01]  /*71a0*/  FFMA.FTZ R126, R19, R101, -R112 ;  /* 0x00000065137e7223 */ /* 0x000fe20000010870 */
[----:B------:R-:W-:Y:S01]  /*71b0*/  FMUL.FTZ R19, R103, R87 ;  /* 0x0000005767137220 */ /* 0x000fe20000410000 */
[----:B------:R-:W-:Y:S03]  /*71c0*/  FFMA.FTZ R125, R20, R101, -R114 ;  /* 0x00000065147d7223 */ /* 0x000fe60000010872 */
[----:B------:R-:W4:Y:S01]  /*71d0*/  MUFU.EX2 R115, R115 ;  /* 0x0000007300737308 */ /* 0x000f220000000800 */
        /* <DEDUP_REMOVED lines=19> */
[-CC-:B------:R-:W-:Y:S01]  /*7310*/  FFMA.FTZ R53, R54, R101.reuse, -R112.reuse ;  /* 0x0000006536357223 */ /* 0x180fe20000010870 */
[-C--:B------:R-:W-:Y:S01]  /*7320*/  FFMA.FTZ R54, R55, R101.reuse, -R112 ;  /* 0x0000006537367223 */ /* 0x080fe20000010870 */
[-CC-:B------:R-:W-:Y:S01]  /*7330*/  FFMA.FTZ R55, R56, R101.reuse, -R114.reuse ;  /* 0x0000006538377223 */ /* 0x180fe20000010872 */
[-C--:B------:R-:W-:Y:S01]  /*7340*/  FFMA.FTZ R56, R57, R101.reuse, -R114 ;  /* 0x0000006539387223 */ /* 0x080fe20000010872 */
[C---:B-1----:R-:W-:Y:S02]  /*7350*/  HMMA.16816.F32.BF16 R4, R96.reuse, R104, R4 ;  /* 0x000000686004723c */ /* 0x042fe40000041804 */
[----:B------:R-:W-:Y:S03]  /*7360*/  MUFU.EX2 R123, R123 ;  /* 0x0000007b007b7308 */ /* 0x000fe60000000800 */
[-C--:B------:R-:W-:Y:S01]  /*7370*/  FFMA.FTZ R57, R58, R101.reuse, -R112 ;  /* 0x000000653a397223 */ /* 0x080fe20000010870 */
[-C--:B------:R-:W-:Y:S01]  /*7380*/  FFMA.FTZ R52, R52, R101.reuse, -R114 ;  /* 0x0000006534347223 */ /* 0x080fe20000010872 */
[-C--:B------:R-:W-:Y:S01]  /*7390*/  FFMA.FTZ R58, R59, R101.reuse, -R112 ;  /* 0x000000653b3a7223 */ /* 0x080fe20000010870 */
[C---:B------:R-:W-:Y:S01]  /*73a0*/  HMMA.16816.F32.BF16 R8, R96.reuse, R106, R8 ;  /* 0x0000006a6008723c */ /* 0x040fe20000041808 */
[----:B------:R-:W1:Y:S03]  /*73b0*/  LDSM.16.MT88.4 R104, [R152+0x6000] ;  /* 0x006000009868783b */ /* 0x000e660000004200 */
[----:B------:R-:W2:Y:S01]  /*73c0*/  MUFU.EX2 R126, R126 ;  /* 0x0000007e007e7308 */ /* 0x000ea20000000800 */
[----:B------:R-:W-:Y:S01]  /*73d0*/  FFMA.FTZ R59, R64, R101, -R114 ;  /* 0x00000065403b7223 */ /* 0x000fe20000010872 */
[----:B------:R-:W-:Y:S01]  /*73e0*/  FFMA.FTZ R117, R102, R185, R117 ;  /* 0x000000b966757223 */ /* 0x000fe20000010075 */
[----:B------:R-:W-:Y:S01]  /*73f0*/  FFMA.FTZ R124, R103, R186, R124 ;  /* 0x000000ba677c7223 */ /* 0x000fe2000001007c */
[----:B------:R-:W-:Y:S01]  /*7400*/  ISETP.NE.AND P1, PT, R184, -0x1, PT ;  /* 0xffffffffb800780c */ /* 0x000fe20003f25270 */
[C---:B------:R-:W-:Y:S05]  /*7410*/  HMMA.16816.F32.BF16 R68, R96.reuse, R108, R68 ;  /* 0x0000006c6044723c */ /* 0x040fea0000041844 */
[----:B------:R-:W-:Y:S01]  /*7420*/  MUFU.EX2 R125, R125 ;  /* 0x0000007d007d7308 */ /* 0x000fe20000000800 */
[----:B------:R-:W-:Y:S01]  /*7430*/  FFMA.FTZ R108, R13, R101, -R114 ;  /* 0x000000650d6c7223 */ /* 0x000fe20000010872 */
[----:B------:R-:W-:Y:S01]  /*7440*/  FMUL.FTZ R13, R102, R89 ;  /* 0x00000059660d7220 */ /* 0x000fe20000410000 */
[----:B------:R-:W-:Y:S01]  /*7450*/  FFMA.FTZ R109, R15, R101, -R112 ;  /* 0x000000650f6d7223 */ /* 0x000fe20000010870 */
[----:B------:R-:W-:Y:S01]  /*7460*/  FMUL.FTZ R15, R103, R91 ;  /* 0x0000005b670f7220 */ /* 0x000fe20000410000 */
[----:B------:R-:W-:Y:S01]  /*7470*/  FADD.FTZ R120, R120, R117 ;  /* 0x0000007578787221 */ /* 0x000fe20000010000 */
[C---:B------:R-:W-:Y:S04]  /*7480*/  HMMA.16816.F32.BF16 R72, R96.reuse, R110, R72 ;  /* 0x0000006e6048723c */ /* 0x040fe80000041848 */
[----:B------:R4:W-:Y:S01]  /*7490*/  MUFU.EX2 R110, R12 ;  /* 0x0000000c006e7308 */ /* 0x0009e20000000800 */
[----:B--2---:R-:W-:Y:S01]  /*74a0*/  F2FP.BF16.F32.PACK_AB R87, R126, R123 ;  /* 0x0000007b7e57723e */ /* 0x004fe200000010ff */
[----:B------:R-:W-:Y:S01]  /*74b0*/  FFMA.FTZ R111, R17, R101, -R114 ;  /* 0x00000065116f7223 */ /* 0x000fe20000010872 */
[----:B------:R-:W-:Y:S01]  /*74c0*/  FMUL.FTZ R17, R102, R85 ;  /* 0x0000005566117220 */ /* 0x000fe20000410000 */
[----:B------:R-:W-:Y:S01]  /*74d0*/  FADD.FTZ R113, R113, R120 ;  /* 0x0000007871717221 */ /* 0x000fe20000010000 */
[----:B------:R-:W-:Y:S01]  /*74e0*/  FADD.FTZ R119, R119, R124 ;  /* 0x0000007c77777221 */ /* 0x000fe20000010000 */
[C---:B---3--:R-:W-:Y:S04]  /*74f0*/  HMMA.16816.F32.BF16 R76, R96.reuse, R92, R76 ;  /* 0x0000005c604c723c */ /* 0x048fe8000004184c */
[----:B------:R-:W2:Y:S01]  /*7500*/  MUFU.EX2 R108, R108 ;  /* 0x0000006c006c7308 */ /* 0x000ea20000000800 */
[----:B------:R-:W-:Y:S01]  /*7510*/  FADD.FTZ R116, R116, R113 ;  /* 0x0000007174747221 */ /* 0x000fe20000010000 */
[----:B------:R-:W-:Y:S01]  /*7520*/  FADD.FTZ R118, R118, R119 ;  /* 0x0000007776767221 */ /* 0x000fe20000010000 */
[----:B------:R-:W-:Y:S03]  /*7530*/  MOV R103, R100 ;  /* 0x0000006400677202 */ /* 0x000fe60000000f00 */
[----:B------:R-:W-:Y:S04]  /*7540*/  FADD.FTZ R115, R115, R118 ;  /* 0x0000007673737221 */ /* 0x000fe80000010000 */
[----:B------:R-:W3:Y:S01]  /*7550*/  MUFU.EX2 R109, R109 ;  /* 0x0000006d006d7308 */ /* 0x000ee20000000800 */
[----:B----4-:R-:W-:Y:S02]  /*7560*/  FMUL.FTZ R12, R102, R88 ;  /* 0x00000058660c7220 */ /* 0x010fe40000410000 */
[----:B------:R-:W4:Y:S05]  /*7570*/  LDSM.16.MT88.4 R88, [R158+0x6800] ;  /* 0x006800009e58783b */ /* 0x000f2a0000004200 */
[C---:B------:R-:W-:Y:S02]  /*7580*/  HMMA.16816.F32.BF16 R12, R96.reuse, R94, R12 ;  /* 0x0000005e600c723c */ /* 0x040fe4000004180c */
[----:B------:R-:W5:Y:S01]  /*7590*/  MUFU.EX2 R111, R111 ;  /* 0x0000006f006f7308 */ /* 0x000f620000000800 */
[----:B------:R-:W4:Y:S01]  /*75a0*/  LDSM.16.MT88.4 R92, [R154+0x6800] ;  /* 0x006800009a5c783b */ /* 0x000f220000004200 */
[----:B--2---:R-:W-:Y:S04]  /*75b0*/  F2FP.BF16.F32.PACK_AB R84, R108, R121 ;  /* 0x000000796c54723e */ /* 0x004fe800000010ff */
[C---:B-1----:R-:W-:Y:S04]  /*75c0*/  HMMA.16816.F32.BF16 R80, R96.reuse, R104, R80 ;  /* 0x000000686050723c */ /* 0x042fe80000041850 */
[----:B------:R-:W1:Y:S01]  /*75d0*/  MUFU.EX2 R128, R128 ;  /* 0x0000008000807308 */ /* 0x000e620000000800 */
[----:B---3--:R-:W-:Y:S01]  /*75e0*/  F2FP.BF16.F32.PACK_AB R85, R109, R110 ;  /* 0x0000006e6d55723e */ /* 0x008fe200000010ff */
[----:B------:R-:W-:Y:S02]  /*75f0*/  FADD.FTZ R110, R110, R115 ;  /* 0x000000736e6e7221 */ /* 0x000fe40000010000 */
[----:B------:R-:W-:Y:S01]  /*7600*/  HMMA.16816.F32.BF16 R16, R96, R106, R16 ;  /* 0x0000006a6010723c */ /* 0x000fe20000041810 */
[----:B------:R-:W2:Y:S05]  /*7610*/  LDSM.16.MT88.4 R96, [R153+0x6800] ;  /* 0x006800009960783b */ /* 0x000eaa0000004200 */
[----:B------:R-:W-:Y:S01]  /*7620*/  MUFU.EX2 R127, R127 ;  /* 0x0000007f007f7308 */ /* 0x000fe20000000800 */
[----:B-----5:R-:W-:Y:S01]  /*7630*/  F2FP.BF16.F32.PACK_AB R86, R111, R122 ;  /* 0x0000007a6f56723e */ /* 0x020fe200000010ff */
[----:B------:R-:W-:Y:S04]  /*7640*/  FADD.FTZ R110, R109, R110 ;  /* 0x0000006e6d6e7221 */ /* 0x000fe80000010000 */
[----:B------:R-:W-:Y:S01]  /*7650*/  FADD.FTZ R123, R123, R110 ;  /* 0x0000006e7b7b7221 */ /* 0x000fe20000010000 */
[----:B------:R-:W3:Y:S01]  /*7660*/  LDSM.16.MT88.4 R104, [R152+0x6800] ;  /* 0x006800009868783b */ /* 0x000ee20000004200 */
[----:B-1----:R-:W-:Y:S02]  /*7670*/  F2FP.BF16.F32.PACK_AB R20, R128, R125 ;  /* 0x0000007d8014723e */ /* 0x002fe400000010ff */
[----:B------:R-:W-:Y:S01]  /*7680*/  MUFU.EX2 R130, R130 ;  /* 0x0000008200827308 */ /* 0x000fe20000000800 */
[----:B------:R-:W-:Y:S01]  /*7690*/  FADD.FTZ R126, R126, R123 ;  /* 0x0000007b7e7e7221 */ /* 0x000fe20000010000 */
[C---:B----4-:R-:W-:Y:S08]  /*76a0*/  HMMA.16816.F32.BF16 R4, R84.reuse, R88, R4 ;  /* 0x000000585404723c */ /* 0x050ff00000041804 */
[----:B------:R-:W-:Y:S01]  /*76b0*/  MUFU.EX2 R129, R129 ;  /* 0x0000008100817308 */ /* 0x000fe20000000800 */
[C---:B------:R-:W-:Y:S01]  /*76c0*/  HMMA.16816.F32.BF16 R8, R84.reuse, R90, R8 ;  /* 0x0000005a5408723c */ /* 0x040fe20000041808 */
[----:B------:R-:W1:Y:S08]  /*76d0*/  LDSM.16.MT88.4 R88, [R158+0x7000] ;  /* 0x007000009e58783b */ /* 0x000e700000004200 */
[----:B------:R-:W4:Y:S01]  /*76e0*/  MUFU.EX2 R132, R132 ;  /* 0x0000008400847308 */ /* 0x000f220000000800 */
[C---:B------:R-:W-:Y:S09]  /*76f0*/  HMMA.16816.F32.BF16 R68, R84.reuse, R92, R68 ;  /* 0x0000005c5444723c */ /* 0x040ff20000041844 */
[----:B------:R-:W-:Y:S01]  /*7700*/  MUFU.EX2 R134, R134 ;  /* 0x0000008600867308 */ /* 0x000fe20000000800 */
[C---:B------:R-:W-:Y:S01]  /*7710*/  HMMA.16816.F32.BF16 R72, R84.reuse, R94, R72 ;  /* 0x0000005e5448723c */ /* 0x040fe20000041848 */
[----:B------:R-:W-:Y:S08]  /*7720*/  LDSM.16.MT88.4 R92, [R152+0x7000] ;  /* 0x00700000985c783b */ /* 0x000ff00000004200 */
[----:B------:R-:W-:Y:S01]  /*7730*/  MUFU.EX2 R131, R131 ;  /* 0x0000008300837308 */ /* 0x000fe20000000800 */
[----:B----4-:R-:W-:Y:S01]  /*7740*/  F2FP.BF16.F32.PACK_AB R22, R132, R129 ;  /* 0x000000818416723e */ /* 0x010fe200000010ff */
[C---:B--2---:R-:W-:Y:S08]  /*7750*/  HMMA.16816.F32.BF16 R76, R84.reuse, R96, R76 ;  /* 0x00000060544c723c */ /* 0x044ff0000004184c */
[----:B------:R2:W-:Y:S01]  /*7760*/  MUFU.EX2 R97, R21 ;  /* 0x0000001500617308 */ /* 0x0005e20000000800 */
[-C--:B------:R-:W-:Y:S02]  /*7770*/  FFMA.FTZ R96, R27, R101.reuse, -R112 ;  /* 0x000000651b607223 */ /* 0x080fe40000010870 */
[----:B------:R-:W4:Y:S01]  /*7780*/  LDSM.16.MT88.4 R24, [R154+0x7000] ;  /* 0x007000009a18783b */ /* 0x000f220000004200 */
[C---:B------:R-:W-:Y:S06]  /*7790*/  HMMA.16816.F32.BF16 R12, R84.reuse, R98, R12 ;  /* 0x00000062540c723c */ /* 0x040fec000004180c */
[----:B------:R-:W5:Y:S01]  /*77a0*/  MUFU.EX2 R96, R96 ;  /* 0x0000006000607308 */ /* 0x000f620000000800 */
[-CC-:B------:R-:W-:Y:S01]  /*77b0*/  FFMA.FTZ R98, R28, R101.reuse, -R114.reuse ;  /* 0x000000651c627223 */ /* 0x180fe20000010872 */
[-CC-:B------:R-:W-:Y:S01]  /*77c0*/  FFMA.FTZ R99, R29, R101.reuse, -R114.reuse ;  /* 0x000000651d637223 */ /* 0x180fe20000010872 */
[C---:B---3--:R-:W-:Y:S07]  /*77d0*/  HMMA.16816.F32.BF16 R80, R84.reuse, R104, R80 ;  /* 0x000000685450723c */ /* 0x048fee0000041850 */
[----:B------:R-:W-:Y:S01]  /*77e0*/  MUFU.EX2 R98, R98 ;  /* 0x0000006200627308 */ /* 0x000fe20000000800 */
[-CC-:B------:R-:W-:Y:S01]  /*77f0*/  FFMA.FTZ R104, R32, R101.reuse, -R114.reuse ;  /* 0x0000006520687223 */ /* 0x180fe20000010872 */
[----:B------:R-:W-:Y:S01]  /*7800*/  FFMA.FTZ R105, R33, R101, -R114 ;  /* 0x0000006521697223 */ /* 0x000fe20000010872 */
[----:B--2---:R-:W-:Y:S01]  /*7810*/  F2FP.BF16.F32.PACK_AB R21, R130, R127 ;  /* 0x0000007f8215723e */ /* 0x004fe200000010ff */
[----:B------:R-:W-:Y:S01]  /*7820*/  FADD.FTZ R127, R127, R126 ;  /* 0x0000007e7f7f7221 */ /* 0x000fe20000010000 */
[----:B------:R-:W-:Y:S01]  /*7830*/  HMMA.16816.F32.BF16 R16, R84, R106, R16 ;  /* 0x0000006a5410723c */ /* 0x000fe20000041810 */
[----:B------:R-:W2:Y:S04]  /*7840*/  LDSM.16.MT88.4 R84, [R153+0x7000] ;  /* 0x007000009954783b */ /* 0x000ea80000004200 */
[----:B------:R-:W-:Y:S01]  /*7850*/  MUFU.EX2 R99, R99 ;  /* 0x0000006300637308 */ /* 0x000fe20000000800 */
[----:B-----5:R-:W-:Y:S01]  /*7860*/  F2FP.BF16.F32.PACK_AB R23, R96, R97 ;  /* 0x000000616017723e */ /* 0x020fe200000010ff */
[-CC-:B------:R-:W-:Y:S01]  /*7870*/  FFMA.FTZ R106, R34, R101.reuse, -R112.reuse ;  /* 0x00000065226a7223 */ /* 0x180fe20000010870 */
[-CC-:B------:R-:W-:Y:S01]  /*7880*/  FFMA.FTZ R107, R35, R101.reuse, -R112.reuse ;  /* 0x00000065236b7223 */ /* 0x180fe20000010870 */
[----:B------:R-:W-:Y:S01]  /*7890*/  FADD.FTZ R130, R130, R127 ;  /* 0x0000007f82827221 */ /* 0x000fe20000010000 */
[----:B------:R-:W-:Y:S03]  /*78a0*/  LDSM.16.MT88.4 R32, [R153+0x7800] ;  /* 0x007800009920783b */ /* 0x000fe60000004200 */
[C---:B-1----:R-:W-:Y:S02]  /*78b0*/  HMMA.16816.F32.BF16 R4, R20.reuse, R88, R4 ;  /* 0x000000581404723c */ /* 0x042fe40000041804 */
[----:B------:R-:W-:Y:S03]  /*78c0*/  MUFU.EX2 R104, R104 ;  /* 0x0000006800687308 */ /* 0x000fe60000000800 */
[-CC-:B------:R-:W-:Y:S01]  /*78d0*/  FFMA.FTZ R88, R30, R101.reuse, -R112.reuse ;  /* 0x000000651e587223 */ /* 0x180fe20000010870 */
[----:B------:R-:W-:Y:S01]  /*78e0*/  FFMA.FTZ R89, R31, R101, -R112 ;  /* 0x000000651f597223 */ /* 0x000fe20000010870 */
[----:B------:R-:W-:Y:S01]  /*78f0*/  FADD.FTZ R97, R97, R130 ;  /* 0x0000008261617221 */ /* 0x000fe20000010000 */
[C---:B------:R-:W-:Y:S01]  /*7900*/  HMMA.16816.F32.BF16 R8, R20.reuse, R90, R8 ;  /* 0x0000005a1408723c */ /* 0x040fe20000041808 */
[----:B------:R-:W-:Y:S03]  /*7910*/  LDSM.16.MT88.4 R28, [R154+0x7800] ;  /* 0x007800009a1c783b */ /* 0x000fe60000004200 */
[----:B------:R-:W-:Y:S01]  /*7920*/  MUFU.EX2 R105, R105 ;  /* 0x0000006900697308 */ /* 0x000fe20000000800 */
[----:B------:R-:W-:Y:S03]  /*7930*/  FADD.FTZ R97, R96, R97 ;  /* 0x0000006160617221 */ /* 0x000fe60000010000 */
[C---:B----4-:R-:W-:Y:S06]  /*7940*/  HMMA.16816.F32.BF16 R68, R20.reuse, R24, R68 ;  /* 0x000000181444723c */ /* 0x050fec0000041844 */
[----:B------:R-:W-:Y:S02]  /*7950*/  MUFU.EX2 R89, R89 ;  /* 0x0000005900597308 */ /* 0x000fe40000000800 */
[C---:B------:R-:W-:Y:S01]  /*7960*/  HMMA.16816.F32.BF16 R72, R20.reuse, R26, R72 ;  /* 0x0000001a1448723c */ /* 0x040fe20000041848 */
[----:B------:R-:W1:Y:S07]  /*7970*/  LDSM.16.MT88.4 R24, [R158+0x7800] ;  /* 0x007800009e18783b */ /* 0x000e6e0000004200 */
[----:B------:R-:W3:Y:S01]  /*7980*/  MUFU.EX2 R88, R88 ;  /* 0x0000005800587308 */ /* 0x000ee20000000800 */
        /* <DEDUP_REMOVED lines=8> */
[----:B------:R-:W-:Y:S08]  /*7a10*/  LDSM.16.MT88.4 R92, [R158+0x9800] ;  /* 0x009800009e5c783b */ /* 0x000ff00000004200 */
[----:B------:R-:W5:Y:S01]  /*7a20*/  MUFU.EX2 R136, R136 ;  /* 0x0000008800887308 */ /* 0x000f620000000800 */
[----:B---3--:R-:W-:Y:S01]  /*7a30*/  F2FP.BF16.F32.PACK_AB R21, R89, R88 ;  /* 0x000000585915723e */ /* 0x008fe200000010ff */
[----:B------:R-:W-:Y:S01]  /*7a40*/  FADD.FTZ R88, R88, R97 ;  /* 0x0000006158587221 */ /* 0x000fe20000010000 */
[----:B------:R-:W-:Y:S02]  /*7a50*/  F2FP.BF16.F32.PACK_AB R20, R99, R98 ;  /* 0x000000626314723e */ /* 0x000fe400000010ff */
[----:B------:R-:W-:Y:S02]  /*7a60*/  F2FP.BF16.F32.PACK_AB R22, R105, R104 ;  /* 0x000000686916723e */ /* 0x000fe400000010ff */
[----:B----4-:R-:W-:Y:S03]  /*7a70*/  F2FP.BF16.F32.PACK_AB R23, R107, R106 ;  /* 0x0000006a6b17723e */ /* 0x010fe600000010ff */
[----:B------:R-:W-:Y:S04]  /*7a80*/  MUFU.EX2 R40, R40 ;  /* 0x0000002800287308 */ /* 0x000fe80000000800 */
[C---:B-1----:R-:W-:Y:S06]  /*7a90*/  HMMA.16816.F32.BF16 R4, R20.reuse, R24, R4 ;  /* 0x000000181404723c */ /* 0x042fec0000041804 */
[----:B------:R-:W1:Y:S02]  /*7aa0*/  MUFU.EX2 R41, R41 ;  /* 0x0000002900297308 */ /* 0x000e640000000800 */
[C---:B------:R-:W-:Y:S01]  /*7ab0*/  HMMA.16816.F32.BF16 R8, R20.reuse, R26, R8 ;  /* 0x0000001a1408723c */ /* 0x040fe20000041808 */
[----:B------:R-:W3:Y:S07]  /*7ac0*/  LDSM.16.MT88.4 R24, [R158+0x8000] ;  /* 0x008000009e18783b */ /* 0x000eee0000004200 */
[----:B------:R-:W-:Y:S01]  /*7ad0*/  MUFU.EX2 R42, R42 ;  /* 0x0000002a002a7308 */ /* 0x000fe20000000800 */
[C---:B------:R-:W-:Y:S09]  /*7ae0*/  HMMA.16816.F32.BF16 R68, R20.reuse, R28, R68 ;  /* 0x0000001c1444723c */ /* 0x040ff20000041844 */
[----:B------:R-:W4:Y:S01]  /*7af0*/  MUFU.EX2 R43, R43 ;  /* 0x0000002b002b7308 */ /* 0x000f220000000800 */
[C---:B------:R-:W-:Y:S01]  /*7b00*/  HMMA.16816.F32.BF16 R72, R20.reuse, R30, R72 ;  /* 0x0000001e1448723c */ /* 0x040fe20000041848 */
[----:B------:R-:W3:Y:S08]  /*7b10*/  LDSM.16.MT88.4 R28, [R154+0x8000] ;  /* 0x008000009a1c783b */ /* 0x000ef00000004200 */
[----:B------:R-:W-:Y:S01]  /*7b20*/  MUFU.EX2 R135, R135 ;  /* 0x0000008700877308 */ /* 0x000fe20000000800 */
[C---:B------:R-:W-:Y:S09]  /*7b30*/  HMMA.16816.F32.BF16 R76, R20.reuse, R32, R76 ;  /* 0x00000020144c723c */ /* 0x040ff2000004184c */
[----:B------:R-:W3:Y:S01]  /*7b40*/  MUFU.EX2 R44, R44 ;  /* 0x0000002c002c7308 */ /* 0x000ee20000000800 */
[C---:B------:R-:W-:Y:S01]  /*7b50*/  HMMA.16816.F32.BF16 R12, R20.reuse, R34, R12 ;  /* 0x00000022140c723c */ /* 0x040fe2000004180c */
[----:B------:R-:W3:Y:S08]  /*7b60*/  LDSM.16.MT88.4 R32, [R153+0x8000] ;  /* 0x008000009920783b */ /* 0x000ef00000004200 */
[----:B------:R-:W-:Y:S01]  /*7b70*/  MUFU.EX2 R45, R45 ;  /* 0x0000002d002d7308 */ /* 0x000fe20000000800 */
[C---:B--2---:R-:W-:Y:S09]  /*7b80*/  HMMA.16816.F32.BF16 R80, R20.reuse, R84, R80 ;  /* 0x000000541450723c */ /* 0x044ff20000041850 */
[----:B------:R-:W2:Y:S01]  /*7b90*/  MUFU.EX2 R46, R46 ;  /* 0x0000002e002e7308 */ /* 0x000ea20000000800 */
[----:B------:R-:W-:Y:S09]  /*7ba0*/  HMMA.16816.F32.BF16 R16, R20, R86, R16 ;  /* 0x000000561410723c */ /* 0x000ff20000041810 */
[----:B------:R-:W-:Y:S01]  /*7bb0*/  MUFU.EX2 R47, R47 ;  /* 0x0000002f002f7308 */ /* 0x000fe20000000800 */
[----:B------:R-:W-:Y:S02]  /*7bc0*/  F2FP.BF16.F32.PACK_AB R20, R131, R134 ;  /* 0x000000868314723e */ /* 0x000fe400000010ff */
[----:B-----5:R-:W-:Y:S02]  /*7bd0*/  F2FP.BF16.F32.PACK_AB R21, R136, R133 ;  /* 0x000000858815723e */ /* 0x020fe400000010ff */
[----:B-1----:R-:W-:Y:S02]  /*7be0*/  F2FP.BF16.F32.PACK_AB R22, R41, R40 ;  /* 0x000000282916723e */ /* 0x002fe400000010ff */
[----:B----4-:R-:W-:Y:S03]  /*7bf0*/  F2FP.BF16.F32.PACK_AB R23, R43, R42 ;  /* 0x0000002a2b17723e */ /* 0x010fe600000010ff */
[----:B------:R-:W1:Y:S04]  /*7c00*/  MUFU.EX2 R48, R48 ;  /* 0x0000003000307308 */ /* 0x000e680000000800 */
[C---:B---3--:R-:W-:Y:S06]  /*7c10*/  HMMA.16816.F32.BF16 R4, R20.reuse, R24, R4 ;  /* 0x000000181404723c */ /* 0x048fec0000041804 */
        /* <DEDUP_REMOVED lines=8> */
[----:B------:R-:W5:Y:S01]  /*7ca0*/  MUFU.EX2 R51, R51 ;  /* 0x0000003300337308 */ /* 0x000f620000000800 */
[C---:B------:R-:W-:Y:S09]  /*7cb0*/  HMMA.16816.F32.BF16 R76, R20.reuse, R32, R76 ;  /* 0x00000020144c723c */ /* 0x040ff2000004184c */
[----:B------:R-:W-:Y:S01]  /*7cc0*/  MUFU.EX2 R53, R53 ;  /* 0x0000003500357308 */ /* 0x000fe20000000800 */
[C---:B------:R-:W-:Y:S01]  /*7cd0*/  HMMA.16816.F32.BF16 R12, R20.reuse, R34, R12 ;  /* 0x00000022140c723c */ /* 0x040fe2000004180c */
[----:B------:R-:W5:Y:S08]  /*7ce0*/  LDSM.16.MT88.4 R32, [R153+0x8800] ;  /* 0x008800009920783b */ /* 0x000f700000004200 */
[----:B------:R-:W5:Y:S01]  /*7cf0*/  MUFU.EX2 R54, R54 ;  /* 0x0000003600367308 */ /* 0x000f620000000800 */
[C---:B------:R-:W-:Y:S09]  /*7d00*/  HMMA.16816.F32.BF16 R80, R20.reuse, R36, R80 ;  /* 0x000000241450723c */ /* 0x040ff20000041850 */
[----:B------:R-:W-:Y:S01]  /*7d10*/  MUFU.EX2 R55, R55 ;  /* 0x0000003700377308 */ /* 0x000fe20000000800 */
[----:B------:R-:W-:Y:S01]  /*7d20*/  HMMA.16816.F32.BF16 R16, R20, R38, R16 ;  /* 0x000000261410723c */ /* 0x000fe20000041810 */
[----:B------:R-:W5:Y:S08]  /*7d30*/  LDSM.16.MT88.4 R36, [R152+0x8800] ;  /* 0x008800009824783b */ /* 0x000f700000004200 */
[----:B------:R-:W5:Y:S01]  /*7d40*/  MUFU.EX2 R56, R56 ;  /* 0x0000003800387308 */ /* 0x000f620000000800 */
[----:B------:R-:W-:Y:S02]  /*7d50*/  F2FP.BF16.F32.PACK_AB R20, R44, R135 ;  /* 0x000000872c14723e */ /* 0x000fe400000010ff */
[----:B--2---:R-:W-:Y:S02]  /*7d60*/  F2FP.BF16.F32.PACK_AB R21, R46, R45 ;  /* 0x0000002d2e15723e */ /* 0x004fe400000010ff */
[----:B-1----:R-:W-:Y:S02]  /*7d70*/  F2FP.BF16.F32.PACK_AB R22, R48, R47 ;  /* 0x0000002f3016723e */ /* 0x002fe400000010ff */
[----:B----4-:R-:W-:Y:S03]  /*7d80*/  F2FP.BF16.F32.PACK_AB R23, R50, R49 ;  /* 0x000000313217723e */ /* 0x010fe600000010ff */
[----:B------:R-:W-:Y:S04]  /*7d90*/  MUFU.EX2 R57, R57 ;  /* 0x0000003900397308 */ /* 0x000fe80000000800 */
[C---:B---3--:R-:W-:Y:S06]  /*7da0*/  HMMA.16816.F32.BF16 R4, R20.reuse, R24, R4 ;  /* 0x000000181404723c */ /* 0x048fec0000041804 */
[----:B------:R-:W1:Y:S02]  /*7db0*/  MUFU.EX2 R58, R58 ;  /* 0x0000003a003a7308 */ /* 0x000e640000000800 */
[C---:B------:R-:W-:Y:S01]  /*7dc0*/  HMMA.16816.F32.BF16 R8, R20.reuse, R26, R8 ;  /* 0x0000001a1408723c */ /* 0x040fe20000041808 */
[----:B------:R-:W2:Y:S07]  /*7dd0*/  LDSM.16.MT88.4 R24, [R158+0x9000] ;  /* 0x009000009e18783b */ /* 0x000eae0000004200 */
[----:B------:R-:W-:Y:S01]  /*7de0*/  MUFU.EX2 R59, R59 ;  /* 0x0000003b003b7308 */ /* 0x000fe20000000800 */
[C---:B-----5:R-:W-:Y:S08]  /*7df0*/  HMMA.16816.F32.BF16 R68, R20.reuse, R28, R68 ;  /* 0x0000001c1444723c */ /* 0x060ff00000041844 */
[C---:B------:R-:W-:Y:S01]  /*7e00*/  HMMA.16816.F32.BF16 R72, R20.reuse, R30, R72 ;  /* 0x0000001e1448723c */ /* 0x040fe20000041848 */
[----:B------:R-:W3:Y:S07]  /*7e10*/  LDSM.16.MT88.4 R28, [R154+0x9000] ;  /* 0x009000009a1c783b */ /* 0x000eee0000004200 */
[C---:B------:R-:W-:Y:S08]  /*7e20*/  HMMA.16816.F32.BF16 R76, R20.reuse, R32, R76 ;  /* 0x00000020144c723c */ /* 0x040ff0000004184c */
[C---:B------:R-:W-:Y:S01]  /*7e30*/  HMMA.16816.F32.BF16 R12, R20.reuse, R34, R12 ;  /* 0x00000022140c723c */ /* 0x040fe2000004180c */
[----:B------:R-:W4:Y:S07]  /*7e40*/  LDSM.16.MT88.4 R32, [R153+0x9000] ;  /* 0x009000009920783b */ /* 0x000f2e0000004200 */
[C---:B------:R-:W-:Y:S03]  /*7e50*/  HMMA.16816.F32.BF16 R80, R20.reuse, R36, R80 ;  /* 0x000000241450723c */ /* 0x040fe60000041850 */
[-CC-:B------:R-:W-:Y:S01]  /*7e60*/  FFMA.FTZ R37, R60, R101.reuse, -R114.reuse ;  /* 0x000000653c257223 */ /* 0x180fe20000010872 */
[-CC-:B------:R-:W-:Y:S01]  /*7e70*/  FFMA.FTZ R36, R61, R101.reuse, -R114.reuse ;  /* 0x000000653d247223 */ /* 0x180fe20000010872 */
[-C--:B------:R-:W-:Y:S03]  /*7e80*/  FFMA.FTZ R114, R65, R101.reuse, -R114 ;  /* 0x0000006541727223 */ /* 0x080fe60000010872 */
[----:B------:R-:W-:Y:S01]  /*7e90*/  HMMA.16816.F32.BF16 R16, R20, R38, R16 ;  /* 0x000000261410723c */ /* 0x000fe20000041810 */
[----:B------:R-:W-:Y:S02]  /*7ea0*/  MUFU.EX2 R37, R37 ;  /* 0x0000002500257308 */ /* 0x000fe40000000800 */
[----:B------:R-:W-:Y:S01]  /*7eb0*/  F2FP.BF16.F32.PACK_AB R20, R51, R52 ;  /* 0x000000343314723e */ /* 0x000fe200000010ff */
[--C-:B------:R-:W-:Y:S01]  /*7ec0*/  FFMA.FTZ R38, R62, R101, -R112.reuse ;  /* 0x000000653e267223 */ /* 0x100fe20000010870 */
[----:B------:R-:W-:Y:S01]  /*7ed0*/  F2FP.BF16.F32.PACK_AB R21, R54, R53 ;  /* 0x000000353615723e */ /* 0x000fe200000010ff */
[----:B------:R-:W-:Y:S01]  /*7ee0*/  FFMA.FTZ R39, R63, R101, -R112 ;  /* 0x000000653f277223 */ /* 0x000fe20000010870 */
[----:B------:R-:W-:Y:S02]  /*7ef0*/  F2FP.BF16.F32.PACK_AB R22, R56, R55 ;  /* 0x000000373816723e */ /* 0x000fe400000010ff */
[----:B-1----:R-:W-:Y:S02]  /*7f00*/  F2FP.BF16.F32.PACK_AB R23, R58, R57 ;  /* 0x000000393a17723e */ /* 0x002fe400000010ff */
[----:B------:R-:W1:Y:S05]  /*7f10*/  MUFU.EX2 R36, R36 ;  /* 0x0000002400247308 */ /* 0x000e6a0000000800 */
[C---:B--2---:R-:W-:Y:S05]  /*7f20*/  HMMA.16816.F32.BF16 R4, R20.reuse, R24, R4 ;  /* 0x000000181404723c */ /* 0x044fea0000041804 */
[----:B------:R-:W-:Y:S03]  /*7f30*/  MUFU.EX2 R38, R38 ;  /* 0x0000002600267308 */ /* 0x000fe60000000800 */
[C---:B------:R-:W-:Y:S01]  /*7f40*/  HMMA.16816.F32.BF16 R8, R20.reuse, R26, R8 ;  /* 0x0000001a1408723c */ /* 0x040fe20000041808 */
[----:B------:R-:W2:Y:S06]  /*7f50*/  LDSM.16.MT88.4 R24, [R152+0x9000] ;  /* 0x009000009818783b */ /* 0x000eac0000004200 */
[----:B------:R-:W5:Y:S01]  /*7f60*/  MUFU.EX2 R39, R39 ;  /* 0x0000002700277308 */ /* 0x000f620000000800 */
[----:B-1----:R-:W-:Y:S01]  /*7f70*/  F2FP.BF16.F32.PACK_AB R84, R36, R37 ;  /* 0x000000252454723e */ /* 0x002fe200000010ff */
[C---:B---3--:R-:W-:Y:S08]  /*7f80*/  HMMA.16816.F32.BF16 R68, R20.reuse, R28, R68 ;  /* 0x0000001c1444723c */ /* 0x048ff00000041844 */
[----:B------:R-:W1:Y:S01]  /*7f90*/  MUFU.EX2 R114, R114 ;  /* 0x0000007200727308 */ /* 0x000e620000000800 */
[----:B------:R-:W-:Y:S04]  /*7fa0*/  FADD.FTZ R29, R121, R116 ;  /* 0x00000074791d7221 */ /* 0x000fe80000010000 */
[----:B------:R-:W-:Y:S01]  /*7fb0*/  FADD.FTZ R29, R108, R29 ;  /* 0x0000001d6c1d7221 */ /* 0x000fe20000010000 */
[C---:B------:R-:W-:Y:S03]  /*7fc0*/  HMMA.16816.F32.BF16 R72, R20.reuse, R30, R72 ;  /* 0x0000001e1448723c */ /* 0x040fe60000041848 */
[----:B------:R-:W-:Y:S01]  /*7fd0*/  FADD.FTZ R28, R122, R29 ;  /* 0x0000001d7a1c7221 */ /* 0x000fe20000010000 */
[----:B-----5:R-:W-:Y:S03]  /*7fe0*/  F2FP.BF16.F32.PACK_AB R85, R39, R38 ;  /* 0x000000262755723e */ /* 0x020fe600000010ff */
[----:B------:R-:W-:Y:S01]  /*7ff0*/  FADD.FTZ R28, R111, R28 ;  /* 0x0000001c6f1c7221 */ /* 0x000fe20000010000 */
[C---:B----4-:R-:W-:Y:S03]  /*8000*/  HMMA.16816.F32.BF16 R76, R20.reuse, R32, R76 ;  /* 0x00000020144c723c */ /* 0x050fe6000004184c */
[-CC-:B------:R-:W-:Y:S01]  /*8010*/  FFMA.FTZ R32, R66, R101.reuse, -R112.reuse ;  /* 0x0000006542207223 */ /* 0x180fe20000010870 */
[----:B------:R-:W-:Y:S01]  /*8020*/  FFMA.FTZ R112, R67, R101, -R112 ;  /* 0x0000006543707223 */ /* 0x000fe20000010870 */
[----:B------:R-:W-:Y:S01]  /*8030*/  FADD.FTZ R125, R125, R28 ;  /* 0x0000001c7d7d7221 */ /* 0x000fe20000010000 */
[----:B-1----:R-:W-:Y:S01]  /*8040*/  F2FP.BF16.F32.PACK_AB R86, R114, R59 ;  /* 0x0000003b7256723e */ /* 0x002fe200000010ff */
[----:B------:R-:W1:Y:S01]  /*8050*/  LDSM.16.MT88.4 R28, [R154+0x9800] ;  /* 0x009800009a1c783b */ /* 0x000e620000004200 */
[C---:B------:R-:W-:Y:S01]  /*8060*/  HMMA.16816.F32.BF16 R12, R20.reuse, R34, R12 ;  /* 0x00000022140c723c */ /* 0x040fe2000004180c */
[----:B------:R-:W-:Y:S02]  /*8070*/  MUFU.EX2 R32, R32 ;  /* 0x0000002000207308 */ /* 0x000fe40000000800 */
[----:B------:R-:W-:Y:S04]  /*8080*/  FADD.FTZ R128, R128, R125 ;  /* 0x0000007d80807221 */ /* 0x000fe80000010000 */
[----:B------:R-:W-:Y:S01]  /*8090*/  FADD.FTZ R35, R129, R128 ;  /* 0x0000008081237221 */ /* 0x000fe20000010000 */
[C---:B--2---:R-:W-:Y:S03]  /*80a0*/  HMMA.16816.F32.BF16 R80, R20.reuse, R24, R80 ;  /* 0x000000181450723c */ /* 0x044fe60000041850 */
[----:B------:R-:W2:Y:S01]  /*80b0*/  MUFU.EX2 R33, R112 ;  /* 0x0000007000217308 */ /* 0x000ea20000000800 */
[----:B------:R-:W-:Y:S01]  /*80c0*/  FADD.FTZ R35, R132, R35 ;  /* 0x0000002384237221 */ /* 0x000fe20000010000 */
[----:B------:R-:W-:Y:S02]  /*80d0*/  FADD.FTZ R25, R89, R88 ;  /* 0x0000005859197221 */ /* 0x000fe40000010000 */
[----:B------:R-:W3:Y:S01]  /*80e0*/  LDSM.16.MT88.4 R88, [R153+0x9800] ;  /* 0x009800009958783b */ /* 0x000ee20000004200 */
[----:B------:R-:W-:Y:S01]  /*80f0*/  FADD.FTZ R98, R98, R35 ;  /* 0x0000002362627221 */ /* 0x000fe20000010000 */
[----:B------:R-:W-:Y:S03]  /*8100*/  HMMA.16816.F32.BF16 R16, R20, R26, R16 ;  /* 0x0000001a1410723c */ /* 0x000fe60000041810 */
[----:B------:R-:W-:Y:S01]  /*8110*/  FADD.FTZ R99, R99, R98 ;  /* 0x0000006263637221 */ /* 0x000fe20000010000 */
[----:B------:R-:W-:Y:S03]  /*8120*/  FADD.FTZ R20, R106, R25 ;  /* 0x000000196a147221 */ /* 0x000fe60000010000 */
[----:B------:R-:W-:Y:S01]  /*8130*/  FADD.FTZ R104, R104, R99 ;  /* 0x0000006368687221 */ /* 0x000fe20000010000 */
[----:B------:R-:W-:Y:S01]  /*8140*/  FADD.FTZ R20, R107, R20 ;  /* 0x000000146b147221 */ /* 0x000fe20000010000 */
[----:B--2---:R-:W-:Y:S02]  /*8150*/  F2FP.BF16.F32.PACK_AB R87, R33, R32 ;  /* 0x000000202157723e */ /* 0x004fe400000010ff */
[----:B------:R-:W-:Y:S01]  /*8160*/  FADD.FTZ R105, R105, R104 ;  /* 0x0000006869697221 */ /* 0x000fe20000010000 */
[----:B------:R-:W-:Y:S03]  /*8170*/  FADD.FTZ R21, R133, R20 ;  /* 0x0000001485157221 */ /* 0x000fe60000010000 */
[----:B------:R-:W-:Y:S01]  /*8180*/  FADD.FTZ R134, R134, R105 ;  /* 0x0000006986867221 */ /* 0x000fe20000010000 */
[----:B------:R-:W-:Y:S01]  /*8190*/  MOV R105, R0 ;  /* 0x0000000000697202 */ /* 0x000fe20000000f00 */
        /* <DEDUP_REMOVED lines=40> */
.L_x_8911:
        /* <DEDUP_REMOVED lines=10> */
.L_x_8931:
[----:B------:R-:W3:Y:S01]  /*84c0*/  S2R R4, SR_TID.X ;  /* 0x0000000000047919 */ /* 0x000ee20000002100 */
[----:B------:R-:W2:Y:S01]  /*84d0*/  S2UR UR6, SR_CgaCtaId ;  /* 0x00000000000679c3 */ /* 0x000ea20000008800 */
[----:B----4-:R-:W-:Y:S01]  /*84e0*/  FADD.FTZ R6, R10, R11 ;  /* 0x0000000b0a067221 */ /* 0x010fe20000010000 */
[----:B------:R-:W4:Y:S01]  /*84f0*/  MUFU.RCP R5, R8 ;  /* 0x0000000800057308 */ /* 0x000f220000001000 */
[----:B------:R-:W-:Y:S01]  /*8500*/  FSETP.NE.FTZ.AND P1, PT, R8, RZ, PT ;  /* 0x000000ff0800720b */ /* 0x000fe20003f35000 */
[----:B------:R-:W-:Y:S02]  /*8510*/  UMOV UR7, 0x400 ;  /* 0x0000040000077882 */ /* 0x000fe40000000000 */
[----:B------:R-:W-:-:S04]  /*8520*/  FSETP.NE.FTZ.AND P5, PT, R6, RZ, PT ;  /* 0x000000ff0600720b */ /* 0x000fc80003fb5000 */
[----:B------:R-:W1:Y:S01]  /*8530*/  MUFU.RCP R9, R6 ;  /* 0x0000000600097308 */ /* 0x000e620000001000 */
[----:B----4-:R-:W-:Y:S01]  /*8540*/  FSEL R5, R5, 1, P1 ;  /* 0x3f80000005057808 */ /* 0x010fe20000800000 */
[----:B--2---:R-:W-:-:S04]  /*8550*/  ULEA UR6, UR6, UR7, 0x18 ;  /* 0x0000000706067291 */ /* 0x004fc8000f8ec0ff */
[C---:B------:R-:W-:Y:S01]  /*8560*/  FMUL.FTZ R96, R5.reuse, R96 ;  /* 0x0000006005607220 */ /* 0x040fe20000410000 */
[----:B------:R-:W-:Y:S01]  /*8570*/  FMUL.FTZ R97, R5, R97 ;  /* 0x0000006105617220 */ /* 0x000fe20000410000 */
[----:B-1----:R-:W-:Y:S01]  /*8580*/  FSEL R9, R9, 1, P5 ;  /* 0x3f80000009097808 */ /* 0x002fe20002800000 */
[C---:B------:R-:W-:Y:S01]  /*8590*/  FMUL.FTZ R92, R5.reuse, R92 ;  /* 0x0000005c055c7220 */ /* 0x040fe20000410000 */
[C---:B------:R-:W-:Y:S01]  /*85a0*/  FMUL.FTZ R93, R5.reuse, R93 ;  /* 0x0000005d055d7220 */ /* 0x040fe20000410000 */
[----:B------:R-:W-:Y:S01]  /*85b0*/  FMUL.FTZ R68, R5, R68 ;  /* 0x0000004405447220 */ /* 0x000fe20000410000 */
[C---:B---3--:R-:W-:Y:S01]  /*85c0*/  SHF.L.U32 R10, R4.reuse, 0x1, RZ ;  /* 0x00000001040a7819 */ /* 0x048fe200000006ff */
[C---:B------:R-:W-:Y:S01]  /*85d0*/  FMUL.FTZ R98, R9.reuse, R98 ;  /* 0x0000006209627220 */ /* 0x040fe20000410000 */
[C---:B------:R-:W-:Y:S01]  /*85e0*/  SHF.L.U32 R11, R4.reuse, 0x4, RZ ;  /* 0x00000004040b7819 */ /* 0x040fe200000006ff */
[C---:B------:R-:W-:Y:S01]  /*85f0*/  FMUL.FTZ R99, R9.reuse, R99 ;  /* 0x0000006309637220 */ /* 0x040fe20000410000 */
[----:B------:R-:W-:Y:S01]  /*8600*/  SHF.L.U32 R12, R4, 0x5, RZ ;  /* 0x00000005040c7819 */ /* 0x000fe200000006ff */
[C---:B------:R-:W-:Y:S01]  /*8610*/  FMUL.FTZ R94, R9.reuse, R94 ;  /* 0x0000005e095e7220 */ /* 0x040fe20000410000 */
[----:B------:R-:W-:Y:S01]  /*8620*/  LOP3.LUT R13, R10, 0x6, RZ, 0xc0, !PT ;  /* 0x000000060a0d7812 */ /* 0x000fe200078ec0ff */
[----:B------:R-:W-:Y:S01]  /*8630*/  FMUL.FTZ R95, R9, R95 ;  /* 0x0000005f095f7220 */ /* 0x000fe20000410000 */
[----:B------:R-:W-:Y:S01]  /*8640*/  LOP3.LUT R11, R11, 0x1c0, RZ, 0xc0, !PT ;  /* 0x000001c00b0b7812 */ /* 0x000fe200078ec0ff */
[C---:B------:R-:W-:Y:S01]  /*8650*/  FMUL.FTZ R70, R9.reuse, R70 ;  /* 0x0000004609467220 */ /* 0x040fe20000410000 */
[C---:B------:R-:W-:Y:S01]  /*8660*/  LOP3.LUT P0, RZ, R4.reuse, 0x4, RZ, 0xc0, !PT ;  /* 0x0000000404ff7812 */ /* 0x040fe2000780c0ff */
[----:B------:R-:W-:Y:S01]  /*8670*/  FMUL.FTZ R71, R9, R71 ;  /* 0x0000004709477220 */ /* 0x000fe20000410000 */
[----:B------:R-:W-:Y:S01]  /*8680*/  LOP3.LUT R12, R13, 0x7c00, R12, 0xf8, !PT ;  /* 0x00007c000d0c7812 */ /* 0x000fe200078ef80c */
[----:B------:R-:W-:Y:S01]  /*8690*/  FMUL.FTZ R74, R9, R74 ;  /* 0x0000004a094a7220 */ /* 0x000fe20000410000 */
[----:B------:R-:W-:Y:S01]  /*86a0*/  LOP3.LUT R11, R11, 0x38, R10, 0xf8, !PT ;  /* 0x000000380b0b7812 */ /* 0x000fe200078ef80a */
[----:B------:R-:W-:Y:S01]  /*86b0*/  IMAD.MOV.U32 R10, RZ, RZ, 0x10 ;  /* 0x00000010ff0a7424 */ /* 0x000fe200078e00ff */
[----:B------:R-:W-:Y:S01]  /*86c0*/  R2P PR, R4, 0x18 ;  /* 0x0000001804007804 */ /* 0x000fe20000000000 */
[C---:B------:R-:W-:Y:S01]  /*86d0*/  FMUL.FTZ R75, R9.reuse, R75 ;  /* 0x0000004b094b7220 */ /* 0x040fe20000410000 */
[----:B------:R-:W-:Y:S01]  /*86e0*/  LOP3.LUT R12, R12, R11, RZ, 0xfc, !PT ;  /* 0x0000000b0c0c7212 */ /* 0x000fe200078efcff */
[C---:B------:R-:W-:Y:S01]  /*86f0*/  FMUL.FTZ R78, R9.reuse, R78 ;  /* 0x0000004e094e7220 */ /* 0x040fe20000410000 */
[----:B------:R-:W-:Y:S01]  /*8700*/  MOV R11, 0x20 ;  /* 0x00000020000b7802 */ /* 0x000fe20000000f00 */
[C---:B------:R-:W-:Y:S01]  /*8710*/  FMUL.FTZ R79, R9.reuse, R79 ;  /* 0x0000004f094f7220 */ /* 0x040fe20000410000 */
[----:B------:R-:W-:Y:S01]  /*8720*/  LEA R13, R12, UR6, 0x1 ;  /* 0x000000060c0d7c11 */ /* 0x000fe2000f8e08ff */
        /* <DEDUP_REMOVED lines=8> */
[----:B------:R-:W-:Y:S01]  /*87b0*/  SEL R10, R10, 0xfffffff0, !P0 ;  /* 0xfffffff00a0a7807 */ /* 0x000fe20004000000 */
[C---:B------:R-:W-:Y:S01]  /*87c0*/  FMUL.FTZ R72, R5.reuse, R72 ;  /* 0x0000004805487220 */ /* 0x040fe20000410000 */
[----:B------:R-:W-:Y:S01]  /*87d0*/  FMUL.FTZ R73, R5, R73 ;  /* 0x0000004905497220 */ /* 0x000fe20000410000 */
[----:B------:R-:W-:-:S02]  /*87e0*/  VIADD R15, R13, 0x40 ;  /* 0x000000400d0f7836 */ /* 0x000fc40000000000 */
[C---:B------:R-:W-:Y:S01]  /*87f0*/  FMUL.FTZ R76, R5.reuse, R76 ;  /* 0x0000004c054c7220 */ /* 0x040fe20000410000 */
[C---:B------:R-:W-:Y:S01]  /*8800*/  FMUL.FTZ R77, R5.reuse, R77 ;  /* 0x0000004d054d7220 */ /* 0x040fe20000410000 */
[----:B------:R-:W-:Y:S01]  /*8810*/  IADD3 R11, PT, PT, R12, R13, RZ ;  /* 0x0000000d0c0b7210 */ /* 0x000fe20007ffe0ff */
[----:B------:R-:W-:Y:S01]  /*8820*/  FMUL.FTZ R88, R5, R88 ;  /* 0x0000005805587220 */ /* 0x000fe20000410000 */
[----:B------:R-:W-:Y:S01]  /*8830*/  @P4 IADD3 R15, PT, PT, R13, -0x40, RZ ;  /* 0xffffffc00d0f4810 */ /* 0x000fe20007ffe0ff */
[----:B------:R-:W-:Y:S01]  /*8840*/  FMUL.FTZ R89, R5, R89 ;  /* 0x0000005905597220 */ /* 0x000fe20000410000 */
[----:B------:R-:W-:Y:S01]  /*8850*/  F2FP.BF16.F32.PACK_AB R96, R97, R96 ;  /* 0x000000606160723e */ /* 0x000fe200000010ff */
        /* <DEDUP_REMOVED lines=8> */
[----:B------:R-:W-:Y:S01]  /*88e0*/  STS [R13], R96 ;  /* 0x000000600d007388 */ /* 0x000fe20000000800 */
[C---:B------:R-:W-:Y:S01]  /*88f0*/  IADD3 R9, PT, PT, R10.reuse, R13, RZ ;  /* 0x0000000d0a097210 */ /* 0x040fe20007ffe0ff */
[----:B------:R-:W-:Y:S01]  /*8900*/  IMAD.IADD R21, R10, 0x1, R15 ;  /* 0x000000010a157824 */ /* 0x000fe200078e020f */
[----:B------:R-:W-:Y:S01]  /*8910*/  F2FP.BF16.F32.PACK_AB R68, R69, R68 ;  /* 0x000000444544723e */ /* 0x000fe200000010ff */
[----:B------:R-:W-:Y:S01]  /*8920*/  STS [R13+0x400], R98 ;  /* 0x000400620d007388 */ /* 0x000fe20000000800 */
[----:B------:R-:W-:-:S02]  /*8930*/  F2FP.BF16.F32.PACK_AB R70, R71, R70 ;  /* 0x000000464746723e */ /* 0x000fc400000010ff */
[----:B------:R-:W-:Y:S01]  /*8940*/  F2FP.BF16.F32.PACK_AB R72, R73, R72 ;  /* 0x000000484948723e */ /* 0x000fe200000010ff */
[----:B------:R-:W-:Y:S01]  /*8950*/  STS [R9], R92 ;  /* 0x0000005c09007388 */ /* 0x000fe20000000800 */
[----:B------:R-:W-:Y:S02]  /*8960*/  F2FP.BF16.F32.PACK_AB R74, R75, R74 ;  /* 0x0000004a4b4a723e */ /* 0x000fe400000010ff */
[----:B------:R-:W-:Y:S01]  /*8970*/  IADD3 R17, PT, PT, R10, R11, RZ ;  /* 0x0000000b0a117210 */ /* 0x000fe20007ffe0ff */
[----:B------:R1:W-:Y:S01]  /*8980*/  STS [R9+0x400], R94 ;  /* 0x0004005e09007388 */ /* 0x0003e20000000800 */
[----:B------:R-:W-:Y:S02]  /*8990*/  IADD3 R19, PT, PT, R12, R15, RZ ;  /* 0x0000000f0c137210 */ /* 0x000fe40007ffe0ff */
        /* <DEDUP_REMOVED lines=10> */
[----:B------:R-:W-:Y:S01]  /*8a40*/  STS [R17+0x400], R74 ;  /* 0x0004004a11007388 */ /* 0x000fe20000000800 */
[----:B------:R-:W-:-:S03]  /*8a50*/  IADD3 R12, PT, PT, R10, R19, RZ ;  /* 0x000000130a0c7210 */ /* 0x000fc60007ffe0ff */
[----:B------:R-:W-:Y:S04]  /*8a60*/  STS [R15], R76 ;  /* 0x0000004c0f007388 */ /* 0x000fe80000000800 */
[----:B------:R2:W-:Y:S04]  /*8a70*/  STS [R15+0x400], R78 ;  /* 0x0004004e0f007388 */ /* 0x0005e80000000800 */
[----:B------:R-:W-:Y:S04]  /*8a80*/  STS [R21], R88 ;  /* 0x0000005815007388 */ /* 0x000fe80000000800 */
[----:B------:R-:W-:Y:S04]  /*8a90*/  STS [R21+0x400], R90 ;  /* 0x0004005a15007388 */ /* 0x000fe80000000800 */
[----:B------:R-:W-:Y:S04]  /*8aa0*/  STS [R19], R80 ;  /* 0x0000005013007388 */ /* 0x000fe80000000800 */
[----:B------:R-:W-:Y:S04]  /*8ab0*/  STS [R19+0x400], R82 ;  /* 0x0004005213007388 */ /* 0x000fe80000000800 */
[----:B------:R-:W-:Y:S04]  /*8ac0*/  STS [R12], R5 ;  /* 0x000000050c007388 */ /* 0x000fe80000000800 */
[----:B------:R3:W-:Y:S04]  /*8ad0*/  STS [R12+0x400], R86 ;  /* 0x000400560c007388 */ /* 0x0007e80000000800 */
[----:B-1----:R-:W4:Y:S01]  /*8ae0*/  LD.E.U8 R9, desc[UR4][R2.64+0x1c8] ;  /* 0x0001c80402097980 */ /* 0x002f22000c101100 */
[----:B------:R-:W-:-:S03]  /*8af0*/  ISETP.NE.AND P0, PT, R178, -0x1, PT ;  /* 0xffffffffb200780c */ /* 0x000fc60003f05270 */
[----:B------:R-:W3:Y:S04]  /*8b00*/  LD.E.64 R32, desc[UR4][R2.64+0x88] ;  /* 0x0000880402207980 */ /* 0x000ee8000c101b00 */
[----:B------:R-:W3:Y:S04]  /*8b10*/  LD.E.64 R34, desc[UR4][R2.64+0x90] ;  /* 0x0000900402227980 */ /* 0x000ee8000c101b00 */
[----:B------:R1:W5:Y:S04]  /*8b20*/  LD.E.64 R28, desc[UR4][R2.64+0xa0] ;  /* 0x0000a004021c7980 */ /* 0x000368000c101b00 */
[----:B--2---:R-:W3:Y:S04]  /*8b30*/  @!P0 LD.E.64 R14, desc[UR4][R2.64+0x80] ;  /* 0x00008004020e8980 */ /* 0x004ee8000c101b00 */
[----:B------:R1:W5:Y:S01]  /*8b40*/  LD.E.64 R30, desc[UR4][R2.64+0x70] ;  /* 0x00007004021e7980 */ /* 0x000362000c101b00 */
[----:B----4-:R-:W-:-:S13]  /*8b50*/  ISETP.NE.AND P2, PT, R9, RZ, PT ;  /* 0x000000ff0900720c */ /* 0x010fda0003f45270 */
[----:B------:R-:W2:Y:S04]  /*8b60*/  @!P2 LD.E R10, desc[UR4][R2.64+0x60] ;  /* 0x00006004020aa980 */ /* 0x000ea8000c101900 */
[----:B------:R-:W4:Y:S01]  /*8b70*/  @!P2 LD.E R13, desc[UR4][R2.64+0xb4] ;  /* 0x0000b404020da980 */ /* 0x000f22000c101900 */
[----:B------:R-:W1:Y:S01]  /*8b80*/  S2R R9, SR_TID.X ;  /* 0x0000000000097919 */ /* 0x000e620000002100 */
[----:B------:R-:W1:Y:S01]  /*8b90*/  @P1 MUFU.LG2 R16, R8 ;  /* 0x0000000800101308 */ /* 0x000e620000000c00 */
[-C--:B---3--:R-:W-:Y:S02]  /*8ba0*/  @!P0 IMAD R12, R15, R174.reuse, RZ ;  /* 0x000000ae0f0c8224 */ /* 0x088fe400078e02ff */
[----:B------:R-:W-:-:S04]  /*8bb0*/  @!P0 IMAD.WIDE.U32 R20, R14, R174, RZ ;  /* 0x000000ae0e148225 */ /* 0x000fc800078e00ff */
[-C--:B------:R-:W-:Y:S02]  /*8bc0*/  @P0 IMAD R15, R33, R178.reuse, RZ ;  /* 0x000000b2210f0224 */ /* 0x080fe400078e02ff */
[----:B------:R-:W-:Y:S01]  /*8bd0*/  @P0 IMAD.WIDE.U32 R18, R32, R178, RZ ;  /* 0x000000b220120225 */ /* 0x000fe200078e00ff */
[----:B------:R-:W-:Y:S02]  /*8be0*/  @!P0 IADD3 R12, PT, PT, R21, R12, RZ ;  /* 0x0000000c150c8210 */ /* 0x000fe40007ffe0ff */
[----:B------:R-:W-:Y:S01]  /*8bf0*/  MOV R5, 0x7f800000 ;  /* 0x7f80000000057802 */ /* 0x000fe20000000f00 */
[----:B------:R-:W-:Y:S01]  /*8c00*/  @!P0 IMAD.MOV.U32 R14, RZ, RZ, R20 ;  /* 0x000000ffff0e8224 */ /* 0x000fe200078e0014 */
[----:B------:R-:W-:Y:S01]  /*8c10*/  @P0 IADD3 R12, PT, PT, R19, R15, RZ ;  /* 0x0000000f130c0210 */ /* 0x000fe20007ffe0ff */
[----:B-1----:R-:W-:Y:S01]  /*8c20*/  @P1 FMUL.FTZ R16, R16, 0.69314718246459960938 ;  /* 0x3f31721810101820 */ /* 0x002fe20000410000 */
[-C--:B------:R-:W-:Y:S01]  /*8c30*/  IMAD R15, R35, R173.reuse, RZ ;  /* 0x000000ad230f7224 */ /* 0x080fe200078e02ff */
[----:B------:R-:W-:Y:S01]  /*8c40*/  @P0 MOV R14, R18 ;  /* 0x00000012000e0202 */ /* 0x000fe20000000f00 */
[----:B------:R-:W-:-:S04]  /*8c50*/  IMAD.WIDE.U32 R34, R34, R173, RZ ;  /* 0x000000ad22227225 */ /* 0x000fc800078e00ff */
[----:B-----5:R-:W-:Y:S01]  /*8c60*/  @P1 FFMA.FTZ R5, R7, R100, R16 ;  /* 0x0000006407051223 */ /* 0x020fe20000010010 */
[----:B------:R-:W-:-:S04]  /*8c70*/  SHF.L.U32 R11, R9, 0x3, RZ ;  /* 0x00000003090b7819 */ /* 0x000fc800000006ff */
[----:B------:R-:W-:Y:S01]  /*8c80*/  LOP3.LUT R16, R11, 0x38, RZ, 0xc0, !PT ;  /* 0x000000380b107812 */ /* 0x000fe200078ec0ff */
        /* <DEDUP_REMOVED lines=8> */
.L_x_8920:
[----:B------:R-:W-:Y:S01]  /*8d10*/  IMAD.MOV.U32 R17, RZ, RZ, RZ ;  /* 0x000000ffff117224 */ /* 0x000fe200078e00ff */
[----:B------:R-:W-:Y:S01]  /*8d20*/  SHF.R.U32.HI R3, RZ, 0x3, R9 ;  /* 0x00000003ff037819 */ /* 0x000fe20000011609 */
[----:B------:R-:W-:Y:S05]  /*8d30*/  WARPSYNC.ALL ;  /* 0x0000000000007948 */ /* 0x000fea0003800000 */
[----:B------:R-:W-:Y:S01]  /*8d40*/  BAR.SYNC.DEFER_BLOCKING 0x0 ;  /* 0x0000000000007b1d */ /* 0x000fe20000010000 */
[----:B------:R-:W-:Y:S01]  /*8d50*/  IMAD.WIDE.U32 R22, R176, R32, R16 ;  /* 0x00000020b0167225 */ /* 0x000fe200078e0010 */
[----:B------:R-:W-:Y:S02]  /*8d60*/  ISETP.GE.AND P3, PT, R3, R166, PT ;  /* 0x000000a60300720c */ /* 0x000fe40003f66270 */
[----:B------:R-:W-:Y:S01]  /*8d70*/  LOP3.LUT P6, RZ, R4, 0x3, RZ, 0xc0, !PT ;  /* 0x0000000304ff7812 */ /* 0x000fe200078cc0ff */
[----:B------:R-:W-:Y:S01]  /*8d80*/  IMAD R21, R33, R176, RZ ;  /* 0x000000b021157224 */ /* 0x000fe200078e02ff */
[----:B------:R-:W-:Y:S01]  /*8d90*/  IADD3 R34, P4, P0, R34, R22, R14 ;  /* 0x0000001622227210 */ /* 0x000fe2000789e00e */
[----:B------:R-:W-:Y:S01]  /*8da0*/  IMAD.IADD R15, R35, 0x1, R15 ;  /* 0x00000001230f7824 */ /* 0x000fe200078e020f */
[----:B------:R-:W1:Y:S01]  /*8db0*/  @P5 MUFU.LG2 R6, R6 ;  /* 0x0000000600065308 */ /* 0x000e620000000c00 */
[----:B------:R-:W-:Y:S01]  /*8dc0*/  IMAD.IADD R21, R23, 0x1, R21 ;  /* 0x0000000117157824 */ /* 0x000fe200078e0215 */
[----:B------:R-:W-:Y:S01]  /*8dd0*/  BSSY.RECONVERGENT B0, `(.L_x_8921) ;  /* 0x0000023000007945 */ /* 0x000fe20003800200 */
[----:B------:R-:W-:-:S02]  /*8de0*/  VIADD R19, R3, 0x10 ;  /* 0x0000001003137836 */ /* 0x000fc40000000000 */
[----:B------:R-:W-:Y:S01]  /*8df0*/  VIADD R17, R3, 0x20 ;  /* 0x0000002003117836 */ /* 0x000fe20000000000 */
[----:B------:R-:W-:Y:S01]  /*8e00*/  IADD3.X R35, PT, PT, R15, R21, R12, P4, P0 ;  /* 0x000000150f237210 */ /* 0x000fe200027e040c */
[----:B------:R-:W-:Y:S01]  /*8e10*/  VIADD R23, R3, 0x30 ;  /* 0x0000003003177836 */ /* 0x000fe20000000000 */
[-C--:B------:R-:W-:Y:S01]  /*8e20*/  ISETP.GE.AND P2, PT, R19, R166.reuse, PT ;  /* 0x000000a61300720c */ /* 0x080fe20003f46270 */
[----:B------:R-:W-:Y:S01]  /*8e30*/  IMAD.MOV.U32 R2, RZ, RZ, 0x7f800000 ;  /* 0x7f800000ff027424 */ /* 0x000fe200078e00ff */
[-C--:B------:R-:W-:Y:S01]  /*8e40*/  ISETP.GE.AND P1, PT, R17, R166.reuse, PT ;  /* 0x000000a61100720c */ /* 0x080fe20003f26270 */
[----:B------:R-:W-:Y:S01]  /*8e50*/  @!P3 IMAD R17, R33, R3, RZ ;  /* 0x000000032111b224 */ /* 0x000fe200078e02ff */
[----:B------:R-:W-:Y:S01]  /*8e60*/  ISETP.GE.AND P0, PT, R23, R166, PT ;  /* 0x000000a61700720c */ /* 0x000fe20003f06270 */
[----:B------:R-:W-:Y:S01]  /*8e70*/  @!P3 IMAD.WIDE.U32 R18, R3, R32, R34 ;  /* 0x000000200312b225 */ /* 0x000fe200078e0022 */
[--C-:B------:R-:W-:Y:S01]  /*8e80*/  SHF.R.U32.HI R15, RZ, 0x1, R4.reuse ;  /* 0x00000001ff0f7819 */ /* 0x100fe20000011604 */
[----:B------:R2:W3:Y:S02]  /*8e90*/  LDS.128 R8, [R177] ;  /* 0x00000000b1087984 */ /* 0x0004e40000000c00 */
[----:B------:R-:W-:Y:S01]  /*8ea0*/  @!P3 IMAD.IADD R17, R19, 0x1, R17 ;  /* 0x000000011311b824 */ /* 0x000fe200078e0211 */
[----:B------:R-:W-:Y:S01]  /*8eb0*/  @!P3 LEA R36, P4, R18, R30, 0x1 ;  /* 0x0000001e1224b211 */ /* 0x000fe200078808ff */
[----:B-1----:R-:W-:Y:S01]  /*8ec0*/  @P5 FMUL.FTZ R6, R6, 0.69314718246459960938 ;  /* 0x3f31721806065820 */ /* 0x002fe20000410000 */
[----:B------:R2:W1:Y:S01]  /*8ed0*/  LDS.128 R20, [R177+0x800] ;  /* 0x00080000b1147984 */ /* 0x0004620000000c00 */
[----:B------:R-:W-:-:S02]  /*8ee0*/  SHF.R.U32.HI R4, RZ, 0x2, R4 ;  /* 0x00000002ff047819 */ /* 0x000fc40000011604 */
[----:B------:R-:W-:Y:S01]  /*8ef0*/  @!P3 LEA.HI.X R37, R18, R31, R17, 0x1, P4 ;  /* 0x0000001f1225b211 */ /* 0x000fe200020f0c11 */
[----:B------:R2:W4:Y:S01]  /*8f00*/  LDS.128 R24, [R177+0x1800] ;  /* 0x00180000b1187984 */ /* 0x0005220000000c00 */
[----:B------:R-:W-:Y:S01]  /*8f10*/  LOP3.LUT R15, R15, 0x30, RZ, 0xc0, !PT ;  /* 0x000000300f0f7812 */ /* 0x000fe200078ec0ff */
[----:B------:R-:W-:Y:S02]  /*8f20*/  @P5 FFMA.FTZ R2, R7, R0, R6 ;  /* 0x0000000007025223 */ /* 0x000fe40000010006 */
[----:B------:R2:W1:Y:S01]  /*8f30*/  LDS.128 R16, [R177+0x1000] ;  /* 0x00100000b1107984 */ /* 0x0004620000000c00 */
[----:B------:R-:W-:Y:S01]  /*8f40*/  LOP3.LUT R15, R15, 0x7, R4, 0xf8, !PT ;  /* 0x000000070f0f7812 */ /* 0x000fe200078ef804 */
[----:B------:R-:W-:Y:S06]  /*8f50*/  @P6 BRA `(.L_x_8922) ;  /* 0x0000000000286947 */ /* 0x000fec0003800000 */
[----:B------:R-:W-:Y:S01]  /*8f60*/  IMAD.IADD R176, R176, 0x1, R13 ;  /* 0x00000001b0b07824 */ /* 0x000fe200078e020d */
[C---:B------:R-:W-:Y:S01]  /*8f70*/  ISETP.GE.AND P6, PT, R15.reuse, R166, PT ;  /* 0x000000a60f00720c */ /* 0x040fe20003fc6270 */
        /* <DEDUP_REMOVED lines=8> */
.L_x_8922:
[----:B------:R-:W-:Y:S05]  /*9000*/  BSYNC.RECONVERGENT B0 ;  /* 0x0000000000007941 */ /* 0x000fea0003800200 */
.L_x_8921:
[----:B---3--:R3:W-:Y:S01]  /*9010*/  @!P3 ST.E.128 desc[UR4][R36.64], R8 ;  /* 0x000000082400b985 */ /* 0x0087e2000c101d04 */
[----:B------:R-:W-:Y:S04]  /*9020*/  BSSY.RECONVERGENT B0, `(.L_x_8923) ;  /* 0x000000d000007945 */ /* 0x000fe80003800200 */
[----:B------:R-:W-:Y:S05]  /*9030*/  @P2 BRA `(.L_x_8924) ;  /* 0x00000000002c2947 */ /* 0x000fea0003800000 */
[----:B-1----:R-:W-:Y:S01]  /*9040*/  IADD3 R7, P2, PT, R3, 0x10, RZ ;  /* 0x0000001003077810 */ /* 0x002fe20007f5e0ff */
[----:B---3--:R-:W-:Y:S01]  /*9050*/  IMAD.MOV.U32 R8, RZ, RZ, R34 ;  /* 0x000000ffff087224 */ /* 0x008fe200078e0022 */
        /* <DEDUP_REMOVED lines=9> */
.L_x_8924:
[----:B------:R-:W-:Y:S05]  /*90f0*/  BSYNC.RECONVERGENT B0 ;  /* 0x0000000000007941 */ /* 0x000fea0003800200 */
.L_x_8923:
        /* <DEDUP_REMOVED lines=13> */
.L_x_8926:
[----:B------:R-:W-:Y:S05]  /*91d0*/  BSYNC.RECONVERGENT B0 ;  /* 0x0000000000007941 */ /* 0x000fea0003800200 */
.L_x_8925:
[----:B------:R-:W-:-:S04]  /*91e0*/  MOV R173, 0x0 ;  /* 0x0000000000ad7802 */ /* 0x000fc80000000f00 */
[----:B-1234-:R-:W-:Y:S05]  /*91f0*/  @P0 RET.REL.NODEC R172 `(_ZN5flash24flash_fwd_splitkv_kernelI23Flash_fwd_kernel_traitsILi64ELi64ELi128ELi4ELb0ELb0EN7cutlass10bfloat16_tE19Flash_kernel_traitsILi64ELi64ELi128ELi4ES3_EELb0ELb0ELb0ELb0ELb1ELb0ELb0ELb0EEEvNS_16Flash_fwd_paramsE) ;  /* 0xffffff6cac800950 */ /* 0x01efea0003c3ffff */
        /* <DEDUP_REMOVED lines=12> */
[----:B-1----:R-:W-:Y:S05]  /*92c0*/  RET.REL.NODEC R172 `(_ZN5flash24flash_fwd_splitkv_kernelI23Flash_fwd_kernel_traitsILi64ELi64ELi128ELi4ELb0ELb0EN7cutlass10bfloat16_tE19Flash_kernel_traitsILi64ELi64ELi128ELi4ES3_EELb0ELb0ELb0ELb0ELb1ELb0ELb0ELb0EEEvNS_16Flash_fwd_paramsE) ;  /* 0xffffff6cac4c7950 */ /* 0x002fea0003c3ffff */
.L_x_8919:
[----:B------:R-:W-:Y:S01]  /*92d0*/  MOV R5, 0x2 ;  /* 0x0000000200057802 */ /* 0x000fe20000000f00 */
[----:B------:R-:W-:Y:S01]  /*92e0*/  IMAD.MOV.U32 R4, RZ, RZ, 0x1f ;  /* 0x0000001fff047424 */ /* 0x000fe200078e00ff */
[----:B------:R-:W-:-:S07]  /*92f0*/  MOV R6, 0xffffffff ;  /* 0xffffffff00067802 */ /* 0x000fce0000000f00 */
[----:B-1---5:R-:W-:Y:S05]  /*9300*/  WARPSYNC.COLLECTIVE R6, `(.L_x_8927) ;  /* 0x0000000006087348 */ /* 0x022fea0003c00000 */
[----:B------:R2:W3:Y:S02]  /*9310*/  SHFL.BFLY P0, R11, R185, R5, R4 ;  /* 0x0c000005b90b7389 */ /* 0x0004e40000000004 */
[----:B-123-5:R-:W-:Y:S05]  /*9320*/  ENDCOLLECTIVE ;  /* 0x000000000000791b */ /* 0x02efea0003800000 */
.L_x_8927:
[----:B------:R-:W-:Y:S02]  /*9330*/  IMAD.MOV.U32 R8, RZ, RZ, R11 ;  /* 0x000000ffff087224 */ /* 0x000fe400078e000b */
[----:B------:R-:W-:Y:S02]  /*9340*/  IMAD.MOV.U32 R5, RZ, RZ, 0x1 ;  /* 0x00000001ff057424 */ /* 0x000fe400078e00ff */
[----:B------:R-:W-:-:S05]  /*9350*/  FADD.FTZ R9, R8, R185 ;  /* 0x000000b908097221 */ /* 0x000fca0000010000 */
[----:B------:R-:W-:-:S07]  /*9360*/  MOV R185, R9 ;  /* 0x0000000900b97202 */ /* 0x000fce0000000f00 */
[----:B------:R-:W-:Y:S05]  /*9370*/  WARPSYNC.COLLECTIVE R6, `(.L_x_8928) ;  /* 0x0000000006087348 */ /* 0x000fea0003c00000 */
[----:B------:R1:W2:Y:S02]  /*9380*/  SHFL.BFLY P0, R11, R185, R5, R4 ;  /* 0x0c000005b90b7389 */ /* 0x0002a40000000004 */
[----:B-12---:R-:W-:Y:S05]  /*9390*/  ENDCOLLECTIVE ;  /* 0x000000000000791b */ /* 0x006fea0003800000 */
.L_x_8928:
[----:B------:R-:W-:Y:S01]  /*93a0*/  MOV R185, R186 ;  /* 0x000000ba00b97202 */ /* 0x000fe20000000f00 */
[----:B------:R-:W-:Y:S01]  /*93b0*/  IMAD.MOV.U32 R5, RZ, RZ, 0x2 ;  /* 0x00000002ff057424 */ /* 0x000fe200078e00ff */
[----:B------:R-:W-:-:S07]  /*93c0*/  MOV R8, R11 ;  /* 0x0000000b00087202 */ /* 0x000fce0000000f00 */
[----:B------:R-:W-:Y:S05]  /*93d0*/  WARPSYNC.COLLECTIVE R6, `(.L_x_8929) ;  /* 0x0000000006087348 */ /* 0x000fea0003c00000 */
[----:B------:R1:W2:Y:S02]  /*93e0*/  SHFL.BFLY P0, R11, R185, R5, R4 ;  /* 0x0c000005b90b7389 */ /* 0x0002a40000000004 */
[----:B-12---:R-:W-:Y:S05]  /*93f0*/  ENDCOLLECTIVE ;  /* 0x000000000000791b */ /* 0x006fea0003800000 */
.L_x_8929:
[----:B------:R-:W-:Y:S01]  /*9400*/  FADD.FTZ R8, R9, R8 ;  /* 0x0000000809087221 */ /* 0x000fe20000010000 */
[----:B------:R-:W-:Y:S01]  /*9410*/  FADD.FTZ R10, R11, R186 ;  /* 0x000000ba0b0a7221 */ /* 0x000fe20000010000 */
[----:B------:R-:W-:-:S04]  /*9420*/  MOV R5, 0x1 ;  /* 0x0000000100057802 */ /* 0x000fc80000000f00 */
[----:B------:R-:W-:-:S07]  /*9430*/  MOV R185, R10 ;  /* 0x0000000a00b97202 */ /* 0x000fce0000000f00 */
[----:B------:R-:W-:Y:S05]  /*9440*/  WARPSYNC.COLLECTIVE R6, `(.L_x_8930) ;  /* 0x0000000006087348 */ /* 0x000fea0003c00000 */
[----:B------:R1:W2:Y:S02]  /*9450*/  SHFL.BFLY P0, R11, R185, R5, R4 ;  /* 0x0c000005b90b7389 */ /* 0x0002a40000000004 */
[----:B-12---:R-:W-:Y:S05]  /*9460*/  ENDCOLLECTIVE ;  /* 0x000000000000791b */ /* 0x006fea0003800000 */
.L_x_8930:
[----:B------:R-:W-:Y:S05]  /*9470*/  BRA `(.L_x_8931) ;  /* 0xfffffff000107947 */ /* 0x000fea000383ffff */
.L_x_8932:
        /* <DEDUP_REMOVED lines=16> */
.L_x_14786:


//--------------------- .text._ZN5flash24flash_fwd_splitkv_kernelI23Flash_fwd_kernel_traitsILi64ELi64ELi128ELi4ELb0ELb0EN7cutlass10bfloat16_tE19Flash_kernel_traitsILi64ELi64ELi128ELi4ES3_EELb0ELb0ELb0ELb0ELb1ELb1ELb0ELb0EEEvNS_16Flash_fwd_paramsE --------------------------
	.section	.text._ZN5flash24flash_fwd_splitkv_kernelI23Flash_fwd_kernel_traitsILi64ELi64ELi128ELi4ELb0ELb0EN7cutlass10bfloat16_tE19Flash_kernel_traitsILi64ELi64ELi128ELi4ES3_EELb0ELb0ELb0ELb0ELb1ELb1ELb0ELb0EEEvNS_16Flash_fwd_paramsE,"ax",@progbits
	.align	128
        .global         _ZN5flash24flash_fwd_splitkv_kernelI23Flash_fwd_kernel_traitsILi64ELi64ELi128ELi4ELb0ELb0EN7cutlass10bfloat16_tE19Flash_kernel_traitsILi64ELi64ELi128ELi4ES3_EELb0ELb0ELb0ELb0ELb1ELb1ELb0ELb0EEEvNS_16Flash_fwd_paramsE
        .type           _ZN5flash24flash_fwd_splitkv_kernelI23Flash_fwd_kernel_traitsILi64ELi64ELi128ELi4ELb0ELb0EN7cutlass10bfloat16_tE19Flash_kernel_traitsILi64ELi64ELi128ELi4ES3_EELb0ELb0ELb0ELb0ELb1ELb1ELb0ELb0EEEvNS_16Flash_fwd_paramsE,@function
        .size           _ZN5flash24flash_fwd_splitkv_kernelI23Flash_fwd_kernel_traitsILi64ELi64ELi128ELi4ELb0ELb0EN7cutlass10bfloat16_tE19Flash_kernel_traitsILi64ELi64ELi128ELi4ES3_EELb0ELb0ELb0ELb0ELb1ELb1ELb0ELb0EEEvNS_16Flash_fwd_paramsE,(.L_x_14787 - _ZN5flash24flash_fwd_splitkv_kernelI23Flash_fwd_kernel_traitsILi64ELi64ELi128ELi4ELb0ELb0EN7cutlass10bfloat16_tE19Flash_kernel_traitsILi64ELi64ELi128ELi4ES3_EELb0ELb0ELb0ELb0ELb1ELb1ELb0ELb0EEEvNS_16Flash_fwd_paramsE)
        .other          _ZN5flash24flash_fwd_splitkv_kernelI23Flash_fwd_kernel_traitsILi64ELi64ELi128ELi4ELb0ELb0EN7cutlass10bfloat16_tE19Flash_kernel_traitsILi64ELi64ELi128ELi4ES3_EELb0ELb0ELb0ELb0ELb1ELb1ELb0ELb0EEEvNS_16Flash_fwd_paramsE,@"STO_CUDA_ENTRY STV_DEFAULT"
_ZN5flash24flash_fwd_splitkv_kernelI23Flash_fwd_kernel_traitsILi64ELi64ELi128ELi4ELb0ELb0EN7cutlass10bfloat16_tE19Flash_kernel_traitsILi64ELi64ELi128ELi4ES3_EELb0ELb0ELb0ELb0ELb1ELb1ELb0ELb0EEEvNS_16Flash_fwd_paramsE:
.text._ZN5flash24flash_fwd_splitkv_kernelI23Flash_fwd_kernel_traitsILi64ELi64ELi128ELi4ELb0ELb0EN7cutlass10bfloat16_tE19Flash_kernel_traitsILi64ELi64ELi128ELi4ES3_EELb0ELb0ELb0ELb0ELb1ELb1ELb0ELb0EEEvNS_16Flash_fwd_paramsE:
[----:B------:R-:W-:Y:S01]  /*0000*/  LDC R1, c[0x0][0x37c] ;  /* 0x0000df00ff017b82 */ /* 0x000fe20000000800 */
[----:B------:R-:W1:Y:S07]  /*0010*/  S2R R17, SR_CTAID.X ;  /* 0x0000000000117919 */ /* 0x000e6e0000002500 */
[----:B------:R-:W2:Y:S01]  /*0020*/  LDC.64 R2, c[0x0][0x348] ;  /* 0x0000d200ff027b82 */ /* 0x000ea20000000a00 */
[----:B------:R-:W-:Y:S01]  /*0030*/  BSSY.RECONVERGENT B2, `(.L_x_8933) ;  /* 0x0000005000027945 */ /* 0x000fe20003800200 */
[----:B------:R-:W-:Y:S01]  /*0040*/  MOV R174, 0x80 ;  /* 0x0000008000ae7802 */ /* 0x000fe20000000f00 */
[----:B------:R-:W3:Y:S01]  /*0050*/  S2R R176, SR_CTAID.Y ;  /* 0x0000000000b07919 */ /* 0x000ee20000002600 */
[----:B------:R-:W4:Y:S05]  /*0060*/  S2R R175, SR_CTAID.Z ;  /* 0x0000000000af7919 */ /* 0x000f2a0000002700 */
[----:B-1234-:R-:W-:Y:S05]  /*0070*/  CALL.REL.NOINC `($_ZN5flash24flash_fwd_splitkv_kernelI23Flash_fwd_kernel_traitsILi64ELi64ELi128ELi4ELb0ELb0EN7cutlass10bfloat16_tE19Flash_kernel_traitsILi64ELi64ELi128ELi4ES3_EELb0ELb0ELb0ELb0ELb1ELb1ELb0ELb0EEEvNS_16Flash_fwd_paramsE$_ZN5flash30compute_attn_1rowblock_splitkvI23Flash_fwd_kernel_traitsILi64ELi64ELi128ELi4ELb0ELb0EN7cutlass10bfloat16_tE19Flash_kernel_traitsILi64ELi64ELi128ELi4ES3_EELb0ELb0ELb0ELb0ELb1ELb1ELb0ELb0ENS_16Flash_fwd_paramsEEEvRKT8_iiiii) ;  /* 0x0000000000087944 */ /* 0x01efea0003c00000 */
[----:B------:R-:W-:Y:S05]  /*0080*/  BSYNC.RECONVERGENT B2 ;  /* 0x0000000000027941 */ /* 0x000fea0003800200 */
.L_x_8933:
[----:B------:R-:W-:Y:S05]  /*0090*/  EXIT ;  /* 0x000000000000794d */ /* 0x000fea0003800000 */
        .type           $_ZN5flash24flash_fwd_splitkv_kernelI23Flash_fwd_kernel_traitsILi64ELi64ELi128ELi4ELb0ELb0EN7cutlass10bfloat16_tE19Flash_kernel_traitsILi64ELi64ELi128ELi4ES3_EELb0ELb0ELb0ELb0ELb1ELb1ELb0ELb0EEEvNS_16Flash_fwd_paramsE$_ZN5flash30compute_attn_1rowblock_splitkvI23Flash_fwd_kernel_traitsILi64ELi64ELi128ELi4ELb0ELb0EN7cutlass10bfloat16_tE19Flash_kernel_traitsILi64ELi64ELi128ELi4ES3_EELb0ELb0ELb0ELb0ELb1ELb1ELb0ELb0ENS_16Flash_fwd_paramsEEEvRKT8_iiiii,@function
        .size           $_ZN5flash24flash_fwd_splitkv_kernelI23Flash_fwd_kernel_traitsILi64ELi64ELi128ELi4ELb0ELb0EN7cutlass10bfloat16_tE19Flash_kernel_traitsILi64ELi64ELi128ELi4ES3_EELb0ELb0ELb0ELb0ELb1ELb1ELb0ELb0EEEvNS_16Flash_fwd_paramsE$_ZN5flash30compute_attn_1rowblock_splitkvI23Flash_fwd_kernel_traitsILi64ELi64ELi128ELi4ELb0ELb0EN7cutlass10bfloat16_tE19Flash_kernel_traitsILi64ELi64ELi128ELi4ES3_EELb0ELb0ELb0ELb0ELb1ELb1ELb0ELb0ENS_16Flash_fwd_paramsEEEvRKT8_iiiii,(.L_x_14787 - $_ZN5flash24flash_fwd_splitkv_kernelI23Flash_fwd_kernel_traitsILi64ELi64ELi128ELi4ELb0ELb0EN7cutlass10bfloat16_tE19Flash_kernel_traitsILi64ELi64ELi128ELi4ES3_EELb0ELb0ELb0ELb0ELb1ELb1ELb0ELb0EEEvNS_16Flash_fwd_paramsE$_ZN5flash30compute_attn_1rowblock_splitkvI23Flash_fwd_kernel_traitsILi64ELi64ELi128ELi4ELb0ELb0EN7cutlass10bfloat16_tE19Flash_kernel_traitsILi64ELi64ELi128ELi4ES3_EELb0ELb0ELb0ELb0ELb1ELb1ELb0ELb0ENS_16Flash_fwd_paramsEEEvRKT8_iiiii)
$_ZN5flash24flash_fwd_splitkv_kernelI23Flash_fwd_kernel_traitsILi64ELi64ELi128ELi4ELb0ELb0EN7cutlass10bfloat16_tE19Flash_kernel_traitsILi64ELi64ELi128ELi4ES3_EELb0ELb0ELb0ELb0ELb1ELb1ELb0ELb0EEEvNS_16Flash_fwd_paramsE$_ZN5flash30compute_attn_1rowblock_splitkvI23Flash_fwd_kernel_traitsILi64ELi64ELi128ELi4ELb0ELb0EN7cutlass10bfloat16_tE19Flash_kernel_traitsILi64ELi64ELi128ELi4ES3_EELb0ELb0ELb0ELb0ELb1ELb1ELb0ELb0ENS_16Flash_fwd_paramsEEEvRKT8_iiiii:
        /* <DEDUP_REMOVED lines=20> */
[----:B------:R-:W2:Y:S05]  /*01e0*/  S2R R26, SR_TID.X ;  /* 0x00000000001a7919 */ /* 0x000eaa0000002100 */
[----:B------:R1:W5:Y:S01]  /*01f0*/  @P2 LD.E R180, desc[UR4][R22.64] ;  /* 0x0000000416b42980 */ /* 0x000362000c101900 */
[----:B------:R-:W-:-:S02]  /*0200*/  ISETP.NE.U32.AND P2, PT, R6, RZ, PT ;  /* 0x000000ff0600720c */ /* 0x000fc40003f45070 */
[----:B------:R-:W-:Y:S02]  /*0210*/  SHF.R.U32.HI R0, RZ, 0x1e, R176 ;  /* 0x0000001eff007819 */ /* 0x000fe400000116b0 */
[----:B------:R-:W-:Y:S01]  /*0220*/  ISETP.NE.AND.EX P2, PT, R7, RZ, PT, P2 ;  /* 0x000000ff0700720c */ /* 0x000fe20003f45320 */
[----:B------:R-:W-:Y:S02]  /*0230*/  IMAD.MOV.U32 R13, RZ, RZ, RZ ;  /* 0x000000ffff0d7224 */ /* 0x000fe400078e00ff */
        /* <DEDUP_REMOVED lines=9> */
[----:B------:R-:W3:Y:S02]  /*02d0*/  LD.E.U8 R6, desc[UR4][R2.64+0x1b2] ;  /* 0x0001b20402067980 */ /* 0x000ee4000c101100 */
[----:B---3--:R-:W-:-:S13]  /*02e0*/  ISETP.NE.AND P1, PT, R6, RZ, PT ;  /* 0x000000ff0600720c */ /* 0x008fda0003f25270 */
[----:B------:R-:W-:Y:S05]  /*02f0*/  @!P1 BRA `(.L_x_8935) ;  /* 0x0000000000049947 */ /* 0x000fea0003800000 */
[----:B------:R3:W5:Y:S02]  /*0300*/  LD.E R16, desc[UR4][R14.64] ;  /* 0x000000040e107980 */ /* 0x000764000c101900 */
.L_x_8935:
[----:B------:R-:W-:Y:S05]  /*0310*/  BSYNC.RECONVERGENT B0 ;  /* 0x0000000000007941 */ /* 0x000fea0003800200 */
.L_x_8934:
[----:B------:R-:W-:Y:S04]  /*0320*/  BSSY.RECONVERGENT B0, `(.L_x_8936) ;  /* 0x0000007000007945 */ /* 0x000fe80003800200 */
[----:B------:R-:W-:Y:S05]  /*0330*/  @!P3 BRA `(.L_x_8937) ;  /* 0x000000000014b947 */ /* 0x000fea0003800000 */
[----:B------:R-:W4:Y:S02]  /*0340*/  LD.E.U8 R6, desc[UR4][R2.64+0x1b2] ;  /* 0x0001b20402067980 */ /* 0x000f24000c101100 */
[----:B----4-:R-:W-:-:S13]  /*0350*/  ISETP.NE.AND P1, PT, R6, RZ, PT ;  /* 0x000000ff0600720c */ /* 0x010fda0003f25270 */
[----:B------:R-:W4:Y:S02]  /*0360*/  @P1 LD.E R7, desc[UR4][R14.64+0x4] ;  /* 0x000004040e071980 */ /* 0x000f24000c101900 */
[----:B----45:R-:W-:-:S06]  /*0370*/  @P1 IADD3 R8, PT, PT, R7, -R16, RZ ;  /* 0x8000001007081210 */ /* 0x030fcc0007ffe0ff */
[----:B------:R4:W5:Y:S02]  /*0380*/  @!P1 LD.E R8, desc[UR4][R14.64] ;  /* 0x000000040e089980 */ /* 0x000964000c101900 */
.L_x_8937:
[----:B------:R-:W-:Y:S05]  /*0390*/  BSYNC.RECONVERGENT B0 ;  /* 0x0000000000007941 */ /* 0x000fea0003800200 */
.L_x_8936:
        /* <DEDUP_REMOVED lines=8> */
.L_x_8939:
[----:B------:R-:W5:Y:S01]  /*0420*/  LD.E.64 R6, desc[UR4][R2.64+0x108] ;  /* 0x0001080402067980 */ /* 0x000f62000c101b00 */
[----:B------:R-:W-:Y:S01]  /*0430*/  BSSY.RECONVERGENT B0, `(.L_x_8941) ;  /* 0x0000006000007945 */ /* 0x000fe20003800200 */
[----:B------:R-:W-:Y:S01]  /*0440*/  IMAD.MOV.U32 R5, RZ, RZ, RZ ;  /* 0x000000ffff057224 */ /* 0x000fe200078e00ff */
[----:B-----5:R-:W-:-:S04]  /*0450*/  ISETP.NE.U32.AND P0, PT, R6, RZ, PT ;  /* 0x000000ff0600720c */ /* 0x020fc80003f05070 */
[----:B------:R-:W-:-:S13]  /*0460*/  ISETP.NE.AND.EX P0, PT, R7, RZ, PT, P0 ;  /* 0x000000ff0700720c */ /* 0x000fda0003f05300 */
[----:B------:R-:W-:Y:S05]  /*0470*/  @!P0 BRA `(.L_x_8942) ;  /* 0x0000000000048947 */ /* 0x000fea0003800000 */
[----:B------:R1:W5:Y:S02]  /*0480*/  LD.E R5, desc[UR4][R2.64+0xbc] ;  /* 0x0000bc0402057980 */ /* 0x000364000c101900 */
.L_x_8942:
[----:B------:R-:W-:Y:S05]  /*0490*/  BSYNC.RECONVERGENT B0 ;  /* 0x0000000000007941 */ /* 0x000fea0003800200 */
.L_x_8941:
[----:B-----5:R-:W-:Y:S02]  /*04a0*/  IADD3 R8, PT, PT, R5, R8, -R13 ;  /* 0x0000000805087210 */ /* 0x020fe40007ffe80d */
.L_x_8940:
[----:B------:R-:W-:Y:S05]  /*04b0*/  BSYNC.RECONVERGENT B1 ;  /* 0x0000000000017941 */ /* 0x000fea0003800200 */
.L_x_8938:
[----:B------:R-:W-:Y:S01]  /*04c0*/  IMAD.SHL.U32 R178, R17, 0x40, RZ ;  /* 0x0000004011b27824 */ /* 0x000fe200078e00ff */
[----:B------:R-:W-:Y:S01]  /*04d0*/  MOV R6, R174 ;  /* 0x000000ae00067202 */ /* 0x000fe20000000f00 */
[----:B------:R-:W-:-:S03]  /*04e0*/  IMAD.MOV.U32 R7, RZ, RZ, 0x0 ;  /* 0x00000000ff077424 */ /* 0x000fc600078e00ff */
[----:B------:R-:W-:-:S13]  /*04f0*/  ISETP.GT.AND P0, PT, R19, R178, PT ;  /* 0x000000b21300720c */ /* 0x000fda0003f04270 */
[----:B-1234-:R-:W-:Y:S05]  /*0500*/  @!P0 RET.REL.NODEC R6 `(_ZN5flash24flash_fwd_splitkv_kernelI23Flash_fwd_kernel_traitsILi64ELi64ELi128ELi4ELb0ELb0EN7cutlass10bfloat16_tE19Flash_kernel_traitsILi64ELi64ELi128ELi4ES3_EELb0ELb0ELb0ELb0ELb1ELb1ELb0ELb0EEEvNS_16Flash_fwd_paramsE) ;  /* 0xfffffff806bc8950 */ /* 0x01efea0003c3ffff */
        /* <DEDUP_REMOVED lines=81> */
.L_x_8945:
[----:B------:R-:W-:Y:S05]  /*0a20*/  BSYNC.RECONVERGENT B0 ;  /* 0x0000000000007941 */ /* 0x000fea0003800200 */
.L_x_8944:
[----:B------:R-:W-:Y:S04]  /*0a30*/  BSSY.RECONVERGENT B0, `(.L_x_8946) ;  /* 0x000000d000007945 */ /* 0x000fe80003800200 */
[----:B------:R-:W-:Y:S05]  /*0a40*/  @P2 BRA `(.L_x_8947) ;  /* 0x00000000002c2947 */ /* 0x000fea0003800000 */
[----:B--2---:R-:W-:Y:S01]  /*0a50*/  IADD3 R11, P2, PT, R4, 0x20, RZ ;  /* 0x00000020040b7810 */ /* 0x004fe20007f5e0ff */
        /* <DEDUP_REMOVED lines=10> */
.L_x_8947:
[----:B------:R-:W-:Y:S05]  /*0b00*/  BSYNC.RECONVERGENT B0 ;  /* 0x0000000000007941 */ /* 0x000fea0003800200 */
.L_x_8946:
        /* <DEDUP_REMOVED lines=12> */
.L_x_8949:
[----:B------:R-:W-:Y:S05]  /*0bd0*/  BSYNC.RECONVERGENT B0 ;  /* 0x0000000000007941 */ /* 0x000fea0003800200 */
.L_x_8948:
[----:B------:R-:W-:Y:S01]  /*0be0*/  MOV R175, 0x0 ;  /* 0x0000000000af7802 */ /* 0x000fe20000000f00 */
[----:B------:R-:W-:Y:S04]  /*0bf0*/  @!P6 ST.E desc[UR4][R16.64], R3 ;  /* 0x000000031000e985 */ /* 0x000fe8000c101904 */
[----:B------:R-:W-:Y:S04]  /*0c00*/  @!P5 ST.E desc[UR4][R16.64+0x40], R2 ;  /* 0x000040021000d985 */ /* 0x000fe8000c101904 */
[----:B------:R1:W-:Y:S02]  /*0c10*/  @!P4 ST.E desc[UR4][R16.64+0x80], R0 ;  /* 0x000080001000c985 */ /* 0x0003e4000c101904 */
[----:B-1234-:R-:W-:Y:S05]  /*0c20*/  @P0 RET.REL.NODEC R174 `(_ZN5flash24flash_fwd_splitkv_kernelI23Flash_fwd_kernel_traitsILi64ELi64ELi128ELi4ELb0ELb0EN7cutlass10bfloat16_tE19Flash_kernel_traitsILi64ELi64ELi128ELi4ES3_EELb0ELb0ELb0ELb0ELb1ELb1ELb0ELb0EEEvNS_16Flash_fwd_paramsE) ;  /* 0xfffffff0aef40950 */ /* 0x01efea0003c3ffff */
[----:B------:R-:W-:Y:S02]  /*0c30*/  MOV R3, 0x7f800000 ;  /* 0x7f80000000037802 */ /* 0x000fe40000000f00 */
[----:B------:R-:W-:-:S03]  /*0c40*/  MOV R175, 0x0 ;  /* 0x0000000000af7802 */ /* 0x000fc60000000f00 */
[----:B------:R1:W-:Y:S02]  /*0c50*/  ST.E desc[UR4][R16.64+0xc0], R3 ;  /* 0x0000c00310007985 */ /* 0x0003e4000c101904 */
[----:B-1----:R-:W-:Y:S05]  /*0c60*/  RET.REL.NODEC R174 `(_ZN5flash24flash_fwd_splitkv_kernelI23Flash_fwd_kernel_traitsILi64ELi64ELi128ELi4ELb0ELb0EN7cutlass10bfloat16_tE19Flash_kernel_traitsILi64ELi64ELi128ELi4ES3_EELb0ELb0ELb0ELb0ELb1ELb1ELb0ELb0EEEvNS_16Flash_fwd_paramsE) ;  /* 0xfffffff0aee47950 */ /* 0x002fea0003c3ffff */
.L_x_8943:
        /* <DEDUP_REMOVED lines=20> */
[----:B------:R-:W4:Y:S04]  /*0db0*/  LD.E.64 R28, desc[UR4][R2.64+0x28] ;  /* 0x00002804021c7980 */ /* 0x000f28000c101b00 */
[----:B------:R1:W5:Y:S01]  /*0dc0*/  LD.E.64 R42, desc[UR4][R2.64+0x58] ;  /* 0x00005804022a7980 */ /* 0x000362000c101b00 */
[----:B--2---:R-:W-:-:S04]  /*0dd0*/  IABS R5, R13 ;  /* 0x0000000d00057213 */ /* 0x004fc80000000000 */
[----:B------:R-:W2:Y:S08]  /*0de0*/  I2F.RP R9, R5 ;  /* 0x0000000500097306 */ /* 0x000eb00000209400 */
[----:B--2---:R-:W2:Y:S02]  /*0df0*/  MUFU.RCP R20, R9 ;  /* 0x0000000900147308 */ /* 0x004ea40000001000 */
[----:B--2---:R-:W-:-:S06]  /*0e00*/  IADD3 R20, PT, PT, R20, 0xffffffe, RZ ;  /* 0x0ffffffe14147810 */ /* 0x004fcc0007ffe0ff */
[----:B------:R-:W2:Y:S02]  /*0e10*/  F2I.FTZ.U32.TRUNC.NTZ R21, R20 ;  /* 0x0000001400157305 */ /* 0x000ea4000021f000 */
[----:B--2---:R-:W-:Y:S01]  /*0e20*/  IADD3 R0, PT, PT, RZ, -R21, RZ ;  /* 0x80000015ff007210 */ /* 0x004fe20007ffe0ff */
[----:B------:R-:W-:-:S04]  /*0e30*/  IMAD.MOV.U32 R20, RZ, RZ, RZ ;  /* 0x000000ffff147224 */ /* 0x000fc800078e00ff */
[----:B------:R-:W-:Y:S01]  /*0e40*/  IMAD R7, R0, R5, RZ ;  /* 0x0000000500077224 */ /* 0x000fe200078e02ff */
[----:B------:R-:W-:-:S03]  /*0e50*/  IABS R0, R13 ;  /* 0x0000000d00007213 */ /* 0x000fc60000000000 */
[----:B------:R-:W-:Y:S01]  /*0e60*/  IMAD.HI.U32 R7, R21, R7, R20 ;  /* 0x0000000715077227 */ /* 0x000fe200078e0014 */
[----:B------:R-:W-:Y:S01]  /*0e70*/  IADD3 R0, PT, PT, RZ, -R0, RZ ;  /* 0x80000000ff007210 */ /* 0x000fe20007ffe0ff */
[----:B------:R1:W5:Y:S04]  /*0e80*/  LD.E.64 R20, desc[UR4][R2.64+0x40] ;  /* 0x0000400402147980 */ /* 0x000368000c101b00 */
        /* <DEDUP_REMOVED lines=19> */
[----:B------:R-:W2:Y:S01]  /*0fc0*/  LD.E R4, desc[UR4][R36.64] ;  /* 0x0000000424047980 */ /* 0x000ea2000c101900 */
[----:B----4-:R-:W-:-:S04]  /*0fd0*/  IABS R5, R14 ;  /* 0x0000000e00057213 */ /* 0x010fc80000000000 */
[----:B------:R-:W3:Y:S08]  /*0fe0*/  I2F.RP R7, R5 ;  /* 0x0000000500077306 */ /* 0x000ef00000209400 */
        /* <DEDUP_REMOVED lines=11> */
[----:B------:R-:W-:-:S05]  /*10a0*/  IMAD R0, R9, R0, R10 ;  /* 0x0000000009007224 */ /* 0x000fca00078e020a */
[----:B------:R-:W-:Y:S02]  /*10b0*/  ISETP.GT.U32.AND P1, PT, R5, R0, PT ;  /* 0x000000000500720c */ /* 0x000fe40003f24070 */
[----:B------:R-:W-:Y:S02]  /*10c0*/  LOP3.LUT R7, R175, R14, RZ, 0x3c, !PT ;  /* 0x0000000eaf077212 */ /* 0x000fe400078e3cff */
[----:B------:R-:W-:-:S09]  /*10d0*/  IADD3 R11, PT, PT, -R11, RZ, RZ ;  /* 0x000000ff0b0b7210 */ /* 0x000fd20007ffe1ff */
[----:B------:R-:W-:Y:S01]  /*10e0*/  @!P1 IMAD.IADD R0, R0, 0x1, -R5 ;  /* 0x0000000100009824 */ /* 0x000fe200078e0a05 */
[----:B------:R-:W-:-:S04]  /*10f0*/  ISETP.GE.AND P0, PT, R7, RZ, PT ;  /* 0x000000ff0700720c */ /* 0x000fc80003f06270 */
[----:B------:R-:W-:Y:S01]  /*1100*/  ISETP.GE.U32.AND P2, PT, R0, R5, PT ;  /* 0x000000050000720c */ /* 0x000fe20003f46070 */
[----:B------:R-:W-:Y:S01]  /*1110*/  @!P1 VIADD R9, R9, 0x1 ;  /* 0x0000000109099836 */ /* 0x000fe20000000000 */
[----:B------:R-:W-:Y:S01]  /*1120*/  ISETP.NE.AND P1, PT, R14, RZ, PT ;  /* 0x000000ff0e00720c */ /* 0x000fe20003f25270 */
[----:B------:R-:W-:-:S05]  /*1130*/  IMAD R6, R13, R11, R6 ;  /* 0x0000000b0d067224 */ /* 0x000fca00078e0206 */
[----:B------:R-:W-:-:S05]  /*1140*/  SHF.R.S32.HI R11, RZ, 0x1f, R6 ;  /* 0x0000001fff0b7819 */ /* 0x000fca0000011406 */
[----:B------:R-:W-:-:S04]  /*1150*/  @P2 IADD3 R9, PT, PT, R9, 0x1, RZ ;  /* 0x0000000109092810 */ /* 0x000fc80007ffe0ff */
[----:B------:R-:W-:Y:S02]  /*1160*/  @!P0 IADD3 R9, PT, PT, -R9, RZ, RZ ;  /* 0x000000ff09098210 */ /* 0x000fe40007ffe1ff */
[----:B------:R-:W-:-:S05]  /*1170*/  @!P1 LOP3.LUT R9, RZ, R14, RZ, 0x33, !PT ;  /* 0x0000000eff099212 */ /* 0x000fca00078e33ff */
[----:B------:R-:W-:Y:S01]  /*1180*/  IMAD R7, R31, R9, RZ ;  /* 0x000000091f077224 */ /* 0x000fe200078e02ff */
[----:B--2---:R-:W-:Y:S01]  /*1190*/  SHF.R.S32.HI R0, RZ, 0x1f, R4 ;  /* 0x0000001fff007819 */ /* 0x004fe20000011404 */
[-C--:B------:R-:W-:Y:S02]  /*11a0*/  IMAD R5, R33, R4.reuse, RZ ;  /* 0x0000000421057224 */ /* 0x080fe400078e02ff */
[----:B------:R-:W-:-:S04]  /*11b0*/  IMAD.WIDE.U32 R12, R32, R4, RZ ;  /* 0x00000004200c7225 */ /* 0x000fc800078e00ff */
[----:B------:R-:W-:-:S04]  /*11c0*/  IMAD R5, R32, R0, R5 ;  /* 0x0000000020057224 */ /* 0x000fc800078e0205 */
[----:B------:R-:W-:Y:S02]  /*11d0*/  IMAD.IADD R13, R13, 0x1, R5 ;  /* 0x000000010d0d7824 */ /* 0x000fe400078e0205 */
[----:B------:R-:W-:Y:S02]  /*11e0*/  IMAD R5, R167, R6, RZ ;  /* 0x00000006a7057224 */ /* 0x000fe400078e02ff */
        /* <DEDUP_REMOVED lines=9> */
[----:B------:R-:W-:-:S03]  /*1280*/  IADD3 R7, PT, PT, R13, R7, RZ ;  /* 0x000000070d077210 */ /* 0x000fc60007ffe0ff */
[----:B------:R-:W-:Y:S01]  /*1290*/  IMAD.IADD R16, R33, 0x1, R5 ;  /* 0x0000000121107824 */ /* 0x000fe200078e0205 */
[----:B-1----:R-:W-:Y:S05]  /*12a0*/  BRA `(.L_x_8952) ;  /* 0x0000000400387947 */ /* 0x002fea0003800000 */
.L_x_8951:
        /* <DEDUP_REMOVED lines=28> */
[----:B-----5:R-:W-:-:S03]  /*1470*/  @!P3 SHF.R.S32.HI R6, RZ, 0x1f, R11 ;  /* 0x0000001fff06b819 */ /* 0x020fc6000001140b */
[----:B---3--:R-:W-:Y:S01]  /*1480*/  @!P3 IMAD R9, R33, R11, RZ ;  /* 0x0000000b2109b224 */ /* 0x008fe200078e02ff */
        /* <DEDUP_REMOVED lines=10> */
[----:B------:R-:W-:Y:S01]  /*1530*/  ISETP.GE.AND P1, PT, R0, RZ, PT ;  /* 0x000000ff0000720c */ /* 0x000fe20003f26270 */
[----:B------:R-:W-:Y:S01]  /*1540*/  @!P3 IMAD.MOV.U32 R12, RZ, RZ, R34 ;  /* 0x000000ffff0cb224 */ /* 0x000fe200078e0022 */
[----:B------:R-:W-:Y:S02]  /*1550*/  ISETP.NE.AND P0, PT, R14, RZ, PT ;  /* 0x000000ff0e00720c */ /* 0x000fe40003f05270 */
        /* <DEDUP_REMOVED lines=35> */
.L_x_8952:
[----:B------:R-:W-:Y:S05]  /*1790*/  BSYNC.RECONVERGENT B0 ;  /* 0x0000000000007941 */ /* 0x000fea0003800200 */
.L_x_8950:
        /* <DEDUP_REMOVED lines=28> */
[----:B-----5:R-:W-:Y:S02]  /*1960*/  IMAD R13, R11, R20, RZ ;  /* 0x000000140b0d7224 */ /* 0x020fe400078e02ff */
[----:B------:R-:W-:-:S02]  /*1970*/  IMAD.SHL.U32 R0, R26, 0x8, RZ ;  /* 0x000000081a007824 */ /* 0x000fc400078e00ff */
[----:B------:R-:W-:Y:S01]  /*1980*/  @P1 VIADD R18, R18, 0x1 ;  /* 0x0000000112121836 */ /* 0x000fe20000000000 */
[----:B------:R-:W-:Y:S01]  /*1990*/  SHF.R.U32.HI R10, RZ, 0x3, R26 ;  /* 0x00000003ff0a7819 */ /* 0x000fe2000001161a */
[C---:B------:R-:W-:Y:S02]  /*19a0*/  IMAD R13, R6.reuse, R21, R13 ;  /* 0x00000015060d7224 */ /* 0x040fe400078e020d */
[----:B------:R-:W-:Y:S01]  /*19b0*/  IMAD.WIDE.U32 R44, R6, R20, RZ ;  /* 0x00000014062c7225 */ /* 0x000fe200078e00ff */
[----:B------:R-:W-:Y:S02]  /*19c0*/  LOP3.LUT R6, R0, 0x38, RZ, 0xc0, !PT ;  /* 0x0000003800067812 */ /* 0x000fe400078ec0ff */
[----:B------:R-:W-:Y:S01]  /*19d0*/  MOV R36, 0x400 ;  /* 0x0000040000247802 */ /* 0x000fe20000000f00 */
[----:B------:R-:W-:Y:S01]  /*19e0*/  @!P0 IMAD.MOV R18, RZ, RZ, -R18 ;  /* 0x000000ffff128224 */ /* 0x000fe200078e0a12 */
[----:B------:R-:W-:Y:S01]  /*19f0*/  @!P2 LOP3.LUT R18, RZ, R14, RZ, 0x33, !PT ;  /* 0x0000000eff12a212 */ /* 0x000fe200078e33ff */
[----:B------:R-:W-:Y:S01]  /*1a00*/  IMAD.MOV.U32 R11, RZ, RZ, RZ ;  /* 0x000000ffff0b7224 */ /* 0x000fe200078e00ff */
[----:B------:R-:W-:Y:S01]  /*1a10*/  IADD3 R15, P1, P0, R44, R32, R6 ;  /* 0x000000202c0f7210 */ /* 0x000fe2000783e006 */
[----:B------:R-:W-:Y:S01]  /*1a20*/  IMAD.IADD R13, R45, 0x1, R13 ;  /* 0x000000012d0d7824 */ /* 0x000fe200078e020d */
[----:B-1----:R-:W-:Y:S01]  /*1a30*/  LEA R9, R9, R36, 0x18 ;  /* 0x0000002409097211 */ /* 0x002fe200078ec0ff */
[----:B------:R-:W-:Y:S01]  /*1a40*/  IMAD.WIDE.U32 R32, R17, 0x40, R10 ;  /* 0x0000004011207825 */ /* 0x000fe200078e000a */
[----:B------:R-:W-:-:S03]  /*1a50*/  SHF.R.S32.HI R17, RZ, 0x1f, R18 ;  /* 0x0000001fff117819 */ /* 0x000fc60000011412 */
[----:B------:R-:W-:Y:S01]  /*1a60*/  IMAD.WIDE.U32 R36, R42, R18, RZ ;  /* 0x000000122a247225 */ /* 0x000fe200078e00ff */
[----:B------:R-:W-:-:S03]  /*1a70*/  IADD3.X R13, PT, PT, R13, R16, RZ, P1, P0 ;  /* 0x000000100d0d7210 */ /* 0x000fc60000fe04ff */
[----:B------:R-:W-:Y:S01]  /*1a80*/  IMAD R14, R43, R18, RZ ;  /* 0x000000122b0e7224 */ /* 0x000fe200078e02ff */
[----:B------:R-:W-:Y:S02]  /*1a90*/  IADD3 R18, P5, PT, R15, R36, RZ ;  /* 0x000000240f127210 */ /* 0x000fe40007fbe0ff */
[----:B------:R-:W-:Y:S01]  /*1aa0*/  IADD3 R36, P0, PT, R6, R12, RZ ;  /* 0x0000000c06247210 */ /* 0x000fe20007f1e0ff */
[----:B------:R-:W-:Y:S01]  /*1ab0*/  IMAD R14, R17, R42, R14 ;  /* 0x0000002a110e7224 */ /* 0x000fe200078e020e */
[----:B------:R-:W-:Y:S01]  /*1ac0*/  IADD3 R15, PT, PT, R10, 0x10, RZ ;  /* 0x000000100a0f7810 */ /* 0x000fe20007ffe0ff */
[----:B------:R-:W-:Y:S02]  /*1ad0*/  IMAD.IADD R168, R19, 0x1, -R178 ;  /* 0x0000000113a87824 */ /* 0x000fe400078e0ab2 */
[----:B------:R-:W-:Y:S02]  /*1ae0*/  IMAD.IADD R14, R37, 0x1, R14 ;  /* 0x00000001250e7824 */ /* 0x000fe400078e020e */
[----:B------:R-:W-:-:S02]  /*1af0*/  IMAD.X R37, RZ, RZ, R7, P0 ;  /* 0x000000ffff257224 */ /* 0x000fc400000e0607 */
[----:B------:R-:W-:Y:S01]  /*1b00*/  VIADD R7, R10, 0x30 ;  /* 0x000000300a077836 */ /* 0x000fe20000000000 */
[----:B------:R-:W-:Y:S01]  /*1b10*/  ISETP.GE.AND P2, PT, R15, R168, PT ;  /* 0x000000a80f00720c */ /* 0x000fe20003f46270 */
[----:B------:R-:W-:-:S03]  /*1b20*/  IMAD R12, R167, R10, RZ ;  /* 0x0000000aa70c7224 */ /* 0x000fc600078e02ff */
[----:B------:R-:W-:Y:S01]  /*1b30*/  ISETP.GE.AND P0, PT, R7, R168, PT ;  /* 0x000000a80700720c */ /* 0x000fe20003f06270 */
[C---:B------:R-:W-:Y:S01]  /*1b40*/  IMAD.WIDE.U32 R36, R10.reuse, R166, R36 ;  /* 0x000000a60a247225 */ /* 0x040fe200078e0024 */
[----:B------:R-:W-:-:S03]  /*1b50*/  ISETP.GE.AND P6, PT, R10, R168, PT ;  /* 0x000000a80a00720c */ /* 0x000fc60003fc6270 */
[----:B------:R-:W-:Y:S01]  /*1b60*/  IMAD.IADD R169, R37, 0x1, R12 ;  /* 0x0000000125a97824 */ /* 0x000fe200078e020c */
[----:B------:R-:W-:-:S03]  /*1b70*/  IADD3.X R19, PT, PT, R13, R14, RZ, P5, !PT ;  /* 0x0000000e0d137210 */ /* 0x000fc60002ffe4ff */
[----:B------:R-:W-:-:S05]  /*1b80*/  @!P2 IADD3 R12, P5, PT, R32, 0x10, RZ ;  /* 0x00000010200ca810 */ /* 0x000fca0007fbe0ff */
[----:B------:R-:W-:Y:S01]  /*1b90*/  @!P2 IMAD.X R13, RZ, RZ, R33, P5 ;  /* 0x000000ffff0da224 */ /* 0x000fe200028e0621 */
[----:B------:R-:W-:Y:S01]  /*1ba0*/  LEA R177, R22, 0xffffff80, 0x7 ;  /* 0xffffff8016b17811 */ /* 0x000fe200078e38ff */
[----:B--2---:R-:W-:-:S04]  /*1bb0*/  @P3 IMAD.WIDE.U32 R42, R30, R180, RZ ;  /* 0x000000b41e2a3225 */ /* 0x004fc800078e00ff */
[-C--:B---3--:R-:W-:Y:S02]  /*1bc0*/  @!P3 IMAD R11, R41, R176.reuse, RZ ;  /* 0x000000b0290bb224 */ /* 0x088fe400078e02ff */
[----:B------:R-:W-:-:S05]  /*1bd0*/  @!P3 IMAD.WIDE.U32 R40, R40, R176, RZ ;  /* 0x000000b02828b225 */ /* 0x000fca00078e00ff */
[----:B------:R-:W-:Y:S01]  /*1be0*/  @!P3 IADD3 R16, PT, PT, R41, R11, RZ ;  /* 0x0000000b2910b210 */ /* 0x000fe20007ffe0ff */
[----:B------:R-:W-:Y:S02]  /*1bf0*/  @P3 IMAD R11, R31, R180, RZ ;  /* 0x000000b41f0b3224 */ /* 0x000fe400078e02ff */
[----:B------:R-:W-:Y:S02]  /*1c00*/  @!P3 IMAD.MOV.U32 R17, RZ, RZ, R40 ;  /* 0x000000ffff11b224 */ /* 0x000fe400078e0028 */
[----:B------:R-:W-:Y:S02]  /*1c10*/  @P3 IMAD.IADD R16, R43, 0x1, R11 ;  /* 0x000000012b103824 */ /* 0x000fe400078e020b */
[----:B------:R-:W-:Y:S02]  /*1c20*/  VIADD R11, R10, 0x20 ;  /* 0x000000200a0b7836 */ /* 0x000fe40000000000 */
[----:B------:R-:W-:-:S03]  /*1c30*/  @P3 IMAD.MOV.U32 R17, RZ, RZ, R42 ;  /* 0x000000ffff113224 */ /* 0x000fc600078e002a */
[----:B------:R-:W-:Y:S02]  /*1c40*/  ISETP.GE.AND P1, PT, R11, R168, PT ;  /* 0x000000a80b00720c */ /* 0x000fe40003f26270 */
[----:B------:R-:W-:Y:S01]  /*1c50*/  IADD3 R40, P4, PT, R6, R17, RZ ;  /* 0x0000001106287210 */ /* 0x000fe20007f9e0ff */
[----:B----4-:R-:W-:-:S04]  /*1c60*/  IMAD R6, R39, R175, RZ ;  /* 0x000000af27067224 */ /* 0x010fc800078e02ff */
[----:B------:R-:W-:Y:S01]  /*1c70*/  IMAD.X R41, RZ, RZ, R16, P4 ;  /* 0x000000ffff297224 */ /* 0x000fe200020e0610 */
[----:B------:R-:W-:Y:S01]  /*1c80*/  LEA R170, P4, R36, R34, 0x1 ;  /* 0x0000002224aa7211 */ /* 0x000fe200078808ff */
[----:B------:R-:W-:-:S03]  /*1c90*/  IMAD.WIDE.U32 R40, R175, R38, R40 ;  /* 0x00000026af287225 */ /* 0x000fc600078e0028 */
[----:B------:R-:W-:Y:S02]  /*1ca0*/  LEA.HI.X R169, R36, R35, R169, 0x1, P4 ;  /* 0x0000002324a97211 */ /* 0x000fe400020f0ca9 */
[C---:B------:R-:W-:Y:S02]  /*1cb0*/  @!P1 IADD3 R16, P4, PT, R32.reuse, 0x20, RZ ;  /* 0x0000002020109810 */ /* 0x040fe40007f9e0ff */
[----:B------:R-:W-:Y:S01]  /*1cc0*/  @!P0 IADD3 R23, P3, PT, R32, 0x30, RZ ;  /* 0x0000003020178810 */ /* 0x000fe20007f7e0ff */
[----:B------:R-:W-:Y:S02]  /*1cd0*/  IMAD.IADD R41, R41, 0x1, R6 ;  /* 0x0000000129297824 */ /* 0x000fe400078e0206 */
[----:B------:R-:W-:Y:S02]  /*1ce0*/  @!P6 IMAD R27, R33, R30, RZ ;  /* 0x0000001e211be224 */ /* 0x000fe400078e02ff */
[--C-:B------:R-:W-:Y:S02]  /*1cf0*/  @!P1 IMAD.X R14, RZ, RZ, R33.reuse, P4 ;  /* 0x000000ffff0e9224 */ /* 0x100fe400020e0621 */
[----:B------:R-:W-:Y:S01]  /*1d00*/  @!P0 IMAD.X R17, RZ, RZ, R33, P3 ;  /* 0x000000ffff118224 */ /* 0x000fe200018e0621 */
[----:B------:R-:W-:Y:S01]  /*1d10*/  LOP3.LUT R33, R0, 0x1c0, RZ, 0xc0, !PT ;  /* 0x000001c000217812 */ /* 0x000fe200078ec0ff */
[----:B------:R-:W-:Y:S01]  /*1d20*/  @!P2 IMAD.MOV.U32 R38, RZ, RZ, R40 ;  /* 0x000000ffff26a224 */ /* 0x000fe200078e0028 */
[----:B------:R-:W-:Y:S01]  /*1d30*/  @!P1 MOV R37, R41 ;  /* 0x0000002900259202 */ /* 0x000fe20000000f00 */
[----:B------:R-:W-:-:S02]  /*1d40*/  @!P2 IMAD.MOV.U32 R39, RZ, RZ, R41 ;  /* 0x000000ffff27a224 */ /* 0x000fc400078e0029 */
[-C--:B------:R-:W-:Y:S02]  /*1d50*/  @!P2 IMAD R13, R13, R30.reuse, RZ ;  /* 0x0000001e0d0da224 */ /* 0x080fe400078e02ff */
[--C-:B------:R-:W-:Y:S02]  /*1d60*/  @!P1 IMAD.MOV.U32 R36, RZ, RZ, R40.reuse ;  /* 0x000000ffff249224 */ /* 0x100fe400078e0028 */
[----:B------:R-:W-:Y:S02]  /*1d70*/  @!P0 IMAD.MOV.U32 R34, RZ, RZ, R40 ;  /* 0x000000ffff228224 */ /* 0x000fe400078e0028 */
[----:B------:R-:W-:Y:S01]  /*1d80*/  @!P0 IMAD.MOV.U32 R35, RZ, RZ, R41 ;  /* 0x000000ffff238224 */ /* 0x000fe200078e0029 */
[----:B------:R-:W-:Y:S01]  /*1d90*/  LOP3.LUT R33, R33, 0x38, R26, 0xf8, !PT ;  /* 0x0000003821217812 */ /* 0x000fe200078ef81a */
[C---:B------:R-:W-:Y:S02]  /*1da0*/  @!P6 IMAD R6, R32.reuse, R31, R27 ;  /* 0x0000001f2006e224 */ /* 0x040fe400078e021b */
[----:B------:R-:W-:-:S04]  /*1db0*/  @!P6 IMAD.WIDE.U32 R40, R32, R30, R40 ;  /* 0x0000001e2028e225 */ /* 0x000fc800078e0028 */
[----:B------:R-:W-:Y:S02]  /*1dc0*/  @!P1 IMAD R27, R14, R30, RZ ;  /* 0x0000001e0e1b9224 */ /* 0x000fe400078e02ff */
[-C--:B------:R-:W-:Y:S02]  /*1dd0*/  @!P2 IMAD R13, R31, R12.reuse, R13 ;  /* 0x0000000c1f0da224 */ /* 0x080fe400078e020d */
[----:B------:R-:W-:Y:S01]  /*1de0*/  @!P2 IMAD.WIDE.U32 R38, R30, R12, R38 ;  /* 0x0000000c1e26a225 */ /* 0x000fe200078e0026 */
[----:B------:R-:W-:-:S03]  /*1df0*/  LOP3.LUT R33, R33, 0x38, R0, 0x78, !PT ;  /* 0x0000003821217812 */ /* 0x000fc600078e7800 */
[----:B------:R-:W-:Y:S01]  /*1e00*/  @!P1 IMAD.WIDE.U32 R42, R30, R16, R36 ;  /* 0x000000101e2a9225 */ /* 0x000fe200078e0024 */
[----:B------:R-:W-:-:S03]  /*1e10*/  @!P6 LEA R36, P4, R40, R28, 0x1 ;  /* 0x0000001c2824e211 */ /* 0x000fc600078808ff */
[----:B------:R-:W-:Y:S02]  /*1e20*/  @!P0 IMAD R17, R17, R30, RZ ;  /* 0x0000001e11118224 */ /* 0x000fe400078e02ff */
[----:B------:R-:W-:Y:S02]  /*1e30*/  @!P6 IMAD.IADD R37, R41, 0x1, R6 ;  /* 0x000000012925e824 */ /* 0x000fe400078e0206 */
[----:B------:R-:W-:Y:S01]  /*1e40*/  @!P1 IMAD R27, R31, R16, R27 ;  /* 0x000000101f1b9224 */ /* 0x000fe200078e021b */
[----:B------:R-:W-:Y:S01]  /*1e50*/  @!P2 IADD3 R13, PT, PT, R39, R13, RZ ;  /* 0x0000000d270da210 */ /* 0x000fe20007ffe0ff */
[-C--:B------:R-:W-:Y:S01]  /*1e60*/  @!P0 IMAD R17, R31, R23.reuse, R17 ;  /* 0x000000171f118224 */ /* 0x080fe200078e0211 */
[-C--:B------:R-:W-:Y:S01]  /*1e70*/  @!P2 LEA R12, P3, R38, R28.reuse, 0x1 ;  /* 0x0000001c260ca211 */ /* 0x080fe200078608ff */
[----:B------:R-:W-:Y:S01]  /*1e80*/  @!P0 IMAD.WIDE.U32 R34, R30, R23, R34 ;  /* 0x000000171e228225 */ /* 0x000fe200078e0022 */
[-C--:B------:R-:W-:Y:S02]  /*1e90*/  @!P6 LEA.HI.X R37, R40, R29.reuse, R37, 0x1, P4 ;  /* 0x0000001d2825e211 */ /* 0x080fe400020f0c25 */
[----:B------:R-:W-:Y:S01]  /*1ea0*/  LOP3.LUT R6, R33, 0x1e00, R0, 0xf8, !PT ;  /* 0x00001e0021067812 */ /* 0x000fe200078ef800 */
[----:B------:R-:W-:Y:S01]  /*1eb0*/  @!P1 IMAD.IADD R27, R43, 0x1, R27 ;  /* 0x000000012b1b9824 */ /* 0x000fe200078e021b */
[-C--:B------:R-:W-:Y:S01]  /*1ec0*/  @!P1 LEA R30, P4, R42, R28.reuse, 0x1 ;  /* 0x0000001c2a1e9211 */ /* 0x080fe200078808ff */
[----:B------:R-:W-:Y:S01]  /*1ed0*/  IMAD.IADD R14, R8, 0x1, -R177 ;  /* 0x00000001080e7824 */ /* 0x000fe200078e0ab1 */
[-C--:B------:R-:W-:Y:S01]  /*1ee0*/  @!P2 LEA.HI.X R13, R38, R29.reuse, R13, 0x1, P3 ;  /* 0x0000001d260da211 */ /* 0x080fe200018f0c0d */
[----:B------:R-:W-:Y:S01]  /*1ef0*/  @!P0 IMAD.IADD R17, R35, 0x1, R17 ;  /* 0x0000000123118824 */ /* 0x000fe200078e0211 */
[----:B------:R-:W-:Y:S01]  /*1f00*/  @!P0 LEA R32, P3, R34, R28, 0x1 ;  /* 0x0000001c22208211 */ /* 0x000fe200078608ff */
[----:B------:R-:W-:Y:S01]  /*1f10*/  IMAD R179, R6, 0x2, R9 ;  /* 0x0000000206b37824 */ /* 0x000fe200078e0209 */
[----:B------:R-:W-:Y:S01]  /*1f20*/  @!P1 LEA.HI.X R31, R42, R29, R27, 0x1, P4 ;  /* 0x0000001d2a1f9211 */ /* 0x000fe200020f0c1b */
[C---:B------:R-:W-:Y:S01]  /*1f30*/  IMAD.SHL.U32 R23, R166.reuse, 0x10, RZ ;  /* 0x00000010a6177824 */ /* 0x040fe200078e00ff */
[----:B------:R-:W-:-:S02]  /*1f40*/  SHF.L.U64.HI R6, R166, 0x4, R167 ;  /* 0x00000004a6067819 */ /* 0x000fc400000102a7 */
[-C--:B------:R-:W-:Y:S01]  /*1f50*/  ISETP.GE.AND P4, PT, R10, R14.reuse, PT ;  /* 0x0000000e0a00720c */ /* 0x080fe20003f86270 */
[----:B------:R-:W-:Y:S01]  /*1f60*/  @!PT LDS RZ, [RZ] ;  /* 0x00000000fffff984 */ /* 0x000fe20000000800 */
[----:B------:R-:W-:Y:S01]  /*1f70*/  @!PT LDS RZ, [RZ] ;  /* 0x00000000fffff984 */ /* 0x000fe20000000800 */
[----:B------:R-:W-:Y:S01]  /*1f80*/  @!PT LDS RZ, [RZ] ;  /* 0x00000000fffff984 */ /* 0x000fe20000000800 */
[----:B------:R-:W-:Y:S01]  /*1f90*/  @!P6 LDGSTS.E.BYPASS.LTC128B.128 [R179], desc[UR4][R36.64] ;  /* 0x0000000024b3efae */ /* 0x000fe2000b981a04 */
[----:B------:R-:W-:Y:S02]  /*1fa0*/  @!P0 LEA.HI.X R33, R34, R29, R17, 0x1, P3 ;  /* 0x0000001d22218211 */ /* 0x000fe400018f0c11 */
[-C--:B------:R-:W-:Y:S01]  /*1fb0*/  ISETP.GE.AND P3, PT, R11, R14.reuse, PT ;  /* 0x0000000e0b00720c */ /* 0x080fe20003f66270 */
[----:B------:R1:W-:Y:S01]  /*1fc0*/  @!P2 LDGSTS.E.BYPASS.LTC128B.128 [R179+0x800], desc[UR4][R12.64] ;  /* 0x008000000cb3afae */ /* 0x0003e2000b981a04 */
[C---:B------:R-:W-:Y:S02]  /*1fd0*/  SHF.L.U64.HI R6, R23.reuse, 0x1, R6 ;  /* 0x0000000117067819 */ /* 0x040fe40000010206 */
[----:B------:R-:W-:Y:S01]  /*1fe0*/  SHF.L.U32 R23, R23, 0x1, RZ ;  /* 0x0000000117177819 */ /* 0x000fe200000006ff */
[----:B------:R2:W-:Y:S01]  /*1ff0*/  @!P1 LDGSTS.E.BYPASS.LTC128B.128 [R179+0x1000], desc[UR4][R30.64] ;  /* 0x010000001eb39fae */ /* 0x0005e2000b981a04 */
[----:B------:R-:W-:-:S02]  /*2000*/  ISETP.GE.AND P5, PT, R15, R14, PT ;  /* 0x0000000e0f00720c */ /* 0x000fc40003fa6270 */
[----:B------:R-:W-:Y:S01]  /*2010*/  IADD3 R34, P1, PT, R23, R170, RZ ;  /* 0x000000aa17227210 */ /* 0x000fe20007f3e0ff */
[--C-:B------:R-:W-:Y:S01]  /*2020*/  @!P4 IMAD.MOV.U32 R171, RZ, RZ, R169.reuse ;  /* 0x000000ffffabc224 */ /* 0x100fe200078e00a9 */
[----:B------:R3:W-:Y:S01]  /*2030*/  @!P0 LDGSTS.E.BYPASS.LTC128B.128 [R179+0x1800], desc[UR4][R32.64] ;  /* 0x0180000020b38fae */ /* 0x0007e2000b981a04 */
[----:B------:R-:W-:Y:S02]  /*2040*/  VIADD R29, R10, 0x40 ;  /* 0x000000400a1d7836 */ /* 0x000fe40000000000 */
[----:B------:R-:W-:Y:S01]  /*2050*/  IMAD.X R35, R6, 0x1, R169, P1 ;  /* 0x0000000106237824 */ /* 0x000fe200008e06a9 */
[----:B------:R-:W-:Y:S01]  /*2060*/  @!P4 LDGSTS.E.BYPASS.LTC128B.128 [R179+0x2000], desc[UR4][R170.64] ;  /* 0x02000000aab3cfae */ /* 0x000fe2000b981a04 */
[----:B------:R-:W-:Y:S01]  /*2070*/  VIADD R17, R10, 0x60 ;  /* 0x000000600a117836 */ /* 0x000fe20000000000 */
[----:B------:R-:W-:-:S03]  /*2080*/  ISETP.GE.AND P6, PT, R7, R14, PT ;  /* 0x0000000e0700720c */ /* 0x000fc60003fc6270 */
[----:B------:R-:W-:Y:S01]  /*2090*/  @!P5 LDGSTS.E.BYPASS.LTC128B.128 [R179+0x2800], desc[UR4][R34.64] ;  /* 0x0280000022b3dfae */ /* 0x000fe2000b981a04 */
[----:B------:R-:W-:Y:S02]  /*20a0*/  ISETP.GE.AND P5, PT, R29, R14, PT ;  /* 0x0000000e1d00720c */ /* 0x000fe40003fa6270 */
[C---:B------:R-:W-:Y:S01]  /*20b0*/  IADD3 R27, PT, PT, R10.reuse, 0x50, RZ ;  /* 0x000000500a1b7810 */ /* 0x040fe20007ffe0ff */
[----:B-1----:R-:W-:Y:S01]  /*20c0*/  VIADD R13, R10, 0x70 ;  /* 0x000000700a0d7836 */ /* 0x002fe20000000000 */
[----:B--2---:R-:W-:-:S04]  /*20d0*/  @!P3 LEA R30, P0, R166, R34, 0x5 ;  /* 0x00000022a61eb211 */ /* 0x004fc800078028ff */
[CC--:B------:R-:W-:Y:S02]  /*20e0*/  @!P3 LEA.HI.X R31, R166.reuse, R35.reuse, R167, 0x5, P0 ;  /* 0x00000023a61fb211 */ /* 0x0c0fe400000f2ca7 */
[-C--:B------:R-:W-:Y:S02]  /*20f0*/  ISETP.GE.AND P2, PT, R17, R14.reuse, PT ;  /* 0x0000000e1100720c */ /* 0x080fe40003f46270 */
[-C--:B------:R-:W-:Y:S01]  /*2100*/  ISETP.GE.AND P1, PT, R13, R14.reuse, PT ;  /* 0x0000000e0d00720c */ /* 0x080fe20003f26270 */
[----:B------:R1:W-:Y:S01]  /*2110*/  @!P3 LDGSTS.E.BYPASS.LTC128B.128 [R179+0x3000], desc[UR4][R30.64] ;  /* 0x030000001eb3bfae */ /* 0x0003e2000b981a04 */
[----:B------:R-:W-:Y:S01]  /*2120*/  ISETP.GE.AND P3, PT, R27, R14, PT ;  /* 0x0000000e1b00720c */ /* 0x000fe20003f66270 */
[----:B------:R-:W-:Y:S01]  /*2130*/  @!P5 IMAD.MOV.U32 R36, RZ, RZ, R34 ;  /* 0x000000ffff24d224 */ /* 0x000fe200078e0022 */
[C---:B------:R-:W-:Y:S01]  /*2140*/  @!P6 LEA R38, P0, R166.reuse, R34, 0x6 ;  /* 0x00000022a626e211 */ /* 0x040fe200078030ff */
[----:B------:R-:W-:Y:S02]  /*2150*/  @!P5 IMAD.MOV.U32 R37, RZ, RZ, R35 ;  /* 0x000000ffff25d224 */ /* 0x000fe400078e0023 */
[----:B------:R-:W-:Y:S01]  /*2160*/  @!P5 IMAD R28, R167, 0x60, RZ ;  /* 0x00000060a71cd824 */ /* 0x000fe200078e02ff */
[C---:B------:R-:W-:Y:S01]  /*2170*/  @!P6 LEA.HI.X R39, R166.reuse, R35, R167, 0x6, P0 ;  /* 0x00000023a627e211 */ /* 0x040fe200000f34a7 */
[----:B------:R-:W-:-:S04]  /*2180*/  @!P5 IMAD.WIDE.U32 R36, R166, 0x60, R36 ;  /* 0x00000060a624d825 */ /* 0x000fc800078e0024 */
[----:B---3--:R-:W-:Y:S01]  /*2190*/  @!P2 IMAD.MOV.U32 R32, RZ, RZ, R34 ;  /* 0x000000ffff20a224 */ /* 0x008fe200078e0022 */
[----:B------:R2:W-:Y:S01]  /*21a0*/  @!P6 LDGSTS.E.BYPASS.LTC128B.128 [R179+0x3800], desc[UR4][R38.64] ;  /* 0x0380000026b3efae */ /* 0x0005e2000b981a04 */
[----:B------:R-:W-:Y:S02]  /*21b0*/  @!P2 IMAD.MOV.U32 R33, RZ, RZ, R35 ;  /* 0x000000ffff21a224 */ /* 0x000fe400078e0023 */
[----:B------:R-:W-:Y:S02]  /*21c0*/  @!P2 IMAD R16, R167, 0xa0, RZ ;  /* 0x000000a0a710a824 */ /* 0x000fe400078e02ff */
[----:B------:R-:W-:-:S04]  /*21d0*/  @!P2 IMAD.WIDE.U32 R32, R166, 0xa0, R32 ;  /* 0x000000a0a620a825 */ /* 0x000fc800078e0020 */
[----:B------:R-:W-:Y:S01]  /*21e0*/  @!P1 IMAD R12, R167, 0xc0, RZ ;  /* 0x000000c0a70c9824 */ /* 0x000fe200078e02ff */
[-C--:B-1----:R-:W-:Y:S01]  /*21f0*/  @!P1 MOV R31, R35.reuse ;  /* 0x00000023001f9202 */ /* 0x082fe20000000f00 */
        /* <DEDUP_REMOVED lines=12> */
[----:B------:R-:W-:-:S04]  /*22c0*/  IMAD.WIDE.U32 R18, R10, R20, R18 ;  /* 0x000000140a127225 */ /* 0x000fc800078e0012 */
[----:B------:R-:W-:Y:S01]  /*22d0*/  IMAD R12, R21, R10, RZ ;  /* 0x0000000a150c7224 */ /* 0x000fe200078e02ff */
[----:B------:R-:W-:Y:S01]  /*22e0*/  LEA R172, P2, R18, R4, 0x1 ;  /* 0x0000000412ac7211 */ /* 0x000fe200078408ff */
[----:B------:R-:W-:Y:S01]  /*22f0*/  IMAD.SHL.U32 R4, R20, 0x10, RZ ;  /* 0x0000001014047824 */ /* 0x000fe200078e00ff */
[----:B------:R-:W-:Y:S01]  /*2300*/  ISETP.GE.AND P0, PT, R15, R14, PT ;  /* 0x0000000e0f00720c */ /* 0x000fe20003f06270 */
[----:B------:R-:W-:Y:S01]  /*2310*/  IMAD.IADD R173, R19, 0x1, R12 ;  /* 0x0000000113ad7824 */ /* 0x000fe200078e020c */
[----:B------:R-:W-:-:S11]  /*2320*/  DEPBAR.LE SB0, 0x0 ;  /* 0x000080000000791a */ /* 0x000fd60000000000 */
[----:B------:R-:W-:Y:S05]  /*2330*/  WARPSYNC.ALL ;  /* 0x0000000000007948 */ /* 0x000fea0003800000 */
[----:B------:R-:W-:Y:S01]  /*2340*/  BAR.SYNC.DEFER_BLOCKING 0x0 ;  /* 0x0000000000007b1d */ /* 0x000fe20000010000 */
[----:B------:R-:W-:Y:S02]  /*2350*/  ISETP.GE.AND P1, PT, R11, R14, PT ;  /* 0x0000000e0b00720c */ /* 0x000fe40003f26270 */
[----:B------:R-:W-:Y:S02]  /*2360*/  LEA.HI.X R173, R18, R5, R173, 0x1, P2 ;  /* 0x0000000512ad7211 */ /* 0x000fe400010f0cad */
[----:B------:R-:W-:-:S02]  /*2370*/  SHF.L.U64.HI R5, R20, 0x4, R21 ;  /* 0x0000000414057819 */ /* 0x000fc40000010215 */
[C---:B------:R-:W-:Y:S02]  /*2380*/  LEA R10, P2, R4.reuse, R172, 0x1 ;  /* 0x000000ac040a7211 */ /* 0x040fe400078408ff */
[-C--:B------:R-:W-:Y:S02]  /*2390*/  ISETP.GE.AND P5, PT, R29, R14.reuse, PT ;  /* 0x0000000e1d00720c */ /* 0x080fe40003fa6270 */
[----:B------:R-:W-:Y:S02]  /*23a0*/  LEA.HI.X R11, R4, R173, R5, 0x1, P2 ;  /* 0x000000ad040b7211 */ /* 0x000fe400010f0c05 */
[-C--:B------:R-:W-:Y:S02]  /*23b0*/  ISETP.GE.AND P6, PT, R7, R14.reuse, PT ;  /* 0x0000000e0700720c */ /* 0x080fe40003fc6270 */
        /* <DEDUP_REMOVED lines=13> */
[CC--:B------:R-:W-:Y:S01]  /*2490*/  @!P1 LEA R12, P0, R20.reuse, R10.reuse, 0x5 ;  /* 0x0000000a140c9211 */ /* 0x0c0fe200078028ff */
[----:B------:R-:W-:Y:S01]  /*24a0*/  @!P5 IMAD.MOV.U32 R19, RZ, RZ, R11 ;  /* 0x000000ffff13d224 */ /* 0x000fe200078e000b */
[----:B------:R-:W-:Y:S02]  /*24b0*/  @!P5 MOV R18, R10 ;  /* 0x0000000a0012d202 */ /* 0x000fe40000000f00 */
[----:B------:R-:W-:Y:S01]  /*24c0*/  @!P1 LEA.HI.X R13, R20, R11, R21, 0x5, P0 ;  /* 0x0000000b140d9211 */ /* 0x000fe200000f2c15 */
[----:B------:R-:W-:Y:S01]  /*24d0*/  @P1 STS.128 [R179+0x7000], RZ ;  /* 0x007000ffb3001388 */ /* 0x000fe20000000c00 */
[----:B------:R-:W-:-:S03]  /*24e0*/  @!P5 IMAD R7, R21, 0x60, RZ ;  /* 0x000000601507d824 */ /* 0x000fc600078e02ff */
[----:B------:R-:W-:Y:S01]  /*24f0*/  @!PT LDS RZ, [RZ] ;  /* 0x00000000fffff984 */ /* 0x000fe20000000800 */
[----:B------:R-:W-:Y:S01]  /*2500*/  @!PT LDS RZ, [RZ] ;  /* 0x00000000fffff984 */ /* 0x000fe20000000800 */
[----:B------:R-:W-:Y:S01]  /*2510*/  @!PT LDS RZ, [RZ] ;  /* 0x00000000fffff984 */ /* 0x000fe20000000800 */
[----:B------:R1:W-:Y:S01]  /*2520*/  @!P1 LDGSTS.E.BYPASS.LTC128B.128 [R179+0x7000], desc[UR4][R12.64] ;  /* 0x070000000cb39fae */ /* 0x0003e2000b981a04 */
[CC--:B------:R-:W-:Y:S01]  /*2530*/  @!P6 LEA R28, P1, R20.reuse, R10.reuse, 0x6 ;  /* 0x0000000a141ce211 */ /* 0x0c0fe200078230ff */
[C---:B------:R-:W-:Y:S01]  /*2540*/  @!P5 IMAD.WIDE.U32 R18, R20.reuse, 0x60, R18 ;  /* 0x000000601412d825 */ /* 0x040fe200078e0012 */
[----:B--2---:R-:W-:-:S03]  /*2550*/  @!P4 LEA R30, P0, R20, R10, 0x7 ;  /* 0x0000000a141ec211 */ /* 0x004fc600078038ff */
[--C-:B------:R-:W-:Y:S02]  /*2560*/  @!P3 IMAD.MOV.U32 R16, RZ, RZ, R10.reuse ;  /* 0x000000ffff10b224 */ /* 0x100fe400078e000a */
[----:B------:R-:W-:Y:S01]  /*2570*/  @!P3 IMAD.MOV.U32 R17, RZ, RZ, R11 ;  /* 0x000000ffff11b224 */ /* 0x000fe200078e000b */
[C---:B------:R-:W-:Y:S01]  /*2580*/  @!P6 LEA.HI.X R29, R20.reuse, R11, R21, 0x6, P1 ;  /* 0x0000000b141de211 */ /* 0x040fe200008f3415 */
[----:B------:R-:W-:Y:S02]  /*2590*/  @!P2 IMAD.MOV.U32 R14, RZ, RZ, R10 ;  /* 0x000000ffff0ea224 */ /* 0x000fe400078e000a */
[----:B------:R-:W-:Y:S01]  /*25a0*/  @!P2 IMAD.MOV.U32 R15, RZ, RZ, R11 ;  /* 0x000000ffff0fa224 */ /* 0x000fe200078e000b */
[----:B------:R-:W-:Y:S01]  /*25b0*/  @!P5 IADD3 R19, PT, PT, R19, R7, RZ ;  /* 0x000000071313d210 */ /* 0x000fe20007ffe0ff */
[C---:B------:R-:W-:Y:S02]  /*25c0*/  @!P3 IMAD R5, R21.reuse, 0xa0, RZ ;  /* 0x000000a01505b824 */ /* 0x040fe400078e02ff */
[C---:B------:R-:W-:Y:S01]  /*25d0*/  @!P3 IMAD.WIDE.U32 R16, R20.reuse, 0xa0, R16 ;  /* 0x000000a01410b825 */ /* 0x040fe200078e0010 */
[----:B------:R-:W-:Y:S01]  /*25e0*/  @!P4 LEA.HI.X R31, R20, R11, R21, 0x7, P0 ;  /* 0x0000000b141fc211 */ /* 0x000fe200000f3c15 */
[----:B------:R-:W-:Y:S02]  /*25f0*/  @P6 STS.128 [R179+0x7800], RZ ;  /* 0x007800ffb3006388 */ /* 0x000fe40000000c00 */
[----:B------:R-:W-:-:S02]  /*2600*/  @!P2 IMAD R4, R21, 0xc0, RZ ;  /* 0x000000c01504a824 */ /* 0x000fc400078e02ff */
[----:B------:R-:W-:Y:S01]  /*2610*/  @!P2 IMAD.WIDE.U32 R14, R20, 0xc0, R14 ;  /* 0x000000c0140ea825 */ /* 0x000fe200078e000e */
[----:B------:R-:W-:Y:S01]  /*2620*/  @!PT LDS RZ, [RZ] ;  /* 0x00000000fffff984 */ /* 0x000fe20000000800 */
[----:B------:R-:W-:Y:S01]  /*2630*/  @!PT LDS RZ, [RZ] ;  /* 0x00000000fffff984 */ /* 0x000fe20000000800 */
[----:B------:R-:W-:Y:S01]  /*2640*/  @!PT LDS RZ, [RZ] ;  /* 0x00000000fffff984 */ /* 0x000fe20000000800 */
[----:B------:R-:W-:Y:S03]  /*2650*/  @!P6 LDGSTS.E.BYPASS.LTC128B.128 [R179+0x7800], desc[UR4][R28.64] ;  /* 0x078000001cb3efae */ /* 0x000fe6000b981a04 */
[----:B------:R-:W-:Y:S01]  /*2660*/  @!P3 IMAD.IADD R17, R17, 0x1, R5 ;  /* 0x000000011111b824 */ /* 0x000fe200078e0205 */
[----:B------:R-:W-:Y:S01]  /*2670*/  @P5 STS.128 [R179+0x8000], RZ ;  /* 0x008000ffb3005388 */ /* 0x000fe20000000c00 */
[----:B------:R-:W-:-:S03]  /*2680*/  @!P2 IMAD.IADD R15, R15, 0x1, R4 ;  /* 0x000000010f0fa824 */ /* 0x000fc600078e0204 */
        /* <DEDUP_REMOVED lines=19> */
[----:B------:R-:W3:Y:S01]  /*27c0*/  LD.E R10, desc[UR4][R2.64+0x18c] ;  /* 0x00018c04020a7980 */ /* 0x000ee2000c101900 */
[C---:B------:R-:W-:Y:S01]  /*27d0*/  IMAD.SHL.U32 R5, R26.reuse, 0x40, RZ ;  /* 0x000000401a057824 */ /* 0x040fe200078e00ff */
[----:B------:R-:W-:Y:S01]  /*27e0*/  SHF.R.U32.HI R4, RZ, 0x1, R26 ;  /* 0x00000001ff047819 */ /* 0x000fe2000001161a */
[C---:B-1----:R-:W-:Y:S01]  /*27f0*/  IMAD.SHL.U32 R12, R26.reuse, 0x20, RZ ;  /* 0x000000201a0c7824 */ /* 0x042fe200078e00ff */
[----:B------:R-:W-:Y:S01]  /*2800*/  R2P PR, R26, 0x6 ;  /* 0x000000061a007804 */ /* 0x000fe20000000000 */
[----:B------:R-:W0:Y:S01]  /*2810*/  LDGDEPBAR ;  /* 0x00000000000079af */ /* 0x000e220000000000 */
[----:B------:R-:W-:-:S02]  /*2820*/  LOP3.LUT R7, R5, 0x1c0, RZ, 0xc0, !PT ;  /* 0x000001c005077812 */ /* 0x000fc400078ec0ff */
[----:B------:R-:W-:Y:S02]  /*2830*/  LOP3.LUT R11, R5, 0x200, RZ, 0xc0, !PT ;  /* 0x00000200050b7812 */ /* 0x000fe400078ec0ff */
[C---:B------:R-:W-:Y:S02]  /*2840*/  LOP3.LUT R13, R7.reuse, 0x8, R4, 0xf8, !PT ;  /* 0x00000008070d7812 */ /* 0x040fe400078ef804 */
[----:B------:R-:W-:Y:S02]  /*2850*/  LOP3.LUT R7, R7, 0x8, R26, 0x78, !PT ;  /* 0x0000000807077812 */ /* 0x000fe400078e781a */
[--C-:B------:R-:W-:Y:S02]  /*2860*/  LOP3.LUT R4, R13, 0x38, R0.reuse, 0x78, !PT ;  /* 0x000000380d047812 */ /* 0x100fe400078e7800 */
[----:B------:R-:W-:Y:S02]  /*2870*/  LOP3.LUT R164, R7, 0x38, R0, 0x78, !PT ;  /* 0x0000003807a47812 */ /* 0x000fe400078e7800 */
[----:B------:R-:W-:-:S02]  /*2880*/  LOP3.LUT R7, R11, 0x7c00, R12, 0xf8, !PT ;  /* 0x00007c000b077812 */ /* 0x000fc400078ef80c */
[----:B------:R-:W-:-:S03]  /*2890*/  LOP3.LUT R5, R5, 0x400, RZ, 0xc0, !PT ;  /* 0x0000040005057812 */ /* 0x000fc600078ec0ff */
[----:B------:R-:W-:Y:S01]  /*28a0*/  IMAD.IADD R0, R4, 0x1, R7 ;  /* 0x0000000104007824 */ /* 0x000fe200078e0207 */
[----:B------:R-:W-:-:S03]  /*28b0*/  LEA R164, R164, R5, 0x1 ;  /* 0x00000005a4a47211 */ /* 0x000fc600078e08ff */
[----:B------:R-:W-:Y:S02]  /*28c0*/  IMAD R165, R0, 0x2, R9 ;  /* 0x0000000200a57824 */ /* 0x000fe400078e0209 */
[----:B------:R-:W-:-:S03]  /*28d0*/  IMAD.IADD R164, R9, 0x1, R164 ;  /* 0x0000000109a47824 */ /* 0x000fc600078e02a4 */
[----:B------:R-:W-:Y:S04]  /*28e0*/  LDSM.16.M88.4 R68, [R165] ;  /* 0x00000000a544783b */ /* 0x000fe80000000200 */
[----:B--2---:R-:W1:Y:S01]  /*28f0*/  LDSM.16.M88.4 R12, [R164+0x2000] ;  /* 0x00200000a40c783b */ /* 0x004e620000000200 */
[----:B------:R-:W-:-:S03]  /*2900*/  IMAD.MOV.U32 R5, RZ, RZ, 0x20 ;  /* 0x00000020ff057424 */ /* 0x000fc600078e00ff */
[----:B------:R-:W2:Y:S02]  /*2910*/  LDSM.16.M88.4 R16, [R164+0x2800] ;  /* 0x00280000a410783b */ /* 0x000ea40000000200 */
[----:B------:R-:W-:Y:S01]  /*2920*/  SEL R5, R5, 0xffffffe0, !P1 ;  /* 0xffffffe005057807 */ /* 0x000fe20004800000 */
[----:B------:R-:W-:Y:S01]  /*2930*/  IMAD.MOV.U32 R7, RZ, RZ, 0x40 ;  /* 0x00000040ff077424 */ /* 0x000fe200078e00ff */
[----:B------:R-:W-:Y:S02]  /*2940*/  LDSM.16.M88.4 R56, [R164+0x3000] ;  /* 0x00300000a438783b */ /* 0x000fe40000000200 */
[----:B------:R-:W-:Y:S01]  /*2950*/  IADD3 R159, PT, PT, R164, R5, RZ ;  /* 0x00000005a49f7210 */ /* 0x000fe20007ffe0ff */
[----:B------:R-:W-:Y:S01]  /*2960*/  IMAD.IADD R163, R165, 0x1, R5 ;  /* 0x00000001a5a37824 */ /* 0x000fe200078e0205 */
[----:B------:R-:W-:Y:S04]  /*2970*/  LDSM.16.M88.4 R72, [R164+0x3800] ;  /* 0x00380000a448783b */ /* 0x000fe80000000200 */
[----:B------:R-:W-:Y:S04]  /*2980*/  LDSM.16.M88.4 R64, [R163] ;  /* 0x00000000a340783b */ /* 0x000fe80000000200 */
[----:B------:R-:W4:Y:S01]  /*2990*/  LDSM.16.M88.4 R40, [R159+0x2000] ;  /* 0x002000009f28783b */ /* 0x000f220000000200 */
[----:B------:R-:W-:-:S03]  /*29a0*/  SEL R7, R7, 0xffffffc0, !P2 ;  /* 0xffffffc007077807 */ /* 0x000fc60005000000 */
[----:B------:R-:W5:Y:S02]  /*29b0*/  LDSM.16.M88.4 R80, [R159+0x2800] ;  /* 0x002800009f50783b */ /* 0x000f640000000200 */
[--C-:B------:R-:W-:Y:S02]  /*29c0*/  IMAD.IADD R162, R165, 0x1, R7.reuse ;  /* 0x00000001a5a27824 */ /* 0x100fe400078e0207 */
[----:B------:R-:W-:Y:S01]  /*29d0*/  IMAD.IADD R158, R164, 0x1, R7 ;  /* 0x00000001a49e7824 */ /* 0x000fe200078e0207 */
[----:B------:R-:W-:Y:S04]  /*29e0*/  LDSM.16.M88.4 R76, [R159+0x3000] ;  /* 0x003000009f4c783b */ /* 0x000fe80000000200 */
[----:B------:R-:W-:Y:S04]  /*29f0*/  LDSM.16.M88.4 R48, [R162] ;  /* 0x00000000a230783b */ /* 0x000fe80000000200 */
[----:B------:R-:W5:Y:S01]  /*2a00*/  LDSM.16.M88.4 R32, [R158+0x2000] ;  /* 0x002000009e20783b */ /* 0x000f620000000200 */
[C---:B-1----:R-:W-:Y:S01]  /*2a10*/  HMMA.16816.F32.BF16 R44, R68.reuse, R12, RZ ;  /* 0x0000000c442c723c */ /* 0x042fe200000418ff */
[C---:B------:R-:W-:Y:S01]  /*2a20*/  IMAD.IADD R161, R5.reuse, 0x1, R162 ;  /* 0x0000000105a17824 */ /* 0x040fe200078e02a2 */
[----:B------:R-:W-:Y:S01]  /*2a30*/  IADD3 R157, PT, PT, R5, R158, RZ ;  /* 0x0000009e059d7210 */ /* 0x000fe20007ffe0ff */
[----:B------:R-:W1:Y:S04]  /*2a40*/  LDSM.16.M88.4 R52, [R158+0x2800] ;  /* 0x002800009e34783b */ /* 0x000e680000000200 */
[----:B------:R-:W-:Y:S01]  /*2a50*/  LDSM.16.M88.4 R36, [R161] ;  /* 0x00000000a124783b */ /* 0x000fe20000000200 */
[C---:B------:R-:W-:Y:S03]  /*2a60*/  HMMA.16816.F32.BF16 R12, R68.reuse, R14, RZ ;  /* 0x0000000e440c723c */ /* 0x040fe600000418ff */
[----:B------:R-:W1:Y:S05]  /*2a70*/  LDSM.16.M88.4 R60, [R157+0x2000] ;  /* 0x002000009d3c783b */ /* 0x000e6a0000000200 */
[----:B--2---:R-:W-:Y:S08]  /*2a80*/  HMMA.16816.F32.BF16 R28, R68, R16, RZ ;  /* 0x00000010441c723c */ /* 0x004ff000000418ff */
[C---:B----4-:R-:W-:Y:S08]  /*2a90*/  HMMA.16816.F32.BF16 R44, R64.reuse, R40, R44 ;  /* 0x00000028402c723c */ /* 0x050ff0000004182c */
[C---:B------:R-:W-:Y:S08]  /*2aa0*/  HMMA.16816.F32.BF16 R12, R64.reuse, R42, R12 ;  /* 0x0000002a400c723c */ /* 0x040ff0000004180c */
[----:B-----5:R-:W-:Y:S08]  /*2ab0*/  HMMA.16816.F32.BF16 R28, R64, R80, R28 ;  /* 0x00000050401c723c */ /* 0x020ff0000004181c */
[C---:B------:R-:W-:Y:S08]  /*2ac0*/  HMMA.16816.F32.BF16 R44, R48.reuse, R32, R44 ;  /* 0x00000020302c723c */ /* 0x040ff0000004182c */
[C---:B------:R-:W-:Y:S01]  /*2ad0*/  HMMA.16816.F32.BF16 R12, R48.reuse, R34, R12 ;  /* 0x00000022300c723c */ /* 0x040fe2000004180c */
[----:B------:R-:W2:Y:S07]  /*2ae0*/  LDSM.16.M88.4 R32, [R157+0x2800] ;  /* 0x002800009d20783b */ /* 0x000eae0000000200 */
[----:B-1----:R-:W-:Y:S08]  /*2af0*/  HMMA.16816.F32.BF16 R28, R48, R52, R28 ;  /* 0x00000034301c723c */ /* 0x002ff0000004181c */
[----:B------:R-:W-:Y:S08]  /*2b00*/  HMMA.16816.F32.BF16 R16, R68, R18, RZ ;  /* 0x000000124410723c */ /* 0x000ff000000418ff */
[C---:B------:R-:W-:Y:S08]  /*2b10*/  HMMA.16816.F32.BF16 R44, R36.reuse, R60, R44 ;  /* 0x0000003c242c723c */ /* 0x040ff0000004182c */
[C---:B------:R-:W-:Y:S01]  /*2b20*/  HMMA.16816.F32.BF16 R12, R36.reuse, R62, R12 ;  /* 0x0000003e240c723c */ /* 0x040fe2000004180c */
[----:B------:R-:W1:Y:S07]  /*2b30*/  LDSM.16.M88.4 R60, [R159+0x3800] ;  /* 0x003800009f3c783b */ /* 0x000e6e0000000200 */
[----:B--2---:R-:W-:Y:S08]  /*2b40*/  HMMA.16816.F32.BF16 R28, R36, R32, R28 ;  /* 0x00000020241c723c */ /* 0x004ff0000004181c */
[----:B------:R-:W-:Y:S08]  /*2b50*/  HMMA.16816.F32.BF16 R40, R68, R56, RZ ;  /* 0x000000384428723c */ /* 0x000ff000000418ff */
[----:B------:R-:W-:Y:S08]  /*2b60*/  HMMA.16816.F32.BF16 R16, R64, R82, R16 ;  /* 0x000000524010723c */ /* 0x000ff00000041810 */
[----:B------:R-:W-:Y:S08]  /*2b70*/  HMMA.16816.F32.BF16 R56, R68, R58, RZ ;  /* 0x0000003a4438723c */ /* 0x000ff000000418ff */
[----:B------:R-:W-:Y:S08]  /*2b80*/  HMMA.16816.F32.BF16 R40, R64, R76, R40 ;  /* 0x0000004c4028723c */ /* 0x000ff00000041828 */
[----:B------:R-:W-:Y:S08]  /*2b90*/  HMMA.16816.F32.BF16 R16, R48, R54, R16 ;  /* 0x000000363010723c */ /* 0x000ff00000041810 */
[----:B------:R-:W-:Y:S01]  /*2ba0*/  HMMA.16816.F32.BF16 R76, R64, R78, R56 ;  /* 0x0000004e404c723c */ /* 0x000fe20000041838 */
[----:B------:R-:W-:Y:S07]  /*2bb0*/  LDSM.16.M88.4 R56, [R157+0x3000] ;  /* 0x003000009d38783b */ /* 0x000fee0000000200 */
[----:B------:R-:W-:Y:S08]  /*2bc0*/  HMMA.16816.F32.BF16 R52, R68, R72, RZ ;  /* 0x000000484434723c */ /* 0x000ff000000418ff */
[----:B------:R-:W-:Y:S01]  /*2bd0*/  HMMA.16816.F32.BF16 R16, R36, R34, R16 ;  /* 0x000000222410723c */ /* 0x000fe20000041810 */
[----:B------:R-:W-:Y:S11]  /*2be0*/  LDSM.16.M88.4 R32, [R159+0x4000] ;  /* 0x004000009f20783b */ /* 0x000ff60000000200 */
[----:B-1----:R-:W-:Y:S01]  /*2bf0*/  HMMA.16816.F32.BF16 R52, R64, R60, R52 ;  /* 0x0000003c4034723c */ /* 0x002fe20000041834 */
[-C--:B---3--:R-:W-:Y:S01]  /*2c00*/  FMUL.FTZ R0, R44, R10.reuse ;  /* 0x0000000a2c007220 */ /* 0x088fe20000410000 */
[-C--:B------:R-:W-:Y:S01]  /*2c10*/  FMUL.FTZ R27, R45, R10.reuse ;  /* 0x0000000a2d1b7220 */ /* 0x080fe20000410000 */
[-C--:B------:R-:W-:Y:S01]  /*2c20*/  FMUL.FTZ R80, R46, R10.reuse ;  /* 0x0000000a2e507220 */ /* 0x080fe20000410000 */
[----:B------:R-:W-:-:S02]  /*2c30*/  FMUL.FTZ R81, R47, R10 ;  /* 0x0000000a2f517220 */ /* 0x000fc40000410000 */
[----:B------:R-:W1:Y:S01]  /*2c40*/  LDSM.16.M88.4 R44, [R158+0x3000] ;  /* 0x003000009e2c783b */ /* 0x000e620000000200 */
[-C--:B------:R-:W-:Y:S01]  /*2c50*/  FMUL.FTZ R28, R28, R10.reuse ;  /* 0x0000000a1c1c7220 */ /* 0x080fe20000410000 */
[-C--:B------:R-:W-:Y:S01]  /*2c60*/  FMUL.FTZ R12, R12, R10.reuse ;  /* 0x0000000a0c0c7220 */ /* 0x080fe20000410000 */
[-C--:B------:R-:W-:Y:S01]  /*2c70*/  FMUL.FTZ R13, R13, R10.reuse ;  /* 0x0000000a0d0d7220 */ /* 0x080fe20000410000 */
[-C--:B------:R-:W-:Y:S01]  /*2c80*/  FMUL.FTZ R14, R14, R10.reuse ;  /* 0x0000000a0e0e7220 */ /* 0x080fe20000410000 */
[----:B------:R2:W-:Y:S01]  /*2c90*/  MUFU.TANH R86, R28 ;  /* 0x0000001c00567308 */ /* 0x0005e20000002400 */
[-C--:B------:R-:W-:Y:S01]  /*2ca0*/  FMUL.FTZ R87, R29, R10.reuse ;  /* 0x0000000a1d577220 */ /* 0x080fe20000410000 */
[-C--:B------:R-:W-:Y:S01]  /*2cb0*/  FMUL.FTZ R88, R30, R10.reuse ;  /* 0x0000000a1e587220 */ /* 0x080fe20000410000 */
[-C--:B------:R-:W-:Y:S01]  /*2cc0*/  FMUL.FTZ R89, R31, R10.reuse ;  /* 0x0000000a1f597220 */ /* 0x080fe20000410000 */
[----:B------:R-:W-:-:S04]  /*2cd0*/  FMUL.FTZ R85, R15, R10 ;  /* 0x0000000a0f557220 */ /* 0x000fc80000410000 */
[----:B------:R-:W-:Y:S08]  /*2ce0*/  MUFU.TANH R82, R12 ;  /* 0x0000000c00527308 */ /* 0x000ff00000002400 */
[----:B------:R-:W-:Y:S01]  /*2cf0*/  MUFU.TANH R83, R13 ;  /* 0x0000000d00537308 */ /* 0x000fe20000002400 */
[----:B--2---:R-:W2:Y:S07]  /*2d00*/  LDSM.16.M88.4 R28, [R158+0x3800] ;  /* 0x003800009e1c783b */ /* 0x004eae0000000200 */
[----:B------:R3:W-:Y:S02]  /*2d10*/  MUFU.TANH R84, R14 ;  /* 0x0000000e00547308 */ /* 0x0007e40000002400 */
[----:B---3--:R-:W3:Y:S01]  /*2d20*/  LDSM.16.M88.4 R12, [R164+0x4000] ;  /* 0x00400000a40c783b */ /* 0x008ee20000000200 */
[C---:B-1----:R-:W-:Y:S08]  /*2d30*/  HMMA.16816.F32.BF16 R40, R48.reuse, R44, R40 ;  /* 0x0000002c3028723c */ /* 0x042ff00000041828 */
[----:B------:R-:W-:Y:S01]  /*2d40*/  HMMA.16816.F32.BF16 R76, R48, R46, R76 ;  /* 0x0000002e304c723c */ /* 0x000fe2000004184c */
[----:B------:R-:W1:Y:S01]  /*2d50*/  LDSM.16.M88.4 R44, [R157+0x3800] ;  /* 0x003800009d2c783b */ /* 0x000e620000000200 */
[-C--:B------:R-:W-:Y:S01]  /*2d60*/  FMUL.FTZ R16, R16, R10.reuse ;  /* 0x0000000a10107220 */ /* 0x080fe20000410000 */
[-C--:B------:R-:W-:Y:S01]  /*2d70*/  FMUL.FTZ R91, R17, R10.reuse ;  /* 0x0000000a115b7220 */ /* 0x080fe20000410000 */
[----:B------:R-:W-:-:S04]  /*2d80*/  FMUL.FTZ R92, R18, R10 ;  /* 0x0000000a125c7220 */ /* 0x000fc80000410000 */
[----:B------:R-:W-:Y:S01]  /*2d90*/  HMMA.16816.F32.BF16 R72, R68, R74, RZ ;  /* 0x0000004a4448723c */ /* 0x000fe200000418ff */
[----:B------:R3:W-:Y:S01]  /*2da0*/  MUFU.TANH R90, R16 ;  /* 0x00000010005a7308 */ /* 0x0007e20000002400 */
[----:B------:R-:W-:-:S06]  /*2db0*/  FMUL.FTZ R93, R19, R10 ;  /* 0x0000000a135d7220 */ /* 0x000fcc0000410000 */
[----:B--2---:R-:W-:Y:S08]  /*2dc0*/  HMMA.16816.F32.BF16 R52, R48, R28, R52 ;  /* 0x0000001c3034723c */ /* 0x004ff00000041834 */
[C---:B------:R-:W-:Y:S08]  /*2dd0*/  HMMA.16816.F32.BF16 R40, R36.reuse, R56, R40 ;  /* 0x000000382428723c */ /* 0x040ff00000041828 */
[----:B------:R-:W-:Y:S01]  /*2de0*/  HMMA.16816.F32.BF16 R76, R36, R58, R76 ;  /* 0x0000003a244c723c */ /* 0x000fe2000004184c */
[----:B------:R-:W2:Y:S07]  /*2df0*/  LDSM.16.M88.4 R56, [R164+0x4800] ;  /* 0x00480000a438783b */ /* 0x000eae0000000200 */
[C---:B---3--:R-:W-:Y:S08]  /*2e00*/  HMMA.16816.F32.BF16 R16, R68.reuse, R12, RZ ;  /* 0x0000000c4410723c */ /* 0x048ff000000418ff */
[----:B------:R-:W-:Y:S08]  /*2e10*/  HMMA.16816.F32.BF16 R12, R68, R14, RZ ;  /* 0x0000000e440c723c */ /* 0x000ff000000418ff */
[----:B------:R-:W-:Y:S01]  /*2e20*/  HMMA.16816.F32.BF16 R72, R64, R62, R72 ;  /* 0x0000003e4048723c */ /* 0x000fe20000041848 */
[----:B------:R-:W-:Y:S07]  /*2e30*/  LDSM.16.M88.4 R60, [R158+0x4000] ;  /* 0x004000009e3c783b */ /* 0x000fee0000000200 */
[----:B-1----:R-:W-:Y:S08]  /*2e40*/  HMMA.16816.F32.BF16 R52, R36, R44, R52 ;  /* 0x0000002c2434723c */ /* 0x002ff00000041834 */
[C---:B------:R-:W-:Y:S08]  /*2e50*/  HMMA.16816.F32.BF16 R16, R64.reuse, R32, R16 ;  /* 0x000000204010723c */ /* 0x040ff00000041810 */
[----:B------:R-:W-:Y:S01]  /*2e60*/  HMMA.16816.F32.BF16 R12, R64, R34, R12 ;  /* 0x00000022400c723c */ /* 0x000fe2000004180c */
[----:B------:R-:W1:Y:S01]  /*2e70*/  LDSM.16.M88.4 R32, [R159+0x4800] ;  /* 0x004800009f20783b */ /* 0x000e620000000200 */
[-C--:B------:R-:W-:Y:S01]  /*2e80*/  FMUL.FTZ R40, R40, R10.reuse ;  /* 0x0000000a28287220 */ /* 0x080fe20000410000 */
[-C--:B------:R-:W-:Y:S01]  /*2e90*/  FMUL.FTZ R41, R41, R10.reuse ;  /* 0x0000000a29297220 */ /* 0x080fe20000410000 */
[-C--:B------:R-:W-:Y:S01]  /*2ea0*/  FMUL.FTZ R42, R42, R10.reuse ;  /* 0x0000000a2a2a7220 */ /* 0x080fe20000410000 */
[-C--:B------:R-:W-:Y:S01]  /*2eb0*/  FMUL.FTZ R43, R43, R10.reuse ;  /* 0x0000000a2b2b7220 */ /* 0x080fe20000410000 */
[----:B------:R-:W-:-:S02]  /*2ec0*/  FMUL.FTZ R52, R52, R10 ;  /* 0x0000000a34347220 */ /* 0x000fc40000410000 */
[----:B------:R-:W-:Y:S01]  /*2ed0*/  HMMA.16816.F32.BF16 R72, R48, R30, R72 ;  /* 0x0000001e3048723c */ /* 0x000fe20000041848 */
[----:B------:R-:W-:Y:S01]  /*2ee0*/  MUFU.TANH R94, R40 ;  /* 0x00000028005e7308 */ /* 0x000fe20000002400 */
[-C--:B------:R-:W-:Y:S01]  /*2ef0*/  FMUL.FTZ R155, R53, R10.reuse ;  /* 0x0000000a359b7220 */ /* 0x080fe20000410000 */
[-C--:B------:R-:W-:Y:S01]  /*2f00*/  FMUL.FTZ R105, R54, R10.reuse ;  /* 0x0000000a36697220 */ /* 0x080fe20000410000 */
[-C--:B------:R-:W-:Y:S01]  /*2f10*/  FMUL.FTZ R181, R55, R10.reuse ;  /* 0x0000000a37b57220 */ /* 0x080fe20000410000 */
[----:B------:R-:W-:Y:S04]  /*2f20*/  LDSM.16.M88.4 R28, [R157+0x4000] ;  /* 0x004000009d1c783b */ /* 0x000fe80000000200 */
[----:B------:R-:W-:Y:S08]  /*2f30*/  MUFU.TANH R95, R41 ;  /* 0x00000029005f7308 */ /* 0x000ff00000002400 */
[----:B------:R-:W-:Y:S08]  /*2f40*/  MUFU.TANH R96, R42 ;  /* 0x0000002a00607308 */ /* 0x000ff00000002400 */
[----:B------:R2:W-:Y:S08]  /*2f50*/  MUFU.TANH R97, R43 ;  /* 0x0000002b00617308 */ /* 0x0005f00000002400 */
[----:B------:R3:W-:Y:S01]  /*2f60*/  MUFU.TANH R102, R52 ;  /* 0x0000003400667308 */ /* 0x0007e20000002400 */
[C---:B--2---:R-:W-:Y:S08]  /*2f70*/  HMMA.16816.F32.BF16 R40, R68.reuse, R56, RZ ;  /* 0x000000384428723c */ /* 0x044ff000000418ff */
[----:B------:R-:W-:Y:S01]  /*2f80*/  HMMA.16816.F32.BF16 R56, R68, R58, RZ ;  /* 0x0000003a4438723c */ /* 0x000fe200000418ff */
[----:B---3--:R-:W2:Y:S07]  /*2f90*/  LDSM.16.M88.4 R52, [R158+0x4800] ;  /* 0x004800009e34783b */ /* 0x008eae0000000200 */
[----:B------:R-:W-:Y:S01]  /*2fa0*/  HMMA.16816.F32.BF16 R72, R36, R46, R72 ;  /* 0x0000002e2448723c */ /* 0x000fe20000041848 */
[----:B------:R-:W3:Y:S07]  /*2fb0*/  LDSM.16.M88.4 R44, [R164+0x5000] ;  /* 0x00500000a42c783b */ /* 0x000eee0000000200 */
[C---:B-1----:R-:W-:Y:S08]  /*2fc0*/  HMMA.16816.F32.BF16 R40, R64.reuse, R32, R40 ;  /* 0x000000204028723c */ /* 0x042ff00000041828 */
[----:B------:R-:W-:Y:S01]  /*2fd0*/  HMMA.16816.F32.BF16 R56, R64, R34, R56 ;  /* 0x000000224038723c */ /* 0x000fe20000041838 */
[----:B------:R-:W1:Y:S01]  /*2fe0*/  LDSM.16.M88.4 R32, [R157+0x4800] ;  /* 0x004800009d20783b */ /* 0x000e620000000200 */
[-C--:B------:R-:W-:Y:S01]  /*2ff0*/  FMUL.FTZ R76, R76, R10.reuse ;  /* 0x0000000a4c4c7220 */ /* 0x080fe20000410000 */
[-C--:B------:R-:W-:Y:S01]  /*3000*/  FMUL.FTZ R77, R77, R10.reuse ;  /* 0x0000000a4d4d7220 */ /* 0x080fe20000410000 */
[-C--:B------:R-:W-:Y:S01]  /*3010*/  FMUL.FTZ R78, R78, R10.reuse ;  /* 0x0000000a4e4e7220 */ /* 0x080fe20000410000 */
[----:B------:R-:W-:-:S03]  /*3020*/  FMUL.FTZ R79, R79, R10 ;  /* 0x0000000a4f4f7220 */ /* 0x000fc60000410000 */
[C---:B------:R-:W-:Y:S01]  /*3030*/  HMMA.16816.F32.BF16 R16, R48.reuse, R60, R16 ;  /* 0x0000003c3010723c */ /* 0x040fe20000041810 */
[----:B------:R-:W-:Y:S07]  /*3040*/  MUFU.TANH R98, R76 ;  /* 0x0000004c00627308 */ /* 0x000fee0000002400 */
[C---:B------:R-:W-:Y:S01]  /*3050*/  HMMA.16816.F32.BF16 R12, R48.reuse, R62, R12 ;  /* 0x0000003e300c723c */ /* 0x040fe2000004180c */
[----:B------:R-:W-:Y:S08]  /*3060*/  MUFU.TANH R99, R77 ;  /* 0x0000004d00637308 */ /* 0x000ff00000002400 */
[----:B------:R-:W-:Y:S08]  /*3070*/  MUFU.TANH R100, R78 ;  /* 0x0000004e00647308 */ /* 0x000ff00000002400 */
[----:B------:R4:W-:Y:S01]  /*3080*/  MUFU.TANH R101, R79 ;  /* 0x0000004f00657308 */ /* 0x0009e20000002400 */
[----:B--2---:R-:W-:Y:S01]  /*3090*/  HMMA.16816.F32.BF16 R40, R48, R52, R40 ;  /* 0x000000343028723c */ /* 0x004fe20000041828 */
[----:B----4-:R-:W2:Y:S07]  /*30a0*/  LDSM.16.M88.4 R76, [R159+0x5000] ;  /* 0x005000009f4c783b */ /* 0x010eae0000000200 */
[C---:B------:R-:W-:Y:S08]  /*30b0*/  HMMA.16816.F32.BF16 R16, R36.reuse, R28, R16 ;  /* 0x0000001c2410723c */ /* 0x040ff00000041810 */
[----:B------:R-:W-:Y:S01]  /*30c0*/  HMMA.16816.F32.BF16 R12, R36, R30, R12 ;  /* 0x0000001e240c723c */ /* 0x000fe2000004180c */
[----:B------:R-:W4:Y:S07]  /*30d0*/  LDSM.16.M88.4 R28, [R158+0x5000] ;  /* 0x005000009e1c783b */ /* 0x000f2e0000000200 */
[----:B---3--:R-:W-:Y:S03]  /*30e0*/  HMMA.16816.F32.BF16 R60, R68, R44, RZ ;  /* 0x0000002c443c723c */ /* 0x008fe600000418ff */
[-C--:B------:R-:W-:Y:S01]  /*30f0*/  FMUL.FTZ R131, R16, R10.reuse ;  /* 0x0000000a10837220 */ /* 0x080fe20000410000 */
[----:B------:R-:W-:-:S04]  /*3100*/  FMUL.FTZ R147, R17, R10 ;  /* 0x0000000a11937220 */ /* 0x000fc80000410000 */
[----:B-1----:R-:W-:Y:S01]  /*3110*/  HMMA.16816.F32.BF16 R40, R36, R32, R40 ;  /* 0x000000202428723c */ /* 0x002fe20000041828 */
[-C--:B------:R-:W-:Y:S01]  /*3120*/  FMUL.FTZ R121, R18, R10.reuse ;  /* 0x0000000a12797220 */ /* 0x080fe20000410000 */
[-C--:B------:R-:W-:Y:S02]  /*3130*/  FMUL.FTZ R151, R19, R10.reuse ;  /* 0x0000000a13977220 */ /* 0x080fe40000410000 */
[----:B------:R-:W1:Y:S01]  /*3140*/  LDSM.16.M88.4 R16, [R164+0x5800] ;  /* 0x00580000a410783b */ /* 0x000e620000000200 */
[-C--:B------:R-:W-:Y:S01]  /*3150*/  FMUL.FTZ R145, R12, R10.reuse ;  /* 0x0000000a0c917220 */ /* 0x080fe20000410000 */
[-C--:B------:R-:W-:Y:S01]  /*3160*/  FMUL.FTZ R137, R13, R10.reuse ;  /* 0x0000000a0d897220 */ /* 0x080fe20000410000 */
[-C--:B------:R-:W-:Y:S01]  /*3170*/  FMUL.FTZ R149, R14, R10.reuse ;  /* 0x0000000a0e957220 */ /* 0x080fe20000410000 */
[-C--:B------:R-:W-:Y:S02]  /*3180*/  FMUL.FTZ R143, R15, R10.reuse ;  /* 0x0000000a0f8f7220 */ /* 0x080fe40000410000 */
[----:B------:R-:W3:Y:S02]  /*3190*/  LDSM.16.M88.4 R12, [R157+0x5000] ;  /* 0x005000009d0c783b */ /* 0x000ee40000000200 */
[----:B--2---:R-:W-:Y:S07]  /*31a0*/  HMMA.16816.F32.BF16 R60, R64, R76, R60 ;  /* 0x0000004c403c723c */ /* 0x004fee000004183c */
[-C--:B------:R-:W-:Y:S01]  /*31b0*/  FMUL.FTZ R40, R40, R10.reuse ;  /* 0x0000000a28287220 */ /* 0x080fe20000410000 */
[----:B------:R-:W-:Y:S03]  /*31c0*/  HMMA.16816.F32.BF16 R56, R48, R54, R56 ;  /* 0x000000363038723c */ /* 0x000fe60000041838 */
[----:B------:R2:W-:Y:S01]  /*31d0*/  MUFU.TANH R129, R40 ;  /* 0x0000002800817308 */ /* 0x0005e20000002400 */
[-C--:B------:R-:W-:Y:S01]  /*31e0*/  FMUL.FTZ R127, R41, R10.reuse ;  /* 0x0000000a297f7220 */ /* 0x080fe20000410000 */
[-C--:B------:R-:W-:Y:S01]  /*31f0*/  FMUL.FTZ R141, R42, R10.reuse ;  /* 0x0000000a2a8d7220 */ /* 0x080fe20000410000 */
[----:B------:R-:W-:Y:S01]  /*3200*/  FMUL.FTZ R139, R43, R10 ;  /* 0x0000000a2b8b7220 */ /* 0x000fe20000410000 */
[----:B------:R-:W-:Y:S01]  /*3210*/  IMAD.SHL.U32 R26, R26, 0x2, RZ ;  /* 0x000000021a1a7824 */ /* 0x000fe200078e00ff */
[----:B------:R-:W-:Y:S04]  /*3220*/  HMMA.16816.F32.BF16 R44, R68, R46, RZ ;  /* 0x0000002e442c723c */ /* 0x000fe800000418ff */
[----:B------:R-:W-:Y:S01]  /*3230*/  LOP3.LUT R26, R26, 0x6, RZ, 0xc0, !PT ;  /* 0x000000061a1a7812 */ /* 0x000fe200078ec0ff */
[----:B--2---:R-:W2:Y:S03]  /*3240*/  LDSM.16.M88.4 R40, [R159+0x5800] ;  /* 0x005800009f28783b */ /* 0x004ea60000000200 */
[----:B----4-:R-:W-:Y:S01]  /*3250*/  HMMA.16816.F32.BF16 R60, R48, R28, R60 ;  /* 0x0000001c303c723c */ /* 0x010fe2000004183c */
[----:B------:R-:W-:-:S04]  /*3260*/  IMAD.IADD R77, R177, 0x1, R26 ;  /* 0x00000001b14d7824 */ /* 0x000fc800078e021a */
[C---:B------:R-:W-:Y:S02]  /*3270*/  VIADD R55, R77.reuse, 0x1 ;  /* 0x000000014d377836 */ /* 0x040fe40000000000 */
[----:B------:R-:W-:Y:S01]  /*3280*/  VIADD R53, R77, 0x8 ;  /* 0x000000084d357836 */ /* 0x000fe20000000000 */
[----:B------:R-:W-:Y:S02]  /*3290*/  HMMA.16816.F32.BF16 R56, R36, R34, R56 ;  /* 0x000000222438723c */ /* 0x000fe40000041838 */
[-C--:B------:R-:W-:Y:S02]  /*32a0*/  ISETP.GE.AND P3, PT, R55, R8.reuse, PT ;  /* 0x000000083700720c */ /* 0x080fe40003f66270 */
[----:B------:R-:W-:Y:S02]  /*32b0*/  ISETP.GE.AND P2, PT, R53, R8, PT ;  /* 0x000000083500720c */ /* 0x000fe40003f46270 */
[----:B------:R-:W4:Y:S02]  /*32c0*/  LDSM.16.M88.4 R52, [R158+0x5800] ;  /* 0x005800009e34783b */ /* 0x000f240000000200 */
[----:B------:R-:W-:Y:S01]  /*32d0*/  HMMA.16816.F32.BF16 R44, R64, R78, R44 ;  /* 0x0000004e402c723c */ /* 0x000fe2000004182c */
[----:B------:R-:W-:Y:S07]  /*32e0*/  MUFU.TANH R0, R0 ;  /* 0x0000000000007308 */ /* 0x000fee0000002400 */
[C---:B-1----:R-:W-:Y:S01]  /*32f0*/  HMMA.16816.F32.BF16 R32, R68.reuse, R16, RZ ;  /* 0x000000104420723c */ /* 0x042fe200000418ff */
[----:B------:R-:W1:Y:S07]  /*3300*/  MUFU.TANH R80, R80 ;  /* 0x0000005000507308 */ /* 0x000e6e0000002400 */
[----:B------:R-:W-:Y:S01]  /*3310*/  HMMA.16816.F32.BF16 R16, R68, R18, RZ ;  /* 0x000000124410723c */ /* 0x000fe200000418ff */
[----:B------:R-:W5:Y:S01]  /*3320*/  MUFU.TANH R27, R27 ;  /* 0x0000001b001b7308 */ /* 0x000f620000002400 */
[----:B------:R-:W-:Y:S01]  /*3330*/  IADD3 R29, PT, PT, R77, 0x9, RZ ;  /* 0x000000094d1d7810 */ /* 0x000fe20007ffe0ff */
[----:B------:R-:W-:-:S05]  /*3340*/  FMUL.FTZ R123, R57, R10 ;  /* 0x0000000a397b7220 */ /* 0x000fca0000410000 */
[----:B---3--:R-:W-:Y:S01]  /*3350*/  HMMA.16816.F32.BF16 R60, R36, R12, R60 ;  /* 0x0000000c243c723c */ /* 0x008fe2000004183c */
[----:B------:R-:W3:Y:S01]  /*3360*/  MUFU.TANH R81, R81 ;  /* 0x0000005100517308 */ /* 0x000ee20000002400 */
[----:B------:R-:W-:Y:S01]  /*3370*/  VIADD R13, R77, 0x18 ;  /* 0x000000184d0d7836 */ /* 0x000fe20000000000 */
[-C--:B------:R-:W-:Y:S01]  /*3380*/  ISETP.GE.AND P1, PT, R29, R8.reuse, PT ;  /* 0x000000081d00720c */ /* 0x080fe20003f26270 */
[C---:B------:R-:W-:Y:S01]  /*3390*/  VIADD R57, R77.reuse, 0x10 ;  /* 0x000000104d397836 */ /* 0x040fe20000000000 */
[CC--:B------:R-:W-:Y:S01]  /*33a0*/  ISETP.GE.AND P4, PT, R77.reuse, R8.reuse, PT ;  /* 0x000000084d00720c */ /* 0x0c0fe20003f86270 */
[----:B------:R-:W-:Y:S01]  /*33b0*/  VIADD R29, R77, 0x11 ;  /* 0x000000114d1d7836 */ /* 0x000fe20000000000 */
[-C--:B------:R-:W-:Y:S01]  /*33c0*/  ISETP.GE.AND P5, PT, R13, R8.reuse, PT ;  /* 0x000000080d00720c */ /* 0x080fe20003fa6270 */
[----:B------:R-:W-:Y:S01]  /*33d0*/  VIADD R13, R77, 0x19 ;  /* 0x000000194d0d7836 */ /* 0x000fe20000000000 */
[-C--:B------:R-:W-:Y:S01]  /*33e0*/  ISETP.GE.AND P0, PT, R57, R8.reuse, PT ;  /* 0x000000083900720c */ /* 0x080fe20003f06270 */
[----:B------:R-:W4:Y:S01]  /*33f0*/  MUFU.TANH R85, R85 ;  /* 0x0000005500557308 */ /* 0x000f220000002400 */
[----:B------:R-:W-:Y:S01]  /*3400*/  ISETP.GE.AND P6, PT, R29, R8, PT ;  /* 0x000000081d00720c */ /* 0x000fe20003fc6270 */
[----:B------:R-:W-:Y:S01]  /*3410*/  HMMA.16816.F32.BF16 R44, R48, R30, R44 ;  /* 0x0000001e302c723c */ /* 0x000fe2000004182c */
[----:B-1----:R-:W-:Y:S01]  /*3420*/  FSEL R57, R80, -INF , !P4 ;  /* 0xff80000050397808 */ /* 0x002fe20006000000 */
[----:B------:R-:W1:Y:S01]  /*3430*/  LDSM.16.M88.4 R28, [R157+0x5800] ;  /* 0x005800009d1c783b */ /* 0x000e620000000200 */
[----:B------:R-:W-:-:S03]  /*3440*/  FSEL R69, R0, -INF , !P4 ;  /* 0xff80000000457808 */ /* 0x000fc60006000000 */
[----:B------:R-:W4:Y:S01]  /*3450*/  MUFU.TANH R88, R88 ;  /* 0x0000005800587308 */ /* 0x000f220000002400 */
[----:B------:R-:W-:Y:S01]  /*3460*/  ISETP.GE.AND P4, PT, R13, R8, PT ;  /* 0x000000080d00720c */ /* 0x000fe20003f86270 */
[----:B--2---:R-:W-:Y:S01]  /*3470*/  HMMA.16816.F32.BF16 R32, R64, R40, R32 ;  /* 0x000000284020723c */ /* 0x004fe20000041820 */
[----:B------:R-:W-:Y:S02]  /*3480*/  IADD3 R13, PT, PT, R77, 0x20, RZ ;  /* 0x000000204d0d7810 */ /* 0x000fe40007ffe0ff */
[----:B-----5:R-:W-:Y:S02]  /*3490*/  FSEL R71, R27, -INF , !P3 ;  /* 0xff8000001b477808 */ /* 0x020fe40005800000 */
[----:B---3--:R-:W-:-:S03]  /*34a0*/  FSEL R197, R81, -INF , !P3 ;  /* 0xff80000051c57808 */ /* 0x008fc60005800000 */
[----:B------:R-:W-:Y:S01]  /*34b0*/  HMMA.16816.F32.BF16 R16, R64, R42, R16 ;  /* 0x0000002a4010723c */ /* 0x000fe20000041810 */
[----:B------:R-:W-:Y:S01]  /*34c0*/  ISETP.GE.AND P3, PT, R13, R8, PT ;  /* 0x000000080d00720c */ /* 0x000fe20003f66270 */
[----:B------:R-:W-:Y:S01]  /*34d0*/  VIADD R13, R77, 0x21 ;  /* 0x000000214d0d7836 */ /* 0x000fe20000000000 */
[----:B------:R-:W-:Y:S01]  /*34e0*/  FSEL R84, R84, -INF , !P2 ;  /* 0xff80000054547808 */ /* 0x000fe20005000000 */
[----:B------:R-:W-:Y:S01]  /*34f0*/  MUFU.TANH R87, R87 ;  /* 0x0000005700577308 */ /* 0x000fe20000002400 */
[----:B------:R-:W-:Y:S01]  /*3500*/  FSEL R82, R82, -INF , !P2 ;  /* 0xff80000052527808 */ /* 0x000fe20005000000 */
[----:B------:R-:W-:Y:S01]  /*3510*/  FMUL.FTZ R73, R73, R10 ;  /* 0x0000000a49497220 */ /* 0x000fe20000410000 */
[----:B------:R-:W-:Y:S01]  /*3520*/  ISETP.GE.AND P2, PT, R13, R8, PT ;  /* 0x000000080d00720c */ /* 0x000fe20003f46270 */
[----:B------:R-:W-:-:S04]  /*3530*/  VIADD R13, R77, 0x28 ;  /* 0x000000284d0d7836 */ /* 0x000fc80000000000 */
[----:B------:R-:W2:Y:S01]  /*3540*/  MUFU.TANH R89, R89 ;  /* 0x0000005900597308 */ /* 0x000ea20000002400 */
[----:B----4-:R-:W-:Y:S02]  /*3550*/  FSEL R85, R85, -INF , !P1 ;  /* 0xff80000055557808 */ /* 0x010fe40004800000 */
[----:B------:R-:W-:-:S05]  /*3560*/  FSEL R79, R83, -INF , !P1 ;  /* 0xff800000534f7808 */ /* 0x000fca0004800000 */
[----:B------:R-:W3:Y:S01]  /*3570*/  MUFU.TANH R92, R92 ;  /* 0x0000005c005c7308 */ /* 0x000ee20000002400 */
[----:B------:R-:W-:Y:S01]  /*3580*/  ISETP.GE.AND P1, PT, R13, R8, PT ;  /* 0x000000080d00720c */ /* 0x000fe20003f26270 */
[----:B------:R-:W-:Y:S01]  /*3590*/  VIADD R13, R77, 0x29 ;  /* 0x000000294d0d7836 */ /* 0x000fe20000000000 */
[----:B------:R-:W-:Y:S05]  /*35a0*/  HMMA.16816.F32.BF16 R32, R48, R52, R32 ;  /* 0x000000343020723c */ /* 0x000fea0000041820 */
[----:B------:R-:W4:Y:S01]  /*35b0*/  MUFU.TANH R91, R91 ;  /* 0x0000005b005b7308 */ /* 0x000f220000002400 */
[----:B------:R-:W-:-:S07]  /*35c0*/  FSEL R41, R88, -INF , !P0 ;  /* 0xff80000058297808 */ /* 0x000fce0004000000 */
[----:B------:R-:W5:Y:S01]  /*35d0*/  MUFU.TANH R93, R93 ;  /* 0x0000005d005d7308 */ /* 0x000f620000002400 */
[----:B------:R-:W-:Y:S01]  /*35e0*/  HMMA.16816.F32.BF16 R16, R48, R54, R16 ;  /* 0x000000363010723c */ /* 0x000fe20000041810 */
[-C--:B------:R-:W-:Y:S01]  /*35f0*/  FMUL.FTZ R75, R75, R10.reuse ;  /* 0x0000000a4b4b7220 */ /* 0x080fe20000410000 */
[-C--:B------:R-:W-:Y:S01]  /*3600*/  FMUL.FTZ R59, R59, R10.reuse ;  /* 0x0000000a3b3b7220 */ /* 0x080fe20000410000 */
[----:B------:R-:W-:-:S04]  /*3610*/  FMUL.FTZ R61, R61, R10 ;  /* 0x0000000a3d3d7220 */ /* 0x000fc80000410000 */
[----:B------:R-:W-:Y:S01]  /*3620*/  MUFU.TANH R131, R131 ;  /* 0x0000008300837308 */ /* 0x000fe20000002400 */
[----:B------:R-:W-:Y:S01]  /*3630*/  HMMA.16816.F32.BF16 R44, R36, R14, R44 ;  /* 0x0000000e242c723c */ /* 0x000fe2000004182c */
[----:B------:R-:W-:-:S06]  /*3640*/  IADD3 R15, PT, PT, R77, 0x31, RZ ;  /* 0x000000314d0f7810 */ /* 0x000fcc0007ffe0ff */
[----:B------:R-:W-:Y:S01]  /*3650*/  MUFU.TANH R121, R121 ;  /* 0x0000007900797308 */ /* 0x000fe20000002400 */
[----:B--2---:R-:W-:-:S07]  /*3660*/  FSEL R89, R89, -INF , !P6 ;  /* 0xff80000059597808 */ /* 0x004fce0007000000 */
[----:B------:R-:W-:Y:S01]  /*3670*/  MUFU.TANH R147, R147 ;  /* 0x0000009300937308 */ /* 0x000fe20000002400 */
[----:B------:R-:W-:-:S07]  /*3680*/  VIADD R27, R77, 0x38 ;  /* 0x000000384d1b7836 */ /* 0x000fce0000000000 */
[----:B------:R-:W-:Y:S08]  /*3690*/  MUFU.TANH R151, R151 ;  /* 0x0000009700977308 */ /* 0x000ff00000002400 */
[----:B------:R-:W-:Y:S01]  /*36a0*/  MUFU.TANH R105, R105 ;  /* 0x0000006900697308 */ /* 0x000fe20000002400 */
[-C--:B------:R-:W-:Y:S01]  /*36b0*/  FMUL.FTZ R72, R72, R10.reuse ;  /* 0x0000000a48487220 */ /* 0x080fe20000410000 */
[----:B------:R-:W-:-:S06]  /*36c0*/  FMUL.FTZ R74, R74, R10 ;  /* 0x0000000a4a4a7220 */ /* 0x000fcc0000410000 */
[----:B------:R-:W-:Y:S08]  /*36d0*/  MUFU.TANH R145, R145 ;  /* 0x0000009100917308 */ /* 0x000ff00000002400 */
[----:B------:R-:W-:Y:S08]  /*36e0*/  MUFU.TANH R149, R149 ;  /* 0x0000009500957308 */ /* 0x000ff00000002400 */
[----:B------:R-:W-:Y:S08]  /*36f0*/  MUFU.TANH R155, R155 ;  /* 0x0000009b009b7308 */ /* 0x000ff00000002400 */
[----:B------:R-:W-:Y:S08]  /*3700*/  MUFU.TANH R181, R181 ;  /* 0x000000b500b57308 */ /* 0x000ff00000002400 */
[----:B------:R-:W-:Y:S08]  /*3710*/  MUFU.TANH R137, R137 ;  /* 0x0000008900897308 */ /* 0x000ff00000002400 */
[----:B------:R-:W-:Y:S01]  /*3720*/  MUFU.TANH R143, R143 ;  /* 0x0000008f008f7308 */ /* 0x000fe20000002400 */
[----:B------:R-:W-:-:S07]  /*3730*/  FMUL.FTZ R63, R63, R10 ;  /* 0x0000000a3f3f7220 */ /* 0x000fce0000410000 */
[----:B------:R-:W-:Y:S01]  /*3740*/  MUFU.TANH R141, R141 ;  /* 0x0000008d008d7308 */ /* 0x000fe20000002400 */
[-C--:B------:R-:W-:Y:S01]  /*3750*/  FMUL.FTZ R56, R56, R10.reuse ;  /* 0x0000000a38387220 */ /* 0x080fe20000410000 */
[----:B------:R-:W-:-:S06]  /*3760*/  FMUL.FTZ R58, R58, R10 ;  /* 0x0000000a3a3a7220 */ /* 0x000fcc0000410000 */
[----:B------:R-:W-:Y:S08]  /*3770*/  MUFU.TANH R127, R127 ;  /* 0x0000007f007f7308 */ /* 0x000ff00000002400 */
[----:B------:R-:W-:Y:S01]  /*3780*/  MUFU.TANH R139, R139 ;  /* 0x0000008b008b7308 */ /* 0x000fe20000002400 */
[-C--:B------:R-:W-:Y:S01]  /*3790*/  FMUL.FTZ R60, R60, R10.reuse ;  /* 0x0000000a3c3c7220 */ /* 0x080fe20000410000 */
[----:B------:R-:W-:Y:S01]  /*37a0*/  FMUL.FTZ R62, R62, R10 ;  /* 0x0000000a3e3e7220 */ /* 0x000fe20000410000 */
[----:B------:R-:W-:-:S05]  /*37b0*/  DEPBAR.LE SB0, 0x0 ;  /* 0x000080000000791a */ /* 0x000fca0000000000 */
[----:B------:R2:W-:Y:S01]  /*37c0*/  MUFU.TANH R113, R73 ;  /* 0x0000004900717308 */ /* 0x0005e20000002400 */
[----:B---3--:R-:W-:Y:S02]  /*37d0*/  FSEL R83, R92, -INF , !P5 ;  /* 0xff8000005c537808 */ /* 0x008fe40006800000 */
[----:B----4-:R-:W-:-:S05]  /*37e0*/  FSEL R81, R91, -INF , !P4 ;  /* 0xff8000005b517808 */ /* 0x010fca0006000000 */
[----:B------:R3:W4:Y:S01]  /*37f0*/  MUFU.TANH R119, R75 ;  /* 0x0000004b00777308 */ /* 0x0007220000002400 */
[----:B--2---:R-:W-:Y:S02]  /*3800*/  FSEL R73, R86, -INF , !P0 ;  /* 0xff80000056497808 */ /* 0x004fe40004000000 */
[----:B------:R-:W-:Y:S01]  /*3810*/  ISETP.GE.AND P0, PT, R13, R8, PT ;  /* 0x000000080d00720c */ /* 0x000fe20003f06270 */
[----:B------:R-:W-:Y:S01]  /*3820*/  VIADD R13, R77, 0x30 ;  /* 0x000000304d0d7836 */ /* 0x000fe20000000000 */
[----:B---3--:R-:W-:-:S04]  /*3830*/  FSEL R75, R87, -INF , !P6 ;  /* 0xff800000574b7808 */ /* 0x008fc80007000000 */
[-C--:B------:R-:W-:Y:S02]  /*3840*/  ISETP.GE.AND P6, PT, R13, R8.reuse, PT ;  /* 0x000000080d00720c */ /* 0x080fe40003fc6270 */
[----:B------:R-:W-:Y:S02]  /*3850*/  FSEL R13, R90, -INF , !P5 ;  /* 0xff8000005a0d7808 */ /* 0x000fe40006800000 */
[-C--:B------:R-:W-:Y:S02]  /*3860*/  ISETP.GE.AND P5, PT, R15, R8.reuse, PT ;  /* 0x000000080f00720c */ /* 0x080fe40003fa6270 */
[----:B-----5:R-:W-:Y:S02]  /*3870*/  FSEL R15, R93, -INF , !P4 ;  /* 0xff8000005d0f7808 */ /* 0x020fe40006000000 */
[----:B------:R-:W-:Y:S01]  /*3880*/  ISETP.GE.AND P4, PT, R27, R8, PT ;  /* 0x000000081b00720c */ /* 0x000fe20003f86270 */
[C---:B------:R-:W-:Y:S01]  /*3890*/  VIADD R27, R77.reuse, 0x39 ;  /* 0x000000394d1b7836 */ /* 0x040fe20000000000 */
[----:B------:R2:W-:Y:S01]  /*38a0*/  MUFU.TANH R133, R59 ;  /* 0x0000003b00857308 */ /* 0x0005e20000002400 */
[C---:B-1----:R-:W-:Y:S07]  /*38b0*/  HMMA.16816.F32.BF16 R32, R36.reuse, R28, R32 ;  /* 0x0000001c2420723c */ /* 0x042fee0000041820 */
[----:B------:R1:W-:Y:S01]  /*38c0*/  MUFU.TANH R103, R61 ;  /* 0x0000003d00677308 */ /* 0x0003e20000002400 */
[----:B------:R-:W-:Y:S01]  /*38d0*/  HMMA.16816.F32.BF16 R28, R36, R30, R16 ;  /* 0x0000001e241c723c */ /* 0x000fe20000041810 */
[----:B------:R-:W-:Y:S01]  /*38e0*/  VIADD R17, R77, 0x58 ;  /* 0x000000584d117836 */ /* 0x000fe20000000000 */
[----:B------:R-:W-:-:S02]  /*38f0*/  FSEL R195, R97, -INF , !P2 ;  /* 0xff80000061c37808 */ /* 0x000fc40005000000 */
[----:B--2---:R-:W-:Y:S02]  /*3900*/  FSEL R59, R94, -INF , !P3 ;  /* 0xff8000005e3b7808 */ /* 0x004fe40005800000 */
[----:B------:R-:W-:Y:S02]  /*3910*/  FSEL R189, R95, -INF , !P2 ;  /* 0xff8000005fbd7808 */ /* 0x000fe40005000000 */
[----:B-1----:R-:W-:Y:S02]  /*3920*/  FSEL R61, R96, -INF , !P3 ;  /* 0xff800000603d7808 */ /* 0x002fe40005800000 */
[----:B------:R-:W-:Y:S01]  /*3930*/  ISETP.GE.AND P3, PT, R27, R8, PT ;  /* 0x000000081b00720c */ /* 0x000fe20003f66270 */
[----:B------:R-:W-:-:S03]  /*3940*/  VIADD R27, R77, 0x40 ;  /* 0x000000404d1b7836 */ /* 0x000fc60000000000 */
[----:B----4-:R-:W-:Y:S02]  /*3950*/  FSEL R119, R119, -INF , !P3 ;  /* 0xff80000077777808 */ /* 0x010fe40005800000 */
[-C--:B------:R-:W-:Y:S01]  /*3960*/  ISETP.GE.AND P2, PT, R27, R8.reuse, PT ;  /* 0x000000081b00720c */ /* 0x080fe20003f46270 */
[----:B------:R-:W-:Y:S01]  /*3970*/  VIADD R27, R77, 0x41 ;  /* 0x000000414d1b7836 */ /* 0x000fe20000000000 */
[----:B------:R-:W-:Y:S02]  /*3980*/  FSEL R113, R113, -INF , !P3 ;  /* 0xff80000071717808 */ /* 0x000fe40005800000 */
[----:B------:R-:W-:Y:S02]  /*3990*/  ISETP.GE.AND P3, PT, R17, R8, PT ;  /* 0x000000081100720c */ /* 0x000fe40003f66270 */
[----:B------:R-:W-:Y:S02]  /*39a0*/  IADD3 R17, PT, PT, R77, 0x59, RZ ;  /* 0x000000594d117810 */ /* 0x000fe40007ffe0ff */
[----:B------:R-:W-:-:S02]  /*39b0*/  FSEL R193, R100, -INF , !P1 ;  /* 0xff80000064c17808 */ /* 0x000fc40004800000 */
[----:B------:R-:W-:Y:S02]  /*39c0*/  FSEL R185, R98, -INF , !P1 ;  /* 0xff80000062b97808 */ /* 0x000fe40004800000 */
[-C--:B------:R-:W-:Y:S02]  /*39d0*/  ISETP.GE.AND P1, PT, R27, R8.reuse, PT ;  /* 0x000000081b00720c */ /* 0x080fe40003f26270 */
[----:B------:R-:W-:Y:S02]  /*39e0*/  FSEL R121, R121, -INF , !P2 ;  /* 0xff80000079797808 */ /* 0x000fe40005000000 */
[----:B------:R-:W-:Y:S02]  /*39f0*/  FSEL R131, R131, -INF , !P2 ;  /* 0xff80000083837808 */ /* 0x000fe40005000000 */
[----:B------:R-:W-:Y:S02]  /*3a00*/  IADD3 R27, PT, PT, R77, 0x48, RZ ;  /* 0x000000484d1b7810 */ /* 0x000fe40007ffe0ff */
[----:B------:R-:W-:Y:S01]  /*3a10*/  ISETP.GE.AND P2, PT, R17, R8, PT ;  /* 0x000000081100720c */ /* 0x000fe20003f46270 */
[----:B------:R-:W-:Y:S01]  /*3a20*/  VIADD R17, R77, 0x60 ;  /* 0x000000604d117836 */ /* 0x000fe20000000000 */
[----:B------:R-:W-:Y:S01]  /*3a30*/  FSEL R187, R101, -INF , !P0 ;  /* 0xff80000065bb7808 */ /* 0x000fe20004000000 */
[----:B------:R-:W-:Y:S01]  /*3a40*/  MUFU.TANH R153, R72 ;  /* 0x0000004800997308 */ /* 0x000fe20000002400 */
[----:B------:R-:W-:-:S02]  /*3a50*/  FSEL R191, R99, -INF , !P0 ;  /* 0xff80000063bf7808 */ /* 0x000fc40004000000 */
[-C--:B------:R-:W-:Y:S01]  /*3a60*/  ISETP.GE.AND P0, PT, R27, R8.reuse, PT ;  /* 0x000000081b00720c */ /* 0x080fe20003f06270 */
[----:B------:R-:W-:Y:S01]  /*3a70*/  VIADD R27, R77, 0x49 ;  /* 0x000000494d1b7836 */ /* 0x000fe20000000000 */
[----:B------:R-:W-:Y:S02]  /*3a80*/  FSEL R151, R151, -INF , !P1 ;  /* 0xff80000097977808 */ /* 0x000fe40004800000 */
[----:B------:R-:W-:Y:S01]  /*3a90*/  FSEL R147, R147, -INF , !P1 ;  /* 0xff80000093937808 */ /* 0x000fe20004800000 */
[----:B------:R-:W1:Y:S01]  /*3aa0*/  MUFU.TANH R171, R74 ;  /* 0x0000004a00ab7308 */ /* 0x000e620000002400 */
[----:B------:R-:W-:Y:S01]  /*3ab0*/  ISETP.GE.AND P1, PT, R17, R8, PT ;  /* 0x000000081100720c */ /* 0x000fe20003f26270 */
[----:B------:R-:W-:Y:S01]  /*3ac0*/  VIADD R17, R77, 0x61 ;  /* 0x000000614d117836 */ /* 0x000fe20000000000 */
[----:B------:R-:W-:Y:S02]  /*3ad0*/  FSEL R105, R105, -INF , !P6 ;  /* 0xff80000069697808 */ /* 0x000fe40007000000 */
[----:B------:R-:W-:-:S02]  /*3ae0*/  FSEL R111, R102, -INF , !P6 ;  /* 0xff800000666f7808 */ /* 0x000fc40007000000 */
[-C--:B------:R-:W-:Y:S01]  /*3af0*/  ISETP.GE.AND P6, PT, R27, R8.reuse, PT ;  /* 0x000000081b00720c */ /* 0x080fe20003fc6270 */
[----:B------:R-:W-:Y:S01]  /*3b00*/  VIADD R27, R77, 0x50 ;  /* 0x000000504d1b7836 */ /* 0x000fe20000000000 */
[----:B------:R-:W-:Y:S02]  /*3b10*/  FSEL R149, R149, -INF , !P0 ;  /* 0xff80000095957808 */ /* 0x000fe40004000000 */
[----:B------:R-:W-:Y:S01]  /*3b20*/  FSEL R145, R145, -INF , !P0 ;  /* 0xff80000091917808 */ /* 0x000fe20004000000 */
[----:B------:R-:W2:Y:S01]  /*3b30*/  MUFU.TANH R115, R63 ;  /* 0x0000003f00737308 */ /* 0x000ea20000002400 */
[----:B------:R-:W-:Y:S01]  /*3b40*/  ISETP.GE.AND P0, PT, R17, R8, PT ;  /* 0x000000081100720c */ /* 0x000fe20003f06270 */
[----:B------:R-:W-:Y:S01]  /*3b50*/  VIADD R17, R77, 0x68 ;  /* 0x000000684d117836 */ /* 0x000fe20000000000 */
[----:B------:R-:W-:Y:S02]  /*3b60*/  FSEL R181, R181, -INF , !P5 ;  /* 0xff800000b5b57808 */ /* 0x000fe40006800000 */
[----:B------:R-:W-:-:S02]  /*3b70*/  FSEL R155, R155, -INF , !P5 ;  /* 0xff8000009b9b7808 */ /* 0x000fc40006800000 */
[-C--:B------:R-:W-:Y:S01]  /*3b80*/  ISETP.GE.AND P5, PT, R27, R8.reuse, PT ;  /* 0x000000081b00720c */ /* 0x080fe20003fa6270 */
[----:B------:R-:W-:Y:S01]  /*3b90*/  MUFU.TANH R125, R56 ;  /* 0x00000038007d7308 */ /* 0x000fe20000002400 */
[----:B------:R-:W-:Y:S01]  /*3ba0*/  VIADD R27, R77, 0x51 ;  /* 0x000000514d1b7836 */ /* 0x000fe20000000000 */
[----:B------:R-:W-:Y:S02]  /*3bb0*/  FSEL R143, R143, -INF , !P6 ;  /* 0xff8000008f8f7808 */ /* 0x000fe40007000000 */
[----:B------:R-:W-:Y:S02]  /*3bc0*/  FSEL R137, R137, -INF , !P6 ;  /* 0xff80000089897808 */ /* 0x000fe40007000000 */
[----:B------:R-:W-:Y:S02]  /*3bd0*/  ISETP.GE.AND P6, PT, R17, R8, PT ;  /* 0x000000081100720c */ /* 0x000fe40003fc6270 */
[----:B------:R-:W3:Y:S01]  /*3be0*/  MUFU.TANH R135, R58 ;  /* 0x0000003a00877308 */ /* 0x000ee20000002400 */
[----:B------:R-:W-:Y:S01]  /*3bf0*/  VIADD R17, R77, 0x69 ;  /* 0x000000694d117836 */ /* 0x000fe20000000000 */
[----:B-1----:R-:W-:-:S02]  /*3c00*/  FSEL R171, R171, -INF , !P4 ;  /* 0xff800000abab7808 */ /* 0x002fc40006000000 */
[----:B------:R-:W-:Y:S01]  /*3c10*/  FSEL R153, R153, -INF , !P4 ;  /* 0xff80000099997808 */ /* 0x000fe20006000000 */
[----:B------:R-:W-:Y:S01]  /*3c20*/  FMUL.FTZ R0, R44, R10 ;  /* 0x0000000a2c007220 */ /* 0x000fe20000410000 */
[----:B------:R-:W-:Y:S01]  /*3c30*/  ISETP.GE.AND P4, PT, R27, R8, PT ;  /* 0x000000081b00720c */ /* 0x000fe20003f86270 */
[-C--:B------:R-:W-:Y:S01]  /*3c40*/  FMUL.FTZ R65, R47, R10.reuse ;  /* 0x0000000a2f417220 */ /* 0x080fe20000410000 */
[----:B------:R-:W-:Y:S01]  /*3c50*/  FSEL R141, R141, -INF , !P5 ;  /* 0xff8000008d8d7808 */ /* 0x000fe20006800000 */
[-C--:B------:R-:W-:Y:S01]  /*3c60*/  FMUL.FTZ R12, R29, R10.reuse ;  /* 0x0000000a1d0c7220 */ /* 0x080fe20000410000 */
[----:B------:R-:W-:Y:S01]  /*3c70*/  FSEL R129, R129, -INF , !P5 ;  /* 0xff80000081817808 */ /* 0x000fe20006800000 */
[----:B------:R-:W-:Y:S01]  /*3c80*/  FMUL.FTZ R27, R31, R10 ;  /* 0x0000000a1f1b7220 */ /* 0x000fe20000410000 */
[----:B------:R-:W1:Y:S01]  /*3c90*/  MUFU.TANH R123, R123 ;  /* 0x0000007b007b7308 */ /* 0x000e620000002400 */
[----:B------:R-:W-:Y:S01]  /*3ca0*/  ISETP.GE.AND P5, PT, R17, R8, PT ;  /* 0x000000081100720c */ /* 0x000fe20003fa6270 */
[-C--:B------:R-:W-:Y:S01]  /*3cb0*/  FMUL.FTZ R45, R45, R10.reuse ;  /* 0x0000000a2d2d7220 */ /* 0x080fe20000410000 */
[-C--:B------:R-:W-:Y:S01]  /*3cc0*/  FMUL.FTZ R46, R46, R10.reuse ;  /* 0x0000000a2e2e7220 */ /* 0x080fe20000410000 */
[-C--:B------:R-:W-:Y:S01]  /*3cd0*/  FMUL.FTZ R32, R32, R10.reuse ;  /* 0x0000000a20207220 */ /* 0x080fe20000410000 */
[-C--:B------:R-:W-:Y:S01]  /*3ce0*/  FMUL.FTZ R33, R33, R10.reuse ;  /* 0x0000000a21217220 */ /* 0x080fe20000410000 */
[-C--:B------:R-:W-:Y:S01]  /*3cf0*/  FMUL.FTZ R34, R34, R10.reuse ;  /* 0x0000000a22227220 */ /* 0x080fe20000410000 */
[-C--:B------:R-:W-:Y:S01]  /*3d00*/  FMUL.FTZ R35, R35, R10.reuse ;  /* 0x0000000a23237220 */ /* 0x080fe20000410000 */
[----:B------:R-:W-:Y:S01]  /*3d10*/  MUFU.TANH R109, R60 ;  /* 0x0000003c006d7308 */ /* 0x000fe20000002400 */
[-C--:B------:R-:W-:Y:S01]  /*3d20*/  FMUL.FTZ R28, R28, R10.reuse ;  /* 0x0000000a1c1c7220 */ /* 0x080fe20000410000 */
[----:B------:R-:W-:Y:S01]  /*3d30*/  IADD3 R17, PT, PT, R77, 0x70, RZ ;  /* 0x000000704d117810 */ /* 0x000fe20007ffe0ff */
[----:B------:R-:W-:Y:S01]  /*3d40*/  FMUL.FTZ R30, R30, R10 ;  /* 0x0000000a1e1e7220 */ /* 0x000fe20000410000 */
[----:B------:R-:W-:-:S04]  /*3d50*/  FSEL R139, R139, -INF , !P4 ;  /* 0xff8000008b8b7808 */ /* 0x000fc80006000000 */
[----:B------:R-:W4:Y:S01]  /*3d60*/  MUFU.TANH R117, R62 ;  /* 0x0000003e00757308 */ /* 0x000f220000002400 */
[----:B------:R-:W-:Y:S02]  /*3d70*/  FSEL R127, R127, -INF , !P4 ;  /* 0xff8000007f7f7808 */ /* 0x000fe40006000000 */
[----:B------:R-:W-:Y:S01]  /*3d80*/  ISETP.GE.AND P4, PT, R17, R8, PT ;  /* 0x000000081100720c */ /* 0x000fe20003f86270 */
[----:B------:R-:W-:Y:S01]  /*3d90*/  VIADD R17, R77, 0x71 ;  /* 0x000000714d117836 */ /* 0x000fe20000000000 */
[----:B--2---:R-:W-:Y:S02]  /*3da0*/  FSEL R115, R115, -INF , !P0 ;  /* 0xff80000073737808 */ /* 0x004fe40004000000 */
[----:B------:R-:W-:Y:S01]  /*3db0*/  FSEL R103, R103, -INF , !P0 ;  /* 0xff80000067677808 */ /* 0x000fe20004000000 */
[----:B------:R-:W-:Y:S01]  /*3dc0*/  MUFU.TANH R0, R0 ;  /* 0x0000000000007308 */ /* 0x000fe20000002400 */
[----:B------:R-:W-:Y:S02]  /*3dd0*/  ISETP.NE.AND P0, PT, R22, 0x1, PT ;  /* 0x000000011600780c */ /* 0x000fe40003f05270 */
[----:B---3--:R-:W-:-:S05]  /*3de0*/  FSEL R135, R135, -INF , !P3 ;  /* 0xff80000087877808 */ /* 0x008fca0005800000 */
[----:B------:R-:W-:Y:S01]  /*3df0*/  MUFU.TANH R67, R45 ;  /* 0x0000002d00437308 */ /* 0x000fe20000002400 */
[----:B------:R-:W-:-:S07]  /*3e00*/  FSEL R125, R125, -INF , !P3 ;  /* 0xff8000007d7d7808 */ /* 0x000fce0005800000 */
[----:B------:R-:W2:Y:S01]  /*3e10*/  MUFU.TANH R107, R46 ;  /* 0x0000002e006b7308 */ /* 0x000ea20000002400 */
[----:B------:R-:W-:-:S07]  /*3e20*/  ISETP.GE.AND P3, PT, R17, R8, PT ;  /* 0x000000081100720c */ /* 0x000fce0003f66270 */
[----:B------:R-:W3:Y:S01]  /*3e30*/  MUFU.TANH R65, R65 ;  /* 0x0000004100417308 */ /* 0x000ee20000002400 */
[----:B------:R-:W-:-:S07]  /*3e40*/  VIADD R17, R77, 0x78 ;  /* 0x000000784d117836 */ /* 0x000fce0000000000 */
[----:B------:R-:W-:Y:S08]  /*3e50*/  MUFU.TANH R47, R32 ;  /* 0x00000020002f7308 */ /* 0x000ff00000002400 */
[----:B------:R-:W-:Y:S08]  /*3e60*/  MUFU.TANH R39, R33 ;  /* 0x0000002100277308 */ /* 0x000ff00000002400 */
[----:B------:R-:W5:Y:S08]  /*3e70*/  MUFU.TANH R63, R34 ;  /* 0x00000022003f7308 */ /* 0x000f700000002400 */
[----:B------:R-:W5:Y:S08]  /*3e80*/  MUFU.TANH R55, R35 ;  /* 0x0000002300377308 */ /* 0x000f700000002400 */
[----:B------:R-:W-:Y:S08]  /*3e90*/  MUFU.TANH R37, R28 ;  /* 0x0000001c00257308 */ /* 0x000ff00000002400 */
[----:B------:R-:W-:Y:S08]  /*3ea0*/  MUFU.TANH R12, R12 ;  /* 0x0000000c000c7308 */ /* 0x000ff00000002400 */
[----:B------:R-:W5:Y:S08]  /*3eb0*/  MUFU.TANH R53, R30 ;  /* 0x0000001e00357308 */ /* 0x000f700000002400 */
[----:B------:R-:W5:Y:S01]  /*3ec0*/  MUFU.TANH R27, R27 ;  /* 0x0000001b001b7308 */ /* 0x000f620000002400 */
[----:B------:R-:W-:Y:S01]  /*3ed0*/  VIADD R77, R77, 0x79 ;  /* 0x000000794d4d7836 */ /* 0x000fe20000000000 */
[----:B------:R-:W-:-:S02]  /*3ee0*/  FSEL R133, R133, -INF , !P2 ;  /* 0xff80000085857808 */ /* 0x000fc40005000000 */
[----:B-1----:R-:W-:Y:S02]  /*3ef0*/  FSEL R123, R123, -INF , !P2 ;  /* 0xff8000007b7b7808 */ /* 0x002fe40005000000 */
[----:B----4-:R-:W-:Y:S02]  /*3f00*/  FSEL R117, R117, -INF , !P1 ;  /* 0xff80000075757808 */ /* 0x010fe40004800000 */
[----:B------:R-:W-:Y:S01]  /*3f10*/  FSEL R109, R109, -INF , !P1 ;  /* 0xff8000006d6d7808 */ /* 0x000fe20004800000 */
[----:B------:R-:W-:Y:S01]  /*3f20*/  BSSY.RECONVERGENT B1, `(.L_x_8953) ;  /* 0x0000079000017945 */ /* 0x000fe20003800200 */
[-C--:B------:R-:W-:Y:S02]  /*3f30*/  ISETP.GE.AND P2, PT, R17, R8.reuse, PT ;  /* 0x000000081100720c */ /* 0x080fe40003f46270 */
[----:B------:R-:W-:Y:S02]  /*3f40*/  ISETP.GE.AND P1, PT, R77, R8, PT ;  /* 0x000000084d00720c */ /* 0x000fe40003f26270 */
[----:B--2---:R-:W-:-:S02]  /*3f50*/  FSEL R107, R107, -INF , !P6 ;  /* 0xff8000006b6b7808 */ /* 0x004fc40007000000 */
[----:B------:R-:W-:Y:S02]  /*3f60*/  FSEL R101, R0, -INF , !P6 ;  /* 0xff80000000657808 */ /* 0x000fe40007000000 */
[----:B---3--:R-:W-:Y:S02]  /*3f70*/  FSEL R65, R65, -INF , !P5 ;  /* 0xff80000041417808 */ /* 0x008fe40006800000 */
[----:B------:R-:W-:Y:S02]  /*3f80*/  FSEL R67, R67, -INF , !P5 ;  /* 0xff80000043437808 */ /* 0x000fe40006800000 */
[----:B-----5:R-:W-:Y:S02]  /*3f90*/  FSEL R63, R63, -INF , !P4 ;  /* 0xff8000003f3f7808 */ /* 0x020fe40006000000 */
[----:B------:R-:W-:Y:S02]  /*3fa0*/  FSEL R47, R47, -INF , !P4 ;  /* 0xff8000002f2f7808 */ /* 0x000fe40006000000 */
[----:B------:R-:W-:-:S02]  /*3fb0*/  FSEL R55, R55, -INF , !P3 ;  /* 0xff80000037377808 */ /* 0x000fc40005800000 */
[----:B------:R-:W-:Y:S02]  /*3fc0*/  FSEL R39, R39, -INF , !P3 ;  /* 0xff80000027277808 */ /* 0x000fe40005800000 */
[----:B------:R-:W-:Y:S02]  /*3fd0*/  FSEL R53, R53, -INF , !P2 ;  /* 0xff80000035357808 */ /* 0x000fe40005000000 */
        /* <DEDUP_REMOVED lines=18> */
.L_x_8956:
        /* <DEDUP_REMOVED lines=20> */
[-C--:B------:R-:W-:Y:S01]  /*4240*/  IMAD R29, R14, R17.reuse, R0 ;  /* 0x000000110e1d7224 */ /* 0x080fe200078e0200 */
[----:B------:R-:W-:Y:S01]  /*4250*/  LOP3.LUT R0, R177, R8, RZ, 0x3c, !PT ;  /* 0x00000008b1007212 */ /* 0x000fe200078e3cff */
[----:B------:R-:W-:-:S03]  /*4260*/  IMAD R17, R16, R17, R10 ;  /* 0x0000001110117224 */ /* 0x000fc600078e020a */
[C---:B------:R-:W-:Y:S02]  /*4270*/  ISETP.GT.U32.AND P2, PT, R12.reuse, R29, PT ;  /* 0x0000001d0c00720c */ /* 0x040fe40003f44070 */
[----:B------:R-:W-:Y:S02]  /*4280*/  ISETP.GT.U32.AND P4, PT, R12, R17, PT ;  /* 0x000000110c00720c */ /* 0x000fe40003f84070 */
[----:B------:R-:W-:-:S09]  /*4290*/  ISETP.GE.AND P3, PT, R0, RZ, PT ;  /* 0x000000ff0000720c */ /* 0x000fd20003f66270 */
[----:B------:R-:W-:Y:S02]  /*42a0*/  @!P2 IMAD.IADD R29, R29, 0x1, -R12 ;  /* 0x000000011d1da824 */ /* 0x000fe400078e0a0c */
[-C--:B------:R-:W-:Y:S01]  /*42b0*/  @!P4 IADD3 R17, PT, PT, R17, -R12.reuse, RZ ;  /* 0x8000000c1111c210 */ /* 0x080fe20007ffe0ff */
[----:B------:R-:W-:Y:S01]  /*42c0*/  @!P2 VIADD R14, R14, 0x1 ;  /* 0x000000010e0ea836 */ /* 0x000fe20000000000 */
[----:B------:R-:W-:Y:S01]  /*42d0*/  ISETP.NE.AND P2, PT, R8, RZ, PT ;  /* 0x000000ff0800720c */ /* 0x000fe20003f45270 */
[----:B------:R-:W-:Y:S01]  /*42e0*/  @!P4 VIADD R16, R16, 0x1 ;  /* 0x000000011010c836 */ /* 0x000fe20000000000 */
[-C--:B------:R-:W-:Y:S02]  /*42f0*/  ISETP.GE.U32.AND P5, PT, R29, R12.reuse, PT ;  /* 0x0000000c1d00720c */ /* 0x080fe40003fa6070 */
[----:B------:R-:W-:Y:S01]  /*4300*/  ISETP.GE.U32.AND P6, PT, R17, R12, PT ;  /* 0x0000000c1100720c */ /* 0x000fe20003fc6070 */
[----:B------:R-:W3:Y:S01]  /*4310*/  LD.E.64 R28, desc[UR4][R2.64+0x38] ;  /* 0x00003804021c7980 */ /* 0x000ee2000c101b00 */
[----:B------:R-:W-:-:S09]  /*4320*/  LOP3.LUT R17, RZ, R8, RZ, 0x33, !PT ;  /* 0x00000008ff117212 */ /* 0x000fd200078e33ff */
[----:B------:R-:W-:Y:S02]  /*4330*/  @P5 IADD3 R14, PT, PT, R14, 0x1, RZ ;  /* 0x000000010e0e5810 */ /* 0x000fe40007ffe0ff */
[----:B------:R-:W-:-:S03]  /*4340*/  @P6 VIADD R16, R16, 0x1 ;  /* 0x0000000110106836 */ /* 0x000fc60000000000 */
        /* <DEDUP_REMOVED lines=13> */
[----:B------:R-:W-:-:S04]  /*4420*/  IMAD R0, R28, R17, R0 ;  /* 0x000000111c007224 */ /* 0x000fc800078e0200 */
[----:B------:R-:W-:Y:S01]  /*4430*/  IMAD.IADD R35, R35, 0x1, R0 ;  /* 0x0000000123237824 */ /* 0x000fe200078e0200 */
[----:B----4-:R-:W-:-:S04]  /*4440*/  IADD3 R19, PT, PT, R19, -R10, RZ ;  /* 0x8000000a13137210 */ /* 0x010fc80007ffe0ff */
[----:B------:R-:W-:Y:S01]  /*4450*/  SHF.R.S32.HI R0, RZ, 0x1f, R19 ;  /* 0x0000001fff007819 */ /* 0x000fe20000011413 */
[----:B--2---:R-:W-:Y:S02]  /*4460*/  IMAD R17, R33, R19, RZ ;  /* 0x0000001321117224 */ /* 0x004fe400078e02ff */
[----:B------:R-:W-:-:S04]  /*4470*/  IMAD.WIDE.U32 R18, R19, R32, R34 ;  /* 0x0000002013127225 */ /* 0x000fc800078e0022 */
[----:B------:R-:W-:Y:S01]  /*4480*/  IMAD R0, R32, R0, R17 ;  /* 0x0000000020007224 */ /* 0x000fe200078e0211 */
[----:B------:R-:W-:-:S04]  /*4490*/  LEA R170, P1, R18, R170, 0x1 ;  /* 0x000000aa12aa7211 */ /* 0x000fc800078208ff */
[----:B------:R-:W-:-:S04]  /*44a0*/  IADD3 R0, PT, PT, R19, R0, RZ ;  /* 0x0000000013007210 */ /* 0x000fc80007ffe0ff */
[----:B------:R-:W-:Y:S02]  /*44b0*/  LEA.HI.X R169, R18, R169, R0, 0x1, P1 ;  /* 0x000000a912a97211 */ /* 0x000fe400008f0c00 */
.L_x_8957:
[----:B------:R-:W-:Y:S05]  /*44c0*/  BSYNC.RECONVERGENT B0 ;  /* 0x0000000000007941 */ /* 0x000fea0003800200 */
.L_x_8955:
[C---:B------:R-:W-:Y:S01]  /*44d0*/  IMAD.SHL.U32 R8, R166.reuse, 0x20, RZ ;  /* 0x00000020a6087824 */ /* 0x040fe200078e00ff */
[----:B------:R-:W-:Y:S01]  /*44e0*/  IADD3 R18, P1, PT, R23, R170, RZ ;  /* 0x000000aa17127210 */ /* 0x000fe20007f3e0ff */
[----:B------:R-:W-:Y:S01]  /*44f0*/  IMAD.MOV.U32 R28, RZ, RZ, R170 ;  /* 0x000000ffff1c7224 */ /* 0x000fe200078e00aa */
[----:B------:R-:W-:Y:S01]  /*4500*/  SHF.L.U64.HI R0, R166, 0x5, R167 ;  /* 0x00000005a6007819 */ /* 0x000fe200000102a7 */
[--C-:B------:R-:W-:Y:S01]  /*4510*/  IMAD.MOV.U32 R29, RZ, RZ, R169.reuse ;  /* 0x000000ffff1d7224 */ /* 0x100fe200078e00a9 */
[----:B------:R-:W-:Y:S01]  /*4520*/  IADD3 R16, P2, PT, R8, R18, RZ ;  /* 0x0000001208107210 */ /* 0x000fe20007f5e0ff */
[----:B------:R-:W-:-:S03]  /*4530*/  IMAD.X R19, R6, 0x1, R169, P1 ;  /* 0x0000000106137824 */ /* 0x000fc600008e06a9 */
[-C--:B------:R-:W-:Y:S01]  /*4540*/  IADD3 R34, P1, PT, R16, R8.reuse, RZ ;  /* 0x0000000810227210 */ /* 0x080fe20007f3e0ff */
[----:B------:R-:W-:Y:S01]  /*4550*/  IMAD.X R17, R0, 0x1, R19, P2 ;  /* 0x0000000100117824 */ /* 0x000fe200010e0613 */
[----:B------:R-:W-:Y:S01]  /*4560*/  @!PT LDS RZ, [RZ] ;  /* 0x00000000fffff984 */ /* 0x000fe20000000800 */
[----:B------:R-:W-:Y:S01]  /*4570*/  @!PT LDS RZ, [RZ] ;  /* 0x00000000fffff984 */ /* 0x000fe20000000800 */
[----:B------:R-:W-:Y:S01]  /*4580*/  @!PT LDS RZ, [RZ] ;  /* 0x00000000fffff984 */ /* 0x000fe20000000800 */
[----:B------:R1:W-:Y:S02]  /*4590*/  LDGSTS.E.BYPASS.LTC128B.128 [R179+0x2000], desc[UR4][R28.64] ;  /* 0x020000001cb37fae */ /* 0x0003e4000b981a04 */
[----:B------:R-:W-:Y:S02]  /*45a0*/  IADD3 R32, P2, PT, R34, R8, RZ ;  /* 0x0000000822207210 */ /* 0x000fe40007f5e0ff */
        /* <DEDUP_REMOVED lines=14> */
[----:B------:R1:W-:Y:S04]  /*4690*/  LDGSTS.E.BYPASS.LTC128B.128 [R179+0x5800], desc[UR4][R48.64] ;  /* 0x0580000030b37fae */ /* 0x0003e8000b981a04 */
[----:B------:R-:W0:Y:S02]  /*46a0*/  LDGDEPBAR ;  /* 0x00000000000079af */ /* 0x000e240000000000 */
.L_x_8954:
[----:B------:R-:W-:Y:S05]  /*46b0*/  BSYNC.RECONVERGENT B1 ;  /* 0x0000000000017941 */ /* 0x000fea0003800200 */
.L_x_8953:
        /* <DEDUP_REMOVED lines=39> */
[----:B------:R-:W-:-:S04]  /*4930*/  IADD3 R102, PT, PT, R7, R160, RZ ;  /* 0x000000a007667210 */ /* 0x000fc80007ffe0ff */
[----:B------:R-:W-:Y:S02]  /*4940*/  IADD3 R100, PT, PT, R5, R102, RZ ;  /* 0x0000006605647210 */ /* 0x000fe40007ffe0ff */
[----:B-1----:R-:W-:Y:S02]  /*4950*/  FMNMX.FTZ R19, R8, R19, !PT ;  /* 0x0000001308137209 */ /* 0x002fe40007810000 */
        /* <DEDUP_REMOVED lines=8> */
[----:B------:R-:W-:Y:S01]  /*49e0*/  LDSM.16.MT88.4 R16, [R156+0x6800] ;  /* 0x006800009c10783b */ /* 0x000fe20000004200 */
[C---:B--2---:R-:W-:Y:S01]  /*49f0*/  FMUL.FTZ R28, R29.reuse, R0 ;  /* 0x000000001d1c7220 */ /* 0x044fe20000410000 */
[----:B------:R-:W-:-:S04]  /*4a00*/  FMUL.FTZ R34, R29, R36 ;  /* 0x000000241d227220 */ /* 0x000fc80000410000 */
[----:B------:R-:W-:Y:S02]  /*4a10*/  FSEL R28, R28, RZ, P1 ;  /* 0x000000ff1c1c7208 */ /* 0x000fe40000800000 */
[----:B------:R-:W-:-:S03]  /*4a20*/  FSETP.NEU.FTZ.AND P1, PT, R36, -INF , PT ;  /* 0xff8000002400780b */ /* 0x000fc60003f3d000 */
[-CC-:B------:R-:W-:Y:S01]  /*4a30*/  FFMA.FTZ R49, R84, R29.reuse, -R28.reuse ;  /* 0x0000001d54317223 */ /* 0x180fe2000001081c */
[----:B------:R-:W-:Y:S01]  /*4a40*/  FSEL R34, R34, RZ, P1 ;  /* 0x000000ff22227208 */ /* 0x000fe20000800000 */
[-CC-:B------:R-:W-:Y:S01]  /*4a50*/  FFMA.FTZ R42, R85, R29.reuse, -R28.reuse ;  /* 0x0000001d552a7223 */ /* 0x180fe2000001081c */
[-CC-:B------:R-:W-:Y:S01]  /*4a60*/  FFMA.FTZ R57, R57, R29.reuse, -R28.reuse ;  /* 0x0000001d39397223 */ /* 0x180fe2000001081c */
[----:B------:R-:W1:Y:S01]  /*4a70*/  LDSM.16.MT88.4 R84, [R156+0x6000] ;  /* 0x006000009c54783b */ /* 0x000e620000004200 */
[-C--:B------:R-:W-:Y:S01]  /*4a80*/  FFMA.FTZ R52, R197, R29.reuse, -R28 ;  /* 0x0000001dc5347223 */ /* 0x080fe2000001081c */
[-CC-:B------:R-:W-:Y:S01]  /*4a90*/  FFMA.FTZ R51, R69, R29.reuse, -R34.reuse ;  /* 0x0000001d45337223 */ /* 0x180fe20000010822 */
[-CC-:B------:R-:W-:Y:S01]  /*4aa0*/  FFMA.FTZ R50, R71, R29.reuse, -R34.reuse ;  /* 0x0000001d47327223 */ /* 0x180fe20000010822 */
[-CC-:B------:R-:W-:Y:S01]  /*4ab0*/  FFMA.FTZ R46, R82, R29.reuse, -R34.reuse ;  /* 0x0000001d522e7223 */ /* 0x180fe20000010822 */
[-C--:B------:R-:W-:Y:S01]  /*4ac0*/  FFMA.FTZ R45, R79, R29.reuse, -R34 ;  /* 0x0000001d4f2d7223 */ /* 0x080fe20000010822 */
[----:B------:R-:W-:Y:S01]  /*4ad0*/  MUFU.EX2 R57, R57 ;  /* 0x0000003900397308 */ /* 0x000fe20000000800 */
[----:B------:R-:W2:Y:S01]  /*4ae0*/  LDSM.16.MT88.4 R76, [R102+0x6000] ;  /* 0x00600000664c783b */ /* 0x000ea20000004200 */
[-CC-:B------:R-:W-:Y:S01]  /*4af0*/  FFMA.FTZ R48, R41, R29.reuse, -R28.reuse ;  /* 0x0000001d29307223 */ /* 0x180fe2000001081c */
[-CC-:B------:R-:W-:Y:S01]  /*4b00*/  FFMA.FTZ R41, R89, R29.reuse, -R28.reuse ;  /* 0x0000001d59297223 */ /* 0x180fe2000001081c */
[-C--:B------:R-:W-:Y:S01]  /*4b10*/  FFMA.FTZ R38, R83, R29.reuse, -R28 ;  /* 0x0000001d53267223 */ /* 0x080fe2000001081c */
[-CC-:B------:R-:W-:Y:S01]  /*4b20*/  FFMA.FTZ R44, R73, R29.reuse, -R34.reuse ;  /* 0x0000001d492c7223 */ /* 0x180fe20000010822 */
[-CC-:B------:R-:W-:Y:S01]  /*4b30*/  FFMA.FTZ R43, R75, R29.reuse, -R34.reuse ;  /* 0x0000001d4b2b7223 */ /* 0x180fe20000010822 */
[-CC-:B------:R-:W-:Y:S01]  /*4b40*/  FFMA.FTZ R40, R13, R29.reuse, -R34.reuse ;  /* 0x0000001d0d287223 */ /* 0x180fe20000010822 */
[----:B------:R-:W3:Y:S01]  /*4b50*/  MUFU.EX2 R52, R52 ;  /* 0x0000003400347308 */ /* 0x000ee20000000800 */
[-C--:B------:R-:W-:Y:S01]  /*4b60*/  FFMA.FTZ R35, R81, R29.reuse, -R34 ;  /* 0x0000001d51237223 */ /* 0x080fe20000010822 */
[-CC-:B------:R-:W-:Y:S01]  /*4b70*/  FFMA.FTZ R33, R15, R29.reuse, -R28.reuse ;  /* 0x0000001d0f217223 */ /* 0x180fe2000001081c */
[-C--:B------:R-:W-:Y:S01]  /*4b80*/  FFMA.FTZ R32, R61, R29.reuse, -R28 ;  /* 0x0000001d3d207223 */ /* 0x080fe2000001081c */
[----:B------:R-:W4:Y:S01]  /*4b90*/  LDSM.16.MT88.4 R12, [R102+0x6800] ;  /* 0x00680000660c783b */ /* 0x000f220000004200 */
[-C--:B------:R-:W-:Y:S01]  /*4ba0*/  FFMA.FTZ R61, R59, R29.reuse, -R34 ;  /* 0x0000001d3b3d7223 */ /* 0x080fe20000010822 */
[-CC-:B------:R-:W-:Y:S01]  /*4bb0*/  FFMA.FTZ R31, R195, R29.reuse, -R28.reuse ;  /* 0x0000001dc31f7223 */ /* 0x180fe2000001081c */
[-C--:B------:R-:W-:Y:S01]  /*4bc0*/  FFMA.FTZ R23, R193, R29.reuse, -R28 ;  /* 0x0000001dc1177223 */ /* 0x080fe2000001081c */
[----:B------:R-:W-:Y:S01]  /*4bd0*/  MUFU.EX2 R49, R49 ;  /* 0x0000003100317308 */ /* 0x000fe20000000800 */
[-CC-:B------:R-:W-:Y:S01]  /*4be0*/  FFMA.FTZ R26, R189, R29.reuse, -R34.reuse ;  /* 0x0000001dbd1a7223 */ /* 0x180fe20000010822 */
[-CC-:B------:R-:W-:Y:S01]  /*4bf0*/  FFMA.FTZ R54, R185, R29.reuse, -R34.reuse ;  /* 0x0000001db9367223 */ /* 0x180fe20000010822 */
[-C--:B------:R-:W-:Y:S01]  /*4c00*/  FFMA.FTZ R59, R191, R29.reuse, -R34 ;  /* 0x0000001dbf3b7223 */ /* 0x080fe20000010822 */
[-CC-:B------:R-:W-:Y:S01]  /*4c10*/  FFMA.FTZ R56, R187, R29.reuse, -R28.reuse ;  /* 0x0000001dbb387223 */ /* 0x180fe2000001081c */
[-CC-:B------:R-:W-:Y:S01]  /*4c20*/  FFMA.FTZ R105, R105, R29.reuse, -R28.reuse ;  /* 0x0000001d69697223 */ /* 0x180fe2000001081c */
[-CC-:B------:R-:W-:Y:S01]  /*4c30*/  FFMA.FTZ R58, R181, R29.reuse, -R28.reuse ;  /* 0x0000001db53a7223 */ /* 0x180fe2000001081c */
[----:B------:R-:W-:Y:S01]  /*4c40*/  FFMA.FTZ R60, R171, R29, -R28 ;  /* 0x0000001dab3c7223 */ /* 0x000fe2000001081c */
[----:B------:R-:W5:Y:S01]  /*4c50*/  MUFU.EX2 R42, R42 ;  /* 0x0000002a002a7308 */ /* 0x000f620000000800 */
[----:B---3--:R-:W-:Y:S01]  /*4c60*/  F2FP.BF16.F32.PACK_AB R69, R52, R57 ;  /* 0x000000393445723e */ /* 0x008fe200000010ff */
        /* <DEDUP_REMOVED lines=27> */
[-C--:B------:R-:W-:Y:S01]  /*4e20*/  FFMA.FTZ R107, R107, R29.reuse, -R28 ;  /* 0x0000001d6b6b7223 */ /* 0x080fe2000001081c */
[-CC-:B------:R-:W-:Y:S01]  /*4e30*/  FFMA.FTZ R109, R109, R29.reuse, -R34.reuse ;  /* 0x0000001d6d6d7223 */ /* 0x180fe20000010822 */
[--C-:B------:R-:W-:Y:S01]  /*4e40*/  FFMA.FTZ R120, R103, R29, -R34.reuse ;  /* 0x0000001d67787223 */ /* 0x100fe20000010822 */
[----:B------:R-:W5:Y:S01]  /*4e50*/  MUFU.EX2 R45, R45 ;  /* 0x0000002d002d7308 */ /* 0x000f620000000800 */
[----:B---3--:R-:W-:Y:S01]  /*4e60*/  F2FP.BF16.F32.PACK_AB R68, R50, R51 ;  /* 0x000000333244723e */ /* 0x008fe200000010ff */
[-CC-:B------:R-:W-:Y:S01]  /*4e70*/  FFMA.FTZ R101, R101, R29.reuse, -R34.reuse ;  /* 0x0000001d65657223 */ /* 0x180fe20000010822 */
[-C--:B------:R-:W-:Y:S01]  /*4e80*/  FFMA.FTZ R122, R67, R29.reuse, -R34 ;  /* 0x0000001d437a7223 */ /* 0x080fe20000010822 */
[-C--:B------:R-:W-:Y:S01]  /*4e90*/  FFMA.FTZ R124, R65, R29.reuse, -R28 ;  /* 0x0000001d417c7223 */ /* 0x080fe2000001081c */
[----:B------:R-:W-:Y:S01]  /*4ea0*/  FADD.FTZ R128, R57, R52 ;  /* 0x0000003439807221 */ /* 0x000fe20000010000 */
[----:B------:R-:W-:Y:S01]  /*4eb0*/  FADD.FTZ R51, R51, R50 ;  /* 0x0000003233337221 */ /* 0x000fe20000010000 */
[-C--:B------:R-:W-:Y:S01]  /*4ec0*/  FFMA.FTZ R63, R63, R29.reuse, -R28 ;  /* 0x0000001d3f3f7223 */ /* 0x080fe2000001081c */
[----:B------:R-:W-:Y:S01]  /*4ed0*/  MUFU.EX2 R48, R48 ;  /* 0x0000003000307308 */ /* 0x000fe20000000800 */
[----:B------:R-:W-:Y:S01]  /*4ee0*/  FADD.FTZ R49, R49, R128 ;  /* 0x0000008031317221 */ /* 0x000fe20000010000 */
[-CC-:B------:R-:W-:Y:S01]  /*4ef0*/  FFMA.FTZ R126, R55, R29.reuse, -R28.reuse ;  /* 0x0000001d377e7223 */ /* 0x180fe2000001081c */
[-CC-:B------:R-:W-:Y:S01]  /*4f00*/  FFMA.FTZ R53, R53, R29.reuse, -R28.reuse ;  /* 0x0000001d35357223 */ /* 0x180fe2000001081c */
[-C--:B------:R-:W-:Y:S01]  /*4f10*/  FFMA.FTZ R27, R27, R29.reuse, -R28 ;  /* 0x0000001d1b1b7223 */ /* 0x080fe2000001081c */
[----:B------:R-:W-:Y:S01]  /*4f20*/  FADD.FTZ R49, R42, R49 ;  /* 0x000000312a317221 */ /* 0x000fe20000010000 */
[-CC-:B------:R-:W-:Y:S01]  /*4f30*/  FFMA.FTZ R47, R47, R29.reuse, -R34.reuse ;  /* 0x0000001d2f2f7223 */ /* 0x180fe20000010822 */
[-CC-:B------:R-:W-:Y:S01]  /*4f40*/  FFMA.FTZ R42, R39, R29.reuse, -R34.reuse ;  /* 0x0000001d272a7223 */ /* 0x180fe20000010822 */
[----:B------:R-:W-:Y:S01]  /*4f50*/  MUFU.EX2 R41, R41 ;  /* 0x0000002900297308 */ /* 0x000fe20000000800 */
[----:B-----5:R-:W-:Y:S01]  /*4f60*/  F2FP.BF16.F32.PACK_AB R70, R45, R46 ;  /* 0x0000002e2d46723e */ /* 0x020fe200000010ff */
[----:B------:R-:W-:Y:S01]  /*4f70*/  FADD.FTZ R46, R46, R51 ;  /* 0x000000332e2e7221 */ /* 0x000fe20000010000 */
[-CC-:B------:R-:W-:Y:S01]  /*4f80*/  FFMA.FTZ R37, R37, R29.reuse, -R34.reuse ;  /* 0x0000001d25257223 */ /* 0x180fe20000010822 */
[----:B------:R-:W-:-:S02]  /*4f90*/  FFMA.FTZ R30, R30, R29, -R34 ;  /* 0x0000001d1e1e7223 */ /* 0x000fc40000010822 */
[----:B------:R-:W-:Y:S02]  /*4fa0*/  FADD.FTZ R45, R45, R46 ;  /* 0x0000002e2d2d7221 */ /* 0x000fe40000010000 */
[----:B------:R-:W-:Y:S01]  /*4fb0*/  MUFU.EX2 R38, R38 ;  /* 0x0000002600267308 */ /* 0x000fe20000000800 */
[C---:B------:R-:W-:Y:S07]  /*4fc0*/  HMMA.16816.F32.BF16 R96, R68.reuse, R92, RZ ;  /* 0x0000005c4460723c */ /* 0x040fee00000418ff */
[----:B------:R-:W-:Y:S01]  /*4fd0*/  MUFU.EX2 R44, R44 ;  /* 0x0000002c002c7308 */ /* 0x000fe20000000800 */
[C---:B------:R-:W-:Y:S07]  /*4fe0*/  HMMA.16816.F32.BF16 R92, R68.reuse, R94, RZ ;  /* 0x0000005e445c723c */ /* 0x040fee00000418ff */
[----:B------:R-:W3:Y:S01]  /*4ff0*/  MUFU.EX2 R43, R43 ;  /* 0x0000002b002b7308 */ /* 0x000ee20000000800 */
[C---:B-1----:R-:W-:Y:S07]  /*5000*/  HMMA.16816.F32.BF16 R88, R68.reuse, R84, RZ ;  /* 0x000000544458723c */ /* 0x042fee00000418ff */
[----:B------:R-:W-:Y:S01]  /*5010*/  MUFU.EX2 R40, R40 ;  /* 0x0000002800287308 */ /* 0x000fe20000000800 */
[C---:B------:R-:W-:Y:S07]  /*5020*/  HMMA.16816.F32.BF16 R84, R68.reuse, R86, RZ ;  /* 0x000000564454723c */ /* 0x040fee00000418ff */
[----:B------:R-:W1:Y:S01]  /*5030*/  MUFU.EX2 R35, R35 ;  /* 0x0000002300237308 */ /* 0x000e620000000800 */
[C---:B--2---:R-:W-:Y:S07]  /*5040*/  HMMA.16816.F32.BF16 R80, R68.reuse, R76, RZ ;  /* 0x0000004c4450723c */ /* 0x044fee00000418ff */
[----:B------:R-:W2:Y:S01]  /*5050*/  MUFU.EX2 R33, R33 ;  /* 0x0000002100217308 */ /* 0x000ea20000000800 */
[C---:B------:R-:W-:Y:S07]  /*5060*/  HMMA.16816.F32.BF16 R76, R68.reuse, R78, RZ ;  /* 0x0000004e444c723c */ /* 0x040fee00000418ff */
[----:B------:R-:W-:Y:S01]  /*5070*/  MUFU.EX2 R32, R32 ;  /* 0x0000002000207308 */ /* 0x000fe20000000800 */
[----:B------:R-:W-:Y:S01]  /*5080*/  HMMA.16816.F32.BF16 R72, R68, R4, RZ ;  /* 0x000000044448723c */ /* 0x000fe200000418ff */
[----:B---3--:R-:W-:Y:S01]  /*5090*/  F2FP.BF16.F32.PACK_AB R4, R43, R44 ;  /* 0x0000002c2b04723e */ /* 0x008fe200000010ff */
[----:B------:R-:W-:Y:S01]  /*50a0*/  FADD.FTZ R44, R44, R45 ;  /* 0x0000002d2c2c7221 */ /* 0x000fe20000010000 */
[----:B------:R-:W-:Y:S01]  /*50b0*/  F2FP.BF16.F32.PACK_AB R5, R41, R48 ;  /* 0x000000302905723e */ /* 0x000fe200000010ff */
[----:B------:R-:W-:-:S02]  /*50c0*/  FADD.FTZ R48, R48, R49 ;  /* 0x0000003130307221 */ /* 0x000fc40000010000 */
[----:B------:R-:W-:Y:S01]  /*50d0*/  FADD.FTZ R43, R43, R44 ;  /* 0x0000002c2b2b7221 */ /* 0x000fe20000010000 */
[----:B------:R-:W-:Y:S01]  /*50e0*/  MUFU.EX2 R31, R31 ;  /* 0x0000001f001f7308 */ /* 0x000fe20000000800 */
[----:B------:R-:W-:Y:S01]  /*50f0*/  HMMA.16816.F32.BF16 R68, R68, R6, RZ ;  /* 0x000000064444723c */ /* 0x000fe200000418ff */
[----:B-1----:R-:W-:Y:S01]  /*5100*/  F2FP.BF16.F32.PACK_AB R6, R35, R40 ;  /* 0x000000282306723e */ /* 0x002fe200000010ff */
[----:B------:R-:W-:Y:S01]  /*5110*/  FADD.FTZ R41, R41, R48 ;  /* 0x0000003029297221 */ /* 0x000fe20000010000 */
[----:B--2---:R-:W-:-:S03]  /*5120*/  F2FP.BF16.F32.PACK_AB R7, R33, R38 ;  /* 0x000000262107723e */ /* 0x004fc600000010ff */
[----:B------:R-:W-:Y:S01]  /*5130*/  FADD.FTZ R38, R38, R41 ;  /* 0x0000002926267221 */ /* 0x000fe20000010000 */
[----:B------:R-:W-:Y:S03]  /*5140*/  MUFU.EX2 R23, R23 ;  /* 0x0000001700177308 */ /* 0x000fe60000000800 */
[----:B------:R-:W-:Y:S01]  /*5150*/  HMMA.16816.F32.BF16 R96, R4, R8, R96 ;  /* 0x000000080460723c */ /* 0x000fe20000041860 */
[----:B------:R-:W-:-:S04]  /*5160*/  FADD.FTZ R33, R33, R38 ;  /* 0x0000002621217221 */ /* 0x000fc80000010000 */
        /* <DEDUP_REMOVED lines=8> */
[----:B------:R-:W5:Y:S03]  /*51f0*/  MUFU.EX2 R59, R59 ;  /* 0x0000003b003b7308 */ /* 0x000f660000000800 */
[C---:B----4-:R-:W-:Y:S05]  /*5200*/  HMMA.16816.F32.BF16 R80, R4.reuse, R12, R80 ;  /* 0x0000000c0450723c */ /* 0x050fea0000041850 */
[----:B------:R-:W4:Y:S03]  /*5210*/  MUFU.EX2 R56, R56 ;  /* 0x0000003800387308 */ /* 0x000f260000000800 */
[C---:B------:R-:W-:Y:S01]  /*5220*/  HMMA.16816.F32.BF16 R76, R4.reuse, R14, R76 ;  /* 0x0000000e044c723c */ /* 0x040fe2000004184c */
[----:B------:R-:W3:Y:S04]  /*5230*/  LDSM.16.MT88.4 R12, [R156+0x7000] ;  /* 0x007000009c0c783b */ /* 0x000ee80000004200 */
[----:B------:R-:W3:Y:S03]  /*5240*/  MUFU.EX2 R105, R105 ;  /* 0x0000006900697308 */ /* 0x000ee60000000800 */
[C---:B-1----:R-:W-:Y:S05]  /*5250*/  HMMA.16816.F32.BF16 R72, R4.reuse, R8, R72 ;  /* 0x000000080448723c */ /* 0x042fea0000041848 */
[----:B------:R-:W1:Y:S03]  /*5260*/  MUFU.EX2 R58, R58 ;  /* 0x0000003a003a7308 */ /* 0x000e660000000800 */
[----:B------:R-:W-:Y:S01]  /*5270*/  HMMA.16816.F32.BF16 R68, R4, R10, R68 ;  /* 0x0000000a0444723c */ /* 0x000fe20000041844 */
[----:B--2---:R-:W-:Y:S01]  /*5280*/  F2FP.BF16.F32.PACK_AB R4, R26, R61 ;  /* 0x0000003d1a04723e */ /* 0x004fe200000010ff */
[----:B------:R-:W2:Y:S01]  /*5290*/  LDSM.16.MT88.4 R8, [R102+0x7000] ;  /* 0x007000006608783b */ /* 0x000ea20000004200 */
[----:B------:R-:W-:-:S02]  /*52a0*/  F2FP.BF16.F32.PACK_AB R5, R31, R32 ;  /* 0x000000201f05723e */ /* 0x000fc400000010ff */
[----:B------:R-:W-:Y:S01]  /*52b0*/  MUFU.EX2 R60, R60 ;  /* 0x0000003c003c7308 */ /* 0x000fe20000000800 */
[----:B-----5:R-:W-:Y:S01]  /*52c0*/  F2FP.BF16.F32.PACK_AB R6, R59, R54 ;  /* 0x000000363b06723e */ /* 0x020fe200000010ff */
[----:B------:R-:W-:Y:S01]  /*52d0*/  FADD.FTZ R32, R32, R33 ;  /* 0x0000002120207221 */ /* 0x000fe20000010000 */
[----:B----4-:R-:W-:-:S03]  /*52e0*/  F2FP.BF16.F32.PACK_AB R7, R56, R23 ;  /* 0x000000173807723e */ /* 0x010fc600000010ff */
[----:B------:R-:W-:Y:S02]  /*52f0*/  FADD.FTZ R28, R31, R32 ;  /* 0x000000201f1c7221 */ /* 0x000fe40000010000 */
[----:B------:R-:W-:Y:S02]  /*5300*/  MUFU.EX2 R111, R111 ;  /* 0x0000006f006f7308 */ /* 0x000fe40000000800 */
[----:B---3--:R-:W-:Y:S01]  /*5310*/  HMMA.16816.F32.BF16 R96, R4, R16, R96 ;  /* 0x000000100460723c */ /* 0x008fe20000041860 */
[----:B------:R-:W-:-:S04]  /*5320*/  FADD.FTZ R23, R23, R28 ;  /* 0x0000001c17177221 */ /* 0x000fc80000010000 */
[----:B------:R-:W-:Y:S01]  /*5330*/  FADD.FTZ R56, R56, R23 ;  /* 0x0000001738387221 */ /* 0x000fe20000010000 */
[----:B------:R-:W3:Y:S02]  /*5340*/  MUFU.EX2 R62, R62 ;  /* 0x0000003e003e7308 */ /* 0x000ee40000000800 */
[----:B------:R-:W-:Y:S01]  /*5350*/  HMMA.16816.F32.BF16 R92, R4, R18, R92 ;  /* 0x00000012045c723c */ /* 0x000fe2000004185c */
[----:B------:R-:W4:Y:S01]  /*5360*/  LDSM.16.MT88.4 R16, [R100+0x7000] ;  /* 0x007000006410783b */ /* 0x000f220000004200 */
[----:B------:R-:W-:-:S04]  /*5370*/  FADD.FTZ R23, R105, R56 ;  /* 0x0000003869177221 */ /* 0x000fc80000010000 */
        /* <DEDUP_REMOVED lines=16> */
[----:B---3--:R-:W-:-:S02]  /*5480*/  F2FP.BF16.F32.PACK_AB R4, R62, R111 ;  /* 0x0000006f3e04723e */ /* 0x008fc400000010ff */
[----:B------:R-:W-:Y:S02]  /*5490*/  F2FP.BF16.F32.PACK_AB R5, R58, R105 ;  /* 0x000000693a05723e */ /* 0x000fe400000010ff */
[----:B------:R-:W-:Y:S01]  /*54a0*/  MUFU.EX2 R131, R131 ;  /* 0x0000008300837308 */ /* 0x000fe20000000800 */
[----:B-1----:R-:W-:Y:S02]  /*54b0*/  F2FP.BF16.F32.PACK_AB R6, R113, R64 ;  /* 0x000000407106723e */ /* 0x002fe400000010ff */
[----:B------:R-:W-:-:S05]  /*54c0*/  F2FP.BF16.F32.PACK_AB R7, R119, R60 ;  /* 0x0000003c7707723e */ /* 0x000fca00000010ff */
[----:B------:R-:W1:Y:S02]  /*54d0*/  MUFU.EX2 R106, R106 ;  /* 0x0000006a006a7308 */ /* 0x000e640000000800 */
[C---:B-----5:R-:W-:Y:S06]  /*54e0*/  HMMA.16816.F32.BF16 R96, R4.reuse, R12, R96 ;  /* 0x0000000c0460723c */ /* 0x060fec0000041860 */
[----:B------:R-:W-:Y:S02]  /*54f0*/  MUFU.EX2 R108, R108 ;  /* 0x0000006c006c7308 */ /* 0x000fe40000000800 */
[C---:B------:R-:W-:Y:S01]  /*5500*/  HMMA.16816.F32.BF16 R92, R4.reuse, R14, R92 ;  /* 0x0000000e045c723c */ /* 0x040fe2000004185c */
[----:B------:R-:W3:Y:S05]  /*5510*/  LDSM.16.MT88.4 R12, [R100+0x7800] ;  /* 0x00780000640c783b */ /* 0x000eea0000004200 */
        /* <DEDUP_REMOVED lines=12> */
[----:B------:R-:W-:Y:S02]  /*55e0*/  MUFU.EX2 R133, R133 ;  /* 0x0000008500857308 */ /* 0x000fe40000000800 */
[----:B------:R-:W-:Y:S01]  /*55f0*/  HMMA.16816.F32.BF16 R68, R4, R14, R68 ;  /* 0x0000000e0444723c */ /* 0x000fe20000041844 */
[----:B------:R-:W3:Y:S01]  /*5600*/  LDSM.16.MT88.4 R12, [R102+0x8000] ;  /* 0x00800000660c783b */ /* 0x000ee20000004200 */
[----:B-1----:R-:W-:-:S02]  /*5610*/  F2FP.BF16.F32.PACK_AB R4, R106, R131 ;  /* 0x000000836a04723e */ /* 0x002fc400000010ff */
[----:B------:R-:W-:Y:S02]  /*5620*/  F2FP.BF16.F32.PACK_AB R5, R66, R121 ;  /* 0x000000794205723e */ /* 0x000fe400000010ff */
[----:B------:R-:W-:Y:S01]  /*5630*/  MUFU.EX2 R114, R114 ;  /* 0x0000007200727308 */ /* 0x000fe20000000800 */
[----:B-----5:R-:W-:Y:S02]  /*5640*/  F2FP.BF16.F32.PACK_AB R6, R137, R108 ;  /* 0x0000006c8906723e */ /* 0x020fe400000010ff */
[----:B--2---:R-:W-:-:S05]  /*5650*/  F2FP.BF16.F32.PACK_AB R7, R143, R104 ;  /* 0x000000688f07723e */ /* 0x004fca00000010ff */
[----:B------:R-:W1:Y:S02]  /*5660*/  MUFU.EX2 R127, R127 ;  /* 0x0000007f007f7308 */ /* 0x000e640000000800 */
[C---:B------:R-:W-:Y:S06]  /*5670*/  HMMA.16816.F32.BF16 R96, R4.reuse, R8, R96 ;  /* 0x000000080460723c */ /* 0x040fec0000041860 */
[----:B------:R-:W-:Y:S02]  /*5680*/  MUFU.EX2 R116, R116 ;  /* 0x0000007400747308 */ /* 0x000fe40000000800 */
[C---:B------:R-:W-:Y:S01]  /*5690*/  HMMA.16816.F32.BF16 R92, R4.reuse, R10, R92 ;  /* 0x0000000a045c723c */ /* 0x040fe2000004185c */
[----:B------:R-:W2:Y:S05]  /*56a0*/  LDSM.16.MT88.4 R8, [R100+0x8000] ;  /* 0x008000006408783b */ /* 0x000eaa0000004200 */
[----:B------:R-:W5:Y:S02]  /*56b0*/  MUFU.EX2 R123, R123 ;  /* 0x0000007b007b7308 */ /* 0x000f640000000800 */
[C---:B----4-:R-:W-:Y:S06]  /*56c0*/  HMMA.16816.F32.BF16 R88, R4.reuse, R16, R88 ;  /* 0x000000100458723c */ /* 0x050fec0000041858 */
[----:B------:R-:W-:Y:S02]  /*56d0*/  MUFU.EX2 R117, R117 ;  /* 0x0000007500757308 */ /* 0x000fe40000000800 */
[C---:B------:R-:W-:Y:S01]  /*56e0*/  HMMA.16816.F32.BF16 R84, R4.reuse, R18, R84 ;  /* 0x000000120454723c */ /* 0x040fe20000041854 */
[----:B------:R-:W4:Y:S05]  /*56f0*/  LDSM.16.MT88.4 R16, [R160+0x8800] ;  /* 0x00880000a010783b */ /* 0x000f2a0000004200 */
[----:B------:R-:W-:Y:S02]  /*5700*/  MUFU.EX2 R118, R118 ;  /* 0x0000007600767308 */ /* 0x000fe40000000800 */
[C---:B---3--:R-:W-:Y:S06]  /*5710*/  HMMA.16816.F32.BF16 R80, R4.reuse, R12, R80 ;  /* 0x0000000c0450723c */ /* 0x048fec0000041850 */
[----:B------:R-:W-:Y:S02]  /*5720*/  MUFU.EX2 R107, R107 ;  /* 0x0000006b006b7308 */ /* 0x000fe40000000800 */
[C---:B------:R-:W-:Y:S01]  /*5730*/  HMMA.16816.F32.BF16 R76, R4.reuse, R14, R76 ;  /* 0x0000000e044c723c */ /* 0x040fe2000004184c */
[----:B------:R-:W3:Y:S05]  /*5740*/  LDSM.16.MT88.4 R12, [R156+0x8800] ;  /* 0x008800009c0c783b */ /* 0x000eea0000004200 */
[----:B------:R-:W-:Y:S02]  /*5750*/  MUFU.EX2 R109, R109 ;  /* 0x0000006d006d7308 */ /* 0x000fe40000000800 */
[C---:B--2---:R-:W-:Y:S06]  /*5760*/  HMMA.16816.F32.BF16 R72, R4.reuse, R8, R72 ;  /* 0x000000080448723c */ /* 0x044fec0000041848 */
[----:B------:R-:W2:Y:S02]  /*5770*/  MUFU.EX2 R120, R120 ;  /* 0x0000007800787308 */ /* 0x000ea40000000800 */
[----:B------:R-:W-:Y:S01]  /*5780*/  HMMA.16816.F32.BF16 R68, R4, R10, R68 ;  /* 0x0000000a0444723c */ /* 0x000fe20000041844 */
[----:B-1----:R-:W-:Y:S01]  /*5790*/  F2FP.BF16.F32.PACK_AB R4, R127, R114 ;  /* 0x000000727f04723e */ /* 0x002fe200000010ff */
[----:B------:R-:W1:Y:S01]  /*57a0*/  LDSM.16.MT88.4 R8, [R102+0x8800] ;  /* 0x008800006608783b */ /* 0x000e620000004200 */
[----:B------:R-:W-:-:S02]  /*57b0*/  F2FP.BF16.F32.PACK_AB R5, R139, R110 ;  /* 0x0000006e8b05723e */ /* 0x000fc400000010ff */
[----:B-----5:R-:W-:Y:S01]  /*57c0*/  F2FP.BF16.F32.PACK_AB R6, R123, R116 ;  /* 0x000000747b06723e */ /* 0x020fe200000010ff */
[----:B------:R-:W-:Y:S01]  /*57d0*/  MUFU.EX2 R101, R101 ;  /* 0x0000006500657308 */ /* 0x000fe20000000800 */
[----:B------:R-:W-:-:S07]  /*57e0*/  F2FP.BF16.F32.PACK_AB R7, R133, R112 ;  /* 0x000000708507723e */ /* 0x000fce00000010ff */
[C---:B----4-:R-:W-:Y:S01]  /*57f0*/  HMMA.16816.F32.BF16 R96, R4.reuse, R16, R96 ;  /* 0x000000100460723c */ /* 0x050fe20000041860 */
[----:B------:R-:W4:Y:S07]  /*5800*/  MUFU.EX2 R122, R122 ;  /* 0x0000007a007a7308 */ /* 0x000f2e0000000800 */
[C---:B------:R-:W-:Y:S01]  /*5810*/  HMMA.16816.F32.BF16 R92, R4.reuse, R18, R92 ;  /* 0x00000012045c723c */ /* 0x040fe2000004185c */
[----:B------:R-:W5:Y:S01]  /*5820*/  LDSM.16.MT88.4 R16, [R100+0x8800] ;  /* 0x008800006410783b */ /* 0x000f620000004200 */
[----:B------:R-:W4:Y:S06]  /*5830*/  MUFU.EX2 R124, R124 ;  /* 0x0000007c007c7308 */ /* 0x000f2c0000000800 */
[C---:B---3--:R-:W-:Y:S02]  /*5840*/  HMMA.16816.F32.BF16 R88, R4.reuse, R12, R88 ;  /* 0x0000000c0458723c */ /* 0x048fe40000041858 */
[----:B------:R-:W-:Y:S06]  /*5850*/  MUFU.EX2 R63, R63 ;  /* 0x0000003f003f7308 */ /* 0x000fec0000000800 */
[C---:B------:R-:W-:Y:S01]  /*5860*/  HMMA.16816.F32.BF16 R84, R4.reuse, R14, R84 ;  /* 0x0000000e0454723c */ /* 0x040fe20000041854 */
[----:B------:R-:W3:Y:S01]  /*5870*/  LDSM.16.MT88.4 R12, [R160+0x9000] ;  /* 0x00900000a00c783b */ /* 0x000ee20000004200 */
[----:B------:R-:W-:Y:S06]  /*5880*/  MUFU.EX2 R126, R126 ;  /* 0x0000007e007e7308 */ /* 0x000fec0000000800 */
[C---:B-1----:R-:W-:Y:S02]  /*5890*/  HMMA.16816.F32.BF16 R80, R4.reuse, R8, R80 ;  /* 0x000000080450723c */ /* 0x042fe40000041850 */
[----:B------:R-:W-:Y:S06]  /*58a0*/  MUFU.EX2 R52, R53 ;  /* 0x0000003500347308 */ /* 0x000fec0000000800 */
[C---:B------:R-:W-:Y:S01]  /*58b0*/  HMMA.16816.F32.BF16 R76, R4.reuse, R10, R76 ;  /* 0x0000000a044c723c */ /* 0x040fe2000004184c */
[----:B------:R-:W1:Y:S01]  /*58c0*/  LDSM.16.MT88.4 R8, [R156+0x9000] ;  /* 0x009000009c08783b */ /* 0x000e620000004200 */
[----:B------:R-:W-:Y:S06]  /*58d0*/  MUFU.EX2 R47, R47 ;  /* 0x0000002f002f7308 */ /* 0x000fec0000000800 */
[C---:B-----5:R-:W-:Y:S02]  /*58e0*/  HMMA.16816.F32.BF16 R72, R4.reuse, R16, R72 ;  /* 0x000000100448723c */ /* 0x060fe40000041848 */
[----:B------:R-:W5:Y:S06]  /*58f0*/  MUFU.EX2 R42, R42 ;  /* 0x0000002a002a7308 */ /* 0x000f6c0000000800 */
[----:B------:R-:W-:Y:S01]  /*5900*/  HMMA.16816.F32.BF16 R68, R4, R18, R68 ;  /* 0x000000120444723c */ /* 0x000fe20000041844 */
[----:B------:R-:W5:Y:S01]  /*5910*/  LDSM.16.MT88.4 R16, [R102+0x9000] ;  /* 0x009000006610783b */ /* 0x000f620000004200 */
[----:B--2---:R-:W-:Y:S01]  /*5920*/  F2FP.BF16.F32.PACK_AB R4, R120, R109 ;  /* 0x0000006d7804723e */ /* 0x004fe200000010ff */
[----:B------:R-:W-:Y:S01]  /*5930*/  MUFU.EX2 R37, R37 ;  /* 0x0000002500257308 */ /* 0x000fe20000000800 */
[----:B------:R-:W-:-:S02]  /*5940*/  F2FP.BF16.F32.PACK_AB R5, R118, R117 ;  /* 0x000000757605723e */ /* 0x000fc400000010ff */
[----:B----4-:R-:W-:Y:S02]  /*5950*/  F2FP.BF16.F32.PACK_AB R6, R122, R101 ;  /* 0x000000657a06723e */ /* 0x010fe400000010ff */
[----:B------:R-:W-:-:S03]  /*5960*/  F2FP.BF16.F32.PACK_AB R7, R124, R107 ;  /* 0x0000006b7c07723e */ /* 0x000fc600000010ff */
[----:B------:R-:W2:Y:S04]  /*5970*/  MUFU.EX2 R30, R30 ;  /* 0x0000001e001e7308 */ /* 0x000ea80000000800 */
[C---:B---3--:R-:W-:Y:S04]  /*5980*/  HMMA.16816.F32.BF16 R96, R4.reuse, R12, R96 ;  /* 0x0000000c0460723c */ /* 0x048fe80000041860 */
[----:B------:R-:W3:Y:S04]  /*5990*/  MUFU.EX2 R27, R27 ;  /* 0x0000001b001b7308 */ /* 0x000ee80000000800 */
[C---:B------:R-:W-:Y:S01]  /*59a0*/  HMMA.16816.F32.BF16 R92, R4.reuse, R14, R92 ;  /* 0x0000000e045c723c */ /* 0x040fe2000004185c */
[----:B------:R-:W4:Y:S07]  /*59b0*/  LDSM.16.MT88.4 R12, [R100+0x9000] ;  /* 0x00900000640c783b */ /* 0x000f2e0000004200 */
[C---:B-1----:R-:W-:Y:S08]  /*59c0*/  HMMA.16816.F32.BF16 R88, R4.reuse, R8, R88 ;  /* 0x000000080458723c */ /* 0x042ff00000041858 */
[C---:B------:R-:W-:Y:S01]  /*59d0*/  HMMA.16816.F32.BF16 R84, R4.reuse, R10, R84 ;  /* 0x0000000a0454723c */ /* 0x040fe20000041854 */
[----:B------:R-:W1:Y:S07]  /*59e0*/  LDSM.16.MT88.4 R8, [R160+0x9800] ;  /* 0x00980000a008783b */ /* 0x000e6e0000004200 */
[----:B-----5:R-:W-:Y:S01]  /*59f0*/  HMMA.16816.F32.BF16 R80, R4, R16, R80 ;  /* 0x000000100450723c */ /* 0x020fe20000041850 */
[----:B------:R-:W-:-:S04]  /*5a00*/  FADD.FTZ R16, R40, R43 ;  /* 0x0000002b28107221 */ /* 0x000fc80000010000 */
[----:B------:R-:W-:-:S03]  /*5a10*/  FADD.FTZ R16, R35, R16 ;  /* 0x0000001023107221 */ /* 0x000fc60000010000 */
[----:B------:R-:W-:Y:S01]  /*5a20*/  HMMA.16816.F32.BF16 R76, R4, R18, R76 ;  /* 0x00000012044c723c */ /* 0x000fe2000004184c */
[----:B------:R-:W-:Y:S02]  /*5a30*/  FADD.FTZ R61, R61, R16 ;  /* 0x000000103d3d7221 */ /* 0x000fe40000010000 */
[----:B------:R-:W5:Y:S02]  /*5a40*/  LDSM.16.MT88.4 R16, [R156+0x9800] ;  /* 0x009800009c10783b */ /* 0x000f640000004200 */
[----:B------:R-:W-:Y:S01]  /*5a50*/  FADD.FTZ R61, R26, R61 ;  /* 0x0000003d1a3d7221 */ /* 0x000fe20000010000 */
[----:B------:R-:W-:-:S03]  /*5a60*/  FADD.FTZ R26, R60, R23 ;  /* 0x000000173c1a7221 */ /* 0x000fc60000010000 */
[----:B------:R-:W-:Y:S01]  /*5a70*/  FADD.FTZ R54, R54, R61 ;  /* 0x0000003d36367221 */ /* 0x000fe20000010000 */
[C---:B----4-:R-:W-:Y:S01]  /*5a80*/  HMMA.16816.F32.BF16 R72, R4.reuse, R12, R72 ;  /* 0x0000000c0448723c */ /* 0x050fe20000041848 */
[----:B------:R-:W-:Y:S02]  /*5a90*/  FADD.FTZ R26, R119, R26 ;  /* 0x0000001a771a7221 */ /* 0x000fe40000010000 */
[----:B------:R-:W-:Y:S02]  /*5aa0*/  FADD.FTZ R54, R59, R54 ;  /* 0x000000363b367221 */ /* 0x000fe40000010000 */
[----:B------:R-:W-:Y:S02]  /*5ab0*/  FADD.FTZ R23, R121, R26 ;  /* 0x0000001a79177221 */ /* 0x000fe40000010000 */
[----:B------:R-:W-:Y:S01]  /*5ac0*/  FADD.FTZ R29, R111, R54 ;  /* 0x000000366f1d7221 */ /* 0x000fe20000010000 */
[----:B------:R-:W-:Y:S01]  /*5ad0*/  HMMA.16816.F32.BF16 R68, R4, R14, R68 ;  /* 0x0000000e0444723c */ /* 0x000fe20000041844 */
[----:B------:R-:W4:Y:S01]  /*5ae0*/  LDSM.16.MT88.4 R12, [R102+0x9800] ;  /* 0x00980000660c783b */ /* 0x000f220000004200 */
[----:B------:R-:W-:Y:S01]  /*5af0*/  FADD.FTZ R23, R66, R23 ;  /* 0x0000001742177221 */ /* 0x000fe20000010000 */
[----:B------:R-:W-:Y:S01]  /*5b00*/  FADD.FTZ R29, R62, R29 ;  /* 0x0000001d3e1d7221 */ /* 0x000fe20000010000 */
[----:B------:R-:W-:-:S02]  /*5b10*/  F2FP.BF16.F32.PACK_AB R4, R42, R47 ;  /* 0x0000002f2a04723e */ /* 0x000fc400000010ff */
[----:B------:R-:W-:Y:S01]  /*5b20*/  FADD.FTZ R104, R104, R23 ;  /* 0x0000001768687221 */ /* 0x000fe20000010000 */
[----:B------:R-:W-:Y:S01]  /*5b30*/  FADD.FTZ R28, R64, R29 ;  /* 0x0000001d401c7221 */ /* 0x000fe20000010000 */
[----:B------:R-:W-:Y:S02]  /*5b40*/  F2FP.BF16.F32.PACK_AB R5, R126, R63 ;  /* 0x0000003f7e05723e */ /* 0x000fe400000010ff */
[----:B--2---:R-:W-:Y:S01]  /*5b50*/  F2FP.BF16.F32.PACK_AB R6, R30, R37 ;  /* 0x000000251e06723e */ /* 0x004fe200000010ff */
[----:B------:R-:W-:Y:S01]  /*5b60*/  FADD.FTZ R28, R113, R28 ;  /* 0x0000001c711c7221 */ /* 0x000fe20000010000 */
[----:B---3--:R-:W-:Y:S01]  /*5b70*/  F2FP.BF16.F32.PACK_AB R7, R27, R52 ;  /* 0x000000341b07723e */ /* 0x008fe200000010ff */
[----:B------:R-:W-:Y:S02]  /*5b80*/  FADD.FTZ R143, R143, R104 ;  /* 0x000000688f8f7221 */ /* 0x000fe40000010000 */
[----:B------:R-:W-:Y:S02]  /*5b90*/  FADD.FTZ R29, R131, R28 ;  /* 0x0000001c831d7221 */ /* 0x000fe40000010000 */
[----:B------:R-:W-:-:S02]  /*5ba0*/  FADD.FTZ R110, R110, R143 ;  /* 0x0000008f6e6e7221 */ /* 0x000fc40000010000 */
[----:B------:R-:W-:Y:S01]  /*5bb0*/  FADD.FTZ R29, R106, R29 ;  /* 0x0000001d6a1d7221 */ /* 0x000fe20000010000 */
[----:B-1----:R-:W-:Y:S01]  /*5bc0*/  HMMA.16816.F32.BF16 R96, R4, R8, R96 ;  /* 0x000000080460723c */ /* 0x002fe20000041860 */
[----:B------:R-:W-:Y:S02]  /*5bd0*/  FADD.FTZ R139, R139, R110 ;  /* 0x0000006e8b8b7221 */ /* 0x000fe40000010000 */
[----:B------:R-:W-:-:S04]  /*5be0*/  FADD.FTZ R108, R108, R29 ;  /* 0x0000001d6c6c7221 */ /* 0x000fc80000010000 */
[----:B------:R-:W-:Y:S01]  /*5bf0*/  FADD.FTZ R137, R137, R108 ;  /* 0x0000006c89897221 */ /* 0x000fe20000010000 */
[----:B------:R-:W-:Y:S01]  /*5c00*/  HMMA.16816.F32.BF16 R92, R4, R10, R92 ;  /* 0x0000000a045c723c */ /* 0x000fe2000004185c */
[----:B------:R-:W1:Y:S02]  /*5c10*/  LDSM.16.MT88.4 R8, [R100+0x9800] ;  /* 0x009800006408783b */ /* 0x000e640000004200 */
[----:B------:R-:W-:-:S04]  /*5c20*/  FADD.FTZ R114, R114, R137 ;  /* 0x0000008972727221 */ /* 0x000fc80000010000 */
[----:B------:R-:W-:Y:S01]  /*5c30*/  FADD.FTZ R127, R127, R114 ;  /* 0x000000727f7f7221 */ /* 0x000fe20000010000 */
[----:B-----5:R-:W-:Y:S03]  /*5c40*/  HMMA.16816.F32.BF16 R88, R4, R16, R88 ;  /* 0x000000100458723c */ /* 0x020fe60000041858 */
[----:B------:R-:W-:-:S04]  /*5c50*/  FADD.FTZ R16, R116, R127 ;  /* 0x0000007f74107221 */ /* 0x000fc80000010000 */
[----:B------:R-:W-:Y:S01]  /*5c60*/  FADD.FTZ R16, R123, R16 ;  /* 0x000000107b107221 */ /* 0x000fe20000010000 */
[C---:B----4-:R-:W-:Y:S01]  /*5c70*/  HMMA.16816.F32.BF16 R80, R4.reuse, R12, R80 ;  /* 0x0000000c0450723c */ /* 0x050fe20000041850 */
        /* <DEDUP_REMOVED lines=8> */
[----:B------:R-:W-:Y:S01]  /*5d00*/  FADD.FTZ R122, R122, R101 ;  /* 0x000000657a7a7221 */ /* 0x000fe20000010000 */
[----:B------:R-:W-:Y:S01]  /*5d10*/  HMMA.16816.F32.BF16 R76, R4, R14, R76 ;  /* 0x0000000e044c723c */ /* 0x000fe2000004184c */
[----:B------:R-:W-:Y:S02]  /*5d20*/  FADD.FTZ R107, R107, R118 ;  /* 0x000000766b6b7221 */ /* 0x000fe40000010000 */
[----:B------:R-:W-:Y:S02]  /*5d30*/  FADD.FTZ R47, R47, R122 ;  /* 0x0000007a2f2f7221 */ /* 0x000fe40000010000 */
        /* <DEDUP_REMOVED lines=8> */
[----:B------:R-:W-:Y:S03]  /*5dc0*/  HMMA.16816.F32.BF16 R68, R4, R10, R68 ;  /* 0x0000000a0444723c */ /* 0x000fe60000041844 */
[----:B------:R-:W-:Y:S01]  /*5dd0*/  FADD.FTZ R188, R27, R52 ;  /* 0x000000341bbc7221 */ /* 0x000fe20000010000 */
[----:B------:R-:W-:-:S01]  /*5de0*/  NOP ;  /* 0x0000000000007918 */ /* 0x000fc20000000000 */
        /* <DEDUP_REMOVED lines=9> */
.L_x_8965:
        /* <DEDUP_REMOVED lines=77> */
.L_x_8960:
[----:B------:R-:W-:Y:S05]  /*6350*/  BSYNC.RECONVERGENT B0 ;  /* 0x0000000000007941 */ /* 0x000fea0003800200 */
.L_x_8959:
[----:B------:R-:W-:Y:S01]  /*6360*/  IADD3 R198, P1, PT, R181, R172, RZ ;  /* 0x000000acb5c67210 */ /* 0x000fe20007f3e0ff */
[----:B------:R-:W-:Y:S01]  /*6370*/  @!PT LDS RZ, [RZ] ;  /* 0x00000000fffff984 */ /* 0x000fe20000000800 */
[----:B------:R-:W-:Y:S01]  /*6380*/  @!PT LDS RZ, [RZ] ;  /* 0x00000000fffff984 */ /* 0x000fe20000000800 */
[----:B------:R-:W-:Y:S01]  /*6390*/  @!PT LDS RZ, [RZ] ;  /* 0x00000000fffff984 */ /* 0x000fe20000000800 */
[----:B------:R-:W-:Y:S01]  /*63a0*/  LDGSTS.E.BYPASS.LTC128B.128 [R179+0x6000], desc[UR4][R172.64] ;  /* 0x06000000acb37fae */ /* 0x000fe2000b981a04 */
[----:B------:R-:W-:Y:S01]  /*63b0*/  IADD3 R185, PT, PT, R185, 0x1, RZ ;  /* 0x00000001b9b97810 */ /* 0x000fe20007ffe0ff */
[----:B------:R-:W-:Y:S01]  /*63c0*/  BSSY.RECONVERGENT B1, `(.L_x_8961) ;  /* 0x0000166000017945 */ /* 0x000fe20003800200 */
[----:B------:R-:W-:Y:S02]  /*63d0*/  IADD3.X R199, PT, PT, R184, R173, RZ, P1, !PT ;  /* 0x000000adb8c77210 */ /* 0x000fe40000ffe4ff */
[-C--:B------:R-:W-:Y:S03]  /*63e0*/  IADD3 R196, P1, PT, R198, R181.reuse, RZ ;  /* 0x000000b5c6c47210 */ /* 0x080fe60007f3e0ff */
[----:B------:R-:W-:Y:S01]  /*63f0*/  LDGSTS.E.BYPASS.LTC128B.128 [R179+0x6800], desc[UR4][R198.64] ;  /* 0x06800000c6b37fae */ /* 0x000fe2000b981a04 */
[-C--:B------:R-:W-:Y:S02]  /*6400*/  IADD3.X R197, PT, PT, R199, R184.reuse, RZ, P1, !PT ;  /* 0x000000b8c7c57210 */ /* 0x080fe40000ffe4ff */
[-C--:B------:R-:W-:Y:S04]  /*6410*/  IADD3 R194, P1, PT, R196, R181.reuse, RZ ;  /* 0x000000b5c4c27210 */ /* 0x080fe80007f3e0ff */
[-C--:B------:R-:W-:Y:S01]  /*6420*/  IADD3.X R195, PT, PT, R197, R184.reuse, RZ, P1, !PT ;  /* 0x000000b8c5c37210 */ /* 0x080fe20000ffe4ff */
[----:B------:R-:W-:Y:S01]  /*6430*/  LDGSTS.E.BYPASS.LTC128B.128 [R179+0x7000], desc[UR4][R196.64] ;  /* 0x07000000c4b37fae */ /* 0x000fe2000b981a04 */
[-C--:B------:R-:W-:Y:S04]  /*6440*/  IADD3 R192, P1, PT, R194, R181.reuse, RZ ;  /* 0x000000b5c2c07210 */ /* 0x080fe80007f3e0ff */
[-C--:B------:R-:W-:Y:S02]  /*6450*/  IADD3.X R193, PT, PT, R195, R184.reuse, RZ, P1, !PT ;  /* 0x000000b8c3c17210 */ /* 0x080fe40000ffe4ff */
[-C--:B------:R-:W-:Y:S01]  /*6460*/  IADD3 R190, P1, PT, R192, R181.reuse, RZ ;  /* 0x000000b5c0be7210 */ /* 0x080fe20007f3e0ff */
[----:B------:R-:W-:Y:S03]  /*6470*/  LDGSTS.E.BYPASS.LTC128B.128 [R179+0x7800], desc[UR4][R194.64] ;  /* 0x07800000c2b37fae */ /* 0x000fe6000b981a04 */
[-C--:B------:R-:W-:Y:S02]  /*6480*/  IADD3.X R191, PT, PT, R193, R184.reuse, RZ, P1, !PT ;  /* 0x000000b8c1bf7210 */ /* 0x080fe40000ffe4ff */
[-C--:B------:R-:W-:Y:S03]  /*6490*/  IADD3 R200, P1, PT, R190, R181.reuse, RZ ;  /* 0x000000b5bec87210 */ /* 0x080fe60007f3e0ff */
[----:B------:R-:W-:Y:S01]  /*64a0*/  LDGSTS.E.BYPASS.LTC128B.128 [R179+0x8000], desc[UR4][R192.64] ;  /* 0x08000000c0b37fae */ /* 0x000fe2000b981a04 */
[-C--:B------:R-:W-:Y:S02]  /*64b0*/  IADD3.X R201, PT, PT, R191, R184.reuse, RZ, P1, !PT ;  /* 0x000000b8bfc97210 */ /* 0x080fe40000ffe4ff */
[----:B------:R-:W-:Y:S04]  /*64c0*/  IADD3 R202, P1, PT, R200, R181, RZ ;  /* 0x000000b5c8ca7210 */ /* 0x000fe80007f3e0ff */
[----:B------:R-:W-:Y:S01]  /*64d0*/  IADD3.X R203, PT, PT, R201, R184, RZ, P1, !PT ;  /* 0x000000b8c9cb7210 */ /* 0x000fe20000ffe4ff */
[----:B------:R-:W-:Y:S01]  /*64e0*/  LDGSTS.E.BYPASS.LTC128B.128 [R179+0x8800], desc[UR4][R190.64] ;  /* 0x08800000beb37fae */ /* 0x000fe2000b981a04 */
[----:B------:R-:W-:Y:S07]  /*64f0*/  ISETP.NE.AND P1, PT, R185, RZ, PT ;  /* 0x000000ffb900720c */ /* 0x000fee0003f25270 */
[----:B------:R1:W-:Y:S08]  /*6500*/  LDGSTS.E.BYPASS.LTC128B.128 [R179+0x9000], desc[UR4][R200.64] ;  /* 0x09000000c8b37fae */ /* 0x0003f0000b981a04 */
[----:B------:R2:W-:Y:S08]  /*6510*/  LDGSTS.E.BYPASS.LTC128B.128 [R179+0x9800], desc[UR4][R202.64] ;  /* 0x09800000cab37fae */ /* 0x0005f0000b981a04 */
[----:B------:R-:W-:Y:S08]  /*6520*/  LDSM.16.M88.4 R104, [R165] ;  /* 0x00000000a568783b */ /* 0x000ff00000000200 */
[----:B------:R-:W3:Y:S08]  /*6530*/  LDSM.16.M88.4 R108, [R164+0x2000] ;  /* 0x00200000a46c783b */ /* 0x000ef00000000200 */
[----:B------:R-:W4:Y:S08]  /*6540*/  LDSM.16.M88.4 R112, [R164+0x2800] ;  /* 0x00280000a470783b */ /* 0x000f300000000200 */
[----:B------:R-:W5:Y:S08]  /*6550*/  LDSM.16.M88.4 R116, [R164+0x3000] ;  /* 0x00300000a474783b */ /* 0x000f700000000200 */
[----:B------:R-:W1:Y:S08]  /*6560*/  LDSM.16.M88.4 R120, [R164+0x3800] ;  /* 0x00380000a478783b */ /* 0x000e700000000200 */
[----:B------:R-:W2:Y:S08]  /*6570*/  LDSM.16.M88.4 R124, [R164+0x4000] ;  /* 0x00400000a47c783b */ /* 0x000eb00000000200 */
[----:B------:R-:W2:Y:S08]  /*6580*/  LDSM.16.M88.4 R128, [R164+0x4800] ;  /* 0x00480000a480783b */ /* 0x000eb00000000200 */
[----:B------:R-:W2:Y:S08]  /*6590*/  LDSM.16.M88.4 R132, [R164+0x5000] ;  /* 0x00500000a484783b */ /* 0x000eb00000000200 */
[----:B------:R-:W2:Y:S08]  /*65a0*/  LDSM.16.M88.4 R136, [R164+0x5800] ;  /* 0x00580000a488783b */ /* 0x000eb00000000200 */
[----:B------:R-:W-:Y:S08]  /*65b0*/  LDSM.16.M88.4 R140, [R163] ;  /* 0x00000000a38c783b */ /* 0x000ff00000000200 */
[----:B------:R-:W2:Y:S08]  /*65c0*/  LDSM.16.M88.4 R144, [R159+0x2000] ;  /* 0x002000009f90783b */ /* 0x000eb00000000200 */
[----:B------:R-:W2:Y:S08]  /*65d0*/  LDSM.16.M88.4 R148, [R159+0x2800] ;  /* 0x002800009f94783b */ /* 0x000eb00000000200 */
[----:B------:R-:W2:Y:S04]  /*65e0*/  LD.E R0, desc[UR4][R2.64+0x18c] ;  /* 0x00018c0402007980 */ /* 0x000ea8000c101900 */
[----:B------:R-:W2:Y:S08]  /*65f0*/  LDSM.16.M88.4 R152, [R159+0x3000] ;  /* 0x003000009f98783b */ /* 0x000eb00000000200 */
[----:B------:R-:W0:Y:S01]  /*6600*/  LDGDEPBAR ;  /* 0x00000000000079af */ /* 0x000e220000000000 */
[C---:B---3--:R-:W-:Y:S08]  /*6610*/  HMMA.16816.F32.BF16 R4, R104.reuse, R108, RZ ;  /* 0x0000006c6804723c */ /* 0x048ff000000418ff */
[C---:B------:R-:W-:Y:S01]  /*6620*/  HMMA.16816.F32.BF16 R8, R104.reuse, R110, RZ ;  /* 0x0000006e6808723c */ /* 0x040fe200000418ff */
[----:B------:R-:W-:Y:S07]  /*6630*/  LDSM.16.M88.4 R108, [R159+0x4000] ;  /* 0x004000009f6c783b */ /* 0x000fee0000000200 */
[C---:B----4-:R-:W-:Y:S08]  /*6640*/  HMMA.16816.F32.BF16 R12, R104.reuse, R112, RZ ;  /* 0x00000070680c723c */ /* 0x050ff000000418ff */
        /* <DEDUP_REMOVED lines=38> */
[----:B------:R-:W-:Y:S01]  /*68b0*/  HMMA.16816.F32.BF16 R64, R140, R122, R64 ;  /* 0x0000007a8c40723c */ /* 0x000fe20000041840 */
        /* <DEDUP_REMOVED lines=12> */
[----:B------:R-:W5:Y:S07]  /*6980*/  LDSM.16.M88.4 R124, [R161] ;  /* 0x00000000a17c783b */ /* 0x000f6e0000000200 */
[C---:B----4-:R-:W-:Y:S08]  /*6990*/  HMMA.16816.F32.BF16 R36, R104.reuse, R120, R36 ;  /* 0x000000786824723c */ /* 0x050ff00000041824 */
[C---:B------:R-:W-:Y:S08]  /*69a0*/  HMMA.16816.F32.BF16 R40, R104.reuse, R122, R40 ;  /* 0x0000007a6828723c */ /* 0x040ff00000041828 */
[C---:B-1----:R-:W-:Y:S08]  /*69b0*/  HMMA.16816.F32.BF16 R44, R104.reuse, R108, R44 ;  /* 0x0000006c682c723c */ /* 0x042ff0000004182c */
[C---:B------:R-:W-:Y:S01]  /*69c0*/  HMMA.16816.F32.BF16 R48, R104.reuse, R110, R48 ;  /* 0x0000006e6830723c */ /* 0x040fe20000041830 */
[----:B------:R-:W-:Y:S07]  /*69d0*/  LDSM.16.M88.4 R108, [R157+0x3000] ;  /* 0x003000009d6c783b */ /* 0x000fee0000000200 */
[C---:B--2---:R-:W-:Y:S08]  /*69e0*/  HMMA.16816.F32.BF16 R52, R104.reuse, R112, R52 ;  /* 0x000000706834723c */ /* 0x044ff00000041834 */
[C---:B------:R-:W-:Y:S08]  /*69f0*/  HMMA.16816.F32.BF16 R56, R104.reuse, R114, R56 ;  /* 0x000000726838723c */ /* 0x040ff00000041838 */
[C---:B---3--:R-:W-:Y:S08]  /*6a00*/  HMMA.16816.F32.BF16 R60, R104.reuse, R116, R60 ;  /* 0x00000074683c723c */ /* 0x048ff0000004183c */
[----:B------:R-:W-:Y:S01]  /*6a10*/  HMMA.16816.F32.BF16 R64, R104, R118, R64 ;  /* 0x000000766840723c */ /* 0x000fe20000041840 */
[----:B------:R-:W1:Y:S07]  /*6a20*/  LDSM.16.M88.4 R104, [R157+0x2800] ;  /* 0x002800009d68783b */ /* 0x000e6e0000000200 */
[C---:B-----5:R-:W-:Y:S08]  /*6a30*/  HMMA.16816.F32.BF16 R4, R124.reuse, R128, R4 ;  /* 0x000000807c04723c */ /* 0x060ff00000041804 */
[C---:B------:R-:W-:Y:S11]  /*6a40*/  HMMA.16816.F32.BF16 R8, R124.reuse, R130, R8 ;  /* 0x000000827c08723c */ /* 0x040ff60000041808 */
        /* <DEDUP_REMOVED lines=10> */
[C---:B-1----:R-:W-:Y:S09]  /*6af0*/  HMMA.16816.F32.BF16 R12, R124.reuse, R104, R12 ;  /* 0x000000687c0c723c */ /* 0x042ff2000004180c */
[----:B------:R-:W1:Y:S01]  /*6b00*/  MUFU.TANH R228, R228 ;  /* 0x000000e400e47308 */ /* 0x000e620000002400 */
[C---:B------:R-:W-:Y:S01]  /*6b10*/  HMMA.16816.F32.BF16 R16, R124.reuse, R106, R16 ;  /* 0x0000006a7c10723c */ /* 0x040fe20000041810 */
[----:B------:R-:W4:Y:S08]  /*6b20*/  LDSM.16.M88.4 R104, [R157+0x3800] ;  /* 0x003800009d68783b */ /* 0x000f300000000200 */
[----:B------:R-:W1:Y:S01]  /*6b30*/  MUFU.TANH R226, R226 ;  /* 0x000000e200e27308 */ /* 0x000e620000002400 */
[C---:B------:R-:W-:Y:S03]  /*6b40*/  HMMA.16816.F32.BF16 R20, R124.reuse, R108, R20 ;  /* 0x0000006c7c14723c */ /* 0x040fe60000041814 */
        /* <DEDUP_REMOVED lines=22> */
[C---:B----4-:R-:W-:Y:S09]  /*6cb0*/  HMMA.16816.F32.BF16 R28, R124.reuse, R104, R28 ;  /* 0x000000687c1c723c */ /* 0x050ff2000004181c */
[----:B------:R-:W4:Y:S01]  /*6cc0*/  MUFU.TANH R234, R234 ;  /* 0x000000ea00ea7308 */ /* 0x000f220000002400 */
[C---:B------:R-:W-:Y:S01]  /*6cd0*/  HMMA.16816.F32.BF16 R32, R124.reuse, R106, R32 ;  /* 0x0000006a7c20723c */ /* 0x040fe20000041820 */
[----:B------:R-:W3:Y:S08]  /*6ce0*/  LDSM.16.M88.4 R104, [R157+0x4800] ;  /* 0x004800009d68783b */ /* 0x000ef00000000200 */
        /* <DEDUP_REMOVED lines=55> */
[----:B------:R-:W-:Y:S09]  /*7060*/  HMMA.16816.F32.BF16 R64, R124, R106, R64 ;  /* 0x0000006a7c40723c */ /* 0x000ff20000041840 */
[----:B------:R-:W1:Y:S01]  /*7070*/  MUFU.TANH R200, R200 ;  /* 0x000000c800c87308 */ /* 0x000e620000002400 */
[-C--:B------:R-:W-:Y:S01]  /*7080*/  FMUL.FTZ R193, R60, R0.reuse ;  /* 0x000000003cc17220 */ /* 0x080fe20000410000 */
[-C--:B------:R-:W-:Y:S08]  /*7090*/  FMUL.FTZ R191, R61, R0.reuse ;  /* 0x000000003dbf7220 */ /* 0x080ff00000410000 */
[----:B------:R-:W1:Y:S01]  /*70a0*/  MUFU.TANH R202, R202 ;  /* 0x000000ca00ca7308 */ /* 0x000e620000002400 */
[-C--:B------:R-:W-:Y:S01]  /*70b0*/  FMUL.FTZ R242, R62, R0.reuse ;  /* 0x000000003ef27220 */ /* 0x080fe20000410000 */
[-C--:B------:R-:W-:Y:S01]  /*70c0*/  FMUL.FTZ R171, R63, R0.reuse ;  /* 0x000000003fab7220 */ /* 0x080fe20000410000 */
[-C--:B----4-:R-:W-:Y:S01]  /*70d0*/  FMUL.FTZ R189, R64, R0.reuse ;  /* 0x0000000040bd7220 */ /* 0x090fe20000410000 */
[-C--:B------:R-:W-:Y:S06]  /*70e0*/  FMUL.FTZ R190, R65, R0.reuse ;  /* 0x0000000041be7220 */ /* 0x080fec0000410000 */
[----:B------:R-:W4:Y:S01]  /*70f0*/  MUFU.TANH R198, R198 ;  /* 0x000000c600c67308 */ /* 0x000f220000002400 */
[-C--:B------:R-:W-:Y:S01]  /*7100*/  FMUL.FTZ R39, R66, R0.reuse ;  /* 0x0000000042277220 */ /* 0x080fe20000410000 */
[----:B------:R-:W-:Y:S08]  /*7110*/  FMUL.FTZ R38, R67, R0 ;  /* 0x0000000043267220 */ /* 0x000ff00000410000 */
        /* <DEDUP_REMOVED lines=58> */
[----:B------:R-:W2:Y:S01]  /*74c0*/  I2F.RP R8, R9 ;  /* 0x0000000900087306 */ /* 0x000ea20000209400 */
[----:B------:R-:W-:Y:S02]  /*74d0*/  LOP3.LUT R10, R10, R13, RZ, 0x3c, !PT ;  /* 0x0000000d0a0a7212 */ /* 0x000fe400078e3cff */
[----:B------:R-:W-:Y:S02]  /*74e0*/  IMAD.MOV R7, RZ, RZ, -R7 ;  /* 0x000000ffff077224 */ /* 0x000fe400078e0a07 */
[----:B------:R-:W-:Y:S05]  /*74f0*/  ISETP.GE.AND P1, PT, R10, RZ, PT ;  /* 0x000000ff0a00720c */ /* 0x000fea0003f26270 */
[----:B--2---:R-:W2:Y:S02]  /*7500*/  MUFU.RCP R0, R8 ;  /* 0x0000000800007308 */ /* 0x004ea40000001000 */
[----:B--2---:R-:W-:Y:S01]  /*7510*/  VIADD R14, R0, 0xffffffe ;  /* 0x0ffffffe000e7836 */ /* 0x004fe20000000000 */
[----:B------:R-:W-:Y:S07]  /*7520*/  IADD3 R0, PT, PT, R177, -0x80, RZ ;  /* 0xffffff80b1007810 */ /* 0x000fee0007ffe0ff */
[----:B------:R-:W2:Y:S02]  /*7530*/  F2I.FTZ.U32.TRUNC.NTZ R15, R14 ;  /* 0x0000000e000f7305 */ /* 0x000ea4000021f000 */
[--C-:B--2---:R-:W-:Y:S02]  /*7540*/  IMAD.MOV R6, RZ, RZ, -R15.reuse ;  /* 0x000000ffff067224 */ /* 0x104fe400078e0a0f */
[----:B------:R-:W-:Y:S02]  /*7550*/  IMAD.MOV.U32 R14, RZ, RZ, RZ ;  /* 0x000000ffff0e7224 */ /* 0x000fe400078e00ff */
[----:B------:R-:W-:Y:S01]  /*7560*/  IMAD R11, R6, R9, RZ ;  /* 0x00000009060b7224 */ /* 0x000fe200078e02ff */
[----:B------:R-:W-:Y:S02]  /*7570*/  IABS R6, R0 ;  /* 0x0000000000067213 */ /* 0x000fe40000000000 */
[----:B------:R-:W-:Y:S01]  /*7580*/  LOP3.LUT R0, R0, R13, RZ, 0x3c, !PT ;  /* 0x0000000d00007212 */ /* 0x000fe200078e3cff */
[----:B------:R-:W-:Y:S03]  /*7590*/  IMAD.HI.U32 R11, R15, R11, R14 ;  /* 0x0000000b0f0b7227 */ /* 0x000fe600078e000e */
[----:B------:R-:W-:Y:S03]  /*75a0*/  ISETP.GE.AND P3, PT, R0, RZ, PT ;  /* 0x000000ff0000720c */ /* 0x000fe60003f66270 */
        /* <DEDUP_REMOVED lines=20> */
[-C--:B------:R-:W-:Y:S01]  /*76f0*/  LEA R20, P2, R15, R182.reuse, 0x2 ;  /* 0x000000b60f147211 */ /* 0x080fe200078410ff */
[----:B------:R-:W2:Y:S01]  /*7700*/  LD.E.64 R10, desc[UR4][R2.64+0x38] ;  /* 0x00003804020a7980 */ /* 0x000ea2000c101b00 */
        /* <DEDUP_REMOVED lines=20> */
.L_x_8964:
[----:B------:R-:W-:Y:S05]  /*7850*/  BSYNC.RECONVERGENT B0 ;  /* 0x0000000000007941 */ /* 0x000fea0003800200 */
.L_x_8963:
[----:B------:R-:W-:Y:S01]  /*7860*/  IADD3 R12, P1, PT, R5, R170, RZ ;  /* 0x000000aa050c7210 */ /* 0x000fe20007f3e0ff */
[----:B-1----:R-:W-:Y:S01]  /*7870*/  IMAD.MOV.U32 R171, RZ, RZ, R169 ;  /* 0x000000ffffab7224 */ /* 0x002fe200078e00a9 */
        /* <DEDUP_REMOVED lines=26> */
.L_x_8962:
[----:B------:R-:W-:Y:S05]  /*7a20*/  BSYNC.RECONVERGENT B1 ;  /* 0x0000000000017941 */ /* 0x000fea0003800200 */
.L_x_8961:
[----:B------:R-:W3:Y:S01]  /*7a30*/  LD.E R37, desc[UR4][R2.64+0xdc] ;  /* 0x0000dc0402257980 */ /* 0x000ee2000c101900 */
[----:B--2---:R-:W-:Y:S02]  /*7a40*/  FMNMX3.FTZ R5, R101, R232, R230, !PT ;  /* 0x000000e865057276 */ /* 0x004fe400078100e6 */
[----:B-1----:R-:W-:Y:S01]  /*7a50*/  FMNMX3.FTZ R7, R103, R228, R226, !PT ;  /* 0x000000e467077276 */ /* 0x002fe200078100e2 */
[----:B------:R-:W-:Y:S01]  /*7a60*/  LDSM.16.MT88.4 R12, [R160+0x6000] ;  /* 0x00600000a00c783b */ /* 0x000fe20000004200 */
[----:B------:R-:W-:Y:S02]  /*7a70*/  FMNMX3.FTZ R5, R5, R240, R238, !PT ;  /* 0x000000f005057276 */ /* 0x000fe400078100ee */
[----:B------:R-:W-:Y:S02]  /*7a80*/  FMNMX3.FTZ R7, R7, R236, R234, !PT ;  /* 0x000000ec07077276 */ /* 0x000fe400078100ea */
[----:B------:R-:W-:Y:S02]  /*7a90*/  FMNMX3.FTZ R5, R5, R224, R222, !PT ;  /* 0x000000e005057276 */ /* 0x000fe400078100de */
[----:B------:R-:W-:Y:S01]  /*7aa0*/  FMNMX3.FTZ R7, R7, R220, R216, !PT ;  /* 0x000000dc07077276 */ /* 0x000fe200078100d8 */
        /* <DEDUP_REMOVED lines=35> */
[----:B------:R-:W2:Y:S01]  /*7ce0*/  SHFL.BFLY PT, R0, R7, 0x2, 0x1f ;  /* 0x0c401f0007007f89 */ /* 0x000ea200000e0000 */
[----:B-1----:R-:W-:Y:S02]  /*7cf0*/  FMNMX.FTZ R9, R11, R4, !PT ;  /* 0x000000040b097209 */ /* 0x002fe40007810000 */
[----:B--2---:R-:W-:Y:S05]  /*7d00*/  FMNMX.FTZ R5, R7, R0, !PT ;  /* 0x0000000007057209 */ /* 0x004fea0007810000 */
[----:B------:R-:W1:Y:S08]  /*7d10*/  SHFL.BFLY PT, R36, R9, 0x1, 0x1f ;  /* 0x0c201f0009247f89 */ /* 0x000e7000000e0000 */
[----:B------:R-:W2:Y:S01]  /*7d20*/  SHFL.BFLY PT, R0, R5, 0x1, 0x1f ;  /* 0x0c201f0005007f89 */ /* 0x000ea200000e0000 */
[----:B-1----:R-:W-:Y:S02]  /*7d30*/  FMNMX.FTZ R36, R9, R36, !PT ;  /* 0x0000002409247209 */ /* 0x002fe40007810000 */
[----:B--2---:R-:W-:Y:S02]  /*7d40*/  FMNMX.FTZ R0, R5, R0, !PT ;  /* 0x0000000005007209 */ /* 0x004fe40007810000 */
[----:B------:R-:W-:Y:S03]  /*7d50*/  FSETP.NEU.FTZ.AND P1, PT, R36, -INF , PT ;  /* 0xff8000002400780b */ /* 0x000fe60003f3d000 */
[----:B------:R-:W-:Y:S01]  /*7d60*/  FADD.FTZ R4, -R0, R103 ;  /* 0x0000006700047221 */ /* 0x000fe20000010100 */
[C---:B---3--:R-:W-:Y:S01]  /*7d70*/  FMUL.FTZ R66, R37.reuse, R36 ;  /* 0x0000002425427220 */ /* 0x048fe20000410000 */
[C---:B------:R-:W-:Y:S02]  /*7d80*/  FMUL.FTZ R64, R37.reuse, R0 ;  /* 0x0000000025407220 */ /* 0x040fe40000410000 */
[C---:B------:R-:W-:Y:S01]  /*7d90*/  FMUL.FTZ R43, R37.reuse, R4 ;  /* 0x00000004252b7220 */ /* 0x040fe20000410000 */
[----:B------:R-:W-:Y:S01]  /*7da0*/  FADD.FTZ R4, -R36, R101 ;  /* 0x0000006524047221 */ /* 0x000fe20000010100 */
[----:B------:R-:W-:Y:S02]  /*7db0*/  FSEL R66, R66, RZ, P1 ;  /* 0x000000ff42427208 */ /* 0x000fe40000800000 */
[----:B------:R-:W-:Y:S02]  /*7dc0*/  FSETP.NEU.FTZ.AND P1, PT, R0, -INF , PT ;  /* 0xff8000000000780b */ /* 0x000fe40003f3d000 */
[----:B------:R-:W1:Y:S01]  /*7dd0*/  MUFU.EX2 R43, R43 ;  /* 0x0000002b002b7308 */ /* 0x000e620000000800 */
[----:B------:R-:W-:Y:S01]  /*7de0*/  FMUL.FTZ R42, R37, R4 ;  /* 0x00000004252a7220 */ /* 0x000fe20000410000 */
[-CC-:B------:R-:W-:Y:S01]  /*7df0*/  FFMA.FTZ R105, R232, R37.reuse, -R66.reuse ;  /* 0x00000025e8697223 */ /* 0x180fe20000010842 */
[----:B------:R-:W-:Y:S01]  /*7e00*/  FSEL R64, R64, RZ, P1 ;  /* 0x000000ff40407208 */ /* 0x000fe20000800000 */
[-CC-:B------:R-:W-:Y:S01]  /*7e10*/  FFMA.FTZ R103, R230, R37.reuse, -R66.reuse ;  /* 0x00000025e6677223 */ /* 0x180fe20000010842 */
[-CC-:B------:R-:W-:Y:S01]  /*7e20*/  FFMA.FTZ R104, R240, R37.reuse, -R66.reuse ;  /* 0x00000025f0687223 */ /* 0x180fe20000010842 */
[-CC-:B------:R-:W-:Y:S01]  /*7e30*/  FFMA.FTZ R67, R238, R37.reuse, -R66.reuse ;  /* 0x00000025ee437223 */ /* 0x180fe20000010842 */
[-C--:B------:R-:W-:Y:S03]  /*7e40*/  FFMA.FTZ R222, R222, R37.reuse, -R66 ;  /* 0x00000025dede7223 */ /* 0x080fe60000010842 */
[----:B------:R-:W2:Y:S01]  /*7e50*/  MUFU.EX2 R42, R42 ;  /* 0x0000002a002a7308 */ /* 0x000ea20000000800 */
[-CC-:B------:R-:W-:Y:S01]  /*7e60*/  FFMA.FTZ R108, R228, R37.reuse, -R64.reuse ;  /* 0x00000025e46c7223 */ /* 0x180fe20000010840 */
[-CC-:B------:R-:W-:Y:S01]  /*7e70*/  FFMA.FTZ R101, R226, R37.reuse, -R64.reuse ;  /* 0x00000025e2657223 */ /* 0x180fe20000010840 */
[-CC-:B------:R-:W-:Y:S01]  /*7e80*/  FFMA.FTZ R106, R236, R37.reuse, -R64.reuse ;  /* 0x00000025ec6a7223 */ /* 0x180fe20000010840 */
[-C--:B------:R-:W-:Y:S01]  /*7e90*/  FFMA.FTZ R65, R234, R37.reuse, -R64 ;  /* 0x00000025ea417223 */ /* 0x080fe20000010840 */
[-C--:B------:R-:W-:Y:S01]  /*7ea0*/  FFMA.FTZ R218, R218, R37.reuse, -R66 ;  /* 0x00000025dada7223 */ /* 0x080fe20000010842 */
[-C--:B------:R-:W-:Y:S01]  /*7eb0*/  FFMA.FTZ R212, R212, R37.reuse, -R64 ;  /* 0x00000025d4d47223 */ /* 0x080fe20000010840 */
[----:B------:R-:W-:Y:S03]  /*7ec0*/  FFMA.FTZ R110, R241, R37, -R66 ;  /* 0x00000025f16e7223 */ /* 0x000fe60000010842 */
        /* <DEDUP_REMOVED lines=8> */
[----:B------:R-:W1:Y:S01]  /*7f50*/  MUFU.EX2 R103, R103 ;  /* 0x0000006700677308 */ /* 0x000e620000000800 */
[C---:B--2---:R-:W-:Y:S01]  /*7f60*/  FMUL.FTZ R5, R42.reuse, R97 ;  /* 0x000000612a057220 */ /* 0x044fe20000410000 */
[C---:B------:R-:W-:Y:S01]  /*7f70*/  FMUL.FTZ R4, R42.reuse, R96 ;  /* 0x000000602a047220 */ /* 0x040fe20000410000 */
[C---:B------:R-:W-:Y:S01]  /*7f80*/  FMUL.FTZ R8, R42.reuse, R92 ;  /* 0x0000005c2a087220 */ /* 0x040fe20000410000 */
[C---:B------:R-:W-:Y:S01]  /*7f90*/  FMUL.FTZ R9, R42.reuse, R93 ;  /* 0x0000005d2a097220 */ /* 0x040fe20000410000 */
[C---:B------:R-:W-:Y:S01]  /*7fa0*/  FMUL.FTZ R16, R42.reuse, R84 ;  /* 0x000000542a107220 */ /* 0x040fe20000410000 */
[----:B------:R-:W-:Y:S01]  /*7fb0*/  LDSM.16.MT88.4 R92, [R160+0x9800] ;  /* 0x00980000a05c783b */ /* 0x000fe20000004200 */
[C---:B------:R-:W-:Y:S03]  /*7fc0*/  FMUL.FTZ R17, R42.reuse, R85 ;  /* 0x000000552a117220 */ /* 0x040fe60000410000 */
[----:B------:R-:W-:Y:S01]  /*7fd0*/  MUFU.EX2 R108, R108 ;  /* 0x0000006c006c7308 */ /* 0x000fe20000000800 */
[C---:B------:R-:W-:Y:S01]  /*7fe0*/  FMUL.FTZ R32, R42.reuse, R68 ;  /* 0x000000442a207220 */ /* 0x040fe20000410000 */
[C---:B------:R-:W-:Y:S01]  /*7ff0*/  FMUL.FTZ R33, R42.reuse, R69 ;  /* 0x000000452a217220 */ /* 0x040fe20000410000 */
[C---:B------:R-:W-:Y:S01]  /*8000*/  FMUL.FTZ R19, R43.reuse, R87 ;  /* 0x000000572b137220 */ /* 0x040fe20000410000 */
[C---:B------:R-:W-:Y:S01]  /*8010*/  FMUL.FTZ R26, R43.reuse, R78 ;  /* 0x0000004e2b1a7220 */ /* 0x040fe20000410000 */
[----:B------:R-:W-:Y:S01]  /*8020*/  FMUL.FTZ R27, R43, R79 ;  /* 0x0000004f2b1b7220 */ /* 0x000fe20000410000 */
[C---:B------:R-:W-:Y:S01]  /*8030*/  FMUL.FTZ R24, R42.reuse, R76 ;  /* 0x0000004c2a187220 */ /* 0x040fe20000410000 */
[----:B------:R-:W-:Y:S03]  /*8040*/  FMUL.FTZ R25, R42, R77 ;  /* 0x0000004d2a197220 */ /* 0x000fe60000410000 */
[----:B------:R-:W2:Y:S01]  /*8050*/  MUFU.EX2 R101, R101 ;  /* 0x0000006500657308 */ /* 0x000ea20000000800 */
[----:B-1----:R-:W-:Y:S01]  /*8060*/  F2FP.BF16.F32.PACK_AB R44, R103, R105 ;  /* 0x00000069672c723e */ /* 0x002fe200000010ff */
[-C--:B------:R-:W-:Y:S01]  /*8070*/  FFMA.FTZ R77, R155, R37.reuse, -R64 ;  /* 0x000000259b4d7223 */ /* 0x080fe20000010840 */
[-CC-:B------:R-:W-:Y:S01]  /*8080*/  FFMA.FTZ R76, R214, R37.reuse, -R66.reuse ;  /* 0x00000025d64c7223 */ /* 0x180fe20000010842 */
[-C--:B------:R-:W-:Y:S01]  /*8090*/  FFMA.FTZ R69, R208, R37.reuse, -R66 ;  /* 0x00000025d0457223 */ /* 0x080fe20000010842 */
[-CC-:B------:R-:W-:Y:S01]  /*80a0*/  FFMA.FTZ R78, R196, R37.reuse, -R64.reuse ;  /* 0x00000025c44e7223 */ /* 0x180fe20000010840 */
[-CC-:B------:R-:W-:Y:S01]  /*80b0*/  FFMA.FTZ R98, R243, R37.reuse, -R64.reuse ;  /* 0x00000025f3627223 */ /* 0x180fe20000010840 */
[-C--:B------:R-:W-:Y:S03]  /*80c0*/  FFMA.FTZ R87, R220, R37.reuse, -R64 ;  /* 0x00000025dc577223 */ /* 0x080fe60000010840 */
[----:B------:R-:W-:Y:S01]  /*80d0*/  MUFU.EX2 R104, R104 ;  /* 0x0000006800687308 */ /* 0x000fe20000000800 */
[-C--:B------:R-:W-:Y:S01]  /*80e0*/  FFMA.FTZ R68, R206, R37.reuse, -R66 ;  /* 0x00000025ce447223 */ /* 0x080fe20000010842 */
[-CC-:B------:R-:W-:Y:S01]  /*80f0*/  FFMA.FTZ R70, R204, R37.reuse, -R64.reuse ;  /* 0x00000025cc467223 */ /* 0x180fe20000010840 */
[-CC-:B------:R-:W-:Y:S01]  /*8100*/  FFMA.FTZ R71, R200, R37.reuse, -R64.reuse ;  /* 0x00000025c8477223 */ /* 0x180fe20000010840 */
[-C--:B------:R-:W-:Y:S01]  /*8110*/  FFMA.FTZ R96, R249, R37.reuse, -R64 ;  /* 0x00000025f9607223 */ /* 0x080fe20000010840 */
[-C--:B------:R-:W-:Y:S01]  /*8120*/  FFMA.FTZ R107, R239, R37.reuse, -R66 ;  /* 0x00000025ef6b7223 */ /* 0x080fe20000010842 */
[-CC-:B------:R-:W-:Y:S01]  /*8130*/  FFMA.FTZ R109, R237, R37.reuse, -R64.reuse ;  /* 0x00000025ed6d7223 */ /* 0x180fe20000010840 */
[-C--:B------:R-:W-:Y:S03]  /*8140*/  FFMA.FTZ R112, R233, R37.reuse, -R64 ;  /* 0x00000025e9707223 */ /* 0x080fe60000010840 */
[----:B------:R-:W1:Y:S01]  /*8150*/  MUFU.EX2 R67, R67 ;  /* 0x0000004300437308 */ /* 0x000e620000000800 */
        /* <DEDUP_REMOVED lines=14> */
[-C--:B------:R-:W-:Y:S03]  /*8240*/  FFMA.FTZ R126, R209, R37.reuse, -R66 ;  /* 0x00000025d17e7223 */ /* 0x080fe60000010842 */
[----:B------:R-:W2:Y:S01]  /*8250*/  MUFU.EX2 R65, R65 ;  /* 0x0000004100417308 */ /* 0x000ea20000000800 */
[----:B-1----:R-:W-:Y:S01]  /*8260*/  F2FP.BF16.F32.PACK_AB R46, R67, R104 ;  /* 0x00000068432e723e */ /* 0x002fe200000010ff */
[-CC-:B------:R-:W-:Y:S01]  /*8270*/  FFMA.FTZ R123, R205, R37.reuse, -R64.reuse ;  /* 0x00000025cd7b7223 */ /* 0x180fe20000010840 */
[-C--:B------:R-:W-:Y:S01]  /*8280*/  FFMA.FTZ R128, R201, R37.reuse, -R64 ;  /* 0x00000025c9807223 */ /* 0x080fe20000010840 */
[-CC-:B------:R-:W-:Y:S01]  /*8290*/  FFMA.FTZ R125, R203, R37.reuse, -R66.reuse ;  /* 0x00000025cb7d7223 */ /* 0x180fe20000010842 */
[-C--:B------:R-:W-:Y:S01]  /*82a0*/  FFMA.FTZ R130, R199, R37.reuse, -R66 ;  /* 0x00000025c7827223 */ /* 0x080fe20000010842 */
[-CC-:B------:R-:W-:Y:S01]  /*82b0*/  FFMA.FTZ R127, R195, R37.reuse, -R64.reuse ;  /* 0x00000025c37f7223 */ /* 0x180fe20000010840 */
[--C-:B------:R-:W-:Y:S03]  /*82c0*/  FFMA.FTZ R132, R197, R37, -R64.reuse ;  /* 0x00000025c5847223 */ /* 0x100fe60000010840 */
[----:B------:R-:W-:Y:S01]  /*82d0*/  MUFU.EX2 R85, R222 ;  /* 0x000000de00557308 */ /* 0x000fe20000000800 */
[----:B------:R-:W-:Y:S01]  /*82e0*/  FFMA.FTZ R105, R42, R187, R105 ;  /* 0x000000bb2a697223 */ /* 0x000fe20000010069 */
[-CC-:B------:R-:W-:Y:S01]  /*82f0*/  FFMA.FTZ R41, R41, R37.reuse, -R64.reuse ;  /* 0x0000002529297223 */ /* 0x180fe20000010840 */
[-CC-:B------:R-:W-:Y:S01]  /*8300*/  FFMA.FTZ R40, R40, R37.reuse, -R64.reuse ;  /* 0x0000002528287223 */ /* 0x180fe20000010840 */
[----:B------:R-:W-:Y:S01]  /*8310*/  FFMA.FTZ R39, R39, R37, -R64 ;  /* 0x0000002527277223 */ /* 0x000fe20000010840 */
[----:B------:R-:W-:Y:S01]  /*8320*/  FFMA.FTZ R108, R43, R188, R108 ;  /* 0x000000bc2b6c7223 */ /* 0x000fe2000001006c */
[----:B------:R-:W-:Y:S01]  /*8330*/  FADD.FTZ R105, R103, R105 ;  /* 0x0000006967697221 */ /* 0x000fe20000010000 */
[----:B------:R-:W-:Y:S03]  /*8340*/  ISETP.NE.AND P1, PT, R186, -0x1, PT ;  /* 0xffffffffba00780c */ /* 0x000fe60003f25270 */
[----:B------:R-:W-:Y:S01]  /*8350*/  MUFU.EX2 R77, R77 ;  /* 0x0000004d004d7308 */ /* 0x000fe20000000800 */
[----:B--2---:R-:W-:Y:S01]  /*8360*/  F2FP.BF16.F32.PACK_AB R47, R65, R106 ;  /* 0x0000006a412f723e */ /* 0x004fe200000010ff */
[----:B------:R-:W-:Y:S01]  /*8370*/  FADD.FTZ R104, R104, R105 ;  /* 0x0000006968687221 */ /* 0x000fe20000010000 */
[----:B------:R-:W-:Y:S01]  /*8380*/  FADD.FTZ R101, R101, R108 ;  /* 0x0000006c65657221 */ /* 0x000fe20000010000 */
[----:B------:R-:W-:Y:S02]  /*8390*/  MOV R103, R0 ;  /* 0x0000000000677202 */ /* 0x000fe40000000f00 */
[----:B------:R-:W-:Y:S01]  /*83a0*/  FADD.FTZ R67, R67, R104 ;  /* 0x0000006843437221 */ /* 0x000fe20000010000 */
[----:B------:R-:W-:Y:S01]  /*83b0*/  FADD.FTZ R106, R106, R101 ;  /* 0x000000656a6a7221 */ /* 0x000fe20000010000 */
        /* <DEDUP_REMOVED lines=9> */
[----:B------:R-:W-:Y:S01]  /*8450*/  FADD.FTZ R106, R65, R106 ;  /* 0x0000006a416a7221 */ /* 0x000fe20000010000 */
[-CC-:B------:R-:W-:Y:S01]  /*8460*/  FFMA.FTZ R89, R251, R37.reuse, -R66.reuse ;  /* 0x00000025fb597223 */ /* 0x180fe20000010842 */
[-C--:B------:R-:W-:Y:S01]  /*8470*/  FFMA.FTZ R90, R245, R37.reuse, -R66 ;  /* 0x00000025f55a7223 */ /* 0x080fe20000010842 */
[--C-:B------:R-:W-:Y:S04]  /*8480*/  FFMA.FTZ R91, R247, R37, -R64.reuse ;  /* 0x00000025f75b7223 */ /* 0x100fe80000010840 */
[----:B------:R-:W1:Y:S01]  /*8490*/  MUFU.EX2 R88, R88 ;  /* 0x0000005800587308 */ /* 0x000e620000000800 */
[----:B------:R-:W-:Y:S01]  /*84a0*/  MOV R101, R36 ;  /* 0x0000002400657202 */ /* 0x000fe20000000f00 */
[C---:B------:R-:W-:Y:S03]  /*84b0*/  HMMA.16816.F32.BF16 R12, R44.reuse, R20, R12 ;  /* 0x000000142c0c723c */ /* 0x040fe6000004180c */
[C---:B------:R-:W-:Y:S01]  /*84c0*/  FMUL.FTZ R20, R42.reuse, R80 ;  /* 0x000000502a147220 */ /* 0x040fe20000410000 */
[----:B------:R-:W-:Y:S01]  /*84d0*/  FMUL.FTZ R21, R42, R81 ;  /* 0x000000512a157220 */ /* 0x000fe20000410000 */
[-C--:B------:R-:W-:Y:S03]  /*84e0*/  FFMA.FTZ R80, R216, R37.reuse, -R64 ;  /* 0x00000025d8507223 */ /* 0x080fe60000010840 */
[----:B------:R-:W-:Y:S01]  /*84f0*/  MUFU.EX2 R69, R69 ;  /* 0x0000004500457308 */ /* 0x000fe20000000800 */
[----:B------:R-:W-:Y:S01]  /*8500*/  FFMA.FTZ R81, R153, R37, -R66 ;  /* 0x0000002599517223 */ /* 0x000fe20000010842 */
[C---:B------:R-:W-:Y:S03]  /*8510*/  HMMA.16816.F32.BF16 R16, R44.reuse, R22, R16 ;  /* 0x000000162c10723c */ /* 0x040fe60000041810 */
[C---:B------:R-:W-:Y:S01]  /*8520*/  FMUL.FTZ R22, R43.reuse, R82 ;  /* 0x000000522b167220 */ /* 0x040fe20000410000 */
[----:B------:R-:W-:Y:S01]  /*8530*/  FMUL.FTZ R23, R43, R83 ;  /* 0x000000532b177220 */ /* 0x000fe20000410000 */
[-C--:B------:R-:W-:Y:S03]  /*8540*/  FFMA.FTZ R83, R192, R37.reuse, -R64 ;  /* 0x00000025c0537223 */ /* 0x080fe60000010840 */
[----:B------:R-:W-:Y:S01]  /*8550*/  MUFU.EX2 R80, R80 ;  /* 0x0000005000507308 */ /* 0x000fe20000000800 */
[----:B------:R-:W-:Y:S02]  /*8560*/  FFMA.FTZ R82, R194, R37, -R66 ;  /* 0x00000025c2527223 */ /* 0x000fe40000010842 */
[C---:B------:R-:W-:Y:S03]  /*8570*/  HMMA.16816.F32.BF16 R20, R44.reuse, R28, R20 ;  /* 0x0000001c2c14723c */ /* 0x040fe60000041814 */
[----:B------:R-:W-:Y:S01]  /*8580*/  FMUL.FTZ R29, R42, R73 ;  /* 0x000000492a1d7220 */ /* 0x000fe20000410000 */
[-C--:B------:R-:W-:Y:S01]  /*8590*/  FFMA.FTZ R73, R210, R37.reuse, -R64 ;  /* 0x00000025d2497223 */ /* 0x080fe20000010840 */
[----:B------:R-:W-:Y:S02]  /*85a0*/  FMUL.FTZ R28, R42, R72 ;  /* 0x000000482a1c7220 */ /* 0x000fe40000410000 */
[----:B------:R-:W-:Y:S01]  /*85b0*/  MUFU.EX2 R78, R78 ;  /* 0x0000004e004e7308 */ /* 0x000fe20000000800 */
[--C-:B------:R-:W-:Y:S01]  /*85c0*/  FFMA.FTZ R42, R191, R37, -R66.reuse ;  /* 0x00000025bf2a7223 */ /* 0x100fe20000010842 */
[C---:B------:R-:W-:Y:S03]  /*85d0*/  HMMA.16816.F32.BF16 R24, R44.reuse, R30, R24 ;  /* 0x0000001e2c18723c */ /* 0x040fe60000041818 */
[C---:B------:R-:W-:Y:S01]  /*85e0*/  FMUL.FTZ R30, R43.reuse, R74 ;  /* 0x0000004a2b1e7220 */ /* 0x040fe20000410000 */
[----:B------:R-:W-:Y:S01]  /*85f0*/  FMUL.FTZ R31, R43, R75 ;  /* 0x0000004b2b1f7220 */ /* 0x000fe20000410000 */
[-CC-:B------:R-:W-:Y:S03]  /*8600*/  FFMA.FTZ R74, R202, R37.reuse, -R66.reuse ;  /* 0x00000025ca4a7223 */ /* 0x180fe60000010842 */
[----:B------:R-:W-:Y:S01]  /*8610*/  MUFU.EX2 R72, R212 ;  /* 0x000000d400487308 */ /* 0x000fe20000000800 */
[-CC-:B------:R-:W-:Y:S01]  /*8620*/  FFMA.FTZ R75, R198, R37.reuse, -R66.reuse ;  /* 0x00000025c64b7223 */ /* 0x180fe20000010842 */
[-C--:B------:R-:W-:Y:S01]  /*8630*/  FFMA.FTZ R43, R207, R37.reuse, -R66 ;  /* 0x00000025cf2b7223 */ /* 0x080fe20000010842 */
[----:B------:R-:W-:Y:S01]  /*8640*/  FFMA.FTZ R64, R38, R37, -R64 ;  /* 0x0000002526407223 */ /* 0x000fe20000010840 */
[C---:B------:R-:W-:Y:S06]  /*8650*/  HMMA.16816.F32.BF16 R28, R44.reuse, R48, R28 ;  /* 0x000000302c1c723c */ /* 0x040fec000004181c */
[----:B------:R-:W2:Y:S02]  /*8660*/  MUFU.EX2 R87, R87 ;  /* 0x0000005700577308 */ /* 0x000ea40000000800 */
[----:B------:R-:W-:Y:S01]  /*8670*/  HMMA.16816.F32.BF16 R32, R44, R50, R32 ;  /* 0x000000322c20723c */ /* 0x000fe20000041820 */
[----:B------:R-:W3:Y:S07]  /*8680*/  LDSM.16.MT88.4 R48, [R102+0x6800] ;  /* 0x006800006630783b */ /* 0x000eee0000004200 */
[----:B------:R-:W4:Y:S01]  /*8690*/  MUFU.EX2 R73, R73 ;  /* 0x0000004900497308 */ /* 0x000f220000000800 */
[----:B-1----:R-:W-:Y:S02]  /*86a0*/  F2FP.BF16.F32.PACK_AB R44, R85, R88 ;  /* 0x00000058552c723e */ /* 0x002fe400000010ff */
[----:B------:R-:W-:Y:S07]  /*86b0*/  F2FP.BF16.F32.PACK_AB R46, R76, R79 ;  /* 0x0000004f4c2e723e */ /* 0x000fee00000010ff */
[----:B------:R-:W-:Y:S01]  /*86c0*/  MUFU.EX2 R83, R83 ;  /* 0x0000005300537308 */ /* 0x000fe20000000800 */
[C---:B--2---:R-:W-:Y:S01]  /*86d0*/  F2FP.BF16.F32.PACK_AB R45, R80.reuse, R87 ;  /* 0x00000057502d723e */ /* 0x044fe200000010ff */
[----:B------:R-:W-:Y:S04]  /*86e0*/  FADD.FTZ R87, R87, R106 ;  /* 0x0000006a57577221 */ /* 0x000fe80000010000 */
[----:B------:R-:W-:Y:S04]  /*86f0*/  FADD.FTZ R87, R80, R87 ;  /* 0x0000005750577221 */ /* 0x000fe80000010000 */
[----:B------:R-:W-:Y:S01]  /*8700*/  MUFU.EX2 R98, R98 ;  /* 0x0000006200627308 */ /* 0x000fe20000000800 */
[C---:B----4-:R-:W-:Y:S01]  /*8710*/  F2FP.BF16.F32.PACK_AB R47, R73.reuse, R72 ;  /* 0x00000048492f723e */ /* 0x050fe200000010ff */
[----:B------:R-:W-:Y:S04]  /*8720*/  FADD.FTZ R72, R72, R87 ;  /* 0x0000005748487221 */ /* 0x000fe80000010000 */
[----:B------:R-:W-:Y:S02]  /*8730*/  FADD.FTZ R73, R73, R72 ;  /* 0x0000004849497221 */ /* 0x000fe40000010000 */
[C---:B------:R-:W-:Y:S02]  /*8740*/  HMMA.16816.F32.BF16 R4, R44.reuse, R52, R4 ;  /* 0x000000342c04723c */ /* 0x040fe40000041804 */
[----:B------:R-:W1:Y:S06]  /*8750*/  MUFU.EX2 R68, R68 ;  /* 0x0000004400447308 */ /* 0x000e6c0000000800 */
[C---:B------:R-:W-:Y:S01]  /*8760*/  HMMA.16816.F32.BF16 R8, R44.reuse, R54, R8 ;  /* 0x000000362c08723c */ /* 0x040fe20000041808 */
[----:B------:R-:W2:Y:S03]  /*8770*/  LDSM.16.MT88.4 R52, [R160+0x7000] ;  /* 0x00700000a034783b */ /* 0x000ea60000004200 */
[----:B------:R-:W-:Y:S04]  /*8780*/  MUFU.EX2 R70, R70 ;  /* 0x0000004600467308 */ /* 0x000fe80000000800 */
[C---:B------:R-:W-:Y:S06]  /*8790*/  HMMA.16816.F32.BF16 R12, R44.reuse, R56, R12 ;  /* 0x000000382c0c723c */ /* 0x040fec000004180c */
[----:B------:R-:W4:Y:S02]  /*87a0*/  MUFU.EX2 R71, R71 ;  /* 0x0000004700477308 */ /* 0x000f240000000800 */
[C---:B------:R-:W-:Y:S01]  /*87b0*/  HMMA.16816.F32.BF16 R16, R44.reuse, R58, R16 ;  /* 0x0000003a2c10723c */ /* 0x040fe20000041810 */
[----:B------:R-:W5:Y:S07]  /*87c0*/  LDSM.16.MT88.4 R56, [R156+0x7000] ;  /* 0x007000009c38783b */ /* 0x000f6e0000004200 */
[----:B------:R-:W-:Y:S01]  /*87d0*/  MUFU.EX2 R74, R74 ;  /* 0x0000004a004a7308 */ /* 0x000fe20000000800 */
[C---:B---3--:R-:W-:Y:S09]  /*87e0*/  HMMA.16816.F32.BF16 R20, R44.reuse, R48, R20 ;  /* 0x000000302c14723c */ /* 0x048ff20000041814 */
[----:B------:R-:W3:Y:S01]  /*87f0*/  MUFU.EX2 R75, R75 ;  /* 0x0000004b004b7308 */ /* 0x000ee20000000800 */
[C---:B------:R-:W-:Y:S01]  /*8800*/  HMMA.16816.F32.BF16 R24, R44.reuse, R50, R24 ;  /* 0x000000322c18723c */ /* 0x040fe20000041818 */
[----:B------:R-:W5:Y:S08]  /*8810*/  LDSM.16.MT88.4 R48, [R102+0x7000] ;  /* 0x007000006630783b */ /* 0x000f700000004200 */
[----:B------:R-:W-:Y:S01]  /*8820*/  MUFU.EX2 R82, R82 ;  /* 0x0000005200527308 */ /* 0x000fe20000000800 */
[C---:B------:R-:W-:Y:S09]  /*8830*/  HMMA.16816.F32.BF16 R28, R44.reuse, R60, R28 ;  /* 0x0000003c2c1c723c */ /* 0x040ff2000004181c */
[----:B------:R-:W5:Y:S01]  /*8840*/  MUFU.EX2 R81, R81 ;  /* 0x0000005100517308 */ /* 0x000f620000000800 */
[----:B------:R-:W-:Y:S01]  /*8850*/  HMMA.16816.F32.BF16 R32, R44, R62, R32 ;  /* 0x0000003e2c20723c */ /* 0x000fe20000041820 */
[----:B------:R-:W5:Y:S08]  /*8860*/  LDSM.16.MT88.4 R60, [R100+0x7000] ;  /* 0x00700000643c783b */ /* 0x000f700000004200 */
[----:B------:R-:W5:Y:S01]  /*8870*/  MUFU.EX2 R96, R96 ;  /* 0x0000006000607308 */ /* 0x000f620000000800 */
[----:B------:R-:W-:Y:S02]  /*8880*/  F2FP.BF16.F32.PACK_AB R47, R77, R78 ;  /* 0x0000004e4d2f723e */ /* 0x000fe400000010ff */
[----:B-1----:R-:W-:Y:S02]  /*8890*/  F2FP.BF16.F32.PACK_AB R44, R68, R69 ;  /* 0x00000045442c723e */ /* 0x002fe400000010ff */
[----:B----4-:R-:W-:Y:S01]  /*88a0*/  F2FP.BF16.F32.PACK_AB R45, R71, R70 ;  /* 0x00000046472d723e */ /* 0x010fe200000010ff */
[----:B------:R-:W-:Y:S01]  /*88b0*/  FADD.FTZ R70, R70, R73 ;  /* 0x0000004946467221 */ /* 0x000fe20000010000 */
[----:B---3--:R-:W-:Y:S03]  /*88c0*/  F2FP.BF16.F32.PACK_AB R46, R75, R74 ;  /* 0x0000004a4b2e723e */ /* 0x008fe600000010ff */
[----:B------:R-:W-:Y:S01]  /*88d0*/  MUFU.EX2 R89, R89 ;  /* 0x0000005900597308 */ /* 0x000fe20000000800 */
[----:B------:R-:W-:Y:S03]  /*88e0*/  FADD.FTZ R71, R71, R70 ;  /* 0x0000004647477221 */ /* 0x000fe60000010000 */
[C---:B--2---:R-:W-:Y:S06]  /*88f0*/  HMMA.16816.F32.BF16 R4, R44.reuse, R52, R4 ;  /* 0x000000342c04723c */ /* 0x044fec0000041804 */
[----:B------:R-:W1:Y:S01]  /*8900*/  MUFU.EX2 R90, R90 ;  /* 0x0000005a005a7308 */ /* 0x000e620000000800 */
[----:B------:R-:W-:Y:S04]  /*8910*/  FADD.FTZ R78, R78, R71 ;  /* 0x000000474e4e7221 */ /* 0x000fe80000010000 */
[----:B------:R-:W-:Y:S01]  /*8920*/  FADD.FTZ R78, R77, R78 ;  /* 0x0000004e4d4e7221 */ /* 0x000fe20000010000 */
[C---:B------:R-:W-:Y:S01]  /*8930*/  HMMA.16816.F32.BF16 R8, R44.reuse, R54, R8 ;  /* 0x000000362c08723c */ /* 0x040fe20000041808 */
[----:B------:R-:W2:Y:S03]  /*8940*/  LDSM.16.MT88.4 R52, [R160+0x7800] ;  /* 0x00780000a034783b */ /* 0x000ea60000004200 */
[----:B------:R-:W3:Y:S04]  /*8950*/  MUFU.EX2 R91, R91 ;  /* 0x0000005b005b7308 */ /* 0x000ee80000000800 */
[C---:B-----5:R-:W-:Y:S06]  /*8960*/  HMMA.16816.F32.BF16 R12, R44.reuse, R56, R12 ;  /* 0x000000382c0c723c */ /* 0x060fec000004180c */
[----:B------:R-:W-:Y:S02]  /*8970*/  MUFU.EX2 R110, R110 ;  /* 0x0000006e006e7308 */ /* 0x000fe40000000800 */
[C---:B------:R-:W-:Y:S01]  /*8980*/  HMMA.16816.F32.BF16 R16, R44.reuse, R58, R16 ;  /* 0x0000003a2c10723c */ /* 0x040fe20000041810 */
[----:B------:R-:W4:Y:S07]  /*8990*/  LDSM.16.MT88.4 R56, [R156+0x7800] ;  /* 0x007800009c38783b */ /* 0x000f2e0000004200 */
        /* <DEDUP_REMOVED lines=12> */
[----:B------:R-:W-:Y:S01]  /*8a60*/  F2FP.BF16.F32.PACK_AB R45, R96, R83 ;  /* 0x00000053602d723e */ /* 0x000fe200000010ff */
[----:B------:R-:W-:Y:S01]  /*8a70*/  FADD.FTZ R83, R83, R78 ;  /* 0x0000004e53537221 */ /* 0x000fe20000010000 */
[----:B-1----:R-:W-:Y:S02]  /*8a80*/  F2FP.BF16.F32.PACK_AB R46, R90, R89 ;  /* 0x000000595a2e723e */ /* 0x002fe400000010ff */
[----:B---3--:R-:W-:Y:S01]  /*8a90*/  F2FP.BF16.F32.PACK_AB R47, R98, R91 ;  /* 0x0000005b622f723e */ /* 0x008fe200000010ff */
[----:B------:R-:W-:Y:S02]  /*8aa0*/  FADD.FTZ R96, R96, R83 ;  /* 0x0000005360607221 */ /* 0x000fe40000010000 */
[----:B------:R-:W-:Y:S02]  /*8ab0*/  MUFU.EX2 R113, R113 ;  /* 0x0000007100717308 */ /* 0x000fe40000000800 */
[----:B------:R-:W-:Y:S02]  /*8ac0*/  FADD.FTZ R91, R91, R96 ;  /* 0x000000605b5b7221 */ /* 0x000fe40000010000 */
[C---:B--2---:R-:W-:Y:S06]  /*8ad0*/  HMMA.16816.F32.BF16 R4, R44.reuse, R52, R4 ;  /* 0x000000342c04723c */ /* 0x044fec0000041804 */
[----:B------:R-:W1:Y:S02]  /*8ae0*/  MUFU.EX2 R116, R116 ;  /* 0x0000007400747308 */ /* 0x000e640000000800 */
        /* <DEDUP_REMOVED lines=8> */
[C---:B-----5:R-:W-:Y:S09]  /*8b70*/  HMMA.16816.F32.BF16 R20, R44.reuse, R48, R20 ;  /* 0x000000302c14723c */ /* 0x060ff20000041814 */
[----:B------:R-:W5:Y:S01]  /*8b80*/  MUFU.EX2 R120, R120 ;  /* 0x0000007800787308 */ /* 0x000f620000000800 */
[C---:B------:R-:W-:Y:S01]  /*8b90*/  HMMA.16816.F32.BF16 R24, R44.reuse, R50, R24 ;  /* 0x000000322c18723c */ /* 0x040fe20000041818 */
[----:B------:R-:W3:Y:S08]  /*8ba0*/  LDSM.16.MT88.4 R48, [R102+0x8000] ;  /* 0x008000006630783b */ /* 0x000ef00000004200 */
[----:B------:R-:W-:Y:S01]  /*8bb0*/  MUFU.EX2 R119, R119 ;  /* 0x0000007700777308 */ /* 0x000fe20000000800 */
[C---:B------:R-:W-:Y:S09]  /*8bc0*/  HMMA.16816.F32.BF16 R28, R44.reuse, R60, R28 ;  /* 0x0000003c2c1c723c */ /* 0x040ff2000004181c */
[----:B------:R-:W5:Y:S01]  /*8bd0*/  MUFU.EX2 R122, R122 ;  /* 0x0000007a007a7308 */ /* 0x000f620000000800 */
[----:B------:R-:W-:Y:S01]  /*8be0*/  HMMA.16816.F32.BF16 R32, R44, R62, R32 ;  /* 0x0000003e2c20723c */ /* 0x000fe20000041820 */
[----:B------:R-:W5:Y:S02]  /*8bf0*/  LDSM.16.MT88.4 R60, [R100+0x8000] ;  /* 0x00800000643c783b */ /* 0x000f640000004200 */
[----:B------:R-:W-:Y:S06]  /*8c00*/  F2FP.BF16.F32.PACK_AB R44, R107, R110 ;  /* 0x0000006e6b2c723e */ /* 0x000fec00000010ff */
[----:B------:R-:W-:Y:S01]  /*8c10*/  MUFU.EX2 R121, R121 ;  /* 0x0000007900797308 */ /* 0x000fe20000000800 */
[----:B------:R-:W-:Y:S02]  /*8c20*/  F2FP.BF16.F32.PACK_AB R45, R112, R109 ;  /* 0x0000006d702d723e */ /* 0x000fe400000010ff */
[----:B------:R-:W-:Y:S02]  /*8c30*/  F2FP.BF16.F32.PACK_AB R46, R114, R111 ;  /* 0x0000006f722e723e */ /* 0x000fe400000010ff */
[----:B-1----:R-:W-:Y:S05]  /*8c40*/  F2FP.BF16.F32.PACK_AB R47, R116, R113 ;  /* 0x00000071742f723e */ /* 0x002fea00000010ff */
[----:B------:R-:W1:Y:S02]  /*8c50*/  MUFU.EX2 R124, R124 ;  /* 0x0000007c007c7308 */ /* 0x000e640000000800 */
[C---:B--2---:R-:W-:Y:S08]  /*8c60*/  HMMA.16816.F32.BF16 R4, R44.reuse, R52, R4 ;  /* 0x000000342c04723c */ /* 0x044ff00000041804 */
        /* <DEDUP_REMOVED lines=17> */
[----:B------:R-:W5:Y:S02]  /*8d80*/  LDSM.16.MT88.4 R60, [R100+0x8800] ;  /* 0x00880000643c783b */ /* 0x000f640000004200 */
[----:B------:R-:W-:Y:S06]  /*8d90*/  F2FP.BF16.F32.PACK_AB R44, R115, R118 ;  /* 0x00000076732c723e */ /* 0x000fec00000010ff */
[----:B------:R-:W-:Y:S01]  /*8da0*/  MUFU.EX2 R132, R132 ;  /* 0x0000008400847308 */ /* 0x000fe20000000800 */
[----:B------:R-:W-:Y:S02]  /*8db0*/  F2FP.BF16.F32.PACK_AB R45, R120, R117 ;  /* 0x00000075782d723e */ /* 0x000fe400000010ff */
[----:B------:R-:W-:Y:S02]  /*8dc0*/  F2FP.BF16.F32.PACK_AB R46, R122, R119 ;  /* 0x000000777a2e723e */ /* 0x000fe400000010ff */
[----:B-1----:R-:W-:Y:S05]  /*8dd0*/  F2FP.BF16.F32.PACK_AB R47, R124, R121 ;  /* 0x000000797c2f723e */ /* 0x002fea00000010ff */
[----:B------:R-:W-:Y:S02]  /*8de0*/  MUFU.EX2 R42, R42 ;  /* 0x0000002a002a7308 */ /* 0x000fe40000000800 */
[C---:B--2---:R-:W-:Y:S08]  /*8df0*/  HMMA.16816.F32.BF16 R4, R44.reuse, R52, R4 ;  /* 0x000000342c04723c */ /* 0x044ff00000041804 */
[----:B------:R-:W-:Y:S01]  /*8e00*/  MUFU.EX2 R41, R41 ;  /* 0x0000002900297308 */ /* 0x000fe20000000800 */
[C---:B------:R-:W-:Y:S01]  /*8e10*/  HMMA.16816.F32.BF16 R8, R44.reuse, R54, R8 ;  /* 0x000000362c08723c */ /* 0x040fe20000041808 */
[----:B------:R-:W1:Y:S08]  /*8e20*/  LDSM.16.MT88.4 R52, [R160+0x9000] ;  /* 0x00900000a034783b */ /* 0x000e700000004200 */
[----:B------:R-:W-:Y:S01]  /*8e30*/  MUFU.EX2 R40, R40 ;  /* 0x0000002800287308 */ /* 0x000fe20000000800 */
[C---:B----4-:R-:W-:Y:S09]  /*8e40*/  HMMA.16816.F32.BF16 R12, R44.reuse, R56, R12 ;  /* 0x000000382c0c723c */ /* 0x050ff2000004180c */
[----:B------:R-:W-:Y:S01]  /*8e50*/  MUFU.EX2 R39, R39 ;  /* 0x0000002700277308 */ /* 0x000fe20000000800 */
[C---:B------:R-:W-:Y:S01]  /*8e60*/  HMMA.16816.F32.BF16 R16, R44.reuse, R58, R16 ;  /* 0x0000003a2c10723c */ /* 0x040fe20000041810 */
[----:B------:R-:W-:Y:S08]  /*8e70*/  LDSM.16.MT88.4 R56, [R102+0x9000] ;  /* 0x009000006638783b */ /* 0x000ff00000004200 */
[----:B------:R-:W2:Y:S01]  /*8e80*/  MUFU.EX2 R64, R64 ;  /* 0x0000004000407308 */ /* 0x000ea20000000800 */
[C---:B---3--:R-:W-:Y:S08]  /*8e90*/  HMMA.16816.F32.BF16 R20, R44.reuse, R48, R20 ;  /* 0x000000302c14723c */ /* 0x048ff00000041814 */
[C---:B------:R-:W-:Y:S01]  /*8ea0*/  HMMA.16816.F32.BF16 R24, R44.reuse, R50, R24 ;  /* 0x000000322c18723c */ /* 0x040fe20000041818 */
[----:B------:R-:W3:Y:S02]  /*8eb0*/  LDSM.16.MT88.4 R48, [R156+0x9000] ;  /* 0x009000009c30783b */ /* 0x000ee40000004200 */
[----:B--2---:R-:W-:Y:S05]  /*8ec0*/  F2FP.BF16.F32.PACK_AB R71, R64, R39 ;  /* 0x000000274047723e */ /* 0x004fea00000010ff */
[C---:B-----5:R-:W-:Y:S03]  /*8ed0*/  HMMA.16816.F32.BF16 R28, R44.reuse, R60, R28 ;  /* 0x0000003c2c1c723c */ /* 0x060fe6000004181c */
[----:B------:R-:W-:Y:S01]  /*8ee0*/  FADD.FTZ R60, R88, R67 ;  /* 0x00000043583c7221 */ /* 0x000fe20000010000 */
[----:B------:R-:W-:Y:S03]  /*8ef0*/  FFMA.FTZ R61, R193, R37, -R66 ;  /* 0x00000025c13d7223 */ /* 0x000fe60000010842 */
[----:B------:R-:W-:Y:S01]  /*8f00*/  FADD.FTZ R60, R85, R60 ;  /* 0x0000003c553c7221 */ /* 0x000fe20000010000 */
[----:B------:R-:W-:Y:S01]  /*8f10*/  HMMA.16816.F32.BF16 R32, R44, R62, R32 ;  /* 0x0000003e2c20723c */ /* 0x000fe20000041820 */
[----:B------:R-:W-:Y:S01]  /*8f20*/  LDSM.16.MT88.4 R84, [R156+0x9800] ;  /* 0x009800009c54783b */ /* 0x000fe20000004200 */
[----:B------:R-:W2:Y:S01]  /*8f30*/  MUFU.EX2 R61, R61 ;  /* 0x0000003d003d7308 */ /* 0x000ea20000000800 */
[----:B------:R-:W-:Y:S01]  /*8f40*/  F2FP.BF16.F32.PACK_AB R44, R43, R126 ;  /* 0x0000007e2b2c723e */ /* 0x000fe200000010ff */
[----:B------:R-:W-:Y:S01]  /*8f50*/  FADD.FTZ R79, R79, R60 ;  /* 0x0000003c4f4f7221 */ /* 0x000fe20000010000 */
[----:B------:R-:W-:Y:S02]  /*8f60*/  F2FP.BF16.F32.PACK_AB R45, R128, R123 ;  /* 0x0000007b802d723e */ /* 0x000fe400000010ff */
[----:B------:R-:W-:Y:S01]  /*8f70*/  F2FP.BF16.F32.PACK_AB R46, R130, R125 ;  /* 0x0000007d822e723e */ /* 0x000fe200000010ff */
[----:B------:R-:W-:Y:S01]  /*8f80*/  FADD.FTZ R76, R76, R79 ;  /* 0x0000004f4c4c7221 */ /* 0x000fe20000010000 */
[----:B------:R-:W-:Y:S07]  /*8f90*/  F2FP.BF16.F32.PACK_AB R47, R132, R127 ;  /* 0x0000007f842f723e */ /* 0x000fee00000010ff */
[C---:B-1----:R-:W-:Y:S08]  /*8fa0*/  HMMA.16816.F32.BF16 R4, R44.reuse, R52, R4 ;  /* 0x000000342c04723c */ /* 0x042ff00000041804 */
[C---:B------:R-:W-:Y:S01]  /*8fb0*/  HMMA.16816.F32.BF16 R8, R44.reuse, R54, R8 ;  /* 0x000000362c08723c */ /* 0x040fe20000041808 */
[----:B------:R-:W1:Y:S07]  /*8fc0*/  LDSM.16.MT88.4 R52, [R100+0x9000] ;  /* 0x009000006434783b */ /* 0x000e6e0000004200 */
[C---:B---3--:R-:W-:Y:S03]  /*8fd0*/  HMMA.16816.F32.BF16 R12, R44.reuse, R48, R12 ;  /* 0x000000302c0c723c */ /* 0x048fe6000004180c */
[----:B------:R-:W-:Y:S01]  /*8fe0*/  FADD.FTZ R49, R69, R76 ;  /* 0x0000004c45317221 */ /* 0x000fe20000010000 */
[----:B------:R-:W-:Y:S01]  /*8ff0*/  F2FP.BF16.F32.PACK_AB R69, R40, R41 ;  /* 0x000000292845723e */ /* 0x000fe200000010ff */
[----:B------:R-:W3:Y:S01]  /*9000*/  LDSM.16.MT88.4 R76, [R102+0x9800] ;  /* 0x00980000664c783b */ /* 0x000ee20000004200 */
[--C-:B------:R-:W-:Y:S01]  /*9010*/  FFMA.FTZ R48, R189, R37, -R66.reuse ;  /* 0x00000025bd307223 */ /* 0x100fe20000010842 */
[----:B------:R-:W-:Y:S01]  /*9020*/  FADD.FTZ R49, R68, R49 ;  /* 0x0000003144317221 */ /* 0x000fe20000010000 */
[C---:B------:R-:W-:Y:S03]  /*9030*/  HMMA.16816.F32.BF16 R16, R44.reuse, R50, R16 ;  /* 0x000000322c10723c */ /* 0x040fe60000041810 */
[----:B--2---:R-:W-:Y:S01]  /*9040*/  F2FP.BF16.F32.PACK_AB R68, R42, R61 ;  /* 0x0000003d2a44723e */ /* 0x004fe200000010ff */
[----:B------:R-:W-:Y:S01]  /*9050*/  MUFU.EX2 R48, R48 ;  /* 0x0000003000307308 */ /* 0x000fe20000000800 */
[----:B------:R-:W-:Y:S01]  /*9060*/  FFMA.FTZ R66, R190, R37, -R66 ;  /* 0x00000025be427223 */ /* 0x000fe20000010842 */
[----:B------:R-:W-:Y:S02]  /*9070*/  FADD.FTZ R74, R74, R49 ;  /* 0x000000314a4a7221 */ /* 0x000fe40000010000 */
[C---:B------:R-:W-:Y:S03]  /*9080*/  HMMA.16816.F32.BF16 R20, R44.reuse, R56, R20 ;  /* 0x000000382c14723c */ /* 0x040fe60000041814 */
[----:B------:R-:W-:Y:S03]  /*9090*/  FADD.FTZ R75, R75, R74 ;  /* 0x0000004a4b4b7221 */ /* 0x000fe60000010000 */
[----:B------:R-:W2:Y:S01]  /*90a0*/  MUFU.EX2 R187, R66 ;  /* 0x0000004200bb7308 */ /* 0x000ea20000000800 */
[----:B------:R-:W-:Y:S01]  /*90b0*/  FADD.FTZ R38, R82, R75 ;  /* 0x0000004b52267221 */ /* 0x000fe20000010000 */
[C---:B------:R-:W-:Y:S03]  /*90c0*/  HMMA.16816.F32.BF16 R24, R44.reuse, R58, R24 ;  /* 0x0000003a2c18723c */ /* 0x040fe60000041818 */
[----:B------:R-:W-:Y:S04]  /*90d0*/  FADD.FTZ R38, R81, R38 ;  /* 0x0000002651267221 */ /* 0x000fe80000010000 */
[----:B------:R-:W-:Y:S01]  /*90e0*/  FADD.FTZ R89, R89, R38 ;  /* 0x0000002659597221 */ /* 0x000fe20000010000 */
[----:B------:R-:W-:Y:S01]  /*90f0*/  FADD.FTZ R38, R98, R91 ;  /* 0x0000005b62267221 */ /* 0x000fe20000010000 */
[C---:B-1----:R-:W-:Y:S03]  /*9100*/  HMMA.16816.F32.BF16 R28, R44.reuse, R52, R28 ;  /* 0x000000342c1c723c */ /* 0x042fe6000004181c */
[----:B------:R-:W-:Y:S01]  /*9110*/  FADD.FTZ R89, R90, R89 ;  /* 0x000000595a597221 */ /* 0x000fe20000010000 */
[----:B--2---:R-:W-:Y:S01]  /*9120*/  F2FP.BF16.F32.PACK_AB R70, R187, R48 ;  /* 0x00000030bb46723e */ /* 0x004fe200000010ff */
[----:B------:R-:W-:Y:S02]  /*9130*/  FADD.FTZ R109, R109, R38 ;  /* 0x000000266d6d7221 */ /* 0x000fe40000010000 */
        /* <DEDUP_REMOVED lines=42> */
.L_x_8958:
        /* <DEDUP_REMOVED lines=10> */
.L_x_8978:
        /* <DEDUP_REMOVED lines=133> */
.L_x_8967:
        /* <DEDUP_REMOVED lines=47> */
.L_x_8969:
[----:B------:R-:W-:Y:S05]  /*9fc0*/  BSYNC.RECONVERGENT B0 ;  /* 0x0000000000007941 */ /* 0x000fea0003800200 */
.L_x_8968:
        /* <DEDUP_REMOVED lines=14> */
.L_x_8971:
[----:B------:R-:W-:Y:S05]  /*a0b0*/  BSYNC.RECONVERGENT B0 ;  /* 0x0000000000007941 */ /* 0x000fea0003800200 */
.L_x_8970:
        /* <DEDUP_REMOVED lines=13> */
.L_x_8973:
[----:B------:R-:W-:Y:S05]  /*a190*/  BSYNC.RECONVERGENT B0 ;  /* 0x0000000000007941 */ /* 0x000fea0003800200 */
.L_x_8972:
[----:B------:R-:W-:-:S04]  /*a1a0*/  MOV R175, 0x0 ;  /* 0x0000000000af7802 */ /* 0x000fc80000000f00 */
[----:B-1234-:R-:W-:Y:S05]  /*a1b0*/  @P0 RET.REL.NODEC R174 `(_ZN5flash24flash_fwd_splitkv_kernelI23Flash_fwd_kernel_traitsILi64ELi64ELi128ELi4ELb0ELb0EN7cutlass10bfloat16_tE19Flash_kernel_traitsILi64ELi64ELi128ELi4ES3_EELb0ELb0ELb0ELb0ELb1ELb1ELb0ELb0EEEvNS_16Flash_fwd_paramsE) ;  /* 0xffffff5cae900950 */ /* 0x01efea0003c3ffff */
        /* <DEDUP_REMOVED lines=12> */
[----:B-1----:R-:W-:Y:S05]  /*a280*/  RET.REL.NODEC R174 `(_ZN5flash24flash_fwd_splitkv_kernelI23Flash_fwd_kernel_traitsILi64ELi64ELi128ELi4ELb0ELb0EN7cutlass10bfloat16_tE19Flash_kernel_traitsILi64ELi64ELi128ELi4ES3_EELb0ELb0ELb0ELb0ELb1ELb1ELb0ELb0EEEvNS_16Flash_fwd_paramsE) ;  /* 0xffffff5cae5c7950 */ /* 0x002fea0003c3ffff */
.L_x_8966:
[----:B------:R-:W-:Y:S01]  /*a290*/  MOV R5, 0x2 ;  /* 0x0000000200057802 */ /* 0x000fe20000000f00 */
[----:B------:R-:W-:Y:S01]  /*a2a0*/  IMAD.MOV.U32 R4, RZ, RZ, 0x1f ;  /* 0x0000001fff047424 */ /* 0x000fe200078e00ff */
[----:B------:R-:W-:-:S07]  /*a2b0*/  MOV R6, 0xffffffff ;  /* 0xffffffff00067802 */ /* 0x000fce0000000f00 */
[----:B-1---5:R-:W-:Y:S05]  /*a2c0*/  WARPSYNC.COLLECTIVE R6, `(.L_x_8974) ;  /* 0x0000000006087348 */ /* 0x022fea0003c00000 */
[----:B------:R2:W3:Y:S02]  /*a2d0*/  SHFL.BFLY P0, R11, R187, R5, R4 ;  /* 0x0c000005bb0b7389 */ /* 0x0004e40000000004 */
[----:B-123-5:R-:W-:Y:S05]  /*a2e0*/  ENDCOLLECTIVE ;  /* 0x000000000000791b */ /* 0x02efea0003800000 */
.L_x_8974:
[----:B------:R-:W-:Y:S02]  /*a2f0*/  IMAD.MOV.U32 R8, RZ, RZ, R11 ;  /* 0x000000ffff087224 */ /* 0x000fe400078e000b */
[----:B------:R-:W-:Y:S02]  /*a300*/  IMAD.MOV.U32 R5, RZ, RZ, 0x1 ;  /* 0x00000001ff057424 */ /* 0x000fe400078e00ff */
[----:B------:R-:W-:-:S05]  /*a310*/  FADD.FTZ R9, R8, R187 ;  /* 0x000000bb08097221 */ /* 0x000fca0000010000 */
[----:B------:R-:W-:-:S07]  /*a320*/  MOV R187, R9 ;  /* 0x0000000900bb7202 */ /* 0x000fce0000000f00 */
[----:B------:R-:W-:Y:S05]  /*a330*/  WARPSYNC.COLLECTIVE R6, `(.L_x_8975) ;  /* 0x0000000006087348 */ /* 0x000fea0003c00000 */
[----:B------:R1:W2:Y:S02]  /*a340*/  SHFL.BFLY P0, R11, R187, R5, R4 ;  /* 0x0c000005bb0b7389 */ /* 0x0002a40000000004 */
[----:B-12---:R-:W-:Y:S05]  /*a350*/  ENDCOLLECTIVE ;  /* 0x000000000000791b */ /* 0x006fea0003800000 */
.L_x_8975:
[----:B------:R-:W-:Y:S01]  /*a360*/  MOV R187, R188 ;  /* 0x000000bc00bb7202 */ /* 0x000fe20000000f00 */
[----:B------:R-:W-:Y:S01]  /*a370*/  IMAD.MOV.U32 R5, RZ, RZ, 0x2 ;  /* 0x00000002ff057424 */ /* 0x000fe200078e00ff */
[----:B------:R-:W-:-:S07]  /*a380*/  MOV R8, R11 ;  /* 0x0000000b00087202 */ /* 0x000fce0000000f00 */
[----:B------:R-:W-:Y:S05]  /*a390*/  WARPSYNC.COLLECTIVE R6, `(.L_x_8976) ;  /* 0x0000000006087348 */ /* 0x000fea0003c00000 */
[----:B------:R1:W2:Y:S02]  /*a3a0*/  SHFL.BFLY P0, R11, R187, R5, R4 ;  /* 0x0c000005bb0b7389 */ /* 0x0002a40000000004 */
[----:B-12---:R-:W-:Y:S05]  /*a3b0*/  ENDCOLLECTIVE ;  /* 0x000000000000791b */ /* 0x006fea0003800000 */
.L_x_8976:
[----:B------:R-:W-:Y:S01]  /*a3c0*/  FADD.FTZ R8, R9, R8 ;  /* 0x0000000809087221 */ /* 0x000fe20000010000 */
[----:B------:R-:W-:Y:S01]  /*a3d0*/  FADD.FTZ R10, R11, R188 ;  /* 0x000000bc0b0a7221 */ /* 0x000fe20000010000 */
[----:B------:R-:W-:-:S04]  /*a3e0*/  MOV R5, 0x1 ;  /* 0x0000000100057802 */ /* 0x000fc80000000f00 */
[----:B------:R-:W-:-:S07]  /*a3f0*/  MOV R187, R10 ;  /* 0x0000000a00bb7202 */ /* 0x000fce0000000f00 */
[----:B------:R-:W-:Y:S05]  /*a400*/  WARPSYNC.COLLECTIVE R6, `(.L_x_8977) ;  /* 0x0000000006087348 */ /* 0x000fea0003c00000 */
[----:B------:R1:W2:Y:S02]  /*a410*/  SHFL.BFLY P0, R11, R187, R5, R4 ;  /* 0x0c000005bb0b7389 */ /* 0x0002a40000000004 */
[----:B-12---:R-:W-:Y:S05]  /*a420*/  ENDCOLLECTIVE ;  /* 0x000000000000791b */ /* 0x006fea0003800000 */
.L_x_8977:
[----:B------:R-:W-:Y:S05]  /*a430*/  BRA `(.L_x_8978) ;  /* 0xfffffff000107947 */ /* 0x000fea000383ffff */
.L_x_8979:
        /* <DEDUP_REMOVED lines=12> */
.L_x_14787:


//--------------------- .text._ZN5flash24flash_fwd_splitkv_kernelI23Flash_fwd_kernel_traitsILi64ELi64ELi128ELi4ELb0ELb0EN7cutlass10bfloat16_tE19Flash_kernel_traitsILi64ELi64ELi128ELi4ES3_EELb0ELb0ELb0ELb0ELb1ELb0ELb1ELb0EEEvNS_16Flash_fwd_paramsE --------------------------
	.section	.text._ZN5flash24flash_fwd_splitkv_kernelI23Flash_fwd_kernel_traitsILi64ELi64ELi128ELi4ELb0ELb0EN7cutlass10bfloat16_tE19Flash_kernel_traitsILi64ELi64ELi128ELi4ES3_EELb0ELb0ELb0ELb0ELb1ELb0ELb1ELb0EEEvNS_16Flash_fwd_paramsE,"ax",@progbits
	.align	128
        .global         _ZN5flash24flash_fwd_splitkv_kernelI23Flash_fwd_kernel_traitsILi64ELi64ELi128ELi4ELb0ELb0EN7cutlass10bfloat16_tE19Flash_kernel_traitsILi64ELi64ELi128ELi4ES3_EELb0ELb0ELb0ELb0ELb1ELb0ELb1ELb0EEEvNS_16Flash_fwd_paramsE
        .type           _ZN5flash24flash_fwd_splitkv_kernelI23Flash_fwd_kernel_traitsILi64ELi64ELi128ELi4ELb0ELb0EN7cutlass10bfloat16_tE19Flash_kernel_traitsILi64ELi64ELi128ELi4ES3_EELb0ELb0ELb0ELb0ELb1ELb0ELb1ELb0EEEvNS_16Flash_fwd_paramsE,@function
        .size           _ZN5flash24flash_fwd_splitkv_kernelI23Flash_fwd_kernel_traitsILi64ELi64ELi128ELi4ELb0ELb0EN7cutlass10bfloat16_tE19Flash_kernel_traitsILi64ELi64ELi128ELi4ES3_EELb0ELb0ELb0ELb0ELb1ELb0ELb1ELb0EEEvNS_16Flash_fwd_paramsE,(.L_x_14788 - _ZN5flash24flash_fwd_splitkv_kernelI23Flash_fwd_kernel_traitsILi64ELi64ELi128ELi4ELb0ELb0EN7cutlass10bfloat16_tE19Flash_kernel_traitsILi64ELi64ELi128ELi4ES3_EELb0ELb0ELb0ELb0ELb1ELb0ELb1ELb0EEEvNS_16Flash_fwd_paramsE)
        .other          _ZN5flash24flash_fwd_splitkv_kernelI23Flash_fwd_kernel_traitsILi64ELi64ELi128ELi4ELb0ELb0EN7cutlass10bfloat16_tE19Flash_kernel_traitsILi64ELi64ELi128ELi4ES3_EELb0ELb0ELb0ELb0ELb1ELb0ELb1ELb0EEEvNS_16Flash_fwd_paramsE,@"STO_CUDA_ENTRY STV_DEFAULT"
_ZN5flash24flash_fwd_splitkv_kernelI23Flash_fwd_kernel_traitsILi64ELi64ELi128ELi4ELb0ELb0EN7cutlass10bfloat16_tE19Flash_kernel_traitsILi64ELi64ELi128ELi4ES3_EELb0ELb0ELb0ELb0ELb1ELb0ELb1ELb0EEEvNS_16Flash_fwd_paramsE:
.text._ZN5flash24flash_fwd_splitkv_kernelI23Flash_fwd_kernel_traitsILi64ELi64ELi128ELi4ELb0ELb0EN7cutlass10bfloat16_tE19Flash_kernel_traitsILi64ELi64ELi128ELi4ES3_EELb0ELb0ELb0ELb0ELb1ELb0ELb1ELb0EEEvNS_16Flash_fwd_paramsE:
        /* <DEDUP_REMOVED lines=29> */
[----:B-1----:R-:W-:Y:S05]  /*01d0*/  CALL.REL.NOINC `($_ZN5flash24flash_fwd_splitkv_kernelI23Flash_fwd_kernel_traitsILi64ELi64ELi128ELi4ELb0ELb0EN7cutlass10bfloat16_tE19Flash_kernel_traitsILi64ELi64ELi128ELi4ES3_EELb0ELb0ELb0ELb0ELb1ELb0ELb1ELb0EEEvNS_16Flash_fwd_paramsE$_ZN5flash30compute_attn_1rowblock_splitkvI23Flash_fwd_kernel_traitsILi64ELi64ELi128ELi4ELb0ELb0EN7cutlass10bfloat16_tE19Flash_kernel_traitsILi64ELi64ELi128ELi4ES3_EELb0ELb0ELb0ELb0ELb1ELb0ELb1ELb0ENS_16Flash_fwd_paramsEEEvRKT8_iiiii) ;  /* 0x0000000000087944 */ /* 0x002fea0003c00000 */
[----:B------:R-:W-:Y:S05]  /*01e0*/  BSYNC.RECONVERGENT B2 ;  /* 0x0000000000027941 */ /* 0x000fea0003800200 */
.L_x_8980:
[----:B------:R-:W-:Y:S05]  /*01f0*/  EXIT ;  /* 0x000000000000794d */ /* 0x000fea0003800000 */
        .type           $_ZN5flash24flash_fwd_splitkv_kernelI23Flash_fwd_kernel_traitsILi64ELi64ELi128ELi4ELb0ELb0EN7cutlass10bfloat16_tE19Flash_kernel_traitsILi64ELi64ELi128ELi4ES3_EELb0ELb0ELb0ELb0ELb1ELb0ELb1ELb0EEEvNS_16Flash_fwd_paramsE$_ZN5flash30compute_attn_1rowblock_splitkvI23Flash_fwd_kernel_traitsILi64ELi64ELi128ELi4ELb0ELb0EN7cutlass10bfloat16_tE19Flash_kernel_traitsILi64ELi64ELi128ELi4ES3_EELb0ELb0ELb0ELb0ELb1ELb0ELb1ELb0ENS_16Flash_fwd_paramsEEEvRKT8_iiiii,@function
        .size           $_ZN5flash24flash_fwd_splitkv_kernelI23Flash_fwd_kernel_traitsILi64ELi64ELi128ELi4ELb0ELb0EN7cutlass10bfloat16_tE19Flash_kernel_traitsILi64ELi64ELi128ELi4ES3_EELb0ELb0ELb0ELb0ELb1ELb0ELb1ELb0EEEvNS_16Flash_fwd_paramsE$_ZN5flash30compute_attn_1rowblock_splitkvI23Flash_fwd_kernel_traitsILi64ELi64ELi128ELi4ELb0ELb0EN7cutlass10bfloat16_tE19Flash_kernel_traitsILi64ELi64ELi128ELi4ES3_EELb0ELb0ELb0ELb0ELb1ELb0ELb1ELb0ENS_16Flash_fwd_paramsEEEvRKT8_iiiii,(.L_x_14788 - $_ZN5flash24flash_fwd_splitkv_kernelI23Flash_fwd_kernel_traitsILi64ELi64ELi128ELi4ELb0ELb0EN7cutlass10bfloat16_tE19Flash_kernel_traitsILi64ELi64ELi128ELi4ES3_EELb0ELb0ELb0ELb0ELb1ELb0ELb1ELb0EEEvNS_16Flash_fwd_paramsE$_ZN5flash30compute_attn_1rowblock_splitkvI23Flash_fwd_kernel_traitsILi64ELi64ELi128ELi4ELb0ELb0EN7cutlass10bfloat16_tE19Flash_kernel_traitsILi64ELi64ELi128ELi4ES3_EELb0ELb0ELb0ELb0ELb1ELb0ELb1ELb0ENS_16Flash_fwd_paramsEEEvRKT8_iiiii)
$_ZN5flash24flash_fwd_splitkv_kernelI23Flash_fwd_kernel_traitsILi64ELi64ELi128ELi4ELb0ELb0EN7cutlass10bfloat16_tE19Flash_kernel_traitsILi64ELi64ELi128ELi4ES3_EELb0ELb0ELb0ELb0ELb1ELb0ELb1ELb0EEEvNS_16Flash_fwd_paramsE$_ZN5flash30compute_attn_1rowblock_splitkvI23Flash_fwd_kernel_traitsILi64ELi64ELi128ELi4ELb0ELb0EN7cutlass10bfloat16_tE19Flash_kernel_traitsILi64ELi64ELi128ELi4ES3_EELb0ELb0ELb0ELb0ELb1ELb0ELb1ELb0ENS_16Flash_fwd_paramsEEEvRKT8_iiiii:
        /* <DEDUP_REMOVED lines=20> */
[----:B------:R-:W-:Y:S01]  /*0340*/  ISETP.NE.U32.AND P2, PT, R6, RZ, PT ;  /* 0x000000ff0600720c */ /* 0x000fe20003f45070 */
[----:B------:R-:W2:Y:S01]  /*0350*/  S2R R175, SR_TID.X ;  /* 0x0000000000af7919 */ /* 0x000ea20000002100 */
        /* <DEDUP_REMOVED lines=17> */
.L_x_8982:
[----:B------:R-:W-:Y:S05]  /*0470*/  BSYNC.RECONVERGENT B0 ;  /* 0x0000000000007941 */ /* 0x000fea0003800200 */
.L_x_8981:
[----:B------:R-:W-:Y:S04]  /*0480*/  BSSY.RECONVERGENT B0, `(.L_x_8983) ;  /* 0x0000007000007945 */ /* 0x000fe80003800200 */
[----:B------:R-:W-:Y:S05]  /*0490*/  @!P3 BRA `(.L_x_8984) ;  /* 0x000000000014b947 */ /* 0x000fea0003800000 */
[----:B------:R-:W4:Y:S02]  /*04a0*/  LD.E.U8 R6, desc[UR4][R2.64+0x1b2] ;  /* 0x0001b20402067980 */ /* 0x000f24000c101100 */
[----:B----4-:R-:W-:-:S13]  /*04b0*/  ISETP.NE.AND P1, PT, R6, RZ, PT ;  /* 0x000000ff0600720c */ /* 0x010fda0003f25270 */
[----:B------:R-:W4:Y:S02]  /*04c0*/  @P1 LD.E R6, desc[UR4][R16.64+0x4] ;  /* 0x0000040410061980 */ /* 0x000f24000c101900 */
[----:B----45:R-:W-:-:S06]  /*04d0*/  @P1 IADD3 R123, PT, PT, R6, -R15, RZ ;  /* 0x8000000f067b1210 */ /* 0x030fcc0007ffe0ff */
[----:B------:R4:W5:Y:S02]  /*04e0*/  @!P1 LD.E R123, desc[UR4][R16.64] ;  /* 0x00000004107b9980 */ /* 0x000964000c101900 */
.L_x_8984:
[----:B------:R-:W-:Y:S05]  /*04f0*/  BSYNC.RECONVERGENT B0 ;  /* 0x0000000000007941 */ /* 0x000fea0003800200 */
.L_x_8983:
[----:B------:R-:W-:Y:S01]  /*0500*/  BSSY.RECONVERGENT B1, `(.L_x_8985) ;  /* 0x0000011000017945 */ /* 0x000fe20003800200 */
[----:B-----5:R-:W-:-:S03]  /*0510*/  @P4 IADD3 R165, PT, PT, R4, -R9, RZ ;  /* 0x8000000904a54210 */ /* 0x020fc60007ffe0ff */
[----:B------:R-:W-:Y:S05]  /*0520*/  @!P0 BRA `(.L_x_8986) ;  /* 0x0000000000148947 */ /* 0x000fea0003800000 */
[----:B------:R-:W-:-:S05]  /*0530*/  IADD3 R6, P0, PT, R12, R5, RZ ;  /* 0x000000050c067210 */ /* 0x000fca0007f1e0ff */
[----:B------:R-:W-:-:S05]  /*0540*/  IMAD.X R7, R13, 0x1, R0, P0 ;  /* 0x000000010d077824 */ /* 0x000fca00000e0600 */
[----:B------:R-:W5:Y:S02]  /*0550*/  LD.E R123, desc[UR4][R6.64] ;  /* 0x00000004067b7980 */ /* 0x000f64000c101900 */
[----:B-----5:R-:W-:Y:S01]  /*0560*/  IADD3 R123, PT, PT, R123, -R14, RZ ;  /* 0x8000000e7b7b7210 */ /* 0x020fe20007ffe0ff */
[----:B------:R-:W-:Y:S05]  /*0570*/  BRA `(.L_x_8987) ;  /* 0x0000000000247947 */ /* 0x000fea0003800000 */
.L_x_8986:
[----:B------:R-:W5:Y:S01]  /*0580*/  LD.E.64 R6, desc[UR4][R2.64+0x108] ;  /* 0x0001080402067980 */ /* 0x000f62000c101b00 */
[----:B------:R-:W-:Y:S01]  /*0590*/  BSSY.RECONVERGENT B0, `(.L_x_8988) ;  /* 0x0000006000007945 */ /* 0x000fe20003800200 */
[----:B------:R-:W-:Y:S01]  /*05a0*/  IMAD.MOV.U32 R4, RZ, RZ, RZ ;  /* 0x000000ffff047224 */ /* 0x000fe200078e00ff */
[----:B-----5:R-:W-:-:S04]  /*05b0*/  ISETP.NE.U32.AND P0, PT, R6, RZ, PT ;  /* 0x000000ff0600720c */ /* 0x020fc80003f05070 */
[----:B------:R-:W-:-:S13]  /*05c0*/  ISETP.NE.AND.EX P0, PT, R7, RZ, PT, P0 ;  /* 0x000000ff0700720c */ /* 0x000fda0003f05300 */
[----:B------:R-:W-:Y:S05]  /*05d0*/  @!P0 BRA `(.L_x_8989) ;  /* 0x0000000000048947 */ /* 0x000fea0003800000 */
[----:B------:R1:W5:Y:S02]  /*05e0*/  LD.E R4, desc[UR4][R2.64+0xbc] ;  /* 0x0000bc0402047980 */ /* 0x000364000c101900 */
.L_x_8989:
[----:B------:R-:W-:Y:S05]  /*05f0*/  BSYNC.RECONVERGENT B0 ;  /* 0x0000000000007941 */ /* 0x000fea0003800200 */
.L_x_8988:
[----:B-----5:R-:W-:Y:S02]  /*0600*/  IADD3 R123, PT, PT, R4, R123, -R14 ;  /* 0x0000007b047b7210 */ /* 0x020fe40007ffe80e */
.L_x_8987:
[----:B------:R-:W-:Y:S05]  /*0610*/  BSYNC.RECONVERGENT B1 ;  /* 0x0000000000017941 */ /* 0x000fea0003800200 */
.L_x_8985:
[----:B------:R-:W-:Y:S01]  /*0620*/  IMAD.SHL.U32 R178, R35, 0x40, RZ ;  /* 0x0000004023b27824 */ /* 0x000fe200078e00ff */
[----:B------:R-:W-:Y:S01]  /*0630*/  MOV R6, R174 ;  /* 0x000000ae00067202 */ /* 0x000fe20000000f00 */
[----:B------:R-:W-:-:S03]  /*0640*/  IMAD.MOV.U32 R7, RZ, RZ, 0x0 ;  /* 0x00000000ff077424 */ /* 0x000fc600078e00ff */
[----:B------:R-:W-:-:S13]  /*0650*/  ISETP.GT.AND P0, PT, R165, R178, PT ;  /* 0x000000b2a500720c */ /* 0x000fda0003f04270 */
[----:B-1234-:R-:W-:Y:S05]  /*0660*/  @!P0 RET.REL.NODEC R6 `(_ZN5flash24flash_fwd_splitkv_kernelI23Flash_fwd_kernel_traitsILi64ELi64ELi128ELi4ELb0ELb0EN7cutlass10bfloat16_tE19Flash_kernel_traitsILi64ELi64ELi128ELi4ES3_EELb0ELb0ELb0ELb0ELb1ELb0ELb1ELb0EEEvNS_16Flash_fwd_paramsE) ;  /* 0xfffffff806648950 */ /* 0x01efea0003c3ffff */
[----:B------:R-:W2:Y:S01]  /*0670*/  LD.E R4, desc[UR4][R2.64+0xb8] ;  /* 0x0000b80402047980 */ /* 0x000ea2000c101900 */
        /* <DEDUP_REMOVED lines=22> */
[----:B------:R-:W-:Y:S02]  /*07e0*/  ISETP.GT.U32.AND P1, PT, R8, R13, PT ;  /* 0x0000000d0800720c */ /* 0x000fe40003f24070 */
[----:B------:R-:W-:-:S04]  /*07f0*/  SHF.R.S32.HI R4, RZ, 0x1f, R11 ;  /* 0x0000001fff047819 */ /* 0x000fc8000001140b */
[----:B------:R-:W-:-:S04]  /*0800*/  LEA.HI R4, R4, R11, RZ, 0x7 ;  /* 0x0000000b04047211 */ /* 0x000fc800078f38ff */
[----:B------:R-:W-:-:S03]  /*0810*/  SHF.R.S32.HI R4, RZ, 0x7, R4 ;  /* 0x00000007ff047819 */ /* 0x000fc60000011404 */
[----:B------:R-:W-:Y:S02]  /*0820*/  @!P1 IMAD.IADD R13, R13, 0x1, -R8 ;  /* 0x000000010d0d9824 */ /* 0x000fe400078e0a08 */
[----:B------:R-:W-:Y:S01]  /*0830*/  @!P1 VIADD R7, R7, 0x1 ;  /* 0x0000000107079836 */ /* 0x000fe20000000000 */
[----:B------:R-:W-:Y:S02]  /*0840*/  ISETP.NE.AND P1, PT, R10, RZ, PT ;  /* 0x000000ff0a00720c */ /* 0x000fe40003f25270 */
[----:B------:R-:W-:-:S13]  /*0850*/  ISETP.GE.U32.AND P2, PT, R13, R8, PT ;  /* 0x000000080d00720c */ /* 0x000fda0003f46070 */
[----:B------:R-:W-:-:S04]  /*0860*/  @P2 VIADD R7, R7, 0x1 ;  /* 0x0000000107072836 */ /* 0x000fc80000000000 */
[----:B------:R-:W-:Y:S01]  /*0870*/  @!P0 IMAD.MOV R7, RZ, RZ, -R7 ;  /* 0x000000ffff078224 */ /* 0x000fe200078e0a07 */
[----:B------:R-:W-:-:S05]  /*0880*/  @!P1 LOP3.LUT R7, RZ, R10, RZ, 0x33, !PT ;  /* 0x0000000aff079212 */ /* 0x000fca00078e33ff */
[----:B------:R-:W-:-:S05]  /*0890*/  IMAD R169, R7, UR8, RZ ;  /* 0x0000000807a97c24 */ /* 0x000fca000f8e02ff */
[----:B------:R-:W-:-:S04]  /*08a0*/  VIADDMNMX R4, R169, R7, R4, PT ;  /* 0x00000007a9047246 */ /* 0x000fc80003800104 */
[----:B------:R-:W-:-:S13]  /*08b0*/  ISETP.GE.AND P0, PT, R169, R4, PT ;  /* 0x00000004a900720c */ /* 0x000fda0003f06270 */
[----:B------:R-:W-:Y:S05]  /*08c0*/  @!P0 BRA `(.L_x_8990) ;  /* 0x0000000400248947 */ /* 0x000fea0003800000 */
[----:B------:R-:W2:Y:S04]  /*08d0*/  LD.E.64 R4, desc[UR4][R2.64+0xb0] ;  /* 0x0000b00402047980 */ /* 0x000ea8000c101b00 */
[----:B------:R-:W3:Y:S04]  /*08e0*/  LD.E R6, desc[UR4][R2.64+0x60] ;  /* 0x0000600402067980 */ /* 0x000ee8000c101900 */
[----:B------:R-:W4:Y:S04]  /*08f0*/  LD.E R0, desc[UR4][R2.64+0xcc] ;  /* 0x0000cc0402007980 */ /* 0x000f28000c101900 */
[----:B------:R-:W5:Y:S04]  /*0900*/  LD.E.64 R8, desc[UR4][R2.64+0x78] ;  /* 0x0000780402087980 */ /* 0x000f68000c101b00 */
[----:B------:R1:W5:Y:S01]  /*0910*/  LD.E.64 R10, desc[UR4][R2.64+0xa8] ;  /* 0x0000a804020a7980 */ /* 0x000362000c101b00 */
[----:B------:R-:W-:-:S02]  /*0920*/  IMAD.IADD R165, R165, 0x1, -R178 ;  /* 0x00000001a5a57824 */ /* 0x000fc400078e0ab2 */
[----:B--2---:R-:W-:-:S04]  /*0930*/  IMAD R4, R4, UR8, R181 ;  /* 0x0000000804047c24 */ /* 0x004fc8000f8e02b5 */
[----:B---3--:R-:W-:Y:S01]  /*0940*/  IMAD R6, R4, R6, R179 ;  /* 0x0000000604067224 */ /* 0x008fe200078e02b3 */
[----:B------:R-:W-:-:S03]  /*0950*/  SHF.R.U32.HI R4, RZ, 0x4, R175 ;  /* 0x00000004ff047819 */ /* 0x000fc600000116af */
[----:B------:R-:W-:Y:S01]  /*0960*/  IMAD R5, R5, R6, R178 ;  /* 0x0000000605057224 */ /* 0x000fe200078e02b2 */
[CC--:B------:R-:W-:Y:S01]  /*0970*/  ISETP.GE.AND P1, PT, R4.reuse, R165.reuse, PT ;  /* 0x000000a50400720c */ /* 0x0c0fe20003f26270 */
[C---:B------:R-:W-:Y:S02]  /*0980*/  VIADD R12, R4.reuse, 0x8 ;  /* 0x00000008040c7836 */ /* 0x040fe40000000000 */
[C---:B----4-:R-:W-:Y:S01]  /*0990*/  IMAD R14, R5.reuse, R0, RZ ;  /* 0x00000000050e7224 */ /* 0x050fe200078e02ff */
[----:B------:R-:W-:Y:S01]  /*09a0*/  IADD3 R7, P2, PT, R5, R4, RZ ;  /* 0x0000000405077210 */ /* 0x000fe20007f5e0ff */
[----:B------:R-:W-:Y:S01]  /*09b0*/  VIADD R0, R4, 0x18 ;  /* 0x0000001804007836 */ /* 0x000fe20000000000 */
[-C--:B------:R-:W-:Y:S01]  /*09c0*/  ISETP.GE.AND P0, PT, R12, R165.reuse, PT ;  /* 0x000000a50c00720c */ /* 0x080fe20003f06270 */
[----:B------:R-:W-:Y:S01]  /*09d0*/  VIADD R6, R4, 0x10 ;  /* 0x0000001004067836 */ /* 0x000fe20000000000 */
[----:B-1----:R-:W-:Y:S02]  /*09e0*/  LEA R3, P3, R175, R14, 0x2 ;  /* 0x0000000eaf037211 */ /* 0x002fe400078610ff */
[----:B------:R-:W-:Y:S01]  /*09f0*/  ISETP.GE.AND P4, PT, R0, R165, PT ;  /* 0x000000a50000720c */ /* 0x000fe20003f86270 */
[----:B------:R-:W-:Y:S01]  /*0a00*/  VIADD R0, R4, 0x20 ;  /* 0x0000002004007836 */ /* 0x000fe20000000000 */
[----:B------:R-:W-:-:S02]  /*0a10*/  LEA.HI.X.SX32 R14, R14, RZ, 0x1, P3 ;  /* 0x000000ff0e0e7211 */ /* 0x000fc400018f0eff */
[----:B-----5:R-:W-:Y:S02]  /*0a20*/  LEA R2, P3, R3, R8, 0x2 ;  /* 0x0000000803027211 */ /* 0x020fe400078610ff */
[----:B------:R-:W-:Y:S02]  /*0a30*/  LOP3.LUT P6, R175, R175, 0xf, RZ, 0xc0, !PT ;  /* 0x0000000fafaf7812 */ /* 0x000fe400078cc0ff */
[----:B------:R-:W-:Y:S02]  /*0a40*/  LEA.HI.X R3, R3, R9, R14, 0x2, P3 ;  /* 0x0000000903037211 */ /* 0x000fe400018f140e */
[-C--:B------:R-:W-:Y:S01]  /*0a50*/  ISETP.GE.AND P3, PT, R0, R165.reuse, PT ;  /* 0x000000a50000720c */ /* 0x080fe20003f66270 */
[----:B------:R-:W-:Y:S01]  /*0a60*/  VIADD R0, R4, 0x30 ;  /* 0x0000003004007836 */ /* 0x000fe20000000000 */
[----:B------:R-:W-:Y:S01]  /*0a70*/  ISETP.GE.AND P5, PT, R6, R165, PT ;  /* 0x000000a50600720c */ /* 0x000fe20003fa6270 */
[----:B------:R-:W-:Y:S01]  /*0a80*/  @!P1 ST.E.128 desc[UR4][R2.64], RZ ;  /* 0x000000ff02009985 */ /* 0x000fe2000c101d04 */
[----:B------:R-:W-:-:S02]  /*0a90*/  LEA.HI.X.SX32 R5, R5, RZ, 0x1, P2 ;  /* 0x000000ff05057211 */ /* 0x000fc400010f0eff */
[----:B------:R-:W-:Y:S01]  /*0aa0*/  LEA R6, P2, R7, R10, 0x2 ;  /* 0x0000000a07067211 */ /* 0x000fe200078410ff */
[----:B------:R-:W-:Y:S01]  /*0ab0*/  VIADD R10, R4, 0x28 ;  /* 0x00000028040a7836 */ /* 0x000fe20000000000 */
[----:B------:R-:W-:Y:S01]  /*0ac0*/  ISETP.GE.AND P1, PT, R0, R165, PT ;  /* 0x000000a50000720c */ /* 0x000fe20003f26270 */
[----:B------:R-:W-:Y:S01]  /*0ad0*/  VIADD R0, R4, 0x38 ;  /* 0x0000003804007836 */ /* 0x000fe20000000000 */
[----:B------:R-:W-:Y:S01]  /*0ae0*/  P2R R8, PR, RZ, 0x40 ;  /* 0x00000040ff087803 */ /* 0x000fe20000000000 */
[----:B------:R-:W-:Y:S01]  /*0af0*/  @!P0 ST.E.128 desc[UR4][R2.64+0x800], RZ ;  /* 0x000800ff02008985 */ /* 0x000fe2000c101d04 */
[----:B------:R-:W-:Y:S02]  /*0b00*/  ISETP.NE.OR P6, PT, R175, RZ, P0 ;  /* 0x000000ffaf00720c */ /* 0x000fe400007c5670 */
[----:B------:R-:W-:Y:S01]  /*0b10*/  LEA.HI.X R7, R7, R11, R5, 0x2, P2 ;  /* 0x0000000b07077211 */ /* 0x000fe200010f1405 */
[----:B------:R-:W-:Y:S01]  /*0b20*/  @!P5 ST.E.128 desc[UR4][R2.64+0x1000], RZ ;  /* 0x001000ff0200d985 */ /* 0x000fe2000c101d04 */
[----:B------:R-:W-:-:S02]  /*0b30*/  ISETP.GE.AND P2, PT, R10, R165, PT ;  /* 0x000000a50a00720c */ /* 0x000fc40003f46270 */
[----:B------:R-:W-:Y:S01]  /*0b40*/  ISETP.GE.AND P0, PT, R0, R165, PT ;  /* 0x000000a50000720c */ /* 0x000fe20003f06270 */
[----:B------:R-:W-:Y:S01]  /*0b50*/  @!P4 ST.E.128 desc[UR4][R2.64+0x1800], RZ ;  /* 0x001800ff0200c985 */ /* 0x000fe2000c101d04 */
[C---:B------:R-:W-:Y:S02]  /*0b60*/  ISETP.NE.OR P5, PT, R175.reuse, RZ, P5 ;  /* 0x000000ffaf00720c */ /* 0x040fe40002fa5670 */
[C---:B------:R-:W-:Y:S01]  /*0b70*/  ISETP.NE.OR P4, PT, R175.reuse, RZ, P4 ;  /* 0x000000ffaf00720c */ /* 0x040fe20002785670 */
[----:B------:R-:W-:Y:S01]  /*0b80*/  @!P3 ST.E.128 desc[UR4][R2.64+0x2000], RZ ;  /* 0x002000ff0200b985 */ /* 0x000fe2000c101d04 */
[C---:B------:R-:W-:Y:S01]  /*0b90*/  ISETP.NE.OR P3, PT, R175.reuse, RZ, P3 ;  /* 0x000000ffaf00720c */ /* 0x040fe20001f65670 */
[----:B------:R-:W-:Y:S02]  /*0ba0*/  @!P6 IMAD.MOV.U32 R5, RZ, RZ, -0x800000 ;  /* 0xff800000ff05e424 */ /* 0x000fe400078e00ff */
[----:B------:R-:W-:Y:S01]  /*0bb0*/  @!P1 ST.E.128 desc[UR4][R2.64+0x3000], RZ ;  /* 0x003000ff02009985 */ /* 0x000fe2000c101d04 */
[----:B------:R-:W-:-:S03]  /*0bc0*/  ISETP.NE.OR P1, PT, R175, RZ, P1 ;  /* 0x000000ffaf00720c */ /* 0x000fc60000f25670 */
[----:B------:R-:W-:Y:S01]  /*0bd0*/  @!P2 ST.E.128 desc[UR4][R2.64+0x2800], RZ ;  /* 0x002800ff0200a985 */ /* 0x000fe2000c101d04 */
[C---:B------:R-:W-:Y:S01]  /*0be0*/  ISETP.NE.OR P2, PT, R175.reuse, RZ, P2 ;  /* 0x000000ffaf00720c */ /* 0x040fe20001745670 */
[----:B------:R-:W-:Y:S02]  /*0bf0*/  @!P5 IMAD.MOV.U32 R15, RZ, RZ, -0x800000 ;  /* 0xff800000ff0fd424 */ /* 0x000fe400078e00ff */
[----:B------:R1:W-:Y:S01]  /*0c00*/  @!P0 ST.E.128 desc[UR4][R2.64+0x3800], RZ ;  /* 0x003800ff02008985 */ /* 0x0003e2000c101d04 */
[----:B------:R-:W-:Y:S01]  /*0c10*/  ISETP.NE.OR P0, PT, R175, RZ, P0 ;  /* 0x000000ffaf00720c */ /* 0x000fe20000705670 */
[----:B------:R-:W-:Y:S02]  /*0c20*/  @!P4 IMAD.MOV.U32 R11, RZ, RZ, -0x800000 ;  /* 0xff800000ff0bc424 */ /* 0x000fe400078e00ff */
[----:B------:R2:W-:Y:S01]  /*0c30*/  @!P6 ST.E desc[UR4][R6.64+0x20], R5 ;  /* 0x000020050600e985 */ /* 0x0005e2000c101904 */
[----:B------:R-:W-:Y:S01]  /*0c40*/  ISETP.NE.AND P6, PT, R8, RZ, PT ;  /* 0x000000ff0800720c */ /* 0x000fe20003fc5270 */
[----:B------:R-:W-:-:S02]  /*0c50*/  @!P3 IMAD.MOV.U32 R9, RZ, RZ, -0x800000 ;  /* 0xff800000ff09b424 */ /* 0x000fc400078e00ff */
[----:B------:R-:W-:Y:S01]  /*0c60*/  IMAD.MOV.U32 R175, RZ, RZ, 0x0 ;  /* 0x00000000ffaf7424 */ /* 0x000fe200078e00ff */
[----:B------:R-:W-:Y:S01]  /*0c70*/  ISETP.GE.OR P6, PT, R4, R165, P6 ;  /* 0x000000a50400720c */ /* 0x000fe200037c6670 */
[----:B------:R-:W-:Y:S04]  /*0c80*/  @!P5 ST.E desc[UR4][R6.64+0x40], R15 ;  /* 0x0000400f0600d985 */ /* 0x000fe8000c101904 */
[----:B------:R-:W-:Y:S04]  /*0c90*/  @!P4 ST.E desc[UR4][R6.64+0x60], R11 ;  /* 0x0000600b0600c985 */ /* 0x000fe8000c101904 */
[----:B------:R-:W-:Y:S04]  /*0ca0*/  @!P3 ST.E desc[UR4][R6.64+0x80], R9 ;  /* 0x000080090600b985 */ /* 0x000fe8000c101904 */
[----:B------:R-:W-:-:S02]  /*0cb0*/  @!P6 IMAD.MOV.U32 R13, RZ, RZ, -0x800000 ;  /* 0xff800000ff0de424 */ /* 0x000fc400078e00ff */
[----:B-1----:R-:W-:-:S03]  /*0cc0*/  @!P1 IMAD.MOV.U32 R3, RZ, RZ, -0x800000 ;  /* 0xff800000ff039424 */ /* 0x002fc600078e00ff */
[----:B------:R-:W-:Y:S01]  /*0cd0*/  @!P6 ST.E desc[UR4][R6.64], R13 ;  /* 0x0000000d0600e985 */ /* 0x000fe2000c101904 */
[----:B--2---:R-:W-:-:S03]  /*0ce0*/  @!P2 IMAD.MOV.U32 R5, RZ, RZ, -0x800000 ;  /* 0xff800000ff05a424 */ /* 0x004fc600078e00ff */
[----:B------:R-:W-:Y:S04]  /*0cf0*/  @!P1 ST.E desc[UR4][R6.64+0xc0], R3 ;  /* 0x0000c00306009985 */ /* 0x000fe8000c101904 */
[----:B------:R1:W-:Y:S02]  /*0d00*/  @!P2 ST.E desc[UR4][R6.64+0xa0], R5 ;  /* 0x0000a0050600a985 */ /* 0x0003e4000c101904 */
[----:B-1----:R-:W-:Y:S05]  /*0d10*/  @P0 RET.REL.NODEC R174 `(_ZN5flash24flash_fwd_splitkv_kernelI23Flash_fwd_kernel_traitsILi64ELi64ELi128ELi4ELb0ELb0EN7cutlass10bfloat16_tE19Flash_kernel_traitsILi64ELi64ELi128ELi4ES3_EELb0ELb0ELb0ELb0ELb1ELb0ELb1ELb0EEEvNS_16Flash_fwd_paramsE) ;  /* 0xfffffff0aeb80950 */ /* 0x002fea0003c3ffff */
[----:B------:R-:W-:Y:S02]  /*0d20*/  MOV R3, 0xff800000 ;  /* 0xff80000000037802 */ /* 0x000fe40000000f00 */
[----:B------:R-:W-:-:S03]  /*0d30*/  MOV R175, 0x0 ;  /* 0x0000000000af7802 */ /* 0x000fc60000000f00 */
[----:B------:R1:W-:Y:S02]  /*0d40*/  ST.E desc[UR4][R6.64+0xe0], R3 ;  /* 0x0000e00306007985 */ /* 0x0003e4000c101904 */
[----:B-1----:R-:W-:Y:S05]  /*0d50*/  RET.REL.NODEC R174 `(_ZN5flash24flash_fwd_splitkv_kernelI23Flash_fwd_kernel_traitsILi64ELi64ELi128ELi4ELb0ELb0EN7cutlass10bfloat16_tE19Flash_kernel_traitsILi64ELi64ELi128ELi4ES3_EELb0ELb0ELb0ELb0ELb1ELb0ELb1ELb0EEEvNS_16Flash_fwd_paramsE) ;  /* 0xfffffff0aea87950 */ /* 0x002fea0003c3ffff */
.L_x_8990:
        /* <DEDUP_REMOVED lines=15> */
[----:B-1----:R-:W-:-:S03]  /*0e50*/  LEA R7, R4, 0xffffff80, 0x7 ;  /* 0xffffff8004077811 */ /* 0x002fc600078e38ff */
[----:B------:R-:W4:Y:S04]  /*0e60*/  LD.E.64 R20, desc[UR4][R2.64+0x20] ;  /* 0x0000200402147980 */ /* 0x000f28000c101b00 */
        /* <DEDUP_REMOVED lines=25> */
[-C--:B---3--:R-:W-:Y:S02]  /*1000*/  IMAD R0, R11, R181.reuse, RZ ;  /* 0x000000b50b007224 */ /* 0x088fe400078e02ff */
[----:B------:R-:W-:-:S06]  /*1010*/  IMAD.WIDE.U32 R14, R10, R181, RZ ;  /* 0x000000b50a0e7225 */ /* 0x000fcc00078e00ff */
[----:B------:R-:W-:Y:S02]  /*1020*/  @P0 IADD3 R8, PT, PT, R8, 0x1, RZ ;  /* 0x0000000108080810 */ /* 0x000fe40007ffe0ff */
[----:B------:R-:W-:Y:S02]  /*1030*/  IADD3 R183, PT, PT, R15, R0, RZ ;  /* 0x000000000fb77210 */ /* 0x000fe40007ffe0ff */
[----:B------:R-:W-:Y:S01]  /*1040*/  LEA R182, P0, R14, R118, 0x2 ;  /* 0x000000760eb67211 */ /* 0x000fe200078010ff */
[----:B------:R-:W-:-:S03]  /*1050*/  IMAD.MOV.U32 R11, RZ, RZ, R8 ;  /* 0x000000ffff0b7224 */ /* 0x000fc600078e0008 */
        /* <DEDUP_REMOVED lines=24> */
[----:B------:R-:W-:Y:S01]  /*11e0*/  IMAD.MOV R10, RZ, RZ, -R11 ;  /* 0x000000ffff0a7224 */ /* 0x000fe200078e0a0b */
[----:B------:R-:W-:Y:S02]  /*11f0*/  @!P1 IADD3 R5, PT, PT, R5, 0x1, RZ ;  /* 0x0000000105059810 */ /* 0x000fe40007ffe0ff */
[----:B------:R-:W-:Y:S02]  /*1200*/  ISETP.GE.AND P0, PT, R8, RZ, PT ;  /* 0x000000ff0800720c */ /* 0x000fe40003f06270 */
[----:B------:R-:W-:Y:S01]  /*1210*/  ISETP.NE.AND P1, PT, R18, RZ, PT ;  /* 0x000000ff1200720c */ /* 0x000fe20003f25270 */
[----:B------:R-:W-:-:S06]  /*1220*/  IMAD R7, R12, R10, R7 ;  /* 0x0000000a0c077224 */ /* 0x000fcc00078e0207 */
        /* <DEDUP_REMOVED lines=8> */
[----:B------:R-:W-:-:S04]  /*12b0*/  IMAD R6, R21, R0, RZ ;  /* 0x0000000015067224 */ /* 0x000fc800078e02ff */
[C---:B------:R-:W-:Y:S02]  /*12c0*/  IMAD R6, R20.reuse, R11, R6 ;  /* 0x0000000b14067224 */ /* 0x040fe400078e0206 */
[----:B------:R-:W-:-:S05]  /*12d0*/  IMAD.WIDE.U32 R20, R20, R0, RZ ;  /* 0x0000000014147225 */ /* 0x000fca00078e00ff */
[----:B------:R-:W-:-:S03]  /*12e0*/  IADD3 R21, PT, PT, R21, R6, RZ ;  /* 0x0000000615157210 */ /* 0x000fc60007ffe0ff */
[----:B------:R-:W-:Y:S01]  /*12f0*/  IMAD.WIDE.U32 R20, R7, R166, R20 ;  /* 0x000000a607147225 */ /* 0x000fe200078e0014 */
[----:B------:R-:W-:-:S03]  /*1300*/  SHF.R.S32.HI R6, RZ, 0x1f, R19 ;  /* 0x0000001fff067819 */ /* 0x000fc60000011413 */
[----:B------:R-:W-:Y:S02]  /*1310*/  IMAD.IADD R21, R21, 0x1, R5 ;  /* 0x0000000115157824 */ /* 0x000fe400078e0205 */
        /* <DEDUP_REMOVED lines=11> */
.L_x_8992:
        /* <DEDUP_REMOVED lines=9> */
[----:B-1----:R-:W-:-:S02]  /*1460*/  IABS R6, R179 ;  /* 0x000000b300067213 */ /* 0x002fc40000000000 */
        /* <DEDUP_REMOVED lines=20> */
[----:B-----5:R-:W-:Y:S02]  /*15b0*/  @!P3 SHF.R.S32.HI R0, RZ, 0x1f, R12 ;  /* 0x0000001fff00b819 */ /* 0x020fe4000001140c */
[----:B------:R-:W-:Y:S01]  /*15c0*/  ISETP.GE.U32.AND P4, PT, R6, R5, PT ;  /* 0x000000050600720c */ /* 0x000fe20003f86070 */
[----:B----4-:R-:W-:Y:S01]  /*15d0*/  @!P3 IMAD R11, R23, R12, RZ ;  /* 0x0000000c170bb224 */ /* 0x010fe200078e02ff */
[----:B------:R-:W-:Y:S02]  /*15e0*/  LOP3.LUT R5, R179, R18, RZ, 0x3c, !PT ;  /* 0x00000012b3057212 */ /* 0x000fe400078e3cff */
[----:B------:R-:W-:Y:S01]  /*15f0*/  @P3 IADD3 R7, PT, PT, R14, R15, RZ ;  /* 0x0000000f0e073210 */ /* 0x000fe20007ffe0ff */
[C---:B------:R-:W-:Y:S01]  /*1600*/  @!P3 IMAD R11, R22.reuse, R0, R11 ;  /* 0x00000000160bb224 */ /* 0x040fe200078e020b */
[----:B------:R-:W-:Y:S01]  /*1610*/  ISETP.GE.AND P1, PT, R5, RZ, PT ;  /* 0x000000ff0500720c */ /* 0x000fe20003f26270 */
[----:B------:R-:W-:Y:S01]  /*1620*/  @!P3 IMAD.WIDE.U32 R24, R22, R12, R24 ;  /* 0x0000000c1618b225 */ /* 0x000fe200078e0018 */
[----:B------:R-:W-:-:S02]  /*1630*/  ISETP.NE.AND P0, PT, R18, RZ, PT ;  /* 0x000000ff1200720c */ /* 0x000fc40003f05270 */
[----:B------:R-:W-:Y:S01]  /*1640*/  @!P2 IADD3 R8, PT, PT, R8, 0x1, RZ ;  /* 0x000000010808a810 */ /* 0x000fe20007ffe0ff */
[-C--:B------:R-:W-:Y:S02]  /*1650*/  @P3 IMAD R0, R167, R7.reuse, RZ ;  /* 0x00000007a7003224 */ /* 0x080fe400078e02ff */
[----:B------:R-:W-:Y:S01]  /*1660*/  @P3 IMAD.WIDE.U32 R22, R166, R7, RZ ;  /* 0x00000007a6163225 */ /* 0x000fe200078e00ff */
[----:B------:R-:W-:Y:S02]  /*1670*/  LEA R7, R4, 0xffffff80, 0x7 ;  /* 0xffffff8004077811 */ /* 0x000fe400078e38ff */
[----:B------:R-:W-:Y:S01]  /*1680*/  @!P3 MOV R10, R24 ;  /* 0x00000018000ab202 */ /* 0x000fe20000000f00 */
[----:B------:R-:W-:Y:S01]  /*1690*/  @P4 VIADD R8, R8, 0x1 ;  /* 0x0000000108084836 */ /* 0x000fe20000000000 */
[----:B------:R-:W-:Y:S01]  /*16a0*/  @!P3 IADD3 R11, PT, PT, R25, R11, RZ ;  /* 0x0000000b190bb210 */ /* 0x000fe20007ffe0ff */
[----:B------:R-:W-:Y:S01]  /*16b0*/  @P3 IMAD.IADD R11, R23, 0x1, R0 ;  /* 0x00000001170b3824 */ /* 0x000fe200078e0200 */
[----:B------:R-:W-:Y:S01]  /*16c0*/  @P3 MOV R10, R22 ;  /* 0x00000016000a3202 */ /* 0x000fe20000000f00 */
[-C--:B------:R-:W-:Y:S01]  /*16d0*/  IMAD R6, R167, R7.reuse, RZ ;  /* 0x00000007a7067224 */ /* 0x080fe200078e02ff */
[----:B------:R-:W-:Y:S01]  /*16e0*/  SHF.R.S32.HI R13, RZ, 0x1f, R7 ;  /* 0x0000001fff0d7819 */ /* 0x000fe20000011407 */
[----:B------:R-:W-:Y:S01]  /*16f0*/  @!P3 IMAD R0, R117, R14, RZ ;  /* 0x0000000e7500b224 */ /* 0x000fe200078e02ff */
        /* <DEDUP_REMOVED lines=8> */
[----:B------:R-:W-:Y:S02]  /*1780*/  @!P3 SHF.R.S32.HI R5, RZ, 0x1f, R12 ;  /* 0x0000001fff05b819 */ /* 0x000fe4000001140c */
[----:B------:R-:W-:Y:S01]  /*1790*/  @!P3 IADD3 R25, PT, PT, R11, R0, RZ ;  /* 0x000000000b19b210 */ /* 0x000fe20007ffe0ff */
[----:B------:R-:W-:Y:S01]  /*17a0*/  @!P3 IMAD R0, R17, R12, RZ ;  /* 0x0000000c1100b224 */ /* 0x000fe200078e02ff */
[----:B------:R-:W-:Y:S01]  /*17b0*/  SHF.R.S32.HI R6, RZ, 0x1f, R8 ;  /* 0x0000001fff067819 */ /* 0x000fe20000011408 */
[----:B------:R-:W-:Y:S01]  /*17c0*/  IMAD R11, R21, R8, RZ ;  /* 0x00000008150b7224 */ /* 0x000fe200078e02ff */
[----:B------:R-:W-:Y:S01]  /*17d0*/  @!P3 MOV R24, R10 ;  /* 0x0000000a0018b202 */ /* 0x000fe20000000f00 */
[----:B------:R-:W-:-:S02]  /*17e0*/  @P3 IMAD.IADD R14, R14, 0x1, R15 ;  /* 0x000000010e0e3824 */ /* 0x000fc400078e020f */
[----:B------:R-:W-:Y:S02]  /*17f0*/  @!P3 IMAD R0, R16, R5, R0 ;  /* 0x000000051000b224 */ /* 0x000fe400078e0200 */
        /* <DEDUP_REMOVED lines=11> */
.L_x_8993:
[----:B------:R-:W-:Y:S05]  /*18b0*/  BSYNC.RECONVERGENT B0 ;  /* 0x0000000000007941 */ /* 0x000fea0003800200 */
.L_x_8991:
[----:B------:R-:W-:Y:S01]  /*18c0*/  ISETP.NE.AND P2, PT, R9, -0x1, PT ;  /* 0xffffffff0900780c */ /* 0x000fe20003f45270 */
[----:B------:R-:W2:Y:S04]  /*18d0*/  LD.E.64 R38, desc[UR4][R2.64+0x30] ;  /* 0x0000300402267980 */ /* 0x000ea8000c101b00 */
[----:B------:R-:W3:Y:S04]  /*18e0*/  LD.E.64 R22, desc[UR4][R2.64+0x48] ;  /* 0x0000480402167980 */ /* 0x000ee8000c101b00 */
[----:B------:R-:W4:Y:S04]  /*18f0*/  LD.E.64 R20, desc[UR4][R2.64+0x8] ;  /* 0x0000080402147980 */ /* 0x000f28000c101b00 */
[----:B------:R-:W2:Y:S04]  /*1900*/  @!P2 LD.E.64 R24, desc[UR4][R2.64+0x18] ;  /* 0x000018040218a980 */ /* 0x000ea8000c101b00 */
        /* <DEDUP_REMOVED lines=19> */
[----:B------:R-:W-:Y:S01]  /*1a40*/  ISETP.GE.U32.AND P3, PT, R11, R12, PT ;  /* 0x0000000c0b00720c */ /* 0x000fe20003f66070 */
[----:B------:R-:W-:Y:S01]  /*1a50*/  @!P1 VIADD R16, R16, 0x1 ;  /* 0x0000000110109836 */ /* 0x000fe20000000000 */
[----:B------:R-:W-:Y:S02]  /*1a60*/  ISETP.GE.AND P0, PT, R6, RZ, PT ;  /* 0x000000ff0600720c */ /* 0x000fe40003f06270 */
[----:B------:R-:W-:Y:S01]  /*1a70*/  ISETP.NE.AND P1, PT, R18, RZ, PT ;  /* 0x000000ff1200720c */ /* 0x000fe20003f25270 */
[----:B-----5:R-:W-:Y:S02]  /*1a80*/  IMAD R12, R13, R116, RZ ;  /* 0x000000740d0c7224 */ /* 0x020fe400078e02ff */
[----:B------:R-:W-:-:S06]  /*1a90*/  IMAD.SHL.U32 R6, R175, 0x8, RZ ;  /* 0x00000008af067824 */ /* 0x000fcc00078e00ff */
[----:B------:R-:W-:-:S04]  /*1aa0*/  @P3 VIADD R16, R16, 0x1 ;  /* 0x0000000110103836 */ /* 0x000fc80000000000 */
[----:B------:R-:W-:Y:S02]  /*1ab0*/  IMAD.MOV.U32 R11, RZ, RZ, R16 ;  /* 0x000000ffff0b7224 */ /* 0x000fe400078e0010 */
[C---:B------:R-:W-:Y:S02]  /*1ac0*/  IMAD R12, R7.reuse, R117, R12 ;  /* 0x00000075070c7224 */ /* 0x040fe400078e020c */
[----:B------:R-:W-:Y:S01]  /*1ad0*/  @!P0 IMAD.MOV R11, RZ, RZ, -R11 ;  /* 0x000000ffff0b8224 */ /* 0x000fe200078e0a0b */
[----:B------:R-:W-:Y:S01]  /*1ae0*/  @!P1 LOP3.LUT R11, RZ, R18, RZ, 0x33, !PT ;  /* 0x00000012ff0b9212 */ /* 0x000fe200078e33ff */
[----:B------:R-:W-:Y:S01]  /*1af0*/  IMAD.WIDE.U32 R18, R7, R116, RZ ;  /* 0x0000007407127225 */ /* 0x000fe200078e00ff */
[----:B------:R-:W-:Y:S02]  /*1b00*/  LOP3.LUT R7, R6, 0x38, RZ, 0xc0, !PT ;  /* 0x0000003806077812 */ /* 0x000fe400078ec0ff */
[----:B------:R-:W-:Y:S01]  /*1b10*/  SHF.R.S32.HI R16, RZ, 0x1f, R11 ;  /* 0x0000001fff107819 */ /* 0x000fe2000001140b */
[----:B------:R-:W-:Y:S01]  /*1b20*/  IMAD.IADD R17, R19, 0x1, R12 ;  /* 0x0000000113117824 */ /* 0x000fe200078e020c */
[----:B------:R-:W-:Y:S01]  /*1b30*/  IADD3 R10, P1, P0, R18, R10, R7 ;  /* 0x0000000a120a7210 */ /* 0x000fe2000783e007 */
[----:B------:R-:W-:-:S02]  /*1b40*/  IMAD R13, R27, R11, RZ ;  /* 0x0000000b1b0d7224 */ /* 0x000fc400078e02ff */
[----:B------:R-:W-:Y:S01]  /*1b50*/  IMAD.WIDE.U32 R18, R26, R11, RZ ;  /* 0x0000000b1a127225 */ /* 0x000fe200078e00ff */
[----:B------:R-:W-:-:S03]  /*1b60*/  IADD3.X R12, PT, PT, R17, R0, RZ, P1, P0 ;  /* 0x00000000110c7210 */ /* 0x000fc60000fe04ff */
[----:B------:R-:W-:Y:S01]  /*1b70*/  IMAD R13, R16, R26, R13 ;  /* 0x0000001a100d7224 */ /* 0x000fe200078e020d */
[----:B------:R-:W-:Y:S02]  /*1b80*/  IADD3 R18, P0, PT, R10, R18, RZ ;  /* 0x000000120a127210 */ /* 0x000fe40007f1e0ff */
[----:B------:R-:W-:Y:S01]  /*1b90*/  SHF.R.U32.HI R16, RZ, 0x3, R175 ;  /* 0x00000003ff107819 */ /* 0x000fe200000116af */
[----:B------:R-:W-:Y:S02]  /*1ba0*/  IMAD.IADD R13, R19, 0x1, R13 ;  /* 0x00000001130d7824 */ /* 0x000fe400078e020d */
[----:B------:R-:W-:Y:S02]  /*1bb0*/  IMAD.IADD R165, R165, 0x1, -R178 ;  /* 0x00000001a5a57824 */ /* 0x000fe400078e0ab2 */
[----:B------:R-:W-:Y:S02]  /*1bc0*/  IMAD.X R19, R12, 0x1, R13, P0 ;  /* 0x000000010c137824 */ /* 0x000fe400000e060d */
[----:B------:R-:W-:-:S05]  /*1bd0*/  VIADD R12, R16, 0x10 ;  /* 0x00000010100c7836 */ /* 0x000fca0000000000 */
[-C--:B------:R-:W-:Y:S01]  /*1be0*/  ISETP.GE.AND P3, PT, R12, R165.reuse, PT ;  /* 0x000000a50c00720c */ /* 0x080fe20003f66270 */
[----:B------:R-:W-:Y:S01]  /*1bf0*/  IMAD.MOV.U32 R17, RZ, RZ, RZ ;  /* 0x000000ffff117224 */ /* 0x000fe200078e00ff */
[----:B------:R-:W-:Y:S01]  /*1c00*/  ISETP.GE.AND P6, PT, R16, R165, PT ;  /* 0x000000a51000720c */ /* 0x000fe20003fc6270 */
[----:B------:R-:W-:Y:S02]  /*1c10*/  IMAD R171, R167, R16, RZ ;  /* 0x00000010a7ab7224 */ /* 0x000fe400078e02ff */
[----:B------:R-:W-:Y:S01]  /*1c20*/  IMAD.WIDE.U32 R34, R35, 0x40, R16 ;  /* 0x0000004023227825 */ /* 0x000fe200078e0010 */
[----:B------:R-:W1:Y:S07]  /*1c30*/  S2UR UR6, SR_CgaCtaId ;  /* 0x00000000000679c3 */ /* 0x000e6e0000008800 */
[----:B------:R-:W-:Y:S01]  /*1c40*/  @!P3 IADD3 R33, P5, PT, R34, 0x10, RZ ;  /* 0x000000102221b810 */ /* 0x000fe20007fbe0ff */
[----:B------:R-:W-:Y:S01]  /*1c50*/  UMOV UR7, 0x400 ;  /* 0x0000040000077882 */ /* 0x000fe20000000000 */
[----:B------:R-:W-:-:S04]  /*1c60*/  VIADD R176, R4, 0xffffffff ;  /* 0xffffffff04b07836 */ /* 0x000fc80000000000 */
[----:B------:R-:W-:Y:S01]  /*1c70*/  IMAD.SHL.U32 R184, R176, 0x80, RZ ;  /* 0x00000080b0b87824 */ /* 0x000fe200078e00ff */
[----:B-1----:R-:W-:-:S06]  /*1c80*/  ULEA UR6, UR6, UR7, 0x18 ;  /* 0x0000000706067291 */ /* 0x002fcc000f8ec0ff */
[----:B------:R-:W-:Y:S02]  /*1c90*/  IMAD.U32 R164, RZ, RZ, UR6 ;  /* 0x00000006ffa47e24 */ /* 0x000fe4000f8e00ff */
[----:B------:R-:W-:Y:S02]  /*1ca0*/  IMAD.SHL.U32 R121, R166, 0x10, RZ ;  /* 0x00000010a6797824 */ /* 0x000fe400078e00ff */
[-C--:B--2---:R-:W-:Y:S02]  /*1cb0*/  @!P2 IMAD R11, R25, R181.reuse, RZ ;  /* 0x000000b5190ba224 */ /* 0x084fe400078e02ff */
[----:B------:R-:W-:-:S04]  /*1cc0*/  @!P2 IMAD.WIDE.U32 R24, R24, R181, RZ ;  /* 0x000000b51818a225 */ /* 0x000fc800078e00ff */
[----:B------:R-:W-:Y:S02]  /*1cd0*/  @!P2 IMAD.IADD R0, R25, 0x1, R11 ;  /* 0x000000011900a824 */ /* 0x000fe400078e020b */
[----:B------:R-:W-:Y:S02]  /*1ce0*/  @!P2 IMAD.MOV.U32 R10, RZ, RZ, R24 ;  /* 0x000000ffff0aa224 */ /* 0x000fe400078e0018 */
[----:B------:R-:W-:-:S04]  /*1cf0*/  @P2 IMAD.WIDE.U32 R24, R38, R9, RZ ;  /* 0x0000000926182225 */ /* 0x000fc800078e00ff */
[----:B------:R-:W-:Y:S02]  /*1d00*/  @P2 IMAD.MOV.U32 R10, RZ, RZ, R24 ;  /* 0x000000ffff0a2224 */ /* 0x000fe400078e0018 */
[----:B------:R-:W-:Y:S01]  /*1d10*/  @P2 IMAD R9, R39, R9, RZ ;  /* 0x0000000927092224 */ /* 0x000fe200078e02ff */
[C---:B------:R-:W-:Y:S01]  /*1d20*/  IADD3 R24, P1, PT, R7.reuse, R8, RZ ;  /* 0x0000000807187210 */ /* 0x040fe20007f3e0ff */
[C---:B------:R-:W-:Y:S01]  /*1d30*/  VIADD R8, R16.reuse, 0x30 ;  /* 0x0000003010087836 */ /* 0x040fe20000000000 */
[----:B------:R-:W-:Y:S01]  /*1d40*/  IADD3 R26, P0, PT, R7, R10, RZ ;  /* 0x0000000a071a7210 */ /* 0x000fe20007f1e0ff */
[----:B------:R-:W-:Y:S02]  /*1d50*/  @P2 IMAD.IADD R0, R25, 0x1, R9 ;  /* 0x0000000119002824 */ /* 0x000fe400078e0209 */
[----:B------:R-:W-:Y:S02]  /*1d60*/  VIADD R10, R16, 0x20 ;  /* 0x00000020100a7836 */ /* 0x000fe40000000000 */
[----:B------:R-:W-:-:S02]  /*1d70*/  IMAD.X R25, RZ, RZ, R5, P1 ;  /* 0x000000ffff197224 */ /* 0x000fc400008e0605 */
[----:B------:R-:W-:Y:S01]  /*1d80*/  IMAD.X R27, RZ, RZ, R0, P0 ;  /* 0x000000ffff1b7224 */ /* 0x000fe200000e0600 */
[-C--:B------:R-:W-:Y:S02]  /*1d90*/  ISETP.GE.AND P1, PT, R10, R165.reuse, PT ;  /* 0x000000a50a00720c */ /* 0x080fe40003f26270 */
[----:B------:R-:W-:Y:S01]  /*1da0*/  ISETP.GE.AND P0, PT, R8, R165, PT ;  /* 0x000000a50800720c */ /* 0x000fe20003f06270 */
[----:B------:R-:W-:Y:S01]  /*1db0*/  IMAD.WIDE.U32 R24, R16, R166, R24 ;  /* 0x000000a610187225 */ /* 0x000fe200078e0018 */
[----:B------:R-:W-:-:S03]  /*1dc0*/  SHF.R.S32.HI R7, RZ, 0x1f, R179 ;  /* 0x0000001fff077819 */ /* 0x000fc600000114b3 */
[----:B---3--:R-:W-:Y:S01]  /*1dd0*/  IMAD R5, R23, R179, RZ ;  /* 0x000000b317057224 */ /* 0x008fe200078e02ff */
[----:B----4-:R-:W-:Y:S01]  /*1de0*/  LEA R170, P4, R24, R20, 0x1 ;  /* 0x0000001418aa7211 */ /* 0x010fe200078808ff */
[----:B------:R-:W-:Y:S02]  /*1df0*/  IMAD.IADD R171, R25, 0x1, R171 ;  /* 0x0000000119ab7824 */ /* 0x000fe400078e02ab */
[----:B------:R-:W-:Y:S02]  /*1e00*/  IMAD R0, R22, R7, R5 ;  /* 0x0000000716007224 */ /* 0x000fe400078e0205 */
[----:B------:R-:W-:Y:S01]  /*1e10*/  IMAD.WIDE.U32 R26, R179, R22, R26 ;  /* 0x00000016b31a7225 */ /* 0x000fe200078e001a */
[----:B------:R-:W-:Y:S02]  /*1e20*/  LEA.HI.X R171, R24, R21, R171, 0x1, P4 ;  /* 0x0000001518ab7211 */ /* 0x000fe400020f0cab */
[C---:B------:R-:W-:Y:S01]  /*1e30*/  @!P1 IADD3 R30, P4, PT, R34.reuse, 0x20, RZ ;  /* 0x00000020221e9810 */ /* 0x040fe20007f9e0ff */
[----:B------:R-:W-:Y:S01]  /*1e40*/  @!P3 IMAD.X R9, RZ, RZ, R35, P5 ;  /* 0x000000ffff09b224 */ /* 0x000fe200028e0623 */
[----:B------:R-:W-:Y:S01]  /*1e50*/  @!P0 IADD3 R24, P2, PT, R34, 0x30, RZ ;  /* 0x0000003022188810 */ /* 0x000fe20007f5e0ff */
[----:B------:R-:W-:-:S02]  /*1e60*/  @!P6 IMAD R5, R35, R38, RZ ;  /* 0x000000262305e224 */ /* 0x000fc400078e02ff */
[----:B------:R-:W-:Y:S02]  /*1e70*/  IMAD.IADD R27, R27, 0x1, R0 ;  /* 0x000000011b1b7824 */ /* 0x000fe400078e0200 */
[--C-:B------:R-:W-:Y:S02]  /*1e80*/  @!P1 IMAD.X R7, RZ, RZ, R35.reuse, P4 ;  /* 0x000000ffff079224 */ /* 0x100fe400020e0623 */
[----:B------:R-:W-:Y:S02]  /*1e90*/  @!P0 IMAD.X R11, RZ, RZ, R35, P2 ;  /* 0x000000ffff0b8224 */ /* 0x000fe400010e0623 */
[----:B------:R-:W-:Y:S02]  /*1ea0*/  @!P3 IMAD R9, R9, R38, RZ ;  /* 0x000000260909b224 */ /* 0x000fe400078e02ff */
[----:B------:R-:W-:Y:S02]  /*1eb0*/  @!P6 IMAD R5, R34, R39, R5 ;  /* 0x000000272205e224 */ /* 0x000fe400078e0205 */
[----:B------:R-:W-:-:S02]  /*1ec0*/  @!P3 IMAD.MOV.U32 R22, RZ, RZ, R26 ;  /* 0x000000ffff16b224 */ /* 0x000fc400078e001a */
[--C-:B------:R-:W-:Y:S02]  /*1ed0*/  @!P3 IMAD.MOV.U32 R23, RZ, RZ, R27.reuse ;  /* 0x000000ffff17b224 */ /* 0x100fe400078e001b */
[----:B------:R-:W-:-:S04]  /*1ee0*/  @!P6 IMAD.WIDE.U32 R34, R34, R38, R26 ;  /* 0x000000262222e225 */ /* 0x000fc800078e001a */
[-C--:B------:R-:W-:Y:S02]  /*1ef0*/  @!P3 IMAD R9, R39, R33.reuse, R9 ;  /* 0x000000212709b224 */ /* 0x080fe400078e0209 */
[----:B------:R-:W-:Y:S01]  /*1f00*/  @!P3 IMAD.WIDE.U32 R32, R38, R33, R22 ;  /* 0x000000212620b225 */ /* 0x000fe200078e0016 */
[----:B------:R-:W-:-:S03]  /*1f10*/  @!P6 LEA R22, P4, R34, R28, 0x1 ;  /* 0x0000001c2216e211 */ /* 0x000fc600078808ff */
[----:B------:R-:W-:Y:S02]  /*1f20*/  @!P6 IMAD.IADD R5, R35, 0x1, R5 ;  /* 0x000000012305e824 */ /* 0x000fe400078e0205 */
[--C-:B------:R-:W-:Y:S02]  /*1f30*/  @!P1 IMAD.MOV.U32 R20, RZ, RZ, R26.reuse ;  /* 0x000000ffff149224 */ /* 0x100fe400078e001a */
[----:B------:R-:W-:Y:S01]  /*1f40*/  @!P0 IMAD.MOV.U32 R36, RZ, RZ, R26 ;  /* 0x000000ffff248224 */ /* 0x000fe200078e001a */
[----:B------:R-:W-:Y:S01]  /*1f50*/  LOP3.LUT R26, R6, 0x1c0, RZ, 0xc0, !PT ;  /* 0x000001c0061a7812 */ /* 0x000fe200078ec0ff */
[-C--:B------:R-:W-:Y:S01]  /*1f60*/  @!P1 IMAD R7, R7, R38.reuse, RZ ;  /* 0x0000002607079224 */ /* 0x080fe200078e02ff */
[----:B------:R-:W-:Y:S01]  /*1f70*/  @!P6 LEA.HI.X R23, R34, R29, R5, 0x1, P4 ;  /* 0x0000001d2217e211 */ /* 0x000fe200020f0c05 */
[----:B------:R-:W-:Y:S01]  /*1f80*/  @!P1 IMAD.MOV.U32 R21, RZ, RZ, R27 ;  /* 0x000000ffff159224 */ /* 0x000fe200078e001b */
[----:B------:R-:W-:Y:S01]  /*1f90*/  LOP3.LUT R5, R26, 0x38, R175, 0xf8, !PT ;  /* 0x000000381a057812 */ /* 0x000fe200078ef8af */
[----:B------:R-:W-:-:S02]  /*1fa0*/  @!P0 IMAD R11, R11, R38, RZ ;  /* 0x000000260b0b8224 */ /* 0x000fc400078e02ff */
[----:B------:R-:W-:Y:S01]  /*1fb0*/  @!P0 IMAD.MOV.U32 R37, RZ, RZ, R27 ;  /* 0x000000ffff258224 */ /* 0x000fe200078e001b */
[----:B------:R-:W-:Y:S01]  /*1fc0*/  LOP3.LUT R5, R5, 0x38, R6, 0x78, !PT ;  /* 0x0000003805057812 */ /* 0x000fe200078e7806 */
[-C--:B------:R-:W-:Y:S02]  /*1fd0*/  @!P1 IMAD R7, R39, R30.reuse, R7 ;  /* 0x0000001e27079224 */ /* 0x080fe400078e0207 */
[----:B------:R-:W-:Y:S01]  /*1fe0*/  @!P1 IMAD.WIDE.U32 R30, R38, R30, R20 ;  /* 0x0000001e261e9225 */ /* 0x000fe200078e0014 */
[----:B------:R-:W-:-:S03]  /*1ff0*/  @!P3 LEA R20, P2, R32, R28, 0x1 ;  /* 0x0000001c2014b211 */ /* 0x000fc600078408ff */
[----:B------:R-:W-:Y:S02]  /*2000*/  @!P3 IMAD.IADD R9, R33, 0x1, R9 ;  /* 0x000000012109b824 */ /* 0x000fe400078e0209 */
[-C--:B------:R-:W-:Y:S02]  /*2010*/  @!P0 IMAD R0, R39, R24.reuse, R11 ;  /* 0x0000001827008224 */ /* 0x080fe400078e020b */
[----:B------:R-:W-:Y:S01]  /*2020*/  @!P0 IMAD.WIDE.U32 R24, R38, R24, R36 ;  /* 0x0000001826188225 */ /* 0x000fe200078e0024 */
[----:B------:R-:W-:Y:S02]  /*2030*/  LOP3.LUT R5, R5, 0x1e00, R6, 0xf8, !PT ;  /* 0x00001e0005057812 */ /* 0x000fe400078ef806 */
[-C--:B------:R-:W-:Y:S01]  /*2040*/  @!P3 LEA.HI.X R21, R32, R29.reuse, R9, 0x1, P2 ;  /* 0x0000001d2015b211 */ /* 0x080fe200010f0c09 */
[----:B------:R-:W-:Y:S01]  /*2050*/  @!P1 IMAD.IADD R7, R31, 0x1, R7 ;  /* 0x000000011f079824 */ /* 0x000fe200078e0207 */
[-C--:B------:R-:W-:Y:S01]  /*2060*/  @!P1 LEA R32, P4, R30, R28.reuse, 0x1 ;  /* 0x0000001c1e209211 */ /* 0x080fe200078808ff */
[----:B------:R-:W-:Y:S01]  /*2070*/  @!P0 IMAD.IADD R0, R25, 0x1, R0 ;  /* 0x0000000119008824 */ /* 0x000fe200078e0200 */
[----:B------:R-:W-:Y:S01]  /*2080*/  @!P0 LEA R28, P2, R24, R28, 0x1 ;  /* 0x0000001c181c8211 */ /* 0x000fe200078408ff */
[----:B------:R-:W-:Y:S01]  /*2090*/  IMAD R120, R5, 0x2, R164 ;  /* 0x0000000205787824 */ /* 0x000fe200078e02a4 */
[-C--:B------:R-:W-:Y:S01]  /*20a0*/  @!P1 LEA.HI.X R33, R30, R29.reuse, R7, 0x1, P4 ;  /* 0x0000001d1e219211 */ /* 0x080fe200020f0c07 */
[----:B------:R-:W-:Y:S01]  /*20b0*/  IMAD.IADD R5, R123, 0x1, -R184 ;  /* 0x000000017b057824 */ /* 0x000fe200078e0ab8 */
[----:B------:R-:W-:-:S02]  /*20c0*/  @!P0 LEA.HI.X R29, R24, R29, R0, 0x1, P2 ;  /* 0x0000001d181d8211 */ /* 0x000fc400010f0c00 */
[----:B------:R-:W-:Y:S01]  /*20d0*/  SHF.L.U64.HI R0, R166, 0x4, R167 ;  /* 0x00000004a6007819 */ /* 0x000fe200000102a7 */
[----:B------:R-:W-:Y:S01]  /*20e0*/  @!PT LDS RZ, [RZ] ;  /* 0x00000000fffff984 */ /* 0x000fe20000000800 */
[----:B------:R-:W-:Y:S01]  /*20f0*/  @!PT LDS RZ, [RZ] ;  /* 0x00000000fffff984 */ /* 0x000fe20000000800 */
[----:B------:R-:W-:Y:S01]  /*2100*/  @!PT LDS RZ, [RZ] ;  /* 0x00000000fffff984 */ /* 0x000fe20000000800 */
[----:B------:R1:W-:Y:S01]  /*2110*/  @!P6 LDGSTS.E.BYPASS.LTC128B.128 [R120], desc[UR4][R22.64] ;  /* 0x000000001678efae */ /* 0x0003e2000b981a04 */
[-C--:B------:R-:W-:Y:S02]  /*2120*/  ISETP.GE.AND P4, PT, R10, R5.reuse, PT ;  /* 0x000000050a00720c */ /* 0x080fe40003f86270 */
[C---:B------:R-:W-:Y:S01]  /*2130*/  SHF.L.U64.HI R0, R121.reuse, 0x1, R0 ;  /* 0x0000000179007819 */ /* 0x040fe20000010200 */
[----:B------:R-:W-:Y:S01]  /*2140*/  IMAD.SHL.U32 R121, R121, 0x2, RZ ;  /* 0x0000000279797824 */ /* 0x000fe200078e00ff */
[-C--:B------:R-:W-:Y:S01]  /*2150*/  ISETP.GE.AND P2, PT, R16, R5.reuse, PT ;  /* 0x000000051000720c */ /* 0x080fe20003f46270 */
[----:B------:R2:W-:Y:S01]  /*2160*/  @!P3 LDGSTS.E.BYPASS.LTC128B.128 [R120+0x800], desc[UR4][R20.64] ;  /* 0x008000001478bfae */ /* 0x0005e2000b981a04 */
[----:B------:R-:W-:-:S03]  /*2170*/  ISETP.GE.AND P5, PT, R12, R5, PT ;  /* 0x000000050c00720c */ /* 0x000fc60003fa6270 */
[----:B------:R3:W-:Y:S01]  /*2180*/  @!P1 LDGSTS.E.BYPASS.LTC128B.128 [R120+0x1000], desc[UR4][R32.64] ;  /* 0x0100000020789fae */ /* 0x0007e2000b981a04 */
[----:B------:R-:W-:Y:S01]  /*2190*/  IADD3 R30, P1, PT, R121, R170, RZ ;  /* 0x000000aa791e7210 */ /* 0x000fe20007f3e0ff */
[----:B------:R-:W-:Y:S02]  /*21a0*/  VIADD R26, R16, 0x40 ;  /* 0x00000040101a7836 */ /* 0x000fe40000000000 */
[----:B------:R4:W-:Y:S01]  /*21b0*/  @!P0 LDGSTS.E.BYPASS.LTC128B.128 [R120+0x1800], desc[UR4][R28.64] ;  /* 0x018000001c788fae */ /* 0x0009e2000b981a04 */
[----:B------:R-:W-:Y:S01]  /*21c0*/  @!P4 LEA R38, P0, R166, R30, 0x5 ;  /* 0x0000001ea626c211 */ /* 0x000fe200078028ff */
[----:B------:R-:W-:Y:S02]  /*21d0*/  IMAD.X R31, R0, 0x1, R171, P1 ;  /* 0x00000001001f7824 */ /* 0x000fe400008e06ab */
[----:B------:R-:W-:Y:S01]  /*21e0*/  @!P2 LDGSTS.E.BYPASS.LTC128B.128 [R120+0x2000], desc[UR4][R170.64] ;  /* 0x02000000aa78afae */ /* 0x000fe2000b981a04 */
[----:B------:R-:W-:Y:S01]  /*21f0*/  ISETP.GE.AND P6, PT, R8, R5, PT ;  /* 0x000000050800720c */ /* 0x000fe20003fc6270 */
[----:B------:R-:W-:Y:S01]  /*2200*/  VIADD R24, R16, 0x50 ;  /* 0x0000005010187836 */ /* 0x000fe20000000000 */
[----:B------:R-:W-:Y:S01]  /*2210*/  @!P4 LEA.HI.X R39, R166, R31, R167, 0x5, P0 ;  /* 0x0000001fa627c211 */ /* 0x000fe200000f2ca7 */
[----:B------:R4:W-:Y:S01]  /*2220*/  @!P5 LDGSTS.E.BYPASS.LTC128B.128 [R120+0x2800], desc[UR4][R30.64] ;  /* 0x028000001e78dfae */ /* 0x0009e2000b981a04 */
[----:B------:R-:W-:-:S03]  /*2230*/  ISETP.GE.AND P5, PT, R26, R5, PT ;  /* 0x000000051a00720c */ /* 0x000fc60003fa6270 */
[----:B------:R4:W-:Y:S01]  /*2240*/  @!P4 LDGSTS.E.BYPASS.LTC128B.128 [R120+0x3000], desc[UR4][R38.64] ;  /* 0x030000002678cfae */ /* 0x0009e2000b981a04 */
[C---:B-1----:R-:W-:Y:S02]  /*2250*/  VIADD R22, R16.reuse, 0x60 ;  /* 0x0000006010167836 */ /* 0x042fe40000000000 */
[----:B--2---:R-:W-:-:S03]  /*2260*/  VIADD R20, R16, 0x70 ;  /* 0x0000007010147836 */ /* 0x004fc60000000000 */
[-C--:B------:R-:W-:Y:S02]  /*2270*/  ISETP.GE.AND P3, PT, R22, R5.reuse, PT ;  /* 0x000000051600720c */ /* 0x080fe40003f66270 */
[-C--:B------:R-:W-:Y:S02]  /*2280*/  ISETP.GE.AND P4, PT, R24, R5.reuse, PT ;  /* 0x000000051800720c */ /* 0x080fe40003f86270 */
[----:B------:R-:W-:Y:S01]  /*2290*/  ISETP.GE.AND P1, PT, R20, R5, PT ;  /* 0x000000051400720c */ /* 0x000fe20003f26270 */
[----:B------:R-:W-:Y:S01]  /*22a0*/  @!P5 IMAD.MOV.U32 R34, RZ, RZ, R30 ;  /* 0x000000ffff22d224 */ /* 0x000fe200078e001e */
[C---:B------:R-:W-:Y:S01]  /*22b0*/  @!P6 LEA R36, P0, R166.reuse, R30, 0x6 ;  /* 0x0000001ea624e211 */ /* 0x040fe200078030ff */
[----:B------:R-:W-:Y:S02]  /*22c0*/  @!P5 IMAD.MOV.U32 R35, RZ, RZ, R31 ;  /* 0x000000ffff23d224 */ /* 0x000fe400078e001f */
[----:B------:R-:W-:Y:S01]  /*22d0*/  @!P5 IMAD R11, R167, 0x60, RZ ;  /* 0x00000060a70bd824 */ /* 0x000fe200078e02ff */
[C---:B------:R-:W-:Y:S01]  /*22e0*/  @!P6 LEA.HI.X R37, R166.reuse, R31, R167, 0x6, P0 ;  /* 0x0000001fa625e211 */ /* 0x040fe200000f34a7 */
[----:B------:R-:W-:-:S04]  /*22f0*/  @!P5 IMAD.WIDE.U32 R34, R166, 0x60, R34 ;  /* 0x00000060a622d825 */ /* 0x000fc800078e0022 */
[--C-:B---3--:R-:W-:Y:S01]  /*2300*/  @!P3 IMAD.MOV.U32 R32, RZ, RZ, R30.reuse ;  /* 0x000000ffff20b224 */ /* 0x108fe200078e001e */
[----:B------:R1:W-:Y:S01]  /*2310*/  @!P6 LDGSTS.E.BYPASS.LTC128B.128 [R120+0x3800], desc[UR4][R36.64] ;  /* 0x038000002478efae */ /* 0x0003e2000b981a04 */
[--C-:B------:R-:W-:Y:S02]  /*2320*/  @!P3 IMAD.MOV.U32 R33, RZ, RZ, R31.reuse ;  /* 0x000000ffff21b224 */ /* 0x100fe400078e001f */
[----:B----4-:R-:W-:Y:S02]  /*2330*/  @!P1 IMAD.MOV.U32 R28, RZ, RZ, R30 ;  /* 0x000000ffff1c9224 */ /* 0x010fe400078e001e */
[----:B------:R-:W-:Y:S01]  /*2340*/  @!P1 IMAD.MOV.U32 R29, RZ, RZ, R31 ;  /* 0x000000ffff1d9224 */ /* 0x000fe200078e001f */
[C---:B------:R-:W-:Y:S01]  /*2350*/  @!P4 LEA R30, P0, R166.reuse, R30, 0x7 ;  /* 0x0000001ea61ec211 */ /* 0x040fe200078038ff */
[----:B------:R-:W-:Y:S02]  /*2360*/  @!P3 IMAD R9, R167, 0xa0, RZ ;  /* 0x000000a0a709b824 */ /* 0x000fe400078e02ff */
[C---:B------:R-:W-:Y:S01]  /*2370*/  @!P3 IMAD.WIDE.U32 R32, R166.reuse, 0xa0, R32 ;  /* 0x000000a0a620b825 */ /* 0x040fe200078e0020 */
[----:B------:R-:W-:-:S03]  /*2380*/  @!P4 LEA.HI.X R31, R166, R31, R167, 0x7, P0 ;  /* 0x0000001fa61fc211 */ /* 0x000fc600000f3ca7 */
[----:B------:R-:W-:Y:S02]  /*2390*/  @!P1 IMAD R7, R167, 0xc0, RZ ;  /* 0x000000c0a7079824 */ /* 0x000fe400078e02ff */
[----:B------:R-:W-:-:S04]  /*23a0*/  @!P1 IMAD.WIDE.U32 R28, R166, 0xc0, R28 ;  /* 0x000000c0a61c9825 */ /* 0x000fc800078e001c */
[----:B------:R-:W-:Y:S02]  /*23b0*/  @!P5 IMAD.IADD R35, R35, 0x1, R11 ;  /* 0x000000012323d824 */ /* 0x000fe400078e020b */
[----:B------:R-:W-:Y:S02]  /*23c0*/  @!P3 IMAD.IADD R33, R33, 0x1, R9 ;  /* 0x000000012121b824 */ /* 0x000fe400078e0209 */
[----:B------:R-:W-:Y:S01]  /*23d0*/  @!P1 IMAD.IADD R29, R29, 0x1, R7 ;  /* 0x000000011d1d9824 */ /* 0x000fe200078e0207 */
[----:B------:R1:W-:Y:S04]  /*23e0*/  @!P5 LDGSTS.E.BYPASS.LTC128B.128 [R120+0x4000], desc[UR4][R34.64] ;  /* 0x040000002278dfae */ /* 0x0003e8000b981a04 */
        /* <DEDUP_REMOVED lines=12> */
[----:B------:R-:W-:Y:S02]  /*24b0*/  ISETP.GE.AND P1, PT, R10, R5, PT ;  /* 0x000000050a00720c */ /* 0x000fe40003f26270 */
[----:B------:R-:W-:Y:S01]  /*24c0*/  LEA.HI.X R173, R18, R15, R173, 0x1, P3 ;  /* 0x0000000f12ad7211 */ /* 0x000fe200018f0cad */
[----:B------:R-:W-:Y:S01]  /*24d0*/  BAR.SYNC.DEFER_BLOCKING 0x0 ;  /* 0x0000000000007b1d */ /* 0x000fe20000010000 */
[----:B------:R-:W-:Y:S02]  /*24e0*/  SHF.L.U64.HI R12, R116, 0x4, R117 ;  /* 0x00000004740c7819 */ /* 0x000fe40000010275 */
[----:B------:R-:W-:-:S04]  /*24f0*/  LEA R10, P3, R9, R172, 0x1 ;  /* 0x000000ac090a7211 */ /* 0x000fc800078608ff */
[----:B------:R-:W-:Y:S02]  /*2500*/  LEA.HI.X R11, R9, R173, R12, 0x1, P3 ;  /* 0x000000ad090b7211 */ /* 0x000fe400018f0c0c */
[-C--:B------:R-:W-:Y:S02]  /*2510*/  ISETP.GE.AND P6, PT, R8, R5.reuse, PT ;  /* 0x000000050800720c */ /* 0x080fe40003fc6270 */
[-C--:B------:R-:W-:Y:S01]  /*2520*/  ISETP.GE.AND P3, PT, R22, R5.reuse, PT ;  /* 0x000000051600720c */ /* 0x080fe20003f66270 */
[----:B------:R-:W-:Y:S01]  /*2530*/  IMAD.SHL.U32 R122, R175, 0x40, RZ ;  /* 0x00000040af7a7824 */ /* 0x000fe200078e00ff */
[-C--:B------:R-:W-:Y:S02]  /*2540*/  ISETP.GE.AND P5, PT, R26, R5.reuse, PT ;  /* 0x000000051a00720c */ /* 0x080fe40003fa6270 */
[----:B------:R-:W-:Y:S02]  /*2550*/  SHF.R.U32.HI R168, RZ, 0x4, R175 ;  /* 0x00000004ffa87819 */ /* 0x000fe400000116af */
[----:B------:R-:W-:-:S02]  /*2560*/  ISETP.GE.AND P4, PT, R24, R5, PT ;  /* 0x000000051800720c */ /* 0x000fc40003f86270 */
[----:B------:R-:W-:Y:S01]  /*2570*/  LOP3.LUT R13, R175, 0x8, RZ, 0xc0, !PT ;  /* 0x00000008af0d7812 */ /* 0x000fe200078ec0ff */
        /* <DEDUP_REMOVED lines=11> */
[----:B------:R-:W-:Y:S01]  /*2630*/  @!P1 LEA R18, P0, R116, R10, 0x5 ;  /* 0x0000000a74129211 */ /* 0x000fe200078028ff */
[----:B------:R-:W-:Y:S01]  /*2640*/  IMAD.SHL.U32 R9, R168, 0x400, RZ ;  /* 0x00000400a8097824 */ /* 0x000fe200078e00ff */
[----:B------:R-:W-:Y:S01]  /*2650*/  SHF.R.U32.HI R7, RZ, 0x1, R175 ;  /* 0x00000001ff077819 */ /* 0x000fe200000116af */
[----:B------:R-:W-:Y:S01]  /*2660*/  IMAD.SHL.U32 R177, R175, 0x20, RZ ;  /* 0x00000020afb17824 */ /* 0x000fe200078e00ff */
[----:B------:R-:W-:Y:S02]  /*2670*/  @!P1 LEA.HI.X R19, R116, R11, R117, 0x5, P0 ;  /* 0x0000000b74139211 */ /* 0x000fe400000f2c75 */
[----:B------:R-:W-:-:S02]  /*2680*/  LOP3.LUT R16, R122, 0x1c0, RZ, 0xc0, !PT ;  /* 0x000001c07a107812 */ /* 0x000fc400078ec0ff */
[----:B------:R-:W-:Y:S01]  /*2690*/  LOP3.LUT R13, R13, 0x1c0, R122, 0x78, !PT ;  /* 0x000001c00d0d7812 */ /* 0x000fe200078e787a */
[----:B------:R-:W-:Y:S01]  /*26a0*/  @P1 STS.128 [R120+0x7000], RZ ;  /* 0x007000ff78001388 */ /* 0x000fe20000000c00 */
[----:B------:R-:W-:Y:S02]  /*26b0*/  LOP3.LUT R7, R16, 0x8, R7, 0xf8, !PT ;  /* 0x0000000810077812 */ /* 0x000fe400078ef807 */
[----:B------:R-:W-:Y:S01]  /*26c0*/  LOP3.LUT R5, R13, 0x38, R6, 0x78, !PT ;  /* 0x000000380d057812 */ /* 0x000fe200078e7806 */
[----:B------:R-:W-:Y:S01]  /*26d0*/  @!PT LDS RZ, [RZ] ;  /* 0x00000000fffff984 */ /* 0x000fe20000000800 */
[----:B------:R-:W-:Y:S01]  /*26e0*/  @!PT LDS RZ, [RZ] ;  /* 0x00000000fffff984 */ /* 0x000fe20000000800 */
[----:B------:R-:W-:Y:S01]  /*26f0*/  @!PT LDS RZ, [RZ] ;  /* 0x00000000fffff984 */ /* 0x000fe20000000800 */
[----:B------:R-:W-:Y:S01]  /*2700*/  @!P1 LDGSTS.E.BYPASS.LTC128B.128 [R120+0x7000], desc[UR4][R18.64] ;  /* 0x0700000012789fae */ /* 0x000fe2000b981a04 */
[----:B------:R-:W-:Y:S01]  /*2710*/  LOP3.LUT R12, R9, 0x400, RZ, 0xc0, !PT ;  /* 0x00000400090c7812 */ /* 0x000fe200078ec0ff */
[----:B------:R-:W-:Y:S01]  /*2720*/  @!P3 IMAD.MOV.U32 R22, RZ, RZ, R10 ;  /* 0x000000ffff16b224 */ /* 0x000fe200078e000a */
[----:B------:R-:W-:Y:S01]  /*2730*/  @!P6 LEA R16, P1, R116, R10, 0x6 ;  /* 0x0000000a7410e211 */ /* 0x000fe200078230ff */
[----:B------:R-:W-:Y:S01]  /*2740*/  @!P3 IMAD.MOV.U32 R23, RZ, RZ, R11 ;  /* 0x000000ffff17b224 */ /* 0x000fe200078e000b */
[----:B------:R-:W-:Y:S01]  /*2750*/  LOP3.LUT R177, R177, 0x7c00, RZ, 0xc0, !PT ;  /* 0x00007c00b1b17812 */ /* 0x000fe200078ec0ff */
[----:B------:R-:W-:-:S02]  /*2760*/  @!P5 IMAD R8, R117, 0x60, RZ ;  /* 0x000000607508d824 */ /* 0x000fc400078e02ff */
[C---:B------:R-:W-:Y:S01]  /*2770*/  @!P5 IMAD.WIDE.U32 R14, R116.reuse, 0x60, R10 ;  /* 0x00000060740ed825 */ /* 0x040fe200078e000a */
[----:B------:R-:W-:Y:S02]  /*2780*/  LOP3.LUT R6, R7, 0x38, R6, 0x78, !PT ;  /* 0x0000003807067812 */ /* 0x000fe400078e7806 */
[C---:B------:R-:W-:Y:S01]  /*2790*/  @!P6 LEA.HI.X R17, R116.reuse, R11, R117, 0x6, P1 ;  /* 0x0000000b7411e211 */ /* 0x040fe200008f3475 */
[----:B------:R-:W-:Y:S01]  /*27a0*/  @!P2 IMAD.MOV.U32 R20, RZ, RZ, R10 ;  /* 0x000000ffff14a224 */ /* 0x000fe200078e000a */
[----:B--2---:R-:W-:Y:S01]  /*27b0*/  @!P4 LEA R10, P0, R116, R10, 0x7 ;  /* 0x0000000a740ac211 */ /* 0x004fe200078038ff */
[----:B------:R-:W-:Y:S01]  /*27c0*/  @!P2 IMAD.MOV.U32 R21, RZ, RZ, R11 ;  /* 0x000000ffff15a224 */ /* 0x000fe200078e000b */
[----:B------:R-:W-:Y:S01]  /*27d0*/  LOP3.LUT R163, R177, 0x200, R122, 0xf8, !PT ;  /* 0x00000200b1a37812 */ /* 0x000fe200078ef87a */
[----:B------:R-:W-:Y:S02]  /*27e0*/  IMAD R5, R5, 0x2, R12 ;  /* 0x0000000205057824 */ /* 0x000fe400078e020c */
[----:B------:R-:W-:-:S02]  /*27f0*/  @!P3 IMAD R12, R117, 0xa0, RZ ;  /* 0x000000a0750cb824 */ /* 0x000fc400078e02ff */
[C---:B------:R-:W-:Y:S01]  /*2800*/  @!P3 IMAD.WIDE.U32 R22, R116.reuse, 0xa0, R22 ;  /* 0x000000a07416b825 */ /* 0x040fe200078e0016 */
[C---:B------:R-:W-:Y:S01]  /*2810*/  @!P4 LEA.HI.X R11, R116.reuse, R11, R117, 0x7, P0 ;  /* 0x0000000b740bc211 */ /* 0x040fe200000f3c75 */
[----:B------:R-:W-:Y:S02]  /*2820*/  @P6 STS.128 [R120+0x7800], RZ ;  /* 0x007800ff78006388 */ /* 0x000fe40000000c00 */
        /* <DEDUP_REMOVED lines=18> */
[----:B------:R-:W-:Y:S01]  /*2950*/  IMAD.IADD R162, R164, 0x1, R5 ;  /* 0x00000001a4a27824 */ /* 0x000fe200078e0205 */
        /* <DEDUP_REMOVED lines=15> */
[----:B--2---:R-:W-:Y:S04]  /*2a50*/  LDSM.16.M88.4 R16, [R163] ;  /* 0x00000000a310783b */ /* 0x004fe80000000200 */
[----:B------:R-:W2:Y:S01]  /*2a60*/  LDSM.16.M88.4 R56, [R162+0x3000] ;  /* 0x00300000a238783b */ /* 0x000ea20000000200 */
[----:B------:R-:W-:Y:S01]  /*2a70*/  R2P PR, R175, 0x6 ;  /* 0x00000006af007804 */ /* 0x000fe20000000000 */
[----:B------:R-:W-:-:S02]  /*2a80*/  IMAD.MOV.U32 R5, RZ, RZ, 0x20 ;  /* 0x00000020ff057424 */ /* 0x000fc400078e00ff */
[----:B------:R-:W4:Y:S03]  /*2a90*/  LDSM.16.M88.4 R48, [R162+0x3800] ;  /* 0x00380000a230783b */ /* 0x000f260000000200 */
[----:B------:R-:W-:Y:S01]  /*2aa0*/  SEL R5, R5, 0xffffffe0, !P1 ;  /* 0xffffffe005057807 */ /* 0x000fe20004800000 */
[----:B-1----:R-:W-:Y:S04]  /*2ab0*/  LDSM.16.M88.4 R32, [R162+0x4800] ;  /* 0x00480000a220783b */ /* 0x002fe80000000200 */
[--C-:B------:R-:W-:Y:S01]  /*2ac0*/  IMAD.IADD R161, R163, 0x1, R5.reuse ;  /* 0x00000001a3a17824 */ /* 0x100fe200078e0205 */
[----:B------:R-:W-:Y:S01]  /*2ad0*/  LDSM.16.M88.4 R24, [R162+0x5000] ;  /* 0x00500000a218783b */ /* 0x000fe20000000200 */
[----:B------:R-:W-:-:S03]  /*2ae0*/  IMAD.IADD R157, R162, 0x1, R5 ;  /* 0x00000001a29d7824 */ /* 0x000fc600078e0205 */
[----:B------:R-:W-:Y:S04]  /*2af0*/  LDSM.16.M88.4 R72, [R162+0x2000] ;  /* 0x00200000a248783b */ /* 0x000fe80000000200 */
[----:B---3--:R-:W-:Y:S04]  /*2b00*/  LDSM.16.M88.4 R8, [R161] ;  /* 0x00000000a108783b */ /* 0x008fe80000000200 */
[----:B------:R-:W1:Y:S04]  /*2b10*/  LDSM.16.M88.4 R80, [R157+0x3000] ;  /* 0x003000009d50783b */ /* 0x000e680000000200 */
[----:B------:R-:W3:Y:S04]  /*2b20*/  LDSM.16.M88.4 R12, [R157+0x3800] ;  /* 0x003800009d0c783b */ /* 0x000ee80000000200 */
[----:B------:R-:W5:Y:S04]  /*2b30*/  LDSM.16.M88.4 R64, [R162+0x2800] ;  /* 0x00280000a240783b */ /* 0x000f680000000200 */
[----:B------:R-:W5:Y:S01]  /*2b40*/  LDSM.16.M88.4 R40, [R162+0x4000] ;  /* 0x00400000a228783b */ /* 0x000f620000000200 */
[C---:B--2---:R-:W-:Y:S03]  /*2b50*/  HMMA.16816.F32.BF16 R60, R16.reuse, R56, RZ ;  /* 0x00000038103c723c */ /* 0x044fe600000418ff */
[----:B------:R-:W2:Y:S04]  /*2b60*/  LDSM.16.M88.4 R100, [R162+0x5800] ;  /* 0x00580000a264783b */ /* 0x000ea80000000200 */
[----:B------:R-:W2:Y:S01]  /*2b70*/  LDSM.16.M88.4 R84, [R157+0x4800] ;  /* 0x004800009d54783b */ /* 0x000ea20000000200 */
[C---:B------:R-:W-:Y:S03]  /*2b80*/  HMMA.16816.F32.BF16 R56, R16.reuse, R58, RZ ;  /* 0x0000003a1038723c */ /* 0x040fe600000418ff */
[----:B------:R-:W-:Y:S04]  /*2b90*/  LDSM.16.M88.4 R96, [R157+0x2000] ;  /* 0x002000009d60783b */ /* 0x000fe80000000200 */
[----:B------:R-:W-:Y:S01]  /*2ba0*/  LDSM.16.M88.4 R92, [R157+0x2800] ;  /* 0x002800009d5c783b */ /* 0x000fe20000000200 */
[----:B----4-:R-:W-:Y:S03]  /*2bb0*/  HMMA.16816.F32.BF16 R52, R16, R48, RZ ;  /* 0x000000301034723c */ /* 0x010fe600000418ff */
[----:B------:R-:W-:Y:S01]  /*2bc0*/  LDSM.16.M88.4 R88, [R157+0x4000] ;  /* 0x004000009d58783b */ /* 0x000fe20000000200 */
[----:B------:R-:W-:-:S03]  /*2bd0*/  IMAD.MOV.U32 R7, RZ, RZ, 0x40 ;  /* 0x00000040ff077424 */ /* 0x000fc600078e00ff */
[----:B------:R-:W0:Y:S01]  /*2be0*/  LDGDEPBAR ;  /* 0x00000000000079af */ /* 0x000e220000000000 */
[----:B------:R-:W-:Y:S08]  /*2bf0*/  HMMA.16816.F32.BF16 R48, R16, R50, RZ ;  /* 0x000000321030723c */ /* 0x000ff000000418ff */
[C---:B-1----:R-:W-:Y:S08]  /*2c00*/  HMMA.16816.F32.BF16 R60, R8.reuse, R80, R60 ;  /* 0x00000050083c723c */ /* 0x042ff0000004183c */
[C---:B------:R-:W-:Y:S01]  /*2c10*/  HMMA.16816.F32.BF16 R56, R8.reuse, R82, R56 ;  /* 0x000000520838723c */ /* 0x040fe20000041838 */
[----:B------:R-:W1:Y:S07]  /*2c20*/  LDSM.16.M88.4 R80, [R157+0x5000] ;  /* 0x005000009d50783b */ /* 0x000e6e0000000200 */
[C---:B---3--:R-:W-:Y:S08]  /*2c30*/  HMMA.16816.F32.BF16 R52, R8.reuse, R12, R52 ;  /* 0x0000000c0834723c */ /* 0x048ff00000041834 */
[----:B------:R-:W-:Y:S01]  /*2c40*/  HMMA.16816.F32.BF16 R48, R8, R14, R48 ;  /* 0x0000000e0830723c */ /* 0x000fe20000041830 */
[----:B------:R-:W3:Y:S01]  /*2c50*/  LDSM.16.M88.4 R12, [R157+0x5800] ;  /* 0x005800009d0c783b */ /* 0x000ee20000000200 */
[----:B------:R-:W-:-:S06]  /*2c60*/  SEL R7, R7, 0xffffffc0, !P2 ;  /* 0xffffffc007077807 */ /* 0x000fcc0005000000 */
[----:B------:R-:W-:Y:S01]  /*2c70*/  HMMA.16816.F32.BF16 R36, R16, R32, RZ ;  /* 0x000000201024723c */ /* 0x000fe200000418ff */
[--C-:B------:R-:W-:Y:S02]  /*2c80*/  IMAD.IADD R160, R163, 0x1, R7.reuse ;  /* 0x00000001a3a07824 */ /* 0x100fe400078e0207 */
[----:B------:R-:W-:-:S03]  /*2c90*/  IMAD.IADD R156, R162, 0x1, R7 ;  /* 0x00000001a29c7824 */ /* 0x000fc600078e0207 */
[----:B------:R-:W-:Y:S02]  /*2ca0*/  LDSM.16.M88.4 R112, [R160] ;  /* 0x00000000a070783b */ /* 0x000fe40000000200 */
[C---:B------:R-:W-:Y:S02]  /*2cb0*/  HMMA.16816.F32.BF16 R28, R16.reuse, R24, RZ ;  /* 0x00000018101c723c */ /* 0x040fe400000418ff */
[----:B------:R-:W4:Y:S04]  /*2cc0*/  LDSM.16.M88.4 R108, [R156+0x2000] ;  /* 0x002000009c6c783b */ /* 0x000f280000000200 */
[----:B------:R-:W4:Y:S02]  /*2cd0*/  LDSM.16.M88.4 R104, [R156+0x2800] ;  /* 0x002800009c68783b */ /* 0x000f240000000200 */
        /* <DEDUP_REMOVED lines=8> */
[C---:B--2---:R-:W-:Y:S08]  /*2d60*/  HMMA.16816.F32.BF16 R20, R16.reuse, R100, RZ ;  /* 0x000000641014723c */ /* 0x044ff000000418ff */
[----:B------:R-:W-:Y:S01]  /*2d70*/  HMMA.16816.F32.BF16 R16, R16, R102, RZ ;  /* 0x000000661010723c */ /* 0x000fe200000418ff */
[C---:B------:R-:W-:Y:S01]  /*2d80*/  IMAD.IADD R159, R5.reuse, 0x1, R160 ;  /* 0x00000001059f7824 */ /* 0x040fe200078e02a0 */
[----:B------:R-:W-:Y:S01]  /*2d90*/  LDSM.16.M88.4 R100, [R156+0x3000] ;  /* 0x003000009c64783b */ /* 0x000fe20000000200 */
[----:B------:R-:W-:-:S05]  /*2da0*/  IMAD.IADD R155, R5, 0x1, R156 ;  /* 0x00000001059b7824 */ /* 0x000fca00078e029c */
[C---:B------:R-:W-:Y:S08]  /*2db0*/  HMMA.16816.F32.BF16 R36, R8.reuse, R84, R36 ;  /* 0x000000540824723c */ /* 0x040ff00000041824 */
        /* <DEDUP_REMOVED lines=16> */
[----:B------:R-:W-:Y:S04]  /*2ec0*/  LDSM.16.M88.4 R12, [R159] ;  /* 0x000000009f0c783b */ /* 0x000fe80000000200 */
[----:B------:R-:W3:Y:S03]  /*2ed0*/  LDSM.16.M88.4 R8, [R155+0x2000] ;  /* 0x002000009b08783b */ /* 0x000ee60000000200 */
[C---:B----4-:R-:W-:Y:S08]  /*2ee0*/  HMMA.16816.F32.BF16 R76, R112.reuse, R108, R76 ;  /* 0x0000006c704c723c */ /* 0x050ff0000004184c */
[C---:B------:R-:W-:Y:S08]  /*2ef0*/  HMMA.16816.F32.BF16 R68, R112.reuse, R104, R68 ;  /* 0x000000687044723c */ /* 0x040ff00000041844 */
[C---:B------:R-:W-:Y:S01]  /*2f00*/  HMMA.16816.F32.BF16 R64, R112.reuse, R106, R64 ;  /* 0x0000006a7040723c */ /* 0x040fe20000041840 */
[----:B------:R-:W4:Y:S07]  /*2f10*/  LDSM.16.M88.4 R104, [R155+0x2800] ;  /* 0x002800009b68783b */ /* 0x000f2e0000000200 */
[C---:B------:R-:W-:Y:S08]  /*2f20*/  HMMA.16816.F32.BF16 R72, R112.reuse, R110, R72 ;  /* 0x0000006e7048723c */ /* 0x040ff00000041848 */
[----:B--2---:R-:W-:Y:S01]  /*2f30*/  HMMA.16816.F32.BF16 R28, R112, R84, R28 ;  /* 0x00000054701c723c */ /* 0x004fe2000004181c */
[----:B------:R-:W-:-:S07]  /*2f40*/  IMAD.SHL.U32 R84, R175, 0x2, RZ ;  /* 0x00000002af547824 */ /* 0x000fce00078e00ff */
[C---:B-1----:R-:W-:Y:S08]  /*2f50*/  HMMA.16816.F32.BF16 R20, R112.reuse, R80, R20 ;  /* 0x000000507014723c */ /* 0x042ff00000041814 */
[----:B------:R-:W-:Y:S01]  /*2f60*/  HMMA.16816.F32.BF16 R16, R112, R82, R16 ;  /* 0x000000527010723c */ /* 0x000fe20000041810 */
[----:B------:R-:W1:Y:S07]  /*2f70*/  LDSM.16.M88.4 R80, [R155+0x3000] ;  /* 0x003000009b50783b */ /* 0x000e6e0000000200 */
[----:B---3--:R-:W-:Y:S01]  /*2f80*/  HMMA.16816.F32.BF16 R76, R12, R8, R76 ;  /* 0x000000080c4c723c */ /* 0x008fe2000004184c */
[----:B------:R-:W-:-:S07]  /*2f90*/  LOP3.LUT R9, R84, 0x6, RZ, 0xc0, !PT ;  /* 0x0000000654097812 */ /* 0x000fce00078ec0ff */
[----:B------:R-:W-:Y:S01]  /*2fa0*/  HMMA.16816.F32.BF16 R40, R112, R94, R40 ;  /* 0x0000005e7028723c */ /* 0x000fe20000041828 */
[----:B------:R-:W-:-:S04]  /*2fb0*/  IMAD.IADD R94, R184, 0x1, R9 ;  /* 0x00000001b85e7824 */ /* 0x000fc800078e0209 */
[----:B------:R-:W-:-:S03]  /*2fc0*/  VIADD R8, R94, 0x8 ;  /* 0x000000085e087836 */ /* 0x000fc60000000000 */
[----:B------:R-:W-:Y:S01]  /*2fd0*/  HMMA.16816.F32.BF16 R72, R12, R10, R72 ;  /* 0x0000000a0c48723c */ /* 0x000fe20000041848 */
[----:B------:R-:W-:Y:S01]  /*2fe0*/  VIADD R10, R94, 0x1 ;  /* 0x000000015e0a7836 */ /* 0x000fe20000000000 */
[----:B------:R-:W-:-:S04]  /*2ff0*/  ISETP.GE.AND P1, PT, R8, R123, PT ;  /* 0x0000007b0800720c */ /* 0x000fc80003f26270 */
[----:B------:R-:W-:Y:S02]  /*3000*/  ISETP.GE.AND P2, PT, R10, R123, PT ;  /* 0x0000007b0a00720c */ /* 0x000fe40003f46270 */
[----:B------:R-:W-:Y:S01]  /*3010*/  HMMA.16816.F32.BF16 R60, R112, R100, R60 ;  /* 0x00000064703c723c */ /* 0x000fe2000004183c */
[----:B------:R-:W2:Y:S01]  /*3020*/  LDSM.16.M88.4 R8, [R155+0x3800] ;  /* 0x003800009b08783b */ /* 0x000ea20000000200 */
[----:B------:R-:W-:-:S06]  /*3030*/  VIADD R84, R94, 0x9 ;  /* 0x000000095e547836 */ /* 0x000fcc0000000000 */
[----:B------:R-:W-:Y:S01]  /*3040*/  HMMA.16816.F32.BF16 R56, R112, R102, R56 ;  /* 0x000000667038723c */ /* 0x000fe20000041838 */
[----:B------:R-:W-:Y:S01]  /*3050*/  ISETP.GE.AND P0, PT, R84, R123, PT ;  /* 0x0000007b5400720c */ /* 0x000fe20003f06270 */
[----:B------:R-:W-:-:S06]  /*3060*/  VIADD R84, R94, 0x18 ;  /* 0x000000185e547836 */ /* 0x000fcc0000000000 */
[----:B----4-:R-:W-:Y:S01]  /*3070*/  HMMA.16816.F32.BF16 R68, R12, R104, R68 ;  /* 0x000000680c44723c */ /* 0x010fe20000041844 */
[-C--:B------:R-:W-:Y:S01]  /*3080*/  ISETP.GE.AND P4, PT, R84, R123.reuse, PT ;  /* 0x0000007b5400720c */ /* 0x080fe20003f86270 */
[C---:B------:R-:W-:Y:S01]  /*3090*/  VIADD R84, R94.reuse, 0x19 ;  /* 0x000000195e547836 */ /* 0x040fe20000000000 */
[----:B------:R-:W-:-:S05]  /*30a0*/  ISETP.GE.AND P3, PT, R94, R123, PT ;  /* 0x0000007b5e00720c */ /* 0x000fca0003f66270 */
[----:B------:R-:W-:Y:S01]  /*30b0*/  HMMA.16816.F32.BF16 R36, R112, R88, R36 ;  /* 0x000000587024723c */ /* 0x000fe20000041824 */
[----:B------:R-:W-:Y:S01]  /*30c0*/  VIADD R88, R94, 0x10 ;  /* 0x000000105e587836 */ /* 0x000fe20000000000 */
[----:B------:R-:W-:-:S04]  /*30d0*/  FSEL R100, R75, -INF , !P0 ;  /* 0xff8000004b647808 */ /* 0x000fc80004000000 */
[----:B------:R-:W-:Y:S02]  /*30e0*/  ISETP.GE.AND P6, PT, R88, R123, PT ;  /* 0x0000007b5800720c */ /* 0x000fe40003fc6270 */
[----:B------:R-:W-:Y:S01]  /*30f0*/  HMMA.16816.F32.BF16 R52, R112, R96, R52 ;  /* 0x000000607034723c */ /* 0x000fe20000041834 */
[----:B------:R-:W-:-:S07]  /*3100*/  FSEL R88, R76, -INF , !P3 ;  /* 0xff8000004c587808 */ /* 0x000fce0005800000 */
[----:B-1----:R-:W-:Y:S01]  /*3110*/  HMMA.16816.F32.BF16 R60, R12, R80, R60 ;  /* 0x000000500c3c723c */ /* 0x002fe2000004183c */
[----:B------:R-:W-:Y:S01]  /*3120*/  VIADD R80, R94, 0x28 ;  /* 0x000000285e507836 */ /* 0x000fe20000000000 */
[----:B------:R-:W-:Y:S02]  /*3130*/  FSEL R81, R74, -INF , !P1 ;  /* 0xff8000004a517808 */ /* 0x000fe40004800000 */
[----:B------:R-:W-:-:S04]  /*3140*/  FSEL R74, R72, -INF , !P1 ;  /* 0xff800000484a7808 */ /* 0x000fc80004800000 */
[----:B------:R-:W-:Y:S01]  /*3150*/  HMMA.16816.F32.BF16 R32, R112, R90, R32 ;  /* 0x0000005a7020723c */ /* 0x000fe20000041820 */
[----:B------:R-:W-:Y:S02]  /*3160*/  FSEL R90, R78, -INF , !P3 ;  /* 0xff8000004e5a7808 */ /* 0x000fe40005800000 */
[----:B------:R-:W-:Y:S01]  /*3170*/  ISETP.GE.AND P3, PT, R84, R123, PT ;  /* 0x0000007b5400720c */ /* 0x000fe20003f66270 */
[----:B------:R-:W-:Y:S01]  /*3180*/  VIADD R84, R94, 0x20 ;  /* 0x000000205e547836 */ /* 0x000fe20000000000 */
[----:B------:R-:W-:-:S03]  /*3190*/  FSEL R72, R73, -INF , !P0 ;  /* 0xff80000049487808 */ /* 0x000fc60004000000 */
[----:B------:R-:W-:Y:S01]  /*31a0*/  HMMA.16816.F32.BF16 R24, R112, R86, R24 ;  /* 0x000000567018723c */ /* 0x000fe20000041818 */
[----:B------:R-:W-:Y:S01]  /*31b0*/  VIADD R86, R94, 0x11 ;  /* 0x000000115e567836 */ /* 0x000fe20000000000 */
[----:B------:R-:W-:Y:S01]  /*31c0*/  ISETP.GE.AND P0, PT, R80, R123, PT ;  /* 0x0000007b5000720c */ /* 0x000fe20003f06270 */
[----:B------:R-:W-:-:S05]  /*31d0*/  VIADD R80, R94, 0x29 ;  /* 0x000000295e507836 */ /* 0x000fca0000000000 */
[----:B------:R-:W-:Y:S01]  /*31e0*/  HMMA.16816.F32.BF16 R64, R12, R106, R64 ;  /* 0x0000006a0c40723c */ /* 0x000fe20000041840 */
[----:B------:R-:W-:Y:S02]  /*31f0*/  ISETP.GE.AND P5, PT, R86, R123, PT ;  /* 0x0000007b5600720c */ /* 0x000fe40003fa6270 */
[----:B------:R-:W-:Y:S02]  /*3200*/  FSEL R86, R77, -INF , !P2 ;  /* 0xff8000004d567808 */ /* 0x000fe40005000000 */
[----:B------:R-:W-:-:S03]  /*3210*/  FSEL R152, R70, -INF , !P6 ;  /* 0xff80000046987808 */ /* 0x000fc60007000000 */
[----:B------:R-:W-:Y:S01]  /*3220*/  HMMA.16816.F32.BF16 R44, R112, R92, R44 ;  /* 0x0000005c702c723c */ /* 0x000fe2000004182c */
[----:B------:R-:W-:Y:S02]  /*3230*/  FSEL R92, R79, -INF , !P2 ;  /* 0xff8000004f5c7808 */ /* 0x000fe40005000000 */
[----:B------:R-:W-:Y:S01]  /*3240*/  ISETP.GE.AND P2, PT, R84, R123, PT ;  /* 0x0000007b5400720c */ /* 0x000fe20003f46270 */
[----:B------:R-:W-:-:S04]  /*3250*/  VIADD R84, R94, 0x21 ;  /* 0x000000215e547836 */ /* 0x000fc80000000000 */
[----:B------:R-:W-:Y:S01]  /*3260*/  HMMA.16816.F32.BF16 R56, R12, R82, R56 ;  /* 0x000000520c38723c */ /* 0x000fe20000041838 */
[----:B------:R-:W-:Y:S01]  /*3270*/  FSEL R82, R68, -INF , !P6 ;  /* 0xff80000044527808 */ /* 0x000fe20007000000 */
[----:B------:R-:W1:Y:S01]  /*3280*/  LDSM.16.M88.4 R76, [R155+0x4000] ;  /* 0x004000009b4c783b */ /* 0x000e620000000200 */
[----:B------:R-:W-:Y:S01]  /*3290*/  ISETP.GE.AND P6, PT, R80, R123, PT ;  /* 0x0000007b5000720c */ /* 0x000fe20003fc6270 */
[----:B------:R-:W-:-:S04]  /*32a0*/  VIADD R80, R94, 0x30 ;  /* 0x000000305e507836 */ /* 0x000fc80000000000 */
[----:B------:R-:W-:Y:S01]  /*32b0*/  HMMA.16816.F32.BF16 R48, R112, R98, R48 ;  /* 0x000000627030723c */ /* 0x000fe20000041830 */
[-C--:B------:R-:W-:Y:S02]  /*32c0*/  ISETP.GE.AND P1, PT, R84, R123.reuse, PT ;  /* 0x0000007b5400720c */ /* 0x080fe40003f26270 */
[----:B------:R-:W-:Y:S02]  /*32d0*/  FSEL R154, R71, -INF , !P5 ;  /* 0xff800000479a7808 */ /* 0x000fe40006800000 */
[----:B------:R-:W-:Y:S02]  /*32e0*/  FSEL R84, R69, -INF , !P5 ;  /* 0xff80000045547808 */ /* 0x000fe40006800000 */
[----:B------:R-:W-:Y:S01]  /*32f0*/  ISETP.GE.AND P5, PT, R80, R123, PT ;  /* 0x0000007b5000720c */ /* 0x000fe20003fa6270 */
[C---:B------:R-:W-:Y:S01]  /*3300*/  VIADD R80, R94.reuse, 0x31 ;  /* 0x000000315e507836 */ /* 0x040fe20000000000 */
[----:B--2---:R-:W-:Y:S01]  /*3310*/  HMMA.16816.F32.BF16 R52, R12, R8, R52 ;  /* 0x000000080c34723c */ /* 0x004fe20000041834 */
[----:B------:R-:W-:Y:S01]  /*3320*/  VIADD R8, R94, 0x38 ;  /* 0x000000385e087836 */ /* 0x000fe20000000000 */
[----:B------:R-:W-:Y:S01]  /*3330*/  FSEL R158, R66, -INF , !P4 ;  /* 0xff800000429e7808 */ /* 0x000fe20006000000 */
[----:B------:R-:W2:Y:S01]  /*3340*/  LDSM.16.M88.4 R68, [R155+0x4800] ;  /* 0x004800009b44783b */ /* 0x000ea20000000200 */
[----:B------:R-:W-:-:S02]  /*3350*/  FSEL R98, R64, -INF , !P4 ;  /* 0xff80000040627808 */ /* 0x000fc40006000000 */
[-C--:B------:R-:W-:Y:S02]  /*3360*/  ISETP.GE.AND P4, PT, R80, R123.reuse, PT ;  /* 0x0000007b5000720c */ /* 0x080fe40003f86270 */
[----:B------:R-:W-:Y:S02]  /*3370*/  FSEL R80, R67, -INF , !P3 ;  /* 0xff80000043507808 */ /* 0x000fe40005800000 */
[----:B------:R-:W-:Y:S02]  /*3380*/  FSEL R96, R65, -INF , !P3 ;  /* 0xff80000041607808 */ /* 0x000fe40005800000 */
[----:B------:R-:W-:Y:S01]  /*3390*/  ISETP.GE.AND P3, PT, R8, R123, PT ;  /* 0x0000007b0800720c */ /* 0x000fe20003f66270 */
[----:B------:R-:W-:Y:S01]  /*33a0*/  VIADD R8, R94, 0x39 ;  /* 0x000000395e087836 */ /* 0x000fe20000000000 */
[----:B------:R-:W-:Y:S01]  /*33b0*/  FSEL R206, R62, -INF , !P2 ;  /* 0xff8000003ece7808 */ /* 0x000fe20005000000 */
[----:B------:R-:W-:Y:S01]  /*33c0*/  HMMA.16816.F32.BF16 R48, R12, R10, R48 ;  /* 0x0000000a0c30723c */ /* 0x000fe20000041830 */
[----:B------:R-:W-:-:S02]  /*33d0*/  FSEL R102, R60, -INF , !P2 ;  /* 0xff8000003c667808 */ /* 0x000fc40005000000 */
[----:B------:R-:W-:Y:S02]  /*33e0*/  ISETP.GE.AND P2, PT, R8, R123, PT ;  /* 0x0000007b0800720c */ /* 0x000fe40003f46270 */
[----:B------:R-:W3:Y:S01]  /*33f0*/  LDSM.16.M88.4 R8, [R155+0x5000] ;  /* 0x005000009b08783b */ /* 0x000ee20000000200 */
[----:B------:R-:W-:Y:S01]  /*3400*/  FSEL R66, R56, -INF , !P0 ;  /* 0xff80000038427808 */ /* 0x000fe20004000000 */
[----:B------:R-:W-:Y:S01]  /*3410*/  VIADD R56, R94, 0x49 ;  /* 0x000000495e387836 */ /* 0x000fe20000000000 */
[----:B------:R-:W-:Y:S02]  /*3420*/  FSEL R114, R54, -INF , !P5 ;  /* 0xff80000036727808 */ /* 0x000fe40006800000 */
[----:B------:R-:W-:Y:S02]  /*3430*/  FSEL R190, R52, -INF , !P5 ;  /* 0xff80000034be7808 */ /* 0x000fe40006800000 */
[----:B------:R-:W-:Y:S02]  /*3440*/  FSEL R204, R58, -INF , !P0 ;  /* 0xff8000003acc7808 */ /* 0x000fe40004000000 */
[----:B------:R-:W-:-:S02]  /*3450*/  FSEL R208, R59, -INF , !P6 ;  /* 0xff8000003bd07808 */ /* 0x000fc40007000000 */
[----:B------:R-:W-:Y:S02]  /*3460*/  FSEL R200, R57, -INF , !P6 ;  /* 0xff80000039c87808 */ /* 0x000fe40007000000 */
[----:B------:R-:W-:Y:S02]  /*3470*/  ISETP.GE.AND P5, PT, R56, R123, PT ;  /* 0x0000007b3800720c */ /* 0x000fe40003fa6270 */
[----:B------:R-:W4:Y:S01]  /*3480*/  LDSM.16.M88.4 R56, [R155+0x5800] ;  /* 0x005800009b38783b */ /* 0x000f220000000200 */
[C---:B-1----:R-:W-:Y:S08]  /*3490*/  HMMA.16816.F32.BF16 R40, R12.reuse, R78, R40 ;  /* 0x0000004e0c28723c */ /* 0x042ff00000041828 */
[----:B--2---:R-:W-:Y:S01]  /*34a0*/  HMMA.16816.F32.BF16 R36, R12, R68, R36 ;  /* 0x000000440c24723c */ /* 0x004fe20000041824 */
[----:B------:R-:W-:Y:S01]  /*34b0*/  VIADD R52, R94, 0x50 ;  /* 0x000000505e347836 */ /* 0x000fe20000000000 */
[----:B------:R-:W-:-:S02]  /*34c0*/  FSEL R198, R55, -INF , !P4 ;  /* 0xff80000037c67808 */ /* 0x000fc40006000000 */
[----:B------:R-:W-:-:S04]  /*34d0*/  FSEL R194, R53, -INF , !P4 ;  /* 0xff80000035c27808 */ /* 0x000fc80006000000 */
[C---:B------:R-:W-:Y:S08]  /*34e0*/  HMMA.16816.F32.BF16 R44, R12.reuse, R76, R44 ;  /* 0x0000004c0c2c723c */ /* 0x040ff0000004182c */
[----:B---3--:R-:W-:Y:S01]  /*34f0*/  HMMA.16816.F32.BF16 R24, R12, R10, R24 ;  /* 0x0000000a0c18723c */ /* 0x008fe20000041818 */
[----:B------:R-:W-:Y:S01]  /*3500*/  ISETP.GE.AND P4, PT, R52, R123, PT ;  /* 0x0000007b3400720c */ /* 0x000fe20003f86270 */
[----:B------:R-:W-:-:S02]  /*3510*/  VIADD R10, R94, 0x69 ;  /* 0x000000695e0a7836 */ /* 0x000fc40000000000 */
[----:B------:R-:W-:Y:S01]  /*3520*/  VIADD R62, R94, 0x40 ;  /* 0x000000405e3e7836 */ /* 0x000fe20000000000 */
[----:B------:R-:W-:-:S03]  /*3530*/  FSEL R132, R38, -INF , !P4 ;  /* 0xff80000026847808 */ /* 0x000fc60006000000 */
[----:B------:R-:W-:Y:S01]  /*3540*/  HMMA.16816.F32.BF16 R32, R12, R70, R32 ;  /* 0x000000460c20723c */ /* 0x000fe20000041820 */
[----:B------:R-:W-:Y:S01]  /*3550*/  VIADD R54, R94, 0x51 ;  /* 0x000000515e367836 */ /* 0x000fe20000000000 */
[----:B------:R-:W-:Y:S01]  /*3560*/  FSEL R128, R36, -INF , !P4 ;  /* 0xff80000024807808 */ /* 0x000fe20006000000 */
[----:B------:R-:W-:Y:S01]  /*3570*/  VIADD R64, R94, 0x41 ;  /* 0x000000415e407836 */ /* 0x000fe20000000000 */
[----:B------:R-:W-:Y:S01]  /*3580*/  ISETP.GE.AND P4, PT, R10, R123, PT ;  /* 0x0000007b0a00720c */ /* 0x000fe20003f86270 */
[----:B------:R-:W-:-:S04]  /*3590*/  DEPBAR.LE SB0, 0x0 ;  /* 0x000080000000791a */ /* 0x000fc80000000000 */
[C---:B------:R-:W-:Y:S01]  /*35a0*/  HMMA.16816.F32.BF16 R28, R12.reuse, R8, R28 ;  /* 0x000000080c1c723c */ /* 0x040fe2000004181c */
[----:B------:R-:W-:Y:S01]  /*35b0*/  VIADD R8, R94, 0x68 ;  /* 0x000000685e087836 */ /* 0x000fe20000000000 */
[----:B------:R-:W-:Y:S02]  /*35c0*/  FSEL R186, R43, -INF , !P5 ;  /* 0xff8000002bba7808 */ /* 0x000fe40006800000 */
[----:B------:R-:W-:Y:S02]  /*35d0*/  FSEL R146, R41, -INF , !P5 ;  /* 0xff80000029927808 */ /* 0x000fe40006800000 */
[----:B------:R-:W-:Y:S02]  /*35e0*/  FSEL R112, R50, -INF , !P3 ;  /* 0xff80000032707808 */ /* 0x000fe40005800000 */
[----:B----4-:R-:W-:Y:S01]  /*35f0*/  HMMA.16816.F32.BF16 R20, R12, R56, R20 ;  /* 0x000000380c14723c */ /* 0x010fe20000041814 */
[----:B------:R-:W-:Y:S02]  /*3600*/  FSEL R188, R48, -INF , !P3 ;  /* 0xff80000030bc7808 */ /* 0x000fe40005800000 */
[----:B------:R-:W-:Y:S01]  /*3610*/  ISETP.GE.AND P5, PT, R8, R123, PT ;  /* 0x0000007b0800720c */ /* 0x000fe20003fa6270 */
[----:B------:R-:W-:Y:S01]  /*3620*/  VIADD R8, R94, 0x70 ;  /* 0x000000705e087836 */ /* 0x000fe20000000000 */
[----:B------:R-:W-:-:S03]  /*3630*/  FSEL R60, R63, -INF , !P1 ;  /* 0xff8000003f3c7808 */ /* 0x000fc60004800000 */
[----:B------:R-:W-:Y:S01]  /*3640*/  HMMA.16816.F32.BF16 R16, R12, R58, R16 ;  /* 0x0000003a0c10723c */ /* 0x000fe20000041810 */
[----:B------:R-:W-:Y:S02]  /*3650*/  FSEL R202, R61, -INF , !P1 ;  /* 0xff8000003dca7808 */ /* 0x000fe40004800000 */
[-C--:B------:R-:W-:Y:S02]  /*3660*/  ISETP.GE.AND P3, PT, R54, R123.reuse, PT ;  /* 0x0000007b3600720c */ /* 0x080fe40003f66270 */
[----:B------:R-:W-:Y:S02]  /*3670*/  FSEL R104, R27, -INF , !P4 ;  /* 0xff8000001b687808 */ /* 0x000fe40006000000 */
[----:B------:R-:W-:Y:S01]  /*3680*/  FSEL R56, R25, -INF , !P4 ;  /* 0xff80000019387808 */ /* 0x000fe20006000000 */
[----:B------:R-:W-:Y:S01]  /*3690*/  VIADD R52, R94, 0x58 ;  /* 0x000000585e347836 */ /* 0x000fe20000000000 */
[----:B------:R-:W-:Y:S01]  /*36a0*/  ISETP.GE.AND P1, PT, R62, R123, PT ;  /* 0x0000007b3e00720c */ /* 0x000fe20003f26270 */
[----:B------:R-:W-:Y:S01]  /*36b0*/  VIADD R62, R94, 0x48 ;  /* 0x000000485e3e7836 */ /* 0x000fe20000000000 */
[----:B------:R-:W-:Y:S01]  /*36c0*/  ISETP.GT.AND P4, PT, R176, R169, PT ;  /* 0x000000a9b000720c */ /* 0x000fe20003f84270 */
[----:B------:R-:W-:Y:S01]  /*36d0*/  VIADD R50, R94, 0x59 ;  /* 0x000000595e327836 */ /* 0x000fe20000000000 */
[----:B------:R-:W-:Y:S01]  /*36e0*/  ISETP.GE.AND P0, PT, R64, R123, PT ;  /* 0x0000007b4000720c */ /* 0x000fe20003f06270 */
[----:B------:R-:W-:Y:S01]  /*36f0*/  VIADD R48, R94, 0x60 ;  /* 0x000000605e307836 */ /* 0x000fe20000000000 */
[----:B------:R-:W-:-:S02]  /*3700*/  FSEL R136, R39, -INF , !P3 ;  /* 0xff80000027887808 */ /* 0x000fc40005800000 */
        /* <DEDUP_REMOVED lines=8> */
[----:B------:R-:W-:Y:S02]  /*3790*/  FSEL R192, R49, -INF , !P2 ;  /* 0xff80000031c07808 */ /* 0x000fe40005000000 */
[----:B------:R-:W-:-:S02]  /*37a0*/  FSEL R148, R46, -INF , !P1 ;  /* 0xff8000002e947808 */ /* 0x000fc40004800000 */
[----:B------:R-:W-:Y:S02]  /*37b0*/  FSEL R180, R47, -INF , !P0 ;  /* 0xff8000002fb47808 */ /* 0x000fe40004000000 */
[----:B------:R-:W-:Y:S02]  /*37c0*/  FSEL R144, R45, -INF , !P0 ;  /* 0xff8000002d907808 */ /* 0x000fe40004000000 */
[-C--:B------:R-:W-:Y:S02]  /*37d0*/  ISETP.GE.AND P6, PT, R62, R123.reuse, PT ;  /* 0x0000007b3e00720c */ /* 0x080fe40003fc6270 */
[-C--:B------:R-:W-:Y:S02]  /*37e0*/  ISETP.GE.AND P2, PT, R52, R123.reuse, PT ;  /* 0x0000007b3400720c */ /* 0x080fe40003f46270 */
        /* <DEDUP_REMOVED lines=10> */
[----:B------:R-:W-:Y:S01]  /*3890*/  BSSY.RECONVERGENT B1, `(.L_x_8994) ;  /* 0x000007a000017945 */ /* 0x000fe20003800200 */
        /* <DEDUP_REMOVED lines=16> */
[----:B------:R-:W-:Y:S01]  /*39a0*/  LOP3.LUT R9, R122, 0x200, RZ, 0xc0, !PT ;  /* 0x000002007a097812 */ /* 0x000fe200078ec0ff */
        /* <DEDUP_REMOVED lines=15> */
.L_x_8997:
        /* <DEDUP_REMOVED lines=20> */
[----:B------:R-:W-:Y:S01]  /*3be0*/  IMAD R17, R13, R11, R8 ;  /* 0x0000000b0d117224 */ /* 0x000fe200078e0208 */
[----:B------:R-:W-:Y:S01]  /*3bf0*/  LOP3.LUT R8, R184, R15, RZ, 0x3c, !PT ;  /* 0x0000000fb8087212 */ /* 0x000fe200078e3cff */
[----:B------:R-:W-:Y:S01]  /*3c00*/  IMAD R11, R16, R11, R10 ;  /* 0x0000000b100b7224 */ /* 0x000fe200078e020a */
[----:B------:R-:W-:Y:S02]  /*3c10*/  LOP3.LUT R10, RZ, R15, RZ, 0x33, !PT ;  /* 0x0000000fff0a7212 */ /* 0x000fe400078e33ff */
[C---:B------:R-:W-:Y:S02]  /*3c20*/  ISETP.GT.U32.AND P1, PT, R12.reuse, R17, PT ;  /* 0x000000110c00720c */ /* 0x040fe40003f24070 */
[----:B------:R-:W-:Y:S02]  /*3c30*/  ISETP.GT.U32.AND P3, PT, R12, R11, PT ;  /* 0x0000000b0c00720c */ /* 0x000fe40003f64070 */
[----:B------:R-:W-:-:S09]  /*3c40*/  ISETP.GE.AND P2, PT, R8, RZ, PT ;  /* 0x000000ff0800720c */ /* 0x000fd20003f46270 */
        /* <DEDUP_REMOVED lines=33> */
.L_x_8998:
[----:B------:R-:W-:Y:S05]  /*3e60*/  BSYNC.RECONVERGENT B0 ;  /* 0x0000000000007941 */ /* 0x000fea0003800200 */
.L_x_8996:
[C---:B------:R-:W-:Y:S01]  /*3e70*/  IMAD.SHL.U32 R10, R166.reuse, 0x20, RZ ;  /* 0x00000020a60a7824 */ /* 0x040fe200078e00ff */
[----:B------:R-:W-:Y:S01]  /*3e80*/  IADD3 R14, P0, PT, R121, R170, RZ ;  /* 0x000000aa790e7210 */ /* 0x000fe20007f1e0ff */
[----:B------:R-:W-:Y:S01]  /*3e90*/  @!PT LDS RZ, [RZ] ;  /* 0x00000000fffff984 */ /* 0x000fe20000000800 */
[----:B------:R-:W-:Y:S01]  /*3ea0*/  @!PT LDS RZ, [RZ] ;  /* 0x00000000fffff984 */ /* 0x000fe20000000800 */
[----:B------:R-:W-:Y:S01]  /*3eb0*/  @!PT LDS RZ, [RZ] ;  /* 0x00000000fffff984 */ /* 0x000fe20000000800 */
[----:B------:R1:W-:Y:S01]  /*3ec0*/  LDGSTS.E.BYPASS.LTC128B.128 [R120+0x2000], desc[UR4][R170.64] ;  /* 0x02000000aa787fae */ /* 0x0003e2000b981a04 */
[----:B------:R-:W-:Y:S02]  /*3ed0*/  SHF.L.U64.HI R8, R166, 0x5, R167 ;  /* 0x00000005a6087819 */ /* 0x000fe400000102a7 */
[----:B------:R-:W-:Y:S01]  /*3ee0*/  IADD3 R12, P1, PT, R10, R14, RZ ;  /* 0x0000000e0a0c7210 */ /* 0x000fe20007f3e0ff */
[----:B------:R-:W-:-:S03]  /*3ef0*/  IMAD.X R15, R0, 0x1, R171, P0 ;  /* 0x00000001000f7824 */ /* 0x000fc600000e06ab */
[-C--:B------:R-:W-:Y:S01]  /*3f00*/  IADD3 R18, P0, PT, R12, R10.reuse, RZ ;  /* 0x0000000a0c127210 */ /* 0x080fe20007f1e0ff */
[----:B------:R-:W-:Y:S01]  /*3f10*/  IMAD.X R13, R8, 0x1, R15, P1 ;  /* 0x00000001080d7824 */ /* 0x000fe200008e060f */
        /* <DEDUP_REMOVED lines=17> */
.L_x_8995:
[----:B------:R-:W-:Y:S05]  /*4030*/  BSYNC.RECONVERGENT B1 ;  /* 0x0000000000017941 */ /* 0x000fea0003800200 */
.L_x_8994:
        /* <DEDUP_REMOVED lines=34> */
[----:B------:R-:W1:Y:S01]  /*4260*/  SHFL.BFLY PT, R13, R8, 0x2, 0x1f ;  /* 0x0c401f00080d7f89 */ /* 0x000e6200000e0000 */
[----:B------:R-:W-:-:S03]  /*4270*/  IADD3 R4, PT, PT, R4, -0x2, RZ ;  /* 0xfffffffe04047810 */ /* 0x000fc60007ffe0ff */
[----:B------:R-:W3:Y:S01]  /*4280*/  SHFL.BFLY PT, R11, R10, 0x2, 0x1f ;  /* 0x0c401f000a0b7f89 */ /* 0x000ee200000e0000 */
[----:B-1----:R-:W-:Y:S02]  /*4290*/  FMNMX.FTZ R13, R8, R13, !PT ;  /* 0x0000000d080d7209 */ /* 0x002fe40007810000 */
[----:B---3--:R-:W-:-:S03]  /*42a0*/  FMNMX.FTZ R11, R10, R11, !PT ;  /* 0x0000000b0a0b7209 */ /* 0x008fc60007810000 */
[----:B------:R-:W1:Y:S04]  /*42b0*/  SHFL.BFLY PT, R0, R13, 0x1, 0x1f ;  /* 0x0c201f000d007f89 */ /* 0x000e6800000e0000 */
[----:B------:R-:W3:Y:S01]  /*42c0*/  SHFL.BFLY PT, R8, R11, 0x1, 0x1f ;  /* 0x0c201f000b087f89 */ /* 0x000ee200000e0000 */
[----:B-1----:R-:W-:-:S04]  /*42d0*/  FMNMX.FTZ R0, R13, R0, !PT ;  /* 0x000000000d007209 */ /* 0x002fc80007810000 */
[----:B------:R-:W-:Y:S01]  /*42e0*/  FSETP.NEU.FTZ.AND P0, PT, R0, -INF , PT ;  /* 0xff8000000000780b */ /* 0x000fe20003f1d000 */
[----:B--2---:R-:W-:-:S05]  /*42f0*/  FMUL.FTZ R27, R26, R0 ;  /* 0x000000001a1b7220 */ /* 0x004fca0000410000 */
[----:B------:R-:W-:-:S05]  /*4300*/  FSEL R27, R27, RZ, P0 ;  /* 0x000000ff1b1b7208 */ /* 0x000fca0000000000 */
[-CC-:B------:R-:W-:Y:S01]  /*4310*/  FFMA.FTZ R33, R100, R26.reuse, -R27.reuse ;  /* 0x0000001a64217223 */ /* 0x180fe2000001081b */
[--C-:B------:R-:W-:Y:S01]  /*4320*/  FFMA.FTZ R28, R158, R26, -R27.reuse ;  /* 0x0000001a9e1c7223 */ /* 0x100fe2000001081b */
[----:B---3--:R-:W-:Y:S01]  /*4330*/  FMNMX.FTZ R100, R11, R8, !PT ;  /* 0x000000080b647209 */ /* 0x008fe20007810000 */
[--C-:B------:R-:W-:Y:S01]  /*4340*/  FFMA.FTZ R43, R92, R26, -R27.reuse ;  /* 0x0000001a5c2b7223 */ /* 0x100fe2000001081b */
[----:B------:R-:W-:Y:S01]  /*4350*/  LEA R158, R9, R164, 0x1 ;  /* 0x000000a4099e7211 */ /* 0x000fe200078e08ff */
[--C-:B------:R-:W-:Y:S01]  /*4360*/  FFMA.FTZ R31, R154, R26, -R27.reuse ;  /* 0x0000001a9a1f7223 */ /* 0x100fe2000001081b */
[----:B------:R-:W-:Y:S01]  /*4370*/  FSETP.NEU.FTZ.AND P0, PT, R100, -INF , PT ;  /* 0xff8000006400780b */ /* 0x000fe20003f1d000 */
[----:B------:R-:W-:Y:S01]  /*4380*/  FMUL.FTZ R29, R26, R100 ;  /* 0x000000641a1d7220 */ /* 0x000fe20000410000 */
[----:B------:R-:W-:Y:S01]  /*4390*/  IADD3 R153, PT, PT, R7, R158, RZ ;  /* 0x0000009e07997210 */ /* 0x000fe20007ffe0ff */
[----:B------:R-:W1:Y:S01]  /*43a0*/  LDSM.16.MT88.4 R92, [R158+0x6000] ;  /* 0x006000009e5c783b */ /* 0x000e620000004200 */
[--C-:B------:R-:W-:Y:S01]  /*43b0*/  FFMA.FTZ R36, R152, R26, -R27.reuse ;  /* 0x0000001a98247223 */ /* 0x100fe2000001081b */
[----:B------:R-:W-:Y:S01]  /*43c0*/  IADD3 R154, PT, PT, R5, R158, RZ ;  /* 0x0000009e059a7210 */ /* 0x000fe20007ffe0ff */
[-CC-:B------:R-:W-:Y:S01]  /*43d0*/  FFMA.FTZ R52, R90, R26.reuse, -R27.reuse ;  /* 0x0000001a5a347223 */ /* 0x180fe2000001081b */
[----:B------:R-:W-:Y:S01]  /*43e0*/  FSEL R29, R29, RZ, P0 ;  /* 0x000000ff1d1d7208 */ /* 0x000fe20000000000 */
[-C--:B------:R-:W-:Y:S01]  /*43f0*/  FFMA.FTZ R50, R81, R26.reuse, -R27 ;  /* 0x0000001a51327223 */ /* 0x080fe2000001081b */
[----:B------:R-:W-:Y:S01]  /*4400*/  IADD3 R152, PT, PT, R5, R153, RZ ;  /* 0x0000009905987210 */ /* 0x000fe20007ffe0ff */
[----:B------:R-:W-:Y:S01]  /*4410*/  MUFU.EX2 R43, R43 ;  /* 0x0000002b002b7308 */ /* 0x000fe20000000800 */
[----:B------:R-:W-:Y:S01]  /*4420*/  LDSM.16.MT88.4 R12, [R158+0x6800] ;  /* 0x006800009e0c783b */ /* 0x000fe20000004200 */
[-CC-:B------:R-:W-:Y:S01]  /*4430*/  FFMA.FTZ R45, R88, R26.reuse, -R29.reuse ;  /* 0x0000001a582d7223 */ /* 0x180fe2000001081d */
[-CC-:B------:R-:W-:Y:S01]  /*4440*/  FFMA.FTZ R54, R86, R26.reuse, -R29.reuse ;  /* 0x0000001a56367223 */ /* 0x180fe2000001081d */
[-CC-:B------:R-:W-:Y:S01]  /*4450*/  FFMA.FTZ R37, R74, R26.reuse, -R29.reuse ;  /* 0x0000001a4a257223 */ /* 0x180fe2000001081d */
[-CC-:B------:R-:W-:Y:S01]  /*4460*/  FFMA.FTZ R44, R72, R26.reuse, -R29.reuse ;  /* 0x0000001a482c7223 */ /* 0x180fe2000001081d */
[----:B------:R-:W-:Y:S01]  /*4470*/  LDSM.16.MT88.4 R88, [R153+0x6000] ;  /* 0x006000009958783b */ /* 0x000fe20000004200 */
[-CC-:B------:R-:W-:Y:S01]  /*4480*/  FFMA.FTZ R38, R82, R26.reuse, -R29.reuse ;  /* 0x0000001a52267223 */ /* 0x180fe2000001081d */
[----:B------:R-:W2:Y:S01]  /*4490*/  MUFU.EX2 R52, R52 ;  /* 0x0000003400347308 */ /* 0x000ea20000000800 */
[-CC-:B------:R-:W-:Y:S01]  /*44a0*/  FFMA.FTZ R35, R84, R26.reuse, -R29.reuse ;  /* 0x0000001a54237223 */ /* 0x180fe2000001081d */
[----:B------:R-:W3:Y:S01]  /*44b0*/  LDSM.16.MT88.4 R72, [R154+0x6000] ;  /* 0x006000009a48783b */ /* 0x000ee20000004200 */
[-CC-:B------:R-:W-:Y:S01]  /*44c0*/  FFMA.FTZ R7, R98, R26.reuse, -R29.reuse ;  /* 0x0000001a62077223 */ /* 0x180fe2000001081d */
[-C--:B------:R-:W-:Y:S01]  /*44d0*/  FFMA.FTZ R6, R96, R26.reuse, -R29 ;  /* 0x0000001a60067223 */ /* 0x080fe2000001081d */
[-C--:B------:R-:W-:Y:S01]  /*44e0*/  FFMA.FTZ R5, R80, R26.reuse, -R27 ;  /* 0x0000001a50057223 */ /* 0x080fe2000001081b */
[----:B------:R-:W4:Y:S01]  /*44f0*/  LDSM.16.MT88.4 R8, [R152+0x6000] ;  /* 0x006000009808783b */ /* 0x000f220000004200 */
[-C--:B------:R-:W-:Y:S01]  /*4500*/  FFMA.FTZ R47, R66, R26.reuse, -R29 ;  /* 0x0000001a422f7223 */ /* 0x080fe2000001081d */
[----:B------:R-:W-:Y:S01]  /*4510*/  MUFU.EX2 R50, R50 ;  /* 0x0000003200327308 */ /* 0x000fe20000000800 */
[-CC-:B------:R-:W-:Y:S01]  /*4520*/  FFMA.FTZ R41, R206, R26.reuse, -R27.reuse ;  /* 0x0000001ace297223 */ /* 0x180fe2000001081b */
[----:B------:R-:W5:Y:S01]  /*4530*/  LDSM.16.MT88.4 R16, [R154+0x6800] ;  /* 0x006800009a10783b */ /* 0x000f620000004200 */
[-CC-:B------:R-:W-:Y:S01]  /*4540*/  FFMA.FTZ R60, R60, R26.reuse, -R27.reuse ;  /* 0x0000001a3c3c7223 */ /* 0x180fe2000001081b */
[-CC-:B------:R-:W-:Y:S01]  /*4550*/  FFMA.FTZ R48, R204, R26.reuse, -R27.reuse ;  /* 0x0000001acc307223 */ /* 0x180fe2000001081b */
[-C--:B------:R-:W-:Y:S01]  /*4560*/  FFMA.FTZ R39, R208, R26.reuse, -R27 ;  /* 0x0000001ad0277223 */ /* 0x080fe2000001081b */
[----:B------:R-:W5:Y:S01]  /*4570*/  LDSM.16.MT88.4 R20, [R152+0x6800] ;  /* 0x006800009814783b */ /* 0x000f620000004200 */
[--C-:B------:R-:W-:Y:S01]  /*4580*/  FFMA.FTZ R102, R102, R26, -R29.reuse ;  /* 0x0000001a66667223 */ /* 0x100fe2000001081d */
[----:B------:R-:W1:Y:S01]  /*4590*/  MUFU.EX2 R33, R33 ;  /* 0x0000002100217308 */ /* 0x000e620000000800 */
        /* <DEDUP_REMOVED lines=12> */
[-C--:B------:R-:W-:Y:S01]  /*4660*/  FFMA.FTZ R59, R148, R26.reuse, -R27 ;  /* 0x0000001a943b7223 */ /* 0x080fe2000001081b */
[-CC-:B------:R-:W-:Y:S01]  /*4670*/  FFMA.FTZ R63, R140, R26.reuse, -R29.reuse ;  /* 0x0000001a8c3f7223 */ /* 0x180fe2000001081d */
[----:B------:R-:W-:Y:S01]  /*4680*/  FFMA.FTZ R65, R142, R26, -R29 ;  /* 0x0000001a8e417223 */ /* 0x000fe2000001081d */
[----:B------:R-:W2:Y:S01]  /*4690*/  MUFU.EX2 R54, R54 ;  /* 0x0000003600367308 */ /* 0x000ea20000000800 */
[----:B-1----:R-:W-:Y:S01]  /*46a0*/  F2FP.BF16.F32.PACK_AB R87, R33, R50 ;  /* 0x000000322157723e */ /* 0x002fe200000010ff */
[-CC-:B------:R-:W-:Y:S01]  /*46b0*/  FFMA.FTZ R180, R180, R26.reuse, -R27.reuse ;  /* 0x0000001ab4b47223 */ /* 0x180fe2000001081b */
[-CC-:B------:R-:W-:Y:S01]  /*46c0*/  FFMA.FTZ R61, R150, R26.reuse, -R27.reuse ;  /* 0x0000001a963d7223 */ /* 0x180fe2000001081b */
[-C--:B------:R-:W-:Y:S01]  /*46d0*/  FFMA.FTZ R148, R186, R26.reuse, -R27 ;  /* 0x0000001aba947223 */ /* 0x080fe2000001081b */
[-CC-:B------:R-:W-:Y:S01]  /*46e0*/  FFMA.FTZ R140, R144, R26.reuse, -R29.reuse ;  /* 0x0000001a908c7223 */ /* 0x180fe2000001081d */
[-C--:B------:R-:W-:Y:S01]  /*46f0*/  FFMA.FTZ R142, R146, R26.reuse, -R29 ;  /* 0x0000001a928e7223 */ /* 0x080fe2000001081d */
[-C--:B------:R-:W-:Y:S01]  /*4700*/  FFMA.FTZ R67, R132, R26.reuse, -R27 ;  /* 0x0000001a84437223 */ /* 0x080fe2000001081b */
[----:B------:R-:W-:Y:S01]  /*4710*/  MUFU.EX2 R37, R37 ;  /* 0x0000002500257308 */ /* 0x000fe20000000800 */
[-C--:B------:R-:W-:Y:S01]  /*4720*/  FFMA.FTZ R103, R128, R26.reuse, -R29 ;  /* 0x0000001a80677223 */ /* 0x080fe2000001081d */
[-CC-:B------:R-:W-:Y:S01]  /*4730*/  FFMA.FTZ R136, R136, R26.reuse, -R27.reuse ;  /* 0x0000001a88887223 */ /* 0x180fe2000001081b */
[-CC-:B------:R-:W-:Y:S01]  /*4740*/  FFMA.FTZ R101, R134, R26.reuse, -R27.reuse ;  /* 0x0000001a86657223 */ /* 0x180fe2000001081b */
[-C--:B------:R-:W-:Y:S01]  /*4750*/  FFMA.FTZ R132, R138, R26.reuse, -R27 ;  /* 0x0000001a8a847223 */ /* 0x080fe2000001081b */
[-CC-:B------:R-:W-:Y:S01]  /*4760*/  FFMA.FTZ R128, R130, R26.reuse, -R29.reuse ;  /* 0x0000001a82807223 */ /* 0x180fe2000001081d */
[-CC-:B------:R-:W-:Y:S01]  /*4770*/  FFMA.FTZ R105, R126, R26.reuse, -R29.reuse ;  /* 0x0000001a7e697223 */ /* 0x180fe2000001081d */
[-C--:B------:R-:W-:Y:S01]  /*4780*/  FFMA.FTZ R124, R124, R26.reuse, -R29 ;  /* 0x0000001a7c7c7223 */ /* 0x080fe2000001081d */
[----:B------:R-:W1:Y:S01]  /*4790*/  MUFU.EX2 R44, R44 ;  /* 0x0000002c002c7308 */ /* 0x000e620000000800 */
        /* <DEDUP_REMOVED lines=10> */
[----:B------:R-:W-:Y:S01]  /*4840*/  FADD.FTZ R43, R52, R43 ;  /* 0x0000002b342b7221 */ /* 0x000fe20000010000 */
[----:B------:R-:W-:Y:S01]  /*4850*/  FADD.FTZ R54, R45, R54 ;  /* 0x000000362d367221 */ /* 0x000fe20000010000 */
[-CC-:B------:R-:W-:Y:S01]  /*4860*/  FFMA.FTZ R42, R42, R26.reuse, -R27.reuse ;  /* 0x0000001a2a2a7223 */ /* 0x180fe2000001081b */
[-C--:B------:R-:W-:Y:S01]  /*4870*/  FFMA.FTZ R40, R40, R26.reuse, -R27 ;  /* 0x0000001a28287223 */ /* 0x080fe2000001081b */
[----:B------:R-:W-:Y:S01]  /*4880*/  FADD.FTZ R50, R50, R43 ;  /* 0x0000002b32327221 */ /* 0x000fe20000010000 */
[----:B------:R-:W-:Y:S01]  /*4890*/  MUFU.EX2 R31, R31 ;  /* 0x0000001f001f7308 */ /* 0x000fe20000000800 */
[----:B-1----:R-:W-:Y:S01]  /*48a0*/  F2FP.BF16.F32.PACK_AB R86, R44, R37 ;  /* 0x000000252c56723e */ /* 0x002fe200000010ff */
[-C--:B------:R-:W-:Y:S01]  /*48b0*/  FFMA.FTZ R43, R46, R26.reuse, -R27 ;  /* 0x0000001a2e2b7223 */ /* 0x080fe2000001081b */
[----:B------:R-:W-:Y:S01]  /*48c0*/  FADD.FTZ R33, R33, R50 ;  /* 0x0000003221217221 */ /* 0x000fe20000010000 */
[-CC-:B------:R-:W-:Y:S01]  /*48d0*/  FFMA.FTZ R34, R34, R26.reuse, -R29.reuse ;  /* 0x0000001a22227223 */ /* 0x180fe2000001081d */
[-C--:B------:R-:W-:Y:S01]  /*48e0*/  FFMA.FTZ R30, R30, R26.reuse, -R29 ;  /* 0x0000001a1e1e7223 */ /* 0x080fe2000001081d */
[-C--:B------:R-:W-:Y:S01]  /*48f0*/  FFMA.FTZ R187, R24, R26.reuse, -R27 ;  /* 0x0000001a18bb7223 */ /* 0x080fe2000001081b */
[-CC-:B------:R-:W-:Y:S01]  /*4900*/  FFMA.FTZ R32, R32, R26.reuse, -R29.reuse ;  /* 0x0000001a20207223 */ /* 0x180fe2000001081d */
[----:B------:R-:W-:Y:S01]  /*4910*/  MUFU.EX2 R28, R28 ;  /* 0x0000001c001c7308 */ /* 0x000fe20000000800 */
[----:B------:R-:W-:Y:S01]  /*4920*/  HMMA.16816.F32.BF16 R96, R84, R92, RZ ;  /* 0x0000005c5460723c */ /* 0x000fe200000418ff */
[----:B------:R-:W-:Y:S01]  /*4930*/  FFMA.FTZ R25, R25, R26, -R29 ;  /* 0x0000001a19197223 */ /* 0x000fe2000001081d */
[----:B------:R-:W-:-:S05]  /*4940*/  ISETP.GE.AND P0, PT, R4, R169, PT ;  /* 0x000000a90400720c */ /* 0x000fca0003f06270 */
[----:B------:R-:W-:Y:S01]  /*4950*/  MUFU.EX2 R38, R38 ;  /* 0x0000002600267308 */ /* 0x000fe20000000800 */
[C---:B------:R-:W-:Y:S07]  /*4960*/  HMMA.16816.F32.BF16 R92, R84.reuse, R94, RZ ;  /* 0x0000005e545c723c */ /* 0x040fee00000418ff */
[----:B------:R-:W1:Y:S01]  /*4970*/  MUFU.EX2 R35, R35 ;  /* 0x0000002300237308 */ /* 0x000e620000000800 */
[C---:B---3--:R-:W-:Y:S07]  /*4980*/  HMMA.16816.F32.BF16 R68, R84.reuse, R72, RZ ;  /* 0x000000485444723c */ /* 0x048fee00000418ff */
[----:B------:R-:W-:Y:S01]  /*4990*/  MUFU.EX2 R7, R7 ;  /* 0x0000000700077308 */ /* 0x000fe20000000800 */
[C---:B------:R-:W-:Y:S07]  /*49a0*/  HMMA.16816.F32.BF16 R76, R84.reuse, R88, RZ ;  /* 0x00000058544c723c */ /* 0x040fee00000418ff */
[----:B------:R-:W2:Y:S01]  /*49b0*/  MUFU.EX2 R6, R6 ;  /* 0x0000000600067308 */ /* 0x000ea20000000800 */
[C---:B------:R-:W-:Y:S07]  /*49c0*/  HMMA.16816.F32.BF16 R72, R84.reuse, R74, RZ ;  /* 0x0000004a5448723c */ /* 0x040fee00000418ff */
[----:B------:R-:W3:Y:S01]  /*49d0*/  MUFU.EX2 R5, R5 ;  /* 0x0000000500057308 */ /* 0x000ee20000000800 */
[C---:B------:R-:W-:Y:S07]  /*49e0*/  HMMA.16816.F32.BF16 R88, R84.reuse, R90, RZ ;  /* 0x0000005a5458723c */ /* 0x040fee00000418ff */
[----:B------:R-:W-:Y:S01]  /*49f0*/  MUFU.EX2 R41, R41 ;  /* 0x0000002900297308 */ /* 0x000fe20000000800 */
[----:B----4-:R-:W-:Y:S01]  /*4a00*/  HMMA.16816.F32.BF16 R80, R84, R8, RZ ;  /* 0x000000085450723c */ /* 0x010fe200000418ff */
        /* <DEDUP_REMOVED lines=13> */
[----:B------:R-:W-:Y:S03]  /*4ae0*/  MUFU.EX2 R102, R102 ;  /* 0x0000006600667308 */ /* 0x000fe60000000800 */
[C---:B-----5:R-:W-:Y:S05]  /*4af0*/  HMMA.16816.F32.BF16 R68, R8.reuse, R16, R68 ;  /* 0x000000100844723c */ /* 0x060fea0000041844 */
[----:B------:R-:W2:Y:S03]  /*4b00*/  MUFU.EX2 R49, R49 ;  /* 0x0000003100317308 */ /* 0x000ea60000000800 */
[C---:B------:R-:W-:Y:S01]  /*4b10*/  HMMA.16816.F32.BF16 R72, R8.reuse, R18, R72 ;  /* 0x000000120848723c */ /* 0x040fe20000041848 */
[----:B------:R-:W3:Y:S04]  /*4b20*/  LDSM.16.MT88.4 R16, [R154+0x7000] ;  /* 0x007000009a10783b */ /* 0x000ee80000004200 */
[----:B------:R-:W-:Y:S03]  /*4b30*/  MUFU.EX2 R47, R47 ;  /* 0x0000002f002f7308 */ /* 0x000fe60000000800 */
[C---:B------:R-:W-:Y:S05]  /*4b40*/  HMMA.16816.F32.BF16 R80, R8.reuse, R20, R80 ;  /* 0x000000140850723c */ /* 0x040fea0000041850 */
[----:B------:R-:W4:Y:S03]  /*4b50*/  MUFU.EX2 R66, R66 ;  /* 0x0000004200427308 */ /* 0x000f260000000800 */
[C---:B------:R-:W-:Y:S01]  /*4b60*/  HMMA.16816.F32.BF16 R84, R8.reuse, R22, R84 ;  /* 0x000000160854723c */ /* 0x040fe20000041854 */
[----:B------:R-:W5:Y:S04]  /*4b70*/  LDSM.16.MT88.4 R20, [R152+0x7000] ;  /* 0x007000009814783b */ /* 0x000f680000004200 */
        /* <DEDUP_REMOVED lines=9> */
[----:B------:R-:W-:-:S05]  /*4c10*/  F2FP.BF16.F32.PACK_AB R11, R39, R48 ;  /* 0x00000030270b723e */ /* 0x000fca00000010ff */
[----:B------:R-:W-:Y:S02]  /*4c20*/  MUFU.EX2 R51, R51 ;  /* 0x0000003300337308 */ /* 0x000fe40000000800 */
[C---:B---3--:R-:W-:Y:S06]  /*4c30*/  HMMA.16816.F32.BF16 R68, R8.reuse, R16, R68 ;  /* 0x000000100844723c */ /* 0x048fec0000041844 */
[----:B------:R-:W-:Y:S02]  /*4c40*/  MUFU.EX2 R55, R55 ;  /* 0x0000003700377308 */ /* 0x000fe40000000800 */
[C---:B------:R-:W-:Y:S01]  /*4c50*/  HMMA.16816.F32.BF16 R72, R8.reuse, R18, R72 ;  /* 0x000000120848723c */ /* 0x040fe20000041848 */
[----:B------:R-:W-:Y:S05]  /*4c60*/  LDSM.16.MT88.4 R16, [R154+0x7800] ;  /* 0x007800009a10783b */ /* 0x000fea0000004200 */
[----:B------:R-:W2:Y:S02]  /*4c70*/  MUFU.EX2 R120, R120 ;  /* 0x0000007800787308 */ /* 0x000ea40000000800 */
[C---:B-----5:R-:W-:Y:S06]  /*4c80*/  HMMA.16816.F32.BF16 R80, R8.reuse, R20, R80 ;  /* 0x000000140850723c */ /* 0x060fec0000041850 */
[----:B------:R-:W-:Y:S02]  /*4c90*/  MUFU.EX2 R57, R57 ;  /* 0x0000003900397308 */ /* 0x000fe40000000800 */
[C---:B------:R-:W-:Y:S01]  /*4ca0*/  HMMA.16816.F32.BF16 R84, R8.reuse, R22, R84 ;  /* 0x000000160854723c */ /* 0x040fe20000041854 */
[----:B------:R-:W-:Y:S05]  /*4cb0*/  LDSM.16.MT88.4 R20, [R152+0x7800] ;  /* 0x007800009814783b */ /* 0x000fea0000004200 */
[----:B------:R-:W3:Y:S02]  /*4cc0*/  MUFU.EX2 R122, R122 ;  /* 0x0000007a007a7308 */ /* 0x000ee40000000800 */
[C---:B-1----:R-:W-:Y:S06]  /*4cd0*/  HMMA.16816.F32.BF16 R96, R8.reuse, R12, R96 ;  /* 0x0000000c0860723c */ /* 0x042fec0000041860 */
[----:B------:R-:W-:Y:S02]  /*4ce0*/  MUFU.EX2 R59, R59 ;  /* 0x0000003b003b7308 */ /* 0x000fe40000000800 */
[C---:B------:R-:W-:Y:S01]  /*4cf0*/  HMMA.16816.F32.BF16 R92, R8.reuse, R14, R92 ;  /* 0x0000000e085c723c */ /* 0x040fe2000004185c */
[----:B------:R-:W1:Y:S05]  /*4d00*/  LDSM.16.MT88.4 R12, [R153+0x7000] ;  /* 0x00700000990c783b */ /* 0x000e6a0000004200 */
[----:B------:R-:W-:Y:S08]  /*4d10*/  MUFU.EX2 R180, R180 ;  /* 0x000000b400b47308 */ /* 0x000ff00000000800 */
[----:B------:R-:W-:Y:S08]  /*4d20*/  MUFU.EX2 R61, R61 ;  /* 0x0000003d003d7308 */ /* 0x000ff00000000800 */
[----:B------:R-:W-:Y:S08]  /*4d30*/  MUFU.EX2 R148, R148 ;  /* 0x0000009400947308 */ /* 0x000ff00000000800 */
[----:B------:R-:W-:Y:S08]  /*4d40*/  MUFU.EX2 R63, R63 ;  /* 0x0000003f003f7308 */ /* 0x000ff00000000800 */
[----:B------:R-:W4:Y:S01]  /*4d50*/  MUFU.EX2 R140, R140 ;  /* 0x0000008c008c7308 */ /* 0x000f220000000800 */
[C---:B-1----:R-:W-:Y:S07]  /*4d60*/  HMMA.16816.F32.BF16 R76, R8.reuse, R12, R76 ;  /* 0x0000000c084c723c */ /* 0x042fee000004184c */
[----:B------:R-:W-:Y:S01]  /*4d70*/  MUFU.EX2 R65, R65 ;  /* 0x0000004100417308 */ /* 0x000fe20000000800 */
[----:B------:R-:W-:Y:S01]  /*4d80*/  HMMA.16816.F32.BF16 R88, R8, R14, R88 ;  /* 0x0000000e0858723c */ /* 0x000fe20000041858 */
[----:B------:R-:W1:Y:S01]  /*4d90*/  LDSM.16.MT88.4 R12, [R158+0x7800] ;  /* 0x007800009e0c783b */ /* 0x000e620000004200 */
[----:B--2---:R-:W-:-:S02]  /*4da0*/  F2FP.BF16.F32.PACK_AB R8, R120, R55 ;  /* 0x000000377808723e */ /* 0x004fc400000010ff */
[----:B------:R-:W-:-:S03]  /*4db0*/  F2FP.BF16.F32.PACK_AB R9, R53, R114 ;  /* 0x000000723509723e */ /* 0x000fc600000010ff */
[----:B------:R-:W2:Y:S01]  /*4dc0*/  MUFU.EX2 R142, R142 ;  /* 0x0000008e008e7308 */ /* 0x000ea20000000800 */
[----:B---3--:R-:W-:Y:S02]  /*4dd0*/  F2FP.BF16.F32.PACK_AB R10, R122, R57 ;  /* 0x000000397a0a723e */ /* 0x008fe400000010ff */
[----:B------:R-:W-:-:S05]  /*4de0*/  F2FP.BF16.F32.PACK_AB R11, R51, R112 ;  /* 0x00000070330b723e */ /* 0x000fca00000010ff */
[----:B------:R-:W-:Y:S02]  /*4df0*/  MUFU.EX2 R67, R67 ;  /* 0x0000004300437308 */ /* 0x000fe40000000800 */
[C---:B------:R-:W-:Y:S06]  /*4e00*/  HMMA.16816.F32.BF16 R68, R8.reuse, R16, R68 ;  /* 0x000000100844723c */ /* 0x040fec0000041844 */
[----:B------:R-:W-:Y:S02]  /*4e10*/  MUFU.EX2 R136, R136 ;  /* 0x0000008800887308 */ /* 0x000fe40000000800 */
[C---:B------:R-:W-:Y:S01]  /*4e20*/  HMMA.16816.F32.BF16 R72, R8.reuse, R18, R72 ;  /* 0x000000120848723c */ /* 0x040fe20000041848 */
[----:B------:R-:W-:Y:S05]  /*4e30*/  LDSM.16.MT88.4 R16, [R154+0x8000] ;  /* 0x008000009a10783b */ /* 0x000fea0000004200 */
[----:B------:R-:W-:Y:S02]  /*4e40*/  MUFU.EX2 R101, R101 ;  /* 0x0000006500657308 */ /* 0x000fe40000000800 */
[C---:B------:R-:W-:Y:S06]  /*4e50*/  HMMA.16816.F32.BF16 R80, R8.reuse, R20, R80 ;  /* 0x000000140850723c */ /* 0x040fec0000041850 */
[----:B------:R-:W-:Y:S02]  /*4e60*/  MUFU.EX2 R132, R132 ;  /* 0x0000008400847308 */ /* 0x000fe40000000800 */
[C---:B------:R-:W-:Y:S01]  /*4e70*/  HMMA.16816.F32.BF16 R84, R8.reuse, R22, R84 ;  /* 0x000000160854723c */ /* 0x040fe20000041854 */
[----:B------:R-:W-:Y:S05]  /*4e80*/  LDSM.16.MT88.4 R20, [R152+0x8000] ;  /* 0x008000009814783b */ /* 0x000fea0000004200 */
[----:B------:R-:W-:Y:S02]  /*4e90*/  MUFU.EX2 R103, R103 ;  /* 0x0000006700677308 */ /* 0x000fe40000000800 */
[C---:B-1----:R-:W-:Y:S06]  /*4ea0*/  HMMA.16816.F32.BF16 R96, R8.reuse, R12, R96 ;  /* 0x0000000c0860723c */ /* 0x042fec0000041860 */
[----:B------:R-:W1:Y:S02]  /*4eb0*/  MUFU.EX2 R128, R128 ;  /* 0x0000008000807308 */ /* 0x000e640000000800 */
[C---:B------:R-:W-:Y:S01]  /*4ec0*/  HMMA.16816.F32.BF16 R92, R8.reuse, R14, R92 ;  /* 0x0000000e085c723c */ /* 0x040fe2000004185c */
[----:B------:R-:W3:Y:S05]  /*4ed0*/  LDSM.16.MT88.4 R12, [R153+0x7800] ;  /* 0x00780000990c783b */ /* 0x000eea0000004200 */
[----:B------:R-:W-:Y:S08]  /*4ee0*/  MUFU.EX2 R105, R105 ;  /* 0x0000006900697308 */ /* 0x000ff00000000800 */
[----:B------:R-:W5:Y:S08]  /*4ef0*/  MUFU.EX2 R124, R124 ;  /* 0x0000007c007c7308 */ /* 0x000f700000000800 */
[----:B------:R-:W-:Y:S08]  /*4f00*/  MUFU.EX2 R107, R107 ;  /* 0x0000006b006b7308 */ /* 0x000ff00000000800 */
[----:B------:R-:W-:Y:S08]  /*4f10*/  MUFU.EX2 R108, R108 ;  /* 0x0000006c006c7308 */ /* 0x000ff00000000800 */
[----:B------:R-:W-:Y:S01]  /*4f20*/  MUFU.EX2 R106, R106 ;  /* 0x0000006a006a7308 */ /* 0x000fe20000000800 */
[C---:B---3--:R-:W-:Y:S07]  /*4f30*/  HMMA.16816.F32.BF16 R76, R8.reuse, R12, R76 ;  /* 0x0000000c084c723c */ /* 0x048fee000004184c */
[----:B------:R-:W-:Y:S01]  /*4f40*/  MUFU.EX2 R109, R109 ;  /* 0x0000006d006d7308 */ /* 0x000fe20000000800 */
[----:B------:R-:W-:Y:S01]  /*4f50*/  HMMA.16816.F32.BF16 R88, R8, R14, R88 ;  /* 0x0000000e0858723c */ /* 0x000fe20000041858 */
[----:B------:R-:W3:Y:S01]  /*4f60*/  LDSM.16.MT88.4 R12, [R158+0x8000] ;  /* 0x008000009e0c783b */ /* 0x000ee20000004200 */
[----:B----4-:R-:W-:-:S02]  /*4f70*/  F2FP.BF16.F32.PACK_AB R8, R140, R63 ;  /* 0x0000003f8c08723e */ /* 0x010fc400000010ff */
[----:B------:R-:W-:-:S03]  /*4f80*/  F2FP.BF16.F32.PACK_AB R9, R180, R59 ;  /* 0x0000003bb409723e */ /* 0x000fc600000010ff */
[----:B------:R-:W-:Y:S01]  /*4f90*/  MUFU.EX2 R62, R62 ;  /* 0x0000003e003e7308 */ /* 0x000fe20000000800 */
[----:B--2---:R-:W-:Y:S02]  /*4fa0*/  F2FP.BF16.F32.PACK_AB R10, R142, R65 ;  /* 0x000000418e0a723e */ /* 0x004fe400000010ff */
[----:B------:R-:W-:-:S05]  /*4fb0*/  F2FP.BF16.F32.PACK_AB R11, R148, R61 ;  /* 0x0000003d940b723e */ /* 0x000fca00000010ff */
[----:B------:R-:W2:Y:S02]  /*4fc0*/  MUFU.EX2 R111, R111 ;  /* 0x0000006f006f7308 */ /* 0x000ea40000000800 */
[C---:B------:R-:W-:Y:S06]  /*4fd0*/  HMMA.16816.F32.BF16 R68, R8.reuse, R16, R68 ;  /* 0x000000100844723c */ /* 0x040fec0000041844 */
[----:B------:R-:W-:Y:S02]  /*4fe0*/  MUFU.EX2 R58, R58 ;  /* 0x0000003a003a7308 */ /* 0x000fe40000000800 */
[C---:B------:R-:W-:Y:S01]  /*4ff0*/  HMMA.16816.F32.BF16 R72, R8.reuse, R18, R72 ;  /* 0x000000120848723c */ /* 0x040fe20000041848 */
[----:B------:R-:W-:Y:S05]  /*5000*/  LDSM.16.MT88.4 R16, [R154+0x8800] ;  /* 0x008800009a10783b */ /* 0x000fea0000004200 */
[----:B------:R-:W4:Y:S02]  /*5010*/  MUFU.EX2 R113, R113 ;  /* 0x0000007100717308 */ /* 0x000f240000000800 */
[C---:B------:R-:W-:Y:S06]  /*5020*/  HMMA.16816.F32.BF16 R80, R8.reuse, R20, R80 ;  /* 0x000000140850723c */ /* 0x040fec0000041850 */
[----:B------:R-:W-:Y:S02]  /*5030*/  MUFU.EX2 R43, R43 ;  /* 0x0000002b002b7308 */ /* 0x000fe40000000800 */
[C---:B------:R-:W-:Y:S01]  /*5040*/  HMMA.16816.F32.BF16 R84, R8.reuse, R22, R84 ;  /* 0x000000160854723c */ /* 0x040fe20000041854 */
[----:B------:R-:W-:Y:S05]  /*5050*/  LDSM.16.MT88.4 R20, [R152+0x8800] ;  /* 0x008800009814783b */ /* 0x000fea0000004200 */
[----:B------:R-:W-:Y:S02]  /*5060*/  MUFU.EX2 R42, R42 ;  /* 0x0000002a002a7308 */ /* 0x000fe40000000800 */
[C---:B---3--:R-:W-:Y:S06]  /*5070*/  HMMA.16816.F32.BF16 R96, R8.reuse, R12, R96 ;  /* 0x0000000c0860723c */ /* 0x048fec0000041860 */
[----:B------:R-:W-:Y:S02]  /*5080*/  MUFU.EX2 R40, R40 ;  /* 0x0000002800287308 */ /* 0x000fe40000000800 */
[C---:B------:R-:W-:Y:S01]  /*5090*/  HMMA.16816.F32.BF16 R92, R8.reuse, R14, R92 ;  /* 0x0000000e085c723c */ /* 0x040fe2000004185c */
[----:B------:R-:W3:Y:S05]  /*50a0*/  LDSM.16.MT88.4 R12, [R153+0x8000] ;  /* 0x00800000990c783b */ /* 0x000eea0000004200 */
[----:B------:R-:W-:Y:S08]  /*50b0*/  MUFU.EX2 R34, R34 ;  /* 0x0000002200227308 */ /* 0x000ff00000000800 */
[----:B------:R-:W4:Y:S08]  /*50c0*/  MUFU.EX2 R33, R32 ;  /* 0x0000002000217308 */ /* 0x000f300000000800 */
[----:B------:R-:W-:Y:S08]  /*50d0*/  MUFU.EX2 R30, R30 ;  /* 0x0000001e001e7308 */ /* 0x000ff00000000800 */
[----:B------:R-:W-:Y:S01]  /*50e0*/  MUFU.EX2 R187, R187 ;  /* 0x000000bb00bb7308 */ /* 0x000fe20000000800 */
[C---:B---3--:R-:W-:Y:S08]  /*50f0*/  HMMA.16816.F32.BF16 R76, R8.reuse, R12, R76 ;  /* 0x0000000c084c723c */ /* 0x048ff0000004184c */
[----:B------:R-:W-:Y:S01]  /*5100*/  HMMA.16816.F32.BF16 R88, R8, R14, R88 ;  /* 0x0000000e0858723c */ /* 0x000fe20000041858 */
[----:B------:R-:W3:Y:S01]  /*5110*/  LDSM.16.MT88.4 R12, [R158+0x8800] ;  /* 0x008800009e0c783b */ /* 0x000ee20000004200 */
[----:B-1----:R-:W-:-:S02]  /*5120*/  F2FP.BF16.F32.PACK_AB R8, R128, R103 ;  /* 0x000000678008723e */ /* 0x002fc400000010ff */
[----:B------:R-:W-:Y:S02]  /*5130*/  F2FP.BF16.F32.PACK_AB R9, R136, R67 ;  /* 0x000000438809723e */ /* 0x000fe400000010ff */
[----:B-----5:R-:W-:Y:S02]  /*5140*/  F2FP.BF16.F32.PACK_AB R10, R124, R105 ;  /* 0x000000697c0a723e */ /* 0x020fe400000010ff */
[----:B------:R-:W-:-:S07]  /*5150*/  F2FP.BF16.F32.PACK_AB R11, R132, R101 ;  /* 0x00000065840b723e */ /* 0x000fce00000010ff */
[C---:B------:R-:W-:Y:S08]  /*5160*/  HMMA.16816.F32.BF16 R80, R8.reuse, R20, R80 ;  /* 0x000000140850723c */ /* 0x040ff00000041850 */
[C---:B------:R-:W-:Y:S01]  /*5170*/  HMMA.16816.F32.BF16 R84, R8.reuse, R22, R84 ;  /* 0x000000160854723c */ /* 0x040fe20000041854 */
[----:B------:R-:W-:Y:S07]  /*5180*/  LDSM.16.MT88.4 R20, [R153+0x9000] ;  /* 0x009000009914783b */ /* 0x000fee0000004200 */
[C---:B------:R-:W-:Y:S08]  /*5190*/  HMMA.16816.F32.BF16 R68, R8.reuse, R16, R68 ;  /* 0x000000100844723c */ /* 0x040ff00000041844 */
[C---:B------:R-:W-:Y:S01]  /*51a0*/  HMMA.16816.F32.BF16 R72, R8.reuse, R18, R72 ;  /* 0x000000120848723c */ /* 0x040fe20000041848 */
[----:B------:R-:W-:Y:S07]  /*51b0*/  LDSM.16.MT88.4 R16, [R158+0x9000] ;  /* 0x009000009e10783b */ /* 0x000fee0000004200 */
[C---:B---3--:R-:W-:Y:S08]  /*51c0*/  HMMA.16816.F32.BF16 R96, R8.reuse, R12, R96 ;  /* 0x0000000c0860723c */ /* 0x048ff00000041860 */
[C---:B------:R-:W-:Y:S01]  /*51d0*/  HMMA.16816.F32.BF16 R92, R8.reuse, R14, R92 ;  /* 0x0000000e085c723c */ /* 0x040fe2000004185c */
[----:B------:R-:W1:Y:S07]  /*51e0*/  LDSM.16.MT88.4 R12, [R153+0x8800] ;  /* 0x00880000990c783b */ /* 0x000e6e0000004200 */
[C---:B-1----:R-:W-:Y:S08]  /*51f0*/  HMMA.16816.F32.BF16 R76, R8.reuse, R12, R76 ;  /* 0x0000000c084c723c */ /* 0x042ff0000004184c */
[----:B------:R-:W-:Y:S01]  /*5200*/  HMMA.16816.F32.BF16 R88, R8, R14, R88 ;  /* 0x0000000e0858723c */ /* 0x000fe20000041858 */
[----:B------:R-:W1:Y:S01]  /*5210*/  LDSM.16.MT88.4 R12, [R154+0x9000] ;  /* 0x009000009a0c783b */ /* 0x000e620000004200 */
[----:B--2---:R-:W-:-:S02]  /*5220*/  F2FP.BF16.F32.PACK_AB R8, R111, R62 ;  /* 0x0000003e6f08723e */ /* 0x004fc400000010ff */
[----:B------:R-:W-:Y:S02]  /*5230*/  F2FP.BF16.F32.PACK_AB R9, R108, R107 ;  /* 0x0000006b6c09723e */ /* 0x000fe400000010ff */
[----:B----4-:R-:W-:Y:S02]  /*5240*/  F2FP.BF16.F32.PACK_AB R10, R113, R58 ;  /* 0x0000003a710a723e */ /* 0x010fe400000010ff */
[----:B------:R-:W-:-:S07]  /*5250*/  F2FP.BF16.F32.PACK_AB R11, R109, R106 ;  /* 0x0000006a6d0b723e */ /* 0x000fce00000010ff */
[----:B------:R-:W-:Y:S01]  /*5260*/  HMMA.16816.F32.BF16 R76, R8, R20, R76 ;  /* 0x00000014084c723c */ /* 0x000fe2000004184c */
[----:B------:R-:W-:-:S04]  /*5270*/  FADD.FTZ R20, R28, R31 ;  /* 0x0000001f1c147221 */ /* 0x000fc80000010000 */
[----:B------:R-:W-:Y:S02]  /*5280*/  FADD.FTZ R20, R5, R20 ;  /* 0x0000001405147221 */ /* 0x000fe40000010000 */
[----:B------:R-:W2:Y:S01]  /*5290*/  MUFU.EX2 R5, R25 ;  /* 0x0000001900057308 */ /* 0x000ea20000000800 */
[----:B------:R-:W-:Y:S01]  /*52a0*/  HMMA.16816.F32.BF16 R96, R8, R16, R96 ;  /* 0x000000100860723c */ /* 0x000fe20000041860 */
[----:B------:R-:W-:-:S07]  /*52b0*/  FADD.FTZ R41, R41, R20 ;  /* 0x0000001429297221 */ /* 0x000fce0000010000 */
[C---:B------:R-:W-:Y:S01]  /*52c0*/  HMMA.16816.F32.BF16 R92, R8.reuse, R18, R92 ;  /* 0x00000012085c723c */ /* 0x040fe2000004185c */
[----:B------:R-:W3:Y:S07]  /*52d0*/  LDSM.16.MT88.4 R16, [R152+0x9000] ;  /* 0x009000009810783b */ /* 0x000eee0000004200 */
[C---:B------:R-:W-:Y:S01]  /*52e0*/  HMMA.16816.F32.BF16 R88, R8.reuse, R22, R88 ;  /* 0x000000160858723c */ /* 0x040fe20000041858 */
[----:B------:R-:W-:Y:S07]  /*52f0*/  LDSM.16.MT88.4 R20, [R154+0x9800] ;  /* 0x009800009a14783b */ /* 0x000fee0000004200 */
[----:B-1----:R-:W-:Y:S01]  /*5300*/  HMMA.16816.F32.BF16 R68, R8, R12, R68 ;  /* 0x0000000c0844723c */ /* 0x002fe20000041844 */
[----:B------:R-:W-:-:S04]  /*5310*/  FADD.FTZ R13, R37, R54 ;  /* 0x00000036250d7221 */ /* 0x000fc80000010000 */
[----:B------:R-:W-:-:S03]  /*5320*/  FADD.FTZ R13, R44, R13 ;  /* 0x0000000d2c0d7221 */ /* 0x000fc60000010000 */
[----:B------:R-:W-:Y:S01]  /*5330*/  HMMA.16816.F32.BF16 R72, R8, R14, R72 ;  /* 0x0000000e0848723c */ /* 0x000fe20000041848 */
[----:B------:R-:W-:Y:S02]  /*5340*/  FADD.FTZ R38, R38, R13 ;  /* 0x0000000d26267221 */ /* 0x000fe40000010000 */
[----:B------:R-:W1:Y:S02]  /*5350*/  LDSM.16.MT88.4 R12, [R158+0x9800] ;  /* 0x009800009e0c783b */ /* 0x000e640000004200 */
[----:B------:R-:W-:-:S04]  /*5360*/  FADD.FTZ R36, R35, R38 ;  /* 0x0000002623247221 */ /* 0x000fc80000010000 */
[----:B------:R-:W-:-:S04]  /*5370*/  FADD.FTZ R7, R7, R36 ;  /* 0x0000002407077221 */ /* 0x000fc80000010000 */
[----:B------:R-:W-:-:S04]  /*5380*/  FADD.FTZ R7, R6, R7 ;  /* 0x0000000706077221 */ /* 0x000fc80000010000 */
        /* <DEDUP_REMOVED lines=11> */
[----:B------:R-:W-:Y:S01]  /*5440*/  F2FP.BF16.F32.PACK_AB R9, R42, R43 ;  /* 0x0000002b2a09723e */ /* 0x000fe200000010ff */
[----:B------:R-:W3:Y:S01]  /*5450*/  LDSM.16.MT88.4 R16, [R153+0x9800] ;  /* 0x009800009910783b */ /* 0x000ee20000004200 */
[----:B------:R-:W-:Y:S01]  /*5460*/  FADD.FTZ R55, R55, R66 ;  /* 0x0000004237377221 */ /* 0x000fe20000010000 */
[----:B------:R-:W-:Y:S01]  /*5470*/  FADD.FTZ R53, R53, R114 ;  /* 0x0000007235357221 */ /* 0x000fe20000010000 */
[----:B--2---:R-:W-:-:S02]  /*5480*/  F2FP.BF16.F32.PACK_AB R10, R5, R30 ;  /* 0x0000001e050a723e */ /* 0x004fc400000010ff */
[----:B------:R-:W-:Y:S01]  /*5490*/  FADD.FTZ R120, R120, R55 ;  /* 0x0000003778787221 */ /* 0x000fe20000010000 */
[----:B------:R-:W-:Y:S01]  /*54a0*/  FADD.FTZ R6, R112, R53 ;  /* 0x0000003570067221 */ /* 0x000fe20000010000 */
[----:B------:R-:W-:Y:S02]  /*54b0*/  F2FP.BF16.F32.PACK_AB R11, R187, R40 ;  /* 0x00000028bb0b723e */ /* 0x000fe400000010ff */
        /* <DEDUP_REMOVED lines=44> */
[----:B------:R-:W-:-:S13]  /*5780*/  @!P0 BRA `(.L_x_8999) ;  /* 0x0000002c00948947 */ /* 0x000fda0003800000 */
[----:B------:R-:W-:Y:S01]  /*5790*/  ISETP.NE.U32.AND P0, PT, R118, RZ, PT ;  /* 0x000000ff7600720c */ /* 0x000fe20003f05070 */
[C---:B------:R-:W-:Y:S01]  /*57a0*/  IMAD.SHL.U32 R185, R116.reuse, 0x20, RZ ;  /* 0x0000002074b97824 */ /* 0x040fe200078e00ff */
[----:B------:R-:W-:Y:S01]  /*57b0*/  SHF.L.U64.HI R180, R116, 0x5, R117 ;  /* 0x0000000574b47819 */ /* 0x000fe20000010275 */
[----:B------:R-:W-:Y:S01]  /*57c0*/  IMAD.MOV.U32 R105, RZ, RZ, R0 ;  /* 0x000000ffff697224 */ /* 0x000fe200078e0000 */
[----:B------:R-:W-:Y:S01]  /*57d0*/  ISETP.NE.AND.EX P0, PT, R119, RZ, PT, P0 ;  /* 0x000000ff7700720c */ /* 0x000fe20003f05300 */
[----:B------:R-:W-:-:S12]  /*57e0*/  IMAD.MOV.U32 R103, RZ, RZ, R100 ;  /* 0x000000ffff677224 */ /* 0x000fd800078e0064 */
.L_x_9006:
        /* <DEDUP_REMOVED lines=18> */
[----:B------:R-:W-:Y:S02]  /*5910*/  IABS R7, R184 ;  /* 0x000000b800077213 */ /* 0x000fe40000000000 */
[-C--:B--2---:R-:W-:Y:S02]  /*5920*/  IABS R10, R13.reuse ;  /* 0x0000000d000a7213 */ /* 0x084fe40000000000 */
[-C--:B------:R-:W-:Y:S02]  /*5930*/  IABS R8, R13.reuse ;  /* 0x0000000d00087213 */ /* 0x080fe40000000000 */
[----:B------:R-:W1:Y:S02]  /*5940*/  I2F.RP R9, R10 ;  /* 0x0000000a00097306 */ /* 0x000e640000209400 */
[----:B------:R-:W-:Y:S08]  /*5950*/  IADD3 R8, PT, PT, RZ, -R8, RZ ;  /* 0x80000008ff087210 */ /* 0x000ff00007ffe0ff */
[----:B-1----:R-:W1:Y:S02]  /*5960*/  MUFU.RCP R5, R9 ;  /* 0x0000000900057308 */ /* 0x002e640000001000 */
[----:B-1----:R-:W-:Y:S08]  /*5970*/  VIADD R14, R5, 0xffffffe ;  /* 0x0ffffffe050e7836 */ /* 0x002ff00000000000 */
[----:B------:R-:W1:Y:S02]  /*5980*/  F2I.FTZ.U32.TRUNC.NTZ R15, R14 ;  /* 0x0000000e000f7305 */ /* 0x000e64000021f000 */
[--C-:B-1----:R-:W-:Y:S02]  /*5990*/  IMAD.MOV R5, RZ, RZ, -R15.reuse ;  /* 0x000000ffff057224 */ /* 0x102fe400078e0a0f */
[----:B------:R-:W-:Y:S02]  /*59a0*/  IMAD.MOV.U32 R14, RZ, RZ, RZ ;  /* 0x000000ffff0e7224 */ /* 0x000fe400078e00ff */
[----:B------:R-:W-:Y:S01]  /*59b0*/  IMAD R12, R5, R10, RZ ;  /* 0x0000000a050c7224 */ /* 0x000fe200078e02ff */
[----:B------:R-:W-:Y:S02]  /*59c0*/  IABS R5, R6 ;  /* 0x0000000600057213 */ /* 0x000fe40000000000 */
[-C--:B------:R-:W-:Y:S01]  /*59d0*/  LOP3.LUT R6, R6, R13.reuse, RZ, 0x3c, !PT ;  /* 0x0000000d06067212 */ /* 0x080fe200078e3cff */
[----:B------:R-:W-:Y:S02]  /*59e0*/  IMAD.HI.U32 R12, R15, R12, R14 ;  /* 0x0000000c0f0c7227 */ /* 0x000fe400078e000e */
[----:B------:R-:W2:Y:S01]  /*59f0*/  LD.E.64 R14, desc[UR4][R2.64+0x28] ;  /* 0x00002804020e7980 */ /* 0x000ea2000c101b00 */
        /* <DEDUP_REMOVED lines=23> */
[-C--:B------:R-:W-:Y:S01]  /*5b70*/  LEA R18, P2, R7, R182.reuse, 0x2 ;  /* 0x000000b607127211 */ /* 0x080fe200078410ff */
[----:B------:R-:W3:Y:S01]  /*5b80*/  LD.E.64 R10, desc[UR4][R2.64+0x40] ;  /* 0x00004004020a7980 */ /* 0x000ee2000c101b00 */
        /* <DEDUP_REMOVED lines=20> */
.L_x_9001:
[----:B------:R-:W-:Y:S05]  /*5cd0*/  BSYNC.RECONVERGENT B0 ;  /* 0x0000000000007941 */ /* 0x000fea0003800200 */
.L_x_9000:
[----:B------:R-:W1:Y:S01]  /*5ce0*/  S2UR UR6, SR_CgaCtaId ;  /* 0x00000000000679c3 */ /* 0x000e620000008800 */
[C---:B------:R-:W-:Y:S01]  /*5cf0*/  IMAD.SHL.U32 R0, R175.reuse, 0x8, RZ ;  /* 0x00000008af007824 */ /* 0x040fe200078e00ff */
[----:B------:R-:W-:Y:S01]  /*5d00*/  LOP3.LUT R107, R175, 0x38, RZ, 0xc0, !PT ;  /* 0x00000038af6b7812 */ /* 0x000fe200078ec0ff */
[----:B------:R-:W-:Y:S01]  /*5d10*/  UMOV UR7, 0x400 ;  /* 0x0000040000077882 */ /* 0x000fe20000000000 */
[----:B------:R-:W-:Y:S01]  /*5d20*/  IADD3 R190, P1, PT, R185, R172, RZ ;  /* 0x000000acb9be7210 */ /* 0x000fe20007f3e0ff */
[----:B------:R-:W-:Y:S01]  /*5d30*/  VIADD R176, R176, 0xffffffff ;  /* 0xffffffffb0b07836 */ /* 0x000fe20000000000 */
[--C-:B------:R-:W-:Y:S01]  /*5d40*/  LOP3.LUT R107, R107, 0x1c0, R0.reuse, 0xf8, !PT ;  /* 0x000001c06b6b7812 */ /* 0x100fe200078ef800 */
[----:B------:R-:W-:Y:S02]  /*5d50*/  BSSY.RECONVERGENT B1, `(.L_x_9002) ;  /* 0x00000ee000017945 */ /* 0x000fe40003800200 */
[----:B------:R-:W-:Y:S01]  /*5d60*/  IMAD.X R191, R180, 0x1, R173, P1 ;  /* 0x00000001b4bf7824 */ /* 0x000fe200008e06ad */
[--C-:B------:R-:W-:Y:S02]  /*5d70*/  LOP3.LUT R107, R107, 0x38, R0.reuse, 0x78, !PT ;  /* 0x000000386b6b7812 */ /* 0x100fe400078e7800 */
[-C--:B------:R-:W-:Y:S02]  /*5d80*/  IADD3 R188, P1, PT, R190, R185.reuse, RZ ;  /* 0x000000b9bebc7210 */ /* 0x080fe40007f3e0ff */
[----:B------:R-:W-:Y:S03]  /*5d90*/  LOP3.LUT R107, R107, 0x1e00, R0, 0xf8, !PT ;  /* 0x00001e006b6b7812 */ /* 0x000fe600078ef800 */
[--C-:B------:R-:W-:Y:S01]  /*5da0*/  IMAD.X R189, R191, 0x1, R180.reuse, P1 ;  /* 0x00000001bfbd7824 */ /* 0x100fe200008e06b4 */
[-C--:B------:R-:W-:Y:S05]  /*5db0*/  IADD3 R192, P1, PT, R188, R185.reuse, RZ ;  /* 0x000000b9bcc07210 */ /* 0x080fea0007f3e0ff */
[----:B------:R-:W-:Y:S01]  /*5dc0*/  IMAD.X R193, R189, 0x1, R180, P1 ;  /* 0x00000001bdc17824 */ /* 0x000fe200008e06b4 */
[----:B-1----:R-:W-:Y:S01]  /*5dd0*/  ULEA UR6, UR6, UR7, 0x18 ;  /* 0x0000000706067291 */ /* 0x002fe2000f8ec0ff */
[-C--:B------:R-:W-:Y:S05]  /*5de0*/  IADD3 R106, P1, PT, R192, R185.reuse, RZ ;  /* 0x000000b9c06a7210 */ /* 0x080fea0007f3e0ff */
[----:B------:R-:W-:Y:S04]  /*5df0*/  IMAD.U32 R164, RZ, RZ, UR6 ;  /* 0x00000006ffa47e24 */ /* 0x000fe8000f8e00ff */
[----:B------:R-:W-:Y:S02]  /*5e00*/  IMAD R101, R107, 0x2, R164 ;  /* 0x000000026b657824 */ /* 0x000fe400078e02a4 */
[--C-:B------:R-:W-:Y:S01]  /*5e10*/  IMAD.X R107, R193, 0x1, R180.reuse, P1 ;  /* 0x00000001c16b7824 */ /* 0x100fe200008e06b4 */
[-C--:B------:R-:W-:Y:S02]  /*5e20*/  IADD3 R194, P1, PT, R106, R185.reuse, RZ ;  /* 0x000000b96ac27210 */ /* 0x080fe40007f3e0ff */
[----:B------:R-:W-:Y:S01]  /*5e30*/  @!PT LDS RZ, [RZ] ;  /* 0x00000000fffff984 */ /* 0x000fe20000000800 */
[----:B------:R-:W-:Y:S01]  /*5e40*/  @!PT LDS RZ, [RZ] ;  /* 0x00000000fffff984 */ /* 0x000fe20000000800 */
[----:B------:R-:W-:Y:S01]  /*5e50*/  @!PT LDS RZ, [RZ] ;  /* 0x00000000fffff984 */ /* 0x000fe20000000800 */
[----:B------:R1:W-:Y:S03]  /*5e60*/  LDGSTS.E.BYPASS.LTC128B.128 [R101+0x6000], desc[UR4][R172.64] ;  /* 0x06000000ac657fae */ /* 0x0003e6000b981a04 */
[--C-:B------:R-:W-:Y:S02]  /*5e70*/  IMAD.X R195, R107, 0x1, R180.reuse, P1 ;  /* 0x000000016bc37824 */ /* 0x100fe400008e06b4 */
[----:B------:R1:W-:Y:S01]  /*5e80*/  LDGSTS.E.BYPASS.LTC128B.128 [R101+0x6800], desc[UR4][R190.64] ;  /* 0x06800000be657fae */ /* 0x0003e2000b981a04 */
[-C--:B------:R-:W-:Y:S04]  /*5e90*/  IADD3 R196, P1, PT, R194, R185.reuse, RZ ;  /* 0x000000b9c2c47210 */ /* 0x080fe80007f3e0ff */
[----:B------:R1:W-:Y:S01]  /*5ea0*/  LDGSTS.E.BYPASS.LTC128B.128 [R101+0x7000], desc[UR4][R188.64] ;  /* 0x07000000bc657fae */ /* 0x0003e2000b981a04 */
[--C-:B------:R-:W-:Y:S01]  /*5eb0*/  IMAD.X R197, R195, 0x1, R180.reuse, P1 ;  /* 0x00000001c3c57824 */ /* 0x100fe200008e06b4 */
[----:B------:R-:W-:Y:S03]  /*5ec0*/  IADD3 R198, P1, PT, R196, R185, RZ ;  /* 0x000000b9c4c67210 */ /* 0x000fe60007f3e0ff */
[----:B------:R1:W-:Y:S05]  /*5ed0*/  LDGSTS.E.BYPASS.LTC128B.128 [R101+0x7800], desc[UR4][R192.64] ;  /* 0x07800000c0657fae */ /* 0x0003ea000b981a04 */
[----:B------:R1:W-:Y:S01]  /*5ee0*/  LDGSTS.E.BYPASS.LTC128B.128 [R101+0x8000], desc[UR4][R106.64] ;  /* 0x080000006a657fae */ /* 0x0003e2000b981a04 */
[----:B------:R-:W-:Y:S01]  /*5ef0*/  IMAD.X R199, R197, 0x1, R180, P1 ;  /* 0x00000001c5c77824 */ /* 0x000fe200008e06b4 */
[----:B------:R-:W-:Y:S03]  /*5f00*/  ISETP.GT.AND P1, PT, R176, R169, PT ;  /* 0x000000a9b000720c */ /* 0x000fe60003f24270 */
[----:B------:R1:W-:Y:S05]  /*5f10*/  LDGSTS.E.BYPASS.LTC128B.128 [R101+0x8800], desc[UR4][R194.64] ;  /* 0x08800000c2657fae */ /* 0x0003ea000b981a04 */
[----:B------:R1:W-:Y:S05]  /*5f20*/  LDGSTS.E.BYPASS.LTC128B.128 [R101+0x9000], desc[UR4][R196.64] ;  /* 0x09000000c4657fae */ /* 0x0003ea000b981a04 */
        /* <DEDUP_REMOVED lines=15> */
[----:B------:R-:W-:Y:S02]  /*6020*/  LDSM.16.M88.4 R112, [R157+0x3000] ;  /* 0x003000009d70783b */ /* 0x000fe40000000200 */
        /* <DEDUP_REMOVED lines=20> */
[C---:B------:R-:W-:Y:S08]  /*6170*/  HMMA.16816.F32.BF16 R8, R144.reuse, R150, R8 ;  /* 0x000000969008723c */ /* 0x040ff00000041808 */
[C---:B-1----:R-:W-:Y:S08]  /*6180*/  HMMA.16816.F32.BF16 R12, R144.reuse, R108, R12 ;  /* 0x0000006c900c723c */ /* 0x042ff0000004180c */
[C---:B------:R-:W-:Y:S01]  /*6190*/  HMMA.16816.F32.BF16 R16, R144.reuse, R110, R16 ;  /* 0x0000006e9010723c */ /* 0x040fe20000041810 */
[----:B------:R-:W1:Y:S07]  /*61a0*/  LDSM.16.M88.4 R108, [R157+0x5000] ;  /* 0x005000009d6c783b */ /* 0x000e6e0000000200 */
[C---:B------:R-:W-:Y:S08]  /*61b0*/  HMMA.16816.F32.BF16 R20, R144.reuse, R112, R20 ;  /* 0x000000709014723c */ /* 0x040ff00000041814 */
[C---:B------:R-:W-:Y:S01]  /*61c0*/  HMMA.16816.F32.BF16 R24, R144.reuse, R114, R24 ;  /* 0x000000729018723c */ /* 0x040fe20000041818 */
[----:B------:R-:W2:Y:S07]  /*61d0*/  LDSM.16.M88.4 R112, [R157+0x5800] ;  /* 0x005800009d70783b */ /* 0x000eae0000000200 */
[C---:B------:R-:W-:Y:S08]  /*61e0*/  HMMA.16816.F32.BF16 R28, R144.reuse, R116, R28 ;  /* 0x00000074901c723c */ /* 0x040ff0000004181c */
[C---:B------:R-:W-:Y:S01]  /*61f0*/  HMMA.16816.F32.BF16 R32, R144.reuse, R118, R32 ;  /* 0x000000769020723c */ /* 0x040fe20000041820 */
[----:B------:R-:W-:Y:S07]  /*6200*/  LDSM.16.M88.4 R116, [R160] ;  /* 0x00000000a074783b */ /* 0x000fee0000000200 */
        /* <DEDUP_REMOVED lines=10> */
[----:B------:R-:W-:Y:S01]  /*62b0*/  HMMA.16816.F32.BF16 R64, R144, R114, R64 ;  /* 0x000000729040723c */ /* 0x000fe20000041840 */
        /* <DEDUP_REMOVED lines=23> */
[----:B------:R-:W-:Y:S01]  /*6430*/  HMMA.16816.F32.BF16 R64, R116, R110, R64 ;  /* 0x0000006e7440723c */ /* 0x000fe20000041840 */
[----:B------:R-:W1:Y:S05]  /*6440*/  LDSM.16.M88.4 R108, [R155+0x3800] ;  /* 0x003800009b6c783b */ /* 0x000e6a0000000200 */
[----:B------:R-:W5:Y:S02]  /*6450*/  LDSM.16.M88.4 R116, [R155+0x4000] ;  /* 0x004000009b74783b */ /* 0x000f640000000200 */
        /* <DEDUP_REMOVED lines=8> */
[----:B------:R-:W4:Y:S01]  /*64e0*/  LDSM.16.M88.4 R124, [R155+0x5800] ;  /* 0x005800009b7c783b */ /* 0x000f220000000200 */
[----:B------:R-:W-:Y:S04]  /*64f0*/  DEPBAR.LE SB0, 0x0 ;  /* 0x000080000000791a */ /* 0x000fe80000000000 */
[----:B------:R-:W-:Y:S02]  /*6500*/  BAR.SYNC.DEFER_BLOCKING 0x0 ;  /* 0x0000000000007b1d */ /* 0x000fe40000010000 */
[C---:B-1----:R-:W-:Y:S08]  /*6510*/  HMMA.16816.F32.BF16 R28, R112.reuse, R108, R28 ;  /* 0x0000006c701c723c */ /* 0x042ff0000004181c */
[C---:B------:R-:W-:Y:S08]  /*6520*/  HMMA.16816.F32.BF16 R32, R112.reuse, R110, R32 ;  /* 0x0000006e7020723c */ /* 0x040ff00000041820 */
[C---:B-----5:R-:W-:Y:S08]  /*6530*/  HMMA.16816.F32.BF16 R36, R112.reuse, R116, R36 ;  /* 0x000000747024723c */ /* 0x060ff00000041824 */
[C---:B------:R-:W-:Y:S08]  /*6540*/  HMMA.16816.F32.BF16 R40, R112.reuse, R118, R40 ;  /* 0x000000767028723c */ /* 0x040ff00000041828 */
[C---:B--2---:R-:W-:Y:S08]  /*6550*/  HMMA.16816.F32.BF16 R44, R112.reuse, R120, R44 ;  /* 0x00000078702c723c */ /* 0x044ff0000004182c */
[C---:B------:R-:W-:Y:S08]  /*6560*/  HMMA.16816.F32.BF16 R48, R112.reuse, R122, R48 ;  /* 0x0000007a7030723c */ /* 0x040ff00000041830 */
[C---:B---3--:R-:W-:Y:S08]  /*6570*/  HMMA.16816.F32.BF16 R52, R112.reuse, R128, R52 ;  /* 0x000000807034723c */ /* 0x048ff00000041834 */
[C---:B------:R-:W-:Y:S08]  /*6580*/  HMMA.16816.F32.BF16 R56, R112.reuse, R130, R56 ;  /* 0x000000827038723c */ /* 0x040ff00000041838 */
[C---:B----4-:R-:W-:Y:S08]  /*6590*/  HMMA.16816.F32.BF16 R60, R112.reuse, R124, R60 ;  /* 0x0000007c703c723c */ /* 0x050ff0000004183c */
        /* <DEDUP_REMOVED lines=77> */
.L_x_9005:
[----:B------:R-:W-:Y:S05]  /*6a70*/  BSYNC.RECONVERGENT B0 ;  /* 0x0000000000007941 */ /* 0x000fea0003800200 */
.L_x_9004:
[----:B------:R-:W-:Y:S01]  /*6a80*/  @!PT LDS RZ, [RZ] ;  /* 0x00000000fffff984 */ /* 0x000fe20000000800 */
[----:B------:R-:W-:Y:S01]  /*6a90*/  @!PT LDS RZ, [RZ] ;  /* 0x00000000fffff984 */ /* 0x000fe20000000800 */
[----:B------:R-:W-:Y:S01]  /*6aa0*/  @!PT LDS RZ, [RZ] ;  /* 0x00000000fffff984 */ /* 0x000fe20000000800 */
[----:B------:R1:W-:Y:S01]  /*6ab0*/  LDGSTS.E.BYPASS.LTC128B.128 [R101+0x2000], desc[UR4][R170.64] ;  /* 0x02000000aa657fae */ /* 0x0003e2000b981a04 */
[----:B------:R-:W-:Y:S02]  /*6ac0*/  IADD3 R114, P1, PT, R107, R170, RZ ;  /* 0x000000aa6b727210 */ /* 0x000fe40007f3e0ff */
[----:B------:R-:W-:Y:S02]  /*6ad0*/  SHF.L.U64.HI R0, R166, 0x5, R167 ;  /* 0x00000005a6007819 */ /* 0x000fe400000102a7 */
[-C--:B------:R-:W-:Y:S03]  /*6ae0*/  IADD3 R112, P2, PT, R114, R107.reuse, RZ ;  /* 0x0000006b72707210 */ /* 0x080fe60007f5e0ff */
        /* <DEDUP_REMOVED lines=20> */
.L_x_9003:
[----:B------:R-:W-:Y:S05]  /*6c30*/  BSYNC.RECONVERGENT B1 ;  /* 0x0000000000017941 */ /* 0x000fea0003800200 */
.L_x_9002:
        /* <DEDUP_REMOVED lines=48> */
[C---:B------:R-:W-:Y:S02]  /*6f40*/  FMUL.FTZ R112, R101.reuse, R0 ;  /* 0x0000000065707220 */ /* 0x040fe40000410000 */
[----:B------:R-:W-:Y:S01]  /*6f50*/  FMUL.FTZ R103, R101, R104 ;  /* 0x0000006865677220 */ /* 0x000fe20000410000 */
[----:B------:R-:W1:Y:S01]  /*6f60*/  MUFU.EX2 R102, R102 ;  /* 0x0000006600667308 */ /* 0x000e620000000800 */
[----:B------:R-:W2:Y:S01]  /*6f70*/  LDSM.16.MT88.4 R104, [R158+0x6000] ;  /* 0x006000009e68783b */ /* 0x000ea20000004200 */
[----:B------:R-:W-:Y:S02]  /*6f80*/  FSEL R114, R114, RZ, P1 ;  /* 0x000000ff72727208 */ /* 0x000fe40000800000 */
[----:B------:R-:W-:Y:S03]  /*6f90*/  FSETP.NEU.FTZ.AND P1, PT, R0, -INF , PT ;  /* 0xff8000000000780b */ /* 0x000fe60003f3d000 */
[-CC-:B------:R-:W-:Y:S03]  /*6fa0*/  FFMA.FTZ R120, R8, R101.reuse, -R114.reuse ;  /* 0x0000006508787223 */ /* 0x180fe60000010872 */
[----:B------:R-:W3:Y:S01]  /*6fb0*/  MUFU.EX2 R103, R103 ;  /* 0x0000006700677308 */ /* 0x000ee20000000800 */
        /* <DEDUP_REMOVED lines=22> */
[C---:B------:R-:W-:Y:S03]  /*7120*/  FMUL.FTZ R69, R103.reuse, R69 ;  /* 0x0000004567457220 */ /* 0x040fe60000410000 */
[----:B------:R-:W1:Y:S01]  /*7130*/  MUFU.EX2 R116, R116 ;  /* 0x0000007400747308 */ /* 0x000e620000000800 */
[----:B------:R-:W3:Y:S01]  /*7140*/  LDSM.16.MT88.4 R92, [R153+0x6000] ;  /* 0x00600000995c783b */ /* 0x000ee20000004200 */
[C---:B------:R-:W-:Y:S01]  /*7150*/  FMUL.FTZ R74, R102.reuse, R74 ;  /* 0x0000004a664a7220 */ /* 0x040fe20000410000 */
[----:B------:R-:W-:Y:S01]  /*7160*/  FMUL.FTZ R75, R102, R75 ;  /* 0x0000004b664b7220 */ /* 0x000fe20000410000 */
[C---:B------:R-:W-:Y:S01]  /*7170*/  FMUL.FTZ R72, R103.reuse, R72 ;  /* 0x0000004867487220 */ /* 0x040fe20000410000 */
[----:B------:R-:W-:Y:S01]  /*7180*/  FMUL.FTZ R73, R103, R73 ;  /* 0x0000004967497220 */ /* 0x000fe20000410000 */
[-C--:B------:R-:W-:Y:S01]  /*7190*/  FFMA.FTZ R118, R12, R101.reuse, -R114 ;  /* 0x000000650c767223 */ /* 0x080fe20000010872 */
[-C--:B------:R-:W-:Y:S03]  /*71a0*/  FFMA.FTZ R12, R14, R101.reuse, -R112 ;  /* 0x000000650e0c7223 */ /* 0x080fe60000010870 */
[----:B------:R-:W-:Y:S01]  /*71b0*/  MUFU.EX2 R123, R123 ;  /* 0x0000007b007b7308 */ /* 0x000fe20000000800 */
[----:B------:R-:W-:Y:S01]  /*71c0*/  FMUL.FTZ R14, R102, R90 ;  /* 0x0000005a660e7220 */ /* 0x000fe20000410000 */
[-CC-:B------:R-:W-:Y:S01]  /*71d0*/  FFMA.FTZ R132, R25, R101.reuse, -R114.reuse ;  /* 0x0000006519847223 */ /* 0x180fe20000010872 */
[-CC-:B------:R-:W-:Y:S01]  /*71e0*/  FFMA.FTZ R134, R36, R101.reuse, -R114.reuse ;  /* 0x0000006524867223 */ /* 0x180fe20000010872 */
[-C--:B------:R-:W-:Y:S01]  /*71f0*/  FFMA.FTZ R131, R37, R101.reuse, -R114 ;  /* 0x0000006525837223 */ /* 0x080fe20000010872 */
[-CC-:B------:R-:W-:Y:S01]  /*7200*/  FFMA.FTZ R133, R38, R101.reuse, -R112.reuse ;  /* 0x0000006526857223 */ /* 0x180fe20000010870 */
[----:B------:R-:W-:Y:S01]  /*7210*/  FFMA.FTZ R136, R39, R101, -R112 ;  /* 0x0000006527887223 */ /* 0x000fe20000010870 */
[----:B------:R-:W-:Y:S03]  /*7220*/  FMUL.FTZ R78, R102, R78 ;  /* 0x0000004e664e7220 */ /* 0x000fe60000410000 */
[----:B------:R-:W4:Y:S01]  /*7230*/  MUFU.EX2 R117, R117 ;  /* 0x0000007500757308 */ /* 0x000f220000000800 */
[----:B-1----:R-:W-:Y:S01]  /*7240*/  F2FP.BF16.F32.PACK_AB R96, R116, R124 ;  /* 0x0000007c7460723e */ /* 0x002fe200000010ff */
[----:B------:R-:W-:Y:S01]  /*7250*/  LDSM.16.MT88.4 R36, [R152+0x8000] ;  /* 0x008000009824783b */ /* 0x000fe20000004200 */
[C---:B------:R-:W-:Y:S01]  /*7260*/  FMUL.FTZ R79, R102.reuse, R79 ;  /* 0x0000004f664f7220 */ /* 0x040fe20000410000 */
[C---:B------:R-:W-:Y:S01]  /*7270*/  FMUL.FTZ R76, R103.reuse, R76 ;  /* 0x0000004c674c7220 */ /* 0x040fe20000410000 */
[C---:B------:R-:W-:Y:S01]  /*7280*/  FMUL.FTZ R77, R103.reuse, R77 ;  /* 0x0000004d674d7220 */ /* 0x040fe20000410000 */
[C---:B------:R-:W-:Y:S01]  /*7290*/  FMUL.FTZ R82, R102.reuse, R82 ;  /* 0x0000005266527220 */ /* 0x040fe20000410000 */
[----:B------:R-:W-:Y:S03]  /*72a0*/  FMUL.FTZ R83, R102, R83 ;  /* 0x0000005366537220 */ /* 0x000fe60000410000 */
[----:B------:R-:W1:Y:S01]  /*72b0*/  MUFU.EX2 R113, R113 ;  /* 0x0000007100717308 */ /* 0x000e620000000800 */
[C---:B------:R-:W-:Y:S01]  /*72c0*/  FMUL.FTZ R80, R103.reuse, R80 ;  /* 0x0000005067507220 */ /* 0x040fe20000410000 */
[----:B------:R-:W-:Y:S01]  /*72d0*/  FMUL.FTZ R81, R103, R81 ;  /* 0x0000005167517220 */ /* 0x000fe20000410000 */
[-C--:B------:R-:W-:Y:S01]  /*72e0*/  FFMA.FTZ R128, R21, R101.reuse, -R114 ;  /* 0x0000006515807223 */ /* 0x080fe20000010872 */
[-C--:B------:R-:W-:Y:S01]  /*72f0*/  FFMA.FTZ R21, R26, R101.reuse, -R112 ;  /* 0x000000651a157223 */ /* 0x080fe20000010870 */
[C---:B------:R-:W-:Y:S01]  /*7300*/  FFMA.FTZ R124, R103.reuse, R186, R124 ;  /* 0x000000ba677c7223 */ /* 0x040fe2000001007c */
[----:B------:R-:W-:Y:S01]  /*7310*/  FFMA.FTZ R119, R16, R101, -R114 ;  /* 0x0000006510777223 */ /* 0x000fe20000010872 */
[----:B------:R-:W-:Y:S03]  /*7320*/  FMUL.FTZ R16, R103, R84 ;  /* 0x0000005467107220 */ /* 0x000fe60000410000 */
[----:B------:R-:W-:Y:S01]  /*7330*/  MUFU.EX2 R122, R122 ;  /* 0x0000007a007a7308 */ /* 0x000fe20000000800 */
[----:B----4-:R-:W-:Y:S01]  /*7340*/  F2FP.BF16.F32.PACK_AB R97, R117, R123 ;  /* 0x0000007b7561723e */ /* 0x010fe200000010ff */
[-CC-:B------:R-:W-:Y:S01]  /*7350*/  FFMA.FTZ R121, R18, R101.reuse, -R112.reuse ;  /* 0x0000006512797223 */ /* 0x180fe20000010870 */
[C---:B------:R-:W-:Y:S01]  /*7360*/  FMUL.FTZ R18, R102.reuse, R86 ;  /* 0x0000005666127220 */ /* 0x040fe20000410000 */
[----:B------:R-:W-:Y:S01]  /*7370*/  FFMA.FTZ R126, R19, R101, -R112 ;  /* 0x00000065137e7223 */ /* 0x000fe20000010870 */
[----:B------:R-:W-:Y:S01]  /*7380*/  FMUL.FTZ R19, R102, R87 ;  /* 0x0000005766137220 */ /* 0x000fe20000410000 */
[-C--:B------:R-:W-:Y:S01]  /*7390*/  FFMA.FTZ R125, R20, R101.reuse, -R114 ;  /* 0x00000065147d7223 */ /* 0x080fe20000010872 */
[-CC-:B------:R-:W-:Y:S03]  /*73a0*/  FFMA.FTZ R127, R22, R101.reuse, -R112.reuse ;  /* 0x00000065167f7223 */ /* 0x180fe60000010870 */
        /* <DEDUP_REMOVED lines=15> */
[-C--:B------:R-:W-:Y:S03]  /*74a0*/  FFMA.FTZ R50, R51, R101.reuse, -R112 ;  /* 0x0000006533327223 */ /* 0x080fe60000010870 */
[----:B------:R-:W-:Y:S01]  /*74b0*/  MUFU.EX2 R119, R119 ;  /* 0x0000007700777308 */ /* 0x000fe20000000800 */
[----:B----4-:R-:W-:Y:S01]  /*74c0*/  F2FP.BF16.F32.PACK_AB R99, R115, R122 ;  /* 0x0000007a7363723e */ /* 0x010fe200000010ff */
[-C--:B------:R-:W-:Y:S01]  /*74d0*/  FFMA.FTZ R51, R53, R101.reuse, -R114 ;  /* 0x0000006535337223 */ /* 0x080fe20000010872 */
[-CC-:B------:R-:W-:Y:S01]  /*74e0*/  FFMA.FTZ R53, R54, R101.reuse, -R112.reuse ;  /* 0x0000006536357223 */ /* 0x180fe20000010870 */
[-C--:B------:R-:W-:Y:S01]  /*74f0*/  FFMA.FTZ R54, R55, R101.reuse, -R112 ;  /* 0x0000006537367223 */ /* 0x080fe20000010870 */
[-CC-:B------:R-:W-:Y:S01]  /*7500*/  FFMA.FTZ R55, R56, R101.reuse, -R114.reuse ;  /* 0x0000006538377223 */ /* 0x180fe20000010872 */
[-C--:B------:R-:W-:Y:S01]  /*7510*/  FFMA.FTZ R56, R57, R101.reuse, -R114 ;  /* 0x0000006539387223 */ /* 0x080fe20000010872 */
[-C--:B------:R-:W-:Y:S01]  /*7520*/  FFMA.FTZ R57, R58, R101.reuse, -R112 ;  /* 0x000000653a397223 */ /* 0x080fe20000010870 */
[C---:B--2---:R-:W-:Y:S02]  /*7530*/  HMMA.16816.F32.BF16 R4, R96.reuse, R104, R4 ;  /* 0x000000686004723c */ /* 0x044fe40000041804 */
[----:B------:R-:W-:Y:S03]  /*7540*/  MUFU.EX2 R121, R121 ;  /* 0x0000007900797308 */ /* 0x000fe60000000800 */
[-C--:B------:R-:W-:Y:S01]  /*7550*/  FFMA.FTZ R52, R52, R101.reuse, -R114 ;  /* 0x0000006534347223 */ /* 0x080fe20000010872 */
[----:B------:R-:W-:Y:S01]  /*7560*/  FFMA.FTZ R58, R59, R101, -R112 ;  /* 0x000000653b3a7223 */ /* 0x000fe20000010870 */
[----:B------:R-:W-:Y:S01]  /*7570*/  FFMA.FTZ R123, R102, R187, R123 ;  /* 0x000000bb667b7223 */ /* 0x000fe2000001007b */
[C---:B------:R-:W-:Y:S01]  /*7580*/  HMMA.16816.F32.BF16 R8, R96.reuse, R106, R8 ;  /* 0x0000006a6008723c */ /* 0x040fe20000041808 */
[----:B------:R-:W1:Y:S03]  /*7590*/  LDSM.16.MT88.4 R104, [R152+0x6000] ;  /* 0x006000009868783b */ /* 0x000e660000004200 */
[----:B------:R-:W2:Y:S01]  /*75a0*/  MUFU.EX2 R126, R126 ;  /* 0x0000007e007e7308 */ /* 0x000ea20000000800 */
[--C-:B------:R-:W-:Y:S01]  /*75b0*/  FFMA.FTZ R59, R64, R101, -R114.reuse ;  /* 0x00000065403b7223 */ /* 0x100fe20000010872 */
[----:B------:R-:W-:Y:S01]  /*75c0*/  FADD.FTZ R123, R117, R123 ;  /* 0x0000007b757b7221 */ /* 0x000fe20000010000 */
[----:B------:R-:W-:Y:S01]  /*75d0*/  ISETP.GT.AND P1, PT, R176, R169, PT ;  /* 0x000000a9b000720c */ /* 0x000fe20003f24270 */
[C---:B------:R-:W-:Y:S06]  /*75e0*/  HMMA.16816.F32.BF16 R68, R96.reuse, R108, R68 ;  /* 0x0000006c6044723c */ /* 0x040fec0000041844 */
        /* <DEDUP_REMOVED lines=12> */
[C---:B---3--:R-:W-:Y:S05]  /*76b0*/  HMMA.16816.F32.BF16 R76, R96.reuse, R92, R76 ;  /* 0x0000005c604c723c */ /* 0x048fea000004184c */
[----:B------:R-:W2:Y:S10]  /*76c0*/  MUFU.EX2 R109, R109 ;  /* 0x0000006d006d7308 */ /* 0x000eb40000000800 */
[----:B------:R-:W3:Y:S01]  /*76d0*/  MUFU.EX2 R108, R108 ;  /* 0x0000006c006c7308 */ /* 0x000ee20000000800 */
[----:B----4-:R-:W-:Y:S01]  /*76e0*/  FMUL.FTZ R12, R103, R88 ;  /* 0x00000058670c7220 */ /* 0x010fe20000410000 */
[----:B------:R-:W-:Y:S01]  /*76f0*/  MOV R103, R100 ;  /* 0x0000006400677202 */ /* 0x000fe20000000f00 */
        /* <DEDUP_REMOVED lines=139> */
[C---:B------:R-:W-:Y:S03]  /*7fb0*/  HMMA.16816.F32.BF16 R76, R20.reuse, R32, R76 ;  /* 0x00000020144c723c */ /* 0x040fe6000004184c */
[----:B------:R-:W-:Y:S04]  /*7fc0*/  FADD.FTZ R33, R116, R124 ;  /* 0x0000007c74217221 */ /* 0x000fe80000010000 */
[----:B------:R-:W-:Y:S01]  /*7fd0*/  FADD.FTZ R120, R120, R33 ;  /* 0x0000002178787221 */ /* 0x000fe20000010000 */
[C---:B------:R-:W-:Y:S01]  /*7fe0*/  HMMA.16816.F32.BF16 R12, R20.reuse, R34, R12 ;  /* 0x00000022140c723c */ /* 0x040fe2000004180c */
[----:B------:R-:W4:Y:S02]  /*7ff0*/  LDSM.16.MT88.4 R32, [R153+0x9000] ;  /* 0x009000009920783b */ /* 0x000f240000004200 */
[----:B------:R-:W-:Y:S05]  /*8000*/  FADD.FTZ R113, R113, R120 ;  /* 0x0000007871717221 */ /* 0x000fea0000010000 */
        /* <DEDUP_REMOVED lines=25> */
[----:B-----5:R-:W-:Y:S01]  /*81a0*/  F2FP.BF16.F32.PACK_AB R85, R39, R38 ;  /* 0x000000262755723e */ /* 0x020fe200000010ff */
[----:B------:R-:W3:Y:S02]  /*81b0*/  LDSM.16.MT88.4 R28, [R154+0x9800] ;  /* 0x009800009a1c783b */ /* 0x000ee40000004200 */
[----:B------:R-:W-:Y:S01]  /*81c0*/  FADD.FTZ R110, R110, R119 ;  /* 0x000000776e6e7221 */ /* 0x000fe20000010000 */
[C---:B----4-:R-:W-:Y:S03]  /*81d0*/  HMMA.16816.F32.BF16 R76, R20.reuse, R32, R76 ;  /* 0x00000020144c723c */ /* 0x050fe6000004184c */
[-CC-:B------:R-:W-:Y:S01]  /*81e0*/  FFMA.FTZ R32, R66, R101.reuse, -R112.reuse ;  /* 0x0000006542207223 */ /* 0x180fe20000010870 */
[----:B------:R-:W-:Y:S01]  /*81f0*/  FFMA.FTZ R112, R67, R101, -R112 ;  /* 0x0000006543707223 */ /* 0x000fe20000010870 */
[----:B------:R-:W-:Y:S01]  /*8200*/  FADD.FTZ R125, R125, R110 ;  /* 0x0000006e7d7d7221 */ /* 0x000fe20000010000 */
[----:B-1----:R-:W-:Y:S02]  /*8210*/  F2FP.BF16.F32.PACK_AB R86, R114, R59 ;  /* 0x0000003b7256723e */ /* 0x002fe400000010ff */
[C---:B------:R-:W-:Y:S01]  /*8220*/  HMMA.16816.F32.BF16 R12, R20.reuse, R34, R12 ;  /* 0x00000022140c723c */ /* 0x040fe2000004180c */
[----:B------:R-:W-:Y:S02]  /*8230*/  MUFU.EX2 R32, R32 ;  /* 0x0000002000207308 */ /* 0x000fe40000000800 */
[----:B------:R-:W-:Y:S04]  /*8240*/  FADD.FTZ R128, R128, R125 ;  /* 0x0000007d80807221 */ /* 0x000fe80000010000 */
[----:B------:R-:W-:Y:S01]  /*8250*/  FADD.FTZ R33, R129, R128 ;  /* 0x0000008081217221 */ /* 0x000fe20000010000 */
[C---:B--2---:R-:W-:Y:S03]  /*8260*/  HMMA.16816.F32.BF16 R80, R20.reuse, R24, R80 ;  /* 0x000000181450723c */ /* 0x044fe60000041850 */
[----:B------:R-:W1:Y:S01]  /*8270*/  MUFU.EX2 R187, R112 ;  /* 0x0000007000bb7308 */ /* 0x000e620000000800 */
[----:B------:R-:W-:Y:S01]  /*8280*/  FADD.FTZ R33, R132, R33 ;  /* 0x0000002184217221 */ /* 0x000fe20000010000 */
[----:B------:R-:W-:Y:S02]  /*8290*/  FADD.FTZ R25, R89, R88 ;  /* 0x0000005859197221 */ /* 0x000fe40000010000 */
[----:B------:R-:W2:Y:S01]  /*82a0*/  LDSM.16.MT88.4 R88, [R153+0x9800] ;  /* 0x009800009958783b */ /* 0x000ea20000004200 */
[----:B------:R-:W-:Y:S01]  /*82b0*/  FADD.FTZ R98, R98, R33 ;  /* 0x0000002162627221 */ /* 0x000fe20000010000 */
[----:B------:R-:W-:Y:S03]  /*82c0*/  HMMA.16816.F32.BF16 R16, R20, R26, R16 ;  /* 0x0000001a1410723c */ /* 0x000fe60000041810 */
        /* <DEDUP_REMOVED lines=8> */
[----:B------:R-:W-:Y:S01]  /*8350*/  MOV R105, R0 ;  /* 0x0000000000697202 */ /* 0x000fe20000000f00 */
        /* <DEDUP_REMOVED lines=40> */
.L_x_8999:
        /* <DEDUP_REMOVED lines=10> */
.L_x_9014:
[----:B------:R-:W2:Y:S01]  /*8680*/  MUFU.RCP R8, R5 ;  /* 0x0000000500087308 */ /* 0x000ea20000001000 */
[----:B----4-:R-:W-:Y:S01]  /*8690*/  FADD.FTZ R4, R9, R10 ;  /* 0x0000000a09047221 */ /* 0x010fe20000010000 */
[C---:B------:R-:W-:Y:S01]  /*86a0*/  SHF.L.U32 R6, R175.reuse, 0x4, RZ ;  /* 0x00000004af067819 */ /* 0x040fe200000006ff */
[----:B------:R-:W-:Y:S01]  /*86b0*/  BAR.SYNC.DEFER_BLOCKING 0x0 ;  /* 0x0000000000007b1d */ /* 0x000fe20000010000 */
[----:B------:R-:W-:Y:S02]  /*86c0*/  SHF.L.U32 R10, R175, 0x1, RZ ;  /* 0x00000001af0a7819 */ /* 0x000fe400000006ff */
[----:B---3--:R-:W-:Y:S02]  /*86d0*/  LOP3.LUT R9, R6, 0x1c0, RZ, 0xc0, !PT ;  /* 0x000001c006097812 */ /* 0x008fe400078ec0ff */
[----:B------:R-:W-:Y:S01]  /*86e0*/  FSETP.NE.FTZ.AND P1, PT, R5, RZ, PT ;  /* 0x000000ff0500720b */ /* 0x000fe20003f35000 */
[----:B------:R-:W3:Y:S01]  /*86f0*/  MUFU.RCP R7, R4 ;  /* 0x0000000400077308 */ /* 0x000ee20000001000 */
[----:B------:R-:W-:-:S02]  /*8700*/  FSETP.NE.FTZ.AND P0, PT, R4, RZ, PT ;  /* 0x000000ff0400720b */ /* 0x000fc40003f15000 */
[----:B------:R-:W-:Y:S02]  /*8710*/  LOP3.LUT R9, R9, 0x38, R10, 0xf8, !PT ;  /* 0x0000003809097812 */ /* 0x000fe400078ef80a */
[----:B------:R-:W-:Y:S02]  /*8720*/  LOP3.LUT R10, R10, 0x6, RZ, 0xc0, !PT ;  /* 0x000000060a0a7812 */ /* 0x000fe400078ec0ff */
[----:B------:R-:W-:Y:S02]  /*8730*/  R2P PR, R175, 0x1c ;  /* 0x0000001caf007804 */ /* 0x000fe40000000000 */
[----:B--2---:R-:W-:Y:S02]  /*8740*/  FSEL R8, R8, 1, P1 ;  /* 0x3f80000008087808 */ /* 0x004fe40000800000 */
[----:B------:R-:W-:Y:S02]  /*8750*/  IADD3 R177, PT, PT, R9, R10, R177 ;  /* 0x0000000a09b17210 */ /* 0x000fe40007ffe0b1 */
        /* <DEDUP_REMOVED lines=17> */
[----:B------:R-:W-:-:S02]  /*8870*/  MOV R8, 0x20 ;  /* 0x0000002000087802 */ /* 0x000fc40000000f00 */
[----:B------:R-:W-:Y:S02]  /*8880*/  LEA R177, R177, R164, 0x2 ;  /* 0x000000a4b1b17211 */ /* 0x000fe400078e10ff */
[----:B---3--:R-:W-:Y:S02]  /*8890*/  FSEL R7, R7, 1, P0 ;  /* 0x3f80000007077808 */ /* 0x008fe40000000000 */
[----:B------:R-:W-:Y:S01]  /*88a0*/  SEL R10, R9, 0xffffffc0, !P3 ;  /* 0xffffffc0090a7807 */ /* 0x000fe20005800000 */
[----:B------:R-:W-:Y:S01]  /*88b0*/  STS.64 [R177], R96 ;  /* 0x00000060b1007388 */ /* 0x000fe20000000a00 */
[----:B------:R-:W-:Y:S01]  /*88c0*/  SEL R8, R8, 0xffffffe0, !P2 ;  /* 0xffffffe008087807 */ /* 0x000fe20005000000 */
[----:B------:R-:W-:Y:S01]  /*88d0*/  FMUL.FTZ R98, R7, R98 ;  /* 0x0000006207627220 */ /* 0x000fe20000410000 */
[----:B------:R-:W-:Y:S01]  /*88e0*/  IADD3 R11, PT, PT, R177, 0x80, RZ ;  /* 0x00000080b10b7810 */ /* 0x000fe20007ffe0ff */
[C---:B------:R-:W-:Y:S01]  /*88f0*/  FMUL.FTZ R99, R7.reuse, R99 ;  /* 0x0000006307637220 */ /* 0x040fe20000410000 */
[----:B------:R-:W-:Y:S01]  /*8900*/  IADD3 R9, PT, PT, R10, R177, RZ ;  /* 0x000000b10a097210 */ /* 0x000fe20007ffe0ff */
[----:B------:R-:W-:Y:S01]  /*8910*/  FMUL.FTZ R94, R7, R94 ;  /* 0x0000005e075e7220 */ /* 0x000fe20000410000 */
        /* <DEDUP_REMOVED lines=14> */
[C---:B------:R-:W-:Y:S01]  /*8a00*/  IADD3 R7, PT, PT, R8.reuse, R177, RZ ;  /* 0x000000b108077210 */ /* 0x040fe20007ffe0ff */
[----:B------:R-:W-:Y:S01]  /*8a10*/  STS.64 [R177+0x800], R98 ;  /* 0x00080062b1007388 */ /* 0x000fe20000000a00 */
[----:B------:R-:W-:-:S02]  /*8a20*/  IADD3 R12, PT, PT, R8, R9, RZ ;  /* 0x00000009080c7210 */ /* 0x000fc40007ffe0ff */
[-C--:B------:R-:W-:Y:S01]  /*8a30*/  IADD3 R13, PT, PT, R10, R11.reuse, RZ ;  /* 0x0000000b0a0d7210 */ /* 0x080fe20007ffe0ff */
[----:B------:R-:W-:Y:S01]  /*8a40*/  STS.64 [R7], R92 ;  /* 0x0000005c07007388 */ /* 0x000fe20000000a00 */
[C---:B------:R-:W-:Y:S02]  /*8a50*/  IADD3 R10, PT, PT, R8.reuse, R11, RZ ;  /* 0x0000000b080a7210 */ /* 0x040fe40007ffe0ff */
[----:B------:R-:W-:Y:S01]  /*8a60*/  IADD3 R8, PT, PT, R8, R13, RZ ;  /* 0x0000000d08087210 */ /* 0x000fe20007ffe0ff */
        /* <DEDUP_REMOVED lines=13> */
[----:B------:R-:W4:Y:S04]  /*8b40*/  LD.E.64 R32, desc[UR4][R2.64+0xb0] ;  /* 0x0000b00402207980 */ /* 0x000f28000c101b00 */
[----:B--2---:R-:W2:Y:S04]  /*8b50*/  LD.E R12, desc[UR4][R2.64+0x60] ;  /* 0x00006004020c7980 */ /* 0x004ea8000c101900 */
[----:B------:R-:W2:Y:S01]  /*8b60*/  LD.E R36, desc[UR4][R2.64+0xcc] ;  /* 0x0000cc0402247980 */ /* 0x000ea2000c101900 */
[----:B------:R-:W-:Y:S03]  /*8b70*/  @P1 MUFU.LG2 R5, R5 ;  /* 0x0000000500051308 */ /* 0x000fe60000000c00 */
[----:B------:R-:W5:Y:S04]  /*8b80*/  LD.E.64 R38, desc[UR4][R2.64+0x78] ;  /* 0x0000780402267980 */ /* 0x000f68000c101b00 */
[----:B------:R1:W5:Y:S01]  /*8b90*/  LD.E.64 R40, desc[UR4][R2.64+0xa8] ;  /* 0x0000a80402287980 */ /* 0x000362000c101b00 */
[----:B------:R-:W-:Y:S01]  /*8ba0*/  SHF.L.U32 R34, R175, 0x2, RZ ;  /* 0x00000002af227819 */ /* 0x000fe200000006ff */
[----:B------:R-:W-:Y:S01]  /*8bb0*/  BSSY.RECONVERGENT B0, `(.L_x_9008) ;  /* 0x0000030000007945 */ /* 0x000fe20003800200 */
[----:B------:R-:W-:-:S02]  /*8bc0*/  SHF.R.U32.HI R35, RZ, 0x1, R175 ;  /* 0x00000001ff237819 */ /* 0x000fc400000116af */
[----:B---3--:R-:W-:Y:S02]  /*8bd0*/  LOP3.LUT R10, R34, 0x1f8, RZ, 0xc0, !PT ;  /* 0x000001f8220a7812 */ /* 0x008fe400078ec0ff */
[----:B------:R-:W-:Y:S02]  /*8be0*/  LOP3.LUT R6, R6, 0x10, RZ, 0xc0, !PT ;  /* 0x0000001006067812 */ /* 0x000fe400078ec0ff */
[----:B------:R-:W-:Y:S02]  /*8bf0*/  LOP3.LUT R7, R10, 0x38, R35, 0x78, !PT ;  /* 0x000000380a077812 */ /* 0x000fe400078e7823 */
[C---:B------:R-:W-:Y:S02]  /*8c00*/  IADD3 R44, PT, PT, R168.reuse, 0x18, RZ ;  /* 0x00000018a82c7810 */ /* 0x040fe40007ffe0ff */
[----:B------:R-:W-:Y:S02]  /*8c10*/  LEA R7, R7, R6, 0x2 ;  /* 0x0000000607077211 */ /* 0x000fe400078e10ff */
[----:B------:R-:W-:-:S02]  /*8c20*/  IADD3 R10, PT, PT, R168, 0x8, RZ ;  /* 0x00000008a80a7810 */ /* 0x000fc40007ffe0ff */
[----:B----4-:R-:W-:Y:S02]  /*8c30*/  IADD3 R8, PT, PT, R168, 0x10, RZ ;  /* 0x00000010a8087810 */ /* 0x010fe40007ffe0ff */
[----:B------:R-:W-:Y:S02]  /*8c40*/  LOP3.LUT R35, R35, 0x30, RZ, 0xc0, !PT ;  /* 0x0000003023237812 */ /* 0x000fe400078ec0ff */
[----:B------:R-:W-:Y:S01]  /*8c50*/  IADD3 R164, PT, PT, R164, R7, RZ ;  /* 0x00000007a4a47210 */ /* 0x000fe20007ffe0ff */
[----:B------:R-:W-:Y:S01]  /*8c60*/  BAR.SYNC.DEFER_BLOCKING 0x0 ;  /* 0x0000000000007b1d */ /* 0x000fe20000010000 */
[----:B------:R-:W-:Y:S02]  /*8c70*/  SHF.R.U32.HI R42, RZ, 0x2, R175 ;  /* 0x00000002ff2a7819 */ /* 0x000fe400000116af */
[-C--:B------:R-:W-:Y:S02]  /*8c80*/  ISETP.GE.AND P2, PT, R44, R165.reuse, PT ;  /* 0x000000a52c00720c */ /* 0x080fe40003f46270 */
[----:B-1----:R-:W-:Y:S01]  /*8c90*/  MOV R2, 0xff800000 ;  /* 0xff80000000027802 */ /* 0x002fe20000000f00 */
[----:B------:R-:W1:Y:S01]  /*8ca0*/  @P0 MUFU.LG2 R3, R4 ;  /* 0x0000000400030308 */ /* 0x000e620000000c00 */
[----:B------:R-:W-:-:S02]  /*8cb0*/  ISETP.GE.AND P4, PT, R10, R165, PT ;  /* 0x000000a50a00720c */ /* 0x000fc40003f86270 */
[----:B------:R-:W-:Y:S02]  /*8cc0*/  ISETP.GE.AND P3, PT, R8, R165, PT ;  /* 0x000000a50800720c */ /* 0x000fe40003f66270 */
[----:B------:R-:W-:Y:S02]  /*8cd0*/  LOP3.LUT R42, R35, 0x7, R42, 0xf8, !PT ;  /* 0x00000007232a7812 */ /* 0x000fe400078ef82a */
[----:B------:R-:W-:Y:S02]  /*8ce0*/  LOP3.LUT P5, RZ, R175, 0x3, RZ, 0xc0, !PT ;  /* 0x00000003afff7812 */ /* 0x000fe400078ac0ff */
[----:B------:R-:W-:Y:S01]  /*8cf0*/  MOV R43, 0xff800000 ;  /* 0xff800000002b7802 */ /* 0x000fe20000000f00 */
[----:B-1----:R-:W-:Y:S01]  /*8d00*/  @P0 FMUL.FTZ R44, R3, 0.69314718246459960938 ;  /* 0x3f317218032c0820 */ /* 0x002fe20000410000 */
[----:B------:R-:W-:Y:S01]  /*8d10*/  LOP3.LUT R3, R34, 0xffc, RZ, 0xc0, !PT ;  /* 0x00000ffc22037812 */ /* 0x000fe200078ec0ff */
[----:B------:R1:W3:Y:S02]  /*8d20*/  LDS.128 R28, [R164] ;  /* 0x00000000a41c7984 */ /* 0x0002e40000000c00 */
[----:B-----5:R-:W-:-:S02]  /*8d30*/  @P0 FFMA.FTZ R43, R37, R0, R44 ;  /* 0x00000000252b0223 */ /* 0x020fc4000001002c */
[----:B------:R1:W4:Y:S04]  /*8d40*/  LDS.128 R24, [R164+0x800] ;  /* 0x00080000a4187984 */ /* 0x0003280000000c00 */
[----:B------:R1:W1:Y:S04]  /*8d50*/  LDS.128 R20, [R164+0x1000] ;  /* 0x00100000a4147984 */ /* 0x0002680000000c00 */
[----:B------:R1:W1:Y:S04]  /*8d60*/  LDS.128 R16, [R164+0x1800] ;  /* 0x00180000a4107984 */ /* 0x0002680000000c00 */
[----:B------:R1:W1:Y:S01]  /*8d70*/  LDS.128 R8, [R164+0x2800] ;  /* 0x00280000a4087984 */ /* 0x0002620000000c00 */
[----:B------:R-:W-:-:S04]  /*8d80*/  IMAD R32, R32, UR8, R181 ;  /* 0x0000000820207c24 */ /* 0x000fc8000f8e02b5 */
[----:B--2---:R-:W-:Y:S02]  /*8d90*/  IMAD R179, R32, R12, R179 ;  /* 0x0000000c20b37224 */ /* 0x004fe400078e02b3 */
[----:B------:R-:W-:Y:S01]  /*8da0*/  @P1 FMUL.FTZ R32, R5, 0.69314718246459960938 ;  /* 0x3f31721805201820 */ /* 0x000fe20000410000 */
[----:B------:R2:W1:Y:S01]  /*8db0*/  LDS.128 R12, [R164+0x2000] ;  /* 0x00200000a40c7984 */ /* 0x0004620000000c00 */
[----:B------:R-:W-:Y:S02]  /*8dc0*/  IMAD R179, R33, R179, R178 ;  /* 0x000000b321b37224 */ /* 0x000fe400078e02b2 */
[----:B------:R-:W-:Y:S01]  /*8dd0*/  @P1 FFMA.FTZ R2, R37, R100, R32 ;  /* 0x0000006425021223 */ /* 0x000fe20000010020 */
[----:B------:R2:W1:Y:S01]  /*8de0*/  LDS.128 R4, [R164+0x3000] ;  /* 0x00300000a4047984 */ /* 0x0004620000000c00 */
[----:B------:R-:W-:-:S03]  /*8df0*/  IMAD R36, R179, R36, RZ ;  /* 0x00000024b3247224 */ /* 0x000fc600078e02ff */
[----:B------:R2:W1:Y:S01]  /*8e00*/  LDS.128 R32, [R164+0x3800] ;  /* 0x00380000a4207984 */ /* 0x0004620000000c00 */
[----:B---34-:R-:W-:Y:S05]  /*8e10*/  @P5 BRA `(.L_x_9009) ;  /* 0x0000000000245947 */ /* 0x018fea0003800000 */
        /* <DEDUP_REMOVED lines=9> */
.L_x_9009:
[----:B------:R-:W-:Y:S05]  /*8eb0*/  BSYNC.RECONVERGENT B0 ;  /* 0x0000000000007941 */ /* 0x000fea0003800200 */
.L_x_9008:
[----:B------:R-:W-:Y:S01]  /*8ec0*/  IADD3 R3, P0, PT, R36, R3, RZ ;  /* 0x0000000324037210 */ /* 0x000fe20007f1e0ff */
[C---:B---3--:R-:W-:Y:S01]  /*8ed0*/  VIADD R2, R168.reuse, 0x20 ;  /* 0x00000020a8027836 */ /* 0x048fe20000000000 */
[CC--:B------:R-:W-:Y:S01]  /*8ee0*/  ISETP.GE.AND P6, PT, R168.reuse, R165.reuse, PT ;  /* 0x000000a5a800720c */ /* 0x0c0fe20003fc6270 */
[----:B------:R-:W-:Y:S01]  /*8ef0*/  VIADD R0, R168, 0x28 ;  /* 0x00000028a8007836 */ /* 0x000fe20000000000 */
[----:B------:R-:W-:Y:S01]  /*8f00*/  LEA.HI.X.SX32 R37, R36, RZ, 0x1, P0 ;  /* 0x000000ff24257211 */ /* 0x000fe200000f0eff */
[C---:B------:R-:W-:Y:S01]  /*8f10*/  VIADD R36, R168.reuse, 0x30 ;  /* 0x00000030a8247836 */ /* 0x040fe20000000000 */
[C---:B------:R-:W-:Y:S01]  /*8f20*/  LEA R38, P0, R3.reuse, R38, 0x2 ;  /* 0x0000002603267211 */ /* 0x040fe200078010ff */
[----:B------:R-:W-:Y:S01]  /*8f30*/  VIADD R168, R168, 0x38 ;  /* 0x00000038a8a87836 */ /* 0x000fe20000000000 */
[----:B------:R-:W-:Y:S01]  /*8f40*/  ISETP.GE.AND P5, PT, R2, R165, PT ;  /* 0x000000a50200720c */ /* 0x000fe20003fa6270 */
[----:B------:R-:W-:Y:S01]  /*8f50*/  IMAD.MOV.U32 R175, RZ, RZ, 0x0 ;  /* 0x00000000ffaf7424 */ /* 0x000fe200078e00ff */
[----:B------:R-:W-:-:S02]  /*8f60*/  LEA.HI.X R39, R3, R39, R37, 0x2, P0 ;  /* 0x0000002703277211 */ /* 0x000fc400000f1425 */
[-C--:B------:R-:W-:Y:S02]  /*8f70*/  ISETP.GE.AND P1, PT, R0, R165.reuse, PT ;  /* 0x000000a50000720c */ /* 0x080fe40003f26270 */
[-C--:B------:R-:W-:Y:S01]  /*8f80*/  ISETP.GE.AND P0, PT, R36, R165.reuse, PT ;  /* 0x000000a52400720c */ /* 0x080fe20003f06270 */
[----:B------:R-:W-:Y:S01]  /*8f90*/  @!P6 ST.E.128 desc[UR4][R38.64], R28 ;  /* 0x0000001c2600e985 */ /* 0x000fe2000c101d04 */
[----:B------:R-:W-:-:S03]  /*8fa0*/  ISETP.GE.AND P6, PT, R168, R165, PT ;  /* 0x000000a5a800720c */ /* 0x000fc60003fc6270 */
[----:B------:R-:W-:Y:S04]  /*8fb0*/  @!P4 ST.E.128 desc[UR4][R38.64+0x800], R24 ;  /* 0x000800182600c985 */ /* 0x000fe8000c101d04 */
[----:B-1----:R-:W-:Y:S04]  /*8fc0*/  @!P3 ST.E.128 desc[UR4][R38.64+0x1000], R20 ;  /* 0x001000142600b985 */ /* 0x002fe8000c101d04 */
[----:B------:R-:W-:Y:S04]  /*8fd0*/  @!P2 ST.E.128 desc[UR4][R38.64+0x1800], R16 ;  /* 0x001800102600a985 */ /* 0x000fe8000c101d04 */
[----:B------:R-:W-:Y:S04]  /*8fe0*/  @!P5 ST.E.128 desc[UR4][R38.64+0x2000], R12 ;  /* 0x0020000c2600d985 */ /* 0x000fe8000c101d04 */
[----:B------:R-:W-:Y:S04]  /*8ff0*/  @!P1 ST.E.128 desc[UR4][R38.64+0x2800], R8 ;  /* 0x0028000826009985 */ /* 0x000fe8000c101d04 */
[----:B------:R2:W-:Y:S02]  /*9000*/  @!P0 ST.E.128 desc[UR4][R38.64+0x3000], R4 ;  /* 0x0030000426008985 */ /* 0x0005e4000c101d04 */
[----:B--2---:R-:W-:Y:S05]  /*9010*/  @P6 RET.REL.NODEC R174 `(_ZN5flash24flash_fwd_splitkv_kernelI23Flash_fwd_kernel_traitsILi64ELi64ELi128ELi4ELb0ELb0EN7cutlass10bfloat16_tE19Flash_kernel_traitsILi64ELi64ELi128ELi4ES3_EELb0ELb0ELb0ELb0ELb1ELb0ELb1ELb0EEEvNS_16Flash_fwd_paramsE) ;  /* 0xffffff6caef86950 */ /* 0x004fea0003c3ffff */
[----:B------:R-:W-:Y:S01]  /*9020*/  MOV R175, 0x0 ;  /* 0x0000000000af7802 */ /* 0x000fe20000000f00 */
[----:B------:R1:W-:Y:S03]  /*9030*/  ST.E.128 desc[UR4][R38.64+0x3800], R32 ;  /* 0x0038002026007985 */ /* 0x0003e6000c101d04 */
[----:B-1----:R-:W-:Y:S05]  /*9040*/  RET.REL.NODEC R174 `(_ZN5flash24flash_fwd_splitkv_kernelI23Flash_fwd_kernel_traitsILi64ELi64ELi128ELi4ELb0ELb0EN7cutlass10bfloat16_tE19Flash_kernel_traitsILi64ELi64ELi128ELi4ES3_EELb0ELb0ELb0ELb0ELb1ELb0ELb1ELb0EEEvNS_16Flash_fwd_paramsE) ;  /* 0xffffff6caeec7950 */ /* 0x002fea0003c3ffff */
.L_x_9007:
[----:B------:R-:W-:Y:S01]  /*9050*/  MOV R7, 0x2 ;  /* 0x0000000200077802 */ /* 0x000fe20000000f00 */
[----:B------:R-:W-:Y:S01]  /*9060*/  IMAD.MOV.U32 R4, RZ, RZ, 0x1f ;  /* 0x0000001fff047424 */ /* 0x000fe200078e00ff */
[----:B------:R-:W-:-:S07]  /*9070*/  MOV R6, 0xffffffff ;  /* 0xffffffff00067802 */ /* 0x000fce0000000f00 */
[----:B-1---5:R-:W-:Y:S05]  /*9080*/  WARPSYNC.COLLECTIVE R6, `(.L_x_9010) ;  /* 0x0000000006087348 */ /* 0x022fea0003c00000 */
[----:B------:R2:W3:Y:S02]  /*9090*/  SHFL.BFLY P0, R10, R186, R7, R4 ;  /* 0x0c000007ba0a7389 */ /* 0x0004e40000000004 */
[----:B-123-5:R-:W-:Y:S05]  /*90a0*/  ENDCOLLECTIVE ;  /* 0x000000000000791b */ /* 0x02efea0003800000 */
.L_x_9010:
[----:B------:R-:W-:Y:S02]  /*90b0*/  IMAD.MOV.U32 R5, RZ, RZ, R10 ;  /* 0x000000ffff057224 */ /* 0x000fe400078e000a */
[----:B------:R-:W-:Y:S02]  /*90c0*/  IMAD.MOV.U32 R7, RZ, RZ, 0x1 ;  /* 0x00000001ff077424 */ /* 0x000fe400078e00ff */
[----:B------:R-:W-:-:S05]  /*90d0*/  FADD.FTZ R8, R5, R186 ;  /* 0x000000ba05087221 */ /* 0x000fca0000010000 */
[----:B------:R-:W-:-:S07]  /*90e0*/  MOV R186, R8 ;  /* 0x0000000800ba7202 */ /* 0x000fce0000000f00 */
[----:B------:R-:W-:Y:S05]  /*90f0*/  WARPSYNC.COLLECTIVE R6, `(.L_x_9011) ;  /* 0x0000000006087348 */ /* 0x000fea0003c00000 */
[----:B------:R1:W2:Y:S02]  /*9100*/  SHFL.BFLY P0, R10, R186, R7, R4 ;  /* 0x0c000007ba0a7389 */ /* 0x0002a40000000004 */
[----:B-12---:R-:W-:Y:S05]  /*9110*/  ENDCOLLECTIVE ;  /* 0x000000000000791b */ /* 0x006fea0003800000 */
.L_x_9011:
[----:B------:R-:W-:Y:S01]  /*9120*/  MOV R186, R187 ;  /* 0x000000bb00ba7202 */ /* 0x000fe20000000f00 */
[----:B------:R-:W-:Y:S01]  /*9130*/  IMAD.MOV.U32 R7, RZ, RZ, 0x2 ;  /* 0x00000002ff077424 */ /* 0x000fe200078e00ff */
[----:B------:R-:W-:-:S07]  /*9140*/  MOV R5, R10 ;  /* 0x0000000a00057202 */ /* 0x000fce0000000f00 */
[----:B------:R-:W-:Y:S05]  /*9150*/  WARPSYNC.COLLECTIVE R6, `(.L_x_9012) ;  /* 0x0000000006087348 */ /* 0x000fea0003c00000 */
[----:B------:R1:W2:Y:S02]  /*9160*/  SHFL.BFLY P0, R10, R186, R7, R4 ;  /* 0x0c000007ba0a7389 */ /* 0x0002a40000000004 */
[----:B-12---:R-:W-:Y:S05]  /*9170*/  ENDCOLLECTIVE ;  /* 0x000000000000791b */ /* 0x006fea0003800000 */
.L_x_9012:
[----:B------:R-:W-:Y:S01]  /*9180*/  FADD.FTZ R5, R8, R5 ;  /* 0x0000000508057221 */ /* 0x000fe20000010000 */
[----:B------:R-:W-:Y:S01]  /*9190*/  FADD.FTZ R9, R10, R187 ;  /* 0x000000bb0a097221 */ /* 0x000fe20000010000 */
[----:B------:R-:W-:-:S04]  /*91a0*/  MOV R7, 0x1 ;  /* 0x0000000100077802 */ /* 0x000fc80000000f00 */
[----:B------:R-:W-:-:S07]  /*91b0*/  MOV R186, R9 ;  /* 0x0000000900ba7202 */ /* 0x000fce0000000f00 */
[----:B------:R-:W-:Y:S05]  /*91c0*/  WARPSYNC.COLLECTIVE R6, `(.L_x_9013) ;  /* 0x0000000006087348 */ /* 0x000fea0003c00000 */
[----:B------:R1:W2:Y:S02]  /*91d0*/  SHFL.BFLY P0, R10, R186, R7, R4 ;  /* 0x0c000007ba0a7389 */ /* 0x0002a40000000004 */
[----:B-12---:R-:W-:Y:S05]  /*91e0*/  ENDCOLLECTIVE ;  /* 0x000000000000791b */ /* 0x006fea0003800000 */
.L_x_9013:
[----:B------:R-:W-:Y:S05]  /*91f0*/  BRA `(.L_x_9014) ;  /* 0xfffffff400207947 */ /* 0x000fea000383ffff */
.L_x_9015:
        /* <DEDUP_REMOVED lines=16> */
.L_x_14788:


//--------------------- .text._ZN5flash24flash_fwd_splitkv_kernelI23Flash_fwd_kernel_traitsILi64ELi64ELi128ELi4ELb0ELb0EN7cutlass10bfloat16_tE19Flash_kernel_traitsILi64ELi64ELi128ELi4ES3_EELb0ELb0ELb0ELb0ELb1ELb1ELb1ELb0EEEvNS_16Flash_fwd_paramsE --------------------------
	.section	.text._ZN5flash24flash_fwd_splitkv_kernelI23Flash_fwd_kernel_traitsILi64ELi64ELi128ELi4ELb0ELb0EN7cutlass10bfloat16_tE19Flash_kernel_traitsILi64ELi64ELi128ELi4ES3_EELb0ELb0ELb0ELb0ELb1ELb1ELb1ELb0EEEvNS_16Flash_fwd_paramsE,"ax",@progbits
	.align	128
        .global         _ZN5flash24flash_fwd_splitkv_kernelI23Flash_fwd_kernel_traitsILi64ELi64ELi128ELi4ELb0ELb0EN7cutlass10bfloat16_tE19Flash_kernel_traitsILi64ELi64ELi128ELi4ES3_EELb0ELb0ELb0ELb0ELb1ELb1ELb1ELb0EEEvNS_16Flash_fwd_paramsE
        .type           _ZN5flash24flash_fwd_splitkv_kernelI23Flash_fwd_kernel_traitsILi64ELi64ELi128ELi4ELb0ELb0EN7cutlass10bfloat16_tE19Flash_kernel_traitsILi64ELi64ELi128ELi4ES3_EELb0ELb0ELb0ELb0ELb1ELb1ELb1ELb0EEEvNS_16Flash_fwd_paramsE,@function
        .size           _ZN5flash24flash_fwd_splitkv_kernelI23Flash_fwd_kernel_traitsILi64ELi64ELi128ELi4ELb0ELb0EN7cutlass10bfloat16_tE19Flash_kernel_traitsILi64ELi64ELi128ELi4ES3_EELb0ELb0ELb0ELb0ELb1ELb1ELb1ELb0EEEvNS_16Flash_fwd_paramsE,(.L_x_14789 - _ZN5flash24flash_fwd_splitkv_kernelI23Flash_fwd_kernel_traitsILi64ELi64ELi128ELi4ELb0ELb0EN7cutlass10bfloat16_tE19Flash_kernel_traitsILi64ELi64ELi128ELi4ES3_EELb0ELb0ELb0ELb0ELb1ELb1ELb1ELb0EEEvNS_16Flash_fwd_paramsE)
        .other          _ZN5flash24flash_fwd_splitkv_kernelI23Flash_fwd_kernel_traitsILi64ELi64ELi128ELi4ELb0ELb0EN7cutlass10bfloat16_tE19Flash_kernel_traitsILi64ELi64ELi128ELi4ES3_EELb0ELb0ELb0ELb0ELb1ELb1ELb1ELb0EEEvNS_16Flash_fwd_paramsE,@"STO_CUDA_ENTRY STV_DEFAULT"
_ZN5flash24flash_fwd_splitkv_kernelI23Flash_fwd_kernel_traitsILi64ELi64ELi128ELi4ELb0ELb0EN7cutlass10bfloat16_tE19Flash_kernel_traitsILi64ELi64ELi128ELi4ES3_EELb0ELb0ELb0ELb0ELb1ELb1ELb1ELb0EEEvNS_16Flash_fwd_paramsE:
.text._ZN5flash24flash_fwd_splitkv_kernelI23Flash_fwd_kernel_traitsILi64ELi64ELi128ELi4ELb0ELb0EN7cutlass10bfloat16_tE19Flash_kernel_traitsILi64ELi64ELi128ELi4ES3_EELb0ELb0ELb0ELb0ELb1ELb1ELb1ELb0EEEvNS_16Flash_fwd_paramsE:
        /* <DEDUP_REMOVED lines=29> */
[----:B-1----:R-:W-:Y:S05]  /*01d0*/  CALL.REL.NOINC `($_ZN5flash24flash_fwd_splitkv_kernelI23Flash_fwd_kernel_traitsILi64ELi64ELi128ELi4ELb0ELb0EN7cutlass10bfloat16_tE19Flash_kernel_traitsILi64ELi64ELi128ELi4ES3_EELb0ELb0ELb0ELb0ELb1ELb1ELb1ELb0EEEvNS_16Flash_fwd_paramsE$_ZN5flash30compute_attn_1rowblock_splitkvI23Flash_fwd_kernel_traitsILi64ELi64ELi128ELi4ELb0ELb0EN7cutlass10bfloat16_tE19Flash_kernel_traitsILi64ELi64ELi128ELi4ES3_EELb0ELb0ELb0ELb0ELb1ELb1ELb1ELb0ENS_16Flash_fwd_paramsEEEvRKT8_iiiii) ;  /* 0x0000000000087944 */ /* 0x002fea0003c00000 */
[----:B------:R-:W-:Y:S05]  /*01e0*/  BSYNC.RECONVERGENT B2 ;  /* 0x0000000000027941 */ /* 0x000fea0003800200 */
.L_x_9016:
[----:B------:R-:W-:Y:S05]  /*01f0*/  EXIT ;  /* 0x000000000000794d */ /* 0x000fea0003800000 */
        .type           $_ZN5flash24flash_fwd_splitkv_kernelI23Flash_fwd_kernel_traitsILi64ELi64ELi128ELi4ELb0ELb0EN7cutlass10bfloat16_tE19Flash_kernel_traitsILi64ELi64ELi128ELi4ES3_EELb0ELb0ELb0ELb0ELb1ELb1ELb1ELb0EEEvNS_16Flash_fwd_paramsE$_ZN5flash30compute_attn_1rowblock_splitkvI23Flash_fwd_kernel_traitsILi64ELi64ELi128ELi4ELb0ELb0EN7cutlass10bfloat16_tE19Flash_kernel_traitsILi64ELi64ELi128ELi4ES3_EELb0ELb0ELb0ELb0ELb1ELb1ELb1ELb0ENS_16Flash_fwd_paramsEEEvRKT8_iiiii,@function
        .size           $_ZN5flash24flash_fwd_splitkv_kernelI23Flash_fwd_kernel_traitsILi64ELi64ELi128ELi4ELb0ELb0EN7cutlass10bfloat16_tE19Flash_kernel_traitsILi64ELi64ELi128ELi4ES3_EELb0ELb0ELb0ELb0ELb1ELb1ELb1ELb0EEEvNS_16Flash_fwd_paramsE$_ZN5flash30compute_attn_1rowblock_splitkvI23Flash_fwd_kernel_traitsILi64ELi64ELi128ELi4ELb0ELb0EN7cutlass10bfloat16_tE19Flash_kernel_traitsILi64ELi64ELi128ELi4ES3_EELb0ELb0ELb0ELb0ELb1ELb1ELb1ELb0ENS_16Flash_fwd_paramsEEEvRKT8_iiiii,(.L_x_14789 - $_ZN5flash24flash_fwd_splitkv_kernelI23Flash_fwd_kernel_traitsILi64ELi64ELi128ELi4ELb0ELb0EN7cutlass10bfloat16_tE19Flash_kernel_traitsILi64ELi64ELi128ELi4ES3_EELb0ELb0ELb0ELb0ELb1ELb1ELb1ELb0EEEvNS_16Flash_fwd_paramsE$_ZN5flash30compute_attn_1rowblock_splitkvI23Flash_fwd_kernel_traitsILi64ELi64ELi128ELi4ELb0ELb0EN7cutlass10bfloat16_tE19Flash_kernel_traitsILi64ELi64ELi128ELi4ES3_EELb0ELb0ELb0ELb0ELb1ELb1ELb1ELb0ENS_16Flash_fwd_paramsEEEvRKT8_iiiii)
$_ZN5flash24flash_fwd_splitkv_kernelI23Flash_fwd_kernel_traitsILi64ELi64ELi128ELi4ELb0ELb0EN7cutlass10bfloat16_tE19Flash_kernel_traitsILi64ELi64ELi128ELi4ES3_EELb0ELb0ELb0ELb0ELb1ELb1ELb1ELb0EEEvNS_16Flash_fwd_paramsE$_ZN5flash30compute_attn_1rowblock_splitkvI23Flash_fwd_kernel_traitsILi64ELi64ELi128ELi4ELb0ELb0EN7cutlass10bfloat16_tE19Flash_kernel_traitsILi64ELi64ELi128ELi4ES3_EELb0ELb0ELb0ELb0ELb1ELb1ELb1ELb0ENS_16Flash_fwd_paramsEEEvRKT8_iiiii:
        /* <DEDUP_REMOVED lines=39> */
.L_x_9018:
[----:B------:R-:W-:Y:S05]  /*0470*/  BSYNC.RECONVERGENT B0 ;  /* 0x0000000000007941 */ /* 0x000fea0003800200 */
.L_x_9017:
[----:B------:R-:W-:Y:S04]  /*0480*/  BSSY.RECONVERGENT B0, `(.L_x_9019) ;  /* 0x0000007000007945 */ /* 0x000fe80003800200 */
[----:B------:R-:W-:Y:S05]  /*0490*/  @!P3 BRA `(.L_x_9020) ;  /* 0x000000000014b947 */ /* 0x000fea0003800000 */
[----:B------:R-:W4:Y:S02]  /*04a0*/  LD.E.U8 R5, desc[UR4][R2.64+0x1b2] ;  /* 0x0001b20402057980 */ /* 0x000f24000c101100 */
[----:B----4-:R-:W-:-:S13]  /*04b0*/  ISETP.NE.AND P1, PT, R5, RZ, PT ;  /* 0x000000ff0500720c */ /* 0x010fda0003f25270 */
[----:B------:R-:W4:Y:S02]  /*04c0*/  @P1 LD.E R8, desc[UR4][R16.64+0x4] ;  /* 0x0000040410081980 */ /* 0x000f24000c101900 */
[----:B----45:R-:W-:-:S06]  /*04d0*/  @P1 IADD3 R23, PT, PT, R8, -R15, RZ ;  /* 0x8000000f08171210 */ /* 0x030fcc0007ffe0ff */
[----:B------:R4:W5:Y:S02]  /*04e0*/  @!P1 LD.E R23, desc[UR4][R16.64] ;  /* 0x0000000410179980 */ /* 0x000964000c101900 */
.L_x_9020:
[----:B------:R-:W-:Y:S05]  /*04f0*/  BSYNC.RECONVERGENT B0 ;  /* 0x0000000000007941 */ /* 0x000fea0003800200 */
.L_x_9019:
        /* <DEDUP_REMOVED lines=8> */
.L_x_9022:
[----:B------:R-:W5:Y:S01]  /*0580*/  LD.E.64 R6, desc[UR4][R2.64+0x108] ;  /* 0x0001080402067980 */ /* 0x000f62000c101b00 */
[----:B------:R-:W-:Y:S01]  /*0590*/  BSSY.RECONVERGENT B0, `(.L_x_9024) ;  /* 0x0000006000007945 */ /* 0x000fe20003800200 */
[----:B------:R-:W-:Y:S01]  /*05a0*/  IMAD.MOV.U32 R5, RZ, RZ, RZ ;  /* 0x000000ffff057224 */ /* 0x000fe200078e00ff */
[----:B-----5:R-:W-:-:S04]  /*05b0*/  ISETP.NE.U32.AND P0, PT, R6, RZ, PT ;  /* 0x000000ff0600720c */ /* 0x020fc80003f05070 */
[----:B------:R-:W-:-:S13]  /*05c0*/  ISETP.NE.AND.EX P0, PT, R7, RZ, PT, P0 ;  /* 0x000000ff0700720c */ /* 0x000fda0003f05300 */
[----:B------:R-:W-:Y:S05]  /*05d0*/  @!P0 BRA `(.L_x_9025) ;  /* 0x0000000000048947 */ /* 0x000fea0003800000 */
[----:B------:R1:W5:Y:S02]  /*05e0*/  LD.E R5, desc[UR4][R2.64+0xbc] ;  /* 0x0000bc0402057980 */ /* 0x000364000c101900 */
.L_x_9025:
[----:B------:R-:W-:Y:S05]  /*05f0*/  BSYNC.RECONVERGENT B0 ;  /* 0x0000000000007941 */ /* 0x000fea0003800200 */
.L_x_9024:
[----:B-----5:R-:W-:Y:S02]  /*0600*/  IADD3 R23, PT, PT, R5, R23, -R14 ;  /* 0x0000001705177210 */ /* 0x020fe40007ffe80e */
.L_x_9023:
[----:B------:R-:W-:Y:S05]  /*0610*/  BSYNC.RECONVERGENT B1 ;  /* 0x0000000000017941 */ /* 0x000fea0003800200 */
.L_x_9021:
[----:B------:R-:W-:Y:S01]  /*0620*/  IMAD.SHL.U32 R180, R41, 0x40, RZ ;  /* 0x0000004029b47824 */ /* 0x000fe200078e00ff */
[----:B------:R-:W-:Y:S01]  /*0630*/  MOV R6, R176 ;  /* 0x000000b000067202 */ /* 0x000fe20000000f00 */
[----:B------:R-:W-:-:S03]  /*0640*/  IMAD.MOV.U32 R7, RZ, RZ, 0x0 ;  /* 0x00000000ff077424 */ /* 0x000fc600078e00ff */
[----:B------:R-:W-:-:S13]  /*0650*/  ISETP.GT.AND P0, PT, R167, R180, PT ;  /* 0x000000b4a700720c */ /* 0x000fda0003f04270 */
[----:B-1234-:R-:W-:Y:S05]  /*0660*/  @!P0 RET.REL.NODEC R6 `(_ZN5flash24flash_fwd_splitkv_kernelI23Flash_fwd_kernel_traitsILi64ELi64ELi128ELi4ELb0ELb0EN7cutlass10bfloat16_tE19Flash_kernel_traitsILi64ELi64ELi128ELi4ES3_EELb0ELb0ELb0ELb0ELb1ELb1ELb1ELb0EEEvNS_16Flash_fwd_paramsE) ;  /* 0xfffffff806648950 */ /* 0x01efea0003c3ffff */
[----:B------:R-:W2:Y:S01]  /*0670*/  LD.E R6, desc[UR4][R2.64+0xb8] ;  /* 0x0000b80402067980 */ /* 0x000ea2000c101900 */
[-C--:B------:R-:W-:Y:S02]  /*0680*/  IABS R8, R10.reuse ;  /* 0x0000000a00087213 */ /* 0x080fe40000000000 */
[----:B------:R-:W-:Y:S02]  /*0690*/  IABS R5, R10 ;  /* 0x0000000a00057213 */ /* 0x000fe40000000000 */
[----:B------:R-:W1:Y:S03]  /*06a0*/  I2F.RP R16, R8 ;  /* 0x0000000800107306 */ /* 0x000e660000209400 */
[----:B------:R-:W-:-:S05]  /*06b0*/  IMAD.MOV R5, RZ, RZ, -R5 ;  /* 0x000000ffff057224 */ /* 0x000fca00078e0a05 */
        /* <DEDUP_REMOVED lines=9> */
[----:B------:R-:W-:-:S04]  /*0750*/  LEA.HI R11, R11, R6, RZ, 0x7 ;  /* 0x000000060b0b7211 */ /* 0x000fc800078f38ff */
[----:B------:R-:W-:-:S05]  /*0760*/  LEA.HI.SX32 R11, R11, R10, 0x19 ;  /* 0x0000000a0b0b7211 */ /* 0x000fca00078fcaff */
        /* <DEDUP_REMOVED lines=90> */
[----:B-1----:R-:W-:Y:S05]  /*0d10*/  @P0 RET.REL.NODEC R176 `(_ZN5flash24flash_fwd_splitkv_kernelI23Flash_fwd_kernel_traitsILi64ELi64ELi128ELi4ELb0ELb0EN7cutlass10bfloat16_tE19Flash_kernel_traitsILi64ELi64ELi128ELi4ES3_EELb0ELb0ELb0ELb0ELb1ELb1ELb1ELb0EEEvNS_16Flash_fwd_paramsE) ;  /* 0xfffffff0b0b80950 */ /* 0x002fea0003c3ffff */
[----:B------:R-:W-:Y:S02]  /*0d20*/  MOV R3, 0xff800000 ;  /* 0xff80000000037802 */ /* 0x000fe40000000f00 */
[----:B------:R-:W-:-:S03]  /*0d30*/  MOV R177, 0x0 ;  /* 0x0000000000b17802 */ /* 0x000fc60000000f00 */
[----:B------:R1:W-:Y:S02]  /*0d40*/  ST.E desc[UR4][R6.64+0xe0], R3 ;  /* 0x0000e00306007985 */ /* 0x0003e4000c101904 */
[----:B-1----:R-:W-:Y:S05]  /*0d50*/  RET.REL.NODEC R176 `(_ZN5flash24flash_fwd_splitkv_kernelI23Flash_fwd_kernel_traitsILi64ELi64ELi128ELi4ELb0ELb0EN7cutlass10bfloat16_tE19Flash_kernel_traitsILi64ELi64ELi128ELi4ES3_EELb0ELb0ELb0ELb0ELb1ELb1ELb1ELb0EEEvNS_16Flash_fwd_paramsE) ;  /* 0xfffffff0b0a87950 */ /* 0x002fea0003c3ffff */
.L_x_9026:
        /* <DEDUP_REMOVED lines=26> */
[----:B-1----:R-:W-:Y:S01]  /*0f00*/  IADD3 R0, PT, PT, RZ, -R19, RZ ;  /* 0x80000013ff007210 */ /* 0x002fe20007ffe0ff */
[----:B------:R-:W-:-:S04]  /*0f10*/  IMAD.MOV.U32 R18, RZ, RZ, RZ ;  /* 0x000000ffff127224 */ /* 0x000fc800078e00ff */
[----:B------:R-:W-:Y:S01]  /*0f20*/  IMAD R11, R0, R5, RZ ;  /* 0x00000005000b7224 */ /* 0x000fe200078e02ff */
[----:B------:R-:W-:-:S03]  /*0f30*/  IABS R0, R14 ;  /* 0x0000000e00007213 */ /* 0x000fc60000000000 */
        /* <DEDUP_REMOVED lines=15> */
[----:B------:R-:W-:Y:S02]  /*1030*/  IADD3 R185, PT, PT, R17, R0, RZ ;  /* 0x0000000011b97210 */ /* 0x000fe40007ffe0ff */
[C---:B------:R-:W-:Y:S01]  /*1040*/  LEA R184, P0, R16.reuse, R24, 0x2 ;  /* 0x0000001810b87211 */ /* 0x040fe200078010ff */
[----:B------:R-:W-:Y:S02]  /*1050*/  @!P1 IMAD.MOV R10, RZ, RZ, -R10 ;  /* 0x000000ffff0a9224 */ /* 0x000fe400078e0a0a */
[----:B------:R-:W-:Y:S02]  /*1060*/  @!P2 LOP3.LUT R10, RZ, R14, RZ, 0x33, !PT ;  /* 0x0000000eff0aa212 */ /* 0x000fe400078e33ff */
[----:B------:R-:W-:Y:S02]  /*1070*/  LEA.HI.X R185, R16, R25, R185, 0x2, P0 ;  /* 0x0000001910b97211 */ /* 0x000fe400000f14b9 */
[----:B------:R-:W3:Y:S01]  /*1080*/  LD.E.64 R16, desc[UR4][R2.64+0x28] ;  /* 0x0000280402107980 */ /* 0x000ee2000c101b00 */
[----:B------:R-:W-:-:S05]  /*1090*/  IMAD.WIDE R4, R10, 0x4, R184 ;  /* 0x000000040a047825 */ /* 0x000fca00078e02b8 */
[----:B------:R1:W3:Y:S01]  /*10a0*/  LD.E R0, desc[UR4][R4.64] ;  /* 0x0000000404007980 */ /* 0x0002e2000c101900 */
[----:B----45:R-:W-:-:S04]  /*10b0*/  IABS R8, R12 ;  /* 0x0000000c00087213 */ /* 0x030fc80000000000 */
[----:B------:R-:W4:Y:S08]  /*10c0*/  I2F.RP R15, R8 ;  /* 0x00000008000f7306 */ /* 0x000f300000209400 */
[----:B----4-:R-:W4:Y:S02]  /*10d0*/  MUFU.RCP R13, R15 ;  /* 0x0000000f000d7308 */ /* 0x010f240000001000 */
[----:B----4-:R-:W-:-:S06]  /*10e0*/  IADD3 R13, PT, PT, R13, 0xffffffe, RZ ;  /* 0x0ffffffe0d0d7810 */ /* 0x010fcc0007ffe0ff */
[----:B------:R-:W4:Y:S01]  /*10f0*/  F2I.FTZ.U32.TRUNC.NTZ R29, R13 ;  /* 0x0000000d001d7305 */ /* 0x000f22000021f000 */
[----:B------:R-:W-:Y:S02]  /*1100*/  MOV R28, RZ ;  /* 0x000000ff001c7202 */ /* 0x000fe40000000f00 */
[----:B------:R-:W-:Y:S02]  /*1110*/  IABS R6, R181 ;  /* 0x000000b500067213 */ /* 0x000fe40000000000 */
[----:B-1----:R-:W-:Y:S01]  /*1120*/  IABS R5, R12 ;  /* 0x0000000c00057213 */ /* 0x002fe20000000000 */
[----:B----4-:R-:W-:-:S04]  /*1130*/  IMAD.MOV R4, RZ, RZ, -R29 ;  /* 0x000000ffff047224 */ /* 0x010fc800078e0a1d */
        /* <DEDUP_REMOVED lines=15> */
[----:B------:R-:W-:Y:S01]  /*1230*/  IMAD.MOV.U32 R11, RZ, RZ, R4 ;  /* 0x000000ffff0b7224 */ /* 0x000fe200078e0004 */
[----:B------:R-:W-:Y:S01]  /*1240*/  SHF.R.S32.HI R13, RZ, 0x1f, R7 ;  /* 0x0000001fff0d7819 */ /* 0x000fe20000011407 */
[----:B------:R-:W-:-:S03]  /*1250*/  IMAD R4, R169, R7, RZ ;  /* 0x00000007a9047224 */ /* 0x000fc600078e02ff */
[----:B------:R-:W-:Y:S02]  /*1260*/  @!P0 IADD3 R11, PT, PT, -R11, RZ, RZ ;  /* 0x000000ff0b0b8210 */ /* 0x000fe40007ffe1ff */
[----:B------:R-:W-:Y:S01]  /*1270*/  @!P1 LOP3.LUT R11, RZ, R12, RZ, 0x33, !PT ;  /* 0x0000000cff0b9212 */ /* 0x000fe200078e33ff */
[----:B------:R-:W-:-:S04]  /*1280*/  IMAD R4, R168, R13, R4 ;  /* 0x0000000da8047224 */ /* 0x000fc800078e0204 */
        /* <DEDUP_REMOVED lines=19> */
.L_x_9028:
        /* <DEDUP_REMOVED lines=24> */
[-C--:B--2---:R-:W-:Y:S01]  /*1540*/  @!P3 IMAD R7, R169, R14.reuse, RZ ;  /* 0x0000000ea907b224 */ /* 0x084fe200078e02ff */
[----:B------:R-:W-:Y:S01]  /*1550*/  @!P3 SHF.R.S32.HI R0, RZ, 0x1f, R14 ;  /* 0x0000001fff00b819 */ /* 0x000fe2000001140e */
[----:B------:R-:W-:-:S04]  /*1560*/  @!P3 IMAD.WIDE.U32 R28, R168, R14, RZ ;  /* 0x0000000ea81cb225 */ /* 0x000fc800078e00ff */
[----:B------:R-:W-:-:S06]  /*1570*/  @!P3 IMAD R0, R0, R168, R7 ;  /* 0x000000a80000b224 */ /* 0x000fcc00078e0207 */
[----:B------:R-:W-:Y:S02]  /*1580*/  @!P2 IMAD.IADD R5, R5, 0x1, -R4 ;  /* 0x000000010505a824 */ /* 0x000fe400078e0a04 */
[----:B------:R-:W-:Y:S01]  /*1590*/  @!P3 IMAD.IADD R29, R29, 0x1, R0 ;  /* 0x000000011d1db824 */ /* 0x000fe200078e0200 */
[----:B-----5:R-:W-:Y:S02]  /*15a0*/  @!P3 SHF.R.S32.HI R0, RZ, 0x1f, R8 ;  /* 0x0000001fff00b819 */ /* 0x020fe40000011408 */
[----:B------:R-:W-:Y:S01]  /*15b0*/  ISETP.GE.U32.AND P4, PT, R5, R4, PT ;  /* 0x000000040500720c */ /* 0x000fe20003f86070 */
[----:B---3--:R-:W-:Y:S01]  /*15c0*/  @!P3 IMAD R11, R27, R8, RZ ;  /* 0x000000081b0bb224 */ /* 0x008fe200078e02ff */
        /* <DEDUP_REMOVED lines=28> */
[----:B----4-:R-:W-:Y:S01]  /*1790*/  @!P3 IMAD R0, R17, R8, RZ ;  /* 0x000000081100b224 */ /* 0x010fe200078e02ff */
        /* <DEDUP_REMOVED lines=16> */
.L_x_9029:
[----:B------:R-:W-:Y:S05]  /*18a0*/  BSYNC.RECONVERGENT B0 ;  /* 0x0000000000007941 */ /* 0x000fea0003800200 */
.L_x_9027:
[----:B------:R-:W-:Y:S01]  /*18b0*/  ISETP.NE.AND P3, PT, R9, -0x1, PT ;  /* 0xffffffff0900780c */ /* 0x000fe20003f65270 */
[----:B------:R-:W2:Y:S04]  /*18c0*/  LD.E.64 R44, desc[UR4][R2.64+0x30] ;  /* 0x00003004022c7980 */ /* 0x000ea8000c101b00 */
[----:B------:R-:W3:Y:S04]  /*18d0*/  LD.E.64 R26, desc[UR4][R2.64+0x48] ;  /* 0x00004804021a7980 */ /* 0x000ee8000c101b00 */
[----:B------:R-:W4:Y:S04]  /*18e0*/  LD.E.64 R16, desc[UR4][R2.64+0x8] ;  /* 0x0000080402107980 */ /* 0x000f28000c101b00 */
[----:B------:R-:W5:Y:S04]  /*18f0*/  @!P3 LD.E.64 R28, desc[UR4][R2.64+0x18] ;  /* 0x00001804021cb980 */ /* 0x000f68000c101b00 */
[----:B------:R-:W3:Y:S04]  /*1900*/  LD.E.64 R34, desc[UR4][R2.64] ;  /* 0x0000000402227980 */ /* 0x000ee8000c101b00 */
[----:B------:R-:W3:Y:S01]  /*1910*/  LD.E.64 R14, desc[UR4][R2.64+0x10] ;  /* 0x00001004020e7980 */ /* 0x000ee2000c101b00 */
        /* <DEDUP_REMOVED lines=22> */
[----:B------:R-:W-:Y:S02]  /*1a80*/  IMAD R18, R13, R20, RZ ;  /* 0x000000140d127224 */ /* 0x000fe400078e02ff */
[----:B------:R-:W-:Y:S02]  /*1a90*/  IMAD.MOV.U32 R10, RZ, RZ, R19 ;  /* 0x000000ffff0a7224 */ /* 0x000fe400078e0013 */
[----:B------:R-:W-:Y:S02]  /*1aa0*/  IMAD.SHL.U32 R4, R177, 0x8, RZ ;  /* 0x00000008b1047824 */ /* 0x000fe400078e00ff */
[----:B------:R-:W-:Y:S01]  /*1ab0*/  @!P0 IMAD.MOV R10, RZ, RZ, -R10 ;  /* 0x000000ffff0a8224 */ /* 0x000fe200078e0a0a */
[----:B------:R-:W-:Y:S01]  /*1ac0*/  @!P1 LOP3.LUT R10, RZ, R12, RZ, 0x33, !PT ;  /* 0x0000000cff0a9212 */ /* 0x000fe200078e33ff */
[----:B------:R-:W-:-:S02]  /*1ad0*/  IMAD R11, R7, R21, R18 ;  /* 0x00000015070b7224 */ /* 0x000fc400078e0212 */
[----:B------:R-:W-:Y:S01]  /*1ae0*/  IMAD.WIDE.U32 R18, R7, R20, RZ ;  /* 0x0000001407127225 */ /* 0x000fe200078e00ff */
[----:B------:R-:W-:Y:S02]  /*1af0*/  LOP3.LUT R7, R4, 0x38, RZ, 0xc0, !PT ;  /* 0x0000003804077812 */ /* 0x000fe400078ec0ff */
[----:B------:R-:W-:Y:S01]  /*1b00*/  SHF.R.S32.HI R12, RZ, 0x1f, R10 ;  /* 0x0000001fff0c7819 */ /* 0x000fe2000001140a */
[----:B------:R-:W-:Y:S01]  /*1b10*/  IMAD R13, R31, R10, RZ ;  /* 0x0000000a1f0d7224 */ /* 0x000fe200078e02ff */
[----:B------:R-:W-:Y:S01]  /*1b20*/  IADD3 R8, P1, P0, R18, R8, R7 ;  /* 0x0000000812087210 */ /* 0x000fe2000783e007 */
[----:B------:R-:W-:Y:S02]  /*1b30*/  IMAD.IADD R11, R19, 0x1, R11 ;  /* 0x00000001130b7824 */ /* 0x000fe400078e020b */
[----:B------:R-:W-:-:S04]  /*1b40*/  IMAD.WIDE.U32 R18, R30, R10, RZ ;  /* 0x0000000a1e127225 */ /* 0x000fc800078e00ff */
[----:B------:R-:W-:Y:S01]  /*1b50*/  IMAD R12, R12, R30, R13 ;  /* 0x0000001e0c0c7224 */ /* 0x000fe200078e020d */
[----:B------:R-:W-:Y:S01]  /*1b60*/  IADD3.X R11, PT, PT, R11, R0, RZ, P1, P0 ;  /* 0x000000000b0b7210 */ /* 0x000fe20000fe04ff */
[----:B------:R-:W-:Y:S01]  /*1b70*/  IMAD.IADD R167, R167, 0x1, -R180 ;  /* 0x00000001a7a77824 */ /* 0x000fe200078e0ab4 */
[----:B------:R-:W1:Y:S01]  /*1b80*/  S2UR UR6, SR_CgaCtaId ;  /* 0x00000000000679c3 */ /* 0x000e620000008800 */
[----:B------:R-:W-:Y:S01]  /*1b90*/  UMOV UR7, 0x400 ;  /* 0x0000040000077882 */ /* 0x000fe20000000000 */
[----:B------:R-:W-:-:S04]  /*1ba0*/  VIADD R178, R22, 0xffffffff ;  /* 0xffffffff16b27836 */ /* 0x000fc80000000000 */
[----:B------:R-:W-:Y:S01]  /*1bb0*/  IMAD.SHL.U32 R186, R178, 0x80, RZ ;  /* 0x00000080b2ba7824 */ /* 0x000fe200078e00ff */
[----:B-1----:R-:W-:-:S06]  /*1bc0*/  ULEA UR6, UR6, UR7, 0x18 ;  /* 0x0000000706067291 */ /* 0x002fcc000f8ec0ff */
[----:B------:R-:W-:Y:S02]  /*1bd0*/  IMAD.U32 R166, RZ, RZ, UR6 ;  /* 0x00000006ffa67e24 */ /* 0x000fe4000f8e00ff */
[-C--:B-----5:R-:W-:Y:S01]  /*1be0*/  @!P3 IMAD.WIDE.U32 R30, R28, R183.reuse, RZ ;  /* 0x000000b71c1eb225 */ /* 0x0a0fe200078e00ff */
[----:B------:R-:W-:Y:S02]  /*1bf0*/  IADD3 R28, P0, PT, R8, R18, RZ ;  /* 0x00000012081c7210 */ /* 0x000fe40007f1e0ff */
[----:B------:R-:W-:Y:S01]  /*1c00*/  IADD3 R8, PT, PT, R19, R12, RZ ;  /* 0x0000000c13087210 */ /* 0x000fe20007ffe0ff */
[----:B------:R-:W-:Y:S01]  /*1c10*/  @!P3 IMAD R10, R29, R183, RZ ;  /* 0x000000b71d0ab224 */ /* 0x000fe200078e02ff */
[----:B------:R-:W-:Y:S01]  /*1c20*/  SHF.R.U32.HI R18, RZ, 0x3, R177 ;  /* 0x00000003ff127819 */ /* 0x000fe200000116b1 */
[----:B--2---:R-:W-:-:S04]  /*1c30*/  @P3 IMAD.WIDE.U32 R12, R44, R9, RZ ;  /* 0x000000092c0c3225 */ /* 0x004fc800078e00ff */
[----:B------:R-:W-:Y:S02]  /*1c40*/  @!P3 IMAD.IADD R0, R31, 0x1, R10 ;  /* 0x000000011f00b824 */ /* 0x000fe400078e020a */
[----:B------:R-:W-:Y:S02]  /*1c50*/  @!P3 IMAD.MOV.U32 R10, RZ, RZ, R30 ;  /* 0x000000ffff0ab224 */ /* 0x000fe400078e001e */
[----:B------:R-:W-:Y:S02]  /*1c60*/  @P3 IMAD.MOV.U32 R10, RZ, RZ, R12 ;  /* 0x000000ffff0a3224 */ /* 0x000fe400078e000c */
[----:B------:R-:W-:Y:S02]  /*1c70*/  @P3 IMAD R9, R45, R9, RZ ;  /* 0x000000092d093224 */ /* 0x000fe400078e02ff */
[C---:B------:R-:W-:Y:S01]  /*1c80*/  VIADD R12, R18.reuse, 0x10 ;  /* 0x00000010120c7836 */ /* 0x040fe20000000000 */
[----:B------:R-:W-:Y:S01]  /*1c90*/  IADD3 R30, P1, PT, R7, R6, RZ ;  /* 0x00000006071e7210 */ /* 0x000fe20007f3e0ff */
[----:B------:R-:W-:Y:S01]  /*1ca0*/  IMAD.X R29, R11, 0x1, R8, P0 ;  /* 0x000000010b1d7824 */ /* 0x000fe200000e0608 */
[----:B------:R-:W-:Y:S01]  /*1cb0*/  IADD3 R32, P0, PT, R7, R10, RZ ;  /* 0x0000000a07207210 */ /* 0x000fe20007f1e0ff */
[C---:B------:R-:W-:Y:S01]  /*1cc0*/  VIADD R10, R18.reuse, 0x20 ;  /* 0x00000020120a7836 */ /* 0x040fe20000000000 */
[----:B------:R-:W-:Y:S01]  /*1cd0*/  @P3 IADD3 R0, PT, PT, R13, R9, RZ ;  /* 0x000000090d003210 */ /* 0x000fe20007ffe0ff */
[----:B------:R-:W-:Y:S01]  /*1ce0*/  VIADD R8, R18, 0x30 ;  /* 0x0000003012087836 */ /* 0x000fe20000000000 */
[-C--:B------:R-:W-:Y:S01]  /*1cf0*/  ISETP.GE.AND P2, PT, R12, R167.reuse, PT ;  /* 0x000000a70c00720c */ /* 0x080fe20003f46270 */
[----:B------:R-:W-:Y:S01]  /*1d00*/  IMAD.X R31, RZ, RZ, R5, P1 ;  /* 0x000000ffff1f7224 */ /* 0x000fe200008e0605 */
[----:B------:R-:W-:Y:S01]  /*1d10*/  IADD3.X R33, PT, PT, RZ, R0, RZ, P0, !PT ;  /* 0x00000000ff217210 */ /* 0x000fe200007fe4ff */
[----:B------:R-:W-:Y:S01]  /*1d20*/  IMAD.MOV.U32 R19, RZ, RZ, RZ ;  /* 0x000000ffff137224 */ /* 0x000fe200078e00ff */
[----:B------:R-:W-:-:S02]  /*1d30*/  ISETP.GE.AND P1, PT, R10, R167, PT ;  /* 0x000000a70a00720c */ /* 0x000fc40003f26270 */
[-C--:B------:R-:W-:Y:S02]  /*1d40*/  ISETP.GE.AND P0, PT, R8, R167.reuse, PT ;  /* 0x000000a70800720c */ /* 0x080fe40003f06270 */
[C---:B------:R-:W-:Y:S01]  /*1d50*/  ISETP.GE.AND P6, PT, R18.reuse, R167, PT ;  /* 0x000000a71200720c */ /* 0x040fe20003fc6270 */
[----:B------:R-:W-:Y:S02]  /*1d60*/  IMAD R173, R169, R18, RZ ;  /* 0x00000012a9ad7224 */ /* 0x000fe400078e02ff */
[----:B------:R-:W-:Y:S01]  /*1d70*/  IMAD.WIDE.U32 R30, R18, R168, R30 ;  /* 0x000000a8121e7225 */ /* 0x000fe200078e001e */
[----:B------:R-:W-:-:S03]  /*1d80*/  SHF.R.S32.HI R7, RZ, 0x1f, R181 ;  /* 0x0000001fff077819 */ /* 0x000fc600000114b5 */
[----:B------:R-:W-:Y:S01]  /*1d90*/  IMAD.WIDE.U32 R40, R41, 0x40, R18 ;  /* 0x0000004029287825 */ /* 0x000fe200078e0012 */
[----:B----4-:R-:W-:-:S03]  /*1da0*/  LEA R172, P4, R30, R16, 0x1 ;  /* 0x000000101eac7211 */ /* 0x010fc600078808ff */
[----:B---3--:R-:W-:Y:S02]  /*1db0*/  IMAD R5, R27, R181, RZ ;  /* 0x000000b51b057224 */ /* 0x008fe400078e02ff */
[----:B------:R-:W-:Y:S01]  /*1dc0*/  IMAD.IADD R173, R31, 0x1, R173 ;  /* 0x000000011fad7824 */ /* 0x000fe200078e02ad */
[----:B------:R-:W-:Y:S01]  /*1dd0*/  @!P2 IADD3 R39, P5, PT, R40, 0x10, RZ ;  /* 0x000000102827a810 */ /* 0x000fe20007fbe0ff */
        /* <DEDUP_REMOVED lines=14> */
[----:B------:R-:W-:Y:S01]  /*1ec0*/  @!P6 IMAD.WIDE.U32 R40, R40, R44, R32 ;  /* 0x0000002c2828e225 */ /* 0x000fe200078e0020 */
[----:B------:R-:W-:-:S03]  /*1ed0*/  @!P1 MOV R16, R32 ;  /* 0x0000002000109202 */ /* 0x000fc60000000f00 */
[----:B------:R-:W-:Y:S01]  /*1ee0*/  @!P2 IMAD R7, R45, R39, R7 ;  /* 0x000000272d07a224 */ /* 0x000fe200078e0207 */
[----:B------:R-:W-:Y:S01]  /*1ef0*/  @!P6 IADD3 R5, PT, PT, R41, R5, RZ ;  /* 0x000000052905e210 */ /* 0x000fe20007ffe0ff */
[----:B------:R-:W-:Y:S01]  /*1f00*/  @!P2 IMAD.WIDE.U32 R38, R44, R39, R30 ;  /* 0x000000272c26a225 */ /* 0x000fe200078e001e */
[----:B------:R-:W-:-:S03]  /*1f10*/  @!P6 LEA R30, P4, R40, R34, 0x1 ;  /* 0x00000022281ee211 */ /* 0x000fc600078808ff */
[----:B------:R-:W-:Y:S01]  /*1f20*/  @!P0 IMAD.MOV.U32 R42, RZ, RZ, R32 ;  /* 0x000000ffff2a8224 */ /* 0x000fe200078e0020 */
[----:B------:R-:W-:Y:S01]  /*1f30*/  LOP3.LUT R32, R4, 0x1c0, RZ, 0xc0, !PT ;  /* 0x000001c004207812 */ /* 0x000fe200078ec0ff */
[----:B------:R-:W-:Y:S01]  /*1f40*/  @!P1 IMAD R11, R11, R44, RZ ;  /* 0x0000002c0b0b9224 */ /* 0x000fe200078e02ff */
[----:B------:R-:W-:Y:S01]  /*1f50*/  @!P6 LEA.HI.X R31, R40, R35, R5, 0x1, P4 ;  /* 0x00000023281fe211 */ /* 0x000fe200020f0c05 */
[----:B------:R-:W-:Y:S01]  /*1f60*/  @!P1 IMAD.MOV.U32 R17, RZ, RZ, R33 ;  /* 0x000000ffff119224 */ /* 0x000fe200078e0021 */
[----:B------:R-:W-:Y:S01]  /*1f70*/  LOP3.LUT R5, R32, 0x38, R177, 0xf8, !PT ;  /* 0x0000003820057812 */ /* 0x000fe200078ef8b1 */
[----:B------:R-:W-:Y:S02]  /*1f80*/  @!P1 IMAD R6, R45, R36, R11 ;  /* 0x000000242d069224 */ /* 0x000fe400078e020b */
[----:B------:R-:W-:Y:S02]  /*1f90*/  @!P0 IMAD R9, R9, R44, RZ ;  /* 0x0000002c09098224 */ /* 0x000fe400078e02ff */
[----:B------:R-:W-:Y:S01]  /*1fa0*/  @!P1 IMAD.WIDE.U32 R36, R44, R36, R16 ;  /* 0x000000242c249225 */ /* 0x000fe200078e0010 */
[----:B------:R-:W-:-:S03]  /*1fb0*/  @!P2 LEA R16, P3, R38, R34, 0x1 ;  /* 0x000000222610a211 */ /* 0x000fc600078608ff */
[----:B------:R-:W-:Y:S01]  /*1fc0*/  @!P2 IMAD.IADD R7, R39, 0x1, R7 ;  /* 0x000000012707a824 */ /* 0x000fe200078e0207 */
[----:B------:R-:W-:Y:S01]  /*1fd0*/  LOP3.LUT R5, R5, 0x38, R4, 0x78, !PT ;  /* 0x0000003805057812 */ /* 0x000fe200078e7804 */
[----:B------:R-:W-:Y:S02]  /*1fe0*/  @!P0 IMAD.MOV.U32 R43, RZ, RZ, R33 ;  /* 0x000000ffff2b8224 */ /* 0x000fe400078e0021 */
[-C--:B------:R-:W-:Y:S01]  /*1ff0*/  @!P0 IMAD R0, R45, R26.reuse, R9 ;  /* 0x0000001a2d008224 */ /* 0x080fe200078e0209 */
[----:B------:R-:W-:Y:S01]  /*2000*/  @!P2 LEA.HI.X R17, R38, R35, R7, 0x1, P3 ;  /* 0x000000232611a211 */ /* 0x000fe200018f0c07 */
[----:B------:R-:W-:Y:S01]  /*2010*/  @!P0 IMAD.WIDE.U32 R26, R44, R26, R42 ;  /* 0x0000001a2c1a8225 */ /* 0x000fe200078e002a */
[----:B------:R-:W-:Y:S02]  /*2020*/  @!P1 LEA R38, P4, R36, R34, 0x1 ;  /* 0x0000002224269211 */ /* 0x000fe400078808ff */
[----:B------:R-:W-:Y:S01]  /*2030*/  LOP3.LUT R5, R5, 0x1e00, R4, 0xf8, !PT ;  /* 0x00001e0005057812 */ /* 0x000fe200078ef804 */
[----:B------:R-:W-:Y:S01]  /*2040*/  @!P1 IMAD.IADD R6, R37, 0x1, R6 ;  /* 0x0000000125069824 */ /* 0x000fe200078e0206 */
[----:B------:R-:W-:-:S02]  /*2050*/  @!P0 IADD3 R0, PT, PT, R27, R0, RZ ;  /* 0x000000001b008210 */ /* 0x000fc40007ffe0ff */
[----:B------:R-:W-:Y:S02]  /*2060*/  @!P0 LEA R34, P3, R26, R34, 0x1 ;  /* 0x000000221a228211 */ /* 0x000fe400078608ff */
[-C--:B------:R-:W-:Y:S01]  /*2070*/  @!P1 LEA.HI.X R39, R36, R35.reuse, R6, 0x1, P4 ;  /* 0x0000002324279211 */ /* 0x080fe200020f0c06 */
[----:B------:R-:W-:Y:S02]  /*2080*/  IMAD R6, R5, 0x2, R166 ;  /* 0x0000000205067824 */ /* 0x000fe400078e02a6 */
[----:B------:R-:W-:Y:S01]  /*2090*/  IMAD.IADD R5, R23, 0x1, -R186 ;  /* 0x0000000117057824 */ /* 0x000fe200078e0aba */
[----:B------:R-:W-:Y:S01]  /*20a0*/  @!P0 LEA.HI.X R35, R26, R35, R0, 0x1, P3 ;  /* 0x000000231a238211 */ /* 0x000fe200018f0c00 */
[C---:B------:R-:W-:Y:S01]  /*20b0*/  IMAD.SHL.U32 R27, R168.reuse, 0x10, RZ ;  /* 0x00000010a81b7824 */ /* 0x040fe200078e00ff */
[----:B------:R-:W-:Y:S01]  /*20c0*/  SHF.L.U64.HI R0, R168, 0x4, R169 ;  /* 0x00000004a8007819 */ /* 0x000fe200000102a9 */
[----:B------:R-:W-:Y:S01]  /*20d0*/  @!PT LDS RZ, [RZ] ;  /* 0x00000000fffff984 */ /* 0x000fe20000000800 */
[----:B------:R-:W-:Y:S01]  /*20e0*/  @!PT LDS RZ, [RZ] ;  /* 0x00000000fffff984 */ /* 0x000fe20000000800 */
[----:B------:R-:W-:Y:S01]  /*20f0*/  @!PT LDS RZ, [RZ] ;  /* 0x00000000fffff984 */ /* 0x000fe20000000800 */
[----:B------:R-:W-:Y:S01]  /*2100*/  @!P6 LDGSTS.E.BYPASS.LTC128B.128 [R6], desc[UR4][R30.64] ;  /* 0x000000001e06efae */ /* 0x000fe2000b981a04 */
[----:B------:R-:W-:-:S02]  /*2110*/  ISETP.GE.AND P3, PT, R10, R5, PT ;  /* 0x000000050a00720c */ /* 0x000fc40003f66270 */
[C---:B------:R-:W-:Y:S01]  /*2120*/  SHF.L.U64.HI R0, R27.reuse, 0x1, R0 ;  /* 0x000000011b007819 */ /* 0x040fe20000010200 */
[----:B------:R1:W-:Y:S01]  /*2130*/  @!P2 LDGSTS.E.BYPASS.LTC128B.128 [R6+0x800], desc[UR4][R16.64] ;  /* 0x008000001006afae */ /* 0x0003e2000b981a04 */
[-C--:B------:R-:W-:Y:S02]  /*2140*/  ISETP.GE.AND P4, PT, R18, R5.reuse, PT ;  /* 0x000000051200720c */ /* 0x080fe40003f86270 */
[----:B------:R-:W-:Y:S01]  /*2150*/  SHF.L.U32 R27, R27, 0x1, RZ ;  /* 0x000000011b1b7819 */ /* 0x000fe200000006ff */
[----:B------:R2:W-:Y:S01]  /*2160*/  @!P1 LDGSTS.E.BYPASS.LTC128B.128 [R6+0x1000], desc[UR4][R38.64] ;  /* 0x0100000026069fae */ /* 0x0005e2000b981a04 */
[----:B------:R-:W-:Y:S02]  /*2170*/  ISETP.GE.AND P5, PT, R12, R5, PT ;  /* 0x000000050c00720c */ /* 0x000fe40003fa6270 */
[----:B------:R-:W-:Y:S01]  /*2180*/  IADD3 R36, P1, PT, R27, R172, RZ ;  /* 0x000000ac1b247210 */ /* 0x000fe20007f3e0ff */
[----:B------:R3:W-:Y:S01]  /*2190*/  @!P0 LDGSTS.E.BYPASS.LTC128B.128 [R6+0x1800], desc[UR4][R34.64] ;  /* 0x0180000022068fae */ /* 0x0007e2000b981a04 */
[----:B------:R-:W-:-:S02]  /*21a0*/  VIADD R32, R18, 0x40 ;  /* 0x0000004012207836 */ /* 0x000fc40000000000 */
[----:B------:R-:W-:Y:S01]  /*21b0*/  @!P3 LEA R44, P0, R168, R36, 0x5 ;  /* 0x00000024a82cb211 */ /* 0x000fe200078028ff */
[----:B------:R-:W-:Y:S02]  /*21c0*/  IMAD.X R37, R0, 0x1, R173, P1 ;  /* 0x0000000100257824 */ /* 0x000fe400008e06ad */
[----:B------:R-:W-:Y:S01]  /*21d0*/  VIADD R26, R18, 0x60 ;  /* 0x00000060121a7836 */ /* 0x000fe20000000000 */
[----:B------:R-:W-:Y:S01]  /*21e0*/  @!P4 LDGSTS.E.BYPASS.LTC128B.128 [R6+0x2000], desc[UR4][R172.64] ;  /* 0x02000000ac06cfae */ /* 0x000fe2000b981a04 */
[----:B------:R-:W-:Y:S02]  /*21f0*/  ISETP.GE.AND P6, PT, R8, R5, PT ;  /* 0x000000050800720c */ /* 0x000fe40003fc6270 */
[----:B------:R-:W-:Y:S01]  /*2200*/  @!P3 LEA.HI.X R45, R168, R37, R169, 0x5, P0 ;  /* 0x00000025a82db211 */ /* 0x000fe200000f2ca9 */
[----:B------:R4:W-:Y:S01]  /*2210*/  @!P5 LDGSTS.E.BYPASS.LTC128B.128 [R6+0x2800], desc[UR4][R36.64] ;  /* 0x028000002406dfae */ /* 0x0009e2000b981a04 */
[-C--:B------:R-:W-:Y:S02]  /*2220*/  ISETP.GE.AND P5, PT, R32, R5.reuse, PT ;  /* 0x000000052000720c */ /* 0x080fe40003fa6270 */
[----:B------:R-:W-:Y:S01]  /*2230*/  ISETP.GE.AND P2, PT, R26, R5, PT ;  /* 0x000000051a00720c */ /* 0x000fe20003f46270 */
[----:B------:R4:W-:Y:S01]  /*2240*/  @!P3 LDGSTS.E.BYPASS.LTC128B.128 [R6+0x3000], desc[UR4][R44.64] ;  /* 0x030000002c06bfae */ /* 0x0009e2000b981a04 */
[C---:B-1----:R-:W-:Y:S01]  /*2250*/  VIADD R16, R18.reuse, 0x70 ;  /* 0x0000007012107836 */ /* 0x042fe20000000000 */
[----:B------:R-:W-:-:S04]  /*2260*/  IADD3 R30, PT, PT, R18, 0x50, RZ ;  /* 0x00000050121e7810 */ /* 0x000fc80007ffe0ff */
[-C--:B------:R-:W-:Y:S02]  /*2270*/  ISETP.GE.AND P1, PT, R16, R5.reuse, PT ;  /* 0x000000051000720c */ /* 0x080fe40003f26270 */
[----:B------:R-:W-:Y:S02]  /*2280*/  ISETP.GE.AND P3, PT, R30, R5, PT ;  /* 0x000000051e00720c */ /* 0x000fe40003f66270 */
[--C-:B------:R-:W-:Y:S01]  /*2290*/  @!P5 IMAD.MOV.U32 R40, RZ, RZ, R36.reuse ;  /* 0x000000ffff28d224 */ /* 0x100fe200078e0024 */
[CC--:B------:R-:W-:Y:S01]  /*22a0*/  @!P6 LEA R42, P0, R168.reuse, R36.reuse, 0x6 ;  /* 0x00000024a82ae211 */ /* 0x0c0fe200078030ff */
[--C-:B------:R-:W-:Y:S02]  /*22b0*/  @!P5 IMAD.MOV.U32 R41, RZ, RZ, R37.reuse ;  /* 0x000000ffff29d224 */ /* 0x100fe400078e0025 */
[----:B--2---:R-:W-:Y:S02]  /*22c0*/  @!P2 IMAD.MOV.U32 R38, RZ, RZ, R36 ;  /* 0x000000ffff26a224 */ /* 0x004fe400078e0024 */
[----:B------:R-:W-:Y:S01]  /*22d0*/  @!P2 IMAD.MOV.U32 R39, RZ, RZ, R37 ;  /* 0x000000ffff27a224 */ /* 0x000fe200078e0025 */
[C---:B------:R-:W-:Y:S01]  /*22e0*/  @!P6 LEA.HI.X R43, R168.reuse, R37, R169, 0x6, P0 ;  /* 0x00000025a82be211 */ /* 0x040fe200000f34a9 */
[C---:B------:R-:W-:Y:S01]  /*22f0*/  @!P5 IMAD R11, R169.reuse, 0x60, RZ ;  /* 0x00000060a90bd824 */ /* 0x040fe200078e02ff */
[-C--:B---3--:R-:W-:Y:S01]  /*2300*/  @!P1 MOV R34, R36.reuse ;  /* 0x0000002400229202 */ /* 0x088fe20000000f00 */
[----:B------:R-:W-:Y:S01]  /*2310*/  @!P1 IMAD.MOV.U32 R35, RZ, RZ, R37 ;  /* 0x000000ffff239224 */ /* 0x000fe200078e0025 */
[C---:B----4-:R-:W-:Y:S01]  /*2320*/  @!P3 LEA R36, P0, R168.reuse, R36, 0x7 ;  /* 0x00000024a824b211 */ /* 0x050fe200078038ff */
[----:B------:R-:W-:Y:S01]  /*2330*/  @!P5 IMAD.WIDE.U32 R40, R168, 0x60, R40 ;  /* 0x00000060a828d825 */ /* 0x000fe200078e0028 */
[----:B------:R1:W-:Y:S03]  /*2340*/  @!P6 LDGSTS.E.BYPASS.LTC128B.128 [R6+0x3800], desc[UR4][R42.64] ;  /* 0x038000002a06efae */ /* 0x0003e6000b981a04 */
[----:B------:R-:W-:-:S02]  /*2350*/  @!P2 IMAD R9, R169, 0xa0, RZ ;  /* 0x000000a0a909a824 */ /* 0x000fc400078e02ff */
        /* <DEDUP_REMOVED lines=12> */
[----:B------:R-:W-:-:S02]  /*2420*/  IMAD R7, R21, R18, RZ ;  /* 0x0000001215077224 */ /* 0x000fc400078e02ff */
[----:B------:R-:W-:Y:S01]  /*2430*/  IMAD.WIDE.U32 R28, R18, R20, R28 ;  /* 0x00000014121c7225 */ /* 0x000fe200078e001c */
[----:B------:R-:W-:-:S04]  /*2440*/  ISETP.GE.AND P0, PT, R12, R5, PT ;  /* 0x000000050c00720c */ /* 0x000fc80003f06270 */
[----:B------:R-:W-:Y:S01]  /*2450*/  IADD3 R175, PT, PT, R29, R7, RZ ;  /* 0x000000071daf7210 */ /* 0x000fe20007ffe0ff */
[----:B------:R-:W-:Y:S01]  /*2460*/  IMAD.SHL.U32 R7, R20, 0x10, RZ ;  /* 0x0000001014077824 */ /* 0x000fe200078e00ff */
[----:B------:R-:W-:Y:S01]  /*2470*/  LEA R174, P2, R28, R14, 0x1 ;  /* 0x0000000e1cae7211 */ /* 0x000fe200078408ff */
[----:B------:R-:W-:-:S12]  /*2480*/  DEPBAR.LE SB0, 0x0 ;  /* 0x000080000000791a */ /* 0x000fd80000000000 */
[----:B------:R-:W-:Y:S05]  /*2490*/  WARPSYNC.ALL ;  /* 0x0000000000007948 */ /* 0x000fea0003800000 */
[----:B------:R-:W-:Y:S02]  /*24a0*/  ISETP.GE.AND P1, PT, R10, R5, PT ;  /* 0x000000050a00720c */ /* 0x000fe40003f26270 */
[----:B------:R-:W-:Y:S01]  /*24b0*/  LEA.HI.X R175, R28, R15, R175, 0x1, P2 ;  /* 0x0000000f1caf7211 */ /* 0x000fe200010f0caf */
[----:B------:R-:W-:Y:S01]  /*24c0*/  BAR.SYNC.DEFER_BLOCKING 0x0 ;  /* 0x0000000000007b1d */ /* 0x000fe20000010000 */
[----:B------:R-:W-:Y:S02]  /*24d0*/  SHF.L.U64.HI R10, R20, 0x4, R21 ;  /* 0x00000004140a7819 */ /* 0x000fe40000010215 */
[----:B------:R-:W-:-:S02]  /*24e0*/  LEA R12, P2, R7, R174, 0x1 ;  /* 0x000000ae070c7211 */ /* 0x000fc400078408ff */
[----:B------:R-:W-:Y:S02]  /*24f0*/  ISETP.GE.AND P5, PT, R32, R5, PT ;  /* 0x000000052000720c */ /* 0x000fe40003fa6270 */
        /* <DEDUP_REMOVED lines=15> */
[----:B------:R-:W-:-:S04]  /*25f0*/  @!P1 LEA R10, P0, R20, R12, 0x5 ;  /* 0x0000000c140a9211 */ /* 0x000fc800078028ff */
[CC--:B------:R-:W-:Y:S01]  /*2600*/  @!P1 LEA.HI.X R11, R20.reuse, R13.reuse, R21, 0x5, P0 ;  /* 0x0000000d140b9211 */ /* 0x0c0fe200000f2c15 */
[--C-:B------:R-:W-:Y:S01]  /*2610*/  @!P5 IMAD.MOV.U32 R18, RZ, RZ, R12.reuse ;  /* 0x000000ffff12d224 */ /* 0x100fe200078e000c */
[----:B------:R-:W-:Y:S01]  /*2620*/  @P1 STS.128 [R6+0x7000], RZ ;  /* 0x007000ff06001388 */ /* 0x000fe20000000c00 */
[----:B------:R-:W-:Y:S01]  /*2630*/  @!P5 IMAD.MOV.U32 R19, RZ, RZ, R13 ;  /* 0x000000ffff13d224 */ /* 0x000fe200078e000d */
[----:B------:R-:W-:Y:S02]  /*2640*/  @!P3 MOV R17, R13 ;  /* 0x0000000d0011b202 */ /* 0x000fe40000000f00 */
[----:B------:R-:W-:Y:S01]  /*2650*/  @!PT LDS RZ, [RZ] ;  /* 0x00000000fffff984 */ /* 0x000fe20000000800 */
[----:B------:R-:W-:Y:S01]  /*2660*/  @!PT LDS RZ, [RZ] ;  /* 0x00000000fffff984 */ /* 0x000fe20000000800 */
[----:B------:R-:W-:Y:S01]  /*2670*/  @!PT LDS RZ, [RZ] ;  /* 0x00000000fffff984 */ /* 0x000fe20000000800 */
[----:B------:R3:W-:Y:S01]  /*2680*/  @!P1 LDGSTS.E.BYPASS.LTC128B.128 [R6+0x7000], desc[UR4][R10.64] ;  /* 0x070000000a069fae */ /* 0x0007e2000b981a04 */
[----:B------:R-:W-:Y:S01]  /*2690*/  @!P6 LEA R28, P1, R20, R12, 0x6 ;  /* 0x0000000c141ce211 */ /* 0x000fe200078230ff */
[----:B------:R-:W-:Y:S02]  /*26a0*/  @!P5 IMAD R8, R21, 0x60, RZ ;  /* 0x000000601508d824 */ /* 0x000fe400078e02ff */
[----:B------:R-:W-:-:S02]  /*26b0*/  @!P3 IMAD.MOV.U32 R16, RZ, RZ, R12 ;  /* 0x000000ffff10b224 */ /* 0x000fc400078e000c */
[C---:B------:R-:W-:Y:S01]  /*26c0*/  @!P5 IMAD.WIDE.U32 R18, R20.reuse, 0x60, R18 ;  /* 0x000000601412d825 */ /* 0x040fe200078e0012 */
[----:B------:R-:W-:-:S03]  /*26d0*/  @!P6 LEA.HI.X R29, R20, R13, R21, 0x6, P1 ;  /* 0x0000000d141de211 */ /* 0x000fc600008f3415 */
[----:B------:R-:W-:Y:S02]  /*26e0*/  @!P2 IMAD.MOV.U32 R14, RZ, RZ, R12 ;  /* 0x000000ffff0ea224 */ /* 0x000fe400078e000c */
[----:B------:R-:W-:Y:S02]  /*26f0*/  @!P2 IMAD.MOV.U32 R15, RZ, RZ, R13 ;  /* 0x000000ffff0fa224 */ /* 0x000fe400078e000d */
[----:B------:R-:W-:Y:S01]  /*2700*/  @!P3 IMAD R7, R21, 0xa0, RZ ;  /* 0x000000a01507b824 */ /* 0x000fe200078e02ff */
[C---:B--2---:R-:W-:Y:S01]  /*2710*/  @!P4 LEA R12, P0, R20.reuse, R12, 0x7 ;  /* 0x0000000c140cc211 */ /* 0x044fe200078038ff */
[C---:B------:R-:W-:Y:S01]  /*2720*/  @!P3 IMAD.WIDE.U32 R16, R20.reuse, 0xa0, R16 ;  /* 0x000000a01410b825 */ /* 0x040fe200078e0010 */
[----:B------:R-:W-:Y:S03]  /*2730*/  @P6 STS.128 [R6+0x7800], RZ ;  /* 0x007800ff06006388 */ /* 0x000fe60000000c00 */
        /* <DEDUP_REMOVED lines=9> */
[----:B------:R-:W-:Y:S01]  /*27d0*/  @!P3 IMAD.IADD R17, R17, 0x1, R7 ;  /* 0x000000011111b824 */ /* 0x000fe200078e0207 */
[----:B------:R-:W-:Y:S02]  /*27e0*/  @!P2 IADD3 R15, PT, PT, R15, R5, RZ ;  /* 0x000000050f0fa210 */ /* 0x000fe40007ffe0ff */
        /* <DEDUP_REMOVED lines=20> */
[C---:B------:R-:W-:Y:S01]  /*2930*/  IMAD.SHL.U32 R26, R177.reuse, 0x40, RZ ;  /* 0x00000040b11a7824 */ /* 0x040fe200078e00ff */
[--C-:B------:R-:W-:Y:S01]  /*2940*/  SHF.R.U32.HI R7, RZ, 0x1, R177.reuse ;  /* 0x00000001ff077819 */ /* 0x100fe200000116b1 */
[----:B------:R-:W-:Y:S01]  /*2950*/  IMAD.SHL.U32 R179, R177, 0x20, RZ ;  /* 0x00000020b1b37824 */ /* 0x000fe200078e00ff */
[----:B------:R-:W-:Y:S01]  /*2960*/  SHF.R.U32.HI R170, RZ, 0x4, R177 ;  /* 0x00000004ffaa7819 */ /* 0x000fe200000116b1 */
[----:B------:R-:W0:Y:S01]  /*2970*/  LDGDEPBAR ;  /* 0x00000000000079af */ /* 0x000e220000000000 */
[----:B------:R-:W-:-:S02]  /*2980*/  LOP3.LUT R8, R26, 0x1c0, RZ, 0xc0, !PT ;  /* 0x000001c01a087812 */ /* 0x000fc400078ec0ff */
[----:B------:R-:W-:Y:S02]  /*2990*/  LOP3.LUT R5, R177, 0x8, RZ, 0xc0, !PT ;  /* 0x00000008b1057812 */ /* 0x000fe400078ec0ff */
[----:B------:R-:W-:Y:S01]  /*29a0*/  LOP3.LUT R7, R8, 0x8, R7, 0xf8, !PT ;  /* 0x0000000808077812 */ /* 0x000fe200078ef807 */
[----:B------:R-:W-:Y:S01]  /*29b0*/  IMAD.SHL.U32 R8, R170, 0x400, RZ ;  /* 0x00000400aa087824 */ /* 0x000fe200078e00ff */
[----:B------:R-:W-:Y:S02]  /*29c0*/  LOP3.LUT R5, R5, 0x1c0, R26, 0x78, !PT ;  /* 0x000001c005057812 */ /* 0x000fe400078e781a */
[----:B------:R-:W-:Y:S02]  /*29d0*/  LOP3.LUT R179, R179, 0x7c00, RZ, 0xc0, !PT ;  /* 0x00007c00b3b37812 */ /* 0x000fe400078ec0ff */
[--C-:B------:R-:W-:Y:S02]  /*29e0*/  LOP3.LUT R5, R5, 0x38, R4.reuse, 0x78, !PT ;  /* 0x0000003805057812 */ /* 0x100fe400078e7804 */
[----:B------:R-:W-:-:S02]  /*29f0*/  LOP3.LUT R4, R7, 0x38, R4, 0x78, !PT ;  /* 0x0000003807047812 */ /* 0x000fc400078e7804 */
[----:B------:R-:W-:Y:S02]  /*2a00*/  LOP3.LUT R165, R179, 0x200, R26, 0xf8, !PT ;  /* 0x00000200b3a57812 */ /* 0x000fe400078ef81a */
[----:B------:R-:W-:-:S03]  /*2a10*/  LOP3.LUT R8, R8, 0x400, RZ, 0xc0, !PT ;  /* 0x0000040008087812 */ /* 0x000fc600078ec0ff */
[----:B------:R-:W-:Y:S01]  /*2a20*/  IMAD.IADD R165, R4, 0x1, R165 ;  /* 0x0000000104a57824 */ /* 0x000fe200078e02a5 */
[----:B------:R-:W-:-:S03]  /*2a30*/  LEA R5, R5, R8, 0x1 ;  /* 0x0000000805057211 */ /* 0x000fc600078e08ff */
[----:B------:R-:W-:Y:S02]  /*2a40*/  IMAD R165, R165, 0x2, R166 ;  /* 0x00000002a5a57824 */ /* 0x000fe400078e02a6 */
[----:B------:R-:W-:-:S03]  /*2a50*/  IMAD.IADD R164, R166, 0x1, R5 ;  /* 0x00000001a6a47824 */ /* 0x000fc600078e0205 */
[----:B------:R-:W-:Y:S04]  /*2a60*/  LDSM.16.M88.4 R64, [R165] ;  /* 0x00000000a540783b */ /* 0x000fe80000000200 */
[----:B---3--:R-:W3:Y:S01]  /*2a70*/  LDSM.16.M88.4 R8, [R164+0x2000] ;  /* 0x00200000a408783b */ /* 0x008ee20000000200 */
[----:B------:R-:W-:Y:S01]  /*2a80*/  R2P PR, R177, 0x6 ;  /* 0x00000006b1007804 */ /* 0x000fe20000000000 */
[----:B------:R-:W-:Y:S02]  /*2a90*/  IMAD.MOV.U32 R5, RZ, RZ, 0x20 ;  /* 0x00000020ff057424 */ /* 0x000fe400078e00ff */
[----:B--2---:R-:W2:Y:S03]  /*2aa0*/  LDSM.16.M88.4 R12, [R164+0x2800] ;  /* 0x00280000a40c783b */ /* 0x004ea60000000200 */
[----:B------:R-:W-:Y:S01]  /*2ab0*/  SEL R5, R5, 0xffffffe0, !P1 ;  /* 0xffffffe005057807 */ /* 0x000fe20004800000 */
[----:B------:R-:W-:Y:S01]  /*2ac0*/  IMAD.MOV.U32 R7, RZ, RZ, 0x40 ;  /* 0x00000040ff077424 */ /* 0x000fe200078e00ff */
[----:B------:R-:W-:Y:S02]  /*2ad0*/  LDSM.16.M88.4 R52, [R164+0x3000] ;  /* 0x00300000a434783b */ /* 0x000fe40000000200 */
[----:B------:R-:W-:Y:S01]  /*2ae0*/  IADD3 R159, PT, PT, R164, R5, RZ ;  /* 0x00000005a49f7210 */ /* 0x000fe20007ffe0ff */
[----:B------:R-:W-:Y:S01]  /*2af0*/  IMAD.IADD R163, R165, 0x1, R5 ;  /* 0x00000001a5a37824 */ /* 0x000fe200078e0205 */
[----:B------:R-:W-:Y:S04]  /*2b00*/  LDSM.16.M88.4 R68, [R164+0x3800] ;  /* 0x00380000a444783b */ /* 0x000fe80000000200 */
[----:B------:R-:W-:Y:S04]  /*2b10*/  LDSM.16.M88.4 R60, [R163] ;  /* 0x00000000a33c783b */ /* 0x000fe80000000200 */
[----:B-1----:R-:W1:Y:S01]  /*2b20*/  LDSM.16.M88.4 R36, [R159+0x2000] ;  /* 0x002000009f24783b */ /* 0x002e620000000200 */
[----:B------:R-:W-:-:S03]  /*2b30*/  SEL R7, R7, 0xffffffc0, !P2 ;  /* 0xffffffc007077807 */ /* 0x000fc60005000000 */
[----:B------:R-:W5:Y:S02]  /*2b40*/  LDSM.16.M88.4 R76, [R159+0x2800] ;  /* 0x002800009f4c783b */ /* 0x000f640000000200 */
[--C-:B------:R-:W-:Y:S02]  /*2b50*/  IMAD.IADD R162, R165, 0x1, R7.reuse ;  /* 0x00000001a5a27824 */ /* 0x100fe400078e0207 */
[----:B------:R-:W-:Y:S01]  /*2b60*/  IMAD.IADD R158, R164, 0x1, R7 ;  /* 0x00000001a49e7824 */ /* 0x000fe200078e0207 */
[----:B------:R-:W-:Y:S04]  /*2b70*/  LDSM.16.M88.4 R72, [R159+0x3000] ;  /* 0x003000009f48783b */ /* 0x000fe80000000200 */
[----:B------:R-:W-:Y:S04]  /*2b80*/  LDSM.16.M88.4 R44, [R162] ;  /* 0x00000000a22c783b */ /* 0x000fe80000000200 */
[----:B------:R-:W5:Y:S01]  /*2b90*/  LDSM.16.M88.4 R28, [R158+0x2000] ;  /* 0x002000009e1c783b */ /* 0x000f620000000200 */
[C---:B---3--:R-:W-:Y:S01]  /*2ba0*/  HMMA.16816.F32.BF16 R40, R64.reuse, R8, RZ ;  /* 0x000000084028723c */ /* 0x048fe200000418ff */
[C---:B------:R-:W-:Y:S01]  /*2bb0*/  IMAD.IADD R161, R5.reuse, 0x1, R162 ;  /* 0x0000000105a17824 */ /* 0x040fe200078e02a2 */
[----:B------:R-:W-:Y:S01]  /*2bc0*/  IADD3 R157, PT, PT, R5, R158, RZ ;  /* 0x0000009e059d7210 */ /* 0x000fe20007ffe0ff */
[----:B------:R-:W3:Y:S04]  /*2bd0*/  LDSM.16.M88.4 R48, [R158+0x2800] ;  /* 0x002800009e30783b */ /* 0x000ee80000000200 */
[----:B------:R-:W-:Y:S01]  /*2be0*/  LDSM.16.M88.4 R32, [R161] ;  /* 0x00000000a120783b */ /* 0x000fe20000000200 */
[C---:B------:R-:W-:Y:S03]  /*2bf0*/  HMMA.16816.F32.BF16 R8, R64.reuse, R10, RZ ;  /* 0x0000000a4008723c */ /* 0x040fe600000418ff */
[----:B------:R-:W3:Y:S05]  /*2c00*/  LDSM.16.M88.4 R56, [R157+0x2000] ;  /* 0x002000009d38783b */ /* 0x000eea0000000200 */
[----:B--2---:R-:W-:Y:S08]  /*2c10*/  HMMA.16816.F32.BF16 R16, R64, R12, RZ ;  /* 0x0000000c4010723c */ /* 0x004ff000000418ff */
[C---:B-1----:R-:W-:Y:S08]  /*2c20*/  HMMA.16816.F32.BF16 R40, R60.reuse, R36, R40 ;  /* 0x000000243c28723c */ /* 0x042ff00000041828 */
[C---:B------:R-:W-:Y:S08]  /*2c30*/  HMMA.16816.F32.BF16 R8, R60.reuse, R38, R8 ;  /* 0x000000263c08723c */ /* 0x040ff00000041808 */
[----:B-----5:R-:W-:Y:S08]  /*2c40*/  HMMA.16816.F32.BF16 R16, R60, R76, R16 ;  /* 0x0000004c3c10723c */ /* 0x020ff00000041810 */
[C---:B------:R-:W-:Y:S08]  /*2c50*/  HMMA.16816.F32.BF16 R40, R44.reuse, R28, R40 ;  /* 0x0000001c2c28723c */ /* 0x040ff00000041828 */
[C---:B------:R-:W-:Y:S01]  /*2c60*/  HMMA.16816.F32.BF16 R8, R44.reuse, R30, R8 ;  /* 0x0000001e2c08723c */ /* 0x040fe20000041808 */
[----:B------:R-:W1:Y:S07]  /*2c70*/  LDSM.16.M88.4 R28, [R157+0x2800] ;  /* 0x002800009d1c783b */ /* 0x000e6e0000000200 */
[----:B---3--:R-:W-:Y:S08]  /*2c80*/  HMMA.16816.F32.BF16 R16, R44, R48, R16 ;  /* 0x000000302c10723c */ /* 0x008ff00000041810 */
[----:B------:R-:W-:Y:S08]  /*2c90*/  HMMA.16816.F32.BF16 R12, R64, R14, RZ ;  /* 0x0000000e400c723c */ /* 0x000ff000000418ff */
[C---:B------:R-:W-:Y:S08]  /*2ca0*/  HMMA.16816.F32.BF16 R40, R32.reuse, R56, R40 ;  /* 0x000000382028723c */ /* 0x040ff00000041828 */
[C---:B------:R-:W-:Y:S01]  /*2cb0*/  HMMA.16816.F32.BF16 R8, R32.reuse, R58, R8 ;  /* 0x0000003a2008723c */ /* 0x040fe20000041808 */
[----:B------:R-:W2:Y:S07]  /*2cc0*/  LDSM.16.M88.4 R56, [R159+0x3800] ;  /* 0x003800009f38783b */ /* 0x000eae0000000200 */
[----:B-1----:R-:W-:Y:S08]  /*2cd0*/  HMMA.16816.F32.BF16 R16, R32, R28, R16 ;  /* 0x0000001c2010723c */ /* 0x002ff00000041810 */
[----:B------:R-:W-:Y:S08]  /*2ce0*/  HMMA.16816.F32.BF16 R12, R60, R78, R12 ;  /* 0x0000004e3c0c723c */ /* 0x000ff0000004180c */
[C---:B------:R-:W-:Y:S08]  /*2cf0*/  HMMA.16816.F32.BF16 R36, R64.reuse, R52, RZ ;  /* 0x000000344024723c */ /* 0x040ff000000418ff */
[----:B------:R-:W-:Y:S08]  /*2d00*/  HMMA.16816.F32.BF16 R52, R64, R54, RZ ;  /* 0x000000364034723c */ /* 0x000ff000000418ff */
[----:B------:R-:W-:Y:S08]  /*2d10*/  HMMA.16816.F32.BF16 R12, R44, R50, R12 ;  /* 0x000000322c0c723c */ /* 0x000ff0000004180c */
[C---:B------:R-:W-:Y:S08]  /*2d20*/  HMMA.16816.F32.BF16 R36, R60.reuse, R72, R36 ;  /* 0x000000483c24723c */ /* 0x040ff00000041824 */
[----:B------:R-:W-:Y:S01]  /*2d30*/  HMMA.16816.F32.BF16 R72, R60, R74, R52 ;  /* 0x0000004a3c48723c */ /* 0x000fe20000041834 */
[----:B------:R-:W-:Y:S07]  /*2d40*/  LDSM.16.M88.4 R52, [R157+0x3000] ;  /* 0x003000009d34783b */ /* 0x000fee0000000200 */
[C---:B------:R-:W-:Y:S08]  /*2d50*/  HMMA.16816.F32.BF16 R48, R64.reuse, R68, RZ ;  /* 0x000000444030723c */ /* 0x040ff000000418ff */
[----:B------:R-:W-:Y:S08]  /*2d60*/  HMMA.16816.F32.BF16 R68, R64, R70, RZ ;  /* 0x000000464044723c */ /* 0x000ff000000418ff */
[----:B------:R-:W-:Y:S01]  /*2d70*/  HMMA.16816.F32.BF16 R12, R32, R30, R12 ;  /* 0x0000001e200c723c */ /* 0x000fe2000004180c */
[----:B------:R-:W-:Y:S07]  /*2d80*/  LDSM.16.M88.4 R28, [R159+0x4000] ;  /* 0x004000009f1c783b */ /* 0x000fee0000000200 */
[----:B--2---:R-:W-:Y:S01]  /*2d90*/  HMMA.16816.F32.BF16 R48, R60, R56, R48 ;  /* 0x000000383c30723c */ /* 0x004fe20000041830 */
[-C--:B----4-:R-:W-:Y:S01]  /*2da0*/  FMUL.FTZ R76, R40, R80.reuse ;  /* 0x00000050284c7220 */ /* 0x090fe20000410000 */
        /* <DEDUP_REMOVED lines=20> */
[----:B------:R-:W1:Y:S07]  /*2ef0*/  LDSM.16.M88.4 R40, [R157+0x3800] ;  /* 0x003800009d28783b */ /* 0x000e6e0000000200 */
[----:B------:R-:W-:Y:S01]  /*2f00*/  HMMA.16816.F32.BF16 R68, R60, R58, R68 ;  /* 0x0000003a3c44723c */ /* 0x000fe20000041844 */
[-C--:B------:R-:W-:Y:S01]  /*2f10*/  FMUL.FTZ R12, R12, R80.reuse ;  /* 0x000000500c0c7220 */ /* 0x080fe20000410000 */
[-C--:B------:R-:W-:Y:S01]  /*2f20*/  FMUL.FTZ R90, R13, R80.reuse ;  /* 0x000000500d5a7220 */ /* 0x080fe20000410000 */
[-C--:B------:R-:W-:Y:S01]  /*2f30*/  FMUL.FTZ R91, R14, R80.reuse ;  /* 0x000000500e5b7220 */ /* 0x080fe20000410000 */
[-C--:B------:R-:W-:Y:S01]  /*2f40*/  FMUL.FTZ R92, R15, R80.reuse ;  /* 0x000000500f5c7220 */ /* 0x080fe20000410000 */
[----:B------:R3:W-:Y:S01]  /*2f50*/  MUFU.TANH R89, R12 ;  /* 0x0000000c00597308 */ /* 0x0007e20000002400 */
[----:B------:R-:W4:Y:S02]  /*2f60*/  LDSM.16.M88.4 R56, [R158+0x4000] ;  /* 0x004000009e38783b */ /* 0x000f240000000200 */
        /* <DEDUP_REMOVED lines=11> */
[----:B------:R-:W1:Y:S07]  /*3020*/  LDSM.16.M88.4 R28, [R159+0x4800] ;  /* 0x004800009f1c783b */ /* 0x000e6e0000000200 */
[----:B------:R-:W-:Y:S01]  /*3030*/  HMMA.16816.F32.BF16 R68, R32, R42, R68 ;  /* 0x0000002a2044723c */ /* 0x000fe20000041844 */
[----:B------:R-:W3:Y:S01]  /*3040*/  LDSM.16.M88.4 R40, [R164+0x5000] ;  /* 0x00500000a428783b */ /* 0x000ee20000000200 */
[-C--:B------:R-:W-:Y:S01]  /*3050*/  FMUL.FTZ R36, R36, R80.reuse ;  /* 0x0000005024247220 */ /* 0x080fe20000410000 */
[-C--:B------:R-:W-:Y:S01]  /*3060*/  FMUL.FTZ R37, R37, R80.reuse ;  /* 0x0000005025257220 */ /* 0x080fe20000410000 */
[-C--:B------:R-:W-:Y:S01]  /*3070*/  FMUL.FTZ R38, R38, R80.reuse ;  /* 0x0000005026267220 */ /* 0x080fe20000410000 */
[-C--:B------:R-:W-:Y:S01]  /*3080*/  FMUL.FTZ R39, R39, R80.reuse ;  /* 0x0000005027277220 */ /* 0x080fe20000410000 */
[-C--:B------:R-:W-:Y:S01]  /*3090*/  FMUL.FTZ R48, R48, R80.reuse ;  /* 0x0000005030307220 */ /* 0x080fe20000410000 */
[----:B------:R-:W-:Y:S01]  /*30a0*/  MUFU.TANH R93, R36 ;  /* 0x00000024005d7308 */ /* 0x000fe20000002400 */
[-C--:B------:R-:W-:Y:S01]  /*30b0*/  FMUL.FTZ R117, R49, R80.reuse ;  /* 0x0000005031757220 */ /* 0x080fe20000410000 */
[-C--:B------:R-:W-:Y:S01]  /*30c0*/  FMUL.FTZ R115, R50, R80.reuse ;  /* 0x0000005032737220 */ /* 0x080fe20000410000 */
[-C--:B------:R-:W-:Y:S01]  /*30d0*/  FMUL.FTZ R189, R51, R80.reuse ;  /* 0x0000005033bd7220 */ /* 0x080fe20000410000 */
[-C--:B------:R-:W-:Y:S01]  /*30e0*/  FMUL.FTZ R72, R72, R80.reuse ;  /* 0x0000005048487220 */ /* 0x080fe20000410000 */
[----:B------:R-:W-:-:S03]  /*30f0*/  FMUL.FTZ R73, R73, R80 ;  /* 0x0000005049497220 */ /* 0x000fc60000410000 */
[----:B------:R-:W-:Y:S01]  /*3100*/  MUFU.TANH R94, R37 ;  /* 0x00000025005e7308 */ /* 0x000fe20000002400 */
[-C--:B------:R-:W-:Y:S01]  /*3110*/  FMUL.FTZ R74, R74, R80.reuse ;  /* 0x000000504a4a7220 */ /* 0x080fe20000410000 */
[-C--:B------:R-:W-:Y:S01]  /*3120*/  FMUL.FTZ R75, R75, R80.reuse ;  /* 0x000000504b4b7220 */ /* 0x080fe20000410000 */
[C---:B----4-:R-:W-:Y:S05]  /*3130*/  HMMA.16816.F32.BF16 R12, R44.reuse, R56, R12 ;  /* 0x000000382c0c723c */ /* 0x050fea000004180c */
[----:B------:R-:W-:Y:S08]  /*3140*/  MUFU.TANH R95, R38 ;  /* 0x00000026005f7308 */ /* 0x000ff00000002400 */
[----:B------:R2:W-:Y:S01]  /*3150*/  MUFU.TANH R96, R39 ;  /* 0x0000002700607308 */ /* 0x0005e20000002400 */
[----:B------:R-:W-:Y:S07]  /*3160*/  HMMA.16816.F32.BF16 R8, R44, R58, R8 ;  /* 0x0000003a2c08723c */ /* 0x000fee0000041808 */
[----:B------:R4:W-:Y:S01]  /*3170*/  MUFU.TANH R155, R48 ;  /* 0x00000030009b7308 */ /* 0x0009e20000002400 */
[C---:B--2---:R-:W-:Y:S07]  /*3180*/  HMMA.16816.F32.BF16 R36, R64.reuse, R52, RZ ;  /* 0x000000344024723c */ /* 0x044fee00000418ff */
[----:B------:R-:W-:Y:S01]  /*3190*/  MUFU.TANH R97, R72 ;  /* 0x0000004800617308 */ /* 0x000fe20000002400 */
[----:B------:R-:W-:Y:S01]  /*31a0*/  HMMA.16816.F32.BF16 R52, R64, R54, RZ ;  /* 0x000000364034723c */ /* 0x000fe200000418ff */
[----:B----4-:R-:W2:Y:S06]  /*31b0*/  LDSM.16.M88.4 R48, [R158+0x4800] ;  /* 0x004800009e30783b */ /* 0x010eac0000000200 */
[----:B------:R-:W-:Y:S08]  /*31c0*/  MUFU.TANH R98, R73 ;  /* 0x0000004900627308 */ /* 0x000ff00000002400 */
[----:B------:R-:W-:Y:S08]  /*31d0*/  MUFU.TANH R100, R74 ;  /* 0x0000004a00647308 */ /* 0x000ff00000002400 */
[----:B------:R4:W-:Y:S01]  /*31e0*/  MUFU.TANH R99, R75 ;  /* 0x0000004b00637308 */ /* 0x0009e20000002400 */
[C---:B-1----:R-:W-:Y:S01]  /*31f0*/  HMMA.16816.F32.BF16 R36, R60.reuse, R28, R36 ;  /* 0x0000001c3c24723c */ /* 0x042fe20000041824 */
[----:B----4-:R-:W1:Y:S07]  /*3200*/  LDSM.16.M88.4 R72, [R159+0x5000] ;  /* 0x005000009f48783b */ /* 0x010e6e0000000200 */
[----:B------:R-:W-:Y:S01]  /*3210*/  HMMA.16816.F32.BF16 R52, R60, R30, R52 ;  /* 0x0000001e3c34723c */ /* 0x000fe20000041834 */
[----:B------:R-:W4:Y:S07]  /*3220*/  LDSM.16.M88.4 R28, [R157+0x4800] ;  /* 0x004800009d1c783b */ /* 0x000f2e0000000200 */
[C---:B------:R-:W-:Y:S08]  /*3230*/  HMMA.16816.F32.BF16 R12, R32.reuse, R16, R12 ;  /* 0x00000010200c723c */ /* 0x040ff0000004180c */
[----:B------:R-:W-:Y:S01]  /*3240*/  HMMA.16816.F32.BF16 R8, R32, R18, R8 ;  /* 0x000000122008723c */ /* 0x000fe20000041808 */
[----:B------:R-:W5:Y:S07]  /*3250*/  LDSM.16.M88.4 R16, [R158+0x5000] ;  /* 0x005000009e10783b */ /* 0x000f6e0000000200 */
[----:B---3--:R-:W-:Y:S03]  /*3260*/  HMMA.16816.F32.BF16 R56, R64, R40, RZ ;  /* 0x000000284038723c */ /* 0x008fe600000418ff */
[-C--:B------:R-:W-:Y:S01]  /*3270*/  FMUL.FTZ R147, R12, R80.reuse ;  /* 0x000000500c937220 */ /* 0x080fe20000410000 */
[-C--:B------:R-:W-:Y:S01]  /*3280*/  FMUL.FTZ R141, R13, R80.reuse ;  /* 0x000000500d8d7220 */ /* 0x080fe20000410000 */
[-C--:B------:R-:W-:Y:S01]  /*3290*/  FMUL.FTZ R151, R14, R80.reuse ;  /* 0x000000500e977220 */ /* 0x080fe20000410000 */
[----:B------:R-:W-:-:S02]  /*32a0*/  FMUL.FTZ R139, R15, R80 ;  /* 0x000000500f8b7220 */ /* 0x000fc40000410000 */
[----:B--2---:R-:W-:Y:S01]  /*32b0*/  HMMA.16816.F32.BF16 R36, R44, R48, R36 ;  /* 0x000000302c24723c */ /* 0x004fe20000041824 */
[----:B------:R-:W2:Y:S02]  /*32c0*/  LDSM.16.M88.4 R12, [R164+0x5800] ;  /* 0x00580000a40c783b */ /* 0x000ea40000000200 */
[-C--:B------:R-:W-:Y:S01]  /*32d0*/  FMUL.FTZ R145, R8, R80.reuse ;  /* 0x0000005008917220 */ /* 0x080fe20000410000 */
[-C--:B------:R-:W-:Y:S01]  /*32e0*/  FMUL.FTZ R143, R9, R80.reuse ;  /* 0x00000050098f7220 */ /* 0x080fe20000410000 */
[-C--:B------:R-:W-:Y:S01]  /*32f0*/  FMUL.FTZ R137, R10, R80.reuse ;  /* 0x000000500a897220 */ /* 0x080fe20000410000 */
[----:B------:R-:W-:Y:S02]  /*3300*/  FMUL.FTZ R149, R11, R80 ;  /* 0x000000500b957220 */ /* 0x000fe40000410000 */
[----:B------:R-:W3:Y:S04]  /*3310*/  LDSM.16.M88.4 R8, [R157+0x5000] ;  /* 0x005000009d08783b */ /* 0x000ee80000000200 */
[----:B-1----:R-:W-:Y:S08]  /*3320*/  HMMA.16816.F32.BF16 R56, R60, R72, R56 ;  /* 0x000000483c38723c */ /* 0x002ff00000041838 */
[----:B------:R-:W-:Y:S08]  /*3330*/  HMMA.16816.F32.BF16 R52, R44, R50, R52 ;  /* 0x000000322c34723c */ /* 0x000ff00000041834 */
[----:B------:R-:W-:Y:S08]  /*3340*/  HMMA.16816.F32.BF16 R40, R64, R42, RZ ;  /* 0x0000002a4028723c */ /* 0x000ff000000418ff */
[----:B----4-:R-:W-:Y:S08]  /*3350*/  HMMA.16816.F32.BF16 R36, R32, R28, R36 ;  /* 0x0000001c2024723c */ /* 0x010ff00000041824 */
[----:B-----5:R-:W-:Y:S01]  /*3360*/  HMMA.16816.F32.BF16 R56, R44, R16, R56 ;  /* 0x000000102c38723c */ /* 0x020fe20000041838 */
[----:B------:R-:W-:-:S07]  /*3370*/  IMAD.SHL.U32 R16, R177, 0x2, RZ ;  /* 0x00000002b1107824 */ /* 0x000fce00078e00ff */
[----:B------:R-:W-:Y:S01]  /*3380*/  HMMA.16816.F32.BF16 R52, R32, R30, R52 ;  /* 0x0000001e2034723c */ /* 0x000fe20000041834 */
[----:B------:R-:W-:Y:S01]  /*3390*/  LOP3.LUT R17, R16, 0x6, RZ, 0xc0, !PT ;  /* 0x0000000610117812 */ /* 0x000fe200078ec0ff */
[----:B------:R-:W1:Y:S01]  /*33a0*/  MUFU.TANH R76, R76 ;  /* 0x0000004c004c7308 */ /* 0x000e620000002400 */
[----:B------:R-:W-:-:S05]  /*33b0*/  FMUL.FTZ R36, R36, R80 ;  /* 0x0000005024247220 */ /* 0x000fca0000410000 */
[----:B------:R-:W-:Y:S02]  /*33c0*/  HMMA.16816.F32.BF16 R40, R60, R74, R40 ;  /* 0x0000004a3c28723c */ /* 0x000fe40000041828 */
[----:B------:R-:W-:Y:S01]  /*33d0*/  MUFU.TANH R78, R78 ;  /* 0x0000004e004e7308 */ /* 0x000fe20000002400 */
[-C--:B------:R-:W-:Y:S01]  /*33e0*/  FMUL.FTZ R125, R37, R80.reuse ;  /* 0x00000050257d7220 */ /* 0x080fe20000410000 */
[-C--:B------:R-:W-:Y:S01]  /*33f0*/  FMUL.FTZ R135, R38, R80.reuse ;  /* 0x0000005026877220 */ /* 0x080fe20000410000 */
[----:B------:R-:W-:-:S03]  /*3400*/  FMUL.FTZ R133, R39, R80 ;  /* 0x0000005027857220 */ /* 0x000fc60000410000 */
[C---:B--2---:R-:W-:Y:S02]  /*3410*/  HMMA.16816.F32.BF16 R28, R64.reuse, R12, RZ ;  /* 0x0000000c401c723c */ /* 0x044fe400000418ff */
[----:B------:R2:W-:Y:S06]  /*3420*/  MUFU.TANH R127, R36 ;  /* 0x00000024007f7308 */ /* 0x0005ec0000002400 */
[----:B------:R-:W-:Y:S01]  /*3430*/  HMMA.16816.F32.BF16 R12, R64, R14, RZ ;  /* 0x0000000e400c723c */ /* 0x000fe200000418ff */
[----:B------:R-:W-:Y:S01]  /*3440*/  IMAD.IADD R64, R186, 0x1, R17 ;  /* 0x00000001ba407824 */ /* 0x000fe200078e0211 */
[----:B------:R-:W-:Y:S06]  /*3450*/  MUFU.TANH R77, R77 ;  /* 0x0000004d004d7308 */ /* 0x000fec0000002400 */
[----:B---3--:R-:W-:Y:S02]  /*3460*/  HMMA.16816.F32.BF16 R56, R32, R8, R56 ;  /* 0x000000082038723c */ /* 0x008fe40000041838 */
[----:B------:R-:W3:Y:S01]  /*3470*/  MUFU.TANH R81, R81 ;  /* 0x0000005100517308 */ /* 0x000ee20000002400 */
[----:B--2---:R-:W2:Y:S01]  /*3480*/  LDSM.16.M88.4 R36, [R159+0x5800] ;  /* 0x005800009f24783b */ /* 0x004ea20000000200 */
[----:B------:R-:W-:-:S02]  /*3490*/  VIADD R8, R64, 0x18 ;  /* 0x0000001840087836 */ /* 0x000fc40000000000 */
[----:B------:R-:W-:Y:S01]  /*34a0*/  FMUL.FTZ R53, R53, R80 ;  /* 0x0000005035357220 */ /* 0x000fe20000410000 */
[C---:B------:R-:W-:Y:S01]  /*34b0*/  VIADD R50, R64.reuse, 0x1 ;  /* 0x0000000140327836 */ /* 0x040fe20000000000 */
[-C--:B------:R-:W-:Y:S02]  /*34c0*/  ISETP.GE.AND P4, PT, R64, R23.reuse, PT ;  /* 0x000000174000720c */ /* 0x080fe40003f86270 */
[-C--:B------:R-:W-:Y:S01]  /*34d0*/  ISETP.GE.AND P5, PT, R8, R23.reuse, PT ;  /* 0x000000170800720c */ /* 0x080fe20003fa6270 */
[----:B------:R-:W-:Y:S01]  /*34e0*/  VIADD R8, R64, 0x19 ;  /* 0x0000001940087836 */ /* 0x000fe20000000000 */
[----:B------:R4:W-:Y:S01]  /*34f0*/  MUFU.TANH R121, R53 ;  /* 0x0000003500797308 */ /* 0x0009e20000002400 */
[----:B-1----:R-:W-:Y:S01]  /*3500*/  FSEL R9, R76, -INF , !P4 ;  /* 0xff8000004c097808 */ /* 0x002fe20006000000 */
[----:B------:R-:W-:Y:S01]  /*3510*/  VIADD R48, R64, 0x8 ;  /* 0x0000000840307836 */ /* 0x000fe20000000000 */
[----:B------:R-:W-:Y:S01]  /*3520*/  ISETP.GE.AND P3, PT, R50, R23, PT ;  /* 0x000000173200720c */ /* 0x000fe20003f66270 */
[----:B------:R-:W-:Y:S04]  /*3530*/  HMMA.16816.F32.BF16 R40, R44, R18, R40 ;  /* 0x000000122c28723c */ /* 0x000fe80000041828 */
[----:B------:R-:W1:Y:S01]  /*3540*/  MUFU.TANH R84, R84 ;  /* 0x0000005400547308 */ /* 0x000e620000002400 */
[----:B---3--:R-:W-:-:S02]  /*3550*/  FSEL R81, R81, -INF , !P3 ;  /* 0xff80000051517808 */ /* 0x008fc40005800000 */
[----:B------:R-:W-:Y:S02]  /*3560*/  FSEL R77, R77, -INF , !P3 ;  /* 0xff8000004d4d7808 */ /* 0x000fe40005800000 */
[----:B----4-:R-:W-:Y:S02]  /*3570*/  FSEL R53, R78, -INF , !P4 ;  /* 0xff8000004e357808 */ /* 0x010fe40006000000 */
[-C--:B------:R-:W-:Y:S02]  /*3580*/  ISETP.GE.AND P4, PT, R8, R23.reuse, PT ;  /* 0x000000170800720c */ /* 0x080fe40003f86270 */
[----:B------:R-:W-:Y:S01]  /*3590*/  IADD3 R8, PT, PT, R64, 0x20, RZ ;  /* 0x0000002040087810 */ /* 0x000fe20007ffe0ff */
[----:B------:R-:W3:Y:S01]  /*35a0*/  MUFU.TANH R88, R88 ;  /* 0x0000005800587308 */ /* 0x000ee20000002400 */
[-C--:B------:R-:W-:Y:S02]  /*35b0*/  ISETP.GE.AND P2, PT, R48, R23.reuse, PT ;  /* 0x000000173000720c */ /* 0x080fe40003f46270 */
[-C--:B------:R-:W-:Y:S01]  /*35c0*/  ISETP.GE.AND P3, PT, R8, R23.reuse, PT ;  /* 0x000000170800720c */ /* 0x080fe20003f66270 */
[C---:B------:R-:W-:Y:S01]  /*35d0*/  VIADD R8, R64.reuse, 0x21 ;  /* 0x0000002140087836 */ /* 0x040fe20000000000 */
[C---:B------:R-:W-:Y:S01]  /*35e0*/  IADD3 R16, PT, PT, R64.reuse, 0x9, RZ ;  /* 0x0000000940107810 */ /* 0x040fe20007ffe0ff */
[----:B------:R-:W-:Y:S01]  /*35f0*/  FMUL.FTZ R69, R69, R80 ;  /* 0x0000005045457220 */ /* 0x000fe20000410000 */
[----:B------:R-:W-:Y:S01]  /*3600*/  FSEL R83, R83, -INF , !P2 ;  /* 0xff80000053537808 */ /* 0x000fe20005000000 */
[----:B------:R-:W-:Y:S01]  /*3610*/  MUFU.TANH R86, R86 ;  /* 0x0000005600567308 */ /* 0x000fe20000002400 */
[----:B------:R-:W-:Y:S01]  /*3620*/  FSEL R79, R79, -INF , !P2 ;  /* 0xff8000004f4f7808 */ /* 0x000fe20005000000 */
[----:B------:R-:W-:Y:S01]  /*3630*/  VIADD R66, R64, 0x10 ;  /* 0x0000001040427836 */ /* 0x000fe20000000000 */
[-C--:B------:R-:W-:Y:S01]  /*3640*/  ISETP.GE.AND P2, PT, R8, R23.reuse, PT ;  /* 0x000000170800720c */ /* 0x080fe20003f46270 */
[----:B------:R-:W-:Y:S01]  /*3650*/  VIADD R8, R64, 0x28 ;  /* 0x0000002840087836 */ /* 0x000fe20000000000 */
[----:B------:R-:W-:-:S03]  /*3660*/  ISETP.GE.AND P1, PT, R16, R23, PT ;  /* 0x000000171000720c */ /* 0x000fc60003f26270 */
[----:B------:R-:W-:Y:S01]  /*3670*/  MUFU.TANH R87, R87 ;  /* 0x0000005700577308 */ /* 0x000fe20000002400 */
[----:B------:R-:W-:Y:S01]  /*3680*/  FMUL.FTZ R101, R57, R80 ;  /* 0x0000005039657220 */ /* 0x000fe20000410000 */
[----:B-1----:R-:W-:Y:S01]  /*3690*/  FSEL R57, R84, -INF , !P1 ;  /* 0xff80000054397808 */ /* 0x002fe20004800000 */
[----:B------:R-:W-:Y:S01]  /*36a0*/  VIADD R16, R64, 0x11 ;  /* 0x0000001140107836 */ /* 0x000fe20000000000 */
[----:B------:R-:W-:-:S04]  /*36b0*/  ISETP.GE.AND P0, PT, R66, R23, PT ;  /* 0x000000174200720c */ /* 0x000fc80003f06270 */
[----:B------:R-:W1:Y:S01]  /*36c0*/  MUFU.TANH R91, R91 ;  /* 0x0000005b005b7308 */ /* 0x000e620000002400 */
[----:B------:R-:W-:Y:S07]  /*36d0*/  HMMA.16816.F32.BF16 R40, R32, R10, R40 ;  /* 0x0000000a2028723c */ /* 0x000fee0000041828 */
[----:B------:R-:W-:Y:S01]  /*36e0*/  MUFU.TANH R90, R90 ;  /* 0x0000005a005a7308 */ /* 0x000fe20000002400 */
[----:B---3--:R-:W-:Y:S01]  /*36f0*/  FSEL R75, R88, -INF , !P0 ;  /* 0xff800000584b7808 */ /* 0x008fe20004000000 */
[----:B--2---:R-:W-:Y:S06]  /*3700*/  HMMA.16816.F32.BF16 R28, R60, R36, R28 ;  /* 0x000000243c1c723c */ /* 0x004fec000004181c */
[----:B------:R-:W2:Y:S01]  /*3710*/  MUFU.TANH R92, R92 ;  /* 0x0000005c005c7308 */ /* 0x000ea20000002400 */
[----:B------:R-:W-:Y:S01]  /*3720*/  FSEL R11, R85, -INF , !P0 ;  /* 0xff800000550b7808 */ /* 0x000fe20004000000 */
[-C--:B------:R-:W-:Y:S01]  /*3730*/  FMUL.FTZ R71, R71, R80.reuse ;  /* 0x0000005047477220 */ /* 0x080fe20000410000 */
[----:B------:R-:W-:Y:S01]  /*3740*/  FSEL R89, R89, -INF , !P5 ;  /* 0xff80000059597808 */ /* 0x000fe20006800000 */
[----:B------:R-:W-:Y:S01]  /*3750*/  FMUL.FTZ R59, R59, R80 ;  /* 0x000000503b3b7220 */ /* 0x000fe20000410000 */
[----:B------:R-:W3:Y:S03]  /*3760*/  LDSM.16.M88.4 R48, [R158+0x5800] ;  /* 0x005800009e30783b */ /* 0x000ee60000000200 */
[----:B------:R4:W-:Y:S01]  /*3770*/  MUFU.TANH R153, R69 ;  /* 0x0000004500997308 */ /* 0x0009e20000002400 */
[----:B------:R-:W-:-:S02]  /*3780*/  ISETP.GE.AND P6, PT, R16, R23, PT ;  /* 0x000000171000720c */ /* 0x000fc40003fc6270 */
[----:B-1----:R-:W-:Y:S01]  /*3790*/  FSEL R91, R91, -INF , !P5 ;  /* 0xff8000005b5b7808 */ /* 0x002fe20006800000 */
[-C--:B------:R-:W-:Y:S01]  /*37a0*/  FMUL.FTZ R68, R68, R80.reuse ;  /* 0x0000005044447220 */ /* 0x080fe20000410000 */
[----:B------:R-:W-:Y:S01]  /*37b0*/  FSEL R87, R87, -INF , !P6 ;  /* 0xff80000057577808 */ /* 0x000fe20007000000 */
[----:B------:R-:W-:Y:S01]  /*37c0*/  FMUL.FTZ R70, R70, R80 ;  /* 0x0000005046467220 */ /* 0x000fe20000410000 */
[----:B----4-:R-:W-:Y:S01]  /*37d0*/  FSEL R69, R82, -INF , !P1 ;  /* 0xff80000052457808 */ /* 0x010fe20004800000 */
[----:B------:R1:W-:Y:S01]  /*37e0*/  MUFU.TANH R187, R71 ;  /* 0x0000004700bb7308 */ /* 0x0003e20000002400 */
[----:B------:R-:W-:Y:S01]  /*37f0*/  ISETP.GE.AND P1, PT, R8, R23, PT ;  /* 0x000000170800720c */ /* 0x000fe20003f26270 */
[----:B------:R-:W-:Y:S01]  /*3800*/  VIADD R8, R64, 0x29 ;  /* 0x0000002940087836 */ /* 0x000fe20000000000 */
[----:B--2---:R-:W-:Y:S01]  /*3810*/  FSEL R73, R92, -INF , !P4 ;  /* 0xff8000005c497808 */ /* 0x004fe20006000000 */
[----:B------:R-:W2:Y:S01]  /*3820*/  LDSM.16.M88.4 R16, [R157+0x5800] ;  /* 0x005800009d10783b */ /* 0x000ea20000000200 */
[----:B------:R-:W-:-:S02]  /*3830*/  FSEL R37, R86, -INF , !P6 ;  /* 0xff80000056257808 */ /* 0x000fc40007000000 */
[----:B------:R-:W-:Y:S01]  /*3840*/  FSEL R65, R93, -INF , !P3 ;  /* 0xff8000005d417808 */ /* 0x000fe20005800000 */
[----:B------:R4:W-:Y:S01]  /*3850*/  MUFU.TANH R109, R59 ;  /* 0x0000003b006d7308 */ /* 0x0009e20000002400 */
[----:B------:R-:W-:Y:S01]  /*3860*/  ISETP.GE.AND P0, PT, R8, R23, PT ;  /* 0x000000170800720c */ /* 0x000fe20003f06270 */
[----:B------:R-:W-:Y:S01]  /*3870*/  VIADD R8, R64, 0x30 ;  /* 0x0000003040087836 */ /* 0x000fe20000000000 */
[----:B-1----:R-:W-:-:S05]  /*3880*/  FSEL R71, R90, -INF , !P4 ;  /* 0xff8000005a477808 */ /* 0x002fca0006000000 */
[----:B------:R-:W1:Y:S01]  /*3890*/  MUFU.TANH R115, R115 ;  /* 0x0000007300737308 */ /* 0x000e620000002400 */
[----:B------:R-:W-:Y:S02]  /*38a0*/  ISETP.GE.AND P6, PT, R8, R23, PT ;  /* 0x000000170800720c */ /* 0x000fe40003fc6270 */
[----:B------:R-:W-:Y:S02]  /*38b0*/  FSEL R197, R96, -INF , !P2 ;  /* 0xff80000060c57808 */ /* 0x000fe40005000000 */
[----:B------:R-:W-:-:S03]  /*38c0*/  FSEL R193, R94, -INF , !P2 ;  /* 0xff8000005ec17808 */ /* 0x000fc60005000000 */
[----:B------:R-:W-:Y:S01]  /*38d0*/  MUFU.TANH R117, R117 ;  /* 0x0000007500757308 */ /* 0x000fe20000002400 */
[----:B------:R-:W-:-:S07]  /*38e0*/  IADD3 R8, PT, PT, R64, 0x31, RZ ;  /* 0x0000003140087810 */ /* 0x000fce0007ffe0ff */
[----:B------:R-:W5:Y:S01]  /*38f0*/  MUFU.TANH R189, R189 ;  /* 0x000000bd00bd7308 */ /* 0x000f620000002400 */
[----:B------:R-:W-:Y:S01]  /*3900*/  ISETP.GE.AND P5, PT, R8, R23, PT ;  /* 0x000000170800720c */ /* 0x000fe20003fa6270 */
[----:B------:R-:W-:Y:S01]  /*3910*/  VIADD R8, R64, 0x38 ;  /* 0x0000003840087836 */ /* 0x000fe20000000000 */
[----:B------:R-:W-:Y:S01]  /*3920*/  FSEL R67, R100, -INF , !P1 ;  /* 0xff80000064437808 */ /* 0x000fe20004800000 */
[----:B------:R-:W-:Y:S01]  /*3930*/  HMMA.16816.F32.BF16 R12, R60, R38, R12 ;  /* 0x000000263c0c723c */ /* 0x000fe2000004180c */
[----:B------:R-:W-:-:S03]  /*3940*/  FSEL R191, R97, -INF , !P1 ;  /* 0xff80000061bf7808 */ /* 0x000fc60004800000 */
[----:B------:R-:W-:Y:S01]  /*3950*/  MUFU.TANH R147, R147 ;  /* 0x0000009300937308 */ /* 0x000fe20000002400 */
[----:B------:R-:W-:Y:S01]  /*3960*/  ISETP.GE.AND P4, PT, R8, R23, PT ;  /* 0x000000170800720c */ /* 0x000fe20003f86270 */
[----:B------:R-:W-:Y:S01]  /*3970*/  VIADD R8, R64, 0x39 ;  /* 0x0000003940087836 */ /* 0x000fe20000000000 */
[----:B----4-:R-:W-:-:S05]  /*3980*/  FSEL R59, R95, -INF , !P3 ;  /* 0xff8000005f3b7808 */ /* 0x010fca0005800000 */
[----:B------:R-:W-:Y:S01]  /*3990*/  MUFU.TANH R151, R151 ;  /* 0x0000009700977308 */ /* 0x000fe20000002400 */
[----:B------:R-:W-:Y:S01]  /*39a0*/  ISETP.GE.AND P3, PT, R8, R23, PT ;  /* 0x000000170800720c */ /* 0x000fe20003f66270 */
[----:B------:R-:W-:-:S06]  /*39b0*/  VIADD R8, R64, 0x40 ;  /* 0x0000004040087836 */ /* 0x000fcc0000000000 */
[----:B------:R-:W-:Y:S01]  /*39c0*/  MUFU.TANH R141, R141 ;  /* 0x0000008d008d7308 */ /* 0x000fe20000002400 */
[----:B------:R-:W-:Y:S01]  /*39d0*/  ISETP.GE.AND P2, PT, R8, R23, PT ;  /* 0x000000170800720c */ /* 0x000fe20003f46270 */
[----:B------:R-:W-:Y:S01]  /*39e0*/  VIADD R8, R64, 0x41 ;  /* 0x0000004140087836 */ /* 0x000fe20000000000 */
[----:B------:R-:W-:-:S05]  /*39f0*/  FSEL R199, R99, -INF , !P0 ;  /* 0xff80000063c77808 */ /* 0x000fca0004000000 */
[----:B------:R-:W-:Y:S01]  /*3a00*/  MUFU.TANH R139, R139 ;  /* 0x0000008b008b7308 */ /* 0x000fe20000002400 */
[----:B------:R-:W-:-:S07]  /*3a10*/  ISETP.GE.AND P1, PT, R8, R23, PT ;  /* 0x000000170800720c */ /* 0x000fce0003f26270 */
[----:B------:R-:W-:Y:S01]  /*3a20*/  MUFU.TANH R145, R145 ;  /* 0x0000009100917308 */ /* 0x000fe20000002400 */
[----:B------:R-:W-:-:S07]  /*3a30*/  IADD3 R8, PT, PT, R64, 0x48, RZ ;  /* 0x0000004840087810 */ /* 0x000fce0007ffe0ff */
[----:B------:R-:W-:Y:S01]  /*3a40*/  MUFU.TANH R137, R137 ;  /* 0x0000008900897308 */ /* 0x000fe20000002400 */
[----:B------:R-:W-:Y:S01]  /*3a50*/  FSEL R195, R98, -INF , !P0 ;  /* 0xff80000062c37808 */ /* 0x000fe20004000000 */
[----:B---3--:R-:W-:Y:S01]  /*3a60*/  HMMA.16816.F32.BF16 R28, R44, R48, R28 ;  /* 0x000000302c1c723c */ /* 0x008fe2000004181c */
[----:B------:R-:W-:Y:S01]  /*3a70*/  ISETP.GE.AND P0, PT, R8, R23, PT ;  /* 0x000000170800720c */ /* 0x000fe20003f06270 */
[----:B------:R-:W-:-:S04]  /*3a80*/  VIADD R8, R64, 0x49 ;  /* 0x0000004940087836 */ /* 0x000fc80000000000 */
[----:B------:R-:W3:Y:S01]  /*3a90*/  MUFU.TANH R119, R68 ;  /* 0x0000004400777308 */ /* 0x000ee20000002400 */
[----:B-1----:R-:W-:-:S07]  /*3aa0*/  FSEL R115, R115, -INF , !P6 ;  /* 0xff80000073737808 */ /* 0x002fce0007000000 */
[----:B------:R-:W-:Y:S01]  /*3ab0*/  MUFU.TANH R143, R143 ;  /* 0x0000008f008f7308 */ /* 0x000fe20000002400 */
[----:B------:R-:W-:-:S07]  /*3ac0*/  FSEL R155, R155, -INF , !P6 ;  /* 0xff8000009b9b7808 */ /* 0x000fce0007000000 */
[----:B------:R-:W-:Y:S01]  /*3ad0*/  MUFU.TANH R149, R149 ;  /* 0x0000009500957308 */ /* 0x000fe20000002400 */
[----:B------:R-:W-:-:S07]  /*3ae0*/  ISETP.GE.AND P6, PT, R8, R23, PT ;  /* 0x000000170800720c */ /* 0x000fce0003fc6270 */
[----:B------:R-:W1:Y:S01]  /*3af0*/  MUFU.TANH R113, R70 ;  /* 0x0000004600717308 */ /* 0x000e620000002400 */
[----:B------:R-:W-:Y:S01]  /*3b00*/  VIADD R8, R64, 0x50 ;  /* 0x0000005040087836 */ /* 0x000fe20000000000 */
[----:B-----5:R-:W-:-:S06]  /*3b10*/  FSEL R189, R189, -INF , !P5 ;  /* 0xff800000bdbd7808 */ /* 0x020fcc0006800000 */
[----:B------:R-:W4:Y:S01]  /*3b20*/  MUFU.TANH R135, R135 ;  /* 0x0000008700877308 */ /* 0x000f220000002400 */
[----:B------:R-:W-:Y:S01]  /*3b30*/  FSEL R117, R117, -INF , !P5 ;  /* 0xff80000075757808 */ /* 0x000fe20006800000 */
[-C--:B------:R-:W-:Y:S01]  /*3b40*/  FMUL.FTZ R52, R52, R80.reuse ;  /* 0x0000005034347220 */ /* 0x080fe20000410000 */
[----:B------:R-:W-:Y:S01]  /*3b50*/  ISETP.GE.AND P5, PT, R8, R23, PT ;  /* 0x000000170800720c */ /* 0x000fe20003fa6270 */
[----:B------:R-:W-:Y:S01]  /*3b60*/  VIADD R8, R64, 0x51 ;  /* 0x0000005140087836 */ /* 0x000fe20000000000 */
[----:B---3--:R-:W-:Y:S01]  /*3b70*/  FSEL R119, R119, -INF , !P4 ;  /* 0xff80000077777808 */ /* 0x008fe20006000000 */
[----:B------:R-:W-:Y:S02]  /*3b80*/  FMUL.FTZ R54, R54, R80 ;  /* 0x0000005036367220 */ /* 0x000fe40000410000 */
[----:B------:R-:W-:Y:S01]  /*3b90*/  MUFU.TANH R125, R125 ;  /* 0x0000007d007d7308 */ /* 0x000fe20000002400 */
[----:B-1----:R-:W-:-:S07]  /*3ba0*/  FSEL R113, R113, -INF , !P4 ;  /* 0xff80000071717808 */ /* 0x002fce0006000000 */
[----:B------:R-:W1:Y:S01]  /*3bb0*/  MUFU.TANH R133, R133 ;  /* 0x0000008500857308 */ /* 0x000e620000002400 */
[----:B------:R-:W-:Y:S01]  /*3bc0*/  ISETP.GE.AND P4, PT, R8, R23, PT ;  /* 0x000000170800720c */ /* 0x000fe20003f86270 */
[----:B------:R-:W-:Y:S01]  /*3bd0*/  VIADD R8, R64, 0x58 ;  /* 0x0000005840087836 */ /* 0x000fe20000000000 */
[----:B------:R-:W-:Y:S01]  /*3be0*/  FSEL R187, R187, -INF , !P3 ;  /* 0xff800000bbbb7808 */ /* 0x000fe20005800000 */
[----:B------:R-:W-:Y:S01]  /*3bf0*/  FMUL.FTZ R55, R55, R80 ;  /* 0x0000005037377220 */ /* 0x000fe20000410000 */
[----:B------:R-:W-:-:S03]  /*3c00*/  FSEL R153, R153, -INF , !P3 ;  /* 0xff80000099997808 */ /* 0x000fc60005800000 */
[----:B------:R-:W-:Y:S01]  /*3c10*/  MUFU.TANH R101, R101 ;  /* 0x0000006500657308 */ /* 0x000fe20000002400 */
[-C--:B------:R-:W-:Y:S01]  /*3c20*/  ISETP.GE.AND P3, PT, R8, R23.reuse, PT ;  /* 0x000000170800720c */ /* 0x080fe20003f66270 */
[-C--:B------:R-:W-:Y:S01]  /*3c30*/  FMUL.FTZ R56, R56, R80.reuse ;  /* 0x0000005038387220 */ /* 0x080fe20000410000 */
[----:B------:R-:W-:Y:S01]  /*3c40*/  IADD3 R8, PT, PT, R64, 0x59, RZ ;  /* 0x0000005940087810 */ /* 0x000fe20007ffe0ff */
[-C--:B------:R-:W-:Y:S01]  /*3c50*/  FMUL.FTZ R58, R58, R80.reuse ;  /* 0x000000503a3a7220 */ /* 0x080fe20000410000 */
[----:B------:R-:W-:Y:S01]  /*3c60*/  FSEL R151, R151, -INF , !P2 ;  /* 0xff80000097977808 */ /* 0x000fe20005000000 */
[-C--:B------:R-:W-:Y:S01]  /*3c70*/  FMUL.FTZ R41, R41, R80.reuse ;  /* 0x0000005029297220 */ /* 0x080fe20000410000 */
[----:B------:R-:W-:Y:S01]  /*3c80*/  FSEL R147, R147, -INF , !P2 ;  /* 0xff80000093937808 */ /* 0x000fe20005000000 */
[-C--:B------:R-:W-:Y:S01]  /*3c90*/  FMUL.FTZ R40, R40, R80.reuse ;  /* 0x0000005028287220 */ /* 0x080fe20000410000 */
[-C--:B------:R-:W-:Y:S01]  /*3ca0*/  ISETP.GE.AND P2, PT, R8, R23.reuse, PT ;  /* 0x000000170800720c */ /* 0x080fe20003f46270 */
[----:B------:R-:W-:Y:S01]  /*3cb0*/  VIADD R8, R64, 0x60 ;  /* 0x0000006040087836 */ /* 0x000fe20000000000 */
[----:B------:R-:W-:Y:S01]  /*3cc0*/  HMMA.16816.F32.BF16 R12, R44, R50, R12 ;  /* 0x000000322c0c723c */ /* 0x000fe2000004180c */
[----:B------:R-:W-:Y:S01]  /*3cd0*/  FSEL R139, R139, -INF , !P1 ;  /* 0xff8000008b8b7808 */ /* 0x000fe20004800000 */
[-C--:B------:R-:W-:Y:S01]  /*3ce0*/  FMUL.FTZ R42, R42, R80.reuse ;  /* 0x000000502a2a7220 */ /* 0x080fe20000410000 */
[----:B------:R-:W-:Y:S01]  /*3cf0*/  FSEL R141, R141, -INF , !P1 ;  /* 0xff8000008d8d7808 */ /* 0x000fe20004800000 */
[----:B------:R-:W-:Y:S01]  /*3d00*/  FMUL.FTZ R43, R43, R80 ;  /* 0x000000502b2b7220 */ /* 0x000fe20000410000 */
[----:B------:R-:W-:Y:S01]  /*3d10*/  ISETP.GE.AND P1, PT, R8, R23, PT ;  /* 0x000000170800720c */ /* 0x000fe20003f26270 */
[----:B------:R-:W-:Y:S01]  /*3d20*/  VIADD R8, R64, 0x61 ;  /* 0x0000006140087836 */ /* 0x000fe20000000000 */
[----:B------:R-:W-:Y:S01]  /*3d30*/  FSEL R137, R137, -INF , !P0 ;  /* 0xff80000089897808 */ /* 0x000fe20004000000 */
[----:B------:R-:W-:-:S04]  /*3d40*/  DEPBAR.LE SB0, 0x0 ;  /* 0x000080000000791a */ /* 0x000fc80000000000 */
[----:B------:R-:W-:Y:S02]  /*3d50*/  FSEL R145, R145, -INF , !P0 ;  /* 0xff80000091917808 */ /* 0x000fe40004000000 */
[-C--:B------:R-:W-:Y:S01]  /*3d60*/  ISETP.GE.AND P0, PT, R8, R23.reuse, PT ;  /* 0x000000170800720c */ /* 0x080fe20003f06270 */
[----:B------:R-:W-:Y:S01]  /*3d70*/  VIADD R8, R64, 0x68 ;  /* 0x0000006840087836 */ /* 0x000fe20000000000 */
[----:B------:R-:W-:Y:S01]  /*3d80*/  MUFU.TANH R123, R52 ;  /* 0x00000034007b7308 */ /* 0x000fe20000002400 */
[----:B------:R-:W-:Y:S02]  /*3d90*/  FSEL R149, R149, -INF , !P6 ;  /* 0xff80000095957808 */ /* 0x000fe40007000000 */
[----:B------:R-:W-:Y:S02]  /*3da0*/  FSEL R143, R143, -INF , !P6 ;  /* 0xff8000008f8f7808 */ /* 0x000fe40007000000 */
[----:B------:R-:W-:Y:S01]  /*3db0*/  ISETP.GE.AND P6, PT, R8, R23, PT ;  /* 0x000000170800720c */ /* 0x000fe20003fc6270 */
[----:B------:R-:W-:-:S02]  /*3dc0*/  VIADD R8, R64, 0x69 ;  /* 0x0000006940087836 */ /* 0x000fc40000000000 */
[----:B------:R-:W3:Y:S01]  /*3dd0*/  MUFU.TANH R131, R54 ;  /* 0x0000003600837308 */ /* 0x000ee20000002400 */
[C---:B--2---:R-:W-:Y:S01]  /*3de0*/  HMMA.16816.F32.BF16 R28, R32.reuse, R16, R28 ;  /* 0x00000010201c723c */ /* 0x044fe2000004181c */
[----:B----4-:R-:W-:Y:S02]  /*3df0*/  FSEL R135, R135, -INF , !P5 ;  /* 0xff80000087877808 */ /* 0x010fe40006800000 */
[----:B------:R-:W-:Y:S02]  /*3e00*/  FSEL R127, R127, -INF , !P5 ;  /* 0xff8000007f7f7808 */ /* 0x000fe40006800000 */
[----:B------:R-:W-:Y:S02]  /*3e10*/  ISETP.GE.AND P5, PT, R8, R23, PT ;  /* 0x000000170800720c */ /* 0x000fe40003fa6270 */
[----:B------:R-:W2:Y:S01]  /*3e20*/  MUFU.TANH R129, R55 ;  /* 0x0000003700817308 */ /* 0x000ea20000002400 */
[----:B------:R-:W-:Y:S01]  /*3e30*/  HMMA.16816.F32.BF16 R16, R32, R18, R12 ;  /* 0x000000122010723c */ /* 0x000fe2000004180c */
[----:B------:R-:W-:-:S02]  /*3e40*/  IADD3 R8, PT, PT, R64, 0x70, RZ ;  /* 0x0000007040087810 */ /* 0x000fc40007ffe0ff */
[----:B-1----:R-:W-:Y:S02]  /*3e50*/  FSEL R133, R133, -INF , !P4 ;  /* 0xff80000085857808 */ /* 0x002fe40006000000 */
[----:B------:R-:W-:Y:S02]  /*3e60*/  FSEL R125, R125, -INF , !P4 ;  /* 0xff8000007d7d7808 */ /* 0x000fe40006000000 */
[-C--:B------:R-:W-:Y:S01]  /*3e70*/  ISETP.GE.AND P4, PT, R8, R23.reuse, PT ;  /* 0x000000170800720c */ /* 0x080fe20003f86270 */
[----:B------:R-:W-:Y:S01]  /*3e80*/  VIADD R8, R64, 0x71 ;  /* 0x0000007140087836 */ /* 0x000fe20000000000 */
[----:B---3--:R-:W-:Y:S02]  /*3e90*/  FSEL R131, R131, -INF , !P3 ;  /* 0xff80000083837808 */ /* 0x008fe40005800000 */
[----:B------:R-:W-:Y:S02]  /*3ea0*/  FSEL R123, R123, -INF , !P3 ;  /* 0xff8000007b7b7808 */ /* 0x000fe40005800000 */
[----:B------:R-:W-:Y:S01]  /*3eb0*/  ISETP.GE.AND P3, PT, R8, R23, PT ;  /* 0x000000170800720c */ /* 0x000fe20003f66270 */
[----:B------:R-:W-:Y:S01]  /*3ec0*/  VIADD R8, R64, 0x78 ;  /* 0x0000007840087836 */ /* 0x000fe20000000000 */
[----:B------:R-:W-:-:S02]  /*3ed0*/  FSEL R121, R121, -INF , !P2 ;  /* 0xff80000079797808 */ /* 0x000fc40005000000 */
[----:B--2---:R-:W-:Y:S01]  /*3ee0*/  FSEL R129, R129, -INF , !P2 ;  /* 0xff80000081817808 */ /* 0x004fe20005000000 */
[-C--:B------:R-:W-:Y:S01]  /*3ef0*/  FMUL.FTZ R28, R28, R80.reuse ;  /* 0x000000501c1c7220 */ /* 0x080fe20000410000 */
[----:B------:R-:W-:Y:S01]  /*3f00*/  ISETP.GE.AND P2, PT, R8, R23, PT ;  /* 0x000000170800720c */ /* 0x000fe20003f46270 */
[-C--:B------:R-:W-:Y:S01]  /*3f10*/  FMUL.FTZ R8, R19, R80.reuse ;  /* 0x0000005013087220 */ /* 0x080fe20000410000 */
[----:B------:R-:W-:Y:S01]  /*3f20*/  MUFU.TANH R103, R56 ;  /* 0x0000003800677308 */ /* 0x000fe20000002400 */
[-C--:B------:R-:W-:Y:S01]  /*3f30*/  FMUL.FTZ R30, R30, R80.reuse ;  /* 0x000000501e1e7220 */ /* 0x080fe20000410000 */
[-C--:B------:R-:W-:Y:S01]  /*3f40*/  FMUL.FTZ R29, R29, R80.reuse ;  /* 0x000000501d1d7220 */ /* 0x080fe20000410000 */
[-C--:B------:R-:W-:Y:S01]  /*3f50*/  FMUL.FTZ R31, R31, R80.reuse ;  /* 0x000000501f1f7220 */ /* 0x080fe20000410000 */
[-C--:B------:R-:W-:Y:S01]  /*3f60*/  FMUL.FTZ R16, R16, R80.reuse ;  /* 0x0000005010107220 */ /* 0x080fe20000410000 */
[-C--:B------:R-:W-:Y:S01]  /*3f70*/  FMUL.FTZ R18, R18, R80.reuse ;  /* 0x0000005012127220 */ /* 0x080fe20000410000 */
[----:B------:R-:W-:-:S02]  /*3f80*/  FMUL.FTZ R17, R17, R80 ;  /* 0x0000005011117220 */ /* 0x000fc40000410000 */
[----:B------:R-:W1:Y:S01]  /*3f90*/  MUFU.TANH R111, R58 ;  /* 0x0000003a006f7308 */ /* 0x000e620000002400 */
[----:B------:R-:W-:Y:S02]  /*3fa0*/  FSEL R109, R109, -INF , !P0 ;  /* 0xff8000006d6d7808 */ /* 0x000fe40004000000 */
[----:B------:R-:W-:-:S05]  /*3fb0*/  FSEL R101, R101, -INF , !P0 ;  /* 0xff80000065657808 */ /* 0x000fca0004000000 */
[----:B------:R-:W-:Y:S01]  /*3fc0*/  MUFU.TANH R61, R41 ;  /* 0x00000029003d7308 */ /* 0x000fe20000002400 */
[----:B------:R-:W-:-:S07]  /*3fd0*/  ISETP.GT.AND P0, PT, R178, R171, PT ;  /* 0x000000abb200720c */ /* 0x000fce0003f04270 */
[----:B------:R-:W-:Y:S08]  /*3fe0*/  MUFU.TANH R41, R28 ;  /* 0x0000001c00297308 */ /* 0x000ff00000002400 */
[----:B------:R-:W-:Y:S08]  /*3ff0*/  MUFU.TANH R63, R40 ;  /* 0x00000028003f7308 */ /* 0x000ff00000002400 */
[----:B------:R-:W2:Y:S08]  /*4000*/  MUFU.TANH R107, R42 ;  /* 0x0000002a006b7308 */ /* 0x000eb00000002400 */
[----:B------:R-:W3:Y:S08]  /*4010*/  MUFU.TANH R105, R43 ;  /* 0x0000002b00697308 */ /* 0x000ef00000002400 */
[----:B------:R-:W4:Y:S08]  /*4020*/  MUFU.TANH R49, R30 ;  /* 0x0000001e00317308 */ /* 0x000f300000002400 */
[----:B------:R-:W-:Y:S08]  /*4030*/  MUFU.TANH R39, R29 ;  /* 0x0000001d00277308 */ /* 0x000ff00000002400 */
[----:B------:R-:W5:Y:S08]  /*4040*/  MUFU.TANH R47, R31 ;  /* 0x0000001f002f7308 */ /* 0x000f700000002400 */
[----:B------:R-:W-:Y:S08]  /*4050*/  MUFU.TANH R33, R16 ;  /* 0x0000001000217308 */ /* 0x000ff00000002400 */
[----:B------:R-:W5:Y:S08]  /*4060*/  MUFU.TANH R45, R18 ;  /* 0x00000012002d7308 */ /* 0x000f700000002400 */
[----:B------:R-:W-:Y:S08]  /*4070*/  MUFU.TANH R28, R17 ;  /* 0x00000011001c7308 */ /* 0x000ff00000002400 */
[----:B------:R-:W5:Y:S01]  /*4080*/  MUFU.TANH R8, R8 ;  /* 0x0000000800087308 */ /* 0x000f620000002400 */
[----:B------:R-:W-:Y:S01]  /*4090*/  VIADD R64, R64, 0x79 ;  /* 0x0000007940407836 */ /* 0x000fe20000000000 */
[----:B-1----:R-:W-:-:S02]  /*40a0*/  FSEL R111, R111, -INF , !P1 ;  /* 0xff8000006f6f7808 */ /* 0x002fc40004800000 */
[----:B------:R-:W-:Y:S01]  /*40b0*/  FSEL R103, R103, -INF , !P1 ;  /* 0xff80000067677808 */ /* 0x000fe20004800000 */
[----:B------:R-:W-:Y:S01]  /*40c0*/  BSSY.RECONVERGENT B1, `(.L_x_9030) ;  /* 0x0000077000017945 */ /* 0x000fe20003800200 */
[----:B------:R-:W-:Y:S02]  /*40d0*/  ISETP.GE.AND P1, PT, R64, R23, PT ;  /* 0x000000174000720c */ /* 0x000fe40003f26270 */
[----:B------:R-:W-:Y:S02]  /*40e0*/  LOP3.LUT R13, R26, 0x200, RZ, 0xc0, !PT ;  /* 0x000002001a0d7812 */ /* 0x000fe400078ec0ff */
[----:B--2---:R-:W-:Y:S02]  /*40f0*/  FSEL R107, R107, -INF , !P6 ;  /* 0xff8000006b6b7808 */ /* 0x004fe40007000000 */
[----:B------:R-:W-:Y:S02]  /*4100*/  FSEL R63, R63, -INF , !P6 ;  /* 0xff8000003f3f7808 */ /* 0x000fe40007000000 */
[----:B---3--:R-:W-:-:S02]  /*4110*/  FSEL R105, R105, -INF , !P5 ;  /* 0xff80000069697808 */ /* 0x008fc40006800000 */
[----:B------:R-:W-:Y:S02]  /*4120*/  FSEL R61, R61, -INF , !P5 ;  /* 0xff8000003d3d7808 */ /* 0x000fe40006800000 */
[----:B----4-:R-:W-:Y:S02]  /*4130*/  FSEL R49, R49, -INF , !P4 ;  /* 0xff80000031317808 */ /* 0x010fe40006000000 */
[----:B------:R-:W-:Y:S02]  /*4140*/  FSEL R41, R41, -INF , !P4 ;  /* 0xff80000029297808 */ /* 0x000fe40006000000 */
[----:B-----5:R-:W-:Y:S02]  /*4150*/  FSEL R47, R47, -INF , !P3 ;  /* 0xff8000002f2f7808 */ /* 0x020fe40005800000 */
        /* <DEDUP_REMOVED lines=20> */
.L_x_9033:
[----:B------:R-:W2:Y:S01]  /*42a0*/  LD.E R19, desc[UR4][R2.64+0x170] ;  /* 0x0001700402137980 */ /* 0x000ea2000c101900 */
[----:B------:R-:W-:Y:S02]  /*42b0*/  IADD3 R16, PT, PT, R186, -0x80, RZ ;  /* 0xffffff80ba107810 */ /* 0x000fe40007ffe0ff */
[----:B------:R-:W-:Y:S01]  /*42c0*/  IABS R10, R186 ;  /* 0x000000ba000a7213 */ /* 0x000fe20000000000 */
[----:B------:R-:W3:Y:S01]  /*42d0*/  LD.E.64 R34, desc[UR4][R2.64+0x20] ;  /* 0x0000200402227980 */ /* 0x000ee2000c101b00 */
        /* <DEDUP_REMOVED lines=29> */
[----:B------:R-:W-:Y:S02]  /*44b0*/  ISETP.GE.U32.AND P5, PT, R15, R12, PT ;  /* 0x0000000c0f00720c */ /* 0x000fe40003fa6070 */
[----:B------:R-:W-:-:S07]  /*44c0*/  LOP3.LUT R15, RZ, R19, RZ, 0x33, !PT ;  /* 0x00000013ff0f7212 */ /* 0x000fce00078e33ff */
[----:B------:R-:W-:-:S04]  /*44d0*/  @P4 VIADD R14, R14, 0x1 ;  /* 0x000000010e0e4836 */ /* 0x000fc80000000000 */
[----:B------:R-:W-:Y:S01]  /*44e0*/  @P5 IADD3 R17, PT, PT, R17, 0x1, RZ ;  /* 0x0000000111115810 */ /* 0x000fe20007ffe0ff */
[----:B------:R-:W-:-:S03]  /*44f0*/  @!P0 IMAD.MOV R14, RZ, RZ, -R14 ;  /* 0x000000ffff0e8224 */ /* 0x000fc600078e0a0e */
[----:B------:R-:W-:Y:S02]  /*4500*/  @!P2 IADD3 R17, PT, PT, -R17, RZ, RZ ;  /* 0x000000ff1111a210 */ /* 0x000fe40007ffe1ff */
        /* <DEDUP_REMOVED lines=21> */
.L_x_9034:
[----:B------:R-:W-:Y:S05]  /*4660*/  BSYNC.RECONVERGENT B0 ;  /* 0x0000000000007941 */ /* 0x000fea0003800200 */
.L_x_9032:
        /* <DEDUP_REMOVED lines=28> */
.L_x_9031:
[----:B------:R-:W-:Y:S05]  /*4830*/  BSYNC.RECONVERGENT B1 ;  /* 0x0000000000017941 */ /* 0x000fea0003800200 */
.L_x_9030:
        /* <DEDUP_REMOVED lines=33> */
[----:B------:R-:W-:Y:S01]  /*4a50*/  IADD3 R22, PT, PT, R22, -0x2, RZ ;  /* 0xfffffffe16167810 */ /* 0x000fe20007ffe0ff */
[----:B------:R-:W1:Y:S04]  /*4a60*/  SHFL.BFLY PT, R17, R8, 0x2, 0x1f ;  /* 0x0c401f0008117f89 */ /* 0x000e6800000e0000 */
[----:B------:R-:W3:Y:S01]  /*4a70*/  SHFL.BFLY PT, R15, R6, 0x2, 0x1f ;  /* 0x0c401f00060f7f89 */ /* 0x000ee200000e0000 */
[----:B-1----:R-:W-:-:S02]  /*4a80*/  FMNMX.FTZ R17, R8, R17, !PT ;  /* 0x0000001108117209 */ /* 0x002fc40007810000 */
[----:B---3--:R-:W-:-:S03]  /*4a90*/  FMNMX.FTZ R15, R6, R15, !PT ;  /* 0x0000000f060f7209 */ /* 0x008fc60007810000 */
[----:B------:R-:W1:Y:S04]  /*4aa0*/  SHFL.BFLY PT, R0, R17, 0x1, 0x1f ;  /* 0x0c201f0011007f89 */ /* 0x000e6800000e0000 */
[----:B------:R-:W3:Y:S01]  /*4ab0*/  SHFL.BFLY PT, R36, R15, 0x1, 0x1f ;  /* 0x0c201f000f247f89 */ /* 0x000ee200000e0000 */
[----:B-1----:R-:W-:Y:S02]  /*4ac0*/  FMNMX.FTZ R0, R17, R0, !PT ;  /* 0x0000000011007209 */ /* 0x002fe40007810000 */
[----:B---3--:R-:W-:Y:S02]  /*4ad0*/  FMNMX.FTZ R36, R15, R36, !PT ;  /* 0x000000240f247209 */ /* 0x008fe40007810000 */
[----:B------:R-:W-:Y:S01]  /*4ae0*/  FSETP.NEU.FTZ.AND P0, PT, R0, -INF , PT ;  /* 0xff8000000000780b */ /* 0x000fe20003f1d000 */
[----:B--2---:R-:W-:-:S02]  /*4af0*/  FMUL.FTZ R26, R27, R0 ;  /* 0x000000001b1a7220 */ /* 0x004fc40000410000 */
        /* <DEDUP_REMOVED lines=10> */
[----:B------:R-:W-:Y:S01]  /*4ba0*/  IADD3 R9, PT, PT, R13, R4, RZ ;  /* 0x000000040d097210 */ /* 0x000fe20007ffe0ff */
[-CC-:B------:R-:W-:Y:S01]  /*4bb0*/  FFMA.FTZ R57, R77, R27.reuse, -R30.reuse ;  /* 0x0000001b4d397223 */ /* 0x180fe2000001081e */
[-CC-:B------:R-:W-:Y:S01]  /*4bc0*/  FFMA.FTZ R43, R79, R27.reuse, -R30.reuse ;  /* 0x0000001b4f2b7223 */ /* 0x180fe2000001081e */
[-CC-:B------:R-:W-:Y:S01]  /*4bd0*/  FFMA.FTZ R44, R69, R27.reuse, -R30.reuse ;  /* 0x0000001b452c7223 */ /* 0x180fe2000001081e */
[----:B------:R-:W-:Y:S01]  /*4be0*/  LEA R160, R9, R166, 0x1 ;  /* 0x000000a609a07211 */ /* 0x000fe200078e08ff */
[----:B------:R-:W-:Y:S01]  /*4bf0*/  MUFU.EX2 R55, R55 ;  /* 0x0000003700377308 */ /* 0x000fe20000000800 */
[-C--:B------:R-:W-:Y:S01]  /*4c00*/  FFMA.FTZ R38, R11, R27.reuse, -R30 ;  /* 0x0000001b0b267223 */ /* 0x080fe2000001081e */
[-CC-:B------:R-:W-:Y:S01]  /*4c10*/  FFMA.FTZ R40, R75, R27.reuse, -R26.reuse ;  /* 0x0000001b4b287223 */ /* 0x180fe2000001081a */
[-C--:B------:R-:W-:Y:S01]  /*4c20*/  IADD3 R102, PT, PT, R7, R160.reuse, RZ ;  /* 0x000000a007667210 */ /* 0x080fe20007ffe0ff */
[----:B------:R-:W1:Y:S01]  /*4c30*/  LDSM.16.MT88.4 R92, [R160+0x6000] ;  /* 0x00600000a05c783b */ /* 0x000e620000004200 */
[----:B------:R-:W-:Y:S01]  /*4c40*/  IADD3 R156, PT, PT, R5, R160, RZ ;  /* 0x000000a0059c7210 */ /* 0x000fe20007ffe0ff */
[-C--:B------:R-:W-:Y:S01]  /*4c50*/  FFMA.FTZ R29, R91, R27.reuse, -R26 ;  /* 0x0000001b5b1d7223 */ /* 0x080fe2000001081a */
[----:B------:R-:W-:Y:S01]  /*4c60*/  IADD3 R100, PT, PT, R5, R102, RZ ;  /* 0x0000006605647210 */ /* 0x000fe20007ffe0ff */
[----:B------:R-:W-:Y:S01]  /*4c70*/  LDSM.16.MT88.4 R76, [R102+0x6000] ;  /* 0x00600000664c783b */ /* 0x000fe20000004200 */
[----:B------:R-:W2:Y:S01]  /*4c80*/  MUFU.EX2 R50, R50 ;  /* 0x0000003200327308 */ /* 0x000ea20000000800 */
[-CC-:B------:R-:W-:Y:S01]  /*4c90*/  FFMA.FTZ R37, R37, R27.reuse, -R30.reuse ;  /* 0x0000001b25257223 */ /* 0x180fe2000001081e */
[-CC-:B------:R-:W-:Y:S01]  /*4ca0*/  FFMA.FTZ R34, R89, R27.reuse, -R30.reuse ;  /* 0x0000001b59227223 */ /* 0x180fe2000001081e */
[----:B------:R-:W3:Y:S01]  /*4cb0*/  LDSM.16.MT88.4 R84, [R156+0x6000] ;  /* 0x006000009c54783b */ /* 0x000ee20000004200 */
[-C--:B------:R-:W-:Y:S01]  /*4cc0*/  FFMA.FTZ R31, R71, R27.reuse, -R30 ;  /* 0x0000001b471f7223 */ /* 0x080fe2000001081e */
[-CC-:B------:R-:W-:Y:S01]  /*4cd0*/  FFMA.FTZ R32, R73, R27.reuse, -R26.reuse ;  /* 0x0000001b49207223 */ /* 0x180fe2000001081a */
[-CC-:B------:R-:W-:Y:S01]  /*4ce0*/  FFMA.FTZ R51, R67, R27.reuse, -R26.reuse ;  /* 0x0000001b43337223 */ /* 0x180fe2000001081a */
[----:B------:R-:W4:Y:S01]  /*4cf0*/  LDSM.16.MT88.4 R4, [R100+0x6000] ;  /* 0x006000006404783b */ /* 0x000f220000004200 */
[----:B------:R-:W-:Y:S01]  /*4d00*/  MUFU.EX2 R53, R53 ;  /* 0x0000003500357308 */ /* 0x000fe20000000800 */
[-C--:B------:R-:W-:Y:S01]  /*4d10*/  FFMA.FTZ R48, R59, R27.reuse, -R26 ;  /* 0x0000001b3b307223 */ /* 0x080fe2000001081a */
[-C--:B------:R-:W-:Y:S01]  /*4d20*/  FFMA.FTZ R67, R65, R27.reuse, -R30 ;  /* 0x0000001b41437223 */ /* 0x080fe2000001081e */
[----:B------:R-:W5:Y:S01]  /*4d30*/  LDSM.16.MT88.4 R8, [R160+0x6800] ;  /* 0x00680000a008783b */ /* 0x000f620000004200 */
[-CC-:B------:R-:W-:Y:S01]  /*4d40*/  FFMA.FTZ R59, R197, R27.reuse, -R26.reuse ;  /* 0x0000001bc53b7223 */ /* 0x180fe2000001081a */
[-C--:B------:R-:W-:Y:S01]  /*4d50*/  FFMA.FTZ R46, R199, R27.reuse, -R26 ;  /* 0x0000001bc72e7223 */ /* 0x080fe2000001081a */
[--C-:B------:R-:W-:Y:S01]  /*4d60*/  FFMA.FTZ R56, R193, R27, -R30.reuse ;  /* 0x0000001bc1387223 */ /* 0x100fe2000001081e */
[----:B------:R-:W5:Y:S01]  /*4d70*/  LDSM.16.MT88.4 R12, [R156+0x6800] ;  /* 0x006800009c0c783b */ /* 0x000f620000004200 */
[----:B------:R-:W1:Y:S01]  /*4d80*/  MUFU.EX2 R42, R42 ;  /* 0x0000002a002a7308 */ /* 0x000e620000000800 */
[----:B--2---:R-:W-:Y:S01]  /*4d90*/  F2FP.BF16.F32.PACK_AB R69, R50, R55 ;  /* 0x000000373245723e */ /* 0x004fe200000010ff */
[-CC-:B------:R-:W-:Y:S01]  /*4da0*/  FFMA.FTZ R54, R191, R27.reuse, -R30.reuse ;  /* 0x0000001bbf367223 */ /* 0x180fe2000001081e */
[----:B------:R-:W2:Y:S01]  /*4db0*/  LDSM.16.MT88.4 R16, [R100+0x6800] ;  /* 0x006800006410783b */ /* 0x000ea20000004200 */
        /* <DEDUP_REMOVED lines=12> */
[----:B------:R-:W3:Y:S01]  /*4e80*/  MUFU.EX2 R57, R57 ;  /* 0x0000003900397308 */ /* 0x000ee20000000800 */
[----:B-1----:R-:W-:Y:S01]  /*4e90*/  F2FP.BF16.F32.PACK_AB R71, R42, R53 ;  /* 0x000000352a47723e */ /* 0x002fe200000010ff */
        /* <DEDUP_REMOVED lines=13> */
[-CC-:B------:R-:W-:Y:S01]  /*4f70*/  FFMA.FTZ R116, R123, R27.reuse, -R30.reuse ;  /* 0x0000001b7b747223 */ /* 0x180fe2000001081e */
[----:B------:R-:W1:Y:S01]  /*4f80*/  MUFU.EX2 R44, R44 ;  /* 0x0000002c002c7308 */ /* 0x000e620000000800 */
[----:B---3--:R-:W-:Y:S01]  /*4f90*/  F2FP.BF16.F32.PACK_AB R68, R57, R52 ;  /* 0x000000343944723e */ /* 0x008fe200000010ff */
        /* <DEDUP_REMOVED lines=10> */
[----:B------:R-:W-:Y:S01]  /*5040*/  FADD.FTZ R50, R55, R50 ;  /* 0x0000003237327221 */ /* 0x000fe20000010000 */
[----:B------:R-:W-:Y:S01]  /*5050*/  FADD.FTZ R52, R52, R57 ;  /* 0x0000003934347221 */ /* 0x000fe20000010000 */
[-C--:B------:R-:W-:Y:S01]  /*5060*/  FFMA.FTZ R188, R28, R27.reuse, -R30 ;  /* 0x0000001b1cbc7223 */ /* 0x080fe2000001081e */
[----:B------:R-:W-:Y:S01]  /*5070*/  FFMA.FTZ R49, R49, R27, -R26 ;  /* 0x0000001b31317223 */ /* 0x000fe2000001081a */
[----:B------:R-:W-:Y:S01]  /*5080*/  MUFU.EX2 R35, R35 ;  /* 0x0000002300237308 */ /* 0x000fe20000000800 */
[----:B-1----:R-:W-:Y:S01]  /*5090*/  F2FP.BF16.F32.PACK_AB R70, R44, R43 ;  /* 0x0000002b2c46723e */ /* 0x002fe200000010ff */
[----:B------:R-:W-:Y:S01]  /*50a0*/  FADD.FTZ R53, R53, R50 ;  /* 0x0000003235357221 */ /* 0x000fe20000010000 */
[-CC-:B------:R-:W-:Y:S01]  /*50b0*/  FFMA.FTZ R50, R47, R27.reuse, -R26.reuse ;  /* 0x0000001b2f327223 */ /* 0x180fe2000001081a */
[-C--:B------:R-:W-:Y:S01]  /*50c0*/  FFMA.FTZ R45, R45, R27.reuse, -R26 ;  /* 0x0000001b2d2d7223 */ /* 0x080fe2000001081a */
[-CC-:B------:R-:W-:Y:S01]  /*50d0*/  FFMA.FTZ R41, R41, R27.reuse, -R30.reuse ;  /* 0x0000001b29297223 */ /* 0x180fe2000001081e */
[----:B------:R-:W-:Y:S01]  /*50e0*/  FADD.FTZ R53, R42, R53 ;  /* 0x000000352a357221 */ /* 0x000fe20000010000 */
[-C--:B------:R-:W-:Y:S01]  /*50f0*/  FFMA.FTZ R33, R33, R27.reuse, -R30 ;  /* 0x0000001b21217223 */ /* 0x080fe2000001081e */
[----:B------:R-:W-:Y:S01]  /*5100*/  MUFU.EX2 R29, R29 ;  /* 0x0000001d001d7308 */ /* 0x000fe20000000800 */
[----:B------:R-:W-:Y:S01]  /*5110*/  HMMA.16816.F32.BF16 R96, R68, R92, RZ ;  /* 0x0000005c4460723c */ /* 0x000fe200000418ff */
[-C--:B------:R-:W-:Y:S01]  /*5120*/  FFMA.FTZ R26, R23, R27.reuse, -R26 ;  /* 0x0000001b171a7223 */ /* 0x080fe2000001081a */
[----:B------:R-:W-:Y:S01]  /*5130*/  FFMA.FTZ R39, R39, R27, -R30 ;  /* 0x0000001b27277223 */ /* 0x000fe2000001081e */
[----:B------:R-:W-:-:S04]  /*5140*/  ISETP.GE.AND P0, PT, R22, R171, PT ;  /* 0x000000ab1600720c */ /* 0x000fc80003f06270 */
[----:B------:R-:W-:Y:S01]  /*5150*/  MUFU.EX2 R38, R38 ;  /* 0x0000002600267308 */ /* 0x000fe20000000800 */
[C---:B------:R-:W-:Y:S07]  /*5160*/  HMMA.16816.F32.BF16 R92, R68.reuse, R94, RZ ;  /* 0x0000005e445c723c */ /* 0x040fee00000418ff */
[----:B------:R-:W1:Y:S01]  /*5170*/  MUFU.EX2 R37, R37 ;  /* 0x0000002500257308 */ /* 0x000e620000000800 */
[C---:B------:R-:W-:Y:S07]  /*5180*/  HMMA.16816.F32.BF16 R88, R68.reuse, R84, RZ ;  /* 0x000000544458723c */ /* 0x040fee00000418ff */
[----:B------:R-:W-:Y:S01]  /*5190*/  MUFU.EX2 R34, R34 ;  /* 0x0000002200227308 */ /* 0x000fe20000000800 */
[C---:B------:R-:W-:Y:S07]  /*51a0*/  HMMA.16816.F32.BF16 R80, R68.reuse, R76, RZ ;  /* 0x0000004c4450723c */ /* 0x040fee00000418ff */
[----:B------:R-:W3:Y:S01]  /*51b0*/  MUFU.EX2 R31, R31 ;  /* 0x0000001f001f7308 */ /* 0x000ee20000000800 */
[C---:B------:R-:W-:Y:S07]  /*51c0*/  HMMA.16816.F32.BF16 R84, R68.reuse, R86, RZ ;  /* 0x000000564454723c */ /* 0x040fee00000418ff */
[----:B------:R-:W5:Y:S01]  /*51d0*/  MUFU.EX2 R32, R32 ;  /* 0x0000002000207308 */ /* 0x000f620000000800 */
[C---:B------:R-:W-:Y:S07]  /*51e0*/  HMMA.16816.F32.BF16 R76, R68.reuse, R78, RZ ;  /* 0x0000004e444c723c */ /* 0x040fee00000418ff */
[----:B------:R-:W-:Y:S01]  /*51f0*/  MUFU.EX2 R48, R48 ;  /* 0x0000003000307308 */ /* 0x000fe20000000800 */
[----:B----4-:R-:W-:Y:S01]  /*5200*/  HMMA.16816.F32.BF16 R72, R68, R4, RZ ;  /* 0x000000044448723c */ /* 0x010fe200000418ff */
[----:B-1----:R-:W-:-:S02]  /*5210*/  F2FP.BF16.F32.PACK_AB R4, R37, R38 ;  /* 0x000000262504723e */ /* 0x002fc400000010ff */
[----:B------:R-:W-:-:S04]  /*5220*/  F2FP.BF16.F32.PACK_AB R5, R35, R40 ;  /* 0x000000282305723e */ /* 0x000fc800000010ff */
[----:B------:R-:W-:Y:S01]  /*5230*/  MUFU.EX2 R59, R59 ;  /* 0x0000003b003b7308 */ /* 0x000fe20000000800 */
[----:B------:R-:W-:Y:S01]  /*5240*/  HMMA.16816.F32.BF16 R68, R68, R6, RZ ;  /* 0x000000064444723c */ /* 0x000fe200000418ff */
[----:B---3--:R-:W-:Y:S02]  /*5250*/  F2FP.BF16.F32.PACK_AB R6, R31, R34 ;  /* 0x000000221f06723e */ /* 0x008fe400000010ff */
[----:B-----5:R-:W-:-:S04]  /*5260*/  F2FP.BF16.F32.PACK_AB R7, R32, R29 ;  /* 0x0000001d2007723e */ /* 0x020fc800000010ff */
[----:B------:R-:W-:Y:S03]  /*5270*/  MUFU.EX2 R51, R51 ;  /* 0x0000003300337308 */ /* 0x000fe60000000800 */
[C---:B------:R-:W-:Y:S05]  /*5280*/  HMMA.16816.F32.BF16 R96, R4.reuse, R8, R96 ;  /* 0x000000080460723c */ /* 0x040fea0000041860 */
[----:B------:R-:W-:Y:S03]  /*5290*/  MUFU.EX2 R46, R46 ;  /* 0x0000002e002e7308 */ /* 0x000fe60000000800 */
[C---:B------:R-:W-:Y:S01]  /*52a0*/  HMMA.16816.F32.BF16 R92, R4.reuse, R10, R92 ;  /* 0x0000000a045c723c */ /* 0x040fe2000004185c */
[----:B------:R-:W1:Y:S04]  /*52b0*/  LDSM.16.MT88.4 R8, [R102+0x6800] ;  /* 0x006800006608783b */ /* 0x000e680000004200 */
[----:B------:R-:W-:Y:S03]  /*52c0*/  MUFU.EX2 R67, R67 ;  /* 0x0000004300437308 */ /* 0x000fe60000000800 */
[C---:B------:R-:W-:Y:S05]  /*52d0*/  HMMA.16816.F32.BF16 R88, R4.reuse, R12, R88 ;  /* 0x0000000c0458723c */ /* 0x040fea0000041858 */
[----:B------:R-:W3:Y:S03]  /*52e0*/  MUFU.EX2 R56, R56 ;  /* 0x0000003800387308 */ /* 0x000ee60000000800 */
[C---:B------:R-:W-:Y:S01]  /*52f0*/  HMMA.16816.F32.BF16 R84, R4.reuse, R14, R84 ;  /* 0x0000000e0454723c */ /* 0x040fe20000041854 */
[----:B------:R-:W4:Y:S04]  /*5300*/  LDSM.16.MT88.4 R12, [R156+0x7000] ;  /* 0x007000009c0c783b */ /* 0x000f280000004200 */
[----:B------:R-:W-:Y:S03]  /*5310*/  MUFU.EX2 R54, R54 ;  /* 0x0000003600367308 */ /* 0x000fe60000000800 */
[C---:B--2---:R-:W-:Y:S05]  /*5320*/  HMMA.16816.F32.BF16 R72, R4.reuse, R16, R72 ;  /* 0x000000100448723c */ /* 0x044fea0000041848 */
[----:B------:R-:W2:Y:S03]  /*5330*/  MUFU.EX2 R65, R65 ;  /* 0x0000004100417308 */ /* 0x000ea60000000800 */
[C---:B------:R-:W-:Y:S01]  /*5340*/  HMMA.16816.F32.BF16 R68, R4.reuse, R18, R68 ;  /* 0x000000120444723c */ /* 0x040fe20000041844 */
[----:B------:R-:W5:Y:S04]  /*5350*/  LDSM.16.MT88.4 R16, [R100+0x7000] ;  /* 0x007000006410783b */ /* 0x000f680000004200 */
[----:B------:R-:W-:Y:S03]  /*5360*/  MUFU.EX2 R115, R115 ;  /* 0x0000007300737308 */ /* 0x000fe60000000800 */
[C---:B-1----:R-:W-:Y:S05]  /*5370*/  HMMA.16816.F32.BF16 R80, R4.reuse, R8, R80 ;  /* 0x000000080450723c */ /* 0x042fea0000041850 */
[----:B------:R-:W-:Y:S03]  /*5380*/  MUFU.EX2 R60, R60 ;  /* 0x0000003c003c7308 */ /* 0x000fe60000000800 */
[----:B------:R-:W-:Y:S01]  /*5390*/  HMMA.16816.F32.BF16 R76, R4, R10, R76 ;  /* 0x0000000a044c723c */ /* 0x000fe2000004184c */
[----:B------:R-:W1:Y:S01]  /*53a0*/  LDSM.16.MT88.4 R8, [R160+0x7000] ;  /* 0x00700000a008783b */ /* 0x000e620000004200 */
[----:B---3--:R-:W-:-:S02]  /*53b0*/  F2FP.BF16.F32.PACK_AB R4, R56, R67 ;  /* 0x000000433804723e */ /* 0x008fc400000010ff */
[----:B------:R-:W-:Y:S01]  /*53c0*/  F2FP.BF16.F32.PACK_AB R5, R59, R48 ;  /* 0x000000303b05723e */ /* 0x000fe200000010ff */
[----:B------:R-:W-:Y:S01]  /*53d0*/  MUFU.EX2 R113, R113 ;  /* 0x0000007100717308 */ /* 0x000fe20000000800 */
[----:B--2---:R-:W-:Y:S02]  /*53e0*/  F2FP.BF16.F32.PACK_AB R6, R65, R54 ;  /* 0x000000364106723e */ /* 0x004fe400000010ff */
[----:B------:R-:W-:-:S05]  /*53f0*/  F2FP.BF16.F32.PACK_AB R7, R46, R51 ;  /* 0x000000332e07723e */ /* 0x000fca00000010ff */
[----:B------:R-:W-:Y:S02]  /*5400*/  MUFU.EX2 R58, R58 ;  /* 0x0000003a003a7308 */ /* 0x000fe40000000800 */
[C---:B----4-:R-:W-:Y:S06]  /*5410*/  HMMA.16816.F32.BF16 R88, R4.reuse, R12, R88 ;  /* 0x0000000c0458723c */ /* 0x050fec0000041858 */
        /* <DEDUP_REMOVED lines=72> */
[----:B------:R-:W-:Y:S08]  /*58a0*/  MUFU.EX2 R33, R33 ;  /* 0x0000002100217308 */ /* 0x000ff00000000800 */
        /* <DEDUP_REMOVED lines=25> */
[C---:B------:R-:W-:Y:S08]  /*5a40*/  HMMA.16816.F32.BF16 R96, R4.reuse, R12, R96 ;  /* 0x0000000c0460723c */ /* 0x040ff00000041860 */
[C---:B------:R-:W-:Y:S01]  /*5a50*/  HMMA.16816.F32.BF16 R92, R4.reuse, R14, R92 ;  /* 0x0000000e045c723c */ /* 0x040fe2000004185c */
[----:B------:R-:W2:Y:S07]  /*5a60*/  LDSM.16.MT88.4 R12, [R100+0x9000] ;  /* 0x00900000640c783b */ /* 0x000eae0000004200 */
[C---:B------:R-:W-:Y:S08]  /*5a70*/  HMMA.16816.F32.BF16 R80, R4.reuse, R16, R80 ;  /* 0x000000100450723c */ /* 0x040ff00000041850 */
[C---:B------:R-:W-:Y:S08]  /*5a80*/  HMMA.16816.F32.BF16 R76, R4.reuse, R18, R76 ;  /* 0x00000012044c723c */ /* 0x040ff0000004184c */
[----:B-1----:R-:W-:Y:S01]  /*5a90*/  HMMA.16816.F32.BF16 R88, R4, R8, R88 ;  /* 0x000000080458723c */ /* 0x002fe20000041858 */
[----:B------:R-:W-:Y:S01]  /*5aa0*/  FADD.FTZ R9, R43, R52 ;  /* 0x000000342b097221 */ /* 0x000fe20000010000 */
[----:B------:R-:W-:-:S02]  /*5ab0*/  FADD.FTZ R8, R40, R53 ;  /* 0x0000003528087221 */ /* 0x000fc40000010000 */
[----:B------:R-:W1:Y:S01]  /*5ac0*/  MUFU.EX2 R40, R39 ;  /* 0x0000002700287308 */ /* 0x000e620000000800 */
[----:B------:R-:W-:-:S03]  /*5ad0*/  FADD.FTZ R9, R44, R9 ;  /* 0x000000092c097221 */ /* 0x000fc60000010000 */
[----:B------:R-:W-:Y:S01]  /*5ae0*/  HMMA.16816.F32.BF16 R84, R4, R10, R84 ;  /* 0x0000000a0454723c */ /* 0x000fe20000041854 */
[----:B------:R-:W-:Y:S01]  /*5af0*/  FADD.FTZ R10, R38, R9 ;  /* 0x00000009260a7221 */ /* 0x000fe20000010000 */
[----:B------:R-:W-:-:S03]  /*5b00*/  FADD.FTZ R38, R35, R8 ;  /* 0x0000000823267221 */ /* 0x000fc60000010000 */
[----:B------:R-:W-:Y:S01]  /*5b10*/  FADD.FTZ R37, R37, R10 ;  /* 0x0000000a25257221 */ /* 0x000fe20000010000 */
[----:B------:R-:W-:Y:S01]  /*5b20*/  FADD.FTZ R17, R29, R38 ;  /* 0x000000261d117221 */ /* 0x000fe20000010000 */
[----:B------:R-:W3:Y:S02]  /*5b30*/  LDSM.16.MT88.4 R8, [R160+0x9800] ;  /* 0x00980000a008783b */ /* 0x000ee40000004200 */
[----:B------:R-:W-:Y:S01]  /*5b40*/  FADD.FTZ R16, R34, R37 ;  /* 0x0000002522107221 */ /* 0x000fe20000010000 */
[----:B------:R-:W-:Y:S01]  /*5b50*/  FADD.FTZ R17, R32, R17 ;  /* 0x0000001120117221 */ /* 0x000fe20000010000 */
[----:B--2---:R-:W-:Y:S02]  /*5b60*/  HMMA.16816.F32.BF16 R72, R4, R12, R72 ;  /* 0x0000000c0448723c */ /* 0x004fe40000041848 */
[----:B------:R-:W-:Y:S01]  /*5b70*/  FADD.FTZ R16, R31, R16 ;  /* 0x000000101f107221 */ /* 0x000fe20000010000 */
[----:B------:R-:W-:-:S03]  /*5b80*/  FADD.FTZ R28, R48, R17 ;  /* 0x00000011301c7221 */ /* 0x000fc60000010000 */
[----:B------:R-:W-:Y:S01]  /*5b90*/  FADD.FTZ R67, R67, R16 ;  /* 0x0000001043437221 */ /* 0x000fe20000010000 */
[----:B------:R-:W-:Y:S01]  /*5ba0*/  FADD.FTZ R28, R59, R28 ;  /* 0x0000001c3b1c7221 */ /* 0x000fe20000010000 */
[----:B------:R-:W2:Y:S01]  /*5bb0*/  LDSM.16.MT88.4 R16, [R156+0x9800] ;  /* 0x009800009c10783b */ /* 0x000ea20000004200 */
[----:B------:R-:W-:Y:S01]  /*5bc0*/  HMMA.16816.F32.BF16 R68, R4, R14, R68 ;  /* 0x0000000e0444723c */ /* 0x000fe20000041844 */
[----:B------:R-:W-:Y:S01]  /*5bd0*/  FADD.FTZ R67, R56, R67 ;  /* 0x0000004338437221 */ /* 0x000fe20000010000 */
[----:B------:R-:W-:Y:S01]  /*5be0*/  FADD.FTZ R51, R51, R28 ;  /* 0x0000001c33337221 */ /* 0x000fe20000010000 */
[----:B------:R-:W4:Y:S01]  /*5bf0*/  LDSM.16.MT88.4 R12, [R102+0x9800] ;  /* 0x00980000660c783b */ /* 0x000f220000004200 */
[----:B-1----:R-:W-:Y:S01]  /*5c00*/  F2FP.BF16.F32.PACK_AB R4, R40, R41 ;  /* 0x000000292804723e */ /* 0x002fe200000010ff */
[----:B------:R-:W-:Y:S01]  /*5c10*/  FADD.FTZ R54, R54, R67 ;  /* 0x0000004336367221 */ /* 0x000fe20000010000 */
[----:B------:R-:W-:Y:S01]  /*5c20*/  FADD.FTZ R46, R46, R51 ;  /* 0x000000332e2e7221 */ /* 0x000fe20000010000 */
[----:B------:R-:W-:-:S02]  /*5c30*/  F2FP.BF16.F32.PACK_AB R5, R50, R49 ;  /* 0x000000313205723e */ /* 0x000fc400000010ff */
[----:B------:R-:W-:Y:S01]  /*5c40*/  FADD.FTZ R65, R65, R54 ;  /* 0x0000003641417221 */ /* 0x000fe20000010000 */
[----:B------:R-:W-:Y:S01]  /*5c50*/  FADD.FTZ R115, R115, R46 ;  /* 0x0000002e73737221 */ /* 0x000fe20000010000 */
[----:B------:R-:W-:Y:S02]  /*5c60*/  F2FP.BF16.F32.PACK_AB R6, R188, R33 ;  /* 0x00000021bc06723e */ /* 0x000fe400000010ff */
[----:B------:R-:W-:Y:S01]  /*5c70*/  FADD.FTZ R62, R62, R65 ;  /* 0x000000413e3e7221 */ /* 0x000fe20000010000 */
[----:B------:R-:W-:Y:S01]  /*5c80*/  FADD.FTZ R60, R60, R115 ;  /* 0x000000733c3c7221 */ /* 0x000fe20000010000 */
[----:B------:R-:W-:Y:S02]  /*5c90*/  F2FP.BF16.F32.PACK_AB R7, R26, R45 ;  /* 0x0000002d1a07723e */ /* 0x000fe400000010ff */
        /* <DEDUP_REMOVED lines=8> */
[----:B------:R-:W-:-:S03]  /*5d20*/  FADD.FTZ R28, R139, R28 ;  /* 0x0000001c8b1c7221 */ /* 0x000fc60000010000 */
[----:B------:R-:W-:Y:S02]  /*5d30*/  FADD.FTZ R141, R141, R106 ;  /* 0x0000006a8d8d7221 */ /* 0x000fe40000010000 */
[----:B------:R-:W-:Y:S01]  /*5d40*/  HMMA.16816.F32.BF16 R92, R4, R10, R92 ;  /* 0x0000000a045c723c */ /* 0x000fe2000004185c */
[----:B------:R-:W1:Y:S01]  /*5d50*/  LDSM.16.MT88.4 R8, [R100+0x9800] ;  /* 0x009800006408783b */ /* 0x000e620000004200 */
[----:B------:R-:W-:-:S04]  /*5d60*/  FADD.FTZ R108, R108, R141 ;  /* 0x0000008d6c6c7221 */ /* 0x000fc80000010000 */
[----:B------:R-:W-:Y:S02]  /*5d70*/  FADD.FTZ R143, R143, R108 ;  /* 0x0000006c8f8f7221 */ /* 0x000fe40000010000 */
[----:B--2---:R-:W-:Y:S01]  /*5d80*/  HMMA.16816.F32.BF16 R88, R4, R16, R88 ;  /* 0x000000100458723c */ /* 0x004fe20000041858 */
        /* <DEDUP_REMOVED lines=29> */
[----:B------:R-:W-:-:S04]  /*5f60*/  FADD.FTZ R45, R45, R50 ;  /* 0x000000322d2d7221 */ /* 0x000fc80000010000 */
[----:B------:R-:W-:Y:S01]  /*5f70*/  FADD.FTZ R189, R26, R45 ;  /* 0x0000002d1abd7221 */ /* 0x000fe20000010000 */
[----:B------:R-:W-:Y:S09]  /*5f80*/  @!P0 BRA `(.L_x_9035) ;  /* 0x0000003400948947 */ /* 0x000ff20003800000 */
[----:B------:R-:W-:Y:S01]  /*5f90*/  ISETP.NE.U32.AND P0, PT, R24, RZ, PT ;  /* 0x000000ff1800720c */ /* 0x000fe20003f05070 */
[C---:B------:R-:W-:Y:S01]  /*5fa0*/  IMAD.SHL.U32 R187, R20.reuse, 0x20, RZ ;  /* 0x0000002014bb7824 */ /* 0x040fe200078e00ff */
[----:B------:R-:W-:Y:S01]  /*5fb0*/  SHF.L.U64.HI R182, R20, 0x5, R21 ;  /* 0x0000000514b67819 */ /* 0x000fe20000010215 */
[----:B------:R-:W-:Y:S01]  /*5fc0*/  IMAD.MOV.U32 R103, RZ, RZ, R0 ;  /* 0x000000ffff677224 */ /* 0x000fe200078e0000 */
[----:B------:R-:W-:Y:S01]  /*5fd0*/  ISETP.NE.AND.EX P0, PT, R25, RZ, PT, P0 ;  /* 0x000000ff1900720c */ /* 0x000fe20003f05300 */
[----:B------:R-:W-:-:S12]  /*5fe0*/  IMAD.MOV.U32 R101, RZ, RZ, R36 ;  /* 0x000000ffff657224 */ /* 0x000fd800078e0024 */
.L_x_9042:
        /* <DEDUP_REMOVED lines=78> */
.L_x_9037:
[----:B------:R-:W-:Y:S05]  /*64d0*/  BSYNC.RECONVERGENT B0 ;  /* 0x0000000000007941 */ /* 0x000fea0003800200 */
.L_x_9036:
[----:B------:R-:W1:Y:S01]  /*64e0*/  S2UR UR6, SR_CgaCtaId ;  /* 0x00000000000679c3 */ /* 0x000e620000008800 */
[C---:B------:R-:W-:Y:S01]  /*64f0*/  SHF.L.U32 R0, R177.reuse, 0x3, RZ ;  /* 0x00000003b1007819 */ /* 0x040fe200000006ff */
[----:B------:R-:W-:Y:S01]  /*6500*/  UMOV UR7, 0x400 ;  /* 0x0000040000077882 */ /* 0x000fe20000000000 */
[----:B------:R-:W-:Y:S01]  /*6510*/  LOP3.LUT R193, R177, 0x38, RZ, 0xc0, !PT ;  /* 0x00000038b1c17812 */ /* 0x000fe200078ec0ff */
[----:B------:R-:W-:Y:S01]  /*6520*/  BSSY.RECONVERGENT B1, `(.L_x_9038) ;  /* 0x0000171000017945 */ /* 0x000fe20003800200 */
[----:B------:R-:W-:Y:S02]  /*6530*/  IADD3 R196, P1, PT, R187, R174, RZ ;  /* 0x000000aebbc47210 */ /* 0x000fe40007f3e0ff */
[--C-:B------:R-:W-:Y:S02]  /*6540*/  LOP3.LUT R193, R193, 0x1c0, R0.reuse, 0xf8, !PT ;  /* 0x000001c0c1c17812 */ /* 0x100fe400078ef800 */
[----:B------:R-:W-:Y:S02]  /*6550*/  IADD3.X R197, PT, PT, R182, R175, RZ, P1, !PT ;  /* 0x000000afb6c57210 */ /* 0x000fe40000ffe4ff */
[--C-:B------:R-:W-:Y:S02]  /*6560*/  LOP3.LUT R193, R193, 0x38, R0.reuse, 0x78, !PT ;  /* 0x00000038c1c17812 */ /* 0x100fe400078e7800 */
[-C--:B------:R-:W-:Y:S02]  /*6570*/  IADD3 R194, P1, PT, R196, R187.reuse, RZ ;  /* 0x000000bbc4c27210 */ /* 0x080fe40007f3e0ff */
[----:B------:R-:W-:Y:S02]  /*6580*/  LOP3.LUT R193, R193, 0x1e00, R0, 0xf8, !PT ;  /* 0x00001e00c1c17812 */ /* 0x000fe400078ef800 */
[-C--:B------:R-:W-:Y:S02]  /*6590*/  IADD3.X R195, PT, PT, R197, R182.reuse, RZ, P1, !PT ;  /* 0x000000b6c5c37210 */ /* 0x080fe40000ffe4ff */
[-C--:B------:R-:W-:Y:S02]  /*65a0*/  IADD3 R198, P1, PT, R194, R187.reuse, RZ ;  /* 0x000000bbc2c67210 */ /* 0x080fe40007f3e0ff */
[----:B------:R-:W-:Y:S02]  /*65b0*/  IADD3 R178, PT, PT, R178, -0x1, RZ ;  /* 0xffffffffb2b27810 */ /* 0x000fe40007ffe0ff */
[----:B------:R-:W-:Y:S01]  /*65c0*/  IADD3.X R199, PT, PT, R195, R182, RZ, P1, !PT ;  /* 0x000000b6c3c77210 */ /* 0x000fe20000ffe4ff */
[----:B-1----:R-:W-:Y:S01]  /*65d0*/  ULEA UR6, UR6, UR7, 0x18 ;  /* 0x0000000706067291 */ /* 0x002fe2000f8ec0ff */
[-C--:B------:R-:W-:Y:S05]  /*65e0*/  IADD3 R192, P1, PT, R198, R187.reuse, RZ ;  /* 0x000000bbc6c07210 */ /* 0x080fea0007f3e0ff */
[----:B------:R-:W-:Y:S04]  /*65f0*/  MOV R166, UR6 ;  /* 0x0000000600a67c02 */ /* 0x000fe80008000f00 */
[----:B------:R-:W-:Y:S02]  /*6600*/  LEA R191, R193, R166, 0x1 ;  /* 0x000000a6c1bf7211 */ /* 0x000fe400078e08ff */
[-C--:B------:R-:W-:Y:S02]  /*6610*/  IADD3.X R193, PT, PT, R199, R182.reuse, RZ, P1, !PT ;  /* 0x000000b6c7c17210 */ /* 0x080fe40000ffe4ff */
[-C--:B------:R-:W-:Y:S01]  /*6620*/  IADD3 R200, P1, PT, R192, R187.reuse, RZ ;  /* 0x000000bbc0c87210 */ /* 0x080fe20007f3e0ff */
[----:B------:R-:W-:Y:S01]  /*6630*/  @!PT LDS RZ, [RZ] ;  /* 0x00000000fffff984 */ /* 0x000fe20000000800 */
[----:B------:R-:W-:Y:S01]  /*6640*/  @!PT LDS RZ, [RZ] ;  /* 0x00000000fffff984 */ /* 0x000fe20000000800 */
[----:B------:R-:W-:Y:S01]  /*6650*/  @!PT LDS RZ, [RZ] ;  /* 0x00000000fffff984 */ /* 0x000fe20000000800 */
        /* <DEDUP_REMOVED lines=8> */
[----:B------:R-:W-:Y:S07]  /*66e0*/  ISETP.GT.AND P1, PT, R178, R171, PT ;  /* 0x000000abb200720c */ /* 0x000fee0003f24270 */
[----:B------:R-:W-:Y:S08]  /*66f0*/  LDGSTS.E.BYPASS.LTC128B.128 [R191+0x7800], desc[UR4][R198.64] ;  /* 0x07800000c6bf7fae */ /* 0x000ff0000b981a04 */
[----:B------:R-:W-:Y:S08]  /*6700*/  LDGSTS.E.BYPASS.LTC128B.128 [R191+0x8000], desc[UR4][R192.64] ;  /* 0x08000000c0bf7fae */ /* 0x000ff0000b981a04 */
[----:B------:R-:W-:Y:S08]  /*6710*/  LDGSTS.E.BYPASS.LTC128B.128 [R191+0x8800], desc[UR4][R200.64] ;  /* 0x08800000c8bf7fae */ /* 0x000ff0000b981a04 */
[----:B------:R1:W-:Y:S08]  /*6720*/  LDGSTS.E.BYPASS.LTC128B.128 [R191+0x9000], desc[UR4][R202.64] ;  /* 0x09000000cabf7fae */ /* 0x0003f0000b981a04 */
[----:B------:R2:W-:Y:S08]  /*6730*/  LDGSTS.E.BYPASS.LTC128B.128 [R191+0x9800], desc[UR4][R204.64] ;  /* 0x09800000ccbf7fae */ /* 0x0005f0000b981a04 */
[----:B------:R-:W-:Y:S08]  /*6740*/  LDSM.16.M88.4 R104, [R165] ;  /* 0x00000000a568783b */ /* 0x000ff00000000200 */
[----:B------:R-:W3:Y:S08]  /*6750*/  LDSM.16.M88.4 R108, [R164+0x2000] ;  /* 0x00200000a46c783b */ /* 0x000ef00000000200 */
[----:B------:R-:W4:Y:S08]  /*6760*/  LDSM.16.M88.4 R112, [R164+0x2800] ;  /* 0x00280000a470783b */ /* 0x000f300000000200 */
[----:B------:R-:W5:Y:S08]  /*6770*/  LDSM.16.M88.4 R116, [R164+0x3000] ;  /* 0x00300000a474783b */ /* 0x000f700000000200 */
[----:B------:R-:W1:Y:S08]  /*6780*/  LDSM.16.M88.4 R120, [R164+0x3800] ;  /* 0x00380000a478783b */ /* 0x000e700000000200 */
        /* <DEDUP_REMOVED lines=8> */
[----:B------:R-:W-:Y:S01]  /*6810*/  LDSM.16.M88.4 R140, [R163] ;  /* 0x00000000a38c783b */ /* 0x000fe20000000200 */
[C---:B-----5:R-:W-:Y:S07]  /*6820*/  HMMA.16816.F32.BF16 R20, R104.reuse, R116, RZ ;  /* 0x000000746814723c */ /* 0x060fee00000418ff */
[----:B------:R-:W5:Y:S01]  /*6830*/  LDSM.16.M88.4 R144, [R159+0x2000] ;  /* 0x002000009f90783b */ /* 0x000f620000000200 */
[C---:B------:R-:W-:Y:S07]  /*6840*/  HMMA.16816.F32.BF16 R24, R104.reuse, R118, RZ ;  /* 0x000000766818723c */ /* 0x040fee00000418ff */
[----:B------:R-:W5:Y:S04]  /*6850*/  LD.E R0, desc[UR4][R2.64+0x18c] ;  /* 0x00018c0402007980 */ /* 0x000f68000c101900 */
[----:B------:R-:W5:Y:S01]  /*6860*/  LDSM.16.M88.4 R148, [R159+0x2800] ;  /* 0x002800009f94783b */ /* 0x000f620000000200 */
[C---:B-1----:R-:W-:Y:S07]  /*6870*/  HMMA.16816.F32.BF16 R28, R104.reuse, R120, RZ ;  /* 0x00000078681c723c */ /* 0x042fee00000418ff */
[----:B------:R-:W0:Y:S01]  /*6880*/  LDGDEPBAR ;  /* 0x00000000000079af */ /* 0x000e220000000000 */
[C---:B------:R-:W-:Y:S07]  /*6890*/  HMMA.16816.F32.BF16 R32, R104.reuse, R122, RZ ;  /* 0x0000007a6820723c */ /* 0x040fee00000418ff */
[----:B------:R-:W1:Y:S01]  /*68a0*/  LDSM.16.M88.4 R152, [R159+0x3000] ;  /* 0x003000009f98783b */ /* 0x000e620000000200 */
[C---:B--2---:R-:W-:Y:S07]  /*68b0*/  HMMA.16816.F32.BF16 R36, R104.reuse, R124, RZ ;  /* 0x0000007c6824723c */ /* 0x044fee00000418ff */
[----:B------:R-:W-:Y:S01]  /*68c0*/  LDSM.16.M88.4 R108, [R159+0x4000] ;  /* 0x004000009f6c783b */ /* 0x000fe20000000200 */
[C---:B------:R-:W-:Y:S07]  /*68d0*/  HMMA.16816.F32.BF16 R40, R104.reuse, R126, RZ ;  /* 0x0000007e6828723c */ /* 0x040fee00000418ff */
[----:B------:R-:W-:Y:S01]  /*68e0*/  LDSM.16.M88.4 R112, [R159+0x4800] ;  /* 0x004800009f70783b */ /* 0x000fe20000000200 */
[C---:B---3--:R-:W-:Y:S07]  /*68f0*/  HMMA.16816.F32.BF16 R44, R104.reuse, R128, RZ ;  /* 0x00000080682c723c */ /* 0x048fee00000418ff */
[----:B------:R-:W-:Y:S01]  /*6900*/  LDSM.16.M88.4 R116, [R159+0x5000] ;  /* 0x005000009f74783b */ /* 0x000fe20000000200 */
[C---:B------:R-:W-:Y:S07]  /*6910*/  HMMA.16816.F32.BF16 R48, R104.reuse, R130, RZ ;  /* 0x000000826830723c */ /* 0x040fee00000418ff */
[----:B------:R-:W-:Y:S01]  /*6920*/  LDSM.16.M88.4 R120, [R158+0x2800] ;  /* 0x002800009e78783b */ /* 0x000fe20000000200 */
[C---:B------:R-:W-:Y:S07]  /*6930*/  HMMA.16816.F32.BF16 R52, R104.reuse, R132, RZ ;  /* 0x000000846834723c */ /* 0x040fee00000418ff */
[----:B------:R-:W-:Y:S01]  /*6940*/  LDSM.16.M88.4 R124, [R158+0x4800] ;  /* 0x004800009e7c783b */ /* 0x000fe20000000200 */
[C---:B------:R-:W-:Y:S08]  /*6950*/  HMMA.16816.F32.BF16 R56, R104.reuse, R134, RZ ;  /* 0x000000866838723c */ /* 0x040ff000000418ff */
[C---:B----4-:R-:W-:Y:S08]  /*6960*/  HMMA.16816.F32.BF16 R60, R104.reuse, R136, RZ ;  /* 0x00000088683c723c */ /* 0x050ff000000418ff */
[----:B------:R-:W-:Y:S01]  /*6970*/  HMMA.16816.F32.BF16 R64, R104, R138, RZ ;  /* 0x0000008a6840723c */ /* 0x000fe200000418ff */
[----:B------:R-:W2:Y:S07]  /*6980*/  LDSM.16.M88.4 R104, [R159+0x3800] ;  /* 0x003800009f68783b */ /* 0x000eae0000000200 */
[C---:B-----5:R-:W-:Y:S08]  /*6990*/  HMMA.16816.F32.BF16 R4, R140.reuse, R144, R4 ;  /* 0x000000908c04723c */ /* 0x060ff00000041804 */
        /* <DEDUP_REMOVED lines=9> */
[C---:B------:R-:W-:Y:S01]  /*6a30*/  HMMA.16816.F32.BF16 R40, R140.reuse, R110, R40 ;  /* 0x0000006e8c28723c */ /* 0x040fe20000041828 */
[----:B------:R-:W-:Y:S07]  /*6a40*/  LDSM.16.M88.4 R108, [R162] ;  /* 0x00000000a26c783b */ /* 0x000fee0000000200 */
[C---:B------:R-:W-:Y:S08]  /*6a50*/  HMMA.16816.F32.BF16 R44, R140.reuse, R112, R44 ;  /* 0x000000708c2c723c */ /* 0x040ff0000004182c */
[C---:B------:R-:W-:Y:S01]  /*6a60*/  HMMA.16816.F32.BF16 R48, R140.reuse, R114, R48 ;  /* 0x000000728c30723c */ /* 0x040fe20000041830 */
[----:B------:R-:W2:Y:S07]  /*6a70*/  LDSM.16.M88.4 R112, [R158+0x2000] ;  /* 0x002000009e70783b */ /* 0x000eae0000000200 */
[C---:B------:R-:W-:Y:S08]  /*6a80*/  HMMA.16816.F32.BF16 R52, R140.reuse, R116, R52 ;  /* 0x000000748c34723c */ /* 0x040ff00000041834 */
[C---:B------:R-:W-:Y:S01]  /*6a90*/  HMMA.16816.F32.BF16 R56, R140.reuse, R118, R56 ;  /* 0x000000768c38723c */ /* 0x040fe20000041838 */
[----:B------:R-:W-:Y:S07]  /*6aa0*/  LDSM.16.M88.4 R116, [R158+0x4000] ;  /* 0x004000009e74783b */ /* 0x000fee0000000200 */
[C---:B-1----:R-:W-:Y:S08]  /*6ab0*/  HMMA.16816.F32.BF16 R60, R140.reuse, R104, R60 ;  /* 0x000000688c3c723c */ /* 0x042ff0000004183c */
[----:B------:R-:W-:Y:S01]  /*6ac0*/  HMMA.16816.F32.BF16 R64, R140, R106, R64 ;  /* 0x0000006a8c40723c */ /* 0x000fe20000041840 */
[----:B------:R-:W1:Y:S07]  /*6ad0*/  LDSM.16.M88.4 R104, [R158+0x3000] ;  /* 0x003000009e68783b */ /* 0x000e6e0000000200 */
[C---:B--2---:R-:W-:Y:S08]  /*6ae0*/  HMMA.16816.F32.BF16 R4, R108.reuse, R112, R4 ;  /* 0x000000706c04723c */ /* 0x044ff00000041804 */
[C---:B------:R-:W-:Y:S01]  /*6af0*/  HMMA.16816.F32.BF16 R8, R108.reuse, R114, R8 ;  /* 0x000000726c08723c */ /* 0x040fe20000041808 */
[----:B------:R-:W2:Y:S07]  /*6b00*/  LDSM.16.M88.4 R112, [R158+0x3800] ;  /* 0x003800009e70783b */ /* 0x000eae0000000200 */
        /* <DEDUP_REMOVED lines=11> */
[----:B------:R-:W3:Y:S07]  /*6bc0*/  LDSM.16.M88.4 R116, [R161] ;  /* 0x00000000a174783b */ /* 0x000eee0000000200 */
[C---:B------:R-:W-:Y:S08]  /*6bd0*/  HMMA.16816.F32.BF16 R44, R108.reuse, R124, R44 ;  /* 0x0000007c6c2c723c */ /* 0x040ff0000004182c */
[C---:B------:R-:W-:Y:S08]  /*6be0*/  HMMA.16816.F32.BF16 R48, R108.reuse, R126, R48 ;  /* 0x0000007e6c30723c */ /* 0x040ff00000041830 */
[C---:B-1----:R-:W-:Y:S08]  /*6bf0*/  HMMA.16816.F32.BF16 R52, R108.reuse, R104, R52 ;  /* 0x000000686c34723c */ /* 0x042ff00000041834 */
[C---:B------:R-:W-:Y:S01]  /*6c00*/  HMMA.16816.F32.BF16 R56, R108.reuse, R106, R56 ;  /* 0x0000006a6c38723c */ /* 0x040fe20000041838 */
[----:B------:R-:W1:Y:S07]  /*6c10*/  LDSM.16.M88.4 R104, [R157+0x2800] ;  /* 0x002800009d68783b */ /* 0x000e6e0000000200 */
[C---:B--2---:R-:W-:Y:S08]  /*6c20*/  HMMA.16816.F32.BF16 R60, R108.reuse, R112, R60 ;  /* 0x000000706c3c723c */ /* 0x044ff0000004183c */
[----:B------:R-:W-:Y:S01]  /*6c30*/  HMMA.16816.F32.BF16 R64, R108, R114, R64 ;  /* 0x000000726c40723c */ /* 0x000fe20000041840 */
[----:B------:R-:W2:Y:S07]  /*6c40*/  LDSM.16.M88.4 R108, [R157+0x3000] ;  /* 0x003000009d6c783b */ /* 0x000eae0000000200 */
[C---:B---3--:R-:W-:Y:S08]  /*6c50*/  HMMA.16816.F32.BF16 R4, R116.reuse, R120, R4 ;  /* 0x000000787404723c */ /* 0x048ff00000041804 */
[C---:B------:R-:W-:Y:S08]  /*6c60*/  HMMA.16816.F32.BF16 R8, R116.reuse, R122, R8 ;  /* 0x0000007a7408723c */ /* 0x040ff00000041808 */
[C---:B-1----:R-:W-:Y:S03]  /*6c70*/  HMMA.16816.F32.BF16 R12, R116.reuse, R104, R12 ;  /* 0x00000068740c723c */ /* 0x042fe6000004180c */
[-C--:B------:R-:W-:Y:S01]  /*6c80*/  FMUL.FTZ R234, R4, R0.reuse ;  /* 0x0000000004ea7220 */ /* 0x080fe20000410000 */
[-C--:B------:R-:W-:Y:S01]  /*6c90*/  FMUL.FTZ R232, R5, R0.reuse ;  /* 0x0000000005e87220 */ /* 0x080fe20000410000 */
[-C--:B------:R-:W-:Y:S01]  /*6ca0*/  FMUL.FTZ R230, R6, R0.reuse ;  /* 0x0000000006e67220 */ /* 0x080fe20000410000 */
[-C--:B------:R-:W-:Y:S02]  /*6cb0*/  FMUL.FTZ R228, R7, R0.reuse ;  /* 0x0000000007e47220 */ /* 0x080fe40000410000 */
[C---:B------:R-:W-:Y:S01]  /*6cc0*/  HMMA.16816.F32.BF16 R16, R116.reuse, R106, R16 ;  /* 0x0000006a7410723c */ /* 0x040fe20000041810 */
[----:B------:R-:W1:Y:S01]  /*6cd0*/  MUFU.TANH R234, R234 ;  /* 0x000000ea00ea7308 */ /* 0x000e620000002400 */
[----:B------:R-:W3:Y:S01]  /*6ce0*/  LDSM.16.M88.4 R104, [R157+0x3800] ;  /* 0x003800009d68783b */ /* 0x000ee20000000200 */
[-C--:B------:R-:W-:Y:S01]  /*6cf0*/  FMUL.FTZ R242, R8, R0.reuse ;  /* 0x0000000008f27220 */ /* 0x080fe20000410000 */
[-C--:B------:R-:W-:Y:S01]  /*6d00*/  FMUL.FTZ R240, R9, R0.reuse ;  /* 0x0000000009f07220 */ /* 0x080fe20000410000 */
[-C--:B------:R-:W-:Y:S01]  /*6d10*/  FMUL.FTZ R238, R10, R0.reuse ;  /* 0x000000000aee7220 */ /* 0x080fe20000410000 */
[-C--:B------:R-:W-:Y:S02]  /*6d20*/  FMUL.FTZ R236, R11, R0.reuse ;  /* 0x000000000bec7220 */ /* 0x080fe40000410000 */
[C---:B--2---:R-:W-:Y:S03]  /*6d30*/  HMMA.16816.F32.BF16 R20, R116.reuse, R108, R20 ;  /* 0x0000006c7414723c */ /* 0x044fe60000041814 */
[----:B------:R-:W2:Y:S01]  /*6d40*/  MUFU.TANH R232, R232 ;  /* 0x000000e800e87308 */ /* 0x000ea20000002400 */
[-C--:B------:R-:W-:Y:S01]  /*6d50*/  FMUL.FTZ R226, R12, R0.reuse ;  /* 0x000000000ce27220 */ /* 0x080fe20000410000 */
[-C--:B------:R-:W-:Y:S01]  /*6d60*/  FMUL.FTZ R224, R13, R0.reuse ;  /* 0x000000000de07220 */ /* 0x080fe20000410000 */
[-C--:B------:R-:W-:Y:S01]  /*6d70*/  FMUL.FTZ R222, R14, R0.reuse ;  /* 0x000000000ede7220 */ /* 0x080fe20000410000 */
[-C--:B------:R-:W-:Y:S01]  /*6d80*/  FMUL.FTZ R218, R15, R0.reuse ;  /* 0x000000000fda7220 */ /* 0x080fe20000410000 */
[C---:B------:R-:W-:Y:S05]  /*6d90*/  HMMA.16816.F32.BF16 R24, R116.reuse, R110, R24 ;  /* 0x0000006e7418723c */ /* 0x040fea0000041818 */
[----:B------:R-:W4:Y:S01]  /*6da0*/  MUFU.TANH R230, R230 ;  /* 0x000000e600e67308 */ /* 0x000f220000002400 */
        /* <DEDUP_REMOVED lines=19> */
[----:B------:R-:W2:Y:S08]  /*6ee0*/  LDSM.16.M88.4 R104, [R157+0x4800] ;  /* 0x004800009d68783b */ /* 0x000eb00000000200 */
[----:B------:R-:W1:Y:S01]  /*6ef0*/  MUFU.TANH R240, R240 ;  /* 0x000000f000f07308 */ /* 0x000e620000002400 */
[C---:B-----5:R-:W-:Y:S03]  /*6f00*/  HMMA.16816.F32.BF16 R36, R116.reuse, R108, R36 ;  /* 0x0000006c7424723c */ /* 0x060fe60000041824 */
[-C--:B------:R-:W-:Y:S01]  /*6f10*/  FMUL.FTZ R193, R29, R0.reuse ;  /* 0x000000001dc17220 */ /* 0x080fe20000410000 */
[-C--:B------:R-:W-:Y:S01]  /*6f20*/  FMUL.FTZ R198, R28, R0.reuse ;  /* 0x000000001cc67220 */ /* 0x080fe20000410000 */
[-C--:B------:R-:W-:Y:S01]  /*6f30*/  FMUL.FTZ R196, R30, R0.reuse ;  /* 0x000000001ec47220 */ /* 0x080fe20000410000 */
[-C--:B------:R-:W-:Y:S03]  /*6f40*/  FMUL.FTZ R249, R31, R0.reuse ;  /* 0x000000001ff97220 */ /* 0x080fe60000410000 */
[----:B------:R5:W1:Y:S01]  /*6f50*/  MUFU.TANH R151, R193 ;  /* 0x000000c100977308 */ /* 0x000a620000002400 */
[C---:B------:R-:W-:Y:S01]  /*6f60*/  HMMA.16816.F32.BF16 R40, R116.reuse, R110, R40 ;  /* 0x0000006e7428723c */ /* 0x040fe20000041828 */
[----:B------:R-:W4:Y:S02]  /*6f70*/  LDSM.16.M88.4 R108, [R157+0x5000] ;  /* 0x005000009d6c783b */ /* 0x000f240000000200 */
        /* <DEDUP_REMOVED lines=18> */
[----:B------:R-:W3:Y:S01]  /*70a0*/  LDSM.16.M88.4 R104, [R157+0x5800] ;  /* 0x005800009d68783b */ /* 0x000ee20000000200 */
[----:B------:R-:W-:Y:S07]  /*70b0*/  DEPBAR.LE SB0, 0x0 ;  /* 0x000080000000791a */ /* 0x000fee0000000000 */
[----:B------:R-:W1:Y:S01]  /*70c0*/  MUFU.TANH R222, R222 ;  /* 0x000000de00de7308 */ /* 0x000e620000002400 */
[C---:B----4-:R-:W-:Y:S09]  /*70d0*/  HMMA.16816.F32.BF16 R52, R116.reuse, R108, R52 ;  /* 0x0000006c7434723c */ /* 0x050ff20000041834 */
[----:B------:R-:W4:Y:S01]  /*70e0*/  MUFU.TANH R218, R218 ;  /* 0x000000da00da7308 */ /* 0x000f220000002400 */
        /* <DEDUP_REMOVED lines=21> */
[C---:B---3--:R-:W-:Y:S08]  /*7240*/  HMMA.16816.F32.BF16 R60, R116.reuse, R104, R60 ;  /* 0x00000068743c723c */ /* 0x048ff0000004183c */
[----:B------:R-:W3:Y:S01]  /*7250*/  MUFU.TANH R212, R212 ;  /* 0x000000d400d47308 */ /* 0x000ee20000002400 */
[----:B------:R-:W-:Y:S09]  /*7260*/  HMMA.16816.F32.BF16 R64, R116, R106, R64 ;  /* 0x0000006a7440723c */ /* 0x000ff20000041840 */
[----:B------:R-:W1:Y:S01]  /*7270*/  MUFU.TANH R210, R210 ;  /* 0x000000d200d27308 */ /* 0x000e620000002400 */
[-C--:B-----5:R-:W-:Y:S01]  /*7280*/  FMUL.FTZ R193, R60, R0.reuse ;  /* 0x000000003cc17220 */ /* 0x0a0fe20000410000 */
[-C--:B------:R-:W-:Y:S08]  /*7290*/  FMUL.FTZ R194, R61, R0.reuse ;  /* 0x000000003dc27220 */ /* 0x080ff00000410000 */
        /* <DEDUP_REMOVED lines=125> */
.L_x_9041:
[----:B------:R-:W-:Y:S05]  /*7a70*/  BSYNC.RECONVERGENT B0 ;  /* 0x0000000000007941 */ /* 0x000fea0003800200 */
.L_x_9040:
        /* <DEDUP_REMOVED lines=27> */
.L_x_9039:
[----:B------:R-:W-:Y:S05]  /*7c30*/  BSYNC.RECONVERGENT B1 ;  /* 0x0000000000017941 */ /* 0x000fea0003800200 */
.L_x_9038:
[----:B------:R-:W3:Y:S01]  /*7c40*/  LD.E R37, desc[UR4][R2.64+0xdc] ;  /* 0x0000dc0402257980 */ /* 0x000ee2000c101900 */
[----:B-12---:R-:W-:Y:S02]  /*7c50*/  FMNMX3.FTZ R5, R101, R234, R232, !PT ;  /* 0x000000ea65057276 */ /* 0x006fe400078100e8 */
        /* <DEDUP_REMOVED lines=36> */
[----:B------:R-:W-:Y:S01]  /*7ea0*/  FMNMX3.FTZ R7, R0, R39, R38, !PT ;  /* 0x0000002700077276 */ /* 0x000fe20007810026 */
[----:B------:R-:W-:Y:S01]  /*7eb0*/  LDSM.16.MT88.4 R12, [R160+0x6000] ;  /* 0x00600000a00c783b */ /* 0x000fe20000004200 */
[----:B------:R-:W-:Y:S07]  /*7ec0*/  IADD3 R186, PT, PT, R186, -0x80, RZ ;  /* 0xffffff80baba7810 */ /* 0x000fee0007ffe0ff */
[----:B------:R-:W1:Y:S08]  /*7ed0*/  SHFL.BFLY PT, R4, R11, 0x2, 0x1f ;  /* 0x0c401f000b047f89 */ /* 0x000e7000000e0000 */
        /* <DEDUP_REMOVED lines=70> */
[----:B------:R-:W-:Y:S03]  /*8340*/  FFMA.FTZ R112, R233, R37, -R64 ;  /* 0x00000025e9707223 */ /* 0x000fe60000010840 */
        /* <DEDUP_REMOVED lines=16> */
[----:B------:R-:W2:Y:S01]  /*8450*/  MUFU.EX2 R65, R65 ;  /* 0x0000004100417308 */ /* 0x000ea20000000800 */
[----:B-1----:R-:W-:Y:S01]  /*8460*/  F2FP.BF16.F32.PACK_AB R46, R67, R106 ;  /* 0x0000006a432e723e */ /* 0x002fe200000010ff */
[-C--:B------:R-:W-:Y:S01]  /*8470*/  FFMA.FTZ R126, R201, R37.reuse, -R64 ;  /* 0x00000025c97e7223 */ /* 0x080fe20000010840 */
[-CC-:B------:R-:W-:Y:S01]  /*8480*/  FFMA.FTZ R125, R203, R37.reuse, -R66.reuse ;  /* 0x00000025cb7d7223 */ /* 0x180fe20000010842 */
[-C--:B------:R-:W-:Y:S01]  /*8490*/  FFMA.FTZ R128, R199, R37.reuse, -R66 ;  /* 0x00000025c7807223 */ /* 0x080fe20000010842 */
[-CC-:B------:R-:W-:Y:S01]  /*84a0*/  FFMA.FTZ R127, R197, R37.reuse, -R64.reuse ;  /* 0x00000025c57f7223 */ /* 0x180fe20000010840 */
[-C--:B------:R-:W-:Y:S01]  /*84b0*/  FFMA.FTZ R130, R195, R37.reuse, -R64 ;  /* 0x00000025c3827223 */ /* 0x080fe20000010840 */
[-C--:B------:R-:W-:Y:S03]  /*84c0*/  FFMA.FTZ R209, R209, R37.reuse, -R66 ;  /* 0x00000025d1d17223 */ /* 0x080fe60000010842 */
[----:B------:R-:W-:Y:S01]  /*84d0*/  MUFU.EX2 R85, R224 ;  /* 0x000000e000557308 */ /* 0x000fe20000000800 */
[----:B------:R-:W-:Y:S01]  /*84e0*/  FFMA.FTZ R108, R43, R188, R108 ;  /* 0x000000bc2b6c7223 */ /* 0x000fe2000001006c */
[-CC-:B------:R-:W-:Y:S01]  /*84f0*/  FFMA.FTZ R41, R41, R37.reuse, -R64.reuse ;  /* 0x0000002529297223 */ /* 0x180fe20000010840 */
[-CC-:B------:R-:W-:Y:S01]  /*8500*/  FFMA.FTZ R40, R40, R37.reuse, -R64.reuse ;  /* 0x0000002528287223 */ /* 0x180fe20000010840 */
[----:B------:R-:W-:Y:S01]  /*8510*/  FFMA.FTZ R39, R39, R37, -R64 ;  /* 0x0000002527277223 */ /* 0x000fe20000010840 */
[----:B------:R-:W-:Y:S01]  /*8520*/  FFMA.FTZ R105, R42, R189, R105 ;  /* 0x000000bd2a697223 */ /* 0x000fe20000010069 */
[----:B------:R-:W-:Y:S01]  /*8530*/  FADD.FTZ R103, R103, R108 ;  /* 0x0000006c67677221 */ /* 0x000fe20000010000 */
[----:B------:R-:W-:Y:S03]  /*8540*/  ISETP.GT.AND P1, PT, R178, R171, PT ;  /* 0x000000abb200720c */ /* 0x000fe60003f24270 */
        /* <DEDUP_REMOVED lines=35> */
[C---:B------:R-:W-:Y:S01]  /*8780*/  FMUL.FTZ R29, R43.reuse, R73 ;  /* 0x000000492b1d7220 */ /* 0x040fe20000410000 */
[-CC-:B------:R-:W-:Y:S01]  /*8790*/  FFMA.FTZ R73, R212, R37.reuse, -R64.reuse ;  /* 0x00000025d4497223 */ /* 0x180fe20000010840 */
[----:B------:R-:W-:Y:S02]  /*87a0*/  FMUL.FTZ R28, R43, R72 ;  /* 0x000000482b1c7220 */ /* 0x000fe40000410000 */
[----:B------:R-:W-:Y:S01]  /*87b0*/  MUFU.EX2 R78, R78 ;  /* 0x0000004e004e7308 */ /* 0x000fe20000000800 */
[----:B------:R-:W-:Y:S01]  /*87c0*/  FFMA.FTZ R64, R38, R37, -R64 ;  /* 0x0000002526407223 */ /* 0x000fe20000010840 */
[C---:B------:R-:W-:Y:S03]  /*87d0*/  HMMA.16816.F32.BF16 R24, R44.reuse, R30, R24 ;  /* 0x0000001e2c18723c */ /* 0x040fe60000041818 */
[C---:B------:R-:W-:Y:S01]  /*87e0*/  FMUL.FTZ R30, R42.reuse, R74 ;  /* 0x0000004a2a1e7220 */ /* 0x040fe20000410000 */
[----:B------:R-:W-:Y:S01]  /*87f0*/  FMUL.FTZ R31, R42, R75 ;  /* 0x0000004b2a1f7220 */ /* 0x000fe20000410000 */
[-CC-:B------:R-:W-:Y:S03]  /*8800*/  FFMA.FTZ R74, R204, R37.reuse, -R66.reuse ;  /* 0x00000025cc4a7223 */ /* 0x180fe60000010842 */
[----:B------:R-:W-:Y:S01]  /*8810*/  MUFU.EX2 R72, R214 ;  /* 0x000000d600487308 */ /* 0x000fe20000000800 */
[-CC-:B------:R-:W-:Y:S01]  /*8820*/  FFMA.FTZ R75, R155, R37.reuse, -R66.reuse ;  /* 0x000000259b4b7223 */ /* 0x180fe20000010842 */
[----:B------:R-:W-:Y:S01]  /*8830*/  FFMA.FTZ R42, R207, R37, -R66 ;  /* 0x00000025cf2a7223 */ /* 0x000fe20000010842 */
[C---:B------:R-:W-:Y:S07]  /*8840*/  HMMA.16816.F32.BF16 R28, R44.reuse, R48, R28 ;  /* 0x000000302c1c723c */ /* 0x040fee000004181c */
[----:B------:R-:W2:Y:S01]  /*8850*/  MUFU.EX2 R87, R87 ;  /* 0x0000005700577308 */ /* 0x000ea20000000800 */
[----:B------:R-:W-:Y:S01]  /*8860*/  HMMA.16816.F32.BF16 R32, R44, R50, R32 ;  /* 0x000000322c20723c */ /* 0x000fe20000041820 */
[----:B------:R-:W3:Y:S08]  /*8870*/  LDSM.16.MT88.4 R48, [R102+0x6800] ;  /* 0x006800006630783b */ /* 0x000ef00000004200 */
        /* <DEDUP_REMOVED lines=124> */
[----:B------:R-:W2:Y:S01]  /*9040*/  MUFU.EX2 R64, R64 ;  /* 0x0000004000407308 */ /* 0x000ea20000000800 */
[C---:B------:R-:W-:Y:S01]  /*9050*/  HMMA.16816.F32.BF16 R16, R44.reuse, R58, R16 ;  /* 0x0000003a2c10723c */ /* 0x040fe20000041810 */
[----:B------:R-:W-:Y:S07]  /*9060*/  LDSM.16.MT88.4 R56, [R102+0x9000] ;  /* 0x009000006638783b */ /* 0x000fee0000004200 */
[C---:B---3--:R-:W-:Y:S03]  /*9070*/  HMMA.16816.F32.BF16 R20, R44.reuse, R48, R20 ;  /* 0x000000302c14723c */ /* 0x048fe60000041814 */
[----:B--2---:R-:W-:Y:S05]  /*9080*/  F2FP.BF16.F32.PACK_AB R71, R64, R39 ;  /* 0x000000274047723e */ /* 0x004fea00000010ff */
[C---:B------:R-:W-:Y:S01]  /*9090*/  HMMA.16816.F32.BF16 R24, R44.reuse, R50, R24 ;  /* 0x000000322c18723c */ /* 0x040fe20000041818 */
[----:B------:R-:W2:Y:S07]  /*90a0*/  LDSM.16.MT88.4 R48, [R156+0x9000] ;  /* 0x009000009c30783b */ /* 0x000eae0000004200 */
[C---:B-----5:R-:W-:Y:S03]  /*90b0*/  HMMA.16816.F32.BF16 R28, R44.reuse, R60, R28 ;  /* 0x0000003c2c1c723c */ /* 0x060fe6000004181c */
[-CC-:B------:R-:W-:Y:S01]  /*90c0*/  FFMA.FTZ R61, R193, R37.reuse, -R66.reuse ;  /* 0x00000025c13d7223 */ /* 0x180fe20000010842 */
[----:B------:R-:W-:Y:S04]  /*90d0*/  FFMA.FTZ R60, R194, R37, -R66 ;  /* 0x00000025c23c7223 */ /* 0x000fe80000010842 */
[----:B------:R-:W-:Y:S01]  /*90e0*/  HMMA.16816.F32.BF16 R32, R44, R62, R32 ;  /* 0x0000003e2c20723c */ /* 0x000fe20000041820 */
[----:B------:R-:W-:Y:S02]  /*90f0*/  MUFU.EX2 R61, R61 ;  /* 0x0000003d003d7308 */ /* 0x000fe40000000800 */
[----:B------:R-:W-:Y:S01]  /*9100*/  F2FP.BF16.F32.PACK_AB R44, R42, R43 ;  /* 0x0000002b2a2c723e */ /* 0x000fe200000010ff */
[----:B------:R-:W-:Y:S01]  /*9110*/  FADD.FTZ R62, R88, R67 ;  /* 0x00000043583e7221 */ /* 0x000fe20000010000 */
[----:B------:R-:W-:Y:S02]  /*9120*/  F2FP.BF16.F32.PACK_AB R45, R126, R123 ;  /* 0x0000007b7e2d723e */ /* 0x000fe400000010ff */
[----:B------:R-:W-:Y:S01]  /*9130*/  F2FP.BF16.F32.PACK_AB R46, R128, R125 ;  /* 0x0000007d802e723e */ /* 0x000fe200000010ff */
[----:B------:R-:W-:Y:S01]  /*9140*/  FADD.FTZ R62, R85, R62 ;  /* 0x0000003e553e7221 */ /* 0x000fe20000010000 */
[----:B------:R-:W-:Y:S01]  /*9150*/  F2FP.BF16.F32.PACK_AB R47, R130, R127 ;  /* 0x0000007f822f723e */ /* 0x000fe200000010ff */
[----:B------:R-:W-:Y:S01]  /*9160*/  LDSM.16.MT88.4 R84, [R156+0x9800] ;  /* 0x009800009c54783b */ /* 0x000fe20000004200 */
[----:B------:R-:W3:Y:S01]  /*9170*/  MUFU.EX2 R60, R60 ;  /* 0x0000003c003c7308 */ /* 0x000ee20000000800 */
[----:B------:R-:W-:Y:S04]  /*9180*/  FADD.FTZ R79, R79, R62 ;  /* 0x0000003e4f4f7221 */ /* 0x000fe80000010000 */
[C---:B-1----:R-:W-:Y:S03]  /*9190*/  HMMA.16816.F32.BF16 R4, R44.reuse, R52, R4 ;  /* 0x000000342c04723c */ /* 0x042fe60000041804 */
[----:B------:R-:W-:Y:S05]  /*91a0*/  FADD.FTZ R76, R76, R79 ;  /* 0x0000004f4c4c7221 */ /* 0x000fea0000010000 */
[C---:B------:R-:W-:Y:S01]  /*91b0*/  HMMA.16816.F32.BF16 R8, R44.reuse, R54, R8 ;  /* 0x000000362c08723c */ /* 0x040fe20000041808 */
[----:B------:R-:W1:Y:S07]  /*91c0*/  LDSM.16.MT88.4 R52, [R100+0x9000] ;  /* 0x009000006434783b */ /* 0x000e6e0000004200 */
[C---:B--2---:R-:W-:Y:S03]  /*91d0*/  HMMA.16816.F32.BF16 R12, R44.reuse, R48, R12 ;  /* 0x000000302c0c723c */ /* 0x044fe6000004180c */
[-CC-:B------:R-:W-:Y:S01]  /*91e0*/  FFMA.FTZ R48, R192, R37.reuse, -R66.reuse ;  /* 0x00000025c0307223 */ /* 0x180fe20000010842 */
[----:B------:R-:W-:Y:S04]  /*91f0*/  FFMA.FTZ R66, R190, R37, -R66 ;  /* 0x00000025be427223 */ /* 0x000fe80000010842 */
[C---:B------:R-:W-:Y:S01]  /*9200*/  HMMA.16816.F32.BF16 R16, R44.reuse, R50, R16 ;  /* 0x000000322c10723c */ /* 0x040fe20000041810 */
[----:B------:R-:W-:Y:S02]  /*9210*/  MUFU.EX2 R48, R48 ;  /* 0x0000003000307308 */ /* 0x000fe40000000800 */
[----:B------:R-:W-:Y:S01]  /*9220*/  FADD.FTZ R51, R69, R76 ;  /* 0x0000004c45337221 */ /* 0x000fe20000010000 */
[----:B------:R-:W-:Y:S01]  /*9230*/  F2FP.BF16.F32.PACK_AB R69, R40, R41 ;  /* 0x000000292845723e */ /* 0x000fe200000010ff */
[----:B------:R-:W2:Y:S02]  /*9240*/  LDSM.16.MT88.4 R76, [R102+0x9800] ;  /* 0x00980000664c783b */ /* 0x000ea40000004200 */
[----:B------:R-:W-:Y:S01]  /*9250*/  FADD.FTZ R51, R68, R51 ;  /* 0x0000003344337221 */ /* 0x000fe20000010000 */
[C---:B------:R-:W-:Y:S03]  /*9260*/  HMMA.16816.F32.BF16 R20, R44.reuse, R56, R20 ;  /* 0x000000382c14723c */ /* 0x040fe60000041814 */
[----:B------:R-:W4:Y:S01]  /*9270*/  MUFU.EX2 R49, R66 ;  /* 0x0000004200317308 */ /* 0x000f220000000800 */
[----:B---3--:R-:W-:Y:S01]  /*9280*/  F2FP.BF16.F32.PACK_AB R68, R60, R61 ;  /* 0x0000003d3c44723e */ /* 0x008fe200000010ff */
[----:B------:R-:W-:Y:S03]  /*9290*/  FADD.FTZ R74, R74, R51 ;  /* 0x000000334a4a7221 */ /* 0x000fe60000010000 */
[C---:B------:R-:W-:Y:S03]  /*92a0*/  HMMA.16816.F32.BF16 R24, R44.reuse, R58, R24 ;  /* 0x0000003a2c18723c */ /* 0x040fe60000041818 */
[----:B------:R-:W-:Y:S04]  /*92b0*/  FADD.FTZ R75, R75, R74 ;  /* 0x0000004a4b4b7221 */ /* 0x000fe80000010000 */
[----:B------:R-:W-:Y:S01]  /*92c0*/  FADD.FTZ R38, R82, R75 ;  /* 0x0000004b52267221 */ /* 0x000fe20000010000 */
[C---:B-1----:R-:W-:Y:S03]  /*92d0*/  HMMA.16816.F32.BF16 R28, R44.reuse, R52, R28 ;  /* 0x000000342c1c723c */ /* 0x042fe6000004181c */
[----:B----4-:R-:W-:Y:S01]  /*92e0*/  F2FP.BF16.F32.PACK_AB R70, R49, R48 ;  /* 0x000000303146723e */ /* 0x010fe200000010ff */
[----:B------:R-:W-:Y:S04]  /*92f0*/  FADD.FTZ R38, R81, R38 ;  /* 0x0000002651267221 */ /* 0x000fe80000010000 */
        /* <DEDUP_REMOVED lines=46> */
.L_x_9035:
        /* <DEDUP_REMOVED lines=10> */
.L_x_9050:
        /* <DEDUP_REMOVED lines=102> */
[----:B------:R-:W-:Y:S01]  /*9ce0*/  LOP3.LUT P5, RZ, R177, 0x3, RZ, 0xc0, !PT ;  /* 0x00000003b1ff7812 */ /* 0x000fe200078ac0ff */
[----:B-1----:R-:W-:Y:S01]  /*9cf0*/  @P0 FMUL.FTZ R46, R3, 0.69314718246459960938 ;  /* 0x3f317218032e0820 */ /* 0x002fe20000410000 */
[----:B------:R-:W-:Y:S01]  /*9d00*/  LOP3.LUT R3, R34, 0xffc, RZ, 0xc0, !PT ;  /* 0x00000ffc22037812 */ /* 0x000fe200078ec0ff */
[----:B------:R1:W3:Y:S04]  /*9d10*/  LDS.128 R28, [R166] ;  /* 0x00000000a61c7984 */ /* 0x0002e80000000c00 */
        /* <DEDUP_REMOVED lines=9> */
[----:B-----5:R-:W-:Y:S01]  /*9db0*/  @P1 FFMA.FTZ R2, R37, R36, R32 ;  /* 0x0000002425021223 */ /* 0x020fe20000010020 */
[----:B------:R2:W1:Y:S01]  /*9dc0*/  LDS.128 R4, [R166+0x3000] ;  /* 0x00300000a6047984 */ /* 0x0004620000000c00 */
[----:B------:R-:W-:Y:S01]  /*9dd0*/  MOV R36, 0xff800000 ;  /* 0xff80000000247802 */ /* 0x000fe20000000f00 */
[----:B------:R-:W-:Y:S02]  /*9de0*/  IMAD R38, R181, R38, RZ ;  /* 0x00000026b5267224 */ /* 0x000fe400078e02ff */
[----:B------:R-:W-:Y:S01]  /*9df0*/  @P0 FFMA.FTZ R36, R37, R0, R46 ;  /* 0x0000000025240223 */ /* 0x000fe2000001002e */
        /* <DEDUP_REMOVED lines=11> */
.L_x_9045:
[----:B------:R-:W-:Y:S05]  /*9eb0*/  BSYNC.RECONVERGENT B0 ;  /* 0x0000000000007941 */ /* 0x000fea0003800200 */
.L_x_9044:
        /* <DEDUP_REMOVED lines=21> */
[----:B--2---:R-:W-:Y:S05]  /*a010*/  @P6 RET.REL.NODEC R176 `(_ZN5flash24flash_fwd_splitkv_kernelI23Flash_fwd_kernel_traitsILi64ELi64ELi128ELi4ELb0ELb0EN7cutlass10bfloat16_tE19Flash_kernel_traitsILi64ELi64ELi128ELi4ES3_EELb0ELb0ELb0ELb0ELb1ELb1ELb1ELb0EEEvNS_16Flash_fwd_paramsE) ;  /* 0xffffff5cb0f86950 */ /* 0x004fea0003c3ffff */
[----:B------:R-:W-:Y:S01]  /*a020*/  MOV R177, 0x0 ;  /* 0x0000000000b17802 */ /* 0x000fe20000000f00 */
[----:B------:R1:W-:Y:S03]  /*a030*/  ST.E.128 desc[UR4][R40.64+0x3800], R32 ;  /* 0x0038002028007985 */ /* 0x0003e6000c101d04 */
[----:B-1----:R-:W-:Y:S05]  /*a040*/  RET.REL.NODEC R176 `(_ZN5flash24flash_fwd_splitkv_kernelI23Flash_fwd_kernel_traitsILi64ELi64ELi128ELi4ELb0ELb0EN7cutlass10bfloat16_tE19Flash_kernel_traitsILi64ELi64ELi128ELi4ES3_EELb0ELb0ELb0ELb0ELb1ELb1ELb1ELb0EEEvNS_16Flash_fwd_paramsE) ;  /* 0xffffff5cb0ec7950 */ /* 0x002fea0003c3ffff */
.L_x_9043:
[----:B------:R-:W-:Y:S01]  /*a050*/  MOV R7, 0x2 ;  /* 0x0000000200077802 */ /* 0x000fe20000000f00 */
[----:B------:R-:W-:Y:S01]  /*a060*/  IMAD.MOV.U32 R4, RZ, RZ, 0x1f ;  /* 0x0000001fff047424 */ /* 0x000fe200078e00ff */
[----:B------:R-:W-:-:S07]  /*a070*/  MOV R6, 0xffffffff ;  /* 0xffffffff00067802 */ /* 0x000fce0000000f00 */
[----:B-1---5:R-:W-:Y:S05]  /*a080*/  WARPSYNC.COLLECTIVE R6, `(.L_x_9046) ;  /* 0x0000000006087348 */ /* 0x022fea0003c00000 */
[----:B------:R2:W3:Y:S02]  /*a090*/  SHFL.BFLY P0, R10, R188, R7, R4 ;  /* 0x0c000007bc0a7389 */ /* 0x0004e40000000004 */
[----:B-123-5:R-:W-:Y:S05]  /*a0a0*/  ENDCOLLECTIVE ;  /* 0x000000000000791b */ /* 0x02efea0003800000 */
.L_x_9046:
[----:B------:R-:W-:Y:S02]  /*a0b0*/  IMAD.MOV.U32 R5, RZ, RZ, R10 ;  /* 0x000000ffff057224 */ /* 0x000fe400078e000a */
[----:B------:R-:W-:Y:S02]  /*a0c0*/  IMAD.MOV.U32 R7, RZ, RZ, 0x1 ;  /* 0x00000001ff077424 */ /* 0x000fe400078e00ff */
[----:B------:R-:W-:-:S05]  /*a0d0*/  FADD.FTZ R8, R5, R188 ;  /* 0x000000bc05087221 */ /* 0x000fca0000010000 */
[----:B------:R-:W-:-:S07]  /*a0e0*/  MOV R188, R8 ;  /* 0x0000000800bc7202 */ /* 0x000fce0000000f00 */
[----:B------:R-:W-:Y:S05]  /*a0f0*/  WARPSYNC.COLLECTIVE R6, `(.L_x_9047) ;  /* 0x0000000006087348 */ /* 0x000fea0003c00000 */
[----:B------:R1:W2:Y:S02]  /*a100*/  SHFL.BFLY P0, R10, R188, R7, R4 ;  /* 0x0c000007bc0a7389 */ /* 0x0002a40000000004 */
[----:B-12---:R-:W-:Y:S05]  /*a110*/  ENDCOLLECTIVE ;  /* 0x000000000000791b */ /* 0x006fea0003800000 */
.L_x_9047:
[----:B------:R-:W-:Y:S01]  /*a120*/  MOV R188, R189 ;  /* 0x000000bd00bc7202 */ /* 0x000fe20000000f00 */
[----:B------:R-:W-:Y:S01]  /*a130*/  IMAD.MOV.U32 R7, RZ, RZ, 0x2 ;  /* 0x00000002ff077424 */ /* 0x000fe200078e00ff */
[----:B------:R-:W-:-:S07]  /*a140*/  MOV R5, R10 ;  /* 0x0000000a00057202 */ /* 0x000fce0000000f00 */
[----:B------:R-:W-:Y:S05]  /*a150*/  WARPSYNC.COLLECTIVE R6, `(.L_x_9048) ;  /* 0x0000000006087348 */ /* 0x000fea0003c00000 */
[----:B------:R1:W2:Y:S02]  /*a160*/  SHFL.BFLY P0, R10, R188, R7, R4 ;  /* 0x0c000007bc0a7389 */ /* 0x0002a40000000004 */
[----:B-12---:R-:W-:Y:S05]  /*a170*/  ENDCOLLECTIVE ;  /* 0x000000000000791b */ /* 0x006fea0003800000 */
.L_x_9048:
[----:B------:R-:W-:Y:S01]  /*a180*/  FADD.FTZ R5, R8, R5 ;  /* 0x0000000508057221 */ /* 0x000fe20000010000 */
[----:B------:R-:W-:Y:S01]  /*a190*/  FADD.FTZ R9, R10, R189 ;  /* 0x000000bd0a097221 */ /* 0x000fe20000010000 */
[----:B------:R-:W-:-:S04]  /*a1a0*/  MOV R7, 0x1 ;  /* 0x0000000100077802 */ /* 0x000fc80000000f00 */
[----:B------:R-:W-:-:S07]  /*a1b0*/  MOV R188, R9 ;  /* 0x0000000900bc7202 */ /* 0x000fce0000000f00 */
[----:B------:R-:W-:Y:S05]  /*a1c0*/  WARPSYNC.COLLECTIVE R6, `(.L_x_9049) ;  /* 0x0000000006087348 */ /* 0x000fea0003c00000 */
[----:B------:R1:W2:Y:S02]  /*a1d0*/  SHFL.BFLY P0, R10, R188, R7, R4 ;  /* 0x0c000007bc0a7389 */ /* 0x0002a40000000004 */
[----:B-12---:R-:W-:Y:S05]  /*a1e0*/  ENDCOLLECTIVE ;  /* 0x000000000000791b */ /* 0x006fea0003800000 */
.L_x_9049:
[----:B------:R-:W-:Y:S05]  /*a1f0*/  BRA `(.L_x_9050) ;  /* 0xfffffff400207947 */ /* 0x000fea000383ffff */
.L_x_9051:
        /* <DEDUP_REMOVED lines=16> */
.L_x_14789:


//--------------------- .text._ZN5flash24flash_fwd_splitkv_kernelI23Flash_fwd_kernel_traitsILi64ELi64ELi128ELi4ELb0ELb0EN7cutlass10bfloat16_tE19Flash_kernel_traitsILi64ELi64ELi128ELi4ES3_EELb0ELb0ELb0ELb0ELb0ELb0ELb0ELb0EEEvNS_16Flash_fwd_paramsE --------------------------
	.section	.text._ZN5flash24flash_fwd_splitkv_kernelI23Flash_fwd_kernel_traitsILi64ELi64ELi128ELi4ELb0ELb0EN7cutlass10bfloat16_tE19Flash_kernel_traitsILi64ELi64ELi128ELi4ES3_EELb0ELb0ELb0ELb0ELb0ELb0ELb0ELb0EEEvNS_16Flash_fwd_paramsE,"ax",@progbits
	.align	128
        .global         _ZN5flash24flash_fwd_splitkv_kernelI23Flash_fwd_kernel_traitsILi64ELi64ELi128ELi4ELb0ELb0EN7cutlass10bfloat16_tE19Flash_kernel_traitsILi64ELi64ELi128ELi4ES3_EELb0ELb0ELb0ELb0ELb0ELb0ELb0ELb0EEEvNS_16Flash_fwd_paramsE
        .type           _ZN5flash24flash_fwd_splitkv_kernelI23Flash_fwd_kernel_traitsILi64ELi64ELi128ELi4ELb0ELb0EN7cutlass10bfloat16_tE19Flash_kernel_traitsILi64ELi64ELi128ELi4ES3_EELb0ELb0ELb0ELb0ELb0ELb0ELb0ELb0EEEvNS_16Flash_fwd_paramsE,@function
        .size           _ZN5flash24flash_fwd_splitkv_kernelI23Flash_fwd_kernel_traitsILi64ELi64ELi128ELi4ELb0ELb0EN7cutlass10bfloat16_tE19Flash_kernel_traitsILi64ELi64ELi128ELi4ES3_EELb0ELb0ELb0ELb0ELb0ELb0ELb0ELb0EEEvNS_16Flash_fwd_paramsE,(.L_x_14790 - _ZN5flash24flash_fwd_splitkv_kernelI23Flash_fwd_kernel_traitsILi64ELi64ELi128ELi4ELb0ELb0EN7cutlass10bfloat16_tE19Flash_kernel_traitsILi64ELi64ELi128ELi4ES3_EELb0ELb0ELb0ELb0ELb0ELb0ELb0ELb0EEEvNS_16Flash_fwd_paramsE)
        .other          _ZN5flash24flash_fwd_splitkv_kernelI23Flash_fwd_kernel_traitsILi64ELi64ELi128ELi4ELb0ELb0EN7cutlass10bfloat16_tE19Flash_kernel_traitsILi64ELi64ELi128ELi4ES3_EELb0ELb0ELb0ELb0ELb0ELb0ELb0ELb0EEEvNS_16Flash_fwd_paramsE,@"STO_CUDA_ENTRY STV_DEFAULT"
_ZN5flash24flash_fwd_splitkv_kernelI23Flash_fwd_kernel_traitsILi64ELi64ELi128ELi4ELb0ELb0EN7cutlass10bfloat16_tE19Flash_kernel_traitsILi64ELi64ELi128ELi4ES3_EELb0ELb0ELb0ELb0ELb0ELb0ELb0ELb0EEEvNS_16Flash_fwd_paramsE:
.text._ZN5flash24flash_fwd_splitkv_kernelI23Flash_fwd_kernel_traitsILi64ELi64ELi128ELi4ELb0ELb0EN7cutlass10bfloat16_tE19Flash_kernel_traitsILi64ELi64ELi128ELi4ES3_EELb0ELb0ELb0ELb0ELb0ELb0ELb0ELb0EEEvNS_16Flash_fwd_paramsE:
[----:B------:R-:W-:Y:S01]  /*0000*/  LDC R1, c[0x0][0x37c] ;  /* 0x0000df00ff017b82 */ /* 0x000fe20000000800 */
[----:B------:R-:W1:Y:S07]  /*0010*/  S2R R25, SR_CTAID.X ;  /* 0x0000000000197919 */ /* 0x000e6e0000002500 */
[----:B------:R-:W2:Y:S01]  /*0020*/  LDC.64 R2, c[0x0][0x348] ;  /* 0x0000d200ff027b82 */ /* 0x000ea20000000a00 */
[----:B------:R-:W-:Y:S01]  /*0030*/  BSSY.RECONVERGENT B2, `(.L_x_9052) ;  /* 0x0000005000027945 */ /* 0x000fe20003800200 */
[----:B------:R-:W-:Y:S01]  /*0040*/  MOV R174, 0x80 ;  /* 0x0000008000ae7802 */ /* 0x000fe20000000f00 */
[----:B------:R-:W3:Y:S01]  /*0050*/  S2R R176, SR_CTAID.Y ;  /* 0x0000000000b07919 */ /* 0x000ee20000002600 */
[----:B------:R-:W4:Y:S05]  /*0060*/  S2R R175, SR_CTAID.Z ;  /* 0x0000000000af7919 */ /* 0x000f2a0000002700 */
[----:B-1234-:R-:W-:Y:S05]  /*0070*/  CALL.REL.NOINC `($_ZN5flash24flash_fwd_splitkv_kernelI23Flash_fwd_kernel_traitsILi64ELi64ELi128ELi4ELb0ELb0EN7cutlass10bfloat16_tE19Flash_kernel_traitsILi64ELi64ELi128ELi4ES3_EELb0ELb0ELb0ELb0ELb0ELb0ELb0ELb0EEEvNS_16Flash_fwd_paramsE$_ZN5flash30compute_attn_1rowblock_splitkvI23Flash_fwd_kernel_traitsILi64ELi64ELi128ELi4ELb0ELb0EN7cutlass10bfloat16_tE19Flash_kernel_traitsILi64ELi64ELi128ELi4ES3_EELb0ELb0ELb0ELb0ELb0ELb0ELb0ELb0ENS_16Flash_fwd_paramsEEEvRKT8_iiiii) ;  /* 0x0000000000087944 */ /* 0x01efea0003c00000 */
[----:B------:R-:W-:Y:S05]  /*0080*/  BSYNC.RECONVERGENT B2 ;  /* 0x0000000000027941 */ /* 0x000fea0003800200 */
.L_x_9052:
[----:B------:R-:W-:Y:S05]  /*0090*/  EXIT ;  /* 0x000000000000794d */ /* 0x000fea0003800000 */
        .type           $_ZN5flash24flash_fwd_splitkv_kernelI23Flash_fwd_kernel_traitsILi64ELi64ELi128ELi4ELb0ELb0EN7cutlass10bfloat16_tE19Flash_kernel_traitsILi64ELi64ELi128ELi4ES3_EELb0ELb0ELb0ELb0ELb0ELb0ELb0ELb0EEEvNS_16Flash_fwd_paramsE$_ZN5flash30compute_attn_1rowblock_splitkvI23Flash_fwd_kernel_traitsILi64ELi64ELi128ELi4ELb0ELb0EN7cutlass10bfloat16_tE19Flash_kernel_traitsILi64ELi64ELi128ELi4ES3_EELb0ELb0ELb0ELb0ELb0ELb0ELb0ELb0ENS_16Flash_fwd_paramsEEEvRKT8_iiiii,@function
        .size           $_ZN5flash24flash_fwd_splitkv_kernelI23Flash_fwd_kernel_traitsILi64ELi64ELi128ELi4ELb0ELb0EN7cutlass10bfloat16_tE19Flash_kernel_traitsILi64ELi64ELi128ELi4ES3_EELb0ELb0ELb0ELb0ELb0ELb0ELb0ELb0EEEvNS_16Flash_fwd_paramsE$_ZN5flash30compute_attn_1rowblock_splitkvI23Flash_fwd_kernel_traitsILi64ELi64ELi128ELi4ELb0ELb0EN7cutlass10bfloat16_tE19Flash_kernel_traitsILi64ELi64ELi128ELi4ES3_EELb0ELb0ELb0ELb0ELb0ELb0ELb0ELb0ENS_16Flash_fwd_paramsEEEvRKT8_iiiii,(.L_x_14790 - $_ZN5flash24flash_fwd_splitkv_kernelI23Flash_fwd_kernel_traitsILi64ELi64ELi128ELi4ELb0ELb0EN7cutlass10bfloat16_tE19Flash_kernel_traitsILi64ELi64ELi128ELi4ES3_EELb0ELb0ELb0ELb0ELb0ELb0ELb0ELb0EEEvNS_16Flash_fwd_paramsE$_ZN5flash30compute_attn_1rowblock_splitkvI23Flash_fwd_kernel_traitsILi64ELi64ELi128ELi4ELb0ELb0EN7cutlass10bfloat16_tE19Flash_kernel_traitsILi64ELi64ELi128ELi4ES3_EELb0ELb0ELb0ELb0ELb0ELb0ELb0ELb0ENS_16Flash_fwd_paramsEEEvRKT8_iiiii)
$_ZN5flash24flash_fwd_splitkv_kernelI23Flash_fwd_kernel_traitsILi64ELi64ELi128ELi4ELb0ELb0EN7cutlass10bfloat16_tE19Flash_kernel_traitsILi64ELi64ELi128ELi4ES3_EELb0ELb0ELb0ELb0ELb0ELb0ELb0ELb0EEEvNS_16Flash_fwd_paramsE$_ZN5flash30compute_attn_1rowblock_splitkvI23Flash_fwd_kernel_traitsILi64ELi64ELi128ELi4ELb0ELb0EN7cutlass10bfloat16_tE19Flash_kernel_traitsILi64ELi64ELi128ELi4ES3_EELb0ELb0ELb0ELb0ELb0ELb0ELb0ELb0ENS_16Flash_fwd_paramsEEEvRKT8_iiiii:
        /* <DEDUP_REMOVED lines=16> */
[----:B------:R-:W-:-:S04]  /*01a0*/  IMAD.WIDE.U32 R14, R176, 0x4, R14 ;  /* 0x00000004b00e7825 */ /* 0x000fc800078e000e */
[----:B------:R-:W-:Y:S01]  /*01b0*/  @P1 IMAD.X R13, R5, 0x1, R0, P0 ;  /* 0x00000001050d1824 */ /* 0x000fe200000e0600 */
[----:B------:R1:W5:Y:S04]  /*01c0*/  @P4 LD.E R4, desc[UR4][R14.64+0x4] ;  /* 0x000004040e044980 */ /* 0x000368000c101900 */
[----:B------:R1:W5:Y:S04]  /*01d0*/  @!P4 LD.E R5, desc[UR4][R2.64+0xb4] ;  /* 0x0000b4040205c980 */ /* 0x000368000c101900 */
        /* <DEDUP_REMOVED lines=19> */
.L_x_9054:
[----:B------:R-:W-:Y:S05]  /*0310*/  BSYNC.RECONVERGENT B0 ;  /* 0x0000000000007941 */ /* 0x000fea0003800200 */
.L_x_9053:
[----:B------:R-:W-:Y:S04]  /*0320*/  BSSY.RECONVERGENT B0, `(.L_x_9055) ;  /* 0x0000007000007945 */ /* 0x000fe80003800200 */
[----:B------:R-:W-:Y:S05]  /*0330*/  @!P3 BRA `(.L_x_9056) ;  /* 0x000000000014b947 */ /* 0x000fea0003800000 */
[----:B------:R-:W4:Y:S02]  /*0340*/  LD.E.U8 R7, desc[UR4][R2.64+0x1b2] ;  /* 0x0001b20402077980 */ /* 0x000f24000c101100 */
[----:B----4-:R-:W-:-:S13]  /*0350*/  ISETP.NE.AND P1, PT, R7, RZ, PT ;  /* 0x000000ff0700720c */ /* 0x010fda0003f25270 */
[----:B------:R-:W4:Y:S02]  /*0360*/  @P1 LD.E R7, desc[UR4][R10.64+0x4] ;  /* 0x000004040a071980 */ /* 0x000f24000c101900 */
[----:B----45:R-:W-:-:S06]  /*0370*/  @P1 IADD3 R120, PT, PT, R7, -R18, RZ ;  /* 0x8000001207781210 */ /* 0x030fcc0007ffe0ff */
[----:B------:R4:W5:Y:S02]  /*0380*/  @!P1 LD.E R120, desc[UR4][R10.64] ;  /* 0x000000040a789980 */ /* 0x000964000c101900 */
.L_x_9056:
[----:B------:R-:W-:Y:S05]  /*0390*/  BSYNC.RECONVERGENT B0 ;  /* 0x0000000000007941 */ /* 0x000fea0003800200 */
.L_x_9055:
        /* <DEDUP_REMOVED lines=8> */
.L_x_9058:
[----:B------:R-:W5:Y:S01]  /*0420*/  LD.E.64 R8, desc[UR4][R2.64+0x108] ;  /* 0x0001080402087980 */ /* 0x000f62000c101b00 */
[----:B------:R-:W-:Y:S01]  /*0430*/  BSSY.RECONVERGENT B0, `(.L_x_9060) ;  /* 0x0000006000007945 */ /* 0x000fe20003800200 */
[----:B------:R-:W-:Y:S01]  /*0440*/  IMAD.MOV.U32 R4, RZ, RZ, RZ ;  /* 0x000000ffff047224 */ /* 0x000fe200078e00ff */
[----:B-----5:R-:W-:-:S04]  /*0450*/  ISETP.NE.U32.AND P0, PT, R8, RZ, PT ;  /* 0x000000ff0800720c */ /* 0x020fc80003f05070 */
[----:B------:R-:W-:-:S13]  /*0460*/  ISETP.NE.AND.EX P0, PT, R9, RZ, PT, P0 ;  /* 0x000000ff0900720c */ /* 0x000fda0003f05300 */
[----:B------:R-:W-:Y:S05]  /*0470*/  @!P0 BRA `(.L_x_9061) ;  /* 0x0000000000048947 */ /* 0x000fea0003800000 */
[----:B------:R1:W5:Y:S02]  /*0480*/  LD.E R4, desc[UR4][R2.64+0xbc] ;  /* 0x0000bc0402047980 */ /* 0x000364000c101900 */
.L_x_9061:
[----:B------:R-:W-:Y:S05]  /*0490*/  BSYNC.RECONVERGENT B0 ;  /* 0x0000000000007941 */ /* 0x000fea0003800200 */
.L_x_9060:
[----:B-----5:R-:W-:Y:S02]  /*04a0*/  IADD3 R120, PT, PT, R4, R120, -R17 ;  /* 0x0000007804787210 */ /* 0x020fe40007ffe811 */
.L_x_9059:
[----:B------:R-:W-:Y:S05]  /*04b0*/  BSYNC.RECONVERGENT B1 ;  /* 0x0000000000017941 */ /* 0x000fea0003800200 */
.L_x_9057:
[----:B------:R-:W-:Y:S01]  /*04c0*/  IMAD.SHL.U32 R180, R25, 0x40, RZ ;  /* 0x0000004019b47824 */ /* 0x000fe200078e00ff */
[----:B------:R-:W-:Y:S01]  /*04d0*/  MOV R8, R174 ;  /* 0x000000ae00087202 */ /* 0x000fe20000000f00 */
[----:B------:R-:W-:-:S03]  /*04e0*/  IMAD.MOV.U32 R9, RZ, RZ, 0x0 ;  /* 0x00000000ff097424 */ /* 0x000fc600078e00ff */
[----:B------:R-:W-:-:S13]  /*04f0*/  ISETP.GT.AND P0, PT, R5, R180, PT ;  /* 0x000000b40500720c */ /* 0x000fda0003f04270 */
[----:B-1234-:R-:W-:Y:S05]  /*0500*/  @!P0 RET.REL.NODEC R8 `(_ZN5flash24flash_fwd_splitkv_kernelI23Flash_fwd_kernel_traitsILi64ELi64ELi128ELi4ELb0ELb0EN7cutlass10bfloat16_tE19Flash_kernel_traitsILi64ELi64ELi128ELi4ES3_EELb0ELb0ELb0ELb0ELb0ELb0ELb0ELb0EEEvNS_16Flash_fwd_paramsE) ;  /* 0xfffffff808bc8950 */ /* 0x01efea0003c3ffff */
        /* <DEDUP_REMOVED lines=42> */
[----:B----4-:R-:W-:Y:S02]  /*07b0*/  IMAD R0, R15, R175, RZ ;  /* 0x000000af0f007224 */ /* 0x010fe400078e02ff */
        /* <DEDUP_REMOVED lines=9> */
[C---:B------:R-:W-:Y:S01]  /*0850*/  VIADD R2, R122.reuse, 0x10 ;  /* 0x000000107a027836 */ /* 0x040fe20000000000 */
[----:B------:R-:W-:Y:S01]  /*0860*/  IADD3 R0, PT, PT, R122, 0x20, RZ ;  /* 0x000000207a007810 */ /* 0x000fe20007ffe0ff */
[----:B------:R-:W-:-:S03]  /*0870*/  IMAD R7, R7, R4, R180 ;  /* 0x0000000407077224 */ /* 0x000fc600078e02b4 */
[CC--:B------:R-:W-:Y:S01]  /*0880*/  ISETP.GE.OR P5, PT, R2.reuse, R5.reuse, P6 ;  /* 0x000000050200720c */ /* 0x0c0fe200037a6670 */
[----:B------:R1:W-:Y:S01]  /*0890*/  @!P0 ST.E.128 desc[UR4][R14.64], RZ ;  /* 0x000000ff0e008985 */ /* 0x0003e2000c101d04 */
[-C--:B------:R-:W-:Y:S02]  /*08a0*/  ISETP.GE.OR P2, PT, R2, R5.reuse, P4 ;  /* 0x000000050200720c */ /* 0x080fe40002746670 */
[----:B------:R-:W-:Y:S02]  /*08b0*/  ISETP.GE.OR P1, PT, R0, R5, P4 ;  /* 0x000000050000720c */ /* 0x000fe40002726670 */
[----:B------:R-:W-:Y:S01]  /*08c0*/  IADD3 R3, P0, PT, R7, R122, RZ ;  /* 0x0000007a07037210 */ /* 0x000fe20007f1e0ff */
[----:B------:R-:W-:-:S03]  /*08d0*/  VIADD R4, R122, 0x30 ;  /* 0x000000307a047836 */ /* 0x000fc60000000000 */
[----:B------:R-:W-:Y:S02]  /*08e0*/  LEA.HI.X.SX32 R7, R7, RZ, 0x1, P0 ;  /* 0x000000ff07077211 */ /* 0x000fe400000f0eff */
[C---:B------:R-:W-:Y:S02]  /*08f0*/  LEA R6, P0, R3.reuse, R20, 0x2 ;  /* 0x0000001403067211 */ /* 0x040fe400078010ff */
[----:B------:R-:W-:Y:S02]  /*0900*/  ISETP.GE.OR P4, PT, R4, R5, P4 ;  /* 0x000000050400720c */ /* 0x000fe40002786670 */
[----:B------:R-:W-:Y:S02]  /*0910*/  LEA.HI.X R7, R3, R21, R7, 0x2, P0 ;  /* 0x0000001503077211 */ /* 0x000fe400000f1407 */
[-C--:B------:R-:W-:Y:S01]  /*0920*/  ISETP.GE.OR P0, PT, R0, R5.reuse, P6 ;  /* 0x000000050000720c */ /* 0x080fe20003706670 */
[----:B------:R-:W-:Y:S01]  /*0930*/  @!P1 IMAD.MOV.U32 R3, RZ, RZ, 0x7f800000 ;  /* 0x7f800000ff039424 */ /* 0x000fe200078e00ff */
        /* <DEDUP_REMOVED lines=15> */
.L_x_9064:
[----:B------:R-:W-:Y:S05]  /*0a30*/  BSYNC.RECONVERGENT B0 ;  /* 0x0000000000007941 */ /* 0x000fea0003800200 */
.L_x_9063:
        /* <DEDUP_REMOVED lines=13> */
.L_x_9066:
[----:B------:R-:W-:Y:S05]  /*0b10*/  BSYNC.RECONVERGENT B0 ;  /* 0x0000000000007941 */ /* 0x000fea0003800200 */
.L_x_9065:
[----:B------:R-:W-:Y:S04]  /*0b20*/  BSSY.RECONVERGENT B0, `(.L_x_9067) ;  /* 0x000000c000007945 */ /* 0x000fe80003800200 */
[----:B------:R-:W-:Y:S05]  /*0b30*/  @P6 BRA `(.L_x_9068) ;  /* 0x0000000000286947 */ /* 0x000fea0003800000 */
[----:B-12---:R-:W-:Y:S02]  /*0b40*/  IADD3 R19, P0, PT, R122, 0x30, RZ ;  /* 0x000000307a137810 */ /* 0x006fe40007f1e0ff */
        /* <DEDUP_REMOVED lines=9> */
.L_x_9068:
[----:B------:R-:W-:Y:S05]  /*0be0*/  BSYNC.RECONVERGENT B0 ;  /* 0x0000000000007941 */ /* 0x000fea0003800200 */
.L_x_9067:
[----:B------:R-:W-:Y:S01]  /*0bf0*/  MOV R175, 0x0 ;  /* 0x0000000000af7802 */ /* 0x000fe20000000f00 */
[----:B------:R-:W-:Y:S04]  /*0c00*/  @!P3 ST.E desc[UR4][R6.64], R15 ;  /* 0x0000000f0600b985 */ /* 0x000fe8000c101904 */
[----:B------:R-:W-:Y:S04]  /*0c10*/  @!P2 ST.E desc[UR4][R6.64+0x40], R5 ;  /* 0x000040050600a985 */ /* 0x000fe8000c101904 */
[----:B------:R1:W-:Y:S02]  /*0c20*/  @!P1 ST.E desc[UR4][R6.64+0x80], R3 ;  /* 0x0000800306009985 */ /* 0x0003e4000c101904 */
[----:B-123--:R-:W-:Y:S05]  /*0c30*/  @P4 RET.REL.NODEC R174 `(_ZN5flash24flash_fwd_splitkv_kernelI23Flash_fwd_kernel_traitsILi64ELi64ELi128ELi4ELb0ELb0EN7cutlass10bfloat16_tE19Flash_kernel_traitsILi64ELi64ELi128ELi4ES3_EELb0ELb0ELb0ELb0ELb0ELb0ELb0ELb0EEEvNS_16Flash_fwd_paramsE) ;  /* 0xfffffff0aef04950 */ /* 0x00efea0003c3ffff */
[----:B------:R-:W-:Y:S02]  /*0c40*/  MOV R3, 0x7f800000 ;  /* 0x7f80000000037802 */ /* 0x000fe40000000f00 */
[----:B------:R-:W-:-:S03]  /*0c50*/  MOV R175, 0x0 ;  /* 0x0000000000af7802 */ /* 0x000fc60000000f00 */
[----:B------:R1:W-:Y:S02]  /*0c60*/  ST.E desc[UR4][R6.64+0xc0], R3 ;  /* 0x0000c00306007985 */ /* 0x0003e4000c101904 */
[----:B-1----:R-:W-:Y:S05]  /*0c70*/  RET.REL.NODEC R174 `(_ZN5flash24flash_fwd_splitkv_kernelI23Flash_fwd_kernel_traitsILi64ELi64ELi128ELi4ELb0ELb0EN7cutlass10bfloat16_tE19Flash_kernel_traitsILi64ELi64ELi128ELi4ES3_EELb0ELb0ELb0ELb0ELb0ELb0ELb0ELb0EEEvNS_16Flash_fwd_paramsE) ;  /* 0xfffffff0aee07950 */ /* 0x002fea0003c3ffff */
.L_x_9062:
        /* <DEDUP_REMOVED lines=16> */
[----:B------:R-:W4:Y:S04]  /*0d80*/  LD.E.64 R26, desc[UR4][R2.64+0x20] ;  /* 0x00002004021a7980 */ /* 0x000f28000c101b00 */
        /* <DEDUP_REMOVED lines=10> */
[----:B-1----:R-:W-:Y:S02]  /*0e30*/  IABS R6, R18 ;  /* 0x0000001200067213 */ /* 0x002fe40000000000 */
[----:B--2---:R-:W-:Y:S01]  /*0e40*/  IADD3 R7, PT, PT, RZ, -R17, RZ ;  /* 0x80000011ff077210 */ /* 0x004fe20007ffe0ff */
[----:B------:R-:W-:-:S04]  /*0e50*/  IMAD.MOV.U32 R16, RZ, RZ, RZ ;  /* 0x000000ffff107224 */ /* 0x000fc800078e00ff */
[----:B-----5:R-:W-:Y:S01]  /*0e60*/  IMAD R12, R7, R8, RZ ;  /* 0x00000008070c7224 */ /* 0x020fe200078e02ff */
[----:B------:R-:W-:-:S03]  /*0e70*/  IABS R7, R9 ;  /* 0x0000000900077213 */ /* 0x000fc60000000000 */
        /* <DEDUP_REMOVED lines=22> */
[----:B----4-:R-:W-:-:S04]  /*0fe0*/  IABS R7, R0 ;  /* 0x0000000000077213 */ /* 0x010fc80000000000 */
[----:B------:R-:W3:Y:S08]  /*0ff0*/  I2F.RP R12, R7 ;  /* 0x00000007000c7306 */ /* 0x000ef00000209400 */
[----:B---3--:R-:W3:Y:S02]  /*1000*/  MUFU.RCP R28, R12 ;  /* 0x0000000c001c7308 */ /* 0x008ee40000001000 */
[----:B---3--:R-:W-:-:S06]  /*1010*/  VIADD R28, R28, 0xffffffe ;  /* 0x0ffffffe1c1c7836 */ /* 0x008fcc0000000000 */
[----:B------:R-:W3:Y:S01]  /*1020*/  F2I.FTZ.U32.TRUNC.NTZ R29, R28 ;  /* 0x0000001c001d7305 */ /* 0x000ee2000021f000 */
[----:B-1----:R-:W-:Y:S02]  /*1030*/  IABS R16, R175 ;  /* 0x000000af00107213 */ /* 0x002fe40000000000 */
        /* <DEDUP_REMOVED lines=14> */
[----:B------:R-:W-:Y:S01]  /*1120*/  ISETP.NE.AND P1, PT, R0, RZ, PT ;  /* 0x000000ff0000720c */ /* 0x000fe20003f25270 */
[----:B------:R-:W-:Y:S01]  /*1130*/  IMAD R9, R18, R14, R9 ;  /* 0x0000000e12097224 */ /* 0x000fe200078e0209 */
[----:B------:R-:W-:-:S03]  /*1140*/  ISETP.GE.AND P0, PT, R12, RZ, PT ;  /* 0x000000ff0c00720c */ /* 0x000fc60003f06270 */
[----:B------:R-:W-:-:S04]  /*1150*/  IMAD R12, R165, R9, RZ ;  /* 0x00000009a50c7224 */ /* 0x000fc800078e02ff */
[----:B------:R-:W-:-:S04]  /*1160*/  @P2 IADD3 R13, PT, PT, R13, 0x1, RZ ;  /* 0x000000010d0d2810 */ /* 0x000fc80007ffe0ff */
[----:B------:R-:W-:-:S05]  /*1170*/  MOV R15, R13 ;  /* 0x0000000d000f7202 */ /* 0x000fca0000000f00 */
[----:B------:R-:W-:Y:S01]  /*1180*/  @!P0 IMAD.MOV R15, RZ, RZ, -R15 ;  /* 0x000000ffff0f8224 */ /* 0x000fe200078e0a0f */
[----:B------:R-:W-:-:S05]  /*1190*/  @!P1 LOP3.LUT R15, RZ, R0, RZ, 0x33, !PT ;  /* 0x00000000ff0f9212 */ /* 0x000fca00078e33ff */
[----:B------:R-:W-:Y:S01]  /*11a0*/  IMAD R13, R23, R15, RZ ;  /* 0x0000000f170d7224 */ /* 0x000fe200078e02ff */
[----:B--2---:R-:W-:Y:S01]  /*11b0*/  SHF.R.S32.HI R6, RZ, 0x1f, R8 ;  /* 0x0000001fff067819 */ /* 0x004fe20000011408 */
[-C--:B------:R-:W-:Y:S02]  /*11c0*/  IMAD R7, R27, R8.reuse, RZ ;  /* 0x000000081b077224 */ /* 0x080fe400078e02ff */
[----:B------:R-:W-:-:S04]  /*11d0*/  IMAD.WIDE.U32 R18, R26, R8, RZ ;  /* 0x000000081a127225 */ /* 0x000fc800078e00ff */
[----:B------:R-:W-:-:S04]  /*11e0*/  IMAD R7, R26, R6, R7 ;  /* 0x000000061a077224 */ /* 0x000fc800078e0207 */
[----:B------:R-:W-:Y:S01]  /*11f0*/  IMAD.IADD R19, R19, 0x1, R7 ;  /* 0x0000000113137824 */ /* 0x000fe200078e0207 */
[----:B------:R-:W-:Y:S01]  /*1200*/  SHF.R.S32.HI R7, RZ, 0x1f, R9 ;  /* 0x0000001fff077819 */ /* 0x000fe20000011409 */
        /* <DEDUP_REMOVED lines=10> */
[----:B------:R-:W-:Y:S02]  /*12b0*/  IMAD.IADD R6, R19, 0x1, R12 ;  /* 0x0000000113067824 */ /* 0x000fe400078e020c */
[----:B------:R-:W-:Y:S01]  /*12c0*/  IMAD.IADD R12, R15, 0x1, R13 ;  /* 0x000000010f0c7824 */ /* 0x000fe200078e020d */
[----:B------:R-:W-:Y:S05]  /*12d0*/  BRA `(.L_x_9071) ;  /* 0x0000000400347947 */ /* 0x000fea0003800000 */
.L_x_9070:
        /* <DEDUP_REMOVED lines=8> */
[----:B------:R-:W-:-:S02]  /*1360*/  IABS R16, R175 ;  /* 0x000000af00107213 */ /* 0x000fc40000000000 */
[----:B------:R-:W-:Y:S02]  /*1370*/  CS2R R184, SRZ ;  /* 0x0000000000b87805 */ /* 0x000fe4000001ff00 */
[----:B--2---:R-:W-:-:S04]  /*1380*/  IABS R8, R0 ;  /* 0x0000000000087213 */ /* 0x004fc80000000000 */
        /* <DEDUP_REMOVED lines=32> */
[----:B------:R-:W-:Y:S01]  /*1590*/  @P3 IADD3 R15, PT, PT, R27, R7, RZ ;  /* 0x000000071b0f3210 */ /* 0x000fe20007ffe0ff */
[----:B------:R-:W-:Y:S01]  /*15a0*/  @!P3 IMAD R6, R167, R17, RZ ;  /* 0x00000011a706b224 */ /* 0x000fe200078e02ff */
[----:B------:R-:W-:-:S02]  /*15b0*/  @!P3 SHF.R.S32.HI R7, RZ, 0x1f, R17 ;  /* 0x0000001fff07b819 */ /* 0x000fc40000011411 */
[----:B------:R-:W-:Y:S01]  /*15c0*/  @!P3 MOV R14, R28 ;  /* 0x0000001c000eb202 */ /* 0x000fe20000000f00 */
[----:B------:R-:W-:Y:S01]  /*15d0*/  @P3 IMAD.MOV.U32 R14, RZ, RZ, R26 ;  /* 0x000000ffff0e3224 */ /* 0x000fe200078e001a */
[----:B------:R-:W-:Y:S02]  /*15e0*/  LEA R9, R4, 0xffffff80, 0x7 ;  /* 0xffffff8004097811 */ /* 0x000fe400078e38ff */
[----:B------:R-:W-:Y:S01]  /*15f0*/  @P2 IADD3 R13, PT, PT, R13, 0x1, RZ ;  /* 0x000000010d0d2810 */ /* 0x000fe20007ffe0ff */
[----:B------:R-:W-:Y:S02]  /*1600*/  @!P3 IMAD R6, R7, R166, R6 ;  /* 0x000000a60706b224 */ /* 0x000fe400078e0206 */
[----:B------:R-:W-:Y:S01]  /*1610*/  @!P3 IMAD.WIDE.U32 R26, R166, R17, RZ ;  /* 0x00000011a61ab225 */ /* 0x000fe200078e00ff */
[----:B------:R-:W-:Y:S02]  /*1620*/  @!P1 IADD3 R13, PT, PT, -R13, RZ, RZ ;  /* 0x000000ff0d0d9210 */ /* 0x000fe40007ffe1ff */
[----:B------:R-:W-:Y:S01]  /*1630*/  @!P0 LOP3.LUT R13, RZ, R0, RZ, 0x33, !PT ;  /* 0x00000000ff0d8212 */ /* 0x000fe200078e33ff */
[----:B------:R-:W-:-:S02]  /*1640*/  IMAD R8, R165, R9, RZ ;  /* 0x00000009a5087224 */ /* 0x000fc400078e02ff */
[----:B------:R-:W-:Y:S01]  /*1650*/  IMAD.WIDE.U32 R14, R164, R9, R14 ;  /* 0x00000009a40e7225 */ /* 0x000fe200078e000e */
[----:B------:R-:W-:Y:S02]  /*1660*/  @!P3 SHF.R.S32.HI R7, RZ, 0x1f, R12 ;  /* 0x0000001fff07b819 */ /* 0x000fe4000001140c */
[----:B------:R-:W-:Y:S01]  /*1670*/  @P3 IADD3 R17, PT, PT, R17, R18, RZ ;  /* 0x0000001211113210 */ /* 0x000fe20007ffe0ff */
[----:B------:R-:W-:Y:S01]  /*1680*/  @!P3 IMAD.IADD R27, R27, 0x1, R6 ;  /* 0x000000011b1bb824 */ /* 0x000fe200078e0206 */
[----:B------:R-:W-:Y:S01]  /*1690*/  MOV R18, R14 ;  /* 0x0000000e00127202 */ /* 0x000fe20000000f00 */
[----:B------:R-:W-:Y:S01]  /*16a0*/  IMAD.IADD R19, R15, 0x1, R8 ;  /* 0x000000010f137824 */ /* 0x000fe200078e0208 */
[----:B------:R-:W-:Y:S01]  /*16b0*/  SHF.R.S32.HI R8, RZ, 0x1f, R13 ;  /* 0x0000001fff087819 */ /* 0x000fe2000001140d */
[----:B------:R-:W-:Y:S02]  /*16c0*/  @!P3 IMAD R6, R21, R12, RZ ;  /* 0x0000000c1506b224 */ /* 0x000fe400078e02ff */
        /* <DEDUP_REMOVED lines=13> */
[----:B------:R-:W-:Y:S02]  /*17a0*/  MOV R7, RZ ;  /* 0x000000ff00077202 */ /* 0x000fe40000000f00 */
.L_x_9071:
[----:B------:R-:W-:Y:S05]  /*17b0*/  BSYNC.RECONVERGENT B0 ;  /* 0x0000000000007941 */ /* 0x000fea0003800200 */
.L_x_9069:
        /* <DEDUP_REMOVED lines=28> */
[----:B------:R-:W1:Y:S08]  /*1980*/  S2R R13, SR_CgaCtaId ;  /* 0x00000000000d7919 */ /* 0x000e700000008800 */
[----:B------:R-:W-:-:S05]  /*1990*/  @P3 IADD3 R17, PT, PT, R17, 0x1, RZ ;  /* 0x0000000111113810 */ /* 0x000fca0007ffe0ff */
[----:B------:R-:W-:Y:S02]  /*19a0*/  IMAD.MOV.U32 R15, RZ, RZ, R17 ;  /* 0x000000ffff0f7224 */ /* 0x000fe400078e0011 */
[----:B------:R-:W-:Y:S02]  /*19b0*/  IMAD R16, R7, R166, RZ ;  /* 0x000000a607107224 */ /* 0x000fe400078e02ff */
[----:B------:R-:W-:Y:S01]  /*19c0*/  @!P1 IMAD.MOV R15, RZ, RZ, -R15 ;  /* 0x000000ffff0f9224 */ /* 0x000fe200078e0a0f */
[----:B------:R-:W-:Y:S02]  /*19d0*/  @!P2 LOP3.LUT R15, RZ, R0, RZ, 0x33, !PT ;  /* 0x00000000ff0fa212 */ /* 0x000fe400078e33ff */
[----:B------:R-:W-:Y:S01]  /*19e0*/  SHF.L.U32 R0, R122, 0x3, RZ ;  /* 0x000000037a007819 */ /* 0x000fe200000006ff */
[C---:B------:R-:W-:Y:S01]  /*19f0*/  IMAD R7, R9.reuse, R167, R16 ;  /* 0x000000a709077224 */ /* 0x040fe200078e0210 */
[----:B------:R-:W-:Y:S01]  /*1a00*/  SHF.R.S32.HI R16, RZ, 0x1f, R15 ;  /* 0x0000001fff107819 */ /* 0x000fe2000001140f */
[----:B------:R-:W-:Y:S01]  /*1a10*/  IMAD.WIDE.U32 R34, R9, R166, RZ ;  /* 0x000000a609227225 */ /* 0x000fe200078e00ff */
[----:B------:R-:W-:-:S03]  /*1a20*/  LOP3.LUT R182, R0, 0x38, RZ, 0xc0, !PT ;  /* 0x0000003800b67812 */ /* 0x000fc600078ec0ff */
[-C--:B------:R-:W-:Y:S01]  /*1a30*/  IMAD R9, R33, R15.reuse, RZ ;  /* 0x0000000f21097224 */ /* 0x080fe200078e02ff */
[----:B------:R-:W-:Y:S01]  /*1a40*/  IADD3 R14, P2, P1, R34, R14, R182 ;  /* 0x0000000e220e7210 */ /* 0x000fe2000795e0b6 */
[----:B------:R-:W-:Y:S02]  /*1a50*/  IMAD.IADD R7, R35, 0x1, R7 ;  /* 0x0000000123077824 */ /* 0x000fe400078e0207 */
[----:B------:R-:W-:-:S04]  /*1a60*/  IMAD.WIDE.U32 R34, R32, R15, RZ ;  /* 0x0000000f20227225 */ /* 0x000fc800078e00ff */
[----:B------:R-:W-:Y:S01]  /*1a70*/  IMAD R9, R16, R32, R9 ;  /* 0x0000002010097224 */ /* 0x000fe200078e0209 */
[----:B------:R-:W-:Y:S02]  /*1a80*/  IADD3.X R12, PT, PT, R7, R12, RZ, P2, P1 ;  /* 0x0000000c070c7210 */ /* 0x000fe400017e24ff */
[----:B------:R-:W-:Y:S01]  /*1a90*/  MOV R16, 0x400 ;  /* 0x0000040000107802 */ /* 0x000fe20000000f00 */
[----:B------:R-:W-:Y:S01]  /*1aa0*/  IMAD.IADD R15, R35, 0x1, R9 ;  /* 0x00000001230f7824 */ /* 0x000fe200078e0209 */
[----:B------:R-:W-:Y:S02]  /*1ab0*/  IADD3 R14, P1, PT, R14, R34, RZ ;  /* 0x000000220e0e7210 */ /* 0x000fe40007f3e0ff */
[----:B-1----:R-:W-:Y:S02]  /*1ac0*/  LEA R9, R13, R16, 0x18 ;  /* 0x000000100d097211 */ /* 0x002fe400078ec0ff */
[----:B------:R-:W-:Y:S02]  /*1ad0*/  IADD3.X R15, PT, PT, R12, R15, RZ, P1, !PT ;  /* 0x0000000f0c0f7210 */ /* 0x000fe40000ffe4ff */
[----:B------:R-:W-:-:S04]  /*1ae0*/  IADD3 R16, P1, PT, R182, R8, RZ ;  /* 0x00000008b6107210 */ /* 0x000fc80007f3e0ff */
[----:B------:R-:W-:Y:S01]  /*1af0*/  IADD3.X R17, PT, PT, RZ, R6, RZ, P1, !PT ;  /* 0x00000006ff117210 */ /* 0x000fe20000ffe4ff */
[----:B------:R-:W-:Y:S01]  /*1b00*/  IMAD.IADD R168, R5, 0x1, -R180 ;  /* 0x0000000105a87824 */ /* 0x000fe200078e0ab4 */
[----:B------:R-:W-:Y:S01]  /*1b10*/  BSSY.RECONVERGENT B0, `(.L_x_9072) ;  /* 0x0000037000007945 */ /* 0x000fe20003800200 */
[----:B--2---:R-:W-:-:S04]  /*1b20*/  @P0 IMAD.WIDE.U32 R12, R26, R181, RZ ;  /* 0x000000b51a0c0225 */ /* 0x004fc800078e00ff */
[----:B------:R-:W-:Y:S02]  /*1b30*/  @P0 IMAD R6, R27, R181, RZ ;  /* 0x000000b51b060224 */ /* 0x000fe400078e02ff */
[----:B---3--:R-:W-:Y:S01]  /*1b40*/  @!P0 IMAD.WIDE.U32 R32, R18, R176, RZ ;  /* 0x000000b012208225 */ /* 0x008fe200078e00ff */
[----:B------:R-:W-:-:S03]  /*1b50*/  SHF.R.U32.HI R18, RZ, 0x3, R122 ;  /* 0x00000003ff127819 */ /* 0x000fc6000001167a */
[----:B------:R-:W-:Y:S02]  /*1b60*/  @!P0 IMAD R7, R19, R176, RZ ;  /* 0x000000b013078224 */ /* 0x000fe400078e02ff */
[----:B------:R-:W-:Y:S02]  /*1b70*/  @!P0 IMAD.MOV.U32 R8, RZ, RZ, R32 ;  /* 0x000000ffff088224 */ /* 0x000fe400078e0020 */
[----:B------:R-:W-:Y:S02]  /*1b80*/  @P0 IMAD.MOV.U32 R8, RZ, RZ, R12 ;  /* 0x000000ffff080224 */ /* 0x000fe400078e000c */
[----:B------:R-:W-:Y:S02]  /*1b90*/  @!P0 IMAD.IADD R7, R33, 0x1, R7 ;  /* 0x0000000121078824 */ /* 0x000fe400078e0207 */
[----:B------:R-:W-:Y:S02]  /*1ba0*/  IMAD R173, R167, R18, RZ ;  /* 0x00000012a7ad7224 */ /* 0x000fe400078e02ff */
[----:B------:R-:W-:Y:S01]  /*1bb0*/  IMAD.WIDE.U32 R14, R18, R166, R14 ;  /* 0x000000a6120e7225 */ /* 0x000fe200078e000e */
[----:B------:R-:W-:-:S03]  /*1bc0*/  IADD3 R12, P1, PT, R182, R8, RZ ;  /* 0x00000008b60c7210 */ /* 0x000fc60007f3e0ff */
[----:B------:R-:W-:Y:S01]  /*1bd0*/  @P0 IMAD.IADD R7, R13, 0x1, R6 ;  /* 0x000000010d070824 */ /* 0x000fe200078e0206 */
[----:B------:R-:W-:Y:S01]  /*1be0*/  LEA R172, P2, R14, R30, 0x1 ;  /* 0x0000001e0eac7211 */ /* 0x000fe200078408ff */
[----:B------:R-:W-:-:S03]  /*1bf0*/  IMAD.IADD R173, R15, 0x1, R173 ;  /* 0x000000010fad7824 */ /* 0x000fc600078e02ad */
[----:B------:R-:W-:Y:S01]  /*1c00*/  IADD3.X R13, PT, PT, RZ, R7, RZ, P1, !PT ;  /* 0x00000007ff0d7210 */ /* 0x000fe20000ffe4ff */
[----:B------:R-:W-:Y:S01]  /*1c10*/  IMAD R169, R165, R18, RZ ;  /* 0x00000012a5a97224 */ /* 0x000fe200078e02ff */
[----:B------:R-:W-:Y:S01]  /*1c20*/  LOP3.LUT R7, R0, 0x1c0, RZ, 0xc0, !PT ;  /* 0x000001c000077812 */ /* 0x000fe200078ec0ff */
[C---:B------:R-:W-:Y:S01]  /*1c30*/  IMAD.WIDE.U32 R16, R18.reuse, R164, R16 ;  /* 0x000000a412107225 */ /* 0x040fe200078e0010 */
[----:B------:R-:W-:Y:S02]  /*1c40*/  ISETP.GE.AND P1, PT, R18, R168, PT ;  /* 0x000000a81200720c */ /* 0x000fe40003f26270 */
[----:B------:R-:W-:Y:S01]  /*1c50*/  LEA.HI.X R173, R14, R31, R173, 0x1, P2 ;  /* 0x0000001f0ead7211 */ /* 0x000fe200010f0cad */
[----:B------:R-:W-:Y:S01]  /*1c60*/  IMAD.SHL.U32 R14, R122, 0x40, RZ ;  /* 0x000000407a0e7824 */ /* 0x000fe200078e00ff */
[----:B------:R-:W-:Y:S01]  /*1c70*/  LOP3.LUT R7, R7, 0x38, R122, 0xf8, !PT ;  /* 0x0000003807077812 */ /* 0x000fe200078ef87a */
[----:B------:R-:W-:Y:S01]  /*1c80*/  IMAD.IADD R169, R17, 0x1, R169 ;  /* 0x0000000111a97824 */ /* 0x000fe200078e02a9 */
[----:B----4-:R-:W-:-:S02]  /*1c90*/  LEA R170, P3, R16, R22, 0x1 ;  /* 0x0000001610aa7211 */ /* 0x010fc400078608ff */
[----:B------:R-:W-:Y:S02]  /*1ca0*/  SHF.R.U32.HI R6, RZ, 0x1, R122 ;  /* 0x00000001ff067819 */ /* 0x000fe4000001167a */
[----:B------:R-:W-:Y:S02]  /*1cb0*/  LOP3.LUT R15, R14, 0x1c0, RZ, 0xc0, !PT ;  /* 0x000001c00e0f7812 */ /* 0x000fe400078ec0ff */
[----:B------:R-:W-:Y:S02]  /*1cc0*/  LOP3.LUT R7, R7, 0x38, R0, 0x78, !PT ;  /* 0x0000003807077812 */ /* 0x000fe400078e7800 */
[----:B------:R-:W-:Y:S01]  /*1cd0*/  LEA.HI.X R169, R16, R23, R169, 0x1, P3 ;  /* 0x0000001710a97211 */ /* 0x000fe200018f0ca9 */
[----:B------:R-:W-:Y:S01]  /*1ce0*/  IMAD R23, R21, R175, RZ ;  /* 0x000000af15177224 */ /* 0x000fe200078e02ff */
[----:B------:R-:W-:Y:S01]  /*1cf0*/  MOV R19, RZ ;  /* 0x000000ff00137202 */ /* 0x000fe20000000f00 */
[----:B------:R-:W-:Y:S01]  /*1d00*/  IMAD.WIDE.U32 R20, R175, R20, R12 ;  /* 0x00000014af147225 */ /* 0x000fe200078e000c */
[----:B------:R-:W-:-:S02]  /*1d10*/  LOP3.LUT R5, R15, 0x8, R6, 0xf8, !PT ;  /* 0x000000080f057812 */ /* 0x000fc400078ef806 */
[----:B------:R-:W-:Y:S01]  /*1d20*/  LOP3.LUT R8, R7, 0x1e00, R0, 0xf8, !PT ;  /* 0x00001e0007087812 */ /* 0x000fe200078ef800 */
[----:B------:R-:W-:Y:S01]  /*1d30*/  IMAD.WIDE.U32 R24, R25, 0x40, R18 ;  /* 0x0000004019187825 */ /* 0x000fe200078e0012 */
[----:B------:R-:W-:Y:S02]  /*1d40*/  LOP3.LUT R121, R14, 0x200, RZ, 0xc0, !PT ;  /* 0x000002000e797812 */ /* 0x000fe400078ec0ff */
[----:B------:R-:W-:Y:S01]  /*1d50*/  LOP3.LUT R6, R5, 0x38, R0, 0x78, !PT ;  /* 0x0000003805067812 */ /* 0x000fe200078e7800 */
[----:B------:R-:W-:Y:S01]  /*1d60*/  IMAD.IADD R23, R21, 0x1, R23 ;  /* 0x0000000115177824 */ /* 0x000fe200078e0217 */
[----:B------:R-:W-:Y:S01]  /*1d70*/  LEA R179, R8, R9, 0x1 ;  /* 0x0000000908b37211 */ /* 0x000fe200078e08ff */
        /* <DEDUP_REMOVED lines=15> */
.L_x_9074:
[----:B------:R1:W-:Y:S02]  /*1e70*/  STS.128 [R179], RZ ;  /* 0x000000ffb3007388 */ /* 0x0003e40000000c00 */
.L_x_9073:
[----:B------:R-:W-:Y:S05]  /*1e80*/  BSYNC.RECONVERGENT B0 ;  /* 0x0000000000007941 */ /* 0x000fea0003800200 */
.L_x_9072:
[----:B------:R-:W-:Y:S01]  /*1e90*/  VIADD R13, R18, 0x10 ;  /* 0x00000010120d7836 */ /* 0x000fe20000000000 */
[----:B------:R-:W-:Y:S01]  /*1ea0*/  LEA R177, R4, 0xffffff80, 0x7 ;  /* 0xffffff8004b17811 */ /* 0x000fe200078e38ff */
[C---:B------:R-:W-:Y:S01]  /*1eb0*/  VIADD R7, R18.reuse, 0x20 ;  /* 0x0000002012077836 */ /* 0x040fe20000000000 */
[----:B------:R-:W-:Y:S01]  /*1ec0*/  BSSY.RECONVERGENT B0, `(.L_x_9075) ;  /* 0x0000019000007945 */ /* 0x000fe20003800200 */
[----:B------:R-:W-:Y:S01]  /*1ed0*/  VIADD R5, R18, 0x30 ;  /* 0x0000003012057836 */ /* 0x000fe20000000000 */
[-C--:B------:R-:W-:Y:S01]  /*1ee0*/  ISETP.GE.AND P0, PT, R13, R168.reuse, PT ;  /* 0x000000a80d00720c */ /* 0x080fe20003f06270 */
[----:B------:R-:W-:Y:S01]  /*1ef0*/  IMAD.IADD R12, R120, 0x1, -R177 ;  /* 0x00000001780c7824 */ /* 0x000fe200078e0ab1 */
[-C--:B------:R-:W-:Y:S02]  /*1f00*/  ISETP.GE.AND P2, PT, R7, R168.reuse, PT ;  /* 0x000000a80700720c */ /* 0x080fe40003f46270 */
[----:B------:R-:W-:Y:S02]  /*1f10*/  ISETP.GE.AND P1, PT, R5, R168, PT ;  /* 0x000000a80500720c */ /* 0x000fe40003f26270 */
[----:B------:R-:W-:-:S07]  /*1f20*/  ISETP.GE.AND P6, PT, R18, R12, PT ;  /* 0x0000000c1200720c */ /* 0x000fce0003fc6270 */
[----:B------:R-:W-:Y:S06]  /*1f30*/  @P0 BRA `(.L_x_9076) ;  /* 0x0000000000440947 */ /* 0x000fec0003800000 */
        /* <DEDUP_REMOVED lines=17> */
.L_x_9076:
[----:B------:R-:W-:Y:S05]  /*2050*/  BSYNC.RECONVERGENT B0 ;  /* 0x0000000000007941 */ /* 0x000fea0003800200 */
.L_x_9075:
[----:B------:R-:W-:Y:S04]  /*2060*/  BSSY.RECONVERGENT B0, `(.L_x_9077) ;  /* 0x0000013000007945 */ /* 0x000fe80003800200 */
[----:B------:R-:W-:Y:S05]  /*2070*/  @P2 BRA `(.L_x_9078) ;  /* 0x0000000000442947 */ /* 0x000fea0003800000 */
[----:B-----5:R-:W-:-:S13]  /*2080*/  ISETP.GE.AND P0, PT, R182, R178, PT ;  /* 0x000000b2b600720c */ /* 0x020fda0003f06270 */
[----:B------:R1:W-:Y:S01]  /*2090*/  @P0 STS.128 [R179+0x1000], RZ ;  /* 0x001000ffb3000388 */ /* 0x0003e20000000c00 */
[----:B------:R-:W-:Y:S05]  /*20a0*/  @P0 BRA `(.L_x_9078) ;  /* 0x0000000000380947 */ /* 0x000fea0003800000 */
[----:B--2-4-:R-:W-:Y:S01]  /*20b0*/  IADD3 R17, P0, PT, R24, 0x20, RZ ;  /* 0x0000002018117810 */ /* 0x014fe20007f1e0ff */
        /* <DEDUP_REMOVED lines=13> */
.L_x_9078:
[----:B------:R-:W-:Y:S05]  /*2190*/  BSYNC.RECONVERGENT B0 ;  /* 0x0000000000007941 */ /* 0x000fea0003800200 */
.L_x_9077:
[----:B------:R-:W-:Y:S04]  /*21a0*/  BSSY.RECONVERGENT B0, `(.L_x_9079) ;  /* 0x0000012000007945 */ /* 0x000fe80003800200 */
[----:B------:R-:W-:Y:S05]  /*21b0*/  @P1 BRA `(.L_x_9080) ;  /* 0x0000000000401947 */ /* 0x000fea0003800000 */
[----:B-----5:R-:W-:-:S13]  /*21c0*/  ISETP.GE.AND P0, PT, R182, R178, PT ;  /* 0x000000b2b600720c */ /* 0x020fda0003f06270 */
[----:B------:R1:W-:Y:S01]  /*21d0*/  @P0 STS.128 [R179+0x1800], RZ ;  /* 0x001800ffb3000388 */ /* 0x0003e20000000c00 */
[----:B------:R-:W-:Y:S05]  /*21e0*/  @P0 BRA `(.L_x_9080) ;  /* 0x0000000000340947 */ /* 0x000fea0003800000 */
[----:B--2-4-:R-:W-:Y:S02]  /*21f0*/  IADD3 R17, P0, PT, R24, 0x30, RZ ;  /* 0x0000003018117810 */ /* 0x014fe40007f1e0ff */
        /* <DEDUP_REMOVED lines=12> */
.L_x_9080:
[----:B------:R-:W-:Y:S05]  /*22c0*/  BSYNC.RECONVERGENT B0 ;  /* 0x0000000000007941 */ /* 0x000fea0003800200 */
.L_x_9079:
[----:B------:R-:W-:Y:S01]  /*22d0*/  BSSY.RECONVERGENT B0, `(.L_x_9081) ;  /* 0x000000d000007945 */ /* 0x000fe20003800200 */
[C---:B------:R-:W-:Y:S02]  /*22e0*/  SHF.L.U64.HI R8, R164.reuse, 0x4, R165 ;  /* 0x00000004a4087819 */ /* 0x040fe400000102a5 */
[----:B------:R-:W-:Y:S01]  /*22f0*/  SHF.L.U32 R123, R164, 0x4, RZ ;  /* 0x00000004a47b7819 */ /* 0x000fe200000006ff */
[----:B------:R-:W-:Y:S05]  /*2300*/  @P6 BRA `(.L_x_9082) ;  /* 0x0000000000246947 */ /* 0x000fea0003800000 */
[----:B-----5:R-:W-:-:S13]  /*2310*/  ISETP.GE.AND P0, PT, R182, R178, PT ;  /* 0x000000b2b600720c */ /* 0x020fda0003f06270 */
[----:B------:R-:W-:Y:S05]  /*2320*/  @P0 BRA `(.L_x_9083) ;  /* 0x0000000000180947 */ /* 0x000fea0003800000 */
[----:B------:R-:W-:-:S05]  /*2330*/  MOV R171, R169 ;  /* 0x000000a900ab7202 */ /* 0x000fca0000000f00 */
[----:B------:R-:W-:Y:S01]  /*2340*/  @!PT LDS RZ, [RZ] ;  /* 0x00000000fffff984 */ /* 0x000fe20000000800 */
[----:B------:R-:W-:Y:S01]  /*2350*/  @!PT LDS RZ, [RZ] ;  /* 0x00000000fffff984 */ /* 0x000fe20000000800 */
[----:B------:R-:W-:Y:S01]  /*2360*/  @!PT LDS RZ, [RZ] ;  /* 0x00000000fffff984 */ /* 0x000fe20000000800 */
[----:B------:R1:W-:Y:S01]  /*2370*/  LDGSTS.E.BYPASS.LTC128B.128 [R179+0x2000], desc[UR4][R170.64] ;  /* 0x02000000aab37fae */ /* 0x0003e2000b981a04 */
[----:B------:R-:W-:Y:S05]  /*2380*/  BRA `(.L_x_9082) ;  /* 0x0000000000047947 */ /* 0x000fea0003800000 */
.L_x_9083:
[----:B------:R1:W-:Y:S02]  /*2390*/  STS.128 [R179+0x2000], RZ ;  /* 0x002000ffb3007388 */ /* 0x0003e40000000c00 */
.L_x_9082:
[----:B------:R-:W-:Y:S05]  /*23a0*/  BSYNC.RECONVERGENT B0 ;  /* 0x0000000000007941 */ /* 0x000fea0003800200 */
.L_x_9081:
[-C--:B------:R-:W-:Y:S01]  /*23b0*/  ISETP.GE.AND P1, PT, R13, R12.reuse, PT ;  /* 0x0000000c0d00720c */ /* 0x080fe20003f26270 */
[C---:B------:R-:W-:Y:S01]  /*23c0*/  VIADD R21, R18.reuse, 0x40 ;  /* 0x0000004012157836 */ /* 0x040fe20000000000 */
[C---:B------:R-:W-:Y:S01]  /*23d0*/  SHF.L.U64.HI R8, R123.reuse, 0x1, R8 ;  /* 0x000000017b087819 */ /* 0x040fe20000010208 */
[----:B------:R-:W-:Y:S01]  /*23e0*/  IMAD.SHL.U32 R123, R123, 0x2, RZ ;  /* 0x000000027b7b7824 */ /* 0x000fe200078e00ff */
[----:B------:R-:W-:Y:S01]  /*23f0*/  BSSY.RECONVERGENT B0, `(.L_x_9084) ;  /* 0x0000013000007945 */ /* 0x000fe20003800200 */
[C---:B------:R-:W-:Y:S01]  /*2400*/  VIADD R19, R18.reuse, 0x50 ;  /* 0x0000005012137836 */ /* 0x040fe20000000000 */
[----:B------:R-:W-:Y:S01]  /*2410*/  ISETP.GE.AND P0, PT, R7, R12, PT ;  /* 0x0000000c0700720c */ /* 0x000fe20003f06270 */
[C---:B--2-4-:R-:W-:Y:S01]  /*2420*/  VIADD R17, R18.reuse, 0x60 ;  /* 0x0000006012117836 */ /* 0x054fe20000000000 */
[----:B------:R-:W-:Y:S01]  /*2430*/  IADD3 R24, P2, PT, R123, R170, RZ ;  /* 0x000000aa7b187210 */ /* 0x000fe20007f5e0ff */
[----:B------:R-:W-:Y:S01]  /*2440*/  VIADD R23, R18, 0x70 ;  /* 0x0000007012177836 */ /* 0x000fe20000000000 */
[----:B------:R-:W-:-:S02]  /*2450*/  ISETP.GE.AND P5, PT, R5, R12, PT ;  /* 0x0000000c0500720c */ /* 0x000fc40003fa6270 */
[-C--:B------:R-:W-:Y:S01]  /*2460*/  ISETP.GE.AND P4, PT, R21, R12.reuse, PT ;  /* 0x0000000c1500720c */ /* 0x080fe20003f86270 */
[----:B------:R-:W-:Y:S01]  /*2470*/  IMAD.X R25, R8, 0x1, R169, P2 ;  /* 0x0000000108197824 */ /* 0x000fe200010e06a9 */
[-C--:B------:R-:W-:Y:S02]  /*2480*/  ISETP.GE.AND P3, PT, R19, R12.reuse, PT ;  /* 0x0000000c1300720c */ /* 0x080fe40003f66270 */
        /* <DEDUP_REMOVED lines=9> */
.L_x_9085:
[----:B------:R-:W-:Y:S05]  /*2520*/  BSYNC.RECONVERGENT B0 ;  /* 0x0000000000007941 */ /* 0x000fea0003800200 */
.L_x_9084:
[----:B------:R-:W-:Y:S01]  /*2530*/  BSSY.RECONVERGENT B0, `(.L_x_9086) ;  /* 0x000000c000007945 */ /* 0x000fe20003800200 */
[----:B------:R-:W-:-:S03]  /*2540*/  ISETP.GE.AND P1, PT, R23, R12, PT ;  /* 0x0000000c1700720c */ /* 0x000fc60003f26270 */
[----:B------:R-:W-:Y:S10]  /*2550*/  @P0 BRA `(.L_x_9087) ;  /* 0x0000000000240947 */ /* 0x000ff40003800000 */
        /* <DEDUP_REMOVED lines=9> */
.L_x_9087:
[----:B------:R-:W-:Y:S05]  /*25f0*/  BSYNC.RECONVERGENT B0 ;  /* 0x0000000000007941 */ /* 0x000fea0003800200 */
.L_x_9086:
[----:B------:R-:W-:Y:S04]  /*2600*/  BSSY.RECONVERGENT B0, `(.L_x_9088) ;  /* 0x000000b000007945 */ /* 0x000fe80003800200 */
        /* <DEDUP_REMOVED lines=10> */
.L_x_9089:
[----:B------:R-:W-:Y:S05]  /*26b0*/  BSYNC.RECONVERGENT B0 ;  /* 0x0000000000007941 */ /* 0x000fea0003800200 */
.L_x_9088:
[----:B------:R-:W-:Y:S04]  /*26c0*/  BSSY.RECONVERGENT B0, `(.L_x_9090) ;  /* 0x000000e000007945 */ /* 0x000fe80003800200 */
[----:B------:R-:W-:Y:S05]  /*26d0*/  @P4 BRA `(.L_x_9091) ;  /* 0x0000000000304947 */ /* 0x000fea0003800000 */
[----:B-----5:R-:W-:-:S13]  /*26e0*/  ISETP.GE.AND P0, PT, R182, R178, PT ;  /* 0x000000b2b600720c */ /* 0x020fda0003f06270 */
        /* <DEDUP_REMOVED lines=11> */
.L_x_9091:
[----:B------:R-:W-:Y:S05]  /*27a0*/  BSYNC.RECONVERGENT B0 ;  /* 0x0000000000007941 */ /* 0x000fea0003800200 */
.L_x_9090:
        /* <DEDUP_REMOVED lines=11> */
.L_x_9093:
[----:B------:R-:W-:Y:S05]  /*2860*/  BSYNC.RECONVERGENT B0 ;  /* 0x0000000000007941 */ /* 0x000fea0003800200 */
.L_x_9092:
        /* <DEDUP_REMOVED lines=14> */
.L_x_9095:
[----:B------:R-:W-:Y:S05]  /*2950*/  BSYNC.RECONVERGENT B0 ;  /* 0x0000000000007941 */ /* 0x000fea0003800200 */
.L_x_9094:
[----:B------:R-:W-:Y:S04]  /*2960*/  BSSY.RECONVERGENT B0, `(.L_x_9096) ;  /* 0x000000c000007945 */ /* 0x000fe80003800200 */
[----:B------:R-:W-:Y:S05]  /*2970*/  @P1 BRA `(.L_x_9097) ;  /* 0x0000000000281947 */ /* 0x000fea0003800000 */
[----:B-----5:R-:W-:-:S13]  /*2980*/  ISETP.GE.AND P0, PT, R182, R178, PT ;  /* 0x000000b2b600720c */ /* 0x020fda0003f06270 */
        /* <DEDUP_REMOVED lines=9> */
.L_x_9097:
[----:B------:R-:W-:Y:S05]  /*2a20*/  BSYNC.RECONVERGENT B0 ;  /* 0x0000000000007941 */ /* 0x000fea0003800200 */
.L_x_9096:
[----:B------:R-:W0:Y:S01]  /*2a30*/  LDGDEPBAR ;  /* 0x00000000000079af */ /* 0x000e220000000000 */
[C---:B------:R-:W-:Y:S02]  /*2a40*/  SHF.L.U64.HI R18, R166.reuse, 0x4, R167 ;  /* 0x00000004a6127819 */ /* 0x040fe400000102a7 */
[----:B------:R-:W-:Y:S01]  /*2a50*/  SHF.L.U32 R16, R166, 0x4, RZ ;  /* 0x00000004a6107819 */ /* 0x000fe200000006ff */
[----:B------:R-:W-:-:S06]  /*2a60*/  DEPBAR.LE SB0, 0x0 ;  /* 0x000080000000791a */ /* 0x000fcc0000000000 */
[----:B------:R-:W-:Y:S05]  /*2a70*/  WARPSYNC.ALL ;  /* 0x0000000000007948 */ /* 0x000fea0003800000 */
[----:B------:R-:W-:Y:S01]  /*2a80*/  BSSY.RECONVERGENT B0, `(.L_x_9098) ;  /* 0x000000d000007945 */ /* 0x000fe20003800200 */
[----:B------:R-:W-:Y:S06]  /*2a90*/  BAR.SYNC.DEFER_BLOCKING 0x0 ;  /* 0x0000000000007b1d */ /* 0x000fec0000010000 */
        /* <DEDUP_REMOVED lines=8> */
.L_x_9100:
[----:B------:R1:W-:Y:S01]  /*2b20*/  STS.128 [R179+0x6000], RZ ;  /* 0x006000ffb3007388 */ /* 0x0003e20000000c00 */
[----:B------:R-:W-:Y:S05]  /*2b30*/  BRA `(.L_x_9101) ;  /* 0x0000000000047947 */ /* 0x000fea0003800000 */
.L_x_9099:
[----:B------:R1:W-:Y:S02]  /*2b40*/  STS.128 [R179+0x6000], RZ ;  /* 0x006000ffb3007388 */ /* 0x0003e40000000c00 */
.L_x_9101:
[----:B------:R-:W-:Y:S05]  /*2b50*/  BSYNC.RECONVERGENT B0 ;  /* 0x0000000000007941 */ /* 0x000fea0003800200 */
.L_x_9098:
[----:B------:R-:W-:Y:S01]  /*2b60*/  ISETP.GE.AND P0, PT, R13, R12, PT ;  /* 0x0000000c0d00720c */ /* 0x000fe20003f06270 */
[----:B------:R-:W-:Y:S01]  /*2b70*/  BSSY.RECONVERGENT B0, `(.L_x_9102) ;  /* 0x0000019000007945 */ /* 0x000fe20003800200 */
[C---:B------:R-:W-:Y:S02]  /*2b80*/  LEA R20, P1, R16.reuse, R172, 0x1 ;  /* 0x000000ac10147211 */ /* 0x040fe400078208ff */
[-C--:B------:R-:W-:Y:S02]  /*2b90*/  ISETP.GE.AND P4, PT, R21, R12.reuse, PT ;  /* 0x0000000c1500720c */ /* 0x080fe40003f86270 */
[----:B------:R-:W-:Y:S01]  /*2ba0*/  LEA.HI.X R21, R16, R173, R18, 0x1, P1 ;  /* 0x000000ad10157211 */ /* 0x000fe200008f0c12 */
[----:B------:R-:W-:Y:S01]  /*2bb0*/  IMAD.SHL.U32 R16, R122, 0x20, RZ ;  /* 0x000000207a107824 */ /* 0x000fe200078e00ff */
[----:B------:R-:W-:Y:S02]  /*2bc0*/  LOP3.LUT R15, R15, 0x8, R122, 0x78, !PT ;  /* 0x000000080f0f7812 */ /* 0x000fe400078e787a */
[----:B------:R-:W-:-:S02]  /*2bd0*/  ISETP.GE.AND P5, PT, R5, R12, PT ;  /* 0x0000000c0500720c */ /* 0x000fc40003fa6270 */
[----:B------:R-:W-:Y:S01]  /*2be0*/  LOP3.LUT R15, R15, 0x38, R0, 0x78, !PT ;  /* 0x000000380f0f7812 */ /* 0x000fe200078e7800 */
[----:B------:R1:W-:Y:S01]  /*2bf0*/  @P0 STS.128 [R179+0x6800], RZ ;  /* 0x006800ffb3000388 */ /* 0x0003e20000000c00 */
[----:B------:R-:W-:Y:S02]  /*2c00*/  LOP3.LUT R162, R14, 0x400, RZ, 0xc0, !PT ;  /* 0x000004000ea27812 */ /* 0x000fe400078ec0ff */
[----:B------:R-:W-:Y:S02]  /*2c10*/  LOP3.LUT R5, R121, 0x7c00, R16, 0xf8, !PT ;  /* 0x00007c0079057812 */ /* 0x000fe400078ef810 */
[-C--:B------:R-:W-:Y:S01]  /*2c20*/  ISETP.GE.AND P6, PT, R7, R12.reuse, PT ;  /* 0x0000000c0700720c */ /* 0x080fe20003fc6270 */
[----:B------:R-:W-:Y:S01]  /*2c30*/  IMAD R162, R15, 0x2, R162 ;  /* 0x000000020fa27824 */ /* 0x000fe200078e02a2 */
[-C--:B------:R-:W-:Y:S01]  /*2c40*/  ISETP.GE.AND P3, PT, R19, R12.reuse, PT ;  /* 0x0000000c1300720c */ /* 0x080fe20003f66270 */
[----:B------:R-:W-:Y:S01]  /*2c50*/  IMAD.IADD R0, R6, 0x1, R5 ;  /* 0x0000000106007824 */ /* 0x000fe200078e0205 */
        /* <DEDUP_REMOVED lines=10> */
.L_x_9103:
[----:B------:R-:W-:Y:S05]  /*2d00*/  BSYNC.RECONVERGENT B0 ;  /* 0x0000000000007941 */ /* 0x000fea0003800200 */
.L_x_9102:
[----:B------:R1:W-:Y:S01]  /*2d10*/  @P6 STS.128 [R179+0x7000], RZ ;  /* 0x007000ffb3006388 */ /* 0x0003e20000000c00 */
[----:B------:R-:W-:Y:S01]  /*2d20*/  BSSY.RECONVERGENT B0, `(.L_x_9104) ;  /* 0x000000d000007945 */ /* 0x000fe20003800200 */
[----:B------:R-:W-:Y:S02]  /*2d30*/  LEA R163, R0, R9, 0x1 ;  /* 0x0000000900a37211 */ /* 0x000fe400078e08ff */
[----:B------:R-:W-:Y:S01]  /*2d40*/  IADD3 R162, PT, PT, R9, R162, RZ ;  /* 0x000000a209a27210 */ /* 0x000fe20007ffe0ff */
        /* <DEDUP_REMOVED lines=10> */
.L_x_9105:
[----:B------:R-:W-:Y:S05]  /*2df0*/  BSYNC.RECONVERGENT B0 ;  /* 0x0000000000007941 */ /* 0x000fea0003800200 */
.L_x_9104:
[----:B------:R1:W-:Y:S01]  /*2e00*/  @P5 STS.128 [R179+0x7800], RZ ;  /* 0x007800ffb3005388 */ /* 0x0003e20000000c00 */
        /* <DEDUP_REMOVED lines=11> */
.L_x_9107:
[----:B------:R-:W-:Y:S05]  /*2ec0*/  BSYNC.RECONVERGENT B0 ;  /* 0x0000000000007941 */ /* 0x000fea0003800200 */
.L_x_9106:
[----:B------:R1:W-:Y:S01]  /*2ed0*/  @P4 STS.128 [R179+0x8000], RZ ;  /* 0x008000ffb3004388 */ /* 0x0003e20000000c00 */
        /* <DEDUP_REMOVED lines=14> */
.L_x_9109:
[----:B------:R-:W-:Y:S05]  /*2fc0*/  BSYNC.RECONVERGENT B0 ;  /* 0x0000000000007941 */ /* 0x000fea0003800200 */
.L_x_9108:
        /* <DEDUP_REMOVED lines=12> */
.L_x_9111:
[----:B------:R-:W-:Y:S05]  /*3090*/  BSYNC.RECONVERGENT B0 ;  /* 0x0000000000007941 */ /* 0x000fea0003800200 */
.L_x_9110:
        /* <DEDUP_REMOVED lines=15> */
.L_x_9113:
[----:B------:R-:W-:Y:S05]  /*3190*/  BSYNC.RECONVERGENT B0 ;  /* 0x0000000000007941 */ /* 0x000fea0003800200 */
.L_x_9112:
[----:B------:R1:W-:Y:S01]  /*31a0*/  @P1 STS.128 [R179+0x9800], RZ ;  /* 0x009800ffb3001388 */ /* 0x0003e20000000c00 */
[----:B------:R-:W-:Y:S04]  /*31b0*/  BSSY.RECONVERGENT B0, `(.L_x_9114) ;  /* 0x000000c000007945 */ /* 0x000fe80003800200 */
[----:B------:R-:W-:Y:S05]  /*31c0*/  @P1 BRA `(.L_x_9115) ;  /* 0x0000000000281947 */ /* 0x000fea0003800000 */
[----:B-----5:R-:W-:-:S13]  /*31d0*/  ISETP.GE.AND P0, PT, R182, R178, PT ;  /* 0x000000b2b600720c */ /* 0x020fda0003f06270 */
        /* <DEDUP_REMOVED lines=9> */
.L_x_9115:
[----:B------:R-:W-:Y:S05]  /*3270*/  BSYNC.RECONVERGENT B0 ;  /* 0x0000000000007941 */ /* 0x000fea0003800200 */
.L_x_9114:
[----:B-1----:R-:W-:Y:S01]  /*3280*/  LDSM.16.M88.4 R20, [R163] ;  /* 0x00000000a314783b */ /* 0x002fe20000000200 */
[----:B------:R-:W-:Y:S01]  /*3290*/  IMAD.MOV.U32 R5, RZ, RZ, 0x20 ;  /* 0x00000020ff057424 */ /* 0x000fe200078e00ff */
[C---:B------:R-:W-:Y:S01]  /*32a0*/  R2P PR, R122.reuse, 0x6 ;  /* 0x000000067a007804 */ /* 0x040fe20000000000 */
[----:B------:R-:W-:Y:S01]  /*32b0*/  IMAD.MOV.U32 R7, RZ, RZ, 0x40 ;  /* 0x00000040ff077424 */ /* 0x000fe200078e00ff */
[----:B------:R-:W1:Y:S01]  /*32c0*/  LDSM.16.M88.4 R60, [R162+0x3000] ;  /* 0x00300000a23c783b */ /* 0x000e620000000200 */
[----:B------:R-:W-:Y:S01]  /*32d0*/  IMAD.SHL.U32 R122, R122, 0x2, RZ ;  /* 0x000000027a7a7824 */ /* 0x000fe200078e00ff */
[----:B------:R-:W-:Y:S01]  /*32e0*/  BSSY.RECONVERGENT B1, `(.L_x_9116) ;  /* 0x000017f000017945 */ /* 0x000fe20003800200 */
[----:B------:R-:W-:Y:S01]  /*32f0*/  SEL R5, R5, 0xffffffe0, !P1 ;  /* 0xffffffe005057807 */ /* 0x000fe20004800000 */
[----:B------:R-:W2:Y:S01]  /*3300*/  LDSM.16.M88.4 R52, [R162+0x3800] ;  /* 0x00380000a234783b */ /* 0x000ea20000000200 */
[----:B------:R-:W-:Y:S02]  /*3310*/  SEL R7, R7, 0xffffffc0, !P2 ;  /* 0xffffffc007077807 */ /* 0x000fe40005000000 */
[----:B------:R-:W-:Y:S01]  /*3320*/  LOP3.LUT R122, R122, 0x6, RZ, 0xc0, !PT ;  /* 0x000000067a7a7812 */ /* 0x000fe200078ec0ff */
[--C-:B------:R-:W-:Y:S01]  /*3330*/  IMAD.IADD R161, R163, 0x1, R5.reuse ;  /* 0x00000001a3a17824 */ /* 0x100fe200078e0205 */
[----:B------:R-:W-:Y:S01]  /*3340*/  LDSM.16.M88.4 R36, [R162+0x4800] ;  /* 0x00480000a224783b */ /* 0x000fe20000000200 */
[----:B------:R-:W-:-:S02]  /*3350*/  IMAD.IADD R157, R162, 0x1, R5 ;  /* 0x00000001a29d7824 */ /* 0x000fc400078e0205 */
[--C-:B------:R-:W-:Y:S01]  /*3360*/  IMAD.IADD R160, R163, 0x1, R7.reuse ;  /* 0x00000001a3a07824 */ /* 0x100fe200078e0207 */
[----:B------:R-:W-:Y:S01]  /*3370*/  LDSM.16.M88.4 R12, [R161] ;  /* 0x00000000a10c783b */ /* 0x000fe20000000200 */
[----:B------:R-:W-:Y:S02]  /*3380*/  IMAD.IADD R156, R162, 0x1, R7 ;  /* 0x00000001a29c7824 */ /* 0x000fe400078e0207 */
[C---:B------:R-:W-:Y:S01]  /*3390*/  IMAD.IADD R159, R5.reuse, 0x1, R160 ;  /* 0x00000001059f7824 */ /* 0x040fe200078e02a0 */
[----:B------:R-:W3:Y:S01]  /*33a0*/  LDSM.16.M88.4 R84, [R157+0x3000] ;  /* 0x003000009d54783b */ /* 0x000ee20000000200 */
[----:B------:R-:W-:-:S03]  /*33b0*/  IMAD.IADD R155, R5, 0x1, R156 ;  /* 0x00000001059b7824 */ /* 0x000fc600078e029c */
[----:B------:R-:W4:Y:S04]  /*33c0*/  LDSM.16.M88.4 R16, [R157+0x3800] ;  /* 0x003800009d10783b */ /* 0x000f280000000200 */
[----:B-----5:R-:W4:Y:S04]  /*33d0*/  LDSM.16.M88.4 R28, [R162+0x5000] ;  /* 0x00500000a21c783b */ /* 0x020f280000000200 */
        /* <DEDUP_REMOVED lines=9> */
[C---:B--2---:R-:W-:Y:S03]  /*3470*/  HMMA.16816.F32.BF16 R56, R20.reuse, R52, RZ ;  /* 0x000000341438723c */ /* 0x044fe600000418ff */
[----:B------:R-:W-:Y:S04]  /*3480*/  LDSM.16.M88.4 R92, [R157+0x4000] ;  /* 0x004000009d5c783b */ /* 0x000fe80000000200 */
[----:B------:R-:W-:Y:S01]  /*3490*/  LDSM.16.M88.4 R116, [R160] ;  /* 0x00000000a074783b */ /* 0x000fe20000000200 */
[----:B------:R-:W-:Y:S03]  /*34a0*/  HMMA.16816.F32.BF16 R52, R20, R54, RZ ;  /* 0x000000361434723c */ /* 0x000fe600000418ff */
[----:B------:R-:W-:Y:S04]  /*34b0*/  LDSM.16.M88.4 R112, [R156+0x2000] ;  /* 0x002000009c70783b */ /* 0x000fe80000000200 */
[----:B------:R-:W-:Y:S01]  /*34c0*/  LDSM.16.M88.4 R108, [R156+0x2800] ;  /* 0x002800009c6c783b */ /* 0x000fe20000000200 */
[C---:B---3--:R-:W-:Y:S03]  /*34d0*/  HMMA.16816.F32.BF16 R64, R12.reuse, R84, R64 ;  /* 0x000000540c40723c */ /* 0x048fe60000041840 */
[----:B------:R-:W0:Y:S05]  /*34e0*/  LDGDEPBAR ;  /* 0x00000000000079af */ /* 0x000e2a0000000000 */
[C---:B------:R-:W-:Y:S01]  /*34f0*/  HMMA.16816.F32.BF16 R60, R12.reuse, R86, R60 ;  /* 0x000000560c3c723c */ /* 0x040fe2000004183c */
[----:B------:R-:W2:Y:S07]  /*3500*/  LDSM.16.M88.4 R84, [R157+0x5000] ;  /* 0x005000009d54783b */ /* 0x000eae0000000200 */
[C---:B----4-:R-:W-:Y:S08]  /*3510*/  HMMA.16816.F32.BF16 R56, R12.reuse, R16, R56 ;  /* 0x000000100c38723c */ /* 0x050ff00000041838 */
[----:B------:R-:W-:Y:S01]  /*3520*/  HMMA.16816.F32.BF16 R52, R12, R18, R52 ;  /* 0x000000120c34723c */ /* 0x000fe20000041834 */
[----:B------:R-:W3:Y:S07]  /*3530*/  LDSM.16.M88.4 R16, [R157+0x5800] ;  /* 0x005800009d10783b */ /* 0x000eee0000000200 */
        /* <DEDUP_REMOVED lines=12> */
[----:B------:R-:W-:Y:S07]  /*3600*/  LDSM.16.M88.4 R104, [R156+0x3000] ;  /* 0x003000009c68783b */ /* 0x000fee0000000200 */
        /* <DEDUP_REMOVED lines=19> */
[C---:B------:R-:W-:Y:S08]  /*3740*/  HMMA.16816.F32.BF16 R80, R116.reuse, R112, R80 ;  /* 0x000000707450723c */ /* 0x040ff00000041850 */
[C---:B------:R-:W-:Y:S08]  /*3750*/  HMMA.16816.F32.BF16 R76, R116.reuse, R114, R76 ;  /* 0x00000072744c723c */ /* 0x040ff0000004184c */
[C---:B------:R-:W-:Y:S08]  /*3760*/  HMMA.16816.F32.BF16 R72, R116.reuse, R108, R72 ;  /* 0x0000006c7448723c */ /* 0x040ff00000041848 */
[C---:B------:R-:W-:Y:S01]  /*3770*/  HMMA.16816.F32.BF16 R68, R116.reuse, R110, R68 ;  /* 0x0000006e7444723c */ /* 0x040fe20000041844 */
[----:B------:R-:W4:Y:S07]  /*3780*/  LDSM.16.M88.4 R108, [R155+0x2800] ;  /* 0x002800009b6c783b */ /* 0x000f2e0000000200 */
[----:B-1----:R-:W-:Y:S01]  /*3790*/  HMMA.16816.F32.BF16 R32, R116, R88, R32 ;  /* 0x000000587420723c */ /* 0x002fe20000041820 */
[----:B------:R-:W-:-:S05]  /*37a0*/  IMAD.IADD R89, R177, 0x1, R122 ;  /* 0x00000001b1597824 */ /* 0x000fca00078e027a */
[C---:B------:R-:W-:Y:S02]  /*37b0*/  ISETP.GE.AND P3, PT, R89.reuse, R120, PT ;  /* 0x000000785900720c */ /* 0x040fe40003f66270 */
[C---:B--2---:R-:W-:Y:S08]  /*37c0*/  HMMA.16816.F32.BF16 R24, R116.reuse, R84, R24 ;  /* 0x000000547418723c */ /* 0x044ff00000041818 */
[----:B------:R-:W-:Y:S01]  /*37d0*/  HMMA.16816.F32.BF16 R20, R116, R86, R20 ;  /* 0x000000567414723c */ /* 0x000fe20000041814 */
[----:B------:R-:W1:Y:S07]  /*37e0*/  LDSM.16.M88.4 R84, [R155+0x3000] ;  /* 0x003000009b54783b */ /* 0x000e6e0000000200 */
[----:B---3--:R-:W-:Y:S01]  /*37f0*/  HMMA.16816.F32.BF16 R80, R16, R12, R80 ;  /* 0x0000000c1050723c */ /* 0x008fe20000041850 */
[----:B------:R-:W-:-:S05]  /*3800*/  VIADD R13, R89, 0x8 ;  /* 0x00000008590d7836 */ /* 0x000fca0000000000 */
[----:B------:R-:W-:Y:S02]  /*3810*/  ISETP.GE.AND P1, PT, R13, R120, PT ;  /* 0x000000780d00720c */ /* 0x000fe40003f26270 */
[----:B------:R-:W-:Y:S01]  /*3820*/  HMMA.16816.F32.BF16 R76, R16, R14, R76 ;  /* 0x0000000e104c723c */ /* 0x000fe2000004184c */
[----:B------:R-:W-:-:S05]  /*3830*/  VIADD R15, R89, 0x1 ;  /* 0x00000001590f7836 */ /* 0x000fca0000000000 */
[----:B------:R-:W-:Y:S02]  /*3840*/  ISETP.GE.AND P2, PT, R15, R120, PT ;  /* 0x000000780f00720c */ /* 0x000fe40003f46270 */
[----:B------:R-:W2:Y:S01]  /*3850*/  LDSM.16.M88.4 R12, [R155+0x3800] ;  /* 0x003800009b0c783b */ /* 0x000ea20000000200 */
[----:B------:R-:W-:Y:S02]  /*3860*/  HMMA.16816.F32.BF16 R64, R116, R104, R64 ;  /* 0x000000687440723c */ /* 0x000fe40000041840 */
[----:B------:R-:W-:-:S06]  /*3870*/  FSEL R88, R80, -INF , !P3 ;  /* 0xff80000050587808 */ /* 0x000fcc0005800000 */
[----:B------:R-:W-:Y:S01]  /*3880*/  HMMA.16816.F32.BF16 R28, R116, R90, R28 ;  /* 0x0000005a741c723c */ /* 0x000fe2000004181c */
[----:B------:R-:W-:Y:S01]  /*3890*/  VIADD R91, R89, 0x9 ;  /* 0x00000009595b7836 */ /* 0x000fe20000000000 */
[----:B------:R-:W-:-:S04]  /*38a0*/  FSEL R90, R81, -INF , !P2 ;  /* 0xff800000515a7808 */ /* 0x000fc80005000000 */
[-C--:B------:R-:W-:Y:S01]  /*38b0*/  ISETP.GE.AND P0, PT, R91, R120.reuse, PT ;  /* 0x000000785b00720c */ /* 0x080fe20003f06270 */
[----:B------:R-:W-:Y:S01]  /*38c0*/  VIADD R91, R89, 0x18 ;  /* 0x00000018595b7836 */ /* 0x000fe20000000000 */
[----:B------:R-:W-:Y:S04]  /*38d0*/  HMMA.16816.F32.BF16 R56, R116, R100, R56 ;  /* 0x000000647438723c */ /* 0x000fe80000041838 */
[----:B------:R-:W-:Y:S01]  /*38e0*/  ISETP.GE.AND P4, PT, R91, R120, PT ;  /* 0x000000785b00720c */ /* 0x000fe20003f86270 */
[----:B------:R-:W-:-:S03]  /*38f0*/  VIADD R91, R89, 0x19 ;  /* 0x00000019595b7836 */ /* 0x000fc60000000000 */
[----:B------:R-:W-:Y:S08]  /*3900*/  HMMA.16816.F32.BF16 R60, R116, R106, R60 ;  /* 0x0000006a743c723c */ /* 0x000ff0000004183c */
[C---:B----4-:R-:W-:Y:S08]  /*3910*/  HMMA.16816.F32.BF16 R68, R16.reuse, R110, R68 ;  /* 0x0000006e1044723c */ /* 0x050ff00000041844 */
[----:B------:R-:W-:Y:S08]  /*3920*/  HMMA.16816.F32.BF16 R72, R16, R108, R72 ;  /* 0x0000006c1048723c */ /* 0x000ff00000041848 */
[----:B------:R-:W-:Y:S03]  /*3930*/  HMMA.16816.F32.BF16 R52, R116, R102, R52 ;  /* 0x000000667434723c */ /* 0x000fe60000041834 */
[----:B------:R-:W-:-:S05]  /*3940*/  FSEL R154, R70, -INF , !P4 ;  /* 0xff800000469a7808 */ /* 0x000fca0006000000 */
[----:B-1----:R-:W-:Y:S01]  /*3950*/  HMMA.16816.F32.BF16 R64, R16, R84, R64 ;  /* 0x000000541040723c */ /* 0x002fe20000041840 */
[----:B------:R-:W-:Y:S02]  /*3960*/  FSEL R85, R76, -INF , !P1 ;  /* 0xff8000004c557808 */ /* 0x000fe40004800000 */
[----:B------:R-:W-:Y:S01]  /*3970*/  FSEL R84, R77, -INF , !P0 ;  /* 0xff8000004d547808 */ /* 0x000fe20004000000 */
[----:B------:R-:W-:-:S04]  /*3980*/  VIADD R77, R89, 0x29 ;  /* 0x00000029594d7836 */ /* 0x000fc80000000000 */
[----:B------:R-:W-:Y:S01]  /*3990*/  HMMA.16816.F32.BF16 R40, R116, R92, R40 ;  /* 0x0000005c7428723c */ /* 0x000fe20000041828 */
[----:B------:R-:W-:Y:S01]  /*39a0*/  FSEL R92, R82, -INF , !P3 ;  /* 0xff800000525c7808 */ /* 0x000fe20005800000 */
[----:B------:R-:W-:Y:S01]  /*39b0*/  VIADD R93, R89, 0x11 ;  /* 0x00000011595d7836 */ /* 0x000fe20000000000 */
[----:B------:R-:W-:Y:S01]  /*39c0*/  ISETP.GE.AND P3, PT, R91, R120, PT ;  /* 0x000000785b00720c */ /* 0x000fe20003f66270 */
[----:B------:R-:W-:-:S03]  /*39d0*/  VIADD R91, R89, 0x20 ;  /* 0x00000020595b7836 */ /* 0x000fc60000000000 */
[-C--:B------:R-:W-:Y:S01]  /*39e0*/  ISETP.GE.AND P5, PT, R93, R120.reuse, PT ;  /* 0x000000785d00720c */ /* 0x080fe20003fa6270 */
[----:B------:R-:W-:Y:S01]  /*39f0*/  HMMA.16816.F32.BF16 R36, R116, R94, R36 ;  /* 0x0000005e7424723c */ /* 0x000fe20000041824 */
[----:B------:R-:W-:Y:S01]  /*3a00*/  VIADD R95, R89, 0x10 ;  /* 0x00000010595f7836 */ /* 0x000fe20000000000 */
[----:B------:R-:W-:Y:S01]  /*3a10*/  FSEL R94, R83, -INF , !P2 ;  /* 0xff800000535e7808 */ /* 0x000fe20005000000 */
[----:B------:R-:W-:Y:S01]  /*3a20*/  VIADD R93, R89, 0x28 ;  /* 0x00000028595d7836 */ /* 0x000fe20000000000 */
[-C--:B------:R-:W-:Y:S01]  /*3a30*/  ISETP.GE.AND P2, PT, R91, R120.reuse, PT ;  /* 0x000000785b00720c */ /* 0x080fe20003f46270 */
[----:B------:R-:W1:Y:S01]  /*3a40*/  LDSM.16.M88.4 R80, [R155+0x4000] ;  /* 0x004000009b50783b */ /* 0x000e620000000200 */
[----:B------:R-:W-:Y:S01]  /*3a50*/  ISETP.GE.AND P6, PT, R95, R120, PT ;  /* 0x000000785f00720c */ /* 0x000fe20003fc6270 */
[C---:B------:R-:W-:Y:S01]  /*3a60*/  VIADD R95, R89.reuse, 0x21 ;  /* 0x00000021595f7836 */ /* 0x040fe20000000000 */
[----:B--2---:R-:W-:Y:S01]  /*3a70*/  HMMA.16816.F32.BF16 R56, R16, R12, R56 ;  /* 0x0000000c1038723c */ /* 0x004fe20000041838 */
[----:B------:R-:W-:Y:S01]  /*3a80*/  VIADD R13, R89, 0x38 ;  /* 0x00000038590d7836 */ /* 0x000fe20000000000 */
[----:B------:R-:W-:-:S02]  /*3a90*/  FSEL R91, R78, -INF , !P1 ;  /* 0xff8000004e5b7808 */ /* 0x000fc40004800000 */
[----:B------:R-:W-:Y:S02]  /*3aa0*/  FSEL R78, R68, -INF , !P4 ;  /* 0xff800000444e7808 */ /* 0x000fe40006000000 */
[----:B------:R-:W-:Y:S02]  /*3ab0*/  FSEL R68, R71, -INF , !P3 ;  /* 0xff80000047447808 */ /* 0x000fe40005800000 */
[----:B------:R-:W-:Y:S01]  /*3ac0*/  HMMA.16816.F32.BF16 R60, R16, R86, R60 ;  /* 0x00000056103c723c */ /* 0x000fe2000004183c */
[----:B------:R-:W-:Y:S01]  /*3ad0*/  FSEL R70, R69, -INF , !P3 ;  /* 0xff80000045467808 */ /* 0x000fe20005800000 */
[----:B------:R-:W-:Y:S01]  /*3ae0*/  VIADD R69, R89, 0x40 ;  /* 0x0000004059457836 */ /* 0x000fe20000000000 */
[----:B------:R-:W-:Y:S01]  /*3af0*/  ISETP.GE.AND P3, PT, R13, R120, PT ;  /* 0x000000780d00720c */ /* 0x000fe20003f66270 */
[----:B------:R-:W-:Y:S01]  /*3b00*/  VIADD R13, R89, 0x39 ;  /* 0x00000039590d7836 */ /* 0x000fe20000000000 */
[----:B------:R-:W-:Y:S02]  /*3b10*/  FSEL R86, R72, -INF , !P6 ;  /* 0xff80000048567808 */ /* 0x000fe40007000000 */
[----:B------:R-:W-:Y:S01]  /*3b20*/  FSEL R152, R75, -INF , !P5 ;  /* 0xff8000004b987808 */ /* 0x000fe20006800000 */
[----:B------:R-:W-:Y:S01]  /*3b30*/  HMMA.16816.F32.BF16 R44, R116, R98, R44 ;  /* 0x00000062742c723c */ /* 0x000fe2000004182c */
[----:B------:R-:W-:-:S02]  /*3b40*/  FSEL R98, R74, -INF , !P6 ;  /* 0xff8000004a627808 */ /* 0x000fc40007000000 */
[----:B------:R-:W-:Y:S02]  /*3b50*/  FSEL R76, R73, -INF , !P5 ;  /* 0xff800000494c7808 */ /* 0x000fe40006800000 */
[----:B------:R-:W2:Y:S01]  /*3b60*/  LDSM.16.M88.4 R72, [R155+0x4800] ;  /* 0x004800009b48783b */ /* 0x000ea20000000200 */
[----:B------:R-:W-:Y:S02]  /*3b70*/  FSEL R202, R66, -INF , !P2 ;  /* 0xff80000042ca7808 */ /* 0x000fe40005000000 */
[----:B------:R-:W-:Y:S01]  /*3b80*/  FSEL R64, R64, -INF , !P2 ;  /* 0xff80000040407808 */ /* 0x000fe20005000000 */
[----:B------:R-:W-:Y:S01]  /*3b90*/  HMMA.16816.F32.BF16 R52, R16, R14, R52 ;  /* 0x0000000e1034723c */ /* 0x000fe20000041834 */
[-C--:B------:R-:W-:Y:S02]  /*3ba0*/  ISETP.GE.AND P2, PT, R13, R120.reuse, PT ;  /* 0x000000780d00720c */ /* 0x080fe40003f46270 */
[----:B------:R-:W3:Y:S01]  /*3bb0*/  LDSM.16.M88.4 R12, [R155+0x5000] ;  /* 0x005000009b0c783b */ /* 0x000ee20000000200 */
[-C--:B------:R-:W-:Y:S01]  /*3bc0*/  ISETP.GE.AND P6, PT, R77, R120.reuse, PT ;  /* 0x000000784d00720c */ /* 0x080fe20003fc6270 */
[----:B------:R-:W-:Y:S01]  /*3bd0*/  VIADD R77, R89, 0x30 ;  /* 0x00000030594d7836 */ /* 0x000fe20000000000 */
[----:B------:R-:W-:-:S02]  /*3be0*/  ISETP.GE.AND P1, PT, R95, R120, PT ;  /* 0x000000785f00720c */ /* 0x000fc40003f26270 */
[----:B------:R-:W-:Y:S01]  /*3bf0*/  HMMA.16816.F32.BF16 R48, R116, R96, R48 ;  /* 0x000000607430723c */ /* 0x000fe20000041830 */
[----:B------:R-:W-:Y:S01]  /*3c00*/  FSEL R198, R61, -INF , !P6 ;  /* 0xff8000003dc67808 */ /* 0x000fe20007000000 */
[----:B------:R-:W-:Y:S01]  /*3c10*/  VIADD R61, R89, 0x49 ;  /* 0x00000049593d7836 */ /* 0x000fe20000000000 */
[----:B------:R-:W-:Y:S02]  /*3c20*/  FSEL R96, R79, -INF , !P0 ;  /* 0xff8000004f607808 */ /* 0x000fe40004000000 */
[-C--:B------:R-:W-:Y:S01]  /*3c30*/  ISETP.GE.AND P5, PT, R77, R120.reuse, PT ;  /* 0x000000784d00720c */ /* 0x080fe20003fa6270 */
[----:B------:R-:W-:Y:S01]  /*3c40*/  VIADD R77, R89, 0x31 ;  /* 0x00000031594d7836 */ /* 0x000fe20000000000 */
[----:B------:R-:W-:Y:S01]  /*3c50*/  ISETP.GE.AND P0, PT, R93, R120, PT ;  /* 0x000000785d00720c */ /* 0x000fe20003f06270 */
[----:B-1----:R-:W-:Y:S01]  /*3c60*/  HMMA.16816.F32.BF16 R44, R16, R82, R44 ;  /* 0x00000052102c723c */ /* 0x002fe2000004182c */
[----:B------:R-:W-:Y:S02]  /*3c70*/  FSEL R192, R58, -INF , !P5 ;  /* 0xff8000003ac07808 */ /* 0x000fe40006800000 */
[----:B------:R-:W-:-:S02]  /*3c80*/  FSEL R190, R56, -INF , !P5 ;  /* 0xff80000038be7808 */ /* 0x000fc40006800000 */
[----:B------:R-:W-:Y:S02]  /*3c90*/  FSEL R206, R62, -INF , !P0 ;  /* 0xff8000003ece7808 */ /* 0x000fe40004000000 */
[----:B------:R-:W-:Y:S02]  /*3ca0*/  FSEL R200, R60, -INF , !P0 ;  /* 0xff8000003cc87808 */ /* 0x000fe40004000000 */
[----:B------:R-:W-:Y:S02]  /*3cb0*/  FSEL R102, R63, -INF , !P6 ;  /* 0xff8000003f667808 */ /* 0x000fe40007000000 */
[-C--:B------:R-:W-:Y:S01]  /*3cc0*/  ISETP.GE.AND P5, PT, R61, R120.reuse, PT ;  /* 0x000000783d00720c */ /* 0x080fe20003fa6270 */
[----:B------:R-:W-:Y:S01]  /*3cd0*/  HMMA.16816.F32.BF16 R48, R16, R80, R48 ;  /* 0x000000501030723c */ /* 0x000fe20000041830 */
[----:B------:R-:W1:Y:S01]  /*3ce0*/  LDSM.16.M88.4 R60, [R155+0x5800] ;  /* 0x005800009b3c783b */ /* 0x000e620000000200 */
[----:B------:R-:W-:Y:S01]  /*3cf0*/  FSEL R104, R65, -INF , !P1 ;  /* 0xff80000041687808 */ /* 0x000fe20004800000 */
[----:B------:R-:W-:Y:S01]  /*3d00*/  VIADD R65, R89, 0x48 ;  /* 0x0000004859417836 */ /* 0x000fe20000000000 */
[----:B------:R-:W-:Y:S01]  /*3d10*/  ISETP.GE.AND P4, PT, R77, R120, PT ;  /* 0x000000784d00720c */ /* 0x000fe20003f86270 */
[----:B------:R-:W-:-:S04]  /*3d20*/  DEPBAR.LE SB0, 0x0 ;  /* 0x000080000000791a */ /* 0x000fc80000000000 */
[C---:B--2---:R-:W-:Y:S01]  /*3d30*/  HMMA.16816.F32.BF16 R40, R16.reuse, R72, R40 ;  /* 0x000000481028723c */ /* 0x044fe20000041828 */
[-C--:B------:R-:W-:Y:S01]  /*3d40*/  ISETP.GE.AND P6, PT, R65, R120.reuse, PT ;  /* 0x000000784100720c */ /* 0x080fe20003fc6270 */
[----:B------:R-:W-:Y:S01]  /*3d50*/  VIADD R65, R89, 0x50 ;  /* 0x0000005059417836 */ /* 0x000fe20000000000 */
[----:B------:R-:W-:Y:S01]  /*3d60*/  FSEL R194, R59, -INF , !P4 ;  /* 0xff8000003bc27808 */ /* 0x000fe20006000000 */
[----:B------:R-:W-:Y:S01]  /*3d70*/  VIADD R59, R89, 0x51 ;  /* 0x00000051593b7836 */ /* 0x000fe20000000000 */
[----:B------:R-:W-:Y:S01]  /*3d80*/  FSEL R118, R57, -INF , !P4 ;  /* 0xff80000039767808 */ /* 0x000fe20006000000 */
[----:B------:R-:W-:Y:S01]  /*3d90*/  VIADD R57, R89, 0x58 ;  /* 0x0000005859397836 */ /* 0x000fe20000000000 */
[----:B------:R-:W-:Y:S01]  /*3da0*/  ISETP.GE.AND P4, PT, R65, R120, PT ;  /* 0x000000784100720c */ /* 0x000fe20003f86270 */
[----:B---3--:R-:W-:Y:S01]  /*3db0*/  HMMA.16816.F32.BF16 R28, R16, R14, R28 ;  /* 0x0000000e101c723c */ /* 0x008fe2000004181c */
[----:B------:R-:W-:Y:S01]  /*3dc0*/  VIADD R15, R89, 0x69 ;  /* 0x00000069590f7836 */ /* 0x000fe20000000000 */
[----:B------:R-:W-:Y:S01]  /*3dd0*/  FSEL R204, R67, -INF , !P1 ;  /* 0xff80000043cc7808 */ /* 0x000fe20004800000 */
[----:B------:R-:W-:Y:S01]  /*3de0*/  VIADD R67, R89, 0x41 ;  /* 0x0000004159437836 */ /* 0x000fe20000000000 */
[----:B------:R-:W-:-:S02]  /*3df0*/  FSEL R148, R47, -INF , !P5 ;  /* 0xff8000002f947808 */ /* 0x000fc40006800000 */
[----:B------:R-:W-:Y:S02]  /*3e00*/  FSEL R146, R45, -INF , !P5 ;  /* 0xff8000002d927808 */ /* 0x000fe40006800000 */
[C---:B------:R-:W-:Y:S01]  /*3e10*/  HMMA.16816.F32.BF16 R36, R16.reuse, R74, R36 ;  /* 0x0000004a1024723c */ /* 0x040fe20000041824 */
[----:B------:R-:W-:Y:S02]  /*3e20*/  FSEL R196, R54, -INF , !P3 ;  /* 0xff80000036c47808 */ /* 0x000fe40005800000 */
[----:B------:R-:W-:Y:S02]  /*3e30*/  FSEL R128, R42, -INF , !P4 ;  /* 0xff8000002a807808 */ /* 0x000fe40006000000 */
[----:B------:R-:W-:Y:S02]  /*3e40*/  FSEL R126, R40, -INF , !P4 ;  /* 0xff800000287e7808 */ /* 0x000fe40006000000 */
[-C--:B------:R-:W-:Y:S01]  /*3e50*/  ISETP.GE.AND P4, PT, R15, R120.reuse, PT ;  /* 0x000000780f00720c */ /* 0x080fe20003f86270 */
[----:B------:R-:W-:Y:S01]  /*3e60*/  HMMA.16816.F32.BF16 R32, R16, R12, R32 ;  /* 0x0000000c1020723c */ /* 0x000fe20000041820 */
[C---:B------:R-:W-:Y:S01]  /*3e70*/  VIADD R13, R89.reuse, 0x68 ;  /* 0x00000068590d7836 */ /* 0x040fe20000000000 */
[----:B------:R-:W-:Y:S01]  /*3e80*/  FSEL R124, R52, -INF , !P3 ;  /* 0xff800000347c7808 */ /* 0x000fe20005800000 */
[----:B------:R-:W-:Y:S01]  /*3e90*/  VIADD R15, R89, 0x71 ;  /* 0x00000071590f7836 */ /* 0x000fe20000000000 */
[----:B------:R-:W-:-:S02]  /*3ea0*/  ISETP.GE.AND P3, PT, R59, R120, PT ;  /* 0x000000783b00720c */ /* 0x000fc40003f66270 */
[-C--:B------:R-:W-:Y:S01]  /*3eb0*/  ISETP.GE.AND P5, PT, R13, R120.reuse, PT ;  /* 0x000000780d00720c */ /* 0x080fe20003fa6270 */
[----:B------:R-:W-:Y:S01]  /*3ec0*/  VIADD R13, R89, 0x70 ;  /* 0x00000070590d7836 */ /* 0x000fe20000000000 */
[C---:B-1----:R-:W-:Y:S01]  /*3ed0*/  HMMA.16816.F32.BF16 R24, R16.reuse, R60, R24 ;  /* 0x0000003c1018723c */ /* 0x042fe20000041818 */
[----:B------:R-:W-:Y:S02]  /*3ee0*/  FSEL R58, R31, -INF , !P4 ;  /* 0xff8000001f3a7808 */ /* 0x000fe40006000000 */
[----:B------:R-:W-:Y:S02]  /*3ef0*/  FSEL R56, R29, -INF , !P4 ;  /* 0xff8000001d387808 */ /* 0x000fe40006000000 */
[-C--:B------:R-:W-:Y:S02]  /*3f00*/  ISETP.GE.AND P0, PT, R67, R120.reuse, PT ;  /* 0x000000784300720c */ /* 0x080fe40003f06270 */
[----:B------:R-:W-:Y:S01]  /*3f10*/  FSEL R134, R55, -INF , !P2 ;  /* 0xff80000037867808 */ /* 0x000fe20005000000 */
[----:B------:R-:W-:Y:S01]  /*3f20*/  HMMA.16816.F32.BF16 R20, R16, R62, R20 ;  /* 0x0000003e1014723c */ /* 0x000fe20000041814 */
[----:B------:R-:W-:Y:S01]  /*3f30*/  FSEL R188, R53, -INF , !P2 ;  /* 0xff80000035bc7808 */ /* 0x000fe20005000000 */
[C---:B------:R-:W-:Y:S01]  /*3f40*/  VIADD R55, R89.reuse, 0x59 ;  /* 0x0000005959377836 */ /* 0x040fe20000000000 */
[----:B------:R-:W-:Y:S01]  /*3f50*/  ISETP.NE.AND P4, PT, R4, 0x1, PT ;  /* 0x000000010400780c */ /* 0x000fe20003f85270 */
[----:B------:R-:W-:Y:S01]  /*3f60*/  VIADD R53, R89, 0x60 ;  /* 0x0000006059357836 */ /* 0x000fe20000000000 */
[----:B------:R-:W-:-:S02]  /*3f70*/  ISETP.GE.AND P1, PT, R69, R120, PT ;  /* 0x000000784500720c */ /* 0x000fc40003f26270 */
[----:B------:R-:W-:Y:S02]  /*3f80*/  FSEL R132, R43, -INF , !P3 ;  /* 0xff8000002b847808 */ /* 0x000fe40005800000 */
[----:B------:R-:W-:Y:S02]  /*3f90*/  FSEL R122, R41, -INF , !P3 ;  /* 0xff800000297a7808 */ /* 0x000fe40005800000 */
        /* <DEDUP_REMOVED lines=50> */
.L_x_9119:
        /* <DEDUP_REMOVED lines=25> */
[----:B------:R-:W-:Y:S02]  /*4450*/  ISETP.GE.AND P2, PT, R0, RZ, PT ;  /* 0x000000ff0000720c */ /* 0x000fe40003f46270 */
[----:B------:R-:W-:-:S07]  /*4460*/  LOP3.LUT R0, RZ, R18, RZ, 0x33, !PT ;  /* 0x00000012ff007212 */ /* 0x000fce00078e33ff */
[----:B------:R-:W-:Y:S02]  /*4470*/  @!P1 IMAD.IADD R19, R19, 0x1, -R14 ;  /* 0x0000000113139824 */ /* 0x000fe400078e0a0e */
[-C--:B------:R-:W-:Y:S01]  /*4480*/  @!P3 IADD3 R13, PT, PT, R13, -R14.reuse, RZ ;  /* 0x8000000e0d0db210 */ /* 0x080fe20007ffe0ff */
[----:B------:R-:W-:Y:S01]  /*4490*/  @!P1 VIADD R15, R15, 0x1 ;  /* 0x000000010f0f9836 */ /* 0x000fe20000000000 */
[----:B------:R-:W-:Y:S01]  /*44a0*/  ISETP.NE.AND P1, PT, R18, RZ, PT ;  /* 0x000000ff1200720c */ /* 0x000fe20003f25270 */
[----:B------:R-:W-:Y:S01]  /*44b0*/  @!P3 VIADD R17, R17, 0x1 ;  /* 0x000000011111b836 */ /* 0x000fe20000000000 */
[-C--:B------:R-:W-:Y:S02]  /*44c0*/  ISETP.GE.U32.AND P5, PT, R19, R14.reuse, PT ;  /* 0x0000000e1300720c */ /* 0x080fe40003fa6070 */
[----:B------:R-:W-:-:S11]  /*44d0*/  ISETP.GE.U32.AND P6, PT, R13, R14, PT ;  /* 0x0000000e0d00720c */ /* 0x000fd60003fc6070 */
[----:B------:R-:W-:Y:S02]  /*44e0*/  @P5 IADD3 R15, PT, PT, R15, 0x1, RZ ;  /* 0x000000010f0f5810 */ /* 0x000fe40007ffe0ff */
[----:B------:R-:W-:-:S03]  /*44f0*/  @P6 VIADD R17, R17, 0x1 ;  /* 0x0000000111116836 */ /* 0x000fc60000000000 */
        /* <DEDUP_REMOVED lines=24> */
.L_x_9120:
[----:B------:R-:W-:Y:S05]  /*4680*/  BSYNC.RECONVERGENT B0 ;  /* 0x0000000000007941 */ /* 0x000fea0003800200 */
.L_x_9118:
[CC--:B------:R-:W-:Y:S01]  /*4690*/  ISETP.GE.AND P2, PT, R182.reuse, R178.reuse, PT ;  /* 0x000000b2b600720c */ /* 0x0c0fe20003f46270 */
[----:B------:R-:W-:Y:S01]  /*46a0*/  BSSY.RECONVERGENT B0, `(.L_x_9121) ;  /* 0x0000041000007945 */ /* 0x000fe20003800200 */
[----:B------:R-:W-:Y:S02]  /*46b0*/  ISETP.GE.AND P0, PT, R182, R178, PT ;  /* 0x000000b2b600720c */ /* 0x000fe40003f06270 */
[----:B------:R-:W-:-:S05]  /*46c0*/  IADD3 R12, P1, PT, R123, R170, RZ ;  /* 0x000000aa7b0c7210 */ /* 0x000fca0007f3e0ff */
[----:B------:R-:W-:-:S04]  /*46d0*/  IMAD.X R13, R8, 0x1, R169, P1 ;  /* 0x00000001080d7824 */ /* 0x000fc800008e06a9 */
[----:B------:R-:W-:Y:S02]  /*46e0*/  @!P2 IMAD.MOV.U32 R171, RZ, RZ, R169 ;  /* 0x000000ffffaba224 */ /* 0x000fe400078e00a9 */
[-C--:B------:R-:W-:Y:S01]  /*46f0*/  @!P0 MOV R16, R12.reuse ;  /* 0x0000000c00108202 */ /* 0x080fe20000000f00 */
[----:B------:R-:W-:Y:S01]  /*4700*/  @!P0 IMAD.MOV.U32 R17, RZ, RZ, R13 ;  /* 0x000000ffff118224 */ /* 0x000fe200078e000d */
[CC--:B------:R-:W-:Y:S01]  /*4710*/  @!P0 LEA R18, P3, R164.reuse, R12.reuse, 0x5 ;  /* 0x0000000ca4128211 */ /* 0x0c0fe200078628ff */
[----:B------:R-:W-:Y:S01]  /*4720*/  @!PT LDS RZ, [RZ] ;  /* 0x00000000fffff984 */ /* 0x000fe20000000800 */
[----:B------:R-:W-:Y:S01]  /*4730*/  @!PT LDS RZ, [RZ] ;  /* 0x00000000fffff984 */ /* 0x000fe20000000800 */
[----:B------:R-:W-:Y:S01]  /*4740*/  @!PT LDS RZ, [RZ] ;  /* 0x00000000fffff984 */ /* 0x000fe20000000800 */
[----:B------:R1:W-:Y:S01]  /*4750*/  @!P2 LDGSTS.E.BYPASS.LTC128B.128 [R179+0x2000], desc[UR4][R170.64] ;  /* 0x02000000aab3afae */ /* 0x0003e2000b981a04 */
[-C--:B------:R-:W-:Y:S01]  /*4760*/  @!P0 MOV R15, R13.reuse ;  /* 0x0000000d000f8202 */ /* 0x080fe20000000f00 */
[----:B------:R-:W-:Y:S01]  /*4770*/  @!P0 IMAD.MOV.U32 R14, RZ, RZ, R12 ;  /* 0x000000ffff0e8224 */ /* 0x000fe200078e000c */
[CC--:B------:R-:W-:Y:S01]  /*4780*/  @!P0 LEA.HI.X R19, R164.reuse, R13.reuse, R165, 0x5, P3 ;  /* 0x0000000da4138211 */ /* 0x0c0fe200018f2ca5 */
[----:B------:R1:W-:Y:S01]  /*4790*/  @P2 STS.128 [R179+0x2000], RZ ;  /* 0x002000ffb3002388 */ /* 0x0003e20000000c00 */
[CC--:B------:R-:W-:Y:S01]  /*47a0*/  @!P0 LEA R22, P2, R164.reuse, R12.reuse, 0x6 ;  /* 0x0000000ca4168211 */ /* 0x0c0fe200078430ff */
[----:B------:R-:W-:Y:S01]  /*47b0*/  @!P0 IMAD R8, R165, 0x60, RZ ;  /* 0x00000060a5088824 */ /* 0x000fe200078e02ff */
[C---:B------:R-:W-:Y:S01]  /*47c0*/  @!P0 LEA R20, P1, R164.reuse, R12, 0x7 ;  /* 0x0000000ca4148211 */ /* 0x040fe200078238ff */
[C---:B------:R-:W-:Y:S01]  /*47d0*/  @!P0 IMAD.WIDE.U32 R16, R164.reuse, 0x60, R16 ;  /* 0x00000060a4108825 */ /* 0x040fe200078e0010 */
[----:B------:R1:W-:Y:S01]  /*47e0*/  @P0 STS.128 [R179+0x2800], RZ ;  /* 0x002800ffb3000388 */ /* 0x0003e20000000c00 */
[----:B------:R-:W-:-:S02]  /*47f0*/  @!P0 LEA.HI.X R23, R164, R13, R165, 0x6, P2 ;  /* 0x0000000da4178211 */ /* 0x000fc400010f34a5 */
[----:B------:R-:W-:Y:S01]  /*4800*/  @!P0 IMAD R0, R165, 0xa0, RZ ;  /* 0x000000a0a5008824 */ /* 0x000fe200078e02ff */
[----:B------:R-:W-:Y:S01]  /*4810*/  @!PT LDS RZ, [RZ] ;  /* 0x00000000fffff984 */ /* 0x000fe20000000800 */
[----:B------:R-:W-:Y:S01]  /*4820*/  @!PT LDS RZ, [RZ] ;  /* 0x00000000fffff984 */ /* 0x000fe20000000800 */
[----:B------:R-:W-:Y:S01]  /*4830*/  @!PT LDS RZ, [RZ] ;  /* 0x00000000fffff984 */ /* 0x000fe20000000800 */
[----:B------:R1:W-:Y:S01]  /*4840*/  @!P0 LDGSTS.E.BYPASS.LTC128B.128 [R179+0x2800], desc[UR4][R12.64] ;  /* 0x028000000cb38fae */ /* 0x0003e2000b981a04 */
[C---:B------:R-:W-:Y:S01]  /*4850*/  @!P0 IMAD.WIDE.U32 R14, R164.reuse, 0xa0, R14 ;  /* 0x000000a0a40e8825 */ /* 0x040fe200078e000e */
[----:B------:R-:W-:Y:S02]  /*4860*/  @!P0 LEA.HI.X R21, R164, R13, R165, 0x7, P1 ;  /* 0x0000000da4158211 */ /* 0x000fe400008f3ca5 */
[----:B------:R1:W-:Y:S01]  /*4870*/  @P0 STS.128 [R179+0x3000], RZ ;  /* 0x003000ffb3000388 */ /* 0x0003e20000000c00 */
[----:B------:R-:W-:Y:S01]  /*4880*/  @!P0 IMAD.IADD R17, R8, 0x1, R17 ;  /* 0x0000000108118824 */ /* 0x000fe200078e0211 */
        /* <DEDUP_REMOVED lines=34> */
.L_x_9122:
[----:B------:R-:W-:Y:S05]  /*4ab0*/  BSYNC.RECONVERGENT B0 ;  /* 0x0000000000007941 */ /* 0x000fea0003800200 */
.L_x_9121:
[----:B------:R-:W0:Y:S02]  /*4ac0*/  LDGDEPBAR ;  /* 0x00000000000079af */ /* 0x000e240000000000 */
.L_x_9117:
[----:B------:R-:W-:Y:S05]  /*4ad0*/  BSYNC.RECONVERGENT B1 ;  /* 0x0000000000017941 */ /* 0x000fea0003800200 */
.L_x_9116:
[----:B------:R-:W3:Y:S01]  /*4ae0*/  LD.E R8, desc[UR4][R2.64+0xdc] ;  /* 0x0000dc0402087980 */ /* 0x000ee2000c101900 */
[----:B-1----:R-:W-:Y:S02]  /*4af0*/  FMNMX3.FTZ R15, R92, R94, R91, !PT ;  /* 0x0000005e5c0f7276 */ /* 0x002fe4000781005b */
        /* <DEDUP_REMOVED lines=37> */
[----:B------:R-:W-:Y:S01]  /*4d50*/  LDSM.16.MT88.4 R20, [R153+0x6800] ;  /* 0x006800009914783b */ /* 0x000fe20000004200 */
[----:B-1----:R-:W-:-:S02]  /*4d60*/  FMNMX.FTZ R15, R14, R15, !PT ;  /* 0x0000000f0e0f7209 */ /* 0x002fc40007810000 */
[----:B--2---:R-:W-:-:S03]  /*4d70*/  FMNMX.FTZ R13, R12, R13, !PT ;  /* 0x0000000d0c0d7209 */ /* 0x004fc60007810000 */
[----:B------:R-:W1:Y:S04]  /*4d80*/  SHFL.BFLY PT, R0, R15, 0x1, 0x1f ;  /* 0x0c201f000f007f89 */ /* 0x000e6800000e0000 */
[----:B------:R-:W2:Y:S01]  /*4d90*/  SHFL.BFLY PT, R100, R13, 0x1, 0x1f ;  /* 0x0c201f000d647f89 */ /* 0x000ea200000e0000 */
[----:B-1----:R-:W-:-:S04]  /*4da0*/  FMNMX.FTZ R0, R15, R0, !PT ;  /* 0x000000000f007209 */ /* 0x002fc80007810000 */
[----:B------:R-:W-:Y:S02]  /*4db0*/  FSETP.NEU.FTZ.AND P0, PT, R0, -INF , PT ;  /* 0xff8000000000780b */ /* 0x000fe40003f1d000 */
[----:B--2---:R-:W-:Y:S01]  /*4dc0*/  FMNMX.FTZ R100, R13, R100, !PT ;  /* 0x000000640d647209 */ /* 0x004fe20007810000 */
[----:B---3--:R-:W-:-:S04]  /*4dd0*/  FMUL.FTZ R29, R8, R0 ;  /* 0x00000000081d7220 */ /* 0x008fc80000410000 */
[----:B------:R-:W-:Y:S01]  /*4de0*/  FMUL.FTZ R33, R8, R100 ;  /* 0x0000006408217220 */ /* 0x000fe20000410000 */
[----:B------:R-:W-:Y:S02]  /*4df0*/  FSEL R29, R29, RZ, P0 ;  /* 0x000000ff1d1d7208 */ /* 0x000fe40000000000 */
[----:B------:R-:W-:-:S03]  /*4e00*/  FSETP.NEU.FTZ.AND P0, PT, R100, -INF , PT ;  /* 0xff8000006400780b */ /* 0x000fc60003f1d000 */
[-CC-:B------:R-:W-:Y:S01]  /*4e10*/  FFMA.FTZ R54, R92, R8.reuse, -R29.reuse ;  /* 0x000000085c367223 */ /* 0x180fe2000001081d */
[-CC-:B------:R-:W-:Y:S01]  /*4e20*/  FFMA.FTZ R43, R94, R8.reuse, -R29.reuse ;  /* 0x000000085e2b7223 */ /* 0x180fe2000001081d */
[----:B------:R-:W-:Y:S01]  /*4e30*/  FSEL R33, R33, RZ, P0 ;  /* 0x000000ff21217208 */ /* 0x000fe20000000000 */
[----:B------:R-:W1:Y:S01]  /*4e40*/  LDSM.16.MT88.4 R92, [R158+0x6000] ;  /* 0x006000009e5c783b */ /* 0x000e620000004200 */
[-CC-:B------:R-:W-:Y:S01]  /*4e50*/  FFMA.FTZ R30, R154, R8.reuse, -R29.reuse ;  /* 0x000000089a1e7223 */ /* 0x180fe2000001081d */
[--C-:B------:R-:W-:Y:S01]  /*4e60*/  FFMA.FTZ R34, R152, R8, -R29.reuse ;  /* 0x0000000898227223 */ /* 0x100fe2000001081d */
[----:B------:R-:W-:Y:S01]  /*4e70*/  IADD3 R154, PT, PT, R5, R158, RZ ;  /* 0x0000009e059a7210 */ /* 0x000fe20007ffe0ff */
[-CC-:B------:R-:W-:Y:S01]  /*4e80*/  FFMA.FTZ R40, R91, R8.reuse, -R29.reuse ;  /* 0x000000085b287223 */ /* 0x180fe2000001081d */
[----:B------:R-:W-:Y:S01]  /*4e90*/  IADD3 R152, PT, PT, R5, R153, RZ ;  /* 0x0000009905987210 */ /* 0x000fe20007ffe0ff */
[-C--:B------:R-:W-:Y:S01]  /*4ea0*/  FFMA.FTZ R37, R96, R8.reuse, -R29 ;  /* 0x0000000860257223 */ /* 0x080fe2000001081d */
[-CC-:B------:R-:W-:Y:S01]  /*4eb0*/  FFMA.FTZ R52, R88, R8.reuse, -R33.reuse ;  /* 0x0000000858347223 */ /* 0x180fe20000010821 */
[-CC-:B------:R-:W-:Y:S01]  /*4ec0*/  FFMA.FTZ R41, R90, R8.reuse, -R33.reuse ;  /* 0x000000085a297223 */ /* 0x180fe20000010821 */
[-CC-:B------:R-:W-:Y:S01]  /*4ed0*/  FFMA.FTZ R39, R85, R8.reuse, -R33.reuse ;  /* 0x0000000855277223 */ /* 0x180fe20000010821 */
[-C--:B------:R-:W-:Y:S01]  /*4ee0*/  FFMA.FTZ R42, R84, R8.reuse, -R33 ;  /* 0x00000008542a7223 */ /* 0x080fe20000010821 */
[----:B------:R-:W2:Y:S01]  /*4ef0*/  LDSM.16.MT88.4 R72, [R154+0x6000] ;  /* 0x006000009a48783b */ /* 0x000ea20000004200 */
[----:B------:R-:W-:Y:S01]  /*4f00*/  MUFU.EX2 R54, R54 ;  /* 0x0000003600367308 */ /* 0x000fe20000000800 */
[-C--:B------:R-:W-:Y:S01]  /*4f10*/  FFMA.FTZ R35, R98, R8.reuse, -R29 ;  /* 0x0000000862237223 */ /* 0x080fe2000001081d */
[-CC-:B------:R-:W-:Y:S01]  /*4f20*/  FFMA.FTZ R38, R86, R8.reuse, -R33.reuse ;  /* 0x0000000856267223 */ /* 0x180fe20000010821 */
[----:B------:R-:W3:Y:S01]  /*4f30*/  LDSM.16.MT88.4 R88, [R153+0x6000] ;  /* 0x006000009958783b */ /* 0x000ee20000004200 */
[-CC-:B------:R-:W-:Y:S01]  /*4f40*/  FFMA.FTZ R9, R76, R8.reuse, -R33.reuse ;  /* 0x000000084c097223 */ /* 0x180fe20000010821 */
[-CC-:B------:R-:W-:Y:S01]  /*4f50*/  FFMA.FTZ R7, R78, R8.reuse, -R33.reuse ;  /* 0x000000084e077223 */ /* 0x180fe20000010821 */
[-C--:B------:R-:W-:Y:S01]  /*4f60*/  FFMA.FTZ R6, R70, R8.reuse, -R33 ;  /* 0x0000000846067223 */ /* 0x080fe20000010821 */
[----:B------:R-:W4:Y:S01]  /*4f70*/  LDSM.16.MT88.4 R12, [R152+0x6000] ;  /* 0x00600000980c783b */ /* 0x000f220000004200 */
[----:B------:R-:W5:Y:S01]  /*4f80*/  MUFU.EX2 R43, R43 ;  /* 0x0000002b002b7308 */ /* 0x000f620000000800 */
[-C--:B------:R-:W-:Y:S01]  /*4f90*/  FFMA.FTZ R5, R68, R8.reuse, -R29 ;  /* 0x0000000844057223 */ /* 0x080fe2000001081d */
[-C--:B------:R-:W-:Y:S01]  /*4fa0*/  FFMA.FTZ R49, R104, R8.reuse, -R33 ;  /* 0x0000000868317223 */ /* 0x080fe20000010821 */
[----:B------:R-:W4:Y:S01]  /*4fb0*/  LDSM.16.MT88.4 R24, [R154+0x6800] ;  /* 0x006800009a18783b */ /* 0x000f220000004200 */
[-CC-:B------:R-:W-:Y:S01]  /*4fc0*/  FFMA.FTZ R62, R202, R8.reuse, -R29.reuse ;  /* 0x00000008ca3e7223 */ /* 0x180fe2000001081d */
[-CC-:B------:R-:W-:Y:S01]  /*4fd0*/  FFMA.FTZ R47, R204, R8.reuse, -R29.reuse ;  /* 0x00000008cc2f7223 */ /* 0x180fe2000001081d */
[-C--:B------:R-:W-:Y:S01]  /*4fe0*/  FFMA.FTZ R45, R206, R8.reuse, -R29 ;  /* 0x00000008ce2d7223 */ /* 0x080fe2000001081d */
        /* <DEDUP_REMOVED lines=9> */
[----:B------:R-:W1:Y:S01]  /*5080*/  MUFU.EX2 R37, R37 ;  /* 0x0000002500257308 */ /* 0x000e620000000800 */
[----:B-----5:R-:W-:Y:S01]  /*5090*/  F2FP.BF16.F32.PACK_AB R85, R43, R54 ;  /* 0x000000362b55723e */ /* 0x020fe200000010ff */
[-CC-:B------:R-:W-:Y:S01]  /*50a0*/  FFMA.FTZ R118, R118, R8.reuse, -R33.reuse ;  /* 0x0000000876767223 */ /* 0x180fe20000010821 */
[-CC-:B------:R-:W-:Y:S01]  /*50b0*/  FFMA.FTZ R124, R124, R8.reuse, -R33.reuse ;  /* 0x000000087c7c7223 */ /* 0x180fe20000010821 */
[-C--:B------:R-:W-:Y:S01]  /*50c0*/  FFMA.FTZ R59, R188, R8.reuse, -R33 ;  /* 0x00000008bc3b7223 */ /* 0x080fe20000010821 */
[-C--:B------:R-:W-:Y:S01]  /*50d0*/  FFMA.FTZ R134, R134, R8.reuse, -R29 ;  /* 0x0000000886867223 */ /* 0x080fe2000001081d */
        /* <DEDUP_REMOVED lines=8> */
[-C--:B------:R-:W-:Y:S01]  /*5160*/  FFMA.FTZ R140, R146, R8.reuse, -R33 ;  /* 0x00000008928c7223 */ /* 0x080fe20000010821 */
[--C-:B------:R-:W-:Y:S01]  /*5170*/  FFMA.FTZ R103, R128, R8, -R29.reuse ;  /* 0x0000000880677223 */ /* 0x100fe2000001081d */
[----:B------:R-:W5:Y:S01]  /*5180*/  MUFU.EX2 R41, R41 ;  /* 0x0000002900297308 */ /* 0x000f620000000800 */
        /* <DEDUP_REMOVED lines=15> */
[----:B------:R-:W1:Y:S01]  /*5280*/  MUFU.EX2 R42, R42 ;  /* 0x0000002a002a7308 */ /* 0x000e620000000800 */
[----:B-----5:R-:W-:Y:S01]  /*5290*/  F2FP.BF16.F32.PACK_AB R84, R41, R52 ;  /* 0x000000342954723e */ /* 0x020fe200000010ff */
[-C--:B------:R-:W-:Y:S01]  /*52a0*/  FFMA.FTZ R113, R56, R8.reuse, -R33 ;  /* 0x0000000838717223 */ /* 0x080fe20000010821 */
[-C--:B------:R-:W-:Y:S01]  /*52b0*/  FFMA.FTZ R115, R58, R8.reuse, -R29 ;  /* 0x000000083a737223 */ /* 0x080fe2000001081d */
[----:B------:R-:W-:Y:S01]  /*52c0*/  FADD.FTZ R117, R54, R43 ;  /* 0x0000002b36757221 */ /* 0x000fe20000010000 */
[----:B------:R-:W-:Y:S01]  /*52d0*/  FADD.FTZ R52, R52, R41 ;  /* 0x0000002934347221 */ /* 0x000fe20000010000 */
[-C--:B------:R-:W-:Y:S01]  /*52e0*/  FFMA.FTZ R43, R50, R8.reuse, -R29 ;  /* 0x00000008322b7223 */ /* 0x080fe2000001081d */
[-C--:B------:R-:W-:Y:S01]  /*52f0*/  FFMA.FTZ R50, R44, R8.reuse, -R33 ;  /* 0x000000082c327223 */ /* 0x080fe20000010821 */
[----:B------:R-:W5:Y:S01]  /*5300*/  MUFU.EX2 R35, R35 ;  /* 0x0000002300237308 */ /* 0x000f620000000800 */
[----:B------:R-:W-:Y:S01]  /*5310*/  FADD.FTZ R44, R40, R117 ;  /* 0x00000075282c7221 */ /* 0x000fe20000010000 */
[-CC-:B------:R-:W-:Y:S01]  /*5320*/  FFMA.FTZ R48, R48, R8.reuse, -R29.reuse ;  /* 0x0000000830307223 */ /* 0x180fe2000001081d */
[-C--:B------:R-:W-:Y:S01]  /*5330*/  FFMA.FTZ R46, R46, R8.reuse, -R29 ;  /* 0x000000082e2e7223 */ /* 0x080fe2000001081d */
[-CC-:B------:R-:W-:Y:S01]  /*5340*/  FFMA.FTZ R36, R36, R8.reuse, -R33.reuse ;  /* 0x0000000824247223 */ /* 0x180fe20000010821 */
[----:B------:R-:W-:Y:S01]  /*5350*/  FADD.FTZ R44, R37, R44 ;  /* 0x0000002c252c7221 */ /* 0x000fe20000010000 */
[----:B------:R-:W-:-:S02]  /*5360*/  FFMA.FTZ R188, R31, R8, -R33 ;  /* 0x000000081fbc7223 */ /* 0x000fc40000010821 */
[----:B------:R-:W2:Y:S01]  /*5370*/  MUFU.EX2 R34, R34 ;  /* 0x0000002200227308 */ /* 0x000ea20000000800 */
[----:B-1----:R-:W-:-:S07]  /*5380*/  F2FP.BF16.F32.PACK_AB R86, R42, R39 ;  /* 0x000000272a56723e */ /* 0x002fce00000010ff */
[----:B------:R-:W-:Y:S01]  /*5390*/  MUFU.EX2 R30, R30 ;  /* 0x0000001e001e7308 */ /* 0x000fe20000000800 */
[----:B------:R-:W-:Y:S01]  /*53a0*/  HMMA.16816.F32.BF16 R96, R84, R92, RZ ;  /* 0x0000005c5460723c */ /* 0x000fe200000418ff */
[----:B-----5:R-:W-:-:S06]  /*53b0*/  FADD.FTZ R37, R35, R44 ;  /* 0x0000002c23257221 */ /* 0x020fcc0000010000 */
[----:B------:R-:W-:Y:S01]  /*53c0*/  MUFU.EX2 R38, R38 ;  /* 0x0000002600267308 */ /* 0x000fe20000000800 */
[----:B------:R-:W-:Y:S01]  /*53d0*/  HMMA.16816.F32.BF16 R92, R84, R94, RZ ;  /* 0x0000005e545c723c */ /* 0x000fe200000418ff */
[----:B--2---:R-:W-:-:S06]  /*53e0*/  FADD.FTZ R37, R34, R37 ;  /* 0x0000002522257221 */ /* 0x004fcc0000010000 */
[----:B------:R-:W1:Y:S01]  /*53f0*/  MUFU.EX2 R9, R9 ;  /* 0x0000000900097308 */ /* 0x000e620000000800 */
[C---:B------:R-:W-:Y:S07]  /*5400*/  HMMA.16816.F32.BF16 R68, R84.reuse, R72, RZ ;  /* 0x000000485444723c */ /* 0x040fee00000418ff */
[----:B------:R-:W-:Y:S01]  /*5410*/  MUFU.EX2 R7, R7 ;  /* 0x0000000700077308 */ /* 0x000fe20000000800 */
[C---:B---3--:R-:W-:Y:S07]  /*5420*/  HMMA.16816.F32.BF16 R76, R84.reuse, R88, RZ ;  /* 0x00000058544c723c */ /* 0x048fee00000418ff */
[----:B------:R-:W2:Y:S01]  /*5430*/  MUFU.EX2 R6, R6 ;  /* 0x0000000600067308 */ /* 0x000ea20000000800 */
[C---:B------:R-:W-:Y:S07]  /*5440*/  HMMA.16816.F32.BF16 R72, R84.reuse, R74, RZ ;  /* 0x0000004a5448723c */ /* 0x040fee00000418ff */
[----:B------:R-:W3:Y:S01]  /*5450*/  MUFU.EX2 R5, R5 ;  /* 0x0000000500057308 */ /* 0x000ee20000000800 */
[C---:B------:R-:W-:Y:S07]  /*5460*/  HMMA.16816.F32.BF16 R88, R84.reuse, R90, RZ ;  /* 0x0000005a5458723c */ /* 0x040fee00000418ff */
[----:B------:R-:W-:Y:S01]  /*5470*/  MUFU.EX2 R62, R62 ;  /* 0x0000003e003e7308 */ /* 0x000fe20000000800 */
[----:B----4-:R-:W-:Y:S01]  /*5480*/  HMMA.16816.F32.BF16 R80, R84, R12, RZ ;  /* 0x0000000c5450723c */ /* 0x010fe200000418ff */
[----:B-1----:R-:W-:-:S02]  /*5490*/  F2FP.BF16.F32.PACK_AB R12, R9, R38 ;  /* 0x00000026090c723e */ /* 0x002fc400000010ff */
[----:B------:R-:W-:-:S04]  /*54a0*/  F2FP.BF16.F32.PACK_AB R13, R34, R35 ;  /* 0x00000023220d723e */ /* 0x000fc800000010ff */
[----:B------:R-:W-:Y:S01]  /*54b0*/  MUFU.EX2 R47, R47 ;  /* 0x0000002f002f7308 */ /* 0x000fe20000000800 */
[----:B------:R-:W-:Y:S01]  /*54c0*/  HMMA.16816.F32.BF16 R84, R84, R14, RZ ;  /* 0x0000000e5454723c */ /* 0x000fe200000418ff */
[----:B--2---:R-:W-:Y:S02]  /*54d0*/  F2FP.BF16.F32.PACK_AB R14, R6, R7 ;  /* 0x00000007060e723e */ /* 0x004fe400000010ff */
[----:B---3--:R-:W-:Y:S01]  /*54e0*/  F2FP.BF16.F32.PACK_AB R15, R5, R30 ;  /* 0x0000001e050f723e */ /* 0x008fe200000010ff */
[----:B------:R-:W-:-:S03]  /*54f0*/  FADD.FTZ R30, R30, R37 ;  /* 0x000000251e1e7221 */ /* 0x000fc60000010000 */
[----:B------:R-:W-:Y:S01]  /*5500*/  MUFU.EX2 R45, R45 ;  /* 0x0000002d002d7308 */ /* 0x000fe20000000800 */
[----:B------:R-:W-:Y:S02]  /*5510*/  FADD.FTZ R5, R5, R30 ;  /* 0x0000001e05057221 */ /* 0x000fe40000010000 */
        /* <DEDUP_REMOVED lines=22> */
[----:B----4-:R-:W-:Y:S01]  /*5680*/  F2FP.BF16.F32.PACK_AB R14, R51, R104 ;  /* 0x00000068330e723e */ /* 0x010fe200000010ff */
[----:B------:R-:W-:Y:S01]  /*5690*/  FADD.FTZ R62, R62, R5 ;  /* 0x000000053e3e7221 */ /* 0x000fe20000010000 */
        /* <DEDUP_REMOVED lines=26> */
[----:B------:R-:W-:Y:S02]  /*5840*/  MUFU.EX2 R65, R65 ;  /* 0x0000004100417308 */ /* 0x000fe40000000800 */
[C---:B-----5:R-:W-:Y:S06]  /*5850*/  HMMA.16816.F32.BF16 R96, R12.reuse, R24, R96 ;  /* 0x000000180c60723c */ /* 0x060fec0000041860 */
[----:B------:R-:W2:Y:S02]  /*5860*/  MUFU.EX2 R142, R142 ;  /* 0x0000008e008e7308 */ /* 0x000ea40000000800 */
[C---:B------:R-:W-:Y:S01]  /*5870*/  HMMA.16816.F32.BF16 R92, R12.reuse, R26, R92 ;  /* 0x0000001a0c5c723c */ /* 0x040fe2000004185c */
[----:B------:R-:W-:Y:S05]  /*5880*/  LDSM.16.MT88.4 R24, [R154+0x8000] ;  /* 0x008000009a18783b */ /* 0x000fea0000004200 */
[----:B------:R-:W-:Y:S02]  /*5890*/  MUFU.EX2 R67, R67 ;  /* 0x0000004300437308 */ /* 0x000fe40000000800 */
[C---:B-1----:R-:W-:Y:S06]  /*58a0*/  HMMA.16816.F32.BF16 R68, R12.reuse, R16, R68 ;  /* 0x000000100c44723c */ /* 0x042fec0000041844 */
[----:B------:R-:W1:Y:S02]  /*58b0*/  MUFU.EX2 R140, R140 ;  /* 0x0000008c008c7308 */ /* 0x000e640000000800 */
[C---:B------:R-:W-:Y:S01]  /*58c0*/  HMMA.16816.F32.BF16 R72, R12.reuse, R18, R72 ;  /* 0x000000120c48723c */ /* 0x040fe20000041848 */
[----:B------:R-:W4:Y:S05]  /*58d0*/  LDSM.16.MT88.4 R16, [R152+0x7800] ;  /* 0x007800009810783b */ /* 0x000f2a0000004200 */
[----:B------:R-:W-:Y:S02]  /*58e0*/  MUFU.EX2 R103, R103 ;  /* 0x0000006700677308 */ /* 0x000fe40000000800 */
[C---:B---3--:R-:W-:Y:S06]  /*58f0*/  HMMA.16816.F32.BF16 R76, R12.reuse, R20, R76 ;  /* 0x000000140c4c723c */ /* 0x048fec000004184c */
[----:B------:R-:W-:Y:S02]  /*5900*/  MUFU.EX2 R128, R128 ;  /* 0x0000008000807308 */ /* 0x000fe40000000800 */
[C---:B------:R-:W-:Y:S01]  /*5910*/  HMMA.16816.F32.BF16 R88, R12.reuse, R22, R88 ;  /* 0x000000160c58723c */ /* 0x040fe20000041858 */
[----:B------:R-:W3:Y:S05]  /*5920*/  LDSM.16.MT88.4 R20, [R158+0x8000] ;  /* 0x008000009e14783b */ /* 0x000eea0000004200 */
[----:B------:R-:W-:Y:S08]  /*5930*/  MUFU.EX2 R101, R101 ;  /* 0x0000006500657308 */ /* 0x000ff00000000800 */
[----:B------:R-:W-:Y:S08]  /*5940*/  MUFU.EX2 R105, R105 ;  /* 0x0000006900697308 */ /* 0x000ff00000000800 */
[----:B------:R-:W5:Y:S01]  /*5950*/  MUFU.EX2 R122, R122 ;  /* 0x0000007a007a7308 */ /* 0x000f620000000800 */
[C---:B----4-:R-:W-:Y:S07]  /*5960*/  HMMA.16816.F32.BF16 R80, R12.reuse, R16, R80 ;  /* 0x000000100c50723c */ /* 0x050fee0000041850 */
[----:B------:R-:W-:Y:S01]  /*5970*/  MUFU.EX2 R107, R107 ;  /* 0x0000006b006b7308 */ /* 0x000fe20000000800 */
[----:B------:R-:W-:Y:S01]  /*5980*/  HMMA.16816.F32.BF16 R84, R12, R18, R84 ;  /* 0x000000120c54723c */ /* 0x000fe20000041854 */
[----:B------:R-:W4:Y:S01]  /*5990*/  LDSM.16.MT88.4 R16, [R153+0x8000] ;  /* 0x008000009910783b */ /* 0x000f220000004200 */
[----:B--2---:R-:W-:-:S02]  /*59a0*/  F2FP.BF16.F32.PACK_AB R12, R142, R65 ;  /* 0x000000418e0c723e */ /* 0x004fc400000010ff */
[----:B------:R-:W-:-:S03]  /*59b0*/  F2FP.BF16.F32.PACK_AB R13, R61, R138 ;  /* 0x0000008a3d0d723e */ /* 0x000fc600000010ff */
[----:B------:R-:W2:Y:S01]  /*59c0*/  MUFU.EX2 R114, R114 ;  /* 0x0000007200727308 */ /* 0x000ea20000000800 */
[----:B-1----:R-:W-:Y:S02]  /*59d0*/  F2FP.BF16.F32.PACK_AB R14, R140, R67 ;  /* 0x000000438c0e723e */ /* 0x002fe400000010ff */
[----:B------:R-:W-:-:S05]  /*59e0*/  F2FP.BF16.F32.PACK_AB R15, R148, R63 ;  /* 0x0000003f940f723e */ /* 0x000fca00000010ff */
[----:B------:R-:W1:Y:S02]  /*59f0*/  MUFU.EX2 R116, R116 ;  /* 0x0000007400747308 */ /* 0x000e640000000800 */
[C---:B---3--:R-:W-:Y:S06]  /*5a00*/  HMMA.16816.F32.BF16 R96, R12.reuse, R20, R96 ;  /* 0x000000140c60723c */ /* 0x048fec0000041860 */
[----:B------:R-:W-:Y:S02]  /*5a10*/  MUFU.EX2 R109, R109 ;  /* 0x0000006d006d7308 */ /* 0x000fe40000000800 */
[C---:B------:R-:W-:Y:S01]  /*5a20*/  HMMA.16816.F32.BF16 R92, R12.reuse, R22, R92 ;  /* 0x000000160c5c723c */ /* 0x040fe2000004185c */
[----:B------:R-:W3:Y:S05]  /*5a30*/  LDSM.16.MT88.4 R20, [R152+0x8000] ;  /* 0x008000009814783b */ /* 0x000eea0000004200 */
[----:B------:R-:W-:Y:S02]  /*5a40*/  MUFU.EX2 R110, R110 ;  /* 0x0000006e006e7308 */ /* 0x000fe40000000800 */
[C---:B------:R-:W-:Y:S06]  /*5a50*/  HMMA.16816.F32.BF16 R68, R12.reuse, R24, R68 ;  /* 0x000000180c44723c */ /* 0x040fec0000041844 */
[----:B------:R-:W-:Y:S02]  /*5a60*/  MUFU.EX2 R108, R108 ;  /* 0x0000006c006c7308 */ /* 0x000fe40000000800 */
[C---:B------:R-:W-:Y:S01]  /*5a70*/  HMMA.16816.F32.BF16 R72, R12.reuse, R26, R72 ;  /* 0x0000001a0c48723c */ /* 0x040fe20000041848 */
[----:B------:R-:W1:Y:S05]  /*5a80*/  LDSM.16.MT88.4 R24, [R158+0x8800] ;  /* 0x008800009e18783b */ /* 0x000e6a0000004200 */
[----:B------:R-:W-:Y:S02]  /*5a90*/  MUFU.EX2 R106, R106 ;  /* 0x0000006a006a7308 */ /* 0x000fe40000000800 */
[C---:B----4-:R-:W-:Y:S06]  /*5aa0*/  HMMA.16816.F32.BF16 R76, R12.reuse, R16, R76 ;  /* 0x000000100c4c723c */ /* 0x050fec000004184c */
[----:B------:R-:W4:Y:S02]  /*5ab0*/  MUFU.EX2 R111, R111 ;  /* 0x0000006f006f7308 */ /* 0x000f240000000800 */
[C---:B------:R-:W-:Y:S01]  /*5ac0*/  HMMA.16816.F32.BF16 R88, R12.reuse, R18, R88 ;  /* 0x000000120c58723c */ /* 0x040fe20000041858 */
[----:B------:R-:W4:Y:S05]  /*5ad0*/  LDSM.16.MT88.4 R16, [R154+0x8800] ;  /* 0x008800009a10783b */ /* 0x000f2a0000004200 */
[----:B------:R-:W-:Y:S02]  /*5ae0*/  MUFU.EX2 R60, R60 ;  /* 0x0000003c003c7308 */ /* 0x000fe40000000800 */
[C---:B---3--:R-:W-:Y:S06]  /*5af0*/  HMMA.16816.F32.BF16 R80, R12.reuse, R20, R80 ;  /* 0x000000140c50723c */ /* 0x048fec0000041850 */
[----:B------:R-:W3:Y:S02]  /*5b00*/  MUFU.EX2 R113, R113 ;  /* 0x0000007100717308 */ /* 0x000ee40000000800 */
[----:B------:R-:W-:Y:S01]  /*5b10*/  HMMA.16816.F32.BF16 R84, R12, R22, R84 ;  /* 0x000000160c54723c */ /* 0x000fe20000041854 */
[----:B-----5:R-:W-:Y:S01]  /*5b20*/  F2FP.BF16.F32.PACK_AB R12, R122, R105 ;  /* 0x000000697a0c723e */ /* 0x020fe200000010ff */
[----:B------:R-:W5:Y:S01]  /*5b30*/  LDSM.16.MT88.4 R20, [R153+0x8800] ;  /* 0x008800009914783b */ /* 0x000f620000004200 */
[----:B------:R-:W-:-:S02]  /*5b40*/  F2FP.BF16.F32.PACK_AB R13, R128, R103 ;  /* 0x00000067800d723e */ /* 0x000fc400000010ff */
[----:B--2---:R-:W-:Y:S01]  /*5b50*/  F2FP.BF16.F32.PACK_AB R14, R114, R107 ;  /* 0x0000006b720e723e */ /* 0x004fe200000010ff */
[----:B------:R-:W2:Y:S01]  /*5b60*/  MUFU.EX2 R115, R115 ;  /* 0x0000007300737308 */ /* 0x000ea20000000800 */
[----:B-1----:R-:W-:-:S07]  /*5b70*/  F2FP.BF16.F32.PACK_AB R15, R116, R101 ;  /* 0x00000065740f723e */ /* 0x002fce00000010ff */
[C---:B------:R-:W-:Y:S01]  /*5b80*/  HMMA.16816.F32.BF16 R96, R12.reuse, R24, R96 ;  /* 0x000000180c60723c */ /* 0x040fe20000041860 */
[----:B------:R-:W-:Y:S07]  /*5b90*/  MUFU.EX2 R43, R43 ;  /* 0x0000002b002b7308 */ /* 0x000fee0000000800 */
[C---:B------:R-:W-:Y:S01]  /*5ba0*/  HMMA.16816.F32.BF16 R92, R12.reuse, R26, R92 ;  /* 0x0000001a0c5c723c */ /* 0x040fe2000004185c */
[----:B------:R-:W-:Y:S01]  /*5bb0*/  LDSM.16.MT88.4 R24, [R153+0x9000] ;  /* 0x009000009918783b */ /* 0x000fe20000004200 */
[----:B------:R-:W-:Y:S06]  /*5bc0*/  MUFU.EX2 R48, R48 ;  /* 0x0000003000307308 */ /* 0x000fec0000000800 */
[C---:B----4-:R-:W-:Y:S02]  /*5bd0*/  HMMA.16816.F32.BF16 R68, R12.reuse, R16, R68 ;  /* 0x000000100c44723c */ /* 0x050fe40000041844 */
[----:B------:R-:W-:Y:S06]  /*5be0*/  MUFU.EX2 R41, R46 ;  /* 0x0000002e00297308 */ /* 0x000fec0000000800 */
[C---:B------:R-:W-:Y:S01]  /*5bf0*/  HMMA.16816.F32.BF16 R72, R12.reuse, R18, R72 ;  /* 0x000000120c48723c */ /* 0x040fe20000041848 */
[----:B------:R-:W1:Y:S01]  /*5c00*/  LDSM.16.MT88.4 R16, [R152+0x8800] ;  /* 0x008800009810783b */ /* 0x000e620000004200 */
[----:B------:R-:W-:Y:S06]  /*5c10*/  MUFU.EX2 R40, R50 ;  /* 0x0000003200287308 */ /* 0x000fec0000000800 */
[C---:B-----5:R-:W-:Y:S02]  /*5c20*/  HMMA.16816.F32.BF16 R76, R12.reuse, R20, R76 ;  /* 0x000000140c4c723c */ /* 0x060fe4000004184c */
[----:B------:R-:W4:Y:S06]  /*5c30*/  MUFU.EX2 R35, R36 ;  /* 0x0000002400237308 */ /* 0x000f2c0000000800 */
[C---:B------:R-:W-:Y:S01]  /*5c40*/  HMMA.16816.F32.BF16 R88, R12.reuse, R22, R88 ;  /* 0x000000160c58723c */ /* 0x040fe20000041858 */
[----:B------:R-:W5:Y:S01]  /*5c50*/  LDSM.16.MT88.4 R20, [R158+0x9000] ;  /* 0x009000009e14783b */ /* 0x000f620000004200 */
[----:B------:R-:W-:Y:S06]  /*5c60*/  MUFU.EX2 R188, R188 ;  /* 0x000000bc00bc7308 */ /* 0x000fec0000000800 */
[C---:B-1----:R-:W-:Y:S08]  /*5c70*/  HMMA.16816.F32.BF16 R80, R12.reuse, R16, R80 ;  /* 0x000000100c50723c */ /* 0x042ff00000041850 */
[----:B------:R-:W-:Y:S01]  /*5c80*/  HMMA.16816.F32.BF16 R84, R12, R18, R84 ;  /* 0x000000120c54723c */ /* 0x000fe20000041854 */
[----:B------:R-:W1:Y:S01]  /*5c90*/  LDSM.16.MT88.4 R16, [R154+0x9000] ;  /* 0x009000009a10783b */ /* 0x000e620000004200 */
[----:B------:R-:W-:-:S02]  /*5ca0*/  F2FP.BF16.F32.PACK_AB R12, R111, R106 ;  /* 0x0000006a6f0c723e */ /* 0x000fc400000010ff */
[----:B------:R-:W-:Y:S02]  /*5cb0*/  F2FP.BF16.F32.PACK_AB R13, R110, R109 ;  /* 0x0000006d6e0d723e */ /* 0x000fe400000010ff */
[----:B---3--:R-:W-:Y:S02]  /*5cc0*/  F2FP.BF16.F32.PACK_AB R14, R113, R60 ;  /* 0x0000003c710e723e */ /* 0x008fe400000010ff */
[----:B--2---:R-:W-:-:S07]  /*5cd0*/  F2FP.BF16.F32.PACK_AB R15, R115, R108 ;  /* 0x0000006c730f723e */ /* 0x004fce00000010ff */
[C---:B-----5:R-:W-:Y:S08]  /*5ce0*/  HMMA.16816.F32.BF16 R96, R12.reuse, R20, R96 ;  /* 0x000000140c60723c */ /* 0x060ff00000041860 */
[C---:B------:R-:W-:Y:S01]  /*5cf0*/  HMMA.16816.F32.BF16 R92, R12.reuse, R22, R92 ;  /* 0x000000160c5c723c */ /* 0x040fe2000004185c */
[----:B------:R-:W2:Y:S07]  /*5d00*/  LDSM.16.MT88.4 R20, [R152+0x9000] ;  /* 0x009000009814783b */ /* 0x000eae0000004200 */
[C---:B------:R-:W-:Y:S08]  /*5d10*/  HMMA.16816.F32.BF16 R76, R12.reuse, R24, R76 ;  /* 0x000000180c4c723c */ /* 0x040ff0000004184c */
[C---:B------:R-:W-:Y:S01]  /*5d20*/  HMMA.16816.F32.BF16 R88, R12.reuse, R26, R88 ;  /* 0x0000001a0c58723c */ /* 0x040fe20000041858 */
[----:B------:R-:W-:Y:S07]  /*5d30*/  LDSM.16.MT88.4 R24, [R154+0x9800] ;  /* 0x009800009a18783b */ /* 0x000fee0000004200 */
[----:B-1----:R-:W-:Y:S01]  /*5d40*/  HMMA.16816.F32.BF16 R68, R12, R16, R68 ;  /* 0x000000100c44723c */ /* 0x002fe20000041844 */
[----:B------:R-:W-:-:S04]  /*5d50*/  FADD.FTZ R17, R39, R52 ;  /* 0x0000003427117221 */ /* 0x000fc80000010000 */
[----:B------:R-:W-:-:S03]  /*5d60*/  FADD.FTZ R17, R42, R17 ;  /* 0x000000112a117221 */ /* 0x000fc60000010000 */
[----:B------:R-:W-:Y:S01]  /*5d70*/  HMMA.16816.F32.BF16 R72, R12, R18, R72 ;  /* 0x000000120c48723c */ /* 0x000fe20000041848 */
[----:B------:R-:W-:Y:S01]  /*5d80*/  FADD.FTZ R16, R38, R17 ;  /* 0x0000001126107221 */ /* 0x000fe20000010000 */
[----:B------:R-:W-:-:S03]  /*5d90*/  FFMA.FTZ R38, R32, R8, -R33 ;  /* 0x0000000820267223 */ /* 0x000fc60000010821 */
[----:B------:R-:W-:Y:S02]  /*5da0*/  FADD.FTZ R32, R9, R16 ;  /* 0x0000001009207221 */ /* 0x000fe40000010000 */
[----:B------:R-:W1:Y:S01]  /*5db0*/  LDSM.16.MT88.4 R16, [R158+0x9800] ;  /* 0x009800009e10783b */ /* 0x000e620000004200 */
[----:B------:R-:W3:Y:S01]  /*5dc0*/  MUFU.EX2 R9, R38 ;  /* 0x0000002600097308 */ /* 0x000ee20000000800 */
[----:B------:R-:W-:Y:S01]  /*5dd0*/  FADD.FTZ R7, R7, R32 ;  /* 0x0000002007077221 */ /* 0x000fe20000010000 */
[----:B--2---:R-:W-:Y:S03]  /*5de0*/  HMMA.16816.F32.BF16 R80, R12, R20, R80 ;  /* 0x000000140c50723c */ /* 0x004fe60000041850 */
[----:B------:R-:W-:Y:S01]  /*5df0*/  FADD.FTZ R7, R6, R7 ;  /* 0x0000000706077221 */ /* 0x000fe20000010000 */
[----:B------:R-:W-:Y:S01]  /*5e00*/  FFMA.FTZ R6, R28, R8, -R29 ;  /* 0x000000081c067223 */ /* 0x000fe2000001081d */
[----:B------:R-:W-:-:S02]  /*5e10*/  FADD.FTZ R8, R47, R62 ;  /* 0x0000003e2f087221 */ /* 0x000fc40000010000 */
[----:B------:R-:W-:Y:S01]  /*5e20*/  FADD.FTZ R64, R64, R7 ;  /* 0x0000000740407221 */ /* 0x000fe20000010000 */
[----:B------:R-:W-:Y:S01]  /*5e30*/  HMMA.16816.F32.BF16 R84, R12, R22, R84 ;  /* 0x000000160c54723c */ /* 0x000fe20000041854 */
[----:B------:R-:W-:Y:S01]  /*5e40*/  FADD.FTZ R5, R45, R8 ;  /* 0x000000082d057221 */ /* 0x000fe20000010000 */
[----:B------:R-:W2:Y:S01]  /*5e50*/  MUFU.EX2 R6, R6 ;  /* 0x0000000600067308 */ /* 0x000ea20000000800 */
[----:B------:R-:W-:Y:S01]  /*5e60*/  FADD.FTZ R49, R49, R64 ;  /* 0x0000004031317221 */ /* 0x000fe20000010000 */
[----:B----4-:R-:W-:Y:S01]  /*5e70*/  F2FP.BF16.F32.PACK_AB R12, R35, R40 ;  /* 0x00000028230c723e */ /* 0x010fe200000010ff */
[----:B------:R-:W-:Y:S01]  /*5e80*/  FADD.FTZ R5, R102, R5 ;  /* 0x0000000566057221 */ /* 0x000fe20000010000 */
[----:B------:R-:W-:Y:S01]  /*5e90*/  F2FP.BF16.F32.PACK_AB R13, R48, R43 ;  /* 0x0000002b300d723e */ /* 0x000fe200000010ff */
[----:B------:R-:W-:Y:S01]  /*5ea0*/  FADD.FTZ R104, R104, R49 ;  /* 0x0000003168687221 */ /* 0x000fe20000010000 */
[----:B---3--:R-:W-:Y:S01]  /*5eb0*/  F2FP.BF16.F32.PACK_AB R14, R188, R9 ;  /* 0x00000009bc0e723e */ /* 0x008fe200000010ff */
[----:B------:R-:W-:Y:S01]  /*5ec0*/  FADD.FTZ R8, R120, R5 ;  /* 0x0000000578087221 */ /* 0x000fe20000010000 */
[----:B------:R-:W3:Y:S01]  /*5ed0*/  LDSM.16.MT88.4 R20, [R153+0x9800] ;  /* 0x009800009914783b */ /* 0x000ee20000004200 */
[----:B------:R-:W-:-:S02]  /*5ee0*/  FADD.FTZ R104, R51, R104 ;  /* 0x0000006833687221 */ /* 0x000fc40000010000 */
[----:B------:R-:W-:Y:S02]  /*5ef0*/  FADD.FTZ R8, R55, R8 ;  /* 0x0000000837087221 */ /* 0x000fe40000010000 */
[----:B------:R-:W-:Y:S02]  /*5f00*/  FADD.FTZ R5, R57, R104 ;  /* 0x0000006839057221 */ /* 0x000fe40000010000 */
[----:B------:R-:W-:Y:S02]  /*5f10*/  FADD.FTZ R53, R53, R8 ;  /* 0x0000000835357221 */ /* 0x000fe40000010000 */
[----:B------:R-:W-:Y:S01]  /*5f20*/  FADD.FTZ R5, R118, R5 ;  /* 0x0000000576057221 */ /* 0x000fe20000010000 */
[----:B--2---:R-:W-:-:S03]  /*5f30*/  F2FP.BF16.F32.PACK_AB R15, R6, R41 ;  /* 0x00000029060f723e */ /* 0x004fc600000010ff */
        /* <DEDUP_REMOVED lines=46> */
[----:B------:R-:W-:Y:S01]  /*6220*/  IMAD.MOV.U32 R105, RZ, RZ, R0 ;  /* 0x000000ffff697224 */ /* 0x000fe200078e0000 */
[C---:B------:R-:W-:Y:S01]  /*6230*/  IADD3 R186, PT, PT, -R4.reuse, 0x1, RZ ;  /* 0x0000000104ba7810 */ /* 0x040fe20007ffe1ff */
[----:B------:R-:W-:Y:S01]  /*6240*/  IMAD.MOV.U32 R103, RZ, RZ, R100 ;  /* 0x000000ffff677224 */ /* 0x000fe200078e0064 */
[----:B------:R-:W-:Y:S01]  /*6250*/  ISETP.NE.AND.EX P2, PT, R11, RZ, PT, P2 ;  /* 0x000000ff0b00720c */ /* 0x000fe20003f45320 */
[----:B------:R-:W-:-:S12]  /*6260*/  VIADD R187, R4, 0xfffffffe ;  /* 0xfffffffe04bb7836 */ /* 0x000fd80000000000 */
.L_x_9130:
[-C--:B------:R-:W-:Y:S01]  /*6270*/  ISETP.GE.AND P1, PT, R182, R178.reuse, PT ;  /* 0x000000b2b600720c */ /* 0x080fe20003f26270 */
[----:B------:R-:W-:Y:S04]  /*6280*/  DEPBAR.LE SB0, 0x0 ;  /* 0x000080000000791a */ /* 0x000fe80000000000 */
[----:B------:R-:W-:Y:S05]  /*6290*/  WARPSYNC.ALL ;  /* 0x0000000000007948 */ /* 0x000fea0003800000 */
[----:B------:R-:W-:Y:S01]  /*62a0*/  BAR.SYNC.DEFER_BLOCKING 0x0 ;  /* 0x0000000000007b1d */ /* 0x000fe20000010000 */
[----:B------:R-:W-:Y:S02]  /*62b0*/  @!P2 IMAD.MOV.U32 R5, RZ, RZ, RZ ;  /* 0x000000ffff05a224 */ /* 0x000fe400078e00ff */
[----:B------:R-:W-:Y:S02]  /*62c0*/  IMAD.MOV.U32 R4, RZ, RZ, R172 ;  /* 0x000000ffff047224 */ /* 0x000fe400078e00ac */
[----:B------:R-:W-:Y:S01]  /*62d0*/  IMAD.MOV.U32 R0, RZ, RZ, R173 ;  /* 0x000000ffff007224 */ /* 0x000fe200078e00ad */
[----:B------:R-:W-:Y:S01]  /*62e0*/  @!P2 IADD3 R5, P0, PT, RZ, -R5, RZ ;  /* 0x80000005ff05a210 */ /* 0x000fe20007f1e0ff */
[----:B------:R-:W-:Y:S01]  /*62f0*/  IMAD.SHL.U32 R101, R166, 0x20, RZ ;  /* 0x00000020a6657824 */ /* 0x000fe200078e00ff */
[----:B------:R-:W2:Y:S01]  /*6300*/  @!P2 LD.E R6, desc[UR4][R2.64+0x40] ;  /* 0x000040040206a980 */ /* 0x000ea2000c101900 */
[----:B------:R-:W-:Y:S01]  /*6310*/  BSSY.RECONVERGENT B0, `(.L_x_9124) ;  /* 0x0000046000007945 */ /* 0x000fe20003800200 */
[----:B--2---:R-:W-:Y:S04]  /*6320*/  @!P2 IMAD.SHL.U32 R6, R6, 0x80, RZ ;  /* 0x000000800606a824 */ /* 0x004fe800078e00ff */
[----:B------:R-:W-:Y:S01]  /*6330*/  @!P2 IMAD.X R6, RZ, RZ, ~R6, P0 ;  /* 0x000000ffff06a224 */ /* 0x000fe200000e0e06 */
[----:B------:R-:W-:Y:S04]  /*6340*/  ISETP.GE.AND P0, PT, R182, R178, PT ;  /* 0x000000b2b600720c */ /* 0x000fe80003f06270 */
        /* <DEDUP_REMOVED lines=34> */
[----:B------:R-:W-:Y:S02]  /*6570*/  ISETP.GE.AND P4, PT, R7, RZ, PT ;  /* 0x000000ff0700720c */ /* 0x000fe40003f86270 */
[----:B------:R-:W-:Y:S03]  /*6580*/  LOP3.LUT R5, RZ, R6, RZ, 0x33, !PT ;  /* 0x00000006ff057212 */ /* 0x000fe600078e33ff */
[----:B------:R-:W-:Y:S01]  /*6590*/  @P5 VIADD R11, R11, 0x1 ;  /* 0x000000010b0b5836 */ /* 0x000fe20000000000 */
[----:B------:R-:W-:Y:S03]  /*65a0*/  ISETP.NE.AND P5, PT, R6, RZ, PT ;  /* 0x000000ff0600720c */ /* 0x000fe60003fa5270 */
        /* <DEDUP_REMOVED lines=28> */
.L_x_9125:
[----:B------:R-:W-:Y:S05]  /*6770*/  BSYNC.RECONVERGENT B0 ;  /* 0x0000000000007941 */ /* 0x000fea0003800200 */
.L_x_9124:
[----:B------:R-:W-:Y:S01]  /*6780*/  IADD3 R106, P3, PT, R101, R172, RZ ;  /* 0x000000ac656a7210 */ /* 0x000fe20007f7e0ff */
[----:B------:R-:W-:Y:S01]  /*6790*/  @!PT LDS RZ, [RZ] ;  /* 0x00000000fffff984 */ /* 0x000fe20000000800 */
[----:B------:R-:W-:Y:S01]  /*67a0*/  @!PT LDS RZ, [RZ] ;  /* 0x00000000fffff984 */ /* 0x000fe20000000800 */
[----:B------:R-:W-:Y:S01]  /*67b0*/  @!PT LDS RZ, [RZ] ;  /* 0x00000000fffff984 */ /* 0x000fe20000000800 */
[----:B------:R1:W-:Y:S01]  /*67c0*/  @!P1 LDGSTS.E.BYPASS.LTC128B.128 [R179+0x6000], desc[UR4][R172.64] ;  /* 0x06000000acb39fae */ /* 0x0003e2000b981a04 */
[C---:B------:R-:W-:Y:S01]  /*67d0*/  SHF.L.U64.HI R100, R166.reuse, 0x5, R167 ;  /* 0x00000005a6647819 */ /* 0x040fe200000102a7 */
[----:B------:R-:W-:Y:S01]  /*67e0*/  @!P0 IMAD R0, R167, 0x60, RZ ;  /* 0x00000060a7008824 */ /* 0x000fe200078e02ff */
[-C--:B------:R-:W-:Y:S01]  /*67f0*/  @!P0 LEA R198, P4, R166, R106.reuse, 0x6 ;  /* 0x0000006aa6c68211 */ /* 0x080fe200078830ff */
[----:B------:R-:W-:Y:S01]  /*6800*/  @P1 STS.128 [R179+0x6000], RZ ;  /* 0x006000ffb3001388 */ /* 0x000fe20000000c00 */
[-C--:B------:R-:W-:Y:S01]  /*6810*/  @!P0 MOV R192, R106.reuse ;  /* 0x0000006a00c08202 */ /* 0x080fe20000000f00 */
[----:B------:R-:W-:Y:S01]  /*6820*/  IMAD.X R107, R100, 0x1, R173, P3 ;  /* 0x00000001646b7824 */ /* 0x000fe200018e06ad */
[----:B------:R-:W-:Y:S01]  /*6830*/  @!P0 IADD3 R190, P3, PT, R106, R101, RZ ;  /* 0x000000656abe8210 */ /* 0x000fe20007f7e0ff */
[----:B------:R-:W-:Y:S01]  /*6840*/  @P0 STS.128 [R179+0x6800], RZ ;  /* 0x006800ffb3000388 */ /* 0x000fe20000000c00 */
[-C--:B------:R-:W-:Y:S01]  /*6850*/  @!P0 MOV R194, R106.reuse ;  /* 0x0000006a00c28202 */ /* 0x080fe20000000f00 */
[----:B------:R-:W-:Y:S01]  /*6860*/  @!P0 IMAD.MOV.U32 R193, RZ, RZ, R107 ;  /* 0x000000ffffc18224 */ /* 0x000fe200078e006b */
[C---:B------:R-:W-:Y:S01]  /*6870*/  @!P0 LEA.HI.X R199, R166.reuse, R107, R167, 0x6, P4 ;  /* 0x0000006ba6c78211 */ /* 0x040fe200020f34a7 */
[----:B------:R-:W-:Y:S01]  /*6880*/  @!PT LDS RZ, [RZ] ;  /* 0x00000000fffff984 */ /* 0x000fe20000000800 */
[----:B------:R-:W-:Y:S01]  /*6890*/  @!PT LDS RZ, [RZ] ;  /* 0x00000000fffff984 */ /* 0x000fe20000000800 */
[----:B------:R-:W-:Y:S01]  /*68a0*/  @!PT LDS RZ, [RZ] ;  /* 0x00000000fffff984 */ /* 0x000fe20000000800 */
[----:B------:R1:W-:Y:S01]  /*68b0*/  @!P0 LDGSTS.E.BYPASS.LTC128B.128 [R179+0x6800], desc[UR4][R106.64] ;  /* 0x068000006ab38fae */ /* 0x0003e2000b981a04 */
[----:B------:R-:W-:Y:S01]  /*68c0*/  @!P0 IMAD.X R191, R107, 0x1, R100, P3 ;  /* 0x000000016bbf8824 */ /* 0x000fe200018e0664 */
[----:B------:R-:W-:Y:S01]  /*68d0*/  BSSY.RECONVERGENT B1, `(.L_x_9126) ;  /* 0x0000120000017945 */ /* 0x000fe20003800200 */
[C---:B------:R-:W-:Y:S01]  /*68e0*/  @!P0 IMAD.WIDE.U32 R196, R166.reuse, 0x60, R106 ;  /* 0x00000060a6c48825 */ /* 0x040fe200078e006a */
[----:B------:R-:W-:Y:S03]  /*68f0*/  @P0 STS.128 [R179+0x7000], RZ ;  /* 0x007000ffb3000388 */ /* 0x000fe60000000c00 */
[----:B------:R-:W-:Y:S01]  /*6900*/  @!P0 IMAD.WIDE.U32 R192, R166, 0xc0, R192 ;  /* 0x000000c0a6c08825 */ /* 0x000fe200078e00c0 */
[----:B------:R-:W-:Y:S01]  /*6910*/  @!PT LDS RZ, [RZ] ;  /* 0x00000000fffff984 */ /* 0x000fe20000000800 */
[----:B------:R-:W-:Y:S01]  /*6920*/  @!PT LDS RZ, [RZ] ;  /* 0x00000000fffff984 */ /* 0x000fe20000000800 */
[----:B------:R-:W-:Y:S01]  /*6930*/  @!PT LDS RZ, [RZ] ;  /* 0x00000000fffff984 */ /* 0x000fe20000000800 */
[----:B------:R1:W-:Y:S02]  /*6940*/  @!P0 LDGSTS.E.BYPASS.LTC128B.128 [R179+0x7000], desc[UR4][R190.64] ;  /* 0x07000000beb38fae */ /* 0x0003e4000b981a04 */
[----:B------:R-:W-:Y:S01]  /*6950*/  @!P0 IADD3 R197, PT, PT, R0, R197, RZ ;  /* 0x000000c500c58210 */ /* 0x000fe20007ffe0ff */
[C---:B------:R-:W-:Y:S01]  /*6960*/  @!P0 IMAD R100, R167.reuse, 0xc0, RZ ;  /* 0x000000c0a7648824 */ /* 0x040fe200078e02ff */
[----:B------:R-:W-:Y:S01]  /*6970*/  @P0 STS.128 [R179+0x7800], RZ ;  /* 0x007800ffb3000388 */ /* 0x000fe20000000c00 */
[----:B------:R-:W-:Y:S02]  /*6980*/  @!P0 IMAD.MOV.U32 R195, RZ, RZ, R107 ;  /* 0x000000ffffc38224 */ /* 0x000fe400078e006b */
[----:B------:R-:W-:Y:S01]  /*6990*/  @!P0 IMAD R101, R167, 0xa0, RZ ;  /* 0x000000a0a7658824 */ /* 0x000fe200078e02ff */
[----:B------:R-:W-:Y:S01]  /*69a0*/  @!PT LDS RZ, [RZ] ;  /* 0x00000000fffff984 */ /* 0x000fe20000000800 */
[----:B------:R-:W-:Y:S01]  /*69b0*/  @!PT LDS RZ, [RZ] ;  /* 0x00000000fffff984 */ /* 0x000fe20000000800 */
[----:B------:R-:W-:Y:S01]  /*69c0*/  @!PT LDS RZ, [RZ] ;  /* 0x00000000fffff984 */ /* 0x000fe20000000800 */
[----:B------:R1:W-:Y:S01]  /*69d0*/  @!P0 LDGSTS.E.BYPASS.LTC128B.128 [R179+0x7800], desc[UR4][R198.64] ;  /* 0x07800000c6b38fae */ /* 0x0003e2000b981a04 */
[----:B------:R-:W-:Y:S01]  /*69e0*/  @!P0 IMAD.WIDE.U32 R194, R166, 0xa0, R194 ;  /* 0x000000a0a6c28825 */ /* 0x000fe200078e00c2 */
[----:B------:R-:W-:Y:S02]  /*69f0*/  @!P0 IADD3 R193, PT, PT, R100, R193, RZ ;  /* 0x000000c164c18210 */ /* 0x000fe40007ffe0ff */
[----:B------:R-:W-:Y:S01]  /*6a00*/  @P0 STS.128 [R179+0x8000], RZ ;  /* 0x008000ffb3000388 */ /* 0x000fe20000000c00 */
[C---:B------:R-:W-:Y:S01]  /*6a10*/  @!P0 LEA R100, P3, R166.reuse, R106, 0x7 ;  /* 0x0000006aa6648211 */ /* 0x040fe200078638ff */
[----:B------:R-:W-:Y:S02]  /*6a20*/  @!P0 IMAD.IADD R195, R101, 0x1, R195 ;  /* 0x0000000165c38824 */ /* 0x000fe400078e02c3 */
[----:B------:R-:W-:Y:S01]  /*6a30*/  @!PT LDS RZ, [RZ] ;  /* 0x00000000fffff984 */ /* 0x000fe20000000800 */
[----:B------:R-:W-:Y:S01]  /*6a40*/  @!PT LDS RZ, [RZ] ;  /* 0x00000000fffff984 */ /* 0x000fe20000000800 */
[----:B------:R-:W-:Y:S01]  /*6a50*/  @!PT LDS RZ, [RZ] ;  /* 0x00000000fffff984 */ /* 0x000fe20000000800 */
[----:B------:R1:W-:Y:S01]  /*6a60*/  @!P0 LDGSTS.E.BYPASS.LTC128B.128 [R179+0x8000], desc[UR4][R196.64] ;  /* 0x08000000c4b38fae */ /* 0x0003e2000b981a04 */
[----:B------:R-:W-:Y:S01]  /*6a70*/  @!P0 LEA.HI.X R101, R166, R107, R167, 0x7, P3 ;  /* 0x0000006ba6658211 */ /* 0x000fe200018f3ca7 */
[----:B------:R-:W-:Y:S02]  /*6a80*/  VIADD R186, R186, 0x1 ;  /* 0x00000001baba7836 */ /* 0x000fe40000000000 */
[----:B------:R-:W-:Y:S03]  /*6a90*/  @P0 STS.128 [R179+0x8800], RZ ;  /* 0x008800ffb3000388 */ /* 0x000fe60000000c00 */
[----:B------:R-:W-:Y:S01]  /*6aa0*/  ISETP.NE.AND P3, PT, R186, RZ, PT ;  /* 0x000000ffba00720c */ /* 0x000fe20003f65270 */
        /* <DEDUP_REMOVED lines=15> */
[----:B------:R-:W2:Y:S04]  /*6ba0*/  LDSM.16.M88.4 R112, [R162+0x2000] ;  /* 0x00200000a270783b */ /* 0x000ea80000000200 */
[----:B------:R-:W3:Y:S04]  /*6bb0*/  LDSM.16.M88.4 R116, [R162+0x2800] ;  /* 0x00280000a274783b */ /* 0x000ee80000000200 */
[----:B------:R-:W4:Y:S04]  /*6bc0*/  LDSM.16.M88.4 R120, [R162+0x3000] ;  /* 0x00300000a278783b */ /* 0x000f280000000200 */
[----:B------:R-:W0:Y:S04]  /*6bd0*/  LDGDEPBAR ;  /* 0x00000000000079af */ /* 0x000e280000000000 */
[----:B------:R-:W5:Y:S04]  /*6be0*/  LDSM.16.M88.4 R124, [R162+0x3800] ;  /* 0x00380000a27c783b */ /* 0x000f680000000200 */
[----:B------:R-:W1:Y:S04]  /*6bf0*/  LDSM.16.M88.4 R128, [R162+0x4000] ;  /* 0x00400000a280783b */ /* 0x000e680000000200 */
[----:B------:R-:W1:Y:S04]  /*6c00*/  LDSM.16.M88.4 R132, [R162+0x4800] ;  /* 0x00480000a284783b */ /* 0x000e680000000200 */
[----:B------:R-:W1:Y:S04]  /*6c10*/  LDSM.16.M88.4 R136, [R162+0x5000] ;  /* 0x00500000a288783b */ /* 0x000e680000000200 */
[----:B------:R-:W1:Y:S04]  /*6c20*/  LDSM.16.M88.4 R140, [R162+0x5800] ;  /* 0x00580000a28c783b */ /* 0x000e680000000200 */
[----:B------:R-:W-:Y:S01]  /*6c30*/  LDSM.16.M88.4 R144, [R161] ;  /* 0x00000000a190783b */ /* 0x000fe20000000200 */
[C---:B--2---:R-:W-:Y:S03]  /*6c40*/  HMMA.16816.F32.BF16 R4, R108.reuse, R112, RZ ;  /* 0x000000706c04723c */ /* 0x044fe600000418ff */
[----:B------:R-:W2:Y:S05]  /*6c50*/  LDSM.16.M88.4 R148, [R157+0x2000] ;  /* 0x002000009d94783b */ /* 0x000eaa0000000200 */
        /* <DEDUP_REMOVED lines=67> */
[----:B------:R-:W1:Y:S04]  /*7090*/  LDSM.16.M88.4 R108, [R155+0x3800] ;  /* 0x003800009b6c783b */ /* 0x000e680000000200 */
[----:B------:R-:W5:Y:S03]  /*70a0*/  LDSM.16.M88.4 R116, [R155+0x4000] ;  /* 0x004000009b74783b */ /* 0x000f660000000200 */
        /* <DEDUP_REMOVED lines=41> */
[----:B------:R-:W-:Y:S07]  /*7340*/  IMAD.MOV R101, RZ, RZ, -R101 ;  /* 0x000000ffff657224 */ /* 0x000fee00078e0a65 */
        /* <DEDUP_REMOVED lines=54> */
.L_x_9129:
[----:B------:R-:W-:Y:S05]  /*76b0*/  BSYNC.RECONVERGENT B0 ;  /* 0x0000000000007941 */ /* 0x000fea0003800200 */
.L_x_9128:
[----:B------:R-:W-:Y:S01]  /*76c0*/  @!P1 IMAD.MOV.U32 R171, RZ, RZ, R169 ;  /* 0x000000ffffab9224 */ /* 0x000fe200078e00a9 */
[C---:B------:R-:W-:Y:S01]  /*76d0*/  LEA R114, P3, R164.reuse, R170, 0x5 ;  /* 0x000000aaa4727211 */ /* 0x040fe200078628ff */
[C---:B------:R-:W-:Y:S02]  /*76e0*/  @!P0 IMAD R101, R165.reuse, 0x60, RZ ;  /* 0x00000060a5658824 */ /* 0x040fe400078e02ff */
[----:B------:R-:W-:Y:S01]  /*76f0*/  @!P0 IMAD R100, R165, 0xa0, RZ ;  /* 0x000000a0a5648824 */ /* 0x000fe200078e02ff */
[----:B------:R-:W-:Y:S01]  /*7700*/  @!PT LDS RZ, [RZ] ;  /* 0x00000000fffff984 */ /* 0x000fe20000000800 */
[----:B------:R-:W-:Y:S01]  /*7710*/  @!PT LDS RZ, [RZ] ;  /* 0x00000000fffff984 */ /* 0x000fe20000000800 */
[----:B------:R-:W-:Y:S01]  /*7720*/  @!PT LDS RZ, [RZ] ;  /* 0x00000000fffff984 */ /* 0x000fe20000000800 */
[----:B------:R1:W-:Y:S01]  /*7730*/  @!P1 LDGSTS.E.BYPASS.LTC128B.128 [R179+0x2000], desc[UR4][R170.64] ;  /* 0x02000000aab39fae */ /* 0x0003e2000b981a04 */
[C-C-:B------:R-:W-:Y:S01]  /*7740*/  LEA.HI.X R115, R164.reuse, R169, R165.reuse, 0x5, P3 ;  /* 0x000000a9a4737211 */ /* 0x140fe200018f2ca5 */
[--C-:B------:R-:W-:Y:S01]  /*7750*/  @!P0 IMAD.MOV.U32 R110, RZ, RZ, R114.reuse ;  /* 0x000000ffff6e8224 */ /* 0x100fe200078e0072 */
[CC--:B------:R-:W-:Y:S01]  /*7760*/  @!P0 LEA R116, P3, R164.reuse, R114.reuse, 0x5 ;  /* 0x00000072a4748211 */ /* 0x0c0fe200078628ff */
[----:B------:R1:W-:Y:S01]  /*7770*/  @P1 STS.128 [R179+0x2000], RZ ;  /* 0x002000ffb3001388 */ /* 0x0003e20000000c00 */
[-C--:B------:R-:W-:Y:S01]  /*7780*/  @!P0 MOV R111, R115.reuse ;  /* 0x00000073006f8202 */ /* 0x080fe20000000f00 */
[----:B------:R-:W-:Y:S01]  /*7790*/  @!P0 IMAD.MOV.U32 R108, RZ, RZ, R114 ;  /* 0x000000ffff6c8224 */ /* 0x000fe200078e0072 */
[CC--:B------:R-:W-:Y:S01]  /*77a0*/  @!P0 LEA.HI.X R117, R164.reuse, R115.reuse, R165, 0x5, P3 ;  /* 0x00000073a4758211 */ /* 0x0c0fe200018f2ca5 */
[----:B------:R1:W-:Y:S01]  /*77b0*/  @P0 STS.128 [R179+0x2800], RZ ;  /* 0x002800ffb3000388 */ /* 0x0003e20000000c00 */
[CC--:B------:R-:W-:Y:S01]  /*77c0*/  @!P0 LEA R112, P3, R164.reuse, R114.reuse, 0x6 ;  /* 0x00000072a4708211 */ /* 0x0c0fe200078630ff */
[C---:B------:R-:W-:Y:S01]  /*77d0*/  @!P0 IMAD.WIDE.U32 R110, R164.reuse, 0x60, R110 ;  /* 0x00000060a46e8825 */ /* 0x040fe200078e006e */
[-C--:B------:R-:W-:Y:S01]  /*77e0*/  @!P0 MOV R109, R115.reuse ;  /* 0x00000073006d8202 */ /* 0x080fe20000000f00 */
[----:B------:R-:W-:Y:S01]  /*77f0*/  @!PT LDS RZ, [RZ] ;  /* 0x00000000fffff984 */ /* 0x000fe20000000800 */
[----:B------:R-:W-:Y:S01]  /*7800*/  @!PT LDS RZ, [RZ] ;  /* 0x00000000fffff984 */ /* 0x000fe20000000800 */
[----:B------:R-:W-:Y:S01]  /*7810*/  @!PT LDS RZ, [RZ] ;  /* 0x00000000fffff984 */ /* 0x000fe20000000800 */
[----:B------:R1:W-:Y:S01]  /*7820*/  @!P0 LDGSTS.E.BYPASS.LTC128B.128 [R179+0x2800], desc[UR4][R114.64] ;  /* 0x0280000072b38fae */ /* 0x0003e2000b981a04 */
[CC--:B------:R-:W-:Y:S01]  /*7830*/  @!P0 LEA.HI.X R113, R164.reuse, R115.reuse, R165, 0x6, P3 ;  /* 0x00000073a4718211 */ /* 0x0c0fe200018f34a5 */
[----:B------:R-:W-:Y:S01]  /*7840*/  @!P0 IMAD.IADD R111, R101, 0x1, R111 ;  /* 0x00000001656f8824 */ /* 0x000fe200078e026f */
[----:B------:R-:W-:Y:S01]  /*7850*/  @!P0 MOV R107, R115 ;  /* 0x00000073006b8202 */ /* 0x000fe20000000f00 */
[----:B------:R1:W-:Y:S01]  /*7860*/  @P0 STS.128 [R179+0x3000], RZ ;  /* 0x003000ffb3000388 */ /* 0x0003e20000000c00 */
[----:B------:R-:W-:Y:S03]  /*7870*/  @!P0 IMAD.WIDE.U32 R108, R164, 0xa0, R108 ;  /* 0x000000a0a46c8825 */ /* 0x000fe600078e006c */
        /* <DEDUP_REMOVED lines=8> */
[C---:B------:R-:W-:Y:S01]  /*7900*/  @!P0 LEA R100, P1, R164.reuse, R114, 0x7 ;  /* 0x00000072a4648211 */ /* 0x040fe200078238ff */
[C---:B------:R-:W-:Y:S02]  /*7910*/  @!P0 IMAD.WIDE.U32 R106, R164.reuse, 0xc0, R106 ;  /* 0x000000c0a46a8825 */ /* 0x040fe400078e006a */
[----:B------:R-:W-:Y:S01]  /*7920*/  @!PT LDS RZ, [RZ] ;  /* 0x00000000fffff984 */ /* 0x000fe20000000800 */
[----:B------:R-:W-:Y:S01]  /*7930*/  @!PT LDS RZ, [RZ] ;  /* 0x00000000fffff984 */ /* 0x000fe20000000800 */
[----:B------:R-:W-:Y:S01]  /*7940*/  @!PT LDS RZ, [RZ] ;  /* 0x00000000fffff984 */ /* 0x000fe20000000800 */
[----:B------:R1:W-:Y:S01]  /*7950*/  @!P0 LDGSTS.E.BYPASS.LTC128B.128 [R179+0x3800], desc[UR4][R112.64] ;  /* 0x0380000070b38fae */ /* 0x0003e2000b981a04 */
[----:B------:R-:W-:Y:S01]  /*7960*/  @!P0 LEA.HI.X R101, R164, R115, R165, 0x7, P1 ;  /* 0x00000073a4658211 */ /* 0x000fe200008f3ca5 */
[----:B------:R-:W-:Y:S02]  /*7970*/  @!P0 IMAD.IADD R107, R0, 0x1, R107 ;  /* 0x00000001006b8824 */ /* 0x000fe400078e026b */
        /* <DEDUP_REMOVED lines=21> */
.L_x_9127:
[----:B------:R-:W-:Y:S05]  /*7ad0*/  BSYNC.RECONVERGENT B1 ;  /* 0x0000000000017941 */ /* 0x000fea0003800200 */
.L_x_9126:
        /* <DEDUP_REMOVED lines=152> */
[-CC-:B------:R-:W-:Y:S01]  /*8460*/  FFMA.FTZ R59, R64, R101.reuse, -R114.reuse ;  /* 0x00000065403b7223 */ /* 0x180fe20000010872 */
[----:B------:R-:W-:Y:S01]  /*8470*/  FADD.FTZ R123, R117, R123 ;  /* 0x0000007b757b7221 */ /* 0x000fe20000010000 */
[----:B------:R-:W-:Y:S01]  /*8480*/  ISETP.NE.AND P0, PT, R187, -0x1, PT ;  /* 0xffffffffbb00780c */ /* 0x000fe20003f05270 */
        /* <DEDUP_REMOVED lines=256> */
.L_x_9123:
        /* <DEDUP_REMOVED lines=10> */
.L_x_9144:
[----:B------:R-:W2:Y:S01]  /*9530*/  S2R R4, SR_TID.X ;  /* 0x0000000000047919 */ /* 0x000ea20000002100 */
[----:B---34-:R-:W-:Y:S01]  /*9540*/  FADD.FTZ R10, R10, R11 ;  /* 0x0000000b0a0a7221 */ /* 0x018fe20000010000 */
[----:B------:R-:W3:Y:S01]  /*9550*/  S2UR UR6, SR_CgaCtaId ;  /* 0x00000000000679c3 */ /* 0x000ee20000008800 */
[----:B------:R-:W4:Y:S01]  /*9560*/  MUFU.RCP R5, R8 ;  /* 0x0000000800057308 */ /* 0x000f220000001000 */
[----:B------:R-:W-:Y:S01]  /*9570*/  FSETP.NE.FTZ.AND P2, PT, R8, RZ, PT ;  /* 0x000000ff0800720b */ /* 0x000fe20003f55000 */
[----:B------:R-:W-:Y:S01]  /*9580*/  UMOV UR7, 0x400 ;  /* 0x0000040000077882 */ /* 0x000fe20000000000 */
[----:B------:R-:W-:-:S05]  /*9590*/  FSETP.NE.FTZ.AND P1, PT, R10, RZ, PT ;  /* 0x000000ff0a00720b */ /* 0x000fca0003f35000 */
[----:B------:R-:W1:Y:S01]  /*95a0*/  MUFU.RCP R6, R10 ;  /* 0x0000000a00067308 */ /* 0x000e620000001000 */
[----:B----4-:R-:W-:-:S05]  /*95b0*/  FSEL R5, R5, 1, P2 ;  /* 0x3f80000005057808 */ /* 0x010fca0001000000 */
[C---:B------:R-:W-:Y:S01]  /*95c0*/  FMUL.FTZ R96, R5.reuse, R96 ;  /* 0x0000006005607220 */ /* 0x040fe20000410000 */
[----:B---3--:R-:W-:Y:S01]  /*95d0*/  ULEA UR6, UR6, UR7, 0x18 ;  /* 0x0000000706067291 */ /* 0x008fe2000f8ec0ff */
[C---:B------:R-:W-:Y:S01]  /*95e0*/  FMUL.FTZ R97, R5.reuse, R97 ;  /* 0x0000006105617220 */ /* 0x040fe20000410000 */
[----:B-1----:R-:W-:Y:S01]  /*95f0*/  FSEL R6, R6, 1, P1 ;  /* 0x3f80000006067808 */ /* 0x002fe20000800000 */
[C---:B------:R-:W-:Y:S01]  /*9600*/  FMUL.FTZ R92, R5.reuse, R92 ;  /* 0x0000005c055c7220 */ /* 0x040fe20000410000 */
[C---:B------:R-:W-:Y:S01]  /*9610*/  FMUL.FTZ R93, R5.reuse, R93 ;  /* 0x0000005d055d7220 */ /* 0x040fe20000410000 */
[----:B------:R-:W-:Y:S01]  /*9620*/  FMUL.FTZ R68, R5, R68 ;  /* 0x0000004405447220 */ /* 0x000fe20000410000 */
[----:B--2---:R-:W-:Y:S01]  /*9630*/  SHF.L.U32 R9, R4, 0x4, RZ ;  /* 0x0000000404097819 */ /* 0x004fe200000006ff */
        /* <DEDUP_REMOVED lines=16> */
[C---:B------:R-:W-:Y:S01]  /*9740*/  SHF.L.U32 R6, R4.reuse, 0x1, RZ ;  /* 0x0000000104067819 */ /* 0x040fe200000006ff */
[----:B------:R-:W-:Y:S01]  /*9750*/  IMAD.SHL.U32 R11, R4, 0x20, RZ ;  /* 0x00000020040b7824 */ /* 0x000fe200078e00ff */
[----:B------:R-:W-:Y:S01]  /*9760*/  LOP3.LUT R9, R9, 0x1c0, RZ, 0xc0, !PT ;  /* 0x000001c009097812 */ /* 0x000fe200078ec0ff */
[C---:B------:R-:W-:Y:S01]  /*9770*/  FMUL.FTZ R69, R5.reuse, R69 ;  /* 0x0000004505457220 */ /* 0x040fe20000410000 */
[----:B------:R-:W-:Y:S01]  /*9780*/  LOP3.LUT R12, R6, 0x6, RZ, 0xc0, !PT ;  /* 0x00000006060c7812 */ /* 0x000fe200078ec0ff */
[C---:B------:R-:W-:Y:S01]  /*9790*/  FMUL.FTZ R72, R5.reuse, R72 ;  /* 0x0000004805487220 */ /* 0x040fe20000410000 */
[----:B------:R-:W-:Y:S01]  /*97a0*/  LOP3.LUT P0, RZ, R4, 0x4, RZ, 0xc0, !PT ;  /* 0x0000000404ff7812 */ /* 0x000fe2000780c0ff */
[C---:B------:R-:W-:Y:S01]  /*97b0*/  FMUL.FTZ R73, R5.reuse, R73 ;  /* 0x0000004905497220 */ /* 0x040fe20000410000 */
[----:B------:R-:W-:Y:S01]  /*97c0*/  LOP3.LUT R11, R12, 0x7c00, R11, 0xf8, !PT ;  /* 0x00007c000c0b7812 */ /* 0x000fe200078ef80b */
[----:B------:R-:W-:Y:S01]  /*97d0*/  FMUL.FTZ R76, R5, R76 ;  /* 0x0000004c054c7220 */ /* 0x000fe20000410000 */
[----:B------:R-:W-:Y:S01]  /*97e0*/  LOP3.LUT R6, R9, 0x38, R6, 0xf8, !PT ;  /* 0x0000003809067812 */ /* 0x000fe200078ef806 */
[C---:B------:R-:W-:Y:S01]  /*97f0*/  FMUL.FTZ R77, R5.reuse, R77 ;  /* 0x0000004d054d7220 */ /* 0x040fe20000410000 */
[----:B------:R-:W-:Y:S01]  /*9800*/  R2P PR, R4, 0x18 ;  /* 0x0000001804007804 */ /* 0x000fe20000000000 */
[----:B------:R-:W-:Y:S01]  /*9810*/  FMUL.FTZ R88, R5, R88 ;  /* 0x0000005805587220 */ /* 0x000fe20000410000 */
[----:B------:R-:W-:Y:S01]  /*9820*/  LOP3.LUT R11, R11, R6, RZ, 0xfc, !PT ;  /* 0x000000060b0b7212 */ /* 0x000fe200078efcff */
[----:B------:R-:W-:Y:S01]  /*9830*/  IMAD.MOV.U32 R6, RZ, RZ, 0x20 ;  /* 0x00000020ff067424 */ /* 0x000fe200078e00ff */
[----:B------:R-:W-:Y:S01]  /*9840*/  MOV R9, 0x10 ;  /* 0x0000001000097802 */ /* 0x000fe20000000f00 */
[----:B------:R-:W-:Y:S01]  /*9850*/  FMUL.FTZ R89, R5, R89 ;  /* 0x0000005905597220 */ /* 0x000fe20000410000 */
[----:B------:R-:W-:Y:S01]  /*9860*/  LEA R11, R11, UR6, 0x1 ;  /* 0x000000060b0b7c11 */ /* 0x000fe2000f8e08ff */
[C---:B------:R-:W-:Y:S01]  /*9870*/  FMUL.FTZ R80, R5.reuse, R80 ;  /* 0x0000005005507220 */ /* 0x040fe20000410000 */
[----:B------:R-:W-:Y:S01]  /*9880*/  SEL R6, R6, 0xffffffe0, !P3 ;  /* 0xffffffe006067807 */ /* 0x000fe20005800000 */
[----:B------:R-:W-:Y:S01]  /*9890*/  FMUL.FTZ R81, R5, R81 ;  /* 0x0000005105517220 */ /* 0x000fe20000410000 */
[----:B------:R-:W-:Y:S01]  /*98a0*/  IADD3 R17, PT, PT, R11, 0x40, RZ ;  /* 0x000000400b117810 */ /* 0x000fe20007ffe0ff */
[----:B------:R-:W-:Y:S01]  /*98b0*/  FMUL.FTZ R84, R5, R84 ;  /* 0x0000005405547220 */ /* 0x000fe20000410000 */
[----:B------:R-:W-:Y:S01]  /*98c0*/  SEL R9, R9, 0xfffffff0, !P0 ;  /* 0xfffffff009097807 */ /* 0x000fe20004000000 */
[----:B------:R-:W-:Y:S01]  /*98d0*/  @P4 VIADD R17, R11, 0xffffffc0 ;  /* 0xffffffc00b114836 */ /* 0x000fe20000000000 */
[----:B------:R-:W-:Y:S01]  /*98e0*/  F2FP.BF16.F32.PACK_AB R96, R97, R96 ;  /* 0x000000606160723e */ /* 0x000fe200000010ff */
[----:B------:R-:W-:Y:S01]  /*98f0*/  IMAD.IADD R15, R6, 0x1, R11 ;  /* 0x00000001060f7824 */ /* 0x000fe200078e020b */
[----:B------:R-:W-:Y:S01]  /*9900*/  F2FP.BF16.F32.PACK_AB R98, R99, R98 ;  /* 0x000000626362723e */ /* 0x000fe200000010ff */
[----:B------:R-:W-:Y:S01]  /*9910*/  FMUL.FTZ R5, R5, R85 ;  /* 0x0000005505057220 */ /* 0x000fe20000410000 */
[----:B------:R-:W-:Y:S01]  /*9920*/  F2FP.BF16.F32.PACK_AB R92, R93, R92 ;  /* 0x0000005c5d5c723e */ /* 0x000fe200000010ff */
[----:B------:R-:W-:Y:S01]  /*9930*/  STS [R11], R96 ;  /* 0x000000600b007388 */ /* 0x000fe20000000800 */
[----:B------:R-:W-:-:S02]  /*9940*/  F2FP.BF16.F32.PACK_AB R94, R95, R94 ;  /* 0x0000005e5f5e723e */ /* 0x000fc400000010ff */
[----:B------:R-:W-:Y:S01]  /*9950*/  IADD3 R13, PT, PT, R9, R11, RZ ;  /* 0x0000000b090d7210 */ /* 0x000fe20007ffe0ff */
[----:B------:R-:W-:Y:S01]  /*9960*/  STS [R11+0x400], R98 ;  /* 0x000400620b007388 */ /* 0x000fe20000000800 */
[----:B------:R-:W-:Y:S02]  /*9970*/  F2FP.BF16.F32.PACK_AB R68, R69, R68 ;  /* 0x000000444544723e */ /* 0x000fe400000010ff */
[----:B------:R-:W-:Y:S01]  /*9980*/  F2FP.BF16.F32.PACK_AB R70, R71, R70 ;  /* 0x000000464746723e */ /* 0x000fe200000010ff */
[----:B------:R-:W-:Y:S01]  /*9990*/  STS [R13], R92 ;  /* 0x0000005c0d007388 */ /* 0x000fe20000000800 */
[----:B------:R-:W-:Y:S02]  /*99a0*/  IADD3 R21, PT, PT, R6, R17, RZ ;  /* 0x0000001106157210 */ /* 0x000fe40007ffe0ff */
[----:B------:R-:W-:Y:S01]  /*99b0*/  F2FP.BF16.F32.PACK_AB R72, R73, R72 ;  /* 0x000000484948723e */ /* 0x000fe200000010ff */
[----:B------:R-:W-:Y:S01]  /*99c0*/  STS [R13+0x400], R94 ;  /* 0x0004005e0d007388 */ /* 0x000fe20000000800 */
[----:B------:R-:W-:-:S02]  /*99d0*/  F2FP.BF16.F32.PACK_AB R74, R75, R74 ;  /* 0x0000004a4b4a723e */ /* 0x000fc400000010ff */
[----:B------:R-:W-:Y:S01]  /*99e0*/  IADD3 R19, PT, PT, R9, R15, RZ ;  /* 0x0000000f09137210 */ /* 0x000fe20007ffe0ff */
[----:B------:R-:W-:Y:S01]  /*99f0*/  STS [R15], R68 ;  /* 0x000000440f007388 */ /* 0x000fe20000000800 */
[----:B------:R-:W-:Y:S02]  /*9a00*/  F2FP.BF16.F32.PACK_AB R76, R77, R76 ;  /* 0x0000004c4d4c723e */ /* 0x000fe400000010ff */
[----:B------:R-:W-:Y:S01]  /*9a10*/  F2FP.BF16.F32.PACK_AB R78, R79, R78 ;  /* 0x0000004e4f4e723e */ /* 0x000fe200000010ff */
[----:B------:R-:W-:Y:S01]  /*9a20*/  STS [R15+0x400], R70 ;  /* 0x000400460f007388 */ /* 0x000fe20000000800 */
[----:B------:R-:W-:Y:S02]  /*9a30*/  F2FP.BF16.F32.PACK_AB R88, R89, R88 ;  /* 0x000000585958723e */ /* 0x000fe400000010ff */
        /* <DEDUP_REMOVED lines=9> */
[----:B------:R-:W-:-:S03]  /*9ad0*/  F2FP.BF16.F32.PACK_AB R86, R87, R86 ;  /* 0x000000565756723e */ /* 0x000fc600000010ff */
[----:B------:R-:W-:Y:S04]  /*9ae0*/  STS [R17+0x400], R78 ;  /* 0x0004004e11007388 */ /* 0x000fe80000000800 */
[----:B------:R-:W-:Y:S04]  /*9af0*/  STS [R23], R88 ;  /* 0x0000005817007388 */ /* 0x000fe80000000800 */
[----:B------:R-:W-:Y:S04]  /*9b00*/  STS [R23+0x400], R90 ;  /* 0x0004005a17007388 */ /* 0x000fe80000000800 */
[----:B------:R-:W-:Y:S04]  /*9b10*/  STS [R21], R80 ;  /* 0x0000005015007388 */ /* 0x000fe80000000800 */
[----:B------:R-:W-:Y:S04]  /*9b20*/  STS [R21+0x400], R82 ;  /* 0x0004005215007388 */ /* 0x000fe80000000800 */
[----:B------:R1:W-:Y:S04]  /*9b30*/  STS [R9], R5 ;  /* 0x0000000509007388 */ /* 0x0003e80000000800 */
[----:B------:R2:W-:Y:S04]  /*9b40*/  STS [R9+0x400], R86 ;  /* 0x0004005609007388 */ /* 0x0005e80000000800 */
[----:B------:R-:W3:Y:S04]  /*9b50*/  LD.E.U8 R6, desc[UR4][R2.64+0x1c8] ;  /* 0x0001c80402067980 */ /* 0x000ee8000c101100 */
[----:B------:R-:W4:Y:S01]  /*9b60*/  LD.E.64 R26, desc[UR4][R2.64+0x88] ;  /* 0x00008804021a7980 */ /* 0x000f22000c101b00 */
[----:B------:R-:W2:Y:S01]  /*9b70*/  @P1 MUFU.LG2 R10, R10 ;  /* 0x0000000a000a1308 */ /* 0x000ea20000000c00 */
[----:B---3--:R-:W-:-:S13]  /*9b80*/  ISETP.NE.AND P3, PT, R6, RZ, PT ;  /* 0x000000ff0600720c */ /* 0x008fda0003f65270 */
[----:B------:R-:W3:Y:S04]  /*9b90*/  @!P3 LD.E R6, desc[UR4][R2.64+0x60] ;  /* 0x000060040206b980 */ /* 0x000ee8000c101900 */
[----:B------:R-:W3:Y:S01]  /*9ba0*/  @!P3 LD.E R25, desc[UR4][R2.64+0xb4] ;  /* 0x0000b4040219b980 */ /* 0x000ee2000c101900 */
[----:B------:R-:W4:Y:S01]  /*9bb0*/  @P2 MUFU.LG2 R8, R8 ;  /* 0x0000000800082308 */ /* 0x000f220000000c00 */
[----:B------:R-:W-:Y:S02]  /*9bc0*/  ISETP.NE.AND P0, PT, R181, -0x1, PT ;  /* 0xffffffffb500780c */ /* 0x000fe40003f05270 */
[----:B-1----:R-:W-:Y:S02]  /*9bd0*/  SHF.R.U32.HI R5, RZ, 0x1, R4 ;  /* 0x00000001ff057819 */ /* 0x002fe40000011604 */
[----:B------:R-:W-:-:S02]  /*9be0*/  LOP3.LUT P4, RZ, R4, 0x3, RZ, 0xc0, !PT ;  /* 0x0000000304ff7812 */ /* 0x000fc4000788c0ff */
[----:B------:R-:W-:Y:S01]  /*9bf0*/  LOP3.LUT R12, R5, 0x30, RZ, 0xc0, !PT ;  /* 0x00000030050c7812 */ /* 0x000fe200078ec0ff */
[----:B--2---:R-:W-:Y:S01]  /*9c00*/  @P1 FMUL.FTZ R5, R10, 0.69314718246459960938 ;  /* 0x3f3172180a051820 */ /* 0x004fe20000410000 */
[----:B------:R-:W-:Y:S01]  /*9c10*/  SHF.R.U32.HI R23, RZ, 0x2, R4 ;  /* 0x00000002ff177819 */ /* 0x000fe20000011604 */
[----:B------:R-:W-:Y:S01]  /*9c20*/  BSSY.RECONVERGENT B0, `(.L_x_9132) ;  /* 0x0000011000007945 */ /* 0x000fe20003800200 */
[----:B------:R-:W-:Y:S01]  /*9c30*/  MOV R20, 0x7f800000 ;  /* 0x7f80000000147802 */ /* 0x000fe20000000f00 */
[----:B-----5:R-:W-:Y:S01]  /*9c40*/  @P1 FFMA.FTZ R20, R7, R0, R5 ;  /* 0x0000000007141223 */ /* 0x020fe20000010005 */
[----:B------:R-:W-:Y:S01]  /*9c50*/  MOV R21, 0x7f800000 ;  /* 0x7f80000000157802 */ /* 0x000fe20000000f00 */
[----:B----4-:R-:W-:Y:S01]  /*9c60*/  @P2 FMUL.FTZ R4, R8, 0.69314718246459960938 ;  /* 0x3f31721808042820 */ /* 0x010fe20000410000 */
[----:B------:R-:W-:Y:S01]  /*9c70*/  LOP3.LUT R23, R12, 0x7, R23, 0xf8, !PT ;  /* 0x000000070c177812 */ /* 0x000fe200078ef817 */
[-C--:B------:R-:W-:Y:S02]  /*9c80*/  @P0 IMAD R0, R27, R181.reuse, RZ ;  /* 0x000000b51b000224 */ /* 0x080fe400078e02ff */
[----:B------:R-:W-:Y:S01]  /*9c90*/  @P2 FFMA.FTZ R21, R7, R100, R4 ;  /* 0x0000006407152223 */ /* 0x000fe20000010004 */
[----:B------:R-:W-:-:S04]  /*9ca0*/  @P0 IMAD.WIDE.U32 R28, R26, R181, RZ ;  /* 0x000000b51a1c0225 */ /* 0x000fc800078e00ff */
[----:B---3--:R-:W-:-:S04]  /*9cb0*/  @!P3 IMAD R6, R176, R6, R175 ;  /* 0x00000006b006b224 */ /* 0x008fc800078e02af */
[----:B------:R-:W-:Y:S01]  /*9cc0*/  @!P3 IMAD R25, R6, R25, RZ ;  /* 0x000000190619b224 */ /* 0x000fe200078e02ff */
[----:B------:R-:W-:Y:S06]  /*9cd0*/  @!P3 BRA `(.L_x_9133) ;  /* 0x000000000014b947 */ /* 0x000fec0003800000 */
[----:B------:R-:W2:Y:S04]  /*9ce0*/  @!P0 LD.E R5, desc[UR4][R2.64+0xb4] ;  /* 0x0000b40402058980 */ /* 0x000ea8000c101900 */
[----:B------:R-:W3:Y:S01]  /*9cf0*/  LD.E R4, desc[UR4][R2.64+0xd4] ;  /* 0x0000d40402047980 */ /* 0x000ee2000c101900 */
[----:B--2---:R-:W-:Y:S02]  /*9d00*/  @!P0 IMAD R181, R176, R5, RZ ;  /* 0x00000005b0b58224 */ /* 0x004fe400078e02ff */
[----:B---3--:R-:W-:-:S05]  /*9d10*/  IMAD R4, R175, R4, RZ ;  /* 0x00000004af047224 */ /* 0x008fca00078e02ff */
[----:B------:R-:W-:Y:S02]  /*9d20*/  IADD3 R25, PT, PT, R4, R181, RZ ;  /* 0x000000b504197210 */ /* 0x000fe40007ffe0ff */
.L_x_9133:
[----:B------:R-:W-:Y:S05]  /*9d30*/  BSYNC.RECONVERGENT B0 ;  /* 0x0000000000007941 */ /* 0x000fea0003800200 */
.L_x_9132:
[----:B------:R1:W5:Y:S01]  /*9d40*/  @!P0 LD.E.64 R34, desc[UR4][R2.64+0x80] ;  /* 0x0000800402228980 */ /* 0x000362000c101b00 */
[----:B------:R-:W-:Y:S05]  /*9d50*/  WARPSYNC.ALL ;  /* 0x0000000000007948 */ /* 0x000fea0003800000 */
[----:B------:R1:W5:Y:S04]  /*9d60*/  LD.E.64 R32, desc[UR4][R2.64+0x90] ;  /* 0x0000900402207980 */ /* 0x000368000c101b00 */
[----:B------:R1:W5:Y:S04]  /*9d70*/  LD.E.64 R30, desc[UR4][R2.64+0x70] ;  /* 0x00007004021e7980 */ /* 0x000368000c101b00 */
[----:B------:R1:W5:Y:S01]  /*9d80*/  LD.E.64 R36, desc[UR4][R2.64+0xa0] ;  /* 0x0000a00402247980 */ /* 0x000362000c101b00 */
[----:B------:R-:W-:Y:S01]  /*9d90*/  BSSY.RECONVERGENT B0, `(.L_x_9134) ;  /* 0x0000011000007945 */ /* 0x000fe20003800200 */
[----:B------:R-:W-:Y:S06]  /*9da0*/  BAR.SYNC.DEFER_BLOCKING 0x0 ;  /* 0x0000000000007b1d */ /* 0x000fec0000010000 */
[----:B------:R1:W2:Y:S04]  /*9db0*/  LDS.128 R12, [R179] ;  /* 0x00000000b30c7984 */ /* 0x0002a80000000c00 */
[----:B------:R1:W3:Y:S04]  /*9dc0*/  LDS.128 R8, [R179+0x800] ;  /* 0x00080000b3087984 */ /* 0x0002e80000000c00 */
[----:B------:R1:W4:Y:S04]  /*9dd0*/  LDS.128 R4, [R179+0x1000] ;  /* 0x00100000b3047984 */ /* 0x0003280000000c00 */
[----:B------:R1:W1:Y:S01]  /*9de0*/  LDS.128 R16, [R179+0x1800] ;  /* 0x00180000b3107984 */ /* 0x0002620000000c00 */
        /* <DEDUP_REMOVED lines=11> */
.L_x_9135:
[----:B------:R-:W-:Y:S05]  /*9ea0*/  BSYNC.RECONVERGENT B0 ;  /* 0x0000000000007941 */ /* 0x000fea0003800200 */
.L_x_9134:
[----:B-1----:R1:W2:Y:S01]  /*9eb0*/  LD.E R3, desc[UR4][R2.64+0xc0] ;  /* 0x0000c00402037980 */ /* 0x0022a2000c101900 */
[-C--:B-----5:R-:W-:Y:S01]  /*9ec0*/  @!P0 IMAD R21, R35, R176.reuse, RZ ;  /* 0x000000b023158224 */ /* 0x0a0fe200078e02ff */
[----:B------:R-:W-:Y:S01]  /*9ed0*/  BSSY.RECONVERGENT B0, `(.L_x_9136) ;  /* 0x000002a000007945 */ /* 0x000fe20003800200 */
[----:B------:R-:W-:Y:S01]  /*9ee0*/  @!P0 IMAD.WIDE.U32 R22, R34, R176, RZ ;  /* 0x000000b022168225 */ /* 0x000fe200078e00ff */
[----:B------:R-:W3:Y:S01]  /*9ef0*/  S2R R20, SR_TID.X ;  /* 0x0000000000147919 */ /* 0x000ee20000002100 */
[----:B------:R-:W-:Y:S02]  /*9f00*/  @P0 MOV R22, R28 ;  /* 0x0000001c00160202 */ /* 0x000fe40000000f00 */
[----:B------:R-:W-:Y:S02]  /*9f10*/  IMAD.MOV.U32 R183, RZ, RZ, RZ ;  /* 0x000000ffffb77224 */ /* 0x000fe400078e00ff */
[----:B------:R-:W-:Y:S02]  /*9f20*/  @!P0 IMAD.IADD R21, R23, 0x1, R21 ;  /* 0x0000000117158824 */ /* 0x000fe400078e0215 */
[----:B------:R-:W-:-:S02]  /*9f30*/  @P0 IMAD.IADD R21, R29, 0x1, R0 ;  /* 0x000000011d150824 */ /* 0x000fc400078e0200 */
[-C--:B-1----:R-:W-:Y:S02]  /*9f40*/  IMAD R2, R33, R175.reuse, RZ ;  /* 0x000000af21027224 */ /* 0x082fe400078e02ff */
[----:B------:R-:W-:-:S04]  /*9f50*/  IMAD.WIDE.U32 R32, R32, R175, RZ ;  /* 0x000000af20207225 */ /* 0x000fc800078e00ff */
[----:B------:R-:W-:Y:S01]  /*9f60*/  IMAD.IADD R2, R33, 0x1, R2 ;  /* 0x0000000121027824 */ /* 0x000fe200078e0202 */
[----:B---3--:R-:W-:-:S04]  /*9f70*/  SHF.R.U32.HI R23, RZ, 0x3, R20 ;  /* 0x00000003ff177819 */ /* 0x008fc80000011614 */
[C---:B------:R-:W-:Y:S02]  /*9f80*/  IADD3 R25, PT, PT, R23.reuse, 0x10, RZ ;  /* 0x0000001017197810 */ /* 0x040fe40007ffe0ff */
[----:B--2---:R-:W-:Y:S01]  /*9f90*/  ISETP.GE.AND P2, PT, R182, R3, PT ;  /* 0x00000003b600720c */ /* 0x004fe20003f46270 */
[----:B------:R-:W-:Y:S01]  /*9fa0*/  IMAD.WIDE.U32 R182, R180, R26, R182 ;  /* 0x0000001ab4b67225 */ /* 0x000fe200078e00b6 */
[C---:B------:R-:W-:Y:S02]  /*9fb0*/  IADD3 R3, PT, PT, R23.reuse, 0x30, RZ ;  /* 0x0000003017037810 */ /* 0x040fe40007ffe0ff */
[----:B------:R-:W-:Y:S01]  /*9fc0*/  ISETP.GE.OR P1, PT, R23, R168, P2 ;  /* 0x000000a81700720c */ /* 0x000fe20001726670 */
[----:B------:R-:W-:Y:S01]  /*9fd0*/  IMAD R180, R27, R180, RZ ;  /* 0x000000b41bb47224 */ /* 0x000fe200078e02ff */
[----:B------:R-:W-:Y:S02]  /*9fe0*/  IADD3 R32, P3, P0, R32, R182, R22 ;  /* 0x000000b620207210 */ /* 0x000fe4000787e016 */
[----:B------:R-:W-:-:S02]  /*9ff0*/  ISETP.GE.OR P4, PT, R25, R168, P2 ;  /* 0x000000a81900720c */ /* 0x000fc40001786670 */
[----:B------:R-:W-:-:S04]  /*a000*/  IADD3 R180, PT, PT, R183, R180, RZ ;  /* 0x000000b4b7b47210 */ /* 0x000fc80007ffe0ff */
[----:B------:R-:W-:Y:S01]  /*a010*/  IADD3.X R33, PT, PT, R2, R180, R21, P3, P0 ;  /* 0x000000b402217210 */ /* 0x000fe20001fe0415 */
[----:B------:R-:W-:Y:S02]  /*a020*/  VIADD R21, R23, 0x20 ;  /* 0x0000002017157836 */ /* 0x000fe40000000000 */
        /* <DEDUP_REMOVED lines=20> */
.L_x_9137:
[----:B------:R-:W-:Y:S05]  /*a170*/  BSYNC.RECONVERGENT B0 ;  /* 0x0000000000007941 */ /* 0x000fea0003800200 */
.L_x_9136:
[----:B------:R-:W-:Y:S04]  /*a180*/  BSSY.RECONVERGENT B0, `(.L_x_9138) ;  /* 0x000000d000007945 */ /* 0x000fe80003800200 */
[----:B------:R-:W-:Y:S05]  /*a190*/  @P3 BRA `(.L_x_9139) ;  /* 0x00000000002c3947 */ /* 0x000fea0003800000 */
[----:B--2---:R-:W-:Y:S01]  /*a1a0*/  IADD3 R9, P0, PT, R23, 0x20, RZ ;  /* 0x0000002017097810 */ /* 0x004fe20007f1e0ff */
        /* <DEDUP_REMOVED lines=9> */
[----:B----4-:R3:W-:Y:S02]  /*a240*/  ST.E.128 desc[UR4][R2.64], R4 ;  /* 0x0000000402007985 */ /* 0x0107e4000c101d04 */
.L_x_9139:
[----:B------:R-:W-:Y:S05]  /*a250*/  BSYNC.RECONVERGENT B0 ;  /* 0x0000000000007941 */ /* 0x000fea0003800200 */
.L_x_9138:
[----:B------:R-:W-:-:S04]  /*a260*/  MOV R175, 0x0 ;  /* 0x0000000000af7802 */ /* 0x000fc80000000f00 */
[----:B-1234-:R-:W-:Y:S05]  /*a270*/  @P2 RET.REL.NODEC R174 `(_ZN5flash24flash_fwd_splitkv_kernelI23Flash_fwd_kernel_traitsILi64ELi64ELi128ELi4ELb0ELb0EN7cutlass10bfloat16_tE19Flash_kernel_traitsILi64ELi64ELi128ELi4ES3_EELb0ELb0ELb0ELb0ELb0ELb0ELb0ELb0EEEvNS_16Flash_fwd_paramsE) ;  /* 0xffffff5cae602950 */ /* 0x01efea0003c3ffff */
        /* <DEDUP_REMOVED lines=12> */
[----:B-1----:R-:W-:Y:S05]  /*a340*/  RET.REL.NODEC R174 `(_ZN5flash24flash_fwd_splitkv_kernelI23Flash_fwd_kernel_traitsILi64ELi64ELi128ELi4ELb0ELb0EN7cutlass10bfloat16_tE19Flash_kernel_traitsILi64ELi64ELi128ELi4ES3_EELb0ELb0ELb0ELb0ELb0ELb0ELb0ELb0EEEvNS_16Flash_fwd_paramsE) ;  /* 0xffffff5cae2c7950 */ /* 0x002fea0003c3ffff */
.L_x_9131:
[----:B------:R-:W-:Y:S01]  /*a350*/  MOV R5, 0x2 ;  /* 0x0000000200057802 */ /* 0x000fe20000000f00 */
[----:B------:R-:W-:Y:S01]  /*a360*/  IMAD.MOV.U32 R4, RZ, RZ, 0x1f ;  /* 0x0000001fff047424 */ /* 0x000fe200078e00ff */
[----:B------:R-:W-:-:S07]  /*a370*/  MOV R6, 0xffffffff ;  /* 0xffffffff00067802 */ /* 0x000fce0000000f00 */
[----:B-1---5:R-:W-:Y:S05]  /*a380*/  WARPSYNC.COLLECTIVE R6, `(.L_x_9140) ;  /* 0x0000000006087348 */ /* 0x022fea0003c00000 */
[----:B------:R2:W3:Y:S02]  /*a390*/  SHFL.BFLY P0, R11, R188, R5, R4 ;  /* 0x0c000005bc0b7389 */ /* 0x0004e40000000004 */
[----:B-123-5:R-:W-:Y:S05]  /*a3a0*/  ENDCOLLECTIVE ;  /* 0x000000000000791b */ /* 0x02efea0003800000 */
.L_x_9140:
[----:B------:R-:W-:Y:S02]  /*a3b0*/  IMAD.MOV.U32 R9, RZ, RZ, R11 ;  /* 0x000000ffff097224 */ /* 0x000fe400078e000b */
[----:B------:R-:W-:Y:S02]  /*a3c0*/  IMAD.MOV.U32 R5, RZ, RZ, 0x1 ;  /* 0x00000001ff057424 */ /* 0x000fe400078e00ff */
[----:B------:R-:W-:-:S05]  /*a3d0*/  FADD.FTZ R9, R9, R188 ;  /* 0x000000bc09097221 */ /* 0x000fca0000010000 */
[----:B------:R-:W-:-:S07]  /*a3e0*/  MOV R188, R9 ;  /* 0x0000000900bc7202 */ /* 0x000fce0000000f00 */
[----:B------:R-:W-:Y:S05]  /*a3f0*/  WARPSYNC.COLLECTIVE R6, `(.L_x_9141) ;  /* 0x0000000006087348 */ /* 0x000fea0003c00000 */
[----:B------:R1:W2:Y:S02]  /*a400*/  SHFL.BFLY P0, R11, R188, R5, R4 ;  /* 0x0c000005bc0b7389 */ /* 0x0002a40000000004 */
[----:B-12---:R-:W-:Y:S05]  /*a410*/  ENDCOLLECTIVE ;  /* 0x000000000000791b */ /* 0x006fea0003800000 */
.L_x_9141:
[----:B------:R-:W-:Y:S01]  /*a420*/  MOV R188, R189 ;  /* 0x000000bd00bc7202 */ /* 0x000fe20000000f00 */
[----:B------:R-:W-:Y:S01]  /*a430*/  IMAD.MOV.U32 R5, RZ, RZ, 0x2 ;  /* 0x00000002ff057424 */ /* 0x000fe200078e00ff */
[----:B------:R-:W-:-:S07]  /*a440*/  MOV R8, R11 ;  /* 0x0000000b00087202 */ /* 0x000fce0000000f00 */
[----:B------:R-:W-:Y:S05]  /*a450*/  WARPSYNC.COLLECTIVE R6, `(.L_x_9142) ;  /* 0x0000000006087348 */ /* 0x000fea0003c00000 */
[----:B------:R1:W2:Y:S02]  /*a460*/  SHFL.BFLY P0, R11, R188, R5, R4 ;  /* 0x0c000005bc0b7389 */ /* 0x0002a40000000004 */
[----:B-12---:R-:W-:Y:S05]  /*a470*/  ENDCOLLECTIVE ;  /* 0x000000000000791b */ /* 0x006fea0003800000 */
.L_x_9142:
[----:B------:R-:W-:Y:S01]  /*a480*/  FADD.FTZ R8, R9, R8 ;  /* 0x0000000809087221 */ /* 0x000fe20000010000 */
[----:B------:R-:W-:Y:S01]  /*a490*/  FADD.FTZ R10, R11, R189 ;  /* 0x000000bd0b0a7221 */ /* 0x000fe20000010000 */
[----:B------:R-:W-:-:S04]  /*a4a0*/  MOV R5, 0x1 ;  /* 0x0000000100057802 */ /* 0x000fc80000000f00 */
[----:B------:R-:W-:-:S07]  /*a4b0*/  MOV R188, R10 ;  /* 0x0000000a00bc7202 */ /* 0x000fce0000000f00 */
[----:B------:R-:W-:Y:S05]  /*a4c0*/  WARPSYNC.COLLECTIVE R6, `(.L_x_9143) ;  /* 0x0000000006087348 */ /* 0x000fea0003c00000 */
[----:B------:R1:W2:Y:S02]  /*a4d0*/  SHFL.BFLY P0, R11, R188, R5, R4 ;  /* 0x0c000005bc0b7389 */ /* 0x0002a40000000004 */
[----:B-12---:R-:W-:Y:S05]  /*a4e0*/  ENDCOLLECTIVE ;  /* 0x000000000000791b */ /* 0x006fea0003800000 */
.L_x_9143:
[----:B------:R-:W-:Y:S05]  /*a4f0*/  BRA `(.L_x_9144) ;  /* 0xfffffff0000c7947 */ /* 0x000fea000383ffff */
.L_x_9145:
        /* <DEDUP_REMOVED lines=16> */
.L_x_14790:


//--------------------- .text._ZN5flash24flash_fwd_splitkv_kernelI23Flash_fwd_kernel_traitsILi64ELi64ELi128ELi4ELb0ELb0EN7cutlass10bfloat16_tE19Flash_kernel_traitsILi64ELi64ELi128ELi4ES3_EELb0ELb0ELb0ELb0ELb0ELb1ELb0ELb0EEEvNS_16Flash_fwd_paramsE --------------------------
	.section	.text._ZN5flash24flash_fwd_splitkv_kernelI23Flash_fwd_kernel_traitsILi64ELi64ELi128ELi4ELb0ELb0EN7cutlass10bfloat16_tE19Flash_kernel_traitsILi64ELi64ELi128ELi4ES3_EELb0ELb0ELb0ELb0ELb0ELb1ELb0ELb0EEEvNS_16Flash_fwd_paramsE,"ax",@progbits
	.align	128
        .global         _ZN5flash24flash_fwd_splitkv_kernelI23Flash_fwd_kernel_traitsILi64ELi64ELi128ELi4ELb0ELb0EN7cutlass10bfloat16_tE19Flash_kernel_traitsILi64ELi64ELi128ELi4ES3_EELb0ELb0ELb0ELb0ELb0ELb1ELb0ELb0EEEvNS_16Flash_fwd_paramsE
        .type           _ZN5flash24flash_fwd_splitkv_kernelI23Flash_fwd_kernel_traitsILi64ELi64ELi128ELi4ELb0ELb0EN7cutlass10bfloat16_tE19Flash_kernel_traitsILi64ELi64ELi128ELi4ES3_EELb0ELb0ELb0ELb0ELb0ELb1ELb0ELb0EEEvNS_16Flash_fwd_paramsE,@function
        .size           _ZN5flash24flash_fwd_splitkv_kernelI23Flash_fwd_kernel_traitsILi64ELi64ELi128ELi4ELb0ELb0EN7cutlass10bfloat16_tE19Flash_kernel_traitsILi64ELi64ELi128ELi4ES3_EELb0ELb0ELb0ELb0ELb0ELb1ELb0ELb0EEEvNS_16Flash_fwd_paramsE,(.L_x_14791 - _ZN5flash24flash_fwd_splitkv_kernelI23Flash_fwd_kernel_traitsILi64ELi64ELi128ELi4ELb0ELb0EN7cutlass10bfloat16_tE19Flash_kernel_traitsILi64ELi64ELi128ELi4ES3_EELb0ELb0ELb0ELb0ELb0ELb1ELb0ELb0EEEvNS_16Flash_fwd_paramsE)
        .other          _ZN5flash24flash_fwd_splitkv_kernelI23Flash_fwd_kernel_traitsILi64ELi64ELi128ELi4ELb0ELb0EN7cutlass10bfloat16_tE19Flash_kernel_traitsILi64ELi64ELi128ELi4ES3_EELb0ELb0ELb0ELb0ELb0ELb1ELb0ELb0EEEvNS_16Flash_fwd_paramsE,@"STO_CUDA_ENTRY STV_DEFAULT"
_ZN5flash24flash_fwd_splitkv_kernelI23Flash_fwd_kernel_traitsILi64ELi64ELi128ELi4ELb0ELb0EN7cutlass10bfloat16_tE19Flash_kernel_traitsILi64ELi64ELi128ELi4ES3_EELb0ELb0ELb0ELb0ELb0ELb1ELb0ELb0EEEvNS_16Flash_fwd_paramsE:
.text._ZN5flash24flash_fwd_splitkv_kernelI23Flash_fwd_kernel_traitsILi64ELi64ELi128ELi4ELb0ELb0EN7cutlass10bfloat16_tE19Flash_kernel_traitsILi64ELi64ELi128ELi4ES3_EELb0ELb0ELb0ELb0ELb0ELb1ELb0ELb0EEEvNS_16Flash_fwd_paramsE:
[----:B------:R-:W-:Y:S01]  /*0000*/  LDC R1, c[0x0][0x37c] ;  /* 0x0000df00ff017b82 */ /* 0x000fe20000000800 */
[----:B------:R-:W1:Y:S07]  /*0010*/  S2R R29, SR_CTAID.X ;  /* 0x00000000001d7919 */ /* 0x000e6e0000002500 */
[----:B------:R-:W2:Y:S01]  /*0020*/  LDC.64 R2, c[0x0][0x348] ;  /* 0x0000d200ff027b82 */ /* 0x000ea20000000a00 */
[----:B------:R-:W-:Y:S01]  /*0030*/  BSSY.RECONVERGENT B2, `(.L_x_9146) ;  /* 0x0000005000027945 */ /* 0x000fe20003800200 */
[----:B------:R-:W-:Y:S01]  /*0040*/  MOV R176, 0x80 ;  /* 0x0000008000b07802 */ /* 0x000fe20000000f00 */
[----:B------:R-:W3:Y:S01]  /*0050*/  S2R R178, SR_CTAID.Y ;  /* 0x0000000000b27919 */ /* 0x000ee20000002600 */
[----:B------:R-:W4:Y:S05]  /*0060*/  S2R R177, SR_CTAID.Z ;  /* 0x0000000000b17919 */ /* 0x000f2a0000002700 */
[----:B-1234-:R-:W-:Y:S05]  /*0070*/  CALL.REL.NOINC `($_ZN5flash24flash_fwd_splitkv_kernelI23Flash_fwd_kernel_traitsILi64ELi64ELi128ELi4ELb0ELb0EN7cutlass10bfloat16_tE19Flash_kernel_traitsILi64ELi64ELi128ELi4ES3_EELb0ELb0ELb0ELb0ELb0ELb1ELb0ELb0EEEvNS_16Flash_fwd_paramsE$_ZN5flash30compute_attn_1rowblock_splitkvI23Flash_fwd_kernel_traitsILi64ELi64ELi128ELi4ELb0ELb0EN7cutlass10bfloat16_tE19Flash_kernel_traitsILi64ELi64ELi128ELi4ES3_EELb0ELb0ELb0ELb0ELb0ELb1ELb0ELb0ENS_16Flash_fwd_paramsEEEvRKT8_iiiii) ;  /* 0x0000000000087944 */ /* 0x01efea0003c00000 */
[----:B------:R-:W-:Y:S05]  /*0080*/  BSYNC.RECONVERGENT B2 ;  /* 0x0000000000027941 */ /* 0x000fea0003800200 */
.L_x_9146:
[----:B------:R-:W-:Y:S05]  /*0090*/  EXIT ;  /* 0x000000000000794d */ /* 0x000fea0003800000 */
        .type           $_ZN5flash24flash_fwd_splitkv_kernelI23Flash_fwd_kernel_traitsILi64ELi64ELi128ELi4ELb0ELb0EN7cutlass10bfloat16_tE19Flash_kernel_traitsILi64ELi64ELi128ELi4ES3_EELb0ELb0ELb0ELb0ELb0ELb1ELb0ELb0EEEvNS_16Flash_fwd_paramsE$_ZN5flash30compute_attn_1rowblock_splitkvI23Flash_fwd_kernel_traitsILi64ELi64ELi128ELi4ELb0ELb0EN7cutlass10bfloat16_tE19Flash_kernel_traitsILi64ELi64ELi128ELi4ES3_EELb0ELb0ELb0ELb0ELb0ELb1ELb0ELb0ENS_16Flash_fwd_paramsEEEvRKT8_iiiii,@function
        .size           $_ZN5flash24flash_fwd_splitkv_kernelI23Flash_fwd_kernel_traitsILi64ELi64ELi128ELi4ELb0ELb0EN7cutlass10bfloat16_tE19Flash_kernel_traitsILi64ELi64ELi128ELi4ES3_EELb0ELb0ELb0ELb0ELb0ELb1ELb0ELb0EEEvNS_16Flash_fwd_paramsE$_ZN5flash30compute_attn_1rowblock_splitkvI23Flash_fwd_kernel_traitsILi64ELi64ELi128ELi4ELb0ELb0EN7cutlass10bfloat16_tE19Flash_kernel_traitsILi64ELi64ELi128ELi4ES3_EELb0ELb0ELb0ELb0ELb0ELb1ELb0ELb0ENS_16Flash_fwd_paramsEEEvRKT8_iiiii,(.L_x_14791 - $_ZN5flash24flash_fwd_splitkv_kernelI23Flash_fwd_kernel_traitsILi64ELi64ELi128ELi4ELb0ELb0EN7cutlass10bfloat16_tE19Flash_kernel_traitsILi64ELi64ELi128ELi4ES3_EELb0ELb0ELb0ELb0ELb0ELb1ELb0ELb0EEEvNS_16Flash_fwd_paramsE$_ZN5flash30compute_attn_1rowblock_splitkvI23Flash_fwd_kernel_traitsILi64ELi64ELi128ELi4ELb0ELb0EN7cutlass10bfloat16_tE19Flash_kernel_traitsILi64ELi64ELi128ELi4ES3_EELb0ELb0ELb0ELb0ELb0ELb1ELb0ELb0ENS_16Flash_fwd_paramsEEEvRKT8_iiiii)
$_ZN5flash24flash_fwd_splitkv_kernelI23Flash_fwd_kernel_traitsILi64ELi64ELi128ELi4ELb0ELb0EN7cutlass10bfloat16_tE19Flash_kernel_traitsILi64ELi64ELi128ELi4ES3_EELb0ELb0ELb0ELb0ELb0ELb1ELb0ELb0EEEvNS_16Flash_fwd_paramsE$_ZN5flash30compute_attn_1rowblock_splitkvI23Flash_fwd_kernel_traitsILi64ELi64ELi128ELi4ELb0ELb0EN7cutlass10bfloat16_tE19Flash_kernel_traitsILi64ELi64ELi128ELi4ES3_EELb0ELb0ELb0ELb0ELb0ELb1ELb0ELb0ENS_16Flash_fwd_paramsEEEvRKT8_iiiii:
        /* <DEDUP_REMOVED lines=14> */
[----:B------:R-:W-:-:S05]  /*0180*/  @P1 IADD3 R18, P0, PT, R6, R4, RZ ;  /* 0x0000000406121210 */ /* 0x000fca0007f1e0ff */
[----:B------:R-:W-:Y:S02]  /*0190*/  @P1 IMAD.X R19, R7, 0x1, R0, P0 ;  /* 0x0000000107131824 */ /* 0x000fe400000e0600 */
[----:B------:R-:W5:Y:S04]  /*01a0*/  @!P4 LD.E R7, desc[UR4][R2.64+0xb4] ;  /* 0x0000b4040207c980 */ /* 0x000f68000c101900 */
[----:B------:R-:W5:Y:S01]  /*01b0*/  @!P3 LD.E R8, desc[UR4][R2.64+0xb8] ;  /* 0x0000b8040208b980 */ /* 0x000f62000c101900 */
[----:B------:R-:W-:Y:S01]  /*01c0*/  ISETP.NE.AND.EX P2, PT, R17, RZ, PT, P2 ;  /* 0x000000ff1100720c */ /* 0x000fe20003f45320 */
[----:B------:R-:W-:Y:S02]  /*01d0*/  IMAD.MOV.U32 R183, RZ, RZ, -0x1 ;  /* 0xffffffffffb77424 */ /* 0x000fe400078e00ff */
[----:B------:R-:W-:Y:S01]  /*01e0*/  IMAD.WIDE.U32 R16, R178, 0x4, R16 ;  /* 0x00000004b2107825 */ /* 0x000fe200078e0010 */
[----:B------:R-:W1:Y:S03]  /*01f0*/  S2R R21, SR_TID.X ;  /* 0x0000000000157919 */ /* 0x000e660000002100 */
[----:B------:R-:W-:Y:S01]  /*0200*/  IMAD.MOV.U32 R15, RZ, RZ, RZ ;  /* 0x000000ffff0f7224 */ /* 0x000fe200078e00ff */
[----:B------:R-:W-:Y:S01]  /*0210*/  ISETP.NE.U32.AND P0, PT, R10, RZ, PT ;  /* 0x000000ff0a00720c */ /* 0x000fe20003f05070 */
[----:B------:R-:W-:Y:S01]  /*0220*/  BSSY.RECONVERGENT B0, `(.L_x_9147) ;  /* 0x000000f000007945 */ /* 0x000fe20003800200 */
[----:B------:R-:W5:Y:S04]  /*0230*/  @P4 LD.E R6, desc[UR4][R16.64+0x4] ;  /* 0x0000040410064980 */ /* 0x000f68000c101900 */
[----:B------:R2:W5:Y:S01]  /*0240*/  @P2 LD.E R183, desc[UR4][R16.64] ;  /* 0x0000000410b72980 */ /* 0x000562000c101900 */
[----:B------:R-:W-:-:S03]  /*0250*/  ISETP.NE.U32.AND P2, PT, R12, RZ, PT ;  /* 0x000000ff0c00720c */ /* 0x000fc60003f45070 */
[----:B------:R3:W5:Y:S01]  /*0260*/  @P1 LD.E R15, desc[UR4][R18.64] ;  /* 0x00000004120f1980 */ /* 0x000762000c101900 */
[----:B------:R-:W-:Y:S02]  /*0270*/  ISETP.NE.AND.EX P2, PT, R13, RZ, PT, P2 ;  /* 0x000000ff0d00720c */ /* 0x000fe40003f45320 */
[----:B------:R-:W-:Y:S02]  /*0280*/  IADD3 R12, P1, PT, R12, R4, RZ ;  /* 0x000000040c0c7210 */ /* 0x000fe40007f3e0ff */
[----:B------:R-:W-:-:S03]  /*0290*/  ISETP.NE.AND.EX P0, PT, R11, RZ, PT, P0 ;  /* 0x000000ff0b00720c */ /* 0x000fc60003f05300 */
[----:B------:R-:W-:Y:S02]  /*02a0*/  IMAD.X R13, R13, 0x1, R0, P1 ;  /* 0x000000010d0d7824 */ /* 0x000fe400008e0600 */
[----:B--2---:R-:W-:-:S04]  /*02b0*/  IMAD.MOV.U32 R16, RZ, RZ, -0x1 ;  /* 0xffffffffff107424 */ /* 0x004fc800078e00ff */
[----:B-1----:R-:W-:Y:S05]  /*02c0*/  @!P2 BRA `(.L_x_9148) ;  /* 0x000000000010a947 */ /* 0x002fea0003800000 */
[----:B------:R-:W2:Y:S02]  /*02d0*/  LD.E.U8 R5, desc[UR4][R2.64+0x1b2] ;  /* 0x0001b20402057980 */ /* 0x000ea4000c101100 */
[----:B--2---:R-:W-:-:S13]  /*02e0*/  ISETP.NE.AND P1, PT, R5, RZ, PT ;  /* 0x000000ff0500720c */ /* 0x004fda0003f25270 */
[----:B------:R-:W-:Y:S05]  /*02f0*/  @!P1 BRA `(.L_x_9148) ;  /* 0x0000000000049947 */ /* 0x000fea0003800000 */
[----:B------:R1:W5:Y:S02]  /*0300*/  LD.E R16, desc[UR4][R12.64] ;  /* 0x000000040c107980 */ /* 0x000364000c101900 */
.L_x_9148:
[----:B------:R-:W-:Y:S05]  /*0310*/  BSYNC.RECONVERGENT B0 ;  /* 0x0000000000007941 */ /* 0x000fea0003800200 */
.L_x_9147:
[----:B------:R-:W-:Y:S04]  /*0320*/  BSSY.RECONVERGENT B0, `(.L_x_9149) ;  /* 0x0000007000007945 */ /* 0x000fe80003800200 */
[----:B------:R-:W-:Y:S05]  /*0330*/  @!P3 BRA `(.L_x_9150) ;  /* 0x000000000014b947 */ /* 0x000fea0003800000 */
[----:B------:R-:W2:Y:S02]  /*0340*/  LD.E.U8 R5, desc[UR4][R2.64+0x1b2] ;  /* 0x0001b20402057980 */ /* 0x000ea4000c101100 */
[----:B--2---:R-:W-:-:S13]  /*0350*/  ISETP.NE.AND P1, PT, R5, RZ, PT ;  /* 0x000000ff0500720c */ /* 0x004fda0003f25270 */
[----:B------:R-:W2:Y:S02]  /*0360*/  @P1 LD.E R5, desc[UR4][R12.64+0x4] ;  /* 0x000004040c051980 */ /* 0x000ea4000c101900 */
[----:B--2--5:R-:W-:-:S06]  /*0370*/  @P1 IADD3 R8, PT, PT, R5, -R16, RZ ;  /* 0x8000001005081210 */ /* 0x024fcc0007ffe0ff */
[----:B------:R2:W5:Y:S02]  /*0380*/  @!P1 LD.E R8, desc[UR4][R12.64] ;  /* 0x000000040c089980 */ /* 0x000564000c101900 */
.L_x_9150:
[----:B------:R-:W-:Y:S05]  /*0390*/  BSYNC.RECONVERGENT B0 ;  /* 0x0000000000007941 */ /* 0x000fea0003800200 */
.L_x_9149:
        /* <DEDUP_REMOVED lines=8> */
.L_x_9152:
[----:B------:R-:W4:Y:S01]  /*0420*/  LD.E.64 R10, desc[UR4][R2.64+0x108] ;  /* 0x00010804020a7980 */ /* 0x000f22000c101b00 */
[----:B------:R-:W-:Y:S01]  /*0430*/  BSSY.RECONVERGENT B0, `(.L_x_9154) ;  /* 0x0000006000007945 */ /* 0x000fe20003800200 */
[----:B------:R-:W-:Y:S01]  /*0440*/  IMAD.MOV.U32 R5, RZ, RZ, RZ ;  /* 0x000000ffff057224 */ /* 0x000fe200078e00ff */
[----:B----4-:R-:W-:-:S04]  /*0450*/  ISETP.NE.U32.AND P0, PT, R10, RZ, PT ;  /* 0x000000ff0a00720c */ /* 0x010fc80003f05070 */
[----:B------:R-:W-:-:S13]  /*0460*/  ISETP.NE.AND.EX P0, PT, R11, RZ, PT, P0 ;  /* 0x000000ff0b00720c */ /* 0x000fda0003f05300 */
[----:B------:R-:W-:Y:S05]  /*0470*/  @!P0 BRA `(.L_x_9155) ;  /* 0x0000000000048947 */ /* 0x000fea0003800000 */
[----:B------:R4:W5:Y:S02]  /*0480*/  LD.E R5, desc[UR4][R2.64+0xbc] ;  /* 0x0000bc0402057980 */ /* 0x000964000c101900 */
.L_x_9155:
[----:B------:R-:W-:Y:S05]  /*0490*/  BSYNC.RECONVERGENT B0 ;  /* 0x0000000000007941 */ /* 0x000fea0003800200 */
.L_x_9154:
[----:B-----5:R-:W-:Y:S02]  /*04a0*/  IADD3 R8, PT, PT, R5, R8, -R15 ;  /* 0x0000000805087210 */ /* 0x020fe40007ffe80f */
.L_x_9153:
[----:B------:R-:W-:Y:S05]  /*04b0*/  BSYNC.RECONVERGENT B1 ;  /* 0x0000000000017941 */ /* 0x000fea0003800200 */
.L_x_9151:
[----:B------:R-:W-:Y:S01]  /*04c0*/  IMAD.SHL.U32 R182, R29, 0x40, RZ ;  /* 0x000000401db67824 */ /* 0x000fe200078e00ff */
[----:B------:R-:W-:Y:S01]  /*04d0*/  MOV R10, R176 ;  /* 0x000000b0000a7202 */ /* 0x000fe20000000f00 */
[----:B------:R-:W-:-:S03]  /*04e0*/  IMAD.MOV.U32 R11, RZ, RZ, 0x0 ;  /* 0x00000000ff0b7424 */ /* 0x000fc600078e00ff */
[----:B------:R-:W-:-:S13]  /*04f0*/  ISETP.GT.AND P0, PT, R7, R182, PT ;  /* 0x000000b60700720c */ /* 0x000fda0003f04270 */
[----:B-1234-:R-:W-:Y:S05]  /*0500*/  @!P0 RET.REL.NODEC R10 `(_ZN5flash24flash_fwd_splitkv_kernelI23Flash_fwd_kernel_traitsILi64ELi64ELi128ELi4ELb0ELb0EN7cutlass10bfloat16_tE19Flash_kernel_traitsILi64ELi64ELi128ELi4ES3_EELb0ELb0ELb0ELb0ELb0ELb1ELb0ELb0EEEvNS_16Flash_fwd_paramsE) ;  /* 0xfffffff80abc8950 */ /* 0x01efea0003c3ffff */
        /* <DEDUP_REMOVED lines=67> */
[----:B------:R-:W-:Y:S01]  /*0940*/  ISETP.GE.OR P6, PT, R6, R7, P6 ;  /* 0x000000070600720c */ /* 0x000fe200037c6670 */
[----:B------:R-:W-:Y:S01]  /*0950*/  @!P3 IMAD.MOV.U32 R7, RZ, RZ, 0x7f800000 ;  /* 0x7f800000ff07b424 */ /* 0x000fe200078e00ff */
        /* <DEDUP_REMOVED lines=13> */
.L_x_9158:
[----:B------:R-:W-:Y:S05]  /*0a30*/  BSYNC.RECONVERGENT B0 ;  /* 0x0000000000007941 */ /* 0x000fea0003800200 */
.L_x_9157:
        /* <DEDUP_REMOVED lines=13> */
.L_x_9160:
[----:B------:R-:W-:Y:S05]  /*0b10*/  BSYNC.RECONVERGENT B0 ;  /* 0x0000000000007941 */ /* 0x000fea0003800200 */
.L_x_9159:
        /* <DEDUP_REMOVED lines=12> */
.L_x_9162:
[----:B------:R-:W-:Y:S05]  /*0be0*/  BSYNC.RECONVERGENT B0 ;  /* 0x0000000000007941 */ /* 0x000fea0003800200 */
.L_x_9161:
[----:B------:R-:W-:Y:S01]  /*0bf0*/  MOV R177, 0x0 ;  /* 0x0000000000b17802 */ /* 0x000fe20000000f00 */
[----:B------:R-:W-:Y:S04]  /*0c00*/  @!P3 ST.E desc[UR4][R18.64], R7 ;  /* 0x000000071200b985 */ /* 0x000fe8000c101904 */
[----:B------:R-:W-:Y:S04]  /*0c10*/  @!P2 ST.E desc[UR4][R18.64+0x40], R5 ;  /* 0x000040051200a985 */ /* 0x000fe8000c101904 */
[----:B------:R1:W-:Y:S02]  /*0c20*/  @!P1 ST.E desc[UR4][R18.64+0x80], R3 ;  /* 0x0000800312009985 */ /* 0x0003e4000c101904 */
[----:B-1234-:R-:W-:Y:S05]  /*0c30*/  @P4 RET.REL.NODEC R176 `(_ZN5flash24flash_fwd_splitkv_kernelI23Flash_fwd_kernel_traitsILi64ELi64ELi128ELi4ELb0ELb0EN7cutlass10bfloat16_tE19Flash_kernel_traitsILi64ELi64ELi128ELi4ES3_EELb0ELb0ELb0ELb0ELb0ELb1ELb0ELb0EEEvNS_16Flash_fwd_paramsE) ;  /* 0xfffffff0b0f04950 */ /* 0x01efea0003c3ffff */
[----:B------:R-:W-:Y:S02]  /*0c40*/  MOV R3, 0x7f800000 ;  /* 0x7f80000000037802 */ /* 0x000fe40000000f00 */
[----:B------:R-:W-:-:S03]  /*0c50*/  MOV R177, 0x0 ;  /* 0x0000000000b17802 */ /* 0x000fc60000000f00 */
[----:B------:R1:W-:Y:S02]  /*0c60*/  ST.E desc[UR4][R18.64+0xc0], R3 ;  /* 0x0000c00312007985 */ /* 0x0003e4000c101904 */
[----:B-1----:R-:W-:Y:S05]  /*0c70*/  RET.REL.NODEC R176 `(_ZN5flash24flash_fwd_splitkv_kernelI23Flash_fwd_kernel_traitsILi64ELi64ELi128ELi4ELb0ELb0EN7cutlass10bfloat16_tE19Flash_kernel_traitsILi64ELi64ELi128ELi4ES3_EELb0ELb0ELb0ELb0ELb0ELb1ELb0ELb0EEEvNS_16Flash_fwd_paramsE) ;  /* 0xfffffff0b0e07950 */ /* 0x002fea0003c3ffff */
.L_x_9156:
        /* <DEDUP_REMOVED lines=102> */
.L_x_9164:
        /* <DEDUP_REMOVED lines=77> */
.L_x_9165:
[----:B------:R-:W-:Y:S05]  /*17b0*/  BSYNC.RECONVERGENT B0 ;  /* 0x0000000000007941 */ /* 0x000fea0003800200 */
.L_x_9163:
        /* <DEDUP_REMOVED lines=53> */
[----:B------:R-:W-:Y:S01]  /*1b10*/  SHF.R.U32.HI R7, RZ, 0x1, R21 ;  /* 0x00000001ff077819 */ /* 0x000fe20000011615 */
        /* <DEDUP_REMOVED lines=14> */
[----:B------:R-:W-:Y:S01]  /*1c00*/  IMAD.IADD R175, R13, 0x1, R175 ;  /* 0x000000010daf7824 */ /* 0x000fe200078e02af */
[----:B------:R-:W-:Y:S02]  /*1c10*/  LOP3.LUT R4, R0, 0x1c0, RZ, 0xc0, !PT ;  /* 0x000001c000047812 */ /* 0x000fe400078ec0ff */
[----:B------:R-:W-:Y:S02]  /*1c20*/  IADD3.X R11, PT, PT, RZ, R5, RZ, P1, !PT ;  /* 0x00000005ff0b7210 */ /* 0x000fe40000ffe4ff */
[----:B------:R-:W-:Y:S01]  /*1c30*/  LEA.HI.X R175, R12, R27, R175, 0x1, P2 ;  /* 0x0000001b0caf7211 */ /* 0x000fe200010f0caf */
[----:B----4-:R-:W-:Y:S01]  /*1c40*/  IMAD R27, R25, R177, RZ ;  /* 0x000000b1191b7224 */ /* 0x010fe200078e02ff */
[----:B------:R-:W-:Y:S01]  /*1c50*/  ISETP.GE.AND P1, PT, R18, R170, PT ;  /* 0x000000aa1200720c */ /* 0x000fe20003f26270 */
[----:B------:R-:W-:Y:S01]  /*1c60*/  IMAD.WIDE.U32 R24, R177, R24, R10 ;  /* 0x00000018b1187225 */ /* 0x000fe200078e000a */
[----:B------:R-:W-:-:S03]  /*1c70*/  LOP3.LUT R11, R4, 0x38, R21, 0xf8, !PT ;  /* 0x00000038040b7812 */ /* 0x000fc600078ef815 */
[----:B------:R-:W-:Y:S01]  /*1c80*/  IMAD.SHL.U32 R5, R21, 0x40, RZ ;  /* 0x0000004015057824 */ /* 0x000fe200078e00ff */
[----:B------:R-:W-:Y:S01]  /*1c90*/  LOP3.LUT R11, R11, 0x38, R0, 0x78, !PT ;  /* 0x000000380b0b7812 */ /* 0x000fe200078e7800 */
[----:B------:R-:W-:Y:S02]  /*1ca0*/  IMAD R171, R167, R18, RZ ;  /* 0x00000012a7ab7224 */ /* 0x000fe400078e02ff */
[----:B------:R-:W-:Y:S01]  /*1cb0*/  IMAD.WIDE.U32 R14, R18, R166, R14 ;  /* 0x000000a6120e7225 */ /* 0x000fe200078e000e */
[----:B------:R-:W-:Y:S02]  /*1cc0*/  LOP3.LUT R12, R5, 0x1c0, RZ, 0xc0, !PT ;  /* 0x000001c0050c7812 */ /* 0x000fe400078ec0ff */
[----:B------:R-:W-:Y:S01]  /*1cd0*/  MOV R19, RZ ;  /* 0x000000ff00137202 */ /* 0x000fe20000000f00 */
[----:B------:R-:W-:Y:S01]  /*1ce0*/  IMAD.IADD R171, R15, 0x1, R171 ;  /* 0x000000010fab7824 */ /* 0x000fe200078e02ab */
[----:B------:R-:W-:Y:S02]  /*1cf0*/  LEA R172, P3, R14, R16, 0x1 ;  /* 0x000000100eac7211 */ /* 0x000fe400078608ff */
[----:B------:R-:W-:-:S02]  /*1d00*/  LOP3.LUT R7, R12, 0x8, R7, 0xf8, !PT ;  /* 0x000000080c077812 */ /* 0x000fc400078ef807 */
[----:B------:R-:W-:Y:S01]  /*1d10*/  LOP3.LUT R6, R11, 0x1e00, R0, 0xf8, !PT ;  /* 0x00001e000b067812 */ /* 0x000fe200078ef800 */
[----:B------:R-:W-:Y:S01]  /*1d20*/  IMAD.WIDE.U32 R28, R29, 0x40, R18 ;  /* 0x000000401d1c7825 */ /* 0x000fe200078e0012 */
[----:B------:R-:W-:Y:S02]  /*1d30*/  LEA.HI.X R171, R14, R17, R171, 0x1, P3 ;  /* 0x000000110eab7211 */ /* 0x000fe400018f0cab */
[----:B------:R-:W-:Y:S01]  /*1d40*/  LOP3.LUT R11, R5, 0x200, RZ, 0xc0, !PT ;  /* 0x00000200050b7812 */ /* 0x000fe200078ec0ff */
[----:B------:R-:W-:Y:S01]  /*1d50*/  IMAD.IADD R27, R25, 0x1, R27 ;  /* 0x00000001191b7824 */ /* 0x000fe200078e021b */
[----:B------:R-:W-:Y:S02]  /*1d60*/  LOP3.LUT R4, R7, 0x38, R0, 0x78, !PT ;  /* 0x0000003807047812 */ /* 0x000fe400078e7800 */
[----:B------:R-:W-:Y:S01]  /*1d70*/  LEA R181, R6, R9, 0x1 ;  /* 0x0000000906b57211 */ /* 0x000fe200078e08ff */
        /* <DEDUP_REMOVED lines=15> */
.L_x_9168:
[----:B------:R1:W-:Y:S02]  /*1e70*/  STS.128 [R181], RZ ;  /* 0x000000ffb5007388 */ /* 0x0003e40000000c00 */
.L_x_9167:
[----:B------:R-:W-:Y:S05]  /*1e80*/  BSYNC.RECONVERGENT B0 ;  /* 0x0000000000007941 */ /* 0x000fea0003800200 */
.L_x_9166:
[----:B------:R-:W-:Y:S01]  /*1e90*/  VIADD R15, R18, 0x10 ;  /* 0x00000010120f7836 */ /* 0x000fe20000000000 */
[----:B------:R-:W-:Y:S01]  /*1ea0*/  LEA R179, R20, 0xffffff80, 0x7 ;  /* 0xffffff8014b37811 */ /* 0x000fe200078e38ff */
[C---:B------:R-:W-:Y:S01]  /*1eb0*/  VIADD R13, R18.reuse, 0x20 ;  /* 0x00000020120d7836 */ /* 0x040fe20000000000 */
[----:B------:R-:W-:Y:S01]  /*1ec0*/  BSSY.RECONVERGENT B0, `(.L_x_9169) ;  /* 0x0000019000007945 */ /* 0x000fe20003800200 */
[----:B--2---:R-:W-:Y:S01]  /*1ed0*/  VIADD R7, R18, 0x30 ;  /* 0x0000003012077836 */ /* 0x004fe20000000000 */
        /* <DEDUP_REMOVED lines=23> */
.L_x_9170:
[----:B------:R-:W-:Y:S05]  /*2050*/  BSYNC.RECONVERGENT B0 ;  /* 0x0000000000007941 */ /* 0x000fea0003800200 */
.L_x_9169:
        /* <DEDUP_REMOVED lines=19> */
.L_x_9172:
[----:B------:R-:W-:Y:S05]  /*2190*/  BSYNC.RECONVERGENT B0 ;  /* 0x0000000000007941 */ /* 0x000fea0003800200 */
.L_x_9171:
[----:B------:R-:W-:Y:S04]  /*21a0*/  BSSY.RECONVERGENT B0, `(.L_x_9173) ;  /* 0x0000012000007945 */ /* 0x000fe80003800200 */
[----:B------:R-:W-:Y:S05]  /*21b0*/  @P1 BRA `(.L_x_9174) ;  /* 0x0000000000401947 */ /* 0x000fea0003800000 */
[----:B-----5:R-:W-:-:S13]  /*21c0*/  ISETP.GE.AND P0, PT, R184, R180, PT ;  /* 0x000000b4b800720c */ /* 0x020fda0003f06270 */
        /* <DEDUP_REMOVED lines=15> */
.L_x_9174:
[----:B------:R-:W-:Y:S05]  /*22c0*/  BSYNC.RECONVERGENT B0 ;  /* 0x0000000000007941 */ /* 0x000fea0003800200 */
.L_x_9173:
        /* <DEDUP_REMOVED lines=12> */
.L_x_9177:
[----:B------:R1:W-:Y:S02]  /*2390*/  STS.128 [R181+0x2000], RZ ;  /* 0x002000ffb5007388 */ /* 0x0003e40000000c00 */
.L_x_9176:
[----:B------:R-:W-:Y:S05]  /*23a0*/  BSYNC.RECONVERGENT B0 ;  /* 0x0000000000007941 */ /* 0x000fea0003800200 */
.L_x_9175:
[-C--:B------:R-:W-:Y:S01]  /*23b0*/  ISETP.GE.AND P1, PT, R15, R10.reuse, PT ;  /* 0x0000000a0f00720c */ /* 0x080fe20003f26270 */
[C---:B------:R-:W-:Y:S01]  /*23c0*/  VIADD R25, R18.reuse, 0x40 ;  /* 0x0000004012197836 */ /* 0x040fe20000000000 */
[C---:B------:R-:W-:Y:S01]  /*23d0*/  SHF.L.U64.HI R6, R81.reuse, 0x1, R6 ;  /* 0x0000000151067819 */ /* 0x040fe20000010206 */
[----:B------:R-:W-:Y:S01]  /*23e0*/  IMAD.SHL.U32 R81, R81, 0x2, RZ ;  /* 0x0000000251517824 */ /* 0x000fe200078e00ff */
[----:B------:R-:W-:Y:S01]  /*23f0*/  BSSY.RECONVERGENT B0, `(.L_x_9178) ;  /* 0x0000013000007945 */ /* 0x000fe20003800200 */
[C---:B------:R-:W-:Y:S01]  /*2400*/  VIADD R19, R18.reuse, 0x50 ;  /* 0x0000005012137836 */ /* 0x040fe20000000000 */
[----:B------:R-:W-:Y:S01]  /*2410*/  ISETP.GE.AND P0, PT, R13, R10, PT ;  /* 0x0000000a0d00720c */ /* 0x000fe20003f06270 */
[C---:B---3--:R-:W-:Y:S01]  /*2420*/  VIADD R17, R18.reuse, 0x60 ;  /* 0x0000006012117836 */ /* 0x048fe20000000000 */
        /* <DEDUP_REMOVED lines=15> */
.L_x_9179:
[----:B------:R-:W-:Y:S05]  /*2520*/  BSYNC.RECONVERGENT B0 ;  /* 0x0000000000007941 */ /* 0x000fea0003800200 */
.L_x_9178:
        /* <DEDUP_REMOVED lines=12> */
.L_x_9181:
[----:B------:R-:W-:Y:S05]  /*25f0*/  BSYNC.RECONVERGENT B0 ;  /* 0x0000000000007941 */ /* 0x000fea0003800200 */
.L_x_9180:
        /* <DEDUP_REMOVED lines=11> */
.L_x_9183:
[----:B------:R-:W-:Y:S05]  /*26b0*/  BSYNC.RECONVERGENT B0 ;  /* 0x0000000000007941 */ /* 0x000fea0003800200 */
.L_x_9182:
        /* <DEDUP_REMOVED lines=14> */
.L_x_9185:
[----:B------:R-:W-:Y:S05]  /*27a0*/  BSYNC.RECONVERGENT B0 ;  /* 0x0000000000007941 */ /* 0x000fea0003800200 */
.L_x_9184:
        /* <DEDUP_REMOVED lines=11> */
.L_x_9187:
[----:B------:R-:W-:Y:S05]  /*2860*/  BSYNC.RECONVERGENT B0 ;  /* 0x0000000000007941 */ /* 0x000fea0003800200 */
.L_x_9186:
        /* <DEDUP_REMOVED lines=14> */
.L_x_9189:
[----:B------:R-:W-:Y:S05]  /*2950*/  BSYNC.RECONVERGENT B0 ;  /* 0x0000000000007941 */ /* 0x000fea0003800200 */
.L_x_9188:
        /* <DEDUP_REMOVED lines=12> */
.L_x_9191:
[----:B------:R-:W-:Y:S05]  /*2a20*/  BSYNC.RECONVERGENT B0 ;  /* 0x0000000000007941 */ /* 0x000fea0003800200 */
.L_x_9190:
        /* <DEDUP_REMOVED lines=15> */
.L_x_9194:
[----:B------:R1:W-:Y:S01]  /*2b20*/  STS.128 [R181+0x6000], RZ ;  /* 0x006000ffb5007388 */ /* 0x0003e20000000c00 */
[----:B------:R-:W-:Y:S05]  /*2b30*/  BRA `(.L_x_9195) ;  /* 0x0000000000047947 */ /* 0x000fea0003800000 */
.L_x_9193:
[----:B------:R1:W-:Y:S02]  /*2b40*/  STS.128 [R181+0x6000], RZ ;  /* 0x006000ffb5007388 */ /* 0x0003e40000000c00 */
.L_x_9195:
[----:B------:R-:W-:Y:S05]  /*2b50*/  BSYNC.RECONVERGENT B0 ;  /* 0x0000000000007941 */ /* 0x000fea0003800200 */
.L_x_9192:
        /* <DEDUP_REMOVED lines=19> */
.L_x_9197:
[----:B------:R-:W-:Y:S05]  /*2c90*/  BSYNC.RECONVERGENT B0 ;  /* 0x0000000000007941 */ /* 0x000fea0003800200 */
.L_x_9196:
[----:B------:R1:W-:Y:S01]  /*2ca0*/  @P6 STS.128 [R181+0x7000], RZ ;  /* 0x007000ffb5006388 */ /* 0x0003e20000000c00 */
        /* <DEDUP_REMOVED lines=11> */
.L_x_9199:
[----:B------:R-:W-:Y:S05]  /*2d60*/  BSYNC.RECONVERGENT B0 ;  /* 0x0000000000007941 */ /* 0x000fea0003800200 */
.L_x_9198:
        /* <DEDUP_REMOVED lines=12> */
.L_x_9201:
[----:B------:R-:W-:Y:S05]  /*2e30*/  BSYNC.RECONVERGENT B0 ;  /* 0x0000000000007941 */ /* 0x000fea0003800200 */
.L_x_9200:
        /* <DEDUP_REMOVED lines=15> */
.L_x_9203:
[----:B------:R-:W-:Y:S05]  /*2f30*/  BSYNC.RECONVERGENT B0 ;  /* 0x0000000000007941 */ /* 0x000fea0003800200 */
.L_x_9202:
        /* <DEDUP_REMOVED lines=12> */
.L_x_9205:
[----:B------:R-:W-:Y:S05]  /*3000*/  BSYNC.RECONVERGENT B0 ;  /* 0x0000000000007941 */ /* 0x000fea0003800200 */
.L_x_9204:
        /* <DEDUP_REMOVED lines=15> */
.L_x_9207:
[----:B------:R-:W-:Y:S05]  /*3100*/  BSYNC.RECONVERGENT B0 ;  /* 0x0000000000007941 */ /* 0x000fea0003800200 */
.L_x_9206:
        /* <DEDUP_REMOVED lines=13> */
.L_x_9209:
[----:B------:R-:W-:Y:S05]  /*31e0*/  BSYNC.RECONVERGENT B0 ;  /* 0x0000000000007941 */ /* 0x000fea0003800200 */
.L_x_9208:
[----:B------:R-:W2:Y:S01]  /*31f0*/  LD.E R10, desc[UR4][R2.64+0x18c] ;  /* 0x00018c04020a7980 */ /* 0x000ea2000c101900 */
[----:B------:R-:W-:Y:S01]  /*3200*/  LOP3.LUT R7, R12, 0x8, R21, 0x78, !PT ;  /* 0x000000080c077812 */ /* 0x000fe200078e7815 */
[----:B------:R-:W-:Y:S01]  /*3210*/  IMAD.SHL.U32 R12, R21, 0x20, RZ ;  /* 0x00000020150c7824 */ /* 0x000fe200078e00ff */
[----:B------:R-:W-:Y:S01]  /*3220*/  LOP3.LUT R5, R5, 0x400, RZ, 0xc0, !PT ;  /* 0x0000040005057812 */ /* 0x000fe200078ec0ff */
[----:B------:R-:W0:Y:S01]  /*3230*/  LDGDEPBAR ;  /* 0x00000000000079af */ /* 0x000e220000000000 */
[----:B------:R-:W-:Y:S01]  /*3240*/  LOP3.LUT R164, R7, 0x38, R0, 0x78, !PT ;  /* 0x0000003807a47812 */ /* 0x000fe200078e7800 */
[----:B------:R-:W-:Y:S01]  /*3250*/  BSSY.RECONVERGENT B1, `(.L_x_9210) ;  /* 0x000020a000017945 */ /* 0x000fe20003800200 */
[----:B------:R-:W-:Y:S02]  /*3260*/  LOP3.LUT R7, R11, 0x7c00, R12, 0xf8, !PT ;  /* 0x00007c000b077812 */ /* 0x000fe400078ef80c */
[----:B------:R-:W-:Y:S01]  /*3270*/  R2P PR, R21, 0x6 ;  /* 0x0000000615007804 */ /* 0x000fe20000000000 */
[----:B------:R-:W-:-:S02]  /*3280*/  IMAD R164, R164, 0x2, R5 ;  /* 0x00000002a4a47824 */ /* 0x000fc400078e0205 */
[----:B------:R-:W-:Y:S02]  /*3290*/  IMAD.IADD R0, R4, 0x1, R7 ;  /* 0x0000000104007824 */ /* 0x000fe400078e0207 */
[----:B------:R-:W-:Y:S02]  /*32a0*/  IMAD.IADD R164, R9, 0x1, R164 ;  /* 0x0000000109a47824 */ /* 0x000fe400078e02a4 */
[----:B------:R-:W-:Y:S02]  /*32b0*/  IMAD R165, R0, 0x2, R9 ;  /* 0x0000000200a57824 */ /* 0x000fe400078e0209 */
[----:B------:R-:W-:Y:S01]  /*32c0*/  IMAD.MOV.U32 R5, RZ, RZ, 0x20 ;  /* 0x00000020ff057424 */ /* 0x000fe200078e00ff */
[----:B-1----:R-:W-:Y:S01]  /*32d0*/  LDSM.16.M88.4 R12, [R164+0x2000] ;  /* 0x00200000a40c783b */ /* 0x002fe20000000200 */
[----:B------:R-:W-:Y:S02]  /*32e0*/  IMAD.MOV.U32 R7, RZ, RZ, 0x40 ;  /* 0x00000040ff077424 */ /* 0x000fe400078e00ff */
[----:B------:R-:W-:Y:S01]  /*32f0*/  IMAD.SHL.U32 R21, R21, 0x2, RZ ;  /* 0x0000000215157824 */ /* 0x000fe200078e00ff */
[----:B------:R-:W1:Y:S01]  /*3300*/  LDSM.16.M88.4 R64, [R165] ;  /* 0x00000000a540783b */ /* 0x000e620000000200 */
[----:B------:R-:W-:-:S02]  /*3310*/  SEL R5, R5, 0xffffffe0, !P1 ;  /* 0xffffffe005057807 */ /* 0x000fc40004800000 */
[----:B------:R-:W-:Y:S01]  /*3320*/  SEL R7, R7, 0xffffffc0, !P2 ;  /* 0xffffffc007077807 */ /* 0x000fe20005000000 */
[----:B------:R-:W3:Y:S02]  /*3330*/  LDSM.16.M88.4 R16, [R164+0x2800] ;  /* 0x00280000a410783b */ /* 0x000ee40000000200 */
[C-C-:B------:R-:W-:Y:S02]  /*3340*/  IMAD.IADD R163, R165.reuse, 0x1, R5.reuse ;  /* 0x00000001a5a37824 */ /* 0x140fe400078e0205 */
[C---:B------:R-:W-:Y:S01]  /*3350*/  IMAD.IADD R159, R164.reuse, 0x1, R5 ;  /* 0x00000001a49f7824 */ /* 0x040fe200078e0205 */
[----:B------:R-:W-:Y:S01]  /*3360*/  LDSM.16.M88.4 R52, [R164+0x3000] ;  /* 0x00300000a434783b */ /* 0x000fe20000000200 */
[--C-:B------:R-:W-:Y:S02]  /*3370*/  IMAD.IADD R162, R165, 0x1, R7.reuse ;  /* 0x00000001a5a27824 */ /* 0x100fe400078e0207 */
[----:B------:R-:W-:Y:S01]  /*3380*/  IMAD.IADD R158, R164, 0x1, R7 ;  /* 0x00000001a49e7824 */ /* 0x000fe200078e0207 */
[----:B------:R-:W-:Y:S02]  /*3390*/  LDSM.16.M88.4 R60, [R163] ;  /* 0x00000000a33c783b */ /* 0x000fe40000000200 */
[C---:B------:R-:W-:Y:S01]  /*33a0*/  IADD3 R161, PT, PT, R5.reuse, R162, RZ ;  /* 0x000000a205a17210 */ /* 0x040fe20007ffe0ff */
[----:B------:R-:W-:Y:S01]  /*33b0*/  IMAD.IADD R157, R5, 0x1, R158 ;  /* 0x00000001059d7824 */ /* 0x000fe200078e029e */
[----:B------:R-:W4:Y:S04]  /*33c0*/  LDSM.16.M88.4 R36, [R159+0x2000] ;  /* 0x002000009f24783b */ /* 0x000f280000000200 */
[----:B------:R-:W-:Y:S04]  /*33d0*/  LDSM.16.M88.4 R44, [R162] ;  /* 0x00000000a22c783b */ /* 0x000fe80000000200 */
[----:B------:R-:W-:Y:S04]  /*33e0*/  LDSM.16.M88.4 R28, [R158+0x2000] ;  /* 0x002000009e1c783b */ /* 0x000fe80000000200 */
[----:B------:R-:W4:Y:S04]  /*33f0*/  LDSM.16.M88.4 R76, [R159+0x2800] ;  /* 0x002800009f4c783b */ /* 0x000f280000000200 */
[----:B------:R-:W4:Y:S04]  /*3400*/  LDSM.16.M88.4 R48, [R158+0x2800] ;  /* 0x002800009e30783b */ /* 0x000f280000000200 */
[----:B-----5:R-:W-:Y:S01]  /*3410*/  LDSM.16.M88.4 R32, [R161] ;  /* 0x00000000a120783b */ /* 0x020fe20000000200 */
[C---:B-1----:R-:W-:Y:S03]  /*3420*/  HMMA.16816.F32.BF16 R40, R64.reuse, R12, RZ ;  /* 0x0000000c4028723c */ /* 0x042fe600000418ff */
[----:B------:R-:W1:Y:S04]  /*3430*/  LDSM.16.M88.4 R56, [R157+0x2000] ;  /* 0x002000009d38783b */ /* 0x000e680000000200 */
[----:B------:R-:W-:Y:S01]  /*3440*/  LDSM.16.M88.4 R72, [R159+0x3000] ;  /* 0x003000009f48783b */ /* 0x000fe20000000200 */
[C---:B------:R-:W-:Y:S03]  /*3450*/  HMMA.16816.F32.BF16 R12, R64.reuse, R14, RZ ;  /* 0x0000000e400c723c */ /* 0x040fe600000418ff */
[----:B------:R-:W-:Y:S05]  /*3460*/  LDSM.16.M88.4 R68, [R164+0x3800] ;  /* 0x00380000a444783b */ /* 0x000fea0000000200 */
[----:B---3--:R-:W-:Y:S08]  /*3470*/  HMMA.16816.F32.BF16 R24, R64, R16, RZ ;  /* 0x000000104018723c */ /* 0x008ff000000418ff */
[C---:B----4-:R-:W-:Y:S08]  /*3480*/  HMMA.16816.F32.BF16 R40, R60.reuse, R36, R40 ;  /* 0x000000243c28723c */ /* 0x050ff00000041828 */
[C---:B------:R-:W-:Y:S08]  /*3490*/  HMMA.16816.F32.BF16 R12, R60.reuse, R38, R12 ;  /* 0x000000263c0c723c */ /* 0x040ff0000004180c */
[----:B------:R-:W-:Y:S08]  /*34a0*/  HMMA.16816.F32.BF16 R24, R60, R76, R24 ;  /* 0x0000004c3c18723c */ /* 0x000ff00000041818 */
[C---:B------:R-:W-:Y:S08]  /*34b0*/  HMMA.16816.F32.BF16 R40, R44.reuse, R28, R40 ;  /* 0x0000001c2c28723c */ /* 0x040ff00000041828 */
[C---:B------:R-:W-:Y:S01]  /*34c0*/  HMMA.16816.F32.BF16 R12, R44.reuse, R30, R12 ;  /* 0x0000001e2c0c723c */ /* 0x040fe2000004180c */
[----:B------:R-:W3:Y:S07]  /*34d0*/  LDSM.16.M88.4 R28, [R157+0x2800] ;  /* 0x002800009d1c783b */ /* 0x000eee0000000200 */
[----:B------:R-:W-:Y:S08]  /*34e0*/  HMMA.16816.F32.BF16 R24, R44, R48, R24 ;  /* 0x000000302c18723c */ /* 0x000ff00000041818 */
[----:B------:R-:W-:Y:S08]  /*34f0*/  HMMA.16816.F32.BF16 R16, R64, R18, RZ ;  /* 0x000000124010723c */ /* 0x000ff000000418ff */
[C---:B-1----:R-:W-:Y:S08]  /*3500*/  HMMA.16816.F32.BF16 R40, R32.reuse, R56, R40 ;  /* 0x000000382028723c */ /* 0x042ff00000041828 */
[----:B------:R-:W-:Y:S01]  /*3510*/  HMMA.16816.F32.BF16 R12, R32, R58, R12 ;  /* 0x0000003a200c723c */ /* 0x000fe2000004180c */
[----:B------:R-:W1:Y:S07]  /*3520*/  LDSM.16.M88.4 R56, [R159+0x3800] ;  /* 0x003800009f38783b */ /* 0x000e6e0000000200 */
[----:B------:R-:W-:Y:S08]  /*3530*/  HMMA.16816.F32.BF16 R16, R60, R78, R16 ;  /* 0x0000004e3c10723c */ /* 0x000ff00000041810 */
[----:B---3--:R-:W-:Y:S08]  /*3540*/  HMMA.16816.F32.BF16 R24, R32, R28, R24 ;  /* 0x0000001c2018723c */ /* 0x008ff00000041818 */
[C---:B------:R-:W-:Y:S08]  /*3550*/  HMMA.16816.F32.BF16 R36, R64.reuse, R52, RZ ;  /* 0x000000344024723c */ /* 0x040ff000000418ff */
[----:B------:R-:W-:Y:S08]  /*3560*/  HMMA.16816.F32.BF16 R52, R64, R54, RZ ;  /* 0x000000364034723c */ /* 0x000ff000000418ff */
[----:B------:R-:W-:Y:S08]  /*3570*/  HMMA.16816.F32.BF16 R16, R44, R50, R16 ;  /* 0x000000322c10723c */ /* 0x000ff00000041810 */
[C---:B------:R-:W-:Y:S08]  /*3580*/  HMMA.16816.F32.BF16 R36, R60.reuse, R72, R36 ;  /* 0x000000483c24723c */ /* 0x040ff00000041824 */
[----:B------:R-:W-:Y:S01]  /*3590*/  HMMA.16816.F32.BF16 R72, R60, R74, R52 ;  /* 0x0000004a3c48723c */ /* 0x000fe20000041834 */
[----:B------:R-:W-:Y:S07]  /*35a0*/  LDSM.16.M88.4 R52, [R157+0x3000] ;  /* 0x003000009d34783b */ /* 0x000fee0000000200 */
[----:B------:R-:W-:Y:S08]  /*35b0*/  HMMA.16816.F32.BF16 R48, R64, R68, RZ ;  /* 0x000000444030723c */ /* 0x000ff000000418ff */
[----:B------:R-:W-:Y:S01]  /*35c0*/  HMMA.16816.F32.BF16 R16, R32, R30, R16 ;  /* 0x0000001e2010723c */ /* 0x000fe20000041810 */
[----:B------:R-:W-:Y:S07]  /*35d0*/  LDSM.16.M88.4 R28, [R159+0x4000] ;  /* 0x004000009f1c783b */ /* 0x000fee0000000200 */
[----:B------:R-:W-:Y:S08]  /*35e0*/  HMMA.16816.F32.BF16 R68, R64, R70, RZ ;  /* 0x000000464044723c */ /* 0x000ff000000418ff */
[----:B-1----:R-:W-:-:S12]  /*35f0*/  HMMA.16816.F32.BF16 R48, R60, R56, R48 ;  /* 0x000000383c30723c */ /* 0x002fd80000041830 */
[----:B------:R-:W-:Y:S01]  /*3600*/  HMMA.16816.F32.BF16 R68, R60, R58, R68 ;  /* 0x0000003a3c44723c */ /* 0x000fe20000041844 */
[----:B------:R-:W-:Y:S01]  /*3610*/  LDSM.16.M88.4 R56, [R158+0x4000] ;  /* 0x004000009e38783b */ /* 0x000fe20000000200 */
[-C--:B--2---:R-:W-:Y:S01]  /*3620*/  FMUL.FTZ R0, R40, R10.reuse ;  /* 0x0000000a28007220 */ /* 0x084fe20000410000 */
[-C--:B------:R-:W-:Y:S01]  /*3630*/  FMUL.FTZ R76, R41, R10.reuse ;  /* 0x0000000a294c7220 */ /* 0x080fe20000410000 */
[-C--:B------:R-:W-:Y:S01]  /*3640*/  FMUL.FTZ R77, R42, R10.reuse ;  /* 0x0000000a2a4d7220 */ /* 0x080fe20000410000 */
[-C--:B------:R-:W-:Y:S01]  /*3650*/  FMUL.FTZ R78, R43, R10.reuse ;  /* 0x0000000a2b4e7220 */ /* 0x080fe20000410000 */
[-C--:B------:R-:W-:Y:S01]  /*3660*/  FMUL.FTZ R24, R24, R10.reuse ;  /* 0x0000000a18187220 */ /* 0x080fe20000410000 */
[----:B------:R-:W1:Y:S01]  /*3670*/  LDSM.16.M88.4 R40, [R158+0x3000] ;  /* 0x003000009e28783b */ /* 0x000e620000000200 */
[-C--:B------:R-:W-:Y:S01]  /*3680*/  FMUL.FTZ R12, R12, R10.reuse ;  /* 0x0000000a0c0c7220 */ /* 0x080fe20000410000 */
[-C--:B------:R-:W-:Y:S01]  /*3690*/  FMUL.FTZ R13, R13, R10.reuse ;  /* 0x0000000a0d0d7220 */ /* 0x080fe20000410000 */
[-C--:B------:R-:W-:Y:S01]  /*36a0*/  FMUL.FTZ R14, R14, R10.reuse ;  /* 0x0000000a0e0e7220 */ /* 0x080fe20000410000 */
[----:B------:R2:W-:Y:S01]  /*36b0*/  MUFU.TANH R84, R24 ;  /* 0x0000001800547308 */ /* 0x0005e20000002400 */
[-C--:B------:R-:W-:Y:S01]  /*36c0*/  FMUL.FTZ R85, R25, R10.reuse ;  /* 0x0000000a19557220 */ /* 0x080fe20000410000 */
[-C--:B------:R-:W-:Y:S01]  /*36d0*/  FMUL.FTZ R86, R26, R10.reuse ;  /* 0x0000000a1a567220 */ /* 0x080fe20000410000 */
[-C--:B------:R-:W-:Y:S01]  /*36e0*/  FMUL.FTZ R87, R27, R10.reuse ;  /* 0x0000000a1b577220 */ /* 0x080fe20000410000 */
[-C--:B------:R-:W-:Y:S01]  /*36f0*/  FMUL.FTZ R83, R15, R10.reuse ;  /* 0x0000000a0f537220 */ /* 0x080fe20000410000 */
[-C--:B------:R-:W-:Y:S01]  /*3700*/  FMUL.FTZ R16, R16, R10.reuse ;  /* 0x0000000a10107220 */ /* 0x080fe20000410000 */
[-C--:B------:R-:W-:Y:S01]  /*3710*/  FMUL.FTZ R89, R17, R10.reuse ;  /* 0x0000000a11597220 */ /* 0x080fe20000410000 */
[-C--:B------:R-:W-:Y:S01]  /*3720*/  FMUL.FTZ R90, R18, R10.reuse ;  /* 0x0000000a125a7220 */ /* 0x080fe20000410000 */
[----:B------:R-:W-:Y:S01]  /*3730*/  MUFU.TANH R79, R12 ;  /* 0x0000000c004f7308 */ /* 0x000fe20000002400 */
[----:B------:R-:W-:-:S07]  /*3740*/  FMUL.FTZ R91, R19, R10 ;  /* 0x0000000a135b7220 */ /* 0x000fce0000410000 */
[----:B------:R-:W-:Y:S01]  /*3750*/  MUFU.TANH R80, R13 ;  /* 0x0000000d00507308 */ /* 0x000fe20000002400 */
[----:B--2---:R-:W2:Y:S07]  /*3760*/  LDSM.16.M88.4 R24, [R158+0x3800] ;  /* 0x003800009e18783b */ /* 0x004eae0000000200 */
[----:B------:R3:W-:Y:S08]  /*3770*/  MUFU.TANH R82, R14 ;  /* 0x0000000e00527308 */ /* 0x0007f00000002400 */
[----:B------:R4:W-:Y:S01]  /*3780*/  MUFU.TANH R88, R16 ;  /* 0x0000001000587308 */ /* 0x0009e20000002400 */
[C---:B-1----:R-:W-:Y:S07]  /*3790*/  HMMA.16816.F32.BF16 R36, R44.reuse, R40, R36 ;  /* 0x000000282c24723c */ /* 0x042fee0000041824 */
[----:B------:R-:W-:Y:S01]  /*37a0*/  MUFU.TANH R0, R0 ;  /* 0x0000000000007308 */ /* 0x000fe20000002400 */
[----:B---3--:R-:W4:Y:S01]  /*37b0*/  LDSM.16.M88.4 R12, [R164+0x4000] ;  /* 0x00400000a40c783b */ /* 0x008f220000000200 */
[----:B------:R-:W-:Y:S03]  /*37c0*/  HMMA.16816.F32.BF16 R72, R44, R42, R72 ;  /* 0x0000002a2c48723c */ /* 0x000fe60000041848 */
[----:B------:R-:W1:Y:S03]  /*37d0*/  LDSM.16.M88.4 R40, [R157+0x3800] ;  /* 0x003800009d28783b */ /* 0x000e660000000200 */
[----:B------:R-:W3:Y:S05]  /*37e0*/  MUFU.TANH R77, R77 ;  /* 0x0000004d004d7308 */ /* 0x000eea0000002400 */
[----:B------:R-:W-:Y:S03]  /*37f0*/  HMMA.16816.F32.BF16 R36, R32, R52, R36 ;  /* 0x000000342024723c */ /* 0x000fe60000041824 */
[----:B------:R-:W-:Y:S05]  /*3800*/  MUFU.TANH R76, R76 ;  /* 0x0000004c004c7308 */ /* 0x000fea0000002400 */
[----:B--2---:R-:W-:Y:S03]  /*3810*/  HMMA.16816.F32.BF16 R48, R44, R24, R48 ;  /* 0x000000182c30723c */ /* 0x004fe60000041830 */
[----:B------:R-:W2:Y:S05]  /*3820*/  MUFU.TANH R78, R78 ;  /* 0x0000004e004e7308 */ /* 0x000eaa0000002400 */
[----:B------:R-:W-:Y:S01]  /*3830*/  HMMA.16816.F32.BF16 R72, R32, R54, R72 ;  /* 0x000000362048723c */ /* 0x000fe20000041848 */
[----:B------:R-:W3:Y:S02]  /*3840*/  LDSM.16.M88.4 R52, [R164+0x4800] ;  /* 0x00480000a434783b */ /* 0x000ee40000000200 */
[----:B------:R-:W-:Y:S01]  /*3850*/  MUFU.TANH R83, R83 ;  /* 0x0000005300537308 */ /* 0x000fe20000002400 */
[-C--:B------:R-:W-:Y:S01]  /*3860*/  FMUL.FTZ R36, R36, R10.reuse ;  /* 0x0000000a24247220 */ /* 0x080fe20000410000 */
[-C--:B------:R-:W-:Y:S01]  /*3870*/  FMUL.FTZ R37, R37, R10.reuse ;  /* 0x0000000a25257220 */ /* 0x080fe20000410000 */
[-C--:B------:R-:W-:Y:S01]  /*3880*/  FMUL.FTZ R38, R38, R10.reuse ;  /* 0x0000000a26267220 */ /* 0x080fe20000410000 */
[-C--:B------:R-:W-:Y:S01]  /*3890*/  FMUL.FTZ R39, R39, R10.reuse ;  /* 0x0000000a27277220 */ /* 0x080fe20000410000 */
[----:B------:R-:W-:Y:S01]  /*38a0*/  HMMA.16816.F32.BF16 R68, R44, R26, R68 ;  /* 0x0000001a2c44723c */ /* 0x000fe20000041844 */
[----:B------:R-:W-:Y:S02]  /*38b0*/  LDSM.16.M88.4 R24, [R157+0x4000] ;  /* 0x004000009d18783b */ /* 0x000fe40000000200 */
[----:B------:R-:W-:Y:S05]  /*38c0*/  MUFU.TANH R92, R36 ;  /* 0x00000024005c7308 */ /* 0x000fea0000002400 */
[C---:B----4-:R-:W-:Y:S03]  /*38d0*/  HMMA.16816.F32.BF16 R16, R64.reuse, R12, RZ ;  /* 0x0000000c4010723c */ /* 0x050fe600000418ff */
[----:B------:R-:W-:Y:S01]  /*38e0*/  MUFU.TANH R93, R37 ;  /* 0x00000025005d7308 */ /* 0x000fe20000002400 */
[-C--:B------:R-:W-:Y:S01]  /*38f0*/  FMUL.FTZ R72, R72, R10.reuse ;  /* 0x0000000a48487220 */ /* 0x080fe20000410000 */
[-C--:B------:R-:W-:Y:S01]  /*3900*/  FMUL.FTZ R73, R73, R10.reuse ;  /* 0x0000000a49497220 */ /* 0x080fe20000410000 */
[-C--:B------:R-:W-:Y:S01]  /*3910*/  FMUL.FTZ R74, R74, R10.reuse ;  /* 0x0000000a4a4a7220 */ /* 0x080fe20000410000 */
[-C--:B------:R-:W-:Y:S01]  /*3920*/  FMUL.FTZ R75, R75, R10.reuse ;  /* 0x0000000a4b4b7220 */ /* 0x080fe20000410000 */
[----:B------:R-:W-:Y:S03]  /*3930*/  HMMA.16816.F32.BF16 R12, R64, R14, RZ ;  /* 0x0000000e400c723c */ /* 0x000fe600000418ff */
[----:B------:R-:W-:Y:S05]  /*3940*/  MUFU.TANH R94, R38 ;  /* 0x00000026005e7308 */ /* 0x000fea0000002400 */
[----:B-1----:R-:W-:Y:S03]  /*3950*/  HMMA.16816.F32.BF16 R48, R32, R40, R48 ;  /* 0x000000282030723c */ /* 0x002fe60000041830 */
[----:B------:R3:W-:Y:S05]  /*3960*/  MUFU.TANH R95, R39 ;  /* 0x00000027005f7308 */ /* 0x0007ea0000002400 */
[C---:B------:R-:W-:Y:S03]  /*3970*/  HMMA.16816.F32.BF16 R16, R60.reuse, R28, R16 ;  /* 0x0000001c3c10723c */ /* 0x040fe60000041810 */
[----:B------:R-:W-:Y:S05]  /*3980*/  MUFU.TANH R96, R72 ;  /* 0x0000004800607308 */ /* 0x000fea0000002400 */
[----:B------:R-:W-:Y:S01]  /*3990*/  HMMA.16816.F32.BF16 R12, R60, R30, R12 ;  /* 0x0000001e3c0c723c */ /* 0x000fe2000004180c */
[----:B------:R-:W1:Y:S02]  /*39a0*/  LDSM.16.M88.4 R28, [R159+0x4800] ;  /* 0x004800009f1c783b */ /* 0x000e640000000200 */
[----:B------:R-:W-:Y:S01]  /*39b0*/  MUFU.TANH R97, R73 ;  /* 0x0000004900617308 */ /* 0x000fe20000002400 */
[-C--:B------:R-:W-:Y:S01]  /*39c0*/  FMUL.FTZ R48, R48, R10.reuse ;  /* 0x0000000a30307220 */ /* 0x080fe20000410000 */
[-C--:B------:R-:W-:Y:S01]  /*39d0*/  FMUL.FTZ R111, R49, R10.reuse ;  /* 0x0000000a316f7220 */ /* 0x080fe20000410000 */
[-C--:B------:R-:W-:Y:S01]  /*39e0*/  FMUL.FTZ R113, R50, R10.reuse ;  /* 0x0000000a32717220 */ /* 0x080fe20000410000 */
[-C--:B------:R-:W-:Y:S01]  /*39f0*/  FMUL.FTZ R173, R51, R10.reuse ;  /* 0x0000000a33ad7220 */ /* 0x080fe20000410000 */
[C---:B---3--:R-:W-:Y:S03]  /*3a00*/  HMMA.16816.F32.BF16 R36, R64.reuse, R52, RZ ;  /* 0x000000344024723c */ /* 0x048fe600000418ff */
[----:B------:R3:W-:Y:S05]  /*3a10*/  MUFU.TANH R153, R48 ;  /* 0x0000003000997308 */ /* 0x0007ea0000002400 */
[----:B------:R-:W-:Y:S03]  /*3a20*/  HMMA.16816.F32.BF16 R52, R64, R54, RZ ;  /* 0x000000364034723c */ /* 0x000fe600000418ff */
[----:B------:R-:W-:Y:S05]  /*3a30*/  MUFU.TANH R98, R74 ;  /* 0x0000004a00627308 */ /* 0x000fea0000002400 */
[----:B------:R-:W-:Y:S01]  /*3a40*/  HMMA.16816.F32.BF16 R68, R32, R42, R68 ;  /* 0x0000002a2044723c */ /* 0x000fe20000041844 */
[----:B------:R-:W-:Y:S02]  /*3a50*/  LDSM.16.M88.4 R40, [R164+0x5000] ;  /* 0x00500000a428783b */ /* 0x000fe40000000200 */
[----:B------:R4:W-:Y:S02]  /*3a60*/  MUFU.TANH R99, R75 ;  /* 0x0000004b00637308 */ /* 0x0009e40000002400 */
[----:B---3--:R-:W3:Y:S03]  /*3a70*/  LDSM.16.M88.4 R48, [R158+0x4800] ;  /* 0x004800009e30783b */ /* 0x008ee60000000200 */
[C---:B------:R-:W-:Y:S03]  /*3a80*/  HMMA.16816.F32.BF16 R16, R44.reuse, R56, R16 ;  /* 0x000000382c10723c */ /* 0x040fe60000041810 */
[----:B------:R-:W-:Y:S05]  /*3a90*/  MUFU.TANH R86, R86 ;  /* 0x0000005600567308 */ /* 0x000fea0000002400 */
[----:B------:R-:W-:Y:S03]  /*3aa0*/  HMMA.16816.F32.BF16 R12, R44, R58, R12 ;  /* 0x0000003a2c0c723c */ /* 0x000fe6000004180c */
[----:B------:R-:W-:Y:S01]  /*3ab0*/  MUFU.TANH R85, R85 ;  /* 0x0000005500557308 */ /* 0x000fe20000002400 */
[----:B----4-:R-:W-:Y:S01]  /*3ac0*/  LDSM.16.M88.4 R72, [R159+0x5000] ;  /* 0x005000009f48783b */ /* 0x010fe20000000200 */
[-C--:B------:R-:W-:Y:S01]  /*3ad0*/  FMUL.FTZ R69, R69, R10.reuse ;  /* 0x0000000a45457220 */ /* 0x080fe20000410000 */
[-C--:B------:R-:W-:Y:S01]  /*3ae0*/  FMUL.FTZ R68, R68, R10.reuse ;  /* 0x0000000a44447220 */ /* 0x080fe20000410000 */
[-C--:B------:R-:W-:Y:S01]  /*3af0*/  FMUL.FTZ R70, R70, R10.reuse ;  /* 0x0000000a46467220 */ /* 0x080fe20000410000 */
[-C--:B------:R-:W-:Y:S01]  /*3b00*/  FMUL.FTZ R71, R71, R10.reuse ;  /* 0x0000000a47477220 */ /* 0x080fe20000410000 */
[C---:B-1----:R-:W-:Y:S02]  /*3b10*/  HMMA.16816.F32.BF16 R36, R60.reuse, R28, R36 ;  /* 0x0000001c3c24723c */ /* 0x042fe40000041824 */
[----:B------:R-:W-:Y:S06]  /*3b20*/  MUFU.TANH R151, R69 ;  /* 0x0000004500977308 */ /* 0x000fec0000002400 */
[----:B------:R-:W-:Y:S01]  /*3b30*/  HMMA.16816.F32.BF16 R52, R60, R30, R52 ;  /* 0x0000001e3c34723c */ /* 0x000fe20000041834 */
[----:B------:R-:W1:Y:S01]  /*3b40*/  LDSM.16.M88.4 R28, [R157+0x4800] ;  /* 0x004800009d1c783b */ /* 0x000e620000000200 */
[----:B------:R-:W4:Y:S06]  /*3b50*/  MUFU.TANH R87, R87 ;  /* 0x0000005700577308 */ /* 0x000f2c0000002400 */
[----:B------:R-:W-:Y:S02]  /*3b60*/  HMMA.16816.F32.BF16 R16, R32, R24, R16 ;  /* 0x000000182010723c */ /* 0x000fe40000041810 */
[----:B------:R-:W-:Y:S06]  /*3b70*/  MUFU.TANH R113, R113 ;  /* 0x0000007100717308 */ /* 0x000fec0000002400 */
[----:B---3--:R-:W-:Y:S02]  /*3b80*/  HMMA.16816.F32.BF16 R36, R44, R48, R36 ;  /* 0x000000302c24723c */ /* 0x008fe40000041824 */
[----:B------:R-:W-:Y:S06]  /*3b90*/  MUFU.TANH R90, R90 ;  /* 0x0000005a005a7308 */ /* 0x000fec0000002400 */
[----:B------:R-:W-:Y:S01]  /*3ba0*/  HMMA.16816.F32.BF16 R12, R32, R26, R12 ;  /* 0x0000001a200c723c */ /* 0x000fe2000004180c */
[----:B------:R-:W3:Y:S01]  /*3bb0*/  LDSM.16.M88.4 R24, [R158+0x5000] ;  /* 0x005000009e18783b */ /* 0x000ee20000000200 */
[----:B------:R-:W-:Y:S01]  /*3bc0*/  MUFU.TANH R111, R111 ;  /* 0x0000006f006f7308 */ /* 0x000fe20000002400 */
[-C--:B------:R-:W-:Y:S01]  /*3bd0*/  FMUL.FTZ R145, R16, R10.reuse ;  /* 0x0000000a10917220 */ /* 0x080fe20000410000 */
[-C--:B------:R-:W-:Y:S01]  /*3be0*/  FMUL.FTZ R141, R17, R10.reuse ;  /* 0x0000000a118d7220 */ /* 0x080fe20000410000 */
[-C--:B------:R-:W-:Y:S01]  /*3bf0*/  FMUL.FTZ R129, R18, R10.reuse ;  /* 0x0000000a12817220 */ /* 0x080fe20000410000 */
[----:B------:R-:W-:-:S02]  /*3c00*/  FMUL.FTZ R149, R19, R10 ;  /* 0x0000000a13957220 */ /* 0x000fc40000410000 */
[----:B------:R-:W-:Y:S01]  /*3c10*/  HMMA.16816.F32.BF16 R56, R64, R40, RZ ;  /* 0x000000284038723c */ /* 0x000fe200000418ff */
[----:B------:R-:W2:Y:S01]  /*3c20*/  LDSM.16.M88.4 R16, [R164+0x5800] ;  /* 0x00580000a410783b */ /* 0x000ea20000000200 */
[----:B------:R-:W-:Y:S06]  /*3c30*/  MUFU.TANH R173, R173 ;  /* 0x000000ad00ad7308 */ /* 0x000fec0000002400 */
[----:B------:R-:W-:Y:S02]  /*3c40*/  HMMA.16816.F32.BF16 R52, R44, R50, R52 ;  /* 0x000000322c34723c */ /* 0x000fe40000041834 */
[----:B------:R-:W-:Y:S01]  /*3c50*/  MUFU.TANH R89, R89 ;  /* 0x0000005900597308 */ /* 0x000fe20000002400 */
[-C--:B------:R-:W-:Y:S01]  /*3c60*/  FMUL.FTZ R139, R12, R10.reuse ;  /* 0x0000000a0c8b7220 */ /* 0x080fe20000410000 */
[-C--:B------:R-:W-:Y:S01]  /*3c70*/  FMUL.FTZ R143, R13, R10.reuse ;  /* 0x0000000a0d8f7220 */ /* 0x080fe20000410000 */
[-C--:B------:R-:W-:Y:S01]  /*3c80*/  FMUL.FTZ R147, R14, R10.reuse ;  /* 0x0000000a0e937220 */ /* 0x080fe20000410000 */
[----:B------:R-:W-:-:S02]  /*3c90*/  FMUL.FTZ R137, R15, R10 ;  /* 0x0000000a0f897220 */ /* 0x000fc40000410000 */
[----:B-1----:R-:W-:Y:S01]  /*3ca0*/  HMMA.16816.F32.BF16 R36, R32, R28, R36 ;  /* 0x0000001c2024723c */ /* 0x002fe20000041824 */
[----:B------:R-:W1:Y:S01]  /*3cb0*/  LDSM.16.M88.4 R12, [R157+0x5000] ;  /* 0x005000009d0c783b */ /* 0x000e620000000200 */
[----:B------:R-:W4:Y:S06]  /*3cc0*/  MUFU.TANH R91, R91 ;  /* 0x0000005b005b7308 */ /* 0x000f2c0000002400 */
[----:B------:R-:W-:Y:S02]  /*3cd0*/  HMMA.16816.F32.BF16 R56, R60, R72, R56 ;  /* 0x000000483c38723c */ /* 0x000fe40000041838 */
[----:B------:R-:W-:Y:S06]  /*3ce0*/  MUFU.TANH R115, R68 ;  /* 0x0000004400737308 */ /* 0x000fec0000002400 */
[----:B------:R-:W-:Y:S02]  /*3cf0*/  HMMA.16816.F32.BF16 R40, R64, R42, RZ ;  /* 0x0000002a4028723c */ /* 0x000fe400000418ff */
[----:B------:R-:W4:Y:S01]  /*3d00*/  MUFU.TANH R155, R70 ;  /* 0x00000046009b7308 */ /* 0x000f220000002400 */
[-C--:B------:R-:W-:Y:S01]  /*3d10*/  FMUL.FTZ R36, R36, R10.reuse ;  /* 0x0000000a24247220 */ /* 0x080fe20000410000 */
[-C--:B------:R-:W-:Y:S01]  /*3d20*/  FMUL.FTZ R125, R37, R10.reuse ;  /* 0x0000000a257d7220 */ /* 0x080fe20000410000 */
[-C--:B------:R-:W-:Y:S01]  /*3d30*/  FMUL.FTZ R135, R38, R10.reuse ;  /* 0x0000000a26877220 */ /* 0x080fe20000410000 */
[----:B------:R-:W-:-:S02]  /*3d40*/  FMUL.FTZ R133, R39, R10 ;  /* 0x0000000a27857220 */ /* 0x000fc40000410000 */
[----:B------:R-:W-:Y:S02]  /*3d50*/  HMMA.16816.F32.BF16 R52, R32, R30, R52 ;  /* 0x0000001e2034723c */ /* 0x000fe40000041834 */
[----:B------:R2:W-:Y:S06]  /*3d60*/  MUFU.TANH R127, R36 ;  /* 0x00000024007f7308 */ /* 0x0005ec0000002400 */
[----:B---3--:R-:W-:Y:S01]  /*3d70*/  HMMA.16816.F32.BF16 R56, R44, R24, R56 ;  /* 0x000000182c38723c */ /* 0x008fe20000041838 */
[----:B------:R-:W-:Y:S01]  /*3d80*/  LOP3.LUT R24, R21, 0x6, RZ, 0xc0, !PT ;  /* 0x0000000615187812 */ /* 0x000fe200078ec0ff */
[----:B------:R3:W-:Y:S04]  /*3d90*/  MUFU.TANH R117, R71 ;  /* 0x0000004700757308 */ /* 0x0007e80000002400 */
[----:B------:R-:W-:-:S02]  /*3da0*/  IMAD.IADD R21, R179, 0x1, R24 ;  /* 0x00000001b3157824 */ /* 0x000fc400078e0218 */
[----:B------:R-:W-:Y:S02]  /*3db0*/  HMMA.16816.F32.BF16 R40, R60, R74, R40 ;  /* 0x0000004a3c28723c */ /* 0x000fe40000041828 */
[C---:B------:R-:W-:Y:S01]  /*3dc0*/  VIADD R51, R21.reuse, 0x1 ;  /* 0x0000000115337836 */ /* 0x040fe20000000000 */
[----:B--2---:R-:W2:Y:S01]  /*3dd0*/  LDSM.16.M88.4 R36, [R159+0x5800] ;  /* 0x005800009f24783b */ /* 0x004ea20000000200 */
[C---:B------:R-:W-:Y:S01]  /*3de0*/  VIADD R49, R21.reuse, 0x8 ;  /* 0x0000000815317836 */ /* 0x040fe20000000000 */
[CC--:B------:R-:W-:Y:S01]  /*3df0*/  ISETP.GE.AND P4, PT, R21.reuse, R8.reuse, PT ;  /* 0x000000081500720c */ /* 0x0c0fe20003f86270 */
[----:B------:R-:W-:Y:S01]  /*3e00*/  VIADD R25, R21, 0x9 ;  /* 0x0000000915197836 */ /* 0x000fe20000000000 */
[-C--:B------:R-:W-:Y:S01]  /*3e10*/  ISETP.GE.AND P3, PT, R51, R8.reuse, PT ;  /* 0x000000083300720c */ /* 0x080fe20003f66270 */
[----:B------:R-:W-:Y:S01]  /*3e20*/  HMMA.16816.F32.BF16 R28, R64, R16, RZ ;  /* 0x00000010401c723c */ /* 0x000fe200000418ff */
[----:B------:R-:W-:Y:S01]  /*3e30*/  ISETP.GE.AND P2, PT, R49, R8, PT ;  /* 0x000000083100720c */ /* 0x000fe20003f46270 */
[----:B------:R-:W-:Y:S01]  /*3e40*/  FMUL.FTZ R119, R53, R10 ;  /* 0x0000000a35777220 */ /* 0x000fe20000410000 */
[----:B------:R-:W3:Y:S01]  /*3e50*/  LDSM.16.M88.4 R48, [R158+0x5800] ;  /* 0x005800009e30783b */ /* 0x000ee20000000200 */
[-C--:B------:R-:W-:Y:S01]  /*3e60*/  ISETP.GE.AND P1, PT, R25, R8.reuse, PT ;  /* 0x000000081900720c */ /* 0x080fe20003f26270 */
[----:B------:R-:W-:Y:S01]  /*3e70*/  VIADD R25, R21, 0x11 ;  /* 0x0000001115197836 */ /* 0x000fe20000000000 */
[----:B------:R-:W-:Y:S01]  /*3e80*/  FSEL R77, R77, -INF , !P4 ;  /* 0xff8000004d4d7808 */ /* 0x000fe20006000000 */
[C---:B------:R-:W-:Y:S01]  /*3e90*/  VIADD R53, R21.reuse, 0x10 ;  /* 0x0000001015357836 */ /* 0x040fe20000000000 */
[----:B-1----:R-:W-:Y:S01]  /*3ea0*/  HMMA.16816.F32.BF16 R56, R32, R12, R56 ;  /* 0x0000000c2038723c */ /* 0x002fe20000041838 */
[----:B------:R-:W-:Y:S01]  /*3eb0*/  IADD3 R13, PT, PT, R21, 0x18, RZ ;  /* 0x00000018150d7810 */ /* 0x000fe20007ffe0ff */
[----:B------:R-:W-:Y:S01]  /*3ec0*/  MUFU.TANH R145, R145 ;  /* 0x0000009100917308 */ /* 0x000fe20000002400 */
[-C--:B------:R-:W-:Y:S01]  /*3ed0*/  ISETP.GE.AND P6, PT, R25, R8.reuse, PT ;  /* 0x000000081900720c */ /* 0x080fe20003fc6270 */
[----:B------:R-:W-:Y:S01]  /*3ee0*/  VIADD R25, R21, 0x19 ;  /* 0x0000001915197836 */ /* 0x000fe20000000000 */
[----:B------:R-:W-:Y:S01]  /*3ef0*/  ISETP.GE.AND P5, PT, R13, R8, PT ;  /* 0x000000080d00720c */ /* 0x000fe20003fa6270 */
[----:B------:R-:W-:Y:S01]  /*3f00*/  FMUL.FTZ R55, R55, R10 ;  /* 0x0000000a37377220 */ /* 0x000fe20000410000 */
[----:B------:R-:W-:Y:S01]  /*3f10*/  FSEL R13, R0, -INF , !P4 ;  /* 0xff800000000d7808 */ /* 0x000fe20006000000 */
[----:B------:R-:W-:Y:S01]  /*3f20*/  HMMA.16816.F32.BF16 R40, R44, R26, R40 ;  /* 0x0000001a2c28723c */ /* 0x000fe20000041828 */
[----:B------:R-:W-:Y:S01]  /*3f30*/  ISETP.GE.AND P4, PT, R25, R8, PT ;  /* 0x000000081900720c */ /* 0x000fe20003f86270 */
[----:B------:R-:W-:Y:S01]  /*3f40*/  VIADD R25, R21, 0x20 ;  /* 0x0000002015197836 */ /* 0x000fe20000000000 */
[----:B------:R-:W-:Y:S01]  /*3f50*/  FSEL R73, R78, -INF , !P3 ;  /* 0xff8000004e497808 */ /* 0x000fe20005800000 */
[----:B------:R-:W1:Y:S01]  /*3f60*/  MUFU.TANH R129, R129 ;  /* 0x0000008100817308 */ /* 0x000e620000002400 */
[----:B------:R-:W-:Y:S01]  /*3f70*/  FSEL R69, R76, -INF , !P3 ;  /* 0xff8000004c457808 */ /* 0x000fe20005800000 */
[----:B------:R-:W-:Y:S01]  /*3f80*/  FMUL.FTZ R52, R52, R10 ;  /* 0x0000000a34347220 */ /* 0x000fe20000410000 */
[----:B------:R-:W-:Y:S01]  /*3f90*/  ISETP.GE.AND P3, PT, R25, R8, PT ;  /* 0x000000081900720c */ /* 0x000fe20003f66270 */
[----:B------:R-:W-:Y:S01]  /*3fa0*/  HMMA.16816.F32.BF16 R16, R64, R18, RZ ;  /* 0x000000124010723c */ /* 0x000fe200000418ff */
[----:B------:R-:W1:Y:S01]  /*3fb0*/  LDSM.16.M88.4 R24, [R157+0x5800] ;  /* 0x005800009d18783b */ /* 0x000e620000000200 */
[----:B------:R-:W-:Y:S01]  /*3fc0*/  FSEL R82, R82, -INF , !P2 ;  /* 0xff80000052527808 */ /* 0x000fe20005000000 */
[----:B------:R-:W-:Y:S01]  /*3fd0*/  FMUL.FTZ R54, R54, R10 ;  /* 0x0000000a36367220 */ /* 0x000fe20000410000 */
[----:B------:R-:W-:Y:S01]  /*3fe0*/  FSEL R79, R79, -INF , !P2 ;  /* 0xff8000004f4f7808 */ /* 0x000fe20005000000 */
[----:B------:R-:W-:Y:S01]  /*3ff0*/  MUFU.TANH R141, R141 ;  /* 0x0000008d008d7308 */ /* 0x000fe20000002400 */
[----:B------:R-:W-:Y:S01]  /*4000*/  ISETP.GE.AND P0, PT, R53, R8, PT ;  /* 0x000000083500720c */ /* 0x000fe20003f06270 */
[-C--:B------:R-:W-:Y:S01]  /*4010*/  FMUL.FTZ R57, R57, R10.reuse ;  /* 0x0000000a39397220 */ /* 0x080fe20000410000 */
[----:B----4-:R-:W-:Y:S01]  /*4020*/  FSEL R87, R87, -INF , !P6 ;  /* 0xff80000057577808 */ /* 0x010fe20007000000 */
[-C--:B------:R-:W-:Y:S01]  /*4030*/  FMUL.FTZ R59, R59, R10.reuse ;  /* 0x0000000a3b3b7220 */ /* 0x080fe20000410000 */
[----:B------:R-:W-:Y:S01]  /*4040*/  FSEL R197, R86, -INF , !P0 ;  /* 0xff80000056c57808 */ /* 0x000fe20004000000 */
[----:B--2---:R-:W-:Y:S01]  /*4050*/  HMMA.16816.F32.BF16 R28, R60, R36, R28 ;  /* 0x000000243c1c723c */ /* 0x004fe2000004181c */
[----:B------:R-:W-:Y:S01]  /*4060*/  VIADD R37, R21, 0x21 ;  /* 0x0000002115257836 */ /* 0x000fe20000000000 */
[----:B------:R-:W-:Y:S01]  /*4070*/  FSEL R75, R84, -INF , !P0 ;  /* 0xff800000544b7808 */ /* 0x000fe20004000000 */
[----:B------:R-:W2:Y:S01]  /*4080*/  MUFU.TANH R149, R149 ;  /* 0x0000009500957308 */ /* 0x000ea20000002400 */
[----:B---3--:R-:W-:Y:S01]  /*4090*/  FSEL R71, R88, -INF , !P5 ;  /* 0xff80000058477808 */ /* 0x008fe20006800000 */
[----:B------:R-:W-:Y:S01]  /*40a0*/  FMUL.FTZ R56, R56, R10 ;  /* 0x0000000a38387220 */ /* 0x000fe20000410000 */
[----:B------:R-:W-:Y:S01]  /*40b0*/  ISETP.GE.AND P2, PT, R37, R8, PT ;  /* 0x000000082500720c */ /* 0x000fe20003f46270 */
[----:B------:R-:W-:Y:S01]  /*40c0*/  FMUL.FTZ R58, R58, R10 ;  /* 0x0000000a3a3a7220 */ /* 0x000fe20000410000 */
[----:B------:R-:W-:Y:S01]  /*40d0*/  HMMA.16816.F32.BF16 R40, R32, R14, R40 ;  /* 0x0000000e2028723c */ /* 0x000fe20000041828 */
[----:B------:R-:W-:Y:S01]  /*40e0*/  VIADD R15, R21, 0x28 ;  /* 0x00000028150f7836 */ /* 0x000fe20000000000 */
[----:B------:R-:W-:Y:S01]  /*40f0*/  FSEL R37, R83, -INF , !P1 ;  /* 0xff80000053257808 */ /* 0x000fe20004800000 */
[----:B------:R3:W-:Y:S01]  /*4100*/  MUFU.TANH R121, R55 ;  /* 0x0000003700797308 */ /* 0x0007e20000002400 */
[----:B------:R-:W-:Y:S01]  /*4110*/  FSEL R193, R95, -INF , !P2 ;  /* 0xff8000005fc17808 */ /* 0x000fe20005000000 */
[----:B------:R-:W-:-:S04]  /*4120*/  DEPBAR.LE SB0, 0x0 ;  /* 0x000080000000791a */ /* 0x000fc80000000000 */
[----:B------:R-:W-:Y:S01]  /*4130*/  HMMA.16816.F32.BF16 R16, R60, R38, R16 ;  /* 0x000000263c10723c */ /* 0x000fe20000041810 */
[----:B------:R-:W-:Y:S01]  /*4140*/  FSEL R67, R93, -INF , !P2 ;  /* 0xff8000005d437808 */ /* 0x000fe20005000000 */
[----:B------:R-:W-:Y:S01]  /*4150*/  VIADD R39, R21, 0x38 ;  /* 0x0000003815277836 */ /* 0x000fe20000000000 */
[----:B------:R-:W-:Y:S01]  /*4160*/  FSEL R83, R80, -INF , !P1 ;  /* 0xff80000050537808 */ /* 0x000fe20004800000 */
[----:B------:R-:W-:Y:S01]  /*4170*/  MUFU.TANH R139, R139 ;  /* 0x0000008b008b7308 */ /* 0x000fe20000002400 */
[-C--:B------:R-:W-:Y:S01]  /*4180*/  ISETP.GE.AND P1, PT, R15, R8.reuse, PT ;  /* 0x000000080f00720c */ /* 0x080fe20003f26270 */
[----:B------:R-:W-:Y:S01]  /*4190*/  VIADD R15, R21, 0x29 ;  /* 0x00000029150f7836 */ /* 0x000fe20000000000 */
[----:B------:R-:W-:Y:S01]  /*41a0*/  FSEL R91, R91, -INF , !P4 ;  /* 0xff8000005b5b7808 */ /* 0x000fe20006000000 */
[C---:B------:R-:W-:Y:S01]  /*41b0*/  HMMA.16816.F32.BF16 R28, R44.reuse, R48, R28 ;  /* 0x000000302c1c723c */ /* 0x040fe2000004181c */
[----:B------:R-:W-:Y:S01]  /*41c0*/  FSEL R195, R98, -INF , !P1 ;  /* 0xff80000062c37808 */ /* 0x000fe20004800000 */
[----:B------:R-:W-:Y:S01]  /*41d0*/  VIADD R49, R21, 0x30 ;  /* 0x0000003015317836 */ /* 0x000fe20000000000 */
        /* <DEDUP_REMOVED lines=9> */
[----:B------:R-:W-:Y:S01]  /*4270*/  HMMA.16816.F32.BF16 R16, R44, R50, R16 ;  /* 0x000000322c10723c */ /* 0x000fe20000041810 */
[----:B------:R-:W-:Y:S01]  /*4280*/  ISETP.GE.AND P6, PT, R49, R8, PT ;  /* 0x000000083100720c */ /* 0x000fe20003fc6270 */
[----:B------:R-:W-:Y:S01]  /*4290*/  VIADD R49, R21, 0x31 ;  /* 0x0000003115317836 */ /* 0x000fe20000000000 */
[----:B------:R-:W-:Y:S01]  /*42a0*/  FSEL R85, R90, -INF , !P5 ;  /* 0xff8000005a557808 */ /* 0x000fe20006800000 */
[----:B------:R-:W-:Y:S01]  /*42b0*/  MUFU.TANH R143, R143 ;  /* 0x0000008f008f7308 */ /* 0x000fe20000002400 */
[----:B------:R-:W-:-:S02]  /*42c0*/  FSEL R113, R113, -INF , !P6 ;  /* 0xff80000071717808 */ /* 0x000fc40007000000 */
[----:B------:R-:W-:Y:S01]  /*42d0*/  FSEL R153, R153, -INF , !P6 ;  /* 0xff80000099997808 */ /* 0x000fe20007000000 */
[----:B-1----:R-:W-:Y:S01]  /*42e0*/  HMMA.16816.F32.BF16 R28, R32, R24, R28 ;  /* 0x00000018201c723c */ /* 0x002fe2000004181c */
[----:B------:R-:W-:Y:S01]  /*42f0*/  VIADD R25, R21, 0x40 ;  /* 0x0000004015197836 */ /* 0x000fe20000000000 */
[-C--:B------:R-:W-:Y:S02]  /*4300*/  ISETP.GE.AND P5, PT, R49, R8.reuse, PT ;  /* 0x000000083100720c */ /* 0x080fe40003fa6270 */
        /* <DEDUP_REMOVED lines=8> */
[-C--:B------:R-:W-:Y:S01]  /*4390*/  ISETP.GE.AND P4, PT, R39, R8.reuse, PT ;  /* 0x000000082700720c */ /* 0x080fe20003f86270 */
[----:B------:R-:W1:Y:S01]  /*43a0*/  MUFU.TANH R135, R135 ;  /* 0x0000008700877308 */ /* 0x000e620000002400 */
[----:B------:R-:W-:Y:S02]  /*43b0*/  IADD3 R39, PT, PT, R21, 0x39, RZ ;  /* 0x0000003915277810 */ /* 0x000fe40007ffe0ff */
[----:B------:R-:W-:Y:S01]  /*43c0*/  ISETP.GE.AND P0, PT, R25, R8, PT ;  /* 0x000000081900720c */ /* 0x000fe20003f06270 */
[----:B------:R-:W-:Y:S01]  /*43d0*/  VIADD R25, R21, 0x49 ;  /* 0x0000004915197836 */ /* 0x000fe20000000000 */
[----:B------:R-:W-:Y:S01]  /*43e0*/  FSEL R155, R155, -INF , !P4 ;  /* 0xff8000009b9b7808 */ /* 0x000fe20006000000 */
[----:B------:R-:W-:Y:S01]  /*43f0*/  FMUL.FTZ R47, R31, R10 ;  /* 0x0000000a1f2f7220 */ /* 0x000fe20000410000 */
[----:B------:R-:W-:Y:S01]  /*4400*/  FSEL R115, R115, -INF , !P4 ;  /* 0xff80000073737808 */ /* 0x000fe20006000000 */
[----:B------:R-:W-:Y:S01]  /*4410*/  MUFU.TANH R125, R125 ;  /* 0x0000007d007d7308 */ /* 0x000fe20000002400 */
[----:B------:R-:W-:Y:S01]  /*4420*/  ISETP.GE.AND P6, PT, R25, R8, PT ;  /* 0x000000081900720c */ /* 0x000fe20003fc6270 */
[----:B------:R-:W-:Y:S01]  /*4430*/  VIADD R25, R21, 0x50 ;  /* 0x0000005015197836 */ /* 0x000fe20000000000 */
[----:B---3--:R-:W-:Y:S01]  /*4440*/  FSEL R55, R94, -INF , !P3 ;  /* 0xff8000005e377808 */ /* 0x008fe20005800000 */
[-C--:B------:R-:W-:Y:S01]  /*4450*/  FMUL.FTZ R28, R28, R10.reuse ;  /* 0x0000000a1c1c7220 */ /* 0x080fe20000410000 */
[----:B------:R-:W-:Y:S01]  /*4460*/  FSEL R63, R92, -INF , !P3 ;  /* 0xff8000005c3f7808 */ /* 0x000fe20005800000 */
[----:B------:R-:W-:Y:S01]  /*4470*/  FMUL.FTZ R29, R29, R10 ;  /* 0x0000000a1d1d7220 */ /* 0x000fe20000410000 */
[-C--:B------:R-:W-:Y:S01]  /*4480*/  ISETP.GE.AND P5, PT, R25, R8.reuse, PT ;  /* 0x000000081900720c */ /* 0x080fe20003fa6270 */
[----:B------:R-:W-:Y:S01]  /*4490*/  VIADD R25, R21, 0x51 ;  /* 0x0000005115197836 */ /* 0x000fe20000000000 */
[----:B------:R-:W-:Y:S01]  /*44a0*/  ISETP.GE.AND P3, PT, R39, R8, PT ;  /* 0x000000082700720c */ /* 0x000fe20003f66270 */
[----:B------:R-:W3:Y:S01]  /*44b0*/  MUFU.TANH R133, R133 ;  /* 0x0000008500857308 */ /* 0x000ee20000002400 */
[----:B------:R-:W-:Y:S01]  /*44c0*/  FSEL R129, R129, -INF , !P2 ;  /* 0xff80000081817808 */ /* 0x000fe20005000000 */
[----:B------:R-:W-:Y:S01]  /*44d0*/  FMUL.FTZ R30, R30, R10 ;  /* 0x0000000a1e1e7220 */ /* 0x000fe20000410000 */
[----:B------:R-:W-:-:S02]  /*44e0*/  ISETP.GE.AND P4, PT, R25, R8, PT ;  /* 0x000000081900720c */ /* 0x000fc40003f86270 */
[----:B------:R-:W-:Y:S01]  /*44f0*/  HMMA.16816.F32.BF16 R24, R32, R26, R16 ;  /* 0x0000001a2018723c */ /* 0x000fe20000041810 */
[----:B------:R-:W-:Y:S01]  /*4500*/  VIADD R17, R21, 0x58 ;  /* 0x0000005815117836 */ /* 0x000fe20000000000 */
[----:B------:R-:W-:Y:S01]  /*4510*/  FSEL R117, R117, -INF , !P3 ;  /* 0xff80000075757808 */ /* 0x000fe20005800000 */
[----:B------:R-:W-:Y:S01]  /*4520*/  MUFU.TANH R123, R52 ;  /* 0x00000034007b7308 */ /* 0x000fe20000002400 */
[----:B------:R-:W-:Y:S02]  /*4530*/  FSEL R151, R151, -INF , !P3 ;  /* 0xff80000097977808 */ /* 0x000fe40005800000 */
[-C--:B------:R-:W-:Y:S01]  /*4540*/  ISETP.GE.AND P3, PT, R17, R8.reuse, PT ;  /* 0x000000081100720c */ /* 0x080fe20003f66270 */
[----:B------:R-:W-:Y:S01]  /*4550*/  VIADD R17, R21, 0x59 ;  /* 0x0000005915117836 */ /* 0x000fe20000000000 */
[----:B------:R-:W-:Y:S02]  /*4560*/  FSEL R145, R145, -INF , !P2 ;  /* 0xff80000091917808 */ /* 0x000fe40005000000 */
[----:B--2---:R-:W-:Y:S01]  /*4570*/  FSEL R149, R149, -INF , !P1 ;  /* 0xff80000095957808 */ /* 0x004fe20004800000 */
[----:B------:R-:W2:Y:S01]  /*4580*/  MUFU.TANH R131, R54 ;  /* 0x0000003600837308 */ /* 0x000ea20000002400 */
[----:B------:R-:W-:-:S02]  /*4590*/  ISETP.GE.AND P2, PT, R17, R8, PT ;  /* 0x000000081100720c */ /* 0x000fc40003f46270 */
[----:B------:R-:W-:Y:S02]  /*45a0*/  IADD3 R17, PT, PT, R21, 0x60, RZ ;  /* 0x0000006015117810 */ /* 0x000fe40007ffe0ff */
[----:B------:R-:W-:Y:S02]  /*45b0*/  FSEL R141, R141, -INF , !P1 ;  /* 0xff8000008d8d7808 */ /* 0x000fe40004800000 */
[----:B------:R-:W-:Y:S01]  /*45c0*/  ISETP.GE.AND P1, PT, R17, R8, PT ;  /* 0x000000081100720c */ /* 0x000fe20003f26270 */
[----:B------:R-:W-:Y:S01]  /*45d0*/  VIADD R17, R21, 0x61 ;  /* 0x0000006115117836 */ /* 0x000fe20000000000 */
[----:B----4-:R-:W-:Y:S01]  /*45e0*/  FSEL R147, R147, -INF , !P0 ;  /* 0xff80000093937808 */ /* 0x010fe20004000000 */
[----:B------:R-:W4:Y:S01]  /*45f0*/  MUFU.TANH R119, R119 ;  /* 0x0000007700777308 */ /* 0x000f220000002400 */
[----:B------:R-:W-:Y:S01]  /*4600*/  FSEL R139, R139, -INF , !P0 ;  /* 0xff8000008b8b7808 */ /* 0x000fe20004000000 */
[----:B------:R-:W-:Y:S01]  /*4610*/  FMUL.FTZ R0, R25, R10 ;  /* 0x0000000a19007220 */ /* 0x000fe20000410000 */
[----:B------:R-:W-:Y:S01]  /*4620*/  ISETP.GE.AND P0, PT, R17, R8, PT ;  /* 0x000000081100720c */ /* 0x000fe20003f06270 */
[----:B------:R-:W-:Y:S01]  /*4630*/  VIADD R17, R21, 0x68 ;  /* 0x0000006815117836 */ /* 0x000fe20000000000 */
[----:B-1----:R-:W-:Y:S01]  /*4640*/  FSEL R137, R137, -INF , !P6 ;  /* 0xff80000089897808 */ /* 0x002fe20007000000 */
[----:B------:R-:W-:Y:S01]  /*4650*/  FMUL.FTZ R24, R24, R10 ;  /* 0x0000000a18187220 */ /* 0x000fe20000410000 */
[----:B------:R-:W-:Y:S01]  /*4660*/  FSEL R143, R143, -INF , !P6 ;  /* 0xff8000008f8f7808 */ /* 0x000fe20007000000 */
[----:B------:R-:W-:Y:S01]  /*4670*/  MUFU.TANH R101, R57 ;  /* 0x0000003900657308 */ /* 0x000fe20000002400 */
[----:B------:R-:W-:Y:S01]  /*4680*/  ISETP.GE.AND P6, PT, R17, R8, PT ;  /* 0x000000081100720c */ /* 0x000fe20003fc6270 */
[----:B------:R-:W-:Y:S01]  /*4690*/  VIADD R17, R21, 0x69 ;  /* 0x0000006915117836 */ /* 0x000fe20000000000 */
[----:B------:R-:W-:Y:S01]  /*46a0*/  FSEL R135, R135, -INF , !P5 ;  /* 0xff80000087877808 */ /* 0x000fe20006800000 */
[-C--:B------:R-:W-:Y:S01]  /*46b0*/  FMUL.FTZ R26, R26, R10.reuse ;  /* 0x0000000a1a1a7220 */ /* 0x080fe20000410000 */
[----:B------:R-:W-:Y:S01]  /*46c0*/  FSEL R127, R127, -INF , !P5 ;  /* 0xff8000007f7f7808 */ /* 0x000fe20006800000 */
[----:B------:R-:W-:Y:S01]  /*46d0*/  FMUL.FTZ R27, R27, R10 ;  /* 0x0000000a1b1b7220 */ /* 0x000fe20000410000 */
[----:B------:R-:W-:Y:S01]  /*46e0*/  ISETP.GE.AND P5, PT, R17, R8, PT ;  /* 0x000000081100720c */ /* 0x000fe20003fa6270 */
[----:B------:R-:W-:Y:S01]  /*46f0*/  VIADD R17, R21, 0x70 ;  /* 0x0000007015117836 */ /* 0x000fe20000000000 */
[----:B------:R1:W1:Y:S01]  /*4700*/  MUFU.TANH R105, R59 ;  /* 0x0000003b00697308 */ /* 0x0002620000002400 */
[----:B---3--:R-:W-:-:S02]  /*4710*/  FSEL R133, R133, -INF , !P4 ;  /* 0xff80000085857808 */ /* 0x008fc40006000000 */
[----:B------:R-:W-:Y:S02]  /*4720*/  FSEL R125, R125, -INF , !P4 ;  /* 0xff8000007d7d7808 */ /* 0x000fe40006000000 */
[-C--:B------:R-:W-:Y:S01]  /*4730*/  ISETP.GE.AND P4, PT, R17, R8.reuse, PT ;  /* 0x000000081100720c */ /* 0x080fe20003f86270 */
[----:B------:R-:W-:Y:S01]  /*4740*/  VIADD R17, R21, 0x71 ;  /* 0x0000007115117836 */ /* 0x000fe20000000000 */
[----:B--2---:R-:W-:Y:S01]  /*4750*/  FSEL R131, R131, -INF , !P3 ;  /* 0xff80000083837808 */ /* 0x004fe20005800000 */
[----:B------:R-:W2:Y:S01]  /*4760*/  MUFU.TANH R107, R56 ;  /* 0x00000038006b7308 */ /* 0x000ea20000002400 */
[----:B------:R-:W-:Y:S02]  /*4770*/  FSEL R123, R123, -INF , !P3 ;  /* 0xff8000007b7b7808 */ /* 0x000fe40005800000 */
[----:B------:R-:W-:Y:S01]  /*4780*/  ISETP.GE.AND P3, PT, R17, R8, PT ;  /* 0x000000081100720c */ /* 0x000fe20003f66270 */
[----:B------:R-:W-:Y:S01]  /*4790*/  VIADD R17, R21, 0x78 ;  /* 0x0000007815117836 */ /* 0x000fe20000000000 */
[----:B------:R-:W-:-:S02]  /*47a0*/  FSEL R121, R121, -INF , !P2 ;  /* 0xff80000079797808 */ /* 0x000fc40005000000 */
[----:B----4-:R-:W-:Y:S01]  /*47b0*/  FSEL R119, R119, -INF , !P2 ;  /* 0xff80000077777808 */ /* 0x010fe20005000000 */
[----:B------:R-:W3:Y:S01]  /*47c0*/  MUFU.TANH R109, R58 ;  /* 0x0000003a006d7308 */ /* 0x000ee20000002400 */
[----:B-1----:R-:W-:Y:S01]  /*47d0*/  FMUL.FTZ R59, R43, R10 ;  /* 0x0000000a2b3b7220 */ /* 0x002fe20000410000 */
[----:B------:R-:W-:Y:S01]  /*47e0*/  ISETP.GE.AND P2, PT, R17, R8, PT ;  /* 0x000000081100720c */ /* 0x000fe20003f46270 */
[----:B------:R-:W-:Y:S01]  /*47f0*/  VIADD R17, R21, 0x79 ;  /* 0x0000007915117836 */ /* 0x000fe20000000000 */
[----:B------:R-:W-:Y:S02]  /*4800*/  FSEL R105, R105, -INF , !P0 ;  /* 0xff80000069697808 */ /* 0x000fe40004000000 */
[----:B------:R-:W-:Y:S02]  /*4810*/  FSEL R101, R101, -INF , !P0 ;  /* 0xff80000065657808 */ /* 0x000fe40004000000 */
[----:B------:R-:W1:Y:S01]  /*4820*/  MUFU.TANH R61, R40 ;  /* 0x00000028003d7308 */ /* 0x000e620000002400 */
[----:B------:R-:W-:-:S02]  /*4830*/  ISETP.NE.AND P0, PT, R20, 0x1, PT ;  /* 0x000000011400780c */ /* 0x000fc40003f05270 */
[----:B--2---:R-:W-:-:S05]  /*4840*/  FSEL R107, R107, -INF , !P1 ;  /* 0xff8000006b6b7808 */ /* 0x004fca0004800000 */
[----:B------:R-:W2:Y:S01]  /*4850*/  MUFU.TANH R57, R41 ;  /* 0x0000002900397308 */ /* 0x000ea20000002400 */
[----:B---3--:R-:W-:Y:S02]  /*4860*/  FSEL R109, R109, -INF , !P1 ;  /* 0xff8000006d6d7808 */ /* 0x008fe40004800000 */
[----:B------:R-:W-:-:S05]  /*4870*/  ISETP.GE.AND P1, PT, R17, R8, PT ;  /* 0x000000081100720c */ /* 0x000fca0003f26270 */
[----:B------:R-:W3:Y:S01]  /*4880*/  MUFU.TANH R103, R42 ;  /* 0x0000002a00677308 */ /* 0x000ee20000002400 */
[----:B-1----:R-:W-:-:S07]  /*4890*/  FSEL R61, R61, -INF , !P6 ;  /* 0xff8000003d3d7808 */ /* 0x002fce0007000000 */
[----:B------:R-:W1:Y:S01]  /*48a0*/  MUFU.TANH R59, R59 ;  /* 0x0000003b003b7308 */ /* 0x000e620000002400 */
[----:B--2---:R-:W-:-:S07]  /*48b0*/  FSEL R57, R57, -INF , !P5 ;  /* 0xff80000039397808 */ /* 0x004fce0006800000 */
[----:B------:R-:W2:Y:S01]  /*48c0*/  MUFU.TANH R43, R28 ;  /* 0x0000001c002b7308 */ /* 0x000ea20000002400 */
[----:B---3--:R-:W-:-:S07]  /*48d0*/  FSEL R103, R103, -INF , !P6 ;  /* 0xff80000067677808 */ /* 0x008fce0007000000 */
        /* <DEDUP_REMOVED lines=8> */
[----:B------:R-:W-:Y:S01]  /*4960*/  MUFU.TANH R0, R0 ;  /* 0x0000000000007308 */ /* 0x000fe20000002400 */
[----:B--2---:R-:W-:-:S07]  /*4970*/  FSEL R47, R47, -INF , !P3 ;  /* 0xff8000002f2f7808 */ /* 0x004fce0005800000 */
[----:B------:R-:W1:Y:S01]  /*4980*/  MUFU.TANH R45, R26 ;  /* 0x0000001a002d7308 */ /* 0x000e620000002400 */
[----:B---3--:R-:W-:-:S07]  /*4990*/  FSEL R31, R31, -INF , !P2 ;  /* 0xff8000001f1f7808 */ /* 0x008fce0005000000 */
[----:B------:R-:W2:Y:S01]  /*49a0*/  MUFU.TANH R21, R27 ;  /* 0x0000001b00157308 */ /* 0x000ea20000002400 */
[----:B-1----:R-:W-:Y:S02]  /*49b0*/  FSEL R45, R45, -INF , !P2 ;  /* 0xff8000002d2d7808 */ /* 0x002fe40005000000 */
[----:B------:R-:W-:Y:S02]  /*49c0*/  FSEL R26, R0, -INF , !P1 ;  /* 0xff800000001a7808 */ /* 0x000fe40004800000 */
[----:B--2---:R-:W-:Y:S01]  /*49d0*/  FSEL R21, R21, -INF , !P1 ;  /* 0xff80000015157808 */ /* 0x004fe20004800000 */
        /* <DEDUP_REMOVED lines=15> */
.L_x_9213:
[----:B------:R-:W2:Y:S01]  /*4ad0*/  LD.E R18, desc[UR4][R2.64+0x170] ;  /* 0x0001700402127980 */ /* 0x000ea2000c101900 */
[----:B------:R-:W-:Y:S02]  /*4ae0*/  LEA R14, R20, 0xffffff00, 0x7 ;  /* 0xffffff00140e7811 */ /* 0x000fe400078e38ff */
        /* <DEDUP_REMOVED lines=31> */
[----:B------:R-:W-:Y:S02]  /*4ce0*/  ISETP.GE.U32.AND P6, PT, R17, R10, PT ;  /* 0x0000000a1100720c */ /* 0x000fe40003fc6070 */
        /* <DEDUP_REMOVED lines=26> */
.L_x_9214:
[----:B------:R-:W-:Y:S05]  /*4e90*/  BSYNC.RECONVERGENT B0 ;  /* 0x0000000000007941 */ /* 0x000fea0003800200 */
.L_x_9212:
[CC--:B------:R-:W-:Y:S01]  /*4ea0*/  ISETP.GE.AND P3, PT, R184.reuse, R180.reuse, PT ;  /* 0x000000b4b800720c */ /* 0x0c0fe20003f66270 */
[----:B------:R-:W-:Y:S01]  /*4eb0*/  BSSY.RECONVERGENT B0, `(.L_x_9215) ;  /* 0x0000042000007945 */ /* 0x000fe20003800200 */
[----:B------:R-:W-:Y:S02]  /*4ec0*/  ISETP.GE.AND P1, PT, R184, R180, PT ;  /* 0x000000b4b800720c */ /* 0x000fe40003f26270 */
[----:B------:R-:W-:-:S05]  /*4ed0*/  IADD3 R16, P2, PT, R81, R172, RZ ;  /* 0x000000ac51107210 */ /* 0x000fca0007f5e0ff */
[----:B------:R-:W-:-:S04]  /*4ee0*/  IMAD.X R17, R6, 0x1, R171, P2 ;  /* 0x0000000106117824 */ /* 0x000fc800010e06ab */
[----:B------:R-:W-:Y:S02]  /*4ef0*/  @!P3 IMAD.MOV.U32 R32, RZ, RZ, R172 ;  /* 0x000000ffff20b224 */ /* 0x000fe400078e00ac */
[----:B------:R-:W-:Y:S01]  /*4f00*/  @!P3 IMAD.MOV.U32 R33, RZ, RZ, R171 ;  /* 0x000000ffff21b224 */ /* 0x000fe200078e00ab */
[-C--:B------:R-:W-:Y:S01]  /*4f10*/  @!P1 MOV R24, R16.reuse ;  /* 0x0000001000189202 */ /* 0x080fe20000000f00 */
[----:B------:R-:W-:Y:S01]  /*4f20*/  @!P1 IMAD.MOV.U32 R25, RZ, RZ, R17 ;  /* 0x000000ffff199224 */ /* 0x000fe200078e0011 */
[CC--:B------:R-:W-:Y:S01]  /*4f30*/  @!P1 LEA R28, P4, R166.reuse, R16.reuse, 0x5 ;  /* 0x00000010a61c9211 */ /* 0x0c0fe200078828ff */
[----:B------:R-:W-:Y:S01]  /*4f40*/  @!P1 IMAD.MOV.U32 R18, RZ, RZ, R16 ;  /* 0x000000ffff129224 */ /* 0x000fe200078e0010 */
[----:B------:R-:W-:Y:S01]  /*4f50*/  @!PT LDS RZ, [RZ] ;  /* 0x00000000fffff984 */ /* 0x000fe20000000800 */
[----:B------:R-:W-:Y:S01]  /*4f60*/  @!PT LDS RZ, [RZ] ;  /* 0x00000000fffff984 */ /* 0x000fe20000000800 */
[----:B------:R-:W-:Y:S01]  /*4f70*/  @!PT LDS RZ, [RZ] ;  /* 0x00000000fffff984 */ /* 0x000fe20000000800 */
[----:B------:R1:W-:Y:S01]  /*4f80*/  @!P3 LDGSTS.E.BYPASS.LTC128B.128 [R181+0x2000], desc[UR4][R32.64] ;  /* 0x0200000020b5bfae */ /* 0x0003e2000b981a04 */
[-C--:B------:R-:W-:Y:S01]  /*4f90*/  @!P1 MOV R19, R17.reuse ;  /* 0x0000001100139202 */ /* 0x080fe20000000f00 */
[----:B------:R-:W-:Y:S01]  /*4fa0*/  @!P1 IMAD R6, R167, 0x60, RZ ;  /* 0x00000060a7069824 */ /* 0x000fe200078e02ff */
[C---:B------:R-:W-:Y:S01]  /*4fb0*/  @!P1 LEA.HI.X R29, R166.reuse, R17, R167, 0x5, P4 ;  /* 0x00000011a61d9211 */ /* 0x040fe200020f2ca7 */
[----:B------:R2:W-:Y:S01]  /*4fc0*/  @P3 STS.128 [R181+0x2000], RZ ;  /* 0x002000ffb5003388 */ /* 0x0005e20000000c00 */
[C---:B------:R-:W-:Y:S01]  /*4fd0*/  @!P1 LEA R38, P3, R166.reuse, R16, 0x6 ;  /* 0x00000010a6269211 */ /* 0x040fe200078630ff */
[----:B------:R-:W-:-:S02]  /*4fe0*/  @!P1 IMAD.WIDE.U32 R24, R166, 0x60, R24 ;  /* 0x00000060a6189825 */ /* 0x000fc400078e0018 */
[----:B------:R2:W-:Y:S01]  /*4ff0*/  @P1 STS.128 [R181+0x2800], RZ ;  /* 0x002800ffb5001388 */ /* 0x0005e20000000c00 */
[C---:B------:R-:W-:Y:S01]  /*5000*/  @!P1 LEA.HI.X R39, R166.reuse, R17, R167, 0x6, P3 ;  /* 0x00000011a6279211 */ /* 0x040fe200018f34a7 */
[----:B------:R-:W-:Y:S02]  /*5010*/  @!P1 IMAD R0, R167, 0xa0, RZ ;  /* 0x000000a0a7009824 */ /* 0x000fe400078e02ff */
[----:B------:R-:W-:Y:S01]  /*5020*/  @!P1 IMAD.WIDE.U32 R18, R166, 0xa0, R18 ;  /* 0x000000a0a6129825 */ /* 0x000fe200078e0012 */
[----:B------:R-:W-:Y:S01]  /*5030*/  @!PT LDS RZ, [RZ] ;  /* 0x00000000fffff984 */ /* 0x000fe20000000800 */
[----:B------:R-:W-:Y:S01]  /*5040*/  @!PT LDS RZ, [RZ] ;  /* 0x00000000fffff984 */ /* 0x000fe20000000800 */
[----:B------:R-:W-:Y:S01]  /*5050*/  @!PT LDS RZ, [RZ] ;  /* 0x00000000fffff984 */ /* 0x000fe20000000800 */
[----:B------:R2:W-:Y:S03]  /*5060*/  @!P1 LDGSTS.E.BYPASS.LTC128B.128 [R181+0x2800], desc[UR4][R16.64] ;  /* 0x0280000010b59fae */ /* 0x0005e6000b981a04 */
[----:B------:R-:W-:Y:S01]  /*5070*/  @!P1 IMAD.IADD R25, R6, 0x1, R25 ;  /* 0x0000000106199824 */ /* 0x000fe200078e0219 */
[----:B------:R2:W-:Y:S01]  /*5080*/  @P1 STS.128 [R181+0x3000], RZ ;  /* 0x003000ffb5001388 */ /* 0x0005e20000000c00 */
[----:B------:R-:W-:-:S03]  /*5090*/  @!P1 IADD3 R19, PT, PT, R0, R19, RZ ;  /* 0x0000001300139210 */ /* 0x000fc60007ffe0ff */
        /* <DEDUP_REMOVED lines=29> */
[----:B--2---:R-:W-:-:S05]  /*5270*/  IMAD.WIDE.U32 R16, R166, 0xc0, R16 ;  /* 0x000000c0a6107825 */ /* 0x004fca00078e0010 */
[----:B------:R-:W-:-:S05]  /*5280*/  IADD3 R17, PT, PT, R0, R17, RZ ;  /* 0x0000001100117210 */ /* 0x000fca0007ffe0ff */
[----:B------:R-:W-:Y:S01]  /*5290*/  @!PT LDS RZ, [RZ] ;  /* 0x00000000fffff984 */ /* 0x000fe20000000800 */
[----:B------:R-:W-:Y:S01]  /*52a0*/  @!PT LDS RZ, [RZ] ;  /* 0x00000000fffff984 */ /* 0x000fe20000000800 */
[----:B------:R-:W-:Y:S01]  /*52b0*/  @!PT LDS RZ, [RZ] ;  /* 0x00000000fffff984 */ /* 0x000fe20000000800 */
[----:B------:R1:W-:Y:S02]  /*52c0*/  LDGSTS.E.BYPASS.LTC128B.128 [R181+0x5800], desc[UR4][R16.64] ;  /* 0x0580000010b57fae */ /* 0x0003e4000b981a04 */
.L_x_9216:
[----:B------:R-:W-:Y:S05]  /*52d0*/  BSYNC.RECONVERGENT B0 ;  /* 0x0000000000007941 */ /* 0x000fea0003800200 */
.L_x_9215:
[----:B------:R-:W0:Y:S02]  /*52e0*/  LDGDEPBAR ;  /* 0x00000000000079af */ /* 0x000e240000000000 */
.L_x_9211:
[----:B------:R-:W-:Y:S05]  /*52f0*/  BSYNC.RECONVERGENT B1 ;  /* 0x0000000000017941 */ /* 0x000fea0003800200 */
.L_x_9210:
        /* <DEDUP_REMOVED lines=30> */
[----:B-1----:R-:W-:-:S02]  /*54e0*/  FMNMX3.FTZ R17, R0, R35, R31, !PT ;  /* 0x0000002300117276 */ /* 0x002fc4000781001f */
        /* <DEDUP_REMOVED lines=35> */
[----:B------:R-:W1:Y:S01]  /*5720*/  LDSM.16.MT88.4 R84, [R156+0x6000] ;  /* 0x006000009c54783b */ /* 0x000e620000004200 */
[----:B------:R-:W-:Y:S01]  /*5730*/  MUFU.EX2 R53, R53 ;  /* 0x0000003500357308 */ /* 0x000fe20000000800 */
[-C--:B------:R-:W-:Y:S01]  /*5740*/  FFMA.FTZ R34, R197, R25.reuse, -R24 ;  /* 0x00000019c5227223 */ /* 0x080fe20000010818 */
[-CC-:B------:R-:W-:Y:S01]  /*5750*/  FFMA.FTZ R39, R75, R25.reuse, -R28.reuse ;  /* 0x000000194b277223 */ /* 0x180fe2000001081c */
[----:B------:R-:W2:Y:S01]  /*5760*/  LDSM.16.MT88.4 R76, [R102+0x6000] ;  /* 0x00600000664c783b */ /* 0x000ea20000004200 */
[-CC-:B------:R-:W-:Y:S01]  /*5770*/  FFMA.FTZ R38, R15, R25.reuse, -R28.reuse ;  /* 0x000000190f267223 */ /* 0x180fe2000001081c */
[-CC-:B------:R-:W-:Y:S01]  /*5780*/  FFMA.FTZ R32, R71, R25.reuse, -R28.reuse ;  /* 0x0000001947207223 */ /* 0x180fe2000001081c */
[-C--:B------:R-:W-:Y:S01]  /*5790*/  FFMA.FTZ R29, R89, R25.reuse, -R28 ;  /* 0x00000019591d7223 */ /* 0x080fe2000001081c */
[-C--:B------:R-:W-:Y:S01]  /*57a0*/  FFMA.FTZ R30, R91, R25.reuse, -R24 ;  /* 0x000000195b1e7223 */ /* 0x080fe20000010818 */
[----:B------:R-:W3:Y:S01]  /*57b0*/  MUFU.EX2 R48, R48 ;  /* 0x0000003000307308 */ /* 0x000ee20000000800 */
[----:B------:R-:W4:Y:S01]  /*57c0*/  LDSM.16.MT88.4 R12, [R102+0x6800] ;  /* 0x00680000660c783b */ /* 0x000f220000004200 */
[-C--:B------:R-:W-:Y:S01]  /*57d0*/  FFMA.FTZ R52, R67, R25.reuse, -R28 ;  /* 0x0000001943347223 */ /* 0x080fe2000001081c */
[-CC-:B------:R-:W-:Y:S01]  /*57e0*/  FFMA.FTZ R55, R55, R25.reuse, -R24.reuse ;  /* 0x0000001937377223 */ /* 0x180fe20000010818 */
[-CC-:B------:R-:W-:Y:S01]  /*57f0*/  FFMA.FTZ R50, R193, R25.reuse, -R24.reuse ;  /* 0x00000019c1327223 */ /* 0x180fe20000010818 */
[-C--:B------:R-:W-:Y:S01]  /*5800*/  FFMA.FTZ R46, R195, R25.reuse, -R24 ;  /* 0x00000019c32e7223 */ /* 0x080fe20000010818 */
        /* <DEDUP_REMOVED lines=27> */
[----:B-----5:R-:W-:Y:S01]  /*59c0*/  F2FP.BF16.F32.PACK_AB R71, R37, R42 ;  /* 0x0000002a2547723e */ /* 0x020fe200000010ff */
        /* <DEDUP_REMOVED lines=16> */
[-C--:B------:R-:W-:Y:S01]  /*5ad0*/  FFMA.FTZ R122, R59, R25.reuse, -R24 ;  /* 0x000000193b7a7223 */ /* 0x080fe20000010818 */
[----:B------:R-:W-:Y:S01]  /*5ae0*/  FADD.FTZ R53, R53, R48 ;  /* 0x0000003035357221 */ /* 0x000fe20000010000 */
[----:B------:R-:W-:Y:S01]  /*5af0*/  FADD.FTZ R51, R51, R44 ;  /* 0x0000002c33337221 */ /* 0x000fe20000010000 */
[-CC-:B------:R-:W-:Y:S01]  /*5b00*/  FFMA.FTZ R48, R49, R25.reuse, -R24.reuse ;  /* 0x0000001931307223 */ /* 0x180fe20000010818 */
[-C--:B------:R-:W-:Y:S01]  /*5b10*/  FFMA.FTZ R47, R47, R25.reuse, -R24 ;  /* 0x000000192f2f7223 */ /* 0x080fe20000010818 */
[----:B------:R-:W-:Y:S01]  /*5b20*/  FADD.FTZ R124, R42, R53 ;  /* 0x000000352a7c7221 */ /* 0x000fe20000010000 */
[----:B------:R-:W-:Y:S01]  /*5b30*/  MUFU.EX2 R34, R34 ;  /* 0x0000002200227308 */ /* 0x000fe20000000800 */
[-CC-:B------:R-:W-:Y:S01]  /*5b40*/  FFMA.FTZ R35, R35, R25.reuse, -R28.reuse ;  /* 0x0000001923237223 */ /* 0x180fe2000001081c */
[-C--:B------:R-:W-:Y:S01]  /*5b50*/  FFMA.FTZ R31, R31, R25.reuse, -R28 ;  /* 0x000000191f1f7223 */ /* 0x080fe2000001081c */
[----:B------:R-:W-:Y:S01]  /*5b60*/  FADD.FTZ R37, R37, R124 ;  /* 0x0000007c25257221 */ /* 0x000fe20000010000 */
[-C--:B------:R-:W-:Y:S01]  /*5b70*/  FFMA.FTZ R190, R26, R25.reuse, -R28 ;  /* 0x000000191abe7223 */ /* 0x080fe2000001081c */
[-CC-:B------:R-:W-:Y:S01]  /*5b80*/  FFMA.FTZ R191, R21, R25.reuse, -R24.reuse ;  /* 0x0000001915bf7223 */ /* 0x180fe20000010818 */
[-C--:B------:R-:W-:Y:S01]  /*5b90*/  FFMA.FTZ R45, R45, R25.reuse, -R24 ;  /* 0x000000192d2d7223 */ /* 0x080fe20000010818 */
[----:B------:R-:W-:Y:S01]  /*5ba0*/  FFMA.FTZ R43, R43, R25, -R28 ;  /* 0x000000192b2b7223 */ /* 0x000fe2000001081c */
[----:B------:R-:W-:Y:S01]  /*5bb0*/  MUFU.EX2 R33, R33 ;  /* 0x0000002100217308 */ /* 0x000fe20000000800 */
[----:B-----5:R-:W-:-:S07]  /*5bc0*/  F2FP.BF16.F32.PACK_AB R70, R41, R40 ;  /* 0x000000282946723e */ /* 0x020fce00000010ff */
[----:B------:R-:W-:Y:S01]  /*5bd0*/  MUFU.EX2 R27, R27 ;  /* 0x0000001b001b7308 */ /* 0x000fe20000000800 */
[C---:B------:R-:W-:Y:S07]  /*5be0*/  HMMA.16816.F32.BF16 R96, R68.reuse, R92, RZ ;  /* 0x0000005c4460723c */ /* 0x040fee00000418ff */
[----:B------:R-:W-:Y:S01]  /*5bf0*/  MUFU.EX2 R39, R39 ;  /* 0x0000002700277308 */ /* 0x000fe20000000800 */
[C---:B------:R-:W-:Y:S07]  /*5c00*/  HMMA.16816.F32.BF16 R92, R68.reuse, R94, RZ ;  /* 0x0000005e445c723c */ /* 0x040fee00000418ff */
[----:B------:R-:W3:Y:S01]  /*5c10*/  MUFU.EX2 R38, R38 ;  /* 0x0000002600267308 */ /* 0x000ee20000000800 */
[C---:B-1----:R-:W-:Y:S07]  /*5c20*/  HMMA.16816.F32.BF16 R88, R68.reuse, R84, RZ ;  /* 0x000000544458723c */ /* 0x042fee00000418ff */
[----:B------:R-:W-:Y:S01]  /*5c30*/  MUFU.EX2 R32, R32 ;  /* 0x0000002000207308 */ /* 0x000fe20000000800 */
[C---:B--2---:R-:W-:Y:S07]  /*5c40*/  HMMA.16816.F32.BF16 R80, R68.reuse, R76, RZ ;  /* 0x0000004c4450723c */ /* 0x044fee00000418ff */
[----:B------:R-:W1:Y:S01]  /*5c50*/  MUFU.EX2 R29, R29 ;  /* 0x0000001d001d7308 */ /* 0x000e620000000800 */
[C---:B------:R-:W-:Y:S07]  /*5c60*/  HMMA.16816.F32.BF16 R84, R68.reuse, R86, RZ ;  /* 0x000000564454723c */ /* 0x040fee00000418ff */
[----:B------:R-:W2:Y:S01]  /*5c70*/  MUFU.EX2 R30, R30 ;  /* 0x0000001e001e7308 */ /* 0x000ea20000000800 */
[C---:B------:R-:W-:Y:S07]  /*5c80*/  HMMA.16816.F32.BF16 R76, R68.reuse, R78, RZ ;  /* 0x0000004e444c723c */ /* 0x040fee00000418ff */
[----:B------:R-:W-:Y:S01]  /*5c90*/  MUFU.EX2 R55, R55 ;  /* 0x0000003700377308 */ /* 0x000fe20000000800 */
[----:B------:R-:W-:Y:S01]  /*5ca0*/  HMMA.16816.F32.BF16 R72, R68, R4, RZ ;  /* 0x000000044448723c */ /* 0x000fe200000418ff */
[----:B---3--:R-:W-:-:S02]  /*5cb0*/  F2FP.BF16.F32.PACK_AB R4, R38, R39 ;  /* 0x000000272604723e */ /* 0x008fc400000010ff */
[----:B------:R-:W-:Y:S01]  /*5cc0*/  F2FP.BF16.F32.PACK_AB R5, R33, R34 ;  /* 0x000000222105723e */ /* 0x000fe200000010ff */
[----:B------:R-:W-:-:S03]  /*5cd0*/  FADD.FTZ R34, R34, R37 ;  /* 0x0000002522227221 */ /* 0x000fc60000010000 */
        /* <DEDUP_REMOVED lines=13> */
[C---:B----4-:R-:W-:Y:S05]  /*5db0*/  HMMA.16816.F32.BF16 R80, R4.reuse, R12, R80 ;  /* 0x0000000c0450723c */ /* 0x050fea0000041850 */
        /* <DEDUP_REMOVED lines=18> */
[----:B-----5:R-:W-:-:S03]  /*5ee0*/  F2FP.BF16.F32.PACK_AB R7, R65, R46 ;  /* 0x0000002e4107723e */ /* 0x020fc600000010ff */
[----:B------:R-:W-:Y:S02]  /*5ef0*/  FADD.FTZ R21, R50, R55 ;  /* 0x0000003732157221 */ /* 0x000fe40000010000 */
        /* <DEDUP_REMOVED lines=71> */
[----:B------:R-:W3:Y:S01]  /*6370*/  LDSM.16.MT88.4 R12, [R102+0x8800] ;  /* 0x00880000660c783b */ /* 0x000ee20000004200 */
[----:B-----5:R-:W-:-:S02]  /*6380*/  F2FP.BF16.F32.PACK_AB R4, R125, R112 ;  /* 0x000000707d04723e */ /* 0x020fc400000010ff */
[----:B------:R-:W-:Y:S02]  /*6390*/  F2FP.BF16.F32.PACK_AB R5, R133, R110 ;  /* 0x0000006e8505723e */ /* 0x000fe400000010ff */
[----:B------:R-:W5:Y:S01]  /*63a0*/  MUFU.EX2 R122, R122 ;  /* 0x0000007a007a7308 */ /* 0x000f620000000800 */
[----:B--2---:R-:W-:Y:S02]  /*63b0*/  F2FP.BF16.F32.PACK_AB R6, R119, R114 ;  /* 0x000000727706723e */ /* 0x004fe400000010ff */
[----:B-1----:R-:W-:-:S05]  /*63c0*/  F2FP.BF16.F32.PACK_AB R7, R121, R108 ;  /* 0x0000006c7907723e */ /* 0x002fca00000010ff */
[----:B------:R-:W-:Y:S02]  /*63d0*/  MUFU.EX2 R48, R48 ;  /* 0x0000003000307308 */ /* 0x000fe40000000800 */
[C---:B------:R-:W-:Y:S06]  /*63e0*/  HMMA.16816.F32.BF16 R96, R4.reuse, R16, R96 ;  /* 0x000000100460723c */ /* 0x040fec0000041860 */
[----:B------:R-:W-:Y:S02]  /*63f0*/  MUFU.EX2 R47, R47 ;  /* 0x0000002f002f7308 */ /* 0x000fe40000000800 */
[C---:B------:R-:W-:Y:S01]  /*6400*/  HMMA.16816.F32.BF16 R92, R4.reuse, R18, R92 ;  /* 0x00000012045c723c */ /* 0x040fe2000004185c */
[----:B------:R-:W-:Y:S05]  /*6410*/  LDSM.16.MT88.4 R16, [R102+0x9000] ;  /* 0x009000006610783b */ /* 0x000fea0000004200 */
[----:B------:R-:W-:Y:S02]  /*6420*/  MUFU.EX2 R44, R45 ;  /* 0x0000002d002c7308 */ /* 0x000fe40000000800 */
[C---:B----4-:R-:W-:Y:S06]  /*6430*/  HMMA.16816.F32.BF16 R88, R4.reuse, R8, R88 ;  /* 0x000000080458723c */ /* 0x050fec0000041858 */
[----:B------:R-:W-:Y:S02]  /*6440*/  MUFU.EX2 R42, R43 ;  /* 0x0000002b002a7308 */ /* 0x000fe40000000800 */
[C---:B------:R-:W-:Y:S01]  /*6450*/  HMMA.16816.F32.BF16 R84, R4.reuse, R10, R84 ;  /* 0x0000000a0454723c */ /* 0x040fe20000041854 */
[----:B------:R-:W1:Y:S05]  /*6460*/  LDSM.16.MT88.4 R8, [R100+0x8800] ;  /* 0x008800006408783b */ /* 0x000e6a0000004200 */
[----:B------:R-:W2:Y:S02]  /*6470*/  MUFU.EX2 R35, R35 ;  /* 0x0000002300237308 */ /* 0x000ea40000000800 */
[C---:B---3--:R-:W-:Y:S06]  /*6480*/  HMMA.16816.F32.BF16 R80, R4.reuse, R12, R80 ;  /* 0x0000000c0450723c */ /* 0x048fec0000041850 */
[----:B------:R-:W-:Y:S02]  /*6490*/  MUFU.EX2 R31, R31 ;  /* 0x0000001f001f7308 */ /* 0x000fe40000000800 */
[C---:B------:R-:W-:Y:S01]  /*64a0*/  HMMA.16816.F32.BF16 R76, R4.reuse, R14, R76 ;  /* 0x0000000e044c723c */ /* 0x040fe2000004184c */
[----:B------:R-:W3:Y:S05]  /*64b0*/  LDSM.16.MT88.4 R12, [R160+0x9000] ;  /* 0x00900000a00c783b */ /* 0x000eea0000004200 */
[----:B------:R-:W4:Y:S08]  /*64c0*/  MUFU.EX2 R190, R190 ;  /* 0x000000be00be7308 */ /* 0x000f300000000800 */
[----:B------:R-:W4:Y:S01]  /*64d0*/  MUFU.EX2 R191, R191 ;  /* 0x000000bf00bf7308 */ /* 0x000f220000000800 */
[C---:B-1----:R-:W-:Y:S08]  /*64e0*/  HMMA.16816.F32.BF16 R72, R4.reuse, R8, R72 ;  /* 0x000000080448723c */ /* 0x042ff00000041848 */
[----:B------:R-:W-:Y:S01]  /*64f0*/  HMMA.16816.F32.BF16 R68, R4, R10, R68 ;  /* 0x0000000a0444723c */ /* 0x000fe20000041844 */
[----:B------:R-:W1:Y:S01]  /*6500*/  LDSM.16.MT88.4 R8, [R156+0x9000] ;  /* 0x009000009c08783b */ /* 0x000e620000004200 */
[----:B------:R-:W-:-:S02]  /*6510*/  F2FP.BF16.F32.PACK_AB R4, R118, R105 ;  /* 0x000000697604723e */ /* 0x000fc400000010ff */
[----:B------:R-:W-:Y:S02]  /*6520*/  F2FP.BF16.F32.PACK_AB R5, R116, R109 ;  /* 0x0000006d7405723e */ /* 0x000fe400000010ff */
[----:B------:R-:W-:Y:S02]  /*6530*/  F2FP.BF16.F32.PACK_AB R6, R120, R61 ;  /* 0x0000003d7806723e */ /* 0x000fe400000010ff */
[----:B-----5:R-:W-:-:S07]  /*6540*/  F2FP.BF16.F32.PACK_AB R7, R122, R103 ;  /* 0x000000677a07723e */ /* 0x020fce00000010ff */
[C---:B---3--:R-:W-:Y:S08]  /*6550*/  HMMA.16816.F32.BF16 R96, R4.reuse, R12, R96 ;  /* 0x0000000c0460723c */ /* 0x048ff00000041860 */
[C---:B------:R-:W-:Y:S01]  /*6560*/  HMMA.16816.F32.BF16 R92, R4.reuse, R14, R92 ;  /* 0x0000000e045c723c */ /* 0x040fe2000004185c */
[----:B------:R-:W3:Y:S07]  /*6570*/  LDSM.16.MT88.4 R12, [R100+0x9000] ;  /* 0x00900000640c783b */ /* 0x000eee0000004200 */
[C---:B------:R-:W-:Y:S08]  /*6580*/  HMMA.16816.F32.BF16 R80, R4.reuse, R16, R80 ;  /* 0x000000100450723c */ /* 0x040ff00000041850 */
[C---:B------:R-:W-:Y:S08]  /*6590*/  HMMA.16816.F32.BF16 R76, R4.reuse, R18, R76 ;  /* 0x00000012044c723c */ /* 0x040ff0000004184c */
[----:B-1----:R-:W-:Y:S01]  /*65a0*/  HMMA.16816.F32.BF16 R88, R4, R8, R88 ;  /* 0x000000080458723c */ /* 0x002fe20000041858 */
[----:B------:R-:W-:-:S04]  /*65b0*/  FADD.FTZ R8, R40, R51 ;  /* 0x0000003328087221 */ /* 0x000fc80000010000 */
[----:B------:R-:W-:-:S03]  /*65c0*/  FADD.FTZ R8, R41, R8 ;  /* 0x0000000829087221 */ /* 0x000fc60000010000 */
[----:B------:R-:W-:Y:S01]  /*65d0*/  HMMA.16816.F32.BF16 R84, R4, R10, R84 ;  /* 0x0000000a0454723c */ /* 0x000fe20000041854 */
[----:B------:R-:W-:Y:S02]  /*65e0*/  FADD.FTZ R39, R39, R8 ;  /* 0x0000000827277221 */ /* 0x000fe40000010000 */
[----:B------:R-:W1:Y:S02]  /*65f0*/  LDSM.16.MT88.4 R8, [R160+0x9800] ;  /* 0x00980000a008783b */ /* 0x000e640000004200 */
[----:B------:R-:W-:-:S04]  /*6600*/  FADD.FTZ R33, R38, R39 ;  /* 0x0000002726217221 */ /* 0x000fc80000010000 */
[----:B------:R-:W-:Y:S01]  /*6610*/  FADD.FTZ R16, R32, R33 ;  /* 0x0000002120107221 */ /* 0x000fe20000010000 */
[C---:B---3--:R-:W-:Y:S01]  /*6620*/  HMMA.16816.F32.BF16 R72, R4.reuse, R12, R72 ;  /* 0x0000000c0448723c */ /* 0x048fe20000041848 */
[----:B------:R-:W-:Y:S02]  /*6630*/  FADD.FTZ R12, R46, R21 ;  /* 0x000000152e0c7221 */ /* 0x000fe40000010000 */
[----:B------:R-:W-:Y:S02]  /*6640*/  FADD.FTZ R16, R29, R16 ;  /* 0x000000101d107221 */ /* 0x000fe40000010000 */
[----:B------:R-:W-:Y:S02]  /*6650*/  FADD.FTZ R12, R65, R12 ;  /* 0x0000000c410c7221 */ /* 0x000fe40000010000 */
[----:B------:R-:W-:Y:S01]  /*6660*/  FADD.FTZ R63, R63, R16 ;  /* 0x000000103f3f7221 */ /* 0x000fe20000010000 */
[----:B------:R-:W-:Y:S01]  /*6670*/  HMMA.16816.F32.BF16 R68, R4, R14, R68 ;  /* 0x0000000e0444723c */ /* 0x000fe20000041844 */
[----:B------:R-:W3:Y:S01]  /*6680*/  LDSM.16.MT88.4 R16, [R156+0x9800] ;  /* 0x009800009c10783b */ /* 0x000ee20000004200 */
[----:B------:R-:W-:Y:S01]  /*6690*/  FADD.FTZ R21, R113, R12 ;  /* 0x0000000c71157221 */ /* 0x000fe20000010000 */
[----:B------:R-:W-:Y:S01]  /*66a0*/  FADD.FTZ R52, R52, R63 ;  /* 0x0000003f34347221 */ /* 0x000fe20000010000 */
[----:B--2---:R-:W-:Y:S01]  /*66b0*/  F2FP.BF16.F32.PACK_AB R4, R35, R42 ;  /* 0x0000002a2304723e */ /* 0x004fe200000010ff */
[----:B------:R-:W2:Y:S01]  /*66c0*/  LDSM.16.MT88.4 R12, [R102+0x9800] ;  /* 0x00980000660c783b */ /* 0x000ea20000004200 */
[----:B------:R-:W-:Y:S01]  /*66d0*/  FADD.FTZ R21, R58, R21 ;  /* 0x000000153a157221 */ /* 0x000fe20000010000 */
[----:B------:R-:W-:Y:S01]  /*66e0*/  FADD.FTZ R67, R67, R52 ;  /* 0x0000003443437221 */ /* 0x000fe20000010000 */
[----:B------:R-:W-:-:S02]  /*66f0*/  F2FP.BF16.F32.PACK_AB R5, R47, R48 ;  /* 0x000000302f05723e */ /* 0x000fc400000010ff */
[----:B----4-:R-:W-:Y:S01]  /*6700*/  F2FP.BF16.F32.PACK_AB R6, R190, R31 ;  /* 0x0000001fbe06723e */ /* 0x010fe200000010ff */
[----:B------:R-:W-:Y:S01]  /*6710*/  FADD.FTZ R67, R54, R67 ;  /* 0x0000004336437221 */ /* 0x000fe20000010000 */
[----:B------:R-:W-:Y:S01]  /*6720*/  F2FP.BF16.F32.PACK_AB R7, R191, R44 ;  /* 0x0000002cbf07723e */ /* 0x000fe200000010ff */
[----:B------:R-:W-:Y:S02]  /*6730*/  FADD.FTZ R56, R56, R21 ;  /* 0x0000001538387221 */ /* 0x000fe40000010000 */
[----:B------:R-:W-:-:S04]  /*6740*/  FADD.FTZ R24, R60, R67 ;  /* 0x000000433c187221 */ /* 0x000fc80000010000 */
[----:B------:R-:W-:-:S04]  /*6750*/  FADD.FTZ R24, R111, R24 ;  /* 0x000000186f187221 */ /* 0x000fc80000010000 */
        /* <DEDUP_REMOVED lines=12> */
[C---:B---3--:R-:W-:Y:S01]  /*6820*/  HMMA.16816.F32.BF16 R88, R4.reuse, R16, R88 ;  /* 0x000000100458723c */ /* 0x048fe20000041858 */
[----:B------:R-:W-:Y:S02]  /*6830*/  FADD.FTZ R17, R139, R24 ;  /* 0x000000188b117221 */ /* 0x000fe40000010000 */
[----:B------:R-:W-:Y:S02]  /*6840*/  FADD.FTZ R110, R110, R137 ;  /* 0x000000896e6e7221 */ /* 0x000fe40000010000 */
[----:B------:R-:W-:Y:S02]  /*6850*/  FADD.FTZ R17, R106, R17 ;  /* 0x000000116a117221 */ /* 0x000fe40000010000 */
[----:B------:R-:W-:Y:S01]  /*6860*/  FADD.FTZ R133, R133, R110 ;  /* 0x0000006e85857221 */ /* 0x000fe20000010000 */
[----:B--2---:R-:W-:Y:S01]  /*6870*/  HMMA.16816.F32.BF16 R80, R4, R12, R80 ;  /* 0x0000000c0450723c */ /* 0x004fe20000041850 */
        /* <DEDUP_REMOVED lines=8> */
[----:B------:R-:W-:Y:S01]  /*6900*/  FADD.FTZ R116, R116, R109 ;  /* 0x0000006d74747221 */ /* 0x000fe20000010000 */
[----:B------:R-:W-:Y:S01]  /*6910*/  HMMA.16816.F32.BF16 R76, R4, R14, R76 ;  /* 0x0000000e044c723c */ /* 0x000fe2000004184c */
[----:B------:R-:W-:-:S04]  /*6920*/  FADD.FTZ R105, R105, R16 ;  /* 0x0000001069697221 */ /* 0x000fc80000010000 */
[----:B------:R-:W-:-:S03]  /*6930*/  FADD.FTZ R118, R118, R105 ;  /* 0x0000006976767221 */ /* 0x000fc60000010000 */
        /* <DEDUP_REMOVED lines=15> */
[----:B------:R-:W-:Y:S01]  /*6a30*/  ISETP.NE.U32.AND P2, PT, R22, RZ, PT ;  /* 0x000000ff1600720c */ /* 0x000fe20003f45070 */
[----:B------:R-:W-:Y:S01]  /*6a40*/  IMAD.MOV.U32 R103, RZ, RZ, R0 ;  /* 0x000000ffff677224 */ /* 0x000fe200078e0000 */
[C---:B------:R-:W-:Y:S01]  /*6a50*/  IADD3 R188, PT, PT, -R20.reuse, 0x1, RZ ;  /* 0x0000000114bc7810 */ /* 0x040fe20007ffe1ff */
[----:B------:R-:W-:Y:S01]  /*6a60*/  IMAD.MOV.U32 R101, RZ, RZ, R36 ;  /* 0x000000ffff657224 */ /* 0x000fe200078e0024 */
[----:B------:R-:W-:Y:S01]  /*6a70*/  ISETP.NE.AND.EX P2, PT, R23, RZ, PT, P2 ;  /* 0x000000ff1700720c */ /* 0x000fe20003f45320 */
[----:B------:R-:W-:-:S12]  /*6a80*/  VIADD R189, R20, 0xfffffffe ;  /* 0xfffffffe14bd7836 */ /* 0x000fd80000000000 */
.L_x_9224:
        /* <DEDUP_REMOVED lines=80> */
.L_x_9219:
[----:B------:R-:W-:Y:S05]  /*6f90*/  BSYNC.RECONVERGENT B0 ;  /* 0x0000000000007941 */ /* 0x000fea0003800200 */
.L_x_9218:
[----:B------:R-:W-:Y:S01]  /*6fa0*/  @!PT LDS RZ, [RZ] ;  /* 0x00000000fffff984 */ /* 0x000fe20000000800 */
[----:B------:R-:W-:Y:S01]  /*6fb0*/  @!PT LDS RZ, [RZ] ;  /* 0x00000000fffff984 */ /* 0x000fe20000000800 */
[----:B------:R-:W-:Y:S01]  /*6fc0*/  @!PT LDS RZ, [RZ] ;  /* 0x00000000fffff984 */ /* 0x000fe20000000800 */
[----:B------:R-:W-:Y:S01]  /*6fd0*/  @!P1 LDGSTS.E.BYPASS.LTC128B.128 [R181+0x6000], desc[UR4][R174.64] ;  /* 0x06000000aeb59fae */ /* 0x000fe2000b981a04 */
[----:B------:R-:W-:Y:S01]  /*6fe0*/  IADD3 R194, P3, PT, R173, R174, RZ ;  /* 0x000000aeadc27210 */ /* 0x000fe20007f7e0ff */
[C---:B------:R-:W-:Y:S01]  /*6ff0*/  @!P0 IMAD R0, R169.reuse, 0x60, RZ ;  /* 0x00000060a9008824 */ /* 0x040fe200078e02ff */
[C-C-:B------:R-:W-:Y:S01]  /*7000*/  SHF.L.U64.HI R192, R168.reuse, 0x5, R169.reuse ;  /* 0x00000005a8c07819 */ /* 0x140fe200000102a9 */
[----:B------:R-:W-:Y:S01]  /*7010*/  BSSY.RECONVERGENT B1, `(.L_x_9220) ;  /* 0x00001ae000017945 */ /* 0x000fe20003800200 */
[----:B------:R-:W-:Y:S02]  /*7020*/  @!P0 LEA R204, P4, R168, R194, 0x6 ;  /* 0x000000c2a8cc8211 */ /* 0x000fe400078830ff */
[----:B------:R-:W-:Y:S01]  /*7030*/  IADD3.X R195, PT, PT, R192, R175, RZ, P3, !PT ;  /* 0x000000afc0c37210 */ /* 0x000fe20001ffe4ff */
[----:B------:R-:W-:Y:S01]  /*7040*/  @P1 STS.128 [R181+0x6000], RZ ;  /* 0x006000ffb5001388 */ /* 0x000fe20000000c00 */
[----:B------:R-:W-:Y:S01]  /*7050*/  @!P0 IADD3 R196, P3, PT, R194, R173, RZ ;  /* 0x000000adc2c48210 */ /* 0x000fe20007f7e0ff */
[----:B------:R-:W-:Y:S01]  /*7060*/  @!P0 IMAD R173, R169, 0xa0, RZ ;  /* 0x000000a0a9ad8824 */ /* 0x000fe200078e02ff */
[C---:B------:R-:W-:Y:S01]  /*7070*/  @!P0 LEA.HI.X R205, R168.reuse, R195, R169, 0x6, P4 ;  /* 0x000000c3a8cd8211 */ /* 0x040fe200020f34a9 */
[----:B------:R-:W-:Y:S01]  /*7080*/  @!P0 IMAD.WIDE.U32 R202, R168, 0x60, R194 ;  /* 0x00000060a8ca8825 */ /* 0x000fe200078e00c2 */
[----:B------:R-:W-:Y:S02]  /*7090*/  @!P0 IADD3.X R197, PT, PT, R195, R192, RZ, P3, !PT ;  /* 0x000000c0c3c58210 */ /* 0x000fe40001ffe4ff */
[-C--:B------:R-:W-:Y:S01]  /*70a0*/  @!P0 MOV R198, R194.reuse ;  /* 0x000000c200c68202 */ /* 0x080fe20000000f00 */
[----:B------:R-:W-:Y:S01]  /*70b0*/  @P0 STS.128 [R181+0x6800], RZ ;  /* 0x006800ffb5000388 */ /* 0x000fe20000000c00 */
[----:B------:R-:W-:Y:S01]  /*70c0*/  @!P0 IADD3 R203, PT, PT, R0, R203, RZ ;  /* 0x000000cb00cb8210 */ /* 0x000fe20007ffe0ff */
[----:B------:R-:W-:Y:S01]  /*70d0*/  @!P0 IMAD R192, R169, 0xc0, RZ ;  /* 0x000000c0a9c08824 */ /* 0x000fe200078e02ff */
[-C--:B------:R-:W-:Y:S02]  /*70e0*/  @!P0 MOV R199, R195.reuse ;  /* 0x000000c300c78202 */ /* 0x080fe40000000f00 */
[-C--:B------:R-:W-:Y:S02]  /*70f0*/  @!P0 MOV R200, R194.reuse ;  /* 0x000000c200c88202 */ /* 0x080fe40000000f00 */
[----:B------:R-:W-:Y:S01]  /*7100*/  @!P0 MOV R201, R195 ;  /* 0x000000c300c98202 */ /* 0x000fe20000000f00 */
[----:B------:R-:W-:Y:S01]  /*7110*/  @!PT LDS RZ, [RZ] ;  /* 0x00000000fffff984 */ /* 0x000fe20000000800 */
[----:B------:R-:W-:Y:S01]  /*7120*/  @!PT LDS RZ, [RZ] ;  /* 0x00000000fffff984 */ /* 0x000fe20000000800 */
[----:B------:R-:W-:Y:S01]  /*7130*/  @!PT LDS RZ, [RZ] ;  /* 0x00000000fffff984 */ /* 0x000fe20000000800 */
[----:B------:R-:W-:Y:S01]  /*7140*/  @!P0 LDGSTS.E.BYPASS.LTC128B.128 [R181+0x6800], desc[UR4][R194.64] ;  /* 0x06800000c2b58fae */ /* 0x000fe2000b981a04 */
[----:B------:R-:W-:Y:S01]  /*7150*/  @!P0 IMAD.WIDE.U32 R198, R168, 0xc0, R198 ;  /* 0x000000c0a8c68825 */ /* 0x000fe200078e00c6 */
[----:B------:R-:W-:Y:S03]  /*7160*/  IADD3 R188, PT, PT, R188, 0x1, RZ ;  /* 0x00000001bcbc7810 */ /* 0x000fe60007ffe0ff */
[----:B------:R-:W-:Y:S01]  /*7170*/  @!P0 IMAD.WIDE.U32 R200, R168, 0xa0, R200 ;  /* 0x000000a0a8c88825 */ /* 0x000fe200078e00c8 */
[----:B------:R-:W-:Y:S02]  /*7180*/  @!P0 IADD3 R199, PT, PT, R192, R199, RZ ;  /* 0x000000c7c0c78210 */ /* 0x000fe40007ffe0ff */
[----:B------:R-:W-:Y:S01]  /*7190*/  @P0 STS.128 [R181+0x7000], RZ ;  /* 0x007000ffb5000388 */ /* 0x000fe20000000c00 */
[C---:B------:R-:W-:Y:S02]  /*71a0*/  @!P0 LEA R192, P3, R168.reuse, R194, 0x7 ;  /* 0x000000c2a8c08211 */ /* 0x040fe400078638ff */
[----:B------:R-:W-:Y:S02]  /*71b0*/  @!P0 IADD3 R201, PT, PT, R173, R201, RZ ;  /* 0x000000c9adc98210 */ /* 0x000fe40007ffe0ff */
[----:B------:R-:W-:Y:S02]  /*71c0*/  @!P0 LEA.HI.X R193, R168, R195, R169, 0x7, P3 ;  /* 0x000000c3a8c18211 */ /* 0x000fe400018f3ca9 */
[----:B------:R-:W-:Y:S01]  /*71d0*/  ISETP.NE.AND P3, PT, R188, RZ, PT ;  /* 0x000000ffbc00720c */ /* 0x000fe20003f65270 */
        /* <DEDUP_REMOVED lines=37> */
[----:B------:R-:W4:Y:S08]  /*7430*/  LDSM.16.M88.4 R136, [R164+0x5800] ;  /* 0x00580000a488783b */ /* 0x000f300000000200 */
[----:B------:R-:W-:Y:S08]  /*7440*/  LDSM.16.M88.4 R140, [R163] ;  /* 0x00000000a38c783b */ /* 0x000ff00000000200 */
[----:B------:R-:W4:Y:S08]  /*7450*/  LDSM.16.M88.4 R144, [R159+0x2000] ;  /* 0x002000009f90783b */ /* 0x000f300000000200 */
[----:B------:R-:W4:Y:S08]  /*7460*/  LDSM.16.M88.4 R148, [R159+0x2800] ;  /* 0x002800009f94783b */ /* 0x000f300000000200 */
[----:B------:R-:W4:Y:S04]  /*7470*/  LD.E R0, desc[UR4][R2.64+0x18c] ;  /* 0x00018c0402007980 */ /* 0x000f28000c101900 */
[----:B------:R-:W4:Y:S08]  /*7480*/  LDSM.16.M88.4 R152, [R159+0x3000] ;  /* 0x003000009f98783b */ /* 0x000f300000000200 */
[----:B------:R-:W0:Y:S01]  /*7490*/  LDGDEPBAR ;  /* 0x00000000000079af */ /* 0x000e220000000000 */
        /* <DEDUP_REMOVED lines=54> */
[----:B------:R-:W-:Y:S07]  /*7800*/  LDSM.16.M88.4 R120, [R161] ;  /* 0x00000000a178783b */ /* 0x000fee0000000200 */
[C---:B------:R-:W-:Y:S08]  /*7810*/  HMMA.16816.F32.BF16 R36, R104.reuse, R124, R36 ;  /* 0x0000007c6824723c */ /* 0x040ff00000041824 */
[C---:B------:R-:W-:Y:S01]  /*7820*/  HMMA.16816.F32.BF16 R40, R104.reuse, R126, R40 ;  /* 0x0000007e6828723c */ /* 0x040fe20000041828 */
[----:B------:R-:W4:Y:S07]  /*7830*/  LDSM.16.M88.4 R124, [R157+0x2000] ;  /* 0x002000009d7c783b */ /* 0x000f2e0000000200 */
        /* <DEDUP_REMOVED lines=8> */
[C---:B----4-:R-:W-:Y:S08]  /*78c0*/  HMMA.16816.F32.BF16 R4, R120.reuse, R124, R4 ;  /* 0x0000007c7804723c */ /* 0x050ff00000041804 */
        /* <DEDUP_REMOVED lines=42> */
[----:B------:R-:W2:Y:S08]  /*7b70*/  LDSM.16.M88.4 R104, [R157+0x4800] ;  /* 0x004800009d68783b */ /* 0x000eb00000000200 */
        /* <DEDUP_REMOVED lines=24> */
[C---:B--2---:R-:W-:Y:S08]  /*7d00*/  HMMA.16816.F32.BF16 R44, R120.reuse, R104, R44 ;  /* 0x00000068782c723c */ /* 0x044ff0000004182c */
[----:B------:R-:W2:Y:S01]  /*7d10*/  MUFU.TANH R222, R222 ;  /* 0x000000de00de7308 */ /* 0x000ea20000002400 */
[C---:B------:R-:W-:Y:S01]  /*7d20*/  HMMA.16816.F32.BF16 R48, R120.reuse, R106, R48 ;  /* 0x0000006a7830723c */ /* 0x040fe20000041830 */
[----:B------:R-:W4:Y:S01]  /*7d30*/  LDSM.16.M88.4 R104, [R157+0x5800] ;  /* 0x005800009d68783b */ /* 0x000f220000000200 */
        /* <DEDUP_REMOVED lines=25> */
[C---:B----4-:R-:W-:Y:S08]  /*7ed0*/  HMMA.16816.F32.BF16 R60, R120.reuse, R104, R60 ;  /* 0x00000068783c723c */ /* 0x050ff0000004183c */
[----:B------:R-:W4:Y:S01]  /*7ee0*/  MUFU.TANH R208, R208 ;  /* 0x000000d000d07308 */ /* 0x000f220000002400 */
[----:B------:R-:W-:Y:S09]  /*7ef0*/  HMMA.16816.F32.BF16 R64, R120, R106, R64 ;  /* 0x0000006a7840723c */ /* 0x000ff20000041840 */
[----:B------:R-:W1:Y:S01]  /*7f00*/  MUFU.TANH R210, R210 ;  /* 0x000000d200d27308 */ /* 0x000e620000002400 */
[-C--:B------:R-:W-:Y:S01]  /*7f10*/  FMUL.FTZ R197, R60, R0.reuse ;  /* 0x000000003cc57220 */ /* 0x080fe20000410000 */
[-C--:B------:R-:W-:Y:S08]  /*7f20*/  FMUL.FTZ R195, R61, R0.reuse ;  /* 0x000000003dc37220 */ /* 0x080ff00000410000 */
[----:B------:R-:W1:Y:S01]  /*7f30*/  MUFU.TANH R206, R206 ;  /* 0x000000ce00ce7308 */ /* 0x000e620000002400 */
[-C--:B------:R-:W-:Y:S01]  /*7f40*/  FMUL.FTZ R250, R62, R0.reuse ;  /* 0x000000003efa7220 */ /* 0x080fe20000410000 */
[-C--:B---3--:R-:W-:Y:S01]  /*7f50*/  FMUL.FTZ R173, R63, R0.reuse ;  /* 0x000000003fad7220 */ /* 0x088fe20000410000 */
[-C--:B------:R-:W-:Y:S01]  /*7f60*/  FMUL.FTZ R193, R64, R0.reuse ;  /* 0x0000000040c17220 */ /* 0x080fe20000410000 */
[-C--:B------:R-:W-:Y:S06]  /*7f70*/  FMUL.FTZ R192, R65, R0.reuse ;  /* 0x0000000041c07220 */ /* 0x080fec0000410000 */
        /* <DEDUP_REMOVED lines=54> */
[----:B------:R-:W-:Y:S01]  /*82e0*/  VIADD R9, R179, 0xffffff00 ;  /* 0xffffff00b3097836 */ /* 0x000fe20000000000 */
[----:B------:R-:W2:Y:S04]  /*82f0*/  LD.E R11, desc[UR4][R2.64+0x170] ;  /* 0x00017004020b7980 */ /* 0x000ea8000c101900 */
[----:B------:R-:W-:Y:S02]  /*8300*/  IABS R4, R9 ;  /* 0x0000000900047213 */ /* 0x000fe40000000000 */
[-C--:B--2---:R-:W-:Y:S02]  /*8310*/  IABS R7, R11.reuse ;  /* 0x0000000b00077213 */ /* 0x084fe40000000000 */
[-C--:B------:R-:W-:Y:S02]  /*8320*/  IABS R5, R11.reuse ;  /* 0x0000000b00057213 */ /* 0x080fe40000000000 */
[----:B------:R-:W2:Y:S01]  /*8330*/  I2F.RP R8, R7 ;  /* 0x0000000700087306 */ /* 0x000ea20000209400 */
[----:B------:R-:W-:Y:S02]  /*8340*/  LOP3.LUT R9, R9, R11, RZ, 0x3c, !PT ;  /* 0x0000000b09097212 */ /* 0x000fe400078e3cff */
[----:B------:R-:W-:Y:S07]  /*8350*/  IMAD.MOV R5, RZ, RZ, -R5 ;  /* 0x000000ffff057224 */ /* 0x000fee00078e0a05 */
        /* <DEDUP_REMOVED lines=55> */
.L_x_9223:
[----:B------:R-:W-:Y:S05]  /*86d0*/  BSYNC.RECONVERGENT B0 ;  /* 0x0000000000007941 */ /* 0x000fea0003800200 */
.L_x_9222:
[----:B-1----:R-:W-:Y:S01]  /*86e0*/  @!P1 IMAD.MOV.U32 R173, RZ, RZ, R171 ;  /* 0x000000ffffad9224 */ /* 0x002fe200078e00ab */
        /* <DEDUP_REMOVED lines=64> */
.L_x_9221:
[----:B------:R-:W-:Y:S05]  /*8af0*/  BSYNC.RECONVERGENT B1 ;  /* 0x0000000000017941 */ /* 0x000fea0003800200 */
.L_x_9220:
        /* <DEDUP_REMOVED lines=170> */
[C---:B------:R-:W-:Y:S01]  /*95a0*/  FMUL.FTZ R21, R43.reuse, R81 ;  /* 0x000000512b157220 */ /* 0x040fe20000410000 */
        /* <DEDUP_REMOVED lines=240> */
.L_x_9217:
        /* <DEDUP_REMOVED lines=10> */
.L_x_9238:
        /* <DEDUP_REMOVED lines=128> */
.L_x_9227:
[----:B------:R-:W-:Y:S05]  /*ad50*/  BSYNC.RECONVERGENT B0 ;  /* 0x0000000000007941 */ /* 0x000fea0003800200 */
.L_x_9226:
        /* <DEDUP_REMOVED lines=22> */
.L_x_9229:
[----:B------:R-:W-:Y:S05]  /*aec0*/  BSYNC.RECONVERGENT B0 ;  /* 0x0000000000007941 */ /* 0x000fea0003800200 */
.L_x_9228:
        /* <DEDUP_REMOVED lines=44> */
.L_x_9231:
[----:B------:R-:W-:Y:S05]  /*b190*/  BSYNC.RECONVERGENT B0 ;  /* 0x0000000000007941 */ /* 0x000fea0003800200 */
.L_x_9230:
        /* <DEDUP_REMOVED lines=13> */
.L_x_9233:
[----:B------:R-:W-:Y:S05]  /*b270*/  BSYNC.RECONVERGENT B0 ;  /* 0x0000000000007941 */ /* 0x000fea0003800200 */
.L_x_9232:
[----:B------:R-:W-:-:S04]  /*b280*/  MOV R177, 0x0 ;  /* 0x0000000000b17802 */ /* 0x000fc80000000f00 */
[----:B-1234-:R-:W-:Y:S05]  /*b290*/  @P2 RET.REL.NODEC R176 `(_ZN5flash24flash_fwd_splitkv_kernelI23Flash_fwd_kernel_traitsILi64ELi64ELi128ELi4ELb0ELb0EN7cutlass10bfloat16_tE19Flash_kernel_traitsILi64ELi64ELi128ELi4ES3_EELb0ELb0ELb0ELb0ELb0ELb1ELb0ELb0EEEvNS_16Flash_fwd_paramsE) ;  /* 0xffffff4cb0582950 */ /* 0x01efea0003c3ffff */
        /* <DEDUP_REMOVED lines=12> */
[----:B-1----:R-:W-:Y:S05]  /*b360*/  RET.REL.NODEC R176 `(_ZN5flash24flash_fwd_splitkv_kernelI23Flash_fwd_kernel_traitsILi64ELi64ELi128ELi4ELb0ELb0EN7cutlass10bfloat16_tE19Flash_kernel_traitsILi64ELi64ELi128ELi4ES3_EELb0ELb0ELb0ELb0ELb0ELb1ELb0ELb0EEEvNS_16Flash_fwd_paramsE) ;  /* 0xffffff4cb0247950 */ /* 0x002fea0003c3ffff */
.L_x_9225:
[----:B------:R-:W-:Y:S01]  /*b370*/  MOV R5, 0x2 ;  /* 0x0000000200057802 */ /* 0x000fe20000000f00 */
[----:B------:R-:W-:Y:S01]  /*b380*/  IMAD.MOV.U32 R4, RZ, RZ, 0x1f ;  /* 0x0000001fff047424 */ /* 0x000fe200078e00ff */
[----:B------:R-:W-:-:S07]  /*b390*/  MOV R6, 0xffffffff ;  /* 0xffffffff00067802 */ /* 0x000fce0000000f00 */
[----:B-1---5:R-:W-:Y:S05]  /*b3a0*/  WARPSYNC.COLLECTIVE R6, `(.L_x_9234) ;  /* 0x0000000006087348 */ /* 0x022fea0003c00000 */
[----:B------:R2:W3:Y:S02]  /*b3b0*/  SHFL.BFLY P0, R11, R190, R5, R4 ;  /* 0x0c000005be0b7389 */ /* 0x0004e40000000004 */
[----:B-123-5:R-:W-:Y:S05]  /*b3c0*/  ENDCOLLECTIVE ;  /* 0x000000000000791b */ /* 0x02efea0003800000 */
.L_x_9234:
[----:B------:R-:W-:Y:S02]  /*b3d0*/  IMAD.MOV.U32 R9, RZ, RZ, R11 ;  /* 0x000000ffff097224 */ /* 0x000fe400078e000b */
[----:B------:R-:W-:Y:S02]  /*b3e0*/  IMAD.MOV.U32 R5, RZ, RZ, 0x1 ;  /* 0x00000001ff057424 */ /* 0x000fe400078e00ff */
[----:B------:R-:W-:-:S05]  /*b3f0*/  FADD.FTZ R9, R9, R190 ;  /* 0x000000be09097221 */ /* 0x000fca0000010000 */
[----:B------:R-:W-:-:S07]  /*b400*/  MOV R190, R9 ;  /* 0x0000000900be7202 */ /* 0x000fce0000000f00 */
[----:B------:R-:W-:Y:S05]  /*b410*/  WARPSYNC.COLLECTIVE R6, `(.L_x_9235) ;  /* 0x0000000006087348 */ /* 0x000fea0003c00000 */
[----:B------:R1:W2:Y:S02]  /*b420*/  SHFL.BFLY P0, R11, R190, R5, R4 ;  /* 0x0c000005be0b7389 */ /* 0x0002a40000000004 */
[----:B-12---:R-:W-:Y:S05]  /*b430*/  ENDCOLLECTIVE ;  /* 0x000000000000791b */ /* 0x006fea0003800000 */
.L_x_9235:
[----:B------:R-:W-:Y:S01]  /*b440*/  MOV R190, R191 ;  /* 0x000000bf00be7202 */ /* 0x000fe20000000f00 */
[----:B------:R-:W-:Y:S01]  /*b450*/  IMAD.MOV.U32 R5, RZ, RZ, 0x2 ;  /* 0x00000002ff057424 */ /* 0x000fe200078e00ff */
[----:B------:R-:W-:-:S07]  /*b460*/  MOV R8, R11 ;  /* 0x0000000b00087202 */ /* 0x000fce0000000f00 */
[----:B------:R-:W-:Y:S05]  /*b470*/  WARPSYNC.COLLECTIVE R6, `(.L_x_9236) ;  /* 0x0000000006087348 */ /* 0x000fea0003c00000 */
[----:B------:R1:W2:Y:S02]  /*b480*/  SHFL.BFLY P0, R11, R190, R5, R4 ;  /* 0x0c000005be0b7389 */ /* 0x0002a40000000004 */
[----:B-12---:R-:W-:Y:S05]  /*b490*/  ENDCOLLECTIVE ;  /* 0x000000000000791b */ /* 0x006fea0003800000 */
.L_x_9236:
[----:B------:R-:W-:Y:S01]  /*b4a0*/  FADD.FTZ R8, R9, R8 ;  /* 0x0000000809087221 */ /* 0x000fe20000010000 */
[----:B------:R-:W-:Y:S01]  /*b4b0*/  FADD.FTZ R10, R11, R191 ;  /* 0x000000bf0b0a7221 */ /* 0x000fe20000010000 */
[----:B------:R-:W-:-:S04]  /*b4c0*/  MOV R5, 0x1 ;  /* 0x0000000100057802 */ /* 0x000fc80000000f00 */
[----:B------:R-:W-:-:S07]  /*b4d0*/  MOV R190, R10 ;  /* 0x0000000a00be7202 */ /* 0x000fce0000000f00 */
[----:B------:R-:W-:Y:S05]  /*b4e0*/  WARPSYNC.COLLECTIVE R6, `(.L_x_9237) ;  /* 0x0000000006087348 */ /* 0x000fea0003c00000 */
[----:B------:R1:W2:Y:S02]  /*b4f0*/  SHFL.BFLY P0, R11, R190, R5, R4 ;  /* 0x0c000005be0b7389 */ /* 0x0002a40000000004 */
[----:B-12---:R-:W-:Y:S05]  /*b500*/  ENDCOLLECTIVE ;  /* 0x000000000000791b */ /* 0x006fea0003800000 */
.L_x_9237:
[----:B------:R-:W-:Y:S05]  /*b510*/  BRA `(.L_x_9238) ;  /* 0xfffffff0000c7947 */ /* 0x000fea000383ffff */
.L_x_9239:
        /* <DEDUP_REMOVED lines=14> */
.L_x_14791:


//--------------------- .text._ZN5flash24flash_fwd_splitkv_kernelI23Flash_fwd_kernel_traitsILi64ELi64ELi128ELi4ELb0ELb0EN7cutlass10bfloat16_tE19Flash_kernel_traitsILi64ELi64ELi128ELi4ES3_EELb0ELb0ELb0ELb0ELb0ELb0ELb0ELb1EEEvNS_16Flash_fwd_paramsE --------------------------
	.section	.text._ZN5flash24flash_fwd_splitkv_kernelI23Flash_fwd_kernel_traitsILi64ELi64ELi128ELi4ELb0ELb0EN7cutlass10bfloat16_tE19Flash_kernel_traitsILi64ELi64ELi128ELi4ES3_EELb0ELb0ELb0ELb0ELb0ELb0ELb0ELb1EEEvNS_16Flash_fwd_paramsE,"ax",@progbits
	.align	128
        .global         _ZN5flash24flash_fwd_splitkv_kernelI23Flash_fwd_kernel_traitsILi64ELi64ELi128ELi4ELb0ELb0EN7cutlass10bfloat16_tE19Flash_kernel_traitsILi64ELi64ELi128ELi4ES3_EELb0ELb0ELb0ELb0ELb0ELb0ELb0ELb1EEEvNS_16Flash_fwd_paramsE
        .type           _ZN5flash24flash_fwd_splitkv_kernelI23Flash_fwd_kernel_traitsILi64ELi64ELi128ELi4ELb0ELb0EN7cutlass10bfloat16_tE19Flash_kernel_traitsILi64ELi64ELi128ELi4ES3_EELb0ELb0ELb0ELb0ELb0ELb0ELb0ELb1EEEvNS_16Flash_fwd_paramsE,@function
        .size           _ZN5flash24flash_fwd_splitkv_kernelI23Flash_fwd_kernel_traitsILi64ELi64ELi128ELi4ELb0ELb0EN7cutlass10bfloat16_tE19Flash_kernel_traitsILi64ELi64ELi128ELi4ES3_EELb0ELb0ELb0ELb0ELb0ELb0ELb0ELb1EEEvNS_16Flash_fwd_paramsE,(.L_x_14792 - _ZN5flash24flash_fwd_splitkv_kernelI23Flash_fwd_kernel_traitsILi64ELi64ELi128ELi4ELb0ELb0EN7cutlass10bfloat16_tE19Flash_kernel_traitsILi64ELi64ELi128ELi4ES3_EELb0ELb0ELb0ELb0ELb0ELb0ELb0ELb1EEEvNS_16Flash_fwd_paramsE)
        .other          _ZN5flash24flash_fwd_splitkv_kernelI23Flash_fwd_kernel_traitsILi64ELi64ELi128ELi4ELb0ELb0EN7cutlass10bfloat16_tE19Flash_kernel_traitsILi64ELi64ELi128ELi4ES3_EELb0ELb0ELb0ELb0ELb0ELb0ELb0ELb1EEEvNS_16Flash_fwd_paramsE,@"STO_CUDA_ENTRY STV_DEFAULT"
_ZN5flash24flash_fwd_splitkv_kernelI23Flash_fwd_kernel_traitsILi64ELi64ELi128ELi4ELb0ELb0EN7cutlass10bfloat16_tE19Flash_kernel_traitsILi64ELi64ELi128ELi4ES3_EELb0ELb0ELb0ELb0ELb0ELb0ELb0ELb1EEEvNS_16Flash_fwd_paramsE:
.text._ZN5flash24flash_fwd_splitkv_kernelI23Flash_fwd_kernel_traitsILi64ELi64ELi128ELi4ELb0ELb0EN7cutlass10bfloat16_tE19Flash_kernel_traitsILi64ELi64ELi128ELi4ES3_EELb0ELb0ELb0ELb0ELb0ELb0ELb0ELb1EEEvNS_16Flash_fwd_paramsE:
[----:B------:R-:W-:Y:S01]  /*0000*/  LDC R1, c[0x0][0x37c] ;  /* 0x0000df00ff017b82 */ /* 0x000fe20000000800 */
[----:B------:R-:W1:Y:S07]  /*0010*/  S2R R5, SR_CTAID.X ;  /* 0x0000000000057919 */ /* 0x000e6e0000002500 */
[----:B------:R-:W2:Y:S01]  /*0020*/  LDC.64 R102, c[0x0][0x348] ;  /* 0x0000d200ff667b82 */ /* 0x000ea20000000a00 */
[----:B------:R-:W-:Y:S01]  /*0030*/  BSSY.RECONVERGENT B3, `(.L_x_9240) ;  /* 0x0000005000037945 */ /* 0x000fe20003800200 */
[----:B------:R-:W-:Y:S01]  /*0040*/  MOV R184, 0x80 ;  /* 0x0000008000b87802 */ /* 0x000fe20000000f00 */
[----:B------:R-:W3:Y:S01]  /*0050*/  S2R R186, SR_CTAID.Y ;  /* 0x0000000000ba7919 */ /* 0x000ee20000002600 */
[----:B------:R-:W4:Y:S05]  /*0060*/  S2R R185, SR_CTAID.Z ;  /* 0x0000000000b97919 */ /* 0x000f2a0000002700 */
[----:B-1234-:R-:W-:Y:S05]  /*0070*/  CALL.REL.NOINC `($_ZN5flash24flash_fwd_splitkv_kernelI23Flash_fwd_kernel_traitsILi64ELi64ELi128ELi4ELb0ELb0EN7cutlass10bfloat16_tE19Flash_kernel_traitsILi64ELi64ELi128ELi4ES3_EELb0ELb0ELb0ELb0ELb0ELb0ELb0ELb1EEEvNS_16Flash_fwd_paramsE$_ZN5flash30compute_attn_1rowblock_splitkvI23Flash_fwd_kernel_traitsILi64ELi64ELi128ELi4ELb0ELb0EN7cutlass10bfloat16_tE19Flash_kernel_traitsILi64ELi64ELi128ELi4ES3_EELb0ELb0ELb0ELb0ELb0ELb0ELb0ELb1ENS_16Flash_fwd_paramsEEEvRKT8_iiiii) ;  /* 0x0000000000087944 */ /* 0x01efea0003c00000 */
[----:B------:R-:W-:Y:S05]  /*0080*/  BSYNC.RECONVERGENT B3 ;  /* 0x0000000000037941 */ /* 0x000fea0003800200 */
.L_x_9240:
[----:B------:R-:W-:Y:S05]  /*0090*/  EXIT ;  /* 0x000000000000794d */ /* 0x000fea0003800000 */
        .type           $_ZN5flash24flash_fwd_splitkv_kernelI23Flash_fwd_kernel_traitsILi64ELi64ELi128ELi4ELb0ELb0EN7cutlass10bfloat16_tE19Flash_kernel_traitsILi64ELi64ELi128ELi4ES3_EELb0ELb0ELb0ELb0ELb0ELb0ELb0ELb1EEEvNS_16Flash_fwd_paramsE$_ZN5flash30compute_attn_1rowblock_splitkvI23Flash_fwd_kernel_traitsILi64ELi64ELi128ELi4ELb0ELb0EN7cutlass10bfloat16_tE19Flash_kernel_traitsILi64ELi64ELi128ELi4ES3_EELb0ELb0ELb0ELb0ELb0ELb0ELb0ELb1ENS_16Flash_fwd_paramsEEEvRKT8_iiiii,@function
        .size           $_ZN5flash24flash_fwd_splitkv_kernelI23Flash_fwd_kernel_traitsILi64ELi64ELi128ELi4ELb0ELb0EN7cutlass10bfloat16_tE19Flash_kernel_traitsILi64ELi64ELi128ELi4ES3_EELb0ELb0ELb0ELb0ELb0ELb0ELb0ELb1EEEvNS_16Flash_fwd_paramsE$_ZN5flash30compute_attn_1rowblock_splitkvI23Flash_fwd_kernel_traitsILi64ELi64ELi128ELi4ELb0ELb0EN7cutlass10bfloat16_tE19Flash_kernel_traitsILi64ELi64ELi128ELi4ES3_EELb0ELb0ELb0ELb0ELb0ELb0ELb0ELb1ENS_16Flash_fwd_paramsEEEvRKT8_iiiii,(.L_x_14792 - $_ZN5flash24flash_fwd_splitkv_kernelI23Flash_fwd_kernel_traitsILi64ELi64ELi128ELi4ELb0ELb0EN7cutlass10bfloat16_tE19Flash_kernel_traitsILi64ELi64ELi128ELi4ES3_EELb0ELb0ELb0ELb0ELb0ELb0ELb0ELb1EEEvNS_16Flash_fwd_paramsE$_ZN5flash30compute_attn_1rowblock_splitkvI23Flash_fwd_kernel_traitsILi64ELi64ELi128ELi4ELb0ELb0EN7cutlass10bfloat16_tE19Flash_kernel_traitsILi64ELi64ELi128ELi4ES3_EELb0ELb0ELb0ELb0ELb0ELb0ELb0ELb1ENS_16Flash_fwd_paramsEEEvRKT8_iiiii)
$_ZN5flash24flash_fwd_splitkv_kernelI23Flash_fwd_kernel_traitsILi64ELi64ELi128ELi4ELb0ELb0EN7cutlass10bfloat16_tE19Flash_kernel_traitsILi64ELi64ELi128ELi4ES3_EELb0ELb0ELb0ELb0ELb0ELb0ELb0ELb1EEEvNS_16Flash_fwd_paramsE$_ZN5flash30compute_attn_1rowblock_splitkvI23Flash_fwd_kernel_traitsILi64ELi64ELi128ELi4ELb0ELb0EN7cutlass10bfloat16_tE19Flash_kernel_traitsILi64ELi64ELi128ELi4ES3_EELb0ELb0ELb0ELb0ELb0ELb0ELb0ELb1ENS_16Flash_fwd_paramsEEEvRKT8_iiiii:
        /* <DEDUP_REMOVED lines=19> */
[----:B------:R1:W5:Y:S01]  /*01d0*/  @P3 LD.E R3, desc[UR4][R12.64+0x4] ;  /* 0x000004040c033980 */ /* 0x000362000c101900 */
[----:B------:R-:W-:-:S03]  /*01e0*/  IMAD.X R33, R11, 0x1, R0, P0 ;  /* 0x000000010b217824 */ /* 0x000fc600000e0600 */
[----:B------:R1:W5:Y:S04]  /*01f0*/  @!P3 LD.E R193, desc[UR4][R102.64+0xb4] ;  /* 0x0000b40466c1b980 */ /* 0x000368000c101900 */
        /* <DEDUP_REMOVED lines=17> */
.L_x_9242:
[----:B------:R-:W-:Y:S05]  /*0310*/  BSYNC.RECONVERGENT B0 ;  /* 0x0000000000007941 */ /* 0x000fea0003800200 */
.L_x_9241:
[----:B------:R-:W-:Y:S04]  /*0320*/  BSSY.RECONVERGENT B0, `(.L_x_9243) ;  /* 0x0000007000007945 */ /* 0x000fe80003800200 */
[----:B------:R-:W-:Y:S05]  /*0330*/  @!P4 BRA `(.L_x_9244) ;  /* 0x000000000014c947 */ /* 0x000fea0003800000 */
[----:B------:R-:W4:Y:S02]  /*0340*/  LD.E.U8 R4, desc[UR4][R102.64+0x1b2] ;  /* 0x0001b20466047980 */ /* 0x000f24000c101100 */
[----:B----4-:R-:W-:-:S13]  /*0350*/  ISETP.NE.AND P0, PT, R4, RZ, PT ;  /* 0x000000ff0400720c */ /* 0x010fda0003f05270 */
[----:B------:R-:W4:Y:S02]  /*0360*/  @P0 LD.E R4, desc[UR4][R8.64+0x4] ;  /* 0x0000040408040980 */ /* 0x000f24000c101900 */
[----:B----45:R-:W-:-:S06]  /*0370*/  @P0 IADD3 R65, PT, PT, R4, -R11, RZ ;  /* 0x8000000b04410210 */ /* 0x030fcc0007ffe0ff */
[----:B------:R4:W5:Y:S02]  /*0380*/  @!P0 LD.E R65, desc[UR4][R8.64] ;  /* 0x0000000408418980 */ /* 0x000964000c101900 */
.L_x_9244:
[----:B------:R-:W-:Y:S05]  /*0390*/  BSYNC.RECONVERGENT B0 ;  /* 0x0000000000007941 */ /* 0x000fea0003800200 */
.L_x_9243:
        /* <DEDUP_REMOVED lines=9> */
.L_x_9246:
[----:B------:R-:W5:Y:S01]  /*0430*/  LD.E.64 R6, desc[UR4][R102.64+0x108] ;  /* 0x0001080466067980 */ /* 0x000f62000c101b00 */
[----:B------:R-:W-:Y:S01]  /*0440*/  BSSY.RECONVERGENT B0, `(.L_x_9248) ;  /* 0x0000006000007945 */ /* 0x000fe20003800200 */
[----:B------:R-:W-:Y:S01]  /*0450*/  IMAD.MOV.U32 R58, RZ, RZ, RZ ;  /* 0x000000ffff3a7224 */ /* 0x000fe200078e00ff */
[----:B-----5:R-:W-:-:S04]  /*0460*/  ISETP.NE.U32.AND P0, PT, R6, RZ, PT ;  /* 0x000000ff0600720c */ /* 0x020fc80003f05070 */
[----:B------:R-:W-:-:S13]  /*0470*/  ISETP.NE.AND.EX P0, PT, R7, RZ, PT, P0 ;  /* 0x000000ff0700720c */ /* 0x000fda0003f05300 */
[----:B------:R-:W-:Y:S05]  /*0480*/  @!P0 BRA `(.L_x_9249) ;  /* 0x0000000000048947 */ /* 0x000fea0003800000 */
[----:B------:R1:W5:Y:S02]  /*0490*/  LD.E R58, desc[UR4][R102.64+0xbc] ;  /* 0x0000bc04663a7980 */ /* 0x000364000c101900 */
.L_x_9249:
[----:B------:R-:W-:Y:S05]  /*04a0*/  BSYNC.RECONVERGENT B0 ;  /* 0x0000000000007941 */ /* 0x000fea0003800200 */
.L_x_9248:
[----:B-----5:R-:W-:Y:S02]  /*04b0*/  IADD3 R58, PT, PT, R65, R58, RZ ;  /* 0x0000003a413a7210 */ /* 0x020fe40007ffe0ff */
.L_x_9247:
[----:B------:R-:W-:Y:S05]  /*04c0*/  BSYNC.RECONVERGENT B1 ;  /* 0x0000000000017941 */ /* 0x000fea0003800200 */
.L_x_9245:
[----:B------:R-:W-:Y:S01]  /*04d0*/  IMAD.SHL.U32 R188, R5, 0x40, RZ ;  /* 0x0000004005bc7824 */ /* 0x000fe200078e00ff */
[----:B------:R-:W-:Y:S01]  /*04e0*/  MOV R6, R184 ;  /* 0x000000b800067202 */ /* 0x000fe20000000f00 */
[----:B------:R-:W-:-:S03]  /*04f0*/  IMAD.MOV.U32 R7, RZ, RZ, 0x0 ;  /* 0x00000000ff077424 */ /* 0x000fc600078e00ff */
[----:B------:R-:W-:-:S13]  /*0500*/  ISETP.GT.AND P0, PT, R193, R188, PT ;  /* 0x000000bcc100720c */ /* 0x000fda0003f04270 */
[----:B-1234-:R-:W-:Y:S05]  /*0510*/  @!P0 RET.REL.NODEC R6 `(_ZN5flash24flash_fwd_splitkv_kernelI23Flash_fwd_kernel_traitsILi64ELi64ELi128ELi4ELb0ELb0EN7cutlass10bfloat16_tE19Flash_kernel_traitsILi64ELi64ELi128ELi4ES3_EELb0ELb0ELb0ELb0ELb0ELb0ELb0ELb1EEEvNS_16Flash_fwd_paramsE) ;  /* 0xfffffff806b88950 */ /* 0x01efea0003c3ffff */
        /* <DEDUP_REMOVED lines=24> */
[C---:B------:R-:W-:Y:S02]  /*06a0*/  IADD3 R193, PT, PT, -R188.reuse, R193, RZ ;  /* 0x000000c1bcc17210 */ /* 0x040fe40007ffe1ff */
[----:B------:R-:W-:Y:S01]  /*06b0*/  SHF.R.U32.HI R57, RZ, 0x3, R57 ;  /* 0x00000003ff397819 */ /* 0x000fe20000011639 */
[----:B------:R-:W-:Y:S01]  /*06c0*/  BSSY.RECONVERGENT B0, `(.L_x_9251) ;  /* 0x000003a000007945 */ /* 0x000fe20003800200 */
        /* <DEDUP_REMOVED lines=13> */
[----:B----4-:R-:W-:Y:S02]  /*07a0*/  IMAD R0, R11, R185, RZ ;  /* 0x000000b90b007224 */ /* 0x010fe400078e02ff */
        /* <DEDUP_REMOVED lines=19> */
[C---:B------:R-:W-:Y:S02]  /*08e0*/  ISETP.GE.OR P3, PT, R4.reuse, R193, P2 ;  /* 0x000000c10400720c */ /* 0x040fe40001766670 */
[----:B------:R-:W-:Y:S02]  /*08f0*/  LEA.HI.X R17, R3, R17, R2, 0x2, P0 ;  /* 0x0000001103117211 */ /* 0x000fe400000f1402 */
[-C--:B------:R-:W-:Y:S02]  /*0900*/  ISETP.GE.OR P6, PT, R4, R193.reuse, P1 ;  /* 0x000000c10400720c */ /* 0x080fe40000fc6670 */
[CC--:B------:R-:W-:Y:S02]  /*0910*/  ISETP.GE.OR P5, PT, R0.reuse, R193.reuse, P1 ;  /* 0x000000c10000720c */ /* 0x0c0fe40000fa6670 */
[----:B------:R-:W-:Y:S01]  /*0920*/  ISETP.NE.AND P0, PT, R5, RZ, PT ;  /* 0x000000ff0500720c */ /* 0x000fe20003f05270 */
[----:B------:R-:W-:Y:S01]  /*0930*/  VIADD R14, R57, 0x30 ;  /* 0x00000030390e7836 */ /* 0x000fe20000000000 */
[----:B------:R-:W-:-:S04]  /*0940*/  ISETP.GE.OR P4, PT, R0, R193, P2 ;  /* 0x000000c10000720c */ /* 0x000fc80001786670 */
[CC--:B------:R-:W-:Y:S02]  /*0950*/  ISETP.GE.OR P1, PT, R14.reuse, R193.reuse, P1 ;  /* 0x000000c10e00720c */ /* 0x0c0fe40000f26670 */
[----:B------:R-:W-:Y:S02]  /*0960*/  ISETP.GE.OR P2, PT, R14, R193, P2 ;  /* 0x000000c10e00720c */ /* 0x000fe40001746670 */
[----:B------:R-:W-:Y:S01]  /*0970*/  @!P6 MOV R15, 0x7f800000 ;  /* 0x7f800000000fe802 */ /* 0x000fe20000000f00 */
[----:B------:R-:W-:Y:S02]  /*0980*/  @!P5 IMAD.MOV.U32 R3, RZ, RZ, 0x7f800000 ;  /* 0x7f800000ff03d424 */ /* 0x000fe400078e00ff */
[----:B-1----:R-:W-:Y:S01]  /*0990*/  @!P0 IMAD.MOV.U32 R19, RZ, RZ, 0x7f800000 ;  /* 0x7f800000ff138424 */ /* 0x002fe200078e00ff */
[----:B------:R-:W-:Y:S07]  /*09a0*/  @P3 BRA `(.L_x_9252) ;  /* 0x00000000002c3947 */ /* 0x000fee0003800000 */
        /* <DEDUP_REMOVED lines=11> */
.L_x_9252:
[----:B------:R-:W-:Y:S05]  /*0a60*/  BSYNC.RECONVERGENT B0 ;  /* 0x0000000000007941 */ /* 0x000fea0003800200 */
.L_x_9251:
        /* <DEDUP_REMOVED lines=13> */
.L_x_9254:
[----:B------:R-:W-:Y:S05]  /*0b40*/  BSYNC.RECONVERGENT B0 ;  /* 0x0000000000007941 */ /* 0x000fea0003800200 */
.L_x_9253:
        /* <DEDUP_REMOVED lines=12> */
.L_x_9256:
[----:B------:R-:W-:Y:S05]  /*0c10*/  BSYNC.RECONVERGENT B0 ;  /* 0x0000000000007941 */ /* 0x000fea0003800200 */
.L_x_9255:
[----:B------:R-:W-:Y:S01]  /*0c20*/  ISETP.NE.AND P0, PT, R5, RZ, PT ;  /* 0x000000ff0500720c */ /* 0x000fe20003f05270 */
[----:B------:R-:W-:Y:S01]  /*0c30*/  @!P6 ST.E desc[UR4][R16.64+0x40], R15 ;  /* 0x0000400f1000e985 */ /* 0x000fe2000c101904 */
[----:B------:R-:W-:-:S03]  /*0c40*/  MOV R185, 0x0 ;  /* 0x0000000000b97802 */ /* 0x000fc60000000f00 */
[----:B------:R-:W-:Y:S08]  /*0c50*/  @!P5 ST.E desc[UR4][R16.64+0x80], R3 ;  /* 0x000080031000d985 */ /* 0x000ff0000c101904 */
[----:B------:R1:W-:Y:S02]  /*0c60*/  @!P0 ST.E desc[UR4][R16.64], R19 ;  /* 0x0000001310008985 */ /* 0x0003e4000c101904 */
[----:B-123--:R-:W-:Y:S05]  /*0c70*/  @P1 RET.REL.NODEC R184 `(_ZN5flash24flash_fwd_splitkv_kernelI23Flash_fwd_kernel_traitsILi64ELi64ELi128ELi4ELb0ELb0EN7cutlass10bfloat16_tE19Flash_kernel_traitsILi64ELi64ELi128ELi4ES3_EELb0ELb0ELb0ELb0ELb0ELb0ELb0ELb1EEEvNS_16Flash_fwd_paramsE) ;  /* 0xfffffff0b8e01950 */ /* 0x00efea0003c3ffff */
[----:B------:R-:W-:Y:S02]  /*0c80*/  MOV R3, 0x7f800000 ;  /* 0x7f80000000037802 */ /* 0x000fe40000000f00 */
[----:B------:R-:W-:-:S03]  /*0c90*/  MOV R185, 0x0 ;  /* 0x0000000000b97802 */ /* 0x000fc60000000f00 */
[----:B------:R1:W-:Y:S02]  /*0ca0*/  ST.E desc[UR4][R16.64+0xc0], R3 ;  /* 0x0000c00310007985 */ /* 0x0003e4000c101904 */
[----:B-1----:R-:W-:Y:S05]  /*0cb0*/  RET.REL.NODEC R184 `(_ZN5flash24flash_fwd_splitkv_kernelI23Flash_fwd_kernel_traitsILi64ELi64ELi128ELi4ELb0ELb0EN7cutlass10bfloat16_tE19Flash_kernel_traitsILi64ELi64ELi128ELi4ES3_EELb0ELb0ELb0ELb0ELb0ELb0ELb0ELb1EEEvNS_16Flash_fwd_paramsE) ;  /* 0xfffffff0b8d07950 */ /* 0x002fea0003c3ffff */
.L_x_9250:
        /* <DEDUP_REMOVED lines=13> */
[----:B------:R-:W3:Y:S04]  /*0d90*/  LD.E.64 R10, desc[UR4][R102.64+0x168] ;  /* 0x00016804660a7980 */ /* 0x000ee8000c101b00 */
        /* <DEDUP_REMOVED lines=36> */
[----:B------:R-:W3:Y:S04]  /*0fe0*/  LD.E.64 R10, desc[UR4][R102.64+0x28] ;  /* 0x00002804660a7980 */ /* 0x000ee8000c101b00 */
[----:B------:R-:W-:-:S05]  /*0ff0*/  IMAD.WIDE R18, R7, 0x4, R194 ;  /* 0x0000000407127825 */ /* 0x000fca00078e02c2 */
[----:B------:R1:W3:Y:S01]  /*1000*/  LD.E R4, desc[UR4][R18.64] ;  /* 0x0000000412047980 */ /* 0x0002e2000c101900 */
[----:B----4-:R-:W-:-:S04]  /*1010*/  IABS R3, R0 ;  /* 0x0000000000037213 */ /* 0x010fc80000000000 */
[----:B------:R-:W4:Y:S08]  /*1020*/  I2F.RP R13, R3 ;  /* 0x00000003000d7306 */ /* 0x000f300000209400 */
[----:B----4-:R-:W4:Y:S02]  /*1030*/  MUFU.RCP R6, R13 ;  /* 0x0000000d00067308 */ /* 0x010f240000001000 */
[----:B----4-:R-:W-:-:S06]  /*1040*/  IADD3 R6, PT, PT, R6, 0xffffffe, RZ ;  /* 0x0ffffffe06067810 */ /* 0x010fcc0007ffe0ff */
[----:B------:R-:W4:Y:S01]  /*1050*/  F2I.FTZ.U32.TRUNC.NTZ R21, R6 ;  /* 0x0000000600157305 */ /* 0x000f22000021f000 */
[----:B------:R-:W-:Y:S02]  /*1060*/  MOV R20, RZ ;  /* 0x000000ff00147202 */ /* 0x000fe40000000f00 */
[----:B-1----:R-:W-:Y:S02]  /*1070*/  IABS R19, R185 ;  /* 0x000000b900137213 */ /* 0x002fe40000000000 */
[----:B------:R-:W-:Y:S01]  /*1080*/  IABS R2, R0 ;  /* 0x0000000000027213 */ /* 0x000fe20000000000 */
[----:B----4-:R-:W-:-:S04]  /*1090*/  IMAD.MOV R8, RZ, RZ, -R21 ;  /* 0x000000ffff087224 */ /* 0x010fc800078e0a15 */
[----:B------:R-:W-:-:S04]  /*10a0*/  IMAD R8, R8, R3, RZ ;  /* 0x0000000308087224 */ /* 0x000fc800078e02ff */
[----:B------:R-:W-:-:S04]  /*10b0*/  IMAD.HI.U32 R8, R21, R8, R20 ;  /* 0x0000000815087227 */ /* 0x000fc800078e0014 */
[----:B------:R-:W-:Y:S02]  /*10c0*/  IMAD.MOV R2, RZ, RZ, -R2 ;  /* 0x000000ffff027224 */ /* 0x000fe400078e0a02 */
[----:B------:R-:W-:-:S04]  /*10d0*/  IMAD.HI.U32 R8, R8, R19, RZ ;  /* 0x0000001308087227 */ /* 0x000fc800078e00ff */
[----:B------:R-:W-:-:S05]  /*10e0*/  IMAD R2, R8, R2, R19 ;  /* 0x0000000208027224 */ /* 0x000fca00078e0213 */
[----:B------:R-:W-:Y:S02]  /*10f0*/  ISETP.GT.U32.AND P0, PT, R3, R2, PT ;  /* 0x000000020300720c */ /* 0x000fe40003f04070 */
[----:B------:R-:W-:Y:S01]  /*1100*/  LOP3.LUT R6, R185, R0, RZ, 0x3c, !PT ;  /* 0x00000000b9067212 */ /* 0x000fe200078e3cff */
[----:B------:R-:W-:-:S10]  /*1110*/  IMAD.MOV R7, RZ, RZ, -R7 ;  /* 0x000000ffff077224 */ /* 0x000fd400078e0a07 */
[----:B------:R-:W-:-:S04]  /*1120*/  @!P0 IADD3 R2, PT, PT, R2, -R3, RZ ;  /* 0x8000000302028210 */ /* 0x000fc80007ffe0ff */
[----:B------:R-:W-:Y:S02]  /*1130*/  ISETP.GE.U32.AND P2, PT, R2, R3, PT ;  /* 0x000000030200720c */ /* 0x000fe40003f46070 */
[----:B------:R-:W-:Y:S02]  /*1140*/  ISETP.GE.AND P1, PT, R6, RZ, PT ;  /* 0x000000ff0600720c */ /* 0x000fe40003f26270 */
[----:B------:R-:W-:Y:S01]  /*1150*/  @!P0 IADD3 R8, PT, PT, R8, 0x1, RZ ;  /* 0x0000000108088810 */ /* 0x000fe20007ffe0ff */
[----:B------:R-:W-:Y:S01]  /*1160*/  IMAD R12, R9, R7, R12 ;  /* 0x00000007090c7224 */ /* 0x000fe200078e020c */
[----:B------:R-:W-:-:S03]  /*1170*/  ISETP.NE.AND P0, PT, R0, RZ, PT ;  /* 0x000000ff0000720c */ /* 0x000fc60003f05270 */
[----:B------:R-:W-:-:S04]  /*1180*/  IMAD R6, R177, R12, RZ ;  /* 0x0000000cb1067224 */ /* 0x000fc800078e02ff */
[----:B------:R-:W-:-:S04]  /*1190*/  @P2 VIADD R8, R8, 0x1 ;  /* 0x0000000108082836 */ /* 0x000fc80000000000 */
[----:B------:R-:W-:Y:S02]  /*11a0*/  @!P1 IMAD.MOV R8, RZ, RZ, -R8 ;  /* 0x000000ffff089224 */ /* 0x000fe400078e0a08 */
        /* <DEDUP_REMOVED lines=21> */
.L_x_9258:
        /* <DEDUP_REMOVED lines=41> */
[----:B------:R-:W-:Y:S01]  /*1590*/  ISETP.GE.AND P2, PT, R3, RZ, PT ;  /* 0x000000ff0300720c */ /* 0x000fe20003f46270 */
[----:B------:R-:W-:Y:S01]  /*15a0*/  @!P0 IMAD.IADD R7, R23, 0x1, R7 ;  /* 0x0000000117078824 */ /* 0x000fe200078e0207 */
[----:B------:R-:W-:Y:S01]  /*15b0*/  @!P0 MOV R8, R22 ;  /* 0x0000001600088202 */ /* 0x000fe20000000f00 */
[----:B------:R-:W-:Y:S01]  /*15c0*/  @P0 IMAD.MOV.U32 R8, RZ, RZ, R20 ;  /* 0x000000ffff080224 */ /* 0x000fe200078e0014 */
[----:B------:R-:W-:-:S02]  /*15d0*/  ISETP.NE.AND P1, PT, R0, RZ, PT ;  /* 0x000000ff0000720c */ /* 0x000fc40003f25270 */
[----:B------:R-:W-:Y:S02]  /*15e0*/  @P0 IADD3 R7, PT, PT, R21, R4, RZ ;  /* 0x0000000415070210 */ /* 0x000fe40007ffe0ff */
[----:B------:R-:W-:Y:S01]  /*15f0*/  MOV R20, R8 ;  /* 0x0000000800147202 */ /* 0x000fe20000000f00 */
[----:B------:R-:W-:Y:S01]  /*1600*/  @!P0 IMAD R4, R179, R10, RZ ;  /* 0x0000000ab3048224 */ /* 0x000fe200078e02ff */
[----:B------:R-:W-:Y:S01]  /*1610*/  @!P0 SHF.R.S32.HI R3, RZ, 0x1f, R10 ;  /* 0x0000001fff038819 */ /* 0x000fe2000001140a */
[----:B------:R-:W-:Y:S01]  /*1620*/  IMAD.MOV.U32 R21, RZ, RZ, R7 ;  /* 0x000000ffff157224 */ /* 0x000fe200078e0007 */
[----:B------:R-:W-:Y:S01]  /*1630*/  @P3 IADD3 R2, PT, PT, R2, 0x1, RZ ;  /* 0x0000000102023810 */ /* 0x000fe20007ffe0ff */
[-C--:B------:R-:W-:Y:S02]  /*1640*/  IMAD R6, R177, R12.reuse, RZ ;  /* 0x0000000cb1067224 */ /* 0x080fe400078e02ff */
[----:B------:R-:W-:-:S04]  /*1650*/  IMAD.WIDE.U32 R20, R176, R12, R20 ;  /* 0x0000000cb0147225 */ /* 0x000fc800078e0014 */
[----:B------:R-:W-:Y:S02]  /*1660*/  @!P0 IMAD R3, R3, R178, R4 ;  /* 0x000000b203038224 */ /* 0x000fe400078e0204 */
[----:B------:R-:W-:-:S04]  /*1670*/  @!P0 IMAD.WIDE.U32 R22, R178, R10, RZ ;  /* 0x0000000ab2168225 */ /* 0x000fc800078e00ff */
[----:B------:R-:W-:Y:S01]  /*1680*/  @!P2 IMAD.MOV R2, RZ, RZ, -R2 ;  /* 0x000000ffff02a224 */ /* 0x000fe200078e0a02 */
[----:B------:R-:W-:Y:S02]  /*1690*/  @!P1 LOP3.LUT R2, RZ, R0, RZ, 0x33, !PT ;  /* 0x00000000ff029212 */ /* 0x000fe400078e33ff */
[----:B------:R-:W-:Y:S02]  /*16a0*/  IADD3 R21, PT, PT, R21, R6, RZ ;  /* 0x0000000615157210 */ /* 0x000fe40007ffe0ff */
[----:B------:R-:W-:Y:S01]  /*16b0*/  @!P0 IADD3 R23, PT, PT, R23, R3, RZ ;  /* 0x0000000317178210 */ /* 0x000fe20007ffe0ff */
[----:B------:R-:W-:Y:S01]  /*16c0*/  IMAD R7, R17, R2, RZ ;  /* 0x0000000211077224 */ /* 0x000fe200078e02ff */
[----:B------:R-:W-:Y:S01]  /*16d0*/  SHF.R.S32.HI R6, RZ, 0x1f, R2 ;  /* 0x0000001fff067819 */ /* 0x000fe20000011402 */
[----:B------:R-:W-:Y:S01]  /*16e0*/  @!P0 IMAD R4, R15, R9, RZ ;  /* 0x000000090f048224 */ /* 0x000fe200078e02ff */
[----:B------:R-:W-:Y:S02]  /*16f0*/  @P0 IADD3 R10, PT, PT, R10, R11, RZ ;  /* 0x0000000b0a0a0210 */ /* 0x000fe40007ffe0ff */
[----:B------:R-:W-:Y:S01]  /*1700*/  @!P0 SHF.R.S32.HI R3, RZ, 0x1f, R9 ;  /* 0x0000001fff038819 */ /* 0x000fe20000011409 */
[----:B------:R-:W-:-:S02]  /*1710*/  IMAD R7, R16, R6, R7 ;  /* 0x0000000610077224 */ /* 0x000fc400078e0207 */
[----:B------:R-:W-:Y:S02]  /*1720*/  @P0 IMAD R6, R179, R10, RZ ;  /* 0x0000000ab3060224 */ /* 0x000fe400078e02ff */
[C---:B------:R-:W-:Y:S02]  /*1730*/  @!P0 IMAD R3, R14.reuse, R3, R4 ;  /* 0x000000030e038224 */ /* 0x040fe400078e0204 */
[----:B------:R-:W-:-:S04]  /*1740*/  @!P0 IMAD.WIDE.U32 R14, R14, R9, R22 ;  /* 0x000000090e0e8225 */ /* 0x000fc800078e0016 */
[----:B------:R-:W-:-:S04]  /*1750*/  IMAD.WIDE.U32 R20, R16, R2, R20 ;  /* 0x0000000210147225 */ /* 0x000fc800078e0014 */
[----:B------:R-:W-:Y:S01]  /*1760*/  @P0 IMAD.WIDE.U32 R10, R178, R10, RZ ;  /* 0x0000000ab20a0225 */ /* 0x000fe200078e00ff */
[----:B------:R-:W-:Y:S02]  /*1770*/  MOV R4, R20 ;  /* 0x0000001400047202 */ /* 0x000fe40000000f00 */
[----:B------:R-:W-:Y:S01]  /*1780*/  IADD3 R2, PT, PT, R21, R7, RZ ;  /* 0x0000000715027210 */ /* 0x000fe20007ffe0ff */
[----:B------:R-:W-:Y:S01]  /*1790*/  @!P0 IMAD.IADD R13, R15, 0x1, R3 ;  /* 0x000000010f0d8824 */ /* 0x000fe200078e0203 */
[----:B------:R-:W-:Y:S01]  /*17a0*/  @P0 MOV R14, R10 ;  /* 0x0000000a000e0202 */ /* 0x000fe20000000f00 */
[----:B------:R-:W-:Y:S01]  /*17b0*/  @P0 IMAD.IADD R13, R11, 0x1, R6 ;  /* 0x000000010b0d0824 */ /* 0x000fe200078e0206 */
[----:B------:R-:W-:Y:S02]  /*17c0*/  MOV R3, RZ ;  /* 0x000000ff00037202 */ /* 0x000fe40000000f00 */
.L_x_9259:
[----:B------:R-:W-:Y:S05]  /*17d0*/  BSYNC.RECONVERGENT B0 ;  /* 0x0000000000007941 */ /* 0x000fea0003800200 */
.L_x_9257:
[----:B------:R-:W-:Y:S01]  /*17e0*/  ISETP.NE.AND P0, PT, R190, -0x1, PT ;  /* 0xffffffffbe00780c */ /* 0x000fe20003f05270 */
[----:B------:R-:W2:Y:S04]  /*17f0*/  LD.E.64 R128, desc[UR4][R102.64+0x30] ;  /* 0x0000300466807980 */ /* 0x000ea8000c101b00 */
[----:B------:R-:W3:Y:S04]  /*1800*/  LD.E.64 R22, desc[UR4][R102.64+0x48] ;  /* 0x0000480466167980 */ /* 0x000ee8000c101b00 */
[----:B------:R-:W4:Y:S04]  /*1810*/  LD.E.64 R8, desc[UR4][R102.64+0x10] ;  /* 0x0000100466087980 */ /* 0x000f28000c101b00 */
[----:B------:R-:W3:Y:S04]  /*1820*/  @!P0 LD.E.64 R26, desc[UR4][R102.64+0x18] ;  /* 0x00001804661a8980 */ /* 0x000ee8000c101b00 */
[----:B------:R-:W4:Y:S01]  /*1830*/  LD.E.64 R6, desc[UR4][R102.64] ;  /* 0x0000000466067980 */ /* 0x000f22000c101b00 */
[----:B------:R-:W-:-:S03]  /*1840*/  IMAD.MOV.U32 R10, RZ, RZ, RZ ;  /* 0x000000ffff0a7224 */ /* 0x000fc600078e00ff */
[----:B------:R-:W4:Y:S04]  /*1850*/  LD.E.64 R16, desc[UR4][R102.64+0x8] ;  /* 0x0000080466107980 */ /* 0x000f28000c101b00 */
        /* <DEDUP_REMOVED lines=22> */
[----:B------:R-:W-:Y:S02]  /*19c0*/  LOP3.LUT R18, R185, R0, RZ, 0x3c, !PT ;  /* 0x00000000b9127212 */ /* 0x000fe400078e3cff */
[----:B------:R-:W-:Y:S01]  /*19d0*/  IADD3 R20, P2, PT, R100, R14, RZ ;  /* 0x0000000e64147210 */ /* 0x000fe20007f5e0ff */
[----:B-----5:R-:W-:Y:S01]  /*19e0*/  IMAD R3, R3, R178, RZ ;  /* 0x000000b203037224 */ /* 0x020fe200078e02ff */
[----:B------:R-:W-:Y:S02]  /*19f0*/  ISETP.GE.AND P3, PT, R18, RZ, PT ;  /* 0x000000ff1200720c */ /* 0x000fe40003f66270 */
[----:B------:R-:W-:Y:S02]  /*1a00*/  IADD3.X R21, PT, PT, RZ, R13, RZ, P2, !PT ;  /* 0x0000000dff157210 */ /* 0x000fe400017fe4ff */
[----:B------:R-:W-:-:S03]  /*1a10*/  ISETP.NE.AND P4, PT, R0, RZ, PT ;  /* 0x000000ff0000720c */ /* 0x000fc60003f85270 */
[----:B------:R-:W-:Y:S02]  /*1a20*/  @P5 VIADD R15, R15, 0x1 ;  /* 0x000000010f0f5836 */ /* 0x000fe40000000000 */
[C---:B------:R-:W-:Y:S02]  /*1a30*/  IMAD R13, R12.reuse, R179, R3 ;  /* 0x000000b30c0d7224 */ /* 0x040fe400078e0203 */
[----:B------:R-:W-:-:S04]  /*1a40*/  IMAD.WIDE.U32 R20, R12, R178, R20 ;  /* 0x000000b20c147225 */ /* 0x000fc800078e0014 */
[----:B------:R-:W-:-:S04]  /*1a50*/  IMAD.MOV.U32 R3, RZ, RZ, R15 ;  /* 0x000000ffff037224 */ /* 0x000fc800078e000f */
[----:B------:R-:W-:Y:S01]  /*1a60*/  @!P3 IMAD.MOV R3, RZ, RZ, -R3 ;  /* 0x000000ffff03b224 */ /* 0x000fe200078e0a03 */
[----:B------:R-:W-:Y:S01]  /*1a70*/  @!P4 LOP3.LUT R3, RZ, R0, RZ, 0x33, !PT ;  /* 0x00000000ff03c212 */ /* 0x000fe200078e33ff */
[----:B------:R-:W-:Y:S01]  /*1a80*/  IMAD.IADD R21, R21, 0x1, R13 ;  /* 0x0000000115157824 */ /* 0x000fe200078e020d */
[----:B------:R-:W-:Y:S01]  /*1a90*/  SHF.R.U32.HI R126, RZ, 0x3, R57 ;  /* 0x00000003ff7e7819 */ /* 0x000fe20000011639 */
[----:B------:R-:W-:Y:S01]  /*1aa0*/  IMAD.MOV.U32 R127, RZ, RZ, RZ ;  /* 0x000000ffff7f7224 */ /* 0x000fe200078e00ff */
[----:B------:R-:W-:Y:S01]  /*1ab0*/  SHF.R.S32.HI R0, RZ, 0x1f, R3 ;  /* 0x0000001fff007819 */ /* 0x000fe20000011403 */
[----:B------:R-:W-:Y:S01]  /*1ac0*/  IMAD R13, R25, R3, RZ ;  /* 0x00000003190d7224 */ /* 0x000fe200078e02ff */
[----:B------:R-:W1:Y:S01]  /*1ad0*/  S2UR UR6, SR_CgaCtaId ;  /* 0x00000000000679c3 */ /* 0x000e620000008800 */
[----:B------:R-:W-:-:S04]  /*1ae0*/  IMAD.WIDE.U32 R20, R3, R24, R20 ;  /* 0x0000001803147225 */ /* 0x000fc800078e0014 */
[----:B------:R-:W-:-:S04]  /*1af0*/  IMAD R24, R0, R24, R13 ;  /* 0x0000001800187224 */ /* 0x000fc800078e020d */
[----:B------:R-:W-:Y:S02]  /*1b00*/  IMAD.IADD R21, R21, 0x1, R24 ;  /* 0x0000000115157824 */ /* 0x000fe400078e0218 */
[-C--:B------:R-:W-:Y:S02]  /*1b10*/  IMAD R183, R179, R126.reuse, RZ ;  /* 0x0000007eb3b77224 */ /* 0x080fe400078e02ff */
[----:B------:R-:W-:Y:S01]  /*1b20*/  IMAD.SHL.U32 R56, R57, 0x40, RZ ;  /* 0x0000004039387824 */ /* 0x000fe200078e00ff */
[----:B------:R-:W-:Y:S01]  /*1b30*/  UMOV UR7, 0x400 ;  /* 0x0000040000077882 */ /* 0x000fe20000000000 */
[----:B------:R-:W-:-:S03]  /*1b40*/  IMAD R181, R177, R126, RZ ;  /* 0x0000007eb1b57224 */ /* 0x000fc600078e02ff */
[----:B------:R-:W-:Y:S01]  /*1b50*/  LOP3.LUT R64, R56, 0x1c0, RZ, 0xc0, !PT ;  /* 0x000001c038407812 */ /* 0x000fe200078ec0ff */
[----:B-1----:R-:W-:Y:S01]  /*1b60*/  ULEA UR6, UR6, UR7, 0x18 ;  /* 0x0000000706067291 */ /* 0x002fe2000f8ec0ff */
[----:B------:R-:W-:Y:S01]  /*1b70*/  LEA R187, R50, 0xffffff80, 0x7 ;  /* 0xffffff8032bb7811 */ /* 0x000fe200078e38ff */
[----:B------:R-:W-:Y:S01]  /*1b80*/  IMAD.SHL.U32 R60, R178, 0x10, RZ ;  /* 0x00000010b23c7824 */ /* 0x000fe200078e00ff */
[C---:B------:R-:W-:Y:S02]  /*1b90*/  SHF.L.U64.HI R63, R176.reuse, 0x4, R177 ;  /* 0x00000004b03f7819 */ /* 0x040fe400000102b1 */
[----:B------:R-:W-:Y:S02]  /*1ba0*/  SHF.L.U32 R62, R176, 0x4, RZ ;  /* 0x00000004b03e7819 */ /* 0x000fe400000006ff */
[----:B------:R-:W-:Y:S02]  /*1bb0*/  SHF.L.U64.HI R61, R178, 0x4, R179 ;  /* 0x00000004b23d7819 */ /* 0x000fe400000102b3 */
[----:B------:R-:W-:Y:S01]  /*1bc0*/  LOP3.LUT R56, R56, 0x200, RZ, 0xc0, !PT ;  /* 0x0000020038387812 */ /* 0x000fe200078ec0ff */
        /* <DEDUP_REMOVED lines=8> */
[----:B------:R-:W-:-:S04]  /*1c50*/  IADD3 R18, P1, PT, R100, R12, RZ ;  /* 0x0000000c64127210 */ /* 0x000fc80007f3e0ff */
[----:B------:R-:W-:Y:S01]  /*1c60*/  IADD3.X R19, PT, PT, RZ, R14, RZ, P1, !PT ;  /* 0x0000000eff137210 */ /* 0x000fe20000ffe4ff */
[----:B------:R-:W-:Y:S02]  /*1c70*/  IMAD R12, R23, R185, RZ ;  /* 0x000000b9170c7224 */ /* 0x000fe400078e02ff */
[----:B------:R-:W-:-:S04]  /*1c80*/  IMAD.WIDE.U32 R14, R5, 0x40, R126 ;  /* 0x00000040050e7825 */ /* 0x000fc800078e007e */
[----:B------:R-:W-:Y:S01]  /*1c90*/  IMAD.WIDE.U32 R22, R185, R22, R18 ;  /* 0x00000016b9167225 */ /* 0x000fe200078e0012 */
[----:B------:R-:W-:-:S03]  /*1ca0*/  IADD3 R18, P1, PT, R100, R4, RZ ;  /* 0x0000000464127210 */ /* 0x000fc60007f3e0ff */
[----:B------:R-:W-:Y:S01]  /*1cb0*/  IMAD R5, R15, R128, RZ ;  /* 0x000000800f057224 */ /* 0x000fe200078e02ff */
[----:B------:R-:W-:Y:S01]  /*1cc0*/  IADD3 R23, PT, PT, R23, R12, RZ ;  /* 0x0000000c17177210 */ /* 0x000fe20007ffe0ff */
[----:B------:R-:W-:Y:S01]  /*1cd0*/  IMAD.X R19, RZ, RZ, R2, P1 ;  /* 0x000000ffff137224 */ /* 0x000fe200008e0602 */
[----:B------:R-:W-:Y:S01]  /*1ce0*/  SHF.R.S32.HI R2, RZ, 0x1f, R65 ;  /* 0x0000001fff027819 */ /* 0x000fe20000011441 */
[C---:B------:R-:W-:Y:S02]  /*1cf0*/  IMAD R5, R14.reuse, R129, R5 ;  /* 0x000000810e057224 */ /* 0x040fe400078e0205 */
[----:B------:R-:W-:Y:S01]  /*1d00*/  IMAD.WIDE.U32 R12, R14, R128, R22 ;  /* 0x000000800e0c7225 */ /* 0x000fe200078e0016 */
[----:B------:R-:W-:-:S03]  /*1d10*/  LEA.HI R69, R2, R65, RZ, 0x7 ;  /* 0x0000004102457211 */ /* 0x000fc600078f38ff */
[----:B------:R-:W-:Y:S01]  /*1d20*/  IMAD.WIDE.U32 R14, R126, R178, R20 ;  /* 0x000000b27e0e7225 */ /* 0x000fe200078e0014 */
[----:B------:R-:W-:-:S03]  /*1d30*/  LOP3.LUT R4, R59, 0x1c0, RZ, 0xc0, !PT ;  /* 0x000001c03b047812 */ /* 0x000fc600078ec0ff */
[----:B------:R-:W-:Y:S01]  /*1d40*/  IMAD.IADD R183, R15, 0x1, R183 ;  /* 0x000000010fb77824 */ /* 0x000fe200078e02b7 */
[C---:B----4-:R-:W-:Y:S02]  /*1d50*/  LEA R182, P0, R14.reuse, R8, 0x1 ;  /* 0x000000080eb67211 */ /* 0x050fe400078008ff */
[----:B------:R-:W-:Y:S02]  /*1d60*/  SHF.R.S32.HI R69, RZ, 0x7, R69 ;  /* 0x00000007ff457819 */ /* 0x000fe40000011445 */
[----:B------:R-:W-:Y:S02]  /*1d70*/  LEA.HI.X R183, R14, R9, R183, 0x1, P0 ;  /* 0x000000090eb77211 */ /* 0x000fe400000f0cb7 */
[----:B------:R-:W-:Y:S02]  /*1d80*/  LOP3.LUT R4, R4, 0x38, R57, 0xf8, !PT ;  /* 0x0000003804047812 */ /* 0x000fe400078ef839 */
[----:B------:R-:W-:Y:S02]  /*1d90*/  ISETP.GE.AND P0, PT, R69, R50, PT ;  /* 0x000000324500720c */ /* 0x000fe40003f06270 */
[----:B------:R-:W-:-:S02]  /*1da0*/  IADD3 R5, PT, PT, R13, R5, RZ ;  /* 0x000000050d057210 */ /* 0x000fc40007ffe0ff */
[----:B------:R-:W-:Y:S02]  /*1db0*/  LEA R124, P2, R12, R6, 0x1 ;  /* 0x000000060c7c7211 */ /* 0x000fe400078408ff */
[----:B------:R-:W-:Y:S01]  /*1dc0*/  LOP3.LUT R4, R4, 0x38, R59, 0x78, !PT ;  /* 0x0000003804047812 */ /* 0x000fe200078e783b */
[----:B------:R-:W-:Y:S01]  /*1dd0*/  IMAD.WIDE.U32 R18, R126, R176, R18 ;  /* 0x000000b07e127225 */ /* 0x000fe200078e0012 */
[----:B------:R-:W-:Y:S02]  /*1de0*/  LEA.HI.X R125, R12, R7, R5, 0x1, P2 ;  /* 0x000000070c7d7211 */ /* 0x000fe400010f0c05 */
[----:B------:R-:W-:Y:S02]  /*1df0*/  SHF.R.U32.HI R5, RZ, 0x1, R57 ;  /* 0x00000001ff057819 */ /* 0x000fe40000011639 */
[----:B------:R-:W-:Y:S01]  /*1e00*/  LOP3.LUT R191, R4, 0x1e00, R59, 0xf8, !PT ;  /* 0x00001e0004bf7812 */ /* 0x000fe200078ef83b */
[----:B------:R-:W-:Y:S01]  /*1e10*/  IMAD.IADD R181, R19, 0x1, R181 ;  /* 0x0000000113b57824 */ /* 0x000fe200078e02b5 */
[----:B------:R-:W-:-:S02]  /*1e20*/  LEA R180, P1, R18, R16, 0x1 ;  /* 0x0000001012b47211 */ /* 0x000fc400078208ff */
[----:B------:R-:W-:Y:S02]  /*1e30*/  LOP3.LUT R2, R64, 0x8, R5, 0xf8, !PT ;  /* 0x0000000840027812 */ /* 0x000fe400078ef805 */
[----:B------:R-:W-:Y:S02]  /*1e40*/  LEA R191, R191, UR6, 0x1 ;  /* 0x00000006bfbf7c11 */ /* 0x000fe4000f8e08ff */
[----:B------:R-:W-:Y:S02]  /*1e50*/  LEA.HI.X R181, R18, R17, R181, 0x1, P1 ;  /* 0x0000001112b57211 */ /* 0x000fe400008f0cb5 */
[----:B------:R-:W-:Y:S02]  /*1e60*/  LEA.HI R11, R11, R11, RZ, 0x1 ;  /* 0x0000000b0b0b7211 */ /* 0x000fe400078f08ff */
[----:B------:R-:W-:Y:S01]  /*1e70*/  LOP3.LUT R51, R2, 0x38, R59, 0x78, !PT ;  /* 0x0000003802337812 */ /* 0x000fe200078e783b */
[----:B------:R-:W-:Y:S06]  /*1e80*/  @P0 BRA `(.L_x_9260) ;  /* 0x0000006000f80947 */ /* 0x000fec0003800000 */
        /* <DEDUP_REMOVED lines=10> */
[----:B------:R-:W-:Y:S01]  /*1f30*/  IMAD.MOV.U32 R101, RZ, RZ, RZ ;  /* 0x000000ffff657224 */ /* 0x000fe200078e00ff */
[----:B------:R-:W-:Y:S01]  /*1f40*/  IADD3 R10, PT, PT, R187, R10, RZ ;  /* 0x0000000abb0a7210 */ /* 0x000fe20007ffe0ff */
[C---:B------:R-:W-:Y:S01]  /*1f50*/  VIADD R68, R126.reuse, 0x10 ;  /* 0x000000107e447836 */ /* 0x040fe20000000000 */
[----:B------:R-:W-:Y:S01]  /*1f60*/  SHF.R.S32.HI R11, RZ, 0x1, R11 ;  /* 0x00000001ff0b7819 */ /* 0x000fe2000001140b */
[C---:B------:R-:W-:Y:S01]  /*1f70*/  VIADD R66, R126.reuse, 0x30 ;  /* 0x000000307e427836 */ /* 0x040fe20000000000 */
[----:B------:R-:W-:Y:S01]  /*1f80*/  VIMNMX R69, PT, PT, RZ, R69, !PT ;  /* 0x00000045ff457248 */ /* 0x000fe20007fe0100 */
        /* <DEDUP_REMOVED lines=10> */
[----:B------:R-:W-:Y:S01]  /*2030*/  IMAD.SHL.U32 R105, R11, 0x20, RZ ;  /* 0x000000200b697824 */ /* 0x000fe200078e00ff */
[----:B------:R-:W-:Y:S01]  /*2040*/  MOV R98, R187 ;  /* 0x000000bb00627202 */ /* 0x000fe20000000f00 */
[----:B------:R-:W-:Y:S01]  /*2050*/  VIADD R110, R126, 0x70 ;  /* 0x000000707e6e7836 */ /* 0x000fe20000000000 */
[----:B------:R-:W-:Y:S01]  /*2060*/  MOV R88, R180 ;  /* 0x000000b400587202 */ /* 0x000fe20000000f00 */
[C---:B------:R-:W-:Y:S01]  /*2070*/  IMAD R99, R50.reuse, -0x80, R65 ;  /* 0xffffff8032637824 */ /* 0x040fe200078e0241 */
[----:B------:R-:W-:Y:S01]  /*2080*/  MOV R90, R182 ;  /* 0x000000b6005a7202 */ /* 0x000fe20000000f00 */
        /* <DEDUP_REMOVED lines=10> */
[----:B------:R-:W-:Y:S01]  /*2130*/  SHF.R.S32.HI R74, RZ, 0x1f, R106 ;  /* 0x0000001fff4a7819 */ /* 0x000fe2000001146a */
[----:B--2---:R-:W-:Y:S02]  /*2140*/  IMAD R2, R17, R186, RZ ;  /* 0x000000ba11027224 */ /* 0x004fe400078e02ff */
[----:B------:R-:W-:-:S04]  /*2150*/  IMAD.WIDE.U32 R16, R186, R16, R100 ;  /* 0x00000010ba107225 */ /* 0x000fc800078e0064 */
[----:B---3--:R-:W-:Y:S01]  /*2160*/  IMAD.WIDE.U32 R22, R186, R8, R100 ;  /* 0x00000008ba167225 */ /* 0x008fe200078e0064 */
[----:B------:R-:W-:Y:S02]  /*2170*/  IADD3 R17, PT, PT, R17, R2, RZ ;  /* 0x0000000211117210 */ /* 0x000fe40007ffe0ff */
[----:B----4-:R-:W-:Y:S01]  /*2180*/  SHF.L.U64.HI R70, R130, 0x5, R131 ;  /* 0x0000000582467819 */ /* 0x010fe20000010283 */
[----:B------:R-:W-:Y:S02]  /*2190*/  IMAD R2, R9, R186, RZ ;  /* 0x000000ba09027224 */ /* 0x000fe400078e02ff */
[----:B------:R-:W-:Y:S02]  /*21a0*/  IMAD R8, R131, R187, RZ ;  /* 0x000000bb83087224 */ /* 0x000fe400078e02ff */
[----:B------:R-:W-:Y:S01]  /*21b0*/  IMAD.WIDE.U32 R16, R187, R130, R16 ;  /* 0x00000082bb107225 */ /* 0x000fe200078e0010 */
[----:B-----5:R-:W-:-:S03]  /*21c0*/  SHF.L.U64.HI R75, R132, 0x5, R133 ;  /* 0x00000005844b7819 */ /* 0x020fc60000010285 */
        /* <DEDUP_REMOVED lines=9> */
[----:B------:R-:W-:-:S02]  /*2260*/  IMAD R2, R20, R0, R9 ;  /* 0x0000000014027224 */ /* 0x000fc400078e0209 */
[----:B------:R-:W-:Y:S02]  /*2270*/  IMAD.IADD R23, R23, 0x1, R8 ;  /* 0x0000000117177824 */ /* 0x000fe400078e0208 */
        /* <DEDUP_REMOVED lines=25> */
[----:B------:R-:W-:Y:S01]  /*2410*/  IMAD R9, R133, R13, R9 ;  /* 0x0000000d85097224 */ /* 0x000fe200078e0209 */
        /* <DEDUP_REMOVED lines=8> */
[----:B------:R-:W-:Y:S01]  /*24a0*/  IMAD R73, R133, 0x60, RZ ;  /* 0x0000006085497824 */ /* 0x000fe200078e02ff */
[----:B------:R-:W-:Y:S01]  /*24b0*/  LEA.HI.X R9, R20, R15, R9, 0x1, P0 ;  /* 0x0000000f14097211 */ /* 0x000fe200000f0c09 */
[----:B------:R-:W-:Y:S01]  /*24c0*/  IMAD.WIDE.U32 R134, R132, 0x60, RZ ;  /* 0x0000006084867825 */ /* 0x000fe200078e00ff */
[----:B------:R-:W-:-:S02]  /*24d0*/  IADD3 R48, P1, PT, R6, R12, RZ ;  /* 0x0000000c06307210 */ /* 0x000fc40007f3e0ff */
[----:B------:R-:W-:Y:S01]  /*24e0*/  IADD3 R12, P0, PT, R4, R12, RZ ;  /* 0x0000000c040c7210 */ /* 0x000fe20007f1e0ff */
[----:B------:R-:W-:Y:S01]  /*24f0*/  IMAD.SHL.U32 R71, R130, 0x20, RZ ;  /* 0x0000002082477824 */ /* 0x000fe200078e00ff */
[-C--:B------:R-:W-:Y:S01]  /*2500*/  IADD3 R84, P3, PT, R6, R86.reuse, RZ ;  /* 0x0000005606547210 */ /* 0x080fe20007f7e0ff */
[----:B------:R-:W-:Y:S01]  /*2510*/  IMAD.SHL.U32 R81, R132, 0x40, RZ ;  /* 0x0000004084517824 */ /* 0x000fe200078e00ff */
[----:B------:R-:W-:Y:S01]  /*2520*/  IADD3 R86, P2, PT, R4, R86, RZ ;  /* 0x0000005604567210 */ /* 0x000fe20007f5e0ff */
[----:B------:R-:W-:Y:S01]  /*2530*/  IMAD.IADD R73, R135, 0x1, R73 ;  /* 0x0000000187497824 */ /* 0x000fe200078e0249 */
[-C--:B------:R-:W-:Y:S01]  /*2540*/  IADD3.X R13, PT, PT, R5, R0.reuse, RZ, P0, !PT ;  /* 0x00000000050d7210 */ /* 0x080fe200007fe4ff */
[--C-:B------:R-:W-:Y:S01]  /*2550*/  IMAD.X R85, R7, 0x1, R87.reuse, P3 ;  /* 0x0000000107557824 */ /* 0x100fe200018e0657 */
[----:B------:R-:W-:Y:S01]  /*2560*/  ISETP.GE.AND P0, PT, R100, R189, PT ;  /* 0x000000bd6400720c */ /* 0x000fe20003f06270 */
[----:B------:R-:W-:Y:S01]  /*2570*/  IMAD.X R87, R5, 0x1, R87, P2 ;  /* 0x0000000105577824 */ /* 0x000fe200010e0657 */
[----:B------:R-:W-:-:S02]  /*2580*/  IADD3.X R49, PT, PT, R7, R0, RZ, P1, !PT ;  /* 0x0000000007317210 */ /* 0x000fc40000ffe4ff */
[----:B------:R-:W-:-:S09]  /*2590*/  P2R R113, PR, RZ, 0x1 ;  /* 0x00000001ff717803 */ /* 0x000fd20000000000 */
.L_x_9299:
[----:B------:R-:W-:Y:S01]  /*25a0*/  ISETP.NE.AND P3, PT, R113, RZ, PT ;  /* 0x000000ff7100720c */ /* 0x000fe20003f65270 */
[----:B------:R-:W-:Y:S01]  /*25b0*/  VIADD R97, R97, 0x80 ;  /* 0x0000008061617836 */ /* 0x000fe20000000000 */
[----:B------:R-:W-:Y:S01]  /*25c0*/  UMOV UR6, URZ ;  /* 0x000000ff00067c82 */ /* 0x000fe20008000000 */
[----:B------:R-:W-:Y:S01]  /*25d0*/  VIADD R99, R99, 0x80 ;  /* 0x0000008063637836 */ /* 0x000fe20000000000 */
[----:B------:R-:W-:Y:S01]  /*25e0*/  BSSY.RECONVERGENT B1, `(.L_x_9261) ;  /* 0x000055f000017945 */ /* 0x000fe20003800200 */
[----:B------:R-:W-:Y:S01]  /*25f0*/  VIADD R96, R96, 0xffffffff ;  /* 0xffffffff60607836 */ /* 0x000fe20000000000 */
[-C--:B------:R-:W-:Y:S01]  /*2600*/  ISETP.GE.OR P0, PT, R126, R97.reuse, P3 ;  /* 0x000000617e00720c */ /* 0x080fe20001f06670 */
[----:B------:R-:W-:Y:S01]  /*2610*/  IMAD.MOV.U32 R120, RZ, RZ, R98 ;  /* 0x000000ffff787224 */ /* 0x000fe200078e0062 */
[----:B------:R-:W-:Y:S01]  /*2620*/  ISETP.GE.OR P4, PT, R114, R97, P3 ;  /* 0x000000617200720c */ /* 0x000fe20001f86670 */
[----:B------:R-:W-:Y:S01]  /*2630*/  VIADD R98, R98, 0xffffff80 ;  /* 0xffffff8062627836 */ /* 0x000fe20000000000 */
[----:B------:R-:W-:Y:S02]  /*2640*/  ISETP.LT.OR P1, PT, R126, R99, P0 ;  /* 0x000000637e00720c */ /* 0x000fe40000721670 */
[C---:B------:R-:W-:Y:S02]  /*2650*/  ISETP.GE.OR P0, PT, R68.reuse, R97, P3 ;  /* 0x000000614400720c */ /* 0x040fe40001f06670 */
[----:B------:R-:W-:Y:S02]  /*2660*/  P2R R2, PR, RZ, 0x2 ;  /* 0x00000002ff027803 */ /* 0x000fe40000000000 */
[----:B------:R-:W-:Y:S02]  /*2670*/  ISETP.LT.OR P2, PT, R68, R99, P0 ;  /* 0x000000634400720c */ /* 0x000fe40000741670 */
[----:B------:R-:W-:Y:S02]  /*2680*/  IADD3 R26, P0, PT, R82, R71, RZ ;  /* 0x00000047521a7210 */ /* 0x000fe40007f1e0ff */
[----:B------:R-:W-:Y:S02]  /*2690*/  ISETP.LT.OR P4, PT, R114, R99, P4 ;  /* 0x000000637200720c */ /* 0x000fe40002781670 */
[----:B------:R-:W-:Y:S01]  /*26a0*/  P2R R0, PR, RZ, 0x4 ;  /* 0x00000004ff007803 */ /* 0x000fe20000000000 */
[----:B------:R-:W2:Y:S01]  /*26b0*/  @!P1 LD.E.128 R16, desc[UR4][R82.64] ;  /* 0x0000000452109980 */ /* 0x000ea2000c101d00 */
[--C-:B------:R-:W-:Y:S01]  /*26c0*/  IMAD.X R27, R83, 0x1, R70.reuse, P0 ;  /* 0x00000001531b7824 */ /* 0x100fe200000e0646 */
[C---:B------:R-:W-:Y:S04]  /*26d0*/  ISETP.GE.OR P0, PT, R67.reuse, R97, P3 ;  /* 0x000000614300720c */ /* 0x040fe80001f06670 */
[----:B------:R-:W-:Y:S11]  /*26e0*/  ISETP.LT.OR P6, PT, R67, R99, P0 ;  /* 0x000000634300720c */ /* 0x000ff600007c1670 */
[----:B------:R-:W-:Y:S02]  /*26f0*/  @!UPT UIADD3 URZ, UPT, UPT, URZ, URZ, URZ ;  /* 0x000000fffffff290 */ /* 0x000fe4000fffe0ff */
[----:B------:R-:W-:Y:S05]  /*2700*/  @!P6 IADD3 R28, P0, PT, R26, R71, RZ ;  /* 0x000000471a1ce210 */ /* 0x000fea0007f1e0ff */
[----:B------:R-:W-:Y:S01]  /*2710*/  @!P6 IMAD.X R29, R27, 0x1, R70, P0 ;  /* 0x000000011b1de824 */ /* 0x000fe200000e0646 */
[C---:B------:R-:W-:Y:S04]  /*2720*/  ISETP.GE.OR P0, PT, R66.reuse, R97, P3 ;  /* 0x000000614200720c */ /* 0x040fe80001f06670 */
[----:B------:R-:W-:Y:S01]  /*2730*/  ISETP.LT.OR P5, PT, R66, R99, P0 ;  /* 0x000000634200720c */ /* 0x000fe200007a1670 */
[----:B--2---:R1:W-:Y:S01]  /*2740*/  @!P1 ST.E.128 desc[UR4][R90.64], R16 ;  /* 0x000000105a009985 */ /* 0x0043e2000c101d04 */
[C---:B------:R-:W-:Y:S03]  /*2750*/  LEA R24, P1, R60.reuse, R90, 0x1 ;  /* 0x0000005a3c187211 */ /* 0x040fe600078208ff */
[----:B----4-:R-:W2:Y:S01]  /*2760*/  @!P2 LD.E.128 R20, desc[UR4][R26.64] ;  /* 0x000000041a14a980 */ /* 0x010ea2000c101d00 */
[----:B------:R-:W-:Y:S02]  /*2770*/  LEA.HI.X R25, R60, R91, R61, 0x1, P1 ;  /* 0x0000005b3c197211 */ /* 0x000fe400008f0c3d */
[C---:B------:R-:W-:Y:S04]  /*2780*/  @!P6 LEA R34, P1, R178.reuse, R24, 0x5 ;  /* 0x00000018b222e211 */ /* 0x040fe800078228ff */
[----:B------:R-:W-:Y:S02]  /*2790*/  @!P6 LEA.HI.X R35, R178, R25, R179, 0x5, P1 ;  /* 0x00000019b223e211 */ /* 0x000fe400008f2cb3 */
[C---:B------:R-:W-:Y:S04]  /*27a0*/  ISETP.GE.OR P1, PT, R112.reuse, R97, P3 ;  /* 0x000000617000720c */ /* 0x040fe80001f26670 */
[----:B------:R-:W-:Y:S11]  /*27b0*/  ISETP.LT.OR P1, PT, R112, R99, P1 ;  /* 0x000000637000720c */ /* 0x000ff60000f21670 */
[----:B------:R-:W-:Y:S02]  /*27c0*/  @!UPT UIADD3 URZ, UPT, UPT, URZ, URZ, URZ ;  /* 0x000000fffffff290 */ /* 0x000fe4000fffe0ff */
[----:B------:R-:W-:Y:S01]  /*27d0*/  @!P1 IMAD R8, R179, 0xa0, RZ ;  /* 0x000000a0b3089824 */ /* 0x000fe200078e02ff */
[C---:B-1----:R-:W-:Y:S04]  /*27e0*/  @!P5 LEA R16, P0, R130.reuse, R26, 0x6 ;  /* 0x0000001a8210d211 */ /* 0x042fe800078030ff */
[----:B------:R-:W-:Y:S02]  /*27f0*/  @!P5 LEA.HI.X R17, R130, R27, R131, 0x6, P0 ;  /* 0x0000001b8211d211 */ /* 0x000fe400000f3483 */
[C---:B------:R-:W-:Y:S04]  /*2800*/  @!P5 LEA R32, P0, R178.reuse, R24, 0x6 ;  /* 0x00000018b220d211 */ /* 0x040fe800078030ff */
[----:B------:R-:W-:Y:S02]  /*2810*/  @!P5 LEA.HI.X R33, R178, R25, R179, 0x6, P0 ;  /* 0x00000019b221d211 */ /* 0x000fe400000f34b3 */
[C---:B------:R-:W-:Y:S04]  /*2820*/  @!P4 LEA R30, P0, R130.reuse, R26, 0x7 ;  /* 0x0000001a821ec211 */ /* 0x040fe800078038ff */
[----:B------:R-:W-:Y:S01]  /*2830*/  @!P4 LEA.HI.X R31, R130, R27, R131, 0x7, P0 ;  /* 0x0000001b821fc211 */ /* 0x000fe200000f3c83 */
[----:B--2---:R-:W-:Y:S01]  /*2840*/  @!P2 ST.E.128 desc[UR4][R24.64], R20 ;  /* 0x000000141800a985 */ /* 0x004fe2000c101d04 */
[C---:B------:R-:W-:Y:S03]  /*2850*/  ISETP.GE.OR P2, PT, R116.reuse, R97, P3 ;  /* 0x000000617400720c */ /* 0x040fe60001f46670 */
[----:B------:R1:W2:Y:S01]  /*2860*/  @!P6 LD.E.128 R4, desc[UR4][R28.64] ;  /* 0x000000041c04e980 */ /* 0x0002a2000c101d00 */
[----:B------:R-:W-:Y:S11]  /*2870*/  ISETP.LT.OR P2, PT, R116, R99, P2 ;  /* 0x000000637400720c */ /* 0x000ff60001741670 */
[----:B------:R-:W-:Y:S02]  /*2880*/  @!UPT UIADD3 URZ, UPT, UPT, URZ, URZ, URZ ;  /* 0x000000fffffff290 */ /* 0x000fe4000fffe0ff */
[----:B------:R-:W-:Y:S01]  /*2890*/  @!P2 IMAD R3, R131, 0x60, RZ ;  /* 0x000000608303a824 */ /* 0x000fe200078e02ff */
[C---:B-1----:R-:W-:Y:S04]  /*28a0*/  @!P4 LEA R28, P0, R178.reuse, R24, 0x7 ;  /* 0x00000018b21cc211 */ /* 0x042fe800078038ff */
[----:B------:R-:W-:Y:S02]  /*28b0*/  @!P4 LEA.HI.X R29, R178, R25, R179, 0x7, P0 ;  /* 0x00000019b21dc211 */ /* 0x000fe400000f3cb3 */
[----:B------:R-:W-:Y:S04]  /*28c0*/  ISETP.GE.AND P0, PT, R110, R97, PT ;  /* 0x000000616e00720c */ /* 0x000fe80003f06270 */
[----:B------:R-:W-:Y:S02]  /*28d0*/  ISETP.GE.OR P3, PT, R100, R189, P0 ;  /* 0x000000bd6400720c */ /* 0x000fe40000766670 */
[----:B------:R-:W-:Y:S02]  /*28e0*/  P2R R42, PR, RZ, 0x1 ;  /* 0x00000001ff2a7803 */ /* 0x000fe40000000000 */
[----:B------:R-:W-:Y:S01]  /*28f0*/  ISETP.LT.OR P3, PT, R110, R99, P3 ;  /* 0x000000636e00720c */ /* 0x000fe20001f61670 */
[----:B--2---:R1:W-:Y:S04]  /*2900*/  @!P6 ST.E.128 desc[UR4][R34.64], R4 ;  /* 0x000000042200e985 */ /* 0x0043e8000c101d04 */
[----:B------:R-:W2:Y:S01]  /*2910*/  @!P5 LD.E.128 R16, desc[UR4][R16.64] ;  /* 0x000000041010d980 */ /* 0x000ea2000c101d00 */
[----:B-1----:R-:W-:Y:S04]  /*2920*/  @!P2 IMAD.WIDE.U32 R4, R130, 0x60, R26 ;  /* 0x000000608204a825 */ /* 0x002fe800078e001a */
[----:B------:R-:W-:Y:S02]  /*2930*/  @!P2 IMAD.IADD R5, R5, 0x1, R3 ;  /* 0x000000010505a824 */ /* 0x000fe400078e0203 */
[----:B------:R-:W-:Y:S04]  /*2940*/  @!P2 IMAD.WIDE.U32 R6, R178, 0x60, R24 ;  /* 0x00000060b206a825 */ /* 0x000fe800078e0018 */
[----:B------:R-:W-:Y:S04]  /*2950*/  @!P2 IMAD R3, R179, 0x60, RZ ;  /* 0x00000060b303a824 */ /* 0x000fe800078e02ff */
[----:B------:R-:W-:Y:S02]  /*2960*/  @!P2 IMAD.IADD R7, R7, 0x1, R3 ;  /* 0x000000010707a824 */ /* 0x000fe400078e0203 */
[----:B------:R-:W-:Y:S01]  /*2970*/  @!P1 IMAD R3, R131, 0xa0, RZ ;  /* 0x000000a083039824 */ /* 0x000fe200078e02ff */
[----:B--2---:R1:W-:Y:S04]  /*2980*/  @!P5 ST.E.128 desc[UR4][R32.64], R16 ;  /* 0x000000102000d985 */ /* 0x0043e8000c101d04 */
[----:B------:R-:W2:Y:S01]  /*2990*/  @!P2 LD.E.128 R20, desc[UR4][R4.64] ;  /* 0x000000040414a980 */ /* 0x000ea2000c101d00 */
[C---:B-1----:R-:W-:Y:S04]  /*29a0*/  @!P1 IMAD.WIDE.U32 R16, R130.reuse, 0xa0, R26 ;  /* 0x000000a082109825 */ /* 0x042fe800078e001a */
[----:B------:R-:W-:Y:S02]  /*29b0*/  @!P1 IMAD.IADD R17, R17, 0x1, R3 ;  /* 0x0000000111119824 */ /* 0x000fe400078e0203 */
[----:B------:R-:W-:Y:S04]  /*29c0*/  @!P3 IMAD.WIDE.U32 R26, R130, 0xc0, R26 ;  /* 0x000000c0821ab825 */ /* 0x000fe800078e001a */
[----:B------:R-:W-:Y:S04]  /*29d0*/  @!P3 IMAD R3, R131, 0xc0, RZ ;  /* 0x000000c08303b824 */ /* 0x000fe800078e02ff */
[----:B------:R-:W-:Y:S02]  /*29e0*/  @!P3 IMAD.IADD R27, R27, 0x1, R3 ;  /* 0x000000011b1bb824 */ /* 0x000fe400078e0203 */
[----:B------:R-:W-:Y:S01]  /*29f0*/  @!P3 IMAD R3, R179, 0xc0, RZ ;  /* 0x000000c0b303b824 */ /* 0x000fe200078e02ff */
[----:B--2---:R1:W-:Y:S04]  /*2a00*/  @!P2 ST.E.128 desc[UR4][R6.64], R20 ;  /* 0x000000140600a985 */ /* 0x0043e8000c101d04 */
[----:B-1----:R-:W2:Y:S01]  /*2a10*/  @!P4 LD.E.128 R4, desc[UR4][R30.64] ;  /* 0x000000041e04c980 */ /* 0x002ea2000c101d00 */
[C---:B------:R-:W-:Y:S04]  /*2a20*/  @!P1 IMAD.WIDE.U32 R20, R178.reuse, 0xa0, R24 ;  /* 0x000000a0b2149825 */ /* 0x040fe800078e0018 */
[----:B------:R-:W-:Y:S02]  /*2a30*/  @!P1 IMAD.IADD R21, R21, 0x1, R8 ;  /* 0x0000000115159824 */ /* 0x000fe400078e0208 */
[----:B------:R-:W-:Y:S04]  /*2a40*/  @!P3 IMAD.WIDE.U32 R24, R178, 0xc0, R24 ;  /* 0x000000c0b218b825 */ /* 0x000fe800078e0018 */
[----:B------:R-:W-:Y:S01]  /*2a50*/  @!P3 IMAD.IADD R25, R25, 0x1, R3 ;  /* 0x000000011919b824 */ /* 0x000fe200078e0203 */
[----:B------:R-:W-:Y:S01]  /*2a60*/  IADD3 R3, P0, PT, RZ, -UR6, RZ ;  /* 0x80000006ff037c10 */ /* 0x000fe2000ff1e0ff */
[----:B--2---:R1:W-:Y:S04]  /*2a70*/  @!P4 ST.E.128 desc[UR4][R28.64], R4 ;  /* 0x000000041c00c985 */ /* 0x0043e8000c101d04 */
[----:B------:R-:W2:Y:S04]  /*2a80*/  @!P1 LD.E.128 R16, desc[UR4][R16.64] ;  /* 0x0000000410109980 */ /* 0x000ea8000c101d00 */
[----:B--2---:R2:W-:Y:S04]  /*2a90*/  @!P1 ST.E.128 desc[UR4][R20.64], R16 ;  /* 0x0000001014009985 */ /* 0x0045e8000c101d04 */
[----:B-1----:R-:W3:Y:S04]  /*2aa0*/  @!P3 LD.E.128 R4, desc[UR4][R26.64] ;  /* 0x000000041a04b980 */ /* 0x002ee8000c101d00 */
[----:B---3--:R2:W-:Y:S04]  /*2ab0*/  @!P3 ST.E.128 desc[UR4][R24.64], R4 ;  /* 0x000000041800b985 */ /* 0x0085e8000c101d04 */
[----:B------:R-:W3:Y:S04]  /*2ac0*/  LD.E R8, desc[UR4][R102.64+0x130] ;  /* 0x0001300466087980 */ /* 0x000ee8000c101900 */
[----:B------:R-:W4:Y:S01]  /*2ad0*/  LD.E R15, desc[UR4][R102.64+0xd0] ;  /* 0x0000d004660f7980 */ /* 0x000f22000c101900 */
[----:B---3--:R-:W-:Y:S04]  /*2ae0*/  IMAD.SHL.U32 R8, R8, 0x80, RZ ;  /* 0x0000008008087824 */ /* 0x008fe800078e00ff */
[----:B------:R-:W-:Y:S05]  /*2af0*/  IMAD.X R8, RZ, RZ, ~R8, P0 ;  /* 0x000000ffff087224 */ /* 0x000fea00000e0e08 */
[----:B------:R-:W-:Y:S04]  /*2b00*/  SHF.R.S64 R3, R3, 0x1f, R8 ;  /* 0x0000001f03037819 */ /* 0x000fe80000001008 */
[----:B------:R-:W-:Y:S04]  /*2b10*/  IADD3 R82, P0, PT, R82, R3, RZ ;  /* 0x0000000352527210 */ /* 0x000fe80007f1e0ff */
[----:B------:R-:W-:Y:S02]  /*2b20*/  LEA.HI.X.SX32 R83, R8, R83, 0x1, P0 ;  /* 0x0000005308537211 */ /* 0x000fe400000f0eff */
[----:B------:R-:W-:Y:S04]  /*2b30*/  ISETP.GT.AND P0, PT, R96, R69, PT ;  /* 0x000000456000720c */ /* 0x000fe80003f04270 */
[----:B------:R-:W-:Y:S02]  /*2b40*/  P2R R111, PR, RZ, 0x1 ;  /* 0x00000001ff6f7803 */ /* 0x000fe40000000000 */
[----:B------:R-:W-:Y:S04]  /*2b50*/  ISETP.GE.AND P0, PT, R110, R99, PT ;  /* 0x000000636e00720c */ /* 0x000fe80003f06270 */
[----:B------:R-:W-:Y:S02]  /*2b60*/  P2R R40, PR, RZ, 0x1 ;  /* 0x00000001ff287803 */ /* 0x000fe40000000000 */
[----:B----4-:R-:W-:Y:S11]  /*2b70*/  ISETP.NE.AND P0, PT, R15, RZ, PT ;  /* 0x000000ff0f00720c */ /* 0x010ff60003f05270 */
[----:B------:R-:W-:Y:S02]  /*2b80*/  @!UPT UIADD3 URZ, UPT, UPT, URZ, URZ, URZ ;  /* 0x000000fffffff290 */ /* 0x000fe4000fffe0ff */
[----:B--2---:R-:W-:Y:S05]  /*2b90*/  @P0 BRA `(.L_x_9262) ;  /* 0x0000000000e80947 */ /* 0x004fea0003800000 */
[C---:B------:R-:W-:Y:S04]  /*2ba0*/  LEA R24, P0, R93.reuse, R10, 0x1 ;  /* 0x0000000a5d187211 */ /* 0x040fe800078008ff */
[----:B------:R-:W-:Y:S02]  /*2bb0*/  LEA.HI.X R25, R93, R9, R72, 0x1, P0 ;  /* 0x000000095d197211 */ /* 0x000fe400000f0c48 */
[C---:B------:R-:W-:Y:S04]  /*2bc0*/  LEA R14, P0, R62.reuse, R88, 0x1 ;  /* 0x000000583e0e7211 */ /* 0x040fe800078008ff */
[----:B------:R-:W-:Y:S02]  /*2bd0*/  LEA.HI.X R15, R62, R89, R63, 0x1, P0 ;  /* 0x000000593e0f7211 */ /* 0x000fe400000f0c3f */
[----:B------:R-:W-:Y:S11]  /*2be0*/  ISETP.NE.AND P0, PT, R2, RZ, PT ;  /* 0x000000ff0200720c */ /* 0x000ff60003f05270 */
[----:B------:R-:W-:Y:S02]  /*2bf0*/  @!UPT UIADD3 URZ, UPT, UPT, URZ, URZ, URZ ;  /* 0x000000fffffff290 */ /* 0x000fe4000fffe0ff */
[----:B------:R-:W-:Y:S05]  /*2c00*/  @!P0 IMAD.MOV.U32 R8, RZ, RZ, R10 ;  /* 0x000000ffff088224 */ /* 0x000fea00078e000a */
[----:B------:R-:W2:Y:S04]  /*2c10*/  @!P0 LD.E.128 R4, desc[UR4][R8.64] ;  /* 0x0000000408048980 */ /* 0x000ea8000c101d00 */
[----:B--2---:R1:W-:Y:S01]  /*2c20*/  @!P0 ST.E.128 desc[UR4][R88.64], R4 ;  /* 0x0000000458008985 */ /* 0x0043e2000c101d04 */
[----:B------:R-:W-:Y:S05]  /*2c30*/  @!P6 IADD3 R26, P0, PT, R24, R77, RZ ;  /* 0x0000004d181ae210 */ /* 0x000fea0007f1e0ff */
[----:B------:R-:W-:Y:S01]  /*2c40*/  @!P6 IMAD.X R27, R25, 0x1, R75, P0 ;  /* 0x00000001191be824 */ /* 0x000fe200000e064b */
[CC--:B------:R-:W-:Y:S04]  /*2c50*/  @!P6 LEA R2, P0, R176.reuse, R14.reuse, 0x5 ;  /* 0x0000000eb002e211 */ /* 0x0c0fe800078028ff */
[----:B------:R-:W-:Y:S02]  /*2c60*/  @!P6 LEA.HI.X R3, R176, R15, R177, 0x5, P0 ;  /* 0x0000000fb003e211 */ /* 0x000fe400000f2cb1 */
[----:B------:R-:W-:Y:S01]  /*2c70*/  ISETP.NE.AND P0, PT, R0, RZ, PT ;  /* 0x000000ff0000720c */ /* 0x000fe20003f05270 */
[----:B------:R-:W-:Y:S11]  /*2c80*/  @!P2 IMAD R0, R177, 0x60, RZ ;  /* 0x00000060b100a824 */ /* 0x000ff600078e02ff */
[----:B------:R-:W-:Y:S01]  /*2c90*/  @!UPT UIADD3 URZ, UPT, UPT, URZ, URZ, URZ ;  /* 0x000000fffffff290 */ /* 0x000fe2000fffe0ff */
[----:B------:R-:W2:Y:S04]  /*2ca0*/  @!P0 LD.E.128 R20, desc[UR4][R24.64] ;  /* 0x0000000418148980 */ /* 0x000ea8000c101d00 */
[----:B--2---:R-:W-:Y:S01]  /*2cb0*/  @!P0 ST.E.128 desc[UR4][R14.64], R20 ;  /* 0x000000140e008985 */ /* 0x004fe2000c101d04 */
[----:B------:R-:W-:Y:S03]  /*2cc0*/  @!P5 IADD3 R30, P0, PT, R24, R81, RZ ;  /* 0x00000051181ed210 */ /* 0x000fe60007f1e0ff */
[----:B------:R2:W3:Y:S02]  /*2cd0*/  @!P6 LD.E.128 R16, desc[UR4][R26.64] ;  /* 0x000000041a10e980 */ /* 0x0004e4000c101d00 */
[C---:B------:R-:W-:Y:S01]  /*2ce0*/  @!P5 IMAD.X R31, R25.reuse, 0x1, R79, P0 ;  /* 0x00000001191fd824 */ /* 0x040fe200000e064f */
[C---:B------:R-:W-:Y:S04]  /*2cf0*/  @!P5 LEA R34, P0, R176.reuse, R14, 0x6 ;  /* 0x0000000eb022d211 */ /* 0x040fe800078030ff */
[----:B------:R-:W-:Y:S02]  /*2d00*/  @!P5 LEA.HI.X R35, R176, R15, R177, 0x6, P0 ;  /* 0x0000000fb023d211 */ /* 0x000fe400000f34b1 */
[----:B------:R-:W-:Y:S05]  /*2d10*/  @!P2 IADD3 R32, P0, PT, R24, R134, RZ ;  /* 0x000000861820a210 */ /* 0x000fea0007f1e0ff */
[----:B------:R-:W-:Y:S01]  /*2d20*/  @!P2 IMAD.X R33, R25, 0x1, R73, P0 ;  /* 0x000000011921a824 */ /* 0x000fe200000e0649 */
[C---:B------:R-:W-:Y:S04]  /*2d30*/  @!P4 LEA R28, P0, R132.reuse, R24, 0x7 ;  /* 0x00000018841cc211 */ /* 0x040fe800078038ff */
[----:B------:R-:W-:Y:S02]  /*2d40*/  @!P4 LEA.HI.X R29, R132, R25, R133, 0x7, P0 ;  /* 0x00000019841dc211 */ /* 0x000fe400000f3c85 */
[C---:B--2---:R-:W-:Y:S04]  /*2d50*/  @!P4 LEA R26, P0, R176.reuse, R14, 0x7 ;  /* 0x0000000eb01ac211 */ /* 0x044fe800078038ff */
[----:B------:R-:W-:Y:S02]  /*2d60*/  @!P4 LEA.HI.X R27, R176, R15, R177, 0x7, P0 ;  /* 0x0000000fb01bc211 */ /* 0x000fe400000f3cb1 */
[----:B------:R-:W-:Y:S04]  /*2d70*/  ISETP.GE.AND P0, PT, R100, R189, PT ;  /* 0x000000bd6400720c */ /* 0x000fe80003f06270 */
[----:B------:R-:W-:Y:S01]  /*2d80*/  P2R R113, PR, RZ, 0x1 ;  /* 0x00000001ff717803 */ /* 0x000fe20000000000 */
[----:B---3--:R2:W-:Y:S04]  /*2d90*/  @!P6 ST.E.128 desc[UR4][R2.64], R16 ;  /* 0x000000100200e985 */ /* 0x0085e8000c101d04 */
[----:B-1----:R-:W3:Y:S01]  /*2da0*/  @!P5 LD.E.128 R4, desc[UR4][R30.64] ;  /* 0x000000041e04d980 */ /* 0x002ee2000c101d00 */
[----:B--2---:R-:W-:Y:S04]  /*2db0*/  @!P2 IMAD.WIDE.U32 R2, R176, 0x60, R14 ;  /* 0x00000060b002a825 */ /* 0x004fe800078e000e */
[----:B------:R-:W-:Y:S02]  /*2dc0*/  @!P2 IMAD.IADD R3, R3, 0x1, R0 ;  /* 0x000000010303a824 */ /* 0x000fe400078e0200 */
[----:B------:R-:W-:Y:S01]  /*2dd0*/  @!P1 IMAD R0, R133, 0xa0, RZ ;  /* 0x000000a085009824 */ /* 0x000fe200078e02ff */
[----:B---3--:R-:W-:Y:S04]  /*2de0*/  @!P5 ST.E.128 desc[UR4][R34.64], R4 ;  /* 0x000000042200d985 */ /* 0x008fe8000c101d04 */
[----:B------:R-:W2:Y:S04]  /*2df0*/  @!P2 LD.E.128 R20, desc[UR4][R32.64] ;  /* 0x000000042014a980 */ /* 0x000ea8000c101d00 */
[----:B--2---:R1:W-:Y:S04]  /*2e00*/  @!P2 ST.E.128 desc[UR4][R2.64], R20 ;  /* 0x000000140200a985 */ /* 0x0043e8000c101d04 */
[----:B------:R-:W2:Y:S01]  /*2e10*/  @!P4 LD.E.128 R16, desc[UR4][R28.64] ;  /* 0x000000041c10c980 */ /* 0x000ea2000c101d00 */
[----:B-1----:R-:W-:Y:S04]  /*2e20*/  @!P1 IMAD.WIDE.U32 R2, R132, 0xa0, R24 ;  /* 0x000000a084029825 */ /* 0x002fe800078e0018 */
[----:B------:R-:W-:Y:S02]  /*2e30*/  @!P1 IMAD.IADD R3, R3, 0x1, R0 ;  /* 0x0000000103039824 */ /* 0x000fe400078e0200 */
[----:B------:R-:W-:Y:S04]  /*2e40*/  @!P1 IMAD.WIDE.U32 R20, R176, 0xa0, R14 ;  /* 0x000000a0b0149825 */ /* 0x000fe800078e000e */
[----:B------:R-:W-:Y:S04]  /*2e50*/  @!P1 IMAD R0, R177, 0xa0, RZ ;  /* 0x000000a0b1009824 */ /* 0x000fe800078e02ff */
[----:B------:R-:W-:Y:S01]  /*2e60*/  @!P1 IMAD.IADD R21, R21, 0x1, R0 ;  /* 0x0000000115159824 */ /* 0x000fe200078e0200 */
[----:B--2---:R1:W-:Y:S04]  /*2e70*/  @!P4 ST.E.128 desc[UR4][R26.64], R16 ;  /* 0x000000101a00c985 */ /* 0x0043e8000c101d04 */
[----:B------:R-:W2:Y:S04]  /*2e80*/  @!P1 LD.E.128 R4, desc[UR4][R2.64] ;  /* 0x0000000402049980 */ /* 0x000ea8000c101d00 */
        /* <DEDUP_REMOVED lines=11> */
.L_x_9262:
        /* <DEDUP_REMOVED lines=10> */
[----:B------:R-:W-:Y:S02]  /*2fe0*/  SHF.L.U64.HI R3, R118, 0x1, R95 ;  /* 0x0000000176037819 */ /* 0x000fe4000001025f */
[----:B------:R-:W-:Y:S02]  /*2ff0*/  IADD3 R34, P0, PT, R48, R5, RZ ;  /* 0x0000000530227210 */ /* 0x000fe40007f1e0ff */
[----:B------:R-:W-:Y:S02]  /*3000*/  LEA.HI.X R39, R93, R9, R72, 0x1, P1 ;  /* 0x000000095d277211 */ /* 0x000fe400008f0c48 */
[----:B------:R-:W-:Y:S01]  /*3010*/  IADD3 R6, P2, PT, R12, R5, RZ ;  /* 0x000000050c067210 */ /* 0x000fe20007f5e0ff */
[--C-:B------:R-:W-:Y:S04]  /*3020*/  IMAD.X R35, R49, 0x1, R3.reuse, P0 ;  /* 0x0000000131237824 */ /* 0x100fe800000e0603 */
[----:B------:R-:W-:Y:S01]  /*3030*/  IMAD.X R7, R13, 0x1, R3, P2 ;  /* 0x000000010d077824 */ /* 0x000fe200010e0603 */
[----:B--2---:R-:W-:Y:S04]  /*3040*/  ISETP.GE.AND P3, PT, R100, R41, PT ;  /* 0x000000296400720c */ /* 0x004fe80003f66270 */
[-C--:B------:R-:W-:Y:S02]  /*3050*/  ISETP.GE.OR P1, PT, R126, R97.reuse, P3 ;  /* 0x000000617e00720c */ /* 0x080fe40001f26670 */
[----:B------:R-:W-:Y:S02]  /*3060*/  ISETP.GE.OR P2, PT, R68, R97, P3 ;  /* 0x000000614400720c */ /* 0x000fe40001f46670 */
[----:B------:R-:W-:Y:S11]  /*3070*/  ISETP.LT.OR P0, PT, R126, R99, P1 ;  /* 0x000000637e00720c */ /* 0x000ff60000f01670 */
[----:B------:R-:W-:Y:S02]  /*3080*/  @!UPT UIADD3 URZ, UPT, UPT, URZ, URZ, URZ ;  /* 0x000000fffffff290 */ /* 0x000fe4000fffe0ff */
[----:B------:R-:W-:Y:S05]  /*3090*/  @P0 BRA `(.L_x_9266) ;  /* 0x0000000000b80947 */ /* 0x000fea0003800000 */
        /* <DEDUP_REMOVED lines=46> */
.L_x_9266:
[----:B------:R-:W-:Y:S05]  /*3380*/  BSYNC.RECONVERGENT B0 ;  /* 0x0000000000007941 */ /* 0x000fea0003800200 */
.L_x_9265:
[----:B------:R-:W-:Y:S01]  /*3390*/  ISETP.LT.OR P2, PT, R68, R99, P2 ;  /* 0x000000634400720c */ /* 0x000fe20001741670 */
[----:B------:R-:W-:Y:S01]  /*33a0*/  BSSY.RECONVERGENT B0, `(.L_x_9267) ;  /* 0x0000032000007945 */ /* 0x000fe20003800200 */
[C---:B------:R-:W-:Y:S04]  /*33b0*/  ISETP.GE.OR P0, PT, R67.reuse, R97, P3 ;  /* 0x000000614300720c */ /* 0x040fe80001f06670 */
        /* <DEDUP_REMOVED lines=48> */
.L_x_9268:
[----:B------:R-:W-:Y:S05]  /*36c0*/  BSYNC.RECONVERGENT B0 ;  /* 0x0000000000007941 */ /* 0x000fea0003800200 */
.L_x_9267:
        /* <DEDUP_REMOVED lines=53> */
.L_x_9270:
[----:B------:R-:W-:Y:S05]  /*3a20*/  BSYNC.RECONVERGENT B0 ;  /* 0x0000000000007941 */ /* 0x000fea0003800200 */
.L_x_9269:
[----:B------:R-:W-:Y:S01]  /*3a30*/  ISETP.GE.OR P0, PT, R66, R97, P3 ;  /* 0x000000614200720c */ /* 0x000fe20001f06670 */
[----:B------:R-:W-:Y:S01]  /*3a40*/  BSSY.RECONVERGENT B0, `(.L_x_9271) ;  /* 0x0000038000007945 */ /* 0x000fe20003800200 */
[----:B------:R-:W-:Y:S02]  /*3a50*/  ISETP.NE.AND P1, PT, R42, RZ, PT ;  /* 0x000000ff2a00720c */ /* 0x000fe40003f25270 */
[----:B------:R-:W-:Y:S02]  /*3a60*/  ISETP.LT.OR P0, PT, R66, R99, P0 ;  /* 0x000000634200720c */ /* 0x000fe40000701670 */
[----:B------:R-:W-:Y:S11]  /*3a70*/  ISETP.GE.OR P4, PT, R100, R41, P1 ;  /* 0x000000296400720c */ /* 0x000ff60000f86670 */
[----:B------:R-:W-:Y:S05]  /*3a80*/  @P0 BRA `(.L_x_9272) ;  /* 0x0000000000cc0947 */ /* 0x000fea0003800000 */
[----:B------:R-:W-:Y:S02]  /*3a90*/  ISETP.GE.AND P0, PT, R100, R15, PT ;  /* 0x0000000f6400720c */ /* 0x000fe40003f06270 */
[----:B------:R-:W-:Y:S04]  /*3aa0*/  IADD3 R42, P1, PT, R38, R81, RZ ;  /* 0x00000051262a7210 */ /* 0x000fe80007f3e0ff */
[----:B------:R-:W-:Y:S02]  /*3ab0*/  IADD3.X R43, PT, PT, R39, R79, RZ, P1, !PT ;  /* 0x0000004f272b7210 */ /* 0x000fe40000ffe4ff */
[C---:B------:R-:W-:Y:S03]  /*3ac0*/  LEA R46, P1, R176.reuse, R36, 0x6 ;  /* 0x00000024b02e7211 */ /* 0x040fe600078230ff */
[----:B-123--:R-:W2:Y:S01]  /*3ad0*/  LD.E.128 R20, desc[UR4][R42.64] ;  /* 0x000000042a147980 */ /* 0x00eea2000c101d00 */
        /* <DEDUP_REMOVED lines=46> */
.L_x_9272:
[----:B------:R-:W-:Y:S05]  /*3dc0*/  BSYNC.RECONVERGENT B0 ;  /* 0x0000000000007941 */ /* 0x000fea0003800200 */
.L_x_9271:
[----:B------:R-:W-:Y:S01]  /*3dd0*/  ISETP.GE.OR P0, PT, R116, R97, P3 ;  /* 0x000000617400720c */ /* 0x000fe20001f06670 */
[----:B------:R-:W-:Y:S01]  /*3de0*/  BSSY.RECONVERGENT B0, `(.L_x_9273) ;  /* 0x000003d000007945 */ /* 0x000fe20003800200 */
[----:B------:R-:W-:Y:S02]  /*3df0*/  ISETP.NE.AND P5, PT, R40, RZ, PT ;  /* 0x000000ff2800720c */ /* 0x000fe40003fa5270 */
[----:B------:R-:W-:Y:S02]  /*3e00*/  ISETP.LT.OR P0, PT, R116, R99, P0 ;  /* 0x000000637400720c */ /* 0x000fe40000701670 */
[-C--:B------:R-:W-:Y:S02]  /*3e10*/  ISETP.GE.OR P2, PT, R114, R97.reuse, P3 ;  /* 0x000000617200720c */ /* 0x080fe40001f46670 */
[----:B------:R-:W-:Y:S02]  /*3e20*/  ISETP.GE.OR P1, PT, R112, R97, P3 ;  /* 0x000000617000720c */ /* 0x000fe40001f26670 */
[----:B------:R-:W-:Y:S02]  /*3e30*/  PLOP3.LUT P4, PT, P4, P5, PT, 0xf2, 0x2f ;  /* 0x00000000002f781c */ /* 0x000fe4000278be72 */
[-C--:B------:R-:W-:Y:S02]  /*3e40*/  ISETP.LT.OR P2, PT, R114, R99.reuse, P2 ;  /* 0x000000637200720c */ /* 0x080fe40001741670 */
[----:B------:R-:W-:Y:S03]  /*3e50*/  ISETP.LT.OR P3, PT, R112, R99, P1 ;  /* 0x000000637000720c */ /* 0x000fe60000f61670 */
[----:B------:R-:W-:Y:S10]  /*3e60*/  @P0 BRA `(.L_x_9274) ;  /* 0x0000000000d00947 */ /* 0x000ff40003800000 */
[----:B------:R-:W-:Y:S01]  /*3e70*/  ISETP.GE.AND P0, PT, R100, R15, PT ;  /* 0x0000000f6400720c */ /* 0x000fe20003f06270 */
[----:B----4-:R-:W-:Y:S01]  /*3e80*/  IMAD.WIDE.U32 R46, R176, 0x60, R36 ;  /* 0x00000060b02e7825 */ /* 0x010fe200078e0024 */
[----:B------:R-:W-:Y:S03]  /*3e90*/  IADD3 R42, P1, PT, R38, R134, RZ ;  /* 0x00000086262a7210 */ /* 0x000fe60007f3e0ff */
[----:B------:R-:W-:Y:S01]  /*3ea0*/  IMAD R40, R177, 0x60, RZ ;  /* 0x00000060b1287824 */ /* 0x000fe200078e02ff */
[----:B------:R-:W-:Y:S04]  /*3eb0*/  IADD3.X R43, PT, PT, R39, R73, RZ, P1, !PT ;  /* 0x00000049272b7210 */ /* 0x000fe80000ffe4ff */
[----:B------:R-:W-:Y:S01]  /*3ec0*/  IADD3 R47, PT, PT, R40, R47, RZ ;  /* 0x0000002f282f7210 */ /* 0x000fe20007ffe0ff */
[----:B-123--:R-:W2:Y:S02]  /*3ed0*/  LD.E.128 R20, desc[UR4][R42.64] ;  /* 0x000000042a147980 */ /* 0x00eea4000c101d00 */
        /* <DEDUP_REMOVED lines=45> */
.L_x_9274:
[----:B------:R-:W-:Y:S05]  /*41b0*/  BSYNC.RECONVERGENT B0 ;  /* 0x0000000000007941 */ /* 0x000fea0003800200 */
.L_x_9273:
[----:B------:R-:W-:Y:S04]  /*41c0*/  BSSY.RECONVERGENT B0, `(.L_x_9275) ;  /* 0x0000035000007945 */ /* 0x000fe80003800200 */
[----:B------:R-:W-:Y:S05]  /*41d0*/  @P2 BRA `(.L_x_9276) ;  /* 0x0000000000cc2947 */ /* 0x000fea0003800000 */
[----:B------:R-:W-:Y:S02]  /*41e0*/  ISETP.GE.AND P0, PT, R100, R15, PT ;  /* 0x0000000f6400720c */ /* 0x000fe40003f06270 */
[C---:B------:R-:W-:Y:S04]  /*41f0*/  LEA R42, P1, R132.reuse, R38, 0x7 ;  /* 0x00000026842a7211 */ /* 0x040fe800078238ff */
[----:B------:R-:W-:Y:S05]  /*4200*/  LEA.HI.X R43, R132, R39, R133, 0x7, P1 ;  /* 0x00000027842b7211 */ /* 0x000fea00008f3c85 */
[----:B-1234-:R1:W2:Y:S02]  /*4210*/  LD.E.128 R20, desc[UR4][R42.64] ;  /* 0x000000042a147980 */ /* 0x01e2a4000c101d00 */
[C---:B------:R-:W-:Y:S04]  /*4220*/  @!P0 IMAD.WIDE R32, R11.reuse, 0x80, R34 ;  /* 0x000000800b208825 */ /* 0x040fe800078e0222 */
[----:B------:R-:W-:Y:S02]  /*4230*/  @!P0 IMAD.WIDE R24, R11, 0x80, R6 ;  /* 0x000000800b188825 */ /* 0x000fe400078e0206 */
[----:B------:R-:W3:Y:S06]  /*4240*/  @!P0 LD.E.64 R32, desc[UR4][R32.64] ;  /* 0x0000000420208980 */ /* 0x000eec000c101b00 */
[----:B------:R-:W4:Y:S01]  /*4250*/  @!P0 LD.E.64 R16, desc[UR4][R24.64] ;  /* 0x0000000418108980 */ /* 0x000f22000c101b00 */
[----:B-1----:R-:W-:Y:S02]  /*4260*/  LEA R42, P1, R176, R36, 0x7 ;  /* 0x00000024b02a7211 */ /* 0x002fe400078238ff */
        /* <DEDUP_REMOVED lines=42> */
.L_x_9276:
[----:B------:R-:W-:Y:S05]  /*4510*/  BSYNC.RECONVERGENT B0 ;  /* 0x0000000000007941 */ /* 0x000fea0003800200 */
.L_x_9275:
[----:B------:R-:W-:Y:S04]  /*4520*/  BSSY.RECONVERGENT B0, `(.L_x_9277) ;  /* 0x0000037000007945 */ /* 0x000fe80003800200 */
[----:B------:R-:W-:Y:S05]  /*4530*/  @P3 BRA `(.L_x_9278) ;  /* 0x0000000000d43947 */ /* 0x000fea0003800000 */
[----:B------:R-:W-:Y:S01]  /*4540*/  ISETP.GE.AND P0, PT, R100, R15, PT ;  /* 0x0000000f6400720c */ /* 0x000fe20003f06270 */
[----:B------:R-:W-:Y:S04]  /*4550*/  IMAD.WIDE.U32 R40, R132, 0xa0, R38 ;  /* 0x000000a084287825 */ /* 0x000fe800078e0026 */
[----:B------:R-:W-:Y:S02]  /*4560*/  IMAD R30, R133, 0xa0, RZ ;  /* 0x000000a0851e7824 */ /* 0x000fe400078e02ff */
[----:B-1--4-:R-:W-:Y:S03]  /*4570*/  IMAD.WIDE.U32 R46, R176, 0xa0, R36 ;  /* 0x000000a0b02e7825 */ /* 0x012fe600078e0024 */
[----:B------:R-:W-:Y:S03]  /*4580*/  IADD3 R41, PT, PT, R30, R41, RZ ;  /* 0x000000291e297210 */ /* 0x000fe60007ffe0ff */
[C---:B------:R-:W-:Y:S02]  /*4590*/  @!P0 IMAD.WIDE R32, R11.reuse, 0xa0, R34 ;  /* 0x000000a00b208825 */ /* 0x040fe400078e0222 */
[----:B--23--:R1:W2:Y:S02]  /*45a0*/  LD.E.128 R20, desc[UR4][R40.64] ;  /* 0x0000000428147980 */ /* 0x00c2a4000c101d00 */
        /* <DEDUP_REMOVED lines=46> */
.L_x_9278:
[----:B------:R-:W-:Y:S05]  /*4890*/  BSYNC.RECONVERGENT B0 ;  /* 0x0000000000007941 */ /* 0x000fea0003800200 */
.L_x_9277:
        /* <DEDUP_REMOVED lines=55> */
.L_x_9280:
[----:B------:R-:W-:Y:S05]  /*4c10*/  BSYNC.RECONVERGENT B0 ;  /* 0x0000000000007941 */ /* 0x000fea0003800200 */
.L_x_9279:
[----:B------:R-:W5:Y:S02]  /*4c20*/  LD.E R3, desc[UR4][R102.64+0xd0] ;  /* 0x0000d00466037980 */ /* 0x000f64000c101900 */
[----:B-----5:R-:W-:Y:S05]  /*4c30*/  IMAD.U32 R3, R3, -0x40, RZ ;  /* 0xffffffc003037824 */ /* 0x020fea00078e00ff */
[C---:B------:R-:W-:Y:S02]  /*4c40*/  LEA R12, P1, R3.reuse, R12, 0x1 ;  /* 0x0000000c030c7211 */ /* 0x040fe400078208ff */
[C---:B------:R-:W-:Y:S02]  /*4c50*/  LEA R48, P0, R3.reuse, R48, 0x1 ;  /* 0x0000003003307211 */ /* 0x040fe400078008ff */
[C---:B------:R-:W-:Y:S02]  /*4c60*/  LEA.HI.X.SX32 R13, R3.reuse, R13, 0x1, P1 ;  /* 0x0000000d030d7211 */ /* 0x040fe400008f0eff */
[----:B------:R-:W-:Y:S01]  /*4c70*/  LEA.HI.X.SX32 R49, R3, R49, 0x1, P0 ;  /* 0x0000003103317211 */ /* 0x000fe200000f0eff */
[----:B------:R-:W-:Y:S05]  /*4c80*/  BRA `(.L_x_9263) ;  /* 0x0000002c00d07947 */ /* 0x000fea0003800000 */
.L_x_9264:
        /* <DEDUP_REMOVED lines=51> */
[C---:B-----5:R-:W-:Y:S01]  /*4fc0*/  @!P0 SHF.L.U32 R32, R40.reuse, 0x10, RZ ;  /* 0x0000001028208819 */ /* 0x060fe200000006ff */
[----:B------:R-:W-:Y:S01]  /*4fd0*/  @!P0 FMUL.FTZ R2, R27, R30 ;  /* 0x0000001e1b028220 */ /* 0x000fe20000410000 */
[----:B------:R-:W-:Y:S01]  /*4fe0*/  @!P0 LOP3.LUT R18, R139, 0xffff0000, RZ, 0xc0, !PT ;  /* 0xffff00008b128812 */ /* 0x000fe200078ec0ff */
[C---:B------:R-:W-:Y:S01]  /*4ff0*/  @!P0 IMAD.U32 R38, R41.reuse, 0x10000, RZ ;  /* 0x0001000029268824 */ /* 0x040fe200078e00ff */
        /* <DEDUP_REMOVED lines=10> */
[C---:B------:R-:W-:Y:S01]  /*50a0*/  @!P0 SHF.L.U32 R32, R54.reuse, 0x10, RZ ;  /* 0x0000001036208819 */ /* 0x040fe200000006ff */
[----:B------:R-:W-:Y:S01]  /*50b0*/  @!P0 FMUL.FTZ R3, R25, R22 ;  /* 0x0000001619038220 */ /* 0x000fe20000410000 */
        /* <DEDUP_REMOVED lines=8> */
[----:B------:R-:W-:Y:S01]  /*5140*/  @!P0 IMAD.U32 R42, R43, 0x10000, RZ ;  /* 0x000100002b2a8824 */ /* 0x000fe200078e00ff */
[C---:B------:R-:W-:Y:S01]  /*5150*/  @!P0 LOP3.LUT R43, R55.reuse, 0xffff0000, RZ, 0xc0, !PT ;  /* 0xffff0000372b8812 */ /* 0x040fe200078ec0ff */
[----:B------:R-:W-:Y:S01]  /*5160*/  @!P0 FMUL.FTZ R6, R20, R23 ;  /* 0x0000001714068220 */ /* 0x000fe20000410000 */
[----:B------:R-:W-:Y:S01]  /*5170*/  @!P0 MOV R52, R45 ;  /* 0x0000002d00348202 */ /* 0x000fe20000000f00 */
[----:B------:R-:W-:Y:S02]  /*5180*/  @!P0 IMAD.U32 R34, R55, 0x10000, RZ ;  /* 0x0001000037228824 */ /* 0x000fe400078e00ff */
[----:B------:R-:W-:Y:S01]  /*5190*/  @!P0 FFMA.FTZ R3, R36, R38, R3 ;  /* 0x0000002624038223 */ /* 0x000fe20000010003 */
[----:B------:R-:W-:Y:S01]  /*51a0*/  @!P0 FMUL.FTZ R7, R16, R21 ;  /* 0x0000001510078220 */ /* 0x000fe20000410000 */
        /* <DEDUP_REMOVED lines=13> */
.L_x_9282:
[----:B------:R-:W-:Y:S05]  /*5280*/  BSYNC.RECONVERGENT B0 ;  /* 0x0000000000007941 */ /* 0x000fea0003800200 */
.L_x_9281:
        /* <DEDUP_REMOVED lines=52> */
[C---:B------:R-:W-:Y:S01]  /*55d0*/  @!P0 SHF.L.U32 R40, R45.reuse, 0x10, RZ ;  /* 0x000000102d288819 */ /* 0x040fe200000006ff */
        /* <DEDUP_REMOVED lines=8> */
[----:B------:R-:W-:Y:S01]  /*5660*/  @!P2 FADD.FTZ R22, -R22, -RZ ;  /* 0x800000ff1616a221 */ /* 0x000fe20000010100 */
[----:B------:R-:W-:Y:S01]  /*5670*/  @!P0 LOP3.LUT R45, R55, 0xffff0000, RZ, 0xc0, !PT ;  /* 0xffff0000372d8812 */ /* 0x000fe200078ec0ff */
        /* <DEDUP_REMOVED lines=12> */
[----:B------:R-:W-:Y:S01]  /*5740*/  @!P0 FMUL.FTZ R6, R21, R22 ;  /* 0x0000001615068220 */ /* 0x000fe20000410000 */
        /* <DEDUP_REMOVED lines=16> */
.L_x_9284:
[----:B------:R-:W-:Y:S05]  /*5850*/  BSYNC.RECONVERGENT B0 ;  /* 0x0000000000007941 */ /* 0x000fea0003800200 */
.L_x_9283:
[CC--:B------:R-:W-:Y:S01]  /*5860*/  ISETP.GE.OR P0, PT, R67.reuse, R97.reuse, P4 ;  /* 0x000000614300720c */ /* 0x0c0fe20002706670 */
[----:B------:R-:W-:Y:S01]  /*5870*/  BSSY.RECONVERGENT B0, `(.L_x_9285) ;  /* 0x000005d000007945 */ /* 0x000fe20003800200 */
[----:B------:R-:W-:Y:S02]  /*5880*/  ISETP.GE.OR P3, PT, R66, R97, P4 ;  /* 0x000000614200720c */ /* 0x000fe40002766670 */
[----:B------:R-:W-:Y:S11]  /*5890*/  ISETP.LT.OR P0, PT, R67, R99, P0 ;  /* 0x000000634300720c */ /* 0x000ff60000701670 */
[----:B------:R-:W-:Y:S02]  /*58a0*/  @!UPT UIADD3 URZ, UPT, UPT, URZ, URZ, URZ ;  /* 0x000000fffffff290 */ /* 0x000fe4000fffe0ff */
[----:B------:R-:W-:Y:S05]  /*58b0*/  @P0 BRA `(.L_x_9286) ;  /* 0x0000000400600947 */ /* 0x000fea0003800000 */
        /* <DEDUP_REMOVED lines=19> */
[----:B------:R-:W4:Y:S08]  /*59f0*/  @!P0 LD.E.128 R20, desc[UR4][R20.64] ;  /* 0x0000000414148980 */ /* 0x000f30000c101d00 */
[----:B------:R2:W5:Y:S01]  /*5a00*/  @!P0 LD.E.128 R44, desc[UR4][R36.64] ;  /* 0x00000004242c8980 */ /* 0x000562000c101d00 */
[----:B---3--:R-:W-:Y:S01]  /*5a10*/  @!P0 SHF.L.U32 R34, R140, 0x10, RZ ;  /* 0x000000108c228819 */ /* 0x008fe200000006ff */
        /* <DEDUP_REMOVED lines=47> */
[----:B------:R-:W-:Y:S01]  /*5d10*/  @!P0 IMAD.U32 R43, R46, 0x10000, RZ ;  /* 0x000100002e2b8824 */ /* 0x000fe200078e00ff */
[----:B------:R-:W-:Y:S01]  /*5d20*/  @!P0 LOP3.LUT R46, R47, 0xffff0000, RZ, 0xc0, !PT ;  /* 0xffff00002f2e8812 */ /* 0x000fe200078ec0ff */
        /* <DEDUP_REMOVED lines=17> */
.L_x_9286:
[----:B------:R-:W-:Y:S05]  /*5e40*/  BSYNC.RECONVERGENT B0 ;  /* 0x0000000000007941 */ /* 0x000fea0003800200 */
.L_x_9285:
[----:B------:R-:W-:Y:S01]  /*5e50*/  ISETP.LT.OR P2, PT, R66, R99, P3 ;  /* 0x000000634200720c */ /* 0x000fe20001f41670 */
[----:B------:R-:W-:Y:S01]  /*5e60*/  BSSY.RECONVERGENT B0, `(.L_x_9287) ;  /* 0x000005c000007945 */ /* 0x000fe20003800200 */
[C---:B------:R-:W-:Y:S04]  /*5e70*/  ISETP.GE.OR P0, PT, R116.reuse, R97, P4 ;  /* 0x000000617400720c */ /* 0x040fe80002706670 */
        /* <DEDUP_REMOVED lines=13> */
[----:B---3--:R-:W3:Y:S01]  /*5f50*/  @!P0 LD.E.128 R140, desc[UR4][R140.64] ;  /* 0x000000048c8c8980 */ /* 0x008ee2000c101d00 */
        /* <DEDUP_REMOVED lines=76> */
.L_x_9288:
[----:B------:R-:W-:Y:S05]  /*6420*/  BSYNC.RECONVERGENT B0 ;  /* 0x0000000000007941 */ /* 0x000fea0003800200 */
.L_x_9287:
        /* <DEDUP_REMOVED lines=54> */
[----:B------:R-:W-:Y:S01]  /*6790*/  @!P0 SHF.L.U32 R41, R42, 0x10, RZ ;  /* 0x000000102a298819 */ /* 0x000fe200000006ff */
[----:B------:R-:W-:Y:S01]  /*67a0*/  @!P2 FADD.FTZ R32, -R32, -RZ ;  /* 0x800000ff2020a221 */ /* 0x000fe20000010100 */
[----:B------:R-:W-:Y:S01]  /*67b0*/  @!P0 LOP3.LUT R44, R42, 0xffff0000, RZ, 0xc0, !PT ;  /* 0xffff00002a2c8812 */ /* 0x000fe200078ec0ff */
[----:B------:R-:W-:Y:S01]  /*67c0*/  @!P0 FMUL.FTZ R3, R26, R31 ;  /* 0x0000001f1a038220 */ /* 0x000fe20000410000 */
[----:B------:R-:W-:Y:S01]  /*67d0*/  @!P0 LOP3.LUT R46, R43, 0xffff0000, RZ, 0xc0, !PT ;  /* 0xffff00002b2e8812 */ /* 0x000fe200078ec0ff */
[----:B------:R-:W-:Y:S01]  /*67e0*/  @!P2 FADD.FTZ R29, -R29, -RZ ;  /* 0x800000ff1d1da221 */ /* 0x000fe20000010100 */
[----:B------:R-:W-:Y:S01]  /*67f0*/  @!P2 FADD.FTZ R22, -R22, -RZ ;  /* 0x800000ff1616a221 */ /* 0x000fe20000010100 */
[----:B------:R-:W-:Y:S01]  /*6800*/  @!P2 FADD.FTZ R25, -R25, -RZ ;  /* 0x800000ff1919a221 */ /* 0x000fe20000010100 */
[----:B------:R-:W-:Y:S01]  /*6810*/  @!P0 IMAD.U32 R45, R43, 0x10000, RZ ;  /* 0x000100002b2d8824 */ /* 0x000fe200078e00ff */
[----:B------:R-:W-:Y:S01]  /*6820*/  @!P0 LOP3.LUT R43, R54, 0xffff0000, RZ, 0xc0, !PT ;  /* 0xffff0000362b8812 */ /* 0x000fe200078ec0ff */
[----:B------:R-:W-:Y:S01]  /*6830*/  @!P0 FFMA.FTZ R2, R37, R36, R2 ;  /* 0x0000002425028223 */ /* 0x000fe20000010002 */
[----:B------:R-:W-:Y:S01]  /*6840*/  @!P0 LOP3.LUT R37, R55, 0xffff0000, RZ, 0xc0, !PT ;  /* 0xffff000037258812 */ /* 0x000fe200078ec0ff */
[----:B------:R-:W-:Y:S01]  /*6850*/  @!P0 FMUL.FTZ R4, R27, R32 ;  /* 0x000000201b048220 */ /* 0x000fe20000410000 */
[----:B------:R-:W-:Y:S01]  /*6860*/  @!P2 FADD.FTZ R20, -R20, -RZ ;  /* 0x800000ff1414a221 */ /* 0x000fe20000010100 */
[----:B------:R-:W-:Y:S01]  /*6870*/  @!P0 IMAD.U32 R42, R54, 0x10000, RZ ;  /* 0x00010000362a8824 */ /* 0x000fe200078e00ff */
[----:B------:R-:W-:Y:S01]  /*6880*/  @!P0 F2FP.BF16.F32.PACK_AB R117, R2, R0 ;  /* 0x000000000275823e */ /* 0x000fe200000010ff */
[----:B------:R-:W-:Y:S01]  /*6890*/  @!P0 FFMA.FTZ R3, R34, R38, R3 ;  /* 0x0000002622038223 */ /* 0x000fe20000010003 */
[----:B------:R-:W-:Y:S01]  /*68a0*/  @!P0 SHF.L.U32 R34, R55, 0x10, RZ ;  /* 0x0000001037228819 */ /* 0x000fe200000006ff */
[----:B------:R-:W-:Y:S01]  /*68b0*/  @!P0 FMUL.FTZ R5, R24, R29 ;  /* 0x0000001d18058220 */ /* 0x000fe20000410000 */
[----:B------:R-:W-:Y:S01]  /*68c0*/  @!P0 MOV R52, R117 ;  /* 0x0000007500348202 */ /* 0x000fe20000000f00 */
[----:B------:R-:W-:Y:S02]  /*68d0*/  IMAD.IADD R143, R47, 0x1, R143 ;  /* 0x000000012f8f7824 */ /* 0x000fe400078e028f */
[----:B------:R-:W-:Y:S01]  /*68e0*/  @!P0 FFMA.FTZ R4, R39, R40, R4 ;  /* 0x0000002827048223 */ /* 0x000fe20000010004 */
[----:B------:R-:W-:Y:S01]  /*68f0*/  @!P0 FMUL.FTZ R6, R21, R22 ;  /* 0x0000001615068220 */ /* 0x000fe20000410000 */
[----:B------:R-:W-:Y:S01]  /*6900*/  @!P0 FMUL.FTZ R7, R16, R25 ;  /* 0x0000001910078220 */ /* 0x000fe20000410000 */
        /* <DEDUP_REMOVED lines=12> */
.L_x_9290:
[----:B------:R-:W-:Y:S05]  /*69d0*/  BSYNC.RECONVERGENT B0 ;  /* 0x0000000000007941 */ /* 0x000fea0003800200 */
.L_x_9289:
        /* <DEDUP_REMOVED lines=16> */
[C---:B------:R-:W-:Y:S04]  /*6ae0*/  @!P0 IADD3 R140, P2, PT, R117.reuse, R84, RZ ;  /* 0x00000054758c8210 */ /* 0x040fe80007f5e0ff */
[----:B------:R-:W-:Y:S02]  /*6af0*/  @!P0 IADD3.X R141, PT, PT, R138, R85, RZ, P2, !PT ;  /* 0x000000558a8d8210 */ /* 0x000fe400017fe4ff */
[C---:B------:R-:W-:Y:S04]  /*6b00*/  LEA R32, P2, R132.reuse, R18, 0x7 ;  /* 0x0000001284207211 */ /* 0x040fe800078438ff */
[----:B------:R-:W-:Y:S01]  /*6b10*/  LEA.HI.X R33, R132, R19, R133, 0x7, P2 ;  /* 0x0000001384217211 */ /* 0x000fe200010f3c85 */
[----:B-1-34-:R-:W3:Y:S01]  /*6b20*/  @!P0 LD.E.128 R140, desc[UR4][R140.64] ;  /* 0x000000048c8c8980 */ /* 0x01aee2000c101d00 */
[----:B------:R-:W-:Y:S01]  /*6b30*/  @!P0 IADD3 R36, P2, PT, R117, R86, RZ ;  /* 0x0000005675248210 */ /* 0x000fe20007f5e0ff */
[----:B------:R-:W-:Y:S04]  /*6b40*/  @!P0 IMAD.WIDE R20, R17, 0x2, R32 ;  /* 0x0000000211148825 */ /* 0x000fe800078e0220 */
[----:B------:R-:W-:Y:S01]  /*6b50*/  @!P0 IMAD.X R37, R138, 0x1, R87, P2 ;  /* 0x000000018a258824 */ /* 0x000fe200010e0657 */
[----:B------:R-:W-:Y:S01]  /*6b60*/  PLOP3.LUT P2, PT, PT, PT, PT, 0x80, 0x8 ;  /* 0x000000000008781c */ /* 0x000fe20003f4f070 */
[----:B------:R-:W4:Y:S01]  /*6b70*/  @!P0 LD.E.128 R20, desc[UR4][R20.64] ;  /* 0x0000000414148980 */ /* 0x000f22000c101d00 */
[----:B------:R-:W-:Y:S07]  /*6b80*/  @!P0 PLOP3.LUT P2, PT, P1, PT, PT, 0x80, 0x8 ;  /* 0x000000000008881c */ /* 0x000fee0000f4f070 */
[----:B--2---:R1:W2:Y:S08]  /*6b90*/  LD.E.128 R52, desc[UR4][R32.64] ;  /* 0x0000000420347980 */ /* 0x0042b0000c101d00 */
[----:B------:R2:W5:Y:S01]  /*6ba0*/  @!P0 LD.E.128 R44, desc[UR4][R36.64] ;  /* 0x00000004242c8980 */ /* 0x000562000c101d00 */
[C---:B---3--:R-:W-:Y:S01]  /*6bb0*/  @!P0 LOP3.LUT R30, R140.reuse, 0xffff0000, RZ, 0xc0, !PT ;  /* 0xffff00008c1e8812 */ /* 0x048fe200078ec0ff */
        /* <DEDUP_REMOVED lines=8> */
[----:B------:R-:W-:Y:S01]  /*6c40*/  @!P2 FADD.FTZ R28, -R28, -RZ ;  /* 0x800000ff1c1ca221 */ /* 0x000fe20000010100 */
[C---:B----4-:R-:W-:Y:S01]  /*6c50*/  @!P0 SHF.L.U32 R35, R20.reuse, 0x10, RZ ;  /* 0x0000001014238819 */ /* 0x050fe200000006ff */
[----:B------:R-:W-:Y:S01]  /*6c60*/  @!P2 FADD.FTZ R27, -R27, -RZ ;  /* 0x800000ff1b1ba221 */ /* 0x000fe20000010100 */
[----:B-1----:R-:W-:Y:S01]  /*6c70*/  @!P0 LOP3.LUT R33, R20, 0xffff0000, RZ, 0xc0, !PT ;  /* 0xffff000014218812 */ /* 0x002fe200078ec0ff */
[----:B------:R-:W-:Y:S01]  /*6c80*/  @!P0 IMAD.U32 R24, R143, 0x10000, RZ ;  /* 0x000100008f188824 */ /* 0x000fe200078e00ff */
[----:B------:R-:W-:Y:S01]  /*6c90*/  @!P0 LOP3.LUT R32, R21, 0xffff0000, RZ, 0xc0, !PT ;  /* 0xffff000015208812 */ /* 0x000fe200078ec0ff */
[----:B------:R-:W-:Y:S01]  /*6ca0*/  @!P2 FADD.FTZ R26, -R26, -RZ ;  /* 0x800000ff1a1aa221 */ /* 0x000fe20000010100 */
[----:B------:R-:W-:Y:S01]  /*6cb0*/  @!P0 LOP3.LUT R20, R22, 0xffff0000, RZ, 0xc0, !PT ;  /* 0xffff000016148812 */ /* 0x000fe200078ec0ff */
[----:B------:R-:W-:Y:S01]  /*6cc0*/  @!P2 FADD.FTZ R25, -R25, -RZ ;  /* 0x800000ff1919a221 */ /* 0x000fe20000010100 */
[C---:B--2---:R-:W-:Y:S01]  /*6cd0*/  @!P0 SHF.L.U32 R37, R52.reuse, 0x10, RZ ;  /* 0x0000001034258819 */ /* 0x044fe200000006ff */
[----:B------:R-:W-:Y:S01]  /*6ce0*/  @!P0 FMUL.FTZ R0, R35, R34 ;  /* 0x0000002223008220 */ /* 0x000fe20000410000 */
[----:B------:R-:W-:Y:S01]  /*6cf0*/  @!P0 LOP3.LUT R39, R52, 0xffff0000, RZ, 0xc0, !PT ;  /* 0xffff000034278812 */ /* 0x000fe200078ec0ff */
[----:B------:R-:W-:Y:S01]  /*6d00*/  @!P0 IMAD.U32 R31, R21, 0x10000, RZ ;  /* 0x00010000151f8824 */ /* 0x000fe200078e00ff */
[----:B------:R-:W-:Y:S01]  /*6d10*/  @!P0 SHF.L.U32 R21, R23, 0x10, RZ ;  /* 0x0000001017158819 */ /* 0x000fe200000006ff */
[----:B------:R-:W-:Y:S01]  /*6d20*/  @!P0 IMAD.U32 R40, R53, 0x10000, RZ ;  /* 0x0001000035288824 */ /* 0x000fe200078e00ff */
[----:B------:R-:W-:Y:S01]  /*6d30*/  @!P0 LOP3.LUT R23, R23, 0xffff0000, RZ, 0xc0, !PT ;  /* 0xffff000017178812 */ /* 0x000fe200078ec0ff */
[----:B------:R-:W-:Y:S01]  /*6d40*/  @!P2 FADD.FTZ R24, -R24, -RZ ;  /* 0x800000ff1818a221 */ /* 0x000fe20000010100 */
[C---:B-----5:R-:W-:Y:S01]  /*6d50*/  @!P0 LOP3.LUT R38, R44.reuse, 0xffff0000, RZ, 0xc0, !PT ;  /* 0xffff00002c268812 */ /* 0x060fe200078ec0ff */
[----:B------:R-:W-:Y:S01]  /*6d60*/  @!P0 IMAD.U32 R36, R44, 0x10000, RZ ;  /* 0x000100002c248824 */ /* 0x000fe200078e00ff */
[----:B------:R-:W-:Y:S01]  /*6d70*/  @!P0 LOP3.LUT R42, R45, 0xffff0000, RZ, 0xc0, !PT ;  /* 0xffff00002d2a8812 */ /* 0x000fe200078ec0ff */
[----:B------:R-:W-:Y:S01]  /*6d80*/  @!P0 FMUL.FTZ R2, R33, R30 ;  /* 0x0000001e21028220 */ /* 0x000fe20000410000 */
[----:B------:R-:W-:Y:S01]  /*6d90*/  @!P0 LOP3.LUT R44, R46, 0xffff0000, RZ, 0xc0, !PT ;  /* 0xffff00002e2c8812 */ /* 0x000fe200078ec0ff */
[----:B------:R-:W-:Y:S01]  /*6da0*/  @!P0 FFMA.FTZ R0, R37, R36, R0 ;  /* 0x0000002425008223 */ /* 0x000fe20000010000 */
[----:B------:R-:W-:Y:S01]  /*6db0*/  @!P0 LOP3.LUT R37, R53, 0xffff0000, RZ, 0xc0, !PT ;  /* 0xffff000035258812 */ /* 0x000fe200078ec0ff */
[----:B------:R-:W-:Y:S01]  /*6dc0*/  @!P0 FMUL.FTZ R3, R31, R28 ;  /* 0x0000001c1f038220 */ /* 0x000fe20000410000 */
[----:B------:R-:W-:Y:S01]  /*6dd0*/  @!P0 IMAD.U32 R41, R45, 0x10000, RZ ;  /* 0x000100002d298824 */ /* 0x000fe200078e00ff */
[----:B------:R-:W-:Y:S01]  /*6de0*/  @!P0 SHF.L.U32 R45, R47, 0x10, RZ ;  /* 0x000000102f2d8819 */ /* 0x000fe200000006ff */
[----:B------:R-:W-:Y:S02]  /*6df0*/  @!P0 IMAD.U32 R29, R22, 0x10000, RZ ;  /* 0x00010000161d8824 */ /* 0x000fe400078e00ff */
[----:B------:R-:W-:Y:S01]  /*6e00*/  @!P0 FMUL.FTZ R4, R32, R27 ;  /* 0x0000001b20048220 */ /* 0x000fe20000410000 */
        /* <DEDUP_REMOVED lines=29> */
.L_x_9292:
[----:B------:R-:W-:Y:S05]  /*6fe0*/  BSYNC.RECONVERGENT B0 ;  /* 0x0000000000007941 */ /* 0x000fea0003800200 */
.L_x_9291:
        /* <DEDUP_REMOVED lines=91> */
.L_x_9294:
[----:B------:R-:W-:Y:S05]  /*75a0*/  BSYNC.RECONVERGENT B0 ;  /* 0x0000000000007941 */ /* 0x000fea0003800200 */
.L_x_9293:
[----:B------:R-:W-:Y:S04]  /*75b0*/  BSSY.RECONVERGENT B0, `(.L_x_9295) ;  /* 0x000005b000007945 */ /* 0x000fe80003800200 */
[----:B------:R-:W-:Y:S05]  /*75c0*/  @P4 BRA `(.L_x_9296) ;  /* 0x0000000400644947 */ /* 0x000fea0003800000 */
[----:B------:R-:W-:Y:S01]  /*75d0*/  ISETP.GE.AND P0, PT, R100, R15, PT ;  /* 0x0000000f6400720c */ /* 0x000fe20003f06270 */
[----:B------:R-:W-:Y:S04]  /*75e0*/  IMAD.WIDE.U32 R18, R132, 0xc0, R18 ;  /* 0x000000c084127825 */ /* 0x000fe800078e0012 */
[----:B--2---:R-:W-:Y:S04]  /*75f0*/  IMAD.WIDE.U32 R136, R176, 0xc0, R136 ;  /* 0x000000c0b0887825 */ /* 0x004fe800078e0088 */
[----:B-1-34-:R-:W-:Y:S04]  /*7600*/  IMAD R55, R133, 0xc0, RZ ;  /* 0x000000c085377824 */ /* 0x01afe800078e02ff */
[----:B------:R-:W-:Y:S01]  /*7610*/  @!P0 SEL R53, R14, RZ, P1 ;  /* 0x000000ff0e358207 */ /* 0x000fe20000800000 */
[----:B------:R-:W-:Y:S01]  /*7620*/  IMAD.IADD R19, R55, 0x1, R19 ;  /* 0x0000000137137824 */ /* 0x000fe200078e0213 */
[----:B------:R-:W-:Y:S02]  /*7630*/  @!P0 SEL R115, R115, RZ, P1 ;  /* 0x000000ff73738207 */ /* 0x000fe40000800000 */
[----:B------:R-:W-:Y:S01]  /*7640*/  @!P0 IADD3 R53, P2, PT, R106, R53, RZ ;  /* 0x000000356a358210 */ /* 0x000fe20007f5e0ff */
[----:B------:R-:W-:Y:S01]  /*7650*/  @!P0 IMAD.WIDE R28, R17, 0x2, R18 ;  /* 0x00000002111c8825 */ /* 0x000fe200078e0212 */
[----:B------:R-:W2:Y:S03]  /*7660*/  LD.E.128 R44, desc[UR4][R18.64] ;  /* 0x00000004122c7980 */ /* 0x000ea6000c101d00 */
[----:B------:R-:W-:Y:S01]  /*7670*/  @!P0 IMAD.X R138, R74, 0x1, R115, P2 ;  /* 0x000000014a8a8824 */ /* 0x000fe200010e0673 */
[C---:B------:R-:W-:Y:S04]  /*7680*/  @!P0 SHF.L.U32 R115, R53.reuse, 0x1, RZ ;  /* 0x0000000135738819 */ /* 0x040fe800000006ff */
[----:B------:R-:W-:Y:S01]  /*7690*/  @!P0 SHF.L.U64.HI R138, R53, 0x1, R138 ;  /* 0x00000001358a8819 */ /* 0x000fe2000001028a */
[----:B------:R-:W3:Y:S01]  /*76a0*/  @!P0 LD.E.128 R28, desc[UR4][R28.64] ;  /* 0x000000041c1c8980 */ /* 0x000ee2000c101d00 */
        /* <DEDUP_REMOVED lines=34> */
[----:B------:R-:W-:Y:S01]  /*78d0*/  @!P0 FFMA.FTZ R0, R33, R32, R0 ;  /* 0x0000002021008223 */ /* 0x000fe20000010000 */
[----:B------:R-:W-:Y:S01]  /*78e0*/  @!P0 LOP3.LUT R33, R44, 0xffff0000, RZ, 0xc0, !PT ;  /* 0xffff00002c218812 */ /* 0x000fe200078ec0ff */
[----:B------:R-:W-:Y:S01]  /*78f0*/  IMAD R53, R177, 0xc0, RZ ;  /* 0x000000c0b1357824 */ /* 0x000fe200078e02ff */
[----:B------:R-:W-:Y:S01]  /*7900*/  @!P0 SHF.L.U32 R32, R45, 0x10, RZ ;  /* 0x000000102d208819 */ /* 0x000fe200000006ff */
        /* <DEDUP_REMOVED lines=19> */
[C---:B------:R-:W-:Y:S01]  /*7a40*/  @!P0 IMAD.U32 R42, R43.reuse, 0x10000, RZ ;  /* 0x000100002b2a8824 */ /* 0x040fe200078e00ff */
[----:B------:R-:W-:Y:S01]  /*7a50*/  @!P0 LOP3.LUT R43, R43, 0xffff0000, RZ, 0xc0, !PT ;  /* 0xffff00002b2b8812 */ /* 0x000fe200078ec0ff */
[----:B------:R-:W-:Y:S01]  /*7a60*/  @!P0 FMUL.FTZ R7, R17, R16 ;  /* 0x0000001011078220 */ /* 0x000fe20000410000 */
        /* <DEDUP_REMOVED lines=15> */
.L_x_9296:
[----:B------:R-:W-:Y:S05]  /*7b60*/  BSYNC.RECONVERGENT B0 ;  /* 0x0000000000007941 */ /* 0x000fea0003800200 */
.L_x_9295:
[----:B------:R-:W5:Y:S02]  /*7b70*/  LD.E R3, desc[UR4][R102.64+0xd0] ;  /* 0x0000d00466037980 */ /* 0x000f64000c101900 */
[----:B-----5:R-:W-:Y:S05]  /*7b80*/  IMAD.U32 R3, R3, -0x40, RZ ;  /* 0xffffffc003037824 */ /* 0x020fea00078e00ff */
[C---:B------:R-:W-:Y:S02]  /*7b90*/  LEA R86, P1, R3.reuse, R86, 0x1 ;  /* 0x0000005603567211 */ /* 0x040fe400078208ff */
[C---:B------:R-:W-:Y:S02]  /*7ba0*/  LEA R84, P0, R3.reuse, R84, 0x1 ;  /* 0x0000005403547211 */ /* 0x040fe400078008ff */
[C---:B------:R-:W-:Y:S02]  /*7bb0*/  LEA.HI.X.SX32 R87, R3.reuse, R87, 0x1, P1 ;  /* 0x0000005703577211 */ /* 0x040fe400008f0eff */
[----:B------:R-:W-:Y:S09]  /*7bc0*/  LEA.HI.X.SX32 R85, R3, R85, 0x1, P0 ;  /* 0x0000005503557211 */ /* 0x000ff200000f0eff */
.L_x_9263:
[----:B------:R-:W-:Y:S05]  /*7bd0*/  BSYNC.RECONVERGENT B1 ;  /* 0x0000000000017941 */ /* 0x000fea0003800200 */
.L_x_9261:
        /* <DEDUP_REMOVED lines=28> */
[----:B------:R-:W-:Y:S03]  /*7da0*/  IABS R14, R120 ;  /* 0x00000078000e7213 */ /* 0x000fe60000000000 */
[----:B------:R-:W3:Y:S06]  /*7db0*/  LD.E.64 R24, desc[UR4][R102.64+0x40] ;  /* 0x0000400466187980 */ /* 0x000eec000c101b00 */
[----:B----4-:R-:W4:Y:S01]  /*7dc0*/  LD.E.64 R22, desc[UR4][R102.64+0x20] ;  /* 0x0000200466167980 */ /* 0x010f22000c101b00 */
[-C--:B--2---:R-:W-:Y:S02]  /*7dd0*/  IABS R17, R3.reuse ;  /* 0x0000000300117213 */ /* 0x084fe40000000000 */
[----:B------:R-:W-:Y:S02]  /*7de0*/  LOP3.LUT R4, RZ, R3, RZ, 0x33, !PT ;  /* 0x00000003ff047212 */ /* 0x000fe400078e33ff */
[----:B------:R-:W1:Y:S10]  /*7df0*/  I2F.RP R16, R17 ;  /* 0x0000001100107306 */ /* 0x000e740000209400 */
[----:B-1----:R-:W1:Y:S02]  /*7e00*/  MUFU.RCP R6, R16 ;  /* 0x0000001000067308 */ /* 0x002e640000001000 */
[----:B-1----:R-:W-:Y:S01]  /*7e10*/  VIADD R18, R6, 0xffffffe ;  /* 0x0ffffffe06127836 */ /* 0x002fe20000000000 */
[----:B------:R-:W-:Y:S07]  /*7e20*/  IABS R6, R98 ;  /* 0x0000006200067213 */ /* 0x000fee0000000000 */
[----:B------:R-:W1:Y:S02]  /*7e30*/  F2I.FTZ.U32.TRUNC.NTZ R19, R18 ;  /* 0x0000001200137305 */ /* 0x000e64000021f000 */
[--C-:B-1----:R-:W-:Y:S01]  /*7e40*/  IMAD.MOV R8, RZ, RZ, -R19.reuse ;  /* 0x000000ffff087224 */ /* 0x102fe200078e0a13 */
[----:B------:R-:W-:Y:S03]  /*7e50*/  MOV R18, RZ ;  /* 0x000000ff00127202 */ /* 0x000fe60000000f00 */
[----:B------:R-:W-:Y:S01]  /*7e60*/  IMAD R21, R8, R17, RZ ;  /* 0x0000001108157224 */ /* 0x000fe200078e02ff */
[----:B------:R-:W-:Y:S03]  /*7e70*/  IABS R8, R3 ;  /* 0x0000000300087213 */ /* 0x000fe60000000000 */
[----:B------:R-:W-:Y:S02]  /*7e80*/  IMAD.HI.U32 R19, R19, R21, R18 ;  /* 0x0000001513137227 */ /* 0x000fe400078e0012 */
[----:B------:R-:W2:Y:S02]  /*7e90*/  LD.E.64 R20, desc[UR4][R102.64+0x28] ;  /* 0x0000280466147980 */ /* 0x000ea4000c101b00 */
[----:B------:R-:W-:Y:S02]  /*7ea0*/  IMAD.MOV R8, RZ, RZ, -R8 ;  /* 0x000000ffff087224 */ /* 0x000fe400078e0a08 */
[C---:B------:R-:W-:Y:S04]  /*7eb0*/  IMAD.HI.U32 R7, R19.reuse, R6, RZ ;  /* 0x0000000613077227 */ /* 0x040fe800078e00ff */
[----:B------:R-:W-:Y:S02]  /*7ec0*/  IMAD.HI.U32 R5, R19, R14, RZ ;  /* 0x0000000e13057227 */ /* 0x000fe400078e00ff */
[----:B------:R-:W5:Y:S02]  /*7ed0*/  LD.E.64 R18, desc[UR4][R102.64+0x38] ;  /* 0x0000380466127980 */ /* 0x000f64000c101b00 */
[-C--:B------:R-:W-:Y:S02]  /*7ee0*/  IMAD R6, R7, R8.reuse, R6 ;  /* 0x0000000807067224 */ /* 0x080fe400078e0206 */
[----:B------:R-:W-:Y:S01]  /*7ef0*/  IMAD R14, R5, R8, R14 ;  /* 0x00000008050e7224 */ /* 0x000fe200078e020e */
[----:B------:R-:W-:Y:S02]  /*7f00*/  LOP3.LUT R8, R120, R3, RZ, 0x3c, !PT ;  /* 0x0000000378087212 */ /* 0x000fe400078e3cff */
[C---:B------:R-:W-:Y:S02]  /*7f10*/  ISETP.GT.U32.AND P0, PT, R17.reuse, R6, PT ;  /* 0x000000061100720c */ /* 0x040fe40003f04070 */
[----:B------:R-:W-:Y:S02]  /*7f20*/  ISETP.GT.U32.AND P1, PT, R17, R14, PT ;  /* 0x0000000e1100720c */ /* 0x000fe40003f24070 */
[----:B------:R-:W-:Y:S09]  /*7f30*/  ISETP.GE.AND P5, PT, R8, RZ, PT ;  /* 0x000000ff0800720c */ /* 0x000ff20003fa6270 */
[----:B------:R-:W-:Y:S02]  /*7f40*/  @!P0 IMAD.IADD R6, R6, 0x1, -R17 ;  /* 0x0000000106068824 */ /* 0x000fe400078e0a11 */
[----:B------:R-:W-:Y:S01]  /*7f50*/  @!P0 VIADD R7, R7, 0x1 ;  /* 0x0000000107078836 */ /* 0x000fe20000000000 */
[-C--:B------:R-:W-:Y:S01]  /*7f60*/  @!P1 IADD3 R14, PT, PT, R14, -R17.reuse, RZ ;  /* 0x800000110e0e9210 */ /* 0x080fe20007ffe0ff */
[----:B------:R-:W-:Y:S01]  /*7f70*/  @!P1 VIADD R5, R5, 0x1 ;  /* 0x0000000105059836 */ /* 0x000fe20000000000 */
[-C--:B------:R-:W-:Y:S02]  /*7f80*/  ISETP.GE.U32.AND P2, PT, R6, R17.reuse, PT ;  /* 0x000000110600720c */ /* 0x080fe40003f46070 */
[----:B------:R-:W-:Y:S02]  /*7f90*/  ISETP.GE.U32.AND P3, PT, R14, R17, PT ;  /* 0x000000110e00720c */ /* 0x000fe40003f66070 */
[----:B------:R-:W-:Y:S02]  /*7fa0*/  LOP3.LUT R6, R98, R3, RZ, 0x3c, !PT ;  /* 0x0000000362067212 */ /* 0x000fe400078e3cff */
        /* <DEDUP_REMOVED lines=19> */
[-C--:B-1----:R-:W-:Y:S04]  /*80e0*/  IMAD.WIDE.U32 R26, R24, R0.reuse, RZ ;  /* 0x00000000181a7225 */ /* 0x082fe800078e00ff */
[----:B-----5:R-:W-:Y:S04]  /*80f0*/  IMAD R19, R19, R0, RZ ;  /* 0x0000000013137224 */ /* 0x020fe800078e02ff */
[----:B------:R-:W-:Y:S02]  /*8100*/  IMAD R19, R18, R8, R19 ;  /* 0x0000000812137224 */ /* 0x000fe400078e0213 */
[----:B----4-:R-:W-:Y:S04]  /*8110*/  IMAD.IADD R16, R17, 0x1, -R6 ;  /* 0x0000000111107824 */ /* 0x010fe800078e0a06 */
[-C--:B------:R-:W-:Y:S01]  /*8120*/  IMAD R6, R23, R16.reuse, RZ ;  /* 0x0000001017067224 */ /* 0x080fe200078e02ff */
[----:B------:R-:W-:Y:S01]  /*8130*/  SHF.R.S32.HI R17, RZ, 0x1f, R16 ;  /* 0x0000001fff117819 */ /* 0x000fe20000011410 */
[C---:B------:R-:W-:Y:S01]  /*8140*/  IMAD.WIDE.U32 R24, R22.reuse, R16, RZ ;  /* 0x0000001016187225 */ /* 0x040fe200078e00ff */
[----:B------:R-:W-:Y:S03]  /*8150*/  IADD3 R23, PT, PT, R27, R14, RZ ;  /* 0x0000000e1b177210 */ /* 0x000fe60007ffe0ff */
[-C--:B------:R-:W-:Y:S01]  /*8160*/  IMAD R6, R22, R17.reuse, R6 ;  /* 0x0000001116067224 */ /* 0x080fe200078e0206 */
[----:B------:R-:W-:Y:S03]  /*8170*/  MOV R22, R26 ;  /* 0x0000001a00167202 */ /* 0x000fe60000000f00 */
[----:B------:R-:W-:Y:S02]  /*8180*/  IMAD.IADD R25, R25, 0x1, R6 ;  /* 0x0000000119197824 */ /* 0x000fe400078e0206 */
[----:B--2---:R-:W-:Y:S04]  /*8190*/  IMAD.WIDE.U32 R22, R16, R20, R22 ;  /* 0x0000001410167225 */ /* 0x004fe800078e0016 */
[----:B------:R-:W-:Y:S01]  /*81a0*/  IMAD R16, R21, R16, RZ ;  /* 0x0000001015107224 */ /* 0x000fe200078e02ff */
[----:B------:R-:W-:Y:S01]  /*81b0*/  LEA R90, P1, R22, R90, 0x1 ;  /* 0x0000005a165a7211 */ /* 0x000fe200078208ff */
[----:B------:R-:W-:Y:S04]  /*81c0*/  IMAD.WIDE.U32 R24, R18, R0, R24 ;  /* 0x0000000012187225 */ /* 0x000fe800078e0018 */
[----:B------:R-:W-:Y:S01]  /*81d0*/  IMAD R16, R20, R17, R16 ;  /* 0x0000001114107224 */ /* 0x000fe200078e0210 */
[C---:B------:R-:W-:Y:S02]  /*81e0*/  LEA R88, P0, R24.reuse, R88, 0x1 ;  /* 0x0000005818587211 */ /* 0x040fe400078008ff */
[----:B------:R-:W-:Y:S01]  /*81f0*/  IADD3 R6, PT, PT, R25, R19, RZ ;  /* 0x0000001319067210 */ /* 0x000fe20007ffe0ff */
[----:B------:R-:W-:Y:S03]  /*8200*/  IMAD.IADD R16, R23, 0x1, R16 ;  /* 0x0000000117107824 */ /* 0x000fe600078e0210 */
[----:B------:R-:W-:Y:S02]  /*8210*/  LEA.HI.X R89, R24, R89, R6, 0x1, P0 ;  /* 0x0000005918597211 */ /* 0x000fe400000f0c06 */
[----:B------:R-:W-:Y:S02]  /*8220*/  LEA.HI.X R91, R22, R91, R16, 0x1, P1 ;  /* 0x0000005b165b7211 */ /* 0x000fe400008f0c10 */
.L_x_9298:
[----:B------:R-:W-:Y:S05]  /*8230*/  BSYNC.RECONVERGENT B0 ;  /* 0x0000000000007941 */ /* 0x000fea0003800200 */
.L_x_9297:
[----:B------:R-:W-:Y:S11]  /*8240*/  ISETP.NE.AND P0, PT, R111, RZ, PT ;  /* 0x000000ff6f00720c */ /* 0x000ff60003f05270 */
[----:B------:R-:W-:Y:S02]  /*8250*/  @!UPT UIADD3 URZ, UPT, UPT, URZ, URZ, URZ ;  /* 0x000000fffffff290 */ /* 0x000fe4000fffe0ff */
[----:B------:R-:W-:Y:S05]  /*8260*/  @P0 BRA `(.L_x_9299) ;  /* 0xffffffa000cc0947 */ /* 0x000fea000383ffff */
.L_x_9260:
        /* <DEDUP_REMOVED lines=19> */
.L_x_9304:
[----:B------:R2:W-:Y:S02]  /*83a0*/  STS.128 [R191], RZ ;  /* 0x000000ffbf007388 */ /* 0x0005e40000000c00 */
.L_x_9303:
[----:B------:R-:W-:Y:S05]  /*83b0*/  BSYNC.RECONVERGENT B0 ;  /* 0x0000000000007941 */ /* 0x000fea0003800200 */
.L_x_9302:
[C---:B------:R-:W-:Y:S01]  /*83c0*/  VIADD R197, R126.reuse, 0x10 ;  /* 0x000000107ec57836 */ /* 0x040fe20000000000 */
        /* <DEDUP_REMOVED lines=16> */
.L_x_9306:
[----:B------:R-:W-:Y:S05]  /*84d0*/  BSYNC.RECONVERGENT B0 ;  /* 0x0000000000007941 */ /* 0x000fea0003800200 */
.L_x_9305:
        /* <DEDUP_REMOVED lines=11> */
.L_x_9308:
[----:B------:R-:W-:Y:S05]  /*8590*/  BSYNC.RECONVERGENT B0 ;  /* 0x0000000000007941 */ /* 0x000fea0003800200 */
.L_x_9307:
        /* <DEDUP_REMOVED lines=11> */
.L_x_9301:
[----:B------:R-:W2:Y:S04]  /*8650*/  LD.E.64 R4, desc[UR4][R102.64+0xf0] ;  /* 0x0000f00466047980 */ /* 0x000ea8000c101b00 */
[----:B------:R-:W3:Y:S04]  /*8660*/  LD.E.U8 R0, desc[UR4][R102.64+0x1b3] ;  /* 0x0001b30466007980 */ /* 0x000ee8000c101100 */
[----:B------:R1:W5:Y:S04]  /*8670*/  LD.E.64 R24, desc[UR4][R102.64+0x148] ;  /* 0x0001480466187980 */ /* 0x000368000c101b00 */
[----:B------:R1:W5:Y:S01]  /*8680*/  LD.E.64 R26, desc[UR4][R102.64+0x150] ;  /* 0x00015004661a7980 */ /* 0x000362000c101b00 */
[----:B--2---:R-:W-:-:S04]  /*8690*/  ISETP.NE.U32.AND P0, PT, R4, RZ, PT ;  /* 0x000000ff0400720c */ /* 0x004fc80003f05070 */
[----:B------:R-:W-:-:S13]  /*86a0*/  ISETP.NE.AND.EX P0, PT, R5, RZ, PT, P0 ;  /* 0x000000ff0500720c */ /* 0x000fda0003f05300 */
[----:B------:R-:W-:Y:S01]  /*86b0*/  @P0 LEA R6, P1, R186, R4, 0x2 ;  /* 0x00000004ba060211 */ /* 0x000fe200078210ff */
[----:B------:R-:W-:-:S03]  /*86c0*/  IMAD.MOV.U32 R4, RZ, RZ, RZ ;  /* 0x000000ffff047224 */ /* 0x000fc600078e00ff */
[----:B------:R-:W-:-:S05]  /*86d0*/  @P0 LEA.HI.X R7, R186, R5, RZ, 0x2, P1 ;  /* 0x00000005ba070211 */ /* 0x000fca00008f14ff */
        /* <DEDUP_REMOVED lines=15> */
[C---:B------:R-:W-:Y:S01]  /*87d0*/  SHF.L.U64.HI R5, R4.reuse, 0x1, R5 ;  /* 0x0000000104057819 */ /* 0x040fe20000010205 */
[----:B------:R-:W-:Y:S01]  /*87e0*/  IMAD.SHL.U32 R19, R4, 0x2, RZ ;  /* 0x0000000204137824 */ /* 0x000fe200078e00ff */
[----:B------:R-:W-:Y:S02]  /*87f0*/  BSSY.RECONVERGENT B1, `(.L_x_9311) ;  /* 0x0000039000017945 */ /* 0x000fe40003800200 */
        /* <DEDUP_REMOVED lines=18> */
[----:B------:R-:W-:Y:S02]  /*8920*/  SHF.L.U32 R2, R9, 0x10, RZ ;  /* 0x0000001009027819 */ /* 0x000fe400000006ff */
[C---:B------:R-:W-:Y:S02]  /*8930*/  SHF.L.U32 R9, R8.reuse, 0x10, RZ ;  /* 0x0000001008097819 */ /* 0x040fe400000006ff */
[----:B----4-:R-:W-:-:S02]  /*8940*/  LOP3.LUT R20, R8, 0xffff0000, RZ, 0xc0, !PT ;  /* 0xffff000008147812 */ /* 0x010fc400078ec0ff */
        /* <DEDUP_REMOVED lines=31> */
.L_x_9315:
[----:B------:R-:W-:Y:S05]  /*8b40*/  BSYNC.RECONVERGENT B0 ;  /* 0x0000000000007941 */ /* 0x000fea0003800200 */
.L_x_9314:
[----:B-----5:R3:W-:Y:S01]  /*8b50*/  STS.128 [R191], R8 ;  /* 0x00000008bf007388 */ /* 0x0207e20000000c00 */
[----:B------:R-:W-:Y:S05]  /*8b60*/  BRA `(.L_x_9312) ;  /* 0x0000000000047947 */ /* 0x000fea0003800000 */
.L_x_9313:
[----:B------:R2:W-:Y:S02]  /*8b70*/  STS.128 [R191], RZ ;  /* 0x000000ffbf007388 */ /* 0x0005e40000000c00 */
.L_x_9312:
[----:B------:R-:W-:Y:S05]  /*8b80*/  BSYNC.RECONVERGENT B1 ;  /* 0x0000000000017941 */ /* 0x000fea0003800200 */
.L_x_9311:
[----:B------:R-:W-:Y:S01]  /*8b90*/  VIADD R197, R126, 0x10 ;  /* 0x000000107ec57836 */ /* 0x000fe20000000000 */
[----:B----4-:R-:W-:Y:S01]  /*8ba0*/  LEA R20, P0, R31, R124, 0x1 ;  /* 0x0000007c1f147211 */ /* 0x010fe200078008ff */
        /* <DEDUP_REMOVED lines=49> */
.L_x_9319:
[----:B------:R-:W-:Y:S05]  /*8ec0*/  BSYNC.RECONVERGENT B0 ;  /* 0x0000000000007941 */ /* 0x000fea0003800200 */
.L_x_9318:
[----:B-----5:R1:W-:Y:S02]  /*8ed0*/  STS.128 [R191+0x800], R8 ;  /* 0x00080008bf007388 */ /* 0x0203e40000000c00 */
.L_x_9317:
[----:B------:R-:W-:Y:S05]  /*8ee0*/  BSYNC.RECONVERGENT B1 ;  /* 0x0000000000017941 */ /* 0x000fea0003800200 */
.L_x_9316:
        /* <DEDUP_REMOVED lines=51> */
.L_x_9323:
[----:B------:R-:W-:Y:S05]  /*9220*/  BSYNC.RECONVERGENT B0 ;  /* 0x0000000000007941 */ /* 0x000fea0003800200 */
.L_x_9322:
[----:B-----5:R1:W-:Y:S02]  /*9230*/  STS.128 [R191+0x1000], R8 ;  /* 0x00100008bf007388 */ /* 0x0203e40000000c00 */
.L_x_9321:
[----:B------:R-:W-:Y:S05]  /*9240*/  BSYNC.RECONVERGENT B1 ;  /* 0x0000000000017941 */ /* 0x000fea0003800200 */
.L_x_9320:
        /* <DEDUP_REMOVED lines=51> */
.L_x_9325:
[----:B------:R-:W-:Y:S05]  /*9580*/  BSYNC.RECONVERGENT B0 ;  /* 0x0000000000007941 */ /* 0x000fea0003800200 */
.L_x_9324:
[----:B-----5:R1:W-:Y:S01]  /*9590*/  STS.128 [R191+0x1800], R8 ;  /* 0x00180008bf007388 */ /* 0x0203e20000000c00 */
[----:B------:R-:W-:Y:S05]  /*95a0*/  BRA `(.L_x_9309) ;  /* 0x0000001400e07947 */ /* 0x000fea0003800000 */
.L_x_9310:
[----:B----4-:R1:W5:Y:S01]  /*95b0*/  LD.E R23, desc[UR4][R102.64+0xc0] ;  /* 0x0000c00466177980 */ /* 0x010362000c101900 */
        /* <DEDUP_REMOVED lines=93> */
.L_x_9330:
[----:B------:R-:W-:Y:S05]  /*9b90*/  BSYNC.RECONVERGENT B0 ;  /* 0x0000000000007941 */ /* 0x000fea0003800200 */
.L_x_9329:
[----:B-----5:R2:W-:Y:S01]  /*9ba0*/  STS.128 [R191], R16 ;  /* 0x00000010bf007388 */ /* 0x0205e20000000c00 */
[----:B------:R-:W-:Y:S05]  /*9bb0*/  BRA `(.L_x_9327) ;  /* 0x0000000000047947 */ /* 0x000fea0003800000 */
.L_x_9328:
[----:B------:R3:W-:Y:S02]  /*9bc0*/  STS.128 [R191], RZ ;  /* 0x000000ffbf007388 */ /* 0x0007e40000000c00 */
.L_x_9327:
[----:B------:R-:W-:Y:S05]  /*9bd0*/  BSYNC.RECONVERGENT B1 ;  /* 0x0000000000017941 */ /* 0x000fea0003800200 */
.L_x_9326:
        /* <DEDUP_REMOVED lines=23> */
[----:B------:R-:W3:Y:S01]  /*9d50*/  LD.E.128 R4, desc[UR4][R4.64] ;  /* 0x0000000404047980 */ /* 0x000ee2000c101d00 */
[----:B------:R-:W-:-:S04]  /*9d60*/  IADD3 R8, P0, PT, R24, R9, RZ ;  /* 0x0000000918087210 */ /* 0x000fc80007f1e0ff */
[----:B------:R-:W4:Y:S01]  /*9d70*/  LD.E.128 R12, desc[UR4][R12.64] ;  /* 0x000000040c0c7980 */ /* 0x000f22000c101d00 */
[----:B------:R-:W-:-:S06]  /*9d80*/  IMAD.X R9, R25, 0x1, R11, P0 ;  /* 0x0000000119097824 */ /* 0x000fcc00000e060b */
[----:B------:R-:W2:Y:S01]  /*9d90*/  LD.E.128 R8, desc[UR4][R8.64] ;  /* 0x0000000408087980 */ /* 0x000ea2000c101d00 */
        /* <DEDUP_REMOVED lines=8> */
[C---:B---3--:R-:W-:Y:S02]  /*9e20*/  SHF.L.U32 R34, R4.reuse, 0x10, RZ ;  /* 0x0000001004227819 */ /* 0x048fe400000006ff */
[----:B------:R-:W-:Y:S01]  /*9e30*/  LOP3.LUT R19, R4, 0xffff0000, RZ, 0xc0, !PT ;  /* 0xffff000004137812 */ /* 0x000fe200078ec0ff */
[C---:B------:R-:W-:Y:S01]  /*9e40*/  IMAD.U32 R4, R5.reuse, 0x10000, RZ ;  /* 0x0001000005047824 */ /* 0x040fe200078e00ff */
[----:B------:R-:W-:Y:S01]  /*9e50*/  LOP3.LUT R37, R5, 0xffff0000, RZ, 0xc0, !PT ;  /* 0xffff000005257812 */ /* 0x000fe200078ec0ff */
[----:B------:R-:W-:Y:S01]  /*9e60*/  IMAD.U32 R5, R7, 0x10000, RZ ;  /* 0x0001000007057824 */ /* 0x000fe200078e00ff */
[C---:B------:R-:W-:Y:S01]  /*9e70*/  SHF.L.U32 R36, R6.reuse, 0x10, RZ ;  /* 0x0000001006247819 */ /* 0x040fe200000006ff */
[----:B----4-:R-:W-:Y:S01]  /*9e80*/  IMAD.U32 R39, R13, 0x10000, RZ ;  /* 0x000100000d277824 */ /* 0x010fe200078e00ff */
        /* <DEDUP_REMOVED lines=16> */
[----:B--2---:R-:W-:Y:S01]  /*9f90*/  LOP3.LUT R15, R9, 0xffff0000, RZ, 0xc0, !PT ;  /* 0xffff0000090f7812 */ /* 0x004fe200078ec0ff */
        /* <DEDUP_REMOVED lines=29> */
.L_x_9334:
[----:B------:R-:W-:Y:S05]  /*a170*/  BSYNC.RECONVERGENT B0 ;  /* 0x0000000000007941 */ /* 0x000fea0003800200 */
.L_x_9333:
[----:B-----5:R1:W-:Y:S02]  /*a180*/  STS.128 [R191+0x800], R16 ;  /* 0x00080010bf007388 */ /* 0x0203e40000000c00 */
.L_x_9332:
[----:B------:R-:W-:Y:S05]  /*a190*/  BSYNC.RECONVERGENT B1 ;  /* 0x0000000000017941 */ /* 0x000fea0003800200 */
.L_x_9331:
        /* <DEDUP_REMOVED lines=89> */
.L_x_9338:
[----:B------:R-:W-:Y:S05]  /*a730*/  BSYNC.RECONVERGENT B0 ;  /* 0x0000000000007941 */ /* 0x000fea0003800200 */
.L_x_9337:
[----:B-----5:R2:W-:Y:S02]  /*a740*/  STS.128 [R191+0x1000], R16 ;  /* 0x00100010bf007388 */ /* 0x0205e40000000c00 */
.L_x_9336:
[----:B------:R-:W-:Y:S05]  /*a750*/  BSYNC.RECONVERGENT B1 ;  /* 0x0000000000017941 */ /* 0x000fea0003800200 */
.L_x_9335:
        /* <DEDUP_REMOVED lines=18> */
[----:B-12---:R-:W-:-:S03]  /*a880*/  LEA R16, P2, R28, R124, 0x1 ;  /* 0x0000007c1c107211 */ /* 0x006fc600078408ff */
[----:B------:R-:W-:Y:S01]  /*a890*/  IMAD.X R13, R3, 0x1, R0, P0 ;  /* 0x00000001030d7824 */ /* 0x000fe200000e0600 */
[----:B------:R-:W-:Y:S02]  /*a8a0*/  SHF.L.U32 R3, R2, 0x1, RZ ;  /* 0x0000000102037819 */ /* 0x000fe400000006ff */
[----:B------:R-:W-:Y:S02]  /*a8b0*/  LEA.HI.X R17, R28, R125, R9, 0x1, P2 ;  /* 0x0000007d1c117211 */ /* 0x000fe400010f0c09 */
[----:B------:R-:W-:Y:S02]  /*a8c0*/  SHF.L.U64.HI R13, R2, 0x1, R13 ;  /* 0x00000001020d7819 */ /* 0x000fe4000001020d */
[-C--:B------:R-:W-:Y:S02]  /*a8d0*/  IADD3 R8, P0, PT, R26, R3.reuse, RZ ;  /* 0x000000031a087210 */ /* 0x080fe40007f1e0ff */
[----:B------:R-:W2:Y:S03]  /*a8e0*/  LD.E.128 R16, desc[UR4][R16.64] ;  /* 0x0000000410107980 */ /* 0x000ea6000c101d00 */
[----:B------:R-:W-:Y:S01]  /*a8f0*/  IMAD.X R9, R27, 0x1, R13, P0 ;  /* 0x000000011b097824 */ /* 0x000fe200000e060d */
[----:B------:R-:W-:-:S05]  /*a900*/  IADD3 R12, P0, PT, R24, R3, RZ ;  /* 0x00000003180c7210 */ /* 0x000fca0007f1e0ff */
[----:B------:R-:W3:Y:S01]  /*a910*/  LD.E.128 R8, desc[UR4][R8.64] ;  /* 0x0000000408087980 */ /* 0x000ee2000c101d00 */
[----:B------:R-:W-:-:S06]  /*a920*/  IADD3.X R13, PT, PT, R25, R13, RZ, P0, !PT ;  /* 0x0000000d190d7210 */ /* 0x000fcc00007fe4ff */
[----:B------:R-:W4:Y:S01]  /*a930*/  LD.E.128 R12, desc[UR4][R12.64] ;  /* 0x000000040c0c7980 */ /* 0x000f22000c101d00 */
        /* <DEDUP_REMOVED lines=14> */
[C---:B------:R-:W-:Y:S01]  /*aa20*/  SHF.L.U32 R16, R19.reuse, 0x10, RZ ;  /* 0x0000001013107819 */ /* 0x040fe200000006ff */
[----:B---3--:R-:W-:Y:S01]  /*aa30*/  IMAD.U32 R27, R8, 0x10000, RZ ;  /* 0x00010000081b7824 */ /* 0x008fe200078e00ff */
[----:B------:R-:W-:Y:S01]  /*aa40*/  LOP3.LUT R18, R19, 0xffff0000, RZ, 0xc0, !PT ;  /* 0xffff000013127812 */ /* 0x000fe200078ec0ff */
[----:B------:R-:W-:Y:S01]  /*aa50*/  IMAD.U32 R29, R10, 0x10000, RZ ;  /* 0x000100000a1d7824 */ /* 0x000fe200078e00ff */
[----:B------:R-:W-:Y:S01]  /*aa60*/  LOP3.LUT R8, R8, 0xffff0000, RZ, 0xc0, !PT ;  /* 0xffff000008087812 */ /* 0x000fe200078ec0ff */
[----:B------:R-:W-:Y:S01]  /*aa70*/  @!P1 FADD.FTZ R27, -R27, -RZ ;  /* 0x800000ff1b1b9221 */ /* 0x000fe20000010100 */
[----:B------:R-:W-:Y:S01]  /*aa80*/  SHF.L.U32 R19, R9, 0x10, RZ ;  /* 0x0000001009137819 */ /* 0x000fe200000006ff */
        /* <DEDUP_REMOVED lines=9> */
[----:B------:R-:W-:Y:S01]  /*ab20*/  FMUL.FTZ R6, R6, R19 ;  /* 0x0000001306067220 */ /* 0x000fe20000410000 */
[----:B------:R-:W-:Y:S01]  /*ab30*/  @!P1 FADD.FTZ R10, -R10, -RZ ;  /* 0x800000ff0a0a9221 */ /* 0x000fe20000010100 */
[----:B------:R-:W-:Y:S01]  /*ab40*/  @!P1 FADD.FTZ R9, -R9, -RZ ;  /* 0x800000ff09099221 */ /* 0x000fe20000010100 */
[----:B------:R-:W-:Y:S01]  /*ab50*/  @!P1 FADD.FTZ R11, -R11, -RZ ;  /* 0x800000ff0b0b9221 */ /* 0x000fe20000010100 */
[----:B----4-:R-:W-:Y:S01]  /*ab60*/  SHF.L.U32 R8, R13, 0x10, RZ ;  /* 0x000000100d087819 */ /* 0x010fe200000006ff */
[----:B------:R-:W-:Y:S01]  /*ab70*/  FMUL.FTZ R25, R25, R26 ;  /* 0x0000001a19197220 */ /* 0x000fe20000410000 */
[----:B------:R-:W-:Y:S01]  /*ab80*/  LOP3.LUT R19, R13, 0xffff0000, RZ, 0xc0, !PT ;  /* 0xffff00000d137812 */ /* 0x000fe200078ec0ff */
[----:B------:R-:W-:Y:S01]  /*ab90*/  FMUL.FTZ R10, R17, R10 ;  /* 0x0000000a110a7220 */ /* 0x000fe20000410000 */
[----:B------:R-:W-:Y:S01]  /*aba0*/  FMUL.FTZ R16, R16, R9 ;  /* 0x0000000910107220 */ /* 0x000fe20000410000 */
[----:B------:R-:W-:Y:S01]  /*abb0*/  FMUL.FTZ R11, R18, R11 ;  /* 0x0000000b120b7220 */ /* 0x000fe20000410000 */
[C---:B------:R-:W-:Y:S01]  /*abc0*/  IMAD.U32 R17, R12.reuse, 0x10000, RZ ;  /* 0x000100000c117824 */ /* 0x040fe200078e00ff */
[----:B------:R-:W-:Y:S01]  /*abd0*/  LOP3.LUT R9, R12, 0xffff0000, RZ, 0xc0, !PT ;  /* 0xffff00000c097812 */ /* 0x000fe200078ec0ff */
        /* <DEDUP_REMOVED lines=19> */
.L_x_9340:
[----:B------:R-:W-:Y:S05]  /*ad10*/  BSYNC.RECONVERGENT B0 ;  /* 0x0000000000007941 */ /* 0x000fea0003800200 */
.L_x_9339:
[----:B-----5:R1:W-:Y:S02]  /*ad20*/  STS.128 [R191+0x1800], R4 ;  /* 0x00180004bf007388 */ /* 0x0203e40000000c00 */
.L_x_9309:
[----:B------:R-:W-:Y:S05]  /*ad30*/  BSYNC.RECONVERGENT B2 ;  /* 0x0000000000027941 */ /* 0x000fea0003800200 */
.L_x_9300:
        /* <DEDUP_REMOVED lines=11> */
.L_x_9343:
[----:B------:R1:W-:Y:S02]  /*adf0*/  STS.128 [R191+0x2000], RZ ;  /* 0x002000ffbf007388 */ /* 0x0003e40000000c00 */
.L_x_9342:
[----:B------:R-:W-:Y:S05]  /*ae00*/  BSYNC.RECONVERGENT B0 ;  /* 0x0000000000007941 */ /* 0x000fea0003800200 */
.L_x_9341:
[----:B------:R-:W-:Y:S01]  /*ae10*/  ISETP.GE.AND P1, PT, R197, R3, PT ;  /* 0x00000003c500720c */ /* 0x000fe20003f26270 */
[C---:B------:R-:W-:Y:S01]  /*ae20*/  IMAD.SHL.U32 R49, R62.reuse, 0x2, RZ ;  /* 0x000000023e317824 */ /* 0x040fe200078e00ff */
[----:B------:R-:W-:Y:S01]  /*ae30*/  SHF.L.U64.HI R2, R62, 0x1, R63 ;  /* 0x000000013e027819 */ /* 0x000fe2000001023f */
[----:B------:R-:W-:Y:S03]  /*ae40*/  BSSY.RECONVERGENT B0, `(.L_x_9344) ;  /* 0x000000c000007945 */ /* 0x000fe60003800200 */
[----:B---3--:R-:W-:-:S05]  /*ae50*/  IADD3 R10, P0, PT, R49, R180, RZ ;  /* 0x000000b4310a7210 */ /* 0x008fca0007f1e0ff */
        /* <DEDUP_REMOVED lines=9> */
.L_x_9346:
[----:B------:R3:W-:Y:S02]  /*aef0*/  STS.128 [R191+0x2800], RZ ;  /* 0x002800ffbf007388 */ /* 0x0007e40000000c00 */
.L_x_9345:
[----:B------:R-:W-:Y:S05]  /*af00*/  BSYNC.RECONVERGENT B0 ;  /* 0x0000000000007941 */ /* 0x000fea0003800200 */
.L_x_9344:
        /* <DEDUP_REMOVED lines=12> */
.L_x_9349:
[----:B------:R1:W-:Y:S02]  /*afd0*/  STS.128 [R191+0x3000], RZ ;  /* 0x003000ffbf007388 */ /* 0x0003e40000000c00 */
.L_x_9348:
[----:B------:R-:W-:Y:S05]  /*afe0*/  BSYNC.RECONVERGENT B0 ;  /* 0x0000000000007941 */ /* 0x000fea0003800200 */
.L_x_9347:
        /* <DEDUP_REMOVED lines=12> */
.L_x_9352:
[----:B------:R1:W-:Y:S02]  /*b0b0*/  STS.128 [R191+0x3800], RZ ;  /* 0x003800ffbf007388 */ /* 0x0003e40000000c00 */
.L_x_9351:
[----:B------:R-:W-:Y:S05]  /*b0c0*/  BSYNC.RECONVERGENT B0 ;  /* 0x0000000000007941 */ /* 0x000fea0003800200 */
.L_x_9350:
        /* <DEDUP_REMOVED lines=16> */
.L_x_9355:
[----:B------:R1:W-:Y:S02]  /*b1d0*/  STS.128 [R191+0x4000], RZ ;  /* 0x004000ffbf007388 */ /* 0x0003e40000000c00 */
.L_x_9354:
[----:B------:R-:W-:Y:S05]  /*b1e0*/  BSYNC.RECONVERGENT B0 ;  /* 0x0000000000007941 */ /* 0x000fea0003800200 */
.L_x_9353:
        /* <DEDUP_REMOVED lines=13> */
.L_x_9358:
[----:B------:R1:W-:Y:S02]  /*b2c0*/  STS.128 [R191+0x4800], RZ ;  /* 0x004800ffbf007388 */ /* 0x0003e40000000c00 */
.L_x_9357:
[----:B------:R-:W-:Y:S05]  /*b2d0*/  BSYNC.RECONVERGENT B0 ;  /* 0x0000000000007941 */ /* 0x000fea0003800200 */
.L_x_9356:
        /* <DEDUP_REMOVED lines=16> */
.L_x_9361:
[----:B------:R1:W-:Y:S02]  /*b3e0*/  STS.128 [R191+0x5000], RZ ;  /* 0x005000ffbf007388 */ /* 0x0003e40000000c00 */
.L_x_9360:
[----:B------:R-:W-:Y:S05]  /*b3f0*/  BSYNC.RECONVERGENT B0 ;  /* 0x0000000000007941 */ /* 0x000fea0003800200 */
.L_x_9359:
        /* <DEDUP_REMOVED lines=14> */
.L_x_9364:
[----:B------:R1:W-:Y:S02]  /*b4e0*/  STS.128 [R191+0x5800], RZ ;  /* 0x005800ffbf007388 */ /* 0x0003e40000000c00 */
.L_x_9363:
[----:B------:R-:W-:Y:S05]  /*b4f0*/  BSYNC.RECONVERGENT B0 ;  /* 0x0000000000007941 */ /* 0x000fea0003800200 */
.L_x_9362:
[----:B------:R-:W0:Y:S01]  /*b500*/  LDGDEPBAR ;  /* 0x00000000000079af */ /* 0x000e220000000000 */
[----:B------:R-:W-:Y:S01]  /*b510*/  BSSY.RECONVERGENT B0, `(.L_x_9365) ;  /* 0x000000e000007945 */ /* 0x000fe20003800200 */
[----:B------:R-:W-:-:S04]  /*b520*/  DEPBAR.LE SB0, 0x0 ;  /* 0x000080000000791a */ /* 0x000fc80000000000 */
        /* <DEDUP_REMOVED lines=9> */
.L_x_9367:
[----:B------:R1:W-:Y:S01]  /*b5c0*/  STS.128 [R191+0x6000], RZ ;  /* 0x006000ffbf007388 */ /* 0x0003e20000000c00 */
[----:B------:R-:W-:Y:S05]  /*b5d0*/  BRA `(.L_x_9368) ;  /* 0x0000000000047947 */ /* 0x000fea0003800000 */
.L_x_9366:
[----:B------:R1:W-:Y:S02]  /*b5e0*/  STS.128 [R191+0x6000], RZ ;  /* 0x006000ffbf007388 */ /* 0x0003e40000000c00 */
.L_x_9368:
[----:B------:R-:W-:Y:S05]  /*b5f0*/  BSYNC.RECONVERGENT B0 ;  /* 0x0000000000007941 */ /* 0x000fea0003800200 */
.L_x_9365:
        /* <DEDUP_REMOVED lines=13> */
.L_x_9371:
[----:B------:R1:W-:Y:S02]  /*b6d0*/  STS.128 [R191+0x6800], RZ ;  /* 0x006800ffbf007388 */ /* 0x0003e40000000c00 */
.L_x_9370:
[----:B------:R-:W-:Y:S05]  /*b6e0*/  BSYNC.RECONVERGENT B0 ;  /* 0x0000000000007941 */ /* 0x000fea0003800200 */
.L_x_9369:
        /* <DEDUP_REMOVED lines=13> */
.L_x_9374:
[----:B------:R1:W-:Y:S02]  /*b7c0*/  STS.128 [R191+0x7000], RZ ;  /* 0x007000ffbf007388 */ /* 0x0003e40000000c00 */
.L_x_9373:
[----:B------:R-:W-:Y:S05]  /*b7d0*/  BSYNC.RECONVERGENT B0 ;  /* 0x0000000000007941 */ /* 0x000fea0003800200 */
.L_x_9372:
        /* <DEDUP_REMOVED lines=13> */
.L_x_9377:
[----:B------:R1:W-:Y:S02]  /*b8b0*/  STS.128 [R191+0x7800], RZ ;  /* 0x007800ffbf007388 */ /* 0x0003e40000000c00 */
.L_x_9376:
[----:B------:R-:W-:Y:S05]  /*b8c0*/  BSYNC.RECONVERGENT B0 ;  /* 0x0000000000007941 */ /* 0x000fea0003800200 */
.L_x_9375:
        /* <DEDUP_REMOVED lines=16> */
.L_x_9380:
[----:B------:R1:W-:Y:S02]  /*b9d0*/  STS.128 [R191+0x8000], RZ ;  /* 0x008000ffbf007388 */ /* 0x0003e40000000c00 */
.L_x_9379:
[----:B------:R-:W-:Y:S05]  /*b9e0*/  BSYNC.RECONVERGENT B0 ;  /* 0x0000000000007941 */ /* 0x000fea0003800200 */
.L_x_9378:
        /* <DEDUP_REMOVED lines=13> */
.L_x_9383:
[----:B------:R1:W-:Y:S02]  /*bac0*/  STS.128 [R191+0x8800], RZ ;  /* 0x008800ffbf007388 */ /* 0x0003e40000000c00 */
.L_x_9382:
[----:B------:R-:W-:Y:S05]  /*bad0*/  BSYNC.RECONVERGENT B0 ;  /* 0x0000000000007941 */ /* 0x000fea0003800200 */
.L_x_9381:
        /* <DEDUP_REMOVED lines=16> */
.L_x_9386:
[----:B------:R1:W-:Y:S02]  /*bbe0*/  STS.128 [R191+0x9000], RZ ;  /* 0x009000ffbf007388 */ /* 0x0003e40000000c00 */
.L_x_9385:
[----:B------:R-:W-:Y:S05]  /*bbf0*/  BSYNC.RECONVERGENT B0 ;  /* 0x0000000000007941 */ /* 0x000fea0003800200 */
.L_x_9384:
[----:B------:R-:W-:Y:S01]  /*bc00*/  ISETP.GE.AND P0, PT, R126, R3, PT ;  /* 0x000000037e00720c */ /* 0x000fe20003f06270 */
[----:B------:R-:W-:Y:S01]  /*bc10*/  IMAD.SHL.U32 R3, R57, 0x20, RZ ;  /* 0x0000002039037824 */ /* 0x000fe200078e00ff */
[----:B------:R-:W-:Y:S04]  /*bc20*/  BSSY.RECONVERGENT B0, `(.L_x_9387) ;  /* 0x000000f000007945 */ /* 0x000fe80003800200 */
[----:B------:R-:W-:-:S07]  /*bc30*/  LOP3.LUT R0, R56, 0x7c00, R3, 0xf8, !PT ;  /* 0x00007c0038007812 */ /* 0x000fce00078ef803 */
        /* <DEDUP_REMOVED lines=12> */
.L_x_9389:
[----:B------:R1:W-:Y:S02]  /*bd00*/  STS.128 [R191+0x9800], RZ ;  /* 0x009800ffbf007388 */ /* 0x0003e40000000c00 */
.L_x_9388:
[----:B------:R-:W-:Y:S05]  /*bd10*/  BSYNC.RECONVERGENT B0 ;  /* 0x0000000000007941 */ /* 0x000fea0003800200 */
.L_x_9387:
[----:B------:R-:W2:Y:S01]  /*bd20*/  S2UR UR6, SR_CgaCtaId ;  /* 0x00000000000679c3 */ /* 0x000ea20000008800 */
[----:B------:R-:W-:Y:S01]  /*bd30*/  IMAD.SHL.U32 R174, R57, 0x40, RZ ;  /* 0x0000004039ae7824 */ /* 0x000fe200078e00ff */
[----:B------:R-:W-:Y:S01]  /*bd40*/  LOP3.LUT R64, R64, 0x8, R57, 0x78, !PT ;  /* 0x0000000840407812 */ /* 0x000fe200078e7839 */
[----:B------:R-:W-:Y:S01]  /*bd50*/  UMOV UR7, 0x400 ;  /* 0x0000040000077882 */ /* 0x000fe20000000000 */
[----:B------:R-:W-:Y:S01]  /*bd60*/  IMAD.IADD R175, R51, 0x1, R0 ;  /* 0x0000000133af7824 */ /* 0x000fe200078e0200 */
[C---:B------:R-:W-:Y:S01]  /*bd70*/  R2P PR, R57.reuse, 0x6 ;  /* 0x0000000639007804 */ /* 0x040fe20000000000 */
[----:B------:R-:W-:Y:S01]  /*bd80*/  IMAD.SHL.U32 R57, R57, 0x2, RZ ;  /* 0x0000000239397824 */ /* 0x000fe200078e00ff */
[----:B------:R-:W-:Y:S01]  /*bd90*/  LOP3.LUT R3, R64, 0x38, R59, 0x78, !PT ;  /* 0x0000003840037812 */ /* 0x000fe200078e783b */
[----:B------:R-:W0:Y:S01]  /*bda0*/  LDGDEPBAR ;  /* 0x00000000000079af */ /* 0x000e220000000000 */
[----:B------:R-:W-:Y:S01]  /*bdb0*/  LOP3.LUT R174, R174, 0x400, RZ, 0xc0, !PT ;  /* 0x00000400aeae7812 */ /* 0x000fe200078ec0ff */
[----:B------:R-:W-:Y:S04]  /*bdc0*/  BSSY.RECONVERGENT B1, `(.L_x_9390) ;  /* 0x0000180000017945 */ /* 0x000fe80003800200 */
[----:B------:R-:W-:-:S02]  /*bdd0*/  IMAD R174, R3, 0x2, R174 ;  /* 0x0000000203ae7824 */ /* 0x000fc400078e02ae */
[----:B------:R-:W-:-:S05]  /*bde0*/  IMAD.MOV.U32 R3, RZ, RZ, 0x20 ;  /* 0x00000020ff037424 */ /* 0x000fca00078e00ff */
[----:B------:R-:W-:Y:S01]  /*bdf0*/  SEL R3, R3, 0xffffffe0, !P1 ;  /* 0xffffffe003037807 */ /* 0x000fe20004800000 */
[----:B--2---:R-:W-:-:S06]  /*be00*/  ULEA UR6, UR6, UR7, 0x18 ;  /* 0x0000000706067291 */ /* 0x004fcc000f8ec0ff */
[----:B------:R-:W-:Y:S01]  /*be10*/  LEA R175, R175, UR6, 0x1 ;  /* 0x00000006afaf7c11 */ /* 0x000fe2000f8e08ff */
[----:B------:R-:W-:Y:S02]  /*be20*/  VIADD R0, R174, UR6 ;  /* 0x00000006ae007c36 */ /* 0x000fe40008000000 */
[----:B------:R-:W-:Y:S02]  /*be30*/  LDSM.16.M88.4 R28, [R174+UR6+0x3000] ;  /* 0x00300006ae1c783b */ /* 0x000fe40008000200 */
[--C-:B------:R-:W-:Y:S02]  /*be40*/  IMAD.IADD R173, R175, 0x1, R3.reuse ;  /* 0x00000001afad7824 */ /* 0x100fe400078e0203 */
[----:B------:R-:W2:Y:S01]  /*be50*/  LDSM.16.M88.4 R68, [R175] ;  /* 0x00000000af44783b */ /* 0x000ea20000000200 */
[----:B------:R-:W-:-:S03]  /*be60*/  IMAD.IADD R169, R0, 0x1, R3 ;  /* 0x0000000100a97824 */ /* 0x000fc600078e0203 */
[----:B----45:R-:W4:Y:S04]  /*be70*/  LDSM.16.M88.4 R20, [R174+UR6+0x3800] ;  /* 0x00380006ae14783b */ /* 0x030f280008000200 */
[----:B-1----:R-:W1:Y:S04]  /*be80*/  LDSM.16.M88.4 R12, [R174+UR6+0x4000] ;  /* 0x00400006ae0c783b */ /* 0x002e680008000200 */
[----:B------:R-:W-:Y:S04]  /*be90*/  LDSM.16.M88.4 R60, [R173] ;  /* 0x00000000ad3c783b */ /* 0x000fe80000000200 */
[----:B------:R-:W3:Y:S04]  /*bea0*/  LDSM.16.M88.4 R88, [R169+0x3000] ;  /* 0x00300000a958783b */ /* 0x000ee80000000200 */
[----:B------:R-:W3:Y:S04]  /*beb0*/  LDSM.16.M88.4 R64, [R169+0x3800] ;  /* 0x00380000a940783b */ /* 0x000ee80000000200 */
[----:B------:R-:W3:Y:S04]  /*bec0*/  LDSM.16.M88.4 R4, [R169+0x4000] ;  /* 0x00400000a904783b */ /* 0x000ee80000000200 */
[----:B------:R-:W3:Y:S04]  /*bed0*/  LDSM.16.M88.4 R76, [R174+UR6+0x5000] ;  /* 0x00500006ae4c783b */ /* 0x000ee80008000200 */
[----:B------:R-:W3:Y:S04]  /*bee0*/  LDSM.16.M88.4 R44, [R174+UR6+0x2000] ;  /* 0x00200006ae2c783b */ /* 0x000ee80008000200 */
[----:B------:R-:W3:Y:S01]  /*bef0*/  LDSM.16.M88.4 R36, [R174+UR6+0x2800] ;  /* 0x00280006ae24783b */ /* 0x000ee20008000200 */
[C---:B--2---:R-:W-:Y:S03]  /*bf00*/  HMMA.16816.F32.BF16 R32, R68.reuse, R28, RZ ;  /* 0x0000001c4420723c */ /* 0x044fe600000418ff */
[----:B------:R-:W2:Y:S04]  /*bf10*/  LDSM.16.M88.4 R84, [R174+UR6+0x4800] ;  /* 0x00480006ae54783b */ /* 0x000ea80008000200 */
[----:B------:R-:W2:Y:S01]  /*bf20*/  LDSM.16.M88.4 R108, [R174+UR6+0x5800] ;  /* 0x00580006ae6c783b */ /* 0x000ea20008000200 */
[C---:B------:R-:W-:Y:S03]  /*bf30*/  HMMA.16816.F32.BF16 R28, R68.reuse, R30, RZ ;  /* 0x0000001e441c723c */ /* 0x040fe600000418ff */
[----:B------:R-:W-:Y:S04]  /*bf40*/  LDSM.16.M88.4 R104, [R169+0x2000] ;  /* 0x00200000a968783b */ /* 0x000fe80000000200 */
[----:B------:R-:W-:Y:S01]  /*bf50*/  LDSM.16.M88.4 R96, [R169+0x2800] ;  /* 0x00280000a960783b */ /* 0x000fe20000000200 */
[C---:B----4-:R-:W-:Y:S03]  /*bf60*/  HMMA.16816.F32.BF16 R24, R68.reuse, R20, RZ ;  /* 0x000000144418723c */ /* 0x050fe600000418ff */
[----:B------:R-:W-:Y:S05]  /*bf70*/  LDSM.16.M88.4 R92, [R169+0x4800] ;  /* 0x00480000a95c783b */ /* 0x000fea0000000200 */
[C---:B------:R-:W-:Y:S08]  /*bf80*/  HMMA.16816.F32.BF16 R20, R68.reuse, R22, RZ ;  /* 0x000000164414723c */ /* 0x040ff000000418ff */
[----:B-1----:R-:W-:Y:S08]  /*bf90*/  HMMA.16816.F32.BF16 R16, R68, R12, RZ ;  /* 0x0000000c4410723c */ /* 0x002ff000000418ff */
[C---:B---3--:R-:W-:Y:S08]  /*bfa0*/  HMMA.16816.F32.BF16 R32, R60.reuse, R88, R32 ;  /* 0x000000583c20723c */ /* 0x048ff00000041820 */
[C---:B------:R-:W-:Y:S01]  /*bfb0*/  HMMA.16816.F32.BF16 R28, R60.reuse, R90, R28 ;  /* 0x0000005a3c1c723c */ /* 0x040fe2000004181c */
[----:B------:R-:W1:Y:S07]  /*bfc0*/  LDSM.16.M88.4 R88, [R169+0x5000] ;  /* 0x00500000a958783b */ /* 0x000e6e0000000200 */
[C---:B------:R-:W-:Y:S08]  /*bfd0*/  HMMA.16816.F32.BF16 R24, R60.reuse, R64, R24 ;  /* 0x000000403c18723c */ /* 0x040ff00000041818 */
[C---:B------:R-:W-:Y:S01]  /*bfe0*/  HMMA.16816.F32.BF16 R20, R60.reuse, R66, R20 ;  /* 0x000000423c14723c */ /* 0x040fe20000041814 */
[----:B------:R-:W3:Y:S07]  /*bff0*/  LDSM.16.M88.4 R64, [R169+0x5800] ;  /* 0x00580000a940783b */ /* 0x000eee0000000200 */
[----:B------:R-:W-:Y:S01]  /*c000*/  HMMA.16816.F32.BF16 R16, R60, R4, R16 ;  /* 0x000000043c10723c */ /* 0x000fe20000041810 */
[----:B------:R-:W-:-:S05]  /*c010*/  IMAD.MOV.U32 R4, RZ, RZ, 0x40 ;  /* 0x00000040ff047424 */ /* 0x000fca00078e00ff */
[----:B------:R-:W-:Y:S02]  /*c020*/  SEL R4, R4, 0xffffffc0, !P2 ;  /* 0xffffffc004047807 */ /* 0x000fe40005000000 */
[C---:B------:R-:W-:Y:S03]  /*c030*/  HMMA.16816.F32.BF16 R80, R68.reuse, R76, RZ ;  /* 0x0000004c4450723c */ /* 0x040fe600000418ff */
[--C-:B------:R-:W-:Y:S02]  /*c040*/  IMAD.IADD R172, R175, 0x1, R4.reuse ;  /* 0x00000001afac7824 */ /* 0x100fe400078e0204 */
[----:B------:R-:W-:Y:S01]  /*c050*/  IMAD.IADD R168, R0, 0x1, R4 ;  /* 0x0000000100a87824 */ /* 0x000fe200078e0204 */
[----:B------:R-:W-:Y:S01]  /*c060*/  LOP3.LUT R0, R57, 0x6, RZ, 0xc0, !PT ;  /* 0x0000000639007812 */ /* 0x000fe200078ec0ff */
[C---:B------:R-:W-:Y:S01]  /*c070*/  IMAD.IADD R171, R3.reuse, 0x1, R172 ;  /* 0x0000000103ab7824 */ /* 0x040fe200078e02ac */
[----:B------:R-:W-:Y:S01]  /*c080*/  HMMA.16816.F32.BF16 R76, R68, R78, RZ ;  /* 0x0000004e444c723c */ /* 0x000fe200000418ff */
[----:B------:R-:W-:Y:S01]  /*c090*/  LDSM.16.M88.4 R128, [R172] ;  /* 0x00000000ac80783b */ /* 0x000fe20000000200 */
[----:B------:R-:W-:-:S03]  /*c0a0*/  IMAD.IADD R167, R3, 0x1, R168 ;  /* 0x0000000103a77824 */ /* 0x000fc600078e02a8 */
[----:B------:R-:W4:Y:S03]  /*c0b0*/  LDSM.16.M88.4 R116, [R168+0x2800] ;  /* 0x00280000a874783b */ /* 0x000f260000000200 */
[C---:B------:R-:W-:Y:S01]  /*c0c0*/  HMMA.16816.F32.BF16 R52, R68.reuse, R44, RZ ;  /* 0x0000002c4434723c */ /* 0x040fe200000418ff */
[----:B------:R-:W4:Y:S04]  /*c0d0*/  LDSM.16.M88.4 R124, [R168+0x2000] ;  /* 0x00200000a87c783b */ /* 0x000f280000000200 */
[----:B------:R-:W-:Y:S03]  /*c0e0*/  LDSM.16.M88.4 R112, [R168+0x3000] ;  /* 0x00300000a870783b */ /* 0x000fe60000000200 */
[C---:B------:R-:W-:Y:S08]  /*c0f0*/  HMMA.16816.F32.BF16 R40, R68.reuse, R36, RZ ;  /* 0x000000244428723c */ /* 0x040ff000000418ff */
[C---:B--2---:R-:W-:Y:S08]  /*c100*/  HMMA.16816.F32.BF16 R8, R68.reuse, R84, RZ ;  /* 0x000000544408723c */ /* 0x044ff000000418ff */
[C---:B------:R-:W-:Y:S08]  /*c110*/  HMMA.16816.F32.BF16 R44, R68.reuse, R46, RZ ;  /* 0x0000002e442c723c */ /* 0x040ff000000418ff */
[C---:B------:R-:W-:Y:S08]  /*c120*/  HMMA.16816.F32.BF16 R36, R68.reuse, R38, RZ ;  /* 0x000000264424723c */ /* 0x040ff000000418ff */
[C---:B------:R-:W-:Y:S08]  /*c130*/  HMMA.16816.F32.BF16 R12, R68.reuse, R14, RZ ;  /* 0x0000000e440c723c */ /* 0x040ff000000418ff */
[C---:B------:R-:W-:Y:S08]  /*c140*/  HMMA.16816.F32.BF16 R84, R68.reuse, R86, RZ ;  /* 0x000000564454723c */ /* 0x040ff000000418ff */
[C---:B------:R-:W-:Y:S08]  /*c150*/  HMMA.16816.F32.BF16 R72, R68.reuse, R108, RZ ;  /* 0x0000006c4448723c */ /* 0x040ff000000418ff */
[----:B------:R-:W-:Y:S01]  /*c160*/  HMMA.16816.F32.BF16 R68, R68, R110, RZ ;  /* 0x0000006e4444723c */ /* 0x000fe200000418ff */
        /* <DEDUP_REMOVED lines=10> */
[----:B------:R-:W-:Y:S01]  /*c210*/  HMMA.16816.F32.BF16 R12, R60, R6, R12 ;  /* 0x000000063c0c723c */ /* 0x000fe2000004180c */
[----:B------:R-:W-:-:S04]  /*c220*/  IMAD.IADD R7, R187, 0x1, R0 ;  /* 0x00000001bb077824 */ /* 0x000fc800078e0200 */
[C---:B------:R-:W-:Y:S01]  /*c230*/  VIADD R5, R7.reuse, 0x8 ;  /* 0x0000000807057836 */ /* 0x040fe20000000000 */
[CC--:B------:R-:W-:Y:S01]  /*c240*/  ISETP.GE.AND P1, PT, R7.reuse, R58.reuse, PT ;  /* 0x0000003a0700720c */ /* 0x0c0fe20003f26270 */
[C---:B------:R-:W-:Y:S01]  /*c250*/  VIADD R57, R7.reuse, 0x1 ;  /* 0x0000000107397836 */ /* 0x040fe20000000000 */
[----:B------:R-:W-:Y:S01]  /*c260*/  HMMA.16816.F32.BF16 R8, R60, R92, R8 ;  /* 0x0000005c3c08723c */ /* 0x000fe20000041808 */
[----:B------:R-:W-:Y:S01]  /*c270*/  VIADD R59, R7, 0x11 ;  /* 0x00000011073b7836 */ /* 0x000fe20000000000 */
[-C--:B------:R-:W-:Y:S01]  /*c280*/  ISETP.GE.AND P3, PT, R5, R58.reuse, PT ;  /* 0x0000003a0500720c */ /* 0x080fe20003f66270 */
[----:B------:R-:W-:Y:S01]  /*c290*/  VIADD R5, R7, 0x9 ;  /* 0x0000000907057836 */ /* 0x000fe20000000000 */
[----:B------:R-:W-:Y:S01]  /*c2a0*/  ISETP.GE.AND P0, PT, R57, R58, PT ;  /* 0x0000003a3900720c */ /* 0x000fe20003f06270 */
[----:B------:R-:W-:-:S03]  /*c2b0*/  VIADD R57, R7, 0x10 ;  /* 0x0000001007397836 */ /* 0x000fc60000000000 */
[----:B------:R-:W-:Y:S01]  /*c2c0*/  HMMA.16816.F32.BF16 R84, R60, R94, R84 ;  /* 0x0000005e3c54723c */ /* 0x000fe20000041854 */
[----:B------:R-:W-:Y:S01]  /*c2d0*/  LDSM.16.M88.4 R92, [R168+0x5000] ;  /* 0x00500000a85c783b */ /* 0x000fe20000000200 */
[-C--:B------:R-:W-:Y:S01]  /*c2e0*/  ISETP.GE.AND P4, PT, R5, R58.reuse, PT ;  /* 0x0000003a0500720c */ /* 0x080fe20003f86270 */
[----:B------:R-:W-:Y:S01]  /*c2f0*/  VIADD R5, R7, 0x18 ;  /* 0x0000001807057836 */ /* 0x000fe20000000000 */
[----:B------:R-:W-:-:S04]  /*c300*/  ISETP.GE.AND P6, PT, R57, R58, PT ;  /* 0x0000003a3900720c */ /* 0x000fc80003fc6270 */
[----:B---3--:R-:W-:Y:S01]  /*c310*/  HMMA.16816.F32.BF16 R72, R60, R64, R72 ;  /* 0x000000403c48723c */ /* 0x008fe20000041848 */
[----:B------:R-:W-:Y:S01]  /*c320*/  ISETP.GE.AND P2, PT, R5, R58, PT ;  /* 0x0000003a0500720c */ /* 0x000fe20003f46270 */
[----:B------:R-:W-:-:S03]  /*c330*/  VIADD R5, R7, 0x19 ;  /* 0x0000001907057836 */ /* 0x000fc60000000000 */
[----:B------:R-:W-:Y:S02]  /*c340*/  P2R R0, PR, RZ, 0x4 ;  /* 0x00000004ff007803 */ /* 0x000fe40000000000 */
[----:B------:R-:W-:Y:S01]  /*c350*/  ISETP.GE.AND P5, PT, R5, R58, PT ;  /* 0x0000003a0500720c */ /* 0x000fe20003fa6270 */
[----:B------:R-:W-:Y:S01]  /*c360*/  HMMA.16816.F32.BF16 R68, R60, R66, R68 ;  /* 0x000000423c44723c */ /* 0x000fe20000041844 */
[----:B------:R-:W-:Y:S01]  /*c370*/  LDSM.16.M88.4 R64, [R171] ;  /* 0x00000000ab40783b */ /* 0x000fe20000000200 */
[----:B------:R-:W-:-:S03]  /*c380*/  VIADD R5, R7, 0x20 ;  /* 0x0000002007057836 */ /* 0x000fc60000000000 */
[----:B------:R-:W2:Y:S02]  /*c390*/  LDSM.16.M88.4 R60, [R167+0x2000] ;  /* 0x00200000a73c783b */ /* 0x000ea40000000200 */
[----:B------:R-:W-:Y:S01]  /*c3a0*/  ISETP.GE.AND P2, PT, R5, R58, PT ;  /* 0x0000003a0500720c */ /* 0x000fe20003f46270 */
[C---:B----4-:R-:W-:Y:S08]  /*c3b0*/  HMMA.16816.F32.BF16 R40, R128.reuse, R116, R40 ;  /* 0x000000748028723c */ /* 0x050ff00000041828 */
[C---:B------:R-:W-:Y:S01]  /*c3c0*/  HMMA.16816.F32.BF16 R36, R128.reuse, R118, R36 ;  /* 0x000000768024723c */ /* 0x040fe20000041824 */
[----:B------:R-:W3:Y:S07]  /*c3d0*/  LDSM.16.M88.4 R116, [R167+0x2800] ;  /* 0x00280000a774783b */ /* 0x000eee0000000200 */
[C---:B------:R-:W-:Y:S08]  /*c3e0*/  HMMA.16816.F32.BF16 R52, R128.reuse, R124, R52 ;  /* 0x0000007c8034723c */ /* 0x040ff00000041834 */
[C---:B------:R-:W-:Y:S08]  /*c3f0*/  HMMA.16816.F32.BF16 R44, R128.reuse, R126, R44 ;  /* 0x0000007e802c723c */ /* 0x040ff0000004182c */
[C---:B-1----:R-:W-:Y:S08]  /*c400*/  HMMA.16816.F32.BF16 R72, R128.reuse, R88, R72 ;  /* 0x000000588048723c */ /* 0x042ff00000041848 */
[----:B------:R-:W-:Y:S01]  /*c410*/  HMMA.16816.F32.BF16 R68, R128, R90, R68 ;  /* 0x0000005a8044723c */ /* 0x000fe20000041844 */
[----:B------:R-:W1:Y:S07]  /*c420*/  LDSM.16.M88.4 R88, [R167+0x3000] ;  /* 0x00300000a758783b */ /* 0x000e6e0000000200 */
[C---:B--2---:R-:W-:Y:S08]  /*c430*/  HMMA.16816.F32.BF16 R52, R64.reuse, R60, R52 ;  /* 0x0000003c4034723c */ /* 0x044ff00000041834 */
[----:B------:R-:W-:Y:S01]  /*c440*/  HMMA.16816.F32.BF16 R44, R64, R62, R44 ;  /* 0x0000003e402c723c */ /* 0x000fe2000004182c */
[----:B------:R-:W2:Y:S07]  /*c450*/  LDSM.16.M88.4 R60, [R167+0x3800] ;  /* 0x00380000a73c783b */ /* 0x000eae0000000200 */
[----:B------:R-:W-:Y:S03]  /*c460*/  HMMA.16816.F32.BF16 R28, R128, R114, R28 ;  /* 0x00000072801c723c */ /* 0x000fe6000004181c */
[----:B------:R-:W-:-:S05]  /*c470*/  FSEL R48, R53, -INF , !P0 ;  /* 0xff80000035307808 */ /* 0x000fca0004000000 */
[----:B---3--:R-:W-:Y:S03]  /*c480*/  HMMA.16816.F32.BF16 R36, R64, R118, R36 ;  /* 0x000000764024723c */ /* 0x008fe60000041824 */
[----:B------:R-:W-:Y:S02]  /*c490*/  FSEL R57, R46, -INF , !P3 ;  /* 0xff8000002e397808 */ /* 0x000fe40005800000 */
[----:B------:R-:W-:Y:S02]  /*c4a0*/  FSEL R5, R44, -INF , !P3 ;  /* 0xff8000002c057808 */ /* 0x000fe40005800000 */
[----:B------:R-:W-:Y:S01]  /*c4b0*/  ISETP.NE.AND P3, PT, R0, RZ, PT ;  /* 0x000000ff0000720c */ /* 0x000fe20003f65270 */
[----:B------:R-:W-:Y:S01]  /*c4c0*/  HMMA.16816.F32.BF16 R24, R128, R108, R24 ;  /* 0x0000006c8018723c */ /* 0x000fe20000041818 */
[----:B------:R-:W-:Y:S01]  /*c4d0*/  FSEL R164, R47, -INF , !P4 ;  /* 0xff8000002fa47808 */ /* 0x000fe20006000000 */
[----:B------:R-:W-:-:S06]  /*c4e0*/  VIADD R47, R7, 0x31 ;  /* 0x00000031072f7836 */ /* 0x000fcc0000000000 */
[----:B------:R-:W-:Y:S03]  /*c4f0*/  HMMA.16816.F32.BF16 R32, R128, R112, R32 ;  /* 0x000000708020723c */ /* 0x000fe60000041820 */
[----:B------:R-:W-:Y:S01]  /*c500*/  FSEL R214, R37, -INF , !P5 ;  /* 0xff80000025d67808 */ /* 0x000fe20006800000 */
[----:B------:R-:W-:Y:S01]  /*c510*/  VIADD R37, R7, 0x39 ;  /* 0x0000003907257836 */ /* 0x000fe20000000000 */
[----:B------:R-:W-:Y:S02]  /*c520*/  FSEL R212, R39, -INF , !P5 ;  /* 0xff80000027d47808 */ /* 0x000fe40006800000 */
[----:B------:R-:W-:Y:S01]  /*c530*/  FSEL R222, R38, -INF , !P3 ;  /* 0xff80000026de7808 */ /* 0x000fe20005800000 */
[----:B------:R-:W-:Y:S01]  /*c540*/  HMMA.16816.F32.BF16 R40, R64, R116, R40 ;  /* 0x000000744028723c */ /* 0x000fe20000041828 */
[----:B------:R-:W-:Y:S02]  /*c550*/  FSEL R216, R36, -INF , !P3 ;  /* 0xff80000024d87808 */ /* 0x000fe40005800000 */
[----:B------:R-:W-:-:S02]  /*c560*/  ISETP.GE.AND P5, PT, R37, R58, PT ;  /* 0x0000003a2500720c */ /* 0x000fc40003fa6270 */
[----:B------:R-:W-:Y:S03]  /*c570*/  LDSM.16.M88.4 R36, [R167+0x5000] ;  /* 0x00500000a724783b */ /* 0x000fe60000000200 */
[----:B------:R-:W-:Y:S01]  /*c580*/  HMMA.16816.F32.BF16 R84, R128, R98, R84 ;  /* 0x000000628054723c */ /* 0x000fe20000041854 */
[----:B------:R-:W-:-:S07]  /*c590*/  FSEL R98, R55, -INF , !P0 ;  /* 0xff80000037627808 */ /* 0x000fce0004000000 */
[----:B------:R-:W-:Y:S01]  /*c5a0*/  HMMA.16816.F32.BF16 R80, R128, R92, R80 ;  /* 0x0000005c8050723c */ /* 0x000fe20000041850 */
[----:B------:R-:W-:Y:S01]  /*c5b0*/  FSEL R92, R52, -INF , !P1 ;  /* 0xff800000345c7808 */ /* 0x000fe20004800000 */
[----:B------:R-:W-:Y:S01]  /*c5c0*/  VIADD R93, R7, 0x21 ;  /* 0x00000021075d7836 */ /* 0x000fe20000000000 */
[----:B------:R-:W-:-:S05]  /*c5d0*/  FSEL R220, R40, -INF , !P6 ;  /* 0xff80000028dc7808 */ /* 0x000fca0007000000 */
[----:B------:R-:W-:Y:S01]  /*c5e0*/  HMMA.16816.F32.BF16 R76, R128, R94, R76 ;  /* 0x0000005e804c723c */ /* 0x000fe2000004184c */
[----:B------:R-:W-:Y:S02]  /*c5f0*/  FSEL R94, R54, -INF , !P1 ;  /* 0xff800000365e7808 */ /* 0x000fe40004800000 */
[----:B------:R-:W3:Y:S01]  /*c600*/  LDSM.16.M88.4 R52, [R167+0x4000] ;  /* 0x00400000a734783b */ /* 0x000ee20000000200 */
[----:B------:R-:W-:-:S04]  /*c610*/  ISETP.GE.AND P1, PT, R93, R58, PT ;  /* 0x0000003a5d00720c */ /* 0x000fc80003f26270 */
[C---:B-1----:R-:W-:Y:S08]  /*c620*/  HMMA.16816.F32.BF16 R28, R64.reuse, R90, R28 ;  /* 0x0000005a401c723c */ /* 0x042ff0000004181c */
[C---:B--2---:R-:W-:Y:S08]  /*c630*/  HMMA.16816.F32.BF16 R24, R64.reuse, R60, R24 ;  /* 0x0000003c4018723c */ /* 0x044ff00000041818 */
[----:B------:R-:W-:Y:S01]  /*c640*/  HMMA.16816.F32.BF16 R32, R64, R88, R32 ;  /* 0x000000584020723c */ /* 0x000fe20000041820 */
[----:B------:R-:W-:Y:S01]  /*c650*/  FSEL R88, R45, -INF , !P4 ;  /* 0xff8000002d587808 */ /* 0x000fe20006000000 */
[----:B------:R-:W-:-:S02]  /*c660*/  VIADD R45, R7, 0x29 ;  /* 0x00000029072d7836 */ /* 0x000fc40000000000 */
[----:B------:R-:W-:-:S03]  /*c670*/  VIADD R89, R7, 0x28 ;  /* 0x0000002807597836 */ /* 0x000fc60000000000 */
[-C--:B------:R-:W-:Y:S01]  /*c680*/  ISETP.GE.AND P4, PT, R45, R58.reuse, PT ;  /* 0x0000003a2d00720c */ /* 0x080fe20003f86270 */
[C---:B------:R-:W-:Y:S01]  /*c690*/  HMMA.16816.F32.BF16 R8, R128.reuse, R96, R8 ;  /* 0x000000608008723c */ /* 0x040fe20000041808 */
[----:B------:R-:W-:Y:S01]  /*c6a0*/  FSEL R96, R42, -INF , !P6 ;  /* 0xff8000002a607808 */ /* 0x000fe20007000000 */
[----:B------:R-:W-:Y:S01]  /*c6b0*/  VIADD R45, R7, 0x30 ;  /* 0x00000030072d7836 */ /* 0x000fe20000000000 */
[-C--:B------:R-:W-:Y:S01]  /*c6c0*/  ISETP.GE.AND P6, PT, R59, R58.reuse, PT ;  /* 0x0000003a3b00720c */ /* 0x080fe20003fc6270 */
[----:B------:R-:W-:Y:S01]  /*c6d0*/  VIADD R59, R7, 0x38 ;  /* 0x00000038073b7836 */ /* 0x000fe20000000000 */
[----:B------:R-:W-:Y:S02]  /*c6e0*/  ISETP.GE.AND P0, PT, R89, R58, PT ;  /* 0x0000003a5900720c */ /* 0x000fe40003f06270 */
[----:B------:R-:W-:Y:S01]  /*c6f0*/  FSEL R6, R43, -INF , !P6 ;  /* 0xff8000002b067808 */ /* 0x000fe20007000000 */
[----:B------:R-:W-:Y:S01]  /*c700*/  HMMA.16816.F32.BF16 R16, R128, R104, R16 ;  /* 0x000000688010723c */ /* 0x000fe20000041810 */
[----:B------:R-:W-:-:S02]  /*c710*/  FSEL R218, R41, -INF , !P6 ;  /* 0xff80000029da7808 */ /* 0x000fc40007000000 */
[----:B------:R-:W1:Y:S01]  /*c720*/  LDSM.16.M88.4 R40, [R167+0x4800] ;  /* 0x00480000a728783b */ /* 0x000e620000000200 */
[----:B------:R-:W-:Y:S02]  /*c730*/  FSEL R210, R30, -INF , !P0 ;  /* 0xff8000001ed27808 */ /* 0x000fe40004000000 */
[----:B------:R-:W-:Y:S02]  /*c740*/  FSEL R200, R28, -INF , !P0 ;  /* 0xff8000001cc87808 */ /* 0x000fe40004000000 */
[----:B------:R-:W-:Y:S01]  /*c750*/  FSEL R202, R29, -INF , !P4 ;  /* 0xff8000001dca7808 */ /* 0x000fe20006000000 */
[----:B------:R-:W-:Y:S01]  /*c760*/  VIADD R29, R7, 0x49 ;  /* 0x00000049071d7836 */ /* 0x000fe20000000000 */
[----:B------:R-:W-:Y:S01]  /*c770*/  ISETP.GE.AND P0, PT, R45, R58, PT ;  /* 0x0000003a2d00720c */ /* 0x000fe20003f06270 */
[----:B------:R-:W-:Y:S01]  /*c780*/  HMMA.16816.F32.BF16 R20, R128, R110, R20 ;  /* 0x0000006e8014723c */ /* 0x000fe20000041814 */
        /* <DEDUP_REMOVED lines=8> */
[----:B------:R-:W2:Y:S01]  /*c810*/  LDSM.16.M88.4 R28, [R167+0x5800] ;  /* 0x00580000a71c783b */ /* 0x000ea20000000200 */
[----:B------:R-:W-:Y:S01]  /*c820*/  FSEL R108, R32, -INF , !P2 ;  /* 0xff800000206c7808 */ /* 0x000fe20005000000 */
[----:B------:R-:W-:-:S04]  /*c830*/  DEPBAR.LE SB0, 0x0 ;  /* 0x000080000000791a */ /* 0x000fc80000000000 */
[C---:B---3--:R-:W-:Y:S01]  /*c840*/  HMMA.16816.F32.BF16 R16, R64.reuse, R52, R16 ;  /* 0x000000344010723c */ /* 0x048fe20000041810 */
[-C--:B------:R-:W-:Y:S02]  /*c850*/  ISETP.GE.AND P2, PT, R35, R58.reuse, PT ;  /* 0x0000003a2300720c */ /* 0x080fe40003f46270 */
[-C--:B------:R-:W-:Y:S01]  /*c860*/  ISETP.GE.AND P6, PT, R59, R58.reuse, PT ;  /* 0x0000003a3b00720c */ /* 0x080fe20003fc6270 */
[----:B------:R-:W-:Y:S01]  /*c870*/  VIADD R59, R7, 0x40 ;  /* 0x00000040073b7836 */ /* 0x000fe20000000000 */
[-C--:B------:R-:W-:Y:S02]  /*c880*/  ISETP.GE.AND P4, PT, R47, R58.reuse, PT ;  /* 0x0000003a2f00720c */ /* 0x080fe40003f86270 */
[----:B------:R-:W-:Y:S01]  /*c890*/  FSEL R204, R33, -INF , !P1 ;  /* 0xff80000021cc7808 */ /* 0x000fe20004800000 */
[C---:B------:R-:W-:Y:S01]  /*c8a0*/  HMMA.16816.F32.BF16 R20, R64.reuse, R62, R20 ;  /* 0x0000003e4014723c */ /* 0x040fe20000041814 */
[----:B------:R-:W-:Y:S01]  /*c8b0*/  FSEL R160, R27, -INF , !P4 ;  /* 0xff8000001ba07808 */ /* 0x000fe20006000000 */
[----:B------:R-:W-:Y:S01]  /*c8c0*/  VIADD R33, R7, 0x48 ;  /* 0x0000004807217836 */ /* 0x000fe20000000000 */
[-C--:B------:R-:W-:Y:S01]  /*c8d0*/  ISETP.GE.AND P3, PT, R59, R58.reuse, PT ;  /* 0x0000003a3b00720c */ /* 0x080fe20003f66270 */
[----:B------:R-:W-:Y:S01]  /*c8e0*/  VIADD R27, R7, 0x51 ;  /* 0x00000051071b7836 */ /* 0x000fe20000000000 */
[----:B------:R-:W-:Y:S01]  /*c8f0*/  FSEL R134, R25, -INF , !P4 ;  /* 0xff80000019867808 */ /* 0x000fe20006000000 */
[----:B------:R-:W-:Y:S01]  /*c900*/  VIADD R25, R7, 0x58 ;  /* 0x0000005807197836 */ /* 0x000fe20000000000 */
[----:B------:R-:W-:Y:S01]  /*c910*/  ISETP.GE.AND P1, PT, R33, R58, PT ;  /* 0x0000003a2100720c */ /* 0x000fe20003f26270 */
[----:B------:R-:W-:Y:S01]  /*c920*/  HMMA.16816.F32.BF16 R80, R64, R36, R80 ;  /* 0x000000244050723c */ /* 0x000fe20000041850 */
[----:B------:R-:W-:-:S02]  /*c930*/  VIADD R33, R7, 0x50 ;  /* 0x0000005007217836 */ /* 0x000fc40000000000 */
[----:B------:R-:W-:Y:S01]  /*c940*/  FSEL R152, R19, -INF , !P2 ;  /* 0xff80000013987808 */ /* 0x000fe20005000000 */
[----:B------:R-:W-:Y:S01]  /*c950*/  VIADD R19, R7, 0x61 ;  /* 0x0000006107137836 */ /* 0x000fe20000000000 */
[----:B------:R-:W-:Y:S01]  /*c960*/  FSEL R142, R17, -INF , !P2 ;  /* 0xff800000118e7808 */ /* 0x000fe20005000000 */
[----:B------:R-:W-:Y:S01]  /*c970*/  VIADD R17, R7, 0x68 ;  /* 0x0000006807117836 */ /* 0x000fe20000000000 */
[----:B------:R-:W-:Y:S01]  /*c980*/  FSEL R146, R18, -INF , !P3 ;  /* 0xff80000012927808 */ /* 0x000fe20005800000 */
[----:B------:R-:W-:Y:S01]  /*c990*/  HMMA.16816.F32.BF16 R12, R64, R54, R12 ;  /* 0x00000036400c723c */ /* 0x000fe2000004180c */
[----:B------:R-:W-:Y:S02]  /*c9a0*/  FSEL R150, R16, -INF , !P3 ;  /* 0xff80000010967808 */ /* 0x000fe40005800000 */
[----:B------:R-:W-:Y:S01]  /*c9b0*/  FSEL R136, R23, -INF , !P5 ;  /* 0xff80000017887808 */ /* 0x000fe20006800000 */
[----:B------:R-:W-:Y:S01]  /*c9c0*/  VIADD R23, R7, 0x60 ;  /* 0x0000006007177836 */ /* 0x000fe20000000000 */
[----:B------:R-:W-:-:S02]  /*c9d0*/  FSEL R162, R22, -INF , !P6 ;  /* 0xff80000016a27808 */ /* 0x000fc40007000000 */
[----:B------:R-:W-:Y:S01]  /*c9e0*/  FSEL R138, R20, -INF , !P6 ;  /* 0xff800000148a7808 */ /* 0x000fe20007000000 */
[C---:B-1----:R-:W-:Y:S01]  /*c9f0*/  HMMA.16816.F32.BF16 R8, R64.reuse, R40, R8 ;  /* 0x000000284008723c */ /* 0x042fe20000041808 */
[-C--:B------:R-:W-:Y:S02]  /*ca00*/  ISETP.GE.AND P6, PT, R19, R58.reuse, PT ;  /* 0x0000003a1300720c */ /* 0x080fe40003fc6270 */
[-C--:B------:R-:W-:Y:S02]  /*ca10*/  ISETP.GE.AND P2, PT, R23, R58.reuse, PT ;  /* 0x0000003a1700720c */ /* 0x080fe40003f46270 */
[----:B------:R-:W-:Y:S02]  /*ca20*/  FSEL R112, R83, -INF , !P6 ;  /* 0xff80000053707808 */ /* 0x000fe40007000000 */
[----:B------:R-:W-:Y:S01]  /*ca30*/  FSEL R62, R81, -INF , !P6 ;  /* 0xff800000513e7808 */ /* 0x000fe20007000000 */
[----:B------:R-:W-:Y:S01]  /*ca40*/  HMMA.16816.F32.BF16 R84, R64, R42, R84 ;  /* 0x0000002a4054723c */ /* 0x000fe20000041854 */
[----:B------:R-:W-:Y:S01]  /*ca50*/  FSEL R156, R21, -INF , !P5 ;  /* 0xff800000159c7808 */ /* 0x000fe20006800000 */
[----:B------:R-:W-:Y:S01]  /*ca60*/  VIADD R21, R7, 0x59 ;  /* 0x0000005907157836 */ /* 0x000fe20000000000 */
[----:B------:R-:W-:-:S02]  /*ca70*/  ISETP.GE.AND P3, PT, R27, R58, PT ;  /* 0x0000003a1b00720c */ /* 0x000fc40003f66270 */
[----:B------:R-:W-:Y:S02]  /*ca80*/  ISETP.NE.AND P6, PT, R50, 0x1, PT ;  /* 0x000000013200780c */ /* 0x000fe40003fc5270 */
[----:B------:R-:W-:Y:S01]  /*ca90*/  P2R R0, PR, RZ, 0x4 ;  /* 0x00000004ff007803 */ /* 0x000fe20000000000 */
[C---:B------:R-:W-:Y:S01]  /*caa0*/  HMMA.16816.F32.BF16 R76, R64.reuse, R38, R76 ;  /* 0x00000026404c723c */ /* 0x040fe2000004184c */
[----:B------:R-:W-:Y:S01]  /*cab0*/  FSEL R144, R15, -INF , !P0 ;  /* 0xff8000000f907808 */ /* 0x000fe20004000000 */
[----:B------:R-:W-:Y:S01]  /*cac0*/  VIADD R15, R7, 0x69 ;  /* 0x00000069070f7836 */ /* 0x000fe20000000000 */
[----:B------:R-:W-:Y:S01]  /*cad0*/  FSEL R148, R13, -INF , !P0 ;  /* 0xff8000000d947808 */ /* 0x000fe20004000000 */
[----:B------:R-:W-:Y:S01]  /*cae0*/  VIADD R13, R7, 0x70 ;  /* 0x00000070070d7836 */ /* 0x000fe20000000000 */
[----:B------:R-:W-:Y:S01]  /*caf0*/  FSEL R128, R11, -INF , !P3 ;  /* 0xff8000000b807808 */ /* 0x000fe20005800000 */
[----:B------:R-:W-:Y:S01]  /*cb00*/  VIADD R11, R7, 0x71 ;  /* 0x00000071070b7836 */ /* 0x000fe20000000000 */
[----:B------:R-:W-:Y:S01]  /*cb10*/  FSEL R120, R9, -INF , !P3 ;  /* 0xff80000009787808 */ /* 0x000fe20005800000 */
[----:B--2---:R-:W-:Y:S01]  /*cb20*/  HMMA.16816.F32.BF16 R72, R64, R28, R72 ;  /* 0x0000001c4048723c */ /* 0x004fe20000041848 */
[----:B------:R-:W-:Y:S01]  /*cb30*/  FSEL R154, R14, -INF , !P1 ;  /* 0xff8000000e9a7808 */ /* 0x000fe20004800000 */
[C---:B------:R-:W-:Y:S01]  /*cb40*/  VIADD R9, R7.reuse, 0x78 ;  /* 0x0000007807097836 */ /* 0x040fe20000000000 */
[----:B------:R-:W-:Y:S01]  /*cb50*/  FSEL R140, R12, -INF , !P1 ;  /* 0xff8000000c8c7808 */ /* 0x000fe20004800000 */
[----:B------:R-:W-:Y:S01]  /*cb60*/  VIADD R7, R7, 0x79 ;  /* 0x0000007907077836 */ /* 0x000fe20000000000 */
[----:B------:R-:W-:Y:S01]  /*cb70*/  BAR.SYNC.DEFER_BLOCKING 0x0 ;  /* 0x0000000000007b1d */ /* 0x000fe20000010000 */
[----:B------:R-:W-:-:S02]  /*cb80*/  ISETP.GE.AND P4, PT, R33, R58, PT ;  /* 0x0000003a2100720c */ /* 0x000fc40003f86270 */
[----:B------:R-:W-:Y:S01]  /*cb90*/  HMMA.16816.F32.BF16 R68, R64, R30, R68 ;  /* 0x0000001e4044723c */ /* 0x000fe20000041844 */
[----:B------:R-:W-:Y:S02]  /*cba0*/  ISETP.NE.AND P0, PT, R0, RZ, PT ;  /* 0x000000ff0000720c */ /* 0x000fe40003f05270 */
        /* <DEDUP_REMOVED lines=10> */
[----:B------:R-:W-:-:S02]  /*cc50*/  ISETP.GE.AND P5, PT, R17, R58, PT ;  /* 0x0000003a1100720c */ /* 0x000fc40003fa6270 */
[-C--:B------:R-:W-:Y:S02]  /*cc60*/  ISETP.GE.AND P4, PT, R15, R58.reuse, PT ;  /* 0x0000003a0f00720c */ /* 0x080fe40003f86270 */
[-C--:B------:R-:W-:Y:S02]  /*cc70*/  ISETP.GE.AND P3, PT, R13, R58.reuse, PT ;  /* 0x0000003a0d00720c */ /* 0x080fe40003f66270 */
[-C--:B------:R-:W-:Y:S02]  /*cc80*/  ISETP.GE.AND P2, PT, R11, R58.reuse, PT ;  /* 0x0000003a0b00720c */ /* 0x080fe40003f46270 */
[-C--:B------:R-:W-:Y:S02]  /*cc90*/  ISETP.GE.AND P1, PT, R9, R58.reuse, PT ;  /* 0x0000003a0900720c */ /* 0x080fe40003f26270 */
[----:B------:R-:W-:Y:S02]  /*cca0*/  ISETP.GE.AND P0, PT, R7, R58, PT ;  /* 0x0000003a0700720c */ /* 0x000fe40003f06270 */
        /* <DEDUP_REMOVED lines=26> */
.L_x_9393:
        /* <DEDUP_REMOVED lines=30> */
[----:B------:R-:W-:-:S02]  /*d030*/  LOP3.LUT R0, R187, R14, RZ, 0x3c, !PT ;  /* 0x0000000ebb007212 */ /* 0x000fc400078e3cff */
[----:B------:R-:W-:Y:S02]  /*d040*/  LOP3.LUT R9, RZ, R14, RZ, 0x33, !PT ;  /* 0x0000000eff097212 */ /* 0x000fe400078e33ff */
        /* <DEDUP_REMOVED lines=28> */
.L_x_9394:
[----:B------:R-:W-:Y:S05]  /*d210*/  BSYNC.RECONVERGENT B0 ;  /* 0x0000000000007941 */ /* 0x000fea0003800200 */
.L_x_9392:
[C---:B------:R-:W-:Y:S01]  /*d220*/  IMAD.SHL.U32 R0, R176.reuse, 0x20, RZ ;  /* 0x00000020b0007824 */ /* 0x040fe200078e00ff */
[----:B------:R-:W-:Y:S02]  /*d230*/  IADD3 R10, P1, PT, R49, R180, RZ ;  /* 0x000000b4310a7210 */ /* 0x000fe40007f3e0ff */
[----:B------:R-:W-:Y:S02]  /*d240*/  SHF.L.U64.HI R7, R176, 0x5, R177 ;  /* 0x00000005b0077819 */ /* 0x000fe400000102b1 */
[----:B------:R-:W-:Y:S01]  /*d250*/  IADD3 R8, P2, PT, R0, R10, RZ ;  /* 0x0000000a00087210 */ /* 0x000fe20007f5e0ff */
[----:B------:R-:W-:Y:S01]  /*d260*/  IMAD.X R11, R2, 0x1, R181, P1 ;  /* 0x00000001020b7824 */ /* 0x000fe200008e06b5 */
[----:B------:R-:W-:Y:S02]  /*d270*/  ISETP.GE.AND P0, PT, R100, R189, PT ;  /* 0x000000bd6400720c */ /* 0x000fe40003f06270 */
[----:B------:R-:W-:Y:S01]  /*d280*/  IADD3 R16, P1, PT, R8, R0, RZ ;  /* 0x0000000008107210 */ /* 0x000fe20007f3e0ff */
[----:B------:R-:W-:-:S03]  /*d290*/  IMAD.X R9, R7, 0x1, R11, P2 ;  /* 0x0000000107097824 */ /* 0x000fc600010e060b */
[----:B------:R-:W-:Y:S01]  /*d2a0*/  IADD3 R14, P2, PT, R16, R0, RZ ;  /* 0x00000000100e7210 */ /* 0x000fe20007f5e0ff */
[----:B------:R-:W-:-:S03]  /*d2b0*/  IMAD.X R17, R9, 0x1, R7, P1 ;  /* 0x0000000109117824 */ /* 0x000fc600008e0607 */
        /* <DEDUP_REMOVED lines=9> */
[----:B------:R-:W-:Y:S01]  /*d350*/  @!P0 IADD3 R24, P1, PT, R18, R0, RZ ;  /* 0x0000000012188210 */ /* 0x000fe20007f3e0ff */
        /* <DEDUP_REMOVED lines=38> */
.L_x_9391:
[----:B------:R-:W-:Y:S05]  /*d5c0*/  BSYNC.RECONVERGENT B1 ;  /* 0x0000000000017941 */ /* 0x000fea0003800200 */
.L_x_9390:
        /* <DEDUP_REMOVED lines=35> */
[----:B------:R-:W-:Y:S01]  /*d800*/  LEA R170, R170, UR6, 0x1 ;  /* 0x00000006aaaa7c11 */ /* 0x000fe2000f8e08ff */
[----:B------:R-:W3:Y:S03]  /*d810*/  SHFL.BFLY PT, R7, R8, 0x2, 0x1f ;  /* 0x0c401f0008077f89 */ /* 0x000ee600000e0000 */
[-C--:B------:R-:W-:Y:S01]  /*d820*/  IADD3 R166, PT, PT, R3, R170.reuse, RZ ;  /* 0x000000aa03a67210 */ /* 0x080fe20007ffe0ff */
[----:B------:R-:W-:Y:S01]  /*d830*/  LDSM.16.MT88.4 R16, [R170+0x6800] ;  /* 0x00680000aa10783b */ /* 0x000fe20000004200 */
[----:B------:R-:W-:-:S03]  /*d840*/  IADD3 R165, PT, PT, R4, R170, RZ ;  /* 0x000000aa04a57210 */ /* 0x000fc60007ffe0ff */
[----:B------:R-:W-:Y:S04]  /*d850*/  LDSM.16.MT88.4 R72, [R166+0x6000] ;  /* 0x00600000a648783b */ /* 0x000fe80000004200 */
[----:B------:R-:W-:Y:S01]  /*d860*/  LDSM.16.MT88.4 R12, [R166+0x6800] ;  /* 0x00680000a60c783b */ /* 0x000fe20000004200 */
[----:B-1----:R-:W-:Y:S02]  /*d870*/  FMNMX.FTZ R9, R2, R9, !PT ;  /* 0x0000000902097209 */ /* 0x002fe40007810000 */
[----:B---3--:R-:W-:-:S03]  /*d880*/  FMNMX.FTZ R7, R8, R7, !PT ;  /* 0x0000000708077209 */ /* 0x008fc60007810000 */
[----:B------:R-:W1:Y:S04]  /*d890*/  SHFL.BFLY PT, R0, R9, 0x1, 0x1f ;  /* 0x0c201f0009007f89 */ /* 0x000e6800000e0000 */
[----:B------:R-:W3:Y:S01]  /*d8a0*/  SHFL.BFLY PT, R2, R7, 0x1, 0x1f ;  /* 0x0c201f0007027f89 */ /* 0x000ee200000e0000 */
[----:B-1----:R-:W-:-:S03]  /*d8b0*/  FMNMX.FTZ R0, R9, R0, !PT ;  /* 0x0000000009007209 */ /* 0x002fc60007810000 */
[----:B------:R-:W-:Y:S01]  /*d8c0*/  LDSM.16.MT88.4 R8, [R165+0x6800] ;  /* 0x00680000a508783b */ /* 0x000fe20000004200 */
[----:B---3--:R-:W-:Y:S02]  /*d8d0*/  FMNMX.FTZ R2, R7, R2, !PT ;  /* 0x0000000207027209 */ /* 0x008fe40007810000 */
        /* <DEDUP_REMOVED lines=8> */
[----:B------:R-:W-:Y:S01]  /*d960*/  IADD3 R164, PT, PT, R3, R165, RZ ;  /* 0x000000a503a47210 */ /* 0x000fe20007ffe0ff */
[-CC-:B------:R-:W-:Y:S01]  /*d970*/  FFMA.FTZ R39, R98, R22.reuse, -R21.reuse ;  /* 0x0000001662277223 */ /* 0x180fe20000010815 */
[-C--:B------:R-:W-:Y:S01]  /*d980*/  FFMA.FTZ R44, R57, R22.reuse, -R21 ;  /* 0x00000016392c7223 */ /* 0x080fe20000010815 */
[-CC-:B------:R-:W-:Y:S01]  /*d990*/  FFMA.FTZ R35, R88, R22.reuse, -R25.reuse ;  /* 0x0000001658237223 */ /* 0x180fe20000010819 */
[-CC-:B------:R-:W-:Y:S01]  /*d9a0*/  FFMA.FTZ R41, R48, R22.reuse, -R25.reuse ;  /* 0x0000001630297223 */ /* 0x180fe20000010819 */
[----:B------:R-:W1:Y:S01]  /*d9b0*/  LDSM.16.MT88.4 R88, [R165+0x6000] ;  /* 0x00600000a558783b */ /* 0x000e620000004200 */
[-CC-:B------:R-:W-:Y:S01]  /*d9c0*/  FFMA.FTZ R52, R92, R22.reuse, -R25.reuse ;  /* 0x000000165c347223 */ /* 0x180fe20000010819 */
[-C--:B------:R-:W-:Y:S01]  /*d9d0*/  FFMA.FTZ R48, R5, R22.reuse, -R25 ;  /* 0x0000001605307223 */ /* 0x080fe20000010819 */
[-CC-:B------:R-:W-:Y:S01]  /*d9e0*/  FFMA.FTZ R29, R6, R22.reuse, -R21.reuse ;  /* 0x00000016061d7223 */ /* 0x180fe20000010815 */
[----:B------:R-:W2:Y:S01]  /*d9f0*/  LDSM.16.MT88.4 R92, [R170+0x6000] ;  /* 0x00600000aa5c783b */ /* 0x000ea20000004200 */
[----:B------:R-:W-:Y:S01]  /*da00*/  MUFU.EX2 R46, R46 ;  /* 0x0000002e002e7308 */ /* 0x000fe20000000800 */
[-CC-:B------:R-:W-:Y:S01]  /*da10*/  FFMA.FTZ R36, R96, R22.reuse, -R21.reuse ;  /* 0x0000001660247223 */ /* 0x180fe20000010815 */
[-C--:B------:R-:W-:Y:S01]  /*da20*/  FFMA.FTZ R24, R222, R22.reuse, -R21 ;  /* 0x00000016de187223 */ /* 0x080fe20000010815 */
[----:B------:R-:W3:Y:S01]  /*da30*/  LDSM.16.MT88.4 R4, [R164+0x6000] ;  /* 0x00600000a404783b */ /* 0x000ee20000004200 */
[-CC-:B------:R-:W-:Y:S01]  /*da40*/  FFMA.FTZ R34, R220, R22.reuse, -R25.reuse ;  /* 0x00000016dc227223 */ /* 0x180fe20000010819 */
[-CC-:B------:R-:W-:Y:S01]  /*da50*/  FFMA.FTZ R31, R218, R22.reuse, -R25.reuse ;  /* 0x00000016da1f7223 */ /* 0x180fe20000010819 */
[-CC-:B------:R-:W-:Y:S01]  /*da60*/  FFMA.FTZ R27, R216, R22.reuse, -R25.reuse ;  /* 0x00000016d81b7223 */ /* 0x180fe20000010819 */
[-C--:B------:R-:W-:Y:S01]  /*da70*/  FFMA.FTZ R26, R214, R22.reuse, -R25 ;  /* 0x00000016d61a7223 */ /* 0x080fe20000010819 */
        /* <DEDUP_REMOVED lines=17> */
[----:B----4-:R-:W-:Y:S01]  /*db90*/  F2FP.BF16.F32.PACK_AB R85, R39, R46 ;  /* 0x0000002e2755723e */ /* 0x010fe200000010ff */
[-CC-:B------:R-:W-:Y:S01]  /*dba0*/  FFMA.FTZ R138, R138, R22.reuse, -R25.reuse ;  /* 0x000000168a8a7223 */ /* 0x180fe20000010819 */
[-C--:B------:R-:W-:Y:S01]  /*dbb0*/  FFMA.FTZ R55, R156, R22.reuse, -R25 ;  /* 0x000000169c377223 */ /* 0x080fe20000010819 */
[-CC-:B------:R-:W-:Y:S01]  /*dbc0*/  FFMA.FTZ R136, R136, R22.reuse, -R21.reuse ;  /* 0x0000001688887223 */ /* 0x180fe20000010815 */
[-C--:B------:R-:W-:Y:S01]  /*dbd0*/  FFMA.FTZ R59, R146, R22.reuse, -R21 ;  /* 0x00000016923b7223 */ /* 0x080fe20000010815 */
[-C--:B------:R-:W-:Y:S01]  /*dbe0*/  FFMA.FTZ R63, R140, R22.reuse, -R25 ;  /* 0x000000168c3f7223 */ /* 0x080fe20000010819 */
[-CC-:B------:R-:W-:Y:S01]  /*dbf0*/  FFMA.FTZ R146, R152, R22.reuse, -R21.reuse ;  /* 0x0000001698927223 */ /* 0x180fe20000010815 */
[----:B------:R-:W-:Y:S01]  /*dc00*/  MUFU.EX2 R52, R52 ;  /* 0x0000003400347308 */ /* 0x000fe20000000800 */
[-C--:B------:R-:W-:Y:S01]  /*dc10*/  FFMA.FTZ R57, R154, R22.reuse, -R21 ;  /* 0x000000169a397223 */ /* 0x080fe20000010815 */
[-CC-:B------:R-:W-:Y:S01]  /*dc20*/  FFMA.FTZ R61, R150, R22.reuse, -R25.reuse ;  /* 0x00000016963d7223 */ /* 0x180fe20000010819 */
[-CC-:B------:R-:W-:Y:S01]  /*dc30*/  FFMA.FTZ R142, R142, R22.reuse, -R25.reuse ;  /* 0x000000168e8e7223 */ /* 0x180fe20000010819 */
[-C--:B------:R-:W-:Y:S01]  /*dc40*/  FFMA.FTZ R140, R148, R22.reuse, -R25 ;  /* 0x00000016948c7223 */ /* 0x080fe20000010819 */
[-CC-:B------:R-:W-:Y:S01]  /*dc50*/  FFMA.FTZ R144, R144, R22.reuse, -R21.reuse ;  /* 0x0000001690907223 */ /* 0x180fe20000010815 */
[-CC-:B------:R-:W-:Y:S01]  /*dc60*/  FFMA.FTZ R65, R126, R22.reuse, -R21.reuse ;  /* 0x000000167e417223 */ /* 0x180fe20000010815 */
[--C-:B------:R-:W-:Y:S01]  /*dc70*/  FFMA.FTZ R126, R128, R22, -R21.reuse ;  /* 0x00000016807e7223 */ /* 0x100fe20000010815 */
[----:B------:R-:W4:Y:S01]  /*dc80*/  MUFU.EX2 R41, R41 ;  /* 0x0000002900297308 */ /* 0x000f220000000800 */
        /* <DEDUP_REMOVED lines=16> */
[----:B----4-:R-:W-:Y:S01]  /*dd90*/  F2FP.BF16.F32.PACK_AB R84, R41, R52 ;  /* 0x000000342954723e */ /* 0x010fe200000010ff */
[-C--:B------:R-:W-:Y:S01]  /*dda0*/  FFMA.FTZ R115, R58, R22.reuse, -R21 ;  /* 0x000000163a737223 */ /* 0x080fe20000010815 */
[----:B------:R-:W-:Y:S01]  /*ddb0*/  FADD.FTZ R39, R46, R39 ;  /* 0x000000272e277221 */ /* 0x000fe20000010000 */
[----:B------:R-:W-:Y:S01]  /*ddc0*/  FADD.FTZ R41, R52, R41 ;  /* 0x0000002934297221 */ /* 0x000fe20000010000 */
[-CC-:B------:R-:W-:Y:S01]  /*ddd0*/  FFMA.FTZ R40, R40, R22.reuse, -R21.reuse ;  /* 0x0000001628287223 */ /* 0x180fe20000010815 */
[-C--:B------:R-:W-:Y:S01]  /*dde0*/  FFMA.FTZ R38, R38, R22.reuse, -R21 ;  /* 0x0000001626267223 */ /* 0x080fe20000010815 */
[----:B------:R-:W-:Y:S01]  /*ddf0*/  FADD.FTZ R44, R44, R39 ;  /* 0x000000272c2c7221 */ /* 0x000fe20000010000 */
[----:B------:R-:W-:Y:S01]  /*de00*/  MUFU.EX2 R36, R36 ;  /* 0x0000002400247308 */ /* 0x000fe20000000800 */
[-C--:B------:R-:W-:Y:S01]  /*de10*/  FFMA.FTZ R39, R42, R22.reuse, -R21 ;  /* 0x000000162a277223 */ /* 0x080fe20000010815 */
[-CC-:B------:R-:W-:Y:S01]  /*de20*/  FFMA.FTZ R32, R32, R22.reuse, -R25.reuse ;  /* 0x0000001620207223 */ /* 0x180fe20000010819 */
[----:B------:R-:W-:Y:S01]  /*de30*/  FADD.FTZ R33, R33, R44 ;  /* 0x0000002c21217221 */ /* 0x000fe20000010000 */
[-CC-:B------:R-:W-:Y:S01]  /*de40*/  FFMA.FTZ R28, R28, R22.reuse, -R25.reuse ;  /* 0x000000161c1c7223 */ /* 0x180fe20000010819 */
[-CC-:B------:R-:W-:Y:S01]  /*de50*/  FFMA.FTZ R199, R23, R22.reuse, -R25.reuse ;  /* 0x0000001617c77223 */ /* 0x180fe20000010819 */
[----:B------:R-:W-:-:S02]  /*de60*/  FFMA.FTZ R30, R30, R22, -R25 ;  /* 0x000000161e1e7223 */ /* 0x000fc40000010819 */
[----:B------:R-:W-:Y:S01]  /*de70*/  MUFU.EX2 R29, R29 ;  /* 0x0000001d001d7308 */ /* 0x000fe20000000800 */
[----:B-----5:R-:W-:Y:S01]  /*de80*/  F2FP.BF16.F32.PACK_AB R86, R35, R48 ;  /* 0x000000302356723e */ /* 0x020fe200000010ff */
[----:B------:R-:W-:-:S04]  /*de90*/  FADD.FTZ R48, R48, R41 ;  /* 0x0000002930307221 */ /* 0x000fc80000010000 */
[----:B------:R-:W-:Y:S02]  /*dea0*/  FADD.FTZ R35, R35, R48 ;  /* 0x0000003023237221 */ /* 0x000fe40000010000 */
[----:B------:R-:W-:Y:S01]  /*deb0*/  MUFU.EX2 R24, R24 ;  /* 0x0000001800187308 */ /* 0x000fe20000000800 */
[C---:B------:R-:W-:Y:S07]  /*dec0*/  HMMA.16816.F32.BF16 R68, R84.reuse, R72, RZ ;  /* 0x000000485444723c */ /* 0x040fee00000418ff */
[----:B------:R-:W-:Y:S01]  /*ded0*/  MUFU.EX2 R34, R34 ;  /* 0x0000002200227308 */ /* 0x000fe20000000800 */
[C---:B------:R-:W-:Y:S07]  /*dee0*/  HMMA.16816.F32.BF16 R72, R84.reuse, R74, RZ ;  /* 0x0000004a5448723c */ /* 0x040fee00000418ff */
[----:B------:R-:W4:Y:S01]  /*def0*/  MUFU.EX2 R31, R31 ;  /* 0x0000001f001f7308 */ /* 0x000f220000000800 */
        /* <DEDUP_REMOVED lines=8> */
[----:B---3--:R-:W-:Y:S01]  /*df80*/  HMMA.16816.F32.BF16 R80, R84, R4, RZ ;  /* 0x000000045450723c */ /* 0x008fe200000418ff */
[----:B----4-:R-:W-:Y:S01]  /*df90*/  F2FP.BF16.F32.PACK_AB R4, R31, R34 ;  /* 0x000000221f04723e */ /* 0x010fe200000010ff */
        /* <DEDUP_REMOVED lines=30> */
[----:B--2---:R-:W-:Y:S01]  /*e180*/  F2FP.BF16.F32.PACK_AB R4, R43, R108 ;  /* 0x0000006c2b04723e */ /* 0x004fe200000010ff */
[----:B------:R-:W1:Y:S01]  /*e190*/  LDSM.16.MT88.4 R12, [R165+0x7000] ;  /* 0x00700000a50c783b */ /* 0x000e620000004200 */
[----:B------:R-:W-:-:S02]  /*e1a0*/  F2FP.BF16.F32.PACK_AB R5, R45, R56 ;  /* 0x000000382d05723e */ /* 0x000fc400000010ff */
[----:B------:R-:W-:Y:S01]  /*e1b0*/  MUFU.EX2 R51, R51 ;  /* 0x0000003300337308 */ /* 0x000fe20000000800 */
[----:B----4-:R-:W-:Y:S01]  /*e1c0*/  F2FP.BF16.F32.PACK_AB R6, R47, R66 ;  /* 0x000000422f06723e */ /* 0x010fe200000010ff */
[----:B------:R-:W-:Y:S01]  /*e1d0*/  FADD.FTZ R56, R56, R3 ;  /* 0x0000000338387221 */ /* 0x000fe20000010000 */
[----:B-----5:R-:W-:Y:S01]  /*e1e0*/  F2FP.BF16.F32.PACK_AB R7, R64, R37 ;  /* 0x000000254007723e */ /* 0x020fe200000010ff */
[----:B------:R-:W-:Y:S02]  /*e1f0*/  FFMA.FTZ R3, R20, R22, -R21 ;  /* 0x0000001614037223 */ /* 0x000fe40000010815 */
        /* <DEDUP_REMOVED lines=30> */
[----:B------:R-:W-:Y:S05]  /*e3e0*/  LDSM.16.MT88.4 R16, [R166+0x8000] ;  /* 0x00800000a610783b */ /* 0x000fea0000004200 */
[----:B------:R-:W4:Y:S02]  /*e3f0*/  MUFU.EX2 R140, R140 ;  /* 0x0000008c008c7308 */ /* 0x000f240000000800 */
[C---:B-1----:R-:W-:Y:S06]  /*e400*/  HMMA.16816.F32.BF16 R68, R4.reuse, R12, R68 ;  /* 0x0000000c0444723c */ /* 0x042fec0000041844 */
[----:B------:R-:W1:Y:S02]  /*e410*/  MUFU.EX2 R144, R144 ;  /* 0x0000009000907308 */ /* 0x000e640000000800 */
[C---:B------:R-:W-:Y:S01]  /*e420*/  HMMA.16816.F32.BF16 R72, R4.reuse, R14, R72 ;  /* 0x0000000e0448723c */ /* 0x040fe20000041848 */
[----:B------:R-:W5:Y:S05]  /*e430*/  LDSM.16.MT88.4 R12, [R164+0x7800] ;  /* 0x00780000a40c783b */ /* 0x000f6a0000004200 */
[----:B------:R-:W-:Y:S02]  /*e440*/  MUFU.EX2 R65, R65 ;  /* 0x0000004100417308 */ /* 0x000fe40000000800 */
[C---:B---3--:R-:W-:Y:S06]  /*e450*/  HMMA.16816.F32.BF16 R76, R4.reuse, R8, R76 ;  /* 0x00000008044c723c */ /* 0x048fec000004184c */
[----:B------:R-:W-:Y:S02]  /*e460*/  MUFU.EX2 R126, R126 ;  /* 0x0000007e007e7308 */ /* 0x000fe40000000800 */
[C---:B------:R-:W-:Y:S01]  /*e470*/  HMMA.16816.F32.BF16 R88, R4.reuse, R10, R88 ;  /* 0x0000000a0458723c */ /* 0x040fe20000041858 */
[----:B------:R-:W3:Y:S05]  /*e480*/  LDSM.16.MT88.4 R8, [R170+0x8000] ;  /* 0x00800000aa08783b */ /* 0x000eea0000004200 */
[----:B------:R-:W-:Y:S08]  /*e490*/  MUFU.EX2 R67, R67 ;  /* 0x0000004300437308 */ /* 0x000ff00000000800 */
[----:B------:R-:W-:Y:S08]  /*e4a0*/  MUFU.EX2 R105, R105 ;  /* 0x0000006900697308 */ /* 0x000ff00000000800 */
[----:B------:R-:W3:Y:S01]  /*e4b0*/  MUFU.EX2 R120, R120 ;  /* 0x0000007800787308 */ /* 0x000ee20000000800 */
[C---:B-----5:R-:W-:Y:S07]  /*e4c0*/  HMMA.16816.F32.BF16 R80, R4.reuse, R12, R80 ;  /* 0x0000000c0450723c */ /* 0x060fee0000041850 */
[----:B------:R-:W-:Y:S01]  /*e4d0*/  MUFU.EX2 R107, R107 ;  /* 0x0000006b006b7308 */ /* 0x000fe20000000800 */
[----:B------:R-:W-:Y:S01]  /*e4e0*/  HMMA.16816.F32.BF16 R84, R4, R14, R84 ;  /* 0x0000000e0454723c */ /* 0x000fe20000041854 */
[----:B--2---:R-:W-:Y:S01]  /*e4f0*/  F2FP.BF16.F32.PACK_AB R4, R142, R61 ;  /* 0x0000003d8e04723e */ /* 0x004fe200000010ff */
[----:B------:R-:W2:Y:S01]  /*e500*/  LDSM.16.MT88.4 R12, [R165+0x8000] ;  /* 0x00800000a50c783b */ /* 0x000ea20000004200 */
[----:B------:R-:W-:-:S02]  /*e510*/  F2FP.BF16.F32.PACK_AB R5, R146, R59 ;  /* 0x0000003b9205723e */ /* 0x000fc400000010ff */
[----:B----4-:R-:W-:Y:S02]  /*e520*/  F2FP.BF16.F32.PACK_AB R6, R140, R63 ;  /* 0x0000003f8c06723e */ /* 0x010fe400000010ff */
[----:B------:R-:W4:Y:S01]  /*e530*/  MUFU.EX2 R114, R114 ;  /* 0x0000007200727308 */ /* 0x000f220000000800 */
[----:B-1----:R-:W-:-:S07]  /*e540*/  F2FP.BF16.F32.PACK_AB R7, R144, R57 ;  /* 0x000000399007723e */ /* 0x002fce00000010ff */
[C---:B---3--:R-:W-:Y:S01]  /*e550*/  HMMA.16816.F32.BF16 R96, R4.reuse, R8, R96 ;  /* 0x000000080460723c */ /* 0x048fe20000041860 */
[----:B------:R-:W1:Y:S07]  /*e560*/  MUFU.EX2 R116, R116 ;  /* 0x0000007400747308 */ /* 0x000e6e0000000800 */
[C---:B------:R-:W-:Y:S01]  /*e570*/  HMMA.16816.F32.BF16 R92, R4.reuse, R10, R92 ;  /* 0x0000000a045c723c */ /* 0x040fe2000004185c */
[----:B------:R-:W3:Y:S01]  /*e580*/  LDSM.16.MT88.4 R8, [R164+0x8000] ;  /* 0x00800000a408783b */ /* 0x000ee20000004200 */
[----:B------:R-:W-:Y:S06]  /*e590*/  MUFU.EX2 R109, R109 ;  /* 0x0000006d006d7308 */ /* 0x000fec0000000800 */
[C---:B------:R-:W-:Y:S02]  /*e5a0*/  HMMA.16816.F32.BF16 R68, R4.reuse, R16, R68 ;  /* 0x000000100444723c */ /* 0x040fe40000041844 */
[----:B------:R-:W-:Y:S06]  /*e5b0*/  MUFU.EX2 R112, R112 ;  /* 0x0000007000707308 */ /* 0x000fec0000000800 */
[C---:B------:R-:W-:Y:S01]  /*e5c0*/  HMMA.16816.F32.BF16 R72, R4.reuse, R18, R72 ;  /* 0x000000120448723c */ /* 0x040fe20000041848 */
[----:B------:R-:W5:Y:S01]  /*e5d0*/  LDSM.16.MT88.4 R16, [R170+0x8800] ;  /* 0x00880000aa10783b */ /* 0x000f620000004200 */
[----:B------:R-:W-:Y:S06]  /*e5e0*/  MUFU.EX2 R106, R106 ;  /* 0x0000006a006a7308 */ /* 0x000fec0000000800 */
[C---:B--2---:R-:W-:Y:S02]  /*e5f0*/  HMMA.16816.F32.BF16 R76, R4.reuse, R12, R76 ;  /* 0x0000000c044c723c */ /* 0x044fe4000004184c */
[----:B------:R-:W-:Y:S06]  /*e600*/  MUFU.EX2 R104, R104 ;  /* 0x0000006800687308 */ /* 0x000fec0000000800 */
[C---:B------:R-:W-:Y:S01]  /*e610*/  HMMA.16816.F32.BF16 R88, R4.reuse, R14, R88 ;  /* 0x0000000e0458723c */ /* 0x040fe20000041858 */
[----:B------:R-:W2:Y:S01]  /*e620*/  LDSM.16.MT88.4 R12, [R165+0x8800] ;  /* 0x00880000a50c783b */ /* 0x000ea20000004200 */
[----:B------:R-:W2:Y:S06]  /*e630*/  MUFU.EX2 R111, R111 ;  /* 0x0000006f006f7308 */ /* 0x000eac0000000800 */
[C---:B---3--:R-:W-:Y:S02]  /*e640*/  HMMA.16816.F32.BF16 R80, R4.reuse, R8, R80 ;  /* 0x000000080450723c */ /* 0x048fe40000041850 */
[----:B------:R-:W-:Y:S06]  /*e650*/  MUFU.EX2 R60, R60 ;  /* 0x0000003c003c7308 */ /* 0x000fec0000000800 */
[----:B------:R-:W-:Y:S01]  /*e660*/  HMMA.16816.F32.BF16 R84, R4, R10, R84 ;  /* 0x0000000a0454723c */ /* 0x000fe20000041854 */
[----:B------:R-:W3:Y:S01]  /*e670*/  LDSM.16.MT88.4 R8, [R166+0x8800] ;  /* 0x00880000a608783b */ /* 0x000ee20000004200 */
[----:B------:R-:W-:Y:S01]  /*e680*/  F2FP.BF16.F32.PACK_AB R4, R120, R105 ;  /* 0x000000697804723e */ /* 0x000fe200000010ff */
[----:B------:R-:W3:Y:S01]  /*e690*/  MUFU.EX2 R113, R113 ;  /* 0x0000007100717308 */ /* 0x000ee20000000800 */
[----:B------:R-:W-:-:S02]  /*e6a0*/  F2FP.BF16.F32.PACK_AB R5, R126, R65 ;  /* 0x000000417e05723e */ /* 0x000fc400000010ff */
[----:B----4-:R-:W-:Y:S02]  /*e6b0*/  F2FP.BF16.F32.PACK_AB R6, R114, R107 ;  /* 0x0000006b7206723e */ /* 0x010fe400000010ff */
[----:B-1----:R-:W-:-:S03]  /*e6c0*/  F2FP.BF16.F32.PACK_AB R7, R116, R67 ;  /* 0x000000437407723e */ /* 0x002fc600000010ff */
[----:B------:R-:W1:Y:S04]  /*e6d0*/  MUFU.EX2 R115, R115 ;  /* 0x0000007300737308 */ /* 0x000e680000000800 */
[C---:B-----5:R-:W-:Y:S04]  /*e6e0*/  HMMA.16816.F32.BF16 R96, R4.reuse, R16, R96 ;  /* 0x000000100460723c */ /* 0x060fe80000041860 */
[----:B------:R-:W-:Y:S04]  /*e6f0*/  MUFU.EX2 R39, R39 ;  /* 0x0000002700277308 */ /* 0x000fe80000000800 */
[C---:B------:R-:W-:Y:S01]  /*e700*/  HMMA.16816.F32.BF16 R92, R4.reuse, R18, R92 ;  /* 0x00000012045c723c */ /* 0x040fe2000004185c */
[----:B------:R-:W-:Y:S03]  /*e710*/  LDSM.16.MT88.4 R16, [R165+0x9000] ;  /* 0x00900000a510783b */ /* 0x000fe60000004200 */
[----:B------:R-:W-:Y:S04]  /*e720*/  MUFU.EX2 R40, R40 ;  /* 0x0000002800287308 */ /* 0x000fe80000000800 */
[C---:B--2---:R-:W-:Y:S04]  /*e730*/  HMMA.16816.F32.BF16 R76, R4.reuse, R12, R76 ;  /* 0x0000000c044c723c */ /* 0x044fe8000004184c */
[----:B------:R-:W-:Y:S04]  /*e740*/  MUFU.EX2 R38, R38 ;  /* 0x0000002600267308 */ /* 0x000fe80000000800 */
[C---:B------:R-:W-:Y:S01]  /*e750*/  HMMA.16816.F32.BF16 R88, R4.reuse, R14, R88 ;  /* 0x0000000e0458723c */ /* 0x040fe20000041858 */
[----:B------:R-:W-:Y:S03]  /*e760*/  LDSM.16.MT88.4 R12, [R170+0x9000] ;  /* 0x00900000aa0c783b */ /* 0x000fe60000004200 */
[----:B------:R-:W-:Y:S04]  /*e770*/  MUFU.EX2 R32, R32 ;  /* 0x0000002000207308 */ /* 0x000fe80000000800 */
[C---:B---3--:R-:W-:Y:S04]  /*e780*/  HMMA.16816.F32.BF16 R68, R4.reuse, R8, R68 ;  /* 0x000000080444723c */ /* 0x048fe80000041844 */
[----:B------:R-:W2:Y:S04]  /*e790*/  MUFU.EX2 R33, R30 ;  /* 0x0000001e00217308 */ /* 0x000ea80000000800 */
[C---:B------:R-:W-:Y:S01]  /*e7a0*/  HMMA.16816.F32.BF16 R72, R4.reuse, R10, R72 ;  /* 0x0000000a0448723c */ /* 0x040fe20000041848 */
[----:B------:R-:W3:Y:S03]  /*e7b0*/  LDSM.16.MT88.4 R8, [R164+0x8800] ;  /* 0x00880000a408783b */ /* 0x000ee60000004200 */
[----:B------:R-:W-:Y:S08]  /*e7c0*/  MUFU.EX2 R28, R28 ;  /* 0x0000001c001c7308 */ /* 0x000ff00000000800 */
[----:B------:R-:W4:Y:S08]  /*e7d0*/  MUFU.EX2 R199, R199 ;  /* 0x000000c700c77308 */ /* 0x000f300000000800 */
[----:B------:R-:W5:Y:S01]  /*e7e0*/  MUFU.EX2 R3, R3 ;  /* 0x0000000300037308 */ /* 0x000f620000000800 */
[C---:B---3--:R-:W-:Y:S08]  /*e7f0*/  HMMA.16816.F32.BF16 R80, R4.reuse, R8, R80 ;  /* 0x000000080450723c */ /* 0x048ff00000041850 */
[----:B------:R-:W-:Y:S01]  /*e800*/  HMMA.16816.F32.BF16 R84, R4, R10, R84 ;  /* 0x0000000a0454723c */ /* 0x000fe20000041854 */
[----:B------:R-:W3:Y:S01]  /*e810*/  LDSM.16.MT88.4 R8, [R166+0x9000] ;  /* 0x00900000a608783b */ /* 0x000ee20000004200 */
[----:B------:R-:W-:-:S02]  /*e820*/  F2FP.BF16.F32.PACK_AB R4, R111, R104 ;  /* 0x000000686f04723e */ /* 0x000fc400000010ff */
[----:B------:R-:W-:Y:S02]  /*e830*/  F2FP.BF16.F32.PACK_AB R5, R112, R109 ;  /* 0x0000006d7005723e */ /* 0x000fe400000010ff */
[----:B------:R-:W-:Y:S02]  /*e840*/  F2FP.BF16.F32.PACK_AB R6, R113, R60 ;  /* 0x0000003c7106723e */ /* 0x000fe400000010ff */
[----:B-1----:R-:W-:-:S07]  /*e850*/  F2FP.BF16.F32.PACK_AB R7, R115, R106 ;  /* 0x0000006a7307723e */ /* 0x002fce00000010ff */
[C---:B------:R-:W-:Y:S08]  /*e860*/  HMMA.16816.F32.BF16 R96, R4.reuse, R12, R96 ;  /* 0x0000000c0460723c */ /* 0x040ff00000041860 */
[C---:B------:R-:W-:Y:S01]  /*e870*/  HMMA.16816.F32.BF16 R92, R4.reuse, R14, R92 ;  /* 0x0000000e045c723c */ /* 0x040fe2000004185c */
[----:B------:R-:W1:Y:S07]  /*e880*/  LDSM.16.MT88.4 R12, [R164+0x9000] ;  /* 0x00900000a40c783b */ /* 0x000e6e0000004200 */
[----:B------:R-:W-:Y:S01]  /*e890*/  HMMA.16816.F32.BF16 R76, R4, R16, R76 ;  /* 0x00000010044c723c */ /* 0x000fe2000004184c */
[----:B------:R-:W-:-:S04]  /*e8a0*/  FADD.FTZ R17, R27, R34 ;  /* 0x000000221b117221 */ /* 0x000fc80000010000 */
[----:B------:R-:W-:-:S03]  /*e8b0*/  FADD.FTZ R17, R26, R17 ;  /* 0x000000111a117221 */ /* 0x000fc60000010000 */
[----:B------:R-:W-:Y:S01]  /*e8c0*/  HMMA.16816.F32.BF16 R88, R4, R18, R88 ;  /* 0x000000120458723c */ /* 0x000fe20000041858 */
[----:B------:R-:W-:Y:S02]  /*e8d0*/  FADD.FTZ R108, R108, R17 ;  /* 0x000000116c6c7221 */ /* 0x000fe40000010000 */
[----:B------:R-:W5:Y:S02]  /*e8e0*/  LDSM.16.MT88.4 R16, [R166+0x9800] ;  /* 0x00980000a610783b */ /* 0x000f640000004200 */
[----:B------:R-:W-:-:S03]  /*e8f0*/  FADD.FTZ R43, R43, R108 ;  /* 0x0000006c2b2b7221 */ /* 0x000fc60000010000 */
[----:B---3--:R-:W-:Y:S01]  /*e900*/  HMMA.16816.F32.BF16 R68, R4, R8, R68 ;  /* 0x000000080444723c */ /* 0x008fe20000041844 */
[----:B------:R-:W-:-:S04]  /*e910*/  FADD.FTZ R66, R66, R43 ;  /* 0x0000002b42427221 */ /* 0x000fc80000010000 */
[----:B------:R-:W-:-:S03]  /*e920*/  FADD.FTZ R66, R47, R66 ;  /* 0x000000422f427221 */ /* 0x000fc60000010000 */
[----:B------:R-:W-:Y:S01]  /*e930*/  HMMA.16816.F32.BF16 R72, R4, R10, R72 ;  /* 0x0000000a0448723c */ /* 0x000fe20000041848 */
[----:B------:R-:W3:Y:S01]  /*e940*/  LDSM.16.MT88.4 R8, [R170+0x9800] ;  /* 0x00980000aa08783b */ /* 0x000ee20000004200 */
[----:B------:R-:W-:-:S04]  /*e950*/  FADD.FTZ R21, R53, R66 ;  /* 0x0000004235157221 */ /* 0x000fc80000010000 */
[----:B------:R-:W-:Y:S02]  /*e960*/  FADD.FTZ R21, R134, R21 ;  /* 0x0000001586157221 */ /* 0x000fe40000010000 */
[----:B-1----:R-:W-:Y:S01]  /*e970*/  HMMA.16816.F32.BF16 R80, R4, R12, R80 ;  /* 0x0000000c0450723c */ /* 0x002fe20000041850 */
[----:B------:R-:W-:-:S04]  /*e980*/  FADD.FTZ R13, R37, R20 ;  /* 0x00000014250d7221 */ /* 0x000fc80000010000 */
[----:B------:R-:W-:-:S03]  /*e990*/  FADD.FTZ R13, R64, R13 ;  /* 0x0000000d400d7221 */ /* 0x000fc60000010000 */
[----:B------:R-:W-:Y:S01]  /*e9a0*/  HMMA.16816.F32.BF16 R84, R4, R14, R84 ;  /* 0x0000000e0454723c */ /* 0x000fe20000041854 */
[----:B------:R-:W-:Y:S01]  /*e9b0*/  FADD.FTZ R20, R130, R13 ;  /* 0x0000000d82147221 */ /* 0x000fe20000010000 */
[----:B--2---:R-:W-:Y:S01]  /*e9c0*/  F2FP.BF16.F32.PACK_AB R4, R33, R32 ;  /* 0x000000202104723e */ /* 0x004fe200000010ff */
[----:B------:R-:W1:Y:S01]  /*e9d0*/  LDSM.16.MT88.4 R12, [R165+0x9800] ;  /* 0x00980000a50c783b */ /* 0x000e620000004200 */
[----:B------:R-:W-:Y:S01]  /*e9e0*/  F2FP.BF16.F32.PACK_AB R5, R40, R39 ;  /* 0x000000272805723e */ /* 0x000fe200000010ff */
[----:B------:R-:W-:Y:S01]  /*e9f0*/  FADD.FTZ R20, R49, R20 ;  /* 0x0000001431147221 */ /* 0x000fe20000010000 */
[----:B----4-:R-:W-:Y:S02]  /*ea00*/  F2FP.BF16.F32.PACK_AB R6, R199, R28 ;  /* 0x0000001cc706723e */ /* 0x010fe400000010ff */
[----:B-----5:R-:W-:Y:S01]  /*ea10*/  F2FP.BF16.F32.PACK_AB R7, R3, R38 ;  /* 0x000000260307723e */ /* 0x020fe200000010ff */
        /* <DEDUP_REMOVED lines=20> */
[----:B------:R-:W2:Y:S01]  /*eb60*/  LDSM.16.MT88.4 R8, [R164+0x9800] ;  /* 0x00980000a408783b */ /* 0x000ea20000004200 */
[----:B------:R-:W-:-:S04]  /*eb70*/  FADD.FTZ R67, R67, R126 ;  /* 0x0000007e43437221 */ /* 0x000fc80000010000 */
[----:B------:R-:W-:Y:S02]  /*eb80*/  FADD.FTZ R116, R116, R67 ;  /* 0x0000004374747221 */ /* 0x000fe40000010000 */
[----:B-1----:R-:W-:Y:S01]  /*eb90*/  HMMA.16816.F32.BF16 R76, R4, R12, R76 ;  /* 0x0000000c044c723c */ /* 0x002fe2000004184c */
[----:B------:R-:W-:Y:S01]  /*eba0*/  FADD.FTZ R13, R107, R120 ;  /* 0x000000786b0d7221 */ /* 0x000fe20000010000 */
[----:B------:R-:W-:-:S03]  /*ebb0*/  FADD.FTZ R109, R109, R116 ;  /* 0x000000746d6d7221 */ /* 0x000fc60000010000 */
[----:B------:R-:W-:-:S03]  /*ebc0*/  FADD.FTZ R13, R114, R13 ;  /* 0x0000000d720d7221 */ /* 0x000fc60000010000 */
[----:B------:R-:W-:Y:S01]  /*ebd0*/  HMMA.16816.F32.BF16 R88, R4, R14, R88 ;  /* 0x0000000e0458723c */ /* 0x000fe20000041858 */
[----:B------:R-:W-:Y:S01]  /*ebe0*/  FADD.FTZ R104, R104, R13 ;  /* 0x0000000d68687221 */ /* 0x000fe20000010000 */
[----:B------:R-:W-:-:S03]  /*ebf0*/  FADD.FTZ R13, R112, R109 ;  /* 0x0000006d700d7221 */ /* 0x000fc60000010000 */
[----:B------:R-:W-:-:S04]  /*ec00*/  FADD.FTZ R111, R111, R104 ;  /* 0x000000686f6f7221 */ /* 0x000fc80000010000 */
[----:B------:R-:W-:-:S04]  /*ec10*/  FADD.FTZ R60, R60, R111 ;  /* 0x0000006f3c3c7221 */ /* 0x000fc80000010000 */
[----:B------:R-:W-:-:S04]  /*ec20*/  FADD.FTZ R113, R113, R60 ;  /* 0x0000003c71717221 */ /* 0x000fc80000010000 */
[----:B------:R-:W-:-:S04]  /*ec30*/  FADD.FTZ R32, R32, R113 ;  /* 0x0000007120207221 */ /* 0x000fc80000010000 */
[----:B------:R-:W-:Y:S01]  /*ec40*/  FADD.FTZ R33, R33, R32 ;  /* 0x0000002021217221 */ /* 0x000fe20000010000 */
[C---:B--2---:R-:W-:Y:S01]  /*ec50*/  HMMA.16816.F32.BF16 R80, R4.reuse, R8, R80 ;  /* 0x000000080450723c */ /* 0x044fe20000041850 */
[----:B------:R-:W-:Y:S02]  /*ec60*/  FADD.FTZ R8, R106, R13 ;  /* 0x0000000d6a087221 */ /* 0x000fe40000010000 */
[----:B------:R-:W-:Y:S02]  /*ec70*/  FADD.FTZ R28, R28, R33 ;  /* 0x000000211c1c7221 */ /* 0x000fe40000010000 */
[----:B------:R-:W-:Y:S02]  /*ec80*/  FADD.FTZ R8, R115, R8 ;  /* 0x0000000873087221 */ /* 0x000fe40000010000 */
[----:B------:R-:W-:Y:S01]  /*ec90*/  FADD.FTZ R199, R199, R28 ;  /* 0x0000001cc7c77221 */ /* 0x000fe20000010000 */
[----:B------:R-:W-:Y:S01]  /*eca0*/  HMMA.16816.F32.BF16 R84, R4, R10, R84 ;  /* 0x0000000a0454723c */ /* 0x000fe20000041854 */
[----:B------:R-:W-:-:S04]  /*ecb0*/  FADD.FTZ R39, R39, R8 ;  /* 0x0000000827277221 */ /* 0x000fc80000010000 */
[----:B------:R-:W-:-:S04]  /*ecc0*/  FADD.FTZ R39, R40, R39 ;  /* 0x0000002728277221 */ /* 0x000fc80000010000 */
[----:B------:R-:W-:-:S04]  /*ecd0*/  FADD.FTZ R38, R38, R39 ;  /* 0x0000002726267221 */ /* 0x000fc80000010000 */
[----:B------:R-:W-:Y:S01]  /*ece0*/  FADD.FTZ R200, R3, R38 ;  /* 0x0000002603c87221 */ /* 0x000fe20000010000 */
[----:B------:R-:W-:Y:S06]  /*ecf0*/  @!P6 BRA `(.L_x_9395) ;  /* 0x000000300058e947 */ /* 0x000fec0003800000 */
[----:B------:R-:W-:Y:S01]  /*ed00*/  ISETP.NE.U32.AND P0, PT, R122, RZ, PT ;  /* 0x000000ff7a00720c */ /* 0x000fe20003f05070 */
[----:B------:R-:W-:Y:S01]  /*ed10*/  VIADD R198, R50, 0xfffffffe ;  /* 0xfffffffe32c67836 */ /* 0x000fe20000000000 */
[----:B------:R-:W-:Y:S01]  /*ed20*/  MOV R107, R0 ;  /* 0x00000000006b7202 */ /* 0x000fe20000000f00 */
[----:B------:R-:W-:Y:S01]  /*ed30*/  IMAD.MOV.U32 R105, RZ, RZ, R2 ;  /* 0x000000ffff697224 */ /* 0x000fe200078e0002 */
[----:B------:R-:W-:-:S13]  /*ed40*/  ISETP.NE.AND.EX P3, PT, R123, RZ, PT, P0 ;  /* 0x000000ff7b00720c */ /* 0x000fda0003f65300 */
.L_x_9402:
[----:B------:R-:W-:Y:S01]  /*ed50*/  MOV R2, R182 ;  /* 0x000000b600027202 */ /* 0x000fe20000000f00 */
[----:B------:R-:W-:Y:S04]  /*ed60*/  DEPBAR.LE SB0, 0x0 ;  /* 0x000080000000791a */ /* 0x000fe80000000000 */
[----:B------:R-:W-:Y:S05]  /*ed70*/  WARPSYNC.ALL ;  /* 0x0000000000007948 */ /* 0x000fea0003800000 */
[----:B------:R-:W-:Y:S01]  /*ed80*/  BAR.SYNC.DEFER_BLOCKING 0x0 ;  /* 0x0000000000007b1d */ /* 0x000fe20000010000 */
[----:B------:R-:W-:Y:S01]  /*ed90*/  MOV R0, R183 ;  /* 0x000000b700007202 */ /* 0x000fe20000000f00 */
[----:B------:R-:W-:Y:S01]  /*eda0*/  @!P3 IMAD.MOV.U32 R3, RZ, RZ, RZ ;  /* 0x000000ffff03b224 */ /* 0x000fe200078e00ff */
[----:B------:R-:W-:Y:S04]  /*edb0*/  ISETP.GE.AND P1, PT, R100, R189, PT ;  /* 0x000000bd6400720c */ /* 0x000fe80003f26270 */
[----:B------:R-:W-:Y:S01]  /*edc0*/  @!P3 IADD3 R3, P0, PT, RZ, -R3, RZ ;  /* 0x80000003ff03b210 */ /* 0x000fe20007f1e0ff */
        /* <DEDUP_REMOVED lines=37> */
[----:B------:R-:W-:Y:S01]  /*f020*/  ISETP.NE.AND P2, PT, R6, RZ, PT ;  /* 0x000000ff0600720c */ /* 0x000fe20003f45270 */
[----:B------:R-:W-:Y:S01]  /*f030*/  @!P0 VIADD R10, R10, 0x1 ;  /* 0x000000010a0a8836 */ /* 0x000fe20000000000 */
[-C--:B------:R-:W-:Y:S02]  /*f040*/  ISETP.GE.U32.AND P4, PT, R4, R9.reuse, PT ;  /* 0x000000090400720c */ /* 0x080fe40003f86070 */
[----:B------:R-:W-:Y:S02]  /*f050*/  ISETP.GE.U32.AND P5, PT, R8, R9, PT ;  /* 0x000000090800720c */ /* 0x000fe40003fa6070 */
[----:B------:R-:W-:Y:S04]  /*f060*/  LOP3.LUT R4, R187, R6, RZ, 0x3c, !PT ;  /* 0x00000006bb047212 */ /* 0x000fe800078e3cff */
[----:B------:R-:W-:Y:S05]  /*f070*/  ISETP.GE.AND P0, PT, R4, RZ, PT ;  /* 0x000000ff0400720c */ /* 0x000fea0003f06270 */
[----:B------:R-:W-:Y:S02]  /*f080*/  @P4 VIADD R10, R10, 0x1 ;  /* 0x000000010a0a4836 */ /* 0x000fe40000000000 */
[----:B------:R-:W-:Y:S02]  /*f090*/  @P5 VIADD R11, R11, 0x1 ;  /* 0x000000010b0b5836 */ /* 0x000fe40000000000 */
[----:B------:R-:W-:Y:S04]  /*f0a0*/  @!P6 IMAD.MOV R10, RZ, RZ, -R10 ;  /* 0x000000ffff0ae224 */ /* 0x000fe800078e0a0a */
[----:B------:R-:W-:Y:S02]  /*f0b0*/  @!P0 IADD3 R11, PT, PT, -R11, RZ, RZ ;  /* 0x000000ff0b0b8210 */ /* 0x000fe40007ffe1ff */
[C---:B------:R-:W-:Y:S02]  /*f0c0*/  SEL R9, R5.reuse, R10, !P2 ;  /* 0x0000000a05097207 */ /* 0x040fe40005000000 */
[----:B------:R-:W-:Y:S02]  /*f0d0*/  SEL R5, R5, R11, !P2 ;  /* 0x0000000b05057207 */ /* 0x000fe40005000000 */
[-C--:B------:R-:W-:Y:S01]  /*f0e0*/  LEA R18, P2, R9, R194.reuse, 0x2 ;  /* 0x000000c209127211 */ /* 0x080fe200078410ff */
[----:B------:R-:W3:Y:S01]  /*f0f0*/  LD.E.64 R10, desc[UR4][R102.64+0x40] ;  /* 0x00004004660a7980 */ /* 0x000ee2000c101b00 */
        /* <DEDUP_REMOVED lines=20> */
.L_x_9397:
[----:B------:R-:W-:Y:S05]  /*f240*/  BSYNC.RECONVERGENT B0 ;  /* 0x0000000000007941 */ /* 0x000fea0003800200 */
.L_x_9396:
[----:B------:R-:W-:Y:S01]  /*f250*/  IADD3 R32, P0, PT, R3, R182, RZ ;  /* 0x000000b603207210 */ /* 0x000fe20007f1e0ff */
[----:B------:R-:W-:Y:S01]  /*f260*/  @!PT LDS RZ, [RZ] ;  /* 0x00000000fffff984 */ /* 0x000fe20000000800 */
[----:B------:R-:W-:Y:S01]  /*f270*/  @!PT LDS RZ, [RZ] ;  /* 0x00000000fffff984 */ /* 0x000fe20000000800 */
[----:B------:R-:W-:Y:S01]  /*f280*/  @!PT LDS RZ, [RZ] ;  /* 0x00000000fffff984 */ /* 0x000fe20000000800 */
[----:B------:R-:W-:Y:S01]  /*f290*/  @!P1 LDGSTS.E.BYPASS.LTC128B.128 [R191+0x6000], desc[UR4][R182.64] ;  /* 0x06000000b6bf9fae */ /* 0x000fe2000b981a04 */
[----:B------:R-:W-:Y:S01]  /*f2a0*/  SHF.L.U64.HI R0, R178, 0x5, R179 ;  /* 0x00000005b2007819 */ /* 0x000fe200000102b3 */
[----:B------:R-:W-:Y:S01]  /*f2b0*/  BSSY.RECONVERGENT B1, `(.L_x_9398) ;  /* 0x000011f000017945 */ /* 0x000fe20003800200 */
[-C--:B------:R-:W-:Y:S01]  /*f2c0*/  IADD3 R30, P2, PT, R32, R3.reuse, RZ ;  /* 0x00000003201e7210 */ /* 0x080fe20007f5e0ff */
[----:B------:R-:W-:Y:S02]  /*f2d0*/  @P1 STS.128 [R191+0x6000], RZ ;  /* 0x006000ffbf001388 */ /* 0x000fe40000000c00 */
[----:B------:R-:W-:Y:S01]  /*f2e0*/  IMAD.X R33, R0, 0x1, R183, P0 ;  /* 0x0000000100217824 */ /* 0x000fe200000e06b7 */
[-C--:B------:R-:W-:Y:S03]  /*f2f0*/  IADD3 R28, P0, PT, R30, R3.reuse, RZ ;  /* 0x000000031e1c7210 */ /* 0x080fe60007f1e0ff */
[--C-:B------:R-:W-:Y:S01]  /*f300*/  IMAD.X R31, R33, 0x1, R0.reuse, P2 ;  /* 0x00000001211f7824 */ /* 0x100fe200010e0600 */
[----:B------:R-:W-:Y:S01]  /*f310*/  @!PT LDS RZ, [RZ] ;  /* 0x00000000fffff984 */ /* 0x000fe20000000800 */
[----:B------:R-:W-:Y:S01]  /*f320*/  @!PT LDS RZ, [RZ] ;  /* 0x00000000fffff984 */ /* 0x000fe20000000800 */
[----:B------:R-:W-:Y:S01]  /*f330*/  @!PT LDS RZ, [RZ] ;  /* 0x00000000fffff984 */ /* 0x000fe20000000800 */
[----:B------:R-:W-:Y:S01]  /*f340*/  @!P1 LDGSTS.E.BYPASS.LTC128B.128 [R191+0x6800], desc[UR4][R32.64] ;  /* 0x0680000020bf9fae */ /* 0x000fe2000b981a04 */
[-C--:B------:R-:W-:Y:S02]  /*f350*/  IADD3 R26, P2, PT, R28, R3.reuse, RZ ;  /* 0x000000031c1a7210 */ /* 0x080fe40007f5e0ff */
[--C-:B------:R-:W-:Y:S01]  /*f360*/  IMAD.X R29, R31, 0x1, R0.reuse, P0 ;  /* 0x000000011f1d7824 */ /* 0x100fe200000e0600 */
[----:B------:R-:W-:Y:S01]  /*f370*/  @P1 STS.128 [R191+0x6800], RZ ;  /* 0x006800ffbf001388 */ /* 0x000fe20000000c00 */
[-C--:B------:R-:W-:Y:S02]  /*f380*/  IADD3 R24, P0, PT, R26, R3.reuse, RZ ;  /* 0x000000031a187210 */ /* 0x080fe40007f1e0ff */
        /* <DEDUP_REMOVED lines=8> */
[----:B------:R-:W-:Y:S02]  /*f410*/  @!P1 IADD3 R34, P0, PT, R2, R3, RZ ;  /* 0x0000000302229210 */ /* 0x000fe40007f1e0ff */
[--C-:B------:R-:W-:Y:S01]  /*f420*/  IMAD.X R3, R25, 0x1, R0.reuse, P2 ;  /* 0x0000000119037824 */ /* 0x100fe200010e0600 */
[----:B------:R-:W-:Y:S01]  /*f430*/  @!PT LDS RZ, [RZ] ;  /* 0x00000000fffff984 */ /* 0x000fe20000000800 */
[----:B------:R-:W-:Y:S01]  /*f440*/  @!PT LDS RZ, [RZ] ;  /* 0x00000000fffff984 */ /* 0x000fe20000000800 */
[----:B------:R-:W-:Y:S01]  /*f450*/  @!PT LDS RZ, [RZ] ;  /* 0x00000000fffff984 */ /* 0x000fe20000000800 */
[----:B------:R-:W-:Y:S03]  /*f460*/  @!P1 LDGSTS.E.BYPASS.LTC128B.128 [R191+0x7800], desc[UR4][R28.64] ;  /* 0x078000001cbf9fae */ /* 0x000fe6000b981a04 */
[----:B------:R-:W-:Y:S01]  /*f470*/  @!P1 IMAD.X R35, R3, 0x1, R0, P0 ;  /* 0x0000000103239824 */ /* 0x000fe200000e0600 */
[----:B------:R-:W-:Y:S01]  /*f480*/  @P1 STS.128 [R191+0x7800], RZ ;  /* 0x007800ffbf001388 */ /* 0x000fe20000000c00 */
[----:B------:R-:W-:Y:S03]  /*f490*/  ISETP.NE.AND P0, PT, R198, RZ, PT ;  /* 0x000000ffc600720c */ /* 0x000fe60003f05270 */
        /* <DEDUP_REMOVED lines=20> */
[----:B------:R-:W-:Y:S04]  /*f5e0*/  LDSM.16.M88.4 R108, [R175] ;  /* 0x00000000af6c783b */ /* 0x000fe80000000200 */
[----:B------:R-:W3:Y:S04]  /*f5f0*/  LDSM.16.M88.4 R112, [R174+UR6+0x2000] ;  /* 0x00200006ae70783b */ /* 0x000ee80008000200 */
[----:B------:R-:W4:Y:S04]  /*f600*/  LDSM.16.M88.4 R116, [R174+UR6+0x2800] ;  /* 0x00280006ae74783b */ /* 0x000f280008000200 */
[----:B------:R-:W5:Y:S04]  /*f610*/  LDSM.16.M88.4 R120, [R174+UR6+0x3000] ;  /* 0x00300006ae78783b */ /* 0x000f680008000200 */
[----:B------:R-:W0:Y:S04]  /*f620*/  LDGDEPBAR ;  /* 0x00000000000079af */ /* 0x000e280000000000 */
[----:B------:R-:W2:Y:S04]  /*f630*/  LDSM.16.M88.4 R124, [R174+UR6+0x3800] ;  /* 0x00380006ae7c783b */ /* 0x000ea80008000200 */
[----:B------:R-:W2:Y:S04]  /*f640*/  LDSM.16.M88.4 R128, [R174+UR6+0x4000] ;  /* 0x00400006ae80783b */ /* 0x000ea80008000200 */
[----:B------:R-:W2:Y:S04]  /*f650*/  LDSM.16.M88.4 R132, [R174+UR6+0x4800] ;  /* 0x00480006ae84783b */ /* 0x000ea80008000200 */
[----:B------:R-:W2:Y:S04]  /*f660*/  LDSM.16.M88.4 R136, [R174+UR6+0x5000] ;  /* 0x00500006ae88783b */ /* 0x000ea80008000200 */
[----:B------:R-:W2:Y:S04]  /*f670*/  LDSM.16.M88.4 R140, [R174+UR6+0x5800] ;  /* 0x00580006ae8c783b */ /* 0x000ea80008000200 */
[----:B------:R-:W-:Y:S01]  /*f680*/  LDSM.16.M88.4 R144, [R173] ;  /* 0x00000000ad90783b */ /* 0x000fe20000000200 */
[C---:B---3--:R-:W-:Y:S03]  /*f690*/  HMMA.16816.F32.BF16 R4, R108.reuse, R112, RZ ;  /* 0x000000706c04723c */ /* 0x048fe600000418ff */
[----:B------:R-:W3:Y:S04]  /*f6a0*/  LDSM.16.M88.4 R148, [R169+0x2000] ;  /* 0x00200000a994783b */ /* 0x000ee80000000200 */
[----:B------:R-:W3:Y:S01]  /*f6b0*/  LDSM.16.M88.4 R152, [R169+0x2800] ;  /* 0x00280000a998783b */ /* 0x000ee20000000200 */
[C---:B------:R-:W-:Y:S03]  /*f6c0*/  HMMA.16816.F32.BF16 R8, R108.reuse, R114, RZ ;  /* 0x000000726c08723c */ /* 0x040fe600000418ff */
[----:B------:R-:W3:Y:S04]  /*f6d0*/  LDSM.16.M88.4 R156, [R169+0x3000] ;  /* 0x00300000a99c783b */ /* 0x000ee80000000200 */
[----:B------:R-:W3:Y:S01]  /*f6e0*/  LDSM.16.M88.4 R160, [R169+0x3800] ;  /* 0x00380000a9a0783b */ /* 0x000ee20000000200 */
[C---:B----4-:R-:W-:Y:S03]  /*f6f0*/  HMMA.16816.F32.BF16 R12, R108.reuse, R116, RZ ;  /* 0x000000746c0c723c */ /* 0x050fe600000418ff */
[----:B------:R-:W-:Y:S05]  /*f700*/  LDSM.16.M88.4 R112, [R169+0x4800] ;  /* 0x00480000a970783b */ /* 0x000fea0000000200 */
[C---:B------:R-:W-:Y:S01]  /*f710*/  HMMA.16816.F32.BF16 R16, R108.reuse, R118, RZ ;  /* 0x000000766c10723c */ /* 0x040fe200000418ff */
[----:B------:R-:W-:Y:S07]  /*f720*/  LDSM.16.M88.4 R116, [R169+0x5000] ;  /* 0x00500000a974783b */ /* 0x000fee0000000200 */
[C---:B-----5:R-:W-:Y:S08]  /*f730*/  HMMA.16816.F32.BF16 R20, R108.reuse, R120, RZ ;  /* 0x000000786c14723c */ /* 0x060ff000000418ff */
[C---:B-1----:R-:W-:Y:S01]  /*f740*/  HMMA.16816.F32.BF16 R24, R108.reuse, R122, RZ ;  /* 0x0000007a6c18723c */ /* 0x042fe200000418ff */
        /* <DEDUP_REMOVED lines=32> */
[----:B------:R-:W-:Y:S01]  /*f950*/  HMMA.16816.F32.BF16 R64, R144, R122, R64 ;  /* 0x0000007a9040723c */ /* 0x000fe20000041840 */
[----:B------:R-:W3:Y:S07]  /*f960*/  LDSM.16.M88.4 R120, [R168+0x3800] ;  /* 0x00380000a878783b */ /* 0x000eee0000000200 */
        /* <DEDUP_REMOVED lines=8> */
[----:B------:R-:W4:Y:S07]  /*f9f0*/  LDSM.16.M88.4 R124, [R168+0x5000] ;  /* 0x00500000a87c783b */ /* 0x000f2e0000000200 */
[C---:B---3--:R-:W-:Y:S08]  /*fa00*/  HMMA.16816.F32.BF16 R28, R108.reuse, R120, R28 ;  /* 0x000000786c1c723c */ /* 0x048ff0000004181c */
[C---:B------:R-:W-:Y:S01]  /*fa10*/  HMMA.16816.F32.BF16 R32, R108.reuse, R122, R32 ;  /* 0x0000007a6c20723c */ /* 0x040fe20000041820 */
[----:B------:R-:W-:Y:S07]  /*fa20*/  LDSM.16.M88.4 R120, [R167+0x2800] ;  /* 0x00280000a778783b */ /* 0x000fee0000000200 */
[C---:B-1----:R-:W-:Y:S08]  /*fa30*/  HMMA.16816.F32.BF16 R36, R108.reuse, R112, R36 ;  /* 0x000000706c24723c */ /* 0x042ff00000041824 */
[C---:B------:R-:W-:Y:S01]  /*fa40*/  HMMA.16816.F32.BF16 R40, R108.reuse, R114, R40 ;  /* 0x000000726c28723c */ /* 0x040fe20000041828 */
[----:B------:R-:W-:Y:S07]  /*fa50*/  LDSM.16.M88.4 R112, [R171] ;  /* 0x00000000ab70783b */ /* 0x000fee0000000200 */
[C---:B--2---:R-:W-:Y:S08]  /*fa60*/  HMMA.16816.F32.BF16 R44, R108.reuse, R116, R44 ;  /* 0x000000746c2c723c */ /* 0x044ff0000004182c */
[C---:B------:R-:W-:Y:S01]  /*fa70*/  HMMA.16816.F32.BF16 R48, R108.reuse, R118, R48 ;  /* 0x000000766c30723c */ /* 0x040fe20000041830 */
[----:B------:R-:W1:Y:S07]  /*fa80*/  LDSM.16.M88.4 R116, [R167+0x2000] ;  /* 0x00200000a774783b */ /* 0x000e6e0000000200 */
[C---:B----4-:R-:W-:Y:S08]  /*fa90*/  HMMA.16816.F32.BF16 R52, R108.reuse, R124, R52 ;  /* 0x0000007c6c34723c */ /* 0x050ff00000041834 */
[C---:B------:R-:W-:Y:S01]  /*faa0*/  HMMA.16816.F32.BF16 R56, R108.reuse, R126, R56 ;  /* 0x0000007e6c38723c */ /* 0x040fe20000041838 */
[----:B------:R-:W2:Y:S07]  /*fab0*/  LDSM.16.M88.4 R124, [R167+0x3000] ;  /* 0x00300000a77c783b */ /* 0x000eae0000000200 */
[C---:B------:R-:W-:Y:S08]  /*fac0*/  HMMA.16816.F32.BF16 R60, R108.reuse, R128, R60 ;  /* 0x000000806c3c723c */ /* 0x040ff0000004183c */
[----:B------:R-:W-:Y:S01]  /*fad0*/  HMMA.16816.F32.BF16 R64, R108, R130, R64 ;  /* 0x000000826c40723c */ /* 0x000fe20000041840 */
[----:B------:R-:W3:Y:S04]  /*fae0*/  LDSM.16.M88.4 R108, [R167+0x3800] ;  /* 0x00380000a76c783b */ /* 0x000ee80000000200 */
[----:B------:R-:W-:Y:S03]  /*faf0*/  LDSM.16.M88.4 R128, [R167+0x5800] ;  /* 0x00580000a780783b */ /* 0x000fe60000000200 */
[C---:B-1----:R-:W-:Y:S08]  /*fb00*/  HMMA.16816.F32.BF16 R4, R112.reuse, R116, R4 ;  /* 0x000000747004723c */ /* 0x042ff00000041804 */
[C---:B------:R-:W-:Y:S01]  /*fb10*/  HMMA.16816.F32.BF16 R8, R112.reuse, R118, R8 ;  /* 0x000000767008723c */ /* 0x040fe20000041808 */
[----:B------:R-:W1:Y:S07]  /*fb20*/  LDSM.16.M88.4 R116, [R167+0x4000] ;  /* 0x00400000a774783b */ /* 0x000e6e0000000200 */
[C---:B------:R-:W-:Y:S08]  /*fb30*/  HMMA.16816.F32.BF16 R12, R112.reuse, R120, R12 ;  /* 0x00000078700c723c */ /* 0x040ff0000004180c */
[C---:B------:R-:W-:Y:S01]  /*fb40*/  HMMA.16816.F32.BF16 R16, R112.reuse, R122, R16 ;  /* 0x0000007a7010723c */ /* 0x040fe20000041810 */
[----:B------:R-:W4:Y:S07]  /*fb50*/  LDSM.16.M88.4 R120, [R167+0x4800] ;  /* 0x00480000a778783b */ /* 0x000f2e0000000200 */
[C---:B--2---:R-:W-:Y:S08]  /*fb60*/  HMMA.16816.F32.BF16 R20, R112.reuse, R124, R20 ;  /* 0x0000007c7014723c */ /* 0x044ff00000041814 */
[C---:B------:R-:W-:Y:S01]  /*fb70*/  HMMA.16816.F32.BF16 R24, R112.reuse, R126, R24 ;  /* 0x0000007e7018723c */ /* 0x040fe20000041818 */
[----:B------:R-:W2:Y:S01]  /*fb80*/  LDSM.16.M88.4 R124, [R167+0x5000] ;  /* 0x00500000a77c783b */ /* 0x000ea20000000200 */
[----:B------:R-:W-:Y:S04]  /*fb90*/  DEPBAR.LE SB0, 0x0 ;  /* 0x000080000000791a */ /* 0x000fe80000000000 */
[----:B------:R-:W-:Y:S02]  /*fba0*/  BAR.SYNC.DEFER_BLOCKING 0x0 ;  /* 0x0000000000007b1d */ /* 0x000fe40000010000 */
[C---:B---3--:R-:W-:Y:S08]  /*fbb0*/  HMMA.16816.F32.BF16 R28, R112.reuse, R108, R28 ;  /* 0x0000006c701c723c */ /* 0x048ff0000004181c */
[C---:B------:R-:W-:Y:S08]  /*fbc0*/  HMMA.16816.F32.BF16 R32, R112.reuse, R110, R32 ;  /* 0x0000006e7020723c */ /* 0x040ff00000041820 */
[C---:B-1----:R-:W-:Y:S08]  /*fbd0*/  HMMA.16816.F32.BF16 R36, R112.reuse, R116, R36 ;  /* 0x000000747024723c */ /* 0x042ff00000041824 */
[C---:B------:R-:W-:Y:S08]  /*fbe0*/  HMMA.16816.F32.BF16 R40, R112.reuse, R118, R40 ;  /* 0x000000767028723c */ /* 0x040ff00000041828 */
[C---:B----4-:R-:W-:Y:S08]  /*fbf0*/  HMMA.16816.F32.BF16 R44, R112.reuse, R120, R44 ;  /* 0x00000078702c723c */ /* 0x050ff0000004182c */
[C---:B------:R-:W-:Y:S08]  /*fc00*/  HMMA.16816.F32.BF16 R48, R112.reuse, R122, R48 ;  /* 0x0000007a7030723c */ /* 0x040ff00000041830 */
[C---:B--2---:R-:W-:Y:S08]  /*fc10*/  HMMA.16816.F32.BF16 R52, R112.reuse, R124, R52 ;  /* 0x0000007c7034723c */ /* 0x044ff00000041834 */
[C---:B------:R-:W-:Y:S08]  /*fc20*/  HMMA.16816.F32.BF16 R56, R112.reuse, R126, R56 ;  /* 0x0000007e7038723c */ /* 0x040ff00000041838 */
[C---:B------:R-:W-:Y:S08]  /*fc30*/  HMMA.16816.F32.BF16 R60, R112.reuse, R128, R60 ;  /* 0x00000080703c723c */ /* 0x040ff0000004183c */
[----:B------:R-:W-:Y:S01]  /*fc40*/  HMMA.16816.F32.BF16 R64, R112, R130, R64 ;  /* 0x000000827040723c */ /* 0x000fe20000041840 */
[----:B------:R-:W-:Y:S08]  /*fc50*/  @!UPT UIADD3 URZ, UPT, UPT, URZ, URZ, URZ ;  /* 0x000000fffffff290 */ /* 0x000ff0000fffe0ff */
[----:B------:R-:W-:Y:S11]  /*fc60*/  @!P0 BRA `(.L_x_9399) ;  /* 0x00000008000c8947 */ /* 0x000ff60003800000 */
[----:B------:R-:W2:Y:S01]  /*fc70*/  @!P3 LD.E R2, desc[UR4][R102.64+0x38] ;  /* 0x000038046602b980 */ /* 0x000ea2000c101900 */
[----:B------:R-:W-:Y:S01]  /*fc80*/  @!P3 IMAD.MOV.U32 R3, RZ, RZ, RZ ;  /* 0x000000ffff03b224 */ /* 0x000fe200078e00ff */
[----:B------:R-:W-:Y:S01]  /*fc90*/  BSSY.RECONVERGENT B0, `(.L_x_9400) ;  /* 0x0000048000007945 */ /* 0x000fe20003800200 */
[----:B------:R-:W-:Y:S03]  /*fca0*/  IMAD.SHL.U32 R0, R176, 0x20, RZ ;  /* 0x00000020b0007824 */ /* 0x000fe600078e00ff */
        /* <DEDUP_REMOVED lines=14> */
[-C--:B------:R-:W-:Y:S02]  /*fd90*/  LOP3.LUT R110, R110, R113.reuse, RZ, 0x3c, !PT ;  /* 0x000000716e6e7212 */ /* 0x080fe400078e3cff */
        /* <DEDUP_REMOVED lines=55> */
.L_x_9401:
[----:B------:R-:W-:Y:S05]  /*10110*/  BSYNC.RECONVERGENT B0 ;  /* 0x0000000000007941 */ /* 0x000fea0003800200 */
.L_x_9400:
[----:B------:R-:W-:Y:S01]  /*10120*/  @!PT LDS RZ, [RZ] ;  /* 0x00000000fffff984 */ /* 0x000fe20000000800 */
[----:B------:R-:W-:Y:S01]  /*10130*/  @!PT LDS RZ, [RZ] ;  /* 0x00000000fffff984 */ /* 0x000fe20000000800 */
[----:B------:R-:W-:Y:S01]  /*10140*/  @!PT LDS RZ, [RZ] ;  /* 0x00000000fffff984 */ /* 0x000fe20000000800 */
[----:B------:R1:W-:Y:S01]  /*10150*/  @!P1 LDGSTS.E.BYPASS.LTC128B.128 [R191+0x2000], desc[UR4][R180.64] ;  /* 0x02000000b4bf9fae */ /* 0x0003e2000b981a04 */
[C---:B------:R-:W-:Y:S02]  /*10160*/  LEA R118, P0, R176.reuse, R180, 0x5 ;  /* 0x000000b4b0767211 */ /* 0x040fe400078028ff */
[C-C-:B------:R-:W-:Y:S01]  /*10170*/  SHF.L.U64.HI R2, R176.reuse, 0x5, R177.reuse ;  /* 0x00000005b0027819 */ /* 0x140fe200000102b1 */
[----:B------:R1:W-:Y:S01]  /*10180*/  @P1 STS.128 [R191+0x2000], RZ ;  /* 0x002000ffbf001388 */ /* 0x0003e20000000c00 */
[----:B------:R-:W-:Y:S02]  /*10190*/  LEA.HI.X R119, R176, R181, R177, 0x5, P0 ;  /* 0x000000b5b0777211 */ /* 0x000fe400000f2cb1 */
[----:B------:R-:W-:Y:S03]  /*101a0*/  IADD3 R116, P2, PT, R0, R118, RZ ;  /* 0x0000007600747210 */ /* 0x000fe60007f5e0ff */
[----:B------:R-:W-:Y:S01]  /*101b0*/  @!PT LDS RZ, [RZ] ;  /* 0x00000000fffff984 */ /* 0x000fe20000000800 */
[----:B------:R-:W-:Y:S01]  /*101c0*/  @!PT LDS RZ, [RZ] ;  /* 0x00000000fffff984 */ /* 0x000fe20000000800 */
[----:B------:R-:W-:Y:S01]  /*101d0*/  @!PT LDS RZ, [RZ] ;  /* 0x00000000fffff984 */ /* 0x000fe20000000800 */
[----:B------:R1:W-:Y:S01]  /*101e0*/  @!P1 LDGSTS.E.BYPASS.LTC128B.128 [R191+0x2800], desc[UR4][R118.64] ;  /* 0x0280000076bf9fae */ /* 0x0003e2000b981a04 */
[-C--:B------:R-:W-:Y:S01]  /*101f0*/  IADD3 R114, P0, PT, R116, R0.reuse, RZ ;  /* 0x0000000074727210 */ /* 0x080fe20007f1e0ff */
[----:B------:R-:W-:Y:S02]  /*10200*/  IMAD.X R117, R2, 0x1, R119, P2 ;  /* 0x0000000102757824 */ /* 0x000fe400010e0677 */
        /* <DEDUP_REMOVED lines=41> */
.L_x_9399:
[----:B------:R-:W-:Y:S05]  /*104a0*/  BSYNC.RECONVERGENT B1 ;  /* 0x0000000000017941 */ /* 0x000fea0003800200 */
.L_x_9398:
[----:B------:R-:W2:Y:S01]  /*104b0*/  LD.E R3, desc[UR4][R102.64+0xdc] ;  /* 0x0000dc0466037980 */ /* 0x000ea2000c101900 */
        /* <DEDUP_REMOVED lines=39> */
[----:B-1----:R-:W-:Y:S07]  /*10730*/  FMNMX.FTZ R0, R109, R0, !PT ;  /* 0x000000006d007209 */ /* 0x002fee0007810000 */
[----:B------:R-:W1:Y:S01]  /*10740*/  LDSM.16.MT88.4 R108, [R170+0x6000] ;  /* 0x00600000aa6c783b */ /* 0x000e620000004200 */
[----:B---3--:R-:W-:Y:S01]  /*10750*/  FMNMX.FTZ R2, R113, R2, !PT ;  /* 0x0000000271027209 */ /* 0x008fe20007810000 */
[----:B------:R-:W-:Y:S03]  /*10760*/  FADD.FTZ R104, -R0, R107 ;  /* 0x0000006b00687221 */ /* 0x000fe60000010100 */
[C---:B------:R-:W-:Y:S03]  /*10770*/  FSETP.NEU.FTZ.AND P0, PT, R2.reuse, -INF , PT ;  /* 0xff8000000200780b */ /* 0x040fe60003f1d000 */
[----:B------:R-:W3:Y:S01]  /*10780*/  LDSM.16.MT88.4 R112, [R166+0x6000] ;  /* 0x00600000a670783b */ /* 0x000ee20000004200 */
[C---:B--2---:R-:W-:Y:S01]  /*10790*/  FMUL.FTZ R106, R3.reuse, R104 ;  /* 0x00000068036a7220 */ /* 0x044fe20000410000 */
[----:B------:R-:W-:Y:S01]  /*107a0*/  FADD.FTZ R104, -R2, R105 ;  /* 0x0000006902687221 */ /* 0x000fe20000010100 */
[C---:B------:R-:W-:Y:S01]  /*107b0*/  FMUL.FTZ R118, R3.reuse, R2 ;  /* 0x0000000203767220 */ /* 0x040fe20000410000 */
[C---:B------:R-:W-:Y:S01]  /*107c0*/  FMUL.FTZ R116, R3.reuse, R0 ;  /* 0x0000000003747220 */ /* 0x040fe20000410000 */
[----:B------:R2:W4:Y:S01]  /*107d0*/  MUFU.EX2 R105, R106 ;  /* 0x0000006a00697308 */ /* 0x0005220000000800 */
[----:B------:R-:W-:Y:S02]  /*107e0*/  FMUL.FTZ R107, R3, R104 ;  /* 0x00000068036b7220 */ /* 0x000fe40000410000 */
[----:B------:R-:W-:Y:S02]  /*107f0*/  FSEL R118, R118, RZ, P0 ;  /* 0x000000ff76767208 */ /* 0x000fe40000000000 */
[----:B------:R-:W-:Y:S05]  /*10800*/  FSETP.NEU.FTZ.AND P0, PT, R0, -INF , PT ;  /* 0xff8000000000780b */ /* 0x000fea0003f1d000 */
[----:B------:R5:W1:Y:S01]  /*10810*/  MUFU.EX2 R104, R107 ;  /* 0x0000006b00687308 */ /* 0x000a620000000800 */
[----:B------:R-:W-:Y:S01]  /*10820*/  FSEL R116, R116, RZ, P0 ;  /* 0x000000ff74747208 */ /* 0x000fe20000000000 */
[-CC-:B------:R-:W-:Y:S01]  /*10830*/  FFMA.FTZ R123, R4, R3.reuse, -R118.reuse ;  /* 0x00000003047b7223 */ /* 0x180fe20000010876 */
[-CC-:B------:R-:W-:Y:S01]  /*10840*/  FFMA.FTZ R126, R5, R3.reuse, -R118.reuse ;  /* 0x00000003057e7223 */ /* 0x180fe20000010876 */
[-CC-:B------:R-:W-:Y:S01]  /*10850*/  FFMA.FTZ R132, R24, R3.reuse, -R118.reuse ;  /* 0x0000000318847223 */ /* 0x180fe20000010876 */
[-C--:B------:R-:W-:Y:S01]  /*10860*/  FFMA.FTZ R131, R25, R3.reuse, -R118 ;  /* 0x0000000319837223 */ /* 0x080fe20000010876 */
[-CC-:B------:R-:W-:Y:S01]  /*10870*/  FFMA.FTZ R117, R10, R3.reuse, -R116.reuse ;  /* 0x000000030a757223 */ /* 0x180fe20000010874 */
[-C--:B------:R-:W-:Y:S03]  /*10880*/  FFMA.FTZ R120, R11, R3.reuse, -R116 ;  /* 0x000000030b787223 */ /* 0x080fe60000010874 */
[----:B------:R-:W-:Y:S01]  /*10890*/  MUFU.EX2 R123, R123 ;  /* 0x0000007b007b7308 */ /* 0x000fe20000000800 */
[-C--:B--2---:R-:W-:Y:S01]  /*108a0*/  FFMA.FTZ R106, R8, R3.reuse, -R118 ;  /* 0x00000003086a7223 */ /* 0x084fe20000010876 */
[-CC-:B------:R-:W-:Y:S01]  /*108b0*/  FFMA.FTZ R134, R6, R3.reuse, -R116.reuse ;  /* 0x0000000306867223 */ /* 0x180fe20000010874 */
[----:B------:R-:W-:Y:S01]  /*108c0*/  FFMA.FTZ R125, R7, R3, -R116 ;  /* 0x00000003077d7223 */ /* 0x000fe20000010874 */
[C---:B----4-:R-:W-:Y:S01]  /*108d0*/  FMUL.FTZ R6, R105.reuse, R98 ;  /* 0x0000006269067220 */ /* 0x050fe20000410000 */
[C---:B------:R-:W-:Y:S01]  /*108e0*/  FMUL.FTZ R7, R105.reuse, R99 ;  /* 0x0000006369077220 */ /* 0x040fe20000410000 */
[C---:B------:R-:W-:Y:S01]  /*108f0*/  FMUL.FTZ R10, R105.reuse, R94 ;  /* 0x0000005e690a7220 */ /* 0x040fe20000410000 */
[----:B------:R-:W-:Y:S03]  /*10900*/  FMUL.FTZ R11, R105, R95 ;  /* 0x0000005f690b7220 */ /* 0x000fe60000410000 */
[----:B------:R-:W2:Y:S01]  /*10910*/  MUFU.EX2 R126, R126 ;  /* 0x0000007e007e7308 */ /* 0x000ea20000000800 */
[--C-:B-----5:R-:W-:Y:S01]  /*10920*/  FFMA.FTZ R107, R9, R3, -R118.reuse ;  /* 0x00000003096b7223 */ /* 0x120fe20000010876 */
[C---:B-1----:R-:W-:Y:S01]  /*10930*/  FMUL.FTZ R4, R104.reuse, R96 ;  /* 0x0000006068047220 */ /* 0x042fe20000410000 */
        /* <DEDUP_REMOVED lines=8> */
[----:B------:R-:W1:Y:S01]  /*109c0*/  LDSM.16.MT88.4 R92, [R165+0x6000] ;  /* 0x00600000a55c783b */ /* 0x000e620000004200 */
[C---:B------:R-:W-:Y:S01]  /*109d0*/  FMUL.FTZ R74, R105.reuse, R74 ;  /* 0x0000004a694a7220 */ /* 0x040fe20000410000 */
[C---:B------:R-:W-:Y:S01]  /*109e0*/  FMUL.FTZ R75, R105.reuse, R75 ;  /* 0x0000004b694b7220 */ /* 0x040fe20000410000 */
[C---:B------:R-:W-:Y:S01]  /*109f0*/  FMUL.FTZ R72, R104.reuse, R72 ;  /* 0x0000004868487220 */ /* 0x040fe20000410000 */
[----:B------:R-:W-:Y:S03]  /*10a00*/  FMUL.FTZ R73, R104, R73 ;  /* 0x0000004968497220 */ /* 0x000fe60000410000 */
[----:B------:R-:W4:Y:S01]  /*10a10*/  MUFU.EX2 R125, R125 ;  /* 0x0000007d007d7308 */ /* 0x000f220000000800 */
[----:B--2---:R-:W-:Y:S01]  /*10a20*/  F2FP.BF16.F32.PACK_AB R96, R126, R123 ;  /* 0x0000007b7e60723e */ /* 0x004fe200000010ff */
[-C--:B------:R-:W-:Y:S01]  /*10a30*/  FFMA.FTZ R119, R12, R3.reuse, -R118 ;  /* 0x000000030c777223 */ /* 0x080fe20000010876 */
[-C--:B------:R-:W-:Y:S01]  /*10a40*/  FFMA.FTZ R12, R14, R3.reuse, -R116 ;  /* 0x000000030e0c7223 */ /* 0x080fe20000010874 */
[----:B------:R-:W-:Y:S01]  /*10a50*/  FMUL.FTZ R14, R105, R90 ;  /* 0x0000005a690e7220 */ /* 0x000fe20000410000 */
[-C--:B------:R-:W-:Y:S01]  /*10a60*/  FFMA.FTZ R136, R37, R3.reuse, -R118 ;  /* 0x0000000325887223 */ /* 0x080fe20000010876 */
[-CC-:B------:R-:W-:Y:S01]  /*10a70*/  FFMA.FTZ R133, R38, R3.reuse, -R116.reuse ;  /* 0x0000000326857223 */ /* 0x180fe20000010874 */
[----:B------:R-:W-:Y:S03]  /*10a80*/  FFMA.FTZ R138, R39, R3, -R116 ;  /* 0x00000003278a7223 */ /* 0x000fe60000010874 */
        /* <DEDUP_REMOVED lines=8> */
[----:B------:R-:W2:Y:S01]  /*10b10*/  MUFU.EX2 R107, R107 ;  /* 0x0000006b006b7308 */ /* 0x000ea20000000800 */
[----:B----4-:R-:W-:Y:S01]  /*10b20*/  F2FP.BF16.F32.PACK_AB R97, R125, R134 ;  /* 0x000000867d61723e */ /* 0x010fe200000010ff */
[----:B------:R-:W-:Y:S01]  /*10b30*/  FMUL.FTZ R81, R104, R81 ;  /* 0x0000005168517220 */ /* 0x000fe20000410000 */
[-C--:B------:R-:W-:Y:S01]  /*10b40*/  FFMA.FTZ R127, R21, R3.reuse, -R118 ;  /* 0x00000003157f7223 */ /* 0x080fe20000010876 */
[-C--:B------:R-:W-:Y:S01]  /*10b50*/  FFMA.FTZ R21, R26, R3.reuse, -R116 ;  /* 0x000000031a157223 */ /* 0x080fe20000010874 */
[-C--:B------:R-:W-:Y:S01]  /*10b60*/  FFMA.FTZ R122, R16, R3.reuse, -R118 ;  /* 0x00000003107a7223 */ /* 0x080fe20000010876 */
[----:B------:R-:W-:Y:S01]  /*10b70*/  FMUL.FTZ R16, R104, R84 ;  /* 0x0000005468107220 */ /* 0x000fe20000410000 */
[-CC-:B------:R-:W-:Y:S03]  /*10b80*/  FFMA.FTZ R121, R18, R3.reuse, -R116.reuse ;  /* 0x0000000312797223 */ /* 0x180fe60000010874 */
[----:B------:R-:W-:Y:S01]  /*10b90*/  MUFU.EX2 R117, R117 ;  /* 0x0000007500757308 */ /* 0x000fe20000000800 */
[----:B------:R-:W-:Y:S01]  /*10ba0*/  FMUL.FTZ R18, R105, R86 ;  /* 0x0000005669127220 */ /* 0x000fe20000410000 */
[----:B------:R-:W-:Y:S01]  /*10bb0*/  FFMA.FTZ R124, R19, R3, -R116 ;  /* 0x00000003137c7223 */ /* 0x000fe20000010874 */
[----:B------:R-:W-:Y:S01]  /*10bc0*/  FMUL.FTZ R19, R105, R87 ;  /* 0x0000005769137220 */ /* 0x000fe20000410000 */
[-C--:B------:R-:W-:Y:S01]  /*10bd0*/  FFMA.FTZ R128, R20, R3.reuse, -R118 ;  /* 0x0000000314807223 */ /* 0x080fe20000010876 */
[-CC-:B------:R-:W-:Y:S01]  /*10be0*/  FFMA.FTZ R129, R22, R3.reuse, -R116.reuse ;  /* 0x0000000316817223 */ /* 0x180fe20000010874 */
[-C--:B------:R-:W-:Y:S01]  /*10bf0*/  FFMA.FTZ R130, R23, R3.reuse, -R116 ;  /* 0x0000000317827223 */ /* 0x080fe20000010874 */
[-CC-:B------:R-:W-:Y:S03]  /*10c00*/  FFMA.FTZ R40, R40, R3.reuse, -R118.reuse ;  /* 0x0000000328287223 */ /* 0x180fe60000010876 */
[----:B------:R-:W4:Y:S01]  /*10c10*/  MUFU.EX2 R120, R120 ;  /* 0x0000007800787308 */ /* 0x000f220000000800 */
[----:B--2---:R-:W-:Y:S01]  /*10c20*/  F2FP.BF16.F32.PACK_AB R98, R107, R106 ;  /* 0x0000006a6b62723e */ /* 0x004fe200000010ff */
        /* <DEDUP_REMOVED lines=15> */
[----:B----4-:R-:W-:Y:S01]  /*10d20*/  F2FP.BF16.F32.PACK_AB R99, R120, R117 ;  /* 0x000000757863723e */ /* 0x010fe200000010ff */
[-CC-:B------:R-:W-:Y:S01]  /*10d30*/  FFMA.FTZ R54, R54, R3.reuse, -R116.reuse ;  /* 0x0000000336367223 */ /* 0x180fe20000010874 */
[-C--:B------:R-:W-:Y:S01]  /*10d40*/  FFMA.FTZ R55, R55, R3.reuse, -R116 ;  /* 0x0000000337377223 */ /* 0x080fe20000010874 */
[-CC-:B------:R-:W-:Y:S01]  /*10d50*/  FFMA.FTZ R56, R56, R3.reuse, -R118.reuse ;  /* 0x0000000338387223 */ /* 0x180fe20000010876 */
[-C--:B------:R-:W-:Y:S01]  /*10d60*/  FFMA.FTZ R57, R57, R3.reuse, -R118 ;  /* 0x0000000339397223 */ /* 0x080fe20000010876 */
[-CC-:B------:R-:W-:Y:S01]  /*10d70*/  FFMA.FTZ R58, R58, R3.reuse, -R116.reuse ;  /* 0x000000033a3a7223 */ /* 0x180fe20000010874 */
[----:B------:R-:W-:Y:S01]  /*10d80*/  FFMA.FTZ R59, R59, R3, -R116 ;  /* 0x000000033b3b7223 */ /* 0x000fe20000010874 */
[C---:B------:R-:W-:Y:S02]  /*10d90*/  HMMA.16816.F32.BF16 R4, R96.reuse, R108, R4 ;  /* 0x0000006c6004723c */ /* 0x040fe40000041804 */
[----:B------:R-:W-:Y:S03]  /*10da0*/  MUFU.EX2 R121, R121 ;  /* 0x0000007900797308 */ /* 0x000fe60000000800 */
[----:B------:R-:W-:Y:S01]  /*10db0*/  FFMA.FTZ R123, R104, R199, R123 ;  /* 0x000000c7687b7223 */ /* 0x000fe2000001007b */
[----:B------:R-:W-:Y:S01]  /*10dc0*/  FFMA.FTZ R134, R105, R200, R134 ;  /* 0x000000c869867223 */ /* 0x000fe20000010086 */
[----:B------:R-:W-:Y:S01]  /*10dd0*/  ISETP.GT.AND P0, PT, R198, RZ, PT ;  /* 0x000000ffc600720c */ /* 0x000fe20003f04270 */
[C---:B------:R-:W-:Y:S01]  /*10de0*/  HMMA.16816.F32.BF16 R8, R96.reuse, R110, R8 ;  /* 0x0000006e6008723c */ /* 0x040fe20000041808 */
[----:B------:R-:W2:Y:S03]  /*10df0*/  LDSM.16.MT88.4 R108, [R164+0x6000] ;  /* 0x00600000a46c783b */ /* 0x000ea60000004200 */
[----:B------:R-:W4:Y:S01]  /*10e00*/  MUFU.EX2 R124, R124 ;  /* 0x0000007c007c7308 */ /* 0x000f220000000800 */
[----:B------:R-:W-:Y:S01]  /*10e10*/  FADD.FTZ R134, R125, R134 ;  /* 0x000000867d867221 */ /* 0x000fe20000010000 */
[----:B------:R-:W-:Y:S01]  /*10e20*/  FADD.FTZ R123, R126, R123 ;  /* 0x0000007b7e7b7221 */ /* 0x000fe20000010000 */
[----:B------:R-:W-:Y:S01]  /*10e30*/  IADD3 R198, PT, PT, R198, -0x1, RZ ;  /* 0xffffffffc6c67810 */ /* 0x000fe20007ffe0ff */
[C---:B---3--:R-:W-:Y:S06]  /*10e40*/  HMMA.16816.F32.BF16 R68, R96.reuse, R112, R68 ;  /* 0x000000706044723c */ /* 0x048fec0000041844 */
        /* <DEDUP_REMOVED lines=8> */
[----:B----4-:R-:W-:Y:S01]  /*10ed0*/  F2FP.BF16.F32.PACK_AB R87, R124, R121 ;  /* 0x000000797c57723e */ /* 0x010fe200000010ff */
[----:B------:R-:W-:Y:S01]  /*10ee0*/  FFMA.FTZ R115, R17, R3, -R118 ;  /* 0x0000000311737223 */ /* 0x000fe20000010876 */
[C---:B------:R-:W-:Y:S01]  /*10ef0*/  FMUL.FTZ R17, R104.reuse, R85 ;  /* 0x0000005568117220 */ /* 0x040fe20000410000 */
[----:B------:R-:W-:Y:S01]  /*10f00*/  MOV R105, R2 ;  /* 0x0000000200697202 */ /* 0x000fe20000000f00 */
[C---:B-1----:R-:W-:Y:S05]  /*10f10*/  HMMA.16816.F32.BF16 R76, R96.reuse, R92, R76 ;  /* 0x0000005c604c723c */ /* 0x042fea000004184c */
[----:B------:R-:W1:Y:S10]  /*10f20*/  MUFU.EX2 R112, R112 ;  /* 0x0000007000707308 */ /* 0x000e740000000800 */
[----:B------:R-:W4:Y:S01]  /*10f30*/  MUFU.EX2 R113, R113 ;  /* 0x0000007100717308 */ /* 0x000f220000000800 */
[----:B---3--:R-:W-:Y:S02]  /*10f40*/  FMUL.FTZ R12, R104, R88 ;  /* 0x00000058680c7220 */ /* 0x008fe40000410000 */
[----:B------:R-:W3:Y:S05]  /*10f50*/  LDSM.16.MT88.4 R88, [R170+0x6800] ;  /* 0x00680000aa58783b */ /* 0x000eea0000004200 */
[C---:B------:R-:W-:Y:S02]  /*10f60*/  HMMA.16816.F32.BF16 R12, R96.reuse, R94, R12 ;  /* 0x0000005e600c723c */ /* 0x040fe4000004180c */
[----:B------:R-:W5:Y:S01]  /*10f70*/  MUFU.EX2 R115, R115 ;  /* 0x0000007300737308 */ /* 0x000f620000000800 */
[----:B------:R-:W3:Y:S01]  /*10f80*/  LDSM.16.MT88.4 R92, [R166+0x6800] ;  /* 0x00680000a65c783b */ /* 0x000ee20000004200 */
[----:B-1----:R-:W-:Y:S04]  /*10f90*/  F2FP.BF16.F32.PACK_AB R84, R112, R119 ;  /* 0x000000777054723e */ /* 0x002fe800000010ff */
[C---:B--2---:R-:W-:Y:S04]  /*10fa0*/  HMMA.16816.F32.BF16 R80, R96.reuse, R108, R80 ;  /* 0x0000006c6050723c */ /* 0x044fe80000041850 */
[----:B------:R-:W1:Y:S01]  /*10fb0*/  MUFU.EX2 R127, R127 ;  /* 0x0000007f007f7308 */ /* 0x000e620000000800 */
[----:B----4-:R-:W-:Y:S03]  /*10fc0*/  F2FP.BF16.F32.PACK_AB R85, R113, R114 ;  /* 0x000000727155723e */ /* 0x010fe600000010ff */
[----:B------:R-:W-:Y:S01]  /*10fd0*/  HMMA.16816.F32.BF16 R16, R96, R110, R16 ;  /* 0x0000006e6010723c */ /* 0x000fe20000041810 */
[----:B------:R-:W2:Y:S05]  /*10fe0*/  LDSM.16.MT88.4 R96, [R165+0x6800] ;  /* 0x00680000a560783b */ /* 0x000eaa0000004200 */
[----:B------:R-:W-:Y:S01]  /*10ff0*/  MUFU.EX2 R129, R129 ;  /* 0x0000008100817308 */ /* 0x000fe20000000800 */
[----:B-----5:R-:W-:Y:S02]  /*11000*/  F2FP.BF16.F32.PACK_AB R86, R115, R122 ;  /* 0x0000007a7356723e */ /* 0x020fe400000010ff */
[----:B------:R-:W4:Y:S01]  /*11010*/  LDSM.16.MT88.4 R108, [R164+0x6800] ;  /* 0x00680000a46c783b */ /* 0x000f220000004200 */
[----:B-1----:R-:W-:Y:S06]  /*11020*/  F2FP.BF16.F32.PACK_AB R20, R127, R128 ;  /* 0x000000807f14723e */ /* 0x002fec00000010ff */
[----:B------:R-:W-:Y:S01]  /*11030*/  MUFU.EX2 R130, R130 ;  /* 0x0000008200827308 */ /* 0x000fe20000000800 */
[C---:B---3--:R-:W-:Y:S09]  /*11040*/  HMMA.16816.F32.BF16 R4, R84.reuse, R88, R4 ;  /* 0x000000585404723c */ /* 0x048ff20000041804 */
[----:B------:R-:W-:Y:S01]  /*11050*/  MUFU.EX2 R132, R132 ;  /* 0x0000008400847308 */ /* 0x000fe20000000800 */
[C---:B------:R-:W-:Y:S01]  /*11060*/  HMMA.16816.F32.BF16 R8, R84.reuse, R90, R8 ;  /* 0x0000005a5408723c */ /* 0x040fe20000041808 */
[----:B------:R-:W1:Y:S08]  /*11070*/  LDSM.16.MT88.4 R88, [R170+0x7000] ;  /* 0x00700000aa58783b */ /* 0x000e700000004200 */
[----:B------:R-:W3:Y:S01]  /*11080*/  MUFU.EX2 R131, R131 ;  /* 0x0000008300837308 */ /* 0x000ee20000000800 */
[C---:B------:R-:W-:Y:S09]  /*11090*/  HMMA.16816.F32.BF16 R68, R84.reuse, R92, R68 ;  /* 0x0000005c5444723c */ /* 0x040ff20000041844 */
[----:B------:R-:W-:Y:S01]  /*110a0*/  MUFU.EX2 R136, R136 ;  /* 0x0000008800887308 */ /* 0x000fe20000000800 */
[C---:B------:R-:W-:Y:S01]  /*110b0*/  HMMA.16816.F32.BF16 R72, R84.reuse, R94, R72 ;  /* 0x0000005e5448723c */ /* 0x040fe20000041848 */
[----:B------:R-:W-:Y:S08]  /*110c0*/  LDSM.16.MT88.4 R92, [R164+0x7000] ;  /* 0x00700000a45c783b */ /* 0x000ff00000004200 */
[----:B------:R-:W-:Y:S01]  /*110d0*/  MUFU.EX2 R133, R133 ;  /* 0x0000008500857308 */ /* 0x000fe20000000800 */
[----:B---3--:R-:W-:Y:S01]  /*110e0*/  F2FP.BF16.F32.PACK_AB R22, R131, R132 ;  /* 0x000000848316723e */ /* 0x008fe200000010ff */
[C---:B--2---:R-:W-:Y:S08]  /*110f0*/  HMMA.16816.F32.BF16 R76, R84.reuse, R96, R76 ;  /* 0x00000060544c723c */ /* 0x044ff0000004184c */
[----:B------:R2:W-:Y:S01]  /*11100*/  MUFU.EX2 R96, R21 ;  /* 0x0000001500607308 */ /* 0x0005e20000000800 */
[-C--:B------:R-:W-:Y:S02]  /*11110*/  FFMA.FTZ R97, R27, R3.reuse, -R116 ;  /* 0x000000031b617223 */ /* 0x080fe40000010874 */
[----:B------:R-:W3:Y:S01]  /*11120*/  LDSM.16.MT88.4 R24, [R166+0x7000] ;  /* 0x00700000a618783b */ /* 0x000ee20000004200 */
[C---:B------:R-:W-:Y:S06]  /*11130*/  HMMA.16816.F32.BF16 R12, R84.reuse, R98, R12 ;  /* 0x00000062540c723c */ /* 0x040fec000004180c */
[----:B------:R-:W5:Y:S01]  /*11140*/  MUFU.EX2 R97, R97 ;  /* 0x0000006100617308 */ /* 0x000f620000000800 */
[-CC-:B------:R-:W-:Y:S01]  /*11150*/  FFMA.FTZ R98, R28, R3.reuse, -R118.reuse ;  /* 0x000000031c627223 */ /* 0x180fe20000010876 */
[-CC-:B------:R-:W-:Y:S01]  /*11160*/  FFMA.FTZ R99, R29, R3.reuse, -R118.reuse ;  /* 0x000000031d637223 */ /* 0x180fe20000010876 */
[C---:B----4-:R-:W-:Y:S07]  /*11170*/  HMMA.16816.F32.BF16 R80, R84.reuse, R108, R80 ;  /* 0x0000006c5450723c */ /* 0x050fee0000041850 */
[----:B------:R-:W-:Y:S01]  /*11180*/  MUFU.EX2 R98, R98 ;  /* 0x0000006200627308 */ /* 0x000fe20000000800 */
[-CC-:B------:R-:W-:Y:S01]  /*11190*/  FFMA.FTZ R108, R32, R3.reuse, -R118.reuse ;  /* 0x00000003206c7223 */ /* 0x180fe20000010876 */
[----:B------:R-:W-:Y:S01]  /*111a0*/  FFMA.FTZ R109, R33, R3, -R118 ;  /* 0x00000003216d7223 */ /* 0x000fe20000010876 */
[----:B--2---:R-:W-:Y:S01]  /*111b0*/  F2FP.BF16.F32.PACK_AB R21, R130, R129 ;  /* 0x000000818215723e */ /* 0x004fe200000010ff */
[----:B------:R-:W-:Y:S01]  /*111c0*/  HMMA.16816.F32.BF16 R16, R84, R110, R16 ;  /* 0x0000006e5410723c */ /* 0x000fe20000041810 */
[----:B------:R-:W2:Y:S05]  /*111d0*/  LDSM.16.MT88.4 R84, [R165+0x7000] ;  /* 0x00700000a554783b */ /* 0x000eaa0000004200 */
[----:B------:R-:W-:Y:S01]  /*111e0*/  MUFU.EX2 R99, R99 ;  /* 0x0000006300637308 */ /* 0x000fe20000000800 */
[----:B-----5:R-:W-:Y:S01]  /*111f0*/  F2FP.BF16.F32.PACK_AB R23, R97, R96 ;  /* 0x000000606117723e */ /* 0x020fe200000010ff */
[-C--:B------:R-:W-:Y:S01]  /*11200*/  FFMA.FTZ R110, R35, R3.reuse, -R116 ;  /* 0x00000003236e7223 */ /* 0x080fe20000010874 */
[-C--:B------:R-:W-:Y:S02]  /*11210*/  FFMA.FTZ R111, R36, R3.reuse, -R118 ;  /* 0x00000003246f7223 */ /* 0x080fe40000010876 */
[----:B------:R-:W-:Y:S03]  /*11220*/  LDSM.16.MT88.4 R36, [R164+0x8000] ;  /* 0x00800000a424783b */ /* 0x000fe60000004200 */
[C---:B-1----:R-:W-:Y:S02]  /*11230*/  HMMA.16816.F32.BF16 R4, R20.reuse, R88, R4 ;  /* 0x000000581404723c */ /* 0x042fe40000041804 */
[----:B------:R-:W-:Y:S03]  /*11240*/  MUFU.EX2 R110, R110 ;  /* 0x0000006e006e7308 */ /* 0x000fe60000000800 */
[-CC-:B------:R-:W-:Y:S01]  /*11250*/  FFMA.FTZ R88, R30, R3.reuse, -R116.reuse ;  /* 0x000000031e587223 */ /* 0x180fe20000010874 */
[-CC-:B------:R-:W-:Y:S02]  /*11260*/  FFMA.FTZ R89, R31, R3.reuse, -R116.reuse ;  /* 0x000000031f597223 */ /* 0x180fe40000010874 */
[C---:B------:R-:W-:Y:S01]  /*11270*/  HMMA.16816.F32.BF16 R8, R20.reuse, R90, R8 ;  /* 0x0000005a1408723c */ /* 0x040fe20000041808 */
[----:B------:R-:W-:Y:S03]  /*11280*/  LDSM.16.MT88.4 R28, [R166+0x7800] ;  /* 0x00780000a61c783b */ /* 0x000fe60000004200 */
[----:B------:R-:W-:Y:S01]  /*11290*/  MUFU.EX2 R108, R108 ;  /* 0x0000006c006c7308 */ /* 0x000fe20000000800 */
[----:B------:R-:W-:Y:S03]  /*112a0*/  FFMA.FTZ R91, R34, R3, -R116 ;  /* 0x00000003225b7223 */ /* 0x000fe60000010874 */
[C---:B---3--:R-:W-:Y:S01]  /*112b0*/  HMMA.16816.F32.BF16 R68, R20.reuse, R24, R68 ;  /* 0x000000181444723c */ /* 0x048fe20000041844 */
[----:B------:R-:W-:Y:S05]  /*112c0*/  LDSM.16.MT88.4 R32, [R165+0x7800] ;  /* 0x00780000a520783b */ /* 0x000fea0000004200 */
[----:B------:R-:W-:Y:S02]  /*112d0*/  MUFU.EX2 R89, R89 ;  /* 0x0000005900597308 */ /* 0x000fe40000000800 */
[C---:B------:R-:W-:Y:S01]  /*112e0*/  HMMA.16816.F32.BF16 R72, R20.reuse, R26, R72 ;  /* 0x0000001a1448723c */ /* 0x040fe20000041848 */
[----:B------:R-:W1:Y:S07]  /*112f0*/  LDSM.16.MT88.4 R24, [R170+0x7800] ;  /* 0x00780000aa18783b */ /* 0x000e6e0000004200 */
[----:B------:R-:W-:Y:S01]  /*11300*/  MUFU.EX2 R91, R91 ;  /* 0x0000005b005b7308 */ /* 0x000fe20000000800 */
[C---:B--2---:R-:W-:Y:S09]  /*11310*/  HMMA.16816.F32.BF16 R76, R20.reuse, R84, R76 ;  /* 0x00000054144c723c */ /* 0x044ff2000004184c */
[----:B------:R-:W2:Y:S01]  /*11320*/  MUFU.EX2 R88, R88 ;  /* 0x0000005800587308 */ /* 0x000ea20000000800 */
[C---:B------:R-:W-:Y:S01]  /*11330*/  HMMA.16816.F32.BF16 R12, R20.reuse, R86, R12 ;  /* 0x00000056140c723c */ /* 0x040fe2000004180c */
[----:B------:R-:W3:Y:S08]  /*11340*/  LDSM.16.MT88.4 R84, [R164+0x7800] ;  /* 0x00780000a454783b */ /* 0x000ef00000004200 */
[----:B------:R-:W4:Y:S01]  /*11350*/  MUFU.EX2 R109, R109 ;  /* 0x0000006d006d7308 */ /* 0x000f220000000800 */
[C---:B------:R-:W-:Y:S09]  /*11360*/  HMMA.16816.F32.BF16 R80, R20.reuse, R92, R80 ;  /* 0x0000005c1450723c */ /* 0x040ff20000041850 */
[----:B------:R-:W5:Y:S01]  /*11370*/  MUFU.EX2 R111, R111 ;  /* 0x0000006f006f7308 */ /* 0x000f620000000800 */
[----:B------:R-:W-:Y:S01]  /*11380*/  HMMA.16816.F32.BF16 R16, R20, R94, R16 ;  /* 0x0000005e1410723c */ /* 0x000fe20000041810 */
[----:B------:R-:W-:Y:S08]  /*11390*/  LDSM.16.MT88.4 R92, [R170+0x9800] ;  /* 0x00980000aa5c783b */ /* 0x000ff00000004200 */
[----:B------:R-:W5:Y:S01]  /*113a0*/  MUFU.EX2 R138, R138 ;  /* 0x0000008a008a7308 */ /* 0x000f620000000800 */
[----:B--2---:R-:W-:Y:S02]  /*113b0*/  F2FP.BF16.F32.PACK_AB R21, R89, R88 ;  /* 0x000000585915723e */ /* 0x004fe400000010ff */
[----:B------:R-:W-:Y:S02]  /*113c0*/  F2FP.BF16.F32.PACK_AB R23, R110, R91 ;  /* 0x0000005b6e17723e */ /* 0x000fe400000010ff */
[----:B------:R-:W-:Y:S02]  /*113d0*/  F2FP.BF16.F32.PACK_AB R20, R99, R98 ;  /* 0x000000626314723e */ /* 0x000fe400000010ff */
[----:B----4-:R-:W-:Y:S03]  /*113e0*/  F2FP.BF16.F32.PACK_AB R22, R109, R108 ;  /* 0x0000006c6d16723e */ /* 0x010fe600000010ff */
[----:B------:R-:W-:Y:S04]  /*113f0*/  MUFU.EX2 R40, R40 ;  /* 0x0000002800287308 */ /* 0x000fe80000000800 */
[C---:B-1----:R-:W-:Y:S06]  /*11400*/  HMMA.16816.F32.BF16 R4, R20.reuse, R24, R4 ;  /* 0x000000181404723c */ /* 0x042fec0000041804 */
[----:B------:R-:W1:Y:S02]  /*11410*/  MUFU.EX2 R41, R41 ;  /* 0x0000002900297308 */ /* 0x000e640000000800 */
[C---:B------:R-:W-:Y:S01]  /*11420*/  HMMA.16816.F32.BF16 R8, R20.reuse, R26, R8 ;  /* 0x0000001a1408723c */ /* 0x040fe20000041808 */
[----:B------:R-:W2:Y:S07]  /*11430*/  LDSM.16.MT88.4 R24, [R170+0x8000] ;  /* 0x00800000aa18783b */ /* 0x000eae0000004200 */
[----:B------:R-:W-:Y:S01]  /*11440*/  MUFU.EX2 R42, R42 ;  /* 0x0000002a002a7308 */ /* 0x000fe20000000800 */
[C---:B------:R-:W-:Y:S09]  /*11450*/  HMMA.16816.F32.BF16 R68, R20.reuse, R28, R68 ;  /* 0x0000001c1444723c */ /* 0x040ff20000041844 */
[----:B------:R-:W4:Y:S01]  /*11460*/  MUFU.EX2 R43, R43 ;  /* 0x0000002b002b7308 */ /* 0x000f220000000800 */
[C---:B------:R-:W-:Y:S01]  /*11470*/  HMMA.16816.F32.BF16 R72, R20.reuse, R30, R72 ;  /* 0x0000001e1448723c */ /* 0x040fe20000041848 */
[----:B------:R-:W2:Y:S08]  /*11480*/  LDSM.16.MT88.4 R28, [R166+0x8000] ;  /* 0x00800000a61c783b */ /* 0x000eb00000004200 */
[----:B------:R-:W-:Y:S01]  /*11490*/  MUFU.EX2 R44, R44 ;  /* 0x0000002c002c7308 */ /* 0x000fe20000000800 */
[C---:B------:R-:W-:Y:S09]  /*114a0*/  HMMA.16816.F32.BF16 R76, R20.reuse, R32, R76 ;  /* 0x00000020144c723c */ /* 0x040ff2000004184c */
[----:B------:R-:W2:Y:S01]  /*114b0*/  MUFU.EX2 R45, R45 ;  /* 0x0000002d002d7308 */ /* 0x000ea20000000800 */
[C---:B------:R-:W-:Y:S01]  /*114c0*/  HMMA.16816.F32.BF16 R12, R20.reuse, R34, R12 ;  /* 0x00000022140c723c */ /* 0x040fe2000004180c */
[----:B------:R-:W2:Y:S08]  /*114d0*/  LDSM.16.MT88.4 R32, [R165+0x8000] ;  /* 0x00800000a520783b */ /* 0x000eb00000004200 */
[----:B------:R-:W-:Y:S01]  /*114e0*/  MUFU.EX2 R46, R46 ;  /* 0x0000002e002e7308 */ /* 0x000fe20000000800 */
[C---:B---3--:R-:W-:Y:S09]  /*114f0*/  HMMA.16816.F32.BF16 R80, R20.reuse, R84, R80 ;  /* 0x000000541450723c */ /* 0x048ff20000041850 */
[----:B------:R-:W3:Y:S01]  /*11500*/  MUFU.EX2 R47, R47 ;  /* 0x0000002f002f7308 */ /* 0x000ee20000000800 */
[----:B------:R-:W-:Y:S04]  /*11510*/  FADD.FTZ R85, R117, R134 ;  /* 0x0000008675557221 */ /* 0x000fe80000010000 */
[----:B------:R-:W-:Y:S01]  /*11520*/  FADD.FTZ R85, R120, R85 ;  /* 0x0000005578557221 */ /* 0x000fe20000010000 */
[----:B------:R-:W-:Y:S04]  /*11530*/  HMMA.16816.F32.BF16 R16, R20, R86, R16 ;  /* 0x000000561410723c */ /* 0x000fe80000041810 */
[----:B------:R-:W-:Y:S01]  /*11540*/  MUFU.EX2 R48, R48 ;  /* 0x0000003000307308 */ /* 0x000fe20000000800 */
[----:B-----5:R-:W-:Y:S01]  /*11550*/  F2FP.BF16.F32.PACK_AB R20, R136, R111 ;  /* 0x0000006f8814723e */ /* 0x020fe200000010ff */
[----:B------:R-:W-:Y:S01]  /*11560*/  FADD.FTZ R114, R114, R85 ;  /* 0x0000005572727221 */ /* 0x000fe20000010000 */
[----:B------:R-:W-:Y:S02]  /*11570*/  F2FP.BF16.F32.PACK_AB R21, R138, R133 ;  /* 0x000000858a15723e */ /* 0x000fe400000010ff */
[----:B-1----:R-:W-:Y:S01]  /*11580*/  F2FP.BF16.F32.PACK_AB R22, R41, R40 ;  /* 0x000000282916723e */ /* 0x002fe200000010ff */
[----:B------:R-:W-:Y:S01]  /*11590*/  FADD.FTZ R114, R113, R114 ;  /* 0x0000007271727221 */ /* 0x000fe20000010000 */
[----:B----4-:R-:W-:Y:S03]  /*115a0*/  F2FP.BF16.F32.PACK_AB R23, R43, R42 ;  /* 0x0000002a2b17723e */ /* 0x010fe600000010ff */
[----:B------:R-:W1:Y:S01]  /*115b0*/  MUFU.EX2 R49, R49 ;  /* 0x0000003100317308 */ /* 0x000e620000000800 */
[----:B------:R-:W-:Y:S03]  /*115c0*/  FADD.FTZ R121, R121, R114 ;  /* 0x0000007279797221 */ /* 0x000fe60000010000 */
[C---:B--2---:R-:W-:Y:S06]  /*115d0*/  HMMA.16816.F32.BF16 R4, R20.reuse, R24, R4 ;  /* 0x000000181404723c */ /* 0x044fec0000041804 */
[----:B------:R-:W-:Y:S01]  /*115e0*/  MUFU.EX2 R50, R50 ;  /* 0x0000003200327308 */ /* 0x000fe20000000800 */
[----:B------:R-:W-:Y:S04]  /*115f0*/  FADD.FTZ R124, R124, R121 ;  /* 0x000000797c7c7221 */ /* 0x000fe80000010000 */
[----:B------:R-:W-:Y:S01]  /*11600*/  FADD.FTZ R129, R129, R124 ;  /* 0x0000007c81817221 */ /* 0x000fe20000010000 */
[C---:B------:R-:W-:Y:S01]  /*11610*/  HMMA.16816.F32.BF16 R8, R20.reuse, R26, R8 ;  /* 0x0000001a1408723c */ /* 0x040fe20000041808 */
[----:B------:R-:W2:Y:S03]  /*11620*/  LDSM.16.MT88.4 R24, [R170+0x8800] ;  /* 0x00880000aa18783b */ /* 0x000ea60000004200 */
[----:B------:R-:W4:Y:S01]  /*11630*/  MUFU.EX2 R51, R51 ;  /* 0x0000003300337308 */ /* 0x000f220000000800 */
[----:B------:R-:W-:Y:S04]  /*11640*/  FADD.FTZ R129, R130, R129 ;  /* 0x0000008182817221 */ /* 0x000fe80000010000 */
[----:B------:R-:W-:Y:S01]  /*11650*/  FADD.FTZ R96, R96, R129 ;  /* 0x0000008160607221 */ /* 0x000fe20000010000 */
[C---:B------:R-:W-:Y:S04]  /*11660*/  HMMA.16816.F32.BF16 R68, R20.reuse, R28, R68 ;  /* 0x0000001c1444723c */ /* 0x040fe80000041844 */
[----:B------:R-:W-:Y:S01]  /*11670*/  MUFU.EX2 R52, R52 ;  /* 0x0000003400347308 */ /* 0x000fe20000000800 */
[----:B------:R-:W-:Y:S04]  /*11680*/  FADD.FTZ R97, R97, R96 ;  /* 0x0000006061617221 */ /* 0x000fe80000010000 */
[----:B------:R-:W-:Y:S01]  /*11690*/  FADD.FTZ R88, R88, R97 ;  /* 0x0000006158587221 */ /* 0x000fe20000010000 */
[C---:B------:R-:W-:Y:S01]  /*116a0*/  HMMA.16816.F32.BF16 R72, R20.reuse, R30, R72 ;  /* 0x0000001e1448723c */ /* 0x040fe20000041848 */
[----:B------:R-:W5:Y:S03]  /*116b0*/  LDSM.16.MT88.4 R28, [R166+0x8800] ;  /* 0x00880000a61c783b */ /* 0x000f660000004200 */
[----:B------:R-:W5:Y:S01]  /*116c0*/  MUFU.EX2 R53, R53 ;  /* 0x0000003500357308 */ /* 0x000f620000000800 */
[----:B------:R-:W-:Y:S03]  /*116d0*/  FADD.FTZ R88, R89, R88 ;  /* 0x0000005859587221 */ /* 0x000fe60000010000 */
[C---:B------:R-:W-:Y:S06]  /*116e0*/  HMMA.16816.F32.BF16 R76, R20.reuse, R32, R76 ;  /* 0x00000020144c723c */ /* 0x040fec000004184c */
[----:B------:R-:W-:Y:S02]  /*116f0*/  MUFU.EX2 R54, R54 ;  /* 0x0000003600367308 */ /* 0x000fe40000000800 */
[C---:B------:R-:W-:Y:S01]  /*11700*/  HMMA.16816.F32.BF16 R12, R20.reuse, R34, R12 ;  /* 0x00000022140c723c */ /* 0x040fe2000004180c */
[----:B------:R-:W5:Y:S07]  /*11710*/  LDSM.16.MT88.4 R32, [R165+0x8800] ;  /* 0x00880000a520783b */ /* 0x000f6e0000004200 */
[----:B------:R-:W5:Y:S01]  /*11720*/  MUFU.EX2 R55, R55 ;  /* 0x0000003700377308 */ /* 0x000f620000000800 */
[C---:B------:R-:W-:Y:S09]  /*11730*/  HMMA.16816.F32.BF16 R80, R20.reuse, R36, R80 ;  /* 0x000000241450723c */ /* 0x040ff20000041850 */
[----:B------:R-:W-:Y:S01]  /*11740*/  MUFU.EX2 R56, R56 ;  /* 0x0000003800387308 */ /* 0x000fe20000000800 */
[----:B------:R-:W-:Y:S01]  /*11750*/  HMMA.16816.F32.BF16 R16, R20, R38, R16 ;  /* 0x000000261410723c */ /* 0x000fe20000041810 */
[----:B------:R-:W5:Y:S08]  /*11760*/  LDSM.16.MT88.4 R36, [R164+0x8800] ;  /* 0x00880000a424783b */ /* 0x000f700000004200 */
[----:B------:R-:W5:Y:S01]  /*11770*/  MUFU.EX2 R57, R57 ;  /* 0x0000003900397308 */ /* 0x000f620000000800 */
[----:B------:R-:W-:Y:S02]  /*11780*/  F2FP.BF16.F32.PACK_AB R20, R45, R44 ;  /* 0x0000002c2d14723e */ /* 0x000fe400000010ff */
[----:B---3--:R-:W-:Y:S02]  /*11790*/  F2FP.BF16.F32.PACK_AB R21, R47, R46 ;  /* 0x0000002e2f15723e */ /* 0x008fe400000010ff */
[----:B-1----:R-:W-:Y:S02]  /*117a0*/  F2FP.BF16.F32.PACK_AB R22, R49, R48 ;  /* 0x000000303116723e */ /* 0x002fe400000010ff */
[----:B----4-:R-:W-:Y:S03]  /*117b0*/  F2FP.BF16.F32.PACK_AB R23, R51, R50 ;  /* 0x000000323317723e */ /* 0x010fe600000010ff */
[----:B------:R-:W-:Y:S04]  /*117c0*/  MUFU.EX2 R58, R58 ;  /* 0x0000003a003a7308 */ /* 0x000fe80000000800 */
[C---:B--2---:R-:W-:Y:S06]  /*117d0*/  HMMA.16816.F32.BF16 R4, R20.reuse, R24, R4 ;  /* 0x000000181404723c */ /* 0x044fec0000041804 */
[----:B------:R-:W1:Y:S02]  /*117e0*/  MUFU.EX2 R59, R59 ;  /* 0x0000003b003b7308 */ /* 0x000e640000000800 */
[C---:B------:R-:W-:Y:S01]  /*117f0*/  HMMA.16816.F32.BF16 R8, R20.reuse, R26, R8 ;  /* 0x0000001a1408723c */ /* 0x040fe20000041808 */
[----:B------:R-:W2:Y:S07]  /*11800*/  LDSM.16.MT88.4 R24, [R170+0x9000] ;  /* 0x00900000aa18783b */ /* 0x000eae0000004200 */
        /* <DEDUP_REMOVED lines=8> */
[-C--:B------:R-:W-:Y:S01]  /*11890*/  FFMA.FTZ R37, R61, R3.reuse, -R118 ;  /* 0x000000033d257223 */ /* 0x080fe20000010876 */
[----:B------:R-:W-:Y:S01]  /*118a0*/  FADD.FTZ R60, R107, R106 ;  /* 0x0000006a6b3c7221 */ /* 0x000fe20000010000 */
[----:B------:R-:W-:Y:S02]  /*118b0*/  MOV R107, R0 ;  /* 0x00000000006b7202 */ /* 0x000fe40000000f00 */
[----:B------:R-:W-:Y:S01]  /*118c0*/  HMMA.16816.F32.BF16 R16, R20, R38, R16 ;  /* 0x000000261410723c */ /* 0x000fe20000041810 */
[----:B------:R-:W-:Y:S02]  /*118d0*/  MUFU.EX2 R36, R36 ;  /* 0x0000002400247308 */ /* 0x000fe40000000800 */
[----:B------:R-:W-:Y:S01]  /*118e0*/  F2FP.BF16.F32.PACK_AB R20, R53, R52 ;  /* 0x000000343514723e */ /* 0x000fe200000010ff */
[-CC-:B------:R-:W-:Y:S01]  /*118f0*/  FFMA.FTZ R38, R62, R3.reuse, -R116.reuse ;  /* 0x000000033e267223 */ /* 0x180fe20000010874 */
[----:B------:R-:W-:Y:S01]  /*11900*/  F2FP.BF16.F32.PACK_AB R21, R55, R54 ;  /* 0x000000363715723e */ /* 0x000fe200000010ff */
[-C--:B------:R-:W-:Y:S01]  /*11910*/  FFMA.FTZ R39, R63, R3.reuse, -R116 ;  /* 0x000000033f277223 */ /* 0x080fe20000010874 */
[----:B------:R-:W-:Y:S01]  /*11920*/  F2FP.BF16.F32.PACK_AB R22, R57, R56 ;  /* 0x000000383916723e */ /* 0x000fe200000010ff */
[----:B------:R-:W-:Y:S01]  /*11930*/  FADD.FTZ R119, R119, R60 ;  /* 0x0000003c77777221 */ /* 0x000fe20000010000 */
[----:B-1----:R-:W-:Y:S02]  /*11940*/  F2FP.BF16.F32.PACK_AB R23, R59, R58 ;  /* 0x0000003a3b17723e */ /* 0x002fe400000010ff */
[----:B------:R-:W1:Y:S01]  /*11950*/  MUFU.EX2 R37, R37 ;  /* 0x0000002500257308 */ /* 0x000e620000000800 */
[-CC-:B------:R-:W-:Y:S01]  /*11960*/  FFMA.FTZ R60, R64, R3.reuse, -R118.reuse ;  /* 0x00000003403c7223 */ /* 0x180fe20000010876 */
[-C--:B------:R-:W-:Y:S01]  /*11970*/  FFMA.FTZ R118, R65, R3.reuse, -R118 ;  /* 0x0000000341767223 */ /* 0x080fe20000010876 */
[----:B------:R-:W-:Y:S02]  /*11980*/  FADD.FTZ R119, R112, R119 ;  /* 0x0000007770777221 */ /* 0x000fe40000010000 */
[C---:B--2---:R-:W-:Y:S05]  /*11990*/  HMMA.16816.F32.BF16 R4, R20.reuse, R24, R4 ;  /* 0x000000181404723c */ /* 0x044fea0000041804 */
[----:B------:R-:W-:Y:S01]  /*119a0*/  MUFU.EX2 R38, R38 ;  /* 0x0000002600267308 */ /* 0x000fe20000000800 */
[----:B------:R-:W-:Y:S04]  /*119b0*/  FADD.FTZ R122, R122, R119 ;  /* 0x000000777a7a7221 */ /* 0x000fe80000010000 */
[----:B------:R-:W-:Y:S01]  /*119c0*/  FADD.FTZ R115, R115, R122 ;  /* 0x0000007a73737221 */ /* 0x000fe20000010000 */
[C---:B------:R-:W-:Y:S01]  /*119d0*/  HMMA.16816.F32.BF16 R8, R20.reuse, R26, R8 ;  /* 0x0000001a1408723c */ /* 0x040fe20000041808 */
[----:B------:R-:W2:Y:S03]  /*119e0*/  LDSM.16.MT88.4 R24, [R164+0x9000] ;  /* 0x00900000a418783b */ /* 0x000ea60000004200 */
[----:B------:R-:W5:Y:S01]  /*119f0*/  MUFU.EX2 R39, R39 ;  /* 0x0000002700277308 */ /* 0x000f620000000800 */
[----:B-1----:R-:W-:Y:S01]  /*11a00*/  F2FP.BF16.F32.PACK_AB R84, R37, R36 ;  /* 0x000000242554723e */ /* 0x002fe200000010ff */
[----:B------:R-:W-:Y:S02]  /*11a10*/  FADD.FTZ R128, R128, R115 ;  /* 0x0000007380807221 */ /* 0x000fe40000010000 */
[C---:B---3--:R-:W-:Y:S06]  /*11a20*/  HMMA.16816.F32.BF16 R68, R20.reuse, R28, R68 ;  /* 0x0000001c1444723c */ /* 0x048fec0000041844 */
[----:B------:R-:W-:Y:S01]  /*11a30*/  MUFU.EX2 R60, R60 ;  /* 0x0000003c003c7308 */ /* 0x000fe20000000800 */
[----:B------:R-:W-:Y:S04]  /*11a40*/  FADD.FTZ R127, R127, R128 ;  /* 0x000000807f7f7221 */ /* 0x000fe80000010000 */
[----:B------:R-:W-:Y:S01]  /*11a50*/  FADD.FTZ R132, R132, R127 ;  /* 0x0000007f84847221 */ /* 0x000fe20000010000 */
[C---:B------:R-:W-:Y:S01]  /*11a60*/  HMMA.16816.F32.BF16 R72, R20.reuse, R30, R72 ;  /* 0x0000001e1448723c */ /* 0x040fe20000041848 */
[----:B------:R-:W1:Y:S03]  /*11a70*/  LDSM.16.MT88.4 R28, [R166+0x9800] ;  /* 0x00980000a61c783b */ /* 0x000e660000004200 */
[----:B------:R-:W3:Y:S01]  /*11a80*/  MUFU.EX2 R199, R118 ;  /* 0x0000007600c77308 */ /* 0x000ee20000000800 */
[----:B-----5:R-:W-:Y:S01]  /*11a90*/  F2FP.BF16.F32.PACK_AB R85, R39, R38 ;  /* 0x000000262755723e */ /* 0x020fe200000010ff */
[----:B------:R-:W-:Y:S02]  /*11aa0*/  FADD.FTZ R131, R131, R132 ;  /* 0x0000008483837221 */ /* 0x000fe40000010000 */
[C---:B----4-:R-:W-:Y:S03]  /*11ab0*/  HMMA.16816.F32.BF16 R76, R20.reuse, R32, R76 ;  /* 0x00000020144c723c */ /* 0x050fe6000004184c */
[-CC-:B------:R-:W-:Y:S01]  /*11ac0*/  FFMA.FTZ R32, R66, R3.reuse, -R116.reuse ;  /* 0x0000000342207223 */ /* 0x180fe20000010874 */
[----:B------:R-:W-:Y:S01]  /*11ad0*/  FFMA.FTZ R116, R67, R3, -R116 ;  /* 0x0000000343747223 */ /* 0x000fe20000010874 */
[----:B------:R-:W-:Y:S03]  /*11ae0*/  FADD.FTZ R98, R98, R131 ;  /* 0x0000008362627221 */ /* 0x000fe60000010000 */
[C---:B------:R-:W-:Y:S01]  /*11af0*/  HMMA.16816.F32.BF16 R12, R20.reuse, R34, R12 ;  /* 0x00000022140c723c */ /* 0x040fe2000004180c */
[----:B------:R-:W-:Y:S02]  /*11b00*/  MUFU.EX2 R32, R32 ;  /* 0x0000002000207308 */ /* 0x000fe40000000800 */
[----:B---3--:R-:W-:Y:S01]  /*11b10*/  F2FP.BF16.F32.PACK_AB R86, R199, R60 ;  /* 0x0000003cc756723e */ /* 0x008fe200000010ff */
[----:B------:R-:W-:Y:S04]  /*11b20*/  FADD.FTZ R99, R99, R98 ;  /* 0x0000006263637221 */ /* 0x000fe80000010000 */
[C---:B--2---:R-:W-:Y:S03]  /*11b30*/  HMMA.16816.F32.BF16 R80, R20.reuse, R24, R80 ;  /* 0x000000181450723c */ /* 0x044fe60000041850 */
[----:B------:R-:W2:Y:S01]  /*11b40*/  MUFU.EX2 R33, R116 ;  /* 0x0000007400217308 */ /* 0x000ea20000000800 */
[----:B------:R-:W-:Y:S02]  /*11b50*/  FADD.FTZ R25, R91, R88 ;  /* 0x000000585b197221 */ /* 0x000fe40000010000 */
[----:B------:R-:W3:Y:S02]  /*11b60*/  LDSM.16.MT88.4 R88, [R165+0x9800] ;  /* 0x00980000a558783b */ /* 0x000ee40000004200 */
        /* <DEDUP_REMOVED lines=47> */
.L_x_9395:
[----:B------:R1:W5:Y:S01]  /*11e60*/  LD.E R5, desc[UR4][R102.64+0xd8] ;  /* 0x0000d80466057980 */ /* 0x000362000c101900 */
[----:B------:R-:W-:Y:S01]  /*11e70*/  UMOV UR7, 0xffffffff ;  /* 0xffffffff00077882 */ /* 0x000fe20000000000 */
[----:B------:R-:W2:Y:S02]  /*11e80*/  S2R R3, SR_TID.X ;  /* 0x0000000000037919 */ /* 0x000ea40000002100 */
[----:B------:R-:W-:Y:S05]  /*11e90*/  BRA.DIV UR7, `(.L_x_9403) ;  /* 0x0000000e079c7947 */ /* 0x000fea000b800000 */
[----:B------:R-:W3:Y:S04]  /*11ea0*/  SHFL.BFLY PT, R8, R199, 0x2, 0x1f ;  /* 0x0c401f00c7087f89 */ /* 0x000ee800000e0000 */
[----:B------:R-:W4:Y:S01]  /*11eb0*/  SHFL.BFLY PT, R11, R200, 0x2, 0x1f ;  /* 0x0c401f00c80b7f89 */ /* 0x000f2200000e0000 */
[----:B---3--:R-:W-:Y:S01]  /*11ec0*/  FADD.FTZ R9, R8, R199 ;  /* 0x000000c708097221 */ /* 0x008fe20000010000 */
[----:B----4-:R-:W-:-:S04]  /*11ed0*/  FADD.FTZ R8, R11, R200 ;  /* 0x000000c80b087221 */ /* 0x010fc80000010000 */
[----:B------:R-:W3:Y:S04]  /*11ee0*/  SHFL.BFLY PT, R10, R9, 0x1, 0x1f ;  /* 0x0c201f00090a7f89 */ /* 0x000ee800000e0000 */
[----:B------:R4:W1:Y:S01]  /*11ef0*/  SHFL.BFLY PT, R11, R8, 0x1, 0x1f ;  /* 0x0c201f00080b7f89 */ /* 0x00086200000e0000 */
[----:B---3--:R-:W-:-:S07]  /*11f00*/  FADD.FTZ R10, R9, R10 ;  /* 0x0000000a090a7221 */ /* 0x008fce0000010000 */
.L_x_9416:
[----:B------:R-:W4:Y:S01]  /*11f10*/  MUFU.RCP R7, R10 ;  /* 0x0000000a00077308 */ /* 0x000f220000001000 */
[----:B------:R-:W3:Y:S01]  /*11f20*/  S2UR UR7, SR_CgaCtaId ;  /* 0x00000000000779c3 */ /* 0x000ee20000008800 */
[----:B-1----:R-:W-:Y:S01]  /*11f30*/  FADD.FTZ R9, R8, R11 ;  /* 0x0000000b08097221 */ /* 0x002fe20000010000 */
[----:B------:R-:W-:Y:S01]  /*11f40*/  FSETP.NE.FTZ.AND P5, PT, R10, RZ, PT ;  /* 0x000000ff0a00720b */ /* 0x000fe20003fb5000 */
[C---:B--2---:R-:W-:Y:S01]  /*11f50*/  IMAD.SHL.U32 R11, R3.reuse, 0x10, RZ ;  /* 0x00000010030b7824 */ /* 0x044fe200078e00ff */
[C---:B------:R-:W-:Y:S01]  /*11f60*/  SHF.L.U32 R6, R3.reuse, 0x1, RZ ;  /* 0x0000000103067819 */ /* 0x040fe200000006ff */
[----:B------:R-:W-:Y:S01]  /*11f70*/  UMOV UR8, 0x400 ;  /* 0x0000040000087882 */ /* 0x000fe20000000000 */
[----:B------:R-:W-:Y:S01]  /*11f80*/  SHF.L.U32 R4, R3, 0x5, RZ ;  /* 0x0000000503047819 */ /* 0x000fe200000006ff */
[----:B------:R-:W1:Y:S01]  /*11f90*/  MUFU.RCP R12, R9 ;  /* 0x00000009000c7308 */ /* 0x000e620000001000 */
[----:B------:R-:W-:Y:S02]  /*11fa0*/  FSETP.NE.FTZ.AND P2, PT, R9, RZ, PT ;  /* 0x000000ff0900720b */ /* 0x000fe40003f55000 */
[----:B------:R-:W-:-:S02]  /*11fb0*/  LOP3.LUT R11, R11, 0x1c0, RZ, 0xc0, !PT ;  /* 0x000001c00b0b7812 */ /* 0x000fc400078ec0ff */
[----:B------:R-:W-:Y:S02]  /*11fc0*/  LOP3.LUT P0, RZ, R3, 0x4, RZ, 0xc0, !PT ;  /* 0x0000000403ff7812 */ /* 0x000fe4000780c0ff */
[----:B------:R-:W-:Y:S02]  /*11fd0*/  LOP3.LUT R11, R11, 0x38, R6, 0xf8, !PT ;  /* 0x000000380b0b7812 */ /* 0x000fe400078ef806 */
[----:B----4-:R-:W-:Y:S02]  /*11fe0*/  FSEL R8, R7, 1, P5 ;  /* 0x3f80000007087808 */ /* 0x010fe40002800000 */
[----:B------:R-:W-:Y:S02]  /*11ff0*/  LOP3.LUT R7, R6, 0x6, RZ, 0xc0, !PT ;  /* 0x0000000606077812 */ /* 0x000fe400078ec0ff */
[----:B------:R-:W-:Y:S01]  /*12000*/  R2P PR, R3, 0x18 ;  /* 0x0000001803007804 */ /* 0x000fe20000000000 */
[----:B------:R-:W-:Y:S01]  /*12010*/  FMUL.FTZ R96, R8, R96 ;  /* 0x0000006008607220 */ /* 0x000fe20000410000 */
[----:B------:R-:W-:Y:S01]  /*12020*/  LOP3.LUT R4, R7, 0x7c00, R4, 0xf8, !PT ;  /* 0x00007c0007047812 */ /* 0x000fe200078ef804 */
[----:B------:R-:W-:Y:S01]  /*12030*/  IMAD.MOV.U32 R7, RZ, RZ, 0x20 ;  /* 0x00000020ff077424 */ /* 0x000fe200078e00ff */
[----:B---3--:R-:W-:Y:S01]  /*12040*/  ULEA UR7, UR7, UR8, 0x18 ;  /* 0x0000000807077291 */ /* 0x008fe2000f8ec0ff */
[----:B-1----:R-:W-:Y:S01]  /*12050*/  FSEL R12, R12, 1, P2 ;  /* 0x3f8000000c0c7808 */ /* 0x002fe20001000000 */
[----:B------:R-:W-:Y:S01]  /*12060*/  FMUL.FTZ R97, R8, R97 ;  /* 0x0000006108617220 */ /* 0x000fe20000410000 */
[----:B------:R-:W-:Y:S01]  /*12070*/  LOP3.LUT R4, R4, R11, RZ, 0xfc, !PT ;  /* 0x0000000b04047212 */ /* 0x000fe200078efcff */
[----:B------:R-:W-:Y:S01]  /*12080*/  FMUL.FTZ R92, R8, R92 ;  /* 0x0000005c085c7220 */ /* 0x000fe20000410000 */
[----:B------:R-:W-:Y:S01]  /*12090*/  MOV R6, 0x10 ;  /* 0x0000001000067802 */ /* 0x000fe20000000f00 */
[----:B------:R-:W-:Y:S01]  /*120a0*/  FMUL.FTZ R98, R12, R98 ;  /* 0x000000620c627220 */ /* 0x000fe20000410000 */
[----:B------:R-:W-:Y:S01]  /*120b0*/  LEA R11, R4, UR7, 0x1 ;  /* 0x00000007040b7c11 */ /* 0x000fe2000f8e08ff */
[----:B------:R-:W-:Y:S01]  /*120c0*/  FMUL.FTZ R99, R12, R99 ;  /* 0x000000630c637220 */ /* 0x000fe20000410000 */
[----:B------:R-:W-:Y:S01]  /*120d0*/  SEL R4, R7, 0xffffffe0, !P3 ;  /* 0xffffffe007047807 */ /* 0x000fe20005800000 */
[----:B------:R-:W-:Y:S01]  /*120e0*/  FMUL.FTZ R93, R8, R93 ;  /* 0x0000005d085d7220 */ /* 0x000fe20000410000 */
[C---:B------:R-:W-:Y:S01]  /*120f0*/  FMUL.FTZ R94, R12.reuse, R94 ;  /* 0x0000005e0c5e7220 */ /* 0x040fe20000410000 */
[----:B------:R-:W-:Y:S01]  /*12100*/  FMUL.FTZ R95, R12, R95 ;  /* 0x0000005f0c5f7220 */ /* 0x000fe20000410000 */
[C---:B------:R-:W-:Y:S01]  /*12110*/  IADD3 R15, PT, PT, R11.reuse, 0x40, RZ ;  /* 0x000000400b0f7810 */ /* 0x040fe20007ffe0ff */
[C---:B------:R-:W-:Y:S01]  /*12120*/  FMUL.FTZ R68, R8.reuse, R68 ;  /* 0x0000004408447220 */ /* 0x040fe20000410000 */
[----:B------:R-:W-:Y:S01]  /*12130*/  FMUL.FTZ R69, R8, R69 ;  /* 0x0000004508457220 */ /* 0x000fe20000410000 */
[C---:B------:R-:W-:Y:S01]  /*12140*/  FMUL.FTZ R70, R12.reuse, R70 ;  /* 0x000000460c467220 */ /* 0x040fe20000410000 */
[----:B------:R-:W-:Y:S01]  /*12150*/  FMUL.FTZ R71, R12, R71 ;  /* 0x000000470c477220 */ /* 0x000fe20000410000 */
[----:B------:R-:W-:Y:S01]  /*12160*/  SEL R6, R6, 0xfffffff0, !P0 ;  /* 0xfffffff006067807 */ /* 0x000fe20004000000 */
[----:B------:R-:W-:-:S02]  /*12170*/  @P4 VIADD R15, R11, 0xffffffc0 ;  /* 0xffffffc00b0f4836 */ /* 0x000fc40000000000 */
[C---:B------:R-:W-:Y:S01]  /*12180*/  FMUL.FTZ R72, R8.reuse, R72 ;  /* 0x0000004808487220 */ /* 0x040fe20000410000 */
[----:B------:R-:W-:Y:S01]  /*12190*/  FMUL.FTZ R73, R8, R73 ;  /* 0x0000004908497220 */ /* 0x000fe20000410000 */
[C---:B------:R-:W-:Y:S01]  /*121a0*/  FMUL.FTZ R74, R12.reuse, R74 ;  /* 0x0000004a0c4a7220 */ /* 0x040fe20000410000 */
[----:B------:R-:W-:Y:S01]  /*121b0*/  FMUL.FTZ R75, R12, R75 ;  /* 0x0000004b0c4b7220 */ /* 0x000fe20000410000 */
[----:B------:R-:W-:Y:S02]  /*121c0*/  IMAD.IADD R13, R4, 0x1, R11 ;  /* 0x00000001040d7824 */ /* 0x000fe400078e020b */
[C---:B------:R-:W-:Y:S01]  /*121d0*/  FMUL.FTZ R76, R8.reuse, R76 ;  /* 0x0000004c084c7220 */ /* 0x040fe20000410000 */
[----:B------:R-:W-:Y:S01]  /*121e0*/  FMUL.FTZ R77, R8, R77 ;  /* 0x0000004d084d7220 */ /* 0x000fe20000410000 */
[C---:B------:R-:W-:Y:S01]  /*121f0*/  FMUL.FTZ R78, R12.reuse, R78 ;  /* 0x0000004e0c4e7220 */ /* 0x040fe20000410000 */
[----:B------:R-:W-:Y:S01]  /*12200*/  FMUL.FTZ R79, R12, R79 ;  /* 0x0000004f0c4f7220 */ /* 0x000fe20000410000 */
[C---:B------:R-:W-:Y:S01]  /*12210*/  FMUL.FTZ R88, R8.reuse, R88 ;  /* 0x0000005808587220 */ /* 0x040fe20000410000 */
[----:B------:R-:W-:Y:S01]  /*12220*/  FMUL.FTZ R89, R8, R89 ;  /* 0x0000005908597220 */ /* 0x000fe20000410000 */
[C---:B------:R-:W-:Y:S01]  /*12230*/  FMUL.FTZ R90, R12.reuse, R90 ;  /* 0x0000005a0c5a7220 */ /* 0x040fe20000410000 */
[----:B------:R-:W-:Y:S01]  /*12240*/  FMUL.FTZ R91, R12, R91 ;  /* 0x0000005b0c5b7220 */ /* 0x000fe20000410000 */
[----:B------:R-:W-:Y:S01]  /*12250*/  F2FP.BF16.F32.PACK_AB R96, R97, R96 ;  /* 0x000000606160723e */ /* 0x000fe200000010ff */
[C---:B------:R-:W-:Y:S01]  /*12260*/  FMUL.FTZ R80, R8.reuse, R80 ;  /* 0x0000005008507220 */ /* 0x040fe20000410000 */
[----:B------:R-:W-:Y:S01]  /*12270*/  F2FP.BF16.F32.PACK_AB R98, R99, R98 ;  /* 0x000000626362723e */ /* 0x000fe200000010ff */
[----:B------:R-:W-:Y:S01]  /*12280*/  FMUL.FTZ R81, R8, R81 ;  /* 0x0000005108517220 */ /* 0x000fe20000410000 */
[C---:B------:R-:W-:Y:S01]  /*12290*/  FMUL.FTZ R82, R12.reuse, R82 ;  /* 0x000000520c527220 */ /* 0x040fe20000410000 */
[----:B------:R-:W-:Y:S01]  /*122a0*/  FMUL.FTZ R83, R12, R83 ;  /* 0x000000530c537220 */ /* 0x000fe20000410000 */
[----:B------:R-:W-:Y:S01]  /*122b0*/  F2FP.BF16.F32.PACK_AB R92, R93, R92 ;  /* 0x0000005c5d5c723e */ /* 0x000fe200000010ff */
[C---:B------:R-:W-:Y:S01]  /*122c0*/  FMUL.FTZ R84, R8.reuse, R84 ;  /* 0x0000005408547220 */ /* 0x040fe20000410000 */
[----:B------:R-:W-:Y:S01]  /*122d0*/  F2FP.BF16.F32.PACK_AB R94, R95, R94 ;  /* 0x0000005e5f5e723e */ /* 0x000fe200000010ff */
[----:B------:R-:W-:Y:S01]  /*122e0*/  FMUL.FTZ R85, R8, R85 ;  /* 0x0000005508557220 */ /* 0x000fe20000410000 */
[----:B------:R-:W-:Y:S01]  /*122f0*/  IADD3 R7, PT, PT, R6, R11, RZ ;  /* 0x0000000b06077210 */ /* 0x000fe20007ffe0ff */
[C---:B------:R-:W-:Y:S01]  /*12300*/  FMUL.FTZ R86, R12.reuse, R86 ;  /* 0x000000560c567220 */ /* 0x040fe20000410000 */
[----:B------:R-:W-:Y:S01]  /*12310*/  FMUL.FTZ R87, R12, R87 ;  /* 0x000000570c577220 */ /* 0x000fe20000410000 */
[----:B------:R-:W-:Y:S01]  /*12320*/  F2FP.BF16.F32.PACK_AB R68, R69, R68 ;  /* 0x000000444544723e */ /* 0x000fe200000010ff */
[----:B------:R-:W-:Y:S01]  /*12330*/  STS [R11], R96 ;  /* 0x000000600b007388 */ /* 0x000fe20000000800 */
[----:B------:R-:W-:-:S02]  /*12340*/  F2FP.BF16.F32.PACK_AB R70, R71, R70 ;  /* 0x000000464746723e */ /* 0x000fc400000010ff */
[----:B------:R-:W-:Y:S01]  /*12350*/  IADD3 R19, PT, PT, R4, R15, RZ ;  /* 0x0000000f04137210 */ /* 0x000fe20007ffe0ff */
        /* <DEDUP_REMOVED lines=12> */
[----:B------:R-:W-:Y:S01]  /*12420*/  STS [R13+0x400], R70 ;  /* 0x000400460d007388 */ /* 0x000fe20000000800 */
[----:B------:R-:W-:Y:S02]  /*12430*/  F2FP.BF16.F32.PACK_AB R80, R81, R80 ;  /* 0x000000505150723e */ /* 0x000fe400000010ff */
[----:B------:R-:W-:Y:S01]  /*12440*/  F2FP.BF16.F32.PACK_AB R82, R83, R82 ;  /* 0x000000525352723e */ /* 0x000fe200000010ff */
[----:B------:R-:W-:Y:S01]  /*12450*/  STS [R17], R72 ;  /* 0x0000004811007388 */ /* 0x000fe20000000800 */
[----:B------:R-:W-:-:S02]  /*12460*/  F2FP.BF16.F32.PACK_AB R84, R85, R84 ;  /* 0x000000545554723e */ /* 0x000fc400000010ff */
[----:B------:R-:W-:Y:S01]  /*12470*/  F2FP.BF16.F32.PACK_AB R86, R87, R86 ;  /* 0x000000565756723e */ /* 0x000fe200000010ff */
[----:B------:R-:W-:Y:S01]  /*12480*/  STS [R17+0x400], R74 ;  /* 0x0004004a11007388 */ /* 0x000fe20000000800 */
[----:B-1----:R-:W-:-:S03]  /*12490*/  IMAD.IADD R11, R6, 0x1, R19 ;  /* 0x00000001060b7824 */ /* 0x002fc600078e0213 */
        /* <DEDUP_REMOVED lines=8> */
[----:B------:R-:W3:Y:S04]  /*12520*/  LD.E.U8 R4, desc[UR4][R102.64+0x1c8] ;  /* 0x0001c80466047980 */ /* 0x000ee8000c101100 */
[----:B------:R-:W4:Y:S01]  /*12530*/  LD.E.64 R26, desc[UR4][R102.64+0x88] ;  /* 0x00008804661a7980 */ /* 0x000f22000c101b00 */
[----:B--2---:R-:W2:Y:S01]  /*12540*/  @P2 MUFU.LG2 R7, R9 ;  /* 0x0000000900072308 */ /* 0x004ea20000000c00 */
[----:B---3--:R-:W-:-:S13]  /*12550*/  ISETP.NE.AND P1, PT, R4, RZ, PT ;  /* 0x000000ff0400720c */ /* 0x008fda0003f25270 */
[----:B------:R-:W3:Y:S04]  /*12560*/  @!P1 LD.E R4, desc[UR4][R102.64+0x60] ;  /* 0x0000600466049980 */ /* 0x000ee8000c101900 */
[----:B------:R-:W3:Y:S01]  /*12570*/  @!P1 LD.E R25, desc[UR4][R102.64+0xb4] ;  /* 0x0000b40466199980 */ /* 0x000ee2000c101900 */
[----:B------:R-:W4:Y:S01]  /*12580*/  @P5 MUFU.LG2 R6, R10 ;  /* 0x0000000a00065308 */ /* 0x000f220000000c00 */
[----:B------:R-:W-:Y:S02]  /*12590*/  ISETP.NE.AND P0, PT, R190, -0x1, PT ;  /* 0xffffffffbe00780c */ /* 0x000fe40003f05270 */
[--C-:B------:R-:W-:Y:S01]  /*125a0*/  SHF.R.U32.HI R20, RZ, 0x1, R3.reuse ;  /* 0x00000001ff147819 */ /* 0x100fe20000011603 */
[----:B--2---:R-:W-:Y:S01]  /*125b0*/  @P2 FMUL.FTZ R7, R7, 0.69314718246459960938 ;  /* 0x3f31721807072820 */ /* 0x004fe20000410000 */
[----:B-1----:R-:W-:Y:S01]  /*125c0*/  SHF.R.U32.HI R11, RZ, 0x2, R3 ;  /* 0x00000002ff0b7819 */ /* 0x002fe20000011603 */
[----:B------:R-:W-:Y:S01]  /*125d0*/  BSSY.RECONVERGENT B0, `(.L_x_9404) ;  /* 0x0000012000007945 */ /* 0x000fe20003800200 */
[----:B------:R-:W-:-:S02]  /*125e0*/  LOP3.LUT R20, R20, 0x30, RZ, 0xc0, !PT ;  /* 0x0000003014147812 */ /* 0x000fc400078ec0ff */
[----:B------:R-:W-:Y:S01]  /*125f0*/  MOV R21, 0x7f800000 ;  /* 0x7f80000000157802 */ /* 0x000fe20000000f00 */
[----:B-----5:R-:W-:Y:S01]  /*12600*/  @P2 FFMA.FTZ R21, R5, R0, R7 ;  /* 0x0000000005152223 */ /* 0x020fe20000010007 */
[----:B------:R-:W-:Y:S02]  /*12610*/  MOV R22, 0x7f800000 ;  /* 0x7f80000000167802 */ /* 0x000fe40000000f00 */
[----:B------:R-:W-:Y:S01]  /*12620*/  LOP3.LUT R20, R20, 0x7, R11, 0xf8, !PT ;  /* 0x0000000714147812 */ /* 0x000fe200078ef80b */
[----:B----4-:R-:W-:Y:S01]  /*12630*/  @P5 FMUL.FTZ R6, R6, 0.69314718246459960938 ;  /* 0x3f31721806065820 */ /* 0x010fe20000410000 */
[-C--:B------:R-:W-:Y:S02]  /*12640*/  @P0 IMAD R0, R27, R190.reuse, RZ ;  /* 0x000000be1b000224 */ /* 0x080fe400078e02ff */
[----:B------:R-:W-:-:S04]  /*12650*/  @P0 IMAD.WIDE.U32 R28, R26, R190, RZ ;  /* 0x000000be1a1c0225 */ /* 0x000fc800078e00ff */
[----:B------:R-:W-:Y:S01]  /*12660*/  @P5 FFMA.FTZ R22, R5, R2, R6 ;  /* 0x0000000205165223 */ /* 0x000fe20000010006 */
        /* <DEDUP_REMOVED lines=8> */
.L_x_9405:
[----:B------:R-:W-:Y:S05]  /*126f0*/  BSYNC.RECONVERGENT B0 ;  /* 0x0000000000007941 */ /* 0x000fea0003800200 */
.L_x_9404:
[----:B------:R1:W5:Y:S01]  /*12700*/  @!P0 LD.E.64 R34, desc[UR4][R102.64+0x80] ;  /* 0x0000800466228980 */ /* 0x000362000c101b00 */
[----:B------:R-:W-:Y:S05]  /*12710*/  WARPSYNC.ALL ;  /* 0x0000000000007948 */ /* 0x000fea0003800000 */
[----:B------:R1:W5:Y:S01]  /*12720*/  LD.E.64 R32, desc[UR4][R102.64+0x90] ;  /* 0x0000900466207980 */ /* 0x000362000c101b00 */
[----:B------:R-:W-:-:S03]  /*12730*/  LOP3.LUT P1, RZ, R3, 0x3, RZ, 0xc0, !PT ;  /* 0x0000000303ff7812 */ /* 0x000fc6000782c0ff */
        /* <DEDUP_REMOVED lines=20> */
.L_x_9407:
[----:B------:R-:W-:Y:S05]  /*12880*/  BSYNC.RECONVERGENT B0 ;  /* 0x0000000000007941 */ /* 0x000fea0003800200 */
.L_x_9406:
[----:B-1----:R-:W2:Y:S01]  /*12890*/  LD.E R103, desc[UR4][R102.64+0xc0] ;  /* 0x0000c00466677980 */ /* 0x002ea2000c101900 */
[-C--:B-----5:R-:W-:Y:S01]  /*128a0*/  @!P0 IMAD R2, R35, R186.reuse, RZ ;  /* 0x000000ba23028224 */ /* 0x0a0fe200078e02ff */
[----:B------:R-:W-:Y:S01]  /*128b0*/  MOV R23, RZ ;  /* 0x000000ff00177202 */ /* 0x000fe20000000f00 */
[----:B------:R-:W-:Y:S01]  /*128c0*/  @!P0 IMAD.WIDE.U32 R20, R34, R186, RZ ;  /* 0x000000ba22148225 */ /* 0x000fe200078e00ff */
[----:B------:R-:W-:Y:S01]  /*128d0*/  SHF.R.U32.HI R3, RZ, 0x3, R3 ;  /* 0x00000003ff037819 */ /* 0x000fe20000011603 */
[----:B------:R-:W-:Y:S01]  /*128e0*/  BSSY.RECONVERGENT B0, `(.L_x_9408) ;  /* 0x0000025000007945 */ /* 0x000fe20003800200 */
[C---:B------:R-:W-:Y:S01]  /*128f0*/  IADD3 R193, PT, PT, -R188.reuse, R193, RZ ;  /* 0x000000c1bcc17210 */ /* 0x040fe20007ffe1ff */
[----:B------:R-:W-:Y:S02]  /*12900*/  IMAD.MOV.U32 R22, RZ, RZ, R100 ;  /* 0x000000ffff167224 */ /* 0x000fe400078e0064 */
[----:B------:R-:W-:Y:S01]  /*12910*/  @!P0 IMAD.IADD R2, R21, 0x1, R2 ;  /* 0x0000000115028824 */ /* 0x000fe200078e0202 */
[----:B------:R-:W-:Y:S01]  /*12920*/  @P0 IADD3 R2, PT, PT, R29, R0, RZ ;  /* 0x000000001d020210 */ /* 0x000fe20007ffe0ff */
[----:B------:R-:W-:-:S04]  /*12930*/  IMAD.WIDE.U32 R22, R188, R26, R22 ;  /* 0x0000001abc167225 */ /* 0x000fc800078e0016 */
[-C--:B------:R-:W-:Y:S02]  /*12940*/  IMAD R21, R33, R185.reuse, RZ ;  /* 0x000000b921157224 */ /* 0x080fe400078e02ff */
[----:B------:R-:W-:Y:S02]  /*12950*/  IMAD R188, R27, R188, RZ ;  /* 0x000000bc1bbc7224 */ /* 0x000fe400078e02ff */
[----:B------:R-:W-:-:S04]  /*12960*/  IMAD.WIDE.U32 R32, R32, R185, RZ ;  /* 0x000000b920207225 */ /* 0x000fc800078e00ff */
[----:B------:R-:W-:Y:S01]  /*12970*/  @P0 IMAD.MOV.U32 R20, RZ, RZ, R28 ;  /* 0x000000ffff140224 */ /* 0x000fe200078e001c */
[----:B------:R-:W-:Y:S01]  /*12980*/  IADD3 R21, PT, PT, R33, R21, RZ ;  /* 0x0000001521157210 */ /* 0x000fe20007ffe0ff */
[----:B------:R-:W-:-:S03]  /*12990*/  IMAD.IADD R23, R23, 0x1, R188 ;  /* 0x0000000117177824 */ /* 0x000fc600078e02bc */
[----:B------:R-:W-:-:S04]  /*129a0*/  IADD3 R22, P3, P0, R32, R22, R20 ;  /* 0x0000001620167210 */ /* 0x000fc8000787e014 */
[----:B------:R-:W-:Y:S02]  /*129b0*/  IADD3.X R23, PT, PT, R21, R23, R2, P3, P0 ;  /* 0x0000001715177210 */ /* 0x000fe40001fe0402 */
[----:B--2---:R-:W-:-:S04]  /*129c0*/  ISETP.GE.AND P2, PT, R100, R103, PT ;  /* 0x000000676400720c */ /* 0x004fc80003f46270 */
[-C--:B------:R-:W-:Y:S02]  /*129d0*/  ISETP.GE.OR P1, PT, R3, R193.reuse, P2 ;  /* 0x000000c10300720c */ /* 0x080fe40001726670 */
[-C--:B------:R-:W-:Y:S02]  /*129e0*/  ISETP.GE.OR P3, PT, R197, R193.reuse, P2 ;  /* 0x000000c1c500720c */ /* 0x080fe40001766670 */
[-C--:B------:R-:W-:Y:S02]  /*129f0*/  ISETP.GE.OR P4, PT, R196, R193.reuse, P2 ;  /* 0x000000c1c400720c */ /* 0x080fe40001786670 */
        /* <DEDUP_REMOVED lines=19> */
.L_x_9409:
[----:B------:R-:W-:Y:S05]  /*12b30*/  BSYNC.RECONVERGENT B0 ;  /* 0x0000000000007941 */ /* 0x000fea0003800200 */
.L_x_9408:
[----:B------:R-:W-:Y:S04]  /*12b40*/  BSSY.RECONVERGENT B0, `(.L_x_9410) ;  /* 0x000000d000007945 */ /* 0x000fe80003800200 */
[----:B------:R-:W-:Y:S05]  /*12b50*/  @P4 BRA `(.L_x_9411) ;  /* 0x00000000002c4947 */ /* 0x000fea0003800000 */
[----:B--23--:R-:W-:Y:S01]  /*12b60*/  IADD3 R11, P0, PT, R3, 0x20, RZ ;  /* 0x00000020030b7810 */ /* 0x00cfe20007f1e0ff */
        /* <DEDUP_REMOVED lines=10> */
.L_x_9411:
[----:B------:R-:W-:Y:S05]  /*12c10*/  BSYNC.RECONVERGENT B0 ;  /* 0x0000000000007941 */ /* 0x000fea0003800200 */
.L_x_9410:
[----:B------:R-:W-:-:S04]  /*12c20*/  MOV R185, 0x0 ;  /* 0x0000000000b97802 */ /* 0x000fc80000000f00 */
[----:B-1234-:R-:W-:Y:S05]  /*12c30*/  @P2 RET.REL.NODEC R184 `(_ZN5flash24flash_fwd_splitkv_kernelI23Flash_fwd_kernel_traitsILi64ELi64ELi128ELi4ELb0ELb0EN7cutlass10bfloat16_tE19Flash_kernel_traitsILi64ELi64ELi128ELi4ES3_EELb0ELb0ELb0ELb0ELb0ELb0ELb0ELb1EEEvNS_16Flash_fwd_paramsE) ;  /* 0xfffffed0b8f02950 */ /* 0x01efea0003c3ffff */
        /* <DEDUP_REMOVED lines=12> */
[----:B-1----:R-:W-:Y:S05]  /*12d00*/  RET.REL.NODEC R184 `(_ZN5flash24flash_fwd_splitkv_kernelI23Flash_fwd_kernel_traitsILi64ELi64ELi128ELi4ELb0ELb0EN7cutlass10bfloat16_tE19Flash_kernel_traitsILi64ELi64ELi128ELi4ES3_EELb0ELb0ELb0ELb0ELb0ELb0ELb0ELb1EEEvNS_16Flash_fwd_paramsE) ;  /* 0xfffffed0b8bc7950 */ /* 0x002fea0003c3ffff */
.L_x_9403:
[----:B------:R-:W-:Y:S01]  /*12d10*/  MOV R7, 0x2 ;  /* 0x0000000200077802 */ /* 0x000fe20000000f00 */
[----:B------:R-:W-:Y:S01]  /*12d20*/  IMAD.MOV.U32 R4, RZ, RZ, 0x1f ;  /* 0x0000001fff047424 */ /* 0x000fe200078e00ff */
[----:B------:R-:W-:-:S07]  /*12d30*/  MOV R6, 0xffffffff ;  /* 0xffffffff00067802 */ /* 0x000fce0000000f00 */
[----:B-12--5:R-:W-:Y:S05]  /*12d40*/  WARPSYNC.COLLECTIVE R6, `(.L_x_9412) ;  /* 0x0000000006087348 */ /* 0x026fea0003c00000 */
[----:B------:R3:W4:Y:S02]  /*12d50*/  SHFL.BFLY P0, R11, R199, R7, R4 ;  /* 0x0c000007c70b7389 */ /* 0x0007240000000004 */
[----:B-12345:R-:W-:Y:S05]  /*12d60*/  ENDCOLLECTIVE ;  /* 0x000000000000791b */ /* 0x03efea0003800000 */
.L_x_9412:
[----:B------:R-:W-:Y:S02]  /*12d70*/  IMAD.MOV.U32 R8, RZ, RZ, R11 ;  /* 0x000000ffff087224 */ /* 0x000fe400078e000b */
[----:B------:R-:W-:Y:S02]  /*12d80*/  IMAD.MOV.U32 R7, RZ, RZ, 0x1 ;  /* 0x00000001ff077424 */ /* 0x000fe400078e00ff */
[----:B------:R-:W-:-:S05]  /*12d90*/  FADD.FTZ R9, R8, R199 ;  /* 0x000000c708097221 */ /* 0x000fca0000010000 */
[----:B------:R-:W-:-:S07]  /*12da0*/  MOV R199, R9 ;  /* 0x0000000900c77202 */ /* 0x000fce0000000f00 */
[----:B------:R-:W-:Y:S05]  /*12db0*/  WARPSYNC.COLLECTIVE R6, `(.L_x_9413) ;  /* 0x0000000006087348 */ /* 0x000fea0003c00000 */
[----:B------:R1:W2:Y:S02]  /*12dc0*/  SHFL.BFLY P0, R11, R199, R7, R4 ;  /* 0x0c000007c70b7389 */ /* 0x0002a40000000004 */
[----:B-12---:R-:W-:Y:S05]  /*12dd0*/  ENDCOLLECTIVE ;  /* 0x000000000000791b */ /* 0x006fea0003800000 */
.L_x_9413:
[----:B------:R-:W-:Y:S01]  /*12de0*/  MOV R199, R200 ;  /* 0x000000c800c77202 */ /* 0x000fe20000000f00 */
[----:B------:R-:W-:Y:S01]  /*12df0*/  IMAD.MOV.U32 R7, RZ, RZ, 0x2 ;  /* 0x00000002ff077424 */ /* 0x000fe200078e00ff */
[----:B------:R-:W-:-:S07]  /*12e00*/  MOV R10, R11 ;  /* 0x0000000b000a7202 */ /* 0x000fce0000000f00 */
[----:B------:R-:W-:Y:S05]  /*12e10*/  WARPSYNC.COLLECTIVE R6, `(.L_x_9414) ;  /* 0x0000000006087348 */ /* 0x000fea0003c00000 */
[----:B------:R1:W2:Y:S02]  /*12e20*/  SHFL.BFLY P0, R11, R199, R7, R4 ;  /* 0x0c000007c70b7389 */ /* 0x0002a40000000004 */
[----:B-12---:R-:W-:Y:S05]  /*12e30*/  ENDCOLLECTIVE ;  /* 0x000000000000791b */ /* 0x006fea0003800000 */
.L_x_9414:
[----:B------:R-:W-:Y:S01]  /*12e40*/  FADD.FTZ R10, R9, R10 ;  /* 0x0000000a090a7221 */ /* 0x000fe20000010000 */
[----:B------:R-:W-:Y:S01]  /*12e50*/  FADD.FTZ R8, R11, R200 ;  /* 0x000000c80b087221 */ /* 0x000fe20000010000 */
[----:B------:R-:W-:-:S04]  /*12e60*/  MOV R7, 0x1 ;  /* 0x0000000100077802 */ /* 0x000fc80000000f00 */
[----:B------:R-:W-:-:S07]  /*12e70*/  MOV R199, R8 ;  /* 0x0000000800c77202 */ /* 0x000fce0000000f00 */
[----:B------:R-:W-:Y:S05]  /*12e80*/  WARPSYNC.COLLECTIVE R6, `(.L_x_9415) ;  /* 0x0000000006087348 */ /* 0x000fea0003c00000 */
[----:B------:R1:W2:Y:S02]  /*12e90*/  SHFL.BFLY P0, R11, R199, R7, R4 ;  /* 0x0c000007c70b7389 */ /* 0x0002a40000000004 */
[----:B-12---:R-:W-:Y:S05]  /*12ea0*/  ENDCOLLECTIVE ;  /* 0x000000000000791b */ /* 0x006fea0003800000 */
.L_x_9415:
[----:B------:R-:W-:Y:S05]  /*12eb0*/  BRA `(.L_x_9416) ;  /* 0xfffffff000147947 */ /* 0x000fea000383ffff */
.L_x_9417:
        /* <DEDUP_REMOVED lines=12> */
.L_x_14792:


//--------------------- .text._ZN5flash24flash_fwd_splitkv_kernelI23Flash_fwd_kernel_traitsILi64ELi64ELi128ELi4ELb0ELb0EN7cutlass10bfloat16_tE19Flash_kernel_traitsILi64ELi64ELi128ELi4ES3_EELb0ELb0ELb0ELb0ELb0ELb1ELb0ELb1EEEvNS_16Flash_fwd_paramsE --------------------------
	.section	.text._ZN5flash24flash_fwd_splitkv_kernelI23Flash_fwd_kernel_traitsILi64ELi64ELi128ELi4ELb0ELb0EN7cutlass10bfloat16_tE19Flash_kernel_traitsILi64ELi64ELi128ELi4ES3_EELb0ELb0ELb0ELb0ELb0ELb1ELb0ELb1EEEvNS_16Flash_fwd_paramsE,"ax",@progbits
	.align	128
        .global         _ZN5flash24flash_fwd_splitkv_kernelI23Flash_fwd_kernel_traitsILi64ELi64ELi128ELi4ELb0ELb0EN7cutlass10bfloat16_tE19Flash_kernel_traitsILi64ELi64ELi128ELi4ES3_EELb0ELb0ELb0ELb0ELb0ELb1ELb0ELb1EEEvNS_16Flash_fwd_paramsE
        .type           _ZN5flash24flash_fwd_splitkv_kernelI23Flash_fwd_kernel_traitsILi64ELi64ELi128ELi4ELb0ELb0EN7cutlass10bfloat16_tE19Flash_kernel_traitsILi64ELi64ELi128ELi4ES3_EELb0ELb0ELb0ELb0ELb0ELb1ELb0ELb1EEEvNS_16Flash_fwd_paramsE,@function
        .size           _ZN5flash24flash_fwd_splitkv_kernelI23Flash_fwd_kernel_traitsILi64ELi64ELi128ELi4ELb0ELb0EN7cutlass10bfloat16_tE19Flash_kernel_traitsILi64ELi64ELi128ELi4ES3_EELb0ELb0ELb0ELb0ELb0ELb1ELb0ELb1EEEvNS_16Flash_fwd_paramsE,(.L_x_14793 - _ZN5flash24flash_fwd_splitkv_kernelI23Flash_fwd_kernel_traitsILi64ELi64ELi128ELi4ELb0ELb0EN7cutlass10bfloat16_tE19Flash_kernel_traitsILi64ELi64ELi128ELi4ES3_EELb0ELb0ELb0ELb0ELb0ELb1ELb0ELb1EEEvNS_16Flash_fwd_paramsE)
        .other          _ZN5flash24flash_fwd_splitkv_kernelI23Flash_fwd_kernel_traitsILi64ELi64ELi128ELi4ELb0ELb0EN7cutlass10bfloat16_tE19Flash_kernel_traitsILi64ELi64ELi128ELi4ES3_EELb0ELb0ELb0ELb0ELb0ELb1ELb0ELb1EEEvNS_16Flash_fwd_paramsE,@"STO_CUDA_ENTRY STV_DEFAULT"
_ZN5flash24flash_fwd_splitkv_kernelI23Flash_fwd_kernel_traitsILi64ELi64ELi128ELi4ELb0ELb0EN7cutlass10bfloat16_tE19Flash_kernel_traitsILi64ELi64ELi128ELi4ES3_EELb0ELb0ELb0ELb0ELb0ELb1ELb0ELb1EEEvNS_16Flash_fwd_paramsE:
.text._ZN5flash24flash_fwd_splitkv_kernelI23Flash_fwd_kernel_traitsILi64ELi64ELi128ELi4ELb0ELb0EN7cutlass10bfloat16_tE19Flash_kernel_traitsILi64ELi64ELi128ELi4ES3_EELb0ELb0ELb0ELb0ELb0ELb1ELb0ELb1EEEvNS_16Flash_fwd_paramsE:
[----:B------:R-:W-:Y:S01]  /*0000*/  LDC R1, c[0x0][0x37c] ;  /* 0x0000df00ff017b82 */ /* 0x000fe20000000800 */
[----:B------:R-:W1:Y:S07]  /*0010*/  S2R R5, SR_CTAID.X ;  /* 0x0000000000057919 */ /* 0x000e6e0000002500 */
[----:B------:R-:W2:Y:S01]  /*0020*/  LDC.64 R102, c[0x0][0x348] ;  /* 0x0000d200ff667b82 */ /* 0x000ea20000000a00 */
[----:B------:R-:W-:Y:S01]  /*0030*/  BSSY.RECONVERGENT B3, `(.L_x_9418) ;  /* 0x0000005000037945 */ /* 0x000fe20003800200 */
[----:B------:R-:W-:Y:S01]  /*0040*/  MOV R178, 0x80 ;  /* 0x0000008000b27802 */ /* 0x000fe20000000f00 */
[----:B------:R-:W3:Y:S01]  /*0050*/  S2R R180, SR_CTAID.Y ;  /* 0x0000000000b47919 */ /* 0x000ee20000002600 */
[----:B------:R-:W4:Y:S05]  /*0060*/  S2R R179, SR_CTAID.Z ;  /* 0x0000000000b37919 */ /* 0x000f2a0000002700 */
[----:B-1234-:R-:W-:Y:S05]  /*0070*/  CALL.REL.NOINC `($_ZN5flash24flash_fwd_splitkv_kernelI23Flash_fwd_kernel_traitsILi64ELi64ELi128ELi4ELb0ELb0EN7cutlass10bfloat16_tE19Flash_kernel_traitsILi64ELi64ELi128ELi4ES3_EELb0ELb0ELb0ELb0ELb0ELb1ELb0ELb1EEEvNS_16Flash_fwd_paramsE$_ZN5flash30compute_attn_1rowblock_splitkvI23Flash_fwd_kernel_traitsILi64ELi64ELi128ELi4ELb0ELb0EN7cutlass10bfloat16_tE19Flash_kernel_traitsILi64ELi64ELi128ELi4ES3_EELb0ELb0ELb0ELb0ELb0ELb1ELb0ELb1ENS_16Flash_fwd_paramsEEEvRKT8_iiiii) ;  /* 0x0000000000087944 */ /* 0x01efea0003c00000 */
[----:B------:R-:W-:Y:S05]  /*0080*/  BSYNC.RECONVERGENT B3 ;  /* 0x0000000000037941 */ /* 0x000fea0003800200 */
.L_x_9418:
[----:B------:R-:W-:Y:S05]  /*0090*/  EXIT ;  /* 0x000000000000794d */ /* 0x000fea0003800000 */
        .type           $_ZN5flash24flash_fwd_splitkv_kernelI23Flash_fwd_kernel_traitsILi64ELi64ELi128ELi4ELb0ELb0EN7cutlass10bfloat16_tE19Flash_kernel_traitsILi64ELi64ELi128ELi4ES3_EELb0ELb0ELb0ELb0ELb0ELb1ELb0ELb1EEEvNS_16Flash_fwd_paramsE$_ZN5flash30compute_attn_1rowblock_splitkvI23Flash_fwd_kernel_traitsILi64ELi64ELi128ELi4ELb0ELb0EN7cutlass10bfloat16_tE19Flash_kernel_traitsILi64ELi64ELi128ELi4ES3_EELb0ELb0ELb0ELb0ELb0ELb1ELb0ELb1ENS_16Flash_fwd_paramsEEEvRKT8_iiiii,@function
        .size           $_ZN5flash24flash_fwd_splitkv_kernelI23Flash_fwd_kernel_traitsILi64ELi64ELi128ELi4ELb0ELb0EN7cutlass10bfloat16_tE19Flash_kernel_traitsILi64ELi64ELi128ELi4ES3_EELb0ELb0ELb0ELb0ELb0ELb1ELb0ELb1EEEvNS_16Flash_fwd_paramsE$_ZN5flash30compute_attn_1rowblock_splitkvI23Flash_fwd_kernel_traitsILi64ELi64ELi128ELi4ELb0ELb0EN7cutlass10bfloat16_tE19Flash_kernel_traitsILi64ELi64ELi128ELi4ES3_EELb0ELb0ELb0ELb0ELb0ELb1ELb0ELb1ENS_16Flash_fwd_paramsEEEvRKT8_iiiii,(.L_x_14793 - $_ZN5flash24flash_fwd_splitkv_kernelI23Flash_fwd_kernel_traitsILi64ELi64ELi128ELi4ELb0ELb0EN7cutlass10bfloat16_tE19Flash_kernel_traitsILi64ELi64ELi128ELi4ES3_EELb0ELb0ELb0ELb0ELb0ELb1ELb0ELb1EEEvNS_16Flash_fwd_paramsE$_ZN5flash30compute_attn_1rowblock_splitkvI23Flash_fwd_kernel_traitsILi64ELi64ELi128ELi4ELb0ELb0EN7cutlass10bfloat16_tE19Flash_kernel_traitsILi64ELi64ELi128ELi4ES3_EELb0ELb0ELb0ELb0ELb0ELb1ELb0ELb1ENS_16Flash_fwd_paramsEEEvRKT8_iiiii)
$_ZN5flash24flash_fwd_splitkv_kernelI23Flash_fwd_kernel_traitsILi64ELi64ELi128ELi4ELb0ELb0EN7cutlass10bfloat16_tE19Flash_kernel_traitsILi64ELi64ELi128ELi4ES3_EELb0ELb0ELb0ELb0ELb0ELb1ELb0ELb1EEEvNS_16Flash_fwd_paramsE$_ZN5flash30compute_attn_1rowblock_splitkvI23Flash_fwd_kernel_traitsILi64ELi64ELi128ELi4ELb0ELb0EN7cutlass10bfloat16_tE19Flash_kernel_traitsILi64ELi64ELi128ELi4ES3_EELb0ELb0ELb0ELb0ELb0ELb1ELb0ELb1ENS_16Flash_fwd_paramsEEEvRKT8_iiiii:
        /* <DEDUP_REMOVED lines=39> */
.L_x_9420:
[----:B------:R-:W-:Y:S05]  /*0310*/  BSYNC.RECONVERGENT B0 ;  /* 0x0000000000007941 */ /* 0x000fea0003800200 */
.L_x_9419:
[----:B------:R-:W-:Y:S04]  /*0320*/  BSSY.RECONVERGENT B0, `(.L_x_9421) ;  /* 0x0000007000007945 */ /* 0x000fe80003800200 */
[----:B------:R-:W-:Y:S05]  /*0330*/  @!P4 BRA `(.L_x_9422) ;  /* 0x000000000014c947 */ /* 0x000fea0003800000 */
[----:B------:R-:W4:Y:S02]  /*0340*/  LD.E.U8 R4, desc[UR4][R102.64+0x1b2] ;  /* 0x0001b20466047980 */ /* 0x000f24000c101100 */
[----:B----4-:R-:W-:-:S13]  /*0350*/  ISETP.NE.AND P0, PT, R4, RZ, PT ;  /* 0x000000ff0400720c */ /* 0x010fda0003f05270 */
[----:B------:R-:W4:Y:S02]  /*0360*/  @P0 LD.E R4, desc[UR4][R8.64+0x4] ;  /* 0x0000040408040980 */ /* 0x000f24000c101900 */
[----:B----45:R-:W-:-:S06]  /*0370*/  @P0 IADD3 R65, PT, PT, R4, -R11, RZ ;  /* 0x8000000b04410210 */ /* 0x030fcc0007ffe0ff */
[----:B------:R4:W5:Y:S02]  /*0380*/  @!P0 LD.E R65, desc[UR4][R8.64] ;  /* 0x0000000408418980 */ /* 0x000964000c101900 */
.L_x_9422:
[----:B------:R-:W-:Y:S05]  /*0390*/  BSYNC.RECONVERGENT B0 ;  /* 0x0000000000007941 */ /* 0x000fea0003800200 */
.L_x_9421:
        /* <DEDUP_REMOVED lines=9> */
.L_x_9424:
[----:B------:R-:W5:Y:S01]  /*0430*/  LD.E.64 R6, desc[UR4][R102.64+0x108] ;  /* 0x0001080466067980 */ /* 0x000f62000c101b00 */
[----:B------:R-:W-:Y:S01]  /*0440*/  BSSY.RECONVERGENT B0, `(.L_x_9426) ;  /* 0x0000006000007945 */ /* 0x000fe20003800200 */
[----:B------:R-:W-:Y:S01]  /*0450*/  IMAD.MOV.U32 R58, RZ, RZ, RZ ;  /* 0x000000ffff3a7224 */ /* 0x000fe200078e00ff */
[----:B-----5:R-:W-:-:S04]  /*0460*/  ISETP.NE.U32.AND P0, PT, R6, RZ, PT ;  /* 0x000000ff0600720c */ /* 0x020fc80003f05070 */
[----:B------:R-:W-:-:S13]  /*0470*/  ISETP.NE.AND.EX P0, PT, R7, RZ, PT, P0 ;  /* 0x000000ff0700720c */ /* 0x000fda0003f05300 */
[----:B------:R-:W-:Y:S05]  /*0480*/  @!P0 BRA `(.L_x_9427) ;  /* 0x0000000000048947 */ /* 0x000fea0003800000 */
[----:B------:R1:W5:Y:S02]  /*0490*/  LD.E R58, desc[UR4][R102.64+0xbc] ;  /* 0x0000bc04663a7980 */ /* 0x000364000c101900 */
.L_x_9427:
[----:B------:R-:W-:Y:S05]  /*04a0*/  BSYNC.RECONVERGENT B0 ;  /* 0x0000000000007941 */ /* 0x000fea0003800200 */
.L_x_9426:
[----:B-----5:R-:W-:Y:S02]  /*04b0*/  IADD3 R58, PT, PT, R65, R58, RZ ;  /* 0x0000003a413a7210 */ /* 0x020fe40007ffe0ff */
.L_x_9425:
[----:B------:R-:W-:Y:S05]  /*04c0*/  BSYNC.RECONVERGENT B1 ;  /* 0x0000000000017941 */ /* 0x000fea0003800200 */
.L_x_9423:
[----:B------:R-:W-:Y:S01]  /*04d0*/  IMAD.SHL.U32 R182, R5, 0x40, RZ ;  /* 0x0000004005b67824 */ /* 0x000fe200078e00ff */
[----:B------:R-:W-:Y:S01]  /*04e0*/  MOV R6, R178 ;  /* 0x000000b200067202 */ /* 0x000fe20000000f00 */
[----:B------:R-:W-:-:S03]  /*04f0*/  IMAD.MOV.U32 R7, RZ, RZ, 0x0 ;  /* 0x00000000ff077424 */ /* 0x000fc600078e00ff */
[----:B------:R-:W-:-:S13]  /*0500*/  ISETP.GT.AND P0, PT, R187, R182, PT ;  /* 0x000000b6bb00720c */ /* 0x000fda0003f04270 */
[----:B-1234-:R-:W-:Y:S05]  /*0510*/  @!P0 RET.REL.NODEC R6 `(_ZN5flash24flash_fwd_splitkv_kernelI23Flash_fwd_kernel_traitsILi64ELi64ELi128ELi4ELb0ELb0EN7cutlass10bfloat16_tE19Flash_kernel_traitsILi64ELi64ELi128ELi4ES3_EELb0ELb0ELb0ELb0ELb0ELb1ELb0ELb1EEEvNS_16Flash_fwd_paramsE) ;  /* 0xfffffff806b88950 */ /* 0x01efea0003c3ffff */
        /* <DEDUP_REMOVED lines=84> */
.L_x_9430:
[----:B------:R-:W-:Y:S05]  /*0a60*/  BSYNC.RECONVERGENT B0 ;  /* 0x0000000000007941 */ /* 0x000fea0003800200 */
.L_x_9429:
        /* <DEDUP_REMOVED lines=13> */
.L_x_9432:
[----:B------:R-:W-:Y:S05]  /*0b40*/  BSYNC.RECONVERGENT B0 ;  /* 0x0000000000007941 */ /* 0x000fea0003800200 */
.L_x_9431:
        /* <DEDUP_REMOVED lines=12> */
.L_x_9434:
[----:B------:R-:W-:Y:S05]  /*0c10*/  BSYNC.RECONVERGENT B0 ;  /* 0x0000000000007941 */ /* 0x000fea0003800200 */
.L_x_9433:
[----:B------:R-:W-:Y:S01]  /*0c20*/  ISETP.NE.AND P0, PT, R5, RZ, PT ;  /* 0x000000ff0500720c */ /* 0x000fe20003f05270 */
[----:B------:R-:W-:Y:S01]  /*0c30*/  @!P6 ST.E desc[UR4][R16.64+0x40], R15 ;  /* 0x0000400f1000e985 */ /* 0x000fe2000c101904 */
[----:B------:R-:W-:-:S03]  /*0c40*/  MOV R179, 0x0 ;  /* 0x0000000000b37802 */ /* 0x000fc60000000f00 */
[----:B------:R-:W-:Y:S08]  /*0c50*/  @!P5 ST.E desc[UR4][R16.64+0x80], R3 ;  /* 0x000080031000d985 */ /* 0x000ff0000c101904 */
[----:B------:R1:W-:Y:S02]  /*0c60*/  @!P0 ST.E desc[UR4][R16.64], R19 ;  /* 0x0000001310008985 */ /* 0x0003e4000c101904 */
[----:B-123--:R-:W-:Y:S05]  /*0c70*/  @P1 RET.REL.NODEC R178 `(_ZN5flash24flash_fwd_splitkv_kernelI23Flash_fwd_kernel_traitsILi64ELi64ELi128ELi4ELb0ELb0EN7cutlass10bfloat16_tE19Flash_kernel_traitsILi64ELi64ELi128ELi4ES3_EELb0ELb0ELb0ELb0ELb0ELb1ELb0ELb1EEEvNS_16Flash_fwd_paramsE) ;  /* 0xfffffff0b2e01950 */ /* 0x00efea0003c3ffff */
[----:B------:R-:W-:Y:S02]  /*0c80*/  MOV R3, 0x7f800000 ;  /* 0x7f80000000037802 */ /* 0x000fe40000000f00 */
[----:B------:R-:W-:-:S03]  /*0c90*/  MOV R179, 0x0 ;  /* 0x0000000000b37802 */ /* 0x000fc60000000f00 */
[----:B------:R1:W-:Y:S02]  /*0ca0*/  ST.E desc[UR4][R16.64+0xc0], R3 ;  /* 0x0000c00310007985 */ /* 0x0003e4000c101904 */
[----:B-1----:R-:W-:Y:S05]  /*0cb0*/  RET.REL.NODEC R178 `(_ZN5flash24flash_fwd_splitkv_kernelI23Flash_fwd_kernel_traitsILi64ELi64ELi128ELi4ELb0ELb0EN7cutlass10bfloat16_tE19Flash_kernel_traitsILi64ELi64ELi128ELi4ES3_EELb0ELb0ELb0ELb0ELb0ELb1ELb0ELb1EEEvNS_16Flash_fwd_paramsE) ;  /* 0xfffffff0b2d07950 */ /* 0x002fea0003c3ffff */
.L_x_9428:
        /* <DEDUP_REMOVED lines=100> */
.L_x_9436:
        /* <DEDUP_REMOVED lines=77> */
.L_x_9437:
[----:B------:R-:W-:Y:S05]  /*17d0*/  BSYNC.RECONVERGENT B0 ;  /* 0x0000000000007941 */ /* 0x000fea0003800200 */
.L_x_9435:
        /* <DEDUP_REMOVED lines=220> */
.L_x_9477:
        /* <DEDUP_REMOVED lines=154> */
.L_x_9440:
        /* <DEDUP_REMOVED lines=68> */
.L_x_9444:
[----:B------:R-:W-:Y:S05]  /*3380*/  BSYNC.RECONVERGENT B0 ;  /* 0x0000000000007941 */ /* 0x000fea0003800200 */
.L_x_9443:
        /* <DEDUP_REMOVED lines=51> */
.L_x_9446:
[----:B------:R-:W-:Y:S05]  /*36c0*/  BSYNC.RECONVERGENT B0 ;  /* 0x0000000000007941 */ /* 0x000fea0003800200 */
.L_x_9445:
        /* <DEDUP_REMOVED lines=53> */
.L_x_9448:
[----:B------:R-:W-:Y:S05]  /*3a20*/  BSYNC.RECONVERGENT B0 ;  /* 0x0000000000007941 */ /* 0x000fea0003800200 */
.L_x_9447:
        /* <DEDUP_REMOVED lines=57> */
.L_x_9450:
[----:B------:R-:W-:Y:S05]  /*3dc0*/  BSYNC.RECONVERGENT B0 ;  /* 0x0000000000007941 */ /* 0x000fea0003800200 */
.L_x_9449:
        /* <DEDUP_REMOVED lines=62> */
.L_x_9452:
[----:B------:R-:W-:Y:S05]  /*41b0*/  BSYNC.RECONVERGENT B0 ;  /* 0x0000000000007941 */ /* 0x000fea0003800200 */
.L_x_9451:
        /* <DEDUP_REMOVED lines=53> */
.L_x_9454:
[----:B------:R-:W-:Y:S05]  /*4510*/  BSYNC.RECONVERGENT B0 ;  /* 0x0000000000007941 */ /* 0x000fea0003800200 */
.L_x_9453:
        /* <DEDUP_REMOVED lines=55> */
.L_x_9456:
[----:B------:R-:W-:Y:S05]  /*4890*/  BSYNC.RECONVERGENT B0 ;  /* 0x0000000000007941 */ /* 0x000fea0003800200 */
.L_x_9455:
        /* <DEDUP_REMOVED lines=55> */
.L_x_9458:
[----:B------:R-:W-:Y:S05]  /*4c10*/  BSYNC.RECONVERGENT B0 ;  /* 0x0000000000007941 */ /* 0x000fea0003800200 */
.L_x_9457:
[----:B------:R-:W5:Y:S02]  /*4c20*/  LD.E R3, desc[UR4][R102.64+0xd0] ;  /* 0x0000d00466037980 */ /* 0x000f64000c101900 */
[----:B-----5:R-:W-:Y:S05]  /*4c30*/  IMAD.U32 R3, R3, -0x40, RZ ;  /* 0xffffffc003037824 */ /* 0x020fea00078e00ff */
[C---:B------:R-:W-:Y:S02]  /*4c40*/  LEA R12, P1, R3.reuse, R12, 0x1 ;  /* 0x0000000c030c7211 */ /* 0x040fe400078208ff */
[C---:B------:R-:W-:Y:S02]  /*4c50*/  LEA R48, P0, R3.reuse, R48, 0x1 ;  /* 0x0000003003307211 */ /* 0x040fe400078008ff */
[C---:B------:R-:W-:Y:S02]  /*4c60*/  LEA.HI.X.SX32 R13, R3.reuse, R13, 0x1, P1 ;  /* 0x0000000d030d7211 */ /* 0x040fe400008f0eff */
[----:B------:R-:W-:Y:S01]  /*4c70*/  LEA.HI.X.SX32 R49, R3, R49, 0x1, P0 ;  /* 0x0000003103317211 */ /* 0x000fe200000f0eff */
[----:B------:R-:W-:Y:S05]  /*4c80*/  BRA `(.L_x_9441) ;  /* 0x0000002c00d07947 */ /* 0x000fea0003800000 */
.L_x_9442:
        /* <DEDUP_REMOVED lines=95> */
.L_x_9460:
[----:B------:R-:W-:Y:S05]  /*5280*/  BSYNC.RECONVERGENT B0 ;  /* 0x0000000000007941 */ /* 0x000fea0003800200 */
.L_x_9459:
        /* <DEDUP_REMOVED lines=92> */
.L_x_9462:
[----:B------:R-:W-:Y:S05]  /*5850*/  BSYNC.RECONVERGENT B0 ;  /* 0x0000000000007941 */ /* 0x000fea0003800200 */
.L_x_9461:
        /* <DEDUP_REMOVED lines=94> */
.L_x_9464:
[----:B------:R-:W-:Y:S05]  /*5e40*/  BSYNC.RECONVERGENT B0 ;  /* 0x0000000000007941 */ /* 0x000fea0003800200 */
.L_x_9463:
        /* <DEDUP_REMOVED lines=93> */
.L_x_9466:
[----:B------:R-:W-:Y:S05]  /*6420*/  BSYNC.RECONVERGENT B0 ;  /* 0x0000000000007941 */ /* 0x000fea0003800200 */
.L_x_9465:
        /* <DEDUP_REMOVED lines=90> */
.L_x_9468:
[----:B------:R-:W-:Y:S05]  /*69d0*/  BSYNC.RECONVERGENT B0 ;  /* 0x0000000000007941 */ /* 0x000fea0003800200 */
.L_x_9467:
        /* <DEDUP_REMOVED lines=96> */
.L_x_9470:
[----:B------:R-:W-:Y:S05]  /*6fe0*/  BSYNC.RECONVERGENT B0 ;  /* 0x0000000000007941 */ /* 0x000fea0003800200 */
.L_x_9469:
        /* <DEDUP_REMOVED lines=91> */
.L_x_9472:
[----:B------:R-:W-:Y:S05]  /*75a0*/  BSYNC.RECONVERGENT B0 ;  /* 0x0000000000007941 */ /* 0x000fea0003800200 */
.L_x_9471:
        /* <DEDUP_REMOVED lines=91> */
.L_x_9474:
[----:B------:R-:W-:Y:S05]  /*7b60*/  BSYNC.RECONVERGENT B0 ;  /* 0x0000000000007941 */ /* 0x000fea0003800200 */
.L_x_9473:
[----:B------:R-:W5:Y:S02]  /*7b70*/  LD.E R3, desc[UR4][R102.64+0xd0] ;  /* 0x0000d00466037980 */ /* 0x000f64000c101900 */
[----:B-----5:R-:W-:Y:S05]  /*7b80*/  IMAD.U32 R3, R3, -0x40, RZ ;  /* 0xffffffc003037824 */ /* 0x020fea00078e00ff */
[C---:B------:R-:W-:Y:S02]  /*7b90*/  LEA R86, P1, R3.reuse, R86, 0x1 ;  /* 0x0000005603567211 */ /* 0x040fe400078208ff */
[C---:B------:R-:W-:Y:S02]  /*7ba0*/  LEA R84, P0, R3.reuse, R84, 0x1 ;  /* 0x0000005403547211 */ /* 0x040fe400078008ff */
[C---:B------:R-:W-:Y:S02]  /*7bb0*/  LEA.HI.X.SX32 R87, R3.reuse, R87, 0x1, P1 ;  /* 0x0000005703577211 */ /* 0x040fe400008f0eff */
[----:B------:R-:W-:Y:S09]  /*7bc0*/  LEA.HI.X.SX32 R85, R3, R85, 0x1, P0 ;  /* 0x0000005503557211 */ /* 0x000ff200000f0eff */
.L_x_9441:
[----:B------:R-:W-:Y:S05]  /*7bd0*/  BSYNC.RECONVERGENT B1 ;  /* 0x0000000000017941 */ /* 0x000fea0003800200 */
.L_x_9439:
        /* <DEDUP_REMOVED lines=101> */
.L_x_9476:
[----:B------:R-:W-:Y:S05]  /*8230*/  BSYNC.RECONVERGENT B0 ;  /* 0x0000000000007941 */ /* 0x000fea0003800200 */
.L_x_9475:
[----:B------:R-:W-:Y:S11]  /*8240*/  ISETP.NE.AND P0, PT, R111, RZ, PT ;  /* 0x000000ff6f00720c */ /* 0x000ff60003f05270 */
[----:B------:R-:W-:Y:S02]  /*8250*/  @!UPT UIADD3 URZ, UPT, UPT, URZ, URZ, URZ ;  /* 0x000000fffffff290 */ /* 0x000fe4000fffe0ff */
[----:B------:R-:W-:Y:S05]  /*8260*/  @P0 BRA `(.L_x_9477) ;  /* 0xffffffa000cc0947 */ /* 0x000fea000383ffff */
.L_x_9438:
        /* <DEDUP_REMOVED lines=19> */
.L_x_9482:
[----:B------:R2:W-:Y:S02]  /*83a0*/  STS.128 [R185], RZ ;  /* 0x000000ffb9007388 */ /* 0x0005e40000000c00 */
.L_x_9481:
[----:B------:R-:W-:Y:S05]  /*83b0*/  BSYNC.RECONVERGENT B0 ;  /* 0x0000000000007941 */ /* 0x000fea0003800200 */
.L_x_9480:
        /* <DEDUP_REMOVED lines=17> */
.L_x_9484:
[----:B------:R-:W-:Y:S05]  /*84d0*/  BSYNC.RECONVERGENT B0 ;  /* 0x0000000000007941 */ /* 0x000fea0003800200 */
.L_x_9483:
        /* <DEDUP_REMOVED lines=11> */
.L_x_9486:
[----:B------:R-:W-:Y:S05]  /*8590*/  BSYNC.RECONVERGENT B0 ;  /* 0x0000000000007941 */ /* 0x000fea0003800200 */
.L_x_9485:
        /* <DEDUP_REMOVED lines=11> */
.L_x_9479:
        /* <DEDUP_REMOVED lines=79> */
.L_x_9493:
[----:B------:R-:W-:Y:S05]  /*8b40*/  BSYNC.RECONVERGENT B0 ;  /* 0x0000000000007941 */ /* 0x000fea0003800200 */
.L_x_9492:
[----:B-----5:R3:W-:Y:S01]  /*8b50*/  STS.128 [R185], R8 ;  /* 0x00000008b9007388 */ /* 0x0207e20000000c00 */
[----:B------:R-:W-:Y:S05]  /*8b60*/  BRA `(.L_x_9490) ;  /* 0x0000000000047947 */ /* 0x000fea0003800000 */
.L_x_9491:
[----:B------:R2:W-:Y:S02]  /*8b70*/  STS.128 [R185], RZ ;  /* 0x000000ffb9007388 */ /* 0x0005e40000000c00 */
.L_x_9490:
[----:B------:R-:W-:Y:S05]  /*8b80*/  BSYNC.RECONVERGENT B1 ;  /* 0x0000000000017941 */ /* 0x000fea0003800200 */
.L_x_9489:
        /* <DEDUP_REMOVED lines=51> */
.L_x_9497:
[----:B------:R-:W-:Y:S05]  /*8ec0*/  BSYNC.RECONVERGENT B0 ;  /* 0x0000000000007941 */ /* 0x000fea0003800200 */
.L_x_9496:
[----:B-----5:R1:W-:Y:S02]  /*8ed0*/  STS.128 [R185+0x800], R8 ;  /* 0x00080008b9007388 */ /* 0x0203e40000000c00 */
.L_x_9495:
[----:B------:R-:W-:Y:S05]  /*8ee0*/  BSYNC.RECONVERGENT B1 ;  /* 0x0000000000017941 */ /* 0x000fea0003800200 */
.L_x_9494:
        /* <DEDUP_REMOVED lines=51> */
.L_x_9501:
[----:B------:R-:W-:Y:S05]  /*9220*/  BSYNC.RECONVERGENT B0 ;  /* 0x0000000000007941 */ /* 0x000fea0003800200 */
.L_x_9500:
[----:B-----5:R1:W-:Y:S02]  /*9230*/  STS.128 [R185+0x1000], R8 ;  /* 0x00100008b9007388 */ /* 0x0203e40000000c00 */
.L_x_9499:
[----:B------:R-:W-:Y:S05]  /*9240*/  BSYNC.RECONVERGENT B1 ;  /* 0x0000000000017941 */ /* 0x000fea0003800200 */
.L_x_9498:
        /* <DEDUP_REMOVED lines=51> */
.L_x_9503:
[----:B------:R-:W-:Y:S05]  /*9580*/  BSYNC.RECONVERGENT B0 ;  /* 0x0000000000007941 */ /* 0x000fea0003800200 */
.L_x_9502:
[----:B-----5:R1:W-:Y:S01]  /*9590*/  STS.128 [R185+0x1800], R8 ;  /* 0x00180008b9007388 */ /* 0x0203e20000000c00 */
[----:B------:R-:W-:Y:S05]  /*95a0*/  BRA `(.L_x_9487) ;  /* 0x0000001400e07947 */ /* 0x000fea0003800000 */
.L_x_9488:
        /* <DEDUP_REMOVED lines=94> */
.L_x_9508:
[----:B------:R-:W-:Y:S05]  /*9b90*/  BSYNC.RECONVERGENT B0 ;  /* 0x0000000000007941 */ /* 0x000fea0003800200 */
.L_x_9507:
[----:B-----5:R2:W-:Y:S01]  /*9ba0*/  STS.128 [R185], R16 ;  /* 0x00000010b9007388 */ /* 0x0205e20000000c00 */
[----:B------:R-:W-:Y:S05]  /*9bb0*/  BRA `(.L_x_9505) ;  /* 0x0000000000047947 */ /* 0x000fea0003800000 */
.L_x_9506:
[----:B------:R3:W-:Y:S02]  /*9bc0*/  STS.128 [R185], RZ ;  /* 0x000000ffb9007388 */ /* 0x0007e40000000c00 */
.L_x_9505:
[----:B------:R-:W-:Y:S05]  /*9bd0*/  BSYNC.RECONVERGENT B1 ;  /* 0x0000000000017941 */ /* 0x000fea0003800200 */
.L_x_9504:
        /* <DEDUP_REMOVED lines=89> */
.L_x_9512:
[----:B------:R-:W-:Y:S05]  /*a170*/  BSYNC.RECONVERGENT B0 ;  /* 0x0000000000007941 */ /* 0x000fea0003800200 */
.L_x_9511:
[----:B-----5:R1:W-:Y:S02]  /*a180*/  STS.128 [R185+0x800], R16 ;  /* 0x00080010b9007388 */ /* 0x0203e40000000c00 */
.L_x_9510:
[----:B------:R-:W-:Y:S05]  /*a190*/  BSYNC.RECONVERGENT B1 ;  /* 0x0000000000017941 */ /* 0x000fea0003800200 */
.L_x_9509:
        /* <DEDUP_REMOVED lines=89> */
.L_x_9516:
[----:B------:R-:W-:Y:S05]  /*a730*/  BSYNC.RECONVERGENT B0 ;  /* 0x0000000000007941 */ /* 0x000fea0003800200 */
.L_x_9515:
[----:B-----5:R2:W-:Y:S02]  /*a740*/  STS.128 [R185+0x1000], R16 ;  /* 0x00100010b9007388 */ /* 0x0205e40000000c00 */
.L_x_9514:
[----:B------:R-:W-:Y:S05]  /*a750*/  BSYNC.RECONVERGENT B1 ;  /* 0x0000000000017941 */ /* 0x000fea0003800200 */
.L_x_9513:
        /* <DEDUP_REMOVED lines=91> */
.L_x_9518:
[----:B------:R-:W-:Y:S05]  /*ad10*/  BSYNC.RECONVERGENT B0 ;  /* 0x0000000000007941 */ /* 0x000fea0003800200 */
.L_x_9517:
[----:B-----5:R1:W-:Y:S02]  /*ad20*/  STS.128 [R185+0x1800], R4 ;  /* 0x00180004b9007388 */ /* 0x0203e40000000c00 */
.L_x_9487:
[----:B------:R-:W-:Y:S05]  /*ad30*/  BSYNC.RECONVERGENT B2 ;  /* 0x0000000000027941 */ /* 0x000fea0003800200 */
.L_x_9478:
        /* <DEDUP_REMOVED lines=11> */
.L_x_9521:
[----:B------:R1:W-:Y:S02]  /*adf0*/  STS.128 [R185+0x2000], RZ ;  /* 0x002000ffb9007388 */ /* 0x0003e40000000c00 */
.L_x_9520:
[----:B------:R-:W-:Y:S05]  /*ae00*/  BSYNC.RECONVERGENT B0 ;  /* 0x0000000000007941 */ /* 0x000fea0003800200 */
.L_x_9519:
        /* <DEDUP_REMOVED lines=14> */
.L_x_9524:
[----:B------:R3:W-:Y:S02]  /*aef0*/  STS.128 [R185+0x2800], RZ ;  /* 0x002800ffb9007388 */ /* 0x0007e40000000c00 */
.L_x_9523:
[----:B------:R-:W-:Y:S05]  /*af00*/  BSYNC.RECONVERGENT B0 ;  /* 0x0000000000007941 */ /* 0x000fea0003800200 */
.L_x_9522:
        /* <DEDUP_REMOVED lines=12> */
.L_x_9527:
[----:B------:R1:W-:Y:S02]  /*afd0*/  STS.128 [R185+0x3000], RZ ;  /* 0x003000ffb9007388 */ /* 0x0003e40000000c00 */
.L_x_9526:
[----:B------:R-:W-:Y:S05]  /*afe0*/  BSYNC.RECONVERGENT B0 ;  /* 0x0000000000007941 */ /* 0x000fea0003800200 */
.L_x_9525:
        /* <DEDUP_REMOVED lines=12> */
.L_x_9530:
[----:B------:R1:W-:Y:S02]  /*b0b0*/  STS.128 [R185+0x3800], RZ ;  /* 0x003800ffb9007388 */ /* 0x0003e40000000c00 */
.L_x_9529:
[----:B------:R-:W-:Y:S05]  /*b0c0*/  BSYNC.RECONVERGENT B0 ;  /* 0x0000000000007941 */ /* 0x000fea0003800200 */
.L_x_9528:
        /* <DEDUP_REMOVED lines=16> */
.L_x_9533:
[----:B------:R1:W-:Y:S02]  /*b1d0*/  STS.128 [R185+0x4000], RZ ;  /* 0x004000ffb9007388 */ /* 0x0003e40000000c00 */
.L_x_9532:
[----:B------:R-:W-:Y:S05]  /*b1e0*/  BSYNC.RECONVERGENT B0 ;  /* 0x0000000000007941 */ /* 0x000fea0003800200 */
.L_x_9531:
[----:B-1----:R-:W-:Y:S01]  /*b1f0*/  IADD3 R6, PT, PT, R126, 0x50, RZ ;  /* 0x000000507e067810 */ /* 0x002fe20007ffe0ff */
[----:B------:R-:W-:Y:S03]  /*b200*/  BSSY.RECONVERGENT B0, `(.L_x_9534) ;  /* 0x000000d000007945 */ /* 0x000fe60003800200 */
[----:B------:R-:W-:-:S13]  /*b210*/  ISETP.GE.AND P0, PT, R6, R3, PT ;  /* 0x000000030600720c */ /* 0x000fda0003f06270 */
        /* <DEDUP_REMOVED lines=10> */
.L_x_9536:
[----:B------:R1:W-:Y:S02]  /*b2c0*/  STS.128 [R185+0x4800], RZ ;  /* 0x004800ffb9007388 */ /* 0x0003e40000000c00 */
.L_x_9535:
[----:B------:R-:W-:Y:S05]  /*b2d0*/  BSYNC.RECONVERGENT B0 ;  /* 0x0000000000007941 */ /* 0x000fea0003800200 */
.L_x_9534:
        /* <DEDUP_REMOVED lines=16> */
.L_x_9539:
[----:B------:R1:W-:Y:S02]  /*b3e0*/  STS.128 [R185+0x5000], RZ ;  /* 0x005000ffb9007388 */ /* 0x0003e40000000c00 */
.L_x_9538:
[----:B------:R-:W-:Y:S05]  /*b3f0*/  BSYNC.RECONVERGENT B0 ;  /* 0x0000000000007941 */ /* 0x000fea0003800200 */
.L_x_9537:
        /* <DEDUP_REMOVED lines=14> */
.L_x_9542:
[----:B------:R1:W-:Y:S02]  /*b4e0*/  STS.128 [R185+0x5800], RZ ;  /* 0x005800ffb9007388 */ /* 0x0003e40000000c00 */
.L_x_9541:
[----:B------:R-:W-:Y:S05]  /*b4f0*/  BSYNC.RECONVERGENT B0 ;  /* 0x0000000000007941 */ /* 0x000fea0003800200 */
.L_x_9540:
        /* <DEDUP_REMOVED lines=12> */
.L_x_9545:
[----:B------:R1:W-:Y:S01]  /*b5c0*/  STS.128 [R185+0x6000], RZ ;  /* 0x006000ffb9007388 */ /* 0x0003e20000000c00 */
[----:B------:R-:W-:Y:S05]  /*b5d0*/  BRA `(.L_x_9546) ;  /* 0x0000000000047947 */ /* 0x000fea0003800000 */
.L_x_9544:
[----:B------:R1:W-:Y:S02]  /*b5e0*/  STS.128 [R185+0x6000], RZ ;  /* 0x006000ffb9007388 */ /* 0x0003e40000000c00 */
.L_x_9546:
[----:B------:R-:W-:Y:S05]  /*b5f0*/  BSYNC.RECONVERGENT B0 ;  /* 0x0000000000007941 */ /* 0x000fea0003800200 */
.L_x_9543:
        /* <DEDUP_REMOVED lines=13> */
.L_x_9549:
[----:B------:R1:W-:Y:S02]  /*b6d0*/  STS.128 [R185+0x6800], RZ ;  /* 0x006800ffb9007388 */ /* 0x0003e40000000c00 */
.L_x_9548:
[----:B------:R-:W-:Y:S05]  /*b6e0*/  BSYNC.RECONVERGENT B0 ;  /* 0x0000000000007941 */ /* 0x000fea0003800200 */
.L_x_9547:
        /* <DEDUP_REMOVED lines=13> */
.L_x_9552:
[----:B------:R1:W-:Y:S02]  /*b7c0*/  STS.128 [R185+0x7000], RZ ;  /* 0x007000ffb9007388 */ /* 0x0003e40000000c00 */
.L_x_9551:
[----:B------:R-:W-:Y:S05]  /*b7d0*/  BSYNC.RECONVERGENT B0 ;  /* 0x0000000000007941 */ /* 0x000fea0003800200 */
.L_x_9550:
        /* <DEDUP_REMOVED lines=13> */
.L_x_9555:
[----:B------:R1:W-:Y:S02]  /*b8b0*/  STS.128 [R185+0x7800], RZ ;  /* 0x007800ffb9007388 */ /* 0x0003e40000000c00 */
.L_x_9554:
[----:B------:R-:W-:Y:S05]  /*b8c0*/  BSYNC.RECONVERGENT B0 ;  /* 0x0000000000007941 */ /* 0x000fea0003800200 */
.L_x_9553:
        /* <DEDUP_REMOVED lines=16> */
.L_x_9558:
[----:B------:R1:W-:Y:S02]  /*b9d0*/  STS.128 [R185+0x8000], RZ ;  /* 0x008000ffb9007388 */ /* 0x0003e40000000c00 */
.L_x_9557:
[----:B------:R-:W-:Y:S05]  /*b9e0*/  BSYNC.RECONVERGENT B0 ;  /* 0x0000000000007941 */ /* 0x000fea0003800200 */
.L_x_9556:
        /* <DEDUP_REMOVED lines=13> */
.L_x_9561:
[----:B------:R1:W-:Y:S02]  /*bac0*/  STS.128 [R185+0x8800], RZ ;  /* 0x008800ffb9007388 */ /* 0x0003e40000000c00 */
.L_x_9560:
[----:B------:R-:W-:Y:S05]  /*bad0*/  BSYNC.RECONVERGENT B0 ;  /* 0x0000000000007941 */ /* 0x000fea0003800200 */
.L_x_9559:
        /* <DEDUP_REMOVED lines=16> */
.L_x_9564:
[----:B------:R1:W-:Y:S02]  /*bbe0*/  STS.128 [R185+0x9000], RZ ;  /* 0x009000ffb9007388 */ /* 0x0003e40000000c00 */
.L_x_9563:
[----:B------:R-:W-:Y:S05]  /*bbf0*/  BSYNC.RECONVERGENT B0 ;  /* 0x0000000000007941 */ /* 0x000fea0003800200 */
.L_x_9562:
        /* <DEDUP_REMOVED lines=16> */
.L_x_9567:
[----:B------:R1:W-:Y:S02]  /*bd00*/  STS.128 [R185+0x9800], RZ ;  /* 0x009800ffb9007388 */ /* 0x0003e40000000c00 */
.L_x_9566:
[----:B------:R-:W-:Y:S05]  /*bd10*/  BSYNC.RECONVERGENT B0 ;  /* 0x0000000000007941 */ /* 0x000fea0003800200 */
.L_x_9565:
[----:B-1----:R-:W3:Y:S01]  /*bd20*/  LD.E R6, desc[UR4][R102.64+0x18c] ;  /* 0x00018c0466067980 */ /* 0x002ee2000c101900 */
[----:B------:R-:W1:Y:S01]  /*bd30*/  S2UR UR6, SR_CgaCtaId ;  /* 0x00000000000679c3 */ /* 0x000e620000008800 */
[----:B------:R-:W-:Y:S01]  /*bd40*/  IMAD.SHL.U32 R168, R57, 0x40, RZ ;  /* 0x0000004039a87824 */ /* 0x000fe200078e00ff */
[----:B------:R-:W-:Y:S01]  /*bd50*/  LOP3.LUT R64, R64, 0x8, R57, 0x78, !PT ;  /* 0x0000000840407812 */ /* 0x000fe200078e7839 */
[----:B------:R-:W-:Y:S01]  /*bd60*/  UMOV UR7, 0x400 ;  /* 0x0000040000077882 */ /* 0x000fe20000000000 */
[----:B------:R-:W-:Y:S01]  /*bd70*/  IMAD.IADD R169, R51, 0x1, R0 ;  /* 0x0000000133a97824 */ /* 0x000fe200078e0200 */
[C---:B------:R-:W-:Y:S01]  /*bd80*/  R2P PR, R57.reuse, 0x6 ;  /* 0x0000000639007804 */ /* 0x040fe20000000000 */
[----:B------:R-:W-:Y:S01]  /*bd90*/  IMAD.MOV.U32 R4, RZ, RZ, 0x40 ;  /* 0x00000040ff047424 */ /* 0x000fe200078e00ff */
[----:B------:R-:W-:Y:S01]  /*bda0*/  LOP3.LUT R3, R64, 0x38, R59, 0x78, !PT ;  /* 0x0000003840037812 */ /* 0x000fe200078e783b */
[----:B------:R-:W-:Y:S01]  /*bdb0*/  IMAD.SHL.U32 R57, R57, 0x2, RZ ;  /* 0x0000000239397824 */ /* 0x000fe200078e00ff */
[----:B------:R-:W-:Y:S01]  /*bdc0*/  LOP3.LUT R168, R168, 0x400, RZ, 0xc0, !PT ;  /* 0x00000400a8a87812 */ /* 0x000fe200078ec0ff */
[----:B------:R-:W0:Y:S01]  /*bdd0*/  LDGDEPBAR ;  /* 0x00000000000079af */ /* 0x000e220000000000 */
[----:B------:R-:W-:Y:S01]  /*bde0*/  SEL R4, R4, 0xffffffc0, !P2 ;  /* 0xffffffc004047807 */ /* 0x000fe20005000000 */
[----:B------:R-:W-:Y:S02]  /*bdf0*/  BSSY.RECONVERGENT B1, `(.L_x_9568) ;  /* 0x00001fe000017945 */ /* 0x000fe40003800200 */
[----:B------:R-:W-:-:S02]  /*be00*/  IMAD R168, R3, 0x2, R168 ;  /* 0x0000000203a87824 */ /* 0x000fc400078e02a8 */
[----:B------:R-:W-:-:S05]  /*be10*/  IMAD.MOV.U32 R3, RZ, RZ, 0x20 ;  /* 0x00000020ff037424 */ /* 0x000fca00078e00ff */
[----:B------:R-:W-:Y:S01]  /*be20*/  SEL R3, R3, 0xffffffe0, !P1 ;  /* 0xffffffe003037807 */ /* 0x000fe20004800000 */
[----:B-1----:R-:W-:-:S06]  /*be30*/  ULEA UR6, UR6, UR7, 0x18 ;  /* 0x0000000706067291 */ /* 0x002fcc000f8ec0ff */
[----:B------:R-:W-:Y:S01]  /*be40*/  LEA R169, R169, UR6, 0x1 ;  /* 0x00000006a9a97c11 */ /* 0x000fe2000f8e08ff */
[----:B------:R-:W-:Y:S02]  /*be50*/  VIADD R0, R168, UR6 ;  /* 0x00000006a8007c36 */ /* 0x000fe40008000000 */
[----:B--2---:R-:W-:Y:S02]  /*be60*/  LDSM.16.M88.4 R16, [R168+UR6+0x2000] ;  /* 0x00200006a810783b */ /* 0x004fe40008000200 */
[C-C-:B------:R-:W-:Y:S02]  /*be70*/  IMAD.IADD R167, R169.reuse, 0x1, R3.reuse ;  /* 0x00000001a9a77824 */ /* 0x140fe400078e0203 */
[----:B------:R-:W1:Y:S01]  /*be80*/  LDSM.16.M88.4 R12, [R169] ;  /* 0x00000000a90c783b */ /* 0x000e620000000200 */
[C---:B------:R-:W-:Y:S02]  /*be90*/  IMAD.IADD R163, R0.reuse, 0x1, R3 ;  /* 0x0000000100a37824 */ /* 0x040fe400078e0203 */
[--C-:B------:R-:W-:Y:S01]  /*bea0*/  IMAD.IADD R166, R169, 0x1, R4.reuse ;  /* 0x00000001a9a67824 */ /* 0x100fe200078e0204 */
[----:B------:R-:W-:Y:S01]  /*beb0*/  LDSM.16.M88.4 R8, [R167] ;  /* 0x00000000a708783b */ /* 0x000fe20000000200 */
[----:B------:R-:W-:-:S02]  /*bec0*/  IMAD.IADD R162, R0, 0x1, R4 ;  /* 0x0000000100a27824 */ /* 0x000fc400078e0204 */
[C---:B------:R-:W-:Y:S01]  /*bed0*/  IMAD.IADD R165, R3.reuse, 0x1, R166 ;  /* 0x0000000103a57824 */ /* 0x040fe200078e02a6 */
[----:B------:R-:W-:Y:S01]  /*bee0*/  LDSM.16.M88.4 R36, [R163+0x2000] ;  /* 0x00200000a324783b */ /* 0x000fe20000000200 */
[----:B------:R-:W-:-:S03]  /*bef0*/  IMAD.IADD R161, R3, 0x1, R162 ;  /* 0x0000000103a17824 */ /* 0x000fc600078e02a2 */
[----:B----45:R-:W2:Y:S04]  /*bf00*/  LDSM.16.M88.4 R20, [R168+UR6+0x2800] ;  /* 0x00280006a814783b */ /* 0x030ea80008000200 */
[----:B------:R-:W-:Y:S04]  /*bf10*/  LDSM.16.M88.4 R44, [R166] ;  /* 0x00000000a62c783b */ /* 0x000fe80000000200 */
[----:B------:R-:W-:Y:S04]  /*bf20*/  LDSM.16.M88.4 R28, [R162+0x2000] ;  /* 0x00200000a21c783b */ /* 0x000fe80000000200 */
[----:B------:R-:W4:Y:S04]  /*bf30*/  LDSM.16.M88.4 R76, [R163+0x2800] ;  /* 0x00280000a34c783b */ /* 0x000f280000000200 */
[----:B------:R-:W4:Y:S04]  /*bf40*/  LDSM.16.M88.4 R52, [R162+0x2800] ;  /* 0x00280000a234783b */ /* 0x000f280000000200 */
[----:B------:R-:W-:Y:S04]  /*bf50*/  LDSM.16.M88.4 R32, [R165] ;  /* 0x00000000a520783b */ /* 0x000fe80000000200 */
[----:B------:R-:W4:Y:S01]  /*bf60*/  LDSM.16.M88.4 R64, [R161+0x2000] ;  /* 0x00200000a140783b */ /* 0x000f220000000200 */
[C---:B-1----:R-:W-:Y:S03]  /*bf70*/  HMMA.16816.F32.BF16 R40, R12.reuse, R16, RZ ;  /* 0x000000100c28723c */ /* 0x042fe600000418ff */
[----:B------:R-:W-:Y:S04]  /*bf80*/  LDSM.16.M88.4 R60, [R168+UR6+0x3000] ;  /* 0x00300006a83c783b */ /* 0x000fe80008000200 */
[----:B------:R-:W-:Y:S01]  /*bf90*/  LDSM.16.M88.4 R72, [R163+0x3000] ;  /* 0x00300000a348783b */ /* 0x000fe20000000200 */
[C---:B------:R-:W-:Y:S03]  /*bfa0*/  HMMA.16816.F32.BF16 R16, R12.reuse, R18, RZ ;  /* 0x000000120c10723c */ /* 0x040fe600000418ff */
[----:B------:R-:W-:Y:S05]  /*bfb0*/  LDSM.16.M88.4 R68, [R168+UR6+0x3800] ;  /* 0x00380006a844783b */ /* 0x000fea0008000200 */
[----:B--2---:R-:W-:Y:S08]  /*bfc0*/  HMMA.16816.F32.BF16 R24, R12, R20, RZ ;  /* 0x000000140c18723c */ /* 0x004ff000000418ff */
[C---:B------:R-:W-:Y:S08]  /*bfd0*/  HMMA.16816.F32.BF16 R40, R8.reuse, R36, R40 ;  /* 0x000000240828723c */ /* 0x040ff00000041828 */
[C---:B------:R-:W-:Y:S08]  /*bfe0*/  HMMA.16816.F32.BF16 R16, R8.reuse, R38, R16 ;  /* 0x000000260810723c */ /* 0x040ff00000041810 */
[----:B----4-:R-:W-:Y:S08]  /*bff0*/  HMMA.16816.F32.BF16 R24, R8, R76, R24 ;  /* 0x0000004c0818723c */ /* 0x010ff00000041818 */
[C---:B------:R-:W-:Y:S08]  /*c000*/  HMMA.16816.F32.BF16 R40, R44.reuse, R28, R40 ;  /* 0x0000001c2c28723c */ /* 0x040ff00000041828 */
[----:B------:R-:W-:Y:S01]  /*c010*/  HMMA.16816.F32.BF16 R16, R44, R30, R16 ;  /* 0x0000001e2c10723c */ /* 0x000fe20000041810 */
[----:B------:R-:W1:Y:S07]  /*c020*/  LDSM.16.M88.4 R28, [R161+0x2800] ;  /* 0x00280000a11c783b */ /* 0x000e6e0000000200 */
[----:B------:R-:W-:Y:S08]  /*c030*/  HMMA.16816.F32.BF16 R20, R12, R22, RZ ;  /* 0x000000160c14723c */ /* 0x000ff000000418ff */
[----:B------:R-:W-:Y:S08]  /*c040*/  HMMA.16816.F32.BF16 R24, R44, R52, R24 ;  /* 0x000000342c18723c */ /* 0x000ff00000041818 */
[C---:B------:R-:W-:Y:S08]  /*c050*/  HMMA.16816.F32.BF16 R40, R32.reuse, R64, R40 ;  /* 0x000000402028723c */ /* 0x040ff00000041828 */
[----:B------:R-:W-:Y:S01]  /*c060*/  HMMA.16816.F32.BF16 R16, R32, R66, R16 ;  /* 0x000000422010723c */ /* 0x000fe20000041810 */
[----:B------:R-:W2:Y:S07]  /*c070*/  LDSM.16.M88.4 R64, [R163+0x3800] ;  /* 0x00380000a340783b */ /* 0x000eae0000000200 */
[----:B------:R-:W-:Y:S08]  /*c080*/  HMMA.16816.F32.BF16 R20, R8, R78, R20 ;  /* 0x0000004e0814723c */ /* 0x000ff00000041814 */
[----:B-1----:R-:W-:Y:S08]  /*c090*/  HMMA.16816.F32.BF16 R24, R32, R28, R24 ;  /* 0x0000001c2018723c */ /* 0x002ff00000041818 */
        /* <DEDUP_REMOVED lines=10> */
[----:B--2---:R-:W-:-:S12]  /*c140*/  HMMA.16816.F32.BF16 R52, R8, R64, R52 ;  /* 0x000000400834723c */ /* 0x004fd80000041834 */
[----:B------:R-:W-:Y:S01]  /*c150*/  HMMA.16816.F32.BF16 R68, R8, R66, R68 ;  /* 0x000000420844723c */ /* 0x000fe20000041844 */
[----:B------:R-:W-:Y:S01]  /*c160*/  LDSM.16.M88.4 R64, [R162+0x4000] ;  /* 0x00400000a240783b */ /* 0x000fe20000000200 */
[-C--:B---3--:R-:W-:Y:S01]  /*c170*/  FMUL.FTZ R0, R40, R6.reuse ;  /* 0x0000000628007220 */ /* 0x088fe20000410000 */
[-C--:B------:R-:W-:Y:S01]  /*c180*/  FMUL.FTZ R7, R41, R6.reuse ;  /* 0x0000000629077220 */ /* 0x080fe20000410000 */
[-C--:B------:R-:W-:Y:S01]  /*c190*/  FMUL.FTZ R49, R42, R6.reuse ;  /* 0x000000062a317220 */ /* 0x080fe20000410000 */
[-C--:B------:R-:W-:Y:S01]  /*c1a0*/  FMUL.FTZ R59, R43, R6.reuse ;  /* 0x000000062b3b7220 */ /* 0x080fe20000410000 */
[-C--:B------:R-:W-:Y:S01]  /*c1b0*/  FMUL.FTZ R16, R16, R6.reuse ;  /* 0x0000000610107220 */ /* 0x080fe20000410000 */
[----:B------:R-:W1:Y:S01]  /*c1c0*/  LDSM.16.M88.4 R40, [R162+0x3000] ;  /* 0x00300000a228783b */ /* 0x000e620000000200 */
[-C--:B------:R-:W-:Y:S01]  /*c1d0*/  FMUL.FTZ R17, R17, R6.reuse ;  /* 0x0000000611117220 */ /* 0x080fe20000410000 */
[-C--:B------:R-:W-:Y:S01]  /*c1e0*/  FMUL.FTZ R18, R18, R6.reuse ;  /* 0x0000000612127220 */ /* 0x080fe20000410000 */
[----:B------:R-:W-:Y:S01]  /*c1f0*/  MUFU.TANH R48, R16 ;  /* 0x0000001000307308 */ /* 0x000fe20000002400 */
        /* <DEDUP_REMOVED lines=9> */
[----:B------:R-:W-:-:S06]  /*c290*/  FMUL.FTZ R86, R23, R6 ;  /* 0x0000000617567220 */ /* 0x000fcc0000410000 */
[----:B------:R2:W3:Y:S08]  /*c2a0*/  MUFU.TANH R78, R18 ;  /* 0x00000012004e7308 */ /* 0x0004f00000002400 */
[----:B------:R4:W-:Y:S08]  /*c2b0*/  MUFU.TANH R79, R24 ;  /* 0x00000018004f7308 */ /* 0x0009f00000002400 */
[----:B------:R3:W-:Y:S01]  /*c2c0*/  MUFU.TANH R83, R20 ;  /* 0x0000001400537308 */ /* 0x0007e20000002400 */
[----:B--2---:R-:W3:Y:S01]  /*c2d0*/  LDSM.16.M88.4 R16, [R168+UR6+0x4000] ;  /* 0x00400006a810783b */ /* 0x004ee20008000200 */
[C---:B-1----:R-:W-:Y:S06]  /*c2e0*/  HMMA.16816.F32.BF16 R36, R44.reuse, R40, R36 ;  /* 0x000000282c24723c */ /* 0x042fec0000041824 */
[----:B------:R-:W1:Y:S01]  /*c2f0*/  MUFU.TANH R82, R82 ;  /* 0x0000005200527308 */ /* 0x000e620000002400 */
[----:B----4-:R-:W2:Y:S01]  /*c300*/  LDSM.16.M88.4 R24, [R162+0x3800] ;  /* 0x00380000a218783b */ /* 0x010ea20000000200 */
[----:B------:R-:W-:Y:S03]  /*c310*/  HMMA.16816.F32.BF16 R72, R44, R42, R72 ;  /* 0x0000002a2c48723c */ /* 0x000fe60000041848 */
[----:B------:R-:W4:Y:S03]  /*c320*/  LDSM.16.M88.4 R40, [R161+0x3800] ;  /* 0x00380000a128783b */ /* 0x000f260000000200 */
[----:B------:R-:W1:Y:S08]  /*c330*/  MUFU.TANH R7, R7 ;  /* 0x0000000700077308 */ /* 0x000e700000002400 */
[----:B------:R-:W-:Y:S01]  /*c340*/  MUFU.TANH R84, R84 ;  /* 0x0000005400547308 */ /* 0x000fe20000002400 */
[C---:B------:R-:W-:Y:S07]  /*c350*/  HMMA.16816.F32.BF16 R36, R32.reuse, R60, R36 ;  /* 0x0000003c2024723c */ /* 0x040fee0000041824 */
[----:B------:R-:W1:Y:S01]  /*c360*/  MUFU.TANH R86, R86 ;  /* 0x0000005600567308 */ /* 0x000e620000002400 */
[----:B------:R-:W-:Y:S01]  /*c370*/  HMMA.16816.F32.BF16 R72, R32, R62, R72 ;  /* 0x0000003e2048723c */ /* 0x000fe20000041848 */
[----:B------:R-:W1:Y:S06]  /*c380*/  LDSM.16.M88.4 R60, [R168+UR6+0x4800] ;  /* 0x00480006a83c783b */ /* 0x000e6c0008000200 */
[----:B------:R-:W-:Y:S01]  /*c390*/  MUFU.TANH R0, R0 ;  /* 0x0000000000007308 */ /* 0x000fe20000002400 */
[----:B---3--:R-:W-:Y:S03]  /*c3a0*/  HMMA.16816.F32.BF16 R20, R12, R16, RZ ;  /* 0x000000100c14723c */ /* 0x008fe600000418ff */
[-C--:B------:R-:W-:Y:S01]  /*c3b0*/  FMUL.FTZ R36, R36, R6.reuse ;  /* 0x0000000624247220 */ /* 0x080fe20000410000 */
[-C--:B------:R-:W-:Y:S01]  /*c3c0*/  FMUL.FTZ R37, R37, R6.reuse ;  /* 0x0000000625257220 */ /* 0x080fe20000410000 */
[-C--:B------:R-:W-:Y:S01]  /*c3d0*/  FMUL.FTZ R38, R38, R6.reuse ;  /* 0x0000000626267220 */ /* 0x080fe20000410000 */
[-C--:B------:R-:W-:Y:S01]  /*c3e0*/  FMUL.FTZ R39, R39, R6.reuse ;  /* 0x0000000627277220 */ /* 0x080fe20000410000 */
[----:B------:R-:W-:Y:S01]  /*c3f0*/  MUFU.TANH R87, R36 ;  /* 0x0000002400577308 */ /* 0x000fe20000002400 */
[----:B--2---:R-:W-:Y:S03]  /*c400*/  HMMA.16816.F32.BF16 R52, R44, R24, R52 ;  /* 0x000000182c34723c */ /* 0x004fe60000041834 */
[-C--:B------:R-:W-:Y:S01]  /*c410*/  FMUL.FTZ R72, R72, R6.reuse ;  /* 0x0000000648487220 */ /* 0x080fe20000410000 */
[-C--:B------:R-:W-:Y:S01]  /*c420*/  FMUL.FTZ R73, R73, R6.reuse ;  /* 0x0000000649497220 */ /* 0x080fe20000410000 */
[-C--:B------:R-:W-:Y:S01]  /*c430*/  FMUL.FTZ R74, R74, R6.reuse ;  /* 0x000000064a4a7220 */ /* 0x080fe20000410000 */
[-C--:B------:R-:W-:Y:S01]  /*c440*/  FMUL.FTZ R75, R75, R6.reuse ;  /* 0x000000064b4b7220 */ /* 0x080fe20000410000 */
[----:B------:R-:W-:Y:S01]  /*c450*/  MUFU.TANH R88, R37 ;  /* 0x0000002500587308 */ /* 0x000fe20000002400 */
[----:B------:R-:W-:Y:S07]  /*c460*/  HMMA.16816.F32.BF16 R16, R12, R18, RZ ;  /* 0x000000120c10723c */ /* 0x000fee00000418ff */
[----:B------:R-:W-:Y:S01]  /*c470*/  MUFU.TANH R89, R38 ;  /* 0x0000002600597308 */ /* 0x000fe20000002400 */
[----:B------:R-:W-:Y:S01]  /*c480*/  HMMA.16816.F32.BF16 R68, R44, R26, R68 ;  /* 0x0000001a2c44723c */ /* 0x000fe20000041844 */
[----:B------:R-:W2:Y:S06]  /*c490*/  LDSM.16.M88.4 R24, [R161+0x4000] ;  /* 0x00400000a118783b */ /* 0x000eac0000000200 */
[----:B------:R1:W-:Y:S01]  /*c4a0*/  MUFU.TANH R90, R39 ;  /* 0x00000027005a7308 */ /* 0x0003e20000002400 */
[----:B------:R-:W-:Y:S07]  /*c4b0*/  HMMA.16816.F32.BF16 R20, R8, R28, R20 ;  /* 0x0000001c0814723c */ /* 0x000fee0000041814 */
[----:B------:R-:W-:Y:S01]  /*c4c0*/  MUFU.TANH R91, R72 ;  /* 0x00000048005b7308 */ /* 0x000fe20000002400 */
[----:B----4-:R-:W-:Y:S07]  /*c4d0*/  HMMA.16816.F32.BF16 R52, R32, R40, R52 ;  /* 0x000000282034723c */ /* 0x010fee0000041834 */
[----:B------:R-:W-:Y:S01]  /*c4e0*/  MUFU.TANH R92, R73 ;  /* 0x00000049005c7308 */ /* 0x000fe20000002400 */
[----:B------:R-:W-:Y:S01]  /*c4f0*/  HMMA.16816.F32.BF16 R16, R8, R30, R16 ;  /* 0x0000001e0810723c */ /* 0x000fe20000041810 */
[----:B------:R-:W3:Y:S06]  /*c500*/  LDSM.16.M88.4 R28, [R163+0x4800] ;  /* 0x00480000a31c783b */ /* 0x000eec0000000200 */
[----:B------:R-:W-:Y:S01]  /*c510*/  MUFU.TANH R94, R74 ;  /* 0x0000004a005e7308 */ /* 0x000fe20000002400 */
[----:B------:R-:W-:Y:S03]  /*c520*/  HMMA.16816.F32.BF16 R20, R44, R64, R20 ;  /* 0x000000402c14723c */ /* 0x000fe60000041814 */
[-C--:B------:R-:W-:Y:S01]  /*c530*/  FMUL.FTZ R52, R52, R6.reuse ;  /* 0x0000000634347220 */ /* 0x080fe20000410000 */
[-C--:B------:R-:W-:Y:S01]  /*c540*/  FMUL.FTZ R128, R53, R6.reuse ;  /* 0x0000000635807220 */ /* 0x080fe20000410000 */
[-C--:B------:R-:W-:Y:S01]  /*c550*/  FMUL.FTZ R126, R54, R6.reuse ;  /* 0x00000006367e7220 */ /* 0x080fe20000410000 */
[-C--:B------:R-:W-:Y:S01]  /*c560*/  FMUL.FTZ R198, R55, R6.reuse ;  /* 0x0000000637c67220 */ /* 0x080fe20000410000 */
[----:B------:R4:W-:Y:S01]  /*c570*/  MUFU.TANH R136, R52 ;  /* 0x0000003400887308 */ /* 0x0009e20000002400 */
[----:B------:R-:W-:Y:S01]  /*c580*/  HMMA.16816.F32.BF16 R68, R32, R42, R68 ;  /* 0x0000002a2044723c */ /* 0x000fe20000041844 */
[----:B------:R-:W3:Y:S06]  /*c590*/  LDSM.16.M88.4 R40, [R168+UR6+0x5000] ;  /* 0x00500006a828783b */ /* 0x000eec0008000200 */
[----:B------:R2:W-:Y:S01]  /*c5a0*/  MUFU.TANH R93, R75 ;  /* 0x0000004b005d7308 */ /* 0x0005e20000002400 */
[C---:B-1----:R-:W-:Y:S07]  /*c5b0*/  HMMA.16816.F32.BF16 R36, R12.reuse, R60, RZ ;  /* 0x0000003c0c24723c */ /* 0x042fee00000418ff */
[----:B------:R-:W1:Y:S01]  /*c5c0*/  MUFU.TANH R49, R49 ;  /* 0x0000003100317308 */ /* 0x000e620000002400 */
[----:B------:R-:W-:Y:S01]  /*c5d0*/  HMMA.16816.F32.BF16 R60, R12, R62, RZ ;  /* 0x0000003e0c3c723c */ /* 0x000fe200000418ff */
[----:B----4-:R-:W4:Y:S02]  /*c5e0*/  LDSM.16.M88.4 R52, [R162+0x4800] ;  /* 0x00480000a234783b */ /* 0x010f240000000200 */
[-C--:B------:R-:W-:Y:S01]  /*c5f0*/  FMUL.FTZ R68, R68, R6.reuse ;  /* 0x0000000644447220 */ /* 0x080fe20000410000 */
[-C--:B------:R-:W-:Y:S01]  /*c600*/  FMUL.FTZ R70, R70, R6.reuse ;  /* 0x0000000646467220 */ /* 0x080fe20000410000 */
[-C--:B------:R-:W-:Y:S01]  /*c610*/  FMUL.FTZ R69, R69, R6.reuse ;  /* 0x0000000645457220 */ /* 0x080fe20000410000 */
[-C--:B------:R-:W-:Y:S01]  /*c620*/  FMUL.FTZ R71, R71, R6.reuse ;  /* 0x0000000647477220 */ /* 0x080fe20000410000 */
[----:B------:R-:W-:Y:S01]  /*c630*/  MUFU.TANH R80, R80 ;  /* 0x0000005000507308 */ /* 0x000fe20000002400 */
[----:B--2---:R-:W-:Y:S01]  /*c640*/  HMMA.16816.F32.BF16 R20, R32, R24, R20 ;  /* 0x000000182014723c */ /* 0x004fe20000041814 */
[----:B------:R-:W2:Y:S06]  /*c650*/  LDSM.16.M88.4 R72, [R163+0x5000] ;  /* 0x00500000a348783b */ /* 0x000eac0000000200 */
[----:B------:R-:W1:Y:S01]  /*c660*/  MUFU.TANH R81, R81 ;  /* 0x0000005100517308 */ /* 0x000e620000002400 */
[----:B------:R-:W-:Y:S07]  /*c670*/  HMMA.16816.F32.BF16 R16, R44, R66, R16 ;  /* 0x000000422c10723c */ /* 0x000fee0000041810 */
[----:B------:R-:W-:Y:S01]  /*c680*/  MUFU.TANH R85, R85 ;  /* 0x0000005500557308 */ /* 0x000fe20000002400 */
[C---:B---3--:R-:W-:Y:S03]  /*c690*/  HMMA.16816.F32.BF16 R36, R8.reuse, R28, R36 ;  /* 0x0000001c0824723c */ /* 0x048fe60000041824 */
[-C--:B------:R-:W-:Y:S01]  /*c6a0*/  FMUL.FTZ R146, R20, R6.reuse ;  /* 0x0000000614927220 */ /* 0x080fe20000410000 */
[-C--:B------:R-:W-:Y:S01]  /*c6b0*/  FMUL.FTZ R154, R21, R6.reuse ;  /* 0x00000006159a7220 */ /* 0x080fe20000410000 */
[-C--:B------:R-:W-:Y:S01]  /*c6c0*/  FMUL.FTZ R144, R22, R6.reuse ;  /* 0x0000000616907220 */ /* 0x080fe20000410000 */
[-C--:B------:R-:W-:Y:S01]  /*c6d0*/  FMUL.FTZ R158, R23, R6.reuse ;  /* 0x00000006179e7220 */ /* 0x080fe20000410000 */
[----:B------:R-:W3:Y:S01]  /*c6e0*/  MUFU.TANH R59, R59 ;  /* 0x0000003b003b7308 */ /* 0x000ee20000002400 */
[----:B------:R-:W-:Y:S01]  /*c6f0*/  HMMA.16816.F32.BF16 R60, R8, R30, R60 ;  /* 0x0000001e083c723c */ /* 0x000fe2000004183c */
[----:B------:R-:W1:Y:S04]  /*c700*/  LDSM.16.M88.4 R28, [R161+0x4800] ;  /* 0x00480000a11c783b */ /* 0x000e680000000200 */
[----:B------:R-:W3:Y:S02]  /*c710*/  LDSM.16.M88.4 R20, [R168+UR6+0x5800] ;  /* 0x00580006a814783b */ /* 0x000ee40008000200 */
[----:B------:R-:W-:Y:S01]  /*c720*/  MUFU.TANH R134, R68 ;  /* 0x0000004400867308 */ /* 0x000fe20000002400 */
[----:B------:R-:W-:Y:S01]  /*c730*/  HMMA.16816.F32.BF16 R16, R32, R26, R16 ;  /* 0x0000001a2010723c */ /* 0x000fe20000041810 */
[----:B------:R-:W3:Y:S06]  /*c740*/  LDSM.16.M88.4 R24, [R162+0x5000] ;  /* 0x00500000a218783b */ /* 0x000eec0000000200 */
[----:B------:R-:W3:Y:S01]  /*c750*/  MUFU.TANH R77, R77 ;  /* 0x0000004d004d7308 */ /* 0x000ee20000002400 */
[----:B------:R-:W-:Y:S07]  /*c760*/  HMMA.16816.F32.BF16 R64, R12, R40, RZ ;  /* 0x000000280c40723c */ /* 0x000fee00000418ff */
[----:B------:R-:W-:Y:S01]  /*c770*/  MUFU.TANH R196, R70 ;  /* 0x0000004600c47308 */ /* 0x000fe20000002400 */
[C---:B----4-:R-:W-:Y:S03]  /*c780*/  HMMA.16816.F32.BF16 R36, R44.reuse, R52, R36 ;  /* 0x000000342c24723c */ /* 0x050fe60000041824 */
[-C--:B------:R-:W-:Y:S01]  /*c790*/  FMUL.FTZ R150, R16, R6.reuse ;  /* 0x0000000610967220 */ /* 0x080fe20000410000 */
[-C--:B------:R-:W-:Y:S01]  /*c7a0*/  FMUL.FTZ R152, R17, R6.reuse ;  /* 0x0000000611987220 */ /* 0x080fe20000410000 */
[-C--:B------:R-:W-:Y:S01]  /*c7b0*/  FMUL.FTZ R156, R18, R6.reuse ;  /* 0x00000006129c7220 */ /* 0x080fe20000410000 */
[-C--:B------:R-:W-:Y:S01]  /*c7c0*/  FMUL.FTZ R148, R19, R6.reuse ;  /* 0x0000000613947220 */ /* 0x080fe20000410000 */
[----:B------:R-:W-:Y:S01]  /*c7d0*/  MUFU.TANH R154, R154 ;  /* 0x0000009a009a7308 */ /* 0x000fe20000002400 */
[----:B------:R-:W-:Y:S01]  /*c7e0*/  HMMA.16816.F32.BF16 R60, R44, R54, R60 ;  /* 0x000000362c3c723c */ /* 0x000fe2000004183c */
[----:B------:R-:W4:Y:S06]  /*c7f0*/  LDSM.16.M88.4 R16, [R161+0x5000] ;  /* 0x00500000a110783b */ /* 0x000f2c0000000200 */
[----:B------:R-:W4:Y:S01]  /*c800*/  MUFU.TANH R158, R158 ;  /* 0x0000009e009e7308 */ /* 0x000f220000002400 */
[----:B--2---:R-:W-:Y:S07]  /*c810*/  HMMA.16816.F32.BF16 R64, R8, R72, R64 ;  /* 0x000000480840723c */ /* 0x004fee0000041840 */
[----:B------:R-:W2:Y:S01]  /*c820*/  MUFU.TANH R126, R126 ;  /* 0x0000007e007e7308 */ /* 0x000ea20000002400 */
[C---:B-1----:R-:W-:Y:S07]  /*c830*/  HMMA.16816.F32.BF16 R36, R32.reuse, R28, R36 ;  /* 0x0000001c2024723c */ /* 0x042fee0000041824 */
[----:B------:R-:W-:Y:S01]  /*c840*/  MUFU.TANH R128, R128 ;  /* 0x0000008000807308 */ /* 0x000fe20000002400 */
[----:B------:R-:W-:Y:S07]  /*c850*/  HMMA.16816.F32.BF16 R60, R32, R30, R60 ;  /* 0x0000001e203c723c */ /* 0x000fee000004183c */
[----:B------:R-:W1:Y:S01]  /*c860*/  MUFU.TANH R198, R198 ;  /* 0x000000c600c67308 */ /* 0x000e620000002400 */
[C---:B------:R-:W-:Y:S03]  /*c870*/  HMMA.16816.F32.BF16 R40, R12.reuse, R42, RZ ;  /* 0x0000002a0c28723c */ /* 0x040fe600000418ff */
[-C--:B------:R-:W-:Y:S01]  /*c880*/  FMUL.FTZ R37, R37, R6.reuse ;  /* 0x0000000625257220 */ /* 0x080fe20000410000 */
[-C--:B------:R-:W-:Y:S01]  /*c890*/  FMUL.FTZ R140, R39, R6.reuse ;  /* 0x00000006278c7220 */ /* 0x080fe20000410000 */
[-C--:B------:R-:W-:Y:S01]  /*c8a0*/  FMUL.FTZ R36, R36, R6.reuse ;  /* 0x0000000624247220 */ /* 0x080fe20000410000 */
[-C--:B------:R-:W-:Y:S01]  /*c8b0*/  FMUL.FTZ R38, R38, R6.reuse ;  /* 0x0000000626267220 */ /* 0x080fe20000410000 */
[----:B------:R2:W-:Y:S01]  /*c8c0*/  MUFU.TANH R130, R37 ;  /* 0x0000002500827308 */ /* 0x0005e20000002400 */
[C---:B---3--:R-:W-:Y:S03]  /*c8d0*/  HMMA.16816.F32.BF16 R28, R12.reuse, R20, RZ ;  /* 0x000000140c1c723c */ /* 0x048fe600000418ff */
[-C--:B------:R-:W-:Y:S01]  /*c8e0*/  FMUL.FTZ R62, R62, R6.reuse ;  /* 0x000000063e3e7220 */ /* 0x080fe20000410000 */
[-C--:B------:R-:W-:Y:S01]  /*c8f0*/  FMUL.FTZ R60, R60, R6.reuse ;  /* 0x000000063c3c7220 */ /* 0x080fe20000410000 */
[-C--:B------:R-:W-:Y:S01]  /*c900*/  FMUL.FTZ R61, R61, R6.reuse ;  /* 0x000000063d3d7220 */ /* 0x080fe20000410000 */
[----:B------:R-:W-:Y:S01]  /*c910*/  FMUL.FTZ R63, R63, R6 ;  /* 0x000000063f3f7220 */ /* 0x000fe20000410000 */
[----:B------:R-:W-:Y:S01]  /*c920*/  MUFU.TANH R132, R36 ;  /* 0x0000002400847308 */ /* 0x000fe20000002400 */
[----:B------:R-:W-:Y:S01]  /*c930*/  HMMA.16816.F32.BF16 R12, R12, R22, RZ ;  /* 0x000000160c0c723c */ /* 0x000fe200000418ff */
[----:B------:R-:W3:Y:S06]  /*c940*/  LDSM.16.M88.4 R20, [R163+0x5800] ;  /* 0x00580000a314783b */ /* 0x000eec0000000200 */
[----:B------:R4:W-:Y:S01]  /*c950*/  MUFU.TANH R142, R38 ;  /* 0x00000026008e7308 */ /* 0x0009e20000002400 */
[----:B------:R-:W-:Y:S01]  /*c960*/  HMMA.16816.F32.BF16 R64, R44, R24, R64 ;  /* 0x000000182c40723c */ /* 0x000fe20000041840 */
[----:B------:R-:W-:-:S05]  /*c970*/  LOP3.LUT R24, R57, 0x6, RZ, 0xc0, !PT ;  /* 0x0000000639187812 */ /* 0x000fca00078ec0ff */
[----:B------:R-:W-:Y:S01]  /*c980*/  IMAD.IADD R53, R181, 0x1, R24 ;  /* 0x00000001b5357824 */ /* 0x000fe200078e0218 */
[----:B------:R-:W-:Y:S01]  /*c990*/  MUFU.TANH R138, R62 ;  /* 0x0000003e008a7308 */ /* 0x000fe20000002400 */
[----:B------:R-:W-:Y:S02]  /*c9a0*/  HMMA.16816.F32.BF16 R40, R8, R74, R40 ;  /* 0x0000004a0828723c */ /* 0x000fe40000041828 */
[C---:B------:R-:W-:Y:S01]  /*c9b0*/  VIADD R39, R53.reuse, 0x1 ;  /* 0x0000000135277836 */ /* 0x040fe20000000000 */
[CC--:B------:R-:W-:Y:S01]  /*c9c0*/  ISETP.GE.AND P1, PT, R53.reuse, R58.reuse, PT ;  /* 0x0000003a3500720c */ /* 0x0c0fe20003f26270 */
[C---:B--2---:R-:W-:Y:S02]  /*c9d0*/  VIADD R37, R53.reuse, 0x8 ;  /* 0x0000000835257836 */ /* 0x044fe40000000000 */
[----:B------:R-:W-:Y:S01]  /*c9e0*/  VIADD R25, R53, 0x9 ;  /* 0x0000000935197836 */ /* 0x000fe20000000000 */
[-C--:B------:R-:W-:Y:S01]  /*c9f0*/  ISETP.GE.AND P0, PT, R39, R58.reuse, PT ;  /* 0x0000003a2700720c */ /* 0x080fe20003f06270 */
[----:B------:R-:W-:Y:S01]  /*ca00*/  VIADD R55, R53, 0x10 ;  /* 0x0000001035377836 */ /* 0x000fe20000000000 */
[-C--:B------:R-:W-:Y:S01]  /*ca10*/  ISETP.GE.AND P3, PT, R37, R58.reuse, PT ;  /* 0x0000003a2500720c */ /* 0x080fe20003f66270 */
[----:B------:R-:W-:Y:S01]  /*ca20*/  MUFU.TANH R194, R69 ;  /* 0x0000004500c27308 */ /* 0x000fe20000002400 */
[----:B----4-:R-:W2:Y:S01]  /*ca30*/  LDSM.16.M88.4 R36, [R162+0x5800] ;  /* 0x00580000a224783b */ /* 0x010ea20000000200 */
[-C--:B------:R-:W-:Y:S01]  /*ca40*/  ISETP.GE.AND P4, PT, R25, R58.reuse, PT ;  /* 0x0000003a1900720c */ /* 0x080fe20003f86270 */
[----:B------:R-:W-:Y:S01]  /*ca50*/  VIADD R25, R53, 0x11 ;  /* 0x0000001135197836 */ /* 0x000fe20000000000 */
[----:B------:R-:W-:Y:S01]  /*ca60*/  HMMA.16816.F32.BF16 R64, R32, R16, R64 ;  /* 0x000000102040723c */ /* 0x000fe20000041840 */
[-C--:B------:R-:W-:Y:S01]  /*ca70*/  ISETP.GE.AND P6, PT, R55, R58.reuse, PT ;  /* 0x0000003a3700720c */ /* 0x080fe20003fc6270 */
[----:B------:R-:W-:Y:S01]  /*ca80*/  VIADD R17, R53, 0x18 ;  /* 0x0000001835117836 */ /* 0x000fe20000000000 */
[----:B------:R-:W-:Y:S01]  /*ca90*/  FSEL R78, R78, -INF , !P3 ;  /* 0xff8000004e4e7808 */ /* 0x000fe20005800000 */
[----:B------:R-:W-:Y:S01]  /*caa0*/  MUFU.TANH R192, R71 ;  /* 0x0000004700c07308 */ /* 0x000fe20000002400 */
[----:B------:R-:W-:Y:S01]  /*cab0*/  ISETP.GE.AND P2, PT, R25, R58, PT ;  /* 0x0000003a1900720c */ /* 0x000fe20003f46270 */
[----:B------:R-:W-:Y:S01]  /*cac0*/  VIADD R25, R53, 0x19 ;  /* 0x0000001935197836 */ /* 0x000fe20000000000 */
[----:B------:R-:W-:Y:S01]  /*cad0*/  FSEL R48, R48, -INF , !P3 ;  /* 0xff80000030307808 */ /* 0x000fe20005800000 */
[----:B------:R-:W-:Y:S01]  /*cae0*/  HMMA.16816.F32.BF16 R40, R44, R26, R40 ;  /* 0x0000001a2c28723c */ /* 0x000fe20000041828 */
[----:B------:R-:W-:-:S02]  /*caf0*/  P2R R16, PR, RZ, 0x4 ;  /* 0x00000004ff107803 */ /* 0x000fc40000000000 */
[-C--:B------:R-:W-:Y:S01]  /*cb00*/  ISETP.GE.AND P5, PT, R25, R58.reuse, PT ;  /* 0x0000003a1900720c */ /* 0x080fe20003fa6270 */
[----:B------:R-:W-:Y:S01]  /*cb10*/  VIADD R25, R53, 0x20 ;  /* 0x0000002035197836 */ /* 0x000fe20000000000 */
[----:B------:R-:W-:Y:S01]  /*cb20*/  ISETP.NE.AND P3, PT, R16, RZ, PT ;  /* 0x000000ff1000720c */ /* 0x000fe20003f65270 */
[----:B------:R-:W-:Y:S01]  /*cb30*/  MUFU.TANH R146, R146 ;  /* 0x0000009200927308 */ /* 0x000fe20000002400 */
[----:B------:R-:W-:Y:S01]  /*cb40*/  FSEL R82, R82, -INF , !P6 ;  /* 0xff80000052527808 */ /* 0x000fe20007000000 */
[C---:B---3--:R-:W-:Y:S01]  /*cb50*/  HMMA.16816.F32.BF16 R28, R8.reuse, R20, R28 ;  /* 0x00000014081c723c */ /* 0x048fe2000004181c */
[----:B------:R-:W-:Y:S02]  /*cb60*/  ISETP.GE.AND P2, PT, R25, R58, PT ;  /* 0x0000003a1900720c */ /* 0x000fe40003f46270 */
[----:B------:R-:W3:Y:S01]  /*cb70*/  LDSM.16.M88.4 R24, [R161+0x5800] ;  /* 0x00580000a118783b */ /* 0x000ee20000000200 */
[----:B------:R-:W-:Y:S01]  /*cb80*/  FSEL R16, R79, -INF , !P6 ;  /* 0xff8000004f107808 */ /* 0x000fe20007000000 */
[-C--:B------:R-:W-:Y:S01]  /*cb90*/  FMUL.FTZ R64, R64, R6.reuse ;  /* 0x0000000640407220 */ /* 0x080fe20000410000 */
[----:B------:R-:W-:Y:S01]  /*cba0*/  FSEL R68, R7, -INF , !P0 ;  /* 0xff80000007447808 */ /* 0x000fe20004000000 */
[C---:B------:R-:W-:Y:S01]  /*cbb0*/  VIADD R7, R53.reuse, 0x21 ;  /* 0x0000002135077836 */ /* 0x040fe20000000000 */
[----:B------:R-:W-:Y:S01]  /*cbc0*/  HMMA.16816.F32.BF16 R12, R8, R22, R12 ;  /* 0x00000016080c723c */ /* 0x000fe2000004180c */
[----:B------:R-:W-:Y:S01]  /*cbd0*/  VIADD R9, R53, 0x38 ;  /* 0x0000003835097836 */ /* 0x000fe20000000000 */
[----:B------:R-:W-:Y:S01]  /*cbe0*/  FSEL R8, R86, -INF , !P5 ;  /* 0xff80000056087808 */ /* 0x000fe20006800000 */
[----:B------:R4:W-:Y:S01]  /*cbf0*/  MUFU.TANH R110, R64 ;  /* 0x00000040006e7308 */ /* 0x0009e20000002400 */
[----:B------:R-:W-:Y:S01]  /*cc00*/  FSEL R10, R84, -INF , !P5 ;  /* 0xff800000540a7808 */ /* 0x000fe20006800000 */
[----:B------:R-:W-:Y:S01]  /*cc10*/  FMUL.FTZ R67, R67, R6 ;  /* 0x0000000643437220 */ /* 0x000fe20000410000 */
[----:B------:R-:W-:Y:S01]  /*cc20*/  ISETP.GE.AND P6, PT, R9, R58, PT ;  /* 0x0000003a0900720c */ /* 0x000fe20003fc6270 */
[----:B------:R-:W-:Y:S01]  /*cc30*/  VIADD R9, R53, 0x39 ;  /* 0x0000003935097836 */ /* 0x000fe20000000000 */
[----:B------:R-:W-:Y:S01]  /*cc40*/  FSEL R70, R49, -INF , !P1 ;  /* 0xff80000031467808 */ /* 0x000fe20004800000 */
[----:B------:R-:W-:Y:S01]  /*cc50*/  HMMA.16816.F32.BF16 R40, R32, R18, R40 ;  /* 0x000000122028723c */ /* 0x000fe20000041828 */
[----:B------:R-:W-:Y:S01]  /*cc60*/  FSEL R52, R0, -INF , !P1 ;  /* 0xff80000000347808 */ /* 0x000fe20004800000 */
[----:B------:R-:W-:Y:S01]  /*cc70*/  FMUL.FTZ R0, R65, R6 ;  /* 0x0000000641007220 */ /* 0x000fe20000410000 */
[----:B------:R-:W-:Y:S01]  /*cc80*/  FSEL R74, R81, -INF , !P3 ;  /* 0xff800000514a7808 */ /* 0x000fe20005800000 */
[----:B------:R-:W1:Y:S01]  /*cc90*/  MUFU.TANH R116, R67 ;  /* 0x0000004300747308 */ /* 0x000e620000002400 */
[----:B------:R-:W-:Y:S01]  /*cca0*/  FSEL R80, R80, -INF , !P3 ;  /* 0xff80000050507808 */ /* 0x000fe20005800000 */
[----:B------:R-:W-:Y:S01]  /*ccb0*/  VIADD R19, R53, 0x60 ;  /* 0x0000006035137836 */ /* 0x000fe20000000000 */
[-C--:B------:R-:W-:Y:S01]  /*ccc0*/  ISETP.GE.AND P5, PT, R9, R58.reuse, PT ;  /* 0x0000003a0900720c */ /* 0x080fe20003fa6270 */
[C---:B--2---:R-:W-:Y:S01]  /*ccd0*/  HMMA.16816.F32.BF16 R28, R44.reuse, R36, R28 ;  /* 0x000000242c1c723c */ /* 0x044fe2000004181c */
[-C--:B------:R-:W-:Y:S01]  /*cce0*/  ISETP.GE.AND P1, PT, R7, R58.reuse, PT ;  /* 0x0000003a0700720c */ /* 0x080fe20003f26270 */
[----:B------:R-:W-:Y:S01]  /*ccf0*/  VIADD R9, R53, 0x40 ;  /* 0x0000004035097836 */ /* 0x000fe20000000000 */
[-C--:B------:R-:W-:Y:S01]  /*cd00*/  ISETP.GE.AND P3, PT, R17, R58.reuse, PT ;  /* 0x0000003a1100720c */ /* 0x080fe20003f66270 */
[----:B------:R-:W-:Y:S01]  /*cd10*/  VIADD R7, R53, 0x28 ;  /* 0x0000002835077836 */ /* 0x000fe20000000000 */
[----:B------:R-:W-:Y:S01]  /*cd20*/  FSEL R96, R59, -INF , !P0 ;  /* 0xff8000003b607808 */ /* 0x000fe20004000000 */
[----:B------:R-:W-:Y:S01]  /*cd30*/  MUFU.TANH R0, R0 ;  /* 0x0000000000007308 */ /* 0x000fe20000002400 */
[----:B------:R-:W-:Y:S01]  /*cd40*/  FSEL R18, R85, -INF , !P3 ;  /* 0xff80000055127808 */ /* 0x000fe20005800000 */
[----:B------:R-:W-:Y:S01]  /*cd50*/  HMMA.16816.F32.BF16 R12, R44, R38, R12 ;  /* 0x000000262c0c723c */ /* 0x000fe2000004180c */
[----:B------:R-:W-:Y:S01]  /*cd60*/  FSEL R72, R83, -INF , !P3 ;  /* 0xff80000053487808 */ /* 0x000fe20005800000 */
[----:B------:R-:W-:Y:S01]  /*cd70*/  VIADD R17, R53, 0x31 ;  /* 0x0000003135117836 */ /* 0x000fe20000000000 */
[-C--:B------:R-:W-:Y:S01]  /*cd80*/  ISETP.GE.AND P3, PT, R9, R58.reuse, PT ;  /* 0x0000003a0900720c */ /* 0x080fe20003f66270 */
[----:B------:R-:W-:Y:S01]  /*cd90*/  VIADD R9, R53, 0x41 ;  /* 0x0000004135097836 */ /* 0x000fe20000000000 */
[----:B------:R-:W-:Y:S01]  /*cda0*/  ISETP.GE.AND P0, PT, R7, R58, PT ;  /* 0x0000003a0700720c */ /* 0x000fe20003f06270 */
[----:B------:R-:W-:Y:S01]  /*cdb0*/  VIADD R7, R53, 0x29 ;  /* 0x0000002935077836 */ /* 0x000fe20000000000 */
[----:B------:R-:W-:Y:S01]  /*cdc0*/  FSEL R108, R89, -INF , !P2 ;  /* 0xff800000596c7808 */ /* 0x000fe20005000000 */
[----:B------:R-:W2:Y:S01]  /*cdd0*/  MUFU.TANH R144, R144 ;  /* 0x0000009000907308 */ /* 0x000ea20000002400 */
[----:B----4-:R-:W-:Y:S01]  /*cde0*/  FSEL R64, R87, -INF , !P2 ;  /* 0xff80000057407808 */ /* 0x010fe20005000000 */
[-C--:B------:R-:W-:Y:S01]  /*cdf0*/  FMUL.FTZ R66, R66, R6.reuse ;  /* 0x0000000642427220 */ /* 0x080fe20000410000 */
[----:B------:R-:W-:Y:S01]  /*ce00*/  FSEL R98, R77, -INF , !P4 ;  /* 0xff8000004d627808 */ /* 0x000fe20006000000 */
[C---:B---3--:R-:W-:Y:S01]  /*ce10*/  HMMA.16816.F32.BF16 R28, R32.reuse, R24, R28 ;  /* 0x00000018201c723c */ /* 0x048fe2000004181c */
[----:B------:R-:W-:Y:S01]  /*ce20*/  FSEL R76, R76, -INF , !P4 ;  /* 0xff8000004c4c7808 */ /* 0x000fe20006000000 */
[----:B------:R-:W-:Y:S01]  /*ce30*/  FMUL.FTZ R40, R40, R6 ;  /* 0x0000000628287220 */ /* 0x000fe20000410000 */
[-C--:B------:R-:W-:Y:S01]  /*ce40*/  ISETP.GE.AND P2, PT, R9, R58.reuse, PT ;  /* 0x0000003a0900720c */ /* 0x080fe20003f46270 */
[----:B------:R-:W-:Y:S01]  /*ce50*/  VIADD R9, R53, 0x48 ;  /* 0x0000004835097836 */ /* 0x000fe20000000000 */
[----:B------:R-:W-:Y:S01]  /*ce60*/  ISETP.GE.AND P4, PT, R7, R58, PT ;  /* 0x0000003a0700720c */ /* 0x000fe20003f86270 */
[----:B------:R-:W-:Y:S01]  /*ce70*/  VIADD R7, R53, 0x30 ;  /* 0x0000003035077836 */ /* 0x000fe20000000000 */
[----:B------:R-:W-:Y:S01]  /*ce80*/  FSEL R206, R90, -INF , !P1 ;  /* 0xff8000005ace7808 */ /* 0x000fe20004800000 */
[----:B------:R-:W-:Y:S01]  /*ce90*/  HMMA.16816.F32.BF16 R24, R32, R26, R12 ;  /* 0x0000001a2018723c */ /* 0x000fe2000004180c */
[----:B------:R-:W-:Y:S01]  /*cea0*/  FSEL R200, R88, -INF , !P1 ;  /* 0xff80000058c87808 */ /* 0x000fe20004800000 */
[----:B------:R-:W-:Y:S01]  /*ceb0*/  MUFU.TANH R150, R150 ;  /* 0x0000009600967308 */ /* 0x000fe20000002400 */
[----:B------:R-:W-:Y:S01]  /*cec0*/  FSEL R208, R94, -INF , !P0 ;  /* 0xff8000005ed07808 */ /* 0x000fe20004000000 */
        /* <DEDUP_REMOVED lines=8> */
[-C--:B------:R-:W-:Y:S01]  /*cf50*/  FMUL.FTZ R28, R28, R6.reuse ;  /* 0x000000061c1c7220 */ /* 0x080fe20000410000 */
[----:B------:R-:W-:Y:S01]  /*cf60*/  FSEL R154, R154, -INF , !P2 ;  /* 0xff8000009a9a7808 */ /* 0x000fe20005000000 */
[-C--:B------:R-:W-:Y:S01]  /*cf70*/  FMUL.FTZ R11, R29, R6.reuse ;  /* 0x000000061d0b7220 */ /* 0x080fe20000410000 */
[----:B------:R-:W-:Y:S01]  /*cf80*/  FSEL R126, R126, -INF , !P0 ;  /* 0xff8000007e7e7808 */ /* 0x000fe20004000000 */
        /* <DEDUP_REMOVED lines=9> */
[-C--:B------:R-:W-:Y:S01]  /*d020*/  ISETP.GE.AND P0, PT, R9, R58.reuse, PT ;  /* 0x0000003a0900720c */ /* 0x080fe20003f06270 */
[----:B------:R-:W4:Y:S01]  /*d030*/  MUFU.TANH R148, R148 ;  /* 0x0000009400947308 */ /* 0x000f220000002400 */
[----:B------:R-:W-:Y:S01]  /*d040*/  ISETP.GE.AND P4, PT, R17, R58, PT ;  /* 0x0000003a1100720c */ /* 0x000fe20003f86270 */
[----:B------:R-:W-:Y:S01]  /*d050*/  VIADD R9, R53, 0x50 ;  /* 0x0000005035097836 */ /* 0x000fe20000000000 */
[----:B------:R-:W-:Y:S01]  /*d060*/  FSEL R196, R196, -INF , !P6 ;  /* 0xff800000c4c47808 */ /* 0x000fe20007000000 */
[-C--:B------:R-:W-:Y:S01]  /*d070*/  FMUL.FTZ R30, R30, R6.reuse ;  /* 0x000000061e1e7220 */ /* 0x080fe20000410000 */
[----:B------:R-:W-:Y:S01]  /*d080*/  FSEL R134, R134, -INF , !P6 ;  /* 0xff80000086867808 */ /* 0x000fe20007000000 */
[-C--:B------:R-:W-:Y:S01]  /*d090*/  FMUL.FTZ R31, R31, R6.reuse ;  /* 0x000000061f1f7220 */ /* 0x080fe20000410000 */
[-C--:B------:R-:W-:Y:S01]  /*d0a0*/  FMUL.FTZ R24, R24, R6.reuse ;  /* 0x0000000618187220 */ /* 0x080fe20000410000 */
[----:B------:R-:W4:Y:S01]  /*d0b0*/  MUFU.TANH R140, R140 ;  /* 0x0000008c008c7308 */ /* 0x000f220000002400 */
[----:B------:R-:W-:Y:S01]  /*d0c0*/  FMUL.FTZ R26, R26, R6 ;  /* 0x000000061a1a7220 */ /* 0x000fe20000410000 */
[----:B-1----:R-:W-:Y:S01]  /*d0d0*/  FSEL R198, R198, -INF , !P4 ;  /* 0xff800000c6c67808 */ /* 0x002fe20006000000 */
[C---:B------:R-:W-:Y:S01]  /*d0e0*/  VIADD R17, R53.reuse, 0x51 ;  /* 0x0000005135117836 */ /* 0x040fe20000000000 */
[----:B------:R-:W-:Y:S01]  /*d0f0*/  FSEL R128, R128, -INF , !P4 ;  /* 0xff80000080807808 */ /* 0x000fe20006000000 */
[----:B------:R-:W-:Y:S01]  /*d100*/  VIADD R15, R53, 0x58 ;  /* 0x00000058350f7836 */ /* 0x000fe20000000000 */
[-C--:B------:R-:W-:Y:S01]  /*d110*/  ISETP.GE.AND P6, PT, R19, R58.reuse, PT ;  /* 0x0000003a1300720c */ /* 0x080fe20003fc6270 */
[----:B------:R-:W-:Y:S01]  /*d120*/  VIADD R13, R53, 0x59 ;  /* 0x00000059350d7836 */ /* 0x000fe20000000000 */
[----:B------:R-:W1:Y:S01]  /*d130*/  MUFU.TANH R124, R60 ;  /* 0x0000003c007c7308 */ /* 0x000e620000002400 */
[----:B------:R-:W-:Y:S01]  /*d140*/  ISETP.GE.AND P4, PT, R9, R58, PT ;  /* 0x0000003a0900720c */ /* 0x000fe20003f86270 */
[----:B------:R-:W-:Y:S01]  /*d150*/  VIADD R19, R53, 0x68 ;  /* 0x0000006835137836 */ /* 0x000fe20000000000 */
[----:B------:R-:W-:Y:S01]  /*d160*/  FSEL R116, R116, -INF , !P6 ;  /* 0xff80000074747808 */ /* 0x000fe20007000000 */
[----:B------:R-:W-:-:S04]  /*d170*/  DEPBAR.LE SB0, 0x0 ;  /* 0x000080000000791a */ /* 0x000fc80000000000 */
[----:B------:R-:W-:Y:S01]  /*d180*/  MUFU.TANH R118, R61 ;  /* 0x0000003d00767308 */ /* 0x000fe20000002400 */
[----:B------:R-:W-:Y:S02]  /*d190*/  P2R R12, PR, RZ, 0x4 ;  /* 0x00000004ff0c7803 */ /* 0x000fe40000000000 */
[----:B------:R-:W-:Y:S02]  /*d1a0*/  FSEL R192, R192, -INF , !P5 ;  /* 0xff800000c0c07808 */ /* 0x000fe40006800000 */
[----:B------:R-:W-:Y:S02]  /*d1b0*/  FSEL R194, R194, -INF , !P5 ;  /* 0xff800000c2c27808 */ /* 0x000fe40006800000 */
[----:B--2---:R-:W-:Y:S01]  /*d1c0*/  FSEL R144, R144, -INF , !P3 ;  /* 0xff80000090907808 */ /* 0x004fe20005800000 */
[----:B------:R-:W2:Y:S01]  /*d1d0*/  MUFU.TANH R120, R63 ;  /* 0x0000003f00787308 */ /* 0x000ea20000002400 */
[----:B------:R-:W-:Y:S02]  /*d1e0*/  FSEL R146, R146, -INF , !P3 ;  /* 0xff80000092927808 */ /* 0x000fe40005800000 */
[----:B---3--:R-:W-:-:S02]  /*d1f0*/  FSEL R156, R156, -INF , !P1 ;  /* 0xff8000009c9c7808 */ /* 0x008fc40004800000 */
[----:B------:R-:W-:Y:S02]  /*d200*/  FSEL R150, R150, -INF , !P1 ;  /* 0xff80000096967808 */ /* 0x000fe40004800000 */
[-C--:B------:R-:W-:Y:S01]  /*d210*/  ISETP.GE.AND P5, PT, R19, R58.reuse, PT ;  /* 0x0000003a1300720c */ /* 0x080fe20003fa6270 */
[----:B------:R3:W2:Y:S01]  /*d220*/  MUFU.TANH R112, R66 ;  /* 0x0000004200707308 */ /* 0x0006a20000002400 */
[-C--:B------:R-:W-:Y:S01]  /*d230*/  ISETP.GE.AND P3, PT, R17, R58.reuse, PT ;  /* 0x0000003a1100720c */ /* 0x080fe20003f66270 */
[----:B------:R-:W-:Y:S01]  /*d240*/  VIADD R19, R53, 0x69 ;  /* 0x0000006935137836 */ /* 0x000fe20000000000 */
[-C--:B------:R-:W-:Y:S01]  /*d250*/  ISETP.GE.AND P2, PT, R15, R58.reuse, PT ;  /* 0x0000003a0f00720c */ /* 0x080fe20003f46270 */
[----:B------:R-:W-:Y:S01]  /*d260*/  VIADD R17, R53, 0x70 ;  /* 0x0000007035117836 */ /* 0x000fe20000000000 */
[----:B------:R-:W-:Y:S01]  /*d270*/  ISETP.GE.AND P1, PT, R13, R58, PT ;  /* 0x0000003a0d00720c */ /* 0x000fe20003f26270 */
[C---:B------:R-:W-:Y:S01]  /*d280*/  VIADD R15, R53.reuse, 0x71 ;  /* 0x00000071350f7836 */ /* 0x040fe20000000000 */
[----:B----4-:R-:W-:Y:S01]  /*d290*/  FSEL R148, R148, -INF , !P0 ;  /* 0xff80000094947808 */ /* 0x010fe20004000000 */
[----:B------:R-:W-:Y:S01]  /*d2a0*/  MUFU.TANH R60, R40 ;  /* 0x00000028003c7308 */ /* 0x000fe20000002400 */
[----:B------:R-:W-:Y:S01]  /*d2b0*/  FSEL R152, R152, -INF , !P0 ;  /* 0xff80000098987808 */ /* 0x000fe20004000000 */
[C---:B------:R-:W-:Y:S01]  /*d2c0*/  VIADD R13, R53.reuse, 0x78 ;  /* 0x00000078350d7836 */ /* 0x040fe20000000000 */
[----:B------:R-:W-:Y:S01]  /*d2d0*/  ISETP.NE.AND P0, PT, R12, RZ, PT ;  /* 0x000000ff0c00720c */ /* 0x000fe20003f05270 */
[----:B------:R-:W-:Y:S01]  /*d2e0*/  VIADD R53, R53, 0x79 ;  /* 0x0000007935357836 */ /* 0x000fe20000000000 */
[----:B------:R-:W-:-:S02]  /*d2f0*/  FSEL R142, R142, -INF , !P4 ;  /* 0xff8000008e8e7808 */ /* 0x000fc40006000000 */
[----:B------:R-:W-:Y:S01]  /*d300*/  FSEL R132, R132, -INF , !P4 ;  /* 0xff80000084847808 */ /* 0x000fe20006000000 */
[----:B------:R-:W4:Y:S01]  /*d310*/  MUFU.TANH R114, R42 ;  /* 0x0000002a00727308 */ /* 0x000f220000002400 */
[----:B---3--:R-:W-:Y:S02]  /*d320*/  FSEL R66, R0, -INF , !P6 ;  /* 0xff80000000427808 */ /* 0x008fe40007000000 */
[----:B------:R-:W-:Y:S02]  /*d330*/  ISETP.NE.AND P6, PT, R50, 0x1, PT ;  /* 0x000000013200780c */ /* 0x000fe40003fc5270 */
[----:B------:R-:W-:Y:S02]  /*d340*/  FSEL R140, R140, -INF , !P3 ;  /* 0xff8000008c8c7808 */ /* 0x000fe40005800000 */
[----:B------:R-:W-:Y:S01]  /*d350*/  FSEL R130, R130, -INF , !P3 ;  /* 0xff80000082827808 */ /* 0x000fe20005800000 */
[----:B------:R-:W-:Y:S01]  /*d360*/  MUFU.TANH R9, R28 ;  /* 0x0000001c00097308 */ /* 0x000fe20000002400 */
[----:B------:R-:W-:-:S02]  /*d370*/  FSEL R138, R138, -INF , !P2 ;  /* 0xff8000008a8a7808 */ /* 0x000fc40005000000 */
[----:B-1----:R-:W-:Y:S02]  /*d380*/  FSEL R124, R124, -INF , !P2 ;  /* 0xff8000007c7c7808 */ /* 0x002fe40005000000 */
[----:B--2---:R-:W-:Y:S02]  /*d390*/  FSEL R120, R120, -INF , !P1 ;  /* 0xff80000078787808 */ /* 0x004fe40004800000 */
[----:B------:R-:W-:Y:S01]  /*d3a0*/  FSEL R118, R118, -INF , !P1 ;  /* 0xff80000076767808 */ /* 0x000fe20004800000 */
[----:B------:R-:W1:Y:S01]  /*d3b0*/  MUFU.TANH R54, R41 ;  /* 0x0000002900367308 */ /* 0x000e620000002400 */
[----:B------:R-:W-:Y:S02]  /*d3c0*/  FSEL R112, R112, -INF , !P0 ;  /* 0xff80000070707808 */ /* 0x000fe40004000000 */
[----:B------:R-:W-:Y:S02]  /*d3d0*/  FSEL R110, R110, -INF , !P0 ;  /* 0xff8000006e6e7808 */ /* 0x000fe40004000000 */
[----:B------:R-:W-:-:S02]  /*d3e0*/  ISETP.GE.AND P4, PT, R19, R58, PT ;  /* 0x0000003a1300720c */ /* 0x000fc40003f86270 */
[-C--:B------:R-:W-:Y:S01]  /*d3f0*/  ISETP.GE.AND P3, PT, R17, R58.reuse, PT ;  /* 0x0000003a1100720c */ /* 0x080fe20003f66270 */
[----:B------:R-:W2:Y:S01]  /*d400*/  MUFU.TANH R7, R43 ;  /* 0x0000002b00077308 */ /* 0x000ea20000002400 */
[-C--:B------:R-:W-:Y:S02]  /*d410*/  ISETP.GE.AND P2, PT, R15, R58.reuse, PT ;  /* 0x0000003a0f00720c */ /* 0x080fe40003f46270 */
[-C--:B------:R-:W-:Y:S02]  /*d420*/  ISETP.GE.AND P1, PT, R13, R58.reuse, PT ;  /* 0x0000003a0d00720c */ /* 0x080fe40003f26270 */
[----:B------:R-:W-:Y:S02]  /*d430*/  ISETP.GE.AND P0, PT, R53, R58, PT ;  /* 0x0000003a3500720c */ /* 0x000fe40003f06270 */
[----:B----4-:R-:W-:Y:S01]  /*d440*/  FSEL R114, R114, -INF , !P5 ;  /* 0xff80000072727808 */ /* 0x010fe20006800000 */
[----:B------:R-:W-:Y:S01]  /*d450*/  MUFU.TANH R11, R11 ;  /* 0x0000000b000b7308 */ /* 0x000fe20000002400 */
[----:B------:R-:W-:-:S02]  /*d460*/  FSEL R60, R60, -INF , !P5 ;  /* 0xff8000003c3c7808 */ /* 0x000fc40006800000 */
[----:B-1----:R-:W-:Y:S02]  /*d470*/  FSEL R54, R54, -INF , !P4 ;  /* 0xff80000036367808 */ /* 0x002fe40006000000 */
[----:B------:R-:W-:-:S03]  /*d480*/  FSEL R32, R9, -INF , !P3 ;  /* 0xff80000009207808 */ /* 0x000fc60005800000 */
[----:B------:R-:W1:Y:S01]  /*d490*/  MUFU.TANH R42, R30 ;  /* 0x0000001e002a7308 */ /* 0x000e620000002400 */
[----:B--2---:R-:W-:-:S07]  /*d4a0*/  FSEL R58, R7, -INF , !P4 ;  /* 0xff800000073a7808 */ /* 0x004fce0006000000 */
[----:B------:R-:W2:Y:S08]  /*d4b0*/  MUFU.TANH R40, R31 ;  /* 0x0000001f00287308 */ /* 0x000eb00000002400 */
[----:B------:R-:W3:Y:S01]  /*d4c0*/  MUFU.TANH R28, R24 ;  /* 0x00000018001c7308 */ /* 0x000ee20000002400 */
[----:B-1----:R-:W-:Y:S02]  /*d4d0*/  FSEL R42, R42, -INF , !P3 ;  /* 0xff8000002a2a7808 */ /* 0x002fe40005800000 */
[----:B------:R-:W-:-:S05]  /*d4e0*/  FSEL R30, R11, -INF , !P2 ;  /* 0xff8000000b1e7808 */ /* 0x000fca0005000000 */
[----:B------:R-:W1:Y:S01]  /*d4f0*/  MUFU.TANH R23, R23 ;  /* 0x0000001700177308 */ /* 0x000e620000002400 */
[----:B--2---:R-:W-:-:S07]  /*d500*/  FSEL R40, R40, -INF , !P2 ;  /* 0xff80000028287808 */ /* 0x004fce0005000000 */
[----:B------:R-:W2:Y:S01]  /*d510*/  MUFU.TANH R38, R26 ;  /* 0x0000001a00267308 */ /* 0x000ea20000002400 */
[----:B---3--:R-:W-:-:S07]  /*d520*/  FSEL R28, R28, -INF , !P1 ;  /* 0xff8000001c1c7808 */ /* 0x008fce0004800000 */
[----:B------:R-:W3:Y:S01]  /*d530*/  MUFU.TANH R20, R20 ;  /* 0x0000001400147308 */ /* 0x000ee20000002400 */
[----:B-1----:R-:W-:Y:S02]  /*d540*/  FSEL R23, R23, -INF , !P0 ;  /* 0xff80000017177808 */ /* 0x002fe40004000000 */
[----:B--2---:R-:W-:Y:S02]  /*d550*/  FSEL R38, R38, -INF , !P1 ;  /* 0xff80000026267808 */ /* 0x004fe40004800000 */
[----:B---3--:R-:W-:Y:S01]  /*d560*/  FSEL R20, R20, -INF , !P0 ;  /* 0xff80000014147808 */ /* 0x008fe20004000000 */
        /* <DEDUP_REMOVED lines=15> */
.L_x_9571:
        /* <DEDUP_REMOVED lines=15> */
[----:B------:R-:W-:Y:S02]  /*d750*/  IMAD.HI.U32 R13, R25, R13, R24 ;  /* 0x0000000d190d7227 */ /* 0x000fe400078e0018 */
[----:B------:R-:W2:Y:S01]  /*d760*/  LD.E.64 R24, desc[UR4][R102.64+0x20] ;  /* 0x0000200466187980 */ /* 0x000ea2000c101b00 */
        /* <DEDUP_REMOVED lines=15> */
[----:B------:R-:W-:Y:S02]  /*d860*/  ISETP.GE.AND P5, PT, R0, RZ, PT ;  /* 0x000000ff0000720c */ /* 0x000fe40003fa6270 */
[----:B------:R-:W-:-:S03]  /*d870*/  LOP3.LUT R0, RZ, R14, RZ, 0x33, !PT ;  /* 0x0000000eff007212 */ /* 0x000fc600078e33ff */
[----:B------:R-:W-:Y:S02]  /*d880*/  @P2 IADD3 R11, PT, PT, R11, 0x1, RZ ;  /* 0x000000010b0b2810 */ /* 0x000fe40007ffe0ff */
[----:B------:R-:W-:-:S03]  /*d890*/  @P3 VIADD R13, R13, 0x1 ;  /* 0x000000010d0d3836 */ /* 0x000fc60000000000 */
        /* <DEDUP_REMOVED lines=24> */
.L_x_9572:
[----:B------:R-:W-:Y:S05]  /*da20*/  BSYNC.RECONVERGENT B0 ;  /* 0x0000000000007941 */ /* 0x000fea0003800200 */
.L_x_9570:
        /* <DEDUP_REMOVED lines=58> */
.L_x_9569:
[----:B------:R-:W-:Y:S05]  /*ddd0*/  BSYNC.RECONVERGENT B1 ;  /* 0x0000000000017941 */ /* 0x000fea0003800200 */
.L_x_9568:
        /* <DEDUP_REMOVED lines=40> */
[----:B------:R-:W-:Y:S01]  /*e060*/  LDSM.16.MT88.4 R84, [R160+0x6000] ;  /* 0x00600000a054783b */ /* 0x000fe20000004200 */
[----:B------:R-:W-:-:S03]  /*e070*/  IADD3 R104, PT, PT, R3, R106, RZ ;  /* 0x0000006a03687210 */ /* 0x000fc60007ffe0ff */
[----:B------:R-:W-:Y:S01]  /*e080*/  LDSM.16.MT88.4 R12, [R160+0x6800] ;  /* 0x00680000a00c783b */ /* 0x000fe20000004200 */
[----:B-1----:R-:W-:Y:S02]  /*e090*/  FMNMX.FTZ R7, R2, R7, !PT ;  /* 0x0000000702077209 */ /* 0x002fe40007810000 */
[----:B---3--:R-:W-:-:S03]  /*e0a0*/  FMNMX.FTZ R5, R6, R5, !PT ;  /* 0x0000000506057209 */ /* 0x008fc60007810000 */
[----:B------:R-:W1:Y:S04]  /*e0b0*/  SHFL.BFLY PT, R0, R7, 0x1, 0x1f ;  /* 0x0c201f0007007f89 */ /* 0x000e6800000e0000 */
[----:B------:R-:W3:Y:S01]  /*e0c0*/  SHFL.BFLY PT, R2, R5, 0x1, 0x1f ;  /* 0x0c201f0005027f89 */ /* 0x000ee200000e0000 */
[----:B-1----:R-:W-:Y:S02]  /*e0d0*/  FMNMX.FTZ R0, R7, R0, !PT ;  /* 0x0000000007007209 */ /* 0x002fe40007810000 */
[----:B---3--:R-:W-:Y:S02]  /*e0e0*/  FMNMX.FTZ R2, R5, R2, !PT ;  /* 0x0000000205027209 */ /* 0x008fe40007810000 */
        /* <DEDUP_REMOVED lines=14> */
[----:B------:R-:W1:Y:S01]  /*e1d0*/  LDSM.16.MT88.4 R76, [R106+0x6000] ;  /* 0x006000006a4c783b */ /* 0x000e620000004200 */
[-CC-:B------:R-:W-:Y:S01]  /*e1e0*/  FFMA.FTZ R41, R68, R22.reuse, -R25.reuse ;  /* 0x0000001644297223 */ /* 0x180fe20000010819 */
[-CC-:B------:R-:W-:Y:S01]  /*e1f0*/  FFMA.FTZ R48, R48, R22.reuse, -R25.reuse ;  /* 0x0000001630307223 */ /* 0x180fe20000010819 */
[----:B------:R-:W-:Y:S01]  /*e200*/  MUFU.EX2 R46, R46 ;  /* 0x0000002e002e7308 */ /* 0x000fe20000000800 */
[-C--:B------:R-:W-:Y:S01]  /*e210*/  FFMA.FTZ R26, R10, R22.reuse, -R25 ;  /* 0x000000160a1a7223 */ /* 0x080fe20000010819 */
[-CC-:B------:R-:W-:Y:S01]  /*e220*/  FFMA.FTZ R36, R82, R22.reuse, -R21.reuse ;  /* 0x0000001652247223 */ /* 0x180fe20000010815 */
[----:B------:R-:W2:Y:S01]  /*e230*/  LDSM.16.MT88.4 R8, [R106+0x6800] ;  /* 0x006800006a08783b */ /* 0x000ea20000004200 */
[-CC-:B------:R-:W-:Y:S01]  /*e240*/  FFMA.FTZ R29, R74, R22.reuse, -R21.reuse ;  /* 0x000000164a1d7223 */ /* 0x180fe20000010815 */
[-C--:B------:R-:W-:Y:S01]  /*e250*/  FFMA.FTZ R24, R18, R22.reuse, -R21 ;  /* 0x0000001612187223 */ /* 0x080fe20000010815 */
[-CC-:B------:R-:W-:Y:S01]  /*e260*/  FFMA.FTZ R34, R16, R22.reuse, -R25.reuse ;  /* 0x0000001610227223 */ /* 0x180fe20000010819 */
[-CC-:B------:R-:W-:Y:S01]  /*e270*/  FFMA.FTZ R31, R80, R22.reuse, -R25.reuse ;  /* 0x00000016501f7223 */ /* 0x180fe20000010819 */
[----:B------:R-:W3:Y:S01]  /*e280*/  MUFU.EX2 R39, R39 ;  /* 0x0000002700277308 */ /* 0x000ee20000000800 */
[-C--:B------:R-:W-:Y:S01]  /*e290*/  FFMA.FTZ R27, R72, R22.reuse, -R25 ;  /* 0x00000016481b7223 */ /* 0x080fe20000010819 */
[----:B------:R-:W4:Y:S01]  /*e2a0*/  LDSM.16.MT88.4 R16, [R164+0x6800] ;  /* 0x00680000a410783b */ /* 0x000f220000004200 */
[-C--:B------:R-:W-:Y:S01]  /*e2b0*/  FFMA.FTZ R56, R108, R22.reuse, -R21 ;  /* 0x000000166c387223 */ /* 0x080fe20000010815 */
[-CC-:B------:R-:W-:Y:S01]  /*e2c0*/  FFMA.FTZ R108, R64, R22.reuse, -R25.reuse ;  /* 0x00000016406c7223 */ /* 0x180fe20000010819 */
[-C--:B------:R-:W-:Y:S01]  /*e2d0*/  FFMA.FTZ R64, R62, R22.reuse, -R25 ;  /* 0x000000163e407223 */ /* 0x080fe20000010819 */
[-CC-:B------:R-:W-:Y:S01]  /*e2e0*/  FFMA.FTZ R45, R206, R22.reuse, -R21.reuse ;  /* 0x00000016ce2d7223 */ /* 0x180fe20000010815 */
[-C--:B------:R-:W-:Y:S01]  /*e2f0*/  FFMA.FTZ R37, R208, R22.reuse, -R21 ;  /* 0x00000016d0257223 */ /* 0x080fe20000010815 */
[----:B------:R-:W-:Y:S01]  /*e300*/  MUFU.EX2 R44, R44 ;  /* 0x0000002c002c7308 */ /* 0x000fe20000000800 */
[-CC-:B------:R-:W-:Y:S01]  /*e310*/  FFMA.FTZ R43, R200, R22.reuse, -R25.reuse ;  /* 0x00000016c82b7223 */ /* 0x180fe20000010819 */
[-C--:B------:R-:W-:Y:S01]  /*e320*/  FFMA.FTZ R47, R204, R22.reuse, -R25 ;  /* 0x00000016cc2f7223 */ /* 0x080fe20000010819 */
[-C--:B------:R-:W-:Y:S01]  /*e330*/  FFMA.FTZ R62, R202, R22.reuse, -R21 ;  /* 0x00000016ca3e7223 */ /* 0x080fe20000010815 */
[-CC-:B------:R-:W-:Y:S01]  /*e340*/  FFMA.FTZ R53, R136, R22.reuse, -R25.reuse ;  /* 0x0000001688357223 */ /* 0x180fe20000010819 */
[-C--:B------:R-:W-:Y:S01]  /*e350*/  FFMA.FTZ R136, R134, R22.reuse, -R25 ;  /* 0x0000001686887223 */ /* 0x080fe20000010819 */
[-CC-:B------:R-:W-:Y:S01]  /*e360*/  FFMA.FTZ R126, R126, R22.reuse, -R21.reuse ;  /* 0x000000167e7e7223 */ /* 0x180fe20000010815 */
[--C-:B------:R-:W-:Y:S01]  /*e370*/  FFMA.FTZ R49, R198, R22, -R21.reuse ;  /* 0x00000016c6317223 */ /* 0x100fe20000010815 */
[----:B------:R-:W5:Y:S01]  /*e380*/  MUFU.EX2 R33, R33 ;  /* 0x0000002100217308 */ /* 0x000f620000000800 */
[----:B---3--:R-:W-:Y:S01]  /*e390*/  F2FP.BF16.F32.PACK_AB R69, R39, R46 ;  /* 0x0000002e2745723e */ /* 0x008fe200000010ff */
[-C--:B------:R-:W-:Y:S01]  /*e3a0*/  FFMA.FTZ R51, R196, R22.reuse, -R21 ;  /* 0x00000016c4337223 */ /* 0x080fe20000010815 */
        /* <DEDUP_REMOVED lines=32> */
[-C--:B------:R-:W-:Y:S01]  /*e5b0*/  FFMA.FTZ R54, R58, R22.reuse, -R21 ;  /* 0x000000163a367223 */ /* 0x080fe20000010815 */
[----:B------:R-:W-:Y:S01]  /*e5c0*/  FADD.FTZ R39, R46, R39 ;  /* 0x000000272e277221 */ /* 0x000fe20000010000 */
[----:B------:R-:W-:Y:S01]  /*e5d0*/  FADD.FTZ R41, R52, R41 ;  /* 0x0000002934297221 */ /* 0x000fe20000010000 */
[-CC-:B------:R-:W-:Y:S01]  /*e5e0*/  FFMA.FTZ R40, R40, R22.reuse, -R21.reuse ;  /* 0x0000001628287223 */ /* 0x180fe20000010815 */
[-C--:B------:R-:W-:Y:S01]  /*e5f0*/  FFMA.FTZ R38, R38, R22.reuse, -R21 ;  /* 0x0000001626267223 */ /* 0x080fe20000010815 */
[----:B------:R-:W-:Y:S01]  /*e600*/  MUFU.EX2 R36, R36 ;  /* 0x0000002400247308 */ /* 0x000fe20000000800 */
[----:B------:R-:W-:Y:S01]  /*e610*/  FADD.FTZ R44, R44, R39 ;  /* 0x000000272c2c7221 */ /* 0x000fe20000010000 */
[-C--:B------:R-:W-:Y:S01]  /*e620*/  FFMA.FTZ R39, R42, R22.reuse, -R21 ;  /* 0x000000162a277223 */ /* 0x080fe20000010815 */
[-CC-:B------:R-:W-:Y:S01]  /*e630*/  FFMA.FTZ R32, R32, R22.reuse, -R25.reuse ;  /* 0x0000001620207223 */ /* 0x180fe20000010819 */
[-CC-:B------:R-:W-:Y:S01]  /*e640*/  FFMA.FTZ R28, R28, R22.reuse, -R25.reuse ;  /* 0x000000161c1c7223 */ /* 0x180fe20000010819 */
[----:B------:R-:W-:Y:S01]  /*e650*/  FADD.FTZ R33, R33, R44 ;  /* 0x0000002c21217221 */ /* 0x000fe20000010000 */
[-CC-:B------:R-:W-:Y:S01]  /*e660*/  FFMA.FTZ R193, R23, R22.reuse, -R25.reuse ;  /* 0x0000001617c17223 */ /* 0x180fe20000010819 */
[----:B------:R-:W-:Y:S01]  /*e670*/  FFMA.FTZ R30, R30, R22, -R25 ;  /* 0x000000161e1e7223 */ /* 0x000fe20000010819 */
        /* <DEDUP_REMOVED lines=13> */
[C---:B------:R-:W-:Y:S07]  /*e750*/  HMMA.16816.F32.BF16 R96, R68.reuse, R92, RZ ;  /* 0x0000005c4460723c */ /* 0x040fee00000418ff */
[----:B------:R-:W5:Y:S01]  /*e760*/  MUFU.EX2 R3, R3 ;  /* 0x0000000300037308 */ /* 0x000f620000000800 */
        /* <DEDUP_REMOVED lines=12> */
[----:B-----5:R-:W-:-:S03]  /*e830*/  F2FP.BF16.F32.PACK_AB R7, R3, R24 ;  /* 0x000000180307723e */ /* 0x020fc600000010ff */
[----:B------:R-:W-:Y:S01]  /*e840*/  FADD.FTZ R24, R24, R29 ;  /* 0x0000001d18187221 */ /* 0x000fe20000010000 */
[----:B------:R-:W-:Y:S03]  /*e850*/  MUFU.EX2 R37, R37 ;  /* 0x0000002500257308 */ /* 0x000fe60000000800 */
[----:B------:R-:W-:Y:S01]  /*e860*/  HMMA.16816.F32.BF16 R88, R4, R12, R88 ;  /* 0x0000000c0458723c */ /* 0x000fe20000041858 */
[----:B------:R-:W-:-:S04]  /*e870*/  FADD.FTZ R3, R3, R24 ;  /* 0x0000001803037221 */ /* 0x000fc80000010000 */
[----:B------:R-:W-:Y:S03]  /*e880*/  MUFU.EX2 R108, R108 ;  /* 0x0000006c006c7308 */ /* 0x000fe60000000800 */
[C---:B------:R-:W-:Y:S01]  /*e890*/  HMMA.16816.F32.BF16 R84, R4.reuse, R14, R84 ;  /* 0x0000000e0454723c */ /* 0x040fe20000041854 */
[----:B------:R-:W1:Y:S04]  /*e8a0*/  LDSM.16.MT88.4 R12, [R104+0x6800] ;  /* 0x00680000680c783b */ /* 0x000e680000004200 */
[----:B------:R-:W3:Y:S03]  /*e8b0*/  MUFU.EX2 R43, R43 ;  /* 0x0000002b002b7308 */ /* 0x000ee60000000800 */
[C---:B--2---:R-:W-:Y:S05]  /*e8c0*/  HMMA.16816.F32.BF16 R80, R4.reuse, R8, R80 ;  /* 0x000000080450723c */ /* 0x044fea0000041850 */
[----:B------:R-:W-:Y:S03]  /*e8d0*/  MUFU.EX2 R64, R64 ;  /* 0x0000004000407308 */ /* 0x000fe60000000800 */
[C---:B------:R-:W-:Y:S01]  /*e8e0*/  HMMA.16816.F32.BF16 R76, R4.reuse, R10, R76 ;  /* 0x0000000a044c723c */ /* 0x040fe2000004184c */
[----:B------:R-:W2:Y:S04]  /*e8f0*/  LDSM.16.MT88.4 R8, [R164+0x7000] ;  /* 0x00700000a408783b */ /* 0x000ea80000004200 */
[----:B------:R-:W5:Y:S03]  /*e900*/  MUFU.EX2 R47, R47 ;  /* 0x0000002f002f7308 */ /* 0x000f660000000800 */
[C---:B----4-:R-:W-:Y:S05]  /*e910*/  HMMA.16816.F32.BF16 R96, R4.reuse, R16, R96 ;  /* 0x000000100460723c */ /* 0x050fea0000041860 */
[----:B------:R-:W4:Y:S03]  /*e920*/  MUFU.EX2 R62, R62 ;  /* 0x0000003e003e7308 */ /* 0x000f260000000800 */
[C---:B------:R-:W-:Y:S01]  /*e930*/  HMMA.16816.F32.BF16 R92, R4.reuse, R18, R92 ;  /* 0x00000012045c723c */ /* 0x040fe2000004185c */
[----:B------:R-:W2:Y:S04]  /*e940*/  LDSM.16.MT88.4 R16, [R160+0x7000] ;  /* 0x00700000a010783b */ /* 0x000ea80000004200 */
[----:B------:R-:W-:Y:S03]  /*e950*/  MUFU.EX2 R126, R126 ;  /* 0x0000007e007e7308 */ /* 0x000fe60000000800 */
[C---:B-1----:R-:W-:Y:S05]  /*e960*/  HMMA.16816.F32.BF16 R72, R4.reuse, R12, R72 ;  /* 0x0000000c0448723c */ /* 0x042fea0000041848 */
[----:B------:R-:W-:Y:S03]  /*e970*/  MUFU.EX2 R49, R49 ;  /* 0x0000003100317308 */ /* 0x000fe60000000800 */
[----:B------:R-:W-:Y:S01]  /*e980*/  HMMA.16816.F32.BF16 R68, R4, R14, R68 ;  /* 0x0000000e0444723c */ /* 0x000fe20000041844 */
[----:B---3--:R-:W-:Y:S01]  /*e990*/  F2FP.BF16.F32.PACK_AB R4, R43, R108 ;  /* 0x0000006c2b04723e */ /* 0x008fe200000010ff */
[----:B------:R-:W1:Y:S01]  /*e9a0*/  LDSM.16.MT88.4 R12, [R106+0x7000] ;  /* 0x007000006a0c783b */ /* 0x000e620000004200 */
[----:B------:R-:W-:-:S02]  /*e9b0*/  F2FP.BF16.F32.PACK_AB R5, R45, R56 ;  /* 0x000000382d05723e */ /* 0x000fc400000010ff */
[----:B------:R-:W-:Y:S01]  /*e9c0*/  MUFU.EX2 R51, R51 ;  /* 0x0000003300337308 */ /* 0x000fe20000000800 */
[----:B-----5:R-:W-:Y:S01]  /*e9d0*/  F2FP.BF16.F32.PACK_AB R6, R47, R64 ;  /* 0x000000402f06723e */ /* 0x020fe200000010ff */
[----:B------:R-:W-:Y:S01]  /*e9e0*/  FADD.FTZ R56, R56, R3 ;  /* 0x0000000338387221 */ /* 0x000fe20000010000 */
[----:B----4-:R-:W-:Y:S01]  /*e9f0*/  F2FP.BF16.F32.PACK_AB R7, R62, R37 ;  /* 0x000000253e07723e */ /* 0x010fe200000010ff */
[----:B------:R-:W-:Y:S02]  /*ea00*/  FFMA.FTZ R3, R20, R22, -R21 ;  /* 0x0000001614037223 */ /* 0x000fe40000010815 */
[----:B------:R-:W-:Y:S02]  /*ea10*/  FADD.FTZ R20, R45, R56 ;  /* 0x000000382d147221 */ /* 0x000fe40000010000 */
[----:B------:R-:W-:Y:S02]  /*ea20*/  MUFU.EX2 R53, R53 ;  /* 0x0000003500357308 */ /* 0x000fe40000000800 */
[C---:B--2---:R-:W-:Y:S06]  /*ea30*/  HMMA.16816.F32.BF16 R96, R4.reuse, R8, R96 ;  /* 0x000000080460723c */ /* 0x044fec0000041860 */
        /* <DEDUP_REMOVED lines=94> */
[----:B------:R-:W-:Y:S01]  /*f020*/  F2FP.BF16.F32.PACK_AB R4, R113, R110 ;  /* 0x0000006e7104723e */ /* 0x000fe200000010ff */
[----:B------:R-:W3:Y:S01]  /*f030*/  LDSM.16.MT88.4 R8, [R160+0x9000] ;  /* 0x00900000a008783b */ /* 0x000ee20000004200 */
[----:B------:R-:W-:-:S02]  /*f040*/  F2FP.BF16.F32.PACK_AB R5, R112, R111 ;  /* 0x0000006f7005723e */ /* 0x000fc400000010ff */
        /* <DEDUP_REMOVED lines=20> */
[----:B------:R-:W-:Y:S01]  /*f190*/  FADD.FTZ R13, R37, R20 ;  /* 0x00000014250d7221 */ /* 0x000fe20000010000 */
[----:B------:R-:W-:-:S03]  /*f1a0*/  FADD.FTZ R136, R136, R21 ;  /* 0x0000001588887221 */ /* 0x000fc60000010000 */
[----:B------:R-:W-:Y:S01]  /*f1b0*/  FADD.FTZ R13, R62, R13 ;  /* 0x0000000d3e0d7221 */ /* 0x000fe20000010000 */
[----:B------:R-:W-:Y:S02]  /*f1c0*/  FADD.FTZ R55, R55, R136 ;  /* 0x0000008837377221 */ /* 0x000fe40000010000 */
[----:B------:R-:W-:Y:S01]  /*f1d0*/  HMMA.16816.F32.BF16 R68, R4, R14, R68 ;  /* 0x0000000e0444723c */ /* 0x000fe20000041844 */
[----:B------:R-:W-:Y:S01]  /*f1e0*/  FADD.FTZ R20, R126, R13 ;  /* 0x0000000d7e147221 */ /* 0x000fe20000010000 */
[----:B--2---:R-:W-:Y:S01]  /*f1f0*/  F2FP.BF16.F32.PACK_AB R4, R33, R32 ;  /* 0x000000202104723e */ /* 0x004fe200000010ff */
[----:B------:R-:W1:Y:S01]  /*f200*/  LDSM.16.MT88.4 R12, [R106+0x9800] ;  /* 0x009800006a0c783b */ /* 0x000e620000004200 */
[----:B------:R-:W-:Y:S01]  /*f210*/  F2FP.BF16.F32.PACK_AB R5, R40, R39 ;  /* 0x000000272805723e */ /* 0x000fe200000010ff */
[----:B------:R-:W-:Y:S01]  /*f220*/  FADD.FTZ R20, R49, R20 ;  /* 0x0000001431147221 */ /* 0x000fe20000010000 */
[----:B----4-:R-:W-:Y:S01]  /*f230*/  F2FP.BF16.F32.PACK_AB R6, R193, R28 ;  /* 0x0000001cc106723e */ /* 0x010fe200000010ff */
[----:B------:R-:W-:Y:S01]  /*f240*/  FADD.FTZ R146, R146, R55 ;  /* 0x0000003792927221 */ /* 0x000fe20000010000 */
[----:B-----5:R-:W-:Y:S01]  /*f250*/  F2FP.BF16.F32.PACK_AB R7, R3, R38 ;  /* 0x000000260307723e */ /* 0x020fe200000010ff */
[----:B------:R-:W-:-:S02]  /*f260*/  FADD.FTZ R51, R51, R20 ;  /* 0x0000001433337221 */ /* 0x000fc40000010000 */
[----:B------:R-:W-:Y:S02]  /*f270*/  FADD.FTZ R61, R61, R146 ;  /* 0x000000923d3d7221 */ /* 0x000fe40000010000 */
        /* <DEDUP_REMOVED lines=11> */
[----:B---3--:R-:W-:Y:S02]  /*f330*/  HMMA.16816.F32.BF16 R96, R4, R8, R96 ;  /* 0x000000080460723c */ /* 0x008fe40000041860 */
[----:B------:R-:W-:-:S04]  /*f340*/  FADD.FTZ R65, R65, R148 ;  /* 0x0000009441417221 */ /* 0x000fc80000010000 */
[----:B------:R-:W-:Y:S02]  /*f350*/  FADD.FTZ R140, R140, R65 ;  /* 0x000000418c8c7221 */ /* 0x000fe40000010000 */
[----:B------:R-:W-:Y:S01]  /*f360*/  HMMA.16816.F32.BF16 R92, R4, R10, R92 ;  /* 0x0000000a045c723c */ /* 0x000fe2000004185c */
[----:B------:R-:W2:Y:S01]  /*f370*/  LDSM.16.MT88.4 R8, [R104+0x9800] ;  /* 0x009800006808783b */ /* 0x000ea20000004200 */
        /* <DEDUP_REMOVED lines=21> */
[----:B--2---:R-:W-:Y:S03]  /*f4d0*/  HMMA.16816.F32.BF16 R72, R4, R8, R72 ;  /* 0x000000080448723c */ /* 0x004fe60000041848 */
[----:B------:R-:W-:-:S05]  /*f4e0*/  FADD.FTZ R193, R193, R28 ;  /* 0x0000001cc1c17221 */ /* 0x000fca0000010000 */
        /* <DEDUP_REMOVED lines=8> */
.L_x_9580:
        /* <DEDUP_REMOVED lines=79> */
.L_x_9575:
[----:B------:R-:W-:Y:S05]  /*fa60*/  BSYNC.RECONVERGENT B0 ;  /* 0x0000000000007941 */ /* 0x000fea0003800200 */
.L_x_9574:
[----:B------:R-:W-:Y:S01]  /*fa70*/  @!PT LDS RZ, [RZ] ;  /* 0x00000000fffff984 */ /* 0x000fe20000000800 */
[----:B------:R-:W-:Y:S01]  /*fa80*/  @!PT LDS RZ, [RZ] ;  /* 0x00000000fffff984 */ /* 0x000fe20000000800 */
[----:B------:R-:W-:Y:S01]  /*fa90*/  @!PT LDS RZ, [RZ] ;  /* 0x00000000fffff984 */ /* 0x000fe20000000800 */
[----:B------:R-:W-:Y:S01]  /*faa0*/  @!P1 LDGSTS.E.BYPASS.LTC128B.128 [R185+0x6000], desc[UR4][R176.64] ;  /* 0x06000000b0b99fae */ /* 0x000fe2000b981a04 */
[----:B------:R-:W-:Y:S01]  /*fab0*/  IADD3 R12, P0, PT, R3, R176, RZ ;  /* 0x000000b0030c7210 */ /* 0x000fe20007f1e0ff */
[----:B------:R-:W-:Y:S01]  /*fac0*/  BSSY.RECONVERGENT B1, `(.L_x_9576) ;  /* 0x00001a0000017945 */ /* 0x000fe20003800200 */
[----:B------:R-:W-:Y:S02]  /*fad0*/  SHF.L.U64.HI R0, R172, 0x5, R173 ;  /* 0x00000005ac007819 */ /* 0x000fe400000102ad */
[----:B------:R-:W-:Y:S02]  /*fae0*/  IADD3 R10, P2, PT, R12, R3, RZ ;  /* 0x000000030c0a7210 */ /* 0x000fe40007f5e0ff */
[----:B------:R-:W-:Y:S01]  /*faf0*/  IADD3.X R13, PT, PT, R0, R177, RZ, P0, !PT ;  /* 0x000000b1000d7210 */ /* 0x000fe200007fe4ff */
[----:B------:R-:W-:Y:S01]  /*fb00*/  @P1 STS.128 [R185+0x6000], RZ ;  /* 0x006000ffb9001388 */ /* 0x000fe20000000c00 */
[-C--:B------:R-:W-:Y:S02]  /*fb10*/  IADD3 R8, P0, PT, R10, R3.reuse, RZ ;  /* 0x000000030a087210 */ /* 0x080fe40007f1e0ff */
[-C--:B------:R-:W-:Y:S02]  /*fb20*/  IADD3.X R11, PT, PT, R13, R0.reuse, RZ, P2, !PT ;  /* 0x000000000d0b7210 */ /* 0x080fe400017fe4ff */
[-C--:B------:R-:W-:Y:S02]  /*fb30*/  IADD3 R6, P2, PT, R8, R3.reuse, RZ ;  /* 0x0000000308067210 */ /* 0x080fe40007f5e0ff */
[-C--:B------:R-:W-:Y:S01]  /*fb40*/  IADD3.X R9, PT, PT, R11, R0.reuse, RZ, P0, !PT ;  /* 0x000000000b097210 */ /* 0x080fe200007fe4ff */
[----:B------:R-:W-:Y:S01]  /*fb50*/  @!PT LDS RZ, [RZ] ;  /* 0x00000000fffff984 */ /* 0x000fe20000000800 */
[----:B------:R-:W-:Y:S01]  /*fb60*/  @!PT LDS RZ, [RZ] ;  /* 0x00000000fffff984 */ /* 0x000fe20000000800 */
[----:B------:R-:W-:Y:S01]  /*fb70*/  @!PT LDS RZ, [RZ] ;  /* 0x00000000fffff984 */ /* 0x000fe20000000800 */
[----:B------:R-:W-:Y:S01]  /*fb80*/  @!P1 LDGSTS.E.BYPASS.LTC128B.128 [R185+0x6800], desc[UR4][R12.64] ;  /* 0x068000000cb99fae */ /* 0x000fe2000b981a04 */
[-C--:B------:R-:W-:Y:S02]  /*fb90*/  IADD3 R4, P0, PT, R6, R3.reuse, RZ ;  /* 0x0000000306047210 */ /* 0x080fe40007f1e0ff */
[-C--:B------:R-:W-:Y:S02]  /*fba0*/  IADD3.X R7, PT, PT, R9, R0.reuse, RZ, P2, !PT ;  /* 0x0000000009077210 */ /* 0x080fe400017fe4ff */
[-C--:B------:R-:W-:Y:S02]  /*fbb0*/  IADD3 R2, P2, PT, R4, R3.reuse, RZ ;  /* 0x0000000304027210 */ /* 0x080fe40007f5e0ff */
[-C--:B------:R-:W-:Y:S01]  /*fbc0*/  IADD3.X R5, PT, PT, R7, R0.reuse, RZ, P0, !PT ;  /* 0x0000000007057210 */ /* 0x080fe200007fe4ff */
[----:B------:R-:W-:Y:S01]  /*fbd0*/  @P1 STS.128 [R185+0x6800], RZ ;  /* 0x006800ffb9001388 */ /* 0x000fe20000000c00 */
[----:B------:R-:W-:Y:S02]  /*fbe0*/  @!P1 IADD3 R14, P0, PT, R2, R3, RZ ;  /* 0x00000003020e9210 */ /* 0x000fe40007f1e0ff */
[-C--:B------:R-:W-:Y:S04]  /*fbf0*/  IADD3.X R3, PT, PT, R5, R0.reuse, RZ, P2, !PT ;  /* 0x0000000005037210 */ /* 0x080fe800017fe4ff */
[----:B------:R-:W-:Y:S01]  /*fc00*/  @!P1 IADD3.X R15, PT, PT, R3, R0, RZ, P0, !PT ;  /* 0x00000000030f9210 */ /* 0x000fe200007fe4ff */
[----:B------:R-:W-:Y:S01]  /*fc10*/  @!PT LDS RZ, [RZ] ;  /* 0x00000000fffff984 */ /* 0x000fe20000000800 */
[----:B------:R-:W-:Y:S01]  /*fc20*/  @!PT LDS RZ, [RZ] ;  /* 0x00000000fffff984 */ /* 0x000fe20000000800 */
[----:B------:R-:W-:Y:S01]  /*fc30*/  @!PT LDS RZ, [RZ] ;  /* 0x00000000fffff984 */ /* 0x000fe20000000800 */
[----:B------:R-:W-:Y:S01]  /*fc40*/  @!P1 LDGSTS.E.BYPASS.LTC128B.128 [R185+0x7000], desc[UR4][R10.64] ;  /* 0x070000000ab99fae */ /* 0x000fe2000b981a04 */
[----:B------:R-:W-:Y:S07]  /*fc50*/  ISETP.NE.AND P0, PT, R192, RZ, PT ;  /* 0x000000ffc000720c */ /* 0x000fee0003f05270 */
        /* <DEDUP_REMOVED lines=27> */
[----:B------:R-:W1:Y:S08]  /*fe10*/  LDSM.16.M88.4 R112, [R168+UR6+0x2000] ;  /* 0x00200006a870783b */ /* 0x000e700008000200 */
[----:B------:R-:W2:Y:S08]  /*fe20*/  LDSM.16.M88.4 R116, [R168+UR6+0x2800] ;  /* 0x00280006a874783b */ /* 0x000eb00008000200 */
[----:B------:R-:W3:Y:S08]  /*fe30*/  LDSM.16.M88.4 R120, [R168+UR6+0x3000] ;  /* 0x00300006a878783b */ /* 0x000ef00008000200 */
[----:B------:R-:W4:Y:S08]  /*fe40*/  LDSM.16.M88.4 R124, [R168+UR6+0x3800] ;  /* 0x00380006a87c783b */ /* 0x000f300008000200 */
[----:B------:R-:W5:Y:S08]  /*fe50*/  LDSM.16.M88.4 R128, [R168+UR6+0x4000] ;  /* 0x00400006a880783b */ /* 0x000f700008000200 */
[----:B------:R-:W5:Y:S08]  /*fe60*/  LDSM.16.M88.4 R132, [R168+UR6+0x4800] ;  /* 0x00480006a884783b */ /* 0x000f700008000200 */
[----:B------:R-:W5:Y:S08]  /*fe70*/  LDSM.16.M88.4 R136, [R168+UR6+0x5000] ;  /* 0x00500006a888783b */ /* 0x000f700008000200 */
[----:B------:R-:W5:Y:S08]  /*fe80*/  LDSM.16.M88.4 R140, [R168+UR6+0x5800] ;  /* 0x00580006a88c783b */ /* 0x000f700008000200 */
[----:B------:R-:W-:Y:S08]  /*fe90*/  LDSM.16.M88.4 R144, [R167] ;  /* 0x00000000a790783b */ /* 0x000ff00000000200 */
[----:B------:R-:W5:Y:S08]  /*fea0*/  LDSM.16.M88.4 R148, [R163+0x2000] ;  /* 0x00200000a394783b */ /* 0x000f700000000200 */
[----:B------:R-:W5:Y:S08]  /*feb0*/  LDSM.16.M88.4 R152, [R163+0x2800] ;  /* 0x00280000a398783b */ /* 0x000f700000000200 */
[----:B------:R-:W5:Y:S04]  /*fec0*/  LD.E R0, desc[UR4][R102.64+0x18c] ;  /* 0x00018c0466007980 */ /* 0x000f68000c101900 */
[----:B------:R-:W0:Y:S08]  /*fed0*/  LDGDEPBAR ;  /* 0x00000000000079af */ /* 0x000e300000000000 */
[----:B------:R-:W5:Y:S01]  /*fee0*/  LDSM.16.M88.4 R156, [R163+0x3000] ;  /* 0x00300000a39c783b */ /* 0x000f620000000200 */
        /* <DEDUP_REMOVED lines=72> */
[----:B------:R-:W1:Y:S01]  /*10370*/  MUFU.TANH R133, R2 ;  /* 0x0000000200857308 */ /* 0x000e620000002400 */
[----:B------:R-:W2:Y:S01]  /*10380*/  LDSM.16.M88.4 R4, [R161+0x3000] ;  /* 0x00300000a104783b */ /* 0x000ea20000000200 */
[C---:B------:R-:W-:Y:S03]  /*10390*/  HMMA.16816.F32.BF16 R16, R120.reuse, R110, R16 ;  /* 0x0000006e7810723c */ /* 0x040fe60000041810 */
[-C--:B------:R-:W-:Y:S01]  /*103a0*/  FMUL.FTZ R9, R9, R0.reuse ;  /* 0x0000000009097220 */ /* 0x080fe20000410000 */
[-C--:B------:R-:W-:Y:S01]  /*103b0*/  FMUL.FTZ R10, R10, R0.reuse ;  /* 0x000000000a0a7220 */ /* 0x080fe20000410000 */
[-C--:B------:R-:W-:Y:S03]  /*103c0*/  FMUL.FTZ R11, R11, R0.reuse ;  /* 0x000000000b0b7220 */ /* 0x080fe60000410000 */
[----:B------:R-:W3:Y:S01]  /*103d0*/  MUFU.TANH R208, R208 ;  /* 0x000000d000d07308 */ /* 0x000ee20000002400 */
[-C--:B------:R-:W-:Y:S01]  /*103e0*/  FMUL.FTZ R212, R8, R0.reuse ;  /* 0x0000000008d47220 */ /* 0x080fe20000410000 */
[-C--:B------:R-:W-:Y:S01]  /*103f0*/  FMUL.FTZ R12, R12, R0.reuse ;  /* 0x000000000c0c7220 */ /* 0x080fe20000410000 */
[-C--:B------:R-:W-:Y:S01]  /*10400*/  FMUL.FTZ R13, R13, R0.reuse ;  /* 0x000000000d0d7220 */ /* 0x080fe20000410000 */
[-C--:B------:R-:W-:Y:S01]  /*10410*/  FMUL.FTZ R14, R14, R0.reuse ;  /* 0x000000000e0e7220 */ /* 0x080fe20000410000 */
[-C--:B------:R-:W-:Y:S05]  /*10420*/  FMUL.FTZ R15, R15, R0.reuse ;  /* 0x000000000f0f7220 */ /* 0x080fea0000410000 */
[----:B------:R-:W4:Y:S01]  /*10430*/  MUFU.TANH R137, R9 ;  /* 0x0000000900897308 */ /* 0x000f220000002400 */
[-C--:B------:R-:W-:Y:S01]  /*10440*/  FMUL.FTZ R200, R16, R0.reuse ;  /* 0x0000000010c87220 */ /* 0x080fe20000410000 */
[-C--:B------:R-:W-:Y:S01]  /*10450*/  FMUL.FTZ R17, R17, R0.reuse ;  /* 0x0000000011117220 */ /* 0x080fe20000410000 */
[-C--:B------:R-:W-:Y:S07]  /*10460*/  FMUL.FTZ R18, R18, R0.reuse ;  /* 0x0000000012127220 */ /* 0x080fee0000410000 */
[----:B------:R-:W1:Y:S01]  /*10470*/  MUFU.TANH R210, R10 ;  /* 0x0000000a00d27308 */ /* 0x000e620000002400 */
[-C--:B------:R-:W-:Y:S09]  /*10480*/  FMUL.FTZ R19, R19, R0.reuse ;  /* 0x0000000013137220 */ /* 0x080ff20000410000 */
[----:B------:R5:W1:Y:S10]  /*10490*/  MUFU.TANH R135, R11 ;  /* 0x0000000b00877308 */ /* 0x000a740000002400 */
[----:B------:R-:W1:Y:S01]  /*104a0*/  MUFU.TANH R131, R3 ;  /* 0x0000000300837308 */ /* 0x000e620000002400 */
[C---:B--2---:R-:W-:Y:S09]  /*104b0*/  HMMA.16816.F32.BF16 R20, R120.reuse, R4, R20 ;  /* 0x000000047814723c */ /* 0x044ff20000041814 */
[----:B------:R-:W2:Y:S01]  /*104c0*/  MUFU.TANH R206, R206 ;  /* 0x000000ce00ce7308 */ /* 0x000ea20000002400 */
[----:B-----5:R-:W5:Y:S01]  /*104d0*/  LDSM.16.M88.4 R8, [R161+0x3800] ;  /* 0x00380000a108783b */ /* 0x020f620000000200 */
        /* <DEDUP_REMOVED lines=15> */
[C---:B-----5:R-:W-:Y:S09]  /*105d0*/  HMMA.16816.F32.BF16 R28, R120.reuse, R8, R28 ;  /* 0x00000008781c723c */ /* 0x060ff2000004181c */
[----:B------:R-:W1:Y:S01]  /*105e0*/  MUFU.TANH R200, R200 ;  /* 0x000000c800c87308 */ /* 0x000e620000002400 */
[C---:B------:R-:W-:Y:S01]  /*105f0*/  HMMA.16816.F32.BF16 R32, R120.reuse, R10, R32 ;  /* 0x0000000a7820723c */ /* 0x040fe20000041820 */
[----:B------:R-:W5:Y:S08]  /*10600*/  LDSM.16.M88.4 R8, [R161+0x4800] ;  /* 0x00480000a108783b */ /* 0x000f700000000200 */
        /* <DEDUP_REMOVED lines=29> */
[----:B------:R-:W1:Y:S01]  /*107e0*/  MUFU.TANH R227, R39 ;  /* 0x0000002700e37308 */ /* 0x000e620000002400 */
[C---:B----4-:R-:W-:Y:S09]  /*107f0*/  HMMA.16816.F32.BF16 R52, R120.reuse, R4, R52 ;  /* 0x000000047834723c */ /* 0x050ff20000041834 */
[----:B------:R4:W1:Y:S01]  /*10800*/  MUFU.TANH R223, R43 ;  /* 0x0000002b00df7308 */ /* 0x0008620000002400 */
[----:B------:R-:W-:Y:S01]  /*10810*/  BAR.SYNC.DEFER_BLOCKING 0x0 ;  /* 0x0000000000007b1d */ /* 0x000fe20000010000 */
        /* <DEDUP_REMOVED lines=10> */
[-C--:B------:R-:W-:Y:S01]  /*108c0*/  FMUL.FTZ R53, R53, R0.reuse ;  /* 0x0000000035357220 */ /* 0x080fe20000410000 */
[-C--:B------:R-:W-:Y:S03]  /*108d0*/  FMUL.FTZ R54, R54, R0.reuse ;  /* 0x0000000036367220 */ /* 0x080fe60000410000 */
[----:B------:R1:W1:Y:S01]  /*108e0*/  MUFU.TANH R117, R21 ;  /* 0x0000001500757308 */ /* 0x0002620000002400 */
[-C--:B----4-:R-:W-:Y:S01]  /*108f0*/  FMUL.FTZ R43, R52, R0.reuse ;  /* 0x00000000342b7220 */ /* 0x090fe20000410000 */
[-C--:B------:R-:W-:Y:S01]  /*10900*/  FMUL.FTZ R55, R55, R0.reuse ;  /* 0x0000000037377220 */ /* 0x080fe20000410000 */
[-C--:B------:R-:W-:Y:S01]  /*10910*/  FMUL.FTZ R199, R56, R0.reuse ;  /* 0x0000000038c77220 */ /* 0x080fe20000410000 */
[-C--:B------:R-:W-:Y:S01]  /*10920*/  FMUL.FTZ R57, R57, R0.reuse ;  /* 0x0000000039397220 */ /* 0x080fe20000410000 */
[-C--:B------:R-:W-:Y:S05]  /*10930*/  FMUL.FTZ R58, R58, R0.reuse ;  /* 0x000000003a3a7220 */ /* 0x080fea0000410000 */
[----:B------:R4:W1:Y:S01]  /*10940*/  MUFU.TANH R158, R22 ;  /* 0x00000016009e7308 */ /* 0x0008620000002400 */
[-C--:B------:R-:W-:Y:S01]  /*10950*/  FMUL.FTZ R59, R59, R0.reuse ;  /* 0x000000003b3b7220 */ /* 0x080fe20000410000 */
[C---:B-----5:R-:W-:Y:S08]  /*10960*/  HMMA.16816.F32.BF16 R60, R120.reuse, R8, R60 ;  /* 0x00000008783c723c */ /* 0x060ff0000004183c */
[----:B------:R4:W1:Y:S01]  /*10970*/  MUFU.TANH R115, R23 ;  /* 0x0000001700737308 */ /* 0x0008620000002400 */
[----:B------:R-:W-:Y:S09]  /*10980*/  HMMA.16816.F32.BF16 R64, R120, R10, R64 ;  /* 0x0000000a7840723c */ /* 0x000ff20000041840 */
[----:B------:R-:W1:Y:S01]  /*10990*/  MUFU.TANH R156, R156 ;  /* 0x0000009c009c7308 */ /* 0x000e620000002400 */
[-C--:B------:R-:W-:Y:S01]  /*109a0*/  FMUL.FTZ R155, R60, R0.reuse ;  /* 0x000000003c9b7220 */ /* 0x080fe20000410000 */
[-C--:B------:R-:W-:Y:S08]  /*109b0*/  FMUL.FTZ R39, R62, R0.reuse ;  /* 0x000000003e277220 */ /* 0x080ff00000410000 */
[----:B------:R4:W1:Y:S01]  /*109c0*/  MUFU.TANH R113, R25 ;  /* 0x0000001900717308 */ /* 0x0008620000002400 */
[-C--:B------:R-:W-:Y:S01]  /*109d0*/  FMUL.FTZ R38, R63, R0.reuse ;  /* 0x000000003f267220 */ /* 0x080fe20000410000 */
[-C--:B------:R-:W-:Y:S01]  /*109e0*/  FMUL.FTZ R61, R61, R0.reuse ;  /* 0x000000003d3d7220 */ /* 0x080fe20000410000 */
[-C--:B------:R-:W-:Y:S01]  /*109f0*/  FMUL.FTZ R152, R64, R0.reuse ;  /* 0x0000000040987220 */ /* 0x080fe20000410000 */
[-C--:B------:R-:W-:Y:S06]  /*10a00*/  FMUL.FTZ R64, R65, R0.reuse ;  /* 0x0000000041407220 */ /* 0x080fec0000410000 */
[----:B------:R4:W1:Y:S01]  /*10a10*/  MUFU.TANH R154, R26 ;  /* 0x0000001a009a7308 */ /* 0x0008620000002400 */
[-C--:B------:R-:W-:Y:S01]  /*10a20*/  FMUL.FTZ R37, R66, R0.reuse ;  /* 0x0000000042257220 */ /* 0x080fe20000410000 */
[----:B------:R-:W-:Y:S08]  /*10a30*/  FMUL.FTZ R36, R67, R0 ;  /* 0x0000000043247220 */ /* 0x000ff00000410000 */
        /* <DEDUP_REMOVED lines=35> */
[----:B------:R-:W1:Y:S01]  /*10c70*/  MUFU.TANH R36, R36 ;  /* 0x0000002400247308 */ /* 0x000e620000002400 */
[----:B--234-:R-:W-:Y:S05]  /*10c80*/  @!P0 BRA `(.L_x_9577) ;  /* 0x00000008000c8947 */ /* 0x01cfea0003800000 */
        /* <DEDUP_REMOVED lines=18> */
[-C--:B------:R-:W-:Y:S02]  /*10db0*/  LOP3.LUT R8, R8, R11.reuse, RZ, 0x3c, !PT ;  /* 0x0000000b08087212 */ /* 0x080fe400078e3cff */
        /* <DEDUP_REMOVED lines=55> */
.L_x_9579:
[----:B------:R-:W-:Y:S05]  /*11130*/  BSYNC.RECONVERGENT B0 ;  /* 0x0000000000007941 */ /* 0x000fea0003800200 */
.L_x_9578:
        /* <DEDUP_REMOVED lines=56> */
.L_x_9577:
[----:B------:R-:W-:Y:S05]  /*114c0*/  BSYNC.RECONVERGENT B1 ;  /* 0x0000000000017941 */ /* 0x000fea0003800200 */
.L_x_9576:
[----:B------:R-:W3:Y:S01]  /*114d0*/  LD.E R3, desc[UR4][R102.64+0xdc] ;  /* 0x0000dc0466037980 */ /* 0x000ee2000c101900 */
[----:B-1----:R-:W-:Y:S02]  /*114e0*/  FMNMX3.FTZ R2, R105, R133, R208, !PT ;  /* 0x0000008569027276 */ /* 0x002fe400078100d0 */
        /* <DEDUP_REMOVED lines=33> */
[----:B--2---:R-:W-:Y:S02]  /*11700*/  FMNMX3.FTZ R13, R2, R155, R153, !PT ;  /* 0x0000009b020d7276 */ /* 0x004fe40007810099 */
        /* <DEDUP_REMOVED lines=34> */
[-CC-:B------:R-:W-:Y:S01]  /*11930*/  FFMA.FTZ R129, R129, R3.reuse, -R108.reuse ;  /* 0x0000000381817223 */ /* 0x180fe2000001086c */
[-C--:B------:R-:W-:Y:S01]  /*11940*/  FFMA.FTZ R200, R200, R3.reuse, -R108 ;  /* 0x00000003c8c87223 */ /* 0x080fe2000001086c */
        /* <DEDUP_REMOVED lines=20> */
[----:B------:R-:W-:Y:S01]  /*11a90*/  FMUL.FTZ R26, R41, R78 ;  /* 0x0000004e291a7220 */ /* 0x000fe20000410000 */
[--C-:B------:R-:W-:Y:S01]  /*11aa0*/  FFMA.FTZ R78, R111, R3, -R66.reuse ;  /* 0x000000036f4e7223 */ /* 0x100fe20000010842 */
[----:B------:R-:W-:Y:S01]  /*11ab0*/  FMUL.FTZ R27, R41, R79 ;  /* 0x0000004f291b7220 */ /* 0x000fe20000410000 */
[C---:B------:R-:W-:Y:S01]  /*11ac0*/  FMUL.FTZ R24, R40.reuse, R76 ;  /* 0x0000004c28187220 */ /* 0x040fe20000410000 */
[----:B------:R-:W-:Y:S03]  /*11ad0*/  FMUL.FTZ R25, R40, R77 ;  /* 0x0000004d28197220 */ /* 0x000fe60000410000 */
        /* <DEDUP_REMOVED lines=8> */
[----:B------:R-:W1:Y:S01]  /*11b60*/  MUFU.EX2 R65, R65 ;  /* 0x0000004100417308 */ /* 0x000e620000000800 */
[-C--:B------:R-:W-:Y:S01]  /*11b70*/  FFMA.FTZ R120, R225, R3.reuse, -R108 ;  /* 0x00000003e1787223 */ /* 0x080fe2000001086c */
[-C--:B------:R-:W-:Y:S01]  /*11b80*/  FFMA.FTZ R122, R223, R3.reuse, -R66 ;  /* 0x00000003df7a7223 */ /* 0x080fe20000010842 */
[-C--:B------:R-:W-:Y:S01]  /*11b90*/  FFMA.FTZ R68, R117, R3.reuse, -R108 ;  /* 0x0000000375447223 */ /* 0x080fe2000001086c */
[-CC-:B------:R-:W-:Y:S01]  /*11ba0*/  FFMA.FTZ R117, R221, R3.reuse, -R66.reuse ;  /* 0x00000003dd757223 */ /* 0x180fe20000010842 */
[-CC-:B------:R-:W-:Y:S01]  /*11bb0*/  FFMA.FTZ R70, R158, R3.reuse, -R66.reuse ;  /* 0x000000039e467223 */ /* 0x180fe20000010842 */
[-C--:B------:R-:W-:Y:S01]  /*11bc0*/  FFMA.FTZ R71, R115, R3.reuse, -R66 ;  /* 0x0000000373477223 */ /* 0x080fe20000010842 */
[-C--:B------:R-:W-:Y:S03]  /*11bd0*/  FFMA.FTZ R115, R229, R3.reuse, -R108 ;  /* 0x00000003e5737223 */ /* 0x080fe6000001086c */
[----:B------:R-:W2:Y:S01]  /*11be0*/  MUFU.EX2 R107, R107 ;  /* 0x0000006b006b7308 */ /* 0x000ea20000000800 */
[-C--:B------:R-:W-:Y:S01]  /*11bf0*/  FFMA.FTZ R96, R241, R3.reuse, -R66 ;  /* 0x00000003f1607223 */ /* 0x080fe20000010842 */
[-C--:B------:R-:W-:Y:S01]  /*11c00*/  FFMA.FTZ R124, R217, R3.reuse, -R108 ;  /* 0x00000003d97c7223 */ /* 0x080fe2000001086c */
[-CC-:B------:R-:W-:Y:S01]  /*11c10*/  FFMA.FTZ R121, R215, R3.reuse, -R66.reuse ;  /* 0x00000003d7797223 */ /* 0x180fe20000010842 */
[-C--:B------:R-:W-:Y:S01]  /*11c20*/  FFMA.FTZ R126, R211, R3.reuse, -R66 ;  /* 0x00000003d37e7223 */ /* 0x080fe20000010842 */
[-CC-:B------:R-:W-:Y:S01]  /*11c30*/  FFMA.FTZ R123, R213, R3.reuse, -R108.reuse ;  /* 0x00000003d57b7223 */ /* 0x180fe2000001086c */
[-C--:B------:R-:W-:Y:S01]  /*11c40*/  FFMA.FTZ R128, R209, R3.reuse, -R108 ;  /* 0x00000003d1807223 */ /* 0x080fe2000001086c */
[-CC-:B------:R-:W-:Y:S03]  /*11c50*/  FFMA.FTZ R125, R205, R3.reuse, -R66.reuse ;  /* 0x00000003cd7d7223 */ /* 0x180fe60000010842 */
[----:B------:R-:W3:Y:S01]  /*11c60*/  MUFU.EX2 R114, R114 ;  /* 0x0000007200727308 */ /* 0x000ee20000000800 */
[----:B-1----:R-:W-:Y:S01]  /*11c70*/  F2FP.BF16.F32.PACK_AB R47, R65, R110 ;  /* 0x0000006e412f723e */ /* 0x002fe200000010ff */
[-CC-:B------:R-:W-:Y:S01]  /*11c80*/  FFMA.FTZ R130, R207, R3.reuse, -R66.reuse ;  /* 0x00000003cf827223 */ /* 0x180fe20000010842 */
[-CC-:B------:R-:W-:Y:S01]  /*11c90*/  FFMA.FTZ R39, R39, R3.reuse, -R66.reuse ;  /* 0x0000000327277223 */ /* 0x180fe20000010842 */
[-CC-:B------:R-:W-:Y:S01]  /*11ca0*/  FFMA.FTZ R38, R38, R3.reuse, -R66.reuse ;  /* 0x0000000326267223 */ /* 0x180fe20000010842 */
[----:B------:R-:W-:Y:S01]  /*11cb0*/  FFMA.FTZ R37, R37, R3, -R66 ;  /* 0x0000000325257223 */ /* 0x000fe20000010842 */
[----:B------:R-:W-:Y:S04]  /*11cc0*/  ISETP.GT.AND P0, PT, R192, RZ, PT ;  /* 0x000000ffc000720c */ /* 0x000fe80003f04270 */
[----:B------:R-:W1:Y:S01]  /*11cd0*/  MUFU.EX2 R112, R112 ;  /* 0x0000007000707308 */ /* 0x000e620000000800 */
[C---:B--2---:R-:W-:Y:S01]  /*11ce0*/  F2FP.BF16.F32.PACK_AB R44, R107.reuse, R109 ;  /* 0x0000006d6b2c723e */ /* 0x044fe200000010ff */
[----:B------:R-:W-:Y:S01]  /*11cf0*/  FFMA.FTZ R109, R40, R193, R109 ;  /* 0x000000c1286d7223 */ /* 0x000fe2000001006d */
[----:B------:R-:W-:Y:S03]  /*11d00*/  IADD3 R192, PT, PT, R192, -0x1, RZ ;  /* 0xffffffffc0c07810 */ /* 0x000fe60007ffe0ff */
[----:B------:R-:W-:Y:S01]  /*11d10*/  FADD.FTZ R109, R107, R109 ;  /* 0x0000006d6b6d7221 */ /* 0x000fe20000010000 */
[-C--:B------:R-:W-:Y:S03]  /*11d20*/  FFMA.FTZ R107, R199, R3.reuse, -R108 ;  /* 0x00000003c76b7223 */ /* 0x080fe6000001086c */
[----:B------:R-:W-:Y:S01]  /*11d30*/  MUFU.EX2 R78, R78 ;  /* 0x0000004e004e7308 */ /* 0x000fe20000000800 */
[C---:B---3--:R-:W-:Y:S01]  /*11d40*/  F2FP.BF16.F32.PACK_AB R45, R42.reuse, R114 ;  /* 0x000000722a2d723e */ /* 0x048fe200000010ff */
[----:B------:R-:W-:Y:S04]  /*11d50*/  FFMA.FTZ R114, R41, R194, R114 ;  /* 0x000000c229727223 */ /* 0x000fe80000010072 */
[----:B------:R-:W-:Y:S01]  /*11d60*/  FADD.FTZ R87, R42, R114 ;  /* 0x000000722a577221 */ /* 0x000fe20000010000 */
[----:B------:R-:W-:Y:S03]  /*11d70*/  FFMA.FTZ R114, R195, R3, -R108 ;  /* 0x00000003c3727223 */ /* 0x000fe6000001086c */
[----:B------:R-:W-:Y:S01]  /*11d80*/  MUFU.EX2 R67, R67 ;  /* 0x0000004300437308 */ /* 0x000fe20000000800 */
[----:B-1----:R-:W-:Y:S01]  /*11d90*/  F2FP.BF16.F32.PACK_AB R46, R105, R112 ;  /* 0x00000070692e723e */ /* 0x002fe200000010ff */
[----:B------:R-:W-:Y:S01]  /*11da0*/  FADD.FTZ R86, R110, R87 ;  /* 0x000000576e567221 */ /* 0x000fe20000010000 */
[----:B------:R-:W-:Y:S03]  /*11db0*/  FADD.FTZ R92, R112, R109 ;  /* 0x0000006d705c7221 */ /* 0x000fe60000010000 */
[----:B------:R-:W-:Y:S01]  /*11dc0*/  FADD.FTZ R86, R65, R86 ;  /* 0x0000005641567221 */ /* 0x000fe20000010000 */
[----:B------:R-:W-:Y:S01]  /*11dd0*/  FADD.FTZ R92, R105, R92 ;  /* 0x0000005c695c7221 */ /* 0x000fe20000010000 */
[C---:B------:R-:W-:Y:S02]  /*11de0*/  HMMA.16816.F32.BF16 R4, R44.reuse, R12, R4 ;  /* 0x0000000c2c04723c */ /* 0x040fe40000041804 */
[----:B------:R-:W1:Y:S03]  /*11df0*/  MUFU.EX2 R84, R129 ;  /* 0x0000008100547308 */ /* 0x000e660000000800 */
[C---:B------:R-:W-:Y:S01]  /*11e00*/  FMUL.FTZ R12, R40.reuse, R88 ;  /* 0x00000058280c7220 */ /* 0x040fe20000410000 */
[C---:B------:R-:W-:Y:S01]  /*11e10*/  FMUL.FTZ R13, R40.reuse, R89 ;  /* 0x00000059280d7220 */ /* 0x040fe20000410000 */
[--C-:B------:R-:W-:Y:S01]  /*11e20*/  FFMA.FTZ R88, R247, R3, -R66.reuse ;  /* 0x00000003f7587223 */ /* 0x100fe20000010842 */
[C---:B------:R-:W-:Y:S04]  /*11e30*/  HMMA.16816.F32.BF16 R8, R44.reuse, R14, R8 ;  /* 0x0000000e2c08723c */ /* 0x040fe80000041808 */
[----:B------:R-:W-:Y:S01]  /*11e40*/  MUFU.EX2 R85, R85 ;  /* 0x0000005500557308 */ /* 0x000fe20000000800 */
[C---:B------:R-:W-:Y:S01]  /*11e50*/  FMUL.FTZ R14, R41.reuse, R90 ;  /* 0x0000005a290e7220 */ /* 0x040fe20000410000 */
[----:B------:R-:W-:Y:S01]  /*11e60*/  FMUL.FTZ R15, R41, R91 ;  /* 0x0000005b290f7220 */ /* 0x000fe20000410000 */
[-C--:B------:R-:W-:Y:S01]  /*11e70*/  FFMA.FTZ R89, R243, R3.reuse, -R66 ;  /* 0x00000003f3597223 */ /* 0x080fe20000010842 */
[-C--:B------:R-:W-:Y:S01]  /*11e80*/  FFMA.FTZ R90, R239, R3.reuse, -R108 ;  /* 0x00000003ef5a7223 */ /* 0x080fe2000001086c */
[--C-:B------:R-:W-:Y:S01]  /*11e90*/  FFMA.FTZ R91, R237, R3, -R66.reuse ;  /* 0x00000003ed5b7223 */ /* 0x100fe20000010842 */
[----:B------:R-:W-:Y:S04]  /*11ea0*/  MOV R105, R2 ;  /* 0x0000000200697202 */ /* 0x000fe80000000f00 */
[----:B------:R-:W-:Y:S01]  /*11eb0*/  MUFU.EX2 R79, R200 ;  /* 0x000000c8004f7308 */ /* 0x000fe20000000800 */
[C---:B------:R-:W-:Y:S03]  /*11ec0*/  HMMA.16816.F32.BF16 R12, R44.reuse, R20, R12 ;  /* 0x000000142c0c723c */ /* 0x040fe6000004180c */
[C---:B------:R-:W-:Y:S01]  /*11ed0*/  FMUL.FTZ R20, R40.reuse, R80 ;  /* 0x0000005028147220 */ /* 0x040fe20000410000 */
[C---:B------:R-:W-:Y:S01]  /*11ee0*/  FMUL.FTZ R21, R40.reuse, R81 ;  /* 0x0000005128157220 */ /* 0x040fe20000410000 */
[-C--:B------:R-:W-:Y:S04]  /*11ef0*/  FFMA.FTZ R80, R127, R3.reuse, -R66 ;  /* 0x000000037f507223 */ /* 0x080fe80000010842 */
[----:B------:R-:W-:Y:S01]  /*11f00*/  MUFU.EX2 R76, R76 ;  /* 0x0000004c004c7308 */ /* 0x000fe20000000800 */
[--C-:B------:R-:W-:Y:S01]  /*11f10*/  FFMA.FTZ R81, R249, R3, -R108.reuse ;  /* 0x00000003f9517223 */ /* 0x100fe2000001086c */
[C---:B------:R-:W-:Y:S03]  /*11f20*/  HMMA.16816.F32.BF16 R16, R44.reuse, R22, R16 ;  /* 0x000000162c10723c */ /* 0x040fe60000041810 */
[C---:B------:R-:W-:Y:S01]  /*11f30*/  FMUL.FTZ R22, R41.reuse, R82 ;  /* 0x0000005229167220 */ /* 0x040fe20000410000 */
[----:B------:R-:W-:Y:S01]  /*11f40*/  FMUL.FTZ R23, R41, R83 ;  /* 0x0000005329177220 */ /* 0x000fe20000410000 */
[-CC-:B------:R-:W-:Y:S03]  /*11f50*/  FFMA.FTZ R82, R251, R3.reuse, -R108.reuse ;  /* 0x00000003fb527223 */ /* 0x180fe6000001086c */
[----:B------:R-:W2:Y:S01]  /*11f60*/  MUFU.EX2 R80, R80 ;  /* 0x0000005000507308 */ /* 0x000ea20000000800 */
[----:B------:R-:W-:Y:S02]  /*11f70*/  FFMA.FTZ R83, R245, R3, -R108 ;  /* 0x00000003f5537223 */ /* 0x000fe4000001086c */
[C---:B------:R-:W-:Y:S03]  /*11f80*/  HMMA.16816.F32.BF16 R20, R44.reuse, R28, R20 ;  /* 0x0000001c2c14723c */ /* 0x040fe60000041814 */
[C---:B------:R-:W-:Y:S01]  /*11f90*/  FMUL.FTZ R29, R40.reuse, R73 ;  /* 0x00000049281d7220 */ /* 0x040fe20000410000 */
        /* <DEDUP_REMOVED lines=9> */
[-C--:B------:R-:W-:Y:S01]  /*12030*/  FFMA.FTZ R74, R113, R3.reuse, -R108 ;  /* 0x00000003714a7223 */ /* 0x080fe2000001086c */
[----:B------:R-:W-:Y:S01]  /*12040*/  FFMA.FTZ R113, R231, R3, -R66 ;  /* 0x00000003e7717223 */ /* 0x000fe20000010842 */
[C---:B------:R-:W-:Y:S07]  /*12050*/  HMMA.16816.F32.BF16 R28, R44.reuse, R48, R28 ;  /* 0x000000302c1c723c */ /* 0x040fee000004181c */
[----:B------:R-:W3:Y:S01]  /*12060*/  MUFU.EX2 R73, R73 ;  /* 0x0000004900497308 */ /* 0x000ee20000000800 */
[----:B------:R-:W-:Y:S01]  /*12070*/  HMMA.16816.F32.BF16 R32, R44, R50, R32 ;  /* 0x000000322c20723c */ /* 0x000fe20000041820 */
[----:B------:R-:W4:Y:S02]  /*12080*/  LDSM.16.MT88.4 R48, [R106+0x6800] ;  /* 0x006800006a30783b */ /* 0x000f240000004200 */
[----:B-1----:R-:W-:Y:S01]  /*12090*/  F2FP.BF16.F32.PACK_AB R44, R84, R67 ;  /* 0x00000043542c723e */ /* 0x002fe200000010ff */
[----:B------:R-:W-:Y:S01]  /*120a0*/  FADD.FTZ R67, R67, R92 ;  /* 0x0000005c43437221 */ /* 0x000fe20000010000 */
[----:B--2---:R-:W-:Y:S01]  /*120b0*/  F2FP.BF16.F32.PACK_AB R45, R80, R85 ;  /* 0x00000055502d723e */ /* 0x004fe200000010ff */
[----:B------:R-:W-:Y:S01]  /*120c0*/  FADD.FTZ R85, R85, R86 ;  /* 0x0000005655557221 */ /* 0x000fe20000010000 */
[----:B------:R-:W-:Y:S01]  /*120d0*/  F2FP.BF16.F32.PACK_AB R46, R76, R79 ;  /* 0x0000004f4c2e723e */ /* 0x000fe200000010ff */
[----:B------:R-:W-:Y:S01]  /*120e0*/  FADD.FTZ R84, R84, R67 ;  /* 0x0000004354547221 */ /* 0x000fe20000010000 */
[----:B------:R-:W-:Y:S01]  /*120f0*/  LDSM.16.MT88.4 R92, [R164+0x9800] ;  /* 0x00980000a45c783b */ /* 0x000fe20000004200 */
[----:B------:R-:W-:Y:S01]  /*12100*/  FADD.FTZ R85, R80, R85 ;  /* 0x0000005550557221 */ /* 0x000fe20000010000 */
[----:B------:R-:W1:Y:S01]  /*12110*/  MUFU.EX2 R77, R77 ;  /* 0x0000004d004d7308 */ /* 0x000e620000000800 */
[----:B---3--:R-:W-:Y:S01]  /*12120*/  F2FP.BF16.F32.PACK_AB R47, R73, R72 ;  /* 0x00000048492f723e */ /* 0x008fe200000010ff */
[----:B------:R-:W-:Y:S01]  /*12130*/  FADD.FTZ R79, R79, R84 ;  /* 0x000000544f4f7221 */ /* 0x000fe20000010000 */
[----:B------:R-:W-:Y:S03]  /*12140*/  FADD.FTZ R72, R72, R85 ;  /* 0x0000005548487221 */ /* 0x000fe60000010000 */
[----:B------:R-:W-:Y:S01]  /*12150*/  LDSM.16.MT88.4 R84, [R160+0x9800] ;  /* 0x00980000a054783b */ /* 0x000fe20000004200 */
[----:B------:R-:W-:Y:S01]  /*12160*/  FADD.FTZ R76, R76, R79 ;  /* 0x0000004f4c4c7221 */ /* 0x000fe20000010000 */
[C---:B------:R-:W-:Y:S02]  /*12170*/  HMMA.16816.F32.BF16 R4, R44.reuse, R52, R4 ;  /* 0x000000342c04723c */ /* 0x040fe40000041804 */
[----:B------:R-:W-:Y:S01]  /*12180*/  MUFU.EX2 R88, R88 ;  /* 0x0000005800587308 */ /* 0x000fe20000000800 */
[----:B------:R-:W-:Y:S05]  /*12190*/  FADD.FTZ R73, R73, R72 ;  /* 0x0000004849497221 */ /* 0x000fea0000010000 */
        /* <DEDUP_REMOVED lines=8> */
[C---:B----4-:R-:W-:Y:S09]  /*12220*/  HMMA.16816.F32.BF16 R20, R44.reuse, R48, R20 ;  /* 0x000000302c14723c */ /* 0x050ff20000041814 */
[----:B------:R-:W-:Y:S01]  /*12230*/  MUFU.EX2 R118, R118 ;  /* 0x0000007600767308 */ /* 0x000fe20000000800 */
[C---:B------:R-:W-:Y:S01]  /*12240*/  HMMA.16816.F32.BF16 R24, R44.reuse, R50, R24 ;  /* 0x000000322c18723c */ /* 0x040fe20000041818 */
[----:B------:R-:W4:Y:S08]  /*12250*/  LDSM.16.MT88.4 R48, [R106+0x7000] ;  /* 0x007000006a30783b */ /* 0x000f300000004200 */
[----:B------:R-:W5:Y:S01]  /*12260*/  MUFU.EX2 R68, R68 ;  /* 0x0000004400447308 */ /* 0x000f620000000800 */
[C---:B------:R-:W-:Y:S09]  /*12270*/  HMMA.16816.F32.BF16 R28, R44.reuse, R60, R28 ;  /* 0x0000003c2c1c723c */ /* 0x040ff2000004181c */
[----:B------:R-:W-:Y:S01]  /*12280*/  MUFU.EX2 R70, R70 ;  /* 0x0000004600467308 */ /* 0x000fe20000000800 */
[----:B------:R-:W-:Y:S01]  /*12290*/  HMMA.16816.F32.BF16 R32, R44, R62, R32 ;  /* 0x0000003e2c20723c */ /* 0x000fe20000041820 */
[----:B------:R-:W4:Y:S08]  /*122a0*/  LDSM.16.MT88.4 R60, [R104+0x7000] ;  /* 0x00700000683c783b */ /* 0x000f300000004200 */
[----:B------:R-:W2:Y:S01]  /*122b0*/  MUFU.EX2 R71, R71 ;  /* 0x0000004700477308 */ /* 0x000ea20000000800 */
[----:B-1----:R-:W-:Y:S02]  /*122c0*/  F2FP.BF16.F32.PACK_AB R47, R78, R77 ;  /* 0x0000004d4e2f723e */ /* 0x002fe400000010ff */
[C---:B-----5:R-:W-:Y:S01]  /*122d0*/  F2FP.BF16.F32.PACK_AB R44, R68.reuse, R69 ;  /* 0x00000045442c723e */ /* 0x060fe200000010ff */
[----:B------:R-:W-:Y:S06]  /*122e0*/  FADD.FTZ R69, R69, R76 ;  /* 0x0000004c45457221 */ /* 0x000fec0000010000 */
[----:B------:R-:W-:Y:S01]  /*122f0*/  MUFU.EX2 R75, R75 ;  /* 0x0000004b004b7308 */ /* 0x000fe20000000800 */
[----:B------:R-:W-:Y:S09]  /*12300*/  FADD.FTZ R68, R68, R69 ;  /* 0x0000004544447221 */ /* 0x000ff20000010000 */
[----:B------:R-:W1:Y:S01]  /*12310*/  MUFU.EX2 R74, R74 ;  /* 0x0000004a004a7308 */ /* 0x000e620000000800 */
[C---:B--2---:R-:W-:Y:S01]  /*12320*/  F2FP.BF16.F32.PACK_AB R45, R71.reuse, R70 ;  /* 0x00000046472d723e */ /* 0x044fe200000010ff */
[----:B------:R-:W-:Y:S04]  /*12330*/  FADD.FTZ R70, R70, R73 ;  /* 0x0000004946467221 */ /* 0x000fe80000010000 */
[----:B------:R-:W-:Y:S04]  /*12340*/  FADD.FTZ R70, R71, R70 ;  /* 0x0000004647467221 */ /* 0x000fe80000010000 */
[----:B------:R-:W-:Y:S01]  /*12350*/  MUFU.EX2 R115, R115 ;  /* 0x0000007300737308 */ /* 0x000fe20000000800 */
[----:B------:R-:W-:Y:S04]  /*12360*/  FADD.FTZ R77, R77, R70 ;  /* 0x000000464d4d7221 */ /* 0x000fe80000010000 */
[----:B------:R-:W-:Y:S05]  /*12370*/  FADD.FTZ R77, R78, R77 ;  /* 0x0000004d4e4d7221 */ /* 0x000fea0000010000 */
        /* <DEDUP_REMOVED lines=13> */
[----:B------:R-:W3:Y:S01]  /*12450*/  MUFU.EX2 R81, R81 ;  /* 0x0000005100517308 */ /* 0x000ee20000000800 */
[C---:B----4-:R-:W-:Y:S09]  /*12460*/  HMMA.16816.F32.BF16 R20, R44.reuse, R48, R20 ;  /* 0x000000302c14723c */ /* 0x050ff20000041814 */
[----:B------:R-:W4:Y:S01]  /*12470*/  MUFU.EX2 R89, R89 ;  /* 0x0000005900597308 */ /* 0x000f220000000800 */
[C---:B------:R-:W-:Y:S01]  /*12480*/  HMMA.16816.F32.BF16 R24, R44.reuse, R50, R24 ;  /* 0x000000322c18723c */ /* 0x040fe20000041818 */
[----:B------:R-:W5:Y:S08]  /*12490*/  LDSM.16.MT88.4 R48, [R106+0x7800] ;  /* 0x007800006a30783b */ /* 0x000f700000004200 */
[----:B------:R-:W-:Y:S01]  /*124a0*/  MUFU.EX2 R83, R83 ;  /* 0x0000005300537308 */ /* 0x000fe20000000800 */
[C---:B------:R-:W-:Y:S09]  /*124b0*/  HMMA.16816.F32.BF16 R28, R44.reuse, R60, R28 ;  /* 0x0000003c2c1c723c */ /* 0x040ff2000004181c */
[----:B------:R-:W1:Y:S01]  /*124c0*/  MUFU.EX2 R90, R90 ;  /* 0x0000005a005a7308 */ /* 0x000e620000000800 */
[----:B------:R-:W-:Y:S01]  /*124d0*/  HMMA.16816.F32.BF16 R32, R44, R62, R32 ;  /* 0x0000003e2c20723c */ /* 0x000fe20000041820 */
[----:B------:R-:W5:Y:S08]  /*124e0*/  LDSM.16.MT88.4 R60, [R104+0x7800] ;  /* 0x00780000683c783b */ /* 0x000f700000004200 */
[----:B------:R-:W-:Y:S01]  /*124f0*/  MUFU.EX2 R96, R96 ;  /* 0x0000006000607308 */ /* 0x000fe20000000800 */
[----:B---3--:R-:W-:Y:S02]  /*12500*/  F2FP.BF16.F32.PACK_AB R44, R81, R82 ;  /* 0x00000052512c723e */ /* 0x008fe400000010ff */
[C---:B----4-:R-:W-:Y:S01]  /*12510*/  F2FP.BF16.F32.PACK_AB R45, R89.reuse, R88 ;  /* 0x00000058592d723e */ /* 0x050fe200000010ff */
[----:B------:R-:W-:Y:S02]  /*12520*/  FADD.FTZ R88, R88, R77 ;  /* 0x0000004d58587221 */ /* 0x000fe40000010000 */
[----:B------:R-:W-:Y:S04]  /*12530*/  LDSM.16.MT88.4 R76, [R106+0x9800] ;  /* 0x009800006a4c783b */ /* 0x000fe80000004200 */
[----:B------:R-:W3:Y:S01]  /*12540*/  MUFU.EX2 R91, R91 ;  /* 0x0000005b005b7308 */ /* 0x000ee20000000800 */
[----:B-1----:R-:W-:Y:S01]  /*12550*/  F2FP.BF16.F32.PACK_AB R46, R90, R83 ;  /* 0x000000535a2e723e */ /* 0x002fe200000010ff */
[----:B------:R-:W-:Y:S08]  /*12560*/  FADD.FTZ R89, R89, R88 ;  /* 0x0000005859597221 */ /* 0x000ff00000010000 */
[----:B------:R-:W-:Y:S10]  /*12570*/  MUFU.EX2 R119, R119 ;  /* 0x0000007700777308 */ /* 0x000ff40000000800 */
[----:B------:R-:W1:Y:S01]  /*12580*/  MUFU.EX2 R124, R124 ;  /* 0x0000007c007c7308 */ /* 0x000e620000000800 */
[----:B---3--:R-:W-:Y:S01]  /*12590*/  F2FP.BF16.F32.PACK_AB R47, R91, R96 ;  /* 0x000000605b2f723e */ /* 0x008fe200000010ff */
[----:B------:R-:W-:Y:S06]  /*125a0*/  FADD.FTZ R96, R96, R89 ;  /* 0x0000005960607221 */ /* 0x000fec0000010000 */
[C---:B------:R-:W-:Y:S02]  /*125b0*/  HMMA.16816.F32.BF16 R4, R44.reuse, R52, R4 ;  /* 0x000000342c04723c */ /* 0x040fe40000041804 */
[----:B------:R-:W-:Y:S06]  /*125c0*/  MUFU.EX2 R121, R121 ;  /* 0x0000007900797308 */ /* 0x000fec0000000800 */
[C---:B------:R-:W-:Y:S01]  /*125d0*/  HMMA.16816.F32.BF16 R8, R44.reuse, R54, R8 ;  /* 0x000000362c08723c */ /* 0x040fe20000041808 */
[----:B------:R-:W3:Y:S03]  /*125e0*/  LDSM.16.MT88.4 R52, [R164+0x8000] ;  /* 0x00800000a434783b */ /* 0x000ee60000004200 */
[----:B------:R-:W4:Y:S01]  /*125f0*/  MUFU.EX2 R126, R126 ;  /* 0x0000007e007e7308 */ /* 0x000f220000000800 */
[----:B-1----:R-:W-:Y:S03]  /*12600*/  F2FP.BF16.F32.PACK_AB R40, R124, R119 ;  /* 0x000000777c28723e */ /* 0x002fe600000010ff */
[C---:B--2---:R-:W-:Y:S06]  /*12610*/  HMMA.16816.F32.BF16 R12, R44.reuse, R56, R12 ;  /* 0x000000382c0c723c */ /* 0x044fec000004180c */
[----:B------:R-:W-:Y:S02]  /*12620*/  MUFU.EX2 R123, R123 ;  /* 0x0000007b007b7308 */ /* 0x000fe40000000800 */
[C---:B------:R-:W-:Y:S01]  /*12630*/  HMMA.16816.F32.BF16 R16, R44.reuse, R58, R16 ;  /* 0x0000003a2c10723c */ /* 0x040fe20000041810 */
[----:B------:R-:W1:Y:S07]  /*12640*/  LDSM.16.MT88.4 R56, [R160+0x8000] ;  /* 0x00800000a038783b */ /* 0x000e6e0000004200 */
[----:B------:R-:W2:Y:S01]  /*12650*/  MUFU.EX2 R128, R128 ;  /* 0x0000008000807308 */ /* 0x000ea20000000800 */
[----:B----4-:R-:W-:Y:S01]  /*12660*/  F2FP.BF16.F32.PACK_AB R41, R126, R121 ;  /* 0x000000797e29723e */ /* 0x010fe200000010ff */
[C---:B-----5:R-:W-:Y:S08]  /*12670*/  HMMA.16816.F32.BF16 R20, R44.reuse, R48, R20 ;  /* 0x000000302c14723c */ /* 0x060ff00000041814 */
[----:B------:R-:W-:Y:S01]  /*12680*/  MUFU.EX2 R125, R125 ;  /* 0x0000007d007d7308 */ /* 0x000fe20000000800 */
[C---:B------:R-:W-:Y:S01]  /*12690*/  HMMA.16816.F32.BF16 R24, R44.reuse, R50, R24 ;  /* 0x000000322c18723c */ /* 0x040fe20000041818 */
[----:B------:R-:W4:Y:S08]  /*126a0*/  LDSM.16.MT88.4 R48, [R106+0x8000] ;  /* 0x008000006a30783b */ /* 0x000f300000004200 */
[----:B------:R-:W-:Y:S01]  /*126b0*/  MUFU.EX2 R130, R130 ;  /* 0x0000008200827308 */ /* 0x000fe20000000800 */
[----:B--2---:R-:W-:Y:S01]  /*126c0*/  F2FP.BF16.F32.PACK_AB R42, R128, R123 ;  /* 0x0000007b802a723e */ /* 0x004fe200000010ff */
[C---:B------:R-:W-:Y:S08]  /*126d0*/  HMMA.16816.F32.BF16 R28, R44.reuse, R60, R28 ;  /* 0x0000003c2c1c723c */ /* 0x040ff0000004181c */
[----:B------:R-:W-:Y:S01]  /*126e0*/  MUFU.EX2 R107, R107 ;  /* 0x0000006b006b7308 */ /* 0x000fe20000000800 */
[----:B------:R-:W-:Y:S01]  /*126f0*/  HMMA.16816.F32.BF16 R32, R44, R62, R32 ;  /* 0x0000003e2c20723c */ /* 0x000fe20000041820 */
[----:B------:R-:W2:Y:S08]  /*12700*/  LDSM.16.MT88.4 R60, [R104+0x8000] ;  /* 0x00800000683c783b */ /* 0x000eb00000004200 */
[----:B------:R-:W-:Y:S01]  /*12710*/  MUFU.EX2 R114, R114 ;  /* 0x0000007200727308 */ /* 0x000fe20000000800 */
[----:B------:R-:W-:Y:S02]  /*12720*/  F2FP.BF16.F32.PACK_AB R44, R116, R111 ;  /* 0x0000006f742c723e */ /* 0x000fe400000010ff */
[----:B------:R-:W-:Y:S02]  /*12730*/  F2FP.BF16.F32.PACK_AB R45, R118, R113 ;  /* 0x00000071762d723e */ /* 0x000fe400000010ff */
[----:B------:R-:W-:Y:S02]  /*12740*/  F2FP.BF16.F32.PACK_AB R46, R120, R115 ;  /* 0x00000073782e723e */ /* 0x000fe400000010ff */
[----:B------:R-:W-:Y:S03]  /*12750*/  F2FP.BF16.F32.PACK_AB R47, R122, R117 ;  /* 0x000000757a2f723e */ /* 0x000fe600000010ff */
[----:B------:R-:W-:Y:S04]  /*12760*/  MUFU.EX2 R39, R39 ;  /* 0x0000002700277308 */ /* 0x000fe80000000800 */
[C---:B---3--:R-:W-:Y:S06]  /*12770*/  HMMA.16816.F32.BF16 R4, R44.reuse, R52, R4 ;  /* 0x000000342c04723c */ /* 0x048fec0000041804 */
[----:B------:R-:W3:Y:S02]  /*12780*/  MUFU.EX2 R38, R38 ;  /* 0x0000002600267308 */ /* 0x000ee40000000800 */
[C---:B------:R-:W-:Y:S01]  /*12790*/  HMMA.16816.F32.BF16 R8, R44.reuse, R54, R8 ;  /* 0x000000362c08723c */ /* 0x040fe20000041808 */
[----:B------:R-:W5:Y:S07]  /*127a0*/  LDSM.16.MT88.4 R52, [R164+0x8800] ;  /* 0x00880000a434783b */ /* 0x000f6e0000004200 */
[----:B------:R-:W-:Y:S01]  /*127b0*/  MUFU.EX2 R37, R37 ;  /* 0x0000002500257308 */ /* 0x000fe20000000800 */
[C---:B-1----:R-:W-:Y:S03]  /*127c0*/  HMMA.16816.F32.BF16 R12, R44.reuse, R56, R12 ;  /* 0x000000382c0c723c */ /* 0x042fe6000004180c */
[----:B---3--:R-:W-:Y:S05]  /*127d0*/  F2FP.BF16.F32.PACK_AB R69, R38, R39 ;  /* 0x000000272645723e */ /* 0x008fea00000010ff */
[C---:B------:R-:W-:Y:S01]  /*127e0*/  HMMA.16816.F32.BF16 R16, R44.reuse, R58, R16 ;  /* 0x0000003a2c10723c */ /* 0x040fe20000041810 */
[----:B------:R-:W-:Y:S07]  /*127f0*/  LDSM.16.MT88.4 R56, [R106+0x8800] ;  /* 0x008800006a38783b */ /* 0x000fee0000004200 */
[C---:B----4-:R-:W-:Y:S08]  /*12800*/  HMMA.16816.F32.BF16 R20, R44.reuse, R48, R20 ;  /* 0x000000302c14723c */ /* 0x050ff00000041814 */
[C---:B------:R-:W-:Y:S01]  /*12810*/  HMMA.16816.F32.BF16 R24, R44.reuse, R50, R24 ;  /* 0x000000322c18723c */ /* 0x040fe20000041818 */
[----:B------:R-:W1:Y:S07]  /*12820*/  LDSM.16.MT88.4 R48, [R160+0x8800] ;  /* 0x00880000a030783b */ /* 0x000e6e0000004200 */
[C---:B--2---:R-:W-:Y:S03]  /*12830*/  HMMA.16816.F32.BF16 R28, R44.reuse, R60, R28 ;  /* 0x0000003c2c1c723c */ /* 0x044fe6000004181c */
[--C-:B------:R-:W-:Y:S01]  /*12840*/  FFMA.FTZ R60, R43, R3, -R108.reuse ;  /* 0x000000032b3c7223 */ /* 0x100fe2000001086c */
[----:B------:R-:W-:Y:S01]  /*12850*/  F2FP.BF16.F32.PACK_AB R43, R130, R125 ;  /* 0x0000007d822b723e */ /* 0x000fe200000010ff */
[-C--:B------:R-:W-:Y:S03]  /*12860*/  FFMA.FTZ R61, R203, R3.reuse, -R108 ;  /* 0x00000003cb3d7223 */ /* 0x080fe6000001086c */
[----:B------:R-:W-:Y:S01]  /*12870*/  HMMA.16816.F32.BF16 R32, R44, R62, R32 ;  /* 0x0000003e2c20723c */ /* 0x000fe20000041820 */
[----:B------:R-:W2:Y:S01]  /*12880*/  LDSM.16.MT88.4 R44, [R104+0x8800] ;  /* 0x00880000682c783b */ /* 0x000ea20000004200 */
[----:B------:R-:W-:Y:S01]  /*12890*/  MUFU.EX2 R60, R60 ;  /* 0x0000003c003c7308 */ /* 0x000fe20000000800 */
[-CC-:B------:R-:W-:Y:S01]  /*128a0*/  FFMA.FTZ R62, R201, R3.reuse, -R66.reuse ;  /* 0x00000003c93e7223 */ /* 0x180fe20000010842 */
[-CC-:B------:R-:W-:Y:S04]  /*128b0*/  FFMA.FTZ R63, R197, R3.reuse, -R66.reuse ;  /* 0x00000003c53f7223 */ /* 0x180fe80000010842 */
[C---:B-----5:R-:W-:Y:S04]  /*128c0*/  HMMA.16816.F32.BF16 R4, R40.reuse, R52, R4 ;  /* 0x000000342804723c */ /* 0x060fe80000041804 */
[----:B------:R-:W3:Y:S04]  /*128d0*/  MUFU.EX2 R61, R61 ;  /* 0x0000003d003d7308 */ /* 0x000ee80000000800 */
[C---:B------:R-:W-:Y:S01]  /*128e0*/  HMMA.16816.F32.BF16 R8, R40.reuse, R54, R8 ;  /* 0x000000362808723c */ /* 0x040fe20000041808 */
[----:B------:R-:W-:Y:S05]  /*128f0*/  LDSM.16.MT88.4 R52, [R160+0x9000] ;  /* 0x00900000a034783b */ /* 0x000fea0000004200 */
[----:B------:R-:W-:Y:S02]  /*12900*/  MUFU.EX2 R62, R62 ;  /* 0x0000003e003e7308 */ /* 0x000fe40000000800 */
[C---:B-1----:R-:W-:Y:S08]  /*12910*/  HMMA.16816.F32.BF16 R12, R40.reuse, R48, R12 ;  /* 0x00000030280c723c */ /* 0x042ff0000004180c */
[----:B------:R-:W1:Y:S01]  /*12920*/  MUFU.EX2 R63, R63 ;  /* 0x0000003f003f7308 */ /* 0x000e620000000800 */
[C---:B------:R-:W-:Y:S01]  /*12930*/  HMMA.16816.F32.BF16 R16, R40.reuse, R50, R16 ;  /* 0x000000322810723c */ /* 0x040fe20000041810 */
[----:B------:R-:W4:Y:S07]  /*12940*/  LDSM.16.MT88.4 R48, [R164+0x9000] ;  /* 0x00900000a430783b */ /* 0x000f2e0000004200 */
[C---:B------:R-:W-:Y:S03]  /*12950*/  HMMA.16816.F32.BF16 R20, R40.reuse, R56, R20 ;  /* 0x000000382814723c */ /* 0x040fe60000041814 */
[-CC-:B------:R-:W-:Y:S01]  /*12960*/  FFMA.FTZ R56, R159, R3.reuse, -R66.reuse ;  /* 0x000000039f387223 */ /* 0x180fe20000010842 */
[-CC-:B------:R-:W-:Y:S01]  /*12970*/  FFMA.FTZ R57, R157, R3.reuse, -R66.reuse ;  /* 0x000000039d397223 */ /* 0x180fe20000010842 */
[-C--:B------:R-:W-:Y:S01]  /*12980*/  FFMA.FTZ R66, R36, R3.reuse, -R66 ;  /* 0x0000000324427223 */ /* 0x080fe20000010842 */
[----:B------:R-:W-:Y:S02]  /*12990*/  FADD.FTZ R36, R82, R75 ;  /* 0x0000004b52247221 */ /* 0x000fe40000010000 */
[C---:B------:R-:W-:Y:S01]  /*129a0*/  HMMA.16816.F32.BF16 R24, R40.reuse, R58, R24 ;  /* 0x0000003a2818723c */ /* 0x040fe20000041818 */
[----:B------:R-:W-:Y:S02]  /*129b0*/  MUFU.EX2 R56, R56 ;  /* 0x0000003800387308 */ /* 0x000fe40000000800 */
[----:B------:R-:W-:Y:S01]  /*129c0*/  FADD.FTZ R36, R81, R36 ;  /* 0x0000002451247221 */ /* 0x000fe20000010000 */
[-CC-:B------:R-:W-:Y:S01]  /*129d0*/  FFMA.FTZ R58, R155, R3.reuse, -R108.reuse ;  /* 0x000000039b3a7223 */ /* 0x180fe2000001086c */
[----:B------:R-:W-:Y:S02]  /*129e0*/  FFMA.FTZ R59, R153, R3, -R108 ;  /* 0x00000003993b7223 */ /* 0x000fe4000001086c */
[----:B------:R-:W-:Y:S01]  /*129f0*/  FADD.FTZ R83, R83, R36 ;  /* 0x0000002453537221 */ /* 0x000fe20000010000 */
[C---:B--2---:R-:W-:Y:S03]  /*12a00*/  HMMA.16816.F32.BF16 R28, R40.reuse, R44, R28 ;  /* 0x0000002c281c723c */ /* 0x044fe6000004181c */
[----:B------:R-:W2:Y:S01]  /*12a10*/  MUFU.EX2 R57, R57 ;  /* 0x0000003900397308 */ /* 0x000ea20000000800 */
[----:B------:R-:W-:Y:S01]  /*12a20*/  FADD.FTZ R36, R91, R96 ;  /* 0x000000605b247221 */ /* 0x000fe20000010000 */
[----:B------:R-:W-:Y:S03]  /*12a30*/  FADD.FTZ R90, R90, R83 ;  /* 0x000000535a5a7221 */ /* 0x000fe60000010000 */
[----:B------:R-:W-:Y:S01]  /*12a40*/  FADD.FTZ R113, R113, R36 ;  /* 0x0000002471717221 */ /* 0x000fe20000010000 */
[----:B------:R-:W-:Y:S01]  /*12a50*/  HMMA.16816.F32.BF16 R32, R40, R46, R32 ;  /* 0x0000002e2820723c */ /* 0x000fe20000041820 */
[----:B------:R-:W5:Y:S03]  /*12a60*/  LDSM.16.MT88.4 R44, [R106+0x9000] ;  /* 0x009000006a2c783b */ /* 0x000f660000004200 */
[----:B------:R-:W-:Y:S01]  /*12a70*/  MUFU.EX2 R58, R58 ;  /* 0x0000003a003a7308 */ /* 0x000fe20000000800 */
[----:B---3--:R-:W-:Y:S01]  /*12a80*/  F2FP.BF16.F32.PACK_AB R40, R61, R60 ;  /* 0x0000003c3d28723e */ /* 0x008fe200000010ff */
[----:B------:R-:W-:Y:S01]  /*12a90*/  FADD.FTZ R111, R111, R90 ;  /* 0x0000005a6f6f7221 */ /* 0x000fe20000010000 */
[----:B-1----:R-:W-:Y:S01]  /*12aa0*/  F2FP.BF16.F32.PACK_AB R41, R63, R62 ;  /* 0x0000003e3f29723e */ /* 0x002fe200000010ff */
[----:B------:R-:W-:Y:S01]  /*12ab0*/  FADD.FTZ R118, R118, R113 ;  /* 0x0000007176767221 */ /* 0x000fe20000010000 */
[----:B------:R-:W-:Y:S01]  /*12ac0*/  F2FP.BF16.F32.PACK_AB R42, R114, R107 ;  /* 0x0000006b722a723e */ /* 0x000fe200000010ff */
[----:B------:R-:W-:Y:S01]  /*12ad0*/  FADD.FTZ R116, R116, R111 ;  /* 0x0000006f74747221 */ /* 0x000fe20000010000 */
[----:B--2---:R-:W-:Y:S03]  /*12ae0*/  F2FP.BF16.F32.PACK_AB R43, R57, R56 ;  /* 0x00000038392b723e */ /* 0x004fe600000010ff */
[----:B------:R-:W1:Y:S01]  /*12af0*/  MUFU.EX2 R59, R59 ;  /* 0x0000003b003b7308 */ /* 0x000e620000000800 */
[----:B------:R-:W-:Y:S01]  /*12b00*/  FADD.FTZ R117, R117, R118 ;  /* 0x0000007675757221 */ /* 0x000fe20000010000 */
[----:B------:R-:W-:Y:S03]  /*12b10*/  FADD.FTZ R115, R115, R116 ;  /* 0x0000007473737221 */ /* 0x000fe60000010000 */
[----:B------:R-:W-:Y:S01]  /*12b20*/  FADD.FTZ R122, R122, R117 ;  /* 0x000000757a7a7221 */ /* 0x000fe20000010000 */
[C---:B----4-:R-:W-:Y:S04]  /*12b30*/  HMMA.16816.F32.BF16 R4, R40.reuse, R48, R4 ;  /* 0x000000302804723c */ /* 0x050fe80000041804 */
[----:B------:R-:W2:Y:S01]  /*12b40*/  MUFU.EX2 R66, R66 ;  /* 0x0000004200427308 */ /* 0x000ea20000000800 */
[----:B------:R-:W-:Y:S01]  /*12b50*/  FADD.FTZ R120, R120, R115 ;  /* 0x0000007378787221 */ /* 0x000fe20000010000 */
[----:B------:R-:W-:Y:S03]  /*12b60*/  FADD.FTZ R121, R121, R122 ;  /* 0x0000007a79797221 */ /* 0x000fe60000010000 */
[----:B------:R-:W-:Y:S01]  /*12b70*/  FADD.FTZ R119, R119, R120 ;  /* 0x0000007877777221 */ /* 0x000fe20000010000 */
[C---:B------:R-:W-:Y:S01]  /*12b80*/  HMMA.16816.F32.BF16 R8, R40.reuse, R50, R8 ;  /* 0x000000322808723c */ /* 0x040fe20000041808 */
[----:B------:R-:W3:Y:S02]  /*12b90*/  LDSM.16.MT88.4 R48, [R104+0x9000] ;  /* 0x009000006830783b */ /* 0x000ee40000004200 */
[----:B-1----:R-:W-:Y:S01]  /*12ba0*/  F2FP.BF16.F32.PACK_AB R68, R59, R58 ;  /* 0x0000003a3b44723e */ /* 0x002fe200000010ff */
[----:B------:R-:W-:Y:S01]  /*12bb0*/  FADD.FTZ R126, R126, R121 ;  /* 0x000000797e7e7221 */ /* 0x000fe20000010000 */
[----:B------:R-:W-:Y:S03]  /*12bc0*/  FADD.FTZ R124, R124, R119 ;  /* 0x000000777c7c7221 */ /* 0x000fe60000010000 */
[C---:B------:R-:W-:Y:S03]  /*12bd0*/  HMMA.16816.F32.BF16 R12, R40.reuse, R52, R12 ;  /* 0x00000034280c723c */ /* 0x040fe6000004180c */
[----:B--2---:R-:W-:Y:S01]  /*12be0*/  F2FP.BF16.F32.PACK_AB R71, R66, R37 ;  /* 0x000000254247723e */ /* 0x004fe200000010ff */
[-CC-:B------:R-:W-:Y:S01]  /*12bf0*/  FFMA.FTZ R52, R152, R3.reuse, -R108.reuse ;  /* 0x0000000398347223 */ /* 0x180fe2000001086c */
[----:B------:R-:W-:Y:S03]  /*12c00*/  FFMA.FTZ R108, R64, R3, -R108 ;  /* 0x00000003406c7223 */ /* 0x000fe6000001086c */
[C---:B------:R-:W-:Y:S01]  /*12c10*/  HMMA.16816.F32.BF16 R16, R40.reuse, R54, R16 ;  /* 0x000000362810723c */ /* 0x040fe20000041810 */
[----:B------:R-:W-:Y:S07]  /*12c20*/  MUFU.EX2 R193, R108 ;  /* 0x0000006c00c17308 */ /* 0x000fee0000000800 */
[C---:B-----5:R-:W-:Y:S03]  /*12c30*/  HMMA.16816.F32.BF16 R20, R40.reuse, R44, R20 ;  /* 0x0000002c2814723c */ /* 0x060fe60000041814 */
[----:B------:R-:W1:Y:S05]  /*12c40*/  MUFU.EX2 R52, R52 ;  /* 0x0000003400347308 */ /* 0x000e6a0000000800 */
[C---:B------:R-:W-:Y:S08]  /*12c50*/  HMMA.16816.F32.BF16 R24, R40.reuse, R46, R24 ;  /* 0x0000002e2818723c */ /* 0x040ff00000041818 */
[C---:B---3--:R-:W-:Y:S03]  /*12c60*/  HMMA.16816.F32.BF16 R28, R40.reuse, R48, R28 ;  /* 0x00000030281c723c */ /* 0x048fe6000004181c */
[----:B-1----:R-:W-:Y:S05]  /*12c70*/  F2FP.BF16.F32.PACK_AB R70, R193, R52 ;  /* 0x00000034c146723e */ /* 0x002fea00000010ff */
[----:B------:R-:W-:Y:S08]  /*12c80*/  HMMA.16816.F32.BF16 R32, R40, R50, R32 ;  /* 0x000000322820723c */ /* 0x000ff00000041820 */
[C---:B------:R-:W-:Y:S01]  /*12c90*/  HMMA.16816.F32.BF16 R96, R68.reuse, R92, R4 ;  /* 0x0000005c4460723c */ /* 0x040fe20000041804 */
[----:B------:R-:W1:Y:S07]  /*12ca0*/  LDSM.16.MT88.4 R4, [R104+0x9800] ;  /* 0x009800006804783b */ /* 0x000e6e0000004200 */
        /* <DEDUP_REMOVED lines=14> */
[----:B------:R-:W-:Y:S01]  /*12d90*/  MOV R107, R0 ;  /* 0x00000000006b7202 */ /* 0x000fe20000000f00 */
[----:B------:R-:W-:Y:S02]  /*12da0*/  FADD.FTZ R8, R57, R56 ;  /* 0x0000003839087221 */ /* 0x000fe40000010000 */
        /* <DEDUP_REMOVED lines=11> */
[----:B------:R-:W-:Y:S04]  /*12e60*/  FADD.FTZ R193, R193, R52 ;  /* 0x00000034c1c17221 */ /* 0x000fe80000010000 */
[----:B------:R-:W-:Y:S01]  /*12e70*/  @!UPT UIADD3 URZ, UPT, UPT, URZ, URZ, URZ ;  /* 0x000000fffffff290 */ /* 0x000fe2000fffe0ff */
[----:B------:R-:W-:Y:S11]  /*12e80*/  @P0 BRA `(.L_x_9580) ;  /* 0xffffffc400b80947 */ /* 0x000ff6000383ffff */
.L_x_9573:
        /* <DEDUP_REMOVED lines=11> */
.L_x_9594:
        /* <DEDUP_REMOVED lines=126> */
.L_x_9583:
[----:B------:R-:W-:Y:S05]  /*13720*/  BSYNC.RECONVERGENT B0 ;  /* 0x0000000000007941 */ /* 0x000fea0003800200 */
.L_x_9582:
        /* <DEDUP_REMOVED lines=24> */
.L_x_9585:
[----:B------:R-:W-:Y:S05]  /*138b0*/  BSYNC.RECONVERGENT B0 ;  /* 0x0000000000007941 */ /* 0x000fea0003800200 */
.L_x_9584:
        /* <DEDUP_REMOVED lines=42> */
.L_x_9587:
[----:B------:R-:W-:Y:S05]  /*13b60*/  BSYNC.RECONVERGENT B0 ;  /* 0x0000000000007941 */ /* 0x000fea0003800200 */
.L_x_9586:
        /* <DEDUP_REMOVED lines=13> */
.L_x_9589:
[----:B------:R-:W-:Y:S05]  /*13c40*/  BSYNC.RECONVERGENT B0 ;  /* 0x0000000000007941 */ /* 0x000fea0003800200 */
.L_x_9588:
[----:B------:R-:W-:-:S04]  /*13c50*/  MOV R179, 0x0 ;  /* 0x0000000000b37802 */ /* 0x000fc80000000f00 */
[----:B-1234-:R-:W-:Y:S05]  /*13c60*/  @P2 RET.REL.NODEC R178 `(_ZN5flash24flash_fwd_splitkv_kernelI23Flash_fwd_kernel_traitsILi64ELi64ELi128ELi4ELb0ELb0EN7cutlass10bfloat16_tE19Flash_kernel_traitsILi64ELi64ELi128ELi4ES3_EELb0ELb0ELb0ELb0ELb0ELb1ELb0ELb1EEEvNS_16Flash_fwd_paramsE) ;  /* 0xfffffec0b2e42950 */ /* 0x01efea0003c3ffff */
        /* <DEDUP_REMOVED lines=12> */
[----:B-1----:R-:W-:Y:S05]  /*13d30*/  RET.REL.NODEC R178 `(_ZN5flash24flash_fwd_splitkv_kernelI23Flash_fwd_kernel_traitsILi64ELi64ELi128ELi4ELb0ELb0EN7cutlass10bfloat16_tE19Flash_kernel_traitsILi64ELi64ELi128ELi4ES3_EELb0ELb0ELb0ELb0ELb0ELb1ELb0ELb1EEEvNS_16Flash_fwd_paramsE) ;  /* 0xfffffec0b2b07950 */ /* 0x002fea0003c3ffff */
.L_x_9581:
[----:B------:R-:W-:Y:S01]  /*13d40*/  MOV R7, 0x2 ;  /* 0x0000000200077802 */ /* 0x000fe20000000f00 */
[----:B------:R-:W-:Y:S01]  /*13d50*/  IMAD.MOV.U32 R4, RZ, RZ, 0x1f ;  /* 0x0000001fff047424 */ /* 0x000fe200078e00ff */
[----:B------:R-:W-:-:S07]  /*13d60*/  MOV R6, 0xffffffff ;  /* 0xffffffff00067802 */ /* 0x000fce0000000f00 */
[----:B-12--5:R-:W-:Y:S05]  /*13d70*/  WARPSYNC.COLLECTIVE R6, `(.L_x_9590) ;  /* 0x0000000006087348 */ /* 0x026fea0003c00000 */
[----:B------:R3:W4:Y:S02]  /*13d80*/  SHFL.BFLY P0, R11, R193, R7, R4 ;  /* 0x0c000007c10b7389 */ /* 0x0007240000000004 */
[----:B-12345:R-:W-:Y:S05]  /*13d90*/  ENDCOLLECTIVE ;  /* 0x000000000000791b */ /* 0x03efea0003800000 */
.L_x_9590:
[----:B------:R-:W-:Y:S02]  /*13da0*/  IMAD.MOV.U32 R8, RZ, RZ, R11 ;  /* 0x000000ffff087224 */ /* 0x000fe400078e000b */
[----:B------:R-:W-:Y:S02]  /*13db0*/  IMAD.MOV.U32 R7, RZ, RZ, 0x1 ;  /* 0x00000001ff077424 */ /* 0x000fe400078e00ff */
[----:B------:R-:W-:-:S05]  /*13dc0*/  FADD.FTZ R9, R8, R193 ;  /* 0x000000c108097221 */ /* 0x000fca0000010000 */
[----:B------:R-:W-:-:S07]  /*13dd0*/  MOV R193, R9 ;  /* 0x0000000900c17202 */ /* 0x000fce0000000f00 */
[----:B------:R-:W-:Y:S05]  /*13de0*/  WARPSYNC.COLLECTIVE R6, `(.L_x_9591) ;  /* 0x0000000006087348 */ /* 0x000fea0003c00000 */
[----:B------:R1:W2:Y:S02]  /*13df0*/  SHFL.BFLY P0, R11, R193, R7, R4 ;  /* 0x0c000007c10b7389 */ /* 0x0002a40000000004 */
[----:B-12---:R-:W-:Y:S05]  /*13e00*/  ENDCOLLECTIVE ;  /* 0x000000000000791b */ /* 0x006fea0003800000 */
.L_x_9591:
[----:B------:R-:W-:Y:S01]  /*13e10*/  MOV R193, R194 ;  /* 0x000000c200c17202 */ /* 0x000fe20000000f00 */
[----:B------:R-:W-:Y:S01]  /*13e20*/  IMAD.MOV.U32 R7, RZ, RZ, 0x2 ;  /* 0x00000002ff077424 */ /* 0x000fe200078e00ff */
[----:B------:R-:W-:-:S07]  /*13e30*/  MOV R10, R11 ;  /* 0x0000000b000a7202 */ /* 0x000fce0000000f00 */
[----:B------:R-:W-:Y:S05]  /*13e40*/  WARPSYNC.COLLECTIVE R6, `(.L_x_9592) ;  /* 0x0000000006087348 */ /* 0x000fea0003c00000 */
[----:B------:R1:W2:Y:S02]  /*13e50*/  SHFL.BFLY P0, R11, R193, R7, R4 ;  /* 0x0c000007c10b7389 */ /* 0x0002a40000000004 */
[----:B-12---:R-:W-:Y:S05]  /*13e60*/  ENDCOLLECTIVE ;  /* 0x000000000000791b */ /* 0x006fea0003800000 */
.L_x_9592:
[----:B------:R-:W-:Y:S01]  /*13e70*/  FADD.FTZ R10, R9, R10 ;  /* 0x0000000a090a7221 */ /* 0x000fe20000010000 */
[----:B------:R-:W-:Y:S01]  /*13e80*/  FADD.FTZ R8, R11, R194 ;  /* 0x000000c20b087221 */ /* 0x000fe20000010000 */
[----:B------:R-:W-:-:S04]  /*13e90*/  MOV R7, 0x1 ;  /* 0x0000000100077802 */ /* 0x000fc80000000f00 */
[----:B------:R-:W-:-:S07]  /*13ea0*/  MOV R193, R8 ;  /* 0x0000000800c17202 */ /* 0x000fce0000000f00 */
[----:B------:R-:W-:Y:S05]  /*13eb0*/  WARPSYNC.COLLECTIVE R6, `(.L_x_9593) ;  /* 0x0000000006087348 */ /* 0x000fea0003c00000 */
[----:B------:R1:W2:Y:S02]  /*13ec0*/  SHFL.BFLY P0, R11, R193, R7, R4 ;  /* 0x0c000007c10b7389 */ /* 0x0002a40000000004 */
[----:B-12---:R-:W-:Y:S05]  /*13ed0*/  ENDCOLLECTIVE ;  /* 0x000000000000791b */ /* 0x006fea0003800000 */
.L_x_9593:
[----:B------:R-:W-:Y:S05]  /*13ee0*/  BRA `(.L_x_9594) ;  /* 0xfffffff000147947 */ /* 0x000fea000383ffff */
.L_x_9595:
        /* <DEDUP_REMOVED lines=9> */
.L_x_14793:


//--------------------- .text._ZN5flash24flash_fwd_splitkv_kernelI23Flash_fwd_kernel_traitsILi64ELi64ELi128ELi4ELb0ELb0EN7cutlass10bfloat16_tE19Flash_kernel_traitsILi64ELi64ELi128ELi4ES3_EELb0ELb0ELb0ELb0ELb0ELb0ELb1ELb0EEEvNS_16Flash_fwd_paramsE --------------------------
	.section	.text._ZN5flash24flash_fwd_splitkv_kernelI23Flash_fwd_kernel_traitsILi64ELi64ELi128ELi4ELb0ELb0EN7cutlass10bfloat16_tE19Flash_kernel_traitsILi64ELi64ELi128ELi4ES3_EELb0ELb0ELb0ELb0ELb0ELb0ELb1ELb0EEEvNS_16Flash_fwd_paramsE,"ax",@progbits
	.align	128
        .global         _ZN5flash24flash_fwd_splitkv_kernelI23Flash_fwd_kernel_traitsILi64ELi64ELi128ELi4ELb0ELb0EN7cutlass10bfloat16_tE19Flash_kernel_traitsILi64ELi64ELi128ELi4ES3_EELb0ELb0ELb0ELb0ELb0ELb0ELb1ELb0EEEvNS_16Flash_fwd_paramsE
        .type           _ZN5flash24flash_fwd_splitkv_kernelI23Flash_fwd_kernel_traitsILi64ELi64ELi128ELi4ELb0ELb0EN7cutlass10bfloat16_tE19Flash_kernel_traitsILi64ELi64ELi128ELi4ES3_EELb0ELb0ELb0ELb0ELb0ELb0ELb1ELb0EEEvNS_16Flash_fwd_paramsE,@function
        .size           _ZN5flash24flash_fwd_splitkv_kernelI23Flash_fwd_kernel_traitsILi64ELi64ELi128ELi4ELb0ELb0EN7cutlass10bfloat16_tE19Flash_kernel_traitsILi64ELi64ELi128ELi4ES3_EELb0ELb0ELb0ELb0ELb0ELb0ELb1ELb0EEEvNS_16Flash_fwd_paramsE,(.L_x_14794 - _ZN5flash24flash_fwd_splitkv_kernelI23Flash_fwd_kernel_traitsILi64ELi64ELi128ELi4ELb0ELb0EN7cutlass10bfloat16_tE19Flash_kernel_traitsILi64ELi64ELi128ELi4ES3_EELb0ELb0ELb0ELb0ELb0ELb0ELb1ELb0EEEvNS_16Flash_fwd_paramsE)
        .other          _ZN5flash24flash_fwd_splitkv_kernelI23Flash_fwd_kernel_traitsILi64ELi64ELi128ELi4ELb0ELb0EN7cutlass10bfloat16_tE19Flash_kernel_traitsILi64ELi64ELi128ELi4ES3_EELb0ELb0ELb0ELb0ELb0ELb0ELb1ELb0EEEvNS_16Flash_fwd_paramsE,@"STO_CUDA_ENTRY STV_DEFAULT"
_ZN5flash24flash_fwd_splitkv_kernelI23Flash_fwd_kernel_traitsILi64ELi64ELi128ELi4ELb0ELb0EN7cutlass10bfloat16_tE19Flash_kernel_traitsILi64ELi64ELi128ELi4ES3_EELb0ELb0ELb0ELb0ELb0ELb0ELb1ELb0EEEvNS_16Flash_fwd_paramsE:
.text._ZN5flash24flash_fwd_splitkv_kernelI23Flash_fwd_kernel_traitsILi64ELi64ELi128ELi4ELb0ELb0EN7cutlass10bfloat16_tE19Flash_kernel_traitsILi64ELi64ELi128ELi4ES3_EELb0ELb0ELb0ELb0ELb0ELb0ELb1ELb0EEEvNS_16Flash_fwd_paramsE:
        /* <DEDUP_REMOVED lines=29> */
[----:B-1----:R-:W-:Y:S05]  /*01d0*/  CALL.REL.NOINC `($_ZN5flash24flash_fwd_splitkv_kernelI23Flash_fwd_kernel_traitsILi64ELi64ELi128ELi4ELb0ELb0EN7cutlass10bfloat16_tE19Flash_kernel_traitsILi64ELi64ELi128ELi4ES3_EELb0ELb0ELb0ELb0ELb0ELb0ELb1ELb0EEEvNS_16Flash_fwd_paramsE$_ZN5flash30compute_attn_1rowblock_splitkvI23Flash_fwd_kernel_traitsILi64ELi64ELi128ELi4ELb0ELb0EN7cutlass10bfloat16_tE19Flash_kernel_traitsILi64ELi64ELi128ELi4ES3_EELb0ELb0ELb0ELb0ELb0ELb0ELb1ELb0ENS_16Flash_fwd_paramsEEEvRKT8_iiiii) ;  /* 0x0000000000087944 */ /* 0x002fea0003c00000 */
[----:B------:R-:W-:Y:S05]  /*01e0*/  BSYNC.RECONVERGENT B2 ;  /* 0x0000000000027941 */ /* 0x000fea0003800200 */
.L_x_9596:
[----:B------:R-:W-:Y:S05]  /*01f0*/  EXIT ;  /* 0x000000000000794d */ /* 0x000fea0003800000 */
        .type           $_ZN5flash24flash_fwd_splitkv_kernelI23Flash_fwd_kernel_traitsILi64ELi64ELi128ELi4ELb0ELb0EN7cutlass10bfloat16_tE19Flash_kernel_traitsILi64ELi64ELi128ELi4ES3_EELb0ELb0ELb0ELb0ELb0ELb0ELb1ELb0EEEvNS_16Flash_fwd_paramsE$_ZN5flash30compute_attn_1rowblock_splitkvI23Flash_fwd_kernel_traitsILi64ELi64ELi128ELi4ELb0ELb0EN7cutlass10bfloat16_tE19Flash_kernel_traitsILi64ELi64ELi128ELi4ES3_EELb0ELb0ELb0ELb0ELb0ELb0ELb1ELb0ENS_16Flash_fwd_paramsEEEvRKT8_iiiii,@function
        .size           $_ZN5flash24flash_fwd_splitkv_kernelI23Flash_fwd_kernel_traitsILi64ELi64ELi128ELi4ELb0ELb0EN7cutlass10bfloat16_tE19Flash_kernel_traitsILi64ELi64ELi128ELi4ES3_EELb0ELb0ELb0ELb0ELb0ELb0ELb1ELb0EEEvNS_16Flash_fwd_paramsE$_ZN5flash30compute_attn_1rowblock_splitkvI23Flash_fwd_kernel_traitsILi64ELi64ELi128ELi4ELb0ELb0EN7cutlass10bfloat16_tE19Flash_kernel_traitsILi64ELi64ELi128ELi4ES3_EELb0ELb0ELb0ELb0ELb0ELb0ELb1ELb0ENS_16Flash_fwd_paramsEEEvRKT8_iiiii,(.L_x_14794 - $_ZN5flash24flash_fwd_splitkv_kernelI23Flash_fwd_kernel_traitsILi64ELi64ELi128ELi4ELb0ELb0EN7cutlass10bfloat16_tE19Flash_kernel_traitsILi64ELi64ELi128ELi4ES3_EELb0ELb0ELb0ELb0ELb0ELb0ELb1ELb0EEEvNS_16Flash_fwd_paramsE$_ZN5flash30compute_attn_1rowblock_splitkvI23Flash_fwd_kernel_traitsILi64ELi64ELi128ELi4ELb0ELb0EN7cutlass10bfloat16_tE19Flash_kernel_traitsILi64ELi64ELi128ELi4ES3_EELb0ELb0ELb0ELb0ELb0ELb0ELb1ELb0ENS_16Flash_fwd_paramsEEEvRKT8_iiiii)
$_ZN5flash24flash_fwd_splitkv_kernelI23Flash_fwd_kernel_traitsILi64ELi64ELi128ELi4ELb0ELb0EN7cutlass10bfloat16_tE19Flash_kernel_traitsILi64ELi64ELi128ELi4ES3_EELb0ELb0ELb0ELb0ELb0ELb0ELb1ELb0EEEvNS_16Flash_fwd_paramsE$_ZN5flash30compute_attn_1rowblock_splitkvI23Flash_fwd_kernel_traitsILi64ELi64ELi128ELi4ELb0ELb0EN7cutlass10bfloat16_tE19Flash_kernel_traitsILi64ELi64ELi128ELi4ES3_EELb0ELb0ELb0ELb0ELb0ELb0ELb1ELb0ENS_16Flash_fwd_paramsEEEvRKT8_iiiii:
        /* <DEDUP_REMOVED lines=39> */
.L_x_9598:
[----:B------:R-:W-:Y:S05]  /*0470*/  BSYNC.RECONVERGENT B0 ;  /* 0x0000000000007941 */ /* 0x000fea0003800200 */
.L_x_9597:
[----:B------:R-:W-:Y:S04]  /*0480*/  BSSY.RECONVERGENT B0, `(.L_x_9599) ;  /* 0x0000007000007945 */ /* 0x000fe80003800200 */
[----:B------:R-:W-:Y:S05]  /*0490*/  @!P3 BRA `(.L_x_9600) ;  /* 0x000000000014b947 */ /* 0x000fea0003800000 */
[----:B-----5:R-:W2:Y:S02]  /*04a0*/  LD.E.U8 R4, desc[UR4][R2.64+0x1b2] ;  /* 0x0001b20402047980 */ /* 0x020ea4000c101100 */
[----:B--2---:R-:W-:-:S13]  /*04b0*/  ISETP.NE.AND P1, PT, R4, RZ, PT ;  /* 0x000000ff0400720c */ /* 0x004fda0003f25270 */
[----:B------:R-:W2:Y:S02]  /*04c0*/  @P1 LD.E R15, desc[UR4][R18.64+0x4] ;  /* 0x00000404120f1980 */ /* 0x000ea4000c101900 */
[----:B--2---:R-:W-:-:S06]  /*04d0*/  @P1 IADD3 R4, PT, PT, R15, -R20, RZ ;  /* 0x800000140f041210 */ /* 0x004fcc0007ffe0ff */
[----:B------:R2:W5:Y:S02]  /*04e0*/  @!P1 LD.E R4, desc[UR4][R18.64] ;  /* 0x0000000412049980 */ /* 0x000564000c101900 */
.L_x_9600:
[----:B------:R-:W-:Y:S05]  /*04f0*/  BSYNC.RECONVERGENT B0 ;  /* 0x0000000000007941 */ /* 0x000fea0003800200 */
.L_x_9599:
        /* <DEDUP_REMOVED lines=8> */
.L_x_9602:
[----:B------:R-:W4:Y:S01]  /*0580*/  LD.E.64 R8, desc[UR4][R2.64+0x108] ;  /* 0x0001080402087980 */ /* 0x000f22000c101b00 */
[----:B------:R-:W-:Y:S01]  /*0590*/  BSSY.RECONVERGENT B0, `(.L_x_9604) ;  /* 0x0000006000007945 */ /* 0x000fe20003800200 */
[----:B------:R-:W-:Y:S01]  /*05a0*/  IMAD.MOV.U32 R125, RZ, RZ, RZ ;  /* 0x000000ffff7d7224 */ /* 0x000fe200078e00ff */
[----:B----4-:R-:W-:-:S04]  /*05b0*/  ISETP.NE.U32.AND P0, PT, R8, RZ, PT ;  /* 0x000000ff0800720c */ /* 0x010fc80003f05070 */
[----:B------:R-:W-:-:S13]  /*05c0*/  ISETP.NE.AND.EX P0, PT, R9, RZ, PT, P0 ;  /* 0x000000ff0900720c */ /* 0x000fda0003f05300 */
[----:B------:R-:W-:Y:S05]  /*05d0*/  @!P0 BRA `(.L_x_9605) ;  /* 0x0000000000048947 */ /* 0x000fea0003800000 */
[----:B------:R4:W5:Y:S02]  /*05e0*/  LD.E R125, desc[UR4][R2.64+0xbc] ;  /* 0x0000bc04027d7980 */ /* 0x000964000c101900 */
.L_x_9605:
[----:B------:R-:W-:Y:S05]  /*05f0*/  BSYNC.RECONVERGENT B0 ;  /* 0x0000000000007941 */ /* 0x000fea0003800200 */
.L_x_9604:
[----:B-----5:R-:W-:Y:S02]  /*0600*/  IADD3 R125, PT, PT, R125, R4, -R17 ;  /* 0x000000047d7d7210 */ /* 0x020fe40007ffe811 */
.L_x_9603:
[----:B------:R-:W-:Y:S05]  /*0610*/  BSYNC.RECONVERGENT B1 ;  /* 0x0000000000017941 */ /* 0x000fea0003800200 */
.L_x_9601:
[----:B------:R-:W-:Y:S01]  /*0620*/  IMAD.SHL.U32 R180, R25, 0x40, RZ ;  /* 0x0000004019b47824 */ /* 0x000fe200078e00ff */
[----:B------:R-:W-:-:S04]  /*0630*/  MOV R175, 0x0 ;  /* 0x0000000000af7802 */ /* 0x000fc80000000f00 */
[----:B------:R-:W-:-:S13]  /*0640*/  ISETP.GT.AND P0, PT, R5, R180, PT ;  /* 0x000000b40500720c */ /* 0x000fda0003f04270 */
[----:B-1234-:R-:W-:Y:S05]  /*0650*/  @!P0 RET.REL.NODEC R174 `(_ZN5flash24flash_fwd_splitkv_kernelI23Flash_fwd_kernel_traitsILi64ELi64ELi128ELi4ELb0ELb0EN7cutlass10bfloat16_tE19Flash_kernel_traitsILi64ELi64ELi128ELi4ES3_EELb0ELb0ELb0ELb0ELb0ELb0ELb1ELb0EEEvNS_16Flash_fwd_paramsE) ;  /* 0xfffffff8ae688950 */ /* 0x01efea0003c3ffff */
[----:B------:R-:W2:Y:S01]  /*0660*/  LD.E R9, desc[UR4][R2.64+0xb8] ;  /* 0x0000b80402097980 */ /* 0x000ea2000c101900 */
[-C--:B------:R-:W-:Y:S02]  /*0670*/  IABS R10, R11.reuse ;  /* 0x0000000b000a7213 */ /* 0x080fe40000000000 */
[----:B------:R-:W-:Y:S02]  /*0680*/  IABS R4, R11 ;  /* 0x0000000b00047213 */ /* 0x000fe40000000000 */
[----:B------:R-:W1:Y:S03]  /*0690*/  I2F.RP R8, R10 ;  /* 0x0000000a00087306 */ /* 0x000e660000209400 */
[----:B------:R-:W-:-:S05]  /*06a0*/  IMAD.MOV R4, RZ, RZ, -R4 ;  /* 0x000000ffff047224 */ /* 0x000fca00078e0a04 */
[----:B-1----:R-:W1:Y:S02]  /*06b0*/  MUFU.RCP R14, R8 ;  /* 0x00000008000e7308 */ /* 0x002e640000001000 */
[----:B-1----:R-:W-:-:S06]  /*06c0*/  VIADD R14, R14, 0xffffffe ;  /* 0x0ffffffe0e0e7836 */ /* 0x002fcc0000000000 */
[----:B------:R1:W3:Y:S02]  /*06d0*/  F2I.FTZ.U32.TRUNC.NTZ R15, R14 ;  /* 0x0000000e000f7305 */ /* 0x0002e4000021f000 */
[----:B-1----:R-:W-:Y:S02]  /*06e0*/  IMAD.MOV.U32 R14, RZ, RZ, RZ ;  /* 0x000000ffff0e7224 */ /* 0x002fe400078e00ff */
[----:B--2---:R-:W-:-:S05]  /*06f0*/  VIADD R9, R9, 0x7f ;  /* 0x0000007f09097836 */ /* 0x004fca0000000000 */
[----:B------:R-:W-:-:S04]  /*0700*/  SHF.R.S32.HI R12, RZ, 0x1f, R9 ;  /* 0x0000001fff0c7819 */ /* 0x000fc80000011409 */
[----:B------:R-:W-:Y:S01]  /*0710*/  LEA.HI R12, R12, R9, RZ, 0x7 ;  /* 0x000000090c0c7211 */ /* 0x000fe200078f38ff */
[----:B---3--:R-:W-:-:S03]  /*0720*/  IMAD.MOV R9, RZ, RZ, -R15 ;  /* 0x000000ffff097224 */ /* 0x008fc600078e0a0f */
[----:B------:R-:W-:Y:S01]  /*0730*/  LEA.HI.SX32 R12, R12, R11, 0x19 ;  /* 0x0000000b0c0c7211 */ /* 0x000fe200078fcaff */
[----:B------:R-:W-:-:S04]  /*0740*/  IMAD R9, R9, R10, RZ ;  /* 0x0000000a09097224 */ /* 0x000fc800078e02ff */
[----:B------:R-:W-:Y:S02]  /*0750*/  VIADD R12, R12, 0xffffffff ;  /* 0xffffffff0c0c7836 */ /* 0x000fe40000000000 */
[----:B------:R-:W-:-:S03]  /*0760*/  IMAD.HI.U32 R9, R15, R9, R14 ;  /* 0x000000090f097227 */ /* 0x000fc600078e000e */
[----:B------:R-:W-:Y:S02]  /*0770*/  IABS R8, R12 ;  /* 0x0000000c00087213 */ /* 0x000fe40000000000 */
[----:B------:R-:W-:-:S03]  /*0780*/  LOP3.LUT R12, R12, R11, RZ, 0x3c, !PT ;  /* 0x0000000b0c0c7212 */ /* 0x000fc600078e3cff */
[----:B------:R-:W-:Y:S01]  /*0790*/  IMAD.HI.U32 R9, R9, R8, RZ ;  /* 0x0000000809097227 */ /* 0x000fe200078e00ff */
[----:B------:R-:W-:-:S03]  /*07a0*/  ISETP.GE.AND P0, PT, R12, RZ, PT ;  /* 0x000000ff0c00720c */ /* 0x000fc60003f06270 */
[----:B------:R-:W-:-:S05]  /*07b0*/  IMAD R13, R9, R4, R8 ;  /* 0x00000004090d7224 */ /* 0x000fca00078e0208 */
[----:B------:R-:W-:-:S13]  /*07c0*/  ISETP.GT.U32.AND P1, PT, R10, R13, PT ;  /* 0x0000000d0a00720c */ /* 0x000fda0003f24070 */
[----:B------:R-:W-:Y:S02]  /*07d0*/  @!P1 IMAD.IADD R13, R13, 0x1, -R10 ;  /* 0x000000010d0d9824 */ /* 0x000fe400078e0a0a */
[----:B------:R-:W-:Y:S01]  /*07e0*/  @!P1 VIADD R9, R9, 0x1 ;  /* 0x0000000109099836 */ /* 0x000fe20000000000 */
[----:B------:R-:W-:Y:S02]  /*07f0*/  ISETP.NE.AND P1, PT, R11, RZ, PT ;  /* 0x000000ff0b00720c */ /* 0x000fe40003f25270 */
[----:B------:R-:W-:Y:S01]  /*0800*/  ISETP.GE.U32.AND P2, PT, R13, R10, PT ;  /* 0x0000000a0d00720c */ /* 0x000fe20003f46070 */
[----:B------:R-:W-:-:S05]  /*0810*/  VIADD R13, R125, 0x7f ;  /* 0x0000007f7d0d7836 */ /* 0x000fca0000000000 */
[----:B------:R-:W-:-:S04]  /*0820*/  SHF.R.S32.HI R4, RZ, 0x1f, R13 ;  /* 0x0000001fff047819 */ /* 0x000fc8000001140d */
[----:B------:R-:W-:-:S03]  /*0830*/  LEA.HI R4, R4, R13, RZ, 0x7 ;  /* 0x0000000d04047211 */ /* 0x000fc600078f38ff */
[----:B------:R-:W-:Y:S01]  /*0840*/  @P2 VIADD R9, R9, 0x1 ;  /* 0x0000000109092836 */ /* 0x000fe20000000000 */
[----:B------:R-:W-:-:S03]  /*0850*/  SHF.R.S32.HI R4, RZ, 0x7, R4 ;  /* 0x00000007ff047819 */ /* 0x000fc60000011404 */
        /* <DEDUP_REMOVED lines=14> */
[----:B------:R-:W-:-:S02]  /*0940*/  IMAD.IADD R5, R5, 0x1, -R180 ;  /* 0x0000000105057824 */ /* 0x000fc400078e0ab4 */
[----:B------:R-:W-:Y:S01]  /*0950*/  IMAD.MOV.U32 R175, RZ, RZ, 0x0 ;  /* 0x00000000ffaf7424 */ /* 0x000fe200078e00ff */
[C---:B------:R-:W-:Y:S01]  /*0960*/  LOP3.LUT R9, R15.reuse, 0xffc, RZ, 0xc0, !PT ;  /* 0x00000ffc0f097812 */ /* 0x040fe200078ec0ff */
[----:B------:R-:W-:Y:S01]  /*0970*/  VIADD R14, R120, 0x18 ;  /* 0x00000018780e7836 */ /* 0x000fe20000000000 */
[----:B------:R-:W-:-:S04]  /*0980*/  LOP3.LUT R15, R15, 0x3c, RZ, 0xc0, !PT ;  /* 0x0000003c0f0f7812 */ /* 0x000fc800078ec0ff */
[----:B------:R-:W-:Y:S01]  /*0990*/  ISETP.NE.AND P6, PT, R15, RZ, PT ;  /* 0x000000ff0f00720c */ /* 0x000fe20003fc5270 */
[----:B-1----:R-:W-:Y:S02]  /*09a0*/  VIADD R2, R120, 0x8 ;  /* 0x0000000878027836 */ /* 0x002fe40000000000 */
[----:B--2---:R-:W-:-:S04]  /*09b0*/  IMAD R6, R6, UR8, R181 ;  /* 0x0000000806067c24 */ /* 0x004fc8000f8e02b5 */
[----:B---3--:R-:W-:Y:S02]  /*09c0*/  IMAD R6, R6, R8, R179 ;  /* 0x0000000806067224 */ /* 0x008fe400078e02b3 */
[C---:B------:R-:W-:Y:S02]  /*09d0*/  VIADD R8, R120.reuse, 0x28 ;  /* 0x0000002878087836 */ /* 0x040fe40000000000 */
[----:B------:R-:W-:Y:S02]  /*09e0*/  IMAD R7, R7, R6, R180 ;  /* 0x0000000607077224 */ /* 0x000fe400078e02b4 */
[C---:B------:R-:W-:Y:S02]  /*09f0*/  VIADD R6, R120.reuse, 0x30 ;  /* 0x0000003078067836 */ /* 0x040fe40000000000 */
[----:B----4-:R-:W-:Y:S01]  /*0a00*/  IMAD R4, R7, R4, RZ ;  /* 0x0000000407047224 */ /* 0x010fe200078e02ff */
[----:B-----5:R-:W-:Y:S01]  /*0a10*/  ISETP.GE.AND P1, PT, R15, R0, PT ;  /* 0x000000000f00720c */ /* 0x020fe20003f26270 */
[----:B------:R-:W-:-:S03]  /*0a20*/  VIADD R0, R120, 0x10 ;  /* 0x0000001078007836 */ /* 0x000fc60000000000 */
        /* <DEDUP_REMOVED lines=48> */
[----:B-1----:R-:W-:Y:S05]  /*0d30*/  @P6 RET.REL.NODEC R174 `(_ZN5flash24flash_fwd_splitkv_kernelI23Flash_fwd_kernel_traitsILi64ELi64ELi128ELi4ELb0ELb0EN7cutlass10bfloat16_tE19Flash_kernel_traitsILi64ELi64ELi128ELi4ES3_EELb0ELb0ELb0ELb0ELb0ELb0ELb1ELb0EEEvNS_16Flash_fwd_paramsE) ;  /* 0xfffffff0aeb06950 */ /* 0x002fea0003c3ffff */
[----:B------:R-:W-:Y:S02]  /*0d40*/  MOV R5, 0xff800000 ;  /* 0xff80000000057802 */ /* 0x000fe40000000f00 */
[----:B------:R-:W-:-:S03]  /*0d50*/  MOV R175, 0x0 ;  /* 0x0000000000af7802 */ /* 0x000fc60000000f00 */
[----:B------:R1:W-:Y:S02]  /*0d60*/  ST.E desc[UR4][R2.64+0xe0], R5 ;  /* 0x0000e00502007985 */ /* 0x0003e4000c101904 */
[----:B-1----:R-:W-:Y:S05]  /*0d70*/  RET.REL.NODEC R174 `(_ZN5flash24flash_fwd_splitkv_kernelI23Flash_fwd_kernel_traitsILi64ELi64ELi128ELi4ELb0ELb0EN7cutlass10bfloat16_tE19Flash_kernel_traitsILi64ELi64ELi128ELi4ES3_EELb0ELb0ELb0ELb0ELb0ELb0ELb1ELb0EEEvNS_16Flash_fwd_paramsE) ;  /* 0xfffffff0aea07950 */ /* 0x002fea0003c3ffff */
.L_x_9606:
        /* <DEDUP_REMOVED lines=12> */
[----:B-----5:R-:W1:Y:S04]  /*0e40*/  LD.E R15, desc[UR4][R2.64+0x170] ;  /* 0x00017004020f7980 */ /* 0x020e68000c101900 */
[----:B------:R-:W2:Y:S04]  /*0e50*/  LD.E.64 R20, desc[UR4][R2.64+0x168] ;  /* 0x0001680402147980 */ /* 0x000ea8000c101b00 */
[----:B------:R-:W3:Y:S01]  /*0e60*/  LD.E R18, desc[UR4][R2.64+0x68] ;  /* 0x0000680402127980 */ /* 0x000ee2000c101900 */
[----:B------:R-:W-:-:S03]  /*0e70*/  LEA R16, R4, 0xffffff80, 0x7 ;  /* 0xffffff8004107811 */ /* 0x000fc600078e38ff */
[----:B------:R-:W4:Y:S04]  /*0e80*/  LD.E.64 R26, desc[UR4][R2.64+0x20] ;  /* 0x00002004021a7980 */ /* 0x000f28000c101b00 */
[----:B------:R-:W4:Y:S04]  /*0e90*/  LD.E.64 R164, desc[UR4][R2.64+0x38] ;  /* 0x0000380402a47980 */ /* 0x000f28000c101b00 */
[----:B------:R-:W5:Y:S04]  /*0ea0*/  LD.E.64 R32, desc[UR4][R2.64+0x58] ;  /* 0x0000580402207980 */ /* 0x000f68000c101b00 */
[----:B------:R-:W5:Y:S01]  /*0eb0*/  LD.E.64 R166, desc[UR4][R2.64+0x40] ;  /* 0x0000400402a67980 */ /* 0x000f62000c101b00 */
[----:B-1----:R-:W-:-:S04]  /*0ec0*/  IABS R8, R15 ;  /* 0x0000000f00087213 */ /* 0x002fc80000000000 */
[----:B------:R-:W1:Y:S08]  /*0ed0*/  I2F.RP R9, R8 ;  /* 0x0000000800097306 */ /* 0x000e700000209400 */
[----:B-1----:R-:W1:Y:S02]  /*0ee0*/  MUFU.RCP R22, R9 ;  /* 0x0000000900167308 */ /* 0x002e640000001000 */
[----:B-1----:R-:W-:-:S06]  /*0ef0*/  IADD3 R22, PT, PT, R22, 0xffffffe, RZ ;  /* 0x0ffffffe16167810 */ /* 0x002fcc0007ffe0ff */
[----:B------:R-:W1:Y:S01]  /*0f00*/  F2I.FTZ.U32.TRUNC.NTZ R23, R22 ;  /* 0x0000001600177305 */ /* 0x000e62000021f000 */
[----:B------:R-:W-:Y:S02]  /*0f10*/  IABS R6, R15 ;  /* 0x0000000f00067213 */ /* 0x000fe40000000000 */
[----:B-1----:R-:W-:Y:S01]  /*0f20*/  IADD3 R7, PT, PT, RZ, -R23, RZ ;  /* 0x80000017ff077210 */ /* 0x002fe20007ffe0ff */
[----:B------:R-:W-:-:S04]  /*0f30*/  IMAD.MOV.U32 R22, RZ, RZ, RZ ;  /* 0x000000ffff167224 */ /* 0x000fc800078e00ff */
[----:B------:R-:W-:Y:S01]  /*0f40*/  IMAD R12, R7, R8, RZ ;  /* 0x00000008070c7224 */ /* 0x000fe200078e02ff */
[----:B------:R-:W-:-:S03]  /*0f50*/  IABS R7, R16 ;  /* 0x0000001000077213 */ /* 0x000fc60000000000 */
        /* <DEDUP_REMOVED lines=21> */
[----:B------:R-:W-:-:S06]  /*10b0*/  IMAD.WIDE R6, R13, 0x4, R182 ;  /* 0x000000040d067825 */ /* 0x000fcc00078e02b6 */
[----:B------:R1:W2:Y:S01]  /*10c0*/  LD.E R6, desc[UR4][R6.64] ;  /* 0x0000000406067980 */ /* 0x0002a2000c101900 */
[----:B---3--:R-:W-:-:S04]  /*10d0*/  IABS R12, R18 ;  /* 0x00000012000c7213 */ /* 0x008fc80000000000 */
[----:B------:R-:W3:Y:S08]  /*10e0*/  I2F.RP R19, R12 ;  /* 0x0000000c00137306 */ /* 0x000ef00000209400 */
[----:B---3--:R-:W3:Y:S02]  /*10f0*/  MUFU.RCP R17, R19 ;  /* 0x0000001300117308 */ /* 0x008ee40000001000 */
[----:B---3--:R-:W-:-:S06]  /*1100*/  IADD3 R17, PT, PT, R17, 0xffffffe, RZ ;  /* 0x0ffffffe11117810 */ /* 0x008fcc0007ffe0ff */
        /* <DEDUP_REMOVED lines=14> */
[----:B------:R-:W-:Y:S01]  /*11f0*/  IMAD.MOV R13, RZ, RZ, -R13 ;  /* 0x000000ffff0d7224 */ /* 0x000fe200078e0a0d */
[----:B------:R-:W-:Y:S02]  /*1200*/  @!P1 IADD3 R7, PT, PT, R7, 0x1, RZ ;  /* 0x0000000107079810 */ /* 0x000fe40007ffe0ff */
[----:B------:R-:W-:Y:S02]  /*1210*/  ISETP.GE.AND P0, PT, R12, RZ, PT ;  /* 0x000000ff0c00720c */ /* 0x000fe40003f06270 */
[----:B------:R-:W-:Y:S01]  /*1220*/  ISETP.NE.AND P1, PT, R18, RZ, PT ;  /* 0x000000ff1200720c */ /* 0x000fe20003f25270 */
[----:B------:R-:W-:-:S04]  /*1230*/  IMAD R16, R15, R13, R16 ;  /* 0x0000000d0f107224 */ /* 0x000fc800078e0210 */
[----:B------:R-:W-:Y:S01]  /*1240*/  @P2 VIADD R7, R7, 0x1 ;  /* 0x0000000107072836 */ /* 0x000fe20000000000 */
[----:B------:R-:W-:-:S03]  /*1250*/  SHF.R.S32.HI R13, RZ, 0x1f, R16 ;  /* 0x0000001fff0d7819 */ /* 0x000fc60000011410 */
[----:B------:R-:W-:Y:S02]  /*1260*/  IMAD.MOV.U32 R15, RZ, RZ, R7 ;  /* 0x000000ffff0f7224 */ /* 0x000fe400078e0007 */
[----:B----4-:R-:W-:-:S03]  /*1270*/  IMAD R7, R165, R16, RZ ;  /* 0x00000010a5077224 */ /* 0x010fc600078e02ff */
        /* <DEDUP_REMOVED lines=13> */
[----:B------:R-:W-:Y:S02]  /*1350*/  IMAD R7, R21, R6, RZ ;  /* 0x0000000615077224 */ /* 0x000fe400078e02ff */
[----:B------:R-:W-:-:S04]  /*1360*/  IMAD.WIDE.U32 R22, R15, R22, R26 ;  /* 0x000000160f167225 */ /* 0x000fc800078e001a */
[----:B------:R-:W-:Y:S01]  /*1370*/  IMAD.WIDE.U32 R14, R20, R6, RZ ;  /* 0x00000006140e7225 */ /* 0x000fe200078e00ff */
[----:B------:R-:W-:-:S03]  /*1380*/  IADD3 R6, PT, PT, R23, R8, RZ ;  /* 0x0000000817067210 */ /* 0x000fc60007ffe0ff */
[----:B------:R-:W-:Y:S01]  /*1390*/  IMAD R7, R20, R9, R7 ;  /* 0x0000000914077224 */ /* 0x000fe200078e0207 */
[----:B------:R-:W-:Y:S01]  /*13a0*/  MOV R12, R14 ;  /* 0x0000000e000c7202 */ /* 0x000fe20000000f00 */
[----:B------:R-:W-:Y:S02]  /*13b0*/  IMAD.MOV.U32 R8, RZ, RZ, R22 ;  /* 0x000000ffff087224 */ /* 0x000fe400078e0016 */
[----:B------:R-:W-:Y:S01]  /*13c0*/  IMAD.IADD R7, R15, 0x1, R7 ;  /* 0x000000010f077824 */ /* 0x000fe200078e0207 */
[----:B------:R-:W-:Y:S05]  /*13d0*/  BRA `(.L_x_9609) ;  /* 0x0000000400407947 */ /* 0x000fea0003800000 */
.L_x_9608:
        /* <DEDUP_REMOVED lines=9> */
[----:B-1----:R-:W-:Y:S02]  /*1470*/  IABS R8, R179 ;  /* 0x000000b300087213 */ /* 0x002fe40000000000 */
[----:B------:R-:W-:Y:S02]  /*1480*/  LEA R16, R4, 0xffffff80, 0x7 ;  /* 0xffffff8004107811 */ /* 0x000fe400078e38ff */
[----:B------:R-:W-:Y:S02]  /*1490*/  CS2R R182, SRZ ;  /* 0x0000000000b67805 */ /* 0x000fe4000001ff00 */
        /* <DEDUP_REMOVED lines=14> */
[-C--:B---3--:R-:W-:Y:S02]  /*1580*/  @!P3 IMAD R9, R165, R17.reuse, RZ ;  /* 0x00000011a509b224 */ /* 0x088fe400078e02ff */
[----:B------:R-:W-:-:S04]  /*1590*/  @!P3 IMAD.WIDE.U32 R30, R164, R17, RZ ;  /* 0x00000011a41eb225 */ /* 0x000fc800078e00ff */
[----:B------:R-:W-:Y:S02]  /*15a0*/  @!P3 IMAD R6, R6, R164, R9 ;  /* 0x000000a40606b224 */ /* 0x000fe400078e0209 */
[----:B----45:R-:W-:-:S03]  /*15b0*/  @!P3 IMAD R9, R29, R15, RZ ;  /* 0x0000000f1d09b224 */ /* 0x030fc600078e02ff */
[----:B------:R-:W-:Y:S02]  /*15c0*/  @!P3 IADD3 R31, PT, PT, R31, R6, RZ ;  /* 0x000000061f1fb210 */ /* 0x000fe40007ffe0ff */
[-C--:B------:R-:W-:Y:S02]  /*15d0*/  @!P2 IADD3 R8, PT, PT, R8, -R7.reuse, RZ ;  /* 0x800000070808a210 */ /* 0x080fe40007ffe0ff */
[----:B------:R-:W-:Y:S01]  /*15e0*/  @!P3 SHF.R.S32.HI R6, RZ, 0x1f, R15 ;  /* 0x0000001fff06b819 */ /* 0x000fe2000001140f */
[----:B------:R-:W-:Y:S01]  /*15f0*/  @P3 IMAD.IADD R12, R17, 0x1, R20 ;  /* 0x00000001110c3824 */ /* 0x000fe200078e0214 */
[----:B------:R-:W-:Y:S01]  /*1600*/  ISETP.GE.U32.AND P4, PT, R8, R7, PT ;  /* 0x000000070800720c */ /* 0x000fe20003f86070 */
[----:B------:R-:W-:Y:S01]  /*1610*/  @!P3 IMAD.WIDE.U32 R30, R28, R15, R30 ;  /* 0x0000000f1c1eb225 */ /* 0x000fe200078e001e */
[----:B------:R-:W-:-:S03]  /*1620*/  LOP3.LUT R7, R179, R18, RZ, 0x3c, !PT ;  /* 0x00000012b3077212 */ /* 0x000fc600078e3cff */
[----:B------:R-:W-:Y:S02]  /*1630*/  @!P3 IMAD R9, R28, R6, R9 ;  /* 0x000000061c09b224 */ /* 0x000fe400078e0209 */
[-C--:B------:R-:W-:Y:S02]  /*1640*/  @P3 IMAD R6, R165, R12.reuse, RZ ;  /* 0x0000000ca5063224 */ /* 0x080fe400078e02ff */
[----:B------:R-:W-:Y:S01]  /*1650*/  @P3 IMAD.WIDE.U32 R28, R164, R12, RZ ;  /* 0x0000000ca41c3225 */ /* 0x000fe200078e00ff */
[----:B------:R-:W-:Y:S02]  /*1660*/  ISETP.GE.AND P1, PT, R7, RZ, PT ;  /* 0x000000ff0700720c */ /* 0x000fe40003f26270 */
[----:B------:R-:W-:Y:S01]  /*1670*/  ISETP.NE.AND P0, PT, R18, RZ, PT ;  /* 0x000000ff1200720c */ /* 0x000fe20003f05270 */
[----:B------:R-:W-:Y:S01]  /*1680*/  @!P3 IMAD.MOV.U32 R12, RZ, RZ, R30 ;  /* 0x000000ffff0cb224 */ /* 0x000fe200078e001e */
[----:B------:R-:W-:Y:S01]  /*1690*/  @!P3 IADD3 R9, PT, PT, R31, R9, RZ ;  /* 0x000000091f09b210 */ /* 0x000fe20007ffe0ff */
[----:B------:R-:W-:Y:S01]  /*16a0*/  @!P2 VIADD R14, R14, 0x1 ;  /* 0x000000010e0ea836 */ /* 0x000fe20000000000 */
[----:B------:R-:W-:-:S02]  /*16b0*/  @P3 IADD3 R9, PT, PT, R29, R6, RZ ;  /* 0x000000061d093210 */ /* 0x000fc40007ffe0ff */
[----:B------:R-:W-:Y:S01]  /*16c0*/  @P3 MOV R12, R28 ;  /* 0x0000001c000c3202 */ /* 0x000fe20000000f00 */
[----:B------:R-:W-:Y:S01]  /*16d0*/  @!P3 IMAD R6, R167, R17, RZ ;  /* 0x00000011a706b224 */ /* 0x000fe200078e02ff */
[----:B------:R-:W-:Y:S01]  /*16e0*/  @!P3 SHF.R.S32.HI R7, RZ, 0x1f, R17 ;  /* 0x0000001fff07b819 */ /* 0x000fe20000011411 */
[----:B------:R-:W-:Y:S01]  /*16f0*/  IMAD R8, R165, R16, RZ ;  /* 0x00000010a5087224 */ /* 0x000fe200078e02ff */
[----:B------:R-:W-:Y:S01]  /*1700*/  SHF.R.S32.HI R13, RZ, 0x1f, R16 ;  /* 0x0000001fff0d7819 */ /* 0x000fe20000011410 */
[----:B------:R-:W-:Y:S01]  /*1710*/  @P4 VIADD R14, R14, 0x1 ;  /* 0x000000010e0e4836 */ /* 0x000fe20000000000 */
[----:B------:R-:W-:Y:S02]  /*1720*/  MOV R28, R12 ;  /* 0x0000000c001c7202 */ /* 0x000fe40000000f00 */
[----:B------:R-:W-:Y:S01]  /*1730*/  MOV R29, R9 ;  /* 0x00000009001d7202 */ /* 0x000fe20000000f00 */
        /* <DEDUP_REMOVED lines=10> */
[----:B------:R-:W-:Y:S01]  /*17e0*/  IADD3 R21, PT, PT, R29, R8, RZ ;  /* 0x000000081d157210 */ /* 0x000fe20007ffe0ff */
[----:B------:R-:W-:Y:S01]  /*17f0*/  IMAD R9, R27, R14, RZ ;  /* 0x0000000e1b097224 */ /* 0x000fe200078e02ff */
[----:B------:R-:W-:-:S02]  /*1800*/  MOV R20, R28 ;  /* 0x0000001c00147202 */ /* 0x000fc40000000f00 */
[----:B------:R-:W-:Y:S01]  /*1810*/  SHF.R.S32.HI R8, RZ, 0x1f, R14 ;  /* 0x0000001fff087819 */ /* 0x000fe2000001140e */
[C---:B------:R-:W-:Y:S02]  /*1820*/  @!P3 IMAD R7, R22.reuse, R7, R6 ;  /* 0x000000071607b224 */ /* 0x040fe400078e0206 */
[----:B------:R-:W-:-:S04]  /*1830*/  @!P3 IMAD.WIDE.U32 R22, R22, R15, R30 ;  /* 0x0000000f1616b225 */ /* 0x000fc800078e001e */
[----:B------:R-:W-:-:S04]  /*1840*/  IMAD.WIDE.U32 R14, R26, R14, R20 ;  /* 0x0000000e1a0e7225 */ /* 0x000fc800078e0014 */
[----:B------:R-:W-:Y:S02]  /*1850*/  IMAD R6, R26, R8, R9 ;  /* 0x000000081a067224 */ /* 0x000fe400078e0209 */
[-C--:B------:R-:W-:Y:S02]  /*1860*/  @P3 IMAD R9, R167, R17.reuse, RZ ;  /* 0x00000011a7093224 */ /* 0x080fe400078e02ff */
[----:B------:R-:W-:Y:S01]  /*1870*/  @P3 IMAD.WIDE.U32 R20, R166, R17, RZ ;  /* 0x00000011a6143225 */ /* 0x000fe200078e00ff */
[----:B------:R-:W-:Y:S02]  /*1880*/  @!P3 MOV R12, R22 ;  /* 0x00000016000cb202 */ /* 0x000fe40000000f00 */
[----:B------:R-:W-:Y:S01]  /*1890*/  MOV R8, R14 ;  /* 0x0000000e00087202 */ /* 0x000fe20000000f00 */
[----:B------:R-:W-:Y:S01]  /*18a0*/  @!P3 IMAD.IADD R7, R23, 0x1, R7 ;  /* 0x000000011707b824 */ /* 0x000fe200078e0207 */
[----:B------:R-:W-:Y:S01]  /*18b0*/  @P3 IADD3 R7, PT, PT, R21, R9, RZ ;  /* 0x0000000915073210 */ /* 0x000fe20007ffe0ff */
[----:B------:R-:W-:Y:S01]  /*18c0*/  IMAD.IADD R6, R15, 0x1, R6 ;  /* 0x000000010f067824 */ /* 0x000fe200078e0206 */
[----:B------:R-:W-:-:S02]  /*18d0*/  @P3 MOV R12, R20 ;  /* 0x00000014000c3202 */ /* 0x000fc40000000f00 */
.L_x_9609:
[----:B------:R-:W-:Y:S05]  /*18e0*/  BSYNC.RECONVERGENT B0 ;  /* 0x0000000000007941 */ /* 0x000fea0003800200 */
.L_x_9607:
        /* <DEDUP_REMOVED lines=29> */
[----:B------:R-:W1:Y:S01]  /*1ac0*/  S2R R9, SR_CgaCtaId ;  /* 0x0000000000097919 */ /* 0x000e620000008800 */
[----:B-----5:R-:W-:-:S07]  /*1ad0*/  IMAD R19, R13, R166, RZ ;  /* 0x000000a60d137224 */ /* 0x020fce00078e02ff */
[----:B------:R-:W-:Y:S02]  /*1ae0*/  @P3 VIADD R24, R24, 0x1 ;  /* 0x0000000118183836 */ /* 0x000fe40000000000 */
[----:B------:R-:W-:-:S03]  /*1af0*/  IMAD.SHL.U32 R13, R120, 0x8, RZ ;  /* 0x00000008780d7824 */ /* 0x000fc600078e00ff */
[----:B------:R-:W-:Y:S01]  /*1b00*/  MOV R17, R24 ;  /* 0x0000001800117202 */ /* 0x000fe20000000f00 */
[----:B------:R-:W-:Y:S01]  /*1b10*/  IMAD.WIDE.U32 R34, R16, R166, RZ ;  /* 0x000000a610227225 */ /* 0x000fe200078e00ff */
[----:B------:R-:W-:-:S03]  /*1b20*/  LOP3.LUT R178, R13, 0x38, RZ, 0xc0, !PT ;  /* 0x000000380db27812 */ /* 0x000fc600078ec0ff */
[----:B------:R-:W-:Y:S01]  /*1b30*/  @!P1 IMAD.MOV R17, RZ, RZ, -R17 ;  /* 0x000000ffff119224 */ /* 0x000fe200078e0a11 */
[----:B------:R-:W-:Y:S01]  /*1b40*/  @!P2 LOP3.LUT R17, RZ, R18, RZ, 0x33, !PT ;  /* 0x00000012ff11a212 */ /* 0x000fe200078e33ff */
[----:B------:R-:W-:Y:S01]  /*1b50*/  IMAD R18, R16, R167, R19 ;  /* 0x000000a710127224 */ /* 0x000fe200078e0213 */
[----:B------:R-:W-:Y:S02]  /*1b60*/  IADD3 R12, P2, P1, R34, R12, R178 ;  /* 0x0000000c220c7210 */ /* 0x000fe4000795e0b2 */
[----:B------:R-:W-:Y:S01]  /*1b70*/  SHF.R.S32.HI R19, RZ, 0x1f, R17 ;  /* 0x0000001fff137819 */ /* 0x000fe20000011411 */
[-C--:B------:R-:W-:Y:S02]  /*1b80*/  IMAD R16, R33, R17.reuse, RZ ;  /* 0x0000001121107224 */ /* 0x080fe400078e02ff */
[----:B------:R-:W-:Y:S02]  /*1b90*/  IMAD.IADD R18, R35, 0x1, R18 ;  /* 0x0000000123127824 */ /* 0x000fe400078e0212 */
[----:B------:R-:W-:-:S03]  /*1ba0*/  IMAD.WIDE.U32 R34, R32, R17, RZ ;  /* 0x0000001120227225 */ /* 0x000fc600078e00ff */
[----:B------:R-:W-:Y:S01]  /*1bb0*/  IADD3.X R7, PT, PT, R18, R7, RZ, P2, P1 ;  /* 0x0000000712077210 */ /* 0x000fe200017e24ff */
[----:B------:R-:W-:Y:S01]  /*1bc0*/  IMAD R16, R19, R32, R16 ;  /* 0x0000002013107224 */ /* 0x000fe200078e0210 */
[----:B------:R-:W-:Y:S02]  /*1bd0*/  IADD3 R32, P2, PT, R178, R8, RZ ;  /* 0x00000008b2207210 */ /* 0x000fe40007f5e0ff */
[----:B------:R-:W-:Y:S02]  /*1be0*/  IADD3 R34, P1, PT, R12, R34, RZ ;  /* 0x000000220c227210 */ /* 0x000fe40007f3e0ff */
[----:B------:R-:W-:Y:S01]  /*1bf0*/  IADD3 R16, PT, PT, R35, R16, RZ ;  /* 0x0000001023107210 */ /* 0x000fe20007ffe0ff */
[----:B------:R-:W-:Y:S01]  /*1c00*/  IMAD.X R33, RZ, RZ, R6, P2 ;  /* 0x000000ffff217224 */ /* 0x000fe200010e0606 */
[----:B------:R-:W-:-:S03]  /*1c10*/  SHF.R.U32.HI R18, RZ, 0x3, R120 ;  /* 0x00000003ff127819 */ /* 0x000fc60000011678 */
[----:B------:R-:W-:Y:S02]  /*1c20*/  IMAD.X R35, R7, 0x1, R16, P1 ;  /* 0x0000000107237824 */ /* 0x000fe400008e0610 */
[----:B------:R-:W-:Y:S02]  /*1c30*/  IMAD R171, R165, R18, RZ ;  /* 0x00000012a5ab7224 */ /* 0x000fe400078e02ff */
[----:B------:R-:W-:Y:S01]  /*1c40*/  IMAD.WIDE.U32 R16, R18, R164, R32 ;  /* 0x000000a412107225 */ /* 0x000fe200078e0020 */
[----:B------:R-:W-:-:S04]  /*1c50*/  MOV R6, 0x400 ;  /* 0x0000040000067802 */ /* 0x000fc80000000f00 */
[----:B------:R-:W-:Y:S02]  /*1c60*/  IADD3 R171, PT, PT, R17, R171, RZ ;  /* 0x000000ab11ab7210 */ /* 0x000fe40007ffe0ff */
[----:B-1----:R-:W-:Y:S01]  /*1c70*/  LEA R9, R9, R6, 0x18 ;  /* 0x0000000609097211 */ /* 0x002fe200078ec0ff */
[----:B------:R-:W-:Y:S02]  /*1c80*/  IMAD R173, R167, R18, RZ ;  /* 0x00000012a7ad7224 */ /* 0x000fe400078e02ff */
[----:B------:R-:W-:-:S04]  /*1c90*/  IMAD.WIDE.U32 R32, R18, R166, R34 ;  /* 0x000000a612207225 */ /* 0x000fc800078e0022 */
[----:B------:R-:W-:Y:S01]  /*1ca0*/  IMAD.IADD R173, R33, 0x1, R173 ;  /* 0x0000000121ad7824 */ /* 0x000fe200078e02ad */
[----:B------:R-:W-:Y:S01]  /*1cb0*/  SHF.R.S32.HI R8, RZ, 0x1f, R179 ;  /* 0x0000001fff087819 */ /* 0x000fe200000114b3 */
[----:B------:R-:W-:Y:S01]  /*1cc0*/  IMAD.IADD R168, R5, 0x1, -R180 ;  /* 0x0000000105a87824 */ /* 0x000fe200078e0ab4 */
[----:B------:R-:W-:Y:S01]  /*1cd0*/  SHF.L.U32 R121, R120, 0x6, RZ ;  /* 0x0000000678797819 */ /* 0x000fe200000006ff */
[----:B------:R-:W-:Y:S01]  /*1ce0*/  IMAD.MOV.U32 R19, RZ, RZ, RZ ;  /* 0x000000ffff137224 */ /* 0x000fe200078e00ff */
[----:B------:R-:W-:Y:S01]  /*1cf0*/  BSSY.RECONVERGENT B0, `(.L_x_9610) ;  /* 0x0000030000007945 */ /* 0x000fe20003800200 */
[----:B------:R-:W-:Y:S01]  /*1d00*/  IMAD.WIDE.U32 R24, R25, 0x40, R18 ;  /* 0x0000004019187825 */ /* 0x000fe200078e0012 */
[----:B--2---:R-:W-:-:S04]  /*1d10*/  LEA R170, P2, R16, R14, 0x1 ;  /* 0x0000000e10aa7211 */ /* 0x004fc800078408ff */
[----:B------:R-:W-:Y:S01]  /*1d20*/  LEA.HI.X R171, R16, R15, R171, 0x1, P2 ;  /* 0x0000000f10ab7211 */ /* 0x000fe200010f0cab */
[----:B---3--:R-:W-:-:S04]  /*1d30*/  @P0 IMAD.WIDE.U32 R14, R26, R0, RZ ;  /* 0x000000001a0e0225 */ /* 0x008fc800078e00ff */
[-C--:B----4-:R-:W-:Y:S02]  /*1d40*/  @!P0 IMAD R6, R31, R181.reuse, RZ ;  /* 0x000000b51f068224 */ /* 0x090fe400078e02ff */
[----:B------:R-:W-:Y:S01]  /*1d50*/  @!P0 IMAD.WIDE.U32 R30, R30, R181, RZ ;  /* 0x000000b51e1e8225 */ /* 0x000fe200078e00ff */
[----:B------:R-:W-:-:S03]  /*1d60*/  LEA R172, P1, R32, R22, 0x1 ;  /* 0x0000001620ac7211 */ /* 0x000fc600078208ff */
[----:B------:R-:W-:Y:S01]  /*1d70*/  @P0 IMAD R0, R27, R0, RZ ;  /* 0x000000001b000224 */ /* 0x000fe200078e02ff */
[----:B------:R-:W-:Y:S01]  /*1d80*/  @!P0 MOV R7, R30 ;  /* 0x0000001e00078202 */ /* 0x000fe20000000f00 */
[----:B------:R-:W-:Y:S01]  /*1d90*/  @P0 IMAD.MOV.U32 R7, RZ, RZ, R14 ;  /* 0x000000ffff070224 */ /* 0x000fe200078e000e */
[----:B------:R-:W-:Y:S01]  /*1da0*/  LEA.HI.X R173, R32, R23, R173, 0x1, P1 ;  /* 0x0000001720ad7211 */ /* 0x000fe200008f0cad */
[----:B------:R-:W-:Y:S02]  /*1db0*/  @!P0 IMAD.IADD R6, R31, 0x1, R6 ;  /* 0x000000011f068824 */ /* 0x000fe400078e0206 */
[----:B------:R-:W-:Y:S02]  /*1dc0*/  IMAD R23, R21, R179, RZ ;  /* 0x000000b315177224 */ /* 0x000fe400078e02ff */
[----:B------:R-:W-:Y:S01]  /*1dd0*/  @P0 IMAD.IADD R6, R15, 0x1, R0 ;  /* 0x000000010f060824 */ /* 0x000fe200078e0200 */
[----:B------:R-:W-:Y:S02]  /*1de0*/  LOP3.LUT R15, R13, 0x1c0, RZ, 0xc0, !PT ;  /* 0x000001c00d0f7812 */ /* 0x000fe400078ec0ff */
[----:B------:R-:W-:Y:S01]  /*1df0*/  IADD3 R14, P0, PT, R178, R7, RZ ;  /* 0x00000007b20e7210 */ /* 0x000fe20007f1e0ff */
[----:B------:R-:W-:Y:S01]  /*1e00*/  IMAD R23, R20, R8, R23 ;  /* 0x0000000814177224 */ /* 0x000fe200078e0217 */
[----:B------:R-:W-:-:S03]  /*1e10*/  LOP3.LUT R8, R15, 0x38, R120, 0xf8, !PT ;  /* 0x000000380f087812 */ /* 0x000fc600078ef878 */
[----:B------:R-:W-:Y:S01]  /*1e20*/  IMAD.X R15, RZ, RZ, R6, P0 ;  /* 0x000000ffff0f7224 */ /* 0x000fe200000e0606 */
[----:B------:R-:W-:Y:S02]  /*1e30*/  ISETP.GE.AND P0, PT, R18, R168, PT ;  /* 0x000000a81200720c */ /* 0x000fe40003f06270 */
[----:B------:R-:W-:Y:S02]  /*1e40*/  SHF.R.U32.HI R6, RZ, 0x1, R120 ;  /* 0x00000001ff067819 */ /* 0x000fe40000011678 */
[----:B------:R-:W-:Y:S02]  /*1e50*/  LOP3.LUT R7, R121, 0x1c0, RZ, 0xc0, !PT ;  /* 0x000001c079077812 */ /* 0x000fe400078ec0ff */
[----:B------:R-:W-:Y:S01]  /*1e60*/  LOP3.LUT R8, R8, 0x38, R13, 0x78, !PT ;  /* 0x0000003808087812 */ /* 0x000fe200078e780d */
[----:B------:R-:W-:Y:S01]  /*1e70*/  IMAD.WIDE.U32 R20, R179, R20, R14 ;  /* 0x00000014b3147225 */ /* 0x000fe200078e000e */
[----:B------:R-:W-:Y:S02]  /*1e80*/  LOP3.LUT R6, R7, 0x8, R6, 0xf8, !PT ;  /* 0x0000000807067812 */ /* 0x000fe400078ef806 */
[----:B------:R-:W-:Y:S01]  /*1e90*/  LOP3.LUT R8, R8, 0x1e00, R13, 0xf8, !PT ;  /* 0x00001e0008087812 */ /* 0x000fe200078ef80d */
[----:B------:R-:W-:Y:S01]  /*1ea0*/  IMAD.IADD R23, R21, 0x1, R23 ;  /* 0x0000000115177824 */ /* 0x000fe200078e0217 */
[----:B------:R-:W-:-:S02]  /*1eb0*/  SHF.R.U32.HI R0, RZ, 0x4, R120 ;  /* 0x00000004ff007819 */ /* 0x000fc40000011678 */
[----:B------:R-:W-:Y:S02]  /*1ec0*/  LOP3.LUT R121, R121, 0x200, RZ, 0xc0, !PT ;  /* 0x0000020079797812 */ /* 0x000fe400078ec0ff */
[----:B------:R-:W-:Y:S02]  /*1ed0*/  LOP3.LUT R6, R6, 0x38, R13, 0x78, !PT ;  /* 0x0000003806067812 */ /* 0x000fe400078e780d */
[----:B------:R-:W-:Y:S01]  /*1ee0*/  LEA R177, R8, R9, 0x1 ;  /* 0x0000000908b17211 */ /* 0x000fe200078e08ff */
        /* <DEDUP_REMOVED lines=15> */
.L_x_9612:
[----:B------:R2:W-:Y:S02]  /*1fe0*/  STS.128 [R177], RZ ;  /* 0x000000ffb1007388 */ /* 0x0005e40000000c00 */
.L_x_9611:
[----:B------:R-:W-:Y:S05]  /*1ff0*/  BSYNC.RECONVERGENT B0 ;  /* 0x0000000000007941 */ /* 0x000fea0003800200 */
.L_x_9610:
[C---:B-1----:R-:W-:Y:S01]  /*2000*/  VIADD R16, R18.reuse, 0x10 ;  /* 0x0000001012107836 */ /* 0x042fe20000000000 */
[----:B------:R-:W-:Y:S01]  /*2010*/  IADD3 R14, PT, PT, R18, 0x20, RZ ;  /* 0x00000020120e7810 */ /* 0x000fe20007ffe0ff */
[----:B------:R-:W-:Y:S01]  /*2020*/  VIADD R176, R4, 0xffffffff ;  /* 0xffffffff04b07836 */ /* 0x000fe20000000000 */
[----:B------:R-:W-:Y:S01]  /*2030*/  BSSY.RECONVERGENT B0, `(.L_x_9613) ;  /* 0x000001a000007945 */ /* 0x000fe20003800200 */
[----:B------:R-:W-:Y:S01]  /*2040*/  VIADD R12, R18, 0x30 ;  /* 0x00000030120c7836 */ /* 0x000fe20000000000 */
[-C--:B------:R-:W-:Y:S01]  /*2050*/  ISETP.GE.AND P0, PT, R16, R168.reuse, PT ;  /* 0x000000a81000720c */ /* 0x080fe20003f06270 */
[----:B------:R-:W-:Y:S01]  /*2060*/  IMAD.SHL.U32 R184, R176, 0x80, RZ ;  /* 0x00000080b0b87824 */ /* 0x000fe200078e00ff */
[-C--:B------:R-:W-:Y:S02]  /*2070*/  ISETP.GE.AND P2, PT, R14, R168.reuse, PT ;  /* 0x000000a80e00720c */ /* 0x080fe40003f46270 */
[----:B------:R-:W-:Y:S02]  /*2080*/  ISETP.GE.AND P1, PT, R12, R168, PT ;  /* 0x000000a80c00720c */ /* 0x000fe40003f26270 */
[----:B------:R-:W-:-:S04]  /*2090*/  IADD3 R5, PT, PT, -R184, R125, RZ ;  /* 0x0000007db8057210 */ /* 0x000fc80007ffe1ff */
[----:B------:R-:W-:-:S03]  /*20a0*/  ISETP.GE.AND P6, PT, R18, R5, PT ;  /* 0x000000051200720c */ /* 0x000fc60003fc6270 */
[----:B------:R-:W-:Y:S10]  /*20b0*/  @P0 BRA `(.L_x_9614) ;  /* 0x0000000000440947 */ /* 0x000ff40003800000 */
        /* <DEDUP_REMOVED lines=17> */
.L_x_9614:
[----:B------:R-:W-:Y:S05]  /*21d0*/  BSYNC.RECONVERGENT B0 ;  /* 0x0000000000007941 */ /* 0x000fea0003800200 */
.L_x_9613:
        /* <DEDUP_REMOVED lines=19> */
.L_x_9616:
[----:B------:R-:W-:Y:S05]  /*2310*/  BSYNC.RECONVERGENT B0 ;  /* 0x0000000000007941 */ /* 0x000fea0003800200 */
.L_x_9615:
        /* <DEDUP_REMOVED lines=18> */
.L_x_9618:
[----:B------:R-:W-:Y:S05]  /*2440*/  BSYNC.RECONVERGENT B0 ;  /* 0x0000000000007941 */ /* 0x000fea0003800200 */
.L_x_9617:
[----:B------:R-:W-:Y:S01]  /*2450*/  BSSY.RECONVERGENT B0, `(.L_x_9619) ;  /* 0x000000c000007945 */ /* 0x000fe20003800200 */
[C---:B------:R-:W-:Y:S02]  /*2460*/  SHF.L.U64.HI R8, R164.reuse, 0x4, R165 ;  /* 0x00000004a4087819 */ /* 0x040fe400000102a5 */
[----:B------:R-:W-:Y:S01]  /*2470*/  SHF.L.U32 R123, R164, 0x4, RZ ;  /* 0x00000004a47b7819 */ /* 0x000fe200000006ff */
        /* <DEDUP_REMOVED lines=8> */
.L_x_9621:
[----:B------:R1:W-:Y:S02]  /*2500*/  STS.128 [R177+0x2000], RZ ;  /* 0x002000ffb1007388 */ /* 0x0003e40000000c00 */
.L_x_9620:
[----:B------:R-:W-:Y:S05]  /*2510*/  BSYNC.RECONVERGENT B0 ;  /* 0x0000000000007941 */ /* 0x000fea0003800200 */
.L_x_9619:
[-C--:B------:R-:W-:Y:S01]  /*2520*/  ISETP.GE.AND P1, PT, R16, R5.reuse, PT ;  /* 0x000000051000720c */ /* 0x080fe20003f26270 */
[C---:B------:R-:W-:Y:S01]  /*2530*/  VIADD R24, R18.reuse, 0x40 ;  /* 0x0000004012187836 */ /* 0x040fe20000000000 */
[C---:B------:R-:W-:Y:S01]  /*2540*/  SHF.L.U64.HI R8, R123.reuse, 0x1, R8 ;  /* 0x000000017b087819 */ /* 0x040fe20000010208 */
[----:B------:R-:W-:Y:S01]  /*2550*/  IMAD.SHL.U32 R123, R123, 0x2, RZ ;  /* 0x000000027b7b7824 */ /* 0x000fe200078e00ff */
[----:B------:R-:W-:Y:S01]  /*2560*/  BSSY.RECONVERGENT B0, `(.L_x_9622) ;  /* 0x0000013000007945 */ /* 0x000fe20003800200 */
[----:B-1----:R-:W-:Y:S01]  /*2570*/  VIADD R22, R18, 0x50 ;  /* 0x0000005012167836 */ /* 0x002fe20000000000 */
[-C--:B------:R-:W-:Y:S01]  /*2580*/  ISETP.GE.AND P0, PT, R14, R5.reuse, PT ;  /* 0x000000050e00720c */ /* 0x080fe20003f06270 */
[C---:B------:R-:W-:Y:S01]  /*2590*/  VIADD R20, R18.reuse, 0x60 ;  /* 0x0000006012147836 */ /* 0x040fe20000000000 */
        /* <DEDUP_REMOVED lines=15> */
.L_x_9623:
[----:B------:R-:W-:Y:S05]  /*2690*/  BSYNC.RECONVERGENT B0 ;  /* 0x0000000000007941 */ /* 0x000fea0003800200 */
.L_x_9622:
        /* <DEDUP_REMOVED lines=12> */
.L_x_9625:
[----:B------:R-:W-:Y:S05]  /*2760*/  BSYNC.RECONVERGENT B0 ;  /* 0x0000000000007941 */ /* 0x000fea0003800200 */
.L_x_9624:
[----:B------:R-:W-:Y:S04]  /*2770*/  BSSY.RECONVERGENT B0, `(.L_x_9626) ;  /* 0x000000b000007945 */ /* 0x000fe80003800200 */
        /* <DEDUP_REMOVED lines=10> */
.L_x_9627:
[----:B------:R-:W-:Y:S05]  /*2820*/  BSYNC.RECONVERGENT B0 ;  /* 0x0000000000007941 */ /* 0x000fea0003800200 */
.L_x_9626:
        /* <DEDUP_REMOVED lines=14> */
.L_x_9629:
[----:B------:R-:W-:Y:S05]  /*2910*/  BSYNC.RECONVERGENT B0 ;  /* 0x0000000000007941 */ /* 0x000fea0003800200 */
.L_x_9628:
        /* <DEDUP_REMOVED lines=11> */
.L_x_9631:
[----:B------:R-:W-:Y:S05]  /*29d0*/  BSYNC.RECONVERGENT B0 ;  /* 0x0000000000007941 */ /* 0x000fea0003800200 */
.L_x_9630:
        /* <DEDUP_REMOVED lines=14> */
.L_x_9633:
[----:B------:R-:W-:Y:S05]  /*2ac0*/  BSYNC.RECONVERGENT B0 ;  /* 0x0000000000007941 */ /* 0x000fea0003800200 */
.L_x_9632:
        /* <DEDUP_REMOVED lines=12> */
.L_x_9635:
[----:B------:R-:W-:Y:S05]  /*2b90*/  BSYNC.RECONVERGENT B0 ;  /* 0x0000000000007941 */ /* 0x000fea0003800200 */
.L_x_9634:
[----:B------:R-:W0:Y:S01]  /*2ba0*/  LDGDEPBAR ;  /* 0x00000000000079af */ /* 0x000e220000000000 */
[C---:B-1----:R-:W-:Y:S02]  /*2bb0*/  SHF.L.U64.HI R18, R166.reuse, 0x4, R167 ;  /* 0x00000004a6127819 */ /* 0x042fe400000102a7 */
        /* <DEDUP_REMOVED lines=13> */
.L_x_9638:
[----:B------:R1:W-:Y:S01]  /*2c90*/  STS.128 [R177+0x6000], RZ ;  /* 0x006000ffb1007388 */ /* 0x0003e20000000c00 */
[----:B------:R-:W-:Y:S05]  /*2ca0*/  BRA `(.L_x_9639) ;  /* 0x0000000000047947 */ /* 0x000fea0003800000 */
.L_x_9637:
[----:B------:R1:W-:Y:S02]  /*2cb0*/  STS.128 [R177+0x6000], RZ ;  /* 0x006000ffb1007388 */ /* 0x0003e40000000c00 */
.L_x_9639:
[----:B------:R-:W-:Y:S05]  /*2cc0*/  BSYNC.RECONVERGENT B0 ;  /* 0x0000000000007941 */ /* 0x000fea0003800200 */
.L_x_9636:
[-C--:B------:R-:W-:Y:S01]  /*2cd0*/  ISETP.GE.AND P0, PT, R16, R5.reuse, PT ;  /* 0x000000051000720c */ /* 0x080fe20003f06270 */
[----:B------:R-:W-:Y:S01]  /*2ce0*/  BSSY.RECONVERGENT B0, `(.L_x_9640) ;  /* 0x000001a000007945 */ /* 0x000fe20003800200 */
[-C--:B------:R-:W-:Y:S02]  /*2cf0*/  ISETP.GE.AND P5, PT, R12, R5.reuse, PT ;  /* 0x000000050c00720c */ /* 0x080fe40003fa6270 */
[-C--:B------:R-:W-:Y:S02]  /*2d00*/  ISETP.GE.AND P6, PT, R14, R5.reuse, PT ;  /* 0x000000050e00720c */ /* 0x080fe40003fc6270 */
[----:B------:R-:W-:Y:S01]  /*2d10*/  LOP3.LUT R12, R7, 0x8, R120, 0x78, !PT ;  /* 0x00000008070c7812 */ /* 0x000fe200078e7878 */
[----:B------:R-:W-:Y:S01]  /*2d20*/  IMAD.SHL.U32 R7, R0, 0x400, RZ ;  /* 0x0000040000077824 */ /* 0x000fe200078e00ff */
[----:B------:R-:W-:Y:S01]  /*2d30*/  LEA R14, P1, R15, R172, 0x1 ;  /* 0x000000ac0f0e7211 */ /* 0x000fe200078208ff */
[----:B------:R-:W-:Y:S01]  /*2d40*/  IMAD.SHL.U32 R0, R120, 0x20, RZ ;  /* 0x0000002078007824 */ /* 0x000fe200078e00ff */
[----:B------:R-:W-:-:S02]  /*2d50*/  ISETP.GE.AND P4, PT, R24, R5, PT ;  /* 0x000000051800720c */ /* 0x000fc40003f86270 */
[----:B------:R-:W-:Y:S01]  /*2d60*/  LEA.HI.X R15, R15, R173, R18, 0x1, P1 ;  /* 0x000000ad0f0f7211 */ /* 0x000fe200008f0c12 */
[----:B------:R1:W-:Y:S01]  /*2d70*/  @P0 STS.128 [R177+0x6800], RZ ;  /* 0x006800ffb1000388 */ /* 0x0003e20000000c00 */
[-C--:B------:R-:W-:Y:S02]  /*2d80*/  ISETP.GE.AND P3, PT, R22, R5.reuse, PT ;  /* 0x000000051600720c */ /* 0x080fe40003f66270 */
[-C--:B------:R-:W-:Y:S02]  /*2d90*/  ISETP.GE.AND P2, PT, R20, R5.reuse, PT ;  /* 0x000000051400720c */ /* 0x080fe40003f46270 */
[----:B------:R-:W-:Y:S02]  /*2da0*/  ISETP.GE.AND P1, PT, R26, R5, PT ;  /* 0x000000051a00720c */ /* 0x000fe40003f26270 */
[----:B------:R-:W-:Y:S02]  /*2db0*/  LOP3.LUT R12, R12, 0x38, R13, 0x78, !PT ;  /* 0x000000380c0c7812 */ /* 0x000fe400078e780d */
[----:B------:R-:W-:-:S02]  /*2dc0*/  LOP3.LUT R7, R7, 0x400, RZ, 0xc0, !PT ;  /* 0x0000040007077812 */ /* 0x000fc400078ec0ff */
[----:B------:R-:W-:-:S03]  /*2dd0*/  LOP3.LUT R5, R121, 0x7c00, R0, 0xf8, !PT ;  /* 0x00007c0079057812 */ /* 0x000fc600078ef800 */
[----:B------:R-:W-:Y:S02]  /*2de0*/  IMAD R162, R12, 0x2, R7 ;  /* 0x000000020ca27824 */ /* 0x000fe400078e0207 */
[----:B------:R-:W-:Y:S01]  /*2df0*/  IMAD.IADD R0, R6, 0x1, R5 ;  /* 0x0000000106007824 */ /* 0x000fe200078e0205 */
[----:B------:R-:W-:Y:S06]  /*2e00*/  @P0 BRA `(.L_x_9641) ;  /* 0x00000000001c0947 */ /* 0x000fec0003800000 */
[----:B------:R-:W-:-:S13]  /*2e10*/  ISETP.GE.AND P0, PT, R178, R175, PT ;  /* 0x000000afb200720c */ /* 0x000fda0003f06270 */
[----:B------:R1:W-:Y:S01]  /*2e20*/  @P0 STS.128 [R177+0x6800], RZ ;  /* 0x006800ffb1000388 */ /* 0x0003e20000000c00 */
[----:B------:R-:W-:Y:S05]  /*2e30*/  @P0 BRA `(.L_x_9641) ;  /* 0x0000000000100947 */ /* 0x000fea0003800000 */
[----:B------:R-:W-:Y:S01]  /*2e40*/  @!PT LDS RZ, [RZ] ;  /* 0x00000000fffff984 */ /* 0x000fe20000000800 */
[----:B------:R-:W-:Y:S01]  /*2e50*/  @!PT LDS RZ, [RZ] ;  /* 0x00000000fffff984 */ /* 0x000fe20000000800 */
[----:B------:R-:W-:Y:S01]  /*2e60*/  @!PT LDS RZ, [RZ] ;  /* 0x00000000fffff984 */ /* 0x000fe20000000800 */
[----:B------:R1:W-:Y:S02]  /*2e70*/  LDGSTS.E.BYPASS.LTC128B.128 [R177+0x6800], desc[UR4][R14.64] ;  /* 0x068000000eb17fae */ /* 0x0003e4000b981a04 */
.L_x_9641:
[----:B------:R-:W-:Y:S05]  /*2e80*/  BSYNC.RECONVERGENT B0 ;  /* 0x0000000000007941 */ /* 0x000fea0003800200 */
.L_x_9640:
[----:B------:R1:W-:Y:S01]  /*2e90*/  @P6 STS.128 [R177+0x7000], RZ ;  /* 0x007000ffb1006388 */ /* 0x0003e20000000c00 */
[----:B------:R-:W-:Y:S01]  /*2ea0*/  BSSY.RECONVERGENT B0, `(.L_x_9642) ;  /* 0x000000d000007945 */ /* 0x000fe20003800200 */
[----:B------:R-:W-:Y:S02]  /*2eb0*/  LEA R163, R0, R9, 0x1 ;  /* 0x0000000900a37211 */ /* 0x000fe400078e08ff */
[----:B------:R-:W-:Y:S01]  /*2ec0*/  IADD3 R162, PT, PT, R9, R162, RZ ;  /* 0x000000a209a27210 */ /* 0x000fe20007ffe0ff */
        /* <DEDUP_REMOVED lines=10> */
.L_x_9643:
[----:B------:R-:W-:Y:S05]  /*2f70*/  BSYNC.RECONVERGENT B0 ;  /* 0x0000000000007941 */ /* 0x000fea0003800200 */
.L_x_9642:
[----:B------:R1:W-:Y:S01]  /*2f80*/  @P5 STS.128 [R177+0x7800], RZ ;  /* 0x007800ffb1005388 */ /* 0x0003e20000000c00 */
        /* <DEDUP_REMOVED lines=11> */
.L_x_9645:
[----:B------:R-:W-:Y:S05]  /*3040*/  BSYNC.RECONVERGENT B0 ;  /* 0x0000000000007941 */ /* 0x000fea0003800200 */
.L_x_9644:
        /* <DEDUP_REMOVED lines=15> */
.L_x_9647:
[----:B------:R-:W-:Y:S05]  /*3140*/  BSYNC.RECONVERGENT B0 ;  /* 0x0000000000007941 */ /* 0x000fea0003800200 */
.L_x_9646:
        /* <DEDUP_REMOVED lines=12> */
.L_x_9649:
[----:B------:R-:W-:Y:S05]  /*3210*/  BSYNC.RECONVERGENT B0 ;  /* 0x0000000000007941 */ /* 0x000fea0003800200 */
.L_x_9648:
        /* <DEDUP_REMOVED lines=15> */
.L_x_9651:
[----:B------:R-:W-:Y:S05]  /*3310*/  BSYNC.RECONVERGENT B0 ;  /* 0x0000000000007941 */ /* 0x000fea0003800200 */
.L_x_9650:
        /* <DEDUP_REMOVED lines=13> */
.L_x_9653:
[----:B------:R-:W-:Y:S05]  /*33f0*/  BSYNC.RECONVERGENT B0 ;  /* 0x0000000000007941 */ /* 0x000fea0003800200 */
.L_x_9652:
[----:B------:R-:W-:Y:S01]  /*3400*/  LDSM.16.M88.4 R20, [R163] ;  /* 0x00000000a314783b */ /* 0x000fe20000000200 */
[----:B------:R-:W-:Y:S01]  /*3410*/  IMAD.MOV.U32 R5, RZ, RZ, 0x20 ;  /* 0x00000020ff057424 */ /* 0x000fe200078e00ff */
[C---:B------:R-:W-:Y:S01]  /*3420*/  R2P PR, R120.reuse, 0x6 ;  /* 0x0000000678007804 */ /* 0x040fe20000000000 */
[----:B------:R-:W-:Y:S01]  /*3430*/  IMAD.MOV.U32 R7, RZ, RZ, 0x40 ;  /* 0x00000040ff077424 */ /* 0x000fe200078e00ff */
[----:B------:R-:W5:Y:S01]  /*3440*/  LDSM.16.M88.4 R60, [R162+0x3000] ;  /* 0x00300000a23c783b */ /* 0x000f620000000200 */
[----:B------:R-:W-:Y:S01]  /*3450*/  IMAD.SHL.U32 R120, R120, 0x2, RZ ;  /* 0x0000000278787824 */ /* 0x000fe200078e00ff */
[----:B------:R-:W-:Y:S01]  /*3460*/  BSSY.RECONVERGENT B1, `(.L_x_9654) ;  /* 0x000017e000017945 */ /* 0x000fe20003800200 */
[----:B------:R-:W-:Y:S01]  /*3470*/  SEL R5, R5, 0xffffffe0, !P1 ;  /* 0xffffffe005057807 */ /* 0x000fe20004800000 */
[----:B------:R-:W2:Y:S01]  /*3480*/  LDSM.16.M88.4 R52, [R162+0x3800] ;  /* 0x00380000a234783b */ /* 0x000ea20000000200 */
[----:B------:R-:W-:-:S03]  /*3490*/  SEL R7, R7, 0xffffffc0, !P2 ;  /* 0xffffffc007077807 */ /* 0x000fc60005000000 */
[C-C-:B------:R-:W-:Y:S01]  /*34a0*/  IMAD.IADD R161, R163.reuse, 0x1, R5.reuse ;  /* 0x00000001a3a17824 */ /* 0x140fe200078e0205 */
[----:B------:R-:W-:Y:S01]  /*34b0*/  LDSM.16.M88.4 R76, [R162+0x2000] ;  /* 0x00200000a24c783b */ /* 0x000fe20000000200 */
[C---:B------:R-:W-:Y:S02]  /*34c0*/  IMAD.IADD R157, R162.reuse, 0x1, R5 ;  /* 0x00000001a29d7824 */ /* 0x040fe400078e0205 */
[--C-:B------:R-:W-:Y:S01]  /*34d0*/  IMAD.IADD R160, R163, 0x1, R7.reuse ;  /* 0x00000001a3a07824 */ /* 0x100fe200078e0207 */
[----:B-1----:R-:W-:Y:S01]  /*34e0*/  LDSM.16.M88.4 R12, [R161] ;  /* 0x00000000a10c783b */ /* 0x002fe20000000200 */
[----:B------:R-:W-:Y:S02]  /*34f0*/  IMAD.IADD R156, R162, 0x1, R7 ;  /* 0x00000001a29c7824 */ /* 0x000fe400078e0207 */
[C---:B------:R-:W-:Y:S01]  /*3500*/  IMAD.IADD R159, R5.reuse, 0x1, R160 ;  /* 0x00000001059f7824 */ /* 0x040fe200078e02a0 */
[----:B------:R-:W1:Y:S01]  /*3510*/  LDSM.16.M88.4 R84, [R157+0x3000] ;  /* 0x003000009d54783b */ /* 0x000e620000000200 */
[----:B------:R-:W-:-:S03]  /*3520*/  IMAD.IADD R155, R5, 0x1, R156 ;  /* 0x00000001059b7824 */ /* 0x000fc600078e029c */
[----:B------:R-:W3:Y:S04]  /*3530*/  LDSM.16.M88.4 R16, [R157+0x3800] ;  /* 0x003800009d10783b */ /* 0x000ee80000000200 */
[----:B------:R-:W4:Y:S04]  /*3540*/  LDSM.16.M88.4 R68, [R162+0x2800] ;  /* 0x00280000a244783b */ /* 0x000f280000000200 */
[----:B------:R-:W4:Y:S04]  /*3550*/  LDSM.16.M88.4 R44, [R162+0x4000] ;  /* 0x00400000a22c783b */ /* 0x000f280000000200 */
[----:B------:R-:W4:Y:S04]  /*3560*/  LDSM.16.M88.4 R36, [R162+0x4800] ;  /* 0x00480000a224783b */ /* 0x000f280000000200 */
[----:B------:R-:W4:Y:S01]  /*3570*/  LDSM.16.M88.4 R28, [R162+0x5000] ;  /* 0x00500000a21c783b */ /* 0x000f220000000200 */
[C---:B-----5:R-:W-:Y:S03]  /*3580*/  HMMA.16816.F32.BF16 R64, R20.reuse, R60, RZ ;  /* 0x0000003c1440723c */ /* 0x060fe600000418ff */
[----:B------:R-:W5:Y:S04]  /*3590*/  LDSM.16.M88.4 R104, [R162+0x5800] ;  /* 0x00580000a268783b */ /* 0x000f680000000200 */
[----:B------:R-:W5:Y:S01]  /*35a0*/  LDSM.16.M88.4 R100, [R157+0x2000] ;  /* 0x002000009d64783b */ /* 0x000f620000000200 */
[C---:B--2---:R-:W-:Y:S03]  /*35b0*/  HMMA.16816.F32.BF16 R56, R20.reuse, R52, RZ ;  /* 0x000000341438723c */ /* 0x044fe600000418ff */
[----:B------:R-:W2:Y:S04]  /*35c0*/  LDSM.16.M88.4 R96, [R157+0x2800] ;  /* 0x002800009d60783b */ /* 0x000ea80000000200 */
[----:B------:R-:W2:Y:S01]  /*35d0*/  LDSM.16.M88.4 R92, [R157+0x4000] ;  /* 0x004000009d5c783b */ /* 0x000ea20000000200 */
[C---:B------:R-:W-:Y:S03]  /*35e0*/  HMMA.16816.F32.BF16 R60, R20.reuse, R62, RZ ;  /* 0x0000003e143c723c */ /* 0x040fe600000418ff */
[----:B------:R-:W2:Y:S04]  /*35f0*/  LDSM.16.M88.4 R88, [R157+0x4800] ;  /* 0x004800009d58783b */ /* 0x000ea80000000200 */
[----:B------:R-:W-:Y:S01]  /*3600*/  LDSM.16.M88.4 R116, [R160] ;  /* 0x00000000a074783b */ /* 0x000fe20000000200 */
[----:B------:R-:W-:Y:S03]  /*3610*/  HMMA.16816.F32.BF16 R52, R20, R54, RZ ;  /* 0x000000361434723c */ /* 0x000fe600000418ff */
[----:B------:R-:W-:Y:S04]  /*3620*/  LDSM.16.M88.4 R112, [R156+0x2000] ;  /* 0x002000009c70783b */ /* 0x000fe80000000200 */
[----:B------:R-:W-:Y:S01]  /*3630*/  LDSM.16.M88.4 R108, [R156+0x2800] ;  /* 0x002800009c6c783b */ /* 0x000fe20000000200 */
[C---:B-1----:R-:W-:Y:S03]  /*3640*/  HMMA.16816.F32.BF16 R64, R12.reuse, R84, R64 ;  /* 0x000000540c40723c */ /* 0x042fe60000041840 */
[----:B------:R-:W0:Y:S05]  /*3650*/  LDGDEPBAR ;  /* 0x00000000000079af */ /* 0x000e2a0000000000 */
[C---:B------:R-:W-:Y:S01]  /*3660*/  HMMA.16816.F32.BF16 R60, R12.reuse, R86, R60 ;  /* 0x000000560c3c723c */ /* 0x040fe2000004183c */
[----:B------:R-:W1:Y:S07]  /*3670*/  LDSM.16.M88.4 R84, [R157+0x5000] ;  /* 0x005000009d54783b */ /* 0x000e6e0000000200 */
[C---:B---3--:R-:W-:Y:S08]  /*3680*/  HMMA.16816.F32.BF16 R56, R12.reuse, R16, R56 ;  /* 0x000000100c38723c */ /* 0x048ff00000041838 */
[----:B------:R-:W-:Y:S01]  /*3690*/  HMMA.16816.F32.BF16 R52, R12, R18, R52 ;  /* 0x000000120c34723c */ /* 0x000fe20000041834 */
[----:B------:R-:W3:Y:S07]  /*36a0*/  LDSM.16.M88.4 R16, [R157+0x5800] ;  /* 0x005800009d10783b */ /* 0x000eee0000000200 */
        /* <DEDUP_REMOVED lines=29> */
[----:B------:R-:W-:Y:S01]  /*3880*/  HMMA.16816.F32.BF16 R20, R12, R18, R20 ;  /* 0x000000120c14723c */ /* 0x000fe20000041814 */
[----:B------:R-:W-:Y:S04]  /*3890*/  LDSM.16.M88.4 R16, [R159] ;  /* 0x000000009f10783b */ /* 0x000fe80000000200 */
[----:B------:R-:W2:Y:S03]  /*38a0*/  LDSM.16.M88.4 R12, [R155+0x2000] ;  /* 0x002000009b0c783b */ /* 0x000ea60000000200 */
[C---:B------:R-:W-:Y:S08]  /*38b0*/  HMMA.16816.F32.BF16 R80, R116.reuse, R112, R80 ;  /* 0x000000707450723c */ /* 0x040ff00000041850 */
[C---:B------:R-:W-:Y:S08]  /*38c0*/  HMMA.16816.F32.BF16 R76, R116.reuse, R114, R76 ;  /* 0x00000072744c723c */ /* 0x040ff0000004184c */
[C---:B------:R-:W-:Y:S08]  /*38d0*/  HMMA.16816.F32.BF16 R72, R116.reuse, R108, R72 ;  /* 0x0000006c7448723c */ /* 0x040ff00000041848 */
[C---:B------:R-:W-:Y:S01]  /*38e0*/  HMMA.16816.F32.BF16 R68, R116.reuse, R110, R68 ;  /* 0x0000006e7444723c */ /* 0x040fe20000041844 */
[----:B------:R-:W3:Y:S07]  /*38f0*/  LDSM.16.M88.4 R108, [R155+0x2800] ;  /* 0x002800009b6c783b */ /* 0x000eee0000000200 */
[----:B-1----:R-:W-:Y:S08]  /*3900*/  HMMA.16816.F32.BF16 R24, R116, R84, R24 ;  /* 0x000000547418723c */ /* 0x002ff00000041818 */
[----:B--2---:R-:W-:Y:S01]  /*3910*/  HMMA.16816.F32.BF16 R80, R16, R12, R80 ;  /* 0x0000000c1050723c */ /* 0x004fe20000041850 */
[----:B------:R-:W-:-:S05]  /*3920*/  LOP3.LUT R13, R120, 0x6, RZ, 0xc0, !PT ;  /* 0x00000006780d7812 */ /* 0x000fca00078ec0ff */
[----:B------:R-:W-:Y:S02]  /*3930*/  IMAD.IADD R0, R184, 0x1, R13 ;  /* 0x00000001b8007824 */ /* 0x000fe400078e020d */
[----:B------:R-:W-:Y:S01]  /*3940*/  HMMA.16816.F32.BF16 R20, R116, R86, R20 ;  /* 0x000000567414723c */ /* 0x000fe20000041814 */
[----:B------:R-:W1:Y:S01]  /*3950*/  LDSM.16.M88.4 R84, [R155+0x3000] ;  /* 0x003000009b54783b */ /* 0x000e620000000200 */
[C---:B------:R-:W-:Y:S01]  /*3960*/  VIADD R12, R0.reuse, 0x8 ;  /* 0x00000008000c7836 */ /* 0x040fe20000000000 */
[----:B------:R-:W-:-:S04]  /*3970*/  ISETP.GE.AND P3, PT, R0, R125, PT ;  /* 0x0000007d0000720c */ /* 0x000fc80003f66270 */
[----:B------:R-:W-:Y:S01]  /*3980*/  ISETP.GE.AND P1, PT, R12, R125, PT ;  /* 0x0000007d0c00720c */ /* 0x000fe20003f26270 */
[----:B------:R-:W-:Y:S01]  /*3990*/  HMMA.16816.F32.BF16 R76, R16, R14, R76 ;  /* 0x0000000e104c723c */ /* 0x000fe2000004184c */
[----:B------:R-:W-:-:S05]  /*39a0*/  VIADD R14, R0, 0x1 ;  /* 0x00000001000e7836 */ /* 0x000fca0000000000 */
[----:B------:R-:W-:Y:S02]  /*39b0*/  ISETP.GE.AND P2, PT, R14, R125, PT ;  /* 0x0000007d0e00720c */ /* 0x000fe40003f46270 */
[----:B------:R-:W2:Y:S01]  /*39c0*/  LDSM.16.M88.4 R12, [R155+0x3800] ;  /* 0x003800009b0c783b */ /* 0x000ea20000000200 */
[C---:B------:R-:W-:Y:S08]  /*39d0*/  HMMA.16816.F32.BF16 R64, R116.reuse, R104, R64 ;  /* 0x000000687440723c */ /* 0x040ff00000041840 */
[----:B------:R-:W-:Y:S01]  /*39e0*/  HMMA.16816.F32.BF16 R56, R116, R100, R56 ;  /* 0x000000647438723c */ /* 0x000fe20000041838 */
[----:B------:R-:W-:-:S07]  /*39f0*/  VIADD R100, R0, 0x30 ;  /* 0x0000003000647836 */ /* 0x000fce0000000000 */
[C---:B------:R-:W-:Y:S08]  /*3a00*/  HMMA.16816.F32.BF16 R60, R116.reuse, R106, R60 ;  /* 0x0000006a743c723c */ /* 0x040ff0000004183c */
[----:B------:R-:W-:Y:S01]  /*3a10*/  HMMA.16816.F32.BF16 R32, R116, R88, R32 ;  /* 0x000000587420723c */ /* 0x000fe20000041820 */
[----:B------:R-:W-:Y:S01]  /*3a20*/  VIADD R88, R0, 0x9 ;  /* 0x0000000900587836 */ /* 0x000fe20000000000 */
[----:B------:R-:W-:Y:S01]  /*3a30*/  FSEL R89, R78, -INF , !P1 ;  /* 0xff8000004e597808 */ /* 0x000fe20004800000 */
[----:B------:R-:W-:-:S03]  /*3a40*/  VIADD R78, R0, 0x29 ;  /* 0x00000029004e7836 */ /* 0x000fc60000000000 */
[-C--:B------:R-:W-:Y:S01]  /*3a50*/  ISETP.GE.AND P0, PT, R88, R125.reuse, PT ;  /* 0x0000007d5800720c */ /* 0x080fe20003f06270 */
[----:B------:R-:W-:Y:S01]  /*3a60*/  VIADD R88, R0, 0x18 ;  /* 0x0000001800587836 */ /* 0x000fe20000000000 */
[----:B---3--:R-:W-:Y:S04]  /*3a70*/  HMMA.16816.F32.BF16 R68, R16, R110, R68 ;  /* 0x0000006e1044723c */ /* 0x008fe80000041844 */
[----:B------:R-:W-:Y:S01]  /*3a80*/  ISETP.GE.AND P4, PT, R88, R125, PT ;  /* 0x0000007d5800720c */ /* 0x000fe20003f86270 */
[----:B------:R-:W-:-:S03]  /*3a90*/  VIADD R88, R0, 0x19 ;  /* 0x0000001900587836 */ /* 0x000fc60000000000 */
[----:B------:R-:W-:Y:S08]  /*3aa0*/  HMMA.16816.F32.BF16 R72, R16, R108, R72 ;  /* 0x0000006c1048723c */ /* 0x000ff00000041848 */
[----:B------:R-:W-:Y:S03]  /*3ab0*/  HMMA.16816.F32.BF16 R52, R116, R102, R52 ;  /* 0x000000667434723c */ /* 0x000fe60000041834 */
[----:B------:R-:W-:-:S02]  /*3ac0*/  FSEL R152, R70, -INF , !P4 ;  /* 0xff80000046987808 */ /* 0x000fc40006000000 */
[----:B------:R-:W-:-:S03]  /*3ad0*/  FSEL R70, R68, -INF , !P4 ;  /* 0xff80000044467808 */ /* 0x000fc60006000000 */
[----:B-1----:R-:W-:Y:S01]  /*3ae0*/  HMMA.16816.F32.BF16 R64, R16, R84, R64 ;  /* 0x000000541040723c */ /* 0x002fe20000041840 */
[----:B------:R-:W-:Y:S01]  /*3af0*/  VIADD R84, R0, 0x21 ;  /* 0x0000002100547836 */ /* 0x000fe20000000000 */
[----:B------:R-:W-:-:S04]  /*3b00*/  FSEL R85, R76, -INF , !P1 ;  /* 0xff8000004c557808 */ /* 0x000fc80004800000 */
[----:B------:R-:W-:Y:S02]  /*3b10*/  ISETP.GE.AND P1, PT, R84, R125, PT ;  /* 0x0000007d5400720c */ /* 0x000fe40003f26270 */
[----:B------:R-:W-:Y:S01]  /*3b20*/  HMMA.16816.F32.BF16 R40, R116, R92, R40 ;  /* 0x0000005c7428723c */ /* 0x000fe20000041828 */
[----:B------:R-:W-:Y:S01]  /*3b30*/  VIADD R92, R0, 0x10 ;  /* 0x00000010005c7836 */ /* 0x000fe20000000000 */
[----:B------:R-:W-:-:S04]  /*3b40*/  FSEL R84, R77, -INF , !P0 ;  /* 0xff8000004d547808 */ /* 0x000fc80004000000 */
[-C--:B------:R-:W-:Y:S02]  /*3b50*/  ISETP.GE.AND P6, PT, R92, R125.reuse, PT ;  /* 0x0000007d5c00720c */ /* 0x080fe40003fc6270 */
[C---:B------:R-:W-:Y:S01]  /*3b60*/  HMMA.16816.F32.BF16 R28, R116.reuse, R90, R28 ;  /* 0x0000005a741c723c */ /* 0x040fe2000004181c */
[----:B------:R-:W-:Y:S01]  /*3b70*/  VIADD R90, R0, 0x11 ;  /* 0x00000011005a7836 */ /* 0x000fe20000000000 */
[----:B------:R-:W-:Y:S02]  /*3b80*/  FSEL R92, R82, -INF , !P3 ;  /* 0xff800000525c7808 */ /* 0x000fe40005800000 */
[----:B------:R-:W-:Y:S02]  /*3b90*/  FSEL R76, R72, -INF , !P6 ;  /* 0xff800000484c7808 */ /* 0x000fe40007000000 */
[----:B------:R-:W-:Y:S02]  /*3ba0*/  ISETP.GE.AND P5, PT, R90, R125, PT ;  /* 0x0000007d5a00720c */ /* 0x000fe40003fa6270 */
[----:B------:R-:W-:Y:S01]  /*3bb0*/  HMMA.16816.F32.BF16 R48, R116, R96, R48 ;  /* 0x000000607430723c */ /* 0x000fe20000041830 */
[----:B------:R-:W-:Y:S01]  /*3bc0*/  VIADD R96, R0, 0x20 ;  /* 0x0000002000607836 */ /* 0x000fe20000000000 */
[----:B------:R-:W-:-:S02]  /*3bd0*/  FSEL R90, R80, -INF , !P3 ;  /* 0xff800000505a7808 */ /* 0x000fc40005800000 */
[----:B------:R-:W-:Y:S02]  /*3be0*/  ISETP.GE.AND P3, PT, R88, R125, PT ;  /* 0x0000007d5800720c */ /* 0x000fe40003f66270 */
[----:B------:R-:W-:Y:S02]  /*3bf0*/  FSEL R88, R81, -INF , !P2 ;  /* 0xff80000051587808 */ /* 0x000fe40005000000 */
[----:B------:R-:W-:Y:S01]  /*3c00*/  HMMA.16816.F32.BF16 R44, R116, R98, R44 ;  /* 0x00000062742c723c */ /* 0x000fe2000004182c */
[----:B------:R-:W-:Y:S01]  /*3c10*/  VIADD R98, R0, 0x28 ;  /* 0x0000002800627836 */ /* 0x000fe20000000000 */
[----:B------:R-:W-:Y:S02]  /*3c20*/  FSEL R154, R71, -INF , !P3 ;  /* 0xff800000479a7808 */ /* 0x000fe40005800000 */
[----:B------:R-:W-:Y:S02]  /*3c30*/  FSEL R68, R69, -INF , !P3 ;  /* 0xff80000045447808 */ /* 0x000fe40005800000 */
[----:B------:R-:W-:-:S02]  /*3c40*/  FSEL R202, R67, -INF , !P1 ;  /* 0xff80000043ca7808 */ /* 0x000fc40004800000 */
[----:B--2---:R-:W-:Y:S01]  /*3c50*/  HMMA.16816.F32.BF16 R56, R16, R12, R56 ;  /* 0x0000000c1038723c */ /* 0x004fe20000041838 */
[----:B------:R-:W-:Y:S01]  /*3c60*/  VIADD R12, R0, 0x38 ;  /* 0x00000038000c7836 */ /* 0x000fe20000000000 */
[----:B------:R-:W-:-:S04]  /*3c70*/  FSEL R198, R65, -INF , !P1 ;  /* 0xff80000041c67808 */ /* 0x000fc80004800000 */
[-C--:B------:R-:W-:Y:S01]  /*3c80*/  ISETP.GE.AND P3, PT, R12, R125.reuse, PT ;  /* 0x0000007d0c00720c */ /* 0x080fe20003f66270 */
[----:B------:R-:W-:Y:S01]  /*3c90*/  VIADD R12, R0, 0x39 ;  /* 0x00000039000c7836 */ /* 0x000fe20000000000 */
[----:B------:R-:W-:Y:S01]  /*3ca0*/  HMMA.16816.F32.BF16 R36, R116, R94, R36 ;  /* 0x0000005e7424723c */ /* 0x000fe20000041824 */
[----:B------:R-:W-:Y:S02]  /*3cb0*/  FSEL R94, R83, -INF , !P2 ;  /* 0xff800000535e7808 */ /* 0x000fe40005000000 */
[-C--:B------:R-:W-:Y:S01]  /*3cc0*/  ISETP.GE.AND P2, PT, R96, R125.reuse, PT ;  /* 0x0000007d6000720c */ /* 0x080fe20003f46270 */
[----:B------:R-:W1:Y:S01]  /*3cd0*/  LDSM.16.M88.4 R80, [R155+0x4000] ;  /* 0x004000009b50783b */ /* 0x000e620000000200 */
[----:B------:R-:W-:Y:S02]  /*3ce0*/  FSEL R96, R79, -INF , !P0 ;  /* 0xff8000004f607808 */ /* 0x000fe40004000000 */
[----:B------:R-:W-:Y:S01]  /*3cf0*/  ISETP.GE.AND P0, PT, R98, R125, PT ;  /* 0x0000007d6200720c */ /* 0x000fe20003f06270 */
[----:B------:R-:W-:Y:S01]  /*3d00*/  HMMA.16816.F32.BF16 R60, R16, R86, R60 ;  /* 0x00000056103c723c */ /* 0x000fe2000004183c */
[----:B------:R-:W-:-:S02]  /*3d10*/  FSEL R86, R74, -INF , !P6 ;  /* 0xff8000004a567808 */ /* 0x000fc40007000000 */
[-C--:B------:R-:W-:Y:S02]  /*3d20*/  ISETP.GE.AND P6, PT, R78, R125.reuse, PT ;  /* 0x0000007d4e00720c */ /* 0x080fe40003fc6270 */
[----:B------:R-:W-:Y:S02]  /*3d30*/  FSEL R98, R75, -INF , !P5 ;  /* 0xff8000004b627808 */ /* 0x000fe40006800000 */
[----:B------:R-:W-:Y:S01]  /*3d40*/  FSEL R78, R73, -INF , !P5 ;  /* 0xff800000494e7808 */ /* 0x000fe20006800000 */
[----:B------:R-:W-:Y:S01]  /*3d50*/  HMMA.16816.F32.BF16 R52, R16, R14, R52 ;  /* 0x0000000e1034723c */ /* 0x000fe20000041834 */
[----:B------:R-:W2:Y:S01]  /*3d60*/  LDSM.16.M88.4 R72, [R155+0x4800] ;  /* 0x004800009b48783b */ /* 0x000ea20000000200 */
[----:B------:R-:W-:Y:S02]  /*3d70*/  FSEL R206, R66, -INF , !P2 ;  /* 0xff80000042ce7808 */ /* 0x000fe40005000000 */
[----:B------:R-:W-:Y:S01]  /*3d80*/  FSEL R200, R64, -INF , !P2 ;  /* 0xff80000040c87808 */ /* 0x000fe20005000000 */
[----:B------:R-:W-:Y:S01]  /*3d90*/  VIADD R64, R0, 0x40 ;  /* 0x0000004000407836 */ /* 0x000fe20000000000 */
[----:B------:R-:W-:-:S02]  /*3da0*/  ISETP.GE.AND P2, PT, R12, R125, PT ;  /* 0x0000007d0c00720c */ /* 0x000fc40003f46270 */
[----:B------:R-:W3:Y:S01]  /*3db0*/  LDSM.16.M88.4 R12, [R155+0x5000] ;  /* 0x005000009b0c783b */ /* 0x000ee20000000200 */
[----:B------:R-:W-:Y:S01]  /*3dc0*/  ISETP.GE.AND P5, PT, R100, R125, PT ;  /* 0x0000007d6400720c */ /* 0x000fe20003fa6270 */
[----:B------:R-:W-:Y:S01]  /*3dd0*/  VIADD R100, R0, 0x31 ;  /* 0x0000003100647836 */ /* 0x000fe20000000000 */
[----:B------:R-:W-:Y:S01]  /*3de0*/  FSEL R66, R60, -INF , !P0 ;  /* 0xff8000003c427808 */ /* 0x000fe20004000000 */
[----:B------:R-:W-:Y:S01]  /*3df0*/  VIADD R60, R0, 0x49 ;  /* 0x00000049003c7836 */ /* 0x000fe20000000000 */
[----:B------:R-:W-:Y:S01]  /*3e00*/  FSEL R116, R58, -INF , !P5 ;  /* 0xff8000003a747808 */ /* 0x000fe20006800000 */
[----:B------:R-:W-:Y:S01]  /*3e10*/  VIADD R58, R0, 0x51 ;  /* 0x00000051003a7836 */ /* 0x000fe20000000000 */
[----:B------:R-:W-:Y:S01]  /*3e20*/  FSEL R190, R56, -INF , !P5 ;  /* 0xff80000038be7808 */ /* 0x000fe20006800000 */
[----:B------:R-:W-:Y:S01]  /*3e30*/  VIADD R56, R0, 0x50 ;  /* 0x0000005000387836 */ /* 0x000fe20000000000 */
[----:B------:R-:W-:Y:S02]  /*3e40*/  FSEL R204, R62, -INF , !P0 ;  /* 0xff8000003ecc7808 */ /* 0x000fe40004000000 */
[----:B------:R-:W-:-:S02]  /*3e50*/  FSEL R104, R63, -INF , !P6 ;  /* 0xff8000003f687808 */ /* 0x000fc40007000000 */
[----:B------:R-:W-:Y:S02]  /*3e60*/  FSEL R196, R61, -INF , !P6 ;  /* 0xff8000003dc47808 */ /* 0x000fe40007000000 */
[-C--:B------:R-:W-:Y:S02]  /*3e70*/  ISETP.GE.AND P5, PT, R60, R125.reuse, PT ;  /* 0x0000007d3c00720c */ /* 0x080fe40003fa6270 */
[----:B------:R-:W4:Y:S01]  /*3e80*/  LDSM.16.M88.4 R60, [R155+0x5800] ;  /* 0x005800009b3c783b */ /* 0x000f220000000200 */
[----:B------:R-:W-:Y:S01]  /*3e90*/  ISETP.GE.AND P4, PT, R100, R125, PT ;  /* 0x0000007d6400720c */ /* 0x000fe20003f86270 */
[----:B------:R-:W-:-:S04]  /*3ea0*/  DEPBAR.LE SB0, 0x0 ;  /* 0x000080000000791a */ /* 0x000fc80000000000 */
[C---:B-1----:R-:W-:Y:S01]  /*3eb0*/  HMMA.16816.F32.BF16 R44, R16.reuse, R82, R44 ;  /* 0x00000052102c723c */ /* 0x042fe2000004182c */
[----:B------:R-:W-:Y:S02]  /*3ec0*/  FSEL R192, R59, -INF , !P4 ;  /* 0xff8000003bc07808 */ /* 0x000fe40006000000 */
[----:B------:R-:W-:Y:S02]  /*3ed0*/  FSEL R114, R57, -INF , !P4 ;  /* 0xff80000039727808 */ /* 0x000fe40006000000 */
[-C--:B------:R-:W-:Y:S01]  /*3ee0*/  ISETP.GE.AND P4, PT, R56, R125.reuse, PT ;  /* 0x0000007d3800720c */ /* 0x080fe20003f86270 */
[----:B------:R-:W-:Y:S01]  /*3ef0*/  VIADD R56, R0, 0x58 ;  /* 0x0000005800387836 */ /* 0x000fe20000000000 */
[----:B------:R-:W-:Y:S01]  /*3f00*/  FSEL R194, R54, -INF , !P3 ;  /* 0xff80000036c27808 */ /* 0x000fe20005800000 */
[C---:B------:R-:W-:Y:S01]  /*3f10*/  HMMA.16816.F32.BF16 R48, R16.reuse, R80, R48 ;  /* 0x000000501030723c */ /* 0x040fe20000041830 */
[----:B------:R-:W-:Y:S01]  /*3f20*/  VIADD R80, R0, 0x41 ;  /* 0x0000004100507836 */ /* 0x000fe20000000000 */
[----:B------:R-:W-:Y:S01]  /*3f30*/  FSEL R118, R52, -INF , !P3 ;  /* 0xff80000034767808 */ /* 0x000fe20005800000 */
[----:B------:R-:W-:Y:S01]  /*3f40*/  VIADD R54, R0, 0x59 ;  /* 0x0000005900367836 */ /* 0x000fe20000000000 */
[-C--:B------:R-:W-:Y:S01]  /*3f50*/  ISETP.GE.AND P3, PT, R58, R125.reuse, PT ;  /* 0x0000007d3a00720c */ /* 0x080fe20003f66270 */
[----:B------:R-:W-:Y:S01]  /*3f60*/  VIADD R52, R0, 0x60 ;  /* 0x0000006000347836 */ /* 0x000fe20000000000 */
[-C--:B------:R-:W-:Y:S01]  /*3f70*/  ISETP.GE.AND P1, PT, R64, R125.reuse, PT ;  /* 0x0000007d4000720c */ /* 0x080fe20003f26270 */
[----:B------:R-:W-:Y:S01]  /*3f80*/  VIADD R64, R0, 0x48 ;  /* 0x0000004800407836 */ /* 0x000fe20000000000 */
[----:B--2---:R-:W-:Y:S01]  /*3f90*/  HMMA.16816.F32.BF16 R40, R16, R72, R40 ;  /* 0x000000481028723c */ /* 0x004fe20000041828 */
[----:B------:R-:W-:-:S02]  /*3fa0*/  ISETP.GE.AND P0, PT, R80, R125, PT ;  /* 0x0000007d5000720c */ /* 0x000fc40003f06270 */
[----:B------:R-:W-:Y:S02]  /*3fb0*/  FSEL R142, R47, -INF , !P5 ;  /* 0xff8000002f8e7808 */ /* 0x000fe40006800000 */
[----:B------:R-:W-:Y:S02]  /*3fc0*/  FSEL R144, R45, -INF , !P5 ;  /* 0xff8000002d907808 */ /* 0x000fe40006800000 */
[----:B------:R-:W-:Y:S01]  /*3fd0*/  FSEL R132, R55, -INF , !P2 ;  /* 0xff80000037847808 */ /* 0x000fe20005000000 */
[----:B---3--:R-:W-:Y:S01]  /*3fe0*/  HMMA.16816.F32.BF16 R28, R16, R14, R28 ;  /* 0x0000000e101c723c */ /* 0x008fe2000004181c */
[----:B------:R-:W-:Y:S01]  /*3ff0*/  VIADD R14, R0, 0x69 ;  /* 0x00000069000e7836 */ /* 0x000fe20000000000 */
[----:B------:R-:W-:Y:S02]  /*4000*/  FSEL R188, R53, -INF , !P2 ;  /* 0xff80000035bc7808 */ /* 0x000fe40005000000 */
[----:B------:R-:W-:Y:S01]  /*4010*/  FSEL R146, R48, -INF , !P1 ;  /* 0xff80000030927808 */ /* 0x000fe20004800000 */
[----:B------:R-:W-:Y:S01]  /*4020*/  VIADD R48, R0, 0x61 ;  /* 0x0000006100307836 */ /* 0x000fe20000000000 */
[----:B------:R-:W-:-:S02]  /*4030*/  FSEL R150, R50, -INF , !P1 ;  /* 0xff80000032967808 */ /* 0x000fc40004800000 */
[C---:B------:R-:W-:Y:S01]  /*4040*/  HMMA.16816.F32.BF16 R36, R16.reuse, R74, R36 ;  /* 0x0000004a1024723c */ /* 0x040fe20000041824 */
[----:B------:R-:W-:Y:S02]  /*4050*/  FSEL R148, R51, -INF , !P0 ;  /* 0xff80000033947808 */ /* 0x000fe40004000000 */
[----:B------:R-:W-:Y:S02]  /*4060*/  FSEL R134, R42, -INF , !P4 ;  /* 0xff8000002a867808 */ /* 0x000fe40006000000 */
[----:B------:R-:W-:Y:S02]  /*4070*/  FSEL R128, R40, -INF , !P4 ;  /* 0xff80000028807808 */ /* 0x000fe40006000000 */
[-C--:B------:R-:W-:Y:S01]  /*4080*/  ISETP.GE.AND P4, PT, R14, R125.reuse, PT ;  /* 0x0000007d0e00720c */ /* 0x080fe20003f86270 */
[C---:B------:R-:W-:Y:S01]  /*4090*/  HMMA.16816.F32.BF16 R32, R16.reuse, R12, R32 ;  /* 0x0000000c1020723c */ /* 0x040fe20000041820 */
[C---:B------:R-:W-:Y:S01]  /*40a0*/  VIADD R12, R0.reuse, 0x68 ;  /* 0x00000068000c7836 */ /* 0x040fe20000000000 */
[----:B------:R-:W-:Y:S01]  /*40b0*/  FSEL R130, R43, -INF , !P3 ;  /* 0xff8000002b827808 */ /* 0x000fe20005800000 */
[----:B------:R-:W-:Y:S01]  /*40c0*/  VIADD R14, R0, 0x71 ;  /* 0x00000071000e7836 */ /* 0x000fe20000000000 */
[----:B------:R-:W-:Y:S01]  /*40d0*/  FSEL R126, R41, -INF , !P3 ;  /* 0xff800000297e7808 */ /* 0x000fe20005800000 */
[----:B------:R-:W-:Y:S01]  /*40e0*/  BAR.SYNC.DEFER_BLOCKING 0x0 ;  /* 0x0000000000007b1d */ /* 0x000fe20000010000 */
[----:B------:R-:W-:Y:S01]  /*40f0*/  ISETP.GE.AND P5, PT, R12, R125, PT ;  /* 0x0000007d0c00720c */ /* 0x000fe20003fa6270 */
[----:B------:R-:W-:Y:S01]  /*4100*/  VIADD R12, R0, 0x70 ;  /* 0x00000070000c7836 */ /* 0x000fe20000000000 */
[----:B----4-:R-:W-:Y:S01]  /*4110*/  HMMA.16816.F32.BF16 R24, R16, R60, R24 ;  /* 0x0000003c1018723c */ /* 0x010fe20000041818 */
[----:B------:R-:W-:-:S02]  /*4120*/  FSEL R60, R29, -INF , !P4 ;  /* 0xff8000001d3c7808 */ /* 0x000fc40006000000 */
[----:B------:R-:W-:Y:S02]  /*4130*/  FSEL R140, R49, -INF , !P0 ;  /* 0xff800000318c7808 */ /* 0x000fe40004000000 */
[-C--:B------:R-:W-:Y:S01]  /*4140*/  ISETP.GE.AND P3, PT, R12, R125.reuse, PT ;  /* 0x0000007d0c00720c */ /* 0x080fe20003f66270 */
[----:B------:R-:W-:Y:S01]  /*4150*/  VIADD R12, R0, 0x78 ;  /* 0x00000078000c7836 */ /* 0x000fe20000000000 */
[----:B------:R-:W-:Y:S01]  /*4160*/  ISETP.GE.AND P6, PT, R64, R125, PT ;  /* 0x0000007d4000720c */ /* 0x000fe20003fc6270 */
[----:B------:R-:W-:Y:S01]  /*4170*/  HMMA.16816.F32.BF16 R20, R16, R62, R20 ;  /* 0x0000003e1014723c */ /* 0x000fe20000041814 */
[----:B------:R-:W-:Y:S01]  /*4180*/  FSEL R62, R31, -INF , !P4 ;  /* 0xff8000001f3e7808 */ /* 0x000fe20006000000 */
[----:B------:R-:W-:Y:S01]  /*4190*/  VIADD R0, R0, 0x79 ;  /* 0x0000007900007836 */ /* 0x000fe20000000000 */
[----:B------:R-:W-:Y:S02]  /*41a0*/  ISETP.GT.AND P4, PT, R176, R169, PT ;  /* 0x000000a9b000720c */ /* 0x000fe40003f84270 */
[----:B------:R-:W-:-:S02]  /*41b0*/  ISETP.GE.AND P2, PT, R56, R125, PT ;  /* 0x0000007d3800720c */ /* 0x000fc40003f46270 */
        /* <DEDUP_REMOVED lines=10> */
[-C--:B------:R-:W-:Y:S02]  /*4260*/  ISETP.GE.AND P6, PT, R48, R125.reuse, PT ;  /* 0x0000007d3000720c */ /* 0x080fe40003fc6270 */
        /* <DEDUP_REMOVED lines=29> */
.L_x_9657:
        /* <DEDUP_REMOVED lines=60> */
.L_x_9658:
[----:B------:R-:W-:Y:S05]  /*4800*/  BSYNC.RECONVERGENT B0 ;  /* 0x0000000000007941 */ /* 0x000fea0003800200 */
.L_x_9656:
[CC--:B------:R-:W-:Y:S01]  /*4810*/  ISETP.GE.AND P0, PT, R178.reuse, R175.reuse, PT ;  /* 0x000000afb200720c */ /* 0x0c0fe20003f06270 */
[----:B------:R-:W-:Y:S01]  /*4820*/  BSSY.RECONVERGENT B0, `(.L_x_9659) ;  /* 0x0000040000007945 */ /* 0x000fe20003800200 */
[----:B------:R-:W-:Y:S02]  /*4830*/  ISETP.GE.AND P2, PT, R178, R175, PT ;  /* 0x000000afb200720c */ /* 0x000fe40003f46270 */
[----:B------:R-:W-:-:S05]  /*4840*/  IADD3 R12, P1, PT, R123, R170, RZ ;  /* 0x000000aa7b0c7210 */ /* 0x000fca0007f3e0ff */
[----:B------:R-:W-:-:S04]  /*4850*/  IMAD.X R13, R8, 0x1, R171, P1 ;  /* 0x00000001080d7824 */ /* 0x000fc800008e06ab */
[----:B------:R-:W-:Y:S01]  /*4860*/  @!P0 IMAD.MOV.U32 R16, RZ, RZ, R12 ;  /* 0x000000ffff108224 */ /* 0x000fe200078e000c */
[CC--:B------:R-:W-:Y:S01]  /*4870*/  @!P0 LEA R18, P3, R164.reuse, R12.reuse, 0x5 ;  /* 0x0000000ca4128211 */ /* 0x0c0fe200078628ff */
[----:B------:R-:W-:Y:S01]  /*4880*/  @!PT LDS RZ, [RZ] ;  /* 0x00000000fffff984 */ /* 0x000fe20000000800 */
[----:B------:R-:W-:Y:S01]  /*4890*/  @!PT LDS RZ, [RZ] ;  /* 0x00000000fffff984 */ /* 0x000fe20000000800 */
[----:B------:R-:W-:Y:S01]  /*48a0*/  @!PT LDS RZ, [RZ] ;  /* 0x00000000fffff984 */ /* 0x000fe20000000800 */
[----:B------:R1:W-:Y:S01]  /*48b0*/  @!P2 LDGSTS.E.BYPASS.LTC128B.128 [R177+0x2000], desc[UR4][R170.64] ;  /* 0x02000000aab1afae */ /* 0x0003e2000b981a04 */
[--C-:B------:R-:W-:Y:S01]  /*48c0*/  @!P0 IMAD.MOV.U32 R17, RZ, RZ, R13.reuse ;  /* 0x000000ffff118224 */ /* 0x100fe200078e000d */
[-C--:B------:R-:W-:Y:S01]  /*48d0*/  @!P0 MOV R14, R12.reuse ;  /* 0x0000000c000e8202 */ /* 0x080fe20000000f00 */
[----:B------:R-:W-:Y:S01]  /*48e0*/  @!P0 IMAD.MOV.U32 R15, RZ, RZ, R13 ;  /* 0x000000ffff0f8224 */ /* 0x000fe200078e000d */
[----:B------:R1:W-:Y:S01]  /*48f0*/  @P2 STS.128 [R177+0x2000], RZ ;  /* 0x002000ffb1002388 */ /* 0x0003e20000000c00 */
[CC--:B------:R-:W-:Y:S01]  /*4900*/  @!P0 LEA R22, P2, R164.reuse, R12.reuse, 0x6 ;  /* 0x0000000ca4168211 */ /* 0x0c0fe200078430ff */
[----:B------:R-:W-:Y:S01]  /*4910*/  @!P0 IMAD R8, R165, 0x60, RZ ;  /* 0x00000060a5088824 */ /* 0x000fe200078e02ff */
[C---:B------:R-:W-:Y:S01]  /*4920*/  @!P0 LEA.HI.X R19, R164.reuse, R13, R165, 0x5, P3 ;  /* 0x0000000da4138211 */ /* 0x040fe200018f2ca5 */
[C---:B------:R-:W-:Y:S01]  /*4930*/  @!P0 IMAD.WIDE.U32 R16, R164.reuse, 0x60, R16 ;  /* 0x00000060a4108825 */ /* 0x040fe200078e0010 */
[----:B------:R1:W-:Y:S01]  /*4940*/  @P0 STS.128 [R177+0x2800], RZ ;  /* 0x002800ffb1000388 */ /* 0x0003e20000000c00 */
[----:B------:R-:W-:-:S02]  /*4950*/  @!P0 LEA R20, P1, R164, R12, 0x7 ;  /* 0x0000000ca4148211 */ /* 0x000fc400078238ff */
[CC--:B------:R-:W-:Y:S01]  /*4960*/  @!P0 LEA.HI.X R23, R164.reuse, R13.reuse, R165, 0x6, P2 ;  /* 0x0000000da4178211 */ /* 0x0c0fe200010f34a5 */
        /* <DEDUP_REMOVED lines=43> */
.L_x_9660:
[----:B------:R-:W-:Y:S05]  /*4c20*/  BSYNC.RECONVERGENT B0 ;  /* 0x0000000000007941 */ /* 0x000fea0003800200 */
.L_x_9659:
[----:B------:R-:W0:Y:S02]  /*4c30*/  LDGDEPBAR ;  /* 0x00000000000079af */ /* 0x000e240000000000 */
.L_x_9655:
[----:B------:R-:W-:Y:S05]  /*4c40*/  BSYNC.RECONVERGENT B1 ;  /* 0x0000000000017941 */ /* 0x000fea0003800200 */
.L_x_9654:
[----:B------:R-:W3:Y:S01]  /*4c50*/  LD.E R8, desc[UR4][R2.64+0xdc] ;  /* 0x0000dc0402087980 */ /* 0x000ee2000c101900 */
[----:B-12---:R-:W-:Y:S02]  /*4c60*/  FMNMX3.FTZ R13, R92, R94, R89, !PT ;  /* 0x0000005e5c0d7276 */ /* 0x006fe40007810059 */
        /* <DEDUP_REMOVED lines=28> */
[----:B------:R-:W-:-:S02]  /*4e30*/  IADD3 R158, PT, PT, R121, R6, RZ ;  /* 0x00000006799e7210 */ /* 0x000fc40007ffe0ff */
[----:B------:R-:W-:Y:S02]  /*4e40*/  FMNMX.FTZ R12, R28, R13, !PT ;  /* 0x0000000d1c0c7209 */ /* 0x000fe40007810000 */
[----:B------:R-:W-:Y:S02]  /*4e50*/  LEA R158, R158, R9, 0x1 ;  /* 0x000000099e9e7211 */ /* 0x000fe400078e08ff */
[----:B------:R-:W-:Y:S01]  /*4e60*/  IADD3 R4, PT, PT, R4, -0x2, RZ ;  /* 0xfffffffe04047810 */ /* 0x000fe20007ffe0ff */
[----:B------:R-:W1:Y:S01]  /*4e70*/  SHFL.BFLY PT, R13, R12, 0x2, 0x1f ;  /* 0x0c401f000c0d7f89 */ /* 0x000e6200000e0000 */
[----:B------:R-:W-:-:S03]  /*4e80*/  IADD3 R153, PT, PT, R7, R158, RZ ;  /* 0x0000009e07997210 */ /* 0x000fc60007ffe0ff */
[----:B------:R-:W-:Y:S04]  /*4e90*/  LDSM.16.MT88.4 R24, [R158+0x6800] ;  /* 0x006800009e18783b */ /* 0x000fe80000004200 */
[----:B------:R-:W-:Y:S01]  /*4ea0*/  LDSM.16.MT88.4 R20, [R153+0x6800] ;  /* 0x006800009914783b */ /* 0x000fe20000004200 */
[----:B-1----:R-:W-:Y:S02]  /*4eb0*/  FMNMX.FTZ R13, R12, R13, !PT ;  /* 0x0000000d0c0d7209 */ /* 0x002fe40007810000 */
[----:B------:R-:W-:-:S03]  /*4ec0*/  FMNMX3.FTZ R12, R15, R36, R32, !PT ;  /* 0x000000240f0c7276 */ /* 0x000fc60007810020 */
[----:B------:R-:W1:Y:S01]  /*4ed0*/  SHFL.BFLY PT, R0, R13, 0x1, 0x1f ;  /* 0x0c201f000d007f89 */ /* 0x000e6200000e0000 */
[----:B------:R-:W-:-:S05]  /*4ee0*/  FMNMX.FTZ R15, R31, R12, !PT ;  /* 0x0000000c1f0f7209 */ /* 0x000fca0007810000 */
[----:B------:R-:W2:Y:S01]  /*4ef0*/  SHFL.BFLY PT, R12, R15, 0x2, 0x1f ;  /* 0x0c401f000f0c7f89 */ /* 0x000ea200000e0000 */
[----:B-1----:R-:W-:-:S04]  /*4f00*/  FMNMX.FTZ R0, R13, R0, !PT ;  /* 0x000000000d007209 */ /* 0x002fc80007810000 */
[----:B------:R-:W-:Y:S02]  /*4f10*/  FSETP.NEU.FTZ.AND P0, PT, R0, -INF , PT ;  /* 0xff8000000000780b */ /* 0x000fe40003f1d000 */
[----:B--2---:R-:W-:-:S05]  /*4f20*/  FMNMX.FTZ R12, R15, R12, !PT ;  /* 0x0000000c0f0c7209 */ /* 0x004fca0007810000 */
[----:B------:R-:W1:Y:S02]  /*4f30*/  SHFL.BFLY PT, R13, R12, 0x1, 0x1f ;  /* 0x0c201f000c0d7f89 */ /* 0x000e6400000e0000 */
[----:B-1----:R-:W-:Y:S01]  /*4f40*/  FMNMX.FTZ R100, R12, R13, !PT ;  /* 0x0000000d0c647209 */ /* 0x002fe20007810000 */
[----:B---3--:R-:W-:-:S04]  /*4f50*/  FMUL.FTZ R29, R8, R0 ;  /* 0x00000000081d7220 */ /* 0x008fc80000410000 */
[----:B------:R-:W-:Y:S01]  /*4f60*/  FMUL.FTZ R35, R8, R100 ;  /* 0x0000006408237220 */ /* 0x000fe20000410000 */
[----:B------:R-:W-:Y:S02]  /*4f70*/  FSEL R29, R29, RZ, P0 ;  /* 0x000000ff1d1d7208 */ /* 0x000fe40000000000 */
[----:B------:R-:W-:-:S03]  /*4f80*/  FSETP.NEU.FTZ.AND P0, PT, R100, -INF , PT ;  /* 0xff8000006400780b */ /* 0x000fc60003f1d000 */
[--C-:B------:R-:W-:Y:S01]  /*4f90*/  FFMA.FTZ R30, R154, R8, -R29.reuse ;  /* 0x000000089a1e7223 */ /* 0x100fe2000001081d */
[----:B------:R-:W-:Y:S01]  /*4fa0*/  IADD3 R154, PT, PT, R5, R158, RZ ;  /* 0x0000009e059a7210 */ /* 0x000fe20007ffe0ff */
[-CC-:B------:R-:W-:Y:S01]  /*4fb0*/  FFMA.FTZ R33, R152, R8.reuse, -R29.reuse ;  /* 0x0000000898217223 */ /* 0x180fe2000001081d */
[----:B------:R-:W-:Y:S01]  /*4fc0*/  FSEL R35, R35, RZ, P0 ;  /* 0x000000ff23237208 */ /* 0x000fe20000000000 */
[-CC-:B------:R-:W-:Y:S01]  /*4fd0*/  FFMA.FTZ R52, R92, R8.reuse, -R29.reuse ;  /* 0x000000085c347223 */ /* 0x180fe2000001081d */
[----:B------:R-:W-:Y:S01]  /*4fe0*/  IADD3 R152, PT, PT, R5, R153, RZ ;  /* 0x0000009905987210 */ /* 0x000fe20007ffe0ff */
[----:B------:R-:W1:Y:S01]  /*4ff0*/  LDSM.16.MT88.4 R72, [R154+0x6000] ;  /* 0x006000009a48783b */ /* 0x000e620000004200 */
[-CC-:B------:R-:W-:Y:S01]  /*5000*/  FFMA.FTZ R43, R94, R8.reuse, -R29.reuse ;  /* 0x000000085e2b7223 */ /* 0x180fe2000001081d */
[-CC-:B------:R-:W-:Y:S01]  /*5010*/  FFMA.FTZ R39, R89, R8.reuse, -R29.reuse ;  /* 0x0000000859277223 */ /* 0x180fe2000001081d */
[-C--:B------:R-:W-:Y:S01]  /*5020*/  FFMA.FTZ R38, R96, R8.reuse, -R29 ;  /* 0x0000000860267223 */ /* 0x080fe2000001081d */
[-CC-:B------:R-:W-:Y:S01]  /*5030*/  FFMA.FTZ R54, R90, R8.reuse, -R35.reuse ;  /* 0x000000085a367223 */ /* 0x180fe20000010823 */
[-CC-:B------:R-:W-:Y:S01]  /*5040*/  FFMA.FTZ R47, R88, R8.reuse, -R35.reuse ;  /* 0x00000008582f7223 */ /* 0x180fe20000010823 */
[-CC-:B------:R-:W-:Y:S01]  /*5050*/  FFMA.FTZ R9, R85, R8.reuse, -R35.reuse ;  /* 0x0000000855097223 */ /* 0x180fe20000010823 */
[-C--:B------:R-:W-:Y:S01]  /*5060*/  FFMA.FTZ R44, R84, R8.reuse, -R35 ;  /* 0x00000008542c7223 */ /* 0x080fe20000010823 */
        /* <DEDUP_REMOVED lines=8> */
[----:B------:R-:W4:Y:S01]  /*50f0*/  LDSM.16.MT88.4 R12, [R152+0x6000] ;  /* 0x00600000980c783b */ /* 0x000f220000004200 */
[----:B------:R-:W5:Y:S01]  /*5100*/  MUFU.EX2 R43, R43 ;  /* 0x0000002b002b7308 */ /* 0x000f620000000800 */
[-C--:B------:R-:W-:Y:S01]  /*5110*/  FFMA.FTZ R5, R68, R8.reuse, -R35 ;  /* 0x0000000844057223 */ /* 0x080fe20000010823 */
[-CC-:B------:R-:W-:Y:S01]  /*5120*/  FFMA.FTZ R56, R206, R8.reuse, -R29.reuse ;  /* 0x00000008ce387223 */ /* 0x180fe2000001081d */
[----:B------:R-:W4:Y:S01]  /*5130*/  LDSM.16.MT88.4 R16, [R154+0x6800] ;  /* 0x006800009a10783b */ /* 0x000f220000004200 */
        /* <DEDUP_REMOVED lines=18> */
[-C--:B------:R-:W-:Y:S01]  /*5260*/  FFMA.FTZ R67, R138, R8.reuse, -R35 ;  /* 0x000000088a437223 */ /* 0x080fe20000010823 */
        /* <DEDUP_REMOVED lines=8> */
[-CC-:B------:R-:W-:Y:S01]  /*52f0*/  FFMA.FTZ R103, R134, R8.reuse, -R29.reuse ;  /* 0x0000000886677223 */ /* 0x180fe2000001081d */
        /* <DEDUP_REMOVED lines=22> */
[-CC-:B------:R-:W-:Y:S01]  /*5460*/  FFMA.FTZ R43, R50, R8.reuse, -R29.reuse ;  /* 0x00000008322b7223 */ /* 0x180fe2000001081d */
[-CC-:B------:R-:W-:Y:S01]  /*5470*/  FFMA.FTZ R48, R48, R8.reuse, -R29.reuse ;  /* 0x0000000830307223 */ /* 0x180fe2000001081d */
[----:B------:R-:W-:Y:S01]  /*5480*/  MUFU.EX2 R37, R37 ;  /* 0x0000002500257308 */ /* 0x000fe20000000800 */
[----:B------:R-:W-:Y:S01]  /*5490*/  FADD.FTZ R47, R39, R52 ;  /* 0x00000034272f7221 */ /* 0x000fe20000010000 */
[-C--:B------:R-:W-:Y:S01]  /*54a0*/  FFMA.FTZ R46, R46, R8.reuse, -R29 ;  /* 0x000000082e2e7223 */ /* 0x080fe2000001081d */
[-CC-:B------:R-:W-:Y:S01]  /*54b0*/  FFMA.FTZ R40, R40, R8.reuse, -R35.reuse ;  /* 0x0000000828287223 */ /* 0x180fe20000010823 */
[-C--:B------:R-:W-:Y:S01]  /*54c0*/  FFMA.FTZ R32, R32, R8.reuse, -R35 ;  /* 0x0000000820207223 */ /* 0x080fe20000010823 */
[----:B------:R-:W-:Y:S01]  /*54d0*/  FADD.FTZ R38, R38, R47 ;  /* 0x0000002f26267221 */ /* 0x000fe20000010000 */
[----:B------:R-:W-:Y:S01]  /*54e0*/  FFMA.FTZ R186, R31, R8, -R35 ;  /* 0x000000081fba7223 */ /* 0x000fe20000010823 */
[----:B------:R-:W-:Y:S01]  /*54f0*/  ISETP.GE.AND P0, PT, R4, R169, PT ;  /* 0x000000a90400720c */ /* 0x000fe20003f06270 */
[----:B------:R-:W-:Y:S01]  /*5500*/  MUFU.EX2 R34, R34 ;  /* 0x0000002200227308 */ /* 0x000fe20000000800 */
[----:B-1----:R-:W-:-:S07]  /*5510*/  F2FP.BF16.F32.PACK_AB R86, R44, R9 ;  /* 0x000000092c56723e */ /* 0x002fce00000010ff */
[----:B------:R-:W-:Y:S01]  /*5520*/  MUFU.EX2 R33, R33 ;  /* 0x0000002100217308 */ /* 0x000fe20000000800 */
[C---:B------:R-:W-:Y:S07]  /*5530*/  HMMA.16816.F32.BF16 R68, R84.reuse, R72, RZ ;  /* 0x000000485444723c */ /* 0x040fee00000418ff */
[----:B------:R-:W-:Y:S01]  /*5540*/  MUFU.EX2 R30, R30 ;  /* 0x0000001e001e7308 */ /* 0x000fe20000000800 */
[C---:B------:R-:W-:Y:S07]  /*5550*/  HMMA.16816.F32.BF16 R72, R84.reuse, R74, RZ ;  /* 0x0000004a5448723c */ /* 0x040fee00000418ff */
[----:B------:R-:W-:Y:S01]  /*5560*/  MUFU.EX2 R42, R42 ;  /* 0x0000002a002a7308 */ /* 0x000fe20000000800 */
[C---:B--2---:R-:W-:Y:S07]  /*5570*/  HMMA.16816.F32.BF16 R96, R84.reuse, R92, RZ ;  /* 0x0000005c5460723c */ /* 0x044fee00000418ff */
[----:B------:R-:W1:Y:S01]  /*5580*/  MUFU.EX2 R7, R7 ;  /* 0x0000000700077308 */ /* 0x000e620000000800 */
[C---:B---3--:R-:W-:Y:S07]  /*5590*/  HMMA.16816.F32.BF16 R76, R84.reuse, R88, RZ ;  /* 0x00000058544c723c */ /* 0x048fee00000418ff */
[----:B------:R-:W-:Y:S01]  /*55a0*/  MUFU.EX2 R6, R6 ;  /* 0x0000000600067308 */ /* 0x000fe20000000800 */
[C---:B------:R-:W-:Y:S07]  /*55b0*/  HMMA.16816.F32.BF16 R92, R84.reuse, R94, RZ ;  /* 0x0000005e545c723c */ /* 0x040fee00000418ff */
[----:B------:R-:W2:Y:S01]  /*55c0*/  MUFU.EX2 R5, R5 ;  /* 0x0000000500057308 */ /* 0x000ea20000000800 */
        /* <DEDUP_REMOVED lines=10> */
[----:B------:R-:W-:-:S04]  /*5670*/  F2FP.BF16.F32.PACK_AB R15, R30, R33 ;  /* 0x000000211e0f723e */ /* 0x000fc800000010ff */
        /* <DEDUP_REMOVED lines=44> */
[----:B--2---:R-:W-:Y:S01]  /*5940*/  F2FP.BF16.F32.PACK_AB R12, R114, R57 ;  /* 0x00000039720c723e */ /* 0x004fe200000010ff */
[----:B------:R-:W2:Y:S01]  /*5950*/  LDSM.16.MT88.4 R20, [R153+0x7800] ;  /* 0x007800009914783b */ /* 0x000ea20000004200 */
[----:B------:R-:W-:-:S02]  /*5960*/  F2FP.BF16.F32.PACK_AB R13, R55, R116 ;  /* 0x00000074370d723e */ /* 0x000fc400000010ff */
[----:B----4-:R-:W-:Y:S01]  /*5970*/  F2FP.BF16.F32.PACK_AB R14, R59, R118 ;  /* 0x000000763b0e723e */ /* 0x010fe200000010ff */
[----:B------:R-:W-:Y:S01]  /*5980*/  MUFU.EX2 R65, R65 ;  /* 0x0000004100417308 */ /* 0x000fe20000000800 */
[----:B------:R-:W-:-:S07]  /*5990*/  F2FP.BF16.F32.PACK_AB R15, R132, R53 ;  /* 0x00000035840f723e */ /* 0x000fce00000010ff */
[----:B------:R-:W3:Y:S01]  /*59a0*/  MUFU.EX2 R140, R140 ;  /* 0x0000008c008c7308 */ /* 0x000ee20000000800 */
[C---:B-----5:R-:W-:Y:S07]  /*59b0*/  HMMA.16816.F32.BF16 R96, R12.reuse, R24, R96 ;  /* 0x000000180c60723c */ /* 0x060fee0000041860 */
[----:B------:R-:W-:Y:S01]  /*59c0*/  MUFU.EX2 R67, R67 ;  /* 0x0000004300437308 */ /* 0x000fe20000000800 */
[C---:B------:R-:W-:Y:S01]  /*59d0*/  HMMA.16816.F32.BF16 R92, R12.reuse, R26, R92 ;  /* 0x0000001a0c5c723c */ /* 0x040fe2000004185c */
[----:B------:R-:W-:Y:S06]  /*59e0*/  LDSM.16.MT88.4 R24, [R158+0x8000] ;  /* 0x008000009e18783b */ /* 0x000fec0000004200 */
[----:B------:R-:W4:Y:S01]  /*59f0*/  MUFU.EX2 R138, R138 ;  /* 0x0000008a008a7308 */ /* 0x000f220000000800 */
[C---:B-1----:R-:W-:Y:S07]  /*5a00*/  HMMA.16816.F32.BF16 R68, R12.reuse, R16, R68 ;  /* 0x000000100c44723c */ /* 0x042fee0000041844 */
[----:B------:R-:W1:Y:S01]  /*5a10*/  MUFU.EX2 R142, R142 ;  /* 0x0000008e008e7308 */ /* 0x000e620000000800 */
[C---:B------:R-:W-:Y:S01]  /*5a20*/  HMMA.16816.F32.BF16 R72, R12.reuse, R18, R72 ;  /* 0x000000120c48723c */ /* 0x040fe20000041848 */
[----:B------:R-:W5:Y:S06]  /*5a30*/  LDSM.16.MT88.4 R16, [R152+0x7800] ;  /* 0x007800009810783b */ /* 0x000f6c0000004200 */
[----:B------:R-:W-:Y:S01]  /*5a40*/  MUFU.EX2 R103, R103 ;  /* 0x0000006700677308 */ /* 0x000fe20000000800 */
[C---:B--2---:R-:W-:Y:S07]  /*5a50*/  HMMA.16816.F32.BF16 R76, R12.reuse, R20, R76 ;  /* 0x000000140c4c723c */ /* 0x044fee000004184c */
[----:B------:R-:W-:Y:S01]  /*5a60*/  MUFU.EX2 R130, R130 ;  /* 0x0000008200827308 */ /* 0x000fe20000000800 */
[C---:B------:R-:W-:Y:S01]  /*5a70*/  HMMA.16816.F32.BF16 R88, R12.reuse, R22, R88 ;  /* 0x000000160c58723c */ /* 0x040fe20000041858 */
[----:B------:R-:W2:Y:S06]  /*5a80*/  LDSM.16.MT88.4 R20, [R154+0x8000] ;  /* 0x008000009a14783b */ /* 0x000eac0000004200 */
[----:B------:R-:W-:Y:S08]  /*5a90*/  MUFU.EX2 R101, R101 ;  /* 0x0000006500657308 */ /* 0x000ff00000000800 */
[----:B------:R-:W-:Y:S08]  /*5aa0*/  MUFU.EX2 R105, R105 ;  /* 0x0000006900697308 */ /* 0x000ff00000000800 */
[----:B------:R-:W2:Y:S01]  /*5ab0*/  MUFU.EX2 R126, R126 ;  /* 0x0000007e007e7308 */ /* 0x000ea20000000800 */
[C---:B-----5:R-:W-:Y:S07]  /*5ac0*/  HMMA.16816.F32.BF16 R80, R12.reuse, R16, R80 ;  /* 0x000000100c50723c */ /* 0x060fee0000041850 */
[----:B------:R-:W-:Y:S01]  /*5ad0*/  MUFU.EX2 R107, R107 ;  /* 0x0000006b006b7308 */ /* 0x000fe20000000800 */
[----:B------:R-:W-:Y:S01]  /*5ae0*/  HMMA.16816.F32.BF16 R84, R12, R18, R84 ;  /* 0x000000120c54723c */ /* 0x000fe20000041854 */
[----:B------:R-:W5:Y:S01]  /*5af0*/  LDSM.16.MT88.4 R16, [R153+0x8000] ;  /* 0x008000009910783b */ /* 0x000f620000004200 */
[----:B---3--:R-:W-:-:S02]  /*5b00*/  F2FP.BF16.F32.PACK_AB R12, R140, R65 ;  /* 0x000000418c0c723e */ /* 0x008fc400000010ff */
[----:B------:R-:W-:Y:S02]  /*5b10*/  F2FP.BF16.F32.PACK_AB R13, R148, R63 ;  /* 0x0000003f940d723e */ /* 0x000fe400000010ff */
[----:B----4-:R-:W-:Y:S01]  /*5b20*/  F2FP.BF16.F32.PACK_AB R14, R138, R67 ;  /* 0x000000438a0e723e */ /* 0x010fe200000010ff */
[----:B------:R-:W3:Y:S01]  /*5b30*/  MUFU.EX2 R120, R120 ;  /* 0x0000007800787308 */ /* 0x000ee20000000800 */
[----:B-1----:R-:W-:-:S07]  /*5b40*/  F2FP.BF16.F32.PACK_AB R15, R142, R61 ;  /* 0x0000003d8e0f723e */ /* 0x002fce00000010ff */
[C---:B--2---:R-:W-:Y:S01]  /*5b50*/  HMMA.16816.F32.BF16 R68, R12.reuse, R20, R68 ;  /* 0x000000140c44723c */ /* 0x044fe20000041844 */
[----:B------:R-:W1:Y:S07]  /*5b60*/  MUFU.EX2 R122, R122 ;  /* 0x0000007a007a7308 */ /* 0x000e6e0000000800 */
[C---:B------:R-:W-:Y:S01]  /*5b70*/  HMMA.16816.F32.BF16 R72, R12.reuse, R22, R72 ;  /* 0x000000160c48723c */ /* 0x040fe20000041848 */
[----:B------:R-:W2:Y:S01]  /*5b80*/  LDSM.16.MT88.4 R20, [R152+0x8000] ;  /* 0x008000009814783b */ /* 0x000ea20000004200 */
[----:B------:R-:W-:Y:S06]  /*5b90*/  MUFU.EX2 R109, R109 ;  /* 0x0000006d006d7308 */ /* 0x000fec0000000800 */
        /* <DEDUP_REMOVED lines=9> */
[----:B------:R-:W5:Y:S06]  /*5c30*/  MUFU.EX2 R111, R111 ;  /* 0x0000006f006f7308 */ /* 0x000f6c0000000800 */
[C---:B--2---:R-:W-:Y:S02]  /*5c40*/  HMMA.16816.F32.BF16 R80, R12.reuse, R20, R80 ;  /* 0x000000140c50723c */ /* 0x044fe40000041850 */
[----:B------:R-:W-:Y:S06]  /*5c50*/  MUFU.EX2 R64, R64 ;  /* 0x0000004000407308 */ /* 0x000fec0000000800 */
[----:B------:R-:W-:Y:S01]  /*5c60*/  HMMA.16816.F32.BF16 R84, R12, R22, R84 ;  /* 0x000000160c54723c */ /* 0x000fe20000041854 */
[----:B------:R-:W-:Y:S01]  /*5c70*/  F2FP.BF16.F32.PACK_AB R12, R126, R105 ;  /* 0x000000697e0c723e */ /* 0x000fe200000010ff */
[----:B------:R-:W2:Y:S01]  /*5c80*/  LDSM.16.MT88.4 R20, [R153+0x8800] ;  /* 0x008800009914783b */ /* 0x000ea20000004200 */
[----:B------:R-:W-:Y:S01]  /*5c90*/  F2FP.BF16.F32.PACK_AB R13, R130, R103 ;  /* 0x00000067820d723e */ /* 0x000fe200000010ff */
[----:B------:R-:W2:Y:S01]  /*5ca0*/  MUFU.EX2 R113, R113 ;  /* 0x0000007100717308 */ /* 0x000ea20000000800 */
[----:B---3--:R-:W-:-:S02]  /*5cb0*/  F2FP.BF16.F32.PACK_AB R14, R120, R107 ;  /* 0x0000006b780e723e */ /* 0x008fc400000010ff */
[----:B-1----:R-:W-:-:S05]  /*5cc0*/  F2FP.BF16.F32.PACK_AB R15, R122, R101 ;  /* 0x000000657a0f723e */ /* 0x002fca00000010ff */
[----:B------:R-:W1:Y:S02]  /*5cd0*/  MUFU.EX2 R115, R115 ;  /* 0x0000007300737308 */ /* 0x000e640000000800 */
[C---:B----4-:R-:W-:Y:S06]  /*5ce0*/  HMMA.16816.F32.BF16 R96, R12.reuse, R24, R96 ;  /* 0x000000180c60723c */ /* 0x050fec0000041860 */
[----:B------:R-:W-:Y:S02]  /*5cf0*/  MUFU.EX2 R43, R43 ;  /* 0x0000002b002b7308 */ /* 0x000fe40000000800 */
[C---:B------:R-:W-:Y:S01]  /*5d00*/  HMMA.16816.F32.BF16 R92, R12.reuse, R26, R92 ;  /* 0x0000001a0c5c723c */ /* 0x040fe2000004185c */
[----:B------:R-:W-:Y:S05]  /*5d10*/  LDSM.16.MT88.4 R24, [R153+0x9000] ;  /* 0x009000009918783b */ /* 0x000fea0000004200 */
[----:B------:R-:W-:Y:S02]  /*5d20*/  MUFU.EX2 R48, R48 ;  /* 0x0000003000307308 */ /* 0x000fe40000000800 */
[C---:B-----5:R-:W-:Y:S06]  /*5d30*/  HMMA.16816.F32.BF16 R68, R12.reuse, R16, R68 ;  /* 0x000000100c44723c */ /* 0x060fec0000041844 */
[----:B------:R-:W-:Y:S02]  /*5d40*/  MUFU.EX2 R39, R46 ;  /* 0x0000002e00277308 */ /* 0x000fe40000000800 */
[C---:B------:R-:W-:Y:S01]  /*5d50*/  HMMA.16816.F32.BF16 R72, R12.reuse, R18, R72 ;  /* 0x000000120c48723c */ /* 0x040fe20000041848 */
[----:B------:R-:W3:Y:S05]  /*5d60*/  LDSM.16.MT88.4 R16, [R152+0x8800] ;  /* 0x008800009810783b */ /* 0x000eea0000004200 */
[----:B------:R-:W-:Y:S02]  /*5d70*/  MUFU.EX2 R40, R40 ;  /* 0x0000002800287308 */ /* 0x000fe40000000800 */
[C---:B--2---:R-:W-:Y:S06]  /*5d80*/  HMMA.16816.F32.BF16 R76, R12.reuse, R20, R76 ;  /* 0x000000140c4c723c */ /* 0x044fec000004184c */
[----:B------:R-:W-:Y:S02]  /*5d90*/  MUFU.EX2 R186, R186 ;  /* 0x000000ba00ba7308 */ /* 0x000fe40000000800 */
[C---:B------:R-:W-:Y:S01]  /*5da0*/  HMMA.16816.F32.BF16 R88, R12.reuse, R22, R88 ;  /* 0x000000160c58723c */ /* 0x040fe20000041858 */
[----:B------:R-:W2:Y:S07]  /*5db0*/  LDSM.16.MT88.4 R20, [R158+0x9000] ;  /* 0x009000009e14783b */ /* 0x000eae0000004200 */
[C---:B---3--:R-:W-:Y:S08]  /*5dc0*/  HMMA.16816.F32.BF16 R80, R12.reuse, R16, R80 ;  /* 0x000000100c50723c */ /* 0x048ff00000041850 */
[----:B------:R-:W-:Y:S01]  /*5dd0*/  HMMA.16816.F32.BF16 R84, R12, R18, R84 ;  /* 0x000000120c54723c */ /* 0x000fe20000041854 */
[----:B------:R-:W3:Y:S01]  /*5de0*/  LDSM.16.MT88.4 R16, [R154+0x9000] ;  /* 0x009000009a10783b */ /* 0x000ee20000004200 */
[----:B------:R-:W-:-:S02]  /*5df0*/  F2FP.BF16.F32.PACK_AB R12, R111, R106 ;  /* 0x0000006a6f0c723e */ /* 0x000fc400000010ff */
[----:B------:R-:W-:Y:S02]  /*5e00*/  F2FP.BF16.F32.PACK_AB R13, R110, R109 ;  /* 0x0000006d6e0d723e */ /* 0x000fe400000010ff */
[----:B------:R-:W-:Y:S02]  /*5e10*/  F2FP.BF16.F32.PACK_AB R14, R113, R64 ;  /* 0x00000040710e723e */ /* 0x000fe400000010ff */
[----:B-1----:R-:W-:-:S07]  /*5e20*/  F2FP.BF16.F32.PACK_AB R15, R115, R108 ;  /* 0x0000006c730f723e */ /* 0x002fce00000010ff */
[----:B------:R-:W-:Y:S01]  /*5e30*/  HMMA.16816.F32.BF16 R76, R12, R24, R76 ;  /* 0x000000180c4c723c */ /* 0x000fe2000004184c */
[----:B------:R-:W-:-:S04]  /*5e40*/  FADD.FTZ R25, R33, R34 ;  /* 0x0000002221197221 */ /* 0x000fc80000010000 */
[----:B------:R-:W-:-:S03]  /*5e50*/  FADD.FTZ R25, R30, R25 ;  /* 0x000000191e197221 */ /* 0x000fc60000010000 */
[----:B--2---:R-:W-:Y:S01]  /*5e60*/  HMMA.16816.F32.BF16 R96, R12, R20, R96 ;  /* 0x000000140c60723c */ /* 0x004fe20000041860 */
[----:B------:R-:W-:-:S07]  /*5e70*/  FADD.FTZ R56, R56, R25 ;  /* 0x0000001938387221 */ /* 0x000fce0000010000 */
[C---:B------:R-:W-:Y:S01]  /*5e80*/  HMMA.16816.F32.BF16 R92, R12.reuse, R22, R92 ;  /* 0x000000160c5c723c */ /* 0x040fe2000004185c */
[----:B------:R-:W1:Y:S07]  /*5e90*/  LDSM.16.MT88.4 R20, [R152+0x9000] ;  /* 0x009000009814783b */ /* 0x000e6e0000004200 */
[C---:B------:R-:W-:Y:S01]  /*5ea0*/  HMMA.16816.F32.BF16 R88, R12.reuse, R26, R88 ;  /* 0x0000001a0c58723c */ /* 0x040fe20000041858 */
[----:B------:R-:W-:Y:S07]  /*5eb0*/  LDSM.16.MT88.4 R24, [R154+0x9800] ;  /* 0x009800009a18783b */ /* 0x000fee0000004200 */
[----:B---3--:R-:W-:Y:S01]  /*5ec0*/  HMMA.16816.F32.BF16 R68, R12, R16, R68 ;  /* 0x000000100c44723c */ /* 0x008fe20000041844 */
[----:B------:R-:W-:Y:S01]  /*5ed0*/  FADD.FTZ R17, R9, R54 ;  /* 0x0000003609117221 */ /* 0x000fe20000010000 */
[----:B------:R-:W-:-:S03]  /*5ee0*/  FFMA.FTZ R9, R36, R8, -R35 ;  /* 0x0000000824097223 */ /* 0x000fc60000010823 */
[----:B------:R-:W-:-:S03]  /*5ef0*/  FADD.FTZ R17, R44, R17 ;  /* 0x000000112c117221 */ /* 0x000fc60000010000 */
[----:B------:R-:W-:Y:S01]  /*5f00*/  HMMA.16816.F32.BF16 R72, R12, R18, R72 ;  /* 0x000000120c48723c */ /* 0x000fe20000041848 */
[----:B------:R-:W-:Y:S01]  /*5f10*/  FADD.FTZ R42, R42, R17 ;  /* 0x000000112a2a7221 */ /* 0x000fe20000010000 */
[----:B------:R-:W2:Y:S01]  /*5f20*/  MUFU.EX2 R9, R9 ;  /* 0x0000000900097308 */ /* 0x000ea20000000800 */
[----:B------:R-:W3:Y:S02]  /*5f30*/  LDSM.16.MT88.4 R16, [R158+0x9800] ;  /* 0x009800009e10783b */ /* 0x000ee40000004200 */
[----:B------:R-:W-:-:S04]  /*5f40*/  FADD.FTZ R37, R7, R42 ;  /* 0x0000002a07257221 */ /* 0x000fc80000010000 */
[----:B------:R-:W-:Y:S01]  /*5f50*/  FADD.FTZ R6, R6, R37 ;  /* 0x0000002506067221 */ /* 0x000fe20000010000 */
[----:B------:R-:W4:Y:S03]  /*5f60*/  MUFU.EX2 R7, R32 ;  /* 0x0000002000077308 */ /* 0x000f260000000800 */
[----:B------:R-:W-:Y:S01]  /*5f70*/  FADD.FTZ R5, R5, R6 ;  /* 0x0000000605057221 */ /* 0x000fe20000010000 */
[----:B------:R-:W-:Y:S01]  /*5f80*/  FFMA.FTZ R6, R28, R8, -R29 ;  /* 0x000000081c067223 */ /* 0x000fe2000001081d */
[----:B------:R-:W-:Y:S02]  /*5f90*/  FADD.FTZ R8, R49, R56 ;  /* 0x0000003831087221 */ /* 0x000fe40000010000 */
[----:B------:R-:W-:Y:S01]  /*5fa0*/  FADD.FTZ R58, R58, R5 ;  /* 0x000000053a3a7221 */ /* 0x000fe20000010000 */
[----:B-1----:R-:W-:Y:S01]  /*5fb0*/  HMMA.16816.F32.BF16 R80, R12, R20, R80 ;  /* 0x000000140c50723c */ /* 0x002fe20000041850 */
[----:B------:R-:W-:Y:S01]  /*5fc0*/  FADD.FTZ R5, R41, R8 ;  /* 0x0000000829057221 */ /* 0x000fe20000010000 */
[----:B------:R-:W1:Y:S01]  /*5fd0*/  MUFU.EX2 R6, R6 ;  /* 0x0000000600067308 */ /* 0x000e620000000800 */
[----:B------:R-:W-:-:S02]  /*5fe0*/  FADD.FTZ R45, R45, R58 ;  /* 0x0000003a2d2d7221 */ /* 0x000fc40000010000 */
[----:B------:R-:W-:Y:S02]  /*5ff0*/  FADD.FTZ R5, R104, R5 ;  /* 0x0000000568057221 */ /* 0x000fe40000010000 */
[----:B------:R-:W-:Y:S01]  /*6000*/  FADD.FTZ R66, R66, R45 ;  /* 0x0000002d42427221 */ /* 0x000fe20000010000 */
[----:B------:R-:W-:Y:S01]  /*6010*/  HMMA.16816.F32.BF16 R84, R12, R22, R84 ;  /* 0x000000160c54723c */ /* 0x000fe20000041854 */
[----:B------:R-:W-:Y:S01]  /*6020*/  FADD.FTZ R8, R116, R5 ;  /* 0x0000000574087221 */ /* 0x000fe20000010000 */
[----:B--2---:R-:W-:Y:S01]  /*6030*/  F2FP.BF16.F32.PACK_AB R12, R9, R40 ;  /* 0x00000028090c723e */ /* 0x004fe200000010ff */
[----:B------:R-:W-:Y:S01]  /*6040*/  FADD.FTZ R66, R51, R66 ;  /* 0x0000004233427221 */ /* 0x000fe20000010000 */
[----:B------:R-:W-:Y:S01]  /*6050*/  F2FP.BF16.F32.PACK_AB R13, R48, R43 ;  /* 0x0000002b300d723e */ /* 0x000fe200000010ff */
[----:B------:R-:W-:Y:S01]  /*6060*/  FADD.FTZ R8, R55, R8 ;  /* 0x0000000837087221 */ /* 0x000fe20000010000 */
[----:B----4-:R-:W-:Y:S01]  /*6070*/  F2FP.BF16.F32.PACK_AB R14, R186, R7 ;  /* 0x00000007ba0e723e */ /* 0x010fe200000010ff */
[----:B------:R-:W-:Y:S01]  /*6080*/  FADD.FTZ R5, R57, R66 ;  /* 0x0000004239057221 */ /* 0x000fe20000010000 */
[----:B------:R-:W2:Y:S01]  /*6090*/  LDSM.16.MT88.4 R20, [R153+0x9800] ;  /* 0x009800009914783b */ /* 0x000ea20000004200 */
[----:B------:R-:W-:-:S02]  /*60a0*/  FADD.FTZ R53, R53, R8 ;  /* 0x0000000835357221 */ /* 0x000fc40000010000 */
[----:B------:R-:W-:Y:S01]  /*60b0*/  FADD.FTZ R5, R114, R5 ;  /* 0x0000000572057221 */ /* 0x000fe20000010000 */
[----:B-1----:R-:W-:Y:S01]  /*60c0*/  F2FP.BF16.F32.PACK_AB R15, R6, R39 ;  /* 0x00000027060f723e */ /* 0x002fe200000010ff */
[----:B------:R-:W-:Y:S02]  /*60d0*/  FADD.FTZ R132, R132, R53 ;  /* 0x0000003584847221 */ /* 0x000fe40000010000 */
        /* <DEDUP_REMOVED lines=8> */
[----:B------:R-:W-:Y:S01]  /*6160*/  HMMA.16816.F32.BF16 R92, R12, R18, R92 ;  /* 0x000000120c5c723c */ /* 0x000fe2000004185c */
[----:B------:R-:W-:Y:S01]  /*6170*/  FADD.FTZ R142, R142, R61 ;  /* 0x0000003d8e8e7221 */ /* 0x000fe20000010000 */
[----:B------:R-:W1:Y:S01]  /*6180*/  LDSM.16.MT88.4 R16, [R152+0x9800] ;  /* 0x009800009810783b */ /* 0x000e620000004200 */
[----:B------:R-:W-:Y:S02]  /*6190*/  FADD.FTZ R67, R67, R140 ;  /* 0x0000008c43437221 */ /* 0x000fe40000010000 */
[----:B------:R-:W-:-:S02]  /*61a0*/  FADD.FTZ R103, R103, R142 ;  /* 0x0000008e67677221 */ /* 0x000fc40000010000 */
[----:B------:R-:W-:Y:S01]  /*61b0*/  FADD.FTZ R138, R138, R67 ;  /* 0x000000438a8a7221 */ /* 0x000fe20000010000 */
[C---:B------:R-:W-:Y:S01]  /*61c0*/  HMMA.16816.F32.BF16 R68, R12.reuse, R24, R68 ;  /* 0x000000180c44723c */ /* 0x040fe20000041844 */
        /* <DEDUP_REMOVED lines=9> */
[----:B--2---:R-:W-:Y:S03]  /*6260*/  HMMA.16816.F32.BF16 R76, R12, R20, R76 ;  /* 0x000000140c4c723c */ /* 0x004fe6000004184c */
        /* <DEDUP_REMOVED lines=20> */
[----:B------:R-:W-:Y:S02]  /*63b0*/  IMAD.MOV.U32 R105, RZ, RZ, R0 ;  /* 0x000000ffff697224 */ /* 0x000fe400078e0000 */
[----:B------:R-:W-:Y:S01]  /*63c0*/  IMAD.MOV.U32 R103, RZ, RZ, R100 ;  /* 0x000000ffff677224 */ /* 0x000fe200078e0064 */
[----:B------:R-:W-:-:S13]  /*63d0*/  ISETP.NE.AND.EX P2, PT, R11, RZ, PT, P2 ;  /* 0x000000ff0b00720c */ /* 0x000fda0003f45320 */
.L_x_9668:
[----:B------:R-:W-:Y:S01]  /*63e0*/  ISETP.GE.AND P1, PT, R178, R175, PT ;  /* 0x000000afb200720c */ /* 0x000fe20003f26270 */
        /* <DEDUP_REMOVED lines=79> */
.L_x_9663:
[----:B------:R-:W-:Y:S05]  /*68e0*/  BSYNC.RECONVERGENT B0 ;  /* 0x0000000000007941 */ /* 0x000fea0003800200 */
.L_x_9662:
        /* <DEDUP_REMOVED lines=50> */
[----:B------:R-:W-:Y:S01]  /*6c10*/  ISETP.GT.AND P3, PT, R176, R169, PT ;  /* 0x000000a9b000720c */ /* 0x000fe20003f64270 */
        /* <DEDUP_REMOVED lines=192> */
.L_x_9667:
[----:B------:R-:W-:Y:S05]  /*7820*/  BSYNC.RECONVERGENT B0 ;  /* 0x0000000000007941 */ /* 0x000fea0003800200 */
.L_x_9666:
[----:B------:R-:W-:Y:S01]  /*7830*/  @!PT LDS RZ, [RZ] ;  /* 0x00000000fffff984 */ /* 0x000fe20000000800 */
[----:B------:R-:W-:Y:S01]  /*7840*/  @!PT LDS RZ, [RZ] ;  /* 0x00000000fffff984 */ /* 0x000fe20000000800 */
[----:B------:R-:W-:Y:S01]  /*7850*/  @!PT LDS RZ, [RZ] ;  /* 0x00000000fffff984 */ /* 0x000fe20000000800 */
[----:B------:R1:W-:Y:S01]  /*7860*/  @!P1 LDGSTS.E.BYPASS.LTC128B.128 [R177+0x2000], desc[UR4][R170.64] ;  /* 0x02000000aab19fae */ /* 0x0003e2000b981a04 */
[C---:B------:R-:W-:Y:S01]  /*7870*/  LEA R114, P3, R164.reuse, R170, 0x5 ;  /* 0x000000aaa4727211 */ /* 0x040fe200078628ff */
[----:B------:R-:W-:Y:S02]  /*7880*/  @!P0 IMAD R101, R165, 0x60, RZ ;  /* 0x00000060a5658824 */ /* 0x000fe400078e02ff */
[----:B------:R1:W-:Y:S01]  /*7890*/  @P1 STS.128 [R177+0x2000], RZ ;  /* 0x002000ffb1001388 */ /* 0x0003e20000000c00 */
[C-C-:B------:R-:W-:Y:S01]  /*78a0*/  LEA.HI.X R115, R164.reuse, R171, R165.reuse, 0x5, P3 ;  /* 0x000000aba4737211 */ /* 0x140fe200018f2ca5 */
[--C-:B------:R-:W-:Y:S01]  /*78b0*/  @!P0 IMAD.MOV.U32 R110, RZ, RZ, R114.reuse ;  /* 0x000000ffff6e8224 */ /* 0x100fe200078e0072 */
[CC--:B------:R-:W-:Y:S01]  /*78c0*/  @!P0 LEA R116, P3, R164.reuse, R114.reuse, 0x5 ;  /* 0x00000072a4748211 */ /* 0x0c0fe200078628ff */
[----:B------:R1:W-:Y:S01]  /*78d0*/  @P0 STS.128 [R177+0x2800], RZ ;  /* 0x002800ffb1000388 */ /* 0x0003e20000000c00 */
[-C--:B------:R-:W-:Y:S01]  /*78e0*/  @!P0 MOV R111, R115.reuse ;  /* 0x00000073006f8202 */ /* 0x080fe20000000f00 */
[----:B------:R-:W-:Y:S01]  /*78f0*/  @!P0 IMAD.MOV.U32 R108, RZ, RZ, R114 ;  /* 0x000000ffff6c8224 */ /* 0x000fe200078e0072 */
[CC--:B------:R-:W-:Y:S01]  /*7900*/  @!P0 LEA.HI.X R117, R164.reuse, R115.reuse, R165, 0x5, P3 ;  /* 0x00000073a4758211 */ /* 0x0c0fe200018f2ca5 */
[----:B------:R-:W-:Y:S01]  /*7910*/  @!PT LDS RZ, [RZ] ;  /* 0x00000000fffff984 */ /* 0x000fe20000000800 */
[----:B------:R-:W-:Y:S01]  /*7920*/  @!PT LDS RZ, [RZ] ;  /* 0x00000000fffff984 */ /* 0x000fe20000000800 */
[----:B------:R-:W-:Y:S01]  /*7930*/  @!PT LDS RZ, [RZ] ;  /* 0x00000000fffff984 */ /* 0x000fe20000000800 */
[----:B------:R1:W-:Y:S01]  /*7940*/  @!P0 LDGSTS.E.BYPASS.LTC128B.128 [R177+0x2800], desc[UR4][R114.64] ;  /* 0x0280000072b18fae */ /* 0x0003e2000b981a04 */
[CC--:B------:R-:W-:Y:S01]  /*7950*/  @!P0 LEA R112, P3, R164.reuse, R114.reuse, 0x6 ;  /* 0x00000072a4708211 */ /* 0x0c0fe200078630ff */
[C---:B------:R-:W-:Y:S01]  /*7960*/  @!P0 IMAD.WIDE.U32 R110, R164.reuse, 0x60, R110 ;  /* 0x00000060a46e8825 */ /* 0x040fe200078e006e */
[-C--:B------:R-:W-:Y:S01]  /*7970*/  @!P0 MOV R109, R115.reuse ;  /* 0x00000073006d8202 */ /* 0x080fe20000000f00 */
[----:B------:R1:W-:Y:S01]  /*7980*/  @P0 STS.128 [R177+0x3000], RZ ;  /* 0x003000ffb1000388 */ /* 0x0003e20000000c00 */
[CC--:B------:R-:W-:Y:S01]  /*7990*/  @!P0 LEA.HI.X R113, R164.reuse, R115.reuse, R165, 0x6, P3 ;  /* 0x00000073a4718211 */ /* 0x0c0fe200018f34a5 */
[----:B------:R-:W-:Y:S01]  /*79a0*/  @!P0 IMAD.IADD R111, R101, 0x1, R111 ;  /* 0x00000001656f8824 */ /* 0x000fe200078e026f */
[----:B------:R-:W-:Y:S01]  /*79b0*/  @!P0 MOV R107, R115 ;  /* 0x00000073006b8202 */ /* 0x000fe20000000f00 */
        /* <DEDUP_REMOVED lines=16> */
[----:B------:R-:W-:Y:S01]  /*7ac0*/  @!P0 LEA R100, P1, R164, R114, 0x7 ;  /* 0x00000072a4648211 */ /* 0x000fe200078238ff */
        /* <DEDUP_REMOVED lines=22> */
.L_x_9665:
[----:B------:R-:W-:Y:S05]  /*7c30*/  BSYNC.RECONVERGENT B1 ;  /* 0x0000000000017941 */ /* 0x000fea0003800200 */
.L_x_9664:
        /* <DEDUP_REMOVED lines=94> */
[C---:B------:R-:W-:Y:S03]  /*8220*/  FMUL.FTZ R78, R102.reuse, R78 ;  /* 0x0000004e664e7220 */ /* 0x040fe60000410000 */
        /* <DEDUP_REMOVED lines=13> */
[-C--:B------:R-:W-:Y:S01]  /*8300*/  FFMA.FTZ R122, R16, R101.reuse, -R114 ;  /* 0x00000065107a7223 */ /* 0x080fe20000010872 */
[----:B------:R-:W-:Y:S01]  /*8310*/  FMUL.FTZ R16, R103, R84 ;  /* 0x0000005467107220 */ /* 0x000fe20000410000 */
[--C-:B------:R-:W-:Y:S03]  /*8320*/  FFMA.FTZ R121, R18, R101, -R112.reuse ;  /* 0x0000006512797223 */ /* 0x100fe60000010870 */
[----:B------:R-:W-:Y:S01]  /*8330*/  MUFU.EX2 R120, R120 ;  /* 0x0000007800787308 */ /* 0x000fe20000000800 */
[----:B----4-:R-:W-:Y:S01]  /*8340*/  F2FP.BF16.F32.PACK_AB R97, R118, R123 ;  /* 0x0000007b7661723e */ /* 0x010fe200000010ff */
[C---:B------:R-:W-:Y:S01]  /*8350*/  FMUL.FTZ R18, R102.reuse, R86 ;  /* 0x0000005666127220 */ /* 0x040fe20000410000 */
[----:B------:R-:W-:Y:S01]  /*8360*/  FFMA.FTZ R126, R19, R101, -R112 ;  /* 0x00000065137e7223 */ /* 0x000fe20000010870 */
[----:B------:R-:W-:Y:S01]  /*8370*/  FMUL.FTZ R19, R102, R87 ;  /* 0x0000005766137220 */ /* 0x000fe20000410000 */
        /* <DEDUP_REMOVED lines=19> */
[----:B------:R-:W-:Y:S01]  /*84b0*/  MUFU.EX2 R122, R122 ;  /* 0x0000007a007a7308 */ /* 0x000fe20000000800 */
[----:B----4-:R-:W-:Y:S01]  /*84c0*/  F2FP.BF16.F32.PACK_AB R99, R115, R120 ;  /* 0x000000787363723e */ /* 0x010fe200000010ff */
[-CC-:B------:R-:W-:Y:S01]  /*84d0*/  FFMA.FTZ R53, R54, R101.reuse, -R112.reuse ;  /* 0x0000006536357223 */ /* 0x180fe20000010870 */
[-C--:B------:R-:W-:Y:S01]  /*84e0*/  FFMA.FTZ R54, R55, R101.reuse, -R112 ;  /* 0x0000006537367223 */ /* 0x080fe20000010870 */
[-CC-:B------:R-:W-:Y:S01]  /*84f0*/  FFMA.FTZ R55, R56, R101.reuse, -R114.reuse ;  /* 0x0000006538377223 */ /* 0x180fe20000010872 */
[-C--:B------:R-:W-:Y:S01]  /*8500*/  FFMA.FTZ R56, R57, R101.reuse, -R114 ;  /* 0x0000006539387223 */ /* 0x080fe20000010872 */
[-C--:B------:R-:W-:Y:S01]  /*8510*/  FFMA.FTZ R57, R58, R101.reuse, -R112 ;  /* 0x000000653a397223 */ /* 0x080fe20000010870 */
[-C--:B------:R-:W-:Y:S01]  /*8520*/  FFMA.FTZ R52, R52, R101.reuse, -R114 ;  /* 0x0000006534347223 */ /* 0x080fe20000010872 */
[C---:B--2---:R-:W-:Y:S02]  /*8530*/  HMMA.16816.F32.BF16 R4, R96.reuse, R104, R4 ;  /* 0x000000686004723c */ /* 0x044fe40000041804 */
[----:B------:R-:W-:Y:S03]  /*8540*/  MUFU.EX2 R121, R121 ;  /* 0x0000007900797308 */ /* 0x000fe60000000800 */
[----:B------:R-:W-:Y:S01]  /*8550*/  FFMA.FTZ R58, R59, R101, -R112 ;  /* 0x000000653b3a7223 */ /* 0x000fe20000010870 */
[----:B------:R-:W-:Y:S01]  /*8560*/  FFMA.FTZ R123, R102, R185, R123 ;  /* 0x000000b9667b7223 */ /* 0x000fe2000001007b */
[----:B------:R-:W-:Y:S01]  /*8570*/  FFMA.FTZ R59, R64, R101, -R114 ;  /* 0x00000065403b7223 */ /* 0x000fe20000010872 */
[C---:B------:R-:W-:Y:S01]  /*8580*/  HMMA.16816.F32.BF16 R8, R96.reuse, R106, R8 ;  /* 0x0000006a6008723c */ /* 0x040fe20000041808 */
[----:B------:R-:W1:Y:S03]  /*8590*/  LDSM.16.MT88.4 R104, [R152+0x6000] ;  /* 0x006000009868783b */ /* 0x000e660000004200 */
[----:B------:R-:W2:Y:S01]  /*85a0*/  MUFU.EX2 R126, R126 ;  /* 0x0000007e007e7308 */ /* 0x000ea20000000800 */
[----:B------:R-:W-:Y:S01]  /*85b0*/  FFMA.FTZ R124, R103, R186, R124 ;  /* 0x000000ba677c7223 */ /* 0x000fe2000001007c */
[----:B------:R-:W-:Y:S01]  /*85c0*/  FADD.FTZ R123, R118, R123 ;  /* 0x0000007b767b7221 */ /* 0x000fe20000010000 */
[----:B------:R-:W-:Y:S02]  /*85d0*/  ISETP.GT.AND P0, PT, R176, R169, PT ;  /* 0x000000a9b000720c */ /* 0x000fe40003f04270 */
[----:B------:R-:W-:Y:S01]  /*85e0*/  FADD.FTZ R124, R117, R124 ;  /* 0x0000007c757c7221 */ /* 0x000fe20000010000 */
[C---:B------:R-:W-:Y:S04]  /*85f0*/  HMMA.16816.F32.BF16 R68, R96.reuse, R108, R68 ;  /* 0x0000006c6044723c */ /* 0x040fe80000041844 */
        /* <DEDUP_REMOVED lines=15> */
[----:B------:R-:W-:Y:S09]  /*86f0*/  FADD.FTZ R115, R115, R120 ;  /* 0x0000007873737221 */ /* 0x000ff20000010000 */
        /* <DEDUP_REMOVED lines=238> */
.L_x_9661:
        /* <DEDUP_REMOVED lines=10> */
.L_x_9676:
[----:B------:R-:W2:Y:S01]  /*9680*/  S2R R4, SR_TID.X ;  /* 0x0000000000047919 */ /* 0x000ea20000002100 */
[----:B------:R-:W1:Y:S01]  /*9690*/  S2UR UR6, SR_CgaCtaId ;  /* 0x00000000000679c3 */ /* 0x000e620000008800 */
[----:B------:R-:W3:Y:S01]  /*96a0*/  MUFU.RCP R10, R7 ;  /* 0x00000007000a7308 */ /* 0x000ee20000001000 */
[----:B----4-:R-:W-:Y:S01]  /*96b0*/  FADD.FTZ R6, R8, R11 ;  /* 0x0000000b08067221 */ /* 0x010fe20000010000 */
[----:B------:R-:W-:-:S05]  /*96c0*/  FSETP.NE.FTZ.AND P1, PT, R7, RZ, PT ;  /* 0x000000ff0700720b */ /* 0x000fca0003f35000 */
[----:B------:R-:W-:Y:S01]  /*96d0*/  BAR.SYNC.DEFER_BLOCKING 0x0 ;  /* 0x0000000000007b1d */ /* 0x000fe20000010000 */
[----:B------:R-:W-:-:S05]  /*96e0*/  FSETP.NE.FTZ.AND P0, PT, R6, RZ, PT ;  /* 0x000000ff0600720b */ /* 0x000fca0003f15000 */
[----:B------:R-:W4:Y:S01]  /*96f0*/  MUFU.RCP R9, R6 ;  /* 0x0000000600097308 */ /* 0x000f220000001000 */
[----:B------:R-:W-:Y:S01]  /*9700*/  UMOV UR7, 0x400 ;  /* 0x0000040000077882 */ /* 0x000fe20000000000 */
[----:B---3--:R-:W-:-:S05]  /*9710*/  FSEL R10, R10, 1, P1 ;  /* 0x3f8000000a0a7808 */ /* 0x008fca0000800000 */
[C---:B------:R-:W-:Y:S01]  /*9720*/  FMUL.FTZ R96, R10.reuse, R96 ;  /* 0x000000600a607220 */ /* 0x040fe20000410000 */
[----:B-1----:R-:W-:Y:S01]  /*9730*/  ULEA UR6, UR6, UR7, 0x18 ;  /* 0x0000000706067291 */ /* 0x002fe2000f8ec0ff */
        /* <DEDUP_REMOVED lines=10> */
[----:B------:R-:W-:Y:S01]  /*97e0*/  SHF.L.U32 R12, R4, 0x5, RZ ;  /* 0x00000005040c7819 */ /* 0x000fe200000006ff */
[C---:B------:R-:W-:Y:S01]  /*97f0*/  FMUL.FTZ R77, R10.reuse, R77 ;  /* 0x0000004d0a4d7220 */ /* 0x040fe20000410000 */
[----:B------:R-:W-:Y:S01]  /*9800*/  LOP3.LUT R13, R11, 0x6, RZ, 0xc0, !PT ;  /* 0x000000060b0d7812 */ /* 0x000fe200078ec0ff */
[----:B------:R-:W-:Y:S01]  /*9810*/  FMUL.FTZ R88, R10, R88 ;  /* 0x000000580a587220 */ /* 0x000fe20000410000 */
[----:B------:R-:W-:Y:S01]  /*9820*/  LOP3.LUT R14, R8, 0x1c0, RZ, 0xc0, !PT ;  /* 0x000001c0080e7812 */ /* 0x000fe200078ec0ff */
[C---:B------:R-:W-:Y:S01]  /*9830*/  FMUL.FTZ R89, R10.reuse, R89 ;  /* 0x000000590a597220 */ /* 0x040fe20000410000 */
[----:B------:R-:W-:Y:S01]  /*9840*/  LOP3.LUT R12, R13, 0x7c00, R12, 0xf8, !PT ;  /* 0x00007c000d0c7812 */ /* 0x000fe200078ef80c */
[----:B------:R-:W-:Y:S01]  /*9850*/  FMUL.FTZ R80, R10, R80 ;  /* 0x000000500a507220 */ /* 0x000fe20000410000 */
[----:B------:R-:W-:Y:S01]  /*9860*/  LOP3.LUT R11, R14, 0x38, R11, 0xf8, !PT ;  /* 0x000000380e0b7812 */ /* 0x000fe200078ef80b */
[----:B------:R-:W-:Y:S01]  /*9870*/  FMUL.FTZ R81, R10, R81 ;  /* 0x000000510a517220 */ /* 0x000fe20000410000 */
[----:B------:R-:W-:Y:S01]  /*9880*/  R2P PR, R4, 0x1c ;  /* 0x0000001c04007804 */ /* 0x000fe20000000000 */
[----:B------:R-:W-:Y:S01]  /*9890*/  FMUL.FTZ R84, R10, R84 ;  /* 0x000000540a547220 */ /* 0x000fe20000410000 */
[----:B------:R-:W-:Y:S01]  /*98a0*/  LOP3.LUT R11, R12, R11, RZ, 0xfc, !PT ;  /* 0x0000000b0c0b7212 */ /* 0x000fe200078efcff */
[----:B------:R-:W-:Y:S01]  /*98b0*/  FMUL.FTZ R85, R10, R85 ;  /* 0x000000550a557220 */ /* 0x000fe20000410000 */
[----:B------:R-:W-:-:S02]  /*98c0*/  MOV R10, 0x40 ;  /* 0x00000040000a7802 */ /* 0x000fc40000000f00 */
[----:B------:R-:W-:Y:S02]  /*98d0*/  MOV R12, 0x20 ;  /* 0x00000020000c7802 */ /* 0x000fe40000000f00 */
[----:B------:R-:W-:Y:S02]  /*98e0*/  LEA R11, R11, UR6, 0x2 ;  /* 0x000000060b0b7c11 */ /* 0x000fe4000f8e10ff */
[----:B----4-:R-:W-:Y:S02]  /*98f0*/  FSEL R9, R9, 1, P0 ;  /* 0x3f80000009097808 */ /* 0x010fe40000000000 */
        /* <DEDUP_REMOVED lines=23> */
[----:B------:R1:W-:Y:S01]  /*9a70*/  STS.64 [R11+0x800], R98 ;  /* 0x000800620b007388 */ /* 0x0003e20000000a00 */
        /* <DEDUP_REMOVED lines=18> */
[----:B-1----:R-:W4:Y:S04]  /*9ba0*/  LD.E.64 R10, desc[UR4][R2.64+0xb0] ;  /* 0x0000b004020a7980 */ /* 0x002f28000c101b00 */
[----:B--2---:R-:W2:Y:S01]  /*9bb0*/  LD.E R14, desc[UR4][R2.64+0x60] ;  /* 0x00006004020e7980 */ /* 0x004ea2000c101900 */
[----:B------:R-:W1:Y:S01]  /*9bc0*/  @P1 MUFU.LG2 R18, R7 ;  /* 0x0000000700121308 */ /* 0x000e620000000c00 */
[----:B------:R-:W-:-:S02]  /*9bd0*/  SHF.L.U32 R36, R4, 0x2, RZ ;  /* 0x0000000204247819 */ /* 0x000fc400000006ff */
[----:B------:R2:W5:Y:S01]  /*9be0*/  LD.E R40, desc[UR4][R2.64+0xcc] ;  /* 0x0000cc0402287980 */ /* 0x000562000c101900 */
[----:B------:R-:W-:Y:S02]  /*9bf0*/  MOV R37, 0xff800000 ;  /* 0xff80000000257802 */ /* 0x000fe40000000f00 */
[--C-:B------:R-:W-:Y:S01]  /*9c00*/  SHF.R.U32.HI R9, RZ, 0x1, R4.reuse ;  /* 0x00000001ff097819 */ /* 0x100fe20000011604 */
[----:B------:R2:W5:Y:S01]  /*9c10*/  LD.E.64 R44, desc[UR4][R2.64+0x78] ;  /* 0x00007804022c7980 */ /* 0x000562000c101b00 */
[----:B------:R-:W3:Y:S01]  /*9c20*/  @P0 MUFU.LG2 R6, R6 ;  /* 0x0000000600060308 */ /* 0x000ee20000000c00 */
[----:B------:R-:W-:Y:S02]  /*9c30*/  SHF.R.U32.HI R39, RZ, 0x2, R4 ;  /* 0x00000002ff277819 */ /* 0x000fe40000011604 */
[----:B------:R2:W5:Y:S01]  /*9c40*/  LD.E.64 R42, desc[UR4][R2.64+0xa8] ;  /* 0x0000a804022a7980 */ /* 0x000562000c101b00 */
[----:B------:R-:W-:Y:S01]  /*9c50*/  MOV R38, 0xff800000 ;  /* 0xff80000000267802 */ /* 0x000fe20000000f00 */
[----:B-1----:R-:W-:Y:S01]  /*9c60*/  @P1 FMUL.FTZ R18, R18, 0.69314718246459960938 ;  /* 0x3f31721812121820 */ /* 0x002fe20000410000 */
[----:B---3--:R-:W-:-:S02]  /*9c70*/  LOP3.LUT R12, R36, 0x1f8, RZ, 0xc0, !PT ;  /* 0x000001f8240c7812 */ /* 0x008fc400078ec0ff */
[----:B------:R-:W-:Y:S01]  /*9c80*/  LOP3.LUT R7, R8, 0x10, RZ, 0xc0, !PT ;  /* 0x0000001008077812 */ /* 0x000fe200078ec0ff */
[----:B-----5:R-:W-:Y:S01]  /*9c90*/  @P1 FFMA.FTZ R37, R5, R100, R18 ;  /* 0x0000006405251223 */ /* 0x020fe20000010012 */
[----:B------:R-:W-:Y:S01]  /*9ca0*/  BAR.SYNC.DEFER_BLOCKING 0x0 ;  /* 0x0000000000007b1d */ /* 0x000fe20000010000 */
[----:B------:R-:W-:Y:S01]  /*9cb0*/  LOP3.LUT P1, RZ, R4, 0x3, RZ, 0xc0, !PT ;  /* 0x0000000304ff7812 */ /* 0x000fe2000782c0ff */
[----:B------:R-:W-:Y:S01]  /*9cc0*/  @P0 FMUL.FTZ R6, R6, 0.69314718246459960938 ;  /* 0x3f31721806060820 */ /* 0x000fe20000410000 */
[----:B------:R-:W-:Y:S02]  /*9cd0*/  LOP3.LUT R4, R12, 0x38, R9, 0x78, !PT ;  /* 0x000000380c047812 */ /* 0x000fe400078e7809 */
[----:B------:R-:W-:Y:S01]  /*9ce0*/  LOP3.LUT R12, R9, 0x30, RZ, 0xc0, !PT ;  /* 0x00000030090c7812 */ /* 0x000fe200078ec0ff */
[----:B------:R-:W-:Y:S01]  /*9cf0*/  @P0 FFMA.FTZ R38, R5, R0, R6 ;  /* 0x0000000005260223 */ /* 0x000fe20000010006 */
[----:B------:R-:W-:Y:S01]  /*9d00*/  LEA R0, R4, R7, 0x2 ;  /* 0x0000000704007211 */ /* 0x000fe200078e10ff */
[----:B------:R-:W-:Y:S01]  /*9d10*/  BSSY.RECONVERGENT B0, `(.L_x_9670) ;  /* 0x0000017000007945 */ /* 0x000fe20003800200 */
[----:B------:R-:W-:-:S03]  /*9d20*/  LOP3.LUT R39, R12, 0x7, R39, 0xf8, !PT ;  /* 0x000000070c277812 */ /* 0x000fc600078ef827 */
[----:B------:R1:W3:Y:S04]  /*9d30*/  LDS.128 R32, [R0+UR6] ;  /* 0x0000000600207984 */ /* 0x0002e80008000c00 */
[----:B------:R1:W1:Y:S04]  /*9d40*/  LDS.128 R28, [R0+UR6+0x800] ;  /* 0x00080006001c7984 */ /* 0x0002680008000c00 */
[----:B------:R1:W1:Y:S04]  /*9d50*/  LDS.128 R24, [R0+UR6+0x1000] ;  /* 0x0010000600187984 */ /* 0x0002680008000c00 */
[----:B------:R1:W1:Y:S04]  /*9d60*/  LDS.128 R20, [R0+UR6+0x1800] ;  /* 0x0018000600147984 */ /* 0x0002680008000c00 */
[----:B------:R1:W1:Y:S04]  /*9d70*/  LDS.128 R16, [R0+UR6+0x2000] ;  /* 0x0020000600107984 */ /* 0x0002680008000c00 */
[----:B------:R1:W1:Y:S01]  /*9d80*/  LDS.128 R4, [R0+UR6+0x3800] ;  /* 0x0038000600047984 */ /* 0x0002620008000c00 */
[----:B----4-:R-:W-:-:S04]  /*9d90*/  IMAD R10, R10, UR8, R181 ;  /* 0x000000080a0a7c24 */ /* 0x010fc8000f8e02b5 */
[----:B--2---:R-:W-:Y:S02]  /*9da0*/  IMAD R10, R10, R14, R179 ;  /* 0x0000000e0a0a7224 */ /* 0x004fe400078e02b3 */
[----:B------:R2:W4:Y:S02]  /*9db0*/  LDS.128 R12, [R0+UR6+0x2800] ;  /* 0x00280006000c7984 */ /* 0x0005240008000c00 */
[----:B------:R-:W-:Y:S02]  /*9dc0*/  IMAD R180, R11, R10, R180 ;  /* 0x0000000a0bb47224 */ /* 0x000fe400078e02b4 */
[----:B------:R2:W1:Y:S01]  /*9dd0*/  LDS.128 R8, [R0+UR6+0x3000] ;  /* 0x0030000600087984 */ /* 0x0004620008000c00 */
[----:B---3--:R-:W-:Y:S05]  /*9de0*/  @P1 BRA `(.L_x_9671) ;  /* 0x0000000000241947 */ /* 0x008fea0003800000 */
[C---:B------:R-:W-:Y:S01]  /*9df0*/  VIADD R41, R39.reuse, 0x8 ;  /* 0x0000000827297836 */ /* 0x040fe20000000000 */
[C---:B-12---:R-:W-:Y:S02]  /*9e00*/  IADD3 R0, P0, PT, R180.reuse, R39, RZ ;  /* 0x00000027b4007210 */ /* 0x046fe40007f1e0ff */
[-C--:B------:R-:W-:Y:S02]  /*9e10*/  ISETP.GE.AND P2, PT, R39, R168.reuse, PT ;  /* 0x000000a82700720c */ /* 0x080fe40003f46270 */
[----:B------:R-:W-:Y:S02]  /*9e20*/  ISETP.GE.AND P1, PT, R41, R168, PT ;  /* 0x000000a82900720c */ /* 0x000fe40003f26270 */
[----:B------:R-:W-:Y:S02]  /*9e30*/  LEA.HI.X.SX32 R39, R180, RZ, 0x1, P0 ;  /* 0x000000ffb4277211 */ /* 0x000fe400000f0eff */
[----:B------:R-:W-:-:S04]  /*9e40*/  LEA R42, P0, R0, R42, 0x2 ;  /* 0x0000002a002a7211 */ /* 0x000fc800078010ff */
[----:B------:R-:W-:-:S05]  /*9e50*/  LEA.HI.X R43, R0, R43, R39, 0x2, P0 ;  /* 0x0000002b002b7211 */ /* 0x000fca00000f1427 */
[----:B------:R3:W-:Y:S04]  /*9e60*/  @!P2 ST.E desc[UR4][R42.64], R37 ;  /* 0x000000252a00a985 */ /* 0x0007e8000c101904 */
[----:B------:R3:W-:Y:S02]  /*9e70*/  @!P1 ST.E desc[UR4][R42.64+0x20], R38 ;  /* 0x000020262a009985 */ /* 0x0007e4000c101904 */
.L_x_9671:
[----:B------:R-:W-:Y:S05]  /*9e80*/  BSYNC.RECONVERGENT B0 ;  /* 0x0000000000007941 */ /* 0x000fea0003800200 */
.L_x_9670:
[----:B------:R5:W4:Y:S01]  /*9e90*/  LD.E R2, desc[UR4][R2.64+0xc0] ;  /* 0x0000c00402027980 */ /* 0x000b22000c101900 */
[----:B---3--:R-:W-:Y:S01]  /*9ea0*/  LOP3.LUT R37, R36, 0xfc0, RZ, 0xc0, !PT ;  /* 0x00000fc024257812 */ /* 0x008fe200078ec0ff */
[----:B------:R-:W-:Y:S01]  /*9eb0*/  IMAD R40, R180, R40, RZ ;  /* 0x00000028b4287224 */ /* 0x000fe200078e02ff */
[----:B------:R-:W-:Y:S01]  /*9ec0*/  LOP3.LUT R39, R36, 0x3c, RZ, 0xc0, !PT ;  /* 0x0000003c24277812 */ /* 0x000fe200078ec0ff */
[----:B-12---:R-:W1:Y:S01]  /*9ed0*/  S2R R0, SR_TID.X ;  /* 0x0000000000007919 */ /* 0x006e620000002100 */
[----:B------:R-:W-:Y:S01]  /*9ee0*/  LOP3.LUT R37, R37, 0x3c, R36, 0xf8, !PT ;  /* 0x0000003c25257812 */ /* 0x000fe200078ef824 */
[----:B------:R-:W-:-:S03]  /*9ef0*/  IMAD.MOV.U32 R175, RZ, RZ, 0x0 ;  /* 0x00000000ffaf7424 */ /* 0x000fc600078e00ff */
[----:B------:R-:W-:-:S04]  /*9f00*/  IADD3 R37, P0, PT, R40, R37, RZ ;  /* 0x0000002528257210 */ /* 0x000fc80007f1e0ff */
[----:B------:R-:W-:Y:S02]  /*9f10*/  LEA.HI.X.SX32 R40, R40, RZ, 0x1, P0 ;  /* 0x000000ff28287211 */ /* 0x000fe400000f0eff */
[----:B------:R-:W-:-:S04]  /*9f20*/  LEA R36, P2, R37, R44, 0x2 ;  /* 0x0000002c25247211 */ /* 0x000fc800078410ff */
[----:B------:R-:W-:Y:S02]  /*9f30*/  LEA.HI.X R37, R37, R45, R40, 0x2, P2 ;  /* 0x0000002d25257211 */ /* 0x000fe400010f1428 */
[----:B-1----:R-:W-:-:S05]  /*9f40*/  SHF.R.U32.HI R41, RZ, 0x4, R0 ;  /* 0x00000004ff297819 */ /* 0x002fca0000011600 */
[C---:B-----5:R-:W-:Y:S02]  /*9f50*/  VIADD R3, R41.reuse, 0x8 ;  /* 0x0000000829037836 */ /* 0x060fe40000000000 */
[----:B------:R-:W-:Y:S01]  /*9f60*/  VIADD R43, R41, 0x18 ;  /* 0x00000018292b7836 */ /* 0x000fe20000000000 */
[----:B----4-:R-:W-:Y:S01]  /*9f70*/  ISETP.GE.AND P0, PT, R39, R2, PT ;  /* 0x000000022700720c */ /* 0x010fe20003f06270 */
        /* <DEDUP_REMOVED lines=18> */
[----:B------:R-:W-:Y:S04]  /*a0a0*/  @!P2 ST.E.128 desc[UR4][R36.64+0x2800], R12 ;  /* 0x0028000c2400a985 */ /* 0x000fe8000c101d04 */
[----:B------:R1:W-:Y:S02]  /*a0b0*/  @!P1 ST.E.128 desc[UR4][R36.64+0x3000], R8 ;  /* 0x0030000824009985 */ /* 0x0003e4000c101d04 */
[----:B-1----:R-:W-:Y:S05]  /*a0c0*/  @P0 RET.REL.NODEC R174 `(_ZN5flash24flash_fwd_splitkv_kernelI23Flash_fwd_kernel_traitsILi64ELi64ELi128ELi4ELb0ELb0EN7cutlass10bfloat16_tE19Flash_kernel_traitsILi64ELi64ELi128ELi4ES3_EELb0ELb0ELb0ELb0ELb0ELb0ELb1ELb0EEEvNS_16Flash_fwd_paramsE) ;  /* 0xffffff5caecc0950 */ /* 0x002fea0003c3ffff */
[----:B------:R-:W-:Y:S01]  /*a0d0*/  MOV R175, 0x0 ;  /* 0x0000000000af7802 */ /* 0x000fe20000000f00 */
[----:B------:R1:W-:Y:S03]  /*a0e0*/  ST.E.128 desc[UR4][R36.64+0x3800], R4 ;  /* 0x0038000424007985 */ /* 0x0003e6000c101d04 */
[----:B-1----:R-:W-:Y:S05]  /*a0f0*/  RET.REL.NODEC R174 `(_ZN5flash24flash_fwd_splitkv_kernelI23Flash_fwd_kernel_traitsILi64ELi64ELi128ELi4ELb0ELb0EN7cutlass10bfloat16_tE19Flash_kernel_traitsILi64ELi64ELi128ELi4ES3_EELb0ELb0ELb0ELb0ELb0ELb0ELb1ELb0EEEvNS_16Flash_fwd_paramsE) ;  /* 0xffffff5caec07950 */ /* 0x002fea0003c3ffff */
.L_x_9669:
[----:B------:R-:W-:Y:S01]  /*a100*/  MOV R9, 0x2 ;  /* 0x0000000200097802 */ /* 0x000fe20000000f00 */
[----:B------:R-:W-:Y:S01]  /*a110*/  IMAD.MOV.U32 R4, RZ, RZ, 0x1f ;  /* 0x0000001fff047424 */ /* 0x000fe200078e00ff */
[----:B------:R-:W-:-:S07]  /*a120*/  MOV R6, 0xffffffff ;  /* 0xffffffff00067802 */ /* 0x000fce0000000f00 */
[----:B-1---5:R-:W-:Y:S05]  /*a130*/  WARPSYNC.COLLECTIVE R6, `(.L_x_9672) ;  /* 0x0000000006087348 */ /* 0x022fea0003c00000 */
[----:B------:R2:W3:Y:S02]  /*a140*/  SHFL.BFLY P0, R11, R186, R9, R4 ;  /* 0x0c000009ba0b7389 */ /* 0x0004e40000000004 */
[----:B-123-5:R-:W-:Y:S05]  /*a150*/  ENDCOLLECTIVE ;  /* 0x000000000000791b */ /* 0x02efea0003800000 */
.L_x_9672:
[----:B------:R-:W-:Y:S02]  /*a160*/  IMAD.MOV.U32 R7, RZ, RZ, R11 ;  /* 0x000000ffff077224 */ /* 0x000fe400078e000b */
[----:B------:R-:W-:Y:S02]  /*a170*/  IMAD.MOV.U32 R9, RZ, RZ, 0x1 ;  /* 0x00000001ff097424 */ /* 0x000fe400078e00ff */
[----:B------:R-:W-:-:S05]  /*a180*/  FADD.FTZ R10, R7, R186 ;  /* 0x000000ba070a7221 */ /* 0x000fca0000010000 */
[----:B------:R-:W-:-:S07]  /*a190*/  MOV R186, R10 ;  /* 0x0000000a00ba7202 */ /* 0x000fce0000000f00 */
[----:B------:R-:W-:Y:S05]  /*a1a0*/  WARPSYNC.COLLECTIVE R6, `(.L_x_9673) ;  /* 0x0000000006087348 */ /* 0x000fea0003c00000 */
[----:B------:R1:W2:Y:S02]  /*a1b0*/  SHFL.BFLY P0, R11, R186, R9, R4 ;  /* 0x0c000009ba0b7389 */ /* 0x0002a40000000004 */
[----:B-12---:R-:W-:Y:S05]  /*a1c0*/  ENDCOLLECTIVE ;  /* 0x000000000000791b */ /* 0x006fea0003800000 */
.L_x_9673:
[----:B------:R-:W-:Y:S01]  /*a1d0*/  MOV R186, R185 ;  /* 0x000000b900ba7202 */ /* 0x000fe20000000f00 */
[----:B------:R-:W-:Y:S01]  /*a1e0*/  IMAD.MOV.U32 R9, RZ, RZ, 0x2 ;  /* 0x00000002ff097424 */ /* 0x000fe200078e00ff */
[----:B------:R-:W-:-:S07]  /*a1f0*/  MOV R7, R11 ;  /* 0x0000000b00077202 */ /* 0x000fce0000000f00 */
[----:B------:R-:W-:Y:S05]  /*a200*/  WARPSYNC.COLLECTIVE R6, `(.L_x_9674) ;  /* 0x0000000006087348 */ /* 0x000fea0003c00000 */
[----:B------:R1:W2:Y:S02]  /*a210*/  SHFL.BFLY P0, R11, R186, R9, R4 ;  /* 0x0c000009ba0b7389 */ /* 0x0002a40000000004 */
[----:B-12---:R-:W-:Y:S05]  /*a220*/  ENDCOLLECTIVE ;  /* 0x000000000000791b */ /* 0x006fea0003800000 */
.L_x_9674:
[----:B------:R-:W-:Y:S01]  /*a230*/  FADD.FTZ R7, R10, R7 ;  /* 0x000000070a077221 */ /* 0x000fe20000010000 */
[----:B------:R-:W-:Y:S01]  /*a240*/  FADD.FTZ R8, R11, R185 ;  /* 0x000000b90b087221 */ /* 0x000fe20000010000 */
[----:B------:R-:W-:-:S04]  /*a250*/  MOV R9, 0x1 ;  /* 0x0000000100097802 */ /* 0x000fc80000000f00 */
[----:B------:R-:W-:-:S07]  /*a260*/  MOV R186, R8 ;  /* 0x0000000800ba7202 */ /* 0x000fce0000000f00 */
[----:B------:R-:W-:Y:S05]  /*a270*/  WARPSYNC.COLLECTIVE R6, `(.L_x_9675) ;  /* 0x0000000006087348 */ /* 0x000fea0003c00000 */
[----:B------:R1:W2:Y:S02]  /*a280*/  SHFL.BFLY P0, R11, R186, R9, R4 ;  /* 0x0c000009ba0b7389 */ /* 0x0002a40000000004 */
[----:B-12---:R-:W-:Y:S05]  /*a290*/  ENDCOLLECTIVE ;  /* 0x000000000000791b */ /* 0x006fea0003800000 */
.L_x_9675:
[----:B------:R-:W-:Y:S05]  /*a2a0*/  BRA `(.L_x_9676) ;  /* 0xfffffff000f47947 */ /* 0x000fea000383ffff */
.L_x_9677:
        /* <DEDUP_REMOVED lines=13> */
.L_x_14794:


//--------------------- .text._ZN5flash24flash_fwd_splitkv_kernelI23Flash_fwd_kernel_traitsILi64ELi64ELi128ELi4ELb0ELb0EN7cutlass10bfloat16_tE19Flash_kernel_traitsILi64ELi64ELi128ELi4ES3_EELb0ELb0ELb0ELb0ELb0ELb1ELb1ELb0EEEvNS_16Flash_fwd_paramsE --------------------------
	.section	.text._ZN5flash24flash_fwd_splitkv_kernelI23Flash_fwd_kernel_traitsILi64ELi64ELi128ELi4ELb0ELb0EN7cutlass10bfloat16_tE19Flash_kernel_traitsILi64ELi64ELi128ELi4ES3_EELb0ELb0ELb0ELb0ELb0ELb1ELb1ELb0EEEvNS_16Flash_fwd_paramsE,"ax",@progbits
	.align	128
        .global         _ZN5flash24flash_fwd_splitkv_kernelI23Flash_fwd_kernel_traitsILi64ELi64ELi128ELi4ELb0ELb0EN7cutlass10bfloat16_tE19Flash_kernel_traitsILi64ELi64ELi128ELi4ES3_EELb0ELb0ELb0ELb0ELb0ELb1ELb1ELb0EEEvNS_16Flash_fwd_paramsE
        .type           _ZN5flash24flash_fwd_splitkv_kernelI23Flash_fwd_kernel_traitsILi64ELi64ELi128ELi4ELb0ELb0EN7cutlass10bfloat16_tE19Flash_kernel_traitsILi64ELi64ELi128ELi4ES3_EELb0ELb0ELb0ELb0ELb0ELb1ELb1ELb0EEEvNS_16Flash_fwd_paramsE,@function
        .size           _ZN5flash24flash_fwd_splitkv_kernelI23Flash_fwd_kernel_traitsILi64ELi64ELi128ELi4ELb0ELb0EN7cutlass10bfloat16_tE19Flash_kernel_traitsILi64ELi64ELi128ELi4ES3_EELb0ELb0ELb0ELb0ELb0ELb1ELb1ELb0EEEvNS_16Flash_fwd_paramsE,(.L_x_14795 - _ZN5flash24flash_fwd_splitkv_kernelI23Flash_fwd_kernel_traitsILi64ELi64ELi128ELi4ELb0ELb0EN7cutlass10bfloat16_tE19Flash_kernel_traitsILi64ELi64ELi128ELi4ES3_EELb0ELb0ELb0ELb0ELb0ELb1ELb1ELb0EEEvNS_16Flash_fwd_paramsE)
        .other          _ZN5flash24flash_fwd_splitkv_kernelI23Flash_fwd_kernel_traitsILi64ELi64ELi128ELi4ELb0ELb0EN7cutlass10bfloat16_tE19Flash_kernel_traitsILi64ELi64ELi128ELi4ES3_EELb0ELb0ELb0ELb0ELb0ELb1ELb1ELb0EEEvNS_16Flash_fwd_paramsE,@"STO_CUDA_ENTRY STV_DEFAULT"
_ZN5flash24flash_fwd_splitkv_kernelI23Flash_fwd_kernel_traitsILi64ELi64ELi128ELi4ELb0ELb0EN7cutlass10bfloat16_tE19Flash_kernel_traitsILi64ELi64ELi128ELi4ES3_EELb0ELb0ELb0ELb0ELb0ELb1ELb1ELb0EEEvNS_16Flash_fwd_paramsE:
.text._ZN5flash24flash_fwd_splitkv_kernelI23Flash_fwd_kernel_traitsILi64ELi64ELi128ELi4ELb0ELb0EN7cutlass10bfloat16_tE19Flash_kernel_traitsILi64ELi64ELi128ELi4ES3_EELb0ELb0ELb0ELb0ELb0ELb1ELb1ELb0EEEvNS_16Flash_fwd_paramsE:
        /* <DEDUP_REMOVED lines=29> */
[----:B-1----:R-:W-:Y:S05]  /*01d0*/  CALL.REL.NOINC `($_ZN5flash24flash_fwd_splitkv_kernelI23Flash_fwd_kernel_traitsILi64ELi64ELi128ELi4ELb0ELb0EN7cutlass10bfloat16_tE19Flash_kernel_traitsILi64ELi64ELi128ELi4ES3_EELb0ELb0ELb0ELb0ELb0ELb1ELb1ELb0EEEvNS_16Flash_fwd_paramsE$_ZN5flash30compute_attn_1rowblock_splitkvI23Flash_fwd_kernel_traitsILi64ELi64ELi128ELi4ELb0ELb0EN7cutlass10bfloat16_tE19Flash_kernel_traitsILi64ELi64ELi128ELi4ES3_EELb0ELb0ELb0ELb0ELb0ELb1ELb1ELb0ENS_16Flash_fwd_paramsEEEvRKT8_iiiii) ;  /* 0x0000000000087944 */ /* 0x002fea0003c00000 */
[----:B------:R-:W-:Y:S05]  /*01e0*/  BSYNC.RECONVERGENT B2 ;  /* 0x0000000000027941 */ /* 0x000fea0003800200 */
.L_x_9678:
[----:B------:R-:W-:Y:S05]  /*01f0*/  EXIT ;  /* 0x000000000000794d */ /* 0x000fea0003800000 */
        .type           $_ZN5flash24flash_fwd_splitkv_kernelI23Flash_fwd_kernel_traitsILi64ELi64ELi128ELi4ELb0ELb0EN7cutlass10bfloat16_tE19Flash_kernel_traitsILi64ELi64ELi128ELi4ES3_EELb0ELb0ELb0ELb0ELb0ELb1ELb1ELb0EEEvNS_16Flash_fwd_paramsE$_ZN5flash30compute_attn_1rowblock_splitkvI23Flash_fwd_kernel_traitsILi64ELi64ELi128ELi4ELb0ELb0EN7cutlass10bfloat16_tE19Flash_kernel_traitsILi64ELi64ELi128ELi4ES3_EELb0ELb0ELb0ELb0ELb0ELb1ELb1ELb0ENS_16Flash_fwd_paramsEEEvRKT8_iiiii,@function
        .size           $_ZN5flash24flash_fwd_splitkv_kernelI23Flash_fwd_kernel_traitsILi64ELi64ELi128ELi4ELb0ELb0EN7cutlass10bfloat16_tE19Flash_kernel_traitsILi64ELi64ELi128ELi4ES3_EELb0ELb0ELb0ELb0ELb0ELb1ELb1ELb0EEEvNS_16Flash_fwd_paramsE$_ZN5flash30compute_attn_1rowblock_splitkvI23Flash_fwd_kernel_traitsILi64ELi64ELi128ELi4ELb0ELb0EN7cutlass10bfloat16_tE19Flash_kernel_traitsILi64ELi64ELi128ELi4ES3_EELb0ELb0ELb0ELb0ELb0ELb1ELb1ELb0ENS_16Flash_fwd_paramsEEEvRKT8_iiiii,(.L_x_14795 - $_ZN5flash24flash_fwd_splitkv_kernelI23Flash_fwd_kernel_traitsILi64ELi64ELi128ELi4ELb0ELb0EN7cutlass10bfloat16_tE19Flash_kernel_traitsILi64ELi64ELi128ELi4ES3_EELb0ELb0ELb0ELb0ELb0ELb1ELb1ELb0EEEvNS_16Flash_fwd_paramsE$_ZN5flash30compute_attn_1rowblock_splitkvI23Flash_fwd_kernel_traitsILi64ELi64ELi128ELi4ELb0ELb0EN7cutlass10bfloat16_tE19Flash_kernel_traitsILi64ELi64ELi128ELi4ES3_EELb0ELb0ELb0ELb0ELb0ELb1ELb1ELb0ENS_16Flash_fwd_paramsEEEvRKT8_iiiii)
$_ZN5flash24flash_fwd_splitkv_kernelI23Flash_fwd_kernel_traitsILi64ELi64ELi128ELi4ELb0ELb0EN7cutlass10bfloat16_tE19Flash_kernel_traitsILi64ELi64ELi128ELi4ES3_EELb0ELb0ELb0ELb0ELb0ELb1ELb1ELb0EEEvNS_16Flash_fwd_paramsE$_ZN5flash30compute_attn_1rowblock_splitkvI23Flash_fwd_kernel_traitsILi64ELi64ELi128ELi4ELb0ELb0EN7cutlass10bfloat16_tE19Flash_kernel_traitsILi64ELi64ELi128ELi4ES3_EELb0ELb0ELb0ELb0ELb0ELb1ELb1ELb0ENS_16Flash_fwd_paramsEEEvRKT8_iiiii:
        /* <DEDUP_REMOVED lines=39> */
.L_x_9680:
[----:B------:R-:W-:Y:S05]  /*0470*/  BSYNC.RECONVERGENT B0 ;  /* 0x0000000000007941 */ /* 0x000fea0003800200 */
.L_x_9679:
[----:B------:R-:W-:Y:S04]  /*0480*/  BSSY.RECONVERGENT B0, `(.L_x_9681) ;  /* 0x0000007000007945 */ /* 0x000fe80003800200 */
[----:B------:R-:W-:Y:S05]  /*0490*/  @!P3 BRA `(.L_x_9682) ;  /* 0x000000000014b947 */ /* 0x000fea0003800000 */
[----:B-----5:R-:W4:Y:S02]  /*04a0*/  LD.E.U8 R8, desc[UR4][R2.64+0x1b2] ;  /* 0x0001b20402087980 */ /* 0x020f24000c101100 */
[----:B----4-:R-:W-:-:S13]  /*04b0*/  ISETP.NE.AND P1, PT, R8, RZ, PT ;  /* 0x000000ff0800720c */ /* 0x010fda0003f25270 */
[----:B------:R-:W4:Y:S02]  /*04c0*/  @P1 LD.E R9, desc[UR4][R20.64+0x4] ;  /* 0x0000040414091980 */ /* 0x000f24000c101900 */
[----:B----4-:R-:W-:-:S06]  /*04d0*/  @P1 IADD3 R8, PT, PT, R9, -R16, RZ ;  /* 0x8000001009081210 */ /* 0x010fcc0007ffe0ff */
[----:B------:R4:W5:Y:S02]  /*04e0*/  @!P1 LD.E R8, desc[UR4][R20.64] ;  /* 0x0000000414089980 */ /* 0x000964000c101900 */
.L_x_9682:
[----:B------:R-:W-:Y:S05]  /*04f0*/  BSYNC.RECONVERGENT B0 ;  /* 0x0000000000007941 */ /* 0x000fea0003800200 */
.L_x_9681:
[----:B------:R-:W-:Y:S01]  /*0500*/  BSSY.RECONVERGENT B1, `(.L_x_9683) ;  /* 0x0000011000017945 */ /* 0x000fe20003800200 */
[----:B-----5:R-:W-:-:S03]  /*0510*/  @P4 IADD3 R5, PT, PT, R7, -R0, RZ ;  /* 0x8000000007054210 */ /* 0x020fc60007ffe0ff */
[----:B------:R-:W-:Y:S05]  /*0520*/  @!P0 BRA `(.L_x_9684) ;  /* 0x0000000000148947 */ /* 0x000fea0003800000 */
[----:B------:R-:W-:-:S05]  /*0530*/  IADD3 R8, P0, PT, R18, R6, RZ ;  /* 0x0000000612087210 */ /* 0x000fca0007f1e0ff */
[----:B------:R-:W-:-:S05]  /*0540*/  IMAD.X R9, R19, 0x1, R4, P0 ;  /* 0x0000000113097824 */ /* 0x000fca00000e0604 */
[----:B------:R-:W3:Y:S02]  /*0550*/  LD.E R8, desc[UR4][R8.64] ;  /* 0x0000000408087980 */ /* 0x000ee4000c101900 */
[----:B---34-:R-:W-:Y:S01]  /*0560*/  IADD3 R21, PT, PT, R8, -R15, RZ ;  /* 0x8000000f08157210 */ /* 0x018fe20007ffe0ff */
[----:B------:R-:W-:Y:S05]  /*0570*/  BRA `(.L_x_9685) ;  /* 0x0000000000247947 */ /* 0x000fea0003800000 */
.L_x_9684:
[----:B------:R-:W5:Y:S01]  /*0580*/  LD.E.64 R18, desc[UR4][R2.64+0x108] ;  /* 0x0001080402127980 */ /* 0x000f62000c101b00 */
[----:B------:R-:W-:Y:S01]  /*0590*/  BSSY.RECONVERGENT B0, `(.L_x_9686) ;  /* 0x0000006000007945 */ /* 0x000fe20003800200 */
[----:B---34-:R-:W-:Y:S01]  /*05a0*/  IMAD.MOV.U32 R21, RZ, RZ, RZ ;  /* 0x000000ffff157224 */ /* 0x018fe200078e00ff */
[----:B-----5:R-:W-:-:S04]  /*05b0*/  ISETP.NE.U32.AND P0, PT, R18, RZ, PT ;  /* 0x000000ff1200720c */ /* 0x020fc80003f05070 */
[----:B------:R-:W-:-:S13]  /*05c0*/  ISETP.NE.AND.EX P0, PT, R19, RZ, PT, P0 ;  /* 0x000000ff1300720c */ /* 0x000fda0003f05300 */
[----:B------:R-:W-:Y:S05]  /*05d0*/  @!P0 BRA `(.L_x_9687) ;  /* 0x0000000000048947 */ /* 0x000fea0003800000 */
[----:B------:R3:W5:Y:S02]  /*05e0*/  LD.E R21, desc[UR4][R2.64+0xbc] ;  /* 0x0000bc0402157980 */ /* 0x000764000c101900 */
.L_x_9687:
[----:B------:R-:W-:Y:S05]  /*05f0*/  BSYNC.RECONVERGENT B0 ;  /* 0x0000000000007941 */ /* 0x000fea0003800200 */
.L_x_9686:
[----:B-----5:R-:W-:Y:S02]  /*0600*/  IADD3 R21, PT, PT, R21, R8, -R15 ;  /* 0x0000000815157210 */ /* 0x020fe40007ffe80f */
.L_x_9685:
[----:B------:R-:W-:Y:S05]  /*0610*/  BSYNC.RECONVERGENT B1 ;  /* 0x0000000000017941 */ /* 0x000fea0003800200 */
.L_x_9683:
[----:B------:R-:W-:Y:S01]  /*0620*/  IMAD.SHL.U32 R182, R31, 0x40, RZ ;  /* 0x000000401fb67824 */ /* 0x000fe200078e00ff */
[----:B------:R-:W-:-:S04]  /*0630*/  MOV R177, 0x0 ;  /* 0x0000000000b17802 */ /* 0x000fc80000000f00 */
[----:B------:R-:W-:-:S13]  /*0640*/  ISETP.GT.AND P0, PT, R5, R182, PT ;  /* 0x000000b60500720c */ /* 0x000fda0003f04270 */
[----:B-123--:R-:W-:Y:S05]  /*0650*/  @!P0 RET.REL.NODEC R176 `(_ZN5flash24flash_fwd_splitkv_kernelI23Flash_fwd_kernel_traitsILi64ELi64ELi128ELi4ELb0ELb0EN7cutlass10bfloat16_tE19Flash_kernel_traitsILi64ELi64ELi128ELi4ES3_EELb0ELb0ELb0ELb0ELb0ELb1ELb1ELb0EEEvNS_16Flash_fwd_paramsE) ;  /* 0xfffffff8b0688950 */ /* 0x00efea0003c3ffff */
        /* <DEDUP_REMOVED lines=109> */
[----:B-1----:R-:W-:Y:S05]  /*0d30*/  @P6 RET.REL.NODEC R176 `(_ZN5flash24flash_fwd_splitkv_kernelI23Flash_fwd_kernel_traitsILi64ELi64ELi128ELi4ELb0ELb0EN7cutlass10bfloat16_tE19Flash_kernel_traitsILi64ELi64ELi128ELi4ES3_EELb0ELb0ELb0ELb0ELb0ELb1ELb1ELb0EEEvNS_16Flash_fwd_paramsE) ;  /* 0xfffffff0b0b06950 */ /* 0x002fea0003c3ffff */
[----:B------:R-:W-:Y:S02]  /*0d40*/  MOV R5, 0xff800000 ;  /* 0xff80000000057802 */ /* 0x000fe40000000f00 */
[----:B------:R-:W-:-:S03]  /*0d50*/  MOV R177, 0x0 ;  /* 0x0000000000b17802 */ /* 0x000fc60000000f00 */
[----:B------:R1:W-:Y:S02]  /*0d60*/  ST.E desc[UR4][R2.64+0xe0], R5 ;  /* 0x0000e00502007985 */ /* 0x0003e4000c101904 */
[----:B-1----:R-:W-:Y:S05]  /*0d70*/  RET.REL.NODEC R176 `(_ZN5flash24flash_fwd_splitkv_kernelI23Flash_fwd_kernel_traitsILi64ELi64ELi128ELi4ELb0ELb0EN7cutlass10bfloat16_tE19Flash_kernel_traitsILi64ELi64ELi128ELi4ES3_EELb0ELb0ELb0ELb0ELb0ELb1ELb1ELb0EEEvNS_16Flash_fwd_paramsE) ;  /* 0xfffffff0b0a07950 */ /* 0x002fea0003c3ffff */
.L_x_9688:
        /* <DEDUP_REMOVED lines=102> */
.L_x_9690:
        /* <DEDUP_REMOVED lines=30> */
[----:B-----5:R-:W-:Y:S01]  /*15c0*/  @!P3 SHF.R.S32.HI R4, RZ, 0x1f, R14 ;  /* 0x0000001fff04b819 */ /* 0x020fe2000001140e */
[----:B---3--:R-:W-:Y:S01]  /*15d0*/  @!P3 IMAD R13, R13, R14, RZ ;  /* 0x0000000e0d0db224 */ /* 0x008fe200078e02ff */
        /* <DEDUP_REMOVED lines=9> */
[----:B------:R-:W-:Y:S02]  /*1670*/  LEA R11, R20, 0xffffff80, 0x7 ;  /* 0xffffff80140b7811 */ /* 0x000fe400078e38ff */
[----:B------:R-:W-:Y:S02]  /*1680*/  @!P2 IADD3 R8, PT, PT, R8, 0x1, RZ ;  /* 0x000000010808a810 */ /* 0x000fe40007ffe0ff */
[----:B------:R-:W-:Y:S01]  /*1690*/  @!P3 IADD3 R13, PT, PT, R33, R13, RZ ;  /* 0x0000000d210db210 */ /* 0x000fe20007ffe0ff */
[----:B------:R-:W-:Y:S01]  /*16a0*/  @P3 IMAD.IADD R13, R29, 0x1, R4 ;  /* 0x000000011d0d3824 */ /* 0x000fe200078e0204 */
[----:B------:R-:W-:Y:S01]  /*16b0*/  @!P3 SHF.R.S32.HI R9, RZ, 0x1f, R15 ;  /* 0x0000001fff09b819 */ /* 0x000fe2000001140f */
[----:B------:R-:W-:Y:S01]  /*16c0*/  @!P3 IMAD R4, R169, R15, RZ ;  /* 0x0000000fa904b224 */ /* 0x000fe200078e02ff */
[----:B------:R-:W-:Y:S01]  /*16d0*/  @!P3 MOV R12, R32 ;  /* 0x00000020000cb202 */ /* 0x000fe20000000f00 */
[----:B------:R-:W-:Y:S01]  /*16e0*/  IMAD R6, R167, R11, RZ ;  /* 0x0000000ba7067224 */ /* 0x000fe200078e02ff */
[----:B------:R-:W-:Y:S01]  /*16f0*/  @P3 MOV R12, R28 ;  /* 0x0000001c000c3202 */ /* 0x000fe20000000f00 */
[----:B------:R-:W-:Y:S01]  /*1700*/  @P4 VIADD R8, R8, 0x1 ;  /* 0x0000000108084836 */ /* 0x000fe20000000000 */
[----:B------:R-:W-:Y:S01]  /*1710*/  SHF.R.S32.HI R7, RZ, 0x1f, R11 ;  /* 0x0000001fff077819 */ /* 0x000fe2000001140b */
[----:B------:R-:W-:-:S02]  /*1720*/  @!P3 IMAD R4, R9, R168, R4 ;  /* 0x000000a80904b224 */ /* 0x000fc400078e0204 */
        /* <DEDUP_REMOVED lines=8> */
[----:B----4-:R-:W-:Y:S01]  /*17b0*/  @!P3 IMAD R4, R25, R14, RZ ;  /* 0x0000000e1904b224 */ /* 0x010fe200078e02ff */
[----:B------:R-:W-:Y:S02]  /*17c0*/  IADD3 R17, PT, PT, R13, R6, RZ ;  /* 0x000000060d117210 */ /* 0x000fe40007ffe0ff */
[----:B------:R-:W-:Y:S01]  /*17d0*/  MOV R16, R12 ;  /* 0x0000000c00107202 */ /* 0x000fe20000000f00 */
        /* <DEDUP_REMOVED lines=14> */
.L_x_9691:
[----:B------:R-:W-:Y:S05]  /*18c0*/  BSYNC.RECONVERGENT B0 ;  /* 0x0000000000007941 */ /* 0x000fea0003800200 */
.L_x_9689:
        /* <DEDUP_REMOVED lines=30> */
[----:B------:R-:W-:-:S05]  /*1ab0*/  @P3 VIADD R24, R24, 0x1 ;  /* 0x0000000118183836 */ /* 0x000fca0000000000 */
[----:B------:R-:W-:Y:S01]  /*1ac0*/  MOV R13, R24 ;  /* 0x00000018000d7202 */ /* 0x000fe20000000f00 */
[----:B-----5:R-:W-:Y:S02]  /*1ad0*/  IMAD R24, R7, R168, RZ ;  /* 0x000000a807187224 */ /* 0x020fe400078e02ff */
[----:B------:R-:W-:Y:S02]  /*1ae0*/  IMAD.SHL.U32 R7, R10, 0x8, RZ ;  /* 0x000000080a077824 */ /* 0x000fe400078e00ff */
[----:B------:R-:W-:Y:S01]  /*1af0*/  @!P1 IMAD.MOV R13, RZ, RZ, -R13 ;  /* 0x000000ffff0d9224 */ /* 0x000fe200078e0a0d */
[----:B------:R-:W-:Y:S01]  /*1b00*/  @!P2 LOP3.LUT R13, RZ, R18, RZ, 0x33, !PT ;  /* 0x00000012ff0da212 */ /* 0x000fe200078e33ff */
[----:B------:R-:W-:Y:S01]  /*1b10*/  IMAD R18, R11, R169, R24 ;  /* 0x000000a90b127224 */ /* 0x000fe200078e0218 */
[----:B------:R-:W-:Y:S01]  /*1b20*/  LOP3.LUT R180, R7, 0x38, RZ, 0xc0, !PT ;  /* 0x0000003807b47812 */ /* 0x000fe200078ec0ff */
[----:B------:R-:W-:-:S04]  /*1b30*/  IMAD.WIDE.U32 R38, R11, R168, RZ ;  /* 0x000000a80b267225 */ /* 0x000fc800078e00ff */
[----:B------:R-:W-:Y:S01]  /*1b40*/  IMAD.IADD R19, R39, 0x1, R18 ;  /* 0x0000000127137824 */ /* 0x000fe200078e0212 */
[----:B------:R-:W-:Y:S01]  /*1b50*/  IADD3 R12, P2, P1, R38, R12, R180 ;  /* 0x0000000c260c7210 */ /* 0x000fe2000795e0b4 */
[-C--:B------:R-:W-:Y:S01]  /*1b60*/  IMAD R11, R37, R13.reuse, RZ ;  /* 0x0000000d250b7224 */ /* 0x080fe200078e02ff */
[----:B------:R-:W-:Y:S02]  /*1b70*/  SHF.R.S32.HI R24, RZ, 0x1f, R13 ;  /* 0x0000001fff187819 */ /* 0x000fe4000001140d */
[----:B------:R-:W-:Y:S02]  /*1b80*/  IADD3.X R8, PT, PT, R19, R8, RZ, P2, P1 ;  /* 0x0000000813087210 */ /* 0x000fe400017e24ff */
[----:B------:R-:W-:Y:S01]  /*1b90*/  IADD3 R18, P2, PT, R180, R6, RZ ;  /* 0x00000006b4127210 */ /* 0x000fe20007f5e0ff */
[----:B------:R-:W-:-:S04]  /*1ba0*/  IMAD.WIDE.U32 R38, R36, R13, RZ ;  /* 0x0000000d24267225 */ /* 0x000fc800078e00ff */
[----:B------:R-:W-:Y:S01]  /*1bb0*/  IMAD R11, R24, R36, R11 ;  /* 0x00000024180b7224 */ /* 0x000fe200078e020b */
[----:B------:R-:W-:Y:S01]  /*1bc0*/  SHF.R.U32.HI R24, RZ, 0x3, R10 ;  /* 0x00000003ff187819 */ /* 0x000fe2000001160a */
[----:B------:R-:W-:Y:S01]  /*1bd0*/  IMAD.X R19, RZ, RZ, R4, P2 ;  /* 0x000000ffff137224 */ /* 0x000fe200010e0604 */
[----:B------:R-:W-:-:S03]  /*1be0*/  IADD3 R36, P1, PT, R12, R38, RZ ;  /* 0x000000260c247210 */ /* 0x000fc60007f3e0ff */
[----:B------:R-:W-:Y:S02]  /*1bf0*/  IMAD R173, R167, R24, RZ ;  /* 0x00000018a7ad7224 */ /* 0x000fe400078e02ff */
[----:B------:R-:W-:Y:S01]  /*1c00*/  IMAD.WIDE.U32 R12, R24, R166, R18 ;  /* 0x000000a6180c7225 */ /* 0x000fe200078e0012 */
[----:B------:R-:W-:-:S04]  /*1c10*/  MOV R4, 0x400 ;  /* 0x0000040000047802 */ /* 0x000fc80000000f00 */
[----:B------:R-:W-:Y:S02]  /*1c20*/  IADD3 R173, PT, PT, R13, R173, RZ ;  /* 0x000000ad0dad7210 */ /* 0x000fe40007ffe0ff */
[----:B-1----:R-:W-:Y:S01]  /*1c30*/  LEA R9, R9, R4, 0x18 ;  /* 0x0000000409097211 */ /* 0x002fe200078ec0ff */
[----:B------:R-:W-:Y:S01]  /*1c40*/  IMAD.IADD R170, R5, 0x1, -R182 ;  /* 0x0000000105aa7824 */ /* 0x000fe200078e0ab6 */
[----:B------:R-:W-:Y:S01]  /*1c50*/  IADD3 R11, PT, PT, R39, R11, RZ ;  /* 0x0000000b270b7210 */ /* 0x000fe20007ffe0ff */
[----:B------:R-:W-:-:S04]  /*1c60*/  IMAD R175, R169, R24, RZ ;  /* 0x00000018a9af7224 */ /* 0x000fc800078e02ff */
[----:B------:R-:W-:Y:S01]  /*1c70*/  IMAD.X R37, R8, 0x1, R11, P1 ;  /* 0x0000000108257824 */ /* 0x000fe200008e060b */
[----:B------:R-:W-:Y:S02]  /*1c80*/  SHF.L.U32 R11, R10, 0x6, RZ ;  /* 0x000000060a0b7819 */ /* 0x000fe400000006ff */
[----:B------:R-:W-:Y:S01]  /*1c90*/  SHF.R.S32.HI R8, RZ, 0x1f, R181 ;  /* 0x0000001fff087819 */ /* 0x000fe200000114b5 */
[----:B------:R-:W-:Y:S01]  /*1ca0*/  IMAD.WIDE.U32 R18, R24, R168, R36 ;  /* 0x000000a818127225 */ /* 0x000fe200078e0024 */
[----:B------:R-:W-:Y:S01]  /*1cb0*/  LOP3.LUT R5, R11, 0x1c0, RZ, 0xc0, !PT ;  /* 0x000001c00b057812 */ /* 0x000fe200078ec0ff */
[----:B------:R-:W-:Y:S02]  /*1cc0*/  BSSY.RECONVERGENT B0, `(.L_x_9692) ;  /* 0x0000031000007945 */ /* 0x000fe40003800200 */
[----:B------:R-:W-:Y:S02]  /*1cd0*/  IMAD.IADD R175, R19, 0x1, R175 ;  /* 0x0000000113af7824 */ /* 0x000fe400078e02af */
[----:B------:R-:W-:Y:S01]  /*1ce0*/  IMAD.MOV.U32 R25, RZ, RZ, RZ ;  /* 0x000000ffff197224 */ /* 0x000fe200078e00ff */
[----:B------:R-:W-:Y:S01]  /*1cf0*/  LOP3.LUT R11, R11, 0x200, RZ, 0xc0, !PT ;  /* 0x000002000b0b7812 */ /* 0x000fe200078ec0ff */
[----:B------:R-:W-:Y:S01]  /*1d00*/  IMAD.WIDE.U32 R30, R31, 0x40, R24 ;  /* 0x000000401f1e7825 */ /* 0x000fe200078e0018 */
[----:B--2---:R-:W-:-:S04]  /*1d10*/  LEA R172, P2, R12, R14, 0x1 ;  /* 0x0000000e0cac7211 */ /* 0x004fc800078408ff */
[----:B------:R-:W-:Y:S01]  /*1d20*/  LEA.HI.X R173, R12, R15, R173, 0x1, P2 ;  /* 0x0000000f0cad7211 */ /* 0x000fe200010f0cad */
[----:B---3--:R-:W-:-:S04]  /*1d30*/  @P0 IMAD.WIDE.U32 R12, R32, R0, RZ ;  /* 0x00000000200c0225 */ /* 0x008fc800078e00ff */
[-C--:B----4-:R-:W-:Y:S02]  /*1d40*/  @!P0 IMAD R4, R29, R183.reuse, RZ ;  /* 0x000000b71d048224 */ /* 0x090fe400078e02ff */
[----:B------:R-:W-:-:S04]  /*1d50*/  @!P0 IMAD.WIDE.U32 R28, R28, R183, RZ ;  /* 0x000000b71c1c8225 */ /* 0x000fc800078e00ff */
[----:B------:R-:W-:Y:S01]  /*1d60*/  @P0 IMAD R0, R33, R0, RZ ;  /* 0x0000000021000224 */ /* 0x000fe200078e02ff */
[----:B------:R-:W-:Y:S01]  /*1d70*/  @!P0 MOV R6, R28 ;  /* 0x0000001c00068202 */ /* 0x000fe20000000f00 */
[----:B------:R-:W-:Y:S02]  /*1d80*/  @P0 IMAD.MOV.U32 R6, RZ, RZ, R12 ;  /* 0x000000ffff060224 */ /* 0x000fe400078e000c */
[----:B------:R-:W-:Y:S02]  /*1d90*/  @!P0 IMAD.IADD R4, R29, 0x1, R4 ;  /* 0x000000011d048824 */ /* 0x000fe400078e0204 */
[----:B------:R-:W-:Y:S01]  /*1da0*/  @P0 IMAD.IADD R4, R13, 0x1, R0 ;  /* 0x000000010d040824 */ /* 0x000fe200078e0200 */
[----:B------:R-:W-:Y:S02]  /*1db0*/  LOP3.LUT R13, R7, 0x1c0, RZ, 0xc0, !PT ;  /* 0x000001c0070d7812 */ /* 0x000fe400078ec0ff */
[----:B------:R-:W-:Y:S02]  /*1dc0*/  IADD3 R12, P0, PT, R180, R6, RZ ;  /* 0x00000006b40c7210 */ /* 0x000fe40007f1e0ff */
[----:B------:R-:W-:-:S03]  /*1dd0*/  LOP3.LUT R6, R13, 0x38, R10, 0xf8, !PT ;  /* 0x000000380d067812 */ /* 0x000fc600078ef80a */
[----:B------:R-:W-:Y:S01]  /*1de0*/  IMAD.X R13, RZ, RZ, R4, P0 ;  /* 0x000000ffff0d7224 */ /* 0x000fe200000e0604 */
[----:B------:R-:W-:Y:S01]  /*1df0*/  ISETP.GE.AND P0, PT, R24, R170, PT ;  /* 0x000000aa1800720c */ /* 0x000fe20003f06270 */
[----:B------:R-:W-:Y:S01]  /*1e00*/  IMAD R29, R27, R181, RZ ;  /* 0x000000b51b1d7224 */ /* 0x000fe200078e02ff */
[----:B------:R-:W-:Y:S02]  /*1e10*/  SHF.R.U32.HI R4, RZ, 0x1, R10 ;  /* 0x00000001ff047819 */ /* 0x000fe4000001160a */
[----:B------:R-:W-:Y:S01]  /*1e20*/  LOP3.LUT R6, R6, 0x38, R7, 0x78, !PT ;  /* 0x0000003806067812 */ /* 0x000fe200078e7807 */
[----:B------:R-:W-:Y:S01]  /*1e30*/  IMAD R29, R26, R8, R29 ;  /* 0x000000081a1d7224 */ /* 0x000fe200078e021d */
[----:B------:R-:W-:Y:S01]  /*1e40*/  LEA R174, P1, R18, R16, 0x1 ;  /* 0x0000001012ae7211 */ /* 0x000fe200078208ff */
[----:B------:R-:W-:Y:S01]  /*1e50*/  IMAD.WIDE.U32 R26, R181, R26, R12 ;  /* 0x0000001ab51a7225 */ /* 0x000fe200078e000c */
[----:B------:R-:W-:Y:S02]  /*1e60*/  LOP3.LUT R4, R5, 0x8, R4, 0xf8, !PT ;  /* 0x0000000805047812 */ /* 0x000fe400078ef804 */
[----:B------:R-:W-:Y:S01]  /*1e70*/  LOP3.LUT R6, R6, 0x1e00, R7, 0xf8, !PT ;  /* 0x00001e0006067812 */ /* 0x000fe200078ef807 */
[----:B------:R-:W-:Y:S01]  /*1e80*/  IMAD.IADD R29, R27, 0x1, R29 ;  /* 0x000000011b1d7824 */ /* 0x000fe200078e021d */
[----:B------:R-:W-:-:S02]  /*1e90*/  LEA.HI.X R175, R18, R17, R175, 0x1, P1 ;  /* 0x0000001112af7211 */ /* 0x000fc400008f0caf */
[----:B------:R-:W-:Y:S02]  /*1ea0*/  SHF.R.U32.HI R0, RZ, 0x4, R10 ;  /* 0x00000004ff007819 */ /* 0x000fe4000001160a */
        /* <DEDUP_REMOVED lines=17> */
.L_x_9694:
[----:B------:R2:W-:Y:S02]  /*1fc0*/  STS.128 [R179], RZ ;  /* 0x000000ffb3007388 */ /* 0x0005e40000000c00 */
.L_x_9693:
[----:B------:R-:W-:Y:S05]  /*1fd0*/  BSYNC.RECONVERGENT B0 ;  /* 0x0000000000007941 */ /* 0x000fea0003800200 */
.L_x_9692:
[C---:B------:R-:W-:Y:S01]  /*1fe0*/  VIADD R17, R24.reuse, 0x10 ;  /* 0x0000001018117836 */ /* 0x040fe20000000000 */
[----:B------:R-:W-:Y:S01]  /*1ff0*/  IADD3 R15, PT, PT, R24, 0x20, RZ ;  /* 0x00000020180f7810 */ /* 0x000fe20007ffe0ff */
[----:B------:R-:W-:Y:S01]  /*2000*/  VIADD R178, R20, 0xffffffff ;  /* 0xffffffff14b27836 */ /* 0x000fe20000000000 */
[----:B------:R-:W-:Y:S01]  /*2010*/  BSSY.RECONVERGENT B0, `(.L_x_9695) ;  /* 0x000001a000007945 */ /* 0x000fe20003800200 */
[----:B-1----:R-:W-:Y:S01]  /*2020*/  VIADD R13, R24, 0x30 ;  /* 0x00000030180d7836 */ /* 0x002fe20000000000 */
        /* <DEDUP_REMOVED lines=24> */
.L_x_9696:
[----:B------:R-:W-:Y:S05]  /*21b0*/  BSYNC.RECONVERGENT B0 ;  /* 0x0000000000007941 */ /* 0x000fea0003800200 */
.L_x_9695:
        /* <DEDUP_REMOVED lines=19> */
.L_x_9698:
[----:B------:R-:W-:Y:S05]  /*22f0*/  BSYNC.RECONVERGENT B0 ;  /* 0x0000000000007941 */ /* 0x000fea0003800200 */
.L_x_9697:
        /* <DEDUP_REMOVED lines=18> */
.L_x_9700:
[----:B------:R-:W-:Y:S05]  /*2420*/  BSYNC.RECONVERGENT B0 ;  /* 0x0000000000007941 */ /* 0x000fea0003800200 */
.L_x_9699:
        /* <DEDUP_REMOVED lines=11> */
.L_x_9703:
[----:B------:R1:W-:Y:S02]  /*24e0*/  STS.128 [R179+0x2000], RZ ;  /* 0x002000ffb3007388 */ /* 0x0003e40000000c00 */
.L_x_9702:
[----:B------:R-:W-:Y:S05]  /*24f0*/  BSYNC.RECONVERGENT B0 ;  /* 0x0000000000007941 */ /* 0x000fea0003800200 */
.L_x_9701:
        /* <DEDUP_REMOVED lines=23> */
.L_x_9705:
[----:B------:R-:W-:Y:S05]  /*2670*/  BSYNC.RECONVERGENT B0 ;  /* 0x0000000000007941 */ /* 0x000fea0003800200 */
.L_x_9704:
        /* <DEDUP_REMOVED lines=12> */
.L_x_9707:
[----:B------:R-:W-:Y:S05]  /*2740*/  BSYNC.RECONVERGENT B0 ;  /* 0x0000000000007941 */ /* 0x000fea0003800200 */
.L_x_9706:
        /* <DEDUP_REMOVED lines=11> */
.L_x_9709:
[----:B------:R-:W-:Y:S05]  /*2800*/  BSYNC.RECONVERGENT B0 ;  /* 0x0000000000007941 */ /* 0x000fea0003800200 */
.L_x_9708:
        /* <DEDUP_REMOVED lines=14> */
.L_x_9711:
[----:B------:R-:W-:Y:S05]  /*28f0*/  BSYNC.RECONVERGENT B0 ;  /* 0x0000000000007941 */ /* 0x000fea0003800200 */
.L_x_9710:
        /* <DEDUP_REMOVED lines=11> */
.L_x_9713:
[----:B------:R-:W-:Y:S05]  /*29b0*/  BSYNC.RECONVERGENT B0 ;  /* 0x0000000000007941 */ /* 0x000fea0003800200 */
.L_x_9712:
        /* <DEDUP_REMOVED lines=14> */
.L_x_9715:
[----:B------:R-:W-:Y:S05]  /*2aa0*/  BSYNC.RECONVERGENT B0 ;  /* 0x0000000000007941 */ /* 0x000fea0003800200 */
.L_x_9714:
        /* <DEDUP_REMOVED lines=12> */
.L_x_9717:
[----:B------:R-:W-:Y:S05]  /*2b70*/  BSYNC.RECONVERGENT B0 ;  /* 0x0000000000007941 */ /* 0x000fea0003800200 */
.L_x_9716:
        /* <DEDUP_REMOVED lines=15> */
.L_x_9720:
[----:B------:R1:W-:Y:S01]  /*2c70*/  STS.128 [R179+0x6000], RZ ;  /* 0x006000ffb3007388 */ /* 0x0003e20000000c00 */
[----:B------:R-:W-:Y:S05]  /*2c80*/  BRA `(.L_x_9721) ;  /* 0x0000000000047947 */ /* 0x000fea0003800000 */
.L_x_9719:
[----:B------:R1:W-:Y:S02]  /*2c90*/  STS.128 [R179+0x6000], RZ ;  /* 0x006000ffb3007388 */ /* 0x0003e40000000c00 */
.L_x_9721:
[----:B------:R-:W-:Y:S05]  /*2ca0*/  BSYNC.RECONVERGENT B0 ;  /* 0x0000000000007941 */ /* 0x000fea0003800200 */
.L_x_9718:
        /* <DEDUP_REMOVED lines=19> */
.L_x_9723:
[----:B------:R-:W-:Y:S05]  /*2de0*/  BSYNC.RECONVERGENT B0 ;  /* 0x0000000000007941 */ /* 0x000fea0003800200 */
.L_x_9722:
[----:B------:R1:W-:Y:S01]  /*2df0*/  @P6 STS.128 [R179+0x7000], RZ ;  /* 0x007000ffb3006388 */ /* 0x0003e20000000c00 */
        /* <DEDUP_REMOVED lines=11> */
.L_x_9725:
[----:B------:R-:W-:Y:S05]  /*2eb0*/  BSYNC.RECONVERGENT B0 ;  /* 0x0000000000007941 */ /* 0x000fea0003800200 */
.L_x_9724:
        /* <DEDUP_REMOVED lines=12> */
.L_x_9727:
[----:B------:R-:W-:Y:S05]  /*2f80*/  BSYNC.RECONVERGENT B0 ;  /* 0x0000000000007941 */ /* 0x000fea0003800200 */
.L_x_9726:
        /* <DEDUP_REMOVED lines=15> */
.L_x_9729:
[----:B------:R-:W-:Y:S05]  /*3080*/  BSYNC.RECONVERGENT B0 ;  /* 0x0000000000007941 */ /* 0x000fea0003800200 */
.L_x_9728:
        /* <DEDUP_REMOVED lines=12> */
.L_x_9731:
[----:B------:R-:W-:Y:S05]  /*3150*/  BSYNC.RECONVERGENT B0 ;  /* 0x0000000000007941 */ /* 0x000fea0003800200 */
.L_x_9730:
        /* <DEDUP_REMOVED lines=15> */
.L_x_9733:
[----:B------:R-:W-:Y:S05]  /*3250*/  BSYNC.RECONVERGENT B0 ;  /* 0x0000000000007941 */ /* 0x000fea0003800200 */
.L_x_9732:
        /* <DEDUP_REMOVED lines=13> */
.L_x_9735:
[----:B------:R-:W-:Y:S05]  /*3330*/  BSYNC.RECONVERGENT B0 ;  /* 0x0000000000007941 */ /* 0x000fea0003800200 */
.L_x_9734:
[----:B------:R-:W5:Y:S01]  /*3340*/  LD.E R8, desc[UR4][R2.64+0x18c] ;  /* 0x00018c0402087980 */ /* 0x000f62000c101900 */
[----:B------:R-:W-:Y:S01]  /*3350*/  LOP3.LUT R14, R5, 0x8, R10, 0x78, !PT ;  /* 0x00000008050e7812 */ /* 0x000fe200078e780a */
[C---:B-1----:R-:W-:Y:S01]  /*3360*/  IMAD.SHL.U32 R12, R10.reuse, 0x20, RZ ;  /* 0x000000200a0c7824 */ /* 0x042fe200078e00ff */
[----:B------:R-:W-:Y:S01]  /*3370*/  R2P PR, R10, 0x6 ;  /* 0x000000060a007804 */ /* 0x000fe20000000000 */
[----:B------:R-:W-:Y:S01]  /*3380*/  IMAD.SHL.U32 R0, R0, 0x400, RZ ;  /* 0x0000040000007824 */ /* 0x000fe200078e00ff */
[----:B------:R-:W-:Y:S01]  /*3390*/  LOP3.LUT R14, R14, 0x38, R7, 0x78, !PT ;  /* 0x000000380e0e7812 */ /* 0x000fe200078e7807 */
[----:B------:R-:W-:Y:S01]  /*33a0*/  IMAD.SHL.U32 R10, R10, 0x2, RZ ;  /* 0x000000020a0a7824 */ /* 0x000fe200078e00ff */
[----:B------:R-:W-:Y:S01]  /*33b0*/  LOP3.LUT R5, R11, 0x7c00, R12, 0xf8, !PT ;  /* 0x00007c000b057812 */ /* 0x000fe200078ef80c */
[----:B------:R-:W0:Y:S01]  /*33c0*/  LDGDEPBAR ;  /* 0x00000000000079af */ /* 0x000e220000000000 */
[----:B------:R-:W-:Y:S01]  /*33d0*/  LOP3.LUT R7, R0, 0x400, RZ, 0xc0, !PT ;  /* 0x0000040000077812 */ /* 0x000fe200078ec0ff */
[----:B------:R-:W-:Y:S02]  /*33e0*/  BSSY.RECONVERGENT B1, `(.L_x_9736) ;  /* 0x0000205000017945 */ /* 0x000fe40003800200 */
[----:B------:R-:W-:-:S02]  /*33f0*/  IMAD.IADD R0, R4, 0x1, R5 ;  /* 0x0000000104007824 */ /* 0x000fc400078e0205 */
[----:B------:R-:W-:Y:S02]  /*3400*/  IMAD R164, R14, 0x2, R7 ;  /* 0x000000020ea47824 */ /* 0x000fe400078e0207 */
[----:B------:R-:W-:Y:S02]  /*3410*/  IMAD R165, R0, 0x2, R9 ;  /* 0x0000000200a57824 */ /* 0x000fe400078e0209 */
[----:B------:R-:W-:Y:S02]  /*3420*/  IMAD.IADD R164, R9, 0x1, R164 ;  /* 0x0000000109a47824 */ /* 0x000fe400078e02a4 */
[----:B------:R-:W-:Y:S01]  /*3430*/  IMAD.MOV.U32 R5, RZ, RZ, 0x20 ;  /* 0x00000020ff057424 */ /* 0x000fe200078e00ff */
[----:B------:R-:W-:Y:S01]  /*3440*/  LDSM.16.M88.4 R64, [R165] ;  /* 0x00000000a540783b */ /* 0x000fe20000000200 */
[----:B------:R-:W-:-:S03]  /*3450*/  IMAD.MOV.U32 R7, RZ, RZ, 0x40 ;  /* 0x00000040ff077424 */ /* 0x000fc600078e00ff */
[----:B------:R-:W1:Y:S01]  /*3460*/  LDSM.16.M88.4 R12, [R164+0x2000] ;  /* 0x00200000a40c783b */ /* 0x000e620000000200 */
[----:B------:R-:W-:Y:S02]  /*3470*/  SEL R5, R5, 0xffffffe0, !P1 ;  /* 0xffffffe005057807 */ /* 0x000fe40004800000 */
[----:B------:R-:W-:Y:S01]  /*3480*/  SEL R7, R7, 0xffffffc0, !P2 ;  /* 0xffffffc007077807 */ /* 0x000fe20005000000 */
[----:B------:R-:W2:Y:S02]  /*3490*/  LDSM.16.M88.4 R16, [R164+0x2800] ;  /* 0x00280000a410783b */ /* 0x000ea40000000200 */
[C-C-:B------:R-:W-:Y:S01]  /*34a0*/  IMAD.IADD R163, R165.reuse, 0x1, R5.reuse ;  /* 0x00000001a5a37824 */ /* 0x140fe200078e0205 */
[C---:B------:R-:W-:Y:S01]  /*34b0*/  IADD3 R158, PT, PT, R164.reuse, R7, RZ ;  /* 0x00000007a49e7210 */ /* 0x040fe20007ffe0ff */
[----:B------:R-:W-:Y:S01]  /*34c0*/  IMAD.IADD R159, R164, 0x1, R5 ;  /* 0x00000001a49f7824 */ /* 0x000fe200078e0205 */
[----:B------:R-:W-:Y:S01]  /*34d0*/  LDSM.16.M88.4 R52, [R164+0x3000] ;  /* 0x00300000a434783b */ /* 0x000fe20000000200 */
[----:B------:R-:W-:-:S02]  /*34e0*/  IMAD.IADD R162, R165, 0x1, R7 ;  /* 0x00000001a5a27824 */ /* 0x000fc400078e0207 */
[C---:B------:R-:W-:Y:S01]  /*34f0*/  IMAD.IADD R157, R5.reuse, 0x1, R158 ;  /* 0x00000001059d7824 */ /* 0x040fe200078e029e */
[----:B------:R-:W-:Y:S01]  /*3500*/  LDSM.16.M88.4 R60, [R163] ;  /* 0x00000000a33c783b */ /* 0x000fe20000000200 */
[----:B------:R-:W-:-:S03]  /*3510*/  IMAD.IADD R161, R5, 0x1, R162 ;  /* 0x0000000105a17824 */ /* 0x000fc600078e02a2 */
[----:B------:R-:W3:Y:S04]  /*3520*/  LDSM.16.M88.4 R36, [R159+0x2000] ;  /* 0x002000009f24783b */ /* 0x000ee80000000200 */
[----:B------:R-:W-:Y:S04]  /*3530*/  LDSM.16.M88.4 R44, [R162] ;  /* 0x00000000a22c783b */ /* 0x000fe80000000200 */
[----:B------:R-:W-:Y:S04]  /*3540*/  LDSM.16.M88.4 R28, [R158+0x2000] ;  /* 0x002000009e1c783b */ /* 0x000fe80000000200 */
[----:B------:R-:W4:Y:S04]  /*3550*/  LDSM.16.M88.4 R76, [R159+0x2800] ;  /* 0x002800009f4c783b */ /* 0x000f280000000200 */
[----:B------:R-:W4:Y:S04]  /*3560*/  LDSM.16.M88.4 R48, [R158+0x2800] ;  /* 0x002800009e30783b */ /* 0x000f280000000200 */
[----:B------:R-:W-:Y:S01]  /*3570*/  LDSM.16.M88.4 R32, [R161] ;  /* 0x00000000a120783b */ /* 0x000fe20000000200 */
[C---:B-1----:R-:W-:Y:S03]  /*3580*/  HMMA.16816.F32.BF16 R40, R64.reuse, R12, RZ ;  /* 0x0000000c4028723c */ /* 0x042fe600000418ff */
[----:B------:R-:W1:Y:S04]  /*3590*/  LDSM.16.M88.4 R56, [R157+0x2000] ;  /* 0x002000009d38783b */ /* 0x000e680000000200 */
[----:B------:R-:W-:Y:S01]  /*35a0*/  LDSM.16.M88.4 R72, [R159+0x3000] ;  /* 0x003000009f48783b */ /* 0x000fe20000000200 */
[C---:B------:R-:W-:Y:S03]  /*35b0*/  HMMA.16816.F32.BF16 R12, R64.reuse, R14, RZ ;  /* 0x0000000e400c723c */ /* 0x040fe600000418ff */
[----:B------:R-:W-:Y:S05]  /*35c0*/  LDSM.16.M88.4 R68, [R164+0x3800] ;  /* 0x00380000a444783b */ /* 0x000fea0000000200 */
[----:B--2---:R-:W-:Y:S08]  /*35d0*/  HMMA.16816.F32.BF16 R24, R64, R16, RZ ;  /* 0x000000104018723c */ /* 0x004ff000000418ff */
[C---:B---3--:R-:W-:Y:S08]  /*35e0*/  HMMA.16816.F32.BF16 R40, R60.reuse, R36, R40 ;  /* 0x000000243c28723c */ /* 0x048ff00000041828 */
[C---:B------:R-:W-:Y:S08]  /*35f0*/  HMMA.16816.F32.BF16 R12, R60.reuse, R38, R12 ;  /* 0x000000263c0c723c */ /* 0x040ff0000004180c */
[----:B----4-:R-:W-:Y:S08]  /*3600*/  HMMA.16816.F32.BF16 R24, R60, R76, R24 ;  /* 0x0000004c3c18723c */ /* 0x010ff00000041818 */
[C---:B------:R-:W-:Y:S08]  /*3610*/  HMMA.16816.F32.BF16 R40, R44.reuse, R28, R40 ;  /* 0x0000001c2c28723c */ /* 0x040ff00000041828 */
[C---:B------:R-:W-:Y:S01]  /*3620*/  HMMA.16816.F32.BF16 R12, R44.reuse, R30, R12 ;  /* 0x0000001e2c0c723c */ /* 0x040fe2000004180c */
[----:B------:R-:W2:Y:S07]  /*3630*/  LDSM.16.M88.4 R28, [R157+0x2800] ;  /* 0x002800009d1c783b */ /* 0x000eae0000000200 */
[----:B------:R-:W-:Y:S08]  /*3640*/  HMMA.16816.F32.BF16 R24, R44, R48, R24 ;  /* 0x000000302c18723c */ /* 0x000ff00000041818 */
[----:B------:R-:W-:Y:S08]  /*3650*/  HMMA.16816.F32.BF16 R16, R64, R18, RZ ;  /* 0x000000124010723c */ /* 0x000ff000000418ff */
[C---:B-1----:R-:W-:Y:S08]  /*3660*/  HMMA.16816.F32.BF16 R40, R32.reuse, R56, R40 ;  /* 0x000000382028723c */ /* 0x042ff00000041828 */
[----:B------:R-:W-:Y:S01]  /*3670*/  HMMA.16816.F32.BF16 R12, R32, R58, R12 ;  /* 0x0000003a200c723c */ /* 0x000fe2000004180c */
[----:B------:R-:W1:Y:S07]  /*3680*/  LDSM.16.M88.4 R56, [R159+0x3800] ;  /* 0x003800009f38783b */ /* 0x000e6e0000000200 */
[----:B------:R-:W-:Y:S08]  /*3690*/  HMMA.16816.F32.BF16 R16, R60, R78, R16 ;  /* 0x0000004e3c10723c */ /* 0x000ff00000041810 */
[----:B--2---:R-:W-:Y:S08]  /*36a0*/  HMMA.16816.F32.BF16 R24, R32, R28, R24 ;  /* 0x0000001c2018723c */ /* 0x004ff00000041818 */
        /* <DEDUP_REMOVED lines=10> */
[C---:B-1----:R-:W-:Y:S08]  /*3750*/  HMMA.16816.F32.BF16 R48, R60.reuse, R56, R48 ;  /* 0x000000383c30723c */ /* 0x042ff00000041830 */
[----:B------:R-:W-:Y:S01]  /*3760*/  HMMA.16816.F32.BF16 R68, R60, R58, R68 ;  /* 0x0000003a3c44723c */ /* 0x000fe20000041844 */
[----:B------:R-:W-:Y:S01]  /*3770*/  LDSM.16.M88.4 R56, [R158+0x4000] ;  /* 0x004000009e38783b */ /* 0x000fe20000000200 */
[-C--:B-----5:R-:W-:Y:S01]  /*3780*/  FMUL.FTZ R0, R40, R8.reuse ;  /* 0x0000000828007220 */ /* 0x0a0fe20000410000 */
        /* <DEDUP_REMOVED lines=27> */
[----:B------:R-:W-:Y:S05]  /*3940*/  MUFU.TANH R76, R76 ;  /* 0x0000004c004c7308 */ /* 0x000fea0000002400 */
[----:B------:R-:W-:Y:S03]  /*3950*/  HMMA.16816.F32.BF16 R36, R32, R52, R36 ;  /* 0x000000342024723c */ /* 0x000fe60000041824 */
[----:B------:R-:W3:Y:S05]  /*3960*/  MUFU.TANH R78, R78 ;  /* 0x0000004e004e7308 */ /* 0x000eea0000002400 */
[----:B--2---:R-:W-:Y:S03]  /*3970*/  HMMA.16816.F32.BF16 R48, R44, R24, R48 ;  /* 0x000000182c30723c */ /* 0x004fe60000041830 */
[----:B------:R-:W2:Y:S05]  /*3980*/  MUFU.TANH R83, R83 ;  /* 0x0000005300537308 */ /* 0x000eaa0000002400 */
[----:B------:R-:W-:Y:S01]  /*3990*/  HMMA.16816.F32.BF16 R72, R32, R54, R72 ;  /* 0x000000362048723c */ /* 0x000fe20000041848 */
[----:B------:R-:W5:Y:S02]  /*39a0*/  LDSM.16.M88.4 R52, [R164+0x4800] ;  /* 0x00480000a434783b */ /* 0x000f640000000200 */
[----:B------:R-:W2:Y:S01]  /*39b0*/  MUFU.TANH R86, R86 ;  /* 0x0000005600567308 */ /* 0x000ea20000002400 */
        /* <DEDUP_REMOVED lines=26> */
[----:B------:R-:W-:Y:S01]  /*3b60*/  HMMA.16816.F32.BF16 R68, R32, R42, R68 ;  /* 0x0000002a2044723c */ /* 0x000fe20000041844 */
[----:B------:R-:W4:Y:S02]  /*3b70*/  LDSM.16.M88.4 R40, [R164+0x5000] ;  /* 0x00500000a428783b */ /* 0x000f240000000200 */
[----:B------:R3:W-:Y:S05]  /*3b80*/  MUFU.TANH R153, R48 ;  /* 0x0000003000997308 */ /* 0x0007ea0000002400 */
[C---:B-----5:R-:W-:Y:S03]  /*3b90*/  HMMA.16816.F32.BF16 R36, R64.reuse, R52, RZ ;  /* 0x000000344024723c */ /* 0x060fe600000418ff */
[----:B------:R-:W-:Y:S05]  /*3ba0*/  MUFU.TANH R98, R74 ;  /* 0x0000004a00627308 */ /* 0x000fea0000002400 */
[----:B------:R-:W-:Y:S03]  /*3bb0*/  HMMA.16816.F32.BF16 R52, R64, R54, RZ ;  /* 0x000000364034723c */ /* 0x000fe600000418ff */
[----:B------:R5:W-:Y:S01]  /*3bc0*/  MUFU.TANH R99, R75 ;  /* 0x0000004b00637308 */ /* 0x000be20000002400 */
[----:B---3--:R-:W3:Y:S01]  /*3bd0*/  LDSM.16.M88.4 R48, [R158+0x4800] ;  /* 0x004800009e30783b */ /* 0x008ee20000000200 */
[-C--:B------:R-:W-:Y:S01]  /*3be0*/  FMUL.FTZ R69, R69, R8.reuse ;  /* 0x0000000845457220 */ /* 0x080fe20000410000 */
[-C--:B------:R-:W-:Y:S01]  /*3bf0*/  FMUL.FTZ R71, R71, R8.reuse ;  /* 0x0000000847477220 */ /* 0x080fe20000410000 */
[-C--:B------:R-:W-:Y:S01]  /*3c00*/  FMUL.FTZ R68, R68, R8.reuse ;  /* 0x0000000844447220 */ /* 0x080fe20000410000 */
[-C--:B------:R-:W-:Y:S01]  /*3c10*/  FMUL.FTZ R70, R70, R8.reuse ;  /* 0x0000000846467220 */ /* 0x080fe20000410000 */
[C---:B------:R-:W-:Y:S02]  /*3c20*/  HMMA.16816.F32.BF16 R16, R44.reuse, R56, R16 ;  /* 0x000000382c10723c */ /* 0x040fe40000041810 */
[----:B------:R2:W-:Y:S06]  /*3c30*/  MUFU.TANH R151, R69 ;  /* 0x0000004500977308 */ /* 0x0005ec0000002400 */
[----:B------:R-:W-:Y:S02]  /*3c40*/  HMMA.16816.F32.BF16 R12, R44, R58, R12 ;  /* 0x0000003a2c0c723c */ /* 0x000fe4000004180c */
[----:B------:R-:W-:Y:S01]  /*3c50*/  MUFU.TANH R85, R85 ;  /* 0x0000005500557308 */ /* 0x000fe20000002400 */
[----:B-----5:R-:W5:Y:S05]  /*3c60*/  LDSM.16.M88.4 R72, [R159+0x5000] ;  /* 0x005000009f48783b */ /* 0x020f6a0000000200 */
[C---:B-1----:R-:W-:Y:S02]  /*3c70*/  HMMA.16816.F32.BF16 R36, R60.reuse, R28, R36 ;  /* 0x0000001c3c24723c */ /* 0x042fe40000041824 */
[----:B------:R-:W1:Y:S06]  /*3c80*/  MUFU.TANH R87, R87 ;  /* 0x0000005700577308 */ /* 0x000e6c0000002400 */
[----:B------:R-:W-:Y:S01]  /*3c90*/  HMMA.16816.F32.BF16 R52, R60, R30, R52 ;  /* 0x0000001e3c34723c */ /* 0x000fe20000041834 */
[----:B------:R-:W2:Y:S01]  /*3ca0*/  LDSM.16.M88.4 R28, [R157+0x4800] ;  /* 0x004800009d1c783b */ /* 0x000ea20000000200 */
[----:B------:R-:W-:Y:S06]  /*3cb0*/  MUFU.TANH R90, R90 ;  /* 0x0000005a005a7308 */ /* 0x000fec0000002400 */
[C---:B------:R-:W-:Y:S02]  /*3cc0*/  HMMA.16816.F32.BF16 R16, R32.reuse, R24, R16 ;  /* 0x000000182010723c */ /* 0x040fe40000041810 */
[----:B------:R-:W1:Y:S06]  /*3cd0*/  MUFU.TANH R77, R77 ;  /* 0x0000004d004d7308 */ /* 0x000e6c0000002400 */
[----:B------:R-:W-:Y:S01]  /*3ce0*/  HMMA.16816.F32.BF16 R12, R32, R26, R12 ;  /* 0x0000001a200c723c */ /* 0x000fe2000004180c */
[----:B------:R-:W1:Y:S01]  /*3cf0*/  LDSM.16.M88.4 R24, [R158+0x5000] ;  /* 0x005000009e18783b */ /* 0x000e620000000200 */
[----:B------:R-:W-:Y:S06]  /*3d00*/  MUFU.TANH R89, R89 ;  /* 0x0000005900597308 */ /* 0x000fec0000002400 */
[----:B----4-:R-:W-:Y:S02]  /*3d10*/  HMMA.16816.F32.BF16 R56, R64, R40, RZ ;  /* 0x000000284038723c */ /* 0x010fe400000418ff */
[----:B------:R-:W4:Y:S01]  /*3d20*/  MUFU.TANH R91, R91 ;  /* 0x0000005b005b7308 */ /* 0x000f220000002400 */
[-C--:B------:R-:W-:Y:S01]  /*3d30*/  FMUL.FTZ R145, R16, R8.reuse ;  /* 0x0000000810917220 */ /* 0x080fe20000410000 */
[-C--:B------:R-:W-:Y:S01]  /*3d40*/  FMUL.FTZ R137, R17, R8.reuse ;  /* 0x0000000811897220 */ /* 0x080fe20000410000 */
[-C--:B------:R-:W-:Y:S01]  /*3d50*/  FMUL.FTZ R135, R18, R8.reuse ;  /* 0x0000000812877220 */ /* 0x080fe20000410000 */
[----:B------:R-:W-:-:S02]  /*3d60*/  FMUL.FTZ R149, R19, R8 ;  /* 0x0000000813957220 */ /* 0x000fc40000410000 */
[C---:B---3--:R-:W-:Y:S01]  /*3d70*/  HMMA.16816.F32.BF16 R52, R44.reuse, R50, R52 ;  /* 0x000000322c34723c */ /* 0x048fe20000041834 */
[----:B------:R-:W3:Y:S01]  /*3d80*/  LDSM.16.M88.4 R16, [R164+0x5800] ;  /* 0x00580000a410783b */ /* 0x000ee20000000200 */
[----:B------:R-:W-:Y:S01]  /*3d90*/  MUFU.TANH R117, R71 ;  /* 0x0000004700757308 */ /* 0x000fe20000002400 */
[-C--:B------:R-:W-:Y:S01]  /*3da0*/  FMUL.FTZ R139, R12, R8.reuse ;  /* 0x000000080c8b7220 */ /* 0x080fe20000410000 */
[-C--:B------:R-:W-:Y:S01]  /*3db0*/  FMUL.FTZ R143, R13, R8.reuse ;  /* 0x000000080d8f7220 */ /* 0x080fe20000410000 */
[-C--:B------:R-:W-:Y:S01]  /*3dc0*/  FMUL.FTZ R147, R14, R8.reuse ;  /* 0x000000080e937220 */ /* 0x080fe20000410000 */
[----:B------:R-:W-:Y:S02]  /*3dd0*/  FMUL.FTZ R141, R15, R8 ;  /* 0x000000080f8d7220 */ /* 0x000fe40000410000 */
[----:B------:R-:W-:Y:S01]  /*3de0*/  HMMA.16816.F32.BF16 R36, R44, R48, R36 ;  /* 0x000000302c24723c */ /* 0x000fe20000041824 */
[----:B------:R-:W4:Y:S01]  /*3df0*/  LDSM.16.M88.4 R12, [R157+0x5000] ;  /* 0x005000009d0c783b */ /* 0x000f220000000200 */
[----:B------:R-:W4:Y:S06]  /*3e00*/  MUFU.TANH R113, R113 ;  /* 0x0000007100717308 */ /* 0x000f2c0000002400 */
[----:B-----5:R-:W-:Y:S02]  /*3e10*/  HMMA.16816.F32.BF16 R56, R60, R72, R56 ;  /* 0x000000483c38723c */ /* 0x020fe40000041838 */
[----:B------:R-:W-:Y:S06]  /*3e20*/  MUFU.TANH R111, R111 ;  /* 0x0000006f006f7308 */ /* 0x000fec0000002400 */
[----:B------:R-:W-:Y:S02]  /*3e30*/  HMMA.16816.F32.BF16 R40, R64, R42, RZ ;  /* 0x0000002a4028723c */ /* 0x000fe400000418ff */
[----:B------:R-:W5:Y:S06]  /*3e40*/  MUFU.TANH R187, R187 ;  /* 0x000000bb00bb7308 */ /* 0x000f6c0000002400 */
[----:B--2---:R-:W-:Y:S02]  /*3e50*/  HMMA.16816.F32.BF16 R52, R32, R30, R52 ;  /* 0x0000001e2034723c */ /* 0x004fe40000041834 */
[----:B------:R-:W-:Y:S06]  /*3e60*/  MUFU.TANH R115, R68 ;  /* 0x0000004400737308 */ /* 0x000fec0000002400 */
[----:B-1----:R-:W-:Y:S01]  /*3e70*/  HMMA.16816.F32.BF16 R56, R44, R24, R56 ;  /* 0x000000182c38723c */ /* 0x002fe20000041838 */
[----:B------:R-:W-:Y:S01]  /*3e80*/  LOP3.LUT R25, R10, 0x6, RZ, 0xc0, !PT ;  /* 0x000000060a197812 */ /* 0x000fe200078ec0ff */
[----:B------:R-:W1:Y:S04]  /*3e90*/  MUFU.TANH R155, R70 ;  /* 0x00000046009b7308 */ /* 0x000e680000002400 */
[----:B------:R-:W-:-:S02]  /*3ea0*/  IMAD.IADD R10, R186, 0x1, R25 ;  /* 0x00000001ba0a7824 */ /* 0x000fc400078e0219 */
[----:B------:R-:W-:Y:S02]  /*3eb0*/  HMMA.16816.F32.BF16 R36, R32, R28, R36 ;  /* 0x0000001c2024723c */ /* 0x000fe40000041824 */
[C---:B------:R-:W-:Y:S02]  /*3ec0*/  VIADD R50, R10.reuse, 0x1 ;  /* 0x000000010a327836 */ /* 0x040fe40000000000 */
[-C--:B------:R-:W-:Y:S01]  /*3ed0*/  FMUL.FTZ R53, R53, R8.reuse ;  /* 0x0000000835357220 */ /* 0x080fe20000410000 */
[CC--:B------:R-:W-:Y:S01]  /*3ee0*/  ISETP.GE.AND P4, PT, R10.reuse, R21.reuse, PT ;  /* 0x000000150a00720c */ /* 0x0c0fe20003f86270 */
[----:B------:R-:W-:Y:S02]  /*3ef0*/  VIADD R48, R10, 0x8 ;  /* 0x000000080a307836 */ /* 0x000fe40000000000 */
[-C--:B------:R-:W-:Y:S01]  /*3f00*/  FMUL.FTZ R55, R55, R8.reuse ;  /* 0x0000000837377220 */ /* 0x080fe20000410000 */
[----:B------:R2:W-:Y:S01]  /*3f10*/  MUFU.TANH R119, R53 ;  /* 0x0000003500777308 */ /* 0x0005e20000002400 */
[----:B------:R-:W-:Y:S01]  /*3f20*/  HMMA.16816.F32.BF16 R40, R60, R74, R40 ;  /* 0x0000004a3c28723c */ /* 0x000fe20000041828 */
[-C--:B------:R-:W-:Y:S01]  /*3f30*/  ISETP.GE.AND P3, PT, R50, R21.reuse, PT ;  /* 0x000000153200720c */ /* 0x080fe20003f66270 */
[----:B------:R-:W-:Y:S01]  /*3f40*/  VIADD R24, R10, 0x9 ;  /* 0x000000090a187836 */ /* 0x000fe20000000000 */
[-C--:B------:R-:W-:Y:S01]  /*3f50*/  ISETP.GE.AND P2, PT, R48, R21.reuse, PT ;  /* 0x000000153000720c */ /* 0x080fe20003f46270 */
[-C--:B------:R-:W-:Y:S01]  /*3f60*/  FMUL.FTZ R52, R52, R8.reuse ;  /* 0x0000000834347220 */ /* 0x080fe20000410000 */
[----:B------:R-:W-:Y:S01]  /*3f70*/  FSEL R75, R78, -INF , !P3 ;  /* 0xff8000004e4b7808 */ /* 0x000fe20005800000 */
[----:B------:R-:W-:Y:S01]  /*3f80*/  LDSM.16.M88.4 R48, [R158+0x5800] ;  /* 0x005800009e30783b */ /* 0x000fe20000000200 */
[----:B------:R-:W-:Y:S01]  /*3f90*/  FSEL R69, R76, -INF , !P3 ;  /* 0xff8000004c457808 */ /* 0x000fe20005800000 */
[C---:B---3--:R-:W-:Y:S01]  /*3fa0*/  HMMA.16816.F32.BF16 R28, R64.reuse, R16, RZ ;  /* 0x00000010401c723c */ /* 0x048fe200000418ff */
[----:B------:R-:W-:Y:S01]  /*3fb0*/  FSEL R82, R82, -INF , !P2 ;  /* 0xff80000052527808 */ /* 0x000fe20005000000 */
[----:B------:R-:W-:Y:S01]  /*3fc0*/  MUFU.TANH R121, R55 ;  /* 0x0000003700797308 */ /* 0x000fe20000002400 */
[----:B------:R-:W-:Y:S01]  /*3fd0*/  FSEL R79, R79, -INF , !P2 ;  /* 0xff8000004f4f7808 */ /* 0x000fe20005000000 */
[-C--:B------:R-:W-:Y:S01]  /*3fe0*/  FMUL.FTZ R36, R36, R8.reuse ;  /* 0x0000000824247220 */ /* 0x080fe20000410000 */
[-C--:B------:R-:W-:Y:S01]  /*3ff0*/  ISETP.GE.AND P1, PT, R24, R21.reuse, PT ;  /* 0x000000151800720c */ /* 0x080fe20003f26270 */
[-C--:B------:R-:W-:Y:S01]  /*4000*/  FMUL.FTZ R125, R37, R8.reuse ;  /* 0x00000008257d7220 */ /* 0x080fe20000410000 */
[-C--:B------:R-:W-:Y:S01]  /*4010*/  FMUL.FTZ R133, R38, R8.reuse ;  /* 0x0000000826857220 */ /* 0x080fe20000410000 */
[----:B--2---:R-:W-:Y:S01]  /*4020*/  FSEL R53, R0, -INF , !P4 ;  /* 0xff80000000357808 */ /* 0x004fe20006000000 */
[C---:B------:R-:W-:Y:S01]  /*4030*/  VIADD R0, R10.reuse, 0x20 ;  /* 0x000000200a007836 */ /* 0x040fe20000000000 */
[----:B------:R-:W-:Y:S01]  /*4040*/  HMMA.16816.F32.BF16 R16, R64, R18, RZ ;  /* 0x000000124010723c */ /* 0x000fe200000418ff */
[----:B------:R-:W-:Y:S01]  /*4050*/  VIADD R64, R10, 0x10 ;  /* 0x000000100a407836 */ /* 0x000fe20000000000 */
[----:B------:R2:W-:Y:S01]  /*4060*/  MUFU.TANH R131, R36 ;  /* 0x0000002400837308 */ /* 0x0005e20000002400 */
[-C--:B------:R-:W-:Y:S01]  /*4070*/  FMUL.FTZ R129, R39, R8.reuse ;  /* 0x0000000827817220 */ /* 0x080fe20000410000 */
[-C--:B------:R-:W-:Y:S01]  /*4080*/  ISETP.GE.AND P3, PT, R0, R21.reuse, PT ;  /* 0x000000150000720c */ /* 0x080fe20003f66270 */
[C---:B------:R-:W-:Y:S01]  /*4090*/  VIADD R0, R10.reuse, 0x21 ;  /* 0x000000210a007836 */ /* 0x040fe20000000000 */
[----:B------:R-:W-:Y:S01]  /*40a0*/  FSEL R83, R83, -INF , !P1 ;  /* 0xff80000053537808 */ /* 0x000fe20004800000 */
[----:B------:R-:W-:Y:S01]  /*40b0*/  VIADD R24, R10, 0x11 ;  /* 0x000000110a187836 */ /* 0x000fe20000000000 */
[----:B------:R-:W-:Y:S01]  /*40c0*/  HMMA.16816.F32.BF16 R40, R44, R26, R40 ;  /* 0x0000001a2c28723c */ /* 0x000fe20000041828 */
[----:B------:R-:W-:Y:S01]  /*40d0*/  FSEL R73, R80, -INF , !P1 ;  /* 0xff80000050497808 */ /* 0x000fe20004800000 */
[----:B------:R-:W-:Y:S01]  /*40e0*/  MUFU.TANH R145, R145 ;  /* 0x0000009100917308 */ /* 0x000fe20000002400 */
[-C--:B------:R-:W-:Y:S01]  /*40f0*/  ISETP.GE.AND P2, PT, R0, R21.reuse, PT ;  /* 0x000000150000720c */ /* 0x080fe20003f46270 */
[----:B------:R-:W-:Y:S01]  /*4100*/  VIADD R0, R10, 0x28 ;  /* 0x000000280a007836 */ /* 0x000fe20000000000 */
[-C--:B------:R-:W-:Y:S01]  /*4110*/  ISETP.GE.AND P0, PT, R64, R21.reuse, PT ;  /* 0x000000154000720c */ /* 0x080fe20003f06270 */
[----:B------:R-:W-:Y:S01]  /*4120*/  FMUL.FTZ R54, R54, R8 ;  /* 0x0000000836367220 */ /* 0x000fe20000410000 */
[-C--:B------:R-:W-:Y:S01]  /*4130*/  ISETP.GE.AND P6, PT, R24, R21.reuse, PT ;  /* 0x000000151800720c */ /* 0x080fe20003fc6270 */
[----:B----4-:R-:W-:Y:S01]  /*4140*/  HMMA.16816.F32.BF16 R56, R32, R12, R56 ;  /* 0x0000000c2038723c */ /* 0x010fe20000041838 */
[-C--:B------:R-:W-:Y:S01]  /*4150*/  ISETP.GE.AND P1, PT, R0, R21.reuse, PT ;  /* 0x000000150000720c */ /* 0x080fe20003f26270 */
[----:B------:R-:W-:Y:S01]  /*4160*/  VIADD R0, R10, 0x29 ;  /* 0x000000290a007836 */ /* 0x000fe20000000000 */
[----:B--2---:R-:W2:Y:S01]  /*4170*/  LDSM.16.M88.4 R36, [R159+0x5800] ;  /* 0x005800009f24783b */ /* 0x004ea20000000200 */
[----:B------:R-:W-:Y:S01]  /*4180*/  FSEL R197, R86, -INF , !P0 ;  /* 0xff80000056c57808 */ /* 0x000fe20004000000 */
[----:B------:R-:W3:Y:S01]  /*4190*/  MUFU.TANH R135, R135 ;  /* 0x0000008700877308 */ /* 0x000ee20000002400 */
[----:B------:R-:W-:Y:S01]  /*41a0*/  FSEL R13, R84, -INF , !P0 ;  /* 0xff800000540d7808 */ /* 0x000fe20004000000 */
[----:B------:R-:W4:Y:S01]  /*41b0*/  LDSM.16.M88.4 R24, [R157+0x5800] ;  /* 0x005800009d18783b */ /* 0x000f220000000200 */
[----:B------:R-:W-:Y:S01]  /*41c0*/  ISETP.GE.AND P0, PT, R0, R21, PT ;  /* 0x000000150000720c */ /* 0x000fe20003f06270 */
[C---:B------:R-:W-:Y:S01]  /*41d0*/  VIADD R0, R10.reuse, 0x30 ;  /* 0x000000300a007836 */ /* 0x040fe20000000000 */
[----:B------:R-:W-:Y:S01]  /*41e0*/  IADD3 R12, PT, PT, R10, 0x18, RZ ;  /* 0x000000180a0c7810 */ /* 0x000fe20007ffe0ff */
[----:B------:R-:W-:-:S04]  /*41f0*/  DEPBAR.LE SB0, 0x0 ;  /* 0x000080000000791a */ /* 0x000fc80000000000 */
[----:B------:R-:W-:Y:S01]  /*4200*/  FSEL R87, R87, -INF , !P6 ;  /* 0xff80000057577808 */ /* 0x000fe20007000000 */
[----:B------:R-:W-:Y:S01]  /*4210*/  HMMA.16816.F32.BF16 R40, R32, R14, R40 ;  /* 0x0000000e2028723c */ /* 0x000fe20000041828 */
[----:B------:R-:W-:Y:S01]  /*4220*/  FSEL R71, R85, -INF , !P6 ;  /* 0xff80000055477808 */ /* 0x000fe20007000000 */
[----:B------:R-:W-:Y:S01]  /*4230*/  MUFU.TANH R137, R137 ;  /* 0x0000008900897308 */ /* 0x000fe20000002400 */
[-C--:B------:R-:W-:Y:S01]  /*4240*/  ISETP.GE.AND P6, PT, R0, R21.reuse, PT ;  /* 0x000000150000720c */ /* 0x080fe20003fc6270 */
[----:B------:R-:W-:Y:S01]  /*4250*/  VIADD R0, R10, 0x31 ;  /* 0x000000310a007836 */ /* 0x000fe20000000000 */
[-C--:B------:R-:W-:Y:S01]  /*4260*/  ISETP.GE.AND P5, PT, R12, R21.reuse, PT ;  /* 0x000000150c00720c */ /* 0x080fe20003fa6270 */
[----:B------:R-:W-:Y:S01]  /*4270*/  VIADD R12, R10, 0x19 ;  /* 0x000000190a0c7836 */ /* 0x000fe20000000000 */
[----:B------:R-:W-:Y:S01]  /*4280*/  FSEL R77, R77, -INF , !P4 ;  /* 0xff8000004d4d7808 */ /* 0x000fe20006000000 */
[-C--:B------:R-:W-:Y:S01]  /*4290*/  FMUL.FTZ R57, R57, R8.reuse ;  /* 0x0000000839397220 */ /* 0x080fe20000410000 */
[----:B------:R-:W-:Y:S01]  /*42a0*/  FSEL R85, R90, -INF , !P5 ;  /* 0xff8000005a557808 */ /* 0x000fe20006800000 */
[----:B------:R-:W4:Y:S01]  /*42b0*/  MUFU.TANH R149, R149 ;  /* 0x0000009500957308 */ /* 0x000f220000002400 */
[----:B------:R-:W-:Y:S01]  /*42c0*/  FSEL R15, R88, -INF , !P5 ;  /* 0xff800000580f7808 */ /* 0x000fe20006800000 */
[-C--:B------:R-:W-:Y:S01]  /*42d0*/  FMUL.FTZ R59, R59, R8.reuse ;  /* 0x000000083b3b7220 */ /* 0x080fe20000410000 */
[-C--:B------:R-:W-:Y:S01]  /*42e0*/  ISETP.GE.AND P5, PT, R0, R21.reuse, PT ;  /* 0x000000150000720c */ /* 0x080fe20003fa6270 */
[----:B------:R-:W-:Y:S01]  /*42f0*/  VIADD R0, R10, 0x38 ;  /* 0x000000380a007836 */ /* 0x000fe20000000000 */
[-C--:B------:R-:W-:Y:S01]  /*4300*/  ISETP.GE.AND P4, PT, R12, R21.reuse, PT ;  /* 0x000000150c00720c */ /* 0x080fe20003f86270 */
[-C--:B------:R-:W-:Y:S01]  /*4310*/  FMUL.FTZ R56, R56, R8.reuse ;  /* 0x0000000838387220 */ /* 0x080fe20000410000 */
[----:B------:R-:W-:Y:S01]  /*4320*/  FSEL R55, R94, -INF , !P3 ;  /* 0xff8000005e377808 */ /* 0x000fe20005800000 */
[----:B------:R5:W-:Y:S01]  /*4330*/  MUFU.TANH R101, R57 ;  /* 0x0000003900657308 */ /* 0x000be20000002400 */
[----:B------:R-:W-:Y:S01]  /*4340*/  FSEL R91, R91, -INF , !P4 ;  /* 0xff8000005b5b7808 */ /* 0x000fe20006000000 */
[-C--:B------:R-:W-:Y:S01]  /*4350*/  FMUL.FTZ R58, R58, R8.reuse ;  /* 0x000000083a3a7220 */ /* 0x080fe20000410000 */
[----:B------:R-:W-:Y:S01]  /*4360*/  FSEL R89, R89, -INF , !P4 ;  /* 0xff80000059597808 */ /* 0x000fe20006000000 */
[-C--:B------:R-:W-:Y:S01]  /*4370*/  FMUL.FTZ R40, R40, R8.reuse ;  /* 0x0000000828287220 */ /* 0x080fe20000410000 */
[-C--:B------:R-:W-:Y:S01]  /*4380*/  ISETP.GE.AND P4, PT, R0, R21.reuse, PT ;  /* 0x000000150000720c */ /* 0x080fe20003f86270 */
[-C--:B------:R-:W-:Y:S01]  /*4390*/  FMUL.FTZ R41, R41, R8.reuse ;  /* 0x0000000829297220 */ /* 0x080fe20000410000 */
[----:B------:R-:W-:Y:S01]  /*43a0*/  IADD3 R0, PT, PT, R10, 0x39, RZ ;  /* 0x000000390a007810 */ /* 0x000fe20007ffe0ff */
[----:B------:R-:W-:Y:S01]  /*43b0*/  MUFU.TANH R139, R139 ;  /* 0x0000008b008b7308 */ /* 0x000fe20000002400 */
[----:B------:R-:W-:Y:S01]  /*43c0*/  FSEL R193, R95, -INF , !P2 ;  /* 0xff8000005fc17808 */ /* 0x000fe20005000000 */
[C---:B--2---:R-:W-:Y:S01]  /*43d0*/  HMMA.16816.F32.BF16 R28, R60.reuse, R36, R28 ;  /* 0x000000243c1c723c */ /* 0x044fe2000004181c */
[----:B------:R-:W-:Y:S01]  /*43e0*/  FSEL R67, R93, -INF , !P2 ;  /* 0xff8000005d437808 */ /* 0x000fe20005000000 */
[-C--:B------:R-:W-:Y:S01]  /*43f0*/  FMUL.FTZ R42, R42, R8.reuse ;  /* 0x000000082a2a7220 */ /* 0x080fe20000410000 */
[----:B------:R-:W-:Y:S01]  /*4400*/  FSEL R195, R98, -INF , !P1 ;  /* 0xff80000062c37808 */ /* 0x000fe20004800000 */
[----:B------:R-:W-:Y:S01]  /*4410*/  FMUL.FTZ R43, R43, R8 ;  /* 0x000000082b2b7220 */ /* 0x000fe20000410000 */
[----:B------:R-:W-:Y:S01]  /*4420*/  FSEL R65, R96, -INF , !P1 ;  /* 0xff80000060417808 */ /* 0x000fe20004800000 */
[----:B------:R-:W2:Y:S01]  /*4430*/  MUFU.TANH R147, R147 ;  /* 0x0000009300937308 */ /* 0x000ea20000002400 */
[----:B-----5:R-:W-:Y:S01]  /*4440*/  FSEL R57, R92, -INF , !P3 ;  /* 0xff8000005c397808 */ /* 0x020fe20005800000 */
[----:B------:R-:W-:Y:S01]  /*4450*/  HMMA.16816.F32.BF16 R16, R60, R38, R16 ;  /* 0x000000263c10723c */ /* 0x000fe20000041810 */
[-C--:B------:R-:W-:Y:S01]  /*4460*/  ISETP.GE.AND P3, PT, R0, R21.reuse, PT ;  /* 0x000000150000720c */ /* 0x080fe20003f66270 */
[C---:B------:R-:W-:Y:S01]  /*4470*/  VIADD R0, R10.reuse, 0x40 ;  /* 0x000000400a007836 */ /* 0x040fe20000000000 */
[----:B------:R-:W-:Y:S01]  /*4480*/  FSEL R189, R99, -INF , !P0 ;  /* 0xff80000063bd7808 */ /* 0x000fe20004000000 */
[----:B------:R-:W-:Y:S01]  /*4490*/  VIADD R12, R10, 0x71 ;  /* 0x000000710a0c7836 */ /* 0x000fe20000000000 */
[----:B------:R-:W-:Y:S01]  /*44a0*/  FSEL R191, R97, -INF , !P0 ;  /* 0xff80000061bf7808 */ /* 0x000fe20004000000 */
[----:B------:R-:W-:Y:S01]  /*44b0*/  MUFU.TANH R143, R143 ;  /* 0x0000008f008f7308 */ /* 0x000fe20000002400 */
[----:B------:R-:W-:Y:S01]  /*44c0*/  ISETP.GE.AND P2, PT, R0, R21, PT ;  /* 0x000000150000720c */ /* 0x000fe20003f46270 */
[----:B------:R-:W-:Y:S01]  /*44d0*/  VIADD R0, R10, 0x41 ;  /* 0x000000410a007836 */ /* 0x000fe20000000000 */
[----:B------:R-:W-:-:S02]  /*44e0*/  FSEL R113, R113, -INF , !P6 ;  /* 0xff80000071717808 */ /* 0x000fc40007000000 */
[----:B------:R-:W-:Y:S01]  /*44f0*/  FSEL R153, R153, -INF , !P6 ;  /* 0xff80000099997808 */ /* 0x000fe20007000000 */
[C---:B------:R-:W-:Y:S01]  /*4500*/  HMMA.16816.F32.BF16 R28, R44.reuse, R48, R28 ;  /* 0x000000302c1c723c */ /* 0x040fe2000004181c */
[-C--:B------:R-:W-:Y:S01]  /*4510*/  ISETP.GE.AND P1, PT, R0, R21.reuse, PT ;  /* 0x000000150000720c */ /* 0x080fe20003f26270 */
[----:B------:R-:W-:Y:S01]  /*4520*/  VIADD R0, R10, 0x48 ;  /* 0x000000480a007836 */ /* 0x000fe20000000000 */
[----:B------:R-:W-:Y:S01]  /*4530*/  FSEL R187, R187, -INF , !P5 ;  /* 0xff800000bbbb7808 */ /* 0x000fe20006800000 */
[----:B------:R-:W5:Y:S01]  /*4540*/  MUFU.TANH R141, R141 ;  /* 0x0000008d008d7308 */ /* 0x000f620000002400 */
[----:B------:R-:W-:Y:S02]  /*4550*/  FSEL R111, R111, -INF , !P5 ;  /* 0xff8000006f6f7808 */ /* 0x000fe40006800000 */
[----:B------:R-:W-:Y:S01]  /*4560*/  ISETP.GE.AND P0, PT, R0, R21, PT ;  /* 0x000000150000720c */ /* 0x000fe20003f06270 */
[----:B------:R-:W-:Y:S01]  /*4570*/  VIADD R0, R10, 0x49 ;  /* 0x000000490a007836 */ /* 0x000fe20000000000 */
[----:B------:R-:W-:Y:S01]  /*4580*/  HMMA.16816.F32.BF16 R16, R44, R50, R16 ;  /* 0x000000322c10723c */ /* 0x000fe20000041810 */
[----:B-1----:R-:W-:-:S02]  /*4590*/  FSEL R155, R155, -INF , !P4 ;  /* 0xff8000009b9b7808 */ /* 0x002fc40006000000 */
[----:B------:R-:W-:Y:S01]  /*45a0*/  FSEL R115, R115, -INF , !P4 ;  /* 0xff80000073737808 */ /* 0x000fe20006000000 */
[----:B------:R-:W1:Y:S01]  /*45b0*/  MUFU.TANH R133, R133 ;  /* 0x0000008500857308 */ /* 0x000e620000002400 */
[-C--:B------:R-:W-:Y:S01]  /*45c0*/  ISETP.GE.AND P6, PT, R0, R21.reuse, PT ;  /* 0x000000150000720c */ /* 0x080fe20003fc6270 */
[----:B------:R-:W-:Y:S01]  /*45d0*/  VIADD R0, R10, 0x50 ;  /* 0x000000500a007836 */ /* 0x000fe20000000000 */
[----:B------:R-:W-:Y:S02]  /*45e0*/  FSEL R117, R117, -INF , !P3 ;  /* 0xff80000075757808 */ /* 0x000fe40005800000 */
[----:B------:R-:W-:Y:S02]  /*45f0*/  FSEL R151, R151, -INF , !P3 ;  /* 0xff80000097977808 */ /* 0x000fe40005800000 */
[-C--:B------:R-:W-:Y:S01]  /*4600*/  ISETP.GE.AND P5, PT, R0, R21.reuse, PT ;  /* 0x000000150000720c */ /* 0x080fe20003fa6270 */
[----:B------:R-:W-:Y:S01]  /*4610*/  VIADD R0, R10, 0x51 ;  /* 0x000000510a007836 */ /* 0x000fe20000000000 */
[----:B---3--:R-:W-:Y:S01]  /*4620*/  FSEL R135, R135, -INF , !P2 ;  /* 0xff80000087877808 */ /* 0x008fe20005000000 */
[----:B----4-:R-:W-:Y:S01]  /*4630*/  HMMA.16816.F32.BF16 R28, R32, R24, R28 ;  /* 0x00000018201c723c */ /* 0x010fe2000004181c */
[----:B------:R-:W-:Y:S01]  /*4640*/  FSEL R145, R145, -INF , !P2 ;  /* 0xff80000091917808 */ /* 0x000fe20005000000 */
[----:B------:R-:W-:Y:S01]  /*4650*/  MUFU.TANH R125, R125 ;  /* 0x0000007d007d7308 */ /* 0x000fe20000002400 */
[----:B------:R-:W-:Y:S01]  /*4660*/  ISETP.GE.AND P4, PT, R0, R21, PT ;  /* 0x000000150000720c */ /* 0x000fe20003f86270 */
[----:B------:R-:W-:Y:S01]  /*4670*/  VIADD R0, R10, 0x58 ;  /* 0x000000580a007836 */ /* 0x000fe20000000000 */
[----:B------:R-:W-:-:S02]  /*4680*/  FSEL R149, R149, -INF , !P1 ;  /* 0xff80000095957808 */ /* 0x000fc40004800000 */
[----:B------:R-:W-:Y:S01]  /*4690*/  FSEL R137, R137, -INF , !P1 ;  /* 0xff80000089897808 */ /* 0x000fe20004800000 */
[----:B------:R-:W-:Y:S01]  /*46a0*/  HMMA.16816.F32.BF16 R24, R32, R26, R16 ;  /* 0x0000001a2018723c */ /* 0x000fe20000041810 */
[-C--:B------:R-:W-:Y:S01]  /*46b0*/  ISETP.GE.AND P3, PT, R0, R21.reuse, PT ;  /* 0x000000150000720c */ /* 0x080fe20003f66270 */
[----:B------:R-:W-:Y:S01]  /*46c0*/  VIADD R0, R10, 0x59 ;  /* 0x000000590a007836 */ /* 0x000fe20000000000 */
[----:B--2---:R-:W-:Y:S01]  /*46d0*/  FSEL R147, R147, -INF , !P0 ;  /* 0xff80000093937808 */ /* 0x004fe20004000000 */
[----:B------:R-:W2:Y:S01]  /*46e0*/  MUFU.TANH R129, R129 ;  /* 0x0000008100817308 */ /* 0x000ea20000002400 */
[----:B------:R-:W-:Y:S02]  /*46f0*/  FSEL R139, R139, -INF , !P0 ;  /* 0xff8000008b8b7808 */ /* 0x000fe40004000000 */
[----:B------:R-:W-:Y:S02]  /*4700*/  ISETP.GE.AND P2, PT, R0, R21, PT ;  /* 0x000000150000720c */ /* 0x000fe40003f46270 */
[----:B------:R-:W-:-:S02]  /*4710*/  IADD3 R0, PT, PT, R10, 0x60, RZ ;  /* 0x000000600a007810 */ /* 0x000fc40007ffe0ff */
[----:B-----5:R-:W-:Y:S01]  /*4720*/  FSEL R141, R141, -INF , !P6 ;  /* 0xff8000008d8d7808 */ /* 0x020fe20007000000 */
[----:B------:R-:W3:Y:S01]  /*4730*/  MUFU.TANH R105, R59 ;  /* 0x0000003b00697308 */ /* 0x000ee20000002400 */
[-C--:B------:R-:W-:Y:S01]  /*4740*/  ISETP.GE.AND P1, PT, R0, R21.reuse, PT ;  /* 0x000000150000720c */ /* 0x080fe20003f26270 */
[----:B------:R-:W-:Y:S01]  /*4750*/  VIADD R0, R10, 0x61 ;  /* 0x000000610a007836 */ /* 0x000fe20000000000 */
[----:B------:R-:W-:Y:S01]  /*4760*/  FSEL R143, R143, -INF , !P6 ;  /* 0xff8000008f8f7808 */ /* 0x000fe20007000000 */
[-C--:B------:R-:W-:Y:S01]  /*4770*/  FMUL.FTZ R28, R28, R8.reuse ;  /* 0x000000081c1c7220 */ /* 0x080fe20000410000 */
[----:B-1----:R-:W-:Y:S01]  /*4780*/  FSEL R133, R133, -INF , !P5 ;  /* 0xff80000085857808 */ /* 0x002fe20006800000 */
[-C--:B------:R-:W-:Y:S01]  /*4790*/  FMUL.FTZ R29, R29, R8.reuse ;  /* 0x000000081d1d7220 */ /* 0x080fe20000410000 */
[-C--:B------:R-:W-:Y:S01]  /*47a0*/  ISETP.GE.AND P0, PT, R0, R21.reuse, PT ;  /* 0x000000150000720c */ /* 0x080fe20003f06270 */
[----:B------:R-:W-:Y:S01]  /*47b0*/  VIADD R0, R10, 0x68 ;  /* 0x000000680a007836 */ /* 0x000fe20000000000 */
[----:B------:R-:W-:Y:S01]  /*47c0*/  MUFU.TANH R123, R52 ;  /* 0x00000034007b7308 */ /* 0x000fe20000002400 */
[----:B------:R-:W-:Y:S01]  /*47d0*/  FSEL R131, R131, -INF , !P5 ;  /* 0xff80000083837808 */ /* 0x000fe20006800000 */
[-C--:B------:R-:W-:Y:S01]  /*47e0*/  FMUL.FTZ R30, R30, R8.reuse ;  /* 0x000000081e1e7220 */ /* 0x080fe20000410000 */
[----:B------:R-:W-:Y:S01]  /*47f0*/  FMUL.FTZ R47, R31, R8 ;  /* 0x000000081f2f7220 */ /* 0x000fe20000410000 */
[----:B------:R-:W-:Y:S01]  /*4800*/  ISETP.GE.AND P6, PT, R0, R21, PT ;  /* 0x000000150000720c */ /* 0x000fe20003fc6270 */
[----:B------:R-:W-:-:S02]  /*4810*/  VIADD R0, R10, 0x69 ;  /* 0x000000690a007836 */ /* 0x000fc40000000000 */
[-C--:B------:R-:W-:Y:S01]  /*4820*/  FMUL.FTZ R24, R24, R8.reuse ;  /* 0x0000000818187220 */ /* 0x080fe20000410000 */
[-C--:B------:R-:W-:Y:S01]  /*4830*/  FMUL.FTZ R25, R25, R8.reuse ;  /* 0x0000000819197220 */ /* 0x080fe20000410000 */
[----:B------:R-:W1:Y:S01]  /*4840*/  MUFU.TANH R127, R54 ;  /* 0x00000036007f7308 */ /* 0x000e620000002400 */
[-C--:B------:R-:W-:Y:S01]  /*4850*/  FMUL.FTZ R26, R26, R8.reuse ;  /* 0x000000081a1a7220 */ /* 0x080fe20000410000 */
[-C--:B------:R-:W-:Y:S01]  /*4860*/  ISETP.GE.AND P5, PT, R0, R21.reuse, PT ;  /* 0x000000150000720c */ /* 0x080fe20003fa6270 */
[----:B------:R-:W-:Y:S02]  /*4870*/  VIADD R0, R10, 0x70 ;  /* 0x000000700a007836 */ /* 0x000fe40000000000 */
[----:B------:R-:W-:Y:S01]  /*4880*/  FMUL.FTZ R8, R27, R8 ;  /* 0x000000081b087220 */ /* 0x000fe20000410000 */
[----:B--2---:R-:W-:Y:S02]  /*4890*/  FSEL R129, R129, -INF , !P4 ;  /* 0xff80000081817808 */ /* 0x004fe40006000000 */
[----:B------:R-:W-:Y:S01]  /*48a0*/  FSEL R125, R125, -INF , !P4 ;  /* 0xff8000007d7d7808 */ /* 0x000fe20006000000 */
[----:B------:R-:W2:Y:S01]  /*48b0*/  MUFU.TANH R107, R56 ;  /* 0x00000038006b7308 */ /* 0x000ea20000002400 */
[----:B------:R-:W-:-:S02]  /*48c0*/  ISETP.GE.AND P4, PT, R0, R21, PT ;  /* 0x000000150000720c */ /* 0x000fc40003f86270 */
[----:B---3--:R-:W-:Y:S02]  /*48d0*/  FSEL R105, R105, -INF , !P0 ;  /* 0xff80000069697808 */ /* 0x008fe40004000000 */
[----:B------:R-:W-:Y:S02]  /*48e0*/  FSEL R101, R101, -INF , !P0 ;  /* 0xff80000065657808 */ /* 0x000fe40004000000 */
[----:B------:R-:W-:Y:S01]  /*48f0*/  ISETP.GT.AND P0, PT, R178, R171, PT ;  /* 0x000000abb200720c */ /* 0x000fe20003f04270 */
[----:B------:R-:W3:Y:S01]  /*4900*/  MUFU.TANH R109, R58 ;  /* 0x0000003a006d7308 */ /* 0x000ee20000002400 */
[----:B-1----:R-:W-:Y:S02]  /*4910*/  FSEL R127, R127, -INF , !P3 ;  /* 0xff8000007f7f7808 */ /* 0x002fe40005800000 */
[----:B------:R-:W-:Y:S02]  /*4920*/  FSEL R123, R123, -INF , !P3 ;  /* 0xff8000007b7b7808 */ /* 0x000fe40005800000 */
[----:B------:R-:W-:Y:S01]  /*4930*/  ISETP.GE.AND P3, PT, R12, R21, PT ;  /* 0x000000150c00720c */ /* 0x000fe20003f66270 */
[C---:B------:R-:W-:Y:S01]  /*4940*/  VIADD R12, R10.reuse, 0x78 ;  /* 0x000000780a0c7836 */ /* 0x040fe20000000000 */
[----:B------:R-:W-:Y:S01]  /*4950*/  FSEL R121, R121, -INF , !P2 ;  /* 0xff80000079797808 */ /* 0x000fe20005000000 */
[----:B------:R-:W1:Y:S01]  /*4960*/  MUFU.TANH R59, R41 ;  /* 0x00000029003b7308 */ /* 0x000e620000002400 */
[----:B------:R-:W-:Y:S01]  /*4970*/  VIADD R10, R10, 0x79 ;  /* 0x000000790a0a7836 */ /* 0x000fe20000000000 */
[----:B------:R-:W-:-:S02]  /*4980*/  FSEL R119, R119, -INF , !P2 ;  /* 0xff80000077777808 */ /* 0x000fc40005000000 */
[----:B--2---:R-:W-:Y:S02]  /*4990*/  FSEL R107, R107, -INF , !P1 ;  /* 0xff8000006b6b7808 */ /* 0x004fe40004800000 */
[-C--:B------:R-:W-:Y:S02]  /*49a0*/  ISETP.GE.AND P2, PT, R12, R21.reuse, PT ;  /* 0x000000150c00720c */ /* 0x080fe40003f46270 */
        /* <DEDUP_REMOVED lines=40> */
.L_x_9739:
        /* <DEDUP_REMOVED lines=60> */
.L_x_9740:
[----:B------:R-:W-:Y:S05]  /*4ff0*/  BSYNC.RECONVERGENT B0 ;  /* 0x0000000000007941 */ /* 0x000fea0003800200 */
.L_x_9738:
        /* <DEDUP_REMOVED lines=65> */
.L_x_9742:
[----:B------:R-:W-:Y:S05]  /*5410*/  BSYNC.RECONVERGENT B0 ;  /* 0x0000000000007941 */ /* 0x000fea0003800200 */
.L_x_9741:
[----:B------:R-:W0:Y:S02]  /*5420*/  LDGDEPBAR ;  /* 0x00000000000079af */ /* 0x000e240000000000 */
.L_x_9737:
[----:B------:R-:W-:Y:S05]  /*5430*/  BSYNC.RECONVERGENT B1 ;  /* 0x0000000000017941 */ /* 0x000fea0003800200 */
.L_x_9736:
        /* <DEDUP_REMOVED lines=34> */
[----:B--2---:R-:W1:Y:S01]  /*5660*/  SHFL.BFLY PT, R17, R6, 0x2, 0x1f ;  /* 0x0c401f0006117f89 */ /* 0x004e6200000e0000 */
[----:B------:R-:W-:Y:S02]  /*5670*/  IADD3 R20, PT, PT, R20, -0x2, RZ ;  /* 0xfffffffe14147810 */ /* 0x000fe40007ffe0ff */
[----:B------:R-:W-:-:S04]  /*5680*/  LEA R160, R160, R9, 0x1 ;  /* 0x00000009a0a07211 */ /* 0x000fc800078e08ff */
[-C--:B------:R-:W-:Y:S01]  /*5690*/  IADD3 R156, PT, PT, R5, R160.reuse, RZ ;  /* 0x000000a0059c7210 */ /* 0x080fe20007ffe0ff */
[----:B------:R-:W-:Y:S01]  /*56a0*/  LDSM.16.MT88.4 R92, [R160+0x6000] ;  /* 0x00600000a05c783b */ /* 0x000fe20000004200 */
[----:B------:R-:W-:-:S03]  /*56b0*/  IADD3 R102, PT, PT, R7, R160, RZ ;  /* 0x000000a007667210 */ /* 0x000fc60007ffe0ff */
[----:B------:R-:W-:Y:S01]  /*56c0*/  LDSM.16.MT88.4 R8, [R156+0x6800] ;  /* 0x006800009c08783b */ /* 0x000fe20000004200 */
[----:B------:R-:W-:Y:S02]  /*56d0*/  IADD3 R100, PT, PT, R5, R102, RZ ;  /* 0x0000006605647210 */ /* 0x000fe40007ffe0ff */
[----:B-1----:R-:W-:Y:S02]  /*56e0*/  FMNMX.FTZ R17, R6, R17, !PT ;  /* 0x0000001106117209 */ /* 0x002fe40007810000 */
[----:B------:R-:W1:Y:S04]  /*56f0*/  SHFL.BFLY PT, R6, R19, 0x2, 0x1f ;  /* 0x0c401f0013067f89 */ /* 0x000e6800000e0000 */
[----:B------:R-:W2:Y:S01]  /*5700*/  SHFL.BFLY PT, R0, R17, 0x1, 0x1f ;  /* 0x0c201f0011007f89 */ /* 0x000ea200000e0000 */
[----:B-1----:R-:W-:-:S02]  /*5710*/  FMNMX.FTZ R6, R19, R6, !PT ;  /* 0x0000000613067209 */ /* 0x002fc40007810000 */
[----:B--2---:R-:W-:-:S03]  /*5720*/  FMNMX.FTZ R0, R17, R0, !PT ;  /* 0x0000000011007209 */ /* 0x004fc60007810000 */
[----:B------:R-:W1:Y:S01]  /*5730*/  SHFL.BFLY PT, R17, R6, 0x1, 0x1f ;  /* 0x0c201f0006117f89 */ /* 0x000e6200000e0000 */
[----:B------:R-:W-:Y:S02]  /*5740*/  FSETP.NEU.FTZ.AND P0, PT, R0, -INF , PT ;  /* 0xff8000000000780b */ /* 0x000fe40003f1d000 */
[----:B-1----:R-:W-:Y:S02]  /*5750*/  FMNMX.FTZ R36, R6, R17, !PT ;  /* 0x0000001106247209 */ /* 0x002fe40007810000 */
[----:B------:R-:W-:Y:S04]  /*5760*/  LDSM.16.MT88.4 R4, [R100+0x6000] ;  /* 0x006000006404783b */ /* 0x000fe80000004200 */
[----:B------:R-:W-:Y:S01]  /*5770*/  LDSM.16.MT88.4 R16, [R160+0x6800] ;  /* 0x00680000a010783b */ /* 0x000fe20000004200 */
[C---:B---3--:R-:W-:Y:S01]  /*5780*/  FMUL.FTZ R24, R25.reuse, R0 ;  /* 0x0000000019187220 */ /* 0x048fe20000410000 */
[----:B------:R-:W-:-:S04]  /*5790*/  FMUL.FTZ R30, R25, R36 ;  /* 0x00000024191e7220 */ /* 0x000fc80000410000 */
        /* <DEDUP_REMOVED lines=18> */
[-CC-:B------:R-:W-:Y:S01]  /*58c0*/  FFMA.FTZ R39, R13, R25.reuse, -R30.reuse ;  /* 0x000000190d277223 */ /* 0x180fe2000001081e */
[-CC-:B------:R-:W-:Y:S01]  /*58d0*/  FFMA.FTZ R38, R71, R25.reuse, -R30.reuse ;  /* 0x0000001947267223 */ /* 0x180fe2000001081e */
[-CC-:B------:R-:W-:Y:S01]  /*58e0*/  FFMA.FTZ R32, R15, R25.reuse, -R30.reuse ;  /* 0x000000190f207223 */ /* 0x180fe2000001081e */
[-CC-:B------:R-:W-:Y:S01]  /*58f0*/  FFMA.FTZ R29, R89, R25.reuse, -R30.reuse ;  /* 0x00000019591d7223 */ /* 0x180fe2000001081e */
[----:B------:R-:W3:Y:S01]  /*5900*/  LDSM.16.MT88.4 R12, [R102+0x6800] ;  /* 0x00680000660c783b */ /* 0x000ee20000004200 */
[----:B------:R-:W4:Y:S01]  /*5910*/  MUFU.EX2 R46, R46 ;  /* 0x0000002e002e7308 */ /* 0x000f220000000800 */
[-C--:B------:R-:W-:Y:S01]  /*5920*/  FFMA.FTZ R48, R67, R25.reuse, -R30 ;  /* 0x0000001943307223 */ /* 0x080fe2000001081e */
[-CC-:B------:R-:W-:Y:S01]  /*5930*/  FFMA.FTZ R55, R55, R25.reuse, -R24.reuse ;  /* 0x0000001937377223 */ /* 0x180fe20000010818 */
[-CC-:B------:R-:W-:Y:S01]  /*5940*/  FFMA.FTZ R52, R193, R25.reuse, -R24.reuse ;  /* 0x00000019c1347223 */ /* 0x180fe20000010818 */
[-C--:B------:R-:W-:Y:S01]  /*5950*/  FFMA.FTZ R44, R195, R25.reuse, -R24 ;  /* 0x00000019c32c7223 */ /* 0x080fe20000010818 */
        /* <DEDUP_REMOVED lines=12> */
[----:B----4-:R-:W-:Y:S01]  /*5a20*/  F2FP.BF16.F32.PACK_AB R69, R46, R51 ;  /* 0x000000332e45723e */ /* 0x010fe200000010ff */
        /* <DEDUP_REMOVED lines=14> */
[----:B------:R-:W4:Y:S01]  /*5b10*/  MUFU.EX2 R50, R50 ;  /* 0x0000003200327308 */ /* 0x000f220000000800 */
        /* <DEDUP_REMOVED lines=14> */
[----:B------:R-:W-:Y:S01]  /*5c00*/  FFMA.FTZ R122, R61, R25, -R24 ;  /* 0x000000193d7a7223 */ /* 0x000fe20000010818 */
[----:B------:R-:W5:Y:S01]  /*5c10*/  MUFU.EX2 R43, R43 ;  /* 0x0000002b002b7308 */ /* 0x000f620000000800 */
[----:B----4-:R-:W-:Y:S01]  /*5c20*/  F2FP.BF16.F32.PACK_AB R68, R50, R53 ;  /* 0x000000353244723e */ /* 0x010fe200000010ff */
[----:B------:R-:W-:Y:S01]  /*5c30*/  FADD.FTZ R51, R51, R46 ;  /* 0x0000002e33337221 */ /* 0x000fe20000010000 */
[----:B------:R-:W-:Y:S01]  /*5c40*/  FADD.FTZ R53, R53, R50 ;  /* 0x0000003235357221 */ /* 0x000fe20000010000 */
[-C--:B------:R-:W-:Y:S01]  /*5c50*/  FFMA.FTZ R188, R26, R25.reuse, -R30 ;  /* 0x000000191abc7223 */ /* 0x080fe2000001081e */
[-CC-:B------:R-:W-:Y:S01]  /*5c60*/  FFMA.FTZ R46, R49, R25.reuse, -R24.reuse ;  /* 0x00000019312e7223 */ /* 0x180fe20000010818 */
[----:B------:R-:W-:Y:S01]  /*5c70*/  FADD.FTZ R50, R42, R51 ;  /* 0x000000332a327221 */ /* 0x000fe20000010000 */
[-C--:B------:R-:W-:Y:S01]  /*5c80*/  FFMA.FTZ R47, R47, R25.reuse, -R24 ;  /* 0x000000192f2f7223 */ /* 0x080fe20000010818 */
[----:B------:R-:W-:Y:S01]  /*5c90*/  MUFU.EX2 R34, R34 ;  /* 0x0000002200227308 */ /* 0x000fe20000000800 */
[-C--:B------:R-:W-:Y:S01]  /*5ca0*/  FFMA.FTZ R41, R41, R25.reuse, -R30 ;  /* 0x0000001929297223 */ /* 0x080fe2000001081e */
[----:B------:R-:W-:Y:S01]  /*5cb0*/  FADD.FTZ R37, R37, R50 ;  /* 0x0000003225257221 */ /* 0x000fe20000010000 */
[-C--:B------:R-:W-:Y:S01]  /*5cc0*/  FFMA.FTZ R31, R31, R25.reuse, -R30 ;  /* 0x000000191f1f7223 */ /* 0x080fe2000001081e */
[-CC-:B------:R-:W-:Y:S01]  /*5cd0*/  FFMA.FTZ R187, R21, R25.reuse, -R24.reuse ;  /* 0x0000001915bb7223 */ /* 0x180fe20000010818 */
[-C--:B------:R-:W-:Y:S01]  /*5ce0*/  FFMA.FTZ R45, R45, R25.reuse, -R24 ;  /* 0x000000192d2d7223 */ /* 0x080fe20000010818 */
[----:B------:R-:W-:Y:S01]  /*5cf0*/  FFMA.FTZ R35, R35, R25, -R30 ;  /* 0x0000001923237223 */ /* 0x000fe2000001081e */
[----:B------:R-:W-:Y:S01]  /*5d00*/  ISETP.GE.AND P0, PT, R20, R171, PT ;  /* 0x000000ab1400720c */ /* 0x000fe20003f06270 */
[----:B------:R-:W-:Y:S01]  /*5d10*/  MUFU.EX2 R33, R33 ;  /* 0x0000002100217308 */ /* 0x000fe20000000800 */
[----:B-----5:R-:W-:-:S07]  /*5d20*/  F2FP.BF16.F32.PACK_AB R70, R43, R40 ;  /* 0x000000282b46723e */ /* 0x020fce00000010ff */
[----:B------:R-:W-:Y:S01]  /*5d30*/  MUFU.EX2 R28, R28 ;  /* 0x0000001c001c7308 */ /* 0x000fe20000000800 */
[C---:B-1----:R-:W-:Y:S07]  /*5d40*/  HMMA.16816.F32.BF16 R88, R68.reuse, R84, RZ ;  /* 0x000000544458723c */ /* 0x042fee00000418ff */
[----:B------:R-:W-:Y:S01]  /*5d50*/  MUFU.EX2 R27, R27 ;  /* 0x0000001b001b7308 */ /* 0x000fe20000000800 */
[C---:B------:R-:W-:Y:S07]  /*5d60*/  HMMA.16816.F32.BF16 R84, R68.reuse, R86, RZ ;  /* 0x000000564454723c */ /* 0x040fee00000418ff */
[----:B------:R-:W-:Y:S01]  /*5d70*/  MUFU.EX2 R39, R39 ;  /* 0x0000002700277308 */ /* 0x000fe20000000800 */
[C---:B------:R-:W-:Y:S07]  /*5d80*/  HMMA.16816.F32.BF16 R96, R68.reuse, R92, RZ ;  /* 0x0000005c4460723c */ /* 0x040fee00000418ff */
[----:B------:R-:W1:Y:S01]  /*5d90*/  MUFU.EX2 R38, R38 ;  /* 0x0000002600267308 */ /* 0x000e620000000800 */
[C---:B--2---:R-:W-:Y:S07]  /*5da0*/  HMMA.16816.F32.BF16 R80, R68.reuse, R76, RZ ;  /* 0x0000004c4450723c */ /* 0x044fee00000418ff */
[----:B------:R-:W-:Y:S01]  /*5db0*/  MUFU.EX2 R32, R32 ;  /* 0x0000002000207308 */ /* 0x000fe20000000800 */
[C---:B------:R-:W-:Y:S07]  /*5dc0*/  HMMA.16816.F32.BF16 R92, R68.reuse, R94, RZ ;  /* 0x0000005e445c723c */ /* 0x040fee00000418ff */
[----:B------:R-:W2:Y:S01]  /*5dd0*/  MUFU.EX2 R29, R29 ;  /* 0x0000001d001d7308 */ /* 0x000ea20000000800 */
[C---:B------:R-:W-:Y:S07]  /*5de0*/  HMMA.16816.F32.BF16 R76, R68.reuse, R78, RZ ;  /* 0x0000004e444c723c */ /* 0x040fee00000418ff */
[----:B------:R-:W-:Y:S01]  /*5df0*/  MUFU.EX2 R55, R55 ;  /* 0x0000003700377308 */ /* 0x000fe20000000800 */
[----:B------:R-:W-:Y:S01]  /*5e00*/  HMMA.16816.F32.BF16 R72, R68, R4, RZ ;  /* 0x000000044448723c */ /* 0x000fe200000418ff */
[----:B-1----:R-:W-:-:S02]  /*5e10*/  F2FP.BF16.F32.PACK_AB R4, R38, R39 ;  /* 0x000000272604723e */ /* 0x002fc400000010ff */
[----:B------:R-:W-:-:S04]  /*5e20*/  F2FP.BF16.F32.PACK_AB R5, R33, R34 ;  /* 0x000000222105723e */ /* 0x000fc800000010ff */
[----:B------:R-:W-:Y:S01]  /*5e30*/  MUFU.EX2 R52, R52 ;  /* 0x0000003400347308 */ /* 0x000fe20000000800 */
[----:B------:R-:W-:Y:S01]  /*5e40*/  HMMA.16816.F32.BF16 R68, R68, R6, RZ ;  /* 0x000000064444723c */ /* 0x000fe200000418ff */
[----:B--2---:R-:W-:Y:S02]  /*5e50*/  F2FP.BF16.F32.PACK_AB R6, R29, R32 ;  /* 0x000000201d06723e */ /* 0x004fe400000010ff */
[----:B------:R-:W-:-:S04]  /*5e60*/  F2FP.BF16.F32.PACK_AB R7, R27, R28 ;  /* 0x0000001c1b07723e */ /* 0x000fc800000010ff */
[----:B------:R-:W-:Y:S03]  /*5e70*/  MUFU.EX2 R44, R44 ;  /* 0x0000002c002c7308 */ /* 0x000fe60000000800 */
[C---:B------:R-:W-:Y:S05]  /*5e80*/  HMMA.16816.F32.BF16 R88, R4.reuse, R8, R88 ;  /* 0x000000080458723c */ /* 0x040fea0000041858 */
[----:B------:R-:W-:Y:S03]  /*5e90*/  MUFU.EX2 R57, R57 ;  /* 0x0000003900397308 */ /* 0x000fe60000000800 */
[C---:B------:R-:W-:Y:S01]  /*5ea0*/  HMMA.16816.F32.BF16 R84, R4.reuse, R10, R84 ;  /* 0x0000000a0454723c */ /* 0x040fe20000041854 */
[----:B------:R-:W1:Y:S04]  /*5eb0*/  LDSM.16.MT88.4 R8, [R100+0x6800] ;  /* 0x006800006408783b */ /* 0x000e680000004200 */
[----:B------:R-:W2:Y:S03]  /*5ec0*/  MUFU.EX2 R48, R48 ;  /* 0x0000003000307308 */ /* 0x000ea60000000800 */
[C---:B---3--:R-:W-:Y:S05]  /*5ed0*/  HMMA.16816.F32.BF16 R80, R4.reuse, R12, R80 ;  /* 0x0000000c0450723c */ /* 0x048fea0000041850 */
        /* <DEDUP_REMOVED lines=64> */
[----:B------:R-:W5:Y:S01]  /*62e0*/  LDSM.16.MT88.4 R8, [R102+0x8000] ;  /* 0x008000006608783b */ /* 0x000f620000004200 */
[----:B--2---:R-:W-:-:S02]  /*62f0*/  F2FP.BF16.F32.PACK_AB R4, R137, R104 ;  /* 0x000000688904723e */ /* 0x004fc400000010ff */
[----:B------:R-:W-:-:S03]  /*6300*/  F2FP.BF16.F32.PACK_AB R5, R66, R135 ;  /* 0x000000874205723e */ /* 0x000fc600000010ff */
[----:B------:R-:W2:Y:S01]  /*6310*/  MUFU.EX2 R119, R119 ;  /* 0x0000007700777308 */ /* 0x000ea20000000800 */
[----:B----4-:R-:W-:Y:S02]  /*6320*/  F2FP.BF16.F32.PACK_AB R6, R106, R139 ;  /* 0x0000008b6a06723e */ /* 0x010fe400000010ff */
[----:B-1----:R-:W-:-:S05]  /*6330*/  F2FP.BF16.F32.PACK_AB R7, R141, R64 ;  /* 0x000000408d07723e */ /* 0x002fca00000010ff */
        /* <DEDUP_REMOVED lines=13> */
[C---:B------:R-:W-:Y:S01]  /*6410*/  HMMA.16816.F32.BF16 R76, R4.reuse, R10, R76 ;  /* 0x0000000a044c723c */ /* 0x040fe2000004184c */
[----:B------:R-:W5:Y:S05]  /*6420*/  LDSM.16.MT88.4 R8, [R156+0x8800] ;  /* 0x008800009c08783b */ /* 0x000f6a0000004200 */
[----:B------:R-:W-:Y:S02]  /*6430*/  MUFU.EX2 R63, R63 ;  /* 0x0000003f003f7308 */ /* 0x000fe40000000800 */
[C---:B---3--:R-:W-:Y:S06]  /*6440*/  HMMA.16816.F32.BF16 R72, R4.reuse, R12, R72 ;  /* 0x0000000c0448723c */ /* 0x048fec0000041848 */
[----:B------:R-:W3:Y:S02]  /*6450*/  MUFU.EX2 R120, R120 ;  /* 0x0000007800787308 */ /* 0x000ee40000000800 */
[----:B------:R-:W-:Y:S01]  /*6460*/  HMMA.16816.F32.BF16 R68, R4, R14, R68 ;  /* 0x0000000e0444723c */ /* 0x000fe20000041844 */
[----:B------:R-:W3:Y:S01]  /*6470*/  LDSM.16.MT88.4 R12, [R102+0x8800] ;  /* 0x00880000660c783b */ /* 0x000ee20000004200 */
[----:B------:R-:W-:-:S02]  /*6480*/  F2FP.BF16.F32.PACK_AB R4, R125, R112 ;  /* 0x000000707d04723e */ /* 0x000fc400000010ff */
[----:B------:R-:W-:Y:S02]  /*6490*/  F2FP.BF16.F32.PACK_AB R5, R129, R110 ;  /* 0x0000006e8105723e */ /* 0x000fe400000010ff */
[----:B------:R-:W3:Y:S01]  /*64a0*/  MUFU.EX2 R122, R122 ;  /* 0x0000007a007a7308 */ /* 0x000ee20000000800 */
[----:B--2---:R-:W-:Y:S02]  /*64b0*/  F2FP.BF16.F32.PACK_AB R6, R119, R114 ;  /* 0x000000727706723e */ /* 0x004fe400000010ff */
[----:B-1----:R-:W-:-:S05]  /*64c0*/  F2FP.BF16.F32.PACK_AB R7, R121, R108 ;  /* 0x0000006c7907723e */ /* 0x002fca00000010ff */
[----:B------:R-:W-:Y:S02]  /*64d0*/  MUFU.EX2 R46, R46 ;  /* 0x0000002e002e7308 */ /* 0x000fe40000000800 */
        /* <DEDUP_REMOVED lines=15> */
[C---:B-1----:R-:W-:Y:S08]  /*65d0*/  HMMA.16816.F32.BF16 R72, R4.reuse, R8, R72 ;  /* 0x000000080448723c */ /* 0x042ff00000041848 */
[----:B------:R-:W-:Y:S01]  /*65e0*/  HMMA.16816.F32.BF16 R68, R4, R10, R68 ;  /* 0x0000000a0444723c */ /* 0x000fe20000041844 */
[----:B------:R-:W1:Y:S01]  /*65f0*/  LDSM.16.MT88.4 R8, [R156+0x9000] ;  /* 0x009000009c08783b */ /* 0x000e620000004200 */
[----:B------:R-:W-:-:S02]  /*6600*/  F2FP.BF16.F32.PACK_AB R4, R118, R105 ;  /* 0x000000697604723e */ /* 0x000fc400000010ff */
[----:B------:R-:W-:Y:S02]  /*6610*/  F2FP.BF16.F32.PACK_AB R5, R116, R109 ;  /* 0x0000006d7405723e */ /* 0x000fe400000010ff */
[----:B------:R-:W-:Y:S02]  /*6620*/  F2FP.BF16.F32.PACK_AB R6, R120, R63 ;  /* 0x0000003f7806723e */ /* 0x000fe400000010ff */
[----:B------:R-:W-:-:S07]  /*6630*/  F2FP.BF16.F32.PACK_AB R7, R122, R103 ;  /* 0x000000677a07723e */ /* 0x000fce00000010ff */
[C---:B--2---:R-:W-:Y:S08]  /*6640*/  HMMA.16816.F32.BF16 R96, R4.reuse, R12, R96 ;  /* 0x0000000c0460723c */ /* 0x044ff00000041860 */
        /* <DEDUP_REMOVED lines=8> */
[----:B------:R-:W-:Y:S01]  /*66d0*/  FADD.FTZ R8, R43, R8 ;  /* 0x000000082b087221 */ /* 0x000fe20000010000 */
[----:B------:R-:W-:Y:S02]  /*66e0*/  FADD.FTZ R33, R33, R40 ;  /* 0x0000002821217221 */ /* 0x000fe40000010000 */
[----:B------:R-:W-:Y:S01]  /*66f0*/  HMMA.16816.F32.BF16 R84, R4, R10, R84 ;  /* 0x0000000a0454723c */ /* 0x000fe20000041854 */
[----:B------:R-:W-:Y:S01]  /*6700*/  FADD.FTZ R37, R39, R8 ;  /* 0x0000000827257221 */ /* 0x000fe20000010000 */
[----:B------:R-:W-:Y:S01]  /*6710*/  FADD.FTZ R16, R28, R33 ;  /* 0x000000211c107221 */ /* 0x000fe20000010000 */
[----:B------:R-:W3:Y:S02]  /*6720*/  LDSM.16.MT88.4 R8, [R160+0x9800] ;  /* 0x00980000a008783b */ /* 0x000ee40000004200 */
[----:B------:R-:W-:Y:S01]  /*6730*/  FADD.FTZ R37, R38, R37 ;  /* 0x0000002526257221 */ /* 0x000fe20000010000 */
[----:B------:R-:W-:-:S03]  /*6740*/  FADD.FTZ R16, R27, R16 ;  /* 0x000000101b107221 */ /* 0x000fc60000010000 */
[----:B------:R-:W-:Y:S01]  /*6750*/  FADD.FTZ R32, R32, R37 ;  /* 0x0000002520207221 */ /* 0x000fe20000010000 */
[----:B------:R-:W-:Y:S01]  /*6760*/  FADD.FTZ R55, R55, R16 ;  /* 0x0000001037377221 */ /* 0x000fe20000010000 */
[----:B--2---:R-:W-:Y:S01]  /*6770*/  HMMA.16816.F32.BF16 R72, R4, R12, R72 ;  /* 0x0000000c0448723c */ /* 0x004fe20000041848 */
[----:B------:R-:W2:Y:S01]  /*6780*/  LDSM.16.MT88.4 R16, [R156+0x9800] ;  /* 0x009800009c10783b */ /* 0x000ea20000004200 */
[----:B------:R-:W-:Y:S01]  /*6790*/  FADD.FTZ R26, R29, R32 ;  /* 0x000000201d1a7221 */ /* 0x000fe20000010000 */
[----:B------:R-:W-:-:S03]  /*67a0*/  FADD.FTZ R21, R52, R55 ;  /* 0x0000003734157221 */ /* 0x000fc60000010000 */
[----:B------:R-:W-:Y:S01]  /*67b0*/  FADD.FTZ R57, R57, R26 ;  /* 0x0000001a39397221 */ /* 0x000fe20000010000 */
[----:B------:R-:W-:Y:S01]  /*67c0*/  FADD.FTZ R12, R44, R21 ;  /* 0x000000152c0c7221 */ /* 0x000fe20000010000 */
[----:B------:R-:W-:Y:S01]  /*67d0*/  HMMA.16816.F32.BF16 R68, R4, R14, R68 ;  /* 0x0000000e0444723c */ /* 0x000fe20000041844 */
[----:B-1----:R-:W-:Y:S01]  /*67e0*/  F2FP.BF16.F32.PACK_AB R4, R34, R41 ;  /* 0x000000292204723e */ /* 0x002fe200000010ff */
[----:B------:R-:W-:Y:S01]  /*67f0*/  FADD.FTZ R48, R48, R57 ;  /* 0x0000003930307221 */ /* 0x000fe20000010000 */
[----:B------:R-:W-:Y:S01]  /*6800*/  FADD.FTZ R12, R67, R12 ;  /* 0x0000000c430c7221 */ /* 0x000fe20000010000 */
[----:B------:R-:W-:Y:S02]  /*6810*/  F2FP.BF16.F32.PACK_AB R5, R47, R46 ;  /* 0x0000002e2f05723e */ /* 0x000fe400000010ff */
[----:B------:R-:W-:Y:S01]  /*6820*/  FADD.FTZ R65, R65, R48 ;  /* 0x0000003041417221 */ /* 0x000fe20000010000 */
[----:B------:R-:W-:Y:S01]  /*6830*/  FADD.FTZ R21, R113, R12 ;  /* 0x0000000c71157221 */ /* 0x000fe20000010000 */
[----:B------:R-:W-:Y:S01]  /*6840*/  F2FP.BF16.F32.PACK_AB R6, R188, R31 ;  /* 0x0000001fbc06723e */ /* 0x000fe200000010ff */
[----:B------:R-:W1:Y:S01]  /*6850*/  LDSM.16.MT88.4 R12, [R102+0x9800] ;  /* 0x00980000660c783b */ /* 0x000e620000004200 */
[----:B------:R-:W-:Y:S01]  /*6860*/  FADD.FTZ R65, R54, R65 ;  /* 0x0000004136417221 */ /* 0x000fe20000010000 */
[----:B------:R-:W-:Y:S01]  /*6870*/  FADD.FTZ R21, R58, R21 ;  /* 0x000000153a157221 */ /* 0x000fe20000010000 */
[----:B------:R-:W-:-:S02]  /*6880*/  F2FP.BF16.F32.PACK_AB R7, R187, R42 ;  /* 0x0000002abb07723e */ /* 0x000fc400000010ff */
[----:B------:R-:W-:Y:S01]  /*6890*/  FADD.FTZ R24, R60, R65 ;  /* 0x000000413c187221 */ /* 0x000fe20000010000 */
[----:B------:R-:W-:-:S03]  /*68a0*/  FADD.FTZ R56, R56, R21 ;  /* 0x0000001538387221 */ /* 0x000fc60000010000 */
        /* <DEDUP_REMOVED lines=9> */
[----:B------:R-:W3:Y:S01]  /*6940*/  LDSM.16.MT88.4 R8, [R100+0x9800] ;  /* 0x009800006408783b */ /* 0x000ee20000004200 */
[----:B------:R-:W-:Y:S01]  /*6950*/  FADD.FTZ R24, R137, R24 ;  /* 0x0000001889187221 */ /* 0x000fe20000010000 */
        /* <DEDUP_REMOVED lines=36> */
[----:B------:R-:W-:Y:S02]  /*6ba0*/  IMAD.MOV.U32 R103, RZ, RZ, R0 ;  /* 0x000000ffff677224 */ /* 0x000fe400078e0000 */
[----:B------:R-:W-:Y:S01]  /*6bb0*/  IMAD.MOV.U32 R101, RZ, RZ, R36 ;  /* 0x000000ffff657224 */ /* 0x000fe200078e0024 */
[----:B------:R-:W-:-:S13]  /*6bc0*/  ISETP.NE.AND.EX P2, PT, R23, RZ, PT, P2 ;  /* 0x000000ff1700720c */ /* 0x000fda0003f45320 */
.L_x_9750:
        /* <DEDUP_REMOVED lines=80> */
.L_x_9745:
[----:B------:R-:W-:Y:S05]  /*70d0*/  BSYNC.RECONVERGENT B0 ;  /* 0x0000000000007941 */ /* 0x000fea0003800200 */
.L_x_9744:
        /* <DEDUP_REMOVED lines=28> */
[----:B------:R-:W-:Y:S03]  /*72a0*/  IADD3 R178, PT, PT, R178, -0x1, RZ ;  /* 0xffffffffb2b27810 */ /* 0x000fe60007ffe0ff */
[----:B------:R-:W-:Y:S01]  /*72b0*/  @!P0 IMAD.WIDE.U32 R198, R168, 0xa0, R198 ;  /* 0x000000a0a8c68825 */ /* 0x000fe200078e00c6 */
[----:B------:R-:W-:Y:S02]  /*72c0*/  @!P0 IADD3 R197, PT, PT, R190, R197, RZ ;  /* 0x000000c5bec58210 */ /* 0x000fe40007ffe0ff */
[----:B------:R-:W-:Y:S01]  /*72d0*/  @P0 STS.128 [R179+0x7000], RZ ;  /* 0x007000ffb3000388 */ /* 0x000fe20000000c00 */
[C---:B------:R-:W-:Y:S02]  /*72e0*/  @!P0 LEA R190, P3, R168.reuse, R192, 0x7 ;  /* 0x000000c0a8be8211 */ /* 0x040fe400078638ff */
[----:B------:R-:W-:Y:S02]  /*72f0*/  @!P0 IADD3 R199, PT, PT, R189, R199, RZ ;  /* 0x000000c7bdc78210 */ /* 0x000fe40007ffe0ff */
[----:B------:R-:W-:Y:S02]  /*7300*/  @!P0 LEA.HI.X R191, R168, R193, R169, 0x7, P3 ;  /* 0x000000c1a8bf8211 */ /* 0x000fe400018f3ca9 */
        /* <DEDUP_REMOVED lines=216> */
[-C--:B------:R-:W-:Y:S01]  /*8090*/  FMUL.FTZ R244, R63, R0.reuse ;  /* 0x000000003ff47220 */ /* 0x080fe20000410000 */
[-C--:B---3--:R-:W-:Y:S01]  /*80a0*/  FMUL.FTZ R189, R64, R0.reuse ;  /* 0x0000000040bd7220 */ /* 0x088fe20000410000 */
        /* <DEDUP_REMOVED lines=95> */
[----:B------:R-:W-:Y:S01]  /*86a0*/  SEL R7, R7, R10, !P5 ;  /* 0x0000000a07077207 */ /* 0x000fe20006800000 */
[----:B------:R-:W3:Y:S01]  /*86b0*/  LD.E.64 R8, desc[UR4][R2.64+0x38] ;  /* 0x0000380402087980 */ /* 0x000ee2000c101b00 */
        /* <DEDUP_REMOVED lines=21> */
.L_x_9749:
[----:B------:R-:W-:Y:S05]  /*8810*/  BSYNC.RECONVERGENT B0 ;  /* 0x0000000000007941 */ /* 0x000fea0003800200 */
.L_x_9748:
        /* <DEDUP_REMOVED lines=64> */
.L_x_9747:
[----:B------:R-:W-:Y:S05]  /*8c20*/  BSYNC.RECONVERGENT B1 ;  /* 0x0000000000017941 */ /* 0x000fea0003800200 */
.L_x_9746:
        /* <DEDUP_REMOVED lines=410> */
.L_x_9743:
        /* <DEDUP_REMOVED lines=10> */
.L_x_9758:
        /* <DEDUP_REMOVED lines=93> */
[----:B-1----:R-:W-:Y:S01]  /*ac40*/  @P1 FMUL.FTZ R18, R18, 0.69314718246459960938 ;  /* 0x3f31721812121820 */ /* 0x002fe20000410000 */
[----:B---3--:R-:W-:-:S02]  /*ac50*/  LOP3.LUT R12, R37, 0x1f8, RZ, 0xc0, !PT ;  /* 0x000001f8250c7812 */ /* 0x008fc400078ec0ff */
[----:B------:R-:W-:Y:S01]  /*ac60*/  LOP3.LUT R7, R8, 0x10, RZ, 0xc0, !PT ;  /* 0x0000001008077812 */ /* 0x000fe200078ec0ff */
[C---:B-----5:R-:W-:Y:S01]  /*ac70*/  @P1 FFMA.FTZ R38, R5.reuse, R36, R18 ;  /* 0x0000002405261223 */ /* 0x060fe20000010012 */
[----:B------:R-:W-:Y:S01]  /*ac80*/  BAR.SYNC.DEFER_BLOCKING 0x0 ;  /* 0x0000000000007b1d */ /* 0x000fe20000010000 */
[----:B------:R-:W-:Y:S01]  /*ac90*/  LOP3.LUT P1, RZ, R4, 0x3, RZ, 0xc0, !PT ;  /* 0x0000000304ff7812 */ /* 0x000fe2000782c0ff */
[----:B------:R-:W-:Y:S01]  /*aca0*/  @P0 FMUL.FTZ R6, R6, 0.69314718246459960938 ;  /* 0x3f31721806060820 */ /* 0x000fe20000410000 */
[----:B------:R-:W-:Y:S02]  /*acb0*/  LOP3.LUT R4, R12, 0x38, R9, 0x78, !PT ;  /* 0x000000380c047812 */ /* 0x000fe400078e7809 */
[----:B------:R-:W-:Y:S01]  /*acc0*/  MOV R36, 0xff800000 ;  /* 0xff80000000247802 */ /* 0x000fe20000000f00 */
[----:B------:R-:W-:Y:S01]  /*acd0*/  @P0 FFMA.FTZ R36, R5, R0, R6 ;  /* 0x0000000005240223 */ /* 0x000fe20000010006 */
[----:B------:R-:W-:Y:S02]  /*ace0*/  LOP3.LUT R12, R9, 0x30, RZ, 0xc0, !PT ;  /* 0x00000030090c7812 */ /* 0x000fe400078ec0ff */
        /* <DEDUP_REMOVED lines=24> */
.L_x_9753:
[----:B------:R-:W-:Y:S05]  /*ae70*/  BSYNC.RECONVERGENT B0 ;  /* 0x0000000000007941 */ /* 0x000fea0003800200 */
.L_x_9752:
[----:B------:R5:W4:Y:S01]  /*ae80*/  LD.E R2, desc[UR4][R2.64+0xc0] ;  /* 0x0000c00402027980 */ /* 0x000b22000c101900 */
[C---:B---3--:R-:W-:Y:S01]  /*ae90*/  LOP3.LUT R36, R37.reuse, 0xfc0, RZ, 0xc0, !PT ;  /* 0x00000fc025247812 */ /* 0x048fe200078ec0ff */
[----:B------:R-:W-:Y:S01]  /*aea0*/  IMAD R40, R182, R40, RZ ;  /* 0x00000028b6287224 */ /* 0x000fe200078e02ff */
[----:B-12---:R-:W1:Y:S02]  /*aeb0*/  S2R R0, SR_TID.X ;  /* 0x0000000000007919 */ /* 0x006e640000002100 */
[----:B------:R-:W-:Y:S01]  /*aec0*/  LOP3.LUT R39, R36, 0x3c, R37, 0xf8, !PT ;  /* 0x0000003c24277812 */ /* 0x000fe200078ef825 */
[----:B------:R-:W-:Y:S01]  /*aed0*/  IMAD.MOV.U32 R177, RZ, RZ, 0x0 ;  /* 0x00000000ffb17424 */ /* 0x000fe200078e00ff */
[----:B------:R-:W-:Y:S02]  /*aee0*/  LOP3.LUT R37, R37, 0x3c, RZ, 0xc0, !PT ;  /* 0x0000003c25257812 */ /* 0x000fe400078ec0ff */
[----:B------:R-:W-:-:S04]  /*aef0*/  IADD3 R39, P0, PT, R40, R39, RZ ;  /* 0x0000002728277210 */ /* 0x000fc80007f1e0ff */
[----:B------:R-:W-:Y:S02]  /*af00*/  LEA.HI.X.SX32 R40, R40, RZ, 0x1, P0 ;  /* 0x000000ff28287211 */ /* 0x000fe400000f0eff */
[----:B------:R-:W-:Y:S02]  /*af10*/  LEA R36, P2, R39, R44, 0x2 ;  /* 0x0000002c27247211 */ /* 0x000fe400078410ff */
[----:B-1----:R-:W-:-:S05]  /*af20*/  SHF.R.U32.HI R41, RZ, 0x4, R0 ;  /* 0x00000004ff297819 */ /* 0x002fca0000011600 */
[C---:B-----5:R-:W-:Y:S02]  /*af30*/  VIADD R3, R41.reuse, 0x8 ;  /* 0x0000000829037836 */ /* 0x060fe40000000000 */
[----:B------:R-:W-:Y:S01]  /*af40*/  VIADD R43, R41, 0x18 ;  /* 0x00000018292b7836 */ /* 0x000fe20000000000 */
[----:B----4-:R-:W-:Y:S02]  /*af50*/  ISETP.GE.AND P0, PT, R37, R2, PT ;  /* 0x000000022500720c */ /* 0x010fe40003f06270 */
[----:B------:R-:W-:Y:S01]  /*af60*/  LEA.HI.X R37, R39, R45, R40, 0x2, P2 ;  /* 0x0000002d27257211 */ /* 0x000fe200010f1428 */
[C---:B------:R-:W-:Y:S01]  /*af70*/  VIADD R39, R41.reuse, 0x10 ;  /* 0x0000001029277836 */ /* 0x040fe20000000000 */
[-C--:B------:R-:W-:Y:S02]  /*af80*/  ISETP.GE.OR P1, PT, R41, R170.reuse, P0 ;  /* 0x000000aa2900720c */ /* 0x080fe40000726670 */
[-C--:B------:R-:W-:Y:S01]  /*af90*/  ISETP.GE.OR P6, PT, R3, R170.reuse, P0 ;  /* 0x000000aa0300720c */ /* 0x080fe200007c6670 */
[----:B------:R-:W-:Y:S01]  /*afa0*/  VIADD R3, R41, 0x20 ;  /* 0x0000002029037836 */ /* 0x000fe20000000000 */
[-C--:B------:R-:W-:Y:S01]  /*afb0*/  ISETP.GE.OR P5, PT, R39, R170.reuse, P0 ;  /* 0x000000aa2700720c */ /* 0x080fe200007a6670 */
[----:B------:R-:W-:Y:S01]  /*afc0*/  VIADD R39, R41, 0x28 ;  /* 0x0000002829277836 */ /* 0x000fe20000000000 */
[----:B------:R-:W-:-:S02]  /*afd0*/  ISETP.GE.OR P4, PT, R43, R170, P0 ;  /* 0x000000aa2b00720c */ /* 0x000fc40000786670 */
[-C--:B------:R-:W-:Y:S01]  /*afe0*/  ISETP.GE.OR P3, PT, R3, R170.reuse, P0 ;  /* 0x000000aa0300720c */ /* 0x080fe20000766670 */
[----:B------:R-:W-:Y:S01]  /*aff0*/  VIADD R3, R41, 0x30 ;  /* 0x0000003029037836 */ /* 0x000fe20000000000 */
[-C--:B------:R-:W-:Y:S01]  /*b000*/  ISETP.GE.OR P2, PT, R39, R170.reuse, P0 ;  /* 0x000000aa2700720c */ /* 0x080fe20000746670 */
[----:B------:R-:W-:Y:S02]  /*b010*/  VIADD R41, R41, 0x38 ;  /* 0x0000003829297836 */ /* 0x000fe40000000000 */
        /* <DEDUP_REMOVED lines=9> */
[----:B-1----:R-:W-:Y:S05]  /*b0b0*/  @P0 RET.REL.NODEC R176 `(_ZN5flash24flash_fwd_splitkv_kernelI23Flash_fwd_kernel_traitsILi64ELi64ELi128ELi4ELb0ELb0EN7cutlass10bfloat16_tE19Flash_kernel_traitsILi64ELi64ELi128ELi4ES3_EELb0ELb0ELb0ELb0ELb0ELb1ELb1ELb0EEEvNS_16Flash_fwd_paramsE) ;  /* 0xffffff4cb0d00950 */ /* 0x002fea0003c3ffff */
[----:B------:R-:W-:Y:S01]  /*b0c0*/  MOV R177, 0x0 ;  /* 0x0000000000b17802 */ /* 0x000fe20000000f00 */
[----:B------:R1:W-:Y:S03]  /*b0d0*/  ST.E.128 desc[UR4][R36.64+0x3800], R4 ;  /* 0x0038000424007985 */ /* 0x0003e6000c101d04 */
[----:B-1----:R-:W-:Y:S05]  /*b0e0*/  RET.REL.NODEC R176 `(_ZN5flash24flash_fwd_splitkv_kernelI23Flash_fwd_kernel_traitsILi64ELi64ELi128ELi4ELb0ELb0EN7cutlass10bfloat16_tE19Flash_kernel_traitsILi64ELi64ELi128ELi4ES3_EELb0ELb0ELb0ELb0ELb0ELb1ELb1ELb0EEEvNS_16Flash_fwd_paramsE) ;  /* 0xffffff4cb0c47950 */ /* 0x002fea0003c3ffff */
.L_x_9751:
[----:B------:R-:W-:Y:S01]  /*b0f0*/  MOV R9, 0x2 ;  /* 0x0000000200097802 */ /* 0x000fe20000000f00 */
[----:B------:R-:W-:Y:S01]  /*b100*/  IMAD.MOV.U32 R4, RZ, RZ, 0x1f ;  /* 0x0000001fff047424 */ /* 0x000fe200078e00ff */
[----:B------:R-:W-:-:S07]  /*b110*/  MOV R6, 0xffffffff ;  /* 0xffffffff00067802 */ /* 0x000fce0000000f00 */
[----:B-1---5:R-:W-:Y:S05]  /*b120*/  WARPSYNC.COLLECTIVE R6, `(.L_x_9754) ;  /* 0x0000000006087348 */ /* 0x022fea0003c00000 */
[----:B------:R2:W3:Y:S02]  /*b130*/  SHFL.BFLY P0, R11, R188, R9, R4 ;  /* 0x0c000009bc0b7389 */ /* 0x0004e40000000004 */
[----:B-123-5:R-:W-:Y:S05]  /*b140*/  ENDCOLLECTIVE ;  /* 0x000000000000791b */ /* 0x02efea0003800000 */
.L_x_9754:
[----:B------:R-:W-:Y:S02]  /*b150*/  IMAD.MOV.U32 R7, RZ, RZ, R11 ;  /* 0x000000ffff077224 */ /* 0x000fe400078e000b */
[----:B------:R-:W-:Y:S02]  /*b160*/  IMAD.MOV.U32 R9, RZ, RZ, 0x1 ;  /* 0x00000001ff097424 */ /* 0x000fe400078e00ff */
[----:B------:R-:W-:-:S05]  /*b170*/  FADD.FTZ R10, R7, R188 ;  /* 0x000000bc070a7221 */ /* 0x000fca0000010000 */
[----:B------:R-:W-:-:S07]  /*b180*/  MOV R188, R10 ;  /* 0x0000000a00bc7202 */ /* 0x000fce0000000f00 */
[----:B------:R-:W-:Y:S05]  /*b190*/  WARPSYNC.COLLECTIVE R6, `(.L_x_9755) ;  /* 0x0000000006087348 */ /* 0x000fea0003c00000 */
[----:B------:R1:W2:Y:S02]  /*b1a0*/  SHFL.BFLY P0, R11, R188, R9, R4 ;  /* 0x0c000009bc0b7389 */ /* 0x0002a40000000004 */
[----:B-12---:R-:W-:Y:S05]  /*b1b0*/  ENDCOLLECTIVE ;  /* 0x000000000000791b */ /* 0x006fea0003800000 */
.L_x_9755:
[----:B------:R-:W-:Y:S01]  /*b1c0*/  MOV R188, R187 ;  /* 0x000000bb00bc7202 */ /* 0x000fe20000000f00 */
[----:B------:R-:W-:Y:S01]  /*b1d0*/  IMAD.MOV.U32 R9, RZ, RZ, 0x2 ;  /* 0x00000002ff097424 */ /* 0x000fe200078e00ff */
[----:B------:R-:W-:-:S07]  /*b1e0*/  MOV R7, R11 ;  /* 0x0000000b00077202 */ /* 0x000fce0000000f00 */
[----:B------:R-:W-:Y:S05]  /*b1f0*/  WARPSYNC.COLLECTIVE R6, `(.L_x_9756) ;  /* 0x0000000006087348 */ /* 0x000fea0003c00000 */
[----:B------:R1:W2:Y:S02]  /*b200*/  SHFL.BFLY P0, R11, R188, R9, R4 ;  /* 0x0c000009bc0b7389 */ /* 0x0002a40000000004 */
[----:B-12---:R-:W-:Y:S05]  /*b210*/  ENDCOLLECTIVE ;  /* 0x000000000000791b */ /* 0x006fea0003800000 */
.L_x_9756:
[----:B------:R-:W-:Y:S01]  /*b220*/  FADD.FTZ R7, R10, R7 ;  /* 0x000000070a077221 */ /* 0x000fe20000010000 */
[----:B------:R-:W-:Y:S01]  /*b230*/  FADD.FTZ R8, R11, R187 ;  /* 0x000000bb0b087221 */ /* 0x000fe20000010000 */
[----:B------:R-:W-:-:S04]  /*b240*/  MOV R9, 0x1 ;  /* 0x0000000100097802 */ /* 0x000fc80000000f00 */
[----:B------:R-:W-:-:S07]  /*b250*/  MOV R188, R8 ;  /* 0x0000000800bc7202 */ /* 0x000fce0000000f00 */
[----:B------:R-:W-:Y:S05]  /*b260*/  WARPSYNC.COLLECTIVE R6, `(.L_x_9757) ;  /* 0x0000000006087348 */ /* 0x000fea0003c00000 */
[----:B------:R1:W2:Y:S02]  /*b270*/  SHFL.BFLY P0, R11, R188, R9, R4 ;  /* 0x0c000009bc0b7389 */ /* 0x0002a40000000004 */
[----:B-12---:R-:W-:Y:S05]  /*b280*/  ENDCOLLECTIVE ;  /* 0x000000000000791b */ /* 0x006fea0003800000 */
.L_x_9757:
[----:B------:R-:W-:Y:S05]  /*b290*/  BRA `(.L_x_9758) ;  /* 0xfffffff000f47947 */ /* 0x000fea000383ffff */
.L_x_9759:
        /* <DEDUP_REMOVED lines=14> */
.L_x_14795:


//--------------------- .text._ZN5flash24flash_fwd_splitkv_kernelI23Flash_fwd_kernel_traitsILi64ELi64ELi128ELi4ELb0ELb0EN7cutlass10bfloat16_tE19Flash_kernel_traitsILi64ELi64ELi128ELi4ES3_EELb0ELb0ELb0ELb0ELb0ELb0ELb1ELb1EEEvNS_16Flash_fwd_paramsE --------------------------
	.section	.text._ZN5flash24flash_fwd_splitkv_kernelI23Flash_fwd_kernel_traitsILi64ELi64ELi128ELi4ELb0ELb0EN7cutlass10bfloat16_tE19Flash_kernel_traitsILi64ELi64ELi128ELi4ES3_EELb0ELb0ELb0ELb0ELb0ELb0ELb1ELb1EEEvNS_16Flash_fwd_paramsE,"ax",@progbits
	.align	128
        .global         _ZN5flash24flash_fwd_splitkv_kernelI23Flash_fwd_kernel_traitsILi64ELi64ELi128ELi4ELb0ELb0EN7cutlass10bfloat16_tE19Flash_kernel_traitsILi64ELi64ELi128ELi4ES3_EELb0ELb0ELb0ELb0ELb0ELb0ELb1ELb1EEEvNS_16Flash_fwd_paramsE
        .type           _ZN5flash24flash_fwd_splitkv_kernelI23Flash_fwd_kernel_traitsILi64ELi64ELi128ELi4ELb0ELb0EN7cutlass10bfloat16_tE19Flash_kernel_traitsILi64ELi64ELi128ELi4ES3_EELb0ELb0ELb0ELb0ELb0ELb0ELb1ELb1EEEvNS_16Flash_fwd_paramsE,@function
        .size           _ZN5flash24flash_fwd_splitkv_kernelI23Flash_fwd_kernel_traitsILi64ELi64ELi128ELi4ELb0ELb0EN7cutlass10bfloat16_tE19Flash_kernel_traitsILi64ELi64ELi128ELi4ES3_EELb0ELb0ELb0ELb0ELb0ELb0ELb1ELb1EEEvNS_16Flash_fwd_paramsE,(.L_x_14796 - _ZN5flash24flash_fwd_splitkv_kernelI23Flash_fwd_kernel_traitsILi64ELi64ELi128ELi4ELb0ELb0EN7cutlass10bfloat16_tE19Flash_kernel_traitsILi64ELi64ELi128ELi4ES3_EELb0ELb0ELb0ELb0ELb0ELb0ELb1ELb1EEEvNS_16Flash_fwd_paramsE)
        .other          _ZN5flash24flash_fwd_splitkv_kernelI23Flash_fwd_kernel_traitsILi64ELi64ELi128ELi4ELb0ELb0EN7cutlass10bfloat16_tE19Flash_kernel_traitsILi64ELi64ELi128ELi4ES3_EELb0ELb0ELb0ELb0ELb0ELb0ELb1ELb1EEEvNS_16Flash_fwd_paramsE,@"STO_CUDA_ENTRY STV_DEFAULT"
_ZN5flash24flash_fwd_splitkv_kernelI23Flash_fwd_kernel_traitsILi64ELi64ELi128ELi4ELb0ELb0EN7cutlass10bfloat16_tE19Flash_kernel_traitsILi64ELi64ELi128ELi4ES3_EELb0ELb0ELb0ELb0ELb0ELb0ELb1ELb1EEEvNS_16Flash_fwd_paramsE:
.text._ZN5flash24flash_fwd_splitkv_kernelI23Flash_fwd_kernel_traitsILi64ELi64ELi128ELi4ELb0ELb0EN7cutlass10bfloat16_tE19Flash_kernel_traitsILi64ELi64ELi128ELi4ES3_EELb0ELb0ELb0ELb0ELb0ELb0ELb1ELb1EEEvNS_16Flash_fwd_paramsE:
[----:B------:R-:W-:Y:S08]  /*0000*/  LDC R1, c[0x0][0x37c] ;  /* 0x0000df00ff017b82 */ /* 0x000ff00000000800 */
[----:B------:R-:W1:Y:S01]  /*0010*/  LDC R3, c[0x0][0x3e0] ;  /* 0x0000f800ff037b82 */ /* 0x000e620000000800 */
[----:B------:R-:W-:Y:S01]  /*0020*/  BSSY.RECONVERGENT B3, `(.L_x_9760) ;  /* 0x000001c000037945 */ /* 0x000fe20003800200 */
[----:B------:R-:W-:-:S06]  /*0030*/  MOV R174, 0x1e0 ;  /* 0x000001e000ae7802 */ /* 0x000fcc0000000f00 */
[----:B------:R-:W2:Y:S08]  /*0040*/  S2UR UR4, SR_CTAID.Z ;  /* 0x00000000000479c3 */ /* 0x000eb00000002700 */
[----:B------:R-:W3:Y:S01]  /*0050*/  S2UR UR8, SR_CTAID.Y ;  /* 0x00000000000879c3 */ /* 0x000ee20000002600 */
[----:B-1----:R-:W1:Y:S01]  /*0060*/  I2F.U32.RP R2, R3 ;  /* 0x0000000300027306 */ /* 0x002e620000209000 */
[----:B------:R-:W-:-:S06]  /*0070*/  ISETP.NE.U32.AND P2, PT, R3, RZ, PT ;  /* 0x000000ff0300720c */ /* 0x000fcc0003f45070 */
[----:B------:R-:W4:Y:S08]  /*0080*/  LDC R9, c[0x0][0x374] ;  /* 0x0000dd00ff097b82 */ /* 0x000f300000000800 */
[----:B------:R-:W2:Y:S01]  /*0090*/  LDC.64 R100, c[0x0][0x348] ;  /* 0x0000d200ff647b82 */ /* 0x000ea20000000a00 */
[----:B-1----:R-:W1:Y:S02]  /*00a0*/  MUFU.RCP R4, R2 ;  /* 0x0000000200047308 */ /* 0x002e640000001000 */
[----:B-1----:R-:W-:-:S06]  /*00b0*/  VIADD R4, R4, 0xffffffe ;  /* 0x0ffffffe04047836 */ /* 0x002fcc0000000000 */
[----:B------:R-:W1:Y:S02]  /*00c0*/  F2I.FTZ.U32.TRUNC.NTZ R5, R4 ;  /* 0x0000000400057305 */ /* 0x000e64000021f000 */
[----:B-1----:R-:W-:Y:S01]  /*00d0*/  IMAD.MOV R0, RZ, RZ, -R5 ;  /* 0x000000ffff007224 */ /* 0x002fe200078e0a05 */
[----:B------:R-:W-:-:S03]  /*00e0*/  MOV R4, RZ ;  /* 0x000000ff00047202 */ /* 0x000fc60000000f00 */
[----:B------:R-:W-:-:S04]  /*00f0*/  IMAD R7, R0, R3, RZ ;  /* 0x0000000300077224 */ /* 0x000fc800078e02ff */
[----:B------:R-:W-:Y:S02]  /*0100*/  IMAD.HI.U32 R7, R5, R7, R4 ;  /* 0x0000000705077227 */ /* 0x000fe400078e0004 */
[----:B------:R-:W1:Y:S04]  /*0110*/  S2R R5, SR_CTAID.X ;  /* 0x0000000000057919 */ /* 0x000e680000002500 */
[----:B--2---:R-:W-:-:S04]  /*0120*/  IMAD.HI.U32 R183, R7, UR4, RZ ;  /* 0x0000000407b77c27 */ /* 0x004fc8000f8e00ff */
        /* <DEDUP_REMOVED lines=9> */
[----:B-1-34-:R-:W-:Y:S02]  /*01c0*/  IMAD R178, R3, R178, UR4 ;  /* 0x0000000403b27e24 */ /* 0x01afe4000f8e02b2 */
[----:B------:R-:W-:Y:S05]  /*01d0*/  CALL.REL.NOINC `($_ZN5flash24flash_fwd_splitkv_kernelI23Flash_fwd_kernel_traitsILi64ELi64ELi128ELi4ELb0ELb0EN7cutlass10bfloat16_tE19Flash_kernel_traitsILi64ELi64ELi128ELi4ES3_EELb0ELb0ELb0ELb0ELb0ELb0ELb1ELb1EEEvNS_16Flash_fwd_paramsE$_ZN5flash30compute_attn_1rowblock_splitkvI23Flash_fwd_kernel_traitsILi64ELi64ELi128ELi4ELb0ELb0EN7cutlass10bfloat16_tE19Flash_kernel_traitsILi64ELi64ELi128ELi4ES3_EELb0ELb0ELb0ELb0ELb0ELb0ELb1ELb1ENS_16Flash_fwd_paramsEEEvRKT8_iiiii) ;  /* 0x0000000000087944 */ /* 0x000fea0003c00000 */
[----:B------:R-:W-:Y:S05]  /*01e0*/  BSYNC.RECONVERGENT B3 ;  /* 0x0000000000037941 */ /* 0x000fea0003800200 */
.L_x_9760:
[----:B------:R-:W-:Y:S05]  /*01f0*/  EXIT ;  /* 0x000000000000794d */ /* 0x000fea0003800000 */
        .type           $_ZN5flash24flash_fwd_splitkv_kernelI23Flash_fwd_kernel_traitsILi64ELi64ELi128ELi4ELb0ELb0EN7cutlass10bfloat16_tE19Flash_kernel_traitsILi64ELi64ELi128ELi4ES3_EELb0ELb0ELb0ELb0ELb0ELb0ELb1ELb1EEEvNS_16Flash_fwd_paramsE$_ZN5flash30compute_attn_1rowblock_splitkvI23Flash_fwd_kernel_traitsILi64ELi64ELi128ELi4ELb0ELb0EN7cutlass10bfloat16_tE19Flash_kernel_traitsILi64ELi64ELi128ELi4ES3_EELb0ELb0ELb0ELb0ELb0ELb0ELb1ELb1ENS_16Flash_fwd_paramsEEEvRKT8_iiiii,@function
        .size           $_ZN5flash24flash_fwd_splitkv_kernelI23Flash_fwd_kernel_traitsILi64ELi64ELi128ELi4ELb0ELb0EN7cutlass10bfloat16_tE19Flash_kernel_traitsILi64ELi64ELi128ELi4ES3_EELb0ELb0ELb0ELb0ELb0ELb0ELb1ELb1EEEvNS_16Flash_fwd_paramsE$_ZN5flash30compute_attn_1rowblock_splitkvI23Flash_fwd_kernel_traitsILi64ELi64ELi128ELi4ELb0ELb0EN7cutlass10bfloat16_tE19Flash_kernel_traitsILi64ELi64ELi128ELi4ES3_EELb0ELb0ELb0ELb0ELb0ELb0ELb1ELb1ENS_16Flash_fwd_paramsEEEvRKT8_iiiii,(.L_x_14796 - $_ZN5flash24flash_fwd_splitkv_kernelI23Flash_fwd_kernel_traitsILi64ELi64ELi128ELi4ELb0ELb0EN7cutlass10bfloat16_tE19Flash_kernel_traitsILi64ELi64ELi128ELi4ES3_EELb0ELb0ELb0ELb0ELb0ELb0ELb1ELb1EEEvNS_16Flash_fwd_paramsE$_ZN5flash30compute_attn_1rowblock_splitkvI23Flash_fwd_kernel_traitsILi64ELi64ELi128ELi4ELb0ELb0EN7cutlass10bfloat16_tE19Flash_kernel_traitsILi64ELi64ELi128ELi4ES3_EELb0ELb0ELb0ELb0ELb0ELb0ELb1ELb1ENS_16Flash_fwd_paramsEEEvRKT8_iiiii)
$_ZN5flash24flash_fwd_splitkv_kernelI23Flash_fwd_kernel_traitsILi64ELi64ELi128ELi4ELb0ELb0EN7cutlass10bfloat16_tE19Flash_kernel_traitsILi64ELi64ELi128ELi4ES3_EELb0ELb0ELb0ELb0ELb0ELb0ELb1ELb1EEEvNS_16Flash_fwd_paramsE$_ZN5flash30compute_attn_1rowblock_splitkvI23Flash_fwd_kernel_traitsILi64ELi64ELi128ELi4ELb0ELb0EN7cutlass10bfloat16_tE19Flash_kernel_traitsILi64ELi64ELi128ELi4ES3_EELb0ELb0ELb0ELb0ELb0ELb0ELb1ELb1ENS_16Flash_fwd_paramsEEEvRKT8_iiiii:
        /* <DEDUP_REMOVED lines=30> */
[----:B------:R-:W-:-:S03]  /*03e0*/  ISETP.NE.U32.AND P0, PT, R16, RZ, PT ;  /* 0x000000ff1000720c */ /* 0x000fc60003f05070 */
[----:B------:R-:W-:Y:S01]  /*03f0*/  IMAD.X R19, R15, 0x1, R2, P1 ;  /* 0x000000010f137824 */ /* 0x000fe200008e0602 */
[----:B------:R-:W-:Y:S01]  /*0400*/  ISETP.NE.AND.EX P5, PT, R17, RZ, PT, P0 ;  /* 0x000000ff1100720c */ /* 0x000fe20003fa5300 */
[----:B------:R-:W-:-:S04]  /*0410*/  IMAD.MOV.U32 R15, RZ, RZ, -0x1 ;  /* 0xffffffffff0f7424 */ /* 0x000fc800078e00ff */
[----:B------:R-:W-:Y:S08]  /*0420*/  @!P2 BRA `(.L_x_9762) ;  /* 0x000000000010a947 */ /* 0x000ff00003800000 */
[----:B------:R-:W3:Y:S02]  /*0430*/  LD.E.U8 R4, desc[UR4][R100.64+0x1b2] ;  /* 0x0001b20464047980 */ /* 0x000ee4000c101100 */
[----:B---3--:R-:W-:-:S13]  /*0440*/  ISETP.NE.AND P0, PT, R4, RZ, PT ;  /* 0x000000ff0400720c */ /* 0x008fda0003f05270 */
[----:B------:R-:W-:Y:S05]  /*0450*/  @!P0 BRA `(.L_x_9762) ;  /* 0x0000000000048947 */ /* 0x000fea0003800000 */
[----:B------:R3:W5:Y:S02]  /*0460*/  LD.E R15, desc[UR4][R18.64] ;  /* 0x00000004120f7980 */ /* 0x000764000c101900 */
.L_x_9762:
[----:B------:R-:W-:Y:S05]  /*0470*/  BSYNC.RECONVERGENT B0 ;  /* 0x0000000000007941 */ /* 0x000fea0003800200 */
.L_x_9761:
[----:B------:R-:W-:Y:S04]  /*0480*/  BSSY.RECONVERGENT B0, `(.L_x_9763) ;  /* 0x0000007000007945 */ /* 0x000fe80003800200 */
[----:B------:R-:W-:Y:S05]  /*0490*/  @!P4 BRA `(.L_x_9764) ;  /* 0x000000000014c947 */ /* 0x000fea0003800000 */
[----:B------:R-:W4:Y:S02]  /*04a0*/  LD.E.U8 R4, desc[UR4][R100.64+0x1b2] ;  /* 0x0001b20464047980 */ /* 0x000f24000c101100 */
[----:B----4-:R-:W-:-:S13]  /*04b0*/  ISETP.NE.AND P0, PT, R4, RZ, PT ;  /* 0x000000ff0400720c */ /* 0x010fda0003f05270 */
[----:B------:R-:W4:Y:S02]  /*04c0*/  @P0 LD.E R4, desc[UR4][R18.64+0x4] ;  /* 0x0000040412040980 */ /* 0x000f24000c101900 */
[----:B----45:R-:W-:-:S06]  /*04d0*/  @P0 IADD3 R7, PT, PT, R4, -R15, RZ ;  /* 0x8000000f04070210 */ /* 0x030fcc0007ffe0ff */
[----:B------:R4:W5:Y:S02]  /*04e0*/  @!P0 LD.E R7, desc[UR4][R18.64] ;  /* 0x0000000412078980 */ /* 0x000964000c101900 */
.L_x_9764:
[----:B------:R-:W-:Y:S05]  /*04f0*/  BSYNC.RECONVERGENT B0 ;  /* 0x0000000000007941 */ /* 0x000fea0003800200 */
.L_x_9763:
[----:B------:R-:W-:Y:S01]  /*0500*/  BSSY.RECONVERGENT B1, `(.L_x_9765) ;  /* 0x0000012000017945 */ /* 0x000fe20003800200 */
[----:B-----5:R-:W-:Y:S02]  /*0510*/  @P3 IADD3 R181, PT, PT, R11, -R0, RZ ;  /* 0x800000000bb53210 */ /* 0x020fe40007ffe0ff */
[----:B------:R-:W-:Y:S01]  /*0520*/  IADD3 R72, PT, PT, R7, -R12, RZ ;  /* 0x8000000c07487210 */ /* 0x000fe20007ffe0ff */
[----:B------:R-:W-:Y:S06]  /*0530*/  @!P5 BRA `(.L_x_9766) ;  /* 0x000000000014d947 */ /* 0x000fec0003800000 */
[----:B------:R-:W-:-:S05]  /*0540*/  IADD3 R6, P0, PT, R16, R3, RZ ;  /* 0x0000000310067210 */ /* 0x000fca0007f1e0ff */
[----:B------:R-:W-:-:S06]  /*0550*/  IMAD.X R7, R17, 0x1, R2, P0 ;  /* 0x0000000111077824 */ /* 0x000fcc00000e0602 */
[----:B------:R-:W5:Y:S02]  /*0560*/  LD.E R7, desc[UR4][R6.64] ;  /* 0x0000000406077980 */ /* 0x000f64000c101900 */
[----:B-----5:R-:W-:Y:S01]  /*0570*/  IADD3 R64, PT, PT, R7, -R12, RZ ;  /* 0x8000000c07407210 */ /* 0x020fe20007ffe0ff */
[----:B------:R-:W-:Y:S05]  /*0580*/  BRA `(.L_x_9767) ;  /* 0x0000000000247947 */ /* 0x000fea0003800000 */
.L_x_9766:
[----:B------:R-:W5:Y:S01]  /*0590*/  LD.E.64 R6, desc[UR4][R100.64+0x108] ;  /* 0x0001080464067980 */ /* 0x000f62000c101b00 */
[----:B------:R-:W-:Y:S01]  /*05a0*/  BSSY.RECONVERGENT B0, `(.L_x_9768) ;  /* 0x0000006000007945 */ /* 0x000fe20003800200 */
[----:B-----5:R-:W-:-:S04]  /*05b0*/  ISETP.NE.U32.AND P0, PT, R6, RZ, PT ;  /* 0x000000ff0600720c */ /* 0x020fc80003f05070 */
[----:B------:R-:W-:Y:S01]  /*05c0*/  ISETP.NE.AND.EX P0, PT, R7, RZ, PT, P0 ;  /* 0x000000ff0700720c */ /* 0x000fe20003f05300 */
[----:B------:R-:W-:-:S12]  /*05d0*/  IMAD.MOV.U32 R7, RZ, RZ, RZ ;  /* 0x000000ffff077224 */ /* 0x000fd800078e00ff */
[----:B------:R-:W-:Y:S05]  /*05e0*/  @!P0 BRA `(.L_x_9769) ;  /* 0x0000000000048947 */ /* 0x000fea0003800000 */
[----:B------:R1:W5:Y:S02]  /*05f0*/  LD.E R7, desc[UR4][R100.64+0xbc] ;  /* 0x0000bc0464077980 */ /* 0x000364000c101900 */
.L_x_9769:
[----:B------:R-:W-:Y:S05]  /*0600*/  BSYNC.RECONVERGENT B0 ;  /* 0x0000000000007941 */ /* 0x000fea0003800200 */
.L_x_9768:
[----:B-----5:R-:W-:Y:S02]  /*0610*/  IADD3 R64, PT, PT, R72, R7, RZ ;  /* 0x0000000748407210 */ /* 0x020fe40007ffe0ff */
.L_x_9767:
[----:B------:R-:W-:Y:S05]  /*0620*/  BSYNC.RECONVERGENT B1 ;  /* 0x0000000000017941 */ /* 0x000fea0003800200 */
.L_x_9765:
[----:B------:R-:W-:Y:S01]  /*0630*/  IMAD.SHL.U32 R176, R5, 0x40, RZ ;  /* 0x0000004005b07824 */ /* 0x000fe200078e00ff */
[----:B------:R-:W-:-:S04]  /*0640*/  MOV R175, 0x0 ;  /* 0x0000000000af7802 */ /* 0x000fc80000000f00 */
[----:B------:R-:W-:-:S13]  /*0650*/  ISETP.GT.AND P0, PT, R181, R176, PT ;  /* 0x000000b0b500720c */ /* 0x000fda0003f04270 */
[----:B-1234-:R-:W-:Y:S05]  /*0660*/  @!P0 RET.REL.NODEC R174 `(_ZN5flash24flash_fwd_splitkv_kernelI23Flash_fwd_kernel_traitsILi64ELi64ELi128ELi4ELb0ELb0EN7cutlass10bfloat16_tE19Flash_kernel_traitsILi64ELi64ELi128ELi4ES3_EELb0ELb0ELb0ELb0ELb0ELb0ELb1ELb1EEEvNS_16Flash_fwd_paramsE) ;  /* 0xfffffff8ae648950 */ /* 0x01efea0003c3ffff */
        /* <DEDUP_REMOVED lines=43> */
[----:B------:R-:W5:Y:S01]  /*0920*/  LD.E.64 R8, desc[UR4][R100.64+0xa8] ;  /* 0x0000a80464087980 */ /* 0x000f62000c101b00 */
[----:B------:R-:W-:-:S02]  /*0930*/  IMAD.SHL.U32 R11, R62, 0x4, RZ ;  /* 0x000000043e0b7824 */ /* 0x000fc400078e00ff */
[----:B------:R-:W-:-:S03]  /*0940*/  IMAD.MOV.U32 R175, RZ, RZ, 0x0 ;  /* 0x00000000ffaf7424 */ /* 0x000fc600078e00ff */
[C---:B------:R-:W-:Y:S02]  /*0950*/  LOP3.LUT R15, R11.reuse, 0xffc, RZ, 0xc0, !PT ;  /* 0x00000ffc0b0f7812 */ /* 0x040fe400078ec0ff */
[----:B------:R-:W-:-:S04]  /*0960*/  LOP3.LUT R11, R11, 0x3c, RZ, 0xc0, !PT ;  /* 0x0000003c0b0b7812 */ /* 0x000fc800078ec0ff */
[----:B------:R-:W-:Y:S01]  /*0970*/  ISETP.NE.AND P0, PT, R11, RZ, PT ;  /* 0x000000ff0b00720c */ /* 0x000fe20003f05270 */
[----:B--2---:R-:W-:-:S04]  /*0980*/  IMAD R2, R2, UR8, R183 ;  /* 0x0000000802027c24 */ /* 0x004fc8000f8e02b7 */
[----:B---3--:R-:W-:Y:S01]  /*0990*/  IMAD R2, R2, R5, R178 ;  /* 0x0000000502027224 */ /* 0x008fe200078e02b2 */
[----:B------:R-:W-:-:S03]  /*09a0*/  SHF.R.U32.HI R5, RZ, 0x4, R62 ;  /* 0x00000004ff057819 */ /* 0x000fc6000001163e */
[--C-:B------:R-:W-:Y:S02]  /*09b0*/  IMAD R3, R3, R2, R176.reuse ;  /* 0x0000000203037224 */ /* 0x100fe400078e02b0 */
[----:B------:R-:W-:Y:S02]  /*09c0*/  IMAD.IADD R176, R181, 0x1, -R176 ;  /* 0x00000001b5b07824 */ /* 0x000fe400078e0ab0 */
[----:B----4-:R-:W-:Y:S01]  /*09d0*/  IMAD R4, R3, R4, RZ ;  /* 0x0000000403047224 */ /* 0x010fe200078e02ff */
[----:B-----5:R-:W-:Y:S01]  /*09e0*/  ISETP.GE.AND P1, PT, R11, R0, PT ;  /* 0x000000000b00720c */ /* 0x020fe20003f26270 */
[C---:B------:R-:W-:Y:S02]  /*09f0*/  VIADD R13, R5.reuse, 0x8 ;  /* 0x00000008050d7836 */ /* 0x040fe40000000000 */
[C---:B------:R-:W-:Y:S01]  /*0a00*/  VIADD R11, R5.reuse, 0x10 ;  /* 0x00000010050b7836 */ /* 0x040fe20000000000 */
[C---:B------:R-:W-:Y:S01]  /*0a10*/  IADD3 R15, P2, PT, R4.reuse, R15, RZ ;  /* 0x0000000f040f7210 */ /* 0x040fe20007f5e0ff */
[C---:B------:R-:W-:Y:S01]  /*0a20*/  VIADD R21, R5.reuse, 0x18 ;  /* 0x0000001805157836 */ /* 0x040fe20000000000 */
[CC--:B------:R-:W-:Y:S01]  /*0a30*/  ISETP.GE.OR P5, PT, R5.reuse, R176.reuse, P1 ;  /* 0x000000b00500720c */ /* 0x0c0fe20000fa6670 */
[----:B------:R-:W-:Y:S01]  /*0a40*/  VIADD R19, R5, 0x20 ;  /* 0x0000002005137836 */ /* 0x000fe20000000000 */
[----:B------:R-:W-:Y:S01]  /*0a50*/  ISETP.GE.OR P4, PT, R13, R176, P1 ;  /* 0x000000b00d00720c */ /* 0x000fe20000f86670 */
[----:B------:R-:W-:Y:S01]  /*0a60*/  VIADD R17, R5, 0x28 ;  /* 0x0000002805117836 */ /* 0x000fe20000000000 */
[----:B------:R-:W-:-:S02]  /*0a70*/  LEA.HI.X.SX32 R4, R4, RZ, 0x1, P2 ;  /* 0x000000ff04047211 */ /* 0x000fc400010f0eff */
[----:B------:R-:W-:Y:S02]  /*0a80*/  LEA R22, P2, R15, R6, 0x2 ;  /* 0x000000060f167211 */ /* 0x000fe400078410ff */
[-C--:B------:R-:W-:Y:S02]  /*0a90*/  ISETP.GE.OR P3, PT, R11, R176.reuse, P1 ;  /* 0x000000b00b00720c */ /* 0x080fe40000f66670 */
[----:B------:R-:W-:Y:S01]  /*0aa0*/  LEA.HI.X R23, R15, R7, R4, 0x2, P2 ;  /* 0x000000070f177211 */ /* 0x000fe200010f1404 */
[----:B------:R-:W-:Y:S01]  /*0ab0*/  VIADD R15, R5, 0x30 ;  /* 0x00000030050f7836 */ /* 0x000fe20000000000 */
[-C--:B------:R-:W-:Y:S01]  /*0ac0*/  ISETP.GE.OR P2, PT, R21, R176.reuse, P1 ;  /* 0x000000b01500720c */ /* 0x080fe20000f46670 */
        /* <DEDUP_REMOVED lines=15> */
[----:B------:R-:W-:Y:S01]  /*0bc0*/  LEA R2, P1, R13, R8, 0x2 ;  /* 0x000000080d027211 */ /* 0x000fe200078210ff */
[----:B------:R-:W-:Y:S01]  /*0bd0*/  @!P5 ST.E.128 desc[UR4][R22.64+0x2800], RZ ;  /* 0x002800ff1600d985 */ /* 0x000fe2000c101d04 */
[-C--:B------:R-:W-:Y:S02]  /*0be0*/  ISETP.GE.OR P6, PT, R11, R176.reuse, P0 ;  /* 0x000000b00b00720c */ /* 0x080fe400007c6670 */
        /* <DEDUP_REMOVED lines=23> */
[----:B-1----:R-:W-:Y:S05]  /*0d60*/  @P0 RET.REL.NODEC R174 `(_ZN5flash24flash_fwd_splitkv_kernelI23Flash_fwd_kernel_traitsILi64ELi64ELi128ELi4ELb0ELb0EN7cutlass10bfloat16_tE19Flash_kernel_traitsILi64ELi64ELi128ELi4ES3_EELb0ELb0ELb0ELb0ELb0ELb0ELb1ELb1EEEvNS_16Flash_fwd_paramsE) ;  /* 0xfffffff0aea40950 */ /* 0x002fea0003c3ffff */
[----:B------:R-:W-:Y:S02]  /*0d70*/  MOV R5, 0xff800000 ;  /* 0xff80000000057802 */ /* 0x000fe40000000f00 */
[----:B------:R-:W-:-:S03]  /*0d80*/  MOV R175, 0x0 ;  /* 0x0000000000af7802 */ /* 0x000fc60000000f00 */
[----:B------:R1:W-:Y:S02]  /*0d90*/  ST.E desc[UR4][R2.64+0xe0], R5 ;  /* 0x0000e00502007985 */ /* 0x0003e4000c101904 */
[----:B-1----:R-:W-:Y:S05]  /*0da0*/  RET.REL.NODEC R174 `(_ZN5flash24flash_fwd_splitkv_kernelI23Flash_fwd_kernel_traitsILi64ELi64ELi128ELi4ELb0ELb0EN7cutlass10bfloat16_tE19Flash_kernel_traitsILi64ELi64ELi128ELi4ES3_EELb0ELb0ELb0ELb0ELb0ELb0ELb1ELb1EEEvNS_16Flash_fwd_paramsE) ;  /* 0xfffffff0ae947950 */ /* 0x002fea0003c3ffff */
.L_x_9770:
        /* <DEDUP_REMOVED lines=21> */
[----:B-1----:R-:W1:Y:S08]  /*0f00*/  I2F.RP R7, R4 ;  /* 0x0000000400077306 */ /* 0x002e700000209400 */
        /* <DEDUP_REMOVED lines=55> */
[----:B------:R-:W-:Y:S01]  /*1280*/  MOV R11, R3 ;  /* 0x00000003000b7202 */ /* 0x000fe20000000f00 */
[----:B------:R-:W-:-:S04]  /*1290*/  IMAD R3, R165, R10, RZ ;  /* 0x0000000aa5037224 */ /* 0x000fc800078e02ff */
[----:B------:R-:W-:Y:S01]  /*12a0*/  @!P1 IMAD.MOV R11, RZ, RZ, -R11 ;  /* 0x000000ffff0b9224 */ /* 0x000fe200078e0a0b */
[----:B------:R-:W-:Y:S02]  /*12b0*/  @!P0 LOP3.LUT R11, RZ, R9, RZ, 0x33, !PT ;  /* 0x00000009ff0b8212 */ /* 0x000fe400078e33ff */
[----:B--2---:R-:W-:Y:S01]  /*12c0*/  SHF.R.S32.HI R7, RZ, 0x1f, R2 ;  /* 0x0000001fff077819 */ /* 0x004fe20000011402 */
[-C--:B---3--:R-:W-:Y:S02]  /*12d0*/  IMAD R4, R13, R2.reuse, RZ ;  /* 0x000000020d047224 */ /* 0x088fe400078e02ff */
        /* <DEDUP_REMOVED lines=8> */
[----:B------:R-:W-:-:S04]  /*1360*/  IMAD R3, R17, R11, RZ ;  /* 0x0000000b11037224 */ /* 0x000fc800078e02ff */
[----:B------:R-:W-:Y:S02]  /*1370*/  IMAD R4, R16, R4, R3 ;  /* 0x0000000410047224 */ /* 0x000fe400078e0203 */
[----:B------:R-:W-:Y:S02]  /*1380*/  IMAD R3, R15, R2, RZ ;  /* 0x000000020f037224 */ /* 0x000fe400078e02ff */
[----:B------:R-:W-:-:S04]  /*1390*/  IMAD.WIDE.U32 R16, R11, R16, R18 ;  /* 0x000000100b107225 */ /* 0x000fc800078e0012 */
[----:B------:R-:W-:-:S04]  /*13a0*/  IMAD.WIDE.U32 R18, R14, R2, RZ ;  /* 0x000000020e127225 */ /* 0x000fc800078e00ff */
[----:B------:R-:W-:Y:S02]  /*13b0*/  IMAD R7, R14, R7, R3 ;  /* 0x000000070e077224 */ /* 0x000fe400078e0203 */
[----:B------:R-:W-:Y:S01]  /*13c0*/  IMAD.IADD R3, R17, 0x1, R4 ;  /* 0x0000000111037824 */ /* 0x000fe200078e0204 */
[----:B------:R-:W-:Y:S02]  /*13d0*/  MOV R4, R16 ;  /* 0x0000001000047202 */ /* 0x000fe40000000f00 */
[----:B------:R-:W-:Y:S01]  /*13e0*/  IADD3 R16, PT, PT, R19, R7, RZ ;  /* 0x0000000713107210 */ /* 0x000fe20007ffe0ff */
[----:B------:R-:W-:Y:S05]  /*13f0*/  BRA `(.L_x_9773) ;  /* 0x0000000400387947 */ /* 0x000fea0003800000 */
.L_x_9772:
        /* <DEDUP_REMOVED lines=28> */
[----:B------:R-:W-:Y:S01]  /*15c0*/  @!P0 IMAD R2, R2, R164, R7 ;  /* 0x000000a402028224 */ /* 0x000fe200078e0207 */
[----:B------:R-:W-:-:S05]  /*15d0*/  @P0 IADD3 R6, PT, PT, R12, R15, RZ ;  /* 0x0000000f0c060210 */ /* 0x000fca0007ffe0ff */
[----:B------:R-:W-:Y:S02]  /*15e0*/  @!P1 IMAD.IADD R4, R4, 0x1, -R3 ;  /* 0x0000000104049824 */ /* 0x000fe400078e0a03 */
[----:B------:R-:W-:Y:S01]  /*15f0*/  @!P0 IMAD.IADD R23, R23, 0x1, R2 ;  /* 0x0000000117178824 */ /* 0x000fe200078e0202 */
[----:B-----5:R-:W-:Y:S01]  /*1600*/  @!P0 SHF.R.S32.HI R2, RZ, 0x1f, R11 ;  /* 0x0000001fff028819 */ /* 0x020fe2000001140b */
[----:B----4-:R-:W-:Y:S01]  /*1610*/  @!P0 IMAD R7, R21, R11, RZ ;  /* 0x0000000b15078224 */ /* 0x010fe200078e02ff */
[----:B------:R-:W-:Y:S02]  /*1620*/  ISETP.GE.U32.AND P4, PT, R4, R3, PT ;  /* 0x000000030400720c */ /* 0x000fe40003f86070 */
[----:B------:R-:W-:Y:S01]  /*1630*/  LOP3.LUT R3, R178, R9, RZ, 0x3c, !PT ;  /* 0x00000009b2037212 */ /* 0x000fe200078e3cff */
[C---:B------:R-:W-:Y:S02]  /*1640*/  @!P0 IMAD R7, R20.reuse, R2, R7 ;  /* 0x0000000214078224 */ /* 0x040fe400078e0207 */
[----:B------:R-:W-:Y:S01]  /*1650*/  @!P0 IMAD.WIDE.U32 R22, R20, R11, R22 ;  /* 0x0000000b14168225 */ /* 0x000fe200078e0016 */
[----:B------:R-:W-:-:S02]  /*1660*/  ISETP.GE.AND P3, PT, R3, RZ, PT ;  /* 0x000000ff0300720c */ /* 0x000fc40003f66270 */
[----:B------:R-:W-:Y:S01]  /*1670*/  ISETP.NE.AND P2, PT, R9, RZ, PT ;  /* 0x000000ff0900720c */ /* 0x000fe20003f45270 */
[----:B------:R-:W-:Y:S01]  /*1680*/  @P0 IMAD.WIDE.U32 R20, R164, R6, RZ ;  /* 0x00000006a4140225 */ /* 0x000fe200078e00ff */
[----:B------:R-:W-:-:S03]  /*1690*/  @!P1 IADD3 R8, PT, PT, R8, 0x1, RZ ;  /* 0x0000000108089810 */ /* 0x000fc60007ffe0ff */
[----:B------:R-:W-:Y:S01]  /*16a0*/  @P0 IMAD R2, R165, R6, RZ ;  /* 0x00000006a5020224 */ /* 0x000fe200078e02ff */
[----:B------:R-:W-:Y:S02]  /*16b0*/  @!P0 MOV R6, R22 ;  /* 0x0000001600068202 */ /* 0x000fe40000000f00 */
[----:B------:R-:W-:Y:S01]  /*16c0*/  @!P0 IADD3 R7, PT, PT, R23, R7, RZ ;  /* 0x0000000717078210 */ /* 0x000fe20007ffe0ff */
[----:B------:R-:W-:Y:S01]  /*16d0*/  @P0 IMAD.IADD R7, R21, 0x1, R2 ;  /* 0x0000000115070824 */ /* 0x000fe200078e0202 */
[----:B------:R-:W-:Y:S01]  /*16e0*/  @P0 MOV R6, R20 ;  /* 0x0000001400060202 */ /* 0x000fe20000000f00 */
        /* <DEDUP_REMOVED lines=10> */
[----:B------:R-:W-:Y:S01]  /*1790*/  @!P2 LOP3.LUT R8, RZ, R9, RZ, 0x33, !PT ;  /* 0x00000009ff08a212 */ /* 0x000fe200078e33ff */
[----:B------:R-:W-:Y:S01]  /*17a0*/  @P0 IMAD.IADD R12, R12, 0x1, R15 ;  /* 0x000000010c0c0824 */ /* 0x000fe200078e020f */
[----:B------:R-:W-:Y:S02]  /*17b0*/  @!P0 IADD3 R15, PT, PT, R7, R2, RZ ;  /* 0x00000002070f8210 */ /* 0x000fe40007ffe0ff */
[----:B------:R-:W-:Y:S01]  /*17c0*/  @!P0 MOV R14, R6 ;  /* 0x00000006000e8202 */ /* 0x000fe20000000f00 */
[-C--:B------:R-:W-:Y:S01]  /*17d0*/  @!P0 IMAD R2, R17, R11.reuse, RZ ;  /* 0x0000000b11028224 */ /* 0x080fe200078e02ff */
[----:B------:R-:W-:Y:S02]  /*17e0*/  IADD3 R21, PT, PT, R21, R4, RZ ;  /* 0x0000000415157210 */ /* 0x000fe40007ffe0ff */
[----:B------:R-:W-:Y:S01]  /*17f0*/  @!P0 SHF.R.S32.HI R3, RZ, 0x1f, R11 ;  /* 0x0000001fff038819 */ /* 0x000fe2000001140b */
[----:B------:R-:W-:Y:S01]  /*1800*/  IMAD R7, R19, R8, RZ ;  /* 0x0000000813077224 */ /* 0x000fe200078e02ff */
[----:B------:R-:W-:Y:S01]  /*1810*/  SHF.R.S32.HI R4, RZ, 0x1f, R8 ;  /* 0x0000001fff047819 */ /* 0x000fe20000011408 */
[----:B------:R-:W-:-:S04]  /*1820*/  @!P0 IMAD.WIDE.U32 R14, R16, R11, R14 ;  /* 0x0000000b100e8225 */ /* 0x000fc800078e000e */
[----:B------:R-:W-:Y:S02]  /*1830*/  @!P0 IMAD R2, R16, R3, R2 ;  /* 0x0000000310028224 */ /* 0x000fe400078e0202 */
        /* <DEDUP_REMOVED lines=10> */
.L_x_9773:
[----:B------:R-:W-:Y:S05]  /*18e0*/  BSYNC.RECONVERGENT B0 ;  /* 0x0000000000007941 */ /* 0x000fea0003800200 */
.L_x_9771:
        /* <DEDUP_REMOVED lines=32> */
[----:B-----5:R-:W-:Y:S01]  /*1af0*/  IMAD R17, R13, R166, RZ ;  /* 0x000000a60d117224 */ /* 0x020fe200078e02ff */
[----:B------:R-:W-:Y:S01]  /*1b00*/  IADD3.X R29, PT, PT, RZ, R16, RZ, P2, !PT ;  /* 0x00000010ff1d7210 */ /* 0x000fe200017fe4ff */
[----:B------:R-:W-:Y:S01]  /*1b10*/  @!P1 VIADD R19, R19, 0x1 ;  /* 0x0000000113139836 */ /* 0x000fe20000000000 */
[----:B------:R-:W-:Y:S02]  /*1b20*/  ISETP.GE.AND P2, PT, R2, RZ, PT ;  /* 0x000000ff0200720c */ /* 0x000fe40003f46270 */
[----:B------:R-:W-:Y:S01]  /*1b30*/  ISETP.NE.AND P1, PT, R9, RZ, PT ;  /* 0x000000ff0900720c */ /* 0x000fe20003f25270 */
[C---:B------:R-:W-:Y:S02]  /*1b40*/  IMAD R17, R10.reuse, R167, R17 ;  /* 0x000000a70a117224 */ /* 0x040fe400078e0211 */
[----:B------:R-:W-:-:S04]  /*1b50*/  IMAD.WIDE.U32 R28, R10, R166, R28 ;  /* 0x000000a60a1c7225 */ /* 0x000fc800078e001c */
[----:B------:R-:W-:-:S04]  /*1b60*/  @P3 VIADD R19, R19, 0x1 ;  /* 0x0000000113133836 */ /* 0x000fc80000000000 */
[----:B------:R-:W-:-:S04]  /*1b70*/  IMAD.MOV.U32 R2, RZ, RZ, R19 ;  /* 0x000000ffff027224 */ /* 0x000fc800078e0013 */
[----:B------:R-:W-:Y:S01]  /*1b80*/  @!P2 IMAD.MOV R2, RZ, RZ, -R2 ;  /* 0x000000ffff02a224 */ /* 0x000fe200078e0a02 */
[----:B------:R-:W-:Y:S02]  /*1b90*/  @!P1 LOP3.LUT R2, RZ, R9, RZ, 0x33, !PT ;  /* 0x00000009ff029212 */ /* 0x000fe400078e33ff */
[----:B------:R-:W-:Y:S01]  /*1ba0*/  IADD3 R19, PT, PT, R29, R17, RZ ;  /* 0x000000111d137210 */ /* 0x000fe20007ffe0ff */
[----:B------:R-:W-:Y:S01]  /*1bb0*/  IMAD.MOV.U32 R129, RZ, RZ, RZ ;  /* 0x000000ffff817224 */ /* 0x000fe200078e00ff */
[----:B------:R-:W-:Y:S01]  /*1bc0*/  SHF.R.U32.HI R128, RZ, 0x3, R62 ;  /* 0x00000003ff807819 */ /* 0x000fe2000001163e */
[----:B------:R-:W-:Y:S01]  /*1bd0*/  IMAD R9, R25, R2, RZ ;  /* 0x0000000219097224 */ /* 0x000fe200078e02ff */
[----:B------:R-:W-:-:S05]  /*1be0*/  MOV R18, R28 ;  /* 0x0000001c00127202 */ /* 0x000fca0000000f00 */
[----:B------:R-:W-:Y:S01]  /*1bf0*/  IMAD.WIDE.U32 R18, R2, R24, R18 ;  /* 0x0000001802127225 */ /* 0x000fe200078e0012 */
[----:B------:R-:W1:Y:S03]  /*1c00*/  S2UR UR6, SR_CgaCtaId ;  /* 0x00000000000679c3 */ /* 0x000e660000008800 */
[-C--:B------:R-:W-:Y:S01]  /*1c10*/  IMAD R173, R167, R128.reuse, RZ ;  /* 0x00000080a7ad7224 */ /* 0x080fe200078e02ff */
[----:B------:R-:W-:Y:S01]  /*1c20*/  SHF.L.U32 R61, R62, 0x6, RZ ;  /* 0x000000063e3d7819 */ /* 0x000fe200000006ff */
[----:B------:R-:W-:Y:S01]  /*1c30*/  UMOV UR7, 0x400 ;  /* 0x0000040000077882 */ /* 0x000fe20000000000 */
[----:B------:R-:W-:Y:S01]  /*1c40*/  IMAD R169, R165, R128, RZ ;  /* 0x00000080a5a97224 */ /* 0x000fe200078e02ff */
[----:B------:R-:W-:Y:S02]  /*1c50*/  SHF.R.U32.HI R60, RZ, 0x1, R62 ;  /* 0x00000001ff3c7819 */ /* 0x000fe4000001163e */
[----:B------:R-:W-:Y:S01]  /*1c60*/  LOP3.LUT R71, R61, 0x1c0, RZ, 0xc0, !PT ;  /* 0x000001c03d477812 */ /* 0x000fe200078ec0ff */
[----:B------:R-:W-:-:S03]  /*1c70*/  VIADD R177, R49, 0xffffffff ;  /* 0xffffffff31b17836 */ /* 0x000fc60000000000 */
[----:B------:R-:W-:Y:S01]  /*1c80*/  LOP3.LUT R60, R71, 0x8, R60, 0xf8, !PT ;  /* 0x00000008473c7812 */ /* 0x000fe200078ef83c */
[C---:B------:R-:W-:Y:S01]  /*1c90*/  IMAD.SHL.U32 R68, R164.reuse, 0x10, RZ ;  /* 0x00000010a4447824 */ /* 0x040fe200078e00ff */
[----:B------:R-:W-:Y:S01]  /*1ca0*/  SHF.R.U32.HI R65, RZ, 0x4, R62 ;  /* 0x00000004ff417819 */ /* 0x000fe2000001163e */
[----:B-1----:R-:W-:Y:S01]  /*1cb0*/  ULEA UR6, UR6, UR7, 0x18 ;  /* 0x0000000706067291 */ /* 0x002fe2000f8ec0ff */
[----:B------:R-:W-:Y:S01]  /*1cc0*/  SHF.L.U64.HI R69, R164, 0x4, R165 ;  /* 0x00000004a4457819 */ /* 0x000fe200000102a5 */
[----:B------:R-:W-:Y:S01]  /*1cd0*/  IMAD.SHL.U32 R175, R177, 0x80, RZ ;  /* 0x00000080b1af7824 */ /* 0x000fe200078e00ff */
[C---:B------:R-:W-:Y:S02]  /*1ce0*/  SHF.L.U64.HI R67, R166.reuse, 0x4, R167 ;  /* 0x00000004a6437819 */ /* 0x040fe400000102a7 */
[----:B------:R-:W-:Y:S02]  /*1cf0*/  SHF.L.U32 R66, R166, 0x4, RZ ;  /* 0x00000004a6427819 */ /* 0x000fe400000006ff */
[----:B------:R-:W-:-:S02]  /*1d00*/  LOP3.LUT R61, R61, 0x200, RZ, 0xc0, !PT ;  /* 0x000002003d3d7812 */ /* 0x000fc400078ec0ff */
[----:B------:R-:W-:Y:S01]  /*1d10*/  LOP3.LUT R60, R60, 0x38, R73, 0x78, !PT ;  /* 0x000000383c3c7812 */ /* 0x000fe200078e7849 */
        /* <DEDUP_REMOVED lines=11> */
[----:B------:R-:W-:-:S02]  /*1dd0*/  IADD3.X R27, PT, PT, RZ, R10, RZ, P1, !PT ;  /* 0x0000000aff1b7210 */ /* 0x000fc40000ffe4ff */
[----:B------:R-:W-:Y:S01]  /*1de0*/  SHF.R.S32.HI R0, RZ, 0x1f, R2 ;  /* 0x0000001fff007819 */ /* 0x000fe20000011402 */
[----:B------:R-:W-:Y:S01]  /*1df0*/  IMAD R16, R22, R16, R17 ;  /* 0x0000001016107224 */ /* 0x000fe200078e0211 */
[----:B------:R-:W-:Y:S01]  /*1e00*/  IADD3 R4, P1, PT, R12, R4, RZ ;  /* 0x000000040c047210 */ /* 0x000fe20007f3e0ff */
[----:B------:R-:W-:-:S04]  /*1e10*/  IMAD.WIDE.U32 R26, R178, R22, R26 ;  /* 0x00000016b21a7225 */ /* 0x000fc800078e001a */
[----:B------:R-:W-:Y:S01]  /*1e20*/  IMAD.WIDE.U32 R22, R5, 0x40, R128 ;  /* 0x0000004005167825 */ /* 0x000fe200078e0080 */
[----:B------:R-:W-:-:S03]  /*1e30*/  IADD3 R27, PT, PT, R27, R16, RZ ;  /* 0x000000101b1b7210 */ /* 0x000fc60007ffe0ff */
[----:B------:R-:W-:Y:S02]  /*1e40*/  IMAD R9, R0, R24, R9 ;  /* 0x0000001800097224 */ /* 0x000fe400078e0209 */
[----:B------:R-:W-:Y:S02]  /*1e50*/  IMAD.X R5, RZ, RZ, R3, P1 ;  /* 0x000000ffff057224 */ /* 0x000fe400008e0603 */
[----:B------:R-:W-:Y:S02]  /*1e60*/  IMAD R3, R23, R134, RZ ;  /* 0x0000008617037224 */ /* 0x000fe400078e02ff */
[----:B------:R-:W-:Y:S02]  /*1e70*/  IMAD.IADD R17, R19, 0x1, R9 ;  /* 0x0000000113117824 */ /* 0x000fe400078e0209 */
[----:B------:R-:W-:Y:S02]  /*1e80*/  IMAD.MOV.U32 R16, RZ, RZ, R18 ;  /* 0x000000ffff107224 */ /* 0x000fe400078e0012 */
[----:B------:R-:W-:-:S04]  /*1e90*/  IMAD.WIDE.U32 R18, R128, R164, R4 ;  /* 0x000000a480127225 */ /* 0x000fc800078e0004 */
[C---:B------:R-:W-:Y:S02]  /*1ea0*/  IMAD R3, R22.reuse, R135, R3 ;  /* 0x0000008716037224 */ /* 0x040fe400078e0203 */
[----:B------:R-:W-:-:S04]  /*1eb0*/  IMAD.WIDE.U32 R4, R22, R134, R26 ;  /* 0x0000008616047225 */ /* 0x000fc800078e001a */
[----:B------:R-:W-:Y:S01]  /*1ec0*/  IMAD.IADD R3, R5, 0x1, R3 ;  /* 0x0000000105037824 */ /* 0x000fe200078e0203 */
[----:B----4-:R-:W-:-:S04]  /*1ed0*/  LEA R126, P2, R4, R6, 0x1 ;  /* 0x00000006047e7211 */ /* 0x010fc800078408ff */
[----:B------:R-:W-:Y:S02]  /*1ee0*/  LEA.HI.X R127, R4, R7, R3, 0x1, P2 ;  /* 0x00000007047f7211 */ /* 0x000fe400010f0c03 */
[----:B------:R-:W-:Y:S01]  /*1ef0*/  SHF.R.S32.HI R3, RZ, 0x1f, R72 ;  /* 0x0000001fff037819 */ /* 0x000fe20000011448 */
[----:B------:R-:W-:-:S03]  /*1f00*/  IMAD.WIDE.U32 R16, R128, R166, R16 ;  /* 0x000000a680107225 */ /* 0x000fc600078e0010 */
[----:B------:R-:W-:Y:S01]  /*1f10*/  LEA.HI R3, R3, R72, RZ, 0x7 ;  /* 0x0000004803037211 */ /* 0x000fe200078f38ff */
[----:B------:R-:W-:-:S03]  /*1f20*/  IMAD.IADD R173, R17, 0x1, R173 ;  /* 0x0000000111ad7824 */ /* 0x000fc600078e02ad */
[----:B------:R-:W-:Y:S02]  /*1f30*/  SHF.R.S32.HI R3, RZ, 0x7, R3 ;  /* 0x00000007ff037819 */ /* 0x000fe40000011403 */
[----:B------:R-:W-:Y:S02]  /*1f40*/  LEA R172, P0, R16, R14, 0x1 ;  /* 0x0000000e10ac7211 */ /* 0x000fe400078008ff */
[----:B------:R-:W-:Y:S02]  /*1f50*/  LOP3.LUT R5, R73, 0x1c0, RZ, 0xc0, !PT ;  /* 0x000001c049057812 */ /* 0x000fe400078ec0ff */
[----:B------:R-:W-:Y:S02]  /*1f60*/  VIMNMX R70, PT, PT, R168, R3, !PT ;  /* 0x00000003a8467248 */ /* 0x000fe40007fe0100 */
[----:B------:R-:W-:Y:S02]  /*1f70*/  LEA.HI.X R173, R16, R15, R173, 0x1, P0 ;  /* 0x0000000f10ad7211 */ /* 0x000fe400000f0cad */
[----:B------:R-:W-:-:S02]  /*1f80*/  LOP3.LUT R4, R5, 0x38, R62, 0xf8, !PT ;  /* 0x0000003805047812 */ /* 0x000fc400078ef83e */
[----:B------:R-:W-:Y:S02]  /*1f90*/  ISETP.GT.AND P0, PT, R49, R70, PT ;  /* 0x000000463100720c */ /* 0x000fe40003f04270 */
[----:B------:R-:W-:-:S04]  /*1fa0*/  LOP3.LUT R4, R4, 0x38, R73, 0x78, !PT ;  /* 0x0000003804047812 */ /* 0x000fc800078e7849 */
[----:B------:R-:W-:Y:S02]  /*1fb0*/  LOP3.LUT R63, R4, 0x1e00, R73, 0xf8, !PT ;  /* 0x00001e00043f7812 */ /* 0x000fe400078ef849 */
[----:B------:R-:W-:Y:S02]  /*1fc0*/  IADD3 R169, PT, PT, R19, R169, RZ ;  /* 0x000000a913a97210 */ /* 0x000fe40007ffe0ff */
[C---:B------:R-:W-:Y:S02]  /*1fd0*/  LEA R170, P1, R18.reuse, R20, 0x1 ;  /* 0x0000001412aa7211 */ /* 0x040fe400078208ff */
[----:B------:R-:W-:Y:S02]  /*1fe0*/  LEA R63, R63, UR6, 0x1 ;  /* 0x000000063f3f7c11 */ /* 0x000fe4000f8e08ff */
[----:B------:R-:W-:Y:S02]  /*1ff0*/  LEA.HI.X R169, R18, R21, R169, 0x1, P1 ;  /* 0x0000001512a97211 */ /* 0x000fe400008f0ca9 */
[----:B------:R-:W-:Y:S01]  /*2000*/  LEA.HI R11, R11, R11, RZ, 0x1 ;  /* 0x0000000b0b0b7211 */ /* 0x000fe200078f08ff */
        /* <DEDUP_REMOVED lines=12> */
[----:B------:R-:W-:-:S02]  /*20d0*/  SHF.R.S32.HI R9, RZ, 0x1f, R175 ;  /* 0x0000001fff097819 */ /* 0x000fc400000114af */
[----:B------:R-:W-:-:S04]  /*20e0*/  SHF.R.S32.HI R11, RZ, 0x1, R11 ;  /* 0x00000001ff0b7819 */ /* 0x000fc8000001140b */
[C---:B------:R-:W-:Y:S01]  /*20f0*/  SHF.L.U32 R120, R11.reuse, 0x4, RZ ;  /* 0x000000040b787819 */ /* 0x040fe200000006ff */
[C---:B------:R-:W-:Y:S01]  /*2100*/  IMAD R111, R11.reuse, 0x30, RZ ;  /* 0x000000300b6f7824 */ /* 0x040fe200078e02ff */
[C---:B------:R-:W-:Y:S01]  /*2110*/  SHF.L.U32 R106, R11.reuse, 0x6, RZ ;  /* 0x000000060b6a7819 */ /* 0x040fe200000006ff */
[C---:B------:R-:W-:Y:S02]  /*2120*/  IMAD R110, R11.reuse, 0x50, RZ ;  /* 0x000000500b6e7824 */ /* 0x040fe400078e02ff */
[C---:B------:R-:W-:Y:S02]  /*2130*/  IMAD R109, R11.reuse, 0x60, RZ ;  /* 0x000000600b6d7824 */ /* 0x040fe400078e02ff */
        /* <DEDUP_REMOVED lines=26> */
[----:B------:R-:W-:Y:S02]  /*22e0*/  IMAD.IADD R27, R27, 0x1, R3 ;  /* 0x000000011b1b7824 */ /* 0x000fe400078e0203 */
[----:B---3--:R-:W-:-:S04]  /*22f0*/  IMAD.WIDE.U32 R24, R183, R22, R12 ;  /* 0x00000016b7187225 */ /* 0x008fc800078e000c */
[----:B------:R-:W-:Y:S02]  /*2300*/  IMAD R3, R23, R183, RZ ;  /* 0x000000b717037224 */ /* 0x000fe400078e02ff */
[-C--:B----4-:R-:W-:Y:S02]  /*2310*/  IMAD R10, R131, R175.reuse, RZ ;  /* 0x000000af830a7224 */ /* 0x090fe400078e02ff */
[----:B------:R-:W-:Y:S02]  /*2320*/  IMAD.IADD R25, R25, 0x1, R3 ;  /* 0x0000000119197824 */ /* 0x000fe400078e0203 */
[----:B-----5:R-:W-:Y:S02]  /*2330*/  IMAD R3, R133, R175, RZ ;  /* 0x000000af85037224 */ /* 0x020fe400078e02ff */
[C---:B------:R-:W-:Y:S02]  /*2340*/  IMAD R10, R130.reuse, R9, R10 ;  /* 0x00000009820a7224 */ /* 0x040fe400078e020a */
[----:B------:R-:W-:-:S04]  /*2350*/  IMAD.WIDE.U32 R26, R130, R175, R26 ;  /* 0x000000af821a7225 */ /* 0x000fc800078e001a */
[C---:B------:R-:W-:Y:S02]  /*2360*/  IMAD R3, R132.reuse, R9, R3 ;  /* 0x0000000984037224 */ /* 0x040fe400078e0203 */
[----:B------:R-:W-:Y:S01]  /*2370*/  IMAD.WIDE.U32 R24, R132, R175, R24 ;  /* 0x000000af84187225 */ /* 0x000fe200078e0018 */
[----:B------:R-:W-:-:S03]  /*2380*/  IADD3 R27, PT, PT, R27, R10, RZ ;  /* 0x0000000a1b1b7210 */ /* 0x000fc60007ffe0ff */
[-C--:B------:R-:W-:Y:S02]  /*2390*/  IMAD R15, R15, R2.reuse, RZ ;  /* 0x000000020f0f7224 */ /* 0x080fe400078e02ff */
[----:B------:R-:W-:Y:S02]  /*23a0*/  IMAD.IADD R25, R25, 0x1, R3 ;  /* 0x0000000119197824 */ /* 0x000fe400078e0203 */
[----:B------:R-:W-:Y:S02]  /*23b0*/  IMAD R3, R21, R2, RZ ;  /* 0x0000000215037224 */ /* 0x000fe400078e02ff */
[----:B------:R-:W-:Y:S02]  /*23c0*/  IMAD R22, R14, R0, R15 ;  /* 0x000000000e167224 */ /* 0x000fe400078e020f */
[----:B------:R-:W-:-:S04]  /*23d0*/  IMAD.WIDE.U32 R14, R2, R14, R26 ;  /* 0x0000000e020e7225 */ /* 0x000fc800078e001a */
[----:B------:R-:W-:Y:S01]  /*23e0*/  IMAD R0, R20, R0, R3 ;  /* 0x0000000014007224 */ /* 0x000fe200078e0203 */
[----:B------:R-:W-:Y:S01]  /*23f0*/  SHF.L.U32 R3, R62, 0x2, RZ ;  /* 0x000000023e037819 */ /* 0x000fe200000006ff */
[----:B------:R-:W-:Y:S01]  /*2400*/  IMAD.WIDE.U32 R24, R2, R20, R24 ;  /* 0x0000001402187225 */ /* 0x000fe200078e0018 */
[----:B------:R-:W-:Y:S02]  /*2410*/  IADD3 R23, PT, PT, R15, R22, RZ ;  /* 0x000000160f177210 */ /* 0x000fe40007ffe0ff */
[----:B------:R-:W-:Y:S01]  /*2420*/  SHF.R.S32.HI R9, RZ, 0x1f, R72 ;  /* 0x0000001fff097819 */ /* 0x000fe20000011448 */
[----:B------:R-:W-:Y:S01]  /*2430*/  IMAD.IADD R2, R175, 0x1, R8 ;  /* 0x00000001af027824 */ /* 0x000fe200078e0208 */
[----:B------:R-:W-:Y:S01]  /*2440*/  IADD3 R15, P0, PT, -R72, R128, RZ ;  /* 0x00000080480f7210 */ /* 0x000fe20007f1e1ff */
[----:B------:R-:W-:Y:S01]  /*2450*/  IMAD.IADD R25, R25, 0x1, R0 ;  /* 0x0000000119197824 */ /* 0x000fe200078e0200 */
[----:B------:R-:W-:Y:S01]  /*2460*/  LOP3.LUT R0, R3, 0x1c, RZ, 0xc0, !PT ;  /* 0x0000001c03007812 */ /* 0x000fe200078ec0ff */
        /* <DEDUP_REMOVED lines=28> */
[----:B------:R-:W-:Y:S01]  /*2630*/  IMAD R77, R133, 0x60, RZ ;  /* 0x00000060854d7824 */ /* 0x000fe200078e02ff */
[-C--:B------:R-:W-:Y:S01]  /*2640*/  IADD3 R88, P3, PT, R6, R90.reuse, RZ ;  /* 0x0000005a06587210 */ /* 0x080fe20007f7e0ff */
[----:B------:R-:W-:Y:S01]  /*2650*/  IMAD.WIDE.U32 R136, R132, 0x60, RZ ;  /* 0x0000006084887825 */ /* 0x000fe200078e00ff */
[----:B------:R-:W-:-:S02]  /*2660*/  IADD3 R90, P2, PT, R4, R90, RZ ;  /* 0x0000005a045a7210 */ /* 0x000fc40007f5e0ff */
[-C--:B------:R-:W-:Y:S02]  /*2670*/  IADD3.X R15, PT, PT, R5, R0.reuse, RZ, P0, !PT ;  /* 0x00000000050f7210 */ /* 0x080fe400007fe4ff */
[----:B------:R-:W-:Y:S01]  /*2680*/  ISETP.GE.AND P0, PT, R12, R179, PT ;  /* 0x000000b30c00720c */ /* 0x000fe20003f06270 */
[C-C-:B------:R-:W-:Y:S01]  /*2690*/  IMAD.X R89, R7.reuse, 0x1, R91.reuse, P3 ;  /* 0x0000000107597824 */ /* 0x140fe200018e065b */
[----:B------:R-:W-:Y:S01]  /*26a0*/  IADD3.X R51, PT, PT, R7, R0, RZ, P1, !PT ;  /* 0x0000000007337210 */ /* 0x000fe20000ffe4ff */
[----:B------:R-:W-:Y:S01]  /*26b0*/  IMAD.X R91, R5, 0x1, R91, P2 ;  /* 0x00000001055b7824 */ /* 0x000fe200010e065b */
[----:B------:R-:W-:Y:S01]  /*26c0*/  P2R R121, PR, RZ, 0x1 ;  /* 0x00000001ff797803 */ /* 0x000fe20000000000 */
[C---:B------:R-:W-:Y:S01]  /*26d0*/  IMAD.SHL.U32 R75, R130.reuse, 0x20, RZ ;  /* 0x00000020824b7824 */ /* 0x040fe200078e00ff */
[----:B------:R-:W-:Y:S01]  /*26e0*/  SHF.L.U64.HI R74, R130, 0x5, R131 ;  /* 0x00000005824a7819 */ /* 0x000fe20000010283 */
[C---:B------:R-:W-:Y:S01]  /*26f0*/  IMAD.SHL.U32 R85, R132.reuse, 0x40, RZ ;  /* 0x0000004084557824 */ /* 0x040fe200078e00ff */
[----:B------:R-:W-:-:S02]  /*2700*/  SHF.L.U64.HI R79, R132, 0x5, R133 ;  /* 0x00000005844f7819 */ /* 0x000fc40000010285 */
[C---:B------:R-:W-:Y:S02]  /*2710*/  SHF.L.U32 R81, R132.reuse, 0x5, RZ ;  /* 0x0000000584517819 */ /* 0x040fe400000006ff */
[C-C-:B------:R-:W-:Y:S02]  /*2720*/  SHF.L.U64.HI R83, R132.reuse, 0x6, R133.reuse ;  /* 0x0000000684537819 */ /* 0x140fe40000010285 */
[C---:B------:R-:W-:Y:S02]  /*2730*/  SHF.L.U64.HI R76, R132.reuse, 0x4, R133 ;  /* 0x00000004844c7819 */ /* 0x040fe40000010285 */
[----:B------:R-:W-:Y:S02]  /*2740*/  SHF.L.U32 R97, R132, 0x4, RZ ;  /* 0x0000000484617819 */ /* 0x000fe400000006ff */
[----:B------:R-:W-:-:S07]  /*2750*/  IADD3 R77, PT, PT, R137, R77, RZ ;  /* 0x0000004d894d7210 */ /* 0x000fce0007ffe0ff */
.L_x_9813:
        /* <DEDUP_REMOVED lines=8> */
[-C--:B------:R-:W-:Y:S01]  /*27e0*/  ISETP.GE.OR P4, PT, R114, R104.reuse, P3 ;  /* 0x000000687200720c */ /* 0x080fe20001f86670 */
[----:B------:R-:W-:Y:S01]  /*27f0*/  VIADD R102, R102, 0xffffff80 ;  /* 0xffffff8066667836 */ /* 0x000fe20000000000 */
[-C--:B------:R-:W-:Y:S02]  /*2800*/  ISETP.LT.OR P1, PT, R128, R105.reuse, P0 ;  /* 0x000000698000720c */ /* 0x080fe40000721670 */
[CC--:B------:R-:W-:Y:S02]  /*2810*/  ISETP.GE.OR P0, PT, R118.reuse, R104.reuse, P3 ;  /* 0x000000687600720c */ /* 0x0c0fe40001f06670 */
[----:B------:R-:W-:Y:S02]  /*2820*/  P2R R2, PR, RZ, 0x2 ;  /* 0x00000002ff027803 */ /* 0x000fe40000000000 */
[----:B------:R-:W-:Y:S02]  /*2830*/  ISETP.LT.OR P2, PT, R118, R105, P0 ;  /* 0x000000697600720c */ /* 0x000fe40000741670 */
[----:B------:R-:W-:Y:S02]  /*2840*/  IADD3 R28, P0, PT, R86, R75, RZ ;  /* 0x0000004b561c7210 */ /* 0x000fe40007f1e0ff */
[-C--:B------:R-:W-:Y:S02]  /*2850*/  ISETP.LT.OR P4, PT, R114, R105.reuse, P4 ;  /* 0x000000697200720c */ /* 0x080fe40002781670 */
[----:B------:R-:W-:Y:S01]  /*2860*/  P2R R0, PR, RZ, 0x4 ;  /* 0x00000004ff007803 */ /* 0x000fe20000000000 */
[----:B----4-:R-:W2:Y:S01]  /*2870*/  @!P1 LD.E.128 R20, desc[UR4][R86.64] ;  /* 0x0000000456149980 */ /* 0x010ea2000c101d00 */
[--C-:B------:R-:W-:Y:S01]  /*2880*/  IMAD.X R29, R87, 0x1, R74.reuse, P0 ;  /* 0x00000001571d7824 */ /* 0x100fe200000e064a */
[CC--:B------:R-:W-:Y:S04]  /*2890*/  ISETP.GE.OR P0, PT, R117.reuse, R104.reuse, P3 ;  /* 0x000000687500720c */ /* 0x0c0fe80001f06670 */
        /* <DEDUP_REMOVED lines=8> */
[----:B------:R-:W2:Y:S01]  /*2920*/  @!P2 LD.E.128 R24, desc[UR4][R28.64] ;  /* 0x000000041c18a980 */ /* 0x000ea2000c101d00 */
        /* <DEDUP_REMOVED lines=125> */
.L_x_9776:
        /* <DEDUP_REMOVED lines=68> */
.L_x_9780:
[----:B------:R-:W-:Y:S05]  /*3540*/  BSYNC.RECONVERGENT B0 ;  /* 0x0000000000007941 */ /* 0x000fea0003800200 */
.L_x_9779:
[-C--:B------:R-:W-:Y:S01]  /*3550*/  ISETP.LT.OR P2, PT, R118, R105.reuse, P2 ;  /* 0x000000697600720c */ /* 0x080fe20001741670 */
        /* <DEDUP_REMOVED lines=50> */
.L_x_9782:
[----:B------:R-:W-:Y:S05]  /*3880*/  BSYNC.RECONVERGENT B0 ;  /* 0x0000000000007941 */ /* 0x000fea0003800200 */
.L_x_9781:
        /* <DEDUP_REMOVED lines=53> */
.L_x_9784:
[----:B------:R-:W-:Y:S05]  /*3be0*/  BSYNC.RECONVERGENT B0 ;  /* 0x0000000000007941 */ /* 0x000fea0003800200 */
.L_x_9783:
        /* <DEDUP_REMOVED lines=57> */
.L_x_9786:
[----:B------:R-:W-:Y:S05]  /*3f80*/  BSYNC.RECONVERGENT B0 ;  /* 0x0000000000007941 */ /* 0x000fea0003800200 */
.L_x_9785:
[CC--:B------:R-:W-:Y:S01]  /*3f90*/  ISETP.GE.OR P0, PT, R115.reuse, R104.reuse, P3 ;  /* 0x000000687300720c */ /* 0x0c0fe20001f06670 */
[----:B------:R-:W-:Y:S01]  /*3fa0*/  BSSY.RECONVERGENT B0, `(.L_x_9787) ;  /* 0x000003d000007945 */ /* 0x000fe20003800200 */
[----:B------:R-:W-:Y:S02]  /*3fb0*/  ISETP.NE.AND P5, PT, R42, RZ, PT ;  /* 0x000000ff2a00720c */ /* 0x000fe40003fa5270 */
[-C--:B------:R-:W-:Y:S02]  /*3fc0*/  ISETP.LT.OR P0, PT, R115, R105.reuse, P0 ;  /* 0x000000697300720c */ /* 0x080fe40000701670 */
[CC--:B------:R-:W-:Y:S02]  /*3fd0*/  ISETP.GE.OR P2, PT, R114.reuse, R104.reuse, P3 ;  /* 0x000000687200720c */ /* 0x0c0fe40001f46670 */
[C---:B------:R-:W-:Y:S02]  /*3fe0*/  ISETP.GE.OR P1, PT, R113.reuse, R104, P3 ;  /* 0x000000687100720c */ /* 0x040fe40001f26670 */
        /* <DEDUP_REMOVED lines=56> */
.L_x_9788:
[----:B------:R-:W-:Y:S05]  /*4370*/  BSYNC.RECONVERGENT B0 ;  /* 0x0000000000007941 */ /* 0x000fea0003800200 */
.L_x_9787:
        /* <DEDUP_REMOVED lines=53> */
.L_x_9790:
[----:B------:R-:W-:Y:S05]  /*46d0*/  BSYNC.RECONVERGENT B0 ;  /* 0x0000000000007941 */ /* 0x000fea0003800200 */
.L_x_9789:
        /* <DEDUP_REMOVED lines=55> */
.L_x_9792:
[----:B------:R-:W-:Y:S05]  /*4a50*/  BSYNC.RECONVERGENT B0 ;  /* 0x0000000000007941 */ /* 0x000fea0003800200 */
.L_x_9791:
        /* <DEDUP_REMOVED lines=55> */
.L_x_9794:
[----:B------:R-:W-:Y:S05]  /*4dd0*/  BSYNC.RECONVERGENT B0 ;  /* 0x0000000000007941 */ /* 0x000fea0003800200 */
.L_x_9793:
[----:B------:R-:W5:Y:S02]  /*4de0*/  LD.E R3, desc[UR4][R100.64+0xd0] ;  /* 0x0000d00464037980 */ /* 0x000f64000c101900 */
[----:B-----5:R-:W-:Y:S05]  /*4df0*/  IMAD.U32 R3, R3, -0x40, RZ ;  /* 0xffffffc003037824 */ /* 0x020fea00078e00ff */
[C---:B------:R-:W-:Y:S02]  /*4e00*/  LEA R14, P1, R3.reuse, R14, 0x1 ;  /* 0x0000000e030e7211 */ /* 0x040fe400078208ff */
[C---:B------:R-:W-:Y:S02]  /*4e10*/  LEA R50, P0, R3.reuse, R50, 0x1 ;  /* 0x0000003203327211 */ /* 0x040fe400078008ff */
[C---:B------:R-:W-:Y:S02]  /*4e20*/  LEA.HI.X.SX32 R15, R3.reuse, R15, 0x1, P1 ;  /* 0x0000000f030f7211 */ /* 0x040fe400008f0eff */
[----:B------:R-:W-:Y:S01]  /*4e30*/  LEA.HI.X.SX32 R51, R3, R51, 0x1, P0 ;  /* 0x0000003303337211 */ /* 0x000fe200000f0eff */
[----:B------:R-:W-:Y:S05]  /*4e40*/  BRA `(.L_x_9777) ;  /* 0x0000002c00d07947 */ /* 0x000fea0003800000 */
.L_x_9778:
        /* <DEDUP_REMOVED lines=95> */
.L_x_9796:
[----:B------:R-:W-:Y:S05]  /*5440*/  BSYNC.RECONVERGENT B0 ;  /* 0x0000000000007941 */ /* 0x000fea0003800200 */
.L_x_9795:
        /* <DEDUP_REMOVED lines=92> */
.L_x_9798:
[----:B------:R-:W-:Y:S05]  /*5a10*/  BSYNC.RECONVERGENT B0 ;  /* 0x0000000000007941 */ /* 0x000fea0003800200 */
.L_x_9797:
        /* <DEDUP_REMOVED lines=16> */
[----:B------:R-:W-:Y:S03]  /*5b20*/  IADD3 R34, P2, PT, R20, R81, RZ ;  /* 0x0000005114227210 */ /* 0x000fe60007f5e0ff */
[----:B------:R-:W3:Y:S02]  /*5b30*/  @!P0 LD.E.128 R140, desc[UR4][R146.64] ;  /* 0x00000004928c8980 */ /* 0x000ee4000c101d00 */
[----:B------:R-:W-:Y:S01]  /*5b40*/  IMAD.X R35, R21, 0x1, R79, P2 ;  /* 0x0000000115237824 */ /* 0x000fe200010e064f */
[----:B------:R-:W-:Y:S01]  /*5b50*/  @!P0 IADD3 R38, P2, PT, R145, R90, RZ ;  /* 0x0000005a91268210 */ /* 0x000fe20007f5e0ff */
[----:B------:R-:W-:Y:S04]  /*5b60*/  @!P0 IMAD.WIDE R22, R19, 0x2, R34 ;  /* 0x0000000213168825 */ /* 0x000fe800078e0222 */
        /* <DEDUP_REMOVED lines=73> */
.L_x_9800:
[----:B------:R-:W-:Y:S05]  /*6000*/  BSYNC.RECONVERGENT B0 ;  /* 0x0000000000007941 */ /* 0x000fea0003800200 */
.L_x_9799:
[-C--:B------:R-:W-:Y:S01]  /*6010*/  ISETP.LT.OR P2, PT, R116, R105.reuse, P3 ;  /* 0x000000697400720c */ /* 0x080fe20001f41670 */
        /* <DEDUP_REMOVED lines=9> */
[----:B---3--:R-:W-:Y:S02]  /*60b0*/  @!P0 IMAD.X R144, R96, 0x1, R143, P2 ;  /* 0x0000000160908824 */ /* 0x008fe400010e068f */
        /* <DEDUP_REMOVED lines=82> */
.L_x_9802:
[----:B------:R-:W-:Y:S05]  /*65e0*/  BSYNC.RECONVERGENT B0 ;  /* 0x0000000000007941 */ /* 0x000fea0003800200 */
.L_x_9801:
        /* <DEDUP_REMOVED lines=20> */
[----:B------:R-:W-:Y:S01]  /*6730*/  IMAD.WIDE.U32 R144, R164, 0x60, R138 ;  /* 0x00000060a4907825 */ /* 0x000fe200078e008a */
        /* <DEDUP_REMOVED lines=16> */
[----:B------:R-:W-:Y:S01]  /*6840*/  @!P0 SHF.L.U32 R26, R141, 0x10, RZ ;  /* 0x000000108d1a8819 */ /* 0x000fe200000006ff */
[----:B------:R-:W-:Y:S01]  /*6850*/  IMAD R140, R165, 0x60, RZ ;  /* 0x00000060a58c7824 */ /* 0x000fe200078e02ff */
        /* <DEDUP_REMOVED lines=9> */
[----:B------:R-:W-:Y:S01]  /*68f0*/  @!P0 IMAD.U32 R33, R142, 0x10000, RZ ;  /* 0x000100008e218824 */ /* 0x000fe200078e00ff */
[C---:B------:R-:W-:Y:S01]  /*6900*/  @!P0 SHF.L.U32 R40, R57.reuse, 0x10, RZ ;  /* 0x0000001039288819 */ /* 0x040fe200000006ff */
[----:B------:R-:W-:Y:S01]  /*6910*/  @!P2 FADD.FTZ R26, -R26, -RZ ;  /* 0x800000ff1a1aa221 */ /* 0x000fe20000010100 */
[----:B------:R-:W-:Y:S01]  /*6920*/  @!P0 LOP3.LUT R42, R57, 0xffff0000, RZ, 0xc0, !PT ;  /* 0xffff0000392a8812 */ /* 0x000fe200078ec0ff */
[----:B------:R-:W-:Y:S01]  /*6930*/  @!P0 FFMA.FTZ R0, R39, R36, R0 ;  /* 0x0000002427008223 */ /* 0x000fe20000010000 */
[----:B------:R-:W-:Y:S01]  /*6940*/  @!P0 LOP3.LUT R39, R52, 0xffff0000, RZ, 0xc0, !PT ;  /* 0xffff000034278812 */ /* 0x000fe200078ec0ff */
[----:B------:R-:W-:Y:S01]  /*6950*/  IMAD.IADD R145, R140, 0x1, R145 ;  /* 0x000000018c917824 */ /* 0x000fe200078e0291 */
[----:B------:R-:W-:Y:S01]  /*6960*/  @!P0 SHF.L.U32 R36, R53, 0x10, RZ ;  /* 0x0000001035248819 */ /* 0x000fe200000006ff */
[----:B------:R-:W-:Y:S01]  /*6970*/  @!P0 FMUL.FTZ R2, R31, R34 ;  /* 0x000000221f028220 */ /* 0x000fe20000410000 */
[C---:B------:R-:W-:Y:S01]  /*6980*/  @!P0 SHF.L.U32 R43, R58.reuse, 0x10, RZ ;  /* 0x000000103a2b8819 */ /* 0x040fe200000006ff */
[----:B------:R-:W-:Y:S01]  /*6990*/  @!P2 FADD.FTZ R35, -R35, -RZ ;  /* 0x800000ff2323a221 */ /* 0x000fe20000010100 */
[----:B------:R-:W-:Y:S01]  /*69a0*/  @!P0 LOP3.LUT R46, R58, 0xffff0000, RZ, 0xc0, !PT ;  /* 0xffff00003a2e8812 */ /* 0x000fe200078ec0ff */
        /* <DEDUP_REMOVED lines=30> */
.L_x_9804:
[----:B------:R-:W-:Y:S05]  /*6b90*/  BSYNC.RECONVERGENT B0 ;  /* 0x0000000000007941 */ /* 0x000fea0003800200 */
.L_x_9803:
        /* <DEDUP_REMOVED lines=13> */
[----:B-1-34-:R-:W-:Y:S02]  /*6c70*/  @!P0 IMAD.X R144, R82, 0x1, R143, P2 ;  /* 0x0000000152908824 */ /* 0x01afe400010e068f */
[C---:B------:R-:W-:Y:S03]  /*6c80*/  @!P0 IMAD.SHL.U32 R145, R141.reuse, 0x2, RZ ;  /* 0x000000028d918824 */ /* 0x040fe600078e00ff */
[----:B------:R-:W-:Y:S02]  /*6c90*/  @!P0 SHF.L.U64.HI R144, R141, 0x1, R144 ;  /* 0x000000018d908819 */ /* 0x000fe40000010290 */
[C---:B------:R-:W-:Y:S04]  /*6ca0*/  @!P0 IADD3 R146, P2, PT, R145.reuse, R88, RZ ;  /* 0x0000005891928210 */ /* 0x040fe80007f5e0ff */
[----:B------:R-:W-:Y:S02]  /*6cb0*/  @!P0 IADD3.X R147, PT, PT, R144, R89, RZ, P2, !PT ;  /* 0x0000005990938210 */ /* 0x000fe400017fe4ff */
[C---:B------:R-:W-:Y:S03]  /*6cc0*/  LEA R34, P2, R132.reuse, R20, 0x7 ;  /* 0x0000001484227211 */ /* 0x040fe600078438ff */
[----:B------:R-:W3:Y:S01]  /*6cd0*/  @!P0 LD.E.128 R140, desc[UR4][R146.64] ;  /* 0x00000004928c8980 */ /* 0x000ee2000c101d00 */
[----:B------:R-:W-:Y:S02]  /*6ce0*/  LEA.HI.X R35, R132, R21, R133, 0x7, P2 ;  /* 0x0000001584237211 */ /* 0x000fe400010f3c85 */
[----:B------:R-:W-:Y:S01]  /*6cf0*/  @!P0 IADD3 R38, P2, PT, R145, R90, RZ ;  /* 0x0000005a91268210 */ /* 0x000fe20007f5e0ff */
[----:B------:R-:W-:Y:S04]  /*6d00*/  @!P0 IMAD.WIDE R22, R19, 0x2, R34 ;  /* 0x0000000213168825 */ /* 0x000fe800078e0222 */
[----:B--2---:R-:W2:Y:S01]  /*6d10*/  LD.E.128 R52, desc[UR4][R34.64] ;  /* 0x0000000422347980 */ /* 0x004ea2000c101d00 */
[----:B------:R-:W-:Y:S01]  /*6d20*/  @!P0 IMAD.X R39, R144, 0x1, R91, P2 ;  /* 0x0000000190278824 */ /* 0x000fe200010e065b */
[----:B------:R-:W-:Y:S02]  /*6d30*/  PLOP3.LUT P2, PT, PT, PT, PT, 0x80, 0x8 ;  /* 0x000000000008781c */ /* 0x000fe40003f4f070 */
[----:B------:R-:W-:Y:S04]  /*6d40*/  @!P0 PLOP3.LUT P2, PT, P1, PT, PT, 0x80, 0x8 ;  /* 0x000000000008881c */ /* 0x000fe80000f4f070 */
[----:B------:R1:W4:Y:S08]  /*6d50*/  @!P0 LD.E.128 R24, desc[UR4][R22.64] ;  /* 0x0000000416188980 */ /* 0x000330000c101d00 */
[----:B------:R2:W5:Y:S01]  /*6d60*/  @!P0 LD.E.128 R56, desc[UR4][R38.64] ;  /* 0x0000000426388980 */ /* 0x000562000c101d00 */
[C---:B---3--:R-:W-:Y:S01]  /*6d70*/  @!P0 LOP3.LUT R32, R140.reuse, 0xffff0000, RZ, 0xc0, !PT ;  /* 0xffff00008c208812 */ /* 0x048fe200078ec0ff */
[----:B------:R-:W-:Y:S01]  /*6d80*/  @!P0 IMAD.U32 R36, R140, 0x10000, RZ ;  /* 0x000100008c248824 */ /* 0x000fe200078e00ff */
[C---:B------:R-:W-:Y:S01]  /*6d90*/  @!P0 SHF.L.U32 R30, R141.reuse, 0x10, RZ ;  /* 0x000000108d1e8819 */ /* 0x040fe200000006ff */
[----:B------:R-:W-:Y:S01]  /*6da0*/  @!P0 IMAD.U32 R28, R142, 0x10000, RZ ;  /* 0x000100008e1c8824 */ /* 0x000fe200078e00ff */
[----:B------:R-:W-:Y:S01]  /*6db0*/  @!P0 LOP3.LUT R29, R141, 0xffff0000, RZ, 0xc0, !PT ;  /* 0xffff00008d1d8812 */ /* 0x000fe200078ec0ff */
[----:B------:R-:W-:Y:S01]  /*6dc0*/  @!P2 FADD.FTZ R36, -R36, -RZ ;  /* 0x800000ff2424a221 */ /* 0x000fe20000010100 */
[----:B-1----:R-:W-:Y:S01]  /*6dd0*/  @!P0 LOP3.LUT R23, R142, 0xffff0000, RZ, 0xc0, !PT ;  /* 0xffff00008e178812 */ /* 0x002fe200078ec0ff */
[----:B------:R-:W-:Y:S01]  /*6de0*/  @!P2 FADD.FTZ R32, -R32, -RZ ;  /* 0x800000ff2020a221 */ /* 0x000fe20000010100 */
[----:B--2---:R-:W-:Y:S01]  /*6df0*/  @!P0 SHF.L.U32 R39, R52, 0x10, RZ ;  /* 0x0000001034278819 */ /* 0x004fe200000006ff */
[----:B------:R-:W-:Y:S01]  /*6e00*/  @!P2 FADD.FTZ R30, -R30, -RZ ;  /* 0x800000ff1e1ea221 */ /* 0x000fe20000010100 */
[----:B------:R-:W-:Y:S01]  /*6e10*/  @!P0 LOP3.LUT R18, R143, 0xffff0000, RZ, 0xc0, !PT ;  /* 0xffff00008f128812 */ /* 0x000fe200078ec0ff */
[----:B------:R-:W-:Y:S01]  /*6e20*/  @!P2 FADD.FTZ R29, -R29, -RZ ;  /* 0x800000ff1d1da221 */ /* 0x000fe20000010100 */
[----:B------:R-:W-:Y:S01]  /*6e30*/  @!P0 LOP3.LUT R41, R52, 0xffff0000, RZ, 0xc0, !PT ;  /* 0xffff000034298812 */ /* 0x000fe200078ec0ff */
[----:B------:R-:W-:Y:S01]  /*6e40*/  @!P2 FADD.FTZ R28, -R28, -RZ ;  /* 0x800000ff1c1ca221 */ /* 0x000fe20000010100 */
[----:B------:R-:W-:Y:S02]  /*6e50*/  @!P0 IMAD.U32 R42, R53, 0x10000, RZ ;  /* 0x00010000352a8824 */ /* 0x000fe400078e00ff */
[----:B------:R-:W-:Y:S01]  /*6e60*/  @!P2 FADD.FTZ R23, -R23, -RZ ;  /* 0x800000ff1717a221 */ /* 0x000fe20000010100 */
[----:B----4-:R-:W-:Y:S01]  /*6e70*/  @!P0 SHF.L.U32 R37, R24, 0x10, RZ ;  /* 0x0000001018258819 */ /* 0x010fe200000006ff */
[----:B------:R-:W-:Y:S01]  /*6e80*/  @!P2 FADD.FTZ R18, -R18, -RZ ;  /* 0x800000ff1212a221 */ /* 0x000fe20000010100 */
[----:B------:R-:W-:Y:S01]  /*6e90*/  @!P0 LOP3.LUT R35, R24, 0xffff0000, RZ, 0xc0, !PT ;  /* 0xffff000018238812 */ /* 0x000fe200078ec0ff */
[----:B------:R-:W-:Y:S01]  /*6ea0*/  @!P0 IMAD.U32 R22, R143, 0x10000, RZ ;  /* 0x000100008f168824 */ /* 0x000fe200078e00ff */
[----:B------:R-:W-:Y:S01]  /*6eb0*/  @!P0 LOP3.LUT R34, R25, 0xffff0000, RZ, 0xc0, !PT ;  /* 0xffff000019228812 */ /* 0x000fe200078ec0ff */
[----:B------:R-:W-:Y:S01]  /*6ec0*/  @!P0 FMUL.FTZ R0, R37, R36 ;  /* 0x0000002425008220 */ /* 0x000fe20000410000 */
[----:B------:R-:W-:Y:S01]  /*6ed0*/  @!P0 LOP3.LUT R24, R26, 0xffff0000, RZ, 0xc0, !PT ;  /* 0xffff00001a188812 */ /* 0x000fe200078ec0ff */
[----:B------:R-:W-:Y:S01]  /*6ee0*/  @!P0 IMAD.U32 R33, R25, 0x10000, RZ ;  /* 0x0001000019218824 */ /* 0x000fe200078e00ff */
[C---:B-----5:R-:W-:Y:S01]  /*6ef0*/  @!P0 LOP3.LUT R40, R56.reuse, 0xffff0000, RZ, 0xc0, !PT ;  /* 0xffff000038288812 */ /* 0x060fe200078ec0ff */
[----:B------:R-:W-:Y:S01]  /*6f00*/  @!P0 IMAD.U32 R38, R56, 0x10000, RZ ;  /* 0x0001000038268824 */ /* 0x000fe200078e00ff */
[----:B------:R-:W-:Y:S01]  /*6f10*/  @!P0 LOP3.LUT R44, R57, 0xffff0000, RZ, 0xc0, !PT ;  /* 0xffff0000392c8812 */ /* 0x000fe200078ec0ff */
[----:B------:R-:W-:Y:S01]  /*6f20*/  @!P0 FMUL.FTZ R2, R35, R32 ;  /* 0x0000002023028220 */ /* 0x000fe20000410000 */
[----:B------:R-:W-:Y:S01]  /*6f30*/  @!P0 SHF.L.U32 R25, R27, 0x10, RZ ;  /* 0x000000101b198819 */ /* 0x000fe200000006ff */
[----:B------:R-:W-:Y:S01]  /*6f40*/  @!P0 FFMA.FTZ R0, R39, R38, R0 ;  /* 0x0000002627008223 */ /* 0x000fe20000010000 */
[----:B------:R-:W-:Y:S01]  /*6f50*/  @!P0 LOP3.LUT R39, R53, 0xffff0000, RZ, 0xc0, !PT ;  /* 0xffff000035278812 */ /* 0x000fe200078ec0ff */
[----:B------:R-:W-:Y:S01]  /*6f60*/  @!P0 FMUL.FTZ R3, R33, R30 ;  /* 0x0000001e21038220 */ /* 0x000fe20000410000 */
[----:B------:R-:W-:Y:S01]  /*6f70*/  @!P0 LOP3.LUT R27, R27, 0xffff0000, RZ, 0xc0, !PT ;  /* 0xffff00001b1b8812 */ /* 0x000fe200078ec0ff */
[----:B------:R-:W-:Y:S01]  /*6f80*/  @!P0 IMAD.U32 R43, R57, 0x10000, RZ ;  /* 0x00010000392b8824 */ /* 0x000fe200078e00ff */
[----:B------:R-:W-:Y:S01]  /*6f90*/  @!P0 LOP3.LUT R46, R58, 0xffff0000, RZ, 0xc0, !PT ;  /* 0xffff00003a2e8812 */ /* 0x000fe200078ec0ff */
[----:B------:R-:W-:Y:S01]  /*6fa0*/  @!P0 IMAD.U32 R31, R26, 0x10000, RZ ;  /* 0x000100001a1f8824 */ /* 0x000fe200078e00ff */
[C---:B------:R-:W-:Y:S01]  /*6fb0*/  @!P0 SHF.L.U32 R47, R59.reuse, 0x10, RZ ;  /* 0x000000103b2f8819 */ /* 0x040fe200000006ff */
[----:B------:R-:W-:Y:S01]  /*6fc0*/  @!P0 FMUL.FTZ R4, R34, R29 ;  /* 0x0000001d22048220 */ /* 0x000fe20000410000 */
        /* <DEDUP_REMOVED lines=29> */
.L_x_9806:
[----:B------:R-:W-:Y:S05]  /*71a0*/  BSYNC.RECONVERGENT B0 ;  /* 0x0000000000007941 */ /* 0x000fea0003800200 */
.L_x_9805:
        /* <DEDUP_REMOVED lines=10> */
[----:B------:R-:W-:Y:S04]  /*7250*/  @!P0 IADD3 R141, P2, PT, R109, R140, RZ ;  /* 0x0000008c6d8d8210 */ /* 0x000fe80007f5e0ff */
[----:B------:R-:W-:Y:S01]  /*7260*/  @!P0 SHF.L.U32 R145, R141, 0x1, RZ ;  /* 0x000000018d918819 */ /* 0x000fe200000006ff */
[----:B------:R-:W-:Y:S01]  /*7270*/  @!P0 IMAD.X R144, R80, 0x1, R143, P2 ;  /* 0x0000000150908824 */ /* 0x000fe200010e068f */
[----:B------:R-:W3:Y:S02]  /*7280*/  @!P0 LD.E.128 R24, desc[UR4][R24.64] ;  /* 0x0000000418188980 */ /* 0x000ee4000c101d00 */
        /* <DEDUP_REMOVED lines=70> */
[----:B------:R-:W-:Y:S02]  /*76f0*/  @!P0 FFMA.FTZ R8, R39, R48, R8 ;  /* 0x0000003027088223 */ /* 0x000fe40000010008 */
[----:B------:R-:W-:Y:S02]  /*7700*/  @!P0 F2FP.BF16.F32.PACK_AB R140, R6, R5 ;  /* 0x00000005068c823e */ /* 0x000fe400000010ff */
[----:B------:R-:W-:Y:S01]  /*7710*/  @!P0 IMAD.MOV.U32 R53, RZ, RZ, R142 ;  /* 0x000000ffff358224 */ /* 0x000fe200078e008e */
[----:B------:R-:W-:Y:S02]  /*7720*/  @!P0 F2FP.BF16.F32.PACK_AB R143, R8, R7 ;  /* 0x00000007088f823e */ /* 0x000fe400000010ff */
[----:B------:R-:W-:Y:S02]  /*7730*/  @!P0 MOV R54, R140 ;  /* 0x0000008c00368202 */ /* 0x000fe40000000f00 */
[----:B------:R-:W-:Y:S05]  /*7740*/  @!P0 MOV R55, R143 ;  /* 0x0000008f00378202 */ /* 0x000fea0000000f00 */
[----:B------:R1:W-:Y:S02]  /*7750*/  ST.E.128 desc[UR4][R144.64], R52 ;  /* 0x0000003490007985 */ /* 0x0003e4000c101d04 */
.L_x_9808:
[----:B------:R-:W-:Y:S05]  /*7760*/  BSYNC.RECONVERGENT B0 ;  /* 0x0000000000007941 */ /* 0x000fea0003800200 */
.L_x_9807:
        /* <DEDUP_REMOVED lines=11> */
[----:B-1-34-:R-:W2:Y:S02]  /*7820*/  LD.E.128 R52, desc[UR4][R20.64] ;  /* 0x0000000414347980 */ /* 0x01aea4000c101d00 */
[----:B------:R-:W-:Y:S01]  /*7830*/  @!P0 SHF.L.U32 R47, R57, 0x1, RZ ;  /* 0x00000001392f8819 */ /* 0x000fe200000006ff */
[----:B------:R-:W-:Y:S03]  /*7840*/  @!P0 IMAD.X R46, R78, 0x1, R123, P2 ;  /* 0x000000014e2e8824 */ /* 0x000fe600010e067b */
[----:B------:R-:W-:Y:S02]  /*7850*/  @!P0 IADD3 R58, P2, PT, R47, R88, RZ ;  /* 0x000000582f3a8210 */ /* 0x000fe40007f5e0ff */
[----:B------:R-:W-:Y:S01]  /*7860*/  @!P0 SHF.L.U64.HI R46, R57, 0x1, R46 ;  /* 0x00000001392e8819 */ /* 0x000fe2000001022e */
[----:B------:R-:W3:Y:S04]  /*7870*/  @!P0 LD.E.128 R28, desc[UR4][R30.64] ;  /* 0x000000041e1c8980 */ /* 0x000ee8000c101d00 */
[C---:B------:R-:W-:Y:S01]  /*7880*/  @!P0 IMAD.X R59, R46.reuse, 0x1, R89, P2 ;  /* 0x000000012e3b8824 */ /* 0x040fe200010e0659 */
[----:B------:R-:W-:Y:S01]  /*7890*/  @!P0 IADD3 R34, P2, PT, R47, R90, RZ ;  /* 0x0000005a2f228210 */ /* 0x000fe20007f5e0ff */
[----:B------:R-:W-:Y:S03]  /*78a0*/  IMAD R47, R165, 0xc0, RZ ;  /* 0x000000c0a52f7824 */ /* 0x000fe600078e02ff */
[----:B------:R-:W-:Y:S01]  /*78b0*/  @!P0 IADD3.X R35, PT, PT, R46, R91, RZ, P2, !PT ;  /* 0x0000005b2e238210 */ /* 0x000fe200017fe4ff */
[----:B------:R-:W4:Y:S01]  /*78c0*/  @!P0 LD.E.128 R56, desc[UR4][R58.64] ;  /* 0x000000043a388980 */ /* 0x000f22000c101d00 */
[----:B------:R-:W-:Y:S01]  /*78d0*/  PLOP3.LUT P2, PT, PT, PT, PT, 0x80, 0x8 ;  /* 0x000000000008781c */ /* 0x000fe20003f4f070 */
[----:B------:R-:W-:Y:S01]  /*78e0*/  IMAD.IADD R139, R47, 0x1, R139 ;  /* 0x000000012f8b7824 */ /* 0x000fe200078e028b */
[----:B------:R-:W-:Y:S05]  /*78f0*/  @!P0 PLOP3.LUT P2, PT, P1, PT, PT, 0x80, 0x8 ;  /* 0x000000000008881c */ /* 0x000fea0000f4f070 */
[----:B------:R1:W5:Y:S01]  /*7900*/  @!P0 LD.E.128 R40, desc[UR4][R34.64] ;  /* 0x0000000422288980 */ /* 0x000362000c101d00 */
[----:B--2---:R-:W-:Y:S01]  /*7910*/  @!P0 LOP3.LUT R39, R53, 0xffff0000, RZ, 0xc0, !PT ;  /* 0xffff000035278812 */ /* 0x004fe200078ec0ff */
[----:B-1----:R-:W-:Y:S01]  /*7920*/  @!P0 IMAD.U32 R35, R52, 0x10000, RZ ;  /* 0x0001000034238824 */ /* 0x002fe200078e00ff */
[C---:B---3--:R-:W-:Y:S01]  /*7930*/  @!P0 SHF.L.U32 R19, R31.reuse, 0x10, RZ ;  /* 0x000000101f138819 */ /* 0x048fe200000006ff */
[----:B------:R-:W-:Y:S01]  /*7940*/  @!P0 IMAD.U32 R25, R30, 0x10000, RZ ;  /* 0x000100001e198824 */ /* 0x000fe200078e00ff */
[----:B------:R-:W-:Y:S01]  /*7950*/  @!P0 LOP3.LUT R17, R31, 0xffff0000, RZ, 0xc0, !PT ;  /* 0xffff00001f118812 */ /* 0x000fe200078ec0ff */
[----:B------:R-:W-:Y:S01]  /*7960*/  @!P0 IMAD.U32 R32, R28, 0x10000, RZ ;  /* 0x000100001c208824 */ /* 0x000fe200078e00ff */
[----:B------:R-:W-:Y:S02]  /*7970*/  @!P0 LOP3.LUT R23, R30, 0xffff0000, RZ, 0xc0, !PT ;  /* 0xffff00001e178812 */ /* 0x000fe400078ec0ff */
[C---:B------:R-:W-:Y:S02]  /*7980*/  @!P0 SHF.L.U32 R27, R29.reuse, 0x10, RZ ;  /* 0x000000101d1b8819 */ /* 0x040fe400000006ff */
[----:B------:R-:W-:Y:S02]  /*7990*/  @!P0 LOP3.LUT R26, R29, 0xffff0000, RZ, 0xc0, !PT ;  /* 0xffff00001d1a8812 */ /* 0x000fe400078ec0ff */
[C---:B----4-:R-:W-:Y:S01]  /*79a0*/  @!P0 LOP3.LUT R31, R56.reuse, 0xffff0000, RZ, 0xc0, !PT ;  /* 0xffff0000381f8812 */ /* 0x050fe200078ec0ff */
[----:B------:R-:W-:Y:S01]  /*79b0*/  @!P0 IMAD.U32 R33, R56, 0x10000, RZ ;  /* 0x0001000038218824 */ /* 0x000fe200078e00ff */
[----:B------:R-:W-:Y:S01]  /*79c0*/  @!P0 SHF.L.U32 R30, R57, 0x10, RZ ;  /* 0x00000010391e8819 */ /* 0x000fe200000006ff */
[----:B------:R-:W-:Y:S01]  /*79d0*/  @!P0 IMAD.U32 R24, R58, 0x10000, RZ ;  /* 0x000100003a188824 */ /* 0x000fe200078e00ff */
[----:B------:R-:W-:Y:S01]  /*79e0*/  @!P0 LOP3.LUT R28, R28, 0xffff0000, RZ, 0xc0, !PT ;  /* 0xffff00001c1c8812 */ /* 0x000fe200078ec0ff */
[----:B------:R-:W-:Y:S01]  /*79f0*/  @!P2 FADD.FTZ R33, -R33, -RZ ;  /* 0x800000ff2121a221 */ /* 0x000fe20000010100 */
[----:B------:R-:W-:Y:S01]  /*7a00*/  @!P0 LOP3.LUT R29, R57, 0xffff0000, RZ, 0xc0, !PT ;  /* 0xffff0000391d8812 */ /* 0x000fe200078ec0ff */
[----:B------:R-:W-:Y:S01]  /*7a10*/  @!P2 FADD.FTZ R31, -R31, -RZ ;  /* 0x800000ff1f1fa221 */ /* 0x000fe20000010100 */
[----:B------:R-:W-:Y:S01]  /*7a20*/  @!P0 LOP3.LUT R22, R58, 0xffff0000, RZ, 0xc0, !PT ;  /* 0xffff00003a168812 */ /* 0x000fe200078ec0ff */
[----:B-----5:R-:W-:Y:S01]  /*7a30*/  @!P0 IMAD.U32 R34, R40, 0x10000, RZ ;  /* 0x0001000028228824 */ /* 0x020fe200078e00ff */
[C---:B------:R-:W-:Y:S01]  /*7a40*/  @!P0 SHF.L.U32 R18, R59.reuse, 0x10, RZ ;  /* 0x000000103b128819 */ /* 0x040fe200000006ff */
[----:B------:R-:W-:Y:S01]  /*7a50*/  @!P0 FMUL.FTZ R0, R32, R33 ;  /* 0x0000002120008220 */ /* 0x000fe20000410000 */
[----:B------:R-:W-:Y:S01]  /*7a60*/  @!P0 LOP3.LUT R16, R59, 0xffff0000, RZ, 0xc0, !PT ;  /* 0xffff00003b108812 */ /* 0x000fe200078ec0ff */
[----:B------:R-:W-:Y:S01]  /*7a70*/  @!P2 FADD.FTZ R30, -R30, -RZ ;  /* 0x800000ff1e1ea221 */ /* 0x000fe20000010100 */
[----:B------:R-:W-:Y:S01]  /*7a80*/  @!P0 LOP3.LUT R36, R40, 0xffff0000, RZ, 0xc0, !PT ;  /* 0xffff000028248812 */ /* 0x000fe200078ec0ff */
[----:B------:R-:W-:Y:S01]  /*7a90*/  @!P0 FFMA.FTZ R0, R35, R34, R0 ;  /* 0x0000002223008223 */ /* 0x000fe20000010000 */
[----:B------:R-:W-:Y:S01]  /*7aa0*/  @!P0 LOP3.LUT R35, R52, 0xffff0000, RZ, 0xc0, !PT ;  /* 0xffff000034238812 */ /* 0x000fe200078ec0ff */
[----:B------:R-:W-:Y:S01]  /*7ab0*/  @!P0 IMAD.U32 R40, R54, 0x10000, RZ ;  /* 0x0001000036288824 */ /* 0x000fe200078e00ff */
[----:B------:R-:W-:Y:S01]  /*7ac0*/  @!P0 SHF.L.U32 R37, R41, 0x10, RZ ;  /* 0x0000001029258819 */ /* 0x000fe200000006ff */
[----:B------:R-:W-:Y:S01]  /*7ad0*/  @!P0 IMAD.U32 R44, R43, 0x10000, RZ ;  /* 0x000100002b2c8824 */ /* 0x000fe200078e00ff */
[----:B------:R-:W-:Y:S01]  /*7ae0*/  @!P0 SHF.L.U32 R34, R53, 0x10, RZ ;  /* 0x0000001035228819 */ /* 0x000fe200000006ff */
        /* <DEDUP_REMOVED lines=35> */
.L_x_9810:
[----:B------:R-:W-:Y:S05]  /*7d20*/  BSYNC.RECONVERGENT B0 ;  /* 0x0000000000007941 */ /* 0x000fea0003800200 */
.L_x_9809:
[----:B------:R-:W5:Y:S02]  /*7d30*/  LD.E R3, desc[UR4][R100.64+0xd0] ;  /* 0x0000d00464037980 */ /* 0x000f64000c101900 */
[----:B-----5:R-:W-:Y:S05]  /*7d40*/  IMAD.U32 R3, R3, -0x40, RZ ;  /* 0xffffffc003037824 */ /* 0x020fea00078e00ff */
[C---:B------:R-:W-:Y:S02]  /*7d50*/  LEA R90, P1, R3.reuse, R90, 0x1 ;  /* 0x0000005a035a7211 */ /* 0x040fe400078208ff */
[C---:B------:R-:W-:Y:S02]  /*7d60*/  LEA R88, P0, R3.reuse, R88, 0x1 ;  /* 0x0000005803587211 */ /* 0x040fe400078008ff */
[C---:B------:R-:W-:Y:S02]  /*7d70*/  LEA.HI.X.SX32 R91, R3.reuse, R91, 0x1, P1 ;  /* 0x0000005b035b7211 */ /* 0x040fe400008f0eff */
[----:B------:R-:W-:Y:S09]  /*7d80*/  LEA.HI.X.SX32 R89, R3, R89, 0x1, P0 ;  /* 0x0000005903597211 */ /* 0x000ff200000f0eff */
.L_x_9777:
[----:B------:R-:W-:Y:S05]  /*7d90*/  BSYNC.RECONVERGENT B1 ;  /* 0x0000000000017941 */ /* 0x000fea0003800200 */
.L_x_9775:
        /* <DEDUP_REMOVED lines=30> */
[----:B------:R-:W5:Y:S01]  /*7f80*/  LD.E.64 R24, desc[UR4][R100.64+0x20] ;  /* 0x0000200464187980 */ /* 0x000f62000c101b00 */
[-C--:B--2---:R-:W-:Y:S02]  /*7f90*/  IABS R19, R3.reuse ;  /* 0x0000000300137213 */ /* 0x084fe40000000000 */
[----:B------:R-:W-:Y:S02]  /*7fa0*/  LOP3.LUT R4, RZ, R3, RZ, 0x33, !PT ;  /* 0x00000003ff047212 */ /* 0x000fe400078e33ff */
[----:B------:R-:W1:Y:S10]  /*7fb0*/  I2F.RP R18, R19 ;  /* 0x0000001300127306 */ /* 0x000e740000209400 */
[----:B-1----:R-:W4:Y:S02]  /*7fc0*/  MUFU.RCP R6, R18 ;  /* 0x0000001200067308 */ /* 0x002f240000001000 */
[----:B----4-:R-:W-:Y:S01]  /*7fd0*/  VIADD R20, R6, 0xffffffe ;  /* 0x0ffffffe06147836 */ /* 0x010fe20000000000 */
        /* <DEDUP_REMOVED lines=11> */
[----:B------:R-:W4:Y:S02]  /*8090*/  LD.E.64 R20, desc[UR4][R100.64+0x38] ;  /* 0x0000380464147980 */ /* 0x000f24000c101b00 */
        /* <DEDUP_REMOVED lines=26> */
[----:B------:R1:W5:Y:S02]  /*8240*/  LD.E R6, desc[UR4][R28.64] ;  /* 0x000000041c067980 */ /* 0x000364000c101900 */
[----:B------:R-:W-:Y:S02]  /*8250*/  IMAD R0, R2, R3, -0x80 ;  /* 0xffffff8002007424 */ /* 0x000fe400078e0203 */
[----:B------:R-:W5:Y:S02]  /*8260*/  LD.E R19, desc[UR4][R30.64] ;  /* 0x000000041e137980 */ /* 0x000f64000c101900 */
[----:B---3--:R-:W-:Y:S01]  /*8270*/  IMAD R16, R27, R0, RZ ;  /* 0x000000001b107224 */ /* 0x008fe200078e02ff */
[----:B------:R-:W-:Y:S05]  /*8280*/  SHF.R.S32.HI R8, RZ, 0x1f, R0 ;  /* 0x0000001fff087819 */ /* 0x000fea0000011400 */
[C---:B------:R-:W-:Y:S02]  /*8290*/  IMAD R16, R26.reuse, R8, R16 ;  /* 0x000000081a107224 */ /* 0x040fe400078e0210 */
[-C--:B-1----:R-:W-:Y:S04]  /*82a0*/  IMAD.WIDE.U32 R28, R26, R0.reuse, RZ ;  /* 0x000000001a1c7225 */ /* 0x082fe800078e00ff */
[----:B----4-:R-:W-:Y:S04]  /*82b0*/  IMAD R21, R21, R0, RZ ;  /* 0x0000000015157224 */ /* 0x010fe800078e02ff */
[----:B------:R-:W-:Y:S02]  /*82c0*/  IMAD R21, R20, R8, R21 ;  /* 0x0000000814157224 */ /* 0x000fe400078e0215 */
[----:B-----5:R-:W-:Y:S04]  /*82d0*/  IMAD.IADD R18, R19, 0x1, -R6 ;  /* 0x0000000113127824 */ /* 0x020fe800078e0a06 */
        /* <DEDUP_REMOVED lines=17> */
.L_x_9812:
[----:B------:R-:W-:Y:S05]  /*83f0*/  BSYNC.RECONVERGENT B0 ;  /* 0x0000000000007941 */ /* 0x000fea0003800200 */
.L_x_9811:
[----:B------:R-:W-:Y:S11]  /*8400*/  ISETP.NE.AND P0, PT, R119, RZ, PT ;  /* 0x000000ff7700720c */ /* 0x000ff60003f05270 */
[----:B------:R-:W-:Y:S02]  /*8410*/  @!UPT UIADD3 URZ, UPT, UPT, URZ, URZ, URZ ;  /* 0x000000fffffff290 */ /* 0x000fe4000fffe0ff */
[----:B------:R-:W-:Y:S05]  /*8420*/  @P0 BRA `(.L_x_9813) ;  /* 0xffffffa000cc0947 */ /* 0x000fea000383ffff */
.L_x_9774:
        /* <DEDUP_REMOVED lines=19> */
.L_x_9818:
[----:B------:R2:W-:Y:S02]  /*8560*/  STS.128 [R63], RZ ;  /* 0x000000ff3f007388 */ /* 0x0005e40000000c00 */
.L_x_9817:
[----:B------:R-:W-:Y:S05]  /*8570*/  BSYNC.RECONVERGENT B0 ;  /* 0x0000000000007941 */ /* 0x000fea0003800200 */
.L_x_9816:
        /* <DEDUP_REMOVED lines=17> */
.L_x_9820:
[----:B------:R-:W-:Y:S05]  /*8690*/  BSYNC.RECONVERGENT B0 ;  /* 0x0000000000007941 */ /* 0x000fea0003800200 */
.L_x_9819:
        /* <DEDUP_REMOVED lines=11> */
.L_x_9822:
[----:B------:R-:W-:Y:S05]  /*8750*/  BSYNC.RECONVERGENT B0 ;  /* 0x0000000000007941 */ /* 0x000fea0003800200 */
.L_x_9821:
        /* <DEDUP_REMOVED lines=11> */
.L_x_9815:
[----:B------:R-:W2:Y:S04]  /*8810*/  LD.E.64 R4, desc[UR4][R100.64+0xf0] ;  /* 0x0000f00464047980 */ /* 0x000ea8000c101b00 */
[----:B------:R-:W3:Y:S04]  /*8820*/  LD.E.U8 R0, desc[UR4][R100.64+0x1b3] ;  /* 0x0001b30464007980 */ /* 0x000ee8000c101100 */
[----:B------:R1:W5:Y:S04]  /*8830*/  LD.E.64 R30, desc[UR4][R100.64+0x148] ;  /* 0x00014804641e7980 */ /* 0x000368000c101b00 */
[----:B------:R1:W5:Y:S01]  /*8840*/  LD.E.64 R32, desc[UR4][R100.64+0x150] ;  /* 0x0001500464207980 */ /* 0x000362000c101b00 */
[----:B--2---:R-:W-:-:S04]  /*8850*/  ISETP.NE.U32.AND P0, PT, R4, RZ, PT ;  /* 0x000000ff0400720c */ /* 0x004fc80003f05070 */
[----:B------:R-:W-:-:S13]  /*8860*/  ISETP.NE.AND.EX P0, PT, R5, RZ, PT, P0 ;  /* 0x000000ff0500720c */ /* 0x000fda0003f05300 */
[----:B------:R-:W-:-:S04]  /*8870*/  @P0 LEA R6, P1, R183, R4, 0x2 ;  /* 0x00000004b7060211 */ /* 0x000fc800078210ff */
[----:B------:R-:W-:Y:S01]  /*8880*/  @P0 LEA.HI.X R7, R183, R5, RZ, 0x2, P1 ;  /* 0x00000005b7070211 */ /* 0x000fe200008f14ff */
        /* <DEDUP_REMOVED lines=17> */
[----:B----4-:R-:W-:Y:S01]  /*89a0*/  IMAD.SHL.U32 R21, R4, 0x2, RZ ;  /* 0x0000000204157824 */ /* 0x010fe200078e00ff */
        /* <DEDUP_REMOVED lines=53> */
.L_x_9829:
[----:B------:R-:W-:Y:S05]  /*8d00*/  BSYNC.RECONVERGENT B0 ;  /* 0x0000000000007941 */ /* 0x000fea0003800200 */
.L_x_9828:
[----:B-----5:R3:W-:Y:S01]  /*8d10*/  STS.128 [R63], R8 ;  /* 0x000000083f007388 */ /* 0x0207e20000000c00 */
[----:B------:R-:W-:Y:S05]  /*8d20*/  BRA `(.L_x_9826) ;  /* 0x0000000000047947 */ /* 0x000fea0003800000 */
.L_x_9827:
[----:B------:R2:W-:Y:S02]  /*8d30*/  STS.128 [R63], RZ ;  /* 0x000000ff3f007388 */ /* 0x0005e40000000c00 */
.L_x_9826:
[----:B------:R-:W-:Y:S05]  /*8d40*/  BSYNC.RECONVERGENT B1 ;  /* 0x0000000000017941 */ /* 0x000fea0003800200 */
.L_x_9825:
        /* <DEDUP_REMOVED lines=51> */
.L_x_9833:
[----:B------:R-:W-:Y:S05]  /*9080*/  BSYNC.RECONVERGENT B0 ;  /* 0x0000000000007941 */ /* 0x000fea0003800200 */
.L_x_9832:
[----:B-----5:R1:W-:Y:S02]  /*9090*/  STS.128 [R63+0x800], R8 ;  /* 0x000800083f007388 */ /* 0x0203e40000000c00 */
.L_x_9831:
[----:B------:R-:W-:Y:S05]  /*90a0*/  BSYNC.RECONVERGENT B1 ;  /* 0x0000000000017941 */ /* 0x000fea0003800200 */
.L_x_9830:
        /* <DEDUP_REMOVED lines=51> */
.L_x_9837:
[----:B------:R-:W-:Y:S05]  /*93e0*/  BSYNC.RECONVERGENT B0 ;  /* 0x0000000000007941 */ /* 0x000fea0003800200 */
.L_x_9836:
[----:B-----5:R1:W-:Y:S02]  /*93f0*/  STS.128 [R63+0x1000], R8 ;  /* 0x001000083f007388 */ /* 0x0203e40000000c00 */
.L_x_9835:
[----:B------:R-:W-:Y:S05]  /*9400*/  BSYNC.RECONVERGENT B1 ;  /* 0x0000000000017941 */ /* 0x000fea0003800200 */
.L_x_9834:
        /* <DEDUP_REMOVED lines=51> */
.L_x_9839:
[----:B------:R-:W-:Y:S05]  /*9740*/  BSYNC.RECONVERGENT B0 ;  /* 0x0000000000007941 */ /* 0x000fea0003800200 */
.L_x_9838:
[----:B-----5:R1:W-:Y:S01]  /*9750*/  STS.128 [R63+0x1800], R8 ;  /* 0x001800083f007388 */ /* 0x0203e20000000c00 */
[----:B------:R-:W-:Y:S05]  /*9760*/  BRA `(.L_x_9823) ;  /* 0x0000001400e07947 */ /* 0x000fea0003800000 */
.L_x_9824:
        /* <DEDUP_REMOVED lines=94> */
.L_x_9844:
[----:B------:R-:W-:Y:S05]  /*9d50*/  BSYNC.RECONVERGENT B0 ;  /* 0x0000000000007941 */ /* 0x000fea0003800200 */
.L_x_9843:
[----:B-----5:R2:W-:Y:S01]  /*9d60*/  STS.128 [R63], R20 ;  /* 0x000000143f007388 */ /* 0x0205e20000000c00 */
[----:B------:R-:W-:Y:S05]  /*9d70*/  BRA `(.L_x_9841) ;  /* 0x0000000000047947 */ /* 0x000fea0003800000 */
.L_x_9842:
[----:B------:R3:W-:Y:S02]  /*9d80*/  STS.128 [R63], RZ ;  /* 0x000000ff3f007388 */ /* 0x0007e40000000c00 */
.L_x_9841:
[----:B------:R-:W-:Y:S05]  /*9d90*/  BSYNC.RECONVERGENT B1 ;  /* 0x0000000000017941 */ /* 0x000fea0003800200 */
.L_x_9840:
        /* <DEDUP_REMOVED lines=88> */
.L_x_9848:
[----:B------:R-:W-:Y:S05]  /*a320*/  BSYNC.RECONVERGENT B0 ;  /* 0x0000000000007941 */ /* 0x000fea0003800200 */
.L_x_9847:
[----:B-----5:R4:W-:Y:S02]  /*a330*/  STS.128 [R63+0x800], R20 ;  /* 0x000800143f007388 */ /* 0x0209e40000000c00 */
.L_x_9846:
[----:B------:R-:W-:Y:S05]  /*a340*/  BSYNC.RECONVERGENT B1 ;  /* 0x0000000000017941 */ /* 0x000fea0003800200 */
.L_x_9845:
        /* <DEDUP_REMOVED lines=90> */
.L_x_9852:
[----:B------:R-:W-:Y:S05]  /*a8f0*/  BSYNC.RECONVERGENT B0 ;  /* 0x0000000000007941 */ /* 0x000fea0003800200 */
.L_x_9851:
[----:B-----5:R4:W-:Y:S02]  /*a900*/  STS.128 [R63+0x1000], R20 ;  /* 0x001000143f007388 */ /* 0x0209e40000000c00 */
.L_x_9850:
[----:B------:R-:W-:Y:S05]  /*a910*/  BSYNC.RECONVERGENT B1 ;  /* 0x0000000000017941 */ /* 0x000fea0003800200 */
.L_x_9849:
        /* <DEDUP_REMOVED lines=18> */
[----:B--2-4-:R-:W-:-:S03]  /*aa40*/  LEA R20, P2, R34, R126, 0x1 ;  /* 0x0000007e22147211 */ /* 0x014fc600078408ff */
        /* <DEDUP_REMOVED lines=26> */
[----:B----4-:R-:W-:Y:S01]  /*abf0*/  IMAD.U32 R31, R8, 0x10000, RZ ;  /* 0x00010000081f7824 */ /* 0x010fe200078e00ff */
        /* <DEDUP_REMOVED lines=18> */
[----:B---3--:R-:W-:Y:S01]  /*ad20*/  SHF.L.U32 R8, R17, 0x10, RZ ;  /* 0x0000001011087819 */ /* 0x008fe200000006ff */
        /* <DEDUP_REMOVED lines=26> */
.L_x_9854:
[----:B------:R-:W-:Y:S05]  /*aed0*/  BSYNC.RECONVERGENT B0 ;  /* 0x0000000000007941 */ /* 0x000fea0003800200 */
.L_x_9853:
[----:B-----5:R1:W-:Y:S02]  /*aee0*/  STS.128 [R63+0x1800], R4 ;  /* 0x001800043f007388 */ /* 0x0203e40000000c00 */
.L_x_9823:
[----:B------:R-:W-:Y:S05]  /*aef0*/  BSYNC.RECONVERGENT B2 ;  /* 0x0000000000027941 */ /* 0x000fea0003800200 */
.L_x_9814:
        /* <DEDUP_REMOVED lines=12> */
.L_x_9857:
[----:B------:R1:W-:Y:S02]  /*afc0*/  STS.128 [R63+0x2000], RZ ;  /* 0x002000ff3f007388 */ /* 0x0003e40000000c00 */
.L_x_9856:
[----:B------:R-:W-:Y:S05]  /*afd0*/  BSYNC.RECONVERGENT B0 ;  /* 0x0000000000007941 */ /* 0x000fea0003800200 */
.L_x_9855:
        /* <DEDUP_REMOVED lines=14> */
.L_x_9860:
[----:B------:R3:W-:Y:S02]  /*b0c0*/  STS.128 [R63+0x2800], RZ ;  /* 0x002800ff3f007388 */ /* 0x0007e40000000c00 */
.L_x_9859:
[----:B------:R-:W-:Y:S05]  /*b0d0*/  BSYNC.RECONVERGENT B0 ;  /* 0x0000000000007941 */ /* 0x000fea0003800200 */
.L_x_9858:
        /* <DEDUP_REMOVED lines=12> */
.L_x_9863:
[----:B------:R1:W-:Y:S02]  /*b1a0*/  STS.128 [R63+0x3000], RZ ;  /* 0x003000ff3f007388 */ /* 0x0003e40000000c00 */
.L_x_9862:
[----:B------:R-:W-:Y:S05]  /*b1b0*/  BSYNC.RECONVERGENT B0 ;  /* 0x0000000000007941 */ /* 0x000fea0003800200 */
.L_x_9861:
        /* <DEDUP_REMOVED lines=12> */
.L_x_9866:
[----:B------:R1:W-:Y:S02]  /*b280*/  STS.128 [R63+0x3800], RZ ;  /* 0x003800ff3f007388 */ /* 0x0003e40000000c00 */
.L_x_9865:
[----:B------:R-:W-:Y:S05]  /*b290*/  BSYNC.RECONVERGENT B0 ;  /* 0x0000000000007941 */ /* 0x000fea0003800200 */
.L_x_9864:
        /* <DEDUP_REMOVED lines=16> */
.L_x_9869:
[----:B------:R1:W-:Y:S02]  /*b3a0*/  STS.128 [R63+0x4000], RZ ;  /* 0x004000ff3f007388 */ /* 0x0003e40000000c00 */
.L_x_9868:
[----:B------:R-:W-:Y:S05]  /*b3b0*/  BSYNC.RECONVERGENT B0 ;  /* 0x0000000000007941 */ /* 0x000fea0003800200 */
.L_x_9867:
        /* <DEDUP_REMOVED lines=13> */
.L_x_9872:
[----:B------:R1:W-:Y:S02]  /*b490*/  STS.128 [R63+0x4800], RZ ;  /* 0x004800ff3f007388 */ /* 0x0003e40000000c00 */
.L_x_9871:
[----:B------:R-:W-:Y:S05]  /*b4a0*/  BSYNC.RECONVERGENT B0 ;  /* 0x0000000000007941 */ /* 0x000fea0003800200 */
.L_x_9870:
        /* <DEDUP_REMOVED lines=16> */
.L_x_9875:
[----:B------:R1:W-:Y:S02]  /*b5b0*/  STS.128 [R63+0x5000], RZ ;  /* 0x005000ff3f007388 */ /* 0x0003e40000000c00 */
.L_x_9874:
[----:B------:R-:W-:Y:S05]  /*b5c0*/  BSYNC.RECONVERGENT B0 ;  /* 0x0000000000007941 */ /* 0x000fea0003800200 */
.L_x_9873:
        /* <DEDUP_REMOVED lines=14> */
.L_x_9878:
[----:B------:R1:W-:Y:S02]  /*b6b0*/  STS.128 [R63+0x5800], RZ ;  /* 0x005800ff3f007388 */ /* 0x0003e40000000c00 */
.L_x_9877:
[----:B------:R-:W-:Y:S05]  /*b6c0*/  BSYNC.RECONVERGENT B0 ;  /* 0x0000000000007941 */ /* 0x000fea0003800200 */
.L_x_9876:
        /* <DEDUP_REMOVED lines=12> */
.L_x_9881:
[----:B------:R1:W-:Y:S01]  /*b790*/  STS.128 [R63+0x6000], RZ ;  /* 0x006000ff3f007388 */ /* 0x0003e20000000c00 */
[----:B------:R-:W-:Y:S05]  /*b7a0*/  BRA `(.L_x_9882) ;  /* 0x0000000000047947 */ /* 0x000fea0003800000 */
.L_x_9880:
[----:B------:R1:W-:Y:S02]  /*b7b0*/  STS.128 [R63+0x6000], RZ ;  /* 0x006000ff3f007388 */ /* 0x0003e40000000c00 */
.L_x_9882:
[----:B------:R-:W-:Y:S05]  /*b7c0*/  BSYNC.RECONVERGENT B0 ;  /* 0x0000000000007941 */ /* 0x000fea0003800200 */
.L_x_9879:
        /* <DEDUP_REMOVED lines=13> */
.L_x_9885:
[----:B------:R1:W-:Y:S02]  /*b8a0*/  STS.128 [R63+0x6800], RZ ;  /* 0x006800ff3f007388 */ /* 0x0003e40000000c00 */
.L_x_9884:
[----:B------:R-:W-:Y:S05]  /*b8b0*/  BSYNC.RECONVERGENT B0 ;  /* 0x0000000000007941 */ /* 0x000fea0003800200 */
.L_x_9883:
        /* <DEDUP_REMOVED lines=13> */
.L_x_9888:
[----:B------:R1:W-:Y:S02]  /*b990*/  STS.128 [R63+0x7000], RZ ;  /* 0x007000ff3f007388 */ /* 0x0003e40000000c00 */
.L_x_9887:
[----:B------:R-:W-:Y:S05]  /*b9a0*/  BSYNC.RECONVERGENT B0 ;  /* 0x0000000000007941 */ /* 0x000fea0003800200 */
.L_x_9886:
        /* <DEDUP_REMOVED lines=13> */
.L_x_9891:
[----:B------:R1:W-:Y:S02]  /*ba80*/  STS.128 [R63+0x7800], RZ ;  /* 0x007800ff3f007388 */ /* 0x0003e40000000c00 */
.L_x_9890:
[----:B------:R-:W-:Y:S05]  /*ba90*/  BSYNC.RECONVERGENT B0 ;  /* 0x0000000000007941 */ /* 0x000fea0003800200 */
.L_x_9889:
        /* <DEDUP_REMOVED lines=16> */
.L_x_9894:
[----:B------:R1:W-:Y:S02]  /*bba0*/  STS.128 [R63+0x8000], RZ ;  /* 0x008000ff3f007388 */ /* 0x0003e40000000c00 */
.L_x_9893:
[----:B------:R-:W-:Y:S05]  /*bbb0*/  BSYNC.RECONVERGENT B0 ;  /* 0x0000000000007941 */ /* 0x000fea0003800200 */
.L_x_9892:
        /* <DEDUP_REMOVED lines=13> */
.L_x_9897:
[----:B------:R1:W-:Y:S02]  /*bc90*/  STS.128 [R63+0x8800], RZ ;  /* 0x008800ff3f007388 */ /* 0x0003e40000000c00 */
.L_x_9896:
[----:B------:R-:W-:Y:S05]  /*bca0*/  BSYNC.RECONVERGENT B0 ;  /* 0x0000000000007941 */ /* 0x000fea0003800200 */
.L_x_9895:
        /* <DEDUP_REMOVED lines=16> */
.L_x_9900:
[----:B------:R1:W-:Y:S02]  /*bdb0*/  STS.128 [R63+0x9000], RZ ;  /* 0x009000ff3f007388 */ /* 0x0003e40000000c00 */
.L_x_9899:
[----:B------:R-:W-:Y:S05]  /*bdc0*/  BSYNC.RECONVERGENT B0 ;  /* 0x0000000000007941 */ /* 0x000fea0003800200 */
.L_x_9898:
        /* <DEDUP_REMOVED lines=16> */
.L_x_9903:
[----:B------:R1:W-:Y:S02]  /*bed0*/  STS.128 [R63+0x9800], RZ ;  /* 0x009800ff3f007388 */ /* 0x0003e40000000c00 */
.L_x_9902:
[----:B------:R-:W-:Y:S05]  /*bee0*/  BSYNC.RECONVERGENT B0 ;  /* 0x0000000000007941 */ /* 0x000fea0003800200 */
.L_x_9901:
[----:B------:R-:W2:Y:S01]  /*bef0*/  S2UR UR6, SR_CgaCtaId ;  /* 0x00000000000679c3 */ /* 0x000ea20000008800 */
[----:B------:R-:W-:Y:S01]  /*bf00*/  IMAD.SHL.U32 R65, R65, 0x400, RZ ;  /* 0x0000040041417824 */ /* 0x000fe200078e00ff */
[----:B------:R-:W-:Y:S01]  /*bf10*/  LOP3.LUT R0, R71, 0x8, R62, 0x78, !PT ;  /* 0x0000000847007812 */ /* 0x000fe200078e783e */
[----:B------:R-:W-:Y:S01]  /*bf20*/  UMOV UR7, 0x400 ;  /* 0x0000040000077882 */ /* 0x000fe20000000000 */
[----:B------:R-:W-:Y:S01]  /*bf30*/  IMAD.IADD R159, R60, 0x1, R159 ;  /* 0x000000013c9f7824 */ /* 0x000fe200078e029f */
[----:B------:R-:W-:Y:S01]  /*bf40*/  R2P PR, R62, 0x6 ;  /* 0x000000063e007804 */ /* 0x000fe20000000000 */
[----:B------:R-:W-:Y:S01]  /*bf50*/  IMAD.MOV.U32 R4, RZ, RZ, 0x20 ;  /* 0x00000020ff047424 */ /* 0x000fe200078e00ff */
[----:B------:R-:W-:Y:S01]  /*bf60*/  LOP3.LUT R0, R0, 0x38, R73, 0x78, !PT ;  /* 0x0000003800007812 */ /* 0x000fe200078e7849 */
[----:B-1----:R-:W-:Y:S01]  /*bf70*/  IMAD.MOV.U32 R6, RZ, RZ, 0x40 ;  /* 0x00000040ff067424 */ /* 0x002fe200078e00ff */
[----:B------:R-:W-:Y:S01]  /*bf80*/  LOP3.LUT R65, R65, 0x400, RZ, 0xc0, !PT ;  /* 0x0000040041417812 */ /* 0x000fe200078ec0ff */
[----:B------:R-:W-:Y:S01]  /*bf90*/  IMAD.SHL.U32 R62, R62, 0x2, RZ ;  /* 0x000000023e3e7824 */ /* 0x000fe200078e00ff */
[----:B------:R-:W-:Y:S01]  /*bfa0*/  SEL R4, R4, 0xffffffe0, !P1 ;  /* 0xffffffe004047807 */ /* 0x000fe20004800000 */
[----:B------:R-:W0:Y:S01]  /*bfb0*/  LDGDEPBAR ;  /* 0x00000000000079af */ /* 0x000e220000000000 */
[----:B------:R-:W-:Y:S01]  /*bfc0*/  SEL R6, R6, 0xffffffc0, !P2 ;  /* 0xffffffc006067807 */ /* 0x000fe20005000000 */
[----:B------:R-:W-:Y:S01]  /*bfd0*/  IMAD R0, R0, 0x2, R65 ;  /* 0x0000000200007824 */ /* 0x000fe200078e0241 */
[----:B------:R-:W-:Y:S01]  /*bfe0*/  LOP3.LUT R62, R62, 0x6, RZ, 0xc0, !PT ;  /* 0x000000063e3e7812 */ /* 0x000fe200078ec0ff */
[----:B------:R-:W-:Y:S04]  /*bff0*/  BSSY.RECONVERGENT B1, `(.L_x_9904) ;  /* 0x0000179000017945 */ /* 0x000fe80003800200 */
[----:B------:R-:W-:Y:S01]  /*c000*/  IMAD.IADD R7, R175, 0x1, R62 ;  /* 0x00000001af077824 */ /* 0x000fe200078e023e */
[----:B--2---:R-:W-:-:S03]  /*c010*/  ULEA UR6, UR6, UR7, 0x18 ;  /* 0x0000000706067291 */ /* 0x004fc6000f8ec0ff */
[C---:B------:R-:W-:Y:S01]  /*c020*/  VIADD R5, R7.reuse, 0x8 ;  /* 0x0000000807057836 */ /* 0x040fe20000000000 */
[CC--:B------:R-:W-:Y:S01]  /*c030*/  ISETP.GE.AND P1, PT, R7.reuse, R64.reuse, PT ;  /* 0x000000400700720c */ /* 0x0c0fe20003f26270 */
[C---:B------:R-:W-:Y:S02]  /*c040*/  VIADD R51, R7.reuse, 0x10 ;  /* 0x0000001007337836 */ /* 0x040fe40000000000 */
[----:B------:R-:W-:Y:S01]  /*c050*/  VIADD R15, R7, 0x11 ;  /* 0x00000011070f7836 */ /* 0x000fe20000000000 */
[----:B------:R-:W-:Y:S01]  /*c060*/  LEA R159, R159, UR6, 0x1 ;  /* 0x000000069f9f7c11 */ /* 0x000fe2000f8e08ff */
[----:B------:R-:W-:Y:S01]  /*c070*/  VIADD R158, R0, UR6 ;  /* 0x00000006009e7c36 */ /* 0x000fe20008000000 */
[-C--:B------:R-:W-:Y:S01]  /*c080*/  ISETP.GE.AND P3, PT, R5, R64.reuse, PT ;  /* 0x000000400500720c */ /* 0x080fe20003f66270 */
[----:B------:R-:W-:Y:S01]  /*c090*/  LDSM.16.M88.4 R72, [R0+UR6+0x3000] ;  /* 0x003000060048783b */ /* 0x000fe20008000200 */
[----:B------:R-:W-:Y:S01]  /*c0a0*/  VIADD R5, R7, 0x9 ;  /* 0x0000000907057836 */ /* 0x000fe20000000000 */
[-C--:B------:R-:W-:Y:S01]  /*c0b0*/  ISETP.GE.AND P6, PT, R51, R64.reuse, PT ;  /* 0x000000403300720c */ /* 0x080fe20003fc6270 */
[--C-:B------:R-:W-:Y:S01]  /*c0c0*/  IMAD.IADD R157, R159, 0x1, R4.reuse ;  /* 0x000000019f9d7824 */ /* 0x100fe200078e0204 */
[----:B----4-:R-:W1:Y:S01]  /*c0d0*/  LDSM.16.M88.4 R20, [R159] ;  /* 0x000000009f14783b */ /* 0x010e620000000200 */
[C---:B------:R-:W-:Y:S01]  /*c0e0*/  IMAD.IADD R154, R158.reuse, 0x1, R4 ;  /* 0x000000019e9a7824 */ /* 0x040fe200078e0204 */
[----:B------:R-:W-:Y:S01]  /*c0f0*/  ISETP.GE.AND P4, PT, R5, R64, PT ;  /* 0x000000400500720c */ /* 0x000fe20003f86270 */
[--C-:B------:R-:W-:Y:S01]  /*c100*/  IMAD.IADD R156, R159, 0x1, R6.reuse ;  /* 0x000000019f9c7824 */ /* 0x100fe200078e0206 */
[----:B------:R-:W2:Y:S01]  /*c110*/  LDSM.16.M88.4 R56, [R0+UR6+0x3800] ;  /* 0x003800060038783b */ /* 0x000ea20008000200 */
[----:B------:R-:W-:-:S02]  /*c120*/  IMAD.IADD R153, R158, 0x1, R6 ;  /* 0x000000019e997824 */ /* 0x000fc400078e0206 */
[C---:B------:R-:W-:Y:S01]  /*c130*/  IMAD.IADD R155, R4.reuse, 0x1, R156 ;  /* 0x00000001049b7824 */ /* 0x040fe200078e029c */
[----:B------:R-:W-:Y:S01]  /*c140*/  LDSM.16.M88.4 R8, [R157] ;  /* 0x000000009d08783b */ /* 0x000fe20000000200 */
[----:B------:R-:W-:Y:S02]  /*c150*/  IMAD.IADD R152, R4, 0x1, R153 ;  /* 0x0000000104987824 */ /* 0x000fe400078e0299 */
[C---:B------:R-:W-:Y:S01]  /*c160*/  VIADD R5, R7.reuse, 0x18 ;  /* 0x0000001807057836 */ /* 0x040fe20000000000 */
[----:B------:R-:W4:Y:S01]  /*c170*/  LDSM.16.M88.4 R96, [R154+0x3000] ;  /* 0x003000009a60783b */ /* 0x000f220000000200 */
[C---:B------:R-:W-:Y:S02]  /*c180*/  VIADD R51, R7.reuse, 0x28 ;  /* 0x0000002807337836 */ /* 0x040fe40000000000 */
[----:B------:R-:W-:Y:S01]  /*c190*/  VIADD R65, R7, 0x21 ;  /* 0x0000002107417836 */ /* 0x000fe20000000000 */
[----:B------:R-:W3:Y:S01]  /*c1a0*/  LDSM.16.M88.4 R16, [R154+0x3800] ;  /* 0x003800009a10783b */ /* 0x000ee20000000200 */
[----:B------:R-:W-:Y:S01]  /*c1b0*/  ISETP.GE.AND P2, PT, R5, R64, PT ;  /* 0x000000400500720c */ /* 0x000fe20003f46270 */
[----:B------:R-:W-:-:S02]  /*c1c0*/  VIADD R5, R7, 0x19 ;  /* 0x0000001907057836 */ /* 0x000fc40000000000 */
[----:B------:R-:W3:Y:S01]  /*c1d0*/  LDSM.16.M88.4 R88, [R0+UR6+0x2000] ;  /* 0x002000060058783b */ /* 0x000ee20008000200 */
[----:B------:R-:W-:Y:S02]  /*c1e0*/  VIADD R67, R7, 0x41 ;  /* 0x0000004107437836 */ /* 0x000fe40000000000 */
[----:B------:R-:W-:Y:S01]  /*c1f0*/  ISETP.GE.AND P5, PT, R5, R64, PT ;  /* 0x000000400500720c */ /* 0x000fe20003fa6270 */
[----:B------:R-:W3:Y:S01]  /*c200*/  LDSM.16.M88.4 R80, [R0+UR6+0x2800] ;  /* 0x002800060050783b */ /* 0x000ee20008000200 */
[----:B------:R-:W-:-:S03]  /*c210*/  VIADD R5, R7, 0x20 ;  /* 0x0000002007057836 */ /* 0x000fc60000000000 */
[----:B------:R-:W3:Y:S04]  /*c220*/  LDSM.16.M88.4 R44, [R0+UR6+0x4000] ;  /* 0x00400006002c783b */ /* 0x000ee80008000200 */
[----:B------:R-:W3:Y:S04]  /*c230*/  LDSM.16.M88.4 R36, [R0+UR6+0x4800] ;  /* 0x004800060024783b */ /* 0x000ee80008000200 */
[----:B-----5:R-:W3:Y:S01]  /*c240*/  LDSM.16.M88.4 R28, [R0+UR6+0x5000] ;  /* 0x00500006001c783b */ /* 0x020ee20008000200 */
[C---:B-1----:R-:W-:Y:S03]  /*c250*/  HMMA.16816.F32.BF16 R76, R20.reuse, R72, RZ ;  /* 0x00000048144c723c */ /* 0x042fe600000418ff */
[----:B------:R1:W3:Y:S04]  /*c260*/  LDSM.16.M88.4 R120, [R0+UR6+0x5800] ;  /* 0x005800060078783b */ /* 0x0002e80008000200 */
[----:B------:R-:W3:Y:S01]  /*c270*/  LDSM.16.M88.4 R116, [R154+0x2000] ;  /* 0x002000009a74783b */ /* 0x000ee20000000200 */
[C---:B--2---:R-:W-:Y:S03]  /*c280*/  HMMA.16816.F32.BF16 R68, R20.reuse, R56, RZ ;  /* 0x000000381444723c */ /* 0x044fe600000418ff */
[----:B------:R-:W2:Y:S04]  /*c290*/  LDSM.16.M88.4 R112, [R154+0x2800] ;  /* 0x002800009a70783b */ /* 0x000ea80000000200 */
[----:B------:R-:W2:Y:S01]  /*c2a0*/  LDSM.16.M88.4 R108, [R154+0x4000] ;  /* 0x004000009a6c783b */ /* 0x000ea20000000200 */
[C---:B------:R-:W-:Y:S03]  /*c2b0*/  HMMA.16816.F32.BF16 R72, R20.reuse, R74, RZ ;  /* 0x0000004a1448723c */ /* 0x040fe600000418ff */
[----:B------:R-:W2:Y:S04]  /*c2c0*/  LDSM.16.M88.4 R104, [R154+0x4800] ;  /* 0x004800009a68783b */ /* 0x000ea80000000200 */
[----:B------:R-:W-:Y:S01]  /*c2d0*/  LDSM.16.M88.4 R136, [R156] ;  /* 0x000000009c88783b */ /* 0x000fe20000000200 */
[----:B------:R-:W-:Y:S03]  /*c2e0*/  HMMA.16816.F32.BF16 R56, R20, R58, RZ ;  /* 0x0000003a1438723c */ /* 0x000fe600000418ff */
[----:B------:R-:W-:Y:S01]  /*c2f0*/  LDSM.16.M88.4 R132, [R153+0x2000] ;  /* 0x002000009984783b */ /* 0x000fe20000000200 */
[----:B-1----:R-:W-:-:S02]  /*c300*/  P2R R0, PR, RZ, 0x4 ;  /* 0x00000004ff007803 */ /* 0x002fc40000000000 */
[----:B------:R-:W-:Y:S01]  /*c310*/  ISETP.GE.AND P2, PT, R5, R64, PT ;  /* 0x000000400500720c */ /* 0x000fe20003f46270 */
[----:B------:R-:W-:Y:S01]  /*c320*/  LDSM.16.M88.4 R128, [R153+0x2800] ;  /* 0x002800009980783b */ /* 0x000fe20000000200 */
[C---:B----4-:R-:W-:Y:S08]  /*c330*/  HMMA.16816.F32.BF16 R76, R8.reuse, R96, R76 ;  /* 0x00000060084c723c */ /* 0x050ff0000004184c */
[C---:B------:R-:W-:Y:S01]  /*c340*/  HMMA.16816.F32.BF16 R72, R8.reuse, R98, R72 ;  /* 0x000000620848723c */ /* 0x040fe20000041848 */
[----:B------:R-:W1:Y:S07]  /*c350*/  LDSM.16.M88.4 R96, [R154+0x5000] ;  /* 0x005000009a60783b */ /* 0x000e6e0000000200 */
[C---:B---3--:R-:W-:Y:S08]  /*c360*/  HMMA.16816.F32.BF16 R68, R8.reuse, R16, R68 ;  /* 0x000000100844723c */ /* 0x048ff00000041844 */
        /* <DEDUP_REMOVED lines=41> */
[----:B------:R-:W-:-:S05]  /*c600*/  VIADD R9, R7, 0x1 ;  /* 0x0000000107097836 */ /* 0x000fca0000000000 */
[----:B------:R-:W-:Y:S02]  /*c610*/  ISETP.GE.AND P0, PT, R9, R64, PT ;  /* 0x000000400900720c */ /* 0x000fe40003f06270 */
[----:B------:R-:W-:Y:S01]  /*c620*/  HMMA.16816.F32.BF16 R20, R136, R98, R20 ;  /* 0x000000628814723c */ /* 0x000fe20000041814 */
[----:B------:R-:W1:Y:S07]  /*c630*/  LDSM.16.M88.4 R96, [R152+0x3000] ;  /* 0x003000009860783b */ /* 0x000e6e0000000200 */
[----:B------:R-:W-:Y:S01]  /*c640*/  HMMA.16816.F32.BF16 R88, R16, R10, R88 ;  /* 0x0000000a1058723c */ /* 0x000fe20000041858 */
[----:B------:R-:W2:Y:S02]  /*c650*/  LDSM.16.M88.4 R8, [R152+0x3800] ;  /* 0x003800009808783b */ /* 0x000ea40000000200 */
[----:B------:R-:W-:-:S02]  /*c660*/  FSEL R48, R94, -INF , !P1 ;  /* 0xff8000005e307808 */ /* 0x000fc40004800000 */
[----:B------:R-:W-:Y:S02]  /*c670*/  FSEL R50, R92, -INF , !P1 ;  /* 0xff8000005c327808 */ /* 0x000fe40004800000 */
[----:B------:R-:W-:Y:S01]  /*c680*/  FSEL R162, R95, -INF , !P0 ;  /* 0xff8000005fa27808 */ /* 0x000fe20004000000 */
[C---:B------:R-:W-:Y:S01]  /*c690*/  HMMA.16816.F32.BF16 R72, R136.reuse, R122, R72 ;  /* 0x0000007a8848723c */ /* 0x040fe20000041848 */
[----:B------:R-:W-:Y:S02]  /*c6a0*/  FSEL R160, R93, -INF , !P0 ;  /* 0xff8000005da07808 */ /* 0x000fe40004000000 */
[----:B------:R-:W4:Y:S01]  /*c6b0*/  LDSM.16.M88.4 R92, [R152+0x4000] ;  /* 0x00400000985c783b */ /* 0x000f220000000200 */
[-C--:B------:R-:W-:Y:S01]  /*c6c0*/  ISETP.GE.AND P0, PT, R51, R64.reuse, PT ;  /* 0x000000403300720c */ /* 0x080fe20003f06270 */
[----:B------:R-:W-:Y:S01]  /*c6d0*/  VIADD R51, R7, 0x29 ;  /* 0x0000002907337836 */ /* 0x000fe20000000000 */
[----:B------:R-:W-:Y:S01]  /*c6e0*/  ISETP.GE.AND P1, PT, R65, R64, PT ;  /* 0x000000404100720c */ /* 0x000fe20003f26270 */
[----:B------:R-:W-:Y:S01]  /*c6f0*/  VIADD R65, R7, 0x40 ;  /* 0x0000004007417836 */ /* 0x000fe20000000000 */
[----:B------:R-:W-:Y:S03]  /*c700*/  HMMA.16816.F32.BF16 R68, R136, R116, R68 ;  /* 0x000000748844723c */ /* 0x000fe60000041844 */
[----:B------:R-:W-:-:S02]  /*c710*/  FSEL R90, R90, -INF , !P3 ;  /* 0xff8000005a5a7808 */ /* 0x000fc40005800000 */
[----:B------:R-:W-:Y:S02]  /*c720*/  FSEL R5, R88, -INF , !P3 ;  /* 0xff80000058057808 */ /* 0x000fe40005800000 */
[----:B------:R-:W-:Y:S01]  /*c730*/  ISETP.NE.AND P3, PT, R0, RZ, PT ;  /* 0x000000ff0000720c */ /* 0x000fe20003f65270 */
[----:B---3--:R-:W-:Y:S01]  /*c740*/  HMMA.16816.F32.BF16 R84, R16, R128, R84 ;  /* 0x000000801054723c */ /* 0x008fe20000041854 */
[----:B------:R-:W-:Y:S02]  /*c750*/  FSEL R208, R91, -INF , !P4 ;  /* 0xff8000005bd07808 */ /* 0x000fe40006000000 */
[----:B------:R-:W-:Y:S02]  /*c760*/  FSEL R88, R89, -INF , !P4 ;  /* 0xff80000059587808 */ /* 0x000fe40006000000 */
[----:B------:R-:W-:Y:S01]  /*c770*/  ISETP.GE.AND P4, PT, R51, R64, PT ;  /* 0x000000403300720c */ /* 0x000fe20003f86270 */
[----:B------:R-:W-:Y:S02]  /*c780*/  VIADD R51, R7, 0x31 ;  /* 0x0000003107337836 */ /* 0x000fe40000000000 */
[----:B------:R-:W-:Y:S08]  /*c790*/  HMMA.16816.F32.BF16 R76, R136, R120, R76 ;  /* 0x00000078884c723c */ /* 0x000ff0000004184c */
[----:B------:R-:W-:Y:S03]  /*c7a0*/  HMMA.16816.F32.BF16 R80, R16, R130, R80 ;  /* 0x000000821050723c */ /* 0x000fe60000041850 */
[----:B------:R-:W-:-:S05]  /*c7b0*/  FSEL R212, R86, -INF , !P6 ;  /* 0xff80000056d47808 */ /* 0x000fca0007000000 */
[----:B------:R-:W-:Y:S08]  /*c7c0*/  HMMA.16816.F32.BF16 R56, R136, R118, R56 ;  /* 0x000000768838723c */ /* 0x000ff00000041838 */
[----:B-1----:R-:W-:Y:S01]  /*c7d0*/  HMMA.16816.F32.BF16 R72, R16, R98, R72 ;  /* 0x000000621048723c */ /* 0x002fe20000041848 */
[----:B------:R-:W-:Y:S02]  /*c7e0*/  FSEL R98, R84, -INF , !P6 ;  /* 0xff80000054627808 */ /* 0x000fe40007000000 */
[----:B------:R-:W-:Y:S01]  /*c7f0*/  ISETP.GE.AND P6, PT, R15, R64, PT ;  /* 0x000000400f00720c */ /* 0x000fe20003fc6270 */
[----:B------:R-:W-:Y:S01]  /*c800*/  VIADD R15, R7, 0x30 ;  /* 0x00000030070f7836 */ /* 0x000fe20000000000 */
[----:B------:R-:W-:-:S02]  /*c810*/  FSEL R214, R82, -INF , !P3 ;  /* 0xff80000052d67808 */ /* 0x000fc40005800000 */
[----:B------:R-:W-:Y:S01]  /*c820*/  FSEL R210, R87, -INF , !P6 ;  /* 0xff80000057d27808 */ /* 0x000fe20007000000 */
[C---:B--2---:R-:W-:Y:S01]  /*c830*/  HMMA.16816.F32.BF16 R68, R16.reuse, R8, R68 ;  /* 0x000000081044723c */ /* 0x044fe20000041844 */
[----:B------:R-:W-:Y:S01]  /*c840*/  VIADD R9, R7, 0x38 ;  /* 0x0000003807097836 */ /* 0x000fe20000000000 */
[----:B------:R-:W-:Y:S02]  /*c850*/  FSEL R82, R80, -INF , !P3 ;  /* 0xff80000050527808 */ /* 0x000fe40005800000 */
[----:B------:R-:W-:Y:S02]  /*c860*/  FSEL R14, R83, -INF , !P5 ;  /* 0xff800000530e7808 */ /* 0x000fe40006800000 */
[----:B------:R-:W-:Y:S02]  /*c870*/  FSEL R80, R81, -INF , !P5 ;  /* 0xff80000051507808 */ /* 0x000fe40006800000 */
[----:B------:R-:W-:Y:S01]  /*c880*/  HMMA.16816.F32.BF16 R76, R16, R96, R76 ;  /* 0x00000060104c723c */ /* 0x000fe2000004184c */
[----:B------:R-:W-:-:S02]  /*c890*/  FSEL R96, R85, -INF , !P6 ;  /* 0xff80000055607808 */ /* 0x000fc40007000000 */
[----:B------:R-:W1:Y:S01]  /*c8a0*/  LDSM.16.M88.4 R84, [R152+0x4800] ;  /* 0x004800009854783b */ /* 0x000e620000000200 */
[-C--:B------:R-:W-:Y:S01]  /*c8b0*/  ISETP.GE.AND P6, PT, R9, R64.reuse, PT ;  /* 0x000000400900720c */ /* 0x080fe20003fc6270 */
[----:B------:R-:W-:Y:S01]  /*c8c0*/  VIADD R9, R7, 0x39 ;  /* 0x0000003907097836 */ /* 0x000fe20000000000 */
[----:B------:R-:W-:Y:S02]  /*c8d0*/  FSEL R206, R74, -INF , !P0 ;  /* 0xff8000004ace7808 */ /* 0x000fe40004000000 */
[----:B------:R-:W-:Y:S01]  /*c8e0*/  HMMA.16816.F32.BF16 R56, R16, R10, R56 ;  /* 0x0000000a1038723c */ /* 0x000fe20000041838 */
[----:B------:R-:W-:Y:S02]  /*c8f0*/  FSEL R194, R72, -INF , !P0 ;  /* 0xff80000048c27808 */ /* 0x000fe40004000000 */
[----:B------:R-:W-:Y:S02]  /*c900*/  ISETP.GE.AND P5, PT, R9, R64, PT ;  /* 0x000000400900720c */ /* 0x000fe40003fa6270 */
[----:B------:R-:W2:Y:S01]  /*c910*/  LDSM.16.M88.4 R8, [R152+0x5000] ;  /* 0x005000009808783b */ /* 0x000ea20000000200 */
[----:B------:R-:W-:-:S02]  /*c920*/  FSEL R204, R75, -INF , !P4 ;  /* 0xff8000004bcc7808 */ /* 0x000fc40006000000 */
[C---:B------:R-:W-:Y:S01]  /*c930*/  HMMA.16816.F32.BF16 R44, R136.reuse, R114, R44 ;  /* 0x00000072882c723c */ /* 0x040fe2000004182c */
[----:B------:R-:W-:Y:S02]  /*c940*/  FSEL R198, R73, -INF , !P4 ;  /* 0xff80000049c67808 */ /* 0x000fe40006000000 */
[----:B------:R-:W3:Y:S01]  /*c950*/  LDSM.16.M88.4 R72, [R152+0x5800] ;  /* 0x005800009848783b */ /* 0x000ee20000000200 */
[-C--:B------:R-:W-:Y:S01]  /*c960*/  ISETP.GE.AND P3, PT, R65, R64.reuse, PT ;  /* 0x000000404100720c */ /* 0x080fe20003f66270 */
[----:B------:R-:W-:Y:S01]  /*c970*/  VIADD R65, R7, 0x48 ;  /* 0x0000004807417836 */ /* 0x000fe20000000000 */
[----:B------:R-:W-:Y:S01]  /*c980*/  ISETP.GE.AND P0, PT, R15, R64, PT ;  /* 0x000000400f00720c */ /* 0x000fe20003f06270 */
[----:B------:R-:W-:Y:S01]  /*c990*/  VIADD R15, R7, 0x49 ;  /* 0x00000049070f7836 */ /* 0x000fe20000000000 */
[----:B------:R-:W-:Y:S01]  /*c9a0*/  HMMA.16816.F32.BF16 R40, R136, R108, R40 ;  /* 0x0000006c8828723c */ /* 0x000fe20000041828 */
[----:B------:R-:W-:Y:S01]  /*c9b0*/  FSEL R200, R79, -INF , !P1 ;  /* 0xff8000004fc87808 */ /* 0x000fe20004800000 */
[----:B------:R-:W-:-:S04]  /*c9c0*/  DEPBAR.LE SB0, 0x0 ;  /* 0x000080000000791a */ /* 0x000fc80000000000 */
[----:B------:R-:W-:Y:S02]  /*c9d0*/  FSEL R192, R77, -INF , !P1 ;  /* 0xff8000004dc07808 */ /* 0x000fe40004800000 */
[C---:B------:R-:W-:Y:S01]  /*c9e0*/  HMMA.16816.F32.BF16 R52, R136.reuse, R112, R52 ;  /* 0x000000708834723c */ /* 0x040fe20000041834 */
[----:B------:R-:W-:Y:S02]  /*c9f0*/  FSEL R114, R70, -INF , !P0 ;  /* 0xff80000046727808 */ /* 0x000fe40004000000 */
[----:B------:R-:W-:Y:S02]  /*ca00*/  FSEL R186, R68, -INF , !P0 ;  /* 0xff80000044ba7808 */ /* 0x000fe40004000000 */
[-C--:B------:R-:W-:Y:S01]  /*ca10*/  ISETP.GE.AND P1, PT, R65, R64.reuse, PT ;  /* 0x000000404100720c */ /* 0x080fe20003f26270 */
[----:B------:R-:W-:Y:S01]  /*ca20*/  VIADD R65, R7, 0x58 ;  /* 0x0000005807417836 */ /* 0x000fe20000000000 */
[-C--:B------:R-:W-:Y:S01]  /*ca30*/  ISETP.GE.AND P4, PT, R51, R64.reuse, PT ;  /* 0x000000403300720c */ /* 0x080fe20003f86270 */
[C---:B------:R-:W-:Y:S01]  /*ca40*/  HMMA.16816.F32.BF16 R36, R136.reuse, R110, R36 ;  /* 0x0000006e8824723c */ /* 0x040fe20000041824 */
[-C--:B------:R-:W-:Y:S01]  /*ca50*/  ISETP.GE.AND P0, PT, R15, R64.reuse, PT ;  /* 0x000000400f00720c */ /* 0x080fe20003f06270 */
[----:B------:R-:W-:Y:S01]  /*ca60*/  VIADD R15, R7, 0x50 ;  /* 0x00000050070f7836 */ /* 0x000fe20000000000 */
[----:B------:R-:W-:Y:S01]  /*ca70*/  FSEL R132, R59, -INF , !P5 ;  /* 0xff8000003b847808 */ /* 0x000fe20006800000 */
[----:B------:R-:W-:Y:S01]  /*ca80*/  VIADD R51, R7, 0x51 ;  /* 0x0000005107337836 */ /* 0x000fe20000000000 */
[----:B------:R-:W-:Y:S01]  /*ca90*/  FSEL R118, R57, -INF , !P5 ;  /* 0xff80000039767808 */ /* 0x000fe20006800000 */
[C---:B------:R-:W-:Y:S01]  /*caa0*/  VIADD R59, R7.reuse, 0x59 ;  /* 0x00000059073b7836 */ /* 0x040fe20000000000 */
[----:B------:R-:W-:Y:S01]  /*cab0*/  FSEL R202, R78, -INF , !P2 ;  /* 0xff8000004eca7808 */ /* 0x000fe20005000000 */
[----:B------:R-:W-:Y:S01]  /*cac0*/  HMMA.16816.F32.BF16 R32, R136, R104, R32 ;  /* 0x000000688820723c */ /* 0x000fe20000041820 */
[----:B------:R-:W-:Y:S01]  /*cad0*/  FSEL R196, R76, -INF , !P2 ;  /* 0xff8000004cc47808 */ /* 0x000fe20005000000 */
[----:B------:R-:W-:Y:S01]  /*cae0*/  VIADD R57, R7, 0x60 ;  /* 0x0000006007397836 */ /* 0x000fe20000000000 */
[----:B------:R-:W-:-:S02]  /*caf0*/  ISETP.GE.AND P5, PT, R51, R64, PT ;  /* 0x000000403300720c */ /* 0x000fc40003fa6270 */
[-C--:B------:R-:W-:Y:S02]  /*cb00*/  ISETP.GE.AND P2, PT, R67, R64.reuse, PT ;  /* 0x000000404300720c */ /* 0x080fe40003f46270 */
[----:B------:R-:W-:Y:S01]  /*cb10*/  FSEL R188, R71, -INF , !P4 ;  /* 0xff80000047bc7808 */ /* 0x000fe20006000000 */
[----:B------:R-:W-:Y:S01]  /*cb20*/  HMMA.16816.F32.BF16 R28, R136, R106, R28 ;  /* 0x0000006a881c723c */ /* 0x000fe2000004181c */
[----:B------:R-:W-:Y:S02]  /*cb30*/  FSEL R180, R69, -INF , !P4 ;  /* 0xff80000045b47808 */ /* 0x000fe40006000000 */
[----:B------:R-:W-:Y:S02]  /*cb40*/  ISETP.GE.AND P4, PT, R65, R64, PT ;  /* 0x000000404100720c */ /* 0x000fe40003f86270 */
[----:B------:R-:W-:Y:S02]  /*cb50*/  FSEL R190, R58, -INF , !P6 ;  /* 0xff8000003abe7808 */ /* 0x000fe40007000000 */
[----:B------:R-:W-:Y:S01]  /*cb60*/  FSEL R182, R56, -INF , !P6 ;  /* 0xff80000038b67808 */ /* 0x000fe20007000000 */
[C---:B----4-:R-:W-:Y:S08]  /*cb70*/  HMMA.16816.F32.BF16 R44, R16.reuse, R94, R44 ;  /* 0x0000005e102c723c */ /* 0x050ff0000004182c */
[C---:B-1----:R-:W-:Y:S08]  /*cb80*/  HMMA.16816.F32.BF16 R40, R16.reuse, R84, R40 ;  /* 0x000000541028723c */ /* 0x042ff00000041828 */
[----:B------:R-:W-:Y:S03]  /*cb90*/  HMMA.16816.F32.BF16 R52, R16, R92, R52 ;  /* 0x0000005c1034723c */ /* 0x000fe60000041834 */
[----:B------:R-:W-:-:S02]  /*cba0*/  FSEL R150, R46, -INF , !P1 ;  /* 0xff8000002e967808 */ /* 0x000fc40004800000 */
[----:B------:R-:W-:Y:S02]  /*cbb0*/  FSEL R140, R44, -INF , !P1 ;  /* 0xff8000002c8c7808 */ /* 0x000fe40004800000 */
[----:B------:R-:W-:Y:S01]  /*cbc0*/  FSEL R146, R47, -INF , !P0 ;  /* 0xff8000002f927808 */ /* 0x000fe20004000000 */
[C---:B------:R-:W-:Y:S01]  /*cbd0*/  HMMA.16816.F32.BF16 R36, R16.reuse, R86, R36 ;  /* 0x000000561024723c */ /* 0x040fe20000041824 */
[----:B------:R-:W-:Y:S02]  /*cbe0*/  FSEL R144, R45, -INF , !P0 ;  /* 0xff8000002d907808 */ /* 0x000fe40004000000 */
[----:B------:R-:W-:Y:S02]  /*cbf0*/  ISETP.GE.AND P0, PT, R15, R64, PT ;  /* 0x000000400f00720c */ /* 0x000fe40003f06270 */
[----:B------:R-:W-:Y:S02]  /*cc00*/  FSEL R130, R43, -INF , !P5 ;  /* 0xff8000002b827808 */ /* 0x000fe40006800000 */
[----:B------:R-:W-:Y:S01]  /*cc10*/  FSEL R126, R42, -INF , !P0 ;  /* 0xff8000002a7e7808 */ /* 0x000fe20004000000 */
[----:B--2---:R-:W-:Y:S01]  /*cc20*/  HMMA.16816.F32.BF16 R32, R16, R8, R32 ;  /* 0x000000081020723c */ /* 0x004fe20000041820 */
[----:B------:R-:W-:Y:S01]  /*cc30*/  VIADD R9, R7, 0x68 ;  /* 0x0000006807097836 */ /* 0x000fe20000000000 */
[----:B------:R-:W-:-:S02]  /*cc40*/  FSEL R120, R40, -INF , !P0 ;  /* 0xff80000028787808 */ /* 0x000fc40004000000 */
[----:B------:R-:W-:Y:S02]  /*cc50*/  FSEL R122, R41, -INF , !P5 ;  /* 0xff800000297a7808 */ /* 0x000fe40006800000 */
[-C--:B------:R-:W-:Y:S01]  /*cc60*/  ISETP.GE.AND P1, PT, R9, R64.reuse, PT ;  /* 0x000000400900720c */ /* 0x080fe20003f26270 */
[C---:B------:R-:W-:Y:S01]  /*cc70*/  VIADD R9, R7.reuse, 0x70 ;  /* 0x0000007007097836 */ /* 0x040fe20000000000 */
[C---:B------:R-:W-:Y:S01]  /*cc80*/  HMMA.16816.F32.BF16 R28, R16.reuse, R10, R28 ;  /* 0x0000000a101c723c */ /* 0x040fe2000004181c */
[----:B------:R-:W-:Y:S01]  /*cc90*/  VIADD R11, R7, 0x69 ;  /* 0x00000069070b7836 */ /* 0x000fe20000000000 */
[----:B------:R-:W-:Y:S01]  /*cca0*/  FSEL R142, R53, -INF , !P2 ;  /* 0xff800000358e7808 */ /* 0x000fe20005000000 */
[----:B------:R-:W-:Y:S01]  /*ccb0*/  VIADD R53, R7, 0x61 ;  /* 0x0000006107357836 */ /* 0x000fe20000000000 */
[-C--:B------:R-:W-:Y:S01]  /*ccc0*/  ISETP.GE.AND P5, PT, R9, R64.reuse, PT ;  /* 0x000000400900720c */ /* 0x080fe20003fa6270 */
[----:B------:R-:W-:Y:S01]  /*ccd0*/  VIADD R9, R7, 0x78 ;  /* 0x0000007807097836 */ /* 0x000fe20000000000 */
[----:B------:R-:W-:Y:S01]  /*cce0*/  ISETP.GE.AND P0, PT, R11, R64, PT ;  /* 0x000000400b00720c */ /* 0x000fe20003f06270 */
[C---:B------:R-:W-:Y:S01]  /*ccf0*/  VIADD R11, R7.reuse, 0x71 ;  /* 0x00000071070b7836 */ /* 0x040fe20000000000 */
[----:B------:R-:W-:Y:S01]  /*cd00*/  FSEL R136, R54, -INF , !P3 ;  /* 0xff80000036887808 */ /* 0x000fe20005800000 */
[----:B------:R-:W-:Y:S01]  /*cd10*/  VIADD R7, R7, 0x79 ;  /* 0x0000007907077836 */ /* 0x000fe20000000000 */
[----:B------:R-:W-:Y:S01]  /*cd20*/  FSEL R138, R52, -INF , !P3 ;  /* 0xff800000348a7808 */ /* 0x000fe20005800000 */
[----:B---3--:R-:W-:Y:S01]  /*cd30*/  HMMA.16816.F32.BF16 R24, R16, R72, R24 ;  /* 0x000000481018723c */ /* 0x008fe20000041818 */
[----:B------:R-:W-:-:S02]  /*cd40*/  FSEL R148, R55, -INF , !P2 ;  /* 0xff80000037947808 */ /* 0x000fc40005000000 */
[-C--:B------:R-:W-:Y:S02]  /*cd50*/  ISETP.GE.AND P3, PT, R59, R64.reuse, PT ;  /* 0x000000403b00720c */ /* 0x080fe40003f66270 */
[----:B------:R-:W-:Y:S02]  /*cd60*/  ISETP.GE.AND P2, PT, R57, R64, PT ;  /* 0x000000403900720c */ /* 0x000fe40003f46270 */
[----:B------:R-:W-:Y:S01]  /*cd70*/  FSEL R134, R38, -INF , !P4 ;  /* 0xff80000026867808 */ /* 0x000fe20006000000 */
[----:B------:R-:W-:Y:S01]  /*cd80*/  HMMA.16816.F32.BF16 R20, R16, R74, R20 ;  /* 0x0000004a1014723c */ /* 0x000fe20000041814 */
[----:B------:R-:W-:Y:S02]  /*cd90*/  FSEL R128, R36, -INF , !P4 ;  /* 0xff80000024807808 */ /* 0x000fe40006000000 */
        /* <DEDUP_REMOVED lines=10> */
[----:B------:R-:W-:Y:S02]  /*ce40*/  ISETP.GT.AND P0, PT, R177, R168, PT ;  /* 0x000000a8b100720c */ /* 0x000fe40003f04270 */
        /* <DEDUP_REMOVED lines=27> */
.L_x_9907:
        /* <DEDUP_REMOVED lines=29> */
[----:B------:R-:W-:Y:S02]  /*d1d0*/  LOP3.LUT R0, R175, R16, RZ, 0x3c, !PT ;  /* 0x00000010af007212 */ /* 0x000fe400078e3cff */
[----:B------:R-:W-:Y:S02]  /*d1e0*/  ISETP.GE.U32.AND P3, PT, R8, R9, PT ;  /* 0x000000090800720c */ /* 0x000fe40003f66070 */
[----:B------:R-:W-:-:S02]  /*d1f0*/  ISETP.GE.AND P5, PT, R0, RZ, PT ;  /* 0x000000ff0000720c */ /* 0x000fc40003fa6270 */
[----:B------:R-:W-:Y:S02]  /*d200*/  ISETP.NE.AND P0, PT, R16, RZ, PT ;  /* 0x000000ff1000720c */ /* 0x000fe40003f05270 */
[----:B------:R-:W-:-:S03]  /*d210*/  LOP3.LUT R9, RZ, R16, RZ, 0x33, !PT ;  /* 0x00000010ff097212 */ /* 0x000fc600078e33ff */
        /* <DEDUP_REMOVED lines=26> */
.L_x_9908:
[----:B------:R-:W-:Y:S05]  /*d3c0*/  BSYNC.RECONVERGENT B0 ;  /* 0x0000000000007941 */ /* 0x000fea0003800200 */
.L_x_9906:
[----:B------:R-:W-:Y:S01]  /*d3d0*/  IMAD.SHL.U32 R0, R164, 0x20, RZ ;  /* 0x00000020a4007824 */ /* 0x000fe200078e00ff */
[----:B------:R-:W-:Y:S02]  /*d3e0*/  IADD3 R10, P1, PT, R3, R170, RZ ;  /* 0x000000aa030a7210 */ /* 0x000fe40007f3e0ff */
[----:B------:R-:W-:Y:S02]  /*d3f0*/  ISETP.GE.AND P0, PT, R12, R179, PT ;  /* 0x000000b30c00720c */ /* 0x000fe40003f06270 */
[----:B------:R-:W-:Y:S01]  /*d400*/  SHF.L.U64.HI R3, R164, 0x5, R165 ;  /* 0x00000005a4037819 */ /* 0x000fe200000102a5 */
[----:B------:R-:W-:Y:S01]  /*d410*/  IMAD.X R11, R2, 0x1, R169, P1 ;  /* 0x00000001020b7824 */ /* 0x000fe200008e06a9 */
[----:B------:R-:W-:-:S04]  /*d420*/  IADD3 R8, P2, PT, R0, R10, RZ ;  /* 0x0000000a00087210 */ /* 0x000fc80007f5e0ff */
[----:B------:R-:W-:Y:S01]  /*d430*/  IADD3 R18, P1, PT, R8, R0, RZ ;  /* 0x0000000008127210 */ /* 0x000fe20007f3e0ff */
[----:B------:R-:W-:-:S03]  /*d440*/  IMAD.X R9, R3, 0x1, R11, P2 ;  /* 0x0000000103097824 */ /* 0x000fc600010e060b */
[-C--:B------:R-:W-:Y:S01]  /*d450*/  IADD3 R16, P2, PT, R18, R0.reuse, RZ ;  /* 0x0000000012107210 */ /* 0x080fe20007f5e0ff */
[----:B------:R-:W-:Y:S02]  /*d460*/  IMAD.X R19, R9, 0x1, R3, P1 ;  /* 0x0000000109137824 */ /* 0x000fe400008e0603 */
[----:B------:R-:W-:Y:S01]  /*d470*/  @!P0 IMAD.MOV.U32 R171, RZ, RZ, R169 ;  /* 0x000000ffffab8224 */ /* 0x000fe200078e00a9 */
[----:B------:R-:W-:Y:S01]  /*d480*/  IADD3 R12, P1, PT, R16, R0, RZ ;  /* 0x00000000100c7210 */ /* 0x000fe20007f3e0ff */
[----:B------:R-:W-:-:S03]  /*d490*/  IMAD.X R17, R19, 0x1, R3, P2 ;  /* 0x0000000113117824 */ /* 0x000fc600010e0603 */
        /* <DEDUP_REMOVED lines=46> */
.L_x_9905:
[----:B------:R-:W-:Y:S05]  /*d780*/  BSYNC.RECONVERGENT B1 ;  /* 0x0000000000017941 */ /* 0x000fea0003800200 */
.L_x_9904:
        /* <DEDUP_REMOVED lines=35> */
[----:B------:R-:W-:Y:S02]  /*d9c0*/  IADD3 R49, PT, PT, R49, -0x2, RZ ;  /* 0xfffffffe31317810 */ /* 0x000fe40007ffe0ff */
[----:B------:R-:W-:Y:S01]  /*d9d0*/  LEA R163, R163, UR6, 0x1 ;  /* 0x00000006a3a37c11 */ /* 0x000fe2000f8e08ff */
[----:B------:R-:W3:Y:S03]  /*d9e0*/  SHFL.BFLY PT, R7, R8, 0x2, 0x1f ;  /* 0x0c401f0008077f89 */ /* 0x000ee600000e0000 */
[----:B------:R-:W-:Y:S01]  /*d9f0*/  IADD3 R161, PT, PT, R6, R163, RZ ;  /* 0x000000a306a17210 */ /* 0x000fe20007ffe0ff */
[----:B------:R-:W-:Y:S01]  /*da00*/  LDSM.16.MT88.4 R92, [R163+0x6000] ;  /* 0x00600000a35c783b */ /* 0x000fe20000004200 */
[----:B-1----:R-:W-:-:S02]  /*da10*/  FMNMX.FTZ R9, R2, R9, !PT ;  /* 0x0000000902097209 */ /* 0x002fc40007810000 */
        /* <DEDUP_REMOVED lines=18> */
[----:B------:R-:W-:Y:S01]  /*db40*/  IADD3 R160, PT, PT, R4, R161, RZ ;  /* 0x000000a104a07210 */ /* 0x000fe20007ffe0ff */
[-CC-:B------:R-:W-:Y:S01]  /*db50*/  FFMA.FTZ R50, R50, R22.reuse, -R25.reuse ;  /* 0x0000001632327223 */ /* 0x180fe20000010819 */
[-CC-:B------:R-:W-:Y:S01]  /*db60*/  FFMA.FTZ R35, R5, R22.reuse, -R25.reuse ;  /* 0x0000001605237223 */ /* 0x180fe20000010819 */
[-C--:B------:R-:W-:Y:S01]  /*db70*/  FFMA.FTZ R40, R88, R22.reuse, -R25 ;  /* 0x0000001658287223 */ /* 0x080fe20000010819 */
[----:B------:R-:W1:Y:S01]  /*db80*/  LDSM.16.MT88.4 R72, [R162+0x6000] ;  /* 0x00600000a248783b */ /* 0x000e620000004200 */
[----:B------:R-:W-:Y:S01]  /*db90*/  MUFU.EX2 R48, R48 ;  /* 0x0000003000307308 */ /* 0x000fe20000000800 */
[-CC-:B------:R-:W-:Y:S01]  /*dba0*/  FFMA.FTZ R34, R212, R22.reuse, -R3.reuse ;  /* 0x00000016d4227223 */ /* 0x180fe20000010803 */
[-CC-:B------:R-:W-:Y:S01]  /*dbb0*/  FFMA.FTZ R29, R210, R22.reuse, -R3.reuse ;  /* 0x00000016d21d7223 */ /* 0x180fe20000010803 */
[----:B------:R-:W2:Y:S01]  /*dbc0*/  LDSM.16.MT88.4 R88, [R161+0x6000] ;  /* 0x00600000a158783b */ /* 0x000ea20000004200 */
[-C--:B------:R-:W-:Y:S01]  /*dbd0*/  FFMA.FTZ R23, R214, R22.reuse, -R3 ;  /* 0x00000016d6177223 */ /* 0x080fe20000010803 */
[-CC-:B------:R-:W-:Y:S01]  /*dbe0*/  FFMA.FTZ R36, R98, R22.reuse, -R25.reuse ;  /* 0x0000001662247223 */ /* 0x180fe20000010819 */
[-CC-:B------:R-:W-:Y:S01]  /*dbf0*/  FFMA.FTZ R33, R96, R22.reuse, -R25.reuse ;  /* 0x0000001660217223 */ /* 0x180fe20000010819 */
[----:B------:R-:W3:Y:S01]  /*dc00*/  LDSM.16.MT88.4 R4, [R160+0x6000] ;  /* 0x00600000a004783b */ /* 0x000ee20000004200 */
[----:B------:R-:W4:Y:S01]  /*dc10*/  MUFU.EX2 R41, R41 ;  /* 0x0000002900297308 */ /* 0x000f220000000800 */
[-CC-:B------:R-:W-:Y:S01]  /*dc20*/  FFMA.FTZ R28, R82, R22.reuse, -R25.reuse ;  /* 0x00000016521c7223 */ /* 0x180fe20000010819 */
[-C--:B------:R-:W-:Y:S01]  /*dc30*/  FFMA.FTZ R27, R80, R22.reuse, -R25 ;  /* 0x00000016501b7223 */ /* 0x080fe20000010819 */
[-CC-:B------:R-:W-:Y:S01]  /*dc40*/  FFMA.FTZ R26, R14, R22.reuse, -R3.reuse ;  /* 0x000000160e1a7223 */ /* 0x180fe20000010803 */
[----:B------:R-:W5:Y:S01]  /*dc50*/  LDSM.16.MT88.4 R16, [R162+0x6800] ;  /* 0x00680000a210783b */ /* 0x000f620000004200 */
[-CC-:B------:R-:W-:Y:S01]  /*dc60*/  FFMA.FTZ R37, R202, R22.reuse, -R3.reuse ;  /* 0x00000016ca257223 */ /* 0x180fe20000010803 */
[-CC-:B------:R-:W-:Y:S01]  /*dc70*/  FFMA.FTZ R52, R200, R22.reuse, -R3.reuse ;  /* 0x00000016c8347223 */ /* 0x180fe20000010803 */
[-CC-:B------:R-:W-:Y:S01]  /*dc80*/  FFMA.FTZ R39, R206, R22.reuse, -R3.reuse ;  /* 0x00000016ce277223 */ /* 0x180fe20000010803 */
[----:B------:R-:W-:Y:S01]  /*dc90*/  MUFU.EX2 R38, R38 ;  /* 0x0000002600267308 */ /* 0x000fe20000000800 */
[----:B------:R-:W5:Y:S01]  /*dca0*/  LDSM.16.MT88.4 R12, [R161+0x6800] ;  /* 0x00680000a10c783b */ /* 0x000f620000004200 */
[-C--:B------:R-:W-:Y:S01]  /*dcb0*/  FFMA.FTZ R54, R204, R22.reuse, -R3 ;  /* 0x00000016cc367223 */ /* 0x080fe20000010803 */
[-CC-:B------:R-:W-:Y:S01]  /*dcc0*/  FFMA.FTZ R58, R196, R22.reuse, -R25.reuse ;  /* 0x00000016c43a7223 */ /* 0x180fe20000010819 */
[-CC-:B------:R-:W-:Y:S01]  /*dcd0*/  FFMA.FTZ R47, R192, R22.reuse, -R25.reuse ;  /* 0x00000016c02f7223 */ /* 0x180fe20000010819 */
[-CC-:B------:R-:W-:Y:S01]  /*dce0*/  FFMA.FTZ R45, R194, R22.reuse, -R25.reuse ;  /* 0x00000016c22d7223 */ /* 0x180fe20000010819 */
[-C--:B------:R-:W-:Y:S01]  /*dcf0*/  FFMA.FTZ R56, R198, R22.reuse, -R25 ;  /* 0x00000016c6387223 */ /* 0x080fe20000010819 */
[--C-:B------:R-:W-:Y:S01]  /*dd00*/  FFMA.FTZ R114, R114, R22, -R3.reuse ;  /* 0x0000001672727223 */ /* 0x100fe20000010803 */
[----:B------:R-:W1:Y:S01]  /*dd10*/  MUFU.EX2 R31, R31 ;  /* 0x0000001f001f7308 */ /* 0x000e620000000800 */
        /* <DEDUP_REMOVED lines=10> */
[-CC-:B------:R-:W-:Y:S01]  /*ddc0*/  FFMA.FTZ R63, R138, R22.reuse, -R25.reuse ;  /* 0x000000168a3f7223 */ /* 0x180fe20000010819 */
[-C--:B------:R-:W-:Y:S01]  /*ddd0*/  FFMA.FTZ R65, R140, R22.reuse, -R25 ;  /* 0x000000168c417223 */ /* 0x080fe20000010819 */
[-CC-:B------:R-:W-:Y:S01]  /*dde0*/  FFMA.FTZ R136, R148, R22.reuse, -R3.reuse ;  /* 0x0000001694887223 */ /* 0x180fe20000010803 */
[-CC-:B------:R-:W-:Y:S01]  /*ddf0*/  FFMA.FTZ R61, R150, R22.reuse, -R3.reuse ;  /* 0x00000016963d7223 */ /* 0x180fe20000010803 */
[----:B------:R-:W-:Y:S01]  /*de00*/  FFMA.FTZ R146, R146, R22, -R3 ;  /* 0x0000001692927223 */ /* 0x000fe20000010803 */
[----:B------:R-:W4:Y:S01]  /*de10*/  MUFU.EX2 R43, R43 ;  /* 0x0000002b002b7308 */ /* 0x000f220000000800 */
[----:B-1----:R-:W-:Y:S01]  /*de20*/  F2FP.BF16.F32.PACK_AB R87, R31, R38 ;  /* 0x000000261f57723e */ /* 0x002fe200000010ff */
[-CC-:B------:R-:W-:Y:S01]  /*de30*/  FFMA.FTZ R138, R142, R22.reuse, -R25.reuse ;  /* 0x000000168e8a7223 */ /* 0x180fe20000010819 */
[-C--:B------:R-:W-:Y:S01]  /*de40*/  FFMA.FTZ R140, R144, R22.reuse, -R25 ;  /* 0x00000016908c7223 */ /* 0x080fe20000010819 */
[-C--:B------:R-:W-:Y:S01]  /*de50*/  FFMA.FTZ R103, R126, R22.reuse, -R3 ;  /* 0x000000167e677223 */ /* 0x080fe20000010803 */
        /* <DEDUP_REMOVED lines=11> */
[----:B------:R-:W1:Y:S01]  /*df10*/  MUFU.EX2 R40, R40 ;  /* 0x0000002800287308 */ /* 0x000e620000000800 */
[----:B----4-:R-:W-:Y:S01]  /*df20*/  F2FP.BF16.F32.PACK_AB R84, R43, R50 ;  /* 0x000000322b54723e */ /* 0x010fe200000010ff */
[-CC-:B------:R-:W-:Y:S01]  /*df30*/  FFMA.FTZ R104, R104, R22.reuse, -R25.reuse ;  /* 0x0000001668687223 */ /* 0x180fe20000010819 */
[-CC-:B------:R-:W-:Y:S01]  /*df40*/  FFMA.FTZ R111, R102, R22.reuse, -R25.reuse ;  /* 0x00000016666f7223 */ /* 0x180fe20000010819 */
[-CC-:B------:R-:W-:Y:S01]  /*df50*/  FFMA.FTZ R66, R66, R22.reuse, -R25.reuse ;  /* 0x0000001642427223 */ /* 0x180fe20000010819 */
[-C--:B------:R-:W-:Y:S01]  /*df60*/  FFMA.FTZ R113, R62, R22.reuse, -R25 ;  /* 0x000000163e717223 */ /* 0x080fe20000010819 */
[-C--:B------:R-:W-:Y:S01]  /*df70*/  FFMA.FTZ R115, R64, R22.reuse, -R3 ;  /* 0x0000001640737223 */ /* 0x080fe20000010803 */
[----:B------:R-:W-:Y:S01]  /*df80*/  FADD.FTZ R119, R48, R41 ;  /* 0x0000002930777221 */ /* 0x000fe20000010000 */
[----:B------:R-:W-:Y:S01]  /*df90*/  MUFU.EX2 R34, R34 ;  /* 0x0000002200227308 */ /* 0x000fe20000000800 */
[----:B------:R-:W-:Y:S01]  /*dfa0*/  FADD.FTZ R50, R50, R43 ;  /* 0x0000002b32327221 */ /* 0x000fe20000010000 */
[-C--:B------:R-:W-:Y:S01]  /*dfb0*/  FFMA.FTZ R46, R46, R22.reuse, -R3 ;  /* 0x000000162e2e7223 */ /* 0x080fe20000010803 */
[----:B------:R-:W-:Y:S01]  /*dfc0*/  FADD.FTZ R38, R38, R119 ;  /* 0x0000007726267221 */ /* 0x000fe20000010000 */
[-CC-:B------:R-:W-:Y:S01]  /*dfd0*/  FFMA.FTZ R117, R44, R22.reuse, -R3.reuse ;  /* 0x000000162c757223 */ /* 0x180fe20000010803 */
[-CC-:B------:R-:W-:Y:S01]  /*dfe0*/  FFMA.FTZ R42, R42, R22.reuse, -R3.reuse ;  /* 0x000000162a2a7223 */ /* 0x180fe20000010803 */
[-C--:B------:R-:W-:Y:S01]  /*dff0*/  FFMA.FTZ R180, R20, R22.reuse, -R3 ;  /* 0x0000001614b47223 */ /* 0x080fe20000010803 */
[----:B------:R-:W-:Y:S01]  /*e000*/  FADD.FTZ R31, R31, R38 ;  /* 0x000000261f1f7221 */ /* 0x000fe20000010000 */
[----:B------:R-:W-:Y:S01]  /*e010*/  MUFU.EX2 R29, R29 ;  /* 0x0000001d001d7308 */ /* 0x000fe20000000800 */
[----:B-1----:R-:W-:Y:S01]  /*e020*/  F2FP.BF16.F32.PACK_AB R86, R40, R35 ;  /* 0x000000232856723e */ /* 0x002fe200000010ff */
[-CC-:B------:R-:W-:Y:S01]  /*e030*/  FFMA.FTZ R32, R32, R22.reuse, -R25.reuse ;  /* 0x0000001620207223 */ /* 0x180fe20000010819 */
[-CC-:B------:R-:W-:Y:S01]  /*e040*/  FFMA.FTZ R30, R30, R22.reuse, -R25.reuse ;  /* 0x000000161e1e7223 */ /* 0x180fe20000010819 */
[-CC-:B------:R-:W-:Y:S01]  /*e050*/  FFMA.FTZ R24, R24, R22.reuse, -R25.reuse ;  /* 0x0000001618187223 */ /* 0x180fe20000010819 */
[----:B------:R-:W-:Y:S01]  /*e060*/  FFMA.FTZ R187, R21, R22, -R25 ;  /* 0x0000001615bb7223 */ /* 0x000fe20000010819 */
[----:B------:R-:W-:-:S02]  /*e070*/  ISETP.GE.AND P0, PT, R49, R168, PT ;  /* 0x000000a83100720c */ /* 0x000fc40003f06270 */
[----:B------:R-:W-:Y:S01]  /*e080*/  MUFU.EX2 R23, R23 ;  /* 0x0000001700177308 */ /* 0x000fe20000000800 */
[C---:B------:R-:W-:Y:S07]  /*e090*/  HMMA.16816.F32.BF16 R96, R84.reuse, R92, RZ ;  /* 0x0000005c5460723c */ /* 0x040fee00000418ff */
        /* <DEDUP_REMOVED lines=8> */
[----:B------:R-:W4:Y:S01]  /*e120*/  MUFU.EX2 R26, R26 ;  /* 0x0000001a001a7308 */ /* 0x000f220000000800 */
[C---:B------:R-:W-:Y:S07]  /*e130*/  HMMA.16816.F32.BF16 R88, R84.reuse, R90, RZ ;  /* 0x0000005a5458723c */ /* 0x040fee00000418ff */
[----:B------:R-:W-:Y:S01]  /*e140*/  MUFU.EX2 R37, R37 ;  /* 0x0000002500257308 */ /* 0x000fe20000000800 */
[----:B---3--:R-:W-:Y:S01]  /*e150*/  HMMA.16816.F32.BF16 R80, R84, R4, RZ ;  /* 0x000000045450723c */ /* 0x008fe200000418ff */
[----:B-1----:R-:W-:-:S02]  /*e160*/  F2FP.BF16.F32.PACK_AB R4, R33, R36 ;  /* 0x000000242104723e */ /* 0x002fc400000010ff */
[----:B------:R-:W-:Y:S01]  /*e170*/  F2FP.BF16.F32.PACK_AB R5, R29, R34 ;  /* 0x000000221d05723e */ /* 0x000fe200000010ff */
[----:B------:R-:W-:-:S03]  /*e180*/  FADD.FTZ R34, R34, R31 ;  /* 0x0000001f22227221 */ /* 0x000fc60000010000 */
[----:B------:R-:W-:Y:S01]  /*e190*/  MUFU.EX2 R52, R52 ;  /* 0x0000003400347308 */ /* 0x000fe20000000800 */
[----:B------:R-:W-:Y:S01]  /*e1a0*/  HMMA.16816.F32.BF16 R84, R84, R6, RZ ;  /* 0x000000065454723c */ /* 0x000fe200000418ff */
[----:B--2---:R-:W-:Y:S01]  /*e1b0*/  F2FP.BF16.F32.PACK_AB R6, R27, R28 ;  /* 0x0000001c1b06723e */ /* 0x004fe200000010ff */
[----:B------:R-:W-:Y:S01]  /*e1c0*/  FADD.FTZ R34, R29, R34 ;  /* 0x000000221d227221 */ /* 0x000fe20000010000 */
[----:B----4-:R-:W-:-:S03]  /*e1d0*/  F2FP.BF16.F32.PACK_AB R7, R26, R23 ;  /* 0x000000171a07723e */ /* 0x010fc600000010ff */
[----:B------:R-:W-:Y:S01]  /*e1e0*/  FADD.FTZ R23, R23, R34 ;  /* 0x0000002217177221 */ /* 0x000fe20000010000 */
[----:B------:R-:W-:Y:S03]  /*e1f0*/  MUFU.EX2 R39, R39 ;  /* 0x0000002700277308 */ /* 0x000fe60000000800 */
[----:B------:R-:W-:Y:S01]  /*e200*/  HMMA.16816.F32.BF16 R96, R4, R8, R96 ;  /* 0x000000080460723c */ /* 0x000fe20000041860 */
[----:B------:R-:W-:-:S04]  /*e210*/  FADD.FTZ R26, R26, R23 ;  /* 0x000000171a1a7221 */ /* 0x000fc80000010000 */
        /* <DEDUP_REMOVED lines=13> */
[----:B------:R-:W3:Y:S03]  /*e2f0*/  MUFU.EX2 R114, R114 ;  /* 0x0000007200727308 */ /* 0x000ee60000000800 */
[C---:B-1----:R-:W-:Y:S05]  /*e300*/  HMMA.16816.F32.BF16 R80, R4.reuse, R8, R80 ;  /* 0x000000080450723c */ /* 0x042fea0000041850 */
[----:B------:R-:W1:Y:S03]  /*e310*/  MUFU.EX2 R53, R53 ;  /* 0x0000003500357308 */ /* 0x000e660000000800 */
[----:B------:R-:W-:Y:S01]  /*e320*/  HMMA.16816.F32.BF16 R84, R4, R10, R84 ;  /* 0x0000000a0454723c */ /* 0x000fe20000041854 */
[----:B------:R-:W5:Y:S01]  /*e330*/  LDSM.16.MT88.4 R8, [R161+0x7000] ;  /* 0x00700000a108783b */ /* 0x000f620000004200 */
[----:B--2---:R-:W-:-:S02]  /*e340*/  F2FP.BF16.F32.PACK_AB R4, R47, R58 ;  /* 0x0000003a2f04723e */ /* 0x004fc400000010ff */
[----:B------:R-:W-:Y:S01]  /*e350*/  F2FP.BF16.F32.PACK_AB R5, R52, R37 ;  /* 0x000000253405723e */ /* 0x000fe200000010ff */
[----:B------:R-:W-:Y:S01]  /*e360*/  MUFU.EX2 R51, R51 ;  /* 0x0000003300337308 */ /* 0x000fe20000000800 */
[----:B----4-:R-:W-:Y:S01]  /*e370*/  F2FP.BF16.F32.PACK_AB R6, R56, R45 ;  /* 0x0000002d3806723e */ /* 0x010fe200000010ff */
[----:B------:R-:W-:Y:S01]  /*e380*/  FADD.FTZ R37, R37, R26 ;  /* 0x0000001a25257221 */ /* 0x000fe20000010000 */
[----:B------:R-:W-:-:S03]  /*e390*/  F2FP.BF16.F32.PACK_AB R7, R54, R39 ;  /* 0x000000273607723e */ /* 0x000fc600000010ff */
[----:B------:R-:W-:Y:S02]  /*e3a0*/  FADD.FTZ R52, R52, R37 ;  /* 0x0000002534347221 */ /* 0x000fe40000010000 */
[----:B------:R-:W-:Y:S02]  /*e3b0*/  MUFU.EX2 R60, R60 ;  /* 0x0000003c003c7308 */ /* 0x000fe40000000800 */
[----:B---3--:R-:W-:Y:S01]  /*e3c0*/  HMMA.16816.F32.BF16 R96, R4, R16, R96 ;  /* 0x000000100460723c */ /* 0x008fe20000041860 */
[----:B------:R-:W-:-:S04]  /*e3d0*/  FADD.FTZ R3, R39, R52 ;  /* 0x0000003427037221 */ /* 0x000fc80000010000 */
[----:B------:R-:W-:Y:S01]  /*e3e0*/  FADD.FTZ R3, R54, R3 ;  /* 0x0000000336037221 */ /* 0x000fe20000010000 */
[----:B------:R-:W2:Y:S02]  /*e3f0*/  MUFU.EX2 R55, R55 ;  /* 0x0000003700377308 */ /* 0x000ea40000000800 */
[----:B------:R-:W-:Y:S01]  /*e400*/  HMMA.16816.F32.BF16 R92, R4, R18, R92 ;  /* 0x00000012045c723c */ /* 0x000fe2000004185c */
[----:B------:R-:W3:Y:S01]  /*e410*/  LDSM.16.MT88.4 R16, [R160+0x7000] ;  /* 0x00700000a010783b */ /* 0x000ee20000004200 */
[----:B------:R-:W-:-:S04]  /*e420*/  FADD.FTZ R20, R114, R3 ;  /* 0x0000000372147221 */ /* 0x000fc80000010000 */
[----:B------:R-:W-:Y:S01]  /*e430*/  MUFU.EX2 R57, R57 ;  /* 0x0000003900397308 */ /* 0x000fe20000000800 */
[----:B-1----:R-:W-:Y:S01]  /*e440*/  FADD.FTZ R20, R53, R20 ;  /* 0x0000001435147221 */ /* 0x002fe20000010000 */
[C---:B-----5:R-:W-:Y:S06]  /*e450*/  HMMA.16816.F32.BF16 R68, R4.reuse, R12, R68 ;  /* 0x0000000c0444723c */ /* 0x060fec0000041844 */
[----:B------:R-:W1:Y:S02]  /*e460*/  MUFU.EX2 R118, R118 ;  /* 0x0000007600767308 */ /* 0x000e640000000800 */
        /* <DEDUP_REMOVED lines=8> */
[C---:B---3--:R-:W-:Y:S06]  /*e4f0*/  HMMA.16816.F32.BF16 R80, R4.reuse, R16, R80 ;  /* 0x000000100450723c */ /* 0x048fec0000041850 */
[----:B------:R-:W-:Y:S02]  /*e500*/  MUFU.EX2 R61, R61 ;  /* 0x0000003d003d7308 */ /* 0x000fe40000000800 */
[----:B------:R-:W-:Y:S01]  /*e510*/  HMMA.16816.F32.BF16 R84, R4, R18, R84 ;  /* 0x000000120454723c */ /* 0x000fe20000041854 */
[----:B--2---:R-:W-:Y:S01]  /*e520*/  F2FP.BF16.F32.PACK_AB R4, R55, R60 ;  /* 0x0000003c3704723e */ /* 0x004fe200000010ff */
[----:B------:R-:W2:Y:S01]  /*e530*/  LDSM.16.MT88.4 R16, [R161+0x7800] ;  /* 0x00780000a110783b */ /* 0x000ea20000004200 */
[----:B------:R-:W-:-:S02]  /*e540*/  F2FP.BF16.F32.PACK_AB R5, R53, R114 ;  /* 0x000000723505723e */ /* 0x000fc400000010ff */
[----:B-1----:R-:W-:Y:S01]  /*e550*/  F2FP.BF16.F32.PACK_AB R6, R118, R57 ;  /* 0x000000397606723e */ /* 0x002fe200000010ff */
[----:B------:R-:W-:Y:S01]  /*e560*/  MUFU.EX2 R146, R146 ;  /* 0x0000009200927308 */ /* 0x000fe20000000800 */
[----:B-----5:R-:W-:Y:S01]  /*e570*/  F2FP.BF16.F32.PACK_AB R7, R132, R51 ;  /* 0x000000338407723e */ /* 0x020fe200000010ff */
[----:B------:R-:W-:-:S04]  /*e580*/  FADD.FTZ R51, R51, R20 ;  /* 0x0000001433337221 */ /* 0x000fc80000010000 */
[----:B------:R-:W-:Y:S02]  /*e590*/  FADD.FTZ R132, R132, R51 ;  /* 0x0000003384847221 */ /* 0x000fe40000010000 */
[C---:B----4-:R-:W-:Y:S01]  /*e5a0*/  HMMA.16816.F32.BF16 R96, R4.reuse, R12, R96 ;  /* 0x0000000c0460723c */ /* 0x050fe20000041860 */
[----:B------:R-:W-:Y:S07]  /*e5b0*/  MUFU.EX2 R63, R63 ;  /* 0x0000003f003f7308 */ /* 0x000fee0000000800 */
[C---:B------:R-:W-:Y:S01]  /*e5c0*/  HMMA.16816.F32.BF16 R92, R4.reuse, R14, R92 ;  /* 0x0000000e045c723c */ /* 0x040fe2000004185c */
[----:B------:R-:W1:Y:S01]  /*e5d0*/  LDSM.16.MT88.4 R12, [R160+0x7800] ;  /* 0x00780000a00c783b */ /* 0x000e620000004200 */
[----:B------:R-:W3:Y:S06]  /*e5e0*/  MUFU.EX2 R138, R138 ;  /* 0x0000008a008a7308 */ /* 0x000eec0000000800 */
[C---:B------:R-:W-:Y:S02]  /*e5f0*/  HMMA.16816.F32.BF16 R68, R4.reuse, R8, R68 ;  /* 0x000000080444723c */ /* 0x040fe40000041844 */
[----:B------:R-:W-:Y:S06]  /*e600*/  MUFU.EX2 R65, R65 ;  /* 0x0000004100417308 */ /* 0x000fec0000000800 */
[C---:B------:R-:W-:Y:S01]  /*e610*/  HMMA.16816.F32.BF16 R72, R4.reuse, R10, R72 ;  /* 0x0000000a0448723c */ /* 0x040fe20000041848 */
[----:B------:R-:W4:Y:S01]  /*e620*/  LDSM.16.MT88.4 R8, [R163+0x8000] ;  /* 0x00800000a308783b */ /* 0x000f220000004200 */
[----:B------:R-:W5:Y:S06]  /*e630*/  MUFU.EX2 R140, R140 ;  /* 0x0000008c008c7308 */ /* 0x000f6c0000000800 */
[C---:B--2---:R-:W-:Y:S02]  /*e640*/  HMMA.16816.F32.BF16 R76, R4.reuse, R16, R76 ;  /* 0x00000010044c723c */ /* 0x044fe4000004184c */
[----:B------:R-:W-:Y:S06]  /*e650*/  MUFU.EX2 R103, R103 ;  /* 0x0000006700677308 */ /* 0x000fec0000000800 */
[C---:B------:R-:W-:Y:S01]  /*e660*/  HMMA.16816.F32.BF16 R88, R4.reuse, R18, R88 ;  /* 0x000000120458723c */ /* 0x040fe20000041858 */
[----:B------:R-:W2:Y:S01]  /*e670*/  LDSM.16.MT88.4 R16, [R162+0x8000] ;  /* 0x00800000a210783b */ /* 0x000ea20000004200 */
[----:B------:R-:W-:Y:S06]  /*e680*/  MUFU.EX2 R126, R126 ;  /* 0x0000007e007e7308 */ /* 0x000fec0000000800 */
[C---:B-1----:R-:W-:Y:S02]  /*e690*/  HMMA.16816.F32.BF16 R80, R4.reuse, R12, R80 ;  /* 0x0000000c0450723c */ /* 0x042fe40000041850 */
[----:B------:R-:W-:Y:S06]  /*e6a0*/  MUFU.EX2 R67, R67 ;  /* 0x0000004300437308 */ /* 0x000fec0000000800 */
[----:B------:R-:W-:Y:S01]  /*e6b0*/  HMMA.16816.F32.BF16 R84, R4, R14, R84 ;  /* 0x0000000e0454723c */ /* 0x000fe20000041854 */
[----:B---3--:R-:W-:Y:S01]  /*e6c0*/  F2FP.BF16.F32.PACK_AB R4, R138, R63 ;  /* 0x0000003f8a04723e */ /* 0x008fe200000010ff */
[----:B------:R-:W1:Y:S01]  /*e6d0*/  LDSM.16.MT88.4 R12, [R161+0x8000] ;  /* 0x00800000a10c783b */ /* 0x000e620000004200 */
[----:B------:R-:W-:Y:S01]  /*e6e0*/  F2FP.BF16.F32.PACK_AB R5, R136, R59 ;  /* 0x0000003b8805723e */ /* 0x000fe200000010ff */
[----:B------:R-:W-:Y:S01]  /*e6f0*/  MUFU.EX2 R105, R105 ;  /* 0x0000006900697308 */ /* 0x000fe20000000800 */
[----:B-----5:R-:W-:Y:S01]  /*e700*/  F2FP.BF16.F32.PACK_AB R6, R140, R65 ;  /* 0x000000418c06723e */ /* 0x020fe200000010ff */
[----:B------:R-:W-:Y:S01]  /*e710*/  FADD.FTZ R59, R59, R132 ;  /* 0x000000843b3b7221 */ /* 0x000fe20000010000 */
[----:B------:R-:W-:-:S03]  /*e720*/  F2FP.BF16.F32.PACK_AB R7, R146, R61 ;  /* 0x0000003d9207723e */ /* 0x000fc600000010ff */
[----:B------:R-:W-:Y:S02]  /*e730*/  FADD.FTZ R136, R136, R59 ;  /* 0x0000003b88887221 */ /* 0x000fe40000010000 */
[----:B------:R-:W3:Y:S02]  /*e740*/  MUFU.EX2 R120, R120 ;  /* 0x0000007800787308 */ /* 0x000ee40000000800 */
[----:B----4-:R-:W-:Y:S01]  /*e750*/  HMMA.16816.F32.BF16 R96, R4, R8, R96 ;  /* 0x000000080460723c */ /* 0x010fe20000041860 */
[----:B------:R-:W-:-:S04]  /*e760*/  FADD.FTZ R61, R61, R136 ;  /* 0x000000883d3d7221 */ /* 0x000fc80000010000 */
[----:B------:R-:W-:Y:S01]  /*e770*/  FADD.FTZ R146, R146, R61 ;  /* 0x0000003d92927221 */ /* 0x000fe20000010000 */
[----:B------:R-:W-:Y:S02]  /*e780*/  MUFU.EX2 R107, R107 ;  /* 0x0000006b006b7308 */ /* 0x000fe40000000800 */
[C---:B------:R-:W-:Y:S01]  /*e790*/  HMMA.16816.F32.BF16 R92, R4.reuse, R10, R92 ;  /* 0x0000000a045c723c */ /* 0x040fe2000004185c */
[----:B------:R-:W4:Y:S05]  /*e7a0*/  LDSM.16.MT88.4 R8, [R160+0x8000] ;  /* 0x00800000a008783b */ /* 0x000f2a0000004200 */
[----:B------:R-:W5:Y:S02]  /*e7b0*/  MUFU.EX2 R116, R116 ;  /* 0x0000007400747308 */ /* 0x000f640000000800 */
[C---:B--2---:R-:W-:Y:S06]  /*e7c0*/  HMMA.16816.F32.BF16 R68, R4.reuse, R16, R68 ;  /* 0x000000100444723c */ /* 0x044fec0000041844 */
[----:B------:R-:W2:Y:S02]  /*e7d0*/  MUFU.EX2 R112, R112 ;  /* 0x0000007000707308 */ /* 0x000ea40000000800 */
[C---:B------:R-:W-:Y:S01]  /*e7e0*/  HMMA.16816.F32.BF16 R72, R4.reuse, R18, R72 ;  /* 0x000000120448723c */ /* 0x040fe20000041848 */
[----:B------:R-:W2:Y:S05]  /*e7f0*/  LDSM.16.MT88.4 R16, [R163+0x8800] ;  /* 0x00880000a310783b */ /* 0x000eaa0000004200 */
[----:B------:R-:W-:Y:S02]  /*e800*/  MUFU.EX2 R109, R109 ;  /* 0x0000006d006d7308 */ /* 0x000fe40000000800 */
[C---:B-1----:R-:W-:Y:S06]  /*e810*/  HMMA.16816.F32.BF16 R76, R4.reuse, R12, R76 ;  /* 0x0000000c044c723c */ /* 0x042fec000004184c */
[----:B------:R-:W-:Y:S02]  /*e820*/  MUFU.EX2 R108, R108 ;  /* 0x0000006c006c7308 */ /* 0x000fe40000000800 */
[C---:B------:R-:W-:Y:S01]  /*e830*/  HMMA.16816.F32.BF16 R88, R4.reuse, R14, R88 ;  /* 0x0000000e0458723c */ /* 0x040fe20000041858 */
[----:B------:R-:W1:Y:S05]  /*e840*/  LDSM.16.MT88.4 R12, [R162+0x8800] ;  /* 0x00880000a20c783b */ /* 0x000e6a0000004200 */
[----:B------:R-:W-:Y:S02]  /*e850*/  MUFU.EX2 R106, R106 ;  /* 0x0000006a006a7308 */ /* 0x000fe40000000800 */
[C---:B----4-:R-:W-:Y:S06]  /*e860*/  HMMA.16816.F32.BF16 R80, R4.reuse, R8, R80 ;  /* 0x000000080450723c */ /* 0x050fec0000041850 */
[----:B------:R-:W-:Y:S02]  /*e870*/  MUFU.EX2 R104, R104 ;  /* 0x0000006800687308 */ /* 0x000fe40000000800 */
[----:B------:R-:W-:Y:S01]  /*e880*/  HMMA.16816.F32.BF16 R84, R4, R10, R84 ;  /* 0x0000000a0454723c */ /* 0x000fe20000041854 */
[----:B------:R-:W4:Y:S01]  /*e890*/  LDSM.16.MT88.4 R8, [R161+0x8800] ;  /* 0x00880000a108783b */ /* 0x000f220000004200 */
[----:B---3--:R-:W-:-:S02]  /*e8a0*/  F2FP.BF16.F32.PACK_AB R4, R120, R105 ;  /* 0x000000697804723e */ /* 0x008fc400000010ff */
[----:B------:R-:W-:Y:S02]  /*e8b0*/  F2FP.BF16.F32.PACK_AB R5, R126, R103 ;  /* 0x000000677e05723e */ /* 0x000fe400000010ff */
[----:B------:R-:W3:Y:S01]  /*e8c0*/  MUFU.EX2 R111, R111 ;  /* 0x0000006f006f7308 */ /* 0x000ee20000000800 */
[----:B-----5:R-:W-:Y:S01]  /*e8d0*/  F2FP.BF16.F32.PACK_AB R6, R116, R107 ;  /* 0x0000006b7406723e */ /* 0x020fe200000010ff */
[----:B------:R-:W-:Y:S01]  /*e8e0*/  FADD.FTZ R103, R103, R146 ;  /* 0x0000009267677221 */ /* 0x000fe20000010000 */
[----:B--2---:R-:W-:-:S03]  /*e8f0*/  F2FP.BF16.F32.PACK_AB R7, R112, R67 ;  /* 0x000000437007723e */ /* 0x004fc600000010ff */
[----:B------:R-:W-:Y:S02]  /*e900*/  FADD.FTZ R126, R126, R103 ;  /* 0x000000677e7e7221 */ /* 0x000fe40000010000 */
[----:B------:R-:W-:Y:S02]  /*e910*/  MUFU.EX2 R66, R66 ;  /* 0x0000004200427308 */ /* 0x000fe40000000800 */
[----:B------:R-:W-:Y:S01]  /*e920*/  HMMA.16816.F32.BF16 R96, R4, R16, R96 ;  /* 0x000000100460723c */ /* 0x000fe20000041860 */
[----:B------:R-:W-:-:S04]  /*e930*/  FADD.FTZ R67, R67, R126 ;  /* 0x0000007e43437221 */ /* 0x000fc80000010000 */
[----:B------:R-:W-:Y:S01]  /*e940*/  FADD.FTZ R112, R112, R67 ;  /* 0x0000004370707221 */ /* 0x000fe20000010000 */
[----:B------:R-:W2:Y:S02]  /*e950*/  MUFU.EX2 R113, R113 ;  /* 0x0000007100717308 */ /* 0x000ea40000000800 */
[C---:B------:R-:W-:Y:S01]  /*e960*/  HMMA.16816.F32.BF16 R92, R4.reuse, R18, R92 ;  /* 0x00000012045c723c */ /* 0x040fe2000004185c */
[----:B------:R-:W5:Y:S05]  /*e970*/  LDSM.16.MT88.4 R16, [R160+0x8800] ;  /* 0x00880000a010783b */ /* 0x000f6a0000004200 */
[----:B------:R-:W2:Y:S02]  /*e980*/  MUFU.EX2 R115, R115 ;  /* 0x0000007300737308 */ /* 0x000ea40000000800 */
[C---:B-1----:R-:W-:Y:S06]  /*e990*/  HMMA.16816.F32.BF16 R68, R4.reuse, R12, R68 ;  /* 0x0000000c0444723c */ /* 0x042fec0000041844 */
[----:B------:R-:W-:Y:S02]  /*e9a0*/  MUFU.EX2 R46, R46 ;  /* 0x0000002e002e7308 */ /* 0x000fe40000000800 */
[C---:B------:R-:W-:Y:S01]  /*e9b0*/  HMMA.16816.F32.BF16 R72, R4.reuse, R14, R72 ;  /* 0x0000000e0448723c */ /* 0x040fe20000041848 */
[----:B------:R-:W1:Y:S05]  /*e9c0*/  LDSM.16.MT88.4 R12, [R163+0x9000] ;  /* 0x00900000a30c783b */ /* 0x000e6a0000004200 */
[----:B------:R-:W-:Y:S02]  /*e9d0*/  MUFU.EX2 R117, R117 ;  /* 0x0000007500757308 */ /* 0x000fe40000000800 */
[C---:B----4-:R-:W-:Y:S06]  /*e9e0*/  HMMA.16816.F32.BF16 R76, R4.reuse, R8, R76 ;  /* 0x00000008044c723c */ /* 0x050fec000004184c */
[----:B------:R-:W-:Y:S02]  /*e9f0*/  MUFU.EX2 R41, R42 ;  /* 0x0000002a00297308 */ /* 0x000fe40000000800 */
[C---:B------:R-:W-:Y:S01]  /*ea00*/  HMMA.16816.F32.BF16 R88, R4.reuse, R10, R88 ;  /* 0x0000000a0458723c */ /* 0x040fe20000041858 */
[----:B------:R-:W4:Y:S05]  /*ea10*/  LDSM.16.MT88.4 R8, [R162+0x9000] ;  /* 0x00900000a208783b */ /* 0x000f2a0000004200 */
[----:B------:R-:W-:Y:S02]  /*ea20*/  MUFU.EX2 R32, R32 ;  /* 0x0000002000207308 */ /* 0x000fe40000000800 */
[C---:B-----5:R-:W-:Y:S06]  /*ea30*/  HMMA.16816.F32.BF16 R80, R4.reuse, R16, R80 ;  /* 0x000000100450723c */ /* 0x060fec0000041850 */
[----:B------:R-:W5:Y:S02]  /*ea40*/  MUFU.EX2 R31, R30 ;  /* 0x0000001e001f7308 */ /* 0x000f640000000800 */
[----:B------:R-:W-:Y:S01]  /*ea50*/  HMMA.16816.F32.BF16 R84, R4, R18, R84 ;  /* 0x000000120454723c */ /* 0x000fe20000041854 */
[----:B---3--:R-:W-:Y:S01]  /*ea60*/  F2FP.BF16.F32.PACK_AB R4, R111, R104 ;  /* 0x000000686f04723e */ /* 0x008fe200000010ff */
[----:B------:R-:W3:Y:S01]  /*ea70*/  LDSM.16.MT88.4 R16, [R161+0x9000] ;  /* 0x00900000a110783b */ /* 0x000ee20000004200 */
[----:B------:R-:W-:Y:S01]  /*ea80*/  F2FP.BF16.F32.PACK_AB R5, R108, R109 ;  /* 0x0000006d6c05723e */ /* 0x000fe200000010ff */
[----:B------:R-:W-:Y:S01]  /*ea90*/  FADD.FTZ R109, R109, R112 ;  /* 0x000000706d6d7221 */ /* 0x000fe20000010000 */
[----:B--2---:R-:W-:Y:S01]  /*eaa0*/  F2FP.BF16.F32.PACK_AB R6, R113, R66 ;  /* 0x000000427106723e */ /* 0x004fe200000010ff */
[----:B------:R-:W-:Y:S01]  /*eab0*/  MUFU.EX2 R24, R24 ;  /* 0x0000001800187308 */ /* 0x000fe20000000800 */
[----:B------:R-:W-:-:S07]  /*eac0*/  F2FP.BF16.F32.PACK_AB R7, R115, R106 ;  /* 0x0000006a7307723e */ /* 0x000fce00000010ff */
[C---:B-1----:R-:W-:Y:S01]  /*ead0*/  HMMA.16816.F32.BF16 R96, R4.reuse, R12, R96 ;  /* 0x0000000c0460723c */ /* 0x042fe20000041860 */
[----:B------:R-:W1:Y:S07]  /*eae0*/  MUFU.EX2 R187, R187 ;  /* 0x000000bb00bb7308 */ /* 0x000e6e0000000800 */
[C---:B------:R-:W-:Y:S01]  /*eaf0*/  HMMA.16816.F32.BF16 R92, R4.reuse, R14, R92 ;  /* 0x0000000e045c723c */ /* 0x040fe2000004185c */
[----:B------:R-:W2:Y:S01]  /*eb00*/  LDSM.16.MT88.4 R12, [R160+0x9000] ;  /* 0x00900000a00c783b */ /* 0x000ea20000004200 */
[----:B------:R-:W1:Y:S06]  /*eb10*/  MUFU.EX2 R180, R180 ;  /* 0x000000b400b47308 */ /* 0x000e6c0000000800 */
[----:B----4-:R-:W-:Y:S01]  /*eb20*/  HMMA.16816.F32.BF16 R68, R4, R8, R68 ;  /* 0x000000080444723c */ /* 0x010fe20000041844 */
[----:B------:R-:W-:-:S04]  /*eb30*/  FADD.FTZ R9, R35, R50 ;  /* 0x0000003223097221 */ /* 0x000fc80000010000 */
[----:B------:R-:W-:-:S03]  /*eb40*/  FADD.FTZ R9, R40, R9 ;  /* 0x0000000928097221 */ /* 0x000fc60000010000 */
[----:B------:R-:W-:Y:S01]  /*eb50*/  HMMA.16816.F32.BF16 R72, R4, R10, R72 ;  /* 0x0000000a0448723c */ /* 0x000fe20000041848 */
[----:B------:R-:W-:Y:S02]  /*eb60*/  FADD.FTZ R36, R36, R9 ;  /* 0x0000000924247221 */ /* 0x000fe40000010000 */
[----:B------:R-:W4:Y:S02]  /*eb70*/  LDSM.16.MT88.4 R8, [R163+0x9800] ;  /* 0x00980000a308783b */ /* 0x000f240000004200 */
[----:B------:R-:W-:-:S03]  /*eb80*/  FADD.FTZ R33, R33, R36 ;  /* 0x0000002421217221 */ /* 0x000fc60000010000 */
[----:B---3--:R-:W-:Y:S01]  /*eb90*/  HMMA.16816.F32.BF16 R76, R4, R16, R76 ;  /* 0x00000010044c723c */ /* 0x008fe2000004184c */
[----:B------:R-:W-:-:S04]  /*eba0*/  FADD.FTZ R28, R28, R33 ;  /* 0x000000211c1c7221 */ /* 0x000fc80000010000 */
[----:B------:R-:W-:-:S03]  /*ebb0*/  FADD.FTZ R27, R27, R28 ;  /* 0x0000001c1b1b7221 */ /* 0x000fc60000010000 */
[----:B------:R-:W-:Y:S01]  /*ebc0*/  HMMA.16816.F32.BF16 R88, R4, R18, R88 ;  /* 0x000000120458723c */ /* 0x000fe20000041858 */
[----:B------:R-:W-:Y:S01]  /*ebd0*/  FADD.FTZ R58, R58, R27 ;  /* 0x0000001b3a3a7221 */ /* 0x000fe20000010000 */
[----:B------:R-:W3:Y:S03]  /*ebe0*/  LDSM.16.MT88.4 R16, [R162+0x9800] ;  /* 0x00980000a210783b */ /* 0x000ee60000004200 */
[----:B------:R-:W-:-:S04]  /*ebf0*/  FADD.FTZ R58, R47, R58 ;  /* 0x0000003a2f3a7221 */ /* 0x000fc80000010000 */
[----:B------:R-:W-:Y:S01]  /*ec00*/  FADD.FTZ R45, R45, R58 ;  /* 0x0000003a2d2d7221 */ /* 0x000fe20000010000 */
[----:B--2---:R-:W-:Y:S03]  /*ec10*/  HMMA.16816.F32.BF16 R80, R4, R12, R80 ;  /* 0x0000000c0450723c */ /* 0x004fe60000041850 */
[----:B------:R-:W-:-:S04]  /*ec20*/  FADD.FTZ R45, R56, R45 ;  /* 0x0000002d382d7221 */ /* 0x000fc80000010000 */
[----:B------:R-:W-:Y:S01]  /*ec30*/  FADD.FTZ R22, R60, R45 ;  /* 0x0000002d3c167221 */ /* 0x000fe20000010000 */
[----:B------:R-:W-:Y:S01]  /*ec40*/  HMMA.16816.F32.BF16 R84, R4, R14, R84 ;  /* 0x0000000e0454723c */ /* 0x000fe20000041854 */
[----:B-----5:R-:W-:Y:S01]  /*ec50*/  F2FP.BF16.F32.PACK_AB R4, R31, R32 ;  /* 0x000000201f04723e */ /* 0x020fe200000010ff */
[----:B------:R-:W2:Y:S01]  /*ec60*/  LDSM.16.MT88.4 R12, [R161+0x9800] ;  /* 0x00980000a10c783b */ /* 0x000ea20000004200 */
[----:B------:R-:W-:Y:S01]  /*ec70*/  FADD.FTZ R22, R55, R22 ;  /* 0x0000001637167221 */ /* 0x000fe20000010000 */
[----:B------:R-:W-:Y:S02]  /*ec80*/  F2FP.BF16.F32.PACK_AB R5, R117, R46 ;  /* 0x0000002e7505723e */ /* 0x000fe400000010ff */
[----:B-1----:R-:W-:Y:S01]  /*ec90*/  F2FP.BF16.F32.PACK_AB R6, R187, R24 ;  /* 0x00000018bb06723e */ /* 0x002fe200000010ff */
[----:B------:R-:W-:Y:S01]  /*eca0*/  FADD.FTZ R57, R57, R22 ;  /* 0x0000001639397221 */ /* 0x000fe20000010000 */
[----:B------:R-:W-:-:S03]  /*ecb0*/  F2FP.BF16.F32.PACK_AB R7, R180, R41 ;  /* 0x00000029b407723e */ /* 0x000fc600000010ff */
[----:B------:R-:W-:-:S04]  /*ecc0*/  FADD.FTZ R118, R118, R57 ;  /* 0x0000003976767221 */ /* 0x000fc80000010000 */
[----:B------:R-:W-:Y:S01]  /*ecd0*/  FADD.FTZ R63, R63, R118 ;  /* 0x000000763f3f7221 */ /* 0x000fe20000010000 */
[----:B----4-:R-:W-:Y:S03]  /*ece0*/  HMMA.16816.F32.BF16 R96, R4, R8, R96 ;  /* 0x000000080460723c */ /* 0x010fe60000041860 */
[----:B------:R-:W-:-:S04]  /*ecf0*/  FADD.FTZ R138, R138, R63 ;  /* 0x0000003f8a8a7221 */ /* 0x000fc80000010000 */
[----:B------:R-:W-:Y:S01]  /*ed00*/  FADD.FTZ R65, R65, R138 ;  /* 0x0000008a41417221 */ /* 0x000fe20000010000 */
[----:B------:R-:W-:Y:S01]  /*ed10*/  HMMA.16816.F32.BF16 R92, R4, R10, R92 ;  /* 0x0000000a045c723c */ /* 0x000fe2000004185c */
[----:B------:R-:W1:Y:S02]  /*ed20*/  LDSM.16.MT88.4 R8, [R160+0x9800] ;  /* 0x00980000a008783b */ /* 0x000e640000004200 */
[----:B------:R-:W-:-:S04]  /*ed30*/  FADD.FTZ R140, R140, R65 ;  /* 0x000000418c8c7221 */ /* 0x000fc80000010000 */
[----:B------:R-:W-:Y:S01]  /*ed40*/  FADD.FTZ R105, R105, R140 ;  /* 0x0000008c69697221 */ /* 0x000fe20000010000 */
[----:B---3--:R-:W-:Y:S03]  /*ed50*/  HMMA.16816.F32.BF16 R68, R4, R16, R68 ;  /* 0x000000100444723c */ /* 0x008fe60000041844 */
[----:B------:R-:W-:-:S04]  /*ed60*/  FADD.FTZ R120, R120, R105 ;  /* 0x0000006978787221 */ /* 0x000fc80000010000 */
[----:B------:R-:W-:Y:S01]  /*ed70*/  FADD.FTZ R3, R107, R120 ;  /* 0x000000786b037221 */ /* 0x000fe20000010000 */
[----:B------:R-:W-:Y:S03]  /*ed80*/  HMMA.16816.F32.BF16 R72, R4, R18, R72 ;  /* 0x000000120448723c */ /* 0x000fe60000041848 */
[----:B------:R-:W-:-:S04]  /*ed90*/  FADD.FTZ R3, R116, R3 ;  /* 0x0000000374037221 */ /* 0x000fc80000010000 */
        /* <DEDUP_REMOVED lines=19> */
[----:B------:R-:W-:-:S02]  /*eed0*/  NOP ;  /* 0x0000000000007918 */ /* 0x000fc40000000000 */
[----:B------:R-:W-:-:S15]  /*eee0*/  @!P0 BRA `(.L_x_9909) ;  /* 0x0000003000848947 */ /* 0x000fde0003800000 */
[----:B------:R-:W-:Y:S01]  /*eef0*/  ISETP.NE.U32.AND P0, PT, R124, RZ, PT ;  /* 0x000000ff7c00720c */ /* 0x000fe20003f05070 */
[----:B------:R-:W-:Y:S02]  /*ef00*/  IMAD.MOV.U32 R105, RZ, RZ, R0 ;  /* 0x000000ffff697224 */ /* 0x000fe400078e0000 */
[----:B------:R-:W-:Y:S01]  /*ef10*/  IMAD.MOV.U32 R103, RZ, RZ, R2 ;  /* 0x000000ffff677224 */ /* 0x000fe200078e0002 */
[----:B------:R-:W-:-:S13]  /*ef20*/  ISETP.NE.AND.EX P4, PT, R125, RZ, PT, P0 ;  /* 0x000000ff7d00720c */ /* 0x000fda0003f85300 */
.L_x_9916:
        /* <DEDUP_REMOVED lines=78> */
.L_x_9911:
[----:B------:R-:W-:Y:S05]  /*f410*/  BSYNC.RECONVERGENT B0 ;  /* 0x0000000000007941 */ /* 0x000fea0003800200 */
.L_x_9910:
[----:B------:R-:W1:Y:S01]  /*f420*/  S2UR UR7, SR_CgaCtaId ;  /* 0x00000000000779c3 */ /* 0x000e620000008800 */
[----:B------:R-:W-:Y:S01]  /*f430*/  IMAD.SHL.U32 R2, R0, 0x8, RZ ;  /* 0x0000000800027824 */ /* 0x000fe200078e00ff */
[----:B------:R-:W-:Y:S01]  /*f440*/  UMOV UR9, 0x400 ;  /* 0x0000040000097882 */ /* 0x000fe20000000000 */
[----:B------:R-:W-:Y:S01]  /*f450*/  IMAD.SHL.U32 R33, R166, 0x20, RZ ;  /* 0x00000020a6217824 */ /* 0x000fe200078e00ff */
[----:B------:R-:W-:Y:S01]  /*f460*/  BSSY.RECONVERGENT B1, `(.L_x_9912) ;  /* 0x000012f000017945 */ /* 0x000fe20003800200 */
[----:B------:R-:W-:Y:S01]  /*f470*/  VIADD R177, R177, 0xffffffff ;  /* 0xffffffffb1b17836 */ /* 0x000fe20000000000 */
[C---:B------:R-:W-:Y:S02]  /*f480*/  LOP3.LUT R3, R2.reuse, 0x1c0, RZ, 0xc0, !PT ;  /* 0x000001c002037812 */ /* 0x040fe400078ec0ff */
[----:B------:R-:W-:Y:S02]  /*f490*/  LOP3.LUT R32, R2, 0x38, RZ, 0xc0, !PT ;  /* 0x0000003802207812 */ /* 0x000fe400078ec0ff */
[----:B------:R-:W-:Y:S02]  /*f4a0*/  LOP3.LUT R3, R3, 0x38, R0, 0xf8, !PT ;  /* 0x0000003803037812 */ /* 0x000fe400078ef800 */
[----:B------:R-:W-:Y:S02]  /*f4b0*/  ISETP.GE.AND P0, PT, R32, R179, PT ;  /* 0x000000b32000720c */ /* 0x000fe40003f06270 */
[--C-:B------:R-:W-:Y:S02]  /*f4c0*/  LOP3.LUT R3, R3, 0x38, R2.reuse, 0x78, !PT ;  /* 0x0000003803037812 */ /* 0x100fe400078e7802 */
[----:B------:R-:W-:Y:S02]  /*f4d0*/  IADD3 R36, P1, PT, R33, R172, RZ ;  /* 0x000000ac21247210 */ /* 0x000fe40007f3e0ff */
[----:B------:R-:W-:Y:S02]  /*f4e0*/  LOP3.LUT R2, R3, 0x1e00, R2, 0xf8, !PT ;  /* 0x00001e0003027812 */ /* 0x000fe400078ef802 */
[----:B------:R-:W-:Y:S02]  /*f4f0*/  SHF.L.U64.HI R0, R166, 0x5, R167 ;  /* 0x00000005a6007819 */ /* 0x000fe400000102a7 */
[-C--:B------:R-:W-:Y:S01]  /*f500*/  IADD3 R34, P2, PT, R36, R33.reuse, RZ ;  /* 0x0000002124227210 */ /* 0x080fe20007f5e0ff */
[----:B-1----:R-:W-:Y:S02]  /*f510*/  ULEA UR6, UR7, UR9, 0x18 ;  /* 0x0000000907067291 */ /* 0x002fe4000f8ec0ff */
[----:B------:R-:W-:Y:S01]  /*f520*/  IMAD.X R37, R0, 0x1, R173, P1 ;  /* 0x0000000100257824 */ /* 0x000fe200008e06ad */
[-C--:B------:R-:W-:Y:S03]  /*f530*/  IADD3 R38, P1, PT, R34, R33.reuse, RZ ;  /* 0x0000002122267210 */ /* 0x080fe60007f3e0ff */
[--C-:B------:R-:W-:Y:S01]  /*f540*/  IMAD.X R35, R37, 0x1, R0.reuse, P2 ;  /* 0x0000000125237824 */ /* 0x100fe200010e0600 */
[----:B------:R-:W-:Y:S02]  /*f550*/  LEA R3, R2, UR6, 0x1 ;  /* 0x0000000602037c11 */ /* 0x000fe4000f8e08ff */
        /* <DEDUP_REMOVED lines=8> */
[----:B------:R-:W-:Y:S01]  /*f5e0*/  @P0 STS.128 [R3+0x6000], RZ ;  /* 0x006000ff03000388 */ /* 0x000fe20000000c00 */
[-C--:B------:R-:W-:Y:S01]  /*f5f0*/  IADD3 R32, P2, PT, R40, R33.reuse, RZ ;  /* 0x0000002128207210 */ /* 0x080fe20007f5e0ff */
[--C-:B------:R-:W-:Y:S02]  /*f600*/  IMAD.X R41, R43, 0x1, R0.reuse, P1 ;  /* 0x000000012b297824 */ /* 0x100fe400008e0600 */
[----:B------:R-:W-:Y:S01]  /*f610*/  @!PT LDS RZ, [RZ] ;  /* 0x00000000fffff984 */ /* 0x000fe20000000800 */
[----:B------:R-:W-:Y:S01]  /*f620*/  @!PT LDS RZ, [RZ] ;  /* 0x00000000fffff984 */ /* 0x000fe20000000800 */
[----:B------:R-:W-:Y:S01]  /*f630*/  @!PT LDS RZ, [RZ] ;  /* 0x00000000fffff984 */ /* 0x000fe20000000800 */
[----:B------:R-:W-:Y:S01]  /*f640*/  @!P0 LDGSTS.E.BYPASS.LTC128B.128 [R3+0x6800], desc[UR4][R36.64] ;  /* 0x0680000024038fae */ /* 0x000fe2000b981a04 */
[----:B------:R-:W-:Y:S01]  /*f650*/  @!P0 IADD3 R44, P1, PT, R32, R33, RZ ;  /* 0x00000021202c8210 */ /* 0x000fe20007f3e0ff */
[--C-:B------:R-:W-:Y:S02]  /*f660*/  IMAD.X R33, R41, 0x1, R0.reuse, P2 ;  /* 0x0000000129217824 */ /* 0x100fe400010e0600 */
[----:B------:R-:W-:Y:S02]  /*f670*/  @P0 STS.128 [R3+0x6800], RZ ;  /* 0x006800ff03000388 */ /* 0x000fe40000000c00 */
[----:B------:R-:W-:Y:S01]  /*f680*/  @!P0 IMAD.X R45, R33, 0x1, R0, P1 ;  /* 0x00000001212d8824 */ /* 0x000fe200008e0600 */
[----:B------:R-:W-:Y:S01]  /*f690*/  ISETP.GT.AND P1, PT, R177, R168, PT ;  /* 0x000000a8b100720c */ /* 0x000fe20003f24270 */
        /* <DEDUP_REMOVED lines=32> */
[----:B------:R-:W4:Y:S04]  /*f8a0*/  LDSM.16.M88.4 R116, [R158+0x2800] ;  /* 0x002800009e74783b */ /* 0x000f280000000200 */
[----:B------:R-:W5:Y:S04]  /*f8b0*/  LDSM.16.M88.4 R120, [R158+0x3000] ;  /* 0x003000009e78783b */ /* 0x000f680000000200 */
[----:B------:R-:W0:Y:S04]  /*f8c0*/  LDGDEPBAR ;  /* 0x00000000000079af */ /* 0x000e280000000000 */
[----:B------:R-:W1:Y:S04]  /*f8d0*/  LDSM.16.M88.4 R124, [R158+0x3800] ;  /* 0x003800009e7c783b */ /* 0x000e680000000200 */
[----:B------:R-:W2:Y:S04]  /*f8e0*/  LDSM.16.M88.4 R128, [R158+0x4000] ;  /* 0x004000009e80783b */ /* 0x000ea80000000200 */
[----:B------:R-:W2:Y:S04]  /*f8f0*/  LDSM.16.M88.4 R132, [R158+0x4800] ;  /* 0x004800009e84783b */ /* 0x000ea80000000200 */
[----:B------:R-:W2:Y:S04]  /*f900*/  LDSM.16.M88.4 R136, [R158+0x5000] ;  /* 0x005000009e88783b */ /* 0x000ea80000000200 */
[----:B------:R-:W2:Y:S04]  /*f910*/  LDSM.16.M88.4 R140, [R158+0x5800] ;  /* 0x005800009e8c783b */ /* 0x000ea80000000200 */
[----:B------:R-:W-:Y:S01]  /*f920*/  LDSM.16.M88.4 R144, [R157] ;  /* 0x000000009d90783b */ /* 0x000fe20000000200 */
[C---:B---3--:R-:W-:Y:S03]  /*f930*/  HMMA.16816.F32.BF16 R4, R108.reuse, R112, RZ ;  /* 0x000000706c04723c */ /* 0x048fe600000418ff */
[----:B------:R-:W3:Y:S05]  /*f940*/  LDSM.16.M88.4 R148, [R154+0x2000] ;  /* 0x002000009a94783b */ /* 0x000eea0000000200 */
        /* <DEDUP_REMOVED lines=10> */
[----:B------:R-:W1:Y:S07]  /*f9f0*/  LDSM.16.M88.4 R124, [R154+0x4000] ;  /* 0x004000009a7c783b */ /* 0x000e6e0000000200 */
        /* <DEDUP_REMOVED lines=10> */
[----:B------:R-:W2:Y:S07]  /*faa0*/  LDSM.16.M88.4 R108, [R154+0x4800] ;  /* 0x004800009a6c783b */ /* 0x000eae0000000200 */
[C---:B---3--:R-:W-:Y:S08]  /*fab0*/  HMMA.16816.F32.BF16 R4, R144.reuse, R148, R4 ;  /* 0x000000949004723c */ /* 0x048ff00000041804 */
[C---:B------:R-:W-:Y:S08]  /*fac0*/  HMMA.16816.F32.BF16 R8, R144.reuse, R150, R8 ;  /* 0x000000969008723c */ /* 0x040ff00000041808 */
        /* <DEDUP_REMOVED lines=8> */
[----:B------:R-:W5:Y:S07]  /*fb50*/  LDSM.16.M88.4 R120, [R156] ;  /* 0x000000009c78783b */ /* 0x000f6e0000000200 */
        /* <DEDUP_REMOVED lines=11> */
[----:B------:R-:W4:Y:S07]  /*fc10*/  LDSM.16.M88.4 R116, [R153+0x4000] ;  /* 0x004000009974783b */ /* 0x000f2e0000000200 */
[C---:B-----5:R-:W-:Y:S08]  /*fc20*/  HMMA.16816.F32.BF16 R4, R120.reuse, R128, R4 ;  /* 0x000000807804723c */ /* 0x060ff00000041804 */
[C---:B------:R-:W-:Y:S01]  /*fc30*/  HMMA.16816.F32.BF16 R8, R120.reuse, R130, R8 ;  /* 0x000000827808723c */ /* 0x040fe20000041808 */
[----:B------:R-:W5:Y:S07]  /*fc40*/  LDSM.16.M88.4 R128, [R153+0x5000] ;  /* 0x005000009980783b */ /* 0x000f6e0000000200 */
        /* <DEDUP_REMOVED lines=8> */
[----:B------:R-:W-:Y:S07]  /*fcd0*/  LDSM.16.M88.4 R112, [R155] ;  /* 0x000000009b70783b */ /* 0x000fee0000000200 */
        /* <DEDUP_REMOVED lines=109> */
.L_x_9915:
[----:B------:R-:W-:Y:S05]  /*103b0*/  BSYNC.RECONVERGENT B0 ;  /* 0x0000000000007941 */ /* 0x000fea0003800200 */
.L_x_9914:
[----:B------:R-:W-:Y:S01]  /*103c0*/  @!P0 IMAD.MOV.U32 R171, RZ, RZ, R169 ;  /* 0x000000ffffab8224 */ /* 0x000fe200078e00a9 */
[C---:B------:R-:W-:Y:S02]  /*103d0*/  LEA R116, P1, R164.reuse, R170, 0x5 ;  /* 0x000000aaa4747211 */ /* 0x040fe400078228ff */
[C-C-:B------:R-:W-:Y:S02]  /*103e0*/  SHF.L.U64.HI R2, R164.reuse, 0x5, R165.reuse ;  /* 0x00000005a4027819 */ /* 0x140fe400000102a5 */
[----:B------:R-:W-:Y:S01]  /*103f0*/  @!PT LDS RZ, [RZ] ;  /* 0x00000000fffff984 */ /* 0x000fe20000000800 */
[----:B------:R-:W-:Y:S01]  /*10400*/  @!PT LDS RZ, [RZ] ;  /* 0x00000000fffff984 */ /* 0x000fe20000000800 */
[----:B------:R-:W-:Y:S01]  /*10410*/  @!PT LDS RZ, [RZ] ;  /* 0x00000000fffff984 */ /* 0x000fe20000000800 */
[----:B------:R1:W-:Y:S01]  /*10420*/  @!P0 LDGSTS.E.BYPASS.LTC128B.128 [R3+0x2000], desc[UR4][R170.64] ;  /* 0x02000000aa038fae */ /* 0x0003e2000b981a04 */
[----:B------:R-:W-:Y:S02]  /*10430*/  LEA.HI.X R117, R164, R169, R165, 0x5, P1 ;  /* 0x000000a9a4757211 */ /* 0x000fe400008f2ca5 */
[----:B------:R-:W-:Y:S01]  /*10440*/  IADD3 R114, P2, PT, R0, R116, RZ ;  /* 0x0000007400727210 */ /* 0x000fe20007f5e0ff */
[----:B------:R1:W-:Y:S03]  /*10450*/  @P0 STS.128 [R3+0x2000], RZ ;  /* 0x002000ff03000388 */ /* 0x0003e60000000c00 */
[-C--:B------:R-:W-:Y:S01]  /*10460*/  IADD3 R112, P1, PT, R114, R0.reuse, RZ ;  /* 0x0000000072707210 */ /* 0x080fe20007f3e0ff */
[----:B------:R-:W-:Y:S01]  /*10470*/  @!PT LDS RZ, [RZ] ;  /* 0x00000000fffff984 */ /* 0x000fe20000000800 */
[----:B------:R-:W-:Y:S01]  /*10480*/  @!PT LDS RZ, [RZ] ;  /* 0x00000000fffff984 */ /* 0x000fe20000000800 */
[----:B------:R-:W-:Y:S01]  /*10490*/  @!PT LDS RZ, [RZ] ;  /* 0x00000000fffff984 */ /* 0x000fe20000000800 */
[----:B------:R1:W-:Y:S01]  /*104a0*/  @!P0 LDGSTS.E.BYPASS.LTC128B.128 [R3+0x2800], desc[UR4][R116.64] ;  /* 0x0280000074038fae */ /* 0x0003e2000b981a04 */
[----:B------:R-:W-:Y:S02]  /*104b0*/  IMAD.X R115, R2, 0x1, R117, P2 ;  /* 0x0000000102737824 */ /* 0x000fe400010e0675 */
[-C--:B------:R-:W-:Y:S01]  /*104c0*/  IADD3 R110, P2, PT, R112, R0.reuse, RZ ;  /* 0x00000000706e7210 */ /* 0x080fe20007f5e0ff */
[----:B------:R1:W-:Y:S01]  /*104d0*/  @P0 STS.128 [R3+0x2800], RZ ;  /* 0x002800ff03000388 */ /* 0x0003e20000000c00 */
[--C-:B------:R-:W-:Y:S02]  /*104e0*/  IMAD.X R113, R115, 0x1, R2.reuse, P1 ;  /* 0x0000000173717824 */ /* 0x100fe400008e0602 */
[-C--:B------:R-:W-:Y:S01]  /*104f0*/  IADD3 R108, P1, PT, R110, R0.reuse, RZ ;  /* 0x000000006e6c7210 */ /* 0x080fe20007f3e0ff */
[----:B------:R-:W-:Y:S01]  /*10500*/  @!PT LDS RZ, [RZ] ;  /* 0x00000000fffff984 */ /* 0x000fe20000000800 */
[----:B------:R-:W-:Y:S01]  /*10510*/  @!PT LDS RZ, [RZ] ;  /* 0x00000000fffff984 */ /* 0x000fe20000000800 */
[----:B------:R-:W-:Y:S01]  /*10520*/  @!PT LDS RZ, [RZ] ;  /* 0x00000000fffff984 */ /* 0x000fe20000000800 */
[----:B------:R1:W-:Y:S01]  /*10530*/  @!P0 LDGSTS.E.BYPASS.LTC128B.128 [R3+0x3000], desc[UR4][R114.64] ;  /* 0x0300000072038fae */ /* 0x0003e2000b981a04 */
[--C-:B------:R-:W-:Y:S02]  /*10540*/  IMAD.X R111, R113, 0x1, R2.reuse, P2 ;  /* 0x00000001716f7824 */ /* 0x100fe400010e0602 */
[-C--:B------:R-:W-:Y:S01]  /*10550*/  IADD3 R106, P2, PT, R108, R0.reuse, RZ ;  /* 0x000000006c6a7210 */ /* 0x080fe20007f5e0ff */
[----:B------:R1:W-:Y:S01]  /*10560*/  @P0 STS.128 [R3+0x3000], RZ ;  /* 0x003000ff03000388 */ /* 0x0003e20000000c00 */
[--C-:B------:R-:W-:Y:S02]  /*10570*/  IMAD.X R109, R111, 0x1, R2.reuse, P1 ;  /* 0x000000016f6d7824 */ /* 0x100fe400008e0602 */
[----:B------:R-:W-:Y:S01]  /*10580*/  @!P0 IADD3 R118, P1, PT, R106, R0, RZ ;  /* 0x000000006a768210 */ /* 0x000fe20007f3e0ff */
        /* <DEDUP_REMOVED lines=28> */
.L_x_9913:
[----:B------:R-:W-:Y:S05]  /*10750*/  BSYNC.RECONVERGENT B1 ;  /* 0x0000000000017941 */ /* 0x000fea0003800200 */
.L_x_9912:
        /* <DEDUP_REMOVED lines=145> */
[----:B------:R-:W-:Y:S01]  /*11070*/  FFMA.FTZ R58, R59, R3, -R112 ;  /* 0x000000033b3a7223 */ /* 0x000fe20000010870 */
[C---:B------:R-:W-:Y:S01]  /*11080*/  HMMA.16816.F32.BF16 R8, R96.reuse, R106, R8 ;  /* 0x0000006a6008723c */ /* 0x040fe20000041808 */
[----:B------:R-:W1:Y:S03]  /*11090*/  LDSM.16.MT88.4 R104, [R160+0x6000] ;  /* 0x00600000a068783b */ /* 0x000e660000004200 */
[----:B------:R-:W2:Y:S01]  /*110a0*/  MUFU.EX2 R126, R126 ;  /* 0x0000007e007e7308 */ /* 0x000ea20000000800 */
[----:B------:R-:W-:Y:S01]  /*110b0*/  FFMA.FTZ R124, R103, R180, R124 ;  /* 0x000000b4677c7223 */ /* 0x000fe2000001007c */
[----:B------:R-:W-:Y:S01]  /*110c0*/  FFMA.FTZ R119, R102, R187, R119 ;  /* 0x000000bb66777223 */ /* 0x000fe20000010077 */
        /* <DEDUP_REMOVED lines=12> */
[--C-:B------:R-:W-:Y:S01]  /*11190*/  FFMA.FTZ R111, R17, R3, -R114.reuse ;  /* 0x00000003116f7223 */ /* 0x100fe20000010872 */
[----:B------:R-:W-:Y:S01]  /*111a0*/  FMUL.FTZ R17, R102, R85 ;  /* 0x0000005566117220 */ /* 0x000fe20000410000 */
[----:B------:R-:W-:Y:S01]  /*111b0*/  FFMA.FTZ R59, R64, R3, -R114 ;  /* 0x00000003403b7223 */ /* 0x000fe20000010872 */
[----:B------:R-:W-:Y:S01]  /*111c0*/  FADD.FTZ R115, R115, R118 ;  /* 0x0000007673737221 */ /* 0x000fe20000010000 */
[C---:B---3--:R-:W-:Y:S04]  /*111d0*/  HMMA.16816.F32.BF16 R76, R96.reuse, R92, R76 ;  /* 0x0000005c604c723c */ /* 0x048fe8000004184c */
[----:B------:R-:W2:Y:S01]  /*111e0*/  MUFU.EX2 R108, R108 ;  /* 0x0000006c006c7308 */ /* 0x000ea20000000800 */
[----:B------:R-:W-:Y:S09]  /*111f0*/  MOV R103, R2 ;  /* 0x0000000200677202 */ /* 0x000ff20000000f00 */
        /* <DEDUP_REMOVED lines=147> */
[----:B------:R-:W-:Y:S01]  /*11b30*/  FFMA.FTZ R114, R65, R3, -R114 ;  /* 0x0000000341727223 */ /* 0x000fe20000010872 */
[----:B------:R-:W-:Y:S02]  /*11b40*/  FADD.FTZ R60, R117, R119 ;  /* 0x00000077753c7221 */ /* 0x000fe40000010000 */
[----:B------:R-:W-:Y:S01]  /*11b50*/  HMMA.16816.F32.BF16 R16, R20, R38, R16 ;  /* 0x000000261410723c */ /* 0x000fe20000041810 */
[----:B------:R-:W-:Y:S02]  /*11b60*/  MUFU.EX2 R37, R37 ;  /* 0x0000002500257308 */ /* 0x000fe40000000800 */
[----:B------:R-:W-:Y:S01]  /*11b70*/  F2FP.BF16.F32.PACK_AB R20, R51, R52 ;  /* 0x000000343314723e */ /* 0x000fe200000010ff */
[----:B------:R-:W-:Y:S01]  /*11b80*/  FADD.FTZ R113, R113, R60 ;  /* 0x0000003c71717221 */ /* 0x000fe20000010000 */
[----:B------:R-:W-:Y:S01]  /*11b90*/  F2FP.BF16.F32.PACK_AB R21, R54, R53 ;  /* 0x000000353615723e */ /* 0x000fe200000010ff */
[--C-:B------:R-:W-:Y:S01]  /*11ba0*/  FFMA.FTZ R38, R62, R3, -R112.reuse ;  /* 0x000000033e267223 */ /* 0x100fe20000010870 */
[----:B------:R-:W-:Y:S01]  /*11bb0*/  F2FP.BF16.F32.PACK_AB R22, R56, R55 ;  /* 0x000000373816723e */ /* 0x000fe200000010ff */
[----:B------:R-:W-:Y:S01]  /*11bc0*/  FADD.FTZ R116, R116, R113 ;  /* 0x0000007174747221 */ /* 0x000fe20000010000 */
[----:B-1----:R-:W-:Y:S02]  /*11bd0*/  F2FP.BF16.F32.PACK_AB R23, R58, R57 ;  /* 0x000000393a17723e */ /* 0x002fe400000010ff */
[----:B------:R-:W1:Y:S01]  /*11be0*/  MUFU.EX2 R36, R36 ;  /* 0x0000002400247308 */ /* 0x000e620000000800 */
[----:B------:R-:W-:Y:S04]  /*11bf0*/  FFMA.FTZ R39, R63, R3, -R112 ;  /* 0x000000033f277223 */ /* 0x000fe80000010870 */
        /* <DEDUP_REMOVED lines=80> */
.L_x_9909:
        /* <DEDUP_REMOVED lines=10> */
.L_x_9924:
[----:B------:R-:W2:Y:S01]  /*121a0*/  S2R R4, SR_TID.X ;  /* 0x0000000000047919 */ /* 0x000ea20000002100 */
[----:B------:R-:W1:Y:S01]  /*121b0*/  MUFU.RCP R9, R6 ;  /* 0x0000000600097308 */ /* 0x000e620000001000 */
[----:B----4-:R-:W-:Y:S01]  /*121c0*/  FADD.FTZ R5, R8, R11 ;  /* 0x0000000b08057221 */ /* 0x010fe20000010000 */
[----:B------:R-:W-:Y:S01]  /*121d0*/  FSETP.NE.FTZ.AND P0, PT, R6, RZ, PT ;  /* 0x000000ff0600720b */ /* 0x000fe20003f15000 */
[----:B------:R-:W-:Y:S03]  /*121e0*/  BAR.SYNC.DEFER_BLOCKING 0x0 ;  /* 0x0000000000007b1d */ /* 0x000fe60000010000 */
[----:B------:R-:W-:-:S03]  /*121f0*/  FSETP.NE.FTZ.AND P1, PT, R5, RZ, PT ;  /* 0x000000ff0500720b */ /* 0x000fc60003f35000 */
[----:B---3--:R-:W3:Y:S01]  /*12200*/  MUFU.RCP R8, R5 ;  /* 0x0000000500087308 */ /* 0x008ee20000001000 */
        /* <DEDUP_REMOVED lines=10> */
[C---:B--2---:R-:W-:Y:S01]  /*122b0*/  SHF.L.U32 R10, R4.reuse, 0x1, RZ ;  /* 0x00000001040a7819 */ /* 0x044fe200000006ff */
        /* <DEDUP_REMOVED lines=13> */
[----:B------:R-:W-:-:S02]  /*12390*/  R2P PR, R4, 0x1c ;  /* 0x0000001c04007804 */ /* 0x000fc40000000000 */
[----:B------:R-:W-:Y:S02]  /*123a0*/  LOP3.LUT R10, R11, R10, RZ, 0xfc, !PT ;  /* 0x0000000a0b0a7212 */ /* 0x000fe400078efcff */
[----:B------:R-:W-:Y:S02]  /*123b0*/  MOV R9, 0x40 ;  /* 0x0000004000097802 */ /* 0x000fe40000000f00 */
[----:B------:R-:W-:Y:S02]  /*123c0*/  MOV R11, 0x20 ;  /* 0x00000020000b7802 */ /* 0x000fe40000000f00 */
[----:B------:R-:W-:Y:S02]  /*123d0*/  LEA R10, R10, UR6, 0x2 ;  /* 0x000000060a0a7c11 */ /* 0x000fe4000f8e10ff */
        /* <DEDUP_REMOVED lines=39> */
[----:B------:R3:W-:Y:S04]  /*12650*/  STS.64 [R16], R80 ;  /* 0x0000005010007388 */ /* 0x0007e80000000a00 */
[----:B------:R3:W-:Y:S04]  /*12660*/  STS.64 [R16+0x800], R82 ;  /* 0x0008005210007388 */ /* 0x0007e80000000a00 */
[----:B------:R3:W-:Y:S04]  /*12670*/  STS.64 [R11], R84 ;  /* 0x000000540b007388 */ /* 0x0007e80000000a00 */
[----:B------:R3:W-:Y:S04]  /*12680*/  STS.64 [R11+0x800], R86 ;  /* 0x000800560b007388 */ /* 0x0007e80000000a00 */
[----:B------:R-:W4:Y:S04]  /*12690*/  LD.E.64 R40, desc[UR4][R100.64+0xb0] ;  /* 0x0000b00464287980 */ /* 0x000f28000c101b00 */
[----:B-1----:R-:W3:Y:S01]  /*126a0*/  LD.E R13, desc[UR4][R100.64+0x60] ;  /* 0x00006004640d7980 */ /* 0x002ee2000c101900 */
[----:B------:R-:W1:Y:S01]  /*126b0*/  @P0 MUFU.LG2 R8, R6 ;  /* 0x0000000600080308 */ /* 0x000e620000000c00 */
[----:B------:R-:W-:-:S02]  /*126c0*/  SHF.L.U32 R36, R4, 0x2, RZ ;  /* 0x0000000204247819 */ /* 0x000fc400000006ff */
[----:B------:R3:W5:Y:S01]  /*126d0*/  LD.E R39, desc[UR4][R100.64+0xcc] ;  /* 0x0000cc0464277980 */ /* 0x000762000c101900 */
[----:B------:R-:W-:Y:S02]  /*126e0*/  MOV R37, 0xff800000 ;  /* 0xff80000000257802 */ /* 0x000fe40000000f00 */
[----:B--2---:R-:W-:Y:S01]  /*126f0*/  LOP3.LUT R9, R36, 0x1f8, RZ, 0xc0, !PT ;  /* 0x000001f824097812 */ /* 0x004fe200078ec0ff */
[----:B------:R2:W5:Y:S01]  /*12700*/  LD.E.64 R44, desc[UR4][R100.64+0x78] ;  /* 0x00007804642c7980 */ /* 0x000562000c101b00 */
[----:B------:R-:W2:Y:S01]  /*12710*/  @P1 MUFU.LG2 R5, R5 ;  /* 0x0000000500051308 */ /* 0x000ea20000000c00 */
[----:B------:R-:W-:Y:S02]  /*12720*/  SHF.R.U32.HI R38, RZ, 0x2, R4 ;  /* 0x00000002ff267819 */ /* 0x000fe40000011604 */
[----:B------:R3:W5:Y:S01]  /*12730*/  LD.E.64 R42, desc[UR4][R100.64+0xa8] ;  /* 0x0000a804642a7980 */ /* 0x000762000c101b00 */
[----:B------:R-:W-:Y:S01]  /*12740*/  LOP3.LUT R7, R7, 0x10, RZ, 0xc0, !PT ;  /* 0x0000001007077812 */ /* 0x000fe200078ec0ff */
[----:B-1----:R-:W-:-:S04]  /*12750*/  @P0 FMUL.FTZ R8, R8, 0.69314718246459960938 ;  /* 0x3f31721808080820 */ /* 0x002fc80000410000 */
[----:B-----5:R-:W-:Y:S01]  /*12760*/  @P0 FFMA.FTZ R37, R3, R2, R8 ;  /* 0x0000000203250223 */ /* 0x020fe20000010008 */
[----:B------:R-:W-:Y:S01]  /*12770*/  SHF.R.U32.HI R8, RZ, 0x1, R4 ;  /* 0x00000001ff087819 */ /* 0x000fe20000011604 */
[----:B------:R-:W-:Y:S01]  /*12780*/  BAR.SYNC.DEFER_BLOCKING 0x0 ;  /* 0x0000000000007b1d */ /* 0x000fe20000010000 */
[----:B------:R-:W-:Y:S01]  /*12790*/  LOP3.LUT P0, RZ, R4, 0x3, RZ, 0xc0, !PT ;  /* 0x0000000304ff7812 */ /* 0x000fe2000780c0ff */
[----:B--2---:R-:W-:Y:S01]  /*127a0*/  @P1 FMUL.FTZ R6, R5, 0.69314718246459960938 ;  /* 0x3f31721805061820 */ /* 0x004fe20000410000 */
[----:B------:R-:W-:Y:S02]  /*127b0*/  LOP3.LUT R4, R9, 0x38, R8, 0x78, !PT ;  /* 0x0000003809047812 */ /* 0x000fe400078e7808 */
[----:B------:R-:W-:Y:S01]  /*127c0*/  MOV R2, 0xff800000 ;  /* 0xff80000000027802 */ /* 0x000fe20000000f00 */
[----:B------:R-:W-:Y:S01]  /*127d0*/  @P1 FFMA.FTZ R2, R3, R0, R6 ;  /* 0x0000000003021223 */ /* 0x000fe20000010006 */
[----:B------:R-:W-:Y:S02]  /*127e0*/  LOP3.LUT R9, R8, 0x30, RZ, 0xc0, !PT ;  /* 0x0000003008097812 */ /* 0x000fe400078ec0ff */
[----:B------:R-:W-:-:S02]  /*127f0*/  LEA R0, R4, R7, 0x2 ;  /* 0x0000000704007211 */ /* 0x000fc400078e10ff */
[----:B------:R-:W-:-:S03]  /*12800*/  LOP3.LUT R38, R9, 0x7, R38, 0xf8, !PT ;  /* 0x0000000709267812 */ /* 0x000fc600078ef826 */
[----:B------:R1:W2:Y:S04]  /*12810*/  LDS.128 R32, [R0+UR6] ;  /* 0x0000000600207984 */ /* 0x0002a80008000c00 */
[----:B------:R1:W1:Y:S04]  /*12820*/  LDS.128 R28, [R0+UR6+0x800] ;  /* 0x00080006001c7984 */ /* 0x0002680008000c00 */
[----:B------:R1:W1:Y:S04]  /*12830*/  LDS.128 R24, [R0+UR6+0x1000] ;  /* 0x0010000600187984 */ /* 0x0002680008000c00 */
[----:B------:R1:W1:Y:S04]  /*12840*/  LDS.128 R20, [R0+UR6+0x1800] ;  /* 0x0018000600147984 */ /* 0x0002680008000c00 */
[----:B------:R1:W1:Y:S04]  /*12850*/  LDS.128 R16, [R0+UR6+0x2000] ;  /* 0x0020000600107984 */ /* 0x0002680008000c00 */
[----:B------:R1:W1:Y:S04]  /*12860*/  LDS.128 R8, [R0+UR6+0x3000] ;  /* 0x0030000600087984 */ /* 0x0002680008000c00 */
[----:B------:R1:W1:Y:S01]  /*12870*/  LDS.128 R4, [R0+UR6+0x3800] ;  /* 0x0038000600047984 */ /* 0x0002620008000c00 */
[----:B------:R-:W-:Y:S01]  /*12880*/  BSSY.RECONVERGENT B0, `(.L_x_9918) ;  /* 0x0000010000007945 */ /* 0x000fe20003800200 */
[----:B----4-:R-:W-:-:S04]  /*12890*/  IMAD R40, R40, UR8, R183 ;  /* 0x0000000828287c24 */ /* 0x010fc8000f8e02b7 */
[----:B---3--:R-:W-:-:S04]  /*128a0*/  IMAD R13, R40, R13, R178 ;  /* 0x0000000d280d7224 */ /* 0x008fc800078e02b2 */
[----:B------:R-:W-:Y:S02]  /*128b0*/  IMAD R41, R41, R13, R176 ;  /* 0x0000000d29297224 */ /* 0x000fe400078e02b0 */
[----:B------:R3:W4:Y:S01]  /*128c0*/  LDS.128 R12, [R0+UR6+0x2800] ;  /* 0x00280006000c7984 */ /* 0x0007220008000c00 */
[----:B-12---:R-:W-:Y:S05]  /*128d0*/  @P0 BRA `(.L_x_9919) ;  /* 0x0000000000280947 */ /* 0x006fea0003800000 */
[----:B------:R-:W-:Y:S01]  /*128e0*/  IMAD.IADD R3, R181, 0x1, -R176 ;  /* 0x00000001b5037824 */ /* 0x000fe200078e0ab0 */
[----:B---3--:R-:W-:Y:S01]  /*128f0*/  IADD3 R0, P0, PT, R41, R38, RZ ;  /* 0x0000002629007210 */ /* 0x008fe20007f1e0ff */
        /* <DEDUP_REMOVED lines=8> */
.L_x_9919:
[----:B------:R-:W-:Y:S05]  /*12980*/  BSYNC.RECONVERGENT B0 ;  /* 0x0000000000007941 */ /* 0x000fea0003800200 */
.L_x_9918:
[----:B------:R-:W2:Y:S01]  /*12990*/  LD.E R100, desc[UR4][R100.64+0xc0] ;  /* 0x0000c00464647980 */ /* 0x000ea2000c101900 */
[C---:B------:R-:W-:Y:S01]  /*129a0*/  LOP3.LUT R3, R36.reuse, 0xfc0, RZ, 0xc0, !PT ;  /* 0x00000fc024037812 */ /* 0x040fe200078ec0ff */
[----:B------:R-:W-:Y:S01]  /*129b0*/  IMAD R39, R41, R39, RZ ;  /* 0x0000002729277224 */ /* 0x000fe200078e02ff */
[----:B---3--:R-:W3:Y:S02]  /*129c0*/  S2R R0, SR_TID.X ;  /* 0x0000000000007919 */ /* 0x008ee40000002100 */
[----:B-1----:R-:W-:Y:S01]  /*129d0*/  LOP3.LUT R2, R3, 0x3c, R36, 0xf8, !PT ;  /* 0x0000003c03027812 */ /* 0x002fe200078ef824 */
[----:B------:R-:W-:Y:S01]  /*129e0*/  IMAD.IADD R176, R181, 0x1, -R176 ;  /* 0x00000001b5b07824 */ /* 0x000fe200078e0ab0 */
[----:B------:R-:W-:Y:S01]  /*129f0*/  LOP3.LUT R3, R36, 0x3c, RZ, 0xc0, !PT ;  /* 0x0000003c24037812 */ /* 0x000fe200078ec0ff */
[----:B------:R-:W-:Y:S01]  /*12a00*/  IMAD.MOV.U32 R175, RZ, RZ, 0x0 ;  /* 0x00000000ffaf7424 */ /* 0x000fe200078e00ff */
[----:B------:R-:W-:Y:S02]  /*12a10*/  IADD3 R37, P1, PT, R39, R2, RZ ;  /* 0x0000000227257210 */ /* 0x000fe40007f3e0ff */
[----:B--2---:R-:W-:-:S02]  /*12a20*/  ISETP.GE.AND P0, PT, R3, R100, PT ;  /* 0x000000640300720c */ /* 0x004fc40003f06270 */
[----:B---3--:R-:W-:Y:S02]  /*12a30*/  SHF.R.U32.HI R3, RZ, 0x4, R0 ;  /* 0x00000004ff037819 */ /* 0x008fe40000011600 */
[----:B------:R-:W-:Y:S02]  /*12a40*/  LEA.HI.X.SX32 R0, R39, RZ, 0x1, P1 ;  /* 0x000000ff27007211 */ /* 0x000fe400008f0eff */
[C---:B------:R-:W-:Y:S01]  /*12a50*/  ISETP.GE.OR P2, PT, R3.reuse, R176, P0 ;  /* 0x000000b00300720c */ /* 0x040fe20000746670 */
[----:B------:R-:W-:Y:S01]  /*12a60*/  VIADD R41, R3, 0x10 ;  /* 0x0000001003297836 */ /* 0x000fe20000000000 */
[----:B------:R-:W-:Y:S01]  /*12a70*/  LEA R36, P1, R37, R44, 0x2 ;  /* 0x0000002c25247211 */ /* 0x000fe200078210ff */
[C---:B------:R-:W-:Y:S02]  /*12a80*/  VIADD R43, R3.reuse, 0x20 ;  /* 0x00000020032b7836 */ /* 0x040fe40000000000 */
[----:B------:R-:W-:Y:S01]  /*12a90*/  VIADD R39, R3, 0x8 ;  /* 0x0000000803277836 */ /* 0x000fe20000000000 */
[----:B------:R-:W-:Y:S01]  /*12aa0*/  LEA.HI.X R37, R37, R45, R0, 0x2, P1 ;  /* 0x0000002d25257211 */ /* 0x000fe200008f1400 */
[----:B------:R-:W-:Y:S01]  /*12ab0*/  VIADD R45, R3, 0x18 ;  /* 0x00000018032d7836 */ /* 0x000fe20000000000 */
[-C--:B------:R-:W-:Y:S01]  /*12ac0*/  ISETP.GE.OR P6, PT, R41, R176.reuse, P0 ;  /* 0x000000b02900720c */ /* 0x080fe200007c6670 */
[----:B------:R-:W-:Y:S01]  /*12ad0*/  VIADD R41, R3, 0x28 ;  /* 0x0000002803297836 */ /* 0x000fe20000000000 */
[-C--:B------:R-:W-:Y:S01]  /*12ae0*/  ISETP.GE.OR P4, PT, R43, R176.reuse, P0 ;  /* 0x000000b02b00720c */ /* 0x080fe20000786670 */
[----:B------:R-:W-:Y:S01]  /*12af0*/  VIADD R43, R3, 0x30 ;  /* 0x00000030032b7836 */ /* 0x000fe20000000000 */
[-C--:B------:R-:W-:Y:S01]  /*12b00*/  ISETP.GE.OR P5, PT, R45, R176.reuse, P0 ;  /* 0x000000b02d00720c */ /* 0x080fe200007a6670 */
[----:B------:R-:W-:Y:S01]  /*12b10*/  VIADD R3, R3, 0x38 ;  /* 0x0000003803037836 */ /* 0x000fe20000000000 */
[----:B------:R-:W-:Y:S01]  /*12b20*/  @!P2 ST.E.128 desc[UR4][R36.64], R32 ;  /* 0x000000202400a985 */ /* 0x000fe2000c101d04 */
[----:B------:R-:W-:-:S02]  /*12b30*/  ISETP.GE.OR P3, PT, R41, R176, P0 ;  /* 0x000000b02900720c */ /* 0x000fc40000766670 */
[-C--:B------:R-:W-:Y:S02]  /*12b40*/  ISETP.GE.OR P2, PT, R39, R176.reuse, P0 ;  /* 0x000000b02700720c */ /* 0x080fe40000746670 */
        /* <DEDUP_REMOVED lines=8> */
[----:B-1----:R-:W-:Y:S05]  /*12bd0*/  @P0 RET.REL.NODEC R174 `(_ZN5flash24flash_fwd_splitkv_kernelI23Flash_fwd_kernel_traitsILi64ELi64ELi128ELi4ELb0ELb0EN7cutlass10bfloat16_tE19Flash_kernel_traitsILi64ELi64ELi128ELi4ES3_EELb0ELb0ELb0ELb0ELb0ELb0ELb1ELb1EEEvNS_16Flash_fwd_paramsE) ;  /* 0xfffffed4ae080950 */ /* 0x002fea0003c3ffff */
[----:B------:R-:W-:Y:S01]  /*12be0*/  MOV R175, 0x0 ;  /* 0x0000000000af7802 */ /* 0x000fe20000000f00 */
[----:B------:R1:W-:Y:S03]  /*12bf0*/  ST.E.128 desc[UR4][R36.64+0x3800], R4 ;  /* 0x0038000424007985 */ /* 0x0003e6000c101d04 */
[----:B-1----:R-:W-:Y:S05]  /*12c00*/  RET.REL.NODEC R174 `(_ZN5flash24flash_fwd_splitkv_kernelI23Flash_fwd_kernel_traitsILi64ELi64ELi128ELi4ELb0ELb0EN7cutlass10bfloat16_tE19Flash_kernel_traitsILi64ELi64ELi128ELi4ES3_EELb0ELb0ELb0ELb0ELb0ELb0ELb1ELb1EEEvNS_16Flash_fwd_paramsE) ;  /* 0xfffffed0aefc7950 */ /* 0x002fea0003c3ffff */
.L_x_9917:
[----:B------:R-:W-:Y:S01]  /*12c10*/  MOV R5, 0x2 ;  /* 0x0000000200057802 */ /* 0x000fe20000000f00 */
[----:B------:R-:W-:Y:S01]  /*12c20*/  IMAD.MOV.U32 R4, RZ, RZ, 0x1f ;  /* 0x0000001fff047424 */ /* 0x000fe200078e00ff */
[----:B------:R-:W-:-:S07]  /*12c30*/  MOV R7, 0xffffffff ;  /* 0xffffffff00077802 */ /* 0x000fce0000000f00 */
[----:B-1---5:R-:W-:Y:S05]  /*12c40*/  WARPSYNC.COLLECTIVE R7, `(.L_x_9920) ;  /* 0x0000000007087348 */ /* 0x022fea0003c00000 */
[----:B------:R2:W3:Y:S02]  /*12c50*/  SHFL.BFLY P0, R11, R187, R5, R4 ;  /* 0x0c000005bb0b7389 */ /* 0x0004e40000000004 */
[----:B-123-5:R-:W-:Y:S05]  /*12c60*/  ENDCOLLECTIVE ;  /* 0x000000000000791b */ /* 0x02efea0003800000 */
.L_x_9920:
[----:B------:R-:W-:Y:S02]  /*12c70*/  IMAD.MOV.U32 R6, RZ, RZ, R11 ;  /* 0x000000ffff067224 */ /* 0x000fe400078e000b */
[----:B------:R-:W-:Y:S02]  /*12c80*/  IMAD.MOV.U32 R5, RZ, RZ, 0x1 ;  /* 0x00000001ff057424 */ /* 0x000fe400078e00ff */
[----:B------:R-:W-:-:S05]  /*12c90*/  FADD.FTZ R9, R6, R187 ;  /* 0x000000bb06097221 */ /* 0x000fca0000010000 */
[----:B------:R-:W-:-:S07]  /*12ca0*/  MOV R187, R9 ;  /* 0x0000000900bb7202 */ /* 0x000fce0000000f00 */
[----:B------:R-:W-:Y:S05]  /*12cb0*/  WARPSYNC.COLLECTIVE R7, `(.L_x_9921) ;  /* 0x0000000007087348 */ /* 0x000fea0003c00000 */
[----:B------:R1:W2:Y:S02]  /*12cc0*/  SHFL.BFLY P0, R11, R187, R5, R4 ;  /* 0x0c000005bb0b7389 */ /* 0x0002a40000000004 */
[----:B-12---:R-:W-:Y:S05]  /*12cd0*/  ENDCOLLECTIVE ;  /* 0x000000000000791b */ /* 0x006fea0003800000 */
.L_x_9921:
[----:B------:R-:W-:Y:S01]  /*12ce0*/  MOV R187, R180 ;  /* 0x000000b400bb7202 */ /* 0x000fe20000000f00 */
[----:B------:R-:W-:Y:S01]  /*12cf0*/  IMAD.MOV.U32 R5, RZ, RZ, 0x2 ;  /* 0x00000002ff057424 */ /* 0x000fe200078e00ff */
[----:B------:R-:W-:-:S07]  /*12d00*/  MOV R6, R11 ;  /* 0x0000000b00067202 */ /* 0x000fce0000000f00 */
[----:B------:R-:W-:Y:S05]  /*12d10*/  WARPSYNC.COLLECTIVE R7, `(.L_x_9922) ;  /* 0x0000000007087348 */ /* 0x000fea0003c00000 */
[----:B------:R1:W2:Y:S02]  /*12d20*/  SHFL.BFLY P0, R11, R187, R5, R4 ;  /* 0x0c000005bb0b7389 */ /* 0x0002a40000000004 */
[----:B-12---:R-:W-:Y:S05]  /*12d30*/  ENDCOLLECTIVE ;  /* 0x000000000000791b */ /* 0x006fea0003800000 */
.L_x_9922:
[----:B------:R-:W-:Y:S01]  /*12d40*/  FADD.FTZ R6, R9, R6 ;  /* 0x0000000609067221 */ /* 0x000fe20000010000 */
[----:B------:R-:W-:Y:S01]  /*12d50*/  FADD.FTZ R8, R11, R180 ;  /* 0x000000b40b087221 */ /* 0x000fe20000010000 */
[----:B------:R-:W-:-:S04]  /*12d60*/  MOV R5, 0x1 ;  /* 0x0000000100057802 */ /* 0x000fc80000000f00 */
[----:B------:R-:W-:-:S07]  /*12d70*/  MOV R187, R8 ;  /* 0x0000000800bb7202 */ /* 0x000fce0000000f00 */
[----:B------:R-:W-:Y:S05]  /*12d80*/  WARPSYNC.COLLECTIVE R7, `(.L_x_9923) ;  /* 0x0000000007087348 */ /* 0x000fea0003c00000 */
[----:B------:R1:W2:Y:S02]  /*12d90*/  SHFL.BFLY P0, R11, R187, R5, R4 ;  /* 0x0c000005bb0b7389 */ /* 0x0002a40000000004 */
[----:B-12---:R-:W-:Y:S05]  /*12da0*/  ENDCOLLECTIVE ;  /* 0x000000000000791b */ /* 0x006fea0003800000 */
.L_x_9923:
[----:B------:R-:W-:Y:S05]  /*12db0*/  BRA `(.L_x_9924) ;  /* 0xfffffff000f87947 */ /* 0x000fea000383ffff */
.L_x_9925:
        /* <DEDUP_REMOVED lines=12> */
.L_x_14796:


//--------------------- .text._ZN5flash24flash_fwd_splitkv_kernelI23Flash_fwd_kernel_traitsILi64ELi64ELi128ELi4ELb0ELb0EN7cutlass10bfloat16_tE19Flash_kernel_traitsILi64ELi64ELi128ELi4ES3_EELb0ELb0ELb0ELb0ELb0ELb1ELb1ELb1EEEvNS_16Flash_fwd_paramsE --------------------------
	.section	.text._ZN5flash24flash_fwd_splitkv_kernelI23Flash_fwd_kernel_traitsILi64ELi64ELi128ELi4ELb0ELb0EN7cutlass10bfloat16_tE19Flash_kernel_traitsILi64ELi64ELi128ELi4ES3_EELb0ELb0ELb0ELb0ELb0ELb1ELb1ELb1EEEvNS_16Flash_fwd_paramsE,"ax",@progbits
	.align	128
        .global         _ZN5flash24flash_fwd_splitkv_kernelI23Flash_fwd_kernel_traitsILi64ELi64ELi128ELi4ELb0ELb0EN7cutlass10bfloat16_tE19Flash_kernel_traitsILi64ELi64ELi128ELi4ES3_EELb0ELb0ELb0ELb0ELb0ELb1ELb1ELb1EEEvNS_16Flash_fwd_paramsE
        .type           _ZN5flash24flash_fwd_splitkv_kernelI23Flash_fwd_kernel_traitsILi64ELi64ELi128ELi4ELb0ELb0EN7cutlass10bfloat16_tE19Flash_kernel_traitsILi64ELi64ELi128ELi4ES3_EELb0ELb0ELb0ELb0ELb0ELb1ELb1ELb1EEEvNS_16Flash_fwd_paramsE,@function
        .size           _ZN5flash24flash_fwd_splitkv_kernelI23Flash_fwd_kernel_traitsILi64ELi64ELi128ELi4ELb0ELb0EN7cutlass10bfloat16_tE19Flash_kernel_traitsILi64ELi64ELi128ELi4ES3_EELb0ELb0ELb0ELb0ELb0ELb1ELb1ELb1EEEvNS_16Flash_fwd_paramsE,(.L_x_14797 - _ZN5flash24flash_fwd_splitkv_kernelI23Flash_fwd_kernel_traitsILi64ELi64ELi128ELi4ELb0ELb0EN7cutlass10bfloat16_tE19Flash_kernel_traitsILi64ELi64ELi128ELi4ES3_EELb0ELb0ELb0ELb0ELb0ELb1ELb1ELb1EEEvNS_16Flash_fwd_paramsE)
        .other          _ZN5flash24flash_fwd_splitkv_kernelI23Flash_fwd_kernel_traitsILi64ELi64ELi128ELi4ELb0ELb0EN7cutlass10bfloat16_tE19Flash_kernel_traitsILi64ELi64ELi128ELi4ES3_EELb0ELb0ELb0ELb0ELb0ELb1ELb1ELb1EEEvNS_16Flash_fwd_paramsE,@"STO_CUDA_ENTRY STV_DEFAULT"
_ZN5flash24flash_fwd_splitkv_kernelI23Flash_fwd_kernel_traitsILi64ELi64ELi128ELi4ELb0ELb0EN7cutlass10bfloat16_tE19Flash_kernel_traitsILi64ELi64ELi128ELi4ES3_EELb0ELb0ELb0ELb0ELb0ELb1ELb1ELb1EEEvNS_16Flash_fwd_paramsE:
.text._ZN5flash24flash_fwd_splitkv_kernelI23Flash_fwd_kernel_traitsILi64ELi64ELi128ELi4ELb0ELb0EN7cutlass10bfloat16_tE19Flash_kernel_traitsILi64ELi64ELi128ELi4ES3_EELb0ELb0ELb0ELb0ELb0ELb1ELb1ELb1EEEvNS_16Flash_fwd_paramsE:
        /* <DEDUP_REMOVED lines=29> */
[----:B------:R-:W-:Y:S05]  /*01d0*/  CALL.REL.NOINC `($_ZN5flash24flash_fwd_splitkv_kernelI23Flash_fwd_kernel_traitsILi64ELi64ELi128ELi4ELb0ELb0EN7cutlass10bfloat16_tE19Flash_kernel_traitsILi64ELi64ELi128ELi4ES3_EELb0ELb0ELb0ELb0ELb0ELb1ELb1ELb1EEEvNS_16Flash_fwd_paramsE$_ZN5flash30compute_attn_1rowblock_splitkvI23Flash_fwd_kernel_traitsILi64ELi64ELi128ELi4ELb0ELb0EN7cutlass10bfloat16_tE19Flash_kernel_traitsILi64ELi64ELi128ELi4ES3_EELb0ELb0ELb0ELb0ELb0ELb1ELb1ELb1ENS_16Flash_fwd_paramsEEEvRKT8_iiiii) ;  /* 0x0000000000087944 */ /* 0x000fea0003c00000 */
[----:B------:R-:W-:Y:S05]  /*01e0*/  BSYNC.RECONVERGENT B3 ;  /* 0x0000000000037941 */ /* 0x000fea0003800200 */
.L_x_9926:
[----:B------:R-:W-:Y:S05]  /*01f0*/  EXIT ;  /* 0x000000000000794d */ /* 0x000fea0003800000 */
        .type           $_ZN5flash24flash_fwd_splitkv_kernelI23Flash_fwd_kernel_traitsILi64ELi64ELi128ELi4ELb0ELb0EN7cutlass10bfloat16_tE19Flash_kernel_traitsILi64ELi64ELi128ELi4ES3_EELb0ELb0ELb0ELb0ELb0ELb1ELb1ELb1EEEvNS_16Flash_fwd_paramsE$_ZN5flash30compute_attn_1rowblock_splitkvI23Flash_fwd_kernel_traitsILi64ELi64ELi128ELi4ELb0ELb0EN7cutlass10bfloat16_tE19Flash_kernel_traitsILi64ELi64ELi128ELi4ES3_EELb0ELb0ELb0ELb0ELb0ELb1ELb1ELb1ENS_16Flash_fwd_paramsEEEvRKT8_iiiii,@function
        .size           $_ZN5flash24flash_fwd_splitkv_kernelI23Flash_fwd_kernel_traitsILi64ELi64ELi128ELi4ELb0ELb0EN7cutlass10bfloat16_tE19Flash_kernel_traitsILi64ELi64ELi128ELi4ES3_EELb0ELb0ELb0ELb0ELb0ELb1ELb1ELb1EEEvNS_16Flash_fwd_paramsE$_ZN5flash30compute_attn_1rowblock_splitkvI23Flash_fwd_kernel_traitsILi64ELi64ELi128ELi4ELb0ELb0EN7cutlass10bfloat16_tE19Flash_kernel_traitsILi64ELi64ELi128ELi4ES3_EELb0ELb0ELb0ELb0ELb0ELb1ELb1ELb1ENS_16Flash_fwd_paramsEEEvRKT8_iiiii,(.L_x_14797 - $_ZN5flash24flash_fwd_splitkv_kernelI23Flash_fwd_kernel_traitsILi64ELi64ELi128ELi4ELb0ELb0EN7cutlass10bfloat16_tE19Flash_kernel_traitsILi64ELi64ELi128ELi4ES3_EELb0ELb0ELb0ELb0ELb0ELb1ELb1ELb1EEEvNS_16Flash_fwd_paramsE$_ZN5flash30compute_attn_1rowblock_splitkvI23Flash_fwd_kernel_traitsILi64ELi64ELi128ELi4ELb0ELb0EN7cutlass10bfloat16_tE19Flash_kernel_traitsILi64ELi64ELi128ELi4ES3_EELb0ELb0ELb0ELb0ELb0ELb1ELb1ELb1ENS_16Flash_fwd_paramsEEEvRKT8_iiiii)
$_ZN5flash24flash_fwd_splitkv_kernelI23Flash_fwd_kernel_traitsILi64ELi64ELi128ELi4ELb0ELb0EN7cutlass10bfloat16_tE19Flash_kernel_traitsILi64ELi64ELi128ELi4ES3_EELb0ELb0ELb0ELb0ELb0ELb1ELb1ELb1EEEvNS_16Flash_fwd_paramsE$_ZN5flash30compute_attn_1rowblock_splitkvI23Flash_fwd_kernel_traitsILi64ELi64ELi128ELi4ELb0ELb0EN7cutlass10bfloat16_tE19Flash_kernel_traitsILi64ELi64ELi128ELi4ES3_EELb0ELb0ELb0ELb0ELb0ELb1ELb1ELb1ENS_16Flash_fwd_paramsEEEvRKT8_iiiii:
        /* <DEDUP_REMOVED lines=39> */
.L_x_9928:
[----:B------:R-:W-:Y:S05]  /*0470*/  BSYNC.RECONVERGENT B0 ;  /* 0x0000000000007941 */ /* 0x000fea0003800200 */
.L_x_9927:
[----:B------:R-:W-:Y:S04]  /*0480*/  BSSY.RECONVERGENT B0, `(.L_x_9929) ;  /* 0x0000007000007945 */ /* 0x000fe80003800200 */
[----:B------:R-:W-:Y:S05]  /*0490*/  @!P4 BRA `(.L_x_9930) ;  /* 0x000000000014c947 */ /* 0x000fea0003800000 */
[----:B------:R-:W4:Y:S02]  /*04a0*/  LD.E.U8 R4, desc[UR4][R100.64+0x1b2] ;  /* 0x0001b20464047980 */ /* 0x000f24000c101100 */
[----:B----4-:R-:W-:-:S13]  /*04b0*/  ISETP.NE.AND P0, PT, R4, RZ, PT ;  /* 0x000000ff0400720c */ /* 0x010fda0003f05270 */
[----:B------:R-:W4:Y:S02]  /*04c0*/  @P0 LD.E R4, desc[UR4][R18.64+0x4] ;  /* 0x0000040412040980 */ /* 0x000f24000c101900 */
[----:B----45:R-:W-:-:S06]  /*04d0*/  @P0 IADD3 R7, PT, PT, R4, -R15, RZ ;  /* 0x8000000f04070210 */ /* 0x030fcc0007ffe0ff */
[----:B------:R4:W5:Y:S02]  /*04e0*/  @!P0 LD.E R7, desc[UR4][R18.64] ;  /* 0x0000000412078980 */ /* 0x000964000c101900 */
.L_x_9930:
[----:B------:R-:W-:Y:S05]  /*04f0*/  BSYNC.RECONVERGENT B0 ;  /* 0x0000000000007941 */ /* 0x000fea0003800200 */
.L_x_9929:
        /* <DEDUP_REMOVED lines=9> */
.L_x_9932:
[----:B------:R-:W5:Y:S01]  /*0590*/  LD.E.64 R6, desc[UR4][R100.64+0x108] ;  /* 0x0001080464067980 */ /* 0x000f62000c101b00 */
[----:B------:R-:W-:Y:S01]  /*05a0*/  BSSY.RECONVERGENT B0, `(.L_x_9934) ;  /* 0x0000006000007945 */ /* 0x000fe20003800200 */
[----:B-----5:R-:W-:-:S04]  /*05b0*/  ISETP.NE.U32.AND P0, PT, R6, RZ, PT ;  /* 0x000000ff0600720c */ /* 0x020fc80003f05070 */
[----:B------:R-:W-:Y:S01]  /*05c0*/  ISETP.NE.AND.EX P0, PT, R7, RZ, PT, P0 ;  /* 0x000000ff0700720c */ /* 0x000fe20003f05300 */
[----:B------:R-:W-:-:S12]  /*05d0*/  IMAD.MOV.U32 R7, RZ, RZ, RZ ;  /* 0x000000ffff077224 */ /* 0x000fd800078e00ff */
[----:B------:R-:W-:Y:S05]  /*05e0*/  @!P0 BRA `(.L_x_9935) ;  /* 0x0000000000048947 */ /* 0x000fea0003800000 */
[----:B------:R1:W5:Y:S02]  /*05f0*/  LD.E R7, desc[UR4][R100.64+0xbc] ;  /* 0x0000bc0464077980 */ /* 0x000364000c101900 */
.L_x_9935:
[----:B------:R-:W-:Y:S05]  /*0600*/  BSYNC.RECONVERGENT B0 ;  /* 0x0000000000007941 */ /* 0x000fea0003800200 */
.L_x_9934:
[----:B-----5:R-:W-:Y:S02]  /*0610*/  IADD3 R64, PT, PT, R72, R7, RZ ;  /* 0x0000000748407210 */ /* 0x020fe40007ffe0ff */
.L_x_9933:
[----:B------:R-:W-:Y:S05]  /*0620*/  BSYNC.RECONVERGENT B1 ;  /* 0x0000000000017941 */ /* 0x000fea0003800200 */
.L_x_9931:
[----:B------:R-:W-:Y:S01]  /*0630*/  IMAD.SHL.U32 R180, R5, 0x40, RZ ;  /* 0x0000004005b47824 */ /* 0x000fe200078e00ff */
[----:B------:R-:W-:-:S04]  /*0640*/  MOV R179, 0x0 ;  /* 0x0000000000b37802 */ /* 0x000fc80000000f00 */
[----:B------:R-:W-:-:S13]  /*0650*/  ISETP.GT.AND P0, PT, R185, R180, PT ;  /* 0x000000b4b900720c */ /* 0x000fda0003f04270 */
[----:B-1234-:R-:W-:Y:S05]  /*0660*/  @!P0 RET.REL.NODEC R178 `(_ZN5flash24flash_fwd_splitkv_kernelI23Flash_fwd_kernel_traitsILi64ELi64ELi128ELi4ELb0ELb0EN7cutlass10bfloat16_tE19Flash_kernel_traitsILi64ELi64ELi128ELi4ES3_EELb0ELb0ELb0ELb0ELb0ELb1ELb1ELb1EEEvNS_16Flash_fwd_paramsE) ;  /* 0xfffffff8b2648950 */ /* 0x01efea0003c3ffff */
        /* <DEDUP_REMOVED lines=111> */
[----:B-1----:R-:W-:Y:S05]  /*0d60*/  @P0 RET.REL.NODEC R178 `(_ZN5flash24flash_fwd_splitkv_kernelI23Flash_fwd_kernel_traitsILi64ELi64ELi128ELi4ELb0ELb0EN7cutlass10bfloat16_tE19Flash_kernel_traitsILi64ELi64ELi128ELi4ES3_EELb0ELb0ELb0ELb0ELb0ELb1ELb1ELb1EEEvNS_16Flash_fwd_paramsE) ;  /* 0xfffffff0b2a40950 */ /* 0x002fea0003c3ffff */
[----:B------:R-:W-:Y:S02]  /*0d70*/  MOV R5, 0xff800000 ;  /* 0xff80000000057802 */ /* 0x000fe40000000f00 */
[----:B------:R-:W-:-:S03]  /*0d80*/  MOV R179, 0x0 ;  /* 0x0000000000b37802 */ /* 0x000fc60000000f00 */
[----:B------:R1:W-:Y:S02]  /*0d90*/  ST.E desc[UR4][R2.64+0xe0], R5 ;  /* 0x0000e00502007985 */ /* 0x0003e4000c101904 */
[----:B-1----:R-:W-:Y:S05]  /*0da0*/  RET.REL.NODEC R178 `(_ZN5flash24flash_fwd_splitkv_kernelI23Flash_fwd_kernel_traitsILi64ELi64ELi128ELi4ELb0ELb0EN7cutlass10bfloat16_tE19Flash_kernel_traitsILi64ELi64ELi128ELi4ES3_EELb0ELb0ELb0ELb0ELb0ELb1ELb1ELb1EEEvNS_16Flash_fwd_paramsE) ;  /* 0xfffffff0b2947950 */ /* 0x002fea0003c3ffff */
.L_x_9936:
        /* <DEDUP_REMOVED lines=101> */
.L_x_9938:
        /* <DEDUP_REMOVED lines=78> */
.L_x_9939:
[----:B------:R-:W-:Y:S05]  /*18e0*/  BSYNC.RECONVERGENT B0 ;  /* 0x0000000000007941 */ /* 0x000fea0003800200 */
.L_x_9937:
        /* <DEDUP_REMOVED lines=231> */
.L_x_9979:
        /* <DEDUP_REMOVED lines=154> */
.L_x_9942:
        /* <DEDUP_REMOVED lines=68> */
.L_x_9946:
[----:B------:R-:W-:Y:S05]  /*3540*/  BSYNC.RECONVERGENT B0 ;  /* 0x0000000000007941 */ /* 0x000fea0003800200 */
.L_x_9945:
        /* <DEDUP_REMOVED lines=51> */
.L_x_9948:
[----:B------:R-:W-:Y:S05]  /*3880*/  BSYNC.RECONVERGENT B0 ;  /* 0x0000000000007941 */ /* 0x000fea0003800200 */
.L_x_9947:
        /* <DEDUP_REMOVED lines=53> */
.L_x_9950:
[----:B------:R-:W-:Y:S05]  /*3be0*/  BSYNC.RECONVERGENT B0 ;  /* 0x0000000000007941 */ /* 0x000fea0003800200 */
.L_x_9949:
        /* <DEDUP_REMOVED lines=57> */
.L_x_9952:
[----:B------:R-:W-:Y:S05]  /*3f80*/  BSYNC.RECONVERGENT B0 ;  /* 0x0000000000007941 */ /* 0x000fea0003800200 */
.L_x_9951:
        /* <DEDUP_REMOVED lines=62> */
.L_x_9954:
[----:B------:R-:W-:Y:S05]  /*4370*/  BSYNC.RECONVERGENT B0 ;  /* 0x0000000000007941 */ /* 0x000fea0003800200 */
.L_x_9953:
        /* <DEDUP_REMOVED lines=53> */
.L_x_9956:
[----:B------:R-:W-:Y:S05]  /*46d0*/  BSYNC.RECONVERGENT B0 ;  /* 0x0000000000007941 */ /* 0x000fea0003800200 */
.L_x_9955:
        /* <DEDUP_REMOVED lines=55> */
.L_x_9958:
[----:B------:R-:W-:Y:S05]  /*4a50*/  BSYNC.RECONVERGENT B0 ;  /* 0x0000000000007941 */ /* 0x000fea0003800200 */
.L_x_9957:
        /* <DEDUP_REMOVED lines=55> */
.L_x_9960:
[----:B------:R-:W-:Y:S05]  /*4dd0*/  BSYNC.RECONVERGENT B0 ;  /* 0x0000000000007941 */ /* 0x000fea0003800200 */
.L_x_9959:
[----:B------:R-:W5:Y:S02]  /*4de0*/  LD.E R3, desc[UR4][R100.64+0xd0] ;  /* 0x0000d00464037980 */ /* 0x000f64000c101900 */
[----:B-----5:R-:W-:Y:S05]  /*4df0*/  IMAD.U32 R3, R3, -0x40, RZ ;  /* 0xffffffc003037824 */ /* 0x020fea00078e00ff */
[C---:B------:R-:W-:Y:S02]  /*4e00*/  LEA R14, P1, R3.reuse, R14, 0x1 ;  /* 0x0000000e030e7211 */ /* 0x040fe400078208ff */
[C---:B------:R-:W-:Y:S02]  /*4e10*/  LEA R50, P0, R3.reuse, R50, 0x1 ;  /* 0x0000003203327211 */ /* 0x040fe400078008ff */
[C---:B------:R-:W-:Y:S02]  /*4e20*/  LEA.HI.X.SX32 R15, R3.reuse, R15, 0x1, P1 ;  /* 0x0000000f030f7211 */ /* 0x040fe400008f0eff */
[----:B------:R-:W-:Y:S01]  /*4e30*/  LEA.HI.X.SX32 R51, R3, R51, 0x1, P0 ;  /* 0x0000003303337211 */ /* 0x000fe200000f0eff */
[----:B------:R-:W-:Y:S05]  /*4e40*/  BRA `(.L_x_9943) ;  /* 0x0000002c00d07947 */ /* 0x000fea0003800000 */
.L_x_9944:
        /* <DEDUP_REMOVED lines=95> */
.L_x_9962:
[----:B------:R-:W-:Y:S05]  /*5440*/  BSYNC.RECONVERGENT B0 ;  /* 0x0000000000007941 */ /* 0x000fea0003800200 */
.L_x_9961:
        /* <DEDUP_REMOVED lines=92> */
.L_x_9964:
[----:B------:R-:W-:Y:S05]  /*5a10*/  BSYNC.RECONVERGENT B0 ;  /* 0x0000000000007941 */ /* 0x000fea0003800200 */
.L_x_9963:
        /* <DEDUP_REMOVED lines=94> */
.L_x_9966:
[----:B------:R-:W-:Y:S05]  /*6000*/  BSYNC.RECONVERGENT B0 ;  /* 0x0000000000007941 */ /* 0x000fea0003800200 */
.L_x_9965:
        /* <DEDUP_REMOVED lines=93> */
.L_x_9968:
[----:B------:R-:W-:Y:S05]  /*65e0*/  BSYNC.RECONVERGENT B0 ;  /* 0x0000000000007941 */ /* 0x000fea0003800200 */
.L_x_9967:
        /* <DEDUP_REMOVED lines=90> */
.L_x_9970:
[----:B------:R-:W-:Y:S05]  /*6b90*/  BSYNC.RECONVERGENT B0 ;  /* 0x0000000000007941 */ /* 0x000fea0003800200 */
.L_x_9969:
        /* <DEDUP_REMOVED lines=96> */
.L_x_9972:
[----:B------:R-:W-:Y:S05]  /*71a0*/  BSYNC.RECONVERGENT B0 ;  /* 0x0000000000007941 */ /* 0x000fea0003800200 */
.L_x_9971:
        /* <DEDUP_REMOVED lines=91> */
.L_x_9974:
[----:B------:R-:W-:Y:S05]  /*7760*/  BSYNC.RECONVERGENT B0 ;  /* 0x0000000000007941 */ /* 0x000fea0003800200 */
.L_x_9973:
        /* <DEDUP_REMOVED lines=91> */
.L_x_9976:
[----:B------:R-:W-:Y:S05]  /*7d20*/  BSYNC.RECONVERGENT B0 ;  /* 0x0000000000007941 */ /* 0x000fea0003800200 */
.L_x_9975:
[----:B------:R-:W5:Y:S02]  /*7d30*/  LD.E R3, desc[UR4][R100.64+0xd0] ;  /* 0x0000d00464037980 */ /* 0x000f64000c101900 */
[----:B-----5:R-:W-:Y:S05]  /*7d40*/  IMAD.U32 R3, R3, -0x40, RZ ;  /* 0xffffffc003037824 */ /* 0x020fea00078e00ff */
[C---:B------:R-:W-:Y:S02]  /*7d50*/  LEA R90, P1, R3.reuse, R90, 0x1 ;  /* 0x0000005a035a7211 */ /* 0x040fe400078208ff */
[C---:B------:R-:W-:Y:S02]  /*7d60*/  LEA R88, P0, R3.reuse, R88, 0x1 ;  /* 0x0000005803587211 */ /* 0x040fe400078008ff */
[C---:B------:R-:W-:Y:S02]  /*7d70*/  LEA.HI.X.SX32 R91, R3.reuse, R91, 0x1, P1 ;  /* 0x0000005b035b7211 */ /* 0x040fe400008f0eff */
[----:B------:R-:W-:Y:S09]  /*7d80*/  LEA.HI.X.SX32 R89, R3, R89, 0x1, P0 ;  /* 0x0000005903597211 */ /* 0x000ff200000f0eff */
.L_x_9943:
[----:B------:R-:W-:Y:S05]  /*7d90*/  BSYNC.RECONVERGENT B1 ;  /* 0x0000000000017941 */ /* 0x000fea0003800200 */
.L_x_9941:
        /* <DEDUP_REMOVED lines=101> */
.L_x_9978:
[----:B------:R-:W-:Y:S05]  /*83f0*/  BSYNC.RECONVERGENT B0 ;  /* 0x0000000000007941 */ /* 0x000fea0003800200 */
.L_x_9977:
[----:B------:R-:W-:Y:S11]  /*8400*/  ISETP.NE.AND P0, PT, R119, RZ, PT ;  /* 0x000000ff7700720c */ /* 0x000ff60003f05270 */
[----:B------:R-:W-:Y:S02]  /*8410*/  @!UPT UIADD3 URZ, UPT, UPT, URZ, URZ, URZ ;  /* 0x000000fffffff290 */ /* 0x000fe4000fffe0ff */
[----:B------:R-:W-:Y:S05]  /*8420*/  @P0 BRA `(.L_x_9979) ;  /* 0xffffffa000cc0947 */ /* 0x000fea000383ffff */
.L_x_9940:
        /* <DEDUP_REMOVED lines=19> */
.L_x_9984:
[----:B------:R2:W-:Y:S02]  /*8560*/  STS.128 [R63], RZ ;  /* 0x000000ff3f007388 */ /* 0x0005e40000000c00 */
.L_x_9983:
[----:B------:R-:W-:Y:S05]  /*8570*/  BSYNC.RECONVERGENT B0 ;  /* 0x0000000000007941 */ /* 0x000fea0003800200 */
.L_x_9982:
        /* <DEDUP_REMOVED lines=17> */
.L_x_9986:
[----:B------:R-:W-:Y:S05]  /*8690*/  BSYNC.RECONVERGENT B0 ;  /* 0x0000000000007941 */ /* 0x000fea0003800200 */
.L_x_9985:
        /* <DEDUP_REMOVED lines=11> */
.L_x_9988:
[----:B------:R-:W-:Y:S05]  /*8750*/  BSYNC.RECONVERGENT B0 ;  /* 0x0000000000007941 */ /* 0x000fea0003800200 */
.L_x_9987:
        /* <DEDUP_REMOVED lines=11> */
.L_x_9981:
        /* <DEDUP_REMOVED lines=79> */
.L_x_9995:
[----:B------:R-:W-:Y:S05]  /*8d00*/  BSYNC.RECONVERGENT B0 ;  /* 0x0000000000007941 */ /* 0x000fea0003800200 */
.L_x_9994:
[----:B-----5:R3:W-:Y:S01]  /*8d10*/  STS.128 [R63], R8 ;  /* 0x000000083f007388 */ /* 0x0207e20000000c00 */
[----:B------:R-:W-:Y:S05]  /*8d20*/  BRA `(.L_x_9992) ;  /* 0x0000000000047947 */ /* 0x000fea0003800000 */
.L_x_9993:
[----:B------:R2:W-:Y:S02]  /*8d30*/  STS.128 [R63], RZ ;  /* 0x000000ff3f007388 */ /* 0x0005e40000000c00 */
.L_x_9992:
[----:B------:R-:W-:Y:S05]  /*8d40*/  BSYNC.RECONVERGENT B1 ;  /* 0x0000000000017941 */ /* 0x000fea0003800200 */
.L_x_9991:
        /* <DEDUP_REMOVED lines=51> */
.L_x_9999:
[----:B------:R-:W-:Y:S05]  /*9080*/  BSYNC.RECONVERGENT B0 ;  /* 0x0000000000007941 */ /* 0x000fea0003800200 */
.L_x_9998:
[----:B-----5:R1:W-:Y:S02]  /*9090*/  STS.128 [R63+0x800], R8 ;  /* 0x000800083f007388 */ /* 0x0203e40000000c00 */
.L_x_9997:
[----:B------:R-:W-:Y:S05]  /*90a0*/  BSYNC.RECONVERGENT B1 ;  /* 0x0000000000017941 */ /* 0x000fea0003800200 */
.L_x_9996:
        /* <DEDUP_REMOVED lines=51> */
.L_x_10003:
[----:B------:R-:W-:Y:S05]  /*93e0*/  BSYNC.RECONVERGENT B0 ;  /* 0x0000000000007941 */ /* 0x000fea0003800200 */
.L_x_10002:
[----:B-----5:R1:W-:Y:S02]  /*93f0*/  STS.128 [R63+0x1000], R8 ;  /* 0x001000083f007388 */ /* 0x0203e40000000c00 */
.L_x_10001:
[----:B------:R-:W-:Y:S05]  /*9400*/  BSYNC.RECONVERGENT B1 ;  /* 0x0000000000017941 */ /* 0x000fea0003800200 */
.L_x_10000:
        /* <DEDUP_REMOVED lines=51> */
.L_x_10005:
[----:B------:R-:W-:Y:S05]  /*9740*/  BSYNC.RECONVERGENT B0 ;  /* 0x0000000000007941 */ /* 0x000fea0003800200 */
.L_x_10004:
[----:B-----5:R1:W-:Y:S01]  /*9750*/  STS.128 [R63+0x1800], R8 ;  /* 0x001800083f007388 */ /* 0x0203e20000000c00 */
[----:B------:R-:W-:Y:S05]  /*9760*/  BRA `(.L_x_9989) ;  /* 0x0000001400e07947 */ /* 0x000fea0003800000 */
.L_x_9990:
        /* <DEDUP_REMOVED lines=94> */
.L_x_10010:
[----:B------:R-:W-:Y:S05]  /*9d50*/  BSYNC.RECONVERGENT B0 ;  /* 0x0000000000007941 */ /* 0x000fea0003800200 */
.L_x_10009:
[----:B-----5:R2:W-:Y:S01]  /*9d60*/  STS.128 [R63], R20 ;  /* 0x000000143f007388 */ /* 0x0205e20000000c00 */
[----:B------:R-:W-:Y:S05]  /*9d70*/  BRA `(.L_x_10007) ;  /* 0x0000000000047947 */ /* 0x000fea0003800000 */
.L_x_10008:
[----:B------:R3:W-:Y:S02]  /*9d80*/  STS.128 [R63], RZ ;  /* 0x000000ff3f007388 */ /* 0x0007e40000000c00 */
.L_x_10007:
[----:B------:R-:W-:Y:S05]  /*9d90*/  BSYNC.RECONVERGENT B1 ;  /* 0x0000000000017941 */ /* 0x000fea0003800200 */
.L_x_10006:
        /* <DEDUP_REMOVED lines=88> */
.L_x_10014:
[----:B------:R-:W-:Y:S05]  /*a320*/  BSYNC.RECONVERGENT B0 ;  /* 0x0000000000007941 */ /* 0x000fea0003800200 */
.L_x_10013:
[----:B-----5:R4:W-:Y:S02]  /*a330*/  STS.128 [R63+0x800], R20 ;  /* 0x000800143f007388 */ /* 0x0209e40000000c00 */
.L_x_10012:
[----:B------:R-:W-:Y:S05]  /*a340*/  BSYNC.RECONVERGENT B1 ;  /* 0x0000000000017941 */ /* 0x000fea0003800200 */
.L_x_10011:
        /* <DEDUP_REMOVED lines=90> */
.L_x_10018:
[----:B------:R-:W-:Y:S05]  /*a8f0*/  BSYNC.RECONVERGENT B0 ;  /* 0x0000000000007941 */ /* 0x000fea0003800200 */
.L_x_10017:
[----:B-----5:R4:W-:Y:S02]  /*a900*/  STS.128 [R63+0x1000], R20 ;  /* 0x001000143f007388 */ /* 0x0209e40000000c00 */
.L_x_10016:
[----:B------:R-:W-:Y:S05]  /*a910*/  BSYNC.RECONVERGENT B1 ;  /* 0x0000000000017941 */ /* 0x000fea0003800200 */
.L_x_10015:
        /* <DEDUP_REMOVED lines=91> */
.L_x_10020:
[----:B------:R-:W-:Y:S05]  /*aed0*/  BSYNC.RECONVERGENT B0 ;  /* 0x0000000000007941 */ /* 0x000fea0003800200 */
.L_x_10019:
[----:B-----5:R1:W-:Y:S02]  /*aee0*/  STS.128 [R63+0x1800], R4 ;  /* 0x001800043f007388 */ /* 0x0203e40000000c00 */
.L_x_9989:
[----:B------:R-:W-:Y:S05]  /*aef0*/  BSYNC.RECONVERGENT B2 ;  /* 0x0000000000027941 */ /* 0x000fea0003800200 */
.L_x_9980:
        /* <DEDUP_REMOVED lines=12> */
.L_x_10023:
[----:B------:R1:W-:Y:S02]  /*afc0*/  STS.128 [R63+0x2000], RZ ;  /* 0x002000ff3f007388 */ /* 0x0003e40000000c00 */
.L_x_10022:
[----:B------:R-:W-:Y:S05]  /*afd0*/  BSYNC.RECONVERGENT B0 ;  /* 0x0000000000007941 */ /* 0x000fea0003800200 */
.L_x_10021:
        /* <DEDUP_REMOVED lines=14> */
.L_x_10026:
[----:B------:R3:W-:Y:S02]  /*b0c0*/  STS.128 [R63+0x2800], RZ ;  /* 0x002800ff3f007388 */ /* 0x0007e40000000c00 */
.L_x_10025:
[----:B------:R-:W-:Y:S05]  /*b0d0*/  BSYNC.RECONVERGENT B0 ;  /* 0x0000000000007941 */ /* 0x000fea0003800200 */
.L_x_10024:
        /* <DEDUP_REMOVED lines=12> */
.L_x_10029:
[----:B------:R1:W-:Y:S02]  /*b1a0*/  STS.128 [R63+0x3000], RZ ;  /* 0x003000ff3f007388 */ /* 0x0003e40000000c00 */
.L_x_10028:
[----:B------:R-:W-:Y:S05]  /*b1b0*/  BSYNC.RECONVERGENT B0 ;  /* 0x0000000000007941 */ /* 0x000fea0003800200 */
.L_x_10027:
        /* <DEDUP_REMOVED lines=12> */
.L_x_10032:
[----:B------:R1:W-:Y:S02]  /*b280*/  STS.128 [R63+0x3800], RZ ;  /* 0x003800ff3f007388 */ /* 0x0003e40000000c00 */
.L_x_10031:
[----:B------:R-:W-:Y:S05]  /*b290*/  BSYNC.RECONVERGENT B0 ;  /* 0x0000000000007941 */ /* 0x000fea0003800200 */
.L_x_10030:
        /* <DEDUP_REMOVED lines=16> */
.L_x_10035:
[----:B------:R1:W-:Y:S02]  /*b3a0*/  STS.128 [R63+0x4000], RZ ;  /* 0x004000ff3f007388 */ /* 0x0003e40000000c00 */
.L_x_10034:
[----:B------:R-:W-:Y:S05]  /*b3b0*/  BSYNC.RECONVERGENT B0 ;  /* 0x0000000000007941 */ /* 0x000fea0003800200 */
.L_x_10033:
        /* <DEDUP_REMOVED lines=13> */
.L_x_10038:
[----:B------:R1:W-:Y:S02]  /*b490*/  STS.128 [R63+0x4800], RZ ;  /* 0x004800ff3f007388 */ /* 0x0003e40000000c00 */
.L_x_10037:
[----:B------:R-:W-:Y:S05]  /*b4a0*/  BSYNC.RECONVERGENT B0 ;  /* 0x0000000000007941 */ /* 0x000fea0003800200 */
.L_x_10036:
        /* <DEDUP_REMOVED lines=16> */
.L_x_10041:
[----:B------:R1:W-:Y:S02]  /*b5b0*/  STS.128 [R63+0x5000], RZ ;  /* 0x005000ff3f007388 */ /* 0x0003e40000000c00 */
.L_x_10040:
[----:B------:R-:W-:Y:S05]  /*b5c0*/  BSYNC.RECONVERGENT B0 ;  /* 0x0000000000007941 */ /* 0x000fea0003800200 */
.L_x_10039:
        /* <DEDUP_REMOVED lines=14> */
.L_x_10044:
[----:B------:R1:W-:Y:S02]  /*b6b0*/  STS.128 [R63+0x5800], RZ ;  /* 0x005800ff3f007388 */ /* 0x0003e40000000c00 */
.L_x_10043:
[----:B------:R-:W-:Y:S05]  /*b6c0*/  BSYNC.RECONVERGENT B0 ;  /* 0x0000000000007941 */ /* 0x000fea0003800200 */
.L_x_10042:
        /* <DEDUP_REMOVED lines=12> */
.L_x_10047:
[----:B------:R1:W-:Y:S01]  /*b790*/  STS.128 [R63+0x6000], RZ ;  /* 0x006000ff3f007388 */ /* 0x0003e20000000c00 */
[----:B------:R-:W-:Y:S05]  /*b7a0*/  BRA `(.L_x_10048) ;  /* 0x0000000000047947 */ /* 0x000fea0003800000 */
.L_x_10046:
[----:B------:R1:W-:Y:S02]  /*b7b0*/  STS.128 [R63+0x6000], RZ ;  /* 0x006000ff3f007388 */ /* 0x0003e40000000c00 */
.L_x_10048:
[----:B------:R-:W-:Y:S05]  /*b7c0*/  BSYNC.RECONVERGENT B0 ;  /* 0x0000000000007941 */ /* 0x000fea0003800200 */
.L_x_10045:
        /* <DEDUP_REMOVED lines=13> */
.L_x_10051:
[----:B------:R1:W-:Y:S02]  /*b8a0*/  STS.128 [R63+0x6800], RZ ;  /* 0x006800ff3f007388 */ /* 0x0003e40000000c00 */
.L_x_10050:
[----:B------:R-:W-:Y:S05]  /*b8b0*/  BSYNC.RECONVERGENT B0 ;  /* 0x0000000000007941 */ /* 0x000fea0003800200 */
.L_x_10049:
        /* <DEDUP_REMOVED lines=13> */
.L_x_10054:
[----:B------:R1:W-:Y:S02]  /*b990*/  STS.128 [R63+0x7000], RZ ;  /* 0x007000ff3f007388 */ /* 0x0003e40000000c00 */
.L_x_10053:
[----:B------:R-:W-:Y:S05]  /*b9a0*/  BSYNC.RECONVERGENT B0 ;  /* 0x0000000000007941 */ /* 0x000fea0003800200 */
.L_x_10052:
        /* <DEDUP_REMOVED lines=13> */
.L_x_10057:
[----:B------:R1:W-:Y:S02]  /*ba80*/  STS.128 [R63+0x7800], RZ ;  /* 0x007800ff3f007388 */ /* 0x0003e40000000c00 */
.L_x_10056:
[----:B------:R-:W-:Y:S05]  /*ba90*/  BSYNC.RECONVERGENT B0 ;  /* 0x0000000000007941 */ /* 0x000fea0003800200 */
.L_x_10055:
        /* <DEDUP_REMOVED lines=16> */
.L_x_10060:
[----:B------:R1:W-:Y:S02]  /*bba0*/  STS.128 [R63+0x8000], RZ ;  /* 0x008000ff3f007388 */ /* 0x0003e40000000c00 */
.L_x_10059:
[----:B------:R-:W-:Y:S05]  /*bbb0*/  BSYNC.RECONVERGENT B0 ;  /* 0x0000000000007941 */ /* 0x000fea0003800200 */
.L_x_10058:
        /* <DEDUP_REMOVED lines=13> */
.L_x_10063:
[----:B------:R1:W-:Y:S02]  /*bc90*/  STS.128 [R63+0x8800], RZ ;  /* 0x008800ff3f007388 */ /* 0x0003e40000000c00 */
.L_x_10062:
[----:B------:R-:W-:Y:S05]  /*bca0*/  BSYNC.RECONVERGENT B0 ;  /* 0x0000000000007941 */ /* 0x000fea0003800200 */
.L_x_10061:
        /* <DEDUP_REMOVED lines=16> */
.L_x_10066:
[----:B------:R1:W-:Y:S02]  /*bdb0*/  STS.128 [R63+0x9000], RZ ;  /* 0x009000ff3f007388 */ /* 0x0003e40000000c00 */
.L_x_10065:
[----:B------:R-:W-:Y:S05]  /*bdc0*/  BSYNC.RECONVERGENT B0 ;  /* 0x0000000000007941 */ /* 0x000fea0003800200 */
.L_x_10064:
        /* <DEDUP_REMOVED lines=16> */
.L_x_10069:
[----:B------:R1:W-:Y:S02]  /*bed0*/  STS.128 [R63+0x9800], RZ ;  /* 0x009800ff3f007388 */ /* 0x0003e40000000c00 */
.L_x_10068:
[----:B------:R-:W-:Y:S05]  /*bee0*/  BSYNC.RECONVERGENT B0 ;  /* 0x0000000000007941 */ /* 0x000fea0003800200 */
.L_x_10067:
[----:B-1----:R-:W3:Y:S01]  /*bef0*/  LD.E R6, desc[UR4][R100.64+0x18c] ;  /* 0x00018c0464067980 */ /* 0x002ee2000c101900 */
[----:B------:R-:W1:Y:S01]  /*bf00*/  S2UR UR6, SR_CgaCtaId ;  /* 0x00000000000679c3 */ /* 0x000e620000008800 */
[----:B------:R-:W-:Y:S01]  /*bf10*/  IMAD.SHL.U32 R65, R65, 0x400, RZ ;  /* 0x0000040041417824 */ /* 0x000fe200078e00ff */
[----:B------:R-:W-:Y:S01]  /*bf20*/  LOP3.LUT R0, R71, 0x8, R62, 0x78, !PT ;  /* 0x0000000847007812 */ /* 0x000fe200078e783e */
[----:B------:R-:W-:Y:S01]  /*bf30*/  UMOV UR7, 0x400 ;  /* 0x0000040000077882 */ /* 0x000fe20000000000 */
[----:B------:R-:W-:Y:S01]  /*bf40*/  IMAD.IADD R163, R60, 0x1, R163 ;  /* 0x000000013ca37824 */ /* 0x000fe200078e02a3 */
[----:B------:R-:W-:Y:S01]  /*bf50*/  R2P PR, R62, 0x6 ;  /* 0x000000063e007804 */ /* 0x000fe20000000000 */
[----:B------:R-:W-:Y:S01]  /*bf60*/  IMAD.MOV.U32 R3, RZ, RZ, 0x20 ;  /* 0x00000020ff037424 */ /* 0x000fe200078e00ff */
[----:B------:R-:W-:Y:S01]  /*bf70*/  LOP3.LUT R0, R0, 0x38, R73, 0x78, !PT ;  /* 0x0000003800007812 */ /* 0x000fe200078e7849 */
[----:B------:R-:W-:Y:S01]  /*bf80*/  IMAD.MOV.U32 R4, RZ, RZ, 0x40 ;  /* 0x00000040ff047424 */ /* 0x000fe200078e00ff */
[----:B------:R-:W-:Y:S01]  /*bf90*/  LOP3.LUT R65, R65, 0x400, RZ, 0xc0, !PT ;  /* 0x0000040041417812 */ /* 0x000fe200078ec0ff */
[----:B------:R-:W-:Y:S01]  /*bfa0*/  IMAD.SHL.U32 R62, R62, 0x2, RZ ;  /* 0x000000023e3e7824 */ /* 0x000fe200078e00ff */
[----:B------:R-:W-:Y:S01]  /*bfb0*/  SEL R3, R3, 0xffffffe0, !P1 ;  /* 0xffffffe003037807 */ /* 0x000fe20004800000 */
[----:B------:R-:W0:Y:S01]  /*bfc0*/  LDGDEPBAR ;  /* 0x00000000000079af */ /* 0x000e220000000000 */
[----:B------:R-:W-:Y:S01]  /*bfd0*/  SEL R4, R4, 0xffffffc0, !P2 ;  /* 0xffffffc004047807 */ /* 0x000fe20005000000 */
[----:B------:R-:W-:Y:S01]  /*bfe0*/  IMAD R0, R0, 0x2, R65 ;  /* 0x0000000200007824 */ /* 0x000fe200078e0241 */
[----:B------:R-:W-:Y:S01]  /*bff0*/  LOP3.LUT R62, R62, 0x6, RZ, 0xc0, !PT ;  /* 0x000000063e3e7812 */ /* 0x000fe200078ec0ff */
[----:B------:R-:W-:Y:S01]  /*c000*/  BSSY.RECONVERGENT B1, `(.L_x_10070) ;  /* 0x00001fb000017945 */ /* 0x000fe20003800200 */
[----:B-1----:R-:W-:-:S06]  /*c010*/  ULEA UR6, UR6, UR7, 0x18 ;  /* 0x0000000706067291 */ /* 0x002fcc000f8ec0ff */
[----:B------:R-:W-:Y:S01]  /*c020*/  LEA R163, R163, UR6, 0x1 ;  /* 0x00000006a3a37c11 */ /* 0x000fe2000f8e08ff */
[----:B------:R-:W-:Y:S02]  /*c030*/  VIADD R162, R0, UR6 ;  /* 0x0000000600a27c36 */ /* 0x000fe40008000000 */
[----:B------:R-:W-:Y:S02]  /*c040*/  LDSM.16.M88.4 R8, [R0+UR6+0x2000] ;  /* 0x002000060008783b */ /* 0x000fe40008000200 */
[C-C-:B------:R-:W-:Y:S02]  /*c050*/  IMAD.IADD R161, R163.reuse, 0x1, R3.reuse ;  /* 0x00000001a3a17824 */ /* 0x140fe400078e0203 */
[----:B------:R-:W1:Y:S01]  /*c060*/  LDSM.16.M88.4 R72, [R163] ;  /* 0x00000000a348783b */ /* 0x000e620000000200 */
[C---:B------:R-:W-:Y:S02]  /*c070*/  IMAD.IADD R106, R162.reuse, 0x1, R3 ;  /* 0x00000001a26a7824 */ /* 0x040fe400078e0203 */
[--C-:B------:R-:W-:Y:S01]  /*c080*/  IMAD.IADD R160, R163, 0x1, R4.reuse ;  /* 0x00000001a3a07824 */ /* 0x100fe200078e0204 */
[----:B------:R-:W-:Y:S01]  /*c090*/  LDSM.16.M88.4 R68, [R161] ;  /* 0x00000000a144783b */ /* 0x000fe20000000200 */
[----:B------:R-:W-:-:S02]  /*c0a0*/  IMAD.IADD R104, R162, 0x1, R4 ;  /* 0x00000001a2687824 */ /* 0x000fc400078e0204 */
[C---:B------:R-:W-:Y:S01]  /*c0b0*/  IMAD.IADD R107, R3.reuse, 0x1, R160 ;  /* 0x00000001036b7824 */ /* 0x040fe200078e02a0 */
[----:B-----5:R-:W-:Y:S01]  /*c0c0*/  LDSM.16.M88.4 R32, [R106+0x2000] ;  /* 0x002000006a20783b */ /* 0x020fe20000000200 */
[----:B------:R-:W-:-:S03]  /*c0d0*/  IMAD.IADD R102, R3, 0x1, R104 ;  /* 0x0000000103667824 */ /* 0x000fc600078e0268 */
[----:B--2---:R-:W2:Y:S04]  /*c0e0*/  LDSM.16.M88.4 R16, [R0+UR6+0x2800] ;  /* 0x002800060010783b */ /* 0x004ea80008000200 */
[----:B------:R-:W-:Y:S04]  /*c0f0*/  LDSM.16.M88.4 R40, [R160] ;  /* 0x00000000a028783b */ /* 0x000fe80000000200 */
[----:B------:R-:W-:Y:S04]  /*c100*/  LDSM.16.M88.4 R24, [R104+0x2000] ;  /* 0x002000006818783b */ /* 0x000fe80000000200 */
[----:B------:R-:W2:Y:S04]  /*c110*/  LDSM.16.M88.4 R84, [R106+0x2800] ;  /* 0x002800006a54783b */ /* 0x000ea80000000200 */
[----:B------:R-:W2:Y:S04]  /*c120*/  LDSM.16.M88.4 R44, [R104+0x2800] ;  /* 0x00280000682c783b */ /* 0x000ea80000000200 */
[----:B------:R-:W-:Y:S04]  /*c130*/  LDSM.16.M88.4 R28, [R107] ;  /* 0x000000006b1c783b */ /* 0x000fe80000000200 */
[----:B------:R-:W2:Y:S01]  /*c140*/  LDSM.16.M88.4 R56, [R102+0x2000] ;  /* 0x002000006638783b */ /* 0x000ea20000000200 */
[C---:B-1----:R-:W-:Y:S03]  /*c150*/  HMMA.16816.F32.BF16 R36, R72.reuse, R8, RZ ;  /* 0x000000084824723c */ /* 0x042fe600000418ff */
[----:B----4-:R-:W1:Y:S04]  /*c160*/  LDSM.16.M88.4 R52, [R0+UR6+0x3000] ;  /* 0x003000060034783b */ /* 0x010e680008000200 */
[----:B------:R-:W-:Y:S01]  /*c170*/  LDSM.16.M88.4 R80, [R106+0x3000] ;  /* 0x003000006a50783b */ /* 0x000fe20000000200 */
[C---:B------:R-:W-:Y:S03]  /*c180*/  HMMA.16816.F32.BF16 R8, R72.reuse, R10, RZ ;  /* 0x0000000a4808723c */ /* 0x040fe600000418ff */
[----:B------:R-:W-:Y:S05]  /*c190*/  LDSM.16.M88.4 R76, [R0+UR6+0x3800] ;  /* 0x00380006004c783b */ /* 0x000fea0008000200 */
[----:B--2---:R-:W-:Y:S08]  /*c1a0*/  HMMA.16816.F32.BF16 R20, R72, R16, RZ ;  /* 0x000000104814723c */ /* 0x004ff000000418ff */
[C---:B------:R-:W-:Y:S08]  /*c1b0*/  HMMA.16816.F32.BF16 R36, R68.reuse, R32, R36 ;  /* 0x000000204424723c */ /* 0x040ff00000041824 */
[C---:B------:R-:W-:Y:S08]  /*c1c0*/  HMMA.16816.F32.BF16 R8, R68.reuse, R34, R8 ;  /* 0x000000224408723c */ /* 0x040ff00000041808 */
[----:B------:R-:W-:Y:S08]  /*c1d0*/  HMMA.16816.F32.BF16 R20, R68, R84, R20 ;  /* 0x000000544414723c */ /* 0x000ff00000041814 */
[C---:B------:R-:W-:Y:S08]  /*c1e0*/  HMMA.16816.F32.BF16 R36, R40.reuse, R24, R36 ;  /* 0x000000182824723c */ /* 0x040ff00000041824 */
[C---:B------:R-:W-:Y:S01]  /*c1f0*/  HMMA.16816.F32.BF16 R8, R40.reuse, R26, R8 ;  /* 0x0000001a2808723c */ /* 0x040fe20000041808 */
[----:B------:R-:W2:Y:S07]  /*c200*/  LDSM.16.M88.4 R24, [R102+0x2800] ;  /* 0x002800006618783b */ /* 0x000eae0000000200 */
[----:B------:R-:W-:Y:S08]  /*c210*/  HMMA.16816.F32.BF16 R20, R40, R44, R20 ;  /* 0x0000002c2814723c */ /* 0x000ff00000041814 */
[----:B------:R-:W-:Y:S08]  /*c220*/  HMMA.16816.F32.BF16 R16, R72, R18, RZ ;  /* 0x000000124810723c */ /* 0x000ff000000418ff */
[C---:B------:R-:W-:Y:S08]  /*c230*/  HMMA.16816.F32.BF16 R36, R28.reuse, R56, R36 ;  /* 0x000000381c24723c */ /* 0x040ff00000041824 */
[----:B------:R-:W-:Y:S01]  /*c240*/  HMMA.16816.F32.BF16 R8, R28, R58, R8 ;  /* 0x0000003a1c08723c */ /* 0x000fe20000041808 */
[----:B------:R-:W4:Y:S07]  /*c250*/  LDSM.16.M88.4 R56, [R106+0x3800] ;  /* 0x003800006a38783b */ /* 0x000f2e0000000200 */
[----:B-1----:R-:W-:Y:S08]  /*c260*/  HMMA.16816.F32.BF16 R32, R72, R52, RZ ;  /* 0x000000344820723c */ /* 0x002ff000000418ff */
[----:B--2---:R-:W-:Y:S08]  /*c270*/  HMMA.16816.F32.BF16 R20, R28, R24, R20 ;  /* 0x000000181c14723c */ /* 0x004ff00000041814 */
        /* <DEDUP_REMOVED lines=8> */
[----:B------:R-:W-:Y:S07]  /*c300*/  LDSM.16.M88.4 R24, [R106+0x4000] ;  /* 0x004000006a18783b */ /* 0x000fee0000000200 */
[----:B------:R-:W-:Y:S08]  /*c310*/  HMMA.16816.F32.BF16 R76, R72, R78, RZ ;  /* 0x0000004e484c723c */ /* 0x000ff000000418ff */
[----:B----4-:R-:W-:-:S12]  /*c320*/  HMMA.16816.F32.BF16 R44, R68, R56, R44 ;  /* 0x00000038442c723c */ /* 0x010fd8000004182c */
        /* <DEDUP_REMOVED lines=26> */
[----:B------:R-:W1:Y:S01]  /*c4d0*/  MUFU.TANH R15, R15 ;  /* 0x0000000f000f7308 */ /* 0x000e620000002400 */
[----:B---3--:R-:W4:Y:S01]  /*c4e0*/  LDSM.16.M88.4 R8, [R0+UR6+0x4000] ;  /* 0x004000060008783b */ /* 0x008f220008000200 */
[----:B------:R-:W-:Y:S03]  /*c4f0*/  HMMA.16816.F32.BF16 R80, R40, R38, R80 ;  /* 0x000000262850723c */ /* 0x000fe60000041850 */
[----:B------:R-:W3:Y:S03]  /*c500*/  LDSM.16.M88.4 R36, [R102+0x3800] ;  /* 0x003800006624783b */ /* 0x000ee60000000200 */
[----:B------:R-:W-:Y:S05]  /*c510*/  MUFU.TANH R7, R7 ;  /* 0x0000000700077308 */ /* 0x000fea0000002400 */
[----:B------:R-:W-:Y:S03]  /*c520*/  HMMA.16816.F32.BF16 R32, R28, R52, R32 ;  /* 0x000000341c20723c */ /* 0x000fe60000041820 */
[----:B------:R-:W1:Y:S05]  /*c530*/  MUFU.TANH R85, R85 ;  /* 0x0000005500557308 */ /* 0x000e6a0000002400 */
[----:B--2---:R-:W-:Y:S03]  /*c540*/  HMMA.16816.F32.BF16 R44, R40, R20, R44 ;  /* 0x00000014282c723c */ /* 0x004fe6000004182c */
[----:B------:R-:W-:Y:S05]  /*c550*/  MUFU.TANH R14, R14 ;  /* 0x0000000e000e7308 */ /* 0x000fea0000002400 */
[----:B------:R-:W-:Y:S01]  /*c560*/  HMMA.16816.F32.BF16 R80, R28, R54, R80 ;  /* 0x000000361c50723c */ /* 0x000fe20000041850 */
[----:B------:R-:W2:Y:S02]  /*c570*/  LDSM.16.M88.4 R52, [R0+UR6+0x4800] ;  /* 0x004800060034783b */ /* 0x000ea40008000200 */
[----:B------:R-:W1:Y:S01]  /*c580*/  MUFU.TANH R48, R48 ;  /* 0x0000003000307308 */ /* 0x000e620000002400 */
        /* <DEDUP_REMOVED lines=15> */
[----:B---3--:R-:W-:Y:S03]  /*c680*/  HMMA.16816.F32.BF16 R44, R28, R36, R44 ;  /* 0x000000241c2c723c */ /* 0x008fe6000004182c */
[----:B------:R2:W-:Y:S05]  /*c690*/  MUFU.TANH R94, R35 ;  /* 0x00000023005e7308 */ /* 0x0005ea0000002400 */
[C---:B------:R-:W-:Y:S03]  /*c6a0*/  HMMA.16816.F32.BF16 R16, R68.reuse, R24, R16 ;  /* 0x000000184410723c */ /* 0x040fe60000041810 */
[----:B------:R-:W-:Y:S05]  /*c6b0*/  MUFU.TANH R95, R80 ;  /* 0x00000050005f7308 */ /* 0x000fea0000002400 */
[----:B------:R-:W-:Y:S01]  /*c6c0*/  HMMA.16816.F32.BF16 R8, R68, R26, R8 ;  /* 0x0000001a4408723c */ /* 0x000fe20000041808 */
[----:B------:R-:W3:Y:S02]  /*c6d0*/  LDSM.16.M88.4 R24, [R106+0x4800] ;  /* 0x004800006a18783b */ /* 0x000ee40000000200 */
[----:B------:R-:W-:Y:S01]  /*c6e0*/  MUFU.TANH R96, R81 ;  /* 0x0000005100607308 */ /* 0x000fe20000002400 */
[-C--:B------:R-:W-:Y:S01]  /*c6f0*/  FMUL.FTZ R44, R44, R6.reuse ;  /* 0x000000062c2c7220 */ /* 0x080fe20000410000 */
[-C--:B------:R-:W-:Y:S01]  /*c700*/  FMUL.FTZ R184, R45, R6.reuse ;  /* 0x000000062db87220 */ /* 0x080fe20000410000 */
[-C--:B------:R-:W-:Y:S01]  /*c710*/  FMUL.FTZ R118, R46, R6.reuse ;  /* 0x000000062e767220 */ /* 0x080fe20000410000 */
[-C--:B------:R-:W-:Y:S01]  /*c720*/  FMUL.FTZ R192, R47, R6.reuse ;  /* 0x000000062fc07220 */ /* 0x080fe20000410000 */
[C---:B--2---:R-:W-:Y:S03]  /*c730*/  HMMA.16816.F32.BF16 R32, R72.reuse, R52, RZ ;  /* 0x000000344820723c */ /* 0x044fe600000418ff */
[----:B------:R2:W-:Y:S05]  /*c740*/  MUFU.TANH R186, R44 ;  /* 0x0000002c00ba7308 */ /* 0x0005ea0000002400 */
[----:B------:R-:W-:Y:S03]  /*c750*/  HMMA.16816.F32.BF16 R52, R72, R54, RZ ;  /* 0x000000364834723c */ /* 0x000fe600000418ff */
[----:B------:R-:W-:Y:S05]  /*c760*/  MUFU.TANH R97, R82 ;  /* 0x0000005200617308 */ /* 0x000fea0000002400 */
[----:B------:R-:W-:Y:S03]  /*c770*/  HMMA.16816.F32.BF16 R16, R40, R56, R16 ;  /* 0x000000382810723c */ /* 0x000fe60000041810 */
[----:B------:R4:W-:Y:S01]  /*c780*/  MUFU.TANH R98, R83 ;  /* 0x0000005300627308 */ /* 0x0009e20000002400 */
[----:B--2---:R-:W2:Y:S04]  /*c790*/  LDSM.16.M88.4 R44, [R104+0x4800] ;  /* 0x00480000682c783b */ /* 0x004ea80000000200 */
[----:B------:R-:W-:Y:S01]  /*c7a0*/  HMMA.16816.F32.BF16 R76, R28, R38, R76 ;  /* 0x000000261c4c723c */ /* 0x000fe2000004184c */
[----:B------:R-:W1:Y:S02]  /*c7b0*/  LDSM.16.M88.4 R36, [R0+UR6+0x5000] ;  /* 0x005000060024783b */ /* 0x000e640008000200 */
[----:B------:R-:W-:Y:S05]  /*c7c0*/  MUFU.TANH R88, R88 ;  /* 0x0000005800587308 */ /* 0x000fea0000002400 */
[----:B------:R-:W-:Y:S03]  /*c7d0*/  HMMA.16816.F32.BF16 R8, R40, R58, R8 ;  /* 0x0000003a2808723c */ /* 0x000fe60000041808 */
[----:B------:R-:W1:Y:S01]  /*c7e0*/  MUFU.TANH R90, R90 ;  /* 0x0000005a005a7308 */ /* 0x000e620000002400 */
[----:B----4-:R-:W-:Y:S04]  /*c7f0*/  LDSM.16.M88.4 R80, [R106+0x5000] ;  /* 0x005000006a50783b */ /* 0x010fe80000000200 */
[C---:B---3--:R-:W-:Y:S03]  /*c800*/  HMMA.16816.F32.BF16 R32, R68.reuse, R24, R32 ;  /* 0x000000184420723c */ /* 0x048fe60000041820 */
[----:B------:R-:W-:Y:S01]  /*c810*/  MUFU.TANH R84, R84 ;  /* 0x0000005400547308 */ /* 0x000fe20000002400 */
[-C--:B------:R-:W-:Y:S01]  /*c820*/  FMUL.FTZ R76, R76, R6.reuse ;  /* 0x000000064c4c7220 */ /* 0x080fe20000410000 */
[-C--:B------:R-:W-:Y:S01]  /*c830*/  FMUL.FTZ R78, R78, R6.reuse ;  /* 0x000000064e4e7220 */ /* 0x080fe20000410000 */
[-C--:B------:R-:W-:Y:S01]  /*c840*/  FMUL.FTZ R77, R77, R6.reuse ;  /* 0x000000064d4d7220 */ /* 0x080fe20000410000 */
[-C--:B------:R-:W-:Y:S01]  /*c850*/  FMUL.FTZ R79, R79, R6.reuse ;  /* 0x000000064f4f7220 */ /* 0x080fe20000410000 */
[----:B------:R-:W-:Y:S01]  /*c860*/  HMMA.16816.F32.BF16 R52, R68, R26, R52 ;  /* 0x0000001a4434723c */ /* 0x000fe20000041834 */
[----:B------:R-:W3:Y:S02]  /*c870*/  LDSM.16.M88.4 R24, [R102+0x4800] ;  /* 0x004800006618783b */ /* 0x000ee40000000200 */
[----:B------:R-:W-:Y:S05]  /*c880*/  MUFU.TANH R158, R76 ;  /* 0x0000004c009e7308 */ /* 0x000fea0000002400 */
[----:B------:R-:W-:Y:S03]  /*c890*/  HMMA.16816.F32.BF16 R16, R28, R20, R16 ;  /* 0x000000141c10723c */ /* 0x000fe60000041810 */
[----:B------:R-:W-:Y:S05]  /*c8a0*/  MUFU.TANH R86, R86 ;  /* 0x0000005600567308 */ /* 0x000fea0000002400 */
[----:B--2---:R-:W-:Y:S03]  /*c8b0*/  HMMA.16816.F32.BF16 R32, R40, R44, R32 ;  /* 0x0000002c2820723c */ /* 0x004fe60000041820 */
[----:B------:R-:W2:Y:S05]  /*c8c0*/  MUFU.TANH R66, R66 ;  /* 0x0000004200427308 */ /* 0x000eaa0000002400 */
[----:B------:R-:W-:Y:S01]  /*c8d0*/  HMMA.16816.F32.BF16 R8, R28, R22, R8 ;  /* 0x000000161c08723c */ /* 0x000fe20000041808 */
[----:B------:R-:W-:Y:S02]  /*c8e0*/  LDSM.16.M88.4 R20, [R104+0x5000] ;  /* 0x005000006814783b */ /* 0x000fe40000000200 */
[----:B------:R-:W4:Y:S01]  /*c8f0*/  MUFU.TANH R89, R89 ;  /* 0x0000005900597308 */ /* 0x000f220000002400 */
[-C--:B------:R-:W-:Y:S01]  /*c900*/  FMUL.FTZ R152, R16, R6.reuse ;  /* 0x0000000610987220 */ /* 0x080fe20000410000 */
[-C--:B------:R-:W-:Y:S01]  /*c910*/  FMUL.FTZ R146, R17, R6.reuse ;  /* 0x0000000611927220 */ /* 0x080fe20000410000 */
[-C--:B------:R-:W-:Y:S01]  /*c920*/  FMUL.FTZ R156, R18, R6.reuse ;  /* 0x00000006129c7220 */ /* 0x080fe20000410000 */
[----:B------:R-:W-:-:S02]  /*c930*/  FMUL.FTZ R136, R19, R6 ;  /* 0x0000000613887220 */ /* 0x000fc40000410000 */
[----:B------:R-:W2:Y:S01]  /*c940*/  LDSM.16.M88.4 R16, [R0+UR6+0x5800] ;  /* 0x005800060010783b */ /* 0x000ea20008000200 */
[----:B-1----:R-:W-:Y:S01]  /*c950*/  HMMA.16816.F32.BF16 R56, R72, R36, RZ ;  /* 0x000000244838723c */ /* 0x002fe200000418ff */
[----:B------:R-:W-:Y:S07]  /*c960*/  MUFU.TANH R190, R78 ;  /* 0x0000004e00be7308 */ /* 0x000fee0000002400 */
[----:B---3--:R-:W-:Y:S01]  /*c970*/  HMMA.16816.F32.BF16 R32, R28, R24, R32 ;  /* 0x000000181c20723c */ /* 0x008fe20000041820 */
[----:B------:R-:W-:Y:S01]  /*c980*/  MUFU.TANH R184, R184 ;  /* 0x000000b800b87308 */ /* 0x000fe20000002400 */
[-C--:B------:R-:W-:Y:S01]  /*c990*/  FMUL.FTZ R150, R8, R6.reuse ;  /* 0x0000000608967220 */ /* 0x080fe20000410000 */
[-C--:B------:R-:W-:Y:S01]  /*c9a0*/  FMUL.FTZ R148, R9, R6.reuse ;  /* 0x0000000609947220 */ /* 0x080fe20000410000 */
[-C--:B------:R-:W-:Y:S01]  /*c9b0*/  FMUL.FTZ R154, R10, R6.reuse ;  /* 0x000000060a9a7220 */ /* 0x080fe20000410000 */
[----:B------:R-:W-:-:S02]  /*c9c0*/  FMUL.FTZ R138, R11, R6 ;  /* 0x000000060b8a7220 */ /* 0x000fc40000410000 */
[----:B------:R-:W-:Y:S01]  /*c9d0*/  LDSM.16.M88.4 R8, [R102+0x5000] ;  /* 0x005000006608783b */ /* 0x000fe20000000200 */
[----:B------:R-:W-:Y:S01]  /*c9e0*/  HMMA.16816.F32.BF16 R52, R40, R46, R52 ;  /* 0x0000002e2834723c */ /* 0x000fe20000041834 */
[----:B------:R-:W-:Y:S07]  /*c9f0*/  MUFU.TANH R192, R192 ;  /* 0x000000c000c07308 */ /* 0x000fee0000002400 */
[----:B------:R-:W-:Y:S01]  /*ca00*/  HMMA.16816.F32.BF16 R36, R72, R38, RZ ;  /* 0x000000264824723c */ /* 0x000fe200000418ff */
[----:B------:R-:W-:Y:S02]  /*ca10*/  MUFU.TANH R146, R146 ;  /* 0x0000009200927308 */ /* 0x000fe40000002400 */
[-C--:B------:R-:W-:Y:S01]  /*ca20*/  FMUL.FTZ R32, R32, R6.reuse ;  /* 0x0000000620207220 */ /* 0x080fe20000410000 */
[-C--:B------:R-:W-:Y:S01]  /*ca30*/  FMUL.FTZ R132, R33, R6.reuse ;  /* 0x0000000621847220 */ /* 0x080fe20000410000 */
[-C--:B------:R-:W-:Y:S01]  /*ca40*/  FMUL.FTZ R144, R34, R6.reuse ;  /* 0x0000000622907220 */ /* 0x080fe20000410000 */
[----:B------:R-:W-:-:S02]  /*ca50*/  FMUL.FTZ R142, R35, R6 ;  /* 0x00000006238e7220 */ /* 0x000fc40000410000 */
[----:B------:R-:W-:Y:S01]  /*ca60*/  HMMA.16816.F32.BF16 R56, R68, R80, R56 ;  /* 0x000000504438723c */ /* 0x000fe20000041838 */
[----:B------:R1:W-:Y:S07]  /*ca70*/  MUFU.TANH R134, R32 ;  /* 0x0000002000867308 */ /* 0x0003ee0000002400 */
[----:B------:R-:W-:Y:S01]  /*ca80*/  HMMA.16816.F32.BF16 R52, R28, R26, R52 ;  /* 0x0000001a1c34723c */ /* 0x000fe20000041834 */
[----:B------:R-:W-:Y:S07]  /*ca90*/  MUFU.TANH R136, R136 ;  /* 0x0000008800887308 */ /* 0x000fee0000002400 */
[C---:B--2---:R-:W-:Y:S01]  /*caa0*/  HMMA.16816.F32.BF16 R24, R72.reuse, R16, RZ ;  /* 0x000000104818723c */ /* 0x044fe200000418ff */
[----:B------:R-:W-:Y:S01]  /*cab0*/  MUFU.TANH R152, R152 ;  /* 0x0000009800987308 */ /* 0x000fe20000002400 */
[----:B-1----:R-:W1:Y:S06]  /*cac0*/  LDSM.16.M88.4 R32, [R106+0x5800] ;  /* 0x005800006a20783b */ /* 0x002e6c0000000200 */
[----:B------:R-:W-:Y:S01]  /*cad0*/  HMMA.16816.F32.BF16 R16, R72, R18, RZ ;  /* 0x000000124810723c */ /* 0x000fe200000418ff */
[----:B------:R-:W-:Y:S01]  /*cae0*/  IMAD.IADD R73, R179, 0x1, R62 ;  /* 0x00000001b3497824 */ /* 0x000fe200078e023e */
[----:B------:R-:W2:Y:S01]  /*caf0*/  MUFU.TANH R156, R156 ;  /* 0x0000009c009c7308 */ /* 0x000ea20000002400 */
[-C--:B------:R-:W-:Y:S01]  /*cb00*/  FMUL.FTZ R128, R53, R6.reuse ;  /* 0x0000000635807220 */ /* 0x080fe20000410000 */
[----:B------:R-:W-:Y:S01]  /*cb10*/  FMUL.FTZ R52, R52, R6 ;  /* 0x0000000634347220 */ /* 0x000fe20000410000 */
[C---:B------:R-:W-:Y:S01]  /*cb20*/  VIADD R47, R73.reuse, 0x1 ;  /* 0x00000001492f7836 */ /* 0x040fe20000000000 */
[CC--:B------:R-:W-:Y:S01]  /*cb30*/  ISETP.GE.AND P1, PT, R73.reuse, R64.reuse, PT ;  /* 0x000000404900720c */ /* 0x0c0fe20003f26270 */
[C---:B------:R-:W-:Y:S01]  /*cb40*/  VIADD R45, R73.reuse, 0x8 ;  /* 0x00000008492d7836 */ /* 0x040fe20000000000 */
[----:B------:R-:W-:Y:S01]  /*cb50*/  HMMA.16816.F32.BF16 R36, R68, R82, R36 ;  /* 0x000000524424723c */ /* 0x000fe20000041824 */
[----:B------:R-:W-:Y:S01]  /*cb60*/  VIADD R53, R73, 0x10 ;  /* 0x0000001049357836 */ /* 0x000fe20000000000 */
[-C--:B------:R-:W-:Y:S01]  /*cb70*/  ISETP.GE.AND P0, PT, R47, R64.reuse, PT ;  /* 0x000000402f00720c */ /* 0x080fe20003f06270 */
[----:B------:R-:W-:Y:S01]  /*cb80*/  MUFU.TANH R132, R132 ;  /* 0x0000008400847308 */ /* 0x000fe20000002400 */
[----:B------:R-:W-:Y:S01]  /*cb90*/  ISETP.GE.AND P3, PT, R45, R64, PT ;  /* 0x000000402d00720c */ /* 0x000fe20003f66270 */
[----:B------:R-:W-:Y:S01]  /*cba0*/  FMUL.FTZ R54, R54, R6 ;  /* 0x0000000636367220 */ /* 0x000fe20000410000 */
[----:B------:R-:W3:Y:S01]  /*cbb0*/  LDSM.16.M88.4 R44, [R104+0x5800] ;  /* 0x00580000682c783b */ /* 0x000ee20000000200 */
[----:B------:R-:W-:Y:S01]  /*cbc0*/  FSEL R76, R15, -INF , !P1 ;  /* 0xff8000000f4c7808 */ /* 0x000fe20004800000 */
[----:B------:R-:W-:Y:S01]  /*cbd0*/  HMMA.16816.F32.BF16 R56, R40, R20, R56 ;  /* 0x000000142838723c */ /* 0x000fe20000041838 */
[----:B------:R-:W-:Y:S01]  /*cbe0*/  VIADD R21, R73, 0x9 ;  /* 0x0000000949157836 */ /* 0x000fe20000000000 */
[-C--:B------:R-:W-:Y:S01]  /*cbf0*/  ISETP.GE.AND P6, PT, R53, R64.reuse, PT ;  /* 0x000000403500720c */ /* 0x080fe20003fc6270 */
[----:B------:R-:W-:Y:S01]  /*cc00*/  VIADD R15, R73, 0x21 ;  /* 0x00000021490f7836 */ /* 0x000fe20000000000 */
[----:B------:R-:W-:Y:S01]  /*cc10*/  FSEL R65, R65, -INF , !P3 ;  /* 0xff80000041417808 */ /* 0x000fe20005800000 */
[----:B------:R-:W2:Y:S01]  /*cc20*/  MUFU.TANH R142, R142 ;  /* 0x0000008e008e7308 */ /* 0x000ea20000002400 */
[----:B------:R-:W-:Y:S01]  /*cc30*/  ISETP.GE.AND P4, PT, R21, R64, PT ;  /* 0x000000401500720c */ /* 0x000fe20003f86270 */
[----:B------:R-:W-:Y:S01]  /*cc40*/  VIADD R21, R73, 0x11 ;  /* 0x0000001149157836 */ /* 0x000fe20000000000 */
[----:B------:R-:W-:Y:S01]  /*cc50*/  FSEL R82, R85, -INF , !P6 ;  /* 0xff80000055527808 */ /* 0x000fe20007000000 */
[----:B------:R-:W-:Y:S01]  /*cc60*/  FMUL.FTZ R55, R55, R6 ;  /* 0x0000000637377220 */ /* 0x000fe20000410000 */
[----:B------:R-:W-:-:S02]  /*cc70*/  FSEL R78, R48, -INF , !P0 ;  /* 0xff800000304e7808 */ /* 0x000fc40004000000 */
[-C--:B------:R-:W-:Y:S01]  /*cc80*/  ISETP.GE.AND P2, PT, R21, R64.reuse, PT ;  /* 0x000000401500720c */ /* 0x080fe20003f46270 */
[----:B------:R-:W-:Y:S01]  /*cc90*/  VIADD R21, R73, 0x19 ;  /* 0x0000001949157836 */ /* 0x000fe20000000000 */
[----:B------:R-:W-:Y:S01]  /*cca0*/  HMMA.16816.F32.BF16 R36, R40, R22, R36 ;  /* 0x000000162824723c */ /* 0x000fe20000041824 */
[----:B------:R-:W-:Y:S01]  /*ccb0*/  FSEL R72, R14, -INF , !P0 ;  /* 0xff8000000e487808 */ /* 0x000fe20004000000 */
[----:B------:R-:W-:Y:S01]  /*ccc0*/  MUFU.TANH R118, R118 ;  /* 0x0000007600767308 */ /* 0x000fe20000002400 */
[----:B------:R-:W-:Y:S02]  /*ccd0*/  P2R R0, PR, RZ, 0x4 ;  /* 0x00000004ff007803 */ /* 0x000fe40000000000 */
[----:B------:R-:W-:Y:S02]  /*cce0*/  ISETP.GE.AND P5, PT, R21, R64, PT ;  /* 0x000000401500720c */ /* 0x000fe40003fa6270 */
[----:B------:R-:W2:Y:S01]  /*ccf0*/  LDSM.16.M88.4 R20, [R102+0x5800] ;  /* 0x005800006614783b */ /* 0x000ea20000000200 */
[----:B-1----:R-:W-:Y:S01]  /*cd00*/  HMMA.16816.F32.BF16 R24, R68, R32, R24 ;  /* 0x000000204418723c */ /* 0x002fe20000041818 */
[----:B------:R-:W-:Y:S01]  /*cd10*/  FSEL R90, R90, -INF , !P5 ;  /* 0xff8000005a5a7808 */ /* 0x000fe20006800000 */
[----:B------:R1:W-:Y:S01]  /*cd20*/  MUFU.TANH R130, R52 ;  /* 0x0000003400827308 */ /* 0x0003e20000002400 */
[----:B------:R-:W-:Y:S01]  /*cd30*/  FSEL R88, R88, -INF , !P5 ;  /* 0xff80000058587808 */ /* 0x000fe20006800000 */
[----:B------:R-:W-:-:S04]  /*cd40*/  DEPBAR.LE SB0, 0x0 ;  /* 0x000080000000791a */ /* 0x000fc80000000000 */
[----:B------:R-:W-:Y:S01]  /*cd50*/  HMMA.16816.F32.BF16 R16, R68, R34, R16 ;  /* 0x000000224410723c */ /* 0x000fe20000041810 */
[----:B------:R-:W-:Y:S01]  /*cd60*/  FSEL R74, R51, -INF , !P4 ;  /* 0xff800000334a7808 */ /* 0x000fe20006000000 */
[----:B------:R-:W-:Y:S06]  /*cd70*/  MUFU.TANH R122, R77 ;  /* 0x0000004d007a7308 */ /* 0x000fec0000002400 */
[----:B------:R-:W-:Y:S01]  /*cd80*/  HMMA.16816.F32.BF16 R56, R28, R8, R56 ;  /* 0x000000081c38723c */ /* 0x000fe20000041838 */
[----:B------:R-:W-:Y:S01]  /*cd90*/  FSEL R8, R7, -INF , !P1 ;  /* 0xff80000007087808 */ /* 0x000fe20004800000 */
[----:B------:R-:W-:Y:S01]  /*cda0*/  VIADD R7, R73, 0x20 ;  /* 0x0000002049077836 */ /* 0x000fe20000000000 */
[-C--:B------:R-:W-:Y:S01]  /*cdb0*/  ISETP.GE.AND P1, PT, R15, R64.reuse, PT ;  /* 0x000000400f00720c */ /* 0x080fe20003f26270 */
[C---:B------:R-:W-:Y:S01]  /*cdc0*/  VIADD R15, R73.reuse, 0x38 ;  /* 0x00000038490f7836 */ /* 0x040fe20000000000 */
[----:B------:R-:W-:Y:S01]  /*cdd0*/  MUFU.TANH R126, R79 ;  /* 0x0000004f007e7308 */ /* 0x000fe20000002400 */
[----:B------:R-:W-:Y:S01]  /*cde0*/  VIADD R9, R73, 0x18 ;  /* 0x0000001849097836 */ /* 0x000fe20000000000 */
[----:B------:R-:W-:Y:S01]  /*cdf0*/  ISETP.GE.AND P2, PT, R7, R64, PT ;  /* 0x000000400700720c */ /* 0x000fe20003f46270 */
[----:B---3--:R-:W-:Y:S01]  /*ce00*/  HMMA.16816.F32.BF16 R24, R40, R44, R24 ;  /* 0x0000002c2818723c */ /* 0x008fe20000041818 */
[----:B------:R-:W-:-:S02]  /*ce10*/  FSEL R7, R50, -INF , !P3 ;  /* 0xff80000032077808 */ /* 0x000fc40005800000 */
[----:B------:R-:W-:Y:S02]  /*ce20*/  ISETP.NE.AND P3, PT, R0, RZ, PT ;  /* 0x000000ff0000720c */ /* 0x000fe40003f65270 */
[----:B------:R-:W-:Y:S01]  /*ce30*/  FSEL R50, R66, -INF , !P4 ;  /* 0xff80000042327808 */ /* 0x000fe20006000000 */
[----:B------:R-:W-:Y:S01]  /*ce40*/  MUFU.TANH R140, R54 ;  /* 0x00000036008c7308 */ /* 0x000fe20000002400 */
[----:B------:R-:W-:Y:S01]  /*ce50*/  FSEL R86, R86, -INF , !P3 ;  /* 0xff80000056567808 */ /* 0x000fe20005800000 */
[----:B------:R-:W-:Y:S01]  /*ce60*/  HMMA.16816.F32.BF16 R16, R40, R46, R16 ;  /* 0x0000002e2810723c */ /* 0x000fe20000041810 */
[----:B------:R-:W-:Y:S02]  /*ce70*/  FSEL R80, R84, -INF , !P3 ;  /* 0xff80000054507808 */ /* 0x000fe40005800000 */
[----:B------:R-:W-:Y:S01]  /*ce80*/  ISETP.GE.AND P3, PT, R9, R64, PT ;  /* 0x000000400900720c */ /* 0x000fe20003f66270 */
[----:B------:R-:W-:Y:S02]  /*ce90*/  VIADD R9, R73, 0x31 ;  /* 0x0000003149097836 */ /* 0x000fe40000000000 */
[-C--:B------:R-:W-:Y:S01]  /*cea0*/  FMUL.FTZ R56, R56, R6.reuse ;  /* 0x0000000638387220 */ /* 0x080fe20000410000 */
[-C--:B------:R-:W-:Y:S01]  /*ceb0*/  FMUL.FTZ R57, R57, R6.reuse ;  /* 0x0000000639397220 */ /* 0x080fe20000410000 */
[----:B----4-:R-:W-:Y:S01]  /*cec0*/  FSEL R84, R89, -INF , !P3 ;  /* 0xff80000059547808 */ /* 0x010fe20005800000 */
[C---:B------:R-:W-:Y:S01]  /*ced0*/  HMMA.16816.F32.BF16 R36, R28.reuse, R10, R36 ;  /* 0x0000000a1c24723c */ /* 0x040fe20000041824 */
[----:B------:R-:W-:Y:S01]  /*cee0*/  VIADD R11, R73, 0x28 ;  /* 0x00000028490b7836 */ /* 0x000fe20000000000 */
[----:B------:R-:W-:Y:S01]  /*cef0*/  FSEL R10, R67, -INF , !P6 ;  /* 0xff800000430a7808 */ /* 0x000fe20007000000 */
[----:B------:R-:W-:Y:S01]  /*cf00*/  FMUL.FTZ R59, R59, R6 ;  /* 0x000000063b3b7220 */ /* 0x000fe20000410000 */
[-C--:B------:R-:W-:Y:S01]  /*cf10*/  ISETP.GE.AND P6, PT, R15, R64.reuse, PT ;  /* 0x000000400f00720c */ /* 0x080fe20003fc6270 */
[----:B------:R-:W-:Y:S01]  /*cf20*/  VIADD R15, R73, 0x39 ;  /* 0x00000039490f7836 */ /* 0x000fe20000000000 */
[-C--:B------:R-:W-:Y:S01]  /*cf30*/  ISETP.GE.AND P0, PT, R11, R64.reuse, PT ;  /* 0x000000400b00720c */ /* 0x080fe20003f06270 */
[----:B------:R-:W-:Y:S01]  /*cf40*/  VIADD R11, R73, 0x29 ;  /* 0x00000029490b7836 */ /* 0x000fe20000000000 */
[C---:B--2---:R-:W-:Y:S01]  /*cf50*/  HMMA.16816.F32.BF16 R24, R28.reuse, R20, R24 ;  /* 0x000000141c18723c */ /* 0x044fe20000041818 */
[----:B------:R-:W-:Y:S01]  /*cf60*/  FSEL R14, R87, -INF , !P3 ;  /* 0xff800000570e7808 */ /* 0x000fe20005800000 */
[----:B------:R2:W-:Y:S01]  /*cf70*/  MUFU.TANH R110, R56 ;  /* 0x00000038006e7308 */ /* 0x0005e20000002400 */
[-C--:B------:R-:W-:Y:S01]  /*cf80*/  ISETP.GE.AND P5, PT, R15, R64.reuse, PT ;  /* 0x000000400f00720c */ /* 0x080fe20003fa6270 */
[----:B------:R-:W-:Y:S01]  /*cf90*/  VIADD R15, R73, 0x40 ;  /* 0x00000040490f7836 */ /* 0x000fe20000000000 */
[----:B------:R-:W-:Y:S01]  /*cfa0*/  ISETP.GE.AND P4, PT, R11, R64, PT ;  /* 0x000000400b00720c */ /* 0x000fe20003f86270 */
[----:B------:R-:W-:Y:S01]  /*cfb0*/  FMUL.FTZ R58, R58, R6 ;  /* 0x000000063a3a7220 */ /* 0x000fe20000410000 */
[----:B-1----:R-:W-:Y:S01]  /*cfc0*/  FSEL R52, R93, -INF , !P2 ;  /* 0xff8000005d347808 */ /* 0x002fe20005000000 */
[----:B------:R-:W-:Y:S01]  /*cfd0*/  HMMA.16816.F32.BF16 R20, R28, R22, R16 ;  /* 0x000000161c14723c */ /* 0x000fe20000041810 */
[-C--:B------:R-:W-:Y:S01]  /*cfe0*/  ISETP.GE.AND P3, PT, R15, R64.reuse, PT ;  /* 0x000000400f00720c */ /* 0x080fe20003f66270 */
[C---:B------:R-:W-:Y:S01]  /*cff0*/  VIADD R15, R73.reuse, 0x41 ;  /* 0x00000041490f7836 */ /* 0x040fe20000000000 */
[----:B------:R-:W-:Y:S01]  /*d000*/  FSEL R200, R98, -INF , !P4 ;  /* 0xff80000062c87808 */ /* 0x000fe20006000000 */
[----:B------:R-:W-:Y:S01]  /*d010*/  MUFU.TANH R108, R57 ;  /* 0x00000039006c7308 */ /* 0x000fe20000002400 */
[----:B------:R-:W-:Y:S01]  /*d020*/  FSEL R198, R96, -INF , !P4 ;  /* 0xff80000060c67808 */ /* 0x000fe20006000000 */
[----:B------:R-:W-:Y:S01]  /*d030*/  VIADD R17, R73, 0x60 ;  /* 0x0000006049117836 */ /* 0x000fe20000000000 */
[-C--:B------:R-:W-:Y:S01]  /*d040*/  ISETP.GE.AND P4, PT, R9, R64.reuse, PT ;  /* 0x000000400900720c */ /* 0x080fe20003f86270 */
[C---:B------:R-:W-:Y:S01]  /*d050*/  VIADD R9, R73.reuse, 0x50 ;  /* 0x0000005049097836 */ /* 0x040fe20000000000 */
[----:B------:R-:W-:Y:S01]  /*d060*/  FSEL R156, R156, -INF , !P3 ;  /* 0xff8000009c9c7808 */ /* 0x000fe20005800000 */
[----:B------:R-:W-:Y:S01]  /*d070*/  VIADD R11, R73, 0x30 ;  /* 0x00000030490b7836 */ /* 0x000fe20000000000 */
[----:B--2---:R-:W-:Y:S01]  /*d080*/  FSEL R56, R91, -INF , !P2 ;  /* 0xff8000005b387808 */ /* 0x004fe20005000000 */
[----:B------:R-:W1:Y:S01]  /*d090*/  MUFU.TANH R114, R59 ;  /* 0x0000003b00727308 */ /* 0x000e620000002400 */
[----:B------:R-:W-:Y:S01]  /*d0a0*/  ISETP.GE.AND P2, PT, R15, R64, PT ;  /* 0x000000400f00720c */ /* 0x000fe20003f46270 */
[-C--:B------:R-:W-:Y:S01]  /*d0b0*/  FMUL.FTZ R26, R26, R6.reuse ;  /* 0x000000061a1a7220 */ /* 0x080fe20000410000 */
[----:B------:R-:W-:Y:S01]  /*d0c0*/  FSEL R192, R192, -INF , !P4 ;  /* 0xff800000c0c07808 */ /* 0x000fe20006000000 */
[----:B------:R-:W-:Y:S01]  /*d0d0*/  VIADD R15, R73, 0x48 ;  /* 0x00000048490f7836 */ /* 0x000fe20000000000 */
[----:B------:R-:W-:Y:S01]  /*d0e0*/  FSEL R184, R184, -INF , !P4 ;  /* 0xff800000b8b87808 */ /* 0x000fe20006000000 */
[----:B------:R-:W-:Y:S01]  /*d0f0*/  FMUL.FTZ R0, R39, R6 ;  /* 0x0000000627007220 */ /* 0x000fe20000410000 */
[----:B------:R-:W-:Y:S01]  /*d100*/  ISETP.GE.AND P4, PT, R9, R64, PT ;  /* 0x000000400900720c */ /* 0x000fe20003f86270 */
[----:B------:R-:W-:-:S02]  /*d110*/  VIADD R9, R73, 0x51 ;  /* 0x0000005149097836 */ /* 0x000fc40000000000 */
[-C--:B------:R-:W-:Y:S01]  /*d120*/  FMUL.FTZ R20, R20, R6.reuse ;  /* 0x0000000614147220 */ /* 0x080fe20000410000 */
[----:B------:R-:W-:Y:S01]  /*d130*/  MUFU.TANH R150, R150 ;  /* 0x0000009600967308 */ /* 0x000fe20000002400 */
[----:B------:R-:W-:Y:S01]  /*d140*/  FSEL R136, R136, -INF , !P2 ;  /* 0xff80000088887808 */ /* 0x000fe20005000000 */
[-C--:B------:R-:W-:Y:S01]  /*d150*/  FMUL.FTZ R21, R21, R6.reuse ;  /* 0x0000000615157220 */ /* 0x080fe20000410000 */
[----:B------:R-:W-:Y:S01]  /*d160*/  FSEL R146, R146, -INF , !P2 ;  /* 0xff80000092927808 */ /* 0x000fe20005000000 */
[----:B------:R-:W-:Y:S01]  /*d170*/  FMUL.FTZ R36, R36, R6 ;  /* 0x0000000624247220 */ /* 0x000fe20000410000 */
[----:B------:R-:W-:Y:S01]  /*d180*/  ISETP.GE.AND P2, PT, R17, R64, PT ;  /* 0x000000401100720c */ /* 0x000fe20003f46270 */
[----:B------:R-:W-:Y:S01]  /*d190*/  VIADD R17, R73, 0x61 ;  /* 0x0000006149117836 */ /* 0x000fe20000000000 */
        /* <DEDUP_REMOVED lines=8> */
[----:B------:R-:W-:Y:S01]  /*d220*/  FSEL R194, R95, -INF , !P0 ;  /* 0xff8000005fc27808 */ /* 0x000fe20004000000 */
[----:B------:R-:W2:Y:S01]  /*d230*/  MUFU.TANH R154, R154 ;  /* 0x0000009a009a7308 */ /* 0x000ea20000002400 */
[----:B------:R-:W-:Y:S01]  /*d240*/  ISETP.GE.AND P1, PT, R15, R64, PT ;  /* 0x000000400f00720c */ /* 0x000fe20003f26270 */
[-C--:B------:R-:W-:Y:S01]  /*d250*/  FMUL.FTZ R24, R24, R6.reuse ;  /* 0x0000000618187220 */ /* 0x080fe20000410000 */
[-C--:B------:R-:W-:Y:S01]  /*d260*/  FMUL.FTZ R25, R25, R6.reuse ;  /* 0x0000000619197220 */ /* 0x080fe20000410000 */
[----:B------:R-:W-:Y:S01]  /*d270*/  FSEL R190, R190, -INF , !P6 ;  /* 0xff800000bebe7808 */ /* 0x000fe20007000000 */
[----:B------:R-:W-:Y:S01]  /*d280*/  VIADD R15, R73, 0x58 ;  /* 0x00000058490f7836 */ /* 0x000fe20000000000 */
[----:B------:R-:W-:Y:S01]  /*d290*/  FSEL R158, R158, -INF , !P6 ;  /* 0xff8000009e9e7808 */ /* 0x000fe20007000000 */
[-C--:B------:R-:W-:Y:S01]  /*d2a0*/  FMUL.FTZ R27, R27, R6.reuse ;  /* 0x000000061b1b7220 */ /* 0x080fe20000410000 */
[----:B------:R-:W-:Y:S01]  /*d2b0*/  MUFU.TANH R138, R138 ;  /* 0x0000008a008a7308 */ /* 0x000fe20000002400 */
[----:B------:R-:W-:Y:S01]  /*d2c0*/  FMUL.FTZ R22, R22, R6 ;  /* 0x0000000616167220 */ /* 0x000fe20000410000 */
[----:B------:R-:W-:Y:S01]  /*d2d0*/  ISETP.GE.AND P6, PT, R17, R64, PT ;  /* 0x000000401100720c */ /* 0x000fe20003fc6270 */
[----:B------:R-:W-:Y:S01]  /*d2e0*/  VIADD R17, R73, 0x68 ;  /* 0x0000006849117836 */ /* 0x000fe20000000000 */
[----:B------:R-:W-:-:S02]  /*d2f0*/  FSEL R142, R142, -INF , !P3 ;  /* 0xff8000008e8e7808 */ /* 0x000fc40005800000 */
[----:B------:R-:W-:Y:S02]  /*d300*/  FSEL R132, R132, -INF , !P3 ;  /* 0xff80000084847808 */ /* 0x000fe40005800000 */
[----:B------:R-:W3:Y:S01]  /*d310*/  MUFU.TANH R46, R26 ;  /* 0x0000001a002e7308 */ /* 0x000ee20000002400 */
[----:B------:R-:W-:Y:S02]  /*d320*/  P2R R16, PR, RZ, 0x4 ;  /* 0x00000004ff107803 */ /* 0x000fe40000000000 */
[-C--:B------:R-:W-:Y:S01]  /*d330*/  ISETP.GE.AND P3, PT, R9, R64.reuse, PT ;  /* 0x000000400900720c */ /* 0x080fe20003f66270 */
[----:B------:R-:W-:Y:S01]  /*d340*/  VIADD R9, R73, 0x71 ;  /* 0x0000007149097836 */ /* 0x000fe20000000000 */
[----:B------:R-:W-:Y:S02]  /*d350*/  ISETP.GE.AND P2, PT, R15, R64, PT ;  /* 0x000000400f00720c */ /* 0x000fe40003f46270 */
[----:B-1----:R-:W-:Y:S01]  /*d360*/  FSEL R114, R114, -INF , !P6 ;  /* 0xff80000072727808 */ /* 0x002fe20007000000 */
[----:B------:R1:W-:Y:S01]  /*d370*/  MUFU.TANH R26, R20 ;  /* 0x00000014001a7308 */ /* 0x0003e20000002400 */
[----:B------:R-:W-:-:S02]  /*d380*/  FSEL R108, R108, -INF , !P6 ;  /* 0xff8000006c6c7808 */ /* 0x000fc40007000000 */
[----:B------:R-:W-:Y:S02]  /*d390*/  ISETP.GT.AND P6, PT, R181, R172, PT ;  /* 0x000000acb500720c */ /* 0x000fe40003fc4270 */
[----:B------:R-:W-:Y:S02]  /*d3a0*/  FSEL R126, R126, -INF , !P5 ;  /* 0xff8000007e7e7808 */ /* 0x000fe40006800000 */
[----:B------:R-:W-:Y:S01]  /*d3b0*/  FSEL R122, R122, -INF , !P5 ;  /* 0xff8000007a7a7808 */ /* 0x000fe20006800000 */
[----:B------:R4:W-:Y:S01]  /*d3c0*/  MUFU.TANH R116, R58 ;  /* 0x0000003a00747308 */ /* 0x0009e20000002400 */
[----:B------:R-:W-:Y:S02]  /*d3d0*/  FSEL R140, R140, -INF , !P2 ;  /* 0xff8000008c8c7808 */ /* 0x000fe40005000000 */
[----:B------:R-:W-:Y:S02]  /*d3e0*/  FSEL R130, R130, -INF , !P2 ;  /* 0xff80000082827808 */ /* 0x000fe40005000000 */
[-C--:B------:R-:W-:Y:S01]  /*d3f0*/  ISETP.GE.AND P5, PT, R17, R64.reuse, PT ;  /* 0x000000401100720c */ /* 0x080fe20003fa6270 */
[----:B------:R-:W-:Y:S01]  /*d400*/  VIADD R17, R73, 0x69 ;  /* 0x0000006949117836 */ /* 0x000fe20000000000 */
[----:B------:R-:W-:Y:S01]  /*d410*/  ISETP.GE.AND P2, PT, R9, R64, PT ;  /* 0x000000400900720c */ /* 0x000fe20003f46270 */
[----:B------:R-:W3:Y:S01]  /*d420*/  MUFU.TANH R144, R144 ;  /* 0x0000009000907308 */ /* 0x000ee20000002400 */
[----:B-1----:R-:W-:Y:S01]  /*d430*/  FMUL.FTZ R20, R23, R6 ;  /* 0x0000000617147220 */ /* 0x002fe20000410000 */
[----:B--2---:R-:W-:Y:S01]  /*d440*/  FSEL R154, R154, -INF , !P1 ;  /* 0xff8000009a9a7808 */ /* 0x004fe20004800000 */
[----:B------:R-:W-:Y:S01]  /*d450*/  VIADD R9, R73, 0x78 ;  /* 0x0000007849097836 */ /* 0x000fe20000000000 */
[----:B------:R-:W-:-:S02]  /*d460*/  FSEL R150, R150, -INF , !P1 ;  /* 0xff80000096967808 */ /* 0x000fc40004800000 */
[----:B------:R-:W-:Y:S02]  /*d470*/  FSEL R134, R134, -INF , !P4 ;  /* 0xff80000086867808 */ /* 0x000fe40006000000 */
[----:B------:R-:W-:Y:S01]  /*d480*/  MUFU.TANH R128, R128 ;  /* 0x0000008000807308 */ /* 0x000fe20000002400 */
[----:B----4-:R-:W-:Y:S02]  /*d490*/  FSEL R58, R97, -INF , !P0 ;  /* 0xff800000613a7808 */ /* 0x010fe40004000000 */
[----:B------:R-:W-:Y:S01]  /*d4a0*/  ISETP.GE.AND P0, PT, R11, R64, PT ;  /* 0x000000400b00720c */ /* 0x000fe20003f06270 */
[----:B------:R-:W-:Y:S01]  /*d4b0*/  VIADD R11, R73, 0x49 ;  /* 0x00000049490b7836 */ /* 0x000fe20000000000 */
[----:B---3--:R-:W-:Y:S02]  /*d4c0*/  FSEL R46, R46, -INF , !P3 ;  /* 0xff8000002e2e7808 */ /* 0x008fe40005800000 */
[----:B------:R-:W-:Y:S01]  /*d4d0*/  FSEL R118, R118, -INF , !P0 ;  /* 0xff80000076767808 */ /* 0x000fe20004000000 */
[----:B------:R-:W1:Y:S01]  /*d4e0*/  MUFU.TANH R120, R55 ;  /* 0x0000003700787308 */ /* 0x000e620000002400 */
[----:B------:R-:W-:-:S02]  /*d4f0*/  FSEL R186, R186, -INF , !P0 ;  /* 0xff800000baba7808 */ /* 0x000fc40004000000 */
[-C--:B------:R-:W-:Y:S01]  /*d500*/  ISETP.GE.AND P0, PT, R11, R64.reuse, PT ;  /* 0x000000400b00720c */ /* 0x080fe20003f06270 */
[C---:B------:R-:W-:Y:S01]  /*d510*/  VIADD R11, R73.reuse, 0x59 ;  /* 0x00000059490b7836 */ /* 0x040fe20000000000 */
[----:B------:R-:W-:Y:S01]  /*d520*/  FSEL R144, R144, -INF , !P4 ;  /* 0xff80000090907808 */ /* 0x000fe20006000000 */
[----:B------:R-:W-:Y:S01]  /*d530*/  VIADD R73, R73, 0x79 ;  /* 0x0000007949497836 */ /* 0x000fe20000000000 */
[----:B------:R-:W-:Y:S01]  /*d540*/  FSEL R138, R138, -INF , !P0 ;  /* 0xff8000008a8a7808 */ /* 0x000fe20004000000 */
[----:B------:R-:W2:Y:S01]  /*d550*/  MUFU.TANH R66, R36 ;  /* 0x0000002400427308 */ /* 0x000ea20000002400 */
[----:B------:R-:W-:Y:S02]  /*d560*/  FSEL R148, R148, -INF , !P0 ;  /* 0xff80000094947808 */ /* 0x000fe40004000000 */
[----:B------:R-:W-:Y:S02]  /*d570*/  ISETP.NE.AND P0, PT, R16, RZ, PT ;  /* 0x000000ff1000720c */ /* 0x000fe40003f05270 */
[----:B------:R-:W-:-:S02]  /*d580*/  ISETP.GE.AND P1, PT, R11, R64, PT ;  /* 0x000000400b00720c */ /* 0x000fc40003f26270 */
[----:B------:R-:W-:Y:S01]  /*d590*/  FSEL R116, R116, -INF , !P0 ;  /* 0xff80000074747808 */ /* 0x000fe20004000000 */
[----:B------:R-:W3:Y:S01]  /*d5a0*/  MUFU.TANH R62, R37 ;  /* 0x00000025003e7308 */ /* 0x000ee20000002400 */
[----:B-1----:R-:W-:Y:S02]  /*d5b0*/  FSEL R120, R120, -INF , !P1 ;  /* 0xff80000078787808 */ /* 0x002fe40004800000 */
[----:B------:R-:W-:Y:S02]  /*d5c0*/  FSEL R128, R128, -INF , !P1 ;  /* 0xff80000080807808 */ /* 0x000fe40004800000 */
[----:B------:R-:W-:Y:S02]  /*d5d0*/  FSEL R110, R110, -INF , !P0 ;  /* 0xff8000006e6e7808 */ /* 0x000fe40004000000 */
[-C--:B------:R-:W-:Y:S01]  /*d5e0*/  ISETP.GE.AND P4, PT, R17, R64.reuse, PT ;  /* 0x000000401100720c */ /* 0x080fe20003f86270 */
[----:B------:R-:W1:Y:S01]  /*d5f0*/  MUFU.TANH R112, R38 ;  /* 0x0000002600707308 */ /* 0x000e620000002400 */
[----:B------:R-:W-:-:S02]  /*d600*/  ISETP.GE.AND P1, PT, R9, R64, PT ;  /* 0x000000400900720c */ /* 0x000fc40003f26270 */
[----:B------:R-:W-:Y:S02]  /*d610*/  ISETP.GE.AND P0, PT, R73, R64, PT ;  /* 0x000000404900720c */ /* 0x000fe40003f06270 */
[----:B--2---:R-:W-:Y:S02]  /*d620*/  FSEL R66, R66, -INF , !P5 ;  /* 0xff80000042427808 */ /* 0x004fe40006800000 */
[----:B------:R-:W-:Y:S01]  /*d630*/  FSEL R26, R26, -INF , !P1 ;  /* 0xff8000001a1a7808 */ /* 0x000fe20004800000 */
        /* <DEDUP_REMOVED lines=13> */
[----:B---3--:R-:W-:Y:S02]  /*d710*/  FSEL R21, R21, -INF , !P0 ;  /* 0xff80000015157808 */ /* 0x008fe40004000000 */
[----:B-1----:R-:W-:Y:S02]  /*d720*/  FSEL R42, R42, -INF , !P1 ;  /* 0xff8000002a2a7808 */ /* 0x002fe40004800000 */
        /* <DEDUP_REMOVED lines=16> */
.L_x_10073:
        /* <DEDUP_REMOVED lines=60> */
.L_x_10074:
[----:B------:R-:W-:Y:S05]  /*dbf0*/  BSYNC.RECONVERGENT B0 ;  /* 0x0000000000007941 */ /* 0x000fea0003800200 */
.L_x_10072:
        /* <DEDUP_REMOVED lines=59> */
.L_x_10071:
[----:B------:R-:W-:Y:S05]  /*dfb0*/  BSYNC.RECONVERGENT B1 ;  /* 0x0000000000017941 */ /* 0x000fea0003800200 */
.L_x_10070:
        /* <DEDUP_REMOVED lines=38> */
[-C--:B------:R-:W-:Y:S01]  /*e220*/  IADD3 R165, PT, PT, R4, R167.reuse, RZ ;  /* 0x000000a704a57210 */ /* 0x080fe20007ffe0ff */
[----:B------:R-:W-:Y:S01]  /*e230*/  LDSM.16.MT88.4 R92, [R167+0x6000] ;  /* 0x00600000a75c783b */ /* 0x000fe20000004200 */
[----:B------:R-:W-:-:S02]  /*e240*/  IADD3 R166, PT, PT, R3, R167, RZ ;  /* 0x000000a703a67210 */ /* 0x000fc40007ffe0ff */
        /* <DEDUP_REMOVED lines=24> */
[----:B------:R-:W1:Y:S01]  /*e3d0*/  LDSM.16.MT88.4 R84, [R166+0x6000] ;  /* 0x00600000a654783b */ /* 0x000e620000004200 */
[----:B------:R-:W-:Y:S01]  /*e3e0*/  MUFU.EX2 R48, R48 ;  /* 0x0000003000307308 */ /* 0x000fe20000000800 */
[-C--:B------:R-:W-:Y:S01]  /*e3f0*/  FFMA.FTZ R36, R10, R22.reuse, -R25 ;  /* 0x000000160a247223 */ /* 0x080fe20000010819 */
[-C--:B------:R-:W-:Y:S01]  /*e400*/  FFMA.FTZ R34, R82, R22.reuse, -R23 ;  /* 0x0000001652227223 */ /* 0x080fe20000010817 */
[----:B------:R-:W2:Y:S01]  /*e410*/  LDSM.16.MT88.4 R76, [R165+0x6000] ;  /* 0x00600000a54c783b */ /* 0x000ea20000004200 */
[-CC-:B------:R-:W-:Y:S01]  /*e420*/  FFMA.FTZ R35, R80, R22.reuse, -R25.reuse ;  /* 0x0000001650237223 */ /* 0x180fe20000010819 */
[-CC-:B------:R-:W-:Y:S01]  /*e430*/  FFMA.FTZ R28, R14, R22.reuse, -R25.reuse ;  /* 0x000000160e1c7223 */ /* 0x180fe20000010819 */
[-C--:B------:R-:W-:Y:S01]  /*e440*/  FFMA.FTZ R27, R88, R22.reuse, -R25 ;  /* 0x00000016581b7223 */ /* 0x080fe20000010819 */
[----:B------:R-:W3:Y:S01]  /*e450*/  LDSM.16.MT88.4 R4, [R164+0x6000] ;  /* 0x00600000a404783b */ /* 0x000ee20000004200 */
[----:B------:R-:W4:Y:S01]  /*e460*/  MUFU.EX2 R41, R41 ;  /* 0x0000002900297308 */ /* 0x000f220000000800 */
[-CC-:B------:R-:W-:Y:S01]  /*e470*/  FFMA.FTZ R3, R90, R22.reuse, -R23.reuse ;  /* 0x000000165a037223 */ /* 0x180fe20000010817 */
[-CC-:B------:R-:W-:Y:S01]  /*e480*/  FFMA.FTZ R29, R52, R22.reuse, -R23.reuse ;  /* 0x00000016341d7223 */ /* 0x180fe20000010817 */
[----:B------:R-:W5:Y:S01]  /*e490*/  LDSM.16.MT88.4 R8, [R167+0x6800] ;  /* 0x00680000a708783b */ /* 0x000f620000004200 */
[-CC-:B------:R-:W-:Y:S01]  /*e4a0*/  FFMA.FTZ R39, R58, R22.reuse, -R23.reuse ;  /* 0x000000163a277223 */ /* 0x180fe20000010817 */
[-C--:B------:R-:W-:Y:S01]  /*e4b0*/  FFMA.FTZ R52, R54, R22.reuse, -R23 ;  /* 0x0000001636347223 */ /* 0x080fe20000010817 */
[-C--:B------:R-:W-:Y:S01]  /*e4c0*/  FFMA.FTZ R58, R56, R22.reuse, -R25 ;  /* 0x00000016383a7223 */ /* 0x080fe20000010819 */
[----:B------:R-:W5:Y:S01]  /*e4d0*/  LDSM.16.MT88.4 R12, [R165+0x6800] ;  /* 0x00680000a50c783b */ /* 0x000f620000004200 */
[----:B------:R-:W-:Y:S01]  /*e4e0*/  MUFU.EX2 R38, R38 ;  /* 0x0000002600267308 */ /* 0x000fe20000000800 */
[-C--:B------:R-:W-:Y:S01]  /*e4f0*/  FFMA.FTZ R54, R200, R22.reuse, -R23 ;  /* 0x00000016c8367223 */ /* 0x080fe20000010817 */
[-CC-:B------:R-:W-:Y:S01]  /*e500*/  FFMA.FTZ R47, R196, R22.reuse, -R25.reuse ;  /* 0x00000016c42f7223 */ /* 0x180fe20000010819 */
[-CC-:B------:R-:W-:Y:S01]  /*e510*/  FFMA.FTZ R45, R194, R22.reuse, -R25.reuse ;  /* 0x00000016c22d7223 */ /* 0x180fe20000010819 */
[-C--:B------:R-:W-:Y:S01]  /*e520*/  FFMA.FTZ R56, R198, R22.reuse, -R25 ;  /* 0x00000016c6387223 */ /* 0x080fe20000010819 */
        /* <DEDUP_REMOVED lines=19> */
[----:B------:R-:W4:Y:S01]  /*e660*/  MUFU.EX2 R43, R43 ;  /* 0x0000002b002b7308 */ /* 0x000f220000000800 */
[----:B-1----:R-:W-:Y:S01]  /*e670*/  F2FP.BF16.F32.PACK_AB R71, R33, R38 ;  /* 0x000000262147723e */ /* 0x002fe200000010ff */
        /* <DEDUP_REMOVED lines=14> */
[----:B------:R-:W1:Y:S01]  /*e760*/  MUFU.EX2 R40, R40 ;  /* 0x0000002800287308 */ /* 0x000e620000000800 */
[----:B----4-:R-:W-:Y:S01]  /*e770*/  F2FP.BF16.F32.PACK_AB R68, R43, R50 ;  /* 0x000000322b44723e */ /* 0x010fe200000010ff */
        /* <DEDUP_REMOVED lines=9> */
[-C--:B------:R-:W-:Y:S01]  /*e810*/  FFMA.FTZ R42, R42, R22.reuse, -R23 ;  /* 0x000000162a2a7223 */ /* 0x080fe20000010817 */
[-CC-:B------:R-:W-:Y:S01]  /*e820*/  FFMA.FTZ R32, R32, R22.reuse, -R25.reuse ;  /* 0x0000001620207223 */ /* 0x180fe20000010819 */
[----:B------:R-:W-:Y:S01]  /*e830*/  FADD.FTZ R33, R33, R38 ;  /* 0x0000002621217221 */ /* 0x000fe20000010000 */
[-CC-:B------:R-:W-:Y:S01]  /*e840*/  FFMA.FTZ R30, R30, R22.reuse, -R25.reuse ;  /* 0x000000161e1e7223 */ /* 0x180fe20000010819 */
[-CC-:B------:R-:W-:Y:S01]  /*e850*/  FFMA.FTZ R26, R26, R22.reuse, -R25.reuse ;  /* 0x000000161a1a7223 */ /* 0x180fe20000010819 */
[----:B------:R-:W-:Y:S01]  /*e860*/  MUFU.EX2 R31, R31 ;  /* 0x0000001f001f7308 */ /* 0x000fe20000000800 */
[----:B-1----:R-:W-:Y:S01]  /*e870*/  F2FP.BF16.F32.PACK_AB R70, R40, R37 ;  /* 0x000000252846723e */ /* 0x002fe200000010ff */
[-C--:B------:R-:W-:Y:S01]  /*e880*/  FFMA.FTZ R191, R21, R22.reuse, -R25 ;  /* 0x0000001615bf7223 */ /* 0x080fe20000010819 */
[----:B------:R-:W-:Y:S01]  /*e890*/  FFMA.FTZ R184, R20, R22, -R23 ;  /* 0x0000001614b87223 */ /* 0x000fe20000010817 */
[----:B------:R-:W-:-:S04]  /*e8a0*/  ISETP.GE.AND P0, PT, R49, R172, PT ;  /* 0x000000ac3100720c */ /* 0x000fc80003f06270 */
        /* <DEDUP_REMOVED lines=21> */
[----:B----4-:R-:W-:-:S04]  /*ea00*/  F2FP.BF16.F32.PACK_AB R7, R3, R24 ;  /* 0x000000180307723e */ /* 0x010fc800000010ff */
[----:B------:R-:W-:Y:S03]  /*ea10*/  MUFU.EX2 R39, R39 ;  /* 0x0000002700277308 */ /* 0x000fe60000000800 */
[C---:B-----5:R-:W-:Y:S05]  /*ea20*/  HMMA.16816.F32.BF16 R96, R4.reuse, R8, R96 ;  /* 0x000000080460723c */ /* 0x060fea0000041860 */
[----:B------:R-:W-:Y:S03]  /*ea30*/  MUFU.EX2 R54, R54 ;  /* 0x0000003600367308 */ /* 0x000fe60000000800 */
[C---:B------:R-:W-:Y:S01]  /*ea40*/  HMMA.16816.F32.BF16 R92, R4.reuse, R10, R92 ;  /* 0x0000000a045c723c */ /* 0x040fe2000004185c */
[----:B------:R-:W1:Y:S04]  /*ea50*/  LDSM.16.MT88.4 R8, [R164+0x6800] ;  /* 0x00680000a408783b */ /* 0x000e680000004200 */
[----:B------:R-:W-:Y:S03]  /*ea60*/  MUFU.EX2 R58, R58 ;  /* 0x0000003a003a7308 */ /* 0x000fe60000000800 */
[C---:B------:R-:W-:Y:S05]  /*ea70*/  HMMA.16816.F32.BF16 R88, R4.reuse, R16, R88 ;  /* 0x000000100458723c */ /* 0x040fea0000041858 */
        /* <DEDUP_REMOVED lines=20> */
[----:B------:R-:W2:Y:S02]  /*ebc0*/  MUFU.EX2 R55, R55 ;  /* 0x0000003700377308 */ /* 0x000ea40000000800 */
[C---:B------:R-:W-:Y:S01]  /*ebd0*/  HMMA.16816.F32.BF16 R92, R4.reuse, R18, R92 ;  /* 0x00000012045c723c */ /* 0x040fe2000004185c */
[----:B------:R-:W3:Y:S05]  /*ebe0*/  LDSM.16.MT88.4 R16, [R164+0x7000] ;  /* 0x00700000a410783b */ /* 0x000eea0000004200 */
[----:B------:R-:W-:Y:S02]  /*ebf0*/  MUFU.EX2 R57, R57 ;  /* 0x0000003900397308 */ /* 0x000fe40000000800 */
[C---:B-----5:R-:W-:Y:S06]  /*ec00*/  HMMA.16816.F32.BF16 R88, R4.reuse, R12, R88 ;  /* 0x0000000c0458723c */ /* 0x060fec0000041858 */
        /* <DEDUP_REMOVED lines=22> */
[----:B------:R-:W4:Y:S05]  /*ed70*/  LDSM.16.MT88.4 R12, [R164+0x7800] ;  /* 0x00780000a40c783b */ /* 0x000f2a0000004200 */
[----:B------:R-:W-:Y:S02]  /*ed80*/  MUFU.EX2 R65, R65 ;  /* 0x0000004100417308 */ /* 0x000fe40000000800 */
        /* <DEDUP_REMOVED lines=16> */
[----:B-1----:R-:W-:Y:S01]  /*ee90*/  F2FP.BF16.F32.PACK_AB R6, R148, R65 ;  /* 0x000000419406723e */ /* 0x002fe200000010ff */
[----:B------:R-:W1:Y:S01]  /*eea0*/  MUFU.EX2 R132, R132 ;  /* 0x0000008400847308 */ /* 0x000e620000000800 */
[----:B------:R-:W-:-:S07]  /*eeb0*/  F2FP.BF16.F32.PACK_AB R7, R138, R61 ;  /* 0x0000003d8a07723e */ /* 0x000fce00000010ff */
[C---:B-----5:R-:W-:Y:S01]  /*eec0*/  HMMA.16816.F32.BF16 R96, R4.reuse, R8, R96 ;  /* 0x000000080460723c */ /* 0x060fe20000041860 */
[----:B------:R-:W-:Y:S07]  /*eed0*/  MUFU.EX2 R109, R109 ;  /* 0x0000006d006d7308 */ /* 0x000fee0000000800 */
[C---:B------:R-:W-:Y:S01]  /*eee0*/  HMMA.16816.F32.BF16 R92, R4.reuse, R10, R92 ;  /* 0x0000000a045c723c */ /* 0x040fe2000004185c */
[----:B------:R-:W4:Y:S01]  /*eef0*/  LDSM.16.MT88.4 R8, [R164+0x8000] ;  /* 0x00800000a408783b */ /* 0x000f220000004200 */
[----:B------:R-:W5:Y:S06]  /*ef00*/  MUFU.EX2 R128, R128 ;  /* 0x0000008000807308 */ /* 0x000f6c0000000800 */
[C---:B---3--:R-:W-:Y:S02]  /*ef10*/  HMMA.16816.F32.BF16 R88, R4.reuse, R16, R88 ;  /* 0x000000100458723c */ /* 0x048fe40000041858 */
[----:B------:R-:W3:Y:S06]  /*ef20*/  MUFU.EX2 R120, R120 ;  /* 0x0000007800787308 */ /* 0x000eec0000000800 */
[C---:B------:R-:W-:Y:S01]  /*ef30*/  HMMA.16816.F32.BF16 R84, R4.reuse, R18, R84 ;  /* 0x000000120454723c */ /* 0x040fe20000041854 */
[----:B------:R-:W3:Y:S01]  /*ef40*/  LDSM.16.MT88.4 R16, [R167+0x8800] ;  /* 0x00880000a710783b */ /* 0x000ee20000004200 */
        /* <DEDUP_REMOVED lines=13> */
[----:B-----5:R-:W-:Y:S02]  /*f020*/  F2FP.BF16.F32.PACK_AB R6, R128, R109 ;  /* 0x0000006d8006723e */ /* 0x020fe400000010ff */
[----:B---3--:R-:W-:-:S03]  /*f030*/  F2FP.BF16.F32.PACK_AB R7, R120, R67 ;  /* 0x000000437807723e */ /* 0x008fc600000010ff */
[----:B------:R-:W-:Y:S04]  /*f040*/  MUFU.EX2 R66, R66 ;  /* 0x0000004200427308 */ /* 0x000fe80000000800 */
[C---:B------:R-:W-:Y:S04]  /*f050*/  HMMA.16816.F32.BF16 R96, R4.reuse, R16, R96 ;  /* 0x000000100460723c */ /* 0x040fe80000041860 */
        /* <DEDUP_REMOVED lines=24> */
[C---:B--2---:R-:W-:Y:S04]  /*f1e0*/  HMMA.16816.F32.BF16 R96, R4.reuse, R12, R96 ;  /* 0x0000000c0460723c */ /* 0x044fe80000041860 */
[----:B------:R-:W2:Y:S04]  /*f1f0*/  MUFU.EX2 R184, R184 ;  /* 0x000000b800b87308 */ /* 0x000ea80000000800 */
[C---:B------:R-:W-:Y:S01]  /*f200*/  HMMA.16816.F32.BF16 R92, R4.reuse, R14, R92 ;  /* 0x0000000e045c723c */ /* 0x040fe2000004185c */
[----:B------:R-:W3:Y:S07]  /*f210*/  LDSM.16.MT88.4 R12, [R164+0x9000] ;  /* 0x00900000a40c783b */ /* 0x000eee0000004200 */
[----:B----4-:R-:W-:Y:S01]  /*f220*/  HMMA.16816.F32.BF16 R88, R4, R8, R88 ;  /* 0x000000080458723c */ /* 0x010fe20000041858 */
[----:B------:R-:W-:-:S04]  /*f230*/  FADD.FTZ R9, R37, R50 ;  /* 0x0000003225097221 */ /* 0x000fc80000010000 */
[----:B------:R-:W-:-:S03]  /*f240*/  FADD.FTZ R9, R40, R9 ;  /* 0x0000000928097221 */ /* 0x000fc60000010000 */
[----:B------:R-:W-:Y:S01]  /*f250*/  HMMA.16816.F32.BF16 R84, R4, R10, R84 ;  /* 0x0000000a0454723c */ /* 0x000fe20000041854 */
[----:B------:R-:W-:Y:S02]  /*f260*/  FADD.FTZ R36, R36, R9 ;  /* 0x0000000924247221 */ /* 0x000fe40000010000 */
[----:B------:R-:W4:Y:S02]  /*f270*/  LDSM.16.MT88.4 R8, [R167+0x9800] ;  /* 0x00980000a708783b */ /* 0x000f240000004200 */
[----:B------:R-:W-:-:S03]  /*f280*/  FADD.FTZ R35, R35, R36 ;  /* 0x0000002423237221 */ /* 0x000fc60000010000 */
[----:B-----5:R-:W-:Y:S01]  /*f290*/  HMMA.16816.F32.BF16 R80, R4, R16, R80 ;  /* 0x000000100450723c */ /* 0x020fe20000041850 */
[----:B------:R-:W-:Y:S01]  /*f2a0*/  FADD.FTZ R16, R24, R31 ;  /* 0x0000001f18107221 */ /* 0x000fe20000010000 */
[----:B------:R-:W-:-:S03]  /*f2b0*/  FADD.FTZ R28, R28, R35 ;  /* 0x000000231c1c7221 */ /* 0x000fc60000010000 */
[----:B------:R-:W-:Y:S01]  /*f2c0*/  FADD.FTZ R16, R3, R16 ;  /* 0x0000001003107221 */ /* 0x000fe20000010000 */
[----:B------:R-:W-:Y:S02]  /*f2d0*/  FADD.FTZ R27, R27, R28 ;  /* 0x0000001c1b1b7221 */ /* 0x000fe40000010000 */
[----:B------:R-:W-:Y:S01]  /*f2e0*/  HMMA.16816.F32.BF16 R76, R4, R18, R76 ;  /* 0x00000012044c723c */ /* 0x000fe2000004184c */
[----:B------:R-:W-:Y:S01]  /*f2f0*/  FADD.FTZ R29, R29, R16 ;  /* 0x000000101d1d7221 */ /* 0x000fe20000010000 */
[----:B------:R-:W-:Y:S01]  /*f300*/  FADD.FTZ R58, R58, R27 ;  /* 0x0000001b3a3a7221 */ /* 0x000fe20000010000 */
[----:B------:R-:W5:Y:S02]  /*f310*/  LDSM.16.MT88.4 R16, [R166+0x9800] ;  /* 0x00980000a610783b */ /* 0x000f640000004200 */
        /* <DEDUP_REMOVED lines=17> */
[----:B-1----:R-:W-:-:S02]  /*f430*/  F2FP.BF16.F32.PACK_AB R6, R191, R26 ;  /* 0x0000001abf06723e */ /* 0x002fc400000010ff */
[----:B------:R-:W-:Y:S01]  /*f440*/  FADD.FTZ R126, R126, R51 ;  /* 0x000000337e7e7221 */ /* 0x000fe20000010000 */
[----:B------:R-:W-:Y:S01]  /*f450*/  FADD.FTZ R122, R122, R57 ;  /* 0x000000397a7a7221 */ /* 0x000fe20000010000 */
[----:B--2---:R-:W-:Y:S02]  /*f460*/  F2FP.BF16.F32.PACK_AB R7, R184, R41 ;  /* 0x00000029b807723e */ /* 0x004fe400000010ff */
        /* <DEDUP_REMOVED lines=41> */
[----:B------:R-:W-:-:S04]  /*f700*/  NOP ;  /* 0x0000000000007918 */ /* 0x000fc80000000000 */
[----:B------:R-:W-:-:S15]  /*f710*/  @!P0 BRA `(.L_x_10075) ;  /* 0x0000003800848947 */ /* 0x000fde0003800000 */
[----:B------:R-:W-:Y:S01]  /*f720*/  ISETP.NE.U32.AND P0, PT, R124, RZ, PT ;  /* 0x000000ff7c00720c */ /* 0x000fe20003f05070 */
[----:B------:R-:W-:Y:S02]  /*f730*/  IMAD.MOV.U32 R105, RZ, RZ, R0 ;  /* 0x000000ffff697224 */ /* 0x000fe400078e0000 */
[----:B------:R-:W-:Y:S01]  /*f740*/  IMAD.MOV.U32 R103, RZ, RZ, R2 ;  /* 0x000000ffff677224 */ /* 0x000fe200078e0002 */
[----:B------:R-:W-:-:S13]  /*f750*/  ISETP.NE.AND.EX P4, PT, R125, RZ, PT, P0 ;  /* 0x000000ff7d00720c */ /* 0x000fda0003f85300 */
.L_x_10082:
        /* <DEDUP_REMOVED lines=78> */
.L_x_10077:
[----:B------:R-:W-:Y:S05]  /*fc40*/  BSYNC.RECONVERGENT B0 ;  /* 0x0000000000007941 */ /* 0x000fea0003800200 */
.L_x_10076:
[----:B------:R-:W1:Y:S01]  /*fc50*/  S2UR UR7, SR_CgaCtaId ;  /* 0x00000000000779c3 */ /* 0x000e620000008800 */
[----:B------:R-:W-:Y:S01]  /*fc60*/  SHF.L.U32 R2, R0, 0x3, RZ ;  /* 0x0000000300027819 */ /* 0x000fe200000006ff */
[----:B------:R-:W-:Y:S01]  /*fc70*/  UMOV UR9, 0x400 ;  /* 0x0000040000097882 */ /* 0x000fe20000000000 */
[----:B------:R-:W-:Y:S01]  /*fc80*/  SHF.L.U32 R5, R170, 0x5, RZ ;  /* 0x00000005aa057819 */ /* 0x000fe200000006ff */
[----:B------:R-:W-:Y:S01]  /*fc90*/  BSSY.RECONVERGENT B1, `(.L_x_10078) ;  /* 0x00001af000017945 */ /* 0x000fe20003800200 */
        /* <DEDUP_REMOVED lines=8> */
[----:B------:R-:W-:Y:S02]  /*fd20*/  IADD3 R6, P2, PT, R8, R5, RZ ;  /* 0x0000000508067210 */ /* 0x000fe40007f5e0ff */
[----:B------:R-:W-:Y:S01]  /*fd30*/  IADD3.X R9, PT, PT, R0, R177, RZ, P1, !PT ;  /* 0x000000b100097210 */ /* 0x000fe20000ffe4ff */
[----:B-1----:R-:W-:Y:S01]  /*fd40*/  ULEA UR6, UR7, UR9, 0x18 ;  /* 0x0000000907067291 */ /* 0x002fe2000f8ec0ff */
[-C--:B------:R-:W-:Y:S02]  /*fd50*/  IADD3 R10, P1, PT, R6, R5.reuse, RZ ;  /* 0x00000005060a7210 */ /* 0x080fe40007f3e0ff */
[-C--:B------:R-:W-:Y:S02]  /*fd60*/  IADD3.X R7, PT, PT, R9, R0.reuse, RZ, P2, !PT ;  /* 0x0000000009077210 */ /* 0x080fe400017fe4ff */
[-C--:B------:R-:W-:Y:S02]  /*fd70*/  IADD3 R14, P2, PT, R10, R5.reuse, RZ ;  /* 0x000000050a0e7210 */ /* 0x080fe40007f5e0ff */
[----:B------:R-:W-:Y:S02]  /*fd80*/  LEA R3, R2, UR6, 0x1 ;  /* 0x0000000602037c11 */ /* 0x000fe4000f8e08ff */
[-C--:B------:R-:W-:Y:S02]  /*fd90*/  IADD3.X R11, PT, PT, R7, R0.reuse, RZ, P1, !PT ;  /* 0x00000000070b7210 */ /* 0x080fe40000ffe4ff */
[-C--:B------:R-:W-:Y:S01]  /*fda0*/  IADD3 R12, P1, PT, R14, R5.reuse, RZ ;  /* 0x000000050e0c7210 */ /* 0x080fe20007f3e0ff */
[----:B------:R-:W-:Y:S01]  /*fdb0*/  @!PT LDS RZ, [RZ] ;  /* 0x00000000fffff984 */ /* 0x000fe20000000800 */
[----:B------:R-:W-:Y:S01]  /*fdc0*/  @!PT LDS RZ, [RZ] ;  /* 0x00000000fffff984 */ /* 0x000fe20000000800 */
[----:B------:R-:W-:Y:S01]  /*fdd0*/  @!PT LDS RZ, [RZ] ;  /* 0x00000000fffff984 */ /* 0x000fe20000000800 */
[----:B------:R-:W-:Y:S01]  /*fde0*/  @!P0 LDGSTS.E.BYPASS.LTC128B.128 [R3+0x6000], desc[UR4][R176.64] ;  /* 0x06000000b0038fae */ /* 0x000fe2000b981a04 */
[-C--:B------:R-:W-:Y:S02]  /*fdf0*/  IADD3.X R15, PT, PT, R11, R0.reuse, RZ, P2, !PT ;  /* 0x000000000b0f7210 */ /* 0x080fe400017fe4ff */
[-C--:B------:R-:W-:Y:S02]  /*fe00*/  IADD3 R4, P2, PT, R12, R5.reuse, RZ ;  /* 0x000000050c047210 */ /* 0x080fe40007f5e0ff */
[-C--:B------:R-:W-:Y:S02]  /*fe10*/  IADD3.X R13, PT, PT, R15, R0.reuse, RZ, P1, !PT ;  /* 0x000000000f0d7210 */ /* 0x080fe40000ffe4ff */
[----:B------:R-:W-:Y:S01]  /*fe20*/  @!P0 IADD3 R16, P1, PT, R4, R5, RZ ;  /* 0x0000000504108210 */ /* 0x000fe20007f3e0ff */
[----:B------:R-:W-:Y:S01]  /*fe30*/  @P0 STS.128 [R3+0x6000], RZ ;  /* 0x006000ff03000388 */ /* 0x000fe20000000c00 */
[-C--:B------:R-:W-:Y:S02]  /*fe40*/  IADD3.X R5, PT, PT, R13, R0.reuse, RZ, P2, !PT ;  /* 0x000000000d057210 */ /* 0x080fe400017fe4ff */
[----:B------:R-:W-:Y:S02]  /*fe50*/  IADD3 R181, PT, PT, R181, -0x1, RZ ;  /* 0xffffffffb5b57810 */ /* 0x000fe40007ffe0ff */
[----:B------:R-:W-:Y:S02]  /*fe60*/  @!P0 IADD3.X R17, PT, PT, R5, R0, RZ, P1, !PT ;  /* 0x0000000005118210 */ /* 0x000fe40000ffe4ff */
        /* <DEDUP_REMOVED lines=36> */
[----:B------:R-:W-:Y:S08]  /*100b0*/  LDSM.16.M88.4 R108, [R163] ;  /* 0x00000000a36c783b */ /* 0x000ff00000000200 */
[----:B------:R-:W1:Y:S08]  /*100c0*/  LDSM.16.M88.4 R112, [R162+0x2000] ;  /* 0x00200000a270783b */ /* 0x000e700000000200 */
[----:B------:R-:W3:Y:S08]  /*100d0*/  LDSM.16.M88.4 R116, [R162+0x2800] ;  /* 0x00280000a274783b */ /* 0x000ef00000000200 */
[----:B------:R-:W4:Y:S08]  /*100e0*/  LDSM.16.M88.4 R120, [R162+0x3000] ;  /* 0x00300000a278783b */ /* 0x000f300000000200 */
[----:B------:R-:W5:Y:S08]  /*100f0*/  LDSM.16.M88.4 R124, [R162+0x3800] ;  /* 0x00380000a27c783b */ /* 0x000f700000000200 */
[----:B------:R-:W5:Y:S01]  /*10100*/  LDSM.16.M88.4 R128, [R162+0x4000] ;  /* 0x00400000a280783b */ /* 0x000f620000000200 */
[C---:B-1----:R-:W-:Y:S07]  /*10110*/  HMMA.16816.F32.BF16 R4, R108.reuse, R112, RZ ;  /* 0x000000706c04723c */ /* 0x042fee00000418ff */
[----:B------:R-:W1:Y:S01]  /*10120*/  LDSM.16.M88.4 R132, [R162+0x4800] ;  /* 0x00480000a284783b */ /* 0x000e620000000200 */
[C---:B------:R-:W-:Y:S07]  /*10130*/  HMMA.16816.F32.BF16 R8, R108.reuse, R114, RZ ;  /* 0x000000726c08723c */ /* 0x040fee00000418ff */
[----:B------:R-:W1:Y:S01]  /*10140*/  LDSM.16.M88.4 R136, [R162+0x5000] ;  /* 0x00500000a288783b */ /* 0x000e620000000200 */
[C---:B---3--:R-:W-:Y:S07]  /*10150*/  HMMA.16816.F32.BF16 R12, R108.reuse, R116, RZ ;  /* 0x000000746c0c723c */ /* 0x048fee00000418ff */
[----:B------:R-:W3:Y:S01]  /*10160*/  LDSM.16.M88.4 R140, [R162+0x5800] ;  /* 0x00580000a28c783b */ /* 0x000ee20000000200 */
[C---:B--2---:R-:W-:Y:S07]  /*10170*/  HMMA.16816.F32.BF16 R16, R108.reuse, R118, RZ ;  /* 0x000000766c10723c */ /* 0x044fee00000418ff */
[----:B------:R-:W-:Y:S01]  /*10180*/  LDSM.16.M88.4 R144, [R161] ;  /* 0x00000000a190783b */ /* 0x000fe20000000200 */
[C---:B----4-:R-:W-:Y:S07]  /*10190*/  HMMA.16816.F32.BF16 R20, R108.reuse, R120, RZ ;  /* 0x000000786c14723c */ /* 0x050fee00000418ff */
[----:B------:R-:W2:Y:S01]  /*101a0*/  LDSM.16.M88.4 R148, [R106+0x2000] ;  /* 0x002000006a94783b */ /* 0x000ea20000000200 */
[C---:B------:R-:W-:Y:S07]  /*101b0*/  HMMA.16816.F32.BF16 R24, R108.reuse, R122, RZ ;  /* 0x0000007a6c18723c */ /* 0x040fee00000418ff */
[----:B------:R-:W4:Y:S01]  /*101c0*/  LDSM.16.M88.4 R152, [R106+0x2800] ;  /* 0x002800006a98783b */ /* 0x000f220000000200 */
[C---:B-----5:R-:W-:Y:S07]  /*101d0*/  HMMA.16816.F32.BF16 R28, R108.reuse, R124, RZ ;  /* 0x0000007c6c1c723c */ /* 0x060fee00000418ff */
[----:B------:R-:W5:Y:S04]  /*101e0*/  LD.E R0, desc[UR4][R100.64+0x18c] ;  /* 0x00018c0464007980 */ /* 0x000f68000c101900 */
[----:B------:R-:W0:Y:S01]  /*101f0*/  LDGDEPBAR ;  /* 0x00000000000079af */ /* 0x000e220000000000 */
[C---:B------:R-:W-:Y:S07]  /*10200*/  HMMA.16816.F32.BF16 R32, R108.reuse, R126, RZ ;  /* 0x0000007e6c20723c */ /* 0x040fee00000418ff */
[----:B------:R-:W4:Y:S01]  /*10210*/  LDSM.16.M88.4 R156, [R106+0x3000] ;  /* 0x003000006a9c783b */ /* 0x000f220000000200 */
[C---:B------:R-:W-:Y:S07]  /*10220*/  HMMA.16816.F32.BF16 R36, R108.reuse, R128, RZ ;  /* 0x000000806c24723c */ /* 0x040fee00000418ff */
[----:B------:R-:W-:Y:S01]  /*10230*/  LDSM.16.M88.4 R112, [R106+0x4000] ;  /* 0x004000006a70783b */ /* 0x000fe20000000200 */
[C---:B------:R-:W-:Y:S07]  /*10240*/  HMMA.16816.F32.BF16 R40, R108.reuse, R130, RZ ;  /* 0x000000826c28723c */ /* 0x040fee00000418ff */
[----:B------:R-:W-:Y:S01]  /*10250*/  LDSM.16.M88.4 R116, [R106+0x4800] ;  /* 0x004800006a74783b */ /* 0x000fe20000000200 */
[C---:B-1----:R-:W-:Y:S07]  /*10260*/  HMMA.16816.F32.BF16 R44, R108.reuse, R132, RZ ;  /* 0x000000846c2c723c */ /* 0x042fee00000418ff */
[----:B------:R-:W-:Y:S01]  /*10270*/  LDSM.16.M88.4 R120, [R106+0x5000] ;  /* 0x005000006a78783b */ /* 0x000fe20000000200 */
[C---:B------:R-:W-:Y:S07]  /*10280*/  HMMA.16816.F32.BF16 R48, R108.reuse, R134, RZ ;  /* 0x000000866c30723c */ /* 0x040fee00000418ff */
[----:B------:R-:W-:Y:S01]  /*10290*/  LDSM.16.M88.4 R124, [R106+0x5800] ;  /* 0x005800006a7c783b */ /* 0x000fe20000000200 */
[C---:B------:R-:W-:Y:S07]  /*102a0*/  HMMA.16816.F32.BF16 R52, R108.reuse, R136, RZ ;  /* 0x000000886c34723c */ /* 0x040fee00000418ff */
[----:B------:R-:W-:Y:S01]  /*102b0*/  LDSM.16.M88.4 R128, [R104+0x3800] ;  /* 0x003800006880783b */ /* 0x000fe20000000200 */
[C---:B------:R-:W-:Y:S07]  /*102c0*/  HMMA.16816.F32.BF16 R56, R108.reuse, R138, RZ ;  /* 0x0000008a6c38723c */ /* 0x040fee00000418ff */
[----:B------:R-:W-:Y:S01]  /*102d0*/  LDSM.16.M88.4 R132, [R102+0x2000] ;  /* 0x002000006684783b */ /* 0x000fe20000000200 */
[C---:B---3--:R-:W-:Y:S08]  /*102e0*/  HMMA.16816.F32.BF16 R60, R108.reuse, R140, RZ ;  /* 0x0000008c6c3c723c */ /* 0x048ff000000418ff */
[----:B------:R-:W-:Y:S01]  /*102f0*/  HMMA.16816.F32.BF16 R64, R108, R142, RZ ;  /* 0x0000008e6c40723c */ /* 0x000fe200000418ff */
[----:B------:R-:W1:Y:S07]  /*10300*/  LDSM.16.M88.4 R108, [R106+0x3800] ;  /* 0x003800006a6c783b */ /* 0x000e6e0000000200 */
[C---:B--2---:R-:W-:Y:S08]  /*10310*/  HMMA.16816.F32.BF16 R4, R144.reuse, R148, R4 ;  /* 0x000000949004723c */ /* 0x044ff00000041804 */
[C---:B------:R-:W-:Y:S08]  /*10320*/  HMMA.16816.F32.BF16 R8, R144.reuse, R150, R8 ;  /* 0x000000969008723c */ /* 0x040ff00000041808 */
[C---:B----4-:R-:W-:Y:S08]  /*10330*/  HMMA.16816.F32.BF16 R12, R144.reuse, R152, R12 ;  /* 0x00000098900c723c */ /* 0x050ff0000004180c */
        /* <DEDUP_REMOVED lines=33> */
[C---:B------:R-:W-:Y:S08]  /*10550*/  HMMA.16816.F32.BF16 R48, R108.reuse, R114, R48 ;  /* 0x000000726c30723c */ /* 0x040ff00000041830 */
        /* <DEDUP_REMOVED lines=10> */
[-C--:B------:R-:W-:Y:S01]  /*10600*/  FMUL.FTZ R198, R7, R0.reuse ;  /* 0x0000000007c67220 */ /* 0x080fe20000410000 */
[----:B------:R-:W2:Y:S01]  /*10610*/  MUFU.TANH R125, R2 ;  /* 0x00000002007d7308 */ /* 0x000ea20000002400 */
[----:B------:R-:W3:Y:S03]  /*10620*/  LDSM.16.M88.4 R4, [R102+0x3000] ;  /* 0x003000006604783b */ /* 0x000ee60000000200 */
[-C--:B------:R-:W-:Y:S01]  /*10630*/  FMUL.FTZ R9, R9, R0.reuse ;  /* 0x0000000009097220 */ /* 0x080fe20000410000 */
[-C--:B------:R-:W-:Y:S01]  /*10640*/  FMUL.FTZ R10, R10, R0.reuse ;  /* 0x000000000a0a7220 */ /* 0x080fe20000410000 */
[-C--:B------:R-:W-:Y:S01]  /*10650*/  FMUL.FTZ R11, R11, R0.reuse ;  /* 0x000000000b0b7220 */ /* 0x080fe20000410000 */
[-C--:B------:R-:W-:Y:S03]  /*10660*/  FMUL.FTZ R204, R8, R0.reuse ;  /* 0x0000000008cc7220 */ /* 0x080fe60000410000 */
[----:B------:R-:W4:Y:S01]  /*10670*/  MUFU.TANH R133, R9 ;  /* 0x0000000900857308 */ /* 0x000f220000002400 */
        /* <DEDUP_REMOVED lines=13> */
[----:B-----5:R-:W5:Y:S01]  /*10750*/  LDSM.16.M88.4 R8, [R102+0x3800] ;  /* 0x003800006608783b */ /* 0x020f620000000200 */
[C---:B---3--:R-:W-:Y:S03]  /*10760*/  HMMA.16816.F32.BF16 R20, R128.reuse, R4, R20 ;  /* 0x000000048014723c */ /* 0x048fe60000041814 */
[-C--:B------:R-:W-:Y:S05]  /*10770*/  FMUL.FTZ R19, R19, R0.reuse ;  /* 0x0000000013137220 */ /* 0x080fea0000410000 */
[----:B------:R-:W3:Y:S01]  /*10780*/  MUFU.TANH R198, R198 ;  /* 0x000000c600c67308 */ /* 0x000ee20000002400 */
[C---:B------:R-:W-:Y:S01]  /*10790*/  HMMA.16816.F32.BF16 R24, R128.reuse, R6, R24 ;  /* 0x000000068018723c */ /* 0x040fe20000041818 */
[----:B------:R-:W2:Y:S08]  /*107a0*/  LDSM.16.M88.4 R4, [R102+0x4000] ;  /* 0x004000006604783b */ /* 0x000eb00000000200 */
        /* <DEDUP_REMOVED lines=10> */
[-C--:B------:R-:W-:Y:S09]  /*10850*/  FMUL.FTZ R27, R27, R0.reuse ;  /* 0x000000001b1b7220 */ /* 0x080ff20000410000 */
        /* <DEDUP_REMOVED lines=61> */
[----:B------:R1:W1:Y:S01]  /*10c30*/  MUFU.TANH R111, R23 ;  /* 0x00000017006f7308 */ /* 0x0002620000002400 */
[-C--:B----4-:R-:W-:Y:S01]  /*10c40*/  FMUL.FTZ R43, R60, R0.reuse ;  /* 0x000000003c2b7220 */ /* 0x090fe20000410000 */
[-C--:B------:R-:W-:Y:S08]  /*10c50*/  FMUL.FTZ R39, R62, R0.reuse ;  /* 0x000000003e277220 */ /* 0x080ff00000410000 */
[----:B------:R-:W4:Y:S01]  /*10c60*/  MUFU.TANH R156, R156 ;  /* 0x0000009c009c7308 */ /* 0x000f220000002400 */
        /* <DEDUP_REMOVED lines=101> */
[-C--:B-1----:R-:W-:Y:S02]  /*112c0*/  LEA.HI.X.SX32 R19, R13, R189.reuse, 0x2, P2 ;  /* 0x000000bd0d137211 */ /* 0x082fe400010f16ff */
        /* <DEDUP_REMOVED lines=17> */
.L_x_10081:
[----:B------:R-:W-:Y:S05]  /*113e0*/  BSYNC.RECONVERGENT B0 ;  /* 0x0000000000007941 */ /* 0x000fea0003800200 */
.L_x_10080:
        /* <DEDUP_REMOVED lines=57> */
.L_x_10079:
[----:B------:R-:W-:Y:S05]  /*11780*/  BSYNC.RECONVERGENT B1 ;  /* 0x0000000000017941 */ /* 0x000fea0003800200 */
.L_x_10078:
[----:B--2---:R-:W2:Y:S01]  /*11790*/  LD.E R3, desc[UR4][R100.64+0xdc] ;  /* 0x0000dc0464037980 */ /* 0x004ea2000c101900 */
        /* <DEDUP_REMOVED lines=41> */
[----:B------:R-:W3:Y:S01]  /*11a30*/  SHFL.BFLY PT, R0, R7, 0x2, 0x1f ;  /* 0x0c401f0007007f89 */ /* 0x000ee200000e0000 */
[----:B-1----:R-:W-:Y:S02]  /*11a40*/  FMNMX.FTZ R9, R11, R2, !PT ;  /* 0x000000020b097209 */ /* 0x002fe40007810000 */
[----:B---3--:R-:W-:Y:S05]  /*11a50*/  FMNMX.FTZ R5, R7, R0, !PT ;  /* 0x0000000007057209 */ /* 0x008fea0007810000 */
[----:B------:R-:W1:Y:S08]  /*11a60*/  SHFL.BFLY PT, R2, R9, 0x1, 0x1f ;  /* 0x0c201f0009027f89 */ /* 0x000e7000000e0000 */
[----:B------:R-:W3:Y:S01]  /*11a70*/  SHFL.BFLY PT, R0, R5, 0x1, 0x1f ;  /* 0x0c201f0005007f89 */ /* 0x000ee200000e0000 */
[----:B-1----:R-:W-:Y:S02]  /*11a80*/  FMNMX.FTZ R2, R9, R2, !PT ;  /* 0x0000000209027209 */ /* 0x002fe40007810000 */
[----:B---3--:R-:W-:Y:S02]  /*11a90*/  FMNMX.FTZ R0, R5, R0, !PT ;  /* 0x0000000005007209 */ /* 0x008fe40007810000 */
[----:B------:R-:W-:Y:S03]  /*11aa0*/  FSETP.NEU.FTZ.AND P0, PT, R2, -INF , PT ;  /* 0xff8000000200780b */ /* 0x000fe60003f1d000 */
[----:B------:R-:W-:Y:S01]  /*11ab0*/  FADD.FTZ R4, -R0, R105 ;  /* 0x0000006900047221 */ /* 0x000fe20000010100 */
[C---:B--2---:R-:W-:Y:S01]  /*11ac0*/  FMUL.FTZ R108, R3.reuse, R2 ;  /* 0x00000002036c7220 */ /* 0x044fe20000410000 */
        /* <DEDUP_REMOVED lines=41> */
[----:B------:R-:W-:Y:S01]  /*11d60*/  FMUL.FTZ R27, R41, R79 ;  /* 0x0000004f291b7220 */ /* 0x000fe20000410000 */
[C---:B------:R-:W-:Y:S01]  /*11d70*/  FMUL.FTZ R24, R40.reuse, R76 ;  /* 0x0000004c28187220 */ /* 0x040fe20000410000 */
[----:B------:R-:W-:Y:S01]  /*11d80*/  FMUL.FTZ R25, R40, R77 ;  /* 0x0000004d28197220 */ /* 0x000fe20000410000 */
[-C--:B------:R-:W-:Y:S03]  /*11d90*/  FFMA.FTZ R77, R249, R3.reuse, -R66 ;  /* 0x00000003f94d7223 */ /* 0x080fe60000010842 */
[----:B------:R-:W1:Y:S01]  /*11da0*/  MUFU.EX2 R103, R103 ;  /* 0x0000006700677308 */ /* 0x000e620000000800 */
[-CC-:B------:R-:W-:Y:S01]  /*11db0*/  FFMA.FTZ R76, R117, R3.reuse, -R108.reuse ;  /* 0x00000003754c7223 */ /* 0x180fe2000001086c */
[-C--:B------:R-:W-:Y:S01]  /*11dc0*/  FFMA.FTZ R69, R186, R3.reuse, -R108 ;  /* 0x00000003ba457223 */ /* 0x080fe2000001086c */
[-CC-:B------:R-:W-:Y:S01]  /*11dd0*/  FFMA.FTZ R78, R251, R3.reuse, -R66.reuse ;  /* 0x00000003fb4e7223 */ /* 0x180fe20000010842 */
[-C--:B------:R-:W-:Y:S01]  /*11de0*/  FFMA.FTZ R98, R233, R3.reuse, -R66 ;  /* 0x00000003e9627223 */ /* 0x080fe20000010842 */
[-C--:B------:R-:W-:Y:S01]  /*11df0*/  FFMA.FTZ R117, R213, R3.reuse, -R108 ;  /* 0x00000003d5757223 */ /* 0x080fe2000001086c */
[-C--:B------:R-:W-:Y:S01]  /*11e00*/  FFMA.FTZ R126, R207, R3.reuse, -R66 ;  /* 0x00000003cf7e7223 */ /* 0x080fe20000010842 */
[-C--:B------:R-:W-:Y:S03]  /*11e10*/  FFMA.FTZ R128, R203, R3.reuse, -R108 ;  /* 0x00000003cb807223 */ /* 0x080fe6000001086c */
[----:B------:R-:W2:Y:S01]  /*11e20*/  MUFU.EX2 R114, R114 ;  /* 0x0000007200727308 */ /* 0x000ea20000000800 */
[-CC-:B------:R-:W-:Y:S01]  /*11e30*/  FFMA.FTZ R123, R205, R3.reuse, -R66.reuse ;  /* 0x00000003cd7b7223 */ /* 0x180fe20000010842 */
[-CC-:B------:R-:W-:Y:S01]  /*11e40*/  FFMA.FTZ R130, R201, R3.reuse, -R66.reuse ;  /* 0x00000003c9827223 */ /* 0x180fe20000010842 */
[-C--:B------:R-:W-:Y:S01]  /*11e50*/  FFMA.FTZ R87, R194, R3.reuse, -R66 ;  /* 0x00000003c2577223 */ /* 0x080fe20000010842 */
[-C--:B------:R-:W-:Y:S01]  /*11e60*/  FFMA.FTZ R68, R113, R3.reuse, -R108 ;  /* 0x0000000371447223 */ /* 0x080fe2000001086c */
[-CC-:B------:R-:W-:Y:S01]  /*11e70*/  FFMA.FTZ R70, R158, R3.reuse, -R66.reuse ;  /* 0x000000039e467223 */ /* 0x180fe20000010842 */
[-CC-:B------:R-:W-:Y:S01]  /*11e80*/  FFMA.FTZ R71, R111, R3.reuse, -R66.reuse ;  /* 0x000000036f477223 */ /* 0x180fe20000010842 */
[----:B------:R-:W-:Y:S03]  /*11e90*/  FFMA.FTZ R96, R239, R3, -R66 ;  /* 0x00000003ef607223 */ /* 0x000fe60000010842 */
[----:B------:R-:W-:Y:S01]  /*11ea0*/  MUFU.EX2 R110, R110 ;  /* 0x0000006e006e7308 */ /* 0x000fe20000000800 */
[----:B-1----:R-:W-:Y:S01]  /*11eb0*/  F2FP.BF16.F32.PACK_AB R44, R103, R105 ;  /* 0x00000069672c723e */ /* 0x002fe200000010ff */
[----:B------:R-:W-:Y:S01]  /*11ec0*/  FFMA.FTZ R105, R40, R191, R105 ;  /* 0x000000bf28697223 */ /* 0x000fe20000010069 */
[-C--:B------:R-:W-:Y:S01]  /*11ed0*/  FFMA.FTZ R116, R231, R3.reuse, -R108 ;  /* 0x00000003e7747223 */ /* 0x080fe2000001086c */
[-CC-:B------:R-:W-:Y:S01]  /*11ee0*/  FFMA.FTZ R111, R227, R3.reuse, -R66.reuse ;  /* 0x00000003e36f7223 */ /* 0x180fe20000010842 */
[-C--:B------:R-:W-:Y:S01]  /*11ef0*/  FFMA.FTZ R118, R223, R3.reuse, -R66 ;  /* 0x00000003df767223 */ /* 0x080fe20000010842 */
[-CC-:B------:R-:W-:Y:S01]  /*11f00*/  FFMA.FTZ R113, R225, R3.reuse, -R108.reuse ;  /* 0x00000003e1717223 */ /* 0x180fe2000001086c */
[-C--:B------:R-:W-:Y:S03]  /*11f10*/  FFMA.FTZ R120, R219, R3.reuse, -R108 ;  /* 0x00000003db787223 */ /* 0x080fe6000001086c */
[----:B------:R-:W1:Y:S01]  /*11f20*/  MUFU.EX2 R67, R67 ;  /* 0x0000004300437308 */ /* 0x000e620000000800 */
[C---:B--2---:R-:W-:Y:S01]  /*11f30*/  F2FP.BF16.F32.PACK_AB R45, R42.reuse, R114 ;  /* 0x000000722a2d723e */ /* 0x044fe200000010ff */
[----:B------:R-:W-:Y:S01]  /*11f40*/  FFMA.FTZ R114, R41, R184, R114 ;  /* 0x000000b829727223 */ /* 0x000fe20000010072 */
[-C--:B------:R-:W-:Y:S01]  /*11f50*/  FFMA.FTZ R122, R217, R3.reuse, -R66 ;  /* 0x00000003d97a7223 */ /* 0x080fe20000010842 */
[-CC-:B------:R-:W-:Y:S01]  /*11f60*/  FFMA.FTZ R132, R199, R3.reuse, -R108.reuse ;  /* 0x00000003c7847223 */ /* 0x180fe2000001086c */
[-C--:B------:R-:W-:Y:S01]  /*11f70*/  FFMA.FTZ R125, R197, R3.reuse, -R108 ;  /* 0x00000003c57d7223 */ /* 0x080fe2000001086c */
[----:B------:R-:W-:Y:S01]  /*11f80*/  FADD.FTZ R93, R42, R114 ;  /* 0x000000722a5d7221 */ /* 0x000fe20000010000 */
[-CC-:B------:R-:W-:Y:S03]  /*11f90*/  FFMA.FTZ R127, R195, R3.reuse, -R66.reuse ;  /* 0x00000003c37f7223 */ /* 0x180fe60000010842 */
[----:B------:R-:W2:Y:S01]  /*11fa0*/  MUFU.EX2 R65, R65 ;  /* 0x0000004100417308 */ /* 0x000ea20000000800 */
[-CC-:B------:R-:W-:Y:S01]  /*11fb0*/  FFMA.FTZ R134, R159, R3.reuse, -R66.reuse ;  /* 0x000000039f867223 */ /* 0x180fe20000010842 */
[-CC-:B------:R-:W-:Y:S01]  /*11fc0*/  FFMA.FTZ R39, R39, R3.reuse, -R66.reuse ;  /* 0x0000000327277223 */ /* 0x180fe20000010842 */
[-CC-:B------:R-:W-:Y:S01]  /*11fd0*/  FFMA.FTZ R38, R38, R3.reuse, -R66.reuse ;  /* 0x0000000326267223 */ /* 0x180fe20000010842 */
[----:B------:R-:W-:Y:S01]  /*11fe0*/  FFMA.FTZ R37, R37, R3, -R66 ;  /* 0x0000000325257223 */ /* 0x000fe20000010842 */
[----:B------:R-:W-:Y:S01]  /*11ff0*/  FADD.FTZ R105, R103, R105 ;  /* 0x0000006967697221 */ /* 0x000fe20000010000 */
[----:B------:R-:W-:Y:S04]  /*12000*/  ISETP.GT.AND P0, PT, R181, R172, PT ;  /* 0x000000acb500720c */ /* 0x000fe80003f04270 */
[----:B------:R3:W-:Y:S01]  /*12010*/  MUFU.EX2 R85, R121 ;  /* 0x0000007900557308 */ /* 0x0007e20000000800 */
[C---:B-1----:R-:W-:Y:S01]  /*12020*/  F2FP.BF16.F32.PACK_AB R46, R67.reuse, R110 ;  /* 0x0000006e432e723e */ /* 0x042fe200000010ff */
[----:B------:R-:W-:Y:S01]  /*12030*/  FADD.FTZ R110, R110, R105 ;  /* 0x000000696e6e7221 */ /* 0x000fe20000010000 */
[----:B------:R-:W-:Y:S02]  /*12040*/  MOV R105, R0 ;  /* 0x0000000000697202 */ /* 0x000fe40000000f00 */
[----:B------:R-:W-:Y:S01]  /*12050*/  MOV R103, R2 ;  /* 0x0000000200677202 */ /* 0x000fe20000000f00 */
[----:B------:R-:W-:Y:S04]  /*12060*/  FADD.FTZ R67, R67, R110 ;  /* 0x0000006e43437221 */ /* 0x000fe80000010000 */
[----:B------:R-:W-:Y:S01]  /*12070*/  MUFU.EX2 R77, R77 ;  /* 0x0000004d004d7308 */ /* 0x000fe20000000800 */
[C---:B--2---:R-:W-:Y:S01]  /*12080*/  F2FP.BF16.F32.PACK_AB R47, R65.reuse, R112 ;  /* 0x00000070412f723e */ /* 0x044fe200000010ff */
[----:B------:R-:W-:Y:S02]  /*12090*/  FADD.FTZ R112, R112, R93 ;  /* 0x0000005d70707221 */ /* 0x000fe40000010000 */
[----:B------:R-:W-:Y:S02]  /*120a0*/  LDSM.16.MT88.4 R92, [R167+0x9800] ;  /* 0x00980000a75c783b */ /* 0x000fe40000004200 */
[----:B------:R-:W-:Y:S02]  /*120b0*/  FADD.FTZ R112, R65, R112 ;  /* 0x0000007041707221 */ /* 0x000fe40000010000 */
[C---:B------:R-:W-:Y:S02]  /*120c0*/  HMMA.16816.F32.BF16 R4, R44.reuse, R12, R4 ;  /* 0x0000000c2c04723c */ /* 0x040fe40000041804 */
[----:B------:R-:W-:Y:S03]  /*120d0*/  MUFU.EX2 R79, R192 ;  /* 0x000000c0004f7308 */ /* 0x000fe60000000800 */
[C---:B------:R-:W-:Y:S01]  /*120e0*/  FMUL.FTZ R12, R40.reuse, R88 ;  /* 0x00000058280c7220 */ /* 0x040fe20000410000 */
[----:B------:R-:W-:Y:S01]  /*120f0*/  FMUL.FTZ R13, R40, R89 ;  /* 0x00000059280d7220 */ /* 0x000fe20000410000 */
[--C-:B------:R-:W-:Y:S01]  /*12100*/  FFMA.FTZ R88, R196, R3, -R108.reuse ;  /* 0x00000003c4587223 */ /* 0x100fe2000001086c */
[C---:B------:R-:W-:Y:S04]  /*12110*/  HMMA.16816.F32.BF16 R8, R44.reuse, R14, R8 ;  /* 0x0000000e2c08723c */ /* 0x040fe80000041808 */
[----:B------:R-:W-:Y:S01]  /*12120*/  MUFU.EX2 R76, R76 ;  /* 0x0000004c004c7308 */ /* 0x000fe20000000800 */
[C---:B------:R-:W-:Y:S01]  /*12130*/  FMUL.FTZ R14, R41.reuse, R90 ;  /* 0x0000005a290e7220 */ /* 0x040fe20000410000 */
[----:B------:R-:W-:Y:S01]  /*12140*/  FMUL.FTZ R15, R41, R91 ;  /* 0x0000005b290f7220 */ /* 0x000fe20000410000 */
[-CC-:B---3--:R-:W-:Y:S01]  /*12150*/  FFMA.FTZ R121, R209, R3.reuse, -R108.reuse ;  /* 0x00000003d1797223 */ /* 0x188fe2000001086c */
[-CC-:B------:R-:W-:Y:S01]  /*12160*/  FFMA.FTZ R89, R241, R3.reuse, -R108.reuse ;  /* 0x00000003f1597223 */ /* 0x180fe2000001086c */
[-C--:B------:R-:W-:Y:S01]  /*12170*/  FFMA.FTZ R90, R235, R3.reuse, -R108 ;  /* 0x00000003eb5a7223 */ /* 0x080fe2000001086c */
[--C-:B------:R-:W-:Y:S04]  /*12180*/  FFMA.FTZ R91, R237, R3, -R66.reuse ;  /* 0x00000003ed5b7223 */ /* 0x100fe80000010842 */
[----:B------:R-:W1:Y:S01]  /*12190*/  MUFU.EX2 R88, R88 ;  /* 0x0000005800587308 */ /* 0x000e620000000800 */
[C---:B------:R-:W-:Y:S03]  /*121a0*/  HMMA.16816.F32.BF16 R12, R44.reuse, R20, R12 ;  /* 0x000000142c0c723c */ /* 0x040fe6000004180c */
[C---:B------:R-:W-:Y:S01]  /*121b0*/  FMUL.FTZ R20, R40.reuse, R80 ;  /* 0x0000005028147220 */ /* 0x040fe20000410000 */
[C---:B------:R-:W-:Y:S01]  /*121c0*/  FMUL.FTZ R21, R40.reuse, R81 ;  /* 0x0000005128157220 */ /* 0x040fe20000410000 */
[-CC-:B------:R-:W-:Y:S04]  /*121d0*/  FFMA.FTZ R80, R119, R3.reuse, -R66.reuse ;  /* 0x0000000377507223 */ /* 0x180fe80000010842 */
[----:B------:R-:W-:Y:S01]  /*121e0*/  MUFU.EX2 R69, R69 ;  /* 0x0000004500457308 */ /* 0x000fe20000000800 */
[--C-:B------:R-:W-:Y:S01]  /*121f0*/  FFMA.FTZ R119, R211, R3, -R66.reuse ;  /* 0x00000003d3777223 */ /* 0x100fe20000010842 */
[C---:B------:R-:W-:Y:S03]  /*12200*/  HMMA.16816.F32.BF16 R16, R44.reuse, R22, R16 ;  /* 0x000000162c10723c */ /* 0x040fe60000041810 */
[C---:B------:R-:W-:Y:S01]  /*12210*/  FMUL.FTZ R22, R41.reuse, R82 ;  /* 0x0000005229167220 */ /* 0x040fe20000410000 */
[----:B------:R-:W-:Y:S01]  /*12220*/  FMUL.FTZ R23, R41, R83 ;  /* 0x0000005329177220 */ /* 0x000fe20000410000 */
[-C--:B------:R-:W-:Y:S03]  /*12230*/  FFMA.FTZ R83, R243, R3.reuse, -R66 ;  /* 0x00000003f3537223 */ /* 0x080fe60000010842 */
[----:B------:R-:W-:Y:S01]  /*12240*/  MUFU.EX2 R80, R80 ;  /* 0x0000005000507308 */ /* 0x000fe20000000800 */
[-CC-:B------:R-:W-:Y:S01]  /*12250*/  FFMA.FTZ R82, R247, R3.reuse, -R108.reuse ;  /* 0x00000003f7527223 */ /* 0x180fe2000001086c */
[----:B------:R-:W-:Y:S01]  /*12260*/  FFMA.FTZ R81, R245, R3, -R108 ;  /* 0x00000003f5517223 */ /* 0x000fe2000001086c */
        /* <DEDUP_REMOVED lines=46> */
[----:B------:R-:W5:Y:S08]  /*12550*/  LDSM.16.MT88.4 R60, [R164+0x7000] ;  /* 0x00700000a43c783b */ /* 0x000f700000004200 */
[----:B------:R-:W1:Y:S01]  /*12560*/  MUFU.EX2 R71, R71 ;  /* 0x0000004700477308 */ /* 0x000e620000000800 */
[----:B------:R-:W-:Y:S02]  /*12570*/  F2FP.BF16.F32.PACK_AB R47, R77, R78 ;  /* 0x0000004e4d2f723e */ /* 0x000fe400000010ff */
[----:B----4-:R-:W-:Y:S07]  /*12580*/  F2FP.BF16.F32.PACK_AB R44, R68, R69 ;  /* 0x00000045442c723e */ /* 0x010fee00000010ff */
[----:B------:R-:W-:Y:S10]  /*12590*/  MUFU.EX2 R74, R74 ;  /* 0x0000004a004a7308 */ /* 0x000ff40000000800 */
[----:B------:R-:W4:Y:S01]  /*125a0*/  MUFU.EX2 R75, R75 ;  /* 0x0000004b004b7308 */ /* 0x000f220000000800 */
[C---:B-1----:R-:W-:Y:S01]  /*125b0*/  F2FP.BF16.F32.PACK_AB R45, R71.reuse, R70 ;  /* 0x00000046472d723e */ /* 0x042fe200000010ff */
[----:B------:R-:W-:Y:S04]  /*125c0*/  FADD.FTZ R70, R70, R73 ;  /* 0x0000004946467221 */ /* 0x000fe80000010000 */
[----:B------:R-:W-:Y:S04]  /*125d0*/  FADD.FTZ R71, R71, R70 ;  /* 0x0000004647477221 */ /* 0x000fe80000010000 */
[----:B------:R-:W-:Y:S01]  /*125e0*/  MUFU.EX2 R128, R128 ;  /* 0x0000008000807308 */ /* 0x000fe20000000800 */
[----:B------:R-:W-:Y:S04]  /*125f0*/  FADD.FTZ R78, R78, R71 ;  /* 0x000000474e4e7221 */ /* 0x000fe80000010000 */
[----:B------:R-:W-:Y:S05]  /*12600*/  FADD.FTZ R78, R77, R78 ;  /* 0x0000004e4d4e7221 */ /* 0x000fea0000010000 */
[----:B------:R-:W-:Y:S01]  /*12610*/  MUFU.EX2 R123, R123 ;  /* 0x0000007b007b7308 */ /* 0x000fe20000000800 */
[----:B----4-:R-:W-:Y:S07]  /*12620*/  F2FP.BF16.F32.PACK_AB R46, R75, R74 ;  /* 0x0000004a4b2e723e */ /* 0x010fee00000010ff */
[C---:B------:R-:W-:Y:S02]  /*12630*/  HMMA.16816.F32.BF16 R4, R44.reuse, R52, R4 ;  /* 0x000000342c04723c */ /* 0x040fe40000041804 */
[----:B------:R-:W-:Y:S06]  /*12640*/  MUFU.EX2 R130, R130 ;  /* 0x0000008200827308 */ /* 0x000fec0000000800 */
[C---:B------:R-:W-:Y:S01]  /*12650*/  HMMA.16816.F32.BF16 R8, R44.reuse, R54, R8 ;  /* 0x000000362c08723c */ /* 0x040fe20000041808 */
[----:B------:R-:W1:Y:S03]  /*12660*/  LDSM.16.MT88.4 R52, [R167+0x7800] ;  /* 0x00780000a734783b */ /* 0x000e660000004200 */
[----:B------:R-:W-:Y:S04]  /*12670*/  MUFU.EX2 R82, R82 ;  /* 0x0000005200527308 */ /* 0x000fe80000000800 */
[C---:B--2---:R-:W-:Y:S06]  /*12680*/  HMMA.16816.F32.BF16 R12, R44.reuse, R56, R12 ;  /* 0x000000382c0c723c */ /* 0x044fec000004180c */
[----:B------:R-:W2:Y:S02]  /*12690*/  MUFU.EX2 R81, R81 ;  /* 0x0000005100517308 */ /* 0x000ea40000000800 */
[C---:B------:R-:W-:Y:S01]  /*126a0*/  HMMA.16816.F32.BF16 R16, R44.reuse, R58, R16 ;  /* 0x0000003a2c10723c */ /* 0x040fe20000041810 */
[----:B------:R-:W4:Y:S07]  /*126b0*/  LDSM.16.MT88.4 R56, [R166+0x7800] ;  /* 0x00780000a638783b */ /* 0x000f2e0000004200 */
[----:B------:R-:W1:Y:S01]  /*126c0*/  MUFU.EX2 R96, R96 ;  /* 0x0000006000607308 */ /* 0x000e620000000800 */
        /* <DEDUP_REMOVED lines=9> */
[----:B------:R-:W-:Y:S01]  /*12760*/  MUFU.EX2 R116, R116 ;  /* 0x0000007400747308 */ /* 0x000fe20000000800 */
[----:B--2---:R-:W-:Y:S02]  /*12770*/  F2FP.BF16.F32.PACK_AB R44, R81, R82 ;  /* 0x00000052512c723e */ /* 0x004fe400000010ff */
[----:B-1----:R-:W-:Y:S01]  /*12780*/  F2FP.BF16.F32.PACK_AB R45, R96, R83 ;  /* 0x00000053602d723e */ /* 0x002fe200000010ff */
[----:B------:R-:W-:Y:S01]  /*12790*/  FADD.FTZ R83, R83, R78 ;  /* 0x0000004e53537221 */ /* 0x000fe20000010000 */
[----:B----4-:R-:W-:Y:S03]  /*127a0*/  F2FP.BF16.F32.PACK_AB R46, R90, R89 ;  /* 0x000000595a2e723e */ /* 0x010fe600000010ff */
[----:B------:R-:W-:Y:S01]  /*127b0*/  FADD.FTZ R96, R96, R83 ;  /* 0x0000005360607221 */ /* 0x000fe20000010000 */
[----:B-----5:R-:W-:Y:S01]  /*127c0*/  F2FP.BF16.F32.PACK_AB R47, R98, R91 ;  /* 0x0000005b622f723e */ /* 0x020fe200000010ff */
[----:B------:R-:W1:Y:S02]  /*127d0*/  MUFU.EX2 R109, R109 ;  /* 0x0000006d006d7308 */ /* 0x000e640000000800 */
[----:B------:R-:W-:Y:S04]  /*127e0*/  FADD.FTZ R91, R91, R96 ;  /* 0x000000605b5b7221 */ /* 0x000fe80000010000 */
[C---:B------:R-:W-:Y:S04]  /*127f0*/  HMMA.16816.F32.BF16 R4, R44.reuse, R52, R4 ;  /* 0x000000342c04723c */ /* 0x040fe80000041804 */
[----:B------:R-:W-:Y:S04]  /*12800*/  MUFU.EX2 R111, R111 ;  /* 0x0000006f006f7308 */ /* 0x000fe80000000800 */
[C---:B------:R-:W-:Y:S01]  /*12810*/  HMMA.16816.F32.BF16 R8, R44.reuse, R54, R8 ;  /* 0x000000362c08723c */ /* 0x040fe20000041808 */
[----:B------:R-:W2:Y:S05]  /*12820*/  LDSM.16.MT88.4 R52, [R167+0x8000] ;  /* 0x00800000a734783b */ /* 0x000eaa0000004200 */
[----:B------:R-:W4:Y:S02]  /*12830*/  MUFU.EX2 R118, R118 ;  /* 0x0000007600767308 */ /* 0x000f240000000800 */
[C---:B------:R-:W-:Y:S08]  /*12840*/  HMMA.16816.F32.BF16 R12, R44.reuse, R56, R12 ;  /* 0x000000382c0c723c */ /* 0x040ff0000004180c */
        /* <DEDUP_REMOVED lines=13> */
[----:B------:R-:W5:Y:S01]  /*12920*/  MUFU.EX2 R125, R125 ;  /* 0x0000007d007d7308 */ /* 0x000f620000000800 */
[----:B-1----:R-:W-:Y:S02]  /*12930*/  F2FP.BF16.F32.PACK_AB R44, R109, R116 ;  /* 0x000000746d2c723e */ /* 0x002fe400000010ff */
[----:B----4-:R-:W-:Y:S02]  /*12940*/  F2FP.BF16.F32.PACK_AB R45, R118, R111 ;  /* 0x0000006f762d723e */ /* 0x010fe400000010ff */
[----:B--2---:R-:W-:Y:S02]  /*12950*/  F2FP.BF16.F32.PACK_AB R46, R120, R113 ;  /* 0x00000071782e723e */ /* 0x004fe400000010ff */
[----:B-----5:R-:W-:Y:S03]  /*12960*/  F2FP.BF16.F32.PACK_AB R47, R122, R115 ;  /* 0x000000737a2f723e */ /* 0x020fe600000010ff */
[----:B------:R-:W-:Y:S04]  /*12970*/  MUFU.EX2 R127, R127 ;  /* 0x0000007f007f7308 */ /* 0x000fe80000000800 */
[C---:B------:R-:W-:Y:S06]  /*12980*/  HMMA.16816.F32.BF16 R4, R44.reuse, R52, R4 ;  /* 0x000000342c04723c */ /* 0x040fec0000041804 */
[----:B------:R-:W1:Y:S01]  /*12990*/  MUFU.EX2 R134, R134 ;  /* 0x0000008600867308 */ /* 0x000e620000000800 */
[----:B------:R-:W-:Y:S01]  /*129a0*/  F2FP.BF16.F32.PACK_AB R40, R125, R132 ;  /* 0x000000847d28723e */ /* 0x000fe200000010ff */
[C---:B------:R-:W-:Y:S01]  /*129b0*/  HMMA.16816.F32.BF16 R8, R44.reuse, R54, R8 ;  /* 0x000000362c08723c */ /* 0x040fe20000041808 */
[----:B------:R-:W2:Y:S07]  /*129c0*/  LDSM.16.MT88.4 R52, [R167+0x8800] ;  /* 0x00880000a734783b */ /* 0x000eae0000004200 */
[----:B------:R-:W-:Y:S01]  /*129d0*/  MUFU.EX2 R39, R39 ;  /* 0x0000002700277308 */ /* 0x000fe20000000800 */
[C---:B------:R-:W-:Y:S09]  /*129e0*/  HMMA.16816.F32.BF16 R12, R44.reuse, R56, R12 ;  /* 0x000000382c0c723c */ /* 0x040ff2000004180c */
[----:B------:R-:W-:Y:S01]  /*129f0*/  MUFU.EX2 R38, R38 ;  /* 0x0000002600267308 */ /* 0x000fe20000000800 */
[----:B-1----:R-:W-:Y:S01]  /*12a00*/  F2FP.BF16.F32.PACK_AB R41, R134, R127 ;  /* 0x0000007f8629723e */ /* 0x002fe200000010ff */
[C---:B------:R-:W-:Y:S01]  /*12a10*/  HMMA.16816.F32.BF16 R16, R44.reuse, R58, R16 ;  /* 0x0000003a2c10723c */ /* 0x040fe20000041810 */
[----:B------:R-:W1:Y:S07]  /*12a20*/  LDSM.16.MT88.4 R56, [R166+0x8800] ;  /* 0x00880000a638783b */ /* 0x000e6e0000004200 */
[----:B------:R-:W-:Y:S01]  /*12a30*/  MUFU.EX2 R37, R37 ;  /* 0x0000002500257308 */ /* 0x000fe20000000800 */
[C---:B---3--:R-:W-:Y:S08]  /*12a40*/  HMMA.16816.F32.BF16 R20, R44.reuse, R48, R20 ;  /* 0x000000302c14723c */ /* 0x048ff00000041814 */
[C---:B------:R-:W-:Y:S01]  /*12a50*/  HMMA.16816.F32.BF16 R24, R44.reuse, R50, R24 ;  /* 0x000000322c18723c */ /* 0x040fe20000041818 */
[----:B------:R-:W3:Y:S07]  /*12a60*/  LDSM.16.MT88.4 R48, [R165+0x8800] ;  /* 0x00880000a530783b */ /* 0x000eee0000004200 */
[C---:B------:R-:W-:Y:S08]  /*12a70*/  HMMA.16816.F32.BF16 R28, R44.reuse, R60, R28 ;  /* 0x0000003c2c1c723c */ /* 0x040ff0000004181c */
[----:B------:R-:W-:Y:S01]  /*12a80*/  HMMA.16816.F32.BF16 R32, R44, R62, R32 ;  /* 0x0000003e2c20723c */ /* 0x000fe20000041820 */
[----:B------:R-:W4:Y:S02]  /*12a90*/  LDSM.16.MT88.4 R60, [R164+0x8800] ;  /* 0x00880000a43c783b */ /* 0x000f240000004200 */
[----:B------:R-:W-:Y:S02]  /*12aa0*/  F2FP.BF16.F32.PACK_AB R44, R117, R124 ;  /* 0x0000007c752c723e */ /* 0x000fe400000010ff */
[----:B------:R-:W-:Y:S02]  /*12ab0*/  F2FP.BF16.F32.PACK_AB R45, R126, R119 ;  /* 0x000000777e2d723e */ /* 0x000fe400000010ff */
[----:B------:R-:W-:Y:S02]  /*12ac0*/  F2FP.BF16.F32.PACK_AB R46, R128, R121 ;  /* 0x00000079802e723e */ /* 0x000fe400000010ff */
[----:B------:R-:W-:Y:S07]  /*12ad0*/  F2FP.BF16.F32.PACK_AB R47, R130, R123 ;  /* 0x0000007b822f723e */ /* 0x000fee00000010ff */
[C---:B--2---:R-:W-:Y:S08]  /*12ae0*/  HMMA.16816.F32.BF16 R4, R44.reuse, R52, R4 ;  /* 0x000000342c04723c */ /* 0x044ff00000041804 */
[C---:B------:R-:W-:Y:S01]  /*12af0*/  HMMA.16816.F32.BF16 R8, R44.reuse, R54, R8 ;  /* 0x000000362c08723c */ /* 0x040fe20000041808 */
[----:B------:R-:W2:Y:S07]  /*12b00*/  LDSM.16.MT88.4 R52, [R167+0x9000] ;  /* 0x00900000a734783b */ /* 0x000eae0000004200 */
[C---:B-1----:R-:W-:Y:S03]  /*12b10*/  HMMA.16816.F32.BF16 R12, R44.reuse, R56, R12 ;  /* 0x000000382c0c723c */ /* 0x042fe6000004180c */
[-CC-:B------:R-:W-:Y:S01]  /*12b20*/  FFMA.FTZ R56, R193, R3.reuse, -R108.reuse ;  /* 0x00000003c1387223 */ /* 0x180fe2000001086c */
[-C--:B------:R-:W-:Y:S04]  /*12b30*/  FFMA.FTZ R57, R157, R3.reuse, -R108 ;  /* 0x000000039d397223 */ /* 0x080fe8000001086c */
[C---:B------:R-:W-:Y:S01]  /*12b40*/  HMMA.16816.F32.BF16 R16, R44.reuse, R58, R16 ;  /* 0x0000003a2c10723c */ /* 0x040fe20000041810 */
[----:B------:R-:W-:Y:S02]  /*12b50*/  MUFU.EX2 R56, R56 ;  /* 0x0000003800387308 */ /* 0x000fe40000000800 */
[-CC-:B------:R-:W-:Y:S01]  /*12b60*/  FFMA.FTZ R58, R153, R3.reuse, -R66.reuse ;  /* 0x00000003993a7223 */ /* 0x180fe20000010842 */
[-CC-:B------:R-:W-:Y:S01]  /*12b70*/  FFMA.FTZ R59, R155, R3.reuse, -R66.reuse ;  /* 0x000000039b3b7223 */ /* 0x180fe20000010842 */
[-C--:B------:R-:W-:Y:S03]  /*12b80*/  FFMA.FTZ R66, R36, R3.reuse, -R66 ;  /* 0x0000000324427223 */ /* 0x080fe60000010842 */
[C---:B---3--:R-:W-:Y:S03]  /*12b90*/  HMMA.16816.F32.BF16 R20, R44.reuse, R48, R20 ;  /* 0x000000302c14723c */ /* 0x048fe60000041814 */
[----:B------:R-:W1:Y:S05]  /*12ba0*/  MUFU.EX2 R57, R57 ;  /* 0x0000003900397308 */ /* 0x000e6a0000000800 */
[C---:B------:R-:W-:Y:S05]  /*12bb0*/  HMMA.16816.F32.BF16 R24, R44.reuse, R50, R24 ;  /* 0x000000322c18723c */ /* 0x040fea0000041818 */
[----:B------:R-:W-:Y:S01]  /*12bc0*/  MUFU.EX2 R58, R58 ;  /* 0x0000003a003a7308 */ /* 0x000fe20000000800 */
[----:B------:R-:W3:Y:S02]  /*12bd0*/  LDSM.16.MT88.4 R48, [R166+0x9000] ;  /* 0x00900000a630783b */ /* 0x000ee40000004200 */
[C---:B----4-:R-:W-:Y:S07]  /*12be0*/  HMMA.16816.F32.BF16 R28, R44.reuse, R60, R28 ;  /* 0x0000003c2c1c723c */ /* 0x050fee000004181c */
[----:B------:R-:W4:Y:S01]  /*12bf0*/  MUFU.EX2 R59, R59 ;  /* 0x0000003b003b7308 */ /* 0x000f220000000800 */
[----:B-1----:R-:W-:Y:S01]  /*12c00*/  F2FP.BF16.F32.PACK_AB R42, R57, R56 ;  /* 0x00000038392a723e */ /* 0x002fe200000010ff */
[-CC-:B------:R-:W-:Y:S01]  /*12c10*/  FFMA.FTZ R61, R43, R3.reuse, -R108.reuse ;  /* 0x000000032b3d7223 */ /* 0x180fe2000001086c */
[-C--:B------:R-:W-:Y:S01]  /*12c20*/  FFMA.FTZ R60, R154, R3.reuse, -R108 ;  /* 0x000000039a3c7223 */ /* 0x080fe2000001086c */
[----:B------:R-:W-:Y:S01]  /*12c30*/  HMMA.16816.F32.BF16 R32, R44, R62, R32 ;  /* 0x0000003e2c20723c */ /* 0x000fe20000041820 */
[----:B------:R-:W1:Y:S05]  /*12c40*/  LDSM.16.MT88.4 R44, [R165+0x9000] ;  /* 0x00900000a52c783b */ /* 0x000e6a0000004200 */
[----:B------:R-:W-:Y:S01]  /*12c50*/  MUFU.EX2 R61, R61 ;  /* 0x0000003d003d7308 */ /* 0x000fe20000000800 */
[----:B------:R-:W-:Y:S04]  /*12c60*/  FADD.FTZ R62, R88, R67 ;  /* 0x00000043583e7221 */ /* 0x000fe80000010000 */
[----:B------:R-:W-:Y:S02]  /*12c70*/  FADD.FTZ R62, R85, R62 ;  /* 0x0000003e553e7221 */ /* 0x000fe40000010000 */
[----:B------:R-:W-:Y:S01]  /*12c80*/  LDSM.16.MT88.4 R84, [R166+0x9800] ;  /* 0x00980000a654783b */ /* 0x000fe20000004200 */
[----:B----4-:R-:W-:Y:S01]  /*12c90*/  F2FP.BF16.F32.PACK_AB R43, R59, R58 ;  /* 0x0000003a3b2b723e */ /* 0x010fe200000010ff */
[----:B------:R-:W-:Y:S01]  /*12ca0*/  FADD.FTZ R79, R79, R62 ;  /* 0x0000003e4f4f7221 */ /* 0x000fe20000010000 */
[----:B------:R-:W-:Y:S03]  /*12cb0*/  MUFU.EX2 R60, R60 ;  /* 0x0000003c003c7308 */ /* 0x000fe60000000800 */
[----:B------:R-:W-:Y:S02]  /*12cc0*/  FADD.FTZ R76, R76, R79 ;  /* 0x0000004f4c4c7221 */ /* 0x000fe40000010000 */
[C---:B--2---:R-:W-:Y:S05]  /*12cd0*/  HMMA.16816.F32.BF16 R4, R40.reuse, R52, R4 ;  /* 0x000000342804723c */ /* 0x044fea0000041804 */
[----:B------:R-:W2:Y:S03]  /*12ce0*/  MUFU.EX2 R66, R66 ;  /* 0x0000004200427308 */ /* 0x000ea60000000800 */
[C---:B------:R-:W-:Y:S01]  /*12cf0*/  HMMA.16816.F32.BF16 R8, R40.reuse, R54, R8 ;  /* 0x000000362808723c */ /* 0x040fe20000041808 */
[----:B------:R-:W4:Y:S07]  /*12d00*/  LDSM.16.MT88.4 R52, [R164+0x9000] ;  /* 0x00900000a434783b */ /* 0x000f2e0000004200 */
[C---:B---3--:R-:W-:Y:S03]  /*12d10*/  HMMA.16816.F32.BF16 R12, R40.reuse, R48, R12 ;  /* 0x00000030280c723c */ /* 0x048fe6000004180c */
[--C-:B------:R-:W-:Y:S01]  /*12d20*/  FFMA.FTZ R48, R152, R3, -R108.reuse ;  /* 0x0000000398307223 */ /* 0x100fe2000001086c */
[----:B--2---:R-:W-:Y:S01]  /*12d30*/  F2FP.BF16.F32.PACK_AB R71, R66, R37 ;  /* 0x000000254247723e */ /* 0x004fe200000010ff */
[----:B------:R-:W-:Y:S03]  /*12d40*/  FFMA.FTZ R108, R64, R3, -R108 ;  /* 0x00000003406c7223 */ /* 0x000fe6000001086c */
[C---:B------:R-:W-:Y:S01]  /*12d50*/  HMMA.16816.F32.BF16 R16, R40.reuse, R50, R16 ;  /* 0x000000322810723c */ /* 0x040fe20000041810 */
[----:B------:R-:W-:Y:S07]  /*12d60*/  MUFU.EX2 R48, R48 ;  /* 0x0000003000307308 */ /* 0x000fee0000000800 */
[C---:B-1----:R-:W-:Y:S03]  /*12d70*/  HMMA.16816.F32.BF16 R20, R40.reuse, R44, R20 ;  /* 0x0000002c2814723c */ /* 0x042fe60000041814 */
[----:B------:R-:W1:Y:S01]  /*12d80*/  MUFU.EX2 R191, R108 ;  /* 0x0000006c00bf7308 */ /* 0x000e620000000800 */
[----:B------:R-:W-:Y:S01]  /*12d90*/  FADD.FTZ R45, R69, R76 ;  /* 0x0000004c452d7221 */ /* 0x000fe20000010000 */
[----:B------:R-:W-:Y:S01]  /*12da0*/  F2FP.BF16.F32.PACK_AB R69, R38, R39 ;  /* 0x000000272645723e */ /* 0x000fe200000010ff */
[----:B------:R-:W2:Y:S02]  /*12db0*/  LDSM.16.MT88.4 R76, [R165+0x9800] ;  /* 0x00980000a54c783b */ /* 0x000ea40000004200 */
[----:B------:R-:W-:Y:S01]  /*12dc0*/  FADD.FTZ R45, R68, R45 ;  /* 0x0000002d442d7221 */ /* 0x000fe20000010000 */
[C---:B------:R-:W-:Y:S03]  /*12dd0*/  HMMA.16816.F32.BF16 R24, R40.reuse, R46, R24 ;  /* 0x0000002e2818723c */ /* 0x040fe60000041818 */
[----:B------:R-:W-:Y:S01]  /*12de0*/  FADD.FTZ R74, R74, R45 ;  /* 0x0000002d4a4a7221 */ /* 0x000fe20000010000 */
[----:B------:R-:W-:Y:S03]  /*12df0*/  F2FP.BF16.F32.PACK_AB R68, R60, R61 ;  /* 0x0000003d3c44723e */ /* 0x000fe600000010ff */
[----:B------:R-:W-:Y:S01]  /*12e00*/  FADD.FTZ R75, R75, R74 ;  /* 0x0000004a4b4b7221 */ /* 0x000fe20000010000 */
[C---:B----4-:R-:W-:Y:S03]  /*12e10*/  HMMA.16816.F32.BF16 R28, R40.reuse, R52, R28 ;  /* 0x00000034281c723c */ /* 0x050fe6000004181c */
[----:B------:R-:W-:Y:S01]  /*12e20*/  FADD.FTZ R36, R82, R75 ;  /* 0x0000004b52247221 */ /* 0x000fe20000010000 */
[----:B-1----:R-:W-:Y:S03]  /*12e30*/  F2FP.BF16.F32.PACK_AB R70, R191, R48 ;  /* 0x00000030bf46723e */ /* 0x002fe600000010ff */
        /* <DEDUP_REMOVED lines=47> */
.L_x_10075:
        /* <DEDUP_REMOVED lines=10> */
.L_x_10090:
        /* <DEDUP_REMOVED lines=126> */
.L_x_10085:
[----:B------:R-:W-:Y:S05]  /*139b0*/  BSYNC.RECONVERGENT B0 ;  /* 0x0000000000007941 */ /* 0x000fea0003800200 */
.L_x_10084:
        /* <DEDUP_REMOVED lines=36> */
[----:B-1----:R-:W-:Y:S05]  /*13c00*/  @P0 RET.REL.NODEC R178 `(_ZN5flash24flash_fwd_splitkv_kernelI23Flash_fwd_kernel_traitsILi64ELi64ELi128ELi4ELb0ELb0EN7cutlass10bfloat16_tE19Flash_kernel_traitsILi64ELi64ELi128ELi4ES3_EELb0ELb0ELb0ELb0ELb0ELb1ELb1ELb1EEEvNS_16Flash_fwd_paramsE) ;  /* 0xfffffec0b2fc0950 */ /* 0x002fea0003c3ffff */
[----:B------:R-:W-:Y:S01]  /*13c10*/  MOV R179, 0x0 ;  /* 0x0000000000b37802 */ /* 0x000fe20000000f00 */
[----:B------:R1:W-:Y:S03]  /*13c20*/  ST.E.128 desc[UR4][R36.64+0x3800], R4 ;  /* 0x0038000424007985 */ /* 0x0003e6000c101d04 */
[----:B-1----:R-:W-:Y:S05]  /*13c30*/  RET.REL.NODEC R178 `(_ZN5flash24flash_fwd_splitkv_kernelI23Flash_fwd_kernel_traitsILi64ELi64ELi128ELi4ELb0ELb0EN7cutlass10bfloat16_tE19Flash_kernel_traitsILi64ELi64ELi128ELi4ES3_EELb0ELb0ELb0ELb0ELb0ELb1ELb1ELb1EEEvNS_16Flash_fwd_paramsE) ;  /* 0xfffffec0b2f07950 */ /* 0x002fea0003c3ffff */
.L_x_10083:
[----:B------:R-:W-:Y:S01]  /*13c40*/  MOV R5, 0x2 ;  /* 0x0000000200057802 */ /* 0x000fe20000000f00 */
[----:B------:R-:W-:Y:S01]  /*13c50*/  IMAD.MOV.U32 R4, RZ, RZ, 0x1f ;  /* 0x0000001fff047424 */ /* 0x000fe200078e00ff */
[----:B------:R-:W-:-:S07]  /*13c60*/  MOV R7, 0xffffffff ;  /* 0xffffffff00077802 */ /* 0x000fce0000000f00 */
[----:B-1---5:R-:W-:Y:S05]  /*13c70*/  WARPSYNC.COLLECTIVE R7, `(.L_x_10086) ;  /* 0x0000000007087348 */ /* 0x022fea0003c00000 */
[----:B------:R2:W3:Y:S02]  /*13c80*/  SHFL.BFLY P0, R11, R191, R5, R4 ;  /* 0x0c000005bf0b7389 */ /* 0x0004e40000000004 */
[----:B-123-5:R-:W-:Y:S05]  /*13c90*/  ENDCOLLECTIVE ;  /* 0x000000000000791b */ /* 0x02efea0003800000 */
.L_x_10086:
[----:B------:R-:W-:Y:S02]  /*13ca0*/  IMAD.MOV.U32 R6, RZ, RZ, R11 ;  /* 0x000000ffff067224 */ /* 0x000fe400078e000b */
[----:B------:R-:W-:Y:S02]  /*13cb0*/  IMAD.MOV.U32 R5, RZ, RZ, 0x1 ;  /* 0x00000001ff057424 */ /* 0x000fe400078e00ff */
[----:B------:R-:W-:-:S05]  /*13cc0*/  FADD.FTZ R9, R6, R191 ;  /* 0x000000bf06097221 */ /* 0x000fca0000010000 */
[----:B------:R-:W-:-:S07]  /*13cd0*/  MOV R191, R9 ;  /* 0x0000000900bf7202 */ /* 0x000fce0000000f00 */
[----:B------:R-:W-:Y:S05]  /*13ce0*/  WARPSYNC.COLLECTIVE R7, `(.L_x_10087) ;  /* 0x0000000007087348 */ /* 0x000fea0003c00000 */
[----:B------:R1:W2:Y:S02]  /*13cf0*/  SHFL.BFLY P0, R11, R191, R5, R4 ;  /* 0x0c000005bf0b7389 */ /* 0x0002a40000000004 */
[----:B-12---:R-:W-:Y:S05]  /*13d00*/  ENDCOLLECTIVE ;  /* 0x000000000000791b */ /* 0x006fea0003800000 */
.L_x_10087:
[----:B------:R-:W-:Y:S01]  /*13d10*/  MOV R191, R184 ;  /* 0x000000b800bf7202 */ /* 0x000fe20000000f00 */
[----:B------:R-:W-:Y:S01]  /*13d20*/  IMAD.MOV.U32 R5, RZ, RZ, 0x2 ;  /* 0x00000002ff057424 */ /* 0x000fe200078e00ff */
[----:B------:R-:W-:-:S07]  /*13d30*/  MOV R6, R11 ;  /* 0x0000000b00067202 */ /* 0x000fce0000000f00 */
[----:B------:R-:W-:Y:S05]  /*13d40*/  WARPSYNC.COLLECTIVE R7, `(.L_x_10088) ;  /* 0x0000000007087348 */ /* 0x000fea0003c00000 */
[----:B------:R1:W2:Y:S02]  /*13d50*/  SHFL.BFLY P0, R11, R191, R5, R4 ;  /* 0x0c000005bf0b7389 */ /* 0x0002a40000000004 */
[----:B-12---:R-:W-:Y:S05]  /*13d60*/  ENDCOLLECTIVE ;  /* 0x000000000000791b */ /* 0x006fea0003800000 */
.L_x_10088:
[----:B------:R-:W-:Y:S01]  /*13d70*/  FADD.FTZ R6, R9, R6 ;  /* 0x0000000609067221 */ /* 0x000fe20000010000 */
[----:B------:R-:W-:Y:S01]  /*13d80*/  FADD.FTZ R8, R11, R184 ;  /* 0x000000b80b087221 */ /* 0x000fe20000010000 */
[----:B------:R-:W-:-:S04]  /*13d90*/  MOV R5, 0x1 ;  /* 0x0000000100057802 */ /* 0x000fc80000000f00 */
[----:B------:R-:W-:-:S07]  /*13da0*/  MOV R191, R8 ;  /* 0x0000000800bf7202 */ /* 0x000fce0000000f00 */
[----:B------:R-:W-:Y:S05]  /*13db0*/  WARPSYNC.COLLECTIVE R7, `(.L_x_10089) ;  /* 0x0000000007087348 */ /* 0x000fea0003c00000 */
[----:B------:R1:W2:Y:S02]  /*13dc0*/  SHFL.BFLY P0, R11, R191, R5, R4 ;  /* 0x0c000005bf0b7389 */ /* 0x0002a40000000004 */
[----:B-12---:R-:W-:Y:S05]  /*13dd0*/  ENDCOLLECTIVE ;  /* 0x000000000000791b */ /* 0x006fea0003800000 */
.L_x_10089:
[----:B------:R-:W-:Y:S05]  /*13de0*/  BRA `(.L_x_10090) ;  /* 0xfffffff000f87947 */ /* 0x000fea000383ffff */
.L_x_10091:
        /* <DEDUP_REMOVED lines=9> */
.L_x_14797:


//--------------------- .text._ZN5flash24flash_fwd_splitkv_kernelI23Flash_fwd_kernel_traitsILi64ELi64ELi128ELi4ELb0ELb0EN7cutlass10bfloat16_tE19Flash_kernel_traitsILi64ELi64ELi128ELi4ES3_EELb0ELb1ELb0ELb0ELb0ELb0ELb0ELb0EEEvNS_16Flash_fwd_paramsE --------------------------
	.section	.text._ZN5flash24flash_fwd_splitkv_kernelI23Flash_fwd_kernel_traitsILi64ELi64ELi128ELi4ELb0ELb0EN7cutlass10bfloat16_tE19Flash_kernel_traitsILi64ELi64ELi128ELi4ES3_EELb0ELb1ELb0ELb0ELb0ELb0ELb0ELb0EEEvNS_16Flash_fwd_paramsE,"ax",@progbits
	.align	128
        .global         _ZN5flash24flash_fwd_splitkv_kernelI23Flash_fwd_kernel_traitsILi64ELi64ELi128ELi4ELb0ELb0EN7cutlass10bfloat16_tE19Flash_kernel_traitsILi64ELi64ELi128ELi4ES3_EELb0ELb1ELb0ELb0ELb0ELb0ELb0ELb0EEEvNS_16Flash_fwd_paramsE
        .type           _ZN5flash24flash_fwd_splitkv_kernelI23Flash_fwd_kernel_traitsILi64ELi64ELi128ELi4ELb0ELb0EN7cutlass10bfloat16_tE19Flash_kernel_traitsILi64ELi64ELi128ELi4ES3_EELb0ELb1ELb0ELb0ELb0ELb0ELb0ELb0EEEvNS_16Flash_fwd_paramsE,@function
        .size           _ZN5flash24flash_fwd_splitkv_kernelI23Flash_fwd_kernel_traitsILi64ELi64ELi128ELi4ELb0ELb0EN7cutlass10bfloat16_tE19Flash_kernel_traitsILi64ELi64ELi128ELi4ES3_EELb0ELb1ELb0ELb0ELb0ELb0ELb0ELb0EEEvNS_16Flash_fwd_paramsE,(.L_x_14798 - _ZN5flash24flash_fwd_splitkv_kernelI23Flash_fwd_kernel_traitsILi64ELi64ELi128ELi4ELb0ELb0EN7cutlass10bfloat16_tE19Flash_kernel_traitsILi64ELi64ELi128ELi4ES3_EELb0ELb1ELb0ELb0ELb0ELb0ELb0ELb0EEEvNS_16Flash_fwd_paramsE)
        .other          _ZN5flash24flash_fwd_splitkv_kernelI23Flash_fwd_kernel_traitsILi64ELi64ELi128ELi4ELb0ELb0EN7cutlass10bfloat16_tE19Flash_kernel_traitsILi64ELi64ELi128ELi4ES3_EELb0ELb1ELb0ELb0ELb0ELb0ELb0ELb0EEEvNS_16Flash_fwd_paramsE,@"STO_CUDA_ENTRY STV_DEFAULT"
_ZN5flash24flash_fwd_splitkv_kernelI23Flash_fwd_kernel_traitsILi64ELi64ELi128ELi4ELb0ELb0EN7cutlass10bfloat16_tE19Flash_kernel_traitsILi64ELi64ELi128ELi4ES3_EELb0ELb1ELb0ELb0ELb0ELb0ELb0ELb0EEEvNS_16Flash_fwd_paramsE:
.text._ZN5flash24flash_fwd_splitkv_kernelI23Flash_fwd_kernel_traitsILi64ELi64ELi128ELi4ELb0ELb0EN7cutlass10bfloat16_tE19Flash_kernel_traitsILi64ELi64ELi128ELi4ES3_EELb0ELb1ELb0ELb0ELb0ELb0ELb0ELb0EEEvNS_16Flash_fwd_paramsE:
[----:B------:R-:W-:Y:S01]  /*0000*/  LDC R1, c[0x0][0x37c] ;  /* 0x0000df00ff017b82 */ /* 0x000fe20000000800 */
[----:B------:R-:W1:Y:S07]  /*0010*/  S2R R21, SR_CTAID.X ;  /* 0x0000000000157919 */ /* 0x000e6e0000002500 */
[----:B------:R-:W2:Y:S01]  /*0020*/  LDC.64 R2, c[0x0][0x348] ;  /* 0x0000d200ff027b82 */ /* 0x000ea20000000a00 */
[----:B------:R-:W-:Y:S01]  /*0030*/  BSSY.RECONVERGENT B3, `(.L_x_10092) ;  /* 0x0000005000037945 */ /* 0x000fe20003800200 */
[----:B------:R-:W-:Y:S01]  /*0040*/  MOV R160, 0x80 ;  /* 0x0000008000a07802 */ /* 0x000fe20000000f00 */
[----:B------:R-:W3:Y:S01]  /*0050*/  S2R R162, SR_CTAID.Y ;  /* 0x0000000000a27919 */ /* 0x000ee20000002600 */
[----:B------:R-:W4:Y:S05]  /*0060*/  S2R R161, SR_CTAID.Z ;  /* 0x0000000000a17919 */ /* 0x000f2a0000002700 */
[----:B-1234-:R-:W-:Y:S05]  /*0070*/  CALL.REL.NOINC `($_ZN5flash24flash_fwd_splitkv_kernelI23Flash_fwd_kernel_traitsILi64ELi64ELi128ELi4ELb0ELb0EN7cutlass10bfloat16_tE19Flash_kernel_traitsILi64ELi64ELi128ELi4ES3_EELb0ELb1ELb0ELb0ELb0ELb0ELb0ELb0EEEvNS_16Flash_fwd_paramsE$_ZN5flash30compute_attn_1rowblock_splitkvI23Flash_fwd_kernel_traitsILi64ELi64ELi128ELi4ELb0ELb0EN7cutlass10bfloat16_tE19Flash_kernel_traitsILi64ELi64ELi128ELi4ES3_EELb0ELb1ELb0ELb0ELb0ELb0ELb0ELb0ENS_16Flash_fwd_paramsEEEvRKT8_iiiii) ;  /* 0x0000000000087944 */ /* 0x01efea0003c00000 */
[----:B------:R-:W-:Y:S05]  /*0080*/  BSYNC.RECONVERGENT B3 ;  /* 0x0000000000037941 */ /* 0x000fea0003800200 */
.L_x_10092:
[----:B------:R-:W-:Y:S05]  /*0090*/  EXIT ;  /* 0x000000000000794d */ /* 0x000fea0003800000 */
        .type           $_ZN5flash24flash_fwd_splitkv_kernelI23Flash_fwd_kernel_traitsILi64ELi64ELi128ELi4ELb0ELb0EN7cutlass10bfloat16_tE19Flash_kernel_traitsILi64ELi64ELi128ELi4ES3_EELb0ELb1ELb0ELb0ELb0ELb0ELb0ELb0EEEvNS_16Flash_fwd_paramsE$_ZN5flash30compute_attn_1rowblock_splitkvI23Flash_fwd_kernel_traitsILi64ELi64ELi128ELi4ELb0ELb0EN7cutlass10bfloat16_tE19Flash_kernel_traitsILi64ELi64ELi128ELi4ES3_EELb0ELb1ELb0ELb0ELb0ELb0ELb0ELb0ENS_16Flash_fwd_paramsEEEvRKT8_iiiii,@function
        .size           $_ZN5flash24flash_fwd_splitkv_kernelI23Flash_fwd_kernel_traitsILi64ELi64ELi128ELi4ELb0ELb0EN7cutlass10bfloat16_tE19Flash_kernel_traitsILi64ELi64ELi128ELi4ES3_EELb0ELb1ELb0ELb0ELb0ELb0ELb0ELb0EEEvNS_16Flash_fwd_paramsE$_ZN5flash30compute_attn_1rowblock_splitkvI23Flash_fwd_kernel_traitsILi64ELi64ELi128ELi4ELb0ELb0EN7cutlass10bfloat16_tE19Flash_kernel_traitsILi64ELi64ELi128ELi4ES3_EELb0ELb1ELb0ELb0ELb0ELb0ELb0ELb0ENS_16Flash_fwd_paramsEEEvRKT8_iiiii,(.L_x_14798 - $_ZN5flash24flash_fwd_splitkv_kernelI23Flash_fwd_kernel_traitsILi64ELi64ELi128ELi4ELb0ELb0EN7cutlass10bfloat16_tE19Flash_kernel_traitsILi64ELi64ELi128ELi4ES3_EELb0ELb1ELb0ELb0ELb0ELb0ELb0ELb0EEEvNS_16Flash_fwd_paramsE$_ZN5flash30compute_attn_1rowblock_splitkvI23Flash_fwd_kernel_traitsILi64ELi64ELi128ELi4ELb0ELb0EN7cutlass10bfloat16_tE19Flash_kernel_traitsILi64ELi64ELi128ELi4ES3_EELb0ELb1ELb0ELb0ELb0ELb0ELb0ELb0ENS_16Flash_fwd_paramsEEEvRKT8_iiiii)
$_ZN5flash24flash_fwd_splitkv_kernelI23Flash_fwd_kernel_traitsILi64ELi64ELi128ELi4ELb0ELb0EN7cutlass10bfloat16_tE19Flash_kernel_traitsILi64ELi64ELi128ELi4ES3_EELb0ELb1ELb0ELb0ELb0ELb0ELb0ELb0EEEvNS_16Flash_fwd_paramsE$_ZN5flash30compute_attn_1rowblock_splitkvI23Flash_fwd_kernel_traitsILi64ELi64ELi128ELi4ELb0ELb0EN7cutlass10bfloat16_tE19Flash_kernel_traitsILi64ELi64ELi128ELi4ES3_EELb0ELb1ELb0ELb0ELb0ELb0ELb0ELb0ENS_16Flash_fwd_paramsEEEvRKT8_iiiii:
        /* <DEDUP_REMOVED lines=39> */
.L_x_10094:
[----:B------:R-:W-:Y:S05]  /*0310*/  BSYNC.RECONVERGENT B0 ;  /* 0x0000000000007941 */ /* 0x000fea0003800200 */
.L_x_10093:
[----:B------:R-:W-:Y:S04]  /*0320*/  BSSY.RECONVERGENT B0, `(.L_x_10095) ;  /* 0x0000007000007945 */ /* 0x000fe80003800200 */
[----:B------:R-:W-:Y:S05]  /*0330*/  @!P3 BRA `(.L_x_10096) ;  /* 0x000000000014b947 */ /* 0x000fea0003800000 */
[----:B------:R-:W4:Y:S02]  /*0340*/  LD.E.U8 R6, desc[UR4][R2.64+0x1b2] ;  /* 0x0001b20402067980 */ /* 0x000f24000c101100 */
[----:B----4-:R-:W-:-:S13]  /*0350*/  ISETP.NE.AND P1, PT, R6, RZ, PT ;  /* 0x000000ff0600720c */ /* 0x010fda0003f25270 */
[----:B------:R-:W4:Y:S02]  /*0360*/  @P1 LD.E R6, desc[UR4][R10.64+0x4] ;  /* 0x000004040a061980 */ /* 0x000f24000c101900 */
[----:B----45:R-:W-:-:S06]  /*0370*/  @P1 IADD3 R125, PT, PT, R6, -R13, RZ ;  /* 0x8000000d067d1210 */ /* 0x030fcc0007ffe0ff */
[----:B------:R4:W5:Y:S02]  /*0380*/  @!P1 LD.E R125, desc[UR4][R10.64] ;  /* 0x000000040a7d9980 */ /* 0x000964000c101900 */
.L_x_10096:
[----:B------:R-:W-:Y:S05]  /*0390*/  BSYNC.RECONVERGENT B0 ;  /* 0x0000000000007941 */ /* 0x000fea0003800200 */
.L_x_10095:
        /* <DEDUP_REMOVED lines=8> */
.L_x_10098:
[----:B------:R-:W5:Y:S01]  /*0420*/  LD.E.64 R6, desc[UR4][R2.64+0x108] ;  /* 0x0001080402067980 */ /* 0x000f62000c101b00 */
[----:B------:R-:W-:Y:S01]  /*0430*/  BSSY.RECONVERGENT B0, `(.L_x_10100) ;  /* 0x0000006000007945 */ /* 0x000fe20003800200 */
[----:B------:R-:W-:Y:S01]  /*0440*/  IMAD.MOV.U32 R5, RZ, RZ, RZ ;  /* 0x000000ffff057224 */ /* 0x000fe200078e00ff */
[----:B-----5:R-:W-:-:S04]  /*0450*/  ISETP.NE.U32.AND P0, PT, R6, RZ, PT ;  /* 0x000000ff0600720c */ /* 0x020fc80003f05070 */
[----:B------:R-:W-:-:S13]  /*0460*/  ISETP.NE.AND.EX P0, PT, R7, RZ, PT, P0 ;  /* 0x000000ff0700720c */ /* 0x000fda0003f05300 */
[----:B------:R-:W-:Y:S05]  /*0470*/  @!P0 BRA `(.L_x_10101) ;  /* 0x0000000000048947 */ /* 0x000fea0003800000 */
[----:B------:R1:W5:Y:S02]  /*0480*/  LD.E R5, desc[UR4][R2.64+0xbc] ;  /* 0x0000bc0402057980 */ /* 0x000364000c101900 */
.L_x_10101:
[----:B------:R-:W-:Y:S05]  /*0490*/  BSYNC.RECONVERGENT B0 ;  /* 0x0000000000007941 */ /* 0x000fea0003800200 */
.L_x_10100:
[----:B-----5:R-:W-:Y:S02]  /*04a0*/  IADD3 R125, PT, PT, R5, R125, -R12 ;  /* 0x0000007d057d7210 */ /* 0x020fe40007ffe80c */
.L_x_10099:
[----:B------:R-:W-:Y:S05]  /*04b0*/  BSYNC.RECONVERGENT B1 ;  /* 0x0000000000017941 */ /* 0x000fea0003800200 */
.L_x_10097:
[----:B------:R-:W-:Y:S01]  /*04c0*/  IMAD.SHL.U32 R164, R21, 0x40, RZ ;  /* 0x0000004015a47824 */ /* 0x000fe200078e00ff */
[----:B------:R-:W-:Y:S01]  /*04d0*/  MOV R6, R160 ;  /* 0x000000a000067202 */ /* 0x000fe20000000f00 */
[----:B------:R-:W-:-:S03]  /*04e0*/  IMAD.MOV.U32 R7, RZ, RZ, 0x0 ;  /* 0x00000000ff077424 */ /* 0x000fc600078e00ff */
[----:B------:R-:W-:-:S13]  /*04f0*/  ISETP.GT.AND P0, PT, R39, R164, PT ;  /* 0x000000a42700720c */ /* 0x000fda0003f04270 */
[----:B-1234-:R-:W-:Y:S05]  /*0500*/  @!P0 RET.REL.NODEC R6 `(_ZN5flash24flash_fwd_splitkv_kernelI23Flash_fwd_kernel_traitsILi64ELi64ELi128ELi4ELb0ELb0EN7cutlass10bfloat16_tE19Flash_kernel_traitsILi64ELi64ELi128ELi4ES3_EELb0ELb1ELb0ELb0ELb0ELb0ELb0ELb0EEEvNS_16Flash_fwd_paramsE) ;  /* 0xfffffff806bc8950 */ /* 0x01efea0003c3ffff */
[----:B------:R-:W2:Y:S04]  /*0510*/  LD.E R10, desc[UR4][R2.64+0x184] ;  /* 0x00018404020a7980 */ /* 0x000ea8000c101900 */
[----:B------:R-:W3:Y:S04]  /*0520*/  LD.E R14, desc[UR4][R2.64+0xb8] ;  /* 0x0000b804020e7980 */ /* 0x000ee8000c101900 */
[----:B------:R-:W4:Y:S01]  /*0530*/  LD.E R5, desc[UR4][R2.64+0x188] ;  /* 0x0001880402057980 */ /* 0x000f22000c101900 */
[----:B------:R-:W-:-:S05]  /*0540*/  VIADD R8, R125, 0x7f ;  /* 0x0000007f7d087836 */ /* 0x000fca0000000000 */
[----:B------:R-:W-:Y:S02]  /*0550*/  IADD3 R6, PT, PT, R8, R164, -R39 ;  /* 0x000000a408067210 */ /* 0x000fe40007ffe827 */
[----:B------:R-:W-:-:S04]  /*0560*/  SHF.R.S32.HI R7, RZ, 0x1f, R8 ;  /* 0x0000001fff077819 */ /* 0x000fc80000011408 */
[----:B------:R-:W-:-:S04]  /*0570*/  LEA.HI R7, R7, R8, RZ, 0x7 ;  /* 0x0000000807077211 */ /* 0x000fc800078f38ff */
[----:B------:R-:W-:Y:S01]  /*0580*/  SHF.R.S32.HI R7, RZ, 0x7, R7 ;  /* 0x00000007ff077819 */ /* 0x000fe20000011407 */
[----:B--2---:R-:W-:Y:S02]  /*0590*/  IMAD.IADD R10, R10, 0x1, R39 ;  /* 0x000000010a0a7824 */ /* 0x004fe400078e0227 */
[----:B---3--:R-:W-:-:S03]  /*05a0*/  VIADD R14, R14, 0x7f ;  /* 0x0000007f0e0e7836 */ /* 0x008fc60000000000 */
[----:B------:R-:W-:Y:S02]  /*05b0*/  IADD3 R10, PT, PT, -R10, R164, R125 ;  /* 0x000000a40a0a7210 */ /* 0x000fe40007ffe17d */
[----:B----4-:R-:W-:Y:S02]  /*05c0*/  IADD3 R6, PT, PT, R6, 0x40, R5 ;  /* 0x0000004006067810 */ /* 0x010fe40007ffe005 */
        /* <DEDUP_REMOVED lines=48> */
[----:B-1----:R-:W-:-:S04]  /*08d0*/  @!P0 IMAD.WIDE.U32 R2, R14, R124, R6 ;  /* 0x0000007c0e028225 */ /* 0x002fc800078e0006 */
        /* <DEDUP_REMOVED lines=34> */
.L_x_10104:
[----:B------:R-:W-:Y:S05]  /*0b00*/  BSYNC.RECONVERGENT B0 ;  /* 0x0000000000007941 */ /* 0x000fea0003800200 */
.L_x_10103:
        /* <DEDUP_REMOVED lines=13> */
.L_x_10106:
[----:B------:R-:W-:Y:S05]  /*0be0*/  BSYNC.RECONVERGENT B0 ;  /* 0x0000000000007941 */ /* 0x000fea0003800200 */
.L_x_10105:
        /* <DEDUP_REMOVED lines=12> */
.L_x_10108:
[----:B------:R-:W-:Y:S05]  /*0cb0*/  BSYNC.RECONVERGENT B0 ;  /* 0x0000000000007941 */ /* 0x000fea0003800200 */
.L_x_10107:
[----:B------:R-:W-:Y:S01]  /*0cc0*/  MOV R161, 0x0 ;  /* 0x0000000000a17802 */ /* 0x000fe20000000f00 */
[----:B------:R-:W-:Y:S04]  /*0cd0*/  @!P3 ST.E desc[UR4][R16.64], R13 ;  /* 0x0000000d1000b985 */ /* 0x000fe8000c101904 */
[----:B------:R-:W-:Y:S04]  /*0ce0*/  @!P2 ST.E desc[UR4][R16.64+0x40], R5 ;  /* 0x000040051000a985 */ /* 0x000fe8000c101904 */
[----:B------:R1:W-:Y:S02]  /*0cf0*/  @!P1 ST.E desc[UR4][R16.64+0x80], R3 ;  /* 0x0000800310009985 */ /* 0x0003e4000c101904 */
[----:B-123--:R-:W-:Y:S05]  /*0d00*/  @P4 RET.REL.NODEC R160 `(_ZN5flash24flash_fwd_splitkv_kernelI23Flash_fwd_kernel_traitsILi64ELi64ELi128ELi4ELb0ELb0EN7cutlass10bfloat16_tE19Flash_kernel_traitsILi64ELi64ELi128ELi4ES3_EELb0ELb1ELb0ELb0ELb0ELb0ELb0ELb0EEEvNS_16Flash_fwd_paramsE) ;  /* 0xfffffff0a0bc4950 */ /* 0x00efea0003c3ffff */
[----:B------:R-:W-:Y:S02]  /*0d10*/  MOV R3, 0x7f800000 ;  /* 0x7f80000000037802 */ /* 0x000fe40000000f00 */
[----:B------:R-:W-:-:S03]  /*0d20*/  MOV R161, 0x0 ;  /* 0x0000000000a17802 */ /* 0x000fc60000000f00 */
[----:B------:R1:W-:Y:S02]  /*0d30*/  ST.E desc[UR4][R16.64+0xc0], R3 ;  /* 0x0000c00310007985 */ /* 0x0003e4000c101904 */
[----:B-1----:R-:W-:Y:S05]  /*0d40*/  RET.REL.NODEC R160 `(_ZN5flash24flash_fwd_splitkv_kernelI23Flash_fwd_kernel_traitsILi64ELi64ELi128ELi4ELb0ELb0EN7cutlass10bfloat16_tE19Flash_kernel_traitsILi64ELi64ELi128ELi4ES3_EELb0ELb1ELb0ELb0ELb0ELb0ELb0ELb0EEEvNS_16Flash_fwd_paramsE) ;  /* 0xfffffff0a0ac7950 */ /* 0x002fea0003c3ffff */
.L_x_10102:
        /* <DEDUP_REMOVED lines=102> */
.L_x_10110:
        /* <DEDUP_REMOVED lines=9> */
[----:B------:R-:W-:-:S02]  /*1440*/  CS2R R172, SRZ ;  /* 0x0000000000ac7805 */ /* 0x000fc4000001ff00 */
[----:B-1----:R-:W-:-:S04]  /*1450*/  IABS R4, R0 ;  /* 0x0000000000047213 */ /* 0x002fc80000000000 */
[----:B------:R-:W1:Y:S08]  /*1460*/  I2F.RP R18, R4 ;  /* 0x0000000400127306 */ /* 0x000e700000209400 */
        /* <DEDUP_REMOVED lines=35> */
[----:B------:R-:W-:Y:S01]  /*16a0*/  @!P3 IMAD R4, R153, R12, RZ ;  /* 0x0000000c9904b224 */ /* 0x000fe200078e02ff */
        /* <DEDUP_REMOVED lines=11> */
[----:B----4-:R-:W-:Y:S01]  /*1760*/  @!P3 IMAD R4, R15, R11, RZ ;  /* 0x0000000b0f04b224 */ /* 0x010fe200078e02ff */
        /* <DEDUP_REMOVED lines=17> */
.L_x_10111:
[----:B------:R-:W-:Y:S05]  /*1880*/  BSYNC.RECONVERGENT B0 ;  /* 0x0000000000007941 */ /* 0x000fea0003800200 */
.L_x_10109:
        /* <DEDUP_REMOVED lines=31> */
[----:B------:R-:W-:-:S05]  /*1a80*/  @P4 VIADD R11, R11, 0x1 ;  /* 0x000000010b0b4836 */ /* 0x000fca0000000000 */
[----:B------:R-:W-:Y:S02]  /*1a90*/  @!P2 IADD3 R11, PT, PT, -R11, RZ, RZ ;  /* 0x000000ff0b0ba210 */ /* 0x000fe40007ffe1ff */
[----:B------:R-:W-:Y:S01]  /*1aa0*/  @!P3 LOP3.LUT R11, RZ, R0, RZ, 0x33, !PT ;  /* 0x00000000ff0bb212 */ /* 0x000fe200078e33ff */
[----:B------:R-:W-:Y:S02]  /*1ab0*/  IMAD.SHL.U32 R0, R124, 0x8, RZ ;  /* 0x000000087c007824 */ /* 0x000fe400078e00ff */
        /* <DEDUP_REMOVED lines=15> */
[----:B------:R-:W-:-:S02]  /*1bb0*/  IADD3 R12, P2, PT, R168, R6, RZ ;  /* 0x00000006a80c7210 */ /* 0x000fc40007f5e0ff */
[----:B------:R-:W-:Y:S02]  /*1bc0*/  SHF.R.U32.HI R26, RZ, 0x3, R124 ;  /* 0x00000003ff1a7819 */ /* 0x000fe4000001167c */
[----:B------:R-:W-:Y:S01]  /*1bd0*/  IADD3.X R13, PT, PT, RZ, R4, RZ, P2, !PT ;  /* 0x00000004ff0d7210 */ /* 0x000fe200017fe4ff */
[----:B------:R-:W-:Y:S01]  /*1be0*/  IMAD.IADD R154, R39, 0x1, -R164 ;  /* 0x00000001279a7824 */ /* 0x000fe200078e0aa4 */
[----:B------:R-:W-:Y:S01]  /*1bf0*/  LOP3.LUT R7, R0, 0x1c0, RZ, 0xc0, !PT ;  /* 0x000001c000077812 */ /* 0x000fe200078ec0ff */
[----:B------:R-:W-:-:S04]  /*1c00*/  IMAD.WIDE.U32 R12, R26, R150, R12 ;  /* 0x000000961a0c7225 */ /* 0x000fc800078e000c */
[----:B------:R-:W-:Y:S02]  /*1c10*/  IMAD R159, R153, R26, RZ ;  /* 0x0000001a999f7224 */ /* 0x000fe400078e02ff */
[----:B------:R-:W-:Y:S01]  /*1c20*/  IMAD.WIDE.U32 R10, R26, R152, R10 ;  /* 0x000000981a0a7225 */ /* 0x000fe200078e000a */
[----:B------:R-:W-:-:S03]  /*1c30*/  LOP3.LUT R7, R7, 0x38, R124, 0xf8, !PT ;  /* 0x0000003807077812 */ /* 0x000fc600078ef87c */
[----:B------:R-:W-:Y:S01]  /*1c40*/  IMAD.IADD R159, R11, 0x1, R159 ;  /* 0x000000010b9f7824 */ /* 0x000fe200078e029f */
[----:B------:R-:W-:Y:S01]  /*1c50*/  SHF.R.U32.HI R126, RZ, 0x1, R124 ;  /* 0x00000001ff7e7819 */ /* 0x000fe2000001167c */
[----:B------:R-:W-:Y:S01]  /*1c60*/  IMAD R157, R151, R26, RZ ;  /* 0x0000001a979d7224 */ /* 0x000fe200078e02ff */
[----:B------:R-:W-:Y:S02]  /*1c70*/  LOP3.LUT R7, R7, 0x38, R0, 0x78, !PT ;  /* 0x0000003807077812 */ /* 0x000fe400078e7800 */
[----:B------:R-:W-:Y:S01]  /*1c80*/  MOV R27, RZ ;  /* 0x000000ff001b7202 */ /* 0x000fe20000000f00 */
[----:B------:R-:W-:Y:S01]  /*1c90*/  IMAD.IADD R157, R13, 0x1, R157 ;  /* 0x000000010d9d7824 */ /* 0x000fe200078e029d */
[----:B------:R-:W-:Y:S01]  /*1ca0*/  BSSY.RECONVERGENT B0, `(.L_x_10112) ;  /* 0x000002b000007945 */ /* 0x000fe20003800200 */
[----:B------:R-:W-:-:S04]  /*1cb0*/  IMAD.WIDE.U32 R20, R21, 0x40, R26 ;  /* 0x0000004015147825 */ /* 0x000fc800078e001a */
[----:B--2---:R-:W-:Y:S02]  /*1cc0*/  @P1 IMAD R4, R29, R166, RZ ;  /* 0x000000a61d041224 */ /* 0x004fe400078e02ff */
[-C--:B---3--:R-:W-:Y:S02]  /*1cd0*/  @!P1 IMAD R5, R23, R162.reuse, RZ ;  /* 0x000000a217059224 */ /* 0x088fe400078e02ff */
[----:B------:R-:W-:-:S04]  /*1ce0*/  @!P1 IMAD.WIDE.U32 R22, R22, R162, RZ ;  /* 0x000000a216169225 */ /* 0x000fc800078e00ff */
[----:B------:R-:W-:Y:S02]  /*1cf0*/  @!P1 IMAD.IADD R5, R23, 0x1, R5 ;  /* 0x0000000117059824 */ /* 0x000fe400078e0205 */
[----:B------:R-:W-:Y:S02]  /*1d00*/  @!P1 IMAD.MOV.U32 R6, RZ, RZ, R22 ;  /* 0x000000ffff069224 */ /* 0x000fe400078e0016 */
[----:B------:R-:W-:-:S04]  /*1d10*/  @P1 IMAD.WIDE.U32 R22, R28, R166, RZ ;  /* 0x000000a61c161225 */ /* 0x000fc800078e00ff */
[----:B------:R-:W-:Y:S02]  /*1d20*/  @P1 IMAD.MOV.U32 R6, RZ, RZ, R22 ;  /* 0x000000ffff061224 */ /* 0x000fe400078e0016 */
[----:B------:R-:W-:-:S03]  /*1d30*/  @P1 IMAD.IADD R5, R23, 0x1, R4 ;  /* 0x0000000117051824 */ /* 0x000fc600078e0204 */
[----:B------:R-:W-:Y:S02]  /*1d40*/  IADD3 R4, P2, PT, R168, R6, RZ ;  /* 0x00000006a8047210 */ /* 0x000fe40007f5e0ff */
[----:B------:R-:W-:Y:S02]  /*1d50*/  LEA R156, P4, R12, R14, 0x1 ;  /* 0x0000000e0c9c7211 */ /* 0x000fe400078808ff */
[----:B------:R-:W-:Y:S02]  /*1d60*/  IADD3.X R5, PT, PT, RZ, R5, RZ, P2, !PT ;  /* 0x00000005ff057210 */ /* 0x000fe400017fe4ff */
[----:B------:R-:W-:Y:S01]  /*1d70*/  ISETP.GE.AND P2, PT, R26, R154, PT ;  /* 0x0000009a1a00720c */ /* 0x000fe20003f46270 */
[----:B------:R-:W-:Y:S01]  /*1d80*/  IMAD.SHL.U32 R14, R124, 0x40, RZ ;  /* 0x000000407c0e7824 */ /* 0x000fe200078e00ff */
[----:B----4-:R-:W-:-:S04]  /*1d90*/  LEA R158, P3, R10, R18, 0x1 ;  /* 0x000000120a9e7211 */ /* 0x010fc800078608ff */
[----:B------:R-:W-:Y:S02]  /*1da0*/  LOP3.LUT R23, R14, 0x1c0, RZ, 0xc0, !PT ;  /* 0x000001c00e177812 */ /* 0x000fe400078ec0ff */
[----:B------:R-:W-:Y:S01]  /*1db0*/  LEA.HI.X R159, R10, R19, R159, 0x1, P3 ;  /* 0x000000130a9f7211 */ /* 0x000fe200018f0c9f */
[-C--:B------:R-:W-:Y:S02]  /*1dc0*/  IMAD R19, R17, R161.reuse, RZ ;  /* 0x000000a111137224 */ /* 0x080fe400078e02ff */
[----:B------:R-:W-:Y:S01]  /*1dd0*/  IMAD.WIDE.U32 R16, R16, R161, R4 ;  /* 0x000000a110107225 */ /* 0x000fe200078e0004 */
[----:B------:R-:W-:Y:S02]  /*1de0*/  LOP3.LUT R5, R23, 0x8, R126, 0xf8, !PT ;  /* 0x0000000817057812 */ /* 0x000fe400078ef87e */
[----:B------:R-:W-:Y:S01]  /*1df0*/  LOP3.LUT R4, R7, 0x1e00, R0, 0xf8, !PT ;  /* 0x00001e0007047812 */ /* 0x000fe200078ef800 */
[----:B------:R-:W-:Y:S01]  /*1e00*/  IMAD.IADD R19, R17, 0x1, R19 ;  /* 0x0000000111137824 */ /* 0x000fe200078e0213 */
[----:B------:R-:W-:-:S02]  /*1e10*/  LEA.HI.X R157, R12, R15, R157, 0x1, P4 ;  /* 0x0000000f0c9d7211 */ /* 0x000fc400020f0c9d */
        /* <DEDUP_REMOVED lines=18> */
.L_x_10114:
[----:B------:R1:W-:Y:S02]  /*1f40*/  STS.128 [R165], RZ ;  /* 0x000000ffa5007388 */ /* 0x0003e40000000c00 */
.L_x_10113:
[----:B------:R-:W-:Y:S05]  /*1f50*/  BSYNC.RECONVERGENT B0 ;  /* 0x0000000000007941 */ /* 0x000fea0003800200 */
.L_x_10112:
[C---:B------:R-:W-:Y:S01]  /*1f60*/  VIADD R25, R26.reuse, 0x10 ;  /* 0x000000101a197836 */ /* 0x040fe20000000000 */
[----:B------:R-:W-:Y:S01]  /*1f70*/  IADD3 R7, PT, PT, R26, 0x20, RZ ;  /* 0x000000201a077810 */ /* 0x000fe20007ffe0ff */
[----:B------:R-:W-:Y:S01]  /*1f80*/  VIADD R8, R38, 0xffffffff ;  /* 0xffffffff26087836 */ /* 0x000fe20000000000 */
[----:B------:R-:W-:Y:S01]  /*1f90*/  BSSY.RECONVERGENT B0, `(.L_x_10115) ;  /* 0x000001a000007945 */ /* 0x000fe20003800200 */
[----:B--2---:R-:W-:Y:S01]  /*1fa0*/  VIADD R5, R26, 0x30 ;  /* 0x000000301a057836 */ /* 0x004fe20000000000 */
        /* <DEDUP_REMOVED lines=24> */
.L_x_10116:
[----:B------:R-:W-:Y:S05]  /*2130*/  BSYNC.RECONVERGENT B0 ;  /* 0x0000000000007941 */ /* 0x000fea0003800200 */
.L_x_10115:
        /* <DEDUP_REMOVED lines=19> */
.L_x_10118:
[----:B------:R-:W-:Y:S05]  /*2270*/  BSYNC.RECONVERGENT B0 ;  /* 0x0000000000007941 */ /* 0x000fea0003800200 */
.L_x_10117:
        /* <DEDUP_REMOVED lines=18> */
.L_x_10120:
[----:B------:R-:W-:Y:S05]  /*23a0*/  BSYNC.RECONVERGENT B0 ;  /* 0x0000000000007941 */ /* 0x000fea0003800200 */
.L_x_10119:
        /* <DEDUP_REMOVED lines=11> */
.L_x_10123:
[----:B------:R1:W-:Y:S02]  /*2460*/  STS.128 [R165+0x2000], RZ ;  /* 0x002000ffa5007388 */ /* 0x0003e40000000c00 */
.L_x_10122:
[----:B------:R-:W-:Y:S05]  /*2470*/  BSYNC.RECONVERGENT B0 ;  /* 0x0000000000007941 */ /* 0x000fea0003800200 */
.L_x_10121:
[-C--:B------:R-:W-:Y:S01]  /*2480*/  ISETP.GE.AND P3, PT, R25, R12.reuse, PT ;  /* 0x0000000c1900720c */ /* 0x080fe20003f66270 */
[C---:B------:R-:W-:Y:S01]  /*2490*/  VIADD R21, R26.reuse, 0x40 ;  /* 0x000000401a157836 */ /* 0x040fe20000000000 */
[C---:B------:R-:W-:Y:S01]  /*24a0*/  SHF.L.U64.HI R36, R123.reuse, 0x1, R36 ;  /* 0x000000017b247819 */ /* 0x040fe20000010224 */
[----:B------:R-:W-:Y:S01]  /*24b0*/  IMAD.SHL.U32 R123, R123, 0x2, RZ ;  /* 0x000000027b7b7824 */ /* 0x000fe200078e00ff */
[----:B------:R-:W-:Y:S01]  /*24c0*/  BSSY.RECONVERGENT B0, `(.L_x_10124) ;  /* 0x0000011000007945 */ /* 0x000fe20003800200 */
[C---:B-1----:R-:W-:Y:S01]  /*24d0*/  VIADD R19, R26.reuse, 0x50 ;  /* 0x000000501a137836 */ /* 0x042fe20000000000 */
[----:B------:R-:W-:Y:S01]  /*24e0*/  ISETP.GE.AND P2, PT, R7, R12, PT ;  /* 0x0000000c0700720c */ /* 0x000fe20003f46270 */
[----:B------:R-:W-:Y:S01]  /*24f0*/  VIADD R17, R26, 0x60 ;  /* 0x000000601a117836 */ /* 0x000fe20000000000 */
[----:B------:R-:W-:Y:S02]  /*2500*/  IADD3 R28, P4, PT, R123, R156, RZ ;  /* 0x0000009c7b1c7210 */ /* 0x000fe40007f9e0ff */
[----:B------:R-:W-:-:S02]  /*2510*/  ISETP.GE.AND P1, PT, R5, R12, PT ;  /* 0x0000000c0500720c */ /* 0x000fc40003f26270 */
[-C--:B------:R-:W-:Y:S01]  /*2520*/  ISETP.GE.AND P5, PT, R21, R12.reuse, PT ;  /* 0x0000000c1500720c */ /* 0x080fe20003fa6270 */
[----:B------:R-:W-:Y:S01]  /*2530*/  IMAD.X R29, R36, 0x1, R157, P4 ;  /* 0x00000001241d7824 */ /* 0x000fe200020e069d */
        /* <DEDUP_REMOVED lines=9> */
.L_x_10125:
[----:B------:R-:W-:Y:S05]  /*25d0*/  BSYNC.RECONVERGENT B0 ;  /* 0x0000000000007941 */ /* 0x000fea0003800200 */
.L_x_10124:
        /* <DEDUP_REMOVED lines=13> */
.L_x_10127:
[----:B------:R-:W-:Y:S05]  /*26b0*/  BSYNC.RECONVERGENT B0 ;  /* 0x0000000000007941 */ /* 0x000fea0003800200 */
.L_x_10126:
        /* <DEDUP_REMOVED lines=12> */
.L_x_10129:
[----:B------:R-:W-:Y:S05]  /*2780*/  BSYNC.RECONVERGENT B0 ;  /* 0x0000000000007941 */ /* 0x000fea0003800200 */
.L_x_10128:
        /* <DEDUP_REMOVED lines=14> */
.L_x_10131:
[----:B------:R-:W-:Y:S05]  /*2870*/  BSYNC.RECONVERGENT B0 ;  /* 0x0000000000007941 */ /* 0x000fea0003800200 */
.L_x_10130:
        /* <DEDUP_REMOVED lines=11> */
.L_x_10133:
[----:B------:R-:W-:Y:S05]  /*2930*/  BSYNC.RECONVERGENT B0 ;  /* 0x0000000000007941 */ /* 0x000fea0003800200 */
.L_x_10132:
        /* <DEDUP_REMOVED lines=14> */
.L_x_10135:
[----:B------:R-:W-:Y:S05]  /*2a20*/  BSYNC.RECONVERGENT B0 ;  /* 0x0000000000007941 */ /* 0x000fea0003800200 */
.L_x_10134:
        /* <DEDUP_REMOVED lines=12> */
.L_x_10137:
[----:B------:R-:W-:Y:S05]  /*2af0*/  BSYNC.RECONVERGENT B0 ;  /* 0x0000000000007941 */ /* 0x000fea0003800200 */
.L_x_10136:
[----:B------:R-:W0:Y:S01]  /*2b00*/  LDGDEPBAR ;  /* 0x00000000000079af */ /* 0x000e220000000000 */
[----:B------:R-:W-:-:S03]  /*2b10*/  IMAD.SHL.U32 R16, R124, 0x20, RZ ;  /* 0x000000207c107824 */ /* 0x000fc600078e00ff */
[----:B------:R2:W5:Y:S04]  /*2b20*/  LD.E R122, desc[UR4][R2.64+0x184] ;  /* 0x00018404027a7980 */ /* 0x000568000c101900 */
[----:B------:R2:W5:Y:S01]  /*2b30*/  LD.E R120, desc[UR4][R2.64+0x188] ;  /* 0x0001880402787980 */ /* 0x000562000c101900 */
[----:B------:R-:W-:Y:S01]  /*2b40*/  SHF.L.U32 R37, R124, 0x1, RZ ;  /* 0x000000017c257819 */ /* 0x000fe200000006ff */
[C---:B------:R-:W-:Y:S01]  /*2b50*/  IMAD.SHL.U32 R4, R152.reuse, 0x10, RZ ;  /* 0x0000001098047824 */ /* 0x040fe200078e00ff */
[----:B-1----:R-:W-:Y:S02]  /*2b60*/  SHF.L.U64.HI R27, R152, 0x4, R153 ;  /* 0x00000004981b7819 */ /* 0x002fe40000010299 */
[----:B------:R-:W-:Y:S01]  /*2b70*/  LOP3.LUT R13, R121, 0x7c00, R16, 0xf8, !PT ;  /* 0x00007c00790d7812 */ /* 0x000fe200078ef810 */
        /* <DEDUP_REMOVED lines=12> */
.L_x_10140:
[----:B------:R1:W-:Y:S01]  /*2c40*/  STS.128 [R165+0x6000], RZ ;  /* 0x006000ffa5007388 */ /* 0x0003e20000000c00 */
[----:B------:R-:W-:Y:S05]  /*2c50*/  BRA `(.L_x_10141) ;  /* 0x0000000000047947 */ /* 0x000fea0003800000 */
.L_x_10139:
[----:B------:R1:W-:Y:S02]  /*2c60*/  STS.128 [R165+0x6000], RZ ;  /* 0x006000ffa5007388 */ /* 0x0003e40000000c00 */
.L_x_10141:
[----:B------:R-:W-:Y:S05]  /*2c70*/  BSYNC.RECONVERGENT B0 ;  /* 0x0000000000007941 */ /* 0x000fea0003800200 */
.L_x_10138:
[----:B------:R-:W-:Y:S01]  /*2c80*/  ISETP.GE.AND P2, PT, R25, R12, PT ;  /* 0x0000000c1900720c */ /* 0x000fe20003f46270 */
[C---:B------:R-:W-:Y:S01]  /*2c90*/  IMAD.SHL.U32 R11, R4.reuse, 0x2, RZ ;  /* 0x00000002040b7824 */ /* 0x040fe200078e00ff */
[----:B------:R-:W-:Y:S01]  /*2ca0*/  SHF.L.U64.HI R4, R4, 0x1, R27 ;  /* 0x0000000104047819 */ /* 0x000fe2000001021b */
[----:B------:R-:W-:Y:S01]  /*2cb0*/  BSSY.RECONVERGENT B0, `(.L_x_10142) ;  /* 0x0000014000007945 */ /* 0x000fe20003800200 */
[----:B------:R-:W-:Y:S02]  /*2cc0*/  LOP3.LUT R23, R23, 0x8, R124, 0x78, !PT ;  /* 0x0000000817177812 */ /* 0x000fe400078e787c */
[----:B------:R-:W-:Y:S02]  /*2cd0*/  IADD3 R18, P3, PT, R11, R158, RZ ;  /* 0x0000009e0b127210 */ /* 0x000fe40007f7e0ff */
[-C--:B------:R-:W-:Y:S02]  /*2ce0*/  ISETP.GE.AND P4, PT, R19, R12.reuse, PT ;  /* 0x0000000c1300720c */ /* 0x080fe40003f86270 */
[-C--:B------:R-:W-:Y:S01]  /*2cf0*/  ISETP.GE.AND P6, PT, R5, R12.reuse, PT ;  /* 0x0000000c0500720c */ /* 0x080fe20003fc6270 */
[----:B------:R-:W-:Y:S01]  /*2d00*/  IMAD.X R19, R4, 0x1, R159, P3 ;  /* 0x0000000104137824 */ /* 0x000fe200018e069f */
[-C--:B------:R-:W-:Y:S01]  /*2d10*/  ISETP.GE.AND P1, PT, R7, R12.reuse, PT ;  /* 0x0000000c0700720c */ /* 0x080fe20003f26270 */
[----:B------:R1:W-:Y:S01]  /*2d20*/  @P2 STS.128 [R165+0x6800], RZ ;  /* 0x006800ffa5002388 */ /* 0x0003e20000000c00 */
[----:B------:R-:W-:-:S02]  /*2d30*/  ISETP.GE.AND P5, PT, R21, R12, PT ;  /* 0x0000000c1500720c */ /* 0x000fc40003fa6270 */
[----:B------:R-:W-:Y:S02]  /*2d40*/  ISETP.GE.AND P3, PT, R17, R12, PT ;  /* 0x0000000c1100720c */ /* 0x000fe40003f66270 */
[----:B------:R-:W-:Y:S02]  /*2d50*/  LOP3.LUT R148, R23, 0x38, R0, 0x78, !PT ;  /* 0x0000003817947812 */ /* 0x000fe400078e7800 */
[----:B------:R-:W-:Y:S01]  /*2d60*/  LOP3.LUT R5, R14, 0x400, RZ, 0xc0, !PT ;  /* 0x000004000e057812 */ /* 0x000fe200078ec0ff */
[----:B------:R-:W-:Y:S08]  /*2d70*/  @P2 BRA `(.L_x_10143) ;  /* 0x00000000001c2947 */ /* 0x000ff00003800000 */
[----:B------:R-:W-:-:S13]  /*2d80*/  ISETP.GE.AND P2, PT, R168, R163, PT ;  /* 0x000000a3a800720c */ /* 0x000fda0003f46270 */
[----:B------:R1:W-:Y:S01]  /*2d90*/  @P2 STS.128 [R165+0x6800], RZ ;  /* 0x006800ffa5002388 */ /* 0x0003e20000000c00 */
[----:B------:R-:W-:Y:S05]  /*2da0*/  @P2 BRA `(.L_x_10143) ;  /* 0x0000000000102947 */ /* 0x000fea0003800000 */
[----:B------:R-:W-:Y:S01]  /*2db0*/  @!PT LDS RZ, [RZ] ;  /* 0x00000000fffff984 */ /* 0x000fe20000000800 */
[----:B------:R-:W-:Y:S01]  /*2dc0*/  @!PT LDS RZ, [RZ] ;  /* 0x00000000fffff984 */ /* 0x000fe20000000800 */
[----:B------:R-:W-:Y:S01]  /*2dd0*/  @!PT LDS RZ, [RZ] ;  /* 0x00000000fffff984 */ /* 0x000fe20000000800 */
[----:B------:R1:W-:Y:S02]  /*2de0*/  LDGSTS.E.BYPASS.LTC128B.128 [R165+0x6800], desc[UR4][R18.64] ;  /* 0x0680000012a57fae */ /* 0x0003e4000b981a04 */
.L_x_10143:
[----:B------:R-:W-:Y:S05]  /*2df0*/  BSYNC.RECONVERGENT B0 ;  /* 0x0000000000007941 */ /* 0x000fea0003800200 */
.L_x_10142:
[----:B------:R1:W-:Y:S01]  /*2e00*/  @P1 STS.128 [R165+0x7000], RZ ;  /* 0x007000ffa5001388 */ /* 0x0003e20000000c00 */
[----:B------:R-:W-:Y:S01]  /*2e10*/  IMAD.IADD R0, R10, 0x1, R13 ;  /* 0x000000010a007824 */ /* 0x000fe200078e020d */
[----:B------:R-:W-:Y:S01]  /*2e20*/  BSSY.RECONVERGENT B0, `(.L_x_10144) ;  /* 0x000000f000007945 */ /* 0x000fe20003800200 */
[----:B------:R-:W-:Y:S01]  /*2e30*/  IMAD R148, R148, 0x2, R5 ;  /* 0x0000000294947824 */ /* 0x000fe200078e0205 */
[----:B------:R-:W-:Y:S02]  /*2e40*/  ISETP.GE.AND P2, PT, R15, R12, PT ;  /* 0x0000000c0f00720c */ /* 0x000fe40003f46270 */
        /* <DEDUP_REMOVED lines=12> */
.L_x_10145:
[----:B------:R-:W-:Y:S05]  /*2f10*/  BSYNC.RECONVERGENT B0 ;  /* 0x0000000000007941 */ /* 0x000fea0003800200 */
.L_x_10144:
        /* <DEDUP_REMOVED lines=12> */
.L_x_10147:
[----:B------:R-:W-:Y:S05]  /*2fe0*/  BSYNC.RECONVERGENT B0 ;  /* 0x0000000000007941 */ /* 0x000fea0003800200 */
.L_x_10146:
        /* <DEDUP_REMOVED lines=15> */
.L_x_10149:
[----:B------:R-:W-:Y:S05]  /*30e0*/  BSYNC.RECONVERGENT B0 ;  /* 0x0000000000007941 */ /* 0x000fea0003800200 */
.L_x_10148:
        /* <DEDUP_REMOVED lines=12> */
.L_x_10151:
[----:B------:R-:W-:Y:S05]  /*31b0*/  BSYNC.RECONVERGENT B0 ;  /* 0x0000000000007941 */ /* 0x000fea0003800200 */
.L_x_10150:
        /* <DEDUP_REMOVED lines=15> */
.L_x_10153:
[----:B------:R-:W-:Y:S05]  /*32b0*/  BSYNC.RECONVERGENT B0 ;  /* 0x0000000000007941 */ /* 0x000fea0003800200 */
.L_x_10152:
        /* <DEDUP_REMOVED lines=13> */
.L_x_10155:
[----:B------:R-:W-:Y:S05]  /*3390*/  BSYNC.RECONVERGENT B0 ;  /* 0x0000000000007941 */ /* 0x000fea0003800200 */
.L_x_10154:
[----:B-1----:R-:W-:Y:S01]  /*33a0*/  LDSM.16.M88.4 R16, [R149] ;  /* 0x000000009510783b */ /* 0x002fe20000000200 */
[----:B------:R-:W-:Y:S01]  /*33b0*/  R2P PR, R124, 0x6 ;  /* 0x000000067c007804 */ /* 0x000fe20000000000 */
[----:B------:R-:W-:Y:S01]  /*33c0*/  IMAD.MOV.U32 R5, RZ, RZ, 0x20 ;  /* 0x00000020ff057424 */ /* 0x000fe200078e00ff */
[----:B------:R-:W-:Y:S01]  /*33d0*/  SHF.R.U32.HI R0, RZ, 0x2, R124 ;  /* 0x00000002ff007819 */ /* 0x000fe2000001167c */
[----:B------:R-:W1:Y:S01]  /*33e0*/  LDSM.16.M88.4 R76, [R148+0x2000] ;  /* 0x00200000944c783b */ /* 0x000e620000000200 */
[----:B------:R-:W-:Y:S01]  /*33f0*/  IMAD.MOV.U32 R7, RZ, RZ, 0x40 ;  /* 0x00000040ff077424 */ /* 0x000fe200078e00ff */
[----:B------:R-:W-:Y:S01]  /*3400*/  LOP3.LUT R37, R37, 0x6, RZ, 0xc0, !PT ;  /* 0x0000000625257812 */ /* 0x000fe200078ec0ff */
[----:B------:R-:W-:Y:S01]  /*3410*/  BSSY.RECONVERGENT B1, `(.L_x_10156) ;  /* 0x0000108000017945 */ /* 0x000fe20003800200 */
[----:B------:R-:W2:Y:S01]  /*3420*/  LDSM.16.M88.4 R68, [R148+0x2800] ;  /* 0x002800009444783b */ /* 0x000ea20000000200 */
[----:B------:R-:W-:Y:S02]  /*3430*/  SEL R5, R5, 0xffffffe0, !P1 ;  /* 0xffffffe005057807 */ /* 0x000fe40004800000 */
[----:B------:R-:W-:Y:S01]  /*3440*/  SEL R7, R7, 0xffffffc0, !P2 ;  /* 0xffffffc007077807 */ /* 0x000fe20005000000 */
[----:B------:R-:W4:Y:S01]  /*3450*/  LDSM.16.M88.4 R60, [R148+0x3000] ;  /* 0x00300000943c783b */ /* 0x000f220000000200 */
[----:B------:R-:W-:Y:S01]  /*3460*/  LOP3.LUT R0, R0, 0x7, RZ, 0xc0, !PT ;  /* 0x0000000700007812 */ /* 0x000fe200078ec0ff */
[--C-:B------:R-:W-:Y:S01]  /*3470*/  IMAD.IADD R147, R149, 0x1, R5.reuse ;  /* 0x0000000195937824 */ /* 0x100fe200078e0205 */
[----:B------:R-:W-:Y:S01]  /*3480*/  ISETP.GT.U32.AND P1, PT, R8, R155, PT ;  /* 0x0000009b0800720c */ /* 0x000fe20003f24070 */
[----:B------:R-:W4:Y:S01]  /*3490*/  LDSM.16.M88.4 R52, [R148+0x3800] ;  /* 0x003800009434783b */ /* 0x000f220000000200 */
[----:B------:R-:W-:-:S02]  /*34a0*/  IMAD.IADD R143, R148, 0x1, R5 ;  /* 0x00000001948f7824 */ /* 0x000fc400078e0205 */
[--C-:B------:R-:W-:Y:S01]  /*34b0*/  IMAD.IADD R146, R149, 0x1, R7.reuse ;  /* 0x0000000195927824 */ /* 0x100fe200078e0207 */
[----:B------:R-:W4:Y:S01]  /*34c0*/  LDSM.16.M88.4 R44, [R148+0x4000] ;  /* 0x00400000942c783b */ /* 0x000f220000000200 */
[----:B------:R-:W-:Y:S02]  /*34d0*/  IMAD.IADD R142, R148, 0x1, R7 ;  /* 0x00000001948e7824 */ /* 0x000fe400078e0207 */
[C---:B------:R-:W-:Y:S01]  /*34e0*/  IMAD.IADD R145, R5.reuse, 0x1, R146 ;  /* 0x0000000105917824 */ /* 0x040fe200078e0292 */
[----:B---3--:R-:W3:Y:S01]  /*34f0*/  LDSM.16.M88.4 R32, [R148+0x4800] ;  /* 0x004800009420783b */ /* 0x008ee20000000200 */
[----:B------:R-:W-:-:S03]  /*3500*/  IMAD.IADD R141, R5, 0x1, R142 ;  /* 0x00000001058d7824 */ /* 0x000fc600078e028e */
[----:B------:R-:W3:Y:S04]  /*3510*/  LDSM.16.M88.4 R24, [R148+0x5000] ;  /* 0x005000009418783b */ /* 0x000ee80000000200 */
[----:B------:R-:W3:Y:S04]  /*3520*/  LDSM.16.M88.4 R88, [R148+0x5800] ;  /* 0x005800009458783b */ /* 0x000ee80000000200 */
[----:B------:R-:W-:Y:S04]  /*3530*/  LDSM.16.M88.4 R84, [R147] ;  /* 0x000000009354783b */ /* 0x000fe80000000200 */
[----:B------:R-:W3:Y:S01]  /*3540*/  LDSM.16.M88.4 R108, [R143+0x2000] ;  /* 0x002000008f6c783b */ /* 0x000ee20000000200 */
[C---:B-1----:R-:W-:Y:S03]  /*3550*/  HMMA.16816.F32.BF16 R12, R16.reuse, R76, RZ ;  /* 0x0000004c100c723c */ /* 0x042fe600000418ff */
[----:B------:R-:W1:Y:S04]  /*3560*/  LDSM.16.M88.4 R104, [R143+0x2800] ;  /* 0x002800008f68783b */ /* 0x000e680000000200 */
[----:B------:R-:W1:Y:S01]  /*3570*/  LDSM.16.M88.4 R100, [R143+0x3000] ;  /* 0x003000008f64783b */ /* 0x000e620000000200 */
        /* <DEDUP_REMOVED lines=37> */
[C---:B----4-:R-:W-:Y:S08]  /*37d0*/  HMMA.16816.F32.BF16 R40, R84.reuse, R80, R40 ;  /* 0x000000505428723c */ /* 0x050ff00000041828 */
[C---:B------:R-:W-:Y:S01]  /*37e0*/  HMMA.16816.F32.BF16 R32, R84.reuse, R82, R32 ;  /* 0x000000525420723c */ /* 0x040fe20000041820 */
[----:B------:R-:W1:Y:S07]  /*37f0*/  LDSM.16.M88.4 R80, [R146] ;  /* 0x000000009250783b */ /* 0x000e6e0000000200 */
[C---:B---3--:R-:W-:Y:S08]  /*3800*/  HMMA.16816.F32.BF16 R28, R84.reuse, R88, R28 ;  /* 0x00000058541c723c */ /* 0x048ff0000004181c */
[C---:B------:R-:W-:Y:S01]  /*3810*/  HMMA.16816.F32.BF16 R24, R84.reuse, R90, R24 ;  /* 0x0000005a5418723c */ /* 0x040fe20000041818 */
[----:B------:R-:W2:Y:S07]  /*3820*/  LDSM.16.M88.4 R88, [R142+0x5000] ;  /* 0x005000008e58783b */ /* 0x000eae0000000200 */
[C---:B------:R-:W-:Y:S08]  /*3830*/  HMMA.16816.F32.BF16 R20, R84.reuse, R116, R20 ;  /* 0x000000745414723c */ /* 0x040ff00000041814 */
[----:B------:R-:W-:Y:S01]  /*3840*/  HMMA.16816.F32.BF16 R16, R84, R118, R16 ;  /* 0x000000765410723c */ /* 0x000fe20000041810 */
[----:B------:R-:W3:Y:S07]  /*3850*/  LDSM.16.M88.4 R84, [R142+0x5800] ;  /* 0x005800008e54783b */ /* 0x000eee0000000200 */
[C---:B-1----:R-:W-:Y:S08]  /*3860*/  HMMA.16816.F32.BF16 R12, R80.reuse, R112, R12 ;  /* 0x00000070500c723c */ /* 0x042ff0000004180c */
[C---:B------:R-:W-:Y:S01]  /*3870*/  HMMA.16816.F32.BF16 R76, R80.reuse, R114, R76 ;  /* 0x00000072504c723c */ /* 0x040fe2000004184c */
[----:B------:R-:W-:Y:S07]  /*3880*/  LDSM.16.M88.4 R112, [R141+0x2000] ;  /* 0x002000008d70783b */ /* 0x000fee0000000200 */
[C---:B------:R-:W-:Y:S08]  /*3890*/  HMMA.16816.F32.BF16 R72, R80.reuse, R108, R72 ;  /* 0x0000006c5048723c */ /* 0x040ff00000041848 */
[C---:B------:R-:W-:Y:S01]  /*38a0*/  HMMA.16816.F32.BF16 R68, R80.reuse, R110, R68 ;  /* 0x0000006e5044723c */ /* 0x040fe20000041844 */
[----:B------:R-:W1:Y:S07]  /*38b0*/  LDSM.16.M88.4 R108, [R145] ;  /* 0x00000000916c783b */ /* 0x000e6e0000000200 */
        /* <DEDUP_REMOVED lines=15> */
[C---:B---3--:R-:W-:Y:S08]  /*39b0*/  HMMA.16816.F32.BF16 R20, R80.reuse, R84, R20 ;  /* 0x000000545014723c */ /* 0x048ff00000041814 */
[----:B------:R-:W-:Y:S01]  /*39c0*/  HMMA.16816.F32.BF16 R16, R80, R86, R16 ;  /* 0x000000565010723c */ /* 0x000fe20000041810 */
[----:B------:R-:W2:Y:S04]  /*39d0*/  LDSM.16.M88.4 R80, [R141+0x5800] ;  /* 0x005800008d50783b */ /* 0x000ea80000000200 */
[----:B------:R-:W3:Y:S01]  /*39e0*/  LDSM.16.M88.4 R84, [R141+0x5000] ;  /* 0x005000008d54783b */ /* 0x000ee20000000200 */
[----:B------:R-:W-:-:S04]  /*39f0*/  DEPBAR.LE SB0, 0x0 ;  /* 0x000080000000791a */ /* 0x000fc80000000000 */
[C---:B-1----:R-:W-:Y:S08]  /*3a00*/  HMMA.16816.F32.BF16 R12, R108.reuse, R112, R12 ;  /* 0x000000706c0c723c */ /* 0x042ff0000004180c */
[C---:B------:R-:W-:Y:S08]  /*3a10*/  HMMA.16816.F32.BF16 R76, R108.reuse, R114, R76 ;  /* 0x000000726c4c723c */ /* 0x040ff0000004184c */
[C---:B----4-:R-:W-:Y:S08]  /*3a20*/  HMMA.16816.F32.BF16 R72, R108.reuse, R104, R72 ;  /* 0x000000686c48723c */ /* 0x050ff00000041848 */
[C---:B------:R-:W-:Y:S08]  /*3a30*/  HMMA.16816.F32.BF16 R68, R108.reuse, R106, R68 ;  /* 0x0000006a6c44723c */ /* 0x040ff00000041844 */
[----:B--2---:R-:W-:Y:S01]  /*3a40*/  HMMA.16816.F32.BF16 R20, R108, R80, R20 ;  /* 0x000000506c14723c */ /* 0x004fe20000041814 */
[----:B------:R-:W-:-:S04]  /*3a50*/  LOP3.LUT R81, R126, 0x1f0, RZ, 0xc0, !PT ;  /* 0x000001f07e517812 */ /* 0x000fc800078ec0ff */
[----:B------:R-:W-:Y:S02]  /*3a60*/  IADD3 R0, PT, PT, R164, R0, R81 ;  /* 0x00000000a4007210 */ /* 0x000fe40007ffe051 */
[----:B-----5:R-:W-:Y:S01]  /*3a70*/  IADD3 R81, PT, PT, R120, R125, -R39 ;  /* 0x0000007d78517210 */ /* 0x020fe20007ffe827 */
[----:B------:R-:W-:Y:S01]  /*3a80*/  HMMA.16816.F32.BF16 R64, R108, R100, R64 ;  /* 0x000000646c40723c */ /* 0x000fe20000041840 */
[----:B------:R-:W-:-:S03]  /*3a90*/  IADD3 R39, PT, PT, R125, -R39, -R122 ;  /* 0x800000277d277210 */ /* 0x000fc60007ffe87a */
[C---:B------:R-:W-:Y:S02]  /*3aa0*/  IMAD.IADD R80, R0.reuse, 0x1, R81 ;  /* 0x0000000100507824 */ /* 0x040fe400078e0251 */
[----:B------:R-:W-:Y:S02]  /*3ab0*/  IMAD.IADD R39, R0, 0x1, R39 ;  /* 0x0000000100277824 */ /* 0x000fe400078e0227 */
[----:B------:R-:W-:Y:S01]  /*3ac0*/  HMMA.16816.F32.BF16 R60, R108, R102, R60 ;  /* 0x000000666c3c723c */ /* 0x000fe2000004183c */
[----:B------:R-:W-:Y:S01]  /*3ad0*/  VIADDMNMX R170, R80, 0x1, R125, PT ;  /* 0x0000000150aa7846 */ /* 0x000fe2000380017d */
[----:B------:R-:W-:Y:S01]  /*3ae0*/  IMAD.IADD R0, R6, 0x1, R37 ;  /* 0x0000000106007824 */ /* 0x000fe200078e0225 */
[----:B------:R-:W-:Y:S01]  /*3af0*/  VIADDMNMX R167, R80, 0x9, R125, PT ;  /* 0x0000000950a77846 */ /* 0x000fe2000380017d */
[----:B------:R-:W-:-:S04]  /*3b00*/  VIADD R100, R39, 0x8 ;  /* 0x0000000827647836 */ /* 0x000fc80000000000 */
        /* <DEDUP_REMOVED lines=24> */
.L_x_10159:
        /* <DEDUP_REMOVED lines=60> */
.L_x_10160:
[----:B------:R-:W-:Y:S05]  /*4050*/  BSYNC.RECONVERGENT B0 ;  /* 0x0000000000007941 */ /* 0x000fea0003800200 */
.L_x_10158:
[CC--:B------:R-:W-:Y:S01]  /*4060*/  ISETP.GE.AND P1, PT, R168.reuse, R163.reuse, PT ;  /* 0x000000a3a800720c */ /* 0x0c0fe20003f26270 */
[----:B------:R-:W-:Y:S01]  /*4070*/  BSSY.RECONVERGENT B0, `(.L_x_10161) ;  /* 0x0000040000007945 */ /* 0x000fe20003800200 */
[----:B------:R-:W-:Y:S02]  /*4080*/  ISETP.GE.AND P3, PT, R168, R163, PT ;  /* 0x000000a3a800720c */ /* 0x000fe40003f66270 */
[----:B------:R-:W-:-:S05]  /*4090*/  IADD3 R82, P2, PT, R123, R156, RZ ;  /* 0x0000009c7b527210 */ /* 0x000fca0007f5e0ff */
[----:B------:R-:W-:-:S04]  /*40a0*/  IMAD.X R83, R36, 0x1, R157, P2 ;  /* 0x0000000124537824 */ /* 0x000fc800010e069d */
[----:B------:R-:W-:Y:S01]  /*40b0*/  @!P1 IMAD.MOV.U32 R86, RZ, RZ, R82 ;  /* 0x000000ffff569224 */ /* 0x000fe200078e0052 */
[CC--:B------:R-:W-:Y:S01]  /*40c0*/  @!P1 LEA R88, P4, R150.reuse, R82.reuse, 0x5 ;  /* 0x0000005296589211 */ /* 0x0c0fe200078828ff */
[----:B------:R-:W-:Y:S01]  /*40d0*/  @!P1 IMAD.MOV.U32 R87, RZ, RZ, R83 ;  /* 0x000000ffff579224 */ /* 0x000fe200078e0053 */
[----:B------:R-:W-:Y:S01]  /*40e0*/  @!PT LDS RZ, [RZ] ;  /* 0x00000000fffff984 */ /* 0x000fe20000000800 */
[----:B------:R-:W-:Y:S01]  /*40f0*/  @!PT LDS RZ, [RZ] ;  /* 0x00000000fffff984 */ /* 0x000fe20000000800 */
[----:B------:R-:W-:Y:S01]  /*4100*/  @!PT LDS RZ, [RZ] ;  /* 0x00000000fffff984 */ /* 0x000fe20000000800 */
[----:B------:R1:W-:Y:S01]  /*4110*/  @!P3 LDGSTS.E.BYPASS.LTC128B.128 [R165+0x2000], desc[UR4][R156.64] ;  /* 0x020000009ca5bfae */ /* 0x0003e2000b981a04 */
[C---:B------:R-:W-:Y:S01]  /*4120*/  @!P1 IMAD R80, R151.reuse, 0x60, RZ ;  /* 0x0000006097509824 */ /* 0x040fe200078e02ff */
[-C--:B------:R-:W-:Y:S01]  /*4130*/  @!P1 MOV R84, R82.reuse ;  /* 0x0000005200549202 */ /* 0x080fe20000000f00 */
[C---:B------:R-:W-:Y:S01]  /*4140*/  @!P1 IMAD.WIDE.U32 R86, R150.reuse, 0x60, R86 ;  /* 0x0000006096569825 */ /* 0x040fe200078e0056 */
[----:B------:R1:W-:Y:S01]  /*4150*/  @P3 STS.128 [R165+0x2000], RZ ;  /* 0x002000ffa5003388 */ /* 0x0003e20000000c00 */
[CC--:B------:R-:W-:Y:S02]  /*4160*/  @!P1 LEA R90, P3, R150.reuse, R82.reuse, 0x6 ;  /* 0x00000052965a9211 */ /* 0x0c0fe400078630ff */
[----:B------:R-:W-:Y:S01]  /*4170*/  @!P1 IMAD.MOV.U32 R85, RZ, RZ, R83 ;  /* 0x000000ffff559224 */ /* 0x000fe200078e0053 */
[-C--:B------:R-:W-:Y:S01]  /*4180*/  @!P1 LEA.HI.X R89, R150, R83.reuse, R151, 0x5, P4 ;  /* 0x0000005396599211 */ /* 0x080fe200020f2c97 */
[----:B------:R-:W-:Y:S01]  /*4190*/  @!P1 IMAD.IADD R87, R80, 0x1, R87 ;  /* 0x0000000150579824 */ /* 0x000fe200078e0257 */
[----:B------:R1:W-:Y:S01]  /*41a0*/  @P1 STS.128 [R165+0x2800], RZ ;  /* 0x002800ffa5001388 */ /* 0x0003e20000000c00 */
        /* <DEDUP_REMOVED lines=8> */
[----:B------:R-:W-:-:S03]  /*4230*/  @!P1 LEA.HI.X R81, R150, R83, R151, 0x7, P2 ;  /* 0x0000005396519211 */ /* 0x000fc600010f3c97 */
        /* <DEDUP_REMOVED lines=35> */
.L_x_10162:
[----:B------:R-:W-:Y:S05]  /*4470*/  BSYNC.RECONVERGENT B0 ;  /* 0x0000000000007941 */ /* 0x000fea0003800200 */
.L_x_10161:
[----:B------:R-:W0:Y:S02]  /*4480*/  LDGDEPBAR ;  /* 0x00000000000079af */ /* 0x000e240000000000 */
.L_x_10157:
[----:B------:R-:W-:Y:S05]  /*4490*/  BSYNC.RECONVERGENT B1 ;  /* 0x0000000000017941 */ /* 0x000fea0003800200 */
.L_x_10156:
[----:B------:R-:W3:Y:S01]  /*44a0*/  LD.E R101, desc[UR4][R2.64+0xdc] ;  /* 0x0000dc0402657980 */ /* 0x000ee2000c101900 */
[C---:B------:R-:W-:Y:S02]  /*44b0*/  VIADD R36, R0.reuse, 0x1 ;  /* 0x0000000100247836 */ /* 0x040fe40000000000 */
[----:B-1----:R-:W-:-:S03]  /*44c0*/  VIADD R80, R0, 0x8 ;  /* 0x0000000800507836 */ /* 0x002fc60000000000 */
[----:B------:R-:W-:Y:S02]  /*44d0*/  ISETP.GT.AND P1, PT, R39, R36, PT ;  /* 0x000000242700720c */ /* 0x000fe40003f24270 */
[----:B------:R-:W-:Y:S02]  /*44e0*/  ISETP.GE.AND P5, PT, R36, R170, PT ;  /* 0x000000aa2400720c */ /* 0x000fe40003fa6270 */
[----:B------:R-:W-:Y:S02]  /*44f0*/  FSEL R13, R13, -INF , !P1 ;  /* 0xff8000000d0d7808 */ /* 0x000fe40004800000 */
[----:B------:R-:W-:Y:S02]  /*4500*/  ISETP.GT.AND P2, PT, R100, R36, PT ;  /* 0x000000246400720c */ /* 0x000fe40003f44270 */
[----:B------:R-:W-:Y:S01]  /*4510*/  ISETP.GE.AND P6, PT, R36, R167, PT ;  /* 0x000000a72400720c */ /* 0x000fe20003fc6270 */
[----:B------:R-:W-:Y:S01]  /*4520*/  VIADD R36, R0, 0x9 ;  /* 0x0000000900247836 */ /* 0x000fe20000000000 */
[----:B------:R-:W-:-:S02]  /*4530*/  ISETP.GT.AND P4, PT, R100, R80, PT ;  /* 0x000000506400720c */ /* 0x000fc40003f84270 */
[----:B------:R-:W-:Y:S01]  /*4540*/  FSEL R85, R13, -INF , !P5 ;  /* 0xff8000000d557808 */ /* 0x000fe20006800000 */
[----:B------:R-:W-:Y:S01]  /*4550*/  VIADD R13, R0, 0x10 ;  /* 0x00000010000d7836 */ /* 0x000fe20000000000 */
[----:B------:R-:W-:Y:S02]  /*4560*/  ISETP.GT.AND P3, PT, R39, R80, PT ;  /* 0x000000502700720c */ /* 0x000fe40003f64270 */
[C---:B------:R-:W-:Y:S02]  /*4570*/  ISETP.GE.AND P1, PT, R80.reuse, R170, PT ;  /* 0x000000aa5000720c */ /* 0x040fe40003f26270 */
[----:B------:R-:W-:Y:S02]  /*4580*/  ISETP.GE.AND P5, PT, R80, R167, PT ;  /* 0x000000a75000720c */ /* 0x000fe40003fa6270 */
[----:B------:R-:W-:Y:S02]  /*4590*/  FSEL R80, R15, -INF , !P2 ;  /* 0xff8000000f507808 */ /* 0x000fe40005000000 */
[----:B------:R-:W-:-:S02]  /*45a0*/  FSEL R15, R78, -INF , !P4 ;  /* 0xff8000004e0f7808 */ /* 0x000fc40006000000 */
[-C--:B------:R-:W-:Y:S02]  /*45b0*/  ISETP.GT.AND P4, PT, R100, R36.reuse, PT ;  /* 0x000000246400720c */ /* 0x080fe40003f84270 */
[----:B------:R-:W-:Y:S02]  /*45c0*/  ISETP.GT.AND P2, PT, R39, R36, PT ;  /* 0x000000242700720c */ /* 0x000fe40003f44270 */
[----:B------:R-:W-:Y:S02]  /*45d0*/  FSEL R76, R76, -INF , !P3 ;  /* 0xff8000004c4c7808 */ /* 0x000fe40005800000 */
[----:B------:R-:W-:Y:S02]  /*45e0*/  FSEL R79, R79, -INF , !P4 ;  /* 0xff8000004f4f7808 */ /* 0x000fe40006000000 */
[----:B------:R-:W-:Y:S02]  /*45f0*/  ISETP.GT.AND P4, PT, R39, R13, PT ;  /* 0x0000000d2700720c */ /* 0x000fe40003f84270 */
[----:B------:R-:W-:-:S02]  /*4600*/  ISETP.GE.AND P3, PT, R36, R170, PT ;  /* 0x000000aa2400720c */ /* 0x000fc40003f66270 */
[----:B------:R-:W-:Y:S02]  /*4610*/  FSEL R87, R77, -INF , !P2 ;  /* 0xff8000004d577808 */ /* 0x000fe40005000000 */
[----:B------:R-:W-:Y:S01]  /*4620*/  ISETP.GE.AND P2, PT, R36, R167, PT ;  /* 0x000000a72400720c */ /* 0x000fe20003f46270 */
[----:B------:R-:W-:Y:S01]  /*4630*/  VIADD R36, R0, 0x11 ;  /* 0x0000001100247836 */ /* 0x000fe20000000000 */
[----:B------:R-:W-:Y:S02]  /*4640*/  FSEL R93, R76, -INF , !P1 ;  /* 0xff8000004c5d7808 */ /* 0x000fe40004800000 */
[----:B------:R-:W-:Y:S02]  /*4650*/  ISETP.GE.AND P1, PT, R13, R170, PT ;  /* 0x000000aa0d00720c */ /* 0x000fe40003f26270 */
[----:B------:R-:W-:Y:S02]  /*4660*/  FSEL R72, R72, -INF , !P4 ;  /* 0xff80000048487808 */ /* 0x000fe40006000000 */
[----:B------:R-:W-:-:S02]  /*4670*/  FSEL R77, R80, -INF , !P6 ;  /* 0xff800000504d7808 */ /* 0x000fc40007000000 */
[----:B------:R-:W-:Y:S02]  /*4680*/  FSEL R87, R87, -INF , !P3 ;  /* 0xff80000057577808 */ /* 0x000fe40005800000 */
[----:B------:R-:W-:Y:S02]  /*4690*/  ISETP.GT.AND P6, PT, R100, R13, PT ;  /* 0x0000000d6400720c */ /* 0x000fe40003fc4270 */
[----:B------:R-:W-:Y:S02]  /*46a0*/  ISETP.GE.AND P3, PT, R13, R167, PT ;  /* 0x000000a70d00720c */ /* 0x000fe40003f66270 */
[----:B------:R-:W-:Y:S02]  /*46b0*/  FSEL R15, R15, -INF , !P5 ;  /* 0xff8000000f0f7808 */ /* 0x000fe40006800000 */
[----:B------:R-:W-:Y:S02]  /*46c0*/  FSEL R13, R79, -INF , !P2 ;  /* 0xff8000004f0d7808 */ /* 0x000fe40005000000 */
[----:B------:R-:W-:-:S02]  /*46d0*/  ISETP.GT.AND P5, PT, R39, R36, PT ;  /* 0x000000242700720c */ /* 0x000fc40003fa4270 */
[----:B------:R-:W-:Y:S01]  /*46e0*/  FSEL R79, R72, -INF , !P1 ;  /* 0xff800000484f7808 */ /* 0x000fe20004800000 */
[----:B------:R-:W-:Y:S01]  /*46f0*/  VIADD R72, R0, 0x18 ;  /* 0x0000001800487836 */ /* 0x000fe20000000000 */
[----:B------:R-:W-:Y:S02]  /*4700*/  ISETP.GE.AND P2, PT, R36, R170, PT ;  /* 0x000000aa2400720c */ /* 0x000fe40003f46270 */
[----:B------:R-:W-:Y:S02]  /*4710*/  FSEL R74, R74, -INF , !P6 ;  /* 0xff8000004a4a7808 */ /* 0x000fe40007000000 */
[----:B------:R-:W-:Y:S02]  /*4720*/  FSEL R73, R73, -INF , !P5 ;  /* 0xff80000049497808 */ /* 0x000fe40006800000 */
[----:B------:R-:W-:Y:S02]  /*4730*/  ISETP.GT.AND P4, PT, R100, R36, PT ;  /* 0x000000246400720c */ /* 0x000fe40003f84270 */
[----:B------:R-:W-:-:S02]  /*4740*/  ISETP.GT.AND P6, PT, R39, R72, PT ;  /* 0x000000482700720c */ /* 0x000fc40003fc4270 */
[----:B------:R-:W-:Y:S02]  /*4750*/  FSEL R81, R74, -INF , !P3 ;  /* 0xff8000004a517808 */ /* 0x000fe40005800000 */
[----:B------:R-:W-:Y:S02]  /*4760*/  FSEL R91, R73, -INF , !P2 ;  /* 0xff800000495b7808 */ /* 0x000fe40005000000 */
[-C--:B------:R-:W-:Y:S01]  /*4770*/  ISETP.GE.AND P1, PT, R36, R167.reuse, PT ;  /* 0x000000a72400720c */ /* 0x080fe20003f26270 */
[----:B------:R-:W-:Y:S01]  /*4780*/  VIADD R36, R0, 0x19 ;  /* 0x0000001900247836 */ /* 0x000fe20000000000 */
[----:B------:R-:W-:Y:S02]  /*4790*/  ISETP.GE.AND P3, PT, R72, R170, PT ;  /* 0x000000aa4800720c */ /* 0x000fe40003f66270 */
[----:B------:R-:W-:Y:S02]  /*47a0*/  ISETP.GT.AND P5, PT, R100, R72, PT ;  /* 0x000000486400720c */ /* 0x000fe40003fa4270 */
[----:B------:R-:W-:Y:S01]  /*47b0*/  ISETP.GE.AND P2, PT, R72, R167, PT ;  /* 0x000000a74800720c */ /* 0x000fe20003f46270 */
[----:B------:R-:W-:Y:S01]  /*47c0*/  VIADD R72, R0, 0x20 ;  /* 0x0000002000487836 */ /* 0x000fe20000000000 */
[----:B------:R-:W-:-:S02]  /*47d0*/  FSEL R75, R75, -INF , !P4 ;  /* 0xff8000004b4b7808 */ /* 0x000fc40006000000 */
[----:B------:R-:W-:Y:S02]  /*47e0*/  FSEL R68, R68, -INF , !P6 ;  /* 0xff80000044447808 */ /* 0x000fe40007000000 */
[----:B--2---:R-:W-:Y:S02]  /*47f0*/  FSEL R83, R75, -INF , !P1 ;  /* 0xff8000004b537808 */ /* 0x004fe40004800000 */
[----:B------:R-:W-:Y:S02]  /*4800*/  FSEL R89, R68, -INF , !P3 ;  /* 0xff80000044597808 */ /* 0x000fe40005800000 */
[----:B------:R-:W-:Y:S02]  /*4810*/  FSEL R70, R70, -INF , !P5 ;  /* 0xff80000046467808 */ /* 0x000fe40006800000 */
[----:B------:R-:W-:Y:S02]  /*4820*/  ISETP.GT.AND P4, PT, R39, R36, PT ;  /* 0x000000242700720c */ /* 0x000fe40003f84270 */
[----:B------:R-:W-:-:S02]  /*4830*/  ISETP.GE.AND P1, PT, R36, R170, PT ;  /* 0x000000aa2400720c */ /* 0x000fc40003f26270 */
[----:B------:R-:W-:Y:S02]  /*4840*/  ISETP.GT.AND P6, PT, R100, R36, PT ;  /* 0x000000246400720c */ /* 0x000fe40003fc4270 */
[----:B------:R-:W-:Y:S01]  /*4850*/  ISETP.GE.AND P3, PT, R36, R167, PT ;  /* 0x000000a72400720c */ /* 0x000fe20003f66270 */
[----:B------:R-:W-:Y:S01]  /*4860*/  VIADD R36, R0, 0x21 ;  /* 0x0000002100247836 */ /* 0x000fe20000000000 */
[----:B------:R-:W-:Y:S02]  /*4870*/  ISETP.GT.AND P5, PT, R39, R72, PT ;  /* 0x000000482700720c */ /* 0x000fe40003fa4270 */
[----:B------:R-:W-:Y:S01]  /*4880*/  FSEL R75, R70, -INF , !P2 ;  /* 0xff800000464b7808 */ /* 0x000fe20005000000 */
[----:B------:R-:W-:Y:S01]  /*4890*/  VIADD R68, R0, 0x28 ;  /* 0x0000002800447836 */ /* 0x000fe20000000000 */
[----:B------:R-:W-:Y:S02]  /*48a0*/  FSEL R69, R69, -INF , !P4 ;  /* 0xff80000045457808 */ /* 0x000fe40006000000 */
[----:B------:R-:W-:-:S02]  /*48b0*/  ISETP.GE.AND P2, PT, R72, R170, PT ;  /* 0x000000aa4800720c */ /* 0x000fc40003f46270 */
[----:B------:R-:W-:Y:S02]  /*48c0*/  FSEL R71, R71, -INF , !P6 ;  /* 0xff80000047477808 */ /* 0x000fe40007000000 */
[----:B------:R-:W-:Y:S02]  /*48d0*/  FSEL R64, R64, -INF , !P5 ;  /* 0xff80000040407808 */ /* 0x000fe40006800000 */
[----:B------:R-:W-:Y:S02]  /*48e0*/  ISETP.GT.AND P4, PT, R100, R72, PT ;  /* 0x000000486400720c */ /* 0x000fe40003f84270 */
[----:B------:R-:W-:Y:S02]  /*48f0*/  ISETP.GT.AND P6, PT, R39, R36, PT ;  /* 0x000000242700720c */ /* 0x000fe40003fc4270 */
[----:B------:R-:W-:Y:S02]  /*4900*/  FSEL R69, R69, -INF , !P1 ;  /* 0xff80000045457808 */ /* 0x000fe40004800000 */
[----:B------:R-:W-:-:S02]  /*4910*/  FSEL R73, R71, -INF , !P3 ;  /* 0xff80000047497808 */ /* 0x000fc40005800000 */
[----:B------:R-:W-:Y:S02]  /*4920*/  FSEL R105, R64, -INF , !P2 ;  /* 0xff80000040697808 */ /* 0x000fe40005000000 */
[-C--:B------:R-:W-:Y:S02]  /*4930*/  ISETP.GE.AND P1, PT, R72, R167.reuse, PT ;  /* 0x000000a74800720c */ /* 0x080fe40003f26270 */
[----:B------:R-:W-:Y:S02]  /*4940*/  ISETP.GE.AND P3, PT, R36, R170, PT ;  /* 0x000000aa2400720c */ /* 0x000fe40003f66270 */
[----:B------:R-:W-:Y:S02]  /*4950*/  ISETP.GT.AND P5, PT, R100, R36, PT ;  /* 0x000000246400720c */ /* 0x000fe40003fa4270 */
[----:B------:R-:W-:Y:S01]  /*4960*/  ISETP.GE.AND P2, PT, R36, R167, PT ;  /* 0x000000a72400720c */ /* 0x000fe20003f46270 */
[----:B------:R-:W-:Y:S01]  /*4970*/  VIADD R36, R0, 0x29 ;  /* 0x0000002900247836 */ /* 0x000fe20000000000 */
[----:B------:R-:W-:Y:S01]  /*4980*/  FSEL R66, R66, -INF , !P4 ;  /* 0xff80000042427808 */ /* 0x000fe20006000000 */
[----:B------:R-:W-:Y:S01]  /*4990*/  VIADD R64, R0, 0x30 ;  /* 0x0000003000407836 */ /* 0x000fe20000000000 */
[----:B------:R-:W-:-:S02]  /*49a0*/  ISETP.GT.AND P4, PT, R39, R68, PT ;  /* 0x000000442700720c */ /* 0x000fc40003f84270 */
[----:B------:R-:W-:Y:S02]  /*49b0*/  FSEL R65, R65, -INF , !P6 ;  /* 0xff80000041417808 */ /* 0x000fe40007000000 */
[----:B------:R-:W-:Y:S02]  /*49c0*/  ISETP.GT.AND P6, PT, R100, R68, PT ;  /* 0x000000446400720c */ /* 0x000fe40003fc4270 */
[----:B------:R-:W-:Y:S02]  /*49d0*/  FSEL R197, R66, -INF , !P1 ;  /* 0xff80000042c57808 */ /* 0x000fe40004800000 */
[----:B------:R-:W-:Y:S02]  /*49e0*/  FSEL R67, R67, -INF , !P5 ;  /* 0xff80000043437808 */ /* 0x000fe40006800000 */
[----:B------:R-:W-:Y:S02]  /*49f0*/  ISETP.GE.AND P1, PT, R68, R170, PT ;  /* 0x000000aa4400720c */ /* 0x000fe40003f26270 */
[----:B------:R-:W-:-:S02]  /*4a00*/  FSEL R65, R65, -INF , !P3 ;  /* 0xff80000041417808 */ /* 0x000fc40005800000 */
[----:B------:R-:W-:Y:S02]  /*4a10*/  FSEL R60, R60, -INF , !P4 ;  /* 0xff8000003c3c7808 */ /* 0x000fe40006000000 */
[----:B------:R-:W-:Y:S02]  /*4a20*/  ISETP.GE.AND P3, PT, R68, R167, PT ;  /* 0x000000a74400720c */ /* 0x000fe40003f66270 */
[CC--:B------:R-:W-:Y:S02]  /*4a30*/  ISETP.GT.AND P5, PT, R39.reuse, R36.reuse, PT ;  /* 0x000000242700720c */ /* 0x0c0fe40003fa4270 */
[----:B------:R-:W-:Y:S02]  /*4a40*/  FSEL R62, R62, -INF , !P6 ;  /* 0xff8000003e3e7808 */ /* 0x000fe40007000000 */
[----:B------:R-:W-:Y:S02]  /*4a50*/  ISETP.GT.AND P4, PT, R100, R36, PT ;  /* 0x000000246400720c */ /* 0x000fe40003f84270 */
[----:B------:R-:W-:-:S02]  /*4a60*/  ISETP.GT.AND P6, PT, R39, R64, PT ;  /* 0x000000402700720c */ /* 0x000fc40003fc4270 */
[----:B------:R-:W-:Y:S02]  /*4a70*/  FSEL R199, R67, -INF , !P2 ;  /* 0xff80000043c77808 */ /* 0x000fe40005000000 */
[----:B------:R-:W-:Y:S01]  /*4a80*/  FSEL R67, R60, -INF , !P1 ;  /* 0xff8000003c437808 */ /* 0x000fe20004800000 */
[----:B------:R-:W-:Y:S01]  /*4a90*/  VIADD R60, R0, 0x38 ;  /* 0x00000038003c7836 */ /* 0x000fe20000000000 */
[C---:B------:R-:W-:Y:S02]  /*4aa0*/  ISETP.GE.AND P2, PT, R36.reuse, R170, PT ;  /* 0x000000aa2400720c */ /* 0x040fe40003f46270 */
[----:B------:R-:W-:Y:S01]  /*4ab0*/  ISETP.GE.AND P1, PT, R36, R167, PT ;  /* 0x000000a72400720c */ /* 0x000fe20003f26270 */
[----:B------:R-:W-:Y:S01]  /*4ac0*/  VIADD R36, R0, 0x31 ;  /* 0x0000003100247836 */ /* 0x000fe20000000000 */
[----:B------:R-:W-:Y:S02]  /*4ad0*/  FSEL R61, R61, -INF , !P5 ;  /* 0xff8000003d3d7808 */ /* 0x000fe40006800000 */
[----:B------:R-:W-:-:S02]  /*4ae0*/  FSEL R201, R62, -INF , !P3 ;  /* 0xff8000003ec97808 */ /* 0x000fc40005800000 */
[----:B------:R-:W-:Y:S02]  /*4af0*/  ISETP.GE.AND P3, PT, R64, R170, PT ;  /* 0x000000aa4000720c */ /* 0x000fe40003f66270 */
[----:B------:R-:W-:Y:S02]  /*4b00*/  ISETP.GT.AND P5, PT, R100, R64, PT ;  /* 0x000000406400720c */ /* 0x000fe40003fa4270 */
[----:B------:R-:W-:Y:S02]  /*4b10*/  FSEL R63, R63, -INF , !P4 ;  /* 0xff8000003f3f7808 */ /* 0x000fe40006000000 */
[----:B------:R-:W-:Y:S02]  /*4b20*/  FSEL R56, R56, -INF , !P6 ;  /* 0xff80000038387808 */ /* 0x000fe40007000000 */
[----:B------:R-:W-:Y:S02]  /*4b30*/  FSEL R203, R61, -INF , !P2 ;  /* 0xff8000003dcb7808 */ /* 0x000fe40005000000 */
[----:B------:R-:W-:-:S02]  /*4b40*/  ISETP.GE.AND P2, PT, R64, R167, PT ;  /* 0x000000a74000720c */ /* 0x000fc40003f46270 */
[----:B------:R-:W-:Y:S02]  /*4b50*/  FSEL R135, R63, -INF , !P1 ;  /* 0xff8000003f877808 */ /* 0x000fe40004800000 */
[----:B------:R-:W-:Y:S02]  /*4b60*/  FSEL R125, R56, -INF , !P3 ;  /* 0xff800000387d7808 */ /* 0x000fe40005800000 */
[----:B------:R-:W-:Y:S02]  /*4b70*/  FSEL R58, R58, -INF , !P5 ;  /* 0xff8000003a3a7808 */ /* 0x000fe40006800000 */
[----:B------:R-:W-:Y:S02]  /*4b80*/  ISETP.GT.AND P4, PT, R39, R36, PT ;  /* 0x000000242700720c */ /* 0x000fe40003f84270 */
[----:B------:R-:W-:Y:S02]  /*4b90*/  ISETP.GE.AND P1, PT, R36, R170, PT ;  /* 0x000000aa2400720c */ /* 0x000fe40003f26270 */
[----:B------:R-:W-:-:S02]  /*4ba0*/  ISETP.GT.AND P6, PT, R100, R36, PT ;  /* 0x000000246400720c */ /* 0x000fc40003fc4270 */
[----:B------:R-:W-:Y:S01]  /*4bb0*/  ISETP.GE.AND P3, PT, R36, R167, PT ;  /* 0x000000a72400720c */ /* 0x000fe20003f66270 */
[----:B------:R-:W-:Y:S01]  /*4bc0*/  VIADD R36, R0, 0x39 ;  /* 0x0000003900247836 */ /* 0x000fe20000000000 */
[----:B------:R-:W-:Y:S02]  /*4bd0*/  ISETP.GT.AND P5, PT, R39, R60, PT ;  /* 0x0000003c2700720c */ /* 0x000fe40003fa4270 */
[----:B------:R-:W-:Y:S01]  /*4be0*/  FSEL R131, R58, -INF , !P2 ;  /* 0xff8000003a837808 */ /* 0x000fe20005000000 */
[----:B------:R-:W-:Y:S01]  /*4bf0*/  VIADD R56, R0, 0x40 ;  /* 0x0000004000387836 */ /* 0x000fe20000000000 */
[----:B------:R-:W-:Y:S02]  /*4c00*/  FSEL R57, R57, -INF , !P4 ;  /* 0xff80000039397808 */ /* 0x000fe40006000000 */
[----:B------:R-:W-:Y:S02]  /*4c10*/  ISETP.GE.AND P2, PT, R60, R170, PT ;  /* 0x000000aa3c00720c */ /* 0x000fe40003f46270 */
[----:B------:R-:W-:-:S02]  /*4c20*/  FSEL R59, R59, -INF , !P6 ;  /* 0xff8000003b3b7808 */ /* 0x000fc40007000000 */
[----:B------:R-:W-:Y:S02]  /*4c30*/  FSEL R52, R52, -INF , !P5 ;  /* 0xff80000034347808 */ /* 0x000fe40006800000 */
[----:B------:R-:W-:Y:S02]  /*4c40*/  ISETP.GT.AND P4, PT, R100, R60, PT ;  /* 0x0000003c6400720c */ /* 0x000fe40003f84270 */
[----:B------:R-:W-:Y:S02]  /*4c50*/  ISETP.GT.AND P6, PT, R39, R36, PT ;  /* 0x000000242700720c */ /* 0x000fe40003fc4270 */
[----:B------:R-:W-:Y:S02]  /*4c60*/  FSEL R191, R57, -INF , !P1 ;  /* 0xff80000039bf7808 */ /* 0x000fe40004800000 */
[----:B------:R-:W-:Y:S02]  /*4c70*/  FSEL R187, R59, -INF , !P3 ;  /* 0xff8000003bbb7808 */ /* 0x000fe40005800000 */
[----:B------:R-:W-:-:S02]  /*4c80*/  FSEL R193, R52, -INF , !P2 ;  /* 0xff80000034c17808 */ /* 0x000fc40005000000 */
        /* <DEDUP_REMOVED lines=11> */
[----:B------:R-:W-:Y:S02]  /*4d40*/  ISETP.GE.AND P1, PT, R56, R170, PT ;  /* 0x000000aa3800720c */ /* 0x000fe40003f26270 */
[----:B------:R-:W-:Y:S02]  /*4d50*/  FSEL R55, R55, -INF , !P5 ;  /* 0xff80000037377808 */ /* 0x000fe40006800000 */
[----:B------:R-:W-:-:S02]  /*4d60*/  FSEL R48, R48, -INF , !P4 ;  /* 0xff80000030307808 */ /* 0x000fc40006000000 */
[CC--:B------:R-:W-:Y:S02]  /*4d70*/  ISETP.GT.AND P5, PT, R39.reuse, R36.reuse, PT ;  /* 0x000000242700720c */ /* 0x0c0fe40003fa4270 */
[----:B------:R-:W-:Y:S02]  /*4d80*/  FSEL R50, R50, -INF , !P6 ;  /* 0xff80000032327808 */ /* 0x000fe40007000000 */
[----:B------:R-:W-:Y:S02]  /*4d90*/  ISETP.GT.AND P4, PT, R100, R36, PT ;  /* 0x000000246400720c */ /* 0x000fe40003f84270 */
[----:B------:R-:W-:Y:S02]  /*4da0*/  ISETP.GT.AND P6, PT, R39, R52, PT ;  /* 0x000000342700720c */ /* 0x000fe40003fc4270 */
[----:B------:R-:W-:Y:S02]  /*4db0*/  FSEL R185, R55, -INF , !P2 ;  /* 0xff80000037b97808 */ /* 0x000fe40005000000 */
[----:B------:R-:W-:-:S02]  /*4dc0*/  FSEL R137, R48, -INF , !P1 ;  /* 0xff80000030897808 */ /* 0x000fc40004800000 */
[CC--:B------:R-:W-:Y:S02]  /*4dd0*/  ISETP.GE.AND P2, PT, R36.reuse, R170.reuse, PT ;  /* 0x000000aa2400720c */ /* 0x0c0fe40003f46270 */
[----:B------:R-:W-:Y:S01]  /*4de0*/  ISETP.GE.AND P1, PT, R36, R167, PT ;  /* 0x000000a72400720c */ /* 0x000fe20003f26270 */
[----:B------:R-:W-:Y:S01]  /*4df0*/  VIADD R36, R0, 0x49 ;  /* 0x0000004900247836 */ /* 0x000fe20000000000 */
[----:B------:R-:W-:Y:S02]  /*4e00*/  FSEL R49, R49, -INF , !P5 ;  /* 0xff80000031317808 */ /* 0x000fe40006800000 */
[----:B------:R-:W-:Y:S02]  /*4e10*/  FSEL R195, R53, -INF , !P3 ;  /* 0xff80000035c37808 */ /* 0x000fe40005800000 */
[----:B------:R-:W-:Y:S02]  /*4e20*/  ISETP.GE.AND P5, PT, R52, R170, PT ;  /* 0x000000aa3400720c */ /* 0x000fe40003fa6270 */
[----:B------:R-:W-:-:S02]  /*4e30*/  FSEL R51, R51, -INF , !P4 ;  /* 0xff80000033337808 */ /* 0x000fc40006000000 */
[----:B------:R-:W-:Y:S02]  /*4e40*/  FSEL R44, R44, -INF , !P6 ;  /* 0xff8000002c2c7808 */ /* 0x000fe40007000000 */
[----:B------:R-:W-:Y:S02]  /*4e50*/  ISETP.GE.AND P3, PT, R56, R167, PT ;  /* 0x000000a73800720c */ /* 0x000fe40003f66270 */
[----:B------:R-:W-:Y:S02]  /*4e60*/  FSEL R177, R51, -INF , !P1 ;  /* 0xff80000033b17808 */ /* 0x000fe40004800000 */
[----:B------:R-:W-:Y:S01]  /*4e70*/  FSEL R179, R44, -INF , !P5 ;  /* 0xff8000002cb37808 */ /* 0x000fe20006800000 */
[----:B------:R-:W-:Y:S01]  /*4e80*/  VIADD R48, R0, 0x50 ;  /* 0x0000005000307836 */ /* 0x000fe20000000000 */
[----:B------:R-:W-:Y:S02]  /*4e90*/  FSEL R139, R50, -INF , !P3 ;  /* 0xff800000328b7808 */ /* 0x000fe40005800000 */
[----:B------:R-:W-:-:S02]  /*4ea0*/  ISETP.GT.AND P4, PT, R39, R36, PT ;  /* 0x000000242700720c */ /* 0x000fc40003f84270 */
[----:B------:R-:W-:Y:S02]  /*4eb0*/  ISETP.GE.AND P6, PT, R36, R170, PT ;  /* 0x000000aa2400720c */ /* 0x000fe40003fc6270 */
[----:B------:R-:W-:Y:S02]  /*4ec0*/  ISETP.GT.AND P1, PT, R100, R36, PT ;  /* 0x000000246400720c */ /* 0x000fe40003f24270 */
[----:B------:R-:W-:Y:S01]  /*4ed0*/  ISETP.GE.AND P5, PT, R36, R167, PT ;  /* 0x000000a72400720c */ /* 0x000fe20003fa6270 */
[----:B------:R-:W-:Y:S01]  /*4ee0*/  VIADD R36, R0, 0x51 ;  /* 0x0000005100247836 */ /* 0x000fe20000000000 */
[----:B------:R-:W-:Y:S02]  /*4ef0*/  ISETP.GT.AND P3, PT, R100, R52, PT ;  /* 0x000000346400720c */ /* 0x000fe40003f64270 */
[----:B------:R-:W-:Y:S02]  /*4f00*/  FSEL R45, R45, -INF , !P4 ;  /* 0xff8000002d2d7808 */ /* 0x000fe40006000000 */
[----:B------:R-:W-:-:S02]  /*4f10*/  FSEL R46, R46, -INF , !P3 ;  /* 0xff8000002e2e7808 */ /* 0x000fc40005800000 */
[----:B------:R-:W-:Y:S02]  /*4f20*/  FSEL R47, R47, -INF , !P1 ;  /* 0xff8000002f2f7808 */ /* 0x000fe40004800000 */
[----:B------:R-:W-:Y:S02]  /*4f30*/  FSEL R171, R49, -INF , !P2 ;  /* 0xff80000031ab7808 */ /* 0x000fe40005000000 */
[CC--:B------:R-:W-:Y:S02]  /*4f40*/  ISETP.GT.AND P3, PT, R39.reuse, R48.reuse, PT ;  /* 0x000000302700720c */ /* 0x0c0fe40003f64270 */
[----:B------:R-:W-:Y:S02]  /*4f50*/  ISETP.GT.AND P4, PT, R100, R48, PT ;  /* 0x000000306400720c */ /* 0x000fe40003f84270 */
[----:B------:R-:W-:Y:S02]  /*4f60*/  ISETP.GT.AND P1, PT, R39, R36, PT ;  /* 0x000000242700720c */ /* 0x000fe40003f24270 */
[----:B------:R-:W-:-:S02]  /*4f70*/  ISETP.GE.AND P2, PT, R52, R167, PT ;  /* 0x000000a73400720c */ /* 0x000fc40003f46270 */
[----:B------:R-:W-:Y:S02]  /*4f80*/  FSEL R109, R40, -INF , !P3 ;  /* 0xff800000286d7808 */ /* 0x000fe40005800000 */
[----:B------:R-:W-:Y:S02]  /*4f90*/  FSEL R42, R42, -INF , !P4 ;  /* 0xff8000002a2a7808 */ /* 0x000fe40006000000 */
[----:B------:R-:W-:Y:S01]  /*4fa0*/  FSEL R41, R41, -INF , !P1 ;  /* 0xff80000029297808 */ /* 0x000fe20004800000 */
[----:B------:R-:W-:Y:S01]  /*4fb0*/  VIADD R40, R0, 0x58 ;  /* 0x0000005800287836 */ /* 0x000fe20000000000 */
[----:B------:R-:W-:Y:S02]  /*4fc0*/  FSEL R181, R46, -INF , !P2 ;  /* 0xff8000002eb57808 */ /* 0x000fe40005000000 */
[----:B------:R-:W-:Y:S02]  /*4fd0*/  ISETP.GE.AND P3, PT, R36, R170, PT ;  /* 0x000000aa2400720c */ /* 0x000fe40003f66270 */
[----:B------:R-:W-:-:S02]  /*4fe0*/  ISETP.GT.AND P4, PT, R100, R36, PT ;  /* 0x000000246400720c */ /* 0x000fc40003f84270 */
[----:B------:R-:W-:Y:S01]  /*4ff0*/  ISETP.GE.AND P1, PT, R36, R167, PT ;  /* 0x000000a72400720c */ /* 0x000fe20003f26270 */
[----:B------:R-:W-:Y:S01]  /*5000*/  VIADD R36, R0, 0x59 ;  /* 0x0000005900247836 */ /* 0x000fe20000000000 */
[----:B------:R-:W-:Y:S02]  /*5010*/  ISETP.GE.AND P2, PT, R48, R170, PT ;  /* 0x000000aa3000720c */ /* 0x000fe40003f46270 */
[----:B------:R-:W-:Y:S02]  /*5020*/  FSEL R43, R43, -INF , !P4 ;  /* 0xff8000002b2b7808 */ /* 0x000fe40006000000 */
[----:B------:R-:W-:Y:S02]  /*5030*/  FSEL R109, R109, -INF , !P2 ;  /* 0xff8000006d6d7808 */ /* 0x000fe40005000000 */
[----:B------:R-:W-:Y:S02]  /*5040*/  ISETP.GT.AND P4, PT, R100, R40, PT ;  /* 0x000000286400720c */ /* 0x000fe40003f84270 */
[----:B------:R-:W-:-:S02]  /*5050*/  ISETP.GT.AND P2, PT, R39, R36, PT ;  /* 0x000000242700720c */ /* 0x000fc40003f44270 */
[----:B------:R-:W-:Y:S02]  /*5060*/  FSEL R183, R45, -INF , !P6 ;  /* 0xff8000002db77808 */ /* 0x000fe40007000000 */
[----:B------:R-:W-:Y:S02]  /*5070*/  ISETP.GE.AND P6, PT, R48, R167, PT ;  /* 0x000000a73000720c */ /* 0x000fe40003fc6270 */
[----:B------:R-:W-:Y:S02]  /*5080*/  FSEL R175, R47, -INF , !P5 ;  /* 0xff8000002faf7808 */ /* 0x000fe40006800000 */
[----:B------:R-:W-:Y:S02]  /*5090*/  FSEL R34, R34, -INF , !P4 ;  /* 0xff80000022227808 */ /* 0x000fe40006000000 */
[----:B------:R-:W-:Y:S02]  /*50a0*/  FSEL R123, R33, -INF , !P2 ;  /* 0xff800000217b7808 */ /* 0x000fe40005000000 */
[----:B------:R-:W-:-:S02]  /*50b0*/  ISETP.GT.AND P5, PT, R39, R40, PT ;  /* 0x000000282700720c */ /* 0x000fc40003fa4270 */
[C---:B------:R-:W-:Y:S02]  /*50c0*/  ISETP.GE.AND P4, PT, R40.reuse, R170, PT ;  /* 0x000000aa2800720c */ /* 0x040fe40003f86270 */
[----:B------:R-:W-:Y:S01]  /*50d0*/  ISETP.GE.AND P2, PT, R40, R167, PT ;  /* 0x000000a72800720c */ /* 0x000fe20003f46270 */
[----:B------:R-:W-:Y:S01]  /*50e0*/  VIADD R40, R0, 0x60 ;  /* 0x0000006000287836 */ /* 0x000fe20000000000 */
[----:B------:R-:W-:Y:S02]  /*50f0*/  FSEL R111, R42, -INF , !P6 ;  /* 0xff8000002a6f7808 */ /* 0x000fe40007000000 */
[----:B------:R-:W-:Y:S02]  /*5100*/  ISETP.GT.AND P6, PT, R39, R0, PT ;  /* 0x000000002700720c */ /* 0x000fe40003fc4270 */
[----:B------:R-:W-:Y:S01]  /*5110*/  FSEL R115, R32, -INF , !P5 ;  /* 0xff80000020737808 */ /* 0x000fe20006800000 */
[----:B------:R-:W-:Y:S01]  /*5120*/  VIADD R32, R0, 0x61 ;  /* 0x0000006100207836 */ /* 0x000fe20000000000 */
[----:B------:R-:W-:-:S02]  /*5130*/  FSEL R113, R41, -INF , !P3 ;  /* 0xff80000029717808 */ /* 0x000fc40005800000 */
[----:B------:R-:W-:Y:S02]  /*5140*/  ISETP.GT.AND P3, PT, R39, R40, PT ;  /* 0x000000282700720c */ /* 0x000fe40003f64270 */
[----:B------:R-:W-:Y:S02]  /*5150*/  FSEL R12, R12, -INF , !P6 ;  /* 0xff8000000c0c7808 */ /* 0x000fe40007000000 */
[C---:B------:R-:W-:Y:S01]  /*5160*/  ISETP.GE.AND P6, PT, R0.reuse, R170, PT ;  /* 0x000000aa0000720c */ /* 0x040fe20003fc6270 */
[----:B------:R-:W-:Y:S01]  /*5170*/  VIADD R41, R0, 0x69 ;  /* 0x0000006900297836 */ /* 0x000fe20000000000 */
[----:B------:R-:W-:Y:S02]  /*5180*/  FSEL R115, R115, -INF , !P4 ;  /* 0xff80000073737808 */ /* 0x000fe40006000000 */
[----:B------:R-:W-:Y:S02]  /*5190*/  ISETP.GT.AND P5, PT, R100, R36, PT ;  /* 0x000000246400720c */ /* 0x000fe40003fa4270 */
[----:B------:R-:W-:-:S02]  /*51a0*/  FSEL R59, R28, -INF , !P3 ;  /* 0xff8000001c3b7808 */ /* 0x000fc40005800000 */
[----:B------:R-:W-:Y:S02]  /*51b0*/  ISETP.GT.AND P4, PT, R39, R32, PT ;  /* 0x000000202700720c */ /* 0x000fe40003f84270 */
[----:B------:R-:W-:Y:S02]  /*51c0*/  FSEL R28, R12, -INF , !P6 ;  /* 0xff8000000c1c7808 */ /* 0x000fe40007000000 */
[----:B------:R-:W-:Y:S01]  /*51d0*/  FSEL R119, R35, -INF , !P5 ;  /* 0xff80000023777808 */ /* 0x000fe20006800000 */
[----:B------:R-:W-:Y:S01]  /*51e0*/  VIADD R35, R0, 0x71 ;  /* 0x0000007100237836 */ /* 0x000fe20000000000 */
[----:B------:R-:W-:Y:S02]  /*51f0*/  FSEL R29, R29, -INF , !P4 ;  /* 0xff8000001d1d7808 */ /* 0x000fe40006000000 */
[----:B------:R-:W-:Y:S02]  /*5200*/  FMNMX3.FTZ R12, R28, R85, R93, !PT ;  /* 0x000000551c0c7276 */ /* 0x000fe4000781005d */
[----:B------:R-:W-:-:S02]  /*5210*/  ISETP.GT.AND P4, PT, R39, R41, PT ;  /* 0x000000292700720c */ /* 0x000fc40003f84270 */
[----:B------:R-:W-:Y:S02]  /*5220*/  FMNMX3.FTZ R12, R12, R87, R79, !PT ;  /* 0x000000570c0c7276 */ /* 0x000fe4000781004f */
[----:B------:R-:W-:Y:S02]  /*5230*/  FSEL R25, R25, -INF , !P4 ;  /* 0xff80000019197808 */ /* 0x000fe40006000000 */
[----:B------:R-:W-:Y:S01]  /*5240*/  FSEL R107, R43, -INF , !P1 ;  /* 0xff8000002b6b7808 */ /* 0x000fe20004800000 */
[----:B------:R-:W-:Y:S01]  /*5250*/  VIADD R43, R0, 0x68 ;  /* 0x00000068002b7836 */ /* 0x000fe20000000000 */
[----:B------:R-:W-:Y:S02]  /*5260*/  ISETP.GT.AND P4, PT, R39, R35, PT ;  /* 0x000000232700720c */ /* 0x000fe40003f84270 */
[----:B------:R-:W-:Y:S02]  /*5270*/  ISETP.GT.AND P6, PT, R100, R40, PT ;  /* 0x000000286400720c */ /* 0x000fe40003fc4270 */
[----:B------:R-:W-:-:S02]  /*5280*/  FMNMX3.FTZ R12, R12, R91, R89, !PT ;  /* 0x0000005b0c0c7276 */ /* 0x000fc40007810059 */
[----:B------:R-:W-:Y:S02]  /*5290*/  FSEL R21, R21, -INF , !P4 ;  /* 0xff80000015157808 */ /* 0x000fe40006000000 */
[CC--:B------:R-:W-:Y:S02]  /*52a0*/  ISETP.GE.AND P5, PT, R36.reuse, R170.reuse, PT ;  /* 0x000000aa2400720c */ /* 0x0c0fe40003fa6270 */
[----:B------:R-:W-:Y:S01]  /*52b0*/  ISETP.GE.AND P1, PT, R36, R167, PT ;  /* 0x000000a72400720c */ /* 0x000fe20003f26270 */
[----:B------:R-:W-:Y:S01]  /*52c0*/  VIADD R36, R0, 0x70 ;  /* 0x0000007000247836 */ /* 0x000fe20000000000 */
[----:B------:R-:W-:Y:S02]  /*52d0*/  FSEL R30, R30, -INF , !P6 ;  /* 0xff8000001e1e7808 */ /* 0x000fe40007000000 */
[----:B------:R-:W-:Y:S02]  /*52e0*/  ISETP.GE.AND P4, PT, R40, R170, PT ;  /* 0x000000aa2800720c */ /* 0x000fe40003f86270 */
[----:B------:R-:W-:-:S02]  /*52f0*/  ISETP.GT.AND P6, PT, R39, R43, PT ;  /* 0x0000002b2700720c */ /* 0x000fc40003fc4270 */
[----:B------:R-:W-:Y:S02]  /*5300*/  FMNMX3.FTZ R12, R12, R69, R105, !PT ;  /* 0x000000450c0c7276 */ /* 0x000fe40007810069 */
[----:B------:R-:W-:Y:S02]  /*5310*/  ISETP.GT.AND P3, PT, R100, R0, PT ;  /* 0x000000006400720c */ /* 0x000fe40003f64270 */
[----:B------:R-:W-:Y:S02]  /*5320*/  FSEL R59, R59, -INF , !P4 ;  /* 0xff8000003b3b7808 */ /* 0x000fe40006000000 */
[----:B------:R-:W-:Y:S02]  /*5330*/  FSEL R24, R24, -INF , !P6 ;  /* 0xff80000018187808 */ /* 0x000fe40007000000 */
[----:B------:R-:W-:Y:S02]  /*5340*/  ISETP.GE.AND P4, PT, R43, R170, PT ;  /* 0x000000aa2b00720c */ /* 0x000fe40003f86270 */
[----:B------:R-:W-:-:S02]  /*5350*/  ISETP.GT.AND P6, PT, R39, R36, PT ;  /* 0x000000242700720c */ /* 0x000fc40003fc4270 */
[----:B------:R-:W-:Y:S02]  /*5360*/  FMNMX3.FTZ R42, R12, R65, R67, !PT ;  /* 0x000000410c2a7276 */ /* 0x000fe40007810043 */
[----:B------:R-:W-:Y:S02]  /*5370*/  FSEL R117, R34, -INF , !P2 ;  /* 0xff80000022757808 */ /* 0x000fe40005000000 */
[----:B------:R-:W-:Y:S02]  /*5380*/  FSEL R12, R14, -INF , !P3 ;  /* 0xff8000000e0c7808 */ /* 0x000fe40005800000 */
[C---:B------:R-:W-:Y:S01]  /*5390*/  ISETP.GE.AND P2, PT, R0.reuse, R167, PT ;  /* 0x000000a70000720c */ /* 0x040fe20003f46270 */
[----:B------:R-:W-:Y:S01]  /*53a0*/  VIADD R33, R0, 0x78 ;  /* 0x0000007800217836 */ /* 0x000fe20000000000 */
[----:B------:R-:W-:Y:S02]  /*53b0*/  FSEL R55, R24, -INF , !P4 ;  /* 0xff80000018377808 */ /* 0x000fe40006000000 */
[----:B------:R-:W-:-:S02]  /*53c0*/  FSEL R20, R20, -INF , !P6 ;  /* 0xff80000014147808 */ /* 0x000fc40007000000 */
[----:B------:R-:W-:Y:S02]  /*53d0*/  FMNMX3.FTZ R14, R42, R203, R125, !PT ;  /* 0x000000cb2a0e7276 */ /* 0x000fe4000781007d */
[----:B------:R-:W-:Y:S02]  /*53e0*/  ISETP.GE.AND P4, PT, R36, R170, PT ;  /* 0x000000aa2400720c */ /* 0x000fe40003f86270 */
[----:B------:R-:W-:Y:S02]  /*53f0*/  FSEL R12, R12, -INF , !P2 ;  /* 0xff8000000c0c7808 */ /* 0x000fe40005000000 */
[----:B------:R-:W-:Y:S02]  /*5400*/  ISETP.GT.AND P6, PT, R39, R33, PT ;  /* 0x000000212700720c */ /* 0x000fe40003fc4270 */
[----:B------:R-:W-:Y:S02]  /*5410*/  FMNMX3.FTZ R14, R14, R191, R193, !PT ;  /* 0x000000bf0e0e7276 */ /* 0x000fe400078100c1 */
[----:B------:R-:W-:-:S02]  /*5420*/  FSEL R42, R20, -INF , !P4 ;  /* 0xff800000142a7808 */ /* 0x000fc40006000000 */
[----:B------:R-:W-:Y:S02]  /*5430*/  FMNMX3.FTZ R20, R12, R77, R15, !PT ;  /* 0x0000004d0c147276 */ /* 0x000fe4000781000f */
[----:B------:R-:W-:Y:S02]  /*5440*/  FSEL R16, R16, -INF , !P6 ;  /* 0xff80000010107808 */ /* 0x000fe40007000000 */
[----:B------:R-:W-:Y:S02]  /*5450*/  FMNMX3.FTZ R14, R14, R195, R137, !PT ;  /* 0x000000c30e0e7276 */ /* 0x000fe40007810089 */
[----:B------:R-:W-:Y:S02]  /*5460*/  ISETP.GE.AND P4, PT, R33, R170, PT ;  /* 0x000000aa2100720c */ /* 0x000fe40003f86270 */
[----:B------:R-:W-:Y:S02]  /*5470*/  FMNMX3.FTZ R20, R20, R13, R81, !PT ;  /* 0x0000000d14147276 */ /* 0x000fe40007810051 */
[----:B------:R-:W-:-:S02]  /*5480*/  FMNMX3.FTZ R14, R14, R171, R179, !PT ;  /* 0x000000ab0e0e7276 */ /* 0x000fc400078100b3 */
[----:B------:R-:W-:Y:S02]  /*5490*/  FSEL R34, R16, -INF , !P4 ;  /* 0xff80000010227808 */ /* 0x000fe40006000000 */
[----:B------:R-:W-:Y:S02]  /*54a0*/  FMNMX3.FTZ R16, R20, R83, R75, !PT ;  /* 0x0000005314107276 */ /* 0x000fe4000781004b */
[----:B------:R-:W-:Y:S02]  /*54b0*/  FMNMX3.FTZ R14, R14, R183, R109, !PT ;  /* 0x000000b70e0e7276 */ /* 0x000fe4000781006d */
[----:B------:R-:W-:Y:S02]  /*54c0*/  FMNMX3.FTZ R16, R16, R73, R197, !PT ;  /* 0x0000004910107276 */ /* 0x000fe400078100c5 */
[----:B------:R-:W-:Y:S02]  /*54d0*/  ISETP.GE.AND P3, PT, R32, R170, PT ;  /* 0x000000aa2000720c */ /* 0x000fe40003f66270 */
[----:B------:R-:W-:-:S02]  /*54e0*/  FSEL R123, R123, -INF , !P5 ;  /* 0xff8000007b7b7808 */ /* 0x000fc40006800000 */
[----:B------:R-:W-:Y:S02]  /*54f0*/  FMNMX3.FTZ R14, R14, R113, R115, !PT ;  /* 0x000000710e0e7276 */ /* 0x000fe40007810073 */
[----:B------:R-:W-:Y:S01]  /*5500*/  FMNMX3.FTZ R16, R16, R199, R201, !PT ;  /* 0x000000c710107276 */ /* 0x000fe200078100c9 */
[----:B------:R-:W-:Y:S01]  /*5510*/  VIADD R0, R0, 0x79 ;  /* 0x0000007900007836 */ /* 0x000fe20000000000 */
[----:B------:R-:W-:Y:S02]  /*5520*/  FSEL R57, R29, -INF , !P3 ;  /* 0xff8000001d397808 */ /* 0x000fe40005800000 */
[-C--:B------:R-:W-:Y:S02]  /*5530*/  ISETP.GE.AND P5, PT, R35, R170.reuse, PT ;  /* 0x000000aa2300720c */ /* 0x080fe40003fa6270 */
[----:B------:R-:W-:Y:S02]  /*5540*/  ISETP.GE.AND P3, PT, R41, R170, PT ;  /* 0x000000aa2900720c */ /* 0x000fe40003f66270 */
[----:B------:R-:W-:-:S02]  /*5550*/  FMNMX3.FTZ R14, R14, R123, R59, !PT ;  /* 0x0000007b0e0e7276 */ /* 0x000fc4000781003b */
[----:B------:R-:W-:Y:S02]  /*5560*/  FMNMX3.FTZ R16, R16, R135, R131, !PT ;  /* 0x0000008710107276 */ /* 0x000fe40007810083 */
[----:B------:R-:W-:Y:S02]  /*5570*/  ISETP.GE.AND P6, PT, R40, R167, PT ;  /* 0x000000a72800720c */ /* 0x000fe40003fc6270 */
[----:B------:R-:W-:Y:S02]  /*5580*/  FSEL R40, R21, -INF , !P5 ;  /* 0xff80000015287808 */ /* 0x000fe40006800000 */
[----:B------:R-:W-:Y:S02]  /*5590*/  FSEL R53, R25, -INF , !P3 ;  /* 0xff80000019357808 */ /* 0x000fe40005800000 */
[----:B------:R-:W-:Y:S02]  /*55a0*/  ISETP.GT.AND P5, PT, R39, R0, PT ;  /* 0x000000002700720c */ /* 0x000fe40003fa4270 */
[----:B------:R-:W-:-:S02]  /*55b0*/  FMNMX3.FTZ R14, R14, R57, R55, !PT ;  /* 0x000000390e0e7276 */ /* 0x000fc40007810037 */
[----:B------:R-:W-:Y:S02]  /*55c0*/  FMNMX3.FTZ R16, R16, R187, R189, !PT ;  /* 0x000000bb10107276 */ /* 0x000fe400078100bd */
[----:B------:R-:W-:Y:S02]  /*55d0*/  ISETP.GE.AND P2, PT, R0, R170, PT ;  /* 0x000000aa0000720c */ /* 0x000fe40003f46270 */
[----:B------:R-:W-:Y:S02]  /*55e0*/  FSEL R17, R17, -INF , !P5 ;  /* 0xff80000011117808 */ /* 0x000fe40006800000 */
[----:B------:R-:W-:Y:S02]  /*55f0*/  FMNMX3.FTZ R21, R14, R53, R42, !PT ;  /* 0x000000350e157276 */ /* 0x000fe4000781002a */
[----:B------:R-:W-:Y:S02]  /*5600*/  FMNMX3.FTZ R16, R16, R185, R139, !PT ;  /* 0x000000b910107276 */ /* 0x000fe4000781008b */
[----:B------:R-:W-:-:S02]  /*5610*/  ISETP.GT.AND P3, PT, R100, R32, PT ;  /* 0x000000206400720c */ /* 0x000fc40003f64270 */
[----:B------:R-:W-:Y:S02]  /*5620*/  ISETP.GE.AND P5, PT, R32, R167, PT ;  /* 0x000000a72000720c */ /* 0x000fe40003fa6270 */
[----:B------:R-:W-:Y:S02]  /*5630*/  FSEL R32, R17, -INF , !P2 ;  /* 0xff80000011207808 */ /* 0x000fe40005000000 */
[----:B------:R-:W-:Y:S02]  /*5640*/  FMNMX3.FTZ R21, R21, R40, R34, !PT ;  /* 0x0000002815157276 */ /* 0x000fe40007810022 */
[----:B------:R-:W-:Y:S02]  /*5650*/  FSEL R119, R119, -INF , !P1 ;  /* 0xff80000077777808 */ /* 0x000fe40004800000 */
[----:B------:R-:W-:Y:S02]  /*5660*/  FMNMX3.FTZ R16, R16, R177, R181, !PT ;  /* 0x000000b110107276 */ /* 0x000fe400078100b5 */
[----:B------:R-:W-:-:S02]  /*5670*/  ISETP.GT.AND P2, PT, R100, R43, PT ;  /* 0x0000002b6400720c */ /* 0x000fc40003f44270 */
[----:B------:R-:W-:Y:S02]  /*5680*/  ISETP.GT.AND P1, PT, R100, R41, PT ;  /* 0x000000296400720c */ /* 0x000fe40003f24270 */
[----:B------:R-:W-:Y:S02]  /*5690*/  FMNMX.FTZ R14, R32, R21, !PT ;  /* 0x00000015200e7209 */ /* 0x000fe40007810000 */
[----:B------:R-:W-:Y:S02]  /*56a0*/  FMNMX3.FTZ R16, R16, R175, R111, !PT ;  /* 0x000000af10107276 */ /* 0x000fe4000781006f */
[----:B------:R-:W-:Y:S02]  /*56b0*/  FSEL R26, R26, -INF , !P2 ;  /* 0xff8000001a1a7808 */ /* 0x000fe40005000000 */
[----:B------:R-:W-:Y:S02]  /*56c0*/  FSEL R27, R27, -INF , !P1 ;  /* 0xff8000001b1b7808 */ /* 0x000fe40004800000 */
[----:B------:R-:W-:-:S02]  /*56d0*/  ISETP.GT.AND P2, PT, R100, R35, PT ;  /* 0x000000236400720c */ /* 0x000fc40003f44270 */
[----:B------:R-:W-:Y:S01]  /*56e0*/  ISETP.GT.AND P1, PT, R100, R33, PT ;  /* 0x000000216400720c */ /* 0x000fe20003f24270 */
[----:B------:R-:W1:Y:S01]  /*56f0*/  SHFL.BFLY PT, R17, R14, 0x2, 0x1f ;  /* 0x0c401f000e117f89 */ /* 0x000e6200000e0000 */
[----:B------:R-:W-:Y:S02]  /*5700*/  FSEL R31, R31, -INF , !P3 ;  /* 0xff8000001f1f7808 */ /* 0x000fe40005800000 */
[----:B------:R-:W-:Y:S02]  /*5710*/  ISETP.GE.AND P4, PT, R43, R167, PT ;  /* 0x000000a72b00720c */ /* 0x000fe40003f86270 */
[----:B------:R-:W-:Y:S02]  /*5720*/  FSEL R61, R30, -INF , !P6 ;  /* 0xff8000001e3d7808 */ /* 0x000fe40007000000 */
[----:B------:R-:W-:Y:S02]  /*5730*/  ISETP.GT.AND P3, PT, R100, R36, PT ;  /* 0x000000246400720c */ /* 0x000fe40003f64270 */
[----:B------:R-:W-:-:S02]  /*5740*/  FMNMX3.FTZ R16, R16, R107, R117, !PT ;  /* 0x0000006b10107276 */ /* 0x000fc40007810075 */
[----:B------:R-:W-:Y:S02]  /*5750*/  FSEL R23, R23, -INF , !P2 ;  /* 0xff80000017177808 */ /* 0x000fe40005000000 */
[----:B------:R-:W-:Y:S02]  /*5760*/  FSEL R18, R18, -INF , !P1 ;  /* 0xff80000012127808 */ /* 0x000fe40004800000 */
[----:B------:R-:W-:Y:S02]  /*5770*/  FSEL R51, R31, -INF , !P5 ;  /* 0xff8000001f337808 */ /* 0x000fe40006800000 */
[----:B------:R-:W-:Y:S02]  /*5780*/  ISETP.GT.AND P2, PT, R100, R0, PT ;  /* 0x000000006400720c */ /* 0x000fe40003f44270 */
[-C--:B------:R-:W-:Y:S02]  /*5790*/  ISETP.GE.AND P1, PT, R0, R167.reuse, PT ;  /* 0x000000a70000720c */ /* 0x080fe40003f26270 */
[----:B------:R-:W-:-:S02]  /*57a0*/  ISETP.GE.AND P6, PT, R41, R167, PT ;  /* 0x000000a72900720c */ /* 0x000fc40003fc6270 */
[----:B------:R-:W-:Y:S02]  /*57b0*/  ISETP.GE.AND P5, PT, R36, R167, PT ;  /* 0x000000a72400720c */ /* 0x000fe40003fa6270 */
[----:B------:R-:W-:Y:S02]  /*57c0*/  FSEL R45, R26, -INF , !P4 ;  /* 0xff8000001a2d7808 */ /* 0x000fe40006000000 */
[----:B------:R-:W-:Y:S02]  /*57d0*/  FSEL R22, R22, -INF , !P3 ;  /* 0xff80000016167808 */ /* 0x000fe40005800000 */
[----:B------:R-:W-:Y:S02]  /*57e0*/  FMNMX3.FTZ R0, R16, R119, R61, !PT ;  /* 0x0000007710007276 */ /* 0x000fe4000781003d */
[-C--:B------:R-:W-:Y:S02]  /*57f0*/  ISETP.GE.AND P4, PT, R35, R167.reuse, PT ;  /* 0x000000a72300720c */ /* 0x080fe40003f86270 */
[----:B------:R-:W-:-:S02]  /*5800*/  ISETP.GE.AND P3, PT, R33, R167, PT ;  /* 0x000000a72100720c */ /* 0x000fc40003f66270 */
[----:B------:R-:W-:Y:S02]  /*5810*/  FSEL R49, R27, -INF , !P6 ;  /* 0xff8000001b317808 */ /* 0x000fe40007000000 */
[----:B------:R-:W-:Y:S02]  /*5820*/  FSEL R41, R22, -INF , !P5 ;  /* 0xff80000016297808 */ /* 0x000fe40006800000 */
[----:B------:R-:W-:Y:S02]  /*5830*/  FMNMX3.FTZ R0, R0, R51, R45, !PT ;  /* 0x0000003300007276 */ /* 0x000fe4000781002d */
[----:B------:R-:W-:Y:S02]  /*5840*/  FSEL R19, R19, -INF , !P2 ;  /* 0xff80000013137808 */ /* 0x000fe40005000000 */
        /* <DEDUP_REMOVED lines=12> */
[----:B------:R-:W-:Y:S01]  /*5910*/  IMAD.IADD R144, R121, 0x1, R10 ;  /* 0x0000000179907824 */ /* 0x000fe200078e020a */
[----:B------:R-:W-:Y:S01]  /*5920*/  FSETP.NEU.FTZ.AND P1, PT, R36, -INF , PT ;  /* 0xff8000002400780b */ /* 0x000fe20003f3d000 */
[----:B---3--:R-:W-:Y:S02]  /*5930*/  FMUL.FTZ R44, R101, R36 ;  /* 0x00000024652c7220 */ /* 0x008fe40000410000 */
[----:B------:R-:W-:-:S03]  /*5940*/  IMAD R144, R144, 0x2, R9 ;  /* 0x0000000290907824 */ /* 0x000fc600078e0209 */
[----:B------:R-:W-:Y:S01]  /*5950*/  FSEL R44, R44, RZ, P1 ;  /* 0x000000ff2c2c7208 */ /* 0x000fe20000800000 */
[----:B------:R-:W-:-:S04]  /*5960*/  IMAD.IADD R103, R7, 0x1, R144 ;  /* 0x0000000107677824 */ /* 0x000fc800078e0290 */
[-CC-:B------:R-:W-:Y:S01]  /*5970*/  FFMA.FTZ R127, R28, R101.reuse, -R44.reuse ;  /* 0x000000651c7f7223 */ /* 0x180fe2000001082c */
[----:B------:R-:W-:Y:S02]  /*5980*/  FFMA.FTZ R50, R93, R101, -R44 ;  /* 0x000000655d327223 */ /* 0x000fe4000001082c */
[----:B------:R-:W2:Y:S01]  /*5990*/  LDSM.16.MT88.4 R92, [R144+0x6000] ;  /* 0x00600000905c783b */ /* 0x000ea20000004200 */
[----:B-1----:R-:W-:Y:S01]  /*59a0*/  FMNMX.FTZ R0, R14, R17, !PT ;  /* 0x000000110e007209 */ /* 0x002fe20007810000 */
[C---:B------:R-:W-:Y:S02]  /*59b0*/  IMAD.IADD R140, R5.reuse, 0x1, R144 ;  /* 0x00000001058c7824 */ /* 0x040fe400078e0290 */
[----:B------:R-:W-:Y:S01]  /*59c0*/  IMAD.IADD R102, R5, 0x1, R103 ;  /* 0x0000000105667824 */ /* 0x000fe200078e0267 */
[----:B------:R-:W-:Y:S01]  /*59d0*/  FSETP.NEU.FTZ.AND P1, PT, R0, -INF , PT ;  /* 0xff8000000000780b */ /* 0x000fe20003f3d000 */
[----:B------:R-:W-:Y:S01]  /*59e0*/  FMUL.FTZ R28, R101, R0 ;  /* 0x00000000651c7220 */ /* 0x000fe20000410000 */
[-CC-:B------:R-:W-:Y:S01]  /*59f0*/  FFMA.FTZ R66, R85, R101.reuse, -R44.reuse ;  /* 0x0000006555427223 */ /* 0x180fe2000001082c */
[-CC-:B------:R-:W-:Y:S01]  /*5a00*/  FFMA.FTZ R47, R87, R101.reuse, -R44.reuse ;  /* 0x00000065572f7223 */ /* 0x180fe2000001082c */
[-C--:B------:R-:W-:Y:S01]  /*5a10*/  FFMA.FTZ R46, R79, R101.reuse, -R44 ;  /* 0x000000654f2e7223 */ /* 0x080fe2000001082c */
[----:B------:R-:W1:Y:S01]  /*5a20*/  LDSM.16.MT88.4 R84, [R140+0x6000] ;  /* 0x006000008c54783b */ /* 0x000e620000004200 */
[----:B------:R-:W-:Y:S01]  /*5a30*/  FSEL R28, R28, RZ, P1 ;  /* 0x000000ff1c1c7208 */ /* 0x000fe20000800000 */
[----:B------:R-:W-:Y:S02]  /*5a40*/  MUFU.EX2 R127, R127 ;  /* 0x0000007f007f7308 */ /* 0x000fe40000000800 */
[----:B------:R-:W-:Y:S02]  /*5a50*/  LDSM.16.MT88.4 R16, [R144+0x6800] ;  /* 0x006800009010783b */ /* 0x000fe40000004200 */
[-CC-:B------:R-:W-:Y:S01]  /*5a60*/  FFMA.FTZ R133, R12, R101.reuse, -R28.reuse ;  /* 0x000000650c857223 */ /* 0x180fe2000001081c */
[-CC-:B------:R-:W-:Y:S01]  /*5a70*/  FFMA.FTZ R106, R77, R101.reuse, -R28.reuse ;  /* 0x000000654d6a7223 */ /* 0x180fe2000001081c */
[-CC-:B------:R-:W-:Y:S01]  /*5a80*/  FFMA.FTZ R52, R15, R101.reuse, -R28.reuse ;  /* 0x000000650f347223 */ /* 0x180fe2000001081c */
[-C--:B------:R-:W-:Y:S01]  /*5a90*/  FFMA.FTZ R9, R13, R101.reuse, -R28 ;  /* 0x000000650d097223 */ /* 0x080fe2000001081c */
[----:B------:R-:W3:Y:S04]  /*5aa0*/  LDSM.16.MT88.4 R76, [R103+0x6000] ;  /* 0x00600000674c783b */ /* 0x000ee80000004200 */
[----:B------:R-:W4:Y:S01]  /*5ab0*/  LDSM.16.MT88.4 R12, [R102+0x6000] ;  /* 0x00600000660c783b */ /* 0x000f220000004200 */
[----:B------:R-:W5:Y:S01]  /*5ac0*/  MUFU.EX2 R66, R66 ;  /* 0x0000004200427308 */ /* 0x000f620000000800 */
[-CC-:B------:R-:W-:Y:S01]  /*5ad0*/  FFMA.FTZ R43, R91, R101.reuse, -R44.reuse ;  /* 0x000000655b2b7223 */ /* 0x180fe2000001082c */
[-CC-:B------:R-:W-:Y:S01]  /*5ae0*/  FFMA.FTZ R31, R89, R101.reuse, -R44.reuse ;  /* 0x00000065591f7223 */ /* 0x180fe2000001082c */
[-C--:B------:R-:W-:Y:S01]  /*5af0*/  FFMA.FTZ R30, R69, R101.reuse, -R44 ;  /* 0x00000065451e7223 */ /* 0x080fe2000001082c */
[----:B------:R-:W-:Y:S04]  /*5b00*/  LDSM.16.MT88.4 R24, [R140+0x6800] ;  /* 0x006800008c18783b */ /* 0x000fe80000004200 */
[----:B------:R-:W-:Y:S01]  /*5b10*/  MUFU.EX2 R50, R50 ;  /* 0x0000003200327308 */ /* 0x000fe20000000800 */
[----:B------:R-:W-:Y:S07]  /*5b20*/  LDSM.16.MT88.4 R20, [R102+0x6800] ;  /* 0x006800006614783b */ /* 0x000fee0000004200 */
[----:B------:R-:W2:Y:S08]  /*5b30*/  MUFU.EX2 R47, R47 ;  /* 0x0000002f002f7308 */ /* 0x000eb00000000800 */
        /* <DEDUP_REMOVED lines=44> */
[----:B------:R-:W2:Y:S01]  /*5e00*/  MUFU.EX2 R60, R60 ;  /* 0x0000003c003c7308 */ /* 0x000ea20000000800 */
[C---:B-1----:R-:W-:Y:S08]  /*5e10*/  HMMA.16816.F32.BF16 R80, R12.reuse, R16, R80 ;  /* 0x000000100c50723c */ /* 0x042ff00000041850 */
[C---:B------:R-:W-:Y:S01]  /*5e20*/  HMMA.16816.F32.BF16 R76, R12.reuse, R18, R76 ;  /* 0x000000120c4c723c */ /* 0x040fe2000004184c */
[----:B------:R-:W1:Y:S01]  /*5e30*/  LDSM.16.MT88.4 R16, [R144+0x7000] ;  /* 0x007000009010783b */ /* 0x000e620000004200 */
[----:B------:R-:W-:Y:S08]  /*5e40*/  MUFU.EX2 R65, R65 ;  /* 0x0000004100417308 */ /* 0x000ff00000000800 */
[----:B------:R-:W3:Y:S08]  /*5e50*/  MUFU.EX2 R58, R58 ;  /* 0x0000003a003a7308 */ /* 0x000ef00000000800 */
[----:B------:R-:W-:Y:S08]  /*5e60*/  MUFU.EX2 R67, R67 ;  /* 0x0000004300437308 */ /* 0x000ff00000000800 */
[----:B------:R-:W4:Y:S08]  /*5e70*/  MUFU.EX2 R56, R56 ;  /* 0x0000003800387308 */ /* 0x000f300000000800 */
[----:B------:R-:W-:Y:S08]  /*5e80*/  MUFU.EX2 R63, R63 ;  /* 0x0000003f003f7308 */ /* 0x000ff00000000800 */
[----:B------:R-:W5:Y:S01]  /*5e90*/  MUFU.EX2 R54, R54 ;  /* 0x0000003600367308 */ /* 0x000f620000000800 */
[C---:B------:R-:W-:Y:S08]  /*5ea0*/  HMMA.16816.F32.BF16 R88, R12.reuse, R24, R88 ;  /* 0x000000180c58723c */ /* 0x040ff00000041858 */
[C---:B------:R-:W-:Y:S01]  /*5eb0*/  HMMA.16816.F32.BF16 R84, R12.reuse, R26, R84 ;  /* 0x0000001a0c54723c */ /* 0x040fe20000041854 */
[----:B------:R-:W-:Y:S07]  /*5ec0*/  LDSM.16.MT88.4 R24, [R140+0x7000] ;  /* 0x007000008c18783b */ /* 0x000fee0000004200 */
[C---:B------:R-:W-:Y:S08]  /*5ed0*/  HMMA.16816.F32.BF16 R72, R12.reuse, R20, R72 ;  /* 0x000000140c48723c */ /* 0x040ff00000041848 */
[----:B------:R-:W-:Y:S01]  /*5ee0*/  HMMA.16816.F32.BF16 R68, R12, R22, R68 ;  /* 0x000000160c44723c */ /* 0x000fe20000041844 */
[----:B--2---:R-:W-:Y:S01]  /*5ef0*/  F2FP.BF16.F32.PACK_AB R12, R60, R105 ;  /* 0x000000693c0c723e */ /* 0x004fe200000010ff */
[----:B------:R-:W-:Y:S01]  /*5f00*/  LDSM.16.MT88.4 R20, [R102+0x7000] ;  /* 0x007000006614783b */ /* 0x000fe20000004200 */
[----:B---3--:R-:W-:-:S02]  /*5f10*/  F2FP.BF16.F32.PACK_AB R14, R58, R65 ;  /* 0x000000413a0e723e */ /* 0x008fc400000010ff */
[----:B----4-:R-:W-:Y:S02]  /*5f20*/  F2FP.BF16.F32.PACK_AB R13, R56, R67 ;  /* 0x00000043380d723e */ /* 0x010fe400000010ff */
[----:B-----5:R-:W-:-:S07]  /*5f30*/  F2FP.BF16.F32.PACK_AB R15, R54, R63 ;  /* 0x0000003f360f723e */ /* 0x020fce00000010ff */
[C---:B-1----:R-:W-:Y:S08]  /*5f40*/  HMMA.16816.F32.BF16 R96, R12.reuse, R16, R96 ;  /* 0x000000100c60723c */ /* 0x042ff00000041860 */
        /* <DEDUP_REMOVED lines=34> */
[-C--:B------:R-:W-:Y:S01]  /*6170*/  FFMA.FTZ R112, R137, R101.reuse, -R44 ;  /* 0x0000006589707223 */ /* 0x080fe2000001082c */
[-C--:B------:R-:W-:Y:S01]  /*6180*/  FFMA.FTZ R116, R139, R101.reuse, -R28 ;  /* 0x000000658b747223 */ /* 0x080fe2000001081c */
[-CC-:B------:R-:W-:Y:S01]  /*6190*/  FFMA.FTZ R171, R171, R101.reuse, -R44.reuse ;  /* 0x00000065abab7223 */ /* 0x180fe2000001082c */
[-CC-:B------:R-:W-:Y:S01]  /*61a0*/  FFMA.FTZ R110, R179, R101.reuse, -R44.reuse ;  /* 0x00000065b36e7223 */ /* 0x180fe2000001082c */
[-C--:B------:R-:W-:Y:S01]  /*61b0*/  FFMA.FTZ R137, R183, R101.reuse, -R44 ;  /* 0x00000065b7897223 */ /* 0x080fe2000001082c */
        /* <DEDUP_REMOVED lines=52> */
[----:B------:R-:W2:Y:S01]  /*6500*/  LDSM.16.MT88.4 R20, [R103+0x8800] ;  /* 0x008800006714783b */ /* 0x000ea20000004200 */
[----:B---3--:R-:W-:-:S02]  /*6510*/  F2FP.BF16.F32.PACK_AB R14, R118, R109 ;  /* 0x0000006d760e723e */ /* 0x008fc400000010ff */
[----:B----4-:R-:W-:Y:S02]  /*6520*/  F2FP.BF16.F32.PACK_AB R13, R124, R111 ;  /* 0x0000006f7c0d723e */ /* 0x010fe400000010ff */
[----:B-----5:R-:W-:-:S07]  /*6530*/  F2FP.BF16.F32.PACK_AB R15, R122, R107 ;  /* 0x0000006b7a0f723e */ /* 0x020fce00000010ff */
[C---:B-1----:R-:W-:Y:S08]  /*6540*/  HMMA.16816.F32.BF16 R96, R12.reuse, R16, R96 ;  /* 0x000000100c60723c */ /* 0x042ff00000041860 */
[C---:B------:R-:W-:Y:S01]  /*6550*/  HMMA.16816.F32.BF16 R92, R12.reuse, R18, R92 ;  /* 0x000000120c5c723c */ /* 0x040fe2000004185c */
[----:B------:R-:W1:Y:S01]  /*6560*/  LDSM.16.MT88.4 R16, [R102+0x8800] ;  /* 0x008800006610783b */ /* 0x000e620000004200 */
        /* <DEDUP_REMOVED lines=8> */
[C---:B--2---:R-:W-:Y:S08]  /*65f0*/  HMMA.16816.F32.BF16 R80, R12.reuse, R20, R80 ;  /* 0x000000140c50723c */ /* 0x044ff00000041850 */
[----:B------:R-:W-:Y:S01]  /*6600*/  HMMA.16816.F32.BF16 R76, R12, R22, R76 ;  /* 0x000000160c4c723c */ /* 0x000fe2000004184c */
[----:B------:R-:W2:Y:S01]  /*6610*/  LDSM.16.MT88.4 R20, [R144+0x9000] ;  /* 0x009000009014783b */ /* 0x000ea20000004200 */
[-CC-:B------:R-:W-:Y:S01]  /*6620*/  FFMA.FTZ R45, R45, R101.reuse, -R28.reuse ;  /* 0x000000652d2d7223 */ /* 0x180fe2000001081c */
[----:B------:R-:W-:Y:S01]  /*6630*/  FADD.FTZ R50, R50, R127 ;  /* 0x0000007f32327221 */ /* 0x000fe20000010000 */
[----:B------:R-:W-:-:S04]  /*6640*/  FFMA.FTZ R49, R49, R101, -R28 ;  /* 0x0000006531317223 */ /* 0x000fc8000001081c */
[C---:B-1----:R-:W-:Y:S08]  /*6650*/  HMMA.16816.F32.BF16 R72, R12.reuse, R16, R72 ;  /* 0x000000100c48723c */ /* 0x042ff00000041848 */
[C---:B------:R-:W-:Y:S01]  /*6660*/  HMMA.16816.F32.BF16 R68, R12.reuse, R18, R68 ;  /* 0x000000120c44723c */ /* 0x040fe20000041844 */
[----:B------:R-:W1:Y:S01]  /*6670*/  LDSM.16.MT88.4 R16, [R140+0x9000] ;  /* 0x009000008c10783b */ /* 0x000e620000004200 */
[----:B------:R-:W-:Y:S01]  /*6680*/  FADD.FTZ R47, R47, R50 ;  /* 0x000000322f2f7221 */ /* 0x000fe20000010000 */
[----:B------:R-:W-:Y:S05]  /*6690*/  MUFU.EX2 R59, R59 ;  /* 0x0000003b003b7308 */ /* 0x000fea0000000800 */
[C---:B------:R-:W-:Y:S03]  /*66a0*/  HMMA.16816.F32.BF16 R88, R12.reuse, R24, R88 ;  /* 0x000000180c58723c */ /* 0x040fe60000041858 */
[----:B------:R-:W3:Y:S05]  /*66b0*/  MUFU.EX2 R106, R106 ;  /* 0x0000006a006a7308 */ /* 0x000eea0000000800 */
[----:B------:R-:W-:Y:S01]  /*66c0*/  HMMA.16816.F32.BF16 R84, R12, R26, R84 ;  /* 0x0000001a0c54723c */ /* 0x000fe20000041854 */
[----:B------:R-:W4:Y:S02]  /*66d0*/  LDSM.16.MT88.4 R24, [R103+0x9000] ;  /* 0x009000006718783b */ /* 0x000f240000004200 */
[----:B------:R-:W-:Y:S08]  /*66e0*/  MUFU.EX2 R55, R55 ;  /* 0x0000003700377308 */ /* 0x000ff00000000800 */
[----:B------:R-:W5:Y:S08]  /*66f0*/  MUFU.EX2 R66, R66 ;  /* 0x0000004200427308 */ /* 0x000f700000000800 */
[----:B------:R-:W-:Y:S08]  /*6700*/  MUFU.EX2 R53, R53 ;  /* 0x0000003500357308 */ /* 0x000ff00000000800 */
[----:B------:R-:W2:Y:S08]  /*6710*/  MUFU.EX2 R126, R126 ;  /* 0x0000007e007e7308 */ /* 0x000eb00000000800 */
[----:B------:R-:W-:Y:S08]  /*6720*/  MUFU.EX2 R45, R45 ;  /* 0x0000002d002d7308 */ /* 0x000ff00000000800 */
[----:B------:R-:W1:Y:S01]  /*6730*/  MUFU.EX2 R50, R49 ;  /* 0x0000003100327308 */ /* 0x000e620000000800 */
[----:B------:R-:W-:Y:S01]  /*6740*/  FADD.FTZ R52, R52, R133 ;  /* 0x0000008534347221 */ /* 0x000fe20000010000 */
[----:B------:R-:W-:Y:S01]  /*6750*/  FADD.FTZ R12, R46, R47 ;  /* 0x0000002f2e0c7221 */ /* 0x000fe20000010000 */
[----:B------:R-:W-:-:S02]  /*6760*/  FFMA.FTZ R46, R42, R101, -R44 ;  /* 0x000000652a2e7223 */ /* 0x000fc4000001082c */
[----:B------:R-:W-:Y:S01]  /*6770*/  FADD.FTZ R13, R9, R52 ;  /* 0x00000034090d7221 */ /* 0x000fe20000010000 */
[----:B------:R-:W-:Y:S01]  /*6780*/  FFMA.FTZ R42, R40, R101, -R44 ;  /* 0x00000065282a7223 */ /* 0x000fe2000001082c */
[----:B------:R-:W-:Y:S01]  /*6790*/  FADD.FTZ R40, R43, R12 ;  /* 0x0000000c2b287221 */ /* 0x000fe20000010000 */
[----:B---3--:R-:W-:Y:S01]  /*67a0*/  F2FP.BF16.F32.PACK_AB R12, R106, R59 ;  /* 0x0000003b6a0c723e */ /* 0x008fe200000010ff */
[----:B------:R-:W-:Y:S01]  /*67b0*/  FADD.FTZ R48, R48, R13 ;  /* 0x0000000d30307221 */ /* 0x000fe20000010000 */
[----:B-----5:R-:W-:Y:S02]  /*67c0*/  F2FP.BF16.F32.PACK_AB R14, R66, R55 ;  /* 0x00000037420e723e */ /* 0x020fe400000010ff */
[----:B--2---:R-:W-:Y:S02]  /*67d0*/  F2FP.BF16.F32.PACK_AB R13, R126, R53 ;  /* 0x000000357e0d723e */ /* 0x004fe400000010ff */
[----:B-1----:R-:W-:Y:S01]  /*67e0*/  F2FP.BF16.F32.PACK_AB R15, R50, R45 ;  /* 0x0000002d320f723e */ /* 0x002fe200000010ff */
[----:B------:R-:W-:-:S06]  /*67f0*/  FFMA.FTZ R9, R34, R101, -R44 ;  /* 0x0000006522097223 */ /* 0x000fcc000001082c */
[----:B------:R-:W-:Y:S01]  /*6800*/  HMMA.16816.F32.BF16 R96, R12, R20, R96 ;  /* 0x000000140c60723c */ /* 0x000fe20000041860 */
[----:B------:R-:W-:-:S07]  /*6810*/  FFMA.FTZ R34, R41, R101, -R28 ;  /* 0x0000006529227223 */ /* 0x000fce000001081c */
[----:B------:R-:W-:Y:S01]  /*6820*/  HMMA.16816.F32.BF16 R92, R12, R22, R92 ;  /* 0x000000160c5c723c */ /* 0x000fe2000004185c */
[----:B------:R-:W1:Y:S01]  /*6830*/  LDSM.16.MT88.4 R20, [R102+0x9000] ;  /* 0x009000006614783b */ /* 0x000e620000004200 */
[----:B------:R-:W-:Y:S01]  /*6840*/  FADD.FTZ R41, R7, R48 ;  /* 0x0000003007297221 */ /* 0x000fe20000010000 */
[----:B------:R-:W-:-:S05]  /*6850*/  FADD.FTZ R31, R31, R40 ;  /* 0x000000281f1f7221 */ /* 0x000fca0000010000 */
[----:B------:R-:W-:Y:S01]  /*6860*/  HMMA.16816.F32.BF16 R88, R12, R16, R88 ;  /* 0x000000100c58723c */ /* 0x000fe20000041858 */
[----:B------:R-:W-:-:S07]  /*6870*/  FADD.FTZ R10, R10, R41 ;  /* 0x000000290a0a7221 */ /* 0x000fce0000010000 */
[C---:B------:R-:W-:Y:S01]  /*6880*/  HMMA.16816.F32.BF16 R84, R12.reuse, R18, R84 ;  /* 0x000000120c54723c */ /* 0x040fe20000041854 */
[----:B------:R-:W2:Y:S01]  /*6890*/  LDSM.16.MT88.4 R16, [R144+0x9800] ;  /* 0x009800009010783b */ /* 0x000ea20000004200 */
[----:B------:R-:W-:Y:S01]  /*68a0*/  FADD.FTZ R30, R30, R31 ;  /* 0x0000001f1e1e7221 */ /* 0x000fe20000010000 */
[----:B------:R-:W-:Y:S01]  /*68b0*/  FADD.FTZ R10, R5, R10 ;  /* 0x0000000a050a7221 */ /* 0x000fe20000010000 */
[-C--:B------:R-:W-:Y:S01]  /*68c0*/  FFMA.FTZ R178, R32, R101.reuse, -R44 ;  /* 0x0000006520b27223 */ /* 0x080fe2000001082c */
[-C--:B------:R-:W-:Y:S01]  /*68d0*/  FFMA.FTZ R35, R35, R101.reuse, -R28 ;  /* 0x0000006523237223 */ /* 0x080fe2000001081c */
[----:B------:R-:W-:Y:S02]  /*68e0*/  FADD.FTZ R105, R105, R30 ;  /* 0x0000001e69697221 */ /* 0x000fe40000010000 */
[----:B----4-:R-:W-:Y:S01]  /*68f0*/  HMMA.16816.F32.BF16 R80, R12, R24, R80 ;  /* 0x000000180c50723c */ /* 0x010fe20000041850 */
[----:B------:R-:W-:Y:S01]  /*6900*/  FADD.FTZ R67, R67, R10 ;  /* 0x0000000a43437221 */ /* 0x000fe20000010000 */
[-CC-:B------:R-:W-:Y:S01]  /*6910*/  FFMA.FTZ R33, R33, R101.reuse, -R28.reuse ;  /* 0x0000006521217223 */ /* 0x180fe2000001081c */
[----:B------:R-:W-:-:S05]  /*6920*/  FFMA.FTZ R28, R29, R101, -R28 ;  /* 0x000000651d1c7223 */ /* 0x000fca000001081c */
[----:B------:R-:W-:Y:S01]  /*6930*/  HMMA.16816.F32.BF16 R76, R12, R26, R76 ;  /* 0x0000001a0c4c723c */ /* 0x000fe2000004184c */
[----:B------:R-:W3:Y:S01]  /*6940*/  LDSM.16.MT88.4 R24, [R140+0x9800] ;  /* 0x009800008c18783b */ /* 0x000ee20000004200 */
        /* <DEDUP_REMOVED lines=29> */
[----:B------:R-:W-:Y:S02]  /*6b20*/  LDSM.16.MT88.4 R20, [R103+0x9800] ;  /* 0x009800006714783b */ /* 0x000fe40000004200 */
[----:B------:R-:W-:-:S02]  /*6b30*/  FADD.FTZ R116, R116, R31 ;  /* 0x0000001f74747221 */ /* 0x000fc40000010000 */
[----:B------:R-:W-:Y:S01]  /*6b40*/  HMMA.16816.F32.BF16 R96, R12, R16, R96 ;  /* 0x000000100c60723c */ /* 0x000fe20000041860 */
[----:B------:R-:W-:Y:S01]  /*6b50*/  FADD.FTZ R171, R171, R112 ;  /* 0x00000070abab7221 */ /* 0x000fe20000010000 */
[----:B------:R-:W-:-:S06]  /*6b60*/  FADD.FTZ R177, R177, R116 ;  /* 0x00000074b1b17221 */ /* 0x000fcc0000010000 */
[----:B------:R-:W-:Y:S01]  /*6b70*/  HMMA.16816.F32.BF16 R92, R12, R18, R92 ;  /* 0x000000120c5c723c */ /* 0x000fe2000004185c */
[----:B------:R-:W1:Y:S01]  /*6b80*/  LDSM.16.MT88.4 R16, [R102+0x9800] ;  /* 0x009800006610783b */ /* 0x000e620000004200 */
[----:B------:R-:W-:-:S06]  /*6b90*/  FADD.FTZ R110, R110, R171 ;  /* 0x000000ab6e6e7221 */ /* 0x000fcc0000010000 */
        /* <DEDUP_REMOVED lines=20> */
[----:B------:R-:W-:Y:S02]  /*6ce0*/  ISETP.GT.U32.AND P1, PT, R8, R155, PT ;  /* 0x0000009b0800720c */ /* 0x000fe40003f24070 */
        /* <DEDUP_REMOVED lines=11> */
[----:B------:R-:W-:-:S07]  /*6da0*/  FADD.FTZ R179, R10, R5 ;  /* 0x000000050ab37221 */ /* 0x000fce0000010000 */
[C---:B------:R-:W-:Y:S08]  /*6db0*/  HMMA.16816.F32.BF16 R76, R12.reuse, R22, R76 ;  /* 0x000000160c4c723c */ /* 0x040ff0000004184c */
        /* <DEDUP_REMOVED lines=70> */
.L_x_10166:
        /* <DEDUP_REMOVED lines=8> */
.L_x_10167:
[----:B------:R-:W-:Y:S05]  /*72a0*/  BSYNC.RECONVERGENT B0 ;  /* 0x0000000000007941 */ /* 0x000fea0003800200 */
.L_x_10165:
[----:B------:R-:W-:Y:S01]  /*72b0*/  ISETP.GE.AND P1, PT, R168, R163, PT ;  /* 0x000000a3a800720c */ /* 0x000fe20003f26270 */
[----:B------:R-:W-:Y:S01]  /*72c0*/  IMAD R101, R38, 0x80, R37 ;  /* 0x0000008026657824 */ /* 0x000fe200078e0225 */
[----:B------:R-:W-:Y:S01]  /*72d0*/  IADD3 R8, P2, PT, R11, R158, RZ ;  /* 0x0000009e0b087210 */ /* 0x000fe20007f5e0ff */
[----:B------:R-:W-:Y:S04]  /*72e0*/  BSSY.RECONVERGENT B1, `(.L_x_10168) ;  /* 0x0000256000017945 */ /* 0x000fe80003800200 */
[----:B------:R-:W-:-:S06]  /*72f0*/  IMAD.X R9, R4, 0x1, R159, P2 ;  /* 0x0000000104097824 */ /* 0x000fcc00010e069f */
[--C-:B------:R-:W-:Y:S01]  /*7300*/  @!P1 IMAD.MOV.U32 R14, RZ, RZ, R8.reuse ;  /* 0x000000ffff0e9224 */ /* 0x100fe200078e0008 */
[----:B------:R-:W-:Y:S01]  /*7310*/  @P1 STS.128 [R165+0x6000], RZ ;  /* 0x006000ffa5001388 */ /* 0x000fe20000000c00 */
[--C-:B------:R-:W-:Y:S02]  /*7320*/  @!P1 IMAD.MOV.U32 R15, RZ, RZ, R9.reuse ;  /* 0x000000ffff0f9224 */ /* 0x100fe400078e0009 */
[----:B------:R-:W-:Y:S01]  /*7330*/  @!P1 IMAD.MOV.U32 R10, RZ, RZ, R8 ;  /* 0x000000ffff0a9224 */ /* 0x000fe200078e0008 */
[----:B------:R-:W-:Y:S01]  /*7340*/  @!PT LDS RZ, [RZ] ;  /* 0x00000000fffff984 */ /* 0x000fe20000000800 */
[----:B------:R-:W-:Y:S01]  /*7350*/  @!PT LDS RZ, [RZ] ;  /* 0x00000000fffff984 */ /* 0x000fe20000000800 */
[----:B------:R-:W-:Y:S01]  /*7360*/  @!PT LDS RZ, [RZ] ;  /* 0x00000000fffff984 */ /* 0x000fe20000000800 */
[----:B------:R-:W-:Y:S01]  /*7370*/  @!P1 LDGSTS.E.BYPASS.LTC128B.128 [R165+0x6000], desc[UR4][R158.64] ;  /* 0x060000009ea59fae */ /* 0x000fe2000b981a04 */
[----:B------:R-:W-:Y:S02]  /*7380*/  @!P1 IMAD.MOV.U32 R11, RZ, RZ, R9 ;  /* 0x000000ffff0b9224 */ /* 0x000fe400078e0009 */
        /* <DEDUP_REMOVED lines=12> */
[----:B------:R-:W-:Y:S01]  /*7450*/  @!P1 IMAD.IADD R15, R6, 0x1, R15 ;  /* 0x00000001060f9824 */ /* 0x000fe200078e020f */
[C---:B------:R-:W-:Y:S01]  /*7460*/  @!P1 LEA R6, P2, R152.reuse, R8, 0x5 ;  /* 0x0000000898069211 */ /* 0x040fe200078428ff */
[----:B------:R-:W-:Y:S02]  /*7470*/  @!P1 IMAD R5, R153, 0xa0, RZ ;  /* 0x000000a099059824 */ /* 0x000fe400078e02ff */
[C---:B------:R-:W-:Y:S01]  /*7480*/  @!P1 IMAD.WIDE.U32 R12, R152.reuse, 0xa0, R12 ;  /* 0x000000a0980c9825 */ /* 0x040fe200078e000c */
[----:B------:R-:W-:-:S03]  /*7490*/  @!P1 LEA.HI.X R7, R152, R9, R153, 0x5, P2 ;  /* 0x0000000998079211 */ /* 0x000fc600010f2c99 */
[----:B------:R-:W-:Y:S01]  /*74a0*/  @!P1 IMAD.IADD R21, R4, 0x1, R11 ;  /* 0x0000000104159824 */ /* 0x000fe200078e020b */
[CC--:B------:R-:W-:Y:S01]  /*74b0*/  @!P1 LEA R4, P3, R152.reuse, R8.reuse, 0x6 ;  /* 0x0000000898049211 */ /* 0x0c0fe200078630ff */
[----:B------:R-:W-:Y:S01]  /*74c0*/  @!P1 IMAD.IADD R13, R5, 0x1, R13 ;  /* 0x00000001050d9824 */ /* 0x000fe200078e020d */
[----:B------:R-:W-:Y:S01]  /*74d0*/  @!PT LDS RZ, [RZ] ;  /* 0x00000000fffff984 */ /* 0x000fe20000000800 */
[----:B------:R-:W-:Y:S01]  /*74e0*/  @!PT LDS RZ, [RZ] ;  /* 0x00000000fffff984 */ /* 0x000fe20000000800 */
[----:B------:R-:W-:Y:S01]  /*74f0*/  @!PT LDS RZ, [RZ] ;  /* 0x00000000fffff984 */ /* 0x000fe20000000800 */
[----:B------:R-:W-:Y:S01]  /*7500*/  @!P1 LDGSTS.E.BYPASS.LTC128B.128 [R165+0x7000], desc[UR4][R6.64] ;  /* 0x0700000006a59fae */ /* 0x000fe2000b981a04 */
[----:B------:R-:W-:Y:S01]  /*7510*/  @!P1 IMAD.MOV.U32 R20, RZ, RZ, R10 ;  /* 0x000000ffff149224 */ /* 0x000fe200078e000a */
[C---:B------:R-:W-:Y:S02]  /*7520*/  @!P1 LEA R10, P2, R152.reuse, R8, 0x7 ;  /* 0x00000008980a9211 */ /* 0x040fe400078438ff */
[CCC-:B------:R-:W-:Y:S01]  /*7530*/  @!P1 LEA.HI.X R5, R152.reuse, R9.reuse, R153.reuse, 0x6, P3 ;  /* 0x0000000998059211 */ /* 0x1c0fe200018f3499 */
        /* <DEDUP_REMOVED lines=26> */
[----:B------:R-:W-:Y:S04]  /*76e0*/  LDSM.16.M88.4 R44, [R149] ;  /* 0x00000000952c783b */ /* 0x000fe80000000200 */
[----:B------:R-:W2:Y:S04]  /*76f0*/  LDSM.16.M88.4 R16, [R148+0x3000] ;  /* 0x003000009410783b */ /* 0x000ea80000000200 */
[----:B-1----:R-:W1:Y:S04]  /*7700*/  LDSM.16.M88.4 R8, [R148+0x3800] ;  /* 0x003800009408783b */ /* 0x002e680000000200 */
[----:B------:R-:W-:Y:S04]  /*7710*/  LDSM.16.M88.4 R116, [R147] ;  /* 0x000000009374783b */ /* 0x000fe80000000200 */
[----:B------:R-:W3:Y:S04]  /*7720*/  LDSM.16.M88.4 R112, [R143+0x3000] ;  /* 0x003000008f70783b */ /* 0x000ee80000000200 */
[----:B------:R-:W4:Y:S04]  /*7730*/  LDSM.16.M88.4 R108, [R143+0x3800] ;  /* 0x003800008f6c783b */ /* 0x000f280000000200 */
[----:B------:R-:W5:Y:S04]  /*7740*/  LDSM.16.M88.4 R60, [R148+0x4800] ;  /* 0x00480000943c783b */ /* 0x000f680000000200 */
[----:B------:R-:W5:Y:S04]  /*7750*/  LDSM.16.M88.4 R52, [R148+0x5000] ;  /* 0x005000009434783b */ /* 0x000f680000000200 */
[----:B------:R-:W5:Y:S04]  /*7760*/  LDSM.16.M88.4 R32, [R148+0x2000] ;  /* 0x002000009420783b */ /* 0x000f680000000200 */
[----:B------:R-:W-:Y:S04]  /*7770*/  LDSM.16.M88.4 R24, [R148+0x2800] ;  /* 0x002800009418783b */ /* 0x000fe80000000200 */
[----:B------:R-:W-:Y:S01]  /*7780*/  LDSM.16.M88.4 R4, [R143+0x2000] ;  /* 0x002000008f04783b */ /* 0x000fe20000000200 */
[C---:B--2---:R-:W-:Y:S03]  /*7790*/  HMMA.16816.F32.BF16 R20, R44.reuse, R16, RZ ;  /* 0x000000102c14723c */ /* 0x044fe600000418ff */
[----:B------:R-:W-:Y:S04]  /*77a0*/  LDSM.16.M88.4 R48, [R143+0x2800] ;  /* 0x002800008f30783b */ /* 0x000fe80000000200 */
[----:B------:R-:W-:Y:S01]  /*77b0*/  LDSM.16.M88.4 R104, [R148+0x4000] ;  /* 0x004000009468783b */ /* 0x000fe20000000200 */
[C---:B-1----:R-:W-:Y:S03]  /*77c0*/  HMMA.16816.F32.BF16 R12, R44.reuse, R8, RZ ;  /* 0x000000082c0c723c */ /* 0x042fe600000418ff */
[----:B------:R-:W-:Y:S04]  /*77d0*/  LDSM.16.M88.4 R120, [R148+0x5800] ;  /* 0x005800009478783b */ /* 0x000fe80000000200 */
[----:B------:R-:W-:Y:S01]  /*77e0*/  LDSM.16.M88.4 R124, [R143+0x4000] ;  /* 0x004000008f7c783b */ /* 0x000fe20000000200 */
[C---:B------:R-:W-:Y:S03]  /*77f0*/  HMMA.16816.F32.BF16 R16, R44.reuse, R18, RZ ;  /* 0x000000122c10723c */ /* 0x040fe600000418ff */
[----:B------:R-:W0:Y:S05]  /*7800*/  LDGDEPBAR ;  /* 0x00000000000079af */ /* 0x000e2a0000000000 */
[----:B------:R-:W-:Y:S08]  /*7810*/  HMMA.16816.F32.BF16 R8, R44, R10, RZ ;  /* 0x0000000a2c08723c */ /* 0x000ff000000418ff */
[C---:B---3--:R-:W-:Y:S08]  /*7820*/  HMMA.16816.F32.BF16 R20, R116.reuse, R112, R20 ;  /* 0x000000707414723c */ /* 0x048ff00000041814 */
[C---:B------:R-:W-:Y:S01]  /*7830*/  HMMA.16816.F32.BF16 R16, R116.reuse, R114, R16 ;  /* 0x000000727410723c */ /* 0x040fe20000041810 */
[----:B------:R-:W1:Y:S07]  /*7840*/  LDSM.16.M88.4 R112, [R143+0x4800] ;  /* 0x004800008f70783b */ /* 0x000e6e0000000200 */
[C---:B----4-:R-:W-:Y:S08]  /*7850*/  HMMA.16816.F32.BF16 R12, R116.reuse, R108, R12 ;  /* 0x0000006c740c723c */ /* 0x050ff0000004180c */
[----:B------:R-:W-:Y:S01]  /*7860*/  HMMA.16816.F32.BF16 R8, R116, R110, R8 ;  /* 0x0000006e7408723c */ /* 0x000fe20000041808 */
[----:B------:R-:W2:Y:S07]  /*7870*/  LDSM.16.M88.4 R108, [R143+0x5000] ;  /* 0x005000008f6c783b */ /* 0x000eae0000000200 */
[C---:B-----5:R-:W-:Y:S08]  /*7880*/  HMMA.16816.F32.BF16 R64, R44.reuse, R60, RZ ;  /* 0x0000003c2c40723c */ /* 0x060ff000000418ff */
[C---:B------:R-:W-:Y:S08]  /*7890*/  HMMA.16816.F32.BF16 R56, R44.reuse, R52, RZ ;  /* 0x000000342c38723c */ /* 0x040ff000000418ff */
[C---:B------:R-:W-:Y:S08]  /*78a0*/  HMMA.16816.F32.BF16 R60, R44.reuse, R62, RZ ;  /* 0x0000003e2c3c723c */ /* 0x040ff000000418ff */
[C---:B------:R-:W-:Y:S08]  /*78b0*/  HMMA.16816.F32.BF16 R52, R44.reuse, R54, RZ ;  /* 0x000000362c34723c */ /* 0x040ff000000418ff */
[----:B------:R-:W-:Y:S08]  /*78c0*/  HMMA.16816.F32.BF16 R40, R44, R32, RZ ;  /* 0x000000202c28723c */ /* 0x000ff000000418ff */
[C---:B-1----:R-:W-:Y:S08]  /*78d0*/  HMMA.16816.F32.BF16 R64, R116.reuse, R112, R64 ;  /* 0x000000707440723c */ /* 0x042ff00000041840 */
[C---:B------:R-:W-:Y:S01]  /*78e0*/  HMMA.16816.F32.BF16 R60, R116.reuse, R114, R60 ;  /* 0x00000072743c723c */ /* 0x040fe2000004183c */
[----:B------:R-:W-:Y:S07]  /*78f0*/  LDSM.16.M88.4 R112, [R146] ;  /* 0x000000009270783b */ /* 0x000fee0000000200 */
[C---:B--2---:R-:W-:Y:S08]  /*7900*/  HMMA.16816.F32.BF16 R56, R116.reuse, R108, R56 ;  /* 0x0000006c7438723c */ /* 0x044ff00000041838 */
[----:B------:R-:W-:Y:S01]  /*7910*/  HMMA.16816.F32.BF16 R52, R116, R110, R52 ;  /* 0x0000006e7434723c */ /* 0x000fe20000041834 */
[----:B------:R-:W1:Y:S07]  /*7920*/  LDSM.16.M88.4 R108, [R142+0x2000] ;  /* 0x002000008e6c783b */ /* 0x000e6e0000000200 */
[C---:B------:R-:W-:Y:S08]  /*7930*/  HMMA.16816.F32.BF16 R32, R44.reuse, R34, RZ ;  /* 0x000000222c20723c */ /* 0x040ff000000418ff */
[C---:B------:R-:W-:Y:S08]  /*7940*/  HMMA.16816.F32.BF16 R28, R44.reuse, R24, RZ ;  /* 0x000000182c1c723c */ /* 0x040ff000000418ff */
[----:B------:R-:W-:Y:S08]  /*7950*/  HMMA.16816.F32.BF16 R24, R44, R26, RZ ;  /* 0x0000001a2c18723c */ /* 0x000ff000000418ff */
[C---:B------:R-:W-:Y:S08]  /*7960*/  HMMA.16816.F32.BF16 R40, R116.reuse, R4, R40 ;  /* 0x000000047428723c */ /* 0x040ff00000041828 */
[C---:B------:R-:W-:Y:S08]  /*7970*/  HMMA.16816.F32.BF16 R32, R116.reuse, R6, R32 ;  /* 0x000000067420723c */ /* 0x040ff00000041820 */
[----:B------:R-:W-:Y:S08]  /*7980*/  HMMA.16816.F32.BF16 R28, R116, R48, R28 ;  /* 0x00000030741c723c */ /* 0x000ff0000004181c */
[----:B------:R-:W-:Y:S08]  /*7990*/  HMMA.16816.F32.BF16 R4, R44, R104, RZ ;  /* 0x000000682c04723c */ /* 0x000ff000000418ff */
[----:B------:R-:W-:Y:S08]  /*79a0*/  HMMA.16816.F32.BF16 R24, R116, R50, R24 ;  /* 0x000000327418723c */ /* 0x000ff00000041818 */
[C---:B------:R-:W-:Y:S08]  /*79b0*/  HMMA.16816.F32.BF16 R104, R44.reuse, R106, RZ ;  /* 0x0000006a2c68723c */ /* 0x040ff000000418ff */
[C---:B------:R-:W-:Y:S08]  /*79c0*/  HMMA.16816.F32.BF16 R48, R44.reuse, R120, RZ ;  /* 0x000000782c30723c */ /* 0x040ff000000418ff */
[----:B------:R-:W-:Y:S01]  /*79d0*/  HMMA.16816.F32.BF16 R44, R44, R122, RZ ;  /* 0x0000007a2c2c723c */ /* 0x000fe200000418ff */
[----:B------:R-:W2:Y:S07]  /*79e0*/  LDSM.16.M88.4 R120, [R143+0x5800] ;  /* 0x005800008f78783b */ /* 0x000eae0000000200 */
[C---:B-1----:R-:W-:Y:S08]  /*79f0*/  HMMA.16816.F32.BF16 R40, R112.reuse, R108, R40 ;  /* 0x0000006c7028723c */ /* 0x042ff00000041828 */
[----:B------:R-:W-:Y:S01]  /*7a00*/  HMMA.16816.F32.BF16 R32, R112, R110, R32 ;  /* 0x0000006e7020723c */ /* 0x000fe20000041820 */
[----:B------:R-:W1:Y:S07]  /*7a10*/  LDSM.16.M88.4 R108, [R142+0x3800] ;  /* 0x003800008e6c783b */ /* 0x000e6e0000000200 */
[C---:B------:R-:W-:Y:S08]  /*7a20*/  HMMA.16816.F32.BF16 R4, R116.reuse, R124, R4 ;  /* 0x0000007c7404723c */ /* 0x040ff00000041804 */
[C---:B------:R-:W-:Y:S01]  /*7a30*/  HMMA.16816.F32.BF16 R104, R116.reuse, R126, R104 ;  /* 0x0000007e7468723c */ /* 0x040fe20000041868 */
[----:B------:R-:W3:Y:S07]  /*7a40*/  LDSM.16.M88.4 R124, [R142+0x2800] ;  /* 0x002800008e7c783b */ /* 0x000eee0000000200 */
[C---:B--2---:R-:W-:Y:S08]  /*7a50*/  HMMA.16816.F32.BF16 R48, R116.reuse, R120, R48 ;  /* 0x000000787430723c */ /* 0x044ff00000041830 */
[----:B------:R-:W-:Y:S01]  /*7a60*/  HMMA.16816.F32.BF16 R44, R116, R122, R44 ;  /* 0x0000007a742c723c */ /* 0x000fe2000004182c */
[----:B------:R-:W2:Y:S04]  /*7a70*/  LDSM.16.M88.4 R116, [R142+0x3000] ;  /* 0x003000008e74783b */ /* 0x000ea80000000200 */
[----:B------:R-:W4:Y:S03]  /*7a80*/  LDSM.16.M88.4 R120, [R142+0x4000] ;  /* 0x004000008e78783b */ /* 0x000f260000000200 */
[C---:B-1----:R-:W-:Y:S08]  /*7a90*/  HMMA.16816.F32.BF16 R12, R112.reuse, R108, R12 ;  /* 0x0000006c700c723c */ /* 0x042ff0000004180c */
[C---:B------:R-:W-:Y:S01]  /*7aa0*/  HMMA.16816.F32.BF16 R8, R112.reuse, R110, R8 ;  /* 0x0000006e7008723c */ /* 0x040fe20000041808 */
[----:B------:R-:W1:Y:S07]  /*7ab0*/  LDSM.16.M88.4 R108, [R142+0x5000] ;  /* 0x005000008e6c783b */ /* 0x000e6e0000000200 */
[C---:B---3--:R-:W-:Y:S08]  /*7ac0*/  HMMA.16816.F32.BF16 R28, R112.reuse, R124, R28 ;  /* 0x0000007c701c723c */ /* 0x048ff0000004181c */
[C---:B------:R-:W-:Y:S01]  /*7ad0*/  HMMA.16816.F32.BF16 R24, R112.reuse, R126, R24 ;  /* 0x0000007e7018723c */ /* 0x040fe20000041818 */
[----:B------:R-:W3:Y:S07]  /*7ae0*/  LDSM.16.M88.4 R124, [R142+0x5800] ;  /* 0x005800008e7c783b */ /* 0x000eee0000000200 */
[C---:B--2---:R-:W-:Y:S08]  /*7af0*/  HMMA.16816.F32.BF16 R20, R112.reuse, R116, R20 ;  /* 0x000000747014723c */ /* 0x044ff00000041814 */
[C---:B------:R-:W-:Y:S01]  /*7b00*/  HMMA.16816.F32.BF16 R16, R112.reuse, R118, R16 ;  /* 0x000000767010723c */ /* 0x040fe20000041810 */
[----:B------:R-:W2:Y:S07]  /*7b10*/  LDSM.16.M88.4 R116, [R142+0x4800] ;  /* 0x004800008e74783b */ /* 0x000eae0000000200 */
[C---:B----4-:R-:W-:Y:S08]  /*7b20*/  HMMA.16816.F32.BF16 R4, R112.reuse, R120, R4 ;  /* 0x000000787004723c */ /* 0x050ff00000041804 */
[C---:B------:R-:W-:Y:S01]  /*7b30*/  HMMA.16816.F32.BF16 R104, R112.reuse, R122, R104 ;  /* 0x0000007a7068723c */ /* 0x040fe20000041868 */
[----:B------:R-:W-:Y:S07]  /*7b40*/  LDSM.16.M88.4 R120, [R145] ;  /* 0x000000009178783b */ /* 0x000fee0000000200 */
[C---:B-1----:R-:W-:Y:S08]  /*7b50*/  HMMA.16816.F32.BF16 R56, R112.reuse, R108, R56 ;  /* 0x0000006c7038723c */ /* 0x042ff00000041838 */
[C---:B------:R-:W-:Y:S01]  /*7b60*/  HMMA.16816.F32.BF16 R52, R112.reuse, R110, R52 ;  /* 0x0000006e7034723c */ /* 0x040fe20000041834 */
[----:B------:R-:W1:Y:S07]  /*7b70*/  LDSM.16.M88.4 R108, [R141+0x2000] ;  /* 0x002000008d6c783b */ /* 0x000e6e0000000200 */
[C---:B---3--:R-:W-:Y:S08]  /*7b80*/  HMMA.16816.F32.BF16 R48, R112.reuse, R124, R48 ;  /* 0x0000007c7030723c */ /* 0x048ff00000041830 */
[C---:B--2---:R-:W-:Y:S08]  /*7b90*/  HMMA.16816.F32.BF16 R64, R112.reuse, R116, R64 ;  /* 0x000000747040723c */ /* 0x044ff00000041840 */
[C---:B------:R-:W-:Y:S01]  /*7ba0*/  HMMA.16816.F32.BF16 R60, R112.reuse, R118, R60 ;  /* 0x00000076703c723c */ /* 0x040fe2000004183c */
[----:B------:R-:W2:Y:S07]  /*7bb0*/  LDSM.16.M88.4 R116, [R141+0x2800] ;  /* 0x002800008d74783b */ /* 0x000eae0000000200 */
[----:B------:R-:W-:Y:S01]  /*7bc0*/  HMMA.16816.F32.BF16 R44, R112, R126, R44 ;  /* 0x0000007e702c723c */ /* 0x000fe2000004182c */
[----:B------:R-:W3:Y:S04]  /*7bd0*/  LDSM.16.M88.4 R112, [R141+0x3000] ;  /* 0x003000008d70783b */ /* 0x000ee80000000200 */
[----:B------:R-:W-:Y:S03]  /*7be0*/  LDSM.16.M88.4 R124, [R141+0x4000] ;  /* 0x004000008d7c783b */ /* 0x000fe60000000200 */
[C---:B-1----:R-:W-:Y:S08]  /*7bf0*/  HMMA.16816.F32.BF16 R40, R120.reuse, R108, R40 ;  /* 0x0000006c7828723c */ /* 0x042ff00000041828 */
[C---:B------:R-:W-:Y:S01]  /*7c00*/  HMMA.16816.F32.BF16 R32, R120.reuse, R110, R32 ;  /* 0x0000006e7820723c */ /* 0x040fe20000041820 */
[----:B------:R-:W1:Y:S07]  /*7c10*/  LDSM.16.M88.4 R108, [R141+0x3800] ;  /* 0x003800008d6c783b */ /* 0x000e6e0000000200 */
[C---:B--2---:R-:W-:Y:S08]  /*7c20*/  HMMA.16816.F32.BF16 R28, R120.reuse, R116, R28 ;  /* 0x00000074781c723c */ /* 0x044ff0000004181c */
[C---:B---3--:R-:W-:Y:S08]  /*7c30*/  HMMA.16816.F32.BF16 R20, R120.reuse, R112, R20 ;  /* 0x000000707814723c */ /* 0x048ff00000041814 */
[C---:B------:R-:W-:Y:S01]  /*7c40*/  HMMA.16816.F32.BF16 R16, R120.reuse, R114, R16 ;  /* 0x000000727810723c */ /* 0x040fe20000041810 */
[----:B------:R-:W2:Y:S07]  /*7c50*/  LDSM.16.M88.4 R112, [R141+0x5000] ;  /* 0x005000008d70783b */ /* 0x000eae0000000200 */
        /* <DEDUP_REMOVED lines=8> */
[----:B--2---:R-:W-:Y:S01]  /*7ce0*/  HMMA.16816.F32.BF16 R56, R120, R112, R56 ;  /* 0x000000707838723c */ /* 0x004fe20000041838 */
[----:B------:R-:W-:-:S05]  /*7cf0*/  VIADD R112, R101, 0xffffff00 ;  /* 0xffffff0065707836 */ /* 0x000fca0000000000 */
[-C--:B------:R-:W-:Y:S02]  /*7d00*/  ISETP.GT.AND P4, PT, R100, R112.reuse, PT ;  /* 0x000000706400720c */ /* 0x080fe40003f84270 */
[----:B------:R-:W-:Y:S01]  /*7d10*/  ISETP.GT.AND P3, PT, R39, R112, PT ;  /* 0x000000702700720c */ /* 0x000fe20003f64270 */
[C---:B---3--:R-:W-:Y:S01]  /*7d20*/  HMMA.16816.F32.BF16 R64, R120.reuse, R116, R64 ;  /* 0x000000747840723c */ /* 0x048fe20000041840 */
[----:B------:R-:W-:Y:S01]  /*7d30*/  FSEL R213, R42, -INF , !P4 ;  /* 0xff8000002ad57808 */ /* 0x000fe20006000000 */
[C---:B------:R-:W-:Y:S01]  /*7d40*/  VIADD R42, R101.reuse, 0xffffff08 ;  /* 0xffffff08652a7836 */ /* 0x040fe20000000000 */
[----:B------:R-:W-:Y:S01]  /*7d50*/  FSEL R40, R40, -INF , !P3 ;  /* 0xff80000028287808 */ /* 0x000fe20005800000 */
[----:B------:R-:W-:Y:S01]  /*7d60*/  BAR.SYNC.DEFER_BLOCKING 0x0 ;  /* 0x0000000000007b1d */ /* 0x000fe20000010000 */
[C---:B------:R-:W-:Y:S02]  /*7d70*/  ISETP.GE.AND P6, PT, R112.reuse, R170, PT ;  /* 0x000000aa7000720c */ /* 0x040fe40003fc6270 */
[----:B------:R-:W-:Y:S01]  /*7d80*/  ISETP.GE.AND P5, PT, R112, R167, PT ;  /* 0x000000a77000720c */ /* 0x000fe20003fa6270 */
[----:B-1----:R-:W-:Y:S01]  /*7d90*/  HMMA.16816.F32.BF16 R48, R120, R108, R48 ;  /* 0x0000006c7830723c */ /* 0x002fe20000041830 */
[----:B------:R-:W-:-:S02]  /*7da0*/  VIADD R108, R101, 0xffffff01 ;  /* 0xffffff01656c7836 */ /* 0x000fc40000000000 */
[----:B------:R-:W-:Y:S02]  /*7db0*/  FSEL R213, R213, -INF , !P5 ;  /* 0xff800000d5d57808 */ /* 0x000fe40006800000 */
[----:B------:R-:W-:Y:S02]  /*7dc0*/  ISETP.GE.AND P5, PT, R42, R167, PT ;  /* 0x000000a72a00720c */ /* 0x000fe40003fa6270 */
[-C--:B------:R-:W-:Y:S01]  /*7dd0*/  ISETP.GT.AND P2, PT, R39, R108.reuse, PT ;  /* 0x0000006c2700720c */ /* 0x080fe20003f44270 */
[----:B------:R-:W-:Y:S01]  /*7de0*/  HMMA.16816.F32.BF16 R60, R120, R118, R60 ;  /* 0x00000076783c723c */ /* 0x000fe2000004183c */
[----:B------:R-:W-:Y:S02]  /*7df0*/  ISETP.GT.AND P4, PT, R100, R108, PT ;  /* 0x0000006c6400720c */ /* 0x000fe40003f84270 */
[----:B------:R-:W-:Y:S02]  /*7e00*/  ISETP.GE.AND P3, PT, R108, R170, PT ;  /* 0x000000aa6c00720c */ /* 0x000fe40003f66270 */
[----:B------:R-:W-:-:S02]  /*7e10*/  FSEL R41, R41, -INF , !P2 ;  /* 0xff80000029297808 */ /* 0x000fc40005000000 */
[----:B------:R-:W-:Y:S01]  /*7e20*/  FSEL R181, R43, -INF , !P4 ;  /* 0xff8000002bb57808 */ /* 0x000fe20006000000 */
[C---:B------:R-:W-:Y:S01]  /*7e30*/  HMMA.16816.F32.BF16 R52, R120.reuse, R114, R52 ;  /* 0x000000727834723c */ /* 0x040fe20000041834 */
[----:B------:R-:W-:Y:S01]  /*7e40*/  FSEL R43, R40, -INF , !P6 ;  /* 0xff800000282b7808 */ /* 0x000fe20007000000 */
[----:B------:R-:W-:Y:S01]  /*7e50*/  VIADD R40, R101, 0xffffff09 ;  /* 0xffffff0965287836 */ /* 0x000fe20000000000 */
[----:B------:R-:W-:Y:S02]  /*7e60*/  FSEL R41, R41, -INF , !P3 ;  /* 0xff80000029297808 */ /* 0x000fe40005800000 */
[----:B------:R-:W-:Y:S02]  /*7e70*/  ISETP.GE.AND P2, PT, R108, R167, PT ;  /* 0x000000a76c00720c */ /* 0x000fe40003f46270 */
[-C--:B------:R-:W-:Y:S01]  /*7e80*/  ISETP.GT.AND P3, PT, R100, R42.reuse, PT ;  /* 0x0000002a6400720c */ /* 0x080fe20003f64270 */
[----:B------:R-:W-:Y:S01]  /*7e90*/  HMMA.16816.F32.BF16 R44, R120, R110, R44 ;  /* 0x0000006e782c723c */ /* 0x000fe2000004182c */
[----:B------:R-:W-:-:S02]  /*7ea0*/  ISETP.GT.AND P4, PT, R39, R42, PT ;  /* 0x0000002a2700720c */ /* 0x000fc40003f84270 */
[----:B------:R-:W-:Y:S02]  /*7eb0*/  FSEL R181, R181, -INF , !P2 ;  /* 0xff800000b5b57808 */ /* 0x000fe40005000000 */
[----:B------:R-:W-:Y:S01]  /*7ec0*/  FSEL R251, R34, -INF , !P3 ;  /* 0xff80000022fb7808 */ /* 0x000fe20005800000 */
[----:B------:R-:W-:Y:S01]  /*7ed0*/  VIADD R34, R101, 0xffffff10 ;  /* 0xffffff1065227836 */ /* 0x000fe20000000000 */
[-C--:B------:R-:W-:Y:S02]  /*7ee0*/  ISETP.GT.AND P2, PT, R39, R40.reuse, PT ;  /* 0x000000282700720c */ /* 0x080fe40003f44270 */
[----:B------:R-:W-:Y:S02]  /*7ef0*/  ISETP.GT.AND P3, PT, R100, R40, PT ;  /* 0x000000286400720c */ /* 0x000fe40003f64270 */
[----:B------:R-:W-:Y:S02]  /*7f00*/  ISETP.GE.AND P6, PT, R42, R170, PT ;  /* 0x000000aa2a00720c */ /* 0x000fe40003fc6270 */
[----:B------:R-:W-:-:S02]  /*7f10*/  FSEL R32, R32, -INF , !P4 ;  /* 0xff80000020207808 */ /* 0x000fc40006000000 */
[----:B------:R-:W-:Y:S02]  /*7f20*/  ISETP.GE.AND P4, PT, R40, R170, PT ;  /* 0x000000aa2800720c */ /* 0x000fe40003f86270 */
[----:B------:R-:W-:Y:S02]  /*7f30*/  FSEL R33, R33, -INF , !P2 ;  /* 0xff80000021217808 */ /* 0x000fe40005000000 */
[----:B------:R-:W-:Y:S02]  /*7f40*/  FSEL R183, R35, -INF , !P3 ;  /* 0xff80000023b77808 */ /* 0x000fe40005800000 */
[----:B------:R-:W-:Y:S01]  /*7f50*/  FSEL R35, R32, -INF , !P6 ;  /* 0xff80000020237808 */ /* 0x000fe20007000000 */
[----:B------:R-:W-:Y:S01]  /*7f60*/  VIADD R32, R101, 0xffffff11 ;  /* 0xffffff1165207836 */ /* 0x000fe20000000000 */
[----:B------:R-:W-:Y:S02]  /*7f70*/  ISETP.GE.AND P2, PT, R40, R167, PT ;  /* 0x000000a72800720c */ /* 0x000fe40003f46270 */
[----:B------:R-:W-:-:S02]  /*7f80*/  FSEL R33, R33, -INF , !P4 ;  /* 0xff80000021217808 */ /* 0x000fc40006000000 */
[-C--:B------:R-:W-:Y:S02]  /*7f90*/  ISETP.GT.AND P3, PT, R39, R34.reuse, PT ;  /* 0x000000222700720c */ /* 0x080fe40003f64270 */
[----:B------:R-:W-:Y:S02]  /*7fa0*/  ISETP.GT.AND P4, PT, R100, R34, PT ;  /* 0x000000226400720c */ /* 0x000fe40003f84270 */
[----:B------:R-:W-:Y:S02]  /*7fb0*/  FSEL R183, R183, -INF , !P2 ;  /* 0xff800000b7b77808 */ /* 0x000fe40005000000 */
[----:B------:R-:W-:Y:S02]  /*7fc0*/  ISETP.GT.AND P2, PT, R39, R32, PT ;  /* 0x000000202700720c */ /* 0x000fe40003f44270 */
[----:B------:R-:W-:Y:S02]  /*7fd0*/  ISETP.GE.AND P6, PT, R34, R170, PT ;  /* 0x000000aa2200720c */ /* 0x000fe40003fc6270 */
[----:B------:R-:W-:-:S02]  /*7fe0*/  FSEL R28, R28, -INF , !P3 ;  /* 0xff8000001c1c7808 */ /* 0x000fc40005800000 */
[----:B------:R-:W-:Y:S02]  /*7ff0*/  FSEL R30, R30, -INF , !P4 ;  /* 0xff8000001e1e7808 */ /* 0x000fe40006000000 */
[----:B------:R-:W-:Y:S02]  /*8000*/  ISETP.GT.AND P4, PT, R100, R32, PT ;  /* 0x000000206400720c */ /* 0x000fe40003f84270 */
[----:B------:R-:W-:Y:S01]  /*8010*/  FSEL R241, R29, -INF , !P2 ;  /* 0xff8000001df17808 */ /* 0x000fe20005000000 */
[C---:B------:R-:W-:Y:S01]  /*8020*/  VIADD R29, R101.reuse, 0xffffff18 ;  /* 0xffffff18651d7836 */ /* 0x040fe20000000000 */
[----:B------:R-:W-:Y:S02]  /*8030*/  ISETP.GE.AND P3, PT, R32, R170, PT ;  /* 0x000000aa2000720c */ /* 0x000fe40003f66270 */
[----:B------:R-:W-:Y:S01]  /*8040*/  FSEL R193, R28, -INF , !P6 ;  /* 0xff8000001cc17808 */ /* 0x000fe20007000000 */
[----:B------:R-:W-:Y:S01]  /*8050*/  VIADD R28, R101, 0xffffff19 ;  /* 0xffffff19651c7836 */ /* 0x000fe20000000000 */
[----:B------:R-:W-:-:S02]  /*8060*/  ISETP.GE.AND P2, PT, R32, R167, PT ;  /* 0x000000a72000720c */ /* 0x000fc40003f46270 */
[----:B------:R-:W-:Y:S02]  /*8070*/  FSEL R31, R31, -INF , !P4 ;  /* 0xff8000001f1f7808 */ /* 0x000fe40006000000 */
[----:B------:R-:W-:Y:S02]  /*8080*/  FSEL R241, R241, -INF , !P3 ;  /* 0xff800000f1f17808 */ /* 0x000fe40005800000 */
[-C--:B------:R-:W-:Y:S02]  /*8090*/  ISETP.GT.AND P4, PT, R39, R29.reuse, PT ;  /* 0x0000001d2700720c */ /* 0x080fe40003f84270 */
[----:B------:R-:W-:Y:S02]  /*80a0*/  ISETP.GT.AND P3, PT, R100, R29, PT ;  /* 0x0000001d6400720c */ /* 0x000fe40003f64270 */
[----:B------:R-:W-:Y:S02]  /*80b0*/  FSEL R245, R31, -INF , !P2 ;  /* 0xff8000001ff57808 */ /* 0x000fe40005000000 */
[----:B------:R-:W-:-:S02]  /*80c0*/  ISETP.GT.AND P2, PT, R39, R28, PT ;  /* 0x0000001c2700720c */ /* 0x000fc40003f44270 */
[----:B------:R-:W-:Y:S02]  /*80d0*/  ISETP.GE.AND P6, PT, R29, R170, PT ;  /* 0x000000aa1d00720c */ /* 0x000fe40003fc6270 */
[----:B------:R-:W-:Y:S02]  /*80e0*/  FSEL R24, R24, -INF , !P4 ;  /* 0xff80000018187808 */ /* 0x000fe40006000000 */
[----:B------:R-:W-:Y:S02]  /*80f0*/  FSEL R26, R26, -INF , !P3 ;  /* 0xff8000001a1a7808 */ /* 0x000fe40005800000 */
[----:B------:R-:W-:Y:S02]  /*8100*/  ISETP.GT.AND P3, PT, R100, R28, PT ;  /* 0x0000001c6400720c */ /* 0x000fe40003f64270 */
[----:B------:R-:W-:Y:S01]  /*8110*/  FSEL R243, R25, -INF , !P2 ;  /* 0xff80000019f37808 */ /* 0x000fe20005000000 */
[----:B------:R-:W-:Y:S01]  /*8120*/  VIADD R25, R101, 0xffffff20 ;  /* 0xffffff2065197836 */ /* 0x000fe20000000000 */
[----:B------:R-:W-:-:S02]  /*8130*/  ISETP.GE.AND P4, PT, R28, R170, PT ;  /* 0x000000aa1c00720c */ /* 0x000fc40003f86270 */
[----:B------:R-:W-:Y:S01]  /*8140*/  FSEL R247, R24, -INF , !P6 ;  /* 0xff80000018f77808 */ /* 0x000fe20007000000 */
[----:B------:R-:W-:Y:S01]  /*8150*/  VIADD R24, R101, 0xffffff21 ;  /* 0xffffff2165187836 */ /* 0x000fe20000000000 */
[----:B------:R-:W-:Y:S02]  /*8160*/  ISETP.GE.AND P2, PT, R28, R167, PT ;  /* 0x000000a71c00720c */ /* 0x000fe40003f46270 */
[----:B------:R-:W-:Y:S02]  /*8170*/  FSEL R27, R27, -INF , !P3 ;  /* 0xff8000001b1b7808 */ /* 0x000fe40005800000 */
[----:B------:R-:W-:Y:S02]  /*8180*/  FSEL R243, R243, -INF , !P4 ;  /* 0xff800000f3f37808 */ /* 0x000fe40006000000 */
[-C--:B------:R-:W-:Y:S02]  /*8190*/  ISETP.GT.AND P3, PT, R39, R25.reuse, PT ;  /* 0x000000192700720c */ /* 0x080fe40003f64270 */
[----:B------:R-:W-:-:S02]  /*81a0*/  ISETP.GT.AND P4, PT, R100, R25, PT ;  /* 0x000000196400720c */ /* 0x000fc40003f84270 */
[----:B------:R-:W-:Y:S02]  /*81b0*/  FSEL R239, R27, -INF , !P2 ;  /* 0xff8000001bef7808 */ /* 0x000fe40005000000 */
[----:B------:R-:W-:Y:S02]  /*81c0*/  ISETP.GT.AND P2, PT, R39, R24, PT ;  /* 0x000000182700720c */ /* 0x000fe40003f44270 */
[----:B------:R-:W-:Y:S02]  /*81d0*/  ISETP.GE.AND P6, PT, R25, R170, PT ;  /* 0x000000aa1900720c */ /* 0x000fe40003fc6270 */
[----:B------:R-:W-:Y:S02]  /*81e0*/  FSEL R20, R20, -INF , !P3 ;  /* 0xff80000014147808 */ /* 0x000fe40005800000 */
[----:B------:R-:W-:Y:S02]  /*81f0*/  FSEL R22, R22, -INF , !P4 ;  /* 0xff80000016167808 */ /* 0x000fe40006000000 */
[----:B------:R-:W-:-:S02]  /*8200*/  ISETP.GT.AND P4, PT, R100, R24, PT ;  /* 0x000000186400720c */ /* 0x000fc40003f84270 */
[----:B------:R-:W-:Y:S01]  /*8210*/  FSEL R203, R21, -INF , !P2 ;  /* 0xff80000015cb7808 */ /* 0x000fe20005000000 */
[C---:B------:R-:W-:Y:S01]  /*8220*/  VIADD R21, R101.reuse, 0xffffff28 ;  /* 0xffffff2865157836 */ /* 0x040fe20000000000 */
[----:B------:R-:W-:Y:S02]  /*8230*/  ISETP.GE.AND P3, PT, R24, R170, PT ;  /* 0x000000aa1800720c */ /* 0x000fe40003f66270 */
[----:B------:R-:W-:Y:S01]  /*8240*/  FSEL R209, R20, -INF , !P6 ;  /* 0xff80000014d17808 */ /* 0x000fe20007000000 */
[----:B------:R-:W-:Y:S01]  /*8250*/  VIADD R20, R101, 0xffffff29 ;  /* 0xffffff2965147836 */ /* 0x000fe20000000000 */
[----:B------:R-:W-:Y:S02]  /*8260*/  ISETP.GE.AND P2, PT, R24, R167, PT ;  /* 0x000000a71800720c */ /* 0x000fe40003f46270 */
[----:B------:R-:W-:Y:S02]  /*8270*/  FSEL R23, R23, -INF , !P4 ;  /* 0xff80000017177808 */ /* 0x000fe40006000000 */
        /* <DEDUP_REMOVED lines=24> */
[----:B------:R-:W-:Y:S02]  /*8400*/  FSEL R251, R251, -INF , !P5 ;  /* 0xff800000fbfb7808 */ /* 0x000fe40006800000 */
[----:B------:R-:W-:Y:S02]  /*8410*/  ISETP.GT.AND P4, PT, R100, R16, PT ;  /* 0x000000106400720c */ /* 0x000fe40003f84270 */
[----:B------:R-:W-:-:S02]  /*8420*/  ISETP.GE.AND P5, PT, R34, R167, PT ;  /* 0x000000a72200720c */ /* 0x000fc40003fa6270 */
        /* <DEDUP_REMOVED lines=8> */
[----:B------:R-:W-:Y:S02]  /*84b0*/  ISETP.GE.AND P5, PT, R29, R167, PT ;  /* 0x000000a71d00720c */ /* 0x000fe40003fa6270 */
[----:B------:R-:W-:Y:S02]  /*84c0*/  FSEL R225, R225, -INF , !P3 ;  /* 0xff800000e1e17808 */ /* 0x000fe40005800000 */
[-C--:B------:R-:W-:Y:S02]  /*84d0*/  ISETP.GT.AND P4, PT, R39, R13.reuse, PT ;  /* 0x0000000d2700720c */ /* 0x080fe40003f84270 */
[----:B------:R-:W-:Y:S02]  /*84e0*/  ISETP.GT.AND P3, PT, R100, R13, PT ;  /* 0x0000000d6400720c */ /* 0x000fe40003f64270 */
[----:B------:R-:W-:Y:S02]  /*84f0*/  FSEL R217, R15, -INF , !P2 ;  /* 0xff8000000fd97808 */ /* 0x000fe40005000000 */
[----:B------:R-:W-:-:S02]  /*8500*/  ISETP.GT.AND P2, PT, R39, R12, PT ;  /* 0x0000000c2700720c */ /* 0x000fc40003f44270 */
[----:B------:R-:W-:Y:S02]  /*8510*/  FSEL R249, R26, -INF , !P5 ;  /* 0xff8000001af97808 */ /* 0x000fe40006800000 */
[----:B------:R-:W-:Y:S02]  /*8520*/  ISETP.GE.AND P5, PT, R25, R167, PT ;  /* 0x000000a71900720c */ /* 0x000fe40003fa6270 */
[----:B------:R-:W-:Y:S02]  /*8530*/  ISETP.GE.AND P6, PT, R13, R170, PT ;  /* 0x000000aa0d00720c */ /* 0x000fe40003fc6270 */
[----:B------:R-:W-:Y:S02]  /*8540*/  FSEL R8, R8, -INF , !P4 ;  /* 0xff80000008087808 */ /* 0x000fe40006000000 */
[----:B------:R-:W-:Y:S02]  /*8550*/  FSEL R10, R10, -INF , !P3 ;  /* 0xff8000000a0a7808 */ /* 0x000fe40005800000 */
[----:B------:R-:W-:-:S02]  /*8560*/  ISETP.GT.AND P3, PT, R100, R12, PT ;  /* 0x0000000c6400720c */ /* 0x000fc40003f64270 */
[----:B------:R-:W-:Y:S01]  /*8570*/  FSEL R221, R9, -INF , !P2 ;  /* 0xff80000009dd7808 */ /* 0x000fe20005000000 */
[C---:B------:R-:W-:Y:S01]  /*8580*/  VIADD R9, R101.reuse, 0xffffff40 ;  /* 0xffffff4065097836 */ /* 0x040fe20000000000 */
[----:B------:R-:W-:Y:S02]  /*8590*/  ISETP.GE.AND P4, PT, R12, R170, PT ;  /* 0x000000aa0c00720c */ /* 0x000fe40003f86270 */
[----:B------:R-:W-:Y:S02]  /*85a0*/  FSEL R211, R22, -INF , !P5 ;  /* 0xff80000016d37808 */ /* 0x000fe40006800000 */
[----:B------:R-:W-:Y:S01]  /*85b0*/  FSEL R223, R8, -INF , !P6 ;  /* 0xff80000008df7808 */ /* 0x000fe20007000000 */
[----:B------:R-:W-:Y:S01]  /*85c0*/  VIADD R8, R101, 0xffffff41 ;  /* 0xffffff4165087836 */ /* 0x000fe20000000000 */
[-C--:B------:R-:W-:Y:S02]  /*85d0*/  ISETP.GE.AND P5, PT, R21, R167.reuse, PT ;  /* 0x000000a71500720c */ /* 0x080fe40003fa6270 */
[----:B------:R-:W-:-:S02]  /*85e0*/  ISETP.GE.AND P2, PT, R12, R167, PT ;  /* 0x000000a70c00720c */ /* 0x000fc40003f46270 */
[----:B------:R-:W-:Y:S02]  /*85f0*/  FSEL R11, R11, -INF , !P3 ;  /* 0xff8000000b0b7808 */ /* 0x000fe40005800000 */
[----:B------:R-:W-:Y:S02]  /*8600*/  FSEL R221, R221, -INF , !P4 ;  /* 0xff800000dddd7808 */ /* 0x000fe40006000000 */
[-C--:B------:R-:W-:Y:S02]  /*8610*/  ISETP.GT.AND P3, PT, R39, R9.reuse, PT ;  /* 0x000000092700720c */ /* 0x080fe40003f64270 */
[----:B------:R-:W-:Y:S02]  /*8620*/  ISETP.GT.AND P4, PT, R100, R9, PT ;  /* 0x000000096400720c */ /* 0x000fe40003f84270 */
[----:B------:R-:W-:Y:S02]  /*8630*/  FSEL R237, R18, -INF , !P5 ;  /* 0xff80000012ed7808 */ /* 0x000fe40006800000 */
[----:B------:R-:W-:-:S02]  /*8640*/  FSEL R215, R11, -INF , !P2 ;  /* 0xff8000000bd77808 */ /* 0x000fc40005000000 */
[----:B------:R-:W-:Y:S02]  /*8650*/  ISETP.GE.AND P5, PT, R17, R167, PT ;  /* 0x000000a71100720c */ /* 0x000fe40003fa6270 */
[----:B------:R-:W-:Y:S02]  /*8660*/  ISETP.GT.AND P2, PT, R39, R8, PT ;  /* 0x000000082700720c */ /* 0x000fe40003f44270 */
[----:B------:R-:W-:Y:S02]  /*8670*/  ISETP.GE.AND P6, PT, R9, R170, PT ;  /* 0x000000aa0900720c */ /* 0x000fe40003fc6270 */
[----:B------:R-:W-:Y:S02]  /*8680*/  FSEL R4, R4, -INF , !P3 ;  /* 0xff80000004047808 */ /* 0x000fe40005800000 */
[----:B------:R-:W-:Y:S02]  /*8690*/  FSEL R6, R6, -INF , !P4 ;  /* 0xff80000006067808 */ /* 0x000fe40006000000 */
[----:B------:R-:W-:-:S02]  /*86a0*/  ISETP.GT.AND P4, PT, R100, R8, PT ;  /* 0x000000086400720c */ /* 0x000fc40003f84270 */
[----:B------:R-:W-:Y:S02]  /*86b0*/  FSEL R219, R14, -INF , !P5 ;  /* 0xff8000000edb7808 */ /* 0x000fe40006800000 */
[----:B------:R-:W-:Y:S01]  /*86c0*/  FSEL R199, R5, -INF , !P2 ;  /* 0xff80000005c77808 */ /* 0x000fe20005000000 */
[----:B------:R-:W-:Y:S01]  /*86d0*/  VIADD R5, R101, 0xffffff48 ;  /* 0xffffff4865057836 */ /* 0x000fe20000000000 */
[-C--:B------:R-:W-:Y:S02]  /*86e0*/  ISETP.GE.AND P5, PT, R13, R167.reuse, PT ;  /* 0x000000a70d00720c */ /* 0x080fe40003fa6270 */
[----:B------:R-:W-:Y:S02]  /*86f0*/  ISETP.GE.AND P3, PT, R8, R170, PT ;  /* 0x000000aa0800720c */ /* 0x000fe40003f66270 */
[----:B------:R-:W-:Y:S01]  /*8700*/  FSEL R201, R4, -INF , !P6 ;  /* 0xff80000004c97808 */ /* 0x000fe20007000000 */
[----:B------:R-:W-:Y:S01]  /*8710*/  VIADD R4, R101, 0xffffff49 ;  /* 0xffffff4965047836 */ /* 0x000fe20000000000 */
[----:B------:R-:W-:-:S02]  /*8720*/  ISETP.GE.AND P2, PT, R8, R167, PT ;  /* 0x000000a70800720c */ /* 0x000fc40003f46270 */
[----:B------:R-:W-:Y:S02]  /*8730*/  FSEL R7, R7, -INF , !P4 ;  /* 0xff80000007077808 */ /* 0x000fe40006000000 */
[----:B------:R-:W-:Y:S02]  /*8740*/  FSEL R229, R10, -INF , !P5 ;  /* 0xff8000000ae57808 */ /* 0x000fe40006800000 */
[----:B------:R-:W-:Y:S02]  /*8750*/  FSEL R199, R199, -INF , !P3 ;  /* 0xff800000c7c77808 */ /* 0x000fe40005800000 */
[----:B------:R-:W-:Y:S02]  /*8760*/  ISETP.GE.AND P5, PT, R9, R167, PT ;  /* 0x000000a70900720c */ /* 0x000fe40003fa6270 */
[-C--:B------:R-:W-:Y:S02]  /*8770*/  ISETP.GT.AND P3, PT, R100, R5.reuse, PT ;  /* 0x000000056400720c */ /* 0x080fe40003f64270 */
[----:B------:R-:W-:-:S02]  /*8780*/  ISETP.GT.AND P4, PT, R39, R5, PT ;  /* 0x000000052700720c */ /* 0x000fc40003f84270 */
[----:B------:R-:W-:Y:S02]  /*8790*/  FSEL R195, R7, -INF , !P2 ;  /* 0xff80000007c37808 */ /* 0x000fe40005000000 */
[----:B------:R-:W-:Y:S02]  /*87a0*/  ISETP.GT.AND P2, PT, R39, R4, PT ;  /* 0x000000042700720c */ /* 0x000fe40003f44270 */
        /* <DEDUP_REMOVED lines=12> */
[----:B------:R-:W-:-:S02]  /*8870*/  FSEL R187, R105, -INF , !P4 ;  /* 0xff80000069bb7808 */ /* 0x000fc40006000000 */
[-C--:B------:R-:W-:Y:S02]  /*8880*/  ISETP.GT.AND P4, PT, R100, R5.reuse, PT ;  /* 0x000000056400720c */ /* 0x080fe40003f84270 */
[----:B------:R-:W-:Y:S02]  /*8890*/  ISETP.GT.AND P3, PT, R39, R5, PT ;  /* 0x000000052700720c */ /* 0x000fe40003f64270 */
[----:B------:R-:W-:Y:S02]  /*88a0*/  FSEL R185, R107, -INF , !P2 ;  /* 0xff8000006bb97808 */ /* 0x000fe40005000000 */
[----:B------:R-:W-:Y:S02]  /*88b0*/  ISETP.GT.AND P2, PT, R39, R4, PT ;  /* 0x000000042700720c */ /* 0x000fe40003f44270 */
[----:B------:R-:W-:Y:S02]  /*88c0*/  FSEL R66, R66, -INF , !P4 ;  /* 0xff80000042427808 */ /* 0x000fe40006000000 */
[----:B------:R-:W-:-:S02]  /*88d0*/  FSEL R189, R104, -INF , !P6 ;  /* 0xff80000068bd7808 */ /* 0x000fc40007000000 */
[----:B------:R-:W-:Y:S02]  /*88e0*/  FSEL R205, R106, -INF , !P5 ;  /* 0xff8000006acd7808 */ /* 0x000fe40006800000 */
[----:B------:R-:W-:Y:S02]  /*88f0*/  ISETP.GT.AND P4, PT, R100, R4, PT ;  /* 0x000000046400720c */ /* 0x000fe40003f84270 */
[CC--:B------:R-:W-:Y:S02]  /*8900*/  ISETP.GE.AND P6, PT, R5.reuse, R170.reuse, PT ;  /* 0x000000aa0500720c */ /* 0x0c0fe40003fc6270 */
[----:B------:R-:W-:Y:S01]  /*8910*/  ISETP.GE.AND P5, PT, R5, R167, PT ;  /* 0x000000a70500720c */ /* 0x000fe20003fa6270 */
[----:B------:R-:W-:Y:S01]  /*8920*/  VIADD R5, R101, 0xffffff58 ;  /* 0xffffff5865057836 */ /* 0x000fe20000000000 */
[----:B------:R-:W-:Y:S02]  /*8930*/  FSEL R64, R64, -INF , !P3 ;  /* 0xff80000040407808 */ /* 0x000fe40005800000 */
[----:B------:R-:W-:-:S02]  /*8940*/  ISETP.GE.AND P3, PT, R4, R170, PT ;  /* 0x000000aa0400720c */ /* 0x000fc40003f66270 */
[----:B------:R-:W-:Y:S02]  /*8950*/  FSEL R65, R65, -INF , !P2 ;  /* 0xff80000041417808 */ /* 0x000fe40005000000 */
[----:B------:R-:W-:Y:S01]  /*8960*/  ISETP.GE.AND P2, PT, R4, R167, PT ;  /* 0x000000a70400720c */ /* 0x000fe20003f46270 */
[----:B------:R-:W-:Y:S01]  /*8970*/  VIADD R4, R101, 0xffffff59 ;  /* 0xffffff5965047836 */ /* 0x000fe20000000000 */
[----:B------:R-:W-:Y:S02]  /*8980*/  FSEL R67, R67, -INF , !P4 ;  /* 0xff80000043437808 */ /* 0x000fe40006000000 */
[----:B------:R-:W-:Y:S02]  /*8990*/  FSEL R137, R65, -INF , !P3 ;  /* 0xff80000041897808 */ /* 0x000fe40005800000 */
[-C--:B------:R-:W-:Y:S02]  /*89a0*/  ISETP.GT.AND P3, PT, R100, R5.reuse, PT ;  /* 0x000000056400720c */ /* 0x080fe40003f64270 */
[----:B------:R-:W-:-:S02]  /*89b0*/  ISETP.GT.AND P4, PT, R39, R5, PT ;  /* 0x000000052700720c */ /* 0x000fc40003f84270 */
[----:B------:R-:W-:Y:S02]  /*89c0*/  FSEL R139, R67, -INF , !P2 ;  /* 0xff800000438b7808 */ /* 0x000fe40005000000 */
[----:B------:R-:W-:Y:S02]  /*89d0*/  ISETP.GT.AND P2, PT, R39, R4, PT ;  /* 0x000000042700720c */ /* 0x000fe40003f44270 */
[----:B------:R-:W-:Y:S02]  /*89e0*/  FSEL R175, R64, -INF , !P6 ;  /* 0xff80000040af7808 */ /* 0x000fe40007000000 */
[----:B------:R-:W-:Y:S02]  /*89f0*/  FSEL R171, R66, -INF , !P5 ;  /* 0xff80000042ab7808 */ /* 0x000fe40006800000 */
[----:B------:R-:W-:Y:S02]  /*8a00*/  FSEL R62, R62, -INF , !P3 ;  /* 0xff8000003e3e7808 */ /* 0x000fe40005800000 */
[----:B------:R-:W-:-:S02]  /*8a10*/  ISETP.GE.AND P6, PT, R5, R170, PT ;  /* 0x000000aa0500720c */ /* 0x000fc40003fc6270 */
[-C--:B------:R-:W-:Y:S01]  /*8a20*/  ISETP.GE.AND P5, PT, R5, R167.reuse, PT ;  /* 0x000000a70500720c */ /* 0x080fe20003fa6270 */
[----:B------:R-:W-:Y:S01]  /*8a30*/  VIADD R5, R101, 0xffffff60 ;  /* 0xffffff6065057836 */ /* 0x000fe20000000000 */
[----:B------:R-:W-:Y:S02]  /*8a40*/  FSEL R60, R60, -INF , !P4 ;  /* 0xff8000003c3c7808 */ /* 0x000fe40006000000 */
[----:B------:R-:W-:Y:S02]  /*8a50*/  ISETP.GT.AND P3, PT, R100, R4, PT ;  /* 0x000000046400720c */ /* 0x000fe40003f64270 */
[C---:B------:R-:W-:Y:S02]  /*8a60*/  ISETP.GE.AND P4, PT, R4.reuse, R170, PT ;  /* 0x000000aa0400720c */ /* 0x040fe40003f86270 */
[----:B------:R-:W-:Y:S02]  /*8a70*/  FSEL R61, R61, -INF , !P2 ;  /* 0xff8000003d3d7808 */ /* 0x000fe40005000000 */
[----:B------:R-:W-:Y:S01]  /*8a80*/  ISETP.GE.AND P2, PT, R4, R167, PT ;  /* 0x000000a70400720c */ /* 0x000fe20003f46270 */
[----:B------:R-:W-:Y:S01]  /*8a90*/  VIADD R4, R101, 0xffffff61 ;  /* 0xffffff6165047836 */ /* 0x000fe20000000000 */
[----:B------:R-:W-:-:S02]  /*8aa0*/  FSEL R63, R63, -INF , !P3 ;  /* 0xff8000003f3f7808 */ /* 0x000fc40005800000 */
[----:B------:R-:W-:Y:S02]  /*8ab0*/  FSEL R133, R61, -INF , !P4 ;  /* 0xff8000003d857808 */ /* 0x000fe40006000000 */
[-C--:B------:R-:W-:Y:S02]  /*8ac0*/  ISETP.GT.AND P4, PT, R100, R5.reuse, PT ;  /* 0x000000056400720c */ /* 0x080fe40003f84270 */
[----:B------:R-:W-:Y:S02]  /*8ad0*/  FSEL R131, R63, -INF , !P2 ;  /* 0xff8000003f837808 */ /* 0x000fe40005000000 */
[C---:B------:R-:W-:Y:S02]  /*8ae0*/  ISETP.GT.AND P3, PT, R39.reuse, R5, PT ;  /* 0x000000052700720c */ /* 0x040fe40003f64270 */
[----:B------:R-:W-:Y:S02]  /*8af0*/  ISETP.GT.AND P2, PT, R39, R4, PT ;  /* 0x000000042700720c */ /* 0x000fe40003f44270 */
[----:B------:R-:W-:-:S02]  /*8b00*/  FSEL R58, R58, -INF , !P4 ;  /* 0xff8000003a3a7808 */ /* 0x000fc40006000000 */
[----:B------:R-:W-:Y:S02]  /*8b10*/  ISETP.GT.AND P4, PT, R100, R4, PT ;  /* 0x000000046400720c */ /* 0x000fe40003f84270 */
[----:B------:R-:W-:Y:S02]  /*8b20*/  FSEL R135, R60, -INF , !P6 ;  /* 0xff8000003c877808 */ /* 0x000fe40007000000 */
[----:B------:R-:W-:Y:S02]  /*8b30*/  FSEL R177, R62, -INF , !P5 ;  /* 0xff8000003eb17808 */ /* 0x000fe40006800000 */
[----:B------:R-:W-:Y:S02]  /*8b40*/  FSEL R56, R56, -INF , !P3 ;  /* 0xff80000038387808 */ /* 0x000fe40005800000 */
[----:B------:R-:W-:Y:S02]  /*8b50*/  FSEL R57, R57, -INF , !P2 ;  /* 0xff80000039397808 */ /* 0x000fe40005000000 */
[----:B------:R-:W-:-:S02]  /*8b60*/  ISETP.GE.AND P6, PT, R5, R170, PT ;  /* 0x000000aa0500720c */ /* 0x000fc40003fc6270 */
[-C--:B------:R-:W-:Y:S01]  /*8b70*/  ISETP.GE.AND P5, PT, R5, R167.reuse, PT ;  /* 0x000000a70500720c */ /* 0x080fe20003fa6270 */
[C---:B------:R-:W-:Y:S01]  /*8b80*/  VIADD R5, R101.reuse, 0xffffff68 ;  /* 0xffffff6865057836 */ /* 0x040fe20000000000 */
[C---:B------:R-:W-:Y:S02]  /*8b90*/  ISETP.GE.AND P3, PT, R4.reuse, R170, PT ;  /* 0x000000aa0400720c */ /* 0x040fe40003f66270 */
[----:B------:R-:W-:Y:S01]  /*8ba0*/  ISETP.GE.AND P2, PT, R4, R167, PT ;  /* 0x000000a70400720c */ /* 0x000fe20003f46270 */
[----:B------:R-:W-:Y:S01]  /*8bb0*/  VIADD R4, R101, 0xffffff69 ;  /* 0xffffff6965047836 */ /* 0x000fe20000000000 */
[----:B------:R-:W-:Y:S02]  /*8bc0*/  FSEL R59, R59, -INF , !P4 ;  /* 0xff8000003b3b7808 */ /* 0x000fe40006000000 */
[----:B------:R-:W-:Y:S02]  /*8bd0*/  FSEL R115, R57, -INF , !P3 ;  /* 0xff80000039737808 */ /* 0x000fe40005800000 */
[----:B------:R-:W-:-:S02]  /*8be0*/  FSEL R119, R59, -INF , !P2 ;  /* 0xff8000003b777808 */ /* 0x000fc40005000000 */
[CC--:B------:R-:W-:Y:S02]  /*8bf0*/  ISETP.GT.AND P4, PT, R39.reuse, R5.reuse, PT ;  /* 0x000000052700720c */ /* 0x0c0fe40003f84270 */
[----:B------:R-:W-:Y:S02]  /*8c00*/  ISETP.GT.AND P3, PT, R100, R5, PT ;  /* 0x000000056400720c */ /* 0x000fe40003f64270 */
[----:B------:R-:W-:Y:S02]  /*8c10*/  ISETP.GT.AND P2, PT, R39, R4, PT ;  /* 0x000000042700720c */ /* 0x000fe40003f44270 */
[----:B------:R-:W-:Y:S02]  /*8c20*/  FSEL R52, R52, -INF , !P4 ;  /* 0xff80000034347808 */ /* 0x000fe40006000000 */
[----:B------:R-:W-:Y:S02]  /*8c30*/  FSEL R54, R54, -INF , !P3 ;  /* 0xff80000036367808 */ /* 0x000fe40005800000 */
[----:B------:R-:W-:-:S02]  /*8c40*/  FSEL R53, R53, -INF , !P2 ;  /* 0xff80000035357808 */ /* 0x000fc40005000000 */
[----:B------:R-:W-:Y:S01]  /*8c50*/  FSEL R117, R56, -INF , !P6 ;  /* 0xff80000038757808 */ /* 0x000fe20007000000 */
[----:B------:R-:W-:Y:S01]  /*8c60*/  VIADD R56, R38, 0xfffffffe ;  /* 0xfffffffe26387836 */ /* 0x000fe20000000000 */
[----:B------:R-:W-:Y:S02]  /*8c70*/  FSEL R125, R58, -INF , !P5 ;  /* 0xff8000003a7d7808 */ /* 0x000fe40006800000 */
[----:B------:R-:W-:Y:S02]  /*8c80*/  ISETP.GE.AND P4, PT, R4, R170, PT ;  /* 0x000000aa0400720c */ /* 0x000fe40003f86270 */
[----:B------:R-:W-:Y:S02]  /*8c90*/  ISETP.GT.AND P3, PT, R100, R4, PT ;  /* 0x000000046400720c */ /* 0x000fe40003f64270 */
[----:B------:R-:W-:Y:S01]  /*8ca0*/  ISETP.GE.AND P2, PT, R4, R167, PT ;  /* 0x000000a70400720c */ /* 0x000fe20003f46270 */
[----:B------:R-:W-:Y:S01]  /*8cb0*/  VIADD R4, R101, 0xffffff70 ;  /* 0xffffff7065047836 */ /* 0x000fe20000000000 */
[----:B------:R-:W-:-:S02]  /*8cc0*/  ISETP.GE.AND P6, PT, R5, R170, PT ;  /* 0x000000aa0500720c */ /* 0x000fc40003fc6270 */
[----:B------:R-:W-:Y:S01]  /*8cd0*/  ISETP.GE.AND P5, PT, R5, R167, PT ;  /* 0x000000a70500720c */ /* 0x000fe20003fa6270 */
[----:B------:R-:W-:Y:S01]  /*8ce0*/  VIADD R5, R101, 0xffffff78 ;  /* 0xffffff7865057836 */ /* 0x000fe20000000000 */
[----:B------:R-:W-:Y:S02]  /*8cf0*/  FSEL R55, R55, -INF , !P3 ;  /* 0xff80000037377808 */ /* 0x000fe40005800000 */
        /* <DEDUP_REMOVED lines=9> */
[----:B------:R-:W-:Y:S01]  /*8d90*/  VIADD R101, R101, 0xffffff79 ;  /* 0xffffff7965657836 */ /* 0x000fe20000000000 */
[----:B------:R-:W-:Y:S02]  /*8da0*/  FSEL R48, R48, -INF , !P3 ;  /* 0xff80000030307808 */ /* 0x000fe40005800000 */
[----:B------:R-:W-:-:S02]  /*8db0*/  ISETP.GT.AND P2, PT, R39, R4, PT ;  /* 0x000000042700720c */ /* 0x000fc40003f44270 */
[----:B------:R-:W-:Y:S02]  /*8dc0*/  ISETP.GT.AND P3, PT, R100, R4, PT ;  /* 0x000000046400720c */ /* 0x000fe40003f64270 */
[----:B------:R-:W-:Y:S02]  /*8dd0*/  FSEL R49, R49, -INF , !P2 ;  /* 0xff80000031317808 */ /* 0x000fe40005000000 */
[----:B------:R-:W-:Y:S02]  /*8de0*/  ISETP.GE.AND P2, PT, R4, R167, PT ;  /* 0x000000a70400720c */ /* 0x000fe40003f46270 */
[----:B------:R-:W-:Y:S02]  /*8df0*/  FSEL R51, R51, -INF , !P3 ;  /* 0xff80000033337808 */ /* 0x000fe40005800000 */
[----:B------:R-:W-:Y:S02]  /*8e00*/  FSEL R50, R50, -INF , !P4 ;  /* 0xff80000032327808 */ /* 0x000fe40006000000 */
[----:B------:R-:W-:-:S02]  /*8e10*/  FSEL R105, R51, -INF , !P2 ;  /* 0xff80000033697808 */ /* 0x000fc40005000000 */
[----:B------:R-:W-:Y:S02]  /*8e20*/  ISETP.GT.AND P2, PT, R39, R101, PT ;  /* 0x000000652700720c */ /* 0x000fe40003f44270 */
[----:B------:R-:W-:Y:S02]  /*8e30*/  ISETP.GE.AND P4, PT, R4, R170, PT ;  /* 0x000000aa0400720c */ /* 0x000fe40003f86270 */
[----:B------:R-:W-:Y:S02]  /*8e40*/  FSEL R45, R45, -INF , !P2 ;  /* 0xff8000002d2d7808 */ /* 0x000fe40005000000 */
[----:B------:R-:W-:Y:S02]  /*8e50*/  ISETP.GT.U32.AND P2, PT, R56, R155, PT ;  /* 0x0000009b3800720c */ /* 0x000fe40003f44070 */
[----:B------:R-:W-:Y:S02]  /*8e60*/  ISETP.GT.AND P3, PT, R39, R5, PT ;  /* 0x000000052700720c */ /* 0x000fe40003f64270 */
[----:B------:R-:W-:-:S02]  /*8e70*/  FSEL R67, R48, -INF , !P6 ;  /* 0xff80000030437808 */ /* 0x000fc40007000000 */
[----:B------:R-:W-:Y:S02]  /*8e80*/  FSEL R63, R49, -INF , !P4 ;  /* 0xff800000313f7808 */ /* 0x000fe40006000000 */
[----:B------:R-:W-:Y:S02]  /*8e90*/  ISETP.GE.AND P6, PT, R5, R170, PT ;  /* 0x000000aa0500720c */ /* 0x000fe40003fc6270 */
[----:B------:R-:W-:Y:S02]  /*8ea0*/  ISETP.GT.AND P4, PT, R100, R5, PT ;  /* 0x000000056400720c */ /* 0x000fe40003f84270 */
[----:B------:R-:W-:Y:S02]  /*8eb0*/  FSEL R44, R44, -INF , !P3 ;  /* 0xff8000002c2c7808 */ /* 0x000fe40005800000 */
[----:B------:R-:W-:Y:S02]  /*8ec0*/  ISETP.GT.AND P3, PT, R100, R101, PT ;  /* 0x000000656400720c */ /* 0x000fe40003f64270 */
[----:B------:R-:W-:-:S02]  /*8ed0*/  FSEL R107, R50, -INF , !P5 ;  /* 0xff800000326b7808 */ /* 0x000fc40006800000 */
[----:B------:R-:W-:Y:S02]  /*8ee0*/  FSEL R65, R44, -INF , !P6 ;  /* 0xff8000002c417808 */ /* 0x000fe40007000000 */
[----:B------:R-:W-:Y:S02]  /*8ef0*/  FSEL R46, R46, -INF , !P4 ;  /* 0xff8000002e2e7808 */ /* 0x000fe40006000000 */
[-C--:B------:R-:W-:Y:S02]  /*8f00*/  ISETP.GE.AND P5, PT, R5, R167.reuse, PT ;  /* 0x000000a70500720c */ /* 0x080fe40003fa6270 */
[C---:B------:R-:W-:Y:S02]  /*8f10*/  ISETP.GE.AND P6, PT, R101.reuse, R170, PT ;  /* 0x000000aa6500720c */ /* 0x040fe40003fc6270 */
[----:B------:R-:W-:Y:S02]  /*8f20*/  ISETP.GE.AND P4, PT, R101, R167, PT ;  /* 0x000000a76500720c */ /* 0x000fe40003f86270 */
[----:B------:R-:W-:-:S02]  /*8f30*/  FSEL R47, R47, -INF , !P3 ;  /* 0xff8000002f2f7808 */ /* 0x000fc40005800000 */
[----:B------:R-:W-:Y:S02]  /*8f40*/  FSEL R101, R46, -INF , !P5 ;  /* 0xff8000002e657808 */ /* 0x000fe40006800000 */
[----:B------:R-:W-:Y:S02]  /*8f50*/  FSEL R62, R45, -INF , !P6 ;  /* 0xff8000002d3e7808 */ /* 0x000fe40007000000 */
[----:B------:R-:W-:Y:S01]  /*8f60*/  FSEL R59, R47, -INF , !P4 ;  /* 0xff8000002f3b7808 */ /* 0x000fe20006000000 */
[----:B------:R-:W-:Y:S05]  /*8f70*/  @!P2 BRA `(.L_x_10169) ;  /* 0x000000080030a947 */ /* 0x000fea0003800000 */
[----:B------:R-:W-:Y:S04]  /*8f80*/  BSSY.RECONVERGENT B0, `(.L_x_10170) ;  /* 0x000004a000007945 */ /* 0x000fe80003800200 */
[----:B------:R-:W-:Y:S05]  /*8f90*/  @!P0 BRA `(.L_x_10171) ;  /* 0x0000000400008947 */ /* 0x000fea0003800000 */
[----:B------:R-:W2:Y:S01]  /*8fa0*/  LD.E R13, desc[UR4][R2.64+0x170] ;  /* 0x00017004020d7980 */ /* 0x000ea2000c101900 */
[----:B------:R-:W-:Y:S01]  /*8fb0*/  IADD3 R10, PT, PT, R38, -0x1, RZ ;  /* 0xffffffff260a7810 */ /* 0x000fe20007ffe0ff */
[----:B------:R-:W-:Y:S02]  /*8fc0*/  IMAD.MOV.U32 R6, RZ, RZ, RZ ;  /* 0x000000ffff067224 */ /* 0x000fe400078e00ff */
[----:B------:R-:W-:Y:S02]  /*8fd0*/  IMAD.SHL.U32 R4, R56, 0x80, RZ ;  /* 0x0000008038047824 */ /* 0x000fe400078e00ff */
[----:B------:R-:W-:-:S05]  /*8fe0*/  IMAD.SHL.U32 R10, R10, 0x80, RZ ;  /* 0x000000800a0a7824 */ /* 0x000fca00078e00ff */
[----:B------:R-:W-:Y:S02]  /*8ff0*/  IADD3 R10, PT, PT, R10, -0x100, RZ ;  /* 0xffffff000a0a7810 */ /* 0x000fe40007ffe0ff */
[----:B--2---:R-:W-:-:S04]  /*9000*/  IABS R8, R13 ;  /* 0x0000000d00087213 */ /* 0x004fc80000000000 */
[----:B------:R-:W1:Y:S08]  /*9010*/  I2F.RP R9, R8 ;  /* 0x0000000800097306 */ /* 0x000e700000209400 */
[----:B-1----:R-:W1:Y:S02]  /*9020*/  MUFU.RCP R7, R9 ;  /* 0x0000000900077308 */ /* 0x002e640000001000 */
[----:B-1----:R-:W-:-:S06]  /*9030*/  VIADD R7, R7, 0xffffffe ;  /* 0x0ffffffe07077836 */ /* 0x002fcc0000000000 */
[----:B------:R-:W1:Y:S02]  /*9040*/  F2I.FTZ.U32.TRUNC.NTZ R7, R7 ;  /* 0x0000000700077305 */ /* 0x000e64000021f000 */
[----:B-1----:R-:W-:-:S04]  /*9050*/  IMAD.MOV R5, RZ, RZ, -R7 ;  /* 0x000000ffff057224 */ /* 0x002fc800078e0a07 */
[----:B------:R-:W-:Y:S01]  /*9060*/  IMAD R12, R5, R8, RZ ;  /* 0x00000008050c7224 */ /* 0x000fe200078e02ff */
[----:B------:R-:W-:Y:S02]  /*9070*/  IABS R5, R10 ;  /* 0x0000000a00057213 */ /* 0x000fe40000000000 */
[-C--:B------:R-:W-:Y:S01]  /*9080*/  LOP3.LUT R10, R10, R13.reuse, RZ, 0x3c, !PT ;  /* 0x0000000d0a0a7212 */ /* 0x080fe200078e3cff */
[----:B------:R-:W-:Y:S01]  /*9090*/  IMAD.HI.U32 R12, R7, R12, R6 ;  /* 0x0000000c070c7227 */ /* 0x000fe200078e0006 */
[----:B------:R-:W-:Y:S02]  /*90a0*/  IABS R6, R13 ;  /* 0x0000000d00067213 */ /* 0x000fe40000000000 */
[----:B------:R-:W-:Y:S02]  /*90b0*/  IABS R7, R4 ;  /* 0x0000000400077213 */ /* 0x000fe40000000000 */
[----:B------:R-:W-:Y:S01]  /*90c0*/  IADD3 R6, PT, PT, RZ, -R6, RZ ;  /* 0x80000006ff067210 */ /* 0x000fe20007ffe0ff */
[----:B------:R-:W-:Y:S01]  /*90d0*/  IMAD.HI.U32 R9, R12, R5, RZ ;  /* 0x000000050c097227 */ /* 0x000fe200078e00ff */
[----:B------:R-:W-:-:S02]  /*90e0*/  LOP3.LUT R4, R4, R13, RZ, 0x3c, !PT ;  /* 0x0000000d04047212 */ /* 0x000fc400078e3cff */
[----:B------:R-:W-:Y:S01]  /*90f0*/  ISETP.GE.AND P0, PT, R10, RZ, PT ;  /* 0x000000ff0a00720c */ /* 0x000fe20003f06270 */
[----:B------:R-:W-:Y:S01]  /*9100*/  IMAD.HI.U32 R11, R12, R7, RZ ;  /* 0x000000070c0b7227 */ /* 0x000fe200078e00ff */
[----:B------:R-:W-:Y:S02]  /*9110*/  ISETP.GE.AND P3, PT, R4, RZ, PT ;  /* 0x000000ff0400720c */ /* 0x000fe40003f66270 */
[----:B------:R-:W-:Y:S01]  /*9120*/  LOP3.LUT R4, RZ, R13, RZ, 0x33, !PT ;  /* 0x0000000dff047212 */ /* 0x000fe200078e33ff */
        /* <DEDUP_REMOVED lines=26> */
[----:B--2---:R-:W-:-:S04]  /*92d0*/  IMAD R6, R9, R13, RZ ;  /* 0x0000000d09067224 */ /* 0x004fc800078e02ff */
[C---:B------:R-:W-:Y:S02]  /*92e0*/  IMAD R6, R8.reuse, R7, R6 ;  /* 0x0000000708067224 */ /* 0x040fe400078e0206 */
[----:B------:R-:W-:Y:S01]  /*92f0*/  IMAD.WIDE.U32 R8, R8, R13, RZ ;  /* 0x0000000d08087225 */ /* 0x000fe200078e00ff */
        /* <DEDUP_REMOVED lines=10> */
.L_x_10171:
        /* <DEDUP_REMOVED lines=8> */
.L_x_10172:
[----:B------:R-:W-:Y:S05]  /*9420*/  BSYNC.RECONVERGENT B0 ;  /* 0x0000000000007941 */ /* 0x000fea0003800200 */
.L_x_10170:
[C---:B------:R-:W-:Y:S01]  /*9430*/  LEA R8, P0, R150.reuse, R156, 0x5 ;  /* 0x0000009c96087211 */ /* 0x040fe200078028ff */
[----:B------:R1:W-:Y:S01]  /*9440*/  @P1 STS.128 [R165+0x2000], RZ ;  /* 0x002000ffa5001388 */ /* 0x0003e20000000c00 */
[C---:B------:R-:W-:Y:S01]  /*9450*/  @!P1 IMAD R5, R151.reuse, 0x60, RZ ;  /* 0x0000006097059824 */ /* 0x040fe200078e02ff */
[----:B------:R-:W-:Y:S01]  /*9460*/  BSSY.RECONVERGENT B0, `(.L_x_10173) ;  /* 0x000003c000007945 */ /* 0x000fe20003800200 */
[C---:B------:R-:W-:Y:S01]  /*9470*/  LEA.HI.X R9, R150.reuse, R157, R151, 0x5, P0 ;  /* 0x0000009d96097211 */ /* 0x040fe200000f2c97 */
[--C-:B------:R-:W-:Y:S01]  /*9480*/  @!P1 IMAD.MOV.U32 R6, RZ, RZ, R8.reuse ;  /* 0x000000ffff069224 */ /* 0x100fe200078e0008 */
[CC--:B------:R-:W-:Y:S01]  /*9490*/  @!P1 LEA R16, P2, R150.reuse, R8.reuse, 0x5 ;  /* 0x0000000896109211 */ /* 0x0c0fe200078428ff */
[----:B------:R-:W-:Y:S01]  /*94a0*/  @!P1 IMAD.MOV.U32 R10, RZ, RZ, R8 ;  /* 0x000000ffff0a9224 */ /* 0x000fe200078e0008 */
[CC--:B------:R-:W-:Y:S01]  /*94b0*/  @!P1 LEA R14, P0, R150.reuse, R8.reuse, 0x6 ;  /* 0x00000008960e9211 */ /* 0x0c0fe200078030ff */
[----:B------:R-:W-:Y:S01]  /*94c0*/  @!P1 IMAD.MOV.U32 R7, RZ, RZ, R9 ;  /* 0x000000ffff079224 */ /* 0x000fe200078e0009 */
[-C--:B------:R-:W-:Y:S01]  /*94d0*/  @!P1 MOV R11, R9.reuse ;  /* 0x00000009000b9202 */ /* 0x080fe20000000f00 */
[----:B------:R-:W-:Y:S01]  /*94e0*/  @!PT LDS RZ, [RZ] ;  /* 0x00000000fffff984 */ /* 0x000fe20000000800 */
[----:B------:R-:W-:Y:S01]  /*94f0*/  @!PT LDS RZ, [RZ] ;  /* 0x00000000fffff984 */ /* 0x000fe20000000800 */
[----:B------:R-:W-:Y:S01]  /*9500*/  @!PT LDS RZ, [RZ] ;  /* 0x00000000fffff984 */ /* 0x000fe20000000800 */
[----:B------:R1:W-:Y:S01]  /*9510*/  @!P1 LDGSTS.E.BYPASS.LTC128B.128 [R165+0x2000], desc[UR4][R156.64] ;  /* 0x020000009ca59fae */ /* 0x0003e2000b981a04 */
[CC--:B------:R-:W-:Y:S01]  /*9520*/  @!P1 LEA.HI.X R17, R150.reuse, R9.reuse, R151, 0x5, P2 ;  /* 0x0000000996119211 */ /* 0x0c0fe200010f2c97 */
[C---:B------:R-:W-:Y:S01]  /*9530*/  @!P1 IMAD.WIDE.U32 R6, R150.reuse, 0x60, R6 ;  /* 0x0000006096069825 */ /* 0x040fe200078e0006 */
[C---:B------:R-:W-:Y:S01]  /*9540*/  @!P1 LEA.HI.X R15, R150.reuse, R9, R151, 0x6, P0 ;  /* 0x00000009960f9211 */ /* 0x040fe200000f3497 */
[----:B------:R1:W-:Y:S01]  /*9550*/  @P1 STS.128 [R165+0x2800], RZ ;  /* 0x002800ffa5001388 */ /* 0x0003e20000000c00 */
[----:B------:R-:W-:Y:S01]  /*9560*/  @!P1 LEA R12, P0, R150, R8, 0x7 ;  /* 0x00000008960c9211 */ /* 0x000fe200078038ff */
[----:B------:R-:W-:-:S02]  /*9570*/  @!P1 IMAD R4, R151, 0xa0, RZ ;  /* 0x000000a097049824 */ /* 0x000fc400078e02ff */
        /* <DEDUP_REMOVED lines=42> */
.L_x_10174:
[----:B------:R-:W-:Y:S05]  /*9820*/  BSYNC.RECONVERGENT B0 ;  /* 0x0000000000007941 */ /* 0x000fea0003800200 */
.L_x_10173:
[----:B------:R-:W0:Y:S02]  /*9830*/  LDGDEPBAR ;  /* 0x00000000000079af */ /* 0x000e240000000000 */
.L_x_10169:
[----:B------:R-:W-:Y:S05]  /*9840*/  BSYNC.RECONVERGENT B1 ;  /* 0x0000000000017941 */ /* 0x000fea0003800200 */
.L_x_10168:
[----:B------:R-:W3:Y:S01]  /*9850*/  LD.E R61, desc[UR4][R2.64+0xdc] ;  /* 0x0000dc04023d7980 */ /* 0x000ee2000c101900 */
[----:B------:R-:W-:Y:S02]  /*9860*/  FMNMX3.FTZ R4, R0, R213, R181, !PT ;  /* 0x000000d500047276 */ /* 0x000fe400078100b5 */
[----:B-1----:R-:W-:Y:S01]  /*9870*/  FMNMX3.FTZ R6, R36, R43, R41, !PT ;  /* 0x0000002b24067276 */ /* 0x002fe20007810029 */
[----:B--2---:R-:W-:Y:S01]  /*9880*/  LDSM.16.MT88.4 R8, [R144+0x6000] ;  /* 0x006000009008783b */ /* 0x004fe20000004200 */
[----:B------:R-:W-:Y:S02]  /*9890*/  FMNMX3.FTZ R4, R4, R251, R183, !PT ;  /* 0x000000fb04047276 */ /* 0x000fe400078100b7 */
[----:B------:R-:W-:Y:S01]  /*98a0*/  FMNMX3.FTZ R6, R6, R35, R33, !PT ;  /* 0x0000002306067276 */ /* 0x000fe20007810021 */
[----:B------:R-:W-:Y:S01]  /*98b0*/  LDSM.16.MT88.4 R24, [R103+0x6000] ;  /* 0x006000006718783b */ /* 0x000fe20000004200 */
[----:B------:R-:W-:Y:S02]  /*98c0*/  FMNMX3.FTZ R4, R4, R191, R245, !PT ;  /* 0x000000bf04047276 */ /* 0x000fe400078100f5 */
[----:B------:R-:W-:Y:S01]  /*98d0*/  FMNMX3.FTZ R6, R6, R193, R241, !PT ;  /* 0x000000c106067276 */ /* 0x000fe200078100f1 */
[----:B------:R-:W-:Y:S01]  /*98e0*/  LDSM.16.MT88.4 R16, [R140+0x6000] ;  /* 0x006000008c10783b */ /* 0x000fe20000004200 */
[----:B------:R-:W-:-:S02]  /*98f0*/  FMNMX3.FTZ R4, R4, R249, R239, !PT ;  /* 0x000000f904047276 */ /* 0x000fc400078100ef */
[----:B------:R-:W-:Y:S01]  /*9900*/  FMNMX3.FTZ R6, R6, R247, R243, !PT ;  /* 0x000000f706067276 */ /* 0x000fe200078100f3 */
[----:B------:R-:W-:Y:S01]  /*9910*/  LDSM.16.MT88.4 R48, [R144+0x6800] ;  /* 0x006800009030783b */ /* 0x000fe20000004200 */
[----:B------:R-:W-:Y:S02]  /*9920*/  FMNMX3.FTZ R4, R4, R211, R207, !PT ;  /* 0x000000d304047276 */ /* 0x000fe400078100cf */
[----:B------:R-:W-:Y:S01]  /*9930*/  FMNMX3.FTZ R6, R6, R209, R203, !PT ;  /* 0x000000d106067276 */ /* 0x000fe200078100cb */
[----:B------:R-:W-:Y:S01]  /*9940*/  LDSM.16.MT88.4 R52, [R103+0x6800] ;  /* 0x006800006734783b */ /* 0x000fe20000004200 */
[----:B------:R-:W-:Y:S02]  /*9950*/  FMNMX3.FTZ R4, R4, R237, R231, !PT ;  /* 0x000000ed04047276 */ /* 0x000fe400078100e7 */
[----:B------:R-:W-:Y:S01]  /*9960*/  FMNMX3.FTZ R6, R6, R235, R233, !PT ;  /* 0x000000eb06067276 */ /* 0x000fe200078100e9 */
[----:B------:R-:W-:Y:S01]  /*9970*/  LDSM.16.MT88.4 R44, [R140+0x6800] ;  /* 0x006800008c2c783b */ /* 0x000fe20000004200 */
        /* <DEDUP_REMOVED lines=19> */
[----:B------:R-:W-:-:S03]  /*9ab0*/  FMNMX3.FTZ R6, R6, R65, R62, !PT ;  /* 0x0000004106067276 */ /* 0x000fc6000781003e */
[----:B------:R-:W1:Y:S04]  /*9ac0*/  SHFL.BFLY PT, R4, R7, 0x2, 0x1f ;  /* 0x0c401f0007047f89 */ /* 0x000e6800000e0000 */
[----:B------:R-:W2:Y:S01]  /*9ad0*/  SHFL.BFLY PT, R5, R6, 0x2, 0x1f ;  /* 0x0c401f0006057f89 */ /* 0x000ea200000e0000 */
[----:B-1----:R-:W-:Y:S02]  /*9ae0*/  FMNMX.FTZ R4, R7, R4, !PT ;  /* 0x0000000407047209 */ /* 0x002fe40007810000 */
[----:B--2---:R-:W-:-:S03]  /*9af0*/  FMNMX.FTZ R5, R6, R5, !PT ;  /* 0x0000000506057209 */ /* 0x004fc60007810000 */
[----:B------:R-:W1:Y:S04]  /*9b00*/  SHFL.BFLY PT, R57, R4, 0x1, 0x1f ;  /* 0x0c201f0004397f89 */ /* 0x000e6800000e0000 */
[----:B------:R-:W2:Y:S01]  /*9b10*/  SHFL.BFLY PT, R58, R5, 0x1, 0x1f ;  /* 0x0c201f00053a7f89 */ /* 0x000ea200000e0000 */
[----:B-1----:R-:W-:-:S04]  /*9b20*/  FMNMX.FTZ R57, R4, R57, !PT ;  /* 0x0000003904397209 */ /* 0x002fc80007810000 */
[----:B------:R-:W-:Y:S02]  /*9b30*/  FSETP.NEU.FTZ.AND P0, PT, R57, -INF , PT ;  /* 0xff8000003900780b */ /* 0x000fe40003f1d000 */
[----:B--2---:R-:W-:Y:S02]  /*9b40*/  FMNMX.FTZ R58, R5, R58, !PT ;  /* 0x0000003a053a7209 */ /* 0x004fe40007810000 */
[----:B------:R-:W-:Y:S02]  /*9b50*/  FSEL R5, R57, RZ, P0 ;  /* 0x000000ff39057208 */ /* 0x000fe40000000000 */
[----:B------:R-:W-:-:S03]  /*9b60*/  FSETP.NEU.FTZ.AND P1, PT, R58, -INF , PT ;  /* 0xff8000003a00780b */ /* 0x000fc60003f3d000 */
[----:B------:R-:W-:Y:S01]  /*9b70*/  FADD.FTZ R0, R0, -R5 ;  /* 0x8000000500007221 */ /* 0x000fe20000010000 */
[----:B------:R-:W-:-:S05]  /*9b80*/  FSEL R5, R58, RZ, P1 ;  /* 0x000000ff3a057208 */ /* 0x000fca0000800000 */
[----:B------:R-:W-:Y:S01]  /*9b90*/  FADD.FTZ R120, R36, -R5 ;  /* 0x8000000524787221 */ /* 0x000fe20000010000 */
[C---:B---3--:R-:W-:Y:S01]  /*9ba0*/  FMUL.FTZ R60, R61.reuse, R57 ;  /* 0x000000393d3c7220 */ /* 0x048fe20000410000 */
[C---:B------:R-:W-:Y:S02]  /*9bb0*/  FMUL.FTZ R64, R61.reuse, R58 ;  /* 0x0000003a3d407220 */ /* 0x040fe40000410000 */
[C---:B------:R-:W-:Y:S01]  /*9bc0*/  FMUL.FTZ R120, R61.reuse, R120 ;  /* 0x000000783d787220 */ /* 0x040fe20000410000 */
[----:B------:R-:W-:Y:S01]  /*9bd0*/  FMUL.FTZ R0, R61, R0 ;  /* 0x000000003d007220 */ /* 0x000fe20000410000 */
[----:B------:R-:W-:Y:S02]  /*9be0*/  FSEL R60, R60, RZ, P0 ;  /* 0x000000ff3c3c7208 */ /* 0x000fe40000000000 */
[----:B------:R-:W-:Y:S01]  /*9bf0*/  FSEL R64, R64, RZ, P1 ;  /* 0x000000ff40407208 */ /* 0x000fe20000800000 */
[----:B------:R1:W2:Y:S01]  /*9c00*/  MUFU.EX2 R134, R0 ;  /* 0x0000000000867308 */ /* 0x0002a20000000800 */
[----:B------:R-:W-:Y:S01]  /*9c10*/  ISETP.GT.U32.AND P0, PT, R56, R155, PT ;  /* 0x0000009b3800720c */ /* 0x000fe20003f04070 */
        /* <DEDUP_REMOVED lines=8> */
[----:B------:R-:W3:Y:S01]  /*9ca0*/  LDSM.16.MT88.4 R40, [R102+0x6000] ;  /* 0x006000006628783b */ /* 0x000ee20000004200 */
        /* <DEDUP_REMOVED lines=9> */
[-CC-:B-1----:R-:W-:Y:S01]  /*9d40*/  FFMA.FTZ R0, R239, R61.reuse, -R60.reuse ;  /* 0x0000003def007223 */ /* 0x182fe2000001083c */
[-C--:B--2---:R-:W-:Y:S01]  /*9d50*/  FMUL.FTZ R6, R98, R134.reuse ;  /* 0x0000008662067220 */ /* 0x084fe20000410000 */
        /* <DEDUP_REMOVED lines=13> */
[----:B------:R-:W1:Y:S01]  /*9e30*/  MUFU.EX2 R66, R66 ;  /* 0x0000004200427308 */ /* 0x000e620000000800 */
[----:B----4-:R-:W-:Y:S01]  /*9e40*/  F2FP.BF16.F32.PACK_AB R33, R116, R132 ;  /* 0x000000847421723e */ /* 0x010fe200000010ff */
[-C--:B------:R-:W-:Y:S01]  /*9e50*/  FMUL.FTZ R31, R75, R134.reuse ;  /* 0x000000864b1f7220 */ /* 0x080fe20000410000 */
[-C--:B------:R-:W-:Y:S01]  /*9e60*/  FMUL.FTZ R70, R70, R134.reuse ;  /* 0x0000008646467220 */ /* 0x080fe20000410000 */
[-C--:B------:R-:W-:Y:S01]  /*9e70*/  FMUL.FTZ R71, R71, R134.reuse ;  /* 0x0000008647477220 */ /* 0x080fe20000410000 */
        /* <DEDUP_REMOVED lines=11> */
[----:B------:R-:W2:Y:S01]  /*9f30*/  MUFU.EX2 R118, R118 ;  /* 0x0000007600767308 */ /* 0x000ea20000000800 */
[----:B-1----:R-:W-:Y:S01]  /*9f40*/  F2FP.BF16.F32.PACK_AB R35, R66, R181 ;  /* 0x000000b54223723e */ /* 0x002fe200000010ff */
[-C--:B------:R-:W-:Y:S01]  /*9f50*/  FFMA.FTZ R122, R229, R61.reuse, -R60 ;  /* 0x0000003de57a7223 */ /* 0x080fe2000001083c */
[-CC-:B------:R-:W-:Y:S01]  /*9f60*/  FFMA.FTZ R219, R227, R61.reuse, -R64.reuse ;  /* 0x0000003de3db7223 */ /* 0x180fe20000010840 */
[-CC-:B------:R-:W-:Y:S01]  /*9f70*/  FFMA.FTZ R126, R225, R61.reuse, -R64.reuse ;  /* 0x0000003de17e7223 */ /* 0x180fe20000010840 */
[-CC-:B------:R-:W-:Y:S01]  /*9f80*/  FFMA.FTZ R217, R223, R61.reuse, -R64.reuse ;  /* 0x0000003ddfd97223 */ /* 0x180fe20000010840 */
[-C--:B------:R-:W-:Y:S01]  /*9f90*/  FFMA.FTZ R124, R221, R61.reuse, -R64 ;  /* 0x0000003ddd7c7223 */ /* 0x080fe20000010840 */
[-C--:B------:R-:W-:Y:S01]  /*9fa0*/  FFMA.FTZ R215, R215, R61.reuse, -R60 ;  /* 0x0000003dd7d77223 */ /* 0x080fe2000001083c */
[----:B------:R-:W1:Y:S01]  /*9fb0*/  MUFU.EX2 R120, R120 ;  /* 0x0000007800787308 */ /* 0x000e620000000800 */
[----:B------:R-:W-:Y:S01]  /*9fc0*/  FFMA.FTZ R179, R179, R134, R132 ;  /* 0x00000086b3b37223 */ /* 0x000fe20000010084 */
[----:B------:R-:W-:Y:S01]  /*9fd0*/  FFMA.FTZ R115, R115, R61, -R64 ;  /* 0x0000003d73737223 */ /* 0x000fe20000010840 */
[----:B------:R-:W-:-:S02]  /*9fe0*/  @P0 IADD3 R38, PT, PT, R38, -0x3, RZ ;  /* 0xfffffffd26260810 */ /* 0x000fc40007ffe0ff */
[----:B------:R-:W-:Y:S01]  /*9ff0*/  FADD.FTZ R116, R116, R179 ;  /* 0x000000b374747221 */ /* 0x000fe20000010000 */
[----:B------:R-:W-:Y:S02]  /*a000*/  FFMA.FTZ R179, R59, R61, -R60 ;  /* 0x0000003d3bb37223 */ /* 0x000fe4000001083c */
[----:B------:R-:W-:Y:S01]  /*a010*/  MUFU.EX2 R183, R183 ;  /* 0x000000b700b77308 */ /* 0x000fe20000000800 */
[----:B--2---:R-:W-:Y:S01]  /*a020*/  F2FP.BF16.F32.PACK_AB R32, R118, R213 ;  /* 0x000000d57620723e */ /* 0x004fe200000010ff */
[----:B------:R-:W-:-:S04]  /*a030*/  FADD.FTZ R181, R181, R116 ;  /* 0x00000074b5b57221 */ /* 0x000fc80000010000 */
[----:B------:R-:W-:Y:S02]  /*a040*/  FADD.FTZ R66, R66, R181 ;  /* 0x000000b542427221 */ /* 0x000fe40000010000 */
        /* <DEDUP_REMOVED lines=17> */
[----:B--2---:R-:W-:Y:S01]  /*a160*/  F2FP.BF16.F32.PACK_AB R34, R100, R183 ;  /* 0x000000b76422723e */ /* 0x004fe200000010ff */
[-C--:B------:R-:W-:Y:S01]  /*a170*/  FMUL.FTZ R68, R68, R120.reuse ;  /* 0x0000007844447220 */ /* 0x080fe20000410000 */
[-C--:B------:R-:W-:Y:S01]  /*a180*/  FMUL.FTZ R69, R69, R120.reuse ;  /* 0x0000007845457220 */ /* 0x080fe20000410000 */
[----:B------:R-:W-:Y:S01]  /*a190*/  FFMA.FTZ R213, R178, R120, R213 ;  /* 0x00000078b2d57223 */ /* 0x000fe200000100d5 */
[----:B------:R-:W-:-:S03]  /*a1a0*/  FFMA.FTZ R178, R62, R61, -R64 ;  /* 0x0000003d3eb27223 */ /* 0x000fc60000010840 */
[----:B------:R-:W-:Y:S01]  /*a1b0*/  MUFU.EX2 R123, R123 ;  /* 0x0000007b007b7308 */ /* 0x000fe20000000800 */
[----:B------:R-:W-:Y:S01]  /*a1c0*/  HMMA.16816.F32.BF16 R4, R32, R8, R4 ;  /* 0x000000082004723c */ /* 0x000fe20000041804 */
[----:B------:R-:W-:-:S04]  /*a1d0*/  FADD.FTZ R118, R118, R213 ;  /* 0x000000d576767221 */ /* 0x000fc80000010000 */
[----:B------:R-:W-:Y:S02]  /*a1e0*/  FADD.FTZ R183, R183, R118 ;  /* 0x00000076b7b77221 */ /* 0x000fe40000010000 */
[----:B------:R-:W-:Y:S01]  /*a1f0*/  MUFU.EX2 R193, R193 ;  /* 0x000000c100c17308 */ /* 0x000fe20000000800 */
[----:B------:R-:W-:Y:S01]  /*a200*/  HMMA.16816.F32.BF16 R8, R32, R10, R92 ;  /* 0x0000000a2008723c */ /* 0x000fe2000004185c */
[----:B------:R-:W-:Y:S01]  /*a210*/  LDSM.16.MT88.4 R92, [R144+0x8800] ;  /* 0x00880000905c783b */ /* 0x000fe20000004200 */
[----:B------:R-:W-:-:S05]  /*a220*/  FADD.FTZ R100, R100, R183 ;  /* 0x000000b764647221 */ /* 0x000fca0000010000 */
[----:B------:R-:W1:Y:S01]  /*a230*/  MUFU.EX2 R106, R106 ;  /* 0x0000006a006a7308 */ /* 0x000e620000000800 */
[C---:B------:R-:W-:Y:S07]  /*a240*/  HMMA.16816.F32.BF16 R20, R32.reuse, R24, R20 ;  /* 0x000000182014723c */ /* 0x040fee0000041814 */
[----:B------:R-:W-:Y:S01]  /*a250*/  MUFU.EX2 R121, R121 ;  /* 0x0000007900797308 */ /* 0x000fe20000000800 */
[C---:B------:R-:W-:Y:S01]  /*a260*/  HMMA.16816.F32.BF16 R24, R32.reuse, R26, R76 ;  /* 0x0000001a2018723c */ /* 0x040fe2000004184c */
[----:B------:R-:W-:Y:S06]  /*a270*/  LDSM.16.MT88.4 R76, [R103+0x8000] ;  /* 0x00800000674c783b */ /* 0x000fec0000004200 */
[----:B------:R-:W2:Y:S01]  /*a280*/  MUFU.EX2 R36, R36 ;  /* 0x0000002400247308 */ /* 0x000ea20000000800 */
[C---:B------:R-:W-:Y:S07]  /*a290*/  HMMA.16816.F32.BF16 R12, R32.reuse, R16, R12 ;  /* 0x00000010200c723c */ /* 0x040fee000004180c */
[----:B------:R-:W4:Y:S01]  /*a2a0*/  MUFU.EX2 R0, R0 ;  /* 0x0000000000007308 */ /* 0x000f220000000800 */
[C---:B------:R-:W-:Y:S01]  /*a2b0*/  HMMA.16816.F32.BF16 R16, R32.reuse, R18, R84 ;  /* 0x000000122010723c */ /* 0x040fe20000041854 */
[----:B------:R-:W-:Y:S06]  /*a2c0*/  LDSM.16.MT88.4 R84, [R140+0x8800] ;  /* 0x008800008c54783b */ /* 0x000fec0000004200 */
[----:B------:R-:W-:Y:S01]  /*a2d0*/  MUFU.EX2 R211, R211 ;  /* 0x000000d300d37308 */ /* 0x000fe20000000800 */
[----:B---3--:R-:W-:Y:S01]  /*a2e0*/  HMMA.16816.F32.BF16 R28, R32, R40, R28 ;  /* 0x00000028201c723c */ /* 0x008fe2000004181c */
[----:B-1----:R-:W-:Y:S01]  /*a2f0*/  F2FP.BF16.F32.PACK_AB R40, R106, R193 ;  /* 0x000000c16a28723e */ /* 0x002fe200000010ff */
[----:B------:R-:W-:Y:S01]  /*a300*/  FADD.FTZ R193, R193, R100 ;  /* 0x00000064c1c17221 */ /* 0x000fe20000010000 */
[----:B------:R-:W-:Y:S01]  /*a310*/  F2FP.BF16.F32.PACK_AB R41, R104, R191 ;  /* 0x000000bf6829723e */ /* 0x000fe200000010ff */
[----:B------:R-:W-:-:S02]  /*a320*/  FADD.FTZ R191, R191, R66 ;  /* 0x00000042bfbf7221 */ /* 0x000fc40000010000 */
[----:B------:R-:W-:Y:S01]  /*a330*/  FADD.FTZ R106, R106, R193 ;  /* 0x000000c16a6a7221 */ /* 0x000fe20000010000 */
[----:B------:R-:W-:Y:S01]  /*a340*/  MUFU.EX2 R112, R112 ;  /* 0x0000007000707308 */ /* 0x000fe20000000800 */
[----:B------:R-:W-:Y:S01]  /*a350*/  HMMA.16816.F32.BF16 R32, R32, R42, R68 ;  /* 0x0000002a2020723c */ /* 0x000fe20000041844 */
[----:B--2---:R-:W-:Y:S01]  /*a360*/  F2FP.BF16.F32.PACK_AB R42, R36, R121 ;  /* 0x00000079242a723e */ /* 0x004fe200000010ff */
[----:B------:R-:W-:Y:S01]  /*a370*/  FADD.FTZ R104, R104, R191 ;  /* 0x000000bf68687221 */ /* 0x000fe20000010000 */
[----:B----4-:R-:W-:Y:S01]  /*a380*/  F2FP.BF16.F32.PACK_AB R43, R0, R123 ;  /* 0x0000007b002b723e */ /* 0x010fe200000010ff */
[----:B------:R-:W-:Y:S02]  /*a390*/  FADD.FTZ R121, R121, R106 ;  /* 0x0000006a79797221 */ /* 0x000fe40000010000 */
[----:B------:R-:W-:Y:S01]  /*a3a0*/  FADD.FTZ R123, R123, R104 ;  /* 0x000000687b7b7221 */ /* 0x000fe20000010000 */
[----:B------:R-:W-:Y:S01]  /*a3b0*/  MUFU.EX2 R207, R207 ;  /* 0x000000cf00cf7308 */ /* 0x000fe20000000800 */
[----:B------:R-:W-:-:S02]  /*a3c0*/  FADD.FTZ R36, R36, R121 ;  /* 0x0000007924247221 */ /* 0x000fc40000010000 */
        /* <DEDUP_REMOVED lines=26> */
[----:B------:R-:W-:Y:S01]  /*a570*/  FADD.FTZ R209, R209, R36 ;  /* 0x00000024d1d17221 */ /* 0x000fe20000010000 */
[-C--:B------:R-:W-:Y:S01]  /*a580*/  MOV R0, R57.reuse ;  /* 0x0000003900007202 */ /* 0x080fe20000000f00 */
[----:B------:R-:W-:Y:S01]  /*a590*/  FADD.FTZ R112, R112, R211 ;  /* 0x000000d370707221 */ /* 0x000fe20000010000 */
[-C--:B------:R-:W-:Y:S01]  /*a5a0*/  MOV R36, R58.reuse ;  /* 0x0000003a00247202 */ /* 0x080fe20000000f00 */
[----:B------:R-:W-:Y:S01]  /*a5b0*/  MUFU.EX2 R219, R219 ;  /* 0x000000db00db7308 */ /* 0x000fe20000000800 */
[----:B------:R-:W-:Y:S01]  /*a5c0*/  FADD.FTZ R114, R114, R209 ;  /* 0x000000d172727221 */ /* 0x000fe20000010000 */
[C---:B---3--:R-:W-:Y:S01]  /*a5d0*/  HMMA.16816.F32.BF16 R4, R40.reuse, R52, R4 ;  /* 0x000000342804723c */ /* 0x048fe20000041804 */
[----:B------:R-:W-:Y:S01]  /*a5e0*/  FADD.FTZ R207, R207, R112 ;  /* 0x00000070cfcf7221 */ /* 0x000fe20000010000 */
[----:B------:R-:W-:Y:S01]  /*a5f0*/  @P0 MOV R0, R57 ;  /* 0x0000003900000202 */ /* 0x000fe20000000f00 */
[----:B------:R-:W-:Y:S01]  /*a600*/  FADD.FTZ R203, R203, R114 ;  /* 0x00000072cbcb7221 */ /* 0x000fe20000010000 */
[----:B------:R-:W-:Y:S01]  /*a610*/  @P0 MOV R36, R58 ;  /* 0x0000003a00240202 */ /* 0x000fe20000000f00 */
[----:B------:R-:W-:Y:S01]  /*a620*/  FADD.FTZ R108, R108, R207 ;  /* 0x000000cf6c6c7221 */ /* 0x000fe20000010000 */
[----:B------:R-:W2:Y:S01]  /*a630*/  MUFU.EX2 R126, R126 ;  /* 0x0000007e007e7308 */ /* 0x000ea20000000800 */
[----:B------:R-:W-:Y:S01]  /*a640*/  FADD.FTZ R110, R110, R203 ;  /* 0x000000cb6e6e7221 */ /* 0x000fe20000010000 */
        /* <DEDUP_REMOVED lines=13> */
[C---:B---3--:R-:W-:Y:S08]  /*a720*/  HMMA.16816.F32.BF16 R20, R40.reuse, R52, R20 ;  /* 0x000000342814723c */ /* 0x048ff00000041814 */
[----:B------:R-:W-:Y:S01]  /*a730*/  HMMA.16816.F32.BF16 R24, R40, R54, R24 ;  /* 0x000000362818723c */ /* 0x000fe20000041818 */
[----:B--2---:R-:W-:Y:S01]  /*a740*/  F2FP.BF16.F32.PACK_AB R40, R126, R219 ;  /* 0x000000db7e28723e */ /* 0x004fe200000010ff */
[----:B------:R-:W2:Y:S01]  /*a750*/  LDSM.16.MT88.4 R52, [R140+0x7800] ;  /* 0x007800008c34783b */ /* 0x000ea20000004200 */
[----:B------:R-:W-:Y:S01]  /*a760*/  F2FP.BF16.F32.PACK_AB R41, R130, R231 ;  /* 0x000000e78229723e */ /* 0x000fe200000010ff */
[----:B------:R-:W-:Y:S01]  /*a770*/  FADD.FTZ R231, R231, R108 ;  /* 0x0000006ce7e77221 */ /* 0x000fe20000010000 */
[----:B----4-:R-:W-:Y:S01]  /*a780*/  F2FP.BF16.F32.PACK_AB R42, R124, R217 ;  /* 0x000000d97c2a723e */ /* 0x010fe200000010ff */
        /* <DEDUP_REMOVED lines=9> */
[C---:B------:R-:W-:Y:S01]  /*a820*/  HMMA.16816.F32.BF16 R8, R40.reuse, R46, R8 ;  /* 0x0000002e2808723c */ /* 0x040fe20000041808 */
[----:B------:R-:W3:Y:S07]  /*a830*/  LDSM.16.MT88.4 R44, [R102+0x7800] ;  /* 0x00780000662c783b */ /* 0x000eee0000004200 */
[----:B-1----:R-:W-:Y:S01]  /*a840*/  HMMA.16816.F32.BF16 R20, R40, R48, R20 ;  /* 0x000000302814723c */ /* 0x002fe20000041814 */
[-CC-:B------:R-:W-:Y:S01]  /*a850*/  FFMA.FTZ R48, R195, R61.reuse, -R60.reuse ;  /* 0x0000003dc3307223 */ /* 0x180fe2000001083c */
[----:B------:R-:W-:-:S05]  /*a860*/  FFMA.FTZ R49, R205, R61, -R60 ;  /* 0x0000003dcd317223 */ /* 0x000fca000001083c */
[----:B------:R-:W-:Y:S01]  /*a870*/  MUFU.EX2 R48, R48 ;  /* 0x0000003000307308 */ /* 0x000fe20000000800 */
[----:B------:R-:W-:Y:S01]  /*a880*/  HMMA.16816.F32.BF16 R24, R40, R50, R24 ;  /* 0x000000322818723c */ /* 0x000fe20000041818 */
[-C--:B------:R-:W-:Y:S01]  /*a890*/  FFMA.FTZ R51, R197, R61.reuse, -R60 ;  /* 0x0000003dc5337223 */ /* 0x080fe2000001083c */
[----:B------:R-:W-:-:S05]  /*a8a0*/  FFMA.FTZ R50, R199, R61, -R64 ;  /* 0x0000003dc7327223 */ /* 0x000fca0000010840 */
[----:B------:R-:W1:Y:S01]  /*a8b0*/  MUFU.EX2 R51, R51 ;  /* 0x0000003300337308 */ /* 0x000e620000000800 */
[----:B--2---:R-:W-:Y:S01]  /*a8c0*/  HMMA.16816.F32.BF16 R12, R40, R52, R12 ;  /* 0x00000034280c723c */ /* 0x004fe2000004180c */
[-CC-:B------:R-:W-:Y:S01]  /*a8d0*/  FFMA.FTZ R53, R201, R61.reuse, -R64.reuse ;  /* 0x0000003dc9357223 */ /* 0x180fe20000010840 */
[----:B------:R-:W-:-:S05]  /*a8e0*/  FFMA.FTZ R52, R187, R61, -R64 ;  /* 0x0000003dbb347223 */ /* 0x000fca0000010840 */
[----:B------:R-:W-:Y:S01]  /*a8f0*/  MUFU.EX2 R49, R49 ;  /* 0x0000003100317308 */ /* 0x000fe20000000800 */
[----:B------:R-:W-:Y:S01]  /*a900*/  HMMA.16816.F32.BF16 R16, R40, R54, R16 ;  /* 0x000000362810723c */ /* 0x000fe20000041810 */
[-C--:B------:R-:W-:Y:S01]  /*a910*/  FFMA.FTZ R55, R189, R61.reuse, -R64 ;  /* 0x0000003dbd377223 */ /* 0x080fe20000010840 */
[----:B------:R-:W-:-:S05]  /*a920*/  FFMA.FTZ R54, R185, R61, -R60 ;  /* 0x0000003db9367223 */ /* 0x000fca000001083c */
[----:B------:R-:W-:Y:S01]  /*a930*/  MUFU.EX2 R53, R53 ;  /* 0x0000003500357308 */ /* 0x000fe20000000800 */
[----:B-1----:R-:W-:Y:S01]  /*a940*/  F2FP.BF16.F32.PACK_AB R69, R48, R51 ;  /* 0x000000333045723e */ /* 0x002fe200000010ff */
[----:B---3--:R-:W-:Y:S01]  /*a950*/  HMMA.16816.F32.BF16 R28, R40, R44, R28 ;  /* 0x0000002c281c723c */ /* 0x008fe2000004181c */
[----:B------:R-:W-:-:S04]  /*a960*/  FADD.FTZ R51, R51, R122 ;  /* 0x0000007a33337221 */ /* 0x000fc80000010000 */
[----:B------:R-:W-:Y:S01]  /*a970*/  FADD.FTZ R48, R48, R51 ;  /* 0x0000003330307221 */ /* 0x000fe20000010000 */
[----:B------:R-:W1:Y:S02]  /*a980*/  MUFU.EX2 R50, R50 ;  /* 0x0000003200327308 */ /* 0x000e640000000800 */
[----:B------:R-:W-:Y:S01]  /*a990*/  HMMA.16816.F32.BF16 R32, R40, R46, R32 ;  /* 0x0000002e2820723c */ /* 0x000fe20000041820 */
[----:B------:R-:W2:Y:S04]  /*a9a0*/  LDSM.16.MT88.4 R44, [R144+0x8000] ;  /* 0x00800000902c783b */ /* 0x000ea80000004200 */
[----:B------:R-:W3:Y:S01]  /*a9b0*/  LDSM.16.MT88.4 R40, [R140+0x8000] ;  /* 0x008000008c28783b */ /* 0x000ee20000004200 */
[----:B------:R-:W-:Y:S08]  /*a9c0*/  MUFU.EX2 R55, R55 ;  /* 0x0000003700377308 */ /* 0x000ff00000000800 */
[----:B------:R-:W4:Y:S01]  /*a9d0*/  MUFU.EX2 R52, R52 ;  /* 0x0000003400347308 */ /* 0x000f220000000800 */
[----:B-1----:R-:W-:Y:S01]  /*a9e0*/  F2FP.BF16.F32.PACK_AB R68, R50, R53 ;  /* 0x000000353244723e */ /* 0x002fe200000010ff */
[----:B------:R-:W-:-:S04]  /*a9f0*/  FADD.FTZ R53, R53, R124 ;  /* 0x0000007c35357221 */ /* 0x000fc80000010000 */
[----:B------:R-:W-:Y:S02]  /*aa00*/  FADD.FTZ R50, R50, R53 ;  /* 0x0000003532327221 */ /* 0x000fe40000010000 */
[----:B------:R-:W1:Y:S01]  /*aa10*/  MUFU.EX2 R54, R54 ;  /* 0x0000003600367308 */ /* 0x000e620000000800 */
[----:B----4-:R-:W-:Y:S01]  /*aa20*/  F2FP.BF16.F32.PACK_AB R70, R52, R55 ;  /* 0x000000373446723e */ /* 0x010fe200000010ff */
[----:B------:R-:W-:-:S04]  /*aa30*/  FADD.FTZ R55, R55, R50 ;  /* 0x0000003237377221 */ /* 0x000fc80000010000 */
[----:B------:R-:W-:Y:S01]  /*aa40*/  FADD.FTZ R52, R52, R55 ;  /* 0x0000003734347221 */ /* 0x000fe20000010000 */
[----:B-1----:R-:W-:Y:S01]  /*aa50*/  F2FP.BF16.F32.PACK_AB R71, R54, R49 ;  /* 0x000000313647723e */ /* 0x002fe200000010ff */
[----:B------:R-:W-:-:S04]  /*aa60*/  FADD.FTZ R49, R49, R48 ;  /* 0x0000003031317221 */ /* 0x000fc80000010000 */
[----:B------:R-:W-:Y:S02]  /*aa70*/  FADD.FTZ R54, R54, R49 ;  /* 0x0000003136367221 */ /* 0x000fe40000010000 */
[----:B--2---:R-:W-:Y:S01]  /*aa80*/  HMMA.16816.F32.BF16 R96, R68, R44, R4 ;  /* 0x0000002c4460723c */ /* 0x004fe20000041804 */
[----:B------:R-:W1:Y:S01]  /*aa90*/  LDSM.16.MT88.4 R4, [R102+0x8000] ;  /* 0x008000006604783b */ /* 0x000e620000004200 */
[-CC-:B------:R-:W-:Y:S01]  /*aaa0*/  FFMA.FTZ R45, R175, R61.reuse, -R64.reuse ;  /* 0x0000003daf2d7223 */ /* 0x180fe20000010840 */
[----:B------:R-:W-:-:S05]  /*aab0*/  FFMA.FTZ R44, R133, R61, -R64 ;  /* 0x0000003d852c7223 */ /* 0x000fca0000010840 */
[C---:B------:R-:W-:Y:S01]  /*aac0*/  HMMA.16816.F32.BF16 R20, R68.reuse, R76, R20 ;  /* 0x0000004c4414723c */ /* 0x040fe20000041814 */
[----:B------:R-:W-:Y:S07]  /*aad0*/  MUFU.EX2 R45, R45 ;  /* 0x0000002d002d7308 */ /* 0x000fee0000000800 */
[----:B------:R-:W-:Y:S01]  /*aae0*/  HMMA.16816.F32.BF16 R8, R68, R46, R8 ;  /* 0x0000002e4408723c */ /* 0x000fe20000041808 */
[-C--:B------:R-:W-:Y:S01]  /*aaf0*/  FFMA.FTZ R47, R135, R61.reuse, -R64 ;  /* 0x0000003d872f7223 */ /* 0x080fe20000010840 */
[----:B------:R-:W-:Y:S01]  /*ab00*/  MUFU.EX2 R44, R44 ;  /* 0x0000002c002c7308 */ /* 0x000fe20000000800 */
[----:B------:R-:W-:-:S05]  /*ab10*/  FFMA.FTZ R46, R125, R61, -R60 ;  /* 0x0000003d7d2e7223 */ /* 0x000fca000001083c */
[C---:B---3--:R-:W-:Y:S01]  /*ab20*/  HMMA.16816.F32.BF16 R12, R68.reuse, R40, R12 ;  /* 0x00000028440c723c */ /* 0x048fe2000004180c */
[-CC-:B------:R-:W-:Y:S01]  /*ab30*/  FFMA.FTZ R40, R139, R61.reuse, -R60.reuse ;  /* 0x0000003d8b287223 */ /* 0x180fe2000001083c */
[-CC-:B------:R-:W-:Y:S01]  /*ab40*/  FFMA.FTZ R41, R177, R61.reuse, -R60.reuse ;  /* 0x0000003db1297223 */ /* 0x180fe2000001083c */
[----:B------:R-:W2:Y:S05]  /*ab50*/  MUFU.EX2 R47, R47 ;  /* 0x0000002f002f7308 */ /* 0x000eaa0000000800 */
[C---:B------:R-:W-:Y:S01]  /*ab60*/  HMMA.16816.F32.BF16 R16, R68.reuse, R42, R16 ;  /* 0x0000002a4410723c */ /* 0x040fe20000041810 */
[-C--:B------:R-:W-:Y:S01]  /*ab70*/  FFMA.FTZ R43, R171, R61.reuse, -R60 ;  /* 0x0000003dab2b7223 */ /* 0x080fe2000001083c */
[-C--:B------:R-:W-:Y:S01]  /*ab80*/  FFMA.FTZ R42, R137, R61.reuse, -R64 ;  /* 0x0000003d892a7223 */ /* 0x080fe20000010840 */
[----:B------:R-:W-:Y:S05]  /*ab90*/  MUFU.EX2 R40, R40 ;  /* 0x0000002800287308 */ /* 0x000fea0000000800 */
[C---:B------:R-:W-:Y:S01]  /*aba0*/  HMMA.16816.F32.BF16 R76, R68.reuse, R78, R24 ;  /* 0x0000004e444c723c */ /* 0x040fe20000041818 */
[----:B------:R-:W-:Y:S02]  /*abb0*/  LDSM.16.MT88.4 R24, [R102+0x8800] ;  /* 0x008800006618783b */ /* 0x000fe40000004200 */
[----:B------:R-:W3:Y:S05]  /*abc0*/  MUFU.EX2 R43, R43 ;  /* 0x0000002b002b7308 */ /* 0x000eea0000000800 */
[C---:B-1----:R-:W-:Y:S01]  /*abd0*/  HMMA.16816.F32.BF16 R72, R68.reuse, R4, R28 ;  /* 0x000000044448723c */ /* 0x042fe2000004181c */
[----:B------:R-:W1:Y:S02]  /*abe0*/  LDSM.16.MT88.4 R28, [R103+0x8800] ;  /* 0x00880000671c783b */ /* 0x000e640000004200 */
[----:B------:R-:W-:Y:S05]  /*abf0*/  MUFU.EX2 R41, R41 ;  /* 0x0000002900297308 */ /* 0x000fea0000000800 */
[----:B------:R-:W-:Y:S01]  /*ac00*/  HMMA.16816.F32.BF16 R68, R68, R6, R32 ;  /* 0x000000064444723c */ /* 0x000fe20000041820 */
[--C-:B------:R-:W-:Y:S01]  /*ac10*/  FFMA.FTZ R32, R131, R61, -R60.reuse ;  /* 0x0000003d83207223 */ /* 0x100fe2000001083c */
[----:B--2---:R-:W-:Y:S01]  /*ac20*/  F2FP.BF16.F32.PACK_AB R6, R44, R47 ;  /* 0x0000002f2c06723e */ /* 0x004fe200000010ff */
[----:B------:R-:W2:Y:S01]  /*ac30*/  MUFU.EX2 R42, R42 ;  /* 0x0000002a002a7308 */ /* 0x000ea20000000800 */
[----:B---3--:R-:W-:Y:S01]  /*ac40*/  F2FP.BF16.F32.PACK_AB R5, R40, R43 ;  /* 0x0000002b2805723e */ /* 0x008fe200000010ff */
[-CC-:B------:R-:W-:Y:S01]  /*ac50*/  FFMA.FTZ R33, R119, R61.reuse, -R60.reuse ;  /* 0x0000003d77217223 */ /* 0x180fe2000001083c */
[-C--:B------:R-:W-:Y:S01]  /*ac60*/  FFMA.FTZ R34, R127, R61.reuse, -R60 ;  /* 0x0000003d7f227223 */ /* 0x080fe2000001083c */
[----:B------:R-:W-:Y:S01]  /*ac70*/  FFMA.FTZ R35, R117, R61, -R64 ;  /* 0x0000003d75237223 */ /* 0x000fe20000010840 */
[----:B------:R-:W-:-:S03]  /*ac80*/  FADD.FTZ R43, R43, R54 ;  /* 0x000000362b2b7221 */ /* 0x000fc60000010000 */
[----:B------:R-:W3:Y:S01]  /*ac90*/  MUFU.EX2 R32, R32 ;  /* 0x0000002000207308 */ /* 0x000ee20000000800 */
[----:B------:R-:W-:-:S07]  /*aca0*/  FADD.FTZ R40, R40, R43 ;  /* 0x0000002b28287221 */ /* 0x000fce0000010000 */
[----:B------:R-:W-:Y:S01]  /*acb0*/  MUFU.EX2 R46, R46 ;  /* 0x0000002e002e7308 */ /* 0x000fe20000000800 */
[----:B--2---:R-:W-:Y:S01]  /*acc0*/  F2FP.BF16.F32.PACK_AB R4, R42, R45 ;  /* 0x0000002d2a04723e */ /* 0x004fe200000010ff */
[----:B------:R-:W-:-:S04]  /*acd0*/  FADD.FTZ R45, R45, R52 ;  /* 0x000000342d2d7221 */ /* 0x000fc80000010000 */
[----:B------:R-:W-:Y:S02]  /*ace0*/  FADD.FTZ R42, R42, R45 ;  /* 0x0000002d2a2a7221 */ /* 0x000fe40000010000 */
[----:B------:R-:W-:Y:S01]  /*acf0*/  MUFU.EX2 R33, R33 ;  /* 0x0000002100217308 */ /* 0x000fe20000000800 */
[----:B---3--:R-:W-:Y:S01]  /*ad00*/  F2FP.BF16.F32.PACK_AB R7, R32, R41 ;  /* 0x000000292007723e */ /* 0x008fe200000010ff */
[----:B------:R-:W-:Y:S01]  /*ad10*/  FADD.FTZ R41, R41, R40 ;  /* 0x0000002829297221 */ /* 0x000fe20000010000 */
[----:B------:R-:W-:-:S03]  /*ad20*/  FADD.FTZ R47, R47, R42 ;  /* 0x0000002a2f2f7221 */ /* 0x000fc60000010000 */
[----:B------:R-:W-:Y:S01]  /*ad30*/  FADD.FTZ R41, R32, R41 ;  /* 0x0000002920297221 */ /* 0x000fe20000010000 */
[----:B------:R-:W-:Y:S01]  /*ad40*/  FADD.FTZ R44, R44, R47 ;  /* 0x0000002f2c2c7221 */ /* 0x000fe20000010000 */
[C---:B------:R-:W-:Y:S01]  /*ad50*/  HMMA.16816.F32.BF16 R88, R4.reuse, R84, R12 ;  /* 0x000000540458723c */ /* 0x040fe2000004180c */
[----:B------:R-:W2:Y:S01]  /*ad60*/  LDSM.16.MT88.4 R12, [R144+0x9000] ;  /* 0x00900000900c783b */ /* 0x000ea20000004200 */
[----:B------:R-:W-:Y:S06]  /*ad70*/  MUFU.EX2 R34, R34 ;  /* 0x0000002200227308 */ /* 0x000fec0000000800 */
[C---:B------:R-:W-:Y:S02]  /*ad80*/  HMMA.16816.F32.BF16 R96, R4.reuse, R92, R96 ;  /* 0x0000005c0460723c */ /* 0x040fe40000041860 */
[----:B------:R-:W-:Y:S06]  /*ad90*/  MUFU.EX2 R35, R35 ;  /* 0x0000002300237308 */ /* 0x000fec0000000800 */
[C---:B------:R-:W-:Y:S01]  /*ada0*/  HMMA.16816.F32.BF16 R92, R4.reuse, R94, R8 ;  /* 0x0000005e045c723c */ /* 0x040fe20000041808 */
[----:B------:R-:W3:Y:S07]  /*adb0*/  LDSM.16.MT88.4 R8, [R140+0x9000] ;  /* 0x009000008c08783b */ /* 0x000eee0000004200 */
[----:B-1----:R-:W-:Y:S01]  /*adc0*/  HMMA.16816.F32.BF16 R80, R4, R28, R20 ;  /* 0x0000001c0450723c */ /* 0x002fe20000041814 */
[-CC-:B------:R-:W-:Y:S01]  /*add0*/  FFMA.FTZ R22, R113, R61.reuse, -R64.reuse ;  /* 0x0000003d71167223 */ /* 0x180fe20000010840 */
[-C--:B------:R-:W-:Y:S01]  /*ade0*/  FFMA.FTZ R21, R109, R61.reuse, -R64 ;  /* 0x0000003d6d157223 */ /* 0x080fe20000010840 */
[-C--:B------:R-:W-:Y:S01]  /*adf0*/  FFMA.FTZ R23, R111, R61.reuse, -R60 ;  /* 0x0000003d6f177223 */ /* 0x080fe2000001083c */
[----:B------:R-:W1:Y:S01]  /*ae00*/  MUFU.EX2 R20, R115 ;  /* 0x0000007300147308 */ /* 0x000e620000000800 */
[-CC-:B------:R-:W-:Y:S01]  /*ae10*/  FFMA.FTZ R28, R63, R61.reuse, -R64.reuse ;  /* 0x0000003d3f1c7223 */ /* 0x180fe20000010840 */
[----:B------:R-:W-:-:S02]  /*ae20*/  FFMA.FTZ R29, R65, R61, -R64 ;  /* 0x0000003d411d7223 */ /* 0x000fc40000010840 */
[C---:B------:R-:W-:Y:S01]  /*ae30*/  HMMA.16816.F32.BF16 R84, R4.reuse, R86, R16 ;  /* 0x000000560454723c */ /* 0x040fe20000041810 */
[----:B------:R-:W4:Y:S03]  /*ae40*/  LDSM.16.MT88.4 R16, [R103+0x9000] ;  /* 0x009000006710783b */ /* 0x000f260000004200 */
[----:B------:R-:W-:Y:S04]  /*ae50*/  MUFU.EX2 R22, R22 ;  /* 0x0000001600167308 */ /* 0x000fe80000000800 */
[C---:B------:R-:W-:Y:S04]  /*ae60*/  HMMA.16816.F32.BF16 R76, R4.reuse, R30, R76 ;  /* 0x0000001e044c723c */ /* 0x040fe8000004184c */
[----:B------:R-:W5:Y:S04]  /*ae70*/  MUFU.EX2 R21, R21 ;  /* 0x0000001500157308 */ /* 0x000f680000000800 */
[----:B------:R-:W-:Y:S01]  /*ae80*/  HMMA.16816.F32.BF16 R72, R4, R24, R72 ;  /* 0x000000180448723c */ /* 0x000fe20000041848 */
[-CC-:B------:R-:W-:Y:S01]  /*ae90*/  FFMA.FTZ R24, R107, R61.reuse, -R60.reuse ;  /* 0x0000003d6b187223 */ /* 0x180fe2000001083c */
[----:B------:R-:W-:-:S02]  /*aea0*/  FFMA.FTZ R25, R105, R61, -R60 ;  /* 0x0000003d69197223 */ /* 0x000fc4000001083c */
[----:B------:R-:W2:Y:S04]  /*aeb0*/  MUFU.EX2 R23, R23 ;  /* 0x0000001700177308 */ /* 0x000ea80000000800 */
[----:B------:R-:W-:Y:S01]  /*aec0*/  HMMA.16816.F32.BF16 R68, R4, R26, R68 ;  /* 0x0000001a0444723c */ /* 0x000fe20000041844 */
[----:B-1----:R-:W-:Y:S01]  /*aed0*/  F2FP.BF16.F32.PACK_AB R4, R20, R35 ;  /* 0x000000231404723e */ /* 0x002fe200000010ff */
[-C--:B------:R-:W-:Y:S01]  /*aee0*/  FFMA.FTZ R26, R101, R61.reuse, -R60 ;  /* 0x0000003d651a7223 */ /* 0x080fe2000001083c */
[----:B------:R-:W-:Y:S01]  /*aef0*/  F2FP.BF16.F32.PACK_AB R5, R33, R46 ;  /* 0x0000002e2105723e */ /* 0x000fe200000010ff */
[----:B------:R-:W-:Y:S01]  /*af00*/  FFMA.FTZ R27, R67, R61, -R64 ;  /* 0x0000003d431b7223 */ /* 0x000fe20000010840 */
[----:B-----5:R-:W-:Y:S01]  /*af10*/  F2FP.BF16.F32.PACK_AB R6, R21, R22 ;  /* 0x000000161506723e */ /* 0x020fe200000010ff */
[----:B------:R-:W-:Y:S01]  /*af20*/  MUFU.EX2 R24, R24 ;  /* 0x0000001800187308 */ /* 0x000fe20000000800 */
[----:B------:R-:W-:Y:S01]  /*af30*/  FADD.FTZ R46, R46, R41 ;  /* 0x000000292e2e7221 */ /* 0x000fe20000010000 */
[----:B------:R-:W-:-:S03]  /*af40*/  FADD.FTZ R35, R35, R44 ;  /* 0x0000002c23237221 */ /* 0x000fc60000010000 */
[----:B------:R-:W-:Y:S01]  /*af50*/  FADD.FTZ R33, R33, R46 ;  /* 0x0000002e21217221 */ /* 0x000fe20000010000 */
[----:B------:R-:W-:Y:S01]  /*af60*/  FADD.FTZ R35, R20, R35 ;  /* 0x0000002314237221 */ /* 0x000fe20000010000 */
[----:B--2---:R-:W-:Y:S01]  /*af70*/  F2FP.BF16.F32.PACK_AB R7, R23, R34 ;  /* 0x000000221707723e */ /* 0x004fe200000010ff */
[----:B------:R-:W-:Y:S01]  /*af80*/  MUFU.EX2 R25, R25 ;  /* 0x0000001900197308 */ /* 0x000fe20000000800 */
[----:B------:R-:W-:Y:S01]  /*af90*/  FADD.FTZ R34, R34, R33 ;  /* 0x0000002122227221 */ /* 0x000fe20000010000 */
[----:B------:R-:W-:-:S03]  /*afa0*/  FADD.FTZ R22, R22, R35 ;  /* 0x0000002316167221 */ /* 0x000fc60000010000 */
[----:B------:R-:W-:Y:S01]  /*afb0*/  FADD.FTZ R23, R23, R34 ;  /* 0x0000002217177221 */ /* 0x000fe20000010000 */
[C---:B------:R-:W-:Y:S01]  /*afc0*/  HMMA.16816.F32.BF16 R96, R4.reuse, R12, R96 ;  /* 0x0000000c0460723c */ /* 0x040fe20000041860 */
[----:B------:R-:W-:Y:S01]  /*afd0*/  FADD.FTZ R22, R21, R22 ;  /* 0x0000001615167221 */ /* 0x000fe20000010000 */
[----:B------:R-:W-:Y:S06]  /*afe0*/  MUFU.EX2 R26, R26 ;  /* 0x0000001a001a7308 */ /* 0x000fec0000000800 */
[C---:B------:R-:W-:Y:S01]  /*aff0*/  HMMA.16816.F32.BF16 R92, R4.reuse, R14, R92 ;  /* 0x0000000e045c723c */ /* 0x040fe2000004185c */
[----:B------:R-:W1:Y:S01]  /*b000*/  LDSM.16.MT88.4 R12, [R102+0x9000] ;  /* 0x00900000660c783b */ /* 0x000e620000004200 */
[----:B------:R-:W-:Y:S06]  /*b010*/  MUFU.EX2 R27, R27 ;  /* 0x0000001b001b7308 */ /* 0x000fec0000000800 */
[C---:B---3--:R-:W-:Y:S02]  /*b020*/  HMMA.16816.F32.BF16 R88, R4.reuse, R8, R88 ;  /* 0x000000080458723c */ /* 0x048fe40000041858 */
[----:B------:R-:W2:Y:S06]  /*b030*/  MUFU.EX2 R28, R28 ;  /* 0x0000001c001c7308 */ /* 0x000eac0000000800 */
[C---:B------:R-:W-:Y:S01]  /*b040*/  HMMA.16816.F32.BF16 R84, R4.reuse, R10, R84 ;  /* 0x0000000a0454723c */ /* 0x040fe20000041854 */
[----:B------:R-:W3:Y:S01]  /*b050*/  LDSM.16.MT88.4 R8, [R144+0x9800] ;  /* 0x009800009008783b */ /* 0x000ee20000004200 */
[----:B------:R-:W5:Y:S06]  /*b060*/  MUFU.EX2 R29, R29 ;  /* 0x0000001d001d7308 */ /* 0x000f6c0000000800 */
[C---:B----4-:R-:W-:Y:S08]  /*b070*/  HMMA.16816.F32.BF16 R80, R4.reuse, R16, R80 ;  /* 0x000000100450723c */ /* 0x050ff00000041850 */
[C---:B------:R-:W-:Y:S01]  /*b080*/  HMMA.16816.F32.BF16 R76, R4.reuse, R18, R76 ;  /* 0x00000012044c723c */ /* 0x040fe2000004184c */
[----:B------:R-:W4:Y:S07]  /*b090*/  LDSM.16.MT88.4 R16, [R140+0x9800] ;  /* 0x009800008c10783b */ /* 0x000f2e0000004200 */
[C---:B-1----:R-:W-:Y:S08]  /*b0a0*/  HMMA.16816.F32.BF16 R72, R4.reuse, R12, R72 ;  /* 0x0000000c0448723c */ /* 0x042ff00000041848 */
[----:B------:R-:W-:Y:S01]  /*b0b0*/  HMMA.16816.F32.BF16 R68, R4, R14, R68 ;  /* 0x0000000e0444723c */ /* 0x000fe20000041844 */
[----:B--2---:R-:W-:Y:S01]  /*b0c0*/  F2FP.BF16.F32.PACK_AB R4, R28, R27 ;  /* 0x0000001b1c04723e */ /* 0x004fe200000010ff */
[----:B------:R-:W1:Y:S01]  /*b0d0*/  LDSM.16.MT88.4 R12, [R103+0x9800] ;  /* 0x00980000670c783b */ /* 0x000e620000004200 */
[----:B------:R-:W-:Y:S01]  /*b0e0*/  F2FP.BF16.F32.PACK_AB R5, R25, R24 ;  /* 0x000000181905723e */ /* 0x000fe200000010ff */
[----:B------:R-:W-:Y:S01]  /*b0f0*/  FADD.FTZ R24, R24, R23 ;  /* 0x0000001718187221 */ /* 0x000fe20000010000 */
[----:B-----5:R-:W-:Y:S01]  /*b100*/  F2FP.BF16.F32.PACK_AB R6, R178, R29 ;  /* 0x0000001db206723e */ /* 0x020fe200000010ff */
[----:B------:R-:W-:Y:S01]  /*b110*/  FADD.FTZ R27, R27, R22 ;  /* 0x000000161b1b7221 */ /* 0x000fe20000010000 */
[----:B------:R-:W-:Y:S01]  /*b120*/  F2FP.BF16.F32.PACK_AB R7, R179, R26 ;  /* 0x0000001ab307723e */ /* 0x000fe200000010ff */
[----:B------:R-:W-:-:S02]  /*b130*/  FADD.FTZ R25, R25, R24 ;  /* 0x0000001819197221 */ /* 0x000fc40000010000 */
[----:B------:R-:W-:Y:S02]  /*b140*/  FADD.FTZ R28, R28, R27 ;  /* 0x0000001b1c1c7221 */ /* 0x000fe40000010000 */
[----:B------:R-:W-:Y:S02]  /*b150*/  FADD.FTZ R26, R26, R25 ;  /* 0x000000191a1a7221 */ /* 0x000fe40000010000 */
[----:B---3--:R-:W-:Y:S01]  /*b160*/  HMMA.16816.F32.BF16 R96, R4, R8, R96 ;  /* 0x000000080460723c */ /* 0x008fe20000041860 */
[----:B------:R-:W-:Y:S01]  /*b170*/  FADD.FTZ R29, R29, R28 ;  /* 0x0000001c1d1d7221 */ /* 0x000fe20000010000 */
[----:B------:R-:W-:-:S03]  /*b180*/  FADD.FTZ R179, R179, R26 ;  /* 0x0000001ab3b37221 */ /* 0x000fc60000010000 */
[----:B------:R-:W-:-:S03]  /*b190*/  FADD.FTZ R178, R178, R29 ;  /* 0x0000001db2b27221 */ /* 0x000fc60000010000 */
[C---:B------:R-:W-:Y:S01]  /*b1a0*/  HMMA.16816.F32.BF16 R92, R4.reuse, R10, R92 ;  /* 0x0000000a045c723c */ /* 0x040fe2000004185c */
[----:B------:R-:W2:Y:S07]  /*b1b0*/  LDSM.16.MT88.4 R8, [R102+0x9800] ;  /* 0x009800006608783b */ /* 0x000eae0000004200 */
[C---:B----4-:R-:W-:Y:S08]  /*b1c0*/  HMMA.16816.F32.BF16 R88, R4.reuse, R16, R88 ;  /* 0x000000100458723c */ /* 0x050ff00000041858 */
[C---:B------:R-:W-:Y:S08]  /*b1d0*/  HMMA.16816.F32.BF16 R84, R4.reuse, R18, R84 ;  /* 0x000000120454723c */ /* 0x040ff00000041854 */
[C---:B-1----:R-:W-:Y:S08]  /*b1e0*/  HMMA.16816.F32.BF16 R80, R4.reuse, R12, R80 ;  /* 0x0000000c0450723c */ /* 0x042ff00000041850 */
[C---:B------:R-:W-:Y:S08]  /*b1f0*/  HMMA.16816.F32.BF16 R76, R4.reuse, R14, R76 ;  /* 0x0000000e044c723c */ /* 0x040ff0000004184c */
[----:B--2---:R-:W-:Y:S01]  /*b200*/  HMMA.16816.F32.BF16 R72, R4, R8, R72 ;  /* 0x000000080448723c */ /* 0x004fe20000041848 */
[----:B------:R-:W-:-:S07]  /*b210*/  MOV R8, R56 ;  /* 0x0000003800087202 */ /* 0x000fce0000000f00 */
[----:B------:R-:W-:Y:S01]  /*b220*/  HMMA.16816.F32.BF16 R68, R4, R10, R68 ;  /* 0x0000000a0444723c */ /* 0x000fe20000041844 */
[----:B------:R-:W-:-:S04]  /*b230*/  NOP ;  /* 0x0000000000007918 */ /* 0x000fc80000000000 */
[----:B------:R-:W-:-:S15]  /*b240*/  @P0 BRA `(.L_x_10175) ;  /* 0x0000000000040947 */ /* 0x000fde0003800000 */
.L_x_10164:
[----:B------:R-:W-:-:S07]  /*b250*/  IADD3 R38, PT, PT, R8, -0x1, RZ ;  /* 0xffffffff08267810 */ /* 0x000fce0007ffe0ff */
.L_x_10175:
[----:B------:R-:W-:Y:S05]  /*b260*/  BSYNC B2 ;  /* 0x0000000000027941 */ /* 0x000fea0003800000 */
.L_x_10163:
[----:B------:R-:W-:-:S13]  /*b270*/  ISETP.GE.AND P0, PT, R38, R155, PT ;  /* 0x0000009b2600720c */ /* 0x000fda0003f06270 */
[----:B------:R-:W-:Y:S05]  /*b280*/  @!P0 BRA `(.L_x_10176) ;  /* 0x00000048000c8947 */ /* 0x000fea0003800000 */
[----:B------:R-:W-:Y:S01]  /*b290*/  IMAD.MOV.U32 R101, RZ, RZ, R0 ;  /* 0x000000ffff657224 */ /* 0x000fe200078e0000 */
[----:B------:R-:W-:Y:S01]  /*b2a0*/  ISETP.NE.U32.AND P2, PT, R128, RZ, PT ;  /* 0x000000ff8000720c */ /* 0x000fe20003f45070 */
[C---:B------:R-:W-:Y:S01]  /*b2b0*/  IMAD.SHL.U32 R0, R38.reuse, 0x80, RZ ;  /* 0x0000008026007824 */ /* 0x040fe200078e00ff */
[----:B------:R-:W-:Y:S01]  /*b2c0*/  VIMNMX R174, PT, PT, RZ, R39, !PT ;  /* 0x00000027ffae7248 */ /* 0x000fe20007fe0100 */
[----:B------:R-:W-:Y:S01]  /*b2d0*/  IMAD.MOV.U32 R100, RZ, RZ, R36 ;  /* 0x000000ffff647224 */ /* 0x000fe200078e0024 */
[----:B------:R-:W-:Y:S01]  /*b2e0*/  ISETP.NE.AND.EX P2, PT, R129, RZ, PT, P2 ;  /* 0x000000ff8100720c */ /* 0x000fe20003f45320 */
[----:B------:R-:W-:Y:S01]  /*b2f0*/  VIADD R176, R38, 0x1 ;  /* 0x0000000126b07836 */ /* 0x000fe20000000000 */
[----:B------:R-:W-:Y:S01]  /*b300*/  VIADDMNMX R171, R39, 0x8, RZ, !PT ;  /* 0x0000000827ab7846 */ /* 0x000fe200078001ff */
[C---:B------:R-:W-:Y:S01]  /*b310*/  VIADD R175, R0.reuse, 0x80 ;  /* 0x0000008000af7836 */ /* 0x040fe20000000000 */
[----:B------:R-:W-:-:S09]  /*b320*/  LOP3.LUT R177, R0, 0x40, R37, 0xfe, !PT ;  /* 0x0000004000b17812 */ /* 0x000fd200078efe25 */
.L_x_10183:
        /* <DEDUP_REMOVED lines=80> */
.L_x_10178:
[----:B------:R-:W-:Y:S05]  /*b830*/  BSYNC.RECONVERGENT B0 ;  /* 0x0000000000007941 */ /* 0x000fea0003800200 */
.L_x_10177:
        /* <DEDUP_REMOVED lines=74> */
[----:B------:R-:W1:Y:S01]  /*bce0*/  LDSM.16.M88.4 R136, [R148+0x5800] ;  /* 0x005800009488783b */ /* 0x000e620000000200 */
        /* <DEDUP_REMOVED lines=9> */
[C---:B-----5:R-:W-:Y:S08]  /*bd80*/  HMMA.16816.F32.BF16 R28, R104.reuse, R120, RZ ;  /* 0x00000078681c723c */ /* 0x060ff000000418ff */
[C---:B------:R-:W-:Y:S01]  /*bd90*/  HMMA.16816.F32.BF16 R32, R104.reuse, R122, RZ ;  /* 0x0000007a6820723c */ /* 0x040fe200000418ff */
[----:B------:R-:W4:Y:S07]  /*bda0*/  LDSM.16.M88.4 R120, [R143+0x3000] ;  /* 0x003000008f78783b */ /* 0x000f2e0000000200 */
[C---:B-1----:R-:W-:Y:S08]  /*bdb0*/  HMMA.16816.F32.BF16 R36, R104.reuse, R124, RZ ;  /* 0x0000007c6824723c */ /* 0x042ff000000418ff */
        /* <DEDUP_REMOVED lines=30> */
[----:B------:R-:W-:Y:S01]  /*bfa0*/  HMMA.16816.F32.BF16 R64, R108, R106, R64 ;  /* 0x0000006a6c40723c */ /* 0x000fe20000041840 */
[----:B------:R-:W1:Y:S04]  /*bfb0*/  LDSM.16.M88.4 R104, [R142+0x3000] ;  /* 0x003000008e68783b */ /* 0x000e680000000200 */
[----:B------:R-:W4:Y:S03]  /*bfc0*/  LDSM.16.M88.4 R108, [R142+0x3800] ;  /* 0x003800008e6c783b */ /* 0x000f260000000200 */
[C---:B--2---:R-:W-:Y:S08]  /*bfd0*/  HMMA.16816.F32.BF16 R4, R112.reuse, R116, R4 ;  /* 0x000000747004723c */ /* 0x044ff00000041804 */
[C---:B------:R-:W-:Y:S01]  /*bfe0*/  HMMA.16816.F32.BF16 R8, R112.reuse, R118, R8 ;  /* 0x000000767008723c */ /* 0x040fe20000041808 */
[----:B------:R-:W-:Y:S07]  /*bff0*/  LDSM.16.M88.4 R116, [R142+0x4800] ;  /* 0x004800008e74783b */ /* 0x000fee0000000200 */
[C---:B---3--:R-:W-:Y:S08]  /*c000*/  HMMA.16816.F32.BF16 R12, R112.reuse, R120, R12 ;  /* 0x00000078700c723c */ /* 0x048ff0000004180c */
[C---:B------:R-:W-:Y:S01]  /*c010*/  HMMA.16816.F32.BF16 R16, R112.reuse, R122, R16 ;  /* 0x0000007a7010723c */ /* 0x040fe20000041810 */
[----:B------:R-:W-:Y:S07]  /*c020*/  LDSM.16.M88.4 R120, [R142+0x5000] ;  /* 0x005000008e78783b */ /* 0x000fee0000000200 */
[C---:B-1----:R-:W-:Y:S08]  /*c030*/  HMMA.16816.F32.BF16 R20, R112.reuse, R104, R20 ;  /* 0x000000687014723c */ /* 0x042ff00000041814 */
[C---:B------:R-:W-:Y:S01]  /*c040*/  HMMA.16816.F32.BF16 R24, R112.reuse, R106, R24 ;  /* 0x0000006a7018723c */ /* 0x040fe20000041818 */
[----:B------:R-:W1:Y:S07]  /*c050*/  LDSM.16.M88.4 R104, [R142+0x4000] ;  /* 0x004000008e68783b */ /* 0x000e6e0000000200 */
[C---:B----4-:R-:W-:Y:S08]  /*c060*/  HMMA.16816.F32.BF16 R28, R112.reuse, R108, R28 ;  /* 0x0000006c701c723c */ /* 0x050ff0000004181c */
[C---:B------:R-:W-:Y:S01]  /*c070*/  HMMA.16816.F32.BF16 R32, R112.reuse, R110, R32 ;  /* 0x0000006e7020723c */ /* 0x040fe20000041820 */
[----:B------:R-:W2:Y:S07]  /*c080*/  LDSM.16.M88.4 R108, [R142+0x5800] ;  /* 0x005800008e6c783b */ /* 0x000eae0000000200 */
        /* <DEDUP_REMOVED lines=15> */
[----:B------:R-:W-:Y:S07]  /*c180*/  LDSM.16.M88.4 R116, [R141+0x4800] ;  /* 0x004800008d74783b */ /* 0x000fee0000000200 */
[C---:B---3--:R-:W-:Y:S08]  /*c190*/  HMMA.16816.F32.BF16 R12, R104.reuse, R120, R12 ;  /* 0x00000078680c723c */ /* 0x048ff0000004180c */
[C---:B------:R-:W-:Y:S01]  /*c1a0*/  HMMA.16816.F32.BF16 R16, R104.reuse, R122, R16 ;  /* 0x0000007a6810723c */ /* 0x040fe20000041810 */
[----:B------:R-:W-:Y:S07]  /*c1b0*/  LDSM.16.M88.4 R120, [R141+0x5000] ;  /* 0x005000008d78783b */ /* 0x000fee0000000200 */
[C---:B--2---:R-:W-:Y:S08]  /*c1c0*/  HMMA.16816.F32.BF16 R20, R104.reuse, R108, R20 ;  /* 0x0000006c6814723c */ /* 0x044ff00000041814 */
[C---:B------:R-:W-:Y:S01]  /*c1d0*/  HMMA.16816.F32.BF16 R24, R104.reuse, R110, R24 ;  /* 0x0000006e6818723c */ /* 0x040fe20000041818 */
[----:B------:R-:W1:Y:S07]  /*c1e0*/  LDSM.16.M88.4 R108, [R141+0x4000] ;  /* 0x004000008d6c783b */ /* 0x000e6e0000000200 */
[C---:B----4-:R-:W-:Y:S08]  /*c1f0*/  HMMA.16816.F32.BF16 R28, R104.reuse, R112, R28 ;  /* 0x00000070681c723c */ /* 0x050ff0000004181c */
[C---:B------:R-:W-:Y:S01]  /*c200*/  HMMA.16816.F32.BF16 R32, R104.reuse, R114, R32 ;  /* 0x000000726820723c */ /* 0x040fe20000041820 */
[----:B------:R-:W2:Y:S01]  /*c210*/  LDSM.16.M88.4 R112, [R141+0x5800] ;  /* 0x005800008d70783b */ /* 0x000ea20000000200 */
        /* <DEDUP_REMOVED lines=85> */
.L_x_10182:
[----:B------:R-:W-:Y:S05]  /*c770*/  BSYNC.RECONVERGENT B0 ;  /* 0x0000000000007941 */ /* 0x000fea0003800200 */
.L_x_10181:
        /* <DEDUP_REMOVED lines=64> */
.L_x_10180:
[----:B------:R-:W-:Y:S05]  /*cb80*/  BSYNC.RECONVERGENT B1 ;  /* 0x0000000000017941 */ /* 0x000fea0003800200 */
.L_x_10179:
[----:B------:R-:W-:Y:S01]  /*cb90*/  P2R R0, PR, RZ, 0x4 ;  /* 0x00000004ff007803 */ /* 0x000fe20000000000 */
[C---:B-1----:R-:W-:Y:S02]  /*cba0*/  VIADD R104, R177.reuse, 0xffffffc0 ;  /* 0xffffffc0b1687836 */ /* 0x042fe40000000000 */
[C---:B------:R-:W-:Y:S02]  /*cbb0*/  VIADD R121, R177.reuse, 0xffffffc1 ;  /* 0xffffffc1b1797836 */ /* 0x040fe40000000000 */
[C---:B------:R-:W-:Y:S01]  /*cbc0*/  VIADD R117, R177.reuse, 0xffffffc9 ;  /* 0xffffffc9b1757836 */ /* 0x040fe20000000000 */
[C---:B------:R-:W-:Y:S01]  /*cbd0*/  ISETP.GE.AND P0, PT, R104.reuse, R167, PT ;  /* 0x000000a76800720c */ /* 0x040fe20003f06270 */
[----:B------:R-:W-:Y:S01]  /*cbe0*/  VIADD R119, R177, 0xffffffc8 ;  /* 0xffffffc8b1777836 */ /* 0x000fe20000000000 */
[-C--:B------:R-:W-:Y:S01]  /*cbf0*/  ISETP.GE.AND P3, PT, R121, R174.reuse, PT ;  /* 0x000000ae7900720c */ /* 0x080fe20003f66270 */
[C---:B------:R-:W-:Y:S01]  /*cc00*/  VIADD R120, R177.reuse, 0xffffffd0 ;  /* 0xffffffd0b1787836 */ /* 0x040fe20000000000 */
[----:B------:R-:W-:Y:S01]  /*cc10*/  P2R R113, PR, RZ, 0x1 ;  /* 0x00000001ff717803 */ /* 0x000fe20000000000 */
[----:B------:R-:W-:Y:S01]  /*cc20*/  VIADD R115, R177, 0xffffffd9 ;  /* 0xffffffd9b1737836 */ /* 0x000fe20000000000 */
[-C--:B------:R-:W-:Y:S01]  /*cc30*/  ISETP.GE.AND P0, PT, R121, R171.reuse, PT ;  /* 0x000000ab7900720c */ /* 0x080fe20003f06270 */
[C---:B------:R-:W-:Y:S01]  /*cc40*/  VIADD R105, R177.reuse, 0xfffffff0 ;  /* 0xfffffff0b1697836 */ /* 0x040fe20000000000 */
[C---:B------:R-:W-:Y:S01]  /*cc50*/  ISETP.GE.AND P4, PT, R104.reuse, R174, PT ;  /* 0x000000ae6800720c */ /* 0x040fe20003f86270 */
[C---:B------:R-:W-:Y:S01]  /*cc60*/  VIADD R106, R177.reuse, 0x8 ;  /* 0x00000008b16a7836 */ /* 0x040fe20000000000 */
[CC--:B------:R-:W-:Y:S01]  /*cc70*/  ISETP.GE.AND P1, PT, R104.reuse, R171.reuse, PT ;  /* 0x000000ab6800720c */ /* 0x0c0fe20003f26270 */
[C---:B------:R-:W-:Y:S01]  /*cc80*/  VIADD R118, R177.reuse, 0xffffffd1 ;  /* 0xffffffd1b1767836 */ /* 0x040fe20000000000 */
[----:B------:R-:W-:Y:S01]  /*cc90*/  ISETP.GE.AND P2, PT, R104, R170, PT ;  /* 0x000000aa6800720c */ /* 0x000fe20003f46270 */
[----:B------:R-:W-:Y:S01]  /*cca0*/  VIADD R116, R177, 0xffffffd8 ;  /* 0xffffffd8b1747836 */ /* 0x000fe20000000000 */
[----:B------:R-:W-:Y:S01]  /*ccb0*/  FSEL R107, R5, -INF , P3 ;  /* 0xff800000056b7808 */ /* 0x000fe20001800000 */
[----:B------:R-:W-:Y:S01]  /*ccc0*/  VIADD R175, R175, 0xffffff80 ;  /* 0xffffff80afaf7836 */ /* 0x000fe20000000000 */
[----:B------:R-:W-:Y:S02]  /*ccd0*/  FSEL R104, R7, -INF , P0 ;  /* 0xff80000007687808 */ /* 0x000fe40000000000 */
[CC--:B------:R-:W-:Y:S02]  /*cce0*/  ISETP.GE.AND P3, PT, R117.reuse, R174.reuse, PT ;  /* 0x000000ae7500720c */ /* 0x0c0fe40003f66270 */
[-C--:B------:R-:W-:Y:S02]  /*ccf0*/  ISETP.GE.AND P0, PT, R117, R171.reuse, PT ;  /* 0x000000ab7500720c */ /* 0x080fe40003f06270 */
[----:B------:R-:W-:Y:S02]  /*cd00*/  FSEL R109, R9, -INF , P3 ;  /* 0xff800000096d7808 */ /* 0x000fe40001800000 */
[----:B------:R-:W-:Y:S02]  /*cd10*/  FSEL R108, R4, -INF , P4 ;  /* 0xff800000046c7808 */ /* 0x000fe40002000000 */
[----:B------:R-:W-:Y:S02]  /*cd20*/  FSEL R9, R11, -INF , P0 ;  /* 0xff8000000b097808 */ /* 0x000fe40000000000 */
[-C--:B------:R-:W-:Y:S02]  /*cd30*/  ISETP.GE.AND P4, PT, R119, R174.reuse, PT ;  /* 0x000000ae7700720c */ /* 0x080fe40003f86270 */
[-C--:B------:R-:W-:Y:S02]  /*cd40*/  ISETP.GE.AND P0, PT, R118, R171.reuse, PT ;  /* 0x000000ab7600720c */ /* 0x080fe40003f06270 */
[----:B------:R-:W-:Y:S01]  /*cd50*/  FSEL R110, R8, -INF , P4 ;  /* 0xff800000086e7808 */ /* 0x000fe20002000000 */
[----:B------:R-:W-:Y:S01]  /*cd60*/  VIADD R8, R177, 0xffffffe9 ;  /* 0xffffffe9b1087836 */ /* 0x000fe20000000000 */
[----:B------:R-:W-:Y:S01]  /*cd70*/  FSEL R7, R15, -INF , P0 ;  /* 0xff8000000f077808 */ /* 0x000fe20000000000 */
[----:B------:R-:W-:Y:S01]  /*cd80*/  VIADD R15, R177, 0xffffffe8 ;  /* 0xffffffe8b10f7836 */ /* 0x000fe20000000000 */
[-C--:B------:R-:W-:Y:S02]  /*cd90*/  ISETP.GE.AND P4, PT, R120, R174.reuse, PT ;  /* 0x000000ae7800720c */ /* 0x080fe40003f86270 */
[-C--:B------:R-:W-:Y:S02]  /*cda0*/  ISETP.GE.AND P3, PT, R118, R174.reuse, PT ;  /* 0x000000ae7600720c */ /* 0x080fe40003f66270 */
[-C--:B------:R-:W-:Y:S02]  /*cdb0*/  ISETP.GE.AND P0, PT, R115, R171.reuse, PT ;  /* 0x000000ab7300720c */ /* 0x080fe40003f06270 */
[----:B------:R-:W-:Y:S01]  /*cdc0*/  FSEL R4, R6, -INF , P1 ;  /* 0xff80000006047808 */ /* 0x000fe20000800000 */
[C---:B------:R-:W-:Y:S01]  /*cdd0*/  VIADD R6, R177.reuse, 0xfffffff9 ;  /* 0xfffffff9b1067836 */ /* 0x040fe20000000000 */
[----:B------:R-:W-:Y:S01]  /*cde0*/  FSEL R11, R12, -INF , P4 ;  /* 0xff8000000c0b7808 */ /* 0x000fe20002000000 */
[----:B------:R-:W-:Y:S01]  /*cdf0*/  VIADD R12, R177, 0x11 ;  /* 0x00000011b10c7836 */ /* 0x000fe20000000000 */
[----:B------:R-:W-:Y:S02]  /*ce00*/  FSEL R13, R13, -INF , P3 ;  /* 0xff8000000d0d7808 */ /* 0x000fe40001800000 */
[----:B------:R-:W-:Y:S01]  /*ce10*/  FSEL R5, R19, -INF , P0 ;  /* 0xff80000013057808 */ /* 0x000fe20000000000 */
[----:B------:R-:W-:Y:S01]  /*ce20*/  VIADD R19, R177, 0xffffffe0 ;  /* 0xffffffe0b1137836 */ /* 0x000fe20000000000 */
[-C--:B------:R-:W-:Y:S02]  /*ce30*/  ISETP.GE.AND P1, PT, R119, R171.reuse, PT ;  /* 0x000000ab7700720c */ /* 0x080fe40003f26270 */
[-C--:B------:R-:W-:Y:S02]  /*ce40*/  ISETP.GE.AND P4, PT, R116, R174.reuse, PT ;  /* 0x000000ae7400720c */ /* 0x080fe40003f86270 */
[-C--:B------:R-:W-:Y:S02]  /*ce50*/  ISETP.GE.AND P3, PT, R115, R174.reuse, PT ;  /* 0x000000ae7300720c */ /* 0x080fe40003f66270 */
[----:B------:R-:W-:Y:S02]  /*ce60*/  FSEL R10, R10, -INF , P1 ;  /* 0xff8000000a0a7808 */ /* 0x000fe40000800000 */
[----:B------:R-:W-:Y:S01]  /*ce70*/  FSEL R112, R16, -INF , P4 ;  /* 0xff80000010707808 */ /* 0x000fe20002000000 */
[----:B------:R-:W-:Y:S01]  /*ce80*/  VIADD R16, R177, 0x1 ;  /* 0x00000001b1107836 */ /* 0x000fe20000000000 */
[----:B------:R-:W-:Y:S01]  /*ce90*/  FSEL R111, R17, -INF , P3 ;  /* 0xff800000116f7808 */ /* 0x000fe20001800000 */
[----:B------:R-:W-:Y:S01]  /*cea0*/  VIADD R17, R177, 0xffffffe1 ;  /* 0xffffffe1b1117836 */ /* 0x000fe20000000000 */
[-C--:B------:R-:W-:Y:S02]  /*ceb0*/  ISETP.GE.AND P1, PT, R120, R171.reuse, PT ;  /* 0x000000ab7800720c */ /* 0x080fe40003f26270 */
[-C--:B------:R-:W-:Y:S02]  /*cec0*/  ISETP.GE.AND P4, PT, R19, R174.reuse, PT ;  /* 0x000000ae1300720c */ /* 0x080fe40003f86270 */
        /* <DEDUP_REMOVED lines=18> */
[----:B------:R-:W-:Y:S01]  /*cff0*/  FSEL R211, R28, -INF , P4 ;  /* 0xff8000001cd37808 */ /* 0x000fe20002000000 */
[----:B------:R-:W-:Y:S01]  /*d000*/  VIADD R28, R177, 0x18 ;  /* 0x00000018b11c7836 */ /* 0x000fe20000000000 */
        /* <DEDUP_REMOVED lines=9> */
[CC--:B------:R-:W-:Y:S02]  /*d0a0*/  ISETP.GE.AND P4, PT, R177.reuse, R174.reuse, PT ;  /* 0x000000aeb100720c */ /* 0x0c0fe40003f86270 */
[-C--:B------:R-:W-:Y:S02]  /*d0b0*/  ISETP.GE.AND P0, PT, R16, R171.reuse, PT ;  /* 0x000000ab1000720c */ /* 0x080fe40003f06270 */
[----:B------:R-:W-:Y:S02]  /*d0c0*/  FSEL R34, R34, -INF , P1 ;  /* 0xff80000022227808 */ /* 0x000fe40000800000 */
[----:B------:R-:W-:Y:S01]  /*d0d0*/  FSEL R189, R36, -INF , P4 ;  /* 0xff80000024bd7808 */ /* 0x000fe20002000000 */
[----:B------:R-:W-:Y:S01]  /*d0e0*/  VIADD R36, R177, 0x9 ;  /* 0x00000009b1247836 */ /* 0x000fe20000000000 */
[----:B------:R-:W-:Y:S02]  /*d0f0*/  FSEL R39, R39, -INF , P0 ;  /* 0xff80000027277808 */ /* 0x000fe40000000000 */
[CC--:B------:R-:W-:Y:S02]  /*d100*/  ISETP.GE.AND P1, PT, R177.reuse, R171.reuse, PT ;  /* 0x000000abb100720c */ /* 0x0c0fe40003f26270 */
[-C--:B------:R-:W-:Y:S02]  /*d110*/  ISETP.GE.AND P0, PT, R106, R174.reuse, PT ;  /* 0x000000ae6a00720c */ /* 0x080fe40003f06270 */
[----:B------:R-:W-:Y:S02]  /*d120*/  FSEL R187, R38, -INF , P1 ;  /* 0xff80000026bb7808 */ /* 0x000fe40000800000 */
        /* <DEDUP_REMOVED lines=20> */
[----:B------:R-:W-:Y:S02]  /*d270*/  ISETP.GE.AND P3, PT, R17, R174, PT ;  /* 0x000000ae1100720c */ /* 0x000fe40003f66270 */
[----:B------:R-:W-:Y:S02]  /*d280*/  FSEL R50, R50, -INF , P0 ;  /* 0xff80000032327808 */ /* 0x000fe40000000000 */
[-C--:B------:R-:W-:Y:S02]  /*d290*/  ISETP.GE.AND P0, PT, R45, R171.reuse, PT ;  /* 0x000000ab2d00720c */ /* 0x080fe40003f06270 */
[-C--:B------:R-:W-:Y:S02]  /*d2a0*/  ISETP.GE.AND P1, PT, R12, R171.reuse, PT ;  /* 0x000000ab0c00720c */ /* 0x080fe40003f26270 */
[----:B------:R-:W-:Y:S02]  /*d2b0*/  FSEL R51, R51, -INF , P0 ;  /* 0xff80000033337808 */ /* 0x000fe40000000000 */
[----:B------:R-:W-:Y:S02]  /*d2c0*/  ISETP.GE.AND P0, PT, R117, R170, PT ;  /* 0x000000aa7500720c */ /* 0x000fe40003f06270 */
[----:B------:R-:W-:Y:S02]  /*d2d0*/  FSEL R225, R21, -INF , P3 ;  /* 0xff80000015e17808 */ /* 0x000fe40001800000 */
[----:B------:R-:W-:Y:S02]  /*d2e0*/  P2R R48, PR, RZ, 0x1 ;  /* 0x00000001ff307803 */ /* 0x000fe40000000000 */
[----:B------:R-:W-:Y:S02]  /*d2f0*/  ISETP.GE.AND P0, PT, R44, R174, PT ;  /* 0x000000ae2c00720c */ /* 0x000fe40003f06270 */
[----:B------:R-:W-:Y:S02]  /*d300*/  FSEL R47, R47, -INF , P1 ;  /* 0xff8000002f2f7808 */ /* 0x000fe40000800000 */
[----:B------:R-:W-:Y:S02]  /*d310*/  FSEL R43, R52, -INF , P0 ;  /* 0xff800000342b7808 */ /* 0x000fe40000000000 */
[----:B------:R-:W-:Y:S02]  /*d320*/  ISETP.GE.AND P0, PT, R120, R170, PT ;  /* 0x000000aa7800720c */ /* 0x000fe40003f06270 */
[----:B------:R-:W-:Y:S02]  /*d330*/  P2R R114, PR, RZ, 0x4 ;  /* 0x00000004ff727803 */ /* 0x000fe40000000000 */
[----:B------:R-:W-:Y:S02]  /*d340*/  P2R R52, PR, RZ, 0x1 ;  /* 0x00000001ff347803 */ /* 0x000fe40000000000 */
[-C--:B------:R-:W-:Y:S02]  /*d350*/  ISETP.GE.AND P0, PT, R41, R174.reuse, PT ;  /* 0x000000ae2900720c */ /* 0x080fe40003f06270 */
[-C--:B------:R-:W-:Y:S02]  /*d360*/  ISETP.GE.AND P3, PT, R8, R174.reuse, PT ;  /* 0x000000ae0800720c */ /* 0x080fe40003f66270 */
[----:B------:R-:W-:Y:S02]  /*d370*/  FSEL R125, R53, -INF , P0 ;  /* 0xff800000357d7808 */ /* 0x000fe40000000000 */
[----:B------:R-:W-:Y:S02]  /*d380*/  ISETP.GE.AND P0, PT, R44, R171, PT ;  /* 0x000000ab2c00720c */ /* 0x000fe40003f06270 */
[-C--:B------:R-:W-:Y:S02]  /*d390*/  ISETP.GE.AND P1, PT, R119, R167.reuse, PT ;  /* 0x000000a77700720c */ /* 0x080fe40003f26270 */
[----:B------:R-:W-:Y:S02]  /*d3a0*/  ISETP.GE.AND P2, PT, R121, R167, PT ;  /* 0x000000a77900720c */ /* 0x000fe40003f46270 */
[----:B------:R-:W-:Y:S02]  /*d3b0*/  FSEL R54, R54, -INF , P0 ;  /* 0xff80000036367808 */ /* 0x000fe40000000000 */
[----:B------:R-:W-:Y:S02]  /*d3c0*/  ISETP.GE.AND P0, PT, R41, R171, PT ;  /* 0x000000ab2900720c */ /* 0x000fe40003f06270 */
[----:B------:R-:W-:Y:S02]  /*d3d0*/  FSEL R25, R25, -INF , P3 ;  /* 0xff80000019197808 */ /* 0x000fe40001800000 */
[----:B------:R-:W-:Y:S02]  /*d3e0*/  P2R R38, PR, RZ, 0x2 ;  /* 0x00000002ff267803 */ /* 0x000fe40000000000 */
[----:B------:R-:W-:Y:S02]  /*d3f0*/  ISETP.GE.AND P3, PT, R24, R174, PT ;  /* 0x000000ae1800720c */ /* 0x000fe40003f66270 */
[----:B------:R-:W-:Y:S02]  /*d400*/  P2R R21, PR, RZ, 0x4 ;  /* 0x00000004ff157803 */ /* 0x000fe40000000000 */
[-C--:B------:R-:W-:Y:S02]  /*d410*/  ISETP.GE.AND P1, PT, R117, R167.reuse, PT ;  /* 0x000000a77500720c */ /* 0x080fe40003f26270 */
[-C--:B------:R-:W-:Y:S02]  /*d420*/  ISETP.GE.AND P2, PT, R119, R170.reuse, PT ;  /* 0x000000aa7700720c */ /* 0x080fe40003f46270 */
[----:B------:R-:W-:Y:S02]  /*d430*/  FSEL R117, R55, -INF , P0 ;  /* 0xff80000037757808 */ /* 0x000fe40000000000 */
[C---:B------:R-:W-:Y:S02]  /*d440*/  ISETP.GE.AND P0, PT, R118.reuse, R170, PT ;  /* 0x000000aa7600720c */ /* 0x040fe40003f06270 */
[----:B------:R-:W-:Y:S02]  /*d450*/  FSEL R209, R29, -INF , P3 ;  /* 0xff8000001dd17808 */ /* 0x000fe40001800000 */
[----:B------:R-:W-:Y:S02]  /*d460*/  P2R R29, PR, RZ, 0x4 ;  /* 0x00000004ff1d7803 */ /* 0x000fe40000000000 */
[----:B------:R-:W-:Y:S02]  /*d470*/  ISETP.GE.AND P2, PT, R118, R167, PT ;  /* 0x000000a77600720c */ /* 0x000fe40003f46270 */
[----:B------:R-:W-:Y:S02]  /*d480*/  P2R R49, PR, RZ, 0x1 ;  /* 0x00000001ff317803 */ /* 0x000fe40000000000 */
[----:B------:R-:W-:Y:S02]  /*d490*/  ISETP.GE.AND P0, PT, R40, R174, PT ;  /* 0x000000ae2800720c */ /* 0x000fe40003f06270 */
[----:B------:R-:W-:Y:S02]  /*d4a0*/  P2R R53, PR, RZ, 0x4 ;  /* 0x00000004ff357803 */ /* 0x000fe40000000000 */
[----:B------:R-:W-:Y:S01]  /*d4b0*/  ISETP.NE.AND P2, PT, R38, RZ, PT ;  /* 0x000000ff2600720c */ /* 0x000fe20003f45270 */
[C---:B------:R-:W-:Y:S01]  /*d4c0*/  VIADD R38, R177.reuse, 0x29 ;  /* 0x00000029b1267836 */ /* 0x040fe20000000000 */
[----:B------:R-:W-:Y:S01]  /*d4d0*/  FSEL R123, R56, -INF , P0 ;  /* 0xff800000387b7808 */ /* 0x000fe20000000000 */
[----:B------:R-:W-:Y:S01]  /*d4e0*/  VIADD R56, R177, 0x30 ;  /* 0x00000030b1387836 */ /* 0x000fe20000000000 */
[-C--:B------:R-:W-:Y:S02]  /*d4f0*/  ISETP.GE.AND P0, PT, R116, R170.reuse, PT ;  /* 0x000000aa7400720c */ /* 0x080fe40003f06270 */
[----:B------:R-:W-:Y:S02]  /*d500*/  ISETP.GE.AND P4, PT, R121, R170, PT ;  /* 0x000000aa7900720c */ /* 0x000fe40003f86270 */
[----:B------:R-:W-:Y:S02]  /*d510*/  P2R R55, PR, RZ, 0x1 ;  /* 0x00000001ff377803 */ /* 0x000fe40000000000 */
[-C--:B------:R-:W-:Y:S02]  /*d520*/  ISETP.GE.AND P0, PT, R38, R174.reuse, PT ;  /* 0x000000ae2600720c */ /* 0x080fe40003f06270 */
[----:B------:R-:W-:Y:S02]  /*d530*/  ISETP.GE.AND P3, PT, R6, R174, PT ;  /* 0x000000ae0600720c */ /* 0x000fe40003f66270 */
[----:B------:R-:W-:Y:S02]  /*d540*/  FSEL R121, R57, -INF , P0 ;  /* 0xff80000039797808 */ /* 0x000fe40000000000 */
[----:B------:R-:W-:Y:S02]  /*d550*/  ISETP.GE.AND P0, PT, R40, R171, PT ;  /* 0x000000ab2800720c */ /* 0x000fe40003f06270 */
[----:B------:R-:W-:Y:S02]  /*d560*/  ISETP.GE.AND P5, PT, R115, R167, PT ;  /* 0x000000a77300720c */ /* 0x000fe40003fa6270 */
[----:B------:R-:W-:Y:S02]  /*d570*/  FSEL R58, R58, -INF , P0 ;  /* 0xff8000003a3a7808 */ /* 0x000fe40000000000 */
[----:B------:R-:W-:Y:S02]  /*d580*/  ISETP.GE.AND P0, PT, R38, R171, PT ;  /* 0x000000ab2600720c */ /* 0x000fe40003f06270 */
[----:B------:R-:W-:Y:S02]  /*d590*/  FSEL R33, R33, -INF , P3 ;  /* 0xff80000021217808 */ /* 0x000fe40001800000 */
[----:B------:R-:W-:Y:S02]  /*d5a0*/  FSEL R59, R59, -INF , P0 ;  /* 0xff8000003b3b7808 */ /* 0x000fe40000000000 */
[----:B------:R-:W-:Y:S02]  /*d5b0*/  ISETP.GE.AND P0, PT, R115, R170, PT ;  /* 0x000000aa7300720c */ /* 0x000fe40003f06270 */
[----:B------:R-:W-:Y:S02]  /*d5c0*/  ISETP.GE.AND P3, PT, R16, R174, PT ;  /* 0x000000ae1000720c */ /* 0x000fe40003f66270 */
[----:B------:R-:W-:Y:S02]  /*d5d0*/  P2R R115, PR, RZ, 0x20 ;  /* 0x00000020ff737803 */ /* 0x000fe40000000000 */
[----:B------:R-:W-:Y:S02]  /*d5e0*/  ISETP.GE.AND P5, PT, R19, R170, PT ;  /* 0x000000aa1300720c */ /* 0x000fe40003fa6270 */
[----:B------:R-:W-:Y:S02]  /*d5f0*/  FSEL R195, R37, -INF , P3 ;  /* 0xff80000025c37808 */ /* 0x000fe40001800000 */
[----:B------:R-:W-:Y:S02]  /*d600*/  P2R R57, PR, RZ, 0x1 ;  /* 0x00000001ff397803 */ /* 0x000fe40000000000 */
[----:B------:R-:W-:Y:S02]  /*d610*/  P2R R37, PR, RZ, 0x2 ;  /* 0x00000002ff257803 */ /* 0x000fe40000000000 */
[----:B------:R-:W-:Y:S02]  /*d620*/  ISETP.GE.AND P1, PT, R120, R167, PT ;  /* 0x000000a77800720c */ /* 0x000fe40003f26270 */
[----:B------:R-:W-:Y:S02]  /*d630*/  P2R R120, PR, RZ, 0x20 ;  /* 0x00000020ff787803 */ /* 0x000fe40000000000 */
[----:B------:R-:W-:Y:S01]  /*d640*/  ISETP.NE.AND P5, PT, R57, RZ, PT ;  /* 0x000000ff3900720c */ /* 0x000fe20003fa5270 */
[----:B------:R-:W-:Y:S01]  /*d650*/  VIADD R57, R177, 0x38 ;  /* 0x00000038b1397836 */ /* 0x000fe20000000000 */
[-C--:B------:R-:W-:Y:S02]  /*d660*/  ISETP.GE.AND P0, PT, R56, R174.reuse, PT ;  /* 0x000000ae3800720c */ /* 0x080fe40003f06270 */
[----:B------:R-:W-:Y:S02]  /*d670*/  P2R R122, PR, RZ, 0x20 ;  /* 0x00000020ff7a7803 */ /* 0x000fe40000000000 */
[----:B------:R-:W-:Y:S02]  /*d680*/  ISETP.NE.AND P5, PT, R55, RZ, PT ;  /* 0x000000ff3700720c */ /* 0x000fe40003fa5270 */
[----:B------:R-:W-:Y:S02]  /*d690*/  P2R R118, PR, RZ, 0x4 ;  /* 0x00000004ff767803 */ /* 0x000fe40000000000 */
[----:B------:R-:W-:Y:S02]  /*d6a0*/  P2R R55, PR, RZ, 0x20 ;  /* 0x00000020ff377803 */ /* 0x000fe40000000000 */
[----:B------:R-:W-:Y:S02]  /*d6b0*/  ISETP.NE.AND P5, PT, R49, RZ, PT ;  /* 0x000000ff3100720c */ /* 0x000fe40003fa5270 */
[----:B------:R-:W-:Y:S02]  /*d6c0*/  ISETP.NE.AND P2, PT, R113, RZ, PT ;  /* 0x000000ff7100720c */ /* 0x000fe40003f45270 */
[----:B------:R-:W-:Y:S02]  /*d6d0*/  P2R R49, PR, RZ, 0x20 ;  /* 0x00000020ff317803 */ /* 0x000fe40000000000 */
[----:B------:R-:W-:Y:S01]  /*d6e0*/  ISETP.NE.AND P5, PT, R52, RZ, PT ;  /* 0x000000ff3400720c */ /* 0x000fe20003fa5270 */
[C---:B------:R-:W-:Y:S01]  /*d6f0*/  VIADD R52, R177.reuse, 0x31 ;  /* 0x00000031b1347836 */ /* 0x040fe20000000000 */
[----:B------:R-:W-:Y:S01]  /*d700*/  FSEL R113, R60, -INF , P0 ;  /* 0xff8000003c717808 */ /* 0x000fe20000000000 */
[----:B------:R-:W-:Y:S01]  /*d710*/  VIADD R60, R177, 0x39 ;  /* 0x00000039b13c7836 */ /* 0x000fe20000000000 */
[----:B------:R-:W-:Y:S02]  /*d720*/  P2R R124, PR, RZ, 0x20 ;  /* 0x00000020ff7c7803 */ /* 0x000fe40000000000 */
[----:B------:R-:W-:Y:S02]  /*d730*/  ISETP.GE.AND P0, PT, R52, R174, PT ;  /* 0x000000ae3400720c */ /* 0x000fe40003f06270 */
[----:B------:R-:W-:Y:S02]  /*d740*/  ISETP.NE.AND P5, PT, R48, RZ, PT ;  /* 0x000000ff3000720c */ /* 0x000fe40003fa5270 */
[----:B------:R-:W-:Y:S02]  /*d750*/  FSEL R61, R61, -INF , P0 ;  /* 0xff8000003d3d7808 */ /* 0x000fe40000000000 */
[-C--:B------:R-:W-:Y:S02]  /*d760*/  ISETP.GE.AND P0, PT, R56, R171.reuse, PT ;  /* 0x000000ab3800720c */ /* 0x080fe40003f06270 */
[----:B------:R-:W-:Y:S02]  /*d770*/  P2R R126, PR, RZ, 0x20 ;  /* 0x00000020ff7e7803 */ /* 0x000fe40000000000 */
[----:B------:R-:W-:Y:S02]  /*d780*/  FSEL R62, R62, -INF , P0 ;  /* 0xff8000003e3e7808 */ /* 0x000fe40000000000 */
[----:B------:R-:W-:Y:S02]  /*d790*/  ISETP.GE.AND P0, PT, R52, R171, PT ;  /* 0x000000ab3400720c */ /* 0x000fe40003f06270 */
[----:B------:R-:W-:Y:S02]  /*d7a0*/  ISETP.NE.AND P5, PT, R29, RZ, PT ;  /* 0x000000ff1d00720c */ /* 0x000fe40003fa5270 */
[----:B------:R-:W-:Y:S02]  /*d7b0*/  FSEL R63, R63, -INF , P0 ;  /* 0xff8000003f3f7808 */ /* 0x000fe40000000000 */
[----:B------:R-:W-:Y:S02]  /*d7c0*/  ISETP.GE.AND P0, PT, R177, R170, PT ;  /* 0x000000aab100720c */ /* 0x000fe40003f06270 */
[----:B------:R-:W-:Y:S02]  /*d7d0*/  P2R R27, PR, RZ, 0x10 ;  /* 0x00000010ff1b7803 */ /* 0x000fe40000000000 */
[----:B------:R-:W-:Y:S02]  /*d7e0*/  FSEL R189, R189, -INF , !P0 ;  /* 0xff800000bdbd7808 */ /* 0x000fe40004000000 */
[-C--:B------:R-:W-:Y:S02]  /*d7f0*/  ISETP.GE.AND P0, PT, R60, R174.reuse, PT ;  /* 0x000000ae3c00720c */ /* 0x080fe40003f06270 */
[----:B------:R-:W-:Y:S02]  /*d800*/  P2R R127, PR, RZ, 0x20 ;  /* 0x00000020ff7f7803 */ /* 0x000fe40000000000 */
[----:B------:R-:W-:Y:S02]  /*d810*/  FSEL R65, R65, -INF , P0 ;  /* 0xff80000041417808 */ /* 0x000fe40000000000 */
[----:B------:R-:W-:Y:S02]  /*d820*/  ISETP.GE.AND P0, PT, R57, R174, PT ;  /* 0x000000ae3900720c */ /* 0x000fe40003f06270 */
[----:B------:R-:W-:Y:S02]  /*d830*/  ISETP.NE.AND P5, PT, R27, RZ, PT ;  /* 0x000000ff1b00720c */ /* 0x000fe40003fa5270 */
[----:B------:R-:W-:Y:S02]  /*d840*/  FSEL R64, R64, -INF , P0 ;  /* 0xff80000040407808 */ /* 0x000fe40000000000 */
[C---:B------:R-:W-:Y:S01]  /*d850*/  ISETP.GE.AND P0, PT, R177.reuse, R167, PT ;  /* 0x000000a7b100720c */ /* 0x040fe20003f06270 */
[----:B------:R-:W-:Y:S01]  /*d860*/  VIADD R177, R177, 0xffffff80 ;  /* 0xffffff80b1b17836 */ /* 0x000fe20000000000 */
[----:B------:R-:W-:Y:S02]  /*d870*/  P2R R27, PR, RZ, 0x20 ;  /* 0x00000020ff1b7803 */ /* 0x000fe40000000000 */
[----:B------:R-:W-:Y:S02]  /*d880*/  ISETP.NE.AND P5, PT, R114, RZ, PT ;  /* 0x000000ff7200720c */ /* 0x000fe40003fa5270 */
[----:B------:R-:W-:Y:S02]  /*d890*/  FSEL R187, R187, -INF , !P0 ;  /* 0xff800000bbbb7808 */ /* 0x000fe40004000000 */
[----:B------:R-:W-:Y:S02]  /*d8a0*/  ISETP.GE.AND P0, PT, R60, R171, PT ;  /* 0x000000ab3c00720c */ /* 0x000fe40003f06270 */
[----:B------:R-:W-:Y:S02]  /*d8b0*/  FSEL R29, R108, -INF , !P5 ;  /* 0xff8000006c1d7808 */ /* 0x000fe40006800000 */
[----:B------:R-:W-:Y:S02]  /*d8c0*/  ISETP.NE.AND P5, PT, R27, RZ, PT ;  /* 0x000000ff1b00720c */ /* 0x000fe40003fa5270 */
[----:B------:R-:W-:Y:S02]  /*d8d0*/  FSEL R48, R67, -INF , P0 ;  /* 0xff80000043307808 */ /* 0x000fe40000000000 */
[----:B------:R-:W-:Y:S02]  /*d8e0*/  ISETP.NE.AND P0, PT, R21, RZ, PT ;  /* 0x000000ff1500720c */ /* 0x000fe40003f05270 */
[----:B------:R-:W-:Y:S02]  /*d8f0*/  FSEL R21, R107, -INF , !P5 ;  /* 0xff8000006b157808 */ /* 0x000fe40006800000 */
[----:B------:R-:W-:Y:S02]  /*d900*/  ISETP.NE.AND P5, PT, R127, RZ, PT ;  /* 0x000000ff7f00720c */ /* 0x000fe40003fa5270 */
[-C--:B------:R-:W-:Y:S02]  /*d910*/  ISETP.GE.AND P4, PT, R19, R167.reuse, PT ;  /* 0x000000a71300720c */ /* 0x080fe40003f86270 */
[-C--:B------:R-:W-:Y:S02]  /*d920*/  ISETP.GE.AND P6, PT, R116, R167.reuse, PT ;  /* 0x000000a77400720c */ /* 0x080fe40003fc6270 */
[----:B------:R-:W-:Y:S02]  /*d930*/  FSEL R19, R110, -INF , !P5 ;  /* 0xff8000006e137808 */ /* 0x000fe40006800000 */
[----:B------:R-:W-:Y:S02]  /*d940*/  ISETP.NE.AND P5, PT, R126, RZ, PT ;  /* 0x000000ff7e00720c */ /* 0x000fe40003fa5270 */
[----:B------:R-:W-:Y:S02]  /*d950*/  P2R R35, PR, RZ, 0x2 ;  /* 0x00000002ff237803 */ /* 0x000fe40000000000 */
[----:B------:R-:W-:Y:S02]  /*d960*/  P2R R116, PR, RZ, 0x40 ;  /* 0x00000040ff747803 */ /* 0x000fe40000000000 */
[CC--:B------:R-:W-:Y:S02]  /*d970*/  ISETP.GE.AND P6, PT, R15.reuse, R170.reuse, PT ;  /* 0x000000aa0f00720c */ /* 0x0c0fe40003fc6270 */
[----:B------:R-:W-:Y:S02]  /*d980*/  ISETP.GE.AND P1, PT, R15, R167, PT ;  /* 0x000000a70f00720c */ /* 0x000fe40003f26270 */
[----:B------:R-:W-:Y:S02]  /*d990*/  ISETP.GE.AND P3, PT, R106, R171, PT ;  /* 0x000000ab6a00720c */ /* 0x000fe40003f66270 */
[----:B------:R-:W-:Y:S02]  /*d9a0*/  FSEL R15, R109, -INF , !P5 ;  /* 0xff8000006d0f7808 */ /* 0x000fe40006800000 */
[----:B------:R-:W-:Y:S02]  /*d9b0*/  ISETP.NE.AND P5, PT, R124, RZ, PT ;  /* 0x000000ff7c00720c */ /* 0x000fe40003fa5270 */
[----:B------:R-:W-:Y:S02]  /*d9c0*/  FSEL R42, R42, -INF , P3 ;  /* 0xff8000002a2a7808 */ /* 0x000fe40001800000 */
[----:B------:R-:W-:Y:S02]  /*d9d0*/  P2R R119, PR, RZ, 0x4 ;  /* 0x00000004ff777803 */ /* 0x000fe40000000000 */
[CC--:B------:R-:W-:Y:S02]  /*d9e0*/  ISETP.GE.AND P2, PT, R17.reuse, R170.reuse, PT ;  /* 0x000000aa1100720c */ /* 0x0c0fe40003f46270 */
[----:B------:R-:W-:Y:S02]  /*d9f0*/  ISETP.GE.AND P3, PT, R17, R167, PT ;  /* 0x000000a71100720c */ /* 0x000fe40003f66270 */
[----:B------:R-:W-:Y:S02]  /*da00*/  FSEL R17, R11, -INF , !P5 ;  /* 0xff8000000b117808 */ /* 0x000fe40006800000 */
[----:B------:R-:W-:Y:S02]  /*da10*/  ISETP.NE.AND P5, PT, R49, RZ, PT ;  /* 0x000000ff3100720c */ /* 0x000fe40003fa5270 */
[----:B------:R-:W-:Y:S02]  /*da20*/  FSEL R225, R225, -INF , !P2 ;  /* 0xff800000e1e17808 */ /* 0x000fe40005000000 */
[----:B------:R-:W-:Y:S02]  /*da30*/  FSEL R49, R13, -INF , !P5 ;  /* 0xff8000000d317808 */ /* 0x000fe40006800000 */
[----:B------:R-:W-:Y:S02]  /*da40*/  FSEL R13, R104, -INF , !P0 ;  /* 0xff800000680d7808 */ /* 0x000fe40004000000 */
[-C--:B------:R-:W-:Y:S02]  /*da50*/  ISETP.GE.AND P0, PT, R8, R170.reuse, PT ;  /* 0x000000aa0800720c */ /* 0x080fe40003f06270 */
[----:B------:R-:W-:Y:S02]  /*da60*/  ISETP.NE.AND P2, PT, R119, RZ, PT ;  /* 0x000000ff7700720c */ /* 0x000fe40003f45270 */
[----:B------:R-:W-:Y:S02]  /*da70*/  FSEL R221, R25, -INF , !P0 ;  /* 0xff80000019dd7808 */ /* 0x000fe40004000000 */
[----:B------:R-:W-:Y:S02]  /*da80*/  ISETP.NE.AND P0, PT, R37, RZ, PT ;  /* 0x000000ff2500720c */ /* 0x000fe40003f05270 */
[----:B------:R-:W2:Y:S01]  /*da90*/  LD.E R37, desc[UR4][R2.64+0xdc] ;  /* 0x0000dc0402257980 */ /* 0x000ea2000c101900 */
[----:B------:R-:W-:Y:S02]  /*daa0*/  FSEL R4, R4, -INF , !P2 ;  /* 0xff80000004047808 */ /* 0x000fe40005000000 */
[----:B------:R-:W-:Y:S02]  /*dab0*/  FSEL R9, R9, -INF , !P0 ;  /* 0xff80000009097808 */ /* 0x000fe40004000000 */
[-C--:B------:R-:W-:Y:S02]  /*dac0*/  ISETP.GE.AND P0, PT, R105, R170.reuse, PT ;  /* 0x000000aa6900720c */ /* 0x080fe40003f06270 */
[----:B------:R-:W-:Y:S02]  /*dad0*/  ISETP.NE.AND P2, PT, R118, RZ, PT ;  /* 0x000000ff7600720c */ /* 0x000fe40003f45270 */
[----:B------:R-:W-:Y:S02]  /*dae0*/  FSEL R211, R211, -INF , !P0 ;  /* 0xff800000d3d37808 */ /* 0x000fe40004000000 */
[-C--:B------:R-:W-:Y:S02]  /*daf0*/  ISETP.GE.AND P0, PT, R24, R170.reuse, PT ;  /* 0x000000aa1800720c */ /* 0x080fe40003f06270 */
[----:B------:R-:W-:Y:S02]  /*db00*/  FSEL R11, R10, -INF , !P2 ;  /* 0xff8000000a0b7808 */ /* 0x000fe40005000000 */
[----:B------:R-:W-:Y:S02]  /*db10*/  ISETP.NE.AND P2, PT, R53, RZ, PT ;  /* 0x000000ff3500720c */ /* 0x000fe40003f45270 */
[----:B------:R-:W-:Y:S02]  /*db20*/  FSEL R209, R209, -INF , !P0 ;  /* 0xff800000d1d17808 */ /* 0x000fe40004000000 */
[----:B------:R-:W-:Y:S02]  /*db30*/  ISETP.NE.AND P0, PT, R35, RZ, PT ;  /* 0x000000ff2300720c */ /* 0x000fe40003f05270 */
[----:B------:R-:W-:Y:S02]  /*db40*/  FSEL R53, R7, -INF , !P2 ;  /* 0xff80000007357808 */ /* 0x000fe40005000000 */
[----:B------:R-:W-:Y:S02]  /*db50*/  ISETP.NE.AND P5, PT, R55, RZ, PT ;  /* 0x000000ff3700720c */ /* 0x000fe40003fa5270 */
[----:B------:R-:W-:Y:S02]  /*db60*/  FSEL R25, R14, -INF , !P0 ;  /* 0xff8000000e197808 */ /* 0x000fe40004000000 */
[----:B------:R-:W-:Y:S02]  /*db70*/  ISETP.NE.AND P2, PT, R0, RZ, PT ;  /* 0x000000ff0000720c */ /* 0x000fe40003f45270 */
[-C--:B------:R-:W-:Y:S02]  /*db80*/  ISETP.GE.AND P0, PT, R20, R170.reuse, PT ;  /* 0x000000aa1400720c */ /* 0x080fe40003f06270 */
[----:B------:R-:W-:Y:S02]  /*db90*/  FMNMX3.FTZ R0, R100, R29, R21, !PT ;  /* 0x0000001d64007276 */ /* 0x000fe40007810015 */
[----:B------:R-:W-:Y:S02]  /*dba0*/  FSEL R55, R112, -INF , !P5 ;  /* 0xff80000070377808 */ /* 0x000fe40006800000 */
[----:B------:R-:W-:Y:S02]  /*dbb0*/  ISETP.NE.AND P5, PT, R122, RZ, PT ;  /* 0x000000ff7a00720c */ /* 0x000fe40003fa5270 */
[----:B------:R-:W-:Y:S02]  /*dbc0*/  FMNMX3.FTZ R0, R0, R19, R15, !PT ;  /* 0x0000001300007276 */ /* 0x000fe4000781000f */
[----:B------:R-:W-:Y:S02]  /*dbd0*/  FSEL R207, R207, -INF , !P0 ;  /* 0xff800000cfcf7808 */ /* 0x000fe40004000000 */
[----:B------:R-:W-:Y:S02]  /*dbe0*/  ISETP.GE.AND P0, PT, R6, R170, PT ;  /* 0x000000aa0600720c */ /* 0x000fe40003f06270 */
[----:B------:R-:W-:Y:S02]  /*dbf0*/  FSEL R27, R111, -INF , !P5 ;  /* 0xff8000006f1b7808 */ /* 0x000fe40006800000 */
[----:B------:R-:W-:Y:S02]  /*dc00*/  FMNMX3.FTZ R0, R0, R17, R49, !PT ;  /* 0x0000001100007276 */ /* 0x000fe40007810031 */
[----:B------:R-:W-:Y:S02]  /*dc10*/  ISETP.NE.AND P5, PT, R120, RZ, PT ;  /* 0x000000ff7800720c */ /* 0x000fe40003fa5270 */
[----:B------:R-:W-:Y:S02]  /*dc20*/  FSEL R205, R33, -INF , !P0 ;  /* 0xff80000021cd7808 */ /* 0x000fe40004000000 */
[----:B------:R-:W-:Y:S02]  /*dc30*/  ISETP.GE.AND P0, PT, R8, R167, PT ;  /* 0x000000a70800720c */ /* 0x000fe40003f06270 */
[----:B------:R-:W-:Y:S02]  /*dc40*/  FMNMX3.FTZ R0, R0, R55, R27, !PT ;  /* 0x0000003700007276 */ /* 0x000fe4000781001b */
[----:B------:R-:W-:Y:S02]  /*dc50*/  FSEL R227, R227, -INF , !P5 ;  /* 0xff800000e3e37808 */ /* 0x000fe40006800000 */
[----:B------:R-:W-:Y:S02]  /*dc60*/  FSEL R213, R213, -INF , !P0 ;  /* 0xff800000d5d57808 */ /* 0x000fe40004000000 */
[----:B------:R-:W-:Y:S02]  /*dc70*/  ISETP.GE.AND P0, PT, R6, R167, PT ;  /* 0x000000a70600720c */ /* 0x000fe40003f06270 */
[----:B------:R-:W-:Y:S02]  /*dc80*/  FMNMX3.FTZ R6, R0, R227, R225, !PT ;  /* 0x000000e300067276 */ /* 0x000fe400078100e1 */
[----:B------:R-:W-:Y:S02]  /*dc90*/  FMNMX3.FTZ R0, R101, R4, R13, !PT ;  /* 0x0000000465007276 */ /* 0x000fe4000781000d */
[----:B------:R-:W-:Y:S02]  /*dca0*/  FSEL R223, R223, -INF , !P6 ;  /* 0xff800000dfdf7808 */ /* 0x000fe40007000000 */
[----:B------:R-:W-:Y:S02]  /*dcb0*/  ISETP.NE.AND P5, PT, R115, RZ, PT ;  /* 0x000000ff7300720c */ /* 0x000fe40003fa5270 */
[----:B------:R-:W-:Y:S02]  /*dcc0*/  FMNMX3.FTZ R0, R0, R11, R9, !PT ;  /* 0x0000000b00007276 */ /* 0x000fe40007810009 */
[----:B------:R-:W-:Y:S02]  /*dcd0*/  ISETP.NE.AND P6, PT, R116, RZ, PT ;  /* 0x000000ff7400720c */ /* 0x000fe40003fc5270 */
[----:B------:R-:W-:Y:S02]  /*dce0*/  FMNMX3.FTZ R0, R0, R25, R53, !PT ;  /* 0x0000001900007276 */ /* 0x000fe40007810035 */
[----:B------:R-:W-:Y:S02]  /*dcf0*/  FSEL R35, R18, -INF , !P6 ;  /* 0xff80000012237808 */ /* 0x000fe40007000000 */
        /* <DEDUP_REMOVED lines=80> */
[----:B------:R-:W-:Y:S02]  /*e200*/  ISETP.GE.AND P1, PT, R57, R171, PT ;  /* 0x000000ab3900720c */ /* 0x000fe40003f26270 */
[----:B------:R-:W-:Y:S02]  /*e210*/  FSEL R115, R58, -INF , !P5 ;  /* 0xff8000003a737808 */ /* 0x000fe40006800000 */
[----:B------:R-:W-:Y:S02]  /*e220*/  FSEL R113, R59, -INF , !P6 ;  /* 0xff8000003b717808 */ /* 0x000fe40007000000 */
[----:B------:R-:W-:Y:S02]  /*e230*/  FMNMX3.FTZ R0, R0, R119, R117, !PT ;  /* 0x0000007700007276 */ /* 0x000fe40007810075 */
[----:B------:R-:W-:Y:S02]  /*e240*/  FMNMX3.FTZ R6, R6, R123, R121, !PT ;  /* 0x0000007b06067276 */ /* 0x000fe40007810079 */
[-C--:B------:R-:W-:Y:S02]  /*e250*/  ISETP.GE.AND P5, PT, R57, R167.reuse, PT ;  /* 0x000000a73900720c */ /* 0x080fe40003fa6270 */
[----:B------:R-:W-:Y:S01]  /*e260*/  FSEL R67, R62, -INF , !P0 ;  /* 0xff8000003e437808 */ /* 0x000fe20004000000 */
[----:B------:R-:W-:Y:S01]  /*e270*/  LDSM.16.MT88.4 R56, [R140+0x6800] ;  /* 0x006800008c38783b */ /* 0x000fe20000004200 */
[----:B------:R-:W-:Y:S02]  /*e280*/  ISETP.GE.AND P3, PT, R60, R167, PT ;  /* 0x000000a73c00720c */ /* 0x000fe40003f66270 */
[----:B------:R-:W-:Y:S02]  /*e290*/  FSEL R39, R66, -INF , P1 ;  /* 0xff80000042277808 */ /* 0x000fe40000800000 */
[----:B------:R-:W-:Y:S02]  /*e2a0*/  FSEL R65, R63, -INF , !P4 ;  /* 0xff8000003f417808 */ /* 0x000fe40006000000 */
[----:B------:R-:W-:Y:S02]  /*e2b0*/  FMNMX3.FTZ R0, R0, R115, R113, !PT ;  /* 0x0000007300007276 */ /* 0x000fe40007810071 */
[----:B------:R-:W-:Y:S02]  /*e2c0*/  FMNMX3.FTZ R6, R6, R107, R106, !PT ;  /* 0x0000006b06067276 */ /* 0x000fe4000781006a */
[----:B------:R-:W-:Y:S02]  /*e2d0*/  FSEL R38, R48, -INF , !P3 ;  /* 0xff80000030267808 */ /* 0x000fe40005800000 */
[----:B------:R-:W-:Y:S02]  /*e2e0*/  FSEL R39, R39, -INF , !P5 ;  /* 0xff80000027277808 */ /* 0x000fe40006800000 */
[----:B------:R-:W-:Y:S02]  /*e2f0*/  FMNMX3.FTZ R0, R0, R67, R65, !PT ;  /* 0x0000004300007276 */ /* 0x000fe40007810041 */
        /* <DEDUP_REMOVED lines=20> */
[-C--:B------:R-:W-:Y:S01]  /*e440*/  FFMA.FTZ R42, R21, R37.reuse, -R66 ;  /* 0x00000025152a7223 */ /* 0x080fe20000010842 */
[-CC-:B------:R-:W-:Y:S01]  /*e450*/  FFMA.FTZ R112, R13, R37.reuse, -R64.reuse ;  /* 0x000000250d707223 */ /* 0x180fe20000010840 */
[-C--:B------:R-:W-:Y:S01]  /*e460*/  FFMA.FTZ R63, R4, R37.reuse, -R64 ;  /* 0x00000025043f7223 */ /* 0x080fe20000010840 */
[----:B------:R-:W-:Y:S01]  /*e470*/  MUFU.EX2 R109, R109 ;  /* 0x0000006d006d7308 */ /* 0x000fe20000000800 */
[----:B------:R-:W1:Y:S01]  /*e480*/  LDSM.16.MT88.4 R12, [R144+0x6000] ;  /* 0x00600000900c783b */ /* 0x000e620000004200 */
[----:B------:R-:W-:Y:S01]  /*e490*/  FSEL R4, R0, RZ, P0 ;  /* 0x000000ff00047208 */ /* 0x000fe20000000000 */
[-C--:B------:R-:W-:Y:S01]  /*e4a0*/  FFMA.FTZ R110, R19, R37.reuse, -R66 ;  /* 0x00000025136e7223 */ /* 0x080fe20000010842 */
[-CC-:B------:R-:W-:Y:S01]  /*e4b0*/  FFMA.FTZ R108, R11, R37.reuse, -R64.reuse ;  /* 0x000000250b6c7223 */ /* 0x180fe20000010840 */
[-C--:B------:R-:W-:Y:S01]  /*e4c0*/  FFMA.FTZ R111, R9, R37.reuse, -R64 ;  /* 0x00000025096f7223 */ /* 0x080fe20000010840 */
[----:B------:R-:W-:Y:S01]  /*e4d0*/  FMUL.FTZ R7, R37, R6 ;  /* 0x0000000625077220 */ /* 0x000fe20000410000 */
[----:B------:R-:W-:Y:S03]  /*e4e0*/  FADD.FTZ R4, -R4, R101 ;  /* 0x0000006504047221 */ /* 0x000fe60000010100 */
[----:B------:R-:W-:Y:S01]  /*e4f0*/  MUFU.EX2 R60, R60 ;  /* 0x0000003c003c7308 */ /* 0x000fe20000000800 */
[----:B------:R-:W2:Y:S01]  /*e500*/  LDSM.16.MT88.4 R20, [R140+0x6000] ;  /* 0x006000008c14783b */ /* 0x000ea20000004200 */
[-CC-:B------:R-:W-:Y:S01]  /*e510*/  FFMA.FTZ R55, R55, R37.reuse, -R66.reuse ;  /* 0x0000002537377223 */ /* 0x180fe20000010842 */
[----:B------:R-:W-:Y:S01]  /*e520*/  FMUL.FTZ R9, R37, R4 ;  /* 0x0000000425097220 */ /* 0x000fe20000410000 */
[-C--:B------:R-:W-:Y:S01]  /*e530*/  FFMA.FTZ R24, R17, R37.reuse, -R66 ;  /* 0x0000002511187223 */ /* 0x080fe20000010842 */
[-C--:B------:R-:W-:Y:S01]  /*e540*/  FFMA.FTZ R32, R25, R37.reuse, -R64 ;  /* 0x0000002519207223 */ /* 0x080fe20000010840 */
[-CC-:B------:R-:W-:Y:S01]  /*e550*/  FFMA.FTZ R114, R189, R37.reuse, -R66.reuse ;  /* 0x00000025bd727223 */ /* 0x180fe20000010842 */
[-CC-:B------:R-:W-:Y:S03]  /*e560*/  FFMA.FTZ R189, R195, R37.reuse, -R66.reuse ;  /* 0x00000025c3bd7223 */ /* 0x180fe60000010842 */
[----:B------:R-:W3:Y:S01]  /*e570*/  MUFU.EX2 R42, R42 ;  /* 0x0000002a002a7308 */ /* 0x000ee20000000800 */
[----:B------:R-:W4:Y:S01]  /*e580*/  LDSM.16.MT88.4 R28, [R103+0x6000] ;  /* 0x00600000671c783b */ /* 0x000f220000004200 */
[-CC-:B------:R-:W-:Y:S01]  /*e590*/  FFMA.FTZ R100, R193, R37.reuse, -R66.reuse ;  /* 0x00000025c1647223 */ /* 0x180fe20000010842 */
[-C--:B------:R-:W-:Y:S01]  /*e5a0*/  FFMA.FTZ R101, R191, R37.reuse, -R66 ;  /* 0x00000025bf657223 */ /* 0x080fe20000010842 */
[-CC-:B------:R-:W-:Y:S01]  /*e5b0*/  FFMA.FTZ R116, R187, R37.reuse, -R64.reuse ;  /* 0x00000025bb747223 */ /* 0x180fe20000010840 */
[-CC-:B------:R-:W-:Y:S01]  /*e5c0*/  FFMA.FTZ R185, R185, R37.reuse, -R64.reuse ;  /* 0x00000025b9b97223 */ /* 0x180fe20000010840 */
        /* <DEDUP_REMOVED lines=10> */
[----:B------:R-:W5:Y:S01]  /*e670*/  MUFU.EX2 R110, R110 ;  /* 0x0000006e006e7308 */ /* 0x000f620000000800 */
        /* <DEDUP_REMOVED lines=9> */
[-C--:B------:R-:W-:Y:S01]  /*e710*/  FFMA.FTZ R39, R39, R37.reuse, -R64 ;  /* 0x0000002527277223 */ /* 0x080fe20000010840 */
[--C-:B------:R-:W-:Y:S01]  /*e720*/  FFMA.FTZ R105, R105, R37, -R66.reuse ;  /* 0x0000002569697223 */ /* 0x100fe20000010842 */
[----:B------:R-:W-:Y:S06]  /*e730*/  ISETP.GT.AND P0, PT, R176, R155, PT ;  /* 0x0000009bb000720c */ /* 0x000fec0003f04270 */
[----:B------:R-:W-:Y:S01]  /*e740*/  MUFU.EX2 R111, R111 ;  /* 0x0000006f006f7308 */ /* 0x000fe20000000800 */
[----:B-----5:R-:W-:Y:S09]  /*e750*/  F2FP.BF16.F32.PACK_AB R46, R109, R110 ;  /* 0x0000006e6d2e723e */ /* 0x020ff200000010ff */
[----:B------:R-:W5:Y:S01]  /*e760*/  MUFU.EX2 R41, R7 ;  /* 0x0000000700297308 */ /* 0x000f620000000800 */
[----:B---3--:R-:W-:Y:S09]  /*e770*/  F2FP.BF16.F32.PACK_AB R45, R112, R63 ;  /* 0x0000003f702d723e */ /* 0x008ff200000010ff */
[----:B------:R-:W3:Y:S10]  /*e780*/  MUFU.EX2 R40, R9 ;  /* 0x0000000900287308 */ /* 0x000ef40000000800 */
[----:B------:R-:W1:Y:S01]  /*e790*/  MUFU.EX2 R108, R108 ;  /* 0x0000006c006c7308 */ /* 0x000e620000000800 */
[C---:B-----5:R-:W-:Y:S01]  /*e7a0*/  FMUL.FTZ R4, R41.reuse, R96 ;  /* 0x0000006029047220 */ /* 0x060fe20000410000 */
[C---:B------:R-:W-:Y:S01]  /*e7b0*/  FMUL.FTZ R5, R41.reuse, R97 ;  /* 0x0000006129057220 */ /* 0x040fe20000410000 */
[C---:B------:R-:W-:Y:S01]  /*e7c0*/  FMUL.FTZ R8, R41.reuse, R92 ;  /* 0x0000005c29087220 */ /* 0x040fe20000410000 */
[C---:B------:R-:W-:Y:S01]  /*e7d0*/  FMUL.FTZ R17, R41.reuse, R85 ;  /* 0x0000005529117220 */ /* 0x040fe20000410000 */
[----:B------:R-:W-:Y:S01]  /*e7e0*/  FMUL.FTZ R16, R41, R84 ;  /* 0x0000005429107220 */ /* 0x000fe20000410000 */
[-C--:B------:R-:W-:Y:S01]  /*e7f0*/  FFMA.FTZ R84, R49, R37.reuse, -R66 ;  /* 0x0000002531547223 */ /* 0x080fe20000010842 */
[----:B------:R-:W-:Y:S03]  /*e800*/  FFMA.FTZ R96, R201, R37, -R64 ;  /* 0x00000025c9607223 */ /* 0x000fe60000010840 */
[----:B------:R5:W-:Y:S01]  /*e810*/  MUFU.EX2 R85, R24 ;  /* 0x0000001800557308 */ /* 0x000be20000000800 */
[C---:B---3--:R-:W-:Y:S01]  /*e820*/  FMUL.FTZ R6, R40.reuse, R98 ;  /* 0x0000006228067220 */ /* 0x048fe20000410000 */
[C---:B------:R-:W-:Y:S01]  /*e830*/  FMUL.FTZ R7, R40.reuse, R99 ;  /* 0x0000006328077220 */ /* 0x040fe20000410000 */
[----:B------:R-:W-:Y:S01]  /*e840*/  FMUL.FTZ R9, R41, R93 ;  /* 0x0000005d29097220 */ /* 0x000fe20000410000 */
[C---:B------:R-:W-:Y:S01]  /*e850*/  FMUL.FTZ R10, R40.reuse, R94 ;  /* 0x0000005e280a7220 */ /* 0x040fe20000410000 */
[C---:B------:R-:W-:Y:S01]  /*e860*/  FMUL.FTZ R11, R40.reuse, R95 ;  /* 0x0000005f280b7220 */ /* 0x040fe20000410000 */
[----:B------:R-:W3:Y:S01]  /*e870*/  LDSM.16.MT88.4 R48, [R102+0x6000] ;  /* 0x006000006630783b */ /* 0x000ee20000004200 */
[C---:B------:R-:W-:Y:S01]  /*e880*/  FMUL.FTZ R19, R40.reuse, R87 ;  /* 0x0000005728137220 */ /* 0x040fe20000410000 */
[C---:B------:R-:W-:Y:S01]  /*e890*/  FMUL.FTZ R18, R40.reuse, R86 ;  /* 0x0000005628127220 */ /* 0x040fe20000410000 */
[----:B-1----:R-:W-:Y:S01]  /*e8a0*/  F2FP.BF16.F32.PACK_AB R47, R111, R108 ;  /* 0x0000006c6f2f723e */ /* 0x002fe200000010ff */
[----:B------:R-:W1:Y:S01]  /*e8b0*/  MUFU.EX2 R84, R84 ;  /* 0x0000005400547308 */ /* 0x000e620000000800 */
[C---:B------:R-:W-:Y:S01]  /*e8c0*/  FFMA.FTZ R87, R41.reuse, R178, R60 ;  /* 0x000000b229577223 */ /* 0x040fe2000001003c */
[C---:B------:R-:W-:Y:S01]  /*e8d0*/  FFMA.FTZ R179, R40.reuse, R179, R63 ;  /* 0x000000b328b37223 */ /* 0x040fe2000001003f */
[----:B------:R-:W-:Y:S01]  /*e8e0*/  FMUL.FTZ R34, R40, R70 ;  /* 0x0000004628227220 */ /* 0x000fe20000410000 */
[----:B------:R-:W-:Y:S01]  /*e8f0*/  LDSM.16.MT88.4 R60, [R103+0x8800] ;  /* 0x00880000673c783b */ /* 0x000fe20000004200 */
[----:B------:R-:W-:Y:S01]  /*e900*/  FADD.FTZ R87, R42, R87 ;  /* 0x000000572a577221 */ /* 0x000fe20000010000 */
[C---:B------:R-:W-:Y:S04]  /*e910*/  HMMA.16816.F32.BF16 R4, R44.reuse, R12, R4 ;  /* 0x0000000c2c04723c */ /* 0x040fe80000041804 */
[----:B------:R-:W-:Y:S01]  /*e920*/  MUFU.EX2 R96, R96 ;  /* 0x0000006000607308 */ /* 0x000fe20000000800 */
[----:B-----5:R-:W-:Y:S01]  /*e930*/  FMUL.FTZ R24, R41, R76 ;  /* 0x0000004c29187220 */ /* 0x020fe20000410000 */
[----:B------:R-:W-:Y:S01]  /*e940*/  LDSM.16.MT88.4 R92, [R144+0x9800] ;  /* 0x00980000905c783b */ /* 0x000fe20000004200 */
[----:B------:R-:W-:Y:S01]  /*e950*/  FFMA.FTZ R76, R53, R37, -R64 ;  /* 0x00000025354c7223 */ /* 0x000fe20000010840 */
[C---:B------:R-:W-:Y:S06]  /*e960*/  HMMA.16816.F32.BF16 R8, R44.reuse, R14, R8 ;  /* 0x0000000e2c08723c */ /* 0x040fec0000041808 */
[----:B------:R-:W-:Y:S01]  /*e970*/  MUFU.EX2 R114, R114 ;  /* 0x0000007200727308 */ /* 0x000fe20000000800 */
[C---:B------:R-:W-:Y:S01]  /*e980*/  FMUL.FTZ R12, R41.reuse, R88 ;  /* 0x00000058290c7220 */ /* 0x040fe20000410000 */
[----:B------:R-:W-:Y:S01]  /*e990*/  FMUL.FTZ R13, R41, R89 ;  /* 0x00000059290d7220 */ /* 0x000fe20000410000 */
[C---:B------:R-:W-:Y:S01]  /*e9a0*/  FMUL.FTZ R14, R40.reuse, R90 ;  /* 0x0000005a280e7220 */ /* 0x040fe20000410000 */
[C---:B------:R-:W-:Y:S01]  /*e9b0*/  FMUL.FTZ R15, R40.reuse, R91 ;  /* 0x0000005b280f7220 */ /* 0x040fe20000410000 */
[-CC-:B------:R-:W-:Y:S01]  /*e9c0*/  FFMA.FTZ R70, R225, R37.reuse, -R66.reuse ;  /* 0x00000025e1467223 */ /* 0x180fe20000010842 */
[-CC-:B------:R-:W-:Y:S01]  /*e9d0*/  FFMA.FTZ R89, R211, R37.reuse, -R66.reuse ;  /* 0x00000025d3597223 */ /* 0x180fe20000010842 */
[-C--:B------:R-:W-:Y:S03]  /*e9e0*/  FFMA.FTZ R88, R209, R37.reuse, -R66 ;  /* 0x00000025d1587223 */ /* 0x080fe60000010842 */
[----:B------:R-:W-:Y:S01]  /*e9f0*/  MUFU.EX2 R76, R76 ;  /* 0x0000004c004c7308 */ /* 0x000fe20000000800 */
[-CC-:B------:R-:W-:Y:S01]  /*ea00*/  FFMA.FTZ R91, R203, R37.reuse, -R64.reuse ;  /* 0x00000025cb5b7223 */ /* 0x180fe20000010840 */
[-CC-:B------:R-:W-:Y:S01]  /*ea10*/  FFMA.FTZ R90, R199, R37.reuse, -R64.reuse ;  /* 0x00000025c75a7223 */ /* 0x180fe20000010840 */
[C---:B--2---:R-:W-:Y:S03]  /*ea20*/  HMMA.16816.F32.BF16 R12, R44.reuse, R20, R12 ;  /* 0x000000142c0c723c */ /* 0x044fe6000004180c */
[----:B------:R-:W-:Y:S01]  /*ea30*/  FMUL.FTZ R20, R41, R80 ;  /* 0x0000005029147220 */ /* 0x000fe20000410000 */
[----:B------:R-:W-:Y:S03]  /*ea40*/  FFMA.FTZ R97, R197, R37, -R64 ;  /* 0x00000025c5617223 */ /* 0x000fe60000010840 */
[----:B------:R2:W-:Y:S01]  /*ea50*/  MUFU.EX2 R80, R55 ;  /* 0x0000003700507308 */ /* 0x0005e20000000800 */
[----:B------:R-:W-:Y:S01]  /*ea60*/  FMUL.FTZ R21, R41, R81 ;  /* 0x0000005129157220 */ /* 0x000fe20000410000 */
[--C-:B------:R-:W-:Y:S01]  /*ea70*/  FFMA.FTZ R81, R27, R37, -R66.reuse ;  /* 0x000000251b517223 */ /* 0x100fe20000010842 */
[C---:B------:R-:W-:Y:S03]  /*ea80*/  HMMA.16816.F32.BF16 R16, R44.reuse, R22, R16 ;  /* 0x000000162c10723c */ /* 0x040fe60000041810 */
[C---:B------:R-:W-:Y:S01]  /*ea90*/  FMUL.FTZ R22, R40.reuse, R82 ;  /* 0x0000005228167220 */ /* 0x040fe20000410000 */
[C---:B------:R-:W-:Y:S01]  /*eaa0*/  FMUL.FTZ R23, R40.reuse, R83 ;  /* 0x0000005328177220 */ /* 0x040fe20000410000 */
[----:B------:R-:W-:Y:S01]  /*eab0*/  FMUL.FTZ R25, R41, R77 ;  /* 0x0000004d29197220 */ /* 0x000fe20000410000 */
[-CC-:B------:R-:W-:Y:S01]  /*eac0*/  FFMA.FTZ R83, R207, R37.reuse, -R66.reuse ;  /* 0x00000025cf537223 */ /* 0x180fe20000010842 */
[----:B------:R5:W1:Y:S01]  /*ead0*/  MUFU.EX2 R77, R32 ;  /* 0x00000020004d7308 */ /* 0x000a620000000800 */
[-C--:B------:R-:W-:Y:S01]  /*eae0*/  FFMA.FTZ R82, R205, R37.reuse, -R66 ;  /* 0x00000025cd527223 */ /* 0x080fe20000010842 */
[C---:B------:R-:W-:Y:S01]  /*eaf0*/  FMUL.FTZ R26, R40.reuse, R78 ;  /* 0x0000004e281a7220 */ /* 0x040fe20000410000 */
[--C-:B------:R-:W-:Y:S01]  /*eb00*/  FFMA.FTZ R78, R213, R37, -R64.reuse ;  /* 0x00000025d54e7223 */ /* 0x100fe20000010840 */
[C---:B----4-:R-:W-:Y:S01]  /*eb10*/  HMMA.16816.F32.BF16 R20, R44.reuse, R28, R20 ;  /* 0x0000001c2c14723c */ /* 0x050fe20000041814 */
[----:B--2---:R-:W2:Y:S02]  /*eb20*/  LDSM.16.MT88.4 R52, [R144+0x6800] ;  /* 0x006800009034783b */ /* 0x004ea40000004200 */
[C---:B------:R-:W-:Y:S01]  /*eb30*/  FMUL.FTZ R27, R40.reuse, R79 ;  /* 0x0000004f281b7220 */ /* 0x040fe20000410000 */
[C---:B------:R-:W-:Y:S01]  /*eb40*/  FMUL.FTZ R28, R41.reuse, R72 ;  /* 0x00000048291c7220 */ /* 0x040fe20000410000 */
[----:B------:R-:W-:Y:S01]  /*eb50*/  FMUL.FTZ R29, R41, R73 ;  /* 0x00000049291d7220 */ /* 0x000fe20000410000 */
[-CC-:B------:R-:W-:Y:S01]  /*eb60*/  FFMA.FTZ R72, R35, R37.reuse, -R64.reuse ;  /* 0x0000002523487223 */ /* 0x180fe20000010840 */
[----:B------:R-:W-:Y:S01]  /*eb70*/  FFMA.FTZ R73, R33, R37, -R64 ;  /* 0x0000002521497223 */ /* 0x000fe20000010840 */
[C---:B------:R-:W-:Y:S01]  /*eb80*/  FMUL.FTZ R33, R41.reuse, R69 ;  /* 0x0000004529217220 */ /* 0x040fe20000410000 */
[C---:B------:R-:W-:Y:S01]  /*eb90*/  FMUL.FTZ R35, R40.reuse, R71 ;  /* 0x0000004728237220 */ /* 0x040fe20000410000 */
[C---:B------:R-:W-:Y:S01]  /*eba0*/  HMMA.16816.F32.BF16 R24, R44.reuse, R30, R24 ;  /* 0x0000001e2c18723c */ /* 0x040fe20000041818 */
[----:B------:R-:W4:Y:S02]  /*ebb0*/  MUFU.EX2 R81, R81 ;  /* 0x0000005100517308 */ /* 0x000f240000000800 */
[C---:B------:R-:W-:Y:S01]  /*ebc0*/  FMUL.FTZ R30, R40.reuse, R74 ;  /* 0x0000004a281e7220 */ /* 0x040fe20000410000 */
[----:B------:R-:W-:Y:S01]  /*ebd0*/  FMUL.FTZ R31, R40, R75 ;  /* 0x0000004b281f7220 */ /* 0x000fe20000410000 */
[----:B-----5:R-:W-:Y:S01]  /*ebe0*/  FMUL.FTZ R32, R41, R68 ;  /* 0x0000004429207220 */ /* 0x020fe20000410000 */
[-CC-:B------:R-:W-:Y:S01]  /*ebf0*/  FFMA.FTZ R71, R227, R37.reuse, -R66.reuse ;  /* 0x00000025e3477223 */ /* 0x180fe20000010842 */
[-CC-:B------:R-:W-:Y:S01]  /*ec00*/  FFMA.FTZ R69, R223, R37.reuse, -R66.reuse ;  /* 0x00000025df457223 */ /* 0x180fe20000010842 */
[-C--:B------:R-:W-:Y:S03]  /*ec10*/  FFMA.FTZ R68, R221, R37.reuse, -R66 ;  /* 0x00000025dd447223 */ /* 0x080fe60000010842 */
[----:B------:R-:W-:Y:S01]  /*ec20*/  MUFU.EX2 R72, R72 ;  /* 0x0000004800487308 */ /* 0x000fe20000000800 */
[-CC-:B------:R-:W-:Y:S01]  /*ec30*/  FFMA.FTZ R74, R219, R37.reuse, -R64.reuse ;  /* 0x00000025db4a7223 */ /* 0x180fe20000010840 */
[C---:B---3--:R-:W-:Y:S03]  /*ec40*/  HMMA.16816.F32.BF16 R28, R44.reuse, R48, R28 ;  /* 0x000000302c1c723c */ /* 0x048fe6000004181c */
[-CC-:B------:R-:W-:Y:S01]  /*ec50*/  FFMA.FTZ R75, R217, R37.reuse, -R64.reuse ;  /* 0x00000025d94b7223 */ /* 0x180fe20000010840 */
[----:B------:R-:W-:Y:S01]  /*ec60*/  FFMA.FTZ R79, R215, R37, -R64 ;  /* 0x00000025d74f7223 */ /* 0x000fe20000010840 */
[----:B------:R-:W-:Y:S03]  /*ec70*/  FADD.FTZ R179, R112, R179 ;  /* 0x000000b370b37221 */ /* 0x000fe60000010000 */
[----:B------:R-:W3:Y:S01]  /*ec80*/  MUFU.EX2 R73, R73 ;  /* 0x0000004900497308 */ /* 0x000ee20000000800 */
[----:B------:R-:W-:Y:S01]  /*ec90*/  HMMA.16816.F32.BF16 R32, R44, R50, R32 ;  /* 0x000000322c20723c */ /* 0x000fe20000041820 */
[----:B------:R-:W5:Y:S02]  /*eca0*/  LDSM.16.MT88.4 R48, [R103+0x6800] ;  /* 0x006800006730783b */ /* 0x000f640000004200 */
[----:B-1----:R-:W-:Y:S01]  /*ecb0*/  F2FP.BF16.F32.PACK_AB R44, R84, R85 ;  /* 0x00000055542c723e */ /* 0x002fe200000010ff */
[----:B------:R-:W-:Y:S01]  /*ecc0*/  FADD.FTZ R86, R108, R179 ;  /* 0x000000b36c567221 */ /* 0x000fe20000010000 */
[C---:B------:R-:W-:Y:S04]  /*ecd0*/  F2FP.BF16.F32.PACK_AB R45, R76.reuse, R77 ;  /* 0x0000004d4c2d723e */ /* 0x040fe800000010ff */
[----:B------:R-:W-:Y:S01]  /*ece0*/  MUFU.EX2 R79, R79 ;  /* 0x0000004f004f7308 */ /* 0x000fe20000000800 */
[----:B----4-:R-:W-:Y:S01]  /*ecf0*/  F2FP.BF16.F32.PACK_AB R46, R81, R80 ;  /* 0x00000050512e723e */ /* 0x010fe200000010ff */
[----:B------:R-:W-:Y:S04]  /*ed00*/  FADD.FTZ R86, R111, R86 ;  /* 0x000000566f567221 */ /* 0x000fe80000010000 */
[----:B------:R-:W-:Y:S04]  /*ed10*/  FADD.FTZ R77, R77, R86 ;  /* 0x000000564d4d7221 */ /* 0x000fe80000010000 */
[----:B------:R-:W1:Y:S01]  /*ed20*/  MUFU.EX2 R78, R78 ;  /* 0x0000004e004e7308 */ /* 0x000e620000000800 */
[C---:B---3--:R-:W-:Y:S01]  /*ed30*/  F2FP.BF16.F32.PACK_AB R47, R73.reuse, R72 ;  /* 0x00000048492f723e */ /* 0x048fe200000010ff */
[----:B------:R-:W-:Y:S04]  /*ed40*/  FADD.FTZ R77, R76, R77 ;  /* 0x0000004d4c4d7221 */ /* 0x000fe80000010000 */
[----:B------:R-:W-:Y:S02]  /*ed50*/  FADD.FTZ R72, R72, R77 ;  /* 0x0000004d48487221 */ /* 0x000fe40000010000 */
[C---:B--2---:R-:W-:Y:S02]  /*ed60*/  HMMA.16816.F32.BF16 R4, R44.reuse, R52, R4 ;  /* 0x000000342c04723c */ /* 0x044fe40000041804 */
        /* <DEDUP_REMOVED lines=10> */
[C---:B-----5:R-:W-:Y:S09]  /*ee10*/  HMMA.16816.F32.BF16 R20, R44.reuse, R48, R20 ;  /* 0x000000302c14723c */ /* 0x060ff20000041814 */
[----:B------:R-:W-:Y:S01]  /*ee20*/  MUFU.EX2 R101, R101 ;  /* 0x0000006500657308 */ /* 0x000fe20000000800 */
[C---:B------:R-:W-:Y:S01]  /*ee30*/  HMMA.16816.F32.BF16 R24, R44.reuse, R50, R24 ;  /* 0x000000322c18723c */ /* 0x040fe20000041818 */
[----:B------:R-:W4:Y:S08]  /*ee40*/  LDSM.16.MT88.4 R48, [R140+0x7000] ;  /* 0x007000008c30783b */ /* 0x000f300000004200 */
[----:B------:R-:W-:Y:S01]  /*ee50*/  MUFU.EX2 R71, R71 ;  /* 0x0000004700477308 */ /* 0x000fe20000000800 */
[C---:B--2---:R-:W-:Y:S09]  /*ee60*/  HMMA.16816.F32.BF16 R28, R44.reuse, R52, R28 ;  /* 0x000000342c1c723c */ /* 0x044ff2000004181c */
[----:B------:R-:W2:Y:S01]  /*ee70*/  MUFU.EX2 R70, R70 ;  /* 0x0000004600467308 */ /* 0x000ea20000000800 */
[----:B------:R-:W-:Y:S09]  /*ee80*/  HMMA.16816.F32.BF16 R32, R44, R54, R32 ;  /* 0x000000362c20723c */ /* 0x000ff20000041820 */
[----:B------:R-:W-:Y:S01]  /*ee90*/  MUFU.EX2 R69, R69 ;  /* 0x0000004500457308 */ /* 0x000fe20000000800 */
[----:B------:R-:W5:Y:S01]  /*eea0*/  LDSM.16.MT88.4 R52, [R103+0x7000] ;  /* 0x007000006734783b */ /* 0x000f620000004200 */
[----:B-1----:R-:W-:Y:S08]  /*eeb0*/  F2FP.BF16.F32.PACK_AB R47, R78, R79 ;  /* 0x0000004f4e2f723e */ /* 0x002ff000000010ff */
[----:B------:R-:W1:Y:S01]  /*eec0*/  MUFU.EX2 R68, R68 ;  /* 0x0000004400447308 */ /* 0x000e620000000800 */
[----:B--2---:R-:W-:Y:S09]  /*eed0*/  F2FP.BF16.F32.PACK_AB R44, R70, R71 ;  /* 0x00000047462c723e */ /* 0x004ff200000010ff */
[----:B------:R-:W-:Y:S10]  /*eee0*/  MUFU.EX2 R74, R74 ;  /* 0x0000004a004a7308 */ /* 0x000ff40000000800 */
[----:B------:R-:W2:Y:S01]  /*eef0*/  MUFU.EX2 R75, R75 ;  /* 0x0000004b004b7308 */ /* 0x000ea20000000800 */
[----:B-1----:R-:W-:Y:S09]  /*ef00*/  F2FP.BF16.F32.PACK_AB R46, R68, R69 ;  /* 0x00000045442e723e */ /* 0x002ff200000010ff */
[----:B------:R-:W-:Y:S10]  /*ef10*/  MUFU.EX2 R116, R116 ;  /* 0x0000007400747308 */ /* 0x000ff40000000800 */
[----:B------:R-:W-:Y:S01]  /*ef20*/  MUFU.EX2 R185, R185 ;  /* 0x000000b900b97308 */ /* 0x000fe20000000800 */
[C---:B--2---:R-:W-:Y:S01]  /*ef30*/  F2FP.BF16.F32.PACK_AB R45, R75.reuse, R74 ;  /* 0x0000004a4b2d723e */ /* 0x044fe200000010ff */
[----:B------:R-:W-:Y:S04]  /*ef40*/  FADD.FTZ R74, R74, R73 ;  /* 0x000000494a4a7221 */ /* 0x000fe80000010000 */
[----:B------:R-:W-:Y:S02]  /*ef50*/  FADD.FTZ R74, R75, R74 ;  /* 0x0000004a4b4a7221 */ /* 0x000fe40000010000 */
[C---:B---3--:R-:W-:Y:S02]  /*ef60*/  HMMA.16816.F32.BF16 R4, R44.reuse, R56, R4 ;  /* 0x000000382c04723c */ /* 0x048fe40000041804 */
[----:B------:R-:W-:Y:S01]  /*ef70*/  MUFU.EX2 R118, R118 ;  /* 0x0000007600767308 */ /* 0x000fe20000000800 */
[----:B------:R-:W-:Y:S04]  /*ef80*/  FADD.FTZ R79, R79, R74 ;  /* 0x0000004a4f4f7221 */ /* 0x000fe80000010000 */
[----:B------:R-:W-:Y:S01]  /*ef90*/  FADD.FTZ R78, R78, R79 ;  /* 0x0000004f4e4e7221 */ /* 0x000fe20000010000 */
[C---:B------:R-:W-:Y:S01]  /*efa0*/  HMMA.16816.F32.BF16 R8, R44.reuse, R58, R8 ;  /* 0x0000003a2c08723c */ /* 0x040fe20000041808 */
[----:B------:R-:W1:Y:S03]  /*efb0*/  LDSM.16.MT88.4 R56, [R102+0x7000] ;  /* 0x007000006638783b */ /* 0x000e660000004200 */
[----:B------:R-:W-:Y:S04]  /*efc0*/  MUFU.EX2 R181, R181 ;  /* 0x000000b500b57308 */ /* 0x000fe80000000800 */
[C---:B----4-:R-:W-:Y:S06]  /*efd0*/  HMMA.16816.F32.BF16 R12, R44.reuse, R48, R12 ;  /* 0x000000302c0c723c */ /* 0x050fec000004180c */
[----:B------:R-:W-:Y:S02]  /*efe0*/  MUFU.EX2 R89, R89 ;  /* 0x0000005900597308 */ /* 0x000fe40000000800 */
[C---:B------:R-:W-:Y:S01]  /*eff0*/  HMMA.16816.F32.BF16 R16, R44.reuse, R50, R16 ;  /* 0x000000322c10723c */ /* 0x040fe20000041810 */
[----:B------:R-:W2:Y:S07]  /*f000*/  LDSM.16.MT88.4 R48, [R144+0x7800] ;  /* 0x007800009030783b */ /* 0x000eae0000004200 */
[----:B------:R-:W3:Y:S01]  /*f010*/  MUFU.EX2 R88, R88 ;  /* 0x0000005800587308 */ /* 0x000ee20000000800 */
[C---:B-----5:R-:W-:Y:S09]  /*f020*/  HMMA.16816.F32.BF16 R20, R44.reuse, R52, R20 ;  /* 0x000000342c14723c */ /* 0x060ff20000041814 */
[----:B------:R-:W-:Y:S01]  /*f030*/  MUFU.EX2 R83, R83 ;  /* 0x0000005300537308 */ /* 0x000fe20000000800 */
[C---:B------:R-:W-:Y:S01]  /*f040*/  HMMA.16816.F32.BF16 R24, R44.reuse, R54, R24 ;  /* 0x000000362c18723c */ /* 0x040fe20000041818 */
[----:B------:R-:W4:Y:S08]  /*f050*/  LDSM.16.MT88.4 R52, [R140+0x7800] ;  /* 0x007800008c34783b */ /* 0x000f300000004200 */
[----:B------:R-:W5:Y:S01]  /*f060*/  MUFU.EX2 R82, R82 ;  /* 0x0000005200527308 */ /* 0x000f620000000800 */
[C---:B-1----:R-:W-:Y:S09]  /*f070*/  HMMA.16816.F32.BF16 R28, R44.reuse, R56, R28 ;  /* 0x000000382c1c723c */ /* 0x042ff2000004181c */
[----:B------:R-:W1:Y:S01]  /*f080*/  MUFU.EX2 R90, R90 ;  /* 0x0000005a005a7308 */ /* 0x000e620000000800 */
[----:B------:R-:W-:Y:S01]  /*f090*/  HMMA.16816.F32.BF16 R32, R44, R58, R32 ;  /* 0x0000003a2c20723c */ /* 0x000fe20000041820 */
[----:B------:R-:W4:Y:S08]  /*f0a0*/  LDSM.16.MT88.4 R56, [R103+0x7800] ;  /* 0x007800006738783b */ /* 0x000f300000004200 */
[----:B------:R-:W-:Y:S01]  /*f0b0*/  MUFU.EX2 R122, R122 ;  /* 0x0000007a007a7308 */ /* 0x000fe20000000800 */
[----:B---3--:R-:W-:Y:S02]  /*f0c0*/  F2FP.BF16.F32.PACK_AB R44, R88, R89 ;  /* 0x00000059582c723e */ /* 0x008fe400000010ff */
[----:B-----5:R-:W-:Y:S02]  /*f0d0*/  F2FP.BF16.F32.PACK_AB R46, R82, R83 ;  /* 0x00000053522e723e */ /* 0x020fe400000010ff */
[----:B------:R-:W-:Y:S02]  /*f0e0*/  F2FP.BF16.F32.PACK_AB R45, R96, R91 ;  /* 0x0000005b602d723e */ /* 0x000fe400000010ff */
[----:B-1----:R-:W-:Y:S03]  /*f0f0*/  F2FP.BF16.F32.PACK_AB R47, R97, R90 ;  /* 0x0000005a612f723e */ /* 0x002fe600000010ff */
[----:B------:R-:W1:Y:S04]  /*f100*/  MUFU.EX2 R137, R137 ;  /* 0x0000008900897308 */ /* 0x000e680000000800 */
[C---:B--2---:R-:W-:Y:S06]  /*f110*/  HMMA.16816.F32.BF16 R4, R44.reuse, R48, R4 ;  /* 0x000000302c04723c */ /* 0x044fec0000041804 */
[----:B------:R-:W-:Y:S02]  /*f120*/  MUFU.EX2 R120, R120 ;  /* 0x0000007800787308 */ /* 0x000fe40000000800 */
[C---:B------:R-:W-:Y:S01]  /*f130*/  HMMA.16816.F32.BF16 R8, R44.reuse, R50, R8 ;  /* 0x000000322c08723c */ /* 0x040fe20000041808 */
[----:B------:R-:W2:Y:S07]  /*f140*/  LDSM.16.MT88.4 R48, [R102+0x7800] ;  /* 0x007800006630783b */ /* 0x000eae0000004200 */
[----:B------:R-:W3:Y:S01]  /*f150*/  MUFU.EX2 R133, R133 ;  /* 0x0000008500857308 */ /* 0x000ee20000000800 */
[----:B-1----:R-:W-:Y:S01]  /*f160*/  F2FP.BF16.F32.PACK_AB R40, R137, R122 ;  /* 0x0000007a8928723e */ /* 0x002fe200000010ff */
[C---:B----4-:R-:W-:Y:S08]  /*f170*/  HMMA.16816.F32.BF16 R12, R44.reuse, R52, R12 ;  /* 0x000000342c0c723c */ /* 0x050ff0000004180c */
[----:B------:R-:W-:Y:S01]  /*f180*/  MUFU.EX2 R124, R124 ;  /* 0x0000007c007c7308 */ /* 0x000fe20000000800 */
[C---:B------:R-:W-:Y:S01]  /*f190*/  HMMA.16816.F32.BF16 R16, R44.reuse, R54, R16 ;  /* 0x000000362c10723c */ /* 0x040fe20000041810 */
[----:B------:R-:W1:Y:S08]  /*f1a0*/  LDSM.16.MT88.4 R52, [R144+0x8000] ;  /* 0x008000009034783b */ /* 0x000e700000004200 */
[----:B------:R-:W4:Y:S01]  /*f1b0*/  MUFU.EX2 R129, R129 ;  /* 0x0000008100817308 */ /* 0x000f220000000800 */
[----:B---3--:R-:W-:Y:S01]  /*f1c0*/  F2FP.BF16.F32.PACK_AB R42, R133, R120 ;  /* 0x00000078852a723e */ /* 0x008fe200000010ff */
[C---:B------:R-:W-:Y:S08]  /*f1d0*/  HMMA.16816.F32.BF16 R20, R44.reuse, R56, R20 ;  /* 0x000000382c14723c */ /* 0x040ff00000041814 */
[----:B------:R-:W-:Y:S01]  /*f1e0*/  MUFU.EX2 R126, R126 ;  /* 0x0000007e007e7308 */ /* 0x000fe20000000800 */
[C---:B------:R-:W-:Y:S01]  /*f1f0*/  HMMA.16816.F32.BF16 R24, R44.reuse, R58, R24 ;  /* 0x0000003a2c18723c */ /* 0x040fe20000041818 */
[----:B------:R-:W3:Y:S08]  /*f200*/  LDSM.16.MT88.4 R56, [R140+0x8000] ;  /* 0x008000008c38783b */ /* 0x000ef00000004200 */
[----:B------:R-:W5:Y:S01]  /*f210*/  MUFU.EX2 R127, R127 ;  /* 0x0000007f007f7308 */ /* 0x000f620000000800 */
[----:B----4-:R-:W-:Y:S01]  /*f220*/  F2FP.BF16.F32.PACK_AB R41, R129, R124 ;  /* 0x0000007c8129723e */ /* 0x010fe200000010ff */
[C---:B--2---:R-:W-:Y:S08]  /*f230*/  HMMA.16816.F32.BF16 R28, R44.reuse, R48, R28 ;  /* 0x000000302c1c723c */ /* 0x044ff0000004181c */
[----:B------:R-:W-:Y:S01]  /*f240*/  MUFU.EX2 R128, R128 ;  /* 0x0000008000807308 */ /* 0x000fe20000000800 */
[----:B------:R-:W-:Y:S01]  /*f250*/  HMMA.16816.F32.BF16 R32, R44, R50, R32 ;  /* 0x000000322c20723c */ /* 0x000fe20000041820 */
[----:B------:R-:W2:Y:S08]  /*f260*/  LDSM.16.MT88.4 R48, [R103+0x8000] ;  /* 0x008000006730783b */ /* 0x000eb00000004200 */
[----:B------:R-:W4:Y:S01]  /*f270*/  MUFU.EX2 R125, R125 ;  /* 0x0000007d007d7308 */ /* 0x000f220000000800 */
[----:B------:R-:W-:Y:S02]  /*f280*/  F2FP.BF16.F32.PACK_AB R44, R189, R114 ;  /* 0x00000072bd2c723e */ /* 0x000fe400000010ff */
[----:B------:R-:W-:Y:S02]  /*f290*/  F2FP.BF16.F32.PACK_AB R46, R101, R100 ;  /* 0x00000064652e723e */ /* 0x000fe400000010ff */
[----:B------:R-:W-:Y:S02]  /*f2a0*/  F2FP.BF16.F32.PACK_AB R45, R185, R116 ;  /* 0x00000074b92d723e */ /* 0x000fe400000010ff */
[----:B------:R-:W-:Y:S03]  /*f2b0*/  F2FP.BF16.F32.PACK_AB R47, R181, R118 ;  /* 0x00000076b52f723e */ /* 0x000fe600000010ff */
[----:B------:R-:W-:Y:S01]  /*f2c0*/  MUFU.EX2 R123, R123 ;  /* 0x0000007b007b7308 */ /* 0x000fe20000000800 */
[----:B-----5:R-:W-:Y:S03]  /*f2d0*/  F2FP.BF16.F32.PACK_AB R43, R127, R126 ;  /* 0x0000007e7f2b723e */ /* 0x020fe600000010ff */
[C---:B-1----:R-:W-:Y:S06]  /*f2e0*/  HMMA.16816.F32.BF16 R4, R44.reuse, R52, R4 ;  /* 0x000000342c04723c */ /* 0x042fec0000041804 */
[----:B------:R-:W1:Y:S02]  /*f2f0*/  MUFU.EX2 R130, R130 ;  /* 0x0000008200827308 */ /* 0x000e640000000800 */
[C---:B------:R-:W-:Y:S01]  /*f300*/  HMMA.16816.F32.BF16 R8, R44.reuse, R54, R8 ;  /* 0x000000362c08723c */ /* 0x040fe20000041808 */
[----:B------:R-:W5:Y:S07]  /*f310*/  LDSM.16.MT88.4 R52, [R102+0x8000] ;  /* 0x008000006634783b */ /* 0x000f6e0000004200 */
[----:B------:R-:W-:Y:S01]  /*f320*/  MUFU.EX2 R119, R119 ;  /* 0x0000007700777308 */ /* 0x000fe20000000800 */
[C---:B---3--:R-:W-:Y:S09]  /*f330*/  HMMA.16816.F32.BF16 R12, R44.reuse, R56, R12 ;  /* 0x000000382c0c723c */ /* 0x048ff2000004180c */
[----:B------:R-:W3:Y:S01]  /*f340*/  MUFU.EX2 R132, R132 ;  /* 0x0000008400847308 */ /* 0x000ee20000000800 */
[C---:B------:R-:W-:Y:S01]  /*f350*/  HMMA.16816.F32.BF16 R16, R44.reuse, R58, R16 ;  /* 0x0000003a2c10723c */ /* 0x040fe20000041810 */
[----:B------:R-:W4:Y:S08]  /*f360*/  LDSM.16.MT88.4 R56, [R144+0x8800] ;  /* 0x008800009038783b */ /* 0x000f300000004200 */
[----:B------:R-:W-:Y:S01]  /*f370*/  MUFU.EX2 R39, R39 ;  /* 0x0000002700277308 */ /* 0x000fe20000000800 */
[C---:B--2---:R-:W-:Y:S08]  /*f380*/  HMMA.16816.F32.BF16 R20, R44.reuse, R48, R20 ;  /* 0x000000302c14723c */ /* 0x044ff00000041814 */
[C---:B------:R-:W-:Y:S01]  /*f390*/  HMMA.16816.F32.BF16 R24, R44.reuse, R50, R24 ;  /* 0x000000322c18723c */ /* 0x040fe20000041818 */
[----:B------:R-:W2:Y:S07]  /*f3a0*/  LDSM.16.MT88.4 R48, [R140+0x8800] ;  /* 0x008800008c30783b */ /* 0x000eae0000004200 */
[C---:B-----5:R-:W-:Y:S08]  /*f3b0*/  HMMA.16816.F32.BF16 R28, R44.reuse, R52, R28 ;  /* 0x000000342c1c723c */ /* 0x060ff0000004181c */
[----:B------:R-:W-:Y:S01]  /*f3c0*/  HMMA.16816.F32.BF16 R32, R44, R54, R32 ;  /* 0x000000362c20723c */ /* 0x000fe20000041820 */
[----:B------:R-:W5:Y:S07]  /*f3d0*/  LDSM.16.MT88.4 R44, [R102+0x8800] ;  /* 0x00880000662c783b */ /* 0x000f6e0000004200 */
[C---:B----4-:R-:W-:Y:S01]  /*f3e0*/  HMMA.16816.F32.BF16 R4, R40.reuse, R56, R4 ;  /* 0x000000382804723c */ /* 0x050fe20000041804 */
[----:B------:R-:W-:Y:S04]  /*f3f0*/  LDSM.16.MT88.4 R52, [R140+0x9000] ;  /* 0x009000008c34783b */ /* 0x000fe80000004200 */
[----:B------:R-:W-:Y:S03]  /*f400*/  FADD.FTZ R56, R110, R87 ;  /* 0x000000576e387221 */ /* 0x000fe60000010000 */
[C---:B------:R-:W-:Y:S03]  /*f410*/  HMMA.16816.F32.BF16 R8, R40.reuse, R58, R8 ;  /* 0x0000003a2808723c */ /* 0x040fe60000041808 */
[----:B------:R-:W-:Y:S04]  /*f420*/  FADD.FTZ R56, R109, R56 ;  /* 0x000000386d387221 */ /* 0x000fe80000010000 */
[----:B------:R-:W-:Y:S01]  /*f430*/  FADD.FTZ R85, R85, R56 ;  /* 0x0000003855557221 */ /* 0x000fe20000010000 */
[C---:B--2---:R-:W-:Y:S01]  /*f440*/  HMMA.16816.F32.BF16 R12, R40.reuse, R48, R12 ;  /* 0x00000030280c723c */ /* 0x044fe2000004180c */
[----:B------:R-:W-:Y:S02]  /*f450*/  LDSM.16.MT88.4 R56, [R103+0x9000] ;  /* 0x009000006738783b */ /* 0x000fe40000004200 */
[----:B------:R-:W-:Y:S04]  /*f460*/  FADD.FTZ R85, R84, R85 ;  /* 0x0000005554557221 */ /* 0x000fe80000010000 */
[----:B------:R-:W-:Y:S01]  /*f470*/  FADD.FTZ R80, R80, R85 ;  /* 0x0000005550507221 */ /* 0x000fe20000010000 */
[C---:B------:R-:W-:Y:S01]  /*f480*/  HMMA.16816.F32.BF16 R16, R40.reuse, R50, R16 ;  /* 0x000000322810723c */ /* 0x040fe20000041810 */
[----:B------:R-:W2:Y:S02]  /*f490*/  LDSM.16.MT88.4 R48, [R144+0x9000] ;  /* 0x009000009030783b */ /* 0x000ea40000004200 */
[----:B------:R-:W-:Y:S04]  /*f4a0*/  FADD.FTZ R80, R81, R80 ;  /* 0x0000005051507221 */ /* 0x000fe80000010000 */
[----:B------:R-:W-:Y:S01]  /*f4b0*/  FADD.FTZ R71, R71, R80 ;  /* 0x0000005047477221 */ /* 0x000fe20000010000 */
[C---:B------:R-:W-:Y:S01]  /*f4c0*/  HMMA.16816.F32.BF16 R20, R40.reuse, R60, R20 ;  /* 0x0000003c2814723c */ /* 0x040fe20000041814 */
[----:B------:R-:W-:Y:S02]  /*f4d0*/  LDSM.16.MT88.4 R84, [R140+0x9800] ;  /* 0x009800008c54783b */ /* 0x000fe40000004200 */
[-CC-:B------:R-:W-:Y:S01]  /*f4e0*/  FFMA.FTZ R60, R115, R37.reuse, -R64.reuse ;  /* 0x00000025733c7223 */ /* 0x180fe20000010840 */
[-C--:B------:R-:W-:Y:S01]  /*f4f0*/  FFMA.FTZ R61, R113, R37.reuse, -R64 ;  /* 0x00000025713d7223 */ /* 0x080fe20000010840 */
[----:B------:R-:W-:Y:S03]  /*f500*/  FADD.FTZ R70, R70, R71 ;  /* 0x0000004746467221 */ /* 0x000fe60000010000 */
[C---:B------:R-:W-:Y:S01]  /*f510*/  HMMA.16816.F32.BF16 R24, R40.reuse, R62, R24 ;  /* 0x0000003e2818723c */ /* 0x040fe20000041818 */
[----:B------:R-:W-:Y:S02]  /*f520*/  MUFU.EX2 R60, R60 ;  /* 0x0000003c003c7308 */ /* 0x000fe40000000800 */
[-CC-:B------:R-:W-:Y:S01]  /*f530*/  FFMA.FTZ R62, R107, R37.reuse, -R66.reuse ;  /* 0x000000256b3e7223 */ /* 0x180fe20000010842 */
[-CC-:B------:R-:W-:Y:S01]  /*f540*/  FFMA.FTZ R63, R106, R37.reuse, -R66.reuse ;  /* 0x000000256a3f7223 */ /* 0x180fe20000010842 */
[----:B------:R-:W-:Y:S01]  /*f550*/  FFMA.FTZ R66, R104, R37, -R66 ;  /* 0x0000002568427223 */ /* 0x000fe20000010842 */
[----:B------:R-:W-:Y:S02]  /*f560*/  FADD.FTZ R69, R69, R70 ;  /* 0x0000004645457221 */ /* 0x000fe40000010000 */
[C---:B-----5:R-:W-:Y:S03]  /*f570*/  HMMA.16816.F32.BF16 R28, R40.reuse, R44, R28 ;  /* 0x0000002c281c723c */ /* 0x060fe6000004181c */
[----:B------:R-:W4:Y:S01]  /*f580*/  MUFU.EX2 R61, R61 ;  /* 0x0000003d003d7308 */ /* 0x000f220000000800 */
[----:B------:R-:W-:Y:S04]  /*f590*/  FADD.FTZ R68, R68, R69 ;  /* 0x0000004544447221 */ /* 0x000fe80000010000 */
[----:B------:R-:W-:Y:S01]  /*f5a0*/  FADD.FTZ R89, R89, R68 ;  /* 0x0000004459597221 */ /* 0x000fe20000010000 */
[----:B------:R-:W-:Y:S01]  /*f5b0*/  HMMA.16816.F32.BF16 R32, R40, R46, R32 ;  /* 0x0000002e2820723c */ /* 0x000fe20000041820 */
[----:B------:R-:W5:Y:S03]  /*f5c0*/  LDSM.16.MT88.4 R44, [R102+0x9000] ;  /* 0x00900000662c783b */ /* 0x000f660000004200 */
[----:B------:R-:W-:Y:S01]  /*f5d0*/  MUFU.EX2 R62, R62 ;  /* 0x0000003e003e7308 */ /* 0x000fe20000000800 */
[----:B------:R-:W-:Y:S01]  /*f5e0*/  F2FP.BF16.F32.PACK_AB R40, R125, R128 ;  /* 0x000000807d28723e */ /* 0x000fe200000010ff */
[----:B------:R-:W-:Y:S01]  /*f5f0*/  FADD.FTZ R88, R88, R89 ;  /* 0x0000005958587221 */ /* 0x000fe20000010000 */
[----:B-1----:R-:W-:Y:S02]  /*f600*/  F2FP.BF16.F32.PACK_AB R42, R130, R123 ;  /* 0x0000007b822a723e */ /* 0x002fe400000010ff */
[----:B---3--:R-:W-:Y:S01]  /*f610*/  F2FP.BF16.F32.PACK_AB R41, R132, R119 ;  /* 0x000000778429723e */ /* 0x008fe200000010ff */
[----:B------:R-:W-:Y:S01]  /*f620*/  FADD.FTZ R83, R83, R88 ;  /* 0x0000005853537221 */ /* 0x000fe20000010000 */
[----:B----4-:R-:W-:Y:S03]  /*f630*/  F2FP.BF16.F32.PACK_AB R43, R61, R60 ;  /* 0x0000003c3d2b723e */ /* 0x010fe600000010ff */
[----:B------:R-:W1:Y:S01]  /*f640*/  MUFU.EX2 R63, R63 ;  /* 0x0000003f003f7308 */ /* 0x000e620000000800 */
[----:B------:R-:W-:Y:S04]  /*f650*/  FADD.FTZ R83, R82, R83 ;  /* 0x0000005352537221 */ /* 0x000fe80000010000 */
[----:B------:R-:W-:Y:S01]  /*f660*/  FADD.FTZ R114, R114, R83 ;  /* 0x0000005372727221 */ /* 0x000fe20000010000 */
[C---:B--2---:R-:W-:Y:S04]  /*f670*/  HMMA.16816.F32.BF16 R4, R40.reuse, R48, R4 ;  /* 0x000000302804723c */ /* 0x044fe80000041804 */
[----:B------:R-:W-:Y:S01]  /*f680*/  MUFU.EX2 R48, R105 ;  /* 0x0000006900307308 */ /* 0x000fe20000000800 */
[----:B------:R-:W-:Y:S04]  /*f690*/  FADD.FTZ R189, R189, R114 ;  /* 0x00000072bdbd7221 */ /* 0x000fe80000010000 */
[----:B------:R-:W-:Y:S01]  /*f6a0*/  FADD.FTZ R100, R100, R189 ;  /* 0x000000bd64647221 */ /* 0x000fe20000010000 */
[C---:B------:R-:W-:Y:S04]  /*f6b0*/  HMMA.16816.F32.BF16 R8, R40.reuse, R50, R8 ;  /* 0x000000322808723c */ /* 0x040fe80000041808 */
[----:B------:R-:W2:Y:S01]  /*f6c0*/  MUFU.EX2 R49, R66 ;  /* 0x0000004200317308 */ /* 0x000ea20000000800 */
[-CC-:B------:R-:W-:Y:S01]  /*f6d0*/  FFMA.FTZ R50, R67, R37.reuse, -R64.reuse ;  /* 0x0000002543327223 */ /* 0x180fe20000010840 */
[-CC-:B------:R-:W-:Y:S01]  /*f6e0*/  FFMA.FTZ R51, R65, R37.reuse, -R64.reuse ;  /* 0x0000002541337223 */ /* 0x180fe20000010840 */
[----:B------:R-:W-:Y:S01]  /*f6f0*/  FFMA.FTZ R64, R38, R37, -R64 ;  /* 0x0000002526407223 */ /* 0x000fe20000010840 */
[----:B------:R-:W-:Y:S01]  /*f700*/  FADD.FTZ R37, R91, R78 ;  /* 0x0000004e5b257221 */ /* 0x000fe20000010000 */
[----:B-1----:R-:W-:Y:S01]  /*f710*/  F2FP.BF16.F32.PACK_AB R68, R63, R62 ;  /* 0x0000003e3f44723e */ /* 0x002fe200000010ff */
[C---:B------:R-:W-:Y:S01]  /*f720*/  HMMA.16816.F32.BF16 R12, R40.reuse, R52, R12 ;  /* 0x00000034280c723c */ /* 0x040fe2000004180c */
[----:B------:R-:W1:Y:S03]  /*f730*/  LDSM.16.MT88.4 R76, [R103+0x9800] ;  /* 0x00980000674c783b */ /* 0x000e660000004200 */
[----:B------:R-:W-:Y:S01]  /*f740*/  MUFU.EX2 R50, R50 ;  /* 0x0000003200327308 */ /* 0x000fe20000000800 */
[----:B------:R-:W-:Y:S01]  /*f750*/  FADD.FTZ R37, R96, R37 ;  /* 0x0000002560257221 */ /* 0x000fe20000010000 */
[----:B------:R-:W-:Y:S01]  /*f760*/  FADD.FTZ R101, R101, R100 ;  /* 0x0000006465657221 */ /* 0x000fe20000010000 */
[----:B------:R-:W-:Y:S02]  /*f770*/  IMAD.MOV.U32 R100, RZ, RZ, R36 ;  /* 0x000000ffff647224 */ /* 0x000fe400078e0024 */
[----:B------:R-:W-:Y:S01]  /*f780*/  FADD.FTZ R90, R90, R37 ;  /* 0x000000255a5a7221 */ /* 0x000fe20000010000 */
[C---:B------:R-:W-:Y:S04]  /*f790*/  HMMA.16816.F32.BF16 R16, R40.reuse, R54, R16 ;  /* 0x000000362810723c */ /* 0x040fe80000041810 */
[----:B------:R-:W3:Y:S01]  /*f7a0*/  MUFU.EX2 R51, R51 ;  /* 0x0000003300337308 */ /* 0x000ee20000000800 */
[----:B--2---:R-:W-:Y:S01]  /*f7b0*/  F2FP.BF16.F32.PACK_AB R70, R49, R48 ;  /* 0x000000303146723e */ /* 0x004fe200000010ff */
[----:B------:R-:W-:Y:S01]  /*f7c0*/  FADD.FTZ R37, R97, R90 ;  /* 0x0000005a61257221 */ /* 0x000fe20000010000 */
[----:B------:R-:W-:Y:S01]  /*f7d0*/  FADD.FTZ R122, R122, R101 ;  /* 0x000000657a7a7221 */ /* 0x000fe20000010000 */
[----:B------:R-:W-:Y:S01]  /*f7e0*/  IMAD.MOV.U32 R101, RZ, RZ, R0 ;  /* 0x000000ffff657224 */ /* 0x000fe200078e0000 */
[C---:B------:R-:W-:Y:S05]  /*f7f0*/  HMMA.16816.F32.BF16 R20, R40.reuse, R56, R20 ;  /* 0x000000382814723c */ /* 0x040fea0000041814 */
[----:B------:R-:W2:Y:S01]  /*f800*/  MUFU.EX2 R64, R64 ;  /* 0x0000004000407308 */ /* 0x000ea20000000800 */
[----:B------:R-:W-:Y:S01]  /*f810*/  FADD.FTZ R116, R116, R37 ;  /* 0x0000002574747221 */ /* 0x000fe20000010000 */
[----:B------:R-:W-:Y:S03]  /*f820*/  FADD.FTZ R137, R137, R122 ;  /* 0x0000007a89897221 */ /* 0x000fe60000010000 */
[----:B------:R-:W-:Y:S01]  /*f830*/  FADD.FTZ R185, R185, R116 ;  /* 0x00000074b9b97221 */ /* 0x000fe20000010000 */
[C---:B------:R-:W-:Y:S03]  /*f840*/  HMMA.16816.F32.BF16 R24, R40.reuse, R58, R24 ;  /* 0x0000003a2818723c */ /* 0x040fe60000041818 */
[----:B---3--:R-:W-:Y:S01]  /*f850*/  F2FP.BF16.F32.PACK_AB R69, R51, R50 ;  /* 0x000000323345723e */ /* 0x008fe200000010ff */
[----:B------:R-:W-:Y:S01]  /*f860*/  FADD.FTZ R118, R118, R185 ;  /* 0x000000b976767221 */ /* 0x000fe20000010000 */
[----:B------:R-:W-:Y:S03]  /*f870*/  FADD.FTZ R120, R120, R137 ;  /* 0x0000008978787221 */ /* 0x000fe60000010000 */
[C---:B-----5:R-:W-:Y:S03]  /*f880*/  HMMA.16816.F32.BF16 R28, R40.reuse, R44, R28 ;  /* 0x0000002c281c723c */ /* 0x060fe6000004181c */
[----:B--2---:R-:W-:Y:S01]  /*f890*/  F2FP.BF16.F32.PACK_AB R71, R64, R39 ;  /* 0x000000274047723e */ /* 0x004fe200000010ff */
[----:B------:R-:W-:Y:S01]  /*f8a0*/  FADD.FTZ R181, R181, R118 ;  /* 0x00000076b5b57221 */ /* 0x000fe20000010000 */
[----:B------:R-:W-:Y:S03]  /*f8b0*/  FADD.FTZ R133, R133, R120 ;  /* 0x0000007885857221 */ /* 0x000fe60000010000 */
[----:B------:R-:W-:Y:S03]  /*f8c0*/  HMMA.16816.F32.BF16 R32, R40, R46, R32 ;  /* 0x0000002e2820723c */ /* 0x000fe60000041820 */
[----:B------:R-:W-:Y:S01]  /*f8d0*/  FADD.FTZ R124, R124, R181 ;  /* 0x000000b57c7c7221 */ /* 0x000fe20000010000 */
[----:B------:R-:W-:Y:S03]  /*f8e0*/  FADD.FTZ R128, R128, R133 ;  /* 0x0000008580807221 */ /* 0x000fe60000010000 */
[----:B------:R-:W-:Y:S01]  /*f8f0*/  FADD.FTZ R129, R129, R124 ;  /* 0x0000007c81817221 */ /* 0x000fe20000010000 */
[C---:B------:R-:W-:Y:S01]  /*f900*/  HMMA.16816.F32.BF16 R96, R68.reuse, R92, R4 ;  /* 0x0000005c4460723c */ /* 0x040fe20000041804 */
[----:B------:R-:W2:Y:S07]  /*f910*/  LDSM.16.MT88.4 R4, [R102+0x9800] ;  /* 0x009800006604783b */ /* 0x000eae0000004200 */
[C---:B------:R-:W-:Y:S03]  /*f920*/  HMMA.16816.F32.BF16 R92, R68.reuse, R94, R8 ;  /* 0x0000005e445c723c */ /* 0x040fe60000041808 */
[----:B------:R-:W-:Y:S04]  /*f930*/  FADD.FTZ R8, R126, R129 ;  /* 0x000000817e087221 */ /* 0x000fe80000010000 */
        /* <DEDUP_REMOVED lines=11> */
[----:B------:R-:W-:Y:S04]  /*f9f0*/  FADD.FTZ R62, R62, R9 ;  /* 0x000000093e3e7221 */ /* 0x000fe80000010000 */
[C---:B------:R-:W-:Y:S03]  /*fa00*/  HMMA.16816.F32.BF16 R76, R68.reuse, R78, R24 ;  /* 0x0000004e444c723c */ /* 0x040fe60000041818 */
[----:B------:R-:W-:Y:S04]  /*fa10*/  FADD.FTZ R63, R63, R62 ;  /* 0x0000003e3f3f7221 */ /* 0x000fe80000010000 */
[----:B------:R-:W-:Y:S01]  /*fa20*/  FADD.FTZ R48, R48, R63 ;  /* 0x0000003f30307221 */ /* 0x000fe20000010000 */
[C---:B--2---:R-:W-:Y:S03]  /*fa30*/  HMMA.16816.F32.BF16 R72, R68.reuse, R4, R28 ;  /* 0x000000044448723c */ /* 0x044fe6000004181c */
[----:B------:R-:W-:Y:S01]  /*fa40*/  FADD.FTZ R4, R50, R61 ;  /* 0x0000003d32047221 */ /* 0x000fe20000010000 */
[----:B------:R-:W-:Y:S03]  /*fa50*/  FADD.FTZ R178, R49, R48 ;  /* 0x0000003031b27221 */ /* 0x000fe60000010000 */
[----:B------:R-:W-:Y:S01]  /*fa60*/  FADD.FTZ R4, R51, R4 ;  /* 0x0000000433047221 */ /* 0x000fe20000010000 */
[----:B------:R-:W-:Y:S03]  /*fa70*/  HMMA.16816.F32.BF16 R68, R68, R6, R32 ;  /* 0x000000064444723c */ /* 0x000fe60000041820 */
[----:B------:R-:W-:Y:S04]  /*fa80*/  FADD.FTZ R39, R39, R4 ;  /* 0x0000000427277221 */ /* 0x000fe80000010000 */
[----:B------:R-:W-:Y:S01]  /*fa90*/  FADD.FTZ R179, R64, R39 ;  /* 0x0000002740b37221 */ /* 0x000fe20000010000 */
[----:B------:R-:W-:Y:S01]  /*faa0*/  @!UPT UIADD3 URZ, UPT, UPT, URZ, URZ, URZ ;  /* 0x000000fffffff290 */ /* 0x000fe2000fffe0ff */
[----:B------:R-:W-:Y:S11]  /*fab0*/  @P0 BRA `(.L_x_10183) ;  /* 0xffffffb8001c0947 */ /* 0x000ff6000383ffff */
.L_x_10176:
        /* <DEDUP_REMOVED lines=10> */
.L_x_10197:
        /* <DEDUP_REMOVED lines=117> */
[----:B------:R-:W-:Y:S02]  /*102b0*/  @P0 IMAD R0, R27, R166, RZ ;  /* 0x000000a61b000224 */ /* 0x000fe400078e02ff */
        /* <DEDUP_REMOVED lines=10> */
.L_x_10186:
[----:B------:R-:W-:Y:S05]  /*10360*/  BSYNC.RECONVERGENT B0 ;  /* 0x0000000000007941 */ /* 0x000fea0003800200 */
.L_x_10185:
        /* <DEDUP_REMOVED lines=22> */
.L_x_10188:
[----:B------:R-:W-:Y:S05]  /*104d0*/  BSYNC.RECONVERGENT B0 ;  /* 0x0000000000007941 */ /* 0x000fea0003800200 */
.L_x_10187:
        /* <DEDUP_REMOVED lines=44> */
.L_x_10190:
[----:B------:R-:W-:Y:S05]  /*107a0*/  BSYNC.RECONVERGENT B0 ;  /* 0x0000000000007941 */ /* 0x000fea0003800200 */
.L_x_10189:
        /* <DEDUP_REMOVED lines=13> */
.L_x_10192:
[----:B------:R-:W-:Y:S05]  /*10880*/  BSYNC.RECONVERGENT B0 ;  /* 0x0000000000007941 */ /* 0x000fea0003800200 */
.L_x_10191:
[----:B------:R-:W-:-:S04]  /*10890*/  MOV R161, 0x0 ;  /* 0x0000000000a17802 */ /* 0x000fc80000000f00 */
[----:B-1234-:R-:W-:Y:S05]  /*108a0*/  @P2 RET.REL.NODEC R160 `(_ZN5flash24flash_fwd_splitkv_kernelI23Flash_fwd_kernel_traitsILi64ELi64ELi128ELi4ELb0ELb0EN7cutlass10bfloat16_tE19Flash_kernel_traitsILi64ELi64ELi128ELi4ES3_EELb0ELb1ELb0ELb0ELb0ELb0ELb0ELb0EEEvNS_16Flash_fwd_paramsE) ;  /* 0xfffffef4a0d42950 */ /* 0x01efea0003c3ffff */
        /* <DEDUP_REMOVED lines=12> */
[----:B-1----:R-:W-:Y:S05]  /*10970*/  RET.REL.NODEC R160 `(_ZN5flash24flash_fwd_splitkv_kernelI23Flash_fwd_kernel_traitsILi64ELi64ELi128ELi4ELb0ELb0EN7cutlass10bfloat16_tE19Flash_kernel_traitsILi64ELi64ELi128ELi4ES3_EELb0ELb1ELb0ELb0ELb0ELb0ELb0ELb0EEEvNS_16Flash_fwd_paramsE) ;  /* 0xfffffef4a0a07950 */ /* 0x002fea0003c3ffff */
.L_x_10184:
[----:B------:R-:W-:Y:S01]  /*10980*/  MOV R5, 0x2 ;  /* 0x0000000200057802 */ /* 0x000fe20000000f00 */
[----:B------:R-:W-:Y:S01]  /*10990*/  IMAD.MOV.U32 R4, RZ, RZ, 0x1f ;  /* 0x0000001fff047424 */ /* 0x000fe200078e00ff */
[----:B------:R-:W-:-:S07]  /*109a0*/  MOV R6, 0xffffffff ;  /* 0xffffffff00067802 */ /* 0x000fce0000000f00 */
[----:B-1---5:R-:W-:Y:S05]  /*109b0*/  WARPSYNC.COLLECTIVE R6, `(.L_x_10193) ;  /* 0x0000000006087348 */ /* 0x022fea0003c00000 */
[----:B------:R2:W3:Y:S02]  /*109c0*/  SHFL.BFLY P0, R11, R178, R5, R4 ;  /* 0x0c000005b20b7389 */ /* 0x0004e40000000004 */
[----:B-123-5:R-:W-:Y:S05]  /*109d0*/  ENDCOLLECTIVE ;  /* 0x000000000000791b */ /* 0x02efea0003800000 */
.L_x_10193:
[----:B------:R-:W-:Y:S02]  /*109e0*/  IMAD.MOV.U32 R9, RZ, RZ, R11 ;  /* 0x000000ffff097224 */ /* 0x000fe400078e000b */
[----:B------:R-:W-:Y:S02]  /*109f0*/  IMAD.MOV.U32 R5, RZ, RZ, 0x1 ;  /* 0x00000001ff057424 */ /* 0x000fe400078e00ff */
[----:B------:R-:W-:-:S05]  /*10a00*/  FADD.FTZ R9, R9, R178 ;  /* 0x000000b209097221 */ /* 0x000fca0000010000 */
[----:B------:R-:W-:-:S07]  /*10a10*/  MOV R178, R9 ;  /* 0x0000000900b27202 */ /* 0x000fce0000000f00 */
[----:B------:R-:W-:Y:S05]  /*10a20*/  WARPSYNC.COLLECTIVE R6, `(.L_x_10194) ;  /* 0x0000000006087348 */ /* 0x000fea0003c00000 */
[----:B------:R1:W2:Y:S02]  /*10a30*/  SHFL.BFLY P0, R11, R178, R5, R4 ;  /* 0x0c000005b20b7389 */ /* 0x0002a40000000004 */
[----:B-12---:R-:W-:Y:S05]  /*10a40*/  ENDCOLLECTIVE ;  /* 0x000000000000791b */ /* 0x006fea0003800000 */
.L_x_10194:
[----:B------:R-:W-:Y:S01]  /*10a50*/  MOV R178, R179 ;  /* 0x000000b300b27202 */ /* 0x000fe20000000f00 */
[----:B------:R-:W-:Y:S01]  /*10a60*/  IMAD.MOV.U32 R5, RZ, RZ, 0x2 ;  /* 0x00000002ff057424 */ /* 0x000fe200078e00ff */
[----:B------:R-:W-:-:S07]  /*10a70*/  MOV R8, R11 ;  /* 0x0000000b00087202 */ /* 0x000fce0000000f00 */
[----:B------:R-:W-:Y:S05]  /*10a80*/  WARPSYNC.COLLECTIVE R6, `(.L_x_10195) ;  /* 0x0000000006087348 */ /* 0x000fea0003c00000 */
[----:B------:R1:W2:Y:S02]  /*10a90*/  SHFL.BFLY P0, R11, R178, R5, R4 ;  /* 0x0c000005b20b7389 */ /* 0x0002a40000000004 */
[----:B-12---:R-:W-:Y:S05]  /*10aa0*/  ENDCOLLECTIVE ;  /* 0x000000000000791b */ /* 0x006fea0003800000 */
.L_x_10195:
[----:B------:R-:W-:Y:S01]  /*10ab0*/  FADD.FTZ R8, R9, R8 ;  /* 0x0000000809087221 */ /* 0x000fe20000010000 */
[----:B------:R-:W-:Y:S01]  /*10ac0*/  FADD.FTZ R10, R11, R179 ;  /* 0x000000b30b0a7221 */ /* 0x000fe20000010000 */
[----:B------:R-:W-:-:S04]  /*10ad0*/  MOV R5, 0x1 ;  /* 0x0000000100057802 */ /* 0x000fc80000000f00 */
[----:B------:R-:W-:-:S07]  /*10ae0*/  MOV R178, R10 ;  /* 0x0000000a00b27202 */ /* 0x000fce0000000f00 */
[----:B------:R-:W-:Y:S05]  /*10af0*/  WARPSYNC.COLLECTIVE R6, `(.L_x_10196) ;  /* 0x0000000006087348 */ /* 0x000fea0003c00000 */
[----:B------:R1:W2:Y:S02]  /*10b00*/  SHFL.BFLY P0, R11, R178, R5, R4 ;  /* 0x0c000005b20b7389 */ /* 0x0002a40000000004 */
[----:B-12---:R-:W-:Y:S05]  /*10b10*/  ENDCOLLECTIVE ;  /* 0x000000000000791b */ /* 0x006fea0003800000 */
.L_x_10196:
[----:B------:R-:W-:Y:S05]  /*10b20*/  BRA `(.L_x_10197) ;  /* 0xfffffff0000c7947 */ /* 0x000fea000383ffff */
.L_x_10198:
        /* <DEDUP_REMOVED lines=13> */
.L_x_14798:


//--------------------- .text._ZN5flash24flash_fwd_splitkv_kernelI23Flash_fwd_kernel_traitsILi64ELi64ELi128ELi4ELb0ELb0EN7cutlass10bfloat16_tE19Flash_kernel_traitsILi64ELi64ELi128ELi4ES3_EELb0ELb1ELb0ELb0ELb0ELb1ELb0ELb0EEEvNS_16Flash_fwd_paramsE --------------------------
	.section	.text._ZN5flash24flash_fwd_splitkv_kernelI23Flash_fwd_kernel_traitsILi64ELi64ELi128ELi4ELb0ELb0EN7cutlass10bfloat16_tE19Flash_kernel_traitsILi64ELi64ELi128ELi4ES3_EELb0ELb1ELb0ELb0ELb0ELb1ELb0ELb0EEEvNS_16Flash_fwd_paramsE,"ax",@progbits
	.align	128
        .global         _ZN5flash24flash_fwd_splitkv_kernelI23Flash_fwd_kernel_traitsILi64ELi64ELi128ELi4ELb0ELb0EN7cutlass10bfloat16_tE19Flash_kernel_traitsILi64ELi64ELi128ELi4ES3_EELb0ELb1ELb0ELb0ELb0ELb1ELb0ELb0EEEvNS_16Flash_fwd_paramsE
        .type           _ZN5flash24flash_fwd_splitkv_kernelI23Flash_fwd_kernel_traitsILi64ELi64ELi128ELi4ELb0ELb0EN7cutlass10bfloat16_tE19Flash_kernel_traitsILi64ELi64ELi128ELi4ES3_EELb0ELb1ELb0ELb0ELb0ELb1ELb0ELb0EEEvNS_16Flash_fwd_paramsE,@function
        .size           _ZN5flash24flash_fwd_splitkv_kernelI23Flash_fwd_kernel_traitsILi64ELi64ELi128ELi4ELb0ELb0EN7cutlass10bfloat16_tE19Flash_kernel_traitsILi64ELi64ELi128ELi4ES3_EELb0ELb1ELb0ELb0ELb0ELb1ELb0ELb0EEEvNS_16Flash_fwd_paramsE,(.L_x_14799 - _ZN5flash24flash_fwd_splitkv_kernelI23Flash_fwd_kernel_traitsILi64ELi64ELi128ELi4ELb0ELb0EN7cutlass10bfloat16_tE19Flash_kernel_traitsILi64ELi64ELi128ELi4ES3_EELb0ELb1ELb0ELb0ELb0ELb1ELb0ELb0EEEvNS_16Flash_fwd_paramsE)
        .other          _ZN5flash24flash_fwd_splitkv_kernelI23Flash_fwd_kernel_traitsILi64ELi64ELi128ELi4ELb0ELb0EN7cutlass10bfloat16_tE19Flash_kernel_traitsILi64ELi64ELi128ELi4ES3_EELb0ELb1ELb0ELb0ELb0ELb1ELb0ELb0EEEvNS_16Flash_fwd_paramsE,@"STO_CUDA_ENTRY STV_DEFAULT"
_ZN5flash24flash_fwd_splitkv_kernelI23Flash_fwd_kernel_traitsILi64ELi64ELi128ELi4ELb0ELb0EN7cutlass10bfloat16_tE19Flash_kernel_traitsILi64ELi64ELi128ELi4ES3_EELb0ELb1ELb0ELb0ELb0ELb1ELb0ELb0EEEvNS_16Flash_fwd_paramsE:
.text._ZN5flash24flash_fwd_splitkv_kernelI23Flash_fwd_kernel_traitsILi64ELi64ELi128ELi4ELb0ELb0EN7cutlass10bfloat16_tE19Flash_kernel_traitsILi64ELi64ELi128ELi4ES3_EELb0ELb1ELb0ELb0ELb0ELb1ELb0ELb0EEEvNS_16Flash_fwd_paramsE:
[----:B------:R-:W-:Y:S01]  /*0000*/  LDC R1, c[0x0][0x37c] ;  /* 0x0000df00ff017b82 */ /* 0x000fe20000000800 */
[----:B------:R-:W1:Y:S07]  /*0010*/  S2R R25, SR_CTAID.X ;  /* 0x0000000000197919 */ /* 0x000e6e0000002500 */
[----:B------:R-:W2:Y:S01]  /*0020*/  LDC.64 R2, c[0x0][0x348] ;  /* 0x0000d200ff027b82 */ /* 0x000ea20000000a00 */
[----:B------:R-:W-:Y:S01]  /*0030*/  BSSY.RECONVERGENT B3, `(.L_x_10199) ;  /* 0x0000005000037945 */ /* 0x000fe20003800200 */
[----:B------:R-:W-:Y:S01]  /*0040*/  MOV R168, 0x80 ;  /* 0x0000008000a87802 */ /* 0x000fe20000000f00 */
[----:B------:R-:W3:Y:S01]  /*0050*/  S2R R170, SR_CTAID.Y ;  /* 0x0000000000aa7919 */ /* 0x000ee20000002600 */
[----:B------:R-:W4:Y:S05]  /*0060*/  S2R R169, SR_CTAID.Z ;  /* 0x0000000000a97919 */ /* 0x000f2a0000002700 */
[----:B-1234-:R-:W-:Y:S05]  /*0070*/  CALL.REL.NOINC `($_ZN5flash24flash_fwd_splitkv_kernelI23Flash_fwd_kernel_traitsILi64ELi64ELi128ELi4ELb0ELb0EN7cutlass10bfloat16_tE19Flash_kernel_traitsILi64ELi64ELi128ELi4ES3_EELb0ELb1ELb0ELb0ELb0ELb1ELb0ELb0EEEvNS_16Flash_fwd_paramsE$_ZN5flash30compute_attn_1rowblock_splitkvI23Flash_fwd_kernel_traitsILi64ELi64ELi128ELi4ELb0ELb0EN7cutlass10bfloat16_tE19Flash_kernel_traitsILi64ELi64ELi128ELi4ES3_EELb0ELb1ELb0ELb0ELb0ELb1ELb0ELb0ENS_16Flash_fwd_paramsEEEvRKT8_iiiii) ;  /* 0x0000000000087944 */ /* 0x01efea0003c00000 */
[----:B------:R-:W-:Y:S05]  /*0080*/  BSYNC.RECONVERGENT B3 ;  /* 0x0000000000037941 */ /* 0x000fea0003800200 */
.L_x_10199:
[----:B------:R-:W-:Y:S05]  /*0090*/  EXIT ;  /* 0x000000000000794d */ /* 0x000fea0003800000 */
        .type           $_ZN5flash24flash_fwd_splitkv_kernelI23Flash_fwd_kernel_traitsILi64ELi64ELi128ELi4ELb0ELb0EN7cutlass10bfloat16_tE19Flash_kernel_traitsILi64ELi64ELi128ELi4ES3_EELb0ELb1ELb0ELb0ELb0ELb1ELb0ELb0EEEvNS_16Flash_fwd_paramsE$_ZN5flash30compute_attn_1rowblock_splitkvI23Flash_fwd_kernel_traitsILi64ELi64ELi128ELi4ELb0ELb0EN7cutlass10bfloat16_tE19Flash_kernel_traitsILi64ELi64ELi128ELi4ES3_EELb0ELb1ELb0ELb0ELb0ELb1ELb0ELb0ENS_16Flash_fwd_paramsEEEvRKT8_iiiii,@function
        .size           $_ZN5flash24flash_fwd_splitkv_kernelI23Flash_fwd_kernel_traitsILi64ELi64ELi128ELi4ELb0ELb0EN7cutlass10bfloat16_tE19Flash_kernel_traitsILi64ELi64ELi128ELi4ES3_EELb0ELb1ELb0ELb0ELb0ELb1ELb0ELb0EEEvNS_16Flash_fwd_paramsE$_ZN5flash30compute_attn_1rowblock_splitkvI23Flash_fwd_kernel_traitsILi64ELi64ELi128ELi4ELb0ELb0EN7cutlass10bfloat16_tE19Flash_kernel_traitsILi64ELi64ELi128ELi4ES3_EELb0ELb1ELb0ELb0ELb0ELb1ELb0ELb0ENS_16Flash_fwd_paramsEEEvRKT8_iiiii,(.L_x_14799 - $_ZN5flash24flash_fwd_splitkv_kernelI23Flash_fwd_kernel_traitsILi64ELi64ELi128ELi4ELb0ELb0EN7cutlass10bfloat16_tE19Flash_kernel_traitsILi64ELi64ELi128ELi4ES3_EELb0ELb1ELb0ELb0ELb0ELb1ELb0ELb0EEEvNS_16Flash_fwd_paramsE$_ZN5flash30compute_attn_1rowblock_splitkvI23Flash_fwd_kernel_traitsILi64ELi64ELi128ELi4ELb0ELb0EN7cutlass10bfloat16_tE19Flash_kernel_traitsILi64ELi64ELi128ELi4ES3_EELb0ELb1ELb0ELb0ELb0ELb1ELb0ELb0ENS_16Flash_fwd_paramsEEEvRKT8_iiiii)
$_ZN5flash24flash_fwd_splitkv_kernelI23Flash_fwd_kernel_traitsILi64ELi64ELi128ELi4ELb0ELb0EN7cutlass10bfloat16_tE19Flash_kernel_traitsILi64ELi64ELi128ELi4ES3_EELb0ELb1ELb0ELb0ELb0ELb1ELb0ELb0EEEvNS_16Flash_fwd_paramsE$_ZN5flash30compute_attn_1rowblock_splitkvI23Flash_fwd_kernel_traitsILi64ELi64ELi128ELi4ELb0ELb0EN7cutlass10bfloat16_tE19Flash_kernel_traitsILi64ELi64ELi128ELi4ES3_EELb0ELb1ELb0ELb0ELb0ELb1ELb0ELb0ENS_16Flash_fwd_paramsEEEvRKT8_iiiii:
        /* <DEDUP_REMOVED lines=39> */
.L_x_10201:
[----:B------:R-:W-:Y:S05]  /*0310*/  BSYNC.RECONVERGENT B0 ;  /* 0x0000000000007941 */ /* 0x000fea0003800200 */
.L_x_10200:
[----:B------:R-:W-:Y:S04]  /*0320*/  BSSY.RECONVERGENT B0, `(.L_x_10202) ;  /* 0x0000007000007945 */ /* 0x000fe80003800200 */
[----:B------:R-:W-:Y:S05]  /*0330*/  @!P3 BRA `(.L_x_10203) ;  /* 0x000000000014b947 */ /* 0x000fea0003800000 */
[----:B-----5:R-:W4:Y:S02]  /*0340*/  LD.E.U8 R6, desc[UR4][R2.64+0x1b2] ;  /* 0x0001b20402067980 */ /* 0x020f24000c101100 */
[----:B----4-:R-:W-:-:S13]  /*0350*/  ISETP.NE.AND P1, PT, R6, RZ, PT ;  /* 0x000000ff0600720c */ /* 0x010fda0003f25270 */
[----:B------:R-:W4:Y:S02]  /*0360*/  @P1 LD.E R7, desc[UR4][R16.64+0x4] ;  /* 0x0000040410071980 */ /* 0x000f24000c101900 */
[----:B----4-:R-:W-:-:S06]  /*0370*/  @P1 IADD3 R6, PT, PT, R7, -R14, RZ ;  /* 0x8000000e07061210 */ /* 0x010fcc0007ffe0ff */
[----:B------:R4:W5:Y:S02]  /*0380*/  @!P1 LD.E R6, desc[UR4][R16.64] ;  /* 0x0000000410069980 */ /* 0x000964000c101900 */
.L_x_10203:
[----:B------:R-:W-:Y:S05]  /*0390*/  BSYNC.RECONVERGENT B0 ;  /* 0x0000000000007941 */ /* 0x000fea0003800200 */
.L_x_10202:
        /* <DEDUP_REMOVED lines=8> */
.L_x_10205:
[----:B------:R-:W5:Y:S01]  /*0420*/  LD.E.64 R10, desc[UR4][R2.64+0x108] ;  /* 0x00010804020a7980 */ /* 0x000f62000c101b00 */
[----:B------:R-:W-:Y:S01]  /*0430*/  BSSY.RECONVERGENT B0, `(.L_x_10207) ;  /* 0x0000006000007945 */ /* 0x000fe20003800200 */
[----:B------:R-:W-:Y:S01]  /*0440*/  IMAD.MOV.U32 R57, RZ, RZ, RZ ;  /* 0x000000ffff397224 */ /* 0x000fe200078e00ff */
[----:B-----5:R-:W-:-:S04]  /*0450*/  ISETP.NE.U32.AND P0, PT, R10, RZ, PT ;  /* 0x000000ff0a00720c */ /* 0x020fc80003f05070 */
[----:B------:R-:W-:-:S13]  /*0460*/  ISETP.NE.AND.EX P0, PT, R11, RZ, PT, P0 ;  /* 0x000000ff0b00720c */ /* 0x000fda0003f05300 */
[----:B------:R-:W-:Y:S05]  /*0470*/  @!P0 BRA `(.L_x_10208) ;  /* 0x0000000000048947 */ /* 0x000fea0003800000 */
[----:B------:R1:W5:Y:S02]  /*0480*/  LD.E R57, desc[UR4][R2.64+0xbc] ;  /* 0x0000bc0402397980 */ /* 0x000364000c101900 */
.L_x_10208:
[----:B------:R-:W-:Y:S05]  /*0490*/  BSYNC.RECONVERGENT B0 ;  /* 0x0000000000007941 */ /* 0x000fea0003800200 */
.L_x_10207:
[----:B-----5:R-:W-:Y:S02]  /*04a0*/  IADD3 R57, PT, PT, R57, R6, -R13 ;  /* 0x0000000639397210 */ /* 0x020fe40007ffe80d */
.L_x_10206:
[----:B------:R-:W-:Y:S05]  /*04b0*/  BSYNC.RECONVERGENT B1 ;  /* 0x0000000000017941 */ /* 0x000fea0003800200 */
.L_x_10204:
[----:B------:R-:W-:Y:S01]  /*04c0*/  IMAD.SHL.U32 R172, R25, 0x40, RZ ;  /* 0x0000004019ac7824 */ /* 0x000fe200078e00ff */
[----:B------:R-:W-:Y:S01]  /*04d0*/  MOV R6, R168 ;  /* 0x000000a800067202 */ /* 0x000fe20000000f00 */
[----:B------:R-:W-:-:S03]  /*04e0*/  IMAD.MOV.U32 R7, RZ, RZ, 0x0 ;  /* 0x00000000ff077424 */ /* 0x000fc600078e00ff */
[----:B------:R-:W-:-:S13]  /*04f0*/  ISETP.GT.AND P0, PT, R81, R172, PT ;  /* 0x000000ac5100720c */ /* 0x000fda0003f04270 */
[----:B-1234-:R-:W-:Y:S05]  /*0500*/  @!P0 RET.REL.NODEC R6 `(_ZN5flash24flash_fwd_splitkv_kernelI23Flash_fwd_kernel_traitsILi64ELi64ELi128ELi4ELb0ELb0EN7cutlass10bfloat16_tE19Flash_kernel_traitsILi64ELi64ELi128ELi4ES3_EELb0ELb1ELb0ELb0ELb0ELb1ELb0ELb0EEEvNS_16Flash_fwd_paramsE) ;  /* 0xfffffff806bc8950 */ /* 0x01efea0003c3ffff */
        /* <DEDUP_REMOVED lines=41> */
[----:B------:R-:W-:-:S12]  /*07a0*/  BSSY.RECONVERGENT B0, `(.L_x_10210) ;  /* 0x0000036000007945 */ /* 0x000fd80003800200 */
[----:B------:R-:W-:Y:S02]  /*07b0*/  @!P3 IMAD.MOV.U32 R9, RZ, RZ, 0x7f800000 ;  /* 0x7f800000ff09b424 */ /* 0x000fe400078e00ff */
        /* <DEDUP_REMOVED lines=52> */
.L_x_10211:
[----:B------:R-:W-:Y:S05]  /*0b00*/  BSYNC.RECONVERGENT B0 ;  /* 0x0000000000007941 */ /* 0x000fea0003800200 */
.L_x_10210:
        /* <DEDUP_REMOVED lines=13> */
.L_x_10213:
[----:B------:R-:W-:Y:S05]  /*0be0*/  BSYNC.RECONVERGENT B0 ;  /* 0x0000000000007941 */ /* 0x000fea0003800200 */
.L_x_10212:
[----:B------:R-:W-:Y:S04]  /*0bf0*/  BSSY.RECONVERGENT B0, `(.L_x_10214) ;  /* 0x000000c000007945 */ /* 0x000fe80003800200 */
[----:B------:R-:W-:Y:S05]  /*0c00*/  @P6 BRA `(.L_x_10215) ;  /* 0x0000000000286947 */ /* 0x000fea0003800000 */
[----:B-123--:R-:W-:Y:S02]  /*0c10*/  IADD3 R15, P0, PT, R8, 0x30, RZ ;  /* 0x00000030080f7810 */ /* 0x00efe40007f1e0ff */
        /* <DEDUP_REMOVED lines=9> */
.L_x_10215:
[----:B------:R-:W-:Y:S05]  /*0cb0*/  BSYNC.RECONVERGENT B0 ;  /* 0x0000000000007941 */ /* 0x000fea0003800200 */
.L_x_10214:
[----:B------:R-:W-:Y:S01]  /*0cc0*/  MOV R169, 0x0 ;  /* 0x0000000000a97802 */ /* 0x000fe20000000f00 */
[----:B------:R-:W-:Y:S04]  /*0cd0*/  @!P3 ST.E desc[UR4][R18.64], R9 ;  /* 0x000000091200b985 */ /* 0x000fe8000c101904 */
[----:B------:R-:W-:Y:S04]  /*0ce0*/  @!P2 ST.E desc[UR4][R18.64+0x40], R5 ;  /* 0x000040051200a985 */ /* 0x000fe8000c101904 */
[----:B------:R1:W-:Y:S02]  /*0cf0*/  @!P1 ST.E desc[UR4][R18.64+0x80], R3 ;  /* 0x0000800312009985 */ /* 0x0003e4000c101904 */
[----:B-1234-:R-:W-:Y:S05]  /*0d00*/  @P4 RET.REL.NODEC R168 `(_ZN5flash24flash_fwd_splitkv_kernelI23Flash_fwd_kernel_traitsILi64ELi64ELi128ELi4ELb0ELb0EN7cutlass10bfloat16_tE19Flash_kernel_traitsILi64ELi64ELi128ELi4ES3_EELb0ELb1ELb0ELb0ELb0ELb1ELb0ELb0EEEvNS_16Flash_fwd_paramsE) ;  /* 0xfffffff0a8bc4950 */ /* 0x01efea0003c3ffff */
[----:B------:R-:W-:Y:S02]  /*0d10*/  MOV R3, 0x7f800000 ;  /* 0x7f80000000037802 */ /* 0x000fe40000000f00 */
[----:B------:R-:W-:-:S03]  /*0d20*/  MOV R169, 0x0 ;  /* 0x0000000000a97802 */ /* 0x000fc60000000f00 */
[----:B------:R1:W-:Y:S02]  /*0d30*/  ST.E desc[UR4][R18.64+0xc0], R3 ;  /* 0x0000c00312007985 */ /* 0x0003e4000c101904 */
[----:B-1----:R-:W-:Y:S05]  /*0d40*/  RET.REL.NODEC R168 `(_ZN5flash24flash_fwd_splitkv_kernelI23Flash_fwd_kernel_traitsILi64ELi64ELi128ELi4ELb0ELb0EN7cutlass10bfloat16_tE19Flash_kernel_traitsILi64ELi64ELi128ELi4ES3_EELb0ELb1ELb0ELb0ELb0ELb1ELb0ELb0EEEvNS_16Flash_fwd_paramsE) ;  /* 0xfffffff0a8ac7950 */ /* 0x002fea0003c3ffff */
.L_x_10209:
        /* <DEDUP_REMOVED lines=24> */
[----:B--2---:R-:W-:-:S06]  /*0ed0*/  VIADD R16, R16, 0xffffffe ;  /* 0x0ffffffe10107836 */ /* 0x004fcc0000000000 */
[----:B------:R-:W2:Y:S01]  /*0ee0*/  F2I.FTZ.U32.TRUNC.NTZ R17, R16 ;  /* 0x0000001000117305 */ /* 0x000ea2000021f000 */
[----:B-1----:R-:W-:Y:S01]  /*0ef0*/  IABS R4, R12 ;  /* 0x0000000c00047213 */ /* 0x002fe20000000000 */
[----:B--2---:R-:W-:Y:S01]  /*0f00*/  IMAD.MOV R5, RZ, RZ, -R17 ;  /* 0x000000ffff057224 */ /* 0x004fe200078e0a11 */
        /* <DEDUP_REMOVED lines=16> */
[----:B------:R-:W-:-:S04]  /*1010*/  IMAD.WIDE.U32 R14, R14, R170, RZ ;  /* 0x000000aa0e0e7225 */ /* 0x000fc800078e00ff */
[----:B------:R-:W-:Y:S02]  /*1020*/  IMAD.IADD R181, R15, 0x1, R4 ;  /* 0x000000010fb57824 */ /* 0x000fe400078e0204 */
[----:B------:R-:W-:Y:S02]  /*1030*/  @P1 IADD3 R11, PT, PT, R11, 0x1, RZ ;  /* 0x000000010b0b1810 */ /* 0x000fe40007ffe0ff */
[C---:B------:R-:W-:Y:S02]  /*1040*/  LEA R180, P1, R14.reuse, R128, 0x2 ;  /* 0x000000800eb47211 */ /* 0x040fe400078210ff */
[----:B------:R-:W-:Y:S02]  /*1050*/  @!P2 IADD3 R11, PT, PT, -R11, RZ, RZ ;  /* 0x000000ff0b0ba210 */ /* 0x000fe40007ffe1ff */
[----:B------:R-:W-:Y:S02]  /*1060*/  LEA.HI.X R181, R14, R129, R181, 0x2, P1 ;  /* 0x000000810eb57211 */ /* 0x000fe400008f14b5 */
        /* <DEDUP_REMOVED lines=35> */
[-C--:B------:R-:W-:Y:S02]  /*12a0*/  IMAD R6, R21, R4.reuse, RZ ;  /* 0x0000000415067224 */ /* 0x080fe400078e02ff */
[----:B------:R-:W-:-:S04]  /*12b0*/  IMAD.WIDE.U32 R14, R20, R4, RZ ;  /* 0x00000004140e7225 */ /* 0x000fc800078e00ff */
[----:B------:R-:W-:-:S04]  /*12c0*/  IMAD R6, R20, R9, R6 ;  /* 0x0000000914067224 */ /* 0x000fc800078e0206 */
[----:B------:R-:W-:Y:S02]  /*12d0*/  IMAD.IADD R15, R15, 0x1, R6 ;  /* 0x000000010f0f7824 */ /* 0x000fe400078e0206 */
[----:B------:R-:W-:Y:S02]  /*12e0*/  IMAD R6, R159, R7, RZ ;  /* 0x000000079f067224 */ /* 0x000fe400078e02ff */
        /* <DEDUP_REMOVED lines=11> */
.L_x_10217:
        /* <DEDUP_REMOVED lines=29> */
[----:B---3--:R-:W-:Y:S02]  /*1570*/  @!P3 IMAD R9, R21, R12, RZ ;  /* 0x0000000c1509b224 */ /* 0x008fe400078e02ff */
        /* <DEDUP_REMOVED lines=11> */
[----:B------:R-:W-:Y:S02]  /*1630*/  ISETP.NE.AND P1, PT, R0, RZ, PT ;  /* 0x000000ff0000720c */ /* 0x000fe40003f25270 */
[----:B------:R-:W-:Y:S01]  /*1640*/  @!P3 IADD3 R9, PT, PT, R23, R9, RZ ;  /* 0x000000091709b210 */ /* 0x000fe20007ffe0ff */
[----:B------:R-:W-:Y:S01]  /*1650*/  @P3 IMAD.IADD R9, R21, 0x1, R4 ;  /* 0x0000000115093824 */ /* 0x000fe200078e0204 */
[----:B------:R-:W-:-:S02]  /*1660*/  @!P3 MOV R10, R22 ;  /* 0x00000016000ab202 */ /* 0x000fc40000000f00 */
[----:B------:R-:W-:Y:S01]  /*1670*/  @P3 MOV R10, R20 ;  /* 0x00000014000a3202 */ /* 0x000fe20000000f00 */
[----:B------:R-:W-:Y:S01]  /*1680*/  @!P3 IMAD R4, R161, R13, RZ ;  /* 0x0000000da104b224 */ /* 0x000fe200078e02ff */
[----:B------:R-:W-:Y:S02]  /*1690*/  @!P3 SHF.R.S32.HI R5, RZ, 0x1f, R13 ;  /* 0x0000001fff05b819 */ /* 0x000fe4000001140d */
[----:B------:R-:W-:Y:S01]  /*16a0*/  LEA R7, R100, 0xffffff80, 0x7 ;  /* 0xffffff8064077811 */ /* 0x000fe200078e38ff */
[----:B------:R-:W-:Y:S01]  /*16b0*/  IMAD.MOV.U32 R20, RZ, RZ, R10 ;  /* 0x000000ffff147224 */ /* 0x000fe200078e000a */
[----:B------:R-:W-:Y:S02]  /*16c0*/  MOV R21, R9 ;  /* 0x0000000900157202 */ /* 0x000fe40000000f00 */
[----:B------:R-:W-:Y:S01]  /*16d0*/  @P4 IADD3 R11, PT, PT, R11, 0x1, RZ ;  /* 0x000000010b0b4810 */ /* 0x000fe20007ffe0ff */
[----:B------:R-:W-:Y:S02]  /*16e0*/  @!P3 IMAD R4, R5, R160, R4 ;  /* 0x000000a00504b224 */ /* 0x000fe400078e0204 */
[----:B------:R-:W-:Y:S01]  /*16f0*/  @!P3 IMAD.WIDE.U32 R22, R160, R13, RZ ;  /* 0x0000000da016b225 */ /* 0x000fe200078e00ff */
[----:B------:R-:W-:-:S02]  /*1700*/  @!P2 IADD3 R11, PT, PT, -R11, RZ, RZ ;  /* 0x000000ff0b0ba210 */ /* 0x000fc40007ffe1ff */
[----:B------:R-:W-:Y:S01]  /*1710*/  @!P1 LOP3.LUT R11, RZ, R0, RZ, 0x33, !PT ;  /* 0x00000000ff0b9212 */ /* 0x000fe200078e33ff */
[-C--:B------:R-:W-:Y:S02]  /*1720*/  IMAD R6, R159, R7.reuse, RZ ;  /* 0x000000079f067224 */ /* 0x080fe400078e02ff */
[----:B------:R-:W-:Y:S01]  /*1730*/  IMAD.WIDE.U32 R20, R158, R7, R20 ;  /* 0x000000079e147225 */ /* 0x000fe200078e0014 */
[----:B------:R-:W-:Y:S02]  /*1740*/  @!P3 SHF.R.S32.HI R5, RZ, 0x1f, R12 ;  /* 0x0000001fff05b819 */ /* 0x000fe4000001140c */
[----:B------:R-:W-:Y:S01]  /*1750*/  @P3 IADD3 R13, PT, PT, R13, R14, RZ ;  /* 0x0000000e0d0d3210 */ /* 0x000fe20007ffe0ff */
[----:B------:R-:W-:Y:S01]  /*1760*/  @!P3 IMAD.IADD R23, R23, 0x1, R4 ;  /* 0x000000011717b824 */ /* 0x000fe200078e0204 */
[----:B------:R-:W-:Y:S01]  /*1770*/  MOV R14, R20 ;  /* 0x00000014000e7202 */ /* 0x000fe20000000f00 */
[----:B------:R-:W-:Y:S01]  /*1780*/  IMAD.IADD R15, R21, 0x1, R6 ;  /* 0x00000001150f7824 */ /* 0x000fe200078e0206 */
[----:B------:R-:W-:Y:S01]  /*1790*/  SHF.R.S32.HI R6, RZ, 0x1f, R11 ;  /* 0x0000001fff067819 */ /* 0x000fe2000001140b */
[----:B----4-:R-:W-:-:S02]  /*17a0*/  @!P3 IMAD R4, R17, R12, RZ ;  /* 0x0000000c1104b224 */ /* 0x010fc400078e02ff */
        /* <DEDUP_REMOVED lines=14> */
.L_x_10218:
[----:B------:R-:W-:Y:S05]  /*1890*/  BSYNC.RECONVERGENT B0 ;  /* 0x0000000000007941 */ /* 0x000fea0003800200 */
.L_x_10216:
        /* <DEDUP_REMOVED lines=47> */
[----:B------:R-:W-:-:S04]  /*1b90*/  MOV R14, 0x400 ;  /* 0x00000400000e7802 */ /* 0x000fc80000000f00 */
[----:B------:R-:W-:Y:S02]  /*1ba0*/  IADD3.X R13, PT, PT, R10, R7, RZ, P2, !PT ;  /* 0x000000070a0d7210 */ /* 0x000fe400017fe4ff */
[----:B-1----:R-:W-:Y:S02]  /*1bb0*/  LEA R9, R9, R14, 0x18 ;  /* 0x0000000e09097211 */ /* 0x002fe400078ec0ff */
        /* <DEDUP_REMOVED lines=12> */
[----:B------:R-:W-:Y:S02]  /*1c80*/  IMAD R167, R161, R16, RZ ;  /* 0x00000010a1a77224 */ /* 0x000fe400078e02ff */
[----:B------:R-:W-:Y:S01]  /*1c90*/  IMAD.WIDE.U32 R12, R16, R160, R12 ;  /* 0x000000a0100c7225 */ /* 0x000fe200078e000c */
[----:B------:R-:W-:-:S03]  /*1ca0*/  IADD3 R6, P2, PT, R176, R6, RZ ;  /* 0x00000006b0067210 */ /* 0x000fc60007f5e0ff */
[----:B------:R-:W-:Y:S02]  /*1cb0*/  @!P1 IMAD.IADD R5, R29, 0x1, R5 ;  /* 0x000000011d059824 */ /* 0x000fe400078e0205 */
[----:B------:R-:W-:Y:S02]  /*1cc0*/  IMAD R165, R159, R16, RZ ;  /* 0x000000109fa57224 */ /* 0x000fe400078e02ff */
[----:B------:R-:W-:Y:S01]  /*1cd0*/  IMAD.WIDE.U32 R10, R16, R158, R10 ;  /* 0x0000009e100a7225 */ /* 0x000fe200078e000a */
[----:B------:R-:W-:-:S03]  /*1ce0*/  LEA R166, P3, R12, R22, 0x1 ;  /* 0x000000160ca67211 */ /* 0x000fc600078608ff */
[----:B------:R-:W-:Y:S02]  /*1cf0*/  @P1 IMAD.IADD R5, R15, 0x1, R4 ;  /* 0x000000010f051824 */ /* 0x000fe400078e0204 */
[----:B------:R-:W-:Y:S02]  /*1d00*/  IMAD.IADD R167, R13, 0x1, R167 ;  /* 0x000000010da77824 */ /* 0x000fe400078e02a7 */
[----:B------:R-:W-:Y:S01]  /*1d10*/  IMAD.IADD R165, R11, 0x1, R165 ;  /* 0x000000010ba57824 */ /* 0x000fe200078e02a5 */
[----:B------:R-:W-:Y:S02]  /*1d20*/  IADD3.X R7, PT, PT, RZ, R5, RZ, P2, !PT ;  /* 0x00000005ff077210 */ /* 0x000fe400017fe4ff */
[----:B------:R-:W-:Y:S02]  /*1d30*/  LOP3.LUT R11, R0, 0x1c0, RZ, 0xc0, !PT ;  /* 0x000001c0000b7812 */ /* 0x000fe400078ec0ff */
[----:B----4-:R-:W-:Y:S02]  /*1d40*/  LEA R164, P4, R10, R20, 0x1 ;  /* 0x000000140aa47211 */ /* 0x010fe400078808ff */
[----:B------:R-:W-:-:S02]  /*1d50*/  ISETP.GE.AND P2, PT, R16, R162, PT ;  /* 0x000000a21000720c */ /* 0x000fc40003f46270 */
[----:B------:R-:W-:Y:S01]  /*1d60*/  LEA.HI.X R167, R12, R23, R167, 0x1, P3 ;  /* 0x000000170ca77211 */ /* 0x000fe200018f0ca7 */
[----:B------:R-:W-:Y:S01]  /*1d70*/  IMAD.SHL.U32 R12, R8, 0x40, RZ ;  /* 0x00000040080c7824 */ /* 0x000fe200078e00ff */
[----:B------:R-:W-:Y:S02]  /*1d80*/  LOP3.LUT R11, R11, 0x38, R8, 0xf8, !PT ;  /* 0x000000380b0b7812 */ /* 0x000fe400078ef808 */
[----:B------:R-:W-:Y:S01]  /*1d90*/  LEA.HI.X R165, R10, R21, R165, 0x1, P4 ;  /* 0x000000150aa57211 */ /* 0x000fe200020f0ca5 */
[-C--:B------:R-:W-:Y:S01]  /*1da0*/  IMAD R21, R19, R169.reuse, RZ ;  /* 0x000000a913157224 */ /* 0x080fe200078e02ff */
[----:B------:R-:W-:Y:S01]  /*1db0*/  LOP3.LUT R11, R11, 0x38, R0, 0x78, !PT ;  /* 0x000000380b0b7812 */ /* 0x000fe200078e7800 */
[----:B------:R-:W-:Y:S01]  /*1dc0*/  IMAD.WIDE.U32 R18, R18, R169, R6 ;  /* 0x000000a912127225 */ /* 0x000fe200078e0006 */
[----:B------:R-:W-:Y:S02]  /*1dd0*/  LOP3.LUT R7, R12, 0x1c0, RZ, 0xc0, !PT ;  /* 0x000001c00c077812 */ /* 0x000fe400078ec0ff */
[----:B------:R-:W-:-:S02]  /*1de0*/  MOV R17, RZ ;  /* 0x000000ff00117202 */ /* 0x000fc40000000f00 */
[----:B------:R-:W-:Y:S02]  /*1df0*/  LOP3.LUT R5, R7, 0x8, R59, 0xf8, !PT ;  /* 0x0000000807057812 */ /* 0x000fe400078ef83b */
[----:B------:R-:W-:Y:S01]  /*1e00*/  LOP3.LUT R6, R11, 0x1e00, R0, 0xf8, !PT ;  /* 0x00001e000b067812 */ /* 0x000fe200078ef800 */
[----:B------:R-:W-:Y:S01]  /*1e10*/  IMAD.WIDE.U32 R24, R25, 0x40, R16 ;  /* 0x0000004019187825 */ /* 0x000fe200078e0010 */
[----:B------:R-:W-:Y:S02]  /*1e20*/  LOP3.LUT R11, R12, 0x200, RZ, 0xc0, !PT ;  /* 0x000002000c0b7812 */ /* 0x000fe400078ec0ff */
[----:B------:R-:W-:Y:S01]  /*1e30*/  LOP3.LUT R4, R5, 0x38, R0, 0x78, !PT ;  /* 0x0000003805047812 */ /* 0x000fe200078e7800 */
[----:B------:R-:W-:Y:S01]  /*1e40*/  IMAD.IADD R21, R19, 0x1, R21 ;  /* 0x0000000113157824 */ /* 0x000fe200078e0215 */
        /* <DEDUP_REMOVED lines=16> */
.L_x_10221:
[----:B------:R1:W-:Y:S02]  /*1f50*/  STS.128 [R173], RZ ;  /* 0x000000ffad007388 */ /* 0x0003e40000000c00 */
.L_x_10220:
[----:B------:R-:W-:Y:S05]  /*1f60*/  BSYNC.RECONVERGENT B0 ;  /* 0x0000000000007941 */ /* 0x000fea0003800200 */
.L_x_10219:
[C---:B------:R-:W-:Y:S01]  /*1f70*/  VIADD R29, R16.reuse, 0x10 ;  /* 0x00000010101d7836 */ /* 0x040fe20000000000 */
[----:B------:R-:W-:Y:S01]  /*1f80*/  IADD3 R15, PT, PT, R16, 0x20, RZ ;  /* 0x00000020100f7810 */ /* 0x000fe20007ffe0ff */
[----:B------:R-:W-:Y:S01]  /*1f90*/  VIADD R56, R100, 0xffffffff ;  /* 0xffffffff64387836 */ /* 0x000fe20000000000 */
[----:B------:R-:W-:Y:S01]  /*1fa0*/  BSSY.RECONVERGENT B0, `(.L_x_10222) ;  /* 0x000001a000007945 */ /* 0x000fe20003800200 */
[----:B------:R-:W-:Y:S01]  /*1fb0*/  VIADD R13, R16, 0x30 ;  /* 0x00000030100d7836 */ /* 0x000fe20000000000 */
[-C--:B------:R-:W-:Y:S01]  /*1fc0*/  ISETP.GE.AND P1, PT, R29, R162.reuse, PT ;  /* 0x000000a21d00720c */ /* 0x080fe20003f26270 */
[----:B--2---:R-:W-:Y:S01]  /*1fd0*/  IMAD.SHL.U32 R22, R56, 0x80, RZ ;  /* 0x0000008038167824 */ /* 0x004fe200078e00ff */
        /* <DEDUP_REMOVED lines=22> */
.L_x_10223:
[----:B------:R-:W-:Y:S05]  /*2140*/  BSYNC.RECONVERGENT B0 ;  /* 0x0000000000007941 */ /* 0x000fea0003800200 */
.L_x_10222:
        /* <DEDUP_REMOVED lines=19> */
.L_x_10225:
[----:B------:R-:W-:Y:S05]  /*2280*/  BSYNC.RECONVERGENT B0 ;  /* 0x0000000000007941 */ /* 0x000fea0003800200 */
.L_x_10224:
        /* <DEDUP_REMOVED lines=18> */
.L_x_10227:
[----:B------:R-:W-:Y:S05]  /*23b0*/  BSYNC.RECONVERGENT B0 ;  /* 0x0000000000007941 */ /* 0x000fea0003800200 */
.L_x_10226:
        /* <DEDUP_REMOVED lines=11> */
.L_x_10230:
[----:B------:R1:W-:Y:S02]  /*2470*/  STS.128 [R173+0x2000], RZ ;  /* 0x002000ffad007388 */ /* 0x0003e40000000c00 */
.L_x_10229:
[----:B------:R-:W-:Y:S05]  /*2480*/  BSYNC.RECONVERGENT B0 ;  /* 0x0000000000007941 */ /* 0x000fea0003800200 */
.L_x_10228:
[-C--:B------:R-:W-:Y:S01]  /*2490*/  ISETP.GE.AND P3, PT, R29, R10.reuse, PT ;  /* 0x0000000a1d00720c */ /* 0x080fe20003f66270 */
[C---:B------:R-:W-:Y:S01]  /*24a0*/  VIADD R27, R16.reuse, 0x40 ;  /* 0x00000040101b7836 */ /* 0x040fe20000000000 */
[C---:B------:R-:W-:Y:S01]  /*24b0*/  SHF.L.U64.HI R6, R23.reuse, 0x1, R6 ;  /* 0x0000000117067819 */ /* 0x040fe20000010206 */
[----:B------:R-:W-:Y:S01]  /*24c0*/  IMAD.SHL.U32 R23, R23, 0x2, RZ ;  /* 0x0000000217177824 */ /* 0x000fe200078e00ff */
[----:B------:R-:W-:Y:S01]  /*24d0*/  BSSY.RECONVERGENT B0, `(.L_x_10231) ;  /* 0x0000011000007945 */ /* 0x000fe20003800200 */
[C---:B------:R-:W-:Y:S01]  /*24e0*/  VIADD R25, R16.reuse, 0x50 ;  /* 0x0000005010197836 */ /* 0x040fe20000000000 */
[----:B------:R-:W-:Y:S01]  /*24f0*/  ISETP.GE.AND P2, PT, R15, R10, PT ;  /* 0x0000000a0f00720c */ /* 0x000fe20003f46270 */
[----:B------:R-:W-:Y:S01]  /*2500*/  VIADD R19, R16, 0x60 ;  /* 0x0000006010137836 */ /* 0x000fe20000000000 */
[----:B-1----:R-:W-:Y:S02]  /*2510*/  IADD3 R20, P4, PT, R23, R164, RZ ;  /* 0x000000a417147210 */ /* 0x002fe40007f9e0ff */
        /* <DEDUP_REMOVED lines=12> */
.L_x_10232:
[----:B------:R-:W-:Y:S05]  /*25e0*/  BSYNC.RECONVERGENT B0 ;  /* 0x0000000000007941 */ /* 0x000fea0003800200 */
.L_x_10231:
        /* <DEDUP_REMOVED lines=13> */
.L_x_10234:
[----:B------:R-:W-:Y:S05]  /*26c0*/  BSYNC.RECONVERGENT B0 ;  /* 0x0000000000007941 */ /* 0x000fea0003800200 */
.L_x_10233:
        /* <DEDUP_REMOVED lines=12> */
.L_x_10236:
[----:B------:R-:W-:Y:S05]  /*2790*/  BSYNC.RECONVERGENT B0 ;  /* 0x0000000000007941 */ /* 0x000fea0003800200 */
.L_x_10235:
        /* <DEDUP_REMOVED lines=14> */
.L_x_10238:
[----:B------:R-:W-:Y:S05]  /*2880*/  BSYNC.RECONVERGENT B0 ;  /* 0x0000000000007941 */ /* 0x000fea0003800200 */
.L_x_10237:
        /* <DEDUP_REMOVED lines=11> */
.L_x_10240:
[----:B------:R-:W-:Y:S05]  /*2940*/  BSYNC.RECONVERGENT B0 ;  /* 0x0000000000007941 */ /* 0x000fea0003800200 */
.L_x_10239:
        /* <DEDUP_REMOVED lines=14> */
.L_x_10242:
[----:B------:R-:W-:Y:S05]  /*2a30*/  BSYNC.RECONVERGENT B0 ;  /* 0x0000000000007941 */ /* 0x000fea0003800200 */
.L_x_10241:
        /* <DEDUP_REMOVED lines=12> */
.L_x_10244:
[----:B------:R-:W-:Y:S05]  /*2b00*/  BSYNC.RECONVERGENT B0 ;  /* 0x0000000000007941 */ /* 0x000fea0003800200 */
.L_x_10243:
[----:B------:R-:W0:Y:S01]  /*2b10*/  LDGDEPBAR ;  /* 0x00000000000079af */ /* 0x000e220000000000 */
[----:B------:R-:W-:-:S03]  /*2b20*/  IMAD.SHL.U32 R14, R8, 0x20, RZ ;  /* 0x00000020080e7824 */ /* 0x000fc600078e00ff */
[----:B------:R2:W5:Y:S04]  /*2b30*/  LD.E R82, desc[UR4][R2.64+0x184] ;  /* 0x0001840402527980 */ /* 0x000568000c101900 */
[----:B------:R2:W5:Y:S01]  /*2b40*/  LD.E R80, desc[UR4][R2.64+0x188] ;  /* 0x0001880402507980 */ /* 0x000562000c101900 */
[----:B------:R-:W-:Y:S01]  /*2b50*/  SHF.L.U32 R58, R8, 0x1, RZ ;  /* 0x00000001083a7819 */ /* 0x000fe200000006ff */
[C---:B-1----:R-:W-:Y:S01]  /*2b60*/  IMAD.SHL.U32 R20, R160.reuse, 0x10, RZ ;  /* 0x00000010a0147824 */ /* 0x042fe200078e00ff */
[----:B------:R-:W-:Y:S02]  /*2b70*/  SHF.L.U64.HI R31, R160, 0x4, R161 ;  /* 0x00000004a01f7819 */ /* 0x000fe400000102a1 */
        /* <DEDUP_REMOVED lines=13> */
.L_x_10247:
[----:B------:R1:W-:Y:S01]  /*2c50*/  STS.128 [R173+0x6000], RZ ;  /* 0x006000ffad007388 */ /* 0x0003e20000000c00 */
[----:B------:R-:W-:Y:S05]  /*2c60*/  BRA `(.L_x_10248) ;  /* 0x0000000000047947 */ /* 0x000fea0003800000 */
.L_x_10246:
[----:B------:R1:W-:Y:S02]  /*2c70*/  STS.128 [R173+0x6000], RZ ;  /* 0x006000ffad007388 */ /* 0x0003e40000000c00 */
.L_x_10248:
[----:B------:R-:W-:Y:S05]  /*2c80*/  BSYNC.RECONVERGENT B0 ;  /* 0x0000000000007941 */ /* 0x000fea0003800200 */
.L_x_10245:
[-C--:B------:R-:W-:Y:S01]  /*2c90*/  ISETP.GE.AND P2, PT, R29, R10.reuse, PT ;  /* 0x0000000a1d00720c */ /* 0x080fe20003f46270 */
[C---:B------:R-:W-:Y:S01]  /*2ca0*/  IMAD.SHL.U32 R21, R20.reuse, 0x2, RZ ;  /* 0x0000000214157824 */ /* 0x040fe200078e00ff */
[----:B------:R-:W-:Y:S01]  /*2cb0*/  SHF.L.U64.HI R20, R20, 0x1, R31 ;  /* 0x0000000114147819 */ /* 0x000fe2000001021f */
[----:B------:R-:W-:Y:S01]  /*2cc0*/  BSSY.RECONVERGENT B0, `(.L_x_10249) ;  /* 0x0000011000007945 */ /* 0x000fe20003800200 */
[----:B------:R-:W-:Y:S02]  /*2cd0*/  ISETP.GE.AND P1, PT, R15, R10, PT ;  /* 0x0000000a0f00720c */ /* 0x000fe40003f26270 */
[----:B------:R-:W-:Y:S02]  /*2ce0*/  IADD3 R14, P3, PT, R21, R166, RZ ;  /* 0x000000a6150e7210 */ /* 0x000fe40007f7e0ff */
[-C--:B------:R-:W-:Y:S02]  /*2cf0*/  ISETP.GE.AND P6, PT, R13, R10.reuse, PT ;  /* 0x0000000a0d00720c */ /* 0x080fe40003fc6270 */
[-C--:B------:R-:W-:Y:S01]  /*2d00*/  ISETP.GE.AND P5, PT, R27, R10.reuse, PT ;  /* 0x0000000a1b00720c */ /* 0x080fe20003fa6270 */
[----:B------:R-:W-:Y:S01]  /*2d10*/  IMAD.X R15, R20, 0x1, R167, P3 ;  /* 0x00000001140f7824 */ /* 0x000fe200018e06a7 */
        /* <DEDUP_REMOVED lines=11> */
.L_x_10250:
[----:B------:R-:W-:Y:S05]  /*2dd0*/  BSYNC.RECONVERGENT B0 ;  /* 0x0000000000007941 */ /* 0x000fea0003800200 */
.L_x_10249:
        /* <DEDUP_REMOVED lines=13> */
.L_x_10252:
[----:B------:R-:W-:Y:S05]  /*2eb0*/  BSYNC.RECONVERGENT B0 ;  /* 0x0000000000007941 */ /* 0x000fea0003800200 */
.L_x_10251:
        /* <DEDUP_REMOVED lines=12> */
.L_x_10254:
[----:B------:R-:W-:Y:S05]  /*2f80*/  BSYNC.RECONVERGENT B0 ;  /* 0x0000000000007941 */ /* 0x000fea0003800200 */
.L_x_10253:
        /* <DEDUP_REMOVED lines=15> */
.L_x_10256:
[----:B------:R-:W-:Y:S05]  /*3080*/  BSYNC.RECONVERGENT B0 ;  /* 0x0000000000007941 */ /* 0x000fea0003800200 */
.L_x_10255:
        /* <DEDUP_REMOVED lines=12> */
.L_x_10258:
[----:B------:R-:W-:Y:S05]  /*3150*/  BSYNC.RECONVERGENT B0 ;  /* 0x0000000000007941 */ /* 0x000fea0003800200 */
.L_x_10257:
        /* <DEDUP_REMOVED lines=15> */
.L_x_10260:
[----:B------:R-:W-:Y:S05]  /*3250*/  BSYNC.RECONVERGENT B0 ;  /* 0x0000000000007941 */ /* 0x000fea0003800200 */
.L_x_10259:
        /* <DEDUP_REMOVED lines=13> */
.L_x_10262:
[----:B------:R-:W-:Y:S05]  /*3330*/  BSYNC.RECONVERGENT B0 ;  /* 0x0000000000007941 */ /* 0x000fea0003800200 */
.L_x_10261:
[----:B------:R-:W2:Y:S01]  /*3340*/  LD.E R10, desc[UR4][R2.64+0x18c] ;  /* 0x00018c04020a7980 */ /* 0x000ea2000c101900 */
[----:B------:R-:W-:Y:S01]  /*3350*/  LOP3.LUT R7, R7, 0x8, R8, 0x78, !PT ;  /* 0x0000000807077812 */ /* 0x000fe200078e7808 */
[----:B------:R-:W-:Y:S01]  /*3360*/  BSSY.RECONVERGENT B1, `(.L_x_10263) ;  /* 0x0000195000017945 */ /* 0x000fe20003800200 */
[----:B------:R-:W-:Y:S01]  /*3370*/  LOP3.LUT R156, R12, 0x400, RZ, 0xc0, !PT ;  /* 0x000004000c9c7812 */ /* 0x000fe200078ec0ff */
[----:B------:R-:W0:Y:S01]  /*3380*/  LDGDEPBAR ;  /* 0x00000000000079af */ /* 0x000e220000000000 */
[----:B------:R-:W-:Y:S02]  /*3390*/  LOP3.LUT R7, R7, 0x38, R0, 0x78, !PT ;  /* 0x0000003807077812 */ /* 0x000fe400078e7800 */
[----:B------:R-:W-:Y:S02]  /*33a0*/  IADD3 R0, PT, PT, R4, R5, RZ ;  /* 0x0000000504007210 */ /* 0x000fe40007ffe0ff */
[----:B------:R-:W-:Y:S02]  /*33b0*/  LEA R156, R7, R156, 0x1 ;  /* 0x0000009c079c7211 */ /* 0x000fe400078e08ff */
[----:B------:R-:W-:-:S02]  /*33c0*/  LEA R157, R0, R9, 0x1 ;  /* 0x00000009009d7211 */ /* 0x000fc400078e08ff */
[----:B------:R-:W-:Y:S02]  /*33d0*/  IADD3 R156, PT, PT, R9, R156, RZ ;  /* 0x0000009c099c7210 */ /* 0x000fe40007ffe0ff */
[----:B------:R-:W-:Y:S01]  /*33e0*/  R2P PR, R8, 0x6 ;  /* 0x0000000608007804 */ /* 0x000fe20000000000 */
[----:B------:R-:W-:Y:S01]  /*33f0*/  LDSM.16.M88.4 R64, [R157] ;  /* 0x000000009d40783b */ /* 0x000fe20000000200 */
[----:B------:R-:W-:Y:S02]  /*3400*/  MOV R5, 0x20 ;  /* 0x0000002000057802 */ /* 0x000fe40000000f00 */
[----:B------:R-:W-:Y:S01]  /*3410*/  MOV R7, 0x40 ;  /* 0x0000004000077802 */ /* 0x000fe20000000f00 */
[----:B-1----:R-:W1:Y:S01]  /*3420*/  LDSM.16.M88.4 R12, [R156+0x2000] ;  /* 0x002000009c0c783b */ /* 0x002e620000000200 */
[----:B------:R-:W-:Y:S02]  /*3430*/  SEL R5, R5, 0xffffffe0, !P1 ;  /* 0xffffffe005057807 */ /* 0x000fe40004800000 */
[----:B------:R-:W-:Y:S01]  /*3440*/  SEL R7, R7, 0xffffffc0, !P2 ;  /* 0xffffffc007077807 */ /* 0x000fe20005000000 */
[----:B------:R-:W3:Y:S01]  /*3450*/  LDSM.16.M88.4 R28, [R156+0x2800] ;  /* 0x002800009c1c783b */ /* 0x000ee20000000200 */
[----:B------:R-:W-:-:S02]  /*3460*/  IADD3 R155, PT, PT, R157, R5, RZ ;  /* 0x000000059d9b7210 */ /* 0x000fc40007ffe0ff */
[C---:B------:R-:W-:Y:S01]  /*3470*/  IADD3 R151, PT, PT, R156.reuse, R5, RZ ;  /* 0x000000059c977210 */ /* 0x040fe20007ffe0ff */
[----:B------:R-:W-:Y:S01]  /*3480*/  LDSM.16.M88.4 R68, [R156+0x3000] ;  /* 0x003000009c44783b */ /* 0x000fe20000000200 */
[-C--:B------:R-:W-:Y:S02]  /*3490*/  IADD3 R154, PT, PT, R157, R7.reuse, RZ ;  /* 0x000000079d9a7210 */ /* 0x080fe40007ffe0ff */
[----:B------:R-:W-:Y:S01]  /*34a0*/  IADD3 R150, PT, PT, R156, R7, RZ ;  /* 0x000000079c967210 */ /* 0x000fe20007ffe0ff */
[----:B------:R-:W-:Y:S01]  /*34b0*/  LDSM.16.M88.4 R60, [R155] ;  /* 0x000000009b3c783b */ /* 0x000fe20000000200 */
[C---:B------:R-:W-:Y:S02]  /*34c0*/  IADD3 R153, PT, PT, R5.reuse, R154, RZ ;  /* 0x0000009a05997210 */ /* 0x040fe40007ffe0ff */
[----:B------:R-:W-:Y:S01]  /*34d0*/  IADD3 R149, PT, PT, R5, R150, RZ ;  /* 0x0000009605957210 */ /* 0x000fe20007ffe0ff */
[----:B------:R-:W4:Y:S01]  /*34e0*/  LDSM.16.M88.4 R16, [R151+0x2000] ;  /* 0x002000009710783b */ /* 0x000f220000000200 */
[----:B------:R-:W-:-:S02]  /*34f0*/  SHF.R.U32.HI R8, RZ, 0x2, R8 ;  /* 0x00000002ff087819 */ /* 0x000fc40000011608 */
[----:B------:R-:W-:Y:S01]  /*3500*/  ISETP.GT.U32.AND P1, PT, R56, R163, PT ;  /* 0x000000a33800720c */ /* 0x000fe20003f24070 */
[----:B------:R-:W-:Y:S01]  /*3510*/  LDSM.16.M88.4 R44, [R154] ;  /* 0x000000009a2c783b */ /* 0x000fe20000000200 */
[----:B------:R-:W-:Y:S02]  /*3520*/  LOP3.LUT R59, R59, 0x1f0, RZ, 0xc0, !PT ;  /* 0x000001f03b3b7812 */ /* 0x000fe400078ec0ff */
[----:B------:R-:W-:Y:S01]  /*3530*/  LOP3.LUT R8, R8, 0x7, RZ, 0xc0, !PT ;  /* 0x0000000708087812 */ /* 0x000fe200078ec0ff */
[----:B------:R-:W-:Y:S03]  /*3540*/  LDSM.16.M88.4 R48, [R150+0x2000] ;  /* 0x002000009630783b */ /* 0x000fe60000000200 */
[----:B------:R-:W-:Y:S01]  /*3550*/  IADD3 R8, PT, PT, R172, R8, R59 ;  /* 0x00000008ac087210 */ /* 0x000fe20007ffe03b */
[----:B------:R-:W4:Y:S04]  /*3560*/  LDSM.16.M88.4 R36, [R151+0x2800] ;  /* 0x002800009724783b */ /* 0x000f280000000200 */
[----:B------:R-:W-:Y:S04]  /*3570*/  LDSM.16.M88.4 R24, [R153] ;  /* 0x000000009918783b */ /* 0x000fe80000000200 */
[----:B------:R-:W4:Y:S01]  /*3580*/  LDSM.16.M88.4 R52, [R149+0x2000] ;  /* 0x002000009534783b */ /* 0x000f220000000200 */
[C---:B-1----:R-:W-:Y:S03]  /*3590*/  HMMA.16816.F32.BF16 R40, R64.reuse, R12, RZ ;  /* 0x0000000c4028723c */ /* 0x042fe600000418ff */
[----:B------:R-:W1:Y:S04]  /*35a0*/  LDSM.16.M88.4 R76, [R150+0x2800] ;  /* 0x00280000964c783b */ /* 0x000e680000000200 */
[----:B------:R-:W-:Y:S01]  /*35b0*/  LDSM.16.M88.4 R72, [R150+0x3000] ;  /* 0x003000009648783b */ /* 0x000fe20000000200 */
[C---:B------:R-:W-:Y:S08]  /*35c0*/  HMMA.16816.F32.BF16 R12, R64.reuse, R14, RZ ;  /* 0x0000000e400c723c */ /* 0x040ff000000418ff */
[----:B---3--:R-:W-:Y:S08]  /*35d0*/  HMMA.16816.F32.BF16 R32, R64, R28, RZ ;  /* 0x0000001c4020723c */ /* 0x008ff000000418ff */
[C---:B----4-:R-:W-:Y:S08]  /*35e0*/  HMMA.16816.F32.BF16 R40, R60.reuse, R16, R40 ;  /* 0x000000103c28723c */ /* 0x050ff00000041828 */
[C---:B------:R-:W-:Y:S01]  /*35f0*/  HMMA.16816.F32.BF16 R12, R60.reuse, R18, R12 ;  /* 0x000000123c0c723c */ /* 0x040fe2000004180c */
[----:B------:R-:W-:Y:S07]  /*3600*/  LDSM.16.M88.4 R16, [R151+0x3000] ;  /* 0x003000009710783b */ /* 0x000fee0000000200 */
[----:B------:R-:W-:Y:S08]  /*3610*/  HMMA.16816.F32.BF16 R32, R60, R36, R32 ;  /* 0x000000243c20723c */ /* 0x000ff00000041820 */
[C---:B------:R-:W-:Y:S08]  /*3620*/  HMMA.16816.F32.BF16 R40, R44.reuse, R48, R40 ;  /* 0x000000302c28723c */ /* 0x040ff00000041828 */
[----:B------:R-:W-:Y:S01]  /*3630*/  HMMA.16816.F32.BF16 R12, R44, R50, R12 ;  /* 0x000000322c0c723c */ /* 0x000fe2000004180c */
[----:B------:R-:W3:Y:S07]  /*3640*/  LDSM.16.M88.4 R48, [R149+0x2800] ;  /* 0x002800009530783b */ /* 0x000eee0000000200 */
[----:B------:R-:W-:Y:S08]  /*3650*/  HMMA.16816.F32.BF16 R28, R64, R30, RZ ;  /* 0x0000001e401c723c */ /* 0x000ff000000418ff */
[----:B------:R-:W-:Y:S08]  /*3660*/  HMMA.16816.F32.BF16 R40, R24, R52, R40 ;  /* 0x000000341828723c */ /* 0x000ff00000041828 */
[----:B-1----:R-:W-:Y:S08]  /*3670*/  HMMA.16816.F32.BF16 R32, R44, R76, R32 ;  /* 0x0000004c2c20723c */ /* 0x002ff00000041820 */
[----:B------:R-:W-:Y:S08]  /*3680*/  HMMA.16816.F32.BF16 R28, R60, R38, R28 ;  /* 0x000000263c1c723c */ /* 0x000ff0000004181c */
[----:B------:R-:W-:Y:S01]  /*3690*/  HMMA.16816.F32.BF16 R12, R24, R54, R12 ;  /* 0x00000036180c723c */ /* 0x000fe2000004180c */
[----:B------:R-:W-:Y:S07]  /*36a0*/  LDSM.16.M88.4 R52, [R156+0x3800] ;  /* 0x003800009c34783b */ /* 0x000fee0000000200 */
[----:B------:R-:W-:Y:S08]  /*36b0*/  HMMA.16816.F32.BF16 R36, R64, R68, RZ ;  /* 0x000000444024723c */ /* 0x000ff000000418ff */
[----:B---3--:R-:W-:Y:S08]  /*36c0*/  HMMA.16816.F32.BF16 R32, R24, R48, R32 ;  /* 0x000000301820723c */ /* 0x008ff00000041820 */
[----:B------:R-:W-:Y:S08]  /*36d0*/  HMMA.16816.F32.BF16 R68, R64, R70, RZ ;  /* 0x000000464044723c */ /* 0x000ff000000418ff */
[----:B------:R-:W-:Y:S01]  /*36e0*/  HMMA.16816.F32.BF16 R28, R44, R78, R28 ;  /* 0x0000004e2c1c723c */ /* 0x000fe2000004181c */
[----:B------:R-:W-:Y:S07]  /*36f0*/  LDSM.16.M88.4 R76, [R150+0x3800] ;  /* 0x00380000964c783b */ /* 0x000fee0000000200 */
[C---:B------:R-:W-:Y:S08]  /*3700*/  HMMA.16816.F32.BF16 R36, R60.reuse, R16, R36 ;  /* 0x000000103c24723c */ /* 0x040ff00000041824 */
[----:B------:R-:W-:Y:S01]  /*3710*/  HMMA.16816.F32.BF16 R68, R60, R18, R68 ;  /* 0x000000123c44723c */ /* 0x000fe20000041844 */
[----:B------:R-:W1:Y:S07]  /*3720*/  LDSM.16.M88.4 R16, [R149+0x3000] ;  /* 0x003000009510783b */ /* 0x000e6e0000000200 */
[----:B------:R-:W-:Y:S01]  /*3730*/  HMMA.16816.F32.BF16 R28, R24, R50, R28 ;  /* 0x00000032181c723c */ /* 0x000fe2000004181c */
[----:B------:R-:W3:Y:S07]  /*3740*/  LDSM.16.M88.4 R48, [R156+0x4000] ;  /* 0x004000009c30783b */ /* 0x000eee0000000200 */
[C---:B------:R-:W-:Y:S08]  /*3750*/  HMMA.16816.F32.BF16 R36, R44.reuse, R72, R36 ;  /* 0x000000482c24723c */ /* 0x040ff00000041824 */
[----:B------:R-:W-:Y:S01]  /*3760*/  HMMA.16816.F32.BF16 R68, R44, R74, R68 ;  /* 0x0000004a2c44723c */ /* 0x000fe20000041844 */
[----:B------:R-:W-:Y:S11]  /*3770*/  LDSM.16.M88.4 R72, [R150+0x4000] ;  /* 0x004000009648783b */ /* 0x000ff60000000200 */
[C---:B-1----:R-:W-:Y:S08]  /*3780*/  HMMA.16816.F32.BF16 R36, R24.reuse, R16, R36 ;  /* 0x000000101824723c */ /* 0x042ff00000041824 */
[----:B------:R-:W-:Y:S01]  /*3790*/  HMMA.16816.F32.BF16 R68, R24, R18, R68 ;  /* 0x000000121844723c */ /* 0x000fe20000041844 */
[----:B------:R-:W-:Y:S01]  /*37a0*/  LDSM.16.M88.4 R16, [R156+0x4800] ;  /* 0x004800009c10783b */ /* 0x000fe20000000200 */
[-C--:B--2---:R-:W-:Y:S01]  /*37b0*/  FMUL.FTZ R41, R41, R10.reuse ;  /* 0x0000000a29297220 */ /* 0x084fe20000410000 */
        /* <DEDUP_REMOVED lines=20> */
[----:B-1----:R-:W1:Y:S01]  /*3900*/  LDSM.16.M88.4 R40, [R151+0x3800] ;  /* 0x003800009728783b */ /* 0x002e620000000200 */
[-C--:B------:R-:W-:Y:S01]  /*3910*/  FMUL.FTZ R101, R38, R10.reuse ;  /* 0x0000000a26657220 */ /* 0x080fe20000410000 */
[-C--:B------:R-:W-:Y:S01]  /*3920*/  FMUL.FTZ R102, R39, R10.reuse ;  /* 0x0000000a27667220 */ /* 0x080fe20000410000 */
[-C--:B------:R-:W-:Y:S01]  /*3930*/  FMUL.FTZ R68, R68, R10.reuse ;  /* 0x0000000a44447220 */ /* 0x080fe20000410000 */
[-C--:B------:R-:W-:Y:S01]  /*3940*/  FMUL.FTZ R104, R69, R10.reuse ;  /* 0x0000000a45687220 */ /* 0x080fe20000410000 */
[-C--:B------:R-:W-:Y:S01]  /*3950*/  FMUL.FTZ R105, R70, R10.reuse ;  /* 0x0000000a46697220 */ /* 0x080fe20000410000 */
[-C--:B------:R-:W-:Y:S01]  /*3960*/  FMUL.FTZ R106, R71, R10.reuse ;  /* 0x0000000a476a7220 */ /* 0x080fe20000410000 */
[----:B------:R2:W1:Y:S01]  /*3970*/  MUFU.TANH R94, R28 ;  /* 0x0000001c005e7308 */ /* 0x0004620000002400 */
[C---:B----4-:R-:W-:Y:S07]  /*3980*/  HMMA.16816.F32.BF16 R12, R64.reuse, R52, RZ ;  /* 0x00000034400c723c */ /* 0x050fee00000418ff */
[----:B------:R-:W4:Y:S01]  /*3990*/  MUFU.TANH R98, R36 ;  /* 0x0000002400627308 */ /* 0x000f220000002400 */
[C---:B---3--:R-:W-:Y:S01]  /*39a0*/  HMMA.16816.F32.BF16 R32, R64.reuse, R54, RZ ;  /* 0x000000364020723c */ /* 0x048fe200000418ff */
[----:B------:R-:W3:Y:S06]  /*39b0*/  LDSM.16.M88.4 R52, [R151+0x4000] ;  /* 0x004000009734783b */ /* 0x000eec0000000200 */
[----:B------:R4:W1:Y:S01]  /*39c0*/  MUFU.TANH R99, R37 ;  /* 0x0000002500637308 */ /* 0x0008620000002400 */
[C---:B--2---:R-:W-:Y:S07]  /*39d0*/  HMMA.16816.F32.BF16 R28, R64.reuse, R48, RZ ;  /* 0x00000030401c723c */ /* 0x044fee00000418ff */
[----:B------:R2:W2:Y:S01]  /*39e0*/  MUFU.TANH R103, R68 ;  /* 0x0000004400677308 */ /* 0x0004a20000002400 */
[----:B------:R-:W-:Y:S07]  /*39f0*/  HMMA.16816.F32.BF16 R48, R64, R50, RZ ;  /* 0x000000324030723c */ /* 0x000fee00000418ff */
[----:B------:R-:W2:Y:S01]  /*3a00*/  MUFU.TANH R0, R0 ;  /* 0x0000000000007308 */ /* 0x000ea20000002400 */
[C---:B-1----:R-:W-:Y:S01]  /*3a10*/  HMMA.16816.F32.BF16 R12, R60.reuse, R40, R12 ;  /* 0x000000283c0c723c */ /* 0x042fe2000004180c */
[----:B----4-:R-:W-:Y:S06]  /*3a20*/  LDSM.16.M88.4 R36, [R151+0x4800] ;  /* 0x004800009724783b */ /* 0x010fec0000000200 */
[----:B------:R-:W1:Y:S01]  /*3a30*/  MUFU.TANH R84, R84 ;  /* 0x0000005400547308 */ /* 0x000e620000002400 */
[----:B------:R-:W-:Y:S01]  /*3a40*/  HMMA.16816.F32.BF16 R32, R60, R42, R32 ;  /* 0x0000002a3c20723c */ /* 0x000fe20000041820 */
[----:B------:R-:W4:Y:S06]  /*3a50*/  LDSM.16.M88.4 R40, [R149+0x3800] ;  /* 0x003800009528783b */ /* 0x000f2c0000000200 */
[----:B------:R-:W1:Y:S01]  /*3a60*/  MUFU.TANH R85, R85 ;  /* 0x0000005500557308 */ /* 0x000e620000002400 */
[----:B--2---:R-:W-:Y:S07]  /*3a70*/  HMMA.16816.F32.BF16 R68, R64, R16, RZ ;  /* 0x000000104044723c */ /* 0x004fee00000418ff */
[----:B------:R-:W2:Y:S01]  /*3a80*/  MUFU.TANH R87, R87 ;  /* 0x0000005700577308 */ /* 0x000ea20000002400 */
[----:B------:R-:W-:Y:S07]  /*3a90*/  HMMA.16816.F32.BF16 R12, R44, R76, R12 ;  /* 0x0000004c2c0c723c */ /* 0x000fee000004180c */
[----:B------:R-:W1:Y:S01]  /*3aa0*/  MUFU.TANH R88, R88 ;  /* 0x0000005800587308 */ /* 0x000e620000002400 */
[C---:B---3--:R-:W-:Y:S07]  /*3ab0*/  HMMA.16816.F32.BF16 R28, R60.reuse, R52, R28 ;  /* 0x000000343c1c723c */ /* 0x048fee000004181c */
[----:B------:R-:W3:Y:S01]  /*3ac0*/  MUFU.TANH R89, R89 ;  /* 0x0000005900597308 */ /* 0x000ee20000002400 */
[----:B------:R-:W-:Y:S01]  /*3ad0*/  HMMA.16816.F32.BF16 R48, R60, R54, R48 ;  /* 0x000000363c30723c */ /* 0x000fe20000041830 */
[----:B------:R-:W2:Y:S06]  /*3ae0*/  LDSM.16.M88.4 R52, [R149+0x4000] ;  /* 0x004000009534783b */ /* 0x000eac0000000200 */
[----:B------:R-:W1:Y:S01]  /*3af0*/  MUFU.TANH R91, R91 ;  /* 0x0000005b005b7308 */ /* 0x000e620000002400 */
[----:B------:R-:W-:Y:S01]  /*3b00*/  HMMA.16816.F32.BF16 R32, R44, R78, R32 ;  /* 0x0000004e2c20723c */ /* 0x000fe20000041820 */
[----:B------:R-:W3:Y:S06]  /*3b10*/  LDSM.16.M88.4 R76, [R150+0x4800] ;  /* 0x00480000964c783b */ /* 0x000eec0000000200 */
[----:B------:R-:W1:Y:S01]  /*3b20*/  MUFU.TANH R92, R92 ;  /* 0x0000005c005c7308 */ /* 0x000e620000002400 */
[----:B----4-:R-:W-:Y:S07]  /*3b30*/  HMMA.16816.F32.BF16 R12, R24, R40, R12 ;  /* 0x00000028180c723c */ /* 0x010fee000004180c */
[----:B------:R-:W4:Y:S01]  /*3b40*/  MUFU.TANH R93, R93 ;  /* 0x0000005d005d7308 */ /* 0x000f220000002400 */
        /* <DEDUP_REMOVED lines=12> */
[----:B--2---:R-:W-:Y:S03]  /*3c10*/  HMMA.16816.F32.BF16 R28, R24, R52, R28 ;  /* 0x00000034181c723c */ /* 0x004fe6000004181c */
[-C--:B------:R-:W-:Y:S01]  /*3c20*/  FMUL.FTZ R32, R32, R10.reuse ;  /* 0x0000000a20207220 */ /* 0x080fe20000410000 */
[-C--:B------:R-:W-:Y:S01]  /*3c30*/  FMUL.FTZ R112, R33, R10.reuse ;  /* 0x0000000a21707220 */ /* 0x080fe20000410000 */
[-C--:B------:R-:W-:Y:S01]  /*3c40*/  FMUL.FTZ R113, R34, R10.reuse ;  /* 0x0000000a22717220 */ /* 0x080fe20000410000 */
[-C--:B------:R-:W-:Y:S01]  /*3c50*/  FMUL.FTZ R114, R35, R10.reuse ;  /* 0x0000000a23727220 */ /* 0x080fe20000410000 */
[----:B------:R4:W2:Y:S01]  /*3c60*/  MUFU.TANH R111, R32 ;  /* 0x00000020006f7308 */ /* 0x0008a20000002400 */
[----:B-1----:R-:W-:Y:S01]  /*3c70*/  HMMA.16816.F32.BF16 R12, R64, R18, RZ ;  /* 0x00000012400c723c */ /* 0x002fe200000418ff */
[----:B------:R-:W1:Y:S06]  /*3c80*/  LDSM.16.M88.4 R16, [R151+0x5000] ;  /* 0x005000009710783b */ /* 0x000e6c0000000200 */
[----:B------:R-:W1:Y:S01]  /*3c90*/  MUFU.TANH R97, R97 ;  /* 0x0000006100617308 */ /* 0x000e620000002400 */
[----:B------:R-:W-:Y:S03]  /*3ca0*/  HMMA.16816.F32.BF16 R68, R60, R36, R68 ;  /* 0x000000243c44723c */ /* 0x000fe60000041844 */
[-C--:B------:R-:W-:Y:S01]  /*3cb0*/  FMUL.FTZ R28, R28, R10.reuse ;  /* 0x0000000a1c1c7220 */ /* 0x080fe20000410000 */
[----:B------:R-:W-:-:S03]  /*3cc0*/  FMUL.FTZ R116, R29, R10 ;  /* 0x0000000a1d747220 */ /* 0x000fc60000410000 */
[----:B------:R2:W1:Y:S01]  /*3cd0*/  MUFU.TANH R115, R28 ;  /* 0x0000001c00737308 */ /* 0x0004620000002400 */
[----:B------:R-:W-:Y:S01]  /*3ce0*/  HMMA.16816.F32.BF16 R48, R24, R54, R48 ;  /* 0x000000361830723c */ /* 0x000fe20000041830 */
[----:B------:R-:W-:Y:S06]  /*3cf0*/  LDSM.16.M88.4 R52, [R151+0x5800] ;  /* 0x005800009734783b */ /* 0x000fec0000000200 */
[----:B------:R-:W1:Y:S01]  /*3d00*/  MUFU.TANH R101, R101 ;  /* 0x0000006500657308 */ /* 0x000e620000002400 */
[----:B------:R-:W-:Y:S01]  /*3d10*/  HMMA.16816.F32.BF16 R12, R60, R38, R12 ;  /* 0x000000263c0c723c */ /* 0x000fe2000004180c */
[----:B------:R-:W1:Y:S06]  /*3d20*/  LDSM.16.M88.4 R36, [R149+0x4800] ;  /* 0x004800009524783b */ /* 0x000e6c0000000200 */
[----:B------:R-:W1:Y:S01]  /*3d30*/  MUFU.TANH R102, R102 ;  /* 0x0000006600667308 */ /* 0x000e620000002400 */
[----:B---3--:R-:W-:Y:S01]  /*3d40*/  HMMA.16816.F32.BF16 R68, R44, R76, R68 ;  /* 0x0000004c2c44723c */ /* 0x008fe20000041844 */
[-C--:B------:R-:W-:Y:S01]  /*3d50*/  FMUL.FTZ R76, R30, R10.reuse ;  /* 0x0000000a1e4c7220 */ /* 0x080fe20000410000 */
[-C--:B------:R-:W-:Y:S01]  /*3d60*/  FMUL.FTZ R77, R31, R10.reuse ;  /* 0x0000000a1f4d7220 */ /* 0x080fe20000410000 */
[-C--:B------:R-:W-:Y:S01]  /*3d70*/  FMUL.FTZ R48, R48, R10.reuse ;  /* 0x0000000a30307220 */ /* 0x080fe20000410000 */
[----:B------:R-:W-:-:S03]  /*3d80*/  FMUL.FTZ R119, R49, R10 ;  /* 0x0000000a31777220 */ /* 0x000fc60000410000 */
[----:B------:R3:W1:Y:S01]  /*3d90*/  MUFU.TANH R117, R48 ;  /* 0x0000003000757308 */ /* 0x0006620000002400 */
[C---:B----4-:R-:W-:Y:S07]  /*3da0*/  HMMA.16816.F32.BF16 R32, R64.reuse, R40, RZ ;  /* 0x000000284020723c */ /* 0x050fee00000418ff */
[----:B------:R-:W4:Y:S01]  /*3db0*/  MUFU.TANH R104, R104 ;  /* 0x0000006800687308 */ /* 0x000f220000002400 */
[----:B--2---:R-:W-:Y:S01]  /*3dc0*/  HMMA.16816.F32.BF16 R28, R64, R42, RZ ;  /* 0x0000002a401c723c */ /* 0x004fe200000418ff */
[----:B------:R-:W2:Y:S06]  /*3dd0*/  LDSM.16.M88.4 R40, [R150+0x5000] ;  /* 0x005000009628783b */ /* 0x000eac0000000200 */
[----:B------:R-:W2:Y:S01]  /*3de0*/  MUFU.TANH R105, R105 ;  /* 0x0000006900697308 */ /* 0x000ea20000002400 */
[----:B------:R-:W-:Y:S01]  /*3df0*/  HMMA.16816.F32.BF16 R12, R44, R78, R12 ;  /* 0x0000004e2c0c723c */ /* 0x000fe2000004180c */
[-C--:B------:R-:W-:Y:S01]  /*3e00*/  FMUL.FTZ R78, R50, R10.reuse ;  /* 0x0000000a324e7220 */ /* 0x080fe20000410000 */
[----:B------:R-:W-:-:S05]  /*3e10*/  FMUL.FTZ R79, R51, R10 ;  /* 0x0000000a334f7220 */ /* 0x000fca0000410000 */
[----:B------:R-:W2:Y:S01]  /*3e20*/  MUFU.TANH R106, R106 ;  /* 0x0000006a006a7308 */ /* 0x000ea20000002400 */
[----:B-1----:R-:W-:Y:S07]  /*3e30*/  HMMA.16816.F32.BF16 R32, R60, R16, R32 ;  /* 0x000000103c20723c */ /* 0x002fee0000041820 */
[----:B------:R-:W1:Y:S01]  /*3e40*/  MUFU.TANH R108, R108 ;  /* 0x0000006c006c7308 */ /* 0x000e620000002400 */
[----:B------:R-:W-:Y:S07]  /*3e50*/  HMMA.16816.F32.BF16 R68, R24, R36, R68 ;  /* 0x000000241844723c */ /* 0x000fee0000041844 */
[----:B------:R-:W1:Y:S01]  /*3e60*/  MUFU.TANH R109, R109 ;  /* 0x0000006d006d7308 */ /* 0x000e620000002400 */
[----:B------:R-:W-:Y:S01]  /*3e70*/  HMMA.16816.F32.BF16 R28, R60, R18, R28 ;  /* 0x000000123c1c723c */ /* 0x000fe2000004181c */
[----:B------:R-:W4:Y:S06]  /*3e80*/  LDSM.16.M88.4 R16, [R149+0x5000] ;  /* 0x005000009510783b */ /* 0x000f2c0000000200 */
[----:B------:R-:W1:Y:S01]  /*3e90*/  MUFU.TANH R110, R110 ;  /* 0x0000006e006e7308 */ /* 0x000e620000002400 */
[----:B---3--:R-:W-:Y:S03]  /*3ea0*/  HMMA.16816.F32.BF16 R48, R64, R72, RZ ;  /* 0x000000484030723c */ /* 0x008fe600000418ff */
[-C--:B------:R-:W-:Y:S01]  /*3eb0*/  FMUL.FTZ R68, R68, R10.reuse ;  /* 0x0000000a44447220 */ /* 0x080fe20000410000 */
[-C--:B------:R-:W-:Y:S01]  /*3ec0*/  FMUL.FTZ R69, R69, R10.reuse ;  /* 0x0000000a45457220 */ /* 0x080fe20000410000 */
[----:B------:R-:W-:-:S02]  /*3ed0*/  FMUL.FTZ R70, R70, R10 ;  /* 0x0000000a46467220 */ /* 0x000fc40000410000 */
[----:B------:R-:W3:Y:S01]  /*3ee0*/  MUFU.TANH R112, R112 ;  /* 0x0000007000707308 */ /* 0x000ee20000002400 */
[----:B------:R-:W-:Y:S01]  /*3ef0*/  HMMA.16816.F32.BF16 R12, R24, R38, R12 ;  /* 0x00000026180c723c */ /* 0x000fe2000004180c */
[----:B------:R-:W1:Y:S06]  /*3f00*/  LDSM.16.M88.4 R36, [R150+0x5800] ;  /* 0x005800009624783b */ /* 0x000e6c0000000200 */
[----:B------:R-:W1:Y:S01]  /*3f10*/  MUFU.TANH R113, R113 ;  /* 0x0000007100717308 */ /* 0x000e620000002400 */
[----:B------:R-:W-:Y:S07]  /*3f20*/  HMMA.16816.F32.BF16 R64, R64, R74, RZ ;  /* 0x0000004a4040723c */ /* 0x000fee00000418ff */
[----:B------:R-:W1:Y:S01]  /*3f30*/  MUFU.TANH R114, R114 ;  /* 0x0000007200727308 */ /* 0x000e620000002400 */
[C---:B--2---:R-:W-:Y:S03]  /*3f40*/  HMMA.16816.F32.BF16 R32, R44.reuse, R40, R32 ;  /* 0x000000282c20723c */ /* 0x044fe60000041820 */
[-C--:B------:R-:W-:Y:S01]  /*3f50*/  FMUL.FTZ R12, R12, R10.reuse ;  /* 0x0000000a0c0c7220 */ /* 0x080fe20000410000 */
[-C--:B------:R-:W-:Y:S01]  /*3f60*/  FMUL.FTZ R13, R13, R10.reuse ;  /* 0x0000000a0d0d7220 */ /* 0x080fe20000410000 */
[-C--:B------:R-:W-:Y:S01]  /*3f70*/  FMUL.FTZ R14, R14, R10.reuse ;  /* 0x0000000a0e0e7220 */ /* 0x080fe20000410000 */
[----:B------:R-:W-:Y:S01]  /*3f80*/  FMUL.FTZ R15, R15, R10 ;  /* 0x0000000a0f0f7220 */ /* 0x000fe20000410000 */
        /* <DEDUP_REMOVED lines=9> */
[----:B------:R-:W2:Y:S01]  /*4020*/  MUFU.TANH R119, R119 ;  /* 0x0000007700777308 */ /* 0x000ea20000002400 */
[----:B----4-:R-:W-:Y:S07]  /*4030*/  HMMA.16816.F32.BF16 R32, R24, R16, R32 ;  /* 0x000000101820723c */ /* 0x010fee0000041820 */
[----:B------:R-:W4:Y:S01]  /*4040*/  MUFU.TANH R78, R78 ;  /* 0x0000004e004e7308 */ /* 0x000f220000002400 */
[----:B-1----:R-:W-:Y:S01]  /*4050*/  HMMA.16816.F32.BF16 R48, R44, R36, R48 ;  /* 0x000000242c30723c */ /* 0x002fe20000041830 */
[----:B-----5:R-:W-:-:S02]  /*4060*/  IADD3 R37, PT, PT, R80, R57, -R81 ;  /* 0x0000003950257210 */ /* 0x020fc40007ffe851 */
[----:B------:R-:W-:-:S04]  /*4070*/  IADD3 R81, PT, PT, R57, -R81, -R82 ;  /* 0x8000005139517210 */ /* 0x000fc80007ffe852 */
[----:B------:R-:W1:Y:S01]  /*4080*/  MUFU.TANH R79, R79 ;  /* 0x0000004f004f7308 */ /* 0x000e620000002400 */
[----:B------:R-:W-:Y:S01]  /*4090*/  HMMA.16816.F32.BF16 R64, R44, R38, R64 ;  /* 0x000000262c40723c */ /* 0x000fe20000041840 */
[----:B------:R-:W-:Y:S02]  /*40a0*/  IADD3 R38, PT, PT, R8, R81, RZ ;  /* 0x0000005108267210 */ /* 0x000fe40007ffe0ff */
[-C--:B------:R-:W-:Y:S01]  /*40b0*/  FMUL.FTZ R17, R35, R10.reuse ;  /* 0x0000000a23117220 */ /* 0x080fe20000410000 */
[-C--:B------:R-:W-:Y:S01]  /*40c0*/  FMUL.FTZ R16, R32, R10.reuse ;  /* 0x0000000a20107220 */ /* 0x080fe20000410000 */
[----:B------:R-:W-:Y:S02]  /*40d0*/  IADD3 R39, PT, PT, R38, 0x8, RZ ;  /* 0x0000000826277810 */ /* 0x000fe40007ffe0ff */
[----:B------:R-:W1:Y:S01]  /*40e0*/  MUFU.TANH R68, R68 ;  /* 0x0000004400447308 */ /* 0x000e620000002400 */
[----:B------:R-:W-:Y:S01]  /*40f0*/  HMMA.16816.F32.BF16 R28, R24, R18, R28 ;  /* 0x00000012181c723c */ /* 0x000fe2000004181c */
[-C--:B------:R-:W-:Y:S01]  /*4100*/  FMUL.FTZ R18, R33, R10.reuse ;  /* 0x0000000a21127220 */ /* 0x080fe20000410000 */
[----:B------:R-:W-:-:S05]  /*4110*/  FMUL.FTZ R19, R34, R10 ;  /* 0x0000000a22137220 */ /* 0x000fca0000410000 */
[----:B------:R-:W1:Y:S01]  /*4120*/  MUFU.TANH R69, R69 ;  /* 0x0000004500457308 */ /* 0x000e620000002400 */
        /* <DEDUP_REMOVED lines=17> */
[----:B------:R-:W1:Y:S01]  /*4240*/  MUFU.TANH R13, R13 ;  /* 0x0000000d000d7308 */ /* 0x000e620000002400 */
[----:B------:R-:W-:-:S02]  /*4250*/  IADD3 R10, PT, PT, R8, R37, RZ ;  /* 0x00000025080a7210 */ /* 0x000fc40007ffe0ff */
[----:B------:R-:W-:Y:S02]  /*4260*/  LOP3.LUT R37, R58, 0x6, RZ, 0xc0, !PT ;  /* 0x000000063a257812 */ /* 0x000fe400078ec0ff */
[C-C-:B------:R-:W-:Y:S02]  /*4270*/  VIADDMNMX R178, R10.reuse, 0x1, R57.reuse, PT ;  /* 0x000000010ab27846 */ /* 0x140fe40003800139 */
[----:B------:R-:W-:Y:S01]  /*4280*/  VIADDMNMX R175, R10, 0x9, R57, PT ;  /* 0x000000090aaf7846 */ /* 0x000fe20003800139 */
[----:B------:R-:W1:Y:S01]  /*4290*/  MUFU.TANH R14, R14 ;  /* 0x0000000e000e7308 */ /* 0x000e620000002400 */
[----:B------:R-:W-:-:S07]  /*42a0*/  IADD3 R41, PT, PT, R22, R37, RZ ;  /* 0x0000002516297210 */ /* 0x000fce0007ffe0ff */
        /* <DEDUP_REMOVED lines=32> */
.L_x_10266:
[----:B------:R-:W2:Y:S01]  /*44b0*/  LD.E R45, desc[UR4][R2.64+0x170] ;  /* 0x00017004022d7980 */ /* 0x000ea2000c101900 */
[----:B------:R-:W-:Y:S02]  /*44c0*/  IADD3 R42, PT, PT, R22, -0x80, RZ ;  /* 0xffffff80162a7810 */ /* 0x000fe40007ffe0ff */
[----:B------:R-:W-:Y:S01]  /*44d0*/  IABS R10, R22 ;  /* 0x00000016000a7213 */ /* 0x000fe20000000000 */
[----:B------:R-:W3:Y:S01]  /*44e0*/  LD.E.64 R50, desc[UR4][R2.64+0x20] ;  /* 0x0000200402327980 */ /* 0x000ee2000c101b00 */
        /* <DEDUP_REMOVED lines=56> */
.L_x_10267:
[----:B------:R-:W-:Y:S05]  /*4870*/  BSYNC.RECONVERGENT B0 ;  /* 0x0000000000007941 */ /* 0x000fea0003800200 */
.L_x_10265:
        /* <DEDUP_REMOVED lines=65> */
.L_x_10269:
[----:B------:R-:W-:Y:S05]  /*4c90*/  BSYNC.RECONVERGENT B0 ;  /* 0x0000000000007941 */ /* 0x000fea0003800200 */
.L_x_10268:
[----:B------:R-:W0:Y:S02]  /*4ca0*/  LDGDEPBAR ;  /* 0x00000000000079af */ /* 0x000e240000000000 */
.L_x_10264:
[----:B------:R-:W-:Y:S05]  /*4cb0*/  BSYNC.RECONVERGENT B1 ;  /* 0x0000000000017941 */ /* 0x000fea0003800200 */
.L_x_10263:
[----:B------:R-:W4:Y:S01]  /*4cc0*/  LD.E R24, desc[UR4][R2.64+0xdc] ;  /* 0x0000dc0402187980 */ /* 0x000f22000c101900 */
[C---:B------:R-:W-:Y:S02]  /*4cd0*/  VIADD R8, R41.reuse, 0x1 ;  /* 0x0000000129087836 */ /* 0x040fe40000000000 */
[C---:B------:R-:W-:Y:S02]  /*4ce0*/  VIADD R6, R41.reuse, 0x8 ;  /* 0x0000000829067836 */ /* 0x040fe40000000000 */
[C---:B------:R-:W-:Y:S01]  /*4cf0*/  VIADD R10, R41.reuse, 0x18 ;  /* 0x00000018290a7836 */ /* 0x040fe20000000000 */
[----:B------:R-:W-:Y:S01]  /*4d00*/  ISETP.GT.AND P3, PT, R38, R8, PT ;  /* 0x000000082600720c */ /* 0x000fe20003f64270 */
[----:B------:R-:W-:Y:S01]  /*4d10*/  VIADD R32, R41, 0x19 ;  /* 0x0000001929207836 */ /* 0x000fe20000000000 */
[----:B------:R-:W-:Y:S02]  /*4d20*/  ISETP.GE.AND P1, PT, R8, R178, PT ;  /* 0x000000b20800720c */ /* 0x000fe40003f26270 */
[----:B--2---:R-:W-:-:S02]  /*4d30*/  FSEL R46, R83, -INF , !P3 ;  /* 0xff800000532e7808 */ /* 0x004fc40005800000 */
[----:B------:R-:W-:Y:S02]  /*4d40*/  ISETP.GT.AND P6, PT, R39, R8, PT ;  /* 0x000000082700720c */ /* 0x000fe40003fc4270 */
[----:B------:R-:W-:Y:S01]  /*4d50*/  ISETP.GE.AND P2, PT, R8, R175, PT ;  /* 0x000000af0800720c */ /* 0x000fe20003f46270 */
[----:B------:R-:W-:Y:S01]  /*4d60*/  VIADD R8, R41, 0x9 ;  /* 0x0000000929087836 */ /* 0x000fe20000000000 */
[----:B------:R-:W-:Y:S02]  /*4d70*/  ISETP.GT.AND P5, PT, R38, R6, PT ;  /* 0x000000062600720c */ /* 0x000fe40003fa4270 */
[----:B------:R-:W-:Y:S02]  /*4d80*/  FSEL R46, R46, -INF , !P1 ;  /* 0xff8000002e2e7808 */ /* 0x000fe40004800000 */
[----:B------:R-:W-:Y:S02]  /*4d90*/  ISETP.GE.AND P3, PT, R6, R178, PT ;  /* 0x000000b20600720c */ /* 0x000fe40003f66270 */
[----:B------:R-:W-:-:S02]  /*4da0*/  ISETP.GT.AND P4, PT, R39, R6, PT ;  /* 0x000000062700720c */ /* 0x000fc40003f84270 */
[----:B------:R-:W-:Y:S01]  /*4db0*/  ISETP.GE.AND P1, PT, R6, R175, PT ;  /* 0x000000af0600720c */ /* 0x000fe20003f26270 */
[----:B------:R-:W-:Y:S01]  /*4dc0*/  VIADD R6, R41, 0x10 ;  /* 0x0000001029067836 */ /* 0x000fe20000000000 */
[----:B------:R-:W-:Y:S02]  /*4dd0*/  FSEL R62, R85, -INF , !P6 ;  /* 0xff800000553e7808 */ /* 0x000fe40007000000 */
[----:B------:R-:W-:Y:S02]  /*4de0*/  FSEL R58, R86, -INF , !P5 ;  /* 0xff800000563a7808 */ /* 0x000fe40006800000 */
[----:B------:R-:W-:Y:S02]  /*4df0*/  ISETP.GT.AND P6, PT, R38, R8, PT ;  /* 0x000000082600720c */ /* 0x000fe40003fc4270 */
[----:B------:R-:W-:Y:S02]  /*4e00*/  FSEL R62, R62, -INF , !P2 ;  /* 0xff8000003e3e7808 */ /* 0x000fe40005000000 */
[----:B------:R-:W-:-:S02]  /*4e10*/  FSEL R58, R58, -INF , !P3 ;  /* 0xff8000003a3a7808 */ /* 0x000fc40005800000 */
[----:B------:R-:W-:Y:S02]  /*4e20*/  FSEL R54, R88, -INF , !P4 ;  /* 0xff80000058367808 */ /* 0x000fe40006000000 */
[C---:B------:R-:W-:Y:S02]  /*4e30*/  ISETP.GE.AND P5, PT, R8.reuse, R178, PT ;  /* 0x000000b20800720c */ /* 0x040fe40003fa6270 */
[----:B------:R-:W-:Y:S02]  /*4e40*/  ISETP.GT.AND P2, PT, R39, R8, PT ;  /* 0x000000082700720c */ /* 0x000fe40003f44270 */
[----:B------:R-:W-:Y:S01]  /*4e50*/  ISETP.GE.AND P3, PT, R8, R175, PT ;  /* 0x000000af0800720c */ /* 0x000fe20003f66270 */
[----:B------:R-:W-:Y:S01]  /*4e60*/  VIADD R8, R41, 0x11 ;  /* 0x0000001129087836 */ /* 0x000fe20000000000 */
[----:B------:R-:W-:Y:S02]  /*4e70*/  ISETP.GT.AND P4, PT, R38, R6, PT ;  /* 0x000000062600720c */ /* 0x000fe40003f84270 */
[----:B------:R-:W-:-:S02]  /*4e80*/  FSEL R80, R87, -INF , !P6 ;  /* 0xff80000057507808 */ /* 0x000fc40007000000 */
[----:B------:R-:W-:Y:S02]  /*4e90*/  FSEL R54, R54, -INF , !P1 ;  /* 0xff80000036367808 */ /* 0x000fe40004800000 */
[----:B------:R-:W-:Y:S02]  /*4ea0*/  ISETP.GE.AND P1, PT, R6, R178, PT ;  /* 0x000000b20600720c */ /* 0x000fe40003f26270 */
[----:B------:R-:W-:Y:S02]  /*4eb0*/  FSEL R89, R89, -INF , !P2 ;  /* 0xff80000059597808 */ /* 0x000fe40005000000 */
[----:B------:R-:W-:Y:S02]  /*4ec0*/  FSEL R74, R90, -INF , !P4 ;  /* 0xff8000005a4a7808 */ /* 0x000fe40006000000 */
[----:B------:R-:W-:Y:S02]  /*4ed0*/  FSEL R80, R80, -INF , !P5 ;  /* 0xff80000050507808 */ /* 0x000fe40006800000 */
[----:B------:R-:W-:-:S02]  /*4ee0*/  ISETP.GT.AND P6, PT, R39, R6, PT ;  /* 0x000000062700720c */ /* 0x000fc40003fc4270 */
[----:B------:R-:W-:Y:S02]  /*4ef0*/  ISETP.GT.AND P5, PT, R38, R8, PT ;  /* 0x000000082600720c */ /* 0x000fe40003fa4270 */
[----:B------:R-:W-:Y:S02]  /*4f00*/  ISETP.GE.AND P2, PT, R6, R175, PT ;  /* 0x000000af0600720c */ /* 0x000fe40003f46270 */
[----:B------:R-:W-:Y:S02]  /*4f10*/  FSEL R6, R89, -INF , !P3 ;  /* 0xff80000059067808 */ /* 0x000fe40005800000 */
[----:B------:R-:W-:Y:S02]  /*4f20*/  FSEL R74, R74, -INF , !P1 ;  /* 0xff8000004a4a7808 */ /* 0x000fe40004800000 */
[----:B------:R-:W-:Y:S02]  /*4f30*/  ISETP.GE.AND P3, PT, R8, R178, PT ;  /* 0x000000b20800720c */ /* 0x000fe40003f66270 */
[----:B------:R-:W-:-:S02]  /*4f40*/  ISETP.GT.AND P4, PT, R39, R8, PT ;  /* 0x000000082700720c */ /* 0x000fc40003f84270 */
[----:B------:R-:W-:Y:S02]  /*4f50*/  ISETP.GE.AND P1, PT, R8, R175, PT ;  /* 0x000000af0800720c */ /* 0x000fe40003f26270 */
[----:B------:R-:W-:Y:S02]  /*4f60*/  FSEL R8, R92, -INF , !P6 ;  /* 0xff8000005c087808 */ /* 0x000fe40007000000 */
[----:B------:R-:W-:Y:S02]  /*4f70*/  FSEL R86, R91, -INF , !P5 ;  /* 0xff8000005b567808 */ /* 0x000fe40006800000 */
[----:B------:R-:W-:Y:S02]  /*4f80*/  ISETP.GT.AND P6, PT, R38, R10, PT ;  /* 0x0000000a2600720c */ /* 0x000fe40003fc4270 */
[----:B------:R-:W-:Y:S02]  /*4f90*/  FSEL R8, R8, -INF , !P2 ;  /* 0xff80000008087808 */ /* 0x000fe40005000000 */
[----:B------:R-:W-:-:S02]  /*4fa0*/  FSEL R86, R86, -INF , !P3 ;  /* 0xff80000056567808 */ /* 0x000fc40005800000 */
[C---:B------:R-:W-:Y:S02]  /*4fb0*/  ISETP.GE.AND P2, PT, R10.reuse, R178, PT ;  /* 0x000000b20a00720c */ /* 0x040fe40003f46270 */
[----:B------:R-:W-:Y:S02]  /*4fc0*/  ISETP.GT.AND P5, PT, R39, R10, PT ;  /* 0x0000000a2700720c */ /* 0x000fe40003fa4270 */
[----:B------:R-:W-:Y:S02]  /*4fd0*/  ISETP.GE.AND P3, PT, R10, R175, PT ;  /* 0x000000af0a00720c */ /* 0x000fe40003f66270 */
[----:B------:R-:W-:Y:S02]  /*4fe0*/  FSEL R10, R93, -INF , !P4 ;  /* 0xff8000005d0a7808 */ /* 0x000fe40006000000 */
[----:B------:R-:W-:Y:S02]  /*4ff0*/  FSEL R82, R94, -INF , !P6 ;  /* 0xff8000005e527808 */ /* 0x000fe40007000000 */
[----:B------:R-:W-:Y:S01]  /*5000*/  ISETP.GT.AND P4, PT, R38, R32, PT ;  /* 0x000000202600720c */ /* 0x000fe20003f84270 */
[----:B------:R-:W-:Y:S01]  /*5010*/  VIADD R23, R41, 0x20 ;  /* 0x0000002029177836 */ /* 0x000fe20000000000 */
[----:B------:R-:W-:-:S02]  /*5020*/  FSEL R10, R10, -INF , !P1 ;  /* 0xff8000000a0a7808 */ /* 0x000fc40004800000 */
[----:B------:R-:W-:Y:S02]  /*5030*/  FSEL R82, R82, -INF , !P2 ;  /* 0xff80000052527808 */ /* 0x000fe40005000000 */
[C---:B------:R-:W-:Y:S02]  /*5040*/  ISETP.GE.AND P1, PT, R32.reuse, R178, PT ;  /* 0x000000b22000720c */ /* 0x040fe40003f26270 */
[----:B------:R-:W-:Y:S02]  /*5050*/  ISETP.GT.AND P6, PT, R39, R32, PT ;  /* 0x000000202700720c */ /* 0x000fe40003fc4270 */
[----:B------:R-:W-:Y:S02]  /*5060*/  ISETP.GE.AND P2, PT, R32, R175, PT ;  /* 0x000000af2000720c */ /* 0x000fe40003f46270 */
[----:B------:R-:W-:Y:S02]  /*5070*/  FSEL R32, R96, -INF , !P5 ;  /* 0xff80000060207808 */ /* 0x000fe40006800000 */
[----:B------:R-:W-:Y:S01]  /*5080*/  FSEL R88, R95, -INF , !P4 ;  /* 0xff8000005f587808 */ /* 0x000fe20006000000 */
[----:B---3--:R-:W-:Y:S01]  /*5090*/  VIADD R42, R41, 0x21 ;  /* 0x00000021292a7836 */ /* 0x008fe20000000000 */
[----:B------:R-:W-:-:S02]  /*50a0*/  ISETP.GT.AND P5, PT, R38, R23, PT ;  /* 0x000000172600720c */ /* 0x000fc40003fa4270 */
[----:B------:R-:W-:Y:S02]  /*50b0*/  FSEL R32, R32, -INF , !P3 ;  /* 0xff80000020207808 */ /* 0x000fe40005800000 */
[----:B------:R-:W-:Y:S02]  /*50c0*/  FSEL R88, R88, -INF , !P1 ;  /* 0xff80000058587808 */ /* 0x000fe40004800000 */
[----:B------:R-:W-:Y:S02]  /*50d0*/  ISETP.GE.AND P3, PT, R23, R178, PT ;  /* 0x000000b21700720c */ /* 0x000fe40003f66270 */
[----:B------:R-:W-:Y:S02]  /*50e0*/  ISETP.GT.AND P4, PT, R39, R23, PT ;  /* 0x000000172700720c */ /* 0x000fe40003f84270 */
[----:B------:R-:W-:Y:S01]  /*50f0*/  ISETP.GE.AND P1, PT, R23, R175, PT ;  /* 0x000000af1700720c */ /* 0x000fe20003f26270 */
[----:B------:R-:W-:Y:S01]  /*5100*/  VIADD R23, R41, 0x28 ;  /* 0x0000002829177836 */ /* 0x000fe20000000000 */
[----:B------:R-:W-:-:S02]  /*5110*/  FSEL R72, R97, -INF , !P6 ;  /* 0xff80000061487808 */ /* 0x000fc40007000000 */
[----:B------:R-:W-:Y:S02]  /*5120*/  FSEL R98, R98, -INF , !P5 ;  /* 0xff80000062627808 */ /* 0x000fe40006800000 */
[CC--:B------:R-:W-:Y:S02]  /*5130*/  ISETP.GT.AND P6, PT, R38.reuse, R42.reuse, PT ;  /* 0x0000002a2600720c */ /* 0x0c0fe40003fc4270 */
[----:B------:R-:W-:Y:S02]  /*5140*/  FSEL R101, R101, -INF , !P4 ;  /* 0xff80000065657808 */ /* 0x000fe40006000000 */
[----:B------:R-:W-:Y:S02]  /*5150*/  ISETP.GT.AND P5, PT, R39, R42, PT ;  /* 0x0000002a2700720c */ /* 0x000fe40003fa4270 */
[----:B------:R-:W-:Y:S02]  /*5160*/  ISETP.GT.AND P4, PT, R38, R23, PT ;  /* 0x000000172600720c */ /* 0x000fe40003f84270 */
[----:B------:R-:W-:-:S02]  /*5170*/  FSEL R72, R72, -INF , !P2 ;  /* 0xff80000048487808 */ /* 0x000fc40005000000 */
[----:B------:R-:W-:Y:S02]  /*5180*/  FSEL R118, R98, -INF , !P3 ;  /* 0xff80000062767808 */ /* 0x000fe40005800000 */
[CC--:B------:R-:W-:Y:S02]  /*5190*/  ISETP.GE.AND P2, PT, R42.reuse, R178.reuse, PT ;  /* 0x000000b22a00720c */ /* 0x0c0fe40003f46270 */
[----:B------:R-:W-:Y:S01]  /*51a0*/  ISETP.GE.AND P3, PT, R42, R175, PT ;  /* 0x000000af2a00720c */ /* 0x000fe20003f66270 */
[----:B------:R-:W-:Y:S01]  /*51b0*/  VIADD R42, R41, 0x29 ;  /* 0x00000029292a7836 */ /* 0x000fe20000000000 */
[----:B------:R-:W-:Y:S02]  /*51c0*/  FSEL R99, R99, -INF , !P6 ;  /* 0xff80000063637808 */ /* 0x000fe40007000000 */
[----:B------:R-:W-:Y:S02]  /*51d0*/  FSEL R210, R101, -INF , !P1 ;  /* 0xff80000065d27808 */ /* 0x000fe40004800000 */
[----:B------:R-:W-:-:S02]  /*51e0*/  ISETP.GE.AND P1, PT, R23, R178, PT ;  /* 0x000000b21700720c */ /* 0x000fc40003f26270 */
[----:B------:R-:W-:Y:S02]  /*51f0*/  FSEL R102, R102, -INF , !P5 ;  /* 0xff80000066667808 */ /* 0x000fe40006800000 */
[----:B------:R-:W-:Y:S02]  /*5200*/  FSEL R103, R103, -INF , !P4 ;  /* 0xff80000067677808 */ /* 0x000fe40006000000 */
[----:B------:R-:W-:Y:S02]  /*5210*/  FSEL R216, R99, -INF , !P2 ;  /* 0xff80000063d87808 */ /* 0x000fe40005000000 */
[----:B------:R-:W-:Y:S02]  /*5220*/  ISETP.GT.AND P6, PT, R39, R23, PT ;  /* 0x000000172700720c */ /* 0x000fe40003fc4270 */
[----:B------:R-:W-:Y:S01]  /*5230*/  ISETP.GE.AND P2, PT, R23, R175, PT ;  /* 0x000000af1700720c */ /* 0x000fe20003f46270 */
[----:B------:R-:W-:Y:S01]  /*5240*/  VIADD R23, R41, 0x30 ;  /* 0x0000003029177836 */ /* 0x000fe20000000000 */
[----:B------:R-:W-:-:S02]  /*5250*/  ISETP.GT.AND P5, PT, R38, R42, PT ;  /* 0x0000002a2600720c */ /* 0x000fc40003fa4270 */
[----:B------:R-:W-:Y:S02]  /*5260*/  FSEL R212, R102, -INF , !P3 ;  /* 0xff80000066d47808 */ /* 0x000fe40005800000 */
[----:B------:R-:W-:Y:S02]  /*5270*/  FSEL R218, R103, -INF , !P1 ;  /* 0xff80000067da7808 */ /* 0x000fe40004800000 */
[C---:B------:R-:W-:Y:S02]  /*5280*/  ISETP.GE.AND P3, PT, R42.reuse, R178, PT ;  /* 0x000000b22a00720c */ /* 0x040fe40003f66270 */
[----:B------:R-:W-:Y:S02]  /*5290*/  ISETP.GT.AND P4, PT, R39, R42, PT ;  /* 0x0000002a2700720c */ /* 0x000fe40003f84270 */
[----:B------:R-:W-:Y:S01]  /*52a0*/  ISETP.GE.AND P1, PT, R42, R175, PT ;  /* 0x000000af2a00720c */ /* 0x000fe20003f26270 */
[----:B------:R-:W-:Y:S01]  /*52b0*/  VIADD R42, R41, 0x31 ;  /* 0x00000031292a7836 */ /* 0x000fe20000000000 */
[----:B------:R-:W-:-:S02]  /*52c0*/  FSEL R105, R105, -INF , !P6 ;  /* 0xff80000069697808 */ /* 0x000fc40007000000 */
[----:B------:R-:W-:Y:S02]  /*52d0*/  FSEL R104, R104, -INF , !P5 ;  /* 0xff80000068687808 */ /* 0x000fe40006800000 */
[-C--:B------:R-:W-:Y:S02]  /*52e0*/  ISETP.GT.AND P6, PT, R38, R23.reuse, PT ;  /* 0x000000172600720c */ /* 0x080fe40003fc4270 */
        /* <DEDUP_REMOVED lines=78> */
[----:B-1----:R-:W-:-:S02]  /*57d0*/  FSEL R79, R79, -INF , !P6 ;  /* 0xff8000004f4f7808 */ /* 0x002fc40007000000 */
[----:B------:R-:W-:Y:S02]  /*57e0*/  FSEL R68, R68, -INF , !P5 ;  /* 0xff80000044447808 */ /* 0x000fe40006800000 */
[----:B------:R-:W-:Y:S02]  /*57f0*/  ISETP.GT.AND P6, PT, R38, R42, PT ;  /* 0x0000002a2600720c */ /* 0x000fe40003fc4270 */
[----:B------:R-:W-:Y:S02]  /*5800*/  FSEL R70, R70, -INF , !P4 ;  /* 0xff80000046467808 */ /* 0x000fe40006000000 */
[----:B------:R-:W-:Y:S02]  /*5810*/  ISETP.GT.AND P4, PT, R38, R23, PT ;  /* 0x000000172600720c */ /* 0x000fe40003f84270 */
[----:B------:R-:W-:Y:S02]  /*5820*/  FSEL R192, R79, -INF , !P2 ;  /* 0xff8000004fc07808 */ /* 0x000fe40005000000 */
[----:B------:R-:W-:-:S02]  /*5830*/  FSEL R140, R68, -INF , !P3 ;  /* 0xff800000448c7808 */ /* 0x000fc40005800000 */
[C---:B------:R-:W-:Y:S02]  /*5840*/  ISETP.GE.AND P5, PT, R42.reuse, R178, PT ;  /* 0x000000b22a00720c */ /* 0x040fe40003fa6270 */
[----:B------:R-:W-:Y:S02]  /*5850*/  ISETP.GT.AND P2, PT, R39, R42, PT ;  /* 0x0000002a2700720c */ /* 0x000fe40003f44270 */
[----:B------:R-:W-:Y:S01]  /*5860*/  ISETP.GE.AND P3, PT, R42, R175, PT ;  /* 0x000000af2a00720c */ /* 0x000fe20003f66270 */
[----:B------:R-:W-:Y:S01]  /*5870*/  VIADD R42, R41, 0x59 ;  /* 0x00000059292a7836 */ /* 0x000fe20000000000 */
[----:B------:R-:W-:Y:S02]  /*5880*/  FSEL R69, R69, -INF , !P6 ;  /* 0xff80000045457808 */ /* 0x000fe40007000000 */
[----:B------:R-:W-:Y:S02]  /*5890*/  ISETP.GE.AND P6, PT, R23, R178, PT ;  /* 0x000000b21700720c */ /* 0x000fe40003fc6270 */
[----:B------:R-:W-:-:S02]  /*58a0*/  FSEL R12, R12, -INF , !P4 ;  /* 0xff8000000c0c7808 */ /* 0x000fc40006000000 */
[----:B------:R-:W-:Y:S02]  /*58b0*/  FSEL R52, R52, -INF , !P2 ;  /* 0xff80000034347808 */ /* 0x000fe40005000000 */
[----:B------:R-:W-:Y:S02]  /*58c0*/  ISETP.GT.AND P2, PT, R38, R42, PT ;  /* 0x0000002a2600720c */ /* 0x000fe40003f44270 */
[----:B------:R-:W-:Y:S02]  /*58d0*/  FSEL R136, R12, -INF , !P6 ;  /* 0xff8000000c887808 */ /* 0x000fe40007000000 */
[----:B------:R-:W-:Y:S02]  /*58e0*/  ISETP.GT.AND P6, PT, R38, R41, PT ;  /* 0x000000292600720c */ /* 0x000fe40003fc4270 */
[----:B------:R-:W-:Y:S02]  /*58f0*/  FSEL R134, R70, -INF , !P1 ;  /* 0xff80000046867808 */ /* 0x000fe40004800000 */
[----:B------:R-:W-:-:S02]  /*5900*/  ISETP.GT.AND P1, PT, R39, R23, PT ;  /* 0x000000172700720c */ /* 0x000fc40003f24270 */
[----:B------:R-:W-:Y:S02]  /*5910*/  FSEL R13, R13, -INF , !P2 ;  /* 0xff8000000d0d7808 */ /* 0x000fe40005000000 */
[----:B------:R-:W-:Y:S02]  /*5920*/  ISETP.GE.AND P2, PT, R41, R178, PT ;  /* 0x000000b22900720c */ /* 0x000fe40003f46270 */
[----:B------:R-:W-:Y:S02]  /*5930*/  FSEL R0, R0, -INF , !P6 ;  /* 0xff80000000007808 */ /* 0x000fe40007000000 */
[----:B------:R-:W-:Y:S02]  /*5940*/  FSEL R138, R69, -INF , !P5 ;  /* 0xff800000458a7808 */ /* 0x000fe40006800000 */
[----:B------:R-:W-:Y:S01]  /*5950*/  ISETP.GE.AND P5, PT, R23, R175, PT ;  /* 0x000000af1700720c */ /* 0x000fe20003fa6270 */
[----:B------:R-:W-:Y:S01]  /*5960*/  VIADD R23, R41, 0x60 ;  /* 0x0000006029177836 */ /* 0x000fe20000000000 */
[----:B------:R-:W-:-:S02]  /*5970*/  FSEL R14, R14, -INF , !P1 ;  /* 0xff8000000e0e7808 */ /* 0x000fc40004800000 */
[----:B------:R-:W-:Y:S02]  /*5980*/  FSEL R0, R0, -INF , !P2 ;  /* 0xff80000000007808 */ /* 0x000fe40005000000 */
[----:B------:R-:W-:Y:S02]  /*5990*/  FSEL R122, R52, -INF , !P3 ;  /* 0xff800000347a7808 */ /* 0x000fe40005800000 */
[----:B------:R-:W-:Y:S02]  /*59a0*/  ISETP.GT.AND P3, PT, R39, R42, PT ;  /* 0x0000002a2700720c */ /* 0x000fe40003f64270 */
[----:B------:R-:W-:Y:S02]  /*59b0*/  FSEL R120, R14, -INF , !P5 ;  /* 0xff8000000e787808 */ /* 0x000fe40006800000 */
[----:B------:R-:W-:Y:S02]  /*59c0*/  ISETP.GT.AND P5, PT, R38, R23, PT ;  /* 0x000000172600720c */ /* 0x000fe40003fa4270 */
[----:B------:R-:W-:-:S02]  /*59d0*/  FMNMX3.FTZ R43, R0, R46, R58, !PT ;  /* 0x0000002e002b7276 */ /* 0x000fc4000781003a */
[CC--:B------:R-:W-:Y:S02]  /*59e0*/  ISETP.GE.AND P4, PT, R42.reuse, R178.reuse, PT ;  /* 0x000000b22a00720c */ /* 0x0c0fe40003f86270 */
[----:B------:R-:W-:Y:S01]  /*59f0*/  ISETP.GE.AND P1, PT, R42, R175, PT ;  /* 0x000000af2a00720c */ /* 0x000fe20003f26270 */
[----:B------:R-:W-:Y:S01]  /*5a00*/  VIADD R42, R41, 0x61 ;  /* 0x00000061292a7836 */ /* 0x000fe20000000000 */
[----:B------:R-:W-:Y:S02]  /*5a10*/  FSEL R15, R15, -INF , !P3 ;  /* 0xff8000000f0f7808 */ /* 0x000fe40005800000 */
[----:B------:R-:W-:Y:S02]  /*5a20*/  ISETP.GE.AND P3, PT, R23, R178, PT ;  /* 0x000000b21700720c */ /* 0x000fe40003f66270 */
[----:B------:R-:W-:Y:S02]  /*5a30*/  FSEL R110, R16, -INF , !P5 ;  /* 0xff800000106e7808 */ /* 0x000fe40006800000 */
[----:B------:R-:W-:-:S02]  /*5a40*/  FMNMX3.FTZ R43, R43, R80, R74, !PT ;  /* 0x000000502b2b7276 */ /* 0x000fc4000781004a */
[----:B------:R-:W-:Y:S02]  /*5a50*/  ISETP.GT.AND P5, PT, R39, R23, PT ;  /* 0x000000172700720c */ /* 0x000fe40003fa4270 */
[----:B------:R-:W-:Y:S01]  /*5a60*/  ISETP.GE.AND P6, PT, R23, R175, PT ;  /* 0x000000af1700720c */ /* 0x000fe20003fc6270 */
[----:B------:R-:W-:Y:S01]  /*5a70*/  VIADD R23, R41, 0x68 ;  /* 0x0000006829177836 */ /* 0x000fe20000000000 */
[----:B------:R-:W-:Y:S02]  /*5a80*/  FSEL R110, R110, -INF , !P3 ;  /* 0xff8000006e6e7808 */ /* 0x000fe40005800000 */
[----:B------:R-:W-:Y:S02]  /*5a90*/  FMNMX3.FTZ R43, R43, R86, R82, !PT ;  /* 0x000000562b2b7276 */ /* 0x000fe40007810052 */
[----:B------:R-:W-:Y:S02]  /*5aa0*/  ISETP.GT.AND P3, PT, R38, R42, PT ;  /* 0x0000002a2600720c */ /* 0x000fe40003f64270 */
[----:B------:R-:W-:-:S02]  /*5ab0*/  FSEL R19, R19, -INF , !P5 ;  /* 0xff80000013137808 */ /* 0x000fc40006800000 */
[----:B------:R-:W-:Y:S01]  /*5ac0*/  FMNMX3.FTZ R43, R43, R88, R118, !PT ;  /* 0x000000582b2b7276 */ /* 0x000fe20007810076 */
[----:B------:R-:W-:Y:S01]  /*5ad0*/  VIADD R16, R41, 0x69 ;  /* 0x0000006929107836 */ /* 0x000fe20000000000 */
[----:B------:R-:W-:Y:S02]  /*5ae0*/  ISETP.GE.AND P5, PT, R42, R178, PT ;  /* 0x000000b22a00720c */ /* 0x000fe40003fa6270 */
[----:B------:R-:W-:Y:S02]  /*5af0*/  FSEL R18, R18, -INF , !P3 ;  /* 0xff80000012127808 */ /* 0x000fe40005800000 */
[----:B------:R-:W-:Y:S02]  /*5b00*/  ISETP.GT.AND P3, PT, R38, R23, PT ;  /* 0x000000172600720c */ /* 0x000fe40003f64270 */
[----:B------:R-:W-:Y:S02]  /*5b10*/  FMNMX3.FTZ R43, R43, R216, R218, !PT ;  /* 0x000000d82b2b7276 */ /* 0x000fe400078100da */
[----:B------:R-:W-:-:S02]  /*5b20*/  FSEL R108, R18, -INF , !P5 ;  /* 0xff800000126c7808 */ /* 0x000fc40006800000 */
[----:B------:R-:W-:Y:S02]  /*5b30*/  ISETP.GE.AND P5, PT, R23, R178, PT ;  /* 0x000000b21700720c */ /* 0x000fe40003fa6270 */
[----:B------:R-:W-:Y:S02]  /*5b40*/  FSEL R28, R28, -INF , !P3 ;  /* 0xff8000001c1c7808 */ /* 0x000fe40005800000 */
[----:B------:R-:W-:Y:S02]  /*5b50*/  ISETP.GT.AND P3, PT, R38, R16, PT ;  /* 0x000000102600720c */ /* 0x000fe40003f64270 */
[----:B------:R-:W-:Y:S02]  /*5b60*/  FMNMX3.FTZ R43, R43, R220, R182, !PT ;  /* 0x000000dc2b2b7276 */ /* 0x000fe400078100b6 */
[----:B------:R-:W-:Y:S02]  /*5b70*/  FSEL R106, R28, -INF , !P5 ;  /* 0xff8000001c6a7808 */ /* 0x000fe40006800000 */
[----:B------:R-:W-:-:S02]  /*5b80*/  ISETP.GE.AND P5, PT, R16, R178, PT ;  /* 0x000000b21000720c */ /* 0x000fc40003fa6270 */
[----:B------:R-:W-:Y:S01]  /*5b90*/  FSEL R33, R33, -INF , !P3 ;  /* 0xff80000021217808 */ /* 0x000fe20005800000 */
[----:B------:R-:W-:Y:S01]  /*5ba0*/  VIADD R14, R41, 0x71 ;  /* 0x00000071290e7836 */ /* 0x000fe20000000000 */
[----:B------:R-:W-:Y:S02]  /*5bb0*/  FMNMX3.FTZ R43, R43, R206, R126, !PT ;  /* 0x000000ce2b2b7276 */ /* 0x000fe4000781007e */
[----:B------:R-:W-:Y:S01]  /*5bc0*/  FSEL R142, R13, -INF , !P4 ;  /* 0xff8000000d8e7808 */ /* 0x000fe20006000000 */
[----:B------:R-:W-:Y:S01]  /*5bd0*/  VIADD R13, R41, 0x70 ;  /* 0x00000070290d7836 */ /* 0x000fe20000000000 */
[----:B------:R-:W-:Y:S02]  /*5be0*/  FSEL R104, R33, -INF , !P5 ;  /* 0xff80000021687808 */ /* 0x000fe40006800000 */
[----:B------:R-:W-:Y:S02]  /*5bf0*/  FMNMX3.FTZ R33, R43, R204, R190, !PT ;  /* 0x000000cc2b217276 */ /* 0x000fe400078100be */
[----:B------:R-:W-:-:S02]  /*5c00*/  ISETP.GT.AND P5, PT, R38, R14, PT ;  /* 0x0000000e2600720c */ /* 0x000fc40003fa4270 */
[----:B------:R-:W-:Y:S02]  /*5c10*/  ISETP.GT.AND P3, PT, R38, R13, PT ;  /* 0x0000000d2600720c */ /* 0x000fe40003f64270 */
[----:B------:R-:W-:Y:S02]  /*5c20*/  FMNMX3.FTZ R33, R33, R198, R186, !PT ;  /* 0x000000c621217276 */ /* 0x000fe400078100ba */
[----:B------:R-:W-:Y:S02]  /*5c30*/  ISETP.GT.AND P4, PT, R39, R41, PT ;  /* 0x000000292700720c */ /* 0x000fe40003f84270 */
[----:B------:R-:W-:Y:S02]  /*5c40*/  FSEL R34, R34, -INF , !P5 ;  /* 0xff80000022227808 */ /* 0x000fe40006800000 */
[----:B------:R-:W-:Y:S02]  /*5c50*/  FSEL R31, R31, -INF , !P3 ;  /* 0xff8000001f1f7808 */ /* 0x000fe40005800000 */
[----:B------:R-:W-:-:S02]  /*5c60*/  ISETP.GE.AND P5, PT, R13, R178, PT ;  /* 0x000000b20d00720c */ /* 0x000fc40003fa6270 */
[----:B------:R-:W-:Y:S02]  /*5c70*/  FMNMX3.FTZ R33, R33, R196, R140, !PT ;  /* 0x000000c421217276 */ /* 0x000fe4000781008c */
[C---:B------:R-:W-:Y:S02]  /*5c80*/  ISETP.GE.AND P2, PT, R41.reuse, R175, PT ;  /* 0x000000af2900720c */ /* 0x040fe40003f46270 */
[----:B------:R-:W-:Y:S01]  /*5c90*/  FSEL R12, R84, -INF , !P4 ;  /* 0xff800000540c7808 */ /* 0x000fe20006000000 */
[----:B------:R-:W-:Y:S01]  /*5ca0*/  VIADD R18, R41, 0x78 ;  /* 0x0000007829127836 */ /* 0x000fe20000000000 */
[----:B------:R-:W-:Y:S02]  /*5cb0*/  FSEL R52, R31, -INF , !P5 ;  /* 0xff8000001f347808 */ /* 0x000fe40006800000 */
[----:B------:R-:W-:Y:S02]  /*5cc0*/  FMNMX3.FTZ R31, R33, R138, R136, !PT ;  /* 0x0000008a211f7276 */ /* 0x000fe40007810088 */
[----:B------:R-:W-:-:S02]  /*5cd0*/  FSEL R12, R12, -INF , !P2 ;  /* 0xff8000000c0c7808 */ /* 0x000fc40005000000 */
[----:B------:R-:W-:Y:S02]  /*5ce0*/  ISETP.GT.AND P3, PT, R38, R18, PT ;  /* 0x000000122600720c */ /* 0x000fe40003f64270 */
[----:B------:R-:W-:Y:S02]  /*5cf0*/  FMNMX3.FTZ R31, R31, R142, R110, !PT ;  /* 0x0000008e1f1f7276 */ /* 0x000fe4000781006e */
[----:B------:R-:W-:Y:S01]  /*5d00*/  FMNMX3.FTZ R33, R12, R62, R54, !PT ;  /* 0x0000003e0c217276 */ /* 0x000fe20007810036 */
[----:B------:R-:W-:Y:S01]  /*5d10*/  VIADD R41, R41, 0x79 ;  /* 0x0000007929297836 */ /* 0x000fe20000000000 */
[----:B------:R-:W-:Y:S02]  /*5d20*/  FSEL R40, R40, -INF , !P3 ;  /* 0xff80000028287808 */ /* 0x000fe40005800000 */
[-C--:B------:R-:W-:Y:S02]  /*5d30*/  ISETP.GE.AND P5, PT, R14, R178.reuse, PT ;  /* 0x000000b20e00720c */ /* 0x080fe40003fa6270 */
[----:B------:R-:W-:-:S02]  /*5d40*/  ISETP.GE.AND P4, PT, R18, R178, PT ;  /* 0x000000b21200720c */ /* 0x000fc40003f86270 */
[----:B------:R-:W-:Y:S02]  /*5d50*/  FMNMX3.FTZ R31, R31, R108, R106, !PT ;  /* 0x0000006c1f1f7276 */ /* 0x000fe4000781006a */
[----:B------:R-:W-:Y:S02]  /*5d60*/  FMNMX3.FTZ R33, R33, R6, R8, !PT ;  /* 0x0000000621217276 */ /* 0x000fe40007810008 */
[----:B------:R-:W-:Y:S02]  /*5d70*/  FSEL R50, R34, -INF , !P5 ;  /* 0xff80000022327808 */ /* 0x000fe40006800000 */
[----:B------:R-:W-:Y:S02]  /*5d80*/  FSEL R44, R40, -INF , !P4 ;  /* 0xff800000282c7808 */ /* 0x000fe40006000000 */
[----:B------:R-:W-:Y:S02]  /*5d90*/  FMNMX3.FTZ R31, R31, R104, R52, !PT ;  /* 0x000000681f1f7276 */ /* 0x000fe40007810034 */
[----:B------:R-:W-:-:S02]  /*5da0*/  ISETP.GT.AND P5, PT, R38, R41, PT ;  /* 0x000000292600720c */ /* 0x000fc40003fa4270 */
[----:B------:R-:W-:Y:S02]  /*5db0*/  FMNMX3.FTZ R33, R33, R10, R32, !PT ;  /* 0x0000000a21217276 */ /* 0x000fe40007810020 */
[----:B------:R-:W-:Y:S02]  /*5dc0*/  FMNMX3.FTZ R43, R31, R50, R44, !PT ;  /* 0x000000321f2b7276 */ /* 0x000fe4000781002c */
[----:B------:R-:W-:Y:S02]  /*5dd0*/  ISETP.GE.AND P2, PT, R41, R178, PT ;  /* 0x000000b22900720c */ /* 0x000fe40003f46270 */
[----:B------:R-:W-:Y:S02]  /*5de0*/  FSEL R36, R36, -INF , !P5 ;  /* 0xff80000024247808 */ /* 0x000fe40006800000 */
[----:B------:R-:W-:Y:S02]  /*5df0*/  FMNMX3.FTZ R31, R33, R72, R210, !PT ;  /* 0x00000048211f7276 */ /* 0x000fe400078100d2 */
[----:B------:R-:W-:-:S02]  /*5e00*/  ISETP.GT.AND P3, PT, R39, R42, PT ;  /* 0x0000002a2700720c */ /* 0x000fc40003f64270 */
[----:B------:R-:W-:Y:S02]  /*5e10*/  ISETP.GE.AND P5, PT, R42, R175, PT ;  /* 0x000000af2a00720c */ /* 0x000fe40003fa6270 */
[----:B------:R-:W-:Y:S02]  /*5e20*/  FSEL R42, R36, -INF , !P2 ;  /* 0xff800000242a7808 */ /* 0x000fe40005000000 */
[----:B------:R-:W-:Y:S02]  /*5e30*/  FMNMX3.FTZ R31, R31, R212, R214, !PT ;  /* 0x000000d41f1f7276 */ /* 0x000fe400078100d6 */
[----:B------:R-:W-:Y:S02]  /*5e40*/  FSEL R132, R15, -INF , !P1 ;  /* 0xff8000000f847808 */ /* 0x000fe40004800000 */
[----:B------:R-:W-:Y:S02]  /*5e50*/  FMNMX.FTZ R15, R42, R43, !PT ;  /* 0x0000002b2a0f7209 */ /* 0x000fe40007810000 */
[----:B------:R-:W-:-:S03]  /*5e60*/  FMNMX3.FTZ R31, R31, R208, R144, !PT ;  /* 0x000000d01f1f7276 */ /* 0x000fc60007810090 */
[----:B------:R-:W1:Y:S01]  /*5e70*/  SHFL.BFLY PT, R28, R15, 0x2, 0x1f ;  /* 0x0c401f000f1c7f89 */ /* 0x000e6200000e0000 */
[----:B------:R-:W-:Y:S02]  /*5e80*/  FMNMX3.FTZ R31, R31, R202, R124, !PT ;  /* 0x000000ca1f1f7276 */ /* 0x000fe4000781007c */
[----:B------:R-:W-:Y:S02]  /*5e90*/  FSEL R17, R17, -INF , !P3 ;  /* 0xff80000011117808 */ /* 0x000fe40005800000 */
[----:B------:R-:W-:Y:S02]  /*5ea0*/  FMNMX3.FTZ R31, R31, R200, R188, !PT ;  /* 0x000000c81f1f7276 */ /* 0x000fe400078100bc */
[----:B------:R-:W-:Y:S02]  /*5eb0*/  FSEL R64, R17, -INF , !P5 ;  /* 0xff80000011407808 */ /* 0x000fe40006800000 */
[----:B------:R-:W-:Y:S02]  /*5ec0*/  FMNMX3.FTZ R31, R31, R194, R184, !PT ;  /* 0x000000c21f1f7276 */ /* 0x000fe400078100b8 */
[----:B------:R-:W-:-:S02]  /*5ed0*/  ISETP.GT.AND P3, PT, R39, R13, PT ;  /* 0x0000000d2700720c */ /* 0x000fc40003f64270 */
[----:B------:R-:W-:Y:S02]  /*5ee0*/  ISETP.GE.AND P5, PT, R13, R175, PT ;  /* 0x000000af0d00720c */ /* 0x000fe40003fa6270 */
[----:B------:R-:W-:Y:S02]  /*5ef0*/  ISETP.GT.AND P2, PT, R39, R23, PT ;  /* 0x000000172700720c */ /* 0x000fe40003f44270 */
[----:B------:R-:W-:Y:S02]  /*5f00*/  FMNMX3.FTZ R13, R31, R192, R134, !PT ;  /* 0x000000c01f0d7276 */ /* 0x000fe40007810086 */
[----:B------:R-:W-:Y:S02]  /*5f10*/  ISETP.GT.AND P1, PT, R39, R16, PT ;  /* 0x000000102700720c */ /* 0x000fe40003f24270 */
[----:B------:R-:W-:Y:S02]  /*5f20*/  ISETP.GE.AND P4, PT, R23, R175, PT ;  /* 0x000000af1700720c */ /* 0x000fe40003f86270 */
[----:B------:R-:W-:-:S02]  /*5f30*/  FSEL R66, R19, -INF , !P6 ;  /* 0xff80000013427808 */ /* 0x000fc40007000000 */
[----:B------:R-:W-:Y:S02]  /*5f40*/  FSEL R30, R30, -INF , !P2 ;  /* 0xff8000001e1e7808 */ /* 0x000fe40005000000 */
[----:B------:R-:W-:Y:S02]  /*5f50*/  FMNMX3.FTZ R13, R13, R122, R120, !PT ;  /* 0x0000007a0d0d7276 */ /* 0x000fe40007810078 */
[----:B------:R-:W-:Y:S02]  /*5f60*/  ISETP.GT.AND P2, PT, R39, R14, PT ;  /* 0x0000000e2700720c */ /* 0x000fe40003f44270 */
[----:B------:R-:W-:Y:S02]  /*5f70*/  FSEL R29, R29, -INF , !P1 ;  /* 0xff8000001d1d7808 */ /* 0x000fe40004800000 */
[----:B------:R-:W-:Y:S02]  /*5f80*/  ISETP.GE.AND P6, PT, R16, R175, PT ;  /* 0x000000af1000720c */ /* 0x000fe40003fc6270 */
[----:B------:R-:W-:-:S02]  /*5f90*/  FSEL R60, R30, -INF , !P4 ;  /* 0xff8000001e3c7808 */ /* 0x000fc40006000000 */
[----:B------:R-:W-:Y:S02]  /*5fa0*/  ISETP.GT.AND P1, PT, R39, R18, PT ;  /* 0x000000122700720c */ /* 0x000fe40003f24270 */
[----:B------:R-:W-:Y:S02]  /*5fb0*/  FSEL R25, R25, -INF , !P3 ;  /* 0xff80000019197808 */ /* 0x000fe40005800000 */
[----:B------:R-:W-:Y:S02]  /*5fc0*/  FMNMX3.FTZ R13, R13, R132, R66, !PT ;  /* 0x000000840d0d7276 */ /* 0x000fe40007810042 */
[----:B------:R-:W-:Y:S02]  /*5fd0*/  FSEL R26, R26, -INF , !P2 ;  /* 0xff8000001a1a7808 */ /* 0x000fe40005000000 */
[-C--:B------:R-:W-:Y:S02]  /*5fe0*/  ISETP.GE.AND P4, PT, R14, R175.reuse, PT ;  /* 0x000000af0e00720c */ /* 0x080fe40003f86270 */
[----:B------:R-:W-:-:S02]  /*5ff0*/  ISETP.GE.AND P3, PT, R18, R175, PT ;  /* 0x000000af1200720c */ /* 0x000fc40003f66270 */
[----:B------:R-:W-:Y:S02]  /*6000*/  ISETP.GT.AND P2, PT, R39, R41, PT ;  /* 0x000000292700720c */ /* 0x000fe40003f44270 */
[----:B------:R-:W-:Y:S02]  /*6010*/  FSEL R27, R27, -INF , !P1 ;  /* 0xff8000001b1b7808 */ /* 0x000fe40004800000 */
[----:B------:R-:W-:Y:S02]  /*6020*/  FSEL R48, R29, -INF , !P6 ;  /* 0xff8000001d307808 */ /* 0x000fe40007000000 */
[----:B------:R-:W-:Y:S02]  /*6030*/  FSEL R40, R25, -INF , !P5 ;  /* 0xff80000019287808 */ /* 0x000fe40006800000 */
[----:B------:R-:W-:Y:S02]  /*6040*/  FMNMX3.FTZ R13, R13, R64, R60, !PT ;  /* 0x000000400d0d7276 */ /* 0x000fe4000781003c */
[----:B-1----:R-:W-:-:S02]  /*6050*/  FMNMX.FTZ R28, R15, R28, !PT ;  /* 0x0000001c0f1c7209 */ /* 0x002fc40007810000 */
[----:B------:R-:W-:Y:S02]  /*6060*/  ISETP.GE.AND P1, PT, R41, R175, PT ;  /* 0x000000af2900720c */ /* 0x000fe40003f26270 */
[----:B------:R-:W-:Y:S02]  /*6070*/  FSEL R35, R35, -INF , !P2 ;  /* 0xff80000023237808 */ /* 0x000fe40005000000 */
[----:B------:R-:W-:Y:S02]  /*6080*/  FSEL R34, R26, -INF , !P4 ;  /* 0xff8000001a227808 */ /* 0x000fe40006000000 */
[----:B------:R-:W-:Y:S02]  /*6090*/  FSEL R30, R27, -INF , !P3 ;  /* 0xff8000001b1e7808 */ /* 0x000fe40005800000 */
[----:B------:R-:W-:Y:S01]  /*60a0*/  FMNMX3.FTZ R13, R13, R48, R40, !PT ;  /* 0x000000300d0d7276 */ /* 0x000fe20007810028 */
[----:B------:R-:W1:Y:S01]  /*60b0*/  SHFL.BFLY PT, R15, R28, 0x1, 0x1f ;  /* 0x0c201f001c0f7f89 */ /* 0x000e6200000e0000 */
[----:B------:R-:W-:-:S02]  /*60c0*/  FSEL R26, R35, -INF , !P1 ;  /* 0xff800000231a7808 */ /* 0x000fc40004800000 */
[----:B------:R-:W-:-:S04]  /*60d0*/  FMNMX3.FTZ R13, R13, R34, R30, !PT ;  /* 0x000000220d0d7276 */ /* 0x000fc8000781001e */
[----:B------:R-:W-:-:S05]  /*60e0*/  FMNMX.FTZ R14, R26, R13, !PT ;  /* 0x0000000d1a0e7209 */ /* 0x000fca0007810000 */
[----:B------:R-:W2:Y:S01]  /*60f0*/  SHFL.BFLY PT, R13, R14, 0x2, 0x1f ;  /* 0x0c401f000e0d7f89 */ /* 0x000ea200000e0000 */
[----:B-1----:R-:W-:-:S04]  /*6100*/  FMNMX.FTZ R36, R28, R15, !PT ;  /* 0x0000000f1c247209 */ /* 0x002fc80007810000 */
[----:B------:R-:W-:Y:S01]  /*6110*/  FSETP.NEU.FTZ.AND P1, PT, R36, -INF , PT ;  /* 0xff8000002400780b */ /* 0x000fe20003f3d000 */
[----:B----4-:R-:W-:-:S05]  /*6120*/  FMUL.FTZ R33, R24, R36 ;  /* 0x0000002418217220 */ /* 0x010fca0000410000 */
[----:B------:R-:W-:Y:S02]  /*6130*/  FSEL R33, R33, RZ, P1 ;  /* 0x000000ff21217208 */ /* 0x000fe40000800000 */
[----:B--2---:R-:W-:-:S03]  /*6140*/  FMNMX.FTZ R13, R14, R13, !PT ;  /* 0x0000000d0e0d7209 */ /* 0x004fc60007810000 */
[----:B------:R-:W-:Y:S02]  /*6150*/  FFMA.FTZ R130, R0, R24, -R33 ;  /* 0x0000001800827223 */ /* 0x000fe40000010821 */
[----:B------:R-:W1:Y:S01]  /*6160*/  SHFL.BFLY PT, R0, R13, 0x1, 0x1f ;  /* 0x0c201f000d007f89 */ /* 0x000e6200000e0000 */
[----:B------:R-:W-:-:S04]  /*6170*/  IMAD.IADD R152, R11, 0x1, R4 ;  /* 0x000000010b987824 */ /* 0x000fc800078e0204 */
[----:B------:R-:W-:-:S05]  /*6180*/  IMAD R152, R152, 0x2, R9 ;  /* 0x0000000298987824 */ /* 0x000fca00078e0209 */
[----:B------:R-:W2:Y:S01]  /*6190*/  LDSM.16.MT88.4 R92, [R152+0x6000] ;  /* 0x00600000985c783b */ /* 0x000ea20000004200 */
[--C-:B------:R-:W-:Y:S01]  /*61a0*/  IMAD.IADD R103, R7, 0x1, R152.reuse ;  /* 0x0000000107677824 */ /* 0x100fe200078e0298 */
[----:B-1----:R-:W-:Y:S01]  /*61b0*/  FMNMX.FTZ R0, R13, R0, !PT ;  /* 0x000000000d007209 */ /* 0x002fe20007810000 */
[C---:B------:R-:W-:Y:S02]  /*61c0*/  IMAD.IADD R148, R5.reuse, 0x1, R152 ;  /* 0x0000000105947824 */ /* 0x040fe400078e0298 */
[-CC-:B------:R-:W-:Y:S01]  /*61d0*/  FFMA.FTZ R55, R46, R24.reuse, -R33.reuse ;  /* 0x000000182e377223 */ /* 0x180fe20000010821 */
[----:B------:R-:W-:Y:S01]  /*61e0*/  FFMA.FTZ R58, R58, R24, -R33 ;  /* 0x000000183a3a7223 */ /* 0x000fe20000010821 */
[----:B------:R-:W-:Y:S01]  /*61f0*/  FSETP.NEU.FTZ.AND P1, PT, R0, -INF , PT ;  /* 0xff8000000000780b */ /* 0x000fe20003f3d000 */
[----:B------:R-:W-:Y:S01]  /*6200*/  FMUL.FTZ R23, R24, R0 ;  /* 0x0000000018177220 */ /* 0x000fe20000410000 */
[----:B------:R-:W-:Y:S02]  /*6210*/  IMAD.IADD R102, R5, 0x1, R103 ;  /* 0x0000000105667824 */ /* 0x000fe400078e0267 */
[-CC-:B------:R-:W-:Y:S01]  /*6220*/  FFMA.FTZ R35, R80, R24.reuse, -R33.reuse ;  /* 0x0000001850237223 */ /* 0x180fe20000010821 */
[----:B------:R-:W-:Y:S01]  /*6230*/  FFMA.FTZ R31, R86, R24, -R33 ;  /* 0x00000018561f7223 */ /* 0x000fe20000010821 */
[----:B------:R-:W-:Y:S01]  /*6240*/  LDSM.16.MT88.4 R76, [R103+0x6000] ;  /* 0x00600000674c783b */ /* 0x000fe20000004200 */
[----:B------:R-:W-:-:S03]  /*6250*/  FSEL R23, R23, RZ, P1 ;  /* 0x000000ff17177208 */ /* 0x000fc60000800000 */
[----:B------:R-:W1:Y:S02]  /*6260*/  LDSM.16.MT88.4 R84, [R148+0x6000] ;  /* 0x006000009454783b */ /* 0x000e640000004200 */
[-CC-:B------:R-:W-:Y:S01]  /*6270*/  FFMA.FTZ R59, R62, R24.reuse, -R23.reuse ;  /* 0x000000183e3b7223 */ /* 0x180fe20000010817 */
[-CC-:B------:R-:W-:Y:S01]  /*6280*/  FFMA.FTZ R146, R12, R24.reuse, -R23.reuse ;  /* 0x000000180c927223 */ /* 0x180fe20000010817 */
[-CC-:B------:R-:W-:Y:S01]  /*6290*/  FFMA.FTZ R62, R54, R24.reuse, -R23.reuse ;  /* 0x00000018363e7223 */ /* 0x180fe20000010817 */
[-CC-:B------:R-:W-:Y:S01]  /*62a0*/  FFMA.FTZ R41, R6, R24.reuse, -R23.reuse ;  /* 0x0000001806297223 */ /* 0x180fe20000010817 */
[----:B------:R-:W-:Y:S01]  /*62b0*/  MUFU.EX2 R130, R130 ;  /* 0x0000008200827308 */ /* 0x000fe20000000800 */
[----:B------:R-:W3:Y:S01]  /*62c0*/  LDSM.16.MT88.4 R4, [R102+0x6000] ;  /* 0x006000006604783b */ /* 0x000ee20000004200 */
[-CC-:B------:R-:W-:Y:S01]  /*62d0*/  FFMA.FTZ R54, R8, R24.reuse, -R23.reuse ;  /* 0x0000001808367223 */ /* 0x180fe20000010817 */
[-C--:B------:R-:W-:Y:S02]  /*62e0*/  FFMA.FTZ R29, R10, R24.reuse, -R23 ;  /* 0x000000180a1d7223 */ /* 0x080fe40000010817 */
[----:B------:R-:W4:Y:S03]  /*62f0*/  LDSM.16.MT88.4 R8, [R152+0x6800] ;  /* 0x006800009808783b */ /* 0x000f260000004200 */
[----:B------:R-:W5:Y:S01]  /*6300*/  MUFU.EX2 R55, R55 ;  /* 0x0000003700377308 */ /* 0x000f620000000800 */
[-CC-:B------:R-:W-:Y:S01]  /*6310*/  FFMA.FTZ R28, R82, R24.reuse, -R33.reuse ;  /* 0x00000018521c7223 */ /* 0x180fe20000010821 */
[-CC-:B------:R-:W-:Y:S01]  /*6320*/  FFMA.FTZ R25, R88, R24.reuse, -R33.reuse ;  /* 0x0000001858197223 */ /* 0x180fe20000010821 */
[----:B------:R-:W-:Y:S05]  /*6330*/  LDSM.16.MT88.4 R16, [R148+0x6800] ;  /* 0x006800009410783b */ /* 0x000fea0000004200 */
[----:B------:R-:W-:Y:S08]  /*6340*/  MUFU.EX2 R58, R58 ;  /* 0x0000003a003a7308 */ /* 0x000ff00000000800 */
[----:B------:R-:W2:Y:S01]  /*6350*/  MUFU.EX2 R35, R35 ;  /* 0x0000002300237308 */ /* 0x000ea20000000800 */
[-C--:B------:R-:W-:Y:S01]  /*6360*/  FFMA.FTZ R46, R74, R24.reuse, -R33 ;  /* 0x000000184a2e7223 */ /* 0x080fe20000010821 */
[-CC-:B------:R-:W-:Y:S01]  /*6370*/  FFMA.FTZ R32, R32, R24.reuse, -R23.reuse ;  /* 0x0000001820207223 */ /* 0x180fe20000010817 */
[----:B------:R-:W-:Y:S01]  /*6380*/  FFMA.FTZ R27, R72, R24, -R23 ;  /* 0x00000018481b7223 */ /* 0x000fe20000010817 */
[----:B------:R-:W-:Y:S04]  /*6390*/  LDSM.16.MT88.4 R12, [R102+0x6800] ;  /* 0x00680000660c783b */ /* 0x000fe80000004200 */
[----:B------:R-:W-:Y:S08]  /*63a0*/  MUFU.EX2 R146, R146 ;  /* 0x0000009200927308 */ /* 0x000ff00000000800 */
[----:B------:R-:W1:Y:S08]  /*63b0*/  MUFU.EX2 R59, R59 ;  /* 0x0000003b003b7308 */ /* 0x000e700000000800 */
[----:B------:R-:W-:Y:S08]  /*63c0*/  MUFU.EX2 R62, R62 ;  /* 0x0000003e003e7308 */ /* 0x000ff00000000800 */
[----:B------:R-:W3:Y:S01]  /*63d0*/  MUFU.EX2 R41, R41 ;  /* 0x0000002900297308 */ /* 0x000ee20000000800 */
[----:B-----5:R-:W-:-:S02]  /*63e0*/  F2FP.BF16.F32.PACK_AB R68, R55, R130 ;  /* 0x000000823744723e */ /* 0x020fc400000010ff */
[----:B--2---:R-:W-:Y:S02]  /*63f0*/  F2FP.BF16.F32.PACK_AB R70, R35, R58 ;  /* 0x0000003a2346723e */ /* 0x004fe400000010ff */
[----:B-1----:R-:W-:-:S03]  /*6400*/  F2FP.BF16.F32.PACK_AB R69, R59, R146 ;  /* 0x000000923b45723e */ /* 0x002fc600000010ff */
        /* <DEDUP_REMOVED lines=21> */
[C---:B----4-:R-:W-:Y:S08]  /*6560*/  HMMA.16816.F32.BF16 R96, R4.reuse, R8, R96 ;  /* 0x000000080460723c */ /* 0x050ff00000041860 */
        /* <DEDUP_REMOVED lines=119> */
[----:B------:R-:W1:Y:S07]  /*6ce0*/  LDSM.16.MT88.4 R12, [R103+0x8800] ;  /* 0x00880000670c783b */ /* 0x000e6e0000004200 */
        /* <DEDUP_REMOVED lines=9> */
[----:B------:R-:W1:Y:S07]  /*6d80*/  LDSM.16.MT88.4 R8, [R102+0x8800] ;  /* 0x008800006608783b */ /* 0x000e6e0000004200 */
[C---:B------:R-:W-:Y:S08]  /*6d90*/  HMMA.16816.F32.BF16 R80, R4.reuse, R12, R80 ;  /* 0x0000000c0450723c */ /* 0x040ff00000041850 */
[C---:B------:R-:W-:Y:S01]  /*6da0*/  HMMA.16816.F32.BF16 R76, R4.reuse, R14, R76 ;  /* 0x0000000e044c723c */ /* 0x040fe2000004184c */
[----:B------:R-:W3:Y:S01]  /*6db0*/  LDSM.16.MT88.4 R12, [R152+0x9000] ;  /* 0x00900000980c783b */ /* 0x000ee20000004200 */
[----:B------:R-:W-:Y:S01]  /*6dc0*/  FADD.FTZ R115, R130, R55 ;  /* 0x0000003782737221 */ /* 0x000fe20000010000 */
[----:B------:R-:W-:Y:S01]  /*6dd0*/  FADD.FTZ R117, R146, R59 ;  /* 0x0000003b92757221 */ /* 0x000fe20000010000 */
[-CC-:B------:R-:W-:Y:S01]  /*6de0*/  FFMA.FTZ R59, R110, R24.reuse, -R33.reuse ;  /* 0x000000186e3b7223 */ /* 0x180fe20000010821 */
[-CC-:B------:R-:W-:Y:S01]  /*6df0*/  FFMA.FTZ R108, R108, R24.reuse, -R33.reuse ;  /* 0x000000186c6c7223 */ /* 0x180fe20000010821 */
[-CC-:B------:R-:W-:Y:S01]  /*6e00*/  FFMA.FTZ R55, R106, R24.reuse, -R33.reuse ;  /* 0x000000186a377223 */ /* 0x180fe20000010821 */
[-C--:B------:R-:W-:Y:S01]  /*6e10*/  FFMA.FTZ R104, R104, R24.reuse, -R33 ;  /* 0x0000001868687223 */ /* 0x080fe20000010821 */
[----:B--2---:R-:W-:Y:S01]  /*6e20*/  HMMA.16816.F32.BF16 R88, R4, R16, R88 ;  /* 0x000000100458723c */ /* 0x004fe20000041858 */
[-CC-:B------:R-:W-:Y:S01]  /*6e30*/  FFMA.FTZ R66, R66, R24.reuse, -R23.reuse ;  /* 0x0000001842427223 */ /* 0x180fe20000010817 */
[-CC-:B------:R-:W-:Y:S01]  /*6e40*/  FFMA.FTZ R113, R64, R24.reuse, -R23.reuse ;  /* 0x0000001840717223 */ /* 0x180fe20000010817 */
[----:B------:R-:W-:-:S05]  /*6e50*/  FFMA.FTZ R60, R60, R24, -R23 ;  /* 0x000000183c3c7223 */ /* 0x000fca0000010817 */
[C---:B------:R-:W-:Y:S01]  /*6e60*/  HMMA.16816.F32.BF16 R84, R4.reuse, R18, R84 ;  /* 0x000000120454723c */ /* 0x040fe20000041854 */
[----:B------:R-:W-:Y:S01]  /*6e70*/  MUFU.EX2 R59, R59 ;  /* 0x0000003b003b7308 */ /* 0x000fe20000000800 */
[----:B------:R-:W-:Y:S06]  /*6e80*/  LDSM.16.MT88.4 R16, [R103+0x9000] ;  /* 0x009000006710783b */ /* 0x000fec0000004200 */
[C---:B-1----:R-:W-:Y:S01]  /*6e90*/  HMMA.16816.F32.BF16 R72, R4.reuse, R8, R72 ;  /* 0x000000080448723c */ /* 0x042fe20000041848 */
[----:B------:R-:W-:Y:S07]  /*6ea0*/  MUFU.EX2 R108, R108 ;  /* 0x0000006c006c7308 */ /* 0x000fee0000000800 */
[----:B------:R-:W-:Y:S01]  /*6eb0*/  HMMA.16816.F32.BF16 R68, R4, R10, R68 ;  /* 0x0000000a0444723c */ /* 0x000fe20000041844 */
[----:B------:R-:W-:Y:S01]  /*6ec0*/  FADD.FTZ R4, R58, R115 ;  /* 0x000000733a047221 */ /* 0x000fe20000010000 */
[----:B------:R-:W-:Y:S01]  /*6ed0*/  FFMA.FTZ R6, R48, R24, -R23 ;  /* 0x0000001830067223 */ /* 0x000fe20000010817 */
[----:B------:R-:W-:Y:S01]  /*6ee0*/  MUFU.EX2 R55, R55 ;  /* 0x0000003700377308 */ /* 0x000fe20000000800 */
[----:B------:R-:W1:Y:S01]  /*6ef0*/  LDSM.16.MT88.4 R8, [R148+0x9000] ;  /* 0x009000009408783b */ /* 0x000e620000004200 */
[----:B------:R-:W-:-:S06]  /*6f00*/  FADD.FTZ R5, R35, R4 ;  /* 0x0000000423057221 */ /* 0x000fcc0000010000 */
[----:B------:R-:W-:Y:S01]  /*6f10*/  MUFU.EX2 R104, R104 ;  /* 0x0000006800687308 */ /* 0x000fe20000000800 */
[----:B------:R-:W-:-:S07]  /*6f20*/  FADD.FTZ R62, R62, R117 ;  /* 0x000000753e3e7221 */ /* 0x000fce0000010000 */
[----:B------:R-:W-:Y:S08]  /*6f30*/  MUFU.EX2 R66, R66 ;  /* 0x0000004200427308 */ /* 0x000ff00000000800 */
[----:B------:R-:W2:Y:S08]  /*6f40*/  MUFU.EX2 R113, R113 ;  /* 0x0000007100717308 */ /* 0x000eb00000000800 */
[----:B------:R-:W-:Y:S08]  /*6f50*/  MUFU.EX2 R58, R60 ;  /* 0x0000003c003a7308 */ /* 0x000ff00000000800 */
[----:B------:R4:W5:Y:S01]  /*6f60*/  MUFU.EX2 R35, R6 ;  /* 0x0000000600237308 */ /* 0x0009620000000800 */
[----:B------:R-:W-:Y:S01]  /*6f70*/  FADD.FTZ R41, R41, R62 ;  /* 0x0000003e29297221 */ /* 0x000fe20000010000 */
[----:B------:R-:W-:Y:S01]  /*6f80*/  FADD.FTZ R4, R46, R5 ;  /* 0x000000052e047221 */ /* 0x000fe20000010000 */
[----:B--2---:R-:W-:-:S02]  /*6f90*/  F2FP.BF16.F32.PACK_AB R5, R113, R66 ;  /* 0x000000427105723e */ /* 0x004fc400000010ff */
[----:B------:R-:W-:Y:S01]  /*6fa0*/  FADD.FTZ R54, R54, R41 ;  /* 0x0000002936367221 */ /* 0x000fe20000010000 */
[----:B------:R-:W-:Y:S01]  /*6fb0*/  FADD.FTZ R41, R31, R4 ;  /* 0x000000041f297221 */ /* 0x000fe20000010000 */
[----:B------:R-:W-:Y:S02]  /*6fc0*/  F2FP.BF16.F32.PACK_AB R4, R108, R59 ;  /* 0x0000003b6c04723e */ /* 0x000fe400000010ff */
[----:B----4-:R-:W-:Y:S02]  /*6fd0*/  F2FP.BF16.F32.PACK_AB R6, R104, R55 ;  /* 0x000000376806723e */ /* 0x010fe400000010ff */
[----:B-----5:R-:W-:-:S07]  /*6fe0*/  F2FP.BF16.F32.PACK_AB R7, R35, R58 ;  /* 0x0000003a2307723e */ /* 0x020fce00000010ff */
[C---:B---3--:R-:W-:Y:S08]  /*6ff0*/  HMMA.16816.F32.BF16 R96, R4.reuse, R12, R96 ;  /* 0x0000000c0460723c */ /* 0x048ff00000041860 */
[----:B------:R-:W-:Y:S01]  /*7000*/  HMMA.16816.F32.BF16 R92, R4, R14, R92 ;  /* 0x0000000e045c723c */ /* 0x000fe2000004185c */
[----:B------:R-:W2:Y:S01]  /*7010*/  LDSM.16.MT88.4 R12, [R102+0x9000] ;  /* 0x00900000660c783b */ /* 0x000ea20000004200 */
[----:B------:R-:W-:Y:S01]  /*7020*/  FADD.FTZ R115, R29, R54 ;  /* 0x000000361d737221 */ /* 0x000fe20000010000 */
[----:B------:R-:W-:-:S05]  /*7030*/  FADD.FTZ R28, R28, R41 ;  /* 0x000000291c1c7221 */ /* 0x000fca0000010000 */
[----:B-1----:R-:W-:Y:S01]  /*7040*/  HMMA.16816.F32.BF16 R88, R4, R8, R88 ;  /* 0x000000080458723c */ /* 0x002fe20000041858 */
[----:B------:R-:W-:-:S07]  /*7050*/  FADD.FTZ R32, R32, R115 ;  /* 0x0000007320207221 */ /* 0x000fce0000010000 */
[----:B------:R-:W-:Y:S01]  /*7060*/  HMMA.16816.F32.BF16 R84, R4, R10, R84 ;  /* 0x0000000a0454723c */ /* 0x000fe20000041854 */
[----:B------:R-:W1:Y:S01]  /*7070*/  LDSM.16.MT88.4 R8, [R152+0x9800] ;  /* 0x009800009808783b */ /* 0x000e620000004200 */
[----:B------:R-:W-:-:S06]  /*7080*/  FADD.FTZ R27, R27, R32 ;  /* 0x000000201b1b7221 */ /* 0x000fcc0000010000 */
[C---:B------:R-:W-:Y:S01]  /*7090*/  HMMA.16816.F32.BF16 R80, R4.reuse, R16, R80 ;  /* 0x000000100450723c */ /* 0x040fe20000041850 */
[----:B------:R-:W-:Y:S01]  /*70a0*/  FADD.FTZ R17, R25, R28 ;  /* 0x0000001c19117221 */ /* 0x000fe20000010000 */
[-CC-:B------:R-:W-:Y:S01]  /*70b0*/  FFMA.FTZ R52, R52, R24.reuse, -R33.reuse ;  /* 0x0000001834347223 */ /* 0x180fe20000010821 */
[-CC-:B------:R-:W-:Y:S01]  /*70c0*/  FFMA.FTZ R50, R50, R24.reuse, -R33.reuse ;  /* 0x0000001832327223 */ /* 0x180fe20000010821 */
[-C--:B------:R-:W-:Y:S01]  /*70d0*/  FFMA.FTZ R46, R44, R24.reuse, -R33 ;  /* 0x000000182c2e7223 */ /* 0x080fe20000010821 */
[----:B------:R-:W-:Y:S01]  /*70e0*/  FADD.FTZ R118, R118, R17 ;  /* 0x0000001176767221 */ /* 0x000fe20000010000 */
[-C--:B------:R-:W-:Y:S01]  /*70f0*/  FFMA.FTZ R48, R42, R24.reuse, -R33 ;  /* 0x000000182a307223 */ /* 0x080fe20000010821 */
[-CC-:B------:R-:W-:Y:S01]  /*7100*/  FFMA.FTZ R40, R40, R24.reuse, -R23.reuse ;  /* 0x0000001828287223 */ /* 0x180fe20000010817 */
[----:B------:R-:W-:Y:S01]  /*7110*/  HMMA.16816.F32.BF16 R76, R4, R18, R76 ;  /* 0x00000012044c723c */ /* 0x000fe2000004184c */
[-CC-:B------:R-:W-:Y:S01]  /*7120*/  FFMA.FTZ R34, R34, R24.reuse, -R23.reuse ;  /* 0x0000001822227223 */ /* 0x180fe20000010817 */
[-CC-:B------:R-:W-:Y:S01]  /*7130*/  FFMA.FTZ R30, R30, R24.reuse, -R23.reuse ;  /* 0x000000181e1e7223 */ /* 0x180fe20000010817 */
[----:B------:R-:W3:Y:S01]  /*7140*/  LDSM.16.MT88.4 R16, [R148+0x9800] ;  /* 0x009800009410783b */ /* 0x000ee20000004200 */
[----:B------:R-:W-:Y:S01]  /*7150*/  FFMA.FTZ R24, R26, R24, -R23 ;  /* 0x000000181a187223 */ /* 0x000fe20000010817 */
[----:B------:R-:W-:Y:S01]  /*7160*/  FADD.FTZ R116, R116, R27 ;  /* 0x0000001b74747221 */ /* 0x000fe20000010000 */
[----:B------:R-:W-:Y:S01]  /*7170*/  FADD.FTZ R49, R49, R118 ;  /* 0x0000007631317221 */ /* 0x000fe20000010000 */
[----:B------:R-:W-:Y:S02]  /*7180*/  MUFU.EX2 R44, R52 ;  /* 0x00000034002c7308 */ /* 0x000fe40000000800 */
[----:B------:R-:W-:Y:S01]  /*7190*/  FADD.FTZ R45, R45, R116 ;  /* 0x000000742d2d7221 */ /* 0x000fe20000010000 */
[----:B------:R-:W-:-:S03]  /*71a0*/  FADD.FTZ R114, R114, R49 ;  /* 0x0000003172727221 */ /* 0x000fc60000010000 */
[----:B------:R-:W-:Y:S02]  /*71b0*/  FADD.FTZ R112, R112, R45 ;  /* 0x0000002d70707221 */ /* 0x000fe40000010000 */
        /* <DEDUP_REMOVED lines=8> */
[----:B------:R-:W3:Y:S01]  /*7240*/  MUFU.EX2 R24, R24 ;  /* 0x0000001800187308 */ /* 0x000ee20000000800 */
[----:B--2---:R-:W-:Y:S01]  /*7250*/  HMMA.16816.F32.BF16 R72, R4, R12, R72 ;  /* 0x0000000c0448723c */ /* 0x004fe20000041848 */
[----:B------:R-:W-:Y:S01]  /*7260*/  FADD.FTZ R182, R182, R47 ;  /* 0x0000002fb6b67221 */ /* 0x000fe20000010000 */
[----:B------:R-:W-:-:S06]  /*7270*/  FADD.FTZ R144, R144, R43 ;  /* 0x0000002b90907221 */ /* 0x000fcc0000010000 */
[----:B------:R-:W-:Y:S01]  /*7280*/  HMMA.16816.F32.BF16 R68, R4, R14, R68 ;  /* 0x0000000e0444723c */ /* 0x000fe20000041844 */
[----:B------:R-:W2:Y:S01]  /*7290*/  LDSM.16.MT88.4 R12, [R103+0x9800] ;  /* 0x00980000670c783b */ /* 0x000ea20000004200 */
        /* <DEDUP_REMOVED lines=16> */
[----:B------:R-:W-:-:S04]  /*73a0*/  FADD.FTZ R67, R67, R188 ;  /* 0x000000bc43437221 */ /* 0x000fc80000010000 */
        /* <DEDUP_REMOVED lines=18> */
[----:B------:R-:W-:Y:S01]  /*74d0*/  FADD.FTZ R58, R58, R113 ;  /* 0x000000713a3a7221 */ /* 0x000fe20000010000 */
[----:B-1----:R-:W-:Y:S01]  /*74e0*/  HMMA.16816.F32.BF16 R72, R4, R8, R72 ;  /* 0x000000080448723c */ /* 0x002fe20000041848 */
[----:B------:R-:W-:Y:S02]  /*74f0*/  FADD.FTZ R9, R55, R108 ;  /* 0x0000006c37097221 */ /* 0x000fe40000010000 */
[----:B------:R-:W-:Y:S01]  /*7500*/  FADD.FTZ R35, R35, R58 ;  /* 0x0000003a23237221 */ /* 0x000fe20000010000 */
[----:B------:R-:W-:Y:S01]  /*7510*/  ISETP.GT.U32.AND P1, PT, R56, R163, PT ;  /* 0x000000a33800720c */ /* 0x000fe20003f24070 */
[----:B------:R-:W-:-:S02]  /*7520*/  FADD.FTZ R9, R104, R9 ;  /* 0x0000000968097221 */ /* 0x000fc40000010000 */
[----:B------:R-:W-:Y:S02]  /*7530*/  FADD.FTZ R40, R40, R35 ;  /* 0x0000002328287221 */ /* 0x000fe40000010000 */
[----:B------:R-:W-:Y:S02]  /*7540*/  FADD.FTZ R44, R44, R9 ;  /* 0x000000092c2c7221 */ /* 0x000fe40000010000 */
[----:B------:R-:W-:Y:S02]  /*7550*/  FADD.FTZ R40, R29, R40 ;  /* 0x000000281d287221 */ /* 0x000fe40000010000 */
[----:B------:R-:W-:Y:S02]  /*7560*/  FADD.FTZ R33, R33, R44 ;  /* 0x0000002c21217221 */ /* 0x000fe40000010000 */
[----:B------:R-:W-:Y:S01]  /*7570*/  FADD.FTZ R25, R25, R40 ;  /* 0x0000002819197221 */ /* 0x000fe20000010000 */
[----:B------:R-:W-:Y:S01]  /*7580*/  HMMA.16816.F32.BF16 R84, R4, R18, R84 ;  /* 0x000000120454723c */ /* 0x000fe20000041854 */
[----:B------:R-:W-:Y:S01]  /*7590*/  BSSY B2, `(.L_x_10270) ;  /* 0x00004d0000027945 */ /* 0x000fe20003800000 */
[----:B------:R-:W-:Y:S01]  /*75a0*/  FADD.FTZ R42, R42, R33 ;  /* 0x000000212a2a7221 */ /* 0x000fe20000010000 */
[----:B------:R-:W-:-:S05]  /*75b0*/  FADD.FTZ R187, R24, R25 ;  /* 0x0000001918bb7221 */ /* 0x000fca0000010000 */
[----:B------:R-:W-:Y:S01]  /*75c0*/  HMMA.16816.F32.BF16 R76, R4, R14, R76 ;  /* 0x0000000e044c723c */ /* 0x000fe2000004184c */
[----:B------:R-:W-:-:S07]  /*75d0*/  FADD.FTZ R186, R31, R42 ;  /* 0x0000002a1fba7221 */ /* 0x000fce0000010000 */
        /* <DEDUP_REMOVED lines=28> */
[----:B------:R-:W-:Y:S02]  /*77a0*/  ISETP.GE.AND P1, PT, R4, RZ, PT ;  /* 0x000000ff0400720c */ /* 0x000fe40003f26270 */
[----:B------:R-:W-:Y:S01]  /*77b0*/  LOP3.LUT R4, RZ, R11, RZ, 0x33, !PT ;  /* 0x0000000bff047212 */ /* 0x000fe200078e33ff */
        /* <DEDUP_REMOVED lines=40> */
.L_x_10273:
        /* <DEDUP_REMOVED lines=8> */
.L_x_10274:
[----:B------:R-:W-:Y:S05]  /*7ac0*/  BSYNC.RECONVERGENT B0 ;  /* 0x0000000000007941 */ /* 0x000fea0003800200 */
.L_x_10272:
[----:B------:R-:W-:Y:S02]  /*7ad0*/  ISETP.GE.AND P1, PT, R176, R171, PT ;  /* 0x000000abb000720c */ /* 0x000fe40003f26270 */
[----:B------:R-:W-:-:S05]  /*7ae0*/  IADD3 R8, P2, PT, R21, R166, RZ ;  /* 0x000000a615087210 */ /* 0x000fca0007f5e0ff */
[----:B------:R-:W-:-:S06]  /*7af0*/  IMAD.X R9, R20, 0x1, R167, P2 ;  /* 0x0000000114097824 */ /* 0x000fcc00010e06a7 */
[----:B------:R-:W-:Y:S01]  /*7b00*/  @!P1 IMAD.MOV.U32 R14, RZ, RZ, R8 ;  /* 0x000000ffff0e9224 */ /* 0x000fe200078e0008 */
[CC--:B------:R-:W-:Y:S01]  /*7b10*/  @!P1 LEA R18, P3, R160.reuse, R8.reuse, 0x6 ;  /* 0x00000008a0129211 */ /* 0x0c0fe200078630ff */
[----:B------:R-:W-:Y:S01]  /*7b20*/  @!P1 IMAD.MOV.U32 R15, RZ, RZ, R9 ;  /* 0x000000ffff0f9224 */ /* 0x000fe200078e0009 */
[----:B------:R-:W-:Y:S01]  /*7b30*/  @P1 STS.128 [R173+0x6000], RZ ;  /* 0x006000ffad001388 */ /* 0x000fe20000000c00 */
[C---:B------:R-:W-:Y:S01]  /*7b40*/  @!P1 IMAD R6, R161.reuse, 0x60, RZ ;  /* 0x00000060a1069824 */ /* 0x040fe200078e02ff */
[CC--:B------:R-:W-:Y:S01]  /*7b50*/  @!P1 LEA.HI.X R19, R160.reuse, R9.reuse, R161, 0x6, P3 ;  /* 0x00000009a0139211 */ /* 0x0c0fe200018f34a1 */
[----:B------:R-:W-:Y:S01]  /*7b60*/  @!P1 IMAD.WIDE.U32 R14, R160, 0x60, R14 ;  /* 0x00000060a00e9825 */ /* 0x000fe200078e000e */
[----:B------:R-:W-:Y:S01]  /*7b70*/  @!PT LDS RZ, [RZ] ;  /* 0x00000000fffff984 */ /* 0x000fe20000000800 */
[----:B------:R-:W-:Y:S01]  /*7b80*/  @!PT LDS RZ, [RZ] ;  /* 0x00000000fffff984 */ /* 0x000fe20000000800 */
[----:B------:R-:W-:Y:S01]  /*7b90*/  @!PT LDS RZ, [RZ] ;  /* 0x00000000fffff984 */ /* 0x000fe20000000800 */
[----:B------:R-:W-:Y:S03]  /*7ba0*/  @!P1 LDGSTS.E.BYPASS.LTC128B.128 [R173+0x6000], desc[UR4][R166.64] ;  /* 0x06000000a6ad9fae */ /* 0x000fe6000b981a04 */
[----:B------:R-:W-:Y:S01]  /*7bb0*/  @!P1 IMAD.IADD R15, R6, 0x1, R15 ;  /* 0x00000001060f9824 */ /* 0x000fe200078e020f */
[CC--:B------:R-:W-:Y:S01]  /*7bc0*/  @!P1 LEA R6, P2, R160.reuse, R8.reuse, 0x5 ;  /* 0x00000008a0069211 */ /* 0x0c0fe200078428ff */
[--C-:B------:R-:W-:Y:S01]  /*7bd0*/  @!P1 IMAD.MOV.U32 R12, RZ, RZ, R8.reuse ;  /* 0x000000ffff0c9224 */ /* 0x100fe200078e0008 */
[----:B------:R-:W-:Y:S01]  /*7be0*/  @P1 STS.128 [R173+0x6800], RZ ;  /* 0x006800ffad001388 */ /* 0x000fe20000000c00 */
[----:B------:R-:W-:Y:S01]  /*7bf0*/  @!P1 IMAD.MOV.U32 R13, RZ, RZ, R9 ;  /* 0x000000ffff0d9224 */ /* 0x000fe200078e0009 */
[CC--:B------:R-:W-:Y:S01]  /*7c00*/  @!P1 LEA.HI.X R7, R160.reuse, R9.reuse, R161, 0x5, P2 ;  /* 0x00000009a0079211 */ /* 0x0c0fe200010f2ca1 */
[----:B------:R-:W-:Y:S01]  /*7c10*/  @!P1 IMAD.MOV.U32 R10, RZ, RZ, R8 ;  /* 0x000000ffff0a9224 */ /* 0x000fe200078e0008 */
[C---:B------:R-:W-:Y:S01]  /*7c20*/  @!P1 LEA R22, P2, R160.reuse, R8, 0x7 ;  /* 0x00000008a0169211 */ /* 0x040fe200078438ff */
[----:B------:R-:W-:Y:S01]  /*7c30*/  @!P1 IMAD.MOV.U32 R11, RZ, RZ, R9 ;  /* 0x000000ffff0b9224 */ /* 0x000fe200078e0009 */
[----:B------:R-:W-:Y:S01]  /*7c40*/  @!PT LDS RZ, [RZ] ;  /* 0x00000000fffff984 */ /* 0x000fe20000000800 */
[----:B------:R-:W-:Y:S01]  /*7c50*/  @!PT LDS RZ, [RZ] ;  /* 0x00000000fffff984 */ /* 0x000fe20000000800 */
[----:B------:R-:W-:Y:S01]  /*7c60*/  @!PT LDS RZ, [RZ] ;  /* 0x00000000fffff984 */ /* 0x000fe20000000800 */
[----:B------:R-:W-:Y:S01]  /*7c70*/  @!P1 LDGSTS.E.BYPASS.LTC128B.128 [R173+0x6800], desc[UR4][R8.64] ;  /* 0x0680000008ad9fae */ /* 0x000fe2000b981a04 */
[C---:B------:R-:W-:Y:S01]  /*7c80*/  @!P1 IMAD R5, R161.reuse, 0xa0, RZ ;  /* 0x000000a0a1059824 */ /* 0x040fe200078e02ff */
[C---:B------:R-:W-:Y:S01]  /*7c90*/  @!P1 LEA.HI.X R23, R160.reuse, R9, R161, 0x7, P2 ;  /* 0x00000009a0179211 */ /* 0x040fe200010f3ca1 */
[C---:B------:R-:W-:Y:S01]  /*7ca0*/  @!P1 IMAD.WIDE.U32 R12, R160.reuse, 0xa0, R12 ;  /* 0x000000a0a00c9825 */ /* 0x040fe200078e000c */
[----:B------:R-:W-:Y:S03]  /*7cb0*/  @P1 STS.128 [R173+0x7000], RZ ;  /* 0x007000ffad001388 */ /* 0x000fe60000000c00 */
        /* <DEDUP_REMOVED lines=38> */
[----:B--2---:R-:W-:Y:S04]  /*7f20*/  LDSM.16.M88.4 R12, [R151+0x2000] ;  /* 0x00200000970c783b */ /* 0x004fe80000000200 */
[----:B------:R-:W2:Y:S04]  /*7f30*/  LDSM.16.M88.4 R40, [R156+0x3800] ;  /* 0x003800009c28783b */ /* 0x000ea80000000200 */
[----:B------:R-:W4:Y:S04]  /*7f40*/  LD.E R101, desc[UR4][R2.64+0x18c] ;  /* 0x00018c0402657980 */ /* 0x000f28000c101900 */
[----:B------:R-:W5:Y:S04]  /*7f50*/  LDSM.16.M88.4 R56, [R156+0x2800] ;  /* 0x002800009c38783b */ /* 0x000f680000000200 */
[----:B------:R-:W5:Y:S04]  /*7f60*/  LDSM.16.M88.4 R112, [R151+0x3800] ;  /* 0x003800009770783b */ /* 0x000f680000000200 */
[----:B------:R-:W5:Y:S04]  /*7f70*/  LDSM.16.M88.4 R48, [R156+0x3000] ;  /* 0x003000009c30783b */ /* 0x000f680000000200 */
[----:B------:R-:W5:Y:S04]  /*7f80*/  LDSM.16.M88.4 R8, [R151+0x2800] ;  /* 0x002800009708783b */ /* 0x000f680000000200 */
[----:B------:R-:W5:Y:S01]  /*7f90*/  LDSM.16.M88.4 R28, [R156+0x4000] ;  /* 0x004000009c1c783b */ /* 0x000f620000000200 */
[C---:B-1----:R-:W-:Y:S03]  /*7fa0*/  HMMA.16816.F32.BF16 R104, R4.reuse, R64, RZ ;  /* 0x000000400468723c */ /* 0x042fe600000418ff */
[----:B---3--:R-:W1:Y:S04]  /*7fb0*/  LDSM.16.M88.4 R20, [R156+0x4800] ;  /* 0x004800009c14783b */ /* 0x008e680000000200 */
[----:B------:R-:W-:Y:S01]  /*7fc0*/  LDSM.16.M88.4 R120, [R156+0x5800] ;  /* 0x005800009c78783b */ /* 0x000fe20000000200 */
[C---:B------:R-:W-:Y:S03]  /*7fd0*/  HMMA.16816.F32.BF16 R64, R4.reuse, R66, RZ ;  /* 0x000000420440723c */ /* 0x040fe600000418ff */
[----:B------:R-:W-:Y:S04]  /*7fe0*/  LDSM.16.M88.4 R116, [R151+0x3000] ;  /* 0x003000009774783b */ /* 0x000fe80000000200 */
[----:B------:R-:W-:Y:S01]  /*7ff0*/  LDSM.16.M88.4 R124, [R151+0x4000] ;  /* 0x00400000977c783b */ /* 0x000fe20000000200 */
[----:B--2---:R-:W-:Y:S03]  /*8000*/  HMMA.16816.F32.BF16 R44, R4, R40, RZ ;  /* 0x00000028042c723c */ /* 0x004fe600000418ff */
[----:B------:R-:W0:Y:S05]  /*8010*/  LDGDEPBAR ;  /* 0x00000000000079af */ /* 0x000e2a0000000000 */
[C---:B------:R-:W-:Y:S08]  /*8020*/  HMMA.16816.F32.BF16 R104, R108.reuse, R12, R104 ;  /* 0x0000000c6c68723c */ /* 0x040ff00000041868 */
[----:B------:R-:W-:Y:S01]  /*8030*/  HMMA.16816.F32.BF16 R64, R108, R14, R64 ;  /* 0x0000000e6c40723c */ /* 0x000fe20000041840 */
[----:B------:R-:W2:Y:S07]  /*8040*/  LDSM.16.M88.4 R12, [R156+0x5000] ;  /* 0x005000009c0c783b */ /* 0x000eae0000000200 */
[C---:B------:R-:W-:Y:S08]  /*8050*/  HMMA.16816.F32.BF16 R40, R4.reuse, R42, RZ ;  /* 0x0000002a0428723c */ /* 0x040ff000000418ff */
[C---:B-----5:R-:W-:Y:S08]  /*8060*/  HMMA.16816.F32.BF16 R60, R4.reuse, R56, RZ ;  /* 0x00000038043c723c */ /* 0x060ff000000418ff */
[----:B------:R-:W-:Y:S08]  /*8070*/  HMMA.16816.F32.BF16 R56, R4, R58, RZ ;  /* 0x0000003a0438723c */ /* 0x000ff000000418ff */
[C---:B------:R-:W-:Y:S08]  /*8080*/  HMMA.16816.F32.BF16 R44, R108.reuse, R112, R44 ;  /* 0x000000706c2c723c */ /* 0x040ff0000004182c */
[----:B------:R-:W-:Y:S01]  /*8090*/  HMMA.16816.F32.BF16 R40, R108, R114, R40 ;  /* 0x000000726c28723c */ /* 0x000fe20000041828 */
[----:B------:R-:W3:Y:S07]  /*80a0*/  LDSM.16.M88.4 R112, [R151+0x5800] ;  /* 0x005800009770783b */ /* 0x000eee0000000200 */
[C---:B------:R-:W-:Y:S08]  /*80b0*/  HMMA.16816.F32.BF16 R52, R4.reuse, R48, RZ ;  /* 0x000000300434723c */ /* 0x040ff000000418ff */
[----:B------:R-:W-:Y:S08]  /*80c0*/  HMMA.16816.F32.BF16 R48, R4, R50, RZ ;  /* 0x000000320430723c */ /* 0x000ff000000418ff */
[----:B------:R-:W-:Y:S08]  /*80d0*/  HMMA.16816.F32.BF16 R60, R108, R8, R60 ;  /* 0x000000086c3c723c */ /* 0x000ff0000004183c */
[----:B------:R-:W-:Y:S08]  /*80e0*/  HMMA.16816.F32.BF16 R32, R4, R28, RZ ;  /* 0x0000001c0420723c */ /* 0x000ff000000418ff */
[----:B------:R-:W-:Y:S08]  /*80f0*/  HMMA.16816.F32.BF16 R56, R108, R10, R56 ;  /* 0x0000000a6c38723c */ /* 0x000ff00000041838 */
[C---:B-1----:R-:W-:Y:S08]  /*8100*/  HMMA.16816.F32.BF16 R24, R4.reuse, R20, RZ ;  /* 0x000000140418723c */ /* 0x042ff000000418ff */
[C---:B--2---:R-:W-:Y:S08]  /*8110*/  HMMA.16816.F32.BF16 R16, R4.reuse, R12, RZ ;  /* 0x0000000c0410723c */ /* 0x044ff000000418ff */
        /* <DEDUP_REMOVED lines=11> */
[----:B------:R-:W-:Y:S07]  /*81d0*/  LDSM.16.M88.4 R124, [R154] ;  /* 0x000000009a7c783b */ /* 0x000fee0000000200 */
[C---:B---3--:R-:W-:Y:S08]  /*81e0*/  HMMA.16816.F32.BF16 R8, R108.reuse, R112, R8 ;  /* 0x000000706c08723c */ /* 0x048ff00000041808 */
[C---:B------:R-:W-:Y:S01]  /*81f0*/  HMMA.16816.F32.BF16 R4, R108.reuse, R114, R4 ;  /* 0x000000726c04723c */ /* 0x040fe20000041804 */
[----:B------:R-:W3:Y:S07]  /*8200*/  LDSM.16.M88.4 R112, [R150+0x3000] ;  /* 0x003000009670783b */ /* 0x000eee0000000200 */
[C---:B-1----:R-:W-:Y:S08]  /*8210*/  HMMA.16816.F32.BF16 R24, R108.reuse, R120, R24 ;  /* 0x000000786c18723c */ /* 0x042ff00000041818 */
[C---:B------:R-:W-:Y:S01]  /*8220*/  HMMA.16816.F32.BF16 R20, R108.reuse, R122, R20 ;  /* 0x0000007a6c14723c */ /* 0x040fe20000041814 */
[----:B------:R-:W-:Y:S07]  /*8230*/  LDSM.16.M88.4 R120, [R150+0x2000] ;  /* 0x002000009678783b */ /* 0x000fee0000000200 */
[C---:B--2---:R-:W-:Y:S08]  /*8240*/  HMMA.16816.F32.BF16 R16, R108.reuse, R116, R16 ;  /* 0x000000746c10723c */ /* 0x044ff00000041810 */
[----:B------:R-:W-:Y:S01]  /*8250*/  HMMA.16816.F32.BF16 R12, R108, R118, R12 ;  /* 0x000000766c0c723c */ /* 0x000fe2000004180c */
[----:B------:R-:W1:Y:S04]  /*8260*/  LDSM.16.M88.4 R116, [R150+0x2800] ;  /* 0x002800009674783b */ /* 0x000e680000000200 */
[----:B------:R-:W2:Y:S03]  /*8270*/  LDSM.16.M88.4 R108, [R150+0x3800] ;  /* 0x00380000966c783b */ /* 0x000ea60000000200 */
        /* <DEDUP_REMOVED lines=22> */
[----:B------:R-:W-:Y:S01]  /*83e0*/  HMMA.16816.F32.BF16 R64, R124, R122, R64 ;  /* 0x0000007a7c40723c */ /* 0x000fe20000041840 */
[----:B------:R-:W-:Y:S04]  /*83f0*/  LDSM.16.M88.4 R120, [R149+0x3800] ;  /* 0x003800009578783b */ /* 0x000fe80000000200 */
[----:B------:R-:W-:Y:S07]  /*8400*/  LDSM.16.M88.4 R124, [R149+0x4800] ;  /* 0x00480000957c783b */ /* 0x000fee0000000200 */
[C---:B-1----:R-:W-:Y:S08]  /*8410*/  HMMA.16816.F32.BF16 R104, R116.reuse, R108, R104 ;  /* 0x0000006c7468723c */ /* 0x042ff00000041868 */
[C---:B------:R-:W-:Y:S01]  /*8420*/  HMMA.16816.F32.BF16 R64, R116.reuse, R110, R64 ;  /* 0x0000006e7440723c */ /* 0x040fe20000041840 */
[----:B------:R-:W1:Y:S07]  /*8430*/  LDSM.16.M88.4 R108, [R149+0x3000] ;  /* 0x00300000956c783b */ /* 0x000e6e0000000200 */
[C---:B--2---:R-:W-:Y:S08]  /*8440*/  HMMA.16816.F32.BF16 R60, R116.reuse, R112, R60 ;  /* 0x00000070743c723c */ /* 0x044ff0000004183c */
[----:B------:R-:W-:Y:S01]  /*8450*/  HMMA.16816.F32.BF16 R56, R116, R114, R56 ;  /* 0x000000727438723c */ /* 0x000fe20000041838 */
[----:B------:R-:W2:Y:S02]  /*8460*/  LDSM.16.M88.4 R112, [R149+0x4000] ;  /* 0x004000009570783b */ /* 0x000ea40000000200 */
[----:B----4-:R-:W-:-:S08]  /*8470*/  FMUL.FTZ R64, R64, R101 ;  /* 0x0000006540407220 */ /* 0x010fd00000410000 */
[-C--:B------:R-:W-:Y:S01]  /*8480*/  FMUL.FTZ R60, R60, R101.reuse ;  /* 0x000000653c3c7220 */ /* 0x080fe20000410000 */
[----:B-1----:R-:W-:Y:S01]  /*8490*/  HMMA.16816.F32.BF16 R52, R116, R108, R52 ;  /* 0x0000006c7434723c */ /* 0x002fe20000041834 */
[-C--:B------:R-:W-:Y:S01]  /*84a0*/  FMUL.FTZ R109, R104, R101.reuse ;  /* 0x00000065686d7220 */ /* 0x080fe20000410000 */
[----:B------:R-:W-:-:S06]  /*84b0*/  FMUL.FTZ R108, R105, R101 ;  /* 0x00000065696c7220 */ /* 0x000fcc0000410000 */
[C---:B------:R-:W-:Y:S01]  /*84c0*/  HMMA.16816.F32.BF16 R48, R116.reuse, R110, R48 ;  /* 0x0000006e7430723c */ /* 0x040fe20000041830 */
[-C--:B------:R-:W-:Y:S01]  /*84d0*/  FMUL.FTZ R110, R106, R101.reuse ;  /* 0x000000656a6e7220 */ /* 0x080fe20000410000 */
[-C--:B------:R-:W-:Y:S02]  /*84e0*/  FMUL.FTZ R111, R107, R101.reuse ;  /* 0x000000656b6f7220 */ /* 0x080fe40000410000 */
[----:B------:R-:W1:Y:S04]  /*84f0*/  LDSM.16.M88.4 R104, [R149+0x5000] ;  /* 0x005000009568783b */ /* 0x000e680000000200 */
[----:B--2---:R-:W-:Y:S01]  /*8500*/  HMMA.16816.F32.BF16 R28, R116, R114, R28 ;  /* 0x00000072741c723c */ /* 0x004fe2000004181c */
[-C--:B------:R-:W-:Y:S01]  /*8510*/  FMUL.FTZ R114, R66, R101.reuse ;  /* 0x0000006542727220 */ /* 0x080fe20000410000 */
[----:B------:R2:W-:Y:S01]  /*8520*/  MUFU.TANH R115, R64 ;  /* 0x0000004000737308 */ /* 0x0005e20000002400 */
[-C--:B------:R-:W-:Y:S01]  /*8530*/  FMUL.FTZ R66, R67, R101.reuse ;  /* 0x0000006543427220 */ /* 0x080fe20000410000 */
[----:B------:R-:W-:-:S04]  /*8540*/  FMUL.FTZ R67, R62, R101 ;  /* 0x000000653e437220 */ /* 0x000fc80000410000 */
[C---:B------:R-:W-:Y:S01]  /*8550*/  HMMA.16816.F32.BF16 R32, R116.reuse, R112, R32 ;  /* 0x000000707420723c */ /* 0x040fe20000041820 */
[-C--:B------:R-:W-:Y:S01]  /*8560*/  FMUL.FTZ R112, R65, R101.reuse ;  /* 0x0000006541707220 */ /* 0x080fe20000410000 */
[----:B------:R3:W-:Y:S01]  /*8570*/  MUFU.TANH R113, R60 ;  /* 0x0000003c00717308 */ /* 0x0007e20000002400 */
[-C--:B------:R-:W-:Y:S01]  /*8580*/  FMUL.FTZ R65, R61, R101.reuse ;  /* 0x000000653d417220 */ /* 0x080fe20000410000 */
[-C--:B--2---:R-:W-:Y:S02]  /*8590*/  FMUL.FTZ R64, R63, R101.reuse ;  /* 0x000000653f407220 */ /* 0x084fe40000410000 */
[----:B---3--:R-:W2:Y:S04]  /*85a0*/  LDSM.16.M88.4 R60, [R149+0x5800] ;  /* 0x00580000953c783b */ /* 0x008ea80000000200 */
[----:B------:R-:W3:Y:S01]  /*85b0*/  MUFU.TANH R109, R109 ;  /* 0x0000006d006d7308 */ /* 0x000ee20000002400 */
[----:B-1----:R-:W-:Y:S01]  /*85c0*/  HMMA.16816.F32.BF16 R16, R116, R104, R16 ;  /* 0x000000687410723c */ /* 0x002fe20000041810 */
[-C--:B------:R-:W-:Y:S01]  /*85d0*/  FMUL.FTZ R104, R57, R101.reuse ;  /* 0x0000006539687220 */ /* 0x080fe20000410000 */
[----:B------:R-:W-:-:S05]  /*85e0*/  FMUL.FTZ R57, R53, R101 ;  /* 0x0000006535397220 */ /* 0x000fca0000410000 */
[----:B------:R-:W1:Y:S01]  /*85f0*/  MUFU.TANH R110, R110 ;  /* 0x0000006e006e7308 */ /* 0x000e620000002400 */
[----:B------:R-:W-:Y:S02]  /*8600*/  IMAD R53, R100, 0x80, R37 ;  /* 0x0000008064357824 */ /* 0x000fe400078e0225 */
[-C--:B------:R-:W-:Y:S01]  /*8610*/  FMUL.FTZ R48, R48, R101.reuse ;  /* 0x0000006530307220 */ /* 0x080fe20000410000 */
[C---:B------:R-:W-:Y:S04]  /*8620*/  HMMA.16816.F32.BF16 R44, R116.reuse, R120, R44 ;  /* 0x00000078742c723c */ /* 0x040fe8000004182c */
[----:B------:R-:W4:Y:S04]  /*8630*/  MUFU.TANH R108, R108 ;  /* 0x0000006c006c7308 */ /* 0x000f280000002400 */
[----:B------:R-:W-:Y:S04]  /*8640*/  HMMA.16816.F32.BF16 R12, R116, R106, R12 ;  /* 0x0000006a740c723c */ /* 0x000fe8000004180c */
[----:B------:R-:W5:Y:S01]  /*8650*/  MUFU.TANH R111, R111 ;  /* 0x0000006f006f7308 */ /* 0x000f620000002400 */
[----:B------:R-:W-:-:S07]  /*8660*/  FMUL.FTZ R50, R50, R101 ;  /* 0x0000006532327220 */ /* 0x000fce0000410000 */
[----:B------:R-:W5:Y:S01]  /*8670*/  MUFU.TANH R114, R114 ;  /* 0x0000007200727308 */ /* 0x000f620000002400 */
[C---:B------:R-:W-:Y:S07]  /*8680*/  HMMA.16816.F32.BF16 R40, R116.reuse, R122, R40 ;  /* 0x0000007a7428723c */ /* 0x040fee0000041828 */
[----:B------:R-:W-:Y:S01]  /*8690*/  MUFU.TANH R66, R66 ;  /* 0x0000004200427308 */ /* 0x000fe20000002400 */
[----:B--2---:R-:W-:Y:S01]  /*86a0*/  HMMA.16816.F32.BF16 R8, R116, R60, R8 ;  /* 0x0000003c7408723c */ /* 0x004fe20000041808 */
[----:B------:R-:W-:Y:S01]  /*86b0*/  FMUL.FTZ R60, R49, R101 ;  /* 0x00000065313c7220 */ /* 0x000fe20000410000 */
[----:B------:R-:W-:-:S05]  /*86c0*/  VIADD R49, R53, 0xffffff00 ;  /* 0xffffff0035317836 */ /* 0x000fca0000000000 */
[----:B------:R-:W-:Y:S01]  /*86d0*/  MUFU.TANH R67, R67 ;  /* 0x0000004300437308 */ /* 0x000fe20000002400 */
[----:B------:R-:W-:Y:S01]  /*86e0*/  ISETP.GT.AND P5, PT, R38, R49, PT ;  /* 0x000000312600720c */ /* 0x000fe20003fa4270 */
[-C--:B------:R-:W-:Y:S01]  /*86f0*/  FMUL.FTZ R56, R56, R101.reuse ;  /* 0x0000006538387220 */ /* 0x080fe20000410000 */
[C---:B------:R-:W-:Y:S01]  /*8700*/  ISETP.GE.AND P2, PT, R49.reuse, R178, PT ;  /* 0x000000b23100720c */ /* 0x040fe20003f46270 */
[----:B------:R-:W-:Y:S01]  /*8710*/  FMUL.FTZ R54, R54, R101 ;  /* 0x0000006536367220 */ /* 0x000fe20000410000 */
[----:B------:R-:W-:Y:S01]  /*8720*/  ISETP.GE.AND P4, PT, R49, R175, PT ;  /* 0x000000af3100720c */ /* 0x000fe20003f86270 */
[----:B------:R-:W-:Y:S01]  /*8730*/  FMUL.FTZ R52, R52, R101 ;  /* 0x0000006534347220 */ /* 0x000fe20000410000 */
[----:B------:R-:W-:Y:S01]  /*8740*/  ISETP.GT.AND P3, PT, R39, R49, PT ;  /* 0x000000312700720c */ /* 0x000fe20003f64270 */
[----:B------:R2:W-:Y:S01]  /*8750*/  MUFU.TANH R107, R48 ;  /* 0x00000030006b7308 */ /* 0x0005e20000002400 */
[----:B---3--:R-:W-:Y:S01]  /*8760*/  FSEL R49, R109, -INF , !P5 ;  /* 0xff8000006d317808 */ /* 0x008fe20006800000 */
[-C--:B------:R-:W-:Y:S01]  /*8770*/  FMUL.FTZ R61, R51, R101.reuse ;  /* 0x00000065333d7220 */ /* 0x080fe20000410000 */
[----:B-1----:R-:W-:Y:S01]  /*8780*/  FSEL R51, R110, -INF , !P3 ;  /* 0xff8000006e337808 */ /* 0x002fe20005800000 */
[-C--:B------:R-:W-:Y:S01]  /*8790*/  FMUL.FTZ R55, R55, R101.reuse ;  /* 0x0000006537377220 */ /* 0x080fe20000410000 */
[----:B------:R-:W-:Y:S01]  /*87a0*/  FSEL R49, R49, -INF , !P2 ;  /* 0xff80000031317808 */ /* 0x000fe20005000000 */
[C---:B------:R-:W-:Y:S01]  /*87b0*/  HMMA.16816.F32.BF16 R24, R116.reuse, R124, R24 ;  /* 0x0000007c7418723c */ /* 0x040fe20000041818 */
[-C--:B------:R-:W-:Y:S01]  /*87c0*/  FMUL.FTZ R34, R34, R101.reuse ;  /* 0x0000006522227220 */ /* 0x080fe20000410000 */
[----:B------:R-:W1:Y:S06]  /*87d0*/  MUFU.TANH R112, R112 ;  /* 0x0000007000707308 */ /* 0x000e6c0000002400 */
[----:B------:R-:W-:Y:S01]  /*87e0*/  HMMA.16816.F32.BF16 R20, R116, R126, R20 ;  /* 0x0000007e7414723c */ /* 0x000fe20000041814 */
[----:B------:R-:W-:Y:S01]  /*87f0*/  FMUL.FTZ R30, R30, R101 ;  /* 0x000000651e1e7220 */ /* 0x000fe20000410000 */
[----:B------:R-:W-:Y:S01]  /*8800*/  MUFU.TANH R65, R65 ;  /* 0x0000004100417308 */ /* 0x000fe20000002400 */
[----:B--2---:R-:W-:Y:S01]  /*8810*/  VIADD R48, R53, 0xffffff01 ;  /* 0xffffff0135307836 */ /* 0x004fe20000000000 */
[----:B------:R-:W-:-:S04]  /*8820*/  DEPBAR.LE SB0, 0x0 ;  /* 0x000080000000791a */ /* 0x000fc80000000000 */
[----:B------:R-:W-:Y:S02]  /*8830*/  ISETP.GT.AND P6, PT, R38, R48, PT ;  /* 0x000000302600720c */ /* 0x000fe40003fc4270 */
[C---:B------:R-:W-:Y:S02]  /*8840*/  ISETP.GE.AND P5, PT, R48.reuse, R178, PT ;  /* 0x000000b23000720c */ /* 0x040fe40003fa6270 */
[----:B------:R-:W-:Y:S02]  /*8850*/  ISETP.GE.AND P2, PT, R48, R175, PT ;  /* 0x000000af3000720c */ /* 0x000fe40003f46270 */
[----:B------:R-:W-:Y:S01]  /*8860*/  ISETP.GT.AND P3, PT, R39, R48, PT ;  /* 0x000000302700720c */ /* 0x000fe20003f64270 */
[----:B------:R-:W-:Y:S01]  /*8870*/  VIADD R48, R53, 0xffffff08 ;  /* 0xffffff0835307836 */ /* 0x000fe20000000000 */
[----:B----4-:R-:W-:Y:S01]  /*8880*/  FSEL R240, R108, -INF , !P6 ;  /* 0xff8000006cf07808 */ /* 0x010fe20007000000 */
[----:B------:R2:W-:Y:S03]  /*8890*/  MUFU.TANH R106, R50 ;  /* 0x00000032006a7308 */ /* 0x0005e60000002400 */
[----:B------:R-:W-:-:S02]  /*88a0*/  ISETP.GT.AND P6, PT, R38, R48, PT ;  /* 0x000000302600720c */ /* 0x000fc40003fc4270 */
[----:B------:R-:W-:Y:S02]  /*88b0*/  FSEL R51, R51, -INF , !P4 ;  /* 0xff80000033337808 */ /* 0x000fe40006000000 */
[----:B-----5:R-:W-:Y:S02]  /*88c0*/  FSEL R111, R111, -INF , !P3 ;  /* 0xff8000006f6f7808 */ /* 0x020fe40005800000 */
[----:B------:R-:W-:Y:S02]  /*88d0*/  ISETP.GE.AND P4, PT, R48, R178, PT ;  /* 0x000000b23000720c */ /* 0x000fe40003f86270 */
[----:B------:R-:W-:Y:S02]  /*88e0*/  ISETP.GT.AND P3, PT, R39, R48, PT ;  /* 0x000000302700720c */ /* 0x000fe40003f64270 */
[----:B------:R-:W-:Y:S01]  /*88f0*/  FSEL R115, R115, -INF , !P6 ;  /* 0xff80000073737808 */ /* 0x000fe20007000000 */
[----:B--2---:R-:W-:Y:S01]  /*8900*/  FMUL.FTZ R50, R44, R101 ;  /* 0x000000652c327220 */ /* 0x004fe20000410000 */
[----:B------:R-:W-:Y:S01]  /*8910*/  VIADD R44, R53, 0xffffff09 ;  /* 0xffffff09352c7836 */ /* 0x000fe20000000000 */
[----:B------:R-:W-:-:S02]  /*8920*/  FSEL R242, R111, -INF , !P2 ;  /* 0xff8000006ff27808 */ /* 0x000fc40005000000 */
[----:B------:R-:W-:Y:S02]  /*8930*/  FSEL R146, R115, -INF , !P4 ;  /* 0xff80000073927808 */ /* 0x000fe40006000000 */
[----:B------:R-:W-:Y:S02]  /*8940*/  FSEL R114, R114, -INF , !P3 ;  /* 0xff80000072727808 */ /* 0x000fe40005800000 */
[----:B------:R-:W-:Y:S02]  /*8950*/  ISETP.GT.AND P6, PT, R38, R44, PT ;  /* 0x0000002c2600720c */ /* 0x000fe40003fc4270 */
[C---:B------:R-:W-:Y:S02]  /*8960*/  ISETP.GE.AND P2, PT, R44.reuse, R178, PT ;  /* 0x000000b22c00720c */ /* 0x040fe40003f46270 */
[----:B------:R-:W-:Y:S02]  /*8970*/  ISETP.GE.AND P4, PT, R44, R175, PT ;  /* 0x000000af2c00720c */ /* 0x000fe40003f86270 */
[----:B------:R-:W-:Y:S01]  /*8980*/  ISETP.GT.AND P3, PT, R39, R44, PT ;  /* 0x0000002c2700720c */ /* 0x000fe20003f64270 */
[----:B------:R-:W-:-:S02]  /*8990*/  VIADD R44, R53, 0xffffff10 ;  /* 0xffffff10352c7836 */ /* 0x000fc40000000000 */
[-C--:B------:R-:W-:Y:S01]  /*89a0*/  FMUL.FTZ R46, R46, R101.reuse ;  /* 0x000000652e2e7220 */ /* 0x080fe20000410000 */
[----:B------:R-:W2:Y:S01]  /*89b0*/  MUFU.TANH R64, R64 ;  /* 0x0000004000407308 */ /* 0x000ea20000002400 */
[----:B------:R-:W-:Y:S01]  /*89c0*/  FMUL.FTZ R105, R58, R101 ;  /* 0x000000653a697220 */ /* 0x000fe20000410000 */
[----:B------:R-:W-:Y:S02]  /*89d0*/  FSEL R240, R240, -INF , !P5 ;  /* 0xff800000f0f07808 */ /* 0x000fe40006800000 */
[----:B------:R-:W-:Y:S02]  /*89e0*/  ISETP.GE.AND P5, PT, R48, R175, PT ;  /* 0x000000af3000720c */ /* 0x000fe40003fa6270 */
[----:B-1----:R-:W-:Y:S02]  /*89f0*/  FSEL R112, R112, -INF , !P6 ;  /* 0xff80000070707808 */ /* 0x002fe40007000000 */
[----:B------:R1:W-:Y:S01]  /*8a00*/  MUFU.TANH R109, R46 ;  /* 0x0000002e006d7308 */ /* 0x0003e20000002400 */
[----:B------:R-:W-:Y:S01]  /*8a10*/  ISETP.GT.AND P6, PT, R38, R44, PT ;  /* 0x0000002c2600720c */ /* 0x000fe20003fc4270 */
[----:B------:R-:W-:Y:S01]  /*8a20*/  FMUL.FTZ R58, R59, R101 ;  /* 0x000000653b3a7220 */ /* 0x000fe20000410000 */
[----:B------:R-:W-:-:S02]  /*8a30*/  FSEL R140, R114, -INF , !P5 ;  /* 0xff800000728c7808 */ /* 0x000fc40006800000 */
[----:B------:R-:W-:Y:S02]  /*8a40*/  FSEL R182, R112, -INF , !P2 ;  /* 0xff80000070b67808 */ /* 0x000fe40005000000 */
[----:B------:R-:W-:Y:S01]  /*8a50*/  FSEL R66, R66, -INF , !P3 ;  /* 0xff80000042427808 */ /* 0x000fe20005800000 */
[----:B------:R-:W-:Y:S01]  /*8a60*/  MUFU.TANH R56, R56 ;  /* 0x0000003800387308 */ /* 0x000fe20000002400 */
[C---:B------:R-:W-:Y:S02]  /*8a70*/  ISETP.GE.AND P5, PT, R44.reuse, R178, PT ;  /* 0x000000b22c00720c */ /* 0x040fe40003fa6270 */
[----:B------:R-:W-:Y:S02]  /*8a80*/  ISETP.GE.AND P2, PT, R44, R175, PT ;  /* 0x000000af2c00720c */ /* 0x000fe40003f46270 */
[----:B------:R-:W-:Y:S01]  /*8a90*/  ISETP.GT.AND P3, PT, R39, R44, PT ;  /* 0x0000002c2700720c */ /* 0x000fe20003f64270 */
[----:B-1----:R-:W-:Y:S02]  /*8aa0*/  VIADD R46, R53, 0xffffff11 ;  /* 0xffffff11352e7836 */ /* 0x002fe40000000000 */
[----:B------:R-:W1:Y:S01]  /*8ab0*/  MUFU.TANH R105, R105 ;  /* 0x0000006900697308 */ /* 0x000e620000002400 */
[----:B------:R-:W-:Y:S01]  /*8ac0*/  FSEL R44, R113, -INF , !P6 ;  /* 0xff800000712c7808 */ /* 0x000fe20007000000 */
[----:B------:R-:W-:Y:S01]  /*8ad0*/  FMUL.FTZ R48, R40, R101 ;  /* 0x0000006528307220 */ /* 0x000fe20000410000 */
[----:B------:R-:W-:-:S02]  /*8ae0*/  ISETP.GT.AND P6, PT, R38, R46, PT ;  /* 0x0000002e2600720c */ /* 0x000fc40003fc4270 */
[----:B------:R-:W-:-:S03]  /*8af0*/  FSEL R40, R66, -INF , !P4 ;  /* 0xff80000042287808 */ /* 0x000fc60006000000 */
[----:B------:R3:W-:Y:S01]  /*8b00*/  MUFU.TANH R59, R54 ;  /* 0x00000036003b7308 */ /* 0x0007e20000002400 */
[----:B------:R-:W-:Y:S02]  /*8b10*/  FSEL R44, R44, -INF , !P5 ;  /* 0xff8000002c2c7808 */ /* 0x000fe40006800000 */
[C---:B------:R-:W-:Y:S02]  /*8b20*/  ISETP.GE.AND P4, PT, R46.reuse, R178, PT ;  /* 0x000000b22e00720c */ /* 0x040fe40003f86270 */
[----:B------:R-:W-:-:S03]  /*8b30*/  ISETP.GE.AND P5, PT, R46, R175, PT ;  /* 0x000000af2e00720c */ /* 0x000fc60003fa6270 */
[----:B------:R-:W-:Y:S08]  /*8b40*/  MUFU.TANH R104, R104 ;  /* 0x0000006800687308 */ /* 0x000ff00000002400 */
[----:B------:R-:W4:Y:S01]  /*8b50*/  MUFU.TANH R58, R58 ;  /* 0x0000003a003a7308 */ /* 0x000f220000002400 */
[----:B---3--:R-:W-:Y:S02]  /*8b60*/  FSEL R54, R67, -INF , !P3 ;  /* 0xff80000043367808 */ /* 0x008fe40005800000 */
[----:B------:R-:W-:Y:S01]  /*8b70*/  ISETP.GT.AND P3, PT, R39, R46, PT ;  /* 0x0000002e2700720c */ /* 0x000fe20003f64270 */
[----:B------:R-:W-:-:S04]  /*8b80*/  VIADD R46, R53, 0xffffff18 ;  /* 0xffffff18352e7836 */ /* 0x000fc80000000000 */
[----:B------:R3:W-:Y:S01]  /*8b90*/  MUFU.TANH R108, R50 ;  /* 0x00000032006c7308 */ /* 0x0007e20000002400 */
[----:B------:R-:W-:Y:S02]  /*8ba0*/  FSEL R54, R54, -INF , !P2 ;  /* 0xff80000036367808 */ /* 0x000fe40005000000 */
[----:B--2---:R-:W-:Y:S02]  /*8bb0*/  FSEL R238, R64, -INF , !P3 ;  /* 0xff80000040ee7808 */ /* 0x004fe40005800000 */
[----:B------:R-:W-:-:S03]  /*8bc0*/  ISETP.GE.AND P2, PT, R46, R178, PT ;  /* 0x000000b22e00720c */ /* 0x000fc60003f46270 */
[----:B------:R-:W2:Y:S01]  /*8bd0*/  MUFU.TANH R52, R52 ;  /* 0x0000003400347308 */ /* 0x000ea20000002400 */
[-C--:B------:R-:W-:Y:S02]  /*8be0*/  ISETP.GT.AND P3, PT, R39, R46.reuse, PT ;  /* 0x0000002e2700720c */ /* 0x080fe40003f64270 */
[----:B---3--:R-:W-:Y:S02]  /*8bf0*/  FSEL R50, R65, -INF , !P6 ;  /* 0xff80000041327808 */ /* 0x008fe40007000000 */
[----:B------:R-:W-:Y:S02]  /*8c00*/  ISETP.GT.AND P6, PT, R38, R46, PT ;  /* 0x0000002e2600720c */ /* 0x000fe40003fc4270 */
[----:B------:R-:W-:Y:S02]  /*8c10*/  FSEL R50, R50, -INF , !P4 ;  /* 0xff80000032327808 */ /* 0x000fe40006000000 */
[----:B------:R-:W-:Y:S01]  /*8c20*/  ISETP.GE.AND P4, PT, R46, R175, PT ;  /* 0x000000af2e00720c */ /* 0x000fe20003f86270 */
[----:B------:R-:W-:Y:S01]  /*8c30*/  VIADD R46, R53, 0xffffff19 ;  /* 0xffffff19352e7836 */ /* 0x000fe20000000000 */
[----:B------:R-:W3:Y:S01]  /*8c40*/  MUFU.TANH R57, R57 ;  /* 0x0000003900397308 */ /* 0x000ee20000002400 */
[----:B-1----:R-:W-:Y:S01]  /*8c50*/  FSEL R105, R105, -INF , !P3 ;  /* 0xff80000069697808 */ /* 0x002fe20005800000 */
[----:B------:R-:W-:-:S02]  /*8c60*/  FMUL.FTZ R65, R42, R101 ;  /* 0x000000652a417220 */ /* 0x000fc40000410000 */
[----:B------:R-:W-:-:S04]  /*8c70*/  ISETP.GT.AND P3, PT, R39, R46, PT ;  /* 0x0000002e2700720c */ /* 0x000fc80003f64270 */
[----:B------:R-:W1:Y:S01]  /*8c80*/  MUFU.TANH R55, R55 ;  /* 0x0000003700377308 */ /* 0x000e620000002400 */
[----:B------:R-:W-:Y:S01]  /*8c90*/  FMUL.FTZ R42, R43, R101 ;  /* 0x000000652b2a7220 */ /* 0x000fe20000410000 */
[----:B------:R-:W-:-:S06]  /*8ca0*/  FSEL R238, R238, -INF , !P5 ;  /* 0xff800000eeee7808 */ /* 0x000fcc0006800000 */
[----:B------:R5:W-:Y:S01]  /*8cb0*/  MUFU.TANH R66, R48 ;  /* 0x0000003000427308 */ /* 0x000be20000002400 */
[----:B------:R-:W-:Y:S01]  /*8cc0*/  ISETP.GE.AND P5, PT, R46, R178, PT ;  /* 0x000000b22e00720c */ /* 0x000fe20003fa6270 */
[-C--:B------:R-:W-:Y:S01]  /*8cd0*/  FMUL.FTZ R43, R32, R101.reuse ;  /* 0x00000065202b7220 */ /* 0x080fe20000410000 */
[----:B------:R-:W-:Y:S01]  /*8ce0*/  FMUL.FTZ R32, R33, R101 ;  /* 0x0000006521207220 */ /* 0x000fe20000410000 */
[----:B----4-:R-:W-:Y:S01]  /*8cf0*/  FSEL R58, R58, -INF , !P3 ;  /* 0xff8000003a3a7808 */ /* 0x010fe20005800000 */
[----:B------:R-:W-:Y:S01]  /*8d00*/  VIADD R33, R53, 0xffffff21 ;  /* 0xffffff2135217836 */ /* 0x000fe20000000000 */
[----:B------:R-:W-:Y:S02]  /*8d10*/  FSEL R184, R105, -INF , !P4 ;  /* 0xff80000069b87808 */ /* 0x000fe40006000000 */
[----:B------:R-:W4:Y:S01]  /*8d20*/  MUFU.TANH R60, R60 ;  /* 0x0000003c003c7308 */ /* 0x000f220000002400 */
[----:B-----5:R-:W-:Y:S01]  /*8d30*/  FSEL R48, R56, -INF , !P6 ;  /* 0xff80000038307808 */ /* 0x020fe20007000000 */
[----:B------:R-:W-:Y:S01]  /*8d40*/  VIADD R56, R53, 0xffffff20 ;  /* 0xffffff2035387836 */ /* 0x000fe20000000000 */
[----:B------:R-:W-:-:S02]  /*8d50*/  ISETP.GT.AND P6, PT, R38, R46, PT ;  /* 0x0000002e2600720c */ /* 0x000fc40003fc4270 */
[----:B------:R-:W-:Y:S02]  /*8d60*/  FSEL R48, R48, -INF , !P2 ;  /* 0xff80000030307808 */ /* 0x000fe40005000000 */
[----:B------:R-:W-:Y:S02]  /*8d70*/  ISETP.GE.AND P2, PT, R46, R175, PT ;  /* 0x000000af2e00720c */ /* 0x000fe40003f46270 */
[----:B------:R-:W-:Y:S02]  /*8d80*/  FSEL R46, R104, -INF , !P6 ;  /* 0xff800000682e7808 */ /* 0x000fe40007000000 */
[-C--:B------:R-:W-:Y:S02]  /*8d90*/  ISETP.GT.AND P6, PT, R38, R56.reuse, PT ;  /* 0x000000382600720c */ /* 0x080fe40003fc4270 */
[----:B------:R-:W-:Y:S02]  /*8da0*/  ISETP.GT.AND P3, PT, R39, R56, PT ;  /* 0x000000382700720c */ /* 0x000fe40003f64270 */
[----:B------:R-:W-:-:S02]  /*8db0*/  FSEL R46, R46, -INF , !P5 ;  /* 0xff8000002e2e7808 */ /* 0x000fc40006800000 */
[C---:B------:R-:W-:Y:S02]  /*8dc0*/  ISETP.GE.AND P4, PT, R56.reuse, R178, PT ;  /* 0x000000b23800720c */ /* 0x040fe40003f86270 */
[----:B------:R-:W-:Y:S01]  /*8dd0*/  ISETP.GE.AND P5, PT, R56, R175, PT ;  /* 0x000000af3800720c */ /* 0x000fe20003fa6270 */
[----:B------:R-:W-:Y:S01]  /*8de0*/  VIADD R56, R53, 0xffffff28 ;  /* 0xffffff2835387836 */ /* 0x000fe20000000000 */
[----:B--2---:R-:W-:Y:S02]  /*8df0*/  FSEL R206, R52, -INF , !P6 ;  /* 0xff80000034ce7808 */ /* 0x004fe40007000000 */
[----:B------:R-:W-:Y:S01]  /*8e00*/  FSEL R59, R59, -INF , !P3 ;  /* 0xff8000003b3b7808 */ /* 0x000fe20005800000 */
[----:B------:R-:W2:Y:S01]  /*8e10*/  MUFU.TANH R61, R61 ;  /* 0x0000003d003d7308 */ /* 0x000ea20000002400 */
[-C--:B------:R-:W-:Y:S02]  /*8e20*/  ISETP.GT.AND P6, PT, R38, R33.reuse, PT ;  /* 0x000000212600720c */ /* 0x080fe40003fc4270 */
[----:B------:R-:W-:-:S02]  /*8e30*/  ISETP.GT.AND P3, PT, R39, R33, PT ;  /* 0x000000212700720c */ /* 0x000fc40003f64270 */
[----:B---3--:R-:W-:Y:S02]  /*8e40*/  FSEL R57, R57, -INF , !P6 ;  /* 0xff80000039397808 */ /* 0x008fe40007000000 */
[----:B-1----:R-:W-:Y:S01]  /*8e50*/  FSEL R236, R55, -INF , !P3 ;  /* 0xff80000037ec7808 */ /* 0x002fe20005800000 */
[----:B------:R-:W-:Y:S01]  /*8e60*/  VIADD R55, R53, 0xffffff29 ;  /* 0xffffff2935377836 */ /* 0x000fe20000000000 */
[----:B------:R-:W-:Y:S01]  /*8e70*/  FSEL R52, R58, -INF , !P2 ;  /* 0xff8000003a347808 */ /* 0x000fe20005000000 */
[----:B------:R-:W-:Y:S01]  /*8e80*/  FMUL.FTZ R45, R45, R101 ;  /* 0x000000652d2d7220 */ /* 0x000fe20000410000 */
[----:B------:R-:W-:Y:S02]  /*8e90*/  FSEL R206, R206, -INF , !P4 ;  /* 0xff800000cece7808 */ /* 0x000fe40006000000 */
[----:B------:R-:W-:Y:S02]  /*8ea0*/  ISETP.GT.AND P6, PT, R38, R56, PT ;  /* 0x000000382600720c */ /* 0x000fe40003fc4270 */
[----:B------:R-:W-:-:S02]  /*8eb0*/  ISETP.GE.AND P2, PT, R33, R178, PT ;  /* 0x000000b22100720c */ /* 0x000fc40003f46270 */
[----:B------:R-:W-:Y:S01]  /*8ec0*/  ISETP.GE.AND P4, PT, R33, R175, PT ;  /* 0x000000af2100720c */ /* 0x000fe20003f86270 */
[-C--:B------:R-:W-:Y:S01]  /*8ed0*/  FMUL.FTZ R33, R35, R101.reuse ;  /* 0x0000006523217220 */ /* 0x080fe20000410000 */
[-C--:B------:R-:W-:Y:S01]  /*8ee0*/  FMUL.FTZ R35, R28, R101.reuse ;  /* 0x000000651c237220 */ /* 0x080fe20000410000 */
[----:B------:R-:W-:Y:S01]  /*8ef0*/  ISETP.GT.AND P3, PT, R39, R56, PT ;  /* 0x000000382700720c */ /* 0x000fe20003f64270 */
[----:B------:R-:W-:Y:S01]  /*8f00*/  FMUL.FTZ R28, R29, R101 ;  /* 0x000000651d1c7220 */ /* 0x000fe20000410000 */
[----:B------:R-:W-:Y:S01]  /*8f10*/  FSEL R107, R107, -INF , !P6 ;  /* 0xff8000006b6b7808 */ /* 0x000fe20007000000 */
[----:B------:R-:W-:Y:S01]  /*8f20*/  VIADD R29, R53, 0xffffff30 ;  /* 0xffffff30351d7836 */ /* 0x000fe20000000000 */
[----:B------:R-:W-:Y:S01]  /*8f30*/  ISETP.GT.AND P6, PT, R38, R55, PT ;  /* 0x000000372600720c */ /* 0x000fe20003fc4270 */
[----:B------:R-:W-:Y:S01]  /*8f40*/  FMUL.FTZ R47, R47, R101 ;  /* 0x000000652f2f7220 */ /* 0x000fe20000410000 */
[----:B------:R-:W1:Y:S01]  /*8f50*/  MUFU.TANH R45, R45 ;  /* 0x0000002d002d7308 */ /* 0x000e620000002400 */
[----:B------:R-:W-:-:S02]  /*8f60*/  FSEL R210, R59, -INF , !P5 ;  /* 0xff8000003bd27808 */ /* 0x000fc40006800000 */
[----:B------:R-:W-:Y:S02]  /*8f70*/  ISETP.GE.AND P5, PT, R56, R178, PT ;  /* 0x000000b23800720c */ /* 0x000fe40003fa6270 */
[----:B------:R-:W-:Y:S02]  /*8f80*/  FSEL R232, R57, -INF , !P2 ;  /* 0xff80000039e87808 */ /* 0x000fe40005000000 */
[----:B------:R-:W-:Y:S02]  /*8f90*/  FSEL R106, R106, -INF , !P3 ;  /* 0xff8000006a6a7808 */ /* 0x000fe40005800000 */
[----:B------:R-:W-:Y:S02]  /*8fa0*/  ISETP.GE.AND P2, PT, R56, R175, PT ;  /* 0x000000af3800720c */ /* 0x000fe40003f46270 */
[----:B------:R-:W-:Y:S02]  /*8fb0*/  ISETP.GT.AND P3, PT, R39, R55, PT ;  /* 0x000000372700720c */ /* 0x000fe40003f64270 */
[----:B----4-:R-:W-:Y:S01]  /*8fc0*/  FSEL R60, R60, -INF , !P6 ;  /* 0xff8000003c3c7808 */ /* 0x010fe20007000000 */
[----:B------:R-:W-:Y:S01]  /*8fd0*/  FMUL.FTZ R41, R41, R101 ;  /* 0x0000006529297220 */ /* 0x000fe20000410000 */
[----:B------:R-:W-:Y:S01]  /*8fe0*/  ISETP.GT.AND P6, PT, R38, R29, PT ;  /* 0x0000001d2600720c */ /* 0x000fe20003fc4270 */
[----:B------:R-:W3:Y:S01]  /*8ff0*/  MUFU.TANH R47, R47 ;  /* 0x0000002f002f7308 */ /* 0x000ee20000002400 */
[----:B------:R-:W-:-:S02]  /*9000*/  FSEL R236, R236, -INF , !P4 ;  /* 0xff800000ecec7808 */ /* 0x000fc40006000000 */
[----:B------:R-:W-:Y:S02]  /*9010*/  FSEL R194, R107, -INF , !P5 ;  /* 0xff8000006bc27808 */ /* 0x000fe40006800000 */
[CC--:B------:R-:W-:Y:S02]  /*9020*/  ISETP.GE.AND P4, PT, R55.reuse, R178.reuse, PT ;  /* 0x000000b23700720c */ /* 0x0c0fe40003f86270 */
[----:B------:R-:W-:Y:S01]  /*9030*/  ISETP.GE.AND P5, PT, R55, R175, PT ;  /* 0x000000af3700720c */ /* 0x000fe20003fa6270 */
[----:B------:R-:W-:Y:S01]  /*9040*/  VIADD R55, R53, 0xffffff31 ;  /* 0xffffff3135377836 */ /* 0x000fe20000000000 */
[----:B------:R-:W-:Y:S02]  /*9050*/  FSEL R204, R106, -INF , !P2 ;  /* 0xff8000006acc7808 */ /* 0x000fe40005000000 */
[----:B--2---:R-:W-:Y:S02]  /*9060*/  FSEL R61, R61, -INF , !P3 ;  /* 0xff8000003d3d7808 */ /* 0x004fe40005800000 */
[----:B------:R-:W-:-:S02]  /*9070*/  ISETP.GE.AND P2, PT, R29, R178, PT ;  /* 0x000000b21d00720c */ /* 0x000fc40003f46270 */
[----:B------:R-:W-:Y:S02]  /*9080*/  ISETP.GT.AND P3, PT, R39, R29, PT ;  /* 0x0000001d2700720c */ /* 0x000fe40003f64270 */
[----:B------:R-:W-:Y:S01]  /*9090*/  FSEL R108, R108, -INF , !P6 ;  /* 0xff8000006c6c7808 */ /* 0x000fe20007000000 */
[----:B------:R-:W2:Y:S01]  /*90a0*/  MUFU.TANH R41, R41 ;  /* 0x0000002900297308 */ /* 0x000ea20000002400 */
[----:B------:R-:W-:Y:S02]  /*90b0*/  FSEL R228, R61, -INF , !P5 ;  /* 0xff8000003de47808 */ /* 0x000fe40006800000 */
[----:B------:R-:W-:Y:S02]  /*90c0*/  FSEL R216, R108, -INF , !P2 ;  /* 0xff8000006cd87808 */ /* 0x000fe40005000000 */
[----:B------:R-:W-:Y:S02]  /*90d0*/  FSEL R109, R109, -INF , !P3 ;  /* 0xff8000006d6d7808 */ /* 0x000fe40005800000 */
[----:B------:R-:W-:Y:S01]  /*90e0*/  ISETP.GT.AND P6, PT, R38, R55, PT ;  /* 0x000000372600720c */ /* 0x000fe20003fc4270 */
[----:B------:R-:W4:Y:S01]  /*90f0*/  MUFU.TANH R64, R65 ;  /* 0x0000004100407308 */ /* 0x000f220000002400 */
[----:B------:R-:W-:-:S02]  /*9100*/  ISETP.GE.AND P5, PT, R55, R178, PT ;  /* 0x000000b23700720c */ /* 0x000fc40003fa6270 */
[----:B------:R-:W-:Y:S02]  /*9110*/  ISETP.GE.AND P2, PT, R55, R175, PT ;  /* 0x000000af3700720c */ /* 0x000fe40003f46270 */
[----:B------:R-:W-:Y:S01]  /*9120*/  ISETP.GT.AND P3, PT, R39, R55, PT ;  /* 0x000000372700720c */ /* 0x000fe20003f64270 */
[----:B------:R-:W-:Y:S01]  /*9130*/  VIADD R55, R53, 0xffffff38 ;  /* 0xffffff3835377836 */ /* 0x000fe20000000000 */
[----:B------:R-:W-:Y:S02]  /*9140*/  FSEL R234, R60, -INF , !P4 ;  /* 0xff8000003cea7808 */ /* 0x000fe40006000000 */
[----:B------:R-:W-:Y:S01]  /*9150*/  ISETP.GE.AND P4, PT, R29, R175, PT ;  /* 0x000000af1d00720c */ /* 0x000fe20003f86270 */
[-C--:B------:R-:W-:Y:S01]  /*9160*/  FMUL.FTZ R29, R31, R101.reuse ;  /* 0x000000651f1d7220 */ /* 0x080fe20000410000 */
[-C--:B------:R-:W-:Y:S01]  /*9170*/  FMUL.FTZ R31, R24, R101.reuse ;  /* 0x00000065181f7220 */ /* 0x080fe20000410000 */
[----:B-1----:R-:W-:Y:S01]  /*9180*/  FSEL R45, R45, -INF , !P6 ;  /* 0xff8000002d2d7808 */ /* 0x002fe20007000000 */
[----:B------:R-:W-:Y:S01]  /*9190*/  FMUL.FTZ R24, R25, R101 ;  /* 0x0000006519187220 */ /* 0x000fe20000410000 */
[----:B------:R-:W1:Y:S01]  /*91a0*/  MUFU.TANH R42, R42 ;  /* 0x0000002a002a7308 */ /* 0x000e620000002400 */
[----:B------:R-:W-:Y:S01]  /*91b0*/  ISETP.GT.AND P6, PT, R38, R55, PT ;  /* 0x000000372600720c */ /* 0x000fe20003fc4270 */
[----:B------:R-:W-:Y:S01]  /*91c0*/  VIADD R25, R53, 0xffffff39 ;  /* 0xffffff3935197836 */ /* 0x000fe20000000000 */
[----:B---3--:R-:W-:-:S02]  /*91d0*/  FSEL R47, R47, -INF , !P3 ;  /* 0xff8000002f2f7808 */ /* 0x008fc40005800000 */
[----:B------:R-:W-:-:S03]  /*91e0*/  FSEL R66, R66, -INF , !P6 ;  /* 0xff80000042427808 */ /* 0x000fc60007000000 */
[----:B------:R-:W3:Y:S01]  /*91f0*/  MUFU.TANH R43, R43 ;  /* 0x0000002b002b7308 */ /* 0x000ee20000002400 */
[----:B------:R-:W-:Y:S02]  /*9200*/  ISETP.GT.AND P6, PT, R38, R25, PT ;  /* 0x000000192600720c */ /* 0x000fe40003fc4270 */
[----:B------:R-:W-:Y:S01]  /*9210*/  FSEL R222, R45, -INF , !P5 ;  /* 0xff8000002dde7808 */ /* 0x000fe20006800000 */
[----:B------:R-:W-:Y:S01]  /*9220*/  VIADD R45, R53, 0xffffff40 ;  /* 0xffffff40352d7836 */ /* 0x000fe20000000000 */
[----:B------:R-:W-:-:S03]  /*9230*/  ISETP.GT.AND P3, PT, R39, R55, PT ;  /* 0x000000372700720c */ /* 0x000fc60003f64270 */
[----:B------:R-:W5:Y:S01]  /*9240*/  MUFU.TANH R34, R34 ;  /* 0x0000002200227308 */ /* 0x000f620000002400 */
[----:B------:R-:W-:Y:S02]  /*9250*/  FSEL R224, R47, -INF , !P2 ;  /* 0xff8000002fe07808 */ /* 0x000fe40005000000 */
[----:B------:R-:W-:Y:S02]  /*9260*/  ISETP.GE.AND P2, PT, R25, R178, PT ;  /* 0x000000b21900720c */ /* 0x000fe40003f46270 */
[----:B--2---:R-:W-:-:S03]  /*9270*/  FSEL R41, R41, -INF , !P6 ;  /* 0xff80000029297808 */ /* 0x004fc60007000000 */
[----:B------:R-:W2:Y:S01]  /*9280*/  MUFU.TANH R32, R32 ;  /* 0x0000002000207308 */ /* 0x000ea20000002400 */
[----:B------:R-:W-:Y:S02]  /*9290*/  FSEL R220, R109, -INF , !P4 ;  /* 0xff8000006ddc7808 */ /* 0x000fe40006000000 */
[----:B----4-:R-:W-:Y:S02]  /*92a0*/  FSEL R64, R64, -INF , !P3 ;  /* 0xff80000040407808 */ /* 0x010fe40005800000 */
[----:B------:R-:W-:-:S03]  /*92b0*/  ISETP.GE.AND P4, PT, R55, R178, PT ;  /* 0x000000b23700720c */ /* 0x000fc60003f86270 */
[----:B------:R-:W4:Y:S01]  /*92c0*/  MUFU.TANH R33, R33 ;  /* 0x0000002100217308 */ /* 0x000f220000002400 */
[----:B------:R-:W-:Y:S02]  /*92d0*/  ISETP.GT.AND P3, PT, R39, R25, PT ;  /* 0x000000192700720c */ /* 0x000fe40003f64270 */
[----:B------:R-:W-:Y:S01]  /*92e0*/  FSEL R214, R41, -INF , !P2 ;  /* 0xff80000029d67808 */ /* 0x000fe20005000000 */
[----:B------:R-:W-:Y:S01]  /*92f0*/  VIADD R41, R53, 0xffffff41 ;  /* 0xffffff4135297836 */ /* 0x000fe20000000000 */
[----:B------:R-:W-:-:S03]  /*9300*/  ISETP.GT.AND P6, PT, R38, R45, PT ;  /* 0x0000002d2600720c */ /* 0x000fc60003fc4270 */
[----:B------:R-:W4:Y:S01]  /*9310*/  MUFU.TANH R35, R35 ;  /* 0x0000002300237308 */ /* 0x000f220000002400 */
[----:B------:R-:W-:Y:S02]  /*9320*/  FSEL R212, R66, -INF , !P4 ;  /* 0xff80000042d47808 */ /* 0x000fe40006000000 */
[----:B-1----:R-:W-:Y:S02]  /*9330*/  FSEL R42, R42, -INF , !P3 ;  /* 0xff8000002a2a7808 */ /* 0x002fe40005800000 */
[----:B------:R-:W-:-:S03]  /*9340*/  ISETP.GE.AND P4, PT, R25, R175, PT ;  /* 0x000000af1900720c */ /* 0x000fc60003f86270 */
[----:B------:R-:W1:Y:S01]  /*9350*/  MUFU.TANH R30, R30 ;  /* 0x0000001e001e7308 */ /* 0x000e620000002400 */
[----:B------:R-:W-:Y:S02]  /*9360*/  ISETP.GT.AND P3, PT, R39, R45, PT ;  /* 0x0000002d2700720c */ /* 0x000fe40003f64270 */
[----:B---3--:R-:W-:Y:S01]  /*9370*/  FSEL R43, R43, -INF , !P6 ;  /* 0xff8000002b2b7808 */ /* 0x008fe20007000000 */
[----:B------:R-:W-:Y:S01]  /*9380*/  FMUL.FTZ R25, R27, R101 ;  /* 0x000000651b197220 */ /* 0x000fe20000410000 */
[----:B------:R-:W-:Y:S01]  /*9390*/  ISETP.GT.AND P6, PT, R38, R41, PT ;  /* 0x000000292600720c */ /* 0x000fe20003fc4270 */
[-C--:B------:R-:W-:Y:S02]  /*93a0*/  FMUL.FTZ R27, R20, R101.reuse ;  /* 0x00000065141b7220 */ /* 0x080fe40000410000 */
[----:B------:R-:W3:Y:S01]  /*93b0*/  MUFU.TANH R28, R28 ;  /* 0x0000001c001c7308 */ /* 0x000ee20000002400 */
[----:B------:R-:W-:Y:S01]  /*93c0*/  FSEL R218, R42, -INF , !P4 ;  /* 0xff8000002ada7808 */ /* 0x000fe20006000000 */
[-C--:B------:R-:W-:Y:S01]  /*93d0*/  FMUL.FTZ R20, R21, R101.reuse ;  /* 0x0000006515147220 */ /* 0x080fe20000410000 */
[----:B-----5:R-:W-:Y:S01]  /*93e0*/  FSEL R34, R34, -INF , !P3 ;  /* 0xff80000022227808 */ /* 0x020fe20005800000 */
[----:B------:R-:W-:Y:S01]  /*93f0*/  FMUL.FTZ R26, R26, R101 ;  /* 0x000000651a1a7220 */ /* 0x000fe20000410000 */
[----:B------:R-:W-:Y:S01]  /*9400*/  ISETP.GE.AND P4, PT, R41, R178, PT ;  /* 0x000000b22900720c */ /* 0x000fe20003f86270 */
[----:B------:R-:W-:Y:S01]  /*9410*/  VIADD R21, R53, 0xffffff48 ;  /* 0xffffff4835157836 */ /* 0x000fe20000000000 */
[----:B------:R-:W-:Y:S01]  /*9420*/  ISETP.GT.AND P3, PT, R39, R41, PT ;  /* 0x000000292700720c */ /* 0x000fe20003f64270 */
[----:B------:R-:W5:Y:S01]  /*9430*/  MUFU.TANH R29, R29 ;  /* 0x0000001d001d7308 */ /* 0x000f620000002400 */
[----:B--2---:R-:W-:-:S02]  /*9440*/  FSEL R32, R32, -INF , !P6 ;  /* 0xff80000020207808 */ /* 0x004fc40007000000 */
[----:B----4-:R-:W-:Y:S02]  /*9450*/  FSEL R33, R33, -INF , !P3 ;  /* 0xff80000021217808 */ /* 0x010fe40005800000 */
[----:B------:R-:W-:-:S03]  /*9460*/  FSEL R200, R32, -INF , !P4 ;  /* 0xff80000020c87808 */ /* 0x000fc60006000000 */
[----:B------:R-:W2:Y:S01]  /*9470*/  MUFU.TANH R31, R31 ;  /* 0x0000001f001f7308 */ /* 0x000ea20000002400 */
[-C--:B------:R-:W-:Y:S01]  /*9480*/  ISETP.GT.AND P6, PT, R38, R21.reuse, PT ;  /* 0x000000152600720c */ /* 0x080fe20003fc4270 */
[----:B------:R-:W-:Y:S01]  /*9490*/  VIADD R32, R53, 0xffffff49 ;  /* 0xffffff4935207836 */ /* 0x000fe20000000000 */
[----:B------:R-:W-:Y:S02]  /*94a0*/  ISETP.GT.AND P3, PT, R39, R21, PT ;  /* 0x000000152700720c */ /* 0x000fe40003f64270 */
[----:B------:R-:W-:-:S03]  /*94b0*/  ISETP.GE.AND P5, PT, R55, R175, PT ;  /* 0x000000af3700720c */ /* 0x000fc60003fa6270 */
[----:B------:R-:W4:Y:S01]  /*94c0*/  MUFU.TANH R26, R26 ;  /* 0x0000001a001a7308 */ /* 0x000f220000002400 */
[----:B------:R-:W-:Y:S02]  /*94d0*/  ISETP.GE.AND P2, PT, R45, R175, PT ;  /* 0x000000af2d00720c */ /* 0x000fe40003f46270 */
[----:B------:R-:W-:Y:S02]  /*94e0*/  FSEL R35, R35, -INF , !P6 ;  /* 0xff80000023237808 */ /* 0x000fe40007000000 */
[----:B-1----:R-:W-:Y:S01]  /*94f0*/  FSEL R208, R30, -INF , !P3 ;  /* 0xff8000001ed07808 */ /* 0x002fe20005800000 */
[----:B------:R-:W-:Y:S01]  /*9500*/  VIADD R30, R53, 0xffffff50 ;  /* 0xffffff50351e7836 */ /* 0x000fe20000000000 */
[----:B------:R-:W-:Y:S01]  /*9510*/  ISETP.GT.AND P6, PT, R38, R32, PT ;  /* 0x000000202600720c */ /* 0x000fe20003fc4270 */
[----:B------:R-:W1:Y:S01]  /*9520*/  MUFU.TANH R24, R24 ;  /* 0x0000001800187308 */ /* 0x000e620000002400 */
[----:B------:R-:W-:Y:S02]  /*9530*/  FSEL R226, R64, -INF , !P5 ;  /* 0xff80000040e27808 */ /* 0x000fe40006800000 */
[----:B------:R-:W-:Y:S01]  /*9540*/  FSEL R198, R34, -INF , !P2 ;  /* 0xff80000022c67808 */ /* 0x000fe20005000000 */
[----:B------:R-:W-:Y:S01]  /*9550*/  FMUL.FTZ R22, R22, R101 ;  /* 0x0000006516167220 */ /* 0x000fe20000410000 */
[----:B------:R-:W-:-:S02]  /*9560*/  ISETP.GE.AND P5, PT, R45, R178, PT ;  /* 0x000000b22d00720c */ /* 0x000fc40003fa6270 */
[C---:B------:R-:W-:Y:S02]  /*9570*/  ISETP.GE.AND P2, PT, R21.reuse, R178, PT ;  /* 0x000000b21500720c */ /* 0x040fe40003f46270 */
[----:B------:R-:W-:Y:S02]  /*9580*/  ISETP.GE.AND P4, PT, R21, R175, PT ;  /* 0x000000af1500720c */ /* 0x000fe40003f86270 */
[----:B------:R-:W-:Y:S02]  /*9590*/  ISETP.GT.AND P3, PT, R39, R32, PT ;  /* 0x000000202700720c */ /* 0x000fe40003f64270 */
[----:B---3--:R-:W-:Y:S01]  /*95a0*/  FSEL R28, R28, -INF , !P6 ;  /* 0xff8000001c1c7808 */ /* 0x008fe20007000000 */
[----:B------:R-:W3:Y:S01]  /*95b0*/  MUFU.TANH R25, R25 ;  /* 0x0000001900197308 */ /* 0x000ee20000002400 */
[----:B------:R-:W-:Y:S01]  /*95c0*/  ISETP.GT.AND P6, PT, R38, R30, PT ;  /* 0x0000001e2600720c */ /* 0x000fe20003fc4270 */
[-C--:B------:R-:W-:Y:S01]  /*95d0*/  FMUL.FTZ R21, R23, R101.reuse ;  /* 0x0000006517157220 */ /* 0x080fe20000410000 */
[-C--:B------:R-:W-:Y:S01]  /*95e0*/  FMUL.FTZ R23, R16, R101.reuse ;  /* 0x0000006510177220 */ /* 0x080fe20000410000 */
[----:B------:R-:W-:Y:S01]  /*95f0*/  FSEL R196, R43, -INF , !P5 ;  /* 0xff8000002bc47808 */ /* 0x000fe20006800000 */
[----:B------:R-:W-:Y:S01]  /*9600*/  FMUL.FTZ R16, R17, R101 ;  /* 0x0000006511107220 */ /* 0x000fe20000410000 */
[----:B------:R-:W-:-:S02]  /*9610*/  FSEL R192, R35, -INF , !P2 ;  /* 0xff80000023c07808 */ /* 0x000fc40005000000 */
[----:B------:R-:W3:Y:S01]  /*9620*/  MUFU.TANH R27, R27 ;  /* 0x0000001b001b7308 */ /* 0x000ee20000002400 */
[----:B------:R-:W-:Y:S01]  /*9630*/  FSEL R208, R208, -INF , !P4 ;  /* 0xff800000d0d07808 */ /* 0x000fe20006000000 */
[----:B------:R-:W-:Y:S01]  /*9640*/  VIADD R17, R53, 0xffffff51 ;  /* 0xffffff5135117836 */ /* 0x000fe20000000000 */
[----:B-----5:R-:W-:Y:S02]  /*9650*/  FSEL R29, R29, -INF , !P3 ;  /* 0xff8000001d1d7808 */ /* 0x020fe40005800000 */
[-C--:B------:R-:W-:Y:S02]  /*9660*/  ISETP.GE.AND P5, PT, R41, R175.reuse, PT ;  /* 0x000000af2900720c */ /* 0x080fe40003fa6270 */
[----:B------:R-:W-:Y:S02]  /*9670*/  ISETP.GE.AND P2, PT, R32, R175, PT ;  /* 0x000000af2000720c */ /* 0x000fe40003f46270 */
[----:B------:R-:W-:Y:S02]  /*9680*/  ISETP.GE.AND P4, PT, R30, R178, PT ;  /* 0x000000b21e00720c */ /* 0x000fe40003f86270 */
[----:B------:R-:W-:-:S02]  /*9690*/  ISETP.GT.AND P3, PT, R39, R30, PT ;  /* 0x0000001e2700720c */ /* 0x000fc40003f64270 */
[----:B--2---:R-:W-:Y:S01]  /*96a0*/  FSEL R31, R31, -INF , !P6 ;  /* 0xff8000001f1f7808 */ /* 0x004fe20007000000 */
[----:B------:R-:W2:Y:S01]  /*96b0*/  MUFU.TANH R22, R22 ;  /* 0x0000001600167308 */ /* 0x000ea20000002400 */
[----:B------:R-:W-:Y:S02]  /*96c0*/  FSEL R202, R33, -INF , !P5 ;  /* 0xff80000021ca7808 */ /* 0x000fe40006800000 */
[----:B------:R-:W-:Y:S02]  /*96d0*/  FSEL R190, R29, -INF , !P2 ;  /* 0xff8000001dbe7808 */ /* 0x000fe40005000000 */
[----:B------:R-:W-:Y:S02]  /*96e0*/  FSEL R136, R31, -INF , !P4 ;  /* 0xff8000001f887808 */ /* 0x000fe40006000000 */
[----:B----4-:R-:W-:Y:S01]  /*96f0*/  FSEL R138, R26, -INF , !P3 ;  /* 0xff8000001a8a7808 */ /* 0x010fe20005800000 */
[----:B------:R-:W4:Y:S01]  /*9700*/  MUFU.TANH R20, R20 ;  /* 0x0000001400147308 */ /* 0x000f220000002400 */
[----:B------:R-:W-:-:S02]  /*9710*/  ISETP.GE.AND P5, PT, R32, R178, PT ;  /* 0x000000b22000720c */ /* 0x000fc40003fa6270 */
[----:B------:R-:W-:Y:S02]  /*9720*/  ISETP.GT.AND P6, PT, R38, R17, PT ;  /* 0x000000112600720c */ /* 0x000fe40003fc4270 */
[C---:B------:R-:W-:Y:S02]  /*9730*/  ISETP.GE.AND P2, PT, R17.reuse, R178, PT ;  /* 0x000000b21100720c */ /* 0x040fe40003f46270 */
[----:B------:R-:W-:Y:S02]  /*9740*/  ISETP.GE.AND P4, PT, R17, R175, PT ;  /* 0x000000af1100720c */ /* 0x000fe40003f86270 */
[----:B------:R-:W-:Y:S01]  /*9750*/  ISETP.GT.AND P3, PT, R39, R17, PT ;  /* 0x000000112700720c */ /* 0x000fe20003f64270 */
[----:B------:R-:W-:Y:S01]  /*9760*/  VIADD R17, R53, 0xffffff58 ;  /* 0xffffff5835117836 */ /* 0x000fe20000000000 */
[----:B------:R-:W5:Y:S01]  /*9770*/  MUFU.TANH R21, R21 ;  /* 0x0000001500157308 */ /* 0x000f620000002400 */
[----:B------:R-:W-:Y:S01]  /*9780*/  FSEL R188, R28, -INF , !P5 ;  /* 0xff8000001cbc7808 */ /* 0x000fe20006800000 */
[----:B------:R-:W-:Y:S01]  /*9790*/  FMUL.FTZ R28, R18, R101 ;  /* 0x00000065121c7220 */ /* 0x000fe20000410000 */
[----:B------:R-:W-:Y:S01]  /*97a0*/  ISETP.GE.AND P5, PT, R30, R175, PT ;  /* 0x000000af1e00720c */ /* 0x000fe20003fa6270 */
[----:B------:R-:W-:Y:S01]  /*97b0*/  FMUL.FTZ R18, R19, R101 ;  /* 0x0000006513127220 */ /* 0x000fe20000410000 */
[----:B-1----:R-:W-:Y:S01]  /*97c0*/  FSEL R24, R24, -INF , !P6 ;  /* 0xff80000018187808 */ /* 0x002fe20007000000 */
[----:B------:R-:W-:Y:S01]  /*97d0*/  VIADD R19, R53, 0xffffff59 ;  /* 0xffffff5935137836 */ /* 0x000fe20000000000 */
[----:B------:R-:W-:Y:S01]  /*97e0*/  ISETP.GT.AND P6, PT, R38, R17, PT ;  /* 0x000000112600720c */ /* 0x000fe20003fc4270 */
[----:B------:R-:W1:Y:S01]  /*97f0*/  MUFU.TANH R23, R23 ;  /* 0x0000001700177308 */ /* 0x000e620000002400 */
[----:B------:R-:W-:-:S02]  /*9800*/  FSEL R138, R138, -INF , !P5 ;  /* 0xff8000008a8a7808 */ /* 0x000fc40006800000 */
[----:B---3--:R-:W-:Y:S02]  /*9810*/  FSEL R25, R25, -INF , !P3 ;  /* 0xff80000019197808 */ /* 0x008fe40005800000 */
[----:B------:R-:W-:Y:S02]  /*9820*/  ISETP.GE.AND P5, PT, R17, R178, PT ;  /* 0x000000b21100720c */ /* 0x000fe40003fa6270 */
[----:B------:R-:W-:Y:S02]  /*9830*/  ISETP.GT.AND P3, PT, R39, R17, PT ;  /* 0x000000112700720c */ /* 0x000fe40003f64270 */
[----:B------:R-:W-:Y:S02]  /*9840*/  FSEL R27, R27, -INF , !P6 ;  /* 0xff8000001b1b7808 */ /* 0x000fe40007000000 */
[----:B------:R-:W-:Y:S01]  /*9850*/  ISETP.GT.AND P6, PT, R38, R19, PT ;  /* 0x000000132600720c */ /* 0x000fe20003fc4270 */
[----:B------:R-:W3:Y:S01]  /*9860*/  MUFU.TANH R16, R16 ;  /* 0x0000001000107308 */ /* 0x000ee20000002400 */
[----:B------:R-:W-:-:S02]  /*9870*/  FSEL R142, R25, -INF , !P4 ;  /* 0xff800000198e7808 */ /* 0x000fc40006000000 */
[----:B------:R-:W-:Y:S02]  /*9880*/  FSEL R130, R27, -INF , !P5 ;  /* 0xff8000001b827808 */ /* 0x000fe40006800000 */
[----:B--2---:R-:W-:Y:S02]  /*9890*/  FSEL R22, R22, -INF , !P3 ;  /* 0xff80000016167808 */ /* 0x004fe40005800000 */
[----:B------:R-:W-:Y:S01]  /*98a0*/  FSEL R134, R24, -INF , !P2 ;  /* 0xff80000018867808 */ /* 0x000fe20005000000 */
[----:B------:R-:W2:Y:S01]  /*98b0*/  MUFU.TANH R26, R28 ;  /* 0x0000001c001a7308 */ /* 0x000ea20000002400 */
[C---:B------:R-:W-:Y:S02]  /*98c0*/  ISETP.GE.AND P4, PT, R19.reuse, R178, PT ;  /* 0x000000b21300720c */ /* 0x040fe40003f86270 */
[----:B------:R-:W-:Y:S02]  /*98d0*/  ISETP.GE.AND P5, PT, R19, R175, PT ;  /* 0x000000af1300720c */ /* 0x000fe40003fa6270 */
[----:B------:R-:W-:Y:S01]  /*98e0*/  ISETP.GT.AND P3, PT, R39, R19, PT ;  /* 0x000000132700720c */ /* 0x000fe20003f64270 */
[----:B------:R-:W-:Y:S01]  /*98f0*/  VIADD R19, R53, 0xffffff60 ;  /* 0xffffff6035137836 */ /* 0x000fe20000000000 */
[----:B------:R-:W-:-:S02]  /*9900*/  ISETP.GE.AND P2, PT, R17, R175, PT ;  /* 0x000000af1100720c */ /* 0x000fc40003f46270 */
[----:B----4-:R-:W-:Y:S01]  /*9910*/  FSEL R20, R20, -INF , !P6 ;  /* 0xff80000014147808 */ /* 0x010fe20007000000 */
[-C--:B------:R-:W-:Y:S01]  /*9920*/  FMUL.FTZ R17, R12, R101.reuse ;  /* 0x000000650c117220 */ /* 0x080fe20000410000 */
[----:B------:R-:W4:Y:S01]  /*9930*/  MUFU.TANH R18, R18 ;  /* 0x0000001200127308 */ /* 0x000f220000002400 */
[----:B------:R-:W-:Y:S02]  /*9940*/  FSEL R144, R22, -INF , !P2 ;  /* 0xff80000016907808 */ /* 0x000fe40005000000 */
[----:B------:R-:W-:Y:S02]  /*9950*/  FSEL R132, R20, -INF , !P4 ;  /* 0xff80000014847808 */ /* 0x000fe40006000000 */
[----:B-----5:R-:W-:Y:S01]  /*9960*/  FSEL R21, R21, -INF , !P3 ;  /* 0xff80000015157808 */ /* 0x020fe20005800000 */
[----:B------:R-:W-:Y:S01]  /*9970*/  FMUL.FTZ R12, R13, R101 ;  /* 0x000000650d0c7220 */ /* 0x000fe20000410000 */
[----:B------:R-:W-:Y:S02]  /*9980*/  ISETP.GT.AND P6, PT, R38, R19, PT ;  /* 0x000000132600720c */ /* 0x000fe40003fc4270 */
[----:B------:R-:W-:-:S02]  /*9990*/  ISETP.GE.AND P2, PT, R19, R178, PT ;  /* 0x000000b21300720c */ /* 0x000fc40003f46270 */
[----:B------:R-:W-:Y:S02]  /*99a0*/  ISETP.GE.AND P4, PT, R19, R175, PT ;  /* 0x000000af1300720c */ /* 0x000fe40003f86270 */
[----:B------:R-:W-:Y:S01]  /*99b0*/  ISETP.GT.AND P3, PT, R39, R19, PT ;  /* 0x000000132700720c */ /* 0x000fe20003f64270 */
[----:B------:R-:W-:Y:S02]  /*99c0*/  VIADD R19, R53, 0xffffff61 ;  /* 0xffffff6135137836 */ /* 0x000fe40000000000 */
[----:B------:R-:W-:Y:S01]  /*99d0*/  FMUL.FTZ R13, R14, R101 ;  /* 0x000000650e0d7220 */ /* 0x000fe20000410000 */
[----:B------:R-:W5:Y:S01]  /*99e0*/  MUFU.TANH R17, R17 ;  /* 0x0000001100117308 */ /* 0x000f620000002400 */
[----:B-1----:R-:W-:Y:S01]  /*99f0*/  FSEL R23, R23, -INF , !P6 ;  /* 0xff80000017177808 */ /* 0x002fe20007000000 */
[----:B------:R-:W-:Y:S01]  /*9a00*/  HMMA.16816.F32.BF16 R4, R116, R62, R4 ;  /* 0x0000003e7404723c */ /* 0x000fe20000041804 */
[----:B------:R-:W-:Y:S02]  /*9a10*/  ISETP.GT.AND P6, PT, R38, R19, PT ;  /* 0x000000132600720c */ /* 0x000fe40003fc4270 */
[----:B------:R-:W-:-:S03]  /*9a20*/  FSEL R126, R21, -INF , !P5 ;  /* 0xff800000157e7808 */ /* 0x000fc60006800000 */
[----:B------:R-:W1:Y:S01]  /*9a30*/  MUFU.TANH R13, R13 ;  /* 0x0000000d000d7308 */ /* 0x000e620000002400 */
[----:B------:R-:W-:Y:S01]  /*9a40*/  ISETP.GE.AND P5, PT, R19, R178, PT ;  /* 0x000000b21300720c */ /* 0x000fe20003fa6270 */
[----:B------:R-:W-:Y:S01]  /*9a50*/  FMUL.FTZ R14, R15, R101 ;  /* 0x000000650f0e7220 */ /* 0x000fe20000410000 */
[----:B---3--:R-:W-:Y:S01]  /*9a60*/  FSEL R16, R16, -INF , !P6 ;  /* 0xff80000010107808 */ /* 0x008fe20007000000 */
[----:B------:R-:W-:Y:S01]  /*9a70*/  VIADD R15, R53, 0xffffff68 ;  /* 0xffffff68350f7836 */ /* 0x000fe20000000000 */
[----:B--2---:R-:W-:-:S03]  /*9a80*/  FSEL R26, R26, -INF , !P3 ;  /* 0xff8000001a1a7808 */ /* 0x004fc60005800000 */
[----:B------:R-:W2:Y:S01]  /*9a90*/  MUFU.TANH R12, R12 ;  /* 0x0000000c000c7308 */ /* 0x000ea20000002400 */
[----:B------:R-:W-:Y:S01]  /*9aa0*/  ISETP.GT.AND P3, PT, R39, R19, PT ;  /* 0x000000132700720c */ /* 0x000fe20003f64270 */
[-C--:B------:R-:W-:Y:S01]  /*9ab0*/  FMUL.FTZ R8, R8, R101.reuse ;  /* 0x0000006508087220 */ /* 0x080fe20000410000 */
[----:B------:R-:W-:Y:S01]  /*9ac0*/  FSEL R120, R16, -INF , !P5 ;  /* 0xff80000010787808 */ /* 0x000fe20006800000 */
[-C--:B------:R-:W-:Y:S01]  /*9ad0*/  FMUL.FTZ R16, R10, R101.reuse ;  /* 0x000000650a107220 */ /* 0x080fe20000410000 */
[----:B------:R-:W-:Y:S02]  /*9ae0*/  FSEL R122, R26, -INF , !P4 ;  /* 0xff8000001a7a7808 */ /* 0x000fe40006000000 */
[----:B----4-:R-:W-:Y:S01]  /*9af0*/  FSEL R18, R18, -INF , !P3 ;  /* 0xff80000012127808 */ /* 0x010fe20005800000 */
[----:B------:R-:W-:Y:S01]  /*9b00*/  FMUL.FTZ R10, R11, R101 ;  /* 0x000000650b0a7220 */ /* 0x000fe20000410000 */
[----:B------:R-:W-:Y:S02]  /*9b10*/  FSEL R112, R23, -INF , !P2 ;  /* 0xff80000017707808 */ /* 0x000fe40005000000 */
[----:B------:R-:W-:-:S02]  /*9b20*/  ISETP.GT.AND P4, PT, R38, R15, PT ;  /* 0x0000000f2600720c */ /* 0x000fc40003f84270 */
[C---:B------:R-:W-:Y:S02]  /*9b30*/  ISETP.GE.AND P6, PT, R15.reuse, R178, PT ;  /* 0x000000b20f00720c */ /* 0x040fe40003fc6270 */
[----:B------:R-:W-:Y:S02]  /*9b40*/  ISETP.GE.AND P5, PT, R15, R175, PT ;  /* 0x000000af0f00720c */ /* 0x000fe40003fa6270 */
[----:B------:R-:W-:Y:S01]  /*9b50*/  ISETP.GT.AND P3, PT, R39, R15, PT ;  /* 0x0000000f2700720c */ /* 0x000fe20003f64270 */
[----:B------:R-:W-:Y:S01]  /*9b60*/  VIADD R15, R53, 0xffffff69 ;  /* 0xffffff69350f7836 */ /* 0x000fe20000000000 */
[----:B------:R-:W-:Y:S01]  /*9b70*/  ISETP.GE.AND P2, PT, R19, R175, PT ;  /* 0x000000af1300720c */ /* 0x000fe20003f46270 */
[----:B------:R-:W3:Y:S01]  /*9b80*/  MUFU.TANH R8, R8 ;  /* 0x0000000800087308 */ /* 0x000ee20000002400 */
[----:B-----5:R-:W-:Y:S02]  /*9b90*/  FSEL R17, R17, -INF , !P4 ;  /* 0xff80000011117808 */ /* 0x020fe40006000000 */
[----:B------:R-:W-:-:S05]  /*9ba0*/  FSEL R124, R18, -INF , !P2 ;  /* 0xff800000127c7808 */ /* 0x000fca0005000000 */
[----:B------:R4:W5:Y:S01]  /*9bb0*/  MUFU.TANH R11, R16 ;  /* 0x00000010000b7308 */ /* 0x0009620000002400 */
[----:B------:R-:W-:Y:S02]  /*9bc0*/  ISETP.GT.AND P2, PT, R38, R15, PT ;  /* 0x0000000f2600720c */ /* 0x000fe40003f44270 */
[----:B------:R-:W-:Y:S02]  /*9bd0*/  FSEL R116, R17, -INF , !P6 ;  /* 0xff80000011747808 */ /* 0x000fe40007000000 */
[----:B-1----:R-:W-:-:S03]  /*9be0*/  FSEL R118, R13, -INF , !P3 ;  /* 0xff8000000d767808 */ /* 0x002fc60005800000 */
[----:B------:R-:W1:Y:S01]  /*9bf0*/  MUFU.TANH R10, R10 ;  /* 0x0000000a000a7308 */ /* 0x000e620000002400 */
[C---:B------:R-:W-:Y:S02]  /*9c00*/  ISETP.GE.AND P4, PT, R15.reuse, R178, PT ;  /* 0x000000b20f00720c */ /* 0x040fe40003f86270 */
[----:B------:R-:W-:Y:S02]  /*9c10*/  ISETP.GE.AND P6, PT, R15, R175, PT ;  /* 0x000000af0f00720c */ /* 0x000fe40003fc6270 */
[----:B------:R-:W-:Y:S01]  /*9c20*/  ISETP.GT.AND P3, PT, R39, R15, PT ;  /* 0x0000000f2700720c */ /* 0x000fe20003f64270 */
[----:B------:R-:W-:Y:S01]  /*9c30*/  VIADD R15, R53, 0xffffff70 ;  /* 0xffffff70350f7836 */ /* 0x000fe20000000000 */
[----:B--2---:R-:W-:Y:S01]  /*9c40*/  FSEL R12, R12, -INF , !P2 ;  /* 0xff8000000c0c7808 */ /* 0x004fe20005000000 */
[-C--:B----4-:R-:W-:Y:S01]  /*9c50*/  FMUL.FTZ R16, R4, R101.reuse ;  /* 0x0000006504107220 */ /* 0x090fe20000410000 */
[-C--:B------:R-:W-:Y:S01]  /*9c60*/  FMUL.FTZ R4, R5, R101.reuse ;  /* 0x0000006505047220 */ /* 0x080fe20000410000 */
[----:B------:R-:W2:Y:S01]  /*9c70*/  MUFU.TANH R14, R14 ;  /* 0x0000000e000e7308 */ /* 0x000ea20000002400 */
[----:B------:R-:W-:Y:S01]  /*9c80*/  FSEL R118, R118, -INF , !P5 ;  /* 0xff80000076767808 */ /* 0x000fe20006800000 */
[----:B------:R-:W-:Y:S01]  /*9c90*/  VIADD R13, R53, 0xffffff71 ;  /* 0xffffff71350d7836 */ /* 0x000fe20000000000 */
[----:B------:R-:W-:Y:S01]  /*9ca0*/  FSEL R114, R12, -INF , !P4 ;  /* 0xff8000000c727808 */ /* 0x000fe20006000000 */
[----:B------:R-:W-:Y:S01]  /*9cb0*/  FMUL.FTZ R9, R9, R101 ;  /* 0x0000006509097220 */ /* 0x000fe20000410000 */
[----:B------:R-:W-:-:S02]  /*9cc0*/  ISETP.GT.AND P5, PT, R38, R15, PT ;  /* 0x0000000f2600720c */ /* 0x000fc40003fa4270 */
[----:B------:R-:W-:Y:S01]  /*9cd0*/  ISETP.GT.AND P4, PT, R39, R15, PT ;  /* 0x0000000f2700720c */ /* 0x000fe20003f84270 */
[----:B------:R-:W4:Y:S01]  /*9ce0*/  MUFU.TANH R4, R4 ;  /* 0x0000000400047308 */ /* 0x000f220000002400 */
[----:B------:R-:W-:Y:S02]  /*9cf0*/  ISETP.GE.AND P2, PT, R15, R178, PT ;  /* 0x000000b20f00720c */ /* 0x000fe40003f46270 */
[----:B---3--:R-:W-:Y:S02]  /*9d00*/  FSEL R8, R8, -INF , !P5 ;  /* 0xff80000008087808 */ /* 0x008fe40006800000 */
[----:B-----5:R-:W-:Y:S01]  /*9d10*/  FSEL R11, R11, -INF , !P4 ;  /* 0xff8000000b0b7808 */ /* 0x020fe20006000000 */
[----:B------:R-:W-:Y:S01]  /*9d20*/  FMUL.FTZ R5, R6, R101 ;  /* 0x0000006506057220 */ /* 0x000fe20000410000 */
[----:B------:R-:W-:Y:S01]  /*9d30*/  ISETP.GT.AND P4, PT, R39, R13, PT ;  /* 0x0000000d2700720c */ /* 0x000fe20003f84270 */
[----:B------:R-:W3:Y:S01]  /*9d40*/  MUFU.TANH R9, R9 ;  /* 0x0000000900097308 */ /* 0x000ee20000002400 */
[----:B------:R-:W-:Y:S01]  /*9d50*/  FMUL.FTZ R7, R7, R101 ;  /* 0x0000006507077220 */ /* 0x000fe20000410000 */
[----:B------:R-:W-:Y:S01]  /*9d60*/  FSEL R66, R8, -INF , !P2 ;  /* 0xff80000008427808 */ /* 0x000fe20005000000 */
[----:B------:R-:W-:Y:S01]  /*9d70*/  VIADD R6, R53, 0xffffff78 ;  /* 0xffffff7835067836 */ /* 0x000fe20000000000 */
[----:B------:R-:W-:Y:S01]  /*9d80*/  ISETP.GE.AND P2, PT, R13, R175, PT ;  /* 0x000000af0d00720c */ /* 0x000fe20003f46270 */
[----:B------:R-:W-:Y:S01]  /*9d90*/  VIADD R53, R53, 0xffffff79 ;  /* 0xffffff7935357836 */ /* 0x000fe20000000000 */
[----:B-1----:R-:W-:-:S02]  /*9da0*/  FSEL R10, R10, -INF , !P4 ;  /* 0xff8000000a0a7808 */ /* 0x002fc40006000000 */
[----:B------:R-:W1:Y:S01]  /*9db0*/  MUFU.TANH R12, R16 ;  /* 0x00000010000c7308 */ /* 0x000e620000002400 */
[----:B------:R-:W-:Y:S01]  /*9dc0*/  VIADD R56, R100, 0xfffffffe ;  /* 0xfffffffe64387836 */ /* 0x000fe20000000000 */
[----:B------:R-:W-:Y:S01]  /*9dd0*/  FSEL R106, R10, -INF , !P2 ;  /* 0xff8000000a6a7808 */ /* 0x000fe20005000000 */
[----:B------:R-:W-:Y:S01]  /*9de0*/  BAR.SYNC.DEFER_BLOCKING 0x0 ;  /* 0x0000000000007b1d */ /* 0x000fe20000010000 */
[----:B------:R-:W-:Y:S02]  /*9df0*/  ISETP.GT.AND P2, PT, R38, R53, PT ;  /* 0x000000352600720c */ /* 0x000fe40003f44270 */
[----:B--2---:R-:W-:-:S03]  /*9e00*/  FSEL R14, R14, -INF , !P3 ;  /* 0xff8000000e0e7808 */ /* 0x004fc60005800000 */
[----:B------:R-:W2:Y:S01]  /*9e10*/  MUFU.TANH R5, R5 ;  /* 0x0000000500057308 */ /* 0x000ea20000002400 */
[----:B------:R-:W-:Y:S02]  /*9e20*/  ISETP.GE.AND P3, PT, R15, R175, PT ;  /* 0x000000af0f00720c */ /* 0x000fe40003f66270 */
[----:B----4-:R-:W-:-:S05]  /*9e30*/  FSEL R4, R4, -INF , !P2 ;  /* 0xff80000004047808 */ /* 0x010fca0005000000 */
[----:B------:R-:W4:Y:S01]  /*9e40*/  MUFU.TANH R7, R7 ;  /* 0x0000000700077308 */ /* 0x000f220000002400 */
[----:B------:R-:W-:Y:S02]  /*9e50*/  FSEL R110, R14, -INF , !P6 ;  /* 0xff8000000e6e7808 */ /* 0x000fe40007000000 */
[----:B------:R-:W-:Y:S02]  /*9e60*/  ISETP.GT.U32.AND P2, PT, R56, R163, PT ;  /* 0x000000a33800720c */ /* 0x000fe40003f44070 */
[C---:B------:R-:W-:Y:S02]  /*9e70*/  ISETP.GT.AND P6, PT, R38.reuse, R13, PT ;  /* 0x0000000d2600720c */ /* 0x040fe40003fc4270 */
[----:B------:R-:W-:Y:S02]  /*9e80*/  FSEL R108, R11, -INF , !P3 ;  /* 0xff8000000b6c7808 */ /* 0x000fe40005800000 */
[----:B------:R-:W-:Y:S02]  /*9e90*/  ISETP.GT.AND P3, PT, R38, R6, PT ;  /* 0x000000062600720c */ /* 0x000fe40003f64270 */
[----:B---3--:R-:W-:-:S02]  /*9ea0*/  FSEL R9, R9, -INF , !P6 ;  /* 0xff80000009097808 */ /* 0x008fc40007000000 */
[-C--:B------:R-:W-:Y:S02]  /*9eb0*/  ISETP.GE.AND P5, PT, R13, R178.reuse, PT ;  /* 0x000000b20d00720c */ /* 0x080fe40003fa6270 */
[----:B------:R-:W-:Y:S02]  /*9ec0*/  ISETP.GE.AND P6, PT, R6, R178, PT ;  /* 0x000000b20600720c */ /* 0x000fe40003fc6270 */
[C---:B------:R-:W-:Y:S02]  /*9ed0*/  ISETP.GT.AND P4, PT, R39.reuse, R6, PT ;  /* 0x000000062700720c */ /* 0x040fe40003f84270 */
[----:B-1----:R-:W-:Y:S02]  /*9ee0*/  FSEL R12, R12, -INF , !P3 ;  /* 0xff8000000c0c7808 */ /* 0x002fe40005800000 */
[----:B------:R-:W-:Y:S02]  /*9ef0*/  ISETP.GT.AND P3, PT, R39, R53, PT ;  /* 0x000000352700720c */ /* 0x000fe40003f64270 */
[----:B------:R-:W-:-:S02]  /*9f00*/  FSEL R62, R9, -INF , !P5 ;  /* 0xff800000093e7808 */ /* 0x000fc40006800000 */
[----:B------:R-:W-:Y:S02]  /*9f10*/  FSEL R64, R12, -INF , !P6 ;  /* 0xff8000000c407808 */ /* 0x000fe40007000000 */
[----:B--2---:R-:W-:Y:S01]  /*9f20*/  FSEL R5, R5, -INF , !P4 ;  /* 0xff80000005057808 */ /* 0x004fe20006000000 */
[----:B------:R-:W-:Y:S01]  /*9f30*/  BSSY.RECONVERGENT B1, `(.L_x_10275) ;  /* 0x0000095000017945 */ /* 0x000fe20003800200 */
[-C--:B------:R-:W-:Y:S02]  /*9f40*/  ISETP.GE.AND P5, PT, R6, R175.reuse, PT ;  /* 0x000000af0600720c */ /* 0x080fe40003fa6270 */
[C---:B------:R-:W-:Y:S02]  /*9f50*/  ISETP.GE.AND P6, PT, R53.reuse, R178, PT ;  /* 0x000000b23500720c */ /* 0x040fe40003fc6270 */
[----:B------:R-:W-:Y:S02]  /*9f60*/  ISETP.GE.AND P4, PT, R53, R175, PT ;  /* 0x000000af3500720c */ /* 0x000fe40003f86270 */
[----:B----4-:R-:W-:-:S02]  /*9f70*/  FSEL R7, R7, -INF , !P3 ;  /* 0xff80000007077808 */ /* 0x010fc40005800000 */
        /* <DEDUP_REMOVED lines=70> */
.L_x_10278:
        /* <DEDUP_REMOVED lines=8> */
.L_x_10279:
[----:B------:R-:W-:Y:S05]  /*a460*/  BSYNC.RECONVERGENT B0 ;  /* 0x0000000000007941 */ /* 0x000fea0003800200 */
.L_x_10277:
        /* <DEDUP_REMOVED lines=63> */
.L_x_10281:
[----:B------:R-:W-:Y:S05]  /*a860*/  BSYNC.RECONVERGENT B0 ;  /* 0x0000000000007941 */ /* 0x000fea0003800200 */
.L_x_10280:
[----:B------:R-:W0:Y:S02]  /*a870*/  LDGDEPBAR ;  /* 0x00000000000079af */ /* 0x000e240000000000 */
.L_x_10276:
[----:B------:R-:W-:Y:S05]  /*a880*/  BSYNC.RECONVERGENT B1 ;  /* 0x0000000000017941 */ /* 0x000fea0003800200 */
.L_x_10275:
        /* <DEDUP_REMOVED lines=42> */
[----:B-1----:R-:W-:Y:S02]  /*ab30*/  FMNMX.FTZ R57, R4, R57, !PT ;  /* 0x0000003904397209 */ /* 0x002fe40007810000 */
[----:B--2---:R-:W-:Y:S02]  /*ab40*/  FMNMX.FTZ R39, R6, R39, !PT ;  /* 0x0000002706277209 */ /* 0x004fe40007810000 */
[----:B------:R-:W-:Y:S02]  /*ab50*/  FSETP.NEU.FTZ.AND P1, PT, R57, -INF , PT ;  /* 0xff8000003900780b */ /* 0x000fe40003f3d000 */
[----:B------:R-:W-:-:S02]  /*ab60*/  FSETP.NEU.FTZ.AND P0, PT, R39, -INF , PT ;  /* 0xff8000002700780b */ /* 0x000fc40003f1d000 */
[----:B------:R-:W-:Y:S02]  /*ab70*/  FSEL R7, R57, RZ, P1 ;  /* 0x000000ff39077208 */ /* 0x000fe40000800000 */
[----:B------:R-:W-:-:S03]  /*ab80*/  FSEL R5, R39, RZ, P0 ;  /* 0x000000ff27057208 */ /* 0x000fc60000000000 */
[----:B------:R-:W-:Y:S02]  /*ab90*/  FADD.FTZ R7, R36, -R7 ;  /* 0x8000000724077221 */ /* 0x000fe40000010000 */
[----:B------:R-:W-:Y:S01]  /*aba0*/  FADD.FTZ R5, R0, -R5 ;  /* 0x8000000500057221 */ /* 0x000fe20000010000 */
[C---:B---3--:R-:W-:Y:S01]  /*abb0*/  FMUL.FTZ R59, R60.reuse, R39 ;  /* 0x000000273c3b7220 */ /* 0x048fe20000410000 */
[C---:B------:R-:W-:Y:S01]  /*abc0*/  FMUL.FTZ R63, R60.reuse, R57 ;  /* 0x000000393c3f7220 */ /* 0x040fe20000410000 */
[C---:B------:R-:W-:Y:S01]  /*abd0*/  FMUL.FTZ R125, R60.reuse, R7 ;  /* 0x000000073c7d7220 */ /* 0x040fe20000410000 */
[----:B------:R-:W-:Y:S02]  /*abe0*/  FMUL.FTZ R5, R60, R5 ;  /* 0x000000053c057220 */ /* 0x000fe40000410000 */
[----:B------:R-:W-:Y:S02]  /*abf0*/  FSEL R59, R59, RZ, P0 ;  /* 0x000000ff3b3b7208 */ /* 0x000fe40000000000 */
[----:B------:R-:W-:Y:S01]  /*ac00*/  FSEL R63, R63, RZ, P1 ;  /* 0x000000ff3f3f7208 */ /* 0x000fe20000800000 */
[----:B------:R-:W1:Y:S01]  /*ac10*/  MUFU.EX2 R137, R5 ;  /* 0x0000000500897308 */ /* 0x000e620000000800 */
        /* <DEDUP_REMOVED lines=9> */
[----:B------:R-:W2:Y:S01]  /*acb0*/  LDSM.16.MT88.4 R40, [R102+0x6000] ;  /* 0x006000006628783b */ /* 0x000ea20000004200 */
[----:B------:R-:W-:Y:S01]  /*acc0*/  MUFU.EX2 R230, R230 ;  /* 0x000000e600e67308 */ /* 0x000fe20000000800 */
[-CC-:B------:R-:W-:Y:S01]  /*acd0*/  FFMA.FTZ R109, R50, R60.reuse, -R63.reuse ;  /* 0x0000003c326d7223 */ /* 0x180fe2000001083f */
[-C--:B------:R-:W-:Y:S01]  /*ace0*/  FFMA.FTZ R65, R48, R60.reuse, -R63 ;  /* 0x0000003c30417223 */ /* 0x080fe2000001083f */
[-CC-:B------:R-:W-:Y:S01]  /*acf0*/  FFMA.FTZ R182, R54, R60.reuse, -R59.reuse ;  /* 0x0000003c36b67223 */ /* 0x180fe2000001083b */
[----:B------:R-:W3:Y:S01]  /*ad00*/  LDSM.16.MT88.4 R48, [R152+0x6800] ;  /* 0x006800009830783b */ /* 0x000ee20000004200 */
[-CC-:B------:R-:W-:Y:S01]  /*ad10*/  FFMA.FTZ R0, R52, R60.reuse, -R59.reuse ;  /* 0x0000003c34007223 */ /* 0x180fe2000001083b */
[-CC-:B------:R-:W-:Y:S01]  /*ad20*/  FFMA.FTZ R67, R184, R60.reuse, -R59.reuse ;  /* 0x0000003cb8437223 */ /* 0x180fe2000001083b */
[-C--:B------:R-:W-:Y:S01]  /*ad30*/  FFMA.FTZ R107, R238, R60.reuse, -R59 ;  /* 0x0000003cee6b7223 */ /* 0x080fe2000001083b */
[----:B------:R-:W4:Y:S01]  /*ad40*/  MUFU.EX2 R119, R119 ;  /* 0x0000007700777308 */ /* 0x000f220000000800 */
[----:B------:R-:W5:Y:S01]  /*ad50*/  LDSM.16.MT88.4 R52, [R103+0x6800] ;  /* 0x006800006734783b */ /* 0x000f620000004200 */
[-CC-:B------:R-:W-:Y:S01]  /*ad60*/  FFMA.FTZ R184, R44, R60.reuse, -R63.reuse ;  /* 0x0000003c2cb87223 */ /* 0x180fe2000001083f */
[----:B------:R-:W-:Y:S01]  /*ad70*/  FFMA.FTZ R36, R46, R60, -R63 ;  /* 0x0000003c2e247223 */ /* 0x000fe2000001083f */
[-C--:B-1----:R-:W-:Y:S01]  /*ad80*/  FMUL.FTZ R6, R98, R137.reuse ;  /* 0x0000008962067220 */ /* 0x082fe20000410000 */
[-C--:B------:R-:W-:Y:S01]  /*ad90*/  FMUL.FTZ R7, R99, R137.reuse ;  /* 0x0000008963077220 */ /* 0x080fe20000410000 */
[-C--:B------:R-:W-:Y:S01]  /*ada0*/  FMUL.FTZ R94, R94, R137.reuse ;  /* 0x000000895e5e7220 */ /* 0x080fe20000410000 */
[-C--:B------:R-:W-:Y:S01]  /*adb0*/  FMUL.FTZ R95, R95, R137.reuse ;  /* 0x000000895f5f7220 */ /* 0x080fe20000410000 */
[----:B------:R-:W-:Y:S01]  /*adc0*/  MUFU.EX2 R140, R140 ;  /* 0x0000008c008c7308 */ /* 0x000fe20000000800 */
[----:B------:R-:W1:Y:S01]  /*add0*/  LDSM.16.MT88.4 R44, [R148+0x6800] ;  /* 0x00680000942c783b */ /* 0x000e620000004200 */
[-C--:B------:R-:W-:Y:S01]  /*ade0*/  FMUL.FTZ R22, R82, R137.reuse ;  /* 0x0000008952167220 */ /* 0x080fe20000410000 */
[-C--:B------:R-:W-:Y:S01]  /*adf0*/  FMUL.FTZ R23, R83, R137.reuse ;  /* 0x0000008953177220 */ /* 0x080fe20000410000 */
[-C--:B------:R-:W-:Y:S01]  /*ae00*/  FMUL.FTZ R78, R78, R137.reuse ;  /* 0x000000894e4e7220 */ /* 0x080fe20000410000 */
[-C--:B------:R-:W-:Y:S01]  /*ae10*/  FMUL.FTZ R79, R79, R137.reuse ;  /* 0x000000894f4f7220 */ /* 0x080fe20000410000 */
[-C--:B------:R-:W-:Y:S01]  /*ae20*/  FMUL.FTZ R14, R90, R137.reuse ;  /* 0x000000895a0e7220 */ /* 0x080fe20000410000 */
[-C--:B------:R-:W-:Y:S01]  /*ae30*/  FMUL.FTZ R15, R91, R137.reuse ;  /* 0x000000895b0f7220 */ /* 0x080fe20000410000 */
[----:B------:R-:W2:Y:S01]  /*ae40*/  MUFU.EX2 R101, R101 ;  /* 0x0000006500657308 */ /* 0x000ea20000000800 */
[----:B----4-:R-:W-:Y:S01]  /*ae50*/  F2FP.BF16.F32.PACK_AB R33, R119, R230 ;  /* 0x000000e67721723e */ /* 0x010fe200000010ff */
[-C--:B------:R-:W-:Y:S01]  /*ae60*/  FMUL.FTZ R86, R86, R137.reuse ;  /* 0x0000008956567220 */ /* 0x080fe20000410000 */
[-C--:B------:R-:W-:Y:S01]  /*ae70*/  FMUL.FTZ R87, R87, R137.reuse ;  /* 0x0000008957577220 */ /* 0x080fe20000410000 */
[-C--:B------:R-:W-:Y:S01]  /*ae80*/  FMUL.FTZ R30, R74, R137.reuse ;  /* 0x000000894a1e7220 */ /* 0x080fe20000410000 */
[-C--:B------:R-:W-:Y:S01]  /*ae90*/  FMUL.FTZ R31, R75, R137.reuse ;  /* 0x000000894b1f7220 */ /* 0x080fe20000410000 */
[-C--:B------:R-:W-:Y:S01]  /*aea0*/  FMUL.FTZ R70, R70, R137.reuse ;  /* 0x0000008946467220 */ /* 0x080fe20000410000 */
[-C--:B------:R-:W-:Y:S01]  /*aeb0*/  FMUL.FTZ R71, R71, R137.reuse ;  /* 0x0000008947477220 */ /* 0x080fe20000410000 */
        /* <DEDUP_REMOVED lines=9> */
[----:B--2---:R-:W-:Y:S01]  /*af50*/  F2FP.BF16.F32.PACK_AB R35, R101, R140 ;  /* 0x0000008c6523723e */ /* 0x004fe200000010ff */
[-CC-:B------:R-:W-:Y:S01]  /*af60*/  FFMA.FTZ R111, R228, R60.reuse, -R59.reuse ;  /* 0x0000003ce46f7223 */ /* 0x180fe2000001083b */
[-C--:B------:R-:W-:Y:S01]  /*af70*/  FFMA.FTZ R228, R220, R60.reuse, -R59 ;  /* 0x0000003cdce47223 */ /* 0x080fe2000001083b */
[-CC-:B------:R-:W-:Y:S01]  /*af80*/  FFMA.FTZ R220, R216, R60.reuse, -R63.reuse ;  /* 0x0000003cd8dc7223 */ /* 0x180fe2000001083f */
[-C--:B------:R-:W-:Y:S01]  /*af90*/  FFMA.FTZ R216, R212, R60.reuse, -R63 ;  /* 0x0000003cd4d87223 */ /* 0x080fe2000001083f */
[-CC-:B------:R-:W-:Y:S01]  /*afa0*/  FFMA.FTZ R135, R224, R60.reuse, -R59.reuse ;  /* 0x0000003ce0877223 */ /* 0x180fe2000001083b */
[-C--:B------:R-:W-:Y:S01]  /*afb0*/  FFMA.FTZ R127, R226, R60.reuse, -R59 ;  /* 0x0000003ce27f7223 */ /* 0x080fe2000001083b */
[----:B------:R-:W2:Y:S01]  /*afc0*/  MUFU.EX2 R125, R125 ;  /* 0x0000007d007d7308 */ /* 0x000ea20000000800 */
[-CC-:B------:R-:W-:Y:S01]  /*afd0*/  FFMA.FTZ R133, R222, R60.reuse, -R63.reuse ;  /* 0x0000003cde857223 */ /* 0x180fe2000001083f */
[-C--:B------:R-:W-:Y:S01]  /*afe0*/  FFMA.FTZ R131, R214, R60.reuse, -R63 ;  /* 0x0000003cd6837223 */ /* 0x080fe2000001083f */
[-C--:B------:R-:W-:Y:S01]  /*aff0*/  FFMA.FTZ R212, R218, R60.reuse, -R59 ;  /* 0x0000003cdad47223 */ /* 0x080fe2000001083b */
[-C--:B------:R-:W-:Y:S01]  /*b000*/  FFMA.FTZ R120, R120, R60.reuse, -R63 ;  /* 0x0000003c78787223 */ /* 0x080fe2000001083f */
[----:B------:R-:W-:Y:S01]  /*b010*/  FFMA.FTZ R230, R187, R137, R230 ;  /* 0x00000089bbe67223 */ /* 0x000fe200000100e6 */
[----:B------:R-:W-:-:S02]  /*b020*/  FFMA.FTZ R187, R58, R60, -R59 ;  /* 0x0000003c3abb7223 */ /* 0x000fc4000001083b */
[----:B------:R-:W-:Y:S01]  /*b030*/  MUFU.EX2 R146, R146 ;  /* 0x0000009200927308 */ /* 0x000fe20000000800 */
[----:B----4-:R-:W-:Y:S01]  /*b040*/  F2FP.BF16.F32.PACK_AB R32, R121, R123 ;  /* 0x0000007b7920723e */ /* 0x010fe200000010ff */
[----:B------:R-:W-:-:S04]  /*b050*/  FADD.FTZ R119, R119, R230 ;  /* 0x000000e677777221 */ /* 0x000fc80000010000 */
[----:B------:R-:W-:Y:S02]  /*b060*/  FADD.FTZ R140, R140, R119 ;  /* 0x000000778c8c7221 */ /* 0x000fe40000010000 */
[----:B------:R-:W4:Y:S01]  /*b070*/  MUFU.EX2 R105, R105 ;  /* 0x0000006900697308 */ /* 0x000f220000000800 */
[-C--:B--2---:R-:W-:Y:S01]  /*b080*/  FMUL.FTZ R4, R96, R125.reuse ;  /* 0x0000007d60047220 */ /* 0x084fe20000410000 */
        /* <DEDUP_REMOVED lines=15> */
[----:B----4-:R-:W-:Y:S01]  /*b180*/  F2FP.BF16.F32.PACK_AB R34, R105, R146 ;  /* 0x000000926922723e */ /* 0x010fe200000010ff */
[-C--:B------:R-:W-:Y:S01]  /*b190*/  FMUL.FTZ R68, R68, R125.reuse ;  /* 0x0000007d44447220 */ /* 0x080fe20000410000 */
[-C--:B------:R-:W-:Y:S01]  /*b1a0*/  FMUL.FTZ R69, R69, R125.reuse ;  /* 0x0000007d45457220 */ /* 0x080fe20000410000 */
[----:B------:R-:W-:Y:S01]  /*b1b0*/  FFMA.FTZ R186, R186, R125, R123 ;  /* 0x0000007dbaba7223 */ /* 0x000fe2000001007b */
[----:B------:R-:W-:-:S03]  /*b1c0*/  FADD.FTZ R101, R101, R140 ;  /* 0x0000008c65657221 */ /* 0x000fc60000010000 */
[----:B------:R-:W-:Y:S01]  /*b1d0*/  MUFU.EX2 R67, R67 ;  /* 0x0000004300437308 */ /* 0x000fe20000000800 */
[----:B------:R-:W-:Y:S01]  /*b1e0*/  HMMA.16816.F32.BF16 R4, R32, R8, R4 ;  /* 0x000000082004723c */ /* 0x000fe20000041804 */
[----:B------:R-:W-:Y:S01]  /*b1f0*/  FADD.FTZ R121, R121, R186 ;  /* 0x000000ba79797221 */ /* 0x000fe20000010000 */
[----:B------:R-:W-:-:S03]  /*b200*/  FFMA.FTZ R186, R61, R60, -R63 ;  /* 0x0000003c3dba7223 */ /* 0x000fc6000001083f */
[----:B------:R-:W-:Y:S02]  /*b210*/  FADD.FTZ R146, R146, R121 ;  /* 0x0000007992927221 */ /* 0x000fe40000010000 */
[----:B------:R-:W-:Y:S01]  /*b220*/  MUFU.EX2 R184, R184 ;  /* 0x000000b800b87308 */ /* 0x000fe20000000800 */
[----:B------:R-:W-:Y:S01]  /*b230*/  HMMA.16816.F32.BF16 R8, R32, R10, R92 ;  /* 0x0000000a2008723c */ /* 0x000fe2000004185c */
[----:B------:R-:W-:Y:S01]  /*b240*/  LDSM.16.MT88.4 R92, [R152+0x8800] ;  /* 0x00880000985c783b */ /* 0x000fe20000004200 */
[----:B------:R-:W-:-:S05]  /*b250*/  FADD.FTZ R105, R105, R146 ;  /* 0x0000009269697221 */ /* 0x000fca0000010000 */
[----:B------:R-:W2:Y:S01]  /*b260*/  MUFU.EX2 R109, R109 ;  /* 0x0000006d006d7308 */ /* 0x000ea20000000800 */
[C---:B------:R-:W-:Y:S07]  /*b270*/  HMMA.16816.F32.BF16 R20, R32.reuse, R24, R20 ;  /* 0x000000182014723c */ /* 0x040fee0000041814 */
[----:B------:R-:W-:Y:S01]  /*b280*/  MUFU.EX2 R65, R65 ;  /* 0x0000004100417308 */ /* 0x000fe20000000800 */
[C---:B------:R-:W-:Y:S01]  /*b290*/  HMMA.16816.F32.BF16 R24, R32.reuse, R26, R76 ;  /* 0x0000001a2018723c */ /* 0x040fe2000004184c */
[----:B------:R-:W-:Y:S06]  /*b2a0*/  LDSM.16.MT88.4 R76, [R103+0x8000] ;  /* 0x00800000674c783b */ /* 0x000fec0000004200 */
[----:B------:R-:W4:Y:S01]  /*b2b0*/  MUFU.EX2 R36, R36 ;  /* 0x0000002400247308 */ /* 0x000f220000000800 */
[C---:B------:R-:W-:Y:S07]  /*b2c0*/  HMMA.16816.F32.BF16 R12, R32.reuse, R16, R12 ;  /* 0x00000010200c723c */ /* 0x040fee000004180c */
[----:B------:R-:W3:Y:S01]  /*b2d0*/  MUFU.EX2 R0, R0 ;  /* 0x0000000000007308 */ /* 0x000ee20000000800 */
[C---:B------:R-:W-:Y:S01]  /*b2e0*/  HMMA.16816.F32.BF16 R16, R32.reuse, R18, R84 ;  /* 0x000000122010723c */ /* 0x040fe20000041854 */
[----:B------:R-:W-:Y:S06]  /*b2f0*/  LDSM.16.MT88.4 R84, [R148+0x8800] ;  /* 0x008800009454783b */ /* 0x000fec0000004200 */
[----:B------:R-:W-:Y:S01]  /*b300*/  MUFU.EX2 R210, R210 ;  /* 0x000000d200d27308 */ /* 0x000fe20000000800 */
[----:B------:R-:W-:Y:S01]  /*b310*/  HMMA.16816.F32.BF16 R28, R32, R40, R28 ;  /* 0x00000028201c723c */ /* 0x000fe2000004181c */
[----:B--2---:R-:W-:-:S02]  /*b320*/  F2FP.BF16.F32.PACK_AB R40, R109, R184 ;  /* 0x000000b86d28723e */ /* 0x004fc400000010ff */
[----:B------:R-:W-:-:S04]  /*b330*/  F2FP.BF16.F32.PACK_AB R41, R107, R182 ;  /* 0x000000b66b29723e */ /* 0x000fc800000010ff */
[----:B------:R-:W-:Y:S01]  /*b340*/  MUFU.EX2 R115, R115 ;  /* 0x0000007300737308 */ /* 0x000fe20000000800 */
[----:B------:R-:W-:Y:S01]  /*b350*/  HMMA.16816.F32.BF16 R32, R32, R42, R68 ;  /* 0x0000002a2020723c */ /* 0x000fe20000041844 */
[----:B----4-:R-:W-:Y:S02]  /*b360*/  F2FP.BF16.F32.PACK_AB R42, R36, R65 ;  /* 0x00000041242a723e */ /* 0x010fe400000010ff */
[----:B---3--:R-:W-:-:S04]  /*b370*/  F2FP.BF16.F32.PACK_AB R43, R0, R67 ;  /* 0x00000043002b723e */ /* 0x008fc800000010ff */
[----:B------:R-:W-:Y:S03]  /*b380*/  MUFU.EX2 R204, R204 ;  /* 0x000000cc00cc7308 */ /* 0x000fe60000000800 */
[C---:B------:R-:W-:Y:S05]  /*b390*/  HMMA.16816.F32.BF16 R4, R40.reuse, R48, R4 ;  /* 0x000000302804723c */ /* 0x040fea0000041804 */
[----:B------:R-:W-:Y:S03]  /*b3a0*/  MUFU.EX2 R206, R206 ;  /* 0x000000ce00ce7308 */ /* 0x000fe60000000800 */
[C---:B------:R-:W-:Y:S01]  /*b3b0*/  HMMA.16816.F32.BF16 R8, R40.reuse, R50, R8 ;  /* 0x000000322808723c */ /* 0x040fe20000041808 */
[----:B------:R-:W2:Y:S04]  /*b3c0*/  LDSM.16.MT88.4 R48, [R102+0x6800] ;  /* 0x006800006630783b */ /* 0x000ea80000004200 */
[----:B------:R-:W3:Y:S03]  /*b3d0*/  MUFU.EX2 R117, R117 ;  /* 0x0000007500757308 */ /* 0x000ee60000000800 */
[C---:B-----5:R-:W-:Y:S05]  /*b3e0*/  HMMA.16816.F32.BF16 R20, R40.reuse, R52, R20 ;  /* 0x000000342814723c */ /* 0x060fea0000041814 */
[----:B------:R-:W-:Y:S03]  /*b3f0*/  MUFU.EX2 R194, R194 ;  /* 0x000000c200c27308 */ /* 0x000fe60000000800 */
[C---:B------:R-:W-:Y:S01]  /*b400*/  HMMA.16816.F32.BF16 R24, R40.reuse, R54, R24 ;  /* 0x000000362818723c */ /* 0x040fe20000041818 */
[----:B------:R-:W4:Y:S04]  /*b410*/  LDSM.16.MT88.4 R52, [R152+0x7000] ;  /* 0x007000009834783b */ /* 0x000f280000004200 */
[----:B------:R-:W5:Y:S03]  /*b420*/  MUFU.EX2 R113, R113 ;  /* 0x0000007100717308 */ /* 0x000f660000000800 */
[C---:B-1----:R-:W-:Y:S05]  /*b430*/  HMMA.16816.F32.BF16 R12, R40.reuse, R44, R12 ;  /* 0x0000002c280c723c */ /* 0x042fea000004180c */
[----:B------:R-:W1:Y:S03]  /*b440*/  MUFU.EX2 R111, R111 ;  /* 0x0000006f006f7308 */ /* 0x000e660000000800 */
[C---:B------:R-:W-:Y:S01]  /*b450*/  HMMA.16816.F32.BF16 R16, R40.reuse, R46, R16 ;  /* 0x0000002e2810723c */ /* 0x040fe20000041810 */
[----:B------:R-:W4:Y:S04]  /*b460*/  LDSM.16.MT88.4 R44, [R148+0x7000] ;  /* 0x00700000942c783b */ /* 0x000f280000004200 */
[----:B------:R-:W-:Y:S03]  /*b470*/  MUFU.EX2 R228, R228 ;  /* 0x000000e400e47308 */ /* 0x000fe60000000800 */
[C---:B--2---:R-:W-:Y:S05]  /*b480*/  HMMA.16816.F32.BF16 R28, R40.reuse, R48, R28 ;  /* 0x00000030281c723c */ /* 0x044fea000004181c */
[----:B------:R-:W-:Y:S03]  /*b490*/  MUFU.EX2 R135, R135 ;  /* 0x0000008700877308 */ /* 0x000fe60000000800 */
[----:B------:R-:W-:Y:S01]  /*b4a0*/  HMMA.16816.F32.BF16 R32, R40, R50, R32 ;  /* 0x000000322820723c */ /* 0x000fe20000041820 */
[----:B---3--:R-:W-:Y:S01]  /*b4b0*/  F2FP.BF16.F32.PACK_AB R40, R117, R206 ;  /* 0x000000ce7528723e */ /* 0x008fe200000010ff */
[----:B------:R-:W2:Y:S01]  /*b4c0*/  LDSM.16.MT88.4 R48, [R102+0x7000] ;  /* 0x007000006630783b */ /* 0x000ea20000004200 */
[----:B------:R-:W-:-:S02]  /*b4d0*/  F2FP.BF16.F32.PACK_AB R41, R115, R210 ;  /* 0x000000d27329723e */ /* 0x000fc400000010ff */
[----:B------:R-:W-:Y:S01]  /*b4e0*/  MUFU.EX2 R127, R127 ;  /* 0x0000007f007f7308 */ /* 0x000fe20000000800 */
[----:B-----5:R-:W-:Y:S02]  /*b4f0*/  F2FP.BF16.F32.PACK_AB R42, R113, R194 ;  /* 0x000000c2712a723e */ /* 0x020fe400000010ff */
[----:B-1----:R-:W-:-:S05]  /*b500*/  F2FP.BF16.F32.PACK_AB R43, R111, R204 ;  /* 0x000000cc6f2b723e */ /* 0x002fca00000010ff */
[----:B------:R-:W-:Y:S02]  /*b510*/  MUFU.EX2 R220, R220 ;  /* 0x000000dc00dc7308 */ /* 0x000fe40000000800 */
[C---:B----4-:R-:W-:Y:S06]  /*b520*/  HMMA.16816.F32.BF16 R4, R40.reuse, R52, R4 ;  /* 0x000000342804723c */ /* 0x050fec0000041804 */
[----:B------:R-:W1:Y:S02]  /*b530*/  MUFU.EX2 R133, R133 ;  /* 0x0000008500857308 */ /* 0x000e640000000800 */
        /* <DEDUP_REMOVED lines=8> */
[C---:B--2---:R-:W-:Y:S06]  /*b5c0*/  HMMA.16816.F32.BF16 R28, R40.reuse, R48, R28 ;  /* 0x00000030281c723c */ /* 0x044fec000004181c */
[----:B------:R-:W-:Y:S02]  /*b5d0*/  MUFU.EX2 R186, R186 ;  /* 0x000000ba00ba7308 */ /* 0x000fe40000000800 */
[C---:B------:R-:W-:Y:S01]  /*b5e0*/  HMMA.16816.F32.BF16 R32, R40.reuse, R50, R32 ;  /* 0x000000322820723c */ /* 0x040fe20000041820 */
[----:B------:R-:W2:Y:S05]  /*b5f0*/  LDSM.16.MT88.4 R48, [R103+0x7800] ;  /* 0x007800006730783b */ /* 0x000eaa0000004200 */
[----:B------:R-:W-:Y:S02]  /*b600*/  MUFU.EX2 R187, R187 ;  /* 0x000000bb00bb7308 */ /* 0x000fe40000000800 */
[C---:B---3--:R-:W-:Y:S08]  /*b610*/  HMMA.16816.F32.BF16 R20, R40.reuse, R52, R20 ;  /* 0x000000342814723c */ /* 0x048ff00000041814 */
[----:B------:R-:W-:Y:S01]  /*b620*/  HMMA.16816.F32.BF16 R24, R40, R54, R24 ;  /* 0x000000362818723c */ /* 0x000fe20000041818 */
[----:B-1----:R-:W-:Y:S01]  /*b630*/  F2FP.BF16.F32.PACK_AB R40, R133, R220 ;  /* 0x000000dc8528723e */ /* 0x002fe200000010ff */
[----:B------:R-:W1:Y:S01]  /*b640*/  LDSM.16.MT88.4 R52, [R148+0x7800] ;  /* 0x007800009434783b */ /* 0x000e620000004200 */
[----:B------:R-:W-:-:S02]  /*b650*/  F2FP.BF16.F32.PACK_AB R41, R135, R228 ;  /* 0x000000e48729723e */ /* 0x000fc400000010ff */
[----:B----4-:R-:W-:Y:S02]  /*b660*/  F2FP.BF16.F32.PACK_AB R42, R131, R216 ;  /* 0x000000d8832a723e */ /* 0x010fe400000010ff */
[----:B------:R-:W-:-:S07]  /*b670*/  F2FP.BF16.F32.PACK_AB R43, R212, R127 ;  /* 0x0000007fd42b723e */ /* 0x000fce00000010ff */
[C---:B-----5:R-:W-:Y:S08]  /*b680*/  HMMA.16816.F32.BF16 R4, R40.reuse, R44, R4 ;  /* 0x0000002c2804723c */ /* 0x060ff00000041804 */
[C---:B------:R-:W-:Y:S01]  /*b690*/  HMMA.16816.F32.BF16 R8, R40.reuse, R46, R8 ;  /* 0x0000002e2808723c */ /* 0x040fe20000041808 */
[----:B------:R-:W3:Y:S07]  /*b6a0*/  LDSM.16.MT88.4 R44, [R102+0x7800] ;  /* 0x00780000662c783b */ /* 0x000eee0000004200 */
[----:B--2---:R-:W-:Y:S01]  /*b6b0*/  HMMA.16816.F32.BF16 R20, R40, R48, R20 ;  /* 0x000000302814723c */ /* 0x004fe20000041814 */
[-CC-:B------:R-:W-:Y:S01]  /*b6c0*/  FFMA.FTZ R48, R202, R60.reuse, -R59.reuse ;  /* 0x0000003cca307223 */ /* 0x180fe2000001083b */
[----:B------:R-:W-:-:S05]  /*b6d0*/  FFMA.FTZ R49, R208, R60, -R59 ;  /* 0x0000003cd0317223 */ /* 0x000fca000001083b */
[----:B------:R-:W-:Y:S01]  /*b6e0*/  MUFU.EX2 R48, R48 ;  /* 0x0000003000307308 */ /* 0x000fe20000000800 */
[----:B------:R-:W-:Y:S01]  /*b6f0*/  HMMA.16816.F32.BF16 R24, R40, R50, R24 ;  /* 0x000000322818723c */ /* 0x000fe20000041818 */
[-C--:B------:R-:W-:Y:S01]  /*b700*/  FFMA.FTZ R51, R198, R60.reuse, -R59 ;  /* 0x0000003cc6337223 */ /* 0x080fe2000001083b */
[----:B------:R-:W-:-:S05]  /*b710*/  FFMA.FTZ R50, R200, R60, -R63 ;  /* 0x0000003cc8327223 */ /* 0x000fca000001083f */
[----:B------:R-:W2:Y:S01]  /*b720*/  MUFU.EX2 R51, R51 ;  /* 0x0000003300337308 */ /* 0x000ea20000000800 */
[----:B-1----:R-:W-:Y:S01]  /*b730*/  HMMA.16816.F32.BF16 R12, R40, R52, R12 ;  /* 0x00000034280c723c */ /* 0x002fe2000004180c */
[-CC-:B------:R-:W-:Y:S01]  /*b740*/  FFMA.FTZ R53, R196, R60.reuse, -R63.reuse ;  /* 0x0000003cc4357223 */ /* 0x180fe2000001083f */
[----:B------:R-:W-:-:S05]  /*b750*/  FFMA.FTZ R52, R188, R60, -R63 ;  /* 0x0000003cbc347223 */ /* 0x000fca000001083f */
[----:B------:R-:W-:Y:S01]  /*b760*/  MUFU.EX2 R49, R49 ;  /* 0x0000003100317308 */ /* 0x000fe20000000800 */
[----:B------:R-:W-:Y:S01]  /*b770*/  HMMA.16816.F32.BF16 R16, R40, R54, R16 ;  /* 0x000000362810723c */ /* 0x000fe20000041810 */
[-C--:B------:R-:W-:Y:S01]  /*b780*/  FFMA.FTZ R55, R192, R60.reuse, -R63 ;  /* 0x0000003cc0377223 */ /* 0x080fe2000001083f */
[----:B------:R-:W-:-:S05]  /*b790*/  FFMA.FTZ R54, R190, R60, -R59 ;  /* 0x0000003cbe367223 */ /* 0x000fca000001083b */
[----:B------:R-:W-:Y:S01]  /*b7a0*/  MUFU.EX2 R53, R53 ;  /* 0x0000003500357308 */ /* 0x000fe20000000800 */
[----:B--2---:R-:W-:Y:S01]  /*b7b0*/  F2FP.BF16.F32.PACK_AB R69, R48, R51 ;  /* 0x000000333045723e */ /* 0x004fe200000010ff */
[C---:B---3--:R-:W-:Y:S06]  /*b7c0*/  HMMA.16816.F32.BF16 R28, R40.reuse, R44, R28 ;  /* 0x0000002c281c723c */ /* 0x048fec000004181c */
[----:B------:R-:W1:Y:S02]  /*b7d0*/  MUFU.EX2 R50, R50 ;  /* 0x0000003200327308 */ /* 0x000e640000000800 */
[----:B------:R-:W-:Y:S01]  /*b7e0*/  HMMA.16816.F32.BF16 R32, R40, R46, R32 ;  /* 0x0000002e2820723c */ /* 0x000fe20000041820 */
[----:B------:R-:W2:Y:S04]  /*b7f0*/  LDSM.16.MT88.4 R44, [R152+0x8000] ;  /* 0x00800000982c783b */ /* 0x000ea80000004200 */
[----:B------:R-:W3:Y:S01]  /*b800*/  LDSM.16.MT88.4 R40, [R148+0x8000] ;  /* 0x008000009428783b */ /* 0x000ee20000004200 */
[----:B------:R-:W-:Y:S08]  /*b810*/  MUFU.EX2 R55, R55 ;  /* 0x0000003700377308 */ /* 0x000ff00000000800 */
[----:B------:R-:W4:Y:S01]  /*b820*/  MUFU.EX2 R52, R52 ;  /* 0x0000003400347308 */ /* 0x000f220000000800 */
[----:B-1----:R-:W-:-:S07]  /*b830*/  F2FP.BF16.F32.PACK_AB R68, R50, R53 ;  /* 0x000000353244723e */ /* 0x002fce00000010ff */
[----:B------:R-:W1:Y:S01]  /*b840*/  MUFU.EX2 R54, R54 ;  /* 0x0000003600367308 */ /* 0x000e620000000800 */
[----:B----4-:R-:W-:Y:S02]  /*b850*/  F2FP.BF16.F32.PACK_AB R70, R52, R55 ;  /* 0x000000373446723e */ /* 0x010fe400000010ff */
[----:B-1----:R-:W-:-:S07]  /*b860*/  F2FP.BF16.F32.PACK_AB R71, R54, R49 ;  /* 0x000000313647723e */ /* 0x002fce00000010ff */
        /* <DEDUP_REMOVED lines=25> */
[-CC-:B------:R-:W-:Y:S01]  /*ba00*/  FFMA.FTZ R32, R126, R60.reuse, -R59.reuse ;  /* 0x0000003c7e207223 */ /* 0x180fe2000001083b */
[----:B--2---:R-:W-:Y:S01]  /*ba10*/  F2FP.BF16.F32.PACK_AB R6, R44, R47 ;  /* 0x0000002f2c06723e */ /* 0x004fe200000010ff */
[----:B------:R-:W2:Y:S01]  /*ba20*/  MUFU.EX2 R42, R42 ;  /* 0x0000002a002a7308 */ /* 0x000ea20000000800 */
[----:B---3--:R-:W-:Y:S01]  /*ba30*/  F2FP.BF16.F32.PACK_AB R5, R40, R43 ;  /* 0x0000002b2805723e */ /* 0x008fe200000010ff */
[-CC-:B------:R-:W-:Y:S01]  /*ba40*/  FFMA.FTZ R33, R124, R60.reuse, -R59.reuse ;  /* 0x0000003c7c217223 */ /* 0x180fe2000001083b */
[-C--:B------:R-:W-:Y:S01]  /*ba50*/  FFMA.FTZ R34, R118, R60.reuse, -R59 ;  /* 0x0000003c76227223 */ /* 0x080fe2000001083b */
[----:B------:R-:W-:-:S04]  /*ba60*/  FFMA.FTZ R35, R112, R60, -R63 ;  /* 0x0000003c70237223 */ /* 0x000fc8000001083f */
[----:B------:R-:W3:Y:S08]  /*ba70*/  MUFU.EX2 R32, R32 ;  /* 0x0000002000207308 */ /* 0x000ef00000000800 */
[----:B------:R-:W-:Y:S01]  /*ba80*/  MUFU.EX2 R46, R46 ;  /* 0x0000002e002e7308 */ /* 0x000fe20000000800 */
[----:B--2---:R-:W-:-:S07]  /*ba90*/  F2FP.BF16.F32.PACK_AB R4, R42, R45 ;  /* 0x0000002d2a04723e */ /* 0x004fce00000010ff */
[----:B------:R-:W-:Y:S01]  /*baa0*/  MUFU.EX2 R33, R33 ;  /* 0x0000002100217308 */ /* 0x000fe20000000800 */
[----:B---3--:R-:W-:-:S07]  /*bab0*/  F2FP.BF16.F32.PACK_AB R7, R32, R41 ;  /* 0x000000292007723e */ /* 0x008fce00000010ff */
[C---:B------:R-:W-:Y:S01]  /*bac0*/  HMMA.16816.F32.BF16 R88, R4.reuse, R84, R12 ;  /* 0x000000540458723c */ /* 0x040fe2000004180c */
[----:B------:R-:W-:Y:S01]  /*bad0*/  LDSM.16.MT88.4 R12, [R152+0x9000] ;  /* 0x00900000980c783b */ /* 0x000fe20000004200 */
[----:B------:R-:W-:Y:S06]  /*bae0*/  MUFU.EX2 R34, R34 ;  /* 0x0000002200227308 */ /* 0x000fec0000000800 */
[C---:B------:R-:W-:Y:S01]  /*baf0*/  HMMA.16816.F32.BF16 R84, R4.reuse, R86, R16 ;  /* 0x000000560454723c */ /* 0x040fe20000041810 */
[----:B------:R-:W2:Y:S01]  /*bb00*/  LDSM.16.MT88.4 R16, [R103+0x9000] ;  /* 0x009000006710783b */ /* 0x000ea20000004200 */
[----:B------:R-:W-:Y:S06]  /*bb10*/  MUFU.EX2 R35, R35 ;  /* 0x0000002300237308 */ /* 0x000fec0000000800 */
[C---:B-1----:R-:W-:Y:S01]  /*bb20*/  HMMA.16816.F32.BF16 R80, R4.reuse, R28, R20 ;  /* 0x0000001c0450723c */ /* 0x042fe20000041814 */
[-CC-:B------:R-:W-:Y:S01]  /*bb30*/  FFMA.FTZ R22, R116, R60.reuse, -R63.reuse ;  /* 0x0000003c74167223 */ /* 0x180fe2000001083f */
[-C--:B------:R-:W-:Y:S01]  /*bb40*/  FFMA.FTZ R21, R114, R60.reuse, -R63 ;  /* 0x0000003c72157223 */ /* 0x080fe2000001083f */
[-C--:B------:R-:W-:Y:S01]  /*bb50*/  FFMA.FTZ R23, R110, R60.reuse, -R59 ;  /* 0x0000003c6e177223 */ /* 0x080fe2000001083b */
[----:B------:R-:W1:Y:S01]  /*bb60*/  MUFU.EX2 R20, R120 ;  /* 0x0000007800147308 */ /* 0x000e620000000800 */
[----:B------:R-:W-:Y:S01]  /*bb70*/  FADD.FTZ R110, R182, R101 ;  /* 0x00000065b66e7221 */ /* 0x000fe20000010000 */
[-CC-:B------:R-:W-:Y:S01]  /*bb80*/  FFMA.FTZ R28, R62, R60.reuse, -R63.reuse ;  /* 0x0000003c3e1c7223 */ /* 0x180fe2000001083f */
[----:B------:R-:W-:Y:S01]  /*bb90*/  FFMA.FTZ R29, R64, R60, -R63 ;  /* 0x0000003c401d7223 */ /* 0x000fe2000001083f */
[----:B------:R-:W-:Y:S01]  /*bba0*/  HMMA.16816.F32.BF16 R96, R4, R92, R96 ;  /* 0x0000005c0460723c */ /* 0x000fe20000041860 */
[----:B------:R-:W-:-:S03]  /*bbb0*/  FADD.FTZ R110, R107, R110 ;  /* 0x0000006e6b6e7221 */ /* 0x000fc60000010000 */
[----:B------:R-:W-:Y:S01]  /*bbc0*/  MUFU.EX2 R22, R22 ;  /* 0x0000001600167308 */ /* 0x000fe20000000800 */
[----:B------:R-:W-:-:S03]  /*bbd0*/  FADD.FTZ R67, R67, R110 ;  /* 0x0000006e43437221 */ /* 0x000fc60000010000 */
[C---:B------:R-:W-:Y:S01]  /*bbe0*/  HMMA.16816.F32.BF16 R92, R4.reuse, R94, R8 ;  /* 0x0000005e045c723c */ /* 0x040fe20000041808 */
[----:B------:R-:W3:Y:S01]  /*bbf0*/  LDSM.16.MT88.4 R8, [R148+0x9000] ;  /* 0x009000009408783b */ /* 0x000ee20000004200 */
[----:B------:R-:W-:Y:S01]  /*bc00*/  FADD.FTZ R67, R0, R67 ;  /* 0x0000004300437221 */ /* 0x000fe20000010000 */
[-C--:B------:R-:W-:Y:S01]  /*bc10*/  MOV R0, R39.reuse ;  /* 0x0000002700007202 */ /* 0x080fe20000000f00 */
[----:B------:R-:W4:Y:S01]  /*bc20*/  MUFU.EX2 R21, R21 ;  /* 0x0000001500157308 */ /* 0x000f220000000800 */
[----:B------:R-:W-:Y:S01]  /*bc30*/  @P0 MOV R0, R39 ;  /* 0x0000002700000202 */ /* 0x000fe20000000f00 */
[----:B------:R-:W-:Y:S02]  /*bc40*/  FADD.FTZ R210, R210, R67 ;  /* 0x00000043d2d27221 */ /* 0x000fe40000010000 */
[----:B------:R-:W-:Y:S01]  /*bc50*/  HMMA.16816.F32.BF16 R76, R4, R30, R76 ;  /* 0x0000001e044c723c */ /* 0x000fe2000004184c */
[----:B------:R-:W-:Y:S01]  /*bc60*/  FADD.FTZ R30, R184, R105 ;  /* 0x00000069b81e7221 */ /* 0x000fe20000010000 */
[----:B------:R-:W-:Y:S01]  /*bc70*/  FADD.FTZ R115, R115, R210 ;  /* 0x000000d273737221 */ /* 0x000fe20000010000 */
[----:B------:R-:W-:Y:S01]  /*bc80*/  @P0 IADD3 R184, PT, PT, R100, -0x3, RZ ;  /* 0xfffffffd64b80810 */ /* 0x000fe20007ffe0ff */
[----:B------:R-:W5:Y:S01]  /*bc90*/  MUFU.EX2 R23, R23 ;  /* 0x0000001700177308 */ /* 0x000f620000000800 */
[----:B------:R-:W-:Y:S01]  /*bca0*/  FADD.FTZ R30, R109, R30 ;  /* 0x0000001e6d1e7221 */ /* 0x000fe20000010000 */
[----:B------:R-:W-:-:S02]  /*bcb0*/  FADD.FTZ R204, R204, R115 ;  /* 0x00000073cccc7221 */ /* 0x000fc40000010000 */
[C---:B------:R-:W-:Y:S01]  /*bcc0*/  HMMA.16816.F32.BF16 R72, R4.reuse, R24, R72 ;  /* 0x000000180448723c */ /* 0x040fe20000041848 */
[-CC-:B------:R-:W-:Y:S01]  /*bcd0*/  FFMA.FTZ R24, R108, R60.reuse, -R59.reuse ;  /* 0x0000003c6c187223 */ /* 0x180fe2000001083b */
[----:B------:R-:W-:Y:S01]  /*bce0*/  FADD.FTZ R111, R111, R204 ;  /* 0x000000cc6f6f7221 */ /* 0x000fe20000010000 */
[-C--:B------:R-:W-:Y:S01]  /*bcf0*/  FFMA.FTZ R25, R106, R60.reuse, -R59 ;  /* 0x0000003c6a197223 */ /* 0x080fe2000001083b */
[----:B------:R-:W-:Y:S02]  /*bd00*/  MUFU.EX2 R28, R28 ;  /* 0x0000001c001c7308 */ /* 0x000fe40000000800 */
[----:B------:R-:W-:Y:S02]  /*bd10*/  FADD.FTZ R228, R228, R111 ;  /* 0x0000006fe4e47221 */ /* 0x000fe40000010000 */
[----:B------:R-:W-:Y:S01]  /*bd20*/  HMMA.16816.F32.BF16 R68, R4, R26, R68 ;  /* 0x0000001a0444723c */ /* 0x000fe20000041844 */
[----:B-1----:R-:W-:Y:S01]  /*bd30*/  F2FP.BF16.F32.PACK_AB R4, R20, R35 ;  /* 0x000000231404723e */ /* 0x002fe200000010ff */
[----:B------:R-:W-:Y:S01]  /*bd40*/  FFMA.FTZ R26, R104, R60, -R59 ;  /* 0x0000003c681a7223 */ /* 0x000fe2000001083b */
[----:B------:R-:W-:Y:S01]  /*bd50*/  F2FP.BF16.F32.PACK_AB R5, R33, R46 ;  /* 0x0000002e2105723e */ /* 0x000fe200000010ff */
[----:B------:R-:W-:Y:S01]  /*bd60*/  FFMA.FTZ R27, R66, R60, -R63 ;  /* 0x0000003c421b7223 */ /* 0x000fe2000001083f */
[----:B----4-:R-:W-:Y:S01]  /*bd70*/  F2FP.BF16.F32.PACK_AB R6, R21, R22 ;  /* 0x000000161506723e */ /* 0x010fe200000010ff */
[----:B------:R-:W-:Y:S01]  /*bd80*/  FADD.FTZ R228, R135, R228 ;  /* 0x000000e487e47221 */ /* 0x000fe20000010000 */
[----:B-----5:R-:W-:Y:S01]  /*bd90*/  F2FP.BF16.F32.PACK_AB R7, R23, R34 ;  /* 0x000000221707723e */ /* 0x020fe200000010ff */
[----:B------:R-:W-:Y:S02]  /*bda0*/  MUFU.EX2 R24, R24 ;  /* 0x0000001800187308 */ /* 0x000fe40000000800 */
[----:B------:R-:W-:-:S04]  /*bdb0*/  FADD.FTZ R127, R127, R228 ;  /* 0x000000e47f7f7221 */ /* 0x000fc80000010000 */
[C---:B--2---:R-:W-:Y:S01]  /*bdc0*/  HMMA.16816.F32.BF16 R80, R4.reuse, R16, R80 ;  /* 0x000000100450723c */ /* 0x044fe20000041850 */
[----:B------:R-:W-:Y:S01]  /*bdd0*/  FADD.FTZ R17, R65, R30 ;  /* 0x0000001e41117221 */ /* 0x000fe20000010000 */
[----:B------:R-:W-:Y:S01]  /*bde0*/  MUFU.EX2 R25, R25 ;  /* 0x0000001900197308 */ /* 0x000fe20000000800 */
[----:B------:R-:W-:Y:S02]  /*bdf0*/  FADD.FTZ R212, R212, R127 ;  /* 0x0000007fd4d47221 */ /* 0x000fe40000010000 */
[----:B------:R-:W-:Y:S01]  /*be00*/  FADD.FTZ R17, R36, R17 ;  /* 0x0000001124117221 */ /* 0x000fe20000010000 */
[-C--:B------:R-:W-:Y:S01]  /*be10*/  MOV R36, R57.reuse ;  /* 0x0000003900247202 */ /* 0x080fe20000000f00 */
[----:B------:R-:W-:Y:S01]  /*be20*/  FADD.FTZ R51, R51, R212 ;  /* 0x000000d433337221 */ /* 0x000fe20000010000 */
[----:B------:R-:W-:Y:S01]  /*be30*/  HMMA.16816.F32.BF16 R96, R4, R12, R96 ;  /* 0x0000000c0460723c */ /* 0x000fe20000041860 */
[----:B------:R-:W-:Y:S01]  /*be40*/  FADD.FTZ R206, R206, R17 ;  /* 0x00000011cece7221 */ /* 0x000fe20000010000 */
[----:B------:R-:W-:Y:S01]  /*be50*/  MUFU.EX2 R26, R26 ;  /* 0x0000001a001a7308 */ /* 0x000fe20000000800 */
[----:B------:R-:W-:Y:S01]  /*be60*/  FADD.FTZ R48, R48, R51 ;  /* 0x0000003330307221 */ /* 0x000fe20000010000 */
[----:B------:R-:W-:Y:S01]  /*be70*/  @P0 MOV R36, R57 ;  /* 0x0000003900240202 */ /* 0x000fe20000000f00 */
[----:B------:R-:W-:-:S02]  /*be80*/  FADD.FTZ R117, R117, R206 ;  /* 0x000000ce75757221 */ /* 0x000fc40000010000 */
[----:B------:R-:W-:Y:S01]  /*be90*/  FADD.FTZ R49, R49, R48 ;  /* 0x0000003031317221 */ /* 0x000fe20000010000 */
[C---:B------:R-:W-:Y:S01]  /*bea0*/  HMMA.16816.F32.BF16 R92, R4.reuse, R14, R92 ;  /* 0x0000000e045c723c */ /* 0x040fe2000004185c */
[----:B------:R-:W1:Y:S01]  /*beb0*/  LDSM.16.MT88.4 R12, [R102+0x9000] ;  /* 0x00900000660c783b */ /* 0x000e620000004200 */
[----:B------:R-:W-:Y:S01]  /*bec0*/  FADD.FTZ R194, R194, R117 ;  /* 0x00000075c2c27221 */ /* 0x000fe20000010000 */
[----:B------:R-:W2:Y:S01]  /*bed0*/  MUFU.EX2 R27, R27 ;  /* 0x0000001b001b7308 */ /* 0x000ea20000000800 */
[----:B------:R-:W-:Y:S02]  /*bee0*/  FADD.FTZ R54, R54, R49 ;  /* 0x0000003136367221 */ /* 0x000fe40000010000 */
[----:B------:R-:W-:Y:S02]  /*bef0*/  FADD.FTZ R113, R113, R194 ;  /* 0x000000c271717221 */ /* 0x000fe40000010000 */
[----:B---3--:R-:W-:Y:S01]  /*bf00*/  HMMA.16816.F32.BF16 R88, R4, R8, R88 ;  /* 0x000000080458723c */ /* 0x008fe20000041858 */
[----:B------:R-:W-:Y:S01]  /*bf10*/  FADD.FTZ R43, R43, R54 ;  /* 0x000000362b2b7221 */ /* 0x000fe20000010000 */
[----:B------:R-:W-:Y:S01]  /*bf20*/  FADD.FTZ R220, R220, R113 ;  /* 0x00000071dcdc7221 */ /* 0x000fe20000010000 */
[----:B------:R-:W3:Y:S02]  /*bf30*/  MUFU.EX2 R29, R29 ;  /* 0x0000001d001d7308 */ /* 0x000ee40000000800 */
[----:B------:R-:W-:Y:S01]  /*bf40*/  FADD.FTZ R40, R40, R43 ;  /* 0x0000002b28287221 */ /* 0x000fe20000010000 */
[----:B------:R-:W-:-:S02]  /*bf50*/  FADD.FTZ R133, R133, R220 ;  /* 0x000000dc85857221 */ /* 0x000fc40000010000 */
[----:B------:R-:W-:Y:S01]  /*bf60*/  HMMA.16816.F32.BF16 R84, R4, R10, R84 ;  /* 0x0000000a0454723c */ /* 0x000fe20000041854 */
[----:B------:R-:W4:Y:S01]  /*bf70*/  LDSM.16.MT88.4 R8, [R152+0x9800] ;  /* 0x009800009808783b */ /* 0x000f220000004200 */
[----:B------:R-:W-:Y:S01]  /*bf80*/  FADD.FTZ R216, R216, R133 ;  /* 0x00000085d8d87221 */ /* 0x000fe20000010000 */
[----:B------:R-:W-:-:S03]  /*bf90*/  FADD.FTZ R41, R41, R40 ;  /* 0x0000002829297221 */ /* 0x000fc60000010000 */
[----:B------:R-:W-:Y:S01]  /*bfa0*/  FADD.FTZ R216, R131, R216 ;  /* 0x000000d883d87221 */ /* 0x000fe20000010000 */
[----:B------:R-:W-:Y:S01]  /*bfb0*/  FADD.FTZ R41, R32, R41 ;  /* 0x0000002920297221 */ /* 0x000fe20000010000 */
        /* <DEDUP_REMOVED lines=11> */
[----:B------:R-:W-:-:S04]  /*c070*/  FADD.FTZ R45, R45, R52 ;  /* 0x000000342d2d7221 */ /* 0x000fc80000010000 */
[----:B------:R-:W-:Y:S02]  /*c080*/  FADD.FTZ R42, R42, R45 ;  /* 0x0000002d2a2a7221 */ /* 0x000fe40000010000 */
[----:B------:R-:W-:Y:S01]  /*c090*/  HMMA.16816.F32.BF16 R68, R4, R14, R68 ;  /* 0x0000000e0444723c */ /* 0x000fe20000041844 */
[----:B--2---:R-:W-:Y:S01]  /*c0a0*/  F2FP.BF16.F32.PACK_AB R4, R28, R27 ;  /* 0x0000001b1c04723e */ /* 0x004fe200000010ff */
[----:B------:R-:W1:Y:S01]  /*c0b0*/  LDSM.16.MT88.4 R12, [R103+0x9800] ;  /* 0x00980000670c783b */ /* 0x000e620000004200 */
[----:B------:R-:W-:Y:S01]  /*c0c0*/  F2FP.BF16.F32.PACK_AB R5, R25, R24 ;  /* 0x000000181905723e */ /* 0x000fe200000010ff */
[----:B------:R-:W-:Y:S01]  /*c0d0*/  FADD.FTZ R47, R47, R42 ;  /* 0x0000002a2f2f7221 */ /* 0x000fe20000010000 */
[----:B---3--:R-:W-:Y:S01]  /*c0e0*/  F2FP.BF16.F32.PACK_AB R6, R186, R29 ;  /* 0x0000001dba06723e */ /* 0x008fe200000010ff */
[----:B------:R-:W-:Y:S01]  /*c0f0*/  FADD.FTZ R24, R24, R23 ;  /* 0x0000001718187221 */ /* 0x000fe20000010000 */
[----:B------:R-:W-:Y:S01]  /*c100*/  F2FP.BF16.F32.PACK_AB R7, R187, R26 ;  /* 0x0000001abb07723e */ /* 0x000fe200000010ff */
[----:B------:R-:W-:-:S02]  /*c110*/  FADD.FTZ R44, R44, R47 ;  /* 0x0000002f2c2c7221 */ /* 0x000fc40000010000 */
[----:B------:R-:W-:Y:S02]  /*c120*/  FADD.FTZ R25, R25, R24 ;  /* 0x0000001819197221 */ /* 0x000fe40000010000 */
[----:B------:R-:W-:Y:S02]  /*c130*/  FADD.FTZ R35, R35, R44 ;  /* 0x0000002c23237221 */ /* 0x000fe40000010000 */
[----:B----4-:R-:W-:Y:S01]  /*c140*/  HMMA.16816.F32.BF16 R96, R4, R8, R96 ;  /* 0x000000080460723c */ /* 0x010fe20000041860 */
[----:B------:R-:W-:Y:S01]  /*c150*/  FADD.FTZ R26, R26, R25 ;  /* 0x000000191a1a7221 */ /* 0x000fe20000010000 */
[----:B------:R-:W-:-:S03]  /*c160*/  FADD.FTZ R35, R20, R35 ;  /* 0x0000002314237221 */ /* 0x000fc60000010000 */
[----:B------:R-:W-:Y:S01]  /*c170*/  FADD.FTZ R187, R187, R26 ;  /* 0x0000001abbbb7221 */ /* 0x000fe20000010000 */
[----:B------:R-:W-:Y:S02]  /*c180*/  FADD.FTZ R22, R22, R35 ;  /* 0x0000002316167221 */ /* 0x000fe40000010000 */
[----:B------:R-:W-:Y:S01]  /*c190*/  HMMA.16816.F32.BF16 R92, R4, R10, R92 ;  /* 0x0000000a045c723c */ /* 0x000fe2000004185c */
[----:B------:R-:W2:Y:S01]  /*c1a0*/  LDSM.16.MT88.4 R8, [R102+0x9800] ;  /* 0x009800006608783b */ /* 0x000ea20000004200 */
[----:B------:R-:W-:-:S04]  /*c1b0*/  FADD.FTZ R22, R21, R22 ;  /* 0x0000001615167221 */ /* 0x000fc80000010000 */
[----:B------:R-:W-:Y:S02]  /*c1c0*/  FADD.FTZ R27, R27, R22 ;  /* 0x000000161b1b7221 */ /* 0x000fe40000010000 */
[----:B-----5:R-:W-:Y:S02]  /*c1d0*/  HMMA.16816.F32.BF16 R88, R4, R16, R88 ;  /* 0x000000100458723c */ /* 0x020fe40000041858 */
[----:B------:R-:W-:-:S04]  /*c1e0*/  FADD.FTZ R28, R28, R27 ;  /* 0x0000001b1c1c7221 */ /* 0x000fc80000010000 */
[----:B------:R-:W-:Y:S02]  /*c1f0*/  FADD.FTZ R29, R29, R28 ;  /* 0x0000001c1d1d7221 */ /* 0x000fe40000010000 */
[----:B------:R-:W-:Y:S02]  /*c200*/  HMMA.16816.F32.BF16 R84, R4, R18, R84 ;  /* 0x000000120454723c */ /* 0x000fe40000041854 */
[----:B------:R-:W-:-:S06]  /*c210*/  FADD.FTZ R186, R186, R29 ;  /* 0x0000001dbaba7221 */ /* 0x000fcc0000010000 */
[C---:B-1----:R-:W-:Y:S08]  /*c220*/  HMMA.16816.F32.BF16 R80, R4.reuse, R12, R80 ;  /* 0x0000000c0450723c */ /* 0x042ff00000041850 */
[C---:B------:R-:W-:Y:S08]  /*c230*/  HMMA.16816.F32.BF16 R76, R4.reuse, R14, R76 ;  /* 0x0000000e044c723c */ /* 0x040ff0000004184c */
[C---:B--2---:R-:W-:Y:S08]  /*c240*/  HMMA.16816.F32.BF16 R72, R4.reuse, R8, R72 ;  /* 0x000000080448723c */ /* 0x044ff00000041848 */
[----:B------:R-:W-:Y:S01]  /*c250*/  HMMA.16816.F32.BF16 R68, R4, R10, R68 ;  /* 0x0000000a0444723c */ /* 0x000fe20000041844 */
[----:B------:R-:W-:-:S04]  /*c260*/  NOP ;  /* 0x0000000000007918 */ /* 0x000fc80000000000 */
[----:B------:R-:W-:-:S15]  /*c270*/  @P0 BRA `(.L_x_10282) ;  /* 0x0000000000040947 */ /* 0x000fde0003800000 */
.L_x_10271:
[----:B------:R-:W-:-:S07]  /*c280*/  IADD3 R184, PT, PT, R56, -0x1, RZ ;  /* 0xffffffff38b87810 */ /* 0x000fce0007ffe0ff */
.L_x_10282:
[----:B------:R-:W-:Y:S05]  /*c290*/  BSYNC B2 ;  /* 0x0000000000027941 */ /* 0x000fea0003800000 */
.L_x_10270:
        /* <DEDUP_REMOVED lines=12> */
.L_x_10290:
        /* <DEDUP_REMOVED lines=80> */
.L_x_10285:
[----:B------:R-:W-:Y:S05]  /*c860*/  BSYNC.RECONVERGENT B0 ;  /* 0x0000000000007941 */ /* 0x000fea0003800200 */
.L_x_10284:
        /* <DEDUP_REMOVED lines=76> */
[----:B------:R-:W2:Y:S04]  /*cd30*/  LD.E R0, desc[UR4][R2.64+0x18c] ;  /* 0x00018c0402007980 */ /* 0x000ea8000c101900 */
        /* <DEDUP_REMOVED lines=9> */
[----:B------:R-:W-:Y:S07]  /*cdd0*/  LDSM.16.M88.4 R116, [R151+0x5000] ;  /* 0x005000009774783b */ /* 0x000fee0000000200 */
[C---:B-1----:R-:W-:Y:S08]  /*cde0*/  HMMA.16816.F32.BF16 R28, R104.reuse, R120, RZ ;  /* 0x00000078681c723c */ /* 0x042ff000000418ff */
[C---:B------:R-:W-:Y:S01]  /*cdf0*/  HMMA.16816.F32.BF16 R32, R104.reuse, R122, RZ ;  /* 0x0000007a6820723c */ /* 0x040fe200000418ff */
[----:B------:R-:W-:Y:S07]  /*ce00*/  LDSM.16.M88.4 R120, [R150+0x3800] ;  /* 0x003800009678783b */ /* 0x000fee0000000200 */
[C---:B--2---:R-:W-:Y:S08]  /*ce10*/  HMMA.16816.F32.BF16 R36, R104.reuse, R124, RZ ;  /* 0x0000007c6824723c */ /* 0x044ff000000418ff */
        /* <DEDUP_REMOVED lines=48> */
[----:B------:R-:W3:Y:S07]  /*d120*/  LDSM.16.M88.4 R112, [R153] ;  /* 0x000000009970783b */ /* 0x000eee0000000200 */
[C---:B--2---:R-:W-:Y:S08]  /*d130*/  HMMA.16816.F32.BF16 R52, R108.reuse, R116, R52 ;  /* 0x000000746c34723c */ /* 0x044ff00000041834 */
[C---:B------:R-:W-:Y:S08]  /*d140*/  HMMA.16816.F32.BF16 R56, R108.reuse, R118, R56 ;  /* 0x000000766c38723c */ /* 0x040ff00000041838 */
[C---:B-1----:R-:W-:Y:S08]  /*d150*/  HMMA.16816.F32.BF16 R60, R108.reuse, R104, R60 ;  /* 0x000000686c3c723c */ /* 0x042ff0000004183c */
[----:B------:R-:W-:Y:S01]  /*d160*/  HMMA.16816.F32.BF16 R64, R108, R106, R64 ;  /* 0x0000006a6c40723c */ /* 0x000fe20000041840 */
[----:B------:R-:W1:Y:S07]  /*d170*/  LDSM.16.M88.4 R104, [R149+0x2800] ;  /* 0x002800009568783b */ /* 0x000e6e0000000200 */
[C---:B---3--:R-:W-:Y:S01]  /*d180*/  HMMA.16816.F32.BF16 R4, R112.reuse, R120, R4 ;  /* 0x000000787004723c */ /* 0x048fe20000041804 */
[----:B------:R-:W2:Y:S07]  /*d190*/  LDSM.16.M88.4 R108, [R149+0x3000] ;  /* 0x00300000956c783b */ /* 0x000eae0000000200 */
[C---:B------:R-:W-:Y:S11]  /*d1a0*/  HMMA.16816.F32.BF16 R8, R112.reuse, R122, R8 ;  /* 0x0000007a7008723c */ /* 0x040ff60000041808 */
        /* <DEDUP_REMOVED lines=10> */
[C---:B-1----:R-:W-:Y:S09]  /*d250*/  HMMA.16816.F32.BF16 R12, R112.reuse, R104, R12 ;  /* 0x00000068700c723c */ /* 0x042ff2000004180c */
        /* <DEDUP_REMOVED lines=11> */
[----:B------:R-:W3:Y:S02]  /*d310*/  LDSM.16.M88.4 R108, [R149+0x4000] ;  /* 0x00400000956c783b */ /* 0x000ee40000000200 */
        /* <DEDUP_REMOVED lines=46> */
[----:B------:R-:W5:Y:S01]  /*d600*/  LDSM.16.M88.4 R104, [R149+0x5800] ;  /* 0x005800009568783b */ /* 0x000f620000000200 */
        /* <DEDUP_REMOVED lines=25> */
[C---:B-----5:R-:W-:Y:S08]  /*d7a0*/  HMMA.16816.F32.BF16 R60, R112.reuse, R104, R60 ;  /* 0x00000068703c723c */ /* 0x060ff0000004183c */
[----:B------:R-:W1:Y:S01]  /*d7b0*/  MUFU.TANH R208, R208 ;  /* 0x000000d000d07308 */ /* 0x000e620000002400 */
[----:B------:R-:W-:Y:S09]  /*d7c0*/  HMMA.16816.F32.BF16 R64, R112, R106, R64 ;  /* 0x0000006a7040723c */ /* 0x000ff20000041840 */
[----:B------:R-:W1:Y:S01]  /*d7d0*/  MUFU.TANH R209, R209 ;  /* 0x000000d100d17308 */ /* 0x000e620000002400 */
[-C--:B------:R-:W-:Y:S01]  /*d7e0*/  FMUL.FTZ R245, R60, R0.reuse ;  /* 0x000000003cf57220 */ /* 0x080fe20000410000 */
        /* <DEDUP_REMOVED lines=123> */
.L_x_10289:
[----:B------:R-:W-:Y:S05]  /*dfa0*/  BSYNC.RECONVERGENT B0 ;  /* 0x0000000000007941 */ /* 0x000fea0003800200 */
.L_x_10288:
        /* <DEDUP_REMOVED lines=64> */
.L_x_10287:
[----:B------:R-:W-:Y:S05]  /*e3b0*/  BSYNC.RECONVERGENT B1 ;  /* 0x0000000000017941 */ /* 0x000fea0003800200 */
.L_x_10286:
[C---:B------:R-:W-:Y:S01]  /*e3c0*/  ISETP.GE.AND P0, PT, R185.reuse, R182, PT ;  /* 0x000000b6b900720c */ /* 0x040fe20003f06270 */
[C---:B------:R-:W-:Y:S01]  /*e3d0*/  VIADD R0, R185.reuse, 0xffffffc0 ;  /* 0xffffffc0b9007836 */ /* 0x040fe20000000000 */
[----:B------:R-:W-:Y:S01]  /*e3e0*/  P2R R18, PR, RZ, 0x4 ;  /* 0x00000004ff127803 */ /* 0x000fe20000000000 */
[C---:B--2---:R-:W-:Y:S01]  /*e3f0*/  VIADD R12, R185.reuse, 0xfffffff1 ;  /* 0xfffffff1b90c7836 */ /* 0x044fe20000000000 */
[----:B-1----:R-:W-:Y:S01]  /*e400*/  FSEL R220, R220, -INF , P0 ;  /* 0xff800000dcdc7808 */ /* 0x002fe20000000000 */
[C---:B------:R-:W-:Y:S01]  /*e410*/  VIADD R22, R185.reuse, 0xffffffc1 ;  /* 0xffffffc1b9167836 */ /* 0x040fe20000000000 */
[C---:B------:R-:W-:Y:S01]  /*e420*/  ISETP.GE.AND P4, PT, R0.reuse, R178, PT ;  /* 0x000000b20000720c */ /* 0x040fe20003f86270 */
[C---:B------:R-:W-:Y:S01]  /*e430*/  VIADD R30, R185.reuse, 0xffffffd1 ;  /* 0xffffffd1b91e7836 */ /* 0x040fe20000000000 */
[-C--:B------:R-:W-:Y:S01]  /*e440*/  ISETP.GE.AND P3, PT, R0, R182.reuse, PT ;  /* 0x000000b60000720c */ /* 0x080fe20003f66270 */
[C---:B------:R-:W-:Y:S01]  /*e450*/  VIADD R28, R185.reuse, 0xffffffd9 ;  /* 0xffffffd9b91c7836 */ /* 0x040fe20000000000 */
[----:B------:R-:W-:Y:S01]  /*e460*/  P2R R38, PR, RZ, 0x10 ;  /* 0x00000010ff267803 */ /* 0x000fe20000000000 */
[C---:B------:R-:W-:Y:S01]  /*e470*/  VIADD R31, R185.reuse, 0xffffffe1 ;  /* 0xffffffe1b91f7836 */ /* 0x040fe20000000000 */
[CC--:B------:R-:W-:Y:S01]  /*e480*/  ISETP.GE.AND P4, PT, R185.reuse, R179.reuse, PT ;  /* 0x000000b3b900720c */ /* 0x0c0fe20003f86270 */
        /* <DEDUP_REMOVED lines=55> */
[----:B------:R-:W-:Y:S02]  /*e800*/  FSEL R53, R199, -INF , P0 ;  /* 0xff800000c7357808 */ /* 0x000fe40000000000 */
[-C--:B------:R-:W-:Y:S02]  /*e810*/  ISETP.GE.AND P1, PT, R31, R179.reuse, PT ;  /* 0x000000b31f00720c */ /* 0x080fe40003f26270 */
[----:B------:R-:W-:Y:S02]  /*e820*/  ISETP.GE.AND P0, PT, R28, R179, PT ;  /* 0x000000b31c00720c */ /* 0x000fe40003f06270 */
[----:B------:R-:W-:Y:S01]  /*e830*/  ISETP.GE.AND P2, PT, R0, R175, PT ;  /* 0x000000af0000720c */ /* 0x000fe20003f46270 */
[----:B------:R-:W-:Y:S01]  /*e840*/  VIADD R0, R185, 0x11 ;  /* 0x00000011b9007836 */ /* 0x000fe20000000000 */
[----:B------:R-:W-:Y:S02]  /*e850*/  FSEL R205, R216, -INF , P4 ;  /* 0xff800000d8cd7808 */ /* 0x000fe40002000000 */
[----:B------:R-:W-:Y:S02]  /*e860*/  FSEL R39, R207, -INF , P1 ;  /* 0xff800000cf277808 */ /* 0x000fe40000800000 */
[-C--:B------:R-:W-:Y:S02]  /*e870*/  ISETP.GE.AND P4, PT, R7, R182.reuse, PT ;  /* 0x000000b60700720c */ /* 0x080fe40003f86270 */
[----:B------:R-:W-:Y:S02]  /*e880*/  FSEL R33, R203, -INF , P0 ;  /* 0xff800000cb217808 */ /* 0x000fe40000000000 */
[----:B------:R-:W-:Y:S02]  /*e890*/  ISETP.GE.AND P1, PT, R16, R179, PT ;  /* 0x000000b31000720c */ /* 0x000fe40003f26270 */
[-C--:B------:R-:W-:Y:S02]  /*e8a0*/  ISETP.GE.AND P0, PT, R6, R182.reuse, PT ;  /* 0x000000b60600720c */ /* 0x080fe40003f06270 */
[----:B------:R-:W-:Y:S02]  /*e8b0*/  FSEL R191, R221, -INF , P4 ;  /* 0xff800000ddbf7808 */ /* 0x000fe40002000000 */
[----:B------:R-:W-:Y:S02]  /*e8c0*/  FSEL R211, R211, -INF , P1 ;  /* 0xff800000d3d37808 */ /* 0x000fe40000800000 */
[-C--:B------:R-:W-:Y:S02]  /*e8d0*/  ISETP.GE.AND P4, PT, R5, R182.reuse, PT ;  /* 0x000000b60500720c */ /* 0x080fe40003f86270 */
[----:B------:R-:W-:Y:S02]  /*e8e0*/  FSEL R189, R223, -INF , P0 ;  /* 0xff800000dfbd7808 */ /* 0x000fe40000000000 */
[-C--:B------:R-:W-:Y:S02]  /*e8f0*/  ISETP.GE.AND P1, PT, R0, R182.reuse, PT ;  /* 0x000000b60000720c */ /* 0x080fe40003f26270 */
[----:B------:R-:W-:Y:S02]  /*e900*/  ISETP.GE.AND P0, PT, R4, R182, PT ;  /* 0x000000b60400720c */ /* 0x000fe40003f06270 */
[----:B------:R-:W-:Y:S02]  /*e910*/  P2R R44, PR, RZ, 0x4 ;  /* 0x00000004ff2c7803 */ /* 0x000fe40000000000 */
[----:B------:R-:W-:Y:S02]  /*e920*/  FSEL R147, R224, -INF , P4 ;  /* 0xff800000e0937808 */ /* 0x000fe40002000000 */
[----:B------:R-:W-:Y:S02]  /*e930*/  FSEL R135, R230, -INF , P1 ;  /* 0xff800000e6877808 */ /* 0x000fe40000800000 */
[CC--:B------:R-:W-:Y:S02]  /*e940*/  ISETP.GE.AND P4, PT, R22.reuse, R178.reuse, PT ;  /* 0x000000b21600720c */ /* 0x0c0fe40003f86270 */
[----:B------:R-:W-:Y:S01]  /*e950*/  ISETP.GE.AND P2, PT, R22, R175, PT ;  /* 0x000000af1600720c */ /* 0x000fe20003f46270 */
[----:B------:R-:W-:Y:S01]  /*e960*/  VIADD R22, R185, 0x18 ;  /* 0x00000018b9167836 */ /* 0x000fe20000000000 */
[----:B------:R-:W-:Y:S02]  /*e970*/  FSEL R137, R227, -INF , P0 ;  /* 0xff800000e3897808 */ /* 0x000fe40000000000 */
[-C--:B------:R-:W-:Y:S02]  /*e980*/  ISETP.GE.AND P1, PT, R12, R179.reuse, PT ;  /* 0x000000b30c00720c */ /* 0x080fe40003f26270 */
[----:B------:R-:W-:Y:S02]  /*e990*/  ISETP.GE.AND P0, PT, R15, R179, PT ;  /* 0x000000b30f00720c */ /* 0x000fe40003f06270 */
[----:B------:R-:W-:Y:S02]  /*e9a0*/  P2R R46, PR, RZ, 0x4 ;  /* 0x00000004ff2e7803 */ /* 0x000fe40000000000 */
[----:B------:R-:W-:Y:S02]  /*e9b0*/  FSEL R199, R215, -INF , P1 ;  /* 0xff800000d7c77808 */ /* 0x000fe40000800000 */
[----:B------:R-:W-:Y:S02]  /*e9c0*/  FSEL R201, R214, -INF , P0 ;  /* 0xff800000d6c97808 */ /* 0x000fe40000000000 */
[C---:B------:R-:W-:Y:S02]  /*e9d0*/  ISETP.GE.AND P2, PT, R36.reuse, R178, PT ;  /* 0x000000b22400720c */ /* 0x040fe40003f46270 */
[-C--:B------:R-:W-:Y:S01]  /*e9e0*/  ISETP.GE.AND P1, PT, R36, R175.reuse, PT ;  /* 0x000000af2400720c */ /* 0x080fe20003f26270 */
[----:B------:R-:W-:Y:S01]  /*e9f0*/  VIADD R36, R185, 0x19 ;  /* 0x00000019b9247836 */ /* 0x000fe20000000000 */
[-C--:B------:R-:W-:Y:S02]  /*ea00*/  ISETP.GE.AND P0, PT, R22, R182.reuse, PT ;  /* 0x000000b61600720c */ /* 0x080fe40003f06270 */
[----:B------:R-:W-:Y:S02]  /*ea10*/  P2R R47, PR, RZ, 0x2 ;  /* 0x00000002ff2f7803 */ /* 0x000fe40000000000 */
[----:B------:R-:W-:Y:S02]  /*ea20*/  FSEL R133, R232, -INF , P0 ;  /* 0xff800000e8857808 */ /* 0x000fe40000000000 */
[----:B------:R-:W-:Y:S02]  /*ea30*/  ISETP.GE.AND P0, PT, R36, R182, PT ;  /* 0x000000b62400720c */ /* 0x000fe40003f06270 */
[----:B------:R-:W-:Y:S02]  /*ea40*/  ISETP.GE.AND P1, PT, R34, R175, PT ;  /* 0x000000af2200720c */ /* 0x000fe40003f26270 */
[----:B------:R-:W-:Y:S02]  /*ea50*/  FSEL R131, R235, -INF , P0 ;  /* 0xff800000eb837808 */ /* 0x000fe40000000000 */
[-C--:B------:R-:W-:Y:S02]  /*ea60*/  ISETP.GE.AND P0, PT, R10, R179.reuse, PT ;  /* 0x000000b30a00720c */ /* 0x080fe40003f06270 */
[----:B------:R-:W-:Y:S02]  /*ea70*/  P2R R42, PR, RZ, 0x2 ;  /* 0x00000002ff2a7803 */ /* 0x000fe40000000000 */
[----:B------:R-:W-:Y:S02]  /*ea80*/  FSEL R197, R218, -INF , P0 ;  /* 0xff800000dac57808 */ /* 0x000fe40000000000 */
[----:B------:R-:W-:Y:S02]  /*ea90*/  ISETP.GE.AND P0, PT, R8, R179, PT ;  /* 0x000000b30800720c */ /* 0x000fe40003f06270 */
[-C--:B------:R-:W-:Y:S02]  /*eaa0*/  ISETP.GE.AND P1, PT, R32, R175.reuse, PT ;  /* 0x000000af2000720c */ /* 0x080fe40003f26270 */
[----:B------:R-:W-:Y:S02]  /*eab0*/  FSEL R195, R219, -INF , P0 ;  /* 0xff800000dbc37808 */ /* 0x000fe40000000000 */
[----:B------:R-:W-:Y:S01]  /*eac0*/  ISETP.GE.AND P0, PT, R34, R178, PT ;  /* 0x000000b22200720c */ /* 0x000fe20003f06270 */
[----:B------:R-:W-:Y:S01]  /*ead0*/  VIADD R34, R185, 0x20 ;  /* 0x00000020b9227836 */ /* 0x000fe20000000000 */
[----:B------:R-:W-:Y:S02]  /*eae0*/  P2R R60, PR, RZ, 0x4 ;  /* 0x00000004ff3c7803 */ /* 0x000fe40000000000 */
[----:B------:R-:W-:Y:S02]  /*eaf0*/  P2R R59, PR, RZ, 0x1 ;  /* 0x00000001ff3b7803 */ /* 0x000fe40000000000 */
[----:B------:R-:W-:Y:S02]  /*eb00*/  ISETP.GE.AND P0, PT, R34, R182, PT ;  /* 0x000000b62200720c */ /* 0x000fe40003f06270 */
[-C--:B------:R-:W-:Y:S02]  /*eb10*/  ISETP.GE.AND P2, PT, R30, R175.reuse, PT ;  /* 0x000000af1e00720c */ /* 0x080fe40003f46270 */
[----:B------:R-:W-:Y:S02]  /*eb20*/  FSEL R43, R237, -INF , P0 ;  /* 0xff800000ed2b7808 */ /* 0x000fe40000000000 */
[----:B------:R-:W-:Y:S01]  /*eb30*/  ISETP.GE.AND P0, PT, R32, R178, PT ;  /* 0x000000b22000720c */ /* 0x000fe20003f06270 */
[----:B------:R-:W-:Y:S01]  /*eb40*/  VIADD R32, R185, 0x21 ;  /* 0x00000021b9207836 */ /* 0x000fe20000000000 */
[----:B------:R-:W-:Y:S02]  /*eb50*/  ISETP.GE.AND P6, PT, R26, R175, PT ;  /* 0x000000af1a00720c */ /* 0x000fe40003fc6270 */
[----:B------:R-:W-:Y:S02]  /*eb60*/  P2R R58, PR, RZ, 0x1 ;  /* 0x00000001ff3a7803 */ /* 0x000fe40000000000 */
[-C--:B------:R-:W-:Y:S02]  /*eb70*/  ISETP.GE.AND P0, PT, R32, R182.reuse, PT ;  /* 0x000000b62000720c */ /* 0x080fe40003f06270 */
[----:B------:R-:W-:Y:S02]  /*eb80*/  ISETP.GE.AND P3, PT, R12, R182, PT ;  /* 0x000000b60c00720c */ /* 0x000fe40003f66270 */
[----:B------:R-:W-:Y:S02]  /*eb90*/  FSEL R123, R239, -INF , P0 ;  /* 0xff800000ef7b7808 */ /* 0x000fe40000000000 */
[----:B------:R-:W-:Y:S02]  /*eba0*/  ISETP.GE.AND P0, PT, R7, R179, PT ;  /* 0x000000b30700720c */ /* 0x000fe40003f06270 */
[----:B------:R-:W-:Y:S02]  /*ebb0*/  FSEL R213, R213, -INF , P3 ;  /* 0xff800000d5d57808 */ /* 0x000fe40001800000 */
[----:B------:R-:W-:Y:S02]  /*ebc0*/  FSEL R143, R222, -INF , P0 ;  /* 0xff800000de8f7808 */ /* 0x000fe40000000000 */
[----:B------:R-:W-:Y:S01]  /*ebd0*/  ISETP.GE.AND P0, PT, R30, R178, PT ;  /* 0x000000b21e00720c */ /* 0x000fe20003f06270 */
[C---:B------:R-:W-:Y:S01]  /*ebe0*/  VIADD R30, R185.reuse, 0x28 ;  /* 0x00000028b91e7836 */ /* 0x040fe20000000000 */
[-C--:B------:R-:W-:Y:S02]  /*ebf0*/  ISETP.GE.AND P3, PT, R8, R182.reuse, PT ;  /* 0x000000b60800720c */ /* 0x080fe40003f66270 */
[----:B------:R-:W-:Y:S02]  /*ec00*/  P2R R57, PR, RZ, 0x1 ;  /* 0x00000001ff397803 */ /* 0x000fe40000000000 */
[----:B------:R-:W-:Y:S02]  /*ec10*/  ISETP.GE.AND P0, PT, R30, R182, PT ;  /* 0x000000b61e00720c */ /* 0x000fe40003f06270 */
[----:B------:R-:W-:Y:S02]  /*ec20*/  ISETP.GE.AND P5, PT, R28, R175, PT ;  /* 0x000000af1c00720c */ /* 0x000fe40003fa6270 */
[----:B------:R-:W-:Y:S02]  /*ec30*/  FSEL R121, R248, -INF , P0 ;  /* 0xff800000f8797808 */ /* 0x000fe40000000000 */
[----:B------:R-:W-:Y:S01]  /*ec40*/  ISETP.GE.AND P0, PT, R26, R178, PT ;  /* 0x000000b21a00720c */ /* 0x000fe20003f06270 */
[----:B------:R-:W-:Y:S01]  /*ec50*/  VIADD R26, R185, 0x29 ;  /* 0x00000029b91a7836 */ /* 0x000fe20000000000 */
[----:B------:R-:W-:Y:S02]  /*ec60*/  FSEL R217, R217, -INF , P3 ;  /* 0xff800000d9d97808 */ /* 0x000fe40001800000 */
[----:B------:R-:W-:Y:S02]  /*ec70*/  P2R R54, PR, RZ, 0x1 ;  /* 0x00000001ff367803 */ /* 0x000fe40000000000 */
[----:B------:R-:W-:Y:S02]  /*ec80*/  ISETP.GE.AND P0, PT, R26, R182, PT ;  /* 0x000000b61a00720c */ /* 0x000fe40003f06270 */
[----:B------:R-:W-:Y:S02]  /*ec90*/  P2R R56, PR, RZ, 0x10 ;  /* 0x00000010ff387803 */ /* 0x000fe40000000000 */
[----:B------:R-:W-:Y:S02]  /*eca0*/  FSEL R119, R246, -INF , P0 ;  /* 0xff800000f6777808 */ /* 0x000fe40000000000 */
[-C--:B------:R-:W-:Y:S02]  /*ecb0*/  ISETP.GE.AND P0, PT, R6, R179.reuse, PT ;  /* 0x000000b30600720c */ /* 0x080fe40003f06270 */
[----:B------:R-:W-:Y:S02]  /*ecc0*/  P2R R50, PR, RZ, 0x20 ;  /* 0x00000020ff327803 */ /* 0x000fe40000000000 */
[----:B------:R-:W-:Y:S02]  /*ecd0*/  FSEL R141, R225, -INF , P0 ;  /* 0xff800000e18d7808 */ /* 0x000fe40000000000 */
[-C--:B------:R-:W-:Y:S02]  /*ece0*/  ISETP.GE.AND P0, PT, R5, R179.reuse, PT ;  /* 0x000000b30500720c */ /* 0x080fe40003f06270 */
[----:B------:R-:W-:Y:S02]  /*ecf0*/  ISETP.GE.AND P3, PT, R24, R179, PT ;  /* 0x000000b31800720c */ /* 0x000fe40003f66270 */
[----:B------:R-:W-:Y:S02]  /*ed00*/  FSEL R139, R226, -INF , P0 ;  /* 0xff800000e28b7808 */ /* 0x000fe40000000000 */
[-C--:B------:R-:W-:Y:S01]  /*ed10*/  ISETP.GE.AND P0, PT, R28, R178.reuse, PT ;  /* 0x000000b21c00720c */ /* 0x080fe20003f06270 */
[C---:B------:R-:W-:Y:S01]  /*ed20*/  VIADD R28, R185.reuse, 0x30 ;  /* 0x00000030b91c7836 */ /* 0x040fe20000000000 */
[C---:B------:R-:W-:Y:S02]  /*ed30*/  ISETP.GE.AND P5, PT, R24.reuse, R178, PT ;  /* 0x000000b21800720c */ /* 0x040fe40003fa6270 */
[----:B------:R-:W-:Y:S02]  /*ed40*/  P2R R52, PR, RZ, 0x1 ;  /* 0x00000001ff347803 */ /* 0x000fe40000000000 */
[----:B------:R-:W-:Y:S01]  /*ed50*/  ISETP.GE.AND P4, PT, R24, R175, PT ;  /* 0x000000af1800720c */ /* 0x000fe20003f86270 */
[----:B------:R-:W-:Y:S01]  /*ed60*/  VIADD R24, R185, 0x31 ;  /* 0x00000031b9187836 */ /* 0x000fe20000000000 */
[-C--:B------:R-:W-:Y:S02]  /*ed70*/  ISETP.GE.AND P0, PT, R28, R182.reuse, PT ;  /* 0x000000b61c00720c */ /* 0x080fe40003f06270 */
[----:B------:R-:W-:Y:S02]  /*ed80*/  P2R R45, PR, RZ, 0x4 ;  /* 0x00000004ff2d7803 */ /* 0x000fe40000000000 */
[----:B------:R-:W-:Y:S02]  /*ed90*/  FSEL R105, R245, -INF , P0 ;  /* 0xff800000f5697808 */ /* 0x000fe40000000000 */
[----:B------:R-:W-:Y:S02]  /*eda0*/  ISETP.GE.AND P0, PT, R24, R182, PT ;  /* 0x000000b61800720c */ /* 0x000fe40003f06270 */
[----:B------:R-:W-:Y:S02]  /*edb0*/  ISETP.NE.AND P2, PT, R47, RZ, PT ;  /* 0x000000ff2f00720c */ /* 0x000fe40003f45270 */
[----:B------:R-:W-:Y:S02]  /*edc0*/  FSEL R106, R251, -INF , P0 ;  /* 0xff800000fb6a7808 */ /* 0x000fe40000000000 */
[-C--:B------:R-:W-:Y:S02]  /*edd0*/  ISETP.GE.AND P0, PT, R185, R178.reuse, PT ;  /* 0x000000b2b900720c */ /* 0x080fe40003f06270 */
[----:B------:R-:W-:Y:S02]  /*ede0*/  FSEL R206, R206, -INF , P3 ;  /* 0xff800000cece7808 */ /* 0x000fe40001800000 */
[----:B------:R-:W-:Y:S02]  /*edf0*/  P2R R47, PR, RZ, 0x4 ;  /* 0x00000004ff2f7803 */ /* 0x000fe40000000000 */
[-C--:B------:R-:W-:Y:S02]  /*ee00*/  ISETP.GE.AND P3, PT, R20, R179.reuse, PT ;  /* 0x000000b31400720c */ /* 0x080fe40003f66270 */
[----:B------:R-:W-:Y:S02]  /*ee10*/  ISETP.NE.AND P2, PT, R44, RZ, PT ;  /* 0x000000ff2c00720c */ /* 0x000fe40003f45270 */
[----:B------:R-:W-:Y:S02]  /*ee20*/  FSEL R193, R220, -INF , !P0 ;  /* 0xff800000dcc17808 */ /* 0x000fe40004000000 */
[----:B------:R-:W-:Y:S02]  /*ee30*/  ISETP.GE.AND P0, PT, R4, R179, PT ;  /* 0x000000b30400720c */ /* 0x000fe40003f06270 */
[----:B------:R-:W-:Y:S02]  /*ee40*/  P2R R48, PR, RZ, 0x4 ;  /* 0x00000004ff307803 */ /* 0x000fe40000000000 */
[----:B------:R-:W-:Y:S02]  /*ee50*/  FSEL R210, R210, -INF , P3 ;  /* 0xff800000d2d27808 */ /* 0x000fe40001800000 */
[CC--:B------:R-:W-:Y:S02]  /*ee60*/  ISETP.GE.AND P2, PT, R31.reuse, R178.reuse, PT ;  /* 0x000000b21f00720c */ /* 0x0c0fe40003f46270 */
[----:B------:R-:W-:Y:S01]  /*ee70*/  ISETP.GE.AND P3, PT, R31, R175, PT ;  /* 0x000000af1f00720c */ /* 0x000fe20003f66270 */
[----:B------:R-:W-:Y:S01]  /*ee80*/  VIADD R31, R185, 0x39 ;  /* 0x00000039b91f7836 */ /* 0x000fe20000000000 */
[----:B------:R-:W-:Y:S02]  /*ee90*/  FSEL R129, R229, -INF , P0 ;  /* 0xff800000e5817808 */ /* 0x000fe40000000000 */
[----:B------:R-:W-:Y:S02]  /*eea0*/  ISETP.GE.AND P0, PT, R0, R179, PT ;  /* 0x000000b30000720c */ /* 0x000fe40003f06270 */
[----:B------:R-:W-:Y:S02]  /*eeb0*/  P2R R44, PR, RZ, 0x40 ;  /* 0x00000040ff2c7803 */ /* 0x000fe40000000000 */
[----:B------:R-:W-:Y:S02]  /*eec0*/  P2R R41, PR, RZ, 0x2 ;  /* 0x00000002ff297803 */ /* 0x000fe40000000000 */
[----:B------:R-:W-:Y:S02]  /*eed0*/  FSEL R127, R231, -INF , P0 ;  /* 0xff800000e77f7808 */ /* 0x000fe40000000000 */
[C---:B------:R-:W-:Y:S02]  /*eee0*/  ISETP.GE.AND P6, PT, R20.reuse, R178, PT ;  /* 0x000000b21400720c */ /* 0x040fe40003fc6270 */
        /* <DEDUP_REMOVED lines=10> */
[----:B------:R-:W-:Y:S02]  /*ef90*/  FSEL R125, R234, -INF , P0 ;  /* 0xff800000ea7d7808 */ /* 0x000fe40000000000 */
[C---:B------:R-:W-:Y:S01]  /*efa0*/  ISETP.GE.AND P0, PT, R185.reuse, R175, PT ;  /* 0x000000afb900720c */ /* 0x040fe20003f06270 */
[----:B------:R-:W-:Y:S01]  /*efb0*/  VIADD R185, R185, 0xffffff80 ;  /* 0xffffff80b9b97836 */ /* 0x000fe20000000000 */
[----:B------:R-:W-:Y:S02]  /*efc0*/  ISETP.NE.AND P5, PT, R54, RZ, PT ;  /* 0x000000ff3600720c */ /* 0x000fe40003fa5270 */
[----:B------:R-:W-:Y:S02]  /*efd0*/  FSEL R145, R145, -INF , !P0 ;  /* 0xff80000091917808 */ /* 0x000fe40004000000 */
[-C--:B------:R-:W-:Y:S02]  /*efe0*/  ISETP.GE.AND P0, PT, R36, R179.reuse, PT ;  /* 0x000000b32400720c */ /* 0x080fe40003f06270 */
[----:B------:R-:W-:Y:S02]  /*eff0*/  P2R R54, PR, RZ, 0x20 ;  /* 0x00000020ff367803 */ /* 0x000fe40000000000 */
[----:B------:R-:W-:Y:S02]  /*f000*/  FSEL R61, R233, -INF , P0 ;  /* 0xff800000e93d7808 */ /* 0x000fe40000000000 */
[-C--:B------:R-:W-:Y:S02]  /*f010*/  ISETP.GE.AND P0, PT, R34, R179.reuse, PT ;  /* 0x000000b32200720c */ /* 0x080fe40003f06270 */
[----:B------:R-:W-:Y:S02]  /*f020*/  ISETP.NE.AND P5, PT, R57, RZ, PT ;  /* 0x000000ff3900720c */ /* 0x000fe40003fa5270 */
[----:B------:R-:W-:Y:S02]  /*f030*/  FSEL R117, R236, -INF , P0 ;  /* 0xff800000ec757808 */ /* 0x000fe40000000000 */
        /* <DEDUP_REMOVED lines=18> */
[----:B------:R-:W-:Y:S02]  /*f160*/  ISETP.GE.AND P0, PT, R31, R179, PT ;  /* 0x000000b31f00720c */ /* 0x000fe40003f06270 */
[----:B------:R-:W-:Y:S02]  /*f170*/  P2R R56, PR, RZ, 0x20 ;  /* 0x00000020ff387803 */ /* 0x000fe40000000000 */
[----:B------:R-:W-:Y:S02]  /*f180*/  ISETP.NE.AND P5, PT, R38, RZ, PT ;  /* 0x000000ff2600720c */ /* 0x000fe40003fa5270 */
[----:B------:R-:W-:Y:S02]  /*f190*/  FSEL R38, R244, -INF , P0 ;  /* 0xff800000f4267808 */ /* 0x000fe40000000000 */
[----:B------:R-:W-:Y:S02]  /*f1a0*/  ISETP.NE.AND P0, PT, R46, RZ, PT ;  /* 0x000000ff2e00720c */ /* 0x000fe40003f05270 */
[----:B------:R-:W-:Y:S02]  /*f1b0*/  FSEL R29, R29, -INF , !P5 ;  /* 0xff8000001d1d7808 */ /* 0x000fe40006800000 */
[----:B------:R-:W-:Y:S02]  /*f1c0*/  FSEL R13, R13, -INF , !P0 ;  /* 0xff8000000d0d7808 */ /* 0x000fe40004000000 */
[-C--:B------:R-:W-:Y:S02]  /*f1d0*/  ISETP.GE.AND P0, PT, R16, R178.reuse, PT ;  /* 0x000000b21000720c */ /* 0x080fe40003f06270 */
[----:B------:R-:W-:Y:S02]  /*f1e0*/  ISETP.NE.AND P5, PT, R56, RZ, PT ;  /* 0x000000ff3800720c */ /* 0x000fe40003fa5270 */
[----:B------:R-:W-:Y:S02]  /*f1f0*/  FSEL R219, R37, -INF , !P0 ;  /* 0xff80000025db7808 */ /* 0x000fe40004000000 */
[----:B------:R-:W2:Y:S01]  /*f200*/  LD.E R37, desc[UR4][R2.64+0xdc] ;  /* 0x0000dc0402257980 */ /* 0x000ea2000c101900 */
[----:B------:R-:W-:Y:S02]  /*f210*/  FSEL R23, R23, -INF , !P5 ;  /* 0xff80000017177808 */ /* 0x000fe40006800000 */
[----:B------:R-:W-:Y:S02]  /*f220*/  ISETP.NE.AND P5, PT, R60, RZ, PT ;  /* 0x000000ff3c00720c */ /* 0x000fe40003fa5270 */
[----:B------:R-:W-:Y:S02]  /*f230*/  ISETP.NE.AND P0, PT, R42, RZ, PT ;  /* 0x000000ff2a00720c */ /* 0x000fe40003f05270 */
[----:B------:R-:W-:Y:S02]  /*f240*/  FSEL R21, R21, -INF , !P5 ;  /* 0xff80000015157808 */ /* 0x000fe40006800000 */
[----:B------:R-:W-:Y:S02]  /*f250*/  ISETP.NE.AND P5, PT, R59, RZ, PT ;  /* 0x000000ff3b00720c */ /* 0x000fe40003fa5270 */
[----:B------:R-:W-:Y:S02]  /*f260*/  FSEL R9, R9, -INF , !P0 ;  /* 0xff80000009097808 */ /* 0x000fe40004000000 */
[----:B------:R-:W-:Y:S02]  /*f270*/  FSEL R19, R19, -INF , !P5 ;  /* 0xff80000013137808 */ /* 0x000fe40006800000 */
[----:B------:R-:W-:Y:S02]  /*f280*/  ISETP.NE.AND P5, PT, R58, RZ, PT ;  /* 0x000000ff3a00720c */ /* 0x000fe40003fa5270 */
[-C--:B------:R-:W-:Y:S02]  /*f290*/  ISETP.GE.AND P0, PT, R15, R178.reuse, PT ;  /* 0x000000b20f00720c */ /* 0x080fe40003f06270 */
[----:B------:R-:W-:Y:S02]  /*f2a0*/  FSEL R17, R17, -INF , !P5 ;  /* 0xff80000011117808 */ /* 0x000fe40006800000 */
[----:B------:R-:W-:Y:S02]  /*f2b0*/  ISETP.NE.AND P5, PT, R57, RZ, PT ;  /* 0x000000ff3900720c */ /* 0x000fe40003fa5270 */
[----:B------:R-:W-:Y:S01]  /*f2c0*/  FSEL R209, R209, -INF , !P0 ;  /* 0xff800000d1d17808 */ /* 0x000fe20004000000 */
[----:B------:R-:W-:Y:S01]  /*f2d0*/  LDSM.16.MT88.4 R56, [R148+0x6800] ;  /* 0x006800009438783b */ /* 0x000fe20000004200 */
[----:B------:R-:W-:Y:S02]  /*f2e0*/  FSEL R49, R49, -INF , !P5 ;  /* 0xff80000031317808 */ /* 0x000fe40006800000 */
[----:B------:R-:W-:Y:S02]  /*f2f0*/  ISETP.NE.AND P5, PT, R54, RZ, PT ;  /* 0x000000ff3600720c */ /* 0x000fe40003fa5270 */
[-C--:B------:R-:W-:Y:S02]  /*f300*/  ISETP.GE.AND P0, PT, R12, R178.reuse, PT ;  /* 0x000000b20c00720c */ /* 0x080fe40003f06270 */
[----:B------:R-:W-:Y:S02]  /*f310*/  FSEL R55, R55, -INF , !P5 ;  /* 0xff80000037377808 */ /* 0x000fe40006800000 */
[----:B------:R-:W-:Y:S02]  /*f320*/  ISETP.NE.AND P5, PT, R52, RZ, PT ;  /* 0x000000ff3400720c */ /* 0x000fe40003fa5270 */
[----:B------:R-:W-:Y:S02]  /*f330*/  FSEL R207, R213, -INF , !P0 ;  /* 0xff800000d5cf7808 */ /* 0x000fe40004000000 */
[----:B------:R-:W-:Y:S02]  /*f340*/  FSEL R27, R27, -INF , !P5 ;  /* 0xff8000001b1b7808 */ /* 0x000fe40006800000 */
[----:B------:R-:W-:Y:S02]  /*f350*/  ISETP.NE.AND P0, PT, R41, RZ, PT ;  /* 0x000000ff2900720c */ /* 0x000fe40003f05270 */
[----:B------:R-:W-:Y:S02]  /*f360*/  ISETP.NE.AND P5, PT, R51, RZ, PT ;  /* 0x000000ff3300720c */ /* 0x000fe40003fa5270 */
[----:B------:R-:W-:Y:S02]  /*f370*/  FSEL R221, R208, -INF , !P6 ;  /* 0xff800000d0dd7808 */ /* 0x000fe40007000000 */
[----:B------:R-:W-:Y:S02]  /*f380*/  ISETP.NE.AND P6, PT, R44, RZ, PT ;  /* 0x000000ff2c00720c */ /* 0x000fe40003fc5270 */
[----:B------:R-:W-:Y:S02]  /*f390*/  FSEL R25, R25, -INF , !P0 ;  /* 0xff80000019197808 */ /* 0x000fe40004000000 */
[----:B------:R-:W-:Y:S02]  /*f3a0*/  FSEL R225, R204, -INF , !P5 ;  /* 0xff800000cce17808 */ /* 0x000fe40006800000 */
[-C--:B------:R-:W-:Y:S02]  /*f3b0*/  ISETP.GE.AND P0, PT, R10, R178.reuse, PT ;  /* 0x000000b20a00720c */ /* 0x080fe40003f06270 */
[----:B------:R-:W-:Y:S02]  /*f3c0*/  ISETP.NE.AND P5, PT, R50, RZ, PT ;  /* 0x000000ff3200720c */ /* 0x000fe40003fa5270 */
        /* <DEDUP_REMOVED lines=17> */
[CC--:B------:R-:W-:Y:S02]  /*f4e0*/  ISETP.GE.AND P4, PT, R4.reuse, R178.reuse, PT ;  /* 0x000000b20400720c */ /* 0x0c0fe40003f86270 */
[----:B------:R-:W-:Y:S02]  /*f4f0*/  ISETP.GE.AND P5, PT, R4, R175, PT ;  /* 0x000000af0400720c */ /* 0x000fe40003fa6270 */
[----:B------:R-:W-:Y:S02]  /*f500*/  FMNMX3.FTZ R4, R100, R29, R23, !PT ;  /* 0x0000001d64047276 */ /* 0x000fe40007810017 */
[----:B------:R-:W-:Y:S02]  /*f510*/  FSEL R197, R197, -INF , !P6 ;  /* 0xff800000c5c57808 */ /* 0x000fe40007000000 */
[-C--:B------:R-:W-:Y:S02]  /*f520*/  ISETP.GE.AND P6, PT, R34, R178.reuse, PT ;  /* 0x000000b22200720c */ /* 0x080fe40003fc6270 */
[----:B------:R-:W-:Y:S02]  /*f530*/  FMNMX3.FTZ R4, R4, R21, R19, !PT ;  /* 0x0000001504047276 */ /* 0x000fe40007810013 */
[----:B------:R-:W-:Y:S02]  /*f540*/  FSEL R223, R40, -INF , !P2 ;  /* 0xff80000028df7808 */ /* 0x000fe40005000000 */
[----:B------:R-:W-:Y:S02]  /*f550*/  FSEL R213, R210, -INF , !P1 ;  /* 0xff800000d2d57808 */ /* 0x000fe40004800000 */
[----:B------:R-:W-:Y:S02]  /*f560*/  FSEL R43, R43, -INF , !P6 ;  /* 0xff8000002b2b7808 */ /* 0x000fe40007000000 */
[----:B------:R-:W-:Y:S02]  /*f570*/  ISETP.NE.AND P2, PT, R48, RZ, PT ;  /* 0x000000ff3000720c */ /* 0x000fe40003f45270 */
[C---:B------:R-:W-:Y:S02]  /*f580*/  ISETP.GE.AND P1, PT, R0.reuse, R178, PT ;  /* 0x000000b20000720c */ /* 0x040fe40003f26270 */
[----:B------:R-:W-:Y:S02]  /*f590*/  ISETP.GE.AND P6, PT, R0, R175, PT ;  /* 0x000000af0000720c */ /* 0x000fe40003fc6270 */
[----:B------:R-:W-:Y:S02]  /*f5a0*/  FMNMX3.FTZ R0, R4, R17, R49, !PT ;  /* 0x0000001104007276 */ /* 0x000fe40007810031 */
[----:B------:R-:W-:Y:S02]  /*f5b0*/  FSEL R14, R14, -INF , !P2 ;  /* 0xff8000000e0e7808 */ /* 0x000fe40005000000 */
[----:B------:R-:W-:Y:S02]  /*f5c0*/  FMNMX3.FTZ R0, R0, R55, R27, !PT ;  /* 0x0000003700007276 */ /* 0x000fe4000781001b */
[----:B------:R-:W-:Y:S02]  /*f5d0*/  ISETP.NE.AND P2, PT, R47, RZ, PT ;  /* 0x000000ff2f00720c */ /* 0x000fe40003f45270 */
[----:B------:R-:W-:Y:S02]  /*f5e0*/  FMNMX3.FTZ R4, R0, R225, R223, !PT ;  /* 0x000000e100047276 */ /* 0x000fe400078100df */
[----:B------:R-:W-:Y:S02]  /*f5f0*/  FSEL R11, R11, -INF , !P2 ;  /* 0xff8000000b0b7808 */ /* 0x000fe40005000000 */
[----:B------:R-:W-:Y:S02]  /*f600*/  FMNMX3.FTZ R0, R101, R14, R13, !PT ;  /* 0x0000000e65007276 */ /* 0x000fe4000781000d */
[----:B------:R-:W-:Y:S02]  /*f610*/  ISETP.NE.AND P2, PT, R45, RZ, PT ;  /* 0x000000ff2d00720c */ /* 0x000fe40003f45270 */
[----:B------:R-:W-:Y:S02]  /*f620*/  FMNMX3.FTZ R0, R0, R11, R9, !PT ;  /* 0x0000000b00007276 */ /* 0x000fe40007810009 */
[----:B------:R-:W-:Y:S02]  /*f630*/  FSEL R53, R53, -INF , !P2 ;  /* 0xff80000035357808 */ /* 0x000fe40005000000 */
[----:B------:R-:W-:Y:S02]  /*f640*/  FSEL R215, R39, -INF , !P3 ;  /* 0xff80000027d77808 */ /* 0x000fe40005800000 */
[----:B------:R-:W-:Y:S02]  /*f650*/  FMNMX3.FTZ R0, R0, R25, R53, !PT ;  /* 0x0000001900007276 */ /* 0x000fe40007810035 */
[----:B------:R-:W-:Y:S02]  /*f660*/  ISETP.GE.AND P0, PT, R16, R175, PT ;  /* 0x000000af1000720c */ /* 0x000fe40003f06270 */
[----:B------:R-:W-:Y:S02]  /*f670*/  FMNMX3.FTZ R0, R0, R35, R33, !PT ;  /* 0x0000002300007276 */ /* 0x000fe40007810021 */
[----:B------:R-:W-:Y:S02]  /*f680*/  ISETP.GE.AND P3, PT, R12, R175, PT ;  /* 0x000000af0c00720c */ /* 0x000fe40003f66270 */
[----:B------:R-:W-:Y:S02]  /*f690*/  FSEL R211, R211, -INF , !P0 ;  /* 0xff800000d3d37808 */ /* 0x000fe40004000000 */
[----:B------:R-:W-:Y:S02]  /*f6a0*/  FMNMX3.FTZ R0, R0, R217, R215, !PT ;  /* 0x000000d900007276 */ /* 0x000fe400078100d7 */
[----:B------:R-:W-:Y:S02]  /*f6b0*/  FMNMX3.FTZ R4, R4, R221, R219, !PT ;  /* 0x000000dd04047276 */ /* 0x000fe400078100db */
[----:B------:R-:W-:Y:S02]  /*f6c0*/  ISETP.GE.AND P0, PT, R8, R175, PT ;  /* 0x000000af0800720c */ /* 0x000fe40003f06270 */
[----:B------:R-:W-:Y:S02]  /*f6d0*/  FSEL R199, R199, -INF , !P3 ;  /* 0xff800000c7c77808 */ /* 0x000fe40005800000 */
[----:B------:R-:W-:Y:S02]  /*f6e0*/  FMNMX3.FTZ R0, R0, R213, R211, !PT ;  /* 0x000000d500007276 */ /* 0x000fe400078100d3 */
[----:B------:R-:W-:Y:S02]  /*f6f0*/  FSEL R135, R135, -INF , !P1 ;  /* 0xff80000087877808 */ /* 0x000fe40004800000 */
[-C--:B------:R-:W-:Y:S02]  /*f700*/  ISETP.GE.AND P1, PT, R22, R178.reuse, PT ;  /* 0x000000b21600720c */ /* 0x080fe40003f26270 */
[----:B------:R-:W-:Y:S02]  /*f710*/  FSEL R137, R137, -INF , !P4 ;  /* 0xff80000089897808 */ /* 0x000fe40006000000 */
        /* <DEDUP_REMOVED lines=40> */
[----:B------:R-:W-:Y:S02]  /*f9a0*/  FSEL R104, R104, -INF , !P6 ;  /* 0xff80000068687808 */ /* 0x000fe40007000000 */
[----:B------:R-:W-:Y:S02]  /*f9b0*/  ISETP.GE.AND P5, PT, R30, R175, PT ;  /* 0x000000af1e00720c */ /* 0x000fe40003fa6270 */
[----:B------:R-:W-:Y:S02]  /*f9c0*/  FMNMX3.FTZ R0, R0, R125, R61, !PT ;  /* 0x0000007d00007276 */ /* 0x000fe4000781003d */
[----:B------:R-:W-:Y:S02]  /*f9d0*/  FSEL R117, R117, -INF , !P3 ;  /* 0xff80000075757808 */ /* 0x000fe40005800000 */
[----:B------:R-:W-:Y:S02]  /*f9e0*/  FSEL R115, R115, -INF , !P1 ;  /* 0xff80000073737808 */ /* 0x000fe40004800000 */
[----:B------:R-:W-:Y:S02]  /*f9f0*/  ISETP.GE.AND P6, PT, R26, R175, PT ;  /* 0x000000af1a00720c */ /* 0x000fe40003fc6270 */
[----:B------:R-:W-:Y:S02]  /*fa00*/  FMNMX3.FTZ R4, R4, R43, R123, !PT ;  /* 0x0000002b04047276 */ /* 0x000fe4000781007b */
[----:B------:R-:W-:Y:S02]  /*fa10*/  ISETP.GE.AND P0, PT, R28, R175, PT ;  /* 0x000000af1c00720c */ /* 0x000fe40003f06270 */
[----:B------:R-:W-:Y:S02]  /*fa20*/  ISETP.GE.AND P1, PT, R20, R179, PT ;  /* 0x000000b31400720c */ /* 0x000fe40003f26270 */
[----:B------:R-:W-:Y:S02]  /*fa30*/  FSEL R113, R113, -INF , !P5 ;  /* 0xff80000071717808 */ /* 0x000fe40006800000 */
        /* <DEDUP_REMOVED lines=8> */
[----:B------:R-:W-:Y:S02]  /*fac0*/  FSEL R39, R228, -INF , P1 ;  /* 0xff800000e4277808 */ /* 0x000fe40000800000 */
[----:B------:R-:W-:Y:S02]  /*fad0*/  FMNMX3.FTZ R0, R0, R113, R111, !PT ;  /* 0x0000007100007276 */ /* 0x000fe4000781006f */
[----:B------:R-:W-:Y:S02]  /*fae0*/  FMNMX3.FTZ R5, R4, R105, R106, !PT ;  /* 0x0000006904057276 */ /* 0x000fe4000781006a */
[----:B------:R-:W-:Y:S02]  /*faf0*/  FSEL R38, R38, -INF , !P3 ;  /* 0xff80000026267808 */ /* 0x000fe40005800000 */
[----:B------:R-:W-:Y:S02]  /*fb00*/  FSEL R39, R39, -INF , !P5 ;  /* 0xff80000027277808 */ /* 0x000fe40006800000 */
[----:B------:R-:W-:Y:S02]  /*fb10*/  FMNMX3.FTZ R0, R0, R67, R65, !PT ;  /* 0x0000004300007276 */ /* 0x000fe40007810041 */
[----:B------:R-:W-:Y:S02]  /*fb20*/  FMNMX3.FTZ R4, R5, R104, R66, !PT ;  /* 0x0000006805047276 */ /* 0x000fe40007810042 */
[----:B------:R-:W-:Y:S02]  /*fb30*/  FMNMX3.FTZ R7, R0, R39, R38, !PT ;  /* 0x0000002700077276 */ /* 0x000fe40007810026 */
[----:B------:R-:W-:Y:S01]  /*fb40*/  ISETP.NE.AND P2, PT, R18, RZ, PT ;  /* 0x000000ff1200720c */ /* 0x000fe20003f45270 */
        /* <DEDUP_REMOVED lines=18> */
[----:B------:R-:W-:Y:S01]  /*fc70*/  ISETP.GT.AND P0, PT, R184, R163, PT ;  /* 0x000000a3b800720c */ /* 0x000fe20003f04270 */
[-CC-:B------:R-:W-:Y:S01]  /*fc80*/  FFMA.FTZ R63, R14, R37.reuse, -R64.reuse ;  /* 0x000000250e3f7223 */ /* 0x180fe20000010840 */
[-C--:B------:R-:W-:Y:S01]  /*fc90*/  FFMA.FTZ R112, R13, R37.reuse, -R64 ;  /* 0x000000250d707223 */ /* 0x080fe20000010840 */
[-CC-:B------:R-:W-:Y:S01]  /*fca0*/  FFMA.FTZ R60, R29, R37.reuse, -R108.reuse ;  /* 0x000000251d3c7223 */ /* 0x180fe2000001086c */
[----:B------:R-:W1:Y:S01]  /*fcb0*/  LDSM.16.MT88.4 R12, [R152+0x6000] ;  /* 0x00600000980c783b */ /* 0x000e620000004200 */
        /* <DEDUP_REMOVED lines=8> */
[----:B------:R-:W2:Y:S01]  /*fd40*/  LDSM.16.MT88.4 R20, [R148+0x6000] ;  /* 0x006000009414783b */ /* 0x000ea20000004200 */
[-C--:B------:R-:W-:Y:S03]  /*fd50*/  FFMA.FTZ R55, R55, R37.reuse, -R108 ;  /* 0x0000002537377223 */ /* 0x080fe6000001086c */
[----:B------:R-:W-:Y:S01]  /*fd60*/  MUFU.EX2 R60, R60 ;  /* 0x0000003c003c7308 */ /* 0x000fe20000000800 */
[-C--:B------:R-:W-:Y:S01]  /*fd70*/  FFMA.FTZ R128, R61, R37.reuse, -R64 ;  /* 0x000000253d807223 */ /* 0x080fe20000010840 */
[-C--:B------:R-:W-:Y:S01]  /*fd80*/  FFMA.FTZ R24, R17, R37.reuse, -R108 ;  /* 0x0000002511187223 */ /* 0x080fe2000001086c */
[-C--:B------:R-:W-:Y:S01]  /*fd90*/  FFMA.FTZ R32, R25, R37.reuse, -R64 ;  /* 0x0000002519207223 */ /* 0x080fe20000010840 */
[-CC-:B------:R-:W-:Y:S01]  /*fda0*/  FFMA.FTZ R116, R193, R37.reuse, -R108.reuse ;  /* 0x00000025c1747223 */ /* 0x180fe2000001086c */
[-CC-:B------:R-:W-:Y:S01]  /*fdb0*/  FFMA.FTZ R191, R191, R37.reuse, -R108.reuse ;  /* 0x00000025bfbf7223 */ /* 0x180fe2000001086c */
[----:B------:R-:W3:Y:S01]  /*fdc0*/  LDSM.16.MT88.4 R28, [R103+0x6000] ;  /* 0x00600000671c783b */ /* 0x000ee20000004200 */
[-CC-:B------:R-:W-:Y:S03]  /*fdd0*/  FFMA.FTZ R101, R189, R37.reuse, -R108.reuse ;  /* 0x00000025bd657223 */ /* 0x180fe6000001086c */
[----:B------:R-:W4:Y:S01]  /*fde0*/  MUFU.EX2 R42, R42 ;  /* 0x0000002a002a7308 */ /* 0x000f220000000800 */
[-C--:B------:R-:W-:Y:S01]  /*fdf0*/  FFMA.FTZ R114, R147, R37.reuse, -R108 ;  /* 0x0000002593727223 */ /* 0x080fe2000001086c */
        /* <DEDUP_REMOVED lines=20> */
[-C--:B------:R-:W-:Y:S01]  /*ff40*/  FFMA.FTZ R39, R39, R37.reuse, -R64 ;  /* 0x0000002527277223 */ /* 0x080fe20000010840 */
[--C-:B------:R-:W-:Y:S03]  /*ff50*/  FFMA.FTZ R104, R104, R37, -R108.reuse ;  /* 0x0000002568687223 */ /* 0x100fe6000001086c */
[----:B------:R-:W4:Y:S10]  /*ff60*/  MUFU.EX2 R112, R112 ;  /* 0x0000007000707308 */ /* 0x000f340000000800 */
[----:B------:R-:W1:Y:S01]  /*ff70*/  MUFU.EX2 R41, R7 ;  /* 0x0000000700297308 */ /* 0x000e620000000800 */
[----:B-----5:R-:W-:Y:S09]  /*ff80*/  F2FP.BF16.F32.PACK_AB R46, R109, R110 ;  /* 0x0000006e6d2e723e */ /* 0x020ff200000010ff */
[----:B------:R-:W5:Y:S01]  /*ff90*/  MUFU.EX2 R40, R9 ;  /* 0x0000000900287308 */ /* 0x000f620000000800 */
[----:B----4-:R-:W-:Y:S09]  /*ffa0*/  F2FP.BF16.F32.PACK_AB R45, R112, R63 ;  /* 0x0000003f702d723e */ /* 0x010ff200000010ff */
[----:B------:R-:W-:Y:S01]  /*ffb0*/  MUFU.EX2 R107, R107 ;  /* 0x0000006b006b7308 */ /* 0x000fe20000000800 */
[C---:B-1----:R-:W-:Y:S01]  /*ffc0*/  FMUL.FTZ R4, R41.reuse, R96 ;  /* 0x0000006029047220 */ /* 0x042fe20000410000 */
[C---:B------:R-:W-:Y:S01]  /*ffd0*/  FMUL.FTZ R5, R41.reuse, R97 ;  /* 0x0000006129057220 */ /* 0x040fe20000410000 */
[C---:B------:R-:W-:Y:S01]  /*ffe0*/  FMUL.FTZ R8, R41.reuse, R92 ;  /* 0x0000005c29087220 */ /* 0x040fe20000410000 */
[C---:B------:R-:W-:Y:S01]  /*fff0*/  FMUL.FTZ R17, R41.reuse, R85 ;  /* 0x0000005529117220 */ /* 0x040fe20000410000 */
[----:B------:R-:W-:Y:S01]  /*10000*/  FMUL.FTZ R16, R41, R84 ;  /* 0x0000005429107220 */ /* 0x000fe20000410000 */
[-C--:B------:R-:W-:Y:S01]  /*10010*/  FFMA.FTZ R84, R49, R37.reuse, -R108 ;  /* 0x0000002531547223 */ /* 0x080fe2000001086c */
[----:B------:R-:W-:Y:S03]  /*10020*/  FFMA.FTZ R96, R199, R37, -R64 ;  /* 0x00000025c7607223 */ /* 0x000fe60000010840 */
[----:B------:R-:W1:Y:S01]  /*10030*/  MUFU.EX2 R100, R100 ;  /* 0x0000006400647308 */ /* 0x000e620000000800 */
[C---:B-----5:R-:W-:Y:S01]  /*10040*/  FMUL.FTZ R6, R40.reuse, R98 ;  /* 0x0000006228067220 */ /* 0x060fe20000410000 */
[C---:B------:R-:W-:Y:S01]  /*10050*/  FMUL.FTZ R7, R40.reuse, R99 ;  /* 0x0000006328077220 */ /* 0x040fe20000410000 */
[C---:B------:R-:W-:Y:S01]  /*10060*/  FMUL.FTZ R9, R41.reuse, R93 ;  /* 0x0000005d29097220 */ /* 0x040fe20000410000 */
[C---:B------:R-:W-:Y:S01]  /*10070*/  FMUL.FTZ R10, R40.reuse, R94 ;  /* 0x0000005e280a7220 */ /* 0x040fe20000410000 */
[C---:B------:R-:W-:Y:S01]  /*10080*/  FMUL.FTZ R11, R40.reuse, R95 ;  /* 0x0000005f280b7220 */ /* 0x040fe20000410000 */
[----:B------:R-:W4:Y:S01]  /*10090*/  LDSM.16.MT88.4 R48, [R102+0x6000] ;  /* 0x006000006630783b */ /* 0x000f220000004200 */
[C---:B------:R-:W-:Y:S03]  /*100a0*/  FMUL.FTZ R18, R40.reuse, R86 ;  /* 0x0000005628127220 */ /* 0x040fe60000410000 */
[----:B------:R5:W-:Y:S01]  /*100b0*/  MUFU.EX2 R85, R24 ;  /* 0x0000001800557308 */ /* 0x000be20000000800 */
[C---:B------:R-:W-:Y:S01]  /*100c0*/  FMUL.FTZ R19, R40.reuse, R87 ;  /* 0x0000005728137220 */ /* 0x040fe20000410000 */
[----:B------:R-:W-:Y:S01]  /*100d0*/  FFMA.FTZ R87, R41, R186, R60 ;  /* 0x000000ba29577223 */ /* 0x000fe2000001003c */
[C---:B------:R-:W-:Y:S01]  /*100e0*/  FFMA.FTZ R187, R40.reuse, R187, R63 ;  /* 0x000000bb28bb7223 */ /* 0x040fe2000001003f */
[----:B------:R-:W-:Y:S01]  /*100f0*/  FMUL.FTZ R34, R40, R70 ;  /* 0x0000004628227220 */ /* 0x000fe20000410000 */
[----:B------:R-:W-:Y:S01]  /*10100*/  FFMA.FTZ R70, R223, R37, -R108 ;  /* 0x00000025df467223 */ /* 0x000fe2000001086c */
[----:B------:R-:W-:Y:S01]  /*10110*/  LDSM.16.MT88.4 R60, [R103+0x8800] ;  /* 0x00880000673c783b */ /* 0x000fe20000004200 */
[----:B------:R-:W-:Y:S03]  /*10120*/  FADD.FTZ R87, R42, R87 ;  /* 0x000000572a577221 */ /* 0x000fe60000010000 */
[----:B------:R-:W4:Y:S01]  /*10130*/  MUFU.EX2 R84, R84 ;  /* 0x0000005400547308 */ /* 0x000f220000000800 */
[----:B-1----:R-:W-:Y:S01]  /*10140*/  F2FP.BF16.F32.PACK_AB R47, R100, R107 ;  /* 0x0000006b642f723e */ /* 0x002fe200000010ff */
[--C-:B------:R-:W-:Y:S01]  /*10150*/  FFMA.FTZ R97, R195, R37, -R64.reuse ;  /* 0x00000025c3617223 */ /* 0x100fe20000010840 */
[----:B------:R-:W-:Y:S01]  /*10160*/  FMUL.FTZ R25, R41, R77 ;  /* 0x0000004d29197220 */ /* 0x000fe20000410000 */
[----:B------:R-:W-:Y:S01]  /*10170*/  FMUL.FTZ R26, R40, R78 ;  /* 0x0000004e281a7220 */ /* 0x000fe20000410000 */
[-CC-:B------:R-:W-:Y:S01]  /*10180*/  FFMA.FTZ R78, R211, R37.reuse, -R64.reuse ;  /* 0x00000025d34e7223 */ /* 0x180fe20000010840 */
[----:B------:R-:W-:Y:S01]  /*10190*/  LDSM.16.MT88.4 R92, [R152+0x9800] ;  /* 0x00980000985c783b */ /* 0x000fe20000004200 */
[----:B------:R-:W-:Y:S01]  /*101a0*/  FADD.FTZ R112, R112, R187 ;  /* 0x000000bb70707221 */ /* 0x000fe20000010000 */
[C---:B------:R-:W-:Y:S02]  /*101b0*/  HMMA.16816.F32.BF16 R4, R44.reuse, R12, R4 ;  /* 0x0000000c2c04723c */ /* 0x040fe40000041804 */
[----:B------:R1:W-:Y:S03]  /*101c0*/  MUFU.EX2 R77, R32 ;  /* 0x00000020004d7308 */ /* 0x0003e60000000800 */
[----:B-----5:R-:W-:Y:S01]  /*101d0*/  FMUL.FTZ R24, R41, R76 ;  /* 0x0000004c29187220 */ /* 0x020fe20000410000 */
[----:B------:R-:W-:Y:S01]  /*101e0*/  FFMA.FTZ R76, R53, R37, -R64 ;  /* 0x00000025354c7223 */ /* 0x000fe20000010840 */
[C---:B------:R-:W-:Y:S01]  /*101f0*/  FMUL.FTZ R12, R41.reuse, R88 ;  /* 0x00000058290c7220 */ /* 0x040fe20000410000 */
[C---:B------:R-:W-:Y:S04]  /*10200*/  HMMA.16816.F32.BF16 R8, R44.reuse, R14, R8 ;  /* 0x0000000e2c08723c */ /* 0x040fe80000041808 */
[----:B------:R-:W-:Y:S01]  /*10210*/  MUFU.EX2 R78, R78 ;  /* 0x0000004e004e7308 */ /* 0x000fe20000000800 */
[----:B------:R-:W-:Y:S01]  /*10220*/  FMUL.FTZ R13, R41, R89 ;  /* 0x00000059290d7220 */ /* 0x000fe20000410000 */
[C---:B------:R-:W-:Y:S01]  /*10230*/  FMUL.FTZ R14, R40.reuse, R90 ;  /* 0x0000005a280e7220 */ /* 0x040fe20000410000 */
[C---:B------:R-:W-:Y:S01]  /*10240*/  FMUL.FTZ R15, R40.reuse, R91 ;  /* 0x0000005b280f7220 */ /* 0x040fe20000410000 */
[-CC-:B------:R-:W-:Y:S01]  /*10250*/  FFMA.FTZ R89, R209, R37.reuse, -R108.reuse ;  /* 0x00000025d1597223 */ /* 0x180fe2000001086c */
[-C--:B------:R-:W-:Y:S01]  /*10260*/  FFMA.FTZ R88, R207, R37.reuse, -R108 ;  /* 0x00000025cf587223 */ /* 0x080fe2000001086c */
[-C--:B------:R-:W-:Y:S04]  /*10270*/  FFMA.FTZ R91, R201, R37.reuse, -R64 ;  /* 0x00000025c95b7223 */ /* 0x080fe80000010840 */
[----:B------:R-:W5:Y:S01]  /*10280*/  MUFU.EX2 R76, R76 ;  /* 0x0000004c004c7308 */ /* 0x000f620000000800 */
[----:B-1----:R-:W-:Y:S01]  /*10290*/  FMUL.FTZ R32, R41, R68 ;  /* 0x0000004429207220 */ /* 0x002fe20000410000 */
[-C--:B------:R-:W-:Y:S01]  /*102a0*/  FFMA.FTZ R68, R219, R37.reuse, -R108 ;  /* 0x00000025db447223 */ /* 0x080fe2000001086c */
        /* <DEDUP_REMOVED lines=9> */
[-CC-:B------:R-:W-:Y:S01]  /*10340*/  FFMA.FTZ R83, R205, R37.reuse, -R108.reuse ;  /* 0x00000025cd537223 */ /* 0x180fe2000001086c */
[----:B------:R-:W-:Y:S01]  /*10350*/  FFMA.FTZ R82, R203, R37, -R108 ;  /* 0x00000025cb527223 */ /* 0x000fe2000001086c */
[----:B------:R-:W-:Y:S01]  /*10360*/  MUFU.EX2 R91, R91 ;  /* 0x0000005b005b7308 */ /* 0x000fe20000000800 */
[C---:B------:R-:W-:Y:S01]  /*10370*/  FMUL.FTZ R27, R40.reuse, R79 ;  /* 0x0000004f281b7220 */ /* 0x040fe20000410000 */
[----:B------:R-:W-:Y:S01]  /*10380*/  FFMA.FTZ R79, R213, R37, -R64 ;  /* 0x00000025d54f7223 */ /* 0x000fe20000010840 */
[----:B------:R-:W-:Y:S01]  /*10390*/  FADD.FTZ R107, R107, R112 ;  /* 0x000000706b6b7221 */ /* 0x000fe20000010000 */
[C---:B---3--:R-:W-:Y:S01]  /*103a0*/  HMMA.16816.F32.BF16 R20, R44.reuse, R28, R20 ;  /* 0x0000001c2c14723c */ /* 0x048fe20000041814 */
[----:B-1----:R-:W1:Y:S02]  /*103b0*/  LDSM.16.MT88.4 R52, [R152+0x6800] ;  /* 0x006800009834783b */ /* 0x002e640000004200 */
[C---:B------:R-:W-:Y:S01]  /*103c0*/  FMUL.FTZ R28, R41.reuse, R72 ;  /* 0x00000048291c7220 */ /* 0x040fe20000410000 */
[----:B------:R-:W-:Y:S01]  /*103d0*/  FMUL.FTZ R29, R41, R73 ;  /* 0x00000049291d7220 */ /* 0x000fe20000410000 */
[-CC-:B------:R-:W-:Y:S01]  /*103e0*/  FFMA.FTZ R72, R35, R37.reuse, -R64.reuse ;  /* 0x0000002523487223 */ /* 0x180fe20000010840 */
[----:B------:R-:W-:Y:S02]  /*103f0*/  FFMA.FTZ R73, R33, R37, -R64 ;  /* 0x0000002521497223 */ /* 0x000fe40000010840 */
[C---:B------:R-:W-:Y:S01]  /*10400*/  HMMA.16816.F32.BF16 R24, R44.reuse, R30, R24 ;  /* 0x0000001e2c18723c */ /* 0x040fe20000041818 */
[----:B------:R-:W2:Y:S02]  /*10410*/  MUFU.EX2 R81, R81 ;  /* 0x0000005100517308 */ /* 0x000ea40000000800 */
[C---:B------:R-:W-:Y:S01]  /*10420*/  FMUL.FTZ R30, R40.reuse, R74 ;  /* 0x0000004a281e7220 */ /* 0x040fe20000410000 */
[C---:B------:R-:W-:Y:S01]  /*10430*/  FMUL.FTZ R31, R40.reuse, R75 ;  /* 0x0000004b281f7220 */ /* 0x040fe20000410000 */
[----:B------:R-:W-:Y:S01]  /*10440*/  FMUL.FTZ R33, R41, R69 ;  /* 0x0000004529217220 */ /* 0x000fe20000410000 */
[----:B------:R-:W-:Y:S01]  /*10450*/  FMUL.FTZ R35, R40, R71 ;  /* 0x0000004728237220 */ /* 0x000fe20000410000 */
[-CC-:B------:R-:W-:Y:S01]  /*10460*/  FFMA.FTZ R71, R225, R37.reuse, -R108.reuse ;  /* 0x00000025e1477223 */ /* 0x180fe2000001086c */
[-C--:B------:R-:W-:Y:S03]  /*10470*/  FFMA.FTZ R69, R221, R37.reuse, -R108 ;  /* 0x00000025dd457223 */ /* 0x080fe6000001086c */
[----:B------:R-:W-:Y:S01]  /*10480*/  MUFU.EX2 R72, R72 ;  /* 0x0000004800487308 */ /* 0x000fe20000000800 */
[-CC-:B------:R-:W-:Y:S01]  /*10490*/  FFMA.FTZ R74, R217, R37.reuse, -R64.reuse ;  /* 0x00000025d94a7223 */ /* 0x180fe20000010840 */
[C---:B----4-:R-:W-:Y:S03]  /*104a0*/  HMMA.16816.F32.BF16 R28, R44.reuse, R48, R28 ;  /* 0x000000302c1c723c */ /* 0x050fe6000004181c */
[----:B------:R-:W-:Y:S01]  /*104b0*/  FFMA.FTZ R75, R215, R37, -R64 ;  /* 0x00000025d74b7223 */ /* 0x000fe20000010840 */
[----:B------:R-:W-:Y:S04]  /*104c0*/  FADD.FTZ R100, R100, R107 ;  /* 0x0000006b64647221 */ /* 0x000fe80000010000 */
[----:B------:R-:W3:Y:S01]  /*104d0*/  MUFU.EX2 R73, R73 ;  /* 0x0000004900497308 */ /* 0x000ee20000000800 */
[----:B------:R-:W-:Y:S01]  /*104e0*/  HMMA.16816.F32.BF16 R32, R44, R50, R32 ;  /* 0x000000322c20723c */ /* 0x000fe20000041820 */
[----:B------:R-:W4:Y:S02]  /*104f0*/  LDSM.16.MT88.4 R48, [R103+0x6800] ;  /* 0x006800006730783b */ /* 0x000f240000004200 */
[----:B------:R-:W-:Y:S02]  /*10500*/  F2FP.BF16.F32.PACK_AB R44, R84, R85 ;  /* 0x00000055542c723e */ /* 0x000fe400000010ff */
[C---:B-----5:R-:W-:Y:S04]  /*10510*/  F2FP.BF16.F32.PACK_AB R45, R76.reuse, R77 ;  /* 0x0000004d4c2d723e */ /* 0x060fe800000010ff */
[----:B------:R-:W5:Y:S01]  /*10520*/  MUFU.EX2 R79, R79 ;  /* 0x0000004f004f7308 */ /* 0x000f620000000800 */
[----:B--2---:R-:W-:Y:S01]  /*10530*/  F2FP.BF16.F32.PACK_AB R46, R81, R80 ;  /* 0x00000050512e723e */ /* 0x004fe200000010ff */
[----:B------:R-:W-:Y:S01]  /*10540*/  FADD.FTZ R77, R77, R100 ;  /* 0x000000644d4d7221 */ /* 0x000fe20000010000 */
[----:B------:R-:W-:Y:S03]  /*10550*/  IMAD.MOV.U32 R100, RZ, RZ, R36 ;  /* 0x000000ffff647224 */ /* 0x000fe600078e0024 */
[----:B------:R-:W-:Y:S04]  /*10560*/  FADD.FTZ R77, R76, R77 ;  /* 0x0000004d4c4d7221 */ /* 0x000fe80000010000 */
[----:B------:R-:W-:Y:S01]  /*10570*/  MUFU.EX2 R96, R96 ;  /* 0x0000006000607308 */ /* 0x000fe20000000800 */
[C---:B---3--:R-:W-:Y:S01]  /*10580*/  F2FP.BF16.F32.PACK_AB R47, R73.reuse, R72 ;  /* 0x00000048492f723e */ /* 0x048fe200000010ff */
[----:B------:R-:W-:Y:S04]  /*10590*/  FADD.FTZ R72, R72, R77 ;  /* 0x0000004d48487221 */ /* 0x000fe80000010000 */
[----:B------:R-:W-:Y:S02]  /*105a0*/  FADD.FTZ R73, R73, R72 ;  /* 0x0000004849497221 */ /* 0x000fe40000010000 */
[C---:B-1----:R-:W-:Y:S02]  /*105b0*/  HMMA.16816.F32.BF16 R4, R44.reuse, R52, R4 ;  /* 0x000000342c04723c */ /* 0x042fe40000041804 */
        /* <DEDUP_REMOVED lines=16> */
[----:B------:R-:W-:Y:S09]  /*106c0*/  HMMA.16816.F32.BF16 R32, R44, R54, R32 ;  /* 0x000000362c20723c */ /* 0x000ff20000041820 */
[----:B------:R-:W-:Y:S01]  /*106d0*/  MUFU.EX2 R69, R69 ;  /* 0x0000004500457308 */ /* 0x000fe20000000800 */
[----:B------:R-:W4:Y:S01]  /*106e0*/  LDSM.16.MT88.4 R52, [R103+0x7000] ;  /* 0x007000006734783b */ /* 0x000f220000004200 */
[----:B-----5:R-:W-:Y:S08]  /*106f0*/  F2FP.BF16.F32.PACK_AB R47, R78, R79 ;  /* 0x0000004f4e2f723e */ /* 0x020ff000000010ff */
[----:B------:R-:W5:Y:S01]  /*10700*/  MUFU.EX2 R68, R68 ;  /* 0x0000004400447308 */ /* 0x000f620000000800 */
[----:B-1----:R-:W-:Y:S09]  /*10710*/  F2FP.BF16.F32.PACK_AB R44, R70, R71 ;  /* 0x00000047462c723e */ /* 0x002ff200000010ff */
[----:B------:R-:W-:Y:S10]  /*10720*/  MUFU.EX2 R74, R74 ;  /* 0x0000004a004a7308 */ /* 0x000ff40000000800 */
[----:B------:R-:W1:Y:S01]  /*10730*/  MUFU.EX2 R75, R75 ;  /* 0x0000004b004b7308 */ /* 0x000e620000000800 */
[----:B-----5:R-:W-:Y:S09]  /*10740*/  F2FP.BF16.F32.PACK_AB R46, R68, R69 ;  /* 0x00000045442e723e */ /* 0x020ff200000010ff */
[----:B------:R-:W-:Y:S10]  /*10750*/  MUFU.EX2 R118, R118 ;  /* 0x0000007600767308 */ /* 0x000ff40000000800 */
[----:B------:R-:W-:Y:S01]  /*10760*/  MUFU.EX2 R143, R143 ;  /* 0x0000008f008f7308 */ /* 0x000fe20000000800 */
[C---:B-1----:R-:W-:Y:S01]  /*10770*/  F2FP.BF16.F32.PACK_AB R45, R75.reuse, R74 ;  /* 0x0000004a4b2d723e */ /* 0x042fe200000010ff */
[----:B------:R-:W-:Y:S04]  /*10780*/  FADD.FTZ R74, R74, R73 ;  /* 0x000000494a4a7221 */ /* 0x000fe80000010000 */
[----:B------:R-:W-:Y:S02]  /*10790*/  FADD.FTZ R74, R75, R74 ;  /* 0x0000004a4b4a7221 */ /* 0x000fe40000010000 */
[C---:B--2---:R-:W-:Y:S02]  /*107a0*/  HMMA.16816.F32.BF16 R4, R44.reuse, R56, R4 ;  /* 0x000000382c04723c */ /* 0x044fe40000041804 */
[----:B------:R-:W-:Y:S01]  /*107b0*/  MUFU.EX2 R120, R120 ;  /* 0x0000007800787308 */ /* 0x000fe20000000800 */
[----:B------:R-:W-:Y:S04]  /*107c0*/  FADD.FTZ R79, R79, R74 ;  /* 0x0000004a4f4f7221 */ /* 0x000fe80000010000 */
[----:B------:R-:W-:Y:S01]  /*107d0*/  FADD.FTZ R78, R78, R79 ;  /* 0x0000004f4e4e7221 */ /* 0x000fe20000010000 */
        /* <DEDUP_REMOVED lines=107> */
[----:B------:R-:W-:Y:S03]  /*10e90*/  FADD.FTZ R83, R82, R83 ;  /* 0x0000005352537221 */ /* 0x000fe60000010000 */
[C---:B--2---:R-:W-:Y:S06]  /*10ea0*/  HMMA.16816.F32.BF16 R4, R40.reuse, R48, R4 ;  /* 0x000000302804723c */ /* 0x044fec0000041804 */
[----:B------:R-:W-:Y:S02]  /*10eb0*/  MUFU.EX2 R48, R104 ;  /* 0x0000006800307308 */ /* 0x000fe40000000800 */
[C---:B------:R-:W-:Y:S08]  /*10ec0*/  HMMA.16816.F32.BF16 R8, R40.reuse, R50, R8 ;  /* 0x000000322808723c */ /* 0x040ff00000041808 */
        /* <DEDUP_REMOVED lines=10> */
[----:B------:R-:W-:Y:S03]  /*10f70*/  FADD.FTZ R38, R116, R83 ;  /* 0x0000005374267221 */ /* 0x000fe60000010000 */
[----:B------:R-:W-:Y:S01]  /*10f80*/  FADD.FTZ R90, R90, R37 ;  /* 0x000000255a5a7221 */ /* 0x000fe20000010000 */
[C---:B------:R-:W-:Y:S04]  /*10f90*/  HMMA.16816.F32.BF16 R16, R40.reuse, R54, R16 ;  /* 0x000000362810723c */ /* 0x040fe80000041810 */
[----:B------:R-:W3:Y:S01]  /*10fa0*/  MUFU.EX2 R51, R51 ;  /* 0x0000003300337308 */ /* 0x000ee20000000800 */
[----:B--2---:R-:W-:Y:S01]  /*10fb0*/  F2FP.BF16.F32.PACK_AB R70, R49, R48 ;  /* 0x000000303146723e */ /* 0x004fe200000010ff */
[----:B------:R-:W-:Y:S01]  /*10fc0*/  FADD.FTZ R37, R97, R90 ;  /* 0x0000005a61257221 */ /* 0x000fe20000010000 */
[----:B------:R-:W-:Y:S01]  /*10fd0*/  FADD.FTZ R38, R191, R38 ;  /* 0x00000026bf267221 */ /* 0x000fe20000010000 */
[C---:B------:R-:W-:Y:S06]  /*10fe0*/  HMMA.16816.F32.BF16 R20, R40.reuse, R56, R20 ;  /* 0x000000382814723c */ /* 0x040fec0000041814 */
[----:B------:R-:W2:Y:S01]  /*10ff0*/  MUFU.EX2 R64, R64 ;  /* 0x0000004000407308 */ /* 0x000ea20000000800 */
[----:B------:R-:W-:Y:S04]  /*11000*/  FADD.FTZ R118, R118, R37 ;  /* 0x0000002576767221 */ /* 0x000fe80000010000 */
[----:B------:R-:W-:Y:S01]  /*11010*/  FADD.FTZ R143, R143, R118 ;  /* 0x000000768f8f7221 */ /* 0x000fe20000010000 */
[C---:B------:R-:W-:Y:S03]  /*11020*/  HMMA.16816.F32.BF16 R24, R40.reuse, R58, R24 ;  /* 0x0000003a2818723c */ /* 0x040fe60000041818 */
[----:B---3--:R-:W-:Y:S01]  /*11030*/  F2FP.BF16.F32.PACK_AB R69, R51, R50 ;  /* 0x000000323345723e */ /* 0x008fe200000010ff */
[----:B------:R-:W-:Y:S04]  /*11040*/  FADD.FTZ R120, R120, R143 ;  /* 0x0000008f78787221 */ /* 0x000fe80000010000 */
[C---:B-----5:R-:W-:Y:S03]  /*11050*/  HMMA.16816.F32.BF16 R28, R40.reuse, R44, R28 ;  /* 0x0000002c281c723c */ /* 0x060fe6000004181c */
[----:B--2---:R-:W-:Y:S01]  /*11060*/  F2FP.BF16.F32.PACK_AB R71, R64, R39 ;  /* 0x000000274047723e */ /* 0x004fe200000010ff */
[----:B------:R-:W-:Y:S04]  /*11070*/  FADD.FTZ R139, R139, R120 ;  /* 0x000000788b8b7221 */ /* 0x000fe80000010000 */
[----:B------:R-:W-:Y:S08]  /*11080*/  HMMA.16816.F32.BF16 R32, R40, R46, R32 ;  /* 0x0000002e2820723c */ /* 0x000ff00000041820 */
[C---:B------:R-:W-:Y:S01]  /*11090*/  HMMA.16816.F32.BF16 R96, R68.reuse, R92, R4 ;  /* 0x0000005c4460723c */ /* 0x040fe20000041804 */
[----:B------:R-:W2:Y:S07]  /*110a0*/  LDSM.16.MT88.4 R4, [R102+0x9800] ;  /* 0x009800006604783b */ /* 0x000eae0000004200 */
        /* <DEDUP_REMOVED lines=35> */
.L_x_10283:
        /* <DEDUP_REMOVED lines=10> */
.L_x_10304:
        /* <DEDUP_REMOVED lines=128> */
.L_x_10293:
[----:B------:R-:W-:Y:S05]  /*11b80*/  BSYNC.RECONVERGENT B0 ;  /* 0x0000000000007941 */ /* 0x000fea0003800200 */
.L_x_10292:
        /* <DEDUP_REMOVED lines=22> */
.L_x_10295:
[----:B------:R-:W-:Y:S05]  /*11cf0*/  BSYNC.RECONVERGENT B0 ;  /* 0x0000000000007941 */ /* 0x000fea0003800200 */
.L_x_10294:
        /* <DEDUP_REMOVED lines=44> */
.L_x_10297:
[----:B------:R-:W-:Y:S05]  /*11fc0*/  BSYNC.RECONVERGENT B0 ;  /* 0x0000000000007941 */ /* 0x000fea0003800200 */
.L_x_10296:
        /* <DEDUP_REMOVED lines=13> */
.L_x_10299:
[----:B------:R-:W-:Y:S05]  /*120a0*/  BSYNC.RECONVERGENT B0 ;  /* 0x0000000000007941 */ /* 0x000fea0003800200 */
.L_x_10298:
[----:B------:R-:W-:-:S04]  /*120b0*/  MOV R169, 0x0 ;  /* 0x0000000000a97802 */ /* 0x000fc80000000f00 */
[----:B-1234-:R-:W-:Y:S05]  /*120c0*/  @P2 RET.REL.NODEC R168 `(_ZN5flash24flash_fwd_splitkv_kernelI23Flash_fwd_kernel_traitsILi64ELi64ELi128ELi4ELb0ELb0EN7cutlass10bfloat16_tE19Flash_kernel_traitsILi64ELi64ELi128ELi4ES3_EELb0ELb1ELb0ELb0ELb0ELb1ELb0ELb0EEEvNS_16Flash_fwd_paramsE) ;  /* 0xfffffedca8cc2950 */ /* 0x01efea0003c3ffff */
        /* <DEDUP_REMOVED lines=12> */
[----:B-1----:R-:W-:Y:S05]  /*12190*/  RET.REL.NODEC R168 `(_ZN5flash24flash_fwd_splitkv_kernelI23Flash_fwd_kernel_traitsILi64ELi64ELi128ELi4ELb0ELb0EN7cutlass10bfloat16_tE19Flash_kernel_traitsILi64ELi64ELi128ELi4ES3_EELb0ELb1ELb0ELb0ELb0ELb1ELb0ELb0EEEvNS_16Flash_fwd_paramsE) ;  /* 0xfffffedca8987950 */ /* 0x002fea0003c3ffff */
.L_x_10291:
[----:B------:R-:W-:Y:S01]  /*121a0*/  MOV R5, 0x2 ;  /* 0x0000000200057802 */ /* 0x000fe20000000f00 */
[----:B------:R-:W-:Y:S01]  /*121b0*/  IMAD.MOV.U32 R4, RZ, RZ, 0x1f ;  /* 0x0000001fff047424 */ /* 0x000fe200078e00ff */
[----:B------:R-:W-:-:S07]  /*121c0*/  MOV R6, 0xffffffff ;  /* 0xffffffff00067802 */ /* 0x000fce0000000f00 */
[----:B-1---5:R-:W-:Y:S05]  /*121d0*/  WARPSYNC.COLLECTIVE R6, `(.L_x_10300) ;  /* 0x0000000006087348 */ /* 0x022fea0003c00000 */
[----:B------:R2:W3:Y:S02]  /*121e0*/  SHFL.BFLY P0, R11, R186, R5, R4 ;  /* 0x0c000005ba0b7389 */ /* 0x0004e40000000004 */
[----:B-123-5:R-:W-:Y:S05]  /*121f0*/  ENDCOLLECTIVE ;  /* 0x000000000000791b */ /* 0x02efea0003800000 */
.L_x_10300:
[----:B------:R-:W-:Y:S02]  /*12200*/  IMAD.MOV.U32 R9, RZ, RZ, R11 ;  /* 0x000000ffff097224 */ /* 0x000fe400078e000b */
[----:B------:R-:W-:Y:S02]  /*12210*/  IMAD.MOV.U32 R5, RZ, RZ, 0x1 ;  /* 0x00000001ff057424 */ /* 0x000fe400078e00ff */
[----:B------:R-:W-:-:S05]  /*12220*/  FADD.FTZ R9, R9, R186 ;  /* 0x000000ba09097221 */ /* 0x000fca0000010000 */
[----:B------:R-:W-:-:S07]  /*12230*/  MOV R186, R9 ;  /* 0x0000000900ba7202 */ /* 0x000fce0000000f00 */
[----:B------:R-:W-:Y:S05]  /*12240*/  WARPSYNC.COLLECTIVE R6, `(.L_x_10301) ;  /* 0x0000000006087348 */ /* 0x000fea0003c00000 */
[----:B------:R1:W2:Y:S02]  /*12250*/  SHFL.BFLY P0, R11, R186, R5, R4 ;  /* 0x0c000005ba0b7389 */ /* 0x0002a40000000004 */
[----:B-12---:R-:W-:Y:S05]  /*12260*/  ENDCOLLECTIVE ;  /* 0x000000000000791b */ /* 0x006fea0003800000 */
.L_x_10301:
[----:B------:R-:W-:Y:S01]  /*12270*/  MOV R186, R187 ;  /* 0x000000bb00ba7202 */ /* 0x000fe20000000f00 */
[----:B------:R-:W-:Y:S01]  /*12280*/  IMAD.MOV.U32 R5, RZ, RZ, 0x2 ;  /* 0x00000002ff057424 */ /* 0x000fe200078e00ff */
[----:B------:R-:W-:-:S07]  /*12290*/  MOV R8, R11 ;  /* 0x0000000b00087202 */ /* 0x000fce0000000f00 */
[----:B------:R-:W-:Y:S05]  /*122a0*/  WARPSYNC.COLLECTIVE R6, `(.L_x_10302) ;  /* 0x0000000006087348 */ /* 0x000fea0003c00000 */
[----:B------:R1:W2:Y:S02]  /*122b0*/  SHFL.BFLY P0, R11, R186, R5, R4 ;  /* 0x0c000005ba0b7389 */ /* 0x0002a40000000004 */
[----:B-12---:R-:W-:Y:S05]  /*122c0*/  ENDCOLLECTIVE ;  /* 0x000000000000791b */ /* 0x006fea0003800000 */
.L_x_10302:
[----:B------:R-:W-:Y:S01]  /*122d0*/  FADD.FTZ R8, R9, R8 ;  /* 0x0000000809087221 */ /* 0x000fe20000010000 */
[----:B------:R-:W-:Y:S01]  /*122e0*/  FADD.FTZ R10, R11, R187 ;  /* 0x000000bb0b0a7221 */ /* 0x000fe20000010000 */
[----:B------:R-:W-:-:S04]  /*122f0*/  MOV R5, 0x1 ;  /* 0x0000000100057802 */ /* 0x000fc80000000f00 */
[----:B------:R-:W-:-:S07]  /*12300*/  MOV R186, R10 ;  /* 0x0000000a00ba7202 */ /* 0x000fce0000000f00 */
[----:B------:R-:W-:Y:S05]  /*12310*/  WARPSYNC.COLLECTIVE R6, `(.L_x_10303) ;  /* 0x0000000006087348 */ /* 0x000fea0003c00000 */
[----:B------:R1:W2:Y:S02]  /*12320*/  SHFL.BFLY P0, R11, R186, R5, R4 ;  /* 0x0c000005ba0b7389 */ /* 0x0002a40000000004 */
[----:B-12---:R-:W-:Y:S05]  /*12330*/  ENDCOLLECTIVE ;  /* 0x000000000000791b */ /* 0x006fea0003800000 */
.L_x_10303:
[----:B------:R-:W-:Y:S05]  /*12340*/  BRA `(.L_x_10304) ;  /* 0xfffffff0000c7947 */ /* 0x000fea000383ffff */
.L_x_10305:
        /* <DEDUP_REMOVED lines=11> */
.L_x_14799:


//--------------------- .text._ZN5flash24flash_fwd_splitkv_kernelI23Flash_fwd_kernel_traitsILi64ELi64ELi128ELi4ELb0ELb0EN7cutlass10bfloat16_tE19Flash_kernel_traitsILi64ELi64ELi128ELi4ES3_EELb0ELb1ELb0ELb0ELb0ELb0ELb0ELb1EEEvNS_16Flash_fwd_paramsE --------------------------
	.section	.text._ZN5flash24flash_fwd_splitkv_kernelI23Flash_fwd_kernel_traitsILi64ELi64ELi128ELi4ELb0ELb0EN7cutlass10bfloat16_tE19Flash_kernel_traitsILi64ELi64ELi128ELi4ES3_EELb0ELb1ELb0ELb0ELb0ELb0ELb0ELb1EEEvNS_16Flash_fwd_paramsE,"ax",@progbits
	.align	128
        .global         _ZN5flash24flash_fwd_splitkv_kernelI23Flash_fwd_kernel_traitsILi64ELi64ELi128ELi4ELb0ELb0EN7cutlass10bfloat16_tE19Flash_kernel_traitsILi64ELi64ELi128ELi4ES3_EELb0ELb1ELb0ELb0ELb0ELb0ELb0ELb1EEEvNS_16Flash_fwd_paramsE
        .type           _ZN5flash24flash_fwd_splitkv_kernelI23Flash_fwd_kernel_traitsILi64ELi64ELi128ELi4ELb0ELb0EN7cutlass10bfloat16_tE19Flash_kernel_traitsILi64ELi64ELi128ELi4ES3_EELb0ELb1ELb0ELb0ELb0ELb0ELb0ELb1EEEvNS_16Flash_fwd_paramsE,@function
        .size           _ZN5flash24flash_fwd_splitkv_kernelI23Flash_fwd_kernel_traitsILi64ELi64ELi128ELi4ELb0ELb0EN7cutlass10bfloat16_tE19Flash_kernel_traitsILi64ELi64ELi128ELi4ES3_EELb0ELb1ELb0ELb0ELb0ELb0ELb0ELb1EEEvNS_16Flash_fwd_paramsE,(.L_x_14800 - _ZN5flash24flash_fwd_splitkv_kernelI23Flash_fwd_kernel_traitsILi64ELi64ELi128ELi4ELb0ELb0EN7cutlass10bfloat16_tE19Flash_kernel_traitsILi64ELi64ELi128ELi4ES3_EELb0ELb1ELb0ELb0ELb0ELb0ELb0ELb1EEEvNS_16Flash_fwd_paramsE)
        .other          _ZN5flash24flash_fwd_splitkv_kernelI23Flash_fwd_kernel_traitsILi64ELi64ELi128ELi4ELb0ELb0EN7cutlass10bfloat16_tE19Flash_kernel_traitsILi64ELi64ELi128ELi4ES3_EELb0ELb1ELb0ELb0ELb0ELb0ELb0ELb1EEEvNS_16Flash_fwd_paramsE,@"STO_CUDA_ENTRY STV_DEFAULT"
_ZN5flash24flash_fwd_splitkv_kernelI23Flash_fwd_kernel_traitsILi64ELi64ELi128ELi4ELb0ELb0EN7cutlass10bfloat16_tE19Flash_kernel_traitsILi64ELi64ELi128ELi4ES3_EELb0ELb1ELb0ELb0ELb0ELb0ELb0ELb1EEEvNS_16Flash_fwd_paramsE:
.text._ZN5flash24flash_fwd_splitkv_kernelI23Flash_fwd_kernel_traitsILi64ELi64ELi128ELi4ELb0ELb0EN7cutlass10bfloat16_tE19Flash_kernel_traitsILi64ELi64ELi128ELi4ES3_EELb0ELb1ELb0ELb0ELb0ELb0ELb0ELb1EEEvNS_16Flash_fwd_paramsE:
[----:B------:R-:W-:Y:S01]  /*0000*/  LDC R1, c[0x0][0x37c] ;  /* 0x0000df00ff017b82 */ /* 0x000fe20000000800 */
[----:B------:R-:W1:Y:S07]  /*0010*/  S2R R3, SR_CTAID.X ;  /* 0x0000000000037919 */ /* 0x000e6e0000002500 */
[----:B------:R-:W2:Y:S01]  /*0020*/  LDC.64 R102, c[0x0][0x348] ;  /* 0x0000d200ff667b82 */ /* 0x000ea20000000a00 */
[----:B------:R-:W-:Y:S01]  /*0030*/  BSSY.RECONVERGENT B3, `(.L_x_10306) ;  /* 0x0000005000037945 */ /* 0x000fe20003800200 */
[----:B------:R-:W-:Y:S01]  /*0040*/  MOV R176, 0x80 ;  /* 0x0000008000b07802 */ /* 0x000fe20000000f00 */
[----:B------:R-:W3:Y:S01]  /*0050*/  S2R R178, SR_CTAID.Y ;  /* 0x0000000000b27919 */ /* 0x000ee20000002600 */
[----:B------:R-:W4:Y:S05]  /*0060*/  S2R R177, SR_CTAID.Z ;  /* 0x0000000000b17919 */ /* 0x000f2a0000002700 */
[----:B-1234-:R-:W-:Y:S05]  /*0070*/  CALL.REL.NOINC `($_ZN5flash24flash_fwd_splitkv_kernelI23Flash_fwd_kernel_traitsILi64ELi64ELi128ELi4ELb0ELb0EN7cutlass10bfloat16_tE19Flash_kernel_traitsILi64ELi64ELi128ELi4ES3_EELb0ELb1ELb0ELb0ELb0ELb0ELb0ELb1EEEvNS_16Flash_fwd_paramsE$_ZN5flash30compute_attn_1rowblock_splitkvI23Flash_fwd_kernel_traitsILi64ELi64ELi128ELi4ELb0ELb0EN7cutlass10bfloat16_tE19Flash_kernel_traitsILi64ELi64ELi128ELi4ES3_EELb0ELb1ELb0ELb0ELb0ELb0ELb0ELb1ENS_16Flash_fwd_paramsEEEvRKT8_iiiii) ;  /* 0x0000000000087944 */ /* 0x01efea0003c00000 */
[----:B------:R-:W-:Y:S05]  /*0080*/  BSYNC.RECONVERGENT B3 ;  /* 0x0000000000037941 */ /* 0x000fea0003800200 */
.L_x_10306:
[----:B------:R-:W-:Y:S05]  /*0090*/  EXIT ;  /* 0x000000000000794d */ /* 0x000fea0003800000 */
        .type           $_ZN5flash24flash_fwd_splitkv_kernelI23Flash_fwd_kernel_traitsILi64ELi64ELi128ELi4ELb0ELb0EN7cutlass10bfloat16_tE19Flash_kernel_traitsILi64ELi64ELi128ELi4ES3_EELb0ELb1ELb0ELb0ELb0ELb0ELb0ELb1EEEvNS_16Flash_fwd_paramsE$_ZN5flash30compute_attn_1rowblock_splitkvI23Flash_fwd_kernel_traitsILi64ELi64ELi128ELi4ELb0ELb0EN7cutlass10bfloat16_tE19Flash_kernel_traitsILi64ELi64ELi128ELi4ES3_EELb0ELb1ELb0ELb0ELb0ELb0ELb0ELb1ENS_16Flash_fwd_paramsEEEvRKT8_iiiii,@function
        .size           $_ZN5flash24flash_fwd_splitkv_kernelI23Flash_fwd_kernel_traitsILi64ELi64ELi128ELi4ELb0ELb0EN7cutlass10bfloat16_tE19Flash_kernel_traitsILi64ELi64ELi128ELi4ES3_EELb0ELb1ELb0ELb0ELb0ELb0ELb0ELb1EEEvNS_16Flash_fwd_paramsE$_ZN5flash30compute_attn_1rowblock_splitkvI23Flash_fwd_kernel_traitsILi64ELi64ELi128ELi4ELb0ELb0EN7cutlass10bfloat16_tE19Flash_kernel_traitsILi64ELi64ELi128ELi4ES3_EELb0ELb1ELb0ELb0ELb0ELb0ELb0ELb1ENS_16Flash_fwd_paramsEEEvRKT8_iiiii,(.L_x_14800 - $_ZN5flash24flash_fwd_splitkv_kernelI23Flash_fwd_kernel_traitsILi64ELi64ELi128ELi4ELb0ELb0EN7cutlass10bfloat16_tE19Flash_kernel_traitsILi64ELi64ELi128ELi4ES3_EELb0ELb1ELb0ELb0ELb0ELb0ELb0ELb1EEEvNS_16Flash_fwd_paramsE$_ZN5flash30compute_attn_1rowblock_splitkvI23Flash_fwd_kernel_traitsILi64ELi64ELi128ELi4ELb0ELb0EN7cutlass10bfloat16_tE19Flash_kernel_traitsILi64ELi64ELi128ELi4ES3_EELb0ELb1ELb0ELb0ELb0ELb0ELb0ELb1ENS_16Flash_fwd_paramsEEEvRKT8_iiiii)
$_ZN5flash24flash_fwd_splitkv_kernelI23Flash_fwd_kernel_traitsILi64ELi64ELi128ELi4ELb0ELb0EN7cutlass10bfloat16_tE19Flash_kernel_traitsILi64ELi64ELi128ELi4ES3_EELb0ELb1ELb0ELb0ELb0ELb0ELb0ELb1EEEvNS_16Flash_fwd_paramsE$_ZN5flash30compute_attn_1rowblock_splitkvI23Flash_fwd_kernel_traitsILi64ELi64ELi128ELi4ELb0ELb0EN7cutlass10bfloat16_tE19Flash_kernel_traitsILi64ELi64ELi128ELi4ES3_EELb0ELb1ELb0ELb0ELb0ELb0ELb0ELb1ENS_16Flash_fwd_paramsEEEvRKT8_iiiii:
        /* <DEDUP_REMOVED lines=17> */
[----:B------:R-:W1:Y:S01]  /*01b0*/  S2R R60, SR_TID.X ;  /* 0x00000000003c7919 */ /* 0x000e620000002100 */
[----:B------:R-:W-:Y:S01]  /*01c0*/  IADD3 R32, P0, PT, R4, R2, RZ ;  /* 0x0000000204207210 */ /* 0x000fe20007f1e0ff */
[----:B------:R-:W-:Y:S02]  /*01d0*/  IMAD.WIDE.U32 R12, R178, 0x4, R12 ;  /* 0x00000004b20c7825 */ /* 0x000fe400078e000c */
[----:B------:R-:W5:Y:S02]  /*01e0*/  @!P3 LD.E R183, desc[UR4][R102.64+0xb4] ;  /* 0x0000b40466b7b980 */ /* 0x000f64000c101900 */
[----:B------:R-:W-:-:S02]  /*01f0*/  IMAD.X R33, R5, 0x1, R0, P0 ;  /* 0x0000000105217824 */ /* 0x000fc400000e0600 */
[----:B------:R-:W5:Y:S04]  /*0200*/  @!P4 LD.E R68, desc[UR4][R102.64+0xb8] ;  /* 0x0000b8046644c980 */ /* 0x000f68000c101900 */
[----:B------:R-:W5:Y:S01]  /*0210*/  @P6 LD.E R11, desc[UR4][R32.64] ;  /* 0x00000004200b6980 */ /* 0x000f62000c101900 */
[----:B------:R-:W-:-:S03]  /*0220*/  ISETP.NE.U32.AND P2, PT, R8, RZ, PT ;  /* 0x000000ff0800720c */ /* 0x000fc60003f45070 */
[----:B------:R-:W5:Y:S01]  /*0230*/  @P1 LD.E R182, desc[UR4][R12.64] ;  /* 0x000000040cb61980 */ /* 0x000f62000c101900 */
[C---:B------:R-:W-:Y:S02]  /*0240*/  ISETP.NE.AND.EX P2, PT, R9.reuse, RZ, PT, P2 ;  /* 0x000000ff0900720c */ /* 0x040fe40003f45320 */
[----:B------:R-:W-:Y:S01]  /*0250*/  IADD3 R14, P1, PT, R8, R2, RZ ;  /* 0x00000002080e7210 */ /* 0x000fe20007f3e0ff */
[----:B------:R-:W-:Y:S01]  /*0260*/  BSSY.RECONVERGENT B0, `(.L_x_10307) ;  /* 0x000000b000007945 */ /* 0x000fe20003800200 */
[----:B------:R-:W-:Y:S01]  /*0270*/  ISETP.NE.U32.AND P0, PT, R6, RZ, PT ;  /* 0x000000ff0600720c */ /* 0x000fe20003f05070 */
[----:B------:R2:W5:Y:S02]  /*0280*/  @P3 LD.E R5, desc[UR4][R12.64+0x4] ;  /* 0x000004040c053980 */ /* 0x000564000c101900 */
[----:B------:R-:W-:Y:S01]  /*0290*/  IMAD.X R15, R9, 0x1, R0, P1 ;  /* 0x00000001090f7824 */ /* 0x000fe200008e0600 */
[----:B------:R-:W-:Y:S01]  /*02a0*/  ISETP.NE.AND.EX P5, PT, R7, RZ, PT, P0 ;  /* 0x000000ff0700720c */ /* 0x000fe20003fa5300 */
[----:B--2---:R-:W-:-:S04]  /*02b0*/  IMAD.MOV.U32 R12, RZ, RZ, -0x1 ;  /* 0xffffffffff0c7424 */ /* 0x004fc800078e00ff */
[----:B-1----:R-:W-:Y:S08]  /*02c0*/  @!P2 BRA `(.L_x_10308) ;  /* 0x000000000010a947 */ /* 0x002ff00003800000 */
[----:B------:R-:W2:Y:S02]  /*02d0*/  LD.E.U8 R4, desc[UR4][R102.64+0x1b2] ;  /* 0x0001b20466047980 */ /* 0x000ea4000c101100 */
[----:B--2---:R-:W-:-:S13]  /*02e0*/  ISETP.NE.AND P0, PT, R4, RZ, PT ;  /* 0x000000ff0400720c */ /* 0x004fda0003f05270 */
[----:B------:R-:W-:Y:S05]  /*02f0*/  @!P0 BRA `(.L_x_10308) ;  /* 0x0000000000048947 */ /* 0x000fea0003800000 */
[----:B------:R1:W5:Y:S02]  /*0300*/  LD.E R12, desc[UR4][R14.64] ;  /* 0x000000040e0c7980 */ /* 0x000364000c101900 */
.L_x_10308:
[----:B------:R-:W-:Y:S05]  /*0310*/  BSYNC.RECONVERGENT B0 ;  /* 0x0000000000007941 */ /* 0x000fea0003800200 */
.L_x_10307:
[----:B------:R-:W-:Y:S04]  /*0320*/  BSSY.RECONVERGENT B0, `(.L_x_10309) ;  /* 0x0000007000007945 */ /* 0x000fe80003800200 */
[----:B------:R-:W-:Y:S05]  /*0330*/  @!P4 BRA `(.L_x_10310) ;  /* 0x000000000014c947 */ /* 0x000fea0003800000 */
[----:B------:R-:W2:Y:S02]  /*0340*/  LD.E.U8 R4, desc[UR4][R102.64+0x1b2] ;  /* 0x0001b20466047980 */ /* 0x000ea4000c101100 */
[----:B--2---:R-:W-:-:S13]  /*0350*/  ISETP.NE.AND P0, PT, R4, RZ, PT ;  /* 0x000000ff0400720c */ /* 0x004fda0003f05270 */
[----:B------:R-:W2:Y:S02]  /*0360*/  @P0 LD.E R9, desc[UR4][R14.64+0x4] ;  /* 0x000004040e090980 */ /* 0x000ea4000c101900 */
[----:B--2--5:R-:W-:-:S06]  /*0370*/  @P0 IADD3 R68, PT, PT, R9, -R12, RZ ;  /* 0x8000000c09440210 */ /* 0x024fcc0007ffe0ff */
[----:B------:R2:W5:Y:S02]  /*0380*/  @!P0 LD.E R68, desc[UR4][R14.64] ;  /* 0x000000040e448980 */ /* 0x000564000c101900 */
.L_x_10310:
[----:B------:R-:W-:Y:S05]  /*0390*/  BSYNC.RECONVERGENT B0 ;  /* 0x0000000000007941 */ /* 0x000fea0003800200 */
.L_x_10309:
[----:B------:R-:W-:Y:S01]  /*03a0*/  BSSY.RECONVERGENT B1, `(.L_x_10311) ;  /* 0x0000012000017945 */ /* 0x000fe20003800200 */
[----:B-----5:R-:W-:Y:S02]  /*03b0*/  @P3 IADD3 R183, PT, PT, -R182, R5, RZ ;  /* 0x00000005b6b73210 */ /* 0x020fe40007ffe1ff */
[----:B------:R-:W-:Y:S01]  /*03c0*/  IADD3 R68, PT, PT, R68, -R11, RZ ;  /* 0x8000000b44447210 */ /* 0x000fe20007ffe0ff */
[----:B------:R-:W-:Y:S06]  /*03d0*/  @!P5 BRA `(.L_x_10312) ;  /* 0x000000000014d947 */ /* 0x000fec0003800000 */
[----:B------:R-:W-:-:S05]  /*03e0*/  IADD3 R4, P0, PT, R6, R2, RZ ;  /* 0x0000000206047210 */ /* 0x000fca0007f1e0ff */
[----:B------:R-:W-:-:S05]  /*03f0*/  IMAD.X R5, R7, 0x1, R0, P0 ;  /* 0x0000000107057824 */ /* 0x000fca00000e0600 */
[----:B------:R-:W3:Y:S02]  /*0400*/  LD.E R58, desc[UR4][R4.64] ;  /* 0x00000004043a7980 */ /* 0x000ee4000c101900 */
[----:B---3--:R-:W-:Y:S01]  /*0410*/  IADD3 R58, PT, PT, R58, -R11, RZ ;  /* 0x8000000b3a3a7210 */ /* 0x008fe20007ffe0ff */
[----:B------:R-:W-:Y:S05]  /*0420*/  BRA `(.L_x_10313) ;  /* 0x0000000000247947 */ /* 0x000fea0003800000 */
.L_x_10312:
[----:B------:R-:W3:Y:S01]  /*0430*/  LD.E.64 R4, desc[UR4][R102.64+0x108] ;  /* 0x0001080466047980 */ /* 0x000ee2000c101b00 */
[----:B------:R-:W-:Y:S01]  /*0440*/  BSSY.RECONVERGENT B0, `(.L_x_10314) ;  /* 0x0000006000007945 */ /* 0x000fe20003800200 */
[----:B---3--:R-:W-:-:S04]  /*0450*/  ISETP.NE.U32.AND P0, PT, R4, RZ, PT ;  /* 0x000000ff0400720c */ /* 0x008fc80003f05070 */
[----:B------:R-:W-:Y:S01]  /*0460*/  ISETP.NE.AND.EX P0, PT, R5, RZ, PT, P0 ;  /* 0x000000ff0500720c */ /* 0x000fe20003f05300 */
[----:B------:R-:W-:-:S12]  /*0470*/  IMAD.MOV.U32 R5, RZ, RZ, RZ ;  /* 0x000000ffff057224 */ /* 0x000fd800078e00ff */
[----:B------:R-:W-:Y:S05]  /*0480*/  @!P0 BRA `(.L_x_10315) ;  /* 0x0000000000048947 */ /* 0x000fea0003800000 */
[----:B------:R3:W5:Y:S02]  /*0490*/  LD.E R5, desc[UR4][R102.64+0xbc] ;  /* 0x0000bc0466057980 */ /* 0x000764000c101900 */
.L_x_10315:
[----:B------:R-:W-:Y:S05]  /*04a0*/  BSYNC.RECONVERGENT B0 ;  /* 0x0000000000007941 */ /* 0x000fea0003800200 */
.L_x_10314:
[----:B-----5:R-:W-:Y:S02]  /*04b0*/  IADD3 R58, PT, PT, R68, R5, RZ ;  /* 0x00000005443a7210 */ /* 0x020fe40007ffe0ff */
.L_x_10313:
[----:B------:R-:W-:Y:S05]  /*04c0*/  BSYNC.RECONVERGENT B1 ;  /* 0x0000000000017941 */ /* 0x000fea0003800200 */
.L_x_10311:
[----:B------:R-:W-:Y:S01]  /*04d0*/  IMAD.SHL.U32 R180, R3, 0x40, RZ ;  /* 0x0000004003b47824 */ /* 0x000fe200078e00ff */
[----:B------:R-:W-:Y:S01]  /*04e0*/  MOV R4, R176 ;  /* 0x000000b000047202 */ /* 0x000fe20000000f00 */
[----:B------:R-:W-:-:S03]  /*04f0*/  IMAD.MOV.U32 R5, RZ, RZ, 0x0 ;  /* 0x00000000ff057424 */ /* 0x000fc600078e00ff */
[----:B------:R-:W-:-:S13]  /*0500*/  ISETP.GT.AND P0, PT, R183, R180, PT ;  /* 0x000000b4b700720c */ /* 0x000fda0003f04270 */
[----:B-123--:R-:W-:Y:S05]  /*0510*/  @!P0 RET.REL.NODEC R4 `(_ZN5flash24flash_fwd_splitkv_kernelI23Flash_fwd_kernel_traitsILi64ELi64ELi128ELi4ELb0ELb0EN7cutlass10bfloat16_tE19Flash_kernel_traitsILi64ELi64ELi128ELi4ES3_EELb0ELb1ELb0ELb0ELb0ELb0ELb0ELb1EEEvNS_16Flash_fwd_paramsE) ;  /* 0xfffffff804b88950 */ /* 0x00efea0003c3ffff */
[----:B------:R-:W2:Y:S04]  /*0520*/  LD.E R6, desc[UR4][R102.64+0x184] ;  /* 0x0001840466067980 */ /* 0x000ea8000c101900 */
[----:B------:R-:W3:Y:S04]  /*0530*/  LD.E R13, desc[UR4][R102.64+0xb8] ;  /* 0x0000b804660d7980 */ /* 0x000ee8000c101900 */
[----:B------:R-:W4:Y:S01]  /*0540*/  LD.E R4, desc[UR4][R102.64+0x188] ;  /* 0x0001880466047980 */ /* 0x000f22000c101900 */
[----:B------:R-:W-:-:S05]  /*0550*/  VIADD R7, R58, 0x7f ;  /* 0x0000007f3a077836 */ /* 0x000fca0000000000 */
[--C-:B------:R-:W-:Y:S01]  /*0560*/  IADD3 R5, PT, PT, R7, R180, -R183.reuse ;  /* 0x000000b407057210 */ /* 0x100fe20007ffe8b7 */
[----:B--2---:R-:W-:Y:S01]  /*0570*/  IMAD.IADD R9, R6, 0x1, R183 ;  /* 0x0000000106097824 */ /* 0x004fe200078e02b7 */
[----:B------:R-:W-:Y:S01]  /*0580*/  SHF.R.S32.HI R6, RZ, 0x1f, R7 ;  /* 0x0000001fff067819 */ /* 0x000fe20000011407 */
[----:B---3--:R-:W-:-:S03]  /*0590*/  VIADD R13, R13, 0x7f ;  /* 0x0000007f0d0d7836 */ /* 0x008fc60000000000 */
[----:B------:R-:W-:Y:S02]  /*05a0*/  IADD3 R9, PT, PT, -R9, R180, R58 ;  /* 0x000000b409097210 */ /* 0x000fe40007ffe13a */
[----:B------:R-:W-:Y:S02]  /*05b0*/  LEA.HI R6, R6, R7, RZ, 0x7 ;  /* 0x0000000706067211 */ /* 0x000fe400078f38ff */
[----:B----4-:R-:W-:Y:S02]  /*05c0*/  IADD3 R5, PT, PT, R5, 0x40, R4 ;  /* 0x0000004005057810 */ /* 0x010fe40007ffe004 */
[----:B------:R-:W-:Y:S02]  /*05d0*/  SHF.R.S32.HI R10, RZ, 0x1f, R13 ;  /* 0x0000001fff0a7819 */ /* 0x000fe4000001140d */
[----:B------:R-:W-:Y:S02]  /*05e0*/  SHF.R.S32.HI R4, RZ, 0x1f, R5 ;  /* 0x0000001fff047819 */ /* 0x000fe40000011405 */
[----:B------:R-:W-:-:S02]  /*05f0*/  SHF.R.S32.HI R8, RZ, 0x1f, R9 ;  /* 0x0000001fff087819 */ /* 0x000fc40000011409 */
[----:B------:R-:W-:Y:S02]  /*0600*/  LEA.HI R10, R10, R13, RZ, 0x7 ;  /* 0x0000000d0a0a7211 */ /* 0x000fe400078f38ff */
[----:B------:R-:W-:Y:S02]  /*0610*/  LEA.HI R4, R4, R5, RZ, 0x7 ;  /* 0x0000000504047211 */ /* 0x000fe400078f38ff */
[----:B------:R-:W-:Y:S02]  /*0620*/  LEA.HI R8, R8, R9, RZ, 0x7 ;  /* 0x0000000908087211 */ /* 0x000fe400078f38ff */
[----:B------:R-:W-:Y:S02]  /*0630*/  SHF.R.S32.HI R6, RZ, 0x7, R6 ;  /* 0x00000007ff067819 */ /* 0x000fe40000011406 */
[----:B------:R-:W-:Y:S02]  /*0640*/  SHF.R.S32.HI R51, RZ, 0x7, R10 ;  /* 0x00000007ff337819 */ /* 0x000fe4000001140a */
[----:B------:R-:W-:-:S02]  /*0650*/  SHF.R.S32.HI R4, RZ, 0x7, R4 ;  /* 0x00000007ff047819 */ /* 0x000fc40000011404 */
[----:B------:R-:W-:Y:S02]  /*0660*/  SHF.R.S32.HI R8, RZ, 0x7, R8 ;  /* 0x00000007ff087819 */ /* 0x000fe40000011408 */
[----:B------:R-:W-:Y:S02]  /*0670*/  VIMNMX3 R51, R51, R6, R4, PT ;  /* 0x000000063333720f */ /* 0x000fe40003800104 */
        /* <DEDUP_REMOVED lines=17> */
[----:B------:R-:W-:Y:S01]  /*0790*/  BSSY.RECONVERGENT B0, `(.L_x_10317) ;  /* 0x000003a000007945 */ /* 0x000fe20003800200 */
[----:B--2---:R-:W-:-:S04]  /*07a0*/  @P0 IMAD.WIDE.U32 R20, R12, R182, RZ ;  /* 0x000000b60c140225 */ /* 0x004fc800078e00ff */
[----:B------:R-:W-:Y:S01]  /*07b0*/  IMAD.WIDE.U32 R18, R180, R12, R14 ;  /* 0x0000000cb4127225 */ /* 0x000fe200078e000e */
[----:B---3--:R-:W-:-:S03]  /*07c0*/  ISETP.GE.AND P2, PT, R14, R0, PT ;  /* 0x000000000e00720c */ /* 0x008fc60003f46270 */
[----:B-----5:R-:W-:-:S04]  /*07d0*/  @!P0 IMAD.WIDE.U32 R8, R4, R178, RZ ;  /* 0x000000b204088225 */ /* 0x020fc800078e00ff */
[----:B------:R-:W-:Y:S02]  /*07e0*/  @!P0 IMAD R5, R5, R178, RZ ;  /* 0x000000b205058224 */ /* 0x000fe400078e02ff */
[----:B------:R-:W-:Y:S02]  /*07f0*/  @P0 IMAD R4, R13, R182, RZ ;  /* 0x000000b60d040224 */ /* 0x000fe400078e02ff */
[----:B------:R-:W-:Y:S02]  /*0800*/  @P0 IMAD.MOV.U32 R8, RZ, RZ, R20 ;  /* 0x000000ffff080224 */ /* 0x000fe400078e0014 */
        /* <DEDUP_REMOVED lines=29> */
[-C--:B------:R-:W-:Y:S02]  /*09e0*/  ISETP.GE.OR P5, PT, R0, R183.reuse, P1 ;  /* 0x000000b70000720c */ /* 0x080fe40000fa6670 */
[----:B------:R-:W-:Y:S01]  /*09f0*/  ISETP.NE.AND P0, PT, R4, RZ, PT ;  /* 0x000000ff0400720c */ /* 0x000fe20003f05270 */
[----:B------:R-:W-:Y:S01]  /*0a00*/  VIADD R14, R60, 0x30 ;  /* 0x000000303c0e7836 */ /* 0x000fe20000000000 */
[----:B------:R-:W-:-:S04]  /*0a10*/  ISETP.GE.OR P4, PT, R0, R183, P2 ;  /* 0x000000b70000720c */ /* 0x000fc80001786670 */
[CC--:B------:R-:W-:Y:S02]  /*0a20*/  ISETP.GE.OR P1, PT, R14.reuse, R183.reuse, P1 ;  /* 0x000000b70e00720c */ /* 0x0c0fe40000f26670 */
[----:B------:R-:W-:Y:S02]  /*0a30*/  ISETP.GE.OR P2, PT, R14, R183, P2 ;  /* 0x000000b70e00720c */ /* 0x000fe40001746670 */
[----:B------:R-:W-:Y:S01]  /*0a40*/  @!P6 MOV R5, 0x7f800000 ;  /* 0x7f8000000005e802 */ /* 0x000fe20000000f00 */
[----:B------:R-:W-:Y:S02]  /*0a50*/  @!P5 IMAD.MOV.U32 R3, RZ, RZ, 0x7f800000 ;  /* 0x7f800000ff03d424 */ /* 0x000fe400078e00ff */
[----:B------:R-:W-:Y:S01]  /*0a60*/  @!P0 IMAD.MOV.U32 R15, RZ, RZ, 0x7f800000 ;  /* 0x7f800000ff0f8424 */ /* 0x000fe200078e00ff */
[----:B-1----:R-:W-:Y:S07]  /*0a70*/  @P3 BRA `(.L_x_10318) ;  /* 0x00000000002c3947 */ /* 0x002fee0003800000 */
        /* <DEDUP_REMOVED lines=11> */
.L_x_10318:
[----:B------:R-:W-:Y:S05]  /*0b30*/  BSYNC.RECONVERGENT B0 ;  /* 0x0000000000007941 */ /* 0x000fea0003800200 */
.L_x_10317:
        /* <DEDUP_REMOVED lines=13> */
.L_x_10320:
[----:B------:R-:W-:Y:S05]  /*0c10*/  BSYNC.RECONVERGENT B0 ;  /* 0x0000000000007941 */ /* 0x000fea0003800200 */
.L_x_10319:
        /* <DEDUP_REMOVED lines=12> */
.L_x_10322:
[----:B------:R-:W-:Y:S05]  /*0ce0*/  BSYNC.RECONVERGENT B0 ;  /* 0x0000000000007941 */ /* 0x000fea0003800200 */
.L_x_10321:
[----:B------:R-:W-:Y:S01]  /*0cf0*/  ISETP.NE.AND P0, PT, R4, RZ, PT ;  /* 0x000000ff0400720c */ /* 0x000fe20003f05270 */
[----:B------:R-:W-:Y:S01]  /*0d00*/  @!P6 ST.E desc[UR4][R16.64+0x40], R5 ;  /* 0x000040051000e985 */ /* 0x000fe2000c101904 */
[----:B------:R-:W-:-:S03]  /*0d10*/  MOV R177, 0x0 ;  /* 0x0000000000b17802 */ /* 0x000fc60000000f00 */
[----:B------:R-:W-:Y:S08]  /*0d20*/  @!P5 ST.E desc[UR4][R16.64+0x80], R3 ;  /* 0x000080031000d985 */ /* 0x000ff0000c101904 */
[----:B------:R1:W-:Y:S02]  /*0d30*/  @!P0 ST.E desc[UR4][R16.64], R15 ;  /* 0x0000000f10008985 */ /* 0x0003e4000c101904 */
[----:B-123--:R-:W-:Y:S05]  /*0d40*/  @P1 RET.REL.NODEC R176 `(_ZN5flash24flash_fwd_splitkv_kernelI23Flash_fwd_kernel_traitsILi64ELi64ELi128ELi4ELb0ELb0EN7cutlass10bfloat16_tE19Flash_kernel_traitsILi64ELi64ELi128ELi4ES3_EELb0ELb1ELb0ELb0ELb0ELb0ELb0ELb1EEEvNS_16Flash_fwd_paramsE) ;  /* 0xfffffff0b0ac1950 */ /* 0x00efea0003c3ffff */
[----:B------:R-:W-:Y:S02]  /*0d50*/  MOV R3, 0x7f800000 ;  /* 0x7f80000000037802 */ /* 0x000fe40000000f00 */
[----:B------:R-:W-:-:S03]  /*0d60*/  MOV R177, 0x0 ;  /* 0x0000000000b17802 */ /* 0x000fc60000000f00 */
[----:B------:R1:W-:Y:S02]  /*0d70*/  ST.E desc[UR4][R16.64+0xc0], R3 ;  /* 0x0000c00310007985 */ /* 0x0003e4000c101904 */
[----:B-1----:R-:W-:Y:S05]  /*0d80*/  RET.REL.NODEC R176 `(_ZN5flash24flash_fwd_splitkv_kernelI23Flash_fwd_kernel_traitsILi64ELi64ELi128ELi4ELb0ELb0EN7cutlass10bfloat16_tE19Flash_kernel_traitsILi64ELi64ELi128ELi4ES3_EELb0ELb1ELb0ELb0ELb0ELb0ELb0ELb1EEEvNS_16Flash_fwd_paramsE) ;  /* 0xfffffff0b09c7950 */ /* 0x002fea0003c3ffff */
.L_x_10316:
        /* <DEDUP_REMOVED lines=26> */
[----:B------:R-:W1:Y:S02]  /*0f30*/  F2I.FTZ.U32.TRUNC.NTZ R13, R12 ;  /* 0x0000000c000d7305 */ /* 0x000e64000021f000 */
        /* <DEDUP_REMOVED lines=24> */
[----:B------:R-:W-:-:S05]  /*10c0*/  @!P3 LOP3.LUT R9, RZ, R11, RZ, 0x33, !PT ;  /* 0x0000000bff09b212 */ /* 0x000fca00078e33ff */
        /* <DEDUP_REMOVED lines=29> */
[----:B------:R-:W-:-:S04]  /*12a0*/  @!P0 LOP3.LUT R9, RZ, R0, RZ, 0x33, !PT ;  /* 0x00000000ff098212 */ /* 0x000fc800078e33ff */
[----:B------:R-:W-:Y:S01]  /*12b0*/  SHF.R.S32.HI R8, RZ, 0x1f, R9 ;  /* 0x0000001fff087819 */ /* 0x000fe20000011409 */
[----:B------:R-:W-:-:S04]  /*12c0*/  IMAD R11, R15, R9, RZ ;  /* 0x000000090f0b7224 */ /* 0x000fc800078e02ff */
[----:B------:R-:W-:Y:S01]  /*12d0*/  IMAD R8, R14, R8, R11 ;  /* 0x000000080e087224 */ /* 0x000fe200078e020b */
        /* <DEDUP_REMOVED lines=8> */
[----:B------:R-:W-:Y:S02]  /*1360*/  IMAD.IADD R17, R17, 0x1, R4 ;  /* 0x0000000111117824 */ /* 0x000fe400078e0204 */
        /* <DEDUP_REMOVED lines=9> */
.L_x_10324:
        /* <DEDUP_REMOVED lines=15> */
[----:B------:R-:W1:Y:S02]  /*14f0*/  F2I.FTZ.U32.TRUNC.NTZ R21, R7 ;  /* 0x0000000700157305 */ /* 0x000e64000021f000 */
        /* <DEDUP_REMOVED lines=25> */
[----:B------:R-:W-:Y:S01]  /*1690*/  @!P0 IADD3 R7, PT, PT, R21, R7, RZ ;  /* 0x0000000715078210 */ /* 0x000fe20007ffe0ff */
[----:B------:R-:W-:Y:S01]  /*16a0*/  @P0 IMAD.IADD R7, R19, 0x1, R2 ;  /* 0x0000000113070824 */ /* 0x000fe200078e0202 */
[----:B------:R-:W-:-:S02]  /*16b0*/  ISETP.NE.AND P1, PT, R0, RZ, PT ;  /* 0x000000ff0000720c */ /* 0x000fc40003f25270 */
[----:B------:R-:W-:Y:S02]  /*16c0*/  @!P0 MOV R8, R20 ;  /* 0x0000001400088202 */ /* 0x000fe40000000f00 */
[----:B------:R-:W-:Y:S01]  /*16d0*/  @P0 MOV R8, R18 ;  /* 0x0000001200080202 */ /* 0x000fe20000000f00 */
[----:B------:R-:W-:Y:S01]  /*16e0*/  @!P0 IMAD R2, R169, R11, RZ ;  /* 0x0000000ba9028224 */ /* 0x000fe200078e02ff */
[----:B------:R-:W-:Y:S02]  /*16f0*/  @!P0 SHF.R.S32.HI R5, RZ, 0x1f, R11 ;  /* 0x0000001fff058819 */ /* 0x000fe4000001140b */
[----:B------:R-:W-:Y:S01]  /*1700*/  LEA R6, R51, 0xffffff80, 0x7 ;  /* 0xffffff8033067811 */ /* 0x000fe200078e38ff */
[----:B------:R-:W-:Y:S01]  /*1710*/  IMAD.MOV.U32 R18, RZ, RZ, R8 ;  /* 0x000000ffff127224 */ /* 0x000fe200078e0008 */
[----:B------:R-:W-:Y:S02]  /*1720*/  MOV R19, R7 ;  /* 0x0000000700137202 */ /* 0x000fe40000000f00 */
[----:B------:R-:W-:Y:S01]  /*1730*/  @P3 IADD3 R9, PT, PT, R9, 0x1, RZ ;  /* 0x0000000109093810 */ /* 0x000fe20007ffe0ff */
[----:B------:R-:W-:-:S02]  /*1740*/  @!P0 IMAD R2, R5, R168, R2 ;  /* 0x000000a805028224 */ /* 0x000fc400078e0202 */
[----:B------:R-:W-:Y:S01]  /*1750*/  @!P0 IMAD.WIDE.U32 R20, R168, R11, RZ ;  /* 0x0000000ba8148225 */ /* 0x000fe200078e00ff */
[----:B------:R-:W-:-:S03]  /*1760*/  @!P2 IADD3 R9, PT, PT, -R9, RZ, RZ ;  /* 0x000000ff0909a210 */ /* 0x000fc60007ffe1ff */
[----:B------:R-:W-:Y:S01]  /*1770*/  IMAD.WIDE.U32 R18, R166, R6, R18 ;  /* 0x00000006a6127225 */ /* 0x000fe200078e0012 */
[----:B------:R-:W-:-:S03]  /*1780*/  @!P1 LOP3.LUT R9, RZ, R0, RZ, 0x33, !PT ;  /* 0x00000000ff099212 */ /* 0x000fc600078e33ff */
[----:B------:R-:W-:Y:S01]  /*1790*/  IMAD R4, R167, R6, RZ ;  /* 0x00000006a7047224 */ /* 0x000fe200078e02ff */
[----:B------:R-:W-:Y:S01]  /*17a0*/  @!P0 SHF.R.S32.HI R5, RZ, 0x1f, R10 ;  /* 0x0000001fff058819 */ /* 0x000fe2000001140a */
[----:B------:R-:W-:Y:S01]  /*17b0*/  @!P0 IMAD.IADD R21, R21, 0x1, R2 ;  /* 0x0000000115158824 */ /* 0x000fe200078e0202 */
[----:B------:R-:W-:Y:S01]  /*17c0*/  @P0 IADD3 R11, PT, PT, R11, R12, RZ ;  /* 0x0000000c0b0b0210 */ /* 0x000fe20007ffe0ff */
[----:B------:R-:W-:Y:S01]  /*17d0*/  @!P0 IMAD R2, R15, R10, RZ ;  /* 0x0000000a0f028224 */ /* 0x000fe200078e02ff */
[----:B------:R-:W-:Y:S01]  /*17e0*/  MOV R12, R18 ;  /* 0x00000012000c7202 */ /* 0x000fe20000000f00 */
[----:B------:R-:W-:Y:S01]  /*17f0*/  IMAD.IADD R13, R19, 0x1, R4 ;  /* 0x00000001130d7824 */ /* 0x000fe200078e0204 */
[----:B------:R-:W-:Y:S01]  /*1800*/  SHF.R.S32.HI R4, RZ, 0x1f, R9 ;  /* 0x0000001fff047819 */ /* 0x000fe20000011409 */
[----:B------:R-:W-:Y:S02]  /*1810*/  IMAD R7, R17, R9, RZ ;  /* 0x0000000911077224 */ /* 0x000fe400078e02ff */
[----:B------:R-:W-:-:S02]  /*1820*/  @!P0 IMAD R2, R14, R5, R2 ;  /* 0x000000050e028224 */ /* 0x000fc400078e0202 */
[----:B------:R-:W-:-:S04]  /*1830*/  @!P0 IMAD.WIDE.U32 R14, R14, R10, R20 ;  /* 0x0000000a0e0e8225 */ /* 0x000fc800078e0014 */
[----:B------:R-:W-:-:S04]  /*1840*/  IMAD.WIDE.U32 R12, R16, R9, R12 ;  /* 0x00000009100c7225 */ /* 0x000fc800078e000c */
[-C--:B------:R-:W-:Y:S02]  /*1850*/  @P0 IMAD R5, R169, R11.reuse, RZ ;  /* 0x0000000ba9050224 */ /* 0x080fe400078e02ff */
[----:B------:R-:W-:Y:S02]  /*1860*/  IMAD R16, R16, R4, R7 ;  /* 0x0000000410107224 */ /* 0x000fe400078e0207 */
        /* <DEDUP_REMOVED lines=8> */
.L_x_10325:
[----:B------:R-:W-:Y:S05]  /*18f0*/  BSYNC.RECONVERGENT B0 ;  /* 0x0000000000007941 */ /* 0x000fea0003800200 */
.L_x_10323:
        /* <DEDUP_REMOVED lines=29> */
[----:B------:R-:W-:Y:S02]  /*1ad0*/  ISETP.GE.U32.AND P5, PT, R19, R10, PT ;  /* 0x0000000a1300720c */ /* 0x000fe40003fa6070 */
[----:B------:R-:W-:Y:S02]  /*1ae0*/  LOP3.LUT R10, R177, R0, RZ, 0x3c, !PT ;  /* 0x00000000b10a7212 */ /* 0x000fe400078e3cff */
[----:B------:R-:W-:Y:S01]  /*1af0*/  IADD3 R20, P2, PT, R100, R8, RZ ;  /* 0x0000000864147210 */ /* 0x000fe20007f5e0ff */
[----:B------:R-:W-:Y:S01]  /*1b00*/  @!P1 VIADD R18, R18, 0x1 ;  /* 0x0000000112129836 */ /* 0x000fe20000000000 */
[----:B------:R-:W-:Y:S02]  /*1b10*/  ISETP.GE.AND P3, PT, R10, RZ, PT ;  /* 0x000000ff0a00720c */ /* 0x000fe40003f66270 */
[----:B------:R-:W-:Y:S01]  /*1b20*/  ISETP.NE.AND P4, PT, R0, RZ, PT ;  /* 0x000000ff0000720c */ /* 0x000fe20003f85270 */
[----:B------:R-:W-:Y:S01]  /*1b30*/  IMAD R5, R5, R168, RZ ;  /* 0x000000a805057224 */ /* 0x000fe200078e02ff */
[----:B------:R-:W-:-:S03]  /*1b40*/  IADD3.X R21, PT, PT, RZ, R7, RZ, P2, !PT ;  /* 0x00000007ff157210 */ /* 0x000fc600017fe4ff */
[----:B------:R-:W-:Y:S02]  /*1b50*/  @P5 VIADD R18, R18, 0x1 ;  /* 0x0000000112125836 */ /* 0x000fe40000000000 */
[C---:B------:R-:W-:Y:S02]  /*1b60*/  IMAD R5, R6.reuse, R169, R5 ;  /* 0x000000a906057224 */ /* 0x040fe400078e0205 */
[----:B------:R-:W-:-:S04]  /*1b70*/  IMAD.WIDE.U32 R20, R6, R168, R20 ;  /* 0x000000a806147225 */ /* 0x000fc800078e0014 */
[----:B------:R-:W-:-:S04]  /*1b80*/  IMAD.MOV.U32 R6, RZ, RZ, R18 ;  /* 0x000000ffff067224 */ /* 0x000fc800078e0012 */
[----:B------:R-:W-:Y:S01]  /*1b90*/  @!P3 IMAD.MOV R6, RZ, RZ, -R6 ;  /* 0x000000ffff06b224 */ /* 0x000fe200078e0a06 */
[----:B------:R-:W-:Y:S02]  /*1ba0*/  @!P4 LOP3.LUT R6, RZ, R0, RZ, 0x33, !PT ;  /* 0x00000000ff06c212 */ /* 0x000fe400078e33ff */
[----:B------:R-:W-:Y:S02]  /*1bb0*/  IADD3 R21, PT, PT, R21, R5, RZ ;  /* 0x0000000515157210 */ /* 0x000fe40007ffe0ff */
[----:B------:R-:W-:Y:S01]  /*1bc0*/  SHF.R.S32.HI R0, RZ, 0x1f, R6 ;  /* 0x0000001fff007819 */ /* 0x000fe20000011406 */
[----:B------:R-:W-:Y:S01]  /*1bd0*/  IMAD R5, R25, R6, RZ ;  /* 0x0000000619057224 */ /* 0x000fe200078e02ff */
[----:B------:R-:W-:Y:S01]  /*1be0*/  SHF.R.U32.HI R124, RZ, 0x3, R60 ;  /* 0x00000003ff7c7819 */ /* 0x000fe2000001163c */
[----:B------:R-:W-:Y:S01]  /*1bf0*/  IMAD.WIDE.U32 R20, R6, R24, R20 ;  /* 0x0000001806147225 */ /* 0x000fe200078e0014 */
[----:B------:R-:W-:-:S03]  /*1c00*/  MOV R125, RZ ;  /* 0x000000ff007d7202 */ /* 0x000fc60000000f00 */
[----:B------:R-:W-:-:S04]  /*1c10*/  IMAD R24, R0, R24, R5 ;  /* 0x0000001800187224 */ /* 0x000fc800078e0205 */
[----:B------:R-:W-:Y:S02]  /*1c20*/  IMAD.IADD R25, R21, 0x1, R24 ;  /* 0x0000000115197824 */ /* 0x000fe400078e0218 */
[----:B------:R-:W-:Y:S01]  /*1c30*/  IMAD.MOV.U32 R24, RZ, RZ, R20 ;  /* 0x000000ffff187224 */ /* 0x000fe200078e0014 */
[----:B------:R-:W1:Y:S01]  /*1c40*/  S2UR UR6, SR_CgaCtaId ;  /* 0x00000000000679c3 */ /* 0x000e620000008800 */
[-C--:B------:R-:W-:Y:S02]  /*1c50*/  IMAD R175, R169, R124.reuse, RZ ;  /* 0x0000007ca9af7224 */ /* 0x080fe400078e02ff */
[C---:B------:R-:W-:Y:S01]  /*1c60*/  IMAD.SHL.U32 R59, R60.reuse, 0x40, RZ ;  /* 0x000000403c3b7824 */ /* 0x040fe200078e00ff */
[----:B------:R-:W-:Y:S01]  /*1c70*/  UMOV UR7, 0x400 ;  /* 0x0000040000077882 */ /* 0x000fe20000000000 */
[----:B------:R-:W-:Y:S01]  /*1c80*/  IMAD R171, R167, R124, RZ ;  /* 0x0000007ca7ab7224 */ /* 0x000fe200078e02ff */
[----:B------:R-:W-:Y:S02]  /*1c90*/  SHF.R.U32.HI R56, RZ, 0x1, R60 ;  /* 0x00000001ff387819 */ /* 0x000fe4000001163c */
[----:B------:R-:W-:Y:S01]  /*1ca0*/  LOP3.LUT R63, R59, 0x1c0, RZ, 0xc0, !PT ;  /* 0x000001c03b3f7812 */ /* 0x000fe200078ec0ff */
[----:B------:R-:W-:Y:S01]  /*1cb0*/  VIADD R57, R51, 0xffffffff ;  /* 0xffffffff33397836 */ /* 0x000fe20000000000 */
[----:B------:R-:W-:-:S02]  /*1cc0*/  SHF.L.U32 R72, R60, 0x2, RZ ;  /* 0x000000023c487819 */ /* 0x000fc400000006ff */
[----:B------:R-:W-:Y:S01]  /*1cd0*/  LOP3.LUT R56, R63, 0x8, R56, 0xf8, !PT ;  /* 0x000000083f387812 */ /* 0x000fe200078ef838 */
[C---:B------:R-:W-:Y:S01]  /*1ce0*/  IMAD.SHL.U32 R64, R166.reuse, 0x10, RZ ;  /* 0x00000010a6407824 */ /* 0x040fe200078e00ff */
[----:B------:R-:W-:Y:S01]  /*1cf0*/  SHF.L.U64.HI R67, R166, 0x4, R167 ;  /* 0x00000004a6437819 */ /* 0x000fe200000102a7 */
[----:B------:R-:W-:Y:S01]  /*1d00*/  IMAD.SHL.U32 R50, R57, 0x80, RZ ;  /* 0x0000008039327824 */ /* 0x000fe200078e00ff */
[----:B-1----:R-:W-:Y:S01]  /*1d10*/  ULEA UR6, UR6, UR7, 0x18 ;  /* 0x0000000706067291 */ /* 0x002fe2000f8ec0ff */
[C---:B------:R-:W-:Y:S02]  /*1d20*/  SHF.L.U64.HI R65, R168.reuse, 0x4, R169 ;  /* 0x00000004a8417819 */ /* 0x040fe400000102a9 */
[----:B------:R-:W-:Y:S02]  /*1d30*/  SHF.L.U32 R62, R168, 0x4, RZ ;  /* 0x00000004a83e7819 */ /* 0x000fe400000006ff */
[----:B------:R-:W-:Y:S02]  /*1d40*/  LOP3.LUT R59, R59, 0x200, RZ, 0xc0, !PT ;  /* 0x000002003b3b7812 */ /* 0x000fe400078ec0ff */
[----:B------:R-:W-:-:S02]  /*1d50*/  LOP3.LUT R72, R72, 0x1c, RZ, 0xc0, !PT ;  /* 0x0000001c48487812 */ /* 0x000fc400078ec0ff */
[----:B------:R-:W-:Y:S01]  /*1d60*/  LOP3.LUT R56, R56, 0x38, R61, 0x78, !PT ;  /* 0x0000003838387812 */ /* 0x000fe200078e783d */
[----:B--2---:R-:W-:Y:S02]  /*1d70*/  @P0 IMAD R10, R127, R182, RZ ;  /* 0x000000b67f0a0224 */ /* 0x004fe400078e02ff */
[----:B---3--:R-:W-:-:S04]  /*1d80*/  @!P0 IMAD.WIDE.U32 R28, R26, R178, RZ ;  /* 0x000000b21a1c8225 */ /* 0x008fc800078e00ff */
[----:B------:R-:W-:Y:S02]  /*1d90*/  @!P0 IMAD R7, R27, R178, RZ ;  /* 0x000000b21b078224 */ /* 0x000fe400078e02ff */
[----:B------:R-:W-:Y:S01]  /*1da0*/  @P0 IMAD.WIDE.U32 R26, R126, R182, RZ ;  /* 0x000000b67e1a0225 */ /* 0x000fe200078e00ff */
[----:B------:R-:W-:-:S03]  /*1db0*/  @!P0 MOV R8, R28 ;  /* 0x0000001c00088202 */ /* 0x000fc60000000f00 */
[----:B------:R-:W-:Y:S02]  /*1dc0*/  @P0 IMAD.MOV.U32 R8, RZ, RZ, R26 ;  /* 0x000000ffff080224 */ /* 0x000fe400078e001a */
[----:B------:R-:W-:Y:S02]  /*1dd0*/  @!P0 IMAD.IADD R7, R29, 0x1, R7 ;  /* 0x000000011d078824 */ /* 0x000fe400078e0207 */
[----:B------:R-:W-:Y:S01]  /*1de0*/  @P0 IMAD.IADD R7, R27, 0x1, R10 ;  /* 0x000000011b070824 */ /* 0x000fe200078e020a */
[----:B------:R-:W-:Y:S01]  /*1df0*/  IADD3 R18, P1, PT, R100, R8, RZ ;  /* 0x0000000864127210 */ /* 0x000fe20007f3e0ff */
[----:B------:R-:W-:-:S04]  /*1e00*/  IMAD R5, R23, R177, RZ ;  /* 0x000000b117057224 */ /* 0x000fc800078e02ff */
[----:B------:R-:W-:Y:S01]  /*1e10*/  IMAD.X R19, RZ, RZ, R7, P1 ;  /* 0x000000ffff137224 */ /* 0x000fe200008e0607 */
[----:B------:R-:W-:Y:S01]  /*1e20*/  IADD3 R4, P1, PT, R100, R4, RZ ;  /* 0x0000000464047210 */ /* 0x000fe20007f3e0ff */
[----:B------:R-:W-:-:S04]  /*1e30*/  IMAD.WIDE.U32 R22, R22, R177, R18 ;  /* 0x000000b116167225 */ /* 0x000fc800078e0012 */
[----:B------:R-:W-:-:S04]  /*1e40*/  IMAD.WIDE.U32 R18, R3, 0x40, R124 ;  /* 0x0000004003127825 */ /* 0x000fc800078e007c */
[----:B------:R-:W-:Y:S01]  /*1e50*/  IMAD.IADD R23, R23, 0x1, R5 ;  /* 0x0000000117177824 */ /* 0x000fe200078e0205 */
[----:B------:R-:W-:Y:S01]  /*1e60*/  IADD3.X R5, PT, PT, RZ, R2, RZ, P1, !PT ;  /* 0x00000002ff057210 */ /* 0x000fe20000ffe4ff */
[----:B------:R-:W-:Y:S02]  /*1e70*/  IMAD R3, R19, R126, RZ ;  /* 0x0000007e13037224 */ /* 0x000fe400078e02ff */
[----:B------:R-:W-:-:S04]  /*1e80*/  IMAD.WIDE.U32 R20, R124, R166, R4 ;  /* 0x000000a67c147225 */ /* 0x000fc800078e0004 */
[C---:B------:R-:W-:Y:S02]  /*1e90*/  IMAD R3, R18.reuse, R127, R3 ;  /* 0x0000007f12037224 */ /* 0x040fe400078e0203 */
[----:B------:R-:W-:-:S05]  /*1ea0*/  IMAD.WIDE.U32 R4, R18, R126, R22 ;  /* 0x0000007e12047225 */ /* 0x000fca00078e0016 */
[----:B------:R-:W-:Y:S02]  /*1eb0*/  IADD3 R3, PT, PT, R5, R3, RZ ;  /* 0x0000000305037210 */ /* 0x000fe40007ffe0ff */
        /* <DEDUP_REMOVED lines=12> */
[----:B------:R-:W-:Y:S02]  /*1f80*/  ISETP.GT.U32.AND P0, PT, R51, R66, PT ;  /* 0x000000423300720c */ /* 0x000fe40003f04070 */
[----:B------:R-:W-:Y:S01]  /*1f90*/  LOP3.LUT R2, R2, 0x38, R61, 0x78, !PT ;  /* 0x0000003802027812 */ /* 0x000fe200078e783d */
[----:B------:R-:W-:-:S03]  /*1fa0*/  IMAD.IADD R171, R21, 0x1, R171 ;  /* 0x0000000115ab7824 */ /* 0x000fc600078e02ab */
[----:B------:R-:W-:Y:S02]  /*1fb0*/  LOP3.LUT R181, R2, 0x1e00, R61, 0xf8, !PT ;  /* 0x00001e0002b57812 */ /* 0x000fe400078ef83d */
        /* <DEDUP_REMOVED lines=15> */
[----:B------:R-:W-:Y:S01]  /*20b0*/  IMAD.MOV.U32 R101, RZ, RZ, RZ ;  /* 0x000000ffff657224 */ /* 0x000fe200078e00ff */
[----:B-----5:R-:W-:Y:S01]  /*20c0*/  IADD3 R10, PT, PT, R50, R9, RZ ;  /* 0x00000009320a7210 */ /* 0x020fe20007ffe0ff */
[----:B------:R-:W-:Y:S01]  /*20d0*/  IMAD.MOV.U32 R70, RZ, RZ, R50 ;  /* 0x000000ffff467224 */ /* 0x000fe200078e0032 */
[----:B------:R-:W-:Y:S01]  /*20e0*/  SHF.R.S32.HI R11, RZ, 0x1, R11 ;  /* 0x00000001ff0b7819 */ /* 0x000fe2000001140b */
[----:B------:R-:W-:Y:S01]  /*20f0*/  VIADD R71, R124, 0x20 ;  /* 0x000000207c477836 */ /* 0x000fe20000000000 */
[----:B------:R-:W-:Y:S01]  /*2100*/  LOP3.LUT R184, R184, 0xfffffff7, RZ, 0xc0, !PT ;  /* 0xfffffff7b8b87812 */ /* 0x000fe200078ec0ff */
        /* <DEDUP_REMOVED lines=11> */
[C---:B------:R-:W-:Y:S01]  /*21c0*/  IADD3 R113, PT, PT, R124.reuse, 0x70, RZ ;  /* 0x000000707c717810 */ /* 0x040fe20007ffe0ff */
        /* <DEDUP_REMOVED lines=21> */
[-C--:B------:R-:W-:Y:S01]  /*2320*/  IMAD R8, R129, R70.reuse, RZ ;  /* 0x0000004681087224 */ /* 0x080fe200078e02ff */
[----:B------:R-:W-:Y:S01]  /*2330*/  SHF.L.U64.HI R79, R130, 0x5, R131 ;  /* 0x00000005824f7819 */ /* 0x000fe20000010283 */
[-C--:B------:R-:W-:Y:S01]  /*2340*/  IMAD.WIDE.U32 R16, R128, R70.reuse, R16 ;  /* 0x0000004680107225 */ /* 0x080fe200078e0010 */
[----:B------:R-:W-:Y:S02]  /*2350*/  IADD3 R13, PT, PT, R13, R7, RZ ;  /* 0x000000070d0d7210 */ /* 0x000fe40007ffe0ff */
[C---:B------:R-:W-:Y:S01]  /*2360*/  SHF.L.U32 R81, R130.reuse, 0x5, RZ ;  /* 0x0000000582517819 */ /* 0x040fe200000006ff */
[----:B------:R-:W-:Y:S01]  /*2370*/  IMAD.IADD R17, R17, 0x1, R8 ;  /* 0x0000000111117824 */ /* 0x000fe200078e0208 */
[C-C-:B------:R-:W-:Y:S01]  /*2380*/  SHF.L.U64.HI R83, R130.reuse, 0x6, R131.reuse ;  /* 0x0000000682537819 */ /* 0x140fe20000010283 */
[-C--:B------:R-:W-:Y:S01]  /*2390*/  IMAD R8, R131, R70.reuse, RZ ;  /* 0x0000004683087224 */ /* 0x080fe200078e02ff */
[C---:B------:R-:W-:Y:S01]  /*23a0*/  SHF.L.U64.HI R76, R130.reuse, 0x4, R131 ;  /* 0x00000004824c7819 */ /* 0x040fe20000010283 */
[C---:B------:R-:W-:Y:S01]  /*23b0*/  IMAD.WIDE.U32 R12, R130.reuse, R70, R12 ;  /* 0x00000046820c7225 */ /* 0x040fe200078e000c */
[----:B------:R-:W-:-:S03]  /*23c0*/  SHF.L.U32 R97, R130, 0x4, RZ ;  /* 0x0000000482617819 */ /* 0x000fc600000006ff */
[-C--:B------:R-:W-:Y:S02]  /*23d0*/  IMAD R7, R21, R6.reuse, RZ ;  /* 0x0000000615077224 */ /* 0x080fe400078e02ff */
[----:B------:R-:W-:Y:S02]  /*23e0*/  IMAD R9, R23, R6, RZ ;  /* 0x0000000617097224 */ /* 0x000fe400078e02ff */
[----:B------:R-:W-:Y:S02]  /*23f0*/  IMAD.IADD R13, R13, 0x1, R8 ;  /* 0x000000010d0d7824 */ /* 0x000fe400078e0208 */
[-C--:B------:R-:W-:Y:S02]  /*2400*/  IMAD R7, R20, R0.reuse, R7 ;  /* 0x0000000014077224 */ /* 0x080fe400078e0207 */
[----:B------:R-:W-:Y:S01]  /*2410*/  IMAD R0, R22, R0, R9 ;  /* 0x0000000016007224 */ /* 0x000fe200078e0209 */
[----:B------:R-:W-:Y:S01]  /*2420*/  SHF.R.S32.HI R9, RZ, 0x1f, R68 ;  /* 0x0000001fff097819 */ /* 0x000fe20000011444 */
[----:B------:R-:W-:Y:S01]  /*2430*/  IMAD.WIDE.U32 R22, R6, R22, R12 ;  /* 0x0000001606167225 */ /* 0x000fe200078e000c */
[----:B------:R-:W-:-:S03]  /*2440*/  IADD3 R13, P0, PT, -R68, R124, RZ ;  /* 0x0000007c440d7210 */ /* 0x000fc60007f1e1ff */
[----:B------:R-:W-:-:S04]  /*2450*/  IMAD.WIDE.U32 R20, R6, R20, R16 ;  /* 0x0000001406147225 */ /* 0x000fc800078e0010 */
[----:B------:R-:W-:Y:S01]  /*2460*/  IMAD R8, R124, R11, R72 ;  /* 0x0000000b7c087224 */ /* 0x000fe200078e0248 */
[----:B------:R-:W-:Y:S01]  /*2470*/  IADD3 R21, PT, PT, R21, R7, RZ ;  /* 0x0000000715157210 */ /* 0x000fe20007ffe0ff */
[----:B------:R-:W-:Y:S02]  /*2480*/  IMAD R17, R10, R11, RZ ;  /* 0x0000000b0a117224 */ /* 0x000fe400078e02ff */
[----:B------:R-:W-:Y:S01]  /*2490*/  IMAD.X R9, RZ, RZ, ~R9, P0 ;  /* 0x000000ffff097224 */ /* 0x000fe200000e0e09 */
[----:B------:R-:W-:Y:S01]  /*24a0*/  IADD3 R6, PT, PT, R72, R8, RZ ;  /* 0x0000000848067210 */ /* 0x000fe20007ffe0ff */
        /* <DEDUP_REMOVED lines=12> */
[----:B------:R-:W-:Y:S01]  /*2570*/  LEA R86, P1, R16, R18, 0x1 ;  /* 0x0000001210567211 */ /* 0x000fe200078208ff */
[----:B------:R-:W-:Y:S01]  /*2580*/  IMAD.WIDE.U32 R20, R130, R13, R22 ;  /* 0x0000000d82147225 */ /* 0x000fe200078e0016 */
[----:B------:R-:W-:Y:S02]  /*2590*/  SHF.L.U32 R12, R12, 0x1, RZ ;  /* 0x000000010c0c7819 */ /* 0x000fe400000006ff */
[C---:B------:R-:W-:Y:S01]  /*25a0*/  SHF.L.U64.HI R91, R90.reuse, 0x1, R91 ;  /* 0x000000015a5b7819 */ /* 0x040fe2000001025b */
[----:B------:R-:W-:Y:S01]  /*25b0*/  IMAD.IADD R87, R17, 0x1, R87 ;  /* 0x0000000111577824 */ /* 0x000fe200078e0257 */
[----:B------:R-:W-:Y:S01]  /*25c0*/  IADD3 R9, PT, PT, R21, R9, RZ ;  /* 0x0000000915097210 */ /* 0x000fe20007ffe0ff */
[----:B------:R-:W-:Y:S01]  /*25d0*/  IMAD.SHL.U32 R90, R90, 0x2, RZ ;  /* 0x000000025a5a7824 */ /* 0x000fe200078e00ff */
[----:B------:R-:W-:Y:S01]  /*25e0*/  LEA R10, P0, R20, R14, 0x1 ;  /* 0x0000000e140a7211 */ /* 0x000fe200078008ff */
[----:B------:R-:W-:Y:S01]  /*25f0*/  IMAD R77, R131, 0x60, RZ ;  /* 0x00000060834d7824 */ /* 0x000fe200078e02ff */
[----:B------:R-:W-:Y:S01]  /*2600*/  LEA.HI.X R87, R16, R19, R87, 0x1, P1 ;  /* 0x0000001310577211 */ /* 0x000fe200008f0c57 */
[----:B------:R-:W-:Y:S01]  /*2610*/  IMAD.WIDE.U32 R132, R130, 0x60, RZ ;  /* 0x0000006082847825 */ /* 0x000fe200078e00ff */
[----:B------:R-:W-:-:S02]  /*2620*/  LEA.HI.X R9, R20, R15, R9, 0x1, P0 ;  /* 0x0000000f14097211 */ /* 0x000fc400000f0c09 */
[-C--:B------:R-:W-:Y:S01]  /*2630*/  IADD3 R48, P1, PT, R4, R12.reuse, RZ ;  /* 0x0000000c04307210 */ /* 0x080fe20007f3e0ff */
[----:B------:R-:W-:Y:S01]  /*2640*/  IMAD.SHL.U32 R75, R128, 0x20, RZ ;  /* 0x00000020804b7824 */ /* 0x000fe200078e00ff */
[----:B------:R-:W-:Y:S01]  /*2650*/  IADD3 R12, P0, PT, R2, R12, RZ ;  /* 0x0000000c020c7210 */ /* 0x000fe20007f1e0ff */
[----:B------:R-:W-:Y:S01]  /*2660*/  IMAD.SHL.U32 R85, R130, 0x40, RZ ;  /* 0x0000004082557824 */ /* 0x000fe200078e00ff */
[----:B------:R-:W-:Y:S01]  /*2670*/  IADD3 R88, P3, PT, R4, R90, RZ ;  /* 0x0000005a04587210 */ /* 0x000fe20007f7e0ff */
[----:B------:R-:W-:Y:S01]  /*2680*/  IMAD.IADD R77, R133, 0x1, R77 ;  /* 0x00000001854d7824 */ /* 0x000fe200078e024d */
[----:B------:R-:W-:Y:S02]  /*2690*/  IADD3.X R13, PT, PT, R3, R0, RZ, P0, !PT ;  /* 0x00000000030d7210 */ /* 0x000fe400007fe4ff */
[----:B------:R-:W-:Y:S01]  /*26a0*/  ISETP.GE.AND P0, PT, R100, R179, PT ;  /* 0x000000b36400720c */ /* 0x000fe20003f06270 */
[----:B------:R-:W-:Y:S01]  /*26b0*/  IMAD.X R89, R5, 0x1, R91, P3 ;  /* 0x0000000105597824 */ /* 0x000fe200018e065b */
[----:B------:R-:W-:-:S02]  /*26c0*/  IADD3 R90, P2, PT, R2, R90, RZ ;  /* 0x0000005a025a7210 */ /* 0x000fc40007f5e0ff */
[----:B------:R-:W-:-:S03]  /*26d0*/  IADD3.X R49, PT, PT, R5, R0, RZ, P1, !PT ;  /* 0x0000000005317210 */ /* 0x000fc60000ffe4ff */
[----:B------:R-:W-:-:S06]  /*26e0*/  IMAD.X R91, R3, 0x1, R91, P2 ;  /* 0x00000001035b7824 */ /* 0x000fcc00010e065b */
[----:B------:R-:W-:-:S07]  /*26f0*/  @P0 LOP3.LUT R184, R184, 0x8, RZ, 0xfc, !PT ;  /* 0x00000008b8b80812 */ /* 0x000fce00078efcff */
.L_x_10365:
[----:B------:R-:W-:Y:S01]  /*2700*/  LOP3.LUT P3, RZ, R184, 0x8, RZ, 0xc0, !PT ;  /* 0x00000008b8ff7812 */ /* 0x000fe2000786c0ff */
[----:B------:R-:W-:Y:S01]  /*2710*/  VIADD R104, R104, 0x80 ;  /* 0x0000008068687836 */ /* 0x000fe20000000000 */
[----:B------:R-:W-:Y:S01]  /*2720*/  LOP3.LUT R184, R184, 0xfffffffe, RZ, 0xc0, !PT ;  /* 0xfffffffeb8b87812 */ /* 0x000fe200078ec0ff */
[----:B------:R-:W-:Y:S01]  /*2730*/  VIADD R106, R106, 0x80 ;  /* 0x000000806a6a7836 */ /* 0x000fe20000000000 */
[----:B------:R-:W-:Y:S01]  /*2740*/  UMOV UR6, URZ ;  /* 0x000000ff00067c82 */ /* 0x000fe20008000000 */
[----:B------:R-:W-:Y:S01]  /*2750*/  VIADD R105, R105, 0xffffffff ;  /* 0xffffffff69697836 */ /* 0x000fe20000000000 */
[CC--:B------:R-:W-:Y:S01]  /*2760*/  ISETP.GE.OR P0, PT, R124.reuse, R104.reuse, P3 ;  /* 0x000000687c00720c */ /* 0x0c0fe20001f06670 */
[----:B------:R-:W-:Y:S01]  /*2770*/  BSSY.RECONVERGENT B1, `(.L_x_10327) ;  /* 0x0000561000017945 */ /* 0x000fe20003800200 */
[----:B------:R-:W-:Y:S01]  /*2780*/  ISETP.GE.OR P4, PT, R117, R104, P3 ;  /* 0x000000687500720c */ /* 0x000fe20001f86670 */
[----:B------:R-:W-:Y:S01]  /*2790*/  IMAD.MOV.U32 R116, RZ, RZ, R70 ;  /* 0x000000ffff747224 */ /* 0x000fe200078e0046 */
[----:B------:R-:W-:Y:S01]  /*27a0*/  ISETP.LT.OR P1, PT, R124, R106, P0 ;  /* 0x0000006a7c00720c */ /* 0x000fe20000721670 */
[----:B------:R-:W-:Y:S01]  /*27b0*/  VIADD R70, R70, 0xffffff80 ;  /* 0xffffff8046467836 */ /* 0x000fe20000000000 */
[----:B------:R-:W-:Y:S02]  /*27c0*/  ISETP.GE.OR P0, PT, R73, R104, P3 ;  /* 0x000000684900720c */ /* 0x000fe40001f06670 */
[-C--:B------:R-:W-:Y:S02]  /*27d0*/  ISETP.LT.OR P4, PT, R117, R106.reuse, P4 ;  /* 0x0000006a7500720c */ /* 0x080fe40002781670 */
[----:B------:R-:W-:Y:S02]  /*27e0*/  ISETP.LT.OR P2, PT, R73, R106, P0 ;  /* 0x0000006a4900720c */ /* 0x000fe40000741670 */
[-C--:B------:R-:W-:Y:S05]  /*27f0*/  IADD3 R26, P0, PT, R86, R75.reuse, RZ ;  /* 0x0000004b561a7210 */ /* 0x080fea0007f1e0ff */
[----:B------:R-:W-:Y:S01]  /*2800*/  @P1 LOP3.LUT R184, R184, 0x1, RZ, 0xfc, !PT ;  /* 0x00000001b8b81812 */ /* 0x000fe200078efcff */
[----:B------:R-:W2:Y:S01]  /*2810*/  @!P1 LD.E.128 R16, desc[UR4][R86.64] ;  /* 0x0000000456109980 */ /* 0x000ea2000c101d00 */
[--C-:B------:R-:W-:Y:S01]  /*2820*/  IMAD.X R27, R87, 0x1, R74.reuse, P0 ;  /* 0x00000001571b7824 */ /* 0x100fe200000e064a */
[C---:B------:R-:W-:Y:S02]  /*2830*/  ISETP.GE.OR P0, PT, R71.reuse, R104, P3 ;  /* 0x000000684700720c */ /* 0x040fe40001f06670 */
[----:B------:R-:W-:Y:S02]  /*2840*/  LOP3.LUT R184, R184, 0xfffffffd, RZ, 0xc0, !PT ;  /* 0xfffffffdb8b87812 */ /* 0x000fe400078ec0ff */
[----:B------:R-:W-:Y:S02]  /*2850*/  ISETP.LT.OR P6, PT, R71, R106, P0 ;  /* 0x0000006a4700720c */ /* 0x000fe400007c1670 */
[----:B------:R-:W-:Y:S04]  /*2860*/  @P2 LOP3.LUT R184, R184, 0x2, RZ, 0xfc, !PT ;  /* 0x00000002b8b82812 */ /* 0x000fe800078efcff */
[----:B------:R-:W-:Y:S07]  /*2870*/  LOP3.LUT R184, R184, 0xfffffffb, RZ, 0xc0, !PT ;  /* 0xfffffffbb8b87812 */ /* 0x000fee00078ec0ff */
        /* <DEDUP_REMOVED lines=11> */
[----:B------:R-:W-:Y:S02]  /*2930*/  ISETP.LT.OR P1, PT, R115, R106, P1 ;  /* 0x0000006a7300720c */ /* 0x000fe40000f21670 */
[C---:B-1----:R-:W-:Y:S04]  /*2940*/  @!P5 LEA R16, P0, R128.reuse, R26, 0x6 ;  /* 0x0000001a8010d211 */ /* 0x042fe800078030ff */
        /* <DEDUP_REMOVED lines=11> */
[C---:B------:R-:W-:Y:S04]  /*2a00*/  @!P4 LEA R28, P0, R168.reuse, R24, 0x7 ;  /* 0x00000018a81cc211 */ /* 0x040fe800078038ff */
[----:B------:R-:W-:Y:S02]  /*2a10*/  @!P4 LEA.HI.X R29, R168, R25, R169, 0x7, P0 ;  /* 0x00000019a81dc211 */ /* 0x000fe400000f3ca9 */
[C---:B------:R-:W-:Y:S04]  /*2a20*/  ISETP.GE.AND P0, PT, R113.reuse, R104, PT ;  /* 0x000000687100720c */ /* 0x040fe80003f06270 */
[----:B------:R-:W-:Y:S04]  /*2a30*/  ISETP.GE.OR P3, PT, R100, R179, P0 ;  /* 0x000000b36400720c */ /* 0x000fe80000766670 */
[----:B------:R-:W-:Y:S05]  /*2a40*/  ISETP.LT.OR P3, PT, R113, R106, P3 ;  /* 0x0000006a7100720c */ /* 0x000fea0001f61670 */
[----:B------:R-:W-:Y:S04]  /*2a50*/  @P0 LOP3.LUT R184, R184, 0x4, RZ, 0xfc, !PT ;  /* 0x00000004b8b80812 */ /* 0x000fe800078efcff */
[----:B------:R-:W-:Y:S01]  /*2a60*/  LOP3.LUT R184, R184, 0xffffffdf, RZ, 0xc0, !PT ;  /* 0xffffffdfb8b87812 */ /* 0x000fe200078ec0ff */
        /* <DEDUP_REMOVED lines=12> */
[----:B------:R-:W-:Y:S02]  /*2b30*/  @!P3 IMAD R0, R129, 0xc0, RZ ;  /* 0x000000c08100b824 */ /* 0x000fe400078e02ff */
[----:B------:R-:W-:Y:S04]  /*2b40*/  @!P3 IMAD.WIDE.U32 R26, R128, 0xc0, R26 ;  /* 0x000000c0801ab825 */ /* 0x000fe800078e001a */
[----:B------:R-:W-:Y:S01]  /*2b50*/  @!P3 IMAD.IADD R27, R27, 0x1, R0 ;  /* 0x000000011b1bb824 */ /* 0x000fe200078e0200 */
[----:B--2---:R1:W-:Y:S04]  /*2b60*/  @!P2 ST.E.128 desc[UR4][R6.64], R20 ;  /* 0x000000140600a985 */ /* 0x0043e8000c101d04 */
[----:B-1----:R1:W2:Y:S01]  /*2b70*/  @!P4 LD.E.128 R4, desc[UR4][R2.64] ;  /* 0x000000040204c980 */ /* 0x0022a2000c101d00 */
[C-C-:B------:R-:W-:Y:S04]  /*2b80*/  @!P1 IMAD.WIDE.U32 R20, R168.reuse, 0xa0, R24.reuse ;  /* 0x000000a0a8149825 */ /* 0x140fe800078e0018 */
[----:B------:R-:W-:Y:S04]  /*2b90*/  @!P3 IMAD.WIDE.U32 R24, R168, 0xc0, R24 ;  /* 0x000000c0a818b825 */ /* 0x000fe800078e0018 */
[C---:B-1----:R-:W-:Y:S02]  /*2ba0*/  @!P1 IMAD R2, R169.reuse, 0xa0, RZ ;  /* 0x000000a0a9029824 */ /* 0x042fe400078e02ff */
[----:B------:R-:W-:Y:S02]  /*2bb0*/  @!P3 IMAD R3, R169, 0xc0, RZ ;  /* 0x000000c0a903b824 */ /* 0x000fe400078e02ff */
[----:B------:R-:W-:Y:S02]  /*2bc0*/  @!P1 IMAD.IADD R21, R21, 0x1, R2 ;  /* 0x0000000115159824 */ /* 0x000fe400078e0202 */
        /* <DEDUP_REMOVED lines=14> */
[----:B------:R-:W-:Y:S11]  /*2cb0*/  ISETP.GT.AND P0, PT, R105, R66, PT ;  /* 0x000000426900720c */ /* 0x000ff60003f04270 */
[----:B------:R-:W-:Y:S02]  /*2cc0*/  @!UPT UIADD3 URZ, UPT, UPT, URZ, URZ, URZ ;  /* 0x000000fffffff290 */ /* 0x000fe4000fffe0ff */
[----:B------:R-:W-:Y:S02]  /*2cd0*/  @P0 LOP3.LUT R184, R184, 0x20, RZ, 0xfc, !PT ;  /* 0x00000020b8b80812 */ /* 0x000fe400078efcff */
[----:B------:R-:W-:Y:S02]  /*2ce0*/  ISETP.GE.AND P0, PT, R113, R106, PT ;  /* 0x0000006a7100720c */ /* 0x000fe40003f06270 */
[----:B------:R-:W-:Y:S11]  /*2cf0*/  LOP3.LUT R184, R184, 0xffffffef, RZ, 0xc0, !PT ;  /* 0xffffffefb8b87812 */ /* 0x000ff600078ec0ff */
[----:B------:R-:W-:Y:S02]  /*2d00*/  @P0 LOP3.LUT R184, R184, 0x10, RZ, 0xfc, !PT ;  /* 0x00000010b8b80812 */ /* 0x000fe400078efcff */
[----:B----4-:R-:W-:Y:S11]  /*2d10*/  ISETP.NE.AND P0, PT, R15, RZ, PT ;  /* 0x000000ff0f00720c */ /* 0x010ff60003f05270 */
[----:B------:R-:W-:Y:S02]  /*2d20*/  @!UPT UIADD3 URZ, UPT, UPT, URZ, URZ, URZ ;  /* 0x000000fffffff290 */ /* 0x000fe4000fffe0ff */
[----:B--2---:R-:W-:Y:S05]  /*2d30*/  @P0 BRA `(.L_x_10328) ;  /* 0x0000000000ec0947 */ /* 0x004fea0003800000 */
[----:B------:R-:W-:Y:S01]  /*2d40*/  LEA R14, P0, R97, R10, 0x1 ;  /* 0x0000000a610e7211 */ /* 0x000fe200078008ff */
[----:B------:R-:W-:Y:S03]  /*2d50*/  @!P2 IMAD R0, R167, 0x60, RZ ;  /* 0x00000060a700a824 */ /* 0x000fe600078e02ff */
[----:B------:R-:W-:Y:S02]  /*2d60*/  LEA.HI.X R15, R97, R9, R76, 0x1, P0 ;  /* 0x00000009610f7211 */ /* 0x000fe400000f0c4c */
[C---:B------:R-:W-:Y:S04]  /*2d70*/  LEA R2, P0, R64.reuse, R92, 0x1 ;  /* 0x0000005c40027211 */ /* 0x040fe800078008ff */
[----:B------:R-:W-:Y:S02]  /*2d80*/  LEA.HI.X R3, R64, R93, R67, 0x1, P0 ;  /* 0x0000005d40037211 */ /* 0x000fe400000f0c43 */
[----:B------:R-:W-:Y:S11]  /*2d90*/  LOP3.LUT P0, RZ, R184, 0x1, RZ, 0xc0, !PT ;  /* 0x00000001b8ff7812 */ /* 0x000ff6000780c0ff */
[----:B------:R-:W-:Y:S02]  /*2da0*/  @!UPT UIADD3 URZ, UPT, UPT, URZ, URZ, URZ ;  /* 0x000000fffffff290 */ /* 0x000fe4000fffe0ff */
[----:B------:R-:W-:Y:S05]  /*2db0*/  @!P0 IMAD.MOV.U32 R8, RZ, RZ, R10 ;  /* 0x000000ffff088224 */ /* 0x000fea00078e000a */
[----:B------:R-:W2:Y:S04]  /*2dc0*/  @!P0 LD.E.128 R4, desc[UR4][R8.64] ;  /* 0x0000000408048980 */ /* 0x000ea8000c101d00 */
[----:B--2---:R1:W-:Y:S01]  /*2dd0*/  @!P0 ST.E.128 desc[UR4][R92.64], R4 ;  /* 0x000000045c008985 */ /* 0x0043e2000c101d04 */
[----:B------:R-:W-:Y:S05]  /*2de0*/  @!P6 IADD3 R30, P0, PT, R14, R81, RZ ;  /* 0x000000510e1ee210 */ /* 0x000fea0007f1e0ff */
[C---:B------:R-:W-:Y:S01]  /*2df0*/  @!P6 IMAD.X R31, R15.reuse, 0x1, R79, P0 ;  /* 0x000000010f1fe824 */ /* 0x040fe200000e064f */
[CC--:B------:R-:W-:Y:S04]  /*2e00*/  @!P6 LEA R24, P0, R166.reuse, R2.reuse, 0x5 ;  /* 0x00000002a618e211 */ /* 0x0c0fe800078028ff */
[----:B------:R-:W-:Y:S02]  /*2e10*/  @!P6 LEA.HI.X R25, R166, R3, R167, 0x5, P0 ;  /* 0x00000003a619e211 */ /* 0x000fe400000f2ca7 */
[C---:B------:R-:W-:Y:S02]  /*2e20*/  LOP3.LUT P0, RZ, R184.reuse, 0x2, RZ, 0xc0, !PT ;  /* 0x00000002b8ff7812 */ /* 0x040fe4000780c0ff */
[----:B------:R-:W-:Y:S11]  /*2e30*/  LOP3.LUT R184, R184, 0xfffffff7, RZ, 0xc0, !PT ;  /* 0xfffffff7b8b87812 */ /* 0x000ff600078ec0ff */
[----:B------:R-:W2:Y:S04]  /*2e40*/  @!P0 LD.E.128 R20, desc[UR4][R14.64] ;  /* 0x000000040e148980 */ /* 0x000ea8000c101d00 */
[----:B--2---:R-:W-:Y:S01]  /*2e50*/  @!P0 ST.E.128 desc[UR4][R2.64], R20 ;  /* 0x0000001402008985 */ /* 0x004fe2000c101d04 */
[----:B------:R-:W-:Y:S03]  /*2e60*/  @!P5 IADD3 R28, P0, PT, R14, R85, RZ ;  /* 0x000000550e1cd210 */ /* 0x000fe60007f1e0ff */
[----:B------:R-:W2:Y:S02]  /*2e70*/  @!P6 LD.E.128 R16, desc[UR4][R30.64] ;  /* 0x000000041e10e980 */ /* 0x000ea4000c101d00 */
[C---:B------:R-:W-:Y:S01]  /*2e80*/  @!P5 IMAD.X R29, R15.reuse, 0x1, R83, P0 ;  /* 0x000000010f1dd824 */ /* 0x040fe200000e0653 */
[C---:B------:R-:W-:Y:S04]  /*2e90*/  @!P5 LEA R34, P0, R166.reuse, R2, 0x6 ;  /* 0x00000002a622d211 */ /* 0x040fe800078030ff */
[----:B------:R-:W-:Y:S02]  /*2ea0*/  @!P5 LEA.HI.X R35, R166, R3, R167, 0x6, P0 ;  /* 0x00000003a623d211 */ /* 0x000fe400000f34a7 */
[----:B------:R-:W-:Y:S05]  /*2eb0*/  @!P2 IADD3 R32, P0, PT, R14, R132, RZ ;  /* 0x000000840e20a210 */ /* 0x000fea0007f1e0ff */
[----:B------:R-:W-:Y:S01]  /*2ec0*/  @!P2 IMAD.X R33, R15, 0x1, R77, P0 ;  /* 0x000000010f21a824 */ /* 0x000fe200000e064d */
[C---:B------:R-:W-:Y:S04]  /*2ed0*/  @!P4 LEA R26, P0, R130.reuse, R14, 0x7 ;  /* 0x0000000e821ac211 */ /* 0x040fe800078038ff */
[----:B------:R-:W-:Y:S01]  /*2ee0*/  @!P4 LEA.HI.X R27, R130, R15, R131, 0x7, P0 ;  /* 0x0000000f821bc211 */ /* 0x000fe200000f3c83 */
[----:B--2---:R2:W-:Y:S04]  /*2ef0*/  @!P6 ST.E.128 desc[UR4][R24.64], R16 ;  /* 0x000000101800e985 */ /* 0x0045e8000c101d04 */
[----:B-1----:R-:W3:Y:S01]  /*2f00*/  @!P5 LD.E.128 R4, desc[UR4][R28.64] ;  /* 0x000000041c04d980 */ /* 0x002ee2000c101d00 */
[C---:B--2---:R-:W-:Y:S01]  /*2f10*/  @!P2 IMAD.WIDE.U32 R16, R166.reuse, 0x60, R2 ;  /* 0x00000060a610a825 */ /* 0x044fe200078e0002 */
[C---:B------:R-:W-:Y:S03]  /*2f20*/  @!P4 LEA R24, P0, R166.reuse, R2, 0x7 ;  /* 0x00000002a618c211 */ /* 0x040fe600078038ff */
[----:B------:R-:W-:Y:S01]  /*2f30*/  @!P2 IMAD.IADD R17, R17, 0x1, R0 ;  /* 0x000000011111a824 */ /* 0x000fe200078e0200 */
[----:B------:R-:W-:Y:S01]  /*2f40*/  @!P4 LEA.HI.X R25, R166, R3, R167, 0x7, P0 ;  /* 0x00000003a619c211 */ /* 0x000fe200000f3ca7 */
[----:B------:R-:W-:Y:S01]  /*2f50*/  @!P1 IMAD R0, R131, 0xa0, RZ ;  /* 0x000000a083009824 */ /* 0x000fe200078e02ff */
[----:B------:R-:W-:Y:S11]  /*2f60*/  ISETP.GE.AND P0, PT, R100, R179, PT ;  /* 0x000000b36400720c */ /* 0x000ff60003f06270 */
[----:B------:R-:W-:Y:S02]  /*2f70*/  @!UPT UIADD3 URZ, UPT, UPT, URZ, URZ, URZ ;  /* 0x000000fffffff290 */ /* 0x000fe4000fffe0ff */
[----:B------:R-:W-:Y:S01]  /*2f80*/  @P0 LOP3.LUT R184, R184, 0x8, RZ, 0xfc, !PT ;  /* 0x00000008b8b80812 */ /* 0x000fe200078efcff */
[----:B---3--:R1:W-:Y:S04]  /*2f90*/  @!P5 ST.E.128 desc[UR4][R34.64], R4 ;  /* 0x000000042200d985 */ /* 0x0083e8000c101d04 */
[----:B------:R-:W2:Y:S01]  /*2fa0*/  @!P2 LD.E.128 R20, desc[UR4][R32.64] ;  /* 0x000000042014a980 */ /* 0x000ea2000c101d00 */
[----:B-1----:R-:W-:Y:S04]  /*2fb0*/  @!P1 IMAD.WIDE.U32 R4, R130, 0xa0, R14 ;  /* 0x000000a082049825 */ /* 0x002fe800078e000e */
[----:B------:R-:W-:Y:S02]  /*2fc0*/  @!P1 IMAD.IADD R5, R5, 0x1, R0 ;  /* 0x0000000105059824 */ /* 0x000fe400078e0200 */
[----:B------:R-:W-:Y:S01]  /*2fd0*/  @!P1 IMAD R0, R167, 0xa0, RZ ;  /* 0x000000a0a7009824 */ /* 0x000fe200078e02ff */
[----:B--2---:R1:W-:Y:S04]  /*2fe0*/  @!P2 ST.E.128 desc[UR4][R16.64], R20 ;  /* 0x000000141000a985 */ /* 0x0043e8000c101d04 */
[----:B-1----:R-:W2:Y:S01]  /*2ff0*/  @!P4 LD.E.128 R16, desc[UR4][R26.64] ;  /* 0x000000041a10c980 */ /* 0x002ea2000c101d00 */
[----:B------:R-:W-:Y:S04]  /*3000*/  @!P1 IMAD.WIDE.U32 R20, R166, 0xa0, R2 ;  /* 0x000000a0a6149825 */ /* 0x000fe800078e0002 */
[----:B------:R-:W-:Y:S01]  /*3010*/  @!P1 IMAD.IADD R21, R21, 0x1, R0 ;  /* 0x0000000115159824 */ /* 0x000fe200078e0200 */
[----:B--2---:R1:W-:Y:S04]  /*3020*/  @!P4 ST.E.128 desc[UR4][R24.64], R16 ;  /* 0x000000101800c985 */ /* 0x0043e8000c101d04 */
        /* <DEDUP_REMOVED lines=12> */
.L_x_10328:
        /* <DEDUP_REMOVED lines=17> */
[CC--:B------:R-:W-:Y:S02]  /*3200*/  ISETP.GE.OR P1, PT, R124.reuse, R104.reuse, P3 ;  /* 0x000000687c00720c */ /* 0x0c0fe40001f26670 */
        /* <DEDUP_REMOVED lines=50> */
.L_x_10332:
[----:B------:R-:W-:Y:S05]  /*3530*/  BSYNC.RECONVERGENT B0 ;  /* 0x0000000000007941 */ /* 0x000fea0003800200 */
.L_x_10331:
        /* <DEDUP_REMOVED lines=51> */
.L_x_10334:
[----:B------:R-:W-:Y:S05]  /*3870*/  BSYNC.RECONVERGENT B0 ;  /* 0x0000000000007941 */ /* 0x000fea0003800200 */
.L_x_10333:
        /* <DEDUP_REMOVED lines=53> */
.L_x_10336:
[----:B------:R-:W-:Y:S05]  /*3bd0*/  BSYNC.RECONVERGENT B0 ;  /* 0x0000000000007941 */ /* 0x000fea0003800200 */
.L_x_10335:
[C---:B------:R-:W-:Y:S01]  /*3be0*/  ISETP.GE.OR P0, PT, R69.reuse, R104, P3 ;  /* 0x000000684500720c */ /* 0x040fe20001f06670 */
[----:B------:R-:W-:Y:S01]  /*3bf0*/  BSSY.RECONVERGENT B0, `(.L_x_10337) ;  /* 0x0000038000007945 */ /* 0x000fe20003800200 */
[----:B------:R-:W-:Y:S02]  /*3c00*/  LOP3.LUT P1, RZ, R184, 0x4, RZ, 0xc0, !PT ;  /* 0x00000004b8ff7812 */ /* 0x000fe4000782c0ff */
[----:B------:R-:W-:Y:S02]  /*3c10*/  ISETP.LT.OR P0, PT, R69, R106, P0 ;  /* 0x0000006a4500720c */ /* 0x000fe40000701670 */
[----:B------:R-:W-:Y:S11]  /*3c20*/  ISETP.GE.OR P4, PT, R100, R41, P1 ;  /* 0x000000296400720c */ /* 0x000ff60000f86670 */
[----:B------:R-:W-:Y:S05]  /*3c30*/  @P0 BRA `(.L_x_10338) ;  /* 0x0000000000cc0947 */ /* 0x000fea0003800000 */
[----:B------:R-:W-:Y:S02]  /*3c40*/  ISETP.GE.AND P0, PT, R100, R15, PT ;  /* 0x0000000f6400720c */ /* 0x000fe40003f06270 */
[----:B------:R-:W-:Y:S04]  /*3c50*/  IADD3 R42, P1, PT, R38, R85, RZ ;  /* 0x00000055262a7210 */ /* 0x000fe80007f3e0ff */
[----:B------:R-:W-:Y:S05]  /*3c60*/  IADD3.X R43, PT, PT, R39, R83, RZ, P1, !PT ;  /* 0x00000053272b7210 */ /* 0x000fea0000ffe4ff */
[----:B-123--:R1:W2:Y:S02]  /*3c70*/  LD.E.128 R20, desc[UR4][R42.64] ;  /* 0x000000042a147980 */ /* 0x00e2a4000c101d00 */
        /* <DEDUP_REMOVED lines=47> */
.L_x_10338:
[----:B------:R-:W-:Y:S05]  /*3f70*/  BSYNC.RECONVERGENT B0 ;  /* 0x0000000000007941 */ /* 0x000fea0003800200 */
.L_x_10337:
[C---:B------:R-:W-:Y:S01]  /*3f80*/  ISETP.GE.OR P0, PT, R119.reuse, R104, P3 ;  /* 0x000000687700720c */ /* 0x040fe20001f06670 */
[----:B------:R-:W-:Y:S01]  /*3f90*/  BSSY.RECONVERGENT B0, `(.L_x_10339) ;  /* 0x000003d000007945 */ /* 0x000fe20003800200 */
[----:B------:R-:W-:Y:S02]  /*3fa0*/  LOP3.LUT P5, RZ, R184, 0x10, RZ, 0xc0, !PT ;  /* 0x00000010b8ff7812 */ /* 0x000fe400078ac0ff */
        /* <DEDUP_REMOVED lines=8> */
[----:B------:R-:W-:Y:S01]  /*4030*/  IMAD.WIDE.U32 R46, R166, 0x60, R36 ;  /* 0x00000060a62e7825 */ /* 0x000fe200078e0024 */
[----:B----4-:R-:W-:Y:S03]  /*4040*/  IADD3 R42, P1, PT, R38, R132, RZ ;  /* 0x00000084262a7210 */ /* 0x010fe60007f3e0ff */
        /* <DEDUP_REMOVED lines=49> */
.L_x_10340:
[----:B------:R-:W-:Y:S05]  /*4360*/  BSYNC.RECONVERGENT B0 ;  /* 0x0000000000007941 */ /* 0x000fea0003800200 */
.L_x_10339:
[----:B------:R-:W-:Y:S04]  /*4370*/  BSSY.RECONVERGENT B0, `(.L_x_10341) ;  /* 0x0000035000007945 */ /* 0x000fe80003800200 */
[----:B------:R-:W-:Y:S05]  /*4380*/  @P2 BRA `(.L_x_10342) ;  /* 0x0000000000cc2947 */ /* 0x000fea0003800000 */
[----:B------:R-:W-:Y:S02]  /*4390*/  ISETP.GE.AND P0, PT, R100, R15, PT ;  /* 0x0000000f6400720c */ /* 0x000fe40003f06270 */
[C---:B----4-:R-:W-:Y:S04]  /*43a0*/  LEA R42, P1, R130.reuse, R38, 0x7 ;  /* 0x00000026822a7211 */ /* 0x050fe800078238ff */
[----:B------:R-:W-:Y:S05]  /*43b0*/  LEA.HI.X R43, R130, R39, R131, 0x7, P1 ;  /* 0x00000027822b7211 */ /* 0x000fea00008f3c83 */
        /* <DEDUP_REMOVED lines=48> */
.L_x_10342:
[----:B------:R-:W-:Y:S05]  /*46c0*/  BSYNC.RECONVERGENT B0 ;  /* 0x0000000000007941 */ /* 0x000fea0003800200 */
.L_x_10341:
        /* <DEDUP_REMOVED lines=55> */
.L_x_10344:
[----:B------:R-:W-:Y:S05]  /*4a40*/  BSYNC.RECONVERGENT B0 ;  /* 0x0000000000007941 */ /* 0x000fea0003800200 */
.L_x_10343:
        /* <DEDUP_REMOVED lines=55> */
.L_x_10346:
[----:B------:R-:W-:Y:S05]  /*4dc0*/  BSYNC.RECONVERGENT B0 ;  /* 0x0000000000007941 */ /* 0x000fea0003800200 */
.L_x_10345:
[----:B------:R-:W5:Y:S02]  /*4dd0*/  LD.E R3, desc[UR4][R102.64+0xd0] ;  /* 0x0000d00466037980 */ /* 0x000f64000c101900 */
[----:B-----5:R-:W-:Y:S05]  /*4de0*/  IMAD.U32 R3, R3, -0x40, RZ ;  /* 0xffffffc003037824 */ /* 0x020fea00078e00ff */
[C---:B------:R-:W-:Y:S02]  /*4df0*/  LEA R12, P1, R3.reuse, R12, 0x1 ;  /* 0x0000000c030c7211 */ /* 0x040fe400078208ff */
[C---:B------:R-:W-:Y:S02]  /*4e00*/  LEA R48, P0, R3.reuse, R48, 0x1 ;  /* 0x0000003003307211 */ /* 0x040fe400078008ff */
[C---:B------:R-:W-:Y:S02]  /*4e10*/  LEA.HI.X.SX32 R13, R3.reuse, R13, 0x1, P1 ;  /* 0x0000000d030d7211 */ /* 0x040fe400008f0eff */
[----:B------:R-:W-:Y:S01]  /*4e20*/  LEA.HI.X.SX32 R49, R3, R49, 0x1, P0 ;  /* 0x0000003103317211 */ /* 0x000fe200000f0eff */
[----:B------:R-:W-:Y:S05]  /*4e30*/  BRA `(.L_x_10329) ;  /* 0x0000002c00d07947 */ /* 0x000fea0003800000 */
.L_x_10330:
        /* <DEDUP_REMOVED lines=95> */
.L_x_10348:
[----:B------:R-:W-:Y:S05]  /*5430*/  BSYNC.RECONVERGENT B0 ;  /* 0x0000000000007941 */ /* 0x000fea0003800200 */
.L_x_10347:
        /* <DEDUP_REMOVED lines=92> */
.L_x_10350:
[----:B------:R-:W-:Y:S05]  /*5a00*/  BSYNC.RECONVERGENT B0 ;  /* 0x0000000000007941 */ /* 0x000fea0003800200 */
.L_x_10349:
[-C--:B------:R-:W-:Y:S01]  /*5a10*/  ISETP.GE.OR P0, PT, R71, R104.reuse, P4 ;  /* 0x000000684700720c */ /* 0x080fe20002706670 */
        /* <DEDUP_REMOVED lines=24> */
[----:B------:R-:W4:Y:S08]  /*5ba0*/  @!P0 LD.E.128 R20, desc[UR4][R20.64] ;  /* 0x0000000414148980 */ /* 0x000f30000c101d00 */
[----:B------:R2:W5:Y:S01]  /*5bb0*/  @!P0 LD.E.128 R44, desc[UR4][R36.64] ;  /* 0x00000004242c8980 */ /* 0x000562000c101d00 */
[C---:B---3--:R-:W-:Y:S01]  /*5bc0*/  @!P0 SHF.L.U32 R34, R136.reuse, 0x10, RZ ;  /* 0x0000001088228819 */ /* 0x048fe200000006ff */
        /* <DEDUP_REMOVED lines=66> */
.L_x_10352:
[----:B------:R-:W-:Y:S05]  /*5ff0*/  BSYNC.RECONVERGENT B0 ;  /* 0x0000000000007941 */ /* 0x000fea0003800200 */
.L_x_10351:
        /* <DEDUP_REMOVED lines=93> */
.L_x_10354:
[----:B------:R-:W-:Y:S05]  /*65d0*/  BSYNC.RECONVERGENT B0 ;  /* 0x0000000000007941 */ /* 0x000fea0003800200 */
.L_x_10353:
        /* <DEDUP_REMOVED lines=20> */
[----:B------:R-:W-:Y:S01]  /*6720*/  PLOP3.LUT P2, PT, PT, PT, PT, 0x80, 0x8 ;  /* 0x000000000008781c */ /* 0x000fe20003f4f070 */
[----:B------:R-:W-:Y:S01]  /*6730*/  IMAD.WIDE.U32 R140, R166, 0x60, R134 ;  /* 0x00000060a68c7825 */ /* 0x000fe200078e0086 */
[----:B------:R-:W-:Y:S03]  /*6740*/  @!P0 PLOP3.LUT P2, PT, P1, PT, PT, 0x80, 0x8 ;  /* 0x000000000008881c */ /* 0x000fe60000f4f070 */
[----:B------:R-:W-:Y:S02]  /*6750*/  IMAD.IADD R141, R47, 0x1, R141 ;  /* 0x000000012f8d7824 */ /* 0x000fe400078e028d */
        /* <DEDUP_REMOVED lines=66> */
.L_x_10356:
[----:B------:R-:W-:Y:S05]  /*6b80*/  BSYNC.RECONVERGENT B0 ;  /* 0x0000000000007941 */ /* 0x000fea0003800200 */
.L_x_10355:
        /* <DEDUP_REMOVED lines=27> */
[----:B------:R-:W4:Y:S08]  /*6d40*/  @!P0 LD.E.128 R20, desc[UR4][R20.64] ;  /* 0x0000000414148980 */ /* 0x000f30000c101d00 */
        /* <DEDUP_REMOVED lines=37> */
[----:B------:R-:W-:Y:S01]  /*6fa0*/  @!P0 SHF.L.U32 R45, R47, 0x10, RZ ;  /* 0x000000102f2d8819 */ /* 0x000fe200000006ff */
        /* <DEDUP_REMOVED lines=30> */
.L_x_10358:
[----:B------:R-:W-:Y:S05]  /*7190*/  BSYNC.RECONVERGENT B0 ;  /* 0x0000000000007941 */ /* 0x000fea0003800200 */
.L_x_10357:
        /* <DEDUP_REMOVED lines=91> */
.L_x_10360:
[----:B------:R-:W-:Y:S05]  /*7750*/  BSYNC.RECONVERGENT B0 ;  /* 0x0000000000007941 */ /* 0x000fea0003800200 */
.L_x_10359:
[----:B------:R-:W-:Y:S04]  /*7760*/  BSSY.RECONVERGENT B0, `(.L_x_10361) ;  /* 0x000005b000007945 */ /* 0x000fe80003800200 */
[----:B------:R-:W-:Y:S05]  /*7770*/  @P4 BRA `(.L_x_10362) ;  /* 0x0000000400644947 */ /* 0x000fea0003800000 */
[----:B------:R-:W-:Y:S01]  /*7780*/  ISETP.GE.AND P0, PT, R100, R15, PT ;  /* 0x0000000f6400720c */ /* 0x000fe20003f06270 */
[----:B------:R-:W-:Y:S04]  /*7790*/  IMAD.WIDE.U32 R18, R130, 0xc0, R18 ;  /* 0x000000c082127825 */ /* 0x000fe800078e0012 */
[----:B-1234-:R-:W-:Y:S02]  /*77a0*/  IMAD R53, R131, 0xc0, RZ ;  /* 0x000000c083357824 */ /* 0x01efe400078e02ff */
[----:B------:R-:W-:Y:S04]  /*77b0*/  IMAD.WIDE.U32 R134, R166, 0xc0, R134 ;  /* 0x000000c0a6867825 */ /* 0x000fe800078e0086 */
[----:B------:R-:W-:Y:S02]  /*77c0*/  IMAD.IADD R19, R53, 0x1, R19 ;  /* 0x0000000135137824 */ /* 0x000fe400078e0213 */
[----:B------:R-:W-:Y:S02]  /*77d0*/  @!P0 SEL R52, R14, RZ, P1 ;  /* 0x000000ff0e348207 */ /* 0x000fe40000800000 */
[----:B------:R-:W-:Y:S01]  /*77e0*/  @!P0 SEL R55, R118, RZ, P1 ;  /* 0x000000ff76378207 */ /* 0x000fe20000800000 */
[----:B------:R-:W2:Y:S01]  /*77f0*/  LD.E.128 R44, desc[UR4][R18.64] ;  /* 0x00000004122c7980 */ /* 0x000ea2000c101d00 */
[----:B------:R-:W-:Y:S01]  /*7800*/  @!P0 IADD3 R53, P2, PT, R109, R52, RZ ;  /* 0x000000346d358210 */ /* 0x000fe20007f5e0ff */
[----:B------:R-:W-:Y:S03]  /*7810*/  @!P0 IMAD.WIDE R28, R17, 0x2, R18 ;  /* 0x00000002111c8825 */ /* 0x000fe600078e0212 */
[----:B------:R-:W-:Y:S01]  /*7820*/  @!P0 SHF.L.U32 R137, R53, 0x1, RZ ;  /* 0x0000000135898819 */ /* 0x000fe200000006ff */
[----:B------:R-:W-:Y:S02]  /*7830*/  @!P0 IMAD.X R118, R78, 0x1, R55, P2 ;  /* 0x000000014e768824 */ /* 0x000fe400010e0637 */
[----:B------:R-:W3:Y:S01]  /*7840*/  @!P0 LD.E.128 R28, desc[UR4][R28.64] ;  /* 0x000000041c1c8980 */ /* 0x000ee2000c101d00 */
[----:B------:R-:W-:Y:S02]  /*7850*/  @!P0 IADD3 R138, P2, PT, R137, R88, RZ ;  /* 0x00000058898a8210 */ /* 0x000fe40007f5e0ff */
[----:B------:R-:W-:Y:S05]  /*7860*/  @!P0 SHF.L.U64.HI R118, R53, 0x1, R118 ;  /* 0x0000000135768819 */ /* 0x000fea0000010276 */
        /* <DEDUP_REMOVED lines=74> */
.L_x_10362:
[----:B------:R-:W-:Y:S05]  /*7d10*/  BSYNC.RECONVERGENT B0 ;  /* 0x0000000000007941 */ /* 0x000fea0003800200 */
.L_x_10361:
[----:B------:R-:W5:Y:S02]  /*7d20*/  LD.E R3, desc[UR4][R102.64+0xd0] ;  /* 0x0000d00466037980 */ /* 0x000f64000c101900 */
[----:B-----5:R-:W-:Y:S05]  /*7d30*/  IMAD.U32 R3, R3, -0x40, RZ ;  /* 0xffffffc003037824 */ /* 0x020fea00078e00ff */
[C---:B------:R-:W-:Y:S02]  /*7d40*/  LEA R90, P1, R3.reuse, R90, 0x1 ;  /* 0x0000005a035a7211 */ /* 0x040fe400078208ff */
[C---:B------:R-:W-:Y:S02]  /*7d50*/  LEA R88, P0, R3.reuse, R88, 0x1 ;  /* 0x0000005803587211 */ /* 0x040fe400078008ff */
[C---:B------:R-:W-:Y:S02]  /*7d60*/  LEA.HI.X.SX32 R91, R3.reuse, R91, 0x1, P1 ;  /* 0x0000005b035b7211 */ /* 0x040fe400008f0eff */
[----:B------:R-:W-:Y:S09]  /*7d70*/  LEA.HI.X.SX32 R89, R3, R89, 0x1, P0 ;  /* 0x0000005903597211 */ /* 0x000ff200000f0eff */
.L_x_10329:
[----:B------:R-:W-:Y:S05]  /*7d80*/  BSYNC.RECONVERGENT B1 ;  /* 0x0000000000017941 */ /* 0x000fea0003800200 */
.L_x_10327:
        /* <DEDUP_REMOVED lines=101> */
.L_x_10364:
[----:B------:R-:W-:Y:S05]  /*83e0*/  BSYNC.RECONVERGENT B0 ;  /* 0x0000000000007941 */ /* 0x000fea0003800200 */
.L_x_10363:
[----:B------:R-:W-:Y:S11]  /*83f0*/  LOP3.LUT P0, RZ, R184, 0x20, RZ, 0xc0, !PT ;  /* 0x00000020b8ff7812 */ /* 0x000ff6000780c0ff */
[----:B------:R-:W-:Y:S02]  /*8400*/  @!UPT UIADD3 URZ, UPT, UPT, URZ, URZ, URZ ;  /* 0x000000fffffff290 */ /* 0x000fe4000fffe0ff */
[----:B------:R-:W-:Y:S05]  /*8410*/  @P0 BRA `(.L_x_10365) ;  /* 0xffffffa000b80947 */ /* 0x000fea000383ffff */
.L_x_10326:
[----:B------:R-:W-:Y:S05]  /*8420*/  WARPSYNC.ALL ;  /* 0x0000000000007948 */ /* 0x000fea0003800000 */
[----:B------:R-:W-:Y:S06]  /*8430*/  BAR.SYNC.DEFER_BLOCKING 0x0 ;  /* 0x0000000000007b1d */ /* 0x000fec0000010000 */
[----:B----4-:R-:W2:Y:S01]  /*8440*/  LD.E R21, desc[UR4][R102.64+0xd0] ;  /* 0x0000d00466157980 */ /* 0x010ea2000c101900 */
        /* <DEDUP_REMOVED lines=16> */
.L_x_10370:
[----:B------:R2:W-:Y:S02]  /*8550*/  STS.128 [R181], RZ ;  /* 0x000000ffb5007388 */ /* 0x0005e40000000c00 */
.L_x_10369:
[----:B------:R-:W-:Y:S05]  /*8560*/  BSYNC.RECONVERGENT B0 ;  /* 0x0000000000007941 */ /* 0x000fea0003800200 */
.L_x_10368:
        /* <DEDUP_REMOVED lines=17> */
.L_x_10372:
[----:B------:R-:W-:Y:S05]  /*8680*/  BSYNC.RECONVERGENT B0 ;  /* 0x0000000000007941 */ /* 0x000fea0003800200 */
.L_x_10371:
        /* <DEDUP_REMOVED lines=11> */
.L_x_10374:
[----:B------:R-:W-:Y:S05]  /*8740*/  BSYNC.RECONVERGENT B0 ;  /* 0x0000000000007941 */ /* 0x000fea0003800200 */
.L_x_10373:
        /* <DEDUP_REMOVED lines=11> */
.L_x_10367:
[----:B------:R-:W2:Y:S01]  /*8800*/  LD.E.64 R2, desc[UR4][R102.64+0xf0] ;  /* 0x0000f00466027980 */ /* 0x000ea2000c101b00 */
[----:B------:R-:W-:-:S03]  /*8810*/  IMAD.MOV.U32 R5, RZ, RZ, RZ ;  /* 0x000000ffff057224 */ /* 0x000fc600078e00ff */
[----:B------:R-:W3:Y:S04]  /*8820*/  LD.E.U8 R0, desc[UR4][R102.64+0x1b3] ;  /* 0x0001b30466007980 */ /* 0x000ee8000c101100 */
[----:B------:R1:W5:Y:S04]  /*8830*/  LD.E.64 R28, desc[UR4][R102.64+0x148] ;  /* 0x00014804661c7980 */ /* 0x000368000c101b00 */
[----:B------:R1:W5:Y:S01]  /*8840*/  LD.E.64 R26, desc[UR4][R102.64+0x150] ;  /* 0x00015004661a7980 */ /* 0x000362000c101b00 */
[----:B--2---:R-:W-:-:S04]  /*8850*/  ISETP.NE.U32.AND P0, PT, R2, RZ, PT ;  /* 0x000000ff0200720c */ /* 0x004fc80003f05070 */
[----:B------:R-:W-:-:S13]  /*8860*/  ISETP.NE.AND.EX P0, PT, R3, RZ, PT, P0 ;  /* 0x000000ff0300720c */ /* 0x000fda0003f05300 */
[----:B------:R-:W-:-:S04]  /*8870*/  @P0 LEA R8, P1, R178, R2, 0x2 ;  /* 0x00000002b2080211 */ /* 0x000fc800078210ff */
[----:B-----5:R-:W-:-:S05]  /*8880*/  @P0 LEA.HI.X R9, R178, R3, RZ, 0x2, P1 ;  /* 0x00000003b2090211 */ /* 0x020fca00008f14ff */
[----:B------:R-:W2:Y:S01]  /*8890*/  @P0 LD.E R5, desc[UR4][R8.64] ;  /* 0x0000000408050980 */ /* 0x000ea2000c101900 */
[----:B------:R-:W-:-:S04]  /*88a0*/  LEA.HI R3, R21, R21, RZ, 0x1 ;  /* 0x0000001515037211 */ /* 0x000fc800078f08ff */
[----:B------:R-:W-:Y:S02]  /*88b0*/  SHF.R.S32.HI R3, RZ, 0x1, R3 ;  /* 0x00000001ff037819 */ /* 0x000fe40000011403 */
[----:B---3--:R-:W-:-:S03]  /*88c0*/  ISETP.NE.AND P2, PT, R0, RZ, PT ;  /* 0x000000ff0000720c */ /* 0x008fc60003f45270 */
[----:B------:R-:W-:Y:S02]  /*88d0*/  IMAD R7, R124, R3, R72 ;  /* 0x000000037c077224 */ /* 0x000fe400078e0248 */
[----:B------:R-:W-:Y:S01]  /*88e0*/  IMAD.SHL.U32 R31, R3, 0x10, RZ ;  /* 0x00000010031f7824 */ /* 0x000fe200078e00ff */
[----:B--2---:R-:W-:Y:S01]  /*88f0*/  IADD3 R20, PT, PT, R5, R68, R180 ;  /* 0x0000004405147210 */ /* 0x004fe20007ffe0b4 */
[----:B------:R-:W-:-:S04]  /*8900*/  IMAD.IADD R5, R72, 0x1, R7 ;  /* 0x0000000148057824 */ /* 0x000fc800078e0207 */
        /* <DEDUP_REMOVED lines=29> */
[----:B------:R-:W-:Y:S01]  /*8ae0*/  LOP3.LUT R9, R9, 0xffff0000, RZ, 0xc0, !PT ;  /* 0xffff000009097812 */ /* 0x000fe200078ec0ff */
[C---:B------:R-:W-:Y:S01]  /*8af0*/  IMAD.U32 R20, R11.reuse, 0x10000, RZ ;  /* 0x000100000b147824 */ /* 0x040fe200078e00ff */
[----:B------:R-:W-:Y:S02]  /*8b00*/  LOP3.LUT R19, R11, 0xffff0000, RZ, 0xc0, !PT ;  /* 0xffff00000b137812 */ /* 0x000fe400078ec0ff */
[----:B------:R-:W-:-:S02]  /*8b10*/  SHF.L.U32 R15, R8, 0x10, RZ ;  /* 0x00000010080f7819 */ /* 0x000fc400000006ff */
[----:B------:R-:W-:Y:S02]  /*8b20*/  LOP3.LUT R23, R8, 0xffff0000, RZ, 0xc0, !PT ;  /* 0xffff000008177812 */ /* 0x000fe400078ec0ff */
[C---:B------:R-:W-:Y:S02]  /*8b30*/  SHF.L.U32 R22, R10.reuse, 0x10, RZ ;  /* 0x000000100a167819 */ /* 0x040fe400000006ff */
[----:B------:R-:W-:Y:S02]  /*8b40*/  LOP3.LUT R10, R10, 0xffff0000, RZ, 0xc0, !PT ;  /* 0xffff00000a0a7812 */ /* 0x000fe400078ec0ff */
[----:B--2---:R-:W-:Y:S02]  /*8b50*/  LOP3.LUT R18, R6, 0xffff0000, RZ, 0xc0, !PT ;  /* 0xffff000006127812 */ /* 0x004fe400078ec0ff */
[C---:B---3--:R-:W-:Y:S02]  /*8b60*/  LOP3.LUT R16, R4.reuse, 0xffff0000, RZ, 0xc0, !PT ;  /* 0xffff000004107812 */ /* 0x048fe400078ec0ff */
[C---:B------:R-:W-:Y:S01]  /*8b70*/  LOP3.LUT R8, R5.reuse, 0xffff0000, RZ, 0xc0, !PT ;  /* 0xffff000005087812 */ /* 0x040fe200078ec0ff */
[----:B------:R-:W-:Y:S01]  /*8b80*/  IMAD.U32 R5, R5, 0x10000, RZ ;  /* 0x0001000005057824 */ /* 0x000fe200078e00ff */
[----:B------:R-:W-:Y:S01]  /*8b90*/  LOP3.LUT R17, R7, 0xffff0000, RZ, 0xc0, !PT ;  /* 0xffff000007117812 */ /* 0x000fe200078ec0ff */
[C---:B------:R-:W-:Y:S01]  /*8ba0*/  FMUL.FTZ R11, R9.reuse, R16 ;  /* 0x00000010090b7220 */ /* 0x040fe20000410000 */
[-C--:B------:R-:W-:Y:S01]  /*8bb0*/  FMUL.FTZ R9, R9, R18.reuse ;  /* 0x0000001209097220 */ /* 0x080fe20000410000 */
[----:B------:R-:W-:Y:S01]  /*8bc0*/  SHF.L.U32 R7, R7, 0x10, RZ ;  /* 0x0000001007077819 */ /* 0x000fe200000006ff */
[----:B------:R-:W-:Y:S01]  /*8bd0*/  IMAD.U32 R4, R4, 0x10000, RZ ;  /* 0x0001000004047824 */ /* 0x000fe200078e00ff */
[----:B------:R-:W-:Y:S01]  /*8be0*/  SHF.L.U32 R6, R6, 0x10, RZ ;  /* 0x0000001006067819 */ /* 0x000fe200000006ff */
[C---:B------:R-:W-:Y:S01]  /*8bf0*/  FFMA.FTZ R11, R14.reuse, R18, -R11 ;  /* 0x000000120e0b7223 */ /* 0x040fe2000001080b */
[----:B------:R-:W-:Y:S01]  /*8c00*/  FFMA.FTZ R14, R14, R16, R9 ;  /* 0x000000100e0e7223 */ /* 0x000fe20000010009 */
[C---:B------:R-:W-:Y:S01]  /*8c10*/  FMUL.FTZ R25, R19.reuse, R8 ;  /* 0x0000000813197220 */ /* 0x040fe20000410000 */
[C---:B------:R-:W-:Y:S01]  /*8c20*/  FMUL.FTZ R9, R10.reuse, R5 ;  /* 0x000000050a097220 */ /* 0x040fe20000410000 */
[----:B------:R-:W-:Y:S01]  /*8c30*/  FMUL.FTZ R19, R19, R17 ;  /* 0x0000001113137220 */ /* 0x000fe20000410000 */
[C---:B------:R-:W-:Y:S01]  /*8c40*/  FMUL.FTZ R16, R23.reuse, R4 ;  /* 0x0000000417107220 */ /* 0x040fe20000410000 */
[----:B------:R-:W-:Y:S01]  /*8c50*/  FMUL.FTZ R10, R10, R7 ;  /* 0x000000070a0a7220 */ /* 0x000fe20000410000 */
[----:B------:R-:W-:Y:S01]  /*8c60*/  FMUL.FTZ R23, R23, R6 ;  /* 0x0000000617177220 */ /* 0x000fe20000410000 */
[C---:B------:R-:W-:Y:S01]  /*8c70*/  FFMA.FTZ R25, R20.reuse, R17, -R25 ;  /* 0x0000001114197223 */ /* 0x040fe20000010819 */
[----:B------:R-:W-:Y:S01]  /*8c80*/  FFMA.FTZ R8, R20, R8, R19 ;  /* 0x0000000814087223 */ /* 0x000fe20000010013 */
        /* <DEDUP_REMOVED lines=9> */
.L_x_10381:
[----:B------:R-:W-:Y:S05]  /*8d20*/  BSYNC.RECONVERGENT B0 ;  /* 0x0000000000007941 */ /* 0x000fea0003800200 */
.L_x_10380:
[----:B-----5:R3:W-:Y:S01]  /*8d30*/  STS.128 [R181], R8 ;  /* 0x00000008b5007388 */ /* 0x0207e20000000c00 */
[----:B------:R-:W-:Y:S05]  /*8d40*/  BRA `(.L_x_10378) ;  /* 0x0000000000047947 */ /* 0x000fea0003800000 */
.L_x_10379:
[----:B------:R2:W-:Y:S02]  /*8d50*/  STS.128 [R181], RZ ;  /* 0x000000ffb5007388 */ /* 0x0005e40000000c00 */
.L_x_10378:
[----:B------:R-:W-:Y:S05]  /*8d60*/  BSYNC.RECONVERGENT B1 ;  /* 0x0000000000017941 */ /* 0x000fea0003800200 */
.L_x_10377:
        /* <DEDUP_REMOVED lines=23> */
[C---:B-----5:R-:W-:Y:S01]  /*8ee0*/  IMAD.U32 R14, R9.reuse, 0x10000, RZ ;  /* 0x00010000090e7824 */ /* 0x060fe200078e00ff */
[----:B------:R-:W-:Y:S02]  /*8ef0*/  LOP3.LUT R9, R9, 0xffff0000, RZ, 0xc0, !PT ;  /* 0xffff000009097812 */ /* 0x000fe400078ec0ff */
[C---:B------:R-:W-:Y:S02]  /*8f00*/  SHF.L.U32 R15, R8.reuse, 0x10, RZ ;  /* 0x00000010080f7819 */ /* 0x040fe400000006ff */
[----:B------:R-:W-:-:S02]  /*8f10*/  LOP3.LUT R25, R8, 0xffff0000, RZ, 0xc0, !PT ;  /* 0xffff000008197812 */ /* 0x000fc400078ec0ff */
[C---:B------:R-:W-:Y:S01]  /*8f20*/  LOP3.LUT R22, R11.reuse, 0xffff0000, RZ, 0xc0, !PT ;  /* 0xffff00000b167812 */ /* 0x040fe200078ec0ff */
[----:B------:R-:W-:Y:S01]  /*8f30*/  IMAD.U32 R23, R11, 0x10000, RZ ;  /* 0x000100000b177824 */ /* 0x000fe200078e00ff */
[C---:B------:R-:W-:Y:S02]  /*8f40*/  SHF.L.U32 R24, R10.reuse, 0x10, RZ ;  /* 0x000000100a187819 */ /* 0x040fe400000006ff */
[----:B------:R-:W-:Y:S02]  /*8f50*/  LOP3.LUT R30, R10, 0xffff0000, RZ, 0xc0, !PT ;  /* 0xffff00000a1e7812 */ /* 0x000fe400078ec0ff */
[----:B--2---:R-:W-:Y:S02]  /*8f60*/  LOP3.LUT R20, R6, 0xffff0000, RZ, 0xc0, !PT ;  /* 0xffff000006147812 */ /* 0x004fe400078ec0ff */
[----:B------:R-:W-:Y:S02]  /*8f70*/  LOP3.LUT R19, R7, 0xffff0000, RZ, 0xc0, !PT ;  /* 0xffff000007137812 */ /* 0x000fe400078ec0ff */
[----:B----4-:R-:W-:-:S02]  /*8f80*/  LOP3.LUT R18, R4, 0xffff0000, RZ, 0xc0, !PT ;  /* 0xffff000004127812 */ /* 0x010fc400078ec0ff */
[C---:B------:R-:W-:Y:S01]  /*8f90*/  LOP3.LUT R8, R5.reuse, 0xffff0000, RZ, 0xc0, !PT ;  /* 0xffff000005087812 */ /* 0x040fe200078ec0ff */
[----:B------:R-:W-:Y:S02]  /*8fa0*/  IMAD.U32 R5, R5, 0x10000, RZ ;  /* 0x0001000005057824 */ /* 0x000fe400078e00ff */
[C---:B------:R-:W-:Y:S01]  /*8fb0*/  FMUL.FTZ R11, R9.reuse, R18 ;  /* 0x00000012090b7220 */ /* 0x040fe20000410000 */
[----:B------:R-:W-:Y:S01]  /*8fc0*/  FMUL.FTZ R9, R9, R20 ;  /* 0x0000001409097220 */ /* 0x000fe20000410000 */
[C---:B------:R-:W-:Y:S01]  /*8fd0*/  FMUL.FTZ R10, R22.reuse, R8 ;  /* 0x00000008160a7220 */ /* 0x040fe20000410000 */
[-C--:B------:R-:W-:Y:S01]  /*8fe0*/  FMUL.FTZ R22, R22, R19.reuse ;  /* 0x0000001316167220 */ /* 0x080fe20000410000 */
[----:B------:R-:W-:Y:S01]  /*8ff0*/  SHF.L.U32 R7, R7, 0x10, RZ ;  /* 0x0000001007077819 */ /* 0x000fe200000006ff */
[----:B------:R-:W-:Y:S01]  /*9000*/  IMAD.U32 R4, R4, 0x10000, RZ ;  /* 0x0001000004047824 */ /* 0x000fe200078e00ff */
[----:B------:R-:W-:Y:S01]  /*9010*/  SHF.L.U32 R6, R6, 0x10, RZ ;  /* 0x0000001006067819 */ /* 0x000fe200000006ff */
[C---:B------:R-:W-:Y:S01]  /*9020*/  FFMA.FTZ R11, R14.reuse, R20, -R11 ;  /* 0x000000140e0b7223 */ /* 0x040fe2000001080b */
[----:B------:R-:W-:Y:S01]  /*9030*/  FFMA.FTZ R14, R14, R18, R9 ;  /* 0x000000120e0e7223 */ /* 0x000fe20000010009 */
        /* <DEDUP_REMOVED lines=14> */
[----:B------:R-:W-:Y:S02]  /*9120*/  MOV R9, R14 ;  /* 0x0000000e00097202 */ /* 0x000fe40000000f00 */
.L_x_10385:
[----:B------:R-:W-:Y:S05]  /*9130*/  BSYNC.RECONVERGENT B0 ;  /* 0x0000000000007941 */ /* 0x000fea0003800200 */
.L_x_10384:
[----:B-----5:R1:W-:Y:S02]  /*9140*/  STS.128 [R181+0x800], R8 ;  /* 0x00080008b5007388 */ /* 0x0203e40000000c00 */
.L_x_10383:
[----:B------:R-:W-:Y:S05]  /*9150*/  BSYNC.RECONVERGENT B1 ;  /* 0x0000000000017941 */ /* 0x000fea0003800200 */
.L_x_10382:
        /* <DEDUP_REMOVED lines=22> */
[----:B------:R-:W3:Y:S04]  /*92c0*/  LD.E.64 R6, desc[UR4][R6.64] ;  /* 0x0000000406067980 */ /* 0x000ee8000c101b00 */
[----:B------:R-:W2:Y:S01]  /*92d0*/  LD.E.64 R4, desc[UR4][R4.64] ;  /* 0x0000000404047980 */ /* 0x000ea2000c101b00 */
        /* <DEDUP_REMOVED lines=8> */
[----:B---3--:R-:W-:Y:S02]  /*9360*/  LOP3.LUT R20, R6, 0xffff0000, RZ, 0xc0, !PT ;  /* 0xffff000006147812 */ /* 0x008fe400078ec0ff */
[----:B------:R-:W-:Y:S02]  /*9370*/  LOP3.LUT R19, R7, 0xffff0000, RZ, 0xc0, !PT ;  /* 0xffff000007137812 */ /* 0x000fe400078ec0ff */
[----:B--2---:R-:W-:-:S02]  /*9380*/  LOP3.LUT R18, R4, 0xffff0000, RZ, 0xc0, !PT ;  /* 0xffff000004127812 */ /* 0x004fc400078ec0ff */
        /* <DEDUP_REMOVED lines=26> */
.L_x_10389:
[----:B------:R-:W-:Y:S05]  /*9530*/  BSYNC.RECONVERGENT B0 ;  /* 0x0000000000007941 */ /* 0x000fea0003800200 */
.L_x_10388:
[----:B-----5:R1:W-:Y:S02]  /*9540*/  STS.128 [R181+0x1000], R8 ;  /* 0x00100008b5007388 */ /* 0x0203e40000000c00 */
.L_x_10387:
[----:B------:R-:W-:Y:S05]  /*9550*/  BSYNC.RECONVERGENT B1 ;  /* 0x0000000000017941 */ /* 0x000fea0003800200 */
.L_x_10386:
        /* <DEDUP_REMOVED lines=25> */
[C---:B------:R-:W-:Y:S02]  /*96f0*/  LOP3.LUT R0, R9.reuse, 0xffff0000, RZ, 0xc0, !PT ;  /* 0xffff000009007812 */ /* 0x040fe400078ec0ff */
[----:B------:R-:W-:Y:S01]  /*9700*/  SHF.L.U32 R14, R9, 0x10, RZ ;  /* 0x00000010090e7819 */ /* 0x000fe200000006ff */
[C---:B------:R-:W-:Y:S01]  /*9710*/  IMAD.U32 R13, R10.reuse, 0x10000, RZ ;  /* 0x000100000a0d7824 */ /* 0x040fe200078e00ff */
[----:B------:R-:W-:-:S02]  /*9720*/  LOP3.LUT R12, R10, 0xffff0000, RZ, 0xc0, !PT ;  /* 0xffff00000a0c7812 */ /* 0x000fc400078ec0ff */
[----:B------:R-:W-:Y:S01]  /*9730*/  LOP3.LUT R10, R11, 0xffff0000, RZ, 0xc0, !PT ;  /* 0xffff00000b0a7812 */ /* 0x000fe200078ec0ff */
[----:B---3--:R-:W-:Y:S01]  /*9740*/  IMAD.U32 R9, R4, 0x10000, RZ ;  /* 0x0001000004097824 */ /* 0x008fe200078e00ff */
[----:B--2---:R-:W-:-:S03]  /*9750*/  SHF.L.U32 R8, R2, 0x10, RZ ;  /* 0x0000001002087819 */ /* 0x004fc600000006ff */
[----:B------:R-:W-:Y:S01]  /*9760*/  FMUL.FTZ R19, R6, R9 ;  /* 0x0000000906137220 */ /* 0x000fe20000410000 */
        /* <DEDUP_REMOVED lines=29> */
.L_x_10391:
[----:B------:R-:W-:Y:S05]  /*9940*/  BSYNC.RECONVERGENT B0 ;  /* 0x0000000000007941 */ /* 0x000fea0003800200 */
.L_x_10390:
[----:B-----5:R1:W-:Y:S01]  /*9950*/  STS.128 [R181+0x1800], R8 ;  /* 0x00180008b5007388 */ /* 0x0203e20000000c00 */
[----:B------:R-:W-:Y:S05]  /*9960*/  BRA `(.L_x_10375) ;  /* 0x0000001400ec7947 */ /* 0x000fea0003800000 */
.L_x_10376:
        /* <DEDUP_REMOVED lines=94> */
.L_x_10396:
[----:B------:R-:W-:Y:S05]  /*9f50*/  BSYNC.RECONVERGENT B0 ;  /* 0x0000000000007941 */ /* 0x000fea0003800200 */
.L_x_10395:
[----:B-----5:R2:W-:Y:S01]  /*9f60*/  STS.128 [R181], R16 ;  /* 0x00000010b5007388 */ /* 0x0205e20000000c00 */
[----:B------:R-:W-:Y:S05]  /*9f70*/  BRA `(.L_x_10393) ;  /* 0x0000000000047947 */ /* 0x000fea0003800000 */
.L_x_10394:
[----:B------:R3:W-:Y:S02]  /*9f80*/  STS.128 [R181], RZ ;  /* 0x000000ffb5007388 */ /* 0x0007e40000000c00 */
.L_x_10393:
[----:B------:R-:W-:Y:S05]  /*9f90*/  BSYNC.RECONVERGENT B1 ;  /* 0x0000000000017941 */ /* 0x000fea0003800200 */
.L_x_10392:
        /* <DEDUP_REMOVED lines=40> */
[----:B------:R-:W-:Y:S01]  /*a220*/  SHF.L.U32 R4, R5, 0x10, RZ ;  /* 0x0000001005047819 */ /* 0x000fe200000006ff */
[----:B------:R-:W-:Y:S01]  /*a230*/  @!P1 FADD.FTZ R33, -R33, -RZ ;  /* 0x800000ff21219221 */ /* 0x000fe20000010100 */
[----:B------:R-:W-:Y:S01]  /*a240*/  LOP3.LUT R38, R5, 0xffff0000, RZ, 0xc0, !PT ;  /* 0xffff000005267812 */ /* 0x000fe200078ec0ff */
[----:B----4-:R-:W-:Y:S01]  /*a250*/  IMAD.U32 R44, R14, 0x10000, RZ ;  /* 0x000100000e2c7824 */ /* 0x010fe200078e00ff */
        /* <DEDUP_REMOVED lines=45> */
.L_x_10400:
[----:B------:R-:W-:Y:S05]  /*a530*/  BSYNC.RECONVERGENT B0 ;  /* 0x0000000000007941 */ /* 0x000fea0003800200 */
.L_x_10399:
[----:B-----5:R1:W-:Y:S02]  /*a540*/  STS.128 [R181+0x800], R16 ;  /* 0x00080010b5007388 */ /* 0x0203e40000000c00 */
.L_x_10398:
[----:B------:R-:W-:Y:S05]  /*a550*/  BSYNC.RECONVERGENT B1 ;  /* 0x0000000000017941 */ /* 0x000fea0003800200 */
.L_x_10397:
        /* <DEDUP_REMOVED lines=90> */
.L_x_10404:
[----:B------:R-:W-:Y:S05]  /*ab00*/  BSYNC.RECONVERGENT B0 ;  /* 0x0000000000007941 */ /* 0x000fea0003800200 */
.L_x_10403:
[----:B-----5:R2:W-:Y:S02]  /*ab10*/  STS.128 [R181+0x1000], R16 ;  /* 0x00100010b5007388 */ /* 0x0205e40000000c00 */
.L_x_10402:
[----:B------:R-:W-:Y:S05]  /*ab20*/  BSYNC.RECONVERGENT B1 ;  /* 0x0000000000017941 */ /* 0x000fea0003800200 */
.L_x_10401:
        /* <DEDUP_REMOVED lines=20> */
[----:B------:R-:W-:Y:S02]  /*ac70*/  LEA R8, P3, R34, R122, 0x1 ;  /* 0x0000007a22087211 */ /* 0x000fe400078608ff */
[----:B-12---:R-:W-:Y:S01]  /*ac80*/  IADD3.X R17, PT, PT, R23, R2, R3, P2, P0 ;  /* 0x0000000217117210 */ /* 0x006fe200017e0403 */
[----:B------:R-:W-:Y:S01]  /*ac90*/  IMAD.SHL.U32 R3, R22, 0x2, RZ ;  /* 0x0000000216037824 */ /* 0x000fe200078e00ff */
[----:B------:R-:W-:-:S02]  /*aca0*/  LEA.HI.X R9, R34, R123, R9, 0x1, P3 ;  /* 0x0000007b22097211 */ /* 0x000fc400018f0c09 */
        /* <DEDUP_REMOVED lines=20> */
[----:B------:R-:W-:Y:S02]  /*adf0*/  SHF.L.U32 R22, R8, 0x10, RZ ;  /* 0x0000001008167819 */ /* 0x000fe400000006ff */
[C---:B---3--:R-:W-:Y:S02]  /*ae00*/  SHF.L.U32 R27, R12.reuse, 0x10, RZ ;  /* 0x000000100c1b7819 */ /* 0x048fe400000006ff */
        /* <DEDUP_REMOVED lines=16> */
[----:B----4-:R-:W-:-:S02]  /*af10*/  IMAD.U32 R9, R17, 0x10000, RZ ;  /* 0x0001000011097824 */ /* 0x010fc400078e00ff */
[----:B------:R-:W-:Y:S01]  /*af20*/  @!P1 FADD.FTZ R29, -R29, -RZ ;  /* 0x800000ff1d1d9221 */ /* 0x000fe20000010100 */
[----:B------:R-:W-:Y:S01]  /*af30*/  @!P1 FADD.FTZ R13, -R13, -RZ ;  /* 0x800000ff0d0d9221 */ /* 0x000fe20000010100 */
[----:B------:R-:W-:Y:S01]  /*af40*/  LOP3.LUT R17, R17, 0xffff0000, RZ, 0xc0, !PT ;  /* 0xffff000011117812 */ /* 0x000fe200078ec0ff */
[----:B------:R-:W-:Y:S01]  /*af50*/  FMUL.FTZ R7, R7, R10 ;  /* 0x0000000a07077220 */ /* 0x000fe20000410000 */
[----:B------:R-:W-:Y:S01]  /*af60*/  FMUL.FTZ R6, R6, R11 ;  /* 0x0000000b06067220 */ /* 0x000fe20000410000 */
[----:B------:R-:W-:Y:S01]  /*af70*/  FMUL.FTZ R25, R25, R28 ;  /* 0x0000001c19197220 */ /* 0x000fe20000410000 */
[----:B------:R-:W-:Y:S01]  /*af80*/  @!P1 FADD.FTZ R15, -R15, -RZ ;  /* 0x800000ff0f0f9221 */ /* 0x000fe20000010100 */
[----:B------:R-:W-:Y:S01]  /*af90*/  SHF.L.U32 R11, R16, 0x10, RZ ;  /* 0x00000010100b7819 */ /* 0x000fe200000006ff */
        /* <DEDUP_REMOVED lines=22> */
.L_x_10406:
[----:B------:R-:W-:Y:S05]  /*b100*/  BSYNC.RECONVERGENT B0 ;  /* 0x0000000000007941 */ /* 0x000fea0003800200 */
.L_x_10405:
[----:B-----5:R1:W-:Y:S02]  /*b110*/  STS.128 [R181+0x1800], R4 ;  /* 0x00180004b5007388 */ /* 0x0203e40000000c00 */
.L_x_10375:
[----:B------:R-:W-:Y:S05]  /*b120*/  BSYNC.RECONVERGENT B2 ;  /* 0x0000000000027941 */ /* 0x000fea0003800200 */
.L_x_10366:
[----:B------:R-:W-:Y:S01]  /*b130*/  IADD3 R0, PT, PT, -R50, R58, RZ ;  /* 0x0000003a32007210 */ /* 0x000fe20007ffe1ff */
[----:B------:R-:W-:Y:S03]  /*b140*/  BSSY.RECONVERGENT B0, `(.L_x_10407) ;  /* 0x000000c000007945 */ /* 0x000fe60003800200 */
[----:B------:R-:W-:-:S13]  /*b150*/  ISETP.GE.AND P2, PT, R124, R0, PT ;  /* 0x000000007c00720c */ /* 0x000fda0003f46270 */
        /* <DEDUP_REMOVED lines=9> */
.L_x_10409:
[----:B------:R1:W-:Y:S02]  /*b1f0*/  STS.128 [R181+0x2000], RZ ;  /* 0x002000ffb5007388 */ /* 0x0003e40000000c00 */
.L_x_10408:
[----:B------:R-:W-:Y:S05]  /*b200*/  BSYNC.RECONVERGENT B0 ;  /* 0x0000000000007941 */ /* 0x000fea0003800200 */
.L_x_10407:
[----:B------:R-:W-:Y:S01]  /*b210*/  ISETP.GE.AND P1, PT, R189, R0, PT ;  /* 0x00000000bd00720c */ /* 0x000fe20003f26270 */
[C---:B------:R-:W-:Y:S01]  /*b220*/  IMAD.SHL.U32 R133, R64.reuse, 0x2, RZ ;  /* 0x0000000240857824 */ /* 0x040fe200078e00ff */
[----:B----4-:R-:W-:Y:S01]  /*b230*/  SHF.L.U64.HI R2, R64, 0x1, R67 ;  /* 0x0000000140027819 */ /* 0x010fe20000010243 */
[----:B------:R-:W-:Y:S03]  /*b240*/  BSSY.RECONVERGENT B0, `(.L_x_10410) ;  /* 0x000000c000007945 */ /* 0x000fe60003800200 */
[----:B-1-3--:R-:W-:-:S05]  /*b250*/  IADD3 R8, P0, PT, R133, R172, RZ ;  /* 0x000000ac85087210 */ /* 0x00afca0007f1e0ff */
[----:B-----5:R-:W-:Y:S02]  /*b260*/  IMAD.X R9, R2, 0x1, R171, P0 ;  /* 0x0000000102097824 */ /* 0x020fe400000e06ab */
        /* <DEDUP_REMOVED lines=8> */
.L_x_10412:
[----:B------:R3:W-:Y:S02]  /*b2f0*/  STS.128 [R181+0x2800], RZ ;  /* 0x002800ffb5007388 */ /* 0x0007e40000000c00 */
.L_x_10411:
[----:B------:R-:W-:Y:S05]  /*b300*/  BSYNC.RECONVERGENT B0 ;  /* 0x0000000000007941 */ /* 0x000fea0003800200 */
.L_x_10410:
        /* <DEDUP_REMOVED lines=12> */
.L_x_10415:
[----:B------:R4:W-:Y:S02]  /*b3d0*/  STS.128 [R181+0x3000], RZ ;  /* 0x003000ffb5007388 */ /* 0x0009e40000000c00 */
.L_x_10414:
[----:B------:R-:W-:Y:S05]  /*b3e0*/  BSYNC.RECONVERGENT B0 ;  /* 0x0000000000007941 */ /* 0x000fea0003800200 */
.L_x_10413:
[----:B------:R-:W-:Y:S01]  /*b3f0*/  ISETP.GE.AND P0, PT, R185, R0, PT ;  /* 0x00000000b900720c */ /* 0x000fe20003f06270 */
[----:B------:R-:W-:-:S12]  /*b400*/  BSSY.RECONVERGENT B0, `(.L_x_10416) ;  /* 0x000000c000007945 */ /* 0x000fd80003800200 */
        /* <DEDUP_REMOVED lines=10> */
.L_x_10418:
[----:B------:R1:W-:Y:S02]  /*b4b0*/  STS.128 [R181+0x3800], RZ ;  /* 0x003800ffb5007388 */ /* 0x0003e40000000c00 */
.L_x_10417:
[----:B------:R-:W-:Y:S05]  /*b4c0*/  BSYNC.RECONVERGENT B0 ;  /* 0x0000000000007941 */ /* 0x000fea0003800200 */
.L_x_10416:
[----:B------:R-:W-:Y:S01]  /*b4d0*/  IADD3 R7, PT, PT, R124, 0x40, RZ ;  /* 0x000000407c077810 */ /* 0x000fe20007ffe0ff */
[----:B------:R-:W-:Y:S03]  /*b4e0*/  BSSY.RECONVERGENT B0, `(.L_x_10419) ;  /* 0x0000010000007945 */ /* 0x000fe60003800200 */
[----:B------:R-:W-:-:S13]  /*b4f0*/  ISETP.GE.AND P0, PT, R7, R0, PT ;  /* 0x000000000700720c */ /* 0x000fda0003f06270 */
[----:B------:R-:W-:Y:S05]  /*b500*/  @P0 BRA `(.L_x_10420) ;  /* 0x0000000000340947 */ /* 0x000fea0003800000 */
[----:B------:R-:W-:-:S13]  /*b510*/  ISETP.GE.AND P0, PT, R100, R179, PT ;  /* 0x000000b36400720c */ /* 0x000fda0003f06270 */
        /* <DEDUP_REMOVED lines=11> */
.L_x_10421:
[----:B------:R1:W-:Y:S02]  /*b5d0*/  STS.128 [R181+0x4000], RZ ;  /* 0x004000ffb5007388 */ /* 0x0003e40000000c00 */
.L_x_10420:
[----:B------:R-:W-:Y:S05]  /*b5e0*/  BSYNC.RECONVERGENT B0 ;  /* 0x0000000000007941 */ /* 0x000fea0003800200 */
.L_x_10419:
[----:B----4-:R-:W-:Y:S01]  /*b5f0*/  IADD3 R5, PT, PT, R124, 0x50, RZ ;  /* 0x000000507c057810 */ /* 0x010fe20007ffe0ff */
        /* <DEDUP_REMOVED lines=12> */
.L_x_10424:
[----:B------:R4:W-:Y:S02]  /*b6c0*/  STS.128 [R181+0x4800], RZ ;  /* 0x004800ffb5007388 */ /* 0x0009e40000000c00 */
.L_x_10423:
[----:B------:R-:W-:Y:S05]  /*b6d0*/  BSYNC.RECONVERGENT B0 ;  /* 0x0000000000007941 */ /* 0x000fea0003800200 */
.L_x_10422:
        /* <DEDUP_REMOVED lines=16> */
.L_x_10427:
[----:B------:R1:W-:Y:S02]  /*b7e0*/  STS.128 [R181+0x5000], RZ ;  /* 0x005000ffb5007388 */ /* 0x0003e40000000c00 */
.L_x_10426:
[----:B------:R-:W-:Y:S05]  /*b7f0*/  BSYNC.RECONVERGENT B0 ;  /* 0x0000000000007941 */ /* 0x000fea0003800200 */
.L_x_10425:
[----:B------:R-:W-:Y:S01]  /*b800*/  VIADD R125, R124, 0x70 ;  /* 0x000000707c7d7836 */ /* 0x000fe20000000000 */
[----:B------:R-:W-:Y:S01]  /*b810*/  BSSY.RECONVERGENT B0, `(.L_x_10428) ;  /* 0x0000010000007945 */ /* 0x000fe20003800200 */
[----:B------:R-:W-:-:S03]  /*b820*/  IMAD.SHL.U32 R4, R60, 0x20, RZ ;  /* 0x000000203c047824 */ /* 0x000fc600078e00ff */
[----:B------:R-:W-:Y:S02]  /*b830*/  ISETP.GE.AND P0, PT, R125, R0, PT ;  /* 0x000000007d00720c */ /* 0x000fe40003f06270 */
[----:B------:R-:W-:-:S11]  /*b840*/  LOP3.LUT R165, R59, 0x7c00, R4, 0xf8, !PT ;  /* 0x00007c003ba57812 */ /* 0x000fd600078ef804 */
        /* <DEDUP_REMOVED lines=11> */
.L_x_10430:
[----:B------:R1:W-:Y:S02]  /*b900*/  STS.128 [R181+0x5800], RZ ;  /* 0x005800ffb5007388 */ /* 0x0003e40000000c00 */
.L_x_10429:
[----:B------:R-:W-:Y:S05]  /*b910*/  BSYNC.RECONVERGENT B0 ;  /* 0x0000000000007941 */ /* 0x000fea0003800200 */
.L_x_10428:
[----:B------:R-:W0:Y:S01]  /*b920*/  LDGDEPBAR ;  /* 0x00000000000079af */ /* 0x000e220000000000 */
[----:B------:R-:W-:Y:S03]  /*b930*/  BSSY.RECONVERGENT B0, `(.L_x_10431) ;  /* 0x0000011000007945 */ /* 0x000fe60003800200 */
[----:B------:R1:W5:Y:S04]  /*b940*/  LD.E R122, desc[UR4][R102.64+0x184] ;  /* 0x00018404667a7980 */ /* 0x000368000c101900 */
[----:B------:R1:W5:Y:S01]  /*b950*/  LD.E R132, desc[UR4][R102.64+0x188] ;  /* 0x0001880466847980 */ /* 0x000362000c101900 */
[----:B------:R-:W-:Y:S01]  /*b960*/  SHF.L.U32 R49, R60, 0x1, RZ ;  /* 0x000000013c317819 */ /* 0x000fe200000006ff */
        /* <DEDUP_REMOVED lines=10> */
.L_x_10433:
[----:B------:R1:W-:Y:S01]  /*ba10*/  STS.128 [R181+0x6000], RZ ;  /* 0x006000ffb5007388 */ /* 0x0003e20000000c00 */
[----:B------:R-:W-:Y:S05]  /*ba20*/  BRA `(.L_x_10434) ;  /* 0x0000000000047947 */ /* 0x000fea0003800000 */
.L_x_10432:
[----:B------:R1:W-:Y:S02]  /*ba30*/  STS.128 [R181+0x6000], RZ ;  /* 0x006000ffb5007388 */ /* 0x0003e40000000c00 */
.L_x_10434:
[----:B------:R-:W-:Y:S05]  /*ba40*/  BSYNC.RECONVERGENT B0 ;  /* 0x0000000000007941 */ /* 0x000fea0003800200 */
.L_x_10431:
[----:B------:R-:W-:Y:S01]  /*ba50*/  ISETP.GE.AND P0, PT, R189, R0, PT ;  /* 0x00000000bd00720c */ /* 0x000fe20003f06270 */
[C---:B------:R-:W-:Y:S01]  /*ba60*/  IMAD.SHL.U32 R123, R62.reuse, 0x2, RZ ;  /* 0x000000023e7b7824 */ /* 0x040fe200078e00ff */
[----:B------:R-:W-:Y:S01]  /*ba70*/  SHF.L.U64.HI R48, R62, 0x1, R65 ;  /* 0x000000013e307819 */ /* 0x000fe20000010241 */
[----:B------:R-:W-:Y:S03]  /*ba80*/  BSSY.RECONVERGENT B0, `(.L_x_10435) ;  /* 0x000000d000007945 */ /* 0x000fe60003800200 */
[----:B-1----:R-:W-:-:S05]  /*ba90*/  IADD3 R8, P1, PT, R123, R174, RZ ;  /* 0x000000ae7b087210 */ /* 0x002fca0007f3e0ff */
[----:B------:R-:W-:Y:S02]  /*baa0*/  IMAD.X R9, R48, 0x1, R175, P1 ;  /* 0x0000000130097824 */ /* 0x000fe400008e06af */
        /* <DEDUP_REMOVED lines=9> */
.L_x_10437:
[----:B------:R1:W-:Y:S02]  /*bb40*/  STS.128 [R181+0x6800], RZ ;  /* 0x006800ffb5007388 */ /* 0x0003e40000000c00 */
.L_x_10436:
[----:B------:R-:W-:Y:S05]  /*bb50*/  BSYNC.RECONVERGENT B0 ;  /* 0x0000000000007941 */ /* 0x000fea0003800200 */
.L_x_10435:
[----:B------:R-:W-:Y:S01]  /*bb60*/  ISETP.GE.AND P0, PT, R188, R0, PT ;  /* 0x00000000bc00720c */ /* 0x000fe20003f06270 */
[----:B------:R-:W-:-:S12]  /*bb70*/  BSSY.RECONVERGENT B0, `(.L_x_10438) ;  /* 0x000000d000007945 */ /* 0x000fd80003800200 */
[----:B------:R1:W-:Y:S01]  /*bb80*/  @P0 STS.128 [R181+0x7000], RZ ;  /* 0x007000ffb5000388 */ /* 0x0003e20000000c00 */
        /* <DEDUP_REMOVED lines=10> */
.L_x_10440:
[----:B------:R1:W-:Y:S02]  /*bc30*/  STS.128 [R181+0x7000], RZ ;  /* 0x007000ffb5007388 */ /* 0x0003e40000000c00 */
.L_x_10439:
[----:B------:R-:W-:Y:S05]  /*bc40*/  BSYNC.RECONVERGENT B0 ;  /* 0x0000000000007941 */ /* 0x000fea0003800200 */
.L_x_10438:
        /* <DEDUP_REMOVED lines=13> */
.L_x_10443:
[----:B------:R1:W-:Y:S02]  /*bd20*/  STS.128 [R181+0x7800], RZ ;  /* 0x007800ffb5007388 */ /* 0x0003e40000000c00 */
.L_x_10442:
[----:B------:R-:W-:Y:S05]  /*bd30*/  BSYNC.RECONVERGENT B0 ;  /* 0x0000000000007941 */ /* 0x000fea0003800200 */
.L_x_10441:
        /* <DEDUP_REMOVED lines=16> */
.L_x_10446:
[----:B------:R1:W-:Y:S02]  /*be40*/  STS.128 [R181+0x8000], RZ ;  /* 0x008000ffb5007388 */ /* 0x0003e40000000c00 */
.L_x_10445:
[----:B------:R-:W-:Y:S05]  /*be50*/  BSYNC.RECONVERGENT B0 ;  /* 0x0000000000007941 */ /* 0x000fea0003800200 */
.L_x_10444:
        /* <DEDUP_REMOVED lines=13> */
.L_x_10449:
[----:B------:R1:W-:Y:S02]  /*bf30*/  STS.128 [R181+0x8800], RZ ;  /* 0x008800ffb5007388 */ /* 0x0003e40000000c00 */
.L_x_10448:
[----:B------:R-:W-:Y:S05]  /*bf40*/  BSYNC.RECONVERGENT B0 ;  /* 0x0000000000007941 */ /* 0x000fea0003800200 */
.L_x_10447:
        /* <DEDUP_REMOVED lines=16> */
.L_x_10452:
[----:B------:R1:W-:Y:S02]  /*c050*/  STS.128 [R181+0x9000], RZ ;  /* 0x009000ffb5007388 */ /* 0x0003e40000000c00 */
.L_x_10451:
[----:B------:R-:W-:Y:S05]  /*c060*/  BSYNC.RECONVERGENT B0 ;  /* 0x0000000000007941 */ /* 0x000fea0003800200 */
.L_x_10450:
[----:B------:R-:W-:Y:S01]  /*c070*/  ISETP.GE.AND P0, PT, R125, R0, PT ;  /* 0x000000007d00720c */ /* 0x000fe20003f06270 */
[----:B------:R-:W-:Y:S01]  /*c080*/  BSSY.RECONVERGENT B0, `(.L_x_10453) ;  /* 0x0000013000007945 */ /* 0x000fe20003800200 */
[--C-:B------:R-:W-:Y:S01]  /*c090*/  SHF.R.U32.HI R134, RZ, 0x1, R60.reuse ;  /* 0x00000001ff867819 */ /* 0x100fe2000001163c */
[----:B------:R-:W-:Y:S01]  /*c0a0*/  IMAD.IADD R165, R56, 0x1, R165 ;  /* 0x0000000138a57824 */ /* 0x000fe200078e02a5 */
[----:B------:R-:W-:Y:S02]  /*c0b0*/  SHF.R.U32.HI R135, RZ, 0x2, R60 ;  /* 0x00000002ff877819 */ /* 0x000fe4000001163c */
[----:B------:R-:W-:Y:S02]  /*c0c0*/  LOP3.LUT R134, R134, 0x1f0, RZ, 0xc0, !PT ;  /* 0x000001f086867812 */ /* 0x000fe400078ec0ff */
[----:B------:R-:W-:-:S05]  /*c0d0*/  LOP3.LUT R135, R135, 0x7, RZ, 0xc0, !PT ;  /* 0x0000000787877812 */ /* 0x000fca00078ec0ff */
        /* <DEDUP_REMOVED lines=12> */
.L_x_10455:
[----:B------:R1:W-:Y:S02]  /*c1a0*/  STS.128 [R181+0x9800], RZ ;  /* 0x009800ffb5007388 */ /* 0x0003e40000000c00 */
.L_x_10454:
[----:B------:R-:W-:Y:S05]  /*c1b0*/  BSYNC.RECONVERGENT B0 ;  /* 0x0000000000007941 */ /* 0x000fea0003800200 */
.L_x_10453:
[----:B------:R-:W2:Y:S01]  /*c1c0*/  S2UR UR6, SR_CgaCtaId ;  /* 0x00000000000679c3 */ /* 0x000ea20000008800 */
[C---:B------:R-:W-:Y:S01]  /*c1d0*/  IMAD.SHL.U32 R164, R60.reuse, 0x40, RZ ;  /* 0x000000403ca47824 */ /* 0x040fe200078e00ff */
[----:B------:R-:W-:Y:S01]  /*c1e0*/  LOP3.LUT R0, R63, 0x8, R60, 0x78, !PT ;  /* 0x000000083f007812 */ /* 0x000fe200078e783c */
[----:B------:R-:W-:Y:S01]  /*c1f0*/  UMOV UR7, 0x400 ;  /* 0x0000040000077882 */ /* 0x000fe20000000000 */
[----:B------:R-:W-:Y:S01]  /*c200*/  R2P PR, R60, 0x6 ;  /* 0x000000063c007804 */ /* 0x000fe20000000000 */
[----:B------:R-:W0:Y:S01]  /*c210*/  LDGDEPBAR ;  /* 0x00000000000079af */ /* 0x000e220000000000 */
[----:B------:R-:W-:Y:S01]  /*c220*/  LOP3.LUT R3, R0, 0x38, R61, 0x78, !PT ;  /* 0x0000003800037812 */ /* 0x000fe200078e783d */
[----:B------:R-:W-:Y:S01]  /*c230*/  BSSY.RECONVERGENT B1, `(.L_x_10456) ;  /* 0x0000260000017945 */ /* 0x000fe20003800200 */
[----:B------:R-:W-:Y:S02]  /*c240*/  LOP3.LUT R164, R164, 0x400, RZ, 0xc0, !PT ;  /* 0x00000400a4a47812 */ /* 0x000fe400078ec0ff */
[----:B------:R-:W-:-:S02]  /*c250*/  IADD3 R134, PT, PT, R180, R135, R134 ;  /* 0x00000087b4867210 */ /* 0x000fc40007ffe086 */
[----:B------:R-:W-:Y:S01]  /*c260*/  LOP3.LUT R49, R49, 0x6, RZ, 0xc0, !PT ;  /* 0x0000000631317812 */ /* 0x000fe200078ec0ff */
[----:B------:R-:W-:Y:S01]  /*c270*/  IMAD R164, R3, 0x2, R164 ;  /* 0x0000000203a47824 */ /* 0x000fe200078e02a4 */
[----:B------:R-:W-:Y:S01]  /*c280*/  LOP3.LUT R184, R184, 0xfffffffe, RZ, 0xc0, !PT ;  /* 0xfffffffeb8b87812 */ /* 0x000fe200078ec0ff */
[----:B------:R-:W-:Y:S01]  /*c290*/  IMAD.MOV.U32 R3, RZ, RZ, 0x20 ;  /* 0x00000020ff037424 */ /* 0x000fe200078e00ff */
[----:B-----5:R-:W-:-:S04]  /*c2a0*/  IADD3 R193, PT, PT, R58, -R183, -R122 ;  /* 0x800000b73ac17210 */ /* 0x020fc80007ffe87a */
[----:B------:R-:W-:Y:S01]  /*c2b0*/  SEL R3, R3, 0xffffffe0, !P1 ;  /* 0xffffffe003037807 */ /* 0x000fe20004800000 */
[----:B------:R-:W-:Y:S01]  /*c2c0*/  IMAD.IADD R193, R134, 0x1, R193 ;  /* 0x0000000186c17824 */ /* 0x000fe200078e02c1 */
[----:B--2---:R-:W-:-:S03]  /*c2d0*/  ULEA UR6, UR6, UR7, 0x18 ;  /* 0x0000000706067291 */ /* 0x004fc6000f8ec0ff */
[----:B------:R-:W-:-:S03]  /*c2e0*/  VIADD R191, R193, 0x8 ;  /* 0x00000008c1bf7836 */ /* 0x000fc60000000000 */
[----:B------:R-:W-:Y:S01]  /*c2f0*/  LEA R165, R165, UR6, 0x1 ;  /* 0x00000006a5a57c11 */ /* 0x000fe2000f8e08ff */
[----:B------:R-:W-:Y:S02]  /*c300*/  VIADD R0, R164, UR6 ;  /* 0x00000006a4007c36 */ /* 0x000fe40008000000 */
[----:B------:R-:W-:Y:S02]  /*c310*/  LDSM.16.M88.4 R32, [R164+UR6+0x4000] ;  /* 0x00400006a420783b */ /* 0x000fe40008000200 */
[--C-:B------:R-:W-:Y:S02]  /*c320*/  IMAD.IADD R163, R165, 0x1, R3.reuse ;  /* 0x00000001a5a37824 */ /* 0x100fe400078e0203 */
[----:B------:R-:W2:Y:S01]  /*c330*/  LDSM.16.M88.4 R112, [R165] ;  /* 0x00000000a570783b */ /* 0x000ea20000000200 */
[----:B------:R-:W-:-:S03]  /*c340*/  IMAD.IADD R159, R0, 0x1, R3 ;  /* 0x00000001009f7824 */ /* 0x000fc600078e0203 */
[----:B------:R-:W3:Y:S04]  /*c350*/  LDSM.16.M88.4 R72, [R164+UR6+0x2000] ;  /* 0x00200006a448783b */ /* 0x000ee80008000200 */
[----:B------:R-:W3:Y:S04]  /*c360*/  LDSM.16.M88.4 R64, [R164+UR6+0x2800] ;  /* 0x00280006a440783b */ /* 0x000ee80008000200 */
[----:B------:R-:W3:Y:S04]  /*c370*/  LDSM.16.M88.4 R52, [R164+UR6+0x3000] ;  /* 0x00300006a434783b */ /* 0x000ee80008000200 */
[----:B------:R-:W3:Y:S04]  /*c380*/  LDSM.16.M88.4 R40, [R164+UR6+0x3800] ;  /* 0x00380006a428783b */ /* 0x000ee80008000200 */
[----:B------:R-:W3:Y:S04]  /*c390*/  LDSM.16.M88.4 R24, [R164+UR6+0x4800] ;  /* 0x00480006a418783b */ /* 0x000ee80008000200 */
[----:B------:R-:W3:Y:S04]  /*c3a0*/  LDSM.16.M88.4 R16, [R164+UR6+0x5000] ;  /* 0x00500006a410783b */ /* 0x000ee80008000200 */
[----:B------:R-:W3:Y:S04]  /*c3b0*/  LDSM.16.M88.4 R12, [R164+UR6+0x5800] ;  /* 0x00580006a40c783b */ /* 0x000ee80008000200 */
[----:B------:R-:W-:Y:S04]  /*c3c0*/  LDSM.16.M88.4 R104, [R163] ;  /* 0x00000000a368783b */ /* 0x000fe80000000200 */
[----:B-1----:R-:W1:Y:S04]  /*c3d0*/  LDSM.16.M88.4 R4, [R159+0x4000] ;  /* 0x004000009f04783b */ /* 0x002e680000000200 */
[----:B----4-:R-:W4:Y:S01]  /*c3e0*/  LDSM.16.M88.4 R8, [R159+0x4800] ;  /* 0x004800009f08783b */ /* 0x010f220000000200 */
[C---:B--2---:R-:W-:Y:S03]  /*c3f0*/  HMMA.16816.F32.BF16 R36, R112.reuse, R32, RZ ;  /* 0x000000207024723c */ /* 0x044fe600000418ff */
[----:B------:R-:W2:Y:S04]  /*c400*/  LDSM.16.M88.4 R88, [R159+0x2800] ;  /* 0x002800009f58783b */ /* 0x000ea80000000200 */
[----:B------:R-:W-:Y:S01]  /*c410*/  LDSM.16.M88.4 R92, [R159+0x2000] ;  /* 0x002000009f5c783b */ /* 0x000fe20000000200 */
[C---:B---3--:R-:W-:Y:S03]  /*c420*/  HMMA.16816.F32.BF16 R76, R112.reuse, R72, RZ ;  /* 0x00000048704c723c */ /* 0x048fe600000418ff */
        /* <DEDUP_REMOVED lines=18> */
[----:B-1----:R-:W-:Y:S01]  /*c550*/  HMMA.16816.F32.BF16 R36, R104, R4, R36 ;  /* 0x000000046824723c */ /* 0x002fe20000041824 */
[----:B------:R-:W-:Y:S01]  /*c560*/  IMAD.MOV.U32 R4, RZ, RZ, 0x40 ;  /* 0x00000040ff047424 */ /* 0x000fe200078e00ff */
[----:B------:R-:W-:-:S04]  /*c570*/  IADD3 R5, PT, PT, R132, R58, -R183 ;  /* 0x0000003a84057210 */ /* 0x000fc80007ffe8b7 */
[----:B------:R-:W-:Y:S01]  /*c580*/  SEL R4, R4, 0xffffffc0, !P2 ;  /* 0xffffffc004047807 */ /* 0x000fe20005000000 */
[----:B------:R-:W-:Y:S01]  /*c590*/  IMAD.IADD R5, R134, 0x1, R5 ;  /* 0x0000000186057824 */ /* 0x000fe200078e0205 */
[C---:B----4-:R-:W-:Y:S03]  /*c5a0*/  HMMA.16816.F32.BF16 R28, R104.reuse, R8, R28 ;  /* 0x00000008681c723c */ /* 0x050fe6000004181c */
[----:B------:R-:W-:Y:S01]  /*c5b0*/  IMAD.IADD R162, R165, 0x1, R4 ;  /* 0x00000001a5a27824 */ /* 0x000fe200078e0204 */
[C---:B------:R-:W-:Y:S01]  /*c5c0*/  VIADDMNMX R192, R5.reuse, 0x1, R58, PT ;  /* 0x0000000105c07846 */ /* 0x040fe2000380013a */
[----:B------:R-:W-:Y:S01]  /*c5d0*/  IMAD.IADD R158, R0, 0x1, R4 ;  /* 0x00000001009e7824 */ /* 0x000fe200078e0204 */
[----:B------:R-:W-:Y:S01]  /*c5e0*/  VIADDMNMX R190, R5, 0x9, R58, PT ;  /* 0x0000000905be7846 */ /* 0x000fe2000380013a */
[C---:B------:R-:W-:Y:S01]  /*c5f0*/  IMAD.IADD R161, R3.reuse, 0x1, R162 ;  /* 0x0000000103a17824 */ /* 0x040fe200078e02a2 */
[----:B------:R-:W-:Y:S01]  /*c600*/  HMMA.16816.F32.BF16 R24, R104, R10, R24 ;  /* 0x0000000a6818723c */ /* 0x000fe20000041818 */
[----:B------:R-:W-:Y:S01]  /*c610*/  LDSM.16.M88.4 R128, [R162] ;  /* 0x00000000a280783b */ /* 0x000fe20000000200 */
[----:B------:R-:W-:-:S02]  /*c620*/  IMAD.IADD R157, R3, 0x1, R158 ;  /* 0x00000001039d7824 */ /* 0x000fc400078e029e */
[----:B------:R-:W-:Y:S01]  /*c630*/  IMAD.IADD R0, R50, 0x1, R49 ;  /* 0x0000000132007824 */ /* 0x000fe200078e0231 */
[----:B------:R-:W1:Y:S03]  /*c640*/  LDSM.16.M88.4 R8, [R158+0x4800] ;  /* 0x004800009e08783b */ /* 0x000e660000000200 */
[C---:B--2---:R-:W-:Y:S01]  /*c650*/  HMMA.16816.F32.BF16 R68, R104.reuse, R88, R68 ;  /* 0x000000586844723c */ /* 0x044fe20000041844 */
[----:B------:R-:W2:Y:S01]  /*c660*/  LDSM.16.M88.4 R96, [R158+0x2000] ;  /* 0x002000009e60783b */ /* 0x000ea20000000200 */
[C---:B------:R-:W-:Y:S01]  /*c670*/  ISETP.GE.AND P2, PT, R0.reuse, R192, PT ;  /* 0x000000c00000720c */ /* 0x040fe20003f46270 */
[C---:B------:R-:W-:Y:S01]  /*c680*/  VIADD R58, R0.reuse, 0x60 ;  /* 0x00000060003a7836 */ /* 0x040fe20000000000 */
[C---:B------:R-:W-:Y:S01]  /*c690*/  ISETP.GE.AND P1, PT, R0.reuse, R190, PT ;  /* 0x000000be0000720c */ /* 0x040fe20003f26270 */
[----:B------:R-:W-:Y:S01]  /*c6a0*/  LDSM.16.M88.4 R124, [R158+0x5800] ;  /* 0x005800009e7c783b */ /* 0x000fe20000000200 */
[-C--:B------:R-:W-:Y:S01]  /*c6b0*/  ISETP.GT.AND P0, PT, R193, R0.reuse, PT ;  /* 0x00000000c100720c */ /* 0x080fe20003f04270 */
[----:B------:R-:W-:Y:S01]  /*c6c0*/  VIADD R5, R0, 0x78 ;  /* 0x0000007800057836 */ /* 0x000fe20000000000 */
[----:B------:R-:W-:Y:S01]  /*c6d0*/  HMMA.16816.F32.BF16 R64, R104, R90, R64 ;  /* 0x0000005a6840723c */ /* 0x000fe20000041840 */
[----:B------:R-:W-:Y:S01]  /*c6e0*/  LDSM.16.M88.4 R88, [R158+0x3000] ;  /* 0x003000009e58783b */ /* 0x000fe20000000200 */
[----:B------:R-:W-:-:S05]  /*c6f0*/  ISETP.GT.AND P6, PT, R191, R0, PT ;  /* 0x00000000bf00720c */ /* 0x000fca0003fc4270 */
[----:B------:R-:W-:Y:S01]  /*c700*/  @P2 LOP3.LUT R184, R184, 0x1, RZ, 0xfc, !PT ;  /* 0x00000001b8b82812 */ /* 0x000fe200078efcff */
[----:B---3--:R-:W-:Y:S03]  /*c710*/  HMMA.16816.F32.BF16 R20, R104, R12, R20 ;  /* 0x0000000c6814723c */ /* 0x008fe60000041814 */
[----:B------:R-:W-:-:S04]  /*c720*/  LOP3.LUT R184, R184, 0xfffffffd, RZ, 0xc0, !PT ;  /* 0xfffffffdb8b87812 */ /* 0x000fc800078ec0ff */
[----:B------:R-:W-:Y:S01]  /*c730*/  @P1 LOP3.LUT R184, R184, 0x2, RZ, 0xfc, !PT ;  /* 0x00000002b8b81812 */ /* 0x000fe200078efcff */
        /* <DEDUP_REMOVED lines=12> */
[----:B------:R-:W-:Y:S01]  /*c800*/  HMMA.16816.F32.BF16 R112, R104, R110, R112 ;  /* 0x0000006e6870723c */ /* 0x000fe20000041870 */
[----:B------:R-:W-:Y:S07]  /*c810*/  LDSM.16.M88.4 R108, [R157+0x2000] ;  /* 0x002000009d6c783b */ /* 0x000fee0000000200 */
[C---:B-1----:R-:W-:Y:S08]  /*c820*/  HMMA.16816.F32.BF16 R28, R128.reuse, R8, R28 ;  /* 0x00000008801c723c */ /* 0x042ff0000004181c */
[----:B------:R-:W-:Y:S01]  /*c830*/  HMMA.16816.F32.BF16 R24, R128, R10, R24 ;  /* 0x0000000a8018723c */ /* 0x000fe20000041818 */
[----:B------:R-:W1:Y:S07]  /*c840*/  LDSM.16.M88.4 R8, [R161] ;  /* 0x00000000a108783b */ /* 0x000e6e0000000200 */
[----:B------:R-:W-:Y:S01]  /*c850*/  HMMA.16816.F32.BF16 R32, R104, R6, R32 ;  /* 0x000000066820723c */ /* 0x000fe20000041820 */
[----:B------:R-:W1:Y:S01]  /*c860*/  LDSM.16.M88.4 R104, [R157+0x2800] ;  /* 0x002800009d68783b */ /* 0x000e620000000200 */
[----:B------:R-:W-:-:S02]  /*c870*/  VIADD R6, R0, 0x21 ;  /* 0x0000002100067836 */ /* 0x000fc40000000000 */
[----:B------:R-:W-:-:S04]  /*c880*/  VIADD R7, R0, 0x71 ;  /* 0x0000007100077836 */ /* 0x000fc80000000000 */
        /* <DEDUP_REMOVED lines=16> */
[----:B------:R-:W-:Y:S01]  /*c990*/  HMMA.16816.F32.BF16 R40, R128, R86, R40 ;  /* 0x000000568028723c */ /* 0x000fe20000041828 */
[----:B------:R-:W4:Y:S01]  /*c9a0*/  LDSM.16.M88.4 R84, [R157+0x4800] ;  /* 0x004800009d54783b */ /* 0x000f220000000200 */
[----:B------:R-:W-:-:S06]  /*c9b0*/  DEPBAR.LE SB0, 0x0 ;  /* 0x000080000000791a */ /* 0x000fcc0000000000 */
[----:B------:R-:W-:Y:S08]  /*c9c0*/  HMMA.16816.F32.BF16 R116, R128, R124, R116 ;  /* 0x0000007c8074723c */ /* 0x000ff00000041874 */
[C---:B-1----:R-:W-:Y:S08]  /*c9d0*/  HMMA.16816.F32.BF16 R76, R8.reuse, R108, R76 ;  /* 0x0000006c084c723c */ /* 0x042ff0000004184c */
[----:B------:R-:W-:Y:S08]  /*c9e0*/  HMMA.16816.F32.BF16 R72, R8, R110, R72 ;  /* 0x0000006e0848723c */ /* 0x000ff00000041848 */
[----:B------:R-:W-:Y:S08]  /*c9f0*/  HMMA.16816.F32.BF16 R112, R128, R126, R112 ;  /* 0x0000007e8070723c */ /* 0x000ff00000041870 */
[C---:B------:R-:W-:Y:S08]  /*ca00*/  HMMA.16816.F32.BF16 R64, R8.reuse, R106, R64 ;  /* 0x0000006a0840723c */ /* 0x040ff00000041840 */
[----:B--2---:R-:W-:Y:S01]  /*ca10*/  HMMA.16816.F32.BF16 R60, R8, R96, R60 ;  /* 0x00000060083c723c */ /* 0x004fe2000004183c */
[----:B------:R-:W-:-:S02]  /*ca20*/  VIADD R97, R0, 0x1 ;  /* 0x0000000100617836 */ /* 0x000fc40000000000 */
[----:B------:R-:W-:-:S03]  /*ca30*/  VIADD R96, R0, 0x8 ;  /* 0x0000000800607836 */ /* 0x000fc60000000000 */
[C---:B------:R-:W-:Y:S02]  /*ca40*/  ISETP.GT.AND P1, PT, R193.reuse, R97, PT ;  /* 0x00000061c100720c */ /* 0x040fe40003f24270 */
[----:B------:R-:W-:Y:S01]  /*ca50*/  HMMA.16816.F32.BF16 R68, R8, R104, R68 ;  /* 0x000000680844723c */ /* 0x000fe20000041844 */
[----:B------:R-:W-:Y:S02]  /*ca60*/  ISETP.GT.AND P2, PT, R193, R96, PT ;  /* 0x00000060c100720c */ /* 0x000fe40003f44270 */
[----:B------:R-:W-:-:S05]  /*ca70*/  ISETP.GE.AND P5, PT, R97, R190, PT ;  /* 0x000000be6100720c */ /* 0x000fca0003fa6270 */
[----:B------:R-:W-:Y:S01]  /*ca80*/  HMMA.16816.F32.BF16 R52, R8, R98, R52 ;  /* 0x000000620834723c */ /* 0x000fe20000041834 */
[----:B------:R-:W-:Y:S02]  /*ca90*/  FSEL R98, R76, -INF , !P0 ;  /* 0xff8000004c627808 */ /* 0x000fe40004000000 */
[----:B------:R-:W-:Y:S02]  /*caa0*/  FSEL R76, R77, -INF , !P1 ;  /* 0xff8000004d4c7808 */ /* 0x000fe40004800000 */
[----:B------:R-:W-:-:S03]  /*cab0*/  FSEL R77, R72, -INF , !P2 ;  /* 0xff800000484d7808 */ /* 0x000fc60005000000 */
[----:B---3--:R-:W-:Y:S01]  /*cac0*/  HMMA.16816.F32.BF16 R116, R8, R12, R116 ;  /* 0x0000000c0874723c */ /* 0x008fe20000041874 */
[C---:B------:R-:W-:Y:S02]  /*cad0*/  VIADD R12, R0.reuse, 0x18 ;  /* 0x00000018000c7836 */ /* 0x040fe40000000000 */
[----:B------:R-:W-:-:S03]  /*cae0*/  VIADD R13, R0, 0x68 ;  /* 0x00000068000d7836 */ /* 0x000fc60000000000 */
[----:B------:R-:W-:Y:S02]  /*caf0*/  ISETP.GT.AND P2, PT, R193, R12, PT ;  /* 0x0000000cc100720c */ /* 0x000fe40003f44270 */
[----:B------:R-:W-:Y:S01]  /*cb00*/  HMMA.16816.F32.BF16 R36, R8, R88, R36 ;  /* 0x000000580824723c */ /* 0x000fe20000041824 */
[----:B------:R-:W-:Y:S01]  /*cb10*/  VIADD R88, R0, 0x39 ;  /* 0x0000003900587836 */ /* 0x000fe20000000000 */
[----:B------:R-:W-:Y:S01]  /*cb20*/  FSEL R64, R64, -INF , !P2 ;  /* 0xff80000040407808 */ /* 0x000fe20005000000 */
[----:B------:R-:W-:-:S05]  /*cb30*/  VIADD R89, R0, 0x38 ;  /* 0x0000003800597836 */ /* 0x000fca0000000000 */
[----:B----4-:R-:W-:Y:S01]  /*cb40*/  HMMA.16816.F32.BF16 R40, R8, R94, R40 ;  /* 0x0000005e0828723c */ /* 0x010fe20000041828 */
[C---:B------:R-:W-:Y:S02]  /*cb50*/  VIADD R94, R0.reuse, 0x10 ;  /* 0x00000010005e7836 */ /* 0x040fe40000000000 */
[----:B------:R-:W-:-:S03]  /*cb60*/  VIADD R95, R0, 0x9 ;  /* 0x00000009005f7836 */ /* 0x000fc60000000000 */
[C---:B------:R-:W-:Y:S02]  /*cb70*/  ISETP.GT.AND P0, PT, R193.reuse, R94, PT ;  /* 0x0000005ec100720c */ /* 0x040fe40003f04270 */
[C---:B------:R-:W-:Y:S01]  /*cb80*/  HMMA.16816.F32.BF16 R44, R8.reuse, R92, R44 ;  /* 0x0000005c082c723c */ /* 0x040fe2000004182c */
[----:B------:R-:W-:Y:S01]  /*cb90*/  VIADD R93, R0, 0x28 ;  /* 0x00000028005d7836 */ /* 0x000fe20000000000 */
[----:B------:R-:W-:Y:S01]  /*cba0*/  FSEL R72, R68, -INF , !P0 ;  /* 0xff80000044487808 */ /* 0x000fe20004000000 */
[C---:B------:R-:W-:Y:S01]  /*cbb0*/  VIADD R92, R0.reuse, 0x29 ;  /* 0x00000029005c7836 */ /* 0x040fe20000000000 */
[C---:B------:R-:W-:Y:S02]  /*cbc0*/  ISETP.GT.AND P3, PT, R193.reuse, R95, PT ;  /* 0x0000005fc100720c */ /* 0x040fe40003f64270 */
[C---:B------:R-:W-:Y:S02]  /*cbd0*/  ISETP.GT.AND P2, PT, R193.reuse, R93, PT ;  /* 0x0000005dc100720c */ /* 0x040fe40003f44270 */
[C---:B------:R-:W-:Y:S01]  /*cbe0*/  HMMA.16816.F32.BF16 R20, R8.reuse, R80, R20 ;  /* 0x000000500814723c */ /* 0x040fe20000041814 */
[----:B------:R-:W-:Y:S01]  /*cbf0*/  ISETP.GT.AND P4, PT, R193, R92, PT ;  /* 0x0000005cc100720c */ /* 0x000fe20003f84270 */
[----:B------:R-:W-:Y:S01]  /*cc00*/  VIADD R80, R0, 0x59 ;  /* 0x0000005900507836 */ /* 0x000fe20000000000 */
[----:B------:R-:W-:Y:S01]  /*cc10*/  FSEL R52, R52, -INF , !P2 ;  /* 0xff80000034347808 */ /* 0x000fe20005000000 */
[C---:B------:R-:W-:Y:S01]  /*cc20*/  VIADD R81, R0.reuse, 0x58 ;  /* 0x0000005800517836 */ /* 0x040fe20000000000 */
[----:B------:R-:W-:Y:S01]  /*cc30*/  FSEL R53, R53, -INF , !P4 ;  /* 0xff80000035357808 */ /* 0x000fe20006000000 */
[----:B------:R-:W-:Y:S01]  /*cc40*/  BAR.SYNC.DEFER_BLOCKING 0x0 ;  /* 0x0000000000007b1d */ /* 0x000fe20000010000 */
[----:B------:R-:W-:Y:S01]  /*cc50*/  ISETP.GT.AND P4, PT, R193, R88, PT ;  /* 0x00000058c100720c */ /* 0x000fe20003f84270 */
[----:B------:R-:W-:Y:S01]  /*cc60*/  HMMA.16816.F32.BF16 R32, R8, R90, R32 ;  /* 0x0000005a0820723c */ /* 0x000fe20000041820 */
[C---:B------:R-:W-:Y:S01]  /*cc70*/  VIADD R91, R0.reuse, 0x30 ;  /* 0x00000030005b7836 */ /* 0x040fe20000000000 */
[----:B------:R-:W-:Y:S01]  /*cc80*/  FSEL R73, R73, -INF , !P3 ;  /* 0xff80000049497808 */ /* 0x000fe20005800000 */
[----:B------:R-:W-:Y:S01]  /*cc90*/  VIADD R90, R0, 0x31 ;  /* 0x00000031005a7836 */ /* 0x000fe20000000000 */
[----:B------:R-:W-:-:S04]  /*cca0*/  FSEL R41, R41, -INF , !P4 ;  /* 0xff80000029297808 */ /* 0x000fc80006000000 */
[----:B------:R-:W-:Y:S01]  /*ccb0*/  HMMA.16816.F32.BF16 R28, R8, R84, R28 ;  /* 0x00000054081c723c */ /* 0x000fe2000004181c */
[C---:B------:R-:W-:Y:S02]  /*ccc0*/  VIADD R84, R0.reuse, 0x49 ;  /* 0x0000004900547836 */ /* 0x040fe40000000000 */
[----:B------:R-:W-:-:S03]  /*ccd0*/  VIADD R85, R0, 0x48 ;  /* 0x0000004800557836 */ /* 0x000fc60000000000 */
[----:B------:R-:W-:Y:S02]  /*cce0*/  ISETP.GT.AND P4, PT, R193, R84, PT ;  /* 0x00000054c100720c */ /* 0x000fe40003f84270 */
[C---:B------:R-:W-:Y:S01]  /*ccf0*/  HMMA.16816.F32.BF16 R24, R8.reuse, R86, R24 ;  /* 0x000000560818723c */ /* 0x040fe20000041818 */
[C---:B------:R-:W-:Y:S02]  /*cd00*/  VIADD R86, R0.reuse, 0x41 ;  /* 0x0000004100567836 */ /* 0x040fe40000000000 */
[C---:B------:R-:W-:Y:S01]  /*cd10*/  VIADD R87, R0.reuse, 0x40 ;  /* 0x0000004000577836 */ /* 0x040fe20000000000 */
[----:B------:R-:W-:Y:S02]  /*cd20*/  FSEL R152, R33, -INF , !P4 ;  /* 0xff80000021987808 */ /* 0x000fe40006000000 */
[----:B------:R-:W-:Y:S02]  /*cd30*/  ISETP.GT.AND P2, PT, R193, R86, PT ;  /* 0x00000056c100720c */ /* 0x000fe40003f44270 */
[----:B------:R-:W-:Y:S01]  /*cd40*/  HMMA.16816.F32.BF16 R16, R8, R82, R16 ;  /* 0x000000520810723c */ /* 0x000fe20000041810 */
[C---:B------:R-:W-:Y:S01]  /*cd50*/  VIADD R83, R0.reuse, 0x50 ;  /* 0x0000005000537836 */ /* 0x040fe20000000000 */
[----:B------:R-:W-:Y:S01]  /*cd60*/  FSEL R37, R37, -INF , !P2 ;  /* 0xff80000025257808 */ /* 0x000fe20005000000 */
[----:B------:R-:W-:Y:S01]  /*cd70*/  VIADD R82, R0, 0x51 ;  /* 0x0000005100527836 */ /* 0x000fe20000000000 */
[----:B------:R-:W-:-:S02]  /*cd80*/  ISETP.GT.AND P2, PT, R193, R58, PT ;  /* 0x0000003ac100720c */ /* 0x000fc40003f44270 */
[----:B------:R-:W-:Y:S02]  /*cd90*/  ISETP.GT.AND P4, PT, R193, R80, PT ;  /* 0x00000050c100720c */ /* 0x000fe40003f84270 */
[----:B------:R-:W-:Y:S01]  /*cda0*/  HMMA.16816.F32.BF16 R112, R8, R14, R112 ;  /* 0x0000000e0870723c */ /* 0x000fe20000041870 */
[----:B------:R-:W-:Y:S01]  /*cdb0*/  VIADD R8, R0, 0x20 ;  /* 0x0000002000087836 */ /* 0x000fe20000000000 */
[----:B------:R-:W-:Y:S01]  /*cdc0*/  FSEL R33, R78, -INF , !P6 ;  /* 0xff8000004e217808 */ /* 0x000fe20007000000 */
[C---:B------:R-:W-:Y:S01]  /*cdd0*/  VIADD R14, R0.reuse, 0x11 ;  /* 0x00000011000e7836 */ /* 0x040fe20000000000 */
[----:B------:R-:W-:Y:S01]  /*cde0*/  FSEL R108, R25, -INF , !P4 ;  /* 0xff800000196c7808 */ /* 0x000fe20006000000 */
[C---:B------:R-:W-:Y:S01]  /*cdf0*/  VIADD R10, R0.reuse, 0x19 ;  /* 0x00000019000a7836 */ /* 0x040fe20000000000 */
[C---:B------:R-:W-:Y:S01]  /*ce00*/  ISETP.GT.AND P0, PT, R193.reuse, R8, PT ;  /* 0x00000008c100720c */ /* 0x040fe20003f04270 */
[C---:B------:R-:W-:Y:S01]  /*ce10*/  VIADD R15, R0.reuse, 0x61 ;  /* 0x00000061000f7836 */ /* 0x040fe20000000000 */
[C---:B------:R-:W-:Y:S01]  /*ce20*/  ISETP.GT.AND P1, PT, R193.reuse, R14, PT ;  /* 0x0000000ec100720c */ /* 0x040fe20003f24270 */
[----:B------:R-:W-:Y:S01]  /*ce30*/  VIADD R11, R0, 0x69 ;  /* 0x00000069000b7836 */ /* 0x000fe20000000000 */
[----:B------:R-:W-:Y:S01]  /*ce40*/  FSEL R60, R60, -INF , !P0 ;  /* 0xff8000003c3c7808 */ /* 0x000fe20004000000 */
[C---:B------:R-:W-:Y:S01]  /*ce50*/  VIADD R9, R0.reuse, 0x70 ;  /* 0x0000007000097836 */ /* 0x040fe20000000000 */
[----:B------:R-:W-:Y:S01]  /*ce60*/  ISETP.GT.AND P0, PT, R193, R91, PT ;  /* 0x0000005bc100720c */ /* 0x000fe20003f04270 */
[----:B------:R-:W-:Y:S01]  /*ce70*/  VIADD R0, R0, 0x79 ;  /* 0x0000007900007836 */ /* 0x000fe20000000000 */
[----:B------:R-:W-:-:S02]  /*ce80*/  FSEL R69, R69, -INF , !P1 ;  /* 0xff80000045457808 */ /* 0x000fc40004800000 */
[C---:B------:R-:W-:Y:S02]  /*ce90*/  ISETP.GT.AND P1, PT, R193.reuse, R6, PT ;  /* 0x00000006c100720c */ /* 0x040fe40003f24270 */
[----:B------:R-:W-:Y:S02]  /*cea0*/  FSEL R134, R44, -INF , !P0 ;  /* 0xff8000002c867808 */ /* 0x000fe40004000000 */
[C---:B------:R-:W-:Y:S02]  /*ceb0*/  ISETP.GT.AND P0, PT, R193.reuse, R87, PT ;  /* 0x00000057c100720c */ /* 0x040fe40003f04270 */
[----:B------:R-:W-:Y:S02]  /*cec0*/  FSEL R44, R20, -INF , !P2 ;  /* 0xff800000142c7808 */ /* 0x000fe40005000000 */
[C---:B------:R-:W-:Y:S02]  /*ced0*/  ISETP.GT.AND P2, PT, R193.reuse, R7, PT ;  /* 0x00000007c100720c */ /* 0x040fe40003f44270 */
[----:B------:R-:W-:-:S02]  /*cee0*/  ISETP.GT.AND P3, PT, R193, R10, PT ;  /* 0x0000000ac100720c */ /* 0x000fc40003f64270 */
[----:B------:R-:W-:Y:S02]  /*cef0*/  FSEL R61, R61, -INF , !P1 ;  /* 0xff8000003d3d7808 */ /* 0x000fe40004800000 */
[----:B------:R-:W-:Y:S02]  /*cf00*/  ISETP.GT.AND P1, PT, R193, R90, PT ;  /* 0x0000005ac100720c */ /* 0x000fe40003f24270 */
[----:B------:R-:W-:Y:S02]  /*cf10*/  FSEL R148, R36, -INF , !P0 ;  /* 0xff80000024947808 */ /* 0x000fe40004000000 */
[----:B------:R-:W-:Y:S02]  /*cf20*/  FSEL R36, R117, -INF , !P2 ;  /* 0xff80000075247808 */ /* 0x000fe40005000000 */
[----:B------:R-:W-:Y:S02]  /*cf30*/  FSEL R65, R65, -INF , !P3 ;  /* 0xff80000041417808 */ /* 0x000fe40005800000 */
[----:B------:R-:W-:-:S02]  /*cf40*/  ISETP.GT.AND P2, PT, R191, R97, PT ;  /* 0x00000061bf00720c */ /* 0x000fc40003f44270 */
[----:B------:R-:W-:Y:S02]  /*cf50*/  ISETP.GT.AND P3, PT, R193, R89, PT ;  /* 0x00000059c100720c */ /* 0x000fe40003f64270 */
[----:B------:R-:W-:Y:S02]  /*cf60*/  FSEL R45, R45, -INF , !P1 ;  /* 0xff8000002d2d7808 */ /* 0x000fe40004800000 */
[----:B------:R-:W-:Y:S02]  /*cf70*/  ISETP.GT.AND P1, PT, R193, R83, PT ;  /* 0x00000053c100720c */ /* 0x000fe40003f24270 */
[----:B------:R-:W-:Y:S02]  /*cf80*/  FSEL R79, R79, -INF , !P2 ;  /* 0xff8000004f4f7808 */ /* 0x000fe40005000000 */
[----:B------:R-:W-:Y:S02]  /*cf90*/  FSEL R196, R40, -INF , !P3 ;  /* 0xff80000028c47808 */ /* 0x000fe40005800000 */
[----:B------:R-:W-:-:S02]  /*cfa0*/  ISETP.GE.AND P2, PT, R95, R190, PT ;  /* 0x000000be5f00720c */ /* 0x000fc40003f46270 */
[C---:B------:R-:W-:Y:S02]  /*cfb0*/  ISETP.GT.AND P3, PT, R193.reuse, R85, PT ;  /* 0x00000055c100720c */ /* 0x040fe40003f64270 */
[----:B------:R-:W-:Y:S02]  /*cfc0*/  FSEL R110, R28, -INF , !P1 ;  /* 0xff8000001c6e7808 */ /* 0x000fe40004800000 */
[C---:B------:R-:W-:Y:S02]  /*cfd0*/  ISETP.GT.AND P1, PT, R193.reuse, R15, PT ;  /* 0x0000000fc100720c */ /* 0x040fe40003f24270 */
[----:B------:R-:W-:Y:S02]  /*cfe0*/  ISETP.GT.AND P4, PT, R193, R11, PT ;  /* 0x0000000bc100720c */ /* 0x000fe40003f84270 */
[----:B------:R-:W-:Y:S02]  /*cff0*/  FSEL R142, R32, -INF , !P3 ;  /* 0xff800000208e7808 */ /* 0x000fe40005800000 */
[----:B------:R-:W-:-:S02]  /*d000*/  FSEL R32, R21, -INF , !P1 ;  /* 0xff80000015207808 */ /* 0x000fc40004800000 */
[----:B------:R-:W-:Y:S02]  /*d010*/  FSEL R21, R17, -INF , !P4 ;  /* 0xff80000011157808 */ /* 0x000fe40006000000 */
[C---:B------:R-:W-:Y:S02]  /*d020*/  ISETP.GT.AND P0, PT, R193.reuse, R82, PT ;  /* 0x00000052c100720c */ /* 0x040fe40003f04270 */
[C---:B------:R-:W-:Y:S02]  /*d030*/  LOP3.LUT P4, RZ, R184.reuse, 0x1, RZ, 0xc0, !PT ;  /* 0x00000001b8ff7812 */ /* 0x040fe4000788c0ff */
[C---:B------:R-:W-:Y:S02]  /*d040*/  LOP3.LUT P6, RZ, R184.reuse, 0x2, RZ, 0xc0, !PT ;  /* 0x00000002b8ff7812 */ /* 0x040fe400078cc0ff */
[----:B------:R-:W-:Y:S02]  /*d050*/  ISETP.GT.AND P1, PT, R193, R5, PT ;  /* 0x00000005c100720c */ /* 0x000fe40003f24270 */
[----:B------:R-:W-:-:S02]  /*d060*/  LOP3.LUT R184, R184, 0xfffffffe, RZ, 0xc0, !PT ;  /* 0xfffffffeb8b87812 */ /* 0x000fc400078ec0ff */
[----:B------:R-:W-:Y:S02]  /*d070*/  FSEL R122, R29, -INF , !P0 ;  /* 0xff8000001d7a7808 */ /* 0x000fe40004000000 */
[C---:B------:R-:W-:Y:S02]  /*d080*/  ISETP.GT.AND P3, PT, R193.reuse, R81, PT ;  /* 0x00000051c100720c */ /* 0x040fe40003f64270 */
[----:B------:R-:W-:Y:S02]  /*d090*/  ISETP.GT.AND P0, PT, R193, R13, PT ;  /* 0x0000000dc100720c */ /* 0x000fe40003f04270 */
[----:B------:R-:W-:Y:S02]  /*d0a0*/  FSEL R20, R112, -INF , !P1 ;  /* 0xff80000070147808 */ /* 0x000fe40004800000 */
[----:B------:R-:W-:Y:S02]  /*d0b0*/  @P2 LOP3.LUT R184, R184, 0x1, RZ, 0xfc, !PT ;  /* 0x00000001b8b82812 */ /* 0x000fe400078efcff */
[----:B------:R-:W-:-:S02]  /*d0c0*/  ISETP.GE.AND P1, PT, R96, R192, PT ;  /* 0x000000c06000720c */ /* 0x000fc40003f26270 */
[----:B------:R-:W-:Y:S02]  /*d0d0*/  ISETP.GE.AND P2, PT, R94, R192, PT ;  /* 0x000000c05e00720c */ /* 0x000fe40003f46270 */
[----:B------:R-:W-:Y:S02]  /*d0e0*/  FSEL R124, R24, -INF , !P3 ;  /* 0xff800000187c7808 */ /* 0x000fe40005800000 */
[----:B------:R-:W-:Y:S02]  /*d0f0*/  FSEL R28, R16, -INF , !P0 ;  /* 0xff800000101c7808 */ /* 0x000fe40004000000 */
[C---:B------:R-:W-:Y:S02]  /*d100*/  ISETP.GT.AND P3, PT, R193.reuse, R9, PT ;  /* 0x00000009c100720c */ /* 0x040fe40003f64270 */
[----:B------:R-:W-:Y:S02]  /*d110*/  ISETP.GT.AND P0, PT, R193, R0, PT ;  /* 0x00000000c100720c */ /* 0x000fe40003f04270 */
[----:B------:R-:W-:-:S02]  /*d120*/  FSEL R24, R77, -INF , !P1 ;  /* 0xff8000004d187808 */ /* 0x000fc40004800000 */
[----:B------:R-:W-:Y:S02]  /*d130*/  ISETP.GT.AND P1, PT, R191, R94, PT ;  /* 0x0000005ebf00720c */ /* 0x000fe40003f24270 */
[----:B------:R-:W-:Y:S02]  /*d140*/  FSEL R29, R116, -INF , !P3 ;  /* 0xff800000741d7808 */ /* 0x000fe40005800000 */
[----:B------:R-:W-:Y:S02]  /*d150*/  FSEL R25, R113, -INF , !P0 ;  /* 0xff80000071197808 */ /* 0x000fe40004000000 */
[----:B------:R-:W-:Y:S02]  /*d160*/  ISETP.GE.AND P3, PT, R97, R192, PT ;  /* 0x000000c06100720c */ /* 0x000fe40003f66270 */
[----:B------:R-:W-:Y:S02]  /*d170*/  ISETP.GT.AND P0, PT, R191, R96, PT ;  /* 0x00000060bf00720c */ /* 0x000fe40003f04270 */
[----:B------:R-:W-:-:S02]  /*d180*/  LOP3.LUT R184, R184, 0xfffffffd, RZ, 0xc0, !PT ;  /* 0xfffffffdb8b87812 */ /* 0x000fc400078ec0ff */
[----:B------:R-:W-:Y:S02]  /*d190*/  FSEL R40, R70, -INF , !P1 ;  /* 0xff80000046287808 */ /* 0x000fe40004800000 */
[-C--:B------:R-:W-:Y:S02]  /*d1a0*/  ISETP.GE.AND P1, PT, R12, R190.reuse, PT ;  /* 0x000000be0c00720c */ /* 0x080fe40003f26270 */
[----:B------:R-:W-:Y:S02]  /*d1b0*/  FSEL R17, R98, -INF , !P4 ;  /* 0xff80000062117808 */ /* 0x000fe40006000000 */
[----:B------:R-:W-:Y:S02]  /*d1c0*/  FSEL R33, R33, -INF , !P6 ;  /* 0xff80000021217808 */ /* 0x000fe40007000000 */
[----:B------:R-:W-:Y:S02]  /*d1d0*/  ISETP.GE.AND P4, PT, R96, R190, PT ;  /* 0x000000be6000720c */ /* 0x000fe40003f86270 */
[----:B------:R-:W-:-:S02]  /*d1e0*/  ISETP.GE.AND P6, PT, R95, R192, PT ;  /* 0x000000c05f00720c */ /* 0x000fc40003fc6270 */
[----:B------:R-:W-:Y:S02]  /*d1f0*/  FSEL R68, R76, -INF , !P3 ;  /* 0xff8000004c447808 */ /* 0x000fe40005800000 */
[----:B------:R-:W-:Y:S02]  /*d200*/  FSEL R74, R74, -INF , !P0 ;  /* 0xff8000004a4a7808 */ /* 0x000fe40004000000 */
[----:B------:R-:W-:Y:S02]  /*d210*/  @P2 LOP3.LUT R184, R184, 0x2, RZ, 0xfc, !PT ;  /* 0x00000002b8b82812 */ /* 0x000fe400078efcff */
[----:B------:R-:W-:Y:S02]  /*d220*/  ISETP.GT.AND P3, PT, R191, R95, PT ;  /* 0x0000005fbf00720c */ /* 0x000fe40003f64270 */
[----:B------:R-:W-:Y:S02]  /*d230*/  ISETP.GE.AND P2, PT, R94, R190, PT ;  /* 0x000000be5e00720c */ /* 0x000fe40003f46270 */
[----:B------:R-:W-:-:S02]  /*d240*/  FSEL R78, R74, -INF , !P4 ;  /* 0xff8000004a4e7808 */ /* 0x000fc40006000000 */
[----:B------:R-:W-:Y:S02]  /*d250*/  FSEL R16, R73, -INF , !P6 ;  /* 0xff80000049107808 */ /* 0x000fe40007000000 */
[----:B------:R-:W-:Y:S02]  /*d260*/  FSEL R75, R75, -INF , !P3 ;  /* 0xff8000004b4b7808 */ /* 0x000fe40005800000 */
[C---:B------:R-:W-:Y:S02]  /*d270*/  LOP3.LUT P4, RZ, R184.reuse, 0x2, RZ, 0xc0, !PT ;  /* 0x00000002b8ff7812 */ /* 0x040fe4000788c0ff */
[----:B------:R-:W-:Y:S02]  /*d280*/  LOP3.LUT P6, RZ, R184, 0x1, RZ, 0xc0, !PT ;  /* 0x00000001b8ff7812 */ /* 0x000fe400078cc0ff */
[----:B------:R-:W-:Y:S02]  /*d290*/  ISETP.GT.AND P0, PT, R191, R14, PT ;  /* 0x0000000ebf00720c */ /* 0x000fe40003f04270 */
[----:B------:R-:W-:-:S02]  /*d2a0*/  FSEL R40, R40, -INF , !P2 ;  /* 0xff80000028287808 */ /* 0x000fc40005000000 */
[----:B------:R-:W-:Y:S02]  /*d2b0*/  LOP3.LUT R184, R184, 0xfffffffe, RZ, 0xc0, !PT ;  /* 0xfffffffeb8b87812 */ /* 0x000fe400078ec0ff */
[-C--:B------:R-:W-:Y:S02]  /*d2c0*/  ISETP.GE.AND P2, PT, R8, R192.reuse, PT ;  /* 0x000000c00800720c */ /* 0x080fe40003f46270 */
[----:B------:R-:W-:Y:S02]  /*d2d0*/  FSEL R76, R79, -INF , !P5 ;  /* 0xff8000004f4c7808 */ /* 0x000fe40006800000 */
[C---:B------:R-:W-:Y:S02]  /*d2e0*/  ISETP.GE.AND P3, PT, R14.reuse, R192, PT ;  /* 0x000000c00e00720c */ /* 0x040fe40003f66270 */
[----:B------:R-:W-:Y:S02]  /*d2f0*/  ISETP.GE.AND P5, PT, R14, R190, PT ;  /* 0x000000be0e00720c */ /* 0x000fe40003fa6270 */
[----:B------:R-:W-:-:S02]  /*d300*/  FSEL R74, R75, -INF , !P6 ;  /* 0xff8000004b4a7808 */ /* 0x000fc40007000000 */
[----:B------:R-:W-:Y:S02]  /*d310*/  FSEL R71, R71, -INF , !P0 ;  /* 0xff80000047477808 */ /* 0x000fe40004000000 */
[----:B------:R-:W-:Y:S02]  /*d320*/  ISETP.GE.AND P6, PT, R12, R192, PT ;  /* 0x000000c00c00720c */ /* 0x000fe40003fc6270 */
[----:B------:R-:W-:Y:S02]  /*d330*/  FSEL R14, R72, -INF , !P4 ;  /* 0xff800000480e7808 */ /* 0x000fe40006000000 */
[----:B------:R-:W-:Y:S02]  /*d340*/  @P1 LOP3.LUT R184, R184, 0x1, RZ, 0xfc, !PT ;  /* 0x00000001b8b81812 */ /* 0x000fe400078efcff */
[----:B------:R-:W-:Y:S02]  /*d350*/  ISETP.GT.AND P4, PT, R191, R12, PT ;  /* 0x0000000cbf00720c */ /* 0x000fe40003f84270 */
[----:B------:R-:W-:-:S02]  /*d360*/  FSEL R12, R69, -INF , !P3 ;  /* 0xff800000450c7808 */ /* 0x000fc40005800000 */
[C---:B------:R-:W-:Y:S02]  /*d370*/  ISETP.GE.AND P1, PT, R10.reuse, R192, PT ;  /* 0x000000c00a00720c */ /* 0x040fe40003f26270 */
[----:B------:R-:W-:Y:S02]  /*d380*/  ISETP.GE.AND P3, PT, R10, R190, PT ;  /* 0x000000be0a00720c */ /* 0x000fe40003f66270 */
[----:B------:R-:W-:Y:S02]  /*d390*/  ISETP.GT.AND P0, PT, R191, R10, PT ;  /* 0x0000000abf00720c */ /* 0x000fe40003f04270 */
[----:B------:R-:W-:Y:S02]  /*d3a0*/  FSEL R72, R71, -INF , !P5 ;  /* 0xff80000047487808 */ /* 0x000fe40006800000 */
[----:B------:R-:W-:Y:S02]  /*d3b0*/  LOP3.LUT P5, RZ, R184, 0x1, RZ, 0xc0, !PT ;  /* 0x00000001b8ff7812 */ /* 0x000fe400078ac0ff */
[----:B------:R-:W-:-:S02]  /*d3c0*/  FSEL R10, R64, -INF , !P6 ;  /* 0xff800000400a7808 */ /* 0x000fc40007000000 */
[----:B------:R-:W-:Y:S02]  /*d3d0*/  LOP3.LUT R184, R184, 0xfffffffd, RZ, 0xc0, !PT ;  /* 0xfffffffdb8b87812 */ /* 0x000fe400078ec0ff */
[-C--:B------:R-:W-:Y:S02]  /*d3e0*/  ISETP.GE.AND P6, PT, R6, R190.reuse, PT ;  /* 0x000000be0600720c */ /* 0x080fe40003fc6270 */
[----:B------:R-:W-:Y:S02]  /*d3f0*/  @P2 LOP3.LUT R184, R184, 0x2, RZ, 0xfc, !PT ;  /* 0x00000002b8b82812 */ /* 0x000fe400078efcff */
[----:B------:R-:W-:Y:S02]  /*d400*/  FSEL R66, R66, -INF , !P4 ;  /* 0xff80000042427808 */ /* 0x000fe40006000000 */
[----:B------:R-:W-:Y:S02]  /*d410*/  ISETP.GE.AND P4, PT, R8, R190, PT ;  /* 0x000000be0800720c */ /* 0x000fe40003f86270 */
[----:B------:R-:W-:-:S02]  /*d420*/  ISETP.GT.AND P2, PT, R191, R8, PT ;  /* 0x00000008bf00720c */ /* 0x000fc40003f44270 */
[----:B------:R-:W-:Y:S02]  /*d430*/  FSEL R8, R65, -INF , !P1 ;  /* 0xff80000041087808 */ /* 0x000fe40004800000 */
[C---:B------:R-:W-:Y:S02]  /*d440*/  LOP3.LUT P1, RZ, R184.reuse, 0x2, RZ, 0xc0, !PT ;  /* 0x00000002b8ff7812 */ /* 0x040fe4000782c0ff */
[----:B------:R-:W-:Y:S02]  /*d450*/  LOP3.LUT R184, R184, 0xfffffffe, RZ, 0xc0, !PT ;  /* 0xfffffffeb8b87812 */ /* 0x000fe400078ec0ff */
[----:B------:R-:W-:Y:S02]  /*d460*/  FSEL R67, R67, -INF , !P0 ;  /* 0xff80000043437808 */ /* 0x000fe40004000000 */
[----:B------:R-:W-:Y:S02]  /*d470*/  FSEL R62, R62, -INF , !P2 ;  /* 0xff8000003e3e7808 */ /* 0x000fe40005000000 */
[----:B------:R-:W-:-:S02]  /*d480*/  ISETP.GT.AND P0, PT, R191, R6, PT ;  /* 0x00000006bf00720c */ /* 0x000fc40003f04270 */
[----:B------:R-:W-:Y:S02]  /*d490*/  @P6 LOP3.LUT R184, R184, 0x1, RZ, 0xfc, !PT ;  /* 0x00000001b8b86812 */ /* 0x000fe400078efcff */
[----:B------:R-:W-:Y:S02]  /*d4a0*/  FSEL R64, R62, -INF , !P4 ;  /* 0xff8000003e407808 */ /* 0x000fe40006000000 */
[----:B------:R-:W-:Y:S02]  /*d4b0*/  FSEL R63, R63, -INF , !P0 ;  /* 0xff8000003f3f7808 */ /* 0x000fe40004000000 */
[----:B------:R-:W-:Y:S02]  /*d4c0*/  LOP3.LUT P4, RZ, R184, 0x1, RZ, 0xc0, !PT ;  /* 0x00000001b8ff7812 */ /* 0x000fe4000788c0ff */
[----:B------:R-:W-:Y:S02]  /*d4d0*/  ISETP.GT.AND P2, PT, R191, R93, PT ;  /* 0x0000005dbf00720c */ /* 0x000fe40003f44270 */
[----:B------:R-:W-:-:S02]  /*d4e0*/  FSEL R212, R63, -INF , !P4 ;  /* 0xff8000003fd47808 */ /* 0x000fc40006000000 */
[-C--:B------:R-:W-:Y:S02]  /*d4f0*/  ISETP.GE.AND P4, PT, R91, R192.reuse, PT ;  /* 0x000000c05b00720c */ /* 0x080fe40003f86270 */
[----:B------:R-:W-:Y:S02]  /*d500*/  FSEL R70, R66, -INF , !P5 ;  /* 0xff80000042467808 */ /* 0x000fe40006800000 */
[----:B------:R-:W-:Y:S02]  /*d510*/  ISETP.GE.AND P5, PT, R6, R192, PT ;  /* 0x000000c00600720c */ /* 0x000fe40003fa6270 */
[----:B------:R-:W-:Y:S02]  /*d520*/  FSEL R6, R67, -INF , !P3 ;  /* 0xff80000043067808 */ /* 0x000fe40005800000 */
[----:B------:R-:W-:Y:S02]  /*d530*/  ISETP.GE.AND P3, PT, R93, R190, PT ;  /* 0x000000be5d00720c */ /* 0x000fe40003f66270 */
[----:B------:R-:W-:-:S02]  /*d540*/  FSEL R54, R54, -INF , !P2 ;  /* 0xff80000036367808 */ /* 0x000fc40005000000 */
[----:B------:R-:W-:Y:S02]  /*d550*/  FSEL R66, R60, -INF , !P1 ;  /* 0xff8000003c427808 */ /* 0x000fe40004800000 */
[-C--:B------:R-:W-:Y:S02]  /*d560*/  ISETP.GE.AND P1, PT, R92, R192.reuse, PT ;  /* 0x000000c05c00720c */ /* 0x080fe40003f26270 */
[----:B------:R-:W-:Y:S02]  /*d570*/  FSEL R214, R54, -INF , !P3 ;  /* 0xff80000036d67808 */ /* 0x000fe40005800000 */
[----:B------:R-:W-:Y:S02]  /*d580*/  LOP3.LUT R184, R184, 0xfffffffd, RZ, 0xc0, !PT ;  /* 0xfffffffdb8b87812 */ /* 0x000fe400078ec0ff */
[----:B------:R-:W-:Y:S02]  /*d590*/  ISETP.GE.AND P3, PT, R90, R192, PT ;  /* 0x000000c05a00720c */ /* 0x000fe40003f66270 */
[----:B------:R-:W-:-:S02]  /*d5a0*/  ISETP.GT.AND P0, PT, R191, R92, PT ;  /* 0x0000005cbf00720c */ /* 0x000fc40003f04270 */
[----:B------:R-:W-:Y:S02]  /*d5b0*/  FSEL R210, R53, -INF , !P1 ;  /* 0xff80000035d27808 */ /* 0x000fe40004800000 */
[----:B------:R-:W-:Y:S02]  /*d5c0*/  @P4 LOP3.LUT R184, R184, 0x2, RZ, 0xfc, !PT ;  /* 0x00000002b8b84812 */ /* 0x000fe400078efcff */
[----:B------:R-:W-:Y:S02]  /*d5d0*/  ISETP.GT.AND P1, PT, R191, R90, PT ;  /* 0x0000005abf00720c */ /* 0x000fe40003f24270 */
[----:B------:R-:W-:Y:S02]  /*d5e0*/  FSEL R55, R55, -INF , !P0 ;  /* 0xff80000037377808 */ /* 0x000fe40004000000 */
[----:B------:R-:W-:Y:S02]  /*d5f0*/  LOP3.LUT P0, RZ, R184, 0x2, RZ, 0xc0, !PT ;  /* 0x00000002b8ff7812 */ /* 0x000fe4000780c0ff */
[----:B------:R-:W-:-:S02]  /*d600*/  FSEL R47, R47, -INF , !P1 ;  /* 0xff8000002f2f7808 */ /* 0x000fc40004800000 */
[----:B------:R-:W-:Y:S02]  /*d610*/  LOP3.LUT R184, R184, 0xfffffffe, RZ, 0xc0, !PT ;  /* 0xfffffffeb8b87812 */ /* 0x000fe400078ec0ff */
[----:B------:R-:W-:Y:S02]  /*d620*/  ISETP.GE.AND P1, PT, R88, R190, PT ;  /* 0x000000be5800720c */ /* 0x000fe40003f26270 */
[----:B------:R-:W-:Y:S02]  /*d630*/  ISETP.GT.AND P4, PT, R191, R91, PT ;  /* 0x0000005bbf00720c */ /* 0x000fe40003f84270 */
[----:B------:R-:W-:Y:S02]  /*d640*/  @P3 LOP3.LUT R184, R184, 0x1, RZ, 0xfc, !PT ;  /* 0x00000001b8b83812 */ /* 0x000fe400078efcff */
[----:B------:R-:W-:Y:S02]  /*d650*/  FSEL R46, R46, -INF , !P4 ;  /* 0xff8000002e2e7808 */ /* 0x000fe40006000000 */
[----:B------:R-:W-:-:S02]  /*d660*/  LOP3.LUT P4, RZ, R184, 0x1, RZ, 0xc0, !PT ;  /* 0x00000001b8ff7812 */ /* 0x000fc4000788c0ff */
[----:B------:R-:W-:Y:S02]  /*d670*/  LOP3.LUT R184, R184, 0xfffffffe, RZ, 0xc0, !PT ;  /* 0xfffffffeb8b87812 */ /* 0x000fe400078ec0ff */
[-C--:B------:R-:W-:Y:S02]  /*d680*/  ISETP.GE.AND P6, PT, R93, R192.reuse, PT ;  /* 0x000000c05d00720c */ /* 0x080fe40003fc6270 */
[----:B------:R-:W-:Y:S02]  /*d690*/  @P1 LOP3.LUT R184, R184, 0x1, RZ, 0xfc, !PT ;  /* 0x00000001b8b81812 */ /* 0x000fe400078efcff */
[----:B------:R-:W-:Y:S02]  /*d6a0*/  ISETP.GE.AND P1, PT, R87, R192, PT ;  /* 0x000000c05700720c */ /* 0x000fe40003f26270 */
[----:B------:R-:W-:Y:S02]  /*d6b0*/  FSEL R62, R52, -INF , !P6 ;  /* 0xff800000343e7808 */ /* 0x000fe40007000000 */
[----:B------:R-:W-:-:S02]  /*d6c0*/  ISETP.GE.AND P6, PT, R91, R190, PT ;  /* 0x000000be5b00720c */ /* 0x000fc40003fc6270 */
[----:B------:R-:W-:Y:S02]  /*d6d0*/  LOP3.LUT R184, R184, 0xfffffffd, RZ, 0xc0, !PT ;  /* 0xfffffffdb8b87812 */ /* 0x000fe400078ec0ff */
[----:B------:R-:W-:Y:S02]  /*d6e0*/  FSEL R138, R46, -INF , !P6 ;  /* 0xff8000002e8a7808 */ /* 0x000fe40007000000 */
[----:B------:R-:W-:Y:S02]  /*d6f0*/  ISETP.GE.AND P6, PT, R88, R192, PT ;  /* 0x000000c05800720c */ /* 0x000fe40003fc6270 */
[----:B------:R-:W-:Y:S02]  /*d700*/  FSEL R208, R61, -INF , !P5 ;  /* 0xff8000003dd07808 */ /* 0x000fe40006800000 */
[----:B------:R-:W-:Y:S02]  /*d710*/  @P1 LOP3.LUT R184, R184, 0x2, RZ, 0xfc, !PT ;  /* 0x00000002b8b81812 */ /* 0x000fe400078efcff */
[----:B------:R-:W-:-:S02]  /*d720*/  FSEL R200, R41, -INF , !P6 ;  /* 0xff80000029c87808 */ /* 0x000fc40007000000 */
[----:B------:R-:W-:Y:S02]  /*d730*/  LOP3.LUT P6, RZ, R184, 0x2, RZ, 0xc0, !PT ;  /* 0x00000002b8ff7812 */ /* 0x000fe400078cc0ff */
[-C--:B------:R-:W-:Y:S02]  /*d740*/  ISETP.GE.AND P5, PT, R92, R190.reuse, PT ;  /* 0x000000be5c00720c */ /* 0x080fe40003fa6270 */
[----:B------:R-:W-:Y:S02]  /*d750*/  FSEL R134, R134, -INF , !P0 ;  /* 0xff80000086867808 */ /* 0x000fe40004000000 */
[----:B------:R-:W-:Y:S02]  /*d760*/  ISETP.GT.AND P0, PT, R191, R89, PT ;  /* 0x00000059bf00720c */ /* 0x000fe40003f04270 */
[----:B------:R-:W-:Y:S02]  /*d770*/  FSEL R148, R148, -INF , !P6 ;  /* 0xff80000094947808 */ /* 0x000fe40007000000 */
[----:B------:R-:W-:-:S02]  /*d780*/  ISETP.GE.AND P6, PT, R85, R190, PT ;  /* 0x000000be5500720c */ /* 0x000fc40003fc6270 */
[----:B------:R-:W-:Y:S02]  /*d790*/  FSEL R206, R55, -INF , !P5 ;  /* 0xff80000037ce7808 */ /* 0x000fe40006800000 */
[C---:B------:R-:W-:Y:S02]  /*d7a0*/  ISETP.GE.AND P3, PT, R89.reuse, R192, PT ;  /* 0x000000c05900720c */ /* 0x040fe40003f66270 */
[----:B------:R-:W-:Y:S02]  /*d7b0*/  ISETP.GE.AND P5, PT, R89, R190, PT ;  /* 0x000000be5900720c */ /* 0x000fe40003fa6270 */
[----:B------:R-:W-:Y:S02]  /*d7c0*/  FSEL R42, R42, -INF , !P0 ;  /* 0xff8000002a2a7808 */ /* 0x000fe40004000000 */
[----:B------:R-:W-:Y:S02]  /*d7d0*/  FSEL R198, R45, -INF , !P4 ;  /* 0xff8000002dc67808 */ /* 0x000fe40006000000 */
[----:B------:R-:W-:-:S02]  /*d7e0*/  ISETP.GT.AND P4, PT, R191, R88, PT ;  /* 0x00000058bf00720c */ /* 0x000fc40003f84270 */
[----:B------:R-:W-:Y:S02]  /*d7f0*/  FSEL R196, R196, -INF , !P3 ;  /* 0xff800000c4c47808 */ /* 0x000fe40005800000 */
[----:B------:R-:W-:Y:S02]  /*d800*/  FSEL R204, R42, -INF , !P5 ;  /* 0xff8000002acc7808 */ /* 0x000fe40006800000 */
[C---:B------:R-:W-:Y:S02]  /*d810*/  ISETP.GT.AND P1, PT, R191.reuse, R87, PT ;  /* 0x00000057bf00720c */ /* 0x040fe40003f24270 */
[----:B------:R-:W-:Y:S02]  /*d820*/  LOP3.LUT P5, RZ, R184, 0x1, RZ, 0xc0, !PT ;  /* 0x00000001b8ff7812 */ /* 0x000fe400078ac0ff */
[----:B------:R-:W-:Y:S02]  /*d830*/  ISETP.GE.AND P3, PT, R86, R192, PT ;  /* 0x000000c05600720c */ /* 0x000fe40003f66270 */
[----:B------:R-:W-:-:S02]  /*d840*/  ISETP.GT.AND P0, PT, R191, R86, PT ;  /* 0x00000056bf00720c */ /* 0x000fc40003f04270 */
[----:B------:R-:W-:Y:S02]  /*d850*/  LOP3.LUT R184, R184, 0xfffffffe, RZ, 0xc0, !PT ;  /* 0xfffffffeb8b87812 */ /* 0x000fe400078ec0ff */
[----:B------:R-:W-:Y:S02]  /*d860*/  FSEL R43, R43, -INF , !P4 ;  /* 0xff8000002b2b7808 */ /* 0x000fe40006000000 */
[----:B------:R-:W-:Y:S02]  /*d870*/  ISETP.GE.AND P4, PT, R86, R190, PT ;  /* 0x000000be5600720c */ /* 0x000fe40003f86270 */
[----:B------:R-:W-:Y:S02]  /*d880*/  FSEL R38, R38, -INF , !P1 ;  /* 0xff80000026267808 */ /* 0x000fe40004800000 */
[----:B------:R-:W-:Y:S02]  /*d890*/  FSEL R39, R39, -INF , !P0 ;  /* 0xff80000027277808 */ /* 0x000fe40004000000 */
[----:B------:R-:W-:-:S02]  /*d8a0*/  FSEL R150, R37, -INF , !P3 ;  /* 0xff80000025967808 */ /* 0x000fc40005800000 */
[----:B------:R-:W-:Y:S02]  /*d8b0*/  ISETP.GT.AND P1, PT, R191, R85, PT ;  /* 0x00000055bf00720c */ /* 0x000fe40003f24270 */
[----:B------:R-:W-:Y:S02]  /*d8c0*/  @P6 LOP3.LUT R184, R184, 0x1, RZ, 0xfc, !PT ;  /* 0x00000001b8b86812 */ /* 0x000fe400078efcff */
[----:B------:R-:W-:Y:S02]  /*d8d0*/  ISETP.GE.AND P3, PT, R83, R192, PT ;  /* 0x000000c05300720c */ /* 0x000fe40003f66270 */
[----:B------:R-:W-:Y:S02]  /*d8e0*/  FSEL R140, R39, -INF , !P4 ;  /* 0xff800000278c7808 */ /* 0x000fe40006000000 */
[----:B------:R-:W-:Y:S02]  /*d8f0*/  LOP3.LUT P4, RZ, R184, 0x1, RZ, 0xc0, !PT ;  /* 0x00000001b8ff7812 */ /* 0x000fe4000788c0ff */
[----:B------:R-:W-:-:S02]  /*d900*/  FSEL R34, R34, -INF , !P1 ;  /* 0xff80000022227808 */ /* 0x000fc40004800000 */
[----:B------:R-:W-:Y:S02]  /*d910*/  LOP3.LUT R184, R184, 0xfffffffb, RZ, 0xc0, !PT ;  /* 0xfffffffbb8b87812 */ /* 0x000fe400078ec0ff */
[----:B------:R-:W-:Y:S02]  /*d920*/  FSEL R154, R34, -INF , !P4 ;  /* 0xff800000229a7808 */ /* 0x000fe40006000000 */
[----:B------:R-:W-:Y:S02]  /*d930*/  ISETP.GE.AND P4, PT, R82, R190, PT ;  /* 0x000000be5200720c */ /* 0x000fe40003f86270 */
[----:B------:R-:W-:Y:S02]  /*d940*/  ISETP.GE.AND P6, PT, R84, R192, PT ;  /* 0x000000c05400720c */ /* 0x000fe40003fc6270 */
[----:B------:R-:W-:Y:S02]  /*d950*/  ISETP.GT.AND P1, PT, R191, R83, PT ;  /* 0x00000053bf00720c */ /* 0x000fe40003f24270 */
[----:B------:R-:W-:-:S02]  /*d960*/  @P3 LOP3.LUT R184, R184, 0x4, RZ, 0xfc, !PT ;  /* 0x00000004b8b83812 */ /* 0x000fc400078efcff */
[----:B------:R-:W-:Y:S02]  /*d970*/  FSEL R152, R152, -INF , !P6 ;  /* 0xff80000098987808 */ /* 0x000fe40007000000 */
[----:B------:R-:W-:Y:S02]  /*d980*/  FSEL R30, R30, -INF , !P1 ;  /* 0xff8000001e1e7808 */ /* 0x000fe40004800000 */
[C---:B------:R-:W-:Y:S02]  /*d990*/  LOP3.LUT P6, RZ, R184.reuse, 0x4, RZ, 0xc0, !PT ;  /* 0x00000004b8ff7812 */ /* 0x040fe400078cc0ff */
[----:B------:R-:W-:Y:S02]  /*d9a0*/  ISETP.GE.AND P1, PT, R81, R190, PT ;  /* 0x000000be5100720c */ /* 0x000fe40003f26270 */
[----:B------:R-:W-:Y:S02]  /*d9b0*/  LOP3.LUT R184, R184, 0xfffffffd, RZ, 0xc0, !PT ;  /* 0xfffffffdb8b87812 */ /* 0x000fe400078ec0ff */
[----:B------:R-:W-:-:S02]  /*d9c0*/  ISETP.GT.AND P0, PT, R191, R84, PT ;  /* 0x00000054bf00720c */ /* 0x000fc40003f04270 */
[----:B------:R-:W-:Y:S02]  /*d9d0*/  @P4 LOP3.LUT R184, R184, 0x2, RZ, 0xfc, !PT ;  /* 0x00000002b8b84812 */ /* 0x000fe400078efcff */
[-C--:B------:R-:W-:Y:S02]  /*d9e0*/  ISETP.GE.AND P2, PT, R90, R190.reuse, PT ;  /* 0x000000be5a00720c */ /* 0x080fe40003f46270 */
[----:B------:R-:W-:Y:S02]  /*d9f0*/  LOP3.LUT R184, R184, 0xfffffffe, RZ, 0xc0, !PT ;  /* 0xfffffffeb8b87812 */ /* 0x000fe400078ec0ff */
[----:B------:R-:W-:Y:S02]  /*da00*/  ISETP.GE.AND P3, PT, R83, R190, PT ;  /* 0x000000be5300720c */ /* 0x000fe40003f66270 */
[----:B------:R-:W-:Y:S02]  /*da10*/  FSEL R35, R35, -INF , !P0 ;  /* 0xff80000023237808 */ /* 0x000fe40004000000 */
[----:B------:R-:W-:-:S02]  /*da20*/  ISETP.GT.AND P0, PT, R191, R82, PT ;  /* 0x00000052bf00720c */ /* 0x000fc40003f04270 */
[----:B------:R-:W-:Y:S02]  /*da30*/  @P1 LOP3.LUT R184, R184, 0x1, RZ, 0xfc, !PT ;  /* 0x00000001b8b81812 */ /* 0x000fe400078efcff */
[----:B------:R-:W-:Y:S02]  /*da40*/  FSEL R202, R47, -INF , !P2 ;  /* 0xff8000002fca7808 */ /* 0x000fe40005000000 */
[----:B------:R-:W-:Y:S02]  /*da50*/  ISETP.GE.AND P2, PT, R87, R190, PT ;  /* 0x000000be5700720c */ /* 0x000fe40003f46270 */
[----:B------:R-:W-:Y:S02]  /*da60*/  FSEL R116, R30, -INF , !P3 ;  /* 0xff8000001e747808 */ /* 0x000fe40005800000 */
[----:B------:R-:W-:Y:S02]  /*da70*/  FSEL R31, R31, -INF , !P0 ;  /* 0xff8000001f1f7808 */ /* 0x000fe40004000000 */
[----:B------:R-:W-:-:S02]  /*da80*/  LOP3.LUT P3, RZ, R184, 0x2, RZ, 0xc0, !PT ;  /* 0x00000002b8ff7812 */ /* 0x000fc4000786c0ff */
[----:B------:R-:W-:Y:S02]  /*da90*/  FSEL R146, R38, -INF , !P2 ;  /* 0xff80000026927808 */ /* 0x000fe40005000000 */
[----:B------:R-:W-:Y:S02]  /*daa0*/  ISETP.GE.AND P2, PT, R84, R190, PT ;  /* 0x000000be5400720c */ /* 0x000fe40003f46270 */
[----:B------:R-:W-:Y:S02]  /*dab0*/  FSEL R112, R31, -INF , !P3 ;  /* 0xff8000001f707808 */ /* 0x000fe40005800000 */
[----:B------:R-:W-:Y:S02]  /*dac0*/  ISETP.GE.AND P3, PT, R58, R192, PT ;  /* 0x000000c03a00720c */ /* 0x000fe40003f66270 */
[----:B------:R-:W-:Y:S02]  /*dad0*/  FSEL R144, R35, -INF , !P2 ;  /* 0xff80000023907808 */ /* 0x000fe40005000000 */
[----:B------:R-:W-:-:S02]  /*dae0*/  ISETP.GT.AND P2, PT, R191, R81, PT ;  /* 0x00000051bf00720c */ /* 0x000fc40003f44270 */
[----:B------:R-:W-:Y:S02]  /*daf0*/  ISETP.GT.AND P0, PT, R191, R80, PT ;  /* 0x00000050bf00720c */ /* 0x000fe40003f04270 */
[----:B------:R-:W-:Y:S02]  /*db00*/  FSEL R110, R110, -INF , !P6 ;  /* 0xff8000006e6e7808 */ /* 0x000fe40007000000 */
[----:B------:R-:W-:Y:S02]  /*db10*/  FSEL R26, R26, -INF , !P2 ;  /* 0xff8000001a1a7808 */ /* 0x000fe40005000000 */
[----:B------:R-:W-:Y:S02]  /*db20*/  ISETP.GE.AND P6, PT, R80, R190, PT ;  /* 0x000000be5000720c */ /* 0x000fe40003fc6270 */
[----:B------:R-:W-:Y:S02]  /*db30*/  LOP3.LUT P2, RZ, R184, 0x1, RZ, 0xc0, !PT ;  /* 0x00000001b8ff7812 */ /* 0x000fe4000784c0ff */
[----:B------:R-:W-:-:S02]  /*db40*/  FSEL R27, R27, -INF , !P0 ;  /* 0xff8000001b1b7808 */ /* 0x000fc40004000000 */
[----:B------:R-:W-:Y:S02]  /*db50*/  LOP3.LUT R184, R184, 0xfffffffd, RZ, 0xc0, !PT ;  /* 0xfffffffdb8b87812 */ /* 0x000fe400078ec0ff */
[----:B------:R-:W-:Y:S02]  /*db60*/  FSEL R104, R27, -INF , !P6 ;  /* 0xff8000001b687808 */ /* 0x000fe40007000000 */
[----:B------:R-:W-:Y:S02]  /*db70*/  @P3 LOP3.LUT R184, R184, 0x2, RZ, 0xfc, !PT ;  /* 0x00000002b8b83812 */ /* 0x000fe400078efcff */
[----:B------:R-:W-:Y:S02]  /*db80*/  ISETP.GE.AND P6, PT, R13, R192, PT ;  /* 0x000000c00d00720c */ /* 0x000fe40003fc6270 */
[C---:B------:R-:W-:Y:S02]  /*db90*/  LOP3.LUT P0, RZ, R184.reuse, 0x2, RZ, 0xc0, !PT ;  /* 0x00000002b8ff7812 */ /* 0x040fe4000780c0ff */
[----:B------:R-:W-:-:S02]  /*dba0*/  LOP3.LUT R184, R184, 0xfffffffe, RZ, 0xc0, !PT ;  /* 0xfffffffeb8b87812 */ /* 0x000fc400078ec0ff */
[----:B------:R-:W-:Y:S02]  /*dbb0*/  FSEL R44, R44, -INF , !P0 ;  /* 0xff8000002c2c7808 */ /* 0x000fe40004000000 */
[----:B------:R-:W-:Y:S02]  /*dbc0*/  ISETP.GE.AND P0, PT, R13, R190, PT ;  /* 0x000000be0d00720c */ /* 0x000fe40003f06270 */
[----:B------:R-:W-:Y:S02]  /*dbd0*/  ISETP.GT.AND P3, PT, R191, R58, PT ;  /* 0x0000003abf00720c */ /* 0x000fe40003f64270 */
[----:B------:R-:W-:Y:S02]  /*dbe0*/  ISETP.GE.AND P1, PT, R80, R192, PT ;  /* 0x000000c05000720c */ /* 0x000fe40003f26270 */
[----:B------:R-:W-:Y:S02]  /*dbf0*/  @P6 LOP3.LUT R184, R184, 0x1, RZ, 0xfc, !PT ;  /* 0x00000001b8b86812 */ /* 0x000fe400078efcff */
[----:B------:R-:W-:-:S02]  /*dc00*/  FSEL R22, R22, -INF , !P3 ;  /* 0xff80000016167808 */ /* 0x000fc40005800000 */
[C---:B------:R-:W-:Y:S02]  /*dc10*/  LOP3.LUT P3, RZ, R184.reuse, 0x1, RZ, 0xc0, !PT ;  /* 0x00000001b8ff7812 */ /* 0x040fe4000786c0ff */
[----:B------:R-:W-:Y:S02]  /*dc20*/  LOP3.LUT R184, R184, 0xfffffffd, RZ, 0xc0, !PT ;  /* 0xfffffffdb8b87812 */ /* 0x000fe400078ec0ff */
[----:B------:R-:W-:Y:S02]  /*dc30*/  FSEL R194, R43, -INF , !P5 ;  /* 0xff8000002bc27808 */ /* 0x000fe40006800000 */
[----:B------:R-:W-:Y:S02]  /*dc40*/  @P0 LOP3.LUT R184, R184, 0x2, RZ, 0xfc, !PT ;  /* 0x00000002b8b80812 */ /* 0x000fe400078efcff */
[----:B------:R-:W-:Y:S02]  /*dc50*/  ISETP.GT.AND P0, PT, R191, R13, PT ;  /* 0x0000000dbf00720c */ /* 0x000fe40003f04270 */
[----:B------:R-:W-:-:S02]  /*dc60*/  ISETP.GE.AND P5, PT, R85, R192, PT ;  /* 0x000000c05500720c */ /* 0x000fc40003fa6270 */
[----:B------:R-:W-:Y:S02]  /*dc70*/  FSEL R18, R18, -INF , !P0 ;  /* 0xff80000012127808 */ /* 0x000fe40004000000 */
[----:B------:R-:W-:Y:S02]  /*dc80*/  FSEL R108, R108, -INF , !P1 ;  /* 0xff8000006c6c7808 */ /* 0x000fe40004800000 */
[C---:B------:R-:W-:Y:S02]  /*dc90*/  ISETP.GT.AND P0, PT, R191.reuse, R9, PT ;  /* 0x00000009bf00720c */ /* 0x040fe40003f04270 */
[----:B------:R-:W-:Y:S02]  /*dca0*/  ISETP.GT.AND P1, PT, R191, R15, PT ;  /* 0x0000000fbf00720c */ /* 0x000fe40003f24270 */
[----:B------:R-:W-:Y:S02]  /*dcb0*/  FSEL R126, R26, -INF , !P2 ;  /* 0xff8000001a7e7808 */ /* 0x000fe40005000000 */
[----:B------:R-:W-:-:S02]  /*dcc0*/  FSEL R142, R142, -INF , !P5 ;  /* 0xff8000008e8e7808 */ /* 0x000fc40006800000 */
[-C--:B------:R-:W-:Y:S02]  /*dcd0*/  ISETP.GE.AND P4, PT, R81, R192.reuse, PT ;  /* 0x000000c05100720c */ /* 0x080fe40003f86270 */
[----:B------:R-:W-:Y:S02]  /*dce0*/  FSEL R26, R118, -INF , !P0 ;  /* 0xff800000761a7808 */ /* 0x000fe40004000000 */
[----:B------:R-:W-:Y:S02]  /*dcf0*/  ISETP.GE.AND P5, PT, R82, R192, PT ;  /* 0x000000c05200720c */ /* 0x000fe40003fa6270 */
[----:B------:R-:W-:Y:S02]  /*dd00*/  FSEL R23, R23, -INF , !P1 ;  /* 0xff80000017177808 */ /* 0x000fe40004800000 */
[----:B------:R-:W-:Y:S02]  /*dd10*/  ISETP.GT.AND P0, PT, R191, R0, PT ;  /* 0x00000000bf00720c */ /* 0x000fe40003f04270 */
[----:B------:R-:W-:-:S02]  /*dd20*/  ISETP.GE.AND P2, PT, R15, R190, PT ;  /* 0x000000be0f00720c */ /* 0x000fc40003f46270 */
[----:B------:R-:W-:Y:S02]  /*dd30*/  ISETP.GT.AND P1, PT, R191, R11, PT ;  /* 0x0000000bbf00720c */ /* 0x000fe40003f24270 */
[----:B------:R-:W-:Y:S02]  /*dd40*/  FSEL R124, R124, -INF , !P4 ;  /* 0xff8000007c7c7808 */ /* 0x000fe40006000000 */
[----:B------:R-:W-:Y:S02]  /*dd50*/  FSEL R122, R122, -INF , !P5 ;  /* 0xff8000007a7a7808 */ /* 0x000fe40006800000 */
[----:B------:R-:W-:Y:S02]  /*dd60*/  ISETP.GE.AND P4, PT, R15, R192, PT ;  /* 0x000000c00f00720c */ /* 0x000fe40003f86270 */
[----:B------:R-:W-:Y:S02]  /*dd70*/  FSEL R115, R115, -INF , !P0 ;  /* 0xff80000073737808 */ /* 0x000fe40004000000 */
[----:B------:R-:W-:-:S02]  /*dd80*/  ISETP.GE.AND P5, PT, R58, R190, PT ;  /* 0x000000be3a00720c */ /* 0x000fc40003fa6270 */
[----:B------:R-:W-:Y:S02]  /*dd90*/  FSEL R52, R23, -INF , !P2 ;  /* 0xff80000017347808 */ /* 0x000fe40005000000 */
[----:B------:R-:W-:Y:S02]  /*dda0*/  FSEL R19, R19, -INF , !P1 ;  /* 0xff80000013137808 */ /* 0x000fe40004800000 */
[----:B------:R-:W-:Y:S02]  /*ddb0*/  ISETP.GT.AND P0, PT, R57, R170, PT ;  /* 0x000000aa3900720c */ /* 0x000fe40003f04270 */
[----:B------:R-:W-:Y:S02]  /*ddc0*/  LOP3.LUT P2, RZ, R184, 0x2, RZ, 0xc0, !PT ;  /* 0x00000002b8ff7812 */ /* 0x000fe4000784c0ff */
[----:B------:R-:W-:Y:S02]  /*ddd0*/  ISETP.GE.AND P1, PT, R7, R192, PT ;  /* 0x000000c00700720c */ /* 0x000fe40003f26270 */
[----:B------:R-:W-:-:S02]  /*dde0*/  FSEL R58, R32, -INF , !P4 ;  /* 0xff800000203a7808 */ /* 0x000fc40006000000 */
[----:B------:R-:W-:Y:S02]  /*ddf0*/  FSEL R42, R28, -INF , !P3 ;  /* 0xff8000001c2a7808 */ /* 0x000fe40005800000 */
[----:B------:R-:W-:Y:S02]  /*de00*/  FSEL R54, R22, -INF , !P5 ;  /* 0xff80000016367808 */ /* 0x000fe40006800000 */
[C---:B------:R-:W-:Y:S02]  /*de10*/  ISETP.GE.AND P4, PT, R9.reuse, R192, PT ;  /* 0x000000c00900720c */ /* 0x040fe40003f86270 */
[-C--:B------:R-:W-:Y:S02]  /*de20*/  ISETP.GE.AND P3, PT, R9, R190.reuse, PT ;  /* 0x000000be0900720c */ /* 0x080fe40003f66270 */
[----:B------:R-:W-:Y:S02]  /*de30*/  ISETP.GE.AND P5, PT, R11, R190, PT ;  /* 0x000000be0b00720c */ /* 0x000fe40003fa6270 */
[----:B------:R-:W-:-:S02]  /*de40*/  FSEL R60, R18, -INF , !P2 ;  /* 0xff800000123c7808 */ /* 0x000fc40005000000 */
[----:B------:R-:W-:Y:S02]  /*de50*/  P2R R9, PR, RZ, 0x2 ;  /* 0x00000002ff097803 */ /* 0x000fe40000000000 */
[----:B------:R-:W-:Y:S02]  /*de60*/  ISETP.GE.AND P6, PT, R11, R192, PT ;  /* 0x000000c00b00720c */ /* 0x000fe40003fc6270 */
[C---:B------:R-:W-:Y:S02]  /*de70*/  ISETP.GT.AND P2, PT, R191.reuse, R7, PT ;  /* 0x00000007bf00720c */ /* 0x040fe40003f44270 */
[----:B------:R-:W-:Y:S02]  /*de80*/  ISETP.GT.AND P1, PT, R191, R5, PT ;  /* 0x00000005bf00720c */ /* 0x000fe40003f24270 */
[----:B------:R-:W-:Y:S02]  /*de90*/  FSEL R32, R19, -INF , !P5 ;  /* 0xff80000013207808 */ /* 0x000fe40006800000 */
[----:B------:R-:W-:-:S02]  /*dea0*/  FSEL R38, R21, -INF , !P6 ;  /* 0xff80000015267808 */ /* 0x000fc40007000000 */
[----:B------:R-:W-:Y:S02]  /*deb0*/  ISETP.GE.AND P5, PT, R5, R192, PT ;  /* 0x000000c00500720c */ /* 0x000fe40003fa6270 */
[----:B------:R-:W-:Y:S02]  /*dec0*/  FSEL R29, R29, -INF , !P4 ;  /* 0xff8000001d1d7808 */ /* 0x000fe40006000000 */
[----:B------:R-:W-:Y:S02]  /*ded0*/  FSEL R30, R119, -INF , !P2 ;  /* 0xff800000771e7808 */ /* 0x000fe40005000000 */
[----:B------:R-:W-:Y:S02]  /*dee0*/  FSEL R26, R26, -INF , !P3 ;  /* 0xff8000001a1a7808 */ /* 0x000fe40005800000 */
[----:B------:R-:W-:Y:S02]  /*def0*/  FSEL R28, R114, -INF , !P1 ;  /* 0xff800000721c7808 */ /* 0x000fe40004800000 */
[----:B------:R-:W-:-:S02]  /*df00*/  ISETP.GE.AND P6, PT, R7, R190, PT ;  /* 0x000000be0700720c */ /* 0x000fc40003fc6270 */
[----:B------:R-:W-:Y:S02]  /*df10*/  ISETP.GE.AND P4, PT, R5, R190, PT ;  /* 0x000000be0500720c */ /* 0x000fe40003f86270 */
[----:B------:R-:W-:Y:S02]  /*df20*/  ISETP.NE.AND P3, PT, R9, RZ, PT ;  /* 0x000000ff0900720c */ /* 0x000fe40003f65270 */
[C---:B------:R-:W-:Y:S02]  /*df30*/  ISETP.GE.AND P2, PT, R0.reuse, R192, PT ;  /* 0x000000c00000720c */ /* 0x040fe40003f46270 */
[----:B------:R-:W-:Y:S02]  /*df40*/  ISETP.GE.AND P1, PT, R0, R190, PT ;  /* 0x000000be0000720c */ /* 0x000fe40003f26270 */
[----:B------:R-:W-:Y:S02]  /*df50*/  FSEL R27, R20, -INF , !P5 ;  /* 0xff800000141b7808 */ /* 0x000fe40006800000 */
        /* <DEDUP_REMOVED lines=21> */
.L_x_10459:
[----:B------:R-:W2:Y:S01]  /*e0b0*/  LD.E R15, desc[UR4][R102.64+0x170] ;  /* 0x00017004660f7980 */ /* 0x000ea2000c101900 */
[----:B------:R-:W-:Y:S02]  /*e0c0*/  IADD3 R11, PT, PT, R50, -0x80, RZ ;  /* 0xffffff80320b7810 */ /* 0x000fe40007ffe0ff */
[----:B------:R-:W-:Y:S01]  /*e0d0*/  IABS R18, R50 ;  /* 0x0000003200127213 */ /* 0x000fe20000000000 */
[----:B------:R-:W3:Y:S01]  /*e0e0*/  LD.E.64 R34, desc[UR4][R102.64+0x20] ;  /* 0x0000200466227980 */ /* 0x000ee2000c101b00 */
        /* <DEDUP_REMOVED lines=56> */
.L_x_10460:
[----:B------:R-:W-:Y:S05]  /*e470*/  BSYNC.RECONVERGENT B0 ;  /* 0x0000000000007941 */ /* 0x000fea0003800200 */
.L_x_10458:
        /* <DEDUP_REMOVED lines=59> */
.L_x_10457:
[----:B------:R-:W-:Y:S05]  /*e830*/  BSYNC.RECONVERGENT B1 ;  /* 0x0000000000017941 */ /* 0x000fea0003800200 */
.L_x_10456:
[----:B-1----:R-:W2:Y:S01]  /*e840*/  LD.E R22, desc[UR4][R102.64+0xdc] ;  /* 0x0000dc0466167980 */ /* 0x002ea2000c101900 */
[----:B------:R-:W-:Y:S01]  /*e850*/  FMNMX3.FTZ R7, R33, R76, R78, !PT ;  /* 0x0000004c21077276 */ /* 0x000fe2000781004e */
        /* <DEDUP_REMOVED lines=63> */
[-CC-:B------:R-:W-:Y:S01]  /*ec50*/  FFMA.FTZ R46, R14, R22.reuse, -R31.reuse ;  /* 0x000000160e2e7223 */ /* 0x180fe2000001081f */
[-C--:B------:R-:W-:Y:S01]  /*ec60*/  FFMA.FTZ R37, R12, R22.reuse, -R31 ;  /* 0x000000160c257223 */ /* 0x080fe2000001081f */
[----:B------:R-:W1:Y:S01]  /*ec70*/  LDSM.16.MT88.4 R76, [R107+0x6000] ;  /* 0x006000006b4c783b */ /* 0x000e620000004200 */
[-CC-:B------:R-:W-:Y:S01]  /*ec80*/  FFMA.FTZ R40, R40, R22.reuse, -R21.reuse ;  /* 0x0000001628287223 */ /* 0x180fe20000010815 */
[-CC-:B------:R-:W-:Y:S01]  /*ec90*/  FFMA.FTZ R35, R72, R22.reuse, -R21.reuse ;  /* 0x0000001648237223 */ /* 0x180fe20000010815 */
[-C--:B------:R-:W-:Y:S01]  /*eca0*/  FFMA.FTZ R34, R70, R22.reuse, -R21 ;  /* 0x0000001646227223 */ /* 0x080fe20000010815 */
[----:B------:R-:W2:Y:S01]  /*ecb0*/  LDSM.16.MT88.4 R4, [R106+0x6000] ;  /* 0x006000006a04783b */ /* 0x000ea20000004200 */
[----:B------:R-:W3:Y:S01]  /*ecc0*/  MUFU.EX2 R61, R61 ;  /* 0x0000003d003d7308 */ /* 0x000ee20000000800 */
[-CC-:B------:R-:W-:Y:S01]  /*ecd0*/  FFMA.FTZ R33, R10, R22.reuse, -R31.reuse ;  /* 0x000000160a217223 */ /* 0x180fe2000001081f */
[-C--:B------:R-:W-:Y:S01]  /*ece0*/  FFMA.FTZ R24, R8, R22.reuse, -R31 ;  /* 0x0000001608187223 */ /* 0x080fe2000001081f */
[----:B------:R-:W4:Y:S01]  /*ecf0*/  LDSM.16.MT88.4 R12, [R160+0x6800] ;  /* 0x00680000a00c783b */ /* 0x000f220000004200 */
[-CC-:B------:R-:W-:Y:S01]  /*ed00*/  FFMA.FTZ R64, R64, R22.reuse, -R21.reuse ;  /* 0x0000001640407223 */ /* 0x180fe20000010815 */
[-CC-:B------:R-:W-:Y:S01]  /*ed10*/  FFMA.FTZ R45, R212, R22.reuse, -R21.reuse ;  /* 0x00000016d42d7223 */ /* 0x180fe20000010815 */
[-C--:B------:R-:W-:Y:S01]  /*ed20*/  FFMA.FTZ R56, R214, R22.reuse, -R21 ;  /* 0x00000016d6387223 */ /* 0x080fe20000010815 */
[----:B------:R-:W5:Y:S01]  /*ed30*/  LDSM.16.MT88.4 R16, [R156+0x6800] ;  /* 0x006800009c10783b */ /* 0x000f620000004200 */
        /* <DEDUP_REMOVED lines=24> */
[----:B------:R-:W3:Y:S01]  /*eec0*/  MUFU.EX2 R132, R132 ;  /* 0x0000008400847308 */ /* 0x000ee20000000800 */
[----:B-1----:R-:W-:Y:S01]  /*eed0*/  F2FP.BF16.F32.PACK_AB R11, R55, R128 ;  /* 0x00000080370b723e */ /* 0x002fe200000010ff */
        /* <DEDUP_REMOVED lines=9> */
[-C--:B------:R-:W-:Y:S01]  /*ef70*/  FFMA.FTZ R117, R104, R22.reuse, -R21 ;  /* 0x0000001668757223 */ /* 0x080fe20000010815 */
[----:B------:R-:W-:Y:S01]  /*ef80*/  FADD.FTZ R61, R130, R61 ;  /* 0x0000003d823d7221 */ /* 0x000fe20000010000 */
[-C--:B------:R-:W-:Y:S01]  /*ef90*/  FFMA.FTZ R54, R54, R22.reuse, -R21 ;  /* 0x0000001636367223 */ /* 0x080fe20000010815 */
[-CC-:B------:R-:W-:Y:S01]  /*efa0*/  FFMA.FTZ R44, R44, R22.reuse, -R31.reuse ;  /* 0x000000162c2c7223 */ /* 0x180fe2000001081f */
[-C--:B------:R-:W-:Y:S01]  /*efb0*/  FFMA.FTZ R42, R42, R22.reuse, -R31 ;  /* 0x000000162a2a7223 */ /* 0x080fe2000001081f */
[----:B------:R-:W1:Y:S01]  /*efc0*/  MUFU.EX2 R39, R39 ;  /* 0x0000002700277308 */ /* 0x000e620000000800 */
[----:B---3--:R-:W-:Y:S01]  /*efd0*/  F2FP.BF16.F32.PACK_AB R8, R132, R63 ;  /* 0x0000003f8408723e */ /* 0x008fe200000010ff */
[----:B------:R-:W-:Y:S01]  /*efe0*/  FADD.FTZ R63, R63, R132 ;  /* 0x000000843f3f7221 */ /* 0x000fe20000010000 */
[----:B------:R-:W-:Y:S01]  /*eff0*/  FADD.FTZ R128, R128, R61 ;  /* 0x0000003d80807221 */ /* 0x000fe20000010000 */
[-CC-:B------:R-:W-:Y:S01]  /*f000*/  FFMA.FTZ R61, R58, R22.reuse, -R31.reuse ;  /* 0x000000163a3d7223 */ /* 0x180fe2000001081f */
[-CC-:B------:R-:W-:Y:S01]  /*f010*/  FFMA.FTZ R29, R29, R22.reuse, -R31.reuse ;  /* 0x000000161d1d7223 */ /* 0x180fe2000001081f */
[-C--:B------:R-:W-:Y:S01]  /*f020*/  FFMA.FTZ R36, R36, R22.reuse, -R31 ;  /* 0x0000001624247223 */ /* 0x080fe2000001081f */
[----:B------:R-:W-:Y:S01]  /*f030*/  FFMA.FTZ R20, R20, R22, -R21 ;  /* 0x0000001614147223 */ /* 0x000fe20000010815 */
[----:B------:R-:W-:Y:S01]  /*f040*/  MUFU.EX2 R40, R40 ;  /* 0x0000002800287308 */ /* 0x000fe20000000800 */
[----:B------:R-:W-:-:S07]  /*f050*/  ISETP.GT.AND P0, PT, R57, R170, PT ;  /* 0x000000aa3900720c */ /* 0x000fce0003f04270 */
[----:B------:R-:W3:Y:S01]  /*f060*/  MUFU.EX2 R35, R35 ;  /* 0x0000002300237308 */ /* 0x000ee20000000800 */
[----:B-1----:R-:W-:Y:S01]  /*f070*/  F2FP.BF16.F32.PACK_AB R10, R39, R136 ;  /* 0x00000088270a723e */ /* 0x002fe200000010ff */
[----:B------:R-:W-:Y:S01]  /*f080*/  FADD.FTZ R136, R136, R63 ;  /* 0x0000003f88887221 */ /* 0x000fe20000010000 */
[----:B------:R-:W-:Y:S01]  /*f090*/  FADD.FTZ R63, R55, R128 ;  /* 0x00000080373f7221 */ /* 0x000fe20000010000 */
[-CC-:B------:R-:W-:Y:S01]  /*f0a0*/  FFMA.FTZ R55, R52, R22.reuse, -R21.reuse ;  /* 0x0000001634377223 */ /* 0x180fe20000010815 */
[----:B------:R-:W-:-:S03]  /*f0b0*/  FFMA.FTZ R52, R60, R22, -R21 ;  /* 0x000000163c347223 */ /* 0x000fc60000010815 */
[----:B------:R-:W-:Y:S01]  /*f0c0*/  MUFU.EX2 R34, R34 ;  /* 0x0000002200227308 */ /* 0x000fe20000000800 */
[C---:B------:R-:W-:Y:S07]  /*f0d0*/  HMMA.16816.F32.BF16 R96, R8.reuse, R92, RZ ;  /* 0x0000005c0860723c */ /* 0x040fee00000418ff */
[----:B------:R-:W-:Y:S01]  /*f0e0*/  MUFU.EX2 R46, R46 ;  /* 0x0000002e002e7308 */ /* 0x000fe20000000800 */
[C---:B------:R-:W-:Y:S01]  /*f0f0*/  HMMA.16816.F32.BF16 R92, R8.reuse, R94, RZ ;  /* 0x0000005e085c723c */ /* 0x040fe200000418ff */
[----:B---3--:R-:W-:Y:S01]  /*f100*/  F2FP.BF16.F32.PACK_AB R69, R35, R40 ;  /* 0x000000282345723e */ /* 0x008fe200000010ff */
[----:B------:R-:W-:Y:S01]  /*f110*/  FADD.FTZ R40, R40, R63 ;  /* 0x0000003f28287221 */ /* 0x000fe20000010000 */
[-C--:B------:R-:W-:Y:S01]  /*f120*/  FFMA.FTZ R63, R32, R22.reuse, -R21 ;  /* 0x00000016203f7223 */ /* 0x080fe20000010815 */
[-C--:B------:R-:W-:Y:S01]  /*f130*/  FFMA.FTZ R32, R27, R22.reuse, -R31 ;  /* 0x000000161b207223 */ /* 0x080fe2000001081f */
[----:B------:R-:W-:Y:S01]  /*f140*/  FFMA.FTZ R27, R28, R22, -R21 ;  /* 0x000000161c1b7223 */ /* 0x000fe20000010815 */
[----:B------:R-:W-:Y:S01]  /*f150*/  FADD.FTZ R35, R35, R40 ;  /* 0x0000002823237221 */ /* 0x000fe20000010000 */
[----:B------:R-:W1:Y:S01]  /*f160*/  MUFU.EX2 R37, R37 ;  /* 0x0000002500257308 */ /* 0x000e620000000800 */
[C---:B------:R-:W-:Y:S07]  /*f170*/  HMMA.16816.F32.BF16 R88, R8.reuse, R84, RZ ;  /* 0x000000540858723c */ /* 0x040fee00000418ff */
[----:B------:R-:W-:Y:S01]  /*f180*/  MUFU.EX2 R33, R33 ;  /* 0x0000002100217308 */ /* 0x000fe20000000800 */
[C---:B------:R-:W-:Y:S07]  /*f190*/  HMMA.16816.F32.BF16 R80, R8.reuse, R76, RZ ;  /* 0x0000004c0850723c */ /* 0x040fee00000418ff */
[----:B------:R-:W3:Y:S01]  /*f1a0*/  MUFU.EX2 R24, R24 ;  /* 0x0000001800187308 */ /* 0x000ee20000000800 */
[----:B-1----:R-:W-:Y:S01]  /*f1b0*/  F2FP.BF16.F32.PACK_AB R68, R37, R46 ;  /* 0x0000002e2544723e */ /* 0x002fe200000010ff */
[C---:B--2---:R-:W-:Y:S06]  /*f1c0*/  HMMA.16816.F32.BF16 R72, R8.reuse, R4, RZ ;  /* 0x000000040848723c */ /* 0x044fec00000418ff */
[----:B------:R-:W1:Y:S02]  /*f1d0*/  MUFU.EX2 R23, R23 ;  /* 0x0000001700177308 */ /* 0x000e640000000800 */
[C---:B------:R-:W-:Y:S06]  /*f1e0*/  HMMA.16816.F32.BF16 R84, R8.reuse, R86, RZ ;  /* 0x000000560854723c */ /* 0x040fec00000418ff */
[----:B------:R-:W-:Y:S01]  /*f1f0*/  MUFU.EX2 R64, R64 ;  /* 0x0000004000407308 */ /* 0x000fe20000000800 */
[----:B---3--:R-:W-:Y:S01]  /*f200*/  F2FP.BF16.F32.PACK_AB R70, R24, R33 ;  /* 0x000000211846723e */ /* 0x008fe200000010ff */
[C---:B------:R-:W-:Y:S06]  /*f210*/  HMMA.16816.F32.BF16 R76, R8.reuse, R78, RZ ;  /* 0x0000004e084c723c */ /* 0x040fec00000418ff */
[----:B------:R-:W-:Y:S01]  /*f220*/  MUFU.EX2 R45, R45 ;  /* 0x0000002d002d7308 */ /* 0x000fe20000000800 */
[----:B-1----:R-:W-:Y:S01]  /*f230*/  F2FP.BF16.F32.PACK_AB R71, R23, R34 ;  /* 0x000000221747723e */ /* 0x002fe200000010ff */
[----:B------:R-:W-:Y:S01]  /*f240*/  HMMA.16816.F32.BF16 R4, R8, R6, RZ ;  /* 0x000000060804723c */ /* 0x000fe200000418ff */
[----:B------:R-:W1:Y:S01]  /*f250*/  LDSM.16.MT88.4 R8, [R106+0x6800] ;  /* 0x006800006a08783b */ /* 0x000e620000004200 */
[----:B------:R-:W-:-:S04]  /*f260*/  FADD.FTZ R34, R34, R35 ;  /* 0x0000002322227221 */ /* 0x000fc80000010000 */
[----:B------:R-:W-:Y:S02]  /*f270*/  MUFU.EX2 R56, R56 ;  /* 0x0000003800387308 */ /* 0x000fe40000000800 */
[C---:B----4-:R-:W-:Y:S06]  /*f280*/  HMMA.16816.F32.BF16 R96, R68.reuse, R12, R96 ;  /* 0x0000000c4460723c */ /* 0x050fec0000041860 */
[----:B------:R-:W-:Y:S02]  /*f290*/  MUFU.EX2 R66, R66 ;  /* 0x0000004200427308 */ /* 0x000fe40000000800 */
[C---:B------:R-:W-:Y:S01]  /*f2a0*/  HMMA.16816.F32.BF16 R92, R68.reuse, R14, R92 ;  /* 0x0000000e445c723c */ /* 0x040fe2000004185c */
[----:B------:R-:W2:Y:S05]  /*f2b0*/  LDSM.16.MT88.4 R12, [R107+0x6800] ;  /* 0x006800006b0c783b */ /* 0x000eaa0000004200 */
[----:B------:R-:W3:Y:S02]  /*f2c0*/  MUFU.EX2 R43, R43 ;  /* 0x0000002b002b7308 */ /* 0x000ee40000000800 */
[C---:B-----5:R-:W-:Y:S06]  /*f2d0*/  HMMA.16816.F32.BF16 R88, R68.reuse, R16, R88 ;  /* 0x000000104458723c */ /* 0x060fec0000041858 */
[----:B------:R-:W-:Y:S02]  /*f2e0*/  MUFU.EX2 R62, R62 ;  /* 0x0000003e003e7308 */ /* 0x000fe40000000800 */
[C---:B------:R-:W-:Y:S01]  /*f2f0*/  HMMA.16816.F32.BF16 R84, R68.reuse, R18, R84 ;  /* 0x000000124454723c */ /* 0x040fe20000041854 */
[----:B------:R-:W-:Y:S05]  /*f300*/  LDSM.16.MT88.4 R16, [R156+0x8800] ;  /* 0x008800009c10783b */ /* 0x000fea0000004200 */
[----:B------:R-:W4:Y:S02]  /*f310*/  MUFU.EX2 R3, R3 ;  /* 0x0000000300037308 */ /* 0x000f240000000800 */
[C---:B-1----:R-:W-:Y:S06]  /*f320*/  HMMA.16816.F32.BF16 R72, R68.reuse, R8, R72 ;  /* 0x000000084448723c */ /* 0x042fec0000041848 */
[----:B------:R-:W1:Y:S08]  /*f330*/  MUFU.EX2 R41, R41 ;  /* 0x0000002900297308 */ /* 0x000e700000000800 */
[----:B------:R-:W-:Y:S01]  /*f340*/  MUFU.EX2 R138, R138 ;  /* 0x0000008a008a7308 */ /* 0x000fe20000000800 */
[C---:B--2---:R-:W-:Y:S07]  /*f350*/  HMMA.16816.F32.BF16 R80, R68.reuse, R12, R80 ;  /* 0x0000000c4450723c */ /* 0x044fee0000041850 */
[----:B------:R-:W-:Y:S01]  /*f360*/  MUFU.EX2 R59, R59 ;  /* 0x0000003b003b7308 */ /* 0x000fe20000000800 */
[C---:B------:R-:W-:Y:S01]  /*f370*/  HMMA.16816.F32.BF16 R76, R68.reuse, R14, R76 ;  /* 0x0000000e444c723c */ /* 0x040fe2000004184c */
[----:B------:R-:W2:Y:S06]  /*f380*/  LDSM.16.MT88.4 R12, [R160+0x7000] ;  /* 0x00700000a00c783b */ /* 0x000eac0000004200 */
[----:B------:R-:W-:Y:S01]  /*f390*/  MUFU.EX2 R114, R114 ;  /* 0x0000007200727308 */ /* 0x000fe20000000800 */
[----:B------:R-:W-:Y:S01]  /*f3a0*/  HMMA.16816.F32.BF16 R68, R68, R10, R4 ;  /* 0x0000000a4444723c */ /* 0x000fe20000041804 */
[----:B------:R-:W5:Y:S01]  /*f3b0*/  LDSM.16.MT88.4 R8, [R156+0x7000] ;  /* 0x007000009c08783b */ /* 0x000f620000004200 */
[----:B---3--:R-:W-:-:S02]  /*f3c0*/  F2FP.BF16.F32.PACK_AB R4, R43, R66 ;  /* 0x000000422b04723e */ /* 0x008fc400000010ff */
[----:B------:R-:W-:-:S03]  /*f3d0*/  F2FP.BF16.F32.PACK_AB R5, R45, R64 ;  /* 0x000000402d05723e */ /* 0x000fc600000010ff */
[----:B------:R-:W-:Y:S01]  /*f3e0*/  MUFU.EX2 R134, R134 ;  /* 0x0000008600867308 */ /* 0x000fe20000000800 */
[----:B----4-:R-:W-:Y:S02]  /*f3f0*/  F2FP.BF16.F32.PACK_AB R6, R3, R62 ;  /* 0x0000003e0306723e */ /* 0x010fe400000010ff */
[----:B-1----:R-:W-:-:S05]  /*f400*/  F2FP.BF16.F32.PACK_AB R7, R41, R56 ;  /* 0x000000382907723e */ /* 0x002fca00000010ff */
[----:B------:R-:W1:Y:S08]  /*f410*/  MUFU.EX2 R65, R65 ;  /* 0x0000004100417308 */ /* 0x000e700000000800 */
[----:B------:R-:W-:Y:S08]  /*f420*/  MUFU.EX2 R118, R118 ;  /* 0x0000007600767308 */ /* 0x000ff00000000800 */
[----:B------:R-:W3:Y:S01]  /*f430*/  MUFU.EX2 R53, R53 ;  /* 0x0000003500357308 */ /* 0x000ee20000000800 */
[C---:B--2---:R-:W-:Y:S07]  /*f440*/  HMMA.16816.F32.BF16 R96, R4.reuse, R12, R96 ;  /* 0x0000000c0460723c */ /* 0x044fee0000041860 */
[----:B------:R-:W2:Y:S01]  /*f450*/  MUFU.EX2 R47, R47 ;  /* 0x0000002f002f7308 */ /* 0x000ea20000000800 */
[C---:B-----5:R-:W-:Y:S07]  /*f460*/  HMMA.16816.F32.BF16 R88, R4.reuse, R8, R88 ;  /* 0x000000080458723c */ /* 0x060fee0000041858 */
[----:B------:R-:W-:Y:S01]  /*f470*/  MUFU.EX2 R146, R146 ;  /* 0x0000009200927308 */ /* 0x000fe20000000800 */
[C---:B------:R-:W-:Y:S01]  /*f480*/  HMMA.16816.F32.BF16 R84, R4.reuse, R10, R84 ;  /* 0x0000000a0454723c */ /* 0x040fe20000041854 */
[----:B------:R-:W4:Y:S06]  /*f490*/  LDSM.16.MT88.4 R8, [R106+0x7000] ;  /* 0x007000006a08783b */ /* 0x000f2c0000004200 */
[----:B------:R-:W-:Y:S01]  /*f4a0*/  MUFU.EX2 R109, R109 ;  /* 0x0000006d006d7308 */ /* 0x000fe20000000800 */
[C---:B------:R-:W-:Y:S01]  /*f4b0*/  HMMA.16816.F32.BF16 R92, R4.reuse, R14, R92 ;  /* 0x0000000e045c723c */ /* 0x040fe2000004185c */
[----:B------:R-:W5:Y:S06]  /*f4c0*/  LDSM.16.MT88.4 R12, [R107+0x7000] ;  /* 0x007000006b0c783b */ /* 0x000f6c0000004200 */
[----:B------:R-:W-:Y:S08]  /*f4d0*/  MUFU.EX2 R140, R140 ;  /* 0x0000008c008c7308 */ /* 0x000ff00000000800 */
[----:B------:R-:W-:Y:S08]  /*f4e0*/  MUFU.EX2 R148, R148 ;  /* 0x0000009400947308 */ /* 0x000ff00000000800 */
[----:B------:R-:W2:Y:S08]  /*f4f0*/  MUFU.EX2 R111, R111 ;  /* 0x0000006f006f7308 */ /* 0x000eb00000000800 */
[----:B------:R-:W-:Y:S01]  /*f500*/  MUFU.EX2 R142, R142 ;  /* 0x0000008e008e7308 */ /* 0x000fe20000000800 */
[C---:B----4-:R-:W-:Y:S07]  /*f510*/  HMMA.16816.F32.BF16 R72, R4.reuse, R8, R72 ;  /* 0x000000080448723c */ /* 0x050fee0000041848 */
[----:B------:R-:W4:Y:S01]  /*f520*/  MUFU.EX2 R105, R105 ;  /* 0x0000006900697308 */ /* 0x000f220000000800 */
[C---:B------:R-:W-:Y:S01]  /*f530*/  HMMA.16816.F32.BF16 R68, R4.reuse, R10, R68 ;  /* 0x0000000a0444723c */ /* 0x040fe20000041844 */
[----:B------:R-:W4:Y:S06]  /*f540*/  LDSM.16.MT88.4 R8, [R156+0x7800] ;  /* 0x007800009c08783b */ /* 0x000f2c0000004200 */
[----:B------:R-:W4:Y:S01]  /*f550*/  MUFU.EX2 R67, R67 ;  /* 0x0000004300437308 */ /* 0x000f220000000800 */
[C---:B-----5:R-:W-:Y:S07]  /*f560*/  HMMA.16816.F32.BF16 R80, R4.reuse, R12, R80 ;  /* 0x0000000c0450723c */ /* 0x060fee0000041850 */
[----:B------:R-:W-:Y:S01]  /*f570*/  MUFU.EX2 R113, R113 ;  /* 0x0000007100717308 */ /* 0x000fe20000000800 */
[----:B------:R-:W-:Y:S01]  /*f580*/  HMMA.16816.F32.BF16 R76, R4, R14, R76 ;  /* 0x0000000e044c723c */ /* 0x000fe2000004184c */
[----:B------:R-:W5:Y:S01]  /*f590*/  LDSM.16.MT88.4 R12, [R160+0x7800] ;  /* 0x00780000a00c783b */ /* 0x000f620000004200 */
[----:B-1----:R-:W-:-:S05]  /*f5a0*/  F2FP.BF16.F32.PACK_AB R4, R65, R134 ;  /* 0x000000864104723e */ /* 0x002fca00000010ff */
[----:B------:R-:W-:Y:S01]  /*f5b0*/  MUFU.EX2 R116, R116 ;  /* 0x0000007400747308 */ /* 0x000fe20000000800 */
[----:B------:R-:W-:Y:S02]  /*f5c0*/  F2FP.BF16.F32.PACK_AB R5, R59, R138 ;  /* 0x0000008a3b05723e */ /* 0x000fe400000010ff */
[----:B---3--:R-:W-:Y:S02]  /*f5d0*/  F2FP.BF16.F32.PACK_AB R6, R53, R118 ;  /* 0x000000763506723e */ /* 0x008fe400000010ff */
[----:B--2---:R-:W-:-:S03]  /*f5e0*/  F2FP.BF16.F32.PACK_AB R7, R47, R114 ;  /* 0x000000722f07723e */ /* 0x004fc600000010ff */
[----:B------:R-:W-:Y:S08]  /*f5f0*/  MUFU.EX2 R112, R112 ;  /* 0x0000007000707308 */ /* 0x000ff00000000800 */
[----:B------:R-:W-:Y:S01]  /*f600*/  MUFU.EX2 R119, R119 ;  /* 0x0000007700777308 */ /* 0x000fe20000000800 */
[C---:B----4-:R-:W-:Y:S07]  /*f610*/  HMMA.16816.F32.BF16 R88, R4.reuse, R8, R88 ;  /* 0x000000080458723c */ /* 0x050fee0000041858 */
[----:B------:R-:W1:Y:S01]  /*f620*/  MUFU.EX2 R122, R122 ;  /* 0x0000007a007a7308 */ /* 0x000e620000000800 */
[C---:B------:R-:W-:Y:S01]  /*f630*/  HMMA.16816.F32.BF16 R84, R4.reuse, R10, R84 ;  /* 0x0000000a0454723c */ /* 0x040fe20000041854 */
[----:B------:R-:W2:Y:S06]  /*f640*/  LDSM.16.MT88.4 R8, [R106+0x7800] ;  /* 0x007800006a08783b */ /* 0x000eac0000004200 */
[----:B------:R-:W-:Y:S01]  /*f650*/  MUFU.EX2 R110, R110 ;  /* 0x0000006e006e7308 */ /* 0x000fe20000000800 */
[C---:B-----5:R-:W-:Y:S07]  /*f660*/  HMMA.16816.F32.BF16 R96, R4.reuse, R12, R96 ;  /* 0x0000000c0460723c */ /* 0x060fee0000041860 */
[----:B------:R-:W3:Y:S01]  /*f670*/  MUFU.EX2 R115, R115 ;  /* 0x0000007300737308 */ /* 0x000ee20000000800 */
[C---:B------:R-:W-:Y:S01]  /*f680*/  HMMA.16816.F32.BF16 R92, R4.reuse, R14, R92 ;  /* 0x0000000e045c723c */ /* 0x040fe2000004185c */
[----:B------:R-:W4:Y:S06]  /*f690*/  LDSM.16.MT88.4 R12, [R107+0x7800] ;  /* 0x007800006b0c783b */ /* 0x000f2c0000004200 */
[----:B------:R-:W5:Y:S08]  /*f6a0*/  MUFU.EX2 R117, R117 ;  /* 0x0000007500757308 */ /* 0x000f700000000800 */
[----:B------:R-:W-:Y:S08]  /*f6b0*/  MUFU.EX2 R54, R54 ;  /* 0x0000003600367308 */ /* 0x000ff00000000800 */
[----:B------:R-:W-:Y:S01]  /*f6c0*/  MUFU.EX2 R55, R55 ;  /* 0x0000003700377308 */ /* 0x000fe20000000800 */
[C---:B--2---:R-:W-:Y:S07]  /*f6d0*/  HMMA.16816.F32.BF16 R72, R4.reuse, R8, R72 ;  /* 0x000000080448723c */ /* 0x044fee0000041848 */
[----:B------:R-:W-:Y:S01]  /*f6e0*/  MUFU.EX2 R52, R52 ;  /* 0x0000003400347308 */ /* 0x000fe20000000800 */
[C---:B------:R-:W-:Y:S01]  /*f6f0*/  HMMA.16816.F32.BF16 R68, R4.reuse, R10, R68 ;  /* 0x0000000a0444723c */ /* 0x040fe20000041844 */
[----:B------:R-:W2:Y:S06]  /*f700*/  LDSM.16.MT88.4 R8, [R156+0x8000] ;  /* 0x008000009c08783b */ /* 0x000eac0000004200 */
[----:B------:R-:W-:Y:S01]  /*f710*/  MUFU.EX2 R44, R44 ;  /* 0x0000002c002c7308 */ /* 0x000fe20000000800 */
[C---:B----4-:R-:W-:Y:S07]  /*f720*/  HMMA.16816.F32.BF16 R80, R4.reuse, R12, R80 ;  /* 0x0000000c0450723c */ /* 0x050fee0000041850 */
[----:B------:R-:W-:Y:S01]  /*f730*/  MUFU.EX2 R61, R61 ;  /* 0x0000003d003d7308 */ /* 0x000fe20000000800 */
[----:B------:R-:W-:Y:S01]  /*f740*/  HMMA.16816.F32.BF16 R76, R4, R14, R76 ;  /* 0x0000000e044c723c */ /* 0x000fe2000004184c */
[----:B------:R-:W4:Y:S01]  /*f750*/  LDSM.16.MT88.4 R12, [R160+0x8000] ;  /* 0x00800000a00c783b */ /* 0x000f220000004200 */
[----:B------:R-:W-:-:S05]  /*f760*/  F2FP.BF16.F32.PACK_AB R4, R111, R148 ;  /* 0x000000946f04723e */ /* 0x000fca00000010ff */
[----:B------:R-:W5:Y:S01]  /*f770*/  MUFU.EX2 R63, R63 ;  /* 0x0000003f003f7308 */ /* 0x000f620000000800 */
[----:B------:R-:W-:Y:S02]  /*f780*/  F2FP.BF16.F32.PACK_AB R5, R109, R146 ;  /* 0x000000926d05723e */ /* 0x000fe400000010ff */
[----:B------:R-:W-:Y:S02]  /*f790*/  F2FP.BF16.F32.PACK_AB R6, R105, R142 ;  /* 0x0000008e6906723e */ /* 0x000fe400000010ff */
[----:B------:R-:W-:-:S03]  /*f7a0*/  F2FP.BF16.F32.PACK_AB R7, R67, R140 ;  /* 0x0000008c4307723e */ /* 0x000fc600000010ff */
[----:B------:R-:W-:Y:S08]  /*f7b0*/  MUFU.EX2 R27, R27 ;  /* 0x0000001b001b7308 */ /* 0x000ff00000000800 */
[----:B------:R-:W-:Y:S01]  /*f7c0*/  MUFU.EX2 R29, R29 ;  /* 0x0000001d001d7308 */ /* 0x000fe20000000800 */
[C---:B--2---:R-:W-:Y:S07]  /*f7d0*/  HMMA.16816.F32.BF16 R88, R4.reuse, R8, R88 ;  /* 0x000000080458723c */ /* 0x044fee0000041858 */
[----:B------:R-:W-:Y:S01]  /*f7e0*/  MUFU.EX2 R28, R36 ;  /* 0x00000024001c7308 */ /* 0x000fe20000000800 */
[C---:B------:R-:W-:Y:S01]  /*f7f0*/  HMMA.16816.F32.BF16 R84, R4.reuse, R10, R84 ;  /* 0x0000000a0454723c */ /* 0x040fe20000041854 */
[----:B------:R-:W2:Y:S06]  /*f800*/  LDSM.16.MT88.4 R8, [R106+0x8000] ;  /* 0x008000006a08783b */ /* 0x000eac0000004200 */
[----:B------:R-:W-:Y:S01]  /*f810*/  MUFU.EX2 R20, R20 ;  /* 0x0000001400147308 */ /* 0x000fe20000000800 */
[C---:B----4-:R-:W-:Y:S08]  /*f820*/  HMMA.16816.F32.BF16 R96, R4.reuse, R12, R96 ;  /* 0x0000000c0460723c */ /* 0x050ff00000041860 */
[C---:B------:R-:W-:Y:S01]  /*f830*/  HMMA.16816.F32.BF16 R92, R4.reuse, R14, R92 ;  /* 0x0000000e045c723c */ /* 0x040fe2000004185c */
[----:B------:R-:W4:Y:S07]  /*f840*/  LDSM.16.MT88.4 R12, [R107+0x8000] ;  /* 0x008000006b0c783b */ /* 0x000f2e0000004200 */
        /* <DEDUP_REMOVED lines=8> */
[----:B---3--:R-:W-:Y:S02]  /*f8d0*/  F2FP.BF16.F32.PACK_AB R6, R115, R110 ;  /* 0x0000006e7306723e */ /* 0x008fe400000010ff */
[----:B-----5:R-:W-:-:S07]  /*f8e0*/  F2FP.BF16.F32.PACK_AB R7, R117, R112 ;  /* 0x000000707507723e */ /* 0x020fce00000010ff */
[C---:B------:R-:W-:Y:S08]  /*f8f0*/  HMMA.16816.F32.BF16 R88, R4.reuse, R16, R88 ;  /* 0x000000100458723c */ /* 0x040ff00000041858 */
[C---:B------:R-:W-:Y:S01]  /*f900*/  HMMA.16816.F32.BF16 R84, R4.reuse, R18, R84 ;  /* 0x000000120454723c */ /* 0x040fe20000041854 */
[----:B------:R-:W-:Y:S07]  /*f910*/  LDSM.16.MT88.4 R16, [R107+0x9000] ;  /* 0x009000006b10783b */ /* 0x000fee0000004200 */
[C---:B--2---:R-:W-:Y:S08]  /*f920*/  HMMA.16816.F32.BF16 R96, R4.reuse, R8, R96 ;  /* 0x000000080460723c */ /* 0x044ff00000041860 */
[C---:B------:R-:W-:Y:S01]  /*f930*/  HMMA.16816.F32.BF16 R92, R4.reuse, R10, R92 ;  /* 0x0000000a045c723c */ /* 0x040fe2000004185c */
[----:B------:R-:W2:Y:S07]  /*f940*/  LDSM.16.MT88.4 R8, [R106+0x8800] ;  /* 0x008800006a08783b */ /* 0x000eae0000004200 */
[C---:B-1----:R-:W-:Y:S08]  /*f950*/  HMMA.16816.F32.BF16 R80, R4.reuse, R12, R80 ;  /* 0x0000000c0450723c */ /* 0x042ff00000041850 */
[C---:B------:R-:W-:Y:S01]  /*f960*/  HMMA.16816.F32.BF16 R76, R4.reuse, R14, R76 ;  /* 0x0000000e044c723c */ /* 0x040fe2000004184c */
[----:B------:R-:W1:Y:S07]  /*f970*/  LDSM.16.MT88.4 R12, [R160+0x9000] ;  /* 0x00900000a00c783b */ /* 0x000e6e0000004200 */
[C---:B--2---:R-:W-:Y:S08]  /*f980*/  HMMA.16816.F32.BF16 R72, R4.reuse, R8, R72 ;  /* 0x000000080448723c */ /* 0x044ff00000041848 */
[----:B------:R-:W-:Y:S01]  /*f990*/  HMMA.16816.F32.BF16 R68, R4, R10, R68 ;  /* 0x0000000a0444723c */ /* 0x000fe20000041844 */
[----:B------:R-:W2:Y:S01]  /*f9a0*/  LDSM.16.MT88.4 R8, [R156+0x9000] ;  /* 0x009000009c08783b */ /* 0x000ea20000004200 */
[-CC-:B------:R-:W-:Y:S01]  /*f9b0*/  FFMA.FTZ R5, R38, R22.reuse, -R31.reuse ;  /* 0x0000001626057223 */ /* 0x180fe2000001081f */
[----:B------:R-:W-:Y:S01]  /*f9c0*/  FADD.FTZ R7, R39, R136 ;  /* 0x0000008827077221 */ /* 0x000fe20000010000 */
[----:B------:R-:W-:Y:S01]  /*f9d0*/  MUFU.EX2 R38, R42 ;  /* 0x0000002a00267308 */ /* 0x000fe20000000800 */
[-C--:B------:R-:W-:Y:S01]  /*f9e0*/  FFMA.FTZ R31, R25, R22.reuse, -R31 ;  /* 0x00000016191f7223 */ /* 0x080fe2000001081f */
[----:B------:R-:W-:Y:S01]  /*f9f0*/  FFMA.FTZ R25, R26, R22, -R21 ;  /* 0x000000161a197223 */ /* 0x000fe20000010815 */
[----:B------:R-:W-:Y:S01]  /*fa00*/  FADD.FTZ R4, R46, R7 ;  /* 0x000000072e047221 */ /* 0x000fe20000010000 */
[----:B------:R-:W-:Y:S01]  /*fa10*/  F2FP.BF16.F32.PACK_AB R7, R63, R52 ;  /* 0x000000343f07723e */ /* 0x000fe200000010ff */
[----:B------:R-:W-:-:S02]  /*fa20*/  FFMA.FTZ R26, R30, R22, -R21 ;  /* 0x000000161e1a7223 */ /* 0x000fc40000010815 */
[----:B------:R-:W-:Y:S01]  /*fa30*/  FADD.FTZ R4, R37, R4 ;  /* 0x0000000425047221 */ /* 0x000fe20000010000 */
[----:B------:R3:W4:Y:S03]  /*fa40*/  MUFU.EX2 R39, R5 ;  /* 0x0000000500277308 */ /* 0x0007260000000800 */
[----:B------:R-:W-:Y:S01]  /*fa50*/  FADD.FTZ R33, R33, R4 ;  /* 0x0000000421217221 */ /* 0x000fe20000010000 */
[----:B------:R-:W-:-:S03]  /*fa60*/  F2FP.BF16.F32.PACK_AB R4, R61, R44 ;  /* 0x0000002c3d04723e */ /* 0x000fc600000010ff */
[----:B------:R-:W-:Y:S01]  /*fa70*/  FADD.FTZ R33, R24, R33 ;  /* 0x0000002118217221 */ /* 0x000fe20000010000 */
[----:B------:R-:W-:Y:S03]  /*fa80*/  MUFU.EX2 R25, R25 ;  /* 0x0000001900197308 */ /* 0x000fe60000000800 */
[----:B------:R-:W-:-:S04]  /*fa90*/  FADD.FTZ R66, R66, R33 ;  /* 0x0000002142427221 */ /* 0x000fc80000010000 */
[----:B------:R-:W-:Y:S01]  /*faa0*/  FADD.FTZ R43, R43, R66 ;  /* 0x000000422b2b7221 */ /* 0x000fe20000010000 */
[----:B------:R-:W5:Y:S01]  /*fab0*/  MUFU.EX2 R26, R26 ;  /* 0x0000001a001a7308 */ /* 0x000f620000000800 */
[----:B---3--:R-:W-:Y:S02]  /*fac0*/  F2FP.BF16.F32.PACK_AB R5, R55, R54 ;  /* 0x000000363705723e */ /* 0x008fe400000010ff */
[----:B----4-:R-:W-:Y:S01]  /*fad0*/  F2FP.BF16.F32.PACK_AB R6, R39, R38 ;  /* 0x000000262706723e */ /* 0x010fe200000010ff */
[----:B------:R-:W-:-:S04]  /*fae0*/  FADD.FTZ R62, R62, R43 ;  /* 0x0000002b3e3e7221 */ /* 0x000fc80000010000 */
[----:B------:R-:W-:Y:S01]  /*faf0*/  MUFU.EX2 R30, R32 ;  /* 0x00000020001e7308 */ /* 0x000fe20000000800 */
[----:B------:R-:W-:Y:S01]  /*fb00*/  FADD.FTZ R3, R3, R62 ;  /* 0x0000003e03037221 */ /* 0x000fe20000010000 */
[----:B-1----:R-:W-:Y:S03]  /*fb10*/  HMMA.16816.F32.BF16 R96, R4, R12, R96 ;  /* 0x0000000c0460723c */ /* 0x002fe60000041860 */
[----:B------:R-:W-:-:S04]  /*fb20*/  FADD.FTZ R134, R134, R3 ;  /* 0x0000000386867221 */ /* 0x000fc80000010000 */
[----:B------:R-:W-:Y:S01]  /*fb30*/  FADD.FTZ R65, R65, R134 ;  /* 0x0000008641417221 */ /* 0x000fe20000010000 */
[----:B------:R-:W-:Y:S01]  /*fb40*/  HMMA.16816.F32.BF16 R92, R4, R14, R92 ;  /* 0x0000000e045c723c */ /* 0x000fe2000004185c */
[----:B------:R-:W1:Y:S02]  /*fb50*/  LDSM.16.MT88.4 R12, [R106+0x9000] ;  /* 0x009000006a0c783b */ /* 0x000e640000004200 */
[----:B------:R-:W-:-:S04]  /*fb60*/  FADD.FTZ R118, R118, R65 ;  /* 0x0000004176767221 */ /* 0x000fc80000010000 */
[----:B------:R-:W-:Y:S01]  /*fb70*/  FADD.FTZ R53, R53, R118 ;  /* 0x0000007635357221 */ /* 0x000fe20000010000 */
[----:B--2---:R-:W-:Y:S03]  /*fb80*/  HMMA.16816.F32.BF16 R88, R4, R8, R88 ;  /* 0x000000080458723c */ /* 0x004fe60000041858 */
[----:B------:R-:W-:-:S04]  /*fb90*/  FADD.FTZ R148, R148, R53 ;  /* 0x0000003594947221 */ /* 0x000fc80000010000 */
[----:B------:R-:W-:Y:S01]  /*fba0*/  FADD.FTZ R111, R111, R148 ;  /* 0x000000946f6f7221 */ /* 0x000fe20000010000 */
[----:B------:R-:W-:Y:S01]  /*fbb0*/  HMMA.16816.F32.BF16 R84, R4, R10, R84 ;  /* 0x0000000a0454723c */ /* 0x000fe20000041854 */
[----:B------:R-:W2:Y:S02]  /*fbc0*/  LDSM.16.MT88.4 R8, [R160+0x9800] ;  /* 0x00980000a008783b */ /* 0x000ea40000004200 */
[----:B------:R-:W-:-:S04]  /*fbd0*/  FADD.FTZ R22, R142, R111 ;  /* 0x0000006f8e167221 */ /* 0x000fc80000010000 */
[----:B------:R-:W-:Y:S01]  /*fbe0*/  FADD.FTZ R22, R105, R22 ;  /* 0x0000001669167221 */ /* 0x000fe20000010000 */
[----:B------:R-:W-:Y:S01]  /*fbf0*/  HMMA.16816.F32.BF16 R80, R4, R16, R80 ;  /* 0x000000100450723c */ /* 0x000fe20000041850 */
[----:B------:R-:W-:Y:S02]  /*fc00*/  FADD.FTZ R17, R23, R34 ;  /* 0x0000002217117221 */ /* 0x000fe40000010000 */
[----:B------:R-:W3:Y:S02]  /*fc10*/  MUFU.EX2 R23, R31 ;  /* 0x0000001f00177308 */ /* 0x000ee40000000800 */
[----:B------:R-:W-:-:S03]  /*fc20*/  FADD.FTZ R64, R64, R17 ;  /* 0x0000001140407221 */ /* 0x000fc60000010000 */
[----:B------:R-:W-:Y:S01]  /*fc30*/  HMMA.16816.F32.BF16 R76, R4, R18, R76 ;  /* 0x00000012044c723c */ /* 0x000fe2000004184c */
[----:B------:R-:W4:Y:S01]  /*fc40*/  LDSM.16.MT88.4 R16, [R156+0x9800] ;  /* 0x009800009c10783b */ /* 0x000f220000004200 */
[----:B------:R-:W-:-:S04]  /*fc50*/  FADD.FTZ R45, R45, R64 ;  /* 0x000000402d2d7221 */ /* 0x000fc80000010000 */
[----:B------:R-:W-:Y:S02]  /*fc60*/  FADD.FTZ R56, R56, R45 ;  /* 0x0000002d38387221 */ /* 0x000fe40000010000 */
[----:B-1----:R-:W-:Y:S02]  /*fc70*/  HMMA.16816.F32.BF16 R72, R4, R12, R72 ;  /* 0x0000000c0448723c */ /* 0x002fe40000041848 */
[----:B------:R-:W-:-:S04]  /*fc80*/  FADD.FTZ R41, R41, R56 ;  /* 0x0000003829297221 */ /* 0x000fc80000010000 */
[----:B------:R-:W-:Y:S02]  /*fc90*/  FADD.FTZ R138, R138, R41 ;  /* 0x000000298a8a7221 */ /* 0x000fe40000010000 */
[----:B------:R-:W-:Y:S02]  /*fca0*/  HMMA.16816.F32.BF16 R68, R4, R14, R68 ;  /* 0x0000000e0444723c */ /* 0x000fe40000041844 */
[----:B------:R-:W-:Y:S01]  /*fcb0*/  FADD.FTZ R59, R59, R138 ;  /* 0x0000008a3b3b7221 */ /* 0x000fe20000010000 */
[----:B------:R-:W-:Y:S01]  /*fcc0*/  F2FP.BF16.F32.PACK_AB R4, R28, R29 ;  /* 0x0000001d1c04723e */ /* 0x000fe200000010ff */
[----:B------:R-:W1:Y:S01]  /*fcd0*/  LDSM.16.MT88.4 R12, [R107+0x9800] ;  /* 0x009800006b0c783b */ /* 0x000e620000004200 */
[----:B-----5:R-:W-:Y:S01]  /*fce0*/  F2FP.BF16.F32.PACK_AB R5, R26, R25 ;  /* 0x000000191a05723e */ /* 0x020fe200000010ff */
[----:B------:R-:W-:Y:S01]  /*fcf0*/  FADD.FTZ R114, R114, R59 ;  /* 0x0000003b72727221 */ /* 0x000fe20000010000 */
[----:B---3--:R-:W-:Y:S02]  /*fd00*/  F2FP.BF16.F32.PACK_AB R6, R23, R30 ;  /* 0x0000001e1706723e */ /* 0x008fe400000010ff */
[----:B------:R-:W-:Y:S01]  /*fd10*/  F2FP.BF16.F32.PACK_AB R7, R20, R27 ;  /* 0x0000001b1407723e */ /* 0x000fe200000010ff */
[----:B------:R-:W-:-:S04]  /*fd20*/  FADD.FTZ R47, R47, R114 ;  /* 0x000000722f2f7221 */ /* 0x000fc80000010000 */
[----:B------:R-:W-:Y:S02]  /*fd30*/  FADD.FTZ R146, R146, R47 ;  /* 0x0000002f92927221 */ /* 0x000fe40000010000 */
[----:B--2---:R-:W-:Y:S02]  /*fd40*/  HMMA.16816.F32.BF16 R96, R4, R8, R96 ;  /* 0x000000080460723c */ /* 0x004fe40000041860 */
[----:B------:R-:W-:-:S06]  /*fd50*/  FADD.FTZ R109, R109, R146 ;  /* 0x000000926d6d7221 */ /* 0x000fcc0000010000 */
[C---:B------:R-:W-:Y:S01]  /*fd60*/  HMMA.16816.F32.BF16 R92, R4.reuse, R10, R92 ;  /* 0x0000000a045c723c */ /* 0x040fe2000004185c */
[----:B------:R-:W2:Y:S07]  /*fd70*/  LDSM.16.MT88.4 R8, [R106+0x9800] ;  /* 0x009800006a08783b */ /* 0x000eae0000004200 */
        /* <DEDUP_REMOVED lines=30> */
[----:B------:R-:W-:-:S04]  /*ff60*/  FADD.FTZ R27, R27, R26 ;  /* 0x0000001a1b1b7221 */ /* 0x000fc80000010000 */
[----:B------:R-:W-:Y:S01]  /*ff70*/  FADD.FTZ R197, R20, R27 ;  /* 0x0000001b14c57221 */ /* 0x000fe20000010000 */
[----:B------:R-:W-:Y:S06]  /*ff80*/  @!P0 BRA `(.L_x_10462) ;  /* 0x0000004400988947 */ /* 0x000fec0003800000 */
        /* <DEDUP_REMOVED lines=69> */
.L_x_10464:
        /* <DEDUP_REMOVED lines=8> */
.L_x_10465:
[----:B------:R-:W-:Y:S05]  /*10460*/  BSYNC.RECONVERGENT B0 ;  /* 0x0000000000007941 */ /* 0x000fea0003800200 */
.L_x_10463:
[C---:B------:R-:W-:Y:S01]  /*10470*/  IMAD.SHL.U32 R3, R168.reuse, 0x20, RZ ;  /* 0x00000020a8037824 */ /* 0x040fe200078e00ff */
[----:B------:R-:W-:Y:S01]  /*10480*/  IADD3 R8, P1, PT, R123, R174, RZ ;  /* 0x000000ae7b087210 */ /* 0x000fe20007f3e0ff */
[----:B------:R-:W-:Y:S01]  /*10490*/  BSSY.RECONVERGENT B1, `(.L_x_10466) ;  /* 0x0000128000017945 */ /* 0x000fe20003800200 */
        /* <DEDUP_REMOVED lines=17> */
[----:B------:R-:W-:Y:S01]  /*105b0*/  @!P0 IADD3 R28, P1, PT, R18, R3, RZ ;  /* 0x00000003121c8210 */ /* 0x000fe20007f3e0ff */
[----:B------:R-:W-:Y:S02]  /*105c0*/  IMAD.X R19, R11, 0x1, R4, P2 ;  /* 0x000000010b137824 */ /* 0x000fe400010e0604 */
[----:B------:R-:W-:Y:S01]  /*105d0*/  @!PT LDS RZ, [RZ] ;  /* 0x00000000fffff984 */ /* 0x000fe20000000800 */
[----:B------:R-:W-:Y:S01]  /*105e0*/  @!PT LDS RZ, [RZ] ;  /* 0x00000000fffff984 */ /* 0x000fe20000000800 */
[----:B------:R-:W-:Y:S01]  /*105f0*/  @!PT LDS RZ, [RZ] ;  /* 0x00000000fffff984 */ /* 0x000fe20000000800 */
[----:B------:R-:W-:Y:S01]  /*10600*/  @!P0 LDGSTS.E.BYPASS.LTC128B.128 [R181+0x6800], desc[UR4][R8.64] ;  /* 0x0680000008b58fae */ /* 0x000fe2000b981a04 */
[----:B------:R-:W-:-:S02]  /*10610*/  VIADD R3, R51, 0xfffffffe ;  /* 0xfffffffe33037836 */ /* 0x000fc40000000000 */
[----:B------:R-:W-:Y:S01]  /*10620*/  @!P0 IMAD.X R29, R19, 0x1, R4, P1 ;  /* 0x00000001131d8824 */ /* 0x000fe200008e0604 */
[----:B------:R-:W-:Y:S02]  /*10630*/  @P0 STS.128 [R181+0x6800], RZ ;  /* 0x006800ffb5000388 */ /* 0x000fe40000000c00 */
[----:B------:R-:W-:Y:S02]  /*10640*/  ISETP.GT.AND P1, PT, R3, R170, PT ;  /* 0x000000aa0300720c */ /* 0x000fe40003f24270 */
        /* <DEDUP_REMOVED lines=31> */
[----:B-1----:R-:W1:Y:S04]  /*10840*/  LDSM.16.M88.4 R12, [R164+UR6+0x2000] ;  /* 0x00200006a40c783b */ /* 0x002e680008000200 */
[----:B------:R-:W3:Y:S04]  /*10850*/  LDSM.16.M88.4 R4, [R164+UR6+0x2800] ;  /* 0x00280006a404783b */ /* 0x000ee80008000200 */
[----:B------:R-:W4:Y:S04]  /*10860*/  LDSM.16.M88.4 R56, [R164+UR6+0x3800] ;  /* 0x00380006a438783b */ /* 0x000f280008000200 */
[----:B------:R-:W5:Y:S04]  /*10870*/  LDSM.16.M88.4 R44, [R164+UR6+0x4000] ;  /* 0x00400006a42c783b */ /* 0x000f680008000200 */
[----:B------:R-:W-:Y:S04]  /*10880*/  LDSM.16.M88.4 R112, [R163] ;  /* 0x00000000a370783b */ /* 0x000fe80000000200 */
[----:B------:R-:W5:Y:S04]  /*10890*/  LDSM.16.M88.4 R32, [R159+0x2000] ;  /* 0x002000009f20783b */ /* 0x000f680000000200 */
[----:B------:R-:W5:Y:S04]  /*108a0*/  LDSM.16.M88.4 R64, [R164+UR6+0x3000] ;  /* 0x00300006a440783b */ /* 0x000f680008000200 */
[----:B------:R-:W5:Y:S04]  /*108b0*/  LDSM.16.M88.4 R24, [R159+0x2800] ;  /* 0x002800009f18783b */ /* 0x000f680000000200 */
[----:B------:R-:W5:Y:S04]  /*108c0*/  LDSM.16.M88.4 R36, [R164+UR6+0x4800] ;  /* 0x00480006a424783b */ /* 0x000f680008000200 */
[----:B--2---:R-:W2:Y:S04]  /*108d0*/  LDSM.16.M88.4 R28, [R164+UR6+0x5000] ;  /* 0x00500006a41c783b */ /* 0x004ea80008000200 */
[----:B------:R-:W2:Y:S01]  /*108e0*/  LDSM.16.M88.4 R128, [R164+UR6+0x5800] ;  /* 0x00580006a480783b */ /* 0x000ea20008000200 */
[C---:B-1----:R-:W-:Y:S03]  /*108f0*/  HMMA.16816.F32.BF16 R16, R20.reuse, R12, RZ ;  /* 0x0000000c1410723c */ /* 0x042fe600000418ff */
[----:B------:R-:W1:Y:S04]  /*10900*/  LDSM.16.M88.4 R124, [R159+0x3800] ;  /* 0x003800009f7c783b */ /* 0x000e680000000200 */
[----:B------:R-:W1:Y:S01]  /*10910*/  LDSM.16.M88.4 R116, [R159+0x4000] ;  /* 0x004000009f74783b */ /* 0x000e620000000200 */
[C---:B------:R-:W-:Y:S03]  /*10920*/  HMMA.16816.F32.BF16 R12, R20.reuse, R14, RZ ;  /* 0x0000000e140c723c */ /* 0x040fe600000418ff */
[----:B------:R-:W1:Y:S04]  /*10930*/  LDSM.16.M88.4 R132, [R159+0x3000] ;  /* 0x003000009f84783b */ /* 0x000e680000000200 */
[----:B------:R-:W0:Y:S01]  /*10940*/  LDGDEPBAR ;  /* 0x00000000000079af */ /* 0x000e220000000000 */
[C---:B---3--:R-:W-:Y:S08]  /*10950*/  HMMA.16816.F32.BF16 R8, R20.reuse, R4, RZ ;  /* 0x000000041408723c */ /* 0x048ff000000418ff */
[C---:B------:R-:W-:Y:S08]  /*10960*/  HMMA.16816.F32.BF16 R4, R20.reuse, R6, RZ ;  /* 0x000000061404723c */ /* 0x040ff000000418ff */
[C---:B----4-:R-:W-:Y:S08]  /*10970*/  HMMA.16816.F32.BF16 R60, R20.reuse, R56, RZ ;  /* 0x00000038143c723c */ /* 0x050ff000000418ff */
[C---:B-----5:R-:W-:Y:S08]  /*10980*/  HMMA.16816.F32.BF16 R52, R20.reuse, R44, RZ ;  /* 0x0000002c1434723c */ /* 0x060ff000000418ff */
[C---:B------:R-:W-:Y:S08]  /*10990*/  HMMA.16816.F32.BF16 R56, R20.reuse, R58, RZ ;  /* 0x0000003a1438723c */ /* 0x040ff000000418ff */
[----:B------:R-:W-:Y:S08]  /*109a0*/  HMMA.16816.F32.BF16 R44, R20, R46, RZ ;  /* 0x0000002e142c723c */ /* 0x000ff000000418ff */
[C---:B------:R-:W-:Y:S08]  /*109b0*/  HMMA.16816.F32.BF16 R16, R112.reuse, R32, R16 ;  /* 0x000000207010723c */ /* 0x040ff00000041810 */
[----:B------:R-:W-:Y:S08]  /*109c0*/  HMMA.16816.F32.BF16 R12, R112, R34, R12 ;  /* 0x00000022700c723c */ /* 0x000ff0000004180c */
[----:B------:R-:W-:Y:S08]  /*109d0*/  HMMA.16816.F32.BF16 R108, R20, R64, RZ ;  /* 0x00000040146c723c */ /* 0x000ff000000418ff */
[C---:B------:R-:W-:Y:S08]  /*109e0*/  HMMA.16816.F32.BF16 R8, R112.reuse, R24, R8 ;  /* 0x000000187008723c */ /* 0x040ff00000041808 */
[----:B------:R-:W-:Y:S08]  /*109f0*/  HMMA.16816.F32.BF16 R4, R112, R26, R4 ;  /* 0x0000001a7004723c */ /* 0x000ff00000041804 */
[C---:B------:R-:W-:Y:S08]  /*10a00*/  HMMA.16816.F32.BF16 R40, R20.reuse, R36, RZ ;  /* 0x000000241428723c */ /* 0x040ff000000418ff */
[C---:B--2---:R-:W-:Y:S08]  /*10a10*/  HMMA.16816.F32.BF16 R32, R20.reuse, R28, RZ ;  /* 0x0000001c1420723c */ /* 0x044ff000000418ff */
        /* <DEDUP_REMOVED lines=13> */
[C---:B------:R-:W-:Y:S08]  /*10af0*/  HMMA.16816.F32.BF16 R64, R112.reuse, R134, R64 ;  /* 0x000000867040723c */ /* 0x040ff00000041840 */
[C---:B--2---:R-:W-:Y:S08]  /*10b00*/  HMMA.16816.F32.BF16 R40, R112.reuse, R128, R40 ;  /* 0x000000807028723c */ /* 0x044ff00000041828 */
[C---:B------:R-:W-:Y:S01]  /*10b10*/  HMMA.16816.F32.BF16 R36, R112.reuse, R130, R36 ;  /* 0x000000827024723c */ /* 0x040fe20000041824 */
[----:B------:R-:W-:Y:S07]  /*10b20*/  LDSM.16.M88.4 R128, [R158+0x3000] ;  /* 0x003000009e80783b */ /* 0x000fee0000000200 */
[C---:B-1----:R-:W-:Y:S08]  /*10b30*/  HMMA.16816.F32.BF16 R32, R112.reuse, R124, R32 ;  /* 0x0000007c7020723c */ /* 0x042ff00000041820 */
[C---:B------:R-:W-:Y:S01]  /*10b40*/  HMMA.16816.F32.BF16 R28, R112.reuse, R126, R28 ;  /* 0x0000007e701c723c */ /* 0x040fe2000004181c */
[----:B------:R-:W-:Y:S07]  /*10b50*/  LDSM.16.M88.4 R124, [R158+0x2000] ;  /* 0x002000009e7c783b */ /* 0x000fee0000000200 */
[C---:B---3--:R-:W-:Y:S08]  /*10b60*/  HMMA.16816.F32.BF16 R24, R112.reuse, R116, R24 ;  /* 0x000000747018723c */ /* 0x048ff00000041818 */
[----:B------:R-:W-:Y:S01]  /*10b70*/  HMMA.16816.F32.BF16 R20, R112, R118, R20 ;  /* 0x000000767014723c */ /* 0x000fe20000041814 */
[----:B------:R-:W1:Y:S04]  /*10b80*/  LDSM.16.M88.4 R112, [R162] ;  /* 0x00000000a270783b */ /* 0x000e680000000200 */
[----:B------:R-:W2:Y:S03]  /*10b90*/  LDSM.16.M88.4 R116, [R158+0x2800] ;  /* 0x002800009e74783b */ /* 0x000ea60000000200 */
        /* <DEDUP_REMOVED lines=17> */
[----:B------:R-:W-:Y:S07]  /*10cb0*/  LDSM.16.M88.4 R128, [R161] ;  /* 0x00000000a180783b */ /* 0x000fee0000000200 */
[C---:B-1----:R-:W-:Y:S08]  /*10cc0*/  HMMA.16816.F32.BF16 R32, R112.reuse, R124, R32 ;  /* 0x0000007c7020723c */ /* 0x042ff00000041820 */
[C---:B------:R-:W-:Y:S01]  /*10cd0*/  HMMA.16816.F32.BF16 R28, R112.reuse, R126, R28 ;  /* 0x0000007e701c723c */ /* 0x040fe2000004181c */
[----:B------:R-:W1:Y:S07]  /*10ce0*/  LDSM.16.M88.4 R124, [R157+0x3000] ;  /* 0x003000009d7c783b */ /* 0x000e6e0000000200 */
[C---:B--2---:R-:W-:Y:S08]  /*10cf0*/  HMMA.16816.F32.BF16 R24, R112.reuse, R116, R24 ;  /* 0x000000747018723c */ /* 0x044ff00000041818 */
[----:B------:R-:W-:Y:S01]  /*10d00*/  HMMA.16816.F32.BF16 R20, R112, R118, R20 ;  /* 0x000000767014723c */ /* 0x000fe20000041814 */
[----:B------:R-:W2:Y:S04]  /*10d10*/  LDSM.16.M88.4 R116, [R157+0x2000] ;  /* 0x002000009d74783b */ /* 0x000ea80000000200 */
[----:B------:R-:W3:Y:S03]  /*10d20*/  LDSM.16.M88.4 R112, [R157+0x2800] ;  /* 0x002800009d70783b */ /* 0x000ee60000000200 */
        /* <DEDUP_REMOVED lines=14> */
[C---:B---3--:R-:W-:Y:S08]  /*10e10*/  HMMA.16816.F32.BF16 R52, R128.reuse, R112, R52 ;  /* 0x000000708034723c */ /* 0x048ff00000041834 */
[----:B------:R-:W-:Y:S01]  /*10e20*/  HMMA.16816.F32.BF16 R44, R128, R114, R44 ;  /* 0x00000072802c723c */ /* 0x000fe2000004182c */
[----:B------:R-:W2:Y:S01]  /*10e30*/  LDSM.16.M88.4 R112, [R157+0x5800] ;  /* 0x005800009d70783b */ /* 0x000ea20000000200 */
[----:B------:R-:W-:-:S06]  /*10e40*/  DEPBAR.LE SB0, 0x0 ;  /* 0x000080000000791a */ /* 0x000fcc0000000000 */
[C---:B-1----:R-:W-:Y:S08]  /*10e50*/  HMMA.16816.F32.BF16 R32, R128.reuse, R116, R32 ;  /* 0x000000748020723c */ /* 0x042ff00000041820 */
        /* <DEDUP_REMOVED lines=8> */
[----:B------:R-:W-:-:S04]  /*10ee0*/  VIADD R114, R51, 0xffffffff ;  /* 0xffffffff33727836 */ /* 0x000fc80000000000 */
[----:B------:R-:W-:-:S05]  /*10ef0*/  IMAD.SHL.U32 R114, R114, 0x80, RZ ;  /* 0x0000008072727824 */ /* 0x000fca00078e00ff */
[----:B------:R-:W-:Y:S02]  /*10f00*/  IADD3 R114, PT, PT, R114, -0x100, RZ ;  /* 0xffffff0072727810 */ /* 0x000fe40007ffe0ff */
[----:B--2---:R-:W-:-:S04]  /*10f10*/  IABS R112, R117 ;  /* 0x0000007500707213 */ /* 0x004fc80000000000 */
[----:B------:R-:W1:Y:S08]  /*10f20*/  I2F.RP R50, R112 ;  /* 0x0000007000327306 */ /* 0x000e700000209400 */
[----:B-1----:R-:W1:Y:S02]  /*10f30*/  MUFU.RCP R104, R50 ;  /* 0x0000003200687308 */ /* 0x002e640000001000 */
[----:B-1----:R-:W-:Y:S01]  /*10f40*/  VIADD R104, R104, 0xffffffe ;  /* 0x0ffffffe68687836 */ /* 0x002fe20000000000 */
[----:B------:R-:W-:-:S02]  /*10f50*/  IABS R50, R114 ;  /* 0x0000007200327213 */ /* 0x000fc40000000000 */
[----:B------:R-:W-:-:S03]  /*10f60*/  LOP3.LUT R114, R114, R117, RZ, 0x3c, !PT ;  /* 0x0000007572727212 */ /* 0x000fc600078e3cff */
[----:B------:R-:W1:Y:S01]  /*10f70*/  F2I.FTZ.U32.TRUNC.NTZ R105, R104 ;  /* 0x0000006800697305 */ /* 0x000e62000021f000 */
[----:B------:R-:W-:Y:S01]  /*10f80*/  ISETP.GE.AND P4, PT, R114, RZ, PT ;  /* 0x000000ff7200720c */ /* 0x000fe20003f86270 */
[----:B-1----:R-:W-:Y:S01]  /*10f90*/  IMAD.MOV R48, RZ, RZ, -R105 ;  /* 0x000000ffff307224 */ /* 0x002fe200078e0a69 */
[----:B------:R-:W-:-:S03]  /*10fa0*/  MOV R104, RZ ;  /* 0x000000ff00687202 */ /* 0x000fc60000000f00 */
[----:B------:R-:W-:-:S04]  /*10fb0*/  IMAD R48, R48, R112, RZ ;  /* 0x0000007030307224 */ /* 0x000fc800078e02ff */
[----:B------:R-:W-:Y:S01]  /*10fc0*/  IMAD.HI.U32 R115, R105, R48, R104 ;  /* 0x0000003069737227 */ /* 0x000fe200078e0068 */
[----:B------:R-:W-:-:S03]  /*10fd0*/  IABS R105, R117 ;  /* 0x0000007500697213 */ /* 0x000fc60000000000 */
[----:B------:R-:W-:Y:S02]  /*10fe0*/  IMAD.SHL.U32 R48, R3, 0x80, RZ ;  /* 0x0000008003307824 */ /* 0x000fe400078e00ff */
[----:B------:R-:W-:Y:S02]  /*10ff0*/  IMAD.MOV R105, RZ, RZ, -R105 ;  /* 0x000000ffff697224 */ /* 0x000fe400078e0a69 */
[----:B------:R-:W-:Y:S01]  /*11000*/  IMAD.HI.U32 R113, R115, R50, RZ ;  /* 0x0000003273717227 */ /* 0x000fe200078e00ff */
[----:B------:R-:W-:Y:S02]  /*11010*/  IABS R104, R48 ;  /* 0x0000003000687213 */ /* 0x000fe40000000000 */
[----:B------:R-:W-:Y:S01]  /*11020*/  LOP3.LUT R48, R48, R117, RZ, 0x3c, !PT ;  /* 0x0000007530307212 */ /* 0x000fe200078e3cff */
[----:B------:R-:W-:Y:S02]  /*11030*/  IMAD R119, R113, R105, R50 ;  /* 0x0000006971777224 */ /* 0x000fe400078e0232 */
[----:B------:R-:W-:-:S03]  /*11040*/  IMAD.HI.U32 R115, R115, R104, RZ ;  /* 0x0000006873737227 */ /* 0x000fc600078e00ff */
[----:B------:R-:W-:Y:S01]  /*11050*/  ISETP.GT.U32.AND P1, PT, R112, R119, PT ;  /* 0x000000777000720c */ /* 0x000fe20003f24070 */
[----:B------:R-:W-:-:S05]  /*11060*/  IMAD R105, R115, R105, R104 ;  /* 0x0000006973697224 */ /* 0x000fca00078e0268 */
[----:B------:R-:W-:-:S07]  /*11070*/  ISETP.GT.U32.AND P2, PT, R112, R105, PT ;  /* 0x000000697000720c */ /* 0x000fce0003f44070 */
[-C--:B------:R-:W-:Y:S02]  /*11080*/  @!P1 IADD3 R119, PT, PT, R119, -R112.reuse, RZ ;  /* 0x8000007077779210 */ /* 0x080fe40007ffe0ff */
[----:B------:R-:W-:Y:S02]  /*11090*/  @!P1 IADD3 R113, PT, PT, R113, 0x1, RZ ;  /* 0x0000000171719810 */ /* 0x000fe40007ffe0ff */
[-C--:B------:R-:W-:Y:S02]  /*110a0*/  ISETP.GE.U32.AND P3, PT, R119, R112.reuse, PT ;  /* 0x000000707700720c */ /* 0x080fe40003f66070 */
[----:B------:R-:W-:Y:S01]  /*110b0*/  @!P2 IMAD.IADD R105, R105, 0x1, -R112 ;  /* 0x000000016969a824 */ /* 0x000fe200078e0a70 */
[----:B------:R-:W-:Y:S01]  /*110c0*/  ISETP.GE.AND P1, PT, R48, RZ, PT ;  /* 0x000000ff3000720c */ /* 0x000fe20003f26270 */
[----:B------:R-:W2:Y:S01]  /*110d0*/  LD.E.64 R118, desc[UR4][R102.64+0x20] ;  /* 0x0000200466767980 */ /* 0x000ea2000c101b00 */
[----:B------:R-:W-:Y:S02]  /*110e0*/  @!P2 IADD3 R115, PT, PT, R115, 0x1, RZ ;  /* 0x000000017373a810 */ /* 0x000fe40007ffe0ff */
[----:B------:R-:W-:-:S02]  /*110f0*/  ISETP.GE.U32.AND P5, PT, R105, R112, PT ;  /* 0x000000706900720c */ /* 0x000fc40003fa6070 */
[----:B------:R-:W-:-:S04]  /*11100*/  ISETP.NE.AND P2, PT, R117, RZ, PT ;  /* 0x000000ff7500720c */ /* 0x000fc80003f45270 */
[----:B------:R-:W-:-:S04]  /*11110*/  @P3 VIADD R113, R113, 0x1 ;  /* 0x0000000171713836 */ /* 0x000fc80000000000 */
[----:B------:R-:W-:Y:S01]  /*11120*/  IMAD.MOV.U32 R50, RZ, RZ, R113 ;  /* 0x000000ffff327224 */ /* 0x000fe200078e0071 */
[----:B------:R-:W-:Y:S02]  /*11130*/  LOP3.LUT R113, RZ, R117, RZ, 0x33, !PT ;  /* 0x00000075ff717212 */ /* 0x000fe400078e33ff */
[----:B------:R-:W-:Y:S01]  /*11140*/  @P5 IADD3 R115, PT, PT, R115, 0x1, RZ ;  /* 0x0000000173735810 */ /* 0x000fe20007ffe0ff */
[----:B------:R-:W-:-:S03]  /*11150*/  @!P4 IMAD.MOV R50, RZ, RZ, -R50 ;  /* 0x000000ffff32c224 */ /* 0x000fc600078e0a32 */
[----:B------:R-:W-:Y:S02]  /*11160*/  @!P1 IADD3 R115, PT, PT, -R115, RZ, RZ ;  /* 0x000000ff73739210 */ /* 0x000fe40007ffe1ff */
[C---:B------:R-:W-:Y:S02]  /*11170*/  SEL R50, R113.reuse, R50, !P2 ;  /* 0x0000003271327207 */ /* 0x040fe40005000000 */
[----:B------:R-:W-:Y:S02]  /*11180*/  SEL R113, R113, R115, !P2 ;  /* 0x0000007371717207 */ /* 0x000fe40005000000 */
[----:B------:R-:W3:Y:S01]  /*11190*/  LD.E.64 R114, desc[UR4][R102.64+0x38] ;  /* 0x0000380466727980 */ /* 0x000ee2000c101b00 */
[----:B------:R-:W-:-:S04]  /*111a0*/  IMAD.WIDE R104, R50, 0x4, R186 ;  /* 0x0000000432687825 */ /* 0x000fc800078e02ba */
[C---:B------:R-:W-:Y:S02]  /*111b0*/  IMAD.WIDE R122, R113.reuse, 0x4, R186 ;  /* 0x00000004717a7825 */ /* 0x040fe400078e02ba */
[----:B------:R-:W4:Y:S04]  /*111c0*/  LD.E R105, desc[UR4][R104.64] ;  /* 0x0000000468697980 */ /* 0x000f28000c101900 */
[----:B------:R-:W4:Y:S01]  /*111d0*/  LD.E R48, desc[UR4][R122.64] ;  /* 0x000000047a307980 */ /* 0x000f22000c101900 */
[----:B------:R-:W-:-:S04]  /*111e0*/  IMAD.IADD R50, R113, 0x1, -R50 ;  /* 0x0000000171327824 */ /* 0x000fc800078e0a32 */
[----:B------:R-:W-:-:S05]  /*111f0*/  IMAD R117, R117, R50, -0x80 ;  /* 0xffffff8075757424 */ /* 0x000fca00078e0232 */
[----:B------:R-:W-:Y:S01]  /*11200*/  SHF.R.S32.HI R113, RZ, 0x1f, R117 ;  /* 0x0000001fff717819 */ /* 0x000fe20000011475 */
[----:B---3--:R-:W-:-:S04]  /*11210*/  IMAD R50, R115, R117, RZ ;  /* 0x0000007573327224 */ /* 0x008fc800078e02ff */
[C---:B------:R-:W-:Y:S02]  /*11220*/  IMAD R50, R114.reuse, R113, R50 ;  /* 0x0000007172327224 */ /* 0x040fe400078e0232 */
[----:B------:R-:W-:-:S04]  /*11230*/  IMAD.WIDE.U32 R114, R114, R117, RZ ;  /* 0x0000007572727225 */ /* 0x000fc800078e00ff */
[----:B------:R-:W-:Y:S01]  /*11240*/  IMAD.IADD R115, R115, 0x1, R50 ;  /* 0x0000000173737824 */ /* 0x000fe200078e0232 */
[----:B----4-:R-:W-:-:S04]  /*11250*/  IADD3 R105, PT, PT, R105, -R48, RZ ;  /* 0x8000003069697210 */ /* 0x010fc80007ffe0ff */
[----:B------:R-:W-:Y:S01]  /*11260*/  SHF.R.S32.HI R113, RZ, 0x1f, R105 ;  /* 0x0000001fff717819 */ /* 0x000fe20000011469 */
[----:B--2---:R-:W-:-:S04]  /*11270*/  IMAD.WIDE.U32 R114, R105, R118, R114 ;  /* 0x0000007669727225 */ /* 0x004fc800078e0072 */
[----:B------:R-:W-:-:S04]  /*11280*/  IMAD R105, R119, R105, RZ ;  /* 0x0000006977697224 */ /* 0x000fc800078e02ff */
[----:B------:R-:W-:Y:S01]  /*11290*/  IMAD R105, R118, R113, R105 ;  /* 0x0000007176697224 */ /* 0x000fe200078e0269 */
[----:B------:R-:W-:-:S04]  /*112a0*/  LEA R172, P1, R114, R172, 0x1 ;  /* 0x000000ac72ac7211 */ /* 0x000fc800078208ff */
[----:B------:R-:W-:-:S04]  /*112b0*/  IADD3 R105, PT, PT, R115, R105, RZ ;  /* 0x0000006973697210 */ /* 0x000fc80007ffe0ff */
[----:B------:R-:W-:Y:S01]  /*112c0*/  LEA.HI.X R171, R114, R171, R105, 0x1, P1 ;  /* 0x000000ab72ab7211 */ /* 0x000fe200008f0c69 */
[----:B------:R-:W-:Y:S05]  /*112d0*/  BRA `(.L_x_10470) ;  /* 0x0000000000207947 */ /* 0x000fea0003800000 */
.L_x_10469:
        /* <DEDUP_REMOVED lines=8> */
.L_x_10470:
[----:B------:R-:W-:Y:S05]  /*11360*/  BSYNC.RECONVERGENT B0 ;  /* 0x0000000000007941 */ /* 0x000fea0003800200 */
.L_x_10468:
[C---:B------:R-:W-:Y:S01]  /*11370*/  LEA R114, P1, R166.reuse, R172, 0x5 ;  /* 0x000000aca6727211 */ /* 0x040fe200078228ff */
[C---:B------:R-:W-:Y:S01]  /*11380*/  IMAD.SHL.U32 R48, R166.reuse, 0x20, RZ ;  /* 0x00000020a6307824 */ /* 0x040fe200078e00ff */
[C---:B------:R-:W-:Y:S01]  /*11390*/  SHF.L.U64.HI R50, R166.reuse, 0x5, R167 ;  /* 0x00000005a6327819 */ /* 0x040fe200000102a7 */
[----:B------:R-:W-:Y:S01]  /*113a0*/  @!P0 IMAD.MOV.U32 R173, RZ, RZ, R171 ;  /* 0x000000ffffad8224 */ /* 0x000fe200078e00ab */
[----:B------:R-:W-:Y:S02]  /*113b0*/  LEA.HI.X R115, R166, R171, R167, 0x5, P1 ;  /* 0x000000aba6737211 */ /* 0x000fe400008f2ca7 */
[----:B------:R-:W-:Y:S02]  /*113c0*/  IADD3 R104, P1, PT, R48, R114, RZ ;  /* 0x0000007230687210 */ /* 0x000fe40007f3e0ff */
[----:B------:R-:W-:Y:S01]  /*113d0*/  @!PT LDS RZ, [RZ] ;  /* 0x00000000fffff984 */ /* 0x000fe20000000800 */
[----:B------:R-:W-:Y:S01]  /*113e0*/  @!PT LDS RZ, [RZ] ;  /* 0x00000000fffff984 */ /* 0x000fe20000000800 */
[----:B------:R-:W-:Y:S01]  /*113f0*/  @!PT LDS RZ, [RZ] ;  /* 0x00000000fffff984 */ /* 0x000fe20000000800 */
[----:B------:R-:W-:Y:S03]  /*11400*/  @!P0 LDGSTS.E.BYPASS.LTC128B.128 [R181+0x2000], desc[UR4][R172.64] ;  /* 0x02000000acb58fae */ /* 0x000fe6000b981a04 */
[----:B------:R-:W-:Y:S01]  /*11410*/  IMAD.X R105, R50, 0x1, R115, P1 ;  /* 0x0000000132697824 */ /* 0x000fe200008e0673 */
        /* <DEDUP_REMOVED lines=24> */
[----:B--2---:R-:W-:-:S03]  /*115a0*/  IADD3 R114, P1, PT, R116, R48, RZ ;  /* 0x0000003074727210 */ /* 0x004fc60007f3e0ff */
        /* <DEDUP_REMOVED lines=9> */
[----:B----4-:R-:W-:-:S03]  /*11640*/  @!P0 IADD3 R112, P1, PT, R104, R48, RZ ;  /* 0x0000003068708210 */ /* 0x010fc60007f3e0ff */
        /* <DEDUP_REMOVED lines=11> */
[----:B------:R-:W0:Y:S02]  /*11700*/  LDGDEPBAR ;  /* 0x00000000000079af */ /* 0x000e240000000000 */
.L_x_10467:
[----:B------:R-:W-:Y:S05]  /*11710*/  BSYNC.RECONVERGENT B1 ;  /* 0x0000000000017941 */ /* 0x000fea0003800200 */
.L_x_10466:
[----:B------:R-:W-:Y:S01]  /*11720*/  VIADD R50, R51, 0xffffffff ;  /* 0xffffffff33327836 */ /* 0x000fe20000000000 */
[----:B------:R-:W-:-:S03]  /*11730*/  LOP3.LUT R184, R184, 0xfffffffe, RZ, 0xc0, !PT ;  /* 0xfffffffeb8b87812 */ /* 0x000fc600078ec0ff */
[----:B------:R-:W-:-:S04]  /*11740*/  IMAD.SHL.U32 R50, R50, 0x80, RZ ;  /* 0x0000008032327824 */ /* 0x000fc800078e00ff */
[----:B------:R-:W-:-:S04]  /*11750*/  IMAD.IADD R50, R50, 0x1, R49 ;  /* 0x0000000132327824 */ /* 0x000fc800078e0231 */
[C---:B-1----:R-:W-:Y:S02]  /*11760*/  VIADD R104, R50.reuse, 0xffffff80 ;  /* 0xffffff8032687836 */ /* 0x042fe40000000000 */
[----:B------:R-:W-:-:S03]  /*11770*/  VIADD R48, R50, 0xffffff81 ;  /* 0xffffff8132307836 */ /* 0x000fc60000000000 */
[C---:B------:R-:W-:Y:S02]  /*11780*/  ISETP.GE.AND P2, PT, R104.reuse, R193, PT ;  /* 0x000000c16800720c */ /* 0x040fe40003f46270 */
[----:B------:R-:W-:Y:S02]  /*11790*/  ISETP.GE.AND P0, PT, R104, R191, PT ;  /* 0x000000bf6800720c */ /* 0x000fe40003f06270 */
[----:B------:R-:W-:Y:S01]  /*117a0*/  FSEL R105, R16, -INF , P2 ;  /* 0xff80000010697808 */ /* 0x000fe20001000000 */
[----:B------:R-:W-:Y:S01]  /*117b0*/  VIADD R16, R50, 0xffffff88 ;  /* 0xffffff8832107836 */ /* 0x000fe20000000000 */
[----:B------:R-:W-:Y:S02]  /*117c0*/  ISETP.GE.AND P2, PT, R48, R190, PT ;  /* 0x000000be3000720c */ /* 0x000fe40003f46270 */
[C---:B------:R-:W-:Y:S02]  /*117d0*/  ISETP.GE.AND P4, PT, R104.reuse, R192, PT ;  /* 0x000000c06800720c */ /* 0x040fe40003f86270 */
[----:B------:R-:W-:-:S02]  /*117e0*/  ISETP.GE.AND P3, PT, R104, R190, PT ;  /* 0x000000be6800720c */ /* 0x000fc40003f66270 */
[----:B------:R-:W-:Y:S02]  /*117f0*/  FSEL R104, R18, -INF , P0 ;  /* 0xff80000012687808 */ /* 0x000fe40000000000 */
[C---:B------:R-:W-:Y:S02]  /*11800*/  ISETP.GE.AND P0, PT, R16.reuse, R192, PT ;  /* 0x000000c01000720c */ /* 0x040fe40003f06270 */
[----:B------:R-:W-:Y:S02]  /*11810*/  FSEL R18, R105, -INF , !P4 ;  /* 0xff80000069127808 */ /* 0x000fe40006000000 */
[-C--:B------:R-:W-:Y:S02]  /*11820*/  ISETP.GE.AND P4, PT, R16, R193.reuse, PT ;  /* 0x000000c11000720c */ /* 0x080fe40003f86270 */
[----:B------:R-:W-:Y:S02]  /*11830*/  @P2 LOP3.LUT R184, R184, 0x1, RZ, 0xfc, !PT ;  /* 0x00000001b8b82812 */ /* 0x000fe400078efcff */
[----:B------:R-:W-:-:S02]  /*11840*/  ISETP.GE.AND P1, PT, R48, R193, PT ;  /* 0x000000c13000720c */ /* 0x000fc40003f26270 */
[----:B------:R-:W-:Y:S02]  /*11850*/  LOP3.LUT R184, R184, 0xfffffffd, RZ, 0xc0, !PT ;  /* 0xfffffffdb8b87812 */ /* 0x000fe400078ec0ff */
[C---:B------:R-:W-:Y:S02]  /*11860*/  ISETP.GE.AND P6, PT, R48.reuse, R192, PT ;  /* 0x000000c03000720c */ /* 0x040fe40003fc6270 */
[----:B------:R-:W-:Y:S01]  /*11870*/  ISETP.GE.AND P5, PT, R48, R191, PT ;  /* 0x000000bf3000720c */ /* 0x000fe20003fa6270 */
[----:B------:R-:W-:Y:S01]  /*11880*/  VIADD R48, R50, 0xffffff89 ;  /* 0xffffff8932307836 */ /* 0x000fe20000000000 */
[----:B------:R-:W-:Y:S02]  /*11890*/  @P0 LOP3.LUT R184, R184, 0x2, RZ, 0xfc, !PT ;  /* 0x00000002b8b80812 */ /* 0x000fe400078efcff */
[----:B------:R-:W-:Y:S01]  /*118a0*/  FSEL R134, R12, -INF , P4 ;  /* 0xff8000000c867808 */ /* 0x000fe20002000000 */
[----:B------:R-:W-:Y:S01]  /*118b0*/  VIADD R12, R50, 0xffffff90 ;  /* 0xffffff90320c7836 */ /* 0x000fe20000000000 */
[----:B------:R-:W-:-:S02]  /*118c0*/  FSEL R105, R17, -INF , P1 ;  /* 0xff80000011697808 */ /* 0x000fc40000800000 */
[----:B------:R-:W-:Y:S02]  /*118d0*/  ISETP.GE.AND P0, PT, R16, R191, PT ;  /* 0x000000bf1000720c */ /* 0x000fe40003f06270 */
[----:B------:R-:W-:Y:S02]  /*118e0*/  FSEL R17, R104, -INF , !P3 ;  /* 0xff80000068117808 */ /* 0x000fe40005800000 */
[----:B------:R-:W-:Y:S02]  /*118f0*/  ISETP.GE.AND P2, PT, R16, R190, PT ;  /* 0x000000be1000720c */ /* 0x000fe40003f46270 */
[----:B------:R-:W-:Y:S02]  /*11900*/  LOP3.LUT P3, RZ, R184, 0x1, RZ, 0xc0, !PT ;  /* 0x00000001b8ff7812 */ /* 0x000fe4000786c0ff */
[----:B------:R-:W-:Y:S02]  /*11910*/  FSEL R16, R19, -INF , P5 ;  /* 0xff80000013107808 */ /* 0x000fe40002800000 */
[----:B------:R-:W-:-:S02]  /*11920*/  ISETP.GE.AND P1, PT, R48, R193, PT ;  /* 0x000000c13000720c */ /* 0x000fc40003f26270 */
[----:B------:R-:W-:Y:S02]  /*11930*/  FSEL R14, R14, -INF , P0 ;  /* 0xff8000000e0e7808 */ /* 0x000fe40000000000 */
[----:B------:R-:W-:Y:S02]  /*11940*/  LOP3.LUT P4, RZ, R184, 0x2, RZ, 0xc0, !PT ;  /* 0x00000002b8ff7812 */ /* 0x000fe4000788c0ff */
[----:B------:R-:W-:Y:S02]  /*11950*/  ISETP.GE.AND P0, PT, R12, R192, PT ;  /* 0x000000c00c00720c */ /* 0x000fe40003f06270 */
[----:B------:R-:W-:Y:S02]  /*11960*/  FSEL R16, R16, -INF , !P3 ;  /* 0xff80000010107808 */ /* 0x000fe40005800000 */
[----:B------:R-:W-:Y:S02]  /*11970*/  ISETP.GE.AND P3, PT, R48, R191, PT ;  /* 0x000000bf3000720c */ /* 0x000fe40003f66270 */
[----:B------:R-:W-:-:S02]  /*11980*/  FSEL R140, R13, -INF , P1 ;  /* 0xff8000000d8c7808 */ /* 0x000fc40000800000 */
[----:B------:R-:W-:Y:S02]  /*11990*/  FSEL R19, R105, -INF , !P6 ;  /* 0xff80000069137808 */ /* 0x000fe40007000000 */
[----:B------:R-:W-:Y:S02]  /*119a0*/  FSEL R134, R134, -INF , !P4 ;  /* 0xff80000086867808 */ /* 0x000fe40006000000 */
[----:B------:R-:W-:Y:S02]  /*119b0*/  FSEL R14, R14, -INF , !P2 ;  /* 0xff8000000e0e7808 */ /* 0x000fe40005000000 */
[----:B------:R-:W-:Y:S02]  /*119c0*/  P2R R13, PR, RZ, 0x1 ;  /* 0x00000001ff0d7803 */ /* 0x000fe40000000000 */
[C---:B------:R-:W-:Y:S02]  /*119d0*/  ISETP.GE.AND P6, PT, R48.reuse, R192, PT ;  /* 0x000000c03000720c */ /* 0x040fe40003fc6270 */
[----:B------:R-:W-:Y:S01]  /*119e0*/  ISETP.GE.AND P5, PT, R48, R190, PT ;  /* 0x000000be3000720c */ /* 0x000fe20003fa6270 */
[----:B------:R-:W-:Y:S01]  /*119f0*/  VIADD R48, R50, 0xffffff91 ;  /* 0xffffff9132307836 */ /* 0x000fe20000000000 */
[----:B------:R-:W-:-:S02]  /*11a00*/  ISETP.GE.AND P4, PT, R12, R193, PT ;  /* 0x000000c10c00720c */ /* 0x000fc40003f86270 */
[C---:B------:R-:W-:Y:S02]  /*11a10*/  ISETP.GE.AND P0, PT, R12.reuse, R191, PT ;  /* 0x000000bf0c00720c */ /* 0x040fe40003f06270 */
[----:B------:R-:W-:Y:S02]  /*11a20*/  ISETP.GE.AND P2, PT, R12, R190, PT ;  /* 0x000000be0c00720c */ /* 0x000fe40003f46270 */
[----:B------:R-:W-:Y:S02]  /*11a30*/  FSEL R12, R15, -INF , P3 ;  /* 0xff8000000f0c7808 */ /* 0x000fe40001800000 */
[----:B------:R-:W-:Y:S02]  /*11a40*/  FSEL R140, R140, -INF , !P6 ;  /* 0xff8000008c8c7808 */ /* 0x000fe40007000000 */
[----:B------:R-:W-:Y:S02]  /*11a50*/  FSEL R12, R12, -INF , !P5 ;  /* 0xff8000000c0c7808 */ /* 0x000fe40006800000 */
[----:B------:R-:W-:-:S02]  /*11a60*/  ISETP.GE.AND P1, PT, R48, R193, PT ;  /* 0x000000c13000720c */ /* 0x000fc40003f26270 */
[C---:B------:R-:W-:Y:S02]  /*11a70*/  ISETP.GE.AND P6, PT, R48.reuse, R192, PT ;  /* 0x000000c03000720c */ /* 0x040fe40003fc6270 */
[C---:B------:R-:W-:Y:S02]  /*11a80*/  ISETP.GE.AND P3, PT, R48.reuse, R191, PT ;  /* 0x000000bf3000720c */ /* 0x040fe40003f66270 */
[----:B------:R-:W-:Y:S02]  /*11a90*/  ISETP.GE.AND P5, PT, R48, R190, PT ;  /* 0x000000be3000720c */ /* 0x000fe40003fa6270 */
[----:B------:R-:W2:Y:S01]  /*11aa0*/  LD.E R48, desc[UR4][R102.64+0xdc] ;  /* 0x0000dc0466307980 */ /* 0x000ea2000c101900 */
[----:B------:R-:W-:Y:S01]  /*11ab0*/  FSEL R136, R8, -INF , P4 ;  /* 0xff80000008887808 */ /* 0x000fe20002000000 */
[C---:B------:R-:W-:Y:S01]  /*11ac0*/  VIADD R8, R50.reuse, 0xffffff99 ;  /* 0xffffff9932087836 */ /* 0x040fe20000000000 */
[----:B------:R-:W-:Y:S01]  /*11ad0*/  ISETP.NE.AND P4, PT, R13, RZ, PT ;  /* 0x000000ff0d00720c */ /* 0x000fe20003f85270 */
[----:B------:R-:W-:Y:S01]  /*11ae0*/  VIADD R13, R50, 0xffffff98 ;  /* 0xffffff98320d7836 */ /* 0x000fe20000000000 */
[----:B------:R-:W-:-:S02]  /*11af0*/  FSEL R10, R10, -INF , P0 ;  /* 0xff8000000a0a7808 */ /* 0x000fc40000000000 */
[----:B------:R-:W-:Y:S02]  /*11b00*/  FSEL R238, R9, -INF , P1 ;  /* 0xff80000009ee7808 */ /* 0x000fe40000800000 */
[----:B------:R-:W-:Y:S02]  /*11b10*/  FSEL R11, R11, -INF , P3 ;  /* 0xff8000000b0b7808 */ /* 0x000fe40001800000 */
[----:B------:R-:W-:Y:S02]  /*11b20*/  ISETP.GE.AND P0, PT, R13, R192, PT ;  /* 0x000000c00d00720c */ /* 0x000fe40003f06270 */
[----:B------:R-:W-:Y:S02]  /*11b30*/  FSEL R238, R238, -INF , !P6 ;  /* 0xff800000eeee7808 */ /* 0x000fe40007000000 */
[----:B------:R-:W-:Y:S02]  /*11b40*/  FSEL R234, R11, -INF , !P5 ;  /* 0xff8000000bea7808 */ /* 0x000fe40006800000 */
[----:B------:R-:W-:-:S02]  /*11b50*/  FSEL R136, R136, -INF , !P4 ;  /* 0xff80000088887808 */ /* 0x000fc40006000000 */
[----:B------:R-:W-:Y:S02]  /*11b60*/  P2R R9, PR, RZ, 0x1 ;  /* 0x00000001ff097803 */ /* 0x000fe40000000000 */
[C---:B------:R-:W-:Y:S02]  /*11b70*/  ISETP.GE.AND P1, PT, R8.reuse, R193, PT ;  /* 0x000000c10800720c */ /* 0x040fe40003f26270 */
[C---:B------:R-:W-:Y:S02]  /*11b80*/  ISETP.GE.AND P6, PT, R8.reuse, R192, PT ;  /* 0x000000c00800720c */ /* 0x040fe40003fc6270 */
[C---:B------:R-:W-:Y:S02]  /*11b90*/  ISETP.GE.AND P3, PT, R8.reuse, R191, PT ;  /* 0x000000bf0800720c */ /* 0x040fe40003f66270 */
[----:B------:R-:W-:Y:S01]  /*11ba0*/  ISETP.GE.AND P5, PT, R8, R190, PT ;  /* 0x000000be0800720c */ /* 0x000fe20003fa6270 */
[----:B------:R-:W-:Y:S01]  /*11bb0*/  VIADD R8, R50, 0xffffffa0 ;  /* 0xffffffa032087836 */ /* 0x000fe20000000000 */
[----:B------:R-:W-:-:S02]  /*11bc0*/  ISETP.GE.AND P4, PT, R13, R193, PT ;  /* 0x000000c10d00720c */ /* 0x000fc40003f86270 */
[C---:B------:R-:W-:Y:S02]  /*11bd0*/  ISETP.GE.AND P0, PT, R13.reuse, R191, PT ;  /* 0x000000bf0d00720c */ /* 0x040fe40003f06270 */
[----:B------:R-:W-:Y:S02]  /*11be0*/  FSEL R138, R10, -INF , !P2 ;  /* 0xff8000000a8a7808 */ /* 0x000fe40005000000 */
[----:B------:R-:W-:Y:S02]  /*11bf0*/  FSEL R240, R4, -INF , P4 ;  /* 0xff80000004f07808 */ /* 0x000fe40002000000 */
[----:B------:R-:W-:Y:S02]  /*11c00*/  FSEL R6, R6, -INF , P0 ;  /* 0xff80000006067808 */ /* 0x000fe40000000000 */
[----:B------:R-:W-:Y:S02]  /*11c10*/  ISETP.GE.AND P2, PT, R13, R190, PT ;  /* 0x000000be0d00720c */ /* 0x000fe40003f46270 */
[----:B------:R-:W-:-:S02]  /*11c20*/  ISETP.NE.AND P4, PT, R9, RZ, PT ;  /* 0x000000ff0900720c */ /* 0x000fc40003f85270 */
[----:B------:R-:W-:Y:S02]  /*11c30*/  ISETP.GE.AND P0, PT, R8, R192, PT ;  /* 0x000000c00800720c */ /* 0x000fe40003f06270 */
[----:B------:R-:W-:Y:S02]  /*11c40*/  FSEL R242, R5, -INF , P1 ;  /* 0xff80000005f27808 */ /* 0x000fe40000800000 */
[----:B------:R-:W-:Y:S02]  /*11c50*/  FSEL R240, R240, -INF , !P4 ;  /* 0xff800000f0f07808 */ /* 0x000fe40006000000 */
[----:B------:R-:W-:Y:S01]  /*11c60*/  FSEL R236, R6, -INF , !P2 ;  /* 0xff80000006ec7808 */ /* 0x000fe20005000000 */
[----:B------:R-:W-:Y:S01]  /*11c70*/  VIADD R6, R50, 0xffffffa8 ;  /* 0xffffffa832067836 */ /* 0x000fe20000000000 */
[----:B------:R-:W-:Y:S02]  /*11c80*/  P2R R5, PR, RZ, 0x1 ;  /* 0x00000001ff057803 */ /* 0x000fe40000000000 */
[----:B------:R-:W-:-:S02]  /*11c90*/  ISETP.GE.AND P4, PT, R8, R193, PT ;  /* 0x000000c10800720c */ /* 0x000fc40003f86270 */
[----:B------:R-:W-:Y:S02]  /*11ca0*/  ISETP.GE.AND P0, PT, R8, R191, PT ;  /* 0x000000bf0800720c */ /* 0x000fe40003f06270 */
[----:B------:R-:W-:Y:S02]  /*11cb0*/  FSEL R108, R108, -INF , P4 ;  /* 0xff8000006c6c7808 */ /* 0x000fe40002000000 */
[----:B------:R-:W-:Y:S02]  /*11cc0*/  FSEL R110, R110, -INF , P0 ;  /* 0xff8000006e6e7808 */ /* 0x000fe40000000000 */
[----:B------:R-:W-:Y:S02]  /*11cd0*/  ISETP.GE.AND P2, PT, R8, R190, PT ;  /* 0x000000be0800720c */ /* 0x000fe40003f46270 */
[----:B------:R-:W-:Y:S02]  /*11ce0*/  ISETP.NE.AND P4, PT, R5, RZ, PT ;  /* 0x000000ff0500720c */ /* 0x000fe40003f85270 */
[----:B------:R-:W-:-:S02]  /*11cf0*/  ISETP.GE.AND P0, PT, R6, R192, PT ;  /* 0x000000c00600720c */ /* 0x000fc40003f06270 */
[----:B------:R-:W-:Y:S02]  /*11d00*/  FSEL R200, R108, -INF , !P4 ;  /* 0xff8000006cc87808 */ /* 0x000fe40006000000 */
[----:B------:R-:W-:Y:S02]  /*11d10*/  FSEL R196, R110, -INF , !P2 ;  /* 0xff8000006ec47808 */ /* 0x000fe40005000000 */
[----:B------:R-:W-:Y:S02]  /*11d20*/  P2R R5, PR, RZ, 0x1 ;  /* 0x00000001ff057803 */ /* 0x000fe40000000000 */
[C---:B------:R-:W-:Y:S02]  /*11d30*/  ISETP.GE.AND P4, PT, R6.reuse, R193, PT ;  /* 0x000000c10600720c */ /* 0x040fe40003f86270 */
[C---:B------:R-:W-:Y:S02]  /*11d40*/  ISETP.GE.AND P0, PT, R6.reuse, R191, PT ;  /* 0x000000bf0600720c */ /* 0x040fe40003f06270 */
[----:B------:R-:W-:Y:S01]  /*11d50*/  ISETP.GE.AND P2, PT, R6, R190, PT ;  /* 0x000000be0600720c */ /* 0x000fe20003f46270 */
[----:B------:R-:W-:Y:S01]  /*11d60*/  VIADD R6, R50, 0xffffffb0 ;  /* 0xffffffb032067836 */ /* 0x000fe20000000000 */
[----:B------:R-:W-:-:S02]  /*11d70*/  FSEL R64, R64, -INF , P4 ;  /* 0xff80000040407808 */ /* 0x000fc40002000000 */
[----:B------:R-:W-:Y:S02]  /*11d80*/  FSEL R66, R66, -INF , P0 ;  /* 0xff80000042427808 */ /* 0x000fe40000000000 */
[----:B------:R-:W-:Y:S02]  /*11d90*/  ISETP.NE.AND P4, PT, R5, RZ, PT ;  /* 0x000000ff0500720c */ /* 0x000fe40003f85270 */
[----:B------:R-:W-:Y:S02]  /*11da0*/  ISETP.GE.AND P0, PT, R6, R192, PT ;  /* 0x000000c00600720c */ /* 0x000fe40003f06270 */
[----:B------:R-:W-:Y:S02]  /*11db0*/  FSEL R230, R64, -INF , !P4 ;  /* 0xff80000040e67808 */ /* 0x000fe40006000000 */
[----:B------:R-:W-:Y:S02]  /*11dc0*/  FSEL R226, R66, -INF , !P2 ;  /* 0xff80000042e27808 */ /* 0x000fe40005000000 */
[----:B------:R-:W-:-:S02]  /*11dd0*/  P2R R5, PR, RZ, 0x1 ;  /* 0x00000001ff057803 */ /* 0x000fc40000000000 */
[C---:B------:R-:W-:Y:S02]  /*11de0*/  ISETP.GE.AND P4, PT, R6.reuse, R193, PT ;  /* 0x000000c10600720c */ /* 0x040fe40003f86270 */
[C---:B------:R-:W-:Y:S02]  /*11df0*/  ISETP.GE.AND P0, PT, R6.reuse, R191, PT ;  /* 0x000000bf0600720c */ /* 0x040fe40003f06270 */
[----:B------:R-:W-:Y:S01]  /*11e00*/  ISETP.GE.AND P2, PT, R6, R190, PT ;  /* 0x000000be0600720c */ /* 0x000fe20003f46270 */
[----:B------:R-:W-:Y:S01]  /*11e10*/  VIADD R6, R50, 0xffffffb8 ;  /* 0xffffffb832067836 */ /* 0x000fe20000000000 */
[----:B------:R-:W-:Y:S01]  /*11e20*/  FSEL R60, R60, -INF , P4 ;  /* 0xff8000003c3c7808 */ /* 0x000fe20002000000 */
[----:B------:R-:W-:Y:S01]  /*11e30*/  VIADD R4, R50, 0xffffffa1 ;  /* 0xffffffa132047836 */ /* 0x000fe20000000000 */
[----:B------:R-:W-:Y:S02]  /*11e40*/  FSEL R62, R62, -INF , P0 ;  /* 0xff8000003e3e7808 */ /* 0x000fe40000000000 */
[----:B------:R-:W-:-:S02]  /*11e50*/  FSEL R7, R7, -INF , P3 ;  /* 0xff80000007077808 */ /* 0x000fc40001800000 */
[----:B------:R-:W-:Y:S02]  /*11e60*/  ISETP.NE.AND P4, PT, R5, RZ, PT ;  /* 0x000000ff0500720c */ /* 0x000fe40003f85270 */
[----:B------:R-:W-:Y:S02]  /*11e70*/  ISETP.GE.AND P0, PT, R6, R192, PT ;  /* 0x000000c00600720c */ /* 0x000fe40003f06270 */
[----:B------:R-:W-:Y:S02]  /*11e80*/  FSEL R242, R242, -INF , !P6 ;  /* 0xff800000f2f27808 */ /* 0x000fe40007000000 */
        /* <DEDUP_REMOVED lines=11> */
[----:B------:R-:W-:Y:S01]  /*11f40*/  ISETP.GE.AND P2, PT, R6, R190, PT ;  /* 0x000000be0600720c */ /* 0x000fe20003f46270 */
[----:B------:R-:W-:Y:S01]  /*11f50*/  VIADD R6, R50, 0xffffffc0 ;  /* 0xffffffc032067836 */ /* 0x000fe20000000000 */
[----:B------:R-:W-:Y:S02]  /*11f60*/  FSEL R109, R109, -INF , P1 ;  /* 0xff8000006d6d7808 */ /* 0x000fe40000800000 */
[----:B------:R-:W-:Y:S02]  /*11f70*/  FSEL R111, R111, -INF , P3 ;  /* 0xff8000006f6f7808 */ /* 0x000fe40001800000 */
[----:B------:R-:W-:Y:S02]  /*11f80*/  FSEL R56, R56, -INF , P4 ;  /* 0xff80000038387808 */ /* 0x000fe40002000000 */
[----:B------:R-:W-:-:S02]  /*11f90*/  FSEL R58, R58, -INF , P0 ;  /* 0xff8000003a3a7808 */ /* 0x000fc40000000000 */
[C---:B------:R-:W-:Y:S02]  /*11fa0*/  ISETP.GE.AND P1, PT, R4.reuse, R193, PT ;  /* 0x000000c10400720c */ /* 0x040fe40003f26270 */
[----:B------:R-:W-:Y:S02]  /*11fb0*/  ISETP.GE.AND P3, PT, R4, R191, PT ;  /* 0x000000bf0400720c */ /* 0x000fe40003f66270 */
[----:B------:R-:W-:Y:S02]  /*11fc0*/  ISETP.NE.AND P4, PT, R5, RZ, PT ;  /* 0x000000ff0500720c */ /* 0x000fe40003f85270 */
[----:B------:R-:W-:Y:S02]  /*11fd0*/  ISETP.GE.AND P0, PT, R6, R192, PT ;  /* 0x000000c00600720c */ /* 0x000fe40003f06270 */
[----:B------:R-:W-:Y:S02]  /*11fe0*/  FSEL R228, R109, -INF , !P6 ;  /* 0xff8000006de47808 */ /* 0x000fe40007000000 */
[----:B------:R-:W-:-:S02]  /*11ff0*/  FSEL R142, R111, -INF , !P5 ;  /* 0xff8000006f8e7808 */ /* 0x000fc40006800000 */
[C---:B------:R-:W-:Y:S02]  /*12000*/  ISETP.GE.AND P6, PT, R4.reuse, R192, PT ;  /* 0x000000c00400720c */ /* 0x040fe40003fc6270 */
[----:B------:R-:W-:Y:S01]  /*12010*/  ISETP.GE.AND P5, PT, R4, R190, PT ;  /* 0x000000be0400720c */ /* 0x000fe20003fa6270 */
[----:B------:R-:W-:Y:S01]  /*12020*/  VIADD R4, R50, 0xffffffb1 ;  /* 0xffffffb132047836 */ /* 0x000fe20000000000 */
[----:B------:R-:W-:Y:S02]  /*12030*/  FSEL R65, R65, -INF , P1 ;  /* 0xff80000041417808 */ /* 0x000fe40000800000 */
[----:B------:R-:W-:Y:S02]  /*12040*/  FSEL R67, R67, -INF , P3 ;  /* 0xff80000043437808 */ /* 0x000fe40001800000 */
[----:B------:R-:W-:Y:S02]  /*12050*/  FSEL R222, R56, -INF , !P4 ;  /* 0xff80000038de7808 */ /* 0x000fe40006000000 */
[----:B------:R-:W-:-:S02]  /*12060*/  FSEL R218, R58, -INF , !P2 ;  /* 0xff8000003ada7808 */ /* 0x000fc40005000000 */
[----:B------:R-:W-:Y:S02]  /*12070*/  P2R R5, PR, RZ, 0x1 ;  /* 0x00000001ff057803 */ /* 0x000fe40000000000 */
[C---:B------:R-:W-:Y:S02]  /*12080*/  ISETP.GE.AND P4, PT, R6.reuse, R193, PT ;  /* 0x000000c10600720c */ /* 0x040fe40003f86270 */
[C---:B------:R-:W-:Y:S02]  /*12090*/  ISETP.GE.AND P0, PT, R6.reuse, R191, PT ;  /* 0x000000bf0600720c */ /* 0x040fe40003f06270 */
[----:B------:R-:W-:Y:S01]  /*120a0*/  ISETP.GE.AND P2, PT, R6, R190, PT ;  /* 0x000000be0600720c */ /* 0x000fe20003f46270 */
[----:B------:R-:W-:Y:S01]  /*120b0*/  VIADD R6, R50, 0xffffffc8 ;  /* 0xffffffc832067836 */ /* 0x000fe20000000000 */
[----:B------:R-:W-:Y:S02]  /*120c0*/  FSEL R232, R65, -INF , !P6 ;  /* 0xff80000041e87808 */ /* 0x000fe40007000000 */
[----:B------:R-:W-:-:S02]  /*120d0*/  FSEL R214, R67, -INF , !P5 ;  /* 0xff80000043d67808 */ /* 0x000fc40006800000 */
[C---:B------:R-:W-:Y:S02]  /*120e0*/  ISETP.GE.AND P1, PT, R4.reuse, R193, PT ;  /* 0x000000c10400720c */ /* 0x040fe40003f26270 */
[C---:B------:R-:W-:Y:S02]  /*120f0*/  ISETP.GE.AND P6, PT, R4.reuse, R192, PT ;  /* 0x000000c00400720c */ /* 0x040fe40003fc6270 */
[C---:B------:R-:W-:Y:S02]  /*12100*/  ISETP.GE.AND P3, PT, R4.reuse, R191, PT ;  /* 0x000000bf0400720c */ /* 0x040fe40003f66270 */
[----:B------:R-:W-:Y:S01]  /*12110*/  ISETP.GE.AND P5, PT, R4, R190, PT ;  /* 0x000000be0400720c */ /* 0x000fe20003fa6270 */
[----:B------:R-:W-:Y:S01]  /*12120*/  VIADD R4, R50, 0xffffffb9 ;  /* 0xffffffb932047836 */ /* 0x000fe20000000000 */
[----:B------:R-:W-:Y:S02]  /*12130*/  FSEL R52, R52, -INF , P4 ;  /* 0xff80000034347808 */ /* 0x000fe40002000000 */
[----:B------:R-:W-:-:S02]  /*12140*/  ISETP.NE.AND P4, PT, R5, RZ, PT ;  /* 0x000000ff0500720c */ /* 0x000fc40003f85270 */
[----:B------:R-:W-:Y:S02]  /*12150*/  FSEL R54, R54, -INF , P0 ;  /* 0xff80000036367808 */ /* 0x000fe40000000000 */
[----:B------:R-:W-:Y:S02]  /*12160*/  ISETP.GE.AND P0, PT, R6, R192, PT ;  /* 0x000000c00600720c */ /* 0x000fe40003f06270 */
[----:B------:R-:W-:Y:S02]  /*12170*/  FSEL R61, R61, -INF , P1 ;  /* 0xff8000003d3d7808 */ /* 0x000fe40000800000 */
[----:B------:R-:W-:Y:S02]  /*12180*/  FSEL R63, R63, -INF , P3 ;  /* 0xff8000003f3f7808 */ /* 0x000fe40001800000 */
[----:B------:R-:W-:Y:S02]  /*12190*/  FSEL R146, R52, -INF , !P4 ;  /* 0xff80000034927808 */ /* 0x000fe40006000000 */
[----:B------:R-:W-:-:S02]  /*121a0*/  ISETP.GE.AND P1, PT, R4, R193, PT ;  /* 0x000000c10400720c */ /* 0x000fc40003f26270 */
[----:B------:R-:W-:Y:S02]  /*121b0*/  ISETP.GE.AND P3, PT, R4, R191, PT ;  /* 0x000000bf0400720c */ /* 0x000fe40003f66270 */
[----:B------:R-:W-:Y:S02]  /*121c0*/  ISETP.GE.AND P4, PT, R6, R193, PT ;  /* 0x000000c10600720c */ /* 0x000fe40003f86270 */
[----:B------:R-:W-:Y:S02]  /*121d0*/  FSEL R148, R54, -INF , !P2 ;  /* 0xff80000036947808 */ /* 0x000fe40005000000 */
[----:B------:R-:W-:Y:S02]  /*121e0*/  P2R R5, PR, RZ, 0x1 ;  /* 0x00000001ff057803 */ /* 0x000fe40000000000 */
[C---:B------:R-:W-:Y:S02]  /*121f0*/  ISETP.GE.AND P0, PT, R6.reuse, R191, PT ;  /* 0x000000bf0600720c */ /* 0x040fe40003f06270 */
[----:B------:R-:W-:Y:S01]  /*12200*/  ISETP.GE.AND P2, PT, R6, R190, PT ;  /* 0x000000be0600720c */ /* 0x000fe20003f46270 */
[----:B------:R-:W-:Y:S01]  /*12210*/  VIADD R6, R50, 0xffffffd0 ;  /* 0xffffffd032067836 */ /* 0x000fe20000000000 */
[----:B------:R-:W-:-:S02]  /*12220*/  FSEL R220, R61, -INF , !P6 ;  /* 0xff8000003ddc7808 */ /* 0x000fc40007000000 */
[----:B------:R-:W-:Y:S02]  /*12230*/  FSEL R208, R63, -INF , !P5 ;  /* 0xff8000003fd07808 */ /* 0x000fe40006800000 */
[C---:B------:R-:W-:Y:S02]  /*12240*/  ISETP.GE.AND P6, PT, R4.reuse, R192, PT ;  /* 0x000000c00400720c */ /* 0x040fe40003fc6270 */
[----:B------:R-:W-:Y:S01]  /*12250*/  ISETP.GE.AND P5, PT, R4, R190, PT ;  /* 0x000000be0400720c */ /* 0x000fe20003fa6270 */
[----:B------:R-:W-:Y:S01]  /*12260*/  VIADD R4, R50, 0xffffffc1 ;  /* 0xffffffc132047836 */ /* 0x000fe20000000000 */
[----:B------:R-:W-:Y:S02]  /*12270*/  FSEL R57, R57, -INF , P1 ;  /* 0xff80000039397808 */ /* 0x000fe40000800000 */
[----:B------:R-:W-:Y:S02]  /*12280*/  FSEL R59, R59, -INF , P3 ;  /* 0xff8000003b3b7808 */ /* 0x000fe40001800000 */
[----:B------:R-:W-:-:S02]  /*12290*/  FSEL R44, R44, -INF , P4 ;  /* 0xff8000002c2c7808 */ /* 0x000fc40002000000 */
[----:B------:R-:W-:Y:S02]  /*122a0*/  ISETP.NE.AND P4, PT, R5, RZ, PT ;  /* 0x000000ff0500720c */ /* 0x000fe40003f85270 */
[----:B------:R-:W-:Y:S02]  /*122b0*/  FSEL R46, R46, -INF , P0 ;  /* 0xff8000002e2e7808 */ /* 0x000fe40000000000 */
[----:B------:R-:W-:Y:S02]  /*122c0*/  ISETP.GE.AND P0, PT, R6, R192, PT ;  /* 0x000000c00600720c */ /* 0x000fe40003f06270 */
        /* <DEDUP_REMOVED lines=8> */
[----:B------:R-:W-:Y:S02]  /*12350*/  ISETP.GE.AND P4, PT, R6, R193, PT ;  /* 0x000000c10600720c */ /* 0x000fe40003f86270 */
[----:B------:R-:W-:-:S02]  /*12360*/  P2R R5, PR, RZ, 0x1 ;  /* 0x00000001ff057803 */ /* 0x000fc40000000000 */
[----:B------:R-:W-:Y:S02]  /*12370*/  FSEL R53, R53, -INF , P1 ;  /* 0xff80000035357808 */ /* 0x000fe40000800000 */
[----:B------:R-:W-:Y:S02]  /*12380*/  FSEL R55, R55, -INF , P3 ;  /* 0xff80000037377808 */ /* 0x000fe40001800000 */
[----:B------:R-:W-:Y:S02]  /*12390*/  FSEL R40, R40, -INF , P4 ;  /* 0xff80000028287808 */ /* 0x000fe40002000000 */
[C---:B------:R-:W-:Y:S02]  /*123a0*/  ISETP.GE.AND P1, PT, R4.reuse, R193, PT ;  /* 0x000000c10400720c */ /* 0x040fe40003f26270 */
[-C--:B------:R-:W-:Y:S02]  /*123b0*/  ISETP.GE.AND P3, PT, R4, R191.reuse, PT ;  /* 0x000000bf0400720c */ /* 0x080fe40003f66270 */
[----:B------:R-:W-:Y:S01]  /*123c0*/  ISETP.NE.AND P4, PT, R5, RZ, PT ;  /* 0x000000ff0500720c */ /* 0x000fe20003f85270 */
[----:B------:R-:W-:Y:S01]  /*123d0*/  VIADD R5, R50, 0xffffffd8 ;  /* 0xffffffd832057836 */ /* 0x000fe20000000000 */
[----:B------:R-:W-:-:S02]  /*123e0*/  ISETP.GE.AND P0, PT, R6, R191, PT ;  /* 0x000000bf0600720c */ /* 0x000fc40003f06270 */
[----:B------:R-:W-:Y:S02]  /*123f0*/  FSEL R152, R53, -INF , !P6 ;  /* 0xff80000035987808 */ /* 0x000fe40007000000 */
[----:B------:R-:W-:Y:S02]  /*12400*/  FSEL R150, R55, -INF , !P5 ;  /* 0xff80000037967808 */ /* 0x000fe40006800000 */
[C---:B------:R-:W-:Y:S01]  /*12410*/  ISETP.GE.AND P6, PT, R4.reuse, R192, PT ;  /* 0x000000c00400720c */ /* 0x040fe20003fc6270 */
[----:B------:R-:W-:Y:S01]  /*12420*/  LDSM.16.MT88.4 R52, [R156+0x6800] ;  /* 0x006800009c34783b */ /* 0x000fe20000004200 */
[----:B------:R-:W-:Y:S01]  /*12430*/  ISETP.GE.AND P5, PT, R4, R190, PT ;  /* 0x000000be0400720c */ /* 0x000fe20003fa6270 */
[----:B------:R-:W-:Y:S01]  /*12440*/  VIADD R4, R50, 0xffffffd1 ;  /* 0xffffffd132047836 */ /* 0x000fe20000000000 */
[----:B------:R-:W-:Y:S02]  /*12450*/  FSEL R45, R45, -INF , P1 ;  /* 0xff8000002d2d7808 */ /* 0x000fe40000800000 */
[----:B------:R-:W-:-:S02]  /*12460*/  FSEL R47, R47, -INF , P3 ;  /* 0xff8000002f2f7808 */ /* 0x000fc40001800000 */
[----:B------:R-:W-:Y:S02]  /*12470*/  FSEL R42, R42, -INF , P0 ;  /* 0xff8000002a2a7808 */ /* 0x000fe40000000000 */
[-C--:B------:R-:W-:Y:S02]  /*12480*/  ISETP.GE.AND P0, PT, R5, R192.reuse, PT ;  /* 0x000000c00500720c */ /* 0x080fe40003f06270 */
        /* <DEDUP_REMOVED lines=8> */
[----:B------:R-:W-:Y:S02]  /*12510*/  LOP3.LUT R184, R184, 0xfffffffe, RZ, 0xc0, !PT ;  /* 0xfffffffeb8b87812 */ /* 0x000fe400078ec0ff */
[----:B------:R-:W-:Y:S02]  /*12520*/  ISETP.GE.AND P3, PT, R4, R192, PT ;  /* 0x000000c00400720c */ /* 0x000fe40003f66270 */
[----:B------:R-:W-:-:S02]  /*12530*/  FSEL R194, R46, -INF , !P2 ;  /* 0xff8000002ec27808 */ /* 0x000fc40005000000 */
[----:B------:R-:W-:Y:S02]  /*12540*/  ISETP.GE.AND P2, PT, R6, R190, PT ;  /* 0x000000be0600720c */ /* 0x000fe40003f46270 */
[----:B------:R-:W-:Y:S02]  /*12550*/  @P0 LOP3.LUT R184, R184, 0x1, RZ, 0xfc, !PT ;  /* 0x00000001b8b80812 */ /* 0x000fe400078efcff */
[----:B------:R-:W-:Y:S02]  /*12560*/  FSEL R118, R40, -INF , !P4 ;  /* 0xff80000028767808 */ /* 0x000fe40006000000 */
[----:B------:R-:W-:Y:S02]  /*12570*/  FSEL R124, R42, -INF , !P2 ;  /* 0xff8000002a7c7808 */ /* 0x000fe40005000000 */
[C---:B------:R-:W-:Y:S02]  /*12580*/  ISETP.GE.AND P4, PT, R5.reuse, R193, PT ;  /* 0x000000c10500720c */ /* 0x040fe40003f86270 */
[----:B------:R-:W-:-:S02]  /*12590*/  ISETP.GE.AND P0, PT, R5, R191, PT ;  /* 0x000000bf0500720c */ /* 0x000fc40003f06270 */
[----:B------:R-:W-:Y:S01]  /*125a0*/  ISETP.GE.AND P2, PT, R5, R190, PT ;  /* 0x000000be0500720c */ /* 0x000fe20003f46270 */
[----:B------:R-:W-:Y:S01]  /*125b0*/  VIADD R5, R50, 0xffffffe0 ;  /* 0xffffffe032057836 */ /* 0x000fe20000000000 */
[----:B------:R-:W-:Y:S02]  /*125c0*/  FSEL R126, R43, -INF , !P5 ;  /* 0xff8000002b7e7808 */ /* 0x000fe40006800000 */
[C---:B------:R-:W-:Y:S02]  /*125d0*/  LOP3.LUT P5, RZ, R184.reuse, 0x1, RZ, 0xc0, !PT ;  /* 0x00000001b8ff7812 */ /* 0x040fe400078ac0ff */
[----:B------:R-:W-:Y:S02]  /*125e0*/  LOP3.LUT R184, R184, 0xfffffffd, RZ, 0xc0, !PT ;  /* 0xfffffffdb8b87812 */ /* 0x000fe400078ec0ff */
[----:B------:R-:W-:Y:S02]  /*125f0*/  FSEL R41, R41, -INF , P1 ;  /* 0xff80000029297808 */ /* 0x000fe40000800000 */
[----:B------:R-:W-:-:S02]  /*12600*/  ISETP.GE.AND P1, PT, R4, R193, PT ;  /* 0x000000c10400720c */ /* 0x000fc40003f26270 */
[----:B------:R-:W-:Y:S02]  /*12610*/  FSEL R38, R38, -INF , P0 ;  /* 0xff80000026267808 */ /* 0x000fe40000000000 */
[----:B------:R-:W-:Y:S02]  /*12620*/  @P3 LOP3.LUT R184, R184, 0x2, RZ, 0xfc, !PT ;  /* 0x00000002b8b83812 */ /* 0x000fe400078efcff */
[----:B------:R-:W-:Y:S02]  /*12630*/  ISETP.GE.AND P0, PT, R5, R192, PT ;  /* 0x000000c00500720c */ /* 0x000fe40003f06270 */
[----:B------:R-:W-:Y:S02]  /*12640*/  FSEL R128, R41, -INF , !P6 ;  /* 0xff80000029807808 */ /* 0x000fe40007000000 */
[C---:B------:R-:W-:Y:S01]  /*12650*/  ISETP.GE.AND P3, PT, R4.reuse, R191, PT ;  /* 0x000000bf0400720c */ /* 0x040fe20003f66270 */
[----:B------:R-:W-:Y:S01]  /*12660*/  LDSM.16.MT88.4 R40, [R160+0x6800] ;  /* 0x00680000a028783b */ /* 0x000fe20000004200 */
[----:B------:R-:W-:Y:S01]  /*12670*/  ISETP.GE.AND P6, PT, R4, R190, PT ;  /* 0x000000be0400720c */ /* 0x000fe20003fc6270 */
[----:B------:R-:W-:Y:S01]  /*12680*/  VIADD R4, R50, 0xffffffe1 ;  /* 0xffffffe132047836 */ /* 0x000fe20000000000 */
[----:B------:R-:W-:-:S02]  /*12690*/  FSEL R37, R37, -INF , P1 ;  /* 0xff80000025257808 */ /* 0x000fc40000800000 */
[----:B------:R-:W-:Y:S02]  /*126a0*/  LOP3.LUT P1, RZ, R184, 0x2, RZ, 0xc0, !PT ;  /* 0x00000002b8ff7812 */ /* 0x000fe4000782c0ff */
[----:B------:R-:W-:Y:S02]  /*126b0*/  FSEL R36, R36, -INF , P4 ;  /* 0xff80000024247808 */ /* 0x000fe40002000000 */
[----:B------:R-:W-:Y:S02]  /*126c0*/  FSEL R132, R37, -INF , !P1 ;  /* 0xff80000025847808 */ /* 0x000fe40004800000 */
[----:B------:R-:W-:Y:S02]  /*126d0*/  LOP3.LUT R184, R184, 0xfffffffe, RZ, 0xc0, !PT ;  /* 0xfffffffeb8b87812 */ /* 0x000fe400078ec0ff */
[----:B------:R-:W-:Y:S02]  /*126e0*/  ISETP.GE.AND P1, PT, R4, R192, PT ;  /* 0x000000c00400720c */ /* 0x000fe40003f26270 */
[----:B------:R-:W-:-:S02]  /*126f0*/  FSEL R130, R36, -INF , !P5 ;  /* 0xff80000024827808 */ /* 0x000fc40006800000 */
[----:B------:R-:W-:Y:S02]  /*12700*/  ISETP.GE.AND P5, PT, R5, R193, PT ;  /* 0x000000c10500720c */ /* 0x000fe40003fa6270 */
[----:B------:R-:W-:Y:S02]  /*12710*/  @P0 LOP3.LUT R184, R184, 0x1, RZ, 0xfc, !PT ;  /* 0x00000001b8b80812 */ /* 0x000fe400078efcff */
[----:B------:R-:W-:Y:S02]  /*12720*/  FSEL R122, R38, -INF , !P2 ;  /* 0xff800000267a7808 */ /* 0x000fe40005000000 */
[----:B------:R-:W-:Y:S02]  /*12730*/  FSEL R32, R32, -INF , P5 ;  /* 0xff80000020207808 */ /* 0x000fe40002800000 */
[----:B------:R-:W-:Y:S02]  /*12740*/  LOP3.LUT P2, RZ, R184, 0x1, RZ, 0xc0, !PT ;  /* 0x00000001b8ff7812 */ /* 0x000fe4000784c0ff */
[----:B------:R-:W-:-:S02]  /*12750*/  ISETP.GE.AND P5, PT, R4, R190, PT ;  /* 0x000000be0400720c */ /* 0x000fc40003fa6270 */
[----:B------:R-:W-:-:S04]  /*12760*/  LOP3.LUT R184, R184, 0xfffffffd, RZ, 0xc0, !PT ;  /* 0xfffffffdb8b87812 */ /* 0x000fc800078ec0ff */
[----:B------:R-:W-:Y:S02]  /*12770*/  @P1 LOP3.LUT R184, R184, 0x2, RZ, 0xfc, !PT ;  /* 0x00000002b8b81812 */ /* 0x000fe400078efcff */
[C---:B------:R-:W-:Y:S02]  /*12780*/  ISETP.GE.AND P0, PT, R5.reuse, R191, PT ;  /* 0x000000bf0500720c */ /* 0x040fe40003f06270 */
[----:B------:R-:W-:Y:S01]  /*12790*/  ISETP.GE.AND P4, PT, R5, R190, PT ;  /* 0x000000be0500720c */ /* 0x000fe20003f86270 */
[----:B------:R-:W-:Y:S01]  /*127a0*/  VIADD R5, R50, 0xffffffe8 ;  /* 0xffffffe832057836 */ /* 0x000fe20000000000 */
[----:B------:R-:W-:Y:S02]  /*127b0*/  FSEL R39, R39, -INF , P3 ;  /* 0xff80000027277808 */ /* 0x000fe40001800000 */
[----:B------:R-:W-:Y:S02]  /*127c0*/  ISETP.GE.AND P3, PT, R4, R193, PT ;  /* 0x000000c10400720c */ /* 0x000fe40003f66270 */
[----:B------:R-:W-:-:S02]  /*127d0*/  LOP3.LUT R184, R184, 0xfffffffb, RZ, 0xc0, !PT ;  /* 0xfffffffbb8b87812 */ /* 0x000fc400078ec0ff */
[----:B------:R-:W-:Y:S02]  /*127e0*/  FSEL R34, R34, -INF , P0 ;  /* 0xff80000022227808 */ /* 0x000fe40000000000 */
[----:B------:R-:W-:Y:S02]  /*127f0*/  @P5 LOP3.LUT R184, R184, 0x4, RZ, 0xfc, !PT ;  /* 0x00000004b8b85812 */ /* 0x000fe400078efcff */
[----:B------:R-:W-:Y:S02]  /*12800*/  FSEL R108, R32, -INF , !P2 ;  /* 0xff800000206c7808 */ /* 0x000fe40005000000 */
[----:B------:R-:W-:Y:S02]  /*12810*/  FSEL R33, R33, -INF , P3 ;  /* 0xff80000021217808 */ /* 0x000fe40001800000 */
[C---:B------:R-:W-:Y:S02]  /*12820*/  ISETP.GE.AND P2, PT, R5.reuse, R193, PT ;  /* 0x000000c10500720c */ /* 0x040fe40003f46270 */
[----:B------:R-:W-:-:S02]  /*12830*/  ISETP.GE.AND P5, PT, R5, R192, PT ;  /* 0x000000c00500720c */ /* 0x000fc40003fa6270 */
[C---:B------:R-:W-:Y:S02]  /*12840*/  ISETP.GE.AND P0, PT, R5.reuse, R191, PT ;  /* 0x000000bf0500720c */ /* 0x040fe40003f06270 */
[----:B------:R-:W-:Y:S02]  /*12850*/  ISETP.GE.AND P3, PT, R5, R190, PT ;  /* 0x000000be0500720c */ /* 0x000fe40003f66270 */
        /* <DEDUP_REMOVED lines=8> */
[----:B------:R-:W-:Y:S01]  /*128e0*/  ISETP.GE.AND P1, PT, R4, R191, PT ;  /* 0x000000bf0400720c */ /* 0x000fe20003f26270 */
[----:B------:R-:W-:Y:S01]  /*128f0*/  VIADD R4, R50, 0xffffffe9 ;  /* 0xffffffe932047836 */ /* 0x000fe20000000000 */
[----:B------:R-:W-:-:S02]  /*12900*/  FMNMX3.FTZ R7, R7, R210, R220, !PT ;  /* 0x000000d207077276 */ /* 0x000fc400078100dc */
[----:B------:R-:W-:Y:S02]  /*12910*/  FMNMX3.FTZ R5, R5, R138, R234, !PT ;  /* 0x0000008a05057276 */ /* 0x000fe400078100ea */
[----:B------:R-:W-:Y:S02]  /*12920*/  FSEL R116, R39, -INF , !P6 ;  /* 0xff80000027747808 */ /* 0x000fe40007000000 */
[----:B------:R-:W-:Y:S01]  /*12930*/  FSEL R35, R35, -INF , P1 ;  /* 0xff80000023237808 */ /* 0x000fe20000800000 */
[----:B------:R-:W-:Y:S01]  /*12940*/  LDSM.16.MT88.4 R36, [R106+0x6000] ;  /* 0x006000006a24783b */ /* 0x000fe20000004200 */
[----:B------:R-:W-:Y:S02]  /*12950*/  FSEL R28, R28, -INF , P2 ;  /* 0xff8000001c1c7808 */ /* 0x000fe40001000000 */
[----:B------:R-:W-:Y:S02]  /*12960*/  FSEL R30, R30, -INF , P0 ;  /* 0xff8000001e1e7808 */ /* 0x000fe40000000000 */
[----:B------:R-:W-:-:S02]  /*12970*/  FMNMX3.FTZ R9, R7, R222, R224, !PT ;  /* 0x000000de07097276 */ /* 0x000fc400078100e0 */
[C---:B------:R-:W-:Y:S02]  /*12980*/  ISETP.GE.AND P1, PT, R4.reuse, R193, PT ;  /* 0x000000c10400720c */ /* 0x040fe40003f26270 */
[C---:B------:R-:W-:Y:S02]  /*12990*/  ISETP.GE.AND P2, PT, R4.reuse, R192, PT ;  /* 0x000000c00400720c */ /* 0x040fe40003f46270 */
[C---:B------:R-:W-:Y:S02]  /*129a0*/  ISETP.GE.AND P0, PT, R4.reuse, R191, PT ;  /* 0x000000bf0400720c */ /* 0x040fe40003f06270 */
[----:B------:R-:W-:Y:S01]  /*129b0*/  ISETP.GE.AND P6, PT, R4, R190, PT ;  /* 0x000000be0400720c */ /* 0x000fe20003fc6270 */
[----:B------:R-:W-:Y:S01]  /*129c0*/  VIADD R4, R50, 0xfffffff0 ;  /* 0xfffffff032047836 */ /* 0x000fe20000000000 */
[----:B------:R-:W-:Y:S02]  /*129d0*/  FMNMX3.FTZ R7, R5, R236, R204, !PT ;  /* 0x000000ec05077276 */ /* 0x000fe400078100cc */
[----:B------:R-:W-:-:S02]  /*129e0*/  FSEL R29, R29, -INF , P1 ;  /* 0xff8000001d1d7808 */ /* 0x000fc40000800000 */
[----:B------:R-:W-:Y:S02]  /*129f0*/  FMNMX3.FTZ R7, R7, R196, R142, !PT ;  /* 0x000000c407077276 */ /* 0x000fe4000781008e */
[----:B------:R-:W-:Y:S02]  /*12a00*/  FSEL R31, R31, -INF , P0 ;  /* 0xff8000001f1f7808 */ /* 0x000fe40000000000 */
[----:B------:R-:W-:Y:S02]  /*12a10*/  ISETP.GE.AND P0, PT, R4, R193, PT ;  /* 0x000000c10400720c */ /* 0x000fe40003f06270 */
[----:B------:R-:W-:Y:S02]  /*12a20*/  FSEL R62, R34, -INF , !P4 ;  /* 0xff800000223e7808 */ /* 0x000fe40006000000 */
[----:B------:R-:W-:Y:S02]  /*12a30*/  FSEL R112, R28, -INF , !P5 ;  /* 0xff8000001c707808 */ /* 0x000fe40006800000 */
[----:B------:R-:W-:-:S02]  /*12a40*/  FSEL R110, R29, -INF , !P2 ;  /* 0xff8000001d6e7808 */ /* 0x000fc40005000000 */
[----:B------:R-:W-:Y:S02]  /*12a50*/  FMNMX3.FTZ R7, R7, R226, R214, !PT ;  /* 0x000000e207077276 */ /* 0x000fe400078100d6 */
[----:B------:R-:W-:Y:S02]  /*12a60*/  LOP3.LUT P4, RZ, R184, 0x2, RZ, 0xc0, !PT ;  /* 0x00000002b8ff7812 */ /* 0x000fe4000788c0ff */
[C---:B------:R-:W-:Y:S02]  /*12a70*/  ISETP.GE.AND P1, PT, R4.reuse, R192, PT ;  /* 0x000000c00400720c */ /* 0x040fe40003f26270 */
[C---:B------:R-:W-:Y:S02]  /*12a80*/  ISETP.GE.AND P2, PT, R4.reuse, R191, PT ;  /* 0x000000bf0400720c */ /* 0x040fe40003f46270 */
[----:B------:R-:W-:Y:S01]  /*12a90*/  ISETP.GE.AND P5, PT, R4, R190, PT ;  /* 0x000000be0400720c */ /* 0x000fe20003fa6270 */
[----:B------:R-:W-:Y:S01]  /*12aa0*/  VIADD R4, R50, 0xfffffff1 ;  /* 0xfffffff132047836 */ /* 0x000fe20000000000 */
[----:B------:R-:W-:-:S02]  /*12ab0*/  LOP3.LUT R184, R184, 0xfffffffe, RZ, 0xc0, !PT ;  /* 0xfffffffeb8b87812 */ /* 0x000fc400078ec0ff */
[----:B------:R-:W-:Y:S02]  /*12ac0*/  FSEL R24, R24, -INF , P0 ;  /* 0xff80000018187808 */ /* 0x000fe40000000000 */
[----:B------:R-:W-:Y:S02]  /*12ad0*/  FMNMX3.FTZ R7, R7, R212, R208, !PT ;  /* 0x000000d407077276 */ /* 0x000fe400078100d0 */
[----:B------:R-:W-:Y:S02]  /*12ae0*/  @P3 LOP3.LUT R184, R184, 0x1, RZ, 0xfc, !PT ;  /* 0x00000001b8b83812 */ /* 0x000fe400078efcff */
[----:B------:R-:W-:Y:S02]  /*12af0*/  FSEL R114, R33, -INF , !P4 ;  /* 0xff80000021727808 */ /* 0x000fe40006000000 */
[----:B------:R-:W-:Y:S02]  /*12b00*/  FSEL R59, R24, -INF , !P1 ;  /* 0xff800000183b7808 */ /* 0x000fe40004800000 */
[----:B------:R-:W-:-:S02]  /*12b10*/  ISETP.GE.AND P3, PT, R4, R193, PT ;  /* 0x000000c10400720c */ /* 0x000fc40003f66270 */
[C---:B------:R-:W-:Y:S02]  /*12b20*/  ISETP.GE.AND P1, PT, R4.reuse, R192, PT ;  /* 0x000000c00400720c */ /* 0x040fe40003f26270 */
[C---:B------:R-:W-:Y:S02]  /*12b30*/  ISETP.GE.AND P0, PT, R4.reuse, R191, PT ;  /* 0x000000bf0400720c */ /* 0x040fe40003f06270 */
[----:B------:R-:W-:Y:S01]  /*12b40*/  ISETP.GE.AND P4, PT, R4, R190, PT ;  /* 0x000000be0400720c */ /* 0x000fe20003f86270 */
[C---:B------:R-:W-:Y:S01]  /*12b50*/  VIADD R4, R50.reuse, 0xfffffff8 ;  /* 0xfffffff832047836 */ /* 0x040fe20000000000 */
[----:B------:R-:W-:Y:S02]  /*12b60*/  FMNMX3.FTZ R7, R7, R218, R216, !PT ;  /* 0x000000da07077276 */ /* 0x000fe400078100d8 */
[----:B------:R-:W-:Y:S01]  /*12b70*/  FMNMX3.FTZ R5, R9, R146, R152, !PT ;  /* 0x0000009209057276 */ /* 0x000fe20007810098 */
[----:B------:R-:W-:Y:S01]  /*12b80*/  VIADD R50, R50, 0xfffffff9 ;  /* 0xfffffff932327836 */ /* 0x000fe20000000000 */
[----:B------:R-:W-:-:S02]  /*12b90*/  FSEL R27, R27, -INF , P0 ;  /* 0xff8000001b1b7808 */ /* 0x000fc40000000000 */
[----:B------:R-:W-:Y:S02]  /*12ba0*/  FMNMX3.FTZ R7, R7, R148, R150, !PT ;  /* 0x0000009407077276 */ /* 0x000fe40007810096 */
[----:B------:R-:W-:Y:S02]  /*12bb0*/  ISETP.GE.AND P0, PT, R4, R193, PT ;  /* 0x000000c10400720c */ /* 0x000fe40003f06270 */
[----:B------:R-:W-:Y:S02]  /*12bc0*/  FMNMX3.FTZ R5, R5, R154, R202, !PT ;  /* 0x0000009a05057276 */ /* 0x000fe400078100ca */
[----:B------:R-:W-:Y:S02]  /*12bd0*/  FSEL R25, R25, -INF , P3 ;  /* 0xff80000019197808 */ /* 0x000fe40001800000 */
[----:B------:R-:W-:Y:S02]  /*12be0*/  FMNMX3.FTZ R7, R7, R194, R144, !PT ;  /* 0x000000c207077276 */ /* 0x000fe40007810090 */
[----:B------:R-:W-:-:S02]  /*12bf0*/  FSEL R20, R20, -INF , P0 ;  /* 0xff80000014147808 */ /* 0x000fc40000000000 */
[----:B------:R-:W-:Y:S02]  /*12c00*/  ISETP.GE.AND P0, PT, R50, R193, PT ;  /* 0x000000c13200720c */ /* 0x000fe40003f06270 */
[----:B------:R-:W-:Y:S02]  /*12c10*/  FSEL R26, R26, -INF , P2 ;  /* 0xff8000001a1a7808 */ /* 0x000fe40001000000 */
[----:B------:R-:W-:Y:S02]  /*12c20*/  FMNMX3.FTZ R5, R5, R118, R128, !PT ;  /* 0x0000007605057276 */ /* 0x000fe40007810080 */
[----:B------:R-:W-:Y:S02]  /*12c30*/  LOP3.LUT P2, RZ, R184, 0x4, RZ, 0xc0, !PT ;  /* 0x00000004b8ff7812 */ /* 0x000fe4000784c0ff */
[----:B------:R-:W-:Y:S02]  /*12c40*/  FSEL R58, R25, -INF , !P1 ;  /* 0xff800000193a7808 */ /* 0x000fe40004800000 */
[----:B------:R-:W-:-:S02]  /*12c50*/  FMNMX3.FTZ R7, R7, R124, R126, !PT ;  /* 0x0000007c07077276 */ /* 0x000fc4000781007e */
[----:B------:R-:W-:Y:S02]  /*12c60*/  ISETP.GE.AND P1, PT, R4, R192, PT ;  /* 0x000000c00400720c */ /* 0x000fe40003f26270 */
[----:B------:R-:W-:Y:S02]  /*12c70*/  FSEL R21, R21, -INF , P0 ;  /* 0xff80000015157808 */ /* 0x000fe40000000000 */
[----:B------:R-:W-:Y:S02]  /*12c80*/  FMNMX3.FTZ R5, R5, R130, R132, !PT ;  /* 0x0000008205057276 */ /* 0x000fe40007810084 */
[----:B------:R-:W-:Y:S02]  /*12c90*/  LOP3.LUT P0, RZ, R184, 0x1, RZ, 0xc0, !PT ;  /* 0x00000001b8ff7812 */ /* 0x000fe4000780c0ff */
[----:B------:R-:W-:Y:S02]  /*12ca0*/  FSEL R104, R35, -INF , !P2 ;  /* 0xff80000023687808 */ /* 0x000fe40005000000 */
[----:B------:R-:W-:-:S02]  /*12cb0*/  FMNMX3.FTZ R7, R7, R122, R116, !PT ;  /* 0x0000007a07077276 */ /* 0x000fc40007810074 */
[----:B------:R-:W-:Y:S02]  /*12cc0*/  FSEL R61, R20, -INF , !P1 ;  /* 0xff800000143d7808 */ /* 0x000fe40004800000 */
[----:B------:R-:W-:Y:S02]  /*12cd0*/  ISETP.GE.AND P1, PT, R50, R192, PT ;  /* 0x000000c03200720c */ /* 0x000fe40003f26270 */
[----:B------:R-:W-:Y:S02]  /*12ce0*/  FMNMX3.FTZ R5, R5, R108, R114, !PT ;  /* 0x0000006c05057276 */ /* 0x000fe40007810072 */
[----:B------:R-:W-:Y:S02]  /*12cf0*/  FSEL R66, R30, -INF , !P0 ;  /* 0xff8000001e427808 */ /* 0x000fe40004000000 */
[-C--:B------:R-:W-:Y:S02]  /*12d00*/  ISETP.GE.AND P3, PT, R4, R191.reuse, PT ;  /* 0x000000bf0400720c */ /* 0x080fe40003f66270 */
[----:B------:R-:W-:-:S02]  /*12d10*/  ISETP.GE.AND P0, PT, R50, R191, PT ;  /* 0x000000bf3200720c */ /* 0x000fc40003f06270 */
[----:B------:R-:W-:Y:S02]  /*12d20*/  FSEL R64, R31, -INF , !P6 ;  /* 0xff8000001f407808 */ /* 0x000fe40007000000 */
[----:B------:R-:W-:Y:S02]  /*12d30*/  FMNMX3.FTZ R7, R7, R62, R104, !PT ;  /* 0x0000003e07077276 */ /* 0x000fe40007810068 */
[----:B------:R-:W-:Y:S02]  /*12d40*/  FSEL R60, R21, -INF , !P1 ;  /* 0xff800000153c7808 */ /* 0x000fe40004800000 */
[----:B------:R-:W-:Y:S02]  /*12d50*/  FMNMX3.FTZ R5, R5, R112, R110, !PT ;  /* 0x0000007005057276 */ /* 0x000fe4000781006e */
[-C--:B------:R-:W-:Y:S02]  /*12d60*/  ISETP.GE.AND P1, PT, R50, R190.reuse, PT ;  /* 0x000000be3200720c */ /* 0x080fe40003f26270 */
[----:B------:R-:W-:-:S02]  /*12d70*/  ISETP.GE.AND P2, PT, R4, R190, PT ;  /* 0x000000be0400720c */ /* 0x000fc40003f46270 */
[----:B------:R-:W-:Y:S02]  /*12d80*/  FSEL R22, R22, -INF , P3 ;  /* 0xff80000016167808 */ /* 0x000fe40001800000 */
[----:B------:R-:W-:Y:S02]  /*12d90*/  FSEL R23, R23, -INF , P0 ;  /* 0xff80000017177808 */ /* 0x000fe40000000000 */
[----:B------:R-:W-:Y:S02]  /*12da0*/  FSEL R56, R26, -INF , !P5 ;  /* 0xff8000001a387808 */ /* 0x000fe40006800000 */
[----:B------:R-:W-:Y:S02]  /*12db0*/  FSEL R50, R27, -INF , !P4 ;  /* 0xff8000001b327808 */ /* 0x000fe40006000000 */
[----:B------:R-:W-:Y:S01]  /*12dc0*/  FMNMX3.FTZ R7, R7, R66, R64, !PT ;  /* 0x0000004207077276 */ /* 0x000fe20007810040 */
[----:B------:R-:W-:Y:S01]  /*12dd0*/  LDSM.16.MT88.4 R24, [R107+0x6000] ;  /* 0x006000006b18783b */ /* 0x000fe20000004200 */
[----:B------:R-:W-:-:S02]  /*12de0*/  FMNMX3.FTZ R5, R5, R59, R58, !PT ;  /* 0x0000003b05057276 */ /* 0x000fc4000781003a */
        /* <DEDUP_REMOVED lines=11> */
[----:B-1----:R-:W-:-:S03]  /*12ea0*/  FMNMX.FTZ R47, R8, R47, !PT ;  /* 0x0000002f082f7209 */ /* 0x002fc60007810000 */
[----:B------:R-:W1:Y:S01]  /*12eb0*/  LDSM.16.MT88.4 R8, [R160+0x6000] ;  /* 0x00600000a008783b */ /* 0x000e620000004200 */
[----:B---3--:R-:W-:Y:S02]  /*12ec0*/  FMNMX.FTZ R45, R4, R45, !PT ;  /* 0x0000002d042d7209 */ /* 0x008fe40007810000 */
[----:B------:R-:W-:Y:S02]  /*12ed0*/  FSETP.NEU.FTZ.AND P1, PT, R47, -INF , PT ;  /* 0xff8000002f00780b */ /* 0x000fe40003f3d000 */
[----:B------:R-:W-:Y:S01]  /*12ee0*/  FSETP.NEU.FTZ.AND P0, PT, R45, -INF , PT ;  /* 0xff8000002d00780b */ /* 0x000fe20003f1d000 */
[C---:B--2---:R-:W-:Y:S01]  /*12ef0*/  FMUL.FTZ R63, R48.reuse, R47 ;  /* 0x0000002f303f7220 */ /* 0x044fe20000410000 */
[----:B------:R-:W-:Y:S01]  /*12f00*/  FMUL.FTZ R57, R48, R45 ;  /* 0x0000002d30397220 */ /* 0x000fe20000410000 */
[----:B------:R-:W-:Y:S02]  /*12f10*/  FSEL R5, R47, RZ, P1 ;  /* 0x000000ff2f057208 */ /* 0x000fe40000800000 */
[----:B------:R-:W-:-:S02]  /*12f20*/  FSEL R7, R45, RZ, P0 ;  /* 0x000000ff2d077208 */ /* 0x000fc40000000000 */
[----:B------:R-:W-:Y:S02]  /*12f30*/  FSEL R63, R63, RZ, P1 ;  /* 0x000000ff3f3f7208 */ /* 0x000fe40000800000 */
[----:B------:R-:W-:Y:S01]  /*12f40*/  FSEL R57, R57, RZ, P0 ;  /* 0x000000ff39397208 */ /* 0x000fe20000000000 */
[----:B------:R-:W-:Y:S01]  /*12f50*/  FADD.FTZ R5, R2, -R5 ;  /* 0x8000000502057221 */ /* 0x000fe20000010000 */
[----:B------:R-:W-:Y:S01]  /*12f60*/  FADD.FTZ R7, R0, -R7 ;  /* 0x8000000700077221 */ /* 0x000fe20000010000 */
[-CC-:B------:R-:W-:Y:S01]  /*12f70*/  FFMA.FTZ R129, R18, R48.reuse, -R63.reuse ;  /* 0x0000003012817223 */ /* 0x180fe2000001083f */
[-C--:B------:R-:W-:Y:S01]  /*12f80*/  FFMA.FTZ R109, R19, R48.reuse, -R63 ;  /* 0x00000030136d7223 */ /* 0x080fe2000001083f */
[-CC-:B------:R-:W-:Y:S01]  /*12f90*/  FFMA.FTZ R206, R17, R48.reuse, -R57.reuse ;  /* 0x0000003011ce7223 */ /* 0x180fe20000010839 */
[-C--:B------:R-:W-:Y:S01]  /*12fa0*/  FFMA.FTZ R105, R16, R48.reuse, -R57 ;  /* 0x0000003010697223 */ /* 0x080fe20000010839 */
[-CC-:B------:R-:W-:Y:S01]  /*12fb0*/  FFMA.FTZ R134, R134, R48.reuse, -R63.reuse ;  /* 0x0000003086867223 */ /* 0x180fe2000001083f */
[-C--:B------:R-:W-:Y:S01]  /*12fc0*/  FFMA.FTZ R65, R140, R48.reuse, -R63 ;  /* 0x000000308c417223 */ /* 0x080fe2000001083f */
[-CC-:B------:R-:W-:Y:S01]  /*12fd0*/  FFMA.FTZ R67, R14, R48.reuse, -R57.reuse ;  /* 0x000000300e437223 */ /* 0x180fe20000010839 */
[C---:B------:R-:W-:Y:S01]  /*12fe0*/  FMUL.FTZ R133, R48.reuse, R5 ;  /* 0x0000000530857220 */ /* 0x040fe20000410000 */
[----:B------:R-:W-:Y:S01]  /*12ff0*/  FMUL.FTZ R131, R48, R7 ;  /* 0x0000000730837220 */ /* 0x000fe20000410000 */
[-C--:B------:R-:W-:Y:S01]  /*13000*/  FFMA.FTZ R2, R12, R48.reuse, -R57 ;  /* 0x000000300c027223 */ /* 0x080fe20000010839 */
[----:B------:R-:W2:Y:S01]  /*13010*/  LDSM.16.MT88.4 R16, [R156+0x6000] ;  /* 0x006000009c10783b */ /* 0x000ea20000004200 */
[----:B------:R-:W-:Y:S08]  /*13020*/  MUFU.EX2 R129, R129 ;  /* 0x0000008100817308 */ /* 0x000ff00000000800 */
[----:B------:R-:W-:Y:S08]  /*13030*/  MUFU.EX2 R109, R109 ;  /* 0x0000006d006d7308 */ /* 0x000ff00000000800 */
[----:B------:R-:W-:Y:S08]  /*13040*/  MUFU.EX2 R134, R134 ;  /* 0x0000008600867308 */ /* 0x000ff00000000800 */
[----:B------:R-:W-:Y:S08]  /*13050*/  MUFU.EX2 R65, R65 ;  /* 0x0000004100417308 */ /* 0x000ff00000000800 */
[----:B------:R-:W-:Y:S08]  /*13060*/  MUFU.EX2 R206, R206 ;  /* 0x000000ce00ce7308 */ /* 0x000ff00000000800 */
[----:B------:R-:W-:Y:S08]  /*13070*/  MUFU.EX2 R105, R105 ;  /* 0x0000006900697308 */ /* 0x000ff00000000800 */
[----:B------:R-:W-:Y:S08]  /*13080*/  MUFU.EX2 R67, R67 ;  /* 0x0000004300437308 */ /* 0x000ff00000000800 */
[----:B------:R-:W3:Y:S08]  /*13090*/  MUFU.EX2 R133, R133 ;  /* 0x0000008500857308 */ /* 0x000ef00000000800 */
[----:B------:R-:W4:Y:S08]  /*130a0*/  MUFU.EX2 R131, R131 ;  /* 0x0000008300837308 */ /* 0x000f300000000800 */
[----:B------:R-:W5:Y:S01]  /*130b0*/  MUFU.EX2 R2, R2 ;  /* 0x0000000200027308 */ /* 0x000f620000000800 */
        /* <DEDUP_REMOVED lines=8> */
[-C--:B---3--:R-:W-:Y:S01]  /*13140*/  FMUL.FTZ R4, R96, R133.reuse ;  /* 0x0000008560047220 */ /* 0x088fe20000410000 */
[----:B------:R-:W-:Y:S01]  /*13150*/  FMUL.FTZ R5, R97, R133 ;  /* 0x0000008561057220 */ /* 0x000fe20000410000 */
[-C--:B----4-:R-:W-:Y:S01]  /*13160*/  FMUL.FTZ R6, R98, R131.reuse ;  /* 0x0000008362067220 */ /* 0x090fe20000410000 */
[----:B------:R-:W-:Y:S01]  /*13170*/  FMUL.FTZ R7, R99, R131 ;  /* 0x0000008363077220 */ /* 0x000fe20000410000 */
[----:B------:R-:W-:Y:S01]  /*13180*/  F2FP.BF16.F32.PACK_AB R32, R109, R129 ;  /* 0x000000816d20723e */ /* 0x000fe200000010ff */
[-C--:B------:R-:W-:Y:S01]  /*13190*/  FMUL.FTZ R92, R92, R133.reuse ;  /* 0x000000855c5c7220 */ /* 0x080fe20000410000 */
[----:B------:R-:W-:Y:S01]  /*131a0*/  F2FP.BF16.F32.PACK_AB R34, R65, R134 ;  /* 0x000000864122723e */ /* 0x000fe200000010ff */
[----:B------:R-:W-:Y:S01]  /*131b0*/  FMUL.FTZ R93, R93, R133 ;  /* 0x000000855d5d7220 */ /* 0x000fe20000410000 */
[----:B------:R-:W-:Y:S01]  /*131c0*/  F2FP.BF16.F32.PACK_AB R33, R105, R206 ;  /* 0x000000ce6921723e */ /* 0x000fe200000010ff */
[----:B------:R-:W-:Y:S01]  /*131d0*/  FMUL.FTZ R94, R94, R131 ;  /* 0x000000835e5e7220 */ /* 0x000fe20000410000 */
[----:B-----5:R-:W-:Y:S01]  /*131e0*/  F2FP.BF16.F32.PACK_AB R35, R2, R67 ;  /* 0x000000430223723e */ /* 0x020fe200000010ff */
[----:B------:R-:W-:Y:S01]  /*131f0*/  FMUL.FTZ R95, R95, R131 ;  /* 0x000000835f5f7220 */ /* 0x000fe20000410000 */
[----:B------:R-:W-:Y:S01]  /*13200*/  MUFU.EX2 R140, R140 ;  /* 0x0000008c008c7308 */ /* 0x000fe20000000800 */
[-C--:B------:R-:W-:Y:S01]  /*13210*/  FMUL.FTZ R12, R88, R133.reuse ;  /* 0x00000085580c7220 */ /* 0x080fe20000410000 */
[----:B------:R-:W-:-:S03]  /*13220*/  FMUL.FTZ R13, R89, R133 ;  /* 0x00000085590d7220 */ /* 0x000fc60000410000 */
[----:B-1----:R-:W-:Y:S03]  /*13230*/  HMMA.16816.F32.BF16 R4, R32, R8, R4 ;  /* 0x000000082004723c */ /* 0x002fe60000041804 */
[----:B------:R-:W1:Y:S01]  /*13240*/  MUFU.EX2 R117, R117 ;  /* 0x0000007500757308 */ /* 0x000e620000000800 */
[-C--:B------:R-:W-:Y:S01]  /*13250*/  FMUL.FTZ R14, R90, R131.reuse ;  /* 0x000000835a0e7220 */ /* 0x080fe20000410000 */
[----:B------:R-:W-:-:S06]  /*13260*/  FMUL.FTZ R15, R91, R131 ;  /* 0x000000835b0f7220 */ /* 0x000fcc0000410000 */
[----:B------:R-:W-:Y:S01]  /*13270*/  MUFU.EX2 R136, R136 ;  /* 0x0000008800887308 */ /* 0x000fe20000000800 */
[----:B------:R-:W-:Y:S07]  /*13280*/  HMMA.16816.F32.BF16 R8, R32, R10, R92 ;  /* 0x0000000a2008723c */ /* 0x000fee000004185c */
[----:B------:R-:W-:Y:S01]  /*13290*/  MUFU.EX2 R115, R115 ;  /* 0x0000007300737308 */ /* 0x000fe20000000800 */
[----:B------:R-:W-:-:S07]  /*132a0*/  FMUL.FTZ R84, R84, R133 ;  /* 0x0000008554547220 */ /* 0x000fce0000410000 */
[----:B------:R-:W-:Y:S01]  /*132b0*/  MUFU.EX2 R138, R138 ;  /* 0x0000008a008a7308 */ /* 0x000fe20000000800 */
[----:B------:R-:W-:-:S07]  /*132c0*/  FMUL.FTZ R85, R85, R133 ;  /* 0x0000008555557220 */ /* 0x000fce0000410000 */
[----:B------:R-:W3:Y:S01]  /*132d0*/  MUFU.EX2 R113, R113 ;  /* 0x0000007100717308 */ /* 0x000ee20000000800 */
[----:B------:R-:W-:-:S07]  /*132e0*/  FMUL.FTZ R86, R86, R131 ;  /* 0x0000008356567220 */ /* 0x000fce0000410000 */
[----:B------:R-:W-:Y:S01]  /*132f0*/  MUFU.EX2 R111, R111 ;  /* 0x0000006f006f7308 */ /* 0x000fe20000000800 */
[----:B------:R-:W-:-:S07]  /*13300*/  FMUL.FTZ R87, R87, R131 ;  /* 0x0000008357577220 */ /* 0x000fce0000410000 */
[----:B------:R-:W4:Y:S01]  /*13310*/  MUFU.EX2 R0, R0 ;  /* 0x0000000000007308 */ /* 0x000f220000000800 */
        /* <DEDUP_REMOVED lines=16> */
[C---:B--2---:R-:W-:Y:S01]  /*13420*/  HMMA.16816.F32.BF16 R12, R32.reuse, R16, R12 ;  /* 0x00000010200c723c */ /* 0x044fe2000004180c */
[-C--:B------:R-:W-:Y:S01]  /*13430*/  FFMA.FTZ R204, R200, R48.reuse, -R63 ;  /* 0x00000030c8cc7223 */ /* 0x080fe2000001083f */
[-C--:B------:R-:W-:Y:S01]  /*13440*/  FFMA.FTZ R125, R142, R48.reuse, -R57 ;  /* 0x000000308e7d7223 */ /* 0x080fe20000010839 */
[-CC-:B------:R-:W-:Y:S01]  /*13450*/  FFMA.FTZ R127, R228, R48.reuse, -R63.reuse ;  /* 0x00000030e47f7223 */ /* 0x180fe2000001083f */
[-C--:B------:R-:W-:Y:S01]  /*13460*/  FFMA.FTZ R123, R232, R48.reuse, -R63 ;  /* 0x00000030e87b7223 */ /* 0x080fe2000001083f */
[-CC-:B------:R-:W-:Y:S01]  /*13470*/  FFMA.FTZ R196, R196, R48.reuse, -R57.reuse ;  /* 0x00000030c4c47223 */ /* 0x180fe20000010839 */
[-CC-:B------:R-:W-:Y:S01]  /*13480*/  FFMA.FTZ R119, R214, R48.reuse, -R57.reuse ;  /* 0x00000030d6777223 */ /* 0x180fe20000010839 */
[-C--:B------:R-:W-:Y:S01]  /*13490*/  FFMA.FTZ R139, R208, R48.reuse, -R57 ;  /* 0x00000030d08b7223 */ /* 0x080fe20000010839 */
[C---:B------:R-:W-:Y:S01]  /*134a0*/  HMMA.16816.F32.BF16 R16, R32.reuse, R18, R84 ;  /* 0x000000122010723c */ /* 0x040fe20000041854 */
[-CC-:B------:R-:W-:Y:S01]  /*134b0*/  FFMA.FTZ R141, R220, R48.reuse, -R63.reuse ;  /* 0x00000030dc8d7223 */ /* 0x180fe2000001083f */
[-C--:B------:R-:W-:Y:S01]  /*134c0*/  FFMA.FTZ R137, R224, R48.reuse, -R63 ;  /* 0x00000030e0897223 */ /* 0x080fe2000001083f */
[-CC-:B------:R-:W-:Y:S01]  /*134d0*/  FFMA.FTZ R212, R212, R48.reuse, -R57.reuse ;  /* 0x00000030d4d47223 */ /* 0x180fe20000010839 */
[-C--:B------:R-:W-:Y:S01]  /*134e0*/  FFMA.FTZ R135, R216, R48.reuse, -R57 ;  /* 0x00000030d8877223 */ /* 0x080fe20000010839 */
[-C--:B------:R-:W-:Y:S01]  /*134f0*/  FFMA.FTZ R146, R146, R48.reuse, -R63 ;  /* 0x0000003092927223 */ /* 0x080fe2000001083f */
[-CC-:B------:R-:W-:Y:S01]  /*13500*/  FFMA.FTZ R148, R148, R48.reuse, -R57.reuse ;  /* 0x0000003094947223 */ /* 0x180fe20000010839 */
[-CC-:B------:R-:W-:Y:S01]  /*13510*/  FFMA.FTZ R143, R150, R48.reuse, -R57.reuse ;  /* 0x00000030968f7223 */ /* 0x180fe20000010839 */
[C---:B------:R-:W-:Y:S01]  /*13520*/  HMMA.16816.F32.BF16 R20, R32.reuse, R24, R20 ;  /* 0x000000182014723c */ /* 0x040fe20000041814 */
[----:B------:R-:W-:Y:S01]  /*13530*/  FFMA.FTZ R145, R194, R48, -R57 ;  /* 0x00000030c2917223 */ /* 0x000fe20000010839 */
[----:B------:R-:W-:Y:S06]  /*13540*/  LDSM.16.MT88.4 R92, [R160+0x8800] ;  /* 0x00880000a05c783b */ /* 0x000fec0000004200 */
[C---:B------:R-:W-:Y:S01]  /*13550*/  HMMA.16816.F32.BF16 R28, R32.reuse, R36, R28 ;  /* 0x00000024201c723c */ /* 0x040fe2000004181c */
[----:B-1----:R-:W-:Y:S01]  /*13560*/  F2FP.BF16.F32.PACK_AB R36, R117, R140 ;  /* 0x0000008c7524723e */ /* 0x002fe200000010ff */
[----:B------:R-:W-:Y:S01]  /*13570*/  FFMA.FTZ R200, R230, R48, -R63 ;  /* 0x00000030e6c87223 */ /* 0x000fe2000001083f */
[----:B---3--:R-:W-:Y:S01]  /*13580*/  F2FP.BF16.F32.PACK_AB R37, R113, R138 ;  /* 0x0000008a7125723e */ /* 0x008fe200000010ff */
[----:B------:R-:W-:Y:S01]  /*13590*/  FFMA.FTZ R142, R226, R48, -R57 ;  /* 0x00000030e28e7223 */ /* 0x000fe20000010839 */
[----:B------:R-:W-:Y:S08]  /*135a0*/  MUFU.EX2 R204, R204 ;  /* 0x000000cc00cc7308 */ /* 0x000ff00000000800 */
[----:B------:R-:W1:Y:S01]  /*135b0*/  MUFU.EX2 R127, R127 ;  /* 0x0000007f007f7308 */ /* 0x000e620000000800 */
[C---:B------:R-:W-:Y:S07]  /*135c0*/  HMMA.16816.F32.BF16 R24, R32.reuse, R26, R76 ;  /* 0x0000001a2018723c */ /* 0x040fee000004184c */
[----:B------:R-:W-:Y:S01]  /*135d0*/  MUFU.EX2 R123, R123 ;  /* 0x0000007b007b7308 */ /* 0x000fe20000000800 */
[----:B------:R-:W-:Y:S01]  /*135e0*/  HMMA.16816.F32.BF16 R32, R32, R38, R68 ;  /* 0x000000262020723c */ /* 0x000fe20000041844 */
[----:B------:R-:W-:-:S06]  /*135f0*/  F2FP.BF16.F32.PACK_AB R38, R115, R136 ;  /* 0x000000887326723e */ /* 0x000fcc00000010ff */
[----:B------:R-:W-:Y:S01]  /*13600*/  MUFU.EX2 R196, R196 ;  /* 0x000000c400c47308 */ /* 0x000fe20000000800 */
[----:B----4-:R-:W-:-:S07]  /*13610*/  F2FP.BF16.F32.PACK_AB R39, R0, R111 ;  /* 0x0000006f0027723e */ /* 0x010fce00000010ff */
[----:B------:R-:W-:Y:S01]  /*13620*/  MUFU.EX2 R125, R125 ;  /* 0x0000007d007d7308 */ /* 0x000fe20000000800 */
[C---:B------:R-:W-:Y:S07]  /*13630*/  HMMA.16816.F32.BF16 R4, R36.reuse, R40, R4 ;  /* 0x000000282404723c */ /* 0x040fee0000041804 */
[----:B------:R-:W-:Y:S01]  /*13640*/  MUFU.EX2 R119, R119 ;  /* 0x0000007700777308 */ /* 0x000fe20000000800 */
[----:B------:R-:W-:Y:S01]  /*13650*/  HMMA.16816.F32.BF16 R8, R36, R42, R8 ;  /* 0x0000002a2408723c */ /* 0x000fe20000041808 */
[----:B------:R-:W2:Y:S01]  /*13660*/  LDSM.16.MT88.4 R40, [R107+0x6800] ;  /* 0x006800006b28783b */ /* 0x000ea20000004200 */
[-C--:B------:R-:W-:Y:S01]  /*13670*/  FFMA.FTZ R214, R210, R48.reuse, -R63 ;  /* 0x00000030d2d67223 */ /* 0x080fe2000001083f */
[----:B------:R-:W-:-:S02]  /*13680*/  FFMA.FTZ R208, R218, R48, -R57 ;  /* 0x00000030dad07223 */ /* 0x000fc40000010839 */
[----:B------:R-:W-:Y:S03]  /*13690*/  LDSM.16.MT88.4 R76, [R107+0x8800] ;  /* 0x008800006b4c783b */ /* 0x000fe60000004200 */
[C---:B------:R-:W-:Y:S01]  /*136a0*/  HMMA.16816.F32.BF16 R12, R36.reuse, R52, R12 ;  /* 0x00000034240c723c */ /* 0x040fe2000004180c */
[----:B------:R-:W-:Y:S01]  /*136b0*/  MUFU.EX2 R139, R139 ;  /* 0x0000008b008b7308 */ /* 0x000fe20000000800 */
[----:B------:R-:W-:Y:S06]  /*136c0*/  LDSM.16.MT88.4 R84, [R156+0x8800] ;  /* 0x008800009c54783b */ /* 0x000fec0000004200 */
[C---:B------:R-:W-:Y:S01]  /*136d0*/  HMMA.16816.F32.BF16 R16, R36.reuse, R54, R16 ;  /* 0x000000362410723c */ /* 0x040fe20000041810 */
[----:B------:R-:W3:Y:S01]  /*136e0*/  LDSM.16.MT88.4 R52, [R106+0x6800] ;  /* 0x006800006a34783b */ /* 0x000ee20000004200 */
[----:B------:R-:W4:Y:S06]  /*136f0*/  MUFU.EX2 R200, R200 ;  /* 0x000000c800c87308 */ /* 0x000f2c0000000800 */
[C---:B--2---:R-:W-:Y:S08]  /*13700*/  HMMA.16816.F32.BF16 R20, R36.reuse, R40, R20 ;  /* 0x000000282414723c */ /* 0x044ff00000041814 */
[C---:B------:R-:W-:Y:S01]  /*13710*/  HMMA.16816.F32.BF16 R24, R36.reuse, R42, R24 ;  /* 0x0000002a2418723c */ /* 0x040fe20000041818 */
[----:B------:R-:W2:Y:S07]  /*13720*/  LDSM.16.MT88.4 R40, [R160+0x7000] ;  /* 0x00700000a028783b */ /* 0x000eae0000004200 */
[C---:B---3--:R-:W-:Y:S01]  /*13730*/  HMMA.16816.F32.BF16 R28, R36.reuse, R52, R28 ;  /* 0x00000034241c723c */ /* 0x048fe2000004181c */
[----:B------:R-:W3:Y:S07]  /*13740*/  MUFU.EX2 R142, R142 ;  /* 0x0000008e008e7308 */ /* 0x000eee0000000800 */
[----:B------:R-:W-:Y:S01]  /*13750*/  HMMA.16816.F32.BF16 R32, R36, R54, R32 ;  /* 0x000000362420723c */ /* 0x000fe20000041820 */
[----:B------:R-:W5:Y:S01]  /*13760*/  LDSM.16.MT88.4 R52, [R156+0x7000] ;  /* 0x007000009c34783b */ /* 0x000f620000004200 */
[----:B-1----:R-:W-:-:S02]  /*13770*/  F2FP.BF16.F32.PACK_AB R36, R127, R204 ;  /* 0x000000cc7f24723e */ /* 0x002fc400000010ff */
[----:B----4-:R-:W-:Y:S02]  /*13780*/  F2FP.BF16.F32.PACK_AB R38, R123, R200 ;  /* 0x000000c87b26723e */ /* 0x010fe400000010ff */
[----:B------:R-:W-:Y:S02]  /*13790*/  F2FP.BF16.F32.PACK_AB R37, R125, R196 ;  /* 0x000000c47d25723e */ /* 0x000fe400000010ff */
[----:B---3--:R-:W-:-:S07]  /*137a0*/  F2FP.BF16.F32.PACK_AB R39, R119, R142 ;  /* 0x0000008e7727723e */ /* 0x008fce00000010ff */
[C---:B--2---:R-:W-:Y:S08]  /*137b0*/  HMMA.16816.F32.BF16 R4, R36.reuse, R40, R4 ;  /* 0x000000282404723c */ /* 0x044ff00000041804 */
[C---:B------:R-:W-:Y:S01]  /*137c0*/  HMMA.16816.F32.BF16 R8, R36.reuse, R42, R8 ;  /* 0x0000002a2408723c */ /* 0x040fe20000041808 */
[----:B------:R-:W1:Y:S07]  /*137d0*/  LDSM.16.MT88.4 R40, [R107+0x7000] ;  /* 0x007000006b28783b */ /* 0x000e6e0000004200 */
[C---:B-----5:R-:W-:Y:S08]  /*137e0*/  HMMA.16816.F32.BF16 R12, R36.reuse, R52, R12 ;  /* 0x00000034240c723c */ /* 0x060ff0000004180c */
[C---:B------:R-:W-:Y:S01]  /*137f0*/  HMMA.16816.F32.BF16 R16, R36.reuse, R54, R16 ;  /* 0x000000362410723c */ /* 0x040fe20000041810 */
[----:B------:R-:W2:Y:S01]  /*13800*/  LDSM.16.MT88.4 R52, [R106+0x7000] ;  /* 0x007000006a34783b */ /* 0x000ea20000004200 */
[----:B------:R-:W-:Y:S01]  /*13810*/  FFMA.FTZ R210, R222, R48, -R63 ;  /* 0x00000030ded27223 */ /* 0x000fe2000001083f */
[----:B------:R-:W-:Y:S05]  /*13820*/  MUFU.EX2 R214, R214 ;  /* 0x000000d600d67308 */ /* 0x000fea0000000800 */
[C---:B-1----:R-:W-:Y:S08]  /*13830*/  HMMA.16816.F32.BF16 R20, R36.reuse, R40, R20 ;  /* 0x000000282414723c */ /* 0x042ff00000041814 */
[C---:B------:R-:W-:Y:S01]  /*13840*/  HMMA.16816.F32.BF16 R24, R36.reuse, R42, R24 ;  /* 0x0000002a2418723c */ /* 0x040fe20000041818 */
[----:B------:R-:W1:Y:S07]  /*13850*/  LDSM.16.MT88.4 R40, [R160+0x7800] ;  /* 0x00780000a028783b */ /* 0x000e6e0000004200 */
[C---:B--2---:R-:W-:Y:S01]  /*13860*/  HMMA.16816.F32.BF16 R28, R36.reuse, R52, R28 ;  /* 0x00000034241c723c */ /* 0x044fe2000004181c */
[----:B------:R-:W2:Y:S07]  /*13870*/  MUFU.EX2 R141, R141 ;  /* 0x0000008d008d7308 */ /* 0x000eae0000000800 */
[----:B------:R-:W-:Y:S01]  /*13880*/  HMMA.16816.F32.BF16 R32, R36, R54, R32 ;  /* 0x000000362420723c */ /* 0x000fe20000041820 */
[----:B------:R-:W3:Y:S01]  /*13890*/  LDSM.16.MT88.4 R52, [R156+0x7800] ;  /* 0x007800009c34783b */ /* 0x000ee20000004200 */
[----:B------:R-:W-:Y:S08]  /*138a0*/  MUFU.EX2 R210, R210 ;  /* 0x000000d200d27308 */ /* 0x000ff00000000800 */
[----:B------:R-:W4:Y:S08]  /*138b0*/  MUFU.EX2 R137, R137 ;  /* 0x0000008900897308 */ /* 0x000f300000000800 */
[----:B------:R-:W5:Y:S08]  /*138c0*/  MUFU.EX2 R212, R212 ;  /* 0x000000d400d47308 */ /* 0x000f700000000800 */
[----:B------:R-:W-:Y:S08]  /*138d0*/  MUFU.EX2 R208, R208 ;  /* 0x000000d000d07308 */ /* 0x000ff00000000800 */
[----:B------:R-:W1:Y:S01]  /*138e0*/  MUFU.EX2 R135, R135 ;  /* 0x0000008700877308 */ /* 0x000e620000000800 */
[----:B--2---:R-:W-:-:S02]  /*138f0*/  F2FP.BF16.F32.PACK_AB R36, R141, R214 ;  /* 0x000000d68d24723e */ /* 0x004fc400000010ff */
[----:B----4-:R-:W-:Y:S02]  /*13900*/  F2FP.BF16.F32.PACK_AB R38, R137, R210 ;  /* 0x000000d28926723e */ /* 0x010fe400000010ff */
[----:B-----5:R-:W-:Y:S02]  /*13910*/  F2FP.BF16.F32.PACK_AB R37, R139, R212 ;  /* 0x000000d48b25723e */ /* 0x020fe400000010ff */
[----:B-1----:R-:W-:-:S07]  /*13920*/  F2FP.BF16.F32.PACK_AB R39, R135, R208 ;  /* 0x000000d08727723e */ /* 0x002fce00000010ff */
[C---:B------:R-:W-:Y:S08]  /*13930*/  HMMA.16816.F32.BF16 R4, R36.reuse, R40, R4 ;  /* 0x000000282404723c */ /* 0x040ff00000041804 */
[C---:B------:R-:W-:Y:S01]  /*13940*/  HMMA.16816.F32.BF16 R8, R36.reuse, R42, R8 ;  /* 0x0000002a2408723c */ /* 0x040fe20000041808 */
[----:B------:R-:W1:Y:S07]  /*13950*/  LDSM.16.MT88.4 R40, [R107+0x7800] ;  /* 0x007800006b28783b */ /* 0x000e6e0000004200 */
[C---:B---3--:R-:W-:Y:S08]  /*13960*/  HMMA.16816.F32.BF16 R12, R36.reuse, R52, R12 ;  /* 0x00000034240c723c */ /* 0x048ff0000004180c */
[C---:B------:R-:W-:Y:S01]  /*13970*/  HMMA.16816.F32.BF16 R16, R36.reuse, R54, R16 ;  /* 0x000000362410723c */ /* 0x040fe20000041810 */
[----:B------:R-:W2:Y:S01]  /*13980*/  LDSM.16.MT88.4 R52, [R106+0x7800] ;  /* 0x007800006a34783b */ /* 0x000ea20000004200 */
[----:B------:R-:W-:Y:S06]  /*13990*/  MUFU.EX2 R146, R146 ;  /* 0x0000009200927308 */ /* 0x000fec0000000800 */
[C---:B-1----:R-:W-:Y:S08]  /*139a0*/  HMMA.16816.F32.BF16 R20, R36.reuse, R40, R20 ;  /* 0x000000282414723c */ /* 0x042ff00000041814 */
[C---:B------:R-:W-:Y:S01]  /*139b0*/  HMMA.16816.F32.BF16 R24, R36.reuse, R42, R24 ;  /* 0x0000002a2418723c */ /* 0x040fe20000041818 */
[----:B------:R-:W1:Y:S07]  /*139c0*/  LDSM.16.MT88.4 R40, [R160+0x8000] ;  /* 0x00800000a028783b */ /* 0x000e6e0000004200 */
[----:B--2---:R-:W-:Y:S01]  /*139d0*/  HMMA.16816.F32.BF16 R28, R36, R52, R28 ;  /* 0x00000034241c723c */ /* 0x004fe2000004181c */
[-CC-:B------:R-:W-:Y:S01]  /*139e0*/  FFMA.FTZ R53, R152, R48.reuse, -R63.reuse ;  /* 0x0000003098357223 */ /* 0x180fe2000001083f */
[----:B------:R-:W-:-:S06]  /*139f0*/  FFMA.FTZ R52, R202, R48, -R63 ;  /* 0x00000030ca347223 */ /* 0x000fcc000001083f */
[----:B------:R-:W-:Y:S01]  /*13a00*/  HMMA.16816.F32.BF16 R32, R36, R54, R32 ;  /* 0x000000362420723c */ /* 0x000fe20000041820 */
[-C--:B------:R-:W-:Y:S01]  /*13a10*/  FFMA.FTZ R55, R154, R48.reuse, -R63 ;  /* 0x000000309a377223 */ /* 0x080fe2000001083f */
[----:B------:R-:W-:Y:S01]  /*13a20*/  FFMA.FTZ R54, R144, R48, -R57 ;  /* 0x0000003090367223 */ /* 0x000fe20000010839 */
[----:B------:R-:W2:Y:S01]  /*13a30*/  MUFU.EX2 R53, R53 ;  /* 0x0000003500357308 */ /* 0x000ea20000000800 */
[----:B------:R-:W3:Y:S07]  /*13a40*/  LDSM.16.MT88.4 R36, [R156+0x8000] ;  /* 0x008000009c24783b */ /* 0x000eee0000004200 */
[----:B------:R-:W-:Y:S08]  /*13a50*/  MUFU.EX2 R55, R55 ;  /* 0x0000003700377308 */ /* 0x000ff00000000800 */
[----:B------:R-:W4:Y:S08]  /*13a60*/  MUFU.EX2 R52, R52 ;  /* 0x0000003400347308 */ /* 0x000f300000000800 */
[----:B------:R-:W-:Y:S08]  /*13a70*/  MUFU.EX2 R148, R148 ;  /* 0x0000009400947308 */ /* 0x000ff00000000800 */
[----:B------:R-:W5:Y:S08]  /*13a80*/  MUFU.EX2 R143, R143 ;  /* 0x0000008f008f7308 */ /* 0x000f700000000800 */
[----:B------:R-:W-:Y:S08]  /*13a90*/  MUFU.EX2 R145, R145 ;  /* 0x0000009100917308 */ /* 0x000ff00000000800 */
[----:B------:R-:W1:Y:S01]  /*13aa0*/  MUFU.EX2 R54, R54 ;  /* 0x0000003600367308 */ /* 0x000e620000000800 */
[----:B--2---:R-:W-:-:S02]  /*13ab0*/  F2FP.BF16.F32.PACK_AB R68, R53, R146 ;  /* 0x000000923544723e */ /* 0x004fc400000010ff */
[----:B----4-:R-:W-:Y:S02]  /*13ac0*/  F2FP.BF16.F32.PACK_AB R70, R52, R55 ;  /* 0x000000373446723e */ /* 0x010fe400000010ff */
[----:B-----5:R-:W-:Y:S02]  /*13ad0*/  F2FP.BF16.F32.PACK_AB R69, R143, R148 ;  /* 0x000000948f45723e */ /* 0x020fe400000010ff */
[----:B-1----:R-:W-:-:S07]  /*13ae0*/  F2FP.BF16.F32.PACK_AB R71, R54, R145 ;  /* 0x000000913647723e */ /* 0x002fce00000010ff */
[C---:B------:R-:W-:Y:S01]  /*13af0*/  HMMA.16816.F32.BF16 R96, R68.reuse, R40, R4 ;  /* 0x000000284460723c */ /* 0x040fe20000041804 */
[----:B------:R-:W1:Y:S07]  /*13b00*/  LDSM.16.MT88.4 R4, [R106+0x8000] ;  /* 0x008000006a04783b */ /* 0x000e6e0000004200 */
[C---:B------:R-:W-:Y:S01]  /*13b10*/  HMMA.16816.F32.BF16 R8, R68.reuse, R42, R8 ;  /* 0x0000002a4408723c */ /* 0x040fe20000041808 */
[----:B------:R-:W2:Y:S07]  /*13b20*/  LDSM.16.MT88.4 R40, [R107+0x8000] ;  /* 0x008000006b28783b */ /* 0x000eae0000004200 */
[----:B---3--:R-:W-:Y:S01]  /*13b30*/  HMMA.16816.F32.BF16 R12, R68, R36, R12 ;  /* 0x00000024440c723c */ /* 0x008fe2000004180c */
[-CC-:B------:R-:W-:Y:S01]  /*13b40*/  FFMA.FTZ R37, R122, R48.reuse, -R57.reuse ;  /* 0x000000307a257223 */ /* 0x180fe20000010839 */
[----:B------:R-:W-:-:S06]  /*13b50*/  FFMA.FTZ R36, R116, R48, -R57 ;  /* 0x0000003074247223 */ /* 0x000fcc0000010839 */
[C---:B------:R-:W-:Y:S01]  /*13b60*/  HMMA.16816.F32.BF16 R16, R68.reuse, R38, R16 ;  /* 0x000000264410723c */ /* 0x040fe20000041810 */
[-CC-:B------:R-:W-:Y:S01]  /*13b70*/  FFMA.FTZ R39, R124, R48.reuse, -R57.reuse ;  /* 0x000000307c277223 */ /* 0x180fe20000010839 */
[-C--:B------:R-:W-:Y:S01]  /*13b80*/  FFMA.FTZ R38, R126, R48.reuse, -R57 ;  /* 0x000000307e267223 */ /* 0x080fe20000010839 */
[----:B------:R-:W-:Y:S05]  /*13b90*/  MUFU.EX2 R37, R37 ;  /* 0x0000002500257308 */ /* 0x000fea0000000800 */
[C---:B-1----:R-:W-:Y:S08]  /*13ba0*/  HMMA.16816.F32.BF16 R28, R68.reuse, R4, R28 ;  /* 0x00000004441c723c */ /* 0x042ff0000004181c */
[C---:B--2---:R-:W-:Y:S08]  /*13bb0*/  HMMA.16816.F32.BF16 R20, R68.reuse, R40, R20 ;  /* 0x000000284414723c */ /* 0x044ff00000041814 */
[C---:B------:R-:W-:Y:S01]  /*13bc0*/  HMMA.16816.F32.BF16 R24, R68.reuse, R42, R24 ;  /* 0x0000002a4418723c */ /* 0x040fe20000041818 */
[----:B------:R-:W-:Y:S07]  /*13bd0*/  MUFU.EX2 R39, R39 ;  /* 0x0000002700277308 */ /* 0x000fee0000000800 */
[----:B------:R-:W-:Y:S01]  /*13be0*/  HMMA.16816.F32.BF16 R68, R68, R6, R32 ;  /* 0x000000064444723c */ /* 0x000fe20000041820 */
[-CC-:B------:R-:W-:Y:S01]  /*13bf0*/  FFMA.FTZ R34, R118, R48.reuse, -R63.reuse ;  /* 0x0000003076227223 */ /* 0x180fe2000001083f */
[-CC-:B------:R-:W-:Y:S01]  /*13c00*/  FFMA.FTZ R33, R128, R48.reuse, -R63.reuse ;  /* 0x0000003080217223 */ /* 0x180fe2000001083f */
[-CC-:B------:R-:W-:Y:S01]  /*13c10*/  FFMA.FTZ R35, R130, R48.reuse, -R63.reuse ;  /* 0x0000003082237223 */ /* 0x180fe2000001083f */
[----:B------:R-:W-:Y:S01]  /*13c20*/  FFMA.FTZ R32, R132, R48, -R63 ;  /* 0x0000003084207223 */ /* 0x000fe2000001083f */
[----:B------:R-:W-:Y:S08]  /*13c30*/  MUFU.EX2 R38, R38 ;  /* 0x0000002600267308 */ /* 0x000ff00000000800 */
[----:B------:R-:W-:Y:S08]  /*13c40*/  MUFU.EX2 R34, R34 ;  /* 0x0000002200227308 */ /* 0x000ff00000000800 */
[----:B------:R-:W1:Y:S08]  /*13c50*/  MUFU.EX2 R33, R33 ;  /* 0x0000002100217308 */ /* 0x000e700000000800 */
[----:B------:R-:W-:Y:S08]  /*13c60*/  MUFU.EX2 R35, R35 ;  /* 0x0000002300237308 */ /* 0x000ff00000000800 */
[----:B------:R-:W2:Y:S08]  /*13c70*/  MUFU.EX2 R32, R32 ;  /* 0x0000002000207308 */ /* 0x000eb00000000800 */
[----:B------:R-:W3:Y:S01]  /*13c80*/  MUFU.EX2 R36, R36 ;  /* 0x0000002400247308 */ /* 0x000ee20000000800 */
[----:B-1----:R-:W-:-:S02]  /*13c90*/  F2FP.BF16.F32.PACK_AB R4, R33, R34 ;  /* 0x000000222104723e */ /* 0x002fc400000010ff */
[----:B------:R-:W-:Y:S02]  /*13ca0*/  F2FP.BF16.F32.PACK_AB R5, R38, R39 ;  /* 0x000000272605723e */ /* 0x000fe400000010ff */
[----:B--2---:R-:W-:Y:S02]  /*13cb0*/  F2FP.BF16.F32.PACK_AB R6, R32, R35 ;  /* 0x000000232006723e */ /* 0x004fe400000010ff */
[----:B---3--:R-:W-:-:S07]  /*13cc0*/  F2FP.BF16.F32.PACK_AB R7, R36, R37 ;  /* 0x000000252407723e */ /* 0x008fce00000010ff */
[C---:B------:R-:W-:Y:S08]  /*13cd0*/  HMMA.16816.F32.BF16 R96, R4.reuse, R92, R96 ;  /* 0x0000005c0460723c */ /* 0x040ff00000041860 */
[----:B------:R-:W-:Y:S01]  /*13ce0*/  HMMA.16816.F32.BF16 R92, R4, R94, R8 ;  /* 0x0000005e045c723c */ /* 0x000fe20000041808 */
[----:B------:R-:W1:Y:S01]  /*13cf0*/  LDSM.16.MT88.4 R8, [R106+0x8800] ;  /* 0x008800006a08783b */ /* 0x000e620000004200 */
[----:B------:R-:W-:Y:S01]  /*13d00*/  FFMA.FTZ R206, R197, R131, R206 ;  /* 0x00000083c5ce7223 */ /* 0x000fe200000100ce */
[----:B------:R-:W-:-:S03]  /*13d10*/  FFMA.FTZ R198, R198, R133, R129 ;  /* 0x00000085c6c67223 */ /* 0x000fc60000010081 */
[----:B------:R-:W-:Y:S01]  /*13d20*/  FADD.FTZ R206, R105, R206 ;  /* 0x000000ce69ce7221 */ /* 0x000fe20000010000 */
[----:B------:R-:W-:-:S03]  /*13d30*/  FADD.FTZ R109, R109, R198 ;  /* 0x000000c66d6d7221 */ /* 0x000fc60000010000 */
[----:B------:R-:W-:Y:S01]  /*13d40*/  FADD.FTZ R43, R67, R206 ;  /* 0x000000ce432b7221 */ /* 0x000fe20000010000 */
[----:B------:R-:W-:Y:S01]  /*13d50*/  HMMA.16816.F32.BF16 R80, R4, R76, R20 ;  /* 0x0000004c0450723c */ /* 0x000fe20000041814 */
[----:B------:R-:W-:Y:S01]  /*13d60*/  FADD.FTZ R134, R134, R109 ;  /* 0x0000006d86867221 */ /* 0x000fe20000010000 */
[-C--:B------:R-:W-:Y:S01]  /*13d70*/  FFMA.FTZ R41, R108, R48.reuse, -R63 ;  /* 0x000000306c297223 */ /* 0x080fe2000001083f */
[----:B------:R-:W-:Y:S01]  /*13d80*/  FADD.FTZ R43, R2, R43 ;  /* 0x0000002b022b7221 */ /* 0x000fe20000010000 */
[-CC-:B------:R-:W-:Y:S01]  /*13d90*/  FFMA.FTZ R2, R114, R48.reuse, -R63.reuse ;  /* 0x0000003072027223 */ /* 0x180fe2000001083f */
[----:B------:R-:W-:-:S03]  /*13da0*/  FFMA.FTZ R40, R112, R48, -R63 ;  /* 0x0000003070287223 */ /* 0x000fc6000001083f */
[----:B------:R-:W-:Y:S01]  /*13db0*/  HMMA.16816.F32.BF16 R76, R4, R78, R24 ;  /* 0x0000004e044c723c */ /* 0x000fe20000041818 */
[-CC-:B------:R-:W-:Y:S01]  /*13dc0*/  FFMA.FTZ R24, R62, R48.reuse, -R57.reuse ;  /* 0x000000303e187223 */ /* 0x180fe20000010839 */
[-CC-:B------:R-:W-:Y:S01]  /*13dd0*/  FFMA.FTZ R27, R104, R48.reuse, -R57.reuse ;  /* 0x00000030681b7223 */ /* 0x180fe20000010839 */
[-C--:B------:R-:W-:Y:S01]  /*13de0*/  FFMA.FTZ R26, R66, R48.reuse, -R57 ;  /* 0x00000030421a7223 */ /* 0x080fe20000010839 */
[----:B------:R-:W-:Y:S01]  /*13df0*/  FFMA.FTZ R110, R110, R48, -R63 ;  /* 0x000000306e6e7223 */ /* 0x000fe2000001083f */
[----:B------:R-:W-:-:S03]  /*13e00*/  FADD.FTZ R65, R65, R134 ;  /* 0x0000008641417221 */ /* 0x000fc60000010000 */
[C---:B-1----:R-:W-:Y:S08]  /*13e10*/  HMMA.16816.F32.BF16 R72, R4.reuse, R8, R28 ;  /* 0x000000080448723c */ /* 0x042ff0000004181c */
[C---:B------:R-:W-:Y:S01]  /*13e20*/  HMMA.16816.F32.BF16 R68, R4.reuse, R10, R68 ;  /* 0x0000000a0444723c */ /* 0x040fe20000041844 */
[----:B------:R-:W1:Y:S01]  /*13e30*/  LDSM.16.MT88.4 R8, [R156+0x9000] ;  /* 0x009000009c08783b */ /* 0x000e620000004200 */
[----:B------:R-:W-:Y:S01]  /*13e40*/  FFMA.FTZ R29, R64, R48, -R57 ;  /* 0x00000030401d7223 */ /* 0x000fe20000010839 */
[----:B------:R-:W-:Y:S01]  /*13e50*/  MUFU.EX2 R41, R41 ;  /* 0x0000002900297308 */ /* 0x000fe20000000800 */
[----:B------:R-:W-:Y:S01]  /*13e60*/  FADD.FTZ R140, R140, R65 ;  /* 0x000000418c8c7221 */ /* 0x000fe20000010000 */
[----:B------:R-:W2:Y:S03]  /*13e70*/  LDSM.16.MT88.4 R20, [R160+0x9000] ;  /* 0x00900000a014783b */ /* 0x000ea60000004200 */
[C---:B------:R-:W-:Y:S03]  /*13e80*/  HMMA.16816.F32.BF16 R88, R4.reuse, R84, R12 ;  /* 0x000000540458723c */ /* 0x040fe6000004180c */
[----:B------:R-:W3:Y:S01]  /*13e90*/  MUFU.EX2 R2, R2 ;  /* 0x0000000200027308 */ /* 0x000ee20000000800 */
[----:B------:R-:W-:Y:S01]  /*13ea0*/  FADD.FTZ R117, R117, R140 ;  /* 0x0000008c75757221 */ /* 0x000fe20000010000 */
[----:B------:R-:W-:Y:S03]  /*13eb0*/  LDSM.16.MT88.4 R12, [R106+0x9000] ;  /* 0x009000006a0c783b */ /* 0x000fe60000004200 */
[----:B------:R-:W-:Y:S01]  /*13ec0*/  HMMA.16816.F32.BF16 R84, R4, R86, R16 ;  /* 0x000000560454723c */ /* 0x000fe20000041810 */
[----:B------:R-:W-:-:S02]  /*13ed0*/  FADD.FTZ R4, R138, R43 ;  /* 0x0000002b8a047221 */ /* 0x000fc40000010000 */
[----:B------:R-:W-:Y:S08]  /*13ee0*/  MUFU.EX2 R40, R40 ;  /* 0x0000002800287308 */ /* 0x000ff00000000800 */
[----:B------:R-:W4:Y:S01]  /*13ef0*/  MUFU.EX2 R25, R110 ;  /* 0x0000006e00197308 */ /* 0x000f220000000800 */
[----:B------:R-:W-:-:S07]  /*13f00*/  FADD.FTZ R4, R113, R4 ;  /* 0x0000000471047221 */ /* 0x000fce0000010000 */
[----:B------:R-:W-:Y:S08]  /*13f10*/  MUFU.EX2 R24, R24 ;  /* 0x0000001800187308 */ /* 0x000ff00000000800 */
[----:B------:R-:W5:Y:S08]  /*13f20*/  MUFU.EX2 R27, R27 ;  /* 0x0000001b001b7308 */ /* 0x000f700000000800 */
[----:B------:R-:W-:Y:S08]  /*13f30*/  MUFU.EX2 R26, R26 ;  /* 0x0000001a001a7308 */ /* 0x000ff00000000800 */
[----:B------:R-:W1:Y:S01]  /*13f40*/  MUFU.EX2 R29, R29 ;  /* 0x0000001d001d7308 */ /* 0x000e620000000800 */
[----:B------:R-:W-:Y:S01]  /*13f50*/  FADD.FTZ R136, R136, R117 ;  /* 0x0000007588887221 */ /* 0x000fe20000010000 */
[----:B------:R-:W-:Y:S01]  /*13f60*/  FADD.FTZ R111, R111, R4 ;  /* 0x000000046f6f7221 */ /* 0x000fe20000010000 */
[----:B------:R-:W2:Y:S02]  /*13f70*/  LDSM.16.MT88.4 R16, [R107+0x9000] ;  /* 0x009000006b10783b */ /* 0x000ea40000004200 */
[----:B------:R-:W-:Y:S01]  /*13f80*/  FADD.FTZ R115, R115, R136 ;  /* 0x0000008873737221 */ /* 0x000fe20000010000 */
[----:B------:R-:W-:Y:S01]  /*13f90*/  FADD.FTZ R111, R0, R111 ;  /* 0x0000006f006f7221 */ /* 0x000fe20000010000 */
[----:B---3--:R-:W-:-:S02]  /*13fa0*/  F2FP.BF16.F32.PACK_AB R4, R2, R41 ;  /* 0x000000290204723e */ /* 0x008fc400000010ff */
[----:B----4-:R-:W-:Y:S01]  /*13fb0*/  F2FP.BF16.F32.PACK_AB R6, R25, R40 ;  /* 0x000000281906723e */ /* 0x010fe200000010ff */
[----:B------:R-:W-:Y:S01]  /*13fc0*/  FADD.FTZ R204, R204, R115 ;  /* 0x00000073cccc7221 */ /* 0x000fe20000010000 */
[----:B-----5:R-:W-:Y:S01]  /*13fd0*/  F2FP.BF16.F32.PACK_AB R5, R27, R24 ;  /* 0x000000181b05723e */ /* 0x020fe200000010ff */
[----:B------:R-:W-:Y:S01]  /*13fe0*/  FADD.FTZ R196, R196, R111 ;  /* 0x0000006fc4c47221 */ /* 0x000fe20000010000 */
[----:B-1----:R-:W-:Y:S01]  /*13ff0*/  F2FP.BF16.F32.PACK_AB R7, R29, R26 ;  /* 0x0000001a1d07723e */ /* 0x002fe200000010ff */
[----:B------:R-:W-:Y:S02]  /*14000*/  FADD.FTZ R127, R127, R204 ;  /* 0x000000cc7f7f7221 */ /* 0x000fe40000010000 */
[----:B------:R-:W-:Y:S02]  /*14010*/  FADD.FTZ R125, R125, R196 ;  /* 0x000000c47d7d7221 */ /* 0x000fe40000010000 */
[----:B------:R-:W-:Y:S02]  /*14020*/  FADD.FTZ R200, R200, R127 ;  /* 0x0000007fc8c87221 */ /* 0x000fe40000010000 */
[----:B------:R-:W-:Y:S01]  /*14030*/  FADD.FTZ R142, R142, R125 ;  /* 0x0000007d8e8e7221 */ /* 0x000fe20000010000 */
[----:B------:R-:W-:Y:S01]  /*14040*/  HMMA.16816.F32.BF16 R88, R4, R8, R88 ;  /* 0x000000080458723c */ /* 0x000fe20000041858 */
[----:B------:R-:W-:-:S02]  /*14050*/  FADD.FTZ R123, R123, R200 ;  /* 0x000000c87b7b7221 */ /* 0x000fc40000010000 */
[----:B------:R-:W-:-:S05]  /*14060*/  FADD.FTZ R119, R119, R142 ;  /* 0x0000008e77777221 */ /* 0x000fca0000010000 */
        /* <DEDUP_REMOVED lines=38> */
[----:B------:R-:W1:Y:S05]  /*142d0*/  LDSM.16.MT88.4 R16, [R156+0x9800] ;  /* 0x009800009c10783b */ /* 0x000e6a0000004200 */
[C---:B------:R-:W-:Y:S08]  /*142e0*/  HMMA.16816.F32.BF16 R72, R4.reuse, R12, R72 ;  /* 0x0000000c0448723c */ /* 0x040ff00000041848 */
[----:B------:R-:W-:Y:S01]  /*142f0*/  HMMA.16816.F32.BF16 R68, R4, R14, R68 ;  /* 0x0000000e0444723c */ /* 0x000fe20000041844 */
[----:B--2---:R-:W-:Y:S01]  /*14300*/  F2FP.BF16.F32.PACK_AB R4, R22, R21 ;  /* 0x000000151604723e */ /* 0x004fe200000010ff */
[----:B------:R-:W-:Y:S01]  /*14310*/  FADD.FTZ R34, R34, R55 ;  /* 0x0000003722227221 */ /* 0x000fe20000010000 */
[----:B---3--:R-:W-:Y:S01]  /*14320*/  F2FP.BF16.F32.PACK_AB R6, R23, R20 ;  /* 0x000000141706723e */ /* 0x008fe200000010ff */
[----:B------:R-:W-:Y:S01]  /*14330*/  FADD.FTZ R39, R39, R54 ;  /* 0x0000003627277221 */ /* 0x000fe20000010000 */
[----:B----4-:R-:W-:Y:S01]  /*14340*/  F2FP.BF16.F32.PACK_AB R5, R31, R28 ;  /* 0x0000001c1f05723e */ /* 0x010fe200000010ff */
[----:B------:R-:W2:Y:S01]  /*14350*/  LDSM.16.MT88.4 R12, [R107+0x9800] ;  /* 0x009800006b0c783b */ /* 0x000ea20000004200 */
[----:B-----5:R-:W-:Y:S01]  /*14360*/  F2FP.BF16.F32.PACK_AB R7, R197, R30 ;  /* 0x0000001ec507723e */ /* 0x020fe200000010ff */
[----:B------:R-:W-:Y:S01]  /*14370*/  FADD.FTZ R34, R33, R34 ;  /* 0x0000002221227221 */ /* 0x000fe20000010000 */
[----:B------:R-:W-:-:S05]  /*14380*/  FADD.FTZ R38, R38, R39 ;  /* 0x0000002726267221 */ /* 0x000fca0000010000 */
[C---:B-1----:R-:W-:Y:S08]  /*14390*/  HMMA.16816.F32.BF16 R96, R4.reuse, R8, R96 ;  /* 0x000000080460723c */ /* 0x042ff00000041860 */
        /* <DEDUP_REMOVED lines=19> */
[C---:B------:R-:W-:Y:S02]  /*144d0*/  HMMA.16816.F32.BF16 R88, R4.reuse, R16, R88 ;  /* 0x000000100458723c */ /* 0x040fe40000041858 */
[----:B------:R-:W-:Y:S01]  /*144e0*/  FADD.FTZ R20, R20, R21 ;  /* 0x0000001514147221 */ /* 0x000fe20000010000 */
[----:B------:R-:W-:Y:S01]  /*144f0*/  FADD.FTZ R30, R30, R31 ;  /* 0x0000001f1e1e7221 */ /* 0x000fe20000010000 */
[----:B------:R-:W-:Y:S02]  /*14500*/  IMAD.MOV.U32 R0, RZ, RZ, R45 ;  /* 0x000000ffff007224 */ /* 0x000fe400078e002d */
[----:B------:R-:W-:Y:S02]  /*14510*/  IMAD.MOV.U32 R2, RZ, RZ, R47 ;  /* 0x000000ffff027224 */ /* 0x000fe400078e002f */
[----:B------:R-:W-:Y:S01]  /*14520*/  HMMA.16816.F32.BF16 R84, R4, R18, R84 ;  /* 0x000000120454723c */ /* 0x000fe20000041854 */
[----:B------:R-:W-:-:S02]  /*14530*/  @P0 IMAD.MOV.U32 R0, RZ, RZ, R45 ;  /* 0x000000ffff000224 */ /* 0x000fc400078e002d */
[----:B------:R-:W-:Y:S01]  /*14540*/  FADD.FTZ R198, R23, R20 ;  /* 0x0000001417c67221 */ /* 0x000fe20000010000 */
[----:B------:R-:W-:Y:S02]  /*14550*/  @P0 IMAD.MOV.U32 R2, RZ, RZ, R47 ;  /* 0x000000ffff020224 */ /* 0x000fe400078e002f */
[----:B------:R-:W-:Y:S01]  /*14560*/  FADD.FTZ R197, R197, R30 ;  /* 0x0000001ec5c57221 */ /* 0x000fe20000010000 */
[----:B------:R-:W-:Y:S01]  /*14570*/  IMAD.MOV.U32 R57, RZ, RZ, R3 ;  /* 0x000000ffff397224 */ /* 0x000fe200078e0003 */
[----:B--2---:R-:W-:Y:S01]  /*14580*/  HMMA.16816.F32.BF16 R80, R4, R12, R80 ;  /* 0x0000000c0450723c */ /* 0x004fe20000041850 */
[----:B------:R-:W-:-:S07]  /*14590*/  @P0 VIADD R51, R51, 0xfffffffd ;  /* 0xfffffffd33330836 */ /* 0x000fce0000000000 */
[C---:B------:R-:W-:Y:S08]  /*145a0*/  HMMA.16816.F32.BF16 R76, R4.reuse, R14, R76 ;  /* 0x0000000e044c723c */ /* 0x040ff0000004184c */
[C---:B-1----:R-:W-:Y:S08]  /*145b0*/  HMMA.16816.F32.BF16 R72, R4.reuse, R8, R72 ;  /* 0x000000080448723c */ /* 0x042ff00000041848 */
[----:B------:R-:W-:Y:S01]  /*145c0*/  HMMA.16816.F32.BF16 R68, R4, R10, R68 ;  /* 0x0000000a0444723c */ /* 0x000fe20000041844 */
[----:B------:R-:W-:-:S04]  /*145d0*/  NOP ;  /* 0x0000000000007918 */ /* 0x000fc80000000000 */
[----:B------:R-:W-:-:S15]  /*145e0*/  @P0 BRA `(.L_x_10471) ;  /* 0x0000000000040947 */ /* 0x000fde0003800000 */
.L_x_10462:
[----:B------:R-:W-:-:S05]  /*145f0*/  IADD3 R51, PT, PT, R57, -0x1, RZ ;  /* 0xffffffff39337810 */ /* 0x000fca0007ffe0ff */
.L_x_10471:
[----:B------:R-:W-:Y:S05]  /*14600*/  BSYNC B2 ;  /* 0x0000000000027941 */ /* 0x000fea0003800000 */
.L_x_10461:
[----:B------:R-:W-:-:S13]  /*14610*/  ISETP.GE.AND P0, PT, R51, R170, PT ;  /* 0x000000aa3300720c */ /* 0x000fda0003f06270 */
[----:B------:R-:W-:Y:S05]  /*14620*/  @!P0 BRA `(.L_x_10472) ;  /* 0x00000048007c8947 */ /* 0x000fea0003800000 */
[----:B------:R-:W-:Y:S01]  /*14630*/  ISETP.NE.U32.AND P0, PT, R120, RZ, PT ;  /* 0x000000ff7800720c */ /* 0x000fe20003f05070 */
[----:B------:R-:W-:Y:S01]  /*14640*/  IMAD.SHL.U32 R194, R51, 0x80, RZ ;  /* 0x0000008033c27824 */ /* 0x000fe200078e00ff */
[----:B------:R-:W-:Y:S01]  /*14650*/  LOP3.LUT R184, R184, 0xfffffffd, RZ, 0xc0, !PT ;  /* 0xfffffffdb8b87812 */ /* 0x000fe200078ec0ff */
[----:B------:R-:W-:Y:S01]  /*14660*/  IMAD.MOV.U32 R105, RZ, RZ, R0 ;  /* 0x000000ffff697224 */ /* 0x000fe200078e0000 */
[----:B------:R-:W-:Y:S01]  /*14670*/  ISETP.NE.AND.EX P0, PT, R121, RZ, PT, P0 ;  /* 0x000000ff7900720c */ /* 0x000fe20003f05300 */
[----:B------:R-:W-:Y:S01]  /*14680*/  IMAD.MOV.U32 R104, RZ, RZ, R2 ;  /* 0x000000ffff687224 */ /* 0x000fe200078e0002 */
[C---:B------:R-:W-:Y:S01]  /*14690*/  LOP3.LUT R196, R194.reuse, 0x40, R49, 0xfe, !PT ;  /* 0x00000040c2c47812 */ /* 0x040fe200078efe31 */
[----:B------:R-:W-:Y:S02]  /*146a0*/  VIADD R195, R51, 0x1 ;  /* 0x0000000133c37836 */ /* 0x000fe40000000000 */
[----:B------:R-:W-:-:S08]  /*146b0*/  VIADD R194, R194, 0x80 ;  /* 0x00000080c2c27836 */ /* 0x000fd00000000000 */
[----:B------:R-:W-:-:S07]  /*146c0*/  @P0 LOP3.LUT R184, R184, 0x2, RZ, 0xfc, !PT ;  /* 0x00000002b8b80812 */ /* 0x000fce00078efcff */
.L_x_10479:
[----:B------:R-:W-:Y:S01]  /*146d0*/  IMAD.MOV.U32 R2, RZ, RZ, R174 ;  /* 0x000000ffff027224 */ /* 0x000fe200078e00ae */
[----:B------:R-:W-:Y:S04]  /*146e0*/  DEPBAR.LE SB0, 0x0 ;  /* 0x000080000000791a */ /* 0x000fe80000000000 */
[----:B------:R-:W-:Y:S05]  /*146f0*/  WARPSYNC.ALL ;  /* 0x0000000000007948 */ /* 0x000fea0003800000 */
[----:B------:R-:W-:Y:S01]  /*14700*/  BAR.SYNC.DEFER_BLOCKING 0x0 ;  /* 0x0000000000007b1d */ /* 0x000fe20000010000 */
[----:B------:R-:W-:Y:S01]  /*14710*/  LOP3.LUT P6, RZ, R184, 0x2, RZ, 0xc0, !PT ;  /* 0x00000002b8ff7812 */ /* 0x000fe200078cc0ff */
[----:B------:R-:W-:Y:S01]  /*14720*/  IMAD.MOV.U32 R0, RZ, RZ, R175 ;  /* 0x000000ffff007224 */ /* 0x000fe200078e00af */
[----:B------:R-:W-:Y:S11]  /*14730*/  ISETP.GE.AND P1, PT, R100, R179, PT ;  /* 0x000000b36400720c */ /* 0x000ff60003f26270 */
[----:B------:R-:W-:Y:S05]  /*14740*/  @!P6 IMAD.MOV.U32 R3, RZ, RZ, RZ ;  /* 0x000000ffff03e224 */ /* 0x000fea00078e00ff */
        /* <DEDUP_REMOVED lines=42> */
[-C--:B------:R-:W-:Y:S04]  /*149f0*/  LOP3.LUT R5, R194, R11.reuse, RZ, 0x3c, !PT ;  /* 0x0000000bc2057212 */ /* 0x080fe800078e3cff */
[----:B------:R-:W-:Y:S02]  /*14a00*/  ISETP.GE.AND P0, PT, R5, RZ, PT ;  /* 0x000000ff0500720c */ /* 0x000fe40003f06270 */
[----:B------:R-:W-:Y:S03]  /*14a10*/  LOP3.LUT R5, RZ, R11, RZ, 0x33, !PT ;  /* 0x0000000bff057212 */ /* 0x000fe600078e33ff */
[----:B------:R-:W-:Y:S02]  /*14a20*/  @P3 VIADD R9, R9, 0x1 ;  /* 0x0000000109093836 */ /* 0x000fe40000000000 */
[----:B------:R-:W-:Y:S02]  /*14a30*/  @P4 VIADD R10, R10, 0x1 ;  /* 0x000000010a0a4836 */ /* 0x000fe40000000000 */
[----:B------:R-:W-:Y:S04]  /*14a40*/  @!P5 IMAD.MOV R9, RZ, RZ, -R9 ;  /* 0x000000ffff09d224 */ /* 0x000fe800078e0a09 */
        /* <DEDUP_REMOVED lines=24> */
.L_x_10474:
[----:B------:R-:W-:Y:S05]  /*14bd0*/  BSYNC.RECONVERGENT B0 ;  /* 0x0000000000007941 */ /* 0x000fea0003800200 */
.L_x_10473:
[----:B------:R-:W-:Y:S01]  /*14be0*/  IADD3 R40, P0, PT, R3, R174, RZ ;  /* 0x000000ae03287210 */ /* 0x000fe20007f1e0ff */
[----:B------:R-:W-:Y:S01]  /*14bf0*/  @!PT LDS RZ, [RZ] ;  /* 0x00000000fffff984 */ /* 0x000fe20000000800 */
[----:B------:R-:W-:Y:S01]  /*14c00*/  @!PT LDS RZ, [RZ] ;  /* 0x00000000fffff984 */ /* 0x000fe20000000800 */
[----:B------:R-:W-:Y:S01]  /*14c10*/  @!PT LDS RZ, [RZ] ;  /* 0x00000000fffff984 */ /* 0x000fe20000000800 */
[----:B------:R-:W-:Y:S01]  /*14c20*/  @!P1 LDGSTS.E.BYPASS.LTC128B.128 [R181+0x6000], desc[UR4][R174.64] ;  /* 0x06000000aeb59fae */ /* 0x000fe2000b981a04 */
[----:B------:R-:W-:Y:S01]  /*14c30*/  SHF.L.U64.HI R0, R168, 0x5, R169 ;  /* 0x00000005a8007819 */ /* 0x000fe200000102a9 */
[----:B------:R-:W-:Y:S01]  /*14c40*/  VIADD R195, R195, 0xffffffff ;  /* 0xffffffffc3c37836 */ /* 0x000fe20000000000 */
[-C--:B------:R-:W-:Y:S01]  /*14c50*/  IADD3 R38, P2, PT, R40, R3.reuse, RZ ;  /* 0x0000000328267210 */ /* 0x080fe20007f5e0ff */
[----:B------:R-:W-:Y:S01]  /*14c60*/  @P1 STS.128 [R181+0x6000], RZ ;  /* 0x006000ffb5001388 */ /* 0x000fe20000000c00 */
[----:B------:R-:W-:Y:S01]  /*14c70*/  BSSY.RECONVERGENT B1, `(.L_x_10475) ;  /* 0x000011e000017945 */ /* 0x000fe20003800200 */
        /* <DEDUP_REMOVED lines=27> */
[----:B------:R-:W-:Y:S03]  /*14e30*/  ISETP.GT.AND P0, PT, R195, R170, PT ;  /* 0x000000aac300720c */ /* 0x000fe60003f04270 */
        /* <DEDUP_REMOVED lines=25> */
[----:B------:R-:W1:Y:S04]  /*14fd0*/  LDSM.16.M88.4 R124, [R164+UR6+0x3800] ;  /* 0x00380006a47c783b */ /* 0x000e680008000200 */
        /* <DEDUP_REMOVED lines=9> */
[----:B------:R-:W-:Y:S05]  /*15070*/  LDSM.16.M88.4 R112, [R159+0x3800] ;  /* 0x003800009f70783b */ /* 0x000fea0000000200 */
[C---:B----4-:R-:W-:Y:S08]  /*15080*/  HMMA.16816.F32.BF16 R12, R108.reuse, R116, RZ ;  /* 0x000000746c0c723c */ /* 0x050ff000000418ff */
[C---:B------:R-:W-:Y:S01]  /*15090*/  HMMA.16816.F32.BF16 R16, R108.reuse, R118, RZ ;  /* 0x000000766c10723c */ /* 0x040fe200000418ff */
[----:B------:R-:W-:Y:S07]  /*150a0*/  LDSM.16.M88.4 R116, [R159+0x4000] ;  /* 0x004000009f74783b */ /* 0x000fee0000000200 */
[C---:B-----5:R-:W-:Y:S08]  /*150b0*/  HMMA.16816.F32.BF16 R20, R108.reuse, R120, RZ ;  /* 0x000000786c14723c */ /* 0x060ff000000418ff */
[C---:B------:R-:W-:Y:S01]  /*150c0*/  HMMA.16816.F32.BF16 R24, R108.reuse, R122, RZ ;  /* 0x0000007a6c18723c */ /* 0x040fe200000418ff */
[----:B------:R-:W-:Y:S07]  /*150d0*/  LDSM.16.M88.4 R120, [R158+0x3800] ;  /* 0x003800009e78783b */ /* 0x000fee0000000200 */
        /* <DEDUP_REMOVED lines=31> */
[----:B------:R-:W-:Y:S01]  /*152d0*/  HMMA.16816.F32.BF16 R64, R144, R118, R64 ;  /* 0x000000769040723c */ /* 0x000fe20000041840 */
[----:B------:R-:W2:Y:S07]  /*152e0*/  LDSM.16.M88.4 R116, [R158+0x2800] ;  /* 0x002800009e74783b */ /* 0x000eae0000000200 */
[C---:B-1----:R-:W-:Y:S08]  /*152f0*/  HMMA.16816.F32.BF16 R4, R108.reuse, R112, R4 ;  /* 0x000000706c04723c */ /* 0x042ff00000041804 */
[C---:B------:R-:W-:Y:S01]  /*15300*/  HMMA.16816.F32.BF16 R8, R108.reuse, R114, R8 ;  /* 0x000000726c08723c */ /* 0x040fe20000041808 */
[----:B------:R-:W1:Y:S07]  /*15310*/  LDSM.16.M88.4 R112, [R158+0x3000] ;  /* 0x003000009e70783b */ /* 0x000e6e0000000200 */
        /* <DEDUP_REMOVED lines=11> */
[----:B------:R-:W2:Y:S07]  /*153d0*/  LDSM.16.M88.4 R116, [R158+0x5800] ;  /* 0x005800009e74783b */ /* 0x000eae0000000200 */
[C---:B-1----:R-:W-:Y:S08]  /*153e0*/  HMMA.16816.F32.BF16 R44, R108.reuse, R112, R44 ;  /* 0x000000706c2c723c */ /* 0x042ff0000004182c */
[C---:B------:R-:W-:Y:S01]  /*153f0*/  HMMA.16816.F32.BF16 R48, R108.reuse, R114, R48 ;  /* 0x000000726c30723c */ /* 0x040fe20000041830 */
[----:B------:R-:W-:Y:S07]  /*15400*/  LDSM.16.M88.4 R112, [R161] ;  /* 0x00000000a170783b */ /* 0x000fee0000000200 */
[C---:B---3--:R-:W-:Y:S08]  /*15410*/  HMMA.16816.F32.BF16 R52, R108.reuse, R120, R52 ;  /* 0x000000786c34723c */ /* 0x048ff00000041834 */
        /* <DEDUP_REMOVED lines=27> */
[C---:B--2---:R-:W-:Y:S08]  /*155d0*/  HMMA.16816.F32.BF16 R60, R112.reuse, R108, R60 ;  /* 0x0000006c703c723c */ /* 0x044ff0000004183c */
        /* <DEDUP_REMOVED lines=77> */
.L_x_10478:
[----:B------:R-:W-:Y:S05]  /*15ab0*/  BSYNC.RECONVERGENT B0 ;  /* 0x0000000000007941 */ /* 0x000fea0003800200 */
.L_x_10477:
        /* <DEDUP_REMOVED lines=57> */
.L_x_10476:
[----:B------:R-:W-:Y:S05]  /*15e50*/  BSYNC.RECONVERGENT B1 ;  /* 0x0000000000017941 */ /* 0x000fea0003800200 */
.L_x_10475:
[----:B------:R-:W-:Y:S01]  /*15e60*/  LOP3.LUT R184, R184, 0xffbfffff, RZ, 0xc0, !PT ;  /* 0xffbfffffb8b87812 */ /* 0x000fe200078ec0ff */
[C---:B------:R-:W-:Y:S02]  /*15e70*/  VIADD R0, R196.reuse, 0xffffffc0 ;  /* 0xffffffc0c4007836 */ /* 0x040fe40000000000 */
[C---:B------:R-:W-:Y:S02]  /*15e80*/  VIADD R3, R196.reuse, 0xfffffff8 ;  /* 0xfffffff8c4037836 */ /* 0x040fe40000000000 */
[----:B-1----:R-:W-:Y:S01]  /*15e90*/  VIADD R110, R196, 0xffffffc8 ;  /* 0xffffffc8c46e7836 */ /* 0x002fe20000000000 */
        /* <DEDUP_REMOVED lines=9> */
[----:B------:R-:W-:Y:S01]  /*15f30*/  VIADD R117, R196, 0xffffffe0 ;  /* 0xffffffe0c4757836 */ /* 0x000fe20000000000 */
[-C--:B------:R-:W-:Y:S01]  /*15f40*/  ISETP.GE.AND P3, PT, R110, R193.reuse, PT ;  /* 0x000000c16e00720c */ /* 0x080fe20003f66270 */
[----:B------:R-:W-:Y:S01]  /*15f50*/  VIADD R120, R196, 0xffffffc1 ;  /* 0xffffffc1c4787836 */ /* 0x000fe20000000000 */
[----:B------:R-:W-:Y:S01]  /*15f60*/  FSEL R4, R6, -INF , P1 ;  /* 0xff80000006047808 */ /* 0x000fe20000800000 */
[----:B------:R-:W-:Y:S01]  /*15f70*/  VIADD R6, R196, 0x8 ;  /* 0x00000008c4067836 */ /* 0x000fe20000000000 */
[----:B------:R-:W-:Y:S01]  /*15f80*/  @P2 LOP3.LUT R184, R184, 0x400000, RZ, 0xfc, !PT ;  /* 0x00400000b8b82812 */ /* 0x000fe200078efcff */
[----:B------:R-:W-:Y:S01]  /*15f90*/  VIADD R118, R196, 0xffffffc9 ;  /* 0xffffffc9c4767836 */ /* 0x000fe20000000000 */
[----:B------:R-:W-:Y:S01]  /*15fa0*/  ISETP.GE.AND P2, PT, R120, R193, PT ;  /* 0x000000c17800720c */ /* 0x000fe20003f46270 */
[----:B------:R-:W-:Y:S01]  /*15fb0*/  VIADD R194, R194, 0xffffff80 ;  /* 0xffffff80c2c27836 */ /* 0x000fe20000000000 */
[----:B------:R-:W-:Y:S02]  /*15fc0*/  LOP3.LUT R184, R184, 0xffdfffff, RZ, 0xc0, !PT ;  /* 0xffdfffffb8b87812 */ /* 0x000fe400078ec0ff */
[----:B------:R-:W-:Y:S01]  /*15fd0*/  FSEL R108, R5, -INF , P2 ;  /* 0xff800000056c7808 */ /* 0x000fe20001000000 */
[----:B------:R-:W-:Y:S01]  /*15fe0*/  VIADD R5, R196, 0xffffffd1 ;  /* 0xffffffd1c4057836 */ /* 0x000fe20000000000 */
[----:B------:R-:W-:Y:S02]  /*15ff0*/  @P0 LOP3.LUT R184, R184, 0x200000, RZ, 0xfc, !PT ;  /* 0x00200000b8b80812 */ /* 0x000fe400078efcff */
[----:B------:R-:W-:Y:S02]  /*16000*/  ISETP.GE.AND P0, PT, R120, R191, PT ;  /* 0x000000bf7800720c */ /* 0x000fe40003f06270 */
[C---:B------:R-:W-:Y:S02]  /*16010*/  ISETP.GE.AND P2, PT, R118.reuse, R193, PT ;  /* 0x000000c17600720c */ /* 0x040fe40003f46270 */
[----:B------:R-:W-:Y:S02]  /*16020*/  FSEL R7, R7, -INF , P0 ;  /* 0xff80000007077808 */ /* 0x000fe40000000000 */
[----:B------:R-:W-:Y:S02]  /*16030*/  ISETP.GE.AND P0, PT, R118, R191, PT ;  /* 0x000000bf7600720c */ /* 0x000fe40003f06270 */
[----:B------:R-:W-:Y:S02]  /*16040*/  FSEL R112, R9, -INF , P2 ;  /* 0xff80000009707808 */ /* 0x000fe40001000000 */
[----:B------:R-:W-:Y:S01]  /*16050*/  FSEL R113, R8, -INF , P3 ;  /* 0xff80000008717808 */ /* 0x000fe20001800000 */
[----:B------:R-:W-:Y:S01]  /*16060*/  VIADD R8, R196, 0x9 ;  /* 0x00000009c4087836 */ /* 0x000fe20000000000 */
[----:B------:R-:W-:Y:S02]  /*16070*/  FSEL R9, R11, -INF , P0 ;  /* 0xff8000000b097808 */ /* 0x000fe40000000000 */
[----:B------:R-:W-:Y:S02]  /*16080*/  ISETP.GE.AND P3, PT, R119, R193, PT ;  /* 0x000000c17700720c */ /* 0x000fe40003f66270 */
[CC--:B------:R-:W-:Y:S02]  /*16090*/  ISETP.GE.AND P0, PT, R5.reuse, R191.reuse, PT ;  /* 0x000000bf0500720c */ /* 0x0c0fe40003f06270 */
[----:B------:R-:W-:Y:S02]  /*160a0*/  ISETP.GE.AND P1, PT, R110, R191, PT ;  /* 0x000000bf6e00720c */ /* 0x000fe40003f26270 */
[----:B------:R-:W-:Y:S02]  /*160b0*/  ISETP.GE.AND P2, PT, R5, R193, PT ;  /* 0x000000c10500720c */ /* 0x000fe40003f46270 */
[----:B------:R-:W-:Y:S01]  /*160c0*/  FSEL R11, R12, -INF , P3 ;  /* 0xff8000000c0b7808 */ /* 0x000fe20001800000 */
[C---:B------:R-:W-:Y:S01]  /*160d0*/  VIADD R12, R196.reuse, 0xffffffe1 ;  /* 0xffffffe1c40c7836 */ /* 0x040fe20000000000 */
[----:B------:R-:W-:Y:S01]  /*160e0*/  FSEL R2, R15, -INF , P0 ;  /* 0xff8000000f027808 */ /* 0x000fe20000000000 */
[----:B------:R-:W-:Y:S01]  /*160f0*/  VIADD R15, R196, 0xffffffe9 ;  /* 0xffffffe9c40f7836 */ /* 0x000fe20000000000 */
[-C--:B------:R-:W-:Y:S02]  /*16100*/  ISETP.GE.AND P0, PT, R111, R191.reuse, PT ;  /* 0x000000bf6f00720c */ /* 0x080fe40003f06270 */
[----:B------:R-:W-:Y:S02]  /*16110*/  FSEL R10, R10, -INF , P1 ;  /* 0xff8000000a0a7808 */ /* 0x000fe40000800000 */
[----:B------:R-:W-:Y:S02]  /*16120*/  ISETP.GE.AND P1, PT, R119, R191, PT ;  /* 0x000000bf7700720c */ /* 0x000fe40003f26270 */
[----:B------:R-:W-:Y:S02]  /*16130*/  FSEL R13, R13, -INF , P2 ;  /* 0xff8000000d0d7808 */ /* 0x000fe40001000000 */
[-C--:B------:R-:W-:Y:S02]  /*16140*/  ISETP.GE.AND P3, PT, R116, R193.reuse, PT ;  /* 0x000000c17400720c */ /* 0x080fe40003f66270 */
[----:B------:R-:W-:Y:S02]  /*16150*/  ISETP.GE.AND P2, PT, R111, R193, PT ;  /* 0x000000c16f00720c */ /* 0x000fe40003f46270 */
[----:B------:R-:W-:Y:S01]  /*16160*/  FSEL R227, R19, -INF , P0 ;  /* 0xff80000013e37808 */ /* 0x000fe20000000000 */
[----:B------:R-:W-:Y:S01]  /*16170*/  VIADD R19, R196, 0xffffffe8 ;  /* 0xffffffe8c4137836 */ /* 0x000fe20000000000 */
[-C--:B------:R-:W-:Y:S02]  /*16180*/  ISETP.GE.AND P0, PT, R12, R191.reuse, PT ;  /* 0x000000bf0c00720c */ /* 0x080fe40003f06270 */
[----:B------:R-:W-:Y:S02]  /*16190*/  FSEL R14, R14, -INF , P1 ;  /* 0xff8000000e0e7808 */ /* 0x000fe40000800000 */
[----:B------:R-:W-:Y:S02]  /*161a0*/  ISETP.GE.AND P1, PT, R116, R191, PT ;  /* 0x000000bf7400720c */ /* 0x000fe40003f26270 */
[----:B------:R-:W-:Y:S01]  /*161b0*/  FSEL R115, R16, -INF , P3 ;  /* 0xff80000010737808 */ /* 0x000fe20001800000 */
[C---:B------:R-:W-:Y:S01]  /*161c0*/  VIADD R16, R196.reuse, 0x1 ;  /* 0x00000001c4107836 */ /* 0x040fe20000000000 */
[----:B------:R-:W-:Y:S01]  /*161d0*/  FSEL R114, R17, -INF , P2 ;  /* 0xff80000011727808 */ /* 0x000fe20001000000 */
[----:B------:R-:W-:Y:S01]  /*161e0*/  VIADD R17, R196, 0xfffffff1 ;  /* 0xfffffff1c4117836 */ /* 0x000fe20000000000 */
[-C--:B------:R-:W-:Y:S02]  /*161f0*/  ISETP.GE.AND P3, PT, R117, R193.reuse, PT ;  /* 0x000000c17500720c */ /* 0x080fe40003f66270 */
[----:B------:R-:W-:Y:S02]  /*16200*/  ISETP.GE.AND P2, PT, R12, R193, PT ;  /* 0x000000c10c00720c */ /* 0x000fe40003f46270 */
[----:B------:R-:W-:Y:S02]  /*16210*/  FSEL R23, R23, -INF , P0 ;  /* 0xff80000017177808 */ /* 0x000fe40000000000 */
[-C--:B------:R-:W-:Y:S02]  /*16220*/  ISETP.GE.AND P0, PT, R15, R191.reuse, PT ;  /* 0x000000bf0f00720c */ /* 0x080fe40003f06270 */
[----:B------:R-:W-:Y:S02]  /*16230*/  FSEL R18, R18, -INF , P1 ;  /* 0xff80000012127808 */ /* 0x000fe40000800000 */
[----:B------:R-:W-:Y:S02]  /*16240*/  ISETP.GE.AND P1, PT, R117, R191, PT ;  /* 0x000000bf7500720c */ /* 0x000fe40003f26270 */
[----:B------:R-:W-:Y:S02]  /*16250*/  FSEL R225, R20, -INF , P3 ;  /* 0xff80000014e17808 */ /* 0x000fe40001800000 */
[----:B------:R-:W-:Y:S01]  /*16260*/  FSEL R223, R21, -INF , P2 ;  /* 0xff80000015df7808 */ /* 0x000fe20001000000 */
[----:B------:R-:W-:Y:S01]  /*16270*/  VIADD R21, R196, 0xfffffff0 ;  /* 0xfffffff0c4157836 */ /* 0x000fe20000000000 */
[----:B------:R-:W-:Y:S02]  /*16280*/  ISETP.GE.AND P3, PT, R19, R193, PT ;  /* 0x000000c11300720c */ /* 0x000fe40003f66270 */
[----:B------:R-:W-:Y:S02]  /*16290*/  FSEL R211, R27, -INF , P0 ;  /* 0xff8000001bd37808 */ /* 0x000fe40000000000 */
[-C--:B------:R-:W-:Y:S02]  /*162a0*/  ISETP.GE.AND P0, PT, R17, R191.reuse, PT ;  /* 0x000000bf1100720c */ /* 0x080fe40003f06270 */
[----:B------:R-:W-:Y:S02]  /*162b0*/  FSEL R22, R22, -INF , P1 ;  /* 0xff80000016167808 */ /* 0x000fe40000800000 */
[----:B------:R-:W-:Y:S02]  /*162c0*/  ISETP.GE.AND P1, PT, R19, R191, PT ;  /* 0x000000bf1300720c */ /* 0x000fe40003f26270 */
[----:B------:R-:W-:Y:S01]  /*162d0*/  FSEL R221, R24, -INF , P3 ;  /* 0xff80000018dd7808 */ /* 0x000fe20001800000 */
[----:B------:R-:W-:Y:S01]  /*162e0*/  VIADD R24, R196, 0x29 ;  /* 0x00000029c4187836 */ /* 0x000fe20000000000 */
[----:B------:R-:W-:Y:S02]  /*162f0*/  ISETP.GE.AND P3, PT, R21, R193, PT ;  /* 0x000000c11500720c */ /* 0x000fe40003f66270 */
[----:B------:R-:W-:Y:S02]  /*16300*/  FSEL R31, R31, -INF , P0 ;  /* 0xff8000001f1f7808 */ /* 0x000fe40000000000 */
[----:B------:R-:W-:Y:S02]  /*16310*/  ISETP.GE.AND P0, PT, R0, R191, PT ;  /* 0x000000bf0000720c */ /* 0x000fe40003f06270 */
[----:B------:R-:W-:Y:S02]  /*16320*/  ISETP.GE.AND P2, PT, R15, R193, PT ;  /* 0x000000c10f00720c */ /* 0x000fe40003f46270 */
[----:B------:R-:W-:Y:S02]  /*16330*/  FSEL R26, R26, -INF , P1 ;  /* 0xff8000001a1a7808 */ /* 0x000fe40000800000 */
[----:B------:R-:W-:Y:S02]  /*16340*/  ISETP.GE.AND P1, PT, R21, R191, PT ;  /* 0x000000bf1500720c */ /* 0x000fe40003f26270 */
[----:B------:R-:W-:Y:S01]  /*16350*/  FSEL R209, R28, -INF , P3 ;  /* 0xff8000001cd17808 */ /* 0x000fe20001800000 */
[C---:B------:R-:W-:Y:S01]  /*16360*/  VIADD R28, R196.reuse, 0x28 ;  /* 0x00000028c41c7836 */ /* 0x040fe20000000000 */
[----:B------:R-:W-:Y:S02]  /*16370*/  ISETP.GE.AND P3, PT, R3, R193, PT ;  /* 0x000000c10300720c */ /* 0x000fe40003f66270 */
[----:B------:R-:W-:Y:S02]  /*16380*/  FSEL R155, R35, -INF , P0 ;  /* 0xff800000239b7808 */ /* 0x000fe40000000000 */
[----:B------:R-:W-:Y:S02]  /*16390*/  ISETP.GE.AND P0, PT, R196, R191, PT ;  /* 0x000000bfc400720c */ /* 0x000fe40003f06270 */
[----:B------:R-:W-:Y:S02]  /*163a0*/  FSEL R219, R25, -INF , P2 ;  /* 0xff80000019db7808 */ /* 0x000fe40001000000 */
[----:B------:R-:W-:Y:S02]  /*163b0*/  ISETP.GE.AND P2, PT, R17, R193, PT ;  /* 0x000000c11100720c */ /* 0x000fe40003f46270 */
[----:B------:R-:W-:Y:S02]  /*163c0*/  FSEL R30, R30, -INF , P1 ;  /* 0xff8000001e1e7808 */ /* 0x000fe40000800000 */
[-C--:B------:R-:W-:Y:S02]  /*163d0*/  ISETP.GE.AND P1, PT, R3, R191.reuse, PT ;  /* 0x000000bf0300720c */ /* 0x080fe40003f26270 */
[----:B------:R-:W-:Y:S01]  /*163e0*/  FSEL R205, R32, -INF , P3 ;  /* 0xff80000020cd7808 */ /* 0x000fe20001800000 */
[----:B------:R-:W-:Y:S01]  /*163f0*/  VIADD R32, R196, 0x20 ;  /* 0x00000020c4207836 */ /* 0x000fe20000000000 */
[----:B------:R-:W-:Y:S02]  /*16400*/  ISETP.GE.AND P3, PT, R120, R192, PT ;  /* 0x000000c07800720c */ /* 0x000fe40003f66270 */
[----:B------:R-:W-:Y:S01]  /*16410*/  FSEL R145, R38, -INF , P0 ;  /* 0xff80000026917808 */ /* 0x000fe20000000000 */
[----:B------:R-:W-:Y:S01]  /*16420*/  VIADD R38, R196, 0x11 ;  /* 0x00000011c4267836 */ /* 0x000fe20000000000 */
[----:B------:R-:W-:Y:S02]  /*16430*/  ISETP.GE.AND P0, PT, R16, R191, PT ;  /* 0x000000bf1000720c */ /* 0x000fe40003f06270 */
        /* <DEDUP_REMOVED lines=10> */
[----:B------:R-:W-:Y:S01]  /*164e0*/  VIADD R36, R196, 0x19 ;  /* 0x00000019c4247836 */ /* 0x000fe20000000000 */
[----:B------:R-:W-:Y:S02]  /*164f0*/  LOP3.LUT R184, R184, 0xffefffff, RZ, 0xc0, !PT ;  /* 0xffefffffb8b87812 */ /* 0x000fe400078ec0ff */
[----:B------:R-:W-:Y:S02]  /*16500*/  ISETP.GE.AND P1, PT, R16, R193, PT ;  /* 0x000000c11000720c */ /* 0x000fe40003f26270 */
[----:B------:R-:W-:Y:S01]  /*16510*/  FSEL R147, R41, -INF , P0 ;  /* 0xff80000029937808 */ /* 0x000fe20000000000 */
[----:B------:R-:W-:Y:S01]  /*16520*/  VIADD R41, R196, 0x31 ;  /* 0x00000031c4297836 */ /* 0x000fe20000000000 */
[----:B------:R-:W-:Y:S02]  /*16530*/  ISETP.GE.AND P0, PT, R8, R191, PT ;  /* 0x000000bf0800720c */ /* 0x000fe40003f06270 */
[----:B------:R-:W-:Y:S02]  /*16540*/  @P3 LOP3.LUT R184, R184, 0x100000, RZ, 0xfc, !PT ;  /* 0x00100000b8b83812 */ /* 0x000fe400078efcff */
[----:B------:R-:W-:Y:S01]  /*16550*/  FSEL R151, R37, -INF , P1 ;  /* 0xff80000025977808 */ /* 0x000fe20000800000 */
[----:B------:R-:W-:Y:S01]  /*16560*/  VIADD R37, R196, 0x18 ;  /* 0x00000018c4257836 */ /* 0x000fe20000000000 */
[----:B------:R-:W-:Y:S02]  /*16570*/  ISETP.GE.AND P1, PT, R6, R193, PT ;  /* 0x000000c10600720c */ /* 0x000fe40003f26270 */
[----:B------:R-:W-:Y:S02]  /*16580*/  FSEL R43, R43, -INF , P0 ;  /* 0xff8000002b2b7808 */ /* 0x000fe40000000000 */
[----:B------:R-:W-:Y:S02]  /*16590*/  ISETP.GE.AND P0, PT, R110, R192, PT ;  /* 0x000000c06e00720c */ /* 0x000fe40003f06270 */
[----:B------:R-:W-:Y:S02]  /*165a0*/  LOP3.LUT R184, R184, 0xfff7ffff, RZ, 0xc0, !PT ;  /* 0xfff7ffffb8b87812 */ /* 0x000fe400078ec0ff */
[----:B------:R-:W-:Y:S02]  /*165b0*/  FSEL R149, R40, -INF , P1 ;  /* 0xff80000028957808 */ /* 0x000fe40000800000 */
[----:B------:R-:W-:Y:S02]  /*165c0*/  ISETP.GE.AND P1, PT, R6, R191, PT ;  /* 0x000000bf0600720c */ /* 0x000fe40003f26270 */
[----:B------:R-:W-:Y:S02]  /*165d0*/  @P2 LOP3.LUT R184, R184, 0x80000, RZ, 0xfc, !PT ;  /* 0x00080000b8b82812 */ /* 0x000fe400078efcff */
        /* <DEDUP_REMOVED lines=8> */
[----:B------:R-:W-:Y:S01]  /*16660*/  FSEL R141, R44, -INF , P0 ;  /* 0xff8000002c8d7808 */ /* 0x000fe20000000000 */
[----:B------:R-:W-:Y:S01]  /*16670*/  VIADD R44, R196, 0x30 ;  /* 0x00000030c42c7836 */ /* 0x000fe20000000000 */
[----:B------:R-:W-:Y:S02]  /*16680*/  ISETP.GE.AND P0, PT, R118, R192, PT ;  /* 0x000000c07600720c */ /* 0x000fe40003f06270 */
[----:B------:R-:W-:Y:S02]  /*16690*/  @P1 LOP3.LUT R184, R184, 0x20000, RZ, 0xfc, !PT ;  /* 0x00020000b8b81812 */ /* 0x000fe400078efcff */
[----:B------:R-:W-:Y:S02]  /*166a0*/  ISETP.GE.AND P1, PT, R118, R190, PT ;  /* 0x000000be7600720c */ /* 0x000fe40003f26270 */
[----:B------:R-:W-:Y:S02]  /*166b0*/  LOP3.LUT R184, R184, 0xfffeffff, RZ, 0xc0, !PT ;  /* 0xfffeffffb8b87812 */ /* 0x000fe400078ec0ff */
[-C--:B------:R-:W-:Y:S02]  /*166c0*/  ISETP.GE.AND P5, PT, R12, R192.reuse, PT ;  /* 0x000000c00c00720c */ /* 0x080fe40003fa6270 */
[-C--:B------:R-:W-:Y:S02]  /*166d0*/  ISETP.GE.AND P3, PT, R15, R192.reuse, PT ;  /* 0x000000c00f00720c */ /* 0x080fe40003f66270 */
[-C--:B------:R-:W-:Y:S02]  /*166e0*/  ISETP.GE.AND P4, PT, R19, R192.reuse, PT ;  /* 0x000000c01300720c */ /* 0x080fe40003f86270 */
        /* <DEDUP_REMOVED lines=13> */
[-C--:B------:R-:W-:Y:S02]  /*167c0*/  ISETP.GE.AND P2, PT, R21, R192.reuse, PT ;  /* 0x000000c01500720c */ /* 0x080fe40003f46270 */
[----:B------:R-:W-:Y:S02]  /*167d0*/  P2R R33, PR, RZ, 0x40 ;  /* 0x00000040ff217803 */ /* 0x000fe40000000000 */
[----:B------:R-:W-:Y:S02]  /*167e0*/  P2R R35, PR, RZ, 0x10 ;  /* 0x00000010ff237803 */ /* 0x000fe40000000000 */
[----:B------:R-:W-:Y:S03]  /*167f0*/  FSEL R209, R209, -INF , !P2 ;  /* 0xff800000d1d17808 */ /* 0x000fe60005000000 */
[----:B------:R-:W-:Y:S02]  /*16800*/  @P0 LOP3.LUT R184, R184, 0x4000, RZ, 0xfc, !PT ;  /* 0x00004000b8b80812 */ /* 0x000fe400078efcff */
[-C--:B------:R-:W-:Y:S02]  /*16810*/  ISETP.GE.AND P0, PT, R37, R193.reuse, PT ;  /* 0x000000c12500720c */ /* 0x080fe40003f06270 */
[----:B------:R-:W-:Y:S02]  /*16820*/  LOP3.LUT R184, R184, 0xffffdfff, RZ, 0xc0, !PT ;  /* 0xffffdfffb8b87812 */ /* 0x000fe400078ec0ff */
[----:B------:R-:W-:Y:S01]  /*16830*/  FSEL R137, R48, -INF , P0 ;  /* 0xff80000030897808 */ /* 0x000fe20000000000 */
[----:B------:R-:W-:Y:S01]  /*16840*/  VIADD R48, R196, 0x39 ;  /* 0x00000039c4307836 */ /* 0x000fe20000000000 */
        /* <DEDUP_REMOVED lines=16> */
[----:B------:R-:W-:Y:S09]  /*16950*/  P2R R49, PR, RZ, 0x20 ;  /* 0x00000020ff317803 */ /* 0x000ff20000000000 */
[----:B------:R-:W-:Y:S02]  /*16960*/  @P0 LOP3.LUT R184, R184, 0x100, RZ, 0xfc, !PT ;  /* 0x00000100b8b80812 */ /* 0x000fe400078efcff */
[-C--:B------:R-:W-:Y:S02]  /*16970*/  ISETP.GE.AND P0, PT, R32, R193.reuse, PT ;  /* 0x000000c12000720c */ /* 0x080fe40003f06270 */
[----:B------:R-:W-:Y:S02]  /*16980*/  LOP3.LUT R184, R184, 0xfffffbff, RZ, 0xc0, !PT ;  /* 0xfffffbffb8b87812 */ /* 0x000fe400078ec0ff */
[----:B------:R-:W-:Y:S02]  /*16990*/  FSEL R52, R52, -INF , P0 ;  /* 0xff80000034347808 */ /* 0x000fe40000000000 */
[C---:B------:R-:W-:Y:S02]  /*169a0*/  ISETP.GE.AND P0, PT, R111.reuse, R192, PT ;  /* 0x000000c06f00720c */ /* 0x040fe40003f06270 */
[----:B------:R-:W-:Y:S02]  /*169b0*/  @P1 LOP3.LUT R184, R184, 0x400, RZ, 0xfc, !PT ;  /* 0x00000400b8b81812 */ /* 0x000fe400078efcff */
[-C--:B------:R-:W-:Y:S02]  /*169c0*/  ISETP.GE.AND P1, PT, R111, R190.reuse, PT ;  /* 0x000000be6f00720c */ /* 0x080fe40003f26270 */
[----:B------:R-:W-:Y:S07]  /*169d0*/  LOP3.LUT R184, R184, 0xffffff7f, RZ, 0xc0, !PT ;  /* 0xffffff7fb8b87812 */ /* 0x000fee00078ec0ff */
[----:B------:R-:W-:Y:S02]  /*169e0*/  @P0 LOP3.LUT R184, R184, 0x80, RZ, 0xfc, !PT ;  /* 0x00000080b8b80812 */ /* 0x000fe400078efcff */
[----:B------:R-:W-:Y:S02]  /*169f0*/  ISETP.GE.AND P0, PT, R29, R193, PT ;  /* 0x000000c11d00720c */ /* 0x000fe40003f06270 */
[----:B------:R-:W-:Y:S02]  /*16a00*/  LOP3.LUT R184, R184, 0xfffffdff, RZ, 0xc0, !PT ;  /* 0xfffffdffb8b87812 */ /* 0x000fe400078ec0ff */
[----:B------:R-:W-:Y:S02]  /*16a10*/  FSEL R53, R53, -INF , P0 ;  /* 0xff80000035357808 */ /* 0x000fe40000000000 */
[----:B------:R-:W-:Y:S02]  /*16a20*/  @P1 LOP3.LUT R184, R184, 0x200, RZ, 0xfc, !PT ;  /* 0x00000200b8b81812 */ /* 0x000fe400078efcff */
[-C--:B------:R-:W-:Y:S02]  /*16a30*/  ISETP.GE.AND P1, PT, R117, R190.reuse, PT ;  /* 0x000000be7500720c */ /* 0x080fe40003f26270 */
[-C--:B------:R-:W-:Y:S02]  /*16a40*/  ISETP.GE.AND P0, PT, R32, R191.reuse, PT ;  /* 0x000000bf2000720c */ /* 0x080fe40003f06270 */
[----:B------:R-:W-:Y:S02]  /*16a50*/  LOP3.LUT R184, R184, 0xffffffbf, RZ, 0xc0, !PT ;  /* 0xffffffbfb8b87812 */ /* 0x000fe400078ec0ff */
[----:B------:R-:W-:Y:S02]  /*16a60*/  FSEL R54, R54, -INF , P0 ;  /* 0xff80000036367808 */ /* 0x000fe40000000000 */
[----:B------:R-:W-:Y:S04]  /*16a70*/  ISETP.GE.AND P0, PT, R29, R191, PT ;  /* 0x000000bf1d00720c */ /* 0x000fe80003f06270 */
[----:B------:R-:W-:Y:S02]  /*16a80*/  FSEL R111, R55, -INF , P0 ;  /* 0xff800000376f7808 */ /* 0x000fe40000000000 */
[-C--:B------:R-:W-:Y:S02]  /*16a90*/  ISETP.GE.AND P0, PT, R28, R193.reuse, PT ;  /* 0x000000c11c00720c */ /* 0x080fe40003f06270 */
[----:B------:R-:W-:Y:S02]  /*16aa0*/  @P1 LOP3.LUT R184, R184, 0x40, RZ, 0xfc, !PT ;  /* 0x00000040b8b81812 */ /* 0x000fe400078efcff */
[-C--:B------:R-:W-:Y:S02]  /*16ab0*/  ISETP.GE.AND P1, PT, R12, R190.reuse, PT ;  /* 0x000000be0c00720c */ /* 0x080fe40003f26270 */
[----:B------:R-:W-:Y:S02]  /*16ac0*/  FSEL R117, R56, -INF , P0 ;  /* 0xff80000038757808 */ /* 0x000fe40000000000 */
[----:B------:R-:W-:Y:S02]  /*16ad0*/  ISETP.GE.AND P0, PT, R24, R193, PT ;  /* 0x000000c11800720c */ /* 0x000fe40003f06270 */
[----:B------:R-:W-:Y:S02]  /*16ae0*/  LOP3.LUT R184, R184, 0xffffffdf, RZ, 0xc0, !PT ;  /* 0xffffffdfb8b87812 */ /* 0x000fe400078ec0ff */
[----:B------:R-:W-:Y:S02]  /*16af0*/  FSEL R57, R57, -INF , P0 ;  /* 0xff80000039397808 */ /* 0x000fe40000000000 */
[-C--:B------:R-:W-:Y:S02]  /*16b00*/  ISETP.GE.AND P0, PT, R28, R191.reuse, PT ;  /* 0x000000bf1c00720c */ /* 0x080fe40003f06270 */
[----:B------:R-:W-:Y:S02]  /*16b10*/  P2R R55, PR, RZ, 0x8 ;  /* 0x00000008ff377803 */ /* 0x000fe40000000000 */
[----:B------:R-:W-:Y:S02]  /*16b20*/  FSEL R58, R58, -INF , P0 ;  /* 0xff8000003a3a7808 */ /* 0x000fe40000000000 */
[----:B------:R-:W-:Y:S02]  /*16b30*/  ISETP.GE.AND P0, PT, R24, R191, PT ;  /* 0x000000bf1800720c */ /* 0x000fe40003f06270 */
[----:B------:R-:W-:Y:S02]  /*16b40*/  @P1 LOP3.LUT R184, R184, 0x20, RZ, 0xfc, !PT ;  /* 0x00000020b8b81812 */ /* 0x000fe400078efcff */
[-C--:B------:R-:W-:Y:S02]  /*16b50*/  ISETP.GE.AND P1, PT, R19, R190.reuse, PT ;  /* 0x000000be1300720c */ /* 0x080fe40003f26270 */
[----:B------:R-:W-:Y:S02]  /*16b60*/  FSEL R12, R59, -INF , P0 ;  /* 0xff8000003b0c7808 */ /* 0x000fe40000000000 */
[-C--:B------:R-:W-:Y:S02]  /*16b70*/  ISETP.GE.AND P0, PT, R44, R193.reuse, PT ;  /* 0x000000c12c00720c */ /* 0x080fe40003f06270 */
[----:B------:R-:W-:Y:S02]  /*16b80*/  LOP3.LUT R184, R184, 0xffffffef, RZ, 0xc0, !PT ;  /* 0xffffffefb8b87812 */ /* 0x000fe400078ec0ff */
[----:B------:R-:W-:Y:S02]  /*16b90*/  FSEL R60, R60, -INF , P0 ;  /* 0xff8000003c3c7808 */ /* 0x000fe40000000000 */
[-C--:B------:R-:W-:Y:S03]  /*16ba0*/  ISETP.GE.AND P0, PT, R15, R190.reuse, PT ;  /* 0x000000be0f00720c */ /* 0x080fe60003f06270 */
[----:B------:R-:W-:Y:S02]  /*16bb0*/  @P1 LOP3.LUT R184, R184, 0x10, RZ, 0xfc, !PT ;  /* 0x00000010b8b81812 */ /* 0x000fe400078efcff */
[----:B------:R-:W-:Y:S02]  /*16bc0*/  ISETP.GE.AND P1, PT, R21, R190, PT ;  /* 0x000000be1500720c */ /* 0x000fe40003f26270 */
[C---:B------:R-:W-:Y:S02]  /*16bd0*/  LOP3.LUT P5, RZ, R184.reuse, 0x100, RZ, 0xc0, !PT ;  /* 0x00000100b8ff7812 */ /* 0x040fe400078ac0ff */
[----:B------:R-:W-:Y:S02]  /*16be0*/  LOP3.LUT R184, R184, 0xfffffff7, RZ, 0xc0, !PT ;  /* 0xfffffff7b8b87812 */ /* 0x000fe400078ec0ff */
[----:B------:R-:W-:Y:S02]  /*16bf0*/  P2R R25, PR, RZ, 0x20 ;  /* 0x00000020ff197803 */ /* 0x000fe40000000000 */
[----:B------:R-:W-:Y:S02]  /*16c00*/  @P0 LOP3.LUT R184, R184, 0x8, RZ, 0xfc, !PT ;  /* 0x00000008b8b80812 */ /* 0x000fe400078efcff */
[----:B------:R-:W-:Y:S02]  /*16c10*/  ISETP.GE.AND P0, PT, R41, R193, PT ;  /* 0x000000c12900720c */ /* 0x000fe40003f06270 */
[C---:B------:R-:W-:Y:S02]  /*16c20*/  LOP3.LUT P5, RZ, R184.reuse, 0x1000, RZ, 0xc0, !PT ;  /* 0x00001000b8ff7812 */ /* 0x040fe400078ac0ff */
[----:B------:R-:W-:Y:S02]  /*16c30*/  FSEL R56, R61, -INF , P0 ;  /* 0xff8000003d387808 */ /* 0x000fe40000000000 */
[----:B------:R-:W-:Y:S02]  /*16c40*/  P2R R27, PR, RZ, 0x20 ;  /* 0x00000020ff1b7803 */ /* 0x000fe40000000000 */
[----:B------:R-:W-:Y:S02]  /*16c50*/  LOP3.LUT P5, RZ, R184, 0x4000, RZ, 0xc0, !PT ;  /* 0x00004000b8ff7812 */ /* 0x000fe400078ac0ff */
[-C--:B------:R-:W-:Y:S02]  /*16c60*/  ISETP.GE.AND P0, PT, R44, R191.reuse, PT ;  /* 0x000000bf2c00720c */ /* 0x080fe40003f06270 */
[----:B------:R-:W-:Y:S02]  /*16c70*/  P2R R51, PR, RZ, 0x20 ;  /* 0x00000020ff337803 */ /* 0x000fe40000000000 */
[----:B------:R-:W-:Y:S02]  /*16c80*/  LOP3.LUT P5, RZ, R184, 0x10000, RZ, 0xc0, !PT ;  /* 0x00010000b8ff7812 */ /* 0x000fe400078ac0ff */
[----:B------:R-:W-:Y:S02]  /*16c90*/  FSEL R20, R62, -INF , P0 ;  /* 0xff8000003e147808 */ /* 0x000fe40000000000 */
[----:B------:R-:W-:Y:S02]  /*16ca0*/  P2R R15, PR, RZ, 0x20 ;  /* 0x00000020ff0f7803 */ /* 0x000fe40000000000 */
[C---:B------:R-:W-:Y:S02]  /*16cb0*/  LOP3.LUT P5, RZ, R184.reuse, 0x40000, RZ, 0xc0, !PT ;  /* 0x00040000b8ff7812 */ /* 0x040fe400078ac0ff */
[----:B------:R-:W-:Y:S02]  /*16cc0*/  ISETP.GE.AND P0, PT, R41, R191, PT ;  /* 0x000000bf2900720c */ /* 0x000fe40003f06270 */
[----:B------:R-:W-:Y:S02]  /*16cd0*/  P2R R116, PR, RZ, 0x20 ;  /* 0x00000020ff747803 */ /* 0x000fe40000000000 */
[----:B------:R-:W-:Y:S02]  /*16ce0*/  LOP3.LUT P5, RZ, R184, 0x100000, RZ, 0xc0, !PT ;  /* 0x00100000b8ff7812 */ /* 0x000fe400078ac0ff */
[----:B------:R-:W-:Y:S02]  /*16cf0*/  FSEL R61, R63, -INF , P0 ;  /* 0xff8000003f3d7808 */ /* 0x000fe40000000000 */
[----:B------:R-:W-:Y:S02]  /*16d00*/  ISETP.GE.AND P0, PT, R196, R192, PT ;  /* 0x000000c0c400720c */ /* 0x000fe40003f06270 */
[----:B------:R-:W-:Y:S02]  /*16d10*/  P2R R19, PR, RZ, 0x20 ;  /* 0x00000020ff137803 */ /* 0x000fe40000000000 */
[----:B------:R-:W-:Y:S02]  /*16d20*/  LOP3.LUT P5, RZ, R184, 0x400000, RZ, 0xc0, !PT ;  /* 0x00400000b8ff7812 */ /* 0x000fe400078ac0ff */
[----:B------:R-:W-:Y:S02]  /*16d30*/  FSEL R153, R153, -INF , !P0 ;  /* 0xff80000099997808 */ /* 0x000fe40004000000 */
[-C--:B------:R-:W-:Y:S02]  /*16d40*/  ISETP.GE.AND P0, PT, R48, R193.reuse, PT ;  /* 0x000000c13000720c */ /* 0x080fe40003f06270 */
[----:B------:R-:W-:Y:S02]  /*16d50*/  FSEL R21, R109, -INF , !P5 ;  /* 0xff8000006d157808 */ /* 0x000fe40006800000 */
[----:B------:R-:W-:Y:S02]  /*16d60*/  ISETP.NE.AND P5, PT, R19, RZ, PT ;  /* 0x000000ff1300720c */ /* 0x000fe40003fa5270 */
[----:B------:R-:W-:Y:S02]  /*16d70*/  FSEL R62, R65, -INF , P0 ;  /* 0xff800000413e7808 */ /* 0x000fe40000000000 */
[C---:B------:R-:W-:Y:S02]  /*16d80*/  LOP3.LUT P6, RZ, R184.reuse, 0x80, RZ, 0xc0, !PT ;  /* 0x00000080b8ff7812 */ /* 0x040fe400078cc0ff */
[C---:B------:R-:W-:Y:S02]  /*16d90*/  LOP3.LUT P4, RZ, R184.reuse, 0x80000, RZ, 0xc0, !PT ;  /* 0x00080000b8ff7812 */ /* 0x040fe4000788c0ff */
[C---:B------:R-:W-:Y:S02]  /*16da0*/  ISETP.GE.AND P0, PT, R17.reuse, R190, PT ;  /* 0x000000be1100720c */ /* 0x040fe40003f06270 */
[C---:B------:R-:W-:Y:S02]  /*16db0*/  LOP3.LUT P3, RZ, R184.reuse, 0x200000, RZ, 0xc0, !PT ;  /* 0x00200000b8ff7812 */ /* 0x040fe4000786c0ff */
[----:B------:R-:W-:Y:S02]  /*16dc0*/  LOP3.LUT R184, R184, 0xfffffffb, RZ, 0xc0, !PT ;  /* 0xfffffffbb8b87812 */ /* 0x000fe400078ec0ff */
[----:B------:R-:W-:Y:S02]  /*16dd0*/  FSEL R19, R108, -INF , !P5 ;  /* 0xff8000006c137808 */ /* 0x000fe40006800000 */
[----:B------:R-:W-:Y:S02]  /*16de0*/  ISETP.NE.AND P5, PT, R116, RZ, PT ;  /* 0x000000ff7400720c */ /* 0x000fe40003fa5270 */
[----:B------:R-:W-:Y:S02]  /*16df0*/  @P1 LOP3.LUT R184, R184, 0x4, RZ, 0xfc, !PT ;  /* 0x00000004b8b81812 */ /* 0x000fe400078efcff */
[----:B------:R-:W-:Y:S02]  /*16e00*/  ISETP.GE.AND P1, PT, R17, R192, PT ;  /* 0x000000c01100720c */ /* 0x000fe40003f26270 */
[----:B------:R-:W-:Y:S02]  /*16e10*/  FSEL R17, R113, -INF , !P5 ;  /* 0xff80000071117808 */ /* 0x000fe40006800000 */
[----:B------:R-:W-:Y:S02]  /*16e20*/  ISETP.NE.AND P5, PT, R15, RZ, PT ;  /* 0x000000ff0f00720c */ /* 0x000fe40003fa5270 */
[----:B------:R-:W-:Y:S02]  /*16e30*/  LOP3.LUT R184, R184, 0xfffffffe, RZ, 0xc0, !PT ;  /* 0xfffffffeb8b87812 */ /* 0x000fe400078ec0ff */
[----:B------:R-:W-:Y:S02]  /*16e40*/  FSEL R15, R112, -INF , !P5 ;  /* 0xff800000700f7808 */ /* 0x000fe40006800000 */
[----:B------:R-:W-:Y:S02]  /*16e50*/  @P0 LOP3.LUT R184, R184, 0x1, RZ, 0xfc, !PT ;  /* 0x00000001b8b80812 */ /* 0x000fe400078efcff */
[----:B------:R-:W-:Y:S02]  /*16e60*/  ISETP.NE.AND P5, PT, R51, RZ, PT ;  /* 0x000000ff3300720c */ /* 0x000fe40003fa5270 */
[----:B------:R-:W-:Y:S02]  /*16e70*/  ISETP.GE.AND P0, PT, R45, R193, PT ;  /* 0x000000c12d00720c */ /* 0x000fe40003f06270 */
[----:B------:R-:W-:Y:S02]  /*16e80*/  FSEL R51, R11, -INF , !P5 ;  /* 0xff8000000b337808 */ /* 0x000fe40006800000 */
[----:B------:R-:W-:Y:S02]  /*16e90*/  FSEL R64, R64, -INF , P0 ;  /* 0xff80000040407808 */ /* 0x000fe40000000000 */
[----:B------:R-:W-:Y:S02]  /*16ea0*/  ISETP.NE.AND P5, PT, R27, RZ, PT ;  /* 0x000000ff1b00720c */ /* 0x000fe40003fa5270 */
[C---:B------:R-:W-:Y:S01]  /*16eb0*/  ISETP.GE.AND P0, PT, R196.reuse, R190, PT ;  /* 0x000000bec400720c */ /* 0x040fe20003f06270 */
[----:B------:R-:W-:Y:S01]  /*16ec0*/  VIADD R196, R196, 0xffffff80 ;  /* 0xffffff80c4c47836 */ /* 0x000fe20000000000 */
[----:B------:R-:W-:Y:S02]  /*16ed0*/  FSEL R27, R13, -INF , !P5 ;  /* 0xff8000000d1b7808 */ /* 0x000fe40006800000 */
[----:B------:R-:W-:Y:S02]  /*16ee0*/  FSEL R13, R7, -INF , !P4 ;  /* 0xff800000070d7808 */ /* 0x000fe40006000000 */
[----:B------:R-:W-:Y:S02]  /*16ef0*/  FSEL R145, R145, -INF , !P0 ;  /* 0xff80000091917808 */ /* 0x000fe40004000000 */
[----:B------:R-:W-:Y:S02]  /*16f00*/  ISETP.GE.AND P0, PT, R48, R191, PT ;  /* 0x000000bf3000720c */ /* 0x000fe40003f06270 */
[----:B------:R-:W-:Y:S02]  /*16f10*/  ISETP.NE.AND P4, PT, R35, RZ, PT ;  /* 0x000000ff2300720c */ /* 0x000fe40003f85270 */
[----:B------:R-:W-:Y:S02]  /*16f20*/  FSEL R40, R67, -INF , P0 ;  /* 0xff80000043287808 */ /* 0x000fe40000000000 */
[----:B------:R-:W-:Y:S02]  /*16f30*/  FSEL R221, R221, -INF , !P4 ;  /* 0xff800000dddd7808 */ /* 0x000fe40006000000 */
[C---:B------:R-:W-:Y:S02]  /*16f40*/  LOP3.LUT P0, RZ, R184.reuse, 0x800, RZ, 0xc0, !PT ;  /* 0x00000800b8ff7812 */ /* 0x040fe4000780c0ff */
[C---:B------:R-:W-:Y:S02]  /*16f50*/  LOP3.LUT P4, RZ, R184.reuse, 0x40, RZ, 0xc0, !PT ;  /* 0x00000040b8ff7812 */ /* 0x040fe4000788c0ff */
[----:B------:R-:W-:Y:S02]  /*16f60*/  P2R R59, PR, RZ, 0x1 ;  /* 0x00000001ff3b7803 */ /* 0x000fe40000000000 */
[----:B------:R-:W-:Y:S02]  /*16f70*/  P2R R7, PR, RZ, 0x10 ;  /* 0x00000010ff077803 */ /* 0x000fe40000000000 */
[C---:B------:R-:W-:Y:S02]  /*16f80*/  LOP3.LUT P0, RZ, R184.reuse, 0x2000, RZ, 0xc0, !PT ;  /* 0x00002000b8ff7812 */ /* 0x040fe4000780c0ff */
[----:B------:R-:W-:Y:S02]  /*16f90*/  LOP3.LUT P4, RZ, R184, 0x400, RZ, 0xc0, !PT ;  /* 0x00000400b8ff7812 */ /* 0x000fe4000788c0ff */
[----:B------:R-:W-:Y:S02]  /*16fa0*/  ISETP.NE.AND P5, PT, R25, RZ, PT ;  /* 0x000000ff1900720c */ /* 0x000fe40003fa5270 */
[----:B------:R-:W-:Y:S02]  /*16fb0*/  FSEL R35, R14, -INF , !P0 ;  /* 0xff8000000e237808 */ /* 0x000fe40004000000 */
[----:B------:R-:W-:Y:S02]  /*16fc0*/  FSEL R229, R18, -INF , !P4 ;  /* 0xff80000012e57808 */ /* 0x000fe40006000000 */
[----:B------:R-:W-:Y:S02]  /*16fd0*/  FSEL R25, R115, -INF , !P5 ;  /* 0xff80000073197808 */ /* 0x000fe40006800000 */
[----:B------:R-:W-:Y:S02]  /*16fe0*/  ISETP.NE.AND P0, PT, R59, RZ, PT ;  /* 0x000000ff3b00720c */ /* 0x000fe40003f05270 */
[----:B------:R-:W-:Y:S02]  /*16ff0*/  ISETP.NE.AND P4, PT, R7, RZ, PT ;  /* 0x000000ff0700720c */ /* 0x000fe40003f85270 */
[----:B------:R-:W-:Y:S02]  /*17000*/  ISETP.NE.AND P5, PT, R49, RZ, PT ;  /* 0x000000ff3100720c */ /* 0x000fe40003fa5270 */
[----:B------:R-:W-:Y:S02]  /*17010*/  FSEL R49, R114, -INF , !P6 ;  /* 0xff80000072317808 */ /* 0x000fe40007000000 */
[----:B------:R-:W-:Y:S02]  /*17020*/  ISETP.NE.AND P6, PT, R33, RZ, PT ;  /* 0x000000ff2100720c */ /* 0x000fe40003fc5270 */
[----:B------:R-:W-:Y:S02]  /*17030*/  FSEL R217, R22, -INF , !P4 ;  /* 0xff80000016d97808 */ /* 0x000fe40006000000 */
[----:B------:R-:W-:Y:S02]  /*17040*/  FSEL R33, R2, -INF , !P0 ;  /* 0xff80000002217808 */ /* 0x000fe40004000000 */
[C---:B------:R-:W-:Y:S02]  /*17050*/  ISETP.GE.AND P0, PT, R3.reuse, R192, PT ;  /* 0x000000c00300720c */ /* 0x040fe40003f06270 */
[----:B------:R-:W-:Y:S02]  /*17060*/  ISETP.GE.AND P4, PT, R3, R190, PT ;  /* 0x000000be0300720c */ /* 0x000fe40003f86270 */
[----:B------:R-:W2:Y:S01]  /*17070*/  LD.E R3, desc[UR4][R102.64+0xdc] ;  /* 0x0000dc0466037980 */ /* 0x000ea2000c101900 */
[----:B------:R-:W-:Y:S02]  /*17080*/  FSEL R205, R205, -INF , !P0 ;  /* 0xff800000cdcd7808 */ /* 0x000fe40004000000 */
[-C--:B------:R-:W-:Y:S02]  /*17090*/  ISETP.GE.AND P0, PT, R0, R192.reuse, PT ;  /* 0x000000c00000720c */ /* 0x080fe40003f06270 */
[C---:B------:R-:W-:Y:S02]  /*170a0*/  LOP3.LUT P2, RZ, R184.reuse, 0x10, RZ, 0xc0, !PT ;  /* 0x00000010b8ff7812 */ /* 0x040fe4000784c0ff */
[----:B------:R-:W-:Y:S02]  /*170b0*/  FSEL R203, R203, -INF , !P0 ;  /* 0xff800000cbcb7808 */ /* 0x000fe40004000000 */
[----:B------:R-:W-:Y:S02]  /*170c0*/  LOP3.LUT P0, RZ, R184, 0x200, RZ, 0xc0, !PT ;  /* 0x00000200b8ff7812 */ /* 0x000fe4000780c0ff */
[----:B------:R-:W-:Y:S02]  /*170d0*/  FSEL R213, R26, -INF , !P2 ;  /* 0xff8000001ad57808 */ /* 0x000fe40005000000 */
[----:B------:R-:W-:Y:S02]  /*170e0*/  FSEL R227, R227, -INF , !P0 ;  /* 0xff800000e3e37808 */ /* 0x000fe40004000000 */
[----:B------:R-:W-:Y:S02]  /*170f0*/  ISETP.GE.AND P0, PT, R16, R192, PT ;  /* 0x000000c01000720c */ /* 0x000fe40003f06270 */
[----:B------:R-:W-:Y:S02]  /*17100*/  ISETP.GE.AND P2, PT, R0, R190, PT ;  /* 0x000000be0000720c */ /* 0x000fe40003f46270 */
[----:B------:R-:W-:Y:S02]  /*17110*/  FMNMX3.FTZ R0, R104, R21, R19, !PT ;  /* 0x0000001568007276 */ /* 0x000fe40007810013 */
[----:B------:R-:W-:Y:S02]  /*17120*/  FSEL R151, R151, -INF , !P0 ;  /* 0xff80000097977808 */ /* 0x000fe40004000000 */
[-C--:B------:R-:W-:Y:S02]  /*17130*/  ISETP.GE.AND P0, PT, R6, R192.reuse, PT ;  /* 0x000000c00600720c */ /* 0x080fe40003f06270 */
[----:B------:R-:W-:Y:S02]  /*17140*/  FMNMX3.FTZ R0, R0, R17, R15, !PT ;  /* 0x0000001100007276 */ /* 0x000fe4000781000f */
[----:B------:R-:W-:Y:S02]  /*17150*/  FSEL R149, R149, -INF , !P0 ;  /* 0xff80000095957808 */ /* 0x000fe40004000000 */
[-C--:B------:R-:W-:Y:S02]  /*17160*/  ISETP.GE.AND P0, PT, R8, R192.reuse, PT ;  /* 0x000000c00800720c */ /* 0x080fe40003f06270 */
[----:B------:R-:W-:Y:S02]  /*17170*/  FMNMX3.FTZ R0, R0, R51, R27, !PT ;  /* 0x0000003300007276 */ /* 0x000fe4000781001b */
[----:B------:R-:W-:Y:S02]  /*17180*/  FSEL R207, R207, -INF , !P1 ;  /* 0xff800000cfcf7808 */ /* 0x000fe40004800000 */
[----:B------:R-:W-:Y:S02]  /*17190*/  LOP3.LUT P1, RZ, R184, 0x20, RZ, 0xc0, !PT ;  /* 0x00000020b8ff7812 */ /* 0x000fe4000782c0ff */
[----:B------:R-:W-:Y:S02]  /*171a0*/  FMNMX3.FTZ R0, R0, R25, R49, !PT ;  /* 0x0000001900007276 */ /* 0x000fe40007810031 */
[----:B------:R-:W-:Y:S02]  /*171b0*/  FSEL R225, R225, -INF , !P6 ;  /* 0xff800000e1e17808 */ /* 0x000fe40007000000 */
[----:B------:R-:W-:Y:S02]  /*171c0*/  FSEL R223, R223, -INF , !P5 ;  /* 0xff800000dfdf7808 */ /* 0x000fe40006800000 */
[----:B------:R-:W-:Y:S02]  /*171d0*/  FSEL R147, R147, -INF , !P0 ;  /* 0xff80000093937808 */ /* 0x000fe40004000000 */
[----:B------:R-:W-:Y:S02]  /*171e0*/  FSEL R4, R4, -INF , !P3 ;  /* 0xff80000004047808 */ /* 0x000fe40005800000 */
[C---:B------:R-:W-:Y:S02]  /*171f0*/  LOP3.LUT P6, RZ, R184.reuse, 0x8000, RZ, 0xc0, !PT ;  /* 0x00008000b8ff7812 */ /* 0x040fe400078cc0ff */
[----:B------:R-:W-:Y:S02]  /*17200*/  LOP3.LUT P5, RZ, R184, 0x20000, RZ, 0xc0, !PT ;  /* 0x00020000b8ff7812 */ /* 0x000fe400078ac0ff */
[-C--:B------:R-:W-:Y:S02]  /*17210*/  ISETP.GE.AND P0, PT, R38, R192.reuse, PT ;  /* 0x000000c02600720c */ /* 0x080fe40003f06270 */
[----:B------:R-:W-:Y:S02]  /*17220*/  FSEL R215, R23, -INF , !P1 ;  /* 0xff80000017d77808 */ /* 0x000fe40004800000 */
[----:B------:R-:W-:Y:S02]  /*17230*/  ISETP.GE.AND P1, PT, R110, R192, PT ;  /* 0x000000c06e00720c */ /* 0x000fe40003f26270 */
[----:B------:R-:W-:Y:S02]  /*17240*/  FMNMX3.FTZ R2, R0, R225, R223, !PT ;  /* 0x000000e100027276 */ /* 0x000fe400078100df */
[----:B------:R-:W-:Y:S02]  /*17250*/  FMNMX3.FTZ R0, R105, R4, R13, !PT ;  /* 0x0000000469007276 */ /* 0x000fe4000781000d */
[----:B------:R-:W-:Y:S02]  /*17260*/  FSEL R11, R10, -INF , !P5 ;  /* 0xff8000000a0b7808 */ /* 0x000fe40006800000 */
[----:B------:R-:W-:Y:S02]  /*17270*/  FSEL R9, R9, -INF , !P6 ;  /* 0xff80000009097808 */ /* 0x000fe40007000000 */
[----:B------:R-:W-:Y:S02]  /*17280*/  FSEL R139, R139, -INF , !P0 ;  /* 0xff8000008b8b7808 */ /* 0x000fe40004000000 */
[-C--:B------:R-:W-:Y:S02]  /*17290*/  ISETP.GE.AND P0, PT, R36, R192.reuse, PT ;  /* 0x000000c02400720c */ /* 0x080fe40003f06270 */
[----:B------:R-:W-:Y:S02]  /*172a0*/  FSEL R141, R141, -INF , !P1 ;  /* 0xff8000008d8d7808 */ /* 0x000fe40004800000 */
[----:B------:R-:W-:Y:S02]  /*172b0*/  ISETP.GE.AND P1, PT, R37, R192, PT ;  /* 0x000000c02500720c */ /* 0x000fe40003f26270 */
[----:B------:R-:W-:Y:S02]  /*172c0*/  FMNMX3.FTZ R0, R0, R11, R9, !PT ;  /* 0x0000000b00007276 */ /* 0x000fe40007810009 */
[----:B------:R-:W-:Y:S02]  /*172d0*/  FSEL R135, R135, -INF , !P0 ;  /* 0xff80000087877808 */ /* 0x000fe40004000000 */
[----:B------:R-:W-:Y:S02]  /*172e0*/  ISETP.GE.AND P0, PT, R110, R190, PT ;  /* 0x000000be6e00720c */ /* 0x000fe40003f06270 */
[----:B------:R-:W-:Y:S02]  /*172f0*/  ISETP.NE.AND P3, PT, R55, RZ, PT ;  /* 0x000000ff3700720c */ /* 0x000fe40003f65270 */
[----:B------:R-:W-:Y:S02]  /*17300*/  FSEL R137, R137, -INF , !P1 ;  /* 0xff80000089897808 */ /* 0x000fe40004800000 */
[-C--:B------:R-:W-:Y:S02]  /*17310*/  ISETP.GE.AND P1, PT, R32, R192.reuse, PT ;  /* 0x000000c02000720c */ /* 0x080fe40003f26270 */
[----:B------:R-:W-:Y:S02]  /*17320*/  FMNMX3.FTZ R0, R0, R35, R33, !PT ;  /* 0x0000002300007276 */ /* 0x000fe40007810021 */
[----:B------:R-:W-:Y:S02]  /*17330*/  FSEL R219, R219, -INF , !P3 ;  /* 0xff800000dbdb7808 */ /* 0x000fe40005800000 */
[----:B------:R-:W-:Y:S02]  /*17340*/  FSEL R121, R52, -INF , !P1 ;  /* 0xff80000034797808 */ /* 0x000fe40004800000 */
[----:B------:R-:W-:Y:S02]  /*17350*/  LOP3.LUT P3, RZ, R184, 0x8, RZ, 0xc0, !PT ;  /* 0x00000008b8ff7812 */ /* 0x000fe4000786c0ff */
[----:B------:R-:W-:Y:S02]  /*17360*/  FMNMX3.FTZ R0, R0, R229, R227, !PT ;  /* 0x000000e500007276 */ /* 0x000fe400078100e3 */
[-C--:B------:R-:W-:Y:S02]  /*17370*/  ISETP.GE.AND P1, PT, R28, R192.reuse, PT ;  /* 0x000000c01c00720c */ /* 0x080fe40003f26270 */
[C---:B------:R-:W-:Y:S02]  /*17380*/  LOP3.LUT P5, RZ, R184.reuse, 0x4, RZ, 0xc0, !PT ;  /* 0x00000004b8ff7812 */ /* 0x040fe400078ac0ff */
[C---:B------:R-:W-:Y:S02]  /*17390*/  LOP3.LUT P6, RZ, R184.reuse, 0x1, RZ, 0xc0, !PT ;  /* 0x00000001b8ff7812 */ /* 0x040fe400078cc0ff */
[----:B------:R-:W-:Y:S02]  /*173a0*/  LOP3.LUT R184, R184, 0xfffffffb, RZ, 0xc0, !PT ;  /* 0xfffffffbb8b87812 */ /* 0x000fe400078ec0ff */
[----:B------:R-:W-:Y:S02]  /*173b0*/  FSEL R211, R211, -INF , !P3 ;  /* 0xff800000d3d37808 */ /* 0x000fe40005800000 */
[----:B------:R-:W-:Y:S02]  /*173c0*/  FMNMX3.FTZ R0, R0, R217, R215, !PT ;  /* 0x000000d900007276 */ /* 0x000fe400078100d7 */
[----:B------:R-:W-:Y:S02]  /*173d0*/  FSEL R117, R117, -INF , !P1 ;  /* 0xff80000075757808 */ /* 0x000fe40004800000 */
[-C--:B------:R-:W-:Y:S02]  /*173e0*/  ISETP.GE.AND P1, PT, R44, R192.reuse, PT ;  /* 0x000000c02c00720c */ /* 0x080fe40003f26270 */
[----:B------:R-:W-:Y:S02]  /*173f0*/  @P0 LOP3.LUT R184, R184, 0x4, RZ, 0xfc, !PT ;  /* 0x00000004b8b80812 */ /* 0x000fe400078efcff */
[----:B------:R-:W-:Y:S02]  /*17400*/  FMNMX3.FTZ R2, R2, R221, R219, !PT ;  /* 0x000000dd02027276 */ /* 0x000fe400078100db */
[----:B------:R-:W-:Y:S02]  /*17410*/  FSEL R201, R30, -INF , !P5 ;  /* 0xff8000001ec97808 */ /* 0x000fe40006800000 */
        /* <DEDUP_REMOVED lines=9> */
[----:B------:R-:W-:Y:S02]  /*174b0*/  FSEL R155, R155, -INF , !P2 ;  /* 0xff8000009b9b7808 */ /* 0x000fe40005000000 */
[----:B------:R-:W-:Y:S02]  /*174c0*/  FMNMX3.FTZ R0, R0, R201, R199, !PT ;  /* 0x000000c900007276 */ /* 0x000fe400078100c7 */
[----:B------:R-:W-:Y:S02]  /*174d0*/  ISETP.GE.AND P0, PT, R24, R192, PT ;  /* 0x000000c01800720c */ /* 0x000fe40003f06270 */
[-C--:B------:R-:W-:Y:S02]  /*174e0*/  ISETP.GE.AND P5, PT, R8, R190.reuse, PT ;  /* 0x000000be0800720c */ /* 0x080fe40003fa6270 */
[----:B------:R-:W-:Y:S02]  /*174f0*/  FMNMX3.FTZ R2, R2, R205, R203, !PT ;  /* 0x000000cd02027276 */ /* 0x000fe400078100cb */
[----:B------:R-:W-:Y:S02]  /*17500*/  ISETP.GE.AND P6, PT, R6, R190, PT ;  /* 0x000000be0600720c */ /* 0x000fe40003fc6270 */
[----:B------:R-:W-:Y:S02]  /*17510*/  FSEL R143, R39, -INF , !P3 ;  /* 0xff800000278f7808 */ /* 0x000fe40005800000 */
[----:B------:R-:W-:Y:S02]  /*17520*/  FMNMX3.FTZ R0, R0, R173, R155, !PT ;  /* 0x000000ad00007276 */ /* 0x000fe4000781009b */
[----:B------:R-:W-:Y:S02]  /*17530*/  FSEL R115, R57, -INF , !P0 ;  /* 0xff80000039737808 */ /* 0x000fe40004000000 */
[----:B------:R-:W-:Y:S02]  /*17540*/  FSEL R53, R43, -INF , !P5 ;  /* 0xff8000002b357808 */ /* 0x000fe40006800000 */
[----:B------:R-:W-:Y:S02]  /*17550*/  ISETP.GE.AND P0, PT, R41, R192, PT ;  /* 0x000000c02900720c */ /* 0x000fe40003f06270 */
[----:B------:R-:W-:Y:S02]  /*17560*/  LOP3.LUT P5, RZ, R184, 0x4, RZ, 0xc0, !PT ;  /* 0x00000004b8ff7812 */ /* 0x000fe400078ac0ff */
[----:B------:R-:W-:Y:S02]  /*17570*/  FMNMX3.FTZ R2, R2, R153, R151, !PT ;  /* 0x0000009902027276 */ /* 0x000fe40007810097 */
[----:B------:R-:W-:Y:S02]  /*17580*/  FSEL R55, R42, -INF , !P6 ;  /* 0xff8000002a377808 */ /* 0x000fe40007000000 */
[----:B------:R-:W-:Y:S02]  /*17590*/  ISETP.GE.AND P2, PT, R38, R190, PT ;  /* 0x000000be2600720c */ /* 0x000fe40003f46270 */
[----:B------:R-:W-:Y:S02]  /*175a0*/  FMNMX3.FTZ R0, R0, R145, R143, !PT ;  /* 0x0000009100007276 */ /* 0x000fe4000781008f */
[----:B------:R-:W-:Y:S02]  /*175b0*/  LOP3.LUT R184, R184, 0xfffffffe, RZ, 0xc0, !PT ;  /* 0xfffffffeb8b87812 */ /* 0x000fe400078ec0ff */
        /* <DEDUP_REMOVED lines=8> */
[----:B------:R-:W-:Y:S02]  /*17640*/  @P1 LOP3.LUT R184, R184, 0x1, RZ, 0xfc, !PT ;  /* 0x00000001b8b81812 */ /* 0x000fe400078efcff */
[----:B------:R-:W-:Y:S02]  /*17650*/  FSEL R62, R62, -INF , !P0 ;  /* 0xff8000003e3e7808 */ /* 0x000fe40004000000 */
[----:B------:R-:W-:Y:S02]  /*17660*/  FMNMX3.FTZ R2, R2, R141, R139, !PT ;  /* 0x0000008d02027276 */ /* 0x000fe4000781008b */
[-C--:B------:R-:W-:Y:S02]  /*17670*/  ISETP.GE.AND P6, PT, R29, R190.reuse, PT ;  /* 0x000000be1d00720c */ /* 0x080fe40003fc6270 */
[----:B------:R-:W-:Y:S02]  /*17680*/  FSEL R127, R50, -INF , !P4 ;  /* 0xff800000327f7808 */ /* 0x000fe40006000000 */
[----:B------:R-:W-:Y:S02]  /*17690*/  FSEL R59, R5, -INF , !P3 ;  /* 0xff800000053b7808 */ /* 0x000fe40005800000 */
[----:B------:R-:W-:Y:S02]  /*176a0*/  LOP3.LUT P0, RZ, R184, 0x1, RZ, 0xc0, !PT ;  /* 0x00000001b8ff7812 */ /* 0x000fe4000780c0ff */
[----:B------:R-:W-:Y:S02]  /*176b0*/  FMNMX3.FTZ R0, R0, R133, R129, !PT ;  /* 0x0000008500007276 */ /* 0x000fe40007810081 */
[----:B------:R-:W-:Y:S02]  /*176c0*/  FMNMX3.FTZ R2, R2, R137, R135, !PT ;  /* 0x0000008902027276 */ /* 0x000fe40007810087 */
[-C--:B------:R-:W-:Y:S02]  /*176d0*/  ISETP.GE.AND P2, PT, R28, R190.reuse, PT ;  /* 0x000000be1c00720c */ /* 0x080fe40003f46270 */
[----:B------:R-:W-:Y:S01]  /*176e0*/  FMNMX3.FTZ R0, R0, R127, R59, !PT ;  /* 0x0000007f00007276 */ /* 0x000fe2000781003b */
[----:B------:R-:W-:Y:S01]  /*176f0*/  LDSM.16.MT88.4 R28, [R107+0x6000] ;  /* 0x006000006b1c783b */ /* 0x000fe20000004200 */
[----:B------:R-:W-:Y:S02]  /*17700*/  ISETP.GE.AND P5, PT, R24, R190, PT ;  /* 0x000000be1800720c */ /* 0x000fe40003fa6270 */
[----:B------:R-:W-:Y:S02]  /*17710*/  FSEL R113, R54, -INF , !P0 ;  /* 0xff80000036717808 */ /* 0x000fe40004000000 */
[----:B------:R-:W-:Y:S02]  /*17720*/  FSEL R111, R111, -INF , !P6 ;  /* 0xff8000006f6f7808 */ /* 0x000fe40007000000 */
[C---:B------:R-:W-:Y:S02]  /*17730*/  ISETP.GE.AND P1, PT, R45.reuse, R192, PT ;  /* 0x000000c02d00720c */ /* 0x040fe40003f26270 */
[----:B------:R-:W-:Y:S02]  /*17740*/  FMNMX3.FTZ R2, R2, R121, R119, !PT ;  /* 0x0000007902027276 */ /* 0x000fe40007810077 */
[-C--:B------:R-:W-:Y:S02]  /*17750*/  ISETP.GE.AND P4, PT, R44, R190.reuse, PT ;  /* 0x000000be2c00720c */ /* 0x080fe40003f86270 */
        /* <DEDUP_REMOVED lines=8> */
[----:B------:R-:W-:Y:S02]  /*177e0*/  ISETP.GE.AND P2, PT, R45, R190, PT ;  /* 0x000000be2d00720c */ /* 0x000fe40003f46270 */
[----:B------:R-:W-:Y:S01]  /*177f0*/  FSEL R63, R20, -INF , !P4 ;  /* 0xff800000143f7808 */ /* 0x000fe20006000000 */
[----:B------:R-:W-:Y:S01]  /*17800*/  LDSM.16.MT88.4 R44, [R106+0x6000] ;  /* 0x006000006a2c783b */ /* 0x000fe20000004200 */
        /* <DEDUP_REMOVED lines=40> */
[-C--:B------:R-:W-:Y:S01]  /*17a90*/  FFMA.FTZ R51, R51, R3.reuse, -R66 ;  /* 0x0000000333337223 */ /* 0x080fe20000010842 */
[----:B------:R-:W-:Y:S01]  /*17aa0*/  FMUL.FTZ R9, R3, R4 ;  /* 0x0000000403097220 */ /* 0x000fe20000410000 */
[-CC-:B------:R-:W-:Y:S01]  /*17ab0*/  FFMA.FTZ R54, R35, R3.reuse, -R60.reuse ;  /* 0x0000000323367223 */ /* 0x180fe2000001083c */
[-CC-:B------:R-:W-:Y:S01]  /*17ac0*/  FFMA.FTZ R116, R55, R3.reuse, -R60.reuse ;  /* 0x0000000337747223 */ /* 0x180fe2000001083c */
[-CC-:B------:R-:W-:Y:S01]  /*17ad0*/  FFMA.FTZ R126, R127, R3.reuse, -R60.reuse ;  /* 0x000000037f7e7223 */ /* 0x180fe2000001083c */
[-C--:B------:R-:W-:Y:S03]  /*17ae0*/  FFMA.FTZ R127, R59, R3.reuse, -R60 ;  /* 0x000000033b7f7223 */ /* 0x080fe6000001083c */
[----:B------:R-:W3:Y:S01]  /*17af0*/  MUFU.EX2 R57, R57 ;  /* 0x0000003900397308 */ /* 0x000ee20000000800 */
[-C--:B------:R-:W-:Y:S01]  /*17b00*/  FFMA.FTZ R32, R25, R3.reuse, -R66 ;  /* 0x0000000319207223 */ /* 0x080fe20000010842 */
[-CC-:B------:R-:W-:Y:S01]  /*17b10*/  FFMA.FTZ R118, R145, R3.reuse, -R60.reuse ;  /* 0x0000000391767223 */ /* 0x180fe2000001083c */
[-CC-:B------:R-:W-:Y:S01]  /*17b20*/  FFMA.FTZ R145, R143, R3.reuse, -R60.reuse ;  /* 0x000000038f917223 */ /* 0x180fe2000001083c */
[-C--:B------:R-:W-:Y:S01]  /*17b30*/  FFMA.FTZ R143, R53, R3.reuse, -R60 ;  /* 0x00000003358f7223 */ /* 0x080fe2000001083c */
[-CC-:B------:R-:W-:Y:S01]  /*17b40*/  FFMA.FTZ R105, R153, R3.reuse, -R66.reuse ;  /* 0x0000000399697223 */ /* 0x180fe20000010842 */
[-CC-:B------:R-:W-:Y:S01]  /*17b50*/  FFMA.FTZ R114, R151, R3.reuse, -R66.reuse ;  /* 0x0000000397727223 */ /* 0x180fe20000010842 */
[-CC-:B------:R-:W-:Y:S03]  /*17b60*/  FFMA.FTZ R112, R149, R3.reuse, -R66.reuse ;  /* 0x0000000395707223 */ /* 0x180fe60000010842 */
[----:B------:R-:W-:Y:S01]  /*17b70*/  MUFU.EX2 R56, R56 ;  /* 0x0000003800387308 */ /* 0x000fe20000000800 */
[-CC-:B------:R-:W-:Y:S01]  /*17b80*/  FFMA.FTZ R147, R147, R3.reuse, -R66.reuse ;  /* 0x0000000393937223 */ /* 0x180fe20000010842 */
[-CC-:B------:R-:W-:Y:S01]  /*17b90*/  FFMA.FTZ R120, R139, R3.reuse, -R66.reuse ;  /* 0x000000038b787223 */ /* 0x180fe20000010842 */
[-CC-:B------:R-:W-:Y:S01]  /*17ba0*/  FFMA.FTZ R122, R137, R3.reuse, -R66.reuse ;  /* 0x00000003897a7223 */ /* 0x180fe20000010842 */
[-C--:B------:R-:W-:Y:S01]  /*17bb0*/  FFMA.FTZ R135, R135, R3.reuse, -R66 ;  /* 0x0000000387877223 */ /* 0x080fe20000010842 */
[-CC-:B------:R-:W-:Y:S01]  /*17bc0*/  FFMA.FTZ R124, R133, R3.reuse, -R60.reuse ;  /* 0x00000003857c7223 */ /* 0x180fe2000001083c */
[-C--:B------:R-:W-:Y:S01]  /*17bd0*/  FFMA.FTZ R129, R129, R3.reuse, -R60 ;  /* 0x0000000381817223 */ /* 0x080fe2000001083c */
[-CC-:B------:R-:W-:Y:S03]  /*17be0*/  FFMA.FTZ R119, R119, R3.reuse, -R66.reuse ;  /* 0x0000000377777223 */ /* 0x180fe60000010842 */
[----:B------:R-:W4:Y:S01]  /*17bf0*/  MUFU.EX2 R131, R131 ;  /* 0x0000008300837308 */ /* 0x000f220000000800 */
[----:B---3--:R-:W-:Y:S01]  /*17c00*/  F2FP.BF16.F32.PACK_AB R40, R57, R52 ;  /* 0x000000343928723e */ /* 0x008fe200000010ff */
[-CC-:B------:R-:W-:Y:S01]  /*17c10*/  FFMA.FTZ R117, R117, R3.reuse, -R66.reuse ;  /* 0x0000000375757223 */ /* 0x180fe20000010842 */
[-C--:B------:R-:W-:Y:S01]  /*17c20*/  FFMA.FTZ R128, R115, R3.reuse, -R66 ;  /* 0x0000000373807223 */ /* 0x080fe20000010842 */
[-CC-:B------:R-:W-:Y:S01]  /*17c30*/  FFMA.FTZ R113, R113, R3.reuse, -R60.reuse ;  /* 0x0000000371717223 */ /* 0x180fe2000001083c */
[-CC-:B------:R-:W-:Y:S01]  /*17c40*/  FFMA.FTZ R130, R111, R3.reuse, -R60.reuse ;  /* 0x000000036f827223 */ /* 0x180fe2000001083c */
[-CC-:B------:R-:W-:Y:S01]  /*17c50*/  FFMA.FTZ R109, R109, R3.reuse, -R60.reuse ;  /* 0x000000036d6d7223 */ /* 0x180fe2000001083c */
[-C--:B------:R-:W-:Y:S03]  /*17c60*/  FFMA.FTZ R67, R67, R3.reuse, -R60 ;  /* 0x0000000343437223 */ /* 0x080fe6000001083c */
[----:B------:R-:W-:Y:S01]  /*17c70*/  MUFU.EX2 R123, R123 ;  /* 0x0000007b007b7308 */ /* 0x000fe20000000800 */
[-C--:B------:R-:W-:Y:S01]  /*17c80*/  FFMA.FTZ R64, R64, R3.reuse, -R66 ;  /* 0x0000000340407223 */ /* 0x080fe20000010842 */
[----:B------:R-:W-:Y:S01]  /*17c90*/  FFMA.FTZ R37, R37, R3, -R60 ;  /* 0x0000000325257223 */ /* 0x000fe2000001083c */
[----:B------:R-:W-:Y:S07]  /*17ca0*/  ISETP.GT.AND P0, PT, R195, R170, PT ;  /* 0x000000aac300720c */ /* 0x000fee0003f04270 */
[----:B------:R-:W3:Y:S01]  /*17cb0*/  MUFU.EX2 R39, R7 ;  /* 0x0000000700277308 */ /* 0x000ee20000000800 */
[----:B----4-:R-:W-:Y:S09]  /*17cc0*/  F2FP.BF16.F32.PACK_AB R41, R56, R131 ;  /* 0x000000833829723e */ /* 0x010ff200000010ff */
[----:B------:R-:W4:Y:S10]  /*17cd0*/  MUFU.EX2 R38, R9 ;  /* 0x0000000900267308 */ /* 0x000f340000000800 */
[----:B------:R-:W5:Y:S01]  /*17ce0*/  MUFU.EX2 R125, R125 ;  /* 0x0000007d007d7308 */ /* 0x000f620000000800 */
        /* <DEDUP_REMOVED lines=8> */
[C---:B----4-:R-:W-:Y:S01]  /*17d70*/  FMUL.FTZ R6, R38.reuse, R98 ;  /* 0x0000006226067220 */ /* 0x050fe20000410000 */
[C---:B------:R-:W-:Y:S01]  /*17d80*/  FMUL.FTZ R7, R38.reuse, R99 ;  /* 0x0000006326077220 */ /* 0x040fe20000410000 */
[----:B------:R-:W-:Y:S01]  /*17d90*/  FMUL.FTZ R9, R39, R93 ;  /* 0x0000005d27097220 */ /* 0x000fe20000410000 */
[C---:B------:R-:W-:Y:S01]  /*17da0*/  FMUL.FTZ R10, R38.reuse, R94 ;  /* 0x0000005e260a7220 */ /* 0x040fe20000410000 */
[C---:B------:R-:W-:Y:S01]  /*17db0*/  FMUL.FTZ R11, R38.reuse, R95 ;  /* 0x0000005f260b7220 */ /* 0x040fe20000410000 */
[C---:B------:R-:W-:Y:S01]  /*17dc0*/  FMUL.FTZ R18, R38.reuse, R86 ;  /* 0x0000005626127220 */ /* 0x040fe20000410000 */
[----:B------:R-:W-:Y:S03]  /*17dd0*/  FMUL.FTZ R19, R38, R87 ;  /* 0x0000005726137220 */ /* 0x000fe60000410000 */
[----:B------:R4:W-:Y:S01]  /*17de0*/  MUFU.EX2 R77, R32 ;  /* 0x00000020004d7308 */ /* 0x0009e20000000800 */
[----:B-----5:R-:W-:Y:S01]  /*17df0*/  F2FP.BF16.F32.PACK_AB R42, R110, R125 ;  /* 0x0000007d6e2a723e */ /* 0x020fe200000010ff */
[----:B------:R-:W-:Y:S01]  /*17e00*/  FFMA.FTZ R76, R49, R3, -R66 ;  /* 0x00000003314c7223 */ /* 0x000fe20000010842 */
[C---:B------:R-:W-:Y:S01]  /*17e10*/  FMUL.FTZ R26, R38.reuse, R78 ;  /* 0x0000004e261a7220 */ /* 0x040fe20000410000 */
[C---:B------:R-:W-:Y:S01]  /*17e20*/  FMUL.FTZ R34, R38.reuse, R70 ;  /* 0x0000004626227220 */ /* 0x040fe20000410000 */
[----:B------:R-:W-:Y:S01]  /*17e30*/  FMUL.FTZ R35, R38, R71 ;  /* 0x0000004726237220 */ /* 0x000fe20000410000 */
[----:B------:R-:W-:Y:S01]  /*17e40*/  LDSM.16.MT88.4 R92, [R160+0x9800] ;  /* 0x00980000a05c783b */ /* 0x000fe20000004200 */
[----:B------:R-:W-:Y:S03]  /*17e50*/  FFMA.FTZ R198, R39, R198, R52 ;  /* 0x000000c627c67223 */ /* 0x000fe60000010034 */
[----:B------:R-:W5:Y:S01]  /*17e60*/  MUFU.EX2 R76, R76 ;  /* 0x0000004c004c7308 */ /* 0x000f620000000800 */
[----:B---3--:R-:W-:Y:S01]  /*17e70*/  F2FP.BF16.F32.PACK_AB R43, R104, R123 ;  /* 0x0000007b682b723e */ /* 0x008fe200000010ff */
[C---:B------:R-:W-:Y:S01]  /*17e80*/  FFMA.FTZ R131, R38.reuse, R197, R131 ;  /* 0x000000c526837223 */ /* 0x040fe20000010083 */
[----:B------:R-:W-:Y:S01]  /*17e90*/  FADD.FTZ R198, R57, R198 ;  /* 0x000000c639c67221 */ /* 0x000fe20000010000 */
[-CC-:B------:R-:W-:Y:S01]  /*17ea0*/  FFMA.FTZ R71, R221, R3.reuse, -R66.reuse ;  /* 0x00000003dd477223 */ /* 0x180fe20000010842 */
[-C--:B------:R-:W-:Y:S01]  /*17eb0*/  FFMA.FTZ R70, R219, R3.reuse, -R66 ;  /* 0x00000003db467223 */ /* 0x080fe20000010842 */
[----:B------:R-:W-:Y:S01]  /*17ec0*/  LDSM.16.MT88.4 R84, [R156+0x9800] ;  /* 0x009800009c54783b */ /* 0x000fe20000004200 */
[--C-:B------:R-:W-:Y:S01]  /*17ed0*/  FFMA.FTZ R78, R217, R3, -R60.reuse ;  /* 0x00000003d94e7223 */ /* 0x100fe2000001083c */
[C---:B-1----:R-:W-:Y:S02]  /*17ee0*/  HMMA.16816.F32.BF16 R4, R40.reuse, R12, R4 ;  /* 0x0000000c2804723c */ /* 0x042fe40000041804 */
[----:B------:R-:W-:Y:S03]  /*17ef0*/  MUFU.EX2 R105, R105 ;  /* 0x0000006900697308 */ /* 0x000fe60000000800 */
[C---:B----4-:R-:W-:Y:S01]  /*17f00*/  FMUL.FTZ R32, R39.reuse, R68 ;  /* 0x0000004427207220 */ /* 0x050fe20000410000 */
[C---:B------:R-:W-:Y:S01]  /*17f10*/  FMUL.FTZ R12, R39.reuse, R88 ;  /* 0x00000058270c7220 */ /* 0x040fe20000410000 */
[----:B------:R-:W-:Y:S01]  /*17f20*/  FMUL.FTZ R13, R39, R89 ;  /* 0x00000059270d7220 */ /* 0x000fe20000410000 */
[C---:B------:R-:W-:Y:S04]  /*17f30*/  HMMA.16816.F32.BF16 R8, R40.reuse, R14, R8 ;  /* 0x0000000e2808723c */ /* 0x040fe80000041808 */
[----:B------:R-:W-:Y:S01]  /*17f40*/  MUFU.EX2 R78, R78 ;  /* 0x0000004e004e7308 */ /* 0x000fe20000000800 */
[C---:B------:R-:W-:Y:S01]  /*17f50*/  FMUL.FTZ R14, R38.reuse, R90 ;  /* 0x0000005a260e7220 */ /* 0x040fe20000410000 */
[C---:B------:R-:W-:Y:S01]  /*17f60*/  FMUL.FTZ R15, R38.reuse, R91 ;  /* 0x0000005b260f7220 */ /* 0x040fe20000410000 */
[-C--:B------:R-:W-:Y:S01]  /*17f70*/  FFMA.FTZ R68, R229, R3.reuse, -R60 ;  /* 0x00000003e5447223 */ /* 0x080fe2000001083c */
[-CC-:B------:R-:W-:Y:S01]  /*17f80*/  FFMA.FTZ R89, R209, R3.reuse, -R66.reuse ;  /* 0x00000003d1597223 */ /* 0x180fe20000010842 */
[-CC-:B------:R-:W-:Y:S01]  /*17f90*/  FFMA.FTZ R96, R207, R3.reuse, -R66.reuse ;  /* 0x00000003cf607223 */ /* 0x180fe20000010842 */
[-CC-:B------:R-:W-:Y:S04]  /*17fa0*/  FFMA.FTZ R91, R205, R3.reuse, -R66.reuse ;  /* 0x00000003cd5b7223 */ /* 0x180fe80000010842 */
[----:B------:R-:W-:Y:S01]  /*17fb0*/  MUFU.EX2 R71, R71 ;  /* 0x0000004700477308 */ /* 0x000fe20000000800 */
[--C-:B------:R-:W-:Y:S01]  /*17fc0*/  FFMA.FTZ R88, R203, R3, -R66.reuse ;  /* 0x00000003cb587223 */ /* 0x100fe20000010842 */
[C---:B--2---:R-:W-:Y:S03]  /*17fd0*/  HMMA.16816.F32.BF16 R12, R40.reuse, R20, R12 ;  /* 0x00000014280c723c */ /* 0x044fe6000004180c */
[C---:B------:R-:W-:Y:S01]  /*17fe0*/  FMUL.FTZ R20, R39.reuse, R80 ;  /* 0x0000005027147220 */ /* 0x040fe20000410000 */
[----:B------:R-:W-:Y:S01]  /*17ff0*/  FMUL.FTZ R21, R39, R81 ;  /* 0x0000005127157220 */ /* 0x000fe20000410000 */
[----:B------:R-:W-:Y:S03]  /*18000*/  FFMA.FTZ R81, R27, R3, -R66 ;  /* 0x000000031b517223 */ /* 0x000fe60000010842 */
[----:B------:R1:W-:Y:S01]  /*18010*/  MUFU.EX2 R80, R51 ;  /* 0x0000003300507308 */ /* 0x0003e20000000800 */
[C---:B------:R-:W-:Y:S01]  /*18020*/  FMUL.FTZ R27, R38.reuse, R79 ;  /* 0x0000004f261b7220 */ /* 0x040fe20000410000 */
[C---:B------:R-:W-:Y:S03]  /*18030*/  HMMA.16816.F32.BF16 R16, R40.reuse, R22, R16 ;  /* 0x000000162810723c */ /* 0x040fe60000041810 */
[C---:B------:R-:W-:Y:S01]  /*18040*/  FMUL.FTZ R22, R38.reuse, R82 ;  /* 0x0000005226167220 */ /* 0x040fe20000410000 */
[C---:B------:R-:W-:Y:S01]  /*18050*/  FMUL.FTZ R23, R38.reuse, R83 ;  /* 0x0000005326177220 */ /* 0x040fe20000410000 */
[-CC-:B------:R-:W-:Y:S03]  /*18060*/  FFMA.FTZ R79, R215, R3.reuse, -R60.reuse ;  /* 0x00000003d74f7223 */ /* 0x180fe6000001083c */
[----:B------:R-:W2:Y:S01]  /*18070*/  MUFU.EX2 R81, R81 ;  /* 0x0000005100517308 */ /* 0x000ea20000000800 */
[-CC-:B------:R-:W-:Y:S01]  /*18080*/  FFMA.FTZ R82, R213, R3.reuse, -R60.reuse ;  /* 0x00000003d5527223 */ /* 0x180fe2000001083c */
[-CC-:B------:R-:W-:Y:S01]  /*18090*/  FFMA.FTZ R83, R211, R3.reuse, -R60.reuse ;  /* 0x00000003d3537223 */ /* 0x180fe2000001083c */
[-CC-:B------:R-:W-:Y:S01]  /*180a0*/  FFMA.FTZ R98, R201, R3.reuse, -R60.reuse ;  /* 0x00000003c9627223 */ /* 0x180fe2000001083c */
[----:B------:R-:W-:Y:S01]  /*180b0*/  FFMA.FTZ R99, R199, R3, -R60 ;  /* 0x00000003c7637223 */ /* 0x000fe2000001083c */
[C---:B------:R-:W-:Y:S03]  /*180c0*/  HMMA.16816.F32.BF16 R20, R40.reuse, R28, R20 ;  /* 0x0000001c2814723c */ /* 0x040fe60000041814 */
[C---:B------:R-:W-:Y:S01]  /*180d0*/  FMUL.FTZ R28, R39.reuse, R72 ;  /* 0x00000048271c7220 */ /* 0x040fe20000410000 */
[----:B-1----:R-:W1:Y:S01]  /*180e0*/  LDSM.16.MT88.4 R48, [R160+0x6800] ;  /* 0x00680000a030783b */ /* 0x002e620000004200 */
[----:B------:R3:W-:Y:S01]  /*180f0*/  MUFU.EX2 R72, R54 ;  /* 0x0000003600487308 */ /* 0x0007e20000000800 */
[----:B------:R-:W-:Y:S01]  /*18100*/  FMUL.FTZ R29, R39, R73 ;  /* 0x00000049271d7220 */ /* 0x000fe20000410000 */
[----:B------:R-:W-:Y:S01]  /*18110*/  FFMA.FTZ R73, R223, R3, -R66 ;  /* 0x00000003df497223 */ /* 0x000fe20000010842 */
[C---:B------:R-:W-:Y:S03]  /*18120*/  HMMA.16816.F32.BF16 R24, R40.reuse, R30, R24 ;  /* 0x0000001e2818723c */ /* 0x040fe60000041818 */
[C---:B------:R-:W-:Y:S01]  /*18130*/  FMUL.FTZ R31, R38.reuse, R75 ;  /* 0x0000004b261f7220 */ /* 0x040fe20000410000 */
[--C-:B------:R-:W-:Y:S01]  /*18140*/  FFMA.FTZ R75, R33, R3, -R60.reuse ;  /* 0x00000003214b7223 */ /* 0x100fe2000001083c */
[----:B------:R-:W-:Y:S01]  /*18150*/  FMUL.FTZ R33, R39, R69 ;  /* 0x0000004527217220 */ /* 0x000fe20000410000 */
[-C--:B------:R-:W-:Y:S01]  /*18160*/  FFMA.FTZ R69, R227, R3.reuse, -R60 ;  /* 0x00000003e3457223 */ /* 0x080fe2000001083c */
[----:B------:R-:W-:Y:S01]  /*18170*/  FMUL.FTZ R30, R38, R74 ;  /* 0x0000004a261e7220 */ /* 0x000fe20000410000 */
[----:B------:R-:W-:Y:S01]  /*18180*/  MUFU.EX2 R68, R68 ;  /* 0x0000004400447308 */ /* 0x000fe20000000800 */
[-C--:B------:R-:W-:Y:S01]  /*18190*/  FFMA.FTZ R74, R225, R3.reuse, -R66 ;  /* 0x00000003e14a7223 */ /* 0x080fe20000010842 */
[-CC-:B------:R-:W-:Y:S01]  /*181a0*/  FFMA.FTZ R90, R173, R3.reuse, -R60.reuse ;  /* 0x00000003ad5a7223 */ /* 0x180fe2000001083c */
[-C--:B------:R-:W-:Y:S01]  /*181b0*/  FFMA.FTZ R97, R155, R3.reuse, -R60 ;  /* 0x000000039b617223 */ /* 0x080fe2000001083c */
[-CC-:B------:R-:W-:Y:S01]  /*181c0*/  FFMA.FTZ R39, R141, R3.reuse, -R66.reuse ;  /* 0x000000038d277223 */ /* 0x180fe20000010842 */
[----:B------:R-:W-:Y:S01]  /*181d0*/  FFMA.FTZ R38, R121, R3, -R66 ;  /* 0x0000000379267223 */ /* 0x000fe20000010842 */
[C---:B------:R-:W-:Y:S01]  /*181e0*/  HMMA.16816.F32.BF16 R28, R40.reuse, R44, R28 ;  /* 0x0000002c281c723c */ /* 0x040fe2000004181c */
[----:B---3--:R-:W-:Y:S03]  /*181f0*/  LDSM.16.MT88.4 R52, [R156+0x8000] ;  /* 0x008000009c34783b */ /* 0x008fe60000004200 */
[----:B------:R-:W3:Y:S01]  /*18200*/  MUFU.EX2 R75, R75 ;  /* 0x0000004b004b7308 */ /* 0x000ee20000000800 */
[----:B------:R-:W-:Y:S04]  /*18210*/  FADD.FTZ R125, R125, R198 ;  /* 0x000000c67d7d7221 */ /* 0x000fe80000010000 */
[----:B------:R-:W-:Y:S01]  /*18220*/  FADD.FTZ R125, R110, R125 ;  /* 0x0000007d6e7d7221 */ /* 0x000fe20000010000 */
[----:B------:R-:W-:Y:S01]  /*18230*/  HMMA.16816.F32.BF16 R32, R40, R46, R32 ;  /* 0x0000002e2820723c */ /* 0x000fe20000041820 */
[----:B------:R-:W4:Y:S03]  /*18240*/  LDSM.16.MT88.4 R44, [R156+0x6800] ;  /* 0x006800009c2c783b */ /* 0x000f260000004200 */
[----:B------:R-:W1:Y:S01]  /*18250*/  MUFU.EX2 R69, R69 ;  /* 0x0000004500457308 */ /* 0x000e620000000800 */
[----:B-----5:R-:W-:Y:S02]  /*18260*/  F2FP.BF16.F32.PACK_AB R42, R76, R77 ;  /* 0x0000004d4c2a723e */ /* 0x020fe400000010ff */
[----:B--2---:R-:W-:Y:S07]  /*18270*/  F2FP.BF16.F32.PACK_AB R40, R81, R80 ;  /* 0x000000505128723e */ /* 0x004fee00000010ff */
[----:B------:R-:W-:Y:S01]  /*18280*/  MUFU.EX2 R74, R74 ;  /* 0x0000004a004a7308 */ /* 0x000fe20000000800 */
[----:B---3--:R-:W-:Y:S09]  /*18290*/  F2FP.BF16.F32.PACK_AB R41, R75, R72 ;  /* 0x000000484b29723e */ /* 0x008ff200000010ff */
        /* <DEDUP_REMOVED lines=8> */
[----:B------:R-:W2:Y:S02]  /*18320*/  MUFU.EX2 R73, R73 ;  /* 0x0000004900497308 */ /* 0x000ea40000000800 */
[C---:B------:R-:W-:Y:S01]  /*18330*/  HMMA.16816.F32.BF16 R16, R40.reuse, R46, R16 ;  /* 0x0000002e2810723c */ /* 0x040fe20000041810 */
[----:B------:R-:W3:Y:S07]  /*18340*/  LDSM.16.MT88.4 R44, [R106+0x6800] ;  /* 0x006800006a2c783b */ /* 0x000eee0000004200 */
[----:B------:R-:W4:Y:S10]  /*18350*/  MUFU.EX2 R70, R70 ;  /* 0x0000004600467308 */ /* 0x000f340000000800 */
[----:B------:R-:W5:Y:S10]  /*18360*/  MUFU.EX2 R83, R83 ;  /* 0x0000005300537308 */ /* 0x000f740000000800 */
        /* <DEDUP_REMOVED lines=8> */
[----:B------:R-:W-:Y:S01]  /*183f0*/  HMMA.16816.F32.BF16 R32, R40, R46, R32 ;  /* 0x0000002e2820723c */ /* 0x000fe20000041820 */
[----:B------:R-:W3:Y:S08]  /*18400*/  LDSM.16.MT88.4 R44, [R156+0x7000] ;  /* 0x007000009c2c783b */ /* 0x000ef00000004200 */
[----:B------:R-:W-:Y:S01]  /*18410*/  MUFU.EX2 R98, R98 ;  /* 0x0000006200627308 */ /* 0x000fe20000000800 */
[----:B--2---:R-:W-:Y:S02]  /*18420*/  F2FP.BF16.F32.PACK_AB R40, R73, R74 ;  /* 0x0000004a4928723e */ /* 0x004fe400000010ff */
[----:B----4-:R-:W-:Y:S02]  /*18430*/  F2FP.BF16.F32.PACK_AB R42, R70, R71 ;  /* 0x00000047462a723e */ /* 0x010fe400000010ff */
[----:B------:R-:W-:Y:S02]  /*18440*/  F2FP.BF16.F32.PACK_AB R41, R79, R78 ;  /* 0x0000004e4f29723e */ /* 0x000fe400000010ff */
[----:B-----5:R-:W-:Y:S03]  /*18450*/  F2FP.BF16.F32.PACK_AB R43, R83, R82 ;  /* 0x00000052532b723e */ /* 0x020fe600000010ff */
[----:B------:R-:W2:Y:S10]  /*18460*/  MUFU.EX2 R99, R99 ;  /* 0x0000006300637308 */ /* 0x000eb40000000800 */
[----:B------:R-:W4:Y:S01]  /*18470*/  MUFU.EX2 R90, R90 ;  /* 0x0000005a005a7308 */ /* 0x000f220000000800 */
[C---:B-1----:R-:W-:Y:S09]  /*18480*/  HMMA.16816.F32.BF16 R4, R40.reuse, R48, R4 ;  /* 0x000000302804723c */ /* 0x042ff20000041804 */
[----:B------:R-:W1:Y:S01]  /*18490*/  MUFU.EX2 R114, R114 ;  /* 0x0000007200727308 */ /* 0x000e620000000800 */
[C---:B------:R-:W-:Y:S01]  /*184a0*/  HMMA.16816.F32.BF16 R8, R40.reuse, R50, R8 ;  /* 0x000000322808723c */ /* 0x040fe20000041808 */
[----:B------:R-:W5:Y:S08]  /*184b0*/  LDSM.16.MT88.4 R48, [R107+0x7000] ;  /* 0x007000006b30783b */ /* 0x000f700000004200 */
[----:B------:R-:W-:Y:S01]  /*184c0*/  MUFU.EX2 R112, R112 ;  /* 0x0000007000707308 */ /* 0x000fe20000000800 */
[C---:B---3--:R-:W-:Y:S09]  /*184d0*/  HMMA.16816.F32.BF16 R12, R40.reuse, R44, R12 ;  /* 0x0000002c280c723c */ /* 0x048ff2000004180c */
[----:B------:R-:W3:Y:S01]  /*184e0*/  MUFU.EX2 R147, R147 ;  /* 0x0000009300937308 */ /* 0x000ee20000000800 */
[C---:B------:R-:W-:Y:S01]  /*184f0*/  HMMA.16816.F32.BF16 R16, R40.reuse, R46, R16 ;  /* 0x0000002e2810723c */ /* 0x040fe20000041810 */
[----:B------:R-:W2:Y:S08]  /*18500*/  LDSM.16.MT88.4 R44, [R106+0x7000] ;  /* 0x007000006a2c783b */ /* 0x000eb00000004200 */
[----:B------:R-:W-:Y:S10]  /*18510*/  MUFU.EX2 R118, R118 ;  /* 0x0000007600767308 */ /* 0x000ff40000000800 */
[----:B------:R-:W3:Y:S10]  /*18520*/  MUFU.EX2 R145, R145 ;  /* 0x0000009100917308 */ /* 0x000ef40000000800 */
        /* <DEDUP_REMOVED lines=9> */
[----:B------:R-:W3:Y:S08]  /*185c0*/  LDSM.16.MT88.4 R44, [R156+0x7800] ;  /* 0x007800009c2c783b */ /* 0x000ef00000004200 */
[----:B------:R-:W-:Y:S01]  /*185d0*/  MUFU.EX2 R122, R122 ;  /* 0x0000007a007a7308 */ /* 0x000fe20000000800 */
[----:B------:R-:W-:Y:S02]  /*185e0*/  F2FP.BF16.F32.PACK_AB R40, R96, R89 ;  /* 0x000000596028723e */ /* 0x000fe400000010ff */
[----:B------:R-:W-:Y:S02]  /*185f0*/  F2FP.BF16.F32.PACK_AB R42, R88, R91 ;  /* 0x0000005b582a723e */ /* 0x000fe400000010ff */
[----:B------:R-:W-:Y:S02]  /*18600*/  F2FP.BF16.F32.PACK_AB R41, R99, R98 ;  /* 0x000000626329723e */ /* 0x000fe400000010ff */
[----:B----4-:R-:W-:Y:S03]  /*18610*/  F2FP.BF16.F32.PACK_AB R43, R97, R90 ;  /* 0x0000005a612b723e */ /* 0x010fe600000010ff */
[----:B------:R-:W4:Y:S10]  /*18620*/  MUFU.EX2 R135, R135 ;  /* 0x0000008700877308 */ /* 0x000f340000000800 */
[----:B------:R-:W-:Y:S01]  /*18630*/  MUFU.EX2 R124, R124 ;  /* 0x0000007c007c7308 */ /* 0x000fe20000000800 */
        /* <DEDUP_REMOVED lines=15> */
[----:B------:R-:W4:Y:S08]  /*18730*/  LDSM.16.MT88.4 R48, [R160+0x8000] ;  /* 0x00800000a030783b */ /* 0x000f300000004200 */
        /* <DEDUP_REMOVED lines=11> */
[C---:B----4-:R-:W-:Y:S08]  /*187f0*/  HMMA.16816.F32.BF16 R4, R40.reuse, R48, R4 ;  /* 0x000000302804723c */ /* 0x050ff00000041804 */
[C---:B------:R-:W-:Y:S01]  /*18800*/  HMMA.16816.F32.BF16 R8, R40.reuse, R50, R8 ;  /* 0x000000322808723c */ /* 0x040fe20000041808 */
[----:B------:R-:W4:Y:S07]  /*18810*/  LDSM.16.MT88.4 R48, [R106+0x8000] ;  /* 0x008000006a30783b */ /* 0x000f2e0000004200 */
[C---:B------:R-:W-:Y:S08]  /*18820*/  HMMA.16816.F32.BF16 R12, R40.reuse, R52, R12 ;  /* 0x00000034280c723c */ /* 0x040ff0000004180c */
[C---:B------:R-:W-:Y:S01]  /*18830*/  HMMA.16816.F32.BF16 R16, R40.reuse, R54, R16 ;  /* 0x000000362810723c */ /* 0x040fe20000041810 */
[----:B------:R-:W5:Y:S07]  /*18840*/  LDSM.16.MT88.4 R52, [R160+0x8800] ;  /* 0x00880000a034783b */ /* 0x000f6e0000004200 */
[C---:B-1----:R-:W-:Y:S08]  /*18850*/  HMMA.16816.F32.BF16 R20, R40.reuse, R44, R20 ;  /* 0x0000002c2814723c */ /* 0x042ff00000041814 */
[C---:B------:R-:W-:Y:S01]  /*18860*/  HMMA.16816.F32.BF16 R24, R40.reuse, R46, R24 ;  /* 0x0000002e2818723c */ /* 0x040fe20000041818 */
[----:B------:R-:W1:Y:S07]  /*18870*/  LDSM.16.MT88.4 R44, [R156+0x8800] ;  /* 0x008800009c2c783b */ /* 0x000e6e0000004200 */
[C---:B----4-:R-:W-:Y:S03]  /*18880*/  HMMA.16816.F32.BF16 R28, R40.reuse, R48, R28 ;  /* 0x00000030281c723c */ /* 0x050fe6000004181c */
[----:B------:R-:W-:Y:S02]  /*18890*/  FADD.FTZ R48, R56, R131 ;  /* 0x0000008338307221 */ /* 0x000fe40000010000 */
[----:B------:R-:W4:Y:S02]  /*188a0*/  LDSM.16.MT88.4 R56, [R107+0x8800] ;  /* 0x008800006b38783b */ /* 0x000f240000004200 */
[----:B------:R-:W-:Y:S01]  /*188b0*/  FADD.FTZ R123, R123, R48 ;  /* 0x000000307b7b7221 */ /* 0x000fe20000010000 */
[----:B------:R-:W-:Y:S03]  /*188c0*/  HMMA.16816.F32.BF16 R32, R40, R50, R32 ;  /* 0x000000322820723c */ /* 0x000fe60000041820 */
[----:B------:R-:W-:Y:S01]  /*188d0*/  F2FP.BF16.F32.PACK_AB R40, R120, R39 ;  /* 0x000000277828723e */ /* 0x000fe200000010ff */
[----:B------:R-:W-:Y:S01]  /*188e0*/  FADD.FTZ R123, R104, R123 ;  /* 0x0000007b687b7221 */ /* 0x000fe20000010000 */
[----:B------:R-:W-:Y:S01]  /*188f0*/  F2FP.BF16.F32.PACK_AB R42, R135, R122 ;  /* 0x0000007a872a723e */ /* 0x000fe200000010ff */
[----:B------:R-:W2:Y:S01]  /*18900*/  LDSM.16.MT88.4 R48, [R106+0x8800] ;  /* 0x008800006a30783b */ /* 0x000ea20000004200 */
[----:B------:R-:W-:Y:S01]  /*18910*/  F2FP.BF16.F32.PACK_AB R41, R129, R124 ;  /* 0x0000007c8129723e */ /* 0x000fe200000010ff */
[----:B------:R-:W2:Y:S01]  /*18920*/  MUFU.EX2 R104, R67 ;  /* 0x0000004300687308 */ /* 0x000ea20000000800 */
[----:B---3--:R-:W-:Y:S01]  /*18930*/  F2FP.BF16.F32.PACK_AB R43, R127, R126 ;  /* 0x0000007e7f2b723e */ /* 0x008fe200000010ff */
[----:B------:R-:W-:Y:S04]  /*18940*/  FADD.FTZ R72, R72, R123 ;  /* 0x0000007b48487221 */ /* 0x000fe80000010000 */
        /* <DEDUP_REMOVED lines=17> */
[----:B------:R-:W-:Y:S03]  /*18a60*/  FADD.FTZ R90, R90, R99 ;  /* 0x000000635a5a7221 */ /* 0x000fe60000010000 */
[----:B------:R-:W-:Y:S01]  /*18a70*/  FADD.FTZ R56, R81, R56 ;  /* 0x0000003851387221 */ /* 0x000fe20000010000 */
[C---:B------:R-:W-:Y:S03]  /*18a80*/  HMMA.16816.F32.BF16 R24, R40.reuse, R58, R24 ;  /* 0x0000003a2818723c */ /* 0x040fe60000041818 */
[----:B------:R-:W-:Y:S02]  /*18a90*/  FADD.FTZ R77, R77, R56 ;  /* 0x000000384d4d7221 */ /* 0x000fe40000010000 */
[----:B------:R-:W3:Y:S02]  /*18aa0*/  LDSM.16.MT88.4 R56, [R107+0x9000] ;  /* 0x009000006b38783b */ /* 0x000ee40000004200 */
[----:B------:R-:W-:Y:S01]  /*18ab0*/  FADD.FTZ R77, R76, R77 ;  /* 0x0000004d4c4d7221 */ /* 0x000fe20000010000 */
[C---:B--2---:R-:W-:Y:S03]  /*18ac0*/  HMMA.16816.F32.BF16 R28, R40.reuse, R48, R28 ;  /* 0x00000030281c723c */ /* 0x044fe6000004181c */
[----:B------:R-:W-:Y:S01]  /*18ad0*/  FADD.FTZ R74, R74, R77 ;  /* 0x0000004d4a4a7221 */ /* 0x000fe20000010000 */
[-CC-:B------:R-:W-:Y:S01]  /*18ae0*/  FFMA.FTZ R48, R65, R3.reuse, -R66.reuse ;  /* 0x0000000341307223 */ /* 0x180fe20000010842 */
[----:B------:R-:W-:Y:S01]  /*18af0*/  LDSM.16.MT88.4 R76, [R107+0x9800] ;  /* 0x009800006b4c783b */ /* 0x000fe20000004200 */
[-CC-:B------:R-:W-:Y:S01]  /*18b00*/  FFMA.FTZ R49, R108, R3.reuse, -R66.reuse ;  /* 0x000000036c317223 */ /* 0x180fe20000010842 */
[-C--:B------:R-:W-:Y:S01]  /*18b10*/  FFMA.FTZ R66, R62, R3.reuse, -R66 ;  /* 0x000000033e427223 */ /* 0x080fe20000010842 */
[----:B------:R-:W-:Y:S01]  /*18b20*/  HMMA.16816.F32.BF16 R32, R40, R50, R32 ;  /* 0x000000322820723c */ /* 0x000fe20000041820 */
[----:B------:R-:W-:Y:S02]  /*18b30*/  MUFU.EX2 R51, R64 ;  /* 0x0000004000337308 */ /* 0x000fe40000000800 */
[----:B------:R-:W-:Y:S01]  /*18b40*/  F2FP.BF16.F32.PACK_AB R40, R119, R38 ;  /* 0x000000267728723e */ /* 0x000fe200000010ff */
[----:B------:R-:W-:Y:S01]  /*18b50*/  FFMA.FTZ R50, R63, R3, -R60 ;  /* 0x000000033f327223 */ /* 0x000fe2000001083c */
[----:B------:R-:W-:Y:S01]  /*18b60*/  F2FP.BF16.F32.PACK_AB R42, R128, R117 ;  /* 0x00000075802a723e */ /* 0x000fe200000010ff */
[----:B------:R-:W-:Y:S01]  /*18b70*/  FADD.FTZ R74, R73, R74 ;  /* 0x0000004a494a7221 */ /* 0x000fe20000010000 */
[----:B------:R-:W-:Y:S02]  /*18b80*/  F2FP.BF16.F32.PACK_AB R41, R130, R113 ;  /* 0x000000718229723e */ /* 0x000fe400000010ff */
[----:B------:R-:W-:Y:S02]  /*18b90*/  F2FP.BF16.F32.PACK_AB R43, R104, R109 ;  /* 0x0000006d682b723e */ /* 0x000fe400000010ff */
[----:B------:R-:W-:Y:S01]  /*18ba0*/  MUFU.EX2 R48, R48 ;  /* 0x0000003000307308 */ /* 0x000fe20000000800 */
[----:B------:R-:W-:Y:S04]  /*18bb0*/  FADD.FTZ R71, R71, R74 ;  /* 0x0000004a47477221 */ /* 0x000fe80000010000 */
[----:B------:R-:W-:Y:S01]  /*18bc0*/  FADD.FTZ R70, R70, R71 ;  /* 0x0000004746467221 */ /* 0x000fe20000010000 */
[C---:B-1----:R-:W-:Y:S04]  /*18bd0*/  HMMA.16816.F32.BF16 R4, R40.reuse, R44, R4 ;  /* 0x0000002c2804723c */ /* 0x042fe80000041804 */
[----:B------:R-:W1:Y:S01]  /*18be0*/  MUFU.EX2 R49, R49 ;  /* 0x0000003100317308 */ /* 0x000e620000000800 */
        /* <DEDUP_REMOVED lines=9> */
[----:B-1----:R-:W-:Y:S01]  /*18c80*/  F2FP.BF16.F32.PACK_AB R68, R49, R48 ;  /* 0x000000303144723e */ /* 0x002fe200000010ff */
[-CC-:B------:R-:W-:Y:S01]  /*18c90*/  FFMA.FTZ R53, R61, R3.reuse, -R60.reuse ;  /* 0x000000033d357223 */ /* 0x180fe2000001083c */
[----:B------:R-:W-:Y:S01]  /*18ca0*/  FFMA.FTZ R60, R36, R3, -R60 ;  /* 0x00000003243c7223 */ /* 0x000fe2000001083c */
[----:B------:R-:W-:Y:S01]  /*18cb0*/  FADD.FTZ R3, R97, R90 ;  /* 0x0000005a61037221 */ /* 0x000fe20000010000 */
[----:B------:R-:W-:Y:S01]  /*18cc0*/  FADD.FTZ R105, R105, R88 ;  /* 0x0000005869697221 */ /* 0x000fe20000010000 */
[C---:B------:R-:W-:Y:S04]  /*18cd0*/  HMMA.16816.F32.BF16 R16, R40.reuse, R54, R16 ;  /* 0x000000362810723c */ /* 0x040fe80000041810 */
[----:B------:R-:W1:Y:S01]  /*18ce0*/  MUFU.EX2 R53, R53 ;  /* 0x0000003500357308 */ /* 0x000e620000000800 */
[----:B----4-:R-:W-:Y:S01]  /*18cf0*/  F2FP.BF16.F32.PACK_AB R70, R66, R51 ;  /* 0x000000334246723e */ /* 0x010fe200000010ff */
[----:B------:R-:W-:Y:S01]  /*18d00*/  FADD.FTZ R118, R118, R3 ;  /* 0x0000000376767221 */ /* 0x000fe20000010000 */
[----:B------:R-:W-:Y:S01]  /*18d10*/  FADD.FTZ R3, R114, R105 ;  /* 0x0000006972037221 */ /* 0x000fe20000010000 */
[----:B------:R-:W-:Y:S01]  /*18d20*/  IMAD.MOV.U32 R105, RZ, RZ, R0 ;  /* 0x000000ffff697224 */ /* 0x000fe200078e0000 */
[C---:B---3--:R-:W-:Y:S05]  /*18d30*/  HMMA.16816.F32.BF16 R20, R40.reuse, R56, R20 ;  /* 0x000000382814723c */ /* 0x048fea0000041814 */
[----:B------:R-:W3:Y:S01]  /*18d40*/  MUFU.EX2 R60, R60 ;  /* 0x0000003c003c7308 */ /* 0x000ee20000000800 */
[----:B------:R-:W-:Y:S04]  /*18d50*/  FADD.FTZ R145, R145, R118 ;  /* 0x0000007691917221 */ /* 0x000fe80000010000 */
[----:B------:R-:W-:Y:S01]  /*18d60*/  FADD.FTZ R116, R116, R145 ;  /* 0x0000009174747221 */ /* 0x000fe20000010000 */
[C---:B------:R-:W-:Y:S03]  /*18d70*/  HMMA.16816.F32.BF16 R24, R40.reuse, R58, R24 ;  /* 0x0000003a2818723c */ /* 0x040fe60000041818 */
[----:B-1----:R-:W-:Y:S01]  /*18d80*/  F2FP.BF16.F32.PACK_AB R69, R53, R50 ;  /* 0x000000323545723e */ /* 0x002fe200000010ff */
[----:B------:R-:W-:Y:S04]  /*18d90*/  FADD.FTZ R143, R143, R116 ;  /* 0x000000748f8f7221 */ /* 0x000fe80000010000 */
[----:B------:R-:W-:Y:S01]  /*18da0*/  FADD.FTZ R124, R124, R143 ;  /* 0x0000008f7c7c7221 */ /* 0x000fe20000010000 */
[C---:B--2---:R-:W-:Y:S03]  /*18db0*/  HMMA.16816.F32.BF16 R28, R40.reuse, R44, R28 ;  /* 0x0000002c281c723c */ /* 0x044fe6000004181c */
[----:B---3--:R-:W-:Y:S01]  /*18dc0*/  F2FP.BF16.F32.PACK_AB R71, R60, R37 ;  /* 0x000000253c47723e */ /* 0x008fe200000010ff */
[----:B------:R-:W-:Y:S04]  /*18dd0*/  FADD.FTZ R129, R129, R124 ;  /* 0x0000007c81817221 */ /* 0x000fe80000010000 */
[----:B------:R-:W-:Y:S08]  /*18de0*/  HMMA.16816.F32.BF16 R32, R40, R46, R32 ;  /* 0x0000002e2820723c */ /* 0x000ff00000041820 */
[C---:B------:R-:W-:Y:S01]  /*18df0*/  HMMA.16816.F32.BF16 R96, R68.reuse, R92, R4 ;  /* 0x0000005c4460723c */ /* 0x040fe20000041804 */
[----:B------:R-:W1:Y:S07]  /*18e00*/  LDSM.16.MT88.4 R4, [R106+0x9800] ;  /* 0x009800006a04783b */ /* 0x000e6e0000004200 */
        /* <DEDUP_REMOVED lines=21> */
[----:B------:R-:W-:Y:S01]  /*18f60*/  FADD.FTZ R9, R104, R9 ;  /* 0x0000000968097221 */ /* 0x000fe20000010000 */
[----:B------:R-:W-:Y:S02]  /*18f70*/  IMAD.MOV.U32 R104, RZ, RZ, R2 ;  /* 0x000000ffff687224 */ /* 0x000fe400078e0002 */
        /* <DEDUP_REMOVED lines=10> */
.L_x_10472:
        /* <DEDUP_REMOVED lines=10> */
.L_x_10493:
[----:B------:R-:W2:Y:S01]  /*190c0*/  S2R R3, SR_TID.X ;  /* 0x0000000000037919 */ /* 0x000ea20000002100 */
[----:B------:R-:W1:Y:S01]  /*190d0*/  MUFU.RCP R4, R6 ;  /* 0x0000000600047308 */ /* 0x000e620000001000 */
[----:B------:R-:W2:Y:S01]  /*190e0*/  S2UR UR7, SR_CgaCtaId ;  /* 0x00000000000779c3 */ /* 0x000ea20000008800 */
[----:B------:R-:W-:Y:S01]  /*190f0*/  FSETP.NE.FTZ.AND P5, PT, R6, RZ, PT ;  /* 0x000000ff0600720b */ /* 0x000fe20003fb5000 */
[----:B---34-:R-:W-:Y:S01]  /*19100*/  FADD.FTZ R8, R8, R10 ;  /* 0x0000000a08087221 */ /* 0x018fe20000010000 */
[----:B------:R-:W-:-:S04]  /*19110*/  UMOV UR8, 0x400 ;  /* 0x0000040000087882 */ /* 0x000fc80000000000 */
[----:B------:R-:W3:Y:S01]  /*19120*/  MUFU.RCP R5, R8 ;  /* 0x0000000800057308 */ /* 0x000ee20000001000 */
[----:B------:R-:W-:Y:S02]  /*19130*/  FSETP.NE.FTZ.AND P2, PT, R8, RZ, PT ;  /* 0x000000ff0800720b */ /* 0x000fe40003f55000 */
        /* <DEDUP_REMOVED lines=18> */
[C---:B------:R-:W-:Y:S01]  /*19260*/  IMAD.SHL.U32 R10, R3.reuse, 0x20, RZ ;  /* 0x00000020030a7824 */ /* 0x040fe200078e00ff */
[----:B------:R-:W-:Y:S01]  /*19270*/  SHF.L.U32 R9, R3, 0x4, RZ ;  /* 0x0000000403097819 */ /* 0x000fe200000006ff */
[----:B------:R-:W-:Y:S01]  /*19280*/  ULEA UR7, UR7, UR8, 0x18 ;  /* 0x0000000807077291 */ /* 0x000fe2000f8ec0ff */
[----:B------:R-:W-:-:S02]  /*19290*/  LOP3.LUT R11, R4, 0x6, RZ, 0xc0, !PT ;  /* 0x00000006040b7812 */ /* 0x000fc400078ec0ff */
[----:B------:R-:W-:Y:S02]  /*192a0*/  LOP3.LUT R9, R9, 0x1c0, RZ, 0xc0, !PT ;  /* 0x000001c009097812 */ /* 0x000fe400078ec0ff */
[----:B------:R-:W-:Y:S02]  /*192b0*/  LOP3.LUT P0, RZ, R3, 0x4, RZ, 0xc0, !PT ;  /* 0x0000000403ff7812 */ /* 0x000fe4000780c0ff */
[----:B------:R-:W-:Y:S02]  /*192c0*/  LOP3.LUT R10, R11, 0x7c00, R10, 0xf8, !PT ;  /* 0x00007c000b0a7812 */ /* 0x000fe400078ef80a */
[----:B------:R-:W-:Y:S02]  /*192d0*/  LOP3.LUT R9, R9, 0x38, R4, 0xf8, !PT ;  /* 0x0000003809097812 */ /* 0x000fe400078ef804 */
[----:B------:R-:W-:Y:S02]  /*192e0*/  R2P PR, R3, 0x18 ;  /* 0x0000001803007804 */ /* 0x000fe40000000000 */
[----:B------:R-:W-:Y:S01]  /*192f0*/  LOP3.LUT R10, R10, R9, RZ, 0xfc, !PT ;  /* 0x000000090a0a7212 */ /* 0x000fe200078efcff */
[----:B------:R-:W-:Y:S01]  /*19300*/  IMAD.MOV.U32 R9, RZ, RZ, 0x20 ;  /* 0x00000020ff097424 */ /* 0x000fe200078e00ff */
[----:B---3--:R-:W-:-:S02]  /*19310*/  FSEL R5, R5, 1, P2 ;  /* 0x3f80000005057808 */ /* 0x008fc40001000000 */
[----:B------:R-:W-:Y:S02]  /*19320*/  LEA R11, R10, UR7, 0x1 ;  /* 0x000000070a0b7c11 */ /* 0x000fe4000f8e08ff */
[----:B------:R-:W-:Y:S01]  /*19330*/  MOV R4, 0x10 ;  /* 0x0000001000047802 */ /* 0x000fe20000000f00 */
        /* <DEDUP_REMOVED lines=17> */
[C---:B------:R-:W-:Y:S01]  /*19450*/  IADD3 R13, PT, PT, R11.reuse, 0x40, RZ ;  /* 0x000000400b0d7810 */ /* 0x040fe20007ffe0ff */
[----:B------:R-:W-:Y:S01]  /*19460*/  @P4 VIADD R13, R11, 0xffffffc0 ;  /* 0xffffffc00b0d4836 */ /* 0x000fe20000000000 */
[----:B------:R-:W-:Y:S01]  /*19470*/  SEL R4, R4, 0xfffffff0, !P0 ;  /* 0xfffffff004047807 */ /* 0x000fe20004000000 */
[----:B------:R-:W-:Y:S01]  /*19480*/  IMAD.IADD R9, R10, 0x1, R11 ;  /* 0x000000010a097824 */ /* 0x000fe200078e020b */
[----:B------:R-:W-:-:S02]  /*19490*/  F2FP.BF16.F32.PACK_AB R96, R97, R96 ;  /* 0x000000606160723e */ /* 0x000fc400000010ff */
[----:B------:R-:W-:Y:S02]  /*194a0*/  F2FP.BF16.F32.PACK_AB R98, R99, R98 ;  /* 0x000000626362723e */ /* 0x000fe400000010ff */
[----:B------:R-:W-:Y:S01]  /*194b0*/  F2FP.BF16.F32.PACK_AB R70, R5, R70 ;  /* 0x000000460546723e */ /* 0x000fe200000010ff */
[----:B------:R-:W-:Y:S01]  /*194c0*/  STS [R11], R96 ;  /* 0x000000600b007388 */ /* 0x000fe20000000800 */
[----:B------:R-:W-:Y:S02]  /*194d0*/  F2FP.BF16.F32.PACK_AB R92, R93, R92 ;  /* 0x0000005c5d5c723e */ /* 0x000fe400000010ff */
[----:B------:R-:W-:Y:S01]  /*194e0*/  F2FP.BF16.F32.PACK_AB R94, R95, R94 ;  /* 0x0000005e5f5e723e */ /* 0x000fe200000010ff */
[----:B------:R1:W-:Y:S01]  /*194f0*/  STS [R11+0x400], R98 ;  /* 0x000400620b007388 */ /* 0x0003e20000000800 */
[----:B------:R-:W-:Y:S02]  /*19500*/  IADD3 R5, PT, PT, R4, R11, RZ ;  /* 0x0000000b04057210 */ /* 0x000fe40007ffe0ff */
[----:B------:R-:W-:-:S02]  /*19510*/  F2FP.BF16.F32.PACK_AB R88, R89, R88 ;  /* 0x000000585958723e */ /* 0x000fc400000010ff */
[----:B------:R-:W-:Y:S01]  /*19520*/  F2FP.BF16.F32.PACK_AB R90, R91, R90 ;  /* 0x0000005a5b5a723e */ /* 0x000fe200000010ff */
[----:B------:R-:W-:Y:S01]  /*19530*/  STS [R5], R92 ;  /* 0x0000005c05007388 */ /* 0x000fe20000000800 */
[----:B------:R-:W-:Y:S02]  /*19540*/  IADD3 R17, PT, PT, R10, R13, RZ ;  /* 0x0000000d0a117210 */ /* 0x000fe40007ffe0ff */
[----:B------:R-:W-:Y:S01]  /*19550*/  F2FP.BF16.F32.PACK_AB R84, R85, R84 ;  /* 0x000000545554723e */ /* 0x000fe200000010ff */
[----:B------:R2:W-:Y:S01]  /*19560*/  STS [R5+0x400], R94 ;  /* 0x0004005e05007388 */ /* 0x0005e20000000800 */
[----:B------:R-:W-:Y:S02]  /*19570*/  F2FP.BF16.F32.PACK_AB R86, R87, R86 ;  /* 0x000000565756723e */ /* 0x000fe400000010ff */
[----:B------:R-:W-:Y:S01]  /*19580*/  IADD3 R15, PT, PT, R4, R9, RZ ;  /* 0x00000009040f7210 */ /* 0x000fe20007ffe0ff */
[----:B------:R3:W-:Y:S01]  /*19590*/  STS [R9], R88 ;  /* 0x0000005809007388 */ /* 0x0007e20000000800 */
[----:B------:R-:W-:-:S02]  /*195a0*/  F2FP.BF16.F32.PACK_AB R80, R81, R80 ;  /* 0x000000505150723e */ /* 0x000fc400000010ff */
[----:B------:R-:W-:Y:S01]  /*195b0*/  F2FP.BF16.F32.PACK_AB R82, R83, R82 ;  /* 0x000000525352723e */ /* 0x000fe200000010ff */
[----:B------:R3:W-:Y:S01]  /*195c0*/  STS [R9+0x400], R90 ;  /* 0x0004005a09007388 */ /* 0x0007e20000000800 */
[----:B------:R-:W-:Y:S02]  /*195d0*/  F2FP.BF16.F32.PACK_AB R76, R77, R76 ;  /* 0x0000004c4d4c723e */ /* 0x000fe400000010ff */
[----:B------:R-:W-:Y:S01]  /*195e0*/  F2FP.BF16.F32.PACK_AB R78, R79, R78 ;  /* 0x0000004e4f4e723e */ /* 0x000fe200000010ff */
[----:B------:R3:W-:Y:S01]  /*195f0*/  STS [R15], R84 ;  /* 0x000000540f007388 */ /* 0x0007e20000000800 */
[C---:B------:R-:W-:Y:S02]  /*19600*/  IADD3 R19, PT, PT, R4.reuse, R13, RZ ;  /* 0x0000000d04137210 */ /* 0x040fe40007ffe0ff */
[----:B------:R-:W-:Y:S01]  /*19610*/  F2FP.BF16.F32.PACK_AB R72, R73, R72 ;  /* 0x000000484948723e */ /* 0x000fe200000010ff */
[----:B-1----:R-:W-:Y:S01]  /*19620*/  IMAD.IADD R11, R4, 0x1, R17 ;  /* 0x00000001040b7824 */ /* 0x002fe200078e0211 */
[----:B------:R-:W-:Y:S01]  /*19630*/  F2FP.BF16.F32.PACK_AB R74, R75, R74 ;  /* 0x0000004a4b4a723e */ /* 0x000fe200000010ff */
[----:B------:R3:W-:Y:S01]  /*19640*/  STS [R15+0x400], R86 ;  /* 0x000400560f007388 */ /* 0x0007e20000000800 */
[----:B------:R-:W-:-:S03]  /*19650*/  F2FP.BF16.F32.PACK_AB R68, R69, R68 ;  /* 0x000000444544723e */ /* 0x000fc600000010ff */
        /* <DEDUP_REMOVED lines=8> */
[----:B------:R-:W4:Y:S04]  /*196e0*/  LD.E.U8 R4, desc[UR4][R102.64+0x1c8] ;  /* 0x0001c80466047980 */ /* 0x000f28000c101100 */
[----:B------:R-:W3:Y:S01]  /*196f0*/  LD.E.64 R26, desc[UR4][R102.64+0x88] ;  /* 0x00008804661a7980 */ /* 0x000ee2000c101b00 */
[----:B------:R-:W1:Y:S01]  /*19700*/  @P5 MUFU.LG2 R6, R6 ;  /* 0x0000000600065308 */ /* 0x000e620000000c00 */
[----:B----4-:R-:W-:-:S13]  /*19710*/  ISETP.NE.AND P1, PT, R4, RZ, PT ;  /* 0x000000ff0400720c */ /* 0x010fda0003f25270 */
[----:B------:R-:W4:Y:S04]  /*19720*/  @!P1 LD.E R4, desc[UR4][R102.64+0x60] ;  /* 0x0000600466049980 */ /* 0x000f28000c101900 */
[----:B------:R-:W4:Y:S01]  /*19730*/  @!P1 LD.E R23, desc[UR4][R102.64+0xb4] ;  /* 0x0000b40466179980 */ /* 0x000f22000c101900 */
[----:B------:R-:W3:Y:S01]  /*19740*/  @P2 MUFU.LG2 R8, R8 ;  /* 0x0000000800082308 */ /* 0x000ee20000000c00 */
[----:B------:R-:W-:Y:S02]  /*19750*/  ISETP.NE.AND P0, PT, R182, -0x1, PT ;  /* 0xffffffffb600780c */ /* 0x000fe40003f05270 */
[----:B--2---:R-:W-:Y:S01]  /*19760*/  SHF.R.U32.HI R5, RZ, 0x1, R3 ;  /* 0x00000001ff057819 */ /* 0x004fe20000011603 */
[----:B-1----:R-:W-:Y:S01]  /*19770*/  @P5 FMUL.FTZ R10, R6, 0.69314718246459960938 ;  /* 0x3f317218060a5820 */ /* 0x002fe20000410000 */
[----:B------:R-:W-:-:S02]  /*19780*/  LOP3.LUT P3, RZ, R3, 0x3, RZ, 0xc0, !PT ;  /* 0x0000000303ff7812 */ /* 0x000fc4000786c0ff */
[----:B------:R-:W-:Y:S01]  /*19790*/  LOP3.LUT R12, R5, 0x30, RZ, 0xc0, !PT ;  /* 0x00000030050c7812 */ /* 0x000fe200078ec0ff */
[----:B------:R-:W-:Y:S01]  /*197a0*/  BSSY.RECONVERGENT B0, `(.L_x_10481) ;  /* 0x0000012000007945 */ /* 0x000fe20003800200 */
[----:B------:R-:W-:Y:S02]  /*197b0*/  SHF.R.U32.HI R3, RZ, 0x2, R3 ;  /* 0x00000002ff037819 */ /* 0x000fe40000011603 */
[----:B------:R-:W-:Y:S01]  /*197c0*/  MOV R21, 0x7f800000 ;  /* 0x7f80000000157802 */ /* 0x000fe20000000f00 */
[----:B-----5:R-:W-:Y:S01]  /*197d0*/  @P5 FFMA.FTZ R21, R7, R2, R10 ;  /* 0x0000000207155223 */ /* 0x020fe2000001000a */
[----:B------:R-:W-:Y:S01]  /*197e0*/  MOV R20, 0x7f800000 ;  /* 0x7f80000000147802 */ /* 0x000fe20000000f00 */
[----:B---3--:R-:W-:Y:S01]  /*197f0*/  @P2 FMUL.FTZ R5, R8, 0.69314718246459960938 ;  /* 0x3f31721808052820 */ /* 0x008fe20000410000 */
[----:B------:R-:W-:Y:S01]  /*19800*/  LOP3.LUT R2, R12, 0x7, R3, 0xf8, !PT ;  /* 0x000000070c027812 */ /* 0x000fe200078ef803 */
[----:B------:R-:W-:-:S04]  /*19810*/  @P0 IMAD.WIDE.U32 R28, R26, R182, RZ ;  /* 0x000000b61a1c0225 */ /* 0x000fc800078e00ff */
[----:B------:R-:W-:Y:S01]  /*19820*/  @P2 FFMA.FTZ R20, R7, R0, R5 ;  /* 0x0000000007142223 */ /* 0x000fe20000010005 */
[----:B------:R-:W-:Y:S02]  /*19830*/  @P0 IMAD R0, R27, R182, RZ ;  /* 0x000000b61b000224 */ /* 0x000fe400078e02ff */
        /* <DEDUP_REMOVED lines=8> */
.L_x_10482:
[----:B------:R-:W-:Y:S05]  /*198c0*/  BSYNC.RECONVERGENT B0 ;  /* 0x0000000000007941 */ /* 0x000fea0003800200 */
.L_x_10481:
        /* <DEDUP_REMOVED lines=23> */
.L_x_10484:
[----:B------:R-:W-:Y:S05]  /*19a40*/  BSYNC.RECONVERGENT B0 ;  /* 0x0000000000007941 */ /* 0x000fea0003800200 */
.L_x_10483:
[----:B-1----:R-:W2:Y:S01]  /*19a50*/  LD.E R103, desc[UR4][R102.64+0xc0] ;  /* 0x0000c00466677980 */ /* 0x002ea2000c101900 */
[-C--:B-----5:R-:W-:Y:S01]  /*19a60*/  @!P0 IMAD R3, R35, R178.reuse, RZ ;  /* 0x000000b223038224 */ /* 0x0a0fe200078e02ff */
[----:B------:R-:W-:Y:S01]  /*19a70*/  MOV R25, RZ ;  /* 0x000000ff00197202 */ /* 0x000fe20000000f00 */
[----:B------:R-:W-:Y:S01]  /*19a80*/  @!P0 IMAD.WIDE.U32 R20, R34, R178, RZ ;  /* 0x000000b222148225 */ /* 0x000fe200078e00ff */
[----:B------:R-:W1:Y:S01]  /*19a90*/  S2R R2, SR_TID.X ;  /* 0x0000000000027919 */ /* 0x000e620000002100 */
[C---:B------:R-:W-:Y:S01]  /*19aa0*/  IADD3 R22, PT, PT, -R180.reuse, R183, RZ ;  /* 0x000000b7b4167210 */ /* 0x040fe20007ffe1ff */
[----:B------:R-:W-:Y:S01]  /*19ab0*/  BSSY.RECONVERGENT B0, `(.L_x_10485) ;  /* 0x0000025000007945 */ /* 0x000fe20003800200 */
[----:B------:R-:W-:Y:S02]  /*19ac0*/  IMAD.MOV.U32 R24, RZ, RZ, R100 ;  /* 0x000000ffff187224 */ /* 0x000fe400078e0064 */
[----:B------:R-:W-:Y:S01]  /*19ad0*/  @!P0 IMAD.IADD R3, R21, 0x1, R3 ;  /* 0x0000000115038824 */ /* 0x000fe200078e0203 */
[----:B------:R-:W-:Y:S01]  /*19ae0*/  @P0 IADD3 R3, PT, PT, R29, R0, RZ ;  /* 0x000000001d030210 */ /* 0x000fe20007ffe0ff */
[----:B------:R-:W-:-:S04]  /*19af0*/  IMAD.WIDE.U32 R24, R180, R26, R24 ;  /* 0x0000001ab4187225 */ /* 0x000fc800078e0018 */
[----:B------:R-:W-:Y:S02]  /*19b00*/  IMAD R180, R27, R180, RZ ;  /* 0x000000b41bb47224 */ /* 0x000fe400078e02ff */
[----:B------:R-:W-:Y:S02]  /*19b10*/  @P0 IMAD.MOV.U32 R20, RZ, RZ, R28 ;  /* 0x000000ffff140224 */ /* 0x000fe400078e001c */
[----:B------:R-:W-:Y:S01]  /*19b20*/  IMAD.IADD R180, R25, 0x1, R180 ;  /* 0x0000000119b47824 */ /* 0x000fe200078e02b4 */
[----:B-1----:R-:W-:Y:S01]  /*19b30*/  SHF.R.U32.HI R21, RZ, 0x3, R2 ;  /* 0x00000003ff157819 */ /* 0x002fe20000011602 */
[-C--:B------:R-:W-:Y:S02]  /*19b40*/  IMAD R2, R33, R177.reuse, RZ ;  /* 0x000000b121027224 */ /* 0x080fe400078e02ff */
[----:B------:R-:W-:-:S05]  /*19b50*/  IMAD.WIDE.U32 R32, R32, R177, RZ ;  /* 0x000000b120207225 */ /* 0x000fca00078e00ff */
[----:B------:R-:W-:Y:S02]  /*19b60*/  IADD3 R2, PT, PT, R33, R2, RZ ;  /* 0x0000000221027210 */ /* 0x000fe40007ffe0ff */
        /* <DEDUP_REMOVED lines=25> */
.L_x_10486:
[----:B------:R-:W-:Y:S05]  /*19d00*/  BSYNC.RECONVERGENT B0 ;  /* 0x0000000000007941 */ /* 0x000fea0003800200 */
.L_x_10485:
        /* <DEDUP_REMOVED lines=13> */
.L_x_10488:
[----:B------:R-:W-:Y:S05]  /*19de0*/  BSYNC.RECONVERGENT B0 ;  /* 0x0000000000007941 */ /* 0x000fea0003800200 */
.L_x_10487:
[----:B------:R-:W-:-:S04]  /*19df0*/  MOV R177, 0x0 ;  /* 0x0000000000b17802 */ /* 0x000fc80000000f00 */
[----:B-1234-:R-:W-:Y:S05]  /*19e00*/  @P2 RET.REL.NODEC R176 `(_ZN5flash24flash_fwd_splitkv_kernelI23Flash_fwd_kernel_traitsILi64ELi64ELi128ELi4ELb0ELb0EN7cutlass10bfloat16_tE19Flash_kernel_traitsILi64ELi64ELi128ELi4ES3_EELb0ELb1ELb0ELb0ELb0ELb0ELb0ELb1EEEvNS_16Flash_fwd_paramsE) ;  /* 0xfffffe60b07c2950 */ /* 0x01efea0003c3ffff */
        /* <DEDUP_REMOVED lines=12> */
[----:B-1----:R-:W-:Y:S05]  /*19ed0*/  RET.REL.NODEC R176 `(_ZN5flash24flash_fwd_splitkv_kernelI23Flash_fwd_kernel_traitsILi64ELi64ELi128ELi4ELb0ELb0EN7cutlass10bfloat16_tE19Flash_kernel_traitsILi64ELi64ELi128ELi4ES3_EELb0ELb1ELb0ELb0ELb0ELb0ELb0ELb1EEEvNS_16Flash_fwd_paramsE) ;  /* 0xfffffe60b0487950 */ /* 0x002fea0003c3ffff */
.L_x_10480:
[----:B------:R-:W-:Y:S01]  /*19ee0*/  MOV R4, 0x2 ;  /* 0x0000000200047802 */ /* 0x000fe20000000f00 */
[----:B------:R-:W-:Y:S01]  /*19ef0*/  IMAD.MOV.U32 R3, RZ, RZ, 0x1f ;  /* 0x0000001fff037424 */ /* 0x000fe200078e00ff */
[----:B------:R-:W-:-:S07]  /*19f00*/  MOV R5, 0xffffffff ;  /* 0xffffffff00057802 */ /* 0x000fce0000000f00 */
[----:B-1---5:R-:W-:Y:S05]  /*19f10*/  WARPSYNC.COLLECTIVE R5, `(.L_x_10489) ;  /* 0x0000000005087348 */ /* 0x022fea0003c00000 */
[----:B------:R2:W3:Y:S02]  /*19f20*/  SHFL.BFLY P0, R10, R198, R4, R3 ;  /* 0x0c000004c60a7389 */ /* 0x0004e40000000003 */
[----:B-123-5:R-:W-:Y:S05]  /*19f30*/  ENDCOLLECTIVE ;  /* 0x000000000000791b */ /* 0x02efea0003800000 */
.L_x_10489:
[----:B------:R-:W-:Y:S02]  /*19f40*/  IMAD.MOV.U32 R9, RZ, RZ, R10 ;  /* 0x000000ffff097224 */ /* 0x000fe400078e000a */
[----:B------:R-:W-:Y:S02]  /*19f50*/  IMAD.MOV.U32 R4, RZ, RZ, 0x1 ;  /* 0x00000001ff047424 */ /* 0x000fe400078e00ff */
[----:B------:R-:W-:-:S05]  /*19f60*/  FADD.FTZ R9, R9, R198 ;  /* 0x000000c609097221 */ /* 0x000fca0000010000 */
[----:B------:R-:W-:-:S07]  /*19f70*/  MOV R198, R9 ;  /* 0x0000000900c67202 */ /* 0x000fce0000000f00 */
[----:B------:R-:W-:Y:S05]  /*19f80*/  WARPSYNC.COLLECTIVE R5, `(.L_x_10490) ;  /* 0x0000000005087348 */ /* 0x000fea0003c00000 */
[----:B------:R1:W2:Y:S02]  /*19f90*/  SHFL.BFLY P0, R10, R198, R4, R3 ;  /* 0x0c000004c60a7389 */ /* 0x0002a40000000003 */
[----:B-12---:R-:W-:Y:S05]  /*19fa0*/  ENDCOLLECTIVE ;  /* 0x000000000000791b */ /* 0x006fea0003800000 */
.L_x_10490:
[----:B------:R-:W-:Y:S01]  /*19fb0*/  MOV R198, R197 ;  /* 0x000000c500c67202 */ /* 0x000fe20000000f00 */
[----:B------:R-:W-:Y:S01]  /*19fc0*/  IMAD.MOV.U32 R4, RZ, RZ, 0x2 ;  /* 0x00000002ff047424 */ /* 0x000fe200078e00ff */
[----:B------:R-:W-:-:S07]  /*19fd0*/  MOV R6, R10 ;  /* 0x0000000a00067202 */ /* 0x000fce0000000f00 */
[----:B------:R-:W-:Y:S05]  /*19fe0*/  WARPSYNC.COLLECTIVE R5, `(.L_x_10491) ;  /* 0x0000000005087348 */ /* 0x000fea0003c00000 */
[----:B------:R1:W2:Y:S02]  /*19ff0*/  SHFL.BFLY P0, R10, R198, R4, R3 ;  /* 0x0c000004c60a7389 */ /* 0x0002a40000000003 */
[----:B-12---:R-:W-:Y:S05]  /*1a000*/  ENDCOLLECTIVE ;  /* 0x000000000000791b */ /* 0x006fea0003800000 */
.L_x_10491:
[----:B------:R-:W-:Y:S01]  /*1a010*/  FADD.FTZ R6, R9, R6 ;  /* 0x0000000609067221 */ /* 0x000fe20000010000 */
[----:B------:R-:W-:Y:S01]  /*1a020*/  FADD.FTZ R8, R10, R197 ;  /* 0x000000c50a087221 */ /* 0x000fe20000010000 */
[----:B------:R-:W-:-:S04]  /*1a030*/  MOV R4, 0x1 ;  /* 0x0000000100047802 */ /* 0x000fc80000000f00 */
[----:B------:R-:W-:-:S07]  /*1a040*/  MOV R198, R8 ;  /* 0x0000000800c67202 */ /* 0x000fce0000000f00 */
[----:B------:R-:W-:Y:S05]  /*1a050*/  WARPSYNC.COLLECTIVE R5, `(.L_x_10492) ;  /* 0x0000000005087348 */ /* 0x000fea0003c00000 */
[----:B------:R1:W2:Y:S02]  /*1a060*/  SHFL.BFLY P0, R10, R198, R4, R3 ;  /* 0x0c000004c60a7389 */ /* 0x0002a40000000003 */
[----:B-12---:R-:W-:Y:S05]  /*1a070*/  ENDCOLLECTIVE ;  /* 0x000000000000791b */ /* 0x006fea0003800000 */
.L_x_10492:
[----:B------:R-:W-:Y:S05]  /*1a080*/  BRA `(.L_x_10493) ;  /* 0xfffffff0000c7947 */ /* 0x000fea000383ffff */
.L_x_10494:
        /* <DEDUP_REMOVED lines=15> */
.L_x_14800:


//--------------------- .text._ZN5flash24flash_fwd_splitkv_kernelI23Flash_fwd_kernel_traitsILi64ELi64ELi128ELi4ELb0ELb0EN7cutlass10bfloat16_tE19Flash_kernel_traitsILi64ELi64ELi128ELi4ES3_EELb0ELb1ELb0ELb0ELb0ELb1ELb0ELb1EEEvNS_16Flash_fwd_paramsE --------------------------
	.section	.text._ZN5flash24flash_fwd_splitkv_kernelI23Flash_fwd_kernel_traitsILi64ELi64ELi128ELi4ELb0ELb0EN7cutlass10bfloat16_tE19Flash_kernel_traitsILi64ELi64ELi128ELi4ES3_EELb0ELb1ELb0ELb0ELb0ELb1ELb0ELb1EEEvNS_16Flash_fwd_paramsE,"ax",@progbits
	.align	128
        .global         _ZN5flash24flash_fwd_splitkv_kernelI23Flash_fwd_kernel_traitsILi64ELi64ELi128ELi4ELb0ELb0EN7cutlass10bfloat16_tE19Flash_kernel_traitsILi64ELi64ELi128ELi4ES3_EELb0ELb1ELb0ELb0ELb0ELb1ELb0ELb1EEEvNS_16Flash_fwd_paramsE
        .type           _ZN5flash24flash_fwd_splitkv_kernelI23Flash_fwd_kernel_traitsILi64ELi64ELi128ELi4ELb0ELb0EN7cutlass10bfloat16_tE19Flash_kernel_traitsILi64ELi64ELi128ELi4ES3_EELb0ELb1ELb0ELb0ELb0ELb1ELb0ELb1EEEvNS_16Flash_fwd_paramsE,@function
        .size           _ZN5flash24flash_fwd_splitkv_kernelI23Flash_fwd_kernel_traitsILi64ELi64ELi128ELi4ELb0ELb0EN7cutlass10bfloat16_tE19Flash_kernel_traitsILi64ELi64ELi128ELi4ES3_EELb0ELb1ELb0ELb0ELb0ELb1ELb0ELb1EEEvNS_16Flash_fwd_paramsE,(.L_x_14801 - _ZN5flash24flash_fwd_splitkv_kernelI23Flash_fwd_kernel_traitsILi64ELi64ELi128ELi4ELb0ELb0EN7cutlass10bfloat16_tE19Flash_kernel_traitsILi64ELi64ELi128ELi4ES3_EELb0ELb1ELb0ELb0ELb0ELb1ELb0ELb1EEEvNS_16Flash_fwd_paramsE)
        .other          _ZN5flash24flash_fwd_splitkv_kernelI23Flash_fwd_kernel_traitsILi64ELi64ELi128ELi4ELb0ELb0EN7cutlass10bfloat16_tE19Flash_kernel_traitsILi64ELi64ELi128ELi4ES3_EELb0ELb1ELb0ELb0ELb0ELb1ELb0ELb1EEEvNS_16Flash_fwd_paramsE,@"STO_CUDA_ENTRY STV_DEFAULT"
_ZN5flash24flash_fwd_splitkv_kernelI23Flash_fwd_kernel_traitsILi64ELi64ELi128ELi4ELb0ELb0EN7cutlass10bfloat16_tE19Flash_kernel_traitsILi64ELi64ELi128ELi4ES3_EELb0ELb1ELb0ELb0ELb0ELb1ELb0ELb1EEEvNS_16Flash_fwd_paramsE:
.text._ZN5flash24flash_fwd_splitkv_kernelI23Flash_fwd_kernel_traitsILi64ELi64ELi128ELi4ELb0ELb0EN7cutlass10bfloat16_tE19Flash_kernel_traitsILi64ELi64ELi128ELi4ES3_EELb0ELb1ELb0ELb0ELb0ELb1ELb0ELb1EEEvNS_16Flash_fwd_paramsE:
[----:B------:R-:W-:Y:S01]  /*0000*/  LDC R1, c[0x0][0x37c] ;  /* 0x0000df00ff017b82 */ /* 0x000fe20000000800 */
[----:B------:R-:W1:Y:S07]  /*0010*/  S2R R3, SR_CTAID.X ;  /* 0x0000000000037919 */ /* 0x000e6e0000002500 */
[----:B------:R-:W2:Y:S01]  /*0020*/  LDC.64 R102, c[0x0][0x348] ;  /* 0x0000d200ff667b82 */ /* 0x000ea20000000a00 */
[----:B------:R-:W-:Y:S01]  /*0030*/  BSSY.RECONVERGENT B3, `(.L_x_10495) ;  /* 0x0000005000037945 */ /* 0x000fe20003800200 */
[----:B------:R-:W-:Y:S01]  /*0040*/  MOV R172, 0x80 ;  /* 0x0000008000ac7802 */ /* 0x000fe20000000f00 */
[----:B------:R-:W3:Y:S01]  /*0050*/  S2R R174, SR_CTAID.Y ;  /* 0x0000000000ae7919 */ /* 0x000ee20000002600 */
[----:B------:R-:W4:Y:S05]  /*0060*/  S2R R173, SR_CTAID.Z ;  /* 0x0000000000ad7919 */ /* 0x000f2a0000002700 */
[----:B-1234-:R-:W-:Y:S05]  /*0070*/  CALL.REL.NOINC `($_ZN5flash24flash_fwd_splitkv_kernelI23Flash_fwd_kernel_traitsILi64ELi64ELi128ELi4ELb0ELb0EN7cutlass10bfloat16_tE19Flash_kernel_traitsILi64ELi64ELi128ELi4ES3_EELb0ELb1ELb0ELb0ELb0ELb1ELb0ELb1EEEvNS_16Flash_fwd_paramsE$_ZN5flash30compute_attn_1rowblock_splitkvI23Flash_fwd_kernel_traitsILi64ELi64ELi128ELi4ELb0ELb0EN7cutlass10bfloat16_tE19Flash_kernel_traitsILi64ELi64ELi128ELi4ES3_EELb0ELb1ELb0ELb0ELb0ELb1ELb0ELb1ENS_16Flash_fwd_paramsEEEvRKT8_iiiii) ;  /* 0x0000000000087944 */ /* 0x01efea0003c00000 */
[----:B------:R-:W-:Y:S05]  /*0080*/  BSYNC.RECONVERGENT B3 ;  /* 0x0000000000037941 */ /* 0x000fea0003800200 */
.L_x_10495:
[----:B------:R-:W-:Y:S05]  /*0090*/  EXIT ;  /* 0x000000000000794d */ /* 0x000fea0003800000 */
        .type           $_ZN5flash24flash_fwd_splitkv_kernelI23Flash_fwd_kernel_traitsILi64ELi64ELi128ELi4ELb0ELb0EN7cutlass10bfloat16_tE19Flash_kernel_traitsILi64ELi64ELi128ELi4ES3_EELb0ELb1ELb0ELb0ELb0ELb1ELb0ELb1EEEvNS_16Flash_fwd_paramsE$_ZN5flash30compute_attn_1rowblock_splitkvI23Flash_fwd_kernel_traitsILi64ELi64ELi128ELi4ELb0ELb0EN7cutlass10bfloat16_tE19Flash_kernel_traitsILi64ELi64ELi128ELi4ES3_EELb0ELb1ELb0ELb0ELb0ELb1ELb0ELb1ENS_16Flash_fwd_paramsEEEvRKT8_iiiii,@function
        .size           $_ZN5flash24flash_fwd_splitkv_kernelI23Flash_fwd_kernel_traitsILi64ELi64ELi128ELi4ELb0ELb0EN7cutlass10bfloat16_tE19Flash_kernel_traitsILi64ELi64ELi128ELi4ES3_EELb0ELb1ELb0ELb0ELb0ELb1ELb0ELb1EEEvNS_16Flash_fwd_paramsE$_ZN5flash30compute_attn_1rowblock_splitkvI23Flash_fwd_kernel_traitsILi64ELi64ELi128ELi4ELb0ELb0EN7cutlass10bfloat16_tE19Flash_kernel_traitsILi64ELi64ELi128ELi4ES3_EELb0ELb1ELb0ELb0ELb0ELb1ELb0ELb1ENS_16Flash_fwd_paramsEEEvRKT8_iiiii,(.L_x_14801 - $_ZN5flash24flash_fwd_splitkv_kernelI23Flash_fwd_kernel_traitsILi64ELi64ELi128ELi4ELb0ELb0EN7cutlass10bfloat16_tE19Flash_kernel_traitsILi64ELi64ELi128ELi4ES3_EELb0ELb1ELb0ELb0ELb0ELb1ELb0ELb1EEEvNS_16Flash_fwd_paramsE$_ZN5flash30compute_attn_1rowblock_splitkvI23Flash_fwd_kernel_traitsILi64ELi64ELi128ELi4ELb0ELb0EN7cutlass10bfloat16_tE19Flash_kernel_traitsILi64ELi64ELi128ELi4ES3_EELb0ELb1ELb0ELb0ELb0ELb1ELb0ELb1ENS_16Flash_fwd_paramsEEEvRKT8_iiiii)
$_ZN5flash24flash_fwd_splitkv_kernelI23Flash_fwd_kernel_traitsILi64ELi64ELi128ELi4ELb0ELb0EN7cutlass10bfloat16_tE19Flash_kernel_traitsILi64ELi64ELi128ELi4ES3_EELb0ELb1ELb0ELb0ELb0ELb1ELb0ELb1EEEvNS_16Flash_fwd_paramsE$_ZN5flash30compute_attn_1rowblock_splitkvI23Flash_fwd_kernel_traitsILi64ELi64ELi128ELi4ELb0ELb0EN7cutlass10bfloat16_tE19Flash_kernel_traitsILi64ELi64ELi128ELi4ES3_EELb0ELb1ELb0ELb0ELb0ELb1ELb0ELb1ENS_16Flash_fwd_paramsEEEvRKT8_iiiii:
        /* <DEDUP_REMOVED lines=39> */
.L_x_10497:
[----:B------:R-:W-:Y:S05]  /*0310*/  BSYNC.RECONVERGENT B0 ;  /* 0x0000000000007941 */ /* 0x000fea0003800200 */
.L_x_10496:
[----:B------:R-:W-:Y:S04]  /*0320*/  BSSY.RECONVERGENT B0, `(.L_x_10498) ;  /* 0x0000007000007945 */ /* 0x000fe80003800200 */
[----:B------:R-:W-:Y:S05]  /*0330*/  @!P4 BRA `(.L_x_10499) ;  /* 0x000000000014c947 */ /* 0x000fea0003800000 */
[----:B------:R-:W2:Y:S02]  /*0340*/  LD.E.U8 R4, desc[UR4][R102.64+0x1b2] ;  /* 0x0001b20466047980 */ /* 0x000ea4000c101100 */
[----:B--2---:R-:W-:-:S13]  /*0350*/  ISETP.NE.AND P0, PT, R4, RZ, PT ;  /* 0x000000ff0400720c */ /* 0x004fda0003f05270 */
[----:B------:R-:W2:Y:S02]  /*0360*/  @P0 LD.E R9, desc[UR4][R14.64+0x4] ;  /* 0x000004040e090980 */ /* 0x000ea4000c101900 */
[----:B--2--5:R-:W-:-:S06]  /*0370*/  @P0 IADD3 R68, PT, PT, R9, -R12, RZ ;  /* 0x8000000c09440210 */ /* 0x024fcc0007ffe0ff */
[----:B------:R2:W5:Y:S02]  /*0380*/  @!P0 LD.E R68, desc[UR4][R14.64] ;  /* 0x000000040e448980 */ /* 0x000564000c101900 */
.L_x_10499:
[----:B------:R-:W-:Y:S05]  /*0390*/  BSYNC.RECONVERGENT B0 ;  /* 0x0000000000007941 */ /* 0x000fea0003800200 */
.L_x_10498:
        /* <DEDUP_REMOVED lines=9> */
.L_x_10501:
[----:B------:R-:W3:Y:S01]  /*0430*/  LD.E.64 R4, desc[UR4][R102.64+0x108] ;  /* 0x0001080466047980 */ /* 0x000ee2000c101b00 */
[----:B------:R-:W-:Y:S01]  /*0440*/  BSSY.RECONVERGENT B0, `(.L_x_10503) ;  /* 0x0000006000007945 */ /* 0x000fe20003800200 */
[----:B---3--:R-:W-:-:S04]  /*0450*/  ISETP.NE.U32.AND P0, PT, R4, RZ, PT ;  /* 0x000000ff0400720c */ /* 0x008fc80003f05070 */
[----:B------:R-:W-:Y:S01]  /*0460*/  ISETP.NE.AND.EX P0, PT, R5, RZ, PT, P0 ;  /* 0x000000ff0500720c */ /* 0x000fe20003f05300 */
[----:B------:R-:W-:-:S12]  /*0470*/  IMAD.MOV.U32 R5, RZ, RZ, RZ ;  /* 0x000000ffff057224 */ /* 0x000fd800078e00ff */
[----:B------:R-:W-:Y:S05]  /*0480*/  @!P0 BRA `(.L_x_10504) ;  /* 0x0000000000048947 */ /* 0x000fea0003800000 */
[----:B------:R3:W5:Y:S02]  /*0490*/  LD.E R5, desc[UR4][R102.64+0xbc] ;  /* 0x0000bc0466057980 */ /* 0x000764000c101900 */
.L_x_10504:
[----:B------:R-:W-:Y:S05]  /*04a0*/  BSYNC.RECONVERGENT B0 ;  /* 0x0000000000007941 */ /* 0x000fea0003800200 */
.L_x_10503:
[----:B-----5:R-:W-:Y:S02]  /*04b0*/  IADD3 R58, PT, PT, R68, R5, RZ ;  /* 0x00000005443a7210 */ /* 0x020fe40007ffe0ff */
.L_x_10502:
[----:B------:R-:W-:Y:S05]  /*04c0*/  BSYNC.RECONVERGENT B1 ;  /* 0x0000000000017941 */ /* 0x000fea0003800200 */
.L_x_10500:
[----:B------:R-:W-:Y:S01]  /*04d0*/  IMAD.SHL.U32 R176, R3, 0x40, RZ ;  /* 0x0000004003b07824 */ /* 0x000fe200078e00ff */
[----:B------:R-:W-:Y:S01]  /*04e0*/  MOV R4, R172 ;  /* 0x000000ac00047202 */ /* 0x000fe20000000f00 */
[----:B------:R-:W-:-:S03]  /*04f0*/  IMAD.MOV.U32 R5, RZ, RZ, 0x0 ;  /* 0x00000000ff057424 */ /* 0x000fc600078e00ff */
[----:B------:R-:W-:-:S13]  /*0500*/  ISETP.GT.AND P0, PT, R179, R176, PT ;  /* 0x000000b0b300720c */ /* 0x000fda0003f04270 */
[----:B-123--:R-:W-:Y:S05]  /*0510*/  @!P0 RET.REL.NODEC R4 `(_ZN5flash24flash_fwd_splitkv_kernelI23Flash_fwd_kernel_traitsILi64ELi64ELi128ELi4ELb0ELb0EN7cutlass10bfloat16_tE19Flash_kernel_traitsILi64ELi64ELi128ELi4ES3_EELb0ELb1ELb0ELb0ELb0ELb1ELb0ELb1EEEvNS_16Flash_fwd_paramsE) ;  /* 0xfffffff804b88950 */ /* 0x00efea0003c3ffff */
        /* <DEDUP_REMOVED lines=97> */
.L_x_10507:
[----:B------:R-:W-:Y:S05]  /*0b30*/  BSYNC.RECONVERGENT B0 ;  /* 0x0000000000007941 */ /* 0x000fea0003800200 */
.L_x_10506:
        /* <DEDUP_REMOVED lines=13> */
.L_x_10509:
[----:B------:R-:W-:Y:S05]  /*0c10*/  BSYNC.RECONVERGENT B0 ;  /* 0x0000000000007941 */ /* 0x000fea0003800200 */
.L_x_10508:
        /* <DEDUP_REMOVED lines=12> */
.L_x_10511:
[----:B------:R-:W-:Y:S05]  /*0ce0*/  BSYNC.RECONVERGENT B0 ;  /* 0x0000000000007941 */ /* 0x000fea0003800200 */
.L_x_10510:
[----:B------:R-:W-:Y:S01]  /*0cf0*/  ISETP.NE.AND P0, PT, R4, RZ, PT ;  /* 0x000000ff0400720c */ /* 0x000fe20003f05270 */
[----:B------:R-:W-:Y:S01]  /*0d00*/  @!P6 ST.E desc[UR4][R16.64+0x40], R5 ;  /* 0x000040051000e985 */ /* 0x000fe2000c101904 */
[----:B------:R-:W-:-:S03]  /*0d10*/  MOV R173, 0x0 ;  /* 0x0000000000ad7802 */ /* 0x000fc60000000f00 */
[----:B------:R-:W-:Y:S08]  /*0d20*/  @!P5 ST.E desc[UR4][R16.64+0x80], R3 ;  /* 0x000080031000d985 */ /* 0x000ff0000c101904 */
[----:B------:R1:W-:Y:S02]  /*0d30*/  @!P0 ST.E desc[UR4][R16.64], R15 ;  /* 0x0000000f10008985 */ /* 0x0003e4000c101904 */
[----:B-123--:R-:W-:Y:S05]  /*0d40*/  @P1 RET.REL.NODEC R172 `(_ZN5flash24flash_fwd_splitkv_kernelI23Flash_fwd_kernel_traitsILi64ELi64ELi128ELi4ELb0ELb0EN7cutlass10bfloat16_tE19Flash_kernel_traitsILi64ELi64ELi128ELi4ES3_EELb0ELb1ELb0ELb0ELb0ELb1ELb0ELb1EEEvNS_16Flash_fwd_paramsE) ;  /* 0xfffffff0acac1950 */ /* 0x00efea0003c3ffff */
[----:B------:R-:W-:Y:S02]  /*0d50*/  MOV R3, 0x7f800000 ;  /* 0x7f80000000037802 */ /* 0x000fe40000000f00 */
[----:B------:R-:W-:-:S03]  /*0d60*/  MOV R173, 0x0 ;  /* 0x0000000000ad7802 */ /* 0x000fc60000000f00 */
[----:B------:R1:W-:Y:S02]  /*0d70*/  ST.E desc[UR4][R16.64+0xc0], R3 ;  /* 0x0000c00310007985 */ /* 0x0003e4000c101904 */
[----:B-1----:R-:W-:Y:S05]  /*0d80*/  RET.REL.NODEC R172 `(_ZN5flash24flash_fwd_splitkv_kernelI23Flash_fwd_kernel_traitsILi64ELi64ELi128ELi4ELb0ELb0EN7cutlass10bfloat16_tE19Flash_kernel_traitsILi64ELi64ELi128ELi4ES3_EELb0ELb1ELb0ELb0ELb0ELb1ELb0ELb1EEEvNS_16Flash_fwd_paramsE) ;  /* 0xfffffff0ac9c7950 */ /* 0x002fea0003c3ffff */
.L_x_10505:
        /* <DEDUP_REMOVED lines=103> */
.L_x_10513:
        /* <DEDUP_REMOVED lines=79> */
.L_x_10514:
[----:B------:R-:W-:Y:S05]  /*18f0*/  BSYNC.RECONVERGENT B0 ;  /* 0x0000000000007941 */ /* 0x000fea0003800200 */
.L_x_10512:
        /* <DEDUP_REMOVED lines=224> */
.L_x_10554:
        /* <DEDUP_REMOVED lines=159> */
.L_x_10517:
        /* <DEDUP_REMOVED lines=68> */
.L_x_10521:
[----:B------:R-:W-:Y:S05]  /*3530*/  BSYNC.RECONVERGENT B0 ;  /* 0x0000000000007941 */ /* 0x000fea0003800200 */
.L_x_10520:
        /* <DEDUP_REMOVED lines=51> */
.L_x_10523:
[----:B------:R-:W-:Y:S05]  /*3870*/  BSYNC.RECONVERGENT B0 ;  /* 0x0000000000007941 */ /* 0x000fea0003800200 */
.L_x_10522:
        /* <DEDUP_REMOVED lines=53> */
.L_x_10525:
[----:B------:R-:W-:Y:S05]  /*3bd0*/  BSYNC.RECONVERGENT B0 ;  /* 0x0000000000007941 */ /* 0x000fea0003800200 */
.L_x_10524:
        /* <DEDUP_REMOVED lines=57> */
.L_x_10527:
[----:B------:R-:W-:Y:S05]  /*3f70*/  BSYNC.RECONVERGENT B0 ;  /* 0x0000000000007941 */ /* 0x000fea0003800200 */
.L_x_10526:
        /* <DEDUP_REMOVED lines=62> */
.L_x_10529:
[----:B------:R-:W-:Y:S05]  /*4360*/  BSYNC.RECONVERGENT B0 ;  /* 0x0000000000007941 */ /* 0x000fea0003800200 */
.L_x_10528:
        /* <DEDUP_REMOVED lines=53> */
.L_x_10531:
[----:B------:R-:W-:Y:S05]  /*46c0*/  BSYNC.RECONVERGENT B0 ;  /* 0x0000000000007941 */ /* 0x000fea0003800200 */
.L_x_10530:
        /* <DEDUP_REMOVED lines=55> */
.L_x_10533:
[----:B------:R-:W-:Y:S05]  /*4a40*/  BSYNC.RECONVERGENT B0 ;  /* 0x0000000000007941 */ /* 0x000fea0003800200 */
.L_x_10532:
        /* <DEDUP_REMOVED lines=55> */
.L_x_10535:
[----:B------:R-:W-:Y:S05]  /*4dc0*/  BSYNC.RECONVERGENT B0 ;  /* 0x0000000000007941 */ /* 0x000fea0003800200 */
.L_x_10534:
[----:B------:R-:W5:Y:S02]  /*4dd0*/  LD.E R3, desc[UR4][R102.64+0xd0] ;  /* 0x0000d00466037980 */ /* 0x000f64000c101900 */
[----:B-----5:R-:W-:Y:S05]  /*4de0*/  IMAD.U32 R3, R3, -0x40, RZ ;  /* 0xffffffc003037824 */ /* 0x020fea00078e00ff */
[C---:B------:R-:W-:Y:S02]  /*4df0*/  LEA R12, P1, R3.reuse, R12, 0x1 ;  /* 0x0000000c030c7211 */ /* 0x040fe400078208ff */
[C---:B------:R-:W-:Y:S02]  /*4e00*/  LEA R48, P0, R3.reuse, R48, 0x1 ;  /* 0x0000003003307211 */ /* 0x040fe400078008ff */
[C---:B------:R-:W-:Y:S02]  /*4e10*/  LEA.HI.X.SX32 R13, R3.reuse, R13, 0x1, P1 ;  /* 0x0000000d030d7211 */ /* 0x040fe400008f0eff */
[----:B------:R-:W-:Y:S01]  /*4e20*/  LEA.HI.X.SX32 R49, R3, R49, 0x1, P0 ;  /* 0x0000003103317211 */ /* 0x000fe200000f0eff */
[----:B------:R-:W-:Y:S05]  /*4e30*/  BRA `(.L_x_10518) ;  /* 0x0000002c00d07947 */ /* 0x000fea0003800000 */
.L_x_10519:
        /* <DEDUP_REMOVED lines=95> */
.L_x_10537:
[----:B------:R-:W-:Y:S05]  /*5430*/  BSYNC.RECONVERGENT B0 ;  /* 0x0000000000007941 */ /* 0x000fea0003800200 */
.L_x_10536:
        /* <DEDUP_REMOVED lines=92> */
.L_x_10539:
[----:B------:R-:W-:Y:S05]  /*5a00*/  BSYNC.RECONVERGENT B0 ;  /* 0x0000000000007941 */ /* 0x000fea0003800200 */
.L_x_10538:
        /* <DEDUP_REMOVED lines=94> */
.L_x_10541:
[----:B------:R-:W-:Y:S05]  /*5ff0*/  BSYNC.RECONVERGENT B0 ;  /* 0x0000000000007941 */ /* 0x000fea0003800200 */
.L_x_10540:
        /* <DEDUP_REMOVED lines=93> */
.L_x_10543:
[----:B------:R-:W-:Y:S05]  /*65d0*/  BSYNC.RECONVERGENT B0 ;  /* 0x0000000000007941 */ /* 0x000fea0003800200 */
.L_x_10542:
        /* <DEDUP_REMOVED lines=90> */
.L_x_10545:
[----:B------:R-:W-:Y:S05]  /*6b80*/  BSYNC.RECONVERGENT B0 ;  /* 0x0000000000007941 */ /* 0x000fea0003800200 */
.L_x_10544:
        /* <DEDUP_REMOVED lines=96> */
.L_x_10547:
[----:B------:R-:W-:Y:S05]  /*7190*/  BSYNC.RECONVERGENT B0 ;  /* 0x0000000000007941 */ /* 0x000fea0003800200 */
.L_x_10546:
        /* <DEDUP_REMOVED lines=91> */
.L_x_10549:
[----:B------:R-:W-:Y:S05]  /*7750*/  BSYNC.RECONVERGENT B0 ;  /* 0x0000000000007941 */ /* 0x000fea0003800200 */
.L_x_10548:
        /* <DEDUP_REMOVED lines=91> */
.L_x_10551:
[----:B------:R-:W-:Y:S05]  /*7d10*/  BSYNC.RECONVERGENT B0 ;  /* 0x0000000000007941 */ /* 0x000fea0003800200 */
.L_x_10550:
[----:B------:R-:W5:Y:S02]  /*7d20*/  LD.E R3, desc[UR4][R102.64+0xd0] ;  /* 0x0000d00466037980 */ /* 0x000f64000c101900 */
[----:B-----5:R-:W-:Y:S05]  /*7d30*/  IMAD.U32 R3, R3, -0x40, RZ ;  /* 0xffffffc003037824 */ /* 0x020fea00078e00ff */
[C---:B------:R-:W-:Y:S02]  /*7d40*/  LEA R90, P1, R3.reuse, R90, 0x1 ;  /* 0x0000005a035a7211 */ /* 0x040fe400078208ff */
[C---:B------:R-:W-:Y:S02]  /*7d50*/  LEA R88, P0, R3.reuse, R88, 0x1 ;  /* 0x0000005803587211 */ /* 0x040fe400078008ff */
[C---:B------:R-:W-:Y:S02]  /*7d60*/  LEA.HI.X.SX32 R91, R3.reuse, R91, 0x1, P1 ;  /* 0x0000005b035b7211 */ /* 0x040fe400008f0eff */
[----:B------:R-:W-:Y:S09]  /*7d70*/  LEA.HI.X.SX32 R89, R3, R89, 0x1, P0 ;  /* 0x0000005903597211 */ /* 0x000ff200000f0eff */
.L_x_10518:
[----:B------:R-:W-:Y:S05]  /*7d80*/  BSYNC.RECONVERGENT B1 ;  /* 0x0000000000017941 */ /* 0x000fea0003800200 */
.L_x_10516:
        /* <DEDUP_REMOVED lines=101> */
.L_x_10553:
[----:B------:R-:W-:Y:S05]  /*83e0*/  BSYNC.RECONVERGENT B0 ;  /* 0x0000000000007941 */ /* 0x000fea0003800200 */
.L_x_10552:
[----:B------:R-:W-:Y:S11]  /*83f0*/  LOP3.LUT P0, RZ, R180, 0x20, RZ, 0xc0, !PT ;  /* 0x00000020b4ff7812 */ /* 0x000ff6000780c0ff */
[----:B------:R-:W-:Y:S02]  /*8400*/  @!UPT UIADD3 URZ, UPT, UPT, URZ, URZ, URZ ;  /* 0x000000fffffff290 */ /* 0x000fe4000fffe0ff */
[----:B------:R-:W-:Y:S05]  /*8410*/  @P0 BRA `(.L_x_10554) ;  /* 0xffffffa000b80947 */ /* 0x000fea000383ffff */
.L_x_10515:
        /* <DEDUP_REMOVED lines=19> */
.L_x_10559:
[----:B------:R2:W-:Y:S02]  /*8550*/  STS.128 [R177], RZ ;  /* 0x000000ffb1007388 */ /* 0x0005e40000000c00 */
.L_x_10558:
[----:B------:R-:W-:Y:S05]  /*8560*/  BSYNC.RECONVERGENT B0 ;  /* 0x0000000000007941 */ /* 0x000fea0003800200 */
.L_x_10557:
        /* <DEDUP_REMOVED lines=17> */
.L_x_10561:
[----:B------:R-:W-:Y:S05]  /*8680*/  BSYNC.RECONVERGENT B0 ;  /* 0x0000000000007941 */ /* 0x000fea0003800200 */
.L_x_10560:
        /* <DEDUP_REMOVED lines=11> */
.L_x_10563:
[----:B------:R-:W-:Y:S05]  /*8740*/  BSYNC.RECONVERGENT B0 ;  /* 0x0000000000007941 */ /* 0x000fea0003800200 */
.L_x_10562:
        /* <DEDUP_REMOVED lines=11> */
.L_x_10556:
        /* <DEDUP_REMOVED lines=82> */
.L_x_10570:
[----:B------:R-:W-:Y:S05]  /*8d20*/  BSYNC.RECONVERGENT B0 ;  /* 0x0000000000007941 */ /* 0x000fea0003800200 */
.L_x_10569:
[----:B-----5:R3:W-:Y:S01]  /*8d30*/  STS.128 [R177], R8 ;  /* 0x00000008b1007388 */ /* 0x0207e20000000c00 */
[----:B------:R-:W-:Y:S05]  /*8d40*/  BRA `(.L_x_10567) ;  /* 0x0000000000047947 */ /* 0x000fea0003800000 */
.L_x_10568:
[----:B------:R2:W-:Y:S02]  /*8d50*/  STS.128 [R177], RZ ;  /* 0x000000ffb1007388 */ /* 0x0005e40000000c00 */
.L_x_10567:
[----:B------:R-:W-:Y:S05]  /*8d60*/  BSYNC.RECONVERGENT B1 ;  /* 0x0000000000017941 */ /* 0x000fea0003800200 */
.L_x_10566:
        /* <DEDUP_REMOVED lines=60> */
.L_x_10574:
[----:B------:R-:W-:Y:S05]  /*9130*/  BSYNC.RECONVERGENT B0 ;  /* 0x0000000000007941 */ /* 0x000fea0003800200 */
.L_x_10573:
[----:B-----5:R1:W-:Y:S02]  /*9140*/  STS.128 [R177+0x800], R8 ;  /* 0x00080008b1007388 */ /* 0x0203e40000000c00 */
.L_x_10572:
[----:B------:R-:W-:Y:S05]  /*9150*/  BSYNC.RECONVERGENT B1 ;  /* 0x0000000000017941 */ /* 0x000fea0003800200 */
.L_x_10571:
        /* <DEDUP_REMOVED lines=61> */
.L_x_10578:
[----:B------:R-:W-:Y:S05]  /*9530*/  BSYNC.RECONVERGENT B0 ;  /* 0x0000000000007941 */ /* 0x000fea0003800200 */
.L_x_10577:
[----:B-----5:R1:W-:Y:S02]  /*9540*/  STS.128 [R177+0x1000], R8 ;  /* 0x00100008b1007388 */ /* 0x0203e40000000c00 */
.L_x_10576:
[----:B------:R-:W-:Y:S05]  /*9550*/  BSYNC.RECONVERGENT B1 ;  /* 0x0000000000017941 */ /* 0x000fea0003800200 */
.L_x_10575:
        /* <DEDUP_REMOVED lines=62> */
.L_x_10580:
[----:B------:R-:W-:Y:S05]  /*9940*/  BSYNC.RECONVERGENT B0 ;  /* 0x0000000000007941 */ /* 0x000fea0003800200 */
.L_x_10579:
[----:B-----5:R1:W-:Y:S01]  /*9950*/  STS.128 [R177+0x1800], R8 ;  /* 0x00180008b1007388 */ /* 0x0203e20000000c00 */
[----:B------:R-:W-:Y:S05]  /*9960*/  BRA `(.L_x_10564) ;  /* 0x0000001400ec7947 */ /* 0x000fea0003800000 */
.L_x_10565:
        /* <DEDUP_REMOVED lines=94> */
.L_x_10585:
[----:B------:R-:W-:Y:S05]  /*9f50*/  BSYNC.RECONVERGENT B0 ;  /* 0x0000000000007941 */ /* 0x000fea0003800200 */
.L_x_10584:
[----:B-----5:R2:W-:Y:S01]  /*9f60*/  STS.128 [R177], R16 ;  /* 0x00000010b1007388 */ /* 0x0205e20000000c00 */
[----:B------:R-:W-:Y:S05]  /*9f70*/  BRA `(.L_x_10582) ;  /* 0x0000000000047947 */ /* 0x000fea0003800000 */
.L_x_10583:
[----:B------:R3:W-:Y:S02]  /*9f80*/  STS.128 [R177], RZ ;  /* 0x000000ffb1007388 */ /* 0x0007e40000000c00 */
.L_x_10582:
[----:B------:R-:W-:Y:S05]  /*9f90*/  BSYNC.RECONVERGENT B1 ;  /* 0x0000000000017941 */ /* 0x000fea0003800200 */
.L_x_10581:
        /* <DEDUP_REMOVED lines=89> */
.L_x_10589:
[----:B------:R-:W-:Y:S05]  /*a530*/  BSYNC.RECONVERGENT B0 ;  /* 0x0000000000007941 */ /* 0x000fea0003800200 */
.L_x_10588:
[----:B-----5:R1:W-:Y:S02]  /*a540*/  STS.128 [R177+0x800], R16 ;  /* 0x00080010b1007388 */ /* 0x0203e40000000c00 */
.L_x_10587:
[----:B------:R-:W-:Y:S05]  /*a550*/  BSYNC.RECONVERGENT B1 ;  /* 0x0000000000017941 */ /* 0x000fea0003800200 */
.L_x_10586:
        /* <DEDUP_REMOVED lines=90> */
.L_x_10593:
[----:B------:R-:W-:Y:S05]  /*ab00*/  BSYNC.RECONVERGENT B0 ;  /* 0x0000000000007941 */ /* 0x000fea0003800200 */
.L_x_10592:
[----:B-----5:R2:W-:Y:S02]  /*ab10*/  STS.128 [R177+0x1000], R16 ;  /* 0x00100010b1007388 */ /* 0x0205e40000000c00 */
.L_x_10591:
[----:B------:R-:W-:Y:S05]  /*ab20*/  BSYNC.RECONVERGENT B1 ;  /* 0x0000000000017941 */ /* 0x000fea0003800200 */
.L_x_10590:
        /* <DEDUP_REMOVED lines=93> */
.L_x_10595:
[----:B------:R-:W-:Y:S05]  /*b100*/  BSYNC.RECONVERGENT B0 ;  /* 0x0000000000007941 */ /* 0x000fea0003800200 */
.L_x_10594:
[----:B-----5:R1:W-:Y:S02]  /*b110*/  STS.128 [R177+0x1800], R4 ;  /* 0x00180004b1007388 */ /* 0x0203e40000000c00 */
.L_x_10564:
[----:B------:R-:W-:Y:S05]  /*b120*/  BSYNC.RECONVERGENT B2 ;  /* 0x0000000000027941 */ /* 0x000fea0003800200 */
.L_x_10555:
        /* <DEDUP_REMOVED lines=12> */
.L_x_10598:
[----:B------:R1:W-:Y:S02]  /*b1f0*/  STS.128 [R177+0x2000], RZ ;  /* 0x002000ffb1007388 */ /* 0x0003e40000000c00 */
.L_x_10597:
[----:B------:R-:W-:Y:S05]  /*b200*/  BSYNC.RECONVERGENT B0 ;  /* 0x0000000000007941 */ /* 0x000fea0003800200 */
.L_x_10596:
[----:B------:R-:W-:Y:S01]  /*b210*/  ISETP.GE.AND P1, PT, R185, R0, PT ;  /* 0x00000000b900720c */ /* 0x000fe20003f26270 */
[C---:B------:R-:W-:Y:S01]  /*b220*/  IMAD.SHL.U32 R127, R64.reuse, 0x2, RZ ;  /* 0x00000002407f7824 */ /* 0x040fe200078e00ff */
[----:B----4-:R-:W-:Y:S01]  /*b230*/  SHF.L.U64.HI R2, R64, 0x1, R67 ;  /* 0x0000000140027819 */ /* 0x010fe20000010243 */
[----:B------:R-:W-:Y:S03]  /*b240*/  BSSY.RECONVERGENT B0, `(.L_x_10599) ;  /* 0x000000c000007945 */ /* 0x000fe60003800200 */
[----:B-1-3--:R-:W-:-:S05]  /*b250*/  IADD3 R10, P0, PT, R127, R168, RZ ;  /* 0x000000a87f0a7210 */ /* 0x00afca0007f1e0ff */
[----:B------:R-:W-:Y:S02]  /*b260*/  IMAD.X R11, R2, 0x1, R167, P0 ;  /* 0x00000001020b7824 */ /* 0x000fe400000e06a7 */
[----:B------:R-:W-:Y:S06]  /*b270*/  @P1 BRA `(.L_x_10600) ;  /* 0x0000000000201947 */ /* 0x000fec0003800000 */
[----:B-----5:R-:W-:-:S13]  /*b280*/  ISETP.GE.AND P0, PT, R100, R175, PT ;  /* 0x000000af6400720c */ /* 0x020fda0003f06270 */
[----:B------:R-:W-:Y:S05]  /*b290*/  @P0 BRA `(.L_x_10601) ;  /* 0x0000000000140947 */ /* 0x000fea0003800000 */
[----:B------:R-:W-:Y:S01]  /*b2a0*/  @!PT LDS RZ, [RZ] ;  /* 0x00000000fffff984 */ /* 0x000fe20000000800 */
[----:B------:R-:W-:Y:S01]  /*b2b0*/  @!PT LDS RZ, [RZ] ;  /* 0x00000000fffff984 */ /* 0x000fe20000000800 */
[----:B------:R-:W-:Y:S01]  /*b2c0*/  @!PT LDS RZ, [RZ] ;  /* 0x00000000fffff984 */ /* 0x000fe20000000800 */
[----:B------:R1:W-:Y:S01]  /*b2d0*/  LDGSTS.E.BYPASS.LTC128B.128 [R177+0x2800], desc[UR4][R10.64] ;  /* 0x028000000ab17fae */ /* 0x0003e2000b981a04 */
[----:B------:R-:W-:Y:S05]  /*b2e0*/  BRA `(.L_x_10600) ;  /* 0x0000000000047947 */ /* 0x000fea0003800000 */
.L_x_10601:
[----:B------:R3:W-:Y:S02]  /*b2f0*/  STS.128 [R177+0x2800], RZ ;  /* 0x002800ffb1007388 */ /* 0x0007e40000000c00 */
.L_x_10600:
[----:B------:R-:W-:Y:S05]  /*b300*/  BSYNC.RECONVERGENT B0 ;  /* 0x0000000000007941 */ /* 0x000fea0003800200 */
.L_x_10599:
        /* <DEDUP_REMOVED lines=12> */
.L_x_10604:
[----:B------:R4:W-:Y:S02]  /*b3d0*/  STS.128 [R177+0x3000], RZ ;  /* 0x003000ffb1007388 */ /* 0x0009e40000000c00 */
.L_x_10603:
[----:B------:R-:W-:Y:S05]  /*b3e0*/  BSYNC.RECONVERGENT B0 ;  /* 0x0000000000007941 */ /* 0x000fea0003800200 */
.L_x_10602:
        /* <DEDUP_REMOVED lines=12> */
.L_x_10607:
[----:B------:R1:W-:Y:S02]  /*b4b0*/  STS.128 [R177+0x3800], RZ ;  /* 0x003800ffb1007388 */ /* 0x0003e40000000c00 */
.L_x_10606:
[----:B------:R-:W-:Y:S05]  /*b4c0*/  BSYNC.RECONVERGENT B0 ;  /* 0x0000000000007941 */ /* 0x000fea0003800200 */
.L_x_10605:
        /* <DEDUP_REMOVED lines=16> */
.L_x_10610:
[----:B------:R1:W-:Y:S02]  /*b5d0*/  STS.128 [R177+0x4000], RZ ;  /* 0x004000ffb1007388 */ /* 0x0003e40000000c00 */
.L_x_10609:
[----:B------:R-:W-:Y:S05]  /*b5e0*/  BSYNC.RECONVERGENT B0 ;  /* 0x0000000000007941 */ /* 0x000fea0003800200 */
.L_x_10608:
[----:B----4-:R-:W-:Y:S01]  /*b5f0*/  IADD3 R5, PT, PT, R124, 0x50, RZ ;  /* 0x000000507c057810 */ /* 0x010fe20007ffe0ff */
[----:B------:R-:W-:Y:S03]  /*b600*/  BSSY.RECONVERGENT B0, `(.L_x_10611) ;  /* 0x000000d000007945 */ /* 0x000fe60003800200 */
[----:B------:R-:W-:-:S13]  /*b610*/  ISETP.GE.AND P0, PT, R5, R0, PT ;  /* 0x000000000500720c */ /* 0x000fda0003f06270 */
        /* <DEDUP_REMOVED lines=10> */
.L_x_10613:
[----:B------:R4:W-:Y:S02]  /*b6c0*/  STS.128 [R177+0x4800], RZ ;  /* 0x004800ffb1007388 */ /* 0x0009e40000000c00 */
.L_x_10612:
[----:B------:R-:W-:Y:S05]  /*b6d0*/  BSYNC.RECONVERGENT B0 ;  /* 0x0000000000007941 */ /* 0x000fea0003800200 */
.L_x_10611:
        /* <DEDUP_REMOVED lines=16> */
.L_x_10616:
[----:B------:R1:W-:Y:S02]  /*b7e0*/  STS.128 [R177+0x5000], RZ ;  /* 0x005000ffb1007388 */ /* 0x0003e40000000c00 */
.L_x_10615:
[----:B------:R-:W-:Y:S05]  /*b7f0*/  BSYNC.RECONVERGENT B0 ;  /* 0x0000000000007941 */ /* 0x000fea0003800200 */
.L_x_10614:
[----:B----45:R-:W-:Y:S01]  /*b800*/  VIADD R9, R124, 0x70 ;  /* 0x000000707c097836 */ /* 0x030fe20000000000 */
        /* <DEDUP_REMOVED lines=15> */
.L_x_10619:
[----:B------:R4:W-:Y:S02]  /*b900*/  STS.128 [R177+0x5800], RZ ;  /* 0x005800ffb1007388 */ /* 0x0009e40000000c00 */
.L_x_10618:
[----:B------:R-:W-:Y:S05]  /*b910*/  BSYNC.RECONVERGENT B0 ;  /* 0x0000000000007941 */ /* 0x000fea0003800200 */
.L_x_10617:
        /* <DEDUP_REMOVED lines=15> */
.L_x_10622:
[----:B------:R1:W-:Y:S01]  /*ba10*/  STS.128 [R177+0x6000], RZ ;  /* 0x006000ffb1007388 */ /* 0x0003e20000000c00 */
[----:B------:R-:W-:Y:S05]  /*ba20*/  BRA `(.L_x_10623) ;  /* 0x0000000000047947 */ /* 0x000fea0003800000 */
.L_x_10621:
[----:B------:R1:W-:Y:S02]  /*ba30*/  STS.128 [R177+0x6000], RZ ;  /* 0x006000ffb1007388 */ /* 0x0003e40000000c00 */
.L_x_10623:
[----:B------:R-:W-:Y:S05]  /*ba40*/  BSYNC.RECONVERGENT B0 ;  /* 0x0000000000007941 */ /* 0x000fea0003800200 */
.L_x_10620:
        /* <DEDUP_REMOVED lines=15> */
.L_x_10626:
[----:B------:R1:W-:Y:S02]  /*bb40*/  STS.128 [R177+0x6800], RZ ;  /* 0x006800ffb1007388 */ /* 0x0003e40000000c00 */
.L_x_10625:
[----:B------:R-:W-:Y:S05]  /*bb50*/  BSYNC.RECONVERGENT B0 ;  /* 0x0000000000007941 */ /* 0x000fea0003800200 */
.L_x_10624:
        /* <DEDUP_REMOVED lines=13> */
.L_x_10629:
[----:B------:R1:W-:Y:S02]  /*bc30*/  STS.128 [R177+0x7000], RZ ;  /* 0x007000ffb1007388 */ /* 0x0003e40000000c00 */
.L_x_10628:
[----:B------:R-:W-:Y:S05]  /*bc40*/  BSYNC.RECONVERGENT B0 ;  /* 0x0000000000007941 */ /* 0x000fea0003800200 */
.L_x_10627:
        /* <DEDUP_REMOVED lines=13> */
.L_x_10632:
[----:B------:R1:W-:Y:S02]  /*bd20*/  STS.128 [R177+0x7800], RZ ;  /* 0x007800ffb1007388 */ /* 0x0003e40000000c00 */
.L_x_10631:
[----:B------:R-:W-:Y:S05]  /*bd30*/  BSYNC.RECONVERGENT B0 ;  /* 0x0000000000007941 */ /* 0x000fea0003800200 */
.L_x_10630:
        /* <DEDUP_REMOVED lines=16> */
.L_x_10635:
[----:B------:R1:W-:Y:S02]  /*be40*/  STS.128 [R177+0x8000], RZ ;  /* 0x008000ffb1007388 */ /* 0x0003e40000000c00 */
.L_x_10634:
[----:B------:R-:W-:Y:S05]  /*be50*/  BSYNC.RECONVERGENT B0 ;  /* 0x0000000000007941 */ /* 0x000fea0003800200 */
.L_x_10633:
        /* <DEDUP_REMOVED lines=13> */
.L_x_10638:
[----:B------:R1:W-:Y:S02]  /*bf30*/  STS.128 [R177+0x8800], RZ ;  /* 0x008800ffb1007388 */ /* 0x0003e40000000c00 */
.L_x_10637:
[----:B------:R-:W-:Y:S05]  /*bf40*/  BSYNC.RECONVERGENT B0 ;  /* 0x0000000000007941 */ /* 0x000fea0003800200 */
.L_x_10636:
        /* <DEDUP_REMOVED lines=16> */
.L_x_10641:
[----:B------:R1:W-:Y:S02]  /*c050*/  STS.128 [R177+0x9000], RZ ;  /* 0x009000ffb1007388 */ /* 0x0003e40000000c00 */
.L_x_10640:
[----:B------:R-:W-:Y:S05]  /*c060*/  BSYNC.RECONVERGENT B0 ;  /* 0x0000000000007941 */ /* 0x000fea0003800200 */
.L_x_10639:
        /* <DEDUP_REMOVED lines=19> */
.L_x_10644:
[----:B------:R1:W-:Y:S02]  /*c1a0*/  STS.128 [R177+0x9800], RZ ;  /* 0x009800ffb1007388 */ /* 0x0003e40000000c00 */
.L_x_10643:
[----:B------:R-:W-:Y:S05]  /*c1b0*/  BSYNC.RECONVERGENT B0 ;  /* 0x0000000000007941 */ /* 0x000fea0003800200 */
.L_x_10642:
[----:B------:R-:W3:Y:S01]  /*c1c0*/  LD.E R122, desc[UR4][R102.64+0x18c] ;  /* 0x00018c04667a7980 */ /* 0x000ee2000c101900 */
        /* <DEDUP_REMOVED lines=25> */
[----:B------:R-:W-:Y:S04]  /*c360*/  LDSM.16.M88.4 R44, [R159] ;  /* 0x000000009f2c783b */ /* 0x000fe80000000200 */
[----:B------:R-:W-:Y:S04]  /*c370*/  LDSM.16.M88.4 R40, [R155+0x2000] ;  /* 0x002000009b28783b */ /* 0x000fe80000000200 */
[----:B-1----:R-:W1:Y:S04]  /*c380*/  LDSM.16.M88.4 R8, [R160+UR6+0x2800] ;  /* 0x00280006a008783b */ /* 0x002e680008000200 */
[----:B------:R-:W4:Y:S04]  /*c390*/  LDSM.16.M88.4 R96, [R160+UR6+0x3800] ;  /* 0x00380006a060783b */ /* 0x000f280008000200 */
[----:B------:R-:W4:Y:S04]  /*c3a0*/  LDSM.16.M88.4 R32, [R160+UR6+0x5000] ;  /* 0x00500006a020783b */ /* 0x000f280008000200 */
[----:B------:R-:W4:Y:S04]  /*c3b0*/  LDSM.16.M88.4 R4, [R155+0x2800] ;  /* 0x002800009b04783b */ /* 0x000f280000000200 */
[----:B------:R-:W4:Y:S04]  /*c3c0*/  LDSM.16.M88.4 R52, [R160+UR6+0x3000] ;  /* 0x00300006a034783b */ /* 0x000f280008000200 */
[----:B------:R-:W4:Y:S04]  /*c3d0*/  LDSM.16.M88.4 R88, [R160+UR6+0x4000] ;  /* 0x00400006a058783b */ /* 0x000f280008000200 */
[----:B------:R-:W4:Y:S01]  /*c3e0*/  LDSM.16.M88.4 R80, [R160+UR6+0x4800] ;  /* 0x00480006a050783b */ /* 0x000f220008000200 */
[C---:B--2---:R-:W-:Y:S03]  /*c3f0*/  HMMA.16816.F32.BF16 R20, R24.reuse, R16, RZ ;  /* 0x000000101814723c */ /* 0x044fe600000418ff */
[----:B------:R-:W2:Y:S04]  /*c400*/  LDSM.16.M88.4 R68, [R160+UR6+0x5800] ;  /* 0x00580006a044783b */ /* 0x000ea80008000200 */
[----:B------:R-:W2:Y:S01]  /*c410*/  LDSM.16.M88.4 R116, [R155+0x3800] ;  /* 0x003800009b74783b */ /* 0x000ea20000000200 */
[C---:B------:R-:W-:Y:S03]  /*c420*/  HMMA.16816.F32.BF16 R16, R24.reuse, R18, RZ ;  /* 0x000000121810723c */ /* 0x040fe600000418ff */
[----:B------:R-:W-:Y:S04]  /*c430*/  LDSM.16.M88.4 R64, [R155+0x3000] ;  /* 0x003000009b40783b */ /* 0x000fe80000000200 */
[----:B------:R-:W-:Y:S01]  /*c440*/  LDSM.16.M88.4 R112, [R155+0x4000] ;  /* 0x004000009b70783b */ /* 0x000fe20000000200 */
[----:B-1----:R-:W-:Y:S03]  /*c450*/  HMMA.16816.F32.BF16 R12, R24, R8, RZ ;  /* 0x00000008180c723c */ /* 0x002fe600000418ff */
[----:B------:R-:W-:Y:S04]  /*c460*/  LDSM.16.M88.4 R108, [R155+0x4800] ;  /* 0x004800009b6c783b */ /* 0x000fe80000000200 */
[----:B------:R-:W-:Y:S01]  /*c470*/  LDSM.16.M88.4 R76, [R155+0x5800] ;  /* 0x005800009b4c783b */ /* 0x000fe20000000200 */
[C---:B------:R-:W-:Y:S08]  /*c480*/  HMMA.16816.F32.BF16 R20, R44.reuse, R40, R20 ;  /* 0x000000282c14723c */ /* 0x040ff00000041814 */
[----:B------:R-:W-:Y:S01]  /*c490*/  HMMA.16816.F32.BF16 R16, R44, R42, R16 ;  /* 0x0000002a2c10723c */ /* 0x000fe20000041810 */
[----:B------:R-:W1:Y:S07]  /*c4a0*/  LDSM.16.M88.4 R40, [R155+0x5000] ;  /* 0x005000009b28783b */ /* 0x000e6e0000000200 */
[C---:B----4-:R-:W-:Y:S08]  /*c4b0*/  HMMA.16816.F32.BF16 R104, R24.reuse, R96, RZ ;  /* 0x000000601868723c */ /* 0x050ff000000418ff */
[C---:B------:R-:W-:Y:S08]  /*c4c0*/  HMMA.16816.F32.BF16 R96, R24.reuse, R98, RZ ;  /* 0x000000621860723c */ /* 0x040ff000000418ff */
[C---:B------:R-:W-:Y:S08]  /*c4d0*/  HMMA.16816.F32.BF16 R36, R24.reuse, R32, RZ ;  /* 0x000000201824723c */ /* 0x040ff000000418ff */
[----:B------:R-:W-:Y:S08]  /*c4e0*/  HMMA.16816.F32.BF16 R32, R24, R34, RZ ;  /* 0x000000221820723c */ /* 0x000ff000000418ff */
[----:B------:R-:W-:Y:S01]  /*c4f0*/  HMMA.16816.F32.BF16 R12, R44, R4, R12 ;  /* 0x000000042c0c723c */ /* 0x000fe2000004180c */
[----:B------:R-:W-:-:S05]  /*c500*/  IMAD.MOV.U32 R4, RZ, RZ, 0x40 ;  /* 0x00000040ff047424 */ /* 0x000fca00078e00ff */
[----:B------:R-:W-:Y:S02]  /*c510*/  SEL R4, R4, 0xffffffc0, !P2 ;  /* 0xffffffc004047807 */ /* 0x000fe40005000000 */
[C---:B------:R-:W-:Y:S03]  /*c520*/  HMMA.16816.F32.BF16 R60, R24.reuse, R52, RZ ;  /* 0x00000034183c723c */ /* 0x040fe600000418ff */
[--C-:B------:R-:W-:Y:S02]  /*c530*/  IMAD.IADD R158, R161, 0x1, R4.reuse ;  /* 0x00000001a19e7824 */ /* 0x100fe400078e0204 */
[----:B------:R-:W-:Y:S02]  /*c540*/  IMAD.IADD R154, R0, 0x1, R4 ;  /* 0x00000001009a7824 */ /* 0x000fe400078e0204 */
[C---:B------:R-:W-:Y:S01]  /*c550*/  IMAD.IADD R157, R3.reuse, 0x1, R158 ;  /* 0x00000001039d7824 */ /* 0x040fe200078e029e */
[----:B------:R-:W-:Y:S01]  /*c560*/  HMMA.16816.F32.BF16 R52, R24, R54, RZ ;  /* 0x000000361834723c */ /* 0x000fe200000418ff */
[----:B------:R-:W-:Y:S01]  /*c570*/  LDSM.16.M88.4 R72, [R158] ;  /* 0x000000009e48783b */ /* 0x000fe20000000200 */
[----:B------:R-:W-:-:S06]  /*c580*/  IMAD.IADD R153, R3, 0x1, R154 ;  /* 0x0000000103997824 */ /* 0x000fcc00078e029a */
[C---:B------:R-:W-:Y:S08]  /*c590*/  HMMA.16816.F32.BF16 R92, R24.reuse, R88, RZ ;  /* 0x00000058185c723c */ /* 0x040ff000000418ff */
[C---:B------:R-:W-:Y:S08]  /*c5a0*/  HMMA.16816.F32.BF16 R84, R24.reuse, R80, RZ ;  /* 0x000000501854723c */ /* 0x040ff000000418ff */
[C---:B------:R-:W-:Y:S08]  /*c5b0*/  HMMA.16816.F32.BF16 R8, R24.reuse, R10, RZ ;  /* 0x0000000a1808723c */ /* 0x040ff000000418ff */
[C---:B------:R-:W-:Y:S08]  /*c5c0*/  HMMA.16816.F32.BF16 R88, R24.reuse, R90, RZ ;  /* 0x0000005a1858723c */ /* 0x040ff000000418ff */
[C---:B------:R-:W-:Y:S08]  /*c5d0*/  HMMA.16816.F32.BF16 R80, R24.reuse, R82, RZ ;  /* 0x000000521850723c */ /* 0x040ff000000418ff */
[----:B--2---:R-:W-:Y:S08]  /*c5e0*/  HMMA.16816.F32.BF16 R28, R24, R68, RZ ;  /* 0x00000044181c723c */ /* 0x004ff000000418ff */
[C---:B------:R-:W-:Y:S08]  /*c5f0*/  HMMA.16816.F32.BF16 R104, R44.reuse, R116, R104 ;  /* 0x000000742c68723c */ /* 0x040ff00000041868 */
[----:B------:R-:W-:Y:S08]  /*c600*/  HMMA.16816.F32.BF16 R96, R44, R118, R96 ;  /* 0x000000762c60723c */ /* 0x000ff00000041860 */
[----:B------:R-:W-:Y:S01]  /*c610*/  HMMA.16816.F32.BF16 R24, R24, R70, RZ ;  /* 0x000000461818723c */ /* 0x000fe200000418ff */
[----:B------:R-:W2:Y:S07]  /*c620*/  LDSM.16.M88.4 R68, [R154+0x2000] ;  /* 0x002000009a44783b */ /* 0x000eae0000000200 */
[C---:B-1----:R-:W-:Y:S01]  /*c630*/  HMMA.16816.F32.BF16 R116, R44.reuse, R40, R36 ;  /* 0x000000282c74723c */ /* 0x042fe20000041824 */
[----:B------:R-:W-:Y:S07]  /*c640*/  LDSM.16.M88.4 R36, [R157] ;  /* 0x000000009d24783b */ /* 0x000fee0000000200 */
[C---:B------:R-:W-:Y:S01]  /*c650*/  HMMA.16816.F32.BF16 R32, R44.reuse, R42, R32 ;  /* 0x0000002a2c20723c */ /* 0x040fe20000041820 */
[----:B------:R-:W1:Y:S07]  /*c660*/  LDSM.16.M88.4 R40, [R154+0x4800] ;  /* 0x004800009a28783b */ /* 0x000e6e0000000200 */
[C---:B------:R-:W-:Y:S08]  /*c670*/  HMMA.16816.F32.BF16 R60, R44.reuse, R64, R60 ;  /* 0x000000402c3c723c */ /* 0x040ff0000004183c */
[C---:B------:R-:W-:Y:S01]  /*c680*/  HMMA.16816.F32.BF16 R52, R44.reuse, R66, R52 ;  /* 0x000000422c34723c */ /* 0x040fe20000041834 */
[----:B------:R-:W4:Y:S07]  /*c690*/  LDSM.16.M88.4 R64, [R154+0x2800] ;  /* 0x002800009a40783b */ /* 0x000f2e0000000200 */
[C---:B------:R-:W-:Y:S08]  /*c6a0*/  HMMA.16816.F32.BF16 R92, R44.reuse, R112, R92 ;  /* 0x000000702c5c723c */ /* 0x040ff0000004185c */
[C---:B------:R-:W-:Y:S01]  /*c6b0*/  HMMA.16816.F32.BF16 R88, R44.reuse, R114, R88 ;  /* 0x000000722c58723c */ /* 0x040fe20000041858 */
[----:B------:R-:W3:Y:S07]  /*c6c0*/  LDSM.16.M88.4 R112, [R153+0x2000] ;  /* 0x002000009970783b */ /* 0x000eee0000000200 */
[C---:B------:R-:W-:Y:S08]  /*c6d0*/  HMMA.16816.F32.BF16 R84, R44.reuse, R108, R84 ;  /* 0x0000006c2c54723c */ /* 0x040ff00000041854 */
[C---:B------:R-:W-:Y:S01]  /*c6e0*/  HMMA.16816.F32.BF16 R80, R44.reuse, R110, R80 ;  /* 0x0000006e2c50723c */ /* 0x040fe20000041850 */
[----:B------:R-:W3:Y:S07]  /*c6f0*/  LDSM.16.M88.4 R108, [R154+0x3000] ;  /* 0x003000009a6c783b */ /* 0x000eee0000000200 */
[----:B------:R-:W-:Y:S08]  /*c700*/  HMMA.16816.F32.BF16 R8, R44, R6, R8 ;  /* 0x000000062c08723c */ /* 0x000ff00000041808 */
[C---:B--2---:R-:W-:Y:S08]  /*c710*/  HMMA.16816.F32.BF16 R20, R72.reuse, R68, R20 ;  /* 0x000000444814723c */ /* 0x044ff00000041814 */
[C---:B-1----:R-:W-:Y:S08]  /*c720*/  HMMA.16816.F32.BF16 R84, R72.reuse, R40, R84 ;  /* 0x000000284854723c */ /* 0x042ff00000041854 */
[C---:B------:R-:W-:Y:S01]  /*c730*/  HMMA.16816.F32.BF16 R80, R72.reuse, R42, R80 ;  /* 0x0000002a4850723c */ /* 0x040fe20000041850 */
[----:B------:R-:W-:Y:S07]  /*c740*/  LDSM.16.M88.4 R40, [R153+0x3000] ;  /* 0x003000009928783b */ /* 0x000fee0000000200 */
[C---:B----4-:R-:W-:Y:S08]  /*c750*/  HMMA.16816.F32.BF16 R12, R72.reuse, R64, R12 ;  /* 0x00000040480c723c */ /* 0x050ff0000004180c */
[C---:B------:R-:W-:Y:S01]  /*c760*/  HMMA.16816.F32.BF16 R8, R72.reuse, R66, R8 ;  /* 0x000000424808723c */ /* 0x040fe20000041808 */
[----:B------:R-:W1:Y:S07]  /*c770*/  LDSM.16.M88.4 R64, [R154+0x5800] ;  /* 0x005800009a40783b */ /* 0x000e6e0000000200 */
[----:B------:R-:W-:Y:S01]  /*c780*/  HMMA.16816.F32.BF16 R16, R72, R70, R16 ;  /* 0x000000464810723c */ /* 0x000fe20000041810 */
[----:B------:R-:W2:Y:S07]  /*c790*/  LDSM.16.M88.4 R68, [R154+0x3800] ;  /* 0x003800009a44783b */ /* 0x000eae0000000200 */
[----:B---3--:R-:W-:Y:S08]  /*c7a0*/  HMMA.16816.F32.BF16 R20, R36, R112, R20 ;  /* 0x000000702414723c */ /* 0x008ff00000041814 */
[C---:B------:R-:W-:Y:S08]  /*c7b0*/  HMMA.16816.F32.BF16 R28, R44.reuse, R76, R28 ;  /* 0x0000004c2c1c723c */ /* 0x040ff0000004181c */
[----:B------:R-:W-:Y:S01]  /*c7c0*/  HMMA.16816.F32.BF16 R24, R44, R78, R24 ;  /* 0x0000004e2c18723c */ /* 0x000fe20000041818 */
[----:B------:R-:W3:Y:S02]  /*c7d0*/  LDSM.16.M88.4 R76, [R154+0x5000] ;  /* 0x005000009a4c783b */ /* 0x000ee40000000200 */
[-C--:B------:R-:W-:Y:S01]  /*c7e0*/  FMUL.FTZ R0, R20, R122.reuse ;  /* 0x0000007a14007220 */ /* 0x080fe20000410000 */
[-C--:B------:R-:W-:Y:S01]  /*c7f0*/  FMUL.FTZ R5, R21, R122.reuse ;  /* 0x0000007a15057220 */ /* 0x080fe20000410000 */
[----:B------:R-:W4:Y:S01]  /*c800*/  LDSM.16.M88.4 R44, [R154+0x4000] ;  /* 0x004000009a2c783b */ /* 0x000f220000000200 */
[-C--:B------:R-:W-:Y:S01]  /*c810*/  FMUL.FTZ R6, R22, R122.reuse ;  /* 0x0000007a16067220 */ /* 0x080fe20000410000 */
[-C--:B------:R-:W-:Y:S01]  /*c820*/  FMUL.FTZ R7, R23, R122.reuse ;  /* 0x0000007a17077220 */ /* 0x080fe20000410000 */
[C---:B------:R-:W-:Y:S01]  /*c830*/  HMMA.16816.F32.BF16 R60, R72.reuse, R108, R60 ;  /* 0x0000006c483c723c */ /* 0x040fe2000004183c */
[----:B------:R-:W4:Y:S01]  /*c840*/  LDSM.16.M88.4 R20, [R153+0x3800] ;  /* 0x003800009914783b */ /* 0x000f220000000200 */
[----:B------:R-:W-:Y:S06]  /*c850*/  MUFU.TANH R0, R0 ;  /* 0x0000000000007308 */ /* 0x000fec0000002400 */
[C---:B------:R-:W-:Y:S01]  /*c860*/  HMMA.16816.F32.BF16 R52, R72.reuse, R110, R52 ;  /* 0x0000006e4834723c */ /* 0x040fe20000041834 */
[----:B------:R-:W-:Y:S01]  /*c870*/  LDSM.16.M88.4 R108, [R153+0x2800] ;  /* 0x00280000996c783b */ /* 0x000fe20000000200 */
[----:B------:R-:W4:Y:S06]  /*c880*/  MUFU.TANH R5, R5 ;  /* 0x0000000500057308 */ /* 0x000f2c0000002400 */
[----:B-1----:R-:W-:Y:S02]  /*c890*/  HMMA.16816.F32.BF16 R28, R72, R64, R28 ;  /* 0x00000040481c723c */ /* 0x002fe4000004181c */
[----:B------:R-:W-:Y:S06]  /*c8a0*/  MUFU.TANH R6, R6 ;  /* 0x0000000600067308 */ /* 0x000fec0000002400 */
[C---:B------:R-:W-:Y:S02]  /*c8b0*/  HMMA.16816.F32.BF16 R60, R36.reuse, R40, R60 ;  /* 0x00000028243c723c */ /* 0x040fe4000004183c */
[----:B------:R-:W1:Y:S06]  /*c8c0*/  MUFU.TANH R7, R7 ;  /* 0x0000000700077308 */ /* 0x000e6c0000002400 */
[----:B------:R-:W-:Y:S01]  /*c8d0*/  HMMA.16816.F32.BF16 R52, R36, R42, R52 ;  /* 0x0000002a2434723c */ /* 0x000fe20000041834 */
[----:B------:R-:W1:Y:S07]  /*c8e0*/  LDSM.16.M88.4 R40, [R153+0x5000] ;  /* 0x005000009928783b */ /* 0x000e6e0000000200 */
[----:B------:R-:W-:Y:S01]  /*c8f0*/  HMMA.16816.F32.BF16 R24, R72, R66, R24 ;  /* 0x000000424818723c */ /* 0x000fe20000041818 */
[----:B------:R-:W1:Y:S02]  /*c900*/  LDSM.16.M88.4 R64, [R153+0x4800] ;  /* 0x004800009940783b */ /* 0x000e640000000200 */
[-C--:B------:R-:W-:Y:S01]  /*c910*/  FMUL.FTZ R60, R60, R122.reuse ;  /* 0x0000007a3c3c7220 */ /* 0x080fe20000410000 */
[-C--:B------:R-:W-:Y:S01]  /*c920*/  FMUL.FTZ R61, R61, R122.reuse ;  /* 0x0000007a3d3d7220 */ /* 0x080fe20000410000 */
[-C--:B------:R-:W-:Y:S01]  /*c930*/  FMUL.FTZ R63, R63, R122.reuse ;  /* 0x0000007a3f3f7220 */ /* 0x080fe20000410000 */
[----:B------:R-:W-:-:S02]  /*c940*/  FMUL.FTZ R62, R62, R122 ;  /* 0x0000007a3e3e7220 */ /* 0x000fc40000410000 */
[----:B--2---:R-:W-:Y:S01]  /*c950*/  HMMA.16816.F32.BF16 R104, R72, R68, R104 ;  /* 0x000000444868723c */ /* 0x004fe20000041868 */
[----:B------:R-:W-:Y:S02]  /*c960*/  MUFU.TANH R60, R60 ;  /* 0x0000003c003c7308 */ /* 0x000fe40000002400 */
[----:B------:R-:W-:-:S05]  /*c970*/  FMUL.FTZ R54, R54, R122 ;  /* 0x0000007a36367220 */ /* 0x000fca0000410000 */
[C---:B------:R-:W-:Y:S01]  /*c980*/  HMMA.16816.F32.BF16 R96, R72.reuse, R70, R96 ;  /* 0x000000464860723c */ /* 0x040fe20000041860 */
[----:B------:R-:W-:Y:S07]  /*c990*/  MUFU.TANH R61, R61 ;  /* 0x0000003d003d7308 */ /* 0x000fee0000002400 */
[C---:B---3--:R-:W-:Y:S01]  /*c9a0*/  HMMA.16816.F32.BF16 R116, R72.reuse, R76, R116 ;  /* 0x0000004c4874723c */ /* 0x048fe20000041874 */
[----:B------:R-:W-:Y:S07]  /*c9b0*/  MUFU.TANH R54, R54 ;  /* 0x0000003600367308 */ /* 0x000fee0000002400 */
[C---:B----4-:R-:W-:Y:S01]  /*c9c0*/  HMMA.16816.F32.BF16 R92, R72.reuse, R44, R92 ;  /* 0x0000002c485c723c */ /* 0x050fe2000004185c */
[----:B------:R-:W-:Y:S07]  /*c9d0*/  MUFU.TANH R62, R62 ;  /* 0x0000003e003e7308 */ /* 0x000fee0000002400 */
[----:B------:R-:W-:Y:S01]  /*c9e0*/  HMMA.16816.F32.BF16 R88, R72, R46, R88 ;  /* 0x0000002e4858723c */ /* 0x000fe20000041858 */
[----:B------:R-:W2:Y:S07]  /*c9f0*/  LDSM.16.M88.4 R44, [R153+0x4000] ;  /* 0x00400000992c783b */ /* 0x000eae0000000200 */
[C---:B------:R-:W-:Y:S08]  /*ca00*/  HMMA.16816.F32.BF16 R104, R36.reuse, R20, R104 ;  /* 0x000000142468723c */ /* 0x040ff00000041868 */
[----:B------:R-:W-:Y:S01]  /*ca10*/  HMMA.16816.F32.BF16 R96, R36, R22, R96 ;  /* 0x000000162460723c */ /* 0x000fe20000041860 */
[----:B------:R-:W3:Y:S01]  /*ca20*/  LDSM.16.M88.4 R20, [R153+0x5800] ;  /* 0x005800009914783b */ /* 0x000ee20000000200 */
[----:B------:R-:W-:-:S06]  /*ca30*/  DEPBAR.LE SB0, 0x0 ;  /* 0x000080000000791a */ /* 0x000fcc0000000000 */
[----:B-1----:R-:W-:Y:S01]  /*ca40*/  HMMA.16816.F32.BF16 R116, R36, R40, R116 ;  /* 0x000000282474723c */ /* 0x002fe20000041874 */
[----:B------:R-:W-:Y:S02]  /*ca50*/  IADD3 R41, PT, PT, R124, R58, -R179 ;  /* 0x0000003a7c297210 */ /* 0x000fe40007ffe8b3 */
[----:B------:R-:W-:-:S03]  /*ca60*/  FMUL.FTZ R107, R107, R122 ;  /* 0x0000007a6b6b7220 */ /* 0x000fc60000410000 */
[----:B------:R-:W-:Y:S02]  /*ca70*/  IMAD.IADD R41, R126, 0x1, R41 ;  /* 0x000000017e297824 */ /* 0x000fe400078e0229 */
[C---:B------:R-:W-:Y:S01]  /*ca80*/  HMMA.16816.F32.BF16 R84, R36.reuse, R64, R84 ;  /* 0x000000402454723c */ /* 0x040fe20000041854 */
[----:B------:R-:W-:Y:S02]  /*ca90*/  IMAD.IADD R64, R50, 0x1, R49 ;  /* 0x0000000132407824 */ /* 0x000fe400078e0231 */
[C-C-:B------:R-:W-:Y:S01]  /*caa0*/  VIADDMNMX R188, R41.reuse, 0x1, R58.reuse, PT ;  /* 0x0000000129bc7846 */ /* 0x140fe2000380013a */
[-C--:B------:R-:W-:Y:S01]  /*cab0*/  FMUL.FTZ R40, R96, R122.reuse ;  /* 0x0000007a60287220 */ /* 0x080fe20000410000 */
[----:B------:R-:W-:Y:S01]  /*cac0*/  VIADDMNMX R186, R41, 0x9, R58, PT ;  /* 0x0000000929ba7846 */ /* 0x000fe2000380013a */
[C---:B------:R-:W-:Y:S02]  /*cad0*/  VIADD R41, R64.reuse, 0x1 ;  /* 0x0000000140297836 */ /* 0x040fe40000000000 */
[----:B------:R-:W-:Y:S01]  /*cae0*/  FMUL.FTZ R68, R97, R122 ;  /* 0x0000007a61447220 */ /* 0x000fe20000410000 */
[C---:B------:R-:W-:Y:S01]  /*caf0*/  HMMA.16816.F32.BF16 R16, R36.reuse, R114, R16 ;  /* 0x000000722410723c */ /* 0x040fe20000041810 */
[C---:B------:R-:W-:Y:S01]  /*cb00*/  VIADD R77, R64.reuse, 0x18 ;  /* 0x00000018404d7836 */ /* 0x040fe20000000000 */
[----:B------:R-:W-:Y:S01]  /*cb10*/  MUFU.TANH R40, R40 ;  /* 0x0000002800287308 */ /* 0x000fe20000002400 */
[C---:B------:R-:W-:Y:S01]  /*cb20*/  ISETP.GE.AND P1, PT, R41.reuse, R188, PT ;  /* 0x000000bc2900720c */ /* 0x040fe20003f26270 */
[----:B------:R-:W-:Y:S01]  /*cb30*/  VIADD R76, R64, 0x19 ;  /* 0x00000019404c7836 */ /* 0x000fe20000000000 */
[----:B------:R-:W-:Y:S01]  /*cb40*/  ISETP.GE.AND P0, PT, R41, R186, PT ;  /* 0x000000ba2900720c */ /* 0x000fe20003f06270 */
[----:B------:R-:W-:Y:S01]  /*cb50*/  FMUL.FTZ R117, R117, R122 ;  /* 0x0000007a75757220 */ /* 0x000fe20000410000 */
[CC--:B------:R-:W-:Y:S01]  /*cb60*/  ISETP.GT.AND P2, PT, R189.reuse, R41.reuse, PT ;  /* 0x00000029bd00720c */ /* 0x0c0fe20003f44270 */
[----:B------:R-:W-:Y:S01]  /*cb70*/  HMMA.16816.F32.BF16 R12, R36, R108, R12 ;  /* 0x0000006c240c723c */ /* 0x000fe2000004180c */
[----:B------:R-:W-:Y:S01]  /*cb80*/  ISETP.GT.AND P4, PT, R189, R76, PT ;  /* 0x0000004cbd00720c */ /* 0x000fe20003f84270 */
[----:B------:R-:W-:Y:S01]  /*cb90*/  MUFU.TANH R68, R68 ;  /* 0x0000004400447308 */ /* 0x000fe20000002400 */
[-C--:B------:R-:W-:Y:S01]  /*cba0*/  FMUL.FTZ R84, R84, R122.reuse ;  /* 0x0000007a54547220 */ /* 0x080fe20000410000 */
[----:B------:R-:W-:Y:S01]  /*cbb0*/  FSEL R5, R5, -INF , !P2 ;  /* 0xff80000005057808 */ /* 0x000fe20005000000 */
[----:B------:R-:W-:Y:S01]  /*cbc0*/  FMUL.FTZ R85, R85, R122 ;  /* 0x0000007a55557220 */ /* 0x000fe20000410000 */
[----:B------:R-:W-:Y:S01]  /*cbd0*/  VIADD R71, R64, 0x30 ;  /* 0x0000003040477836 */ /* 0x000fe20000000000 */
[----:B------:R-:W-:Y:S01]  /*cbe0*/  ISETP.GT.AND P6, PT, R187, R41, PT ;  /* 0x00000029bb00720c */ /* 0x000fe20003fc4270 */
[----:B------:R-:W-:Y:S01]  /*cbf0*/  HMMA.16816.F32.BF16 R32, R72, R78, R32 ;  /* 0x0000004e4820723c */ /* 0x000fe20000041820 */
[----:B------:R-:W-:Y:S01]  /*cc00*/  @P1 LOP3.LUT R180, R180, 0x1, RZ, 0xfc, !PT ;  /* 0x00000001b4b41812 */ /* 0x000fe200078efcff */
[----:B------:R-:W-:-:S02]  /*cc10*/  VIADD R72, R64, 0x8 ;  /* 0x0000000840487836 */ /* 0x000fc40000000000 */
[-C--:B------:R-:W-:Y:S01]  /*cc20*/  FMUL.FTZ R16, R16, R122.reuse ;  /* 0x0000007a10107220 */ /* 0x080fe20000410000 */
[----:B------:R-:W-:Y:S01]  /*cc30*/  FMUL.FTZ R17, R17, R122 ;  /* 0x0000007a11117220 */ /* 0x000fe20000410000 */
[----:B------:R-:W-:Y:S01]  /*cc40*/  LOP3.LUT R180, R180, 0xfffffffd, RZ, 0xc0, !PT ;  /* 0xfffffffdb4b47812 */ /* 0x000fe200078ec0ff */
[C---:B------:R-:W-:Y:S01]  /*cc50*/  VIADD R79, R64.reuse, 0x10 ;  /* 0x00000010404f7836 */ /* 0x040fe20000000000 */
[----:B------:R-:W-:Y:S01]  /*cc60*/  ISETP.GE.AND P1, PT, R64, R188, PT ;  /* 0x000000bc4000720c */ /* 0x000fe20003f26270 */
[----:B------:R-:W-:Y:S01]  /*cc70*/  HMMA.16816.F32.BF16 R8, R36, R110, R8 ;  /* 0x0000006e2408723c */ /* 0x000fe20000041808 */
[----:B------:R-:W1:Y:S01]  /*cc80*/  MUFU.TANH R16, R16 ;  /* 0x0000001000107308 */ /* 0x000e620000002400 */
[----:B------:R-:W-:Y:S01]  /*cc90*/  @P0 LOP3.LUT R180, R180, 0x2, RZ, 0xfc, !PT ;  /* 0x00000002b4b40812 */ /* 0x000fe200078efcff */
[-C--:B------:R-:W-:Y:S01]  /*cca0*/  FMUL.FTZ R12, R12, R122.reuse ;  /* 0x0000007a0c0c7220 */ /* 0x080fe20000410000 */
[----:B------:R-:W-:Y:S01]  /*ccb0*/  FMUL.FTZ R13, R13, R122 ;  /* 0x0000007a0d0d7220 */ /* 0x000fe20000410000 */
[----:B------:R-:W-:Y:S01]  /*ccc0*/  ISETP.GT.AND P0, PT, R189, R64, PT ;  /* 0x00000040bd00720c */ /* 0x000fe20003f04270 */
[----:B------:R-:W-:-:S02]  /*ccd0*/  VIADD R78, R64, 0x11 ;  /* 0x00000011404e7836 */ /* 0x000fc40000000000 */
[-C--:B------:R-:W-:Y:S01]  /*cce0*/  FMUL.FTZ R14, R14, R122.reuse ;  /* 0x0000007a0e0e7220 */ /* 0x080fe20000410000 */
[C---:B--2---:R-:W-:Y:S01]  /*ccf0*/  HMMA.16816.F32.BF16 R92, R36.reuse, R44, R92 ;  /* 0x0000002c245c723c */ /* 0x044fe2000004185c */
[----:B------:R-:W-:Y:S01]  /*cd00*/  MUFU.TANH R12, R12 ;  /* 0x0000000c000c7308 */ /* 0x000fe20000002400 */
[-C--:B------:R-:W-:Y:S01]  /*cd10*/  FMUL.FTZ R44, R52, R122.reuse ;  /* 0x0000007a342c7220 */ /* 0x080fe20000410000 */
[----:B------:R-:W-:Y:S01]  /*cd20*/  FMUL.FTZ R45, R53, R122 ;  /* 0x0000007a352d7220 */ /* 0x000fe20000410000 */
[----:B------:R-:W-:Y:S01]  /*cd30*/  ISETP.GT.AND P2, PT, R189, R78, PT ;  /* 0x0000004ebd00720c */ /* 0x000fe20003f44270 */
[C---:B------:R-:W-:Y:S02]  /*cd40*/  VIADD R75, R64.reuse, 0x20 ;  /* 0x00000020404b7836 */ /* 0x040fe40000000000 */
[----:B------:R-:W-:Y:S01]  /*cd50*/  FMUL.FTZ R15, R15, R122 ;  /* 0x0000007a0f0f7220 */ /* 0x000fe20000410000 */
[C---:B------:R-:W-:Y:S01]  /*cd60*/  VIADD R73, R64.reuse, 0x29 ;  /* 0x0000002940497836 */ /* 0x040fe20000000000 */
[----:B------:R-:W-:Y:S01]  /*cd70*/  HMMA.16816.F32.BF16 R80, R36, R66, R80 ;  /* 0x000000422450723c */ /* 0x000fe20000041850 */
[----:B------:R-:W-:Y:S01]  /*cd80*/  MUFU.TANH R13, R13 ;  /* 0x0000000d000d7308 */ /* 0x000fe20000002400 */
[----:B------:R-:W-:-:S02]  /*cd90*/  VIADD R66, R64, 0x28 ;  /* 0x0000002840427836 */ /* 0x000fc40000000000 */
[-C--:B------:R-:W-:Y:S01]  /*cda0*/  FMUL.FTZ R8, R8, R122.reuse ;  /* 0x0000007a08087220 */ /* 0x080fe20000410000 */
[-C--:B------:R-:W-:Y:S01]  /*cdb0*/  FMUL.FTZ R9, R9, R122.reuse ;  /* 0x0000007a09097220 */ /* 0x080fe20000410000 */
[C---:B------:R-:W-:Y:S01]  /*cdc0*/  VIADD R74, R64.reuse, 0x21 ;  /* 0x00000021404a7836 */ /* 0x040fe20000000000 */
[----:B------:R-:W-:Y:S01]  /*cdd0*/  FSEL R7, R7, -INF , !P6 ;  /* 0xff80000007077808 */ /* 0x000fe20007000000 */
[----:B------:R-:W-:Y:S01]  /*cde0*/  VIADD R67, R64, 0x38 ;  /* 0x0000003840437836 */ /* 0x000fe20000000000 */
[C---:B------:R-:W-:Y:S01]  /*cdf0*/  HMMA.16816.F32.BF16 R88, R36.reuse, R46, R88 ;  /* 0x0000002e2458723c */ /* 0x040fe20000041858 */
[----:B------:R-:W-:Y:S01]  /*ce00*/  MUFU.TANH R8, R8 ;  /* 0x0000000800087308 */ /* 0x000fe20000002400 */
[-C--:B------:R-:W-:Y:S01]  /*ce10*/  FMUL.FTZ R46, R104, R122.reuse ;  /* 0x0000007a682e7220 */ /* 0x080fe20000410000 */
[-C--:B------:R-:W-:Y:S01]  /*ce20*/  FMUL.FTZ R190, R93, R122.reuse ;  /* 0x0000007a5dbe7220 */ /* 0x080fe20000410000 */
[-C--:B------:R-:W-:Y:S01]  /*ce30*/  FMUL.FTZ R93, R18, R122.reuse ;  /* 0x0000007a125d7220 */ /* 0x080fe20000410000 */
[----:B------:R-:W-:Y:S01]  /*ce40*/  FSEL R18, R0, -INF , !P0 ;  /* 0xff80000000127808 */ /* 0x000fe20004000000 */
[----:B------:R-:W-:Y:S01]  /*ce50*/  FMUL.FTZ R70, R92, R122 ;  /* 0x0000007a5c467220 */ /* 0x000fe20000410000 */
[C---:B------:R-:W-:Y:S01]  /*ce60*/  ISETP.GT.AND P0, PT, R189.reuse, R72, PT ;  /* 0x00000048bd00720c */ /* 0x040fe20003f04270 */
[C---:B------:R-:W-:Y:S01]  /*ce70*/  HMMA.16816.F32.BF16 R32, R36.reuse, R42, R32 ;  /* 0x0000002a2420723c */ /* 0x040fe20000041820 */
[----:B------:R-:W2:Y:S01]  /*ce80*/  MUFU.TANH R17, R17 ;  /* 0x0000001100117308 */ /* 0x000ea20000002400 */
[----:B------:R-:W-:Y:S01]  /*ce90*/  FSEL R18, R18, -INF , !P1 ;  /* 0xff80000012127808 */ /* 0x000fe20004800000 */
[-C--:B------:R-:W-:Y:S01]  /*cea0*/  FMUL.FTZ R80, R80, R122.reuse ;  /* 0x0000007a50507220 */ /* 0x080fe20000410000 */
[----:B------:R-:W-:Y:S01]  /*ceb0*/  ISETP.GT.AND P1, PT, R189, R79, PT ;  /* 0x0000004fbd00720c */ /* 0x000fe20003f24270 */
[-C--:B------:R-:W-:Y:S01]  /*cec0*/  FMUL.FTZ R47, R105, R122.reuse ;  /* 0x0000007a692f7220 */ /* 0x080fe20000410000 */
[-C--:B------:R-:W-:Y:S01]  /*ced0*/  FMUL.FTZ R110, R81, R122.reuse ;  /* 0x0000007a516e7220 */ /* 0x080fe20000410000 */
[----:B-1----:R-:W-:Y:S01]  /*cee0*/  FSEL R81, R16, -INF , !P0 ;  /* 0xff80000010517808 */ /* 0x002fe20004000000 */
[----:B---3--:R-:W-:Y:S01]  /*cef0*/  HMMA.16816.F32.BF16 R24, R36, R22, R24 ;  /* 0x000000162418723c */ /* 0x008fe20000041818 */
[----:B------:R-:W-:Y:S01]  /*cf00*/  MUFU.TANH R9, R9 ;  /* 0x0000000900097308 */ /* 0x000fe20000002400 */
[----:B------:R-:W-:Y:S01]  /*cf10*/  ISETP.GT.AND P0, PT, R189, R77, PT ;  /* 0x0000004dbd00720c */ /* 0x000fe20003f04270 */
[----:B------:R-:W-:Y:S01]  /*cf20*/  FMUL.FTZ R144, R88, R122 ;  /* 0x0000007a58907220 */ /* 0x000fe20000410000 */
[----:B------:R-:W-:-:S02]  /*cf30*/  VIADD R88, R64, 0x9 ;  /* 0x0000000940587836 */ /* 0x000fc40000000000 */
[-C--:B------:R-:W-:Y:S01]  /*cf40*/  FMUL.FTZ R89, R89, R122.reuse ;  /* 0x0000007a59597220 */ /* 0x080fe20000410000 */
[----:B------:R-:W-:Y:S01]  /*cf50*/  FMUL.FTZ R0, R116, R122 ;  /* 0x0000007a74007220 */ /* 0x000fe20000410000 */
[C---:B------:R-:W-:Y:S01]  /*cf60*/  VIADD R58, R64.reuse, 0x40 ;  /* 0x00000040403a7836 */ /* 0x040fe20000000000 */
[----:B------:R-:W-:Y:S01]  /*cf70*/  HMMA.16816.F32.BF16 R28, R36, R20, R28 ;  /* 0x00000014241c723c */ /* 0x000fe2000004181c */
[----:B------:R-:W-:Y:S01]  /*cf80*/  MUFU.TANH R44, R44 ;  /* 0x0000002c002c7308 */ /* 0x000fe20000002400 */
[----:B------:R-:W-:Y:S01]  /*cf90*/  ISETP.GT.AND P3, PT, R189, R88, PT ;  /* 0x00000058bd00720c */ /* 0x000fe20003f64270 */
[C---:B------:R-:W-:Y:S02]  /*cfa0*/  VIADD R65, R64.reuse, 0x39 ;  /* 0x0000003940417836 */ /* 0x040fe40000000000 */
[----:B------:R-:W-:Y:S01]  /*cfb0*/  FMUL.FTZ R92, R19, R122 ;  /* 0x0000007a135c7220 */ /* 0x000fe20000410000 */
[C---:B------:R-:W-:Y:S01]  /*cfc0*/  VIADD R52, R64.reuse, 0x48 ;  /* 0x0000004840347836 */ /* 0x040fe20000000000 */
[----:B--2---:R-:W-:Y:S01]  /*cfd0*/  FSEL R16, R17, -INF , !P3 ;  /* 0xff80000011107808 */ /* 0x004fe20005800000 */
[C---:B------:R-:W-:Y:S01]  /*cfe0*/  VIADD R69, R64.reuse, 0x31 ;  /* 0x0000003140457836 */ /* 0x040fe20000000000 */
[----:B------:R-:W-:Y:S01]  /*cff0*/  ISETP.GT.AND P3, PT, R189, R74, PT ;  /* 0x0000004abd00720c */ /* 0x000fe20003f64270 */
[----:B------:R-:W-:Y:S01]  /*d000*/  MUFU.TANH R45, R45 ;  /* 0x0000002d002d7308 */ /* 0x000fe20000002400 */
[----:B------:R-:W-:-:S02]  /*d010*/  VIADD R42, R64, 0x50 ;  /* 0x00000050402a7836 */ /* 0x000fc40000000000 */
[-C--:B------:R-:W-:Y:S01]  /*d020*/  FMUL.FTZ R24, R24, R122.reuse ;  /* 0x0000007a18187220 */ /* 0x080fe20000410000 */
[C---:B------:R-:W-:Y:S02]  /*d030*/  VIADD R41, R64.reuse, 0x51 ;  /* 0x0000005140297836 */ /* 0x040fe40000000000 */
[-C--:B------:R-:W-:Y:S01]  /*d040*/  FMUL.FTZ R25, R25, R122.reuse ;  /* 0x0000007a19197220 */ /* 0x080fe20000410000 */
[C---:B------:R-:W-:Y:S01]  /*d050*/  VIADD R43, R64.reuse, 0x49 ;  /* 0x00000049402b7836 */ /* 0x040fe20000000000 */
[----:B------:R-:W-:Y:S01]  /*d060*/  FSEL R61, R61, -INF , !P3 ;  /* 0xff8000003d3d7808 */ /* 0x000fe20005800000 */
[C---:B------:R-:W-:Y:S01]  /*d070*/  VIADD R36, R64.reuse, 0x61 ;  /* 0x0000006140247836 */ /* 0x040fe20000000000 */
[----:B------:R-:W1:Y:S01]  /*d080*/  MUFU.TANH R46, R46 ;  /* 0x0000002e002e7308 */ /* 0x000e620000002400 */
[----:B------:R-:W-:Y:S02]  /*d090*/  VIADD R53, R64, 0x41 ;  /* 0x0000004140357836 */ /* 0x000fe40000000000 */
[-C--:B------:R-:W-:Y:S01]  /*d0a0*/  FMUL.FTZ R28, R28, R122.reuse ;  /* 0x0000007a1c1c7220 */ /* 0x080fe20000410000 */
[----:B------:R-:W-:Y:S01]  /*d0b0*/  FMUL.FTZ R29, R29, R122 ;  /* 0x0000007a1d1d7220 */ /* 0x000fe20000410000 */
[C---:B------:R-:W-:Y:S01]  /*d0c0*/  VIADD R23, R64.reuse, 0x68 ;  /* 0x0000006840177836 */ /* 0x040fe20000000000 */
[----:B------:R-:W-:Y:S01]  /*d0d0*/  ISETP.GT.AND P3, PT, R189, R69, PT ;  /* 0x00000045bd00720c */ /* 0x000fe20003f64270 */
[----:B------:R-:W-:Y:S01]  /*d0e0*/  VIADD R22, R64, 0x69 ;  /* 0x0000006940167836 */ /* 0x000fe20000000000 */
[----:B------:R-:W-:Y:S01]  /*d0f0*/  LOP3.LUT P6, RZ, R180, 0x2, RZ, 0xc0, !PT ;  /* 0x00000002b4ff7812 */ /* 0x000fe200078cc0ff */
[----:B------:R-:W-:Y:S01]  /*d100*/  MUFU.TANH R70, R70 ;  /* 0x0000004600467308 */ /* 0x000fe20000002400 */
[----:B------:R-:W-:-:S02]  /*d110*/  VIADD R37, R64, 0x60 ;  /* 0x0000006040257836 */ /* 0x000fc40000000000 */
[-C--:B------:R-:W-:Y:S01]  /*d120*/  FMUL.FTZ R11, R11, R122.reuse ;  /* 0x0000007a0b0b7220 */ /* 0x080fe20000410000 */
[C---:B------:R-:W-:Y:S02]  /*d130*/  VIADD R19, R64.reuse, 0x78 ;  /* 0x0000007840137836 */ /* 0x040fe40000000000 */
[-C--:B------:R-:W-:Y:S01]  /*d140*/  FMUL.FTZ R99, R99, R122.reuse ;  /* 0x0000007a63637220 */ /* 0x080fe20000410000 */
[----:B------:R-:W-:Y:S02]  /*d150*/  VIADD R39, R64, 0x58 ;  /* 0x0000005840277836 */ /* 0x000fe40000000000 */
[-C--:B------:R-:W-:Y:S01]  /*d160*/  FMUL.FTZ R98, R98, R122.reuse ;  /* 0x0000007a62627220 */ /* 0x080fe20000410000 */
[C---:B------:R-:W-:Y:S01]  /*d170*/  VIADD R38, R64.reuse, 0x59 ;  /* 0x0000005940267836 */ /* 0x040fe20000000000 */
[----:B------:R-:W-:Y:S01]  /*d180*/  MUFU.TANH R112, R84 ;  /* 0x0000005400707308 */ /* 0x000fe20000002400 */
[----:B------:R-:W-:Y:S02]  /*d190*/  VIADD R21, R64, 0x70 ;  /* 0x0000007040157836 */ /* 0x000fe40000000000 */
[----:B------:R-:W-:Y:S01]  /*d1a0*/  FMUL.FTZ R94, R94, R122 ;  /* 0x0000007a5e5e7220 */ /* 0x000fe20000410000 */
[----:B------:R-:W-:Y:S01]  /*d1b0*/  VIADD R20, R64, 0x71 ;  /* 0x0000007140147836 */ /* 0x000fe20000000000 */
[----:B------:R-:W-:Y:S01]  /*d1c0*/  ISETP.GT.AND P5, PT, R189, R38, PT ;  /* 0x00000026bd00720c */ /* 0x000fe20003fa4270 */
        /* <DEDUP_REMOVED lines=16> */
[----:B------:R-:W4:Y:S01]  /*d2d0*/  MUFU.TANH R47, R47 ;  /* 0x0000002f002f7308 */ /* 0x000f220000002400 */
[----:B--2---:R-:W-:Y:S02]  /*d2e0*/  FSEL R80, R12, -INF , !P1 ;  /* 0xff8000000c507808 */ /* 0x004fe40004800000 */
[----:B------:R-:W-:Y:S01]  /*d2f0*/  FSEL R12, R13, -INF , !P2 ;  /* 0xff8000000d0c7808 */ /* 0x000fe20005000000 */
[----:B------:R-:W-:Y:S01]  /*d300*/  FMUL.FTZ R13, R33, R122 ;  /* 0x0000007a210d7220 */ /* 0x000fe20000410000 */
[C---:B------:R-:W-:Y:S02]  /*d310*/  ISETP.GT.AND P1, PT, R189.reuse, R75, PT ;  /* 0x0000004bbd00720c */ /* 0x040fe40003f24270 */
[C---:B------:R-:W-:Y:S01]  /*d320*/  ISETP.GT.AND P2, PT, R189.reuse, R71, PT ;  /* 0x00000047bd00720c */ /* 0x040fe20003f44270 */
[----:B------:R2:W2:Y:S01]  /*d330*/  MUFU.TANH R124, R85 ;  /* 0x00000055007c7308 */ /* 0x0004a20000002400 */
[----:B------:R-:W-:Y:S02]  /*d340*/  FSEL R104, R60, -INF , !P1 ;  /* 0xff8000003c687808 */ /* 0x000fe40004800000 */
[----:B------:R-:W-:-:S02]  /*d350*/  ISETP.GT.AND P1, PT, R189, R67, PT ;  /* 0x00000043bd00720c */ /* 0x000fc40003f24270 */
[----:B-1----:R-:W-:Y:S02]  /*d360*/  FSEL R136, R46, -INF , !P2 ;  /* 0xff8000002e887808 */ /* 0x002fe40005000000 */
[----:B------:R-:W-:Y:S01]  /*d370*/  FSEL R128, R40, -INF , !P1 ;  /* 0xff80000028807808 */ /* 0x000fe20004800000 */
[----:B------:R-:W1:Y:S01]  /*d380*/  MUFU.TANH R192, R89 ;  /* 0x0000005900c07308 */ /* 0x000e620000002400 */
[C---:B------:R-:W-:Y:S02]  /*d390*/  ISETP.GT.AND P2, PT, R189.reuse, R52, PT ;  /* 0x00000034bd00720c */ /* 0x040fe40003f44270 */
[----:B------:R-:W-:Y:S02]  /*d3a0*/  ISETP.GT.AND P1, PT, R189, R42, PT ;  /* 0x0000002abd00720c */ /* 0x000fe40003f24270 */
[----:B---3--:R-:W-:Y:S02]  /*d3b0*/  FSEL R144, R144, -INF , !P2 ;  /* 0xff80000090907808 */ /* 0x008fe40005000000 */
[----:B----4-:R-:W-:Y:S01]  /*d3c0*/  FSEL R47, R47, -INF , !P3 ;  /* 0xff8000002f2f7808 */ /* 0x010fe20005800000 */
[----:B------:R-:W-:Y:S01]  /*d3d0*/  MUFU.TANH R17, R117 ;  /* 0x0000007500117308 */ /* 0x000fe20000002400 */
[----:B--2---:R-:W-:Y:S01]  /*d3e0*/  FMUL.FTZ R85, R32, R122 ;  /* 0x0000007a20557220 */ /* 0x004fe20000410000 */
[----:B------:R-:W-:-:S02]  /*d3f0*/  FSEL R32, R8, -INF , !P0 ;  /* 0xff80000008207808 */ /* 0x000fc40004000000 */
[----:B------:R-:W-:Y:S02]  /*d400*/  ISETP.GT.AND P0, PT, R189, R66, PT ;  /* 0x00000042bd00720c */ /* 0x000fe40003f04270 */
[----:B------:R-:W-:Y:S02]  /*d410*/  FSEL R8, R9, -INF , !P4 ;  /* 0xff80000009087808 */ /* 0x000fe40006000000 */
[----:B------:R-:W2:Y:S01]  /*d420*/  MUFU.TANH R190, R190 ;  /* 0x000000be00be7308 */ /* 0x000ea20000002400 */
[C---:B------:R-:W-:Y:S02]  /*d430*/  ISETP.GT.AND P4, PT, R189.reuse, R73, PT ;  /* 0x00000049bd00720c */ /* 0x040fe40003f84270 */
[----:B------:R-:W-:Y:S02]  /*d440*/  FSEL R60, R44, -INF , !P0 ;  /* 0xff8000002c3c7808 */ /* 0x000fe40004000000 */
[----:B------:R-:W-:Y:S02]  /*d450*/  ISETP.GT.AND P0, PT, R189, R58, PT ;  /* 0x0000003abd00720c */ /* 0x000fe40003f04270 */
[----:B------:R-:W-:Y:S01]  /*d460*/  FSEL R210, R45, -INF , !P4 ;  /* 0xff8000002dd27808 */ /* 0x000fe20006000000 */
[----:B------:R-:W3:Y:S01]  /*d470*/  MUFU.TANH R9, R85 ;  /* 0x0000005500097308 */ /* 0x000ee20000002400 */
[----:B------:R-:W-:-:S02]  /*d480*/  ISETP.GT.AND P4, PT, R189, R65, PT ;  /* 0x00000041bd00720c */ /* 0x000fc40003f84270 */
[----:B------:R-:W-:Y:S02]  /*d490*/  FSEL R148, R70, -INF , !P0 ;  /* 0xff80000046947808 */ /* 0x000fe40004000000 */
[C---:B------:R-:W-:Y:S02]  /*d4a0*/  ISETP.GT.AND P0, PT, R189.reuse, R41, PT ;  /* 0x00000029bd00720c */ /* 0x040fe40003f04270 */
[----:B------:R-:W-:Y:S01]  /*d4b0*/  FSEL R200, R68, -INF , !P4 ;  /* 0xff80000044c87808 */ /* 0x000fe20006000000 */
[----:B------:R-:W-:Y:S01]  /*d4c0*/  MUFU.TANH R13, R13 ;  /* 0x0000000d000d7308 */ /* 0x000fe20000002400 */
[----:B------:R-:W-:Y:S02]  /*d4d0*/  ISETP.GT.AND P4, PT, R189, R43, PT ;  /* 0x0000002bbd00720c */ /* 0x000fe40003f84270 */
[----:B------:R-:W-:Y:S02]  /*d4e0*/  FSEL R112, R112, -INF , !P1 ;  /* 0xff80000070707808 */ /* 0x000fe40004800000 */
[----:B------:R-:W-:-:S02]  /*d4f0*/  FSEL R124, R124, -INF , !P0 ;  /* 0xff8000007c7c7808 */ /* 0x000fc40004000000 */
[C---:B------:R-:W-:Y:S01]  /*d500*/  ISETP.GT.AND P2, PT, R189.reuse, R36, PT ;  /* 0x00000024bd00720c */ /* 0x040fe20003f44270 */
[----:B------:R-:W4:Y:S01]  /*d510*/  MUFU.TANH R0, R0 ;  /* 0x0000000000007308 */ /* 0x000f220000002400 */
[C---:B------:R-:W-:Y:S02]  /*d520*/  ISETP.GT.AND P3, PT, R189.reuse, R53, PT ;  /* 0x00000035bd00720c */ /* 0x040fe40003f64270 */
[C---:B------:R-:W-:Y:S02]  /*d530*/  ISETP.GT.AND P1, PT, R189.reuse, R23, PT ;  /* 0x00000017bd00720c */ /* 0x040fe40003f24270 */
[C---:B------:R-:W-:Y:S02]  /*d540*/  ISETP.GT.AND P0, PT, R189.reuse, R22, PT ;  /* 0x00000016bd00720c */ /* 0x040fe40003f04270 */
[----:B-1----:R-:W-:Y:S01]  /*d550*/  FSEL R192, R192, -INF , !P4 ;  /* 0xff800000c0c07808 */ /* 0x002fe20006000000 */
[----:B------:R-:W-:Y:S01]  /*d560*/  MUFU.TANH R24, R24 ;  /* 0x0000001800187308 */ /* 0x000fe20000002400 */
[----:B------:R-:W-:-:S02]  /*d570*/  ISETP.GT.AND P4, PT, R189, R37, PT ;  /* 0x00000025bd00720c */ /* 0x000fc40003f84270 */
[----:B--2---:R-:W-:Y:S02]  /*d580*/  FSEL R190, R190, -INF , !P3 ;  /* 0xff800000bebe7808 */ /* 0x004fe40005800000 */
[----:B---3--:R-:W-:Y:S01]  /*d590*/  FSEL R46, R9, -INF , !P1 ;  /* 0xff800000092e7808 */ /* 0x008fe20004800000 */
[----:B------:R-:W-:Y:S01]  /*d5a0*/  VIADD R9, R64, 0x79 ;  /* 0x0000007940097836 */ /* 0x000fe20000000000 */
[C---:B------:R-:W-:Y:S01]  /*d5b0*/  ISETP.GT.AND P3, PT, R189.reuse, R39, PT ;  /* 0x00000027bd00720c */ /* 0x040fe20003f64270 */
[----:B------:R-:W1:Y:S01]  /*d5c0*/  MUFU.TANH R110, R110 ;  /* 0x0000006e006e7308 */ /* 0x000e620000002400 */
[----:B----4-:R-:W-:Y:S02]  /*d5d0*/  FSEL R33, R0, -INF , !P4 ;  /* 0xff80000000217808 */ /* 0x010fe40006000000 */
[----:B------:R-:W-:Y:S02]  /*d5e0*/  ISETP.GT.AND P4, PT, R189, R21, PT ;  /* 0x00000015bd00720c */ /* 0x000fe40003f84270 */
[----:B------:R-:W-:-:S02]  /*d5f0*/  FSEL R45, R84, -INF , !P3 ;  /* 0xff800000542d7808 */ /* 0x000fc40005800000 */
[C---:B------:R-:W-:Y:S01]  /*d600*/  ISETP.GT.AND P3, PT, R189.reuse, R20, PT ;  /* 0x00000014bd00720c */ /* 0x040fe20003f64270 */
[----:B------:R2:W3:Y:S01]  /*d610*/  MUFU.TANH R44, R28 ;  /* 0x0000001c002c7308 */ /* 0x0004e20000002400 */
[----:B------:R-:W-:Y:S02]  /*d620*/  ISETP.GT.AND P1, PT, R189, R9, PT ;  /* 0x00000009bd00720c */ /* 0x000fe40003f24270 */
[----:B------:R-:W-:Y:S02]  /*d630*/  FSEL R70, R7, -INF , !P6 ;  /* 0xff80000007467808 */ /* 0x000fe40007000000 */
[----:B------:R-:W-:-:S03]  /*d640*/  ISETP.GE.AND P6, PT, R79, R188, PT ;  /* 0x000000bc4f00720c */ /* 0x000fc60003fc6270 */
[----:B------:R4:W3:Y:S01]  /*d650*/  MUFU.TANH R40, R29 ;  /* 0x0000001d00287308 */ /* 0x0008e20000002400 */
[----:B-1----:R-:W-:Y:S02]  /*d660*/  FSEL R110, R110, -INF , !P5 ;  /* 0xff8000006e6e7808 */ /* 0x002fe40006800000 */
[----:B------:R-:W-:-:S05]  /*d670*/  ISETP.GE.AND P5, PT, R64, R186, PT ;  /* 0x000000ba4000720c */ /* 0x000fca0003fa6270 */
[----:B------:R-:W1:Y:S01]  /*d680*/  MUFU.TANH R25, R25 ;  /* 0x0000001900197308 */ /* 0x000e620000002400 */
[----:B--2---:R-:W-:Y:S02]  /*d690*/  FSEL R28, R13, -INF , !P0 ;  /* 0xff8000000d1c7808 */ /* 0x004fe40004000000 */
[----:B------:R-:W-:Y:S01]  /*d6a0*/  ISETP.GT.AND P0, PT, R187, R64, PT ;  /* 0x00000040bb00720c */ /* 0x000fe20003f04270 */
[----:B------:R-:W-:-:S04]  /*d6b0*/  FMUL.FTZ R64, R10, R122 ;  /* 0x0000007a0a407220 */ /* 0x000fc80000410000 */
[----:B------:R-:W2:Y:S01]  /*d6c0*/  MUFU.TANH R93, R93 ;  /* 0x0000005d005d7308 */ /* 0x000ea20000002400 */
[----:B----4-:R-:W-:Y:S02]  /*d6d0*/  FSEL R29, R17, -INF , !P2 ;  /* 0xff800000111d7808 */ /* 0x010fe40005000000 */
[----:B------:R-:W-:Y:S02]  /*d6e0*/  ISETP.GT.AND P2, PT, R189, R19, PT ;  /* 0x00000013bd00720c */ /* 0x000fe40003f44270 */
[----:B---3--:R-:W-:Y:S02]  /*d6f0*/  FSEL R17, R44, -INF , !P4 ;  /* 0xff8000002c117808 */ /* 0x008fe40006000000 */
[----:B------:R-:W-:Y:S01]  /*d700*/  FSEL R0, R24, -INF , !P2 ;  /* 0xff80000018007808 */ /* 0x000fe20005000000 */
[----:B------:R-:W-:Y:S01]  /*d710*/  MUFU.TANH R92, R92 ;  /* 0x0000005c005c7308 */ /* 0x000fe20000002400 */
[----:B------:R-:W-:Y:S02]  /*d720*/  FSEL R24, R6, -INF , !P0 ;  /* 0xff80000006187808 */ /* 0x000fe40004000000 */
[----:B------:R-:W-:-:S02]  /*d730*/  ISETP.GE.AND P4, PT, R72, R188, PT ;  /* 0x000000bc4800720c */ /* 0x000fc40003f86270 */
[----:B------:R-:W-:Y:S02]  /*d740*/  FSEL R13, R40, -INF , !P3 ;  /* 0xff800000280d7808 */ /* 0x000fe40005800000 */
[----:B-1----:R-:W-:Y:S01]  /*d750*/  FSEL R25, R25, -INF , !P1 ;  /* 0xff80000019197808 */ /* 0x002fe20004800000 */
[----:B------:R1:W3:Y:S01]  /*d760*/  MUFU.TANH R6, R14 ;  /* 0x0000000e00067308 */ /* 0x0002e20000002400 */
[----:B------:R-:W-:Y:S02]  /*d770*/  ISETP.GE.AND P3, PT, R72, R186, PT ;  /* 0x000000ba4800720c */ /* 0x000fe40003f66270 */
[----:B------:R-:W-:Y:S02]  /*d780*/  ISETP.GT.AND P1, PT, R187, R72, PT ;  /* 0x00000048bb00720c */ /* 0x000fe40003f24270 */
[----:B------:R-:W-:Y:S02]  /*d790*/  FSEL R72, R24, -INF , !P5 ;  /* 0xff80000018487808 */ /* 0x000fe40006800000 */
[----:B------:R-:W-:Y:S01]  /*d7a0*/  FSEL R24, R81, -INF , !P4 ;  /* 0xff80000051187808 */ /* 0x000fe20006000000 */
[----:B------:R-:W4:Y:S01]  /*d7b0*/  MUFU.TANH R15, R15 ;  /* 0x0000000f000f7308 */ /* 0x000f220000002400 */
[----:B------:R-:W-:-:S02]  /*d7c0*/  ISETP.GE.AND P4, PT, R79, R186, PT ;  /* 0x000000ba4f00720c */ /* 0x000fc40003f86270 */
[----:B------:R-:W-:Y:S02]  /*d7d0*/  LOP3.LUT P0, RZ, R180, 0x1, RZ, 0xc0, !PT ;  /* 0x00000001b4ff7812 */ /* 0x000fe4000780c0ff */
[----:B--2---:R-:W-:Y:S02]  /*d7e0*/  FSEL R7, R93, -INF , !P1 ;  /* 0xff8000005d077808 */ /* 0x004fe40004800000 */
[----:B------:R-:W-:Y:S01]  /*d7f0*/  P2R R10, PR, RZ, 0x10 ;  /* 0x00000010ff0a7803 */ /* 0x000fe20000000000 */
[----:B------:R-:W2:Y:S01]  /*d800*/  MUFU.TANH R11, R11 ;  /* 0x0000000b000b7308 */ /* 0x000ea20000002400 */
[----:B------:R-:W-:Y:S02]  /*d810*/  ISETP.GT.AND P1, PT, R187, R79, PT ;  /* 0x0000004fbb00720c */ /* 0x000fe40003f24270 */
[----:B------:R-:W-:Y:S02]  /*d820*/  ISETP.GE.AND P4, PT, R77, R188, PT ;  /* 0x000000bc4d00720c */ /* 0x000fe40003f86270 */
[----:B------:R-:W-:-:S02]  /*d830*/  FSEL R5, R5, -INF , !P0 ;  /* 0xff80000005057808 */ /* 0x000fc40004000000 */
[----:B-1----:R-:W-:Y:S01]  /*d840*/  FSEL R14, R80, -INF , !P6 ;  /* 0xff800000500e7808 */ /* 0x002fe20007000000 */
[----:B------:R-:W1:Y:S01]  /*d850*/  MUFU.TANH R64, R64 ;  /* 0x0000004000407308 */ /* 0x000e620000002400 */
[----:B------:R-:W-:Y:S02]  /*d860*/  ISETP.GT.AND P0, PT, R187, R88, PT ;  /* 0x00000058bb00720c */ /* 0x000fe40003f04270 */
[----:B------:R-:W-:Y:S02]  /*d870*/  ISETP.NE.AND P6, PT, R10, RZ, PT ;  /* 0x000000ff0a00720c */ /* 0x000fe40003fc5270 */
[----:B---3--:R-:W-:Y:S02]  /*d880*/  FSEL R6, R6, -INF , !P1 ;  /* 0xff80000006067808 */ /* 0x008fe40004800000 */
[----:B------:R-:W-:Y:S01]  /*d890*/  FSEL R10, R32, -INF , !P4 ;  /* 0xff800000200a7808 */ /* 0x000fe20006000000 */
[----:B------:R-:W-:Y:S01]  /*d8a0*/  MUFU.TANH R34, R34 ;  /* 0x0000002200227308 */ /* 0x000fe20000002400 */
[----:B------:R-:W-:-:S02]  /*d8b0*/  ISETP.GE.AND P4, PT, R75, R186, PT ;  /* 0x000000ba4b00720c */ /* 0x000fc40003f86270 */
[----:B------:R-:W-:Y:S02]  /*d8c0*/  FSEL R68, R92, -INF , !P0 ;  /* 0xff8000005c447808 */ /* 0x000fe40004000000 */
[----:B------:R-:W-:Y:S02]  /*d8d0*/  ISETP.GT.AND P0, PT, R187, R78, PT ;  /* 0x0000004ebb00720c */ /* 0x000fe40003f04270 */
[----:B------:R-:W-:Y:S02]  /*d8e0*/  FSEL R40, R6, -INF , !P6 ;  /* 0xff80000006287808 */ /* 0x000fe40007000000 */
[-C--:B------:R-:W-:Y:S02]  /*d8f0*/  ISETP.GE.AND P6, PT, R76, R188.reuse, PT ;  /* 0x000000bc4c00720c */ /* 0x080fe40003fc6270 */
[----:B------:R-:W-:Y:S02]  /*d900*/  FSEL R7, R7, -INF , !P3 ;  /* 0xff80000007077808 */ /* 0x000fe40005800000 */
[----:B------:R-:W-:-:S02]  /*d910*/  ISETP.GE.AND P3, PT, R78, R188, PT ;  /* 0x000000bc4e00720c */ /* 0x000fc40003f66270 */
[----:B----4-:R-:W-:Y:S02]  /*d920*/  FSEL R44, R15, -INF , !P0 ;  /* 0xff8000000f2c7808 */ /* 0x010fe40004000000 */
[----:B------:R-:W-:Y:S01]  /*d930*/  ISETP.GT.AND P0, PT, R187, R76, PT ;  /* 0x0000004cbb00720c */ /* 0x000fe20003f04270 */
[----:B------:R-:W3:Y:S01]  /*d940*/  MUFU.TANH R15, R63 ;  /* 0x0000003f000f7308 */ /* 0x000ee20000002400 */
[----:B------:R-:W-:Y:S02]  /*d950*/  FSEL R8, R8, -INF , !P6 ;  /* 0xff80000008087808 */ /* 0x000fe40007000000 */
[----:B------:R-:W-:Y:S02]  /*d960*/  LOP3.LUT R180, R180, 0xfffffffd, RZ, 0xc0, !PT ;  /* 0xfffffffdb4b47812 */ /* 0x000fe400078ec0ff */
[----:B------:R-:W-:Y:S02]  /*d970*/  ISETP.GE.AND P6, PT, R66, R188, PT ;  /* 0x000000bc4200720c */ /* 0x000fe40003fc6270 */
[----:B------:R-:W-:Y:S01]  /*d980*/  FSEL R12, R12, -INF , !P3 ;  /* 0xff8000000c0c7808 */ /* 0x000fe20005800000 */
[----:B------:R-:W-:Y:S01]  /*d990*/  BAR.SYNC.DEFER_BLOCKING 0x0 ;  /* 0x0000000000007b1d */ /* 0x000fe20000010000 */
[----:B------:R-:W-:-:S02]  /*d9a0*/  ISETP.GE.AND P3, PT, R76, R186, PT ;  /* 0x000000ba4c00720c */ /* 0x000fc40003f66270 */
[----:B--2---:R-:W-:Y:S02]  /*d9b0*/  FSEL R6, R11, -INF , !P0 ;  /* 0xff8000000b067808 */ /* 0x004fe40004000000 */
[----:B------:R-:W-:Y:S02]  /*d9c0*/  @P4 LOP3.LUT R180, R180, 0x2, RZ, 0xfc, !PT ;  /* 0x00000002b4b44812 */ /* 0x000fe400078efcff */
[----:B------:R-:W-:Y:S02]  /*d9d0*/  FSEL R6, R6, -INF , !P3 ;  /* 0xff80000006067808 */ /* 0x000fe40005800000 */
[C---:B------:R-:W-:Y:S02]  /*d9e0*/  LOP3.LUT P3, RZ, R180.reuse, 0x2, RZ, 0xc0, !PT ;  /* 0x00000002b4ff7812 */ /* 0x040fe4000786c0ff */
[----:B------:R-:W-:Y:S02]  /*d9f0*/  LOP3.LUT R180, R180, 0xfffffffe, RZ, 0xc0, !PT ;  /* 0xfffffffeb4b47812 */ /* 0x000fe400078ec0ff */
[----:B------:R-:W-:-:S02]  /*da00*/  ISETP.GE.AND P2, PT, R88, R188, PT ;  /* 0x000000bc5800720c */ /* 0x000fc40003f46270 */
[----:B------:R-:W-:Y:S02]  /*da10*/  ISETP.GT.AND P1, PT, R187, R77, PT ;  /* 0x0000004dbb00720c */ /* 0x000fe40003f24270 */
[----:B------:R-:W-:Y:S02]  /*da20*/  ISETP.GE.AND P4, PT, R74, R188, PT ;  /* 0x000000bc4a00720c */ /* 0x000fe40003f86270 */
[----:B------:R-:W-:Y:S02]  /*da30*/  @P6 LOP3.LUT R180, R180, 0x1, RZ, 0xfc, !PT ;  /* 0x00000001b4b46812 */ /* 0x000fe400078efcff */
[----:B------:R-:W-:Y:S02]  /*da40*/  FSEL R16, R16, -INF , !P2 ;  /* 0xff80000010107808 */ /* 0x000fe40005000000 */
[----:B------:R-:W-:Y:S02]  /*da50*/  ISETP.GE.AND P2, PT, R78, R186, PT ;  /* 0x000000ba4e00720c */ /* 0x000fe40003f46270 */
[----:B-1----:R-:W-:Y:S01]  /*da60*/  FSEL R32, R64, -INF , !P1 ;  /* 0xff80000040207808 */ /* 0x002fe20004800000 */
[-C--:B------:R-:W-:Y:S01]  /*da70*/  FMUL.FTZ R64, R55, R122.reuse ;  /* 0x0000007a37407220 */ /* 0x080fe20000410000 */
[----:B------:R-:W-:Y:S01]  /*da80*/  FSEL R208, R61, -INF , !P4 ;  /* 0xff8000003dd07808 */ /* 0x000fe20006000000 */
[----:B------:R-:W-:Y:S01]  /*da90*/  FMUL.FTZ R55, R106, R122 ;  /* 0x0000007a6a377220 */ /* 0x000fe20000410000 */
[----:B------:R-:W-:Y:S01]  /*daa0*/  LOP3.LUT P4, RZ, R180, 0x1, RZ, 0xc0, !PT ;  /* 0x00000001b4ff7812 */ /* 0x000fe2000788c0ff */
[----:B------:R1:W2:Y:S01]  /*dab0*/  MUFU.TANH R11, R64 ;  /* 0x00000040000b7308 */ /* 0x0002a20000002400 */
[----:B------:R-:W-:-:S02]  /*dac0*/  FSEL R44, R44, -INF , !P2 ;  /* 0xff8000002c2c7808 */ /* 0x000fc40005000000 */
[----:B------:R-:W-:Y:S02]  /*dad0*/  ISETP.GE.AND P2, PT, R75, R188, PT ;  /* 0x000000bc4b00720c */ /* 0x000fe40003f46270 */
[----:B------:R-:W-:Y:S02]  /*dae0*/  LOP3.LUT R180, R180, 0xfffffffd, RZ, 0xc0, !PT ;  /* 0xfffffffdb4b47812 */ /* 0x000fe400078ec0ff */
[----:B------:R-:W-:Y:S01]  /*daf0*/  FSEL R104, R104, -INF , !P2 ;  /* 0xff80000068687808 */ /* 0x000fe20005000000 */
[----:B------:R-:W4:Y:S01]  /*db00*/  MUFU.TANH R55, R55 ;  /* 0x0000003700377308 */ /* 0x000f220000002400 */
[C---:B------:R-:W-:Y:S02]  /*db10*/  ISETP.GT.AND P2, PT, R187.reuse, R66, PT ;  /* 0x00000042bb00720c */ /* 0x040fe40003f44270 */
[----:B------:R-:W-:Y:S02]  /*db20*/  ISETP.GT.AND P0, PT, R187, R74, PT ;  /* 0x0000004abb00720c */ /* 0x000fe40003f04270 */
[----:B------:R-:W-:-:S02]  /*db30*/  FSEL R214, R54, -INF , !P2 ;  /* 0xff80000036d67808 */ /* 0x000fc40005000000 */
[----:B------:R-:W-:Y:S01]  /*db40*/  ISETP.GE.AND P2, PT, R69, R188, PT ;  /* 0x000000bc4500720c */ /* 0x000fe20003f46270 */
[----:B------:R-:W-:Y:S01]  /*db50*/  MUFU.TANH R54, R98 ;  /* 0x0000006200367308 */ /* 0x000fe20000002400 */
[----:B-1----:R-:W-:Y:S02]  /*db60*/  FSEL R64, R60, -INF , !P4 ;  /* 0xff8000003c407808 */ /* 0x002fe40006000000 */
[-C--:B------:R-:W-:Y:S02]  /*db70*/  ISETP.GE.AND P4, PT, R71, R186.reuse, PT ;  /* 0x000000ba4700720c */ /* 0x080fe40003f86270 */
[----:B------:R-:W-:Y:S02]  /*db80*/  ISETP.GE.AND P5, PT, R88, R186, PT ;  /* 0x000000ba5800720c */ /* 0x000fe40003fa6270 */
[----:B---3--:R-:W-:Y:S02]  /*db90*/  FSEL R212, R15, -INF , !P0 ;  /* 0xff8000000fd47808 */ /* 0x008fe40004000000 */
[----:B------:R-:W1:Y:S01]  /*dba0*/  MUFU.TANH R15, R107 ;  /* 0x0000006b000f7308 */ /* 0x000e620000002400 */
[----:B------:R-:W-:-:S02]  /*dbb0*/  ISETP.GT.AND P0, PT, R187, R73, PT ;  /* 0x00000049bb00720c */ /* 0x000fc40003f04270 */
[----:B------:R-:W-:Y:S02]  /*dbc0*/  FSEL R68, R68, -INF , !P5 ;  /* 0xff80000044447808 */ /* 0x000fe40006800000 */
[----:B------:R-:W-:Y:S02]  /*dbd0*/  ISETP.GE.AND P5, PT, R77, R186, PT ;  /* 0x000000ba4d00720c */ /* 0x000fe40003fa6270 */
[----:B------:R-:W-:Y:S02]  /*dbe0*/  @P4 LOP3.LUT R180, R180, 0x2, RZ, 0xfc, !PT ;  /* 0x00000002b4b44812 */ /* 0x000fe400078efcff */
[----:B------:R-:W-:Y:S02]  /*dbf0*/  ISETP.GT.AND P4, PT, R187, R71, PT ;  /* 0x00000047bb00720c */ /* 0x000fe40003f84270 */
[----:B------:R-:W-:Y:S02]  /*dc00*/  LOP3.LUT R180, R180, 0xfffffffe, RZ, 0xc0, !PT ;  /* 0xfffffffeb4b47812 */ /* 0x000fe400078ec0ff */
[----:B--2---:R-:W-:-:S02]  /*dc10*/  FSEL R206, R11, -INF , !P0 ;  /* 0xff8000000bce7808 */ /* 0x004fc40004000000 */
[----:B------:R-:W-:Y:S01]  /*dc20*/  @P2 LOP3.LUT R180, R180, 0x1, RZ, 0xfc, !PT ;  /* 0x00000001b4b42812 */ /* 0x000fe200078efcff */
[----:B------:R-:W2:Y:S01]  /*dc30*/  MUFU.TANH R11, R99 ;  /* 0x00000063000b7308 */ /* 0x000ea20000002400 */
[----:B------:R-:W-:Y:S02]  /*dc40*/  FSEL R32, R32, -INF , !P5 ;  /* 0xff80000020207808 */ /* 0x000fe40006800000 */
[----:B------:R-:W-:Y:S02]  /*dc50*/  ISETP.GE.AND P5, PT, R74, R186, PT ;  /* 0x000000ba4a00720c */ /* 0x000fe40003fa6270 */
[----:B----4-:R-:W-:Y:S02]  /*dc60*/  FSEL R140, R55, -INF , !P4 ;  /* 0xff800000378c7808 */ /* 0x010fe40006000000 */
[----:B------:R-:W-:Y:S01]  /*dc70*/  LOP3.LUT P4, RZ, R180, 0x2, RZ, 0xc0, !PT ;  /* 0x00000002b4ff7812 */ /* 0x000fe2000788c0ff */
[----:B------:R-:W3:Y:S01]  /*dc80*/  MUFU.TANH R55, R94 ;  /* 0x0000005e00377308 */ /* 0x000ee20000002400 */
[----:B------:R-:W-:-:S02]  /*dc90*/  FSEL R212, R212, -INF , !P5 ;  /* 0xff800000d4d47808 */ /* 0x000fc40006800000 */
[C---:B------:R-:W-:Y:S02]  /*dca0*/  ISETP.GT.AND P0, PT, R187.reuse, R69, PT ;  /* 0x00000045bb00720c */ /* 0x040fe40003f04270 */
[----:B------:R-:W-:Y:S02]  /*dcb0*/  ISETP.GT.AND P1, PT, R187, R75, PT ;  /* 0x0000004bbb00720c */ /* 0x000fe40003f24270 */
[-C--:B------:R-:W-:Y:S02]  /*dcc0*/  ISETP.GE.AND P5, PT, R71, R188.reuse, PT ;  /* 0x000000bc4700720c */ /* 0x080fe40003fa6270 */
[----:B------:R-:W-:Y:S02]  /*dcd0*/  FSEL R140, R140, -INF , !P4 ;  /* 0xff8000008c8c7808 */ /* 0x000fe40006000000 */
[----:B------:R-:W-:Y:S02]  /*dce0*/  ISETP.GE.AND P4, PT, R65, R188, PT ;  /* 0x000000bc4100720c */ /* 0x000fe40003f86270 */
[----:B-1----:R-:W-:-:S02]  /*dcf0*/  FSEL R202, R15, -INF , !P0 ;  /* 0xff8000000fca7808 */ /* 0x002fc40004000000 */
[----:B------:R-:W-:Y:S01]  /*dd00*/  FSEL R62, R62, -INF , !P1 ;  /* 0xff8000003e3e7808 */ /* 0x000fe20004800000 */
[----:B------:R-:W1:Y:S01]  /*dd10*/  MUFU.TANH R15, R95 ;  /* 0x0000005f000f7308 */ /* 0x000e620000002400 */
[----:B------:R-:W-:Y:S02]  /*dd20*/  FSEL R136, R136, -INF , !P5 ;  /* 0xff80000088887808 */ /* 0x000fe40006800000 */
[----:B------:R-:W-:Y:S02]  /*dd30*/  ISETP.GE.AND P1, PT, R73, R186, PT ;  /* 0x000000ba4900720c */ /* 0x000fe40003f26270 */
[----:B------:R-:W-:Y:S02]  /*dd40*/  LOP3.LUT P5, RZ, R180, 0x1, RZ, 0xc0, !PT ;  /* 0x00000001b4ff7812 */ /* 0x000fe400078ac0ff */
[----:B------:R-:W-:Y:S02]  /*dd50*/  FSEL R200, R200, -INF , !P4 ;  /* 0xff800000c8c87808 */ /* 0x000fe40006000000 */
[----:B------:R-:W-:-:S02]  /*dd60*/  ISETP.GT.AND P0, PT, R187, R65, PT ;  /* 0x00000041bb00720c */ /* 0x000fc40003f04270 */
[----:B------:R-:W-:Y:S02]  /*dd70*/  ISETP.GE.AND P4, PT, R52, R188, PT ;  /* 0x000000bc3400720c */ /* 0x000fe40003f86270 */
[----:B------:R-:W-:Y:S02]  /*dd80*/  FSEL R206, R206, -INF , !P1 ;  /* 0xff800000cece7808 */ /* 0x000fe40004800000 */
[----:B------:R-:W-:Y:S01]  /*dd90*/  FSEL R198, R47, -INF , !P5 ;  /* 0xff8000002fc67808 */ /* 0x000fe20006800000 */
[----:B------:R-:W-:Y:S01]  /*dda0*/  FMUL.FTZ R47, R90, R122 ;  /* 0x0000007a5a2f7220 */ /* 0x000fe20000410000 */
[----:B------:R-:W-:Y:S02]  /*ddb0*/  ISETP.GT.AND P1, PT, R187, R67, PT ;  /* 0x00000043bb00720c */ /* 0x000fe40003f24270 */
[----:B--2---:R-:W-:Y:S02]  /*ddc0*/  FSEL R196, R11, -INF , !P0 ;  /* 0xff8000000bc47808 */ /* 0x004fe40004000000 */
[----:B------:R-:W-:Y:S01]  /*ddd0*/  FSEL R144, R144, -INF , !P4 ;  /* 0xff80000090907808 */ /* 0x000fe20006000000 */
[----:B------:R-:W2:Y:S01]  /*dde0*/  MUFU.TANH R11, R91 ;  /* 0x0000005b000b7308 */ /* 0x000ea20000002400 */
[----:B------:R-:W-:-:S02]  /*ddf0*/  ISETP.GE.AND P4, PT, R42, R186, PT ;  /* 0x000000ba2a00720c */ /* 0x000fc40003f86270 */
[----:B------:R-:W-:Y:S02]  /*de00*/  ISETP.GE.AND P2, PT, R67, R188, PT ;  /* 0x000000bc4300720c */ /* 0x000fe40003f46270 */
[-C--:B------:R-:W-:Y:S02]  /*de10*/  ISETP.GE.AND P6, PT, R66, R186.reuse, PT ;  /* 0x000000ba4200720c */ /* 0x080fe40003fc6270 */
[----:B------:R-:W-:Y:S01]  /*de20*/  FSEL R204, R54, -INF , !P1 ;  /* 0xff80000036cc7808 */ /* 0x000fe20004800000 */
[----:B------:R-:W4:Y:S01]  /*de30*/  MUFU.TANH R47, R47 ;  /* 0x0000002f002f7308 */ /* 0x000f220000002400 */
[----:B------:R-:W-:Y:S02]  /*de40*/  ISETP.GE.AND P5, PT, R65, R186, PT ;  /* 0x000000ba4100720c */ /* 0x000fe40003fa6270 */
[----:B------:R-:W-:Y:S02]  /*de50*/  ISETP.GT.AND P1, PT, R187, R58, PT ;  /* 0x0000003abb00720c */ /* 0x000fe40003f24270 */
[----:B------:R-:W-:-:S02]  /*de60*/  FSEL R128, R128, -INF , !P2 ;  /* 0xff80000080807808 */ /* 0x000fc40005000000 */
[----:B------:R-:W-:Y:S02]  /*de70*/  ISETP.GT.AND P0, PT, R187, R53, PT ;  /* 0x00000035bb00720c */ /* 0x000fe40003f04270 */
[----:B------:R-:W-:Y:S02]  /*de80*/  FSEL R66, R62, -INF , !P3 ;  /* 0xff8000003e427808 */ /* 0x000fe40005800000 */
[----:B------:R-:W-:Y:S02]  /*de90*/  FSEL R214, R214, -INF , !P6 ;  /* 0xff800000d6d67808 */ /* 0x000fe40007000000 */
[----:B------:R-:W-:Y:S02]  /*dea0*/  ISETP.GE.AND P2, PT, R58, R186, PT ;  /* 0x000000ba3a00720c */ /* 0x000fe40003f46270 */
[----:B------:R-:W-:Y:S02]  /*deb0*/  ISETP.GE.AND P3, PT, R73, R188, PT ;  /* 0x000000bc4900720c */ /* 0x000fe40003f66270 */
[----:B------:R-:W-:-:S02]  /*dec0*/  ISETP.GE.AND P6, PT, R69, R186, PT ;  /* 0x000000ba4500720c */ /* 0x000fc40003fc6270 */
[----:B------:R-:W-:Y:S02]  /*ded0*/  FSEL R196, R196, -INF , !P5 ;  /* 0xff800000c4c47808 */ /* 0x000fe40006800000 */
[----:B---3--:R-:W-:Y:S02]  /*dee0*/  FSEL R55, R55, -INF , !P1 ;  /* 0xff80000037377808 */ /* 0x008fe40004800000 */
[----:B------:R-:W-:Y:S02]  /*def0*/  ISETP.GE.AND P5, PT, R52, R186, PT ;  /* 0x000000ba3400720c */ /* 0x000fe40003fa6270 */
[----:B------:R-:W-:Y:S02]  /*df00*/  ISETP.GT.AND P1, PT, R187, R52, PT ;  /* 0x00000034bb00720c */ /* 0x000fe40003f24270 */
[----:B------:R-:W-:Y:S01]  /*df10*/  LOP3.LUT R180, R180, 0xfffffffd, RZ, 0xc0, !PT ;  /* 0xfffffffdb4b47812 */ /* 0x000fe200078ec0ff */
[----:B------:R-:W3:Y:S01]  /*df20*/  MUFU.TANH R52, R86 ;  /* 0x0000005600347308 */ /* 0x000ee20000002400 */
[----:B-1----:R-:W-:-:S02]  /*df30*/  FSEL R142, R15, -INF , !P0 ;  /* 0xff8000000f8e7808 */ /* 0x002fc40004000000 */
[----:B------:R-:W-:Y:S02]  /*df40*/  P2R R54, PR, RZ, 0x4 ;  /* 0x00000004ff367803 */ /* 0x000fe40000000000 */
[----:B------:R-:W-:Y:S02]  /*df50*/  FSEL R210, R210, -INF , !P3 ;  /* 0xff800000d2d27808 */ /* 0x000fe40005800000 */
[----:B------:R-:W-:Y:S01]  /*df60*/  FSEL R202, R202, -INF , !P6 ;  /* 0xff800000caca7808 */ /* 0x000fe20007000000 */
[----:B------:R-:W1:Y:S01]  /*df70*/  MUFU.TANH R15, R87 ;  /* 0x00000057000f7308 */ /* 0x000e620000002400 */
[----:B------:R-:W-:Y:S02]  /*df80*/  ISETP.GE.AND P2, PT, R53, R188, PT ;  /* 0x000000bc3500720c */ /* 0x000fe40003f46270 */
[----:B------:R-:W-:Y:S02]  /*df90*/  ISETP.GE.AND P3, PT, R67, R186, PT ;  /* 0x000000ba4300720c */ /* 0x000fe40003f66270 */
[----:B------:R-:W-:-:S02]  /*dfa0*/  ISETP.GE.AND P6, PT, R58, R188, PT ;  /* 0x000000bc3a00720c */ /* 0x000fc40003fc6270 */
[----:B------:R-:W-:Y:S02]  /*dfb0*/  ISETP.GT.AND P0, PT, R187, R43, PT ;  /* 0x0000002bbb00720c */ /* 0x000fe40003f04270 */
[----:B------:R-:W-:Y:S02]  /*dfc0*/  @P4 LOP3.LUT R180, R180, 0x2, RZ, 0xfc, !PT ;  /* 0x00000002b4b44812 */ /* 0x000fe400078efcff */
[----:B------:R-:W-:Y:S02]  /*dfd0*/  ISETP.GE.AND P4, PT, R39, R188, PT ;  /* 0x000000bc2700720c */ /* 0x000fe40003f86270 */
[----:B------:R-:W-:Y:S02]  /*dfe0*/  FSEL R190, R190, -INF , !P2 ;  /* 0xff800000bebe7808 */ /* 0x000fe40005000000 */
[----:B------:R-:W-:Y:S02]  /*dff0*/  FSEL R204, R204, -INF , !P3 ;  /* 0xff800000cccc7808 */ /* 0x000fe40005800000 */
[----:B------:R-:W-:-:S02]  /*e000*/  FSEL R148, R148, -INF , !P6 ;  /* 0xff80000094947808 */ /* 0x000fc40007000000 */
[-C--:B------:R-:W-:Y:S02]  /*e010*/  ISETP.GE.AND P2, PT, R43, R186.reuse, PT ;  /* 0x000000ba2b00720c */ /* 0x080fe40003f46270 */
[----:B--2---:R-:W-:Y:S02]  /*e020*/  FSEL R150, R11, -INF , !P0 ;  /* 0xff8000000b967808 */ /* 0x004fe40004000000 */
[----:B------:R-:W-:Y:S01]  /*e030*/  ISETP.GE.AND P3, PT, R53, R186, PT ;  /* 0x000000ba3500720c */ /* 0x000fe20003f66270 */
[----:B------:R-:W-:Y:S01]  /*e040*/  MUFU.TANH R11, R83 ;  /* 0x00000053000b7308 */ /* 0x000fe20000002400 */
[----:B------:R-:W-:Y:S02]  /*e050*/  ISETP.NE.AND P6, PT, R54, RZ, PT ;  /* 0x000000ff3600720c */ /* 0x000fe40003fc5270 */
[----:B------:R-:W-:Y:S02]  /*e060*/  FSEL R150, R150, -INF , !P2 ;  /* 0xff80000096967808 */ /* 0x000fe40005000000 */
[----:B------:R-:W-:-:S02]  /*e070*/  FSEL R146, R55, -INF , !P6 ;  /* 0xff80000037927808 */ /* 0x000fc40007000000 */
[----:B------:R-:W-:Y:S02]  /*e080*/  FSEL R142, R142, -INF , !P3 ;  /* 0xff8000008e8e7808 */ /* 0x000fe40005800000 */
[----:B----4-:R-:W-:Y:S02]  /*e090*/  FSEL R47, R47, -INF , !P1 ;  /* 0xff8000002f2f7808 */ /* 0x010fe40004800000 */
[----:B------:R-:W-:Y:S02]  /*e0a0*/  LOP3.LUT P2, RZ, R180, 0x2, RZ, 0xc0, !PT ;  /* 0x00000002b4ff7812 */ /* 0x000fe4000784c0ff */
[-C--:B------:R-:W-:Y:S02]  /*e0b0*/  ISETP.GE.AND P6, PT, R43, R188.reuse, PT ;  /* 0x000000bc2b00720c */ /* 0x080fe40003fc6270 */
[----:B------:R-:W-:Y:S02]  /*e0c0*/  ISETP.GE.AND P3, PT, R42, R188, PT ;  /* 0x000000bc2a00720c */ /* 0x000fe40003f66270 */
[----:B------:R-:W-:-:S02]  /*e0d0*/  ISETP.GT.AND P1, PT, R187, R42, PT ;  /* 0x0000002abb00720c */ /* 0x000fc40003f24270 */
[----:B------:R-:W-:Y:S01]  /*e0e0*/  LOP3.LUT R180, R180, 0xfffffffe, RZ, 0xc0, !PT ;  /* 0xfffffffeb4b47812 */ /* 0x000fe200078ec0ff */
[----:B------:R-:W2:Y:S01]  /*e0f0*/  MUFU.TANH R42, R82 ;  /* 0x00000052002a7308 */ /* 0x000ea20000002400 */
[----:B------:R-:W-:Y:S02]  /*e100*/  ISETP.GT.AND P0, PT, R187, R41, PT ;  /* 0x00000029bb00720c */ /* 0x000fe40003f04270 */
[----:B------:R-:W-:Y:S02]  /*e110*/  FSEL R192, R192, -INF , !P6 ;  /* 0xff800000c0c07808 */ /* 0x000fe40007000000 */
[----:B------:R-:W-:Y:S02]  /*e120*/  @P4 LOP3.LUT R180, R180, 0x1, RZ, 0xfc, !PT ;  /* 0x00000001b4b44812 */ /* 0x000fe400078efcff */
[----:B---3--:R-:W-:Y:S02]  /*e130*/  FSEL R52, R52, -INF , !P1 ;  /* 0xff80000034347808 */ /* 0x008fe40004800000 */
[----:B------:R-:W-:-:S02]  /*e140*/  ISETP.GE.AND P6, PT, R41, R186, PT ;  /* 0x000000ba2900720c */ /* 0x000fc40003fc6270 */
[----:B------:R-:W-:Y:S02]  /*e150*/  ISETP.GE.AND P4, PT, R39, R186, PT ;  /* 0x000000ba2700720c */ /* 0x000fe40003f86270 */
[----:B------:R-:W-:Y:S02]  /*e160*/  ISETP.GT.AND P1, PT, R187, R39, PT ;  /* 0x00000027bb00720c */ /* 0x000fe40003f24270 */
[----:B-1----:R-:W-:Y:S01]  /*e170*/  FSEL R114, R15, -INF , !P0 ;  /* 0xff8000000f727808 */ /* 0x002fe20004000000 */
[----:B------:R1:W3:Y:S01]  /*e180*/  MUFU.TANH R39, R118 ;  /* 0x0000007600277308 */ /* 0x0002e20000002400 */
[----:B------:R-:W-:Y:S02]  /*e190*/  FSEL R194, R47, -INF , !P5 ;  /* 0xff8000002fc27808 */ /* 0x000fe40006800000 */
[----:B------:R-:W-:Y:S02]  /*e1a0*/  FSEL R114, R114, -INF , !P6 ;  /* 0xff80000072727808 */ /* 0x000fe40007000000 */
[----:B------:R-:W-:-:S02]  /*e1b0*/  LOP3.LUT P6, RZ, R180, 0x1, RZ, 0xc0, !PT ;  /* 0x00000001b4ff7812 */ /* 0x000fc400078cc0ff */
[-C--:B------:R-:W-:Y:S01]  /*e1c0*/  ISETP.GE.AND P5, PT, R41, R188.reuse, PT ;  /* 0x000000bc2900720c */ /* 0x080fe20003fa6270 */
[----:B------:R-:W4:Y:S01]  /*e1d0*/  MUFU.TANH R15, R119 ;  /* 0x00000077000f7308 */ /* 0x000f220000002400 */
[----:B------:R-:W-:Y:S02]  /*e1e0*/  FSEL R112, R112, -INF , !P3 ;  /* 0xff80000070707808 */ /* 0x000fe40005800000 */
[----:B------:R-:W-:Y:S02]  /*e1f0*/  FSEL R116, R52, -INF , !P2 ;  /* 0xff80000034747808 */ /* 0x000fe40005000000 */
[----:B------:R-:W-:Y:S02]  /*e200*/  FSEL R124, R124, -INF , !P5 ;  /* 0xff8000007c7c7808 */ /* 0x000fe40006800000 */
[----:B------:R-:W-:Y:S02]  /*e210*/  ISETP.GE.AND P3, PT, R38, R188, PT ;  /* 0x000000bc2600720c */ /* 0x000fe40003f66270 */
[----:B-1----:R-:W-:-:S02]  /*e220*/  FSEL R118, R45, -INF , !P6 ;  /* 0xff8000002d767808 */ /* 0x002fc40007000000 */
[-C--:B------:R-:W-:Y:S02]  /*e230*/  ISETP.GE.AND P6, PT, R37, R186.reuse, PT ;  /* 0x000000ba2500720c */ /* 0x080fe40003fc6270 */
[----:B------:R-:W-:Y:S02]  /*e240*/  ISETP.GE.AND P2, PT, R38, R186, PT ;  /* 0x000000ba2600720c */ /* 0x000fe40003f46270 */
[----:B------:R-:W-:Y:S02]  /*e250*/  ISETP.GT.AND P0, PT, R187, R38, PT ;  /* 0x00000026bb00720c */ /* 0x000fe40003f04270 */
[----:B------:R-:W-:Y:S02]  /*e260*/  ISETP.GE.AND P5, PT, R37, R188, PT ;  /* 0x000000bc2500720c */ /* 0x000fe40003fa6270 */
[----:B--2---:R-:W-:Y:S02]  /*e270*/  FSEL R42, R42, -INF , !P1 ;  /* 0xff8000002a2a7808 */ /* 0x004fe40004800000 */
[----:B------:R-:W-:-:S02]  /*e280*/  P2R R38, PR, RZ, 0x40 ;  /* 0x00000040ff267803 */ /* 0x000fc40000000000 */
[----:B------:R-:W-:Y:S02]  /*e290*/  ISETP.GT.AND P1, PT, R187, R37, PT ;  /* 0x00000025bb00720c */ /* 0x000fe40003f24270 */
[----:B------:R-:W-:Y:S02]  /*e2a0*/  FSEL R52, R33, -INF , !P5 ;  /* 0xff80000021347808 */ /* 0x000fe40006800000 */
[----:B---3--:R-:W-:Y:S02]  /*e2b0*/  FSEL R39, R39, -INF , !P1 ;  /* 0xff80000027277808 */ /* 0x008fe40004800000 */
[----:B------:R-:W-:Y:S02]  /*e2c0*/  ISETP.NE.AND P5, PT, R38, RZ, PT ;  /* 0x000000ff2600720c */ /* 0x000fe40003fa5270 */
[----:B------:R-:W-:Y:S02]  /*e2d0*/  LOP3.LUT R180, R180, 0xfffffffe, RZ, 0xc0, !PT ;  /* 0xfffffffeb4b47812 */ /* 0x000fe400078ec0ff */
[----:B------:R-:W-:-:S02]  /*e2e0*/  FSEL R54, R39, -INF , !P5 ;  /* 0xff80000027367808 */ /* 0x000fc40006800000 */
[----:B------:R-:W-:Y:S02]  /*e2f0*/  ISETP.GE.AND P5, PT, R22, R188, PT ;  /* 0x000000bc1600720c */ /* 0x000fe40003fa6270 */
[----:B------:R-:W-:Y:S02]  /*e300*/  FSEL R11, R11, -INF , !P0 ;  /* 0xff8000000b0b7808 */ /* 0x000fe40004000000 */
[----:B------:R-:W-:Y:S02]  /*e310*/  ISETP.GT.AND P1, PT, R187, R23, PT ;  /* 0x00000017bb00720c */ /* 0x000fe40003f24270 */
[----:B------:R-:W-:Y:S02]  /*e320*/  FSEL R108, R11, -INF , !P2 ;  /* 0xff8000000b6c7808 */ /* 0x000fe40005000000 */
[----:B------:R-:W1:Y:S01]  /*e330*/  MUFU.TANH R11, R35 ;  /* 0x00000023000b7308 */ /* 0x000e620000002400 */
[----:B------:R-:W-:Y:S02]  /*e340*/  ISETP.GT.AND P0, PT, R187, R36, PT ;  /* 0x00000024bb00720c */ /* 0x000fe40003f04270 */
[----:B------:R-:W-:-:S02]  /*e350*/  FSEL R126, R42, -INF , !P4 ;  /* 0xff8000002a7e7808 */ /* 0x000fc40006000000 */
[----:B------:R-:W-:Y:S02]  /*e360*/  @P5 LOP3.LUT R180, R180, 0x1, RZ, 0xfc, !PT ;  /* 0x00000001b4b45812 */ /* 0x000fe400078efcff */
[-C--:B------:R-:W-:Y:S02]  /*e370*/  ISETP.GE.AND P5, PT, R22, R186.reuse, PT ;  /* 0x000000ba1600720c */ /* 0x080fe40003fa6270 */
[----:B------:R-:W-:Y:S02]  /*e380*/  LOP3.LUT R180, R180, 0xfffffffd, RZ, 0xc0, !PT ;  /* 0xfffffffdb4b47812 */ /* 0x000fe400078ec0ff */
[----:B------:R-:W-:Y:S02]  /*e390*/  ISETP.GE.AND P4, PT, R23, R186, PT ;  /* 0x000000ba1700720c */ /* 0x000fe40003f86270 */
[----:B------:R-:W-:Y:S02]  /*e3a0*/  FSEL R34, R34, -INF , !P1 ;  /* 0xff80000022227808 */ /* 0x000fe40004800000 */
[----:B------:R-:W-:-:S02]  /*e3b0*/  FSEL R110, R110, -INF , !P3 ;  /* 0xff8000006e6e7808 */ /* 0x000fc40005800000 */
[----:B----4-:R-:W-:Y:S02]  /*e3c0*/  FSEL R15, R15, -INF , !P0 ;  /* 0xff8000000f0f7808 */ /* 0x010fe40004000000 */
[----:B------:R-:W-:Y:S02]  /*e3d0*/  ISETP.GE.AND P3, PT, R36, R186, PT ;  /* 0x000000ba2400720c */ /* 0x000fe40003f66270 */
[----:B------:R-:W-:Y:S02]  /*e3e0*/  @P5 LOP3.LUT R180, R180, 0x2, RZ, 0xfc, !PT ;  /* 0x00000002b4b45812 */ /* 0x000fe400078efcff */
[----:B------:R-:W-:Y:S02]  /*e3f0*/  FSEL R62, R34, -INF , !P4 ;  /* 0xff800000223e7808 */ /* 0x000fe40006000000 */
[----:B------:R-:W-:Y:S02]  /*e400*/  LOP3.LUT P4, RZ, R180, 0x1, RZ, 0xc0, !PT ;  /* 0x00000001b4ff7812 */ /* 0x000fe4000788c0ff */
[----:B------:R-:W-:-:S02]  /*e410*/  FSEL R60, R15, -INF , !P3 ;  /* 0xff8000000f3c7808 */ /* 0x000fc40005800000 */
[----:B------:R-:W-:Y:S01]  /*e420*/  ISETP.GE.AND P2, PT, R23, R188, PT ;  /* 0x000000bc1700720c */ /* 0x000fe20003f46270 */
[----:B------:R-:W2:Y:S01]  /*e430*/  MUFU.TANH R15, R31 ;  /* 0x0000001f000f7308 */ /* 0x000ea20000002400 */
[----:B------:R-:W-:Y:S02]  /*e440*/  ISETP.GT.AND P0, PT, R187, R22, PT ;  /* 0x00000016bb00720c */ /* 0x000fe40003f04270 */
[----:B------:R-:W-:Y:S02]  /*e450*/  FSEL R42, R28, -INF , !P4 ;  /* 0xff8000001c2a7808 */ /* 0x000fe40006000000 */
[----:B------:R-:W-:Y:S02]  /*e460*/  ISETP.GE.AND P4, PT, R20, R186, PT ;  /* 0x000000ba1400720c */ /* 0x000fe40003f86270 */
[----:B------:R-:W-:Y:S01]  /*e470*/  FSEL R46, R46, -INF , !P2 ;  /* 0xff8000002e2e7808 */ /* 0x000fe20005000000 */
[----:B------:R-:W3:Y:S01]  /*e480*/  MUFU.TANH R23, R30 ;  /* 0x0000001e00177308 */ /* 0x000ee20000002400 */
[----:B------:R-:W-:-:S02]  /*e490*/  ISETP.GE.AND P6, PT, R36, R188, PT ;  /* 0x000000bc2400720c */ /* 0x000fc40003fc6270 */
[----:B------:R-:W-:Y:S02]  /*e4a0*/  LOP3.LUT P2, RZ, R180, 0x2, RZ, 0xc0, !PT ;  /* 0x00000002b4ff7812 */ /* 0x000fe4000784c0ff */
[----:B-1----:R-:W-:Y:S02]  /*e4b0*/  FSEL R11, R11, -INF , !P0 ;  /* 0xff8000000b0b7808 */ /* 0x002fe40004000000 */
[----:B------:R-:W-:Y:S02]  /*e4c0*/  FSEL R58, R29, -INF , !P6 ;  /* 0xff8000001d3a7808 */ /* 0x000fe40007000000 */
[----:B------:R-:W-:Y:S02]  /*e4d0*/  FSEL R34, R11, -INF , !P2 ;  /* 0xff8000000b227808 */ /* 0x000fe40005000000 */
[C---:B------:R-:W-:Y:S01]  /*e4e0*/  ISETP.GE.AND P6, PT, R21.reuse, R188, PT ;  /* 0x000000bc1500720c */ /* 0x040fe20003fc6270 */
[----:B------:R-:W-:Y:S01]  /*e4f0*/  MUFU.TANH R11, R27 ;  /* 0x0000001b000b7308 */ /* 0x000fe20000002400 */
[----:B------:R-:W-:-:S02]  /*e500*/  ISETP.GE.AND P3, PT, R21, R186, PT ;  /* 0x000000ba1500720c */ /* 0x000fc40003f66270 */
[----:B------:R-:W-:Y:S02]  /*e510*/  ISETP.GT.AND P1, PT, R187, R21, PT ;  /* 0x00000015bb00720c */ /* 0x000fe40003f24270 */
[----:B------:R-:W-:Y:S02]  /*e520*/  ISETP.GE.AND P2, PT, R19, R188, PT ;  /* 0x000000bc1300720c */ /* 0x000fe40003f46270 */
[----:B------:R-:W-:Y:S01]  /*e530*/  LOP3.LUT R180, R180, 0xfffffffe, RZ, 0xc0, !PT ;  /* 0xfffffffeb4b47812 */ /* 0x000fe200078ec0ff */
[----:B------:R-:W1:Y:S01]  /*e540*/  MUFU.TANH R21, R26 ;  /* 0x0000001a00157308 */ /* 0x000e620000002400 */
[----:B------:R-:W-:Y:S02]  /*e550*/  ISETP.GT.AND P0, PT, R187, R20, PT ;  /* 0x00000014bb00720c */ /* 0x000fe40003f04270 */
[----:B------:R-:W-:Y:S02]  /*e560*/  @P4 LOP3.LUT R180, R180, 0x1, RZ, 0xfc, !PT ;  /* 0x00000001b4b44812 */ /* 0x000fe400078efcff */
[----:B--2---:R-:W-:-:S02]  /*e570*/  FSEL R15, R15, -INF , !P0 ;  /* 0xff8000000f0f7808 */ /* 0x004fc40004000000 */
[----:B------:R-:W-:Y:S02]  /*e580*/  ISETP.GT.AND P0, PT, R57, R166, PT ;  /* 0x000000a63900720c */ /* 0x000fe40003f04270 */
[----:B------:R-:W-:Y:S02]  /*e590*/  LOP3.LUT R180, R180, 0xfffffffd, RZ, 0xc0, !PT ;  /* 0xfffffffdb4b47812 */ /* 0x000fe400078ec0ff */
[----:B------:R-:W-:Y:S02]  /*e5a0*/  ISETP.GE.AND P5, PT, R20, R188, PT ;  /* 0x000000bc1400720c */ /* 0x000fe40003fa6270 */
[----:B------:R-:W-:Y:S02]  /*e5b0*/  @P2 LOP3.LUT R180, R180, 0x2, RZ, 0xfc, !PT ;  /* 0x00000002b4b42812 */ /* 0x000fe400078efcff */
[----:B---3--:R-:W-:Y:S02]  /*e5c0*/  FSEL R23, R23, -INF , !P1 ;  /* 0xff80000017177808 */ /* 0x008fe40004800000 */
[----:B------:R-:W-:-:S02]  /*e5d0*/  ISETP.GT.AND P2, PT, R187, R19, PT ;  /* 0x00000013bb00720c */ /* 0x000fc40003f44270 */
[----:B------:R-:W-:Y:S02]  /*e5e0*/  ISETP.GT.AND P1, PT, R187, R9, PT ;  /* 0x00000009bb00720c */ /* 0x000fe40003f24270 */
[----:B------:R-:W-:Y:S02]  /*e5f0*/  FSEL R38, R17, -INF , !P6 ;  /* 0xff80000011267808 */ /* 0x000fe40007000000 */
[----:B------:R-:W-:Y:S02]  /*e600*/  FSEL R30, R23, -INF , !P3 ;  /* 0xff800000171e7808 */ /* 0x000fe40005800000 */
[----:B------:R-:W-:Y:S02]  /*e610*/  FSEL R36, R13, -INF , !P5 ;  /* 0xff8000000d247808 */ /* 0x000fe40006800000 */
[----:B-1----:R-:W-:Y:S02]  /*e620*/  FSEL R21, R21, -INF , !P2 ;  /* 0xff80000015157808 */ /* 0x002fe40005000000 */
[----:B------:R-:W-:-:S02]  /*e630*/  ISETP.GE.AND P6, PT, R19, R186, PT ;  /* 0x000000ba1300720c */ /* 0x000fc40003fc6270 */
[C---:B------:R-:W-:Y:S02]  /*e640*/  ISETP.GE.AND P4, PT, R9.reuse, R188, PT ;  /* 0x000000bc0900720c */ /* 0x040fe40003f86270 */
[C---:B------:R-:W-:Y:S02]  /*e650*/  LOP3.LUT P5, RZ, R180.reuse, 0x2, RZ, 0xc0, !PT ;  /* 0x00000002b4ff7812 */ /* 0x040fe400078ac0ff */
[----:B------:R-:W-:Y:S02]  /*e660*/  ISETP.GE.AND P3, PT, R9, R186, PT ;  /* 0x000000ba0900720c */ /* 0x000fe40003f66270 */
[----:B------:R-:W-:Y:S02]  /*e670*/  LOP3.LUT P2, RZ, R180, 0x1, RZ, 0xc0, !PT ;  /* 0x00000001b4ff7812 */ /* 0x000fe4000784c0ff */
[----:B------:R-:W-:Y:S02]  /*e680*/  FSEL R11, R11, -INF , !P1 ;  /* 0xff8000000b0b7808 */ /* 0x000fe40004800000 */
[----:B------:R-:W-:-:S02]  /*e690*/  VIMNMX R189, PT, PT, RZ, R189, !PT ;  /* 0x000000bdffbd7248 */ /* 0x000fc40007fe0100 */
[----:B------:R-:W-:Y:S02]  /*e6a0*/  VIMNMX R187, PT, PT, RZ, R187, !PT ;  /* 0x000000bbffbb7248 */ /* 0x000fe40007fe0100 */
        /* <DEDUP_REMOVED lines=19> */
.L_x_10648:
        /* <DEDUP_REMOVED lines=60> */
.L_x_10649:
[----:B------:R-:W-:Y:S05]  /*eba0*/  BSYNC.RECONVERGENT B0 ;  /* 0x0000000000007941 */ /* 0x000fea0003800200 */
.L_x_10647:
        /* <DEDUP_REMOVED lines=59> */
.L_x_10646:
[----:B------:R-:W-:Y:S05]  /*ef60*/  BSYNC.RECONVERGENT B1 ;  /* 0x0000000000017941 */ /* 0x000fea0003800200 */
.L_x_10645:
        /* <DEDUP_REMOVED lines=41> */
[----:B------:R-:W-:Y:S01]  /*f200*/  IADD3 R106, PT, PT, R3, R107, RZ ;  /* 0x0000006b036a7210 */ /* 0x000fe20007ffe0ff */
[----:B------:R-:W-:Y:S04]  /*f210*/  LDSM.16.MT88.4 R76, [R107+0x6000] ;  /* 0x006000006b4c783b */ /* 0x000fe80000004200 */
        /* <DEDUP_REMOVED lines=23> */
[-C--:B------:R-:W-:Y:S01]  /*f390*/  FFMA.FTZ R23, R6, R22.reuse, -R21 ;  /* 0x0000001606177223 */ /* 0x080fe20000010815 */
[-CC-:B------:R-:W-:Y:S01]  /*f3a0*/  FFMA.FTZ R44, R14, R22.reuse, -R29.reuse ;  /* 0x000000160e2c7223 */ /* 0x180fe2000001081d */
[-C--:B------:R-:W-:Y:S01]  /*f3b0*/  FFMA.FTZ R35, R12, R22.reuse, -R29 ;  /* 0x000000160c237223 */ /* 0x080fe2000001081d */
[----:B------:R-:W1:Y:S01]  /*f3c0*/  LDSM.16.MT88.4 R4, [R106+0x6000] ;  /* 0x006000006a04783b */ /* 0x000e620000004200 */
[-CC-:B------:R-:W-:Y:S01]  /*f3d0*/  FFMA.FTZ R40, R40, R22.reuse, -R21.reuse ;  /* 0x0000001628287223 */ /* 0x180fe20000010815 */
[-C--:B------:R-:W-:Y:S01]  /*f3e0*/  FFMA.FTZ R32, R32, R22.reuse, -R21 ;  /* 0x0000001620207223 */ /* 0x080fe20000010815 */
[-CC-:B------:R-:W-:Y:S01]  /*f3f0*/  FFMA.FTZ R31, R10, R22.reuse, -R29.reuse ;  /* 0x000000160a1f7223 */ /* 0x180fe2000001081d */
[----:B------:R-:W2:Y:S01]  /*f400*/  MUFU.EX2 R55, R55 ;  /* 0x0000003700377308 */ /* 0x000ea20000000800 */
[----:B------:R-:W3:Y:S01]  /*f410*/  LDSM.16.MT88.4 R12, [R156+0x6800] ;  /* 0x006800009c0c783b */ /* 0x000ee20000004200 */
[-C--:B------:R-:W-:Y:S01]  /*f420*/  FFMA.FTZ R24, R8, R22.reuse, -R29 ;  /* 0x0000001608187223 */ /* 0x080fe2000001081d */
[-CC-:B------:R-:W-:Y:S01]  /*f430*/  FFMA.FTZ R66, R66, R22.reuse, -R21.reuse ;  /* 0x0000001642427223 */ /* 0x180fe20000010815 */
[-CC-:B------:R-:W-:Y:S01]  /*f440*/  FFMA.FTZ R43, R212, R22.reuse, -R21.reuse ;  /* 0x00000016d42b7223 */ /* 0x180fe20000010815 */
[----:B------:R-:W4:Y:S01]  /*f450*/  LDSM.16.MT88.4 R16, [R152+0x6800] ;  /* 0x006800009810783b */ /* 0x000f220000004200 */
        /* <DEDUP_REMOVED lines=27> */
[----:B-----5:R-:W-:Y:S01]  /*f610*/  F2FP.BF16.F32.PACK_AB R11, R53, R130 ;  /* 0x00000082350b723e */ /* 0x020fe200000010ff */
[-C--:B------:R-:W-:Y:S01]  /*f620*/  FFMA.FTZ R113, R116, R22.reuse, -R21 ;  /* 0x0000001674717223 */ /* 0x080fe20000010815 */
[-C--:B------:R-:W-:Y:S01]  /*f630*/  FFMA.FTZ R116, R112, R22.reuse, -R29 ;  /* 0x0000001670747223 */ /* 0x080fe2000001081d */
[-CC-:B------:R-:W-:Y:S01]  /*f640*/  FFMA.FTZ R114, R114, R22.reuse, -R21.reuse ;  /* 0x0000001672727223 */ /* 0x180fe20000010815 */
[-C--:B------:R-:W-:Y:S01]  /*f650*/  FFMA.FTZ R111, R126, R22.reuse, -R21 ;  /* 0x000000167e6f7223 */ /* 0x080fe20000010815 */
[-CC-:B------:R-:W-:Y:S01]  /*f660*/  FFMA.FTZ R117, R124, R22.reuse, -R29.reuse ;  /* 0x000000167c757223 */ /* 0x180fe2000001081d */
[-CC-:B------:R-:W-:Y:S01]  /*f670*/  FFMA.FTZ R112, R118, R22.reuse, -R29.reuse ;  /* 0x0000001676707223 */ /* 0x180fe2000001081d */
[----:B------:R-:W-:Y:S01]  /*f680*/  MUFU.EX2 R138, R138 ;  /* 0x0000008a008a7308 */ /* 0x000fe20000000800 */
[-C--:B------:R-:W-:Y:S01]  /*f690*/  FFMA.FTZ R115, R110, R22.reuse, -R29 ;  /* 0x000000166e737223 */ /* 0x080fe2000001081d */
[-C--:B------:R-:W-:Y:S01]  /*f6a0*/  FFMA.FTZ R108, R108, R22.reuse, -R21 ;  /* 0x000000166c6c7223 */ /* 0x080fe20000010815 */
[----:B------:R-:W-:Y:S01]  /*f6b0*/  FADD.FTZ R55, R132, R55 ;  /* 0x0000003784377221 */ /* 0x000fe20000010000 */
[-C--:B------:R-:W-:Y:S01]  /*f6c0*/  FFMA.FTZ R54, R54, R22.reuse, -R21 ;  /* 0x0000001636367223 */ /* 0x080fe20000010815 */
[-C--:B------:R-:W-:Y:S01]  /*f6d0*/  FFMA.FTZ R52, R52, R22.reuse, -R29 ;  /* 0x0000001634347223 */ /* 0x080fe2000001081d */
[-C--:B------:R-:W-:Y:S01]  /*f6e0*/  FFMA.FTZ R34, R34, R22.reuse, -R21 ;  /* 0x0000001622227223 */ /* 0x080fe20000010815 */
[----:B------:R-:W-:Y:S01]  /*f6f0*/  FADD.FTZ R130, R130, R55 ;  /* 0x0000003782827221 */ /* 0x000fe20000010000 */
[----:B------:R-:W5:Y:S01]  /*f700*/  MUFU.EX2 R37, R37 ;  /* 0x0000002500257308 */ /* 0x000f620000000800 */
[----:B--2---:R-:W-:Y:S01]  /*f710*/  F2FP.BF16.F32.PACK_AB R8, R134, R61 ;  /* 0x0000003d8608723e */ /* 0x004fe200000010ff */
[----:B------:R-:W-:Y:S01]  /*f720*/  FADD.FTZ R61, R61, R134 ;  /* 0x000000863d3d7221 */ /* 0x000fe20000010000 */
[----:B------:R-:W-:Y:S01]  /*f730*/  FADD.FTZ R119, R53, R130 ;  /* 0x0000008235777221 */ /* 0x000fe20000010000 */
[-CC-:B------:R-:W-:Y:S01]  /*f740*/  FFMA.FTZ R55, R60, R22.reuse, -R21.reuse ;  /* 0x000000163c377223 */ /* 0x180fe20000010815 */
        /* <DEDUP_REMOVED lines=9> */
[----:B------:R-:W-:Y:S01]  /*f7e0*/  FFMA.FTZ R36, R36, R22, -R29 ;  /* 0x0000001624247223 */ /* 0x000fe2000001081d */
[----:B------:R-:W-:Y:S01]  /*f7f0*/  ISETP.GT.AND P0, PT, R57, R166, PT ;  /* 0x000000a63900720c */ /* 0x000fe20003f04270 */
[----:B------:R-:W2:Y:S01]  /*f800*/  MUFU.EX2 R33, R33 ;  /* 0x0000002100217308 */ /* 0x000ea20000000800 */
[----:B-----5:R-:W-:Y:S01]  /*f810*/  F2FP.BF16.F32.PACK_AB R10, R37, R138 ;  /* 0x0000008a250a723e */ /* 0x020fe200000010ff */
[----:B------:R-:W-:Y:S01]  /*f820*/  FADD.FTZ R138, R138, R61 ;  /* 0x0000003d8a8a7221 */ /* 0x000fe20000010000 */
[----:B------:R-:W-:-:S05]  /*f830*/  FFMA.FTZ R61, R58, R22, -R29 ;  /* 0x000000163a3d7223 */ /* 0x000fca000001081d */
[----:B------:R-:W-:Y:S01]  /*f840*/  MUFU.EX2 R32, R32 ;  /* 0x0000002000207308 */ /* 0x000fe20000000800 */
[C---:B------:R-:W-:Y:S07]  /*f850*/  HMMA.16816.F32.BF16 R96, R8.reuse, R92, RZ ;  /* 0x0000005c0860723c */ /* 0x040fee00000418ff */
[----:B------:R-:W-:Y:S01]  /*f860*/  MUFU.EX2 R44, R44 ;  /* 0x0000002c002c7308 */ /* 0x000fe20000000800 */
[----:B------:R-:W-:Y:S01]  /*f870*/  HMMA.16816.F32.BF16 R92, R8, R94, RZ ;  /* 0x0000005e085c723c */ /* 0x000fe200000418ff */
[----:B--2---:R-:W-:Y:S01]  /*f880*/  F2FP.BF16.F32.PACK_AB R69, R33, R40 ;  /* 0x000000282145723e */ /* 0x004fe200000010ff */
[----:B------:R-:W-:-:S05]  /*f890*/  FADD.FTZ R40, R40, R119 ;  /* 0x0000007728287221 */ /* 0x000fca0000010000 */
[----:B------:R-:W2:Y:S01]  /*f8a0*/  MUFU.EX2 R35, R35 ;  /* 0x0000002300237308 */ /* 0x000ea20000000800 */
[C---:B------:R-:W-:Y:S07]  /*f8b0*/  HMMA.16816.F32.BF16 R88, R8.reuse, R84, RZ ;  /* 0x000000540858723c */ /* 0x040fee00000418ff */
[----:B------:R-:W-:Y:S01]  /*f8c0*/  MUFU.EX2 R31, R31 ;  /* 0x0000001f001f7308 */ /* 0x000fe20000000800 */
[C---:B------:R-:W-:Y:S07]  /*f8d0*/  HMMA.16816.F32.BF16 R80, R8.reuse, R76, RZ ;  /* 0x0000004c0850723c */ /* 0x040fee00000418ff */
[----:B------:R-:W5:Y:S01]  /*f8e0*/  MUFU.EX2 R24, R24 ;  /* 0x0000001800187308 */ /* 0x000f620000000800 */
[----:B--2---:R-:W-:Y:S01]  /*f8f0*/  F2FP.BF16.F32.PACK_AB R68, R35, R44 ;  /* 0x0000002c2344723e */ /* 0x004fe200000010ff */
[C---:B-1----:R-:W-:Y:S06]  /*f900*/  HMMA.16816.F32.BF16 R72, R8.reuse, R4, RZ ;  /* 0x000000040848723c */ /* 0x042fec00000418ff */
[----:B------:R-:W1:Y:S02]  /*f910*/  MUFU.EX2 R23, R23 ;  /* 0x0000001700177308 */ /* 0x000e640000000800 */
[C---:B------:R-:W-:Y:S06]  /*f920*/  HMMA.16816.F32.BF16 R84, R8.reuse, R86, RZ ;  /* 0x000000560854723c */ /* 0x040fec00000418ff */
[----:B------:R-:W-:Y:S01]  /*f930*/  MUFU.EX2 R66, R66 ;  /* 0x0000004200427308 */ /* 0x000fe20000000800 */
[----:B-----5:R-:W-:Y:S01]  /*f940*/  F2FP.BF16.F32.PACK_AB R70, R24, R31 ;  /* 0x0000001f1846723e */ /* 0x020fe200000010ff */
[C---:B------:R-:W-:Y:S06]  /*f950*/  HMMA.16816.F32.BF16 R76, R8.reuse, R78, RZ ;  /* 0x0000004e084c723c */ /* 0x040fec00000418ff */
[----:B------:R-:W-:Y:S01]  /*f960*/  MUFU.EX2 R43, R43 ;  /* 0x0000002b002b7308 */ /* 0x000fe20000000800 */
[----:B-1----:R-:W-:Y:S01]  /*f970*/  F2FP.BF16.F32.PACK_AB R71, R23, R32 ;  /* 0x000000201747723e */ /* 0x002fe200000010ff */
[----:B------:R-:W-:Y:S01]  /*f980*/  HMMA.16816.F32.BF16 R4, R8, R6, RZ ;  /* 0x000000060804723c */ /* 0x000fe200000418ff */
        /* <DEDUP_REMOVED lines=94> */
[C---:B------:R-:W-:Y:S01]  /*ff70*/  HMMA.16816.F32.BF16 R92, R4.reuse, R14, R92 ;  /* 0x0000000e045c723c */ /* 0x040fe2000004185c */
[----:B------:R-:W4:Y:S06]  /*ff80*/  LDSM.16.MT88.4 R12, [R107+0x8000] ;  /* 0x008000006b0c783b */ /* 0x000f2c0000004200 */
[----:B------:R-:W-:Y:S01]  /*ff90*/  MUFU.EX2 R193, R193 ;  /* 0x000000c100c17308 */ /* 0x000fe20000000800 */
[C---:B--2---:R-:W-:Y:S08]  /*ffa0*/  HMMA.16816.F32.BF16 R72, R4.reuse, R8, R72 ;  /* 0x000000080448723c */ /* 0x044ff00000041848 */
[C---:B------:R-:W-:Y:S01]  /*ffb0*/  HMMA.16816.F32.BF16 R68, R4.reuse, R10, R68 ;  /* 0x0000000a0444723c */ /* 0x040fe20000041844 */
[----:B------:R-:W2:Y:S07]  /*ffc0*/  LDSM.16.MT88.4 R8, [R156+0x8800] ;  /* 0x008800009c08783b */ /* 0x000eae0000004200 */
[C---:B----4-:R-:W-:Y:S08]  /*ffd0*/  HMMA.16816.F32.BF16 R80, R4.reuse, R12, R80 ;  /* 0x0000000c0450723c */ /* 0x050ff00000041850 */
[----:B------:R-:W-:Y:S01]  /*ffe0*/  HMMA.16816.F32.BF16 R76, R4, R14, R76 ;  /* 0x0000000e044c723c */ /* 0x000fe2000004184c */
[----:B------:R-:W4:Y:S01]  /*fff0*/  LDSM.16.MT88.4 R12, [R107+0x8800] ;  /* 0x008800006b0c783b */ /* 0x000f220000004200 */
[----:B-1----:R-:W-:-:S02]  /*10000*/  F2FP.BF16.F32.PACK_AB R4, R117, R116 ;  /* 0x000000747504723e */ /* 0x002fc400000010ff */
[----:B------:R-:W-:Y:S02]  /*10010*/  F2FP.BF16.F32.PACK_AB R5, R114, R113 ;  /* 0x000000717205723e */ /* 0x000fe400000010ff */
[----:B---3--:R-:W-:Y:S02]  /*10020*/  F2FP.BF16.F32.PACK_AB R6, R115, R112 ;  /* 0x000000707306723e */ /* 0x008fe400000010ff */
[----:B-----5:R-:W-:-:S07]  /*10030*/  F2FP.BF16.F32.PACK_AB R7, R108, R111 ;  /* 0x0000006f6c07723e */ /* 0x020fce00000010ff */
[C---:B------:R-:W-:Y:S08]  /*10040*/  HMMA.16816.F32.BF16 R88, R4.reuse, R16, R88 ;  /* 0x000000100458723c */ /* 0x040ff00000041858 */
[C---:B------:R-:W-:Y:S01]  /*10050*/  HMMA.16816.F32.BF16 R84, R4.reuse, R18, R84 ;  /* 0x000000120454723c */ /* 0x040fe20000041854 */
[----:B------:R-:W-:Y:S07]  /*10060*/  LDSM.16.MT88.4 R16, [R107+0x9000] ;  /* 0x009000006b10783b */ /* 0x000fee0000004200 */
[C---:B--2---:R-:W-:Y:S08]  /*10070*/  HMMA.16816.F32.BF16 R96, R4.reuse, R8, R96 ;  /* 0x000000080460723c */ /* 0x044ff00000041860 */
[C---:B------:R-:W-:Y:S01]  /*10080*/  HMMA.16816.F32.BF16 R92, R4.reuse, R10, R92 ;  /* 0x0000000a045c723c */ /* 0x040fe2000004185c */
[----:B------:R-:W1:Y:S07]  /*10090*/  LDSM.16.MT88.4 R8, [R106+0x8800] ;  /* 0x008800006a08783b */ /* 0x000e6e0000004200 */
[C---:B----4-:R-:W-:Y:S08]  /*100a0*/  HMMA.16816.F32.BF16 R80, R4.reuse, R12, R80 ;  /* 0x0000000c0450723c */ /* 0x050ff00000041850 */
[C---:B------:R-:W-:Y:S01]  /*100b0*/  HMMA.16816.F32.BF16 R76, R4.reuse, R14, R76 ;  /* 0x0000000e044c723c */ /* 0x040fe2000004184c */
[----:B------:R-:W2:Y:S07]  /*100c0*/  LDSM.16.MT88.4 R12, [R156+0x9000] ;  /* 0x009000009c0c783b */ /* 0x000eae0000004200 */
[C---:B-1----:R-:W-:Y:S08]  /*100d0*/  HMMA.16816.F32.BF16 R72, R4.reuse, R8, R72 ;  /* 0x000000080448723c */ /* 0x042ff00000041848 */
[----:B------:R-:W-:Y:S01]  /*100e0*/  HMMA.16816.F32.BF16 R68, R4, R10, R68 ;  /* 0x0000000a0444723c */ /* 0x000fe20000041844 */
[-C--:B------:R-:W-:Y:S01]  /*100f0*/  FFMA.FTZ R6, R42, R22.reuse, -R29 ;  /* 0x000000162a067223 */ /* 0x080fe2000001081d */
[----:B------:R-:W-:Y:S01]  /*10100*/  FADD.FTZ R5, R37, R138 ;  /* 0x0000008a25057221 */ /* 0x000fe20000010000 */
[----:B------:R-:W-:Y:S01]  /*10110*/  MUFU.EX2 R42, R46 ;  /* 0x0000002e002a7308 */ /* 0x000fe20000000800 */
[----:B------:R-:W1:Y:S01]  /*10120*/  LDSM.16.MT88.4 R8, [R152+0x9000] ;  /* 0x009000009808783b */ /* 0x000e620000004200 */
[----:B------:R-:W-:Y:S01]  /*10130*/  F2FP.BF16.F32.PACK_AB R7, R34, R53 ;  /* 0x000000352207723e */ /* 0x000fe200000010ff */
[----:B------:R-:W-:Y:S01]  /*10140*/  FADD.FTZ R4, R44, R5 ;  /* 0x000000052c047221 */ /* 0x000fe20000010000 */
[----:B------:R-:W-:Y:S01]  /*10150*/  FADD.FTZ R5, R33, R40 ;  /* 0x0000002821057221 */ /* 0x000fe20000010000 */
[----:B------:R-:W-:-:S02]  /*10160*/  FFMA.FTZ R33, R27, R22, -R29 ;  /* 0x000000161b217223 */ /* 0x000fc4000001081d */
[----:B------:R-:W-:Y:S01]  /*10170*/  FADD.FTZ R4, R35, R4 ;  /* 0x0000000423047221 */ /* 0x000fe20000010000 */
[----:B------:R-:W3:Y:S01]  /*10180*/  MUFU.EX2 R37, R6 ;  /* 0x0000000600257308 */ /* 0x000ee20000000800 */
[----:B------:R-:W-:Y:S01]  /*10190*/  FADD.FTZ R32, R32, R5 ;  /* 0x0000000520207221 */ /* 0x000fe20000010000 */
[----:B------:R-:W-:Y:S01]  /*101a0*/  F2FP.BF16.F32.PACK_AB R5, R55, R54 ;  /* 0x000000363705723e */ /* 0x000fe200000010ff */
[----:B------:R-:W-:Y:S01]  /*101b0*/  FADD.FTZ R31, R31, R4 ;  /* 0x000000041f1f7221 */ /* 0x000fe20000010000 */
[----:B------:R-:W-:Y:S01]  /*101c0*/  F2FP.BF16.F32.PACK_AB R4, R61, R52 ;  /* 0x000000343d04723e */ /* 0x000fe200000010ff */
[----:B------:R-:W-:Y:S02]  /*101d0*/  FADD.FTZ R23, R23, R32 ;  /* 0x0000002017177221 */ /* 0x000fe40000010000 */
[----:B------:R-:W-:Y:S01]  /*101e0*/  FADD.FTZ R31, R24, R31 ;  /* 0x0000001f181f7221 */ /* 0x000fe20000010000 */
[----:B------:R-:W4:Y:S01]  /*101f0*/  MUFU.EX2 R27, R36 ;  /* 0x00000024001b7308 */ /* 0x000f220000000800 */
[----:B------:R-:W-:-:S02]  /*10200*/  FADD.FTZ R66, R66, R23 ;  /* 0x0000001742427221 */ /* 0x000fc40000010000 */
[----:B------:R-:W-:Y:S02]  /*10210*/  FADD.FTZ R104, R104, R31 ;  /* 0x0000001f68687221 */ /* 0x000fe40000010000 */
[----:B------:R-:W-:Y:S02]  /*10220*/  FADD.FTZ R43, R43, R66 ;  /* 0x000000422b2b7221 */ /* 0x000fe40000010000 */
[----:B------:R-:W-:Y:S01]  /*10230*/  FADD.FTZ R41, R41, R104 ;  /* 0x0000006829297221 */ /* 0x000fe20000010000 */
[----:B------:R-:W5:Y:S01]  /*10240*/  MUFU.EX2 R29, R33 ;  /* 0x00000021001d7308 */ /* 0x000f620000000800 */
[----:B---3--:R-:W-:Y:S01]  /*10250*/  F2FP.BF16.F32.PACK_AB R6, R37, R42 ;  /* 0x0000002a2506723e */ /* 0x008fe200000010ff */
        /* <DEDUP_REMOVED lines=20> */
[----:B------:R-:W-:Y:S01]  /*103a0*/  HMMA.16816.F32.BF16 R76, R4, R18, R76 ;  /* 0x00000012044c723c */ /* 0x000fe2000004184c */
[----:B------:R-:W3:Y:S02]  /*103b0*/  LDSM.16.MT88.4 R16, [R152+0x9800] ;  /* 0x009800009810783b */ /* 0x000ee40000004200 */
[----:B------:R-:W-:-:S04]  /*103c0*/  FADD.FTZ R144, R144, R109 ;  /* 0x0000006d90907221 */ /* 0x000fc80000010000 */
        /* <DEDUP_REMOVED lines=12> */
[----:B------:R-:W2:Y:S01]  /*10490*/  LDSM.16.MT88.4 R12, [R107+0x9800] ;  /* 0x009800006b0c783b */ /* 0x000ea20000004200 */
[----:B----4-:R-:W-:Y:S01]  /*104a0*/  F2FP.BF16.F32.PACK_AB R4, R27, R30 ;  /* 0x0000001e1b04723e */ /* 0x010fe200000010ff */
[----:B------:R-:W-:Y:S01]  /*104b0*/  FADD.FTZ R42, R42, R61 ;  /* 0x0000003d2a2a7221 */ /* 0x000fe20000010000 */
[----:B------:R-:W-:Y:S02]  /*104c0*/  F2FP.BF16.F32.PACK_AB R5, R28, R25 ;  /* 0x000000191c05723e */ /* 0x000fe400000010ff */
[----:B-----5:R-:W-:Y:S01]  /*104d0*/  F2FP.BF16.F32.PACK_AB R6, R194, R29 ;  /* 0x0000001dc206723e */ /* 0x020fe200000010ff */
[----:B------:R-:W-:Y:S01]  /*104e0*/  FADD.FTZ R37, R37, R42 ;  /* 0x0000002a25257221 */ /* 0x000fe20000010000 */
[----:B------:R-:W-:-:S03]  /*104f0*/  F2FP.BF16.F32.PACK_AB R7, R193, R26 ;  /* 0x0000001ac107723e */ /* 0x000fc600000010ff */
[----:B------:R-:W-:-:S04]  /*10500*/  FADD.FTZ R30, R30, R37 ;  /* 0x000000251e1e7221 */ /* 0x000fc80000010000 */
        /* <DEDUP_REMOVED lines=9> */
[----:B-1----:R-:W-:Y:S01]  /*105a0*/  HMMA.16816.F32.BF16 R96, R4, R8, R96 ;  /* 0x000000080460723c */ /* 0x002fe20000041860 */
[----:B------:R-:W-:-:S04]  /*105b0*/  FADD.FTZ R3, R111, R114 ;  /* 0x000000726f037221 */ /* 0x000fc80000010000 */
[----:B------:R-:W-:-:S03]  /*105c0*/  FADD.FTZ R3, R108, R3 ;  /* 0x000000036c037221 */ /* 0x000fc60000010000 */
[C---:B------:R-:W-:Y:S01]  /*105d0*/  HMMA.16816.F32.BF16 R92, R4.reuse, R10, R92 ;  /* 0x0000000a045c723c */ /* 0x040fe2000004185c */
[----:B------:R-:W1:Y:S07]  /*105e0*/  LDSM.16.MT88.4 R8, [R106+0x9800] ;  /* 0x009800006a08783b */ /* 0x000e6e0000004200 */
[----:B--2---:R-:W-:Y:S01]  /*105f0*/  HMMA.16816.F32.BF16 R80, R4, R12, R80 ;  /* 0x0000000c0450723c */ /* 0x004fe20000041850 */
[----:B------:R-:W-:-:S04]  /*10600*/  FADD.FTZ R12, R54, R3 ;  /* 0x00000003360c7221 */ /* 0x000fc80000010000 */
[----:B------:R-:W-:-:S03]  /*10610*/  FADD.FTZ R12, R55, R12 ;  /* 0x0000000c370c7221 */ /* 0x000fc60000010000 */
[----:B------:R-:W-:Y:S01]  /*10620*/  HMMA.16816.F32.BF16 R76, R4, R14, R76 ;  /* 0x0000000e044c723c */ /* 0x000fe2000004184c */
[----:B------:R-:W-:-:S04]  /*10630*/  FADD.FTZ R53, R53, R12 ;  /* 0x0000000c35357221 */ /* 0x000fc80000010000 */
[----:B------:R-:W-:-:S04]  /*10640*/  FADD.FTZ R34, R34, R53 ;  /* 0x0000003522227221 */ /* 0x000fc80000010000 */
[----:B------:R-:W-:-:S04]  /*10650*/  FADD.FTZ R25, R25, R34 ;  /* 0x0000002219197221 */ /* 0x000fc80000010000 */
[----:B------:R-:W-:-:S04]  /*10660*/  FADD.FTZ R25, R28, R25 ;  /* 0x000000191c197221 */ /* 0x000fc80000010000 */
[----:B------:R-:W-:-:S04]  /*10670*/  FADD.FTZ R26, R26, R25 ;  /* 0x000000191a1a7221 */ /* 0x000fc80000010000 */
[----:B------:R-:W-:Y:S01]  /*10680*/  FADD.FTZ R193, R193, R26 ;  /* 0x0000001ac1c17221 */ /* 0x000fe20000010000 */
        /* <DEDUP_REMOVED lines=73> */
.L_x_10653:
        /* <DEDUP_REMOVED lines=8> */
.L_x_10654:
[----:B------:R-:W-:Y:S05]  /*10ba0*/  BSYNC.RECONVERGENT B0 ;  /* 0x0000000000007941 */ /* 0x000fea0003800200 */
.L_x_10652:
[----:B------:R-:W-:Y:S02]  /*10bb0*/  IADD3 R8, P1, PT, R123, R170, RZ ;  /* 0x000000aa7b087210 */ /* 0x000fe40007f3e0ff */
[C---:B------:R-:W-:Y:S02]  /*10bc0*/  SHF.L.U32 R3, R164.reuse, 0x5, RZ ;  /* 0x00000005a4037819 */ /* 0x040fe400000006ff */
[----:B------:R-:W-:Y:S02]  /*10bd0*/  SHF.L.U64.HI R4, R164, 0x5, R165 ;  /* 0x00000005a4047819 */ /* 0x000fe400000102a5 */
[----:B------:R-:W-:Y:S02]  /*10be0*/  IADD3 R6, P2, PT, R3, R8, RZ ;  /* 0x0000000803067210 */ /* 0x000fe40007f5e0ff */
[----:B------:R-:W-:Y:S02]  /*10bf0*/  IADD3.X R9, PT, PT, R48, R171, RZ, P1, !PT ;  /* 0x000000ab30097210 */ /* 0x000fe40000ffe4ff */
[----:B------:R-:W-:-:S02]  /*10c00*/  ISETP.GE.AND P0, PT, R100, R175, PT ;  /* 0x000000af6400720c */ /* 0x000fc40003f06270 */
[----:B------:R-:W-:Y:S02]  /*10c10*/  IADD3 R14, P1, PT, R6, R3, RZ ;  /* 0x00000003060e7210 */ /* 0x000fe40007f3e0ff */
[----:B------:R-:W-:Y:S02]  /*10c20*/  IADD3.X R7, PT, PT, R4, R9, RZ, P2, !PT ;  /* 0x0000000904077210 */ /* 0x000fe400017fe4ff */
[-C--:B------:R-:W-:Y:S02]  /*10c30*/  IADD3 R12, P2, PT, R14, R3.reuse, RZ ;  /* 0x000000030e0c7210 */ /* 0x080fe40007f5e0ff */
[-C--:B------:R-:W-:Y:S02]  /*10c40*/  IADD3.X R15, PT, PT, R7, R4.reuse, RZ, P1, !PT ;  /* 0x00000004070f7210 */ /* 0x080fe40000ffe4ff */
[-C--:B------:R-:W-:Y:S02]  /*10c50*/  IADD3 R10, P1, PT, R12, R3.reuse, RZ ;  /* 0x000000030c0a7210 */ /* 0x080fe40007f3e0ff */
[----:B------:R-:W-:Y:S01]  /*10c60*/  IADD3.X R13, PT, PT, R15, R4, RZ, P2, !PT ;  /* 0x000000040f0d7210 */ /* 0x000fe200017fe4ff */
[----:B------:R-:W-:Y:S01]  /*10c70*/  @!PT LDS RZ, [RZ] ;  /* 0x00000000fffff984 */ /* 0x000fe20000000800 */
[----:B------:R-:W-:Y:S01]  /*10c80*/  @!PT LDS RZ, [RZ] ;  /* 0x00000000fffff984 */ /* 0x000fe20000000800 */
[----:B------:R-:W-:Y:S01]  /*10c90*/  @!PT LDS RZ, [RZ] ;  /* 0x00000000fffff984 */ /* 0x000fe20000000800 */
[----:B------:R-:W-:Y:S01]  /*10ca0*/  @!P0 LDGSTS.E.BYPASS.LTC128B.128 [R177+0x6000], desc[UR4][R170.64] ;  /* 0x06000000aab18fae */ /* 0x000fe2000b981a04 */
[----:B------:R-:W-:-:S02]  /*10cb0*/  IADD3 R24, P2, PT, R10, R3, RZ ;  /* 0x000000030a187210 */ /* 0x000fc40007f5e0ff */
[-C--:B------:R-:W-:Y:S01]  /*10cc0*/  IADD3.X R11, PT, PT, R13, R4.reuse, RZ, P1, !PT ;  /* 0x000000040d0b7210 */ /* 0x080fe20000ffe4ff */
[----:B------:R-:W-:Y:S01]  /*10cd0*/  @P0 STS.128 [R177+0x6000], RZ ;  /* 0x006000ffb1000388 */ /* 0x000fe20000000c00 */
[----:B------:R-:W-:Y:S02]  /*10ce0*/  @!P0 IADD3 R26, P1, PT, R24, R3, RZ ;  /* 0x00000003181a8210 */ /* 0x000fe40007f3e0ff */
[-C--:B------:R-:W-:Y:S01]  /*10cf0*/  IADD3.X R25, PT, PT, R11, R4.reuse, RZ, P2, !PT ;  /* 0x000000040b197210 */ /* 0x080fe200017fe4ff */
[----:B------:R-:W-:Y:S01]  /*10d00*/  @!PT LDS RZ, [RZ] ;  /* 0x00000000fffff984 */ /* 0x000fe20000000800 */
[----:B------:R-:W-:Y:S01]  /*10d10*/  @!PT LDS RZ, [RZ] ;  /* 0x00000000fffff984 */ /* 0x000fe20000000800 */
[----:B------:R-:W-:Y:S01]  /*10d20*/  @!PT LDS RZ, [RZ] ;  /* 0x00000000fffff984 */ /* 0x000fe20000000800 */
[----:B------:R-:W-:Y:S03]  /*10d30*/  @!P0 LDGSTS.E.BYPASS.LTC128B.128 [R177+0x6800], desc[UR4][R8.64] ;  /* 0x0680000008b18fae */ /* 0x000fe6000b981a04 */
[----:B------:R-:W-:Y:S01]  /*10d40*/  @!P0 IADD3.X R27, PT, PT, R25, R4, RZ, P1, !PT ;  /* 0x00000004191b8210 */ /* 0x000fe20000ffe4ff */
        /* <DEDUP_REMOVED lines=34> */
[----:B------:R-:W-:Y:S04]  /*10f70*/  LDSM.16.M88.4 R128, [R159] ;  /* 0x000000009f80783b */ /* 0x000fe80000000200 */
[----:B------:R-:W5:Y:S04]  /*10f80*/  LDSM.16.M88.4 R16, [R155+0x2000] ;  /* 0x002000009b10783b */ /* 0x000f680000000200 */
[----:B-1----:R-:W1:Y:S04]  /*10f90*/  LDSM.16.M88.4 R8, [R155+0x2800] ;  /* 0x002800009b08783b */ /* 0x002e680000000200 */
[----:B------:R-:W2:Y:S04]  /*10fa0*/  LDSM.16.M88.4 R12, [R160+UR6+0x3800] ;  /* 0x00380006a00c783b */ /* 0x000ea80008000200 */
[----:B------:R-:W2:Y:S04]  /*10fb0*/  LDSM.16.M88.4 R4, [R160+UR6+0x4000] ;  /* 0x00400006a004783b */ /* 0x000ea80008000200 */
[----:B------:R-:W2:Y:S04]  /*10fc0*/  LDSM.16.M88.4 R20, [R160+UR6+0x3000] ;  /* 0x00300006a014783b */ /* 0x000ea80008000200 */
[----:B------:R-:W2:Y:S04]  /*10fd0*/  LDSM.16.M88.4 R64, [R160+UR6+0x4800] ;  /* 0x00480006a040783b */ /* 0x000ea80008000200 */
[----:B------:R-:W2:Y:S01]  /*10fe0*/  LDSM.16.M88.4 R56, [R160+UR6+0x5000] ;  /* 0x00500006a038783b */ /* 0x000ea20008000200 */
[C---:B---3--:R-:W-:Y:S03]  /*10ff0*/  HMMA.16816.F32.BF16 R40, R44.reuse, R36, RZ ;  /* 0x000000242c28723c */ /* 0x048fe600000418ff */
[----:B------:R-:W3:Y:S04]  /*11000*/  LDSM.16.M88.4 R124, [R160+UR6+0x5800] ;  /* 0x00580006a07c783b */ /* 0x000ee80008000200 */
[----:B------:R-:W3:Y:S01]  /*11010*/  LDSM.16.M88.4 R116, [R155+0x3800] ;  /* 0x003800009b74783b */ /* 0x000ee20000000200 */
[C---:B----4-:R-:W-:Y:S03]  /*11020*/  HMMA.16816.F32.BF16 R32, R44.reuse, R28, RZ ;  /* 0x0000001c2c20723c */ /* 0x050fe600000418ff */
[----:B------:R-:W4:Y:S04]  /*11030*/  LDSM.16.M88.4 R112, [R155+0x4000] ;  /* 0x004000009b70783b */ /* 0x000f280000000200 */
[----:B------:R-:W4:Y:S01]  /*11040*/  LD.E R3, desc[UR4][R102.64+0x18c] ;  /* 0x00018c0466037980 */ /* 0x000f22000c101900 */
[C---:B------:R-:W-:Y:S03]  /*11050*/  HMMA.16816.F32.BF16 R36, R44.reuse, R38, RZ ;  /* 0x000000262c24723c */ /* 0x040fe600000418ff */
[----:B------:R-:W4:Y:S04]  /*11060*/  LDSM.16.M88.4 R132, [R155+0x3000] ;  /* 0x003000009b84783b */ /* 0x000f280000000200 */
[----:B------:R-:W0:Y:S01]  /*11070*/  LDGDEPBAR ;  /* 0x00000000000079af */ /* 0x000e220000000000 */
[----:B------:R-:W-:Y:S08]  /*11080*/  HMMA.16816.F32.BF16 R28, R44, R30, RZ ;  /* 0x0000001e2c1c723c */ /* 0x000ff000000418ff */
[C---:B-----5:R-:W-:Y:S08]  /*11090*/  HMMA.16816.F32.BF16 R40, R128.reuse, R16, R40 ;  /* 0x000000108028723c */ /* 0x060ff00000041828 */
[C---:B------:R-:W-:Y:S08]  /*110a0*/  HMMA.16816.F32.BF16 R36, R128.reuse, R18, R36 ;  /* 0x000000128024723c */ /* 0x040ff00000041824 */
[C---:B-1----:R-:W-:Y:S08]  /*110b0*/  HMMA.16816.F32.BF16 R32, R128.reuse, R8, R32 ;  /* 0x000000088020723c */ /* 0x042ff00000041820 */
[----:B------:R-:W-:Y:S08]  /*110c0*/  HMMA.16816.F32.BF16 R28, R128, R10, R28 ;  /* 0x0000000a801c723c */ /* 0x000ff0000004181c */
        /* <DEDUP_REMOVED lines=20> */
[C---:B------:R-:W-:Y:S08]  /*11210*/  HMMA.16816.F32.BF16 R20, R128.reuse, R134, R20 ;  /* 0x000000868014723c */ /* 0x040ff00000041814 */
[C---:B-1----:R-:W-:Y:S08]  /*11220*/  HMMA.16816.F32.BF16 R108, R128.reuse, R124, R108 ;  /* 0x0000007c806c723c */ /* 0x042ff0000004186c */
[C---:B------:R-:W-:Y:S01]  /*11230*/  HMMA.16816.F32.BF16 R64, R128.reuse, R126, R64 ;  /* 0x0000007e8040723c */ /* 0x040fe20000041840 */
[----:B------:R-:W-:Y:S07]  /*11240*/  LDSM.16.M88.4 R124, [R154+0x2000] ;  /* 0x002000009a7c783b */ /* 0x000fee0000000200 */
[C---:B--2---:R-:W-:Y:S08]  /*11250*/  HMMA.16816.F32.BF16 R60, R128.reuse, R116, R60 ;  /* 0x00000074803c723c */ /* 0x044ff0000004183c */
[C---:B------:R-:W-:Y:S01]  /*11260*/  HMMA.16816.F32.BF16 R56, R128.reuse, R118, R56 ;  /* 0x000000768038723c */ /* 0x040fe20000041838 */
[----:B------:R-:W1:Y:S07]  /*11270*/  LDSM.16.M88.4 R116, [R158] ;  /* 0x000000009e74783b */ /* 0x000e6e0000000200 */
[C---:B---3--:R-:W-:Y:S08]  /*11280*/  HMMA.16816.F32.BF16 R52, R128.reuse, R112, R52 ;  /* 0x000000708034723c */ /* 0x048ff00000041834 */
        /* <DEDUP_REMOVED lines=21> */
[C---:B-1----:R-:W-:Y:S08]  /*113e0*/  HMMA.16816.F32.BF16 R52, R116.reuse, R124, R52 ;  /* 0x0000007c7434723c */ /* 0x042ff00000041834 */
[C---:B------:R-:W-:Y:S01]  /*113f0*/  HMMA.16816.F32.BF16 R44, R116.reuse, R126, R44 ;  /* 0x0000007e742c723c */ /* 0x040fe2000004182c */
[----:B------:R-:W-:Y:S07]  /*11400*/  LDSM.16.M88.4 R124, [R153+0x2000] ;  /* 0x00200000997c783b */ /* 0x000fee0000000200 */
[C---:B--2---:R-:W-:Y:S08]  /*11410*/  HMMA.16816.F32.BF16 R60, R116.reuse, R128, R60 ;  /* 0x00000080743c723c */ /* 0x044ff0000004183c */
        /* <DEDUP_REMOVED lines=19> */
[C---:B------:R-:W-:Y:S08]  /*11550*/  HMMA.16816.F32.BF16 R64, R116.reuse, R114, R64 ;  /* 0x000000727440723c */ /* 0x040ff00000041840 */
[C---:B-1----:R-:W-:Y:S08]  /*11560*/  HMMA.16816.F32.BF16 R52, R116.reuse, R124, R52 ;  /* 0x0000007c7434723c */ /* 0x042ff00000041834 */
[C---:B------:R-:W-:Y:S01]  /*11570*/  HMMA.16816.F32.BF16 R44, R116.reuse, R126, R44 ;  /* 0x0000007e742c723c */ /* 0x040fe2000004182c */
[-C--:B------:R-:W-:Y:S01]  /*11580*/  FMUL.FTZ R42, R42, R3.reuse ;  /* 0x000000032a2a7220 */ /* 0x080fe20000410000 */
[-C--:B------:R-:W-:Y:S01]  /*11590*/  FMUL.FTZ R43, R43, R3.reuse ;  /* 0x000000032b2b7220 */ /* 0x080fe20000410000 */
[-C--:B------:R-:W-:Y:S01]  /*115a0*/  FMUL.FTZ R37, R37, R3.reuse ;  /* 0x0000000325257220 */ /* 0x080fe20000410000 */
[-C--:B------:R-:W-:Y:S01]  /*115b0*/  FMUL.FTZ R38, R38, R3.reuse ;  /* 0x0000000326267220 */ /* 0x080fe20000410000 */
[-C--:B------:R-:W-:Y:S01]  /*115c0*/  FMUL.FTZ R26, R26, R3.reuse ;  /* 0x000000031a1a7220 */ /* 0x080fe20000410000 */
[-C--:B------:R-:W-:Y:S01]  /*115d0*/  FMUL.FTZ R23, R23, R3.reuse ;  /* 0x0000000317177220 */ /* 0x080fe20000410000 */
[-C--:B------:R-:W-:Y:S01]  /*115e0*/  FMUL.FTZ R39, R39, R3.reuse ;  /* 0x0000000327277220 */ /* 0x080fe20000410000 */
[C---:B--2---:R-:W-:Y:S01]  /*115f0*/  HMMA.16816.F32.BF16 R60, R116.reuse, R128, R60 ;  /* 0x00000080743c723c */ /* 0x044fe2000004183c */
[-C--:B------:R-:W-:Y:S01]  /*11600*/  FMUL.FTZ R33, R33, R3.reuse ;  /* 0x0000000321217220 */ /* 0x080fe20000410000 */
[-C--:B------:R-:W-:Y:S01]  /*11610*/  FMUL.FTZ R25, R25, R3.reuse ;  /* 0x0000000319197220 */ /* 0x080fe20000410000 */
[-C--:B------:R-:W-:Y:S01]  /*11620*/  FMUL.FTZ R21, R21, R3.reuse ;  /* 0x0000000315157220 */ /* 0x080fe20000410000 */
[-C--:B------:R-:W-:Y:S01]  /*11630*/  FMUL.FTZ R11, R11, R3.reuse ;  /* 0x000000030b0b7220 */ /* 0x080fe20000410000 */
[-C--:B------:R-:W-:Y:S01]  /*11640*/  FMUL.FTZ R7, R7, R3.reuse ;  /* 0x0000000307077220 */ /* 0x080fe20000410000 */
[-C--:B------:R-:W-:Y:S01]  /*11650*/  FMUL.FTZ R16, R16, R3.reuse ;  /* 0x0000000310107220 */ /* 0x080fe20000410000 */
[-C--:B------:R-:W-:Y:S01]  /*11660*/  FMUL.FTZ R18, R18, R3.reuse ;  /* 0x0000000312127220 */ /* 0x080fe20000410000 */
        /* <DEDUP_REMOVED lines=30> */
[-C--:B------:R-:W-:Y:S01]  /*11850*/  FMUL.FTZ R5, R5, R3.reuse ;  /* 0x0000000305057220 */ /* 0x080fe20000410000 */
[----:B------:R-:W-:Y:S01]  /*11860*/  FMUL.FTZ R6, R6, R3 ;  /* 0x0000000306067220 */ /* 0x000fe20000410000 */
[----:B------:R-:W-:-:S04]  /*11870*/  DEPBAR.LE SB0, 0x0 ;  /* 0x000080000000791a */ /* 0x000fc80000000000 */
[----:B------:R-:W4:Y:S01]  /*11880*/  MUFU.TANH R128, R38 ;  /* 0x0000002600807308 */ /* 0x000f220000002400 */
[-C--:B------:R-:W-:Y:S01]  /*11890*/  FMUL.FTZ R52, R52, R3.reuse ;  /* 0x0000000334347220 */ /* 0x080fe20000410000 */
[----:B------:R-:W-:-:S06]  /*118a0*/  FMUL.FTZ R54, R54, R3 ;  /* 0x0000000336367220 */ /* 0x000fcc0000410000 */
[----:B------:R5:W1:Y:S08]  /*118b0*/  MUFU.TANH R42, R33 ;  /* 0x00000021002a7308 */ /* 0x000a700000002400 */
[----:B------:R-:W1:Y:S08]  /*118c0*/  MUFU.TANH R122, R26 ;  /* 0x0000001a007a7308 */ /* 0x000e700000002400 */
[----:B------:R-:W1:Y:S01]  /*118d0*/  MUFU.TANH R43, R23 ;  /* 0x00000017002b7308 */ /* 0x000e620000002400 */
[----:B-----5:R-:W-:Y:S01]  /*118e0*/  FMUL.FTZ R33, R57, R3 ;  /* 0x0000000339217220 */ /* 0x020fe20000410000 */
[----:B------:R-:W-:-:S06]  /*118f0*/  IADD3 R57, PT, PT, R51, -0x2, RZ ;  /* 0xfffffffe33397810 */ /* 0x000fcc0007ffe0ff */
[----:B------:R5:W1:Y:S01]  /*11900*/  MUFU.TANH R38, R11 ;  /* 0x0000000b00267308 */ /* 0x000a620000002400 */
[----:B------:R-:W-:-:S07]  /*11910*/  ISETP.GT.AND P1, PT, R57, R166, PT ;  /* 0x000000a63900720c */ /* 0x000fce0003f24270 */
[----:B------:R2:W1:Y:S08]  /*11920*/  MUFU.TANH R37, R7 ;  /* 0x0000000700257308 */ /* 0x0004700000002400 */
[----:B------:R-:W1:Y:S01]  /*11930*/  MUFU.TANH R125, R39 ;  /* 0x00000027007d7308 */ /* 0x000e620000002400 */
[-C--:B-----5:R-:W-:Y:S01]  /*11940*/  FMUL.FTZ R11, R61, R3.reuse ;  /* 0x000000033d0b7220 */ /* 0x0a0fe20000410000 */
[-C--:B------:R-:W-:Y:S01]  /*11950*/  FMUL.FTZ R61, R44, R3.reuse ;  /* 0x000000032c3d7220 */ /* 0x080fe20000410000 */
[----:B------:R-:W-:-:S05]  /*11960*/  FMUL.FTZ R44, R46, R3 ;  /* 0x000000032e2c7220 */ /* 0x000fca0000410000 */
[----:B------:R-:W1:Y:S01]  /*11970*/  MUFU.TANH R29, R25 ;  /* 0x00000019001d7308 */ /* 0x000e620000002400 */
[-C--:B--2---:R-:W-:Y:S01]  /*11980*/  FMUL.FTZ R7, R55, R3.reuse ;  /* 0x0000000337077220 */ /* 0x084fe20000410000 */
[-C--:B------:R-:W-:Y:S01]  /*11990*/  FMUL.FTZ R55, R45, R3.reuse ;  /* 0x000000032d377220 */ /* 0x080fe20000410000 */
[----:B------:R-:W-:-:S05]  /*119a0*/  FMUL.FTZ R45, R47, R3 ;  /* 0x000000032f2d7220 */ /* 0x000fca0000410000 */
[----:B------:R-:W2:Y:S08]  /*119b0*/  MUFU.TANH R27, R21 ;  /* 0x00000015001b7308 */ /* 0x000eb00000002400 */
[----:B------:R5:W1:Y:S08]  /*119c0*/  MUFU.TANH R26, R16 ;  /* 0x00000010001a7308 */ /* 0x000a700000002400 */
[----:B------:R3:W1:Y:S08]  /*119d0*/  MUFU.TANH R118, R18 ;  /* 0x0000001200767308 */ /* 0x0006700000002400 */
[----:B------:R4:W1:Y:S01]  /*119e0*/  MUFU.TANH R23, R13 ;  /* 0x0000000d00177308 */ /* 0x0008620000002400 */
[-C--:B-----5:R-:W-:Y:S01]  /*119f0*/  FMUL.FTZ R16, R64, R3.reuse ;  /* 0x0000000340107220 */ /* 0x0a0fe20000410000 */
[----:B------:R-:W-:-:S06]  /*11a00*/  FMUL.FTZ R64, R66, R3 ;  /* 0x0000000342407220 */ /* 0x000fcc0000410000 */
[----:B------:R5:W1:Y:S01]  /*11a10*/  MUFU.TANH R112, R36 ;  /* 0x0000002400707308 */ /* 0x000a620000002400 */
[-C--:B---3--:R-:W-:Y:S01]  /*11a20*/  FMUL.FTZ R18, R108, R3.reuse ;  /* 0x000000036c127220 */ /* 0x088fe20000410000 */
[----:B------:R-:W-:-:S06]  /*11a30*/  FMUL.FTZ R108, R110, R3 ;  /* 0x000000036e6c7220 */ /* 0x000fcc0000410000 */
[----:B------:R3:W1:Y:S01]  /*11a40*/  MUFU.TANH R127, R34 ;  /* 0x00000022007f7308 */ /* 0x0006620000002400 */
[-C--:B----4-:R-:W-:Y:S01]  /*11a50*/  FMUL.FTZ R13, R60, R3.reuse ;  /* 0x000000033c0d7220 */ /* 0x090fe20000410000 */
[----:B------:R-:W-:-:S06]  /*11a60*/  FMUL.FTZ R60, R62, R3 ;  /* 0x000000033e3c7220 */ /* 0x000fcc0000410000 */
[----:B------:R4:W1:Y:S01]  /*11a70*/  MUFU.TANH R124, R35 ;  /* 0x00000023007c7308 */ /* 0x0008620000002400 */
[----:B-----5:R-:W-:-:S07]  /*11a80*/  FMUL.FTZ R36, R111, R3 ;  /* 0x000000036f247220 */ /* 0x020fce0000410000 */
[----:B------:R5:W1:Y:S01]  /*11a90*/  MUFU.TANH R50, R31 ;  /* 0x0000001f00327308 */ /* 0x000a620000002400 */
[----:B---3--:R-:W-:-:S07]  /*11aa0*/  FMUL.FTZ R34, R63, R3 ;  /* 0x000000033f227220 */ /* 0x008fce0000410000 */
[----:B------:R3:W1:Y:S01]  /*11ab0*/  MUFU.TANH R25, R17 ;  /* 0x0000001100197308 */ /* 0x0006620000002400 */
[----:B----4-:R-:W-:-:S07]  /*11ac0*/  FMUL.FTZ R35, R67, R3 ;  /* 0x0000000343237220 */ /* 0x010fce0000410000 */
[----:B------:R4:W1:Y:S01]  /*11ad0*/  MUFU.TANH R39, R15 ;  /* 0x0000000f00277308 */ /* 0x0008620000002400 */
[----:B-----5:R-:W-:-:S07]  /*11ae0*/  FMUL.FTZ R31, R59, R3 ;  /* 0x000000033b1f7220 */ /* 0x020fce0000410000 */
[----:B------:R5:W1:Y:S01]  /*11af0*/  MUFU.TANH R21, R9 ;  /* 0x0000000900157308 */ /* 0x000a620000002400 */
[-C--:B---3--:R-:W-:Y:S01]  /*11b00*/  FMUL.FTZ R17, R109, R3.reuse ;  /* 0x000000036d117220 */ /* 0x088fe20000410000 */
[----:B----4-:R-:W-:-:S06]  /*11b10*/  FMUL.FTZ R15, R65, R3 ;  /* 0x00000003410f7220 */ /* 0x010fcc0000410000 */
[----:B------:R3:W4:Y:S01]  /*11b20*/  MUFU.TANH R114, R40 ;  /* 0x0000002800727308 */ /* 0x0007220000002400 */
[----:B-----5:R-:W-:-:S07]  /*11b30*/  FMUL.FTZ R9, R56, R3 ;  /* 0x0000000338097220 */ /* 0x020fce0000410000 */
[----:B------:R3:W1:Y:S08]  /*11b40*/  MUFU.TANH R113, R41 ;  /* 0x0000002900717308 */ /* 0x0006700000002400 */
[----:B------:R3:W1:Y:S08]  /*11b50*/  MUFU.TANH R40, R28 ;  /* 0x0000001c00287308 */ /* 0x0006700000002400 */
[----:B------:R3:W1:Y:S08]  /*11b60*/  MUFU.TANH R30, R24 ;  /* 0x00000018001e7308 */ /* 0x0006700000002400 */
[----:B------:R3:W1:Y:S08]  /*11b70*/  MUFU.TANH R28, R20 ;  /* 0x00000014001c7308 */ /* 0x0006700000002400 */
        /* <DEDUP_REMOVED lines=36> */
[----:B------:R-:W1:Y:S01]  /*11dc0*/  MUFU.TANH R45, R45 ;  /* 0x0000002d002d7308 */ /* 0x000e620000002400 */
[----:B------:R-:W-:Y:S01]  /*11dd0*/  BSSY.RECONVERGENT B1, `(.L_x_10655) ;  /* 0x0000088000017945 */ /* 0x000fe20003800200 */
[----:B------:R-:W-:Y:S06]  /*11de0*/  BAR.SYNC.DEFER_BLOCKING 0x0 ;  /* 0x0000000000007b1d */ /* 0x000fec0000010000 */
[----:B--234-:R-:W-:Y:S05]  /*11df0*/  @!P1 BRA `(.L_x_10656) ;  /* 0x0000000800149947 */ /* 0x01cfea0003800000 */
[----:B------:R-:W-:Y:S04]  /*11e00*/  BSSY.RECONVERGENT B0, `(.L_x_10657) ;  /* 0x000004a000007945 */ /* 0x000fe80003800200 */
[----:B------:R-:W-:Y:S05]  /*11e10*/  @!P6 BRA `(.L_x_10658) ;  /* 0x000000040000e947 */ /* 0x000fea0003800000 */
[----:B------:R-:W2:Y:S01]  /*11e20*/  LD.E R46, desc[UR4][R102.64+0x170] ;  /* 0x00017004662e7980 */ /* 0x000ea2000c101900 */
[----:B------:R-:W-:Y:S01]  /*11e30*/  VIADD R12, R51, 0xffffffff ;  /* 0xffffffff330c7836 */ /* 0x000fe20000000000 */
[----:B------:R-:W-:Y:S02]  /*11e40*/  MOV R62, RZ ;  /* 0x000000ff003e7202 */ /* 0x000fe40000000f00 */
[----:B------:R-:W3:Y:S01]  /*11e50*/  LD.E.64 R66, desc[UR4][R102.64+0x20] ;  /* 0x0000200466427980 */ /* 0x000ee2000c101b00 */
[----:B------:R-:W-:-:S05]  /*11e60*/  IMAD.SHL.U32 R12, R12, 0x80, RZ ;  /* 0x000000800c0c7824 */ /* 0x000fca00078e00ff */
[----:B------:R-:W-:Y:S02]  /*11e70*/  IADD3 R12, PT, PT, R12, -0x100, RZ ;  /* 0xffffff000c0c7810 */ /* 0x000fe40007ffe0ff */
[-C--:B--2---:R-:W-:Y:S02]  /*11e80*/  IABS R8, R46.reuse ;  /* 0x0000002e00087213 */ /* 0x084fe40000000000 */
[----:B------:R-:W-:Y:S02]  /*11e90*/  IABS R5, R46 ;  /* 0x0000002e00057213 */ /* 0x000fe40000000000 */
[----:B------:R-:W2:Y:S02]  /*11ea0*/  I2F.RP R4, R8 ;  /* 0x0000000800047306 */ /* 0x000ea40000209400 */
[----:B------:R-:W-:-:S06]  /*11eb0*/  IADD3 R5, PT, PT, RZ, -R5, RZ ;  /* 0x80000005ff057210 */ /* 0x000fcc0007ffe0ff */
[----:B--2---:R-:W2:Y:S02]  /*11ec0*/  MUFU.RCP R6, R4 ;  /* 0x0000000400067308 */ /* 0x004ea40000001000 */
[----:B--2---:R-:W-:Y:S01]  /*11ed0*/  VIADD R6, R6, 0xffffffe ;  /* 0x0ffffffe06067836 */ /* 0x004fe20000000000 */
[----:B------:R-:W-:Y:S02]  /*11ee0*/  IABS R4, R12 ;  /* 0x0000000c00047213 */ /* 0x000fe40000000000 */
[----:B------:R-:W-:-:S03]  /*11ef0*/  LOP3.LUT R12, R12, R46, RZ, 0x3c, !PT ;  /* 0x0000002e0c0c7212 */ /* 0x000fc600078e3cff */
[----:B------:R-:W2:Y:S01]  /*11f00*/  F2I.FTZ.U32.TRUNC.NTZ R63, R6 ;  /* 0x00000006003f7305 */ /* 0x000ea2000021f000 */
[----:B------:R-:W-:Y:S01]  /*11f10*/  ISETP.GE.AND P4, PT, R12, RZ, PT ;  /* 0x000000ff0c00720c */ /* 0x000fe20003f86270 */
[----:B--2---:R-:W-:-:S04]  /*11f20*/  IMAD.MOV R3, RZ, RZ, -R63 ;  /* 0x000000ffff037224 */ /* 0x004fc800078e0a3f */
[----:B------:R-:W-:-:S04]  /*11f30*/  IMAD R3, R3, R8, RZ ;  /* 0x0000000803037224 */ /* 0x000fc800078e02ff */
[----:B------:R-:W-:Y:S02]  /*11f40*/  IMAD.HI.U32 R47, R63, R3, R62 ;  /* 0x000000033f2f7227 */ /* 0x000fe400078e003e */
[----:B------:R-:W2:Y:S02]  /*11f50*/  LD.E.64 R62, desc[UR4][R102.64+0x38] ;  /* 0x00003804663e7980 */ /* 0x000ea4000c101b00 */
[----:B------:R-:W-:Y:S02]  /*11f60*/  IMAD.SHL.U32 R3, R57, 0x80, RZ ;  /* 0x0000008039037824 */ /* 0x000fe400078e00ff */
[----:B------:R-:W-:-:S03]  /*11f70*/  IMAD.HI.U32 R10, R47, R4, RZ ;  /* 0x000000042f0a7227 */ /* 0x000fc600078e00ff */
[----:B------:R-:W-:Y:S02]  /*11f80*/  IABS R6, R3 ;  /* 0x0000000300067213 */ /* 0x000fe40000000000 */
[----:B------:R-:W-:-:S03]  /*11f90*/  LOP3.LUT R3, R3, R46, RZ, 0x3c, !PT ;  /* 0x0000002e03037212 */ /* 0x000fc600078e3cff */
        /* <DEDUP_REMOVED lines=15> */
[----:B------:R-:W-:-:S03]  /*12090*/  @P5 IADD3 R14, PT, PT, R14, 0x1, RZ ;  /* 0x000000010e0e5810 */ /* 0x000fc60007ffe0ff */
[----:B------:R-:W-:Y:S01]  /*120a0*/  @!P4 IMAD.MOV R10, RZ, RZ, -R10 ;  /* 0x000000ffff0ac224 */ /* 0x000fe200078e0a0a */
[----:B------:R-:W-:-:S04]  /*120b0*/  @!P1 IADD3 R14, PT, PT, -R14, RZ, RZ ;  /* 0x000000ff0e0e9210 */ /* 0x000fc80007ffe1ff */
        /* <DEDUP_REMOVED lines=15> */
[----:B---3--:R-:W-:-:S04]  /*121b0*/  IMAD.WIDE.U32 R46, R3, R66, R46 ;  /* 0x00000042032e7225 */ /* 0x008fc800078e002e */
[----:B------:R-:W-:-:S04]  /*121c0*/  IMAD R3, R67, R3, RZ ;  /* 0x0000000343037224 */ /* 0x000fc800078e02ff */
[----:B------:R-:W-:Y:S01]  /*121d0*/  IMAD R3, R66, R5, R3 ;  /* 0x0000000542037224 */ /* 0x000fe200078e0203 */
[----:B------:R-:W-:-:S04]  /*121e0*/  LEA R168, P1, R46, R168, 0x1 ;  /* 0x000000a82ea87211 */ /* 0x000fc800078208ff */
[----:B------:R-:W-:-:S04]  /*121f0*/  IADD3 R3, PT, PT, R47, R3, RZ ;  /* 0x000000032f037210 */ /* 0x000fc80007ffe0ff */
[----:B------:R-:W-:Y:S01]  /*12200*/  LEA.HI.X R167, R46, R167, R3, 0x1, P1 ;  /* 0x000000a72ea77211 */ /* 0x000fe200008f0c03 */
[----:B------:R-:W-:Y:S05]  /*12210*/  BRA `(.L_x_10659) ;  /* 0x0000000000207947 */ /* 0x000fea0003800000 */
.L_x_10658:
        /* <DEDUP_REMOVED lines=8> */
.L_x_10659:
[----:B------:R-:W-:Y:S05]  /*122a0*/  BSYNC.RECONVERGENT B0 ;  /* 0x0000000000007941 */ /* 0x000fea0003800200 */
.L_x_10657:
        /* <DEDUP_REMOVED lines=37> */
[----:B------:R-:W-:Y:S01]  /*12500*/  IMAD.X R67, R111, 0x1, R4, P1 ;  /* 0x000000016f437824 */ /* 0x000fe200008e0604 */
[----:B----4-:R-:W-:-:S04]  /*12510*/  IADD3 R46, P1, PT, R66, R3, RZ ;  /* 0x00000003422e7210 */ /* 0x010fc80007f3e0ff */
[----:B------:R-:W-:Y:S01]  /*12520*/  @!PT LDS RZ, [RZ] ;  /* 0x00000000fffff984 */ /* 0x000fe20000000800 */
[----:B------:R-:W-:Y:S01]  /*12530*/  @!PT LDS RZ, [RZ] ;  /* 0x00000000fffff984 */ /* 0x000fe20000000800 */
[----:B------:R-:W-:Y:S01]  /*12540*/  @!PT LDS RZ, [RZ] ;  /* 0x00000000fffff984 */ /* 0x000fe20000000800 */
[----:B------:R2:W-:Y:S01]  /*12550*/  @!P0 LDGSTS.E.BYPASS.LTC128B.128 [R177+0x4800], desc[UR4][R66.64] ;  /* 0x0480000042b18fae */ /* 0x0005e2000b981a04 */
[----:B------:R-:W-:-:S03]  /*12560*/  IMAD.X R47, R67, 0x1, R4, P1 ;  /* 0x00000001432f7824 */ /* 0x000fc600008e0604 */
[----:B------:R2:W-:Y:S01]  /*12570*/  @P0 STS.128 [R177+0x4800], RZ ;  /* 0x004800ffb1000388 */ /* 0x0005e20000000c00 */
[----:B-----5:R-:W-:-:S03]  /*12580*/  @!P0 IADD3 R62, P1, PT, R46, R3, RZ ;  /* 0x000000032e3e8210 */ /* 0x020fc60007f3e0ff */
        /* <DEDUP_REMOVED lines=12> */
.L_x_10656:
[----:B------:R-:W-:Y:S05]  /*12650*/  BSYNC.RECONVERGENT B1 ;  /* 0x0000000000017941 */ /* 0x000fea0003800200 */
.L_x_10655:
[----:B------:R-:W-:Y:S01]  /*12660*/  VIADD R4, R51, 0xffffffff ;  /* 0xffffffff33047836 */ /* 0x000fe20000000000 */
[----:B------:R-:W-:-:S03]  /*12670*/  LOP3.LUT R180, R180, 0xfffffffe, RZ, 0xc0, !PT ;  /* 0xfffffffeb4b47812 */ /* 0x000fc600078ec0ff */
[----:B------:R-:W-:-:S04]  /*12680*/  IMAD.SHL.U32 R4, R4, 0x80, RZ ;  /* 0x0000008004047824 */ /* 0x000fc800078e00ff */
[----:B--2---:R-:W-:-:S04]  /*12690*/  IMAD.IADD R47, R4, 0x1, R49 ;  /* 0x00000001042f7824 */ /* 0x004fc800078e0231 */
[C---:B------:R-:W-:Y:S02]  /*126a0*/  VIADD R3, R47.reuse, 0xffffff80 ;  /* 0xffffff802f037836 */ /* 0x040fe40000000000 */
[C---:B------:R-:W-:Y:S02]  /*126b0*/  VIADD R4, R47.reuse, 0xffffff81 ;  /* 0xffffff812f047836 */ /* 0x040fe40000000000 */
[----:B------:R-:W-:Y:S01]  /*126c0*/  VIADD R6, R47, 0xffffff88 ;  /* 0xffffff882f067836 */ /* 0x000fe20000000000 */
[----:B------:R-:W-:Y:S01]  /*126d0*/  ISETP.GE.AND P2, PT, R3, R189, PT ;  /* 0x000000bd0300720c */ /* 0x000fe20003f46270 */
[----:B------:R-:W-:Y:S01]  /*126e0*/  VIADD R46, R47, 0xffffff91 ;  /* 0xffffff912f2e7836 */ /* 0x000fe20000000000 */
[----:B------:R-:W-:Y:S01]  /*126f0*/  ISETP.GE.AND P4, PT, R3, R188, PT ;  /* 0x000000bc0300720c */ /* 0x000fe20003f86270 */
[----:B------:R-:W-:Y:S01]  /*12700*/  VIADD R62, R47, 0xffffff98 ;  /* 0xffffff982f3e7836 */ /* 0x000fe20000000000 */
[C---:B------:R-:W-:Y:S02]  /*12710*/  ISETP.GE.AND P0, PT, R3.reuse, R187, PT ;  /* 0x000000bb0300720c */ /* 0x040fe40003f06270 */
[----:B------:R-:W-:-:S02]  /*12720*/  ISETP.GE.AND P3, PT, R3, R186, PT ;  /* 0x000000ba0300720c */ /* 0x000fc40003f66270 */
[----:B------:R-:W-:Y:S02]  /*12730*/  FSEL R3, R114, -INF , P2 ;  /* 0xff80000072037808 */ /* 0x000fe40001000000 */
[----:B------:R-:W-:Y:S02]  /*12740*/  ISETP.GE.AND P2, PT, R4, R186, PT ;  /* 0x000000ba0400720c */ /* 0x000fe40003f46270 */
[----:B-1----:R-:W-:Y:S02]  /*12750*/  FSEL R5, R129, -INF , P0 ;  /* 0xff80000081057808 */ /* 0x002fe40000000000 */
[----:B------:R-:W-:Y:S02]  /*12760*/  ISETP.GE.AND P0, PT, R6, R188, PT ;  /* 0x000000bc0600720c */ /* 0x000fe40003f06270 */
[C---:B------:R-:W-:Y:S02]  /*12770*/  ISETP.GE.AND P1, PT, R4.reuse, R189, PT ;  /* 0x000000bd0400720c */ /* 0x040fe40003f26270 */
[----:B------:R-:W-:-:S02]  /*12780*/  ISETP.GE.AND P5, PT, R4, R187, PT ;  /* 0x000000bb0400720c */ /* 0x000fc40003fa6270 */
[----:B------:R-:W-:Y:S01]  /*12790*/  ISETP.GE.AND P6, PT, R4, R188, PT ;  /* 0x000000bc0400720c */ /* 0x000fe20003fc6270 */
[----:B------:R-:W-:Y:S01]  /*127a0*/  VIADD R4, R47, 0xffffff89 ;  /* 0xffffff892f047836 */ /* 0x000fe20000000000 */
[----:B------:R-:W-:Y:S02]  /*127b0*/  FSEL R5, R5, -INF , !P3 ;  /* 0xff80000005057808 */ /* 0x000fe40005800000 */
[----:B------:R-:W-:Y:S02]  /*127c0*/  @P2 LOP3.LUT R180, R180, 0x1, RZ, 0xfc, !PT ;  /* 0x00000001b4b42812 */ /* 0x000fe400078efcff */
[----:B------:R-:W-:Y:S02]  /*127d0*/  FSEL R14, R113, -INF , P1 ;  /* 0xff800000710e7808 */ /* 0x000fe40000800000 */
[----:B------:R-:W-:Y:S02]  /*127e0*/  LOP3.LUT R180, R180, 0xfffffffd, RZ, 0xc0, !PT ;  /* 0xfffffffdb4b47812 */ /* 0x000fe400078ec0ff */
[----:B------:R-:W-:-:S02]  /*127f0*/  FSEL R8, R126, -INF , P5 ;  /* 0xff8000007e087808 */ /* 0x000fc40002800000 */
[----:B------:R-:W-:Y:S02]  /*12800*/  @P0 LOP3.LUT R180, R180, 0x2, RZ, 0xfc, !PT ;  /* 0x00000002b4b40812 */ /* 0x000fe400078efcff */
[----:B------:R-:W-:Y:S02]  /*12810*/  FSEL R14, R14, -INF , !P6 ;  /* 0xff8000000e0e7808 */ /* 0x000fe40007000000 */
[----:B------:R-:W-:Y:S02]  /*12820*/  LOP3.LUT P3, RZ, R180, 0x1, RZ, 0xc0, !PT ;  /* 0x00000001b4ff7812 */ /* 0x000fe4000786c0ff */
[----:B------:R-:W-:Y:S02]  /*12830*/  FSEL R3, R3, -INF , !P4 ;  /* 0xff80000003037808 */ /* 0x000fe40006000000 */
[----:B------:R-:W-:Y:S02]  /*12840*/  FSEL R8, R8, -INF , !P3 ;  /* 0xff80000008087808 */ /* 0x000fe40005800000 */
[----:B------:R-:W-:-:S02]  /*12850*/  ISETP.GE.AND P1, PT, R4, R189, PT ;  /* 0x000000bd0400720c */ /* 0x000fc40003f26270 */
[C---:B------:R-:W-:Y:S02]  /*12860*/  ISETP.GE.AND P6, PT, R4.reuse, R188, PT ;  /* 0x000000bc0400720c */ /* 0x040fe40003fc6270 */
[C---:B------:R-:W-:Y:S02]  /*12870*/  ISETP.GE.AND P3, PT, R4.reuse, R187, PT ;  /* 0x000000bb0400720c */ /* 0x040fe40003f66270 */
[-C--:B------:R-:W-:Y:S01]  /*12880*/  ISETP.GE.AND P5, PT, R4, R186.reuse, PT ;  /* 0x000000ba0400720c */ /* 0x080fe20003fa6270 */
[----:B------:R-:W-:Y:S01]  /*12890*/  VIADD R4, R47, 0xffffff90 ;  /* 0xffffff902f047836 */ /* 0x000fe20000000000 */
[C---:B------:R-:W-:Y:S02]  /*128a0*/  ISETP.GE.AND P4, PT, R6.reuse, R189, PT ;  /* 0x000000bd0600720c */ /* 0x040fe40003f86270 */
[C---:B------:R-:W-:Y:S02]  /*128b0*/  ISETP.GE.AND P0, PT, R6.reuse, R187, PT ;  /* 0x000000bb0600720c */ /* 0x040fe40003f06270 */
[----:B------:R-:W-:-:S02]  /*128c0*/  ISETP.GE.AND P2, PT, R6, R186, PT ;  /* 0x000000ba0600720c */ /* 0x000fc40003f46270 */
[----:B------:R-:W-:Y:S02]  /*128d0*/  FSEL R12, R112, -INF , P4 ;  /* 0xff800000700c7808 */ /* 0x000fe40002000000 */
[----:B------:R-:W-:Y:S02]  /*128e0*/  FSEL R6, R128, -INF , P0 ;  /* 0xff80000080067808 */ /* 0x000fe40000000000 */
[----:B------:R-:W-:Y:S02]  /*128f0*/  LOP3.LUT P4, RZ, R180, 0x2, RZ, 0xc0, !PT ;  /* 0x00000002b4ff7812 */ /* 0x000fe4000788c0ff */
[----:B------:R-:W-:Y:S02]  /*12900*/  ISETP.GE.AND P0, PT, R4, R188, PT ;  /* 0x000000bc0400720c */ /* 0x000fe40003f06270 */
[----:B------:R-:W-:Y:S02]  /*12910*/  FSEL R12, R12, -INF , !P4 ;  /* 0xff8000000c0c7808 */ /* 0x000fe40006000000 */
[----:B------:R-:W-:-:S02]  /*12920*/  FSEL R6, R6, -INF , !P2 ;  /* 0xff80000006067808 */ /* 0x000fc40005000000 */
[----:B------:R-:W-:Y:S02]  /*12930*/  P2R R52, PR, RZ, 0x1 ;  /* 0x00000001ff347803 */ /* 0x000fe40000000000 */
[C---:B------:R-:W-:Y:S02]  /*12940*/  ISETP.GE.AND P4, PT, R4.reuse, R189, PT ;  /* 0x000000bd0400720c */ /* 0x040fe40003f86270 */
[C---:B------:R-:W-:Y:S02]  /*12950*/  ISETP.GE.AND P0, PT, R4.reuse, R187, PT ;  /* 0x000000bb0400720c */ /* 0x040fe40003f06270 */
[----:B------:R-:W-:Y:S02]  /*12960*/  ISETP.GE.AND P2, PT, R4, R186, PT ;  /* 0x000000ba0400720c */ /* 0x000fe40003f46270 */
[----:B------:R-:W-:Y:S02]  /*12970*/  FSEL R10, R105, -INF , P1 ;  /* 0xff800000690a7808 */ /* 0x000fe40000800000 */
[----:B------:R-:W-:-:S02]  /*12980*/  FSEL R4, R125, -INF , P3 ;  /* 0xff8000007d047808 */ /* 0x000fc40001800000 */
[C---:B------:R-:W-:Y:S02]  /*12990*/  ISETP.GE.AND P1, PT, R46.reuse, R189, PT ;  /* 0x000000bd2e00720c */ /* 0x040fe40003f26270 */
[----:B------:R-:W-:Y:S02]  /*129a0*/  ISETP.GE.AND P3, PT, R46, R187, PT ;  /* 0x000000bb2e00720c */ /* 0x000fe40003f66270 */
[----:B------:R-:W-:Y:S02]  /*129b0*/  FSEL R10, R10, -INF , !P6 ;  /* 0xff8000000a0a7808 */ /* 0x000fe40007000000 */
[----:B------:R-:W-:Y:S02]  /*129c0*/  FSEL R4, R4, -INF , !P5 ;  /* 0xff80000004047808 */ /* 0x000fe40006800000 */
        /* <DEDUP_REMOVED lines=10> */
[----:B------:R-:W-:Y:S02]  /*12a70*/  ISETP.GE.AND P5, PT, R46, R186, PT ;  /* 0x000000ba2e00720c */ /* 0x000fe40003fa6270 */
[----:B------:R-:W2:Y:S01]  /*12a80*/  LD.E R46, desc[UR4][R102.64+0xdc] ;  /* 0x0000dc04662e7980 */ /* 0x000ea2000c101900 */
[----:B------:R-:W-:Y:S02]  /*12a90*/  FSEL R104, R104, -INF , P4 ;  /* 0xff80000068687808 */ /* 0x000fe40002000000 */
[----:B------:R-:W-:Y:S02]  /*12aa0*/  ISETP.NE.AND P4, PT, R52, RZ, PT ;  /* 0x000000ff3400720c */ /* 0x000fe40003f85270 */
[----:B------:R-:W-:Y:S02]  /*12ab0*/  FSEL R54, R127, -INF , P0 ;  /* 0xff8000007f367808 */ /* 0x000fe40000000000 */
[----:B------:R-:W-:Y:S02]  /*12ac0*/  ISETP.GE.AND P0, PT, R62, R188, PT ;  /* 0x000000bc3e00720c */ /* 0x000fe40003f06270 */
[----:B------:R-:W-:-:S02]  /*12ad0*/  FSEL R146, R104, -INF , !P4 ;  /* 0xff80000068927808 */ /* 0x000fc40006000000 */
[----:B------:R-:W-:Y:S02]  /*12ae0*/  ISETP.GE.AND P4, PT, R62, R189, PT ;  /* 0x000000bd3e00720c */ /* 0x000fe40003f86270 */
[----:B------:R-:W-:Y:S02]  /*12af0*/  P2R R52, PR, RZ, 0x1 ;  /* 0x00000001ff347803 */ /* 0x000fe40000000000 */
[----:B------:R-:W-:Y:S02]  /*12b00*/  FSEL R142, R40, -INF , P4 ;  /* 0xff800000288e7808 */ /* 0x000fe40002000000 */
[----:B------:R-:W-:Y:S01]  /*12b10*/  ISETP.NE.AND P4, PT, R52, RZ, PT ;  /* 0x000000ff3400720c */ /* 0x000fe20003f85270 */
[----:B------:R-:W-:Y:S01]  /*12b20*/  VIADD R52, R47, 0xffffffa0 ;  /* 0xffffffa02f347836 */ /* 0x000fe20000000000 */
[----:B------:R-:W-:Y:S02]  /*12b30*/  ISETP.GE.AND P0, PT, R62, R187, PT ;  /* 0x000000bb3e00720c */ /* 0x000fe40003f06270 */
[----:B------:R-:W-:-:S02]  /*12b40*/  FSEL R144, R32, -INF , P1 ;  /* 0xff80000020907808 */ /* 0x000fc40000800000 */
[----:B------:R-:W-:Y:S02]  /*12b50*/  FSEL R40, R123, -INF , P0 ;  /* 0xff8000007b287808 */ /* 0x000fe40000000000 */
[----:B------:R-:W-:Y:S02]  /*12b60*/  ISETP.GE.AND P0, PT, R52, R188, PT ;  /* 0x000000bc3400720c */ /* 0x000fe40003f06270 */
[----:B------:R-:W-:Y:S02]  /*12b70*/  FSEL R142, R142, -INF , !P4 ;  /* 0xff8000008e8e7808 */ /* 0x000fe40006000000 */
[----:B------:R-:W-:Y:S02]  /*12b80*/  ISETP.GE.AND P4, PT, R52, R189, PT ;  /* 0x000000bd3400720c */ /* 0x000fe40003f86270 */
[----:B------:R-:W-:Y:S02]  /*12b90*/  P2R R32, PR, RZ, 0x1 ;  /* 0x00000001ff207803 */ /* 0x000fe40000000000 */
[----:B------:R-:W-:-:S02]  /*12ba0*/  FSEL R54, R54, -INF , !P2 ;  /* 0xff80000036367808 */ /* 0x000fc40005000000 */
[----:B------:R-:W-:Y:S01]  /*12bb0*/  ISETP.GE.AND P2, PT, R62, R186, PT ;  /* 0x000000ba3e00720c */ /* 0x000fe20003f46270 */
[C---:B------:R-:W-:Y:S01]  /*12bc0*/  VIADD R62, R47.reuse, 0xffffffa1 ;  /* 0xffffffa12f3e7836 */ /* 0x040fe20000000000 */
[----:B------:R-:W-:Y:S02]  /*12bd0*/  FSEL R192, R30, -INF , P4 ;  /* 0xff8000001ec07808 */ /* 0x000fe40002000000 */
[----:B------:R-:W-:Y:S01]  /*12be0*/  ISETP.NE.AND P4, PT, R32, RZ, PT ;  /* 0x000000ff2000720c */ /* 0x000fe20003f85270 */
[----:B------:R-:W-:Y:S01]  /*12bf0*/  VIADD R32, R47, 0xffffffa8 ;  /* 0xffffffa82f207836 */ /* 0x000fe20000000000 */
[----:B------:R-:W-:Y:S02]  /*12c00*/  ISETP.GE.AND P0, PT, R52, R187, PT ;  /* 0x000000bb3400720c */ /* 0x000fe40003f06270 */
[----:B------:R-:W-:Y:S02]  /*12c10*/  ISETP.GE.AND P1, PT, R62, R189, PT ;  /* 0x000000bd3e00720c */ /* 0x000fe40003f26270 */
[----:B------:R-:W-:-:S02]  /*12c20*/  FSEL R122, R122, -INF , P0 ;  /* 0xff8000007a7a7808 */ /* 0x000fc40000000000 */
[----:B------:R-:W-:Y:S02]  /*12c30*/  ISETP.GE.AND P0, PT, R32, R188, PT ;  /* 0x000000bc2000720c */ /* 0x000fe40003f06270 */
[----:B------:R-:W-:Y:S02]  /*12c40*/  FSEL R192, R192, -INF , !P4 ;  /* 0xff800000c0c07808 */ /* 0x000fe40006000000 */
[----:B------:R-:W-:Y:S02]  /*12c50*/  ISETP.GE.AND P4, PT, R32, R189, PT ;  /* 0x000000bd2000720c */ /* 0x000fe40003f86270 */
[----:B------:R-:W-:Y:S02]  /*12c60*/  FSEL R236, R29, -INF , P1 ;  /* 0xff8000001dec7808 */ /* 0x000fe40000800000 */
[----:B------:R-:W-:Y:S01]  /*12c70*/  P2R R29, PR, RZ, 0x1 ;  /* 0x00000001ff1d7803 */ /* 0x000fe20000000000 */
[----:B------:R-:W-:Y:S01]  /*12c80*/  VIADD R30, R47, 0xffffffa9 ;  /* 0xffffffa92f1e7836 */ /* 0x000fe20000000000 */
[----:B------:R-:W-:-:S02]  /*12c90*/  FSEL R190, R28, -INF , P4 ;  /* 0xff8000001cbe7808 */ /* 0x000fc40002000000 */
[----:B------:R-:W-:Y:S01]  /*12ca0*/  ISETP.NE.AND P4, PT, R29, RZ, PT ;  /* 0x000000ff1d00720c */ /* 0x000fe20003f85270 */
[----:B------:R-:W-:Y:S01]  /*12cb0*/  VIADD R29, R47, 0xffffffb0 ;  /* 0xffffffb02f1d7836 */ /* 0x000fe20000000000 */
[----:B------:R-:W-:Y:S02]  /*12cc0*/  ISETP.GE.AND P0, PT, R32, R187, PT ;  /* 0x000000bb2000720c */ /* 0x000fe40003f06270 */
[----:B------:R-:W-:Y:S02]  /*12cd0*/  ISETP.GE.AND P1, PT, R30, R189, PT ;  /* 0x000000bd1e00720c */ /* 0x000fe40003f26270 */
[----:B------:R-:W-:Y:S02]  /*12ce0*/  FSEL R119, R119, -INF , P0 ;  /* 0xff80000077777808 */ /* 0x000fe40000000000 */
[----:B------:R-:W-:Y:S02]  /*12cf0*/  ISETP.GE.AND P0, PT, R29, R188, PT ;  /* 0x000000bc1d00720c */ /* 0x000fe40003f06270 */
[----:B------:R-:W-:-:S02]  /*12d00*/  FSEL R190, R190, -INF , !P4 ;  /* 0xff800000bebe7808 */ /* 0x000fc40006000000 */
[----:B------:R-:W-:Y:S02]  /*12d10*/  ISETP.GE.AND P4, PT, R29, R189, PT ;  /* 0x000000bd1d00720c */ /* 0x000fe40003f86270 */
[----:B------:R-:W-:Y:S02]  /*12d20*/  FSEL R234, R27, -INF , P1 ;  /* 0xff8000001bea7808 */ /* 0x000fe40000800000 */
[----:B------:R-:W-:Y:S01]  /*12d30*/  P2R R27, PR, RZ, 0x1 ;  /* 0x00000001ff1b7803 */ /* 0x000fe20000000000 */
[----:B------:R-:W-:Y:S01]  /*12d40*/  VIADD R28, R47, 0xffffffb1 ;  /* 0xffffffb12f1c7836 */ /* 0x000fe20000000000 */
[----:B------:R-:W-:Y:S02]  /*12d50*/  FSEL R220, R26, -INF , P4 ;  /* 0xff8000001adc7808 */ /* 0x000fe40002000000 */
[----:B------:R-:W-:Y:S01]  /*12d60*/  ISETP.NE.AND P4, PT, R27, RZ, PT ;  /* 0x000000ff1b00720c */ /* 0x000fe20003f85270 */
[----:B------:R-:W-:Y:S01]  /*12d70*/  VIADD R27, R47, 0xffffffb8 ;  /* 0xffffffb82f1b7836 */ /* 0x000fe20000000000 */
[----:B------:R-:W-:-:S02]  /*12d80*/  ISETP.GE.AND P0, PT, R29, R187, PT ;  /* 0x000000bb1d00720c */ /* 0x000fc40003f06270 */
[-C--:B------:R-:W-:Y:S02]  /*12d90*/  ISETP.GE.AND P1, PT, R28, R189.reuse, PT ;  /* 0x000000bd1c00720c */ /* 0x080fe40003f26270 */
[----:B------:R-:W-:Y:S02]  /*12da0*/  FSEL R118, R118, -INF , P0 ;  /* 0xff80000076767808 */ /* 0x000fe40000000000 */
[C---:B------:R-:W-:Y:S02]  /*12db0*/  ISETP.GE.AND P0, PT, R27.reuse, R188, PT ;  /* 0x000000bc1b00720c */ /* 0x040fe40003f06270 */
[----:B------:R-:W-:Y:S02]  /*12dc0*/  FSEL R220, R220, -INF , !P4 ;  /* 0xff800000dcdc7808 */ /* 0x000fe40006000000 */
[----:B------:R-:W-:Y:S02]  /*12dd0*/  ISETP.GE.AND P4, PT, R27, R189, PT ;  /* 0x000000bd1b00720c */ /* 0x000fe40003f86270 */
[----:B------:R-:W-:-:S02]  /*12de0*/  FSEL R228, R25, -INF , P1 ;  /* 0xff80000019e47808 */ /* 0x000fc40000800000 */
[----:B------:R-:W-:Y:S01]  /*12df0*/  P2R R25, PR, RZ, 0x1 ;  /* 0x00000001ff197803 */ /* 0x000fe20000000000 */
[----:B------:R-:W-:Y:S01]  /*12e00*/  VIADD R26, R47, 0xffffffb9 ;  /* 0xffffffb92f1a7836 */ /* 0x000fe20000000000 */
[----:B------:R-:W-:Y:S02]  /*12e10*/  FSEL R216, R24, -INF , P4 ;  /* 0xff80000018d87808 */ /* 0x000fe40002000000 */
[----:B------:R-:W-:Y:S01]  /*12e20*/  ISETP.NE.AND P4, PT, R25, RZ, PT ;  /* 0x000000ff1900720c */ /* 0x000fe20003f85270 */
[----:B------:R-:W-:Y:S01]  /*12e30*/  VIADD R25, R47, 0xffffffc0 ;  /* 0xffffffc02f197836 */ /* 0x000fe20000000000 */
[----:B------:R-:W-:Y:S02]  /*12e40*/  ISETP.GE.AND P0, PT, R27, R187, PT ;  /* 0x000000bb1b00720c */ /* 0x000fe40003f06270 */
[----:B------:R-:W-:Y:S02]  /*12e50*/  ISETP.GE.AND P1, PT, R26, R189, PT ;  /* 0x000000bd1a00720c */ /* 0x000fe40003f26270 */
[----:B------:R-:W-:-:S02]  /*12e60*/  FSEL R117, R117, -INF , P0 ;  /* 0xff80000075757808 */ /* 0x000fc40000000000 */
[C---:B------:R-:W-:Y:S02]  /*12e70*/  ISETP.GE.AND P0, PT, R25.reuse, R188, PT ;  /* 0x000000bc1900720c */ /* 0x040fe40003f06270 */
        /* <DEDUP_REMOVED lines=12> */
[----:B------:R-:W-:-:S02]  /*12f40*/  FSEL R50, R50, -INF , P3 ;  /* 0xff80000032327808 */ /* 0x000fc40001800000 */
[----:B------:R-:W-:Y:S02]  /*12f50*/  FSEL R212, R212, -INF , !P4 ;  /* 0xff800000d4d47808 */ /* 0x000fe40006000000 */
[----:B------:R-:W-:Y:S02]  /*12f60*/  ISETP.GE.AND P3, PT, R62, R187, PT ;  /* 0x000000bb3e00720c */ /* 0x000fe40003f66270 */
[----:B------:R-:W-:Y:S02]  /*12f70*/  ISETP.GE.AND P4, PT, R23, R189, PT ;  /* 0x000000bd1700720c */ /* 0x000fe40003f86270 */
[----:B------:R-:W-:Y:S02]  /*12f80*/  FSEL R210, R21, -INF , P1 ;  /* 0xff80000015d27808 */ /* 0x000fe40000800000 */
[----:B------:R-:W-:Y:S02]  /*12f90*/  P2R R21, PR, RZ, 0x1 ;  /* 0x00000001ff157803 */ /* 0x000fe40000000000 */
[----:B------:R-:W-:Y:S01]  /*12fa0*/  FSEL R144, R144, -INF , !P6 ;  /* 0xff80000090907808 */ /* 0x000fe20007000000 */
[----:B------:R-:W-:Y:S01]  /*12fb0*/  VIADD R22, R47, 0xffffffc9 ;  /* 0xffffffc92f167836 */ /* 0x000fe20000000000 */
[----:B------:R-:W-:-:S02]  /*12fc0*/  ISETP.GE.AND P6, PT, R62, R188, PT ;  /* 0x000000bc3e00720c */ /* 0x000fc40003fc6270 */
[----:B------:R-:W-:Y:S02]  /*12fd0*/  FSEL R48, R48, -INF , P3 ;  /* 0xff80000030307808 */ /* 0x000fe40001800000 */
[----:B------:R-:W-:Y:S02]  /*12fe0*/  FSEL R208, R20, -INF , P4 ;  /* 0xff80000014d07808 */ /* 0x000fe40002000000 */
[----:B------:R-:W-:Y:S02]  /*12ff0*/  FSEL R40, R40, -INF , !P2 ;  /* 0xff80000028287808 */ /* 0x000fe40005000000 */
[----:B------:R-:W-:Y:S02]  /*13000*/  ISETP.GE.AND P3, PT, R30, R187, PT ;  /* 0x000000bb1e00720c */ /* 0x000fe40003f66270 */
[----:B------:R-:W-:Y:S01]  /*13010*/  ISETP.NE.AND P4, PT, R21, RZ, PT ;  /* 0x000000ff1500720c */ /* 0x000fe20003f85270 */
[----:B------:R-:W-:Y:S01]  /*13020*/  VIADD R21, R47, 0xffffffd0 ;  /* 0xffffffd02f157836 */ /* 0x000fe20000000000 */
[----:B------:R-:W-:-:S02]  /*13030*/  ISETP.GE.AND P2, PT, R52, R186, PT ;  /* 0x000000ba3400720c */ /* 0x000fc40003f46270 */
[----:B------:R-:W-:Y:S02]  /*13040*/  ISETP.GE.AND P0, PT, R23, R187, PT ;  /* 0x000000bb1700720c */ /* 0x000fe40003f06270 */
[----:B------:R-:W-:Y:S02]  /*13050*/  FSEL R52, R50, -INF , !P5 ;  /* 0xff80000032347808 */ /* 0x000fe40006800000 */
[----:B------:R-:W-:Y:S02]  /*13060*/  ISETP.GE.AND P5, PT, R62, R186, PT ;  /* 0x000000ba3e00720c */ /* 0x000fe40003fa6270 */
[----:B------:R-:W-:Y:S02]  /*13070*/  FSEL R236, R236, -INF , !P6 ;  /* 0xff800000ecec7808 */ /* 0x000fe40007000000 */
[----:B------:R-:W-:Y:S02]  /*13080*/  ISETP.GE.AND P6, PT, R30, R188, PT ;  /* 0x000000bc1e00720c */ /* 0x000fe40003fc6270 */
[----:B------:R-:W-:-:S02]  /*13090*/  FSEL R43, R43, -INF , P3 ;  /* 0xff8000002b2b7808 */ /* 0x000fc40001800000 */
[----:B------:R-:W-:Y:S02]  /*130a0*/  ISETP.GE.AND P3, PT, R28, R187, PT ;  /* 0x000000bb1c00720c */ /* 0x000fe40003f66270 */
[----:B------:R-:W-:Y:S02]  /*130b0*/  ISETP.GE.AND P1, PT, R22, R189, PT ;  /* 0x000000bd1600720c */ /* 0x000fe40003f26270 */
[----:B------:R-:W-:Y:S02]  /*130c0*/  FSEL R115, R115, -INF , P0 ;  /* 0xff80000073737808 */ /* 0x000fe40000000000 */
[----:B------:R-:W-:Y:S02]  /*130d0*/  ISETP.GE.AND P0, PT, R21, R188, PT ;  /* 0x000000bc1500720c */ /* 0x000fe40003f06270 */
[----:B------:R-:W-:Y:S02]  /*130e0*/  FSEL R232, R48, -INF , !P5 ;  /* 0xff80000030e87808 */ /* 0x000fe40006800000 */
[----:B------:R-:W-:-:S02]  /*130f0*/  ISETP.GE.AND P5, PT, R30, R186, PT ;  /* 0x000000ba1e00720c */ /* 0x000fc40003fa6270 */
[----:B------:R-:W-:Y:S02]  /*13100*/  FSEL R234, R234, -INF , !P6 ;  /* 0xff800000eaea7808 */ /* 0x000fe40007000000 */
[----:B------:R-:W-:Y:S02]  /*13110*/  FSEL R208, R208, -INF , !P4 ;  /* 0xff800000d0d07808 */ /* 0x000fe40006000000 */
[----:B------:R-:W-:Y:S02]  /*13120*/  ISETP.GE.AND P6, PT, R28, R188, PT ;  /* 0x000000bc1c00720c */ /* 0x000fe40003fc6270 */
[----:B------:R-:W-:Y:S02]  /*13130*/  FSEL R41, R41, -INF , P3 ;  /* 0xff80000029297808 */ /* 0x000fe40001800000 */
[----:B------:R-:W-:Y:S02]  /*13140*/  ISETP.GE.AND P4, PT, R21, R189, PT ;  /* 0x000000bd1500720c */ /* 0x000fe40003f86270 */
[----:B------:R-:W-:-:S02]  /*13150*/  FSEL R206, R19, -INF , P1 ;  /* 0xff80000013ce7808 */ /* 0x000fc40000800000 */
[----:B------:R-:W-:Y:S02]  /*13160*/  ISETP.GE.AND P3, PT, R26, R187, PT ;  /* 0x000000bb1a00720c */ /* 0x000fe40003f66270 */
[----:B------:R-:W-:Y:S02]  /*13170*/  P2R R19, PR, RZ, 0x1 ;  /* 0x00000001ff137803 */ /* 0x000fe40000000000 */
[----:B------:R-:W-:Y:S02]  /*13180*/  FSEL R150, R122, -INF , !P2 ;  /* 0xff8000007a967808 */ /* 0x000fe40005000000 */
[----:B------:R-:W-:Y:S02]  /*13190*/  FSEL R230, R43, -INF , !P5 ;  /* 0xff8000002be67808 */ /* 0x000fe40006800000 */
[-C--:B------:R-:W-:Y:S02]  /*131a0*/  ISETP.GE.AND P2, PT, R32, R186.reuse, PT ;  /* 0x000000ba2000720c */ /* 0x080fe40003f46270 */
[----:B------:R-:W-:-:S02]  /*131b0*/  ISETP.GE.AND P5, PT, R28, R186, PT ;  /* 0x000000ba1c00720c */ /* 0x000fc40003fa6270 */
[----:B------:R-:W-:Y:S02]  /*131c0*/  FSEL R228, R228, -INF , !P6 ;  /* 0xff800000e4e47808 */ /* 0x000fe40007000000 */
[----:B------:R-:W-:Y:S02]  /*131d0*/  FSEL R140, R18, -INF , P4 ;  /* 0xff800000128c7808 */ /* 0x000fe40002000000 */
[----:B------:R-:W-:Y:S02]  /*131e0*/  ISETP.GE.AND P6, PT, R26, R188, PT ;  /* 0x000000bc1a00720c */ /* 0x000fe40003fc6270 */
[----:B------:R-:W-:Y:S02]  /*131f0*/  FSEL R39, R39, -INF , P3 ;  /* 0xff80000027277808 */ /* 0x000fe40001800000 */
[----:B------:R-:W-:Y:S01]  /*13200*/  ISETP.NE.AND P4, PT, R19, RZ, PT ;  /* 0x000000ff1300720c */ /* 0x000fe20003f85270 */
[----:B------:R-:W-:Y:S01]  /*13210*/  VIADD R19, R47, 0xffffffd8 ;  /* 0xffffffd82f137836 */ /* 0x000fe20000000000 */
[----:B------:R-:W-:-:S02]  /*13220*/  ISETP.GE.AND P3, PT, R24, R187, PT ;  /* 0x000000bb1800720c */ /* 0x000fc40003f66270 */
[----:B------:R-:W-:Y:S02]  /*13230*/  ISETP.GE.AND P0, PT, R21, R187, PT ;  /* 0x000000bb1500720c */ /* 0x000fe40003f06270 */
[----:B------:R-:W-:Y:S02]  /*13240*/  FSEL R148, R119, -INF , !P2 ;  /* 0xff80000077947808 */ /* 0x000fe40005000000 */
[----:B------:R-:W-:Y:S02]  /*13250*/  FSEL R224, R41, -INF , !P5 ;  /* 0xff80000029e07808 */ /* 0x000fe40006800000 */
[-C--:B------:R-:W-:Y:S02]  /*13260*/  ISETP.GE.AND P2, PT, R29, R186.reuse, PT ;  /* 0x000000ba1d00720c */ /* 0x080fe40003f46270 */
[----:B------:R-:W-:Y:S02]  /*13270*/  ISETP.GE.AND P5, PT, R26, R186, PT ;  /* 0x000000ba1a00720c */ /* 0x000fe40003fa6270 */
[----:B------:R-:W-:Y:S01]  /*13280*/  FSEL R226, R226, -INF , !P6 ;  /* 0xff800000e2e27808 */ /* 0x000fe20007000000 */
[----:B------:R-:W-:Y:S01]  /*13290*/  VIADD R20, R47, 0xffffffd1 ;  /* 0xffffffd12f147836 */ /* 0x000fe20000000000 */
[----:B------:R-:W-:-:S02]  /*132a0*/  ISETP.GE.AND P6, PT, R24, R188, PT ;  /* 0x000000bc1800720c */ /* 0x000fc40003fc6270 */
[----:B------:R-:W-:Y:S02]  /*132b0*/  FSEL R38, R38, -INF , P3 ;  /* 0xff80000026267808 */ /* 0x000fe40001800000 */
[----:B------:R-:W-:Y:S02]  /*132c0*/  FSEL R108, R108, -INF , P0 ;  /* 0xff8000006c6c7808 */ /* 0x000fe40000000000 */
[----:B------:R-:W-:Y:S02]  /*132d0*/  ISETP.GE.AND P3, PT, R22, R187, PT ;  /* 0x000000bb1600720c */ /* 0x000fe40003f66270 */
[----:B------:R-:W-:Y:S02]  /*132e0*/  ISETP.GE.AND P0, PT, R19, R188, PT ;  /* 0x000000bc1300720c */ /* 0x000fe40003f06270 */
[----:B------:R-:W-:Y:S02]  /*132f0*/  FSEL R218, R118, -INF , !P2 ;  /* 0xff80000076da7808 */ /* 0x000fe40005000000 */
[----:B------:R-:W-:-:S02]  /*13300*/  FSEL R222, R39, -INF , !P5 ;  /* 0xff80000027de7808 */ /* 0x000fc40006800000 */
[-C--:B------:R-:W-:Y:S02]  /*13310*/  ISETP.GE.AND P2, PT, R27, R186.reuse, PT ;  /* 0x000000ba1b00720c */ /* 0x080fe40003f46270 */
[----:B------:R-:W-:Y:S02]  /*13320*/  ISETP.GE.AND P5, PT, R24, R186, PT ;  /* 0x000000ba1800720c */ /* 0x000fe40003fa6270 */
[----:B------:R-:W-:Y:S01]  /*13330*/  FSEL R210, R210, -INF , !P6 ;  /* 0xff800000d2d27808 */ /* 0x000fe20007000000 */
[----:B------:R-:W-:Y:S01]  /*13340*/  VIADD R18, R47, 0xffffffd9 ;  /* 0xffffffd92f127836 */ /* 0x000fe20000000000 */
[----:B------:R-:W-:Y:S02]  /*13350*/  ISETP.GE.AND P6, PT, R22, R188, PT ;  /* 0x000000bc1600720c */ /* 0x000fe40003fc6270 */
[----:B------:R-:W-:Y:S02]  /*13360*/  FSEL R37, R37, -INF , P3 ;  /* 0xff80000025257808 */ /* 0x000fe40001800000 */
[----:B------:R-:W-:-:S02]  /*13370*/  ISETP.GE.AND P1, PT, R20, R189, PT ;  /* 0x000000bd1400720c */ /* 0x000fc40003f26270 */
[----:B------:R-:W-:Y:S02]  /*13380*/  ISETP.GE.AND P3, PT, R20, R187, PT ;  /* 0x000000bb1400720c */ /* 0x000fe40003f66270 */
[----:B------:R-:W-:Y:S02]  /*13390*/  FSEL R214, R117, -INF , !P2 ;  /* 0xff80000075d67808 */ /* 0x000fe40005000000 */
[----:B------:R-:W-:Y:S02]  /*133a0*/  FSEL R202, R38, -INF , !P5 ;  /* 0xff80000026ca7808 */ /* 0x000fe40006800000 */
[-C--:B------:R-:W-:Y:S02]  /*133b0*/  ISETP.GE.AND P2, PT, R25, R186.reuse, PT ;  /* 0x000000ba1900720c */ /* 0x080fe40003f46270 */
[----:B------:R-:W-:Y:S01]  /*133c0*/  ISETP.GE.AND P5, PT, R22, R186, PT ;  /* 0x000000ba1600720c */ /* 0x000fe20003fa6270 */
[----:B------:R-:W-:Y:S01]  /*133d0*/  LDSM.16.MT88.4 R24, [R107+0x6000] ;  /* 0x006000006b18783b */ /* 0x000fe20000004200 */
[----:B------:R-:W-:-:S02]  /*133e0*/  FSEL R206, R206, -INF , !P6 ;  /* 0xff800000cece7808 */ /* 0x000fc40007000000 */
[-C--:B------:R-:W-:Y:S02]  /*133f0*/  ISETP.GE.AND P6, PT, R20, R188.reuse, PT ;  /* 0x000000bc1400720c */ /* 0x080fe40003fc6270 */
[----:B------:R-:W-:Y:S02]  /*13400*/  FSEL R17, R17, -INF , P1 ;  /* 0xff80000011117808 */ /* 0x000fe40000800000 */
[----:B------:R-:W-:Y:S02]  /*13410*/  LOP3.LUT R180, R180, 0xfffffffd, RZ, 0xc0, !PT ;  /* 0xfffffffdb4b47812 */ /* 0x000fe400078ec0ff */
[----:B------:R-:W-:Y:S02]  /*13420*/  FSEL R36, R36, -INF , P3 ;  /* 0xff80000024247808 */ /* 0x000fe40001800000 */
[----:B------:R-:W-:Y:S02]  /*13430*/  ISETP.GE.AND P3, PT, R18, R188, PT ;  /* 0x000000bc1200720c */ /* 0x000fe40003f66270 */
[----:B------:R-:W-:-:S02]  /*13440*/  FSEL R204, R116, -INF , !P2 ;  /* 0xff80000074cc7808 */ /* 0x000fc40005000000 */
[----:B------:R-:W-:Y:S02]  /*13450*/  FSEL R198, R37, -INF , !P5 ;  /* 0xff80000025c67808 */ /* 0x000fe40006800000 */
[-C--:B------:R-:W-:Y:S02]  /*13460*/  ISETP.GE.AND P2, PT, R23, R186.reuse, PT ;  /* 0x000000ba1700720c */ /* 0x080fe40003f46270 */
[----:B------:R-:W-:Y:S02]  /*13470*/  ISETP.GE.AND P5, PT, R20, R186, PT ;  /* 0x000000ba1400720c */ /* 0x000fe40003fa6270 */
[----:B------:R-:W-:Y:S02]  /*13480*/  @P0 LOP3.LUT R180, R180, 0x2, RZ, 0xfc, !PT ;  /* 0x00000002b4b40812 */ /* 0x000fe400078efcff */
[----:B------:R-:W-:Y:S01]  /*13490*/  FSEL R138, R17, -INF , !P6 ;  /* 0xff800000118a7808 */ /* 0x000fe20007000000 */
[----:B------:R-:W-:Y:S01]  /*134a0*/  VIADD R17, R47, 0xffffffe0 ;  /* 0xffffffe02f117836 */ /* 0x000fe20000000000 */
[----:B------:R-:W-:-:S02]  /*134b0*/  ISETP.GE.AND P0, PT, R19, R187, PT ;  /* 0x000000bb1300720c */ /* 0x000fc40003f06270 */
[----:B------:R-:W-:Y:S02]  /*134c0*/  FSEL R200, R115, -INF , !P2 ;  /* 0xff80000073c87808 */ /* 0x000fe40005000000 */
[----:B------:R-:W-:Y:S02]  /*134d0*/  FSEL R140, R140, -INF , !P4 ;  /* 0xff8000008c8c7808 */ /* 0x000fe40006000000 */
[----:B------:R-:W-:Y:S02]  /*134e0*/  FSEL R130, R36, -INF , !P5 ;  /* 0xff80000024827808 */ /* 0x000fe40006800000 */
[----:B------:R-:W-:Y:S01]  /*134f0*/  ISETP.GE.AND P2, PT, R21, R186, PT ;  /* 0x000000ba1500720c */ /* 0x000fe20003f46270 */
[----:B------:R-:W-:Y:S01]  /*13500*/  LDSM.16.MT88.4 R36, [R106+0x6000] ;  /* 0x006000006a24783b */ /* 0x000fe20000004200 */
[----:B------:R-:W-:Y:S02]  /*13510*/  ISETP.GE.AND P4, PT, R19, R189, PT ;  /* 0x000000bd1300720c */ /* 0x000fe40003f86270 */
[----:B------:R-:W-:-:S02]  /*13520*/  LOP3.LUT P5, RZ, R180, 0x2, RZ, 0xc0, !PT ;  /* 0x00000002b4ff7812 */ /* 0x000fc400078ac0ff */
[----:B------:R-:W-:Y:S02]  /*13530*/  FSEL R64, R64, -INF , P0 ;  /* 0xff80000040407808 */ /* 0x000fe40000000000 */
[----:B------:R-:W-:Y:S02]  /*13540*/  LOP3.LUT R180, R180, 0xfffffffe, RZ, 0xc0, !PT ;  /* 0xfffffffeb4b47812 */ /* 0x000fe400078ec0ff */
[----:B------:R-:W-:Y:S02]  /*13550*/  ISETP.GE.AND P0, PT, R17, R188, PT ;  /* 0x000000bc1100720c */ /* 0x000fe40003f06270 */
[----:B------:R-:W-:Y:S02]  /*13560*/  FSEL R132, R108, -INF , !P2 ;  /* 0xff8000006c847808 */ /* 0x000fe40005000000 */
[----:B------:R-:W-:Y:S02]  /*13570*/  ISETP.GE.AND P1, PT, R18, R189, PT ;  /* 0x000000bd1200720c */ /* 0x000fe40003f26270 */
[----:B------:R-:W-:Y:S01]  /*13580*/  FSEL R136, R16, -INF , P4 ;  /* 0xff80000010887808 */ /* 0x000fe20002000000 */
[----:B------:R-:W-:Y:S01]  /*13590*/  VIADD R16, R47, 0xffffffe1 ;  /* 0xffffffe12f107836 */ /* 0x000fe20000000000 */
[----:B------:R-:W-:-:S02]  /*135a0*/  ISETP.GE.AND P2, PT, R19, R186, PT ;  /* 0x000000ba1300720c */ /* 0x000fc40003f46270 */
[----:B------:R-:W-:Y:S02]  /*135b0*/  @P3 LOP3.LUT R180, R180, 0x1, RZ, 0xfc, !PT ;  /* 0x00000001b4b43812 */ /* 0x000fe400078efcff */
[----:B------:R-:W-:Y:S02]  /*135c0*/  FSEL R15, R15, -INF , P1 ;  /* 0xff8000000f0f7808 */ /* 0x000fe40000800000 */
[----:B------:R-:W-:Y:S02]  /*135d0*/  LOP3.LUT P1, RZ, R180, 0x1, RZ, 0xc0, !PT ;  /* 0x00000001b4ff7812 */ /* 0x000fe4000782c0ff */
[----:B------:R-:W-:Y:S02]  /*135e0*/  FSEL R128, R64, -INF , !P2 ;  /* 0xff80000040807808 */ /* 0x000fe40005000000 */
[----:B------:R-:W-:Y:S02]  /*135f0*/  LOP3.LUT R180, R180, 0xfffffffd, RZ, 0xc0, !PT ;  /* 0xfffffffdb4b47812 */ /* 0x000fe400078ec0ff */
[----:B------:R-:W-:-:S02]  /*13600*/  ISETP.GE.AND P2, PT, R16, R188, PT ;  /* 0x000000bc1000720c */ /* 0x000fc40003f46270 */
[-C--:B------:R-:W-:Y:S02]  /*13610*/  ISETP.GE.AND P3, PT, R18, R187.reuse, PT ;  /* 0x000000bb1200720c */ /* 0x080fe40003f66270 */
[----:B------:R-:W-:Y:S02]  /*13620*/  @P0 LOP3.LUT R180, R180, 0x2, RZ, 0xfc, !PT ;  /* 0x00000002b4b40812 */ /* 0x000fe400078efcff */
[----:B------:R-:W-:Y:S02]  /*13630*/  FSEL R35, R35, -INF , P3 ;  /* 0xff80000023237808 */ /* 0x000fe40001800000 */
[C---:B------:R-:W-:Y:S02]  /*13640*/  LOP3.LUT P3, RZ, R180.reuse, 0x2, RZ, 0xc0, !PT ;  /* 0x00000002b4ff7812 */ /* 0x040fe4000786c0ff */
[----:B------:R-:W-:Y:S02]  /*13650*/  LOP3.LUT R180, R180, 0xfffffffe, RZ, 0xc0, !PT ;  /* 0xfffffffeb4b47812 */ /* 0x000fe400078ec0ff */
[----:B------:R-:W-:-:S02]  /*13660*/  ISETP.GE.AND P0, PT, R17, R187, PT ;  /* 0x000000bb1100720c */ /* 0x000fc40003f06270 */
[----:B------:R-:W-:Y:S02]  /*13670*/  FSEL R134, R15, -INF , !P1 ;  /* 0xff8000000f867808 */ /* 0x000fe40004800000 */
[----:B------:R-:W-:Y:S01]  /*13680*/  ISETP.GE.AND P1, PT, R16, R189, PT ;  /* 0x000000bd1000720c */ /* 0x000fe20003f26270 */
[----:B------:R-:W-:Y:S01]  /*13690*/  VIADD R15, R47, 0xffffffe8 ;  /* 0xffffffe82f0f7836 */ /* 0x000fe20000000000 */
[----:B------:R-:W-:Y:S02]  /*136a0*/  FSEL R136, R136, -INF , !P5 ;  /* 0xff80000088887808 */ /* 0x000fe40006800000 */
[----:B------:R-:W-:Y:S02]  /*136b0*/  @P2 LOP3.LUT R180, R180, 0x1, RZ, 0xfc, !PT ;  /* 0x00000001b4b42812 */ /* 0x000fe400078efcff */
[----:B------:R-:W-:Y:S02]  /*136c0*/  ISETP.GE.AND P5, PT, R17, R186, PT ;  /* 0x000000ba1100720c */ /* 0x000fe40003fa6270 */
[----:B------:R-:W-:-:S02]  /*136d0*/  FSEL R60, R60, -INF , P0 ;  /* 0xff8000003c3c7808 */ /* 0x000fc40000000000 */
[----:B------:R-:W-:Y:S02]  /*136e0*/  FSEL R11, R11, -INF , P1 ;  /* 0xff8000000b0b7808 */ /* 0x000fe40000800000 */
[----:B------:R-:W-:Y:S02]  /*136f0*/  LOP3.LUT P1, RZ, R180, 0x1, RZ, 0xc0, !PT ;  /* 0x00000001b4ff7812 */ /* 0x000fe4000782c0ff */
[----:B------:R-:W-:Y:S02]  /*13700*/  FSEL R112, R60, -INF , !P5 ;  /* 0xff8000003c707808 */ /* 0x000fe40006800000 */
[----:B------:R-:W-:Y:S02]  /*13710*/  ISETP.GE.AND P5, PT, R15, R186, PT ;  /* 0x000000ba0f00720c */ /* 0x000fe40003fa6270 */
[----:B------:R-:W-:Y:S02]  /*13720*/  FSEL R118, R11, -INF , !P1 ;  /* 0xff8000000b767808 */ /* 0x000fe40004800000 */
[----:B------:R-:W-:-:S02]  /*13730*/  FMNMX3.FTZ R11, R2, R3, R14, !PT ;  /* 0x00000003020b7276 */ /* 0x000fc4000781000e */
[----:B------:R-:W-:Y:S02]  /*13740*/  ISETP.GE.AND P4, PT, R17, R189, PT ;  /* 0x000000bd1100720c */ /* 0x000fe40003f86270 */
[C---:B------:R-:W-:Y:S02]  /*13750*/  ISETP.GE.AND P2, PT, R16.reuse, R187, PT ;  /* 0x000000bb1000720c */ /* 0x040fe40003f46270 */
[----:B------:R-:W-:Y:S02]  /*13760*/  FMNMX3.FTZ R11, R11, R12, R10, !PT ;  /* 0x0000000c0b0b7276 */ /* 0x000fe4000781000a */
[----:B------:R-:W-:Y:S01]  /*13770*/  FSEL R122, R13, -INF , P4 ;  /* 0xff8000000d7a7808 */ /* 0x000fe20002000000 */
[----:B------:R-:W-:Y:S01]  /*13780*/  VIADD R13, R47, 0xffffffe9 ;  /* 0xffffffe92f0d7836 */ /* 0x000fe20000000000 */
[----:B------:R-:W-:Y:S02]  /*13790*/  ISETP.GE.AND P4, PT, R16, R186, PT ;  /* 0x000000ba1000720c */ /* 0x000fe40003f86270 */
[----:B------:R-:W-:-:S02]  /*137a0*/  FSEL R34, R34, -INF , P2 ;  /* 0xff80000022227808 */ /* 0x000fc40001000000 */
[----:B------:R-:W-:Y:S02]  /*137b0*/  LOP3.LUT R180, R180, 0xfffffffd, RZ, 0xc0, !PT ;  /* 0xfffffffdb4b47812 */ /* 0x000fe400078ec0ff */
[----:B------:R-:W-:Y:S02]  /*137c0*/  FMNMX3.FTZ R11, R11, R146, R238, !PT ;  /* 0x000000920b0b7276 */ /* 0x000fe400078100ee */
[----:B------:R-:W-:Y:S02]  /*137d0*/  @P5 LOP3.LUT R180, R180, 0x2, RZ, 0xfc, !PT ;  /* 0x00000002b4b45812 */ /* 0x000fe400078efcff */
[----:B------:R-:W-:Y:S02]  /*137e0*/  FSEL R110, R34, -INF , !P4 ;  /* 0xff800000226e7808 */ /* 0x000fe40006000000 */
[C---:B------:R-:W-:Y:S02]  /*137f0*/  ISETP.GE.AND P1, PT, R13.reuse, R189, PT ;  /* 0x000000bd0d00720c */ /* 0x040fe40003f26270 */
[----:B------:R-:W-:-:S02]  /*13800*/  ISETP.GE.AND P5, PT, R13, R188, PT ;  /* 0x000000bc0d00720c */ /* 0x000fc40003fa6270 */
[C---:B------:R-:W-:Y:S02]  /*13810*/  ISETP.GE.AND P4, PT, R13.reuse, R187, PT ;  /* 0x000000bb0d00720c */ /* 0x040fe40003f86270 */
[----:B------:R-:W-:Y:S02]  /*13820*/  ISETP.GE.AND P2, PT, R13, R186, PT ;  /* 0x000000ba0d00720c */ /* 0x000fe40003f46270 */
[----:B------:R-:W-:Y:S02]  /*13830*/  FMNMX3.FTZ R13, R11, R142, R144, !PT ;  /* 0x0000008e0b0d7276 */ /* 0x000fe40007810090 */
[----:B------:R-:W-:Y:S02]  /*13840*/  FMNMX3.FTZ R11, R0, R5, R8, !PT ;  /* 0x00000005000b7276 */ /* 0x000fe40007810008 */
[----:B------:R-:W-:Y:S02]  /*13850*/  FMNMX3.FTZ R13, R13, R192, R236, !PT ;  /* 0x000000c00d0d7276 */ /* 0x000fe400078100ec */
[----:B------:R-:W-:-:S02]  /*13860*/  FSEL R122, R122, -INF , !P3 ;  /* 0xff8000007a7a7808 */ /* 0x000fc40005800000 */
[----:B------:R-:W-:Y:S02]  /*13870*/  FMNMX3.FTZ R13, R13, R190, R234, !PT ;  /* 0x000000be0d0d7276 */ /* 0x000fe400078100ea */
[----:B------:R-:W-:Y:S02]  /*13880*/  FMNMX3.FTZ R11, R11, R6, R4, !PT ;  /* 0x000000060b0b7276 */ /* 0x000fe40007810004 */
[----:B------:R-:W-:Y:S02]  /*13890*/  ISETP.GE.AND P6, PT, R18, R186, PT ;  /* 0x000000ba1200720c */ /* 0x000fe40003fc6270 */
[----:B------:R-:W-:Y:S02]  /*138a0*/  ISETP.GE.AND P3, PT, R15, R189, PT ;  /* 0x000000bd0f00720c */ /* 0x000fe40003f66270 */
[----:B------:R-:W-:Y:S02]  /*138b0*/  FMNMX3.FTZ R13, R13, R220, R228, !PT ;  /* 0x000000dc0d0d7276 */ /* 0x000fe400078100e4 */
[----:B------:R-:W-:-:S02]  /*138c0*/  FMNMX3.FTZ R11, R11, R54, R42, !PT ;  /* 0x000000360b0b7276 */ /* 0x000fc4000781002a */
[----:B------:R-:W-:Y:S02]  /*138d0*/  FSEL R126, R35, -INF , !P6 ;  /* 0xff800000237e7808 */ /* 0x000fe40007000000 */
[----:B------:R-:W-:Y:S01]  /*138e0*/  FSEL R116, R9, -INF , P3 ;  /* 0xff80000009747808 */ /* 0x000fe20001800000 */
[----:B------:R-:W-:Y:S01]  /*138f0*/  VIADD R9, R47, 0xfffffff0 ;  /* 0xfffffff02f097836 */ /* 0x000fe20000000000 */
[C---:B------:R-:W-:Y:S02]  /*13900*/  ISETP.GE.AND P6, PT, R15.reuse, R188, PT ;  /* 0x000000bc0f00720c */ /* 0x040fe40003fc6270 */
[----:B------:R-:W-:Y:S02]  /*13910*/  ISETP.GE.AND P0, PT, R15, R187, PT ;  /* 0x000000bb0f00720c */ /* 0x000fe40003f06270 */
[----:B------:R-:W-:Y:S02]  /*13920*/  LOP3.LUT R180, R180, 0xfffffffe, RZ, 0xc0, !PT ;  /* 0xfffffffeb4b47812 */ /* 0x000fe400078ec0ff */
[----:B------:R-:W-:-:S02]  /*13930*/  FMNMX3.FTZ R13, R13, R216, R226, !PT ;  /* 0x000000d80d0d7276 */ /* 0x000fc400078100e2 */
[----:B------:R-:W-:Y:S02]  /*13940*/  FMNMX3.FTZ R11, R11, R40, R52, !PT ;  /* 0x000000280b0b7276 */ /* 0x000fe40007810034 */
[----:B------:R-:W-:Y:S02]  /*13950*/  @P2 LOP3.LUT R180, R180, 0x1, RZ, 0xfc, !PT ;  /* 0x00000001b4b42812 */ /* 0x000fe400078efcff */
[----:B------:R-:W-:Y:S02]  /*13960*/  FSEL R58, R58, -INF , P0 ;  /* 0xff8000003a3a7808 */ /* 0x000fe40000000000 */
[----:B------:R-:W-:Y:S02]  /*13970*/  FSEL R116, R116, -INF , !P6 ;  /* 0xff80000074747808 */ /* 0x000fe40007000000 */
        /* <DEDUP_REMOVED lines=9> */
[----:B------:R-:W-:Y:S02]  /*13a10*/  FSEL R31, R31, -INF , P4 ;  /* 0xff8000001f1f7808 */ /* 0x000fe40002000000 */
[----:B------:R-:W-:Y:S02]  /*13a20*/  FSEL R56, R56, -INF , P2 ;  /* 0xff80000038387808 */ /* 0x000fe40001000000 */
[----:B------:R-:W-:Y:S02]  /*13a30*/  FMNMX3.FTZ R13, R13, R208, R206, !PT ;  /* 0x000000d00d0d7276 */ /* 0x000fe400078100ce */
[----:B------:R-:W-:Y:S02]  /*13a40*/  FMNMX3.FTZ R11, R11, R148, R230, !PT ;  /* 0x000000940b0b7276 */ /* 0x000fe400078100e6 */
[C---:B------:R-:W-:Y:S02]  /*13a50*/  ISETP.GE.AND P1, PT, R9.reuse, R189, PT ;  /* 0x000000bd0900720c */ /* 0x040fe40003f26270 */
[----:B------:R-:W-:-:S02]  /*13a60*/  ISETP.GE.AND P2, PT, R9, R188, PT ;  /* 0x000000bc0900720c */ /* 0x000fc40003f46270 */
[C---:B------:R-:W-:Y:S02]  /*13a70*/  ISETP.GE.AND P4, PT, R9.reuse, R187, PT ;  /* 0x000000bb0900720c */ /* 0x040fe40003f86270 */
[----:B------:R-:W-:Y:S01]  /*13a80*/  ISETP.GE.AND P5, PT, R9, R186, PT ;  /* 0x000000ba0900720c */ /* 0x000fe20003fa6270 */
[----:B------:R-:W-:Y:S01]  /*13a90*/  VIADD R9, R47, 0xfffffff8 ;  /* 0xfffffff82f097836 */ /* 0x000fe20000000000 */
[----:B------:R-:W-:Y:S02]  /*13aa0*/  FMNMX3.FTZ R13, R13, R140, R138, !PT ;  /* 0x0000008c0d0d7276 */ /* 0x000fe4000781008a */
[----:B------:R-:W-:Y:S01]  /*13ab0*/  FMNMX3.FTZ R11, R11, R218, R224, !PT ;  /* 0x000000da0b0b7276 */ /* 0x000fe200078100e0 */
[----:B------:R-:W-:Y:S01]  /*13ac0*/  VIADD R47, R47, 0xfffffff9 ;  /* 0xfffffff92f2f7836 */ /* 0x000fe20000000000 */
[----:B------:R-:W-:Y:S02]  /*13ad0*/  FSEL R59, R59, -INF , P0 ;  /* 0xff8000003b3b7808 */ /* 0x000fe40000000000 */
[----:B------:R-:W-:-:S02]  /*13ae0*/  ISETP.GE.AND P0, PT, R9, R189, PT ;  /* 0x000000bd0900720c */ /* 0x000fc40003f06270 */
[----:B------:R-:W-:Y:S02]  /*13af0*/  FMNMX3.FTZ R13, R13, R136, R134, !PT ;  /* 0x000000880d0d7276 */ /* 0x000fe40007810086 */
[----:B------:R-:W-:Y:S02]  /*13b00*/  FMNMX3.FTZ R11, R11, R214, R222, !PT ;  /* 0x000000d60b0b7276 */ /* 0x000fe400078100de */
[----:B------:R-:W-:Y:S02]  /*13b10*/  FSEL R53, R53, -INF , P1 ;  /* 0xff80000035357808 */ /* 0x000fe40000800000 */
[----:B------:R-:W-:Y:S02]  /*13b20*/  ISETP.GE.AND P1, PT, R9, R188, PT ;  /* 0x000000bc0900720c */ /* 0x000fe40003f26270 */
[----:B------:R-:W-:Y:S02]  /*13b30*/  FSEL R61, R61, -INF , P0 ;  /* 0xff8000003d3d7808 */ /* 0x000fe40000000000 */
[----:B------:R-:W-:-:S02]  /*13b40*/  ISETP.GE.AND P0, PT, R47, R189, PT ;  /* 0x000000bd2f00720c */ /* 0x000fc40003f06270 */
[----:B------:R-:W-:Y:S02]  /*13b50*/  FMNMX3.FTZ R13, R13, R122, R118, !PT ;  /* 0x0000007a0d0d7276 */ /* 0x000fe40007810076 */
[----:B------:R-:W-:Y:S02]  /*13b60*/  FMNMX3.FTZ R11, R11, R204, R202, !PT ;  /* 0x000000cc0b0b7276 */ /* 0x000fe400078100ca */
[----:B------:R-:W-:Y:S02]  /*13b70*/  FSEL R62, R61, -INF , !P1 ;  /* 0xff8000003d3e7808 */ /* 0x000fe40004800000 */
[----:B------:R-:W-:Y:S02]  /*13b80*/  FSEL R66, R56, -INF , !P3 ;  /* 0xff80000038427808 */ /* 0x000fe40005800000 */
[----:B------:R-:W-:Y:S02]  /*13b90*/  FSEL R64, R53, -INF , !P2 ;  /* 0xff80000035407808 */ /* 0x000fe40005000000 */
[----:B------:R-:W-:-:S02]  /*13ba0*/  ISETP.GE.AND P1, PT, R47, R188, PT ;  /* 0x000000bc2f00720c */ /* 0x000fc40003f26270 */
[----:B------:R-:W-:Y:S02]  /*13bb0*/  FSEL R55, R55, -INF , P0 ;  /* 0xff80000037377808 */ /* 0x000fe40000000000 */
[----:B------:R-:W-:Y:S02]  /*13bc0*/  FMNMX3.FTZ R13, R13, R116, R114, !PT ;  /* 0x000000740d0d7276 */ /* 0x000fe40007810072 */
[----:B------:R-:W-:Y:S02]  /*13bd0*/  FMNMX3.FTZ R11, R11, R200, R198, !PT ;  /* 0x000000c80b0b7276 */ /* 0x000fe400078100c6 */
[----:B------:R-:W-:Y:S02]  /*13be0*/  LOP3.LUT P2, RZ, R180, 0x2, RZ, 0xc0, !PT ;  /* 0x00000002b4ff7812 */ /* 0x000fe4000784c0ff */
[----:B------:R-:W-:Y:S02]  /*13bf0*/  FSEL R60, R55, -INF , !P1 ;  /* 0xff800000373c7808 */ /* 0x000fe40004800000 */
[----:B------:R-:W-:-:S02]  /*13c00*/  FMNMX3.FTZ R13, R13, R66, R64, !PT ;  /* 0x000000420d0d7276 */ /* 0x000fc40007810040 */
[----:B------:R-:W-:Y:S02]  /*13c10*/  FMNMX3.FTZ R11, R11, R132, R130, !PT ;  /* 0x000000840b0b7276 */ /* 0x000fe40007810082 */
[----:B------:R-:W-:Y:S02]  /*13c20*/  FSEL R108, R58, -INF , !P2 ;  /* 0xff8000003a6c7808 */ /* 0x000fe40005000000 */
[C---:B------:R-:W-:Y:S02]  /*13c30*/  ISETP.GE.AND P3, PT, R9.reuse, R187, PT ;  /* 0x000000bb0900720c */ /* 0x040fe40003f66270 */
[----:B------:R-:W-:Y:S02]  /*13c40*/  ISETP.GE.AND P2, PT, R9, R186, PT ;  /* 0x000000ba0900720c */ /* 0x000fe40003f46270 */
[----:B------:R-:W-:Y:S02]  /*13c50*/  FSEL R7, R7, -INF , P4 ;  /* 0xff80000007077808 */ /* 0x000fe40002000000 */
[----:B------:R-:W-:-:S02]  /*13c60*/  FMNMX3.FTZ R9, R13, R62, R60, !PT ;  /* 0x0000003e0d097276 */ /* 0x000fc4000781003c */
[----:B------:R-:W-:Y:S02]  /*13c70*/  LOP3.LUT P4, RZ, R180, 0x1, RZ, 0xc0, !PT ;  /* 0x00000001b4ff7812 */ /* 0x000fe4000788c0ff */
[----:B------:R-:W-:Y:S01]  /*13c80*/  FMNMX3.FTZ R11, R11, R128, R126, !PT ;  /* 0x000000800b0b7276 */ /* 0x000fe2000781007e */
[----:B------:R-:W1:Y:S01]  /*13c90*/  SHFL.BFLY PT, R16, R9, 0x2, 0x1f ;  /* 0x0c401f0009107f89 */ /* 0x000e6200000e0000 */
[----:B------:R-:W-:Y:S02]  /*13ca0*/  ISETP.GE.AND P0, PT, R47, R187, PT ;  /* 0x000000bb2f00720c */ /* 0x000fe40003f06270 */
        /* <DEDUP_REMOVED lines=21> */
[-CC-:B------:R-:W-:Y:S01]  /*13e00*/  FFMA.FTZ R123, R3, R46.reuse, -R47.reuse ;  /* 0x0000002e037b7223 */ /* 0x180fe2000001082f */
[----:B---3--:R-:W-:Y:S01]  /*13e10*/  FMNMX.FTZ R3, R16, R7, !PT ;  /* 0x0000000710037209 */ /* 0x008fe20007810000 */
[-CC-:B------:R-:W-:Y:S01]  /*13e20*/  FFMA.FTZ R59, R10, R46.reuse, -R47.reuse ;  /* 0x0000002e0a3b7223 */ /* 0x180fe2000001082f */
[-CC-:B------:R-:W-:Y:S01]  /*13e30*/  FFMA.FTZ R65, R14, R46.reuse, -R47.reuse ;  /* 0x0000002e0e417223 */ /* 0x180fe2000001082f */
[----:B------:R-:W-:Y:S01]  /*13e40*/  FFMA.FTZ R124, R12, R46, -R47 ;  /* 0x0000002e0c7c7223 */ /* 0x000fe2000001082f */
[----:B------:R-:W-:Y:S01]  /*13e50*/  FSETP.NEU.FTZ.AND P0, PT, R3, -INF , PT ;  /* 0xff8000000300780b */ /* 0x000fe20003f1d000 */
[----:B------:R-:W-:Y:S01]  /*13e60*/  FMUL.FTZ R45, R46, R3 ;  /* 0x000000032e2d7220 */ /* 0x000fe20000410000 */
[----:B------:R-:W-:Y:S04]  /*13e70*/  LDSM.16.MT88.4 R16, [R152+0x6000] ;  /* 0x006000009810783b */ /* 0x000fe80000004200 */
[----:B------:R-:W-:-:S02]  /*13e80*/  FSEL R45, R45, RZ, P0 ;  /* 0x000000ff2d2d7208 */ /* 0x000fc40000000000 */
[----:B------:R-:W-:-:S03]  /*13e90*/  FSEL R7, R3, RZ, P0 ;  /* 0x000000ff03077208 */ /* 0x000fc60000000000 */
[-CC-:B------:R-:W-:Y:S01]  /*13ea0*/  FFMA.FTZ R63, R8, R46.reuse, -R45.reuse ;  /* 0x0000002e083f7223 */ /* 0x180fe2000001082d */
[----:B------:R-:W-:Y:S01]  /*13eb0*/  FFMA.FTZ R196, R5, R46, -R45 ;  /* 0x0000002e05c47223 */ /* 0x000fe2000001082d */
[----:B------:R-:W1:Y:S01]  /*13ec0*/  LDSM.16.MT88.4 R8, [R156+0x6000] ;  /* 0x006000009c08783b */ /* 0x000e620000004200 */
[----:B------:R-:W-:Y:S01]  /*13ed0*/  FSEL R5, R44, RZ, P1 ;  /* 0x000000ff2c057208 */ /* 0x000fe20000800000 */
[----:B------:R-:W-:-:S04]  /*13ee0*/  FADD.FTZ R7, R0, -R7 ;  /* 0x8000000700077221 */ /* 0x000fc80000010000 */
[----:B------:R-:W-:Y:S01]  /*13ef0*/  FADD.FTZ R5, R2, -R5 ;  /* 0x8000000502057221 */ /* 0x000fe20000010000 */
[-CC-:B------:R-:W-:Y:S01]  /*13f00*/  FFMA.FTZ R61, R6, R46.reuse, -R45.reuse ;  /* 0x0000002e063d7223 */ /* 0x180fe2000001082d */
[----:B------:R-:W-:Y:S01]  /*13f10*/  FMUL.FTZ R125, R46, R7 ;  /* 0x000000072e7d7220 */ /* 0x000fe20000410000 */
[-CC-:B------:R-:W-:Y:S01]  /*13f20*/  FFMA.FTZ R2, R4, R46.reuse, -R45.reuse ;  /* 0x0000002e04027223 */ /* 0x180fe2000001082d */
[----:B------:R-:W-:Y:S01]  /*13f30*/  FMUL.FTZ R127, R46, R5 ;  /* 0x000000052e7f7220 */ /* 0x000fe20000410000 */
[----:B------:R-:W-:Y:S01]  /*13f40*/  MUFU.EX2 R123, R123 ;  /* 0x0000007b007b7308 */ /* 0x000fe20000000800 */
[-CC-:B------:R-:W-:Y:S01]  /*13f50*/  FFMA.FTZ R105, R42, R46.reuse, -R45.reuse ;  /* 0x0000002e2a697223 */ /* 0x180fe2000001082d */
[-C--:B------:R-:W-:Y:S02]  /*13f60*/  FFMA.FTZ R67, R40, R46.reuse, -R45 ;  /* 0x0000002e28437223 */ /* 0x080fe4000001082d */
[----:B------:R-:W2:Y:S04]  /*13f70*/  LDSM.16.MT88.4 R40, [R156+0x6800] ;  /* 0x006800009c28783b */ /* 0x000ea80000004200 */
        /* <DEDUP_REMOVED lines=9> */
[-C--:B------:R-:W-:Y:S01]  /*14010*/  FFMA.FTZ R109, R144, R46.reuse, -R47 ;  /* 0x0000002e906d7223 */ /* 0x080fe2000001082f */
[-CC-:B------:R-:W-:Y:S01]  /*14020*/  FFMA.FTZ R144, R54, R46.reuse, -R45.reuse ;  /* 0x0000002e36907223 */ /* 0x180fe2000001082d */
[-C--:B------:R-:W-:Y:S01]  /*14030*/  FFMA.FTZ R0, R52, R46.reuse, -R45 ;  /* 0x0000002e34007223 */ /* 0x080fe2000001082d */
[-CC-:B------:R-:W-:Y:S01]  /*14040*/  FFMA.FTZ R146, R146, R46.reuse, -R47.reuse ;  /* 0x0000002e92927223 */ /* 0x180fe2000001082f */
[-CC-:B------:R-:W-:Y:S01]  /*14050*/  FFMA.FTZ R111, R238, R46.reuse, -R47.reuse ;  /* 0x0000002eee6f7223 */ /* 0x180fe2000001082f */
[----:B------:R-:W-:Y:S01]  /*14060*/  FFMA.FTZ R142, R142, R46, -R47 ;  /* 0x0000002e8e8e7223 */ /* 0x000fe2000001082f */
[----:B------:R-:W2:Y:S01]  /*14070*/  LDSM.16.MT88.4 R52, [R152+0x6800] ;  /* 0x006800009834783b */ /* 0x000ea20000004200 */
        /* <DEDUP_REMOVED lines=47> */
[-CC-:B------:R-:W-:Y:S01]  /*14370*/  FFMA.FTZ R192, R192, R46.reuse, -R47.reuse ;  /* 0x0000002ec0c07223 */ /* 0x180fe2000001082f */
[-CC-:B------:R-:W-:Y:S01]  /*14380*/  FFMA.FTZ R119, R236, R46.reuse, -R47.reuse ;  /* 0x0000002eec777223 */ /* 0x180fe2000001082f */
[-CC-:B------:R-:W-:Y:S01]  /*14390*/  FFMA.FTZ R190, R190, R46.reuse, -R47.reuse ;  /* 0x0000002ebebe7223 */ /* 0x180fe2000001082f */
[-C--:B------:R-:W-:Y:S01]  /*143a0*/  FFMA.FTZ R115, R234, R46.reuse, -R47 ;  /* 0x0000002eea737223 */ /* 0x080fe2000001082f */
[-CC-:B------:R-:W-:Y:S01]  /*143b0*/  FFMA.FTZ R150, R150, R46.reuse, -R45.reuse ;  /* 0x0000002e96967223 */ /* 0x180fe2000001082d */
[-CC-:B------:R-:W-:Y:S01]  /*143c0*/  FFMA.FTZ R117, R232, R46.reuse, -R45.reuse ;  /* 0x0000002ee8757223 */ /* 0x180fe2000001082d */
[-CC-:B------:R-:W-:Y:S01]  /*143d0*/  FFMA.FTZ R148, R148, R46.reuse, -R45.reuse ;  /* 0x0000002e94947223 */ /* 0x180fe2000001082d */
[C---:B------:R-:W-:Y:S01]  /*143e0*/  HMMA.16816.F32.BF16 R16, R32.reuse, R18, R84 ;  /* 0x000000122010723c */ /* 0x040fe20000041854 */
[-C--:B------:R-:W-:Y:S01]  /*143f0*/  FFMA.FTZ R113, R230, R46.reuse, -R45 ;  /* 0x0000002ee6717223 */ /* 0x080fe2000001082d */
        /* <DEDUP_REMOVED lines=8> */
[-C--:B------:R-:W-:Y:S01]  /*14480*/  FFMA.FTZ R129, R222, R46.reuse, -R45 ;  /* 0x0000002ede817223 */ /* 0x080fe2000001082d */
[-C--:B------:R-:W-:Y:S01]  /*14490*/  FFMA.FTZ R212, R212, R46.reuse, -R47 ;  /* 0x0000002ed4d47223 */ /* 0x080fe2000001082f */
[-CC-:B------:R-:W-:Y:S01]  /*144a0*/  FFMA.FTZ R204, R204, R46.reuse, -R45.reuse ;  /* 0x0000002ecccc7223 */ /* 0x180fe2000001082d */
[-CC-:B------:R-:W-:Y:S01]  /*144b0*/  FFMA.FTZ R137, R202, R46.reuse, -R45.reuse ;  /* 0x0000002eca897223 */ /* 0x180fe2000001082d */
[----:B------:R-:W-:Y:S01]  /*144c0*/  FFMA.FTZ R139, R200, R46, -R45 ;  /* 0x0000002ec88b7223 */ /* 0x000fe2000001082d */
[----:B------:R-:W-:Y:S01]  /*144d0*/  LDSM.16.MT88.4 R92, [R156+0x8800] ;  /* 0x008800009c5c783b */ /* 0x000fe20000004200 */
[C---:B------:R-:W-:Y:S08]  /*144e0*/  HMMA.16816.F32.BF16 R24, R32.reuse, R26, R76 ;  /* 0x0000001a2018723c */ /* 0x040ff0000004184c */
[C---:B------:R-:W-:Y:S01]  /*144f0*/  HMMA.16816.F32.BF16 R28, R32.reuse, R36, R28 ;  /* 0x00000024201c723c */ /* 0x040fe2000004181c */
[----:B-1----:R-:W-:Y:S01]  /*14500*/  F2FP.BF16.F32.PACK_AB R36, R111, R146 ;  /* 0x000000926f24723e */ /* 0x002fe200000010ff */
[----:B------:R-:W-:Y:S01]  /*14510*/  MUFU.EX2 R192, R192 ;  /* 0x000000c000c07308 */ /* 0x000fe20000000800 */
[----:B---3--:R-:W-:Y:S01]  /*14520*/  F2FP.BF16.F32.PACK_AB R37, R105, R144 ;  /* 0x000000906925723e */ /* 0x008fe200000010ff */
[----:B------:R-:W-:Y:S04]  /*14530*/  LDSM.16.MT88.4 R76, [R107+0x8800] ;  /* 0x008800006b4c783b */ /* 0x000fe80000004200 */
[----:B------:R-:W-:Y:S01]  /*14540*/  HMMA.16816.F32.BF16 R32, R32, R38, R68 ;  /* 0x000000262020723c */ /* 0x000fe20000041844 */
[----:B------:R-:W-:Y:S01]  /*14550*/  F2FP.BF16.F32.PACK_AB R38, R109, R142 ;  /* 0x0000008e6d26723e */ /* 0x000fe200000010ff */
[----:B------:R-:W1:Y:S01]  /*14560*/  MUFU.EX2 R119, R119 ;  /* 0x0000007700777308 */ /* 0x000e620000000800 */
[----:B----4-:R-:W-:Y:S01]  /*14570*/  F2FP.BF16.F32.PACK_AB R39, R0, R67 ;  /* 0x000000430027723e */ /* 0x010fe200000010ff */
[----:B------:R-:W-:Y:S06]  /*14580*/  LDSM.16.MT88.4 R84, [R152+0x8800] ;  /* 0x008800009854783b */ /* 0x000fec0000004200 */
[C---:B--2---:R-:W-:Y:S08]  /*14590*/  HMMA.16816.F32.BF16 R4, R36.reuse, R40, R4 ;  /* 0x000000282404723c */ /* 0x044ff00000041804 */
[C---:B------:R-:W-:Y:S01]  /*145a0*/  HMMA.16816.F32.BF16 R8, R36.reuse, R42, R8 ;  /* 0x0000002a2408723c */ /* 0x040fe20000041808 */
[----:B------:R-:W2:Y:S07]  /*145b0*/  LDSM.16.MT88.4 R40, [R107+0x6800] ;  /* 0x006800006b28783b */ /* 0x000eae0000004200 */
[C---:B------:R-:W-:Y:S08]  /*145c0*/  HMMA.16816.F32.BF16 R12, R36.reuse, R52, R12 ;  /* 0x00000034240c723c */ /* 0x040ff0000004180c */
[C---:B------:R-:W-:Y:S01]  /*145d0*/  HMMA.16816.F32.BF16 R16, R36.reuse, R54, R16 ;  /* 0x000000362410723c */ /* 0x040fe20000041810 */
[----:B------:R-:W3:Y:S01]  /*145e0*/  LDSM.16.MT88.4 R52, [R106+0x6800] ;  /* 0x006800006a34783b */ /* 0x000ee20000004200 */
[----:B------:R-:W-:Y:S06]  /*145f0*/  MUFU.EX2 R190, R190 ;  /* 0x000000be00be7308 */ /* 0x000fec0000000800 */
[C---:B--2---:R-:W-:Y:S08]  /*14600*/  HMMA.16816.F32.BF16 R20, R36.reuse, R40, R20 ;  /* 0x000000282414723c */ /* 0x044ff00000041814 */
[C---:B------:R-:W-:Y:S01]  /*14610*/  HMMA.16816.F32.BF16 R24, R36.reuse, R42, R24 ;  /* 0x0000002a2418723c */ /* 0x040fe20000041818 */
[----:B------:R-:W2:Y:S07]  /*14620*/  LDSM.16.MT88.4 R40, [R156+0x7000] ;  /* 0x007000009c28783b */ /* 0x000eae0000004200 */
[C---:B---3--:R-:W-:Y:S01]  /*14630*/  HMMA.16816.F32.BF16 R28, R36.reuse, R52, R28 ;  /* 0x00000034241c723c */ /* 0x048fe2000004181c */
[----:B------:R-:W3:Y:S07]  /*14640*/  MUFU.EX2 R115, R115 ;  /* 0x0000007300737308 */ /* 0x000eee0000000800 */
[----:B------:R-:W-:Y:S01]  /*14650*/  HMMA.16816.F32.BF16 R32, R36, R54, R32 ;  /* 0x000000362420723c */ /* 0x000fe20000041820 */
[----:B------:R-:W4:Y:S01]  /*14660*/  LDSM.16.MT88.4 R52, [R152+0x7000] ;  /* 0x007000009834783b */ /* 0x000f220000004200 */
[----:B------:R-:W-:Y:S08]  /*14670*/  MUFU.EX2 R150, R150 ;  /* 0x0000009600967308 */ /* 0x000ff00000000800 */
[----:B------:R-:W5:Y:S08]  /*14680*/  MUFU.EX2 R117, R117 ;  /* 0x0000007500757308 */ /* 0x000f700000000800 */
[----:B------:R-:W-:Y:S08]  /*14690*/  MUFU.EX2 R148, R148 ;  /* 0x0000009400947308 */ /* 0x000ff00000000800 */
[----:B------:R-:W2:Y:S01]  /*146a0*/  MUFU.EX2 R113, R113 ;  /* 0x0000007100717308 */ /* 0x000ea20000000800 */
[----:B-1----:R-:W-:-:S02]  /*146b0*/  F2FP.BF16.F32.PACK_AB R36, R119, R192 ;  /* 0x000000c07724723e */ /* 0x002fc400000010ff */
[----:B---3--:R-:W-:Y:S02]  /*146c0*/  F2FP.BF16.F32.PACK_AB R38, R115, R190 ;  /* 0x000000be7326723e */ /* 0x008fe400000010ff */
[----:B-----5:R-:W-:Y:S02]  /*146d0*/  F2FP.BF16.F32.PACK_AB R37, R117, R150 ;  /* 0x000000967525723e */ /* 0x020fe400000010ff */
[----:B--2---:R-:W-:-:S07]  /*146e0*/  F2FP.BF16.F32.PACK_AB R39, R113, R148 ;  /* 0x000000947127723e */ /* 0x004fce00000010ff */
[C---:B------:R-:W-:Y:S08]  /*146f0*/  HMMA.16816.F32.BF16 R4, R36.reuse, R40, R4 ;  /* 0x000000282404723c */ /* 0x040ff00000041804 */
[C---:B------:R-:W-:Y:S01]  /*14700*/  HMMA.16816.F32.BF16 R8, R36.reuse, R42, R8 ;  /* 0x0000002a2408723c */ /* 0x040fe20000041808 */
[----:B------:R-:W1:Y:S07]  /*14710*/  LDSM.16.MT88.4 R40, [R107+0x7000] ;  /* 0x007000006b28783b */ /* 0x000e6e0000004200 */
[C---:B----4-:R-:W-:Y:S08]  /*14720*/  HMMA.16816.F32.BF16 R12, R36.reuse, R52, R12 ;  /* 0x00000034240c723c */ /* 0x050ff0000004180c */
[C---:B------:R-:W-:Y:S01]  /*14730*/  HMMA.16816.F32.BF16 R16, R36.reuse, R54, R16 ;  /* 0x000000362410723c */ /* 0x040fe20000041810 */
[----:B------:R-:W2:Y:S01]  /*14740*/  LDSM.16.MT88.4 R52, [R106+0x7000] ;  /* 0x007000006a34783b */ /* 0x000ea20000004200 */
[----:B------:R-:W-:Y:S06]  /*14750*/  MUFU.EX2 R220, R220 ;  /* 0x000000dc00dc7308 */ /* 0x000fec0000000800 */
        /* <DEDUP_REMOVED lines=206> */
[--C-:B------:R-:W-:Y:S02]  /*15440*/  IMAD.MOV.U32 R0, RZ, RZ, R3.reuse ;  /* 0x000000ffff007224 */ /* 0x100fe400078e0003 */
[----:B------:R-:W-:Y:S02]  /*15450*/  IMAD.MOV.U32 R2, RZ, RZ, R44 ;  /* 0x000000ffff027224 */ /* 0x000fe400078e002c */
[----:B------:R-:W-:Y:S01]  /*15460*/  HMMA.16816.F32.BF16 R84, R4, R18, R84 ;  /* 0x000000120454723c */ /* 0x000fe20000041854 */
[----:B------:R-:W-:-:S02]  /*15470*/  @P0 IMAD.MOV.U32 R0, RZ, RZ, R3 ;  /* 0x000000ffff000224 */ /* 0x000fc400078e0003 */
[----:B------:R-:W-:Y:S01]  /*15480*/  FADD.FTZ R194, R23, R20 ;  /* 0x0000001417c27221 */ /* 0x000fe20000010000 */
[----:B------:R-:W-:Y:S02]  /*15490*/  @P0 IMAD.MOV.U32 R2, RZ, RZ, R44 ;  /* 0x000000ffff020224 */ /* 0x000fe400078e002c */
[----:B------:R-:W-:Y:S01]  /*154a0*/  FADD.FTZ R193, R193, R30 ;  /* 0x0000001ec1c17221 */ /* 0x000fe20000010000 */
[----:B------:R-:W-:Y:S01]  /*154b0*/  @P0 VIADD R51, R51, 0xfffffffd ;  /* 0xfffffffd33330836 */ /* 0x000fe20000000000 */
[C---:B--2---:R-:W-:Y:S08]  /*154c0*/  HMMA.16816.F32.BF16 R80, R4.reuse, R12, R80 ;  /* 0x0000000c0450723c */ /* 0x044ff00000041850 */
[C---:B------:R-:W-:Y:S08]  /*154d0*/  HMMA.16816.F32.BF16 R76, R4.reuse, R14, R76 ;  /* 0x0000000e044c723c */ /* 0x040ff0000004184c */
[C---:B-1----:R-:W-:Y:S08]  /*154e0*/  HMMA.16816.F32.BF16 R72, R4.reuse, R8, R72 ;  /* 0x000000080448723c */ /* 0x042ff00000041848 */
[----:B------:R-:W-:Y:S01]  /*154f0*/  HMMA.16816.F32.BF16 R68, R4, R10, R68 ;  /* 0x0000000a0444723c */ /* 0x000fe20000041844 */
[----:B------:R-:W-:-:S04]  /*15500*/  NOP ;  /* 0x0000000000007918 */ /* 0x000fc80000000000 */
[----:B------:R-:W-:-:S15]  /*15510*/  @P0 BRA `(.L_x_10660) ;  /* 0x0000000000040947 */ /* 0x000fde0003800000 */
.L_x_10651:
[----:B------:R-:W-:-:S07]  /*15520*/  IADD3 R51, PT, PT, R57, -0x1, RZ ;  /* 0xffffffff39337810 */ /* 0x000fce0007ffe0ff */
.L_x_10660:
[----:B------:R-:W-:Y:S05]  /*15530*/  BSYNC B2 ;  /* 0x0000000000027941 */ /* 0x000fea0003800000 */
.L_x_10650:
        /* <DEDUP_REMOVED lines=12> */
.L_x_10668:
        /* <DEDUP_REMOVED lines=80> */
.L_x_10663:
[----:B------:R-:W-:Y:S05]  /*15b00*/  BSYNC.RECONVERGENT B0 ;  /* 0x0000000000007941 */ /* 0x000fea0003800200 */
.L_x_10662:
        /* <DEDUP_REMOVED lines=24> */
[-C--:B------:R-:W-:Y:S02]  /*15c90*/  IADD3.X R3, PT, PT, R5, R0.reuse, RZ, P2, !PT ;  /* 0x0000000005037210 */ /* 0x080fe400017fe4ff */
[----:B------:R-:W-:Y:S02]  /*15ca0*/  IADD3 R191, PT, PT, R191, -0x1, RZ ;  /* 0xffffffffbfbf7810 */ /* 0x000fe40007ffe0ff */
[----:B------:R-:W-:Y:S01]  /*15cb0*/  @!P1 IADD3.X R15, PT, PT, R3, R0, RZ, P0, !PT ;  /* 0x00000000030f9210 */ /* 0x000fe200007fe4ff */
        /* <DEDUP_REMOVED lines=42> */
[----:B------:R-:W5:Y:S04]  /*15f60*/  LD.E R0, desc[UR4][R102.64+0x18c] ;  /* 0x00018c0466007980 */ /* 0x000f68000c101900 */
[----:B------:R-:W0:Y:S01]  /*15f70*/  LDGDEPBAR ;  /* 0x00000000000079af */ /* 0x000e220000000000 */
        /* <DEDUP_REMOVED lines=40> */
[C---:B-1----:R-:W-:Y:S08]  /*16200*/  HMMA.16816.F32.BF16 R60, R144.reuse, R108, R60 ;  /* 0x0000006c903c723c */ /* 0x042ff0000004183c */
[----:B------:R-:W-:Y:S01]  /*16210*/  HMMA.16816.F32.BF16 R64, R144, R110, R64 ;  /* 0x0000006e9040723c */ /* 0x000fe20000041840 */
        /* <DEDUP_REMOVED lines=21> */
[----:B------:R-:W2:Y:S07]  /*16370*/  LDSM.16.M88.4 R116, [R157] ;  /* 0x000000009d74783b */ /* 0x000eae0000000200 */
[C---:B-1----:R-:W-:Y:S08]  /*16380*/  HMMA.16816.F32.BF16 R60, R112.reuse, R108, R60 ;  /* 0x0000006c703c723c */ /* 0x042ff0000004183c */
[----:B------:R-:W-:Y:S01]  /*16390*/  HMMA.16816.F32.BF16 R64, R112, R110, R64 ;  /* 0x0000006e7040723c */ /* 0x000fe20000041840 */
[----:B------:R-:W1:Y:S07]  /*163a0*/  LDSM.16.M88.4 R108, [R153+0x2800] ;  /* 0x00280000996c783b */ /* 0x000e6e0000000200 */
        /* <DEDUP_REMOVED lines=8> */
[----:B------:R-:W2:Y:S02]  /*16430*/  MUFU.TANH R2, R2 ;  /* 0x0000000200027308 */ /* 0x000ea40000002400 */
[-C--:B------:R-:W-:Y:S01]  /*16440*/  FMUL.FTZ R9, R9, R0.reuse ;  /* 0x0000000009097220 */ /* 0x080fe20000410000 */
[-C--:B------:R-:W-:Y:S01]  /*16450*/  FMUL.FTZ R10, R10, R0.reuse ;  /* 0x000000000a0a7220 */ /* 0x080fe20000410000 */
[-C--:B------:R-:W-:Y:S01]  /*16460*/  FMUL.FTZ R11, R11, R0.reuse ;  /* 0x000000000b0b7220 */ /* 0x080fe20000410000 */
[-C--:B------:R-:W-:Y:S01]  /*16470*/  FMUL.FTZ R197, R8, R0.reuse ;  /* 0x0000000008c57220 */ /* 0x080fe20000410000 */
[C---:B------:R-:W-:Y:S04]  /*16480*/  HMMA.16816.F32.BF16 R16, R116.reuse, R110, R16 ;  /* 0x0000006e7410723c */ /* 0x040fe80000041810 */
[----:B------:R-:W3:Y:S01]  /*16490*/  MUFU.TANH R198, R9 ;  /* 0x0000000900c67308 */ /* 0x000ee20000002400 */
[-C--:B------:R-:W-:Y:S01]  /*164a0*/  FMUL.FTZ R12, R12, R0.reuse ;  /* 0x000000000c0c7220 */ /* 0x080fe20000410000 */
[-C--:B------:R-:W-:Y:S01]  /*164b0*/  FMUL.FTZ R13, R13, R0.reuse ;  /* 0x000000000d0d7220 */ /* 0x080fe20000410000 */
[-C--:B------:R-:W-:Y:S01]  /*164c0*/  FMUL.FTZ R14, R14, R0.reuse ;  /* 0x000000000e0e7220 */ /* 0x080fe20000410000 */
[-C--:B------:R-:W-:Y:S06]  /*164d0*/  FMUL.FTZ R15, R15, R0.reuse ;  /* 0x000000000f0f7220 */ /* 0x080fec0000410000 */
[----:B------:R-:W4:Y:S10]  /*164e0*/  MUFU.TANH R199, R10 ;  /* 0x0000000a00c77308 */ /* 0x000f340000002400 */
[----:B------:R5:W2:Y:S01]  /*164f0*/  MUFU.TANH R200, R11 ;  /* 0x0000000b00c87308 */ /* 0x000aa20000002400 */
[-C--:B------:R-:W-:Y:S01]  /*16500*/  FMUL.FTZ R169, R16, R0.reuse ;  /* 0x0000000010a97220 */ /* 0x080fe20000410000 */
[-C--:B------:R-:W-:Y:S01]  /*16510*/  FMUL.FTZ R17, R17, R0.reuse ;  /* 0x0000000011117220 */ /* 0x080fe20000410000 */
[-C--:B------:R-:W-:Y:S01]  /*16520*/  FMUL.FTZ R18, R18, R0.reuse ;  /* 0x0000000012127220 */ /* 0x080fe20000410000 */
[-C--:B------:R-:W-:Y:S06]  /*16530*/  FMUL.FTZ R19, R19, R0.reuse ;  /* 0x0000000013137220 */ /* 0x080fec0000410000 */
[----:B------:R3:W2:Y:S01]  /*16540*/  MUFU.TANH R16, R169 ;  /* 0x000000a900107308 */ /* 0x0006a20000002400 */
[C---:B-1----:R-:W-:Y:S09]  /*16550*/  HMMA.16816.F32.BF16 R20, R116.reuse, R4, R20 ;  /* 0x000000047414723c */ /* 0x042ff20000041814 */
[----:B------:R-:W1:Y:S01]  /*16560*/  MUFU.TANH R3, R3 ;  /* 0x0000000300037308 */ /* 0x000e620000002400 */
[----:B-----5:R-:W5:Y:S01]  /*16570*/  LDSM.16.M88.4 R8, [R153+0x3800] ;  /* 0x003800009908783b */ /* 0x020f620000000200 */
[C---:B------:R-:W-:Y:S08]  /*16580*/  HMMA.16816.F32.BF16 R24, R116.reuse, R6, R24 ;  /* 0x000000067418723c */ /* 0x040ff00000041818 */
[----:B------:R-:W1:Y:S01]  /*16590*/  MUFU.TANH R195, R195 ;  /* 0x000000c300c37308 */ /* 0x000e620000002400 */
[----:B------:R-:W4:Y:S09]  /*165a0*/  LDSM.16.M88.4 R4, [R153+0x4000] ;  /* 0x004000009904783b */ /* 0x000f320000000200 */
        /* <DEDUP_REMOVED lines=9> */
[-C--:B------:R-:W-:Y:S06]  /*16640*/  FMUL.FTZ R27, R27, R0.reuse ;  /* 0x000000001b1b7220 */ /* 0x080fec0000410000 */
[----:B------:R3:W1:Y:S10]  /*16650*/  MUFU.TANH R24, R169 ;  /* 0x000000a900187308 */ /* 0x0006740000002400 */
[----:B------:R-:W1:Y:S01]  /*16660*/  MUFU.TANH R12, R12 ;  /* 0x0000000c000c7308 */ /* 0x000e620000002400 */
[C---:B-----5:R-:W-:Y:S09]  /*16670*/  HMMA.16816.F32.BF16 R28, R116.reuse, R8, R28 ;  /* 0x00000008741c723c */ /* 0x060ff2000004181c */
[----:B------:R-:W1:Y:S01]  /*16680*/  MUFU.TANH R13, R13 ;  /* 0x0000000d000d7308 */ /* 0x000e620000002400 */
[C---:B------:R-:W-:Y:S01]  /*16690*/  HMMA.16816.F32.BF16 R32, R116.reuse, R10, R32 ;  /* 0x0000000a7420723c */ /* 0x040fe20000041820 */
[----:B------:R-:W5:Y:S08]  /*166a0*/  LDSM.16.M88.4 R8, [R153+0x4800] ;  /* 0x004800009908783b */ /* 0x000f700000000200 */
        /* <DEDUP_REMOVED lines=8> */
[----:B------:R-:W2:Y:S02]  /*16730*/  LDSM.16.M88.4 R4, [R153+0x5000] ;  /* 0x005000009904783b */ /* 0x000ea40000000200 */
[-C--:B------:R-:W-:Y:S01]  /*16740*/  FMUL.FTZ R33, R33, R0.reuse ;  /* 0x0000000021217220 */ /* 0x080fe20000410000 */
[-C--:B------:R-:W-:Y:S01]  /*16750*/  FMUL.FTZ R34, R34, R0.reuse ;  /* 0x0000000022227220 */ /* 0x080fe20000410000 */
[-C--:B------:R-:W-:Y:S01]  /*16760*/  FMUL.FTZ R35, R35, R0.reuse ;  /* 0x0000000023237220 */ /* 0x080fe20000410000 */
[-C--:B---3--:R-:W-:Y:S03]  /*16770*/  FMUL.FTZ R169, R32, R0.reuse ;  /* 0x0000000020a97220 */ /* 0x088fe60000410000 */
[----:B------:R-:W3:Y:S01]  /*16780*/  MUFU.TANH R17, R17 ;  /* 0x0000001100117308 */ /* 0x000ee20000002400 */
        /* <DEDUP_REMOVED lines=16> */
[C---:B--2---:R-:W-:Y:S09]  /*16890*/  HMMA.16816.F32.BF16 R52, R116.reuse, R4, R52 ;  /* 0x000000047434723c */ /* 0x044ff20000041834 */
[----:B------:R-:W2:Y:S01]  /*168a0*/  MUFU.TANH R22, R22 ;  /* 0x0000001600167308 */ /* 0x000ea20000002400 */
        /* <DEDUP_REMOVED lines=20> */
[C---:B-----5:R-:W-:Y:S03]  /*169f0*/  HMMA.16816.F32.BF16 R60, R116.reuse, R8, R60 ;  /* 0x00000008743c723c */ /* 0x060fe6000004183c */
[-C--:B------:R-:W-:Y:S06]  /*16a00*/  FMUL.FTZ R9, R58, R0.reuse ;  /* 0x000000003a097220 */ /* 0x080fec0000410000 */
        /* <DEDUP_REMOVED lines=49> */
[----:B------:R-:W1:Y:S01]  /*16d20*/  MUFU.TANH R60, R60 ;  /* 0x0000003c003c7308 */ /* 0x000e620000002400 */
[----:B--234-:R-:W-:Y:S05]  /*16d30*/  @!P0 BRA `(.L_x_10665) ;  /* 0x0000000800108947 */ /* 0x01cfea0003800000 */
[----:B-1----:R-:W2:Y:S01]  /*16d40*/  @!P6 LD.E R8, desc[UR4][R102.64+0x38] ;  /* 0x000038046608e980 */ /* 0x002ea2000c101900 */
        /* <DEDUP_REMOVED lines=73> */
.L_x_10667:
[----:B------:R-:W-:Y:S05]  /*171e0*/  BSYNC.RECONVERGENT B0 ;  /* 0x0000000000007941 */ /* 0x000fea0003800200 */
.L_x_10666:
        /* <DEDUP_REMOVED lines=57> */
.L_x_10665:
[----:B------:R-:W-:Y:S05]  /*17580*/  BSYNC.RECONVERGENT B1 ;  /* 0x0000000000017941 */ /* 0x000fea0003800200 */
.L_x_10664:
[----:B------:R-:W-:Y:S01]  /*17590*/  LOP3.LUT R180, R180, 0xffbfffff, RZ, 0xc0, !PT ;  /* 0xffbfffffb4b47812 */ /* 0x000fe200078ec0ff */
[C---:B------:R-:W-:Y:S01]  /*175a0*/  VIADD R0, R192.reuse, 0xffffffc0 ;  /* 0xffffffc0c0007836 */ /* 0x040fe20000000000 */
[CC--:B------:R-:W-:Y:S01]  /*175b0*/  ISETP.GE.AND P1, PT, R192.reuse, R189.reuse, PT ;  /* 0x000000bdc000720c */ /* 0x0c0fe20003f26270 */
[C---:B-1----:R-:W-:Y:S02]  /*175c0*/  VIADD R8, R192.reuse, 0xfffffff8 ;  /* 0xfffffff8c0087836 */ /* 0x042fe40000000000 */
[----:B------:R-:W-:Y:S01]  /*175d0*/  VIADD R10, R192, 0xffffffc1 ;  /* 0xffffffc1c00a7836 */ /* 0x000fe20000000000 */
[----:B------:R-:W-:Y:S01]  /*175e0*/  ISETP.GE.AND P0, PT, R0, R188, PT ;  /* 0x000000bc0000720c */ /* 0x000fe20003f06270 */
[----:B--2---:R-:W-:Y:S01]  /*175f0*/  VIADD R111, R192, 0xffffffd8 ;  /* 0xffffffd8c06f7836 */ /* 0x004fe20000000000 */
[----:B------:R-:W-:Y:S01]  /*17600*/  ISETP.GE.AND P3, PT, R0, R186, PT ;  /* 0x000000ba0000720c */ /* 0x000fe20003f66270 */
        /* <DEDUP_REMOVED lines=8> */
[C---:B------:R-:W-:Y:S01]  /*17690*/  VIADD R66, R192.reuse, 0xffffffe9 ;  /* 0xffffffe9c0427836 */ /* 0x040fe20000000000 */
[----:B------:R-:W-:Y:S01]  /*176a0*/  ISETP.GE.AND P1, PT, R113, R189, PT ;  /* 0x000000bd7100720c */ /* 0x000fe20003f26270 */
[----:B------:R-:W-:Y:S01]  /*176b0*/  VIADD R112, R192, 0xffffffd1 ;  /* 0xffffffd1c0707836 */ /* 0x000fe20000000000 */
[----:B------:R-:W-:Y:S01]  /*176c0*/  @P0 LOP3.LUT R180, R180, 0x400000, RZ, 0xfc, !PT ;  /* 0x00400000b4b40812 */ /* 0x000fe200078efcff */
[C---:B------:R-:W-:Y:S01]  /*176d0*/  VIADD R114, R192.reuse, 0xffffffc9 ;  /* 0xffffffc9c0727836 */ /* 0x040fe20000000000 */
[C---:B------:R-:W-:Y:S01]  /*176e0*/  ISETP.GE.AND P0, PT, R192.reuse, R187, PT ;  /* 0x000000bbc000720c */ /* 0x040fe20003f06270 */
[----:B------:R-:W-:Y:S01]  /*176f0*/  VIADD R110, R192, 0xffffffd9 ;  /* 0xffffffd9c06e7836 */ /* 0x000fe20000000000 */
[----:B------:R-:W-:Y:S01]  /*17700*/  LOP3.LUT R180, R180, 0xffdfffff, RZ, 0xc0, !PT ;  /* 0xffdfffffb4b47812 */ /* 0x000fe200078ec0ff */
[----:B------:R-:W-:Y:S01]  /*17710*/  VIADD R67, R192, 0xfffffff0 ;  /* 0xfffffff0c0437836 */ /* 0x000fe20000000000 */
[----:B------:R-:W-:Y:S01]  /*17720*/  FSEL R57, R12, -INF , P1 ;  /* 0xff8000000c397808 */ /* 0x000fe20000800000 */
[----:B------:R-:W-:Y:S01]  /*17730*/  VIADD R12, R192, 0x1 ;  /* 0x00000001c00c7836 */ /* 0x000fe20000000000 */
[----:B------:R-:W-:Y:S01]  /*17740*/  @P3 LOP3.LUT R180, R180, 0x200000, RZ, 0xfc, !PT ;  /* 0x00200000b4b43812 */ /* 0x000fe200078efcff */
[C---:B------:R-:W-:Y:S01]  /*17750*/  VIADD R115, R192.reuse, 0xffffffc8 ;  /* 0xffffffc8c0737836 */ /* 0x040fe20000000000 */
[-C--:B------:R-:W-:Y:S01]  /*17760*/  ISETP.GE.AND P3, PT, R111, R189.reuse, PT ;  /* 0x000000bd6f00720c */ /* 0x080fe20003f66270 */
[----:B------:R-:W-:Y:S01]  /*17770*/  VIADD R108, R192, 0xffffffe1 ;  /* 0xffffffe1c06c7836 */ /* 0x000fe20000000000 */
[-C--:B------:R-:W-:Y:S01]  /*17780*/  ISETP.GE.AND P1, PT, R109, R189.reuse, PT ;  /* 0x000000bd6d00720c */ /* 0x080fe20003f26270 */
[----:B------:R-:W-:Y:S01]  /*17790*/  VIADD R190, R190, 0xffffff80 ;  /* 0xffffff80bebe7836 */ /* 0x000fe20000000000 */
[----:B------:R-:W-:Y:S01]  /*177a0*/  FSEL R55, R16, -INF , P3 ;  /* 0xff80000010377808 */ /* 0x000fe20001800000 */
[----:B------:R-:W-:Y:S01]  /*177b0*/  VIADD R16, R192, 0x30 ;  /* 0x00000030c0107836 */ /* 0x000fe20000000000 */
        /* <DEDUP_REMOVED lines=8> */
[-C--:B------:R-:W-:Y:S02]  /*17840*/  ISETP.GE.AND P1, PT, R66, R189.reuse, PT ;  /* 0x000000bd4200720c */ /* 0x080fe40003f26270 */
[----:B------:R-:W-:Y:S02]  /*17850*/  FSEL R197, R197, -INF , P0 ;  /* 0xff800000c5c57808 */ /* 0x000fe40000000000 */
[----:B------:R-:W-:Y:S01]  /*17860*/  FSEL R207, R29, -INF , P3 ;  /* 0xff8000001dcf7808 */ /* 0x000fe20001800000 */
[----:B------:R-:W-:Y:S01]  /*17870*/  VIADD R29, R192, 0x10 ;  /* 0x00000010c01d7836 */ /* 0x000fe20000000000 */
[----:B------:R-:W-:Y:S02]  /*17880*/  ISETP.GE.AND P0, PT, R112, R189, PT ;  /* 0x000000bd7000720c */ /* 0x000fe40003f06270 */
[----:B------:R-:W-:Y:S02]  /*17890*/  ISETP.GE.AND P3, PT, R10, R188, PT ;  /* 0x000000bc0a00720c */ /* 0x000fe40003f66270 */
[----:B------:R-:W-:Y:S02]  /*178a0*/  FSEL R219, R25, -INF , P1 ;  /* 0xff80000019db7808 */ /* 0x000fe40000800000 */
[----:B------:R-:W-:Y:S01]  /*178b0*/  FSEL R59, R2, -INF , P2 ;  /* 0xff800000023b7808 */ /* 0x000fe20001000000 */
[----:B------:R-:W-:Y:S01]  /*178c0*/  VIADD R2, R192, 0x8 ;  /* 0x00000008c0027836 */ /* 0x000fe20000000000 */
[----:B------:R-:W-:Y:S02]  /*178d0*/  ISETP.GE.AND P1, PT, R113, R187, PT ;  /* 0x000000bb7100720c */ /* 0x000fe40003f26270 */
[-C--:B------:R-:W-:Y:S02]  /*178e0*/  ISETP.GE.AND P2, PT, R114, R189.reuse, PT ;  /* 0x000000bd7200720c */ /* 0x080fe40003f46270 */
[----:B------:R-:W-:Y:S02]  /*178f0*/  FSEL R56, R13, -INF , P0 ;  /* 0xff8000000d387808 */ /* 0x000fe40000000000 */
[-C--:B------:R-:W-:Y:S02]  /*17900*/  ISETP.GE.AND P0, PT, R108, R189.reuse, PT ;  /* 0x000000bd6c00720c */ /* 0x080fe40003f06270 */
[----:B------:R-:W-:Y:S01]  /*17910*/  FSEL R52, R14, -INF , P1 ;  /* 0xff8000000e347808 */ /* 0x000fe20000800000 */
[----:B------:R-:W-:Y:S01]  /*17920*/  VIADD R14, R192, 0x29 ;  /* 0x00000029c00e7836 */ /* 0x000fe20000000000 */
[----:B------:R-:W-:Y:S02]  /*17930*/  FSEL R198, R198, -INF , P2 ;  /* 0xff800000c6c67808 */ /* 0x000fe40001000000 */
[----:B------:R-:W-:Y:S02]  /*17940*/  ISETP.GE.AND P1, PT, R10, R186, PT ;  /* 0x000000ba0a00720c */ /* 0x000fe40003f26270 */
[----:B------:R-:W-:Y:S02]  /*17950*/  ISETP.GE.AND P2, PT, R110, R189, PT ;  /* 0x000000bd6e00720c */ /* 0x000fe40003f46270 */
[----:B------:R-:W-:Y:S02]  /*17960*/  FSEL R223, R21, -INF , P0 ;  /* 0xff80000015df7808 */ /* 0x000fe40000000000 */
[----:B------:R-:W-:Y:S02]  /*17970*/  LOP3.LUT R180, R180, 0xffefffff, RZ, 0xc0, !PT ;  /* 0xffefffffb4b47812 */ /* 0x000fe400078ec0ff */
[-C--:B------:R-:W-:Y:S02]  /*17980*/  ISETP.GE.AND P0, PT, R115, R187.reuse, PT ;  /* 0x000000bb7300720c */ /* 0x080fe40003f06270 */
[----:B------:R-:W-:Y:S02]  /*17990*/  FSEL R54, R17, -INF , P2 ;  /* 0xff80000011367808 */ /* 0x000fe40001000000 */
[----:B------:R-:W-:Y:S02]  /*179a0*/  @P3 LOP3.LUT R180, R180, 0x100000, RZ, 0xfc, !PT ;  /* 0x00100000b4b43812 */ /* 0x000fe400078efcff */
[-C--:B------:R-:W-:Y:S01]  /*179b0*/  ISETP.GE.AND P4, PT, R0, R187.reuse, PT ;  /* 0x000000bb0000720c */ /* 0x080fe20003f86270 */
[----:B------:R-:W-:Y:S01]  /*179c0*/  VIADD R0, R192, 0xfffffff9 ;  /* 0xfffffff9c0007836 */ /* 0x000fe20000000000 */
[-C--:B------:R-:W-:Y:S01]  /*179d0*/  ISETP.GE.AND P2, PT, R10, R187.reuse, PT ;  /* 0x000000bb0a00720c */ /* 0x080fe20003f46270 */
[----:B------:R-:W-:Y:S01]  /*179e0*/  VIADD R10, R192, 0x9 ;  /* 0x00000009c00a7836 */ /* 0x000fe20000000000 */
[----:B------:R-:W-:Y:S02]  /*179f0*/  FSEL R199, R199, -INF , P0 ;  /* 0xff800000c7c77808 */ /* 0x000fe40000000000 */
[-C--:B------:R-:W-:Y:S02]  /*17a00*/  ISETP.GE.AND P0, PT, R112, R187.reuse, PT ;  /* 0x000000bb7000720c */ /* 0x080fe40003f06270 */
[----:B------:R-:W-:Y:S02]  /*17a10*/  LOP3.LUT R180, R180, 0xfff7ffff, RZ, 0xc0, !PT ;  /* 0xfff7ffffb4b47812 */ /* 0x000fe400078ec0ff */
[----:B------:R-:W-:Y:S02]  /*17a20*/  FSEL R13, R196, -INF , P2 ;  /* 0xff800000c40d7808 */ /* 0x000fe40001000000 */
[----:B------:R-:W-:Y:S02]  /*17a30*/  ISETP.GE.AND P2, PT, R114, R187, PT ;  /* 0x000000bb7200720c */ /* 0x000fe40003f46270 */
[----:B------:R-:W-:Y:S02]  /*17a40*/  FSEL R3, R15, -INF , P0 ;  /* 0xff8000000f037808 */ /* 0x000fe40000000000 */
[----:B------:R-:W-:Y:S02]  /*17a50*/  ISETP.GE.AND P0, PT, R0, R189, PT ;  /* 0x000000bd0000720c */ /* 0x000fe40003f06270 */
[----:B------:R-:W-:Y:S02]  /*17a60*/  @P1 LOP3.LUT R180, R180, 0x80000, RZ, 0xfc, !PT ;  /* 0x00080000b4b41812 */ /* 0x000fe400078efcff */
        /* <DEDUP_REMOVED lines=8> */
[----:B------:R-:W-:Y:S02]  /*17af0*/  FSEL R32, R32, -INF , P2 ;  /* 0xff80000020207808 */ /* 0x000fe40001000000 */
[----:B------:R-:W-:Y:S02]  /*17b00*/  ISETP.GE.AND P2, PT, R12, R189, PT ;  /* 0x000000bd0c00720c */ /* 0x000fe40003f46270 */
[----:B------:R-:W-:Y:S02]  /*17b10*/  FSEL R227, R19, -INF , P0 ;  /* 0xff80000013e37808 */ /* 0x000fe40000000000 */
[----:B------:R-:W-:Y:S02]  /*17b20*/  ISETP.GE.AND P0, PT, R108, R187, PT ;  /* 0x000000bb6c00720c */ /* 0x000fe40003f06270 */
        /* <DEDUP_REMOVED lines=24> */
[----:B------:R-:W-:Y:S02]  /*17cb0*/  @P1 LOP3.LUT R180, R180, 0x20000, RZ, 0xfc, !PT ;  /* 0x00020000b4b41812 */ /* 0x000fe400078efcff */
[----:B------:R-:W-:Y:S01]  /*17cc0*/  FSEL R209, R28, -INF , P4 ;  /* 0xff8000001cd17808 */ /* 0x000fe20002000000 */
[----:B------:R-:W-:Y:S01]  /*17cd0*/  VIADD R28, R192, 0x11 ;  /* 0x00000011c01c7836 */ /* 0x000fe20000000000 */
[----:B------:R-:W-:Y:S02]  /*17ce0*/  LOP3.LUT R180, R180, 0xfffeffff, RZ, 0xc0, !PT ;  /* 0xfffeffffb4b47812 */ /* 0x000fe400078ec0ff */
[----:B------:R-:W-:Y:S02]  /*17cf0*/  ISETP.GE.AND P1, PT, R114, R186, PT ;  /* 0x000000ba7200720c */ /* 0x000fe40003f26270 */
[----:B------:R-:W-:Y:S02]  /*17d00*/  @P0 LOP3.LUT R180, R180, 0x10000, RZ, 0xfc, !PT ;  /* 0x00010000b4b40812 */ /* 0x000fe400078efcff */
[----:B------:R-:W-:Y:S02]  /*17d10*/  ISETP.GE.AND P0, PT, R28, R189, PT ;  /* 0x000000bd1c00720c */ /* 0x000fe40003f06270 */
[----:B------:R-:W-:Y:S02]  /*17d20*/  LOP3.LUT R180, R180, 0xffff7fff, RZ, 0xc0, !PT ;  /* 0xffff7fffb4b47812 */ /* 0x000fe400078ec0ff */
[----:B------:R-:W-:Y:S02]  /*17d30*/  FSEL R44, R44, -INF , P0 ;  /* 0xff8000002c2c7808 */ /* 0x000fe40000000000 */
[-C--:B------:R-:W-:Y:S02]  /*17d40*/  ISETP.GE.AND P0, PT, R67, R187.reuse, PT ;  /* 0x000000bb4300720c */ /* 0x080fe40003f06270 */
[-C--:B------:R-:W-:Y:S02]  /*17d50*/  ISETP.GE.AND P4, PT, R65, R188.reuse, PT ;  /* 0x000000bc4100720c */ /* 0x080fe40003f86270 */
[----:B------:R-:W-:Y:S02]  /*17d60*/  FSEL R30, R30, -INF , P0 ;  /* 0xff8000001e1e7808 */ /* 0x000fe40000000000 */
[----:B------:R-:W-:Y:S02]  /*17d70*/  ISETP.GE.AND P0, PT, R63, R187, PT ;  /* 0x000000bb3f00720c */ /* 0x000fe40003f06270 */
[----:B------:R-:W-:Y:S02]  /*17d80*/  @P1 LOP3.LUT R180, R180, 0x8000, RZ, 0xfc, !PT ;  /* 0x00008000b4b41812 */ /* 0x000fe400078efcff */
[----:B------:R-:W-:Y:S02]  /*17d90*/  FSEL R31, R31, -INF , P0 ;  /* 0xff8000001f1f7808 */ /* 0x000fe40000000000 */
[C---:B------:R-:W-:Y:S02]  /*17da0*/  ISETP.GE.AND P0, PT, R113.reuse, R188, PT ;  /* 0x000000bc7100720c */ /* 0x040fe40003f06270 */
[----:B------:R-:W-:Y:S02]  /*17db0*/  LOP3.LUT R180, R180, 0xffffbfff, RZ, 0xc0, !PT ;  /* 0xffffbfffb4b47812 */ /* 0x000fe400078ec0ff */
[----:B------:R-:W-:Y:S02]  /*17dc0*/  ISETP.GE.AND P1, PT, R113, R186, PT ;  /* 0x000000ba7100720c */ /* 0x000fe40003f26270 */
[-C--:B------:R-:W-:Y:S02]  /*17dd0*/  ISETP.GE.AND P3, PT, R66, R188.reuse, PT ;  /* 0x000000bc4200720c */ /* 0x080fe40003f66270 */
[-C--:B------:R-:W-:Y:S02]  /*17de0*/  ISETP.GE.AND P6, PT, R109, R188.reuse, PT ;  /* 0x000000bc6d00720c */ /* 0x080fe40003fc6270 */
[-C--:B------:R-:W-:Y:S02]  /*17df0*/  ISETP.GE.AND P2, PT, R67, R188.reuse, PT ;  /* 0x000000bc4300720c */ /* 0x080fe40003f46270 */
[----:B------:R-:W-:Y:S02]  /*17e00*/  P2R R33, PR, RZ, 0x40 ;  /* 0x00000040ff217803 */ /* 0x000fe40000000000 */
        /* <DEDUP_REMOVED lines=9> */
[----:B------:R-:W-:Y:S02]  /*17ea0*/  P2R R25, PR, RZ, 0x4 ;  /* 0x00000004ff197803 */ /* 0x000fe40000000000 */
[-C--:B------:R-:W-:Y:S03]  /*17eb0*/  ISETP.GE.AND P5, PT, R108, R188.reuse, PT ;  /* 0x000000bc6c00720c */ /* 0x080fe60003fa6270 */
        /* <DEDUP_REMOVED lines=16> */
[----:B------:R-:W-:Y:S01]  /*17fc0*/  FSEL R121, R7, -INF , P0 ;  /* 0xff80000007797808 */ /* 0x000fe20000000000 */
[----:B------:R-:W-:Y:S01]  /*17fd0*/  VIADD R7, R192, 0x31 ;  /* 0x00000031c0077836 */ /* 0x000fe20000000000 */
[----:B------:R-:W-:Y:S02]  /*17fe0*/  ISETP.GE.AND P0, PT, R110, R188, PT ;  /* 0x000000bc6e00720c */ /* 0x000fe40003f06270 */
[----:B------:R-:W-:Y:S02]  /*17ff0*/  @P1 LOP3.LUT R180, R180, 0x400, RZ, 0xfc, !PT ;  /* 0x00000400b4b41812 */ /* 0x000fe400078efcff */
[-C--:B------:R-:W-:Y:S02]  /*18000*/  ISETP.GE.AND P1, PT, R110, R186.reuse, PT ;  /* 0x000000ba6e00720c */ /* 0x080fe40003f26270 */
[----:B------:R-:W-:Y:S02]  /*18010*/  LOP3.LUT R180, R180, 0xfffffff7, RZ, 0xc0, !PT ;  /* 0xfffffff7b4b47812 */ /* 0x000fe400078ec0ff */
[----:B------:R-:W-:Y:S05]  /*18020*/  P2R R110, PR, RZ, 0x20 ;  /* 0x00000020ff6e7803 */ /* 0x000fea0000000000 */
[----:B------:R-:W-:Y:S02]  /*18030*/  @P0 LOP3.LUT R180, R180, 0x8, RZ, 0xfc, !PT ;  /* 0x00000008b4b40812 */ /* 0x000fe400078efcff */
[----:B------:R-:W-:Y:S02]  /*18040*/  ISETP.GE.AND P0, PT, R22, R189, PT ;  /* 0x000000bd1600720c */ /* 0x000fe40003f06270 */
[----:B------:R-:W-:Y:S02]  /*18050*/  LOP3.LUT R180, R180, 0xfffffdff, RZ, 0xc0, !PT ;  /* 0xfffffdffb4b47812 */ /* 0x000fe400078ec0ff */
[----:B------:R-:W-:Y:S02]  /*18060*/  FSEL R50, R50, -INF , P0 ;  /* 0xff80000032327808 */ /* 0x000fe40000000000 */
[----:B------:R-:W-:Y:S02]  /*18070*/  @P1 LOP3.LUT R180, R180, 0x200, RZ, 0xfc, !PT ;  /* 0x00000200b4b41812 */ /* 0x000fe400078efcff */
[-C--:B------:R-:W-:Y:S02]  /*18080*/  ISETP.GE.AND P1, PT, R109, R186.reuse, PT ;  /* 0x000000ba6d00720c */ /* 0x080fe40003f26270 */
[----:B------:R-:W-:Y:S02]  /*18090*/  LOP3.LUT R180, R180, 0xffffff7f, RZ, 0xc0, !PT ;  /* 0xffffff7fb4b47812 */ /* 0x000fe400078ec0ff */
[----:B------:R-:W-:Y:S04]  /*180a0*/  ISETP.GE.AND P0, PT, R12, R187, PT ;  /* 0x000000bb0c00720c */ /* 0x000fe80003f06270 */
[----:B------:R-:W-:Y:S02]  /*180b0*/  FSEL R37, R37, -INF , P0 ;  /* 0xff80000025257808 */ /* 0x000fe40000000000 */
[-C--:B------:R-:W-:Y:S03]  /*180c0*/  ISETP.GE.AND P0, PT, R18, R189.reuse, PT ;  /* 0x000000bd1200720c */ /* 0x080fe60003f06270 */
        /* <DEDUP_REMOVED lines=8> */
[----:B------:R-:W-:Y:S02]  /*18150*/  @P1 LOP3.LUT R180, R180, 0x40, RZ, 0xfc, !PT ;  /* 0x00000040b4b41812 */ /* 0x000fe400078efcff */
[-C--:B------:R-:W-:Y:S02]  /*18160*/  ISETP.GE.AND P1, PT, R65, R186.reuse, PT ;  /* 0x000000ba4100720c */ /* 0x080fe40003f26270 */
[----:B------:R-:W-:Y:S02]  /*18170*/  FSEL R40, R40, -INF , P0 ;  /* 0xff80000028287808 */ /* 0x000fe40000000000 */
[----:B------:R-:W-:Y:S02]  /*18180*/  ISETP.GE.AND P0, PT, R10, R187, PT ;  /* 0x000000bb0a00720c */ /* 0x000fe40003f06270 */
[----:B------:R-:W-:Y:S02]  /*18190*/  LOP3.LUT R180, R180, 0xffffffdf, RZ, 0xc0, !PT ;  /* 0xffffffdfb4b47812 */ /* 0x000fe400078ec0ff */
[----:B------:R-:W-:Y:S02]  /*181a0*/  FSEL R41, R41, -INF , P0 ;  /* 0xff80000029297808 */ /* 0x000fe40000000000 */
[-C--:B------:R-:W-:Y:S03]  /*181b0*/  ISETP.GE.AND P0, PT, R16, R189.reuse, PT ;  /* 0x000000bd1000720c */ /* 0x080fe60003f06270 */
[----:B------:R-:W-:Y:S02]  /*181c0*/  @P1 LOP3.LUT R180, R180, 0x20, RZ, 0xfc, !PT ;  /* 0x00000020b4b41812 */ /* 0x000fe400078efcff */
[----:B------:R-:W-:Y:S02]  /*181d0*/  FSEL R65, R201, -INF , P0 ;  /* 0xff800000c9417808 */ /* 0x000fe40000000000 */
[----:B------:R-:W-:Y:S02]  /*181e0*/  ISETP.GE.AND P0, PT, R7, R189, PT ;  /* 0x000000bd0700720c */ /* 0x000fe40003f06270 */
[----:B------:R-:W-:Y:S02]  /*181f0*/  ISETP.GE.AND P1, PT, R66, R186, PT ;  /* 0x000000ba4200720c */ /* 0x000fe40003f26270 */
[----:B------:R-:W-:Y:S02]  /*18200*/  FSEL R66, R206, -INF , P0 ;  /* 0xff800000ce427808 */ /* 0x000fe40000000000 */
[----:B------:R-:W-:Y:S02]  /*18210*/  ISETP.GE.AND P0, PT, R192, R188, PT ;  /* 0x000000bcc000720c */ /* 0x000fe40003f06270 */
[----:B------:R-:W-:Y:S02]  /*18220*/  LOP3.LUT R180, R180, 0xffffffef, RZ, 0xc0, !PT ;  /* 0xffffffefb4b47812 */ /* 0x000fe400078ec0ff */
[----:B------:R-:W-:Y:S02]  /*18230*/  FSEL R169, R169, -INF , !P0 ;  /* 0xff800000a9a97808 */ /* 0x000fe40004000000 */
[-C--:B------:R-:W-:Y:S03]  /*18240*/  ISETP.GE.AND P0, PT, R29, R187.reuse, PT ;  /* 0x000000bb1d00720c */ /* 0x080fe60003f06270 */
[----:B------:R-:W-:Y:S02]  /*18250*/  @P1 LOP3.LUT R180, R180, 0x10, RZ, 0xfc, !PT ;  /* 0x00000010b4b41812 */ /* 0x000fe400078efcff */
[----:B------:R-:W-:Y:S02]  /*18260*/  FSEL R43, R43, -INF , P0 ;  /* 0xff8000002b2b7808 */ /* 0x000fe40000000000 */
[-C--:B------:R-:W-:Y:S02]  /*18270*/  ISETP.GE.AND P1, PT, R67, R186.reuse, PT ;  /* 0x000000ba4300720c */ /* 0x080fe40003f26270 */
[----:B------:R-:W-:Y:S02]  /*18280*/  ISETP.GE.AND P0, PT, R28, R187, PT ;  /* 0x000000bb1c00720c */ /* 0x000fe40003f06270 */
[----:B------:R-:W-:Y:S02]  /*18290*/  LOP3.LUT R180, R180, 0xfffffffb, RZ, 0xc0, !PT ;  /* 0xfffffffbb4b47812 */ /* 0x000fe400078ec0ff */
[----:B------:R-:W-:Y:S02]  /*182a0*/  FSEL R45, R45, -INF , P0 ;  /* 0xff8000002d2d7808 */ /* 0x000fe40000000000 */
[-C--:B------:R-:W-:Y:S04]  /*182b0*/  ISETP.GE.AND P0, PT, R20, R189.reuse, PT ;  /* 0x000000bd1400720c */ /* 0x080fe80003f06270 */
[----:B------:R-:W-:Y:S02]  /*182c0*/  FSEL R62, R62, -INF , P0 ;  /* 0xff8000003e3e7808 */ /* 0x000fe40000000000 */
[C---:B------:R-:W-:Y:S02]  /*182d0*/  ISETP.GE.AND P0, PT, R63.reuse, R186, PT ;  /* 0x000000ba3f00720c */ /* 0x040fe40003f06270 */
[----:B------:R-:W-:Y:S02]  /*182e0*/  @P1 LOP3.LUT R180, R180, 0x4, RZ, 0xfc, !PT ;  /* 0x00000004b4b41812 */ /* 0x000fe400078efcff */
[----:B------:R-:W-:Y:S04]  /*182f0*/  ISETP.GE.AND P1, PT, R63, R188, PT ;  /* 0x000000bc3f00720c */ /* 0x000fe80003f26270 */
[----:B------:R-:W-:Y:S02]  /*18300*/  P2R R27, PR, RZ, 0x2 ;  /* 0x00000002ff1b7803 */ /* 0x000fe40000000000 */
[C---:B------:R-:W-:Y:S02]  /*18310*/  LOP3.LUT P1, RZ, R180.reuse, 0x4000, RZ, 0xc0, !PT ;  /* 0x00004000b4ff7812 */ /* 0x040fe4000782c0ff */
[----:B------:R-:W-:Y:S02]  /*18320*/  LOP3.LUT R180, R180, 0xfffffffe, RZ, 0xc0, !PT ;  /* 0xfffffffeb4b47812 */ /* 0x000fe400078ec0ff */
[----:B------:R-:W-:Y:S02]  /*18330*/  P2R R112, PR, RZ, 0x2 ;  /* 0x00000002ff707803 */ /* 0x000fe40000000000 */
[----:B------:R-:W-:Y:S02]  /*18340*/  @P0 LOP3.LUT R180, R180, 0x1, RZ, 0xfc, !PT ;  /* 0x00000001b4b40812 */ /* 0x000fe400078efcff */
[----:B------:R-:W-:Y:S02]  /*18350*/  ISETP.GE.AND P0, PT, R5, R189, PT ;  /* 0x000000bd0500720c */ /* 0x000fe40003f06270 */
[----:B------:R-:W-:Y:S02]  /*18360*/  LOP3.LUT P4, RZ, R180, 0x80000, RZ, 0xc0, !PT ;  /* 0x00080000b4ff7812 */ /* 0x000fe4000788c0ff */
[----:B------:R-:W-:Y:S02]  /*18370*/  FSEL R64, R64, -INF , P0 ;  /* 0xff80000040407808 */ /* 0x000fe40000000000 */
[-C--:B------:R-:W-:Y:S02]  /*18380*/  ISETP.GE.AND P0, PT, R26, R187.reuse, PT ;  /* 0x000000bb1a00720c */ /* 0x080fe40003f06270 */
[----:B------:R-:W-:Y:S02]  /*18390*/  FSEL R13, R13, -INF , !P4 ;  /* 0xff8000000d0d7808 */ /* 0x000fe40006000000 */
[----:B------:R-:W-:Y:S02]  /*183a0*/  FSEL R47, R47, -INF , P0 ;  /* 0xff8000002f2f7808 */ /* 0x000fe40000000000 */
[C---:B------:R-:W-:Y:S01]  /*183b0*/  ISETP.GE.AND P0, PT, R192.reuse, R186, PT ;  /* 0x000000bac000720c */ /* 0x040fe20003f06270 */
[----:B------:R-:W-:Y:S01]  /*183c0*/  VIADD R192, R192, 0xffffff80 ;  /* 0xffffff80c0c07836 */ /* 0x000fe20000000000 */
[----:B------:R-:W-:Y:S02]  /*183d0*/  LOP3.LUT P6, RZ, R180, 0x8, RZ, 0xc0, !PT ;  /* 0x00000008b4ff7812 */ /* 0x000fe400078cc0ff */
[----:B------:R-:W-:Y:S02]  /*183e0*/  FSEL R145, R145, -INF , !P0 ;  /* 0xff80000091917808 */ /* 0x000fe40004000000 */
[-C--:B------:R-:W-:Y:S02]  /*183f0*/  ISETP.GE.AND P0, PT, R24, R187.reuse, PT ;  /* 0x000000bb1800720c */ /* 0x080fe40003f06270 */
[----:B------:R-:W-:Y:S02]  /*18400*/  ISETP.NE.AND P4, PT, R35, RZ, PT ;  /* 0x000000ff2300720c */ /* 0x000fe40003f85270 */
[----:B------:R-:W-:Y:S02]  /*18410*/  FSEL R46, R46, -INF , P0 ;  /* 0xff8000002e2e7808 */ /* 0x000fe40000000000 */
[-C--:B------:R-:W-:Y:S02]  /*18420*/  ISETP.GE.AND P0, PT, R23, R187.reuse, PT ;  /* 0x000000bb1700720c */ /* 0x080fe40003f06270 */
[----:B------:R-:W-:Y:S02]  /*18430*/  LOP3.LUT P1, RZ, R180, 0x10000, RZ, 0xc0, !PT ;  /* 0x00010000b4ff7812 */ /* 0x000fe4000782c0ff */
[----:B------:R-:W-:Y:S02]  /*18440*/  FSEL R113, R6, -INF , P0 ;  /* 0xff80000006717808 */ /* 0x000fe40000000000 */
[-C--:B------:R-:W-:Y:S02]  /*18450*/  ISETP.GE.AND P0, PT, R22, R187.reuse, PT ;  /* 0x000000bb1600720c */ /* 0x080fe40003f06270 */
[----:B------:R-:W-:Y:S02]  /*18460*/  P2R R15, PR, RZ, 0x2 ;  /* 0x00000002ff0f7803 */ /* 0x000fe40000000000 */
[----:B------:R-:W-:Y:S02]  /*18470*/  FSEL R111, R49, -INF , P0 ;  /* 0xff800000316f7808 */ /* 0x000fe40000000000 */
[-C--:B------:R-:W-:Y:S02]  /*18480*/  ISETP.GE.AND P0, PT, R18, R187.reuse, PT ;  /* 0x000000bb1200720c */ /* 0x080fe40003f06270 */
[----:B------:R-:W-:Y:S02]  /*18490*/  FSEL R49, R54, -INF , !P6 ;  /* 0xff80000036317808 */ /* 0x000fe40007000000 */
[----:B------:R-:W-:Y:S02]  /*184a0*/  FSEL R109, R9, -INF , P0 ;  /* 0xff800000096d7808 */ /* 0x000fe40000000000 */
        /* <DEDUP_REMOVED lines=9> */
[----:B------:R-:W-:Y:S02]  /*18540*/  ISETP.GE.AND P0, PT, R20, R187, PT ;  /* 0x000000bb1400720c */ /* 0x000fe40003f06270 */
[----:B------:R-:W-:Y:S02]  /*18550*/  LOP3.LUT P1, RZ, R180, 0x100000, RZ, 0xc0, !PT ;  /* 0x00100000b4ff7812 */ /* 0x000fe4000782c0ff */
[----:B------:R-:W-:Y:S02]  /*18560*/  FSEL R36, R60, -INF , P0 ;  /* 0xff8000003c247808 */ /* 0x000fe40000000000 */
[C---:B------:R-:W-:Y:S02]  /*18570*/  LOP3.LUT P0, RZ, R180.reuse, 0x800, RZ, 0xc0, !PT ;  /* 0x00000800b4ff7812 */ /* 0x040fe4000780c0ff */
[----:B------:R-:W-:Y:S02]  /*18580*/  P2R R19, PR, RZ, 0x2 ;  /* 0x00000002ff137803 */ /* 0x000fe40000000000 */
[----:B------:R-:W-:Y:S02]  /*18590*/  P2R R60, PR, RZ, 0x1 ;  /* 0x00000001ff3c7803 */ /* 0x000fe40000000000 */
[C---:B------:R-:W-:Y:S02]  /*185a0*/  LOP3.LUT P0, RZ, R180.reuse, 0x2000, RZ, 0xc0, !PT ;  /* 0x00002000b4ff7812 */ /* 0x040fe4000780c0ff */
[----:B------:R-:W-:Y:S02]  /*185b0*/  LOP3.LUT P1, RZ, R180, 0x400000, RZ, 0xc0, !PT ;  /* 0x00400000b4ff7812 */ /* 0x000fe4000782c0ff */
[----:B------:R-:W-:Y:S02]  /*185c0*/  FSEL R35, R52, -INF , !P0 ;  /* 0xff80000034237808 */ /* 0x000fe40004000000 */
[----:B------:R-:W-:Y:S02]  /*185d0*/  ISETP.NE.AND P0, PT, R60, RZ, PT ;  /* 0x000000ff3c00720c */ /* 0x000fe40003f05270 */
[----:B------:R-:W-:Y:S02]  /*185e0*/  FSEL R21, R59, -INF , !P1 ;  /* 0xff8000003b157808 */ /* 0x000fe40004800000 */
[----:B------:R-:W-:Y:S02]  /*185f0*/  FSEL R33, R3, -INF , !P0 ;  /* 0xff80000003217808 */ /* 0x000fe40004000000 */
[----:B------:R-:W2:Y:S01]  /*18600*/  LD.E R3, desc[UR4][R102.64+0xdc] ;  /* 0x0000dc0466037980 */ /* 0x000ea2000c101900 */
[----:B------:R-:W-:Y:S02]  /*18610*/  ISETP.NE.AND P1, PT, R19, RZ, PT ;  /* 0x000000ff1300720c */ /* 0x000fe40003f25270 */
[-C--:B------:R-:W-:Y:S02]  /*18620*/  ISETP.GE.AND P0, PT, R8, R188.reuse, PT ;  /* 0x000000bc0800720c */ /* 0x080fe40003f06270 */
[----:B------:R-:W-:Y:S02]  /*18630*/  FSEL R19, R58, -INF , !P1 ;  /* 0xff8000003a137808 */ /* 0x000fe40004800000 */
[----:B------:R-:W-:Y:S02]  /*18640*/  ISETP.NE.AND P1, PT, R17, RZ, PT ;  /* 0x000000ff1100720c */ /* 0x000fe40003f25270 */
[----:B------:R-:W-:Y:S02]  /*18650*/  LOP3.LUT P2, RZ, R180, 0x1000, RZ, 0xc0, !PT ;  /* 0x00001000b4ff7812 */ /* 0x000fe4000784c0ff */
        /* <DEDUP_REMOVED lines=8> */
[----:B------:R-:W-:Y:S02]  /*186e0*/  FSEL R27, R56, -INF , !P2 ;  /* 0xff800000381b7808 */ /* 0x000fe40005000000 */
[----:B------:R-:W-:Y:S02]  /*186f0*/  ISETP.NE.AND P2, PT, R25, RZ, PT ;  /* 0x000000ff1900720c */ /* 0x000fe40003f45270 */
[----:B------:R-:W-:Y:S02]  /*18700*/  FSEL R203, R203, -INF , !P0 ;  /* 0xff800000cbcb7808 */ /* 0x000fe40004000000 */
[C---:B------:R-:W-:Y:S02]  /*18710*/  LOP3.LUT P0, RZ, R180.reuse, 0x200, RZ, 0xc0, !PT ;  /* 0x00000200b4ff7812 */ /* 0x040fe4000780c0ff */
[----:B------:R-:W-:Y:S02]  /*18720*/  FSEL R209, R209, -INF , !P2 ;  /* 0xff800000d1d17808 */ /* 0x000fe40005000000 */
[----:B------:R-:W-:Y:S02]  /*18730*/  LOP3.LUT P2, RZ, R180, 0x20, RZ, 0xc0, !PT ;  /* 0x00000020b4ff7812 */ /* 0x000fe4000784c0ff */
[----:B------:R-:W-:Y:S02]  /*18740*/  FSEL R227, R227, -INF , !P0 ;  /* 0xff800000e3e37808 */ /* 0x000fe40004000000 */
[----:B------:R-:W-:Y:S02]  /*18750*/  ISETP.GE.AND P0, PT, R12, R188, PT ;  /* 0x000000bc0c00720c */ /* 0x000fe40003f06270 */
[----:B------:R-:W-:Y:S02]  /*18760*/  FSEL R213, R213, -INF , !P2 ;  /* 0xff800000d5d57808 */ /* 0x000fe40005000000 */
[----:B------:R-:W-:Y:S02]  /*18770*/  ISETP.GE.AND P2, PT, R0, R186, PT ;  /* 0x000000ba0000720c */ /* 0x000fe40003f46270 */
[----:B------:R-:W-:Y:S02]  /*18780*/  LOP3.LUT P5, RZ, R180, 0x100, RZ, 0xc0, !PT ;  /* 0x00000100b4ff7812 */ /* 0x000fe400078ac0ff */
[----:B------:R-:W-:Y:S02]  /*18790*/  FMNMX3.FTZ R0, R104, R21, R19, !PT ;  /* 0x0000001568007276 */ /* 0x000fe40007810013 */
[----:B------:R-:W-:Y:S02]  /*187a0*/  FSEL R151, R151, -INF , !P0 ;  /* 0xff80000097977808 */ /* 0x000fe40004000000 */
[----:B------:R-:W-:Y:S02]  /*187b0*/  FSEL R25, R55, -INF , !P5 ;  /* 0xff80000037197808 */ /* 0x000fe40006800000 */
[-C--:B------:R-:W-:Y:S02]  /*187c0*/  ISETP.GE.AND P0, PT, R2, R188.reuse, PT ;  /* 0x000000bc0200720c */ /* 0x080fe40003f06270 */
[----:B------:R-:W-:Y:S02]  /*187d0*/  FMNMX3.FTZ R0, R0, R17, R15, !PT ;  /* 0x0000001100007276 */ /* 0x000fe4000781000f */
[----:B------:R-:W-:Y:S02]  /*187e0*/  ISETP.NE.AND P5, PT, R110, RZ, PT ;  /* 0x000000ff6e00720c */ /* 0x000fe40003fa5270 */
[----:B------:R-:W-:Y:S02]  /*187f0*/  FSEL R225, R225, -INF , !P6 ;  /* 0xff800000e1e17808 */ /* 0x000fe40007000000 */
[----:B------:R-:W-:Y:S02]  /*18800*/  LOP3.LUT P6, RZ, R180, 0x8000, RZ, 0xc0, !PT ;  /* 0x00008000b4ff7812 */ /* 0x000fe400078cc0ff */
[----:B------:R-:W-:Y:S02]  /*18810*/  FSEL R149, R38, -INF , !P0 ;  /* 0xff80000026957808 */ /* 0x000fe40004000000 */
[-C--:B------:R-:W-:Y:S02]  /*18820*/  ISETP.GE.AND P0, PT, R10, R188.reuse, PT ;  /* 0x000000bc0a00720c */ /* 0x080fe40003f06270 */
[----:B------:R-:W-:Y:S02]  /*18830*/  FMNMX3.FTZ R0, R0, R51, R27, !PT ;  /* 0x0000003300007276 */ /* 0x000fe4000781001b */
[----:B------:R-:W-:Y:S02]  /*18840*/  FSEL R223, R223, -INF , !P5 ;  /* 0xff800000dfdf7808 */ /* 0x000fe40006800000 */
[C---:B------:R-:W-:Y:S02]  /*18850*/  LOP3.LUT P3, RZ, R180.reuse, 0x200000, RZ, 0xc0, !PT ;  /* 0x00200000b4ff7812 */ /* 0x040fe4000786c0ff */
[----:B------:R-:W-:Y:S02]  /*18860*/  LOP3.LUT P5, RZ, R180, 0x20000, RZ, 0xc0, !PT ;  /* 0x00020000b4ff7812 */ /* 0x000fe400078ac0ff */
[----:B------:R-:W-:Y:S02]  /*18870*/  FSEL R9, R200, -INF , !P6 ;  /* 0xff800000c8097808 */ /* 0x000fe40007000000 */
[----:B------:R-:W-:Y:S02]  /*18880*/  FSEL R207, R207, -INF , !P1 ;  /* 0xff800000cfcf7808 */ /* 0x000fe40004800000 */
[C---:B------:R-:W-:Y:S02]  /*18890*/  LOP3.LUT P6, RZ, R180.reuse, 0x1, RZ, 0xc0, !PT ;  /* 0x00000001b4ff7812 */ /* 0x040fe400078cc0ff */
[----:B------:R-:W-:Y:S02]  /*188a0*/  LOP3.LUT P1, RZ, R180, 0x40, RZ, 0xc0, !PT ;  /* 0x00000040b4ff7812 */ /* 0x000fe4000782c0ff */
[----:B------:R-:W-:Y:S02]  /*188b0*/  FMNMX3.FTZ R0, R0, R25, R49, !PT ;  /* 0x0000001900007276 */ /* 0x000fe40007810031 */
[----:B------:R-:W-:Y:S02]  /*188c0*/  FSEL R147, R39, -INF , !P0 ;  /* 0xff80000027937808 */ /* 0x000fe40004000000 */
[-C--:B------:R-:W-:Y:S02]  /*188d0*/  ISETP.GE.AND P0, PT, R28, R188.reuse, PT ;  /* 0x000000bc1c00720c */ /* 0x080fe40003f06270 */
[----:B------:R-:W-:Y:S02]  /*188e0*/  FSEL R6, R53, -INF , !P3 ;  /* 0xff80000035067808 */ /* 0x000fe40005800000 */
[----:B------:R-:W-:Y:S02]  /*188f0*/  FSEL R11, R199, -INF , !P5 ;  /* 0xff800000c70b7808 */ /* 0x000fe40006800000 */
[----:B------:R-:W-:Y:S02]  /*18900*/  FSEL R199, R31, -INF , !P6 ;  /* 0xff8000001fc77808 */ /* 0x000fe40007000000 */
[----:B------:R-:W-:Y:S02]  /*18910*/  FSEL R215, R215, -INF , !P1 ;  /* 0xff800000d7d77808 */ /* 0x000fe40004800000 */
[----:B------:R-:W-:Y:S02]  /*18920*/  FSEL R221, R221, -INF , !P4 ;  /* 0xff800000dddd7808 */ /* 0x000fe40006000000 */
[----:B------:R-:W-:Y:S02]  /*18930*/  ISETP.GE.AND P1, PT, R29, R188, PT ;  /* 0x000000bc1d00720c */ /* 0x000fe40003f26270 */
[----:B------:R-:W-:Y:S02]  /*18940*/  ISETP.GE.AND P6, PT, R2, R186, PT ;  /* 0x000000ba0200720c */ /* 0x000fe40003fc6270 */
[----:B------:R-:W-:Y:S02]  /*18950*/  LOP3.LUT P4, RZ, R180, 0x80, RZ, 0xc0, !PT ;  /* 0x00000080b4ff7812 */ /* 0x000fe4000788c0ff */
[----:B------:R-:W-:Y:S02]  /*18960*/  FMNMX3.FTZ R2, R0, R225, R223, !PT ;  /* 0x000000e100027276 */ /* 0x000fe400078100df */
[----:B------:R-:W-:Y:S02]  /*18970*/  FSEL R139, R44, -INF , !P0 ;  /* 0xff8000002c8b7808 */ /* 0x000fe40004000000 */
[----:B------:R-:W-:Y:S02]  /*18980*/  FMNMX3.FTZ R0, R105, R6, R13, !PT ;  /* 0x0000000669007276 */ /* 0x000fe4000781000d */
[-C--:B------:R-:W-:Y:S02]  /*18990*/  ISETP.GE.AND P0, PT, R24, R188.reuse, PT ;  /* 0x000000bc1800720c */ /* 0x080fe40003f06270 */
[----:B------:R-:W-:Y:S02]  /*189a0*/  P2R R53, PR, RZ, 0x10 ;  /* 0x00000010ff357803 */ /* 0x000fe40000000000 */
[----:B------:R-:W-:Y:S02]  /*189b0*/  FSEL R141, R42, -INF , !P1 ;  /* 0xff8000002a8d7808 */ /* 0x000fe40004800000 */
[----:B------:R-:W-:Y:S02]  /*189c0*/  LOP3.LUT P4, RZ, R180, 0x400, RZ, 0xc0, !PT ;  /* 0x00000400b4ff7812 */ /* 0x000fe4000788c0ff */
[----:B------:R-:W-:Y:S02]  /*189d0*/  ISETP.GE.AND P1, PT, R26, R188, PT ;  /* 0x000000bc1a00720c */ /* 0x000fe40003f26270 */
[----:B------:R-:W-:Y:S02]  /*189e0*/  FMNMX3.FTZ R0, R0, R11, R9, !PT ;  /* 0x0000000b00007276 */ /* 0x000fe40007810009 */
[----:B------:R-:W-:Y:S02]  /*189f0*/  FSEL R135, R48, -INF , !P0 ;  /* 0xff80000030877808 */ /* 0x000fe40004000000 */
[----:B------:R-:W-:Y:S02]  /*18a00*/  ISETP.GE.AND P0, PT, R29, R186, PT ;  /* 0x000000ba1d00720c */ /* 0x000fe40003f06270 */
[----:B------:R-:W-:Y:S02]  /*18a10*/  ISETP.NE.AND P3, PT, R108, RZ, PT ;  /* 0x000000ff6c00720c */ /* 0x000fe40003f65270 */
[----:B------:R-:W-:Y:S02]  /*18a20*/  FSEL R229, R229, -INF , !P4 ;  /* 0xff800000e5e57808 */ /* 0x000fe40006000000 */
[----:B------:R-:W-:Y:S02]  /*18a30*/  FSEL R137, R137, -INF , !P1 ;  /* 0xff80000089897808 */ /* 0x000fe40004800000 */
[----:B------:R-:W-:Y:S02]  /*18a40*/  ISETP.NE.AND P4, PT, R53, RZ, PT ;  /* 0x000000ff3500720c */ /* 0x000fe40003f85270 */
[-C--:B------:R-:W-:Y:S02]  /*18a50*/  ISETP.GE.AND P1, PT, R23, R188.reuse, PT ;  /* 0x000000bc1700720c */ /* 0x080fe40003f26270 */
[----:B------:R-:W-:Y:S02]  /*18a60*/  FMNMX3.FTZ R0, R0, R35, R33, !PT ;  /* 0x0000002300007276 */ /* 0x000fe40007810021 */
[----:B------:R-:W-:Y:S02]  /*18a70*/  FSEL R219, R219, -INF , !P3 ;  /* 0xff800000dbdb7808 */ /* 0x000fe40005800000 */
[----:B------:R-:W-:Y:S02]  /*18a80*/  LOP3.LUT P3, RZ, R180, 0x10, RZ, 0xc0, !PT ;  /* 0x00000010b4ff7812 */ /* 0x000fe4000786c0ff */
[----:B------:R-:W-:Y:S02]  /*18a90*/  FSEL R217, R217, -INF , !P4 ;  /* 0xff800000d9d97808 */ /* 0x000fe40006000000 */
[----:B------:R-:W-:Y:S02]  /*18aa0*/  FSEL R121, R121, -INF , !P1 ;  /* 0xff80000079797808 */ /* 0x000fe40004800000 */
[----:B------:R-:W-:Y:S02]  /*18ab0*/  FMNMX3.FTZ R0, R0, R229, R227, !PT ;  /* 0x000000e500007276 */ /* 0x000fe400078100e3 */
[-C--:B------:R-:W-:Y:S02]  /*18ac0*/  ISETP.GE.AND P1, PT, R18, R188.reuse, PT ;  /* 0x000000bc1200720c */ /* 0x080fe40003f26270 */
        /* <DEDUP_REMOVED lines=9> */
[----:B------:R-:W-:Y:S02]  /*18b60*/  ISETP.GE.AND P0, PT, R22, R188, PT ;  /* 0x000000bc1600720c */ /* 0x000fe40003f06270 */
[-C--:B------:R-:W-:Y:S02]  /*18b70*/  ISETP.GE.AND P4, PT, R8, R186.reuse, PT ;  /* 0x000000ba0800720c */ /* 0x080fe40003f86270 */
        /* <DEDUP_REMOVED lines=10> */
[----:B------:R-:W-:Y:S02]  /*18c20*/  ISETP.GE.AND P5, PT, R10, R186, PT ;  /* 0x000000ba0a00720c */ /* 0x000fe40003fa6270 */
[----:B------:R-:W-:Y:S02]  /*18c30*/  FMNMX3.FTZ R2, R2, R205, R203, !PT ;  /* 0x000000cd02027276 */ /* 0x000fe400078100cb */
[----:B------:R-:W-:Y:S02]  /*18c40*/  FSEL R143, R37, -INF , !P3 ;  /* 0xff800000258f7808 */ /* 0x000fe40005800000 */
[----:B------:R-:W-:Y:S02]  /*18c50*/  FMNMX3.FTZ R0, R0, R197, R195, !PT ;  /* 0x000000c500007276 */ /* 0x000fe400078100c3 */
[----:B------:R-:W-:Y:S02]  /*18c60*/  FSEL R115, R115, -INF , !P0 ;  /* 0xff80000073737808 */ /* 0x000fe40004000000 */
[----:B------:R-:W-:Y:S02]  /*18c70*/  FSEL R53, R41, -INF , !P5 ;  /* 0xff80000029357808 */ /* 0x000fe40006800000 */
[----:B------:R-:W-:Y:S02]  /*18c80*/  ISETP.GE.AND P0, PT, R7, R188, PT ;  /* 0x000000bc0700720c */ /* 0x000fe40003f06270 */
[----:B------:R-:W-:Y:S02]  /*18c90*/  LOP3.LUT P5, RZ, R180, 0x4, RZ, 0xc0, !PT ;  /* 0x00000004b4ff7812 */ /* 0x000fe400078ac0ff */
[----:B------:R-:W-:Y:S02]  /*18ca0*/  FMNMX3.FTZ R2, R2, R169, R151, !PT ;  /* 0x000000a902027276 */ /* 0x000fe40007810097 */
[----:B------:R-:W-:Y:S02]  /*18cb0*/  ISETP.GE.AND P2, PT, R28, R186, PT ;  /* 0x000000ba1c00720c */ /* 0x000fe40003f46270 */
[----:B------:R-:W-:Y:S01]  /*18cc0*/  FSEL R55, R40, -INF , !P6 ;  /* 0xff80000028377808 */ /* 0x000fe20007000000 */
[----:B------:R-:W-:Y:S01]  /*18cd0*/  LDSM.16.MT88.4 R28, [R107+0x6000] ;  /* 0x006000006b1c783b */ /* 0x000fe20000004200 */
[----:B------:R-:W-:Y:S02]  /*18ce0*/  FMNMX3.FTZ R0, R0, R145, R143, !PT ;  /* 0x0000009100007276 */ /* 0x000fe4000781008f */
[----:B------:R-:W-:Y:S02]  /*18cf0*/  LOP3.LUT R180, R180, 0xfffffffe, RZ, 0xc0, !PT ;  /* 0xfffffffeb4b47812 */ /* 0x000fe400078ec0ff */
        /* <DEDUP_REMOVED lines=8> */
[----:B------:R-:W-:Y:S02]  /*18d80*/  @P1 LOP3.LUT R180, R180, 0x1, RZ, 0xfc, !PT ;  /* 0x00000001b4b41812 */ /* 0x000fe400078efcff */
[----:B------:R-:W-:Y:S02]  /*18d90*/  FSEL R62, R62, -INF , !P0 ;  /* 0xff8000003e3e7808 */ /* 0x000fe40004000000 */
[----:B------:R-:W-:Y:S02]  /*18da0*/  FMNMX3.FTZ R2, R2, R141, R139, !PT ;  /* 0x0000008d02027276 */ /* 0x000fe4000781008b */
[-C--:B------:R-:W-:Y:S02]  /*18db0*/  ISETP.GE.AND P6, PT, R22, R186.reuse, PT ;  /* 0x000000ba1600720c */ /* 0x080fe40003fc6270 */
[----:B------:R-:W-:Y:S02]  /*18dc0*/  FSEL R127, R47, -INF , !P4 ;  /* 0xff8000002f7f7808 */ /* 0x000fe40006000000 */
[----:B------:R-:W-:Y:S02]  /*18dd0*/  FSEL R59, R46, -INF , !P3 ;  /* 0xff8000002e3b7808 */ /* 0x000fe40005800000 */
[----:B------:R-:W-:Y:S01]  /*18de0*/  FMNMX3.FTZ R0, R0, R133, R129, !PT ;  /* 0x0000008500007276 */ /* 0x000fe20007810081 */
[----:B------:R-:W-:Y:S01]  /*18df0*/  LDSM.16.MT88.4 R44, [R106+0x6000] ;  /* 0x006000006a2c783b */ /* 0x000fe20000004200 */
[----:B------:R-:W-:Y:S02]  /*18e00*/  LOP3.LUT P0, RZ, R180, 0x1, RZ, 0xc0, !PT ;  /* 0x00000001b4ff7812 */ /* 0x000fe4000780c0ff */
[----:B------:R-:W-:Y:S02]  /*18e10*/  FMNMX3.FTZ R2, R2, R137, R135, !PT ;  /* 0x0000008902027276 */ /* 0x000fe40007810087 */
[-C--:B------:R-:W-:Y:S02]  /*18e20*/  ISETP.GE.AND P5, PT, R14, R186.reuse, PT ;  /* 0x000000ba0e00720c */ /* 0x080fe40003fa6270 */
[----:B------:R-:W-:Y:S02]  /*18e30*/  FMNMX3.FTZ R0, R0, R127, R59, !PT ;  /* 0x0000007f00007276 */ /* 0x000fe4000781003b */
[----:B------:R-:W-:Y:S02]  /*18e40*/  ISETP.GE.AND P2, PT, R18, R186, PT ;  /* 0x000000ba1200720c */ /* 0x000fe40003f46270 */
[----:B------:R-:W-:Y:S02]  /*18e50*/  FSEL R113, R113, -INF , !P0 ;  /* 0xff80000071717808 */ /* 0x000fe40004000000 */
[----:B------:R-:W-:Y:S02]  /*18e60*/  FSEL R111, R111, -INF , !P6 ;  /* 0xff8000006f6f7808 */ /* 0x000fe40007000000 */
[----:B------:R-:W-:Y:S02]  /*18e70*/  ISETP.GE.AND P1, PT, R5, R188, PT ;  /* 0x000000bc0500720c */ /* 0x000fe40003f26270 */
        /* <DEDUP_REMOVED lines=8> */
[----:B------:R-:W-:Y:S02]  /*18f00*/  FMNMX3.FTZ R2, R2, R117, R115, !PT ;  /* 0x0000007502027276 */ /* 0x000fe40007810073 */
[-C--:B------:R-:W-:Y:S02]  /*18f10*/  ISETP.GE.AND P1, PT, R20, R186.reuse, PT ;  /* 0x000000ba1400720c */ /* 0x080fe40003f26270 */
[----:B------:R-:W-:Y:S02]  /*18f20*/  FSEL R4, R4, -INF , P0 ;  /* 0xff80000004047808 */ /* 0x000fe40000000000 */
[----:B------:R-:W-:Y:S02]  /*18f30*/  FSEL R63, R63, -INF , !P4 ;  /* 0xff8000003f3f7808 */ /* 0x000fe40006000000 */
[----:B------:R-:W-:Y:S02]  /*18f40*/  FSEL R61, R61, -INF , !P3 ;  /* 0xff8000003d3d7808 */ /* 0x000fe40005800000 */
[----:B------:R-:W-:Y:S02]  /*18f50*/  FMNMX3.FTZ R0, R0, R109, R67, !PT ;  /* 0x0000006d00007276 */ /* 0x000fe40007810043 */
[----:B------:R-:W-:Y:S02]  /*18f60*/  ISETP.GE.AND P2, PT, R5, R186, PT ;  /* 0x000000ba0500720c */ /* 0x000fe40003f46270 */
[----:B------:R-:W-:Y:S02]  /*18f70*/  FMNMX3.FTZ R7, R2, R65, R66, !PT ;  /* 0x0000004102077276 */ /* 0x000fe40007810042 */
[----:B------:R-:W-:Y:S02]  /*18f80*/  FSEL R36, R36, -INF , !P1 ;  /* 0xff80000024247808 */ /* 0x000fe40004800000 */
[----:B------:R-:W-:Y:S02]  /*18f90*/  FSEL R37, R4, -INF , !P2 ;  /* 0xff80000004257808 */ /* 0x000fe40005000000 */
[----:B------:R-:W-:Y:S02]  /*18fa0*/  FMNMX3.FTZ R0, R0, R63, R61, !PT ;  /* 0x0000003f00007276 */ /* 0x000fe4000781003d */
[----:B------:R-:W-:Y:S02]  /*18fb0*/  FMNMX3.FTZ R2, R7, R64, R62, !PT ;  /* 0x0000004007027276 */ /* 0x000fe4000781003e */
[----:B------:R-:W-:Y:S03]  /*18fc0*/  FMNMX3.FTZ R7, R0, R37, R36, !PT ;  /* 0x0000002500077276 */ /* 0x000fe60007810024 */
[----:B------:R-:W-:Y:S08]  /*18fd0*/  SHFL.BFLY PT, R23, R2, 0x2, 0x1f ;  /* 0x0c401f0002177f89 */ /* 0x000ff000000e0000 */
[----:B------:R-:W1:Y:S02]  /*18fe0*/  SHFL.BFLY PT, R0, R7, 0x2, 0x1f ;  /* 0x0c401f0007007f89 */ /* 0x000e6400000e0000 */
[----:B-1----:R-:W-:Y:S02]  /*18ff0*/  FMNMX.FTZ R5, R7, R0, !PT ;  /* 0x0000000007057209 */ /* 0x002fe40007810000 */
[----:B------:R-:W-:Y:S04]  /*19000*/  FMNMX.FTZ R23, R2, R23, !PT ;  /* 0x0000001702177209 */ /* 0x000fe80007810000 */
        /* <DEDUP_REMOVED lines=12> */
[----:B------:R-:W-:Y:S01]  /*190d0*/  FSEL R4, R0, RZ, P0 ;  /* 0x000000ff00047208 */ /* 0x000fe20000000000 */
[-C--:B------:R-:W-:Y:S01]  /*190e0*/  FFMA.FTZ R131, R6, R3.reuse, -R60 ;  /* 0x0000000306837223 */ /* 0x080fe2000001083c */
[----:B------:R-:W-:Y:S01]  /*190f0*/  FADD.FTZ R6, -R5, R104 ;  /* 0x0000006805067221 */ /* 0x000fe20000010100 */
[-CC-:B------:R-:W-:Y:S01]  /*19100*/  FFMA.FTZ R110, R15, R3.reuse, -R108.reuse ;  /* 0x000000030f6e7223 */ /* 0x180fe2000001086c */
[-CC-:B------:R-:W-:Y:S01]  /*19110*/  FFMA.FTZ R52, R21, R3.reuse, -R108.reuse ;  /* 0x0000000315347223 */ /* 0x180fe2000001086c */
[----:B------:R-:W-:Y:S01]  /*19120*/  MUFU.EX2 R56, R56 ;  /* 0x0000003800387308 */ /* 0x000fe20000000800 */
[----:B------:R-:W1:Y:S01]  /*19130*/  LDSM.16.MT88.4 R12, [R156+0x6000] ;  /* 0x006000009c0c783b */ /* 0x000e620000004200 */
[----:B------:R-:W-:Y:S01]  /*19140*/  FADD.FTZ R4, -R4, R105 ;  /* 0x0000006904047221 */ /* 0x000fe20000010100 */
[-CC-:B------:R-:W-:Y:S01]  /*19150*/  FFMA.FTZ R57, R19, R3.reuse, -R108.reuse ;  /* 0x0000000313397223 */ /* 0x180fe2000001086c */
[-C--:B------:R-:W-:Y:S01]  /*19160*/  FFMA.FTZ R125, R17, R3.reuse, -R108 ;  /* 0x00000003117d7223 */ /* 0x080fe2000001086c */
[-CC-:B------:R-:W-:Y:S01]  /*19170*/  FFMA.FTZ R123, R11, R3.reuse, -R60.reuse ;  /* 0x000000030b7b7223 */ /* 0x180fe2000001083c */
[-C--:B------:R-:W-:Y:S01]  /*19180*/  FFMA.FTZ R104, R9, R3.reuse, -R60 ;  /* 0x0000000309687223 */ /* 0x080fe2000001083c */
[C---:B------:R-:W-:Y:S03]  /*19190*/  FMUL.FTZ R9, R3.reuse, R4 ;  /* 0x0000000403097220 */ /* 0x040fe60000410000 */
[----:B------:R-:W-:Y:S01]  /*191a0*/  MUFU.EX2 R52, R52 ;  /* 0x0000003400347308 */ /* 0x000fe20000000800 */
[----:B------:R-:W-:Y:S01]  /*191b0*/  FMUL.FTZ R7, R3, R6 ;  /* 0x0000000603077220 */ /* 0x000fe20000410000 */
[----:B------:R-:W2:Y:S01]  /*191c0*/  LDSM.16.MT88.4 R20, [R152+0x6000] ;  /* 0x006000009814783b */ /* 0x000ea20000004200 */
[-C--:B------:R-:W-:Y:S01]  /*191d0*/  FFMA.FTZ R51, R51, R3.reuse, -R108 ;  /* 0x0000000333337223 */ /* 0x080fe2000001086c */
        /* <DEDUP_REMOVED lines=12> */
[----:B------:R-:W4:Y:S01]  /*192a0*/  MUFU.EX2 R131, R131 ;  /* 0x0000008300837308 */ /* 0x000f220000000800 */
[-CC-:B------:R-:W-:Y:S01]  /*192b0*/  FFMA.FTZ R147, R147, R3.reuse, -R108.reuse ;  /* 0x0000000393937223 */ /* 0x180fe2000001086c */
[-CC-:B------:R-:W-:Y:S01]  /*192c0*/  FFMA.FTZ R120, R139, R3.reuse, -R108.reuse ;  /* 0x000000038b787223 */ /* 0x180fe2000001086c */
[-CC-:B------:R-:W-:Y:S01]  /*192d0*/  FFMA.FTZ R122, R137, R3.reuse, -R108.reuse ;  /* 0x00000003897a7223 */ /* 0x180fe2000001086c */
[-C--:B------:R-:W-:Y:S01]  /*192e0*/  FFMA.FTZ R135, R135, R3.reuse, -R108 ;  /* 0x0000000387877223 */ /* 0x080fe2000001086c */
[-CC-:B------:R-:W-:Y:S01]  /*192f0*/  FFMA.FTZ R124, R133, R3.reuse, -R60.reuse ;  /* 0x00000003857c7223 */ /* 0x180fe2000001083c */
[-C--:B------:R-:W-:Y:S01]  /*19300*/  FFMA.FTZ R129, R129, R3.reuse, -R60 ;  /* 0x0000000381817223 */ /* 0x080fe2000001083c */
[-CC-:B------:R-:W-:Y:S03]  /*19310*/  FFMA.FTZ R119, R119, R3.reuse, -R108.reuse ;  /* 0x0000000377777223 */ /* 0x180fe6000001086c */
[----:B------:R-:W-:Y:S01]  /*19320*/  MUFU.EX2 R123, R123 ;  /* 0x0000007b007b7308 */ /* 0x000fe20000000800 */
[----:B---3--:R-:W-:Y:S01]  /*19330*/  F2FP.BF16.F32.PACK_AB R40, R57, R52 ;  /* 0x000000343928723e */ /* 0x008fe200000010ff */
[-CC-:B------:R-:W-:Y:S01]  /*19340*/  FFMA.FTZ R117, R117, R3.reuse, -R108.reuse ;  /* 0x0000000375757223 */ /* 0x180fe2000001086c */
[-C--:B------:R-:W-:Y:S01]  /*19350*/  FFMA.FTZ R128, R115, R3.reuse, -R108 ;  /* 0x0000000373807223 */ /* 0x080fe2000001086c */
[-CC-:B------:R-:W-:Y:S01]  /*19360*/  FFMA.FTZ R113, R113, R3.reuse, -R60.reuse ;  /* 0x0000000371717223 */ /* 0x180fe2000001083c */
[-CC-:B------:R-:W-:Y:S01]  /*19370*/  FFMA.FTZ R130, R111, R3.reuse, -R60.reuse ;  /* 0x000000036f827223 */ /* 0x180fe2000001083c */
[-CC-:B------:R-:W-:Y:S01]  /*19380*/  FFMA.FTZ R109, R109, R3.reuse, -R60.reuse ;  /* 0x000000036d6d7223 */ /* 0x180fe2000001083c */
[----:B------:R-:W-:Y:S03]  /*19390*/  FFMA.FTZ R67, R67, R3, -R60 ;  /* 0x0000000343437223 */ /* 0x000fe6000001083c */
[----:B------:R-:W3:Y:S01]  /*193a0*/  MUFU.EX2 R39, R7 ;  /* 0x0000000700277308 */ /* 0x000ee20000000800 */
[----:B----4-:R-:W-:Y:S01]  /*193b0*/  F2FP.BF16.F32.PACK_AB R41, R56, R131 ;  /* 0x000000833829723e */ /* 0x010fe200000010ff */
[-C--:B------:R-:W-:Y:S01]  /*193c0*/  FFMA.FTZ R64, R64, R3.reuse, -R108 ;  /* 0x0000000340407223 */ /* 0x080fe2000001086c */
[----:B------:R-:W-:Y:S01]  /*193d0*/  FFMA.FTZ R37, R37, R3, -R60 ;  /* 0x0000000325257223 */ /* 0x000fe2000001083c */
[----:B------:R-:W-:Y:S06]  /*193e0*/  ISETP.GT.AND P0, PT, R191, R166, PT ;  /* 0x000000a6bf00720c */ /* 0x000fec0003f04270 */
[----:B------:R-:W4:Y:S10]  /*193f0*/  MUFU.EX2 R38, R9 ;  /* 0x0000000900267308 */ /* 0x000f340000000800 */
        /* <DEDUP_REMOVED lines=15> */
[C---:B------:R-:W-:Y:S03]  /*194f0*/  FMUL.FTZ R19, R38.reuse, R87 ;  /* 0x0000005726137220 */ /* 0x040fe60000410000 */
[----:B------:R-:W4:Y:S01]  /*19500*/  MUFU.EX2 R104, R104 ;  /* 0x0000006800687308 */ /* 0x000f220000000800 */
[----:B------:R-:W-:Y:S01]  /*19510*/  FFMA.FTZ R76, R49, R3, -R108 ;  /* 0x00000003314c7223 */ /* 0x000fe2000001086c */
[C---:B------:R-:W-:Y:S01]  /*19520*/  FMUL.FTZ R26, R38.reuse, R78 ;  /* 0x0000004e261a7220 */ /* 0x040fe20000410000 */
[C---:B------:R-:W-:Y:S01]  /*19530*/  FMUL.FTZ R34, R38.reuse, R70 ;  /* 0x0000004626227220 */ /* 0x040fe20000410000 */
[C---:B------:R-:W-:Y:S01]  /*19540*/  FMUL.FTZ R35, R38.reuse, R71 ;  /* 0x0000004726237220 */ /* 0x040fe20000410000 */
[----:B------:R-:W-:Y:S01]  /*19550*/  LDSM.16.MT88.4 R92, [R156+0x9800] ;  /* 0x009800009c5c783b */ /* 0x000fe20000004200 */
[----:B------:R-:W-:Y:S01]  /*19560*/  FFMA.FTZ R194, R39, R194, R52 ;  /* 0x000000c227c27223 */ /* 0x000fe20000010034 */
[----:B------:R-:W-:Y:S03]  /*19570*/  FFMA.FTZ R131, R38, R193, R131 ;  /* 0x000000c126837223 */ /* 0x000fe60000010083 */
[----:B------:R5:W-:Y:S01]  /*19580*/  MUFU.EX2 R77, R32 ;  /* 0x00000020004d7308 */ /* 0x000be20000000800 */
[----:B---3--:R-:W-:Y:S01]  /*19590*/  F2FP.BF16.F32.PACK_AB R42, R110, R125 ;  /* 0x0000007d6e2a723e */ /* 0x008fe200000010ff */
[----:B------:R-:W-:Y:S01]  /*195a0*/  FADD.FTZ R194, R57, R194 ;  /* 0x000000c239c27221 */ /* 0x000fe20000010000 */
[-CC-:B------:R-:W-:Y:S01]  /*195b0*/  FFMA.FTZ R71, R221, R3.reuse, -R108.reuse ;  /* 0x00000003dd477223 */ /* 0x180fe2000001086c */
[-C--:B------:R-:W-:Y:S01]  /*195c0*/  FFMA.FTZ R70, R219, R3.reuse, -R108 ;  /* 0x00000003db467223 */ /* 0x080fe2000001086c */
[----:B------:R-:W-:Y:S01]  /*195d0*/  LDSM.16.MT88.4 R84, [R152+0x9800] ;  /* 0x009800009854783b */ /* 0x000fe20000004200 */
[-C--:B------:R-:W-:Y:S01]  /*195e0*/  FFMA.FTZ R78, R217, R3.reuse, -R60 ;  /* 0x00000003d94e7223 */ /* 0x080fe2000001083c */
[----:B------:R-:W-:Y:S03]  /*195f0*/  FFMA.FTZ R96, R207, R3, -R108 ;  /* 0x00000003cf607223 */ /* 0x000fe6000001086c */
[----:B------:R-:W3:Y:S01]  /*19600*/  MUFU.EX2 R76, R76 ;  /* 0x0000004c004c7308 */ /* 0x000ee20000000800 */
[----:B----4-:R-:W-:Y:S01]  /*19610*/  F2FP.BF16.F32.PACK_AB R43, R104, R123 ;  /* 0x0000007b682b723e */ /* 0x010fe200000010ff */
[-CC-:B------:R-:W-:Y:S01]  /*19620*/  FFMA.FTZ R98, R201, R3.reuse, -R60.reuse ;  /* 0x00000003c9627223 */ /* 0x180fe2000001083c */
[-CC-:B------:R-:W-:Y:S01]  /*19630*/  FFMA.FTZ R99, R199, R3.reuse, -R60.reuse ;  /* 0x00000003c7637223 */ /* 0x180fe2000001083c */
[----:B------:R-:W-:Y:S01]  /*19640*/  FFMA.FTZ R97, R195, R3, -R60 ;  /* 0x00000003c3617223 */ /* 0x000fe2000001083c */
[----:B------:R-:W-:Y:S03]  /*19650*/  FADD.FTZ R125, R125, R194 ;  /* 0x000000c27d7d7221 */ /* 0x000fe60000010000 */
[C---:B-1----:R-:W-:Y:S02]  /*19660*/  HMMA.16816.F32.BF16 R4, R40.reuse, R12, R4 ;  /* 0x0000000c2804723c */ /* 0x042fe40000041804 */
[----:B------:R-:W-:Y:S03]  /*19670*/  MUFU.EX2 R78, R78 ;  /* 0x0000004e004e7308 */ /* 0x000fe60000000800 */
[C---:B-----5:R-:W-:Y:S01]  /*19680*/  FMUL.FTZ R32, R39.reuse, R68 ;  /* 0x0000004427207220 */ /* 0x060fe20000410000 */
        /* <DEDUP_REMOVED lines=9> */
[-C--:B------:R-:W-:Y:S04]  /*19720*/  FFMA.FTZ R88, R203, R3.reuse, -R108 ;  /* 0x00000003cb587223 */ /* 0x080fe8000001086c */
[----:B------:R-:W-:Y:S01]  /*19730*/  MUFU.EX2 R71, R71 ;  /* 0x0000004700477308 */ /* 0x000fe20000000800 */
[----:B------:R-:W-:Y:S01]  /*19740*/  FFMA.FTZ R90, R197, R3, -R60 ;  /* 0x00000003c55a7223 */ /* 0x000fe2000001083c */
        /* <DEDUP_REMOVED lines=8> */
[----:B------:R-:W-:Y:S01]  /*197d0*/  FMUL.FTZ R23, R38, R83 ;  /* 0x0000005326177220 */ /* 0x000fe20000410000 */
[-CC-:B------:R-:W-:Y:S03]  /*197e0*/  FFMA.FTZ R79, R215, R3.reuse, -R60.reuse ;  /* 0x00000003d74f7223 */ /* 0x180fe6000001083c */
[----:B------:R-:W2:Y:S01]  /*197f0*/  MUFU.EX2 R81, R81 ;  /* 0x0000005100517308 */ /* 0x000ea20000000800 */
[-CC-:B------:R-:W-:Y:S01]  /*19800*/  FFMA.FTZ R82, R213, R3.reuse, -R60.reuse ;  /* 0x00000003d5527223 */ /* 0x180fe2000001083c */
[----:B------:R-:W-:Y:S01]  /*19810*/  FFMA.FTZ R83, R211, R3, -R60 ;  /* 0x00000003d3537223 */ /* 0x000fe2000001083c */
[----:B------:R-:W-:Y:S01]  /*19820*/  FADD.FTZ R125, R110, R125 ;  /* 0x0000007d6e7d7221 */ /* 0x000fe20000010000 */
[C---:B------:R-:W-:Y:S03]  /*19830*/  HMMA.16816.F32.BF16 R20, R40.reuse, R28, R20 ;  /* 0x0000001c2814723c */ /* 0x040fe60000041814 */
[C---:B------:R-:W-:Y:S01]  /*19840*/  FMUL.FTZ R28, R39.reuse, R72 ;  /* 0x00000048271c7220 */ /* 0x040fe20000410000 */
[----:B-1----:R-:W1:Y:S02]  /*19850*/  LDSM.16.MT88.4 R48, [R156+0x6800] ;  /* 0x006800009c30783b */ /* 0x002e640000004200 */
        /* <DEDUP_REMOVED lines=10> */
[-CC-:B------:R-:W-:Y:S01]  /*19900*/  FFMA.FTZ R74, R225, R3.reuse, -R108.reuse ;  /* 0x00000003e14a7223 */ /* 0x180fe2000001086c */
[-CC-:B------:R-:W-:Y:S01]  /*19910*/  FFMA.FTZ R39, R141, R3.reuse, -R108.reuse ;  /* 0x000000038d277223 */ /* 0x180fe2000001086c */
[----:B------:R-:W-:Y:S03]  /*19920*/  FFMA.FTZ R38, R121, R3, -R108 ;  /* 0x0000000379267223 */ /* 0x000fe6000001086c */
[C---:B------:R-:W-:Y:S01]  /*19930*/  HMMA.16816.F32.BF16 R28, R40.reuse, R44, R28 ;  /* 0x0000002c281c723c */ /* 0x040fe2000004181c */
[----:B----4-:R-:W-:Y:S03]  /*19940*/  LDSM.16.MT88.4 R52, [R152+0x8000] ;  /* 0x008000009834783b */ /* 0x010fe60000004200 */
[----:B------:R-:W4:Y:S04]  /*19950*/  MUFU.EX2 R75, R75 ;  /* 0x0000004b004b7308 */ /* 0x000f280000000800 */
[----:B------:R-:W-:Y:S01]  /*19960*/  HMMA.16816.F32.BF16 R32, R40, R46, R32 ;  /* 0x0000002e2820723c */ /* 0x000fe20000041820 */
[----:B------:R-:W5:Y:S05]  /*19970*/  LDSM.16.MT88.4 R44, [R152+0x6800] ;  /* 0x00680000982c783b */ /* 0x000f6a0000004200 */
[----:B------:R-:W1:Y:S01]  /*19980*/  MUFU.EX2 R69, R69 ;  /* 0x0000004500457308 */ /* 0x000e620000000800 */
[----:B---3--:R-:W-:Y:S02]  /*19990*/  F2FP.BF16.F32.PACK_AB R42, R76, R77 ;  /* 0x0000004d4c2a723e */ /* 0x008fe400000010ff */
[----:B--2---:R-:W-:Y:S07]  /*199a0*/  F2FP.BF16.F32.PACK_AB R40, R81, R80 ;  /* 0x000000505128723e */ /* 0x004fee00000010ff */
[----:B------:R-:W-:Y:S01]  /*199b0*/  MUFU.EX2 R74, R74 ;  /* 0x0000004a004a7308 */ /* 0x000fe20000000800 */
[----:B----4-:R-:W-:Y:S09]  /*199c0*/  F2FP.BF16.F32.PACK_AB R41, R75, R72 ;  /* 0x000000484b29723e */ /* 0x010ff200000010ff */
[----:B------:R-:W-:Y:S01]  /*199d0*/  MUFU.EX2 R79, R79 ;  /* 0x0000004f004f7308 */ /* 0x000fe20000000800 */
[----:B-1----:R-:W-:Y:S07]  /*199e0*/  F2FP.BF16.F32.PACK_AB R43, R69, R68 ;  /* 0x00000044452b723e */ /* 0x002fee00000010ff */
[C---:B------:R-:W-:Y:S02]  /*199f0*/  HMMA.16816.F32.BF16 R4, R40.reuse, R48, R4 ;  /* 0x000000302804723c */ /* 0x040fe40000041804 */
[----:B------:R-:W-:Y:S06]  /*19a00*/  MUFU.EX2 R82, R82 ;  /* 0x0000005200527308 */ /* 0x000fec0000000800 */
[C---:B------:R-:W-:Y:S01]  /*19a10*/  HMMA.16816.F32.BF16 R8, R40.reuse, R50, R8 ;  /* 0x000000322808723c */ /* 0x040fe20000041808 */
[----:B------:R-:W1:Y:S03]  /*19a20*/  LDSM.16.MT88.4 R48, [R107+0x6800] ;  /* 0x006800006b30783b */ /* 0x000e660000004200 */
[----:B------:R-:W2:Y:S04]  /*19a30*/  MUFU.EX2 R73, R73 ;  /* 0x0000004900497308 */ /* 0x000ea80000000800 */
[C---:B-----5:R-:W-:Y:S06]  /*19a40*/  HMMA.16816.F32.BF16 R12, R40.reuse, R44, R12 ;  /* 0x0000002c280c723c */ /* 0x060fec000004180c */
[----:B------:R-:W3:Y:S02]  /*19a50*/  MUFU.EX2 R70, R70 ;  /* 0x0000004600467308 */ /* 0x000ee40000000800 */
[C---:B------:R-:W-:Y:S01]  /*19a60*/  HMMA.16816.F32.BF16 R16, R40.reuse, R46, R16 ;  /* 0x0000002e2810723c */ /* 0x040fe20000041810 */
[----:B------:R-:W4:Y:S07]  /*19a70*/  LDSM.16.MT88.4 R44, [R106+0x6800] ;  /* 0x006800006a2c783b */ /* 0x000f2e0000004200 */
[----:B------:R-:W5:Y:S10]  /*19a80*/  MUFU.EX2 R83, R83 ;  /* 0x0000005300537308 */ /* 0x000f740000000800 */
[----:B------:R-:W-:Y:S10]  /*19a90*/  MUFU.EX2 R89, R89 ;  /* 0x0000005900597308 */ /* 0x000ff40000000800 */
[----:B------:R-:W5:Y:S01]  /*19aa0*/  MUFU.EX2 R96, R96 ;  /* 0x0000006000607308 */ /* 0x000f620000000800 */
[C---:B-1----:R-:W-:Y:S09]  /*19ab0*/  HMMA.16816.F32.BF16 R20, R40.reuse, R48, R20 ;  /* 0x000000302814723c */ /* 0x042ff20000041814 */
[----:B------:R-:W-:Y:S01]  /*19ac0*/  MUFU.EX2 R91, R91 ;  /* 0x0000005b005b7308 */ /* 0x000fe20000000800 */
[C---:B------:R-:W-:Y:S01]  /*19ad0*/  HMMA.16816.F32.BF16 R24, R40.reuse, R50, R24 ;  /* 0x000000322818723c */ /* 0x040fe20000041818 */
[----:B------:R-:W1:Y:S08]  /*19ae0*/  LDSM.16.MT88.4 R48, [R156+0x7000] ;  /* 0x007000009c30783b */ /* 0x000e700000004200 */
[----:B------:R-:W1:Y:S01]  /*19af0*/  MUFU.EX2 R88, R88 ;  /* 0x0000005800587308 */ /* 0x000e620000000800 */
[C---:B----4-:R-:W-:Y:S09]  /*19b00*/  HMMA.16816.F32.BF16 R28, R40.reuse, R44, R28 ;  /* 0x0000002c281c723c */ /* 0x050ff2000004181c */
[----:B------:R-:W-:Y:S01]  /*19b10*/  MUFU.EX2 R98, R98 ;  /* 0x0000006200627308 */ /* 0x000fe20000000800 */
[----:B------:R-:W-:Y:S01]  /*19b20*/  HMMA.16816.F32.BF16 R32, R40, R46, R32 ;  /* 0x0000002e2820723c */ /* 0x000fe20000041820 */
[----:B------:R-:W4:Y:S08]  /*19b30*/  LDSM.16.MT88.4 R44, [R152+0x7000] ;  /* 0x00700000982c783b */ /* 0x000f300000004200 */
[----:B------:R-:W4:Y:S01]  /*19b40*/  MUFU.EX2 R99, R99 ;  /* 0x0000006300637308 */ /* 0x000f220000000800 */
[----:B--2---:R-:W-:Y:S02]  /*19b50*/  F2FP.BF16.F32.PACK_AB R40, R73, R74 ;  /* 0x0000004a4928723e */ /* 0x004fe400000010ff */
[----:B---3--:R-:W-:Y:S02]  /*19b60*/  F2FP.BF16.F32.PACK_AB R42, R70, R71 ;  /* 0x00000047462a723e */ /* 0x008fe400000010ff */
[----:B------:R-:W-:Y:S02]  /*19b70*/  F2FP.BF16.F32.PACK_AB R41, R79, R78 ;  /* 0x0000004e4f29723e */ /* 0x000fe400000010ff */
[----:B-----5:R-:W-:Y:S03]  /*19b80*/  F2FP.BF16.F32.PACK_AB R43, R83, R82 ;  /* 0x00000052532b723e */ /* 0x020fe600000010ff */
[----:B------:R-:W2:Y:S10]  /*19b90*/  MUFU.EX2 R90, R90 ;  /* 0x0000005a005a7308 */ /* 0x000eb40000000800 */
[----:B------:R-:W-:Y:S01]  /*19ba0*/  MUFU.EX2 R105, R105 ;  /* 0x0000006900697308 */ /* 0x000fe20000000800 */
[C---:B-1----:R-:W-:Y:S09]  /*19bb0*/  HMMA.16816.F32.BF16 R4, R40.reuse, R48, R4 ;  /* 0x000000302804723c */ /* 0x042ff20000041804 */
[----:B------:R-:W1:Y:S01]  /*19bc0*/  MUFU.EX2 R114, R114 ;  /* 0x0000007200727308 */ /* 0x000e620000000800 */
[C---:B------:R-:W-:Y:S01]  /*19bd0*/  HMMA.16816.F32.BF16 R8, R40.reuse, R50, R8 ;  /* 0x000000322808723c */ /* 0x040fe20000041808 */
[----:B------:R-:W3:Y:S08]  /*19be0*/  LDSM.16.MT88.4 R48, [R107+0x7000] ;  /* 0x007000006b30783b */ /* 0x000ef00000004200 */
[----:B------:R-:W-:Y:S01]  /*19bf0*/  MUFU.EX2 R112, R112 ;  /* 0x0000007000707308 */ /* 0x000fe20000000800 */
[C---:B----4-:R-:W-:Y:S09]  /*19c00*/  HMMA.16816.F32.BF16 R12, R40.reuse, R44, R12 ;  /* 0x0000002c280c723c */ /* 0x050ff2000004180c */
[----:B------:R-:W4:Y:S01]  /*19c10*/  MUFU.EX2 R147, R147 ;  /* 0x0000009300937308 */ /* 0x000f220000000800 */
[C---:B------:R-:W-:Y:S01]  /*19c20*/  HMMA.16816.F32.BF16 R16, R40.reuse, R46, R16 ;  /* 0x0000002e2810723c */ /* 0x040fe20000041810 */
[----:B------:R-:W5:Y:S08]  /*19c30*/  LDSM.16.MT88.4 R44, [R106+0x7000] ;  /* 0x007000006a2c783b */ /* 0x000f700000004200 */
[----:B------:R-:W-:Y:S10]  /*19c40*/  MUFU.EX2 R118, R118 ;  /* 0x0000007600767308 */ /* 0x000ff40000000800 */
[----:B------:R-:W4:Y:S10]  /*19c50*/  MUFU.EX2 R145, R145 ;  /* 0x0000009100917308 */ /* 0x000f340000000800 */
[----:B------:R-:W-:Y:S01]  /*19c60*/  MUFU.EX2 R116, R116 ;  /* 0x0000007400747308 */ /* 0x000fe20000000800 */
[C---:B---3--:R-:W-:Y:S09]  /*19c70*/  HMMA.16816.F32.BF16 R20, R40.reuse, R48, R20 ;  /* 0x000000302814723c */ /* 0x048ff20000041814 */
[----:B------:R-:W3:Y:S01]  /*19c80*/  MUFU.EX2 R143, R143 ;  /* 0x0000008f008f7308 */ /* 0x000ee20000000800 */
[C---:B------:R-:W-:Y:S01]  /*19c90*/  HMMA.16816.F32.BF16 R24, R40.reuse, R50, R24 ;  /* 0x000000322818723c */ /* 0x040fe20000041818 */
[----:B------:R-:W1:Y:S08]  /*19ca0*/  LDSM.16.MT88.4 R48, [R156+0x7800] ;  /* 0x007800009c30783b */ /* 0x000e700000004200 */
[----:B------:R-:W-:Y:S01]  /*19cb0*/  MUFU.EX2 R39, R39 ;  /* 0x0000002700277308 */ /* 0x000fe20000000800 */
[C---:B-----5:R-:W-:Y:S09]  /*19cc0*/  HMMA.16816.F32.BF16 R28, R40.reuse, R44, R28 ;  /* 0x0000002c281c723c */ /* 0x060ff2000004181c */
[----:B------:R-:W5:Y:S01]  /*19cd0*/  MUFU.EX2 R120, R120 ;  /* 0x0000007800787308 */ /* 0x000f620000000800 */
[----:B------:R-:W-:Y:S01]  /*19ce0*/  HMMA.16816.F32.BF16 R32, R40, R46, R32 ;  /* 0x0000002e2820723c */ /* 0x000fe20000041820 */
[----:B------:R-:W4:Y:S08]  /*19cf0*/  LDSM.16.MT88.4 R44, [R152+0x7800] ;  /* 0x00780000982c783b */ /* 0x000f300000004200 */
[----:B------:R-:W-:Y:S01]  /*19d00*/  MUFU.EX2 R122, R122 ;  /* 0x0000007a007a7308 */ /* 0x000fe20000000800 */
[----:B------:R-:W-:Y:S02]  /*19d10*/  F2FP.BF16.F32.PACK_AB R40, R96, R89 ;  /* 0x000000596028723e */ /* 0x000fe400000010ff */
[----:B------:R-:W-:Y:S02]  /*19d20*/  F2FP.BF16.F32.PACK_AB R42, R88, R91 ;  /* 0x0000005b582a723e */ /* 0x000fe400000010ff */
[----:B------:R-:W-:Y:S02]  /*19d30*/  F2FP.BF16.F32.PACK_AB R41, R99, R98 ;  /* 0x000000626329723e */ /* 0x000fe400000010ff */
[----:B--2---:R-:W-:Y:S03]  /*19d40*/  F2FP.BF16.F32.PACK_AB R43, R97, R90 ;  /* 0x0000005a612b723e */ /* 0x004fe600000010ff */
        /* <DEDUP_REMOVED lines=17> */
[----:B------:R-:W2:Y:S08]  /*19e60*/  LDSM.16.MT88.4 R48, [R156+0x8000] ;  /* 0x008000009c30783b */ /* 0x000eb00000004200 */
[----:B------:R-:W-:Y:S01]  /*19e70*/  MUFU.EX2 R113, R113 ;  /* 0x0000007100717308 */ /* 0x000fe20000000800 */
[C---:B-----5:R-:W-:Y:S09]  /*19e80*/  HMMA.16816.F32.BF16 R28, R40.reuse, R44, R28 ;  /* 0x0000002c281c723c */ /* 0x060ff2000004181c */
[----:B------:R-:W5:Y:S01]  /*19e90*/  MUFU.EX2 R130, R130 ;  /* 0x0000008200827308 */ /* 0x000f620000000800 */
        /* <DEDUP_REMOVED lines=8> */
[C---:B--2---:R-:W-:Y:S08]  /*19f20*/  HMMA.16816.F32.BF16 R4, R40.reuse, R48, R4 ;  /* 0x000000302804723c */ /* 0x044ff00000041804 */
[C---:B------:R-:W-:Y:S01]  /*19f30*/  HMMA.16816.F32.BF16 R8, R40.reuse, R50, R8 ;  /* 0x000000322808723c */ /* 0x040fe20000041808 */
[----:B------:R-:W2:Y:S07]  /*19f40*/  LDSM.16.MT88.4 R48, [R106+0x8000] ;  /* 0x008000006a30783b */ /* 0x000eae0000004200 */
[C---:B------:R-:W-:Y:S08]  /*19f50*/  HMMA.16816.F32.BF16 R12, R40.reuse, R52, R12 ;  /* 0x00000034280c723c */ /* 0x040ff0000004180c */
[C---:B------:R-:W-:Y:S01]  /*19f60*/  HMMA.16816.F32.BF16 R16, R40.reuse, R54, R16 ;  /* 0x000000362810723c */ /* 0x040fe20000041810 */
[----:B------:R-:W3:Y:S07]  /*19f70*/  LDSM.16.MT88.4 R52, [R156+0x8800] ;  /* 0x008800009c34783b */ /* 0x000eee0000004200 */
[C---:B-1----:R-:W-:Y:S08]  /*19f80*/  HMMA.16816.F32.BF16 R20, R40.reuse, R44, R20 ;  /* 0x0000002c2814723c */ /* 0x042ff00000041814 */
[C---:B------:R-:W-:Y:S01]  /*19f90*/  HMMA.16816.F32.BF16 R24, R40.reuse, R46, R24 ;  /* 0x0000002e2818723c */ /* 0x040fe20000041818 */
[----:B------:R-:W1:Y:S07]  /*19fa0*/  LDSM.16.MT88.4 R44, [R152+0x8800] ;  /* 0x00880000982c783b */ /* 0x000e6e0000004200 */
[C---:B--2---:R-:W-:Y:S03]  /*19fb0*/  HMMA.16816.F32.BF16 R28, R40.reuse, R48, R28 ;  /* 0x00000030281c723c */ /* 0x044fe6000004181c */
[----:B------:R-:W-:Y:S02]  /*19fc0*/  FADD.FTZ R48, R56, R131 ;  /* 0x0000008338307221 */ /* 0x000fe40000010000 */
[----:B------:R-:W2:Y:S02]  /*19fd0*/  LDSM.16.MT88.4 R56, [R107+0x8800] ;  /* 0x008800006b38783b */ /* 0x000ea40000004200 */
[----:B------:R-:W-:Y:S01]  /*19fe0*/  FADD.FTZ R123, R123, R48 ;  /* 0x000000307b7b7221 */ /* 0x000fe20000010000 */
[----:B------:R-:W-:Y:S03]  /*19ff0*/  HMMA.16816.F32.BF16 R32, R40, R50, R32 ;  /* 0x000000322820723c */ /* 0x000fe60000041820 */
[----:B------:R-:W-:Y:S01]  /*1a000*/  F2FP.BF16.F32.PACK_AB R40, R120, R39 ;  /* 0x000000277828723e */ /* 0x000fe200000010ff */
[----:B------:R-:W-:Y:S01]  /*1a010*/  FADD.FTZ R123, R104, R123 ;  /* 0x0000007b687b7221 */ /* 0x000fe20000010000 */
[----:B------:R-:W-:Y:S01]  /*1a020*/  F2FP.BF16.F32.PACK_AB R42, R135, R122 ;  /* 0x0000007a872a723e */ /* 0x000fe200000010ff */
[----:B------:R-:W5:Y:S01]  /*1a030*/  LDSM.16.MT88.4 R48, [R106+0x8800] ;  /* 0x008800006a30783b */ /* 0x000f620000004200 */
[----:B------:R-:W-:Y:S01]  /*1a040*/  F2FP.BF16.F32.PACK_AB R41, R129, R124 ;  /* 0x0000007c8129723e */ /* 0x000fe200000010ff */
[----:B------:R-:W5:Y:S01]  /*1a050*/  MUFU.EX2 R104, R67 ;  /* 0x0000004300687308 */ /* 0x000f620000000800 */
[----:B----4-:R-:W-:Y:S01]  /*1a060*/  F2FP.BF16.F32.PACK_AB R43, R127, R126 ;  /* 0x0000007e7f2b723e */ /* 0x010fe200000010ff */
[----:B------:R-:W-:Y:S04]  /*1a070*/  FADD.FTZ R72, R72, R123 ;  /* 0x0000007b48487221 */ /* 0x000fe80000010000 */
[----:B------:R-:W-:Y:S02]  /*1a080*/  FADD.FTZ R75, R75, R72 ;  /* 0x000000484b4b7221 */ /* 0x000fe40000010000 */
[C---:B---3--:R-:W-:Y:S03]  /*1a090*/  HMMA.16816.F32.BF16 R4, R40.reuse, R52, R4 ;  /* 0x000000342804723c */ /* 0x048fe60000041804 */
        /* <DEDUP_REMOVED lines=13> */
[C---:B--2---:R-:W-:Y:S03]  /*1a170*/  HMMA.16816.F32.BF16 R20, R40.reuse, R56, R20 ;  /* 0x000000382814723c */ /* 0x044fe60000041814 */
[----:B------:R-:W-:Y:S01]  /*1a180*/  FADD.FTZ R56, R80, R125 ;  /* 0x0000007d50387221 */ /* 0x000fe20000010000 */
[----:B------:R-:W-:Y:S03]  /*1a190*/  FADD.FTZ R90, R90, R99 ;  /* 0x000000635a5a7221 */ /* 0x000fe60000010000 */
[----:B------:R-:W-:Y:S01]  /*1a1a0*/  FADD.FTZ R56, R81, R56 ;  /* 0x0000003851387221 */ /* 0x000fe20000010000 */
[C---:B------:R-:W-:Y:S03]  /*1a1b0*/  HMMA.16816.F32.BF16 R24, R40.reuse, R58, R24 ;  /* 0x0000003a2818723c */ /* 0x040fe60000041818 */
[----:B------:R-:W-:Y:S02]  /*1a1c0*/  FADD.FTZ R77, R77, R56 ;  /* 0x000000384d4d7221 */ /* 0x000fe40000010000 */
[----:B------:R-:W2:Y:S02]  /*1a1d0*/  LDSM.16.MT88.4 R56, [R107+0x9000] ;  /* 0x009000006b38783b */ /* 0x000ea40000004200 */
[----:B------:R-:W-:Y:S01]  /*1a1e0*/  FADD.FTZ R77, R76, R77 ;  /* 0x0000004d4c4d7221 */ /* 0x000fe20000010000 */
[C---:B-----5:R-:W-:Y:S03]  /*1a1f0*/  HMMA.16816.F32.BF16 R28, R40.reuse, R48, R28 ;  /* 0x00000030281c723c */ /* 0x060fe6000004181c */
        /* <DEDUP_REMOVED lines=38> */
[C---:B--2---:R-:W-:Y:S05]  /*1a460*/  HMMA.16816.F32.BF16 R20, R40.reuse, R56, R20 ;  /* 0x000000382814723c */ /* 0x044fea0000041814 */
[----:B------:R-:W2:Y:S01]  /*1a470*/  MUFU.EX2 R60, R60 ;  /* 0x0000003c003c7308 */ /* 0x000ea20000000800 */
[----:B------:R-:W-:Y:S04]  /*1a480*/  FADD.FTZ R145, R145, R118 ;  /* 0x0000007691917221 */ /* 0x000fe80000010000 */
[----:B------:R-:W-:Y:S01]  /*1a490*/  FADD.FTZ R116, R116, R145 ;  /* 0x0000009174747221 */ /* 0x000fe20000010000 */
[C---:B------:R-:W-:Y:S03]  /*1a4a0*/  HMMA.16816.F32.BF16 R24, R40.reuse, R58, R24 ;  /* 0x0000003a2818723c */ /* 0x040fe60000041818 */
[----:B-1----:R-:W-:Y:S01]  /*1a4b0*/  F2FP.BF16.F32.PACK_AB R69, R53, R50 ;  /* 0x000000323545723e */ /* 0x002fe200000010ff */
[----:B------:R-:W-:Y:S04]  /*1a4c0*/  FADD.FTZ R143, R143, R116 ;  /* 0x000000748f8f7221 */ /* 0x000fe80000010000 */
[----:B------:R-:W-:Y:S01]  /*1a4d0*/  FADD.FTZ R124, R124, R143 ;  /* 0x0000008f7c7c7221 */ /* 0x000fe20000010000 */
[C---:B---3--:R-:W-:Y:S03]  /*1a4e0*/  HMMA.16816.F32.BF16 R28, R40.reuse, R44, R28 ;  /* 0x0000002c281c723c */ /* 0x048fe6000004181c */
[----:B--2---:R-:W-:Y:S01]  /*1a4f0*/  F2FP.BF16.F32.PACK_AB R71, R60, R37 ;  /* 0x000000253c47723e */ /* 0x004fe200000010ff */
        /* <DEDUP_REMOVED lines=37> */
.L_x_10661:
        /* <DEDUP_REMOVED lines=10> */
.L_x_10682:
        /* <DEDUP_REMOVED lines=128> */
.L_x_10671:
[----:B------:R-:W-:Y:S05]  /*1aff0*/  BSYNC.RECONVERGENT B0 ;  /* 0x0000000000007941 */ /* 0x000fea0003800200 */
.L_x_10670:
        /* <DEDUP_REMOVED lines=23> */
.L_x_10673:
[----:B------:R-:W-:Y:S05]  /*1b170*/  BSYNC.RECONVERGENT B0 ;  /* 0x0000000000007941 */ /* 0x000fea0003800200 */
.L_x_10672:
        /* <DEDUP_REMOVED lines=43> */
.L_x_10675:
[----:B------:R-:W-:Y:S05]  /*1b430*/  BSYNC.RECONVERGENT B0 ;  /* 0x0000000000007941 */ /* 0x000fea0003800200 */
.L_x_10674:
        /* <DEDUP_REMOVED lines=13> */
.L_x_10677:
[----:B------:R-:W-:Y:S05]  /*1b510*/  BSYNC.RECONVERGENT B0 ;  /* 0x0000000000007941 */ /* 0x000fea0003800200 */
.L_x_10676:
[----:B------:R-:W-:-:S04]  /*1b520*/  MOV R173, 0x0 ;  /* 0x0000000000ad7802 */ /* 0x000fc80000000f00 */
[----:B-1234-:R-:W-:Y:S05]  /*1b530*/  @P2 RET.REL.NODEC R172 `(_ZN5flash24flash_fwd_splitkv_kernelI23Flash_fwd_kernel_traitsILi64ELi64ELi128ELi4ELb0ELb0EN7cutlass10bfloat16_tE19Flash_kernel_traitsILi64ELi64ELi128ELi4ES3_EELb0ELb1ELb0ELb0ELb0ELb1ELb0ELb1EEEvNS_16Flash_fwd_paramsE) ;  /* 0xfffffe48acb02950 */ /* 0x01efea0003c3ffff */
        /* <DEDUP_REMOVED lines=12> */
[----:B-1----:R-:W-:Y:S05]  /*1b600*/  RET.REL.NODEC R172 `(_ZN5flash24flash_fwd_splitkv_kernelI23Flash_fwd_kernel_traitsILi64ELi64ELi128ELi4ELb0ELb0EN7cutlass10bfloat16_tE19Flash_kernel_traitsILi64ELi64ELi128ELi4ES3_EELb0ELb1ELb0ELb0ELb0ELb1ELb0ELb1EEEvNS_16Flash_fwd_paramsE) ;  /* 0xfffffe48ac7c7950 */ /* 0x002fea0003c3ffff */
.L_x_10669:
[----:B------:R-:W-:Y:S01]  /*1b610*/  MOV R4, 0x2 ;  /* 0x0000000200047802 */ /* 0x000fe20000000f00 */
[----:B------:R-:W-:Y:S01]  /*1b620*/  IMAD.MOV.U32 R3, RZ, RZ, 0x1f ;  /* 0x0000001fff037424 */ /* 0x000fe200078e00ff */
[----:B------:R-:W-:-:S07]  /*1b630*/  MOV R5, 0xffffffff ;  /* 0xffffffff00057802 */ /* 0x000fce0000000f00 */
[----:B-1---5:R-:W-:Y:S05]  /*1b640*/  WARPSYNC.COLLECTIVE R5, `(.L_x_10678) ;  /* 0x0000000005087348 */ /* 0x022fea0003c00000 */
[----:B------:R2:W3:Y:S02]  /*1b650*/  SHFL.BFLY P0, R10, R194, R4, R3 ;  /* 0x0c000004c20a7389 */ /* 0x0004e40000000003 */
[----:B-123-5:R-:W-:Y:S05]  /*1b660*/  ENDCOLLECTIVE ;  /* 0x000000000000791b */ /* 0x02efea0003800000 */
.L_x_10678:
[----:B------:R-:W-:Y:S02]  /*1b670*/  IMAD.MOV.U32 R9, RZ, RZ, R10 ;  /* 0x000000ffff097224 */ /* 0x000fe400078e000a */
[----:B------:R-:W-:Y:S02]  /*1b680*/  IMAD.MOV.U32 R4, RZ, RZ, 0x1 ;  /* 0x00000001ff047424 */ /* 0x000fe400078e00ff */
[----:B------:R-:W-:-:S05]  /*1b690*/  FADD.FTZ R9, R9, R194 ;  /* 0x000000c209097221 */ /* 0x000fca0000010000 */
[----:B------:R-:W-:-:S07]  /*1b6a0*/  MOV R194, R9 ;  /* 0x0000000900c27202 */ /* 0x000fce0000000f00 */
[----:B------:R-:W-:Y:S05]  /*1b6b0*/  WARPSYNC.COLLECTIVE R5, `(.L_x_10679) ;  /* 0x0000000005087348 */ /* 0x000fea0003c00000 */
[----:B------:R1:W2:Y:S02]  /*1b6c0*/  SHFL.BFLY P0, R10, R194, R4, R3 ;  /* 0x0c000004c20a7389 */ /* 0x0002a40000000003 */
[----:B-12---:R-:W-:Y:S05]  /*1b6d0*/  ENDCOLLECTIVE ;  /* 0x000000000000791b */ /* 0x006fea0003800000 */
.L_x_10679:
[----:B------:R-:W-:Y:S01]  /*1b6e0*/  MOV R194, R193 ;  /* 0x000000c100c27202 */ /* 0x000fe20000000f00 */
[----:B------:R-:W-:Y:S01]  /*1b6f0*/  IMAD.MOV.U32 R4, RZ, RZ, 0x2 ;  /* 0x00000002ff047424 */ /* 0x000fe200078e00ff */
[----:B------:R-:W-:-:S07]  /*1b700*/  MOV R6, R10 ;  /* 0x0000000a00067202 */ /* 0x000fce0000000f00 */
[----:B------:R-:W-:Y:S05]  /*1b710*/  WARPSYNC.COLLECTIVE R5, `(.L_x_10680) ;  /* 0x0000000005087348 */ /* 0x000fea0003c00000 */
[----:B------:R1:W2:Y:S02]  /*1b720*/  SHFL.BFLY P0, R10, R194, R4, R3 ;  /* 0x0c000004c20a7389 */ /* 0x0002a40000000003 */
[----:B-12---:R-:W-:Y:S05]  /*1b730*/  ENDCOLLECTIVE ;  /* 0x000000000000791b */ /* 0x006fea0003800000 */
.L_x_10680:
[----:B------:R-:W-:Y:S01]  /*1b740*/  FADD.FTZ R6, R9, R6 ;  /* 0x0000000609067221 */ /* 0x000fe20000010000 */
[----:B------:R-:W-:Y:S01]  /*1b750*/  FADD.FTZ R8, R10, R193 ;  /* 0x000000c10a087221 */ /* 0x000fe20000010000 */
[----:B------:R-:W-:-:S04]  /*1b760*/  MOV R4, 0x1 ;  /* 0x0000000100047802 */ /* 0x000fc80000000f00 */
[----:B------:R-:W-:-:S07]  /*1b770*/  MOV R194, R8 ;  /* 0x0000000800c27202 */ /* 0x000fce0000000f00 */
[----:B------:R-:W-:Y:S05]  /*1b780*/  WARPSYNC.COLLECTIVE R5, `(.L_x_10681) ;  /* 0x0000000005087348 */ /* 0x000fea0003c00000 */
[----:B------:R1:W2:Y:S02]  /*1b790*/  SHFL.BFLY P0, R10, R194, R4, R3 ;  /* 0x0c000004c20a7389 */ /* 0x0002a40000000003 */
[----:B-12---:R-:W-:Y:S05]  /*1b7a0*/  ENDCOLLECTIVE ;  /* 0x000000000000791b */ /* 0x006fea0003800000 */
.L_x_10681:
[----:B------:R-:W-:Y:S05]  /*1b7b0*/  BRA `(.L_x_10682) ;  /* 0xfffffff0000c7947 */ /* 0x000fea000383ffff */
.L_x_10683:
        /* <DEDUP_REMOVED lines=12> */
.L_x_14801:


//--------------------- .text._ZN5flash24flash_fwd_splitkv_kernelI23Flash_fwd_kernel_traitsILi64ELi64ELi128ELi4ELb0ELb0EN7cutlass10bfloat16_tE19Flash_kernel_traitsILi64ELi64ELi128ELi4ES3_EELb0ELb1ELb0ELb0ELb0ELb0ELb1ELb0EEEvNS_16Flash_fwd_paramsE --------------------------
	.section	.text._ZN5flash24flash_fwd_splitkv_kernelI23Flash_fwd_kernel_traitsILi64ELi64ELi128ELi4ELb0ELb0EN7cutlass10bfloat16_tE19Flash_kernel_traitsILi64ELi64ELi128ELi4ES3_EELb0ELb1ELb0ELb0ELb0ELb0ELb1ELb0EEEvNS_16Flash_fwd_paramsE,"ax",@progbits
	.align	128
        .global         _ZN5flash24flash_fwd_splitkv_kernelI23Flash_fwd_kernel_traitsILi64ELi64ELi128ELi4ELb0ELb0EN7cutlass10bfloat16_tE19Flash_kernel_traitsILi64ELi64ELi128ELi4ES3_EELb0ELb1ELb0ELb0ELb0ELb0ELb1ELb0EEEvNS_16Flash_fwd_paramsE
        .type           _ZN5flash24flash_fwd_splitkv_kernelI23Flash_fwd_kernel_traitsILi64ELi64ELi128ELi4ELb0ELb0EN7cutlass10bfloat16_tE19Flash_kernel_traitsILi64ELi64ELi128ELi4ES3_EELb0ELb1ELb0ELb0ELb0ELb0ELb1ELb0EEEvNS_16Flash_fwd_paramsE,@function
        .size           _ZN5flash24flash_fwd_splitkv_kernelI23Flash_fwd_kernel_traitsILi64ELi64ELi128ELi4ELb0ELb0EN7cutlass10bfloat16_tE19Flash_kernel_traitsILi64ELi64ELi128ELi4ES3_EELb0ELb1ELb0ELb0ELb0ELb0ELb1ELb0EEEvNS_16Flash_fwd_paramsE,(.L_x_14802 - _ZN5flash24flash_fwd_splitkv_kernelI23Flash_fwd_kernel_traitsILi64ELi64ELi128ELi4ELb0ELb0EN7cutlass10bfloat16_tE19Flash_kernel_traitsILi64ELi64ELi128ELi4ES3_EELb0ELb1ELb0ELb0ELb0ELb0ELb1ELb0EEEvNS_16Flash_fwd_paramsE)
        .other          _ZN5flash24flash_fwd_splitkv_kernelI23Flash_fwd_kernel_traitsILi64ELi64ELi128ELi4ELb0ELb0EN7cutlass10bfloat16_tE19Flash_kernel_traitsILi64ELi64ELi128ELi4ES3_EELb0ELb1ELb0ELb0ELb0ELb0ELb1ELb0EEEvNS_16Flash_fwd_paramsE,@"STO_CUDA_ENTRY STV_DEFAULT"
_ZN5flash24flash_fwd_splitkv_kernelI23Flash_fwd_kernel_traitsILi64ELi64ELi128ELi4ELb0ELb0EN7cutlass10bfloat16_tE19Flash_kernel_traitsILi64ELi64ELi128ELi4ES3_EELb0ELb1ELb0ELb0ELb0ELb0ELb1ELb0EEEvNS_16Flash_fwd_paramsE:
.text._ZN5flash24flash_fwd_splitkv_kernelI23Flash_fwd_kernel_traitsILi64ELi64ELi128ELi4ELb0ELb0EN7cutlass10bfloat16_tE19Flash_kernel_traitsILi64ELi64ELi128ELi4ES3_EELb0ELb1ELb0ELb0ELb0ELb0ELb1ELb0EEEvNS_16Flash_fwd_paramsE:
        /* <DEDUP_REMOVED lines=29> */
[----:B-1----:R-:W-:Y:S05]  /*01d0*/  CALL.REL.NOINC `($_ZN5flash24flash_fwd_splitkv_kernelI23Flash_fwd_kernel_traitsILi64ELi64ELi128ELi4ELb0ELb0EN7cutlass10bfloat16_tE19Flash_kernel_traitsILi64ELi64ELi128ELi4ES3_EELb0ELb1ELb0ELb0ELb0ELb0ELb1ELb0EEEvNS_16Flash_fwd_paramsE$_ZN5flash30compute_attn_1rowblock_splitkvI23Flash_fwd_kernel_traitsILi64ELi64ELi128ELi4ELb0ELb0EN7cutlass10bfloat16_tE19Flash_kernel_traitsILi64ELi64ELi128ELi4ES3_EELb0ELb1ELb0ELb0ELb0ELb0ELb1ELb0ENS_16Flash_fwd_paramsEEEvRKT8_iiiii) ;  /* 0x0000000000087944 */ /* 0x002fea0003c00000 */
[----:B------:R-:W-:Y:S05]  /*01e0*/  BSYNC.RECONVERGENT B3 ;  /* 0x0000000000037941 */ /* 0x000fea0003800200 */
.L_x_10684:
[----:B------:R-:W-:Y:S05]  /*01f0*/  EXIT ;  /* 0x000000000000794d */ /* 0x000fea0003800000 */
        .type           $_ZN5flash24flash_fwd_splitkv_kernelI23Flash_fwd_kernel_traitsILi64ELi64ELi128ELi4ELb0ELb0EN7cutlass10bfloat16_tE19Flash_kernel_traitsILi64ELi64ELi128ELi4ES3_EELb0ELb1ELb0ELb0ELb0ELb0ELb1ELb0EEEvNS_16Flash_fwd_paramsE$_ZN5flash30compute_attn_1rowblock_splitkvI23Flash_fwd_kernel_traitsILi64ELi64ELi128ELi4ELb0ELb0EN7cutlass10bfloat16_tE19Flash_kernel_traitsILi64ELi64ELi128ELi4ES3_EELb0ELb1ELb0ELb0ELb0ELb0ELb1ELb0ENS_16Flash_fwd_paramsEEEvRKT8_iiiii,@function
        .size           $_ZN5flash24flash_fwd_splitkv_kernelI23Flash_fwd_kernel_traitsILi64ELi64ELi128ELi4ELb0ELb0EN7cutlass10bfloat16_tE19Flash_kernel_traitsILi64ELi64ELi128ELi4ES3_EELb0ELb1ELb0ELb0ELb0ELb0ELb1ELb0EEEvNS_16Flash_fwd_paramsE$_ZN5flash30compute_attn_1rowblock_splitkvI23Flash_fwd_kernel_traitsILi64ELi64ELi128ELi4ELb0ELb0EN7cutlass10bfloat16_tE19Flash_kernel_traitsILi64ELi64ELi128ELi4ES3_EELb0ELb1ELb0ELb0ELb0ELb0ELb1ELb0ENS_16Flash_fwd_paramsEEEvRKT8_iiiii,(.L_x_14802 - $_ZN5flash24flash_fwd_splitkv_kernelI23Flash_fwd_kernel_traitsILi64ELi64ELi128ELi4ELb0ELb0EN7cutlass10bfloat16_tE19Flash_kernel_traitsILi64ELi64ELi128ELi4ES3_EELb0ELb1ELb0ELb0ELb0ELb0ELb1ELb0EEEvNS_16Flash_fwd_paramsE$_ZN5flash30compute_attn_1rowblock_splitkvI23Flash_fwd_kernel_traitsILi64ELi64ELi128ELi4ELb0ELb0EN7cutlass10bfloat16_tE19Flash_kernel_traitsILi64ELi64ELi128ELi4ES3_EELb0ELb1ELb0ELb0ELb0ELb0ELb1ELb0ENS_16Flash_fwd_paramsEEEvRKT8_iiiii)
$_ZN5flash24flash_fwd_splitkv_kernelI23Flash_fwd_kernel_traitsILi64ELi64ELi128ELi4ELb0ELb0EN7cutlass10bfloat16_tE19Flash_kernel_traitsILi64ELi64ELi128ELi4ES3_EELb0ELb1ELb0ELb0ELb0ELb0ELb1ELb0EEEvNS_16Flash_fwd_paramsE$_ZN5flash30compute_attn_1rowblock_splitkvI23Flash_fwd_kernel_traitsILi64ELi64ELi128ELi4ELb0ELb0EN7cutlass10bfloat16_tE19Flash_kernel_traitsILi64ELi64ELi128ELi4ES3_EELb0ELb1ELb0ELb0ELb0ELb0ELb1ELb0ENS_16Flash_fwd_paramsEEEvRKT8_iiiii:
        /* <DEDUP_REMOVED lines=39> */
.L_x_10686:
[----:B------:R-:W-:Y:S05]  /*0470*/  BSYNC.RECONVERGENT B0 ;  /* 0x0000000000007941 */ /* 0x000fea0003800200 */
.L_x_10685:
[----:B------:R-:W-:Y:S04]  /*0480*/  BSSY.RECONVERGENT B0, `(.L_x_10687) ;  /* 0x0000007000007945 */ /* 0x000fe80003800200 */
[----:B------:R-:W-:Y:S05]  /*0490*/  @!P3 BRA `(.L_x_10688) ;  /* 0x000000000014b947 */ /* 0x000fea0003800000 */
[----:B------:R-:W4:Y:S02]  /*04a0*/  LD.E.U8 R6, desc[UR4][R2.64+0x1b2] ;  /* 0x0001b20402067980 */ /* 0x000f24000c101100 */
[----:B----4-:R-:W-:-:S13]  /*04b0*/  ISETP.NE.AND P1, PT, R6, RZ, PT ;  /* 0x000000ff0600720c */ /* 0x010fda0003f25270 */
[----:B------:R-:W4:Y:S02]  /*04c0*/  @P1 LD.E R6, desc[UR4][R12.64+0x4] ;  /* 0x000004040c061980 */ /* 0x000f24000c101900 */
[----:B----45:R-:W-:-:S06]  /*04d0*/  @P1 IADD3 R129, PT, PT, R6, -R15, RZ ;  /* 0x8000000f06811210 */ /* 0x030fcc0007ffe0ff */
[----:B------:R4:W5:Y:S02]  /*04e0*/  @!P1 LD.E R129, desc[UR4][R12.64] ;  /* 0x000000040c819980 */ /* 0x000964000c101900 */
.L_x_10688:
[----:B------:R-:W-:Y:S05]  /*04f0*/  BSYNC.RECONVERGENT B0 ;  /* 0x0000000000007941 */ /* 0x000fea0003800200 */
.L_x_10687:
        /* <DEDUP_REMOVED lines=8> */
.L_x_10690:
[----:B------:R-:W5:Y:S01]  /*0580*/  LD.E.64 R6, desc[UR4][R2.64+0x108] ;  /* 0x0001080402067980 */ /* 0x000f62000c101b00 */
[----:B------:R-:W-:Y:S01]  /*0590*/  BSSY.RECONVERGENT B0, `(.L_x_10692) ;  /* 0x0000006000007945 */ /* 0x000fe20003800200 */
[----:B-----5:R-:W-:Y:S01]  /*05a0*/  ISETP.NE.U32.AND P0, PT, R6, RZ, PT ;  /* 0x000000ff0600720c */ /* 0x020fe20003f05070 */
[----:B------:R-:W-:-:S03]  /*05b0*/  IMAD.MOV.U32 R6, RZ, RZ, RZ ;  /* 0x000000ffff067224 */ /* 0x000fc600078e00ff */
[----:B------:R-:W-:-:S13]  /*05c0*/  ISETP.NE.AND.EX P0, PT, R7, RZ, PT, P0 ;  /* 0x000000ff0700720c */ /* 0x000fda0003f05300 */
[----:B------:R-:W-:Y:S05]  /*05d0*/  @!P0 BRA `(.L_x_10693) ;  /* 0x0000000000048947 */ /* 0x000fea0003800000 */
[----:B------:R1:W5:Y:S02]  /*05e0*/  LD.E R6, desc[UR4][R2.64+0xbc] ;  /* 0x0000bc0402067980 */ /* 0x000364000c101900 */
.L_x_10693:
[----:B------:R-:W-:Y:S05]  /*05f0*/  BSYNC.RECONVERGENT B0 ;  /* 0x0000000000007941 */ /* 0x000fea0003800200 */
.L_x_10692:
[----:B-----5:R-:W-:Y:S02]  /*0600*/  IADD3 R129, PT, PT, R6, R129, -R14 ;  /* 0x0000008106817210 */ /* 0x020fe40007ffe80e */
.L_x_10691:
[----:B------:R-:W-:Y:S05]  /*0610*/  BSYNC.RECONVERGENT B1 ;  /* 0x0000000000017941 */ /* 0x000fea0003800200 */
.L_x_10689:
[----:B------:R-:W-:Y:S01]  /*0620*/  IMAD.SHL.U32 R164, R29, 0x40, RZ ;  /* 0x000000401da47824 */ /* 0x000fe200078e00ff */
[----:B------:R-:W-:-:S04]  /*0630*/  MOV R161, 0x0 ;  /* 0x0000000000a17802 */ /* 0x000fc80000000f00 */
[----:B------:R-:W-:-:S13]  /*0640*/  ISETP.GT.AND P0, PT, R131, R164, PT ;  /* 0x000000a48300720c */ /* 0x000fda0003f04270 */
[----:B-1234-:R-:W-:Y:S05]  /*0650*/  @!P0 RET.REL.NODEC R160 `(_ZN5flash24flash_fwd_splitkv_kernelI23Flash_fwd_kernel_traitsILi64ELi64ELi128ELi4ELb0ELb0EN7cutlass10bfloat16_tE19Flash_kernel_traitsILi64ELi64ELi128ELi4ES3_EELb0ELb1ELb0ELb0ELb0ELb0ELb1ELb0EEEvNS_16Flash_fwd_paramsE) ;  /* 0xfffffff8a0688950 */ /* 0x01efea0003c3ffff */
[----:B------:R-:W2:Y:S04]  /*0660*/  LD.E R7, desc[UR4][R2.64+0xb8] ;  /* 0x0000b80402077980 */ /* 0x000ea8000c101900 */
[----:B------:R-:W3:Y:S04]  /*0670*/  LD.E R12, desc[UR4][R2.64+0x184] ;  /* 0x00018404020c7980 */ /* 0x000ee8000c101900 */
[----:B------:R-:W4:Y:S01]  /*0680*/  LD.E R10, desc[UR4][R2.64+0x188] ;  /* 0x00018804020a7980 */ /* 0x000f22000c101900 */
[----:B------:R-:W-:-:S04]  /*0690*/  IABS R8, R9 ;  /* 0x0000000900087213 */ /* 0x000fc80000000000 */
[----:B------:R-:W1:Y:S08]  /*06a0*/  I2F.RP R6, R8 ;  /* 0x0000000800067306 */ /* 0x000e700000209400 */
[----:B-1----:R-:W1:Y:S02]  /*06b0*/  MUFU.RCP R18, R6 ;  /* 0x0000000600127308 */ /* 0x002e640000001000 */
[----:B-1----:R-:W-:Y:S01]  /*06c0*/  VIADD R18, R18, 0xffffffe ;  /* 0x0ffffffe12127836 */ /* 0x002fe20000000000 */
[----:B------:R-:W-:-:S05]  /*06d0*/  IABS R6, R9 ;  /* 0x0000000900067213 */ /* 0x000fca0000000000 */
[----:B------:R-:W1:Y:S01]  /*06e0*/  F2I.FTZ.U32.TRUNC.NTZ R19, R18 ;  /* 0x0000001200137305 */ /* 0x000e62000021f000 */
[----:B------:R-:W-:Y:S02]  /*06f0*/  IMAD.MOV R6, RZ, RZ, -R6 ;  /* 0x000000ffff067224 */ /* 0x000fe400078e0a06 */
        /* <DEDUP_REMOVED lines=16> */
[----:B------:R-:W-:-:S04]  /*0800*/  IADD3 R13, PT, PT, R6, R164, -R131 ;  /* 0x000000a4060d7210 */ /* 0x000fc80007ffe883 */
[----:B----4-:R-:W-:Y:S02]  /*0810*/  IADD3 R10, PT, PT, R13, 0x40, R10 ;  /* 0x000000400d0a7810 */ /* 0x010fe40007ffe00a */
[----:B------:R-:W-:-:S04]  /*0820*/  SHF.R.S32.HI R13, RZ, 0x1f, R6 ;  /* 0x0000001fff0d7819 */ /* 0x000fc80000011406 */
[----:B------:R-:W-:Y:S01]  /*0830*/  LEA.HI R13, R13, R6, RZ, 0x7 ;  /* 0x000000060d0d7211 */ /* 0x000fe200078f38ff */
[----:B------:R-:W-:Y:S02]  /*0840*/  @!P1 IMAD.IADD R7, R7, 0x1, -R8 ;  /* 0x0000000107079824 */ /* 0x000fe400078e0a08 */
[----:B------:R-:W-:Y:S01]  /*0850*/  @!P1 VIADD R11, R11, 0x1 ;  /* 0x000000010b0b9836 */ /* 0x000fe20000000000 */
[----:B------:R-:W-:Y:S02]  /*0860*/  ISETP.NE.AND P1, PT, R9, RZ, PT ;  /* 0x000000ff0900720c */ /* 0x000fe40003f25270 */
[----:B------:R-:W-:Y:S01]  /*0870*/  ISETP.GE.U32.AND P2, PT, R7, R8, PT ;  /* 0x000000080700720c */ /* 0x000fe20003f46070 */
[----:B---3--:R-:W-:Y:S01]  /*0880*/  IMAD.IADD R7, R12, 0x1, R131 ;  /* 0x000000010c077824 */ /* 0x008fe200078e0283 */
[----:B------:R-:W-:-:S04]  /*0890*/  SHF.R.S32.HI R13, RZ, 0x7, R13 ;  /* 0x00000007ff0d7819 */ /* 0x000fc8000001140d */
[----:B------:R-:W-:-:S04]  /*08a0*/  IADD3 R7, PT, PT, -R7, R164, R129 ;  /* 0x000000a407077210 */ /* 0x000fc80007ffe181 */
[----:B------:R-:W-:-:S03]  /*08b0*/  SHF.R.S32.HI R8, RZ, 0x1f, R7 ;  /* 0x0000001fff087819 */ /* 0x000fc60000011407 */
[----:B------:R-:W-:Y:S01]  /*08c0*/  @P2 VIADD R11, R11, 0x1 ;  /* 0x000000010b0b2836 */ /* 0x000fe20000000000 */
[----:B------:R-:W-:-:S03]  /*08d0*/  LEA.HI R8, R8, R7, RZ, 0x7 ;  /* 0x0000000708087211 */ /* 0x000fc600078f38ff */
[----:B------:R-:W-:Y:S01]  /*08e0*/  @!P0 IMAD.MOV R11, RZ, RZ, -R11 ;  /* 0x000000ffff0b8224 */ /* 0x000fe200078e0a0b */
[----:B------:R-:W-:Y:S02]  /*08f0*/  @!P1 LOP3.LUT R11, RZ, R9, RZ, 0x33, !PT ;  /* 0x00000009ff0b9212 */ /* 0x000fe400078e33ff */
[----:B------:R-:W-:Y:S02]  /*0900*/  SHF.R.S32.HI R9, RZ, 0x1f, R10 ;  /* 0x0000001fff097819 */ /* 0x000fe4000001140a */
[----:B------:R-:W-:Y:S01]  /*0910*/  SHF.R.S32.HI R155, RZ, 0x7, R8 ;  /* 0x00000007ff9b7819 */ /* 0x000fe20000011408 */
[----:B------:R-:W-:Y:S01]  /*0920*/  IMAD R6, R11, UR8, RZ ;  /* 0x000000080b067c24 */ /* 0x000fe2000f8e02ff */
[----:B------:R-:W-:-:S04]  /*0930*/  LEA.HI R9, R9, R10, RZ, 0x7 ;  /* 0x0000000a09097211 */ /* 0x000fc800078f38ff */
[----:B------:R-:W-:Y:S02]  /*0940*/  SHF.R.S32.HI R9, RZ, 0x7, R9 ;  /* 0x00000007ff097819 */ /* 0x000fe40000011409 */
[C---:B------:R-:W-:Y:S02]  /*0950*/  VIADDMNMX R38, R6.reuse, R11, R13, PT ;  /* 0x0000000b06267246 */ /* 0x040fe4000380010d */
[----:B------:R-:W-:Y:S02]  /*0960*/  VIMNMX R155, PT, PT, R6, R155, !PT ;  /* 0x0000009b069b7248 */ /* 0x000fe40007fe0100 */
[----:B------:R-:W-:-:S04]  /*0970*/  VIMNMX R38, PT, PT, R38, R9, PT ;  /* 0x0000000926267248 */ /* 0x000fc80003fe0100 */
        /* <DEDUP_REMOVED lines=73> */
[----:B-1----:R-:W-:Y:S05]  /*0e10*/  @P6 RET.REL.NODEC R160 `(_ZN5flash24flash_fwd_splitkv_kernelI23Flash_fwd_kernel_traitsILi64ELi64ELi128ELi4ELb0ELb0EN7cutlass10bfloat16_tE19Flash_kernel_traitsILi64ELi64ELi128ELi4ES3_EELb0ELb1ELb0ELb0ELb0ELb0ELb1ELb0EEEvNS_16Flash_fwd_paramsE) ;  /* 0xfffffff0a0786950 */ /* 0x002fea0003c3ffff */
[----:B------:R-:W-:Y:S02]  /*0e20*/  MOV R5, 0xff800000 ;  /* 0xff80000000057802 */ /* 0x000fe40000000f00 */
[----:B------:R-:W-:-:S03]  /*0e30*/  MOV R161, 0x0 ;  /* 0x0000000000a17802 */ /* 0x000fc60000000f00 */
[----:B------:R1:W-:Y:S02]  /*0e40*/  ST.E desc[UR4][R2.64+0xe0], R5 ;  /* 0x0000e00502007985 */ /* 0x0003e4000c101904 */
[----:B-1----:R-:W-:Y:S05]  /*0e50*/  RET.REL.NODEC R160 `(_ZN5flash24flash_fwd_splitkv_kernelI23Flash_fwd_kernel_traitsILi64ELi64ELi128ELi4ELb0ELb0EN7cutlass10bfloat16_tE19Flash_kernel_traitsILi64ELi64ELi128ELi4ES3_EELb0ELb1ELb0ELb0ELb0ELb0ELb1ELb0EEEvNS_16Flash_fwd_paramsE) ;  /* 0xfffffff0a0687950 */ /* 0x002fea0003c3ffff */
.L_x_10694:
        /* <DEDUP_REMOVED lines=52> */
[----:B------:R-:W-:-:S06]  /*11a0*/  IMAD.WIDE R4, R10, 0x4, R168 ;  /* 0x000000040a047825 */ /* 0x000fcc00078e02a8 */
[----:B------:R1:W3:Y:S01]  /*11b0*/  LD.E R4, desc[UR4][R4.64] ;  /* 0x0000000404047980 */ /* 0x0002e2000c101900 */
[----:B----4-:R-:W-:-:S04]  /*11c0*/  IABS R9, R12 ;  /* 0x0000000c00097213 */ /* 0x010fc80000000000 */
[----:B------:R-:W4:Y:S08]  /*11d0*/  I2F.RP R13, R9 ;  /* 0x00000009000d7306 */ /* 0x000f300000209400 */
[----:B----4-:R-:W4:Y:S02]  /*11e0*/  MUFU.RCP R11, R13 ;  /* 0x0000000d000b7308 */ /* 0x010f240000001000 */
[----:B----4-:R-:W-:-:S06]  /*11f0*/  IADD3 R11, PT, PT, R11, 0xffffffe, RZ ;  /* 0x0ffffffe0b0b7810 */ /* 0x010fcc0007ffe0ff */
        /* <DEDUP_REMOVED lines=45> */
.L_x_10696:
        /* <DEDUP_REMOVED lines=35> */
[----:B------:R-:W-:Y:S01]  /*1700*/  @!P4 IMAD R9, R20, R4, R9 ;  /* 0x000000041409c224 */ /* 0x000fe200078e0209 */
[----:B------:R-:W-:Y:S01]  /*1710*/  ISETP.NE.AND P1, PT, R12, RZ, PT ;  /* 0x000000ff0c00720c */ /* 0x000fe20003f25270 */
[----:B------:R-:W-:Y:S01]  /*1720*/  @!P4 IMAD.WIDE.U32 R22, R20, R11, R22 ;  /* 0x0000000b1416c225 */ /* 0x000fe200078e0016 */
[----:B------:R-:W-:-:S03]  /*1730*/  ISETP.GE.AND P2, PT, R5, RZ, PT ;  /* 0x000000ff0500720c */ /* 0x000fc60003f46270 */
[----:B------:R-:W-:Y:S01]  /*1740*/  @P4 IMAD.WIDE.U32 R20, R150, R7, RZ ;  /* 0x0000000796144225 */ /* 0x000fe200078e00ff */
[----:B------:R-:W-:-:S03]  /*1750*/  @!P3 IADD3 R10, PT, PT, R10, 0x1, RZ ;  /* 0x000000010a0ab810 */ /* 0x000fc60007ffe0ff */
[----:B------:R-:W-:Y:S01]  /*1760*/  @P4 IMAD R4, R151, R7, RZ ;  /* 0x0000000797044224 */ /* 0x000fe200078e02ff */
[----:B------:R-:W-:Y:S02]  /*1770*/  LEA R7, R38, 0xffffff80, 0x7 ;  /* 0xffffff8026077811 */ /* 0x000fe400078e38ff */
[----:B------:R-:W-:Y:S02]  /*1780*/  @!P4 MOV R8, R22 ;  /* 0x000000160008c202 */ /* 0x000fe40000000f00 */
[----:B------:R-:W-:Y:S01]  /*1790*/  @!P4 IADD3 R9, PT, PT, R23, R9, RZ ;  /* 0x000000091709c210 */ /* 0x000fe20007ffe0ff */
[----:B------:R-:W-:Y:S01]  /*17a0*/  @P4 IMAD.IADD R9, R21, 0x1, R4 ;  /* 0x0000000115094824 */ /* 0x000fe200078e0204 */
[----:B------:R-:W-:Y:S01]  /*17b0*/  @P4 MOV R8, R20 ;  /* 0x0000001400084202 */ /* 0x000fe20000000f00 */
[----:B------:R-:W-:Y:S01]  /*17c0*/  IMAD R6, R151, R7, RZ ;  /* 0x0000000797067224 */ /* 0x000fe200078e02ff */
[----:B------:R-:W-:Y:S01]  /*17d0*/  SHF.R.S32.HI R13, RZ, 0x1f, R7 ;  /* 0x0000001fff0d7819 */ /* 0x000fe20000011407 */
[----:B------:R-:W-:Y:S01]  /*17e0*/  @!P4 IMAD R4, R153, R14, RZ ;  /* 0x0000000e9904c224 */ /* 0x000fe200078e02ff */
[----:B------:R-:W-:Y:S01]  /*17f0*/  @!P4 SHF.R.S32.HI R5, RZ, 0x1f, R14 ;  /* 0x0000001fff05c819 */ /* 0x000fe2000001140e */
[----:B------:R-:W-:-:S02]  /*1800*/  @P5 VIADD R10, R10, 0x1 ;  /* 0x000000010a0a5836 */ /* 0x000fc40000000000 */
[----:B------:R-:W-:-:S03]  /*1810*/  IMAD.WIDE.U32 R20, R150, R7, R8 ;  /* 0x0000000796147225 */ /* 0x000fc600078e0008 */
[----:B------:R-:W-:Y:S01]  /*1820*/  @!P2 IADD3 R10, PT, PT, -R10, RZ, RZ ;  /* 0x000000ff0a0aa210 */ /* 0x000fe20007ffe1ff */
[----:B------:R-:W-:Y:S02]  /*1830*/  IMAD R6, R13, R150, R6 ;  /* 0x000000960d067224 */ /* 0x000fe400078e0206 */
[----:B------:R-:W-:Y:S02]  /*1840*/  @!P4 IMAD R4, R5, R152, R4 ;  /* 0x000000980504c224 */ /* 0x000fe400078e0204 */
[----:B------:R-:W-:Y:S01]  /*1850*/  @!P4 IMAD.WIDE.U32 R8, R152, R14, RZ ;  /* 0x0000000e9808c225 */ /* 0x000fe200078e00ff */
[----:B------:R-:W-:Y:S02]  /*1860*/  @!P1 LOP3.LUT R10, RZ, R12, RZ, 0x33, !PT ;  /* 0x0000000cff0a9212 */ /* 0x000fe400078e33ff */
[----:B------:R-:W-:Y:S02]  /*1870*/  IADD3 R21, PT, PT, R21, R6, RZ ;  /* 0x0000000615157210 */ /* 0x000fe40007ffe0ff */
[----:B------:R-:W-:Y:S01]  /*1880*/  @!P4 IADD3 R23, PT, PT, R9, R4, RZ ;  /* 0x000000040917c210 */ /* 0x000fe20007ffe0ff */
[----:B------:R-:W-:Y:S01]  /*1890*/  @!P4 IMAD R4, R17, R11, RZ ;  /* 0x0000000b1104c224 */ /* 0x000fe200078e02ff */
[----:B------:R-:W-:Y:S01]  /*18a0*/  @!P4 SHF.R.S32.HI R5, RZ, 0x1f, R11 ;  /* 0x0000001fff05c819 */ /* 0x000fe2000001140b */
[----:B------:R-:W-:Y:S01]  /*18b0*/  IMAD R9, R19, R10, RZ ;  /* 0x0000000a13097224 */ /* 0x000fe200078e02ff */
[----:B------:R-:W-:Y:S01]  /*18c0*/  SHF.R.S32.HI R6, RZ, 0x1f, R10 ;  /* 0x0000001fff067819 */ /* 0x000fe2000001140a */
[----:B------:R-:W-:Y:S01]  /*18d0*/  @P4 IMAD.IADD R14, R14, 0x1, R15 ;  /* 0x000000010e0e4824 */ /* 0x000fe200078e020f */
[----:B------:R-:W-:Y:S01]  /*18e0*/  @!P4 MOV R22, R8 ;  /* 0x000000080016c202 */ /* 0x000fe20000000f00 */
        /* <DEDUP_REMOVED lines=12> */
.L_x_10697:
[----:B------:R-:W-:Y:S05]  /*19b0*/  BSYNC.RECONVERGENT B0 ;  /* 0x0000000000007941 */ /* 0x000fea0003800200 */
.L_x_10695:
        /* <DEDUP_REMOVED lines=30> */
[----:B------:R-:W-:-:S02]  /*1ba0*/  @P4 VIADD R23, R23, 0x1 ;  /* 0x0000000117174836 */ /* 0x000fc40000000000 */
[----:B-----5:R-:W-:-:S03]  /*1bb0*/  IMAD R22, R13, R152, RZ ;  /* 0x000000980d167224 */ /* 0x020fc600078e02ff */
[----:B------:R-:W-:Y:S01]  /*1bc0*/  MOV R14, R23 ;  /* 0x00000017000e7202 */ /* 0x000fe20000000f00 */
[----:B------:R-:W-:Y:S02]  /*1bd0*/  IMAD.SHL.U32 R15, R132, 0x8, RZ ;  /* 0x00000008840f7824 */ /* 0x000fe400078e00ff */
[----:B------:R-:W-:-:S04]  /*1be0*/  IMAD.WIDE.U32 R26, R7, R152, RZ ;  /* 0x00000098071a7225 */ /* 0x000fc800078e00ff */
[----:B------:R-:W-:Y:S01]  /*1bf0*/  @!P2 IMAD.MOV R14, RZ, RZ, -R14 ;  /* 0x000000ffff0ea224 */ /* 0x000fe200078e0a0e */
[----:B------:R-:W-:Y:S01]  /*1c00*/  @!P3 LOP3.LUT R14, RZ, R12, RZ, 0x33, !PT ;  /* 0x0000000cff0eb212 */ /* 0x000fe200078e33ff */
[----:B------:R-:W-:Y:S01]  /*1c10*/  IMAD R12, R7, R153, R22 ;  /* 0x00000099070c7224 */ /* 0x000fe200078e0216 */
[----:B------:R-:W-:Y:S02]  /*1c20*/  LOP3.LUT R162, R15, 0x38, RZ, 0xc0, !PT ;  /* 0x000000380fa27812 */ /* 0x000fe400078ec0ff */
[----:B------:R-:W-:Y:S01]  /*1c30*/  SHF.R.S32.HI R22, RZ, 0x1f, R14 ;  /* 0x0000001fff167819 */ /* 0x000fe2000001140e */
[----:B------:R-:W-:Y:S01]  /*1c40*/  IMAD R7, R25, R14, RZ ;  /* 0x0000000e19077224 */ /* 0x000fe200078e02ff */
[----:B------:R-:W-:Y:S01]  /*1c50*/  IADD3 R8, P3, P2, R26, R8, R162 ;  /* 0x000000081a087210 */ /* 0x000fe20007a7e0a2 */
        /* <DEDUP_REMOVED lines=17> */
[----:B------:R-:W-:Y:S01]  /*1d70*/  IMAD.IADD R154, R131, 0x1, -R164 ;  /* 0x00000001839a7824 */ /* 0x000fe200078e0aa4 */
[----:B------:R-:W-:Y:S01]  /*1d80*/  LOP3.LUT R7, R15, 0x1c0, RZ, 0xc0, !PT ;  /* 0x000001c00f077812 */ /* 0x000fe200078ec0ff */
[----:B------:R-:W-:Y:S01]  /*1d90*/  IMAD.IADD R159, R13, 0x1, R159 ;  /* 0x000000010d9f7824 */ /* 0x000fe200078e029f */
[----:B------:R-:W-:Y:S02]  /*1da0*/  SHF.L.U32 R39, R132, 0x6, RZ ;  /* 0x0000000684277819 */ /* 0x000fe400000006ff */
[----:B------:R-:W-:Y:S02]  /*1db0*/  SHF.R.U32.HI R130, RZ, 0x1, R132 ;  /* 0x00000001ff827819 */ /* 0x000fe40000011684 */
[C---:B------:R-:W-:Y:S01]  /*1dc0*/  LOP3.LUT R13, R39.reuse, 0x1c0, RZ, 0xc0, !PT ;  /* 0x000001c0270d7812 */ /* 0x040fe200078ec0ff */
[----:B------:R-:W-:Y:S01]  /*1dd0*/  IMAD.MOV.U32 R27, RZ, RZ, RZ ;  /* 0x000000ffff1b7224 */ /* 0x000fe200078e00ff */
[----:B------:R-:W-:Y:S01]  /*1de0*/  BSSY.RECONVERGENT B0, `(.L_x_10698) ;  /* 0x000002e000007945 */ /* 0x000fe20003800200 */
        /* <DEDUP_REMOVED lines=12> */
[----:B------:R-:W-:Y:S02]  /*1eb0*/  IADD3 R10, P1, PT, R162, R5, RZ ;  /* 0x00000005a20a7210 */ /* 0x000fe40007f3e0ff */
[----:B------:R-:W-:-:S03]  /*1ec0*/  LEA R158, P2, R12, R18, 0x1 ;  /* 0x000000120c9e7211 */ /* 0x000fc600078408ff */
[----:B------:R-:W-:Y:S01]  /*1ed0*/  IMAD.X R11, RZ, RZ, R4, P1 ;  /* 0x000000ffff0b7224 */ /* 0x000fe200008e0604 */
[----:B------:R-:W-:Y:S02]  /*1ee0*/  ISETP.GE.AND P1, PT, R26, R154, PT ;  /* 0x0000009a1a00720c */ /* 0x000fe40003f26270 */
[----:B------:R-:W-:Y:S02]  /*1ef0*/  LOP3.LUT R0, R7, 0x38, R132, 0xf8, !PT ;  /* 0x0000003807007812 */ /* 0x000fe400078ef884 */
[----:B------:R-:W-:Y:S01]  /*1f00*/  LEA.HI.X R159, R12, R19, R159, 0x1, P2 ;  /* 0x000000130c9f7211 */ /* 0x000fe200010f0c9f */
[----:B------:R-:W-:Y:S01]  /*1f10*/  IMAD R19, R17, R165, RZ ;  /* 0x000000a511137224 */ /* 0x000fe200078e02ff */
[----:B------:R-:W-:Y:S02]  /*1f20*/  SHF.R.S32.HI R6, RZ, 0x1f, R165 ;  /* 0x0000001fff067819 */ /* 0x000fe400000114a5 */
[----:B------:R-:W-:-:S03]  /*1f30*/  LOP3.LUT R4, R0, 0x38, R15, 0x78, !PT ;  /* 0x0000003800047812 */ /* 0x000fc600078e780f */
[----:B------:R-:W-:Y:S01]  /*1f40*/  IMAD R19, R16, R6, R19 ;  /* 0x0000000610137224 */ /* 0x000fe200078e0213 */
[----:B------:R-:W-:Y:S01]  /*1f50*/  LOP3.LUT R4, R4, 0x1e00, R15, 0xf8, !PT ;  /* 0x00001e0004047812 */ /* 0x000fe200078ef80f */
[----:B------:R-:W-:Y:S01]  /*1f60*/  IMAD.WIDE.U32 R16, R165, R16, R10 ;  /* 0x00000010a5107225 */ /* 0x000fe200078e000a */
[----:B------:R-:W-:Y:S02]  /*1f70*/  LOP3.LUT R10, R13, 0x8, R130, 0xf8, !PT ;  /* 0x000000080d0a7812 */ /* 0x000fe400078ef882 */
[----:B------:R-:W-:Y:S01]  /*1f80*/  SHF.R.U32.HI R0, RZ, 0x4, R132 ;  /* 0x00000004ff007819 */ /* 0x000fe20000011684 */
[----:B------:R-:W-:Y:S01]  /*1f90*/  IMAD.IADD R19, R17, 0x1, R19 ;  /* 0x0000000111137824 */ /* 0x000fe200078e0213 */
        /* <DEDUP_REMOVED lines=17> */
.L_x_10700:
[----:B------:R2:W-:Y:S02]  /*20b0*/  STS.128 [R163], RZ ;  /* 0x000000ffa3007388 */ /* 0x0005e40000000c00 */
.L_x_10699:
[----:B------:R-:W-:Y:S05]  /*20c0*/  BSYNC.RECONVERGENT B0 ;  /* 0x0000000000007941 */ /* 0x000fea0003800200 */
.L_x_10698:
[C---:B------:R-:W-:Y:S01]  /*20d0*/  VIADD R24, R26.reuse, 0x10 ;  /* 0x000000101a187836 */ /* 0x040fe20000000000 */
        /* <DEDUP_REMOVED lines=8> */
[----:B-1----:R-:W-:-:S04]  /*2160*/  IADD3 R5, PT, PT, -R6, R129, RZ ;  /* 0x0000008106057210 */ /* 0x002fc80007ffe1ff */
        /* <DEDUP_REMOVED lines=19> */
.L_x_10702:
[----:B------:R-:W-:Y:S05]  /*22a0*/  BSYNC.RECONVERGENT B0 ;  /* 0x0000000000007941 */ /* 0x000fea0003800200 */
.L_x_10701:
        /* <DEDUP_REMOVED lines=19> */
.L_x_10704:
[----:B------:R-:W-:Y:S05]  /*23e0*/  BSYNC.RECONVERGENT B0 ;  /* 0x0000000000007941 */ /* 0x000fea0003800200 */
.L_x_10703:
        /* <DEDUP_REMOVED lines=18> */
.L_x_10706:
[----:B------:R-:W-:Y:S05]  /*2510*/  BSYNC.RECONVERGENT B0 ;  /* 0x0000000000007941 */ /* 0x000fea0003800200 */
.L_x_10705:
[----:B------:R-:W-:Y:S01]  /*2520*/  BSSY.RECONVERGENT B0, `(.L_x_10707) ;  /* 0x000000c000007945 */ /* 0x000fe20003800200 */
[C---:B---3--:R-:W-:Y:S02]  /*2530*/  SHF.L.U64.HI R36, R150.reuse, 0x4, R151 ;  /* 0x0000000496247819 */ /* 0x048fe40000010297 */
        /* <DEDUP_REMOVED lines=9> */
.L_x_10709:
[----:B------:R3:W-:Y:S02]  /*25d0*/  STS.128 [R163+0x2000], RZ ;  /* 0x002000ffa3007388 */ /* 0x0007e40000000c00 */
.L_x_10708:
[----:B------:R-:W-:Y:S05]  /*25e0*/  BSYNC.RECONVERGENT B0 ;  /* 0x0000000000007941 */ /* 0x000fea0003800200 */
.L_x_10707:
[-C--:B------:R-:W-:Y:S01]  /*25f0*/  ISETP.GE.AND P3, PT, R24, R5.reuse, PT ;  /* 0x000000051800720c */ /* 0x080fe20003f66270 */
[C---:B-1----:R-:W-:Y:S01]  /*2600*/  VIADD R18, R26.reuse, 0x40 ;  /* 0x000000401a127836 */ /* 0x042fe20000000000 */
[C---:B------:R-:W-:Y:S01]  /*2610*/  SHF.L.U64.HI R36, R103.reuse, 0x1, R36 ;  /* 0x0000000167247819 */ /* 0x040fe20000010224 */
[----:B------:R-:W-:Y:S01]  /*2620*/  IMAD.SHL.U32 R103, R103, 0x2, RZ ;  /* 0x0000000267677824 */ /* 0x000fe200078e00ff */
[----:B------:R-:W-:Y:S01]  /*2630*/  BSSY.RECONVERGENT B0, `(.L_x_10710) ;  /* 0x0000011000007945 */ /* 0x000fe20003800200 */
[----:B------:R-:W-:Y:S01]  /*2640*/  VIADD R16, R26, 0x50 ;  /* 0x000000501a107836 */ /* 0x000fe20000000000 */
[-C--:B------:R-:W-:Y:S01]  /*2650*/  ISETP.GE.AND P2, PT, R22, R5.reuse, PT ;  /* 0x000000051600720c */ /* 0x080fe20003f46270 */
        /* <DEDUP_REMOVED lines=14> */
.L_x_10711:
[----:B------:R-:W-:Y:S05]  /*2740*/  BSYNC.RECONVERGENT B0 ;  /* 0x0000000000007941 */ /* 0x000fea0003800200 */
.L_x_10710:
        /* <DEDUP_REMOVED lines=13> */
.L_x_10713:
[----:B------:R-:W-:Y:S05]  /*2820*/  BSYNC.RECONVERGENT B0 ;  /* 0x0000000000007941 */ /* 0x000fea0003800200 */
.L_x_10712:
        /* <DEDUP_REMOVED lines=12> */
.L_x_10715:
[----:B------:R-:W-:Y:S05]  /*28f0*/  BSYNC.RECONVERGENT B0 ;  /* 0x0000000000007941 */ /* 0x000fea0003800200 */
.L_x_10714:
        /* <DEDUP_REMOVED lines=14> */
.L_x_10717:
[----:B------:R-:W-:Y:S05]  /*29e0*/  BSYNC.RECONVERGENT B0 ;  /* 0x0000000000007941 */ /* 0x000fea0003800200 */
.L_x_10716:
        /* <DEDUP_REMOVED lines=11> */
.L_x_10719:
[----:B------:R-:W-:Y:S05]  /*2aa0*/  BSYNC.RECONVERGENT B0 ;  /* 0x0000000000007941 */ /* 0x000fea0003800200 */
.L_x_10718:
        /* <DEDUP_REMOVED lines=14> */
.L_x_10721:
[----:B------:R-:W-:Y:S05]  /*2b90*/  BSYNC.RECONVERGENT B0 ;  /* 0x0000000000007941 */ /* 0x000fea0003800200 */
.L_x_10720:
        /* <DEDUP_REMOVED lines=12> */
.L_x_10723:
[----:B------:R-:W-:Y:S05]  /*2c60*/  BSYNC.RECONVERGENT B0 ;  /* 0x0000000000007941 */ /* 0x000fea0003800200 */
.L_x_10722:
[----:B------:R-:W0:Y:S01]  /*2c70*/  LDGDEPBAR ;  /* 0x00000000000079af */ /* 0x000e220000000000 */
[----:B-1----:R-:W-:-:S03]  /*2c80*/  IMAD.SHL.U32 R26, R132, 0x20, RZ ;  /* 0x00000020841a7824 */ /* 0x002fc600078e00ff */
[----:B------:R1:W5:Y:S04]  /*2c90*/  LD.E R128, desc[UR4][R2.64+0x184] ;  /* 0x0001840402807980 */ /* 0x000368000c101900 */
[----:B------:R1:W5:Y:S01]  /*2ca0*/  LD.E R102, desc[UR4][R2.64+0x188] ;  /* 0x0001880402667980 */ /* 0x000362000c101900 */
[----:B------:R-:W-:Y:S01]  /*2cb0*/  SHF.L.U32 R37, R132, 0x1, RZ ;  /* 0x0000000184257819 */ /* 0x000fe200000006ff */
[C---:B------:R-:W-:Y:S01]  /*2cc0*/  IMAD.SHL.U32 R4, R152.reuse, 0x10, RZ ;  /* 0x0000001098047824 */ /* 0x040fe200078e00ff */
        /* <DEDUP_REMOVED lines=14> */
.L_x_10726:
[----:B------:R1:W-:Y:S01]  /*2db0*/  STS.128 [R163+0x6000], RZ ;  /* 0x006000ffa3007388 */ /* 0x0003e20000000c00 */
[----:B------:R-:W-:Y:S05]  /*2dc0*/  BRA `(.L_x_10727) ;  /* 0x0000000000047947 */ /* 0x000fea0003800000 */
.L_x_10725:
[----:B------:R1:W-:Y:S02]  /*2dd0*/  STS.128 [R163+0x6000], RZ ;  /* 0x006000ffa3007388 */ /* 0x0003e40000000c00 */
.L_x_10727:
[----:B------:R-:W-:Y:S05]  /*2de0*/  BSYNC.RECONVERGENT B0 ;  /* 0x0000000000007941 */ /* 0x000fea0003800200 */
.L_x_10724:
[-C--:B------:R-:W-:Y:S01]  /*2df0*/  ISETP.GE.AND P2, PT, R24, R5.reuse, PT ;  /* 0x000000051800720c */ /* 0x080fe20003f46270 */
[----:B------:R-:W-:Y:S01]  /*2e00*/  IMAD.SHL.U32 R11, R4, 0x2, RZ ;  /* 0x00000002040b7824 */ /* 0x000fe200078e00ff */
[-C--:B------:R-:W-:Y:S01]  /*2e10*/  ISETP.GE.AND P1, PT, R22, R5.reuse, PT ;  /* 0x000000051600720c */ /* 0x080fe20003f26270 */
[----:B------:R-:W-:Y:S01]  /*2e20*/  IMAD.SHL.U32 R0, R0, 0x400, RZ ;  /* 0x0000040000007824 */ /* 0x000fe200078e00ff */
[----:B------:R-:W-:Y:S01]  /*2e30*/  SHF.L.U64.HI R4, R4, 0x1, R17 ;  /* 0x0000000104047819 */ /* 0x000fe20000010211 */
[----:B------:R-:W-:Y:S01]  /*2e40*/  BSSY.RECONVERGENT B0, `(.L_x_10728) ;  /* 0x0000013000007945 */ /* 0x000fe20003800200 */
[----:B------:R-:W-:Y:S02]  /*2e50*/  IADD3 R22, P3, PT, R11, R158, RZ ;  /* 0x0000009e0b167210 */ /* 0x000fe40007f7e0ff */
[-C--:B------:R-:W-:Y:S02]  /*2e60*/  ISETP.GE.AND P6, PT, R20, R5.reuse, PT ;  /* 0x000000051400720c */ /* 0x080fe40003fc6270 */
[-C--:B------:R-:W-:Y:S01]  /*2e70*/  ISETP.GE.AND P5, PT, R18, R5.reuse, PT ;  /* 0x000000051200720c */ /* 0x080fe20003fa6270 */
[----:B------:R-:W-:Y:S01]  /*2e80*/  IMAD.X R23, R4, 0x1, R159, P3 ;  /* 0x0000000104177824 */ /* 0x000fe200018e069f */
[----:B------:R-:W-:Y:S01]  /*2e90*/  ISETP.GE.AND P3, PT, R14, R5, PT ;  /* 0x000000050e00720c */ /* 0x000fe20003f66270 */
[----:B------:R1:W-:Y:S01]  /*2ea0*/  @P2 STS.128 [R163+0x6800], RZ ;  /* 0x006800ffa3002388 */ /* 0x0003e20000000c00 */
[----:B------:R-:W-:-:S02]  /*2eb0*/  LOP3.LUT R14, R13, 0x8, R132, 0x78, !PT ;  /* 0x000000080d0e7812 */ /* 0x000fc400078e7884 */
        /* <DEDUP_REMOVED lines=11> */
.L_x_10729:
[----:B------:R-:W-:Y:S05]  /*2f70*/  BSYNC.RECONVERGENT B0 ;  /* 0x0000000000007941 */ /* 0x000fea0003800200 */
.L_x_10728:
        /* <DEDUP_REMOVED lines=17> */
.L_x_10731:
[----:B------:R-:W-:Y:S05]  /*3090*/  BSYNC.RECONVERGENT B0 ;  /* 0x0000000000007941 */ /* 0x000fea0003800200 */
.L_x_10730:
        /* <DEDUP_REMOVED lines=12> */
.L_x_10733:
[----:B------:R-:W-:Y:S05]  /*3160*/  BSYNC.RECONVERGENT B0 ;  /* 0x0000000000007941 */ /* 0x000fea0003800200 */
.L_x_10732:
        /* <DEDUP_REMOVED lines=15> */
.L_x_10735:
[----:B------:R-:W-:Y:S05]  /*3260*/  BSYNC.RECONVERGENT B0 ;  /* 0x0000000000007941 */ /* 0x000fea0003800200 */
.L_x_10734:
        /* <DEDUP_REMOVED lines=12> */
.L_x_10737:
[----:B------:R-:W-:Y:S05]  /*3330*/  BSYNC.RECONVERGENT B0 ;  /* 0x0000000000007941 */ /* 0x000fea0003800200 */
.L_x_10736:
        /* <DEDUP_REMOVED lines=15> */
.L_x_10739:
[----:B------:R-:W-:Y:S05]  /*3430*/  BSYNC.RECONVERGENT B0 ;  /* 0x0000000000007941 */ /* 0x000fea0003800200 */
.L_x_10738:
        /* <DEDUP_REMOVED lines=13> */
.L_x_10741:
[----:B------:R-:W-:Y:S05]  /*3510*/  BSYNC.RECONVERGENT B0 ;  /* 0x0000000000007941 */ /* 0x000fea0003800200 */
.L_x_10740:
[----:B------:R-:W-:Y:S01]  /*3520*/  LDSM.16.M88.4 R16, [R149] ;  /* 0x000000009510783b */ /* 0x000fe20000000200 */
[----:B------:R-:W-:Y:S01]  /*3530*/  IMAD.MOV.U32 R5, RZ, RZ, 0x20 ;  /* 0x00000020ff057424 */ /* 0x000fe200078e00ff */
[----:B------:R-:W-:Y:S01]  /*3540*/  R2P PR, R132, 0x6 ;  /* 0x0000000684007804 */ /* 0x000fe20000000000 */
[----:B------:R-:W-:Y:S01]  /*3550*/  IMAD.MOV.U32 R7, RZ, RZ, 0x40 ;  /* 0x00000040ff077424 */ /* 0x000fe200078e00ff */
[----:B------:R-:W2:Y:S01]  /*3560*/  LDSM.16.M88.4 R52, [R148+0x3800] ;  /* 0x003800009434783b */ /* 0x000ea20000000200 */
[----:B------:R-:W-:Y:S01]  /*3570*/  SHF.R.U32.HI R132, RZ, 0x2, R132 ;  /* 0x00000002ff847819 */ /* 0x000fe20000011684 */
[----:B------:R-:W-:Y:S01]  /*3580*/  BSSY.RECONVERGENT B1, `(.L_x_10742) ;  /* 0x000010a000017945 */ /* 0x000fe20003800200 */
[----:B------:R-:W-:Y:S01]  /*3590*/  SEL R5, R5, 0xffffffe0, !P1 ;  /* 0xffffffe005057807 */ /* 0x000fe20004800000 */
[----:B------:R-:W1:Y:S01]  /*35a0*/  LDSM.16.M88.4 R76, [R148+0x2000] ;  /* 0x00200000944c783b */ /* 0x000e620000000200 */
[----:B------:R-:W-:Y:S02]  /*35b0*/  SEL R7, R7, 0xffffffc0, !P2 ;  /* 0xffffffc007077807 */ /* 0x000fe40005000000 */
[----:B------:R-:W-:Y:S01]  /*35c0*/  ISETP.GT.AND P1, PT, R8, R155, PT ;  /* 0x0000009b0800720c */ /* 0x000fe20003f24270 */
[C-C-:B------:R-:W-:Y:S01]  /*35d0*/  IMAD.IADD R147, R149.reuse, 0x1, R5.reuse ;  /* 0x0000000195937824 */ /* 0x140fe200078e0205 */
[----:B------:R-:W-:Y:S01]  /*35e0*/  LDSM.16.M88.4 R68, [R148+0x2800] ;  /* 0x002800009444783b */ /* 0x000fe20000000200 */
[----:B------:R-:W-:Y:S01]  /*35f0*/  IMAD.IADD R143, R148, 0x1, R5 ;  /* 0x00000001948f7824 */ /* 0x000fe200078e0205 */
[----:B-----5:R-:W-:Y:S01]  /*3600*/  IADD3 R102, PT, PT, R102, R129, -R131 ;  /* 0x0000008166667210 */ /* 0x020fe20007ffe883 */
[--C-:B------:R-:W-:Y:S01]  /*3610*/  IMAD.IADD R146, R149, 0x1, R7.reuse ;  /* 0x0000000195927824 */ /* 0x100fe200078e0207 */
[----:B------:R-:W-:Y:S01]  /*3620*/  LDSM.16.M88.4 R116, [R147] ;  /* 0x000000009374783b */ /* 0x000fe20000000200 */
[----:B------:R-:W-:Y:S01]  /*3630*/  IMAD.IADD R142, R148, 0x1, R7 ;  /* 0x00000001948e7824 */ /* 0x000fe200078e0207 */
[----:B------:R-:W-:Y:S01]  /*3640*/  IADD3 R128, PT, PT, R129, -R131, -R128 ;  /* 0x8000008381807210 */ /* 0x000fe20007ffe880 */
[C---:B------:R-:W-:Y:S01]  /*3650*/  IMAD.IADD R145, R5.reuse, 0x1, R146 ;  /* 0x0000000105917824 */ /* 0x040fe200078e0292 */
[----:B------:R-:W3:Y:S01]  /*3660*/  LDSM.16.M88.4 R84, [R143+0x3800] ;  /* 0x003800008f54783b */ /* 0x000ee20000000200 */
[----:B------:R-:W-:Y:S01]  /*3670*/  IMAD.IADD R141, R5, 0x1, R142 ;  /* 0x00000001058d7824 */ /* 0x000fe200078e028e */
[----:B------:R-:W-:-:S02]  /*3680*/  LOP3.LUT R37, R37, 0x6, RZ, 0xc0, !PT ;  /* 0x0000000625257812 */ /* 0x000fc400078ec0ff */
[----:B------:R-:W4:Y:S04]  /*3690*/  LDSM.16.M88.4 R60, [R148+0x3000] ;  /* 0x00300000943c783b */ /* 0x000f280000000200 */
[----:B------:R-:W4:Y:S04]  /*36a0*/  LDSM.16.M88.4 R44, [R148+0x4000] ;  /* 0x00400000942c783b */ /* 0x000f280000000200 */
[----:B------:R-:W4:Y:S04]  /*36b0*/  LDSM.16.M88.4 R32, [R148+0x4800] ;  /* 0x004800009420783b */ /* 0x000f280000000200 */
[----:B------:R-:W4:Y:S04]  /*36c0*/  LDSM.16.M88.4 R24, [R148+0x5000] ;  /* 0x005000009418783b */ /* 0x000f280000000200 */
[----:B------:R-:W4:Y:S01]  /*36d0*/  LDSM.16.M88.4 R104, [R148+0x5800] ;  /* 0x005800009468783b */ /* 0x000f220000000200 */
[C---:B--2---:R-:W-:Y:S03]  /*36e0*/  HMMA.16816.F32.BF16 R56, R16.reuse, R52, RZ ;  /* 0x000000341038723c */ /* 0x044fe600000418ff */
[----:B------:R-:W2:Y:S04]  /*36f0*/  LDSM.16.M88.4 R96, [R143+0x2000] ;  /* 0x002000008f60783b */ /* 0x000ea80000000200 */
[----:B------:R-:W2:Y:S01]  /*3700*/  LDSM.16.M88.4 R92, [R143+0x2800] ;  /* 0x002800008f5c783b */ /* 0x000ea20000000200 */
[C---:B------:R-:W-:Y:S03]  /*3710*/  HMMA.16816.F32.BF16 R52, R16.reuse, R54, RZ ;  /* 0x000000361034723c */ /* 0x040fe600000418ff */
[----:B------:R-:W2:Y:S04]  /*3720*/  LDSM.16.M88.4 R88, [R143+0x3000] ;  /* 0x003000008f58783b */ /* 0x000ea80000000200 */
[----:B------:R-:W2:Y:S01]  /*3730*/  LDSM.16.M88.4 R80, [R143+0x4000] ;  /* 0x004000008f50783b */ /* 0x000ea20000000200 */
[----:B-1----:R-:W-:Y:S03]  /*3740*/  HMMA.16816.F32.BF16 R12, R16, R76, RZ ;  /* 0x0000004c100c723c */ /* 0x002fe600000418ff */
[----:B------:R-:W-:Y:S04]  /*3750*/  LDSM.16.M88.4 R120, [R143+0x5800] ;  /* 0x005800008f78783b */ /* 0x000fe80000000200 */
[----:B------:R-:W-:Y:S01]  /*3760*/  LDSM.16.M88.4 R124, [R143+0x4800] ;  /* 0x004800008f7c783b */ /* 0x000fe20000000200 */
[C---:B---3--:R-:W-:Y:S03]  /*3770*/  HMMA.16816.F32.BF16 R56, R116.reuse, R84, R56 ;  /* 0x000000547438723c */ /* 0x048fe60000041838 */
[----:B------:R-:W-:Y:S04]  /*3780*/  LDSM.16.M88.4 R112, [R142+0x2000] ;  /* 0x002000008e70783b */ /* 0x000fe80000000200 */
[----:B------:R-:W-:Y:S01]  /*3790*/  LDSM.16.M88.4 R108, [R142+0x2800] ;  /* 0x002800008e6c783b */ /* 0x000fe20000000200 */
[----:B------:R-:W-:Y:S03]  /*37a0*/  HMMA.16816.F32.BF16 R52, R116, R86, R52 ;  /* 0x000000567434723c */ /* 0x000fe60000041834 */
[----:B------:R-:W1:Y:S04]  /*37b0*/  LDSM.16.M88.4 R84, [R143+0x5000] ;  /* 0x005000008f54783b */ /* 0x000e680000000200 */
[----:B------:R-:W0:Y:S01]  /*37c0*/  LDGDEPBAR ;  /* 0x00000000000079af */ /* 0x000e220000000000 */
        /* <DEDUP_REMOVED lines=25> */
[----:B------:R-:W2:Y:S07]  /*3960*/  LDSM.16.M88.4 R80, [R146] ;  /* 0x000000009250783b */ /* 0x000eae0000000200 */
[C---:B-1----:R-:W-:Y:S08]  /*3970*/  HMMA.16816.F32.BF16 R28, R116.reuse, R84, R28 ;  /* 0x00000054741c723c */ /* 0x042ff0000004181c */
[C---:B------:R-:W-:Y:S01]  /*3980*/  HMMA.16816.F32.BF16 R24, R116.reuse, R86, R24 ;  /* 0x000000567418723c */ /* 0x040fe20000041818 */
[----:B------:R-:W1:Y:S07]  /*3990*/  LDSM.16.M88.4 R84, [R142+0x5000] ;  /* 0x005000008e54783b */ /* 0x000e6e0000000200 */
[C---:B------:R-:W-:Y:S08]  /*39a0*/  HMMA.16816.F32.BF16 R20, R116.reuse, R120, R20 ;  /* 0x000000787414723c */ /* 0x040ff00000041814 */
[C---:B------:R-:W-:Y:S01]  /*39b0*/  HMMA.16816.F32.BF16 R16, R116.reuse, R122, R16 ;  /* 0x0000007a7410723c */ /* 0x040fe20000041810 */
[----:B------:R-:W3:Y:S07]  /*39c0*/  LDSM.16.M88.4 R120, [R142+0x5800] ;  /* 0x005800008e78783b */ /* 0x000eee0000000200 */
[C---:B------:R-:W-:Y:S08]  /*39d0*/  HMMA.16816.F32.BF16 R40, R116.reuse, R124, R40 ;  /* 0x0000007c7428723c */ /* 0x040ff00000041828 */
[----:B------:R-:W-:Y:S01]  /*39e0*/  HMMA.16816.F32.BF16 R32, R116, R126, R32 ;  /* 0x0000007e7420723c */ /* 0x000fe20000041820 */
        /* <DEDUP_REMOVED lines=22> */
[C---:B---3--:R-:W-:Y:S08]  /*3b50*/  HMMA.16816.F32.BF16 R20, R80.reuse, R120, R20 ;  /* 0x000000785014723c */ /* 0x048ff00000041814 */
[----:B------:R-:W-:Y:S01]  /*3b60*/  HMMA.16816.F32.BF16 R16, R80, R122, R16 ;  /* 0x0000007a5010723c */ /* 0x000fe20000041810 */
[----:B------:R-:W1:Y:S01]  /*3b70*/  LDSM.16.M88.4 R80, [R141+0x5800] ;  /* 0x005800008d50783b */ /* 0x000e620000000200 */
[----:B------:R-:W-:-:S06]  /*3b80*/  DEPBAR.LE SB0, 0x0 ;  /* 0x000080000000791a */ /* 0x000fcc0000000000 */
[C---:B--2---:R-:W-:Y:S08]  /*3b90*/  HMMA.16816.F32.BF16 R12, R112.reuse, R116, R12 ;  /* 0x00000074700c723c */ /* 0x044ff0000004180c */
[C---:B------:R-:W-:Y:S08]  /*3ba0*/  HMMA.16816.F32.BF16 R76, R112.reuse, R118, R76 ;  /* 0x00000076704c723c */ /* 0x040ff0000004184c */
[C---:B----4-:R-:W-:Y:S08]  /*3bb0*/  HMMA.16816.F32.BF16 R72, R112.reuse, R108, R72 ;  /* 0x0000006c7048723c */ /* 0x050ff00000041848 */
[C---:B------:R-:W-:Y:S08]  /*3bc0*/  HMMA.16816.F32.BF16 R68, R112.reuse, R110, R68 ;  /* 0x0000006e7044723c */ /* 0x040ff00000041844 */
[C---:B------:R-:W-:Y:S08]  /*3bd0*/  HMMA.16816.F32.BF16 R64, R112.reuse, R104, R64 ;  /* 0x000000687040723c */ /* 0x040ff00000041840 */
[----:B-1----:R-:W-:Y:S01]  /*3be0*/  HMMA.16816.F32.BF16 R20, R112, R80, R20 ;  /* 0x000000507014723c */ /* 0x002fe20000041814 */
[----:B------:R-:W-:-:S04]  /*3bf0*/  LOP3.LUT R81, R132, 0x7, RZ, 0xc0, !PT ;  /* 0x0000000784517812 */ /* 0x000fc800078ec0ff */
[----:B------:R-:W-:-:S03]  /*3c00*/  LOP3.LUT R81, R81, 0x1f0, R130, 0xf8, !PT ;  /* 0x000001f051517812 */ /* 0x000fc600078ef882 */
[----:B------:R-:W-:Y:S02]  /*3c10*/  HMMA.16816.F32.BF16 R60, R112, R106, R60 ;  /* 0x0000006a703c723c */ /* 0x000fe4000004183c */
[----:B------:R-:W-:-:S04]  /*3c20*/  IMAD.IADD R81, R164, 0x1, R81 ;  /* 0x00000001a4517824 */ /* 0x000fc800078e0251 */
[C---:B------:R-:W-:Y:S02]  /*3c30*/  IMAD.IADD R166, R81.reuse, 0x1, R102 ;  /* 0x0000000151a67824 */ /* 0x040fe400078e0266 */
[----:B------:R-:W-:Y:S01]  /*3c40*/  IMAD.IADD R170, R81, 0x1, R128 ;  /* 0x0000000151aa7824 */ /* 0x000fe200078e0280 */
[C---:B------:R-:W-:Y:S02]  /*3c50*/  HMMA.16816.F32.BF16 R56, R112.reuse, R96, R56 ;  /* 0x000000607038723c */ /* 0x040fe40000041838 */
[C-C-:B------:R-:W-:Y:S02]  /*3c60*/  VIADDMNMX R171, R166.reuse, 0x1, R129.reuse, PT ;  /* 0x00000001a6ab7846 */ /* 0x140fe40003800181 */
[----:B------:R-:W-:Y:S02]  /*3c70*/  VIMNMX R172, PT, PT, RZ, R170, !PT ;  /* 0x000000aaffac7248 */ /* 0x000fe40007fe0100 */
[----:B------:R-:W-:Y:S02]  /*3c80*/  VIADDMNMX R166, R166, 0x9, R129, PT ;  /* 0x00000009a6a67846 */ /* 0x000fe40003800181 */
[----:B------:R-:W-:Y:S01]  /*3c90*/  HMMA.16816.F32.BF16 R52, R112, R98, R52 ;  /* 0x000000627034723c */ /* 0x000fe20000041834 */
[----:B------:R-:W-:-:S07]  /*3ca0*/  VIADDMNMX R170, R170, 0x8, RZ, !PT ;  /* 0x00000008aaaa7846 */ /* 0x000fce00078001ff */
[C---:B------:R-:W-:Y:S08]  /*3cb0*/  HMMA.16816.F32.BF16 R48, R112.reuse, R92, R48 ;  /* 0x0000005c7030723c */ /* 0x040ff00000041830 */
[----:B------:R-:W-:Y:S01]  /*3cc0*/  HMMA.16816.F32.BF16 R44, R112, R94, R44 ;  /* 0x0000005e702c723c */ /* 0x000fe2000004182c */
[----:B------:R-:W-:-:S07]  /*3cd0*/  IMAD.IADD R95, R6, 0x1, R37 ;  /* 0x00000001065f7824 */ /* 0x000fce00078e0225 */
[C---:B------:R-:W-:Y:S08]  /*3ce0*/  HMMA.16816.F32.BF16 R40, R112.reuse, R88, R40 ;  /* 0x000000587028723c */ /* 0x040ff00000041828 */
[C---:B------:R-:W-:Y:S08]  /*3cf0*/  HMMA.16816.F32.BF16 R32, R112.reuse, R90, R32 ;  /* 0x0000005a7020723c */ /* 0x040ff00000041820 */
        /* <DEDUP_REMOVED lines=18> */
.L_x_10745:
        /* <DEDUP_REMOVED lines=60> */
.L_x_10746:
[----:B------:R-:W-:Y:S05]  /*41e0*/  BSYNC.RECONVERGENT B0 ;  /* 0x0000000000007941 */ /* 0x000fea0003800200 */
.L_x_10744:
        /* <DEDUP_REMOVED lines=65> */
.L_x_10748:
[----:B------:R-:W-:Y:S05]  /*4600*/  BSYNC.RECONVERGENT B0 ;  /* 0x0000000000007941 */ /* 0x000fea0003800200 */
.L_x_10747:
[----:B------:R-:W0:Y:S02]  /*4610*/  LDGDEPBAR ;  /* 0x00000000000079af */ /* 0x000e240000000000 */
.L_x_10743:
[----:B------:R-:W-:Y:S05]  /*4620*/  BSYNC.RECONVERGENT B1 ;  /* 0x0000000000017941 */ /* 0x000fea0003800200 */
.L_x_10742:
[----:B------:R-:W3:Y:S01]  /*4630*/  LD.E R105, desc[UR4][R2.64+0xdc] ;  /* 0x0000dc0402697980 */ /* 0x000ee2000c101900 */
[C---:B-12---:R-:W-:Y:S02]  /*4640*/  VIADD R81, R95.reuse, 0x1 ;  /* 0x000000015f517836 */ /* 0x046fe40000000000 */
        /* <DEDUP_REMOVED lines=9> */
[----:B------:R-:W-:Y:S01]  /*46e0*/  FSEL R85, R13, -INF , !P2 ;  /* 0xff8000000d557808 */ /* 0x000fe20005000000 */
[----:B------:R-:W-:Y:S01]  /*46f0*/  VIADD R13, R95, 0x10 ;  /* 0x000000105f0d7836 */ /* 0x000fe20000000000 */
[C---:B------:R-:W-:Y:S02]  /*4700*/  ISETP.GE.AND P6, PT, R83.reuse, R171, PT ;  /* 0x000000ab5300720c */ /* 0x040fe40003fc6270 */
[C---:B------:R-:W-:Y:S02]  /*4710*/  ISETP.GE.AND P4, PT, R83.reuse, R170, PT ;  /* 0x000000aa5300720c */ /* 0x040fe40003f86270 */
[----:B------:R-:W-:Y:S02]  /*4720*/  ISETP.GE.AND P2, PT, R83, R166, PT ;  /* 0x000000a65300720c */ /* 0x000fe40003f46270 */
[----:B------:R-:W-:-:S02]  /*4730*/  ISETP.GE.AND P1, PT, R81, R172, PT ;  /* 0x000000ac5100720c */ /* 0x000fc40003f26270 */
[----:B------:R-:W-:Y:S02]  /*4740*/  FSEL R76, R76, -INF , P3 ;  /* 0xff8000004c4c7808 */ /* 0x000fe40001800000 */
[----:B------:R-:W-:Y:S01]  /*4750*/  FSEL R83, R15, -INF , !P5 ;  /* 0xff8000000f537808 */ /* 0x000fe20006800000 */
[----:B------:R-:W-:Y:S01]  /*4760*/  VIADD R15, R95, 0x11 ;  /* 0x000000115f0f7836 */ /* 0x000fe20000000000 */
[C---:B------:R-:W-:Y:S02]  /*4770*/  ISETP.GE.AND P3, PT, R81.reuse, R170, PT ;  /* 0x000000aa5100720c */ /* 0x040fe40003f66270 */
[----:B------:R-:W-:Y:S02]  /*4780*/  ISETP.GE.AND P5, PT, R81, R171, PT ;  /* 0x000000ab5100720c */ /* 0x000fe40003fa6270 */
[----:B------:R-:W-:Y:S02]  /*4790*/  FSEL R87, R76, -INF , !P6 ;  /* 0xff8000004c577808 */ /* 0x000fe40007000000 */
[----:B------:R-:W-:-:S02]  /*47a0*/  FSEL R78, R78, -INF , P4 ;  /* 0xff8000004e4e7808 */ /* 0x000fc40002000000 */
[----:B------:R-:W-:Y:S02]  /*47b0*/  FSEL R89, R77, -INF , P1 ;  /* 0xff8000004d597808 */ /* 0x000fe40000800000 */
[----:B------:R-:W-:Y:S02]  /*47c0*/  ISETP.GE.AND P6, PT, R81, R166, PT ;  /* 0x000000a65100720c */ /* 0x000fe40003fc6270 */
[----:B------:R-:W-:Y:S02]  /*47d0*/  FSEL R79, R79, -INF , P3 ;  /* 0xff8000004f4f7808 */ /* 0x000fe40001800000 */
[----:B------:R-:W-:Y:S02]  /*47e0*/  ISETP.GE.AND P1, PT, R13, R170, PT ;  /* 0x000000aa0d00720c */ /* 0x000fe40003f26270 */
[----:B------:R-:W-:Y:S02]  /*47f0*/  ISETP.GE.AND P3, PT, R15, R172, PT ;  /* 0x000000ac0f00720c */ /* 0x000fe40003f66270 */
[----:B------:R-:W-:-:S02]  /*4800*/  FSEL R77, R78, -INF , !P2 ;  /* 0xff8000004e4d7808 */ /* 0x000fc40005000000 */
[----:B------:R-:W-:Y:S02]  /*4810*/  FSEL R89, R89, -INF , !P5 ;  /* 0xff80000059597808 */ /* 0x000fe40006800000 */
[C---:B------:R-:W-:Y:S02]  /*4820*/  ISETP.GE.AND P4, PT, R13.reuse, R172, PT ;  /* 0x000000ac0d00720c */ /* 0x040fe40003f86270 */
[CC--:B------:R-:W-:Y:S02]  /*4830*/  ISETP.GE.AND P2, PT, R13.reuse, R171.reuse, PT ;  /* 0x000000ab0d00720c */ /* 0x0c0fe40003f46270 */
[----:B------:R-:W-:Y:S01]  /*4840*/  ISETP.GE.AND P5, PT, R13, R166, PT ;  /* 0x000000a60d00720c */ /* 0x000fe20003fa6270 */
[----:B------:R-:W-:Y:S01]  /*4850*/  VIADD R13, R95, 0x18 ;  /* 0x000000185f0d7836 */ /* 0x000fe20000000000 */
[----:B------:R-:W-:Y:S02]  /*4860*/  FSEL R79, R79, -INF , !P6 ;  /* 0xff8000004f4f7808 */ /* 0x000fe40007000000 */
[----:B------:R-:W-:-:S02]  /*4870*/  ISETP.GE.AND P6, PT, R15, R171, PT ;  /* 0x000000ab0f00720c */ /* 0x000fc40003fc6270 */
[----:B------:R-:W-:Y:S02]  /*4880*/  FSEL R74, R74, -INF , P1 ;  /* 0xff8000004a4a7808 */ /* 0x000fe40000800000 */
[----:B------:R-:W-:Y:S02]  /*4890*/  FSEL R73, R73, -INF , P3 ;  /* 0xff80000049497808 */ /* 0x000fe40001800000 */
[----:B------:R-:W-:Y:S02]  /*48a0*/  FSEL R72, R72, -INF , P4 ;  /* 0xff80000048487808 */ /* 0x000fe40002000000 */
[----:B------:R-:W-:Y:S02]  /*48b0*/  FSEL R81, R74, -INF , !P5 ;  /* 0xff8000004a517808 */ /* 0x000fe40006800000 */
[----:B------:R-:W-:Y:S02]  /*48c0*/  FSEL R91, R73, -INF , !P6 ;  /* 0xff800000495b7808 */ /* 0x000fe40007000000 */
[----:B------:R-:W-:-:S02]  /*48d0*/  ISETP.GE.AND P4, PT, R15, R170, PT ;  /* 0x000000aa0f00720c */ /* 0x000fc40003f86270 */
[C---:B------:R-:W-:Y:S02]  /*48e0*/  ISETP.GE.AND P1, PT, R13.reuse, R172, PT ;  /* 0x000000ac0d00720c */ /* 0x040fe40003f26270 */
[C---:B------:R-:W-:Y:S02]  /*48f0*/  ISETP.GE.AND P5, PT, R13.reuse, R171, PT ;  /* 0x000000ab0d00720c */ /* 0x040fe40003fa6270 */
[C---:B------:R-:W-:Y:S02]  /*4900*/  ISETP.GE.AND P3, PT, R13.reuse, R170, PT ;  /* 0x000000aa0d00720c */ /* 0x040fe40003f66270 */
[-C--:B------:R-:W-:Y:S01]  /*4910*/  ISETP.GE.AND P6, PT, R13, R166.reuse, PT ;  /* 0x000000a60d00720c */ /* 0x080fe20003fc6270 */
[----:B------:R-:W-:Y:S01]  /*4920*/  VIADD R13, R95, 0x19 ;  /* 0x000000195f0d7836 */ /* 0x000fe20000000000 */
[----:B------:R-:W-:Y:S02]  /*4930*/  FSEL R93, R72, -INF , !P2 ;  /* 0xff800000485d7808 */ /* 0x000fe40005000000 */
[----:B------:R-:W-:-:S02]  /*4940*/  ISETP.GE.AND P2, PT, R15, R166, PT ;  /* 0x000000a60f00720c */ /* 0x000fc40003f46270 */
[----:B------:R-:W-:Y:S02]  /*4950*/  FSEL R73, R75, -INF , P4 ;  /* 0xff8000004b497808 */ /* 0x000fe40002000000 */
[----:B------:R-:W-:Y:S01]  /*4960*/  FSEL R68, R68, -INF , P1 ;  /* 0xff80000044447808 */ /* 0x000fe20000800000 */
[----:B------:R-:W-:Y:S01]  /*4970*/  VIADD R15, R95, 0x20 ;  /* 0x000000205f0f7836 */ /* 0x000fe20000000000 */
[----:B------:R-:W-:Y:S02]  /*4980*/  ISETP.GE.AND P4, PT, R13, R172, PT ;  /* 0x000000ac0d00720c */ /* 0x000fe40003f86270 */
[----:B------:R-:W-:Y:S02]  /*4990*/  FSEL R73, R73, -INF , !P2 ;  /* 0xff80000049497808 */ /* 0x000fe40005000000 */
[----:B------:R-:W-:Y:S02]  /*49a0*/  FSEL R75, R68, -INF , !P5 ;  /* 0xff800000444b7808 */ /* 0x000fe40006800000 */
[----:B------:R-:W-:-:S02]  /*49b0*/  ISETP.GE.AND P2, PT, R13, R171, PT ;  /* 0x000000ab0d00720c */ /* 0x000fc40003f46270 */
[C---:B------:R-:W-:Y:S02]  /*49c0*/  ISETP.GE.AND P1, PT, R13.reuse, R170, PT ;  /* 0x000000aa0d00720c */ /* 0x040fe40003f26270 */
[----:B------:R-:W-:Y:S02]  /*49d0*/  ISETP.GE.AND P5, PT, R13, R166, PT ;  /* 0x000000a60d00720c */ /* 0x000fe40003fa6270 */
[----:B------:R-:W-:Y:S02]  /*49e0*/  FSEL R13, R70, -INF , P3 ;  /* 0xff800000460d7808 */ /* 0x000fe40001800000 */
[----:B------:R-:W-:Y:S01]  /*49f0*/  FSEL R69, R69, -INF , P4 ;  /* 0xff80000045457808 */ /* 0x000fe20002000000 */
[----:B------:R-:W-:Y:S01]  /*4a00*/  VIADD R99, R95, 0x21 ;  /* 0x000000215f637836 */ /* 0x000fe20000000000 */
[----:B------:R-:W-:Y:S01]  /*4a10*/  ISETP.GE.AND P3, PT, R15, R172, PT ;  /* 0x000000ac0f00720c */ /* 0x000fe20003f66270 */
[----:B------:R-:W-:Y:S01]  /*4a20*/  VIADD R97, R95, 0x28 ;  /* 0x000000285f617836 */ /* 0x000fe20000000000 */
[----:B------:R-:W-:-:S02]  /*4a30*/  ISETP.GE.AND P4, PT, R15, R170, PT ;  /* 0x000000aa0f00720c */ /* 0x000fc40003f86270 */
[----:B------:R-:W-:Y:S02]  /*4a40*/  FSEL R13, R13, -INF , !P6 ;  /* 0xff8000000d0d7808 */ /* 0x000fe40007000000 */
[----:B------:R-:W-:Y:S02]  /*4a50*/  FSEL R69, R69, -INF , !P2 ;  /* 0xff80000045457808 */ /* 0x000fe40005000000 */
[C---:B------:R-:W-:Y:S02]  /*4a60*/  ISETP.GE.AND P6, PT, R15.reuse, R171, PT ;  /* 0x000000ab0f00720c */ /* 0x040fe40003fc6270 */
[----:B------:R-:W-:Y:S02]  /*4a70*/  ISETP.GE.AND P2, PT, R15, R166, PT ;  /* 0x000000a60f00720c */ /* 0x000fe40003f46270 */
[----:B------:R-:W-:Y:S01]  /*4a80*/  FSEL R15, R71, -INF , P1 ;  /* 0xff800000470f7808 */ /* 0x000fe20000800000 */
[----:B------:R-:W-:Y:S01]  /*4a90*/  VIADD R71, R95, 0x29 ;  /* 0x000000295f477836 */ /* 0x000fe20000000000 */
[----:B------:R-:W-:-:S02]  /*4aa0*/  FSEL R64, R64, -INF , P3 ;  /* 0xff80000040407808 */ /* 0x000fc40001800000 */
[----:B------:R-:W-:Y:S02]  /*4ab0*/  FSEL R66, R66, -INF , P4 ;  /* 0xff80000042427808 */ /* 0x000fe40002000000 */
[C---:B------:R-:W-:Y:S02]  /*4ac0*/  ISETP.GE.AND P1, PT, R99.reuse, R172, PT ;  /* 0x000000ac6300720c */ /* 0x040fe40003f26270 */
[----:B------:R-:W-:Y:S02]  /*4ad0*/  ISETP.GE.AND P3, PT, R99, R170, PT ;  /* 0x000000aa6300720c */ /* 0x000fe40003f66270 */
[----:B------:R-:W-:Y:S02]  /*4ae0*/  ISETP.GE.AND P4, PT, R97, R172, PT ;  /* 0x000000ac6100720c */ /* 0x000fe40003f86270 */
[----:B------:R-:W-:Y:S02]  /*4af0*/  FSEL R15, R15, -INF , !P5 ;  /* 0xff8000000f0f7808 */ /* 0x000fe40006800000 */
[----:B------:R-:W-:-:S02]  /*4b00*/  FSEL R107, R64, -INF , !P6 ;  /* 0xff800000406b7808 */ /* 0x000fc40007000000 */
[----:B------:R-:W-:Y:S02]  /*4b10*/  FSEL R65, R65, -INF , P1 ;  /* 0xff80000041417808 */ /* 0x000fe40000800000 */
[----:B------:R-:W-:Y:S01]  /*4b20*/  FSEL R193, R67, -INF , P3 ;  /* 0xff80000043c17808 */ /* 0x000fe20001800000 */
[----:B------:R-:W-:Y:S01]  /*4b30*/  VIADD R67, R95, 0x30 ;  /* 0x000000305f437836 */ /* 0x000fe20000000000 */
[----:B------:R-:W-:Y:S02]  /*4b40*/  FSEL R60, R60, -INF , P4 ;  /* 0xff8000003c3c7808 */ /* 0x000fe40002000000 */
[C---:B------:R-:W-:Y:S02]  /*4b50*/  ISETP.GE.AND P5, PT, R99.reuse, R171, PT ;  /* 0x000000ab6300720c */ /* 0x040fe40003fa6270 */
[----:B------:R-:W-:Y:S02]  /*4b60*/  ISETP.GE.AND P6, PT, R99, R166, PT ;  /* 0x000000a66300720c */ /* 0x000fe40003fc6270 */
[----:B------:R-:W-:-:S02]  /*4b70*/  ISETP.GE.AND P1, PT, R97, R170, PT ;  /* 0x000000aa6100720c */ /* 0x000fc40003f26270 */
[C---:B------:R-:W-:Y:S02]  /*4b80*/  ISETP.GE.AND P3, PT, R71.reuse, R172, PT ;  /* 0x000000ac4700720c */ /* 0x040fe40003f66270 */
[----:B------:R-:W-:Y:S02]  /*4b90*/  ISETP.GE.AND P4, PT, R71, R170, PT ;  /* 0x000000aa4700720c */ /* 0x000fe40003f86270 */
[----:B------:R-:W-:Y:S02]  /*4ba0*/  FSEL R197, R66, -INF , !P2 ;  /* 0xff80000042c57808 */ /* 0x000fe40005000000 */
[----:B------:R-:W-:Y:S01]  /*4bb0*/  FSEL R199, R65, -INF , !P5 ;  /* 0xff80000041c77808 */ /* 0x000fe20006800000 */
[----:B------:R-:W-:Y:S01]  /*4bc0*/  VIADD R65, R95, 0x31 ;  /* 0x000000315f417836 */ /* 0x000fe20000000000 */
[----:B------:R-:W-:Y:S02]  /*4bd0*/  FSEL R193, R193, -INF , !P6 ;  /* 0xff800000c1c17808 */ /* 0x000fe40007000000 */
[----:B------:R-:W-:-:S02]  /*4be0*/  FSEL R62, R62, -INF , P1 ;  /* 0xff8000003e3e7808 */ /* 0x000fc40000800000 */
[----:B------:R-:W-:Y:S02]  /*4bf0*/  FSEL R61, R61, -INF , P3 ;  /* 0xff8000003d3d7808 */ /* 0x000fe40001800000 */
[----:B------:R-:W-:Y:S01]  /*4c00*/  FSEL R133, R63, -INF , P4 ;  /* 0xff8000003f857808 */ /* 0x000fe20002000000 */
[----:B------:R-:W-:Y:S01]  /*4c10*/  VIADD R63, R95, 0x38 ;  /* 0x000000385f3f7836 */ /* 0x000fe20000000000 */
[CC--:B------:R-:W-:Y:S02]  /*4c20*/  ISETP.GE.AND P2, PT, R97.reuse, R171.reuse, PT ;  /* 0x000000ab6100720c */ /* 0x0c0fe40003f46270 */
[----:B------:R-:W-:Y:S02]  /*4c30*/  ISETP.GE.AND P5, PT, R97, R166, PT ;  /* 0x000000a66100720c */ /* 0x000fe40003fa6270 */
[----:B------:R-:W-:Y:S02]  /*4c40*/  ISETP.GE.AND P6, PT, R71, R171, PT ;  /* 0x000000ab4700720c */ /* 0x000fe40003fc6270 */
[----:B------:R-:W-:-:S02]  /*4c50*/  ISETP.GE.AND P1, PT, R67, R172, PT ;  /* 0x000000ac4300720c */ /* 0x000fc40003f26270 */
[----:B------:R-:W-:Y:S02]  /*4c60*/  ISETP.GE.AND P3, PT, R67, R170, PT ;  /* 0x000000aa4300720c */ /* 0x000fe40003f66270 */
[----:B------:R-:W-:Y:S02]  /*4c70*/  FSEL R201, R60, -INF , !P2 ;  /* 0xff8000003cc97808 */ /* 0x000fe40005000000 */
[----:B------:R-:W-:Y:S02]  /*4c80*/  FSEL R195, R62, -INF , !P5 ;  /* 0xff8000003ec37808 */ /* 0x000fe40006800000 */
[----:B------:R-:W-:Y:S01]  /*4c90*/  FSEL R203, R61, -INF , !P6 ;  /* 0xff8000003dcb7808 */ /* 0x000fe20007000000 */
[----:B------:R-:W-:Y:S01]  /*4ca0*/  VIADD R61, R95, 0x39 ;  /* 0x000000395f3d7836 */ /* 0x000fe20000000000 */
[----:B------:R-:W-:Y:S02]  /*4cb0*/  FSEL R56, R56, -INF , P1 ;  /* 0xff80000038387808 */ /* 0x000fe40000800000 */
[----:B------:R-:W-:-:S02]  /*4cc0*/  FSEL R58, R58, -INF , P3 ;  /* 0xff8000003a3a7808 */ /* 0x000fc40001800000 */
[----:B------:R-:W-:Y:S02]  /*4cd0*/  ISETP.GE.AND P2, PT, R71, R166, PT ;  /* 0x000000a64700720c */ /* 0x000fe40003f46270 */
[----:B------:R-:W-:Y:S02]  /*4ce0*/  ISETP.GE.AND P5, PT, R67, R171, PT ;  /* 0x000000ab4300720c */ /* 0x000fe40003fa6270 */
[C---:B------:R-:W-:Y:S02]  /*4cf0*/  ISETP.GE.AND P4, PT, R65.reuse, R172, PT ;  /* 0x000000ac4100720c */ /* 0x040fe40003f86270 */
[----:B------:R-:W-:Y:S02]  /*4d00*/  ISETP.GE.AND P1, PT, R65, R170, PT ;  /* 0x000000aa4100720c */ /* 0x000fe40003f26270 */
[----:B------:R-:W-:Y:S02]  /*4d10*/  ISETP.GE.AND P3, PT, R63, R172, PT ;  /* 0x000000ac3f00720c */ /* 0x000fe40003f66270 */
[----:B------:R-:W-:-:S02]  /*4d20*/  FSEL R133, R133, -INF , !P2 ;  /* 0xff80000085857808 */ /* 0x000fc40005000000 */
[----:B------:R-:W-:Y:S02]  /*4d30*/  FSEL R119, R56, -INF , !P5 ;  /* 0xff80000038777808 */ /* 0x000fe40006800000 */
[----:B------:R-:W-:Y:S02]  /*4d40*/  FSEL R57, R57, -INF , P4 ;  /* 0xff80000039397808 */ /* 0x000fe40002000000 */
[----:B------:R-:W-:Y:S01]  /*4d50*/  FSEL R117, R59, -INF , P1 ;  /* 0xff8000003b757808 */ /* 0x000fe20000800000 */
[----:B------:R-:W-:Y:S01]  /*4d60*/  VIADD R59, R95, 0x40 ;  /* 0x000000405f3b7836 */ /* 0x000fe20000000000 */
[----:B------:R-:W-:Y:S02]  /*4d70*/  FSEL R52, R52, -INF , P3 ;  /* 0xff80000034347808 */ /* 0x000fe40001800000 */
[C---:B------:R-:W-:Y:S02]  /*4d80*/  ISETP.GE.AND P2, PT, R65.reuse, R171, PT ;  /* 0x000000ab4100720c */ /* 0x040fe40003f46270 */
[----:B------:R-:W-:-:S02]  /*4d90*/  ISETP.GE.AND P5, PT, R65, R166, PT ;  /* 0x000000a64100720c */ /* 0x000fc40003fa6270 */
[----:B------:R-:W-:Y:S02]  /*4da0*/  ISETP.GE.AND P4, PT, R63, R170, PT ;  /* 0x000000aa3f00720c */ /* 0x000fe40003f86270 */
[C---:B------:R-:W-:Y:S02]  /*4db0*/  ISETP.GE.AND P1, PT, R61.reuse, R172, PT ;  /* 0x000000ac3d00720c */ /* 0x040fe40003f26270 */
[----:B------:R-:W-:Y:S02]  /*4dc0*/  ISETP.GE.AND P3, PT, R61, R170, PT ;  /* 0x000000aa3d00720c */ /* 0x000fe40003f66270 */
[----:B------:R-:W-:Y:S01]  /*4dd0*/  FSEL R187, R57, -INF , !P2 ;  /* 0xff80000039bb7808 */ /* 0x000fe20005000000 */
[----:B------:R-:W-:Y:S01]  /*4de0*/  VIADD R57, R95, 0x41 ;  /* 0x000000415f397836 */ /* 0x000fe20000000000 */
[----:B------:R-:W-:Y:S02]  /*4df0*/  FSEL R117, R117, -INF , !P5 ;  /* 0xff80000075757808 */ /* 0x000fe40006800000 */
[----:B------:R-:W-:-:S02]  /*4e00*/  FSEL R54, R54, -INF , P4 ;  /* 0xff80000036367808 */ /* 0x000fc40002000000 */
[----:B------:R-:W-:Y:S02]  /*4e10*/  FSEL R53, R53, -INF , P1 ;  /* 0xff80000035357808 */ /* 0x000fe40000800000 */
[----:B------:R-:W-:Y:S01]  /*4e20*/  FSEL R173, R55, -INF , P3 ;  /* 0xff80000037ad7808 */ /* 0x000fe20001800000 */
[----:B------:R-:W-:Y:S01]  /*4e30*/  VIADD R55, R95, 0x48 ;  /* 0x000000485f377836 */ /* 0x000fe20000000000 */
[----:B------:R-:W-:Y:S02]  /*4e40*/  ISETP.GE.AND P2, PT, R63, R166, PT ;  /* 0x000000a63f00720c */ /* 0x000fe40003f46270 */
[----:B------:R-:W-:Y:S02]  /*4e50*/  ISETP.GE.AND P5, PT, R61, R171, PT ;  /* 0x000000ab3d00720c */ /* 0x000fe40003fa6270 */
[C---:B------:R-:W-:Y:S02]  /*4e60*/  ISETP.GE.AND P4, PT, R59.reuse, R172, PT ;  /* 0x000000ac3b00720c */ /* 0x040fe40003f86270 */
[----:B------:R-:W-:-:S02]  /*4e70*/  ISETP.GE.AND P1, PT, R59, R170, PT ;  /* 0x000000aa3b00720c */ /* 0x000fc40003f26270 */
[----:B------:R-:W-:Y:S02]  /*4e80*/  FSEL R185, R54, -INF , !P2 ;  /* 0xff80000036b97808 */ /* 0x000fe40005000000 */
[----:B------:R-:W-:Y:S01]  /*4e90*/  FSEL R191, R53, -INF , !P5 ;  /* 0xff80000035bf7808 */ /* 0x000fe20006800000 */
[----:B------:R-:W-:Y:S01]  /*4ea0*/  VIADD R53, R95, 0x49 ;  /* 0x000000495f357836 */ /* 0x000fe20000000000 */
[----:B------:R-:W-:Y:S02]  /*4eb0*/  FSEL R48, R48, -INF , P4 ;  /* 0xff80000030307808 */ /* 0x000fe40002000000 */
[----:B------:R-:W-:Y:S02]  /*4ec0*/  FSEL R50, R50, -INF , P1 ;  /* 0xff80000032327808 */ /* 0x000fe40000800000 */
[----:B------:R-:W-:Y:S02]  /*4ed0*/  ISETP.GE.AND P2, PT, R59, R171, PT ;  /* 0x000000ab3b00720c */ /* 0x000fe40003f46270 */
[----:B------:R-:W-:-:S02]  /*4ee0*/  ISETP.GE.AND P4, PT, R57, R170, PT ;  /* 0x000000aa3900720c */ /* 0x000fc40003f86270 */
[----:B------:R-:W-:Y:S02]  /*4ef0*/  ISETP.GE.AND P1, PT, R55, R172, PT ;  /* 0x000000ac3700720c */ /* 0x000fe40003f26270 */
[----:B------:R-:W-:Y:S02]  /*4f00*/  FSEL R137, R48, -INF , !P2 ;  /* 0xff80000030897808 */ /* 0x000fe40005000000 */
[----:B------:R-:W-:Y:S01]  /*4f10*/  FSEL R135, R51, -INF , P4 ;  /* 0xff80000033877808 */ /* 0x000fe20002000000 */
[----:B------:R-:W-:Y:S01]  /*4f20*/  VIADD R51, R95, 0x50 ;  /* 0x000000505f337836 */ /* 0x000fe20000000000 */
[----:B------:R-:W-:Y:S02]  /*4f30*/  FSEL R44, R44, -INF , P1 ;  /* 0xff8000002c2c7808 */ /* 0x000fe40000800000 */
[----:B------:R-:W-:Y:S02]  /*4f40*/  ISETP.GE.AND P2, PT, R57, R166, PT ;  /* 0x000000a63900720c */ /* 0x000fe40003f46270 */
[----:B------:R-:W-:-:S02]  /*4f50*/  ISETP.GE.AND P4, PT, R53, R172, PT ;  /* 0x000000ac3500720c */ /* 0x000fc40003f86270 */
[-C--:B------:R-:W-:Y:S02]  /*4f60*/  ISETP.GE.AND P1, PT, R53, R170.reuse, PT ;  /* 0x000000aa3500720c */ /* 0x080fe40003f26270 */
[----:B------:R-:W-:Y:S02]  /*4f70*/  FSEL R135, R135, -INF , !P2 ;  /* 0xff80000087877808 */ /* 0x000fe40005000000 */
[----:B------:R-:W-:Y:S02]  /*4f80*/  FSEL R45, R45, -INF , P4 ;  /* 0xff8000002d2d7808 */ /* 0x000fe40002000000 */
[----:B------:R-:W-:Y:S01]  /*4f90*/  FSEL R139, R47, -INF , P1 ;  /* 0xff8000002f8b7808 */ /* 0x000fe20000800000 */
[----:B------:R-:W-:Y:S01]  /*4fa0*/  VIADD R47, R95, 0x58 ;  /* 0x000000585f2f7836 */ /* 0x000fe20000000000 */
[----:B------:R-:W-:Y:S02]  /*4fb0*/  ISETP.GE.AND P2, PT, R53, R171, PT ;  /* 0x000000ab3500720c */ /* 0x000fe40003f46270 */
[----:B------:R-:W-:-:S02]  /*4fc0*/  ISETP.GE.AND P4, PT, R51, R170, PT ;  /* 0x000000aa3300720c */ /* 0x000fc40003f86270 */
[----:B------:R-:W-:Y:S02]  /*4fd0*/  ISETP.GE.AND P6, PT, R67, R166, PT ;  /* 0x000000a64300720c */ /* 0x000fe40003fc6270 */
[----:B------:R-:W-:Y:S01]  /*4fe0*/  FSEL R183, R45, -INF , !P2 ;  /* 0xff8000002db77808 */ /* 0x000fe20005000000 */
[----:B------:R-:W-:Y:S01]  /*4ff0*/  VIADD R45, R95, 0x59 ;  /* 0x000000595f2d7836 */ /* 0x000fe20000000000 */
[----:B------:R-:W-:Y:S02]  /*5000*/  FSEL R42, R42, -INF , P4 ;  /* 0xff8000002a2a7808 */ /* 0x000fe40002000000 */
[----:B------:R-:W-:Y:S02]  /*5010*/  ISETP.GE.AND P4, PT, R47, R172, PT ;  /* 0x000000ac2f00720c */ /* 0x000fe40003f86270 */
[----:B------:R-:W-:Y:S02]  /*5020*/  FSEL R125, R58, -INF , !P6 ;  /* 0xff8000003a7d7808 */ /* 0x000fe40007000000 */
[----:B------:R-:W-:-:S02]  /*5030*/  ISETP.GE.AND P6, PT, R63, R171, PT ;  /* 0x000000ab3f00720c */ /* 0x000fc40003fc6270 */
[----:B------:R-:W-:Y:S02]  /*5040*/  FSEL R32, R32, -INF , P4 ;  /* 0xff80000020207808 */ /* 0x000fe40002000000 */
[----:B------:R-:W-:Y:S02]  /*5050*/  ISETP.GE.AND P4, PT, R45, R170, PT ;  /* 0x000000aa2d00720c */ /* 0x000fe40003f86270 */
[----:B------:R-:W-:Y:S02]  /*5060*/  FSEL R189, R52, -INF , !P6 ;  /* 0xff80000034bd7808 */ /* 0x000fe40007000000 */
[-C--:B------:R-:W-:Y:S02]  /*5070*/  ISETP.GE.AND P6, PT, R61, R166.reuse, PT ;  /* 0x000000a63d00720c */ /* 0x080fe40003fc6270 */
        /* <DEDUP_REMOVED lines=9> */
[----:B------:R-:W-:Y:S02]  /*5110*/  FSEL R0, R12, -INF , P4 ;  /* 0xff8000000c007808 */ /* 0x000fe40002000000 */
[----:B------:R-:W-:Y:S02]  /*5120*/  ISETP.GE.AND P4, PT, R95, R171, PT ;  /* 0x000000ab5f00720c */ /* 0x000fe40003f86270 */
[----:B------:R-:W-:Y:S01]  /*5130*/  FSEL R179, R49, -INF , !P6 ;  /* 0xff80000031b37808 */ /* 0x000fe20007000000 */
[----:B------:R-:W-:Y:S01]  /*5140*/  VIADD R49, R95, 0x51 ;  /* 0x000000515f317836 */ /* 0x000fe20000000000 */
[----:B------:R-:W-:Y:S02]  /*5150*/  FSEL R181, R44, -INF , !P5 ;  /* 0xff8000002cb57808 */ /* 0x000fe40006800000 */
[----:B------:R-:W-:-:S02]  /*5160*/  ISETP.GE.AND P5, PT, R53, R166, PT ;  /* 0x000000a63500720c */ /* 0x000fc40003fa6270 */
[----:B------:R-:W-:Y:S02]  /*5170*/  FSEL R0, R0, -INF , !P4 ;  /* 0xff80000000007808 */ /* 0x000fe40006000000 */
[----:B------:R-:W-:Y:S02]  /*5180*/  ISETP.GE.AND P3, PT, R55, R170, PT ;  /* 0x000000aa3700720c */ /* 0x000fe40003f66270 */
[----:B------:R-:W-:Y:S02]  /*5190*/  ISETP.GE.AND P1, PT, R49, R172, PT ;  /* 0x000000ac3100720c */ /* 0x000fe40003f26270 */
[----:B------:R-:W-:Y:S02]  /*51a0*/  FSEL R139, R139, -INF , !P5 ;  /* 0xff8000008b8b7808 */ /* 0x000fe40006800000 */
[----:B------:R-:W-:Y:S02]  /*51b0*/  FMNMX3.FTZ R12, R0, R85, R87, !PT ;  /* 0x00000055000c7276 */ /* 0x000fe40007810057 */
[----:B------:R-:W-:-:S02]  /*51c0*/  FSEL R46, R46, -INF , P3 ;  /* 0xff8000002e2e7808 */ /* 0x000fc40001800000 */
[----:B------:R-:W-:Y:S02]  /*51d0*/  ISETP.GE.AND P2, PT, R51, R166, PT ;  /* 0x000000a63300720c */ /* 0x000fe40003f46270 */
[----:B------:R-:W-:Y:S02]  /*51e0*/  ISETP.GE.AND P5, PT, R49, R170, PT ;  /* 0x000000aa3100720c */ /* 0x000fe40003fa6270 */
[----:B------:R-:W-:Y:S02]  /*51f0*/  ISETP.GE.AND P6, PT, R55, R166, PT ;  /* 0x000000a63700720c */ /* 0x000fe40003fc6270 */
[----:B------:R-:W-:Y:S01]  /*5200*/  ISETP.GE.AND P3, PT, R51, R172, PT ;  /* 0x000000ac3300720c */ /* 0x000fe20003f66270 */
[----:B------:R-:W-:Y:S01]  /*5210*/  VIADD R35, R95, 0x60 ;  /* 0x000000605f237836 */ /* 0x000fe20000000000 */
[----:B------:R-:W-:Y:S02]  /*5220*/  FSEL R41, R41, -INF , P1 ;  /* 0xff80000029297808 */ /* 0x000fe40000800000 */
[----:B------:R-:W-:-:S02]  /*5230*/  FMNMX3.FTZ R12, R12, R89, R93, !PT ;  /* 0x000000590c0c7276 */ /* 0x000fc4000781005d */
[----:B------:R-:W-:Y:S02]  /*5240*/  FSEL R113, R42, -INF , !P2 ;  /* 0xff8000002a717808 */ /* 0x000fe40005000000 */
[----:B------:R-:W-:Y:S02]  /*5250*/  ISETP.GE.AND P1, PT, R47, R171, PT ;  /* 0x000000ab2f00720c */ /* 0x000fe40003f26270 */
[----:B------:R-:W-:Y:S02]  /*5260*/  FSEL R43, R43, -INF , P5 ;  /* 0xff8000002b2b7808 */ /* 0x000fe40002800000 */
[----:B------:R-:W-:Y:S02]  /*5270*/  FSEL R175, R46, -INF , !P6 ;  /* 0xff8000002eaf7808 */ /* 0x000fe40007000000 */
[----:B------:R-:W-:Y:S02]  /*5280*/  FSEL R40, R40, -INF , P3 ;  /* 0xff80000028287808 */ /* 0x000fe40001800000 */
[----:B------:R-:W-:-:S02]  /*5290*/  ISETP.GE.AND P2, PT, R47, R170, PT ;  /* 0x000000aa2f00720c */ /* 0x000fc40003f46270 */
[----:B------:R-:W-:Y:S02]  /*52a0*/  ISETP.GE.AND P5, PT, R45, R172, PT ;  /* 0x000000ac2d00720c */ /* 0x000fe40003fa6270 */
[-C--:B------:R-:W-:Y:S02]  /*52b0*/  ISETP.GE.AND P6, PT, R51, R171.reuse, PT ;  /* 0x000000ab3300720c */ /* 0x080fe40003fc6270 */
[----:B------:R-:W-:Y:S02]  /*52c0*/  ISETP.GE.AND P3, PT, R49, R171, PT ;  /* 0x000000ab3100720c */ /* 0x000fe40003f66270 */
[----:B------:R-:W-:Y:S02]  /*52d0*/  FMNMX3.FTZ R12, R12, R91, R75, !PT ;  /* 0x0000005b0c0c7276 */ /* 0x000fe4000781004b */
[----:B------:R-:W-:Y:S02]  /*52e0*/  FSEL R129, R32, -INF , !P1 ;  /* 0xff80000020817808 */ /* 0x000fe40004800000 */
[----:B------:R-:W-:-:S02]  /*52f0*/  FSEL R34, R34, -INF , P2 ;  /* 0xff80000022227808 */ /* 0x000fc40001000000 */
[----:B------:R-:W-:Y:S02]  /*5300*/  FSEL R33, R33, -INF , P5 ;  /* 0xff80000021217808 */ /* 0x000fe40002800000 */
[----:B------:R-:W-:Y:S02]  /*5310*/  ISETP.GE.AND P1, PT, R35, R172, PT ;  /* 0x000000ac2300720c */ /* 0x000fe40003f26270 */
[----:B------:R-:W-:Y:S02]  /*5320*/  FSEL R109, R40, -INF , !P6 ;  /* 0xff800000286d7808 */ /* 0x000fe40007000000 */
[----:B------:R-:W-:Y:S02]  /*5330*/  FSEL R115, R41, -INF , !P3 ;  /* 0xff80000029737808 */ /* 0x000fe40005800000 */
[C---:B------:R-:W-:Y:S02]  /*5340*/  ISETP.GE.AND P2, PT, R45.reuse, R171, PT ;  /* 0x000000ab2d00720c */ /* 0x040fe40003f46270 */
[-C--:B------:R-:W-:Y:S01]  /*5350*/  ISETP.GE.AND P5, PT, R45, R166.reuse, PT ;  /* 0x000000a62d00720c */ /* 0x080fe20003fa6270 */
[----:B------:R-:W-:Y:S01]  /*5360*/  VIADD R45, R95, 0x61 ;  /* 0x000000615f2d7836 */ /* 0x000fe20000000000 */
[----:B------:R-:W-:-:S02]  /*5370*/  ISETP.GE.AND P6, PT, R49, R166, PT ;  /* 0x000000a63100720c */ /* 0x000fc40003fc6270 */
[----:B------:R-:W-:Y:S02]  /*5380*/  ISETP.GE.AND P3, PT, R47, R166, PT ;  /* 0x000000a62f00720c */ /* 0x000fe40003f66270 */
[----:B------:R-:W-:Y:S02]  /*5390*/  FMNMX3.FTZ R12, R12, R69, R107, !PT ;  /* 0x000000450c0c7276 */ /* 0x000fe4000781006b */
[----:B------:R-:W-:Y:S02]  /*53a0*/  FSEL R28, R28, -INF , P1 ;  /* 0xff8000001c1c7808 */ /* 0x000fe40000800000 */
[C---:B------:R-:W-:Y:S01]  /*53b0*/  ISETP.GE.AND P1, PT, R95.reuse, R170, PT ;  /* 0x000000aa5f00720c */ /* 0x040fe20003f26270 */
[----:B------:R-:W-:Y:S01]  /*53c0*/  VIADD R41, R95, 0x69 ;  /* 0x000000695f297836 */ /* 0x000fe20000000000 */
[----:B------:R-:W-:Y:S01]  /*53d0*/  FSEL R123, R43, -INF , !P6 ;  /* 0xff8000002b7b7808 */ /* 0x000fe20007000000 */
[----:B------:R-:W-:Y:S01]  /*53e0*/  VIADD R43, R95, 0x68 ;  /* 0x000000685f2b7836 */ /* 0x000fe20000000000 */
[----:B------:R-:W-:-:S02]  /*53f0*/  FSEL R121, R34, -INF , !P3 ;  /* 0xff80000022797808 */ /* 0x000fc40005800000 */
[----:B------:R-:W-:Y:S02]  /*5400*/  FSEL R111, R111, -INF , !P5 ;  /* 0xff8000006f6f7808 */ /* 0x000fe40006800000 */
[----:B------:R-:W-:Y:S02]  /*5410*/  FMNMX3.FTZ R32, R12, R199, R201, !PT ;  /* 0x000000c70c207276 */ /* 0x000fe400078100c9 */
[----:B------:R-:W-:Y:S02]  /*5420*/  ISETP.GE.AND P3, PT, R35, R170, PT ;  /* 0x000000aa2300720c */ /* 0x000fe40003f66270 */
[----:B------:R-:W-:Y:S02]  /*5430*/  ISETP.GE.AND P5, PT, R45, R172, PT ;  /* 0x000000ac2d00720c */ /* 0x000fe40003fa6270 */
[----:B------:R-:W-:Y:S02]  /*5440*/  FSEL R12, R14, -INF , P1 ;  /* 0xff8000000e0c7808 */ /* 0x000fe40000800000 */
[----:B------:R-:W-:-:S02]  /*5450*/  FSEL R127, R33, -INF , !P2 ;  /* 0xff800000217f7808 */ /* 0x000fc40005000000 */
[----:B------:R-:W-:Y:S02]  /*5460*/  FMNMX3.FTZ R14, R32, R203, R119, !PT ;  /* 0x000000cb200e7276 */ /* 0x000fe40007810077 */
[C---:B------:R-:W-:Y:S02]  /*5470*/  ISETP.GE.AND P6, PT, R35.reuse, R171, PT ;  /* 0x000000ab2300720c */ /* 0x040fe40003fc6270 */
[----:B------:R-:W-:Y:S01]  /*5480*/  ISETP.GE.AND P2, PT, R35, R166, PT ;  /* 0x000000a62300720c */ /* 0x000fe20003f46270 */
[----:B------:R-:W-:Y:S01]  /*5490*/  VIADD R35, R95, 0x70 ;  /* 0x000000705f237836 */ /* 0x000fe20000000000 */
[----:B------:R-:W-:Y:S02]  /*54a0*/  FSEL R30, R30, -INF , P3 ;  /* 0xff8000001e1e7808 */ /* 0x000fe40001800000 */
[----:B------:R-:W-:Y:S02]  /*54b0*/  FSEL R29, R29, -INF , P5 ;  /* 0xff8000001d1d7808 */ /* 0x000fe40002800000 */
[----:B------:R-:W-:-:S02]  /*54c0*/  ISETP.GE.AND P3, PT, R43, R172, PT ;  /* 0x000000ac2b00720c */ /* 0x000fc40003f66270 */
[----:B------:R-:W-:Y:S02]  /*54d0*/  ISETP.GE.AND P5, PT, R41, R172, PT ;  /* 0x000000ac2900720c */ /* 0x000fe40003fa6270 */
[----:B------:R-:W-:Y:S02]  /*54e0*/  ISETP.GE.AND P4, PT, R45, R171, PT ;  /* 0x000000ab2d00720c */ /* 0x000fe40003f86270 */
[----:B------:R-:W-:Y:S02]  /*54f0*/  FMNMX3.FTZ R14, R14, R187, R189, !PT ;  /* 0x000000bb0e0e7276 */ /* 0x000fe400078100bd */
[----:B------:R-:W-:Y:S02]  /*5500*/  FSEL R24, R24, -INF , P3 ;  /* 0xff80000018187808 */ /* 0x000fe40001800000 */
[----:B------:R-:W-:Y:S02]  /*5510*/  FSEL R25, R25, -INF , P5 ;  /* 0xff80000019197808 */ /* 0x000fe40002800000 */
[----:B------:R-:W-:-:S02]  /*5520*/  ISETP.GE.AND P1, PT, R41, R171, PT ;  /* 0x000000ab2900720c */ /* 0x000fc40003f26270 */
[----:B------:R-:W-:Y:S02]  /*5530*/  ISETP.GE.AND P3, PT, R35, R172, PT ;  /* 0x000000ac2300720c */ /* 0x000fe40003f66270 */
[----:B------:R-:W-:Y:S02]  /*5540*/  FSEL R57, R29, -INF , !P4 ;  /* 0xff8000001d397808 */ /* 0x000fe40006000000 */
[----:B------:R-:W-:Y:S02]  /*5550*/  FMNMX3.FTZ R14, R14, R191, R137, !PT ;  /* 0x000000bf0e0e7276 */ /* 0x000fe40007810089 */
[----:B------:R-:W-:Y:S02]  /*5560*/  ISETP.GE.AND P4, PT, R95, R166, PT ;  /* 0x000000a65f00720c */ /* 0x000fe40003f86270 */
[----:B------:R-:W-:Y:S02]  /*5570*/  FSEL R53, R25, -INF , !P1 ;  /* 0xff80000019357808 */ /* 0x000fe40004800000 */
[----:B------:R-:W-:-:S02]  /*5580*/  FSEL R20, R20, -INF , P3 ;  /* 0xff80000014147808 */ /* 0x000fc40001800000 */
[----:B------:R-:W-:Y:S01]  /*5590*/  ISETP.GE.AND P1, PT, R35, R171, PT ;  /* 0x000000ab2300720c */ /* 0x000fe20003f26270 */
[----:B------:R-:W-:Y:S01]  /*55a0*/  VIADD R33, R95, 0x71 ;  /* 0x000000715f217836 */ /* 0x000fe20000000000 */
[----:B------:R-:W-:Y:S02]  /*55b0*/  FMNMX3.FTZ R14, R14, R179, R181, !PT ;  /* 0x000000b30e0e7276 */ /* 0x000fe400078100b5 */
[----:B------:R-:W-:Y:S02]  /*55c0*/  FSEL R12, R12, -INF , !P4 ;  /* 0xff8000000c0c7808 */ /* 0x000fe40006000000 */
[----:B------:R-:W-:Y:S02]  /*55d0*/  FSEL R44, R20, -INF , !P1 ;  /* 0xff800000142c7808 */ /* 0x000fe40004800000 */
[----:B------:R-:W-:Y:S02]  /*55e0*/  FMNMX3.FTZ R20, R14, R183, R109, !PT ;  /* 0x000000b70e147276 */ /* 0x000fe4000781006d */
[----:B------:R-:W-:-:S02]  /*55f0*/  FMNMX3.FTZ R14, R12, R83, R77, !PT ;  /* 0x000000530c0e7276 */ /* 0x000fc4000781004d */
[----:B------:R-:W-:Y:S02]  /*5600*/  ISETP.GE.AND P5, PT, R33, R172, PT ;  /* 0x000000ac2100720c */ /* 0x000fe40003fa6270 */
[----:B------:R-:W-:Y:S02]  /*5610*/  FSEL R59, R28, -INF , !P6 ;  /* 0xff8000001c3b7808 */ /* 0x000fe40007000000 */
[----:B------:R-:W-:Y:S02]  /*5620*/  FMNMX3.FTZ R14, R14, R79, R81, !PT ;  /* 0x0000004f0e0e7276 */ /* 0x000fe40007810051 */
[----:B------:R-:W-:Y:S01]  /*5630*/  FSEL R34, R21, -INF , P5 ;  /* 0xff80000015227808 */ /* 0x000fe20002800000 */
[----:B------:R-:W-:Y:S01]  /*5640*/  VIADD R21, R95, 0x78 ;  /* 0x000000785f157836 */ /* 0x000fe20000000000 */
[----:B------:R-:W-:Y:S02]  /*5650*/  ISETP.GE.AND P6, PT, R43, R171, PT ;  /* 0x000000ab2b00720c */ /* 0x000fe40003fc6270 */
[----:B------:R-:W-:-:S02]  /*5660*/  FMNMX3.FTZ R14, R14, R73, R13, !PT ;  /* 0x000000490e0e7276 */ /* 0x000fc4000781000d */
[----:B------:R-:W-:Y:S02]  /*5670*/  FSEL R55, R24, -INF , !P6 ;  /* 0xff80000018377808 */ /* 0x000fe40007000000 */
[----:B------:R-:W-:Y:S02]  /*5680*/  ISETP.GE.AND P6, PT, R33, R171, PT ;  /* 0x000000ab2100720c */ /* 0x000fe40003fc6270 */
[----:B------:R-:W-:Y:S02]  /*5690*/  ISETP.GE.AND P4, PT, R21, R172, PT ;  /* 0x000000ac1500720c */ /* 0x000fe40003f86270 */
[----:B------:R-:W-:Y:S02]  /*56a0*/  FMNMX3.FTZ R14, R14, R15, R197, !PT ;  /* 0x0000000f0e0e7276 */ /* 0x000fe400078100c5 */
[----:B------:R-:W-:Y:S02]  /*56b0*/  FSEL R34, R34, -INF , !P6 ;  /* 0xff80000022227808 */ /* 0x000fe40007000000 */
[----:B------:R-:W-:-:S02]  /*56c0*/  FMNMX3.FTZ R20, R20, R115, R129, !PT ;  /* 0x0000007314147276 */ /* 0x000fc40007810081 */
[----:B------:R-:W-:Y:S02]  /*56d0*/  ISETP.GE.AND P6, PT, R21, R171, PT ;  /* 0x000000ab1500720c */ /* 0x000fe40003fc6270 */
[----:B------:R-:W-:Y:S02]  /*56e0*/  FSEL R16, R16, -INF , P4 ;  /* 0xff80000010107808 */ /* 0x000fe40002000000 */
[----:B------:R-:W-:Y:S01]  /*56f0*/  FMNMX3.FTZ R14, R14, R193, R195, !PT ;  /* 0x000000c10e0e7276 */ /* 0x000fe200078100c3 */
[----:B------:R-:W-:Y:S01]  /*5700*/  VIADD R95, R95, 0x79 ;  /* 0x000000795f5f7836 */ /* 0x000fe20000000000 */
[----:B------:R-:W-:Y:S02]  /*5710*/  FMNMX3.FTZ R20, R20, R127, R59, !PT ;  /* 0x0000007f14147276 */ /* 0x000fe4000781003b */
[----:B------:R-:W-:Y:S02]  /*5720*/  FSEL R46, R16, -INF , !P6 ;  /* 0xff800000102e7808 */ /* 0x000fe40007000000 */
[----:B------:R-:W-:-:S02]  /*5730*/  FMNMX3.FTZ R16, R14, R133, R125, !PT ;  /* 0x000000850e107276 */ /* 0x000fc4000781007d */
[C---:B------:R-:W-:Y:S02]  /*5740*/  ISETP.GE.AND P4, PT, R95.reuse, R172, PT ;  /* 0x000000ac5f00720c */ /* 0x040fe40003f86270 */
[----:B------:R-:W-:Y:S02]  /*5750*/  FMNMX3.FTZ R20, R20, R57, R55, !PT ;  /* 0x0000003914147276 */ /* 0x000fe40007810037 */
[----:B------:R-:W-:Y:S02]  /*5760*/  FMNMX3.FTZ R16, R16, R117, R185, !PT ;  /* 0x0000007510107276 */ /* 0x000fe400078100b9 */
[----:B------:R-:W-:Y:S02]  /*5770*/  ISETP.GE.AND P6, PT, R95, R171, PT ;  /* 0x000000ab5f00720c */ /* 0x000fe40003fc6270 */
[----:B------:R-:W-:Y:S02]  /*5780*/  FSEL R17, R17, -INF , P4 ;  /* 0xff80000011117808 */ /* 0x000fe40002000000 */
[----:B------:R-:W-:-:S02]  /*5790*/  FMNMX3.FTZ R25, R20, R53, R44, !PT ;  /* 0x0000003514197276 */ /* 0x000fc4000781002c */
[----:B------:R-:W-:Y:S02]  /*57a0*/  FMNMX3.FTZ R16, R16, R173, R177, !PT ;  /* 0x000000ad10107276 */ /* 0x000fe400078100b1 */
[----:B------:R-:W-:Y:S02]  /*57b0*/  FSEL R48, R17, -INF , !P6 ;  /* 0xff80000011307808 */ /* 0x000fe40007000000 */
[----:B------:R-:W-:Y:S02]  /*57c0*/  FMNMX3.FTZ R25, R25, R34, R46, !PT ;  /* 0x0000002219197276 */ /* 0x000fe4000781002e */
[----:B------:R-:W-:Y:S02]  /*57d0*/  FMNMX3.FTZ R16, R16, R135, R175, !PT ;  /* 0x0000008710107276 */ /* 0x000fe400078100af */
[----:B------:R-:W-:Y:S02]  /*57e0*/  ISETP.GE.AND P3, PT, R45, R170, PT ;  /* 0x000000aa2d00720c */ /* 0x000fe40003f66270 */
[----:B------:R-:W-:-:S02]  /*57f0*/  FMNMX.FTZ R14, R48, R25, !PT ;  /* 0x00000019300e7209 */ /* 0x000fc40007810000 */
[----:B------:R-:W-:Y:S02]  /*5800*/  ISETP.GE.AND P1, PT, R43, R170, PT ;  /* 0x000000aa2b00720c */ /* 0x000fe40003f26270 */
[----:B------:R-:W-:Y:S02]  /*5810*/  FMNMX3.FTZ R16, R16, R139, R113, !PT ;  /* 0x0000008b10107276 */ /* 0x000fe40007810071 */
[----:B------:R-:W-:Y:S01]  /*5820*/  FSEL R65, R30, -INF , !P2 ;  /* 0xff8000001e417808 */ /* 0x000fe20005000000 */
[----:B------:R-:W1:Y:S01]  /*5830*/  SHFL.BFLY PT, R17, R14, 0x2, 0x1f ;  /* 0x0c401f000e117f89 */ /* 0x000e6200000e0000 */
[----:B------:R-:W-:Y:S02]  /*5840*/  ISETP.GE.AND P5, PT, R45, R166, PT ;  /* 0x000000a62d00720c */ /* 0x000fe40003fa6270 */
[----:B------:R-:W-:Y:S02]  /*5850*/  ISETP.GE.AND P2, PT, R41, R170, PT ;  /* 0x000000aa2900720c */ /* 0x000fe40003f46270 */
[----:B------:R-:W-:-:S02]  /*5860*/  FSEL R31, R31, -INF , P3 ;  /* 0xff8000001f1f7808 */ /* 0x000fc40001800000 */
[----:B------:R-:W-:Y:S02]  /*5870*/  ISETP.GE.AND P4, PT, R43, R166, PT ;  /* 0x000000a62b00720c */ /* 0x000fe40003f86270 */
        /* <DEDUP_REMOVED lines=8> */
[----:B------:R-:W-:Y:S02]  /*5900*/  FSEL R47, R26, -INF , !P4 ;  /* 0xff8000001a2f7808 */ /* 0x000fe40006000000 */
[----:B------:R-:W-:Y:S02]  /*5910*/  ISETP.GE.AND P2, PT, R21, R170, PT ;  /* 0x000000aa1500720c */ /* 0x000fe40003f46270 */
[----:B------:R-:W-:-:S02]  /*5920*/  FSEL R22, R22, -INF , P3 ;  /* 0xff80000016167808 */ /* 0x000fc40001800000 */
[----:B------:R-:W-:Y:S02]  /*5930*/  FMNMX3.FTZ R16, R16, R111, R65, !PT ;  /* 0x0000006f10107276 */ /* 0x000fe40007810041 */
[----:B------:R-:W-:Y:S02]  /*5940*/  FSEL R23, R23, -INF , P1 ;  /* 0xff80000017177808 */ /* 0x000fe40000800000 */
[-C--:B------:R-:W-:Y:S02]  /*5950*/  ISETP.GE.AND P4, PT, R33, R166.reuse, PT ;  /* 0x000000a62100720c */ /* 0x080fe40003f86270 */
[----:B------:R-:W-:Y:S02]  /*5960*/  ISETP.GE.AND P3, PT, R21, R166, PT ;  /* 0x000000a61500720c */ /* 0x000fe40003f66270 */
[----:B------:R-:W-:Y:S02]  /*5970*/  ISETP.GE.AND P1, PT, R95, R170, PT ;  /* 0x000000aa5f00720c */ /* 0x000fe40003f26270 */
[----:B------:R-:W-:-:S02]  /*5980*/  FSEL R18, R18, -INF , P2 ;  /* 0xff80000012127808 */ /* 0x000fc40001000000 */
[----:B------:R-:W-:Y:S02]  /*5990*/  FSEL R63, R27, -INF , !P6 ;  /* 0xff8000001b3f7808 */ /* 0x000fe40007000000 */
[----:B------:R-:W-:Y:S02]  /*59a0*/  FSEL R45, R22, -INF , !P5 ;  /* 0xff800000162d7808 */ /* 0x000fe40006800000 */
        /* <DEDUP_REMOVED lines=15> */
[----:B------:R-:W-:Y:S01]  /*5aa0*/  FSETP.NEU.FTZ.AND P1, PT, R36, -INF , PT ;  /* 0xff8000002400780b */ /* 0x000fe20003f3d000 */
[----:B---3--:R-:W-:-:S05]  /*5ab0*/  FMUL.FTZ R54, R105, R36 ;  /* 0x0000002469367220 */ /* 0x008fca0000410000 */
[----:B------:R-:W-:Y:S01]  /*5ac0*/  FSEL R54, R54, RZ, P1 ;  /* 0x000000ff36367208 */ /* 0x000fe20000800000 */
[----:B------:R-:W-:-:S04]  /*5ad0*/  IMAD.IADD R144, R39, 0x1, R10 ;  /* 0x0000000127907824 */ /* 0x000fc800078e020a */
[--C-:B------:R-:W-:Y:S01]  /*5ae0*/  FFMA.FTZ R131, R0, R105, -R54.reuse ;  /* 0x0000006900837223 */ /* 0x100fe20000010836 */
[----:B------:R-:W-:Y:S01]  /*5af0*/  IMAD R144, R144, 0x2, R9 ;  /* 0x0000000290907824 */ /* 0x000fe200078e0209 */
[----:B-1----:R-:W-:Y:S01]  /*5b00*/  FMNMX.FTZ R0, R14, R17, !PT ;  /* 0x000000110e007209 */ /* 0x002fe20007810000 */
[-CC-:B------:R-:W-:Y:S01]  /*5b10*/  FFMA.FTZ R108, R85, R105.reuse, -R54.reuse ;  /* 0x00000069556c7223 */ /* 0x180fe20000010836 */
[-CC-:B------:R-:W-:Y:S01]  /*5b20*/  FFMA.FTZ R61, R87, R105.reuse, -R54.reuse ;  /* 0x00000069573d7223 */ /* 0x180fe20000010836 */
[-C--:B------:R-:W-:Y:S01]  /*5b30*/  FFMA.FTZ R52, R89, R105.reuse, -R54 ;  /* 0x0000006959347223 */ /* 0x080fe20000010836 */
[----:B------:R-:W-:Y:S01]  /*5b40*/  FSETP.NEU.FTZ.AND P1, PT, R0, -INF , PT ;  /* 0xff8000000000780b */ /* 0x000fe20003f3d000 */
[----:B------:R-:W-:Y:S01]  /*5b50*/  FMUL.FTZ R28, R105, R0 ;  /* 0x00000000691c7220 */ /* 0x000fe20000410000 */
[----:B------:R-:W-:Y:S01]  /*5b60*/  IMAD.IADD R103, R7, 0x1, R144 ;  /* 0x0000000107677824 */ /* 0x000fe200078e0290 */
[----:B------:R-:W-:Y:S01]  /*5b70*/  MUFU.EX2 R131, R131 ;  /* 0x0000008300837308 */ /* 0x000fe20000000800 */
[-CC-:B------:R-:W-:Y:S01]  /*5b80*/  FFMA.FTZ R51, R93, R105.reuse, -R54.reuse ;  /* 0x000000695d337223 */ /* 0x180fe20000010836 */
[-C--:B------:R-:W-:Y:S01]  /*5b90*/  FFMA.FTZ R32, R91, R105.reuse, -R54 ;  /* 0x000000695b207223 */ /* 0x080fe20000010836 */
[----:B------:R-:W-:Y:S01]  /*5ba0*/  FSEL R28, R28, RZ, P1 ;  /* 0x000000ff1c1c7208 */ /* 0x000fe20000800000 */
[----:B------:R-:W-:Y:S04]  /*5bb0*/  LDSM.16.MT88.4 R16, [R103+0x6800] ;  /* 0x006800006710783b */ /* 0x000fe80000004200 */
[-CC-:B------:R-:W-:Y:S01]  /*5bc0*/  FFMA.FTZ R56, R77, R105.reuse, -R28.reuse ;  /* 0x000000694d387223 */ /* 0x180fe2000001081c */
[-CC-:B------:R-:W-:Y:S01]  /*5bd0*/  FFMA.FTZ R39, R79, R105.reuse, -R28.reuse ;  /* 0x000000694f277223 */ /* 0x180fe2000001081c */
[----:B------:R-:W1:Y:S01]  /*5be0*/  MUFU.EX2 R108, R108 ;  /* 0x0000006c006c7308 */ /* 0x000e620000000800 */
[----:B------:R-:W2:Y:S01]  /*5bf0*/  LDSM.16.MT88.4 R76, [R103+0x6000] ;  /* 0x00600000674c783b */ /* 0x000ea20000004200 */
[-CC-:B------:R-:W-:Y:S01]  /*5c00*/  FFMA.FTZ R58, R12, R105.reuse, -R28.reuse ;  /* 0x000000690c3a7223 */ /* 0x180fe2000001081c */
[-C--:B------:R-:W-:Y:S01]  /*5c10*/  FFMA.FTZ R67, R83, R105.reuse, -R28 ;  /* 0x0000006953437223 */ /* 0x080fe2000001081c */
[-CC-:B------:R-:W-:Y:S01]  /*5c20*/  FFMA.FTZ R31, R75, R105.reuse, -R54.reuse ;  /* 0x000000694b1f7223 */ /* 0x180fe20000010836 */
[-C--:B------:R-:W-:Y:S01]  /*5c30*/  FFMA.FTZ R30, R69, R105.reuse, -R54 ;  /* 0x00000069451e7223 */ /* 0x080fe20000010836 */
[----:B------:R-:W-:Y:S02]  /*5c40*/  LDSM.16.MT88.4 R40, [R144+0x6800] ;  /* 0x006800009028783b */ /* 0x000fe40000004200 */
[----:B------:R-:W-:Y:S08]  /*5c50*/  MUFU.EX2 R61, R61 ;  /* 0x0000003d003d7308 */ /* 0x000ff00000000800 */
[----:B------:R-:W3:Y:S01]  /*5c60*/  MUFU.EX2 R52, R52 ;  /* 0x0000003400347308 */ /* 0x000ee20000000800 */
[----:B------:R-:W-:Y:S01]  /*5c70*/  IMAD.IADD R140, R5, 0x1, R144 ;  /* 0x00000001058c7824 */ /* 0x000fe200078e0290 */
[----:B------:R-:W4:Y:S06]  /*5c80*/  LDSM.16.MT88.4 R92, [R144+0x6000] ;  /* 0x00600000905c783b */ /* 0x000f2c0000004200 */
[----:B------:R-:W-:Y:S08]  /*5c90*/  MUFU.EX2 R56, R56 ;  /* 0x0000003800387308 */ /* 0x000ff00000000800 */
[----:B------:R-:W5:Y:S08]  /*5ca0*/  MUFU.EX2 R39, R39 ;  /* 0x0000002700277308 */ /* 0x000f700000000800 */
[----:B------:R-:W-:Y:S08]  /*5cb0*/  MUFU.EX2 R58, R58 ;  /* 0x0000003a003a7308 */ /* 0x000ff00000000800 */
[----:B------:R-:W2:Y:S01]  /*5cc0*/  MUFU.EX2 R67, R67 ;  /* 0x0000004300437308 */ /* 0x000ea20000000800 */
[-CC-:B------:R-:W-:Y:S01]  /*5cd0*/  FFMA.FTZ R50, R81, R105.reuse, -R28.reuse ;  /* 0x0000006951327223 */ /* 0x180fe2000001081c */
[-CC-:B------:R-:W-:Y:S01]  /*5ce0*/  FFMA.FTZ R9, R73, R105.reuse, -R28.reuse ;  /* 0x0000006949097223 */ /* 0x180fe2000001081c */
[-CC-:B------:R-:W-:Y:S01]  /*5cf0*/  FFMA.FTZ R7, R13, R105.reuse, -R28.reuse ;  /* 0x000000690d077223 */ /* 0x180fe2000001081c */
[----:B------:R-:W-:Y:S01]  /*5d00*/  FFMA.FTZ R10, R15, R105, -R28 ;  /* 0x000000690f0a7223 */ /* 0x000fe2000001081c */
[----:B-1----:R-:W-:Y:S01]  /*5d10*/  F2FP.BF16.F32.PACK_AB R68, R108, R131 ;  /* 0x000000836c44723e */ /* 0x002fe200000010ff */
[----:B------:R-:W-:Y:S01]  /*5d20*/  IMAD.IADD R102, R5, 0x1, R103 ;  /* 0x0000000105667824 */ /* 0x000fe200078e0267 */
[----:B---3--:R-:W-:Y:S01]  /*5d30*/  F2FP.BF16.F32.PACK_AB R70, R52, R61 ;  /* 0x0000003d3446723e */ /* 0x008fe200000010ff */
[----:B------:R-:W-:Y:S01]  /*5d40*/  MUFU.EX2 R51, R51 ;  /* 0x0000003300337308 */ /* 0x000fe20000000800 */
[----:B-----5:R-:W-:Y:S01]  /*5d50*/  F2FP.BF16.F32.PACK_AB R71, R39, R56 ;  /* 0x000000382747723e */ /* 0x020fe200000010ff */
[----:B------:R-:W1:Y:S04]  /*5d60*/  LDSM.16.MT88.4 R84, [R140+0x6000] ;  /* 0x006000008c54783b */ /* 0x000e680000004200 */
[----:B------:R-:W3:Y:S01]  /*5d70*/  LDSM.16.MT88.4 R24, [R102+0x6000] ;  /* 0x006000006618783b */ /* 0x000ee20000004200 */
[----:B--2---:R-:W-:Y:S01]  /*5d80*/  F2FP.BF16.F32.PACK_AB R69, R67, R58 ;  /* 0x0000003a4345723e */ /* 0x004fe200000010ff */
[----:B------:R-:W2:Y:S02]  /*5d90*/  MUFU.EX2 R32, R32 ;  /* 0x0000002000207308 */ /* 0x000ea40000000800 */
[----:B------:R-:W-:Y:S06]  /*5da0*/  LDSM.16.MT88.4 R20, [R140+0x6800] ;  /* 0x006800008c14783b */ /* 0x000fec0000004200 */
[----:B------:R-:W-:Y:S01]  /*5db0*/  MUFU.EX2 R31, R31 ;  /* 0x0000001f001f7308 */ /* 0x000fe20000000800 */
[C---:B------:R-:W-:Y:S07]  /*5dc0*/  HMMA.16816.F32.BF16 R80, R68.reuse, R76, RZ ;  /* 0x0000004c4450723c */ /* 0x040fee00000418ff */
[----:B------:R-:W5:Y:S01]  /*5dd0*/  MUFU.EX2 R30, R30 ;  /* 0x0000001e001e7308 */ /* 0x000f620000000800 */
[----:B------:R-:W-:Y:S07]  /*5de0*/  HMMA.16816.F32.BF16 R76, R68, R78, RZ ;  /* 0x0000004e444c723c */ /* 0x000fee00000418ff */
[----:B------:R-:W-:Y:S08]  /*5df0*/  MUFU.EX2 R50, R50 ;  /* 0x0000003200327308 */ /* 0x000ff00000000800 */
[----:B------:R-:W4:Y:S08]  /*5e00*/  MUFU.EX2 R9, R9 ;  /* 0x0000000900097308 */ /* 0x000f300000000800 */
[----:B------:R-:W-:Y:S08]  /*5e10*/  MUFU.EX2 R7, R7 ;  /* 0x0000000700077308 */ /* 0x000ff00000000800 */
[----:B------:R-:W1:Y:S01]  /*5e20*/  MUFU.EX2 R10, R10 ;  /* 0x0000000a000a7308 */ /* 0x000e620000000800 */
[----:B--2---:R-:W-:-:S02]  /*5e30*/  F2FP.BF16.F32.PACK_AB R12, R32, R51 ;  /* 0x00000033200c723e */ /* 0x004fc400000010ff */
[----:B-----5:R-:W-:Y:S02]  /*5e40*/  F2FP.BF16.F32.PACK_AB R14, R30, R31 ;  /* 0x0000001f1e0e723e */ /* 0x020fe400000010ff */
[----:B----4-:R-:W-:Y:S02]  /*5e50*/  F2FP.BF16.F32.PACK_AB R13, R9, R50 ;  /* 0x00000032090d723e */ /* 0x010fe400000010ff */
[----:B-1----:R-:W-:-:S07]  /*5e60*/  F2FP.BF16.F32.PACK_AB R15, R10, R7 ;  /* 0x000000070a0f723e */ /* 0x002fce00000010ff */
[C---:B------:R-:W-:Y:S08]  /*5e70*/  HMMA.16816.F32.BF16 R80, R12.reuse, R16, R80 ;  /* 0x000000100c50723c */ /* 0x040ff00000041850 */
[----:B------:R-:W-:Y:S01]  /*5e80*/  HMMA.16816.F32.BF16 R76, R12, R18, R76 ;  /* 0x000000120c4c723c */ /* 0x000fe2000004184c */
[----:B------:R-:W1:Y:S07]  /*5e90*/  LDSM.16.MT88.4 R16, [R102+0x6800] ;  /* 0x006800006610783b */ /* 0x000e6e0000004200 */
[C---:B------:R-:W-:Y:S08]  /*5ea0*/  HMMA.16816.F32.BF16 R96, R68.reuse, R92, RZ ;  /* 0x0000005c4460723c */ /* 0x040ff000000418ff */
[C---:B------:R-:W-:Y:S08]  /*5eb0*/  HMMA.16816.F32.BF16 R88, R68.reuse, R84, RZ ;  /* 0x000000544458723c */ /* 0x040ff000000418ff */
[C---:B------:R-:W-:Y:S08]  /*5ec0*/  HMMA.16816.F32.BF16 R92, R68.reuse, R94, RZ ;  /* 0x0000005e445c723c */ /* 0x040ff000000418ff */
[C---:B------:R-:W-:Y:S08]  /*5ed0*/  HMMA.16816.F32.BF16 R84, R68.reuse, R86, RZ ;  /* 0x000000564454723c */ /* 0x040ff000000418ff */
[C---:B---3--:R-:W-:Y:S08]  /*5ee0*/  HMMA.16816.F32.BF16 R72, R68.reuse, R24, RZ ;  /* 0x000000184448723c */ /* 0x048ff000000418ff */
[----:B------:R-:W-:Y:S01]  /*5ef0*/  HMMA.16816.F32.BF16 R68, R68, R26, RZ ;  /* 0x0000001a4444723c */ /* 0x000fe200000418ff */
[-CC-:B------:R-:W-:Y:S01]  /*5f00*/  FFMA.FTZ R107, R107, R105.reuse, -R54.reuse ;  /* 0x000000696b6b7223 */ /* 0x180fe20000010836 */
[-C--:B------:R-:W-:Y:S01]  /*5f10*/  FFMA.FTZ R62, R199, R105.reuse, -R54 ;  /* 0x00000069c73e7223 */ /* 0x080fe20000010836 */
[-CC-:B------:R-:W-:Y:S01]  /*5f20*/  FFMA.FTZ R60, R197, R105.reuse, -R28.reuse ;  /* 0x00000069c53c7223 */ /* 0x180fe2000001081c */
[-CC-:B------:R-:W-:Y:S01]  /*5f30*/  FFMA.FTZ R5, R133, R105.reuse, -R28.reuse ;  /* 0x0000006985057223 */ /* 0x180fe2000001081c */
[----:B------:R-:W-:Y:S07]  /*5f40*/  LDSM.16.MT88.4 R24, [R144+0x7000] ;  /* 0x007000009018783b */ /* 0x000fee0000004200 */
[C---:B-1----:R-:W-:Y:S08]  /*5f50*/  HMMA.16816.F32.BF16 R72, R12.reuse, R16, R72 ;  /* 0x000000100c48723c */ /* 0x042ff00000041848 */
[C---:B------:R-:W-:Y:S01]  /*5f60*/  HMMA.16816.F32.BF16 R68, R12.reuse, R18, R68 ;  /* 0x000000120c44723c */ /* 0x040fe20000041844 */
[----:B------:R-:W1:Y:S07]  /*5f70*/  LDSM.16.MT88.4 R16, [R103+0x7000] ;  /* 0x007000006710783b */ /* 0x000e6e0000004200 */
[----:B------:R-:W-:Y:S01]  /*5f80*/  HMMA.16816.F32.BF16 R96, R12, R40, R96 ;  /* 0x000000280c60723c */ /* 0x000fe20000041860 */
[-CC-:B------:R-:W-:Y:S01]  /*5f90*/  FFMA.FTZ R41, R193, R105.reuse, -R28.reuse ;  /* 0x00000069c1297223 */ /* 0x180fe2000001081c */
[----:B------:R-:W-:-:S06]  /*5fa0*/  FFMA.FTZ R40, R195, R105, -R28 ;  /* 0x00000069c3287223 */ /* 0x000fcc000001081c */
[C---:B------:R-:W-:Y:S01]  /*5fb0*/  HMMA.16816.F32.BF16 R92, R12.reuse, R42, R92 ;  /* 0x0000002a0c5c723c */ /* 0x040fe2000004185c */
[-CC-:B------:R-:W-:Y:S01]  /*5fc0*/  FFMA.FTZ R43, R201, R105.reuse, -R54.reuse ;  /* 0x00000069c92b7223 */ /* 0x180fe20000010836 */
[----:B------:R-:W-:Y:S01]  /*5fd0*/  FFMA.FTZ R42, R203, R105, -R54 ;  /* 0x00000069cb2a7223 */ /* 0x000fe20000010836 */
[----:B------:R-:W-:Y:S08]  /*5fe0*/  MUFU.EX2 R107, R107 ;  /* 0x0000006b006b7308 */ /* 0x000ff00000000800 */
[----:B------:R-:W2:Y:S08]  /*5ff0*/  MUFU.EX2 R62, R62 ;  /* 0x0000003e003e7308 */ /* 0x000eb00000000800 */
[----:B------:R-:W-:Y:S08]  /*6000*/  MUFU.EX2 R43, R43 ;  /* 0x0000002b002b7308 */ /* 0x000ff00000000800 */
[----:B------:R-:W3:Y:S08]  /*6010*/  MUFU.EX2 R42, R42 ;  /* 0x0000002a002a7308 */ /* 0x000ef00000000800 */
[----:B------:R-:W-:Y:S08]  /*6020*/  MUFU.EX2 R60, R60 ;  /* 0x0000003c003c7308 */ /* 0x000ff00000000800 */
[----:B------:R-:W4:Y:S08]  /*6030*/  MUFU.EX2 R41, R41 ;  /* 0x0000002900297308 */ /* 0x000f300000000800 */
[----:B------:R-:W-:Y:S08]  /*6040*/  MUFU.EX2 R40, R40 ;  /* 0x0000002800287308 */ /* 0x000ff00000000800 */
[----:B------:R-:W5:Y:S01]  /*6050*/  MUFU.EX2 R5, R5 ;  /* 0x0000000500057308 */ /* 0x000f620000000800 */
        /* <DEDUP_REMOVED lines=41> */
[----:B------:R-:W1:Y:S07]  /*62f0*/  LDSM.16.MT88.4 R16, [R102+0x7800] ;  /* 0x007800006610783b */ /* 0x000e6e0000004200 */
[----:B------:R-:W-:Y:S01]  /*6300*/  HMMA.16816.F32.BF16 R88, R12, R20, R88 ;  /* 0x000000140c58723c */ /* 0x000fe20000041858 */
[-CC-:B------:R-:W-:Y:S01]  /*6310*/  FFMA.FTZ R20, R135, R105.reuse, -R28.reuse ;  /* 0x0000006987147223 */ /* 0x180fe2000001081c */
[----:B------:R-:W-:-:S03]  /*6320*/  FFMA.FTZ R135, R175, R105, -R28 ;  /* 0x00000069af877223 */ /* 0x000fc6000001081c */
[----:B------:R2:W-:Y:S03]  /*6330*/  MUFU.EX2 R175, R20 ;  /* 0x0000001400af7308 */ /* 0x0005e60000000800 */
[C---:B------:R-:W-:Y:S01]  /*6340*/  HMMA.16816.F32.BF16 R84, R12.reuse, R22, R84 ;  /* 0x000000160c54723c */ /* 0x040fe20000041854 */
[-CC-:B------:R-:W-:Y:S01]  /*6350*/  FFMA.FTZ R173, R137, R105.reuse, -R54.reuse ;  /* 0x0000006989ad7223 */ /* 0x180fe20000010836 */
[-CC-:B------:R-:W-:Y:S01]  /*6360*/  FFMA.FTZ R116, R179, R105.reuse, -R54.reuse ;  /* 0x00000069b3747223 */ /* 0x180fe20000010836 */
[-CC-:B------:R-:W-:Y:S01]  /*6370*/  FFMA.FTZ R137, R181, R105.reuse, -R54.reuse ;  /* 0x00000069b5897223 */ /* 0x180fe20000010836 */
[-C--:B------:R-:W-:Y:S01]  /*6380*/  FFMA.FTZ R112, R183, R105.reuse, -R54 ;  /* 0x00000069b7707223 */ /* 0x080fe20000010836 */
[----:B--2---:R-:W2:Y:S01]  /*6390*/  LDSM.16.MT88.4 R20, [R140+0x8000] ;  /* 0x008000008c14783b */ /* 0x004ea20000004200 */
[-CC-:B------:R-:W-:Y:S01]  /*63a0*/  FFMA.FTZ R114, R177, R105.reuse, -R28.reuse ;  /* 0x00000069b1727223 */ /* 0x180fe2000001081c */
[----:B------:R-:W-:Y:S01]  /*63b0*/  FFMA.FTZ R110, R139, R105, -R28 ;  /* 0x000000698b6e7223 */ /* 0x000fe2000001081c */
[----:B------:R-:W-:Y:S01]  /*63c0*/  MUFU.EX2 R173, R173 ;  /* 0x000000ad00ad7308 */ /* 0x000fe20000000800 */
[C---:B-1----:R-:W-:Y:S08]  /*63d0*/  HMMA.16816.F32.BF16 R72, R12.reuse, R16, R72 ;  /* 0x000000100c48723c */ /* 0x042ff00000041848 */
[C---:B------:R-:W-:Y:S01]  /*63e0*/  HMMA.16816.F32.BF16 R68, R12.reuse, R18, R68 ;  /* 0x000000120c44723c */ /* 0x040fe20000041844 */
[----:B------:R-:W1:Y:S01]  /*63f0*/  LDSM.16.MT88.4 R16, [R103+0x8000] ;  /* 0x008000006710783b */ /* 0x000e620000004200 */
[----:B------:R-:W3:Y:S08]  /*6400*/  MUFU.EX2 R116, R116 ;  /* 0x0000007400747308 */ /* 0x000ef00000000800 */
[----:B------:R-:W-:Y:S08]  /*6410*/  MUFU.EX2 R137, R137 ;  /* 0x0000008900897308 */ /* 0x000ff00000000800 */
[----:B------:R-:W4:Y:S08]  /*6420*/  MUFU.EX2 R112, R112 ;  /* 0x0000007000707308 */ /* 0x000f300000000800 */
[----:B------:R-:W5:Y:S08]  /*6430*/  MUFU.EX2 R114, R114 ;  /* 0x0000007200727308 */ /* 0x000f700000000800 */
[----:B------:R-:W-:Y:S08]  /*6440*/  MUFU.EX2 R135, R135 ;  /* 0x0000008700877308 */ /* 0x000ff00000000800 */
[----:B------:R-:W2:Y:S01]  /*6450*/  MUFU.EX2 R110, R110 ;  /* 0x0000006e006e7308 */ /* 0x000ea20000000800 */
[C---:B------:R-:W-:Y:S08]  /*6460*/  HMMA.16816.F32.BF16 R96, R12.reuse, R24, R96 ;  /* 0x000000180c60723c */ /* 0x040ff00000041860 */
[----:B------:R-:W-:Y:S01]  /*6470*/  HMMA.16816.F32.BF16 R92, R12, R26, R92 ;  /* 0x0000001a0c5c723c */ /* 0x000fe2000004185c */
[----:B------:R-:W1:Y:S01]  /*6480*/  LDSM.16.MT88.4 R24, [R144+0x8000] ;  /* 0x008000009018783b */ /* 0x000e620000004200 */
[----:B---3--:R-:W-:-:S02]  /*6490*/  F2FP.BF16.F32.PACK_AB R12, R116, R173 ;  /* 0x000000ad740c723e */ /* 0x008fc400000010ff */
[----:B----4-:R-:W-:Y:S02]  /*64a0*/  F2FP.BF16.F32.PACK_AB R14, R112, R137 ;  /* 0x00000089700e723e */ /* 0x010fe400000010ff */
[----:B-----5:R-:W-:Y:S02]  /*64b0*/  F2FP.BF16.F32.PACK_AB R13, R175, R114 ;  /* 0x00000072af0d723e */ /* 0x020fe400000010ff */
[----:B--2---:R-:W-:-:S07]  /*64c0*/  F2FP.BF16.F32.PACK_AB R15, R110, R135 ;  /* 0x000000876e0f723e */ /* 0x004fce00000010ff */
[C---:B------:R-:W-:Y:S08]  /*64d0*/  HMMA.16816.F32.BF16 R88, R12.reuse, R20, R88 ;  /* 0x000000140c58723c */ /* 0x040ff00000041858 */
[C---:B------:R-:W-:Y:S01]  /*64e0*/  HMMA.16816.F32.BF16 R84, R12.reuse, R22, R84 ;  /* 0x000000160c54723c */ /* 0x040fe20000041854 */
[----:B------:R-:W2:Y:S07]  /*64f0*/  LDSM.16.MT88.4 R20, [R102+0x8000] ;  /* 0x008000006614783b */ /* 0x000eae0000004200 */
        /* <DEDUP_REMOVED lines=30> */
[----:B------:R-:W-:Y:S01]  /*66e0*/  HMMA.16816.F32.BF16 R92, R12, R18, R92 ;  /* 0x000000120c5c723c */ /* 0x000fe2000004185c */
[----:B------:R-:W1:Y:S01]  /*66f0*/  LDSM.16.MT88.4 R16, [R102+0x8800] ;  /* 0x008800006610783b */ /* 0x000e620000004200 */
[----:B------:R-:W-:Y:S01]  /*6700*/  FADD.FTZ R130, R131, R108 ;  /* 0x0000006c83827221 */ /* 0x000fe20000010000 */
[-CC-:B------:R-:W-:Y:S01]  /*6710*/  FFMA.FTZ R108, R53, R105.reuse, -R54.reuse ;  /* 0x00000069356c7223 */ /* 0x180fe20000010836 */
[----:B------:R-:W-:Y:S01]  /*6720*/  FADD.FTZ R67, R58, R67 ;  /* 0x000000433a437221 */ /* 0x000fe20000010000 */
[----:B------:R-:W-:-:S03]  /*6730*/  FFMA.FTZ R59, R59, R105, -R54 ;  /* 0x000000693b3b7223 */ /* 0x000fc60000010836 */
[C---:B------:R-:W-:Y:S08]  /*6740*/  HMMA.16816.F32.BF16 R88, R12.reuse, R24, R88 ;  /* 0x000000180c58723c */ /* 0x040ff00000041858 */
[C---:B--2---:R-:W-:Y:S08]  /*6750*/  HMMA.16816.F32.BF16 R80, R12.reuse, R20, R80 ;  /* 0x000000140c50723c */ /* 0x044ff00000041850 */
[----:B------:R-:W-:Y:S01]  /*6760*/  HMMA.16816.F32.BF16 R76, R12, R22, R76 ;  /* 0x000000160c4c723c */ /* 0x000fe2000004184c */
[----:B------:R-:W2:Y:S01]  /*6770*/  LDSM.16.MT88.4 R20, [R144+0x9000] ;  /* 0x009000009014783b */ /* 0x000ea20000004200 */
[-CC-:B------:R-:W-:Y:S01]  /*6780*/  FFMA.FTZ R126, R57, R105.reuse, -R54.reuse ;  /* 0x00000069397e7223 */ /* 0x180fe20000010836 */
[-C--:B------:R-:W-:Y:S01]  /*6790*/  FFMA.FTZ R55, R55, R105.reuse, -R54 ;  /* 0x0000006937377223 */ /* 0x080fe20000010836 */
[-CC-:B------:R-:W-:Y:S01]  /*67a0*/  FFMA.FTZ R53, R65, R105.reuse, -R28.reuse ;  /* 0x0000006941357223 */ /* 0x180fe2000001081c */
[----:B------:R-:W-:-:S03]  /*67b0*/  FFMA.FTZ R128, R49, R105, -R28 ;  /* 0x0000006931807223 */ /* 0x000fc6000001081c */
[----:B------:R-:W-:Y:S01]  /*67c0*/  HMMA.16816.F32.BF16 R84, R12, R26, R84 ;  /* 0x0000001a0c54723c */ /* 0x000fe20000041854 */
[----:B------:R-:W3:Y:S01]  /*67d0*/  LDSM.16.MT88.4 R24, [R103+0x9000] ;  /* 0x009000006718783b */ /* 0x000ee20000004200 */
[-CC-:B------:R-:W-:Y:S01]  /*67e0*/  FFMA.FTZ R47, R47, R105.reuse, -R28.reuse ;  /* 0x000000692f2f7223 */ /* 0x180fe2000001081c */
[----:B------:R-:W-:-:S05]  /*67f0*/  FFMA.FTZ R58, R63, R105, -R28 ;  /* 0x000000693f3a7223 */ /* 0x000fca000001081c */
[C---:B-1----:R-:W-:Y:S08]  /*6800*/  HMMA.16816.F32.BF16 R72, R12.reuse, R16, R72 ;  /* 0x000000100c48723c */ /* 0x042ff00000041848 */
[----:B------:R-:W-:Y:S01]  /*6810*/  HMMA.16816.F32.BF16 R68, R12, R18, R68 ;  /* 0x000000120c44723c */ /* 0x000fe20000041844 */
[----:B------:R-:W1:Y:S01]  /*6820*/  LDSM.16.MT88.4 R16, [R140+0x9000] ;  /* 0x009000008c10783b */ /* 0x000e620000004200 */
        /* <DEDUP_REMOVED lines=14> */
[-CC-:B------:R-:W-:Y:S01]  /*6910*/  FFMA.FTZ R39, R44, R105.reuse, -R54.reuse ;  /* 0x000000692c277223 */ /* 0x180fe20000010836 */
[----:B------:R-:W-:Y:S01]  /*6920*/  FFMA.FTZ R44, R46, R105, -R54 ;  /* 0x000000692e2c7223 */ /* 0x000fe20000010836 */
[----:B------:R-:W-:Y:S01]  /*6930*/  FADD.FTZ R46, R32, R51 ;  /* 0x00000033202e7221 */ /* 0x000fe20000010000 */
[----:B------:R-:W-:Y:S01]  /*6940*/  FADD.FTZ R50, R9, R50 ;  /* 0x0000003209327221 */ /* 0x000fe20000010000 */
[----:B----4-:R-:W-:-:S02]  /*6950*/  F2FP.BF16.F32.PACK_AB R12, R126, R59 ;  /* 0x0000003b7e0c723e */ /* 0x010fc400000010ff */
[----:B-----5:R-:W-:Y:S01]  /*6960*/  F2FP.BF16.F32.PACK_AB R14, R108, R55 ;  /* 0x000000376c0e723e */ /* 0x020fe200000010ff */
[----:B------:R-:W-:Y:S01]  /*6970*/  FADD.FTZ R31, R31, R46 ;  /* 0x0000002e1f1f7221 */ /* 0x000fe20000010000 */
[----:B--2---:R-:W-:Y:S01]  /*6980*/  F2FP.BF16.F32.PACK_AB R13, R128, R53 ;  /* 0x00000035800d723e */ /* 0x004fe200000010ff */
[----:B------:R-:W-:Y:S01]  /*6990*/  FADD.FTZ R9, R7, R50 ;  /* 0x0000003207097221 */ /* 0x000fe20000010000 */
[----:B---3--:R-:W-:Y:S01]  /*69a0*/  F2FP.BF16.F32.PACK_AB R15, R58, R47 ;  /* 0x0000002f3a0f723e */ /* 0x008fe200000010ff */
[----:B------:R-:W-:Y:S02]  /*69b0*/  FADD.FTZ R30, R30, R31 ;  /* 0x0000001f1e1e7221 */ /* 0x000fe40000010000 */
[----:B------:R-:W-:Y:S02]  /*69c0*/  FADD.FTZ R9, R10, R9 ;  /* 0x000000090a097221 */ /* 0x000fe40000010000 */
        /* <DEDUP_REMOVED lines=8> */
[----:B------:R-:W-:Y:S02]  /*6a50*/  FADD.FTZ R40, R40, R41 ;  /* 0x0000002928287221 */ /* 0x000fe40000010000 */
[----:B------:R-:W-:Y:S01]  /*6a60*/  HMMA.16816.F32.BF16 R80, R12, R24, R80 ;  /* 0x000000180c50723c */ /* 0x000fe20000041850 */
[----:B------:R-:W-:Y:S01]  /*6a70*/  FADD.FTZ R42, R42, R43 ;  /* 0x0000002b2a2a7221 */ /* 0x000fe20000010000 */
[----:B------:R-:W-:-:S06]  /*6a80*/  FADD.FTZ R40, R5, R40 ;  /* 0x0000002805287221 */ /* 0x000fcc0000010000 */
[C---:B------:R-:W-:Y:S01]  /*6a90*/  HMMA.16816.F32.BF16 R76, R12.reuse, R26, R76 ;  /* 0x0000001a0c4c723c */ /* 0x040fe2000004184c */
[----:B------:R-:W3:Y:S07]  /*6aa0*/  LDSM.16.MT88.4 R24, [R140+0x9800] ;  /* 0x009800008c18783b */ /* 0x000eee0000004200 */
[C---:B-1----:R-:W-:Y:S08]  /*6ab0*/  HMMA.16816.F32.BF16 R88, R12.reuse, R16, R88 ;  /* 0x000000100c58723c */ /* 0x042ff00000041858 */
[----:B------:R-:W-:Y:S01]  /*6ac0*/  HMMA.16816.F32.BF16 R84, R12, R18, R84 ;  /* 0x000000120c54723c */ /* 0x000fe20000041854 */
[----:B------:R-:W1:Y:S01]  /*6ad0*/  LDSM.16.MT88.4 R16, [R144+0x9800] ;  /* 0x009800009010783b */ /* 0x000e620000004200 */
        /* <DEDUP_REMOVED lines=21> */
[----:B------:R-:W1:Y:S01]  /*6c30*/  MUFU.EX2 R10, R10 ;  /* 0x0000000a000a7308 */ /* 0x000e620000000800 */
        /* <DEDUP_REMOVED lines=9> */
[----:B------:R-:W-:Y:S01]  /*6cd0*/  FADD.FTZ R5, R112, R5 ;  /* 0x0000000570057221 */ /* 0x000fe20000010000 */
[----:B-----5:R-:W-:Y:S01]  /*6ce0*/  F2FP.BF16.F32.PACK_AB R14, R49, R44 ;  /* 0x0000002c310e723e */ /* 0x020fe200000010ff */
[----:B------:R-:W-:Y:S01]  /*6cf0*/  FADD.FTZ R9, R110, R9 ;  /* 0x000000096e097221 */ /* 0x000fe20000010000 */
[----:B---3--:R-:W-:Y:S01]  /*6d00*/  F2FP.BF16.F32.PACK_AB R13, R32, R45 ;  /* 0x0000002d200d723e */ /* 0x008fe200000010ff */
[----:B------:R-:W2:Y:S01]  /*6d10*/  LDSM.16.MT88.4 R20, [R103+0x9800] ;  /* 0x009800006714783b */ /* 0x000ea20000004200 */
[----:B-1----:R-:W-:-:S07]  /*6d20*/  F2FP.BF16.F32.PACK_AB R15, R10, R7 ;  /* 0x000000070a0f723e */ /* 0x002fce00000010ff */
[----:B------:R-:W-:Y:S01]  /*6d30*/  HMMA.16816.F32.BF16 R88, R12, R24, R88 ;  /* 0x000000180c58723c */ /* 0x000fe20000041858 */
[----:B------:R-:W-:-:S07]  /*6d40*/  FADD.FTZ R24, R120, R5 ;  /* 0x0000000578187221 */ /* 0x000fce0000010000 */
[----:B------:R-:W-:Y:S01]  /*6d50*/  HMMA.16816.F32.BF16 R84, R12, R26, R84 ;  /* 0x0000001a0c54723c */ /* 0x000fe20000041854 */
[----:B------:R-:W-:Y:S01]  /*6d60*/  FADD.FTZ R26, R124, R9 ;  /* 0x000000097c1a7221 */ /* 0x000fe20000010000 */
[----:B------:R-:W-:-:S06]  /*6d70*/  FADD.FTZ R24, R115, R24 ;  /* 0x0000001873187221 */ /* 0x000fcc0000010000 */
[----:B------:R-:W-:Y:S01]  /*6d80*/  HMMA.16816.F32.BF16 R96, R12, R16, R96 ;  /* 0x000000100c60723c */ /* 0x000fe20000041860 */
[----:B------:R-:W-:-:S07]  /*6d90*/  FADD.FTZ R26, R121, R26 ;  /* 0x0000001a791a7221 */ /* 0x000fce0000010000 */
        /* <DEDUP_REMOVED lines=19> */
[----:B--2---:R-:W-:Y:S01]  /*6ed0*/  HMMA.16816.F32.BF16 R80, R12, R20, R80 ;  /* 0x000000140c50723c */ /* 0x004fe20000041850 */
[----:B------:R-:W-:Y:S01]  /*6ee0*/  BSSY B2, `(.L_x_10749) ;  /* 0x0000451000027945 */ /* 0x000fe20003800000 */
[----:B------:R-:W-:Y:S01]  /*6ef0*/  FADD.FTZ R44, R44, R39 ;  /* 0x000000272c2c7221 */ /* 0x000fe20000010000 */
[----:B------:R-:W-:-:S05]  /*6f00*/  FADD.FTZ R7, R7, R32 ;  /* 0x0000002007077221 */ /* 0x000fca0000010000 */
[----:B------:R-:W-:Y:S01]  /*6f10*/  HMMA.16816.F32.BF16 R76, R12, R22, R76 ;  /* 0x000000160c4c723c */ /* 0x000fe2000004184c */
[----:B------:R-:W-:Y:S01]  /*6f20*/  FADD.FTZ R176, R49, R44 ;  /* 0x0000002c31b07221 */ /* 0x000fe20000010000 */
[----:B------:R-:W-:-:S06]  /*6f30*/  FADD.FTZ R177, R10, R7 ;  /* 0x000000070ab17221 */ /* 0x000fcc0000010000 */
[C---:B-1----:R-:W-:Y:S08]  /*6f40*/  HMMA.16816.F32.BF16 R72, R12.reuse, R16, R72 ;  /* 0x000000100c48723c */ /* 0x042ff00000041848 */
        /* <DEDUP_REMOVED lines=70> */
.L_x_10752:
        /* <DEDUP_REMOVED lines=8> */
.L_x_10753:
[----:B------:R-:W-:Y:S05]  /*7430*/  BSYNC.RECONVERGENT B0 ;  /* 0x0000000000007941 */ /* 0x000fea0003800200 */
.L_x_10751:
[----:B------:R-:W-:Y:S01]  /*7440*/  ISETP.GE.AND P1, PT, R162, R161, PT ;  /* 0x000000a1a200720c */ /* 0x000fe20003f26270 */
[----:B------:R-:W-:Y:S01]  /*7450*/  BSSY.RECONVERGENT B1, `(.L_x_10754) ;  /* 0x0000137000017945 */ /* 0x000fe20003800200 */
[----:B------:R-:W-:-:S05]  /*7460*/  IADD3 R8, P2, PT, R11, R158, RZ ;  /* 0x0000009e0b087210 */ /* 0x000fca0007f5e0ff */
[----:B------:R-:W-:-:S06]  /*7470*/  IMAD.X R9, R4, 0x1, R159, P2 ;  /* 0x0000000104097824 */ /* 0x000fcc00010e069f */
[-C--:B------:R-:W-:Y:S01]  /*7480*/  @!P1 MOV R15, R9.reuse ;  /* 0x00000009000f9202 */ /* 0x080fe20000000f00 */
[----:B------:R-:W-:Y:S01]  /*7490*/  @!P1 IMAD.MOV.U32 R14, RZ, RZ, R8 ;  /* 0x000000ffff0e9224 */ /* 0x000fe200078e0008 */
[-C--:B------:R-:W-:Y:S01]  /*74a0*/  @!P1 MOV R13, R9.reuse ;  /* 0x00000009000d9202 */ /* 0x080fe20000000f00 */
[C---:B------:R-:W-:Y:S01]  /*74b0*/  @!P1 IMAD R6, R153.reuse, 0x60, RZ ;  /* 0x0000006099069824 */ /* 0x040fe200078e02ff */
[CC--:B------:R-:W-:Y:S01]  /*74c0*/  @!P1 LEA R16, P3, R152.reuse, R8.reuse, 0x6 ;  /* 0x0000000898109211 */ /* 0x0c0fe200078630ff */
[----:B------:R-:W-:Y:S01]  /*74d0*/  @!P1 IMAD.WIDE.U32 R14, R152, 0x60, R14 ;  /* 0x00000060980e9825 */ /* 0x000fe200078e000e */
[----:B------:R-:W-:Y:S01]  /*74e0*/  @P1 STS.128 [R163+0x6000], RZ ;  /* 0x006000ffa3001388 */ /* 0x000fe20000000c00 */
[-C--:B------:R-:W-:Y:S02]  /*74f0*/  @!P1 MOV R11, R9.reuse ;  /* 0x00000009000b9202 */ /* 0x080fe40000000f00 */
[----:B------:R-:W-:Y:S01]  /*7500*/  @!P1 IMAD.IADD R15, R6, 0x1, R15 ;  /* 0x00000001060f9824 */ /* 0x000fe200078e020f */
[CC--:B------:R-:W-:Y:S01]  /*7510*/  @!P1 LEA R6, P2, R152.reuse, R8.reuse, 0x5 ;  /* 0x0000000898069211 */ /* 0x0c0fe200078428ff */
[--C-:B------:R-:W-:Y:S01]  /*7520*/  @!P1 IMAD.MOV.U32 R12, RZ, RZ, R8.reuse ;  /* 0x000000ffff0c9224 */ /* 0x100fe200078e0008 */
[----:B------:R-:W-:Y:S01]  /*7530*/  @!PT LDS RZ, [RZ] ;  /* 0x00000000fffff984 */ /* 0x000fe20000000800 */
[----:B------:R-:W-:Y:S01]  /*7540*/  @!PT LDS RZ, [RZ] ;  /* 0x00000000fffff984 */ /* 0x000fe20000000800 */
[----:B------:R-:W-:Y:S01]  /*7550*/  @!PT LDS RZ, [RZ] ;  /* 0x00000000fffff984 */ /* 0x000fe20000000800 */
[----:B------:R-:W-:Y:S01]  /*7560*/  @!P1 LDGSTS.E.BYPASS.LTC128B.128 [R163+0x6000], desc[UR4][R158.64] ;  /* 0x060000009ea39fae */ /* 0x000fe2000b981a04 */
[----:B------:R-:W-:Y:S01]  /*7570*/  @!P1 IMAD.MOV.U32 R10, RZ, RZ, R8 ;  /* 0x000000ffff0a9224 */ /* 0x000fe200078e0008 */
[CC--:B------:R-:W-:Y:S01]  /*7580*/  @!P1 LEA.HI.X R7, R152.reuse, R9.reuse, R153, 0x5, P2 ;  /* 0x0000000998079211 */ /* 0x0c0fe200010f2c99 */
[C---:B------:R-:W-:Y:S01]  /*7590*/  @!P1 IMAD R5, R153.reuse, 0xa0, RZ ;  /* 0x000000a099059824 */ /* 0x040fe200078e02ff */
[----:B------:R-:W-:Y:S01]  /*75a0*/  @P1 STS.128 [R163+0x6800], RZ ;  /* 0x006800ffa3001388 */ /* 0x000fe20000000c00 */
[C---:B------:R-:W-:Y:S01]  /*75b0*/  @!P1 LEA R18, P2, R152.reuse, R8, 0x7 ;  /* 0x0000000898129211 */ /* 0x040fe200078438ff */
[C---:B------:R-:W-:Y:S01]  /*75c0*/  @!P1 IMAD.WIDE.U32 R12, R152.reuse, 0xa0, R12 ;  /* 0x000000a0980c9825 */ /* 0x040fe200078e000c */
[CCC-:B------:R-:W-:Y:S01]  /*75d0*/  @!P1 LEA.HI.X R17, R152.reuse, R9.reuse, R153.reuse, 0x6, P3 ;  /* 0x0000000998119211 */ /* 0x1c0fe200018f3499 */
[----:B------:R-:W-:Y:S01]  /*75e0*/  @!PT LDS RZ, [RZ] ;  /* 0x00000000fffff984 */ /* 0x000fe20000000800 */
[----:B------:R-:W-:Y:S01]  /*75f0*/  @!PT LDS RZ, [RZ] ;  /* 0x00000000fffff984 */ /* 0x000fe20000000800 */
[----:B------:R-:W-:Y:S01]  /*7600*/  @!PT LDS RZ, [RZ] ;  /* 0x00000000fffff984 */ /* 0x000fe20000000800 */
[----:B------:R-:W-:Y:S01]  /*7610*/  @!P1 LDGSTS.E.BYPASS.LTC128B.128 [R163+0x6800], desc[UR4][R8.64] ;  /* 0x0680000008a39fae */ /* 0x000fe2000b981a04 */
[C---:B------:R-:W-:Y:S01]  /*7620*/  @!P1 LEA.HI.X R19, R152.reuse, R9, R153, 0x7, P2 ;  /* 0x0000000998139211 */ /* 0x040fe200010f3c99 */
[----:B------:R-:W-:Y:S01]  /*7630*/  @!P1 IMAD R4, R153, 0xc0, RZ ;  /* 0x000000c099049824 */ /* 0x000fe200078e02ff */
[----:B------:R-:W-:Y:S01]  /*7640*/  @!P1 IADD3 R13, PT, PT, R5, R13, RZ ;  /* 0x0000000d050d9210 */ /* 0x000fe20007ffe0ff */
        /* <DEDUP_REMOVED lines=34> */
[----:B------:R-:W4:Y:S04]  /*7870*/  LDSM.16.M88.4 R48, [R148+0x3000] ;  /* 0x003000009430783b */ /* 0x000f280000000200 */
[----:B------:R-:W5:Y:S04]  /*7880*/  LDSM.16.M88.4 R40, [R148+0x3800] ;  /* 0x003800009428783b */ /* 0x000f680000000200 */
[----:B------:R-:W3:Y:S04]  /*7890*/  LDSM.16.M88.4 R64, [R148+0x2000] ;  /* 0x002000009440783b */ /* 0x000ee80000000200 */
[----:B------:R-:W3:Y:S04]  /*78a0*/  LDSM.16.M88.4 R28, [R148+0x4000] ;  /* 0x00400000941c783b */ /* 0x000ee80000000200 */
[----:B------:R-:W3:Y:S04]  /*78b0*/  LDSM.16.M88.4 R20, [R148+0x4800] ;  /* 0x004800009414783b */ /* 0x000ee80000000200 */
[----:B--2---:R-:W2:Y:S04]  /*78c0*/  LDSM.16.M88.4 R12, [R148+0x5000] ;  /* 0x00500000940c783b */ /* 0x004ea80000000200 */
[----:B------:R-:W2:Y:S04]  /*78d0*/  LDSM.16.M88.4 R124, [R148+0x5800] ;  /* 0x00580000947c783b */ /* 0x000ea80000000200 */
[----:B------:R-:W-:Y:S04]  /*78e0*/  LDSM.16.M88.4 R108, [R147] ;  /* 0x00000000936c783b */ /* 0x000fe80000000200 */
[----:B------:R-:W2:Y:S04]  /*78f0*/  LDSM.16.M88.4 R120, [R143+0x2800] ;  /* 0x002800008f78783b */ /* 0x000ea80000000200 */
[----:B------:R-:W2:Y:S01]  /*7900*/  LDSM.16.M88.4 R116, [R143+0x3000] ;  /* 0x003000008f74783b */ /* 0x000ea20000000200 */
[C---:B-1----:R-:W-:Y:S03]  /*7910*/  HMMA.16816.F32.BF16 R60, R4.reuse, R56, RZ ;  /* 0x00000038043c723c */ /* 0x042fe600000418ff */
[----:B------:R-:W1:Y:S04]  /*7920*/  LDSM.16.M88.4 R112, [R143+0x3800] ;  /* 0x003800008f70783b */ /* 0x000e680000000200 */
[----:B------:R-:W1:Y:S01]  /*7930*/  LDSM.16.M88.4 R128, [R143+0x2000] ;  /* 0x002000008f80783b */ /* 0x000e620000000200 */
[C---:B----4-:R-:W-:Y:S03]  /*7940*/  HMMA.16816.F32.BF16 R52, R4.reuse, R48, RZ ;  /* 0x000000300434723c */ /* 0x050fe600000418ff */
[----:B------:R-:W0:Y:S05]  /*7950*/  LDGDEPBAR ;  /* 0x00000000000079af */ /* 0x000e2a0000000000 */
[C---:B-----5:R-:W-:Y:S08]  /*7960*/  HMMA.16816.F32.BF16 R44, R4.reuse, R40, RZ ;  /* 0x00000028042c723c */ /* 0x060ff000000418ff */
[C---:B------:R-:W-:Y:S08]  /*7970*/  HMMA.16816.F32.BF16 R56, R4.reuse, R58, RZ ;  /* 0x0000003a0438723c */ /* 0x040ff000000418ff */
[C---:B------:R-:W-:Y:S08]  /*7980*/  HMMA.16816.F32.BF16 R48, R4.reuse, R50, RZ ;  /* 0x000000320430723c */ /* 0x040ff000000418ff */
[C---:B------:R-:W-:Y:S08]  /*7990*/  HMMA.16816.F32.BF16 R40, R4.reuse, R42, RZ ;  /* 0x0000002a0428723c */ /* 0x040ff000000418ff */
[C---:B---3--:R-:W-:Y:S08]  /*79a0*/  HMMA.16816.F32.BF16 R104, R4.reuse, R64, RZ ;  /* 0x000000400468723c */ /* 0x048ff000000418ff */
        /* <DEDUP_REMOVED lines=20> */
[C---:B------:R-:W-:Y:S08]  /*7af0*/  HMMA.16816.F32.BF16 R64, R108.reuse, R130, R64 ;  /* 0x000000826c40723c */ /* 0x040ff00000041840 */
        /* <DEDUP_REMOVED lines=10> */
[----:B------:R-:W-:Y:S01]  /*7ba0*/  HMMA.16816.F32.BF16 R4, R108, R114, R4 ;  /* 0x000000726c04723c */ /* 0x000fe20000041804 */
[----:B------:R-:W1:Y:S04]  /*7bb0*/  LDSM.16.M88.4 R108, [R146] ;  /* 0x00000000926c783b */ /* 0x000e680000000200 */
[----:B------:R-:W2:Y:S03]  /*7bc0*/  LDSM.16.M88.4 R112, [R142+0x3800] ;  /* 0x003800008e70783b */ /* 0x000ea60000000200 */
        /* <DEDUP_REMOVED lines=18> */
[C---:B----4-:R-:W-:Y:S08]  /*7cf0*/  HMMA.16816.F32.BF16 R16, R108.reuse, R116, R16 ;  /* 0x000000746c10723c */ /* 0x050ff00000041810 */
        /* <DEDUP_REMOVED lines=16> */
[----:B------:R-:W-:Y:S01]  /*7e00*/  HMMA.16816.F32.BF16 R48, R124, R114, R48 ;  /* 0x000000727c30723c */ /* 0x000fe20000041830 */
[----:B------:R-:W4:Y:S01]  /*7e10*/  LDSM.16.M88.4 R112, [R141+0x5000] ;  /* 0x005000008d70783b */ /* 0x000f220000000200 */
[----:B------:R-:W-:-:S06]  /*7e20*/  DEPBAR.LE SB0, 0x0 ;  /* 0x000080000000791a */ /* 0x000fcc0000000000 */
[C---:B-1----:R-:W-:Y:S08]  /*7e30*/  HMMA.16816.F32.BF16 R32, R124.reuse, R120, R32 ;  /* 0x000000787c20723c */ /* 0x042ff00000041820 */
[C---:B------:R-:W-:Y:S08]  /*7e40*/  HMMA.16816.F32.BF16 R28, R124.reuse, R122, R28 ;  /* 0x0000007a7c1c723c */ /* 0x040ff0000004181c */
[C---:B---3--:R-:W-:Y:S08]  /*7e50*/  HMMA.16816.F32.BF16 R24, R124.reuse, R116, R24 ;  /* 0x000000747c18723c */ /* 0x048ff00000041818 */
[----:B--2---:R-:W-:Y:S01]  /*7e60*/  HMMA.16816.F32.BF16 R8, R124, R108, R8 ;  /* 0x0000006c7c08723c */ /* 0x004fe20000041808 */
[----:B------:R-:W-:Y:S01]  /*7e70*/  IADD3 R108, PT, PT, R38, -0x2, RZ ;  /* 0xfffffffe266c7810 */ /* 0x000fe20007ffe0ff */
[----:B------:R-:W-:Y:S03]  /*7e80*/  BAR.SYNC.DEFER_BLOCKING 0x0 ;  /* 0x0000000000007b1d */ /* 0x000fe60000010000 */
[----:B------:R-:W-:-:S03]  /*7e90*/  ISETP.GT.AND P2, PT, R108, R155, PT ;  /* 0x0000009b6c00720c */ /* 0x000fc60003f44270 */
[C---:B------:R-:W-:Y:S08]  /*7ea0*/  HMMA.16816.F32.BF16 R20, R124.reuse, R118, R20 ;  /* 0x000000767c14723c */ /* 0x040ff00000041814 */
[C---:B----4-:R-:W-:Y:S08]  /*7eb0*/  HMMA.16816.F32.BF16 R16, R124.reuse, R112, R16 ;  /* 0x000000707c10723c */ /* 0x050ff00000041810 */
[C---:B------:R-:W-:Y:S08]  /*7ec0*/  HMMA.16816.F32.BF16 R12, R124.reuse, R114, R12 ;  /* 0x000000727c0c723c */ /* 0x040ff0000004180c */
[----:B------:R-:W-:Y:S01]  /*7ed0*/  HMMA.16816.F32.BF16 R4, R124, R110, R4 ;  /* 0x0000006e7c04723c */ /* 0x000fe20000041804 */
[----:B------:R-:W-:-:S04]  /*7ee0*/  NOP ;  /* 0x0000000000007918 */ /* 0x000fc80000000000 */
[----:B------:R-:W-:-:S15]  /*7ef0*/  @!P2 BRA `(.L_x_10755) ;  /* 0x000000080030a947 */ /* 0x000fde0003800000 */
[----:B------:R-:W-:Y:S04]  /*7f00*/  BSSY.RECONVERGENT B0, `(.L_x_10756) ;  /* 0x000004a000007945 */ /* 0x000fe80003800200 */
[----:B------:R-:W-:Y:S05]  /*7f10*/  @!P0 BRA `(.L_x_10757) ;  /* 0x0000000400008947 */ /* 0x000fea0003800000 */
[----:B------:R-:W2:Y:S01]  /*7f20*/  LD.E R116, desc[UR4][R2.64+0x170] ;  /* 0x0001700402747980 */ /* 0x000ea2000c101900 */
[----:B------:R-:W-:Y:S01]  /*7f30*/  IADD3 R114, PT, PT, R38, -0x1, RZ ;  /* 0xffffffff26727810 */ /* 0x000fe20007ffe0ff */
[----:B------:R-:W-:-:S04]  /*7f40*/  IMAD.MOV.U32 R110, RZ, RZ, RZ ;  /* 0x000000ffff6e7224 */ /* 0x000fc800078e00ff */
        /* <DEDUP_REMOVED lines=10> */
[----:B-1----:R-:W-:-:S04]  /*7ff0*/  IMAD.MOV R39, RZ, RZ, -R111 ;  /* 0x000000ffff277224 */ /* 0x002fc800078e0a6f */
[----:B------:R-:W-:Y:S02]  /*8000*/  IMAD R118, R39, R112, RZ ;  /* 0x0000007027767224 */ /* 0x000fe400078e02ff */
[----:B------:R-:W-:Y:S02]  /*8010*/  IMAD.SHL.U32 R39, R108, 0x80, RZ ;  /* 0x000000806c277824 */ /* 0x000fe400078e00ff */
[----:B------:R-:W-:Y:S01]  /*8020*/  IMAD.HI.U32 R118, R111, R118, R110 ;  /* 0x000000766f767227 */ /* 0x000fe200078e006e */
[----:B------:R-:W-:Y:S02]  /*8030*/  IABS R110, R116 ;  /* 0x00000074006e7213 */ /* 0x000fe40000000000 */
[----:B------:R-:W-:Y:S02]  /*8040*/  IABS R111, R39 ;  /* 0x00000027006f7213 */ /* 0x000fe40000000000 */
[----:B------:R-:W-:Y:S01]  /*8050*/  IADD3 R110, PT, PT, RZ, -R110, RZ ;  /* 0x8000006eff6e7210 */ /* 0x000fe20007ffe0ff */
[----:B------:R-:W-:Y:S01]  /*8060*/  IMAD.HI.U32 R113, R118, R109, RZ ;  /* 0x0000006d76717227 */ /* 0x000fe200078e00ff */
[----:B------:R-:W-:-:S03]  /*8070*/  LOP3.LUT R39, R39, R116, RZ, 0x3c, !PT ;  /* 0x0000007427277212 */ /* 0x000fc600078e3cff */
[----:B------:R-:W-:Y:S01]  /*8080*/  IMAD.HI.U32 R115, R118, R111, RZ ;  /* 0x0000006f76737227 */ /* 0x000fe200078e00ff */
[----:B------:R-:W-:Y:S01]  /*8090*/  ISETP.GE.AND P3, PT, R39, RZ, PT ;  /* 0x000000ff2700720c */ /* 0x000fe20003f66270 */
[----:B------:R-:W2:Y:S02]  /*80a0*/  LD.E.64 R118, desc[UR4][R2.64+0x20] ;  /* 0x0000200402767980 */ /* 0x000ea4000c101b00 */
        /* <DEDUP_REMOVED lines=26> */
[----:B---3--:R-:W-:-:S04]  /*8250*/  IMAD R109, R115, R116, RZ ;  /* 0x00000074736d7224 */ /* 0x008fc800078e02ff */
[C---:B------:R-:W-:Y:S02]  /*8260*/  IMAD R109, R114.reuse, R112, R109 ;  /* 0x00000070726d7224 */ /* 0x040fe400078e026d */
[----:B------:R-:W-:Y:S01]  /*8270*/  IMAD.WIDE.U32 R114, R114, R116, RZ ;  /* 0x0000007472727225 */ /* 0x000fe200078e00ff */
        /* <DEDUP_REMOVED lines=10> */
.L_x_10757:
        /* <DEDUP_REMOVED lines=8> */
.L_x_10758:
[----:B------:R-:W-:Y:S05]  /*83a0*/  BSYNC.RECONVERGENT B0 ;  /* 0x0000000000007941 */ /* 0x000fea0003800200 */
.L_x_10756:
        /* <DEDUP_REMOVED lines=63> */
.L_x_10760:
[----:B------:R-:W-:Y:S05]  /*87a0*/  BSYNC.RECONVERGENT B0 ;  /* 0x0000000000007941 */ /* 0x000fea0003800200 */
.L_x_10759:
[----:B------:R-:W0:Y:S02]  /*87b0*/  LDGDEPBAR ;  /* 0x00000000000079af */ /* 0x000e240000000000 */
.L_x_10755:
[----:B------:R-:W-:Y:S05]  /*87c0*/  BSYNC.RECONVERGENT B1 ;  /* 0x0000000000017941 */ /* 0x000fea0003800200 */
.L_x_10754:
[----:B-1----:R-:W-:-:S04]  /*87d0*/  IMAD R110, R38, 0x80, R37 ;  /* 0x00000080266e7824 */ /* 0x002fc800078e0225 */
[C---:B------:R-:W-:Y:S02]  /*87e0*/  VIADD R39, R110.reuse, 0xffffff00 ;  /* 0xffffff006e277836 */ /* 0x040fe40000000000 */
[----:B------:R-:W-:-:S03]  /*87f0*/  VIADD R109, R110, 0xffffff01 ;  /* 0xffffff016e6d7836 */ /* 0x000fc60000000000 */
[C---:B------:R-:W-:Y:S02]  /*8800*/  ISETP.GE.AND P3, PT, R39.reuse, R170, PT ;  /* 0x000000aa2700720c */ /* 0x040fe40003f66270 */
[-C--:B------:R-:W-:Y:S02]  /*8810*/  ISETP.GE.AND P1, PT, R39, R172.reuse, PT ;  /* 0x000000ac2700720c */ /* 0x080fe40003f26270 */
[----:B------:R-:W-:Y:S02]  /*8820*/  ISETP.GE.AND P2, PT, R109, R172, PT ;  /* 0x000000ac6d00720c */ /* 0x000fe40003f46270 */
[C---:B------:R-:W-:Y:S02]  /*8830*/  ISETP.GE.AND P5, PT, R39.reuse, R171, PT ;  /* 0x000000ab2700720c */ /* 0x040fe40003fa6270 */
[----:B------:R-:W-:Y:S01]  /*8840*/  ISETP.GE.AND P0, PT, R39, R166, PT ;  /* 0x000000a62700720c */ /* 0x000fe20003f06270 */
[----:B------:R-:W-:Y:S01]  /*8850*/  VIADD R39, R110, 0xffffff08 ;  /* 0xffffff086e277836 */ /* 0x000fe20000000000 */
[----:B------:R-:W-:-:S02]  /*8860*/  FSEL R106, R106, -INF , P3 ;  /* 0xff8000006a6a7808 */ /* 0x000fc40001800000 */
[----:B------:R-:W-:Y:S02]  /*8870*/  FSEL R104, R104, -INF , P1 ;  /* 0xff80000068687808 */ /* 0x000fe40000800000 */
[----:B------:R-:W-:Y:S01]  /*8880*/  FSEL R217, R105, -INF , P2 ;  /* 0xff80000069d97808 */ /* 0x000fe20001000000 */
[----:B------:R-:W-:Y:S01]  /*8890*/  VIADD R105, R110, 0xffffff09 ;  /* 0xffffff096e697836 */ /* 0x000fe20000000000 */
[-C--:B------:R-:W-:Y:S02]  /*88a0*/  ISETP.GE.AND P1, PT, R109, R170.reuse, PT ;  /* 0x000000aa6d00720c */ /* 0x080fe40003f26270 */
[----:B--2---:R-:W-:Y:S02]  /*88b0*/  FSEL R113, R106, -INF , !P0 ;  /* 0xff8000006a717808 */ /* 0x004fe40004000000 */
[----:B------:R-:W-:Y:S02]  /*88c0*/  ISETP.GE.AND P0, PT, R39, R170, PT ;  /* 0x000000aa2700720c */ /* 0x000fe40003f06270 */
[----:B------:R-:W-:-:S02]  /*88d0*/  FSEL R111, R104, -INF , !P5 ;  /* 0xff800000686f7808 */ /* 0x000fc40006800000 */
[----:B------:R-:W-:Y:S02]  /*88e0*/  FSEL R107, R107, -INF , P1 ;  /* 0xff8000006b6b7808 */ /* 0x000fe40000800000 */
[----:B------:R-:W-:Y:S02]  /*88f0*/  ISETP.GE.AND P4, PT, R109, R166, PT ;  /* 0x000000a66d00720c */ /* 0x000fe40003f86270 */
[C---:B------:R-:W-:Y:S02]  /*8900*/  ISETP.GE.AND P3, PT, R39.reuse, R172, PT ;  /* 0x000000ac2700720c */ /* 0x040fe40003f66270 */
[C---:B------:R-:W-:Y:S02]  /*8910*/  ISETP.GE.AND P5, PT, R39.reuse, R171, PT ;  /* 0x000000ab2700720c */ /* 0x040fe40003fa6270 */
[----:B------:R-:W-:Y:S01]  /*8920*/  ISETP.GE.AND P2, PT, R39, R166, PT ;  /* 0x000000a62700720c */ /* 0x000fe20003f46270 */
[----:B------:R-:W-:Y:S01]  /*8930*/  VIADD R39, R110, 0xffffff10 ;  /* 0xffffff106e277836 */ /* 0x000fe20000000000 */
[----:B------:R-:W-:-:S02]  /*8940*/  ISETP.GE.AND P1, PT, R105, R172, PT ;  /* 0x000000ac6900720c */ /* 0x000fc40003f26270 */
[----:B------:R-:W-:Y:S02]  /*8950*/  FSEL R66, R66, -INF , P0 ;  /* 0xff80000042427808 */ /* 0x000fe40000000000 */
[----:B------:R-:W-:Y:S02]  /*8960*/  FSEL R64, R64, -INF , P3 ;  /* 0xff80000040407808 */ /* 0x000fe40001800000 */
[----:B------:R-:W-:Y:S02]  /*8970*/  FSEL R213, R107, -INF , !P4 ;  /* 0xff8000006bd57808 */ /* 0x000fe40006000000 */
[----:B------:R-:W-:Y:S01]  /*8980*/  FSEL R219, R65, -INF , P1 ;  /* 0xff80000041db7808 */ /* 0x000fe20000800000 */
[----:B------:R-:W-:Y:S01]  /*8990*/  VIADD R65, R110, 0xffffff11 ;  /* 0xffffff116e417836 */ /* 0x000fe20000000000 */
[----:B------:R-:W-:Y:S02]  /*89a0*/  ISETP.GE.AND P4, PT, R105, R170, PT ;  /* 0x000000aa6900720c */ /* 0x000fe40003f86270 */
[----:B------:R-:W-:-:S02]  /*89b0*/  FSEL R117, R66, -INF , !P2 ;  /* 0xff80000042757808 */ /* 0x000fc40005000000 */
[C---:B------:R-:W-:Y:S02]  /*89c0*/  ISETP.GE.AND P0, PT, R39.reuse, R172, PT ;  /* 0x000000ac2700720c */ /* 0x040fe40003f06270 */
[C---:B------:R-:W-:Y:S02]  /*89d0*/  ISETP.GE.AND P2, PT, R39.reuse, R170, PT ;  /* 0x000000aa2700720c */ /* 0x040fe40003f46270 */
[----:B------:R-:W-:Y:S02]  /*89e0*/  FSEL R215, R64, -INF , !P5 ;  /* 0xff80000040d77808 */ /* 0x000fe40006800000 */
[C---:B------:R-:W-:Y:S02]  /*89f0*/  ISETP.GE.AND P5, PT, R39.reuse, R171, PT ;  /* 0x000000ab2700720c */ /* 0x040fe40003fa6270 */
[----:B------:R-:W-:Y:S01]  /*8a00*/  ISETP.GE.AND P1, PT, R39, R166, PT ;  /* 0x000000a62700720c */ /* 0x000fe20003f26270 */
[----:B------:R-:W-:Y:S01]  /*8a10*/  VIADD R39, R110, 0xffffff18 ;  /* 0xffffff186e277836 */ /* 0x000fe20000000000 */
[----:B------:R-:W-:-:S02]  /*8a20*/  FSEL R67, R67, -INF , P4 ;  /* 0xff80000043437808 */ /* 0x000fc40002000000 */
[-C--:B------:R-:W-:Y:S02]  /*8a30*/  ISETP.GE.AND P4, PT, R65, R172.reuse, PT ;  /* 0x000000ac4100720c */ /* 0x080fe40003f86270 */
[----:B------:R-:W-:Y:S02]  /*8a40*/  FSEL R60, R60, -INF , P0 ;  /* 0xff8000003c3c7808 */ /* 0x000fe40000000000 */
[----:B------:R-:W-:Y:S02]  /*8a50*/  FSEL R62, R62, -INF , P2 ;  /* 0xff8000003e3e7808 */ /* 0x000fe40001000000 */
[----:B------:R-:W-:Y:S02]  /*8a60*/  FSEL R107, R60, -INF , !P5 ;  /* 0xff8000003c6b7808 */ /* 0x000fe40006800000 */
[----:B------:R-:W-:Y:S02]  /*8a70*/  FSEL R115, R62, -INF , !P1 ;  /* 0xff8000003e737808 */ /* 0x000fe40004800000 */
[----:B------:R-:W-:Y:S01]  /*8a80*/  FSEL R205, R61, -INF , P4 ;  /* 0xff8000003dcd7808 */ /* 0x000fe20002000000 */
[----:B------:R-:W-:Y:S01]  /*8a90*/  VIADD R61, R110, 0xffffff19 ;  /* 0xffffff196e3d7836 */ /* 0x000fe20000000000 */
[----:B------:R-:W-:-:S02]  /*8aa0*/  ISETP.GE.AND P2, PT, R39, R172, PT ;  /* 0x000000ac2700720c */ /* 0x000fc40003f46270 */
[CC--:B------:R-:W-:Y:S02]  /*8ab0*/  ISETP.GE.AND P5, PT, R39.reuse, R171.reuse, PT ;  /* 0x000000ab2700720c */ /* 0x0c0fe40003fa6270 */
[C---:B------:R-:W-:Y:S02]  /*8ac0*/  ISETP.GE.AND P1, PT, R39.reuse, R170, PT ;  /* 0x000000aa2700720c */ /* 0x040fe40003f26270 */
[-C--:B------:R-:W-:Y:S02]  /*8ad0*/  ISETP.GE.AND P4, PT, R39, R166.reuse, PT ;  /* 0x000000a62700720c */ /* 0x080fe40003f86270 */
[----:B------:R-:W2:Y:S01]  /*8ae0*/  LD.E R39, desc[UR4][R2.64+0xdc] ;  /* 0x0000dc0402277980 */ /* 0x000ea2000c101900 */
[----:B------:R-:W-:Y:S02]  /*8af0*/  ISETP.GE.AND P6, PT, R109, R171, PT ;  /* 0x000000ab6d00720c */ /* 0x000fe40003fc6270 */
[----:B------:R-:W-:Y:S02]  /*8b00*/  ISETP.GE.AND P3, PT, R105, R166, PT ;  /* 0x000000a66900720c */ /* 0x000fe40003f66270 */
[----:B------:R-:W-:-:S02]  /*8b10*/  ISETP.GE.AND P0, PT, R65, R170, PT ;  /* 0x000000aa4100720c */ /* 0x000fc40003f06270 */
[----:B------:R-:W-:Y:S02]  /*8b20*/  FSEL R217, R217, -INF , !P6 ;  /* 0xff800000d9d97808 */ /* 0x000fe40007000000 */
[----:B------:R-:W-:Y:S02]  /*8b30*/  ISETP.GE.AND P6, PT, R105, R171, PT ;  /* 0x000000ab6900720c */ /* 0x000fe40003fc6270 */
[----:B------:R-:W-:Y:S02]  /*8b40*/  FSEL R211, R67, -INF , !P3 ;  /* 0xff80000043d37808 */ /* 0x000fe40005800000 */
[----:B------:R-:W-:Y:S02]  /*8b50*/  ISETP.GE.AND P3, PT, R65, R166, PT ;  /* 0x000000a64100720c */ /* 0x000fe40003f66270 */
[----:B------:R-:W-:Y:S02]  /*8b60*/  FSEL R63, R63, -INF , P0 ;  /* 0xff8000003f3f7808 */ /* 0x000fe40000000000 */
[----:B------:R-:W-:-:S02]  /*8b70*/  FSEL R219, R219, -INF , !P6 ;  /* 0xff800000dbdb7808 */ /* 0x000fc40007000000 */
[----:B------:R-:W-:Y:S02]  /*8b80*/  ISETP.GE.AND P6, PT, R65, R171, PT ;  /* 0x000000ab4100720c */ /* 0x000fe40003fc6270 */
[----:B------:R-:W-:Y:S01]  /*8b90*/  FSEL R203, R63, -INF , !P3 ;  /* 0xff8000003fcb7808 */ /* 0x000fe20005800000 */
[----:B------:R-:W-:Y:S01]  /*8ba0*/  VIADD R63, R110, 0xffffff20 ;  /* 0xffffff206e3f7836 */ /* 0x000fe20000000000 */
[----:B------:R-:W-:Y:S02]  /*8bb0*/  ISETP.GE.AND P3, PT, R61, R170, PT ;  /* 0x000000aa3d00720c */ /* 0x000fe40003f66270 */
        /* <DEDUP_REMOVED lines=11> */
[----:B------:R-:W-:Y:S02]  /*8c70*/  ISETP.GE.AND P2, PT, R61, R170, PT ;  /* 0x000000aa3d00720c */ /* 0x000fe40003f46270 */
[----:B------:R-:W-:Y:S02]  /*8c80*/  FSEL R209, R209, -INF , !P6 ;  /* 0xff800000d1d17808 */ /* 0x000fe40007000000 */
[----:B------:R-:W-:Y:S02]  /*8c90*/  FSEL R52, R52, -INF , P1 ;  /* 0xff80000034347808 */ /* 0x000fe40000800000 */
[C---:B------:R-:W-:Y:S02]  /*8ca0*/  ISETP.GE.AND P3, PT, R61.reuse, R172, PT ;  /* 0x000000ac3d00720c */ /* 0x040fe40003f66270 */
[----:B------:R-:W-:-:S02]  /*8cb0*/  ISETP.GE.AND P6, PT, R61, R171, PT ;  /* 0x000000ab3d00720c */ /* 0x000fc40003fc6270 */
[----:B------:R-:W-:Y:S01]  /*8cc0*/  ISETP.GE.AND P1, PT, R61, R166, PT ;  /* 0x000000a63d00720c */ /* 0x000fe20003f26270 */
[C---:B------:R-:W-:Y:S01]  /*8cd0*/  VIADD R61, R110.reuse, 0xffffff28 ;  /* 0xffffff286e3d7836 */ /* 0x040fe20000000000 */
[----:B------:R-:W-:Y:S01]  /*8ce0*/  ISETP.GE.AND P0, PT, R63, R170, PT ;  /* 0x000000aa3f00720c */ /* 0x000fe20003f06270 */
[----:B------:R-:W-:Y:S01]  /*8cf0*/  VIADD R59, R110, 0xffffff29 ;  /* 0xffffff296e3b7836 */ /* 0x000fe20000000000 */
[----:B------:R-:W-:Y:S02]  /*8d00*/  FSEL R55, R55, -INF , P2 ;  /* 0xff80000037377808 */ /* 0x000fe40001000000 */
[----:B------:R-:W-:Y:S02]  /*8d10*/  FSEL R54, R54, -INF , P0 ;  /* 0xff80000036367808 */ /* 0x000fe40000000000 */
[----:B------:R-:W-:Y:S02]  /*8d20*/  ISETP.GE.AND P0, PT, R61, R172, PT ;  /* 0x000000ac3d00720c */ /* 0x000fe40003f06270 */
[----:B------:R-:W-:-:S02]  /*8d30*/  FSEL R53, R53, -INF , P3 ;  /* 0xff80000035357808 */ /* 0x000fc40001800000 */
[----:B------:R-:W-:Y:S02]  /*8d40*/  FSEL R119, R55, -INF , !P1 ;  /* 0xff80000037777808 */ /* 0x000fe40004800000 */
[-C--:B------:R-:W-:Y:S01]  /*8d50*/  ISETP.GE.AND P1, PT, R59, R170.reuse, PT ;  /* 0x000000aa3b00720c */ /* 0x080fe20003f26270 */
[C---:B------:R-:W-:Y:S01]  /*8d60*/  VIADD R55, R110.reuse, 0xffffff30 ;  /* 0xffffff306e377836 */ /* 0x040fe20000000000 */
[----:B------:R-:W-:Y:S02]  /*8d70*/  ISETP.GE.AND P3, PT, R61, R170, PT ;  /* 0x000000aa3d00720c */ /* 0x000fe40003f66270 */
[----:B------:R-:W-:Y:S01]  /*8d80*/  FSEL R197, R53, -INF , !P6 ;  /* 0xff80000035c57808 */ /* 0x000fe20007000000 */
[----:B------:R-:W-:Y:S01]  /*8d90*/  VIADD R53, R110, 0xffffff31 ;  /* 0xffffff316e357836 */ /* 0x000fe20000000000 */
[----:B------:R-:W-:Y:S02]  /*8da0*/  FSEL R48, R48, -INF , P0 ;  /* 0xff80000030307808 */ /* 0x000fe40000000000 */
[----:B------:R-:W-:-:S02]  /*8db0*/  ISETP.GE.AND P2, PT, R59, R172, PT ;  /* 0x000000ac3b00720c */ /* 0x000fc40003f46270 */
[----:B------:R-:W-:Y:S02]  /*8dc0*/  ISETP.GE.AND P0, PT, R59, R166, PT ;  /* 0x000000a63b00720c */ /* 0x000fe40003f06270 */
[----:B------:R-:W-:Y:S02]  /*8dd0*/  FSEL R51, R51, -INF , P1 ;  /* 0xff80000033337808 */ /* 0x000fe40000800000 */
[----:B------:R-:W-:Y:S02]  /*8de0*/  FSEL R50, R50, -INF , P3 ;  /* 0xff80000032327808 */ /* 0x000fe40001800000 */
[----:B------:R-:W-:Y:S02]  /*8df0*/  ISETP.GE.AND P6, PT, R59, R171, PT ;  /* 0x000000ab3b00720c */ /* 0x000fe40003fc6270 */
[----:B------:R-:W-:Y:S02]  /*8e00*/  ISETP.GE.AND P3, PT, R55, R172, PT ;  /* 0x000000ac3700720c */ /* 0x000fe40003f66270 */
[----:B------:R-:W-:-:S02]  /*8e10*/  FSEL R49, R49, -INF , P2 ;  /* 0xff80000031317808 */ /* 0x000fc40001000000 */
[----:B------:R-:W-:Y:S02]  /*8e20*/  FSEL R185, R51, -INF , !P0 ;  /* 0xff80000033b97808 */ /* 0x000fe40004000000 */
[----:B------:R-:W-:Y:S02]  /*8e30*/  ISETP.GE.AND P0, PT, R53, R170, PT ;  /* 0x000000aa3500720c */ /* 0x000fe40003f06270 */
[----:B------:R-:W-:Y:S01]  /*8e40*/  FSEL R57, R58, -INF , !P4 ;  /* 0xff8000003a397808 */ /* 0x000fe20006000000 */
[C---:B------:R-:W-:Y:S01]  /*8e50*/  VIADD R51, R110.reuse, 0xffffff38 ;  /* 0xffffff386e337836 */ /* 0x040fe20000000000 */
[----:B------:R-:W-:Y:S02]  /*8e60*/  ISETP.GE.AND P4, PT, R63, R166, PT ;  /* 0x000000a63f00720c */ /* 0x000fe40003f86270 */
[----:B------:R-:W-:Y:S02]  /*8e70*/  ISETP.GE.AND P2, PT, R55, R170, PT ;  /* 0x000000aa3700720c */ /* 0x000fe40003f46270 */
[----:B------:R-:W-:Y:S01]  /*8e80*/  FSEL R201, R49, -INF , !P6 ;  /* 0xff80000031c97808 */ /* 0x000fe20007000000 */
[----:B------:R-:W-:Y:S01]  /*8e90*/  VIADD R49, R110, 0xffffff39 ;  /* 0xffffff396e317836 */ /* 0x000fe20000000000 */
[----:B------:R-:W-:-:S02]  /*8ea0*/  FSEL R44, R44, -INF , P3 ;  /* 0xff8000002c2c7808 */ /* 0x000fc40001800000 */
[C---:B------:R-:W-:Y:S02]  /*8eb0*/  ISETP.GE.AND P1, PT, R53.reuse, R172, PT ;  /* 0x000000ac3500720c */ /* 0x040fe40003f26270 */
[-C--:B------:R-:W-:Y:S02]  /*8ec0*/  ISETP.GE.AND P3, PT, R53, R166.reuse, PT ;  /* 0x000000a63500720c */ /* 0x080fe40003f66270 */
[----:B------:R-:W-:Y:S02]  /*8ed0*/  FSEL R47, R47, -INF , P0 ;  /* 0xff8000002f2f7808 */ /* 0x000fe40000000000 */
[----:B------:R-:W-:Y:S02]  /*8ee0*/  FSEL R127, R54, -INF , !P4 ;  /* 0xff800000367f7808 */ /* 0x000fe40006000000 */
[----:B------:R-:W-:Y:S02]  /*8ef0*/  ISETP.GE.AND P4, PT, R61, R166, PT ;  /* 0x000000a63d00720c */ /* 0x000fe40003f86270 */
[----:B------:R-:W-:-:S02]  /*8f00*/  FSEL R46, R46, -INF , P2 ;  /* 0xff8000002e2e7808 */ /* 0x000fc40001000000 */
[----:B------:R-:W-:Y:S02]  /*8f10*/  ISETP.GE.AND P6, PT, R53, R171, PT ;  /* 0x000000ab3500720c */ /* 0x000fe40003fc6270 */
[----:B------:R-:W-:Y:S02]  /*8f20*/  ISETP.GE.AND P2, PT, R51, R172, PT ;  /* 0x000000ac3300720c */ /* 0x000fe40003f46270 */
[----:B------:R-:W-:Y:S02]  /*8f30*/  FSEL R45, R45, -INF , P1 ;  /* 0xff8000002d2d7808 */ /* 0x000fe40000800000 */
[----:B------:R-:W-:Y:S02]  /*8f40*/  FSEL R175, R47, -INF , !P3 ;  /* 0xff8000002faf7808 */ /* 0x000fe40005800000 */
[----:B------:R-:W-:Y:S02]  /*8f50*/  FSEL R207, R56, -INF , !P5 ;  /* 0xff80000038cf7808 */ /* 0x000fe40006800000 */
[----:B------:R-:W-:-:S02]  /*8f60*/  ISETP.GE.AND P3, PT, R49, R170, PT ;  /* 0x000000aa3100720c */ /* 0x000fc40003f66270 */
[----:B------:R-:W-:Y:S01]  /*8f70*/  ISETP.GE.AND P5, PT, R63, R171, PT ;  /* 0x000000ab3f00720c */ /* 0x000fe20003fa6270 */
[----:B------:R-:W-:Y:S01]  /*8f80*/  VIADD R47, R110, 0xffffff40 ;  /* 0xffffff406e2f7836 */ /* 0x000fe20000000000 */
[----:B------:R-:W-:Y:S02]  /*8f90*/  FSEL R195, R50, -INF , !P4 ;  /* 0xff80000032c37808 */ /* 0x000fe40006000000 */
[----:B------:R-:W-:Y:S02]  /*8fa0*/  ISETP.GE.AND P4, PT, R55, R166, PT ;  /* 0x000000a63700720c */ /* 0x000fe40003f86270 */
[----:B------:R-:W-:Y:S02]  /*8fb0*/  ISETP.GE.AND P1, PT, R51, R170, PT ;  /* 0x000000aa3300720c */ /* 0x000fe40003f26270 */
[----:B------:R-:W-:Y:S01]  /*8fc0*/  FSEL R189, R45, -INF , !P6 ;  /* 0xff8000002dbd7808 */ /* 0x000fe20007000000 */
[----:B------:R-:W-:Y:S01]  /*8fd0*/  VIADD R45, R110, 0xffffff41 ;  /* 0xffffff416e2d7836 */ /* 0x000fe20000000000 */
[----:B------:R-:W-:-:S02]  /*8fe0*/  FSEL R40, R40, -INF , P2 ;  /* 0xff80000028287808 */ /* 0x000fc40001000000 */
[C---:B------:R-:W-:Y:S02]  /*8ff0*/  ISETP.GE.AND P0, PT, R49.reuse, R172, PT ;  /* 0x000000ac3100720c */ /* 0x040fe40003f06270 */
[----:B------:R-:W-:Y:S02]  /*9000*/  ISETP.GE.AND P2, PT, R49, R166, PT ;  /* 0x000000a63100720c */ /* 0x000fe40003f46270 */
[----:B------:R-:W-:Y:S02]  /*9010*/  FSEL R43, R43, -INF , P3 ;  /* 0xff8000002b2b7808 */ /* 0x000fe40001800000 */
[----:B------:R-:W-:Y:S02]  /*9020*/  FSEL R129, R52, -INF , !P5 ;  /* 0xff80000034817808 */ /* 0x000fe40006800000 */
[----:B------:R-:W-:Y:S02]  /*9030*/  ISETP.GE.AND P5, PT, R61, R171, PT ;  /* 0x000000ab3d00720c */ /* 0x000fe40003fa6270 */
[----:B------:R-:W-:-:S02]  /*9040*/  FSEL R181, R46, -INF , !P4 ;  /* 0xff8000002eb57808 */ /* 0x000fc40006000000 */
[----:B------:R-:W-:Y:S02]  /*9050*/  FSEL R42, R42, -INF , P1 ;  /* 0xff8000002a2a7808 */ /* 0x000fe40000800000 */
[----:B------:R-:W-:Y:S02]  /*9060*/  ISETP.GE.AND P4, PT, R51, R166, PT ;  /* 0x000000a63300720c */ /* 0x000fe40003f86270 */
[----:B------:R-:W-:Y:S02]  /*9070*/  ISETP.GE.AND P6, PT, R49, R171, PT ;  /* 0x000000ab3100720c */ /* 0x000fe40003fc6270 */
[----:B------:R-:W-:Y:S02]  /*9080*/  ISETP.GE.AND P1, PT, R47, R172, PT ;  /* 0x000000ac2f00720c */ /* 0x000fe40003f26270 */
[----:B------:R-:W-:Y:S02]  /*9090*/  FSEL R41, R41, -INF , P0 ;  /* 0xff80000029297808 */ /* 0x000fe40000000000 */
[----:B------:R-:W-:-:S02]  /*90a0*/  FSEL R183, R43, -INF , !P2 ;  /* 0xff8000002bb77808 */ /* 0x000fc40005000000 */
[-C--:B------:R-:W-:Y:S02]  /*90b0*/  ISETP.GE.AND P0, PT, R47, R170.reuse, PT ;  /* 0x000000aa2f00720c */ /* 0x080fe40003f06270 */
[----:B------:R-:W-:Y:S02]  /*90c0*/  ISETP.GE.AND P2, PT, R45, R170, PT ;  /* 0x000000aa2d00720c */ /* 0x000fe40003f46270 */
[----:B------:R-:W-:Y:S01]  /*90d0*/  FSEL R199, R48, -INF , !P5 ;  /* 0xff80000030c77808 */ /* 0x000fe20006800000 */
[----:B------:R-:W-:Y:S01]  /*90e0*/  VIADD R43, R110, 0xffffff48 ;  /* 0xffffff486e2b7836 */ /* 0x000fe20000000000 */
[----:B------:R-:W-:Y:S02]  /*90f0*/  ISETP.GE.AND P5, PT, R55, R171, PT ;  /* 0x000000ab3700720c */ /* 0x000fe40003fa6270 */
[----:B------:R-:W-:Y:S02]  /*9100*/  FSEL R187, R42, -INF , !P4 ;  /* 0xff8000002abb7808 */ /* 0x000fe40006000000 */
[----:B------:R-:W-:Y:S01]  /*9110*/  FSEL R193, R41, -INF , !P6 ;  /* 0xff80000029c17808 */ /* 0x000fe20007000000 */
[----:B------:R-:W-:Y:S01]  /*9120*/  VIADD R41, R110, 0xffffff49 ;  /* 0xffffff496e297836 */ /* 0x000fe20000000000 */
[----:B------:R-:W-:-:S02]  /*9130*/  FSEL R32, R32, -INF , P1 ;  /* 0xff80000020207808 */ /* 0x000fc40000800000 */
[----:B------:R-:W-:Y:S02]  /*9140*/  ISETP.GE.AND P4, PT, R47, R166, PT ;  /* 0x000000a62f00720c */ /* 0x000fe40003f86270 */
[C---:B------:R-:W-:Y:S02]  /*9150*/  ISETP.GE.AND P3, PT, R45.reuse, R172, PT ;  /* 0x000000ac2d00720c */ /* 0x040fe40003f66270 */
[----:B------:R-:W-:Y:S02]  /*9160*/  ISETP.GE.AND P1, PT, R45, R166, PT ;  /* 0x000000a62d00720c */ /* 0x000fe40003f26270 */
[----:B------:R-:W-:Y:S02]  /*9170*/  FSEL R34, R34, -INF , P0 ;  /* 0xff80000022227808 */ /* 0x000fe40000000000 */
[----:B------:R-:W-:Y:S02]  /*9180*/  FSEL R35, R35, -INF , P2 ;  /* 0xff80000023237808 */ /* 0x000fe40001000000 */
[----:B------:R-:W-:-:S02]  /*9190*/  FSEL R179, R44, -INF , !P5 ;  /* 0xff8000002cb37808 */ /* 0x000fc40006800000 */
[-C--:B------:R-:W-:Y:S02]  /*91a0*/  ISETP.GE.AND P5, PT, R51, R171.reuse, PT ;  /* 0x000000ab3300720c */ /* 0x080fe40003fa6270 */
[----:B------:R-:W-:Y:S02]  /*91b0*/  ISETP.GE.AND P6, PT, R45, R171, PT ;  /* 0x000000ab2d00720c */ /* 0x000fe40003fc6270 */
[----:B------:R-:W-:Y:S02]  /*91c0*/  ISETP.GE.AND P0, PT, R43, R172, PT ;  /* 0x000000ac2b00720c */ /* 0x000fe40003f06270 */
[----:B------:R-:W-:Y:S02]  /*91d0*/  FSEL R33, R33, -INF , P3 ;  /* 0xff80000021217808 */ /* 0x000fe40001800000 */
[----:B------:R-:W-:Y:S02]  /*91e0*/  FSEL R125, R34, -INF , !P4 ;  /* 0xff800000227d7808 */ /* 0x000fe40006000000 */
[----:B------:R-:W-:-:S02]  /*91f0*/  FSEL R131, R35, -INF , !P1 ;  /* 0xff80000023837808 */ /* 0x000fc40004800000 */
[-C--:B------:R-:W-:Y:S02]  /*9200*/  ISETP.GE.AND P4, PT, R43, R170.reuse, PT ;  /* 0x000000aa2b00720c */ /* 0x080fe40003f86270 */
[----:B------:R-:W-:Y:S01]  /*9210*/  ISETP.GE.AND P1, PT, R41, R170, PT ;  /* 0x000000aa2900720c */ /* 0x000fe20003f26270 */
[----:B------:R-:W-:Y:S01]  /*9220*/  VIADD R35, R110, 0xffffff50 ;  /* 0xffffff506e237836 */ /* 0x000fe20000000000 */
[----:B------:R-:W-:Y:S02]  /*9230*/  FSEL R191, R40, -INF , !P5 ;  /* 0xff80000028bf7808 */ /* 0x000fe40006800000 */
[----:B------:R-:W-:Y:S02]  /*9240*/  ISETP.GE.AND P5, PT, R47, R171, PT ;  /* 0x000000ab2f00720c */ /* 0x000fe40003fa6270 */
[----:B------:R-:W-:Y:S01]  /*9250*/  FSEL R133, R33, -INF , !P6 ;  /* 0xff80000021857808 */ /* 0x000fe20007000000 */
[----:B------:R-:W-:Y:S01]  /*9260*/  VIADD R33, R110, 0xffffff51 ;  /* 0xffffff516e217836 */ /* 0x000fe20000000000 */
[----:B------:R-:W-:-:S02]  /*9270*/  FSEL R28, R28, -INF , P0 ;  /* 0xff8000001c1c7808 */ /* 0x000fc40000000000 */
[-C--:B------:R-:W-:Y:S02]  /*9280*/  ISETP.GE.AND P3, PT, R43, R166.reuse, PT ;  /* 0x000000a62b00720c */ /* 0x080fe40003f66270 */
[----:B------:R-:W-:Y:S02]  /*9290*/  ISETP.GE.AND P0, PT, R41, R166, PT ;  /* 0x000000a62900720c */ /* 0x000fe40003f06270 */
[----:B------:R-:W-:Y:S02]  /*92a0*/  FSEL R30, R30, -INF , P4 ;  /* 0xff8000001e1e7808 */ /* 0x000fe40002000000 */
[----:B------:R-:W-:Y:S02]  /*92b0*/  FSEL R31, R31, -INF , P1 ;  /* 0xff8000001f1f7808 */ /* 0x000fe40000800000 */
[----:B------:R-:W-:Y:S02]  /*92c0*/  FSEL R123, R32, -INF , !P5 ;  /* 0xff800000207b7808 */ /* 0x000fe40006800000 */
[----:B------:R-:W-:-:S02]  /*92d0*/  ISETP.GE.AND P5, PT, R43, R171, PT ;  /* 0x000000ab2b00720c */ /* 0x000fc40003fa6270 */
[----:B------:R-:W-:Y:S02]  /*92e0*/  ISETP.GE.AND P4, PT, R35, R172, PT ;  /* 0x000000ac2300720c */ /* 0x000fe40003f86270 */
[----:B------:R-:W-:Y:S02]  /*92f0*/  FSEL R137, R30, -INF , !P3 ;  /* 0xff8000001e897808 */ /* 0x000fe40005800000 */
[----:B------:R-:W-:Y:S01]  /*9300*/  FSEL R121, R31, -INF , !P0 ;  /* 0xff8000001f797808 */ /* 0x000fe20004000000 */
[----:B------:R-:W-:Y:S01]  /*9310*/  VIADD R31, R110, 0xffffff58 ;  /* 0xffffff586e1f7836 */ /* 0x000fe20000000000 */
[-C--:B------:R-:W-:Y:S02]  /*9320*/  ISETP.GE.AND P3, PT, R35, R170.reuse, PT ;  /* 0x000000aa2300720c */ /* 0x080fe40003f66270 */
[----:B------:R-:W-:Y:S02]  /*9330*/  ISETP.GE.AND P0, PT, R33, R170, PT ;  /* 0x000000aa2100720c */ /* 0x000fe40003f06270 */
[----:B------:R-:W-:-:S02]  /*9340*/  ISETP.GE.AND P2, PT, R41, R172, PT ;  /* 0x000000ac2900720c */ /* 0x000fc40003f46270 */
[----:B------:R-:W-:Y:S02]  /*9350*/  FSEL R135, R28, -INF , !P5 ;  /* 0xff8000001c877808 */ /* 0x000fe40006800000 */
[----:B------:R-:W-:Y:S02]  /*9360*/  FSEL R24, R24, -INF , P4 ;  /* 0xff80000018187808 */ /* 0x000fe40002000000 */
[----:B------:R-:W-:Y:S02]  /*9370*/  ISETP.GE.AND P5, PT, R35, R171, PT ;  /* 0x000000ab2300720c */ /* 0x000fe40003fa6270 */
[----:B------:R-:W-:Y:S02]  /*9380*/  ISETP.GE.AND P4, PT, R33, R166, PT ;  /* 0x000000a62100720c */ /* 0x000fe40003f86270 */
[----:B------:R-:W-:Y:S02]  /*9390*/  FSEL R26, R26, -INF , P3 ;  /* 0xff8000001a1a7808 */ /* 0x000fe40001800000 */
[----:B------:R-:W-:-:S02]  /*93a0*/  FSEL R27, R27, -INF , P0 ;  /* 0xff8000001b1b7808 */ /* 0x000fc40000000000 */
[----:B------:R-:W-:Y:S02]  /*93b0*/  ISETP.GE.AND P3, PT, R31, R172, PT ;  /* 0x000000ac1f00720c */ /* 0x000fe40003f66270 */
[----:B------:R-:W-:Y:S02]  /*93c0*/  FSEL R29, R29, -INF , P2 ;  /* 0xff8000001d1d7808 */ /* 0x000fe40001000000 */
[----:B------:R-:W-:Y:S02]  /*93d0*/  ISETP.GE.AND P2, PT, R35, R166, PT ;  /* 0x000000a62300720c */ /* 0x000fe40003f46270 */
[----:B------:R-:W-:Y:S02]  /*93e0*/  FSEL R59, R24, -INF , !P5 ;  /* 0xff800000183b7808 */ /* 0x000fe40006800000 */
[----:B------:R-:W-:Y:S01]  /*93f0*/  FSEL R63, R27, -INF , !P4 ;  /* 0xff8000001b3f7808 */ /* 0x000fe20006000000 */
[----:B------:R-:W-:Y:S01]  /*9400*/  VIADD R27, R110, 0xffffff60 ;  /* 0xffffff606e1b7836 */ /* 0x000fe20000000000 */
[----:B------:R-:W-:-:S02]  /*9410*/  ISETP.GE.AND P5, PT, R31, R171, PT ;  /* 0x000000ab1f00720c */ /* 0x000fc40003fa6270 */
[----:B------:R-:W-:Y:S02]  /*9420*/  FSEL R20, R20, -INF , P3 ;  /* 0xff80000014147808 */ /* 0x000fe40001800000 */
[----:B------:R-:W-:Y:S02]  /*9430*/  FSEL R61, R26, -INF , !P2 ;  /* 0xff8000001a3d7808 */ /* 0x000fe40005000000 */
[----:B------:R-:W-:Y:S02]  /*9440*/  ISETP.GE.AND P2, PT, R31, R170, PT ;  /* 0x000000aa1f00720c */ /* 0x000fe40003f46270 */
[----:B------:R-:W-:Y:S02]  /*9450*/  FSEL R67, R20, -INF , !P5 ;  /* 0xff80000014437808 */ /* 0x000fe40006800000 */
[----:B------:R-:W-:Y:S02]  /*9460*/  ISETP.GE.AND P5, PT, R27, R172, PT ;  /* 0x000000ac1b00720c */ /* 0x000fe40003fa6270 */
[----:B------:R-:W-:-:S02]  /*9470*/  ISETP.GE.AND P6, PT, R41, R171, PT ;  /* 0x000000ab2900720c */ /* 0x000fc40003fc6270 */
[----:B------:R-:W-:Y:S02]  /*9480*/  FSEL R22, R22, -INF , P2 ;  /* 0xff80000016167808 */ /* 0x000fe40001000000 */
[----:B------:R-:W-:Y:S02]  /*9490*/  ISETP.GE.AND P2, PT, R27, R171, PT ;  /* 0x000000ab1b00720c */ /* 0x000fe40003f46270 */
[----:B------:R-:W-:Y:S02]  /*94a0*/  FSEL R16, R16, -INF , P5 ;  /* 0xff80000010107808 */ /* 0x000fe40002800000 */
[----:B------:R-:W-:Y:S01]  /*94b0*/  FSEL R173, R29, -INF , !P6 ;  /* 0xff8000001dad7808 */ /* 0x000fe20007000000 */
[----:B------:R-:W-:Y:S01]  /*94c0*/  VIADD R29, R110, 0xffffff59 ;  /* 0xffffff596e1d7836 */ /* 0x000fe20000000000 */
[----:B------:R-:W-:Y:S02]  /*94d0*/  FSEL R41, R16, -INF , !P2 ;  /* 0xff80000010297808 */ /* 0x000fe40005000000 */
[----:B------:R-:W-:-:S02]  /*94e0*/  FMNMX3.FTZ R16, R36, R111, R217, !PT ;  /* 0x0000006f24107276 */ /* 0x000fc400078100d9 */
[----:B------:R-:W-:Y:S02]  /*94f0*/  ISETP.GE.AND P1, PT, R33, R172, PT ;  /* 0x000000ac2100720c */ /* 0x000fe40003f26270 */
[----:B------:R-:W-:Y:S02]  /*9500*/  ISETP.GE.AND P4, PT, R29, R170, PT ;  /* 0x000000aa1d00720c */ /* 0x000fe40003f86270 */
[----:B------:R-:W-:Y:S02]  /*9510*/  FMNMX3.FTZ R16, R16, R215, R219, !PT ;  /* 0x000000d710107276 */ /* 0x000fe400078100db */
[----:B------:R-:W-:Y:S02]  /*9520*/  FSEL R25, R25, -INF , P1 ;  /* 0xff80000019197808 */ /* 0x000fe40000800000 */
[-C--:B------:R-:W-:Y:S02]  /*9530*/  ISETP.GE.AND P1, PT, R31, R166.reuse, PT ;  /* 0x000000a61f00720c */ /* 0x080fe40003f26270 */
[----:B------:R-:W-:-:S02]  /*9540*/  ISETP.GE.AND P3, PT, R29, R166, PT ;  /* 0x000000a61d00720c */ /* 0x000fc40003f66270 */
[----:B------:R-:W-:Y:S02]  /*9550*/  FSEL R23, R23, -INF , P4 ;  /* 0xff80000017177808 */ /* 0x000fe40002000000 */
[----:B------:R-:W-:Y:S02]  /*9560*/  ISETP.GE.AND P6, PT, R33, R171, PT ;  /* 0x000000ab2100720c */ /* 0x000fe40003fc6270 */
[----:B------:R-:W-:Y:S02]  /*9570*/  FMNMX3.FTZ R16, R16, R107, R205, !PT ;  /* 0x0000006b10107276 */ /* 0x000fe400078100cd */
[----:B------:R-:W-:Y:S02]  /*9580*/  ISETP.GE.AND P0, PT, R29, R172, PT ;  /* 0x000000ac1d00720c */ /* 0x000fe40003f06270 */
[----:B------:R-:W-:Y:S02]  /*9590*/  FSEL R105, R22, -INF , !P1 ;  /* 0xff80000016697808 */ /* 0x000fe40004800000 */
[----:B------:R-:W-:Y:S01]  /*95a0*/  FSEL R55, R23, -INF , !P3 ;  /* 0xff80000017377808 */ /* 0x000fe20005800000 */
[----:B------:R-:W-:Y:S01]  /*95b0*/  VIADD R23, R110, 0xffffff68 ;  /* 0xffffff686e177836 */ /* 0x000fe20000000000 */
[----:B------:R-:W-:-:S02]  /*95c0*/  ISETP.GE.AND P1, PT, R27, R170, PT ;  /* 0x000000aa1b00720c */ /* 0x000fc40003f26270 */
[----:B------:R-:W-:Y:S01]  /*95d0*/  FSEL R65, R25, -INF , !P6 ;  /* 0xff80000019417808 */ /* 0x000fe20007000000 */
[----:B------:R-:W-:Y:S01]  /*95e0*/  VIADD R25, R110, 0xffffff61 ;  /* 0xffffff616e197836 */ /* 0x000fe20000000000 */
[----:B------:R-:W-:Y:S02]  /*95f0*/  FMNMX3.FTZ R16, R16, R207, R209, !PT ;  /* 0x000000cf10107276 */ /* 0x000fe400078100d1 */
[----:B------:R-:W-:Y:S02]  /*9600*/  ISETP.GE.AND P6, PT, R29, R171, PT ;  /* 0x000000ab1d00720c */ /* 0x000fe40003fc6270 */
[----:B------:R-:W-:Y:S02]  /*9610*/  FSEL R21, R21, -INF , P0 ;  /* 0xff80000015157808 */ /* 0x000fe40000000000 */
[----:B------:R-:W-:Y:S02]  /*9620*/  FSEL R18, R18, -INF , P1 ;  /* 0xff80000012127808 */ /* 0x000fe40000800000 */
[----:B------:R-:W-:-:S02]  /*9630*/  ISETP.GE.AND P1, PT, R23, R172, PT ;  /* 0x000000ac1700720c */ /* 0x000fc40003f26270 */
[----:B------:R-:W-:Y:S02]  /*9640*/  FMNMX3.FTZ R16, R16, R129, R197, !PT ;  /* 0x0000008110107276 */ /* 0x000fe400078100c5 */
[----:B------:R-:W-:Y:S01]  /*9650*/  FSEL R109, R21, -INF , !P6 ;  /* 0xff800000156d7808 */ /* 0x000fe20007000000 */
[----:B------:R-:W-:Y:S01]  /*9660*/  VIADD R21, R110, 0xffffff69 ;  /* 0xffffff696e157836 */ /* 0x000fe20000000000 */
[----:B------:R-:W-:Y:S02]  /*9670*/  ISETP.GE.AND P0, PT, R27, R166, PT ;  /* 0x000000a61b00720c */ /* 0x000fe40003f06270 */
[----:B------:R-:W-:Y:S02]  /*9680*/  ISETP.GE.AND P3, PT, R25, R170, PT ;  /* 0x000000aa1900720c */ /* 0x000fe40003f66270 */
[----:B------:R-:W-:Y:S02]  /*9690*/  ISETP.GE.AND P2, PT, R23, R171, PT ;  /* 0x000000ab1700720c */ /* 0x000fe40003f46270 */
[----:B------:R-:W-:-:S02]  /*96a0*/  FSEL R12, R12, -INF , P1 ;  /* 0xff8000000c0c7808 */ /* 0x000fc40000800000 */
[----:B------:R-:W-:Y:S02]  /*96b0*/  FMNMX3.FTZ R16, R16, R199, R201, !PT ;  /* 0x000000c710107276 */ /* 0x000fe400078100c9 */
[----:B------:R-:W-:Y:S02]  /*96c0*/  FSEL R31, R18, -INF , !P0 ;  /* 0xff800000121f7808 */ /* 0x000fe40004000000 */
[----:B------:R-:W-:Y:S02]  /*96d0*/  FSEL R19, R19, -INF , P3 ;  /* 0xff80000013137808 */ /* 0x000fe40001800000 */
[----:B------:R-:W-:Y:S02]  /*96e0*/  ISETP.GE.AND P0, PT, R23, R170, PT ;  /* 0x000000aa1700720c */ /* 0x000fe40003f06270 */
[----:B------:R-:W-:Y:S02]  /*96f0*/  ISETP.GE.AND P3, PT, R21, R172, PT ;  /* 0x000000ac1500720c */ /* 0x000fe40003f66270 */
[----:B------:R-:W-:-:S02]  /*9700*/  FSEL R45, R12, -INF , !P2 ;  /* 0xff8000000c2d7808 */ /* 0x000fc40005000000 */
[----:B------:R-:W-:Y:S02]  /*9710*/  FMNMX3.FTZ R16, R16, R179, R189, !PT ;  /* 0x000000b310107276 */ /* 0x000fe400078100bd */
[----:B------:R-:W-:Y:S02]  /*9720*/  FMNMX3.FTZ R12, R0, R113, R213, !PT ;  /* 0x00000071000c7276 */ /* 0x000fe400078100d5 */
[----:B------:R-:W-:Y:S02]  /*9730*/  FSEL R14, R14, -INF , P0 ;  /* 0xff8000000e0e7808 */ /* 0x000fe40000000000 */
[----:B------:R-:W-:Y:S01]  /*9740*/  FSEL R43, R13, -INF , P3 ;  /* 0xff8000000d2b7808 */ /* 0x000fe20001800000 */
[----:B------:R-:W-:Y:S01]  /*9750*/  VIADD R13, R110, 0xffffff70 ;  /* 0xffffff706e0d7836 */ /* 0x000fe20000000000 */
[----:B------:R-:W-:Y:S02]  /*9760*/  ISETP.GE.AND P4, PT, R25, R172, PT ;  /* 0x000000ac1900720c */ /* 0x000fe40003f86270 */
[----:B------:R-:W-:-:S02]  /*9770*/  ISETP.GE.AND P0, PT, R21, R170, PT ;  /* 0x000000aa1500720c */ /* 0x000fc40003f06270 */
[----:B------:R-:W-:Y:S02]  /*9780*/  FMNMX3.FTZ R16, R16, R191, R193, !PT ;  /* 0x000000bf10107276 */ /* 0x000fe400078100c1 */
[----:B------:R-:W-:Y:S02]  /*9790*/  FMNMX3.FTZ R12, R12, R117, R211, !PT ;  /* 0x000000750c0c7276 */ /* 0x000fe400078100d3 */
[-C--:B------:R-:W-:Y:S02]  /*97a0*/  ISETP.GE.AND P6, PT, R25, R171.reuse, PT ;  /* 0x000000ab1900720c */ /* 0x080fe40003fc6270 */
[----:B------:R-:W-:Y:S02]  /*97b0*/  FSEL R17, R17, -INF , P4 ;  /* 0xff80000011117808 */ /* 0x000fe40002000000 */
[C---:B------:R-:W-:Y:S02]  /*97c0*/  ISETP.GE.AND P1, PT, R21.reuse, R171, PT ;  /* 0x000000ab1500720c */ /* 0x040fe40003f26270 */
[----:B------:R-:W-:Y:S01]  /*97d0*/  ISETP.GE.AND P3, PT, R21, R166, PT ;  /* 0x000000a61500720c */ /* 0x000fe20003f66270 */
[----:B------:R-:W-:Y:S01]  /*97e0*/  VIADD R21, R110, 0xffffff71 ;  /* 0xffffff716e157836 */ /* 0x000fe20000000000 */
[----:B------:R-:W-:-:S02]  /*97f0*/  FSEL R15, R15, -INF , P0 ;  /* 0xff8000000f0f7808 */ /* 0x000fc40000000000 */
[----:B------:R-:W-:Y:S02]  /*9800*/  FMNMX3.FTZ R16, R16, R123, R133, !PT ;  /* 0x0000007b10107276 */ /* 0x000fe40007810085 */
[----:B------:R-:W-:Y:S02]  /*9810*/  ISETP.GE.AND P0, PT, R13, R172, PT ;  /* 0x000000ac0d00720c */ /* 0x000fe40003f06270 */
[----:B------:R-:W-:Y:S02]  /*9820*/  FMNMX3.FTZ R12, R12, R115, R203, !PT ;  /* 0x000000730c0c7276 */ /* 0x000fe400078100cb */
[----:B------:R-:W-:Y:S02]  /*9830*/  FSEL R47, R17, -INF , !P6 ;  /* 0xff800000112f7808 */ /* 0x000fe40007000000 */
[----:B------:R-:W-:Y:S01]  /*9840*/  FMNMX3.FTZ R16, R16, R135, R173, !PT ;  /* 0x0000008710107276 */ /* 0x000fe200078100ad */
[----:B------:R-:W-:Y:S01]  /*9850*/  VIADD R17, R110, 0xffffff78 ;  /* 0xffffff786e117836 */ /* 0x000fe20000000000 */
        /* <DEDUP_REMOVED lines=8> */
[C---:B------:R-:W-:Y:S02]  /*98e0*/  ISETP.GE.AND P1, PT, R13.reuse, R170, PT ;  /* 0x000000aa0d00720c */ /* 0x040fe40003f26270 */
[----:B------:R-:W-:Y:S01]  /*98f0*/  ISETP.GE.AND P2, PT, R13, R166, PT ;  /* 0x000000a60d00720c */ /* 0x000fe20003f46270 */
[----:B------:R-:W-:Y:S01]  /*9900*/  VIADD R13, R110, 0xffffff79 ;  /* 0xffffff796e0d7836 */ /* 0x000fe20000000000 */
[----:B------:R-:W-:Y:S02]  /*9910*/  ISETP.GE.AND P6, PT, R21, R171, PT ;  /* 0x000000ab1500720c */ /* 0x000fe40003fc6270 */
[----:B------:R-:W-:Y:S02]  /*9920*/  FSEL R9, R9, -INF , P0 ;  /* 0xff80000009097808 */ /* 0x000fe40000000000 */
[----:B------:R-:W-:-:S02]  /*9930*/  ISETP.GE.AND P0, PT, R17, R172, PT ;  /* 0x000000ac1100720c */ /* 0x000fc40003f06270 */
[----:B------:R-:W-:Y:S02]  /*9940*/  FMNMX3.FTZ R16, R16, R67, R109, !PT ;  /* 0x0000004310107276 */ /* 0x000fe4000781006d */
[----:B------:R-:W-:Y:S02]  /*9950*/  FMNMX3.FTZ R12, R12, R195, R185, !PT ;  /* 0x000000c30c0c7276 */ /* 0x000fe400078100b9 */
[----:B------:R-:W-:Y:S02]  /*9960*/  FSEL R28, R9, -INF , !P6 ;  /* 0xff800000091c7808 */ /* 0x000fe40007000000 */
        /* <DEDUP_REMOVED lines=8> */
[----:B------:R-:W-:-:S02]  /*99f0*/  FMNMX3.FTZ R9, R16, R45, R43, !PT ;  /* 0x0000002d10097276 */ /* 0x000fc4000781002b */
[----:B------:R-:W-:Y:S02]  /*9a00*/  FMNMX3.FTZ R12, R12, R187, R183, !PT ;  /* 0x000000bb0c0c7276 */ /* 0x000fe400078100b7 */
[----:B------:R-:W-:Y:S02]  /*9a10*/  FSEL R29, R5, -INF , !P6 ;  /* 0xff800000051d7808 */ /* 0x000fe40007000000 */
[----:B------:R-:W-:Y:S02]  /*9a20*/  FMNMX3.FTZ R4, R9, R26, R28, !PT ;  /* 0x0000001a09047276 */ /* 0x000fe4000781001c */
[----:B------:R-:W-:Y:S02]  /*9a30*/  FMNMX3.FTZ R12, R12, R125, R131, !PT ;  /* 0x0000007d0c0c7276 */ /* 0x000fe40007810083 */
[----:B------:R-:W-:Y:S02]  /*9a40*/  FMNMX3.FTZ R4, R4, R30, R29, !PT ;  /* 0x0000001e04047276 */ /* 0x000fe4000781001d */
[----:B------:R-:W-:-:S02]  /*9a50*/  FMNMX3.FTZ R8, R12, R137, R121, !PT ;  /* 0x000000890c087276 */ /* 0x000fc40007810079 */
[----:B------:R-:W-:Y:S01]  /*9a60*/  ISETP.GE.AND P5, PT, R25, R166, PT ;  /* 0x000000a61900720c */ /* 0x000fe20003fa6270 */
[----:B------:R-:W1:Y:S01]  /*9a70*/  SHFL.BFLY PT, R5, R4, 0x2, 0x1f ;  /* 0x0c401f0004057f89 */ /* 0x000e6200000e0000 */
[----:B------:R-:W-:Y:S02]  /*9a80*/  FMNMX3.FTZ R8, R8, R61, R63, !PT ;  /* 0x0000003d08087276 */ /* 0x000fe4000781003f */
[----:B------:R-:W-:Y:S02]  /*9a90*/  ISETP.GE.AND P0, PT, R21, R170, PT ;  /* 0x000000aa1500720c */ /* 0x000fe40003f06270 */
[----:B------:R-:W-:Y:S02]  /*9aa0*/  ISETP.GE.AND P4, PT, R23, R166, PT ;  /* 0x000000a61700720c */ /* 0x000fe40003f86270 */
[----:B------:R-:W-:Y:S02]  /*9ab0*/  FSEL R51, R19, -INF , !P5 ;  /* 0xff80000013337808 */ /* 0x000fe40006800000 */
[----:B------:R-:W-:-:S02]  /*9ac0*/  FMNMX3.FTZ R8, R8, R105, R55, !PT ;  /* 0x0000006908087276 */ /* 0x000fc40007810037 */
[----:B------:R-:W-:Y:S02]  /*9ad0*/  ISETP.GE.AND P5, PT, R17, R170, PT ;  /* 0x000000aa1100720c */ /* 0x000fe40003fa6270 */
[----:B------:R-:W-:Y:S02]  /*9ae0*/  FSEL R11, R11, -INF , P0 ;  /* 0xff8000000b0b7808 */ /* 0x000fe40000000000 */
[----:B------:R-:W-:Y:S02]  /*9af0*/  ISETP.GE.AND P6, PT, R21, R166, PT ;  /* 0x000000a61500720c */ /* 0x000fe40003fc6270 */
[----:B------:R-:W-:Y:S02]  /*9b00*/  FSEL R10, R10, -INF , P1 ;  /* 0xff8000000a0a7808 */ /* 0x000fe40000800000 */
[----:B------:R-:W-:Y:S02]  /*9b10*/  FSEL R35, R14, -INF , !P4 ;  /* 0xff8000000e237808 */ /* 0x000fe40006000000 */
[----:B------:R-:W-:-:S02]  /*9b20*/  ISETP.GE.AND P0, PT, R13, R170, PT ;  /* 0x000000aa0d00720c */ /* 0x000fc40003f06270 */
[----:B------:R-:W-:Y:S02]  /*9b30*/  FSEL R33, R15, -INF , !P3 ;  /* 0xff8000000f217808 */ /* 0x000fe40005800000 */
[----:B------:R-:W-:Y:S02]  /*9b40*/  FMNMX3.FTZ R8, R8, R31, R51, !PT ;  /* 0x0000001f08087276 */ /* 0x000fe40007810033 */
[-C--:B------:R-:W-:Y:S02]  /*9b50*/  ISETP.GE.AND P1, PT, R17, R166.reuse, PT ;  /* 0x000000a61100720c */ /* 0x080fe40003f26270 */
[----:B------:R-:W-:Y:S01]  /*9b60*/  FSEL R6, R6, -INF , P5 ;  /* 0xff80000006067808 */ /* 0x000fe20002800000 */
[----:B------:R-:W-:Y:S01]  /*9b70*/  LDSM.16.MT88.4 R16, [R102+0x6000] ;  /* 0x006000006610783b */ /* 0x000fe20000004200 */
[----:B------:R-:W-:Y:S02]  /*9b80*/  ISETP.GE.AND P4, PT, R13, R166, PT ;  /* 0x000000a60d00720c */ /* 0x000fe40003f86270 */
[----:B------:R-:W-:Y:S01]  /*9b90*/  FSEL R7, R7, -INF , P0 ;  /* 0xff80000007077808 */ /* 0x000fe20000000000 */
[----:B------:R-:W-:Y:S01]  /*9ba0*/  LDSM.16.MT88.4 R12, [R140+0x6000] ;  /* 0x006000008c0c783b */ /* 0x000fe20000004200 */
[----:B------:R-:W-:-:S02]  /*9bb0*/  FSEL R27, R10, -INF , !P2 ;  /* 0xff8000000a1b7808 */ /* 0x000fc40005000000 */
[----:B------:R-:W-:Y:S02]  /*9bc0*/  FSEL R25, R11, -INF , !P6 ;  /* 0xff8000000b197808 */ /* 0x000fe40007000000 */
[----:B------:R-:W-:Y:S02]  /*9bd0*/  FMNMX3.FTZ R8, R8, R35, R33, !PT ;  /* 0x0000002308087276 */ /* 0x000fe40007810021 */
[----:B------:R-:W-:Y:S02]  /*9be0*/  FSEL R23, R6, -INF , !P1 ;  /* 0xff80000006177808 */ /* 0x000fe40004800000 */
[----:B------:R-:W-:Y:S02]  /*9bf0*/  FSEL R21, R7, -INF , !P4 ;  /* 0xff80000007157808 */ /* 0x000fe40006000000 */
[----:B------:R-:W-:Y:S02]  /*9c00*/  FMNMX3.FTZ R6, R8, R27, R25, !PT ;  /* 0x0000001b08067276 */ /* 0x000fe40007810019 */
[----:B-1----:R-:W-:Y:S01]  /*9c10*/  FMNMX.FTZ R7, R4, R5, !PT ;  /* 0x0000000504077209 */ /* 0x002fe20007810000 */
[----:B------:R-:W-:Y:S01]  /*9c20*/  LDSM.16.MT88.4 R8, [R144+0x6000] ;  /* 0x006000009008783b */ /* 0x000fe20000004200 */
[----:B------:R-:W-:-:S05]  /*9c30*/  FMNMX3.FTZ R6, R6, R23, R21, !PT ;  /* 0x0000001706067276 */ /* 0x000fca0007810015 */
        /* <DEDUP_REMOVED lines=8> */
[----:B-1----:R-:W-:Y:S02]  /*9cc0*/  FMNMX.FTZ R20, R5, R20, !PT ;  /* 0x0000001405147209 */ /* 0x002fe40007810000 */
[----:B------:R-:W-:Y:S02]  /*9cd0*/  FSEL R5, R22, RZ, P1 ;  /* 0x000000ff16057208 */ /* 0x000fe40000800000 */
[----:B------:R-:W-:Y:S01]  /*9ce0*/  FSETP.NEU.FTZ.AND P0, PT, R20, -INF , PT ;  /* 0xff8000001400780b */ /* 0x000fe20003f1d000 */
[----:B------:R-:W-:Y:S02]  /*9cf0*/  FMUL.FTZ R24, R39, R20 ;  /* 0x0000001427187220 */ /* 0x000fe40000410000 */
[----:B------:R-:W-:Y:S01]  /*9d00*/  FADD.FTZ R4, R36, -R5 ;  /* 0x8000000524047221 */ /* 0x000fe20000010000 */
[----:B------:R-:W-:-:S02]  /*9d10*/  FSEL R5, R20, RZ, P0 ;  /* 0x000000ff14057208 */ /* 0x000fc40000000000 */
[----:B------:R-:W-:-:S03]  /*9d20*/  FSEL R24, R24, RZ, P0 ;  /* 0x000000ff18187208 */ /* 0x000fc60000000000 */
[----:B------:R-:W-:Y:S01]  /*9d30*/  FADD.FTZ R48, R0, -R5 ;  /* 0x8000000500307221 */ /* 0x000fe20000010000 */
[-C--:B------:R-:W-:Y:S01]  /*9d40*/  FFMA.FTZ R111, R111, R39.reuse, -R32 ;  /* 0x000000276f6f7223 */ /* 0x080fe20000010820 */
[-C--:B------:R-:W-:Y:S01]  /*9d50*/  FFMA.FTZ R44, R113, R39.reuse, -R24 ;  /* 0x00000027712c7223 */ /* 0x080fe20000010818 */
[-CC-:B------:R-:W-:Y:S01]  /*9d60*/  FFMA.FTZ R46, R217, R39.reuse, -R32.reuse ;  /* 0x00000027d92e7223 */ /* 0x180fe20000010820 */
[-CC-:B------:R-:W-:Y:S01]  /*9d70*/  FFMA.FTZ R53, R215, R39.reuse, -R32.reuse ;  /* 0x00000027d7357223 */ /* 0x180fe20000010820 */
[-C--:B------:R-:W-:Y:S01]  /*9d80*/  FFMA.FTZ R34, R219, R39.reuse, -R32 ;  /* 0x00000027db227223 */ /* 0x080fe20000010820 */
[-CC-:B------:R-:W-:Y:S01]  /*9d90*/  FFMA.FTZ R113, R213, R39.reuse, -R24.reuse ;  /* 0x00000027d5717223 */ /* 0x180fe20000010818 */
[----:B------:R-:W-:Y:S01]  /*9da0*/  FMUL.FTZ R48, R39, R48 ;  /* 0x0000003027307220 */ /* 0x000fe20000410000 */
[-CC-:B------:R-:W-:Y:S01]  /*9db0*/  FFMA.FTZ R49, R117, R39.reuse, -R24.reuse ;  /* 0x0000002775317223 */ /* 0x180fe20000010818 */
[----:B------:R-:W-:Y:S01]  /*9dc0*/  FFMA.FTZ R0, R211, R39, -R24 ;  /* 0x00000027d3007223 */ /* 0x000fe20000010818 */
[----:B------:R-:W-:Y:S01]  /*9dd0*/  FMUL.FTZ R4, R39, R4 ;  /* 0x0000000427047220 */ /* 0x000fe20000410000 */
[----:B------:R-:W-:Y:S08]  /*9de0*/  MUFU.EX2 R111, R111 ;  /* 0x0000006f006f7308 */ /* 0x000ff00000000800 */
[----:B------:R-:W-:Y:S08]  /*9df0*/  MUFU.EX2 R46, R46 ;  /* 0x0000002e002e7308 */ /* 0x000ff00000000800 */
[----:B------:R-:W-:Y:S08]  /*9e00*/  MUFU.EX2 R53, R53 ;  /* 0x0000003500357308 */ /* 0x000ff00000000800 */
[----:B------:R-:W-:Y:S08]  /*9e10*/  MUFU.EX2 R34, R34 ;  /* 0x0000002200227308 */ /* 0x000ff00000000800 */
[----:B------:R-:W-:Y:S08]  /*9e20*/  MUFU.EX2 R44, R44 ;  /* 0x0000002c002c7308 */ /* 0x000ff00000000800 */
[----:B------:R-:W-:Y:S08]  /*9e30*/  MUFU.EX2 R113, R113 ;  /* 0x0000007100717308 */ /* 0x000ff00000000800 */
[----:B------:R-:W1:Y:S08]  /*9e40*/  MUFU.EX2 R50, R4 ;  /* 0x0000000400327308 */ /* 0x000e700000000800 */
[----:B------:R-:W2:Y:S08]  /*9e50*/  MUFU.EX2 R48, R48 ;  /* 0x0000003000307308 */ /* 0x000eb00000000800 */
[----:B------:R-:W-:Y:S08]  /*9e60*/  MUFU.EX2 R49, R49 ;  /* 0x0000003100317308 */ /* 0x000ff00000000800 */
[----:B------:R-:W3:Y:S01]  /*9e70*/  MUFU.EX2 R0, R0 ;  /* 0x0000000000007308 */ /* 0x000ee20000000800 */
[-C--:B-1----:R-:W-:Y:S01]  /*9e80*/  FMUL.FTZ R96, R96, R50.reuse ;  /* 0x0000003260607220 */ /* 0x082fe20000410000 */
[----:B------:R-:W-:Y:S01]  /*9e90*/  FMUL.FTZ R97, R97, R50 ;  /* 0x0000003261617220 */ /* 0x000fe20000410000 */
[-C--:B--2---:R-:W-:Y:S01]  /*9ea0*/  FMUL.FTZ R98, R98, R48.reuse ;  /* 0x0000003062627220 */ /* 0x084fe20000410000 */
[----:B------:R-:W-:Y:S01]  /*9eb0*/  FMUL.FTZ R99, R99, R48 ;  /* 0x0000003063637220 */ /* 0x000fe20000410000 */
[----:B------:R-:W-:Y:S01]  /*9ec0*/  F2FP.BF16.F32.PACK_AB R4, R46, R111 ;  /* 0x0000006f2e04723e */ /* 0x000fe200000010ff */
[-C--:B------:R-:W-:Y:S01]  /*9ed0*/  FMUL.FTZ R92, R92, R50.reuse ;  /* 0x000000325c5c7220 */ /* 0x080fe20000410000 */
[----:B------:R-:W-:Y:S01]  /*9ee0*/  F2FP.BF16.F32.PACK_AB R6, R34, R53 ;  /* 0x000000352206723e */ /* 0x000fe200000010ff */
[----:B------:R-:W-:Y:S01]  /*9ef0*/  FMUL.FTZ R93, R93, R50 ;  /* 0x000000325d5d7220 */ /* 0x000fe20000410000 */
[----:B------:R-:W-:Y:S01]  /*9f00*/  F2FP.BF16.F32.PACK_AB R5, R113, R44 ;  /* 0x0000002c7105723e */ /* 0x000fe200000010ff */
[-C--:B------:R-:W-:Y:S01]  /*9f10*/  FMUL.FTZ R94, R94, R48.reuse ;  /* 0x000000305e5e7220 */ /* 0x080fe20000410000 */
[----:B------:R-:W-:Y:S01]  /*9f20*/  FMUL.FTZ R95, R95, R48 ;  /* 0x000000305f5f7220 */ /* 0x000fe20000410000 */
[----:B---3--:R-:W-:Y:S01]  /*9f30*/  F2FP.BF16.F32.PACK_AB R7, R0, R49 ;  /* 0x000000310007723e */ /* 0x008fe200000010ff */
[-C--:B------:R-:W-:Y:S01]  /*9f40*/  FMUL.FTZ R88, R88, R50.reuse ;  /* 0x0000003258587220 */ /* 0x080fe20000410000 */
[----:B------:R-:W-:-:S05]  /*9f50*/  FMUL.FTZ R89, R89, R50 ;  /* 0x0000003259597220 */ /* 0x000fca0000410000 */
[----:B------:R-:W-:Y:S01]  /*9f60*/  HMMA.16816.F32.BF16 R96, R4, R8, R96 ;  /* 0x000000080460723c */ /* 0x000fe20000041860 */
[-C--:B------:R-:W-:Y:S01]  /*9f70*/  FMUL.FTZ R90, R90, R48.reuse ;  /* 0x000000305a5a7220 */ /* 0x080fe20000410000 */
[----:B------:R-:W-:Y:S01]  /*9f80*/  FMUL.FTZ R91, R91, R48 ;  /* 0x000000305b5b7220 */ /* 0x000fe20000410000 */
[----:B------:R-:W-:-:S05]  /*9f90*/  FMUL.FTZ R84, R84, R50 ;  /* 0x0000003254547220 */ /* 0x000fca0000410000 */
[C---:B------:R-:W-:Y:S01]  /*9fa0*/  HMMA.16816.F32.BF16 R92, R4.reuse, R10, R92 ;  /* 0x0000000a045c723c */ /* 0x040fe2000004185c */
[----:B------:R-:W1:Y:S01]  /*9fb0*/  LDSM.16.MT88.4 R8, [R103+0x6000] ;  /* 0x006000006708783b */ /* 0x000e620000004200 */
[----:B------:R-:W-:Y:S01]  /*9fc0*/  FMUL.FTZ R85, R85, R50 ;  /* 0x0000003255557220 */ /* 0x000fe20000410000 */
[-C--:B------:R-:W-:Y:S01]  /*9fd0*/  FMUL.FTZ R86, R86, R48.reuse ;  /* 0x0000003056567220 */ /* 0x080fe20000410000 */
[----:B------:R-:W-:Y:S01]  /*9fe0*/  FMUL.FTZ R87, R87, R48 ;  /* 0x0000003057577220 */ /* 0x000fe20000410000 */
[-C--:B------:R-:W-:Y:S01]  /*9ff0*/  FMUL.FTZ R72, R72, R50.reuse ;  /* 0x0000003248487220 */ /* 0x080fe20000410000 */
[----:B------:R-:W-:Y:S01]  /*a000*/  FMUL.FTZ R73, R73, R50 ;  /* 0x0000003249497220 */ /* 0x000fe20000410000 */
[-C--:B------:R-:W-:Y:S01]  /*a010*/  FMUL.FTZ R74, R74, R48.reuse ;  /* 0x000000304a4a7220 */ /* 0x080fe20000410000 */
[----:B------:R-:W-:Y:S01]  /*a020*/  HMMA.16816.F32.BF16 R88, R4, R12, R88 ;  /* 0x0000000c0458723c */ /* 0x000fe20000041858 */
[----:B------:R-:W-:Y:S01]  /*a030*/  FMUL.FTZ R75, R75, R48 ;  /* 0x000000304b4b7220 */ /* 0x000fe20000410000 */
[-C--:B------:R-:W-:Y:S01]  /*a040*/  FMUL.FTZ R68, R68, R50.reuse ;  /* 0x0000003244447220 */ /* 0x080fe20000410000 */
[----:B------:R-:W-:Y:S01]  /*a050*/  FMUL.FTZ R69, R69, R50 ;  /* 0x0000003245457220 */ /* 0x000fe20000410000 */
[-C--:B------:R-:W-:Y:S01]  /*a060*/  FMUL.FTZ R70, R70, R48.reuse ;  /* 0x0000003046467220 */ /* 0x080fe20000410000 */
[----:B------:R-:W-:-:S03]  /*a070*/  FMUL.FTZ R71, R71, R48 ;  /* 0x0000003047477220 */ /* 0x000fc60000410000 */
[----:B------:R-:W-:Y:S01]  /*a080*/  HMMA.16816.F32.BF16 R84, R4, R14, R84 ;  /* 0x0000000e0454723c */ /* 0x000fe20000041854 */
[----:B------:R-:W2:Y:S01]  /*a090*/  LDSM.16.MT88.4 R12, [R144+0x6800] ;  /* 0x00680000900c783b */ /* 0x000ea20000004200 */
        /* <DEDUP_REMOVED lines=9> */
[----:B------:R-:W-:Y:S01]  /*a130*/  HMMA.16816.F32.BF16 R68, R4, R18, R68 ;  /* 0x000000120444723c */ /* 0x000fe20000041844 */
[----:B------:R-:W3:Y:S01]  /*a140*/  LDSM.16.MT88.4 R16, [R103+0x6800] ;  /* 0x006800006710783b */ /* 0x000ee20000004200 */
[----:B------:R-:W-:Y:S01]  /*a150*/  MUFU.EX2 R117, R117 ;  /* 0x0000007500757308 */ /* 0x000fe20000000800 */
[-C--:B------:R-:W-:Y:S01]  /*a160*/  FMUL.FTZ R80, R80, R50.reuse ;  /* 0x0000003250507220 */ /* 0x080fe20000410000 */
[----:B------:R-:W-:Y:S01]  /*a170*/  FMUL.FTZ R81, R81, R50 ;  /* 0x0000003251517220 */ /* 0x000fe20000410000 */
[----:B------:R-:W-:-:S05]  /*a180*/  FMUL.FTZ R82, R82, R48 ;  /* 0x0000003052527220 */ /* 0x000fca0000410000 */
[----:B------:R-:W4:Y:S01]  /*a190*/  MUFU.EX2 R52, R52 ;  /* 0x0000003400347308 */ /* 0x000f220000000800 */
[----:B------:R-:W-:Y:S01]  /*a1a0*/  FMUL.FTZ R83, R83, R48 ;  /* 0x0000003053537220 */ /* 0x000fe20000410000 */
[-C--:B------:R-:W-:Y:S01]  /*a1b0*/  FMUL.FTZ R76, R76, R50.reuse ;  /* 0x000000324c4c7220 */ /* 0x080fe20000410000 */
[----:B------:R-:W-:-:S05]  /*a1c0*/  FMUL.FTZ R77, R77, R50 ;  /* 0x000000324d4d7220 */ /* 0x000fca0000410000 */
[----:B------:R-:W-:Y:S01]  /*a1d0*/  MUFU.EX2 R107, R107 ;  /* 0x0000006b006b7308 */ /* 0x000fe20000000800 */
[-C--:B------:R-:W-:Y:S01]  /*a1e0*/  FMUL.FTZ R78, R78, R48.reuse ;  /* 0x000000304e4e7220 */ /* 0x080fe20000410000 */
[----:B------:R-:W-:-:S06]  /*a1f0*/  FMUL.FTZ R79, R79, R48 ;  /* 0x000000304f4f7220 */ /* 0x000fcc0000410000 */
[----:B------:R-:W5:Y:S08]  /*a200*/  MUFU.EX2 R40, R40 ;  /* 0x0000002800287308 */ /* 0x000f700000000800 */
[----:B------:R-:W-:Y:S08]  /*a210*/  MUFU.EX2 R115, R115 ;  /* 0x0000007300737308 */ /* 0x000ff00000000800 */
[----:B------:R-:W2:Y:S08]  /*a220*/  MUFU.EX2 R42, R42 ;  /* 0x0000002a002a7308 */ /* 0x000eb00000000800 */
[----:B------:R-:W-:Y:S08]  /*a230*/  MUFU.EX2 R57, R57 ;  /* 0x0000003900397308 */ /* 0x000ff00000000800 */
[----:B------:R-:W3:Y:S01]  /*a240*/  MUFU.EX2 R36, R36 ;  /* 0x0000002400247308 */ /* 0x000ee20000000800 */
[C---:B-1----:R-:W-:Y:S08]  /*a250*/  HMMA.16816.F32.BF16 R80, R4.reuse, R8, R80 ;  /* 0x000000080450723c */ /* 0x042ff00000041850 */
[----:B------:R-:W-:Y:S01]  /*a260*/  HMMA.16816.F32.BF16 R76, R4, R10, R76 ;  /* 0x0000000a044c723c */ /* 0x000fe2000004184c */
[----:B----4-:R-:W-:Y:S01]  /*a270*/  F2FP.BF16.F32.PACK_AB R4, R52, R117 ;  /* 0x000000753404723e */ /* 0x010fe200000010ff */
[----:B------:R-:W1:Y:S01]  /*a280*/  LDSM.16.MT88.4 R8, [R140+0x6800] ;  /* 0x006800008c08783b */ /* 0x000e620000004200 */
[----:B-----5:R-:W-:-:S02]  /*a290*/  F2FP.BF16.F32.PACK_AB R6, R40, R107 ;  /* 0x0000006b2806723e */ /* 0x020fc400000010ff */
[----:B--2---:R-:W-:Y:S02]  /*a2a0*/  F2FP.BF16.F32.PACK_AB R5, R42, R115 ;  /* 0x000000732a05723e */ /* 0x004fe400000010ff */
[----:B---3--:R-:W-:-:S07]  /*a2b0*/  F2FP.BF16.F32.PACK_AB R7, R36, R57 ;  /* 0x000000392407723e */ /* 0x008fce00000010ff */
[C---:B------:R-:W-:Y:S08]  /*a2c0*/  HMMA.16816.F32.BF16 R96, R4.reuse, R12, R96 ;  /* 0x0000000c0460723c */ /* 0x040ff00000041860 */
[C---:B------:R-:W-:Y:S01]  /*a2d0*/  HMMA.16816.F32.BF16 R92, R4.reuse, R14, R92 ;  /* 0x0000000e045c723c */ /* 0x040fe2000004185c */
[----:B------:R-:W2:Y:S07]  /*a2e0*/  LDSM.16.MT88.4 R12, [R102+0x6800] ;  /* 0x00680000660c783b */ /* 0x000eae0000004200 */
[C---:B------:R-:W-:Y:S08]  /*a2f0*/  HMMA.16816.F32.BF16 R80, R4.reuse, R16, R80 ;  /* 0x000000100450723c */ /* 0x040ff00000041850 */
[C---:B------:R-:W-:Y:S01]  /*a300*/  HMMA.16816.F32.BF16 R76, R4.reuse, R18, R76 ;  /* 0x00000012044c723c */ /* 0x040fe2000004184c */
[----:B------:R-:W3:Y:S01]  /*a310*/  LDSM.16.MT88.4 R16, [R144+0x7000] ;  /* 0x007000009010783b */ /* 0x000ee20000004200 */
        /* <DEDUP_REMOVED lines=13> */
[----:B------:R-:W3:Y:S08]  /*a3f0*/  MUFU.EX2 R58, R58 ;  /* 0x0000003a003a7308 */ /* 0x000ef00000000800 */
[----:B------:R-:W-:Y:S08]  /*a400*/  MUFU.EX2 R119, R119 ;  /* 0x0000007700777308 */ /* 0x000ff00000000800 */
[----:B------:R-:W3:Y:S01]  /*a410*/  MUFU.EX2 R54, R54 ;  /* 0x0000003600367308 */ /* 0x000ee20000000800 */
[C---:B-1----:R-:W-:Y:S08]  /*a420*/  HMMA.16816.F32.BF16 R88, R4.reuse, R8, R88 ;  /* 0x000000080458723c */ /* 0x042ff00000041858 */
[C---:B------:R-:W-:Y:S01]  /*a430*/  HMMA.16816.F32.BF16 R84, R4.reuse, R10, R84 ;  /* 0x0000000a0454723c */ /* 0x040fe20000041854 */
[----:B------:R-:W-:Y:S07]  /*a440*/  LDSM.16.MT88.4 R8, [R140+0x7000] ;  /* 0x007000008c08783b */ /* 0x000fee0000004200 */
[C---:B--2---:R-:W-:Y:S08]  /*a450*/  HMMA.16816.F32.BF16 R72, R4.reuse, R12, R72 ;  /* 0x0000000c0448723c */ /* 0x044ff00000041848 */
[----:B------:R-:W-:Y:S01]  /*a460*/  HMMA.16816.F32.BF16 R68, R4, R14, R68 ;  /* 0x0000000e0444723c */ /* 0x000fe20000041844 */
[----:B----4-:R-:W-:Y:S01]  /*a470*/  F2FP.BF16.F32.PACK_AB R4, R60, R139 ;  /* 0x0000008b3c04723e */ /* 0x010fe200000010ff */
[----:B------:R-:W-:Y:S01]  /*a480*/  LDSM.16.MT88.4 R12, [R102+0x7000] ;  /* 0x00700000660c783b */ /* 0x000fe20000004200 */
[----:B-----5:R-:W-:-:S02]  /*a490*/  F2FP.BF16.F32.PACK_AB R6, R56, R129 ;  /* 0x000000813806723e */ /* 0x020fc400000010ff */
[----:B---3--:R-:W-:Y:S02]  /*a4a0*/  F2FP.BF16.F32.PACK_AB R5, R58, R127 ;  /* 0x0000007f3a05723e */ /* 0x008fe400000010ff */
[----:B------:R-:W-:-:S07]  /*a4b0*/  F2FP.BF16.F32.PACK_AB R7, R54, R119 ;  /* 0x000000773607723e */ /* 0x000fce00000010ff */
[C---:B------:R-:W-:Y:S08]  /*a4c0*/  HMMA.16816.F32.BF16 R96, R4.reuse, R16, R96 ;  /* 0x000000100460723c */ /* 0x040ff00000041860 */
        /* <DEDUP_REMOVED lines=35> */
[-C--:B------:R-:W-:Y:S01]  /*a700*/  FFMA.FTZ R183, R123, R39.reuse, -R32 ;  /* 0x000000277bb77223 */ /* 0x080fe20000010820 */
[-C--:B------:R-:W-:Y:S01]  /*a710*/  FFMA.FTZ R133, R125, R39.reuse, -R24 ;  /* 0x000000277d857223 */ /* 0x080fe20000010818 */
        /* <DEDUP_REMOVED lines=37> */
[C---:B------:R-:W-:Y:S01]  /*a970*/  HMMA.16816.F32.BF16 R88, R4.reuse, R8, R88 ;  /* 0x000000080458723c */ /* 0x040fe20000041858 */
[----:B------:R-:W-:Y:S07]  /*a980*/  MUFU.EX2 R118, R118 ;  /* 0x0000007600767308 */ /* 0x000fee0000000800 */
[C---:B--2---:R-:W-:Y:S08]  /*a990*/  HMMA.16816.F32.BF16 R72, R4.reuse, R12, R72 ;  /* 0x0000000c0448723c */ /* 0x044ff00000041848 */
[C---:B------:R-:W-:Y:S01]  /*a9a0*/  HMMA.16816.F32.BF16 R68, R4.reuse, R14, R68 ;  /* 0x0000000e0444723c */ /* 0x040fe20000041844 */
[----:B------:R-:W-:Y:S07]  /*a9b0*/  LDSM.16.MT88.4 R12, [R140+0x8800] ;  /* 0x008800008c0c783b */ /* 0x000fee0000004200 */
[C---:B-1----:R-:W-:Y:S08]  /*a9c0*/  HMMA.16816.F32.BF16 R80, R4.reuse, R16, R80 ;  /* 0x000000100450723c */ /* 0x042ff00000041850 */
[C---:B------:R-:W-:Y:S01]  /*a9d0*/  HMMA.16816.F32.BF16 R76, R4.reuse, R18, R76 ;  /* 0x00000012044c723c */ /* 0x040fe2000004184c */
[----:B------:R-:W1:Y:S01]  /*a9e0*/  LDSM.16.MT88.4 R16, [R144+0x8800] ;  /* 0x008800009010783b */ /* 0x000e620000004200 */
[----:B------:R-:W2:Y:S06]  /*a9f0*/  MUFU.EX2 R65, R65 ;  /* 0x0000004100417308 */ /* 0x000eac0000000800 */
        /* <DEDUP_REMOVED lines=13> */
[----:B------:R-:W-:Y:S01]  /*aad0*/  HMMA.16816.F32.BF16 R92, R4, R18, R92 ;  /* 0x00000012045c723c */ /* 0x000fe2000004185c */
[----:B------:R-:W1:Y:S01]  /*aae0*/  LDSM.16.MT88.4 R16, [R102+0x8800] ;  /* 0x008800006610783b */ /* 0x000e620000004200 */
[----:B------:R-:W-:-:S06]  /*aaf0*/  FFMA.FTZ R111, R176, R50, R111 ;  /* 0x00000032b06f7223 */ /* 0x000fcc000001006f */
[----:B------:R-:W-:Y:S01]  /*ab00*/  HMMA.16816.F32.BF16 R88, R4, R12, R88 ;  /* 0x0000000c0458723c */ /* 0x000fe20000041858 */
[----:B------:R-:W-:-:S07]  /*ab10*/  FFMA.FTZ R50, R177, R48, R44 ;  /* 0x00000030b1327223 */ /* 0x000fce000001002c */
[----:B------:R-:W-:Y:S01]  /*ab20*/  HMMA.16816.F32.BF16 R84, R4, R14, R84 ;  /* 0x0000000e0454723c */ /* 0x000fe20000041854 */
[----:B------:R-:W2:Y:S01]  /*ab30*/  LDSM.16.MT88.4 R12, [R144+0x9000] ;  /* 0x00900000900c783b */ /* 0x000ea20000004200 */
[----:B------:R-:W-:Y:S01]  /*ab40*/  FADD.FTZ R48, R46, R111 ;  /* 0x0000006f2e307221 */ /* 0x000fe20000010000 */
[-CC-:B------:R-:W-:Y:S01]  /*ab50*/  FFMA.FTZ R63, R41, R39.reuse, -R32.reuse ;  /* 0x00000027293f7223 */ /* 0x180fe20000010820 */
[-CC-:B------:R-:W-:Y:S01]  /*ab60*/  FFMA.FTZ R44, R47, R39.reuse, -R32.reuse ;  /* 0x000000272f2c7223 */ /* 0x180fe20000010820 */
[----:B------:R-:W-:-:S03]  /*ab70*/  FFMA.FTZ R46, R45, R39, -R32 ;  /* 0x000000272d2e7223 */ /* 0x000fc60000010820 */
[----:B---3--:R-:W-:Y:S01]  /*ab80*/  HMMA.16816.F32.BF16 R80, R4, R8, R80 ;  /* 0x000000080450723c */ /* 0x008fe20000041850 */
[-C--:B------:R-:W-:Y:S01]  /*ab90*/  FFMA.FTZ R41, R43, R39.reuse, -R32 ;  /* 0x000000272b297223 */ /* 0x080fe20000010820 */
[-CC-:B------:R-:W-:Y:S01]  /*aba0*/  FFMA.FTZ R31, R31, R39.reuse, -R24.reuse ;  /* 0x000000271f1f7223 */ /* 0x180fe20000010818 */
[----:B------:R-:W-:Y:S01]  /*abb0*/  FFMA.FTZ R33, R33, R39, -R24 ;  /* 0x0000002721217223 */ /* 0x000fe20000010818 */
[----:B------:R-:W-:-:S04]  /*abc0*/  FADD.FTZ R53, R53, R48 ;  /* 0x0000003035357221 */ /* 0x000fc80000010000 */
[----:B------:R-:W-:Y:S01]  /*abd0*/  HMMA.16816.F32.BF16 R76, R4, R10, R76 ;  /* 0x0000000a044c723c */ /* 0x000fe2000004184c */
[----:B------:R-:W3:Y:S01]  /*abe0*/  LDSM.16.MT88.4 R8, [R140+0x9000] ;  /* 0x009000008c08783b */ /* 0x000ee20000004200 */
[-CC-:B------:R-:W-:Y:S01]  /*abf0*/  FFMA.FTZ R51, R51, R39.reuse, -R24.reuse ;  /* 0x0000002733337223 */ /* 0x180fe20000010818 */
[----:B------:R-:W-:Y:S01]  /*ac00*/  FFMA.FTZ R43, R35, R39, -R24 ;  /* 0x00000027232b7223 */ /* 0x000fe20000010818 */
[----:B------:R-:W-:Y:S01]  /*ac10*/  FADD.FTZ R50, R113, R50 ;  /* 0x0000003271327221 */ /* 0x000fe20000010000 */
[----:B------:R-:W-:Y:S01]  /*ac20*/  FADD.FTZ R124, R34, R53 ;  /* 0x00000035227c7221 */ /* 0x000fe20000010000 */
[----:B------:R-:W-:Y:S02]  /*ac30*/  MUFU.EX2 R63, R63 ;  /* 0x0000003f003f7308 */ /* 0x000fe40000000800 */
[----:B------:R-:W-:-:S06]  /*ac40*/  FADD.FTZ R49, R49, R50 ;  /* 0x0000003231317221 */ /* 0x000fcc0000010000 */
[----:B------:R-:W4:Y:S01]  /*ac50*/  MUFU.EX2 R44, R44 ;  /* 0x0000002c002c7308 */ /* 0x000f220000000800 */
[----:B------:R-:W-:-:S07]  /*ac60*/  FADD.FTZ R50, R0, R49 ;  /* 0x0000003100327221 */ /* 0x000fce0000010000 */
[----:B------:R-:W-:Y:S08]  /*ac70*/  MUFU.EX2 R46, R46 ;  /* 0x0000002e002e7308 */ /* 0x000ff00000000800 */
[----:B------:R-:W5:Y:S08]  /*ac80*/  MUFU.EX2 R41, R41 ;  /* 0x0000002900297308 */ /* 0x000f700000000800 */
[----:B------:R-:W-:Y:S08]  /*ac90*/  MUFU.EX2 R31, R31 ;  /* 0x0000001f001f7308 */ /* 0x000ff00000000800 */
[----:B------:R-:W2:Y:S08]  /*aca0*/  MUFU.EX2 R48, R51 ;  /* 0x0000003300307308 */ /* 0x000eb00000000800 */
        /* <DEDUP_REMOVED lines=14> */
[----:B--2---:R-:W-:Y:S01]  /*ad90*/  F2FP.BF16.F32.PACK_AB R5, R48, R31 ;  /* 0x0000001f3005723e */ /* 0x004fe200000010ff */
[----:B------:R-:W1:Y:S01]  /*ada0*/  LDSM.16.MT88.4 R16, [R103+0x9000] ;  /* 0x009000006710783b */ /* 0x000e620000004200 */
[----:B---3--:R-:W-:Y:S01]  /*adb0*/  F2FP.BF16.F32.PACK_AB R7, R33, R34 ;  /* 0x000000222107723e */ /* 0x008fe200000010ff */
        /* <DEDUP_REMOVED lines=14> */
[-C--:B------:R-:W-:Y:S01]  /*aea0*/  FFMA.FTZ R0, R28, R39.reuse, -R32 ;  /* 0x000000271c007223 */ /* 0x080fe20000010820 */
[----:B------:R-:W-:Y:S01]  /*aeb0*/  FADD.FTZ R185, R185, R56 ;  /* 0x00000038b9b97221 */ /* 0x000fe20000010000 */
[----:B------:R-:W-:Y:S01]  /*aec0*/  FADD.FTZ R181, R181, R54 ;  /* 0x00000036b5b57221 */ /* 0x000fe20000010000 */
[-C--:B------:R-:W-:Y:S01]  /*aed0*/  FFMA.FTZ R35, R26, R39.reuse, -R32 ;  /* 0x000000271a237223 */ /* 0x080fe20000010820 */
[-CC-:B------:R-:W-:Y:S01]  /*aee0*/  FFMA.FTZ R27, R27, R39.reuse, -R24.reuse ;  /* 0x000000271b1b7223 */ /* 0x180fe20000010818 */
[-CC-:B------:R-:W-:Y:S01]  /*aef0*/  FFMA.FTZ R28, R25, R39.reuse, -R24.reuse ;  /* 0x00000027191c7223 */ /* 0x180fe20000010818 */
[-C--:B------:R-:W-:Y:S01]  /*af00*/  FFMA.FTZ R23, R23, R39.reuse, -R24 ;  /* 0x0000002717177223 */ /* 0x080fe20000010818 */
[-CC-:B------:R-:W-:Y:S01]  /*af10*/  FFMA.FTZ R26, R30, R39.reuse, -R32.reuse ;  /* 0x000000271e1a7223 */ /* 0x180fe20000010820 */
[-C--:B------:R-:W-:Y:S01]  /*af20*/  FFMA.FTZ R29, R29, R39.reuse, -R32 ;  /* 0x000000271d1d7223 */ /* 0x080fe20000010820 */
        /* <DEDUP_REMOVED lines=24> */
[----:B------:R-:W-:Y:S01]  /*b0b0*/  FADD.FTZ R125, R112, R125 ;  /* 0x0000007d707d7221 */ /* 0x000fe20000010000 */
[----:B------:R-:W1:Y:S05]  /*b0c0*/  LDSM.16.MT88.4 R16, [R140+0x9800] ;  /* 0x009800008c10783b */ /* 0x000e6a0000004200 */
[C---:B--2---:R-:W-:Y:S08]  /*b0d0*/  HMMA.16816.F32.BF16 R72, R4.reuse, R12, R72 ;  /* 0x0000000c0448723c */ /* 0x044ff00000041848 */
[----:B------:R-:W-:Y:S01]  /*b0e0*/  HMMA.16816.F32.BF16 R68, R4, R14, R68 ;  /* 0x0000000e0444723c */ /* 0x000fe20000041844 */
[----:B----4-:R-:W-:Y:S01]  /*b0f0*/  F2FP.BF16.F32.PACK_AB R4, R0, R35 ;  /* 0x000000230004723e */ /* 0x010fe200000010ff */
[----:B------:R-:W-:Y:S01]  /*b100*/  FADD.FTZ R118, R118, R123 ;  /* 0x0000007b76767221 */ /* 0x000fe20000010000 */
[----:B-----5:R-:W-:Y:S01]  /*b110*/  F2FP.BF16.F32.PACK_AB R6, R29, R26 ;  /* 0x0000001a1d06723e */ /* 0x020fe200000010ff */
[----:B------:R-:W-:Y:S01]  /*b120*/  FADD.FTZ R122, R122, R125 ;  /* 0x0000007d7a7a7221 */ /* 0x000fe20000010000 */
[----:B---3--:R-:W-:Y:S01]  /*b130*/  F2FP.BF16.F32.PACK_AB R5, R28, R27 ;  /* 0x0000001b1c05723e */ /* 0x008fe200000010ff */
[----:B------:R-:W2:Y:S01]  /*b140*/  LDSM.16.MT88.4 R12, [R103+0x9800] ;  /* 0x00980000670c783b */ /* 0x000ea20000004200 */
[----:B------:R-:W-:Y:S01]  /*b150*/  F2FP.BF16.F32.PACK_AB R7, R24, R23 ;  /* 0x000000171807723e */ /* 0x000fe200000010ff */
[----:B------:R-:W-:Y:S01]  /*b160*/  FADD.FTZ R65, R65, R118 ;  /* 0x0000007641417221 */ /* 0x000fe20000010000 */
[----:B------:R-:W-:-:S05]  /*b170*/  FADD.FTZ R61, R61, R122 ;  /* 0x0000007a3d3d7221 */ /* 0x000fca0000010000 */
[C---:B------:R-:W-:Y:S08]  /*b180*/  HMMA.16816.F32.BF16 R96, R4.reuse, R8, R96 ;  /* 0x000000080460723c */ /* 0x040ff00000041860 */
        /* <DEDUP_REMOVED lines=19> */
[C---:B-1----:R-:W-:Y:S02]  /*b2c0*/  HMMA.16816.F32.BF16 R88, R4.reuse, R16, R88 ;  /* 0x000000100458723c */ /* 0x042fe40000041858 */
        /* <DEDUP_REMOVED lines=12> */
[----:B---3--:R-:W-:Y:S01]  /*b390*/  HMMA.16816.F32.BF16 R72, R4, R8, R72 ;  /* 0x000000080448723c */ /* 0x008fe20000041848 */
[----:B------:R-:W-:-:S07]  /*b3a0*/  IMAD.MOV.U32 R8, RZ, RZ, R108 ;  /* 0x000000ffff087224 */ /* 0x000fce00078e006c */
[----:B------:R-:W-:Y:S01]  /*b3b0*/  HMMA.16816.F32.BF16 R68, R4, R10, R68 ;  /* 0x0000000a0444723c */ /* 0x000fe20000041844 */
[----:B------:R-:W-:-:S04]  /*b3c0*/  NOP ;  /* 0x0000000000007918 */ /* 0x000fc80000000000 */
[----:B------:R-:W-:-:S15]  /*b3d0*/  @P0 BRA `(.L_x_10761) ;  /* 0x0000000000040947 */ /* 0x000fde0003800000 */
.L_x_10750:
[----:B------:R-:W-:-:S07]  /*b3e0*/  IADD3 R38, PT, PT, R8, -0x1, RZ ;  /* 0xffffffff08267810 */ /* 0x000fce0007ffe0ff */
.L_x_10761:
[----:B------:R-:W-:Y:S05]  /*b3f0*/  BSYNC B2 ;  /* 0x0000000000027941 */ /* 0x000fea0003800000 */
.L_x_10749:
[----:B------:R-:W-:-:S13]  /*b400*/  ISETP.GE.AND P0, PT, R38, R155, PT ;  /* 0x0000009b2600720c */ /* 0x000fda0003f06270 */
[----:B------:R-:W-:Y:S05]  /*b410*/  @!P0 BRA `(.L_x_10762) ;  /* 0x0000004400e88947 */ /* 0x000fea0003800000 */
[----:B------:R-:W-:Y:S01]  /*b420*/  ISETP.NE.U32.AND P2, PT, R100, RZ, PT ;  /* 0x000000ff6400720c */ /* 0x000fe20003f45070 */
[C---:B------:R-:W-:Y:S01]  /*b430*/  IMAD.SHL.U32 R4, R38.reuse, 0x80, RZ ;  /* 0x0000008026047824 */ /* 0x040fe200078e00ff */
[----:B------:R-:W-:Y:S01]  /*b440*/  MOV R100, R36 ;  /* 0x0000002400647202 */ /* 0x000fe20000000f00 */
[----:B------:R-:W-:Y:S01]  /*b450*/  VIADD R174, R38, 0x1 ;  /* 0x0000000126ae7836 */ /* 0x000fe20000000000 */
[----:B------:R-:W-:Y:S01]  /*b460*/  ISETP.NE.AND.EX P2, PT, R101, RZ, PT, P2 ;  /* 0x000000ff6500720c */ /* 0x000fe20003f45320 */
[----:B------:R-:W-:Y:S01]  /*b470*/  IMAD.MOV.U32 R101, RZ, RZ, R0 ;  /* 0x000000ffff657224 */ /* 0x000fe200078e0000 */
[C---:B------:R-:W-:Y:S02]  /*b480*/  LOP3.LUT R175, R4.reuse, 0x40, R37, 0xfe, !PT ;  /* 0x0000004004af7812 */ /* 0x040fe400078efe25 */
[----:B------:R-:W-:-:S09]  /*b490*/  IADD3 R173, PT, PT, R4, 0x80, RZ ;  /* 0x0000008004ad7810 */ /* 0x000fd20007ffe0ff */
.L_x_10769:
        /* <DEDUP_REMOVED lines=80> */
.L_x_10764:
[----:B------:R-:W-:Y:S05]  /*b9a0*/  BSYNC.RECONVERGENT B0 ;  /* 0x0000000000007941 */ /* 0x000fea0003800200 */
.L_x_10763:
        /* <DEDUP_REMOVED lines=243> */
.L_x_10768:
[----:B------:R-:W-:Y:S05]  /*c8e0*/  BSYNC.RECONVERGENT B0 ;  /* 0x0000000000007941 */ /* 0x000fea0003800200 */
.L_x_10767:
        /* <DEDUP_REMOVED lines=64> */
.L_x_10766:
[----:B------:R-:W-:Y:S05]  /*ccf0*/  BSYNC.RECONVERGENT B1 ;  /* 0x0000000000017941 */ /* 0x000fea0003800200 */
.L_x_10765:
[----:B------:R-:W-:Y:S01]  /*cd00*/  P2R R0, PR, RZ, 0x4 ;  /* 0x00000004ff007803 */ /* 0x000fe20000000000 */
[C---:B-1----:R-:W-:Y:S02]  /*cd10*/  VIADD R105, R175.reuse, 0xffffffc0 ;  /* 0xffffffc0af697836 */ /* 0x042fe40000000000 */
[C---:B------:R-:W-:Y:S02]  /*cd20*/  VIADD R135, R175.reuse, 0xffffffd8 ;  /* 0xffffffd8af877836 */ /* 0x040fe40000000000 */
[----:B------:R-:W-:Y:S01]  /*cd30*/  VIADD R119, R175, 0xffffffe8 ;  /* 0xffffffe8af777836 */ /* 0x000fe20000000000 */
[----:B------:R-:W-:Y:S01]  /*cd40*/  ISETP.GE.AND P0, PT, R105, R166, PT ;  /* 0x000000a66900720c */ /* 0x000fe20003f06270 */
[----:B------:R-:W-:Y:S01]  /*cd50*/  VIADD R109, R175, 0xffffffc1 ;  /* 0xffffffc1af6d7836 */ /* 0x000fe20000000000 */
[----:B------:R-:W-:Y:S01]  /*cd60*/  ISETP.GE.AND P4, PT, R105, R172, PT ;  /* 0x000000ac6900720c */ /* 0x000fe20003f86270 */
[C---:B------:R-:W-:Y:S01]  /*cd70*/  VIADD R125, R175.reuse, 0xfffffff0 ;  /* 0xfffffff0af7d7836 */ /* 0x040fe20000000000 */
[----:B------:R-:W-:Y:S01]  /*cd80*/  P2R R114, PR, RZ, 0x1 ;  /* 0x00000001ff727803 */ /* 0x000fe20000000000 */
[----:B------:R-:W-:Y:S01]  /*cd90*/  VIADD R129, R175, 0xffffffc8 ;  /* 0xffffffc8af817836 */ /* 0x000fe20000000000 */
[----:B------:R-:W-:Y:S01]  /*cda0*/  ISETP.GE.AND P0, PT, R109, R170, PT ;  /* 0x000000aa6d00720c */ /* 0x000fe20003f06270 */
[C---:B------:R-:W-:Y:S01]  /*cdb0*/  VIADD R127, R175.reuse, 0xffffffc9 ;  /* 0xffffffc9af7f7836 */ /* 0x040fe20000000000 */
[----:B------:R-:W-:Y:S01]  /*cdc0*/  FSEL R108, R4, -INF , P4 ;  /* 0xff800000046c7808 */ /* 0x000fe20002000000 */
[----:B------:R-:W-:Y:S01]  /*cdd0*/  VIADD R107, R175, 0xfffffff8 ;  /* 0xfffffff8af6b7836 */ /* 0x000fe20000000000 */
[----:B------:R-:W-:Y:S01]  /*cde0*/  FSEL R104, R7, -INF , P0 ;  /* 0xff80000007687808 */ /* 0x000fe20000000000 */
[----:B------:R-:W-:Y:S01]  /*cdf0*/  VIADD R123, R175, 0x1 ;  /* 0x00000001af7b7836 */ /* 0x000fe20000000000 */
[----:B------:R-:W-:Y:S01]  /*ce00*/  ISETP.GE.AND P4, PT, R129, R172, PT ;  /* 0x000000ac8100720c */ /* 0x000fe20003f86270 */
[----:B------:R-:W-:Y:S01]  /*ce10*/  VIADD R111, R175, 0x8 ;  /* 0x00000008af6f7836 */ /* 0x000fe20000000000 */
        /* <DEDUP_REMOVED lines=10> */
[-C--:B------:R-:W-:Y:S01]  /*cec0*/  ISETP.GE.AND P1, PT, R129, R170.reuse, PT ;  /* 0x000000aa8100720c */ /* 0x080fe20003f26270 */
[----:B------:R-:W-:Y:S01]  /*ced0*/  VIADD R181, R175, 0xffffffd0 ;  /* 0xffffffd0afb57836 */ /* 0x000fe20000000000 */
[----:B------:R-:W-:Y:S01]  /*cee0*/  ISETP.GE.AND P0, PT, R139, R170, PT ;  /* 0x000000aa8b00720c */ /* 0x000fe20003f06270 */
[----:B------:R-:W-:Y:S01]  /*cef0*/  VIADD R131, R175, 0xffffffd9 ;  /* 0xffffffd9af837836 */ /* 0x000fe20000000000 */
[----:B------:R-:W-:Y:S01]  /*cf00*/  ISETP.GE.AND P3, PT, R109, R172, PT ;  /* 0x000000ac6d00720c */ /* 0x000fe20003f66270 */
        /* <DEDUP_REMOVED lines=18> */
[----:B------:R-:W-:Y:S02]  /*d030*/  FSEL R22, R22, -INF , P1 ;  /* 0xff80000016167808 */ /* 0x000fe40000800000 */
[----:B------:R-:W-:Y:S02]  /*d040*/  ISETP.GE.AND P1, PT, R119, R170, PT ;  /* 0x000000aa7700720c */ /* 0x000fe40003f26270 */
[----:B------:R-:W-:Y:S02]  /*d050*/  ISETP.GE.AND P4, PT, R135, R172, PT ;  /* 0x000000ac8700720c */ /* 0x000fe40003f86270 */
[----:B------:R-:W-:Y:S02]  /*d060*/  FSEL R26, R26, -INF , P1 ;  /* 0xff8000001a1a7808 */ /* 0x000fe40000800000 */
[-C--:B------:R-:W-:Y:S02]  /*d070*/  ISETP.GE.AND P1, PT, R125, R170.reuse, PT ;  /* 0x000000aa7d00720c */ /* 0x080fe40003f26270 */
[----:B------:R-:W-:Y:S02]  /*d080*/  FSEL R16, R16, -INF , P4 ;  /* 0xff80000010107808 */ /* 0x000fe40002000000 */
[----:B------:R-:W-:Y:S02]  /*d090*/  FSEL R30, R30, -INF , P1 ;  /* 0xff8000001e1e7808 */ /* 0x000fe40000800000 */
[----:B------:R-:W-:Y:S02]  /*d0a0*/  ISETP.GE.AND P1, PT, R107, R170, PT ;  /* 0x000000aa6b00720c */ /* 0x000fe40003f26270 */
        /* <DEDUP_REMOVED lines=12> */
[----:B------:R-:W-:Y:S02]  /*d170*/  ISETP.GE.AND P1, PT, R111, R170, PT ;  /* 0x000000aa6f00720c */ /* 0x000fe40003f26270 */
[----:B------:R-:W-:Y:S02]  /*d180*/  FSEL R28, R28, -INF , P4 ;  /* 0xff8000001c1c7808 */ /* 0x000fe40002000000 */
[-C--:B------:R-:W-:Y:S01]  /*d190*/  ISETP.GE.AND P2, PT, R105, R171.reuse, PT ;  /* 0x000000ab6900720c */ /* 0x080fe20003f46270 */
[----:B------:R-:W-:Y:S01]  /*d1a0*/  VIADD R105, R175, 0xffffffe9 ;  /* 0xffffffe9af697836 */ /* 0x000fe20000000000 */
[-C--:B------:R-:W-:Y:S02]  /*d1b0*/  ISETP.GE.AND P4, PT, R107, R172.reuse, PT ;  /* 0x000000ac6b00720c */ /* 0x080fe40003f86270 */
[----:B------:R-:W-:Y:S02]  /*d1c0*/  FSEL R42, R42, -INF , P1 ;  /* 0xff8000002a2a7808 */ /* 0x000fe40000800000 */
[----:B------:R-:W-:Y:S02]  /*d1d0*/  ISETP.GE.AND P1, PT, R121, R172, PT ;  /* 0x000000ac7900720c */ /* 0x000fe40003f26270 */
[----:B------:R-:W-:Y:S02]  /*d1e0*/  P2R R112, PR, RZ, 0x4 ;  /* 0x00000004ff707803 */ /* 0x000fe40000000000 */
[----:B------:R-:W-:Y:S02]  /*d1f0*/  FSEL R32, R32, -INF , P4 ;  /* 0xff80000020207808 */ /* 0x000fe40002000000 */
[----:B------:R-:W-:Y:S02]  /*d200*/  ISETP.GE.AND P0, PT, R15, R170, PT ;  /* 0x000000aa0f00720c */ /* 0x000fe40003f06270 */
[CC--:B------:R-:W-:Y:S02]  /*d210*/  ISETP.GE.AND P4, PT, R109.reuse, R171.reuse, PT ;  /* 0x000000ab6d00720c */ /* 0x0c0fe40003f86270 */
[----:B------:R-:W-:Y:S01]  /*d220*/  ISETP.GE.AND P2, PT, R109, R166, PT ;  /* 0x000000a66d00720c */ /* 0x000fe20003f46270 */
[----:B------:R-:W-:Y:S01]  /*d230*/  VIADD R109, R175, 0x18 ;  /* 0x00000018af6d7836 */ /* 0x000fe20000000000 */
[----:B------:R-:W-:Y:S02]  /*d240*/  FSEL R44, R44, -INF , P1 ;  /* 0xff8000002c2c7808 */ /* 0x000fe40000800000 */
[-C--:B------:R-:W-:Y:S02]  /*d250*/  ISETP.GE.AND P1, PT, R121, R170.reuse, PT ;  /* 0x000000aa7900720c */ /* 0x080fe40003f26270 */
[----:B------:R-:W-:Y:S02]  /*d260*/  FSEL R215, R23, -INF , P0 ;  /* 0xff80000017d77808 */ /* 0x000fe40000000000 */
[----:B------:R-:W-:Y:S02]  /*d270*/  ISETP.GE.AND P0, PT, R105, R170, PT ;  /* 0x000000aa6900720c */ /* 0x000fe40003f06270 */
[----:B------:R-:W-:Y:S02]  /*d280*/  FSEL R46, R46, -INF , P1 ;  /* 0xff8000002e2e7808 */ /* 0x000fe40000800000 */
[----:B------:R-:W-:Y:S02]  /*d290*/  ISETP.GE.AND P1, PT, R109, R172, PT ;  /* 0x000000ac6d00720c */ /* 0x000fe40003f26270 */
[----:B------:R-:W-:Y:S02]  /*d2a0*/  FSEL R211, R27, -INF , P0 ;  /* 0xff8000001bd37808 */ /* 0x000fe40000000000 */
[-C--:B------:R-:W-:Y:S02]  /*d2b0*/  ISETP.GE.AND P0, PT, R113, R170.reuse, PT ;  /* 0x000000aa7100720c */ /* 0x080fe40003f06270 */
[----:B------:R-:W-:Y:S02]  /*d2c0*/  FSEL R48, R48, -INF , P1 ;  /* 0xff80000030307808 */ /* 0x000fe40000800000 */
[----:B------:R-:W-:Y:S02]  /*d2d0*/  ISETP.GE.AND P1, PT, R109, R170, PT ;  /* 0x000000aa6d00720c */ /* 0x000fe40003f26270 */
[----:B------:R-:W-:Y:S02]  /*d2e0*/  FSEL R199, R31, -INF , P0 ;  /* 0xff8000001fc77808 */ /* 0x000fe40000000000 */
[----:B------:R-:W-:Y:S02]  /*d2f0*/  ISETP.GE.AND P3, PT, R127, R172, PT ;  /* 0x000000ac7f00720c */ /* 0x000fe40003f66270 */
[----:B------:R-:W-:Y:S02]  /*d300*/  ISETP.GE.AND P0, PT, R7, R170, PT ;  /* 0x000000aa0700720c */ /* 0x000fe40003f06270 */
[----:B------:R-:W-:Y:S02]  /*d310*/  FSEL R50, R50, -INF , P1 ;  /* 0xff80000032327808 */ /* 0x000fe40000800000 */
[-C--:B------:R-:W-:Y:S02]  /*d320*/  ISETP.GE.AND P1, PT, R129, R166.reuse, PT ;  /* 0x000000a68100720c */ /* 0x080fe40003f26270 */
[----:B------:R-:W-:Y:S02]  /*d330*/  P2R R23, PR, RZ, 0x4 ;  /* 0x00000004ff177803 */ /* 0x000fe40000000000 */
[----:B------:R-:W-:Y:S02]  /*d340*/  FSEL R9, R9, -INF , P3 ;  /* 0xff80000009097808 */ /* 0x000fe40001800000 */
[----:B------:R-:W-:Y:S02]  /*d350*/  FSEL R195, R35, -INF , P0 ;  /* 0xff80000023c37808 */ /* 0x000fe40000000000 */
[----:B------:R-:W-:Y:S02]  /*d360*/  ISETP.GE.AND P2, PT, R181, R166, PT ;  /* 0x000000a6b500720c */ /* 0x000fe40003f46270 */
[----:B------:R-:W-:Y:S02]  /*d370*/  ISETP.GE.AND P3, PT, R139, R172, PT ;  /* 0x000000ac8b00720c */ /* 0x000fe40003f66270 */
[----:B------:R-:W-:Y:S02]  /*d380*/  ISETP.GE.AND P0, PT, R175, R170, PT ;  /* 0x000000aaaf00720c */ /* 0x000fe40003f06270 */
[----:B------:R-:W-:Y:S02]  /*d390*/  P2R R37, PR, RZ, 0x2 ;  /* 0x00000002ff257803 */ /* 0x000fe40000000000 */
[----:B------:R-:W-:Y:S02]  /*d3a0*/  P2R R35, PR, RZ, 0x4 ;  /* 0x00000004ff237803 */ /* 0x000fe40000000000 */
[----:B------:R-:W-:Y:S02]  /*d3b0*/  FSEL R13, R13, -INF , P3 ;  /* 0xff8000000d0d7808 */ /* 0x000fe40001800000 */
[----:B------:R-:W-:Y:S02]  /*d3c0*/  FSEL R38, R38, -INF , P0 ;  /* 0xff80000026267808 */ /* 0x000fe40000000000 */
[----:B------:R-:W-:Y:S02]  /*d3d0*/  ISETP.NE.AND P2, PT, R37, RZ, PT ;  /* 0x000000ff2500720c */ /* 0x000fe40003f45270 */
[----:B------:R-:W-:Y:S02]  /*d3e0*/  ISETP.GE.AND P3, PT, R131, R172, PT ;  /* 0x000000ac8300720c */ /* 0x000fe40003f66270 */
[----:B------:R-:W-:Y:S02]  /*d3f0*/  ISETP.GE.AND P0, PT, R123, R170, PT ;  /* 0x000000aa7b00720c */ /* 0x000fe40003f06270 */
[----:B------:R-:W-:Y:S02]  /*d400*/  P2R R37, PR, RZ, 0x4 ;  /* 0x00000004ff257803 */ /* 0x000fe40000000000 */
[----:B------:R-:W-:Y:S02]  /*d410*/  FSEL R17, R17, -INF , P3 ;  /* 0xff80000011117808 */ /* 0x000fe40001800000 */
[----:B------:R-:W-:Y:S02]  /*d420*/  FSEL R39, R39, -INF , P0 ;  /* 0xff80000027277808 */ /* 0x000fe40000000000 */
[----:B------:R-:W-:Y:S02]  /*d430*/  ISETP.NE.AND P2, PT, R114, RZ, PT ;  /* 0x000000ff7200720c */ /* 0x000fe40003f45270 */
[-C--:B------:R-:W-:Y:S02]  /*d440*/  ISETP.GE.AND P3, PT, R15, R172.reuse, PT ;  /* 0x000000ac0f00720c */ /* 0x080fe40003f66270 */
[----:B------:R-:W-:Y:S02]  /*d450*/  ISETP.GE.AND P0, PT, R117, R172, PT ;  /* 0x000000ac7500720c */ /* 0x000fe40003f06270 */
[----:B------:R-:W-:Y:S02]  /*d460*/  P2R R114, PR, RZ, 0x4 ;  /* 0x00000004ff727803 */ /* 0x000fe40000000000 */
[----:B------:R-:W-:Y:S02]  /*d470*/  FSEL R21, R21, -INF , P3 ;  /* 0xff80000015157808 */ /* 0x000fe40001800000 */
[----:B------:R-:W-:Y:S02]  /*d480*/  FSEL R187, R41, -INF , P0 ;  /* 0xff80000029bb7808 */ /* 0x000fe40000000000 */
[-C--:B------:R-:W-:Y:S02]  /*d490*/  ISETP.GE.AND P2, PT, R15, R171.reuse, PT ;  /* 0x000000ab0f00720c */ /* 0x080fe40003f46270 */
[----:B------:R-:W-:Y:S02]  /*d4a0*/  ISETP.GE.AND P0, PT, R117, R170, PT ;  /* 0x000000aa7500720c */ /* 0x000fe40003f06270 */
[----:B------:R-:W-:Y:S02]  /*d4b0*/  FSEL R223, R21, -INF , !P2 ;  /* 0xff80000015df7808 */ /* 0x000fe40005000000 */
[----:B------:R-:W-:Y:S02]  /*d4c0*/  FSEL R179, R43, -INF , P0 ;  /* 0xff8000002bb37808 */ /* 0x000fe40000000000 */
[----:B------:R-:W-:Y:S02]  /*d4d0*/  ISETP.NE.AND P2, PT, R114, RZ, PT ;  /* 0x000000ff7200720c */ /* 0x000fe40003f45270 */
[----:B------:R-:W-:Y:S02]  /*d4e0*/  ISETP.GE.AND P0, PT, R115, R172, PT ;  /* 0x000000ac7300720c */ /* 0x000fe40003f06270 */
[----:B------:R-:W-:Y:S02]  /*d4f0*/  FSEL R4, R4, -INF , !P2 ;  /* 0xff80000004047808 */ /* 0x000fe40005000000 */
[----:B------:R-:W-:Y:S01]  /*d500*/  FSEL R137, R45, -INF , P0 ;  /* 0xff8000002d897808 */ /* 0x000fe20000000000 */
[----:B------:R-:W-:Y:S01]  /*d510*/  VIADD R45, R175, 0x19 ;  /* 0x00000019af2d7836 */ /* 0x000fe20000000000 */
[----:B------:R-:W-:Y:S02]  /*d520*/  ISETP.NE.AND P2, PT, R37, RZ, PT ;  /* 0x000000ff2500720c */ /* 0x000fe40003f45270 */
[----:B------:R-:W-:Y:S01]  /*d530*/  ISETP.GE.AND P0, PT, R115, R170, PT ;  /* 0x000000aa7300720c */ /* 0x000fe20003f06270 */
[----:B------:R-:W2:Y:S01]  /*d540*/  LD.E R37, desc[UR4][R2.64+0xdc] ;  /* 0x0000dc0402257980 */ /* 0x000ea2000c101900 */
[-C--:B------:R-:W-:Y:S02]  /*d550*/  ISETP.GE.AND P3, PT, R105, R172.reuse, PT ;  /* 0x000000ac6900720c */ /* 0x080fe40003f66270 */
[----:B------:R-:W-:Y:S02]  /*d560*/  FSEL R47, R47, -INF , P0 ;  /* 0xff8000002f2f7808 */ /* 0x000fe40000000000 */
[----:B------:R-:W-:Y:S02]  /*d570*/  ISETP.GE.AND P0, PT, R45, R172, PT ;  /* 0x000000ac2d00720c */ /* 0x000fe40003f06270 */
[----:B------:R-:W-:Y:S02]  /*d580*/  FSEL R25, R25, -INF , P3 ;  /* 0xff80000019197808 */ /* 0x000fe40001800000 */
[----:B------:R-:W-:Y:S01]  /*d590*/  FSEL R133, R49, -INF , P0 ;  /* 0xff80000031857808 */ /* 0x000fe20000000000 */
[----:B------:R-:W-:Y:S01]  /*d5a0*/  VIADD R49, R175, 0x29 ;  /* 0x00000029af317836 */ /* 0x000fe20000000000 */
[----:B------:R-:W-:Y:S02]  /*d5b0*/  ISETP.GE.AND P0, PT, R45, R170, PT ;  /* 0x000000aa2d00720c */ /* 0x000fe40003f06270 */
[-C--:B------:R-:W-:Y:S02]  /*d5c0*/  ISETP.GE.AND P3, PT, R113, R172.reuse, PT ;  /* 0x000000ac7100720c */ /* 0x080fe40003f66270 */
[----:B------:R-:W-:Y:S02]  /*d5d0*/  FSEL R51, R51, -INF , P0 ;  /* 0xff80000033337808 */ /* 0x000fe40000000000 */
[-C--:B------:R-:W-:Y:S01]  /*d5e0*/  ISETP.GE.AND P0, PT, R129, R171.reuse, PT ;  /* 0x000000ab8100720c */ /* 0x080fe20003f06270 */
[----:B------:R-:W-:Y:S01]  /*d5f0*/  VIADD R129, R175, 0x20 ;  /* 0x00000020af817836 */ /* 0x000fe20000000000 */
[----:B------:R-:W-:Y:S02]  /*d600*/  FSEL R207, R29, -INF , P3 ;  /* 0xff8000001dcf7808 */ /* 0x000fe40001800000 */
[----:B------:R-:W-:Y:S02]  /*d610*/  P2R R29, PR, RZ, 0x1 ;  /* 0x00000001ff1d7803 */ /* 0x000fe40000000000 */
[----:B------:R-:W-:Y:S02]  /*d620*/  ISETP.GE.AND P0, PT, R129, R172, PT ;  /* 0x000000ac8100720c */ /* 0x000fe40003f06270 */
[CC--:B------:R-:W-:Y:S02]  /*d630*/  ISETP.GE.AND P1, PT, R127.reuse, R166.reuse, PT ;  /* 0x000000a67f00720c */ /* 0x0c0fe40003f26270 */
[----:B------:R-:W-:Y:S02]  /*d640*/  FSEL R43, R52, -INF , P0 ;  /* 0xff800000342b7808 */ /* 0x000fe40000000000 */
[-C--:B------:R-:W-:Y:S01]  /*d650*/  ISETP.GE.AND P0, PT, R127, R171.reuse, PT ;  /* 0x000000ab7f00720c */ /* 0x080fe20003f06270 */
[----:B------:R-:W-:Y:S01]  /*d660*/  VIADD R127, R175, 0x21 ;  /* 0x00000021af7f7836 */ /* 0x000fe20000000000 */
[----:B------:R-:W-:Y:S02]  /*d670*/  ISETP.GE.AND P5, PT, R135, R166, PT ;  /* 0x000000a68700720c */ /* 0x000fe40003fa6270 */
[----:B------:R-:W-:Y:S02]  /*d680*/  P2R R31, PR, RZ, 0x1 ;  /* 0x00000001ff1f7803 */ /* 0x000fe40000000000 */
[----:B------:R-:W-:Y:S02]  /*d690*/  ISETP.GE.AND P0, PT, R127, R172, PT ;  /* 0x000000ac7f00720c */ /* 0x000fe40003f06270 */
[----:B------:R-:W-:Y:S02]  /*d6a0*/  P2R R118, PR, RZ, 0x20 ;  /* 0x00000020ff767803 */ /* 0x000fe40000000000 */
[----:B------:R-:W-:Y:S01]  /*d6b0*/  FSEL R20, R53, -INF , P0 ;  /* 0xff80000035147808 */ /* 0x000fe20000000000 */
[----:B------:R-:W-:Y:S01]  /*d6c0*/  VIADD R53, R175, 0x28 ;  /* 0x00000028af357836 */ /* 0x000fe20000000000 */
[-C--:B------:R-:W-:Y:S02]  /*d6d0*/  ISETP.GE.AND P0, PT, R129, R170.reuse, PT ;  /* 0x000000aa8100720c */ /* 0x080fe40003f06270 */
[-C--:B------:R-:W-:Y:S02]  /*d6e0*/  ISETP.GE.AND P5, PT, R131, R171.reuse, PT ;  /* 0x000000ab8300720c */ /* 0x080fe40003fa6270 */
[----:B------:R-:W-:Y:S02]  /*d6f0*/  FSEL R54, R54, -INF , P0 ;  /* 0xff80000036367808 */ /* 0x000fe40000000000 */
[----:B------:R-:W-:Y:S02]  /*d700*/  ISETP.GE.AND P0, PT, R127, R170, PT ;  /* 0x000000aa7f00720c */ /* 0x000fe40003f06270 */
[----:B------:R-:W-:Y:S02]  /*d710*/  P2R R120, PR, RZ, 0x20 ;  /* 0x00000020ff787803 */ /* 0x000fe40000000000 */
[----:B------:R-:W-:Y:S02]  /*d720*/  FSEL R55, R55, -INF , P0 ;  /* 0xff80000037377808 */ /* 0x000fe40000000000 */
[-C--:B------:R-:W-:Y:S02]  /*d730*/  ISETP.GE.AND P0, PT, R181, R171.reuse, PT ;  /* 0x000000abb500720c */ /* 0x080fe40003f06270 */
[----:B------:R-:W-:Y:S02]  /*d740*/  P2R R12, PR, RZ, 0x10 ;  /* 0x00000010ff0c7803 */ /* 0x000fe40000000000 */
[----:B------:R-:W-:Y:S02]  /*d750*/  P2R R41, PR, RZ, 0x1 ;  /* 0x00000001ff297803 */ /* 0x000fe40000000000 */
[----:B------:R-:W-:Y:S02]  /*d760*/  ISETP.GE.AND P0, PT, R53, R172, PT ;  /* 0x000000ac3500720c */ /* 0x000fe40003f06270 */
[----:B------:R-:W-:Y:S02]  /*d770*/  P2R R27, PR, RZ, 0x2 ;  /* 0x00000002ff1b7803 */ /* 0x000fe40000000000 */
[----:B------:R-:W-:Y:S02]  /*d780*/  FSEL R56, R56, -INF , P0 ;  /* 0xff80000038387808 */ /* 0x000fe40000000000 */
        /* <DEDUP_REMOVED lines=12> */
[-C--:B------:R-:W-:Y:S02]  /*d850*/  ISETP.GE.AND P0, PT, R135, R171.reuse, PT ;  /* 0x000000ab8700720c */ /* 0x080fe40003f06270 */
[----:B------:R-:W-:Y:S02]  /*d860*/  P2R R116, PR, RZ, 0x40 ;  /* 0x00000040ff747803 */ /* 0x000fe40000000000 */
[----:B------:R-:W-:Y:S02]  /*d870*/  P2R R57, PR, RZ, 0x1 ;  /* 0x00000001ff397803 */ /* 0x000fe40000000000 */
[-C--:B------:R-:W-:Y:S02]  /*d880*/  ISETP.GE.AND P0, PT, R227, R172.reuse, PT ;  /* 0x000000ace300720c */ /* 0x080fe40003f06270 */
[----:B------:R-:W-:Y:S01]  /*d890*/  ISETP.NE.AND P5, PT, R57, RZ, PT ;  /* 0x000000ff3900720c */ /* 0x000fe20003fa5270 */
[----:B------:R-:W-:Y:S01]  /*d8a0*/  VIADD R57, R175, 0x31 ;  /* 0x00000031af397836 */ /* 0x000fe20000000000 */
[----:B------:R-:W-:Y:S02]  /*d8b0*/  FSEL R60, R60, -INF , P0 ;  /* 0xff8000003c3c7808 */ /* 0x000fe40000000000 */
[----:B------:R-:W-:Y:S02]  /*d8c0*/  P2R R122, PR, RZ, 0x20 ;  /* 0x00000020ff7a7803 */ /* 0x000fe40000000000 */
[----:B------:R-:W-:Y:S02]  /*d8d0*/  ISETP.NE.AND P5, PT, R124, RZ, PT ;  /* 0x000000ff7c00720c */ /* 0x000fe40003fa5270 */
[----:B------:R-:W-:Y:S02]  /*d8e0*/  ISETP.GE.AND P0, PT, R57, R172, PT ;  /* 0x000000ac3900720c */ /* 0x000fe40003f06270 */
[----:B------:R-:W-:Y:S02]  /*d8f0*/  P2R R124, PR, RZ, 0x20 ;  /* 0x00000020ff7c7803 */ /* 0x000fe40000000000 */
[----:B------:R-:W-:Y:S02]  /*d900*/  ISETP.NE.AND P5, PT, R41, RZ, PT ;  /* 0x000000ff2900720c */ /* 0x000fe40003fa5270 */
[----:B------:R-:W-:Y:S02]  /*d910*/  FSEL R61, R61, -INF , P0 ;  /* 0xff8000003d3d7808 */ /* 0x000fe40000000000 */
[----:B------:R-:W-:Y:S02]  /*d920*/  P2R R126, PR, RZ, 0x20 ;  /* 0x00000020ff7e7803 */ /* 0x000fe40000000000 */
[----:B------:R-:W-:Y:S02]  /*d930*/  ISETP.NE.AND P5, PT, R31, RZ, PT ;  /* 0x000000ff1f00720c */ /* 0x000fe40003fa5270 */
        /* <DEDUP_REMOVED lines=8> */
[-C--:B------:R-:W-:Y:S02]  /*d9c0*/  ISETP.GE.AND P0, PT, R175, R171.reuse, PT ;  /* 0x000000abaf00720c */ /* 0x080fe40003f06270 */
[----:B------:R-:W-:Y:S02]  /*d9d0*/  P2R R31, PR, RZ, 0x20 ;  /* 0x00000020ff1f7803 */ /* 0x000fe40000000000 */
[----:B------:R-:W-:Y:S02]  /*d9e0*/  FSEL R189, R36, -INF , !P0 ;  /* 0xff80000024bd7808 */ /* 0x000fe40004000000 */
[-C--:B------:R-:W-:Y:S02]  /*d9f0*/  ISETP.GE.AND P0, PT, R229, R172.reuse, PT ;  /* 0x000000ace500720c */ /* 0x080fe40003f06270 */
[----:B------:R-:W-:Y:S02]  /*da00*/  ISETP.NE.AND P5, PT, R112, RZ, PT ;  /* 0x000000ff7000720c */ /* 0x000fe40003fa5270 */
[----:B------:R-:W-:Y:S01]  /*da10*/  FSEL R36, R65, -INF , P0 ;  /* 0xff80000041247808 */ /* 0x000fe20000000000 */
[----:B------:R-:W-:Y:S01]  /*da20*/  VIADD R65, R175, 0x38 ;  /* 0x00000038af417836 */ /* 0x000fe20000000000 */
[----:B------:R-:W-:Y:S02]  /*da30*/  FSEL R41, R108, -INF , !P5 ;  /* 0xff8000006c297808 */ /* 0x000fe40006800000 */
[----:B------:R-:W-:Y:S02]  /*da40*/  ISETP.NE.AND P5, PT, R31, RZ, PT ;  /* 0x000000ff1f00720c */ /* 0x000fe40003fa5270 */
[----:B------:R-:W-:Y:S02]  /*da50*/  ISETP.GE.AND P0, PT, R65, R172, PT ;  /* 0x000000ac4100720c */ /* 0x000fe40003f06270 */
[----:B------:R-:W-:Y:S02]  /*da60*/  FSEL R31, R106, -INF , !P5 ;  /* 0xff8000006a1f7808 */ /* 0x000fe40006800000 */
[----:B------:R-:W-:Y:S02]  /*da70*/  FSEL R64, R64, -INF , P0 ;  /* 0xff80000040407808 */ /* 0x000fe40000000000 */
[C---:B------:R-:W-:Y:S01]  /*da80*/  ISETP.GE.AND P0, PT, R175.reuse, R166, PT ;  /* 0x000000a6af00720c */ /* 0x040fe20003f06270 */
[----:B------:R-:W-:Y:S01]  /*da90*/  VIADD R175, R175, 0xffffff80 ;  /* 0xffffff80afaf7836 */ /* 0x000fe20000000000 */
        /* <DEDUP_REMOVED lines=15> */
[----:B------:R-:W-:Y:S02]  /*db90*/  ISETP.GE.AND P0, PT, R105, R171, PT ;  /* 0x000000ab6900720c */ /* 0x000fe40003f06270 */
[----:B------:R-:W-:Y:S02]  /*dba0*/  FSEL R13, R10, -INF , !P2 ;  /* 0xff8000000a0d7808 */ /* 0x000fe40005000000 */
[----:B------:R-:W-:Y:S02]  /*dbb0*/  ISETP.NE.AND P2, PT, R35, RZ, PT ;  /* 0x000000ff2300720c */ /* 0x000fe40003f45270 */
[----:B------:R-:W-:Y:S02]  /*dbc0*/  FSEL R219, R25, -INF , !P0 ;  /* 0xff80000019db7808 */ /* 0x000fe40004000000 */
[----:B------:R-:W-:Y:S02]  /*dbd0*/  ISETP.NE.AND P0, PT, R27, RZ, PT ;  /* 0x000000ff1b00720c */ /* 0x000fe40003f05270 */
[----:B------:R-:W-:Y:S02]  /*dbe0*/  FSEL R27, R14, -INF , !P2 ;  /* 0xff8000000e1b7808 */ /* 0x000fe40005000000 */
[----:B------:R-:W-:Y:S02]  /*dbf0*/  ISETP.NE.AND P2, PT, R0, RZ, PT ;  /* 0x000000ff0000720c */ /* 0x000fe40003f45270 */
[----:B------:R-:W-:Y:S02]  /*dc00*/  ISETP.NE.AND P5, PT, R122, RZ, PT ;  /* 0x000000ff7a00720c */ /* 0x000fe40003fa5270 */
[----:B------:R-:W-:Y:S02]  /*dc10*/  FMNMX3.FTZ R0, R100, R41, R31, !PT ;  /* 0x0000002964007276 */ /* 0x000fe4000781001f */
[C---:B------:R-:W-:Y:S02]  /*dc20*/  ISETP.GE.AND P3, PT, R19.reuse, R166, PT ;  /* 0x000000a61300720c */ /* 0x040fe40003f66270 */
[----:B------:R-:W-:Y:S02]  /*dc30*/  ISETP.GE.AND P6, PT, R19, R171, PT ;  /* 0x000000ab1300720c */ /* 0x000fe40003fc6270 */
[----:B------:R-:W-:Y:S02]  /*dc40*/  FSEL R19, R16, -INF , !P5 ;  /* 0xff80000010137808 */ /* 0x000fe40006800000 */
[----:B------:R-:W-:Y:S02]  /*dc50*/  FMNMX3.FTZ R0, R0, R29, R23, !PT ;  /* 0x0000001d00007276 */ /* 0x000fe40007810017 */
[----:B------:R-:W-:Y:S02]  /*dc60*/  ISETP.NE.AND P5, PT, R120, RZ, PT ;  /* 0x000000ff7800720c */ /* 0x000fe40003fa5270 */
[----:B------:R-:W-:Y:S02]  /*dc70*/  FMNMX3.FTZ R0, R0, R11, R9, !PT ;  /* 0x0000000b00007276 */ /* 0x000fe40007810009 */
[----:B------:R-:W-:Y:S02]  /*dc80*/  FSEL R17, R17, -INF , !P5 ;  /* 0xff80000011117808 */ /* 0x000fe40006800000 */
[----:B------:R-:W-:Y:S02]  /*dc90*/  FSEL R225, R225, -INF , !P6 ;  /* 0xff800000e1e17808 */ /* 0x000fe40007000000 */
[----:B------:R-:W-:Y:S02]  /*dca0*/  ISETP.NE.AND P6, PT, R116, RZ, PT ;  /* 0x000000ff7400720c */ /* 0x000fe40003fc5270 */
        /* <DEDUP_REMOVED lines=8> */
[----:B------:R-:W-:Y:S02]  /*dd30*/  ISETP.GE.AND P6, PT, R7, R171, PT ;  /* 0x000000ab0700720c */ /* 0x000fe40003fc6270 */
[----:B------:R-:W-:Y:S02]  /*dd40*/  FMNMX3.FTZ R0, R0, R13, R21, !PT ;  /* 0x0000000d00007276 */ /* 0x000fe40007810015 */
[-C--:B------:R-:W-:Y:S02]  /*dd50*/  ISETP.GE.AND P4, PT, R131, R166.reuse, PT ;  /* 0x000000a68300720c */ /* 0x080fe40003f86270 */
[----:B------:R-:W-:Y:S02]  /*dd60*/  ISETP.NE.AND P5, PT, R118, RZ, PT ;  /* 0x000000ff7600720c */ /* 0x000fe40003fa5270 */
[----:B------:R-:W-:Y:S02]  /*dd70*/  FSEL R209, R28, -INF , !P0 ;  /* 0xff8000001cd17808 */ /* 0x000fe40004000000 */
[----:B------:R-:W-:Y:S02]  /*dd80*/  ISETP.GE.AND P0, PT, R113, R171, PT ;  /* 0x000000ab7100720c */ /* 0x000fe40003f06270 */
[----:B------:R-:W-:Y:S02]  /*dd90*/  FSEL R203, R33, -INF , !P6 ;  /* 0xff80000021cb7808 */ /* 0x000fe40007000000 */
[----:B------:R-:W-:Y:S02]  /*dda0*/  FSEL R35, R18, -INF , !P5 ;  /* 0xff80000012237808 */ /* 0x000fe40006800000 */
[----:B------:R-:W-:Y:S02]  /*ddb0*/  FSEL R33, R5, -INF , !P4 ;  /* 0xff80000005217808 */ /* 0x000fe40006000000 */
[----:B------:R-:W-:Y:S02]  /*ddc0*/  FMNMX3.FTZ R0, R0, R27, R25, !PT ;  /* 0x0000001b00007276 */ /* 0x000fe40007810019 */
[----:B------:R-:W-:Y:S02]  /*ddd0*/  ISETP.GE.AND P6, PT, R123, R171, PT ;  /* 0x000000ab7b00720c */ /* 0x000fe40003fc6270 */
        /* <DEDUP_REMOVED lines=8> */
[----:B------:R-:W-:Y:S02]  /*de60*/  ISETP.GE.AND P6, PT, R111, R171, PT ;  /* 0x000000ab6f00720c */ /* 0x000fe40003fc6270 */
        /* <DEDUP_REMOVED lines=29> */
[-C--:B------:R-:W-:Y:S02]  /*e040*/  ISETP.GE.AND P0, PT, R117, R166.reuse, PT ;  /* 0x000000a67500720c */ /* 0x080fe40003f06270 */
        /* <DEDUP_REMOVED lines=16> */
[----:B------:R-:W-:Y:S02]  /*e150*/  FSEL R121, R52, -INF , !P3 ;  /* 0xff80000034797808 */ /* 0x000fe40005800000 */
[----:B------:R-:W-:Y:S02]  /*e160*/  ISETP.GE.AND P0, PT, R57, R171, PT ;  /* 0x000000ab3900720c */ /* 0x000fe40003f06270 */
[-C--:B------:R-:W-:Y:S02]  /*e170*/  ISETP.GE.AND P1, PT, R129, R166.reuse, PT ;  /* 0x000000a68100720c */ /* 0x080fe40003f26270 */
        /* <DEDUP_REMOVED lines=15> */
[----:B------:R-:W-:Y:S02]  /*e270*/  FSEL R105, R64, -INF , !P6 ;  /* 0xff80000040697808 */ /* 0x000fe40007000000 */
[----:B------:R-:W-:Y:S02]  /*e280*/  FMNMX3.FTZ R6, R6, R135, R133, !PT ;  /* 0x0000008706067276 */ /* 0x000fe40007810085 */
[-C--:B------:R-:W-:Y:S02]  /*e290*/  ISETP.GE.AND P4, PT, R53, R166.reuse, PT ;  /* 0x000000a63500720c */ /* 0x080fe40003f86270 */
[-C--:B------:R-:W-:Y:S02]  /*e2a0*/  ISETP.GE.AND P6, PT, R49, R166.reuse, PT ;  /* 0x000000a63100720c */ /* 0x080fe40003fc6270 */
[----:B------:R-:W-:Y:S01]  /*e2b0*/  FSEL R119, R54, -INF , !P1 ;  /* 0xff80000036777808 */ /* 0x000fe20004800000 */
[----:B------:R-:W-:Y:S01]  /*e2c0*/  LDSM.16.MT88.4 R48, [R102+0x6000] ;  /* 0x006000006630783b */ /* 0x000fe20000004200 */
[----:B------:R-:W-:Y:S02]  /*e2d0*/  FSEL R117, R55, -INF , !P0 ;  /* 0xff80000037757808 */ /* 0x000fe40004000000 */
[----:B------:R-:W-:Y:S02]  /*e2e0*/  FMNMX3.FTZ R0, R0, R63, R61, !PT ;  /* 0x0000003f00007276 */ /* 0x000fe4000781003d */
[----:B------:R-:W-:Y:S02]  /*e2f0*/  FMNMX3.FTZ R6, R6, R43, R125, !PT ;  /* 0x0000002b06067276 */ /* 0x000fe4000781007d */
[-C--:B------:R-:W-:Y:S01]  /*e300*/  ISETP.GE.AND P3, PT, R57, R166.reuse, PT ;  /* 0x000000a63900720c */ /* 0x080fe20003f66270 */
[----:B------:R-:W-:Y:S01]  /*e310*/  LDSM.16.MT88.4 R52, [R144+0x6800] ;  /* 0x006800009034783b */ /* 0x000fe20000004200 */
[----:B------:R-:W-:Y:S02]  /*e320*/  FSEL R115, R58, -INF , !P4 ;  /* 0xff8000003a737808 */ /* 0x000fe40006000000 */
[----:B------:R-:W-:Y:S02]  /*e330*/  FSEL R113, R59, -INF , !P6 ;  /* 0xff8000003b717808 */ /* 0x000fe40007000000 */
[----:B------:R-:W-:Y:S02]  /*e340*/  ISETP.GE.AND P5, PT, R227, R166, PT ;  /* 0x000000a6e300720c */ /* 0x000fe40003fa6270 */
[C---:B------:R-:W-:Y:S01]  /*e350*/  ISETP.GE.AND P0, PT, R65.reuse, R170, PT ;  /* 0x000000aa4100720c */ /* 0x040fe20003f06270 */
[----:B------:R-:W-:Y:S01]  /*e360*/  LDSM.16.MT88.4 R56, [R140+0x6800] ;  /* 0x006800008c38783b */ /* 0x000fe20000004200 */
[----:B------:R-:W-:Y:S02]  /*e370*/  FMNMX3.FTZ R0, R0, R119, R117, !PT ;  /* 0x0000007700007276 */ /* 0x000fe40007810075 */
[-C--:B------:R-:W-:Y:S02]  /*e380*/  ISETP.GE.AND P4, PT, R65, R166.reuse, PT ;  /* 0x000000a64100720c */ /* 0x080fe40003f86270 */
[----:B------:R-:W-:Y:S02]  /*e390*/  FMNMX3.FTZ R6, R6, R123, R121, !PT ;  /* 0x0000007b06067276 */ /* 0x000fe40007810079 */
[----:B------:R-:W-:Y:S02]  /*e3a0*/  FSEL R67, R62, -INF , !P5 ;  /* 0xff8000003e437808 */ /* 0x000fe40006800000 */
[----:B------:R-:W-:Y:S02]  /*e3b0*/  FSEL R65, R12, -INF , !P3 ;  /* 0xff8000000c417808 */ /* 0x000fe40005800000 */
[----:B------:R-:W-:Y:S02]  /*e3c0*/  FSEL R39, R66, -INF , P0 ;  /* 0xff80000042277808 */ /* 0x000fe40000000000 */
[----:B------:R-:W-:Y:S02]  /*e3d0*/  ISETP.GE.AND P1, PT, R229, R166, PT ;  /* 0x000000a6e500720c */ /* 0x000fe40003f26270 */
        /* <DEDUP_REMOVED lines=22> */
[----:B------:R-:W-:Y:S02]  /*e540*/  FADD.FTZ R6, -R7, R100 ;  /* 0x0000006407067221 */ /* 0x000fe40000010100 */
[-CC-:B------:R-:W-:Y:S01]  /*e550*/  FFMA.FTZ R114, R31, R37.reuse, -R108.reuse ;  /* 0x000000251f727223 */ /* 0x180fe2000001086c */
[-C--:B------:R-:W-:Y:S01]  /*e560*/  FFMA.FTZ R112, R29, R37.reuse, -R108 ;  /* 0x000000251d707223 */ /* 0x080fe2000001086c */
[-CC-:B------:R-:W-:Y:S01]  /*e570*/  FFMA.FTZ R110, R15, R37.reuse, -R64.reuse ;  /* 0x000000250f6e7223 */ /* 0x180fe20000010840 */
[-CC-:B------:R-:W-:Y:S01]  /*e580*/  FFMA.FTZ R109, R13, R37.reuse, -R64.reuse ;  /* 0x000000250d6d7223 */ /* 0x180fe20000010840 */
[-C--:B------:R-:W-:Y:S01]  /*e590*/  FFMA.FTZ R127, R4, R37.reuse, -R64 ;  /* 0x00000025047f7223 */ /* 0x080fe20000010840 */
[----:B------:R-:W1:Y:S01]  /*e5a0*/  LDSM.16.MT88.4 R12, [R144+0x6000] ;  /* 0x00600000900c783b */ /* 0x000e620000004200 */
[----:B------:R-:W-:Y:S01]  /*e5b0*/  MUFU.EX2 R114, R114 ;  /* 0x0000007200727308 */ /* 0x000fe20000000800 */
[----:B------:R-:W-:Y:S01]  /*e5c0*/  FSEL R4, R0, RZ, P0 ;  /* 0x000000ff00047208 */ /* 0x000fe20000000000 */
[-C--:B------:R-:W-:Y:S01]  /*e5d0*/  FFMA.FTZ R111, R23, R37.reuse, -R108 ;  /* 0x00000025176f7223 */ /* 0x080fe2000001086c */
[-C--:B------:R-:W-:Y:S01]  /*e5e0*/  FFMA.FTZ R100, R21, R37.reuse, -R64 ;  /* 0x0000002515647223 */ /* 0x080fe20000010840 */
[-C--:B------:R-:W-:Y:S01]  /*e5f0*/  FFMA.FTZ R42, R41, R37.reuse, -R108 ;  /* 0x00000025292a7223 */ /* 0x080fe2000001086c */
[----:B------:R-:W-:Y:S01]  /*e600*/  FMUL.FTZ R5, R37, R6 ;  /* 0x0000000625057220 */ /* 0x000fe20000410000 */
[----:B------:R-:W-:Y:S01]  /*e610*/  FADD.FTZ R4, -R4, R101 ;  /* 0x0000006504047221 */ /* 0x000fe20000010100 */
[----:B------:R-:W2:Y:S03]  /*e620*/  LDSM.16.MT88.4 R20, [R140+0x6000] ;  /* 0x006000008c14783b */ /* 0x000ea60000004200 */
[----:B------:R-:W-:Y:S01]  /*e630*/  MUFU.EX2 R112, R112 ;  /* 0x0000007000707308 */ /* 0x000fe20000000800 */
[-C--:B------:R-:W-:Y:S01]  /*e640*/  FFMA.FTZ R128, R63, R37.reuse, -R64 ;  /* 0x000000253f807223 */ /* 0x080fe20000010840 */
[----:B------:R-:W-:Y:S01]  /*e650*/  FMUL.FTZ R7, R37, R4 ;  /* 0x0000000425077220 */ /* 0x000fe20000410000 */
[-CC-:B------:R-:W-:Y:S01]  /*e660*/  FFMA.FTZ R101, R11, R37.reuse, -R108.reuse ;  /* 0x000000250b657223 */ /* 0x180fe2000001086c */
[-C--:B------:R-:W-:Y:S01]  /*e670*/  FFMA.FTZ R66, R9, R37.reuse, -R108 ;  /* 0x0000002509427223 */ /* 0x080fe2000001086c */
[-CC-:B------:R-:W-:Y:S01]  /*e680*/  FFMA.FTZ R126, R131, R37.reuse, -R64.reuse ;  /* 0x00000025837e7223 */ /* 0x180fe20000010840 */
[-C--:B------:R-:W-:Y:S01]  /*e690*/  FFMA.FTZ R131, R61, R37.reuse, -R64 ;  /* 0x000000253d837223 */ /* 0x080fe20000010840 */
[----:B------:R-:W3:Y:S03]  /*e6a0*/  LDSM.16.MT88.4 R28, [R103+0x6000] ;  /* 0x00600000671c783b */ /* 0x000ee60000004200 */
[----:B------:R-:W4:Y:S01]  /*e6b0*/  MUFU.EX2 R42, R42 ;  /* 0x0000002a002a7308 */ /* 0x000f220000000800 */
[-CC-:B------:R-:W-:Y:S01]  /*e6c0*/  FFMA.FTZ R189, R189, R37.reuse, -R108.reuse ;  /* 0x00000025bdbd7223 */ /* 0x180fe2000001086c */
[-CC-:B------:R-:W-:Y:S01]  /*e6d0*/  FFMA.FTZ R116, R193, R37.reuse, -R108.reuse ;  /* 0x00000025c1747223 */ /* 0x180fe2000001086c */
[-C--:B------:R-:W-:Y:S01]  /*e6e0*/  FFMA.FTZ R187, R187, R37.reuse, -R108 ;  /* 0x00000025bbbb7223 */ /* 0x080fe2000001086c */
[-CC-:B------:R-:W-:Y:S01]  /*e6f0*/  FFMA.FTZ R120, R185, R37.reuse, -R64.reuse ;  /* 0x00000025b9787223 */ /* 0x180fe20000010840 */
[-CC-:B------:R-:W-:Y:S01]  /*e700*/  FFMA.FTZ R183, R183, R37.reuse, -R64.reuse ;  /* 0x00000025b7b77223 */ /* 0x180fe20000010840 */
[-CC-:B------:R-:W-:Y:S01]  /*e710*/  FFMA.FTZ R118, R181, R37.reuse, -R64.reuse ;  /* 0x00000025b5767223 */ /* 0x180fe20000010840 */
[----:B------:R-:W-:Y:S03]  /*e720*/  LDSM.16.MT88.4 R60, [R103+0x8800] ;  /* 0x00880000673c783b */ /* 0x000fe60000004200 */
[----:B------:R-:W5:Y:S01]  /*e730*/  MUFU.EX2 R111, R111 ;  /* 0x0000006f006f7308 */ /* 0x000f620000000800 */
[-C--:B------:R-:W-:Y:S01]  /*e740*/  FFMA.FTZ R179, R179, R37.reuse, -R64 ;  /* 0x00000025b3b37223 */ /* 0x080fe20000010840 */
[-CC-:B------:R-:W-:Y:S01]  /*e750*/  FFMA.FTZ R130, R43, R37.reuse, -R108.reuse ;  /* 0x000000252b827223 */ /* 0x180fe2000001086c */
[-CC-:B------:R-:W-:Y:S01]  /*e760*/  FFMA.FTZ R122, R139, R37.reuse, -R108.reuse ;  /* 0x000000258b7a7223 */ /* 0x180fe2000001086c */
[-CC-:B------:R-:W-:Y:S01]  /*e770*/  FFMA.FTZ R137, R137, R37.reuse, -R108.reuse ;  /* 0x0000002589897223 */ /* 0x180fe2000001086c */
[-CC-:B------:R-:W-:Y:S01]  /*e780*/  FFMA.FTZ R124, R135, R37.reuse, -R108.reuse ;  /* 0x00000025877c7223 */ /* 0x180fe2000001086c */
[-C--:B------:R-:W-:Y:S01]  /*e790*/  FFMA.FTZ R133, R133, R37.reuse, -R108 ;  /* 0x0000002585857223 */ /* 0x080fe2000001086c */
[-C--:B------:R-:W-:Y:S03]  /*e7a0*/  FFMA.FTZ R129, R129, R37.reuse, -R64 ;  /* 0x0000002581817223 */ /* 0x080fe60000010840 */
[----:B------:R-:W-:Y:S01]  /*e7b0*/  MUFU.EX2 R100, R100 ;  /* 0x0000006400647308 */ /* 0x000fe20000000800 */
[----:B----4-:R-:W-:Y:S01]  /*e7c0*/  F2FP.BF16.F32.PACK_AB R44, R114, R42 ;  /* 0x0000002a722c723e */ /* 0x010fe200000010ff */
[-CC-:B------:R-:W-:Y:S01]  /*e7d0*/  FFMA.FTZ R125, R125, R37.reuse, -R108.reuse ;  /* 0x000000257d7d7223 */ /* 0x180fe2000001086c */
[-CC-:B------:R-:W-:Y:S01]  /*e7e0*/  FFMA.FTZ R123, R123, R37.reuse, -R108.reuse ;  /* 0x000000257b7b7223 */ /* 0x180fe2000001086c */
[-C--:B------:R-:W-:Y:S01]  /*e7f0*/  FFMA.FTZ R132, R121, R37.reuse, -R108 ;  /* 0x0000002579847223 */ /* 0x080fe2000001086c */
[-CC-:B------:R-:W-:Y:S01]  /*e800*/  FFMA.FTZ R119, R119, R37.reuse, -R64.reuse ;  /* 0x0000002577777223 */ /* 0x180fe20000010840 */
[-CC-:B------:R-:W-:Y:S01]  /*e810*/  FFMA.FTZ R134, R117, R37.reuse, -R64.reuse ;  /* 0x0000002575867223 */ /* 0x180fe20000010840 */
[-C--:B------:R-:W-:Y:S03]  /*e820*/  FFMA.FTZ R39, R39, R37.reuse, -R64 ;  /* 0x0000002527277223 */ /* 0x080fe60000010840 */
[----:B------:R-:W4:Y:S01]  /*e830*/  MUFU.EX2 R41, R5 ;  /* 0x0000000500297308 */ /* 0x000f220000000800 */
[----:B-----5:R-:W-:Y:S01]  /*e840*/  F2FP.BF16.F32.PACK_AB R46, R111, R112 ;  /* 0x000000706f2e723e */ /* 0x020fe200000010ff */
[--C-:B------:R-:W-:Y:S01]  /*e850*/  FFMA.FTZ R105, R105, R37, -R108.reuse ;  /* 0x0000002569697223 */ /* 0x100fe2000001086c */
[----:B------:R-:W-:Y:S07]  /*e860*/  ISETP.GT.AND P0, PT, R174, R155, PT ;  /* 0x0000009bae00720c */ /* 0x000fee0003f04270 */
[----:B------:R-:W5:Y:S10]  /*e870*/  MUFU.EX2 R40, R7 ;  /* 0x0000000700287308 */ /* 0x000f740000000800 */
[----:B------:R-:W-:Y:S01]  /*e880*/  MUFU.EX2 R127, R127 ;  /* 0x0000007f007f7308 */ /* 0x000fe20000000800 */
[C---:B----4-:R-:W-:Y:S01]  /*e890*/  FMUL.FTZ R4, R41.reuse, R96 ;  /* 0x0000006029047220 */ /* 0x050fe20000410000 */
[C---:B------:R-:W-:Y:S01]  /*e8a0*/  FMUL.FTZ R5, R41.reuse, R97 ;  /* 0x0000006129057220 */ /* 0x040fe20000410000 */
[C---:B------:R-:W-:Y:S01]  /*e8b0*/  FMUL.FTZ R9, R41.reuse, R93 ;  /* 0x0000005d29097220 */ /* 0x040fe20000410000 */
[----:B------:R-:W-:Y:S01]  /*e8c0*/  FMUL.FTZ R8, R41, R92 ;  /* 0x0000005c29087220 */ /* 0x000fe20000410000 */
[----:B------:R-:W-:Y:S01]  /*e8d0*/  FFMA.FTZ R92, R19, R37, -R108 ;  /* 0x00000025135c7223 */ /* 0x000fe2000001086c */
[C---:B------:R-:W-:Y:S01]  /*e8e0*/  FMUL.FTZ R16, R41.reuse, R84 ;  /* 0x0000005429107220 */ /* 0x040fe20000410000 */
[----:B------:R-:W-:Y:S03]  /*e8f0*/  FMUL.FTZ R32, R41, R68 ;  /* 0x0000004429207220 */ /* 0x000fe60000410000 */
[----:B------:R-:W4:Y:S01]  /*e900*/  MUFU.EX2 R110, R110 ;  /* 0x0000006e006e7308 */ /* 0x000f220000000800 */
[C---:B-----5:R-:W-:Y:S01]  /*e910*/  FMUL.FTZ R6, R40.reuse, R98 ;  /* 0x0000006228067220 */ /* 0x060fe20000410000 */
[C---:B------:R-:W-:Y:S01]  /*e920*/  FMUL.FTZ R7, R40.reuse, R99 ;  /* 0x0000006328077220 */ /* 0x040fe20000410000 */
[C---:B------:R-:W-:Y:S01]  /*e930*/  FMUL.FTZ R10, R40.reuse, R94 ;  /* 0x0000005e280a7220 */ /* 0x040fe20000410000 */
[C---:B------:R-:W-:Y:S01]  /*e940*/  FMUL.FTZ R11, R40.reuse, R95 ;  /* 0x0000005f280b7220 */ /* 0x040fe20000410000 */
[C---:B------:R-:W-:Y:S01]  /*e950*/  FMUL.FTZ R19, R40.reuse, R87 ;  /* 0x0000005728137220 */ /* 0x040fe20000410000 */
[C---:B------:R-:W-:Y:S01]  /*e960*/  FMUL.FTZ R18, R40.reuse, R86 ;  /* 0x0000005628127220 */ /* 0x040fe20000410000 */
[C---:B------:R-:W-:Y:S03]  /*e970*/  FMUL.FTZ R34, R40.reuse, R70 ;  /* 0x0000004628227220 */ /* 0x040fe60000410000 */
[----:B------:R-:W5:Y:S01]  /*e980*/  MUFU.EX2 R109, R109 ;  /* 0x0000006d006d7308 */ /* 0x000f620000000800 */
[----:B------:R-:W-:Y:S01]  /*e990*/  FFMA.FTZ R84, R27, R37, -R64 ;  /* 0x000000251b547223 */ /* 0x000fe20000010840 */
[----:B------:R-:W-:Y:S01]  /*e9a0*/  FMUL.FTZ R24, R41, R76 ;  /* 0x0000004c29187220 */ /* 0x000fe20000410000 */
[C---:B------:R-:W-:Y:S01]  /*e9b0*/  FMUL.FTZ R26, R40.reuse, R78 ;  /* 0x0000004e281a7220 */ /* 0x040fe20000410000 */
[C---:B------:R-:W-:Y:S01]  /*e9c0*/  FMUL.FTZ R27, R40.reuse, R79 ;  /* 0x0000004f281b7220 */ /* 0x040fe20000410000 */
[-C--:B------:R-:W-:Y:S01]  /*e9d0*/  FFMA.FTZ R79, R207, R37.reuse, -R108 ;  /* 0x00000025cf4f7223 */ /* 0x080fe2000001086c */
[----:B------:R-:W-:Y:S01]  /*e9e0*/  FFMA.FTZ R76, R35, R37, -R64 ;  /* 0x00000025234c7223 */ /* 0x000fe20000010840 */
[----:B------:R-:W-:Y:S03]  /*e9f0*/  FMUL.FTZ R35, R40, R71 ;  /* 0x0000004728237220 */ /* 0x000fe60000410000 */
[----:B------:R-:W-:Y:S01]  /*ea00*/  MUFU.EX2 R101, R101 ;  /* 0x0000006500657308 */ /* 0x000fe20000000800 */
[----:B----4-:R-:W-:Y:S01]  /*ea10*/  F2FP.BF16.F32.PACK_AB R45, R110, R127 ;  /* 0x0000007f6e2d723e */ /* 0x010fe200000010ff */
[--C-:B------:R-:W-:Y:S01]  /*ea20*/  FFMA.FTZ R78, R209, R37, -R108.reuse ;  /* 0x00000025d14e7223 */ /* 0x100fe2000001086c */
[----:B------:R-:W-:Y:S01]  /*ea30*/  FFMA.FTZ R127, R40, R177, R127 ;  /* 0x000000b1287f7223 */ /* 0x000fe2000001007f */
[-CC-:B------:R-:W-:Y:S01]  /*ea40*/  FFMA.FTZ R68, R223, R37.reuse, -R108.reuse ;  /* 0x00000025df447223 */ /* 0x180fe2000001086c */
[-CC-:B------:R-:W-:Y:S01]  /*ea50*/  FFMA.FTZ R70, R221, R37.reuse, -R108.reuse ;  /* 0x00000025dd467223 */ /* 0x180fe2000001086c */
[----:B------:R-:W-:Y:S01]  /*ea60*/  FFMA.FTZ R71, R219, R37, -R108 ;  /* 0x00000025db477223 */ /* 0x000fe2000001086c */
[----:B------:R-:W-:Y:S03]  /*ea70*/  FADD.FTZ R110, R110, R127 ;  /* 0x0000007f6e6e7221 */ /* 0x000fe60000010000 */
[----:B------:R-:W-:Y:S01]  /*ea80*/  MUFU.EX2 R79, R79 ;  /* 0x0000004f004f7308 */ /* 0x000fe20000000800 */
[----:B-----5:R-:W-:Y:S01]  /*ea90*/  F2FP.BF16.F32.PACK_AB R47, R100, R109 ;  /* 0x0000006d642f723e */ /* 0x020fe200000010ff */
[----:B------:R-:W-:Y:S06]  /*eaa0*/  FFMA.FTZ R97, R199, R37, -R64 ;  /* 0x00000025c7617223 */ /* 0x000fec0000010840 */
[C---:B-1----:R-:W-:Y:S02]  /*eab0*/  HMMA.16816.F32.BF16 R4, R44.reuse, R12, R4 ;  /* 0x0000000c2c04723c */ /* 0x042fe40000041804 */
[----:B------:R-:W-:Y:S03]  /*eac0*/  MUFU.EX2 R92, R92 ;  /* 0x0000005c005c7308 */ /* 0x000fe60000000800 */
[C---:B------:R-:W-:Y:S01]  /*ead0*/  FMUL.FTZ R12, R41.reuse, R88 ;  /* 0x00000058290c7220 */ /* 0x040fe20000410000 */
[----:B------:R-:W-:Y:S01]  /*eae0*/  FMUL.FTZ R13, R41, R89 ;  /* 0x00000059290d7220 */ /* 0x000fe20000410000 */
[--C-:B------:R-:W-:Y:S01]  /*eaf0*/  FFMA.FTZ R89, R17, R37, -R108.reuse ;  /* 0x0000002511597223 */ /* 0x100fe2000001086c */
[C---:B------:R-:W-:Y:S04]  /*eb00*/  HMMA.16816.F32.BF16 R8, R44.reuse, R14, R8 ;  /* 0x0000000e2c08723c */ /* 0x040fe80000041808 */
[----:B------:R-:W-:Y:S01]  /*eb10*/  MUFU.EX2 R84, R84 ;  /* 0x0000005400547308 */ /* 0x000fe20000000800 */
[C---:B------:R-:W-:Y:S01]  /*eb20*/  FMUL.FTZ R14, R40.reuse, R90 ;  /* 0x0000005a280e7220 */ /* 0x040fe20000410000 */
[C---:B------:R-:W-:Y:S01]  /*eb30*/  FMUL.FTZ R15, R40.reuse, R91 ;  /* 0x0000005b280f7220 */ /* 0x040fe20000410000 */
[----:B------:R-:W-:Y:S01]  /*eb40*/  FMUL.FTZ R17, R41, R85 ;  /* 0x0000005529117220 */ /* 0x000fe20000410000 */
[-C--:B------:R-:W-:Y:S01]  /*eb50*/  FFMA.FTZ R90, R191, R37.reuse, -R108 ;  /* 0x00000025bf5a7223 */ /* 0x080fe2000001086c */
[----:B------:R-:W-:Y:S01]  /*eb60*/  FFMA.FTZ R85, R41, R176, R42 ;  /* 0x000000b029557223 */ /* 0x000fe2000001002a */
[-CC-:B------:R-:W-:Y:S04]  /*eb70*/  FFMA.FTZ R88, R201, R37.reuse, -R64.reuse ;  /* 0x00000025c9587223 */ /* 0x180fe80000010840 */
[----:B------:R-:W1:Y:S01]  /*eb80*/  MUFU.EX2 R89, R89 ;  /* 0x0000005900597308 */ /* 0x000e620000000800 */
[--C-:B------:R-:W-:Y:S01]  /*eb90*/  FFMA.FTZ R91, R195, R37, -R64.reuse ;  /* 0x00000025c35b7223 */ /* 0x100fe20000010840 */
[C---:B--2---:R-:W-:Y:S03]  /*eba0*/  HMMA.16816.F32.BF16 R12, R44.reuse, R20, R12 ;  /* 0x000000142c0c723c */ /* 0x044fe6000004180c */
[C---:B------:R-:W-:Y:S01]  /*ebb0*/  FMUL.FTZ R20, R41.reuse, R80 ;  /* 0x0000005029147220 */ /* 0x040fe20000410000 */
[----:B------:R-:W-:Y:S01]  /*ebc0*/  FMUL.FTZ R21, R41, R81 ;  /* 0x0000005129157220 */ /* 0x000fe20000410000 */
[--C-:B------:R-:W-:Y:S03]  /*ebd0*/  FFMA.FTZ R81, R25, R37, -R64.reuse ;  /* 0x0000002519517223 */ /* 0x100fe60000010840 */
[----:B------:R-:W-:Y:S01]  /*ebe0*/  MUFU.EX2 R76, R76 ;  /* 0x0000004c004c7308 */ /* 0x000fe20000000800 */
[----:B------:R-:W-:Y:S01]  /*ebf0*/  FMUL.FTZ R25, R41, R77 ;  /* 0x0000004d29197220 */ /* 0x000fe20000410000 */
[C---:B------:R-:W-:Y:S03]  /*ec00*/  HMMA.16816.F32.BF16 R16, R44.reuse, R22, R16 ;  /* 0x000000162c10723c */ /* 0x040fe60000041810 */
[C---:B------:R-:W-:Y:S01]  /*ec10*/  FMUL.FTZ R22, R40.reuse, R82 ;  /* 0x0000005228167220 */ /* 0x040fe20000410000 */
[----:B------:R-:W-:Y:S01]  /*ec20*/  FMUL.FTZ R23, R40, R83 ;  /* 0x0000005328177220 */ /* 0x000fe20000410000 */
[-C--:B------:R-:W-:Y:S03]  /*ec30*/  FFMA.FTZ R77, R215, R37.reuse, -R64 ;  /* 0x00000025d74d7223 */ /* 0x080fe60000010840 */
[----:B------:R-:W2:Y:S01]  /*ec40*/  MUFU.EX2 R81, R81 ;  /* 0x0000005100517308 */ /* 0x000ea20000000800 */
[-CC-:B------:R-:W-:Y:S01]  /*ec50*/  FFMA.FTZ R83, R205, R37.reuse, -R108.reuse ;  /* 0x00000025cd537223 */ /* 0x180fe2000001086c */
[----:B------:R-:W-:Y:S01]  /*ec60*/  FADD.FTZ R85, R114, R85 ;  /* 0x0000005572557221 */ /* 0x000fe20000010000 */
[-C--:B------:R-:W-:Y:S01]  /*ec70*/  FFMA.FTZ R80, R203, R37.reuse, -R108 ;  /* 0x00000025cb507223 */ /* 0x080fe2000001086c */
[--C-:B------:R-:W-:Y:S01]  /*ec80*/  FFMA.FTZ R82, R197, R37, -R64.reuse ;  /* 0x00000025c5527223 */ /* 0x100fe20000010840 */
[C---:B---3--:R-:W-:Y:S03]  /*ec90*/  HMMA.16816.F32.BF16 R20, R44.reuse, R28, R20 ;  /* 0x0000001c2c14723c */ /* 0x048fe60000041814 */
[----:B------:R-:W-:Y:S01]  /*eca0*/  FMUL.FTZ R29, R41, R73 ;  /* 0x00000049291d7220 */ /* 0x000fe20000410000 */
[----:B------:R-:W-:Y:S01]  /*ecb0*/  FFMA.FTZ R73, R33, R37, -R64 ;  /* 0x0000002521497223 */ /* 0x000fe20000010840 */
[----:B------:R-:W-:Y:S01]  /*ecc0*/  MUFU.EX2 R77, R77 ;  /* 0x0000004d004d7308 */ /* 0x000fe20000000800 */
[C---:B------:R-:W-:Y:S01]  /*ecd0*/  FMUL.FTZ R28, R41.reuse, R72 ;  /* 0x00000048291c7220 */ /* 0x040fe20000410000 */
[----:B------:R-:W-:Y:S01]  /*ece0*/  FMUL.FTZ R33, R41, R69 ;  /* 0x0000004529217220 */ /* 0x000fe20000410000 */
[C---:B------:R-:W-:Y:S03]  /*ecf0*/  HMMA.16816.F32.BF16 R24, R44.reuse, R30, R24 ;  /* 0x0000001e2c18723c */ /* 0x040fe60000041818 */
[C---:B------:R-:W-:Y:S01]  /*ed00*/  FMUL.FTZ R30, R40.reuse, R74 ;  /* 0x0000004a281e7220 */ /* 0x040fe20000410000 */
[----:B------:R-:W-:Y:S03]  /*ed10*/  FMUL.FTZ R31, R40, R75 ;  /* 0x0000004b281f7220 */ /* 0x000fe60000410000 */
[----:B------:R-:W3:Y:S01]  /*ed20*/  MUFU.EX2 R73, R73 ;  /* 0x0000004900497308 */ /* 0x000ee20000000800 */
[----:B------:R-:W-:Y:S01]  /*ed30*/  FADD.FTZ R86, R112, R85 ;  /* 0x0000005570567221 */ /* 0x000fe20000010000 */
[----:B------:R-:W-:Y:S01]  /*ed40*/  FADD.FTZ R85, R109, R110 ;  /* 0x0000006e6d557221 */ /* 0x000fe20000010000 */
[-C--:B------:R-:W-:Y:S01]  /*ed50*/  FFMA.FTZ R74, R217, R37.reuse, -R64 ;  /* 0x00000025d94a7223 */ /* 0x080fe20000010840 */
[-C--:B------:R-:W-:Y:S01]  /*ed60*/  FFMA.FTZ R69, R225, R37.reuse, -R108 ;  /* 0x00000025e1457223 */ /* 0x080fe2000001086c */
[----:B------:R-:W-:Y:S01]  /*ed70*/  FADD.FTZ R86, R111, R86 ;  /* 0x000000566f567221 */ /* 0x000fe20000010000 */
[C---:B------:R-:W-:Y:S04]  /*ed80*/  HMMA.16816.F32.BF16 R28, R44.reuse, R48, R28 ;  /* 0x000000302c1c723c */ /* 0x040fe8000004181c */
[----:B------:R-:W4:Y:S01]  /*ed90*/  MUFU.EX2 R66, R66 ;  /* 0x0000004200427308 */ /* 0x000f220000000800 */
[----:B------:R-:W-:Y:S01]  /*eda0*/  FADD.FTZ R85, R100, R85 ;  /* 0x0000005564557221 */ /* 0x000fe20000010000 */
[-CC-:B------:R-:W-:Y:S01]  /*edb0*/  FFMA.FTZ R75, R213, R37.reuse, -R64.reuse ;  /* 0x00000025d54b7223 */ /* 0x180fe20000010840 */
[----:B------:R-:W-:Y:S01]  /*edc0*/  FFMA.FTZ R72, R211, R37, -R64 ;  /* 0x00000025d3487223 */ /* 0x000fe20000010840 */
[----:B------:R-:W-:Y:S01]  /*edd0*/  IMAD.MOV.U32 R100, RZ, RZ, R36 ;  /* 0x000000ffff647224 */ /* 0x000fe200078e0024 */
[----:B------:R-:W-:Y:S01]  /*ede0*/  HMMA.16816.F32.BF16 R32, R44, R50, R32 ;  /* 0x000000322c20723c */ /* 0x000fe20000041820 */
[----:B------:R-:W5:Y:S04]  /*edf0*/  LDSM.16.MT88.4 R48, [R103+0x6800] ;  /* 0x006800006730783b */ /* 0x000f680000004200 */
[----:B------:R-:W5:Y:S01]  /*ee00*/  MUFU.EX2 R74, R74 ;  /* 0x0000004a004a7308 */ /* 0x000f620000000800 */
[----:B-1----:R-:W-:Y:S02]  /*ee10*/  F2FP.BF16.F32.PACK_AB R46, R89, R92 ;  /* 0x0000005c592e723e */ /* 0x002fe400000010ff */
[----:B--2---:R-:W-:Y:S01]  /*ee20*/  F2FP.BF16.F32.PACK_AB R45, R81, R84 ;  /* 0x00000054512d723e */ /* 0x004fe200000010ff */
[----:B------:R-:W-:Y:S01]  /*ee30*/  FADD.FTZ R84, R84, R85 ;  /* 0x0000005554547221 */ /* 0x000fe20000010000 */
[----:B---3--:R-:W-:Y:S03]  /*ee40*/  F2FP.BF16.F32.PACK_AB R47, R73, R76 ;  /* 0x0000004c492f723e */ /* 0x008fe600000010ff */
[----:B------:R-:W-:Y:S01]  /*ee50*/  FADD.FTZ R81, R81, R84 ;  /* 0x0000005451517221 */ /* 0x000fe20000010000 */
[----:B----4-:R-:W-:Y:S01]  /*ee60*/  F2FP.BF16.F32.PACK_AB R44, R66, R101 ;  /* 0x00000065422c723e */ /* 0x010fe200000010ff */
[----:B------:R-:W-:Y:S01]  /*ee70*/  FADD.FTZ R101, R101, R86 ;  /* 0x0000005665657221 */ /* 0x000fe20000010000 */
[----:B------:R-:W-:Y:S01]  /*ee80*/  MUFU.EX2 R78, R78 ;  /* 0x0000004e004e7308 */ /* 0x000fe20000000800 */
[----:B------:R-:W-:Y:S01]  /*ee90*/  LDSM.16.MT88.4 R84, [R140+0x9800] ;  /* 0x009800008c54783b */ /* 0x000fe20000004200 */
[----:B------:R-:W-:Y:S01]  /*eea0*/  FADD.FTZ R76, R76, R81 ;  /* 0x000000514c4c7221 */ /* 0x000fe20000010000 */
[----:B------:R-:W-:Y:S02]  /*eeb0*/  FADD.FTZ R101, R66, R101 ;  /* 0x0000006542657221 */ /* 0x000fe40000010000 */
[C---:B------:R-:W-:Y:S03]  /*eec0*/  HMMA.16816.F32.BF16 R4, R44.reuse, R52, R4 ;  /* 0x000000342c04723c */ /* 0x040fe60000041804 */
[----:B------:R-:W-:Y:S01]  /*eed0*/  FADD.FTZ R92, R92, R101 ;  /* 0x000000655c5c7221 */ /* 0x000fe20000010000 */
[----:B------:R-:W-:Y:S01]  /*eee0*/  FADD.FTZ R73, R73, R76 ;  /* 0x0000004c49497221 */ /* 0x000fe20000010000 */
[----:B------:R-:W-:Y:S01]  /*eef0*/  MUFU.EX2 R83, R83 ;  /* 0x0000005300537308 */ /* 0x000fe20000000800 */
[----:B------:R-:W-:Y:S02]  /*ef00*/  IMAD.MOV.U32 R101, RZ, RZ, R0 ;  /* 0x000000ffff657224 */ /* 0x000fe400078e0000 */
[C---:B------:R-:W-:Y:S01]  /*ef10*/  HMMA.16816.F32.BF16 R8, R44.reuse, R54, R8 ;  /* 0x000000362c08723c */ /* 0x040fe20000041808 */
[----:B------:R-:W1:Y:S06]  /*ef20*/  LDSM.16.MT88.4 R52, [R102+0x6800] ;  /* 0x006800006634783b */ /* 0x000e6c0000004200 */
[----:B------:R-:W-:Y:S01]  /*ef30*/  MUFU.EX2 R189, R189 ;  /* 0x000000bd00bd7308 */ /* 0x000fe20000000800 */
[C---:B------:R-:W-:Y:S09]  /*ef40*/  HMMA.16816.F32.BF16 R12, R44.reuse, R56, R12 ;  /* 0x000000382c0c723c */ /* 0x040ff2000004180c */
[----:B------:R-:W-:Y:S01]  /*ef50*/  MUFU.EX2 R116, R116 ;  /* 0x0000007400747308 */ /* 0x000fe20000000800 */
[C---:B------:R-:W-:Y:S01]  /*ef60*/  HMMA.16816.F32.BF16 R16, R44.reuse, R58, R16 ;  /* 0x0000003a2c10723c */ /* 0x040fe20000041810 */
[----:B------:R-:W2:Y:S08]  /*ef70*/  LDSM.16.MT88.4 R56, [R144+0x7000] ;  /* 0x007000009038783b */ /* 0x000eb00000004200 */
        /* <DEDUP_REMOVED lines=8> */
[----:B------:R-:W-:Y:S01]  /*f000*/  HMMA.16816.F32.BF16 R32, R44, R54, R32 ;  /* 0x000000362c20723c */ /* 0x000fe20000041820 */
[----:B------:R-:W4:Y:S02]  /*f010*/  LDSM.16.MT88.4 R52, [R103+0x7000] ;  /* 0x007000006734783b */ /* 0x000f240000004200 */
[C---:B------:R-:W-:Y:S06]  /*f020*/  F2FP.BF16.F32.PACK_AB R45, R77.reuse, R74 ;  /* 0x0000004a4d2d723e */ /* 0x040fec00000010ff */
[----:B------:R-:W-:Y:S01]  /*f030*/  MUFU.EX2 R70, R70 ;  /* 0x0000004600467308 */ /* 0x000fe20000000800 */
[----:B------:R-:W-:Y:S04]  /*f040*/  FADD.FTZ R74, R74, R73 ;  /* 0x000000494a4a7221 */ /* 0x000fe80000010000 */
[----:B------:R-:W-:Y:S05]  /*f050*/  FADD.FTZ R74, R77, R74 ;  /* 0x0000004a4d4a7221 */ /* 0x000fea0000010000 */
        /* <DEDUP_REMOVED lines=11> */
[----:B------:R-:W-:Y:S06]  /*f110*/  MUFU.EX2 R118, R118 ;  /* 0x0000007600767308 */ /* 0x000fec0000000800 */
[C---:B------:R-:W-:Y:S01]  /*f120*/  HMMA.16816.F32.BF16 R8, R44.reuse, R58, R8 ;  /* 0x0000003a2c08723c */ /* 0x040fe20000041808 */
[----:B------:R-:W1:Y:S03]  /*f130*/  LDSM.16.MT88.4 R56, [R102+0x7000] ;  /* 0x007000006638783b */ /* 0x000e660000004200 */
[----:B------:R-:W-:Y:S04]  /*f140*/  MUFU.EX2 R179, R179 ;  /* 0x000000b300b37308 */ /* 0x000fe80000000800 */
[C---:B---3--:R-:W-:Y:S06]  /*f150*/  HMMA.16816.F32.BF16 R12, R44.reuse, R48, R12 ;  /* 0x000000302c0c723c */ /* 0x048fec000004180c */
[----:B------:R-:W2:Y:S02]  /*f160*/  MUFU.EX2 R80, R80 ;  /* 0x0000005000507308 */ /* 0x000ea40000000800 */
[C---:B------:R-:W-:Y:S01]  /*f170*/  HMMA.16816.F32.BF16 R16, R44.reuse, R50, R16 ;  /* 0x000000322c10723c */ /* 0x040fe20000041810 */
[----:B------:R-:W3:Y:S07]  /*f180*/  LDSM.16.MT88.4 R48, [R144+0x7800] ;  /* 0x007800009030783b */ /* 0x000eee0000004200 */
[----:B------:R-:W-:Y:S01]  /*f190*/  MUFU.EX2 R88, R88 ;  /* 0x0000005800587308 */ /* 0x000fe20000000800 */
[C---:B----4-:R-:W-:Y:S09]  /*f1a0*/  HMMA.16816.F32.BF16 R20, R44.reuse, R52, R20 ;  /* 0x000000342c14723c */ /* 0x050ff20000041814 */
[----:B------:R-:W4:Y:S01]  /*f1b0*/  MUFU.EX2 R97, R97 ;  /* 0x0000006100617308 */ /* 0x000f220000000800 */
[C---:B------:R-:W-:Y:S01]  /*f1c0*/  HMMA.16816.F32.BF16 R24, R44.reuse, R54, R24 ;  /* 0x000000362c18723c */ /* 0x040fe20000041818 */
[----:B------:R-:W5:Y:S08]  /*f1d0*/  LDSM.16.MT88.4 R52, [R140+0x7800] ;  /* 0x007800008c34783b */ /* 0x000f700000004200 */
[----:B------:R-:W-:Y:S01]  /*f1e0*/  MUFU.EX2 R82, R82 ;  /* 0x0000005200527308 */ /* 0x000fe20000000800 */
[C---:B-1----:R-:W-:Y:S09]  /*f1f0*/  HMMA.16816.F32.BF16 R28, R44.reuse, R56, R28 ;  /* 0x000000382c1c723c */ /* 0x042ff2000004181c */
[----:B------:R-:W1:Y:S01]  /*f200*/  MUFU.EX2 R91, R91 ;  /* 0x0000005b005b7308 */ /* 0x000e620000000800 */
[----:B------:R-:W-:Y:S01]  /*f210*/  HMMA.16816.F32.BF16 R32, R44, R58, R32 ;  /* 0x0000003a2c20723c */ /* 0x000fe20000041820 */
[----:B------:R-:W5:Y:S08]  /*f220*/  LDSM.16.MT88.4 R56, [R103+0x7800] ;  /* 0x007800006738783b */ /* 0x000f700000004200 */
[----:B------:R-:W-:Y:S01]  /*f230*/  MUFU.EX2 R122, R122 ;  /* 0x0000007a007a7308 */ /* 0x000fe20000000800 */
[----:B------:R-:W-:Y:S02]  /*f240*/  F2FP.BF16.F32.PACK_AB R44, R79, R78 ;  /* 0x0000004e4f2c723e */ /* 0x000fe400000010ff */
[----:B--2---:R-:W-:Y:S02]  /*f250*/  F2FP.BF16.F32.PACK_AB R46, R80, R83 ;  /* 0x00000053502e723e */ /* 0x004fe400000010ff */
[----:B----4-:R-:W-:Y:S01]  /*f260*/  F2FP.BF16.F32.PACK_AB R45, R97, R88 ;  /* 0x00000058612d723e */ /* 0x010fe200000010ff */
[----:B------:R-:W-:Y:S01]  /*f270*/  FADD.FTZ R88, R88, R75 ;  /* 0x0000004b58587221 */ /* 0x000fe20000010000 */
[----:B-1----:R-:W-:Y:S03]  /*f280*/  F2FP.BF16.F32.PACK_AB R47, R91, R82 ;  /* 0x000000525b2f723e */ /* 0x002fe600000010ff */
[----:B------:R-:W1:Y:S01]  /*f290*/  MUFU.EX2 R137, R137 ;  /* 0x0000008900897308 */ /* 0x000e620000000800 */
[----:B------:R-:W-:Y:S04]  /*f2a0*/  FADD.FTZ R97, R97, R88 ;  /* 0x0000005861617221 */ /* 0x000fe80000010000 */
[----:B------:R-:W-:Y:S01]  /*f2b0*/  FADD.FTZ R82, R82, R97 ;  /* 0x0000006152527221 */ /* 0x000fe20000010000 */
[C---:B---3--:R-:W-:Y:S04]  /*f2c0*/  HMMA.16816.F32.BF16 R4, R44.reuse, R48, R4 ;  /* 0x000000302c04723c */ /* 0x048fe80000041804 */
[----:B------:R-:W-:Y:S01]  /*f2d0*/  MUFU.EX2 R124, R124 ;  /* 0x0000007c007c7308 */ /* 0x000fe20000000800 */
[----:B------:R-:W-:Y:S03]  /*f2e0*/  FADD.FTZ R91, R91, R82 ;  /* 0x000000525b5b7221 */ /* 0x000fe60000010000 */
[C---:B------:R-:W-:Y:S01]  /*f2f0*/  HMMA.16816.F32.BF16 R8, R44.reuse, R50, R8 ;  /* 0x000000322c08723c */ /* 0x040fe20000041808 */
[----:B------:R-:W2:Y:S05]  /*f300*/  LDSM.16.MT88.4 R48, [R102+0x7800] ;  /* 0x007800006630783b */ /* 0x000eaa0000004200 */
[----:B------:R-:W3:Y:S01]  /*f310*/  MUFU.EX2 R133, R133 ;  /* 0x0000008500857308 */ /* 0x000ee20000000800 */
[----:B-1----:R-:W-:Y:S01]  /*f320*/  F2FP.BF16.F32.PACK_AB R40, R137, R122 ;  /* 0x0000007a8928723e */ /* 0x002fe200000010ff */
[C---:B-----5:R-:W-:Y:S08]  /*f330*/  HMMA.16816.F32.BF16 R12, R44.reuse, R52, R12 ;  /* 0x000000342c0c723c */ /* 0x060ff0000004180c */
        /* <DEDUP_REMOVED lines=18> */
[----:B------:R-:W-:Y:S01]  /*f460*/  F2FP.BF16.F32.PACK_AB R45, R183, R120 ;  /* 0x00000078b72d723e */ /* 0x000fe200000010ff */
[----:B------:R-:W-:Y:S01]  /*f470*/  FADD.FTZ R120, R120, R91 ;  /* 0x0000005b78787221 */ /* 0x000fe20000010000 */
[----:B------:R-:W-:Y:S03]  /*f480*/  F2FP.BF16.F32.PACK_AB R47, R179, R118 ;  /* 0x00000076b32f723e */ /* 0x000fe600000010ff */
[----:B------:R-:W-:Y:S01]  /*f490*/  MUFU.EX2 R123, R123 ;  /* 0x0000007b007b7308 */ /* 0x000fe20000000800 */
[----:B-----5:R-:W-:Y:S01]  /*f4a0*/  F2FP.BF16.F32.PACK_AB R43, R131, R128 ;  /* 0x00000080832b723e */ /* 0x020fe200000010ff */
[----:B------:R-:W-:Y:S02]  /*f4b0*/  FADD.FTZ R183, R183, R120 ;  /* 0x00000078b7b77221 */ /* 0x000fe40000010000 */
[C---:B-1----:R-:W-:Y:S06]  /*f4c0*/  HMMA.16816.F32.BF16 R4, R44.reuse, R52, R4 ;  /* 0x000000342c04723c */ /* 0x042fec0000041804 */
[----:B------:R-:W1:Y:S01]  /*f4d0*/  MUFU.EX2 R132, R132 ;  /* 0x0000008400847308 */ /* 0x000e620000000800 */
[----:B------:R-:W-:Y:S04]  /*f4e0*/  FADD.FTZ R118, R118, R183 ;  /* 0x000000b776767221 */ /* 0x000fe80000010000 */
[----:B------:R-:W-:Y:S01]  /*f4f0*/  FADD.FTZ R179, R179, R118 ;  /* 0x00000076b3b37221 */ /* 0x000fe20000010000 */
[C---:B------:R-:W-:Y:S01]  /*f500*/  HMMA.16816.F32.BF16 R8, R44.reuse, R54, R8 ;  /* 0x000000362c08723c */ /* 0x040fe20000041808 */
[----:B------:R-:W5:Y:S03]  /*f510*/  LDSM.16.MT88.4 R52, [R102+0x8000] ;  /* 0x008000006634783b */ /* 0x000f660000004200 */
[----:B------:R-:W-:Y:S01]  /*f520*/  MUFU.EX2 R119, R119 ;  /* 0x0000007700777308 */ /* 0x000fe20000000800 */
[----:B------:R-:W-:Y:S04]  /*f530*/  FADD.FTZ R126, R126, R179 ;  /* 0x000000b37e7e7221 */ /* 0x000fe80000010000 */
[----:B------:R-:W-:Y:S01]  /*f540*/  FADD.FTZ R129, R129, R126 ;  /* 0x0000007e81817221 */ /* 0x000fe20000010000 */
[C---:B---3--:R-:W-:Y:S04]  /*f550*/  HMMA.16816.F32.BF16 R12, R44.reuse, R56, R12 ;  /* 0x000000382c0c723c */ /* 0x048fe8000004180c */
[----:B------:R-:W3:Y:S04]  /*f560*/  MUFU.EX2 R134, R134 ;  /* 0x0000008600867308 */ /* 0x000ee80000000800 */
[C---:B------:R-:W-:Y:S01]  /*f570*/  HMMA.16816.F32.BF16 R16, R44.reuse, R58, R16 ;  /* 0x0000003a2c10723c */ /* 0x040fe20000041810 */
[----:B------:R-:W4:Y:S05]  /*f580*/  LDSM.16.MT88.4 R56, [R144+0x8800] ;  /* 0x008800009038783b */ /* 0x000f2a0000004200 */
[----:B------:R-:W-:Y:S02]  /*f590*/  MUFU.EX2 R39, R39 ;  /* 0x0000002700277308 */ /* 0x000fe40000000800 */
[C---:B--2---:R-:W-:Y:S08]  /*f5a0*/  HMMA.16816.F32.BF16 R20, R44.reuse, R48, R20 ;  /* 0x000000302c14723c */ /* 0x044ff00000041814 */
[C---:B------:R-:W-:Y:S01]  /*f5b0*/  HMMA.16816.F32.BF16 R24, R44.reuse, R50, R24 ;  /* 0x000000322c18723c */ /* 0x040fe20000041818 */
[----:B------:R-:W2:Y:S07]  /*f5c0*/  LDSM.16.MT88.4 R48, [R140+0x8800] ;  /* 0x008800008c30783b */ /* 0x000eae0000004200 */
[C---:B-----5:R-:W-:Y:S08]  /*f5d0*/  HMMA.16816.F32.BF16 R28, R44.reuse, R52, R28 ;  /* 0x000000342c1c723c */ /* 0x060ff0000004181c */
[----:B------:R-:W-:Y:S01]  /*f5e0*/  HMMA.16816.F32.BF16 R32, R44, R54, R32 ;  /* 0x000000362c20723c */ /* 0x000fe20000041820 */
[----:B------:R-:W5:Y:S07]  /*f5f0*/  LDSM.16.MT88.4 R44, [R102+0x8800] ;  /* 0x00880000662c783b */ /* 0x000f6e0000004200 */
[C---:B----4-:R-:W-:Y:S01]  /*f600*/  HMMA.16816.F32.BF16 R4, R40.reuse, R56, R4 ;  /* 0x000000382804723c */ /* 0x050fe20000041804 */
[----:B------:R-:W-:Y:S07]  /*f610*/  LDSM.16.MT88.4 R52, [R140+0x9000] ;  /* 0x009000008c34783b */ /* 0x000fee0000004200 */
[C---:B------:R-:W-:Y:S01]  /*f620*/  HMMA.16816.F32.BF16 R8, R40.reuse, R58, R8 ;  /* 0x0000003a2808723c */ /* 0x040fe20000041808 */
[----:B------:R-:W-:Y:S07]  /*f630*/  LDSM.16.MT88.4 R56, [R103+0x9000] ;  /* 0x009000006738783b */ /* 0x000fee0000004200 */
[C---:B--2---:R-:W-:Y:S08]  /*f640*/  HMMA.16816.F32.BF16 R12, R40.reuse, R48, R12 ;  /* 0x00000030280c723c */ /* 0x044ff0000004180c */
[C---:B------:R-:W-:Y:S01]  /*f650*/  HMMA.16816.F32.BF16 R16, R40.reuse, R50, R16 ;  /* 0x000000322810723c */ /* 0x040fe20000041810 */
[----:B------:R-:W2:Y:S07]  /*f660*/  LDSM.16.MT88.4 R48, [R144+0x9000] ;  /* 0x009000009030783b */ /* 0x000eae0000004200 */
[C---:B------:R-:W-:Y:S03]  /*f670*/  HMMA.16816.F32.BF16 R20, R40.reuse, R60, R20 ;  /* 0x0000003c2814723c */ /* 0x040fe60000041814 */
[-CC-:B------:R-:W-:Y:S01]  /*f680*/  FFMA.FTZ R60, R115, R37.reuse, -R64.reuse ;  /* 0x00000025733c7223 */ /* 0x180fe20000010840 */
[-C--:B------:R-:W-:Y:S04]  /*f690*/  FFMA.FTZ R61, R113, R37.reuse, -R64 ;  /* 0x00000025713d7223 */ /* 0x080fe80000010840 */
[C---:B------:R-:W-:Y:S01]  /*f6a0*/  HMMA.16816.F32.BF16 R24, R40.reuse, R62, R24 ;  /* 0x0000003e2818723c */ /* 0x040fe20000041818 */
[----:B------:R-:W-:Y:S02]  /*f6b0*/  MUFU.EX2 R60, R60 ;  /* 0x0000003c003c7308 */ /* 0x000fe40000000800 */
[-CC-:B------:R-:W-:Y:S01]  /*f6c0*/  FFMA.FTZ R62, R107, R37.reuse, -R108.reuse ;  /* 0x000000256b3e7223 */ /* 0x180fe2000001086c */
[-CC-:B------:R-:W-:Y:S01]  /*f6d0*/  FFMA.FTZ R63, R106, R37.reuse, -R108.reuse ;  /* 0x000000256a3f7223 */ /* 0x180fe2000001086c */
[----:B------:R-:W-:Y:S03]  /*f6e0*/  FFMA.FTZ R108, R104, R37, -R108 ;  /* 0x00000025686c7223 */ /* 0x000fe6000001086c */
[C---:B-----5:R-:W-:Y:S03]  /*f6f0*/  HMMA.16816.F32.BF16 R28, R40.reuse, R44, R28 ;  /* 0x0000002c281c723c */ /* 0x060fe6000004181c */
[----:B------:R-:W4:Y:S05]  /*f700*/  MUFU.EX2 R61, R61 ;  /* 0x0000003d003d7308 */ /* 0x000f2a0000000800 */
[----:B------:R-:W-:Y:S01]  /*f710*/  HMMA.16816.F32.BF16 R32, R40, R46, R32 ;  /* 0x0000002e2820723c */ /* 0x000fe20000041820 */
[----:B------:R-:W5:Y:S04]  /*f720*/  LDSM.16.MT88.4 R44, [R102+0x9000] ;  /* 0x00900000662c783b */ /* 0x000f680000004200 */
[----:B------:R-:W-:Y:S01]  /*f730*/  MUFU.EX2 R62, R62 ;  /* 0x0000003e003e7308 */ /* 0x000fe20000000800 */
[----:B------:R-:W-:Y:S02]  /*f740*/  F2FP.BF16.F32.PACK_AB R40, R125, R130 ;  /* 0x000000827d28723e */ /* 0x000fe400000010ff */
[----:B-1----:R-:W-:Y:S02]  /*f750*/  F2FP.BF16.F32.PACK_AB R42, R132, R123 ;  /* 0x0000007b842a723e */ /* 0x002fe400000010ff */
[----:B---3--:R-:W-:Y:S02]  /*f760*/  F2FP.BF16.F32.PACK_AB R41, R134, R119 ;  /* 0x000000778629723e */ /* 0x008fe400000010ff */
[----:B----4-:R-:W-:Y:S03]  /*f770*/  F2FP.BF16.F32.PACK_AB R43, R61, R60 ;  /* 0x0000003c3d2b723e */ /* 0x010fe600000010ff */
[----:B------:R-:W1:Y:S04]  /*f780*/  MUFU.EX2 R63, R63 ;  /* 0x0000003f003f7308 */ /* 0x000e680000000800 */
[C---:B--2---:R-:W-:Y:S06]  /*f790*/  HMMA.16816.F32.BF16 R4, R40.reuse, R48, R4 ;  /* 0x000000302804723c */ /* 0x044fec0000041804 */
[----:B------:R-:W-:Y:S02]  /*f7a0*/  MUFU.EX2 R48, R105 ;  /* 0x0000006900307308 */ /* 0x000fe40000000800 */
[C---:B------:R-:W-:Y:S08]  /*f7b0*/  HMMA.16816.F32.BF16 R8, R40.reuse, R50, R8 ;  /* 0x000000322808723c */ /* 0x040ff00000041808 */
[----:B------:R-:W2:Y:S01]  /*f7c0*/  MUFU.EX2 R49, R108 ;  /* 0x0000006c00317308 */ /* 0x000ea20000000800 */
[-CC-:B------:R-:W-:Y:S01]  /*f7d0*/  FFMA.FTZ R50, R67, R37.reuse, -R64.reuse ;  /* 0x0000002543327223 */ /* 0x180fe20000010840 */
[-CC-:B------:R-:W-:Y:S01]  /*f7e0*/  FFMA.FTZ R51, R65, R37.reuse, -R64.reuse ;  /* 0x0000002541337223 */ /* 0x180fe20000010840 */
[----:B------:R-:W-:Y:S01]  /*f7f0*/  FFMA.FTZ R64, R38, R37, -R64 ;  /* 0x0000002526407223 */ /* 0x000fe20000010840 */
[C---:B------:R-:W-:Y:S06]  /*f800*/  HMMA.16816.F32.BF16 R12, R40.reuse, R52, R12 ;  /* 0x00000034280c723c */ /* 0x040fec000004180c */
[----:B------:R-:W-:Y:S01]  /*f810*/  MUFU.EX2 R50, R50 ;  /* 0x0000003200327308 */ /* 0x000fe20000000800 */
[----:B------:R-:W-:Y:S02]  /*f820*/  FADD.FTZ R52, R89, R92 ;  /* 0x0000005c59347221 */ /* 0x000fe40000010000 */
[----:B------:R-:W3:Y:S02]  /*f830*/  LDSM.16.MT88.4 R92, [R144+0x9800] ;  /* 0x00980000905c783b */ /* 0x000ee40000004200 */
[----:B------:R-:W-:Y:S01]  /*f840*/  FADD.FTZ R69, R69, R52 ;  /* 0x0000003445457221 */ /* 0x000fe20000010000 */
[C---:B------:R-:W-:Y:S04]  /*f850*/  HMMA.16816.F32.BF16 R16, R40.reuse, R54, R16 ;  /* 0x000000362810723c */ /* 0x040fe80000041810 */
[----:B------:R-:W4:Y:S01]  /*f860*/  MUFU.EX2 R51, R51 ;  /* 0x0000003300337308 */ /* 0x000f220000000800 */
[----:B------:R-:W-:Y:S01]  /*f870*/  FADD.FTZ R69, R68, R69 ;  /* 0x0000004544457221 */ /* 0x000fe20000010000 */
[----:B-1----:R-:W-:Y:S03]  /*f880*/  F2FP.BF16.F32.PACK_AB R68, R63, R62 ;  /* 0x0000003e3f44723e */ /* 0x002fe600000010ff */
[----:B------:R-:W-:Y:S01]  /*f890*/  FADD.FTZ R70, R70, R69 ;  /* 0x0000004546467221 */ /* 0x000fe20000010000 */
[C---:B------:R-:W-:Y:S04]  /*f8a0*/  HMMA.16816.F32.BF16 R20, R40.reuse, R56, R20 ;  /* 0x000000382814723c */ /* 0x040fe80000041814 */
[----:B------:R-:W1:Y:S01]  /*f8b0*/  MUFU.EX2 R64, R64 ;  /* 0x0000004000407308 */ /* 0x000e620000000800 */
[----:B------:R-:W-:Y:S01]  /*f8c0*/  FADD.FTZ R71, R71, R70 ;  /* 0x0000004647477221 */ /* 0x000fe20000010000 */
[----:B--2---:R-:W-:Y:S03]  /*f8d0*/  F2FP.BF16.F32.PACK_AB R70, R49, R48 ;  /* 0x000000303146723e */ /* 0x004fe600000010ff */
[----:B------:R-:W-:Y:S01]  /*f8e0*/  FADD.FTZ R78, R78, R71 ;  /* 0x000000474e4e7221 */ /* 0x000fe20000010000 */
[C---:B------:R-:W-:Y:S03]  /*f8f0*/  HMMA.16816.F32.BF16 R24, R40.reuse, R58, R24 ;  /* 0x0000003a2818723c */ /* 0x040fe60000041818 */
[----:B------:R-:W-:Y:S01]  /*f900*/  FADD.FTZ R78, R79, R78 ;  /* 0x0000004e4f4e7221 */ /* 0x000fe20000010000 */
[----:B----4-:R-:W-:Y:S03]  /*f910*/  F2FP.BF16.F32.PACK_AB R69, R51, R50 ;  /* 0x000000323345723e */ /* 0x010fe600000010ff */
[----:B------:R-:W-:Y:S01]  /*f920*/  FADD.FTZ R83, R83, R78 ;  /* 0x0000004e53537221 */ /* 0x000fe20000010000 */
[C---:B-----5:R-:W-:Y:S01]  /*f930*/  HMMA.16816.F32.BF16 R28, R40.reuse, R44, R28 ;  /* 0x0000002c281c723c */ /* 0x060fe2000004181c */
[----:B------:R-:W2:Y:S02]  /*f940*/  LDSM.16.MT88.4 R76, [R103+0x9800] ;  /* 0x00980000674c783b */ /* 0x000ea40000004200 */
[----:B-1----:R-:W-:Y:S01]  /*f950*/  F2FP.BF16.F32.PACK_AB R71, R64, R39 ;  /* 0x000000274047723e */ /* 0x002fe200000010ff */
[----:B------:R-:W-:Y:S04]  /*f960*/  FADD.FTZ R80, R80, R83 ;  /* 0x0000005350507221 */ /* 0x000fe80000010000 */
[----:B------:R-:W-:Y:S03]  /*f970*/  HMMA.16816.F32.BF16 R32, R40, R46, R32 ;  /* 0x0000002e2820723c */ /* 0x000fe60000041820 */
[----:B------:R-:W-:Y:S04]  /*f980*/  FADD.FTZ R37, R189, R80 ;  /* 0x00000050bd257221 */ /* 0x000fe80000010000 */
[----:B------:R-:W-:Y:S01]  /*f990*/  FADD.FTZ R37, R116, R37 ;  /* 0x0000002574257221 */ /* 0x000fe20000010000 */
[C---:B---3--:R-:W-:Y:S01]  /*f9a0*/  HMMA.16816.F32.BF16 R96, R68.reuse, R92, R4 ;  /* 0x0000005c4460723c */ /* 0x048fe20000041804 */
        /* <DEDUP_REMOVED lines=32> */
[----:B------:R-:W-:Y:S08]  /*fbb0*/  @P0 BRA `(.L_x_10769) ;  /* 0xffffffb800380947 */ /* 0x000ff0000383ffff */
.L_x_10762:
        /* <DEDUP_REMOVED lines=10> */
.L_x_10777:
        /* <DEDUP_REMOVED lines=128> */
.L_x_10772:
[----:B------:R-:W-:Y:S05]  /*10460*/  BSYNC.RECONVERGENT B0 ;  /* 0x0000000000007941 */ /* 0x000fea0003800200 */
.L_x_10771:
        /* <DEDUP_REMOVED lines=35> */
[----:B-1----:R-:W-:Y:S05]  /*106a0*/  @P0 RET.REL.NODEC R160 `(_ZN5flash24flash_fwd_splitkv_kernelI23Flash_fwd_kernel_traitsILi64ELi64ELi128ELi4ELb0ELb0EN7cutlass10bfloat16_tE19Flash_kernel_traitsILi64ELi64ELi128ELi4ES3_EELb0ELb1ELb0ELb0ELb0ELb0ELb1ELb0EEEvNS_16Flash_fwd_paramsE) ;  /* 0xfffffef8a0540950 */ /* 0x002fea0003c3ffff */
[----:B------:R-:W-:Y:S01]  /*106b0*/  MOV R161, 0x0 ;  /* 0x0000000000a17802 */ /* 0x000fe20000000f00 */
[----:B------:R1:W-:Y:S03]  /*106c0*/  ST.E.128 desc[UR4][R36.64+0x3800], R4 ;  /* 0x0038000424007985 */ /* 0x0003e6000c101d04 */
[----:B-1----:R-:W-:Y:S05]  /*106d0*/  RET.REL.NODEC R160 `(_ZN5flash24flash_fwd_splitkv_kernelI23Flash_fwd_kernel_traitsILi64ELi64ELi128ELi4ELb0ELb0EN7cutlass10bfloat16_tE19Flash_kernel_traitsILi64ELi64ELi128ELi4ES3_EELb0ELb1ELb0ELb0ELb0ELb0ELb1ELb0EEEvNS_16Flash_fwd_paramsE) ;  /* 0xfffffef8a0487950 */ /* 0x002fea0003c3ffff */
.L_x_10770:
[----:B------:R-:W-:Y:S01]  /*106e0*/  MOV R9, 0x2 ;  /* 0x0000000200097802 */ /* 0x000fe20000000f00 */
[----:B------:R-:W-:Y:S01]  /*106f0*/  IMAD.MOV.U32 R4, RZ, RZ, 0x1f ;  /* 0x0000001fff047424 */ /* 0x000fe200078e00ff */
[----:B------:R-:W-:-:S07]  /*10700*/  MOV R6, 0xffffffff ;  /* 0xffffffff00067802 */ /* 0x000fce0000000f00 */
[----:B-1---5:R-:W-:Y:S05]  /*10710*/  WARPSYNC.COLLECTIVE R6, `(.L_x_10773) ;  /* 0x0000000006087348 */ /* 0x022fea0003c00000 */
[----:B------:R2:W3:Y:S02]  /*10720*/  SHFL.BFLY P0, R11, R176, R9, R4 ;  /* 0x0c000009b00b7389 */ /* 0x0004e40000000004 */
[----:B-123-5:R-:W-:Y:S05]  /*10730*/  ENDCOLLECTIVE ;  /* 0x000000000000791b */ /* 0x02efea0003800000 */
.L_x_10773:
[----:B------:R-:W-:Y:S02]  /*10740*/  IMAD.MOV.U32 R7, RZ, RZ, R11 ;  /* 0x000000ffff077224 */ /* 0x000fe400078e000b */
[----:B------:R-:W-:Y:S02]  /*10750*/  IMAD.MOV.U32 R9, RZ, RZ, 0x1 ;  /* 0x00000001ff097424 */ /* 0x000fe400078e00ff */
[----:B------:R-:W-:-:S05]  /*10760*/  FADD.FTZ R10, R7, R176 ;  /* 0x000000b0070a7221 */ /* 0x000fca0000010000 */
[----:B------:R-:W-:-:S07]  /*10770*/  MOV R176, R10 ;  /* 0x0000000a00b07202 */ /* 0x000fce0000000f00 */
[----:B------:R-:W-:Y:S05]  /*10780*/  WARPSYNC.COLLECTIVE R6, `(.L_x_10774) ;  /* 0x0000000006087348 */ /* 0x000fea0003c00000 */
[----:B------:R1:W2:Y:S02]  /*10790*/  SHFL.BFLY P0, R11, R176, R9, R4 ;  /* 0x0c000009b00b7389 */ /* 0x0002a40000000004 */
[----:B-12---:R-:W-:Y:S05]  /*107a0*/  ENDCOLLECTIVE ;  /* 0x000000000000791b */ /* 0x006fea0003800000 */
.L_x_10774:
[----:B------:R-:W-:Y:S01]  /*107b0*/  MOV R176, R177 ;  /* 0x000000b100b07202 */ /* 0x000fe20000000f00 */
[----:B------:R-:W-:Y:S01]  /*107c0*/  IMAD.MOV.U32 R9, RZ, RZ, 0x2 ;  /* 0x00000002ff097424 */ /* 0x000fe200078e00ff */
[----:B------:R-:W-:-:S07]  /*107d0*/  MOV R7, R11 ;  /* 0x0000000b00077202 */ /* 0x000fce0000000f00 */
[----:B------:R-:W-:Y:S05]  /*107e0*/  WARPSYNC.COLLECTIVE R6, `(.L_x_10775) ;  /* 0x0000000006087348 */ /* 0x000fea0003c00000 */
[----:B------:R1:W2:Y:S02]  /*107f0*/  SHFL.BFLY P0, R11, R176, R9, R4 ;  /* 0x0c000009b00b7389 */ /* 0x0002a40000000004 */
[----:B-12---:R-:W-:Y:S05]  /*10800*/  ENDCOLLECTIVE ;  /* 0x000000000000791b */ /* 0x006fea0003800000 */
.L_x_10775:
[----:B------:R-:W-:Y:S01]  /*10810*/  FADD.FTZ R7, R10, R7 ;  /* 0x000000070a077221 */ /* 0x000fe20000010000 */
[----:B------:R-:W-:Y:S01]  /*10820*/  FADD.FTZ R8, R11, R177 ;  /* 0x000000b10b087221 */ /* 0x000fe20000010000 */
[----:B------:R-:W-:-:S04]  /*10830*/  MOV R9, 0x1 ;  /* 0x0000000100097802 */ /* 0x000fc80000000f00 */
[----:B------:R-:W-:-:S07]  /*10840*/  MOV R176, R8 ;  /* 0x0000000800b07202 */ /* 0x000fce0000000f00 */
[----:B------:R-:W-:Y:S05]  /*10850*/  WARPSYNC.COLLECTIVE R6, `(.L_x_10776) ;  /* 0x0000000006087348 */ /* 0x000fea0003c00000 */
[----:B------:R1:W2:Y:S02]  /*10860*/  SHFL.BFLY P0, R11, R176, R9, R4 ;  /* 0x0c000009b00b7389 */ /* 0x0002a40000000004 */
[----:B-12---:R-:W-:Y:S05]  /*10870*/  ENDCOLLECTIVE ;  /* 0x000000000000791b */ /* 0x006fea0003800000 */
.L_x_10776:
[----:B------:R-:W-:Y:S05]  /*10880*/  BRA `(.L_x_10777) ;  /* 0xfffffff000f47947 */ /* 0x000fea000383ffff */
.L_x_10778:
        /* <DEDUP_REMOVED lines=15> */
.L_x_14802:


//--------------------- .text._ZN5flash24flash_fwd_splitkv_kernelI23Flash_fwd_kernel_traitsILi64ELi64ELi128ELi4ELb0ELb0EN7cutlass10bfloat16_tE19Flash_kernel_traitsILi64ELi64ELi128ELi4ES3_EELb0ELb1ELb0ELb0ELb0ELb1ELb1ELb0EEEvNS_16Flash_fwd_paramsE --------------------------
	.section	.text._ZN5flash24flash_fwd_splitkv_kernelI23Flash_fwd_kernel_traitsILi64ELi64ELi128ELi4ELb0ELb0EN7cutlass10bfloat16_tE19Flash_kernel_traitsILi64ELi64ELi128ELi4ES3_EELb0ELb1ELb0ELb0ELb0ELb1ELb1ELb0EEEvNS_16Flash_fwd_paramsE,"ax",@progbits
	.align	128
        .global         _ZN5flash24flash_fwd_splitkv_kernelI23Flash_fwd_kernel_traitsILi64ELi64ELi128ELi4ELb0ELb0EN7cutlass10bfloat16_tE19Flash_kernel_traitsILi64ELi64ELi128ELi4ES3_EELb0ELb1ELb0ELb0ELb0ELb1ELb1ELb0EEEvNS_16Flash_fwd_paramsE
        .type           _ZN5flash24flash_fwd_splitkv_kernelI23Flash_fwd_kernel_traitsILi64ELi64ELi128ELi4ELb0ELb0EN7cutlass10bfloat16_tE19Flash_kernel_traitsILi64ELi64ELi128ELi4ES3_EELb0ELb1ELb0ELb0ELb0ELb1ELb1ELb0EEEvNS_16Flash_fwd_paramsE,@function
        .size           _ZN5flash24flash_fwd_splitkv_kernelI23Flash_fwd_kernel_traitsILi64ELi64ELi128ELi4ELb0ELb0EN7cutlass10bfloat16_tE19Flash_kernel_traitsILi64ELi64ELi128ELi4ES3_EELb0ELb1ELb0ELb0ELb0ELb1ELb1ELb0EEEvNS_16Flash_fwd_paramsE,(.L_x_14803 - _ZN5flash24flash_fwd_splitkv_kernelI23Flash_fwd_kernel_traitsILi64ELi64ELi128ELi4ELb0ELb0EN7cutlass10bfloat16_tE19Flash_kernel_traitsILi64ELi64ELi128ELi4ES3_EELb0ELb1ELb0ELb0ELb0ELb1ELb1ELb0EEEvNS_16Flash_fwd_paramsE)
        .other          _ZN5flash24flash_fwd_splitkv_kernelI23Flash_fwd_kernel_traitsILi64ELi64ELi128ELi4ELb0ELb0EN7cutlass10bfloat16_tE19Flash_kernel_traitsILi64ELi64ELi128ELi4ES3_EELb0ELb1ELb0ELb0ELb0ELb1ELb1ELb0EEEvNS_16Flash_fwd_paramsE,@"STO_CUDA_ENTRY STV_DEFAULT"
_ZN5flash24flash_fwd_splitkv_kernelI23Flash_fwd_kernel_traitsILi64ELi64ELi128ELi4ELb0ELb0EN7cutlass10bfloat16_tE19Flash_kernel_traitsILi64ELi64ELi128ELi4ES3_EELb0ELb1ELb0ELb0ELb0ELb1ELb1ELb0EEEvNS_16Flash_fwd_paramsE:
.text._ZN5flash24flash_fwd_splitkv_kernelI23Flash_fwd_kernel_traitsILi64ELi64ELi128ELi4ELb0ELb0EN7cutlass10bfloat16_tE19Flash_kernel_traitsILi64ELi64ELi128ELi4ES3_EELb0ELb1ELb0ELb0ELb0ELb1ELb1ELb0EEEvNS_16Flash_fwd_paramsE:
        /* <DEDUP_REMOVED lines=29> */
[----:B-1----:R-:W-:Y:S05]  /*01d0*/  CALL.REL.NOINC `($_ZN5flash24flash_fwd_splitkv_kernelI23Flash_fwd_kernel_traitsILi64ELi64ELi128ELi4ELb0ELb0EN7cutlass10bfloat16_tE19Flash_kernel_traitsILi64ELi64ELi128ELi4ES3_EELb0ELb1ELb0ELb0ELb0ELb1ELb1ELb0EEEvNS_16Flash_fwd_paramsE$_ZN5flash30compute_attn_1rowblock_splitkvI23Flash_fwd_kernel_traitsILi64ELi64ELi128ELi4ELb0ELb0EN7cutlass10bfloat16_tE19Flash_kernel_traitsILi64ELi64ELi128ELi4ES3_EELb0ELb1ELb0ELb0ELb0ELb1ELb1ELb0ENS_16Flash_fwd_paramsEEEvRKT8_iiiii) ;  /* 0x0000000000087944 */ /* 0x002fea0003c00000 */
[----:B------:R-:W-:Y:S05]  /*01e0*/  BSYNC.RECONVERGENT B3 ;  /* 0x0000000000037941 */ /* 0x000fea0003800200 */
.L_x_10779:
[----:B------:R-:W-:Y:S05]  /*01f0*/  EXIT ;  /* 0x000000000000794d */ /* 0x000fea0003800000 */
        .type           $_ZN5flash24flash_fwd_splitkv_kernelI23Flash_fwd_kernel_traitsILi64ELi64ELi128ELi4ELb0ELb0EN7cutlass10bfloat16_tE19Flash_kernel_traitsILi64ELi64ELi128ELi4ES3_EELb0ELb1ELb0ELb0ELb0ELb1ELb1ELb0EEEvNS_16Flash_fwd_paramsE$_ZN5flash30compute_attn_1rowblock_splitkvI23Flash_fwd_kernel_traitsILi64ELi64ELi128ELi4ELb0ELb0EN7cutlass10bfloat16_tE19Flash_kernel_traitsILi64ELi64ELi128ELi4ES3_EELb0ELb1ELb0ELb0ELb0ELb1ELb1ELb0ENS_16Flash_fwd_paramsEEEvRKT8_iiiii,@function
        .size           $_ZN5flash24flash_fwd_splitkv_kernelI23Flash_fwd_kernel_traitsILi64ELi64ELi128ELi4ELb0ELb0EN7cutlass10bfloat16_tE19Flash_kernel_traitsILi64ELi64ELi128ELi4ES3_EELb0ELb1ELb0ELb0ELb0ELb1ELb1ELb0EEEvNS_16Flash_fwd_paramsE$_ZN5flash30compute_attn_1rowblock_splitkvI23Flash_fwd_kernel_traitsILi64ELi64ELi128ELi4ELb0ELb0EN7cutlass10bfloat16_tE19Flash_kernel_traitsILi64ELi64ELi128ELi4ES3_EELb0ELb1ELb0ELb0ELb0ELb1ELb1ELb0ENS_16Flash_fwd_paramsEEEvRKT8_iiiii,(.L_x_14803 - $_ZN5flash24flash_fwd_splitkv_kernelI23Flash_fwd_kernel_traitsILi64ELi64ELi128ELi4ELb0ELb0EN7cutlass10bfloat16_tE19Flash_kernel_traitsILi64ELi64ELi128ELi4ES3_EELb0ELb1ELb0ELb0ELb0ELb1ELb1ELb0EEEvNS_16Flash_fwd_paramsE$_ZN5flash30compute_attn_1rowblock_splitkvI23Flash_fwd_kernel_traitsILi64ELi64ELi128ELi4ELb0ELb0EN7cutlass10bfloat16_tE19Flash_kernel_traitsILi64ELi64ELi128ELi4ES3_EELb0ELb1ELb0ELb0ELb0ELb1ELb1ELb0ENS_16Flash_fwd_paramsEEEvRKT8_iiiii)
$_ZN5flash24flash_fwd_splitkv_kernelI23Flash_fwd_kernel_traitsILi64ELi64ELi128ELi4ELb0ELb0EN7cutlass10bfloat16_tE19Flash_kernel_traitsILi64ELi64ELi128ELi4ES3_EELb0ELb1ELb0ELb0ELb0ELb1ELb1ELb0EEEvNS_16Flash_fwd_paramsE$_ZN5flash30compute_attn_1rowblock_splitkvI23Flash_fwd_kernel_traitsILi64ELi64ELi128ELi4ELb0ELb0EN7cutlass10bfloat16_tE19Flash_kernel_traitsILi64ELi64ELi128ELi4ES3_EELb0ELb1ELb0ELb0ELb0ELb1ELb1ELb0ENS_16Flash_fwd_paramsEEEvRKT8_iiiii:
        /* <DEDUP_REMOVED lines=39> */
.L_x_10781:
[----:B------:R-:W-:Y:S05]  /*0470*/  BSYNC.RECONVERGENT B0 ;  /* 0x0000000000007941 */ /* 0x000fea0003800200 */
.L_x_10780:
[----:B------:R-:W-:Y:S04]  /*0480*/  BSSY.RECONVERGENT B0, `(.L_x_10782) ;  /* 0x0000007000007945 */ /* 0x000fe80003800200 */
[----:B------:R-:W-:Y:S05]  /*0490*/  @!P3 BRA `(.L_x_10783) ;  /* 0x000000000014b947 */ /* 0x000fea0003800000 */
[----:B-----5:R-:W4:Y:S02]  /*04a0*/  LD.E.U8 R6, desc[UR4][R2.64+0x1b2] ;  /* 0x0001b20402067980 */ /* 0x020f24000c101100 */
[----:B----4-:R-:W-:-:S13]  /*04b0*/  ISETP.NE.AND P1, PT, R6, RZ, PT ;  /* 0x000000ff0600720c */ /* 0x010fda0003f25270 */
[----:B------:R-:W4:Y:S02]  /*04c0*/  @P1 LD.E R9, desc[UR4][R20.64+0x4] ;  /* 0x0000040414091980 */ /* 0x000f24000c101900 */
[----:B----4-:R-:W-:-:S06]  /*04d0*/  @P1 IADD3 R6, PT, PT, R9, -R16, RZ ;  /* 0x8000001009061210 */ /* 0x010fcc0007ffe0ff */
[----:B------:R4:W5:Y:S02]  /*04e0*/  @!P1 LD.E R6, desc[UR4][R20.64] ;  /* 0x0000000414069980 */ /* 0x000964000c101900 */
.L_x_10783:
[----:B------:R-:W-:Y:S05]  /*04f0*/  BSYNC.RECONVERGENT B0 ;  /* 0x0000000000007941 */ /* 0x000fea0003800200 */
.L_x_10782:
[----:B------:R-:W-:Y:S01]  /*0500*/  BSSY.RECONVERGENT B1, `(.L_x_10784) ;  /* 0x0000011000017945 */ /* 0x000fe20003800200 */
[----:B-----5:R-:W-:-:S03]  /*0510*/  @P4 IADD3 R37, PT, PT, R7, -R0, RZ ;  /* 0x8000000007254210 */ /* 0x020fc60007ffe0ff */
[----:B------:R-:W-:Y:S05]  /*0520*/  @!P0 BRA `(.L_x_10785) ;  /* 0x0000000000148947 */ /* 0x000fea0003800000 */
[----:B------:R-:W-:-:S05]  /*0530*/  IADD3 R6, P0, PT, R12, R5, RZ ;  /* 0x000000050c067210 */ /* 0x000fca0007f1e0ff */
[----:B------:R-:W-:-:S05]  /*0540*/  IMAD.X R7, R13, 0x1, R4, P0 ;  /* 0x000000010d077824 */ /* 0x000fca00000e0604 */
[----:B------:R-:W1:Y:S02]  /*0550*/  LD.E R6, desc[UR4][R6.64] ;  /* 0x0000000406067980 */ /* 0x000e64000c101900 */
[----:B-1----:R-:W-:Y:S01]  /*0560*/  IADD3 R25, PT, PT, R6, -R15, RZ ;  /* 0x8000000f06197210 */ /* 0x002fe20007ffe0ff */
[----:B------:R-:W-:Y:S05]  /*0570*/  BRA `(.L_x_10786) ;  /* 0x0000000000247947 */ /* 0x000fea0003800000 */
.L_x_10785:
[----:B------:R-:W5:Y:S01]  /*0580*/  LD.E.64 R12, desc[UR4][R2.64+0x108] ;  /* 0x00010804020c7980 */ /* 0x000f62000c101b00 */
[----:B------:R-:W-:Y:S01]  /*0590*/  BSSY.RECONVERGENT B0, `(.L_x_10787) ;  /* 0x0000006000007945 */ /* 0x000fe20003800200 */
[----:B-1----:R-:W-:Y:S01]  /*05a0*/  IMAD.MOV.U32 R25, RZ, RZ, RZ ;  /* 0x000000ffff197224 */ /* 0x002fe200078e00ff */
[----:B-----5:R-:W-:-:S04]  /*05b0*/  ISETP.NE.U32.AND P0, PT, R12, RZ, PT ;  /* 0x000000ff0c00720c */ /* 0x020fc80003f05070 */
[----:B------:R-:W-:-:S13]  /*05c0*/  ISETP.NE.AND.EX P0, PT, R13, RZ, PT, P0 ;  /* 0x000000ff0d00720c */ /* 0x000fda0003f05300 */
[----:B------:R-:W-:Y:S05]  /*05d0*/  @!P0 BRA `(.L_x_10788) ;  /* 0x0000000000048947 */ /* 0x000fea0003800000 */
[----:B------:R1:W5:Y:S02]  /*05e0*/  LD.E R25, desc[UR4][R2.64+0xbc] ;  /* 0x0000bc0402197980 */ /* 0x000364000c101900 */
.L_x_10788:
[----:B------:R-:W-:Y:S05]  /*05f0*/  BSYNC.RECONVERGENT B0 ;  /* 0x0000000000007941 */ /* 0x000fea0003800200 */
.L_x_10787:
[----:B-----5:R-:W-:Y:S02]  /*0600*/  IADD3 R25, PT, PT, R25, R6, -R15 ;  /* 0x0000000619197210 */ /* 0x020fe40007ffe80f */
.L_x_10786:
[----:B------:R-:W-:Y:S05]  /*0610*/  BSYNC.RECONVERGENT B1 ;  /* 0x0000000000017941 */ /* 0x000fea0003800200 */
.L_x_10784:
[----:B------:R-:W-:Y:S01]  /*0620*/  IMAD.SHL.U32 R180, R19, 0x40, RZ ;  /* 0x0000004013b47824 */ /* 0x000fe200078e00ff */
[----:B------:R-:W-:-:S04]  /*0630*/  MOV R177, 0x0 ;  /* 0x0000000000b17802 */ /* 0x000fc80000000f00 */
[----:B------:R-:W-:-:S13]  /*0640*/  ISETP.GT.AND P0, PT, R37, R180, PT ;  /* 0x000000b42500720c */ /* 0x000fda0003f04270 */
[----:B-1234-:R-:W-:Y:S05]  /*0650*/  @!P0 RET.REL.NODEC R176 `(_ZN5flash24flash_fwd_splitkv_kernelI23Flash_fwd_kernel_traitsILi64ELi64ELi128ELi4ELb0ELb0EN7cutlass10bfloat16_tE19Flash_kernel_traitsILi64ELi64ELi128ELi4ES3_EELb0ELb1ELb0ELb0ELb0ELb1ELb1ELb0EEEvNS_16Flash_fwd_paramsE) ;  /* 0xfffffff8b0688950 */ /* 0x01efea0003c3ffff */
[----:B------:R-:W2:Y:S04]  /*0660*/  LD.E R6, desc[UR4][R2.64+0xb8] ;  /* 0x0000b80402067980 */ /* 0x000ea8000c101900 */
[----:B------:R-:W3:Y:S04]  /*0670*/  LD.E R12, desc[UR4][R2.64+0x184] ;  /* 0x00018404020c7980 */ /* 0x000ee8000c101900 */
[----:B------:R-:W4:Y:S01]  /*0680*/  LD.E R11, desc[UR4][R2.64+0x188] ;  /* 0x00018804020b7980 */ /* 0x000f22000c101900 */
[----:B------:R-:W-:-:S04]  /*0690*/  IABS R9, R10 ;  /* 0x0000000a00097213 */ /* 0x000fc80000000000 */
[----:B------:R-:W1:Y:S08]  /*06a0*/  I2F.RP R7, R9 ;  /* 0x0000000900077306 */ /* 0x000e700000209400 */
[----:B-1----:R-:W1:Y:S02]  /*06b0*/  MUFU.RCP R20, R7 ;  /* 0x0000000700147308 */ /* 0x002e640000001000 */
[----:B-1----:R-:W-:-:S06]  /*06c0*/  VIADD R20, R20, 0xffffffe ;  /* 0x0ffffffe14147836 */ /* 0x002fcc0000000000 */
[----:B------:R1:W5:Y:S02]  /*06d0*/  F2I.FTZ.U32.TRUNC.NTZ R21, R20 ;  /* 0x0000001400157305 */ /* 0x000364000021f000 */
[----:B-1----:R-:W-:Y:S02]  /*06e0*/  IMAD.MOV.U32 R20, RZ, RZ, RZ ;  /* 0x000000ffff147224 */ /* 0x002fe400078e00ff */
[----:B--2---:R-:W-:-:S05]  /*06f0*/  VIADD R6, R6, 0x7f ;  /* 0x0000007f06067836 */ /* 0x004fca0000000000 */
[----:B------:R-:W-:-:S04]  /*0700*/  SHF.R.S32.HI R17, RZ, 0x1f, R6 ;  /* 0x0000001fff117819 */ /* 0x000fc80000011406 */
[----:B------:R-:W-:Y:S01]  /*0710*/  LEA.HI R17, R17, R6, RZ, 0x7 ;  /* 0x0000000611117211 */ /* 0x000fe200078f38ff */
[----:B-----5:R-:W-:-:S03]  /*0720*/  IMAD.MOV R6, RZ, RZ, -R21 ;  /* 0x000000ffff067224 */ /* 0x020fc600078e0a15 */
[-C--:B------:R-:W-:Y:S01]  /*0730*/  LEA.HI.SX32 R17, R17, R10.reuse, 0x19 ;  /* 0x0000000a11117211 */ /* 0x080fe200078fcaff */
[----:B------:R-:W-:Y:S01]  /*0740*/  IMAD R13, R6, R9, RZ ;  /* 0x00000009060d7224 */ /* 0x000fe200078e02ff */
[----:B------:R-:W-:-:S03]  /*0750*/  IABS R6, R10 ;  /* 0x0000000a00067213 */ /* 0x000fc60000000000 */
[----:B------:R-:W-:Y:S02]  /*0760*/  VIADD R17, R17, 0xffffffff ;  /* 0xffffffff11117836 */ /* 0x000fe40000000000 */
[----:B------:R-:W-:-:S03]  /*0770*/  IMAD.HI.U32 R13, R21, R13, R20 ;  /* 0x0000000d150d7227 */ /* 0x000fc600078e0014 */
[----:B------:R-:W-:Y:S01]  /*0780*/  IABS R7, R17 ;  /* 0x0000001100077213 */ /* 0x000fe20000000000 */
[----:B------:R-:W-:Y:S01]  /*0790*/  IMAD.MOV R6, RZ, RZ, -R6 ;  /* 0x000000ffff067224 */ /* 0x000fe200078e0a06 */
[----:B------:R-:W-:-:S03]  /*07a0*/  LOP3.LUT R17, R17, R10, RZ, 0x3c, !PT ;  /* 0x0000000a11117212 */ /* 0x000fc600078e3cff */
[----:B------:R-:W-:Y:S01]  /*07b0*/  IMAD.HI.U32 R13, R13, R7, RZ ;  /* 0x000000070d0d7227 */ /* 0x000fe200078e00ff */
[----:B------:R-:W-:-:S03]  /*07c0*/  ISETP.GE.AND P0, PT, R17, RZ, PT ;  /* 0x000000ff1100720c */ /* 0x000fc60003f06270 */
[----:B------:R-:W-:Y:S02]  /*07d0*/  IMAD R6, R13, R6, R7 ;  /* 0x000000060d067224 */ /* 0x000fe400078e0207 */
[----:B---3--:R-:W-:-:S03]  /*07e0*/  IMAD.IADD R7, R12, 0x1, R37 ;  /* 0x000000010c077824 */ /* 0x008fc600078e0225 */
[----:B------:R-:W-:Y:S02]  /*07f0*/  ISETP.GT.U32.AND P1, PT, R9, R6, PT ;  /* 0x000000060900720c */ /* 0x000fe40003f24070 */
[----:B------:R-:W-:-:S11]  /*0800*/  IADD3 R7, PT, PT, -R7, R180, R25 ;  /* 0x000000b407077210 */ /* 0x000fd60007ffe119 */
[----:B------:R-:W-:Y:S02]  /*0810*/  @!P1 IMAD.IADD R6, R6, 0x1, -R9 ;  /* 0x0000000106069824 */ /* 0x000fe400078e0a09 */
[----:B------:R-:W-:Y:S01]  /*0820*/  @!P1 VIADD R13, R13, 0x1 ;  /* 0x000000010d0d9836 */ /* 0x000fe20000000000 */
[----:B------:R-:W-:Y:S02]  /*0830*/  ISETP.NE.AND P1, PT, R10, RZ, PT ;  /* 0x000000ff0a00720c */ /* 0x000fe40003f25270 */
[----:B------:R-:W-:Y:S01]  /*0840*/  ISETP.GE.U32.AND P2, PT, R6, R9, PT ;  /* 0x000000090600720c */ /* 0x000fe20003f46070 */
[----:B------:R-:W-:-:S05]  /*0850*/  VIADD R6, R25, 0x7f ;  /* 0x0000007f19067836 */ /* 0x000fca0000000000 */
[----:B------:R-:W-:Y:S02]  /*0860*/  IADD3 R12, PT, PT, R6, R180, -R37 ;  /* 0x000000b4060c7210 */ /* 0x000fe40007ffe825 */
[----:B------:R-:W-:Y:S02]  /*0870*/  SHF.R.S32.HI R9, RZ, 0x1f, R6 ;  /* 0x0000001fff097819 */ /* 0x000fe40000011406 */
[----:B----4-:R-:W-:Y:S02]  /*0880*/  IADD3 R11, PT, PT, R12, 0x40, R11 ;  /* 0x000000400c0b7810 */ /* 0x010fe40007ffe00b */
[----:B------:R-:W-:Y:S01]  /*0890*/  SHF.R.S32.HI R12, RZ, 0x1f, R7 ;  /* 0x0000001fff0c7819 */ /* 0x000fe20000011407 */
[----:B------:R-:W-:Y:S01]  /*08a0*/  @P2 VIADD R13, R13, 0x1 ;  /* 0x000000010d0d2836 */ /* 0x000fe20000000000 */
[----:B------:R-:W-:Y:S02]  /*08b0*/  LEA.HI R9, R9, R6, RZ, 0x7 ;  /* 0x0000000609097211 */ /* 0x000fe400078f38ff */
[----:B------:R-:W-:Y:S01]  /*08c0*/  LEA.HI R12, R12, R7, RZ, 0x7 ;  /* 0x000000070c0c7211 */ /* 0x000fe200078f38ff */
[----:B------:R-:W-:Y:S01]  /*08d0*/  @!P0 IMAD.MOV R13, RZ, RZ, -R13 ;  /* 0x000000ffff0d8224 */ /* 0x000fe200078e0a0d */
[----:B------:R-:W-:-:S02]  /*08e0*/  @!P1 LOP3.LUT R13, RZ, R10, RZ, 0x33, !PT ;  /* 0x0000000aff0d9212 */ /* 0x000fc400078e33ff */
[----:B------:R-:W-:Y:S02]  /*08f0*/  SHF.R.S32.HI R10, RZ, 0x1f, R11 ;  /* 0x0000001fff0a7819 */ /* 0x000fe4000001140b */
[----:B------:R-:W-:Y:S01]  /*0900*/  SHF.R.S32.HI R9, RZ, 0x7, R9 ;  /* 0x00000007ff097819 */ /* 0x000fe20000011409 */
[----:B------:R-:W-:Y:S01]  /*0910*/  IMAD R6, R13, UR8, RZ ;  /* 0x000000080d067c24 */ /* 0x000fe2000f8e02ff */
[----:B------:R-:W-:Y:S02]  /*0920*/  LEA.HI R10, R10, R11, RZ, 0x7 ;  /* 0x0000000b0a0a7211 */ /* 0x000fe400078f38ff */
[----:B------:R-:W-:Y:S02]  /*0930*/  SHF.R.S32.HI R171, RZ, 0x7, R12 ;  /* 0x00000007ffab7819 */ /* 0x000fe4000001140c */
[----:B------:R-:W-:Y:S02]  /*0940*/  SHF.R.S32.HI R10, RZ, 0x7, R10 ;  /* 0x00000007ff0a7819 */ /* 0x000fe4000001140a */
[----:B------:R-:W-:-:S02]  /*0950*/  VIADDMNMX R9, R6, R13, R9, PT ;  /* 0x0000000d06097246 */ /* 0x000fc40003800109 */
        /* <DEDUP_REMOVED lines=75> */
[----:B-1----:R-:W-:Y:S05]  /*0e10*/  @P6 RET.REL.NODEC R176 `(_ZN5flash24flash_fwd_splitkv_kernelI23Flash_fwd_kernel_traitsILi64ELi64ELi128ELi4ELb0ELb0EN7cutlass10bfloat16_tE19Flash_kernel_traitsILi64ELi64ELi128ELi4ES3_EELb0ELb1ELb0ELb0ELb0ELb1ELb1ELb0EEEvNS_16Flash_fwd_paramsE) ;  /* 0xfffffff0b0786950 */ /* 0x002fea0003c3ffff */
[----:B------:R-:W-:Y:S02]  /*0e20*/  MOV R5, 0xff800000 ;  /* 0xff80000000057802 */ /* 0x000fe40000000f00 */
[----:B------:R-:W-:-:S03]  /*0e30*/  MOV R177, 0x0 ;  /* 0x0000000000b17802 */ /* 0x000fc60000000f00 */
[----:B------:R1:W-:Y:S02]  /*0e40*/  ST.E desc[UR4][R2.64+0xe0], R5 ;  /* 0x0000e00502007985 */ /* 0x0003e4000c101904 */
[----:B-1----:R-:W-:Y:S05]  /*0e50*/  RET.REL.NODEC R176 `(_ZN5flash24flash_fwd_splitkv_kernelI23Flash_fwd_kernel_traitsILi64ELi64ELi128ELi4ELb0ELb0EN7cutlass10bfloat16_tE19Flash_kernel_traitsILi64ELi64ELi128ELi4ES3_EELb0ELb1ELb0ELb0ELb0ELb1ELb1ELb0EEEvNS_16Flash_fwd_paramsE) ;  /* 0xfffffff0b0687950 */ /* 0x002fea0003c3ffff */
.L_x_10789:
        /* <DEDUP_REMOVED lines=43> */
[-C--:B---3--:R-:W-:Y:S02]  /*1110*/  IMAD R4, R17, R183.reuse, RZ ;  /* 0x000000b711047224 */ /* 0x088fe400078e02ff */
[----:B------:R-:W-:-:S05]  /*1120*/  IMAD.WIDE.U32 R16, R16, R183, RZ ;  /* 0x000000b710107225 */ /* 0x000fca00078e00ff */
[----:B------:R-:W-:Y:S01]  /*1130*/  IADD3 R185, PT, PT, R17, R4, RZ ;  /* 0x0000000411b97210 */ /* 0x000fe20007ffe0ff */
[----:B------:R-:W-:Y:S01]  /*1140*/  @P1 VIADD R11, R11, 0x1 ;  /* 0x000000010b0b1836 */ /* 0x000fe20000000000 */
[----:B------:R-:W-:-:S03]  /*1150*/  LEA R184, P1, R16, R100, 0x2 ;  /* 0x0000006410b87211 */ /* 0x000fc600078210ff */
[----:B------:R-:W-:Y:S01]  /*1160*/  @!P2 IMAD.MOV R11, RZ, RZ, -R11 ;  /* 0x000000ffff0ba224 */ /* 0x000fe200078e0a0b */
[----:B------:R-:W-:Y:S02]  /*1170*/  LEA.HI.X R185, R16, R101, R185, 0x2, P1 ;  /* 0x0000006510b97211 */ /* 0x000fe400008f14b9 */
[----:B------:R-:W-:-:S05]  /*1180*/  @!P3 LOP3.LUT R11, RZ, R14, RZ, 0x33, !PT ;  /* 0x0000000eff0bb212 */ /* 0x000fca00078e33ff */
        /* <DEDUP_REMOVED lines=51> */
.L_x_10791:
        /* <DEDUP_REMOVED lines=28> */
[----:B------:R-:W-:Y:S01]  /*1680*/  @P4 IADD3 R7, PT, PT, R15, R16, RZ ;  /* 0x000000100f074210 */ /* 0x000fe20007ffe0ff */
[----:B----45:R-:W-:Y:S02]  /*1690*/  @!P4 IMAD R9, R11, R14, RZ ;  /* 0x0000000e0b09c224 */ /* 0x030fe400078e02ff */
[----:B------:R-:W-:Y:S01]  /*16a0*/  @!P4 IMAD.IADD R27, R27, 0x1, R4 ;  /* 0x000000011b1bc824 */ /* 0x000fe200078e0204 */
[----:B------:R-:W-:Y:S02]  /*16b0*/  @!P4 SHF.R.S32.HI R4, RZ, 0x1f, R14 ;  /* 0x0000001fff04c819 */ /* 0x000fe4000001140e */
[----:B------:R-:W-:-:S03]  /*16c0*/  @!P3 IADD3 R6, PT, PT, R6, -R5, RZ ;  /* 0x800000050606b210 */ /* 0x000fc60007ffe0ff */
[----:B------:R-:W-:Y:S01]  /*16d0*/  @!P4 IMAD R9, R10, R4, R9 ;  /* 0x000000040a09c224 */ /* 0x000fe200078e0209 */
[----:B------:R-:W-:Y:S01]  /*16e0*/  ISETP.GE.U32.AND P5, PT, R6, R5, PT ;  /* 0x000000050600720c */ /* 0x000fe20003fa6070 */
[----:B------:R-:W-:Y:S01]  /*16f0*/  @!P4 IMAD.WIDE.U32 R10, R10, R14, R26 ;  /* 0x0000000e0a0ac225 */ /* 0x000fe200078e001a */
[----:B------:R-:W-:-:S03]  /*1700*/  LOP3.LUT R5, R181, R12, RZ, 0x3c, !PT ;  /* 0x0000000cb5057212 */ /* 0x000fc600078e3cff */
[-C--:B------:R-:W-:Y:S02]  /*1710*/  @P4 IMAD R4, R167, R7.reuse, RZ ;  /* 0x00000007a7044224 */ /* 0x080fe400078e02ff */
[----:B------:R-:W-:Y:S01]  /*1720*/  @P4 IMAD.WIDE.U32 R26, R166, R7, RZ ;  /* 0x00000007a61a4225 */ /* 0x000fe200078e00ff */
[----:B------:R-:W-:Y:S02]  /*1730*/  ISETP.GE.AND P2, PT, R5, RZ, PT ;  /* 0x000000ff0500720c */ /* 0x000fe40003f46270 */
[----:B------:R-:W-:Y:S01]  /*1740*/  ISETP.NE.AND P1, PT, R12, RZ, PT ;  /* 0x000000ff0c00720c */ /* 0x000fe20003f25270 */
[----:B------:R-:W-:Y:S01]  /*1750*/  @!P4 IMAD.IADD R9, R11, 0x1, R9 ;  /* 0x000000010b09c824 */ /* 0x000fe200078e0209 */
[----:B------:R-:W-:Y:S01]  /*1760*/  LEA R7, R38, 0xffffff80, 0x7 ;  /* 0xffffff8026077811 */ /* 0x000fe200078e38ff */
[----:B------:R-:W-:Y:S01]  /*1770*/  @!P3 VIADD R13, R13, 0x1 ;  /* 0x000000010d0db836 */ /* 0x000fe20000000000 */
[----:B------:R-:W-:Y:S02]  /*1780*/  @P4 IADD3 R9, PT, PT, R27, R4, RZ ;  /* 0x000000041b094210 */ /* 0x000fe40007ffe0ff */
[----:B------:R-:W-:Y:S01]  /*1790*/  @P4 MOV R10, R26 ;  /* 0x0000001a000a4202 */ /* 0x000fe20000000f00 */
[----:B------:R-:W-:Y:S01]  /*17a0*/  IMAD R6, R167, R7, RZ ;  /* 0x00000007a7067224 */ /* 0x000fe200078e02ff */
[----:B------:R-:W-:Y:S01]  /*17b0*/  SHF.R.S32.HI R11, RZ, 0x1f, R7 ;  /* 0x0000001fff0b7819 */ /* 0x000fe20000011407 */
[----:B------:R-:W-:Y:S01]  /*17c0*/  @!P4 IMAD R4, R169, R15, RZ ;  /* 0x0000000fa904c224 */ /* 0x000fe200078e02ff */
[----:B------:R-:W-:Y:S01]  /*17d0*/  @!P4 SHF.R.S32.HI R5, RZ, 0x1f, R15 ;  /* 0x0000001fff05c819 */ /* 0x000fe2000001140f */
[----:B------:R-:W-:Y:S01]  /*17e0*/  @P5 VIADD R13, R13, 0x1 ;  /* 0x000000010d0d5836 */ /* 0x000fe20000000000 */
[----:B------:R-:W-:-:S02]  /*17f0*/  MOV R26, R10 ;  /* 0x0000000a001a7202 */ /* 0x000fc40000000f00 */
[----:B------:R-:W-:Y:S01]  /*1800*/  MOV R27, R9 ;  /* 0x00000009001b7202 */ /* 0x000fe20000000f00 */
[----:B------:R-:W-:Y:S01]  /*1810*/  IMAD R6, R11, R166, R6 ;  /* 0x000000a60b067224 */ /* 0x000fe200078e0206 */
[----:B------:R-:W-:Y:S01]  /*1820*/  @!P2 IADD3 R13, PT, PT, -R13, RZ, RZ ;  /* 0x000000ff0d0da210 */ /* 0x000fe20007ffe1ff */
[----:B------:R-:W-:Y:S02]  /*1830*/  @!P4 IMAD R4, R5, R168, R4 ;  /* 0x000000a80504c224 */ /* 0x000fe400078e0204 */
[----:B------:R-:W-:Y:S01]  /*1840*/  IMAD.WIDE.U32 R26, R166, R7, R26 ;  /* 0x00000007a61a7225 */ /* 0x000fe200078e001a */
[----:B------:R-:W-:-:S03]  /*1850*/  @!P1 LOP3.LUT R13, RZ, R12, RZ, 0x33, !PT ;  /* 0x0000000cff0d9212 */ /* 0x000fc600078e33ff */
[----:B------:R-:W-:Y:S01]  /*1860*/  @!P4 IMAD.WIDE.U32 R30, R168, R15, RZ ;  /* 0x0000000fa81ec225 */ /* 0x000fe200078e00ff */
[----:B------:R-:W-:Y:S02]  /*1870*/  IADD3 R17, PT, PT, R27, R6, RZ ;  /* 0x000000061b117210 */ /* 0x000fe40007ffe0ff */
[----:B------:R-:W-:Y:S02]  /*1880*/  @!P4 SHF.R.S32.HI R5, RZ, 0x1f, R14 ;  /* 0x0000001fff05c819 */ /* 0x000fe4000001140e */
[----:B------:R-:W-:Y:S01]  /*1890*/  @!P4 IADD3 R31, PT, PT, R31, R4, RZ ;  /* 0x000000041f1fc210 */ /* 0x000fe20007ffe0ff */
[----:B------:R-:W-:Y:S01]  /*18a0*/  @!P4 IMAD R4, R21, R14, RZ ;  /* 0x0000000e1504c224 */ /* 0x000fe200078e02ff */
[----:B------:R-:W-:Y:S01]  /*18b0*/  SHF.R.S32.HI R6, RZ, 0x1f, R13 ;  /* 0x0000001fff067819 */ /* 0x000fe2000001140d */
[----:B------:R-:W-:Y:S01]  /*18c0*/  @P4 IMAD.IADD R15, R15, 0x1, R16 ;  /* 0x000000010f0f4824 */ /* 0x000fe200078e0210 */
[----:B------:R-:W-:Y:S01]  /*18d0*/  MOV R16, R26 ;  /* 0x0000001a00107202 */ /* 0x000fe20000000f00 */
[----:B------:R-:W-:-:S02]  /*18e0*/  IMAD R9, R23, R13, RZ ;  /* 0x0000000d17097224 */ /* 0x000fc400078e02ff */
        /* <DEDUP_REMOVED lines=12> */
.L_x_10792:
[----:B------:R-:W-:Y:S05]  /*19b0*/  BSYNC.RECONVERGENT B0 ;  /* 0x0000000000007941 */ /* 0x000fea0003800200 */
.L_x_10790:
        /* <DEDUP_REMOVED lines=28> */
[----:B------:R-:W-:-:S07]  /*1b80*/  ISETP.GE.AND P2, PT, R9, RZ, PT ;  /* 0x000000ff0900720c */ /* 0x000fce0003f46270 */
[----:B------:R-:W-:-:S05]  /*1b90*/  @P4 VIADD R20, R20, 0x1 ;  /* 0x0000000114144836 */ /* 0x000fca0000000000 */
[----:B------:R-:W-:Y:S01]  /*1ba0*/  MOV R13, R20 ;  /* 0x00000014000d7202 */ /* 0x000fe20000000f00 */
[----:B------:R-:W1:Y:S01]  /*1bb0*/  S2R R9, SR_CgaCtaId ;  /* 0x0000000000097919 */ /* 0x000e620000008800 */
[----:B-----5:R-:W-:-:S03]  /*1bc0*/  IMAD R18, R11, R168, RZ ;  /* 0x000000a80b127224 */ /* 0x020fc600078e02ff */
[----:B------:R-:W-:Y:S01]  /*1bd0*/  @!P2 IMAD.MOV R13, RZ, RZ, -R13 ;  /* 0x000000ffff0da224 */ /* 0x000fe200078e0a0d */
        /* <DEDUP_REMOVED lines=12> */
[----:B------:R-:W-:Y:S02]  /*1ca0*/  IADD3 R28, P3, PT, R178, R6, RZ ;  /* 0x00000006b21c7210 */ /* 0x000fe40007f7e0ff */
[----:B------:R-:W-:Y:S02]  /*1cb0*/  IADD3 R10, P2, PT, R10, R30, RZ ;  /* 0x0000001e0a0a7210 */ /* 0x000fe40007f5e0ff */
[----:B------:R-:W-:Y:S02]  /*1cc0*/  IADD3 R6, PT, PT, R31, R7, RZ ;  /* 0x000000071f067210 */ /* 0x000fe40007ffe0ff */
[----:B------:R-:W-:-:S03]  /*1cd0*/  SHF.R.U32.HI R20, RZ, 0x3, R8 ;  /* 0x00000003ff147819 */ /* 0x000fc60000011608 */
[----:B------:R-:W-:Y:S02]  /*1ce0*/  IMAD.X R11, R5, 0x1, R6, P2 ;  /* 0x00000001050b7824 */ /* 0x000fe400010e0606 */
[----:B------:R-:W-:Y:S02]  /*1cf0*/  IMAD R175, R169, R20, RZ ;  /* 0x00000014a9af7224 */ /* 0x000fe400078e02ff */
[----:B------:R-:W-:-:S04]  /*1d00*/  IMAD.WIDE.U32 R10, R20, R168, R10 ;  /* 0x000000a8140a7225 */ /* 0x000fc800078e000a */
[----:B------:R-:W-:Y:S01]  /*1d10*/  IMAD.X R29, RZ, RZ, R4, P3 ;  /* 0x000000ffff1d7224 */ /* 0x000fe200018e0604 */
[----:B------:R-:W-:Y:S01]  /*1d20*/  MOV R4, 0x400 ;  /* 0x0000040000047802 */ /* 0x000fe20000000f00 */
[----:B------:R-:W-:-:S03]  /*1d30*/  IMAD.IADD R175, R11, 0x1, R175 ;  /* 0x000000010baf7824 */ /* 0x000fc600078e02af */
[----:B-1----:R-:W-:Y:S01]  /*1d40*/  LEA R9, R9, R4, 0x18 ;  /* 0x0000000409097211 */ /* 0x002fe200078ec0ff */
[----:B------:R-:W-:Y:S02]  /*1d50*/  IMAD R173, R167, R20, RZ ;  /* 0x00000014a7ad7224 */ /* 0x000fe400078e02ff */
[----:B------:R-:W-:-:S04]  /*1d60*/  IMAD.WIDE.U32 R6, R20, R166, R28 ;  /* 0x000000a614067225 */ /* 0x000fc800078e001c */
[----:B------:R-:W-:Y:S01]  /*1d70*/  IMAD.IADD R170, R37, 0x1, -R180 ;  /* 0x0000000125aa7824 */ /* 0x000fe200078e0ab4 */
[----:B------:R-:W-:Y:S02]  /*1d80*/  LOP3.LUT R13, R12, 0x1c0, RZ, 0xc0, !PT ;  /* 0x000001c00c0d7812 */ /* 0x000fe400078ec0ff */
[----:B------:R-:W-:Y:S02]  /*1d90*/  IADD3 R173, PT, PT, R7, R173, RZ ;  /* 0x000000ad07ad7210 */ /* 0x000fe40007ffe0ff */
[----:B------:R-:W-:-:S04]  /*1da0*/  LOP3.LUT R13, R13, 0x38, R8, 0xf8, !PT ;  /* 0x000000380d0d7812 */ /* 0x000fc800078ef808 */
[----:B------:R-:W-:Y:S01]  /*1db0*/  LOP3.LUT R13, R13, 0x38, R12, 0x78, !PT ;  /* 0x000000380d0d7812 */ /* 0x000fe200078e780c */
[----:B------:R-:W-:Y:S01]  /*1dc0*/  IMAD.MOV.U32 R21, RZ, RZ, RZ ;  /* 0x000000ffff157224 */ /* 0x000fe200078e00ff */
[----:B------:R-:W-:Y:S01]  /*1dd0*/  BSSY.RECONVERGENT B0, `(.L_x_10793) ;  /* 0x000002f000007945 */ /* 0x000fe20003800200 */
        /* <DEDUP_REMOVED lines=15> */
[----:B------:R-:W-:Y:S02]  /*1ed0*/  SHF.L.U32 R11, R8, 0x6, RZ ;  /* 0x00000006080b7819 */ /* 0x000fe400000006ff */
[----:B------:R-:W-:Y:S01]  /*1ee0*/  LEA.HI.X R173, R6, R17, R173, 0x1, P3 ;  /* 0x0000001106ad7211 */ /* 0x000fe200018f0cad */
[----:B------:R-:W-:Y:S01]  /*1ef0*/  IMAD R17, R15, R181, RZ ;  /* 0x000000b50f117224 */ /* 0x000fe200078e02ff */
[----:B------:R-:W-:Y:S02]  /*1f00*/  SHF.R.S32.HI R6, RZ, 0x1f, R181 ;  /* 0x0000001fff067819 */ /* 0x000fe400000114b5 */
[----:B------:R-:W-:Y:S02]  /*1f10*/  SHF.R.U32.HI R27, RZ, 0x1, R8 ;  /* 0x00000001ff1b7819 */ /* 0x000fe40000011608 */
[----:B------:R-:W-:Y:S01]  /*1f20*/  LOP3.LUT R7, R11, 0x1c0, RZ, 0xc0, !PT ;  /* 0x000001c00b077812 */ /* 0x000fe200078ec0ff */
[----:B------:R-:W-:Y:S01]  /*1f30*/  IMAD R17, R14, R6, R17 ;  /* 0x000000060e117224 */ /* 0x000fe200078e0211 */
[----:B------:R-:W-:Y:S01]  /*1f40*/  LOP3.LUT R6, R13, 0x1e00, R12, 0xf8, !PT ;  /* 0x00001e000d067812 */ /* 0x000fe200078ef80c */
[----:B------:R-:W-:Y:S01]  /*1f50*/  IMAD.WIDE.U32 R14, R181, R14, R22 ;  /* 0x0000000eb50e7225 */ /* 0x000fe200078e0016 */
[----:B------:R-:W-:-:S02]  /*1f60*/  LOP3.LUT R5, R7, 0x8, R27, 0xf8, !PT ;  /* 0x0000000807057812 */ /* 0x000fc400078ef81b */
[----:B------:R-:W-:Y:S01]  /*1f70*/  SHF.R.U32.HI R0, RZ, 0x4, R8 ;  /* 0x00000004ff007819 */ /* 0x000fe20000011608 */
[----:B------:R-:W-:Y:S01]  /*1f80*/  IMAD.IADD R17, R15, 0x1, R17 ;  /* 0x000000010f117824 */ /* 0x000fe200078e0211 */
        /* <DEDUP_REMOVED lines=18> */
.L_x_10795:
[----:B------:R2:W-:Y:S02]  /*20b0*/  STS.128 [R179], RZ ;  /* 0x000000ffb3007388 */ /* 0x0005e40000000c00 */
.L_x_10794:
[----:B------:R-:W-:Y:S05]  /*20c0*/  BSYNC.RECONVERGENT B0 ;  /* 0x0000000000007941 */ /* 0x000fea0003800200 */
.L_x_10793:
        /* <DEDUP_REMOVED lines=29> */
.L_x_10797:
[----:B------:R-:W-:Y:S05]  /*22a0*/  BSYNC.RECONVERGENT B0 ;  /* 0x0000000000007941 */ /* 0x000fea0003800200 */
.L_x_10796:
        /* <DEDUP_REMOVED lines=19> */
.L_x_10799:
[----:B------:R-:W-:Y:S05]  /*23e0*/  BSYNC.RECONVERGENT B0 ;  /* 0x0000000000007941 */ /* 0x000fea0003800200 */
.L_x_10798:
        /* <DEDUP_REMOVED lines=18> */
.L_x_10801:
[----:B------:R-:W-:Y:S05]  /*2510*/  BSYNC.RECONVERGENT B0 ;  /* 0x0000000000007941 */ /* 0x000fea0003800200 */
.L_x_10800:
        /* <DEDUP_REMOVED lines=11> */
.L_x_10804:
[----:B------:R1:W-:Y:S02]  /*25d0*/  STS.128 [R179+0x2000], RZ ;  /* 0x002000ffb3007388 */ /* 0x0003e40000000c00 */
.L_x_10803:
[----:B------:R-:W-:Y:S05]  /*25e0*/  BSYNC.RECONVERGENT B0 ;  /* 0x0000000000007941 */ /* 0x000fea0003800200 */
.L_x_10802:
        /* <DEDUP_REMOVED lines=21> */
.L_x_10806:
[----:B------:R-:W-:Y:S05]  /*2740*/  BSYNC.RECONVERGENT B0 ;  /* 0x0000000000007941 */ /* 0x000fea0003800200 */
.L_x_10805:
        /* <DEDUP_REMOVED lines=13> */
.L_x_10808:
[----:B------:R-:W-:Y:S05]  /*2820*/  BSYNC.RECONVERGENT B0 ;  /* 0x0000000000007941 */ /* 0x000fea0003800200 */
.L_x_10807:
        /* <DEDUP_REMOVED lines=12> */
.L_x_10810:
[----:B------:R-:W-:Y:S05]  /*28f0*/  BSYNC.RECONVERGENT B0 ;  /* 0x0000000000007941 */ /* 0x000fea0003800200 */
.L_x_10809:
        /* <DEDUP_REMOVED lines=14> */
.L_x_10812:
[----:B------:R-:W-:Y:S05]  /*29e0*/  BSYNC.RECONVERGENT B0 ;  /* 0x0000000000007941 */ /* 0x000fea0003800200 */
.L_x_10811:
        /* <DEDUP_REMOVED lines=11> */
.L_x_10814:
[----:B------:R-:W-:Y:S05]  /*2aa0*/  BSYNC.RECONVERGENT B0 ;  /* 0x0000000000007941 */ /* 0x000fea0003800200 */
.L_x_10813:
        /* <DEDUP_REMOVED lines=14> */
.L_x_10816:
[----:B------:R-:W-:Y:S05]  /*2b90*/  BSYNC.RECONVERGENT B0 ;  /* 0x0000000000007941 */ /* 0x000fea0003800200 */
.L_x_10815:
        /* <DEDUP_REMOVED lines=12> */
.L_x_10818:
[----:B------:R-:W-:Y:S05]  /*2c60*/  BSYNC.RECONVERGENT B0 ;  /* 0x0000000000007941 */ /* 0x000fea0003800200 */
.L_x_10817:
        /* <DEDUP_REMOVED lines=20> */
.L_x_10821:
[----:B------:R1:W-:Y:S01]  /*2db0*/  STS.128 [R179+0x6000], RZ ;  /* 0x006000ffb3007388 */ /* 0x0003e20000000c00 */
[----:B------:R-:W-:Y:S05]  /*2dc0*/  BRA `(.L_x_10822) ;  /* 0x0000000000047947 */ /* 0x000fea0003800000 */
.L_x_10820:
[----:B------:R1:W-:Y:S02]  /*2dd0*/  STS.128 [R179+0x6000], RZ ;  /* 0x006000ffb3007388 */ /* 0x0003e40000000c00 */
.L_x_10822:
[----:B------:R-:W-:Y:S05]  /*2de0*/  BSYNC.RECONVERGENT B0 ;  /* 0x0000000000007941 */ /* 0x000fea0003800200 */
.L_x_10819:
        /* <DEDUP_REMOVED lines=20> */
.L_x_10824:
[----:B------:R-:W-:Y:S05]  /*2f30*/  BSYNC.RECONVERGENT B0 ;  /* 0x0000000000007941 */ /* 0x000fea0003800200 */
.L_x_10823:
        /* <DEDUP_REMOVED lines=13> */
.L_x_10826:
[----:B------:R-:W-:Y:S05]  /*3010*/  BSYNC.RECONVERGENT B0 ;  /* 0x0000000000007941 */ /* 0x000fea0003800200 */
.L_x_10825:
        /* <DEDUP_REMOVED lines=12> */
.L_x_10828:
[----:B------:R-:W-:Y:S05]  /*30e0*/  BSYNC.RECONVERGENT B0 ;  /* 0x0000000000007941 */ /* 0x000fea0003800200 */
.L_x_10827:
        /* <DEDUP_REMOVED lines=15> */
.L_x_10830:
[----:B------:R-:W-:Y:S05]  /*31e0*/  BSYNC.RECONVERGENT B0 ;  /* 0x0000000000007941 */ /* 0x000fea0003800200 */
.L_x_10829:
        /* <DEDUP_REMOVED lines=12> */
.L_x_10832:
[----:B------:R-:W-:Y:S05]  /*32b0*/  BSYNC.RECONVERGENT B0 ;  /* 0x0000000000007941 */ /* 0x000fea0003800200 */
.L_x_10831:
        /* <DEDUP_REMOVED lines=15> */
.L_x_10834:
[----:B------:R-:W-:Y:S05]  /*33b0*/  BSYNC.RECONVERGENT B0 ;  /* 0x0000000000007941 */ /* 0x000fea0003800200 */
.L_x_10833:
        /* <DEDUP_REMOVED lines=13> */
.L_x_10836:
[----:B------:R-:W-:Y:S05]  /*3490*/  BSYNC.RECONVERGENT B0 ;  /* 0x0000000000007941 */ /* 0x000fea0003800200 */
.L_x_10835:
[----:B------:R-:W2:Y:S01]  /*34a0*/  LD.E R10, desc[UR4][R2.64+0x18c] ;  /* 0x00018c04020a7980 */ /* 0x000ea2000c101900 */
[----:B------:R-:W-:Y:S01]  /*34b0*/  LOP3.LUT R7, R7, 0x8, R8, 0x78, !PT ;  /* 0x0000000807077812 */ /* 0x000fe200078e7808 */
[----:B------:R-:W-:Y:S01]  /*34c0*/  BSSY.RECONVERGENT B1, `(.L_x_10837) ;  /* 0x0000197000017945 */ /* 0x000fe20003800200 */
[----:B------:R-:W-:Y:S01]  /*34d0*/  SHF.L.U32 R0, R0, 0xa, RZ ;  /* 0x0000000a00007819 */ /* 0x000fe200000006ff */
[----:B------:R-:W0:Y:S01]  /*34e0*/  LDGDEPBAR ;  /* 0x00000000000079af */ /* 0x000e220000000000 */
[----:B------:R-:W-:Y:S02]  /*34f0*/  LOP3.LUT R7, R7, 0x38, R12, 0x78, !PT ;  /* 0x0000003807077812 */ /* 0x000fe400078e780c */
[----:B------:R-:W-:Y:S02]  /*3500*/  LOP3.LUT R164, R0, 0x400, RZ, 0xc0, !PT ;  /* 0x0000040000a47812 */ /* 0x000fe400078ec0ff */
[----:B------:R-:W-:Y:S02]  /*3510*/  IADD3 R0, PT, PT, R4, R5, RZ ;  /* 0x0000000504007210 */ /* 0x000fe40007ffe0ff */
[----:B------:R-:W-:-:S02]  /*3520*/  LEA R164, R7, R164, 0x1 ;  /* 0x000000a407a47211 */ /* 0x000fc400078e08ff */
[----:B------:R-:W-:Y:S02]  /*3530*/  LEA R165, R0, R9, 0x1 ;  /* 0x0000000900a57211 */ /* 0x000fe400078e08ff */
[----:B------:R-:W-:Y:S02]  /*3540*/  IADD3 R164, PT, PT, R9, R164, RZ ;  /* 0x000000a409a47210 */ /* 0x000fe40007ffe0ff */
[----:B------:R-:W-:Y:S01]  /*3550*/  R2P PR, R8, 0x6 ;  /* 0x0000000608007804 */ /* 0x000fe20000000000 */
[----:B------:R-:W-:Y:S01]  /*3560*/  LDSM.16.M88.4 R72, [R165] ;  /* 0x00000000a548783b */ /* 0x000fe20000000200 */
[----:B------:R-:W-:Y:S02]  /*3570*/  MOV R5, 0x20 ;  /* 0x0000002000057802 */ /* 0x000fe40000000f00 */
[----:B------:R-:W-:Y:S01]  /*3580*/  MOV R7, 0x40 ;  /* 0x0000004000077802 */ /* 0x000fe20000000f00 */
[----:B------:R-:W3:Y:S01]  /*3590*/  LDSM.16.M88.4 R40, [R164+0x2000] ;  /* 0x00200000a428783b */ /* 0x000ee20000000200 */
[----:B------:R-:W-:-:S02]  /*35a0*/  SEL R5, R5, 0xffffffe0, !P1 ;  /* 0xffffffe005057807 */ /* 0x000fc40004800000 */
[----:B------:R-:W-:Y:S01]  /*35b0*/  SEL R7, R7, 0xffffffc0, !P2 ;  /* 0xffffffc007077807 */ /* 0x000fe20005000000 */
[----:B------:R-:W4:Y:S01]  /*35c0*/  LDSM.16.M88.4 R56, [R164+0x2800] ;  /* 0x00280000a438783b */ /* 0x000f220000000200 */
[CC--:B------:R-:W-:Y:S02]  /*35d0*/  IADD3 R163, PT, PT, R165.reuse, R5.reuse, RZ ;  /* 0x00000005a5a37210 */ /* 0x0c0fe40007ffe0ff */
[C---:B------:R-:W-:Y:S01]  /*35e0*/  IADD3 R159, PT, PT, R164.reuse, R5, RZ ;  /* 0x00000005a49f7210 */ /* 0x040fe20007ffe0ff */
[----:B-1----:R-:W-:Y:S01]  /*35f0*/  LDSM.16.M88.4 R12, [R164+0x3000] ;  /* 0x00300000a40c783b */ /* 0x002fe20000000200 */
[-C--:B------:R-:W-:Y:S02]  /*3600*/  IADD3 R162, PT, PT, R165, R7.reuse, RZ ;  /* 0x00000007a5a27210 */ /* 0x080fe40007ffe0ff */
[----:B------:R-:W-:Y:S01]  /*3610*/  IADD3 R158, PT, PT, R164, R7, RZ ;  /* 0x00000007a49e7210 */ /* 0x000fe20007ffe0ff */
[----:B------:R-:W-:Y:S01]  /*3620*/  LDSM.16.M88.4 R64, [R163] ;  /* 0x00000000a340783b */ /* 0x000fe20000000200 */
[----:B------:R-:W-:-:S02]  /*3630*/  IADD3 R161, PT, PT, R5, R162, RZ ;  /* 0x000000a205a17210 */ /* 0x000fc40007ffe0ff */
[----:B------:R-:W-:Y:S01]  /*3640*/  IADD3 R157, PT, PT, R5, R158, RZ ;  /* 0x0000009e059d7210 */ /* 0x000fe20007ffe0ff */
[----:B------:R-:W1:Y:S01]  /*3650*/  LDSM.16.M88.4 R76, [R159+0x2000] ;  /* 0x002000009f4c783b */ /* 0x000e620000000200 */
[----:B------:R-:W-:Y:S02]  /*3660*/  SHF.R.U32.HI R8, RZ, 0x2, R8 ;  /* 0x00000002ff087819 */ /* 0x000fe40000011608 */
[----:B------:R-:W-:Y:S01]  /*3670*/  ISETP.GT.AND P1, PT, R24, R171, PT ;  /* 0x000000ab1800720c */ /* 0x000fe20003f24270 */
[----:B------:R-:W-:Y:S01]  /*3680*/  LDSM.16.M88.4 R52, [R162] ;  /* 0x00000000a234783b */ /* 0x000fe20000000200 */
[----:B------:R-:W-:Y:S02]  /*3690*/  LOP3.LUT R8, R8, 0x7, RZ, 0xc0, !PT ;  /* 0x0000000708087812 */ /* 0x000fe400078ec0ff */
[----:B-----5:R-:W-:Y:S01]  /*36a0*/  IADD3 R36, PT, PT, R36, R25, -R37 ;  /* 0x0000001924247210 */ /* 0x020fe20007ffe825 */
[----:B------:R-:W1:Y:S01]  /*36b0*/  LDSM.16.M88.4 R68, [R158+0x2000] ;  /* 0x002000009e44783b */ /* 0x000e620000000200 */
[----:B------:R-:W-:-:S02]  /*36c0*/  LOP3.LUT R27, R8, 0x1f0, R27, 0xf8, !PT ;  /* 0x000001f0081b7812 */ /* 0x000fc400078ef81b */
[----:B------:R-:W-:Y:S01]  /*36d0*/  IADD3 R88, PT, PT, R25, -R37, -R88 ;  /* 0x8000002519587210 */ /* 0x000fe20007ffe858 */
[----:B------:R-:W1:Y:S01]  /*36e0*/  LDSM.16.M88.4 R60, [R159+0x2800] ;  /* 0x002800009f3c783b */ /* 0x000e620000000200 */
[----:B------:R-:W-:-:S03]  /*36f0*/  LOP3.LUT R37, R26, 0x6, RZ, 0xc0, !PT ;  /* 0x000000061a257812 */ /* 0x000fc600078ec0ff */
[----:B------:R-:W-:Y:S04]  /*3700*/  LDSM.16.M88.4 R28, [R161] ;  /* 0x00000000a11c783b */ /* 0x000fe80000000200 */
[----:B------:R-:W1:Y:S01]  /*3710*/  LDSM.16.M88.4 R48, [R157+0x2000] ;  /* 0x002000009d30783b */ /* 0x000e620000000200 */
[C---:B---3--:R-:W-:Y:S03]  /*3720*/  HMMA.16816.F32.BF16 R16, R72.reuse, R40, RZ ;  /* 0x000000284810723c */ /* 0x048fe600000418ff */
[----:B------:R-:W-:Y:S04]  /*3730*/  LDSM.16.M88.4 R44, [R159+0x3000] ;  /* 0x003000009f2c783b */ /* 0x000fe80000000200 */
[----:B------:R-:W-:Y:S01]  /*3740*/  LDSM.16.M88.4 R80, [R164+0x3800] ;  /* 0x00380000a450783b */ /* 0x000fe20000000200 */
[C---:B------:R-:W-:Y:S03]  /*3750*/  HMMA.16816.F32.BF16 R40, R72.reuse, R42, RZ ;  /* 0x0000002a4828723c */ /* 0x040fe600000418ff */
[----:B------:R-:W-:Y:S05]  /*3760*/  LDSM.16.M88.4 R84, [R164+0x4000] ;  /* 0x00400000a454783b */ /* 0x000fea0000000200 */
[----:B----4-:R-:W-:Y:S08]  /*3770*/  HMMA.16816.F32.BF16 R32, R72, R56, RZ ;  /* 0x000000384820723c */ /* 0x010ff000000418ff */
[----:B-1----:R-:W-:Y:S08]  /*3780*/  HMMA.16816.F32.BF16 R16, R64, R76, R16 ;  /* 0x0000004c4010723c */ /* 0x002ff00000041810 */
[----:B------:R-:W-:Y:S08]  /*3790*/  HMMA.16816.F32.BF16 R56, R72, R58, RZ ;  /* 0x0000003a4838723c */ /* 0x000ff000000418ff */
[----:B------:R-:W-:Y:S08]  /*37a0*/  HMMA.16816.F32.BF16 R40, R64, R78, R40 ;  /* 0x0000004e4028723c */ /* 0x000ff00000041828 */
[----:B------:R-:W-:Y:S08]  /*37b0*/  HMMA.16816.F32.BF16 R16, R52, R68, R16 ;  /* 0x000000443410723c */ /* 0x000ff00000041810 */
[C---:B------:R-:W-:Y:S08]  /*37c0*/  HMMA.16816.F32.BF16 R32, R64.reuse, R60, R32 ;  /* 0x0000003c4020723c */ /* 0x040ff00000041820 */
[----:B------:R-:W-:Y:S01]  /*37d0*/  HMMA.16816.F32.BF16 R56, R64, R62, R56 ;  /* 0x0000003e4038723c */ /* 0x000fe20000041838 */
[----:B------:R-:W1:Y:S07]  /*37e0*/  LDSM.16.M88.4 R60, [R158+0x2800] ;  /* 0x002800009e3c783b */ /* 0x000e6e0000000200 */
[----:B------:R-:W-:Y:S01]  /*37f0*/  HMMA.16816.F32.BF16 R40, R52, R70, R40 ;  /* 0x000000463428723c */ /* 0x000fe20000041828 */
[----:B------:R-:W3:Y:S07]  /*3800*/  LDSM.16.M88.4 R68, [R157+0x2800] ;  /* 0x002800009d44783b */ /* 0x000eee0000000200 */
[----:B------:R-:W-:Y:S08]  /*3810*/  HMMA.16816.F32.BF16 R16, R28, R48, R16 ;  /* 0x000000301c10723c */ /* 0x000ff00000041810 */
[----:B------:R-:W-:Y:S08]  /*3820*/  HMMA.16816.F32.BF16 R76, R72, R12, RZ ;  /* 0x0000000c484c723c */ /* 0x000ff000000418ff */
[----:B------:R-:W-:Y:S01]  /*3830*/  HMMA.16816.F32.BF16 R40, R28, R50, R40 ;  /* 0x000000321c28723c */ /* 0x000fe20000041828 */
[----:B------:R-:W4:Y:S07]  /*3840*/  LDSM.16.M88.4 R48, [R159+0x3800] ;  /* 0x003800009f30783b */ /* 0x000f2e0000000200 */
[----:B------:R-:W-:Y:S08]  /*3850*/  HMMA.16816.F32.BF16 R12, R72, R14, RZ ;  /* 0x0000000e480c723c */ /* 0x000ff000000418ff */
[C---:B-1----:R-:W-:Y:S08]  /*3860*/  HMMA.16816.F32.BF16 R32, R52.reuse, R60, R32 ;  /* 0x0000003c3420723c */ /* 0x042ff00000041820 */
[----:B------:R-:W-:Y:S01]  /*3870*/  HMMA.16816.F32.BF16 R56, R52, R62, R56 ;  /* 0x0000003e3438723c */ /* 0x000fe20000041838 */
[----:B------:R-:W-:Y:S07]  /*3880*/  LDSM.16.M88.4 R60, [R157+0x3000] ;  /* 0x003000009d3c783b */ /* 0x000fee0000000200 */
[C---:B------:R-:W-:Y:S08]  /*3890*/  HMMA.16816.F32.BF16 R76, R64.reuse, R44, R76 ;  /* 0x0000002c404c723c */ /* 0x040ff0000004184c */
[----:B------:R-:W-:Y:S08]  /*38a0*/  HMMA.16816.F32.BF16 R12, R64, R46, R12 ;  /* 0x0000002e400c723c */ /* 0x000ff0000004180c */
[----:B------:R-:W-:Y:S08]  /*38b0*/  HMMA.16816.F32.BF16 R44, R72, R80, RZ ;  /* 0x00000050482c723c */ /* 0x000ff000000418ff */
[C---:B---3--:R-:W-:Y:S08]  /*38c0*/  HMMA.16816.F32.BF16 R32, R28.reuse, R68, R32 ;  /* 0x000000441c20723c */ /* 0x048ff00000041820 */
[----:B------:R-:W-:Y:S01]  /*38d0*/  HMMA.16816.F32.BF16 R56, R28, R70, R56 ;  /* 0x000000461c38723c */ /* 0x000fe20000041838 */
[----:B------:R-:W-:Y:S07]  /*38e0*/  LDSM.16.M88.4 R68, [R164+0x4800] ;  /* 0x00480000a444783b */ /* 0x000fee0000000200 */
[----:B----4-:R-:W-:Y:S01]  /*38f0*/  HMMA.16816.F32.BF16 R44, R64, R48, R44 ;  /* 0x00000030402c723c */ /* 0x010fe2000004182c */
        /* <DEDUP_REMOVED lines=18> */
[----:B------:R-:W-:-:S06]  /*3a20*/  FMUL.FTZ R104, R59, R10 ;  /* 0x0000000a3b687220 */ /* 0x000fcc0000410000 */
[----:B------:R3:W1:Y:S01]  /*3a30*/  MUFU.TANH R99, R56 ;  /* 0x0000003800637308 */ /* 0x0006620000002400 */
[C---:B--2---:R-:W-:Y:S01]  /*3a40*/  HMMA.16816.F32.BF16 R40, R72.reuse, R82, RZ ;  /* 0x000000524828723c */ /* 0x044fe200000418ff */
[----:B------:R-:W2:Y:S06]  /*3a50*/  LDSM.16.M88.4 R80, [R159+0x4000] ;  /* 0x004000009f50783b */ /* 0x000eac0000000200 */
[----:B------:R-:W1:Y:S01]  /*3a60*/  MUFU.TANH R0, R0 ;  /* 0x0000000000007308 */ /* 0x000e620000002400 */
[C---:B----4-:R-:W-:Y:S07]  /*3a70*/  HMMA.16816.F32.BF16 R32, R72.reuse, R84, RZ ;  /* 0x000000544820723c */ /* 0x050fee00000418ff */
[----:B------:R-:W4:Y:S01]  /*3a80*/  MUFU.TANH R39, R39 ;  /* 0x0000002700277308 */ /* 0x000f220000002400 */
[----:B---3--:R-:W-:Y:S07]  /*3a90*/  HMMA.16816.F32.BF16 R56, R72, R86, RZ ;  /* 0x000000564838723c */ /* 0x008fee00000418ff */
[----:B------:R-:W3:Y:S01]  /*3aa0*/  MUFU.TANH R89, R89 ;  /* 0x0000005900597308 */ /* 0x000ee20000002400 */
[----:B-1----:R-:W-:Y:S07]  /*3ab0*/  HMMA.16816.F32.BF16 R76, R52, R16, R76 ;  /* 0x00000010344c723c */ /* 0x002fee000004184c */
[----:B------:R-:W1:Y:S01]  /*3ac0*/  MUFU.TANH R90, R90 ;  /* 0x0000005a005a7308 */ /* 0x000e620000002400 */
[----:B------:R-:W-:Y:S01]  /*3ad0*/  HMMA.16816.F32.BF16 R40, R64, R50, R40 ;  /* 0x000000324028723c */ /* 0x000fe20000041828 */
[----:B------:R-:W4:Y:S06]  /*3ae0*/  LDSM.16.M88.4 R48, [R158+0x3800] ;  /* 0x003800009e30783b */ /* 0x000f2c0000000200 */
[----:B------:R-:W1:Y:S01]  /*3af0*/  MUFU.TANH R92, R92 ;  /* 0x0000005c005c7308 */ /* 0x000e620000002400 */
[----:B------:R-:W-:Y:S01]  /*3b00*/  HMMA.16816.F32.BF16 R12, R52, R18, R12 ;  /* 0x00000012340c723c */ /* 0x000fe2000004180c */
[----:B------:R-:W3:Y:S06]  /*3b10*/  LDSM.16.M88.4 R16, [R157+0x3800] ;  /* 0x003800009d10783b */ /* 0x000eec0000000200 */
[----:B------:R-:W1:Y:S01]  /*3b20*/  MUFU.TANH R93, R93 ;  /* 0x0000005d005d7308 */ /* 0x000e620000002400 */
[----:B------:R-:W-:Y:S07]  /*3b30*/  HMMA.16816.F32.BF16 R76, R28, R60, R76 ;  /* 0x0000003c1c4c723c */ /* 0x000fee000004184c */
[----:B------:R-:W1:Y:S01]  /*3b40*/  MUFU.TANH R94, R94 ;  /* 0x0000005e005e7308 */ /* 0x000e620000002400 */
        /* <DEDUP_REMOVED lines=9> */
[----:B------:R-:W-:Y:S07]  /*3be0*/  HMMA.16816.F32.BF16 R56, R64, R82, R56 ;  /* 0x000000524038723c */ /* 0x000fee0000041838 */
[----:B------:R-:W2:Y:S01]  /*3bf0*/  MUFU.TANH R97, R97 ;  /* 0x0000006100617308 */ /* 0x000ea20000002400 */
[C---:B----4-:R-:W-:Y:S03]  /*3c00*/  HMMA.16816.F32.BF16 R44, R52.reuse, R48, R44 ;  /* 0x00000030342c723c */ /* 0x050fe6000004182c */
[-C--:B------:R-:W-:Y:S01]  /*3c10*/  FMUL.FTZ R109, R12, R10.reuse ;  /* 0x0000000a0c6d7220 */ /* 0x080fe20000410000 */
[-C--:B------:R-:W-:Y:S01]  /*3c20*/  FMUL.FTZ R110, R13, R10.reuse ;  /* 0x0000000a0d6e7220 */ /* 0x080fe20000410000 */
[-C--:B------:R-:W-:Y:S01]  /*3c30*/  FMUL.FTZ R111, R14, R10.reuse ;  /* 0x0000000a0e6f7220 */ /* 0x080fe20000410000 */
[-C--:B------:R-:W-:Y:S01]  /*3c40*/  FMUL.FTZ R112, R15, R10.reuse ;  /* 0x0000000a0f707220 */ /* 0x080fe20000410000 */
[----:B------:R-:W4:Y:S01]  /*3c50*/  MUFU.TANH R98, R98 ;  /* 0x0000006200627308 */ /* 0x000f220000002400 */
[----:B-1----:R-:W1:Y:S01]  /*3c60*/  LDSM.16.M88.4 R76, [R158+0x4000] ;  /* 0x004000009e4c783b */ /* 0x002e620000000200 */
[----:B------:R-:W-:Y:S03]  /*3c70*/  HMMA.16816.F32.BF16 R40, R52, R50, R40 ;  /* 0x000000323428723c */ /* 0x000fe60000041828 */
[----:B------:R-:W2:Y:S03]  /*3c80*/  LDSM.16.M88.4 R12, [R157+0x4000] ;  /* 0x004000009d0c783b */ /* 0x000ea60000000200 */
[----:B------:R-:W1:Y:S01]  /*3c90*/  MUFU.TANH R102, R102 ;  /* 0x0000006600667308 */ /* 0x000e620000002400 */
[----:B------:R-:W-:Y:S01]  /*3ca0*/  LDSM.16.M88.4 R48, [R158+0x4800] ;  /* 0x004800009e30783b */ /* 0x000fe20000000200 */
[----:B------:R-:W-:Y:S06]  /*3cb0*/  HMMA.16816.F32.BF16 R80, R72, R68, RZ ;  /* 0x000000444850723c */ /* 0x000fec00000418ff */
[----:B------:R-:W1:Y:S02]  /*3cc0*/  MUFU.TANH R103, R103 ;  /* 0x0000006700677308 */ /* 0x000e640000002400 */
[C---:B---3--:R-:W-:Y:S06]  /*3cd0*/  HMMA.16816.F32.BF16 R44, R28.reuse, R16, R44 ;  /* 0x000000101c2c723c */ /* 0x048fec000004182c */
[----:B------:R-:W3:Y:S02]  /*3ce0*/  MUFU.TANH R104, R104 ;  /* 0x0000006800687308 */ /* 0x000ee40000002400 */
[----:B------:R-:W-:Y:S01]  /*3cf0*/  HMMA.16816.F32.BF16 R40, R28, R18, R40 ;  /* 0x000000121c28723c */ /* 0x000fe20000041828 */
[----:B------:R-:W4:Y:S05]  /*3d00*/  LDSM.16.M88.4 R16, [R164+0x5000] ;  /* 0x00500000a410783b */ /* 0x000f2a0000000200 */
[----:B------:R-:W2:Y:S02]  /*3d10*/  MUFU.TANH R106, R106 ;  /* 0x0000006a006a7308 */ /* 0x000ea40000002400 */
[----:B------:R-:W-:Y:S03]  /*3d20*/  HMMA.16816.F32.BF16 R68, R72, R70, RZ ;  /* 0x000000464844723c */ /* 0x000fe600000418ff */
[-C--:B------:R-:W-:Y:S01]  /*3d30*/  FMUL.FTZ R44, R44, R10.reuse ;  /* 0x0000000a2c2c7220 */ /* 0x080fe20000410000 */
[-C--:B------:R-:W-:Y:S01]  /*3d40*/  FMUL.FTZ R114, R45, R10.reuse ;  /* 0x0000000a2d727220 */ /* 0x080fe20000410000 */
[-C--:B------:R-:W-:Y:S01]  /*3d50*/  FMUL.FTZ R115, R46, R10.reuse ;  /* 0x0000000a2e737220 */ /* 0x080fe20000410000 */
[-C--:B------:R-:W-:Y:S01]  /*3d60*/  FMUL.FTZ R116, R47, R10.reuse ;  /* 0x0000000a2f747220 */ /* 0x080fe20000410000 */
[----:B------:R3:W2:Y:S01]  /*3d70*/  MUFU.TANH R113, R44 ;  /* 0x0000002c00717308 */ /* 0x0006a20000002400 */
[C---:B-1----:R-:W-:Y:S03]  /*3d80*/  HMMA.16816.F32.BF16 R32, R52.reuse, R76, R32 ;  /* 0x0000004c3420723c */ /* 0x042fe60000041820 */
[-C--:B------:R-:W-:Y:S01]  /*3d90*/  FMUL.FTZ R117, R40, R10.reuse ;  /* 0x0000000a28757220 */ /* 0x080fe20000410000 */
[-C--:B------:R-:W-:Y:S01]  /*3da0*/  FMUL.FTZ R118, R41, R10.reuse ;  /* 0x0000000a29767220 */ /* 0x080fe20000410000 */
[-C--:B------:R-:W-:Y:S01]  /*3db0*/  FMUL.FTZ R119, R42, R10.reuse ;  /* 0x0000000a2a777220 */ /* 0x080fe20000410000 */
[-C--:B------:R-:W-:Y:S01]  /*3dc0*/  FMUL.FTZ R120, R43, R10.reuse ;  /* 0x0000000a2b787220 */ /* 0x080fe20000410000 */
[----:B------:R-:W1:Y:S01]  /*3dd0*/  MUFU.TANH R107, R107 ;  /* 0x0000006b006b7308 */ /* 0x000e620000002400 */
[----:B------:R-:W-:Y:S01]  /*3de0*/  HMMA.16816.F32.BF16 R56, R52, R78, R56 ;  /* 0x0000004e3438723c */ /* 0x000fe20000041838 */
[----:B------:R-:W-:Y:S06]  /*3df0*/  LDSM.16.M88.4 R40, [R164+0x5800] ;  /* 0x00580000a428783b */ /* 0x000fec0000000200 */
[----:B------:R-:W1:Y:S01]  /*3e00*/  MUFU.TANH R108, R108 ;  /* 0x0000006c006c7308 */ /* 0x000e620000002400 */
[----:B---3--:R-:W3:Y:S01]  /*3e10*/  LDSM.16.M88.4 R44, [R159+0x5000] ;  /* 0x005000009f2c783b */ /* 0x008ee20000000200 */
[----:B------:R-:W-:Y:S06]  /*3e20*/  HMMA.16816.F32.BF16 R80, R64, R60, R80 ;  /* 0x0000003c4050723c */ /* 0x000fec0000041850 */
[----:B------:R-:W1:Y:S02]  /*3e30*/  MUFU.TANH R109, R109 ;  /* 0x0000006d006d7308 */ /* 0x000e640000002400 */
[----:B--2---:R-:W-:Y:S06]  /*3e40*/  HMMA.16816.F32.BF16 R32, R28, R12, R32 ;  /* 0x0000000c1c20723c */ /* 0x004fec0000041820 */
[----:B------:R-:W2:Y:S02]  /*3e50*/  MUFU.TANH R110, R110 ;  /* 0x0000006e006e7308 */ /* 0x000ea40000002400 */
[----:B------:R-:W-:Y:S01]  /*3e60*/  HMMA.16816.F32.BF16 R68, R64, R62, R68 ;  /* 0x0000003e4044723c */ /* 0x000fe20000041844 */
[----:B------:R-:W1:Y:S05]  /*3e70*/  LDSM.16.M88.4 R60, [R157+0x4800] ;  /* 0x004800009d3c783b */ /* 0x000e6a0000000200 */
[----:B------:R-:W1:Y:S02]  /*3e80*/  MUFU.TANH R111, R111 ;  /* 0x0000006f006f7308 */ /* 0x000e640000002400 */
[----:B----4-:R-:W-:Y:S03]  /*3e90*/  HMMA.16816.F32.BF16 R76, R72, R16, RZ ;  /* 0x00000010484c723c */ /* 0x010fe600000418ff */
[-C--:B------:R-:W-:Y:S01]  /*3ea0*/  FMUL.FTZ R32, R32, R10.reuse ;  /* 0x0000000a20207220 */ /* 0x080fe20000410000 */
[----:B------:R-:W-:-:S02]  /*3eb0*/  FMUL.FTZ R123, R33, R10 ;  /* 0x0000000a217b7220 */ /* 0x000fc40000410000 */
[----:B------:R-:W4:Y:S02]  /*3ec0*/  MUFU.TANH R112, R112 ;  /* 0x0000007000707308 */ /* 0x000f240000002400 */
[----:B------:R-:W-:Y:S01]  /*3ed0*/  HMMA.16816.F32.BF16 R56, R28, R14, R56 ;  /* 0x0000000e1c38723c */ /* 0x000fe20000041838 */
[----:B------:R-:W2:Y:S05]  /*3ee0*/  LDSM.16.M88.4 R12, [R158+0x5000] ;  /* 0x005000009e0c783b */ /* 0x000eaa0000000200 */
[----:B------:R4:W1:Y:S02]  /*3ef0*/  MUFU.TANH R121, R32 ;  /* 0x0000002000797308 */ /* 0x0008640000002400 */
[----:B------:R-:W-:Y:S06]  /*3f00*/  HMMA.16816.F32.BF16 R80, R52, R48, R80 ;  /* 0x000000303450723c */ /* 0x000fec0000041850 */
[----:B------:R-:W1:Y:S02]  /*3f10*/  MUFU.TANH R114, R114 ;  /* 0x0000007200727308 */ /* 0x000e640000002400 */
[----:B---3--:R-:W-:Y:S01]  /*3f20*/  HMMA.16816.F32.BF16 R76, R64, R44, R76 ;  /* 0x0000002c404c723c */ /* 0x008fe2000004184c */
[-C--:B------:R-:W-:Y:S01]  /*3f30*/  FMUL.FTZ R44, R34, R10.reuse ;  /* 0x0000000a222c7220 */ /* 0x080fe20000410000 */
[-C--:B------:R-:W-:Y:S01]  /*3f40*/  FMUL.FTZ R45, R35, R10.reuse ;  /* 0x0000000a232d7220 */ /* 0x080fe20000410000 */
[-C--:B------:R-:W-:Y:S01]  /*3f50*/  FMUL.FTZ R56, R56, R10.reuse ;  /* 0x0000000a38387220 */ /* 0x080fe20000410000 */
[-C--:B------:R-:W-:Y:S01]  /*3f60*/  FMUL.FTZ R57, R57, R10.reuse ;  /* 0x0000000a39397220 */ /* 0x080fe20000410000 */
[-C--:B------:R-:W-:Y:S01]  /*3f70*/  FMUL.FTZ R125, R58, R10.reuse ;  /* 0x0000000a3a7d7220 */ /* 0x080fe20000410000 */
[----:B------:R-:W3:Y:S01]  /*3f80*/  MUFU.TANH R115, R115 ;  /* 0x0000007300737308 */ /* 0x000ee20000002400 */
[----:B----4-:R-:W4:Y:S01]  /*3f90*/  LDSM.16.M88.4 R32, [R159+0x5800] ;  /* 0x005800009f20783b */ /* 0x010f220000000200 */
[C---:B------:R-:W-:Y:S06]  /*3fa0*/  HMMA.16816.F32.BF16 R16, R72.reuse, R18, RZ ;  /* 0x000000124810723c */ /* 0x040fec00000418ff */
[----:B------:R-:W2:Y:S02]  /*3fb0*/  MUFU.TANH R116, R116 ;  /* 0x0000007400747308 */ /* 0x000ea40000002400 */
[----:B------:R-:W-:Y:S06]  /*3fc0*/  HMMA.16816.F32.BF16 R84, R72, R40, RZ ;  /* 0x000000284854723c */ /* 0x000fec00000418ff */
[----:B------:R-:W2:Y:S02]  /*3fd0*/  MUFU.TANH R117, R117 ;  /* 0x0000007500757308 */ /* 0x000ea40000002400 */
[----:B-1----:R-:W-:Y:S06]  /*3fe0*/  HMMA.16816.F32.BF16 R80, R28, R60, R80 ;  /* 0x0000003c1c50723c */ /* 0x002fec0000041850 */
[----:B------:R-:W1:Y:S02]  /*3ff0*/  MUFU.TANH R60, R56 ;  /* 0x00000038003c7308 */ /* 0x000e640000002400 */
[----:B------:R-:W-:Y:S01]  /*4000*/  HMMA.16816.F32.BF16 R40, R72, R42, RZ ;  /* 0x0000002a4828723c */ /* 0x000fe200000418ff */
[----:B------:R-:W-:-:S05]  /*4010*/  FMUL.FTZ R72, R59, R10 ;  /* 0x0000000a3b487220 */ /* 0x000fca0000410000 */
[----:B------:R3:W1:Y:S02]  /*4020*/  MUFU.TANH R61, R57 ;  /* 0x00000039003d7308 */ /* 0x0006640000002400 */
[----:B------:R-:W-:Y:S03]  /*4030*/  HMMA.16816.F32.BF16 R16, R64, R46, R16 ;  /* 0x0000002e4010723c */ /* 0x000fe60000041810 */
[-C--:B------:R-:W-:Y:S01]  /*4040*/  FMUL.FTZ R73, R80, R10.reuse ;  /* 0x0000000a50497220 */ /* 0x080fe20000410000 */
[----:B------:R-:W-:Y:S02]  /*4050*/  FMUL.FTZ R46, R82, R10 ;  /* 0x0000000a522e7220 */ /* 0x000fe40000410000 */
[----:B------:R-:W1:Y:S02]  /*4060*/  MUFU.TANH R118, R118 ;  /* 0x0000007600767308 */ /* 0x000e640000002400 */
[C---:B------:R-:W-:Y:S01]  /*4070*/  HMMA.16816.F32.BF16 R68, R52.reuse, R50, R68 ;  /* 0x000000323444723c */ /* 0x040fe20000041844 */
[----:B------:R-:W-:Y:S05]  /*4080*/  LDSM.16.M88.4 R48, [R157+0x5000] ;  /* 0x005000009d30783b */ /* 0x000fea0000000200 */
[----:B------:R-:W1:Y:S01]  /*4090*/  MUFU.TANH R119, R119 ;  /* 0x0000007700777308 */ /* 0x000e620000002400 */
[----:B---3--:R-:W3:Y:S01]  /*40a0*/  LDSM.16.M88.4 R56, [R158+0x5800] ;  /* 0x005800009e38783b */ /* 0x008ee20000000200 */
[C---:B--2---:R-:W-:Y:S06]  /*40b0*/  HMMA.16816.F32.BF16 R76, R52.reuse, R12, R76 ;  /* 0x0000000c344c723c */ /* 0x044fec000004184c */
[----:B------:R-:W2:Y:S02]  /*40c0*/  MUFU.TANH R120, R120 ;  /* 0x0000007800787308 */ /* 0x000ea40000002400 */
[----:B------:R-:W-:Y:S01]  /*40d0*/  HMMA.16816.F32.BF16 R16, R52, R14, R16 ;  /* 0x0000000e3410723c */ /* 0x000fe20000041810 */
[----:B------:R-:W1:Y:S01]  /*40e0*/  LDSM.16.M88.4 R12, [R157+0x5800] ;  /* 0x005800009d0c783b */ /* 0x000e620000000200 */
[----:B------:R-:W-:-:S04]  /*40f0*/  DEPBAR.LE SB0, 0x0 ;  /* 0x000080000000791a */ /* 0x000fc80000000000 */
[----:B------:R-:W1:Y:S02]  /*4100*/  MUFU.TANH R123, R123 ;  /* 0x0000007b007b7308 */ /* 0x000e640000002400 */
[----:B----4-:R-:W-:Y:S01]  /*4110*/  HMMA.16816.F32.BF16 R84, R64, R32, R84 ;  /* 0x000000204054723c */ /* 0x010fe20000041854 */
[----:B------:R-:W-:-:S05]  /*4120*/  FMUL.FTZ R32, R83, R10 ;  /* 0x0000000a53207220 */ /* 0x000fca0000410000 */
[----:B------:R-:W4:Y:S02]  /*4130*/  MUFU.TANH R44, R44 ;  /* 0x0000002c002c7308 */ /* 0x000f240000002400 */
[----:B------:R-:W-:Y:S06]  /*4140*/  HMMA.16816.F32.BF16 R40, R64, R34, R40 ;  /* 0x000000224028723c */ /* 0x000fec0000041828 */
[----:B------:R-:W1:Y:S02]  /*4150*/  MUFU.TANH R45, R45 ;  /* 0x0000002d002d7308 */ /* 0x000e640000002400 */
[----:B------:R-:W-:Y:S01]  /*4160*/  HMMA.16816.F32.BF16 R68, R28, R62, R68 ;  /* 0x0000003e1c44723c */ /* 0x000fe20000041844 */
[----:B------:R-:W-:-:S05]  /*4170*/  FMUL.FTZ R62, R81, R10 ;  /* 0x0000000a513e7220 */ /* 0x000fca0000410000 */
[----:B------:R-:W1:Y:S02]  /*4180*/  MUFU.TANH R125, R125 ;  /* 0x0000007d007d7308 */ /* 0x000e640000002400 */
[C---:B---3--:R-:W-:Y:S06]  /*4190*/  HMMA.16816.F32.BF16 R84, R52.reuse, R56, R84 ;  /* 0x000000383454723c */ /* 0x048fec0000041854 */
[----:B------:R-:W3:Y:S02]  /*41a0*/  MUFU.TANH R72, R72 ;  /* 0x0000004800487308 */ /* 0x000ee40000002400 */
[----:B------:R-:W-:Y:S03]  /*41b0*/  HMMA.16816.F32.BF16 R40, R52, R58, R40 ;  /* 0x0000003a3428723c */ /* 0x000fe60000041828 */
[-C--:B------:R-:W-:Y:S01]  /*41c0*/  FMUL.FTZ R33, R68, R10.reuse ;  /* 0x0000000a44217220 */ /* 0x080fe20000410000 */
[-C--:B------:R-:W-:Y:S01]  /*41d0*/  FMUL.FTZ R47, R69, R10.reuse ;  /* 0x0000000a452f7220 */ /* 0x080fe20000410000 */
[-C--:B------:R-:W-:Y:S01]  /*41e0*/  FMUL.FTZ R34, R71, R10.reuse ;  /* 0x0000000a47227220 */ /* 0x080fe20000410000 */
[----:B------:R-:W1:Y:S02]  /*41f0*/  MUFU.TANH R73, R73 ;  /* 0x0000004900497308 */ /* 0x000e640000002400 */
[C---:B------:R-:W-:Y:S06]  /*4200*/  HMMA.16816.F32.BF16 R16, R28.reuse, R50, R16 ;  /* 0x000000321c10723c */ /* 0x040fec0000041810 */
[----:B------:R-:W2:Y:S02]  /*4210*/  MUFU.TANH R62, R62 ;  /* 0x0000003e003e7308 */ /* 0x000ea40000002400 */
[----:B------:R-:W-:Y:S01]  /*4220*/  HMMA.16816.F32.BF16 R76, R28, R48, R76 ;  /* 0x000000301c4c723c */ /* 0x000fe2000004184c */
[----:B------:R-:W-:-:S05]  /*4230*/  FMUL.FTZ R48, R70, R10 ;  /* 0x0000000a46307220 */ /* 0x000fca0000410000 */
[----:B------:R-:W2:Y:S02]  /*4240*/  MUFU.TANH R46, R46 ;  /* 0x0000002e002e7308 */ /* 0x000ea40000002400 */
[C---:B-1----:R-:W-:Y:S03]  /*4250*/  HMMA.16816.F32.BF16 R84, R28.reuse, R12, R84 ;  /* 0x0000000c1c54723c */ /* 0x042fe60000041854 */
        /* <DEDUP_REMOVED lines=20> */
[----:B------:R-:W-:Y:S01]  /*43a0*/  IADD3 R41, PT, PT, R180, R27, RZ ;  /* 0x0000001bb4297210 */ /* 0x000fe20007ffe0ff */
[----:B------:R-:W1:Y:S03]  /*43b0*/  MUFU.TANH R48, R48 ;  /* 0x0000003000307308 */ /* 0x000e660000002400 */
[----:B------:R-:W-:-:S02]  /*43c0*/  IADD3 R36, PT, PT, R41, R36, RZ ;  /* 0x0000002429247210 */ /* 0x000fc40007ffe0ff */
[----:B------:R-:W-:Y:S02]  /*43d0*/  IADD3 R41, PT, PT, R41, R88, RZ ;  /* 0x0000005829297210 */ /* 0x000fe40007ffe0ff */
[C-C-:B------:R-:W-:Y:S01]  /*43e0*/  VIADDMNMX R187, R36.reuse, 0x1, R25.reuse, PT ;  /* 0x0000000124bb7846 */ /* 0x140fe20003800119 */
[----:B------:R-:W1:Y:S01]  /*43f0*/  MUFU.TANH R34, R34 ;  /* 0x0000002200227308 */ /* 0x000e620000002400 */
[----:B------:R-:W-:Y:S02]  /*4400*/  VIADDMNMX R182, R36, 0x9, R25, PT ;  /* 0x0000000924b67846 */ /* 0x000fe40003800119 */
[----:B------:R-:W-:Y:S02]  /*4410*/  IADD3 R25, PT, PT, R22, R37, RZ ;  /* 0x0000002516197210 */ /* 0x000fe40007ffe0ff */
[----:B------:R-:W-:Y:S02]  /*4420*/  VIMNMX R188, PT, PT, RZ, R41, !PT ;  /* 0x00000029ffbc7248 */ /* 0x000fe40007fe0100 */
[----:B------:R-:W-:Y:S01]  /*4430*/  VIADDMNMX R186, R41, 0x8, RZ, !PT ;  /* 0x0000000829ba7846 */ /* 0x000fe200078001ff */
        /* <DEDUP_REMOVED lines=15> */
[----:B------:R1:W1:Y:S01]  /*4530*/  MUFU.TANH R27, R43 ;  /* 0x0000002b001b7308 */ /* 0x0002620000002400 */
        /* <DEDUP_REMOVED lines=15> */
.L_x_10840:
        /* <DEDUP_REMOVED lines=60> */
.L_x_10841:
[----:B------:R-:W-:Y:S05]  /*49f0*/  BSYNC.RECONVERGENT B0 ;  /* 0x0000000000007941 */ /* 0x000fea0003800200 */
.L_x_10839:
        /* <DEDUP_REMOVED lines=13> */
[----:B-1----:R-:W-:Y:S01]  /*4ad0*/  @!P1 IMAD.MOV.U32 R43, RZ, RZ, R41 ;  /* 0x000000ffff2b9224 */ /* 0x002fe200078e0029 */
        /* <DEDUP_REMOVED lines=51> */
.L_x_10843:
[----:B------:R-:W-:Y:S05]  /*4e10*/  BSYNC.RECONVERGENT B0 ;  /* 0x0000000000007941 */ /* 0x000fea0003800200 */
.L_x_10842:
[----:B------:R-:W0:Y:S02]  /*4e20*/  LDGDEPBAR ;  /* 0x00000000000079af */ /* 0x000e240000000000 */
.L_x_10838:
[----:B------:R-:W-:Y:S05]  /*4e30*/  BSYNC.RECONVERGENT B1 ;  /* 0x0000000000017941 */ /* 0x000fea0003800200 */
.L_x_10837:
        /* <DEDUP_REMOVED lines=10> */
[----:B------:R-:W-:Y:S01]  /*4ee0*/  FSEL R68, R39, -INF , !P4 ;  /* 0xff80000027447808 */ /* 0x000fe20006000000 */
[----:B------:R-:W-:Y:S01]  /*4ef0*/  VIADD R39, R25, 0x11 ;  /* 0x0000001119277836 */ /* 0x000fe20000000000 */
[----:B------:R-:W-:Y:S02]  /*4f00*/  FSEL R42, R90, -INF , P3 ;  /* 0xff8000005a2a7808 */ /* 0x000fe40001800000 */
[C---:B------:R-:W-:Y:S02]  /*4f10*/  ISETP.GE.AND P2, PT, R23.reuse, R187, PT ;  /* 0x000000bb1700720c */ /* 0x040fe40003f46270 */
[C---:B------:R-:W-:Y:S02]  /*4f20*/  ISETP.GE.AND P1, PT, R23.reuse, R186, PT ;  /* 0x000000ba1700720c */ /* 0x040fe40003f26270 */
[----:B------:R-:W-:Y:S01]  /*4f30*/  ISETP.GE.AND P4, PT, R23, R182, PT ;  /* 0x000000b61700720c */ /* 0x000fe20003f86270 */
[----:B------:R-:W-:Y:S01]  /*4f40*/  VIADD R23, R25, 0x10 ;  /* 0x0000001019177836 */ /* 0x000fe20000000000 */
[----:B------:R-:W-:-:S02]  /*4f50*/  ISETP.GE.AND P3, PT, R41, R188, PT ;  /* 0x000000bc2900720c */ /* 0x000fc40003f66270 */
[----:B------:R-:W-:Y:S02]  /*4f60*/  FSEL R70, R91, -INF , P5 ;  /* 0xff8000005b467808 */ /* 0x000fe40002800000 */
[C---:B------:R-:W-:Y:S02]  /*4f70*/  ISETP.GE.AND P5, PT, R41.reuse, R186, PT ;  /* 0x000000ba2900720c */ /* 0x040fe40003fa6270 */
[----:B------:R-:W-:Y:S02]  /*4f80*/  FSEL R42, R42, -INF , !P6 ;  /* 0xff8000002a2a7808 */ /* 0x000fe40007000000 */
        /* <DEDUP_REMOVED lines=24> */
[----:B------:R-:W-:Y:S01]  /*5110*/  ISETP.GE.AND P2, PT, R23, R182, PT ;  /* 0x000000b61700720c */ /* 0x000fe20003f46270 */
[----:B------:R-:W-:Y:S01]  /*5120*/  VIADD R23, R25, 0x19 ;  /* 0x0000001919177836 */ /* 0x000fe20000000000 */
[C---:B------:R-:W-:Y:S02]  /*5130*/  ISETP.GE.AND P1, PT, R39.reuse, R186, PT ;  /* 0x000000ba2700720c */ /* 0x040fe40003f26270 */
[----:B------:R-:W-:Y:S02]  /*5140*/  FSEL R82, R82, -INF , !P4 ;  /* 0xff80000052527808 */ /* 0x000fe40006000000 */
[----:B------:R-:W-:Y:S01]  /*5150*/  ISETP.GE.AND P4, PT, R39, R182, PT ;  /* 0x000000b62700720c */ /* 0x000fe20003f86270 */
[----:B------:R-:W-:Y:S01]  /*5160*/  VIADD R39, R25, 0x20 ;  /* 0x0000002019277836 */ /* 0x000fe20000000000 */
[----:B------:R-:W-:-:S02]  /*5170*/  FSEL R18, R98, -INF , P1 ;  /* 0xff80000062127808 */ /* 0x000fc40000800000 */
[----:B------:R-:W-:Y:S02]  /*5180*/  FSEL R80, R99, -INF , P3 ;  /* 0xff80000063507808 */ /* 0x000fe40001800000 */
[----:B------:R-:W-:Y:S02]  /*5190*/  ISETP.GE.AND P1, PT, R23, R188, PT ;  /* 0x000000bc1700720c */ /* 0x000fe40003f26270 */
        /* <DEDUP_REMOVED lines=8> */
[----:B------:R-:W-:Y:S02]  /*5220*/  FSEL R78, R102, -INF , P1 ;  /* 0xff800000664e7808 */ /* 0x000fe40000800000 */
[----:B------:R-:W-:Y:S02]  /*5230*/  FSEL R6, R6, -INF , !P2 ;  /* 0xff80000006067808 */ /* 0x000fe40005000000 */
[----:B------:R-:W-:-:S02]  /*5240*/  ISETP.GE.AND P2, PT, R39, R187, PT ;  /* 0x000000bb2700720c */ /* 0x000fc40003f46270 */
[----:B------:R-:W-:Y:S02]  /*5250*/  FSEL R78, R78, -INF , !P4 ;  /* 0xff8000004e4e7808 */ /* 0x000fe40006000000 */
[----:B------:R-:W-:Y:S02]  /*5260*/  FSEL R8, R104, -INF , P3 ;  /* 0xff80000068087808 */ /* 0x000fe40001800000 */
[----:B------:R-:W-:Y:S02]  /*5270*/  FSEL R105, R105, -INF , P5 ;  /* 0xff80000069697808 */ /* 0x000fe40002800000 */
[C---:B------:R-:W-:Y:S02]  /*5280*/  ISETP.GE.AND P1, PT, R39.reuse, R186, PT ;  /* 0x000000ba2700720c */ /* 0x040fe40003f26270 */
[----:B------:R-:W-:Y:S01]  /*5290*/  ISETP.GE.AND P4, PT, R39, R182, PT ;  /* 0x000000b62700720c */ /* 0x000fe20003f86270 */
[----:B------:R-:W-:Y:S01]  /*52a0*/  VIADD R39, R25, 0x28 ;  /* 0x0000002819277836 */ /* 0x000fe20000000000 */
[----:B------:R-:W-:-:S02]  /*52b0*/  ISETP.GE.AND P3, PT, R23, R188, PT ;  /* 0x000000bc1700720c */ /* 0x000fc40003f66270 */
[----:B------:R-:W-:Y:S02]  /*52c0*/  FSEL R8, R8, -INF , !P6 ;  /* 0xff80000008087808 */ /* 0x000fe40007000000 */
[----:B------:R-:W-:Y:S02]  /*52d0*/  FSEL R214, R105, -INF , !P2 ;  /* 0xff80000069d67808 */ /* 0x000fe40005000000 */
[C---:B------:R-:W-:Y:S02]  /*52e0*/  ISETP.GE.AND P6, PT, R23.reuse, R187, PT ;  /* 0x000000bb1700720c */ /* 0x040fe40003fc6270 */
[C---:B------:R-:W-:Y:S02]  /*52f0*/  ISETP.GE.AND P5, PT, R23.reuse, R186, PT ;  /* 0x000000ba1700720c */ /* 0x040fe40003fa6270 */
        /* <DEDUP_REMOVED lines=12> */
[----:B------:R-:W-:Y:S02]  /*53c0*/  ISETP.GE.AND P5, PT, R23, R188, PT ;  /* 0x000000bc1700720c */ /* 0x000fe40003fa6270 */
        /* <DEDUP_REMOVED lines=98> */
[----:B------:R-:W-:Y:S02]  /*59f0*/  ISETP.GE.AND P3, PT, R39, R186, PT ;  /* 0x000000ba2700720c */ /* 0x000fe40003f66270 */
[----:B------:R-:W-:Y:S02]  /*5a00*/  FSEL R32, R32, -INF , P5 ;  /* 0xff80000020207808 */ /* 0x000fe40002800000 */
[----:B------:R-:W-:Y:S02]  /*5a10*/  FSEL R46, R46, -INF , P1 ;  /* 0xff8000002e2e7808 */ /* 0x000fe40000800000 */
[-C--:B------:R-:W-:Y:S02]  /*5a20*/  ISETP.GE.AND P5, PT, R23, R188.reuse, PT ;  /* 0x000000bc1700720c */ /* 0x080fe40003fa6270 */
[----:B------:R-:W-:Y:S02]  /*5a30*/  FSEL R48, R48, -INF , P3 ;  /* 0xff80000030307808 */ /* 0x000fe40001800000 */
[----:B------:R-:W-:-:S02]  /*5a40*/  ISETP.GE.AND P1, PT, R39, R188, PT ;  /* 0x000000bc2700720c */ /* 0x000fc40003f26270 */
[----:B------:R-:W-:Y:S02]  /*5a50*/  ISETP.GE.AND P3, PT, R25, R188, PT ;  /* 0x000000bc1900720c */ /* 0x000fe40003f66270 */
[----:B------:R-:W-:Y:S02]  /*5a60*/  FSEL R138, R46, -INF , !P4 ;  /* 0xff8000002e8a7808 */ /* 0x000fe40006000000 */
[----:B------:R-:W-:Y:S02]  /*5a70*/  FSEL R47, R47, -INF , P5 ;  /* 0xff8000002f2f7808 */ /* 0x000fe40002800000 */
[-C--:B------:R-:W-:Y:S02]  /*5a80*/  ISETP.GE.AND P4, PT, R39, R187.reuse, PT ;  /* 0x000000bb2700720c */ /* 0x080fe40003f86270 */
[----:B------:R-:W-:Y:S02]  /*5a90*/  FSEL R33, R33, -INF , P1 ;  /* 0xff80000021217808 */ /* 0x000fe40000800000 */
[----:B------:R-:W-:-:S02]  /*5aa0*/  ISETP.GE.AND P5, PT, R25, R187, PT ;  /* 0x000000bb1900720c */ /* 0x000fc40003fa6270 */
[----:B------:R-:W-:Y:S02]  /*5ab0*/  FSEL R0, R0, -INF , P3 ;  /* 0xff80000000007808 */ /* 0x000fe40001800000 */
[----:B------:R-:W-:Y:S02]  /*5ac0*/  FSEL R136, R32, -INF , !P2 ;  /* 0xff80000020887808 */ /* 0x000fe40005000000 */
[----:B------:R-:W-:Y:S02]  /*5ad0*/  ISETP.GE.AND P2, PT, R23, R187, PT ;  /* 0x000000bb1700720c */ /* 0x000fe40003f46270 */
[----:B------:R-:W-:Y:S02]  /*5ae0*/  FSEL R142, R33, -INF , !P4 ;  /* 0xff800000218e7808 */ /* 0x000fe40006000000 */
[----:B------:R-:W-:Y:S02]  /*5af0*/  FSEL R0, R0, -INF , !P5 ;  /* 0xff80000000007808 */ /* 0x000fe40006800000 */
[----:B------:R-:W-:-:S02]  /*5b00*/  FSEL R144, R62, -INF , !P6 ;  /* 0xff8000003e907808 */ /* 0x000fc40007000000 */
[C---:B------:R-:W-:Y:S02]  /*5b10*/  ISETP.GE.AND P1, PT, R23.reuse, R186, PT ;  /* 0x000000ba1700720c */ /* 0x040fe40003f26270 */
[-C--:B------:R-:W-:Y:S01]  /*5b20*/  ISETP.GE.AND P4, PT, R23, R182.reuse, PT ;  /* 0x000000b61700720c */ /* 0x080fe20003f86270 */
[----:B------:R-:W-:Y:S01]  /*5b30*/  VIADD R23, R25, 0x60 ;  /* 0x0000006019177836 */ /* 0x000fe20000000000 */
[----:B------:R-:W-:Y:S02]  /*5b40*/  ISETP.GE.AND P6, PT, R39, R182, PT ;  /* 0x000000b62700720c */ /* 0x000fe40003fc6270 */
[----:B------:R-:W-:Y:S02]  /*5b50*/  FSEL R140, R47, -INF , !P2 ;  /* 0xff8000002f8c7808 */ /* 0x000fe40005000000 */
[----:B------:R-:W-:Y:S01]  /*5b60*/  FMNMX3.FTZ R47, R0, R68, R70, !PT ;  /* 0x00000044002f7276 */ /* 0x000fe20007810046 */
[----:B------:R-:W-:Y:S01]  /*5b70*/  VIADD R45, R25, 0x61 ;  /* 0x00000061192d7836 */ /* 0x000fe20000000000 */
[----:B------:R-:W-:-:S02]  /*5b80*/  FSEL R134, R48, -INF , !P6 ;  /* 0xff80000030867808 */ /* 0x000fc40007000000 */
[----:B------:R-:W-:Y:S02]  /*5b90*/  ISETP.GE.AND P6, PT, R23, R188, PT ;  /* 0x000000bc1700720c */ /* 0x000fe40003fc6270 */
[----:B------:R-:W-:Y:S02]  /*5ba0*/  FMNMX3.FTZ R47, R47, R74, R82, !PT ;  /* 0x0000004a2f2f7276 */ /* 0x000fe40007810052 */
[----:B------:R-:W-:Y:S01]  /*5bb0*/  FSEL R34, R34, -INF , P1 ;  /* 0xff80000022227808 */ /* 0x000fe20000800000 */
[----:B------:R-:W-:Y:S01]  /*5bc0*/  VIADD R43, R25, 0x68 ;  /* 0x00000068192b7836 */ /* 0x000fe20000000000 */
[----:B------:R-:W-:Y:S02]  /*5bd0*/  ISETP.GE.AND P1, PT, R23, R187, PT ;  /* 0x000000bb1700720c */ /* 0x000fe40003f26270 */
[----:B------:R-:W-:Y:S02]  /*5be0*/  FSEL R49, R49, -INF , P6 ;  /* 0xff80000031317808 */ /* 0x000fe40003000000 */
[----:B------:R-:W-:-:S02]  /*5bf0*/  ISETP.GE.AND P6, PT, R45, R188, PT ;  /* 0x000000bc2d00720c */ /* 0x000fc40003fc6270 */
[----:B------:R-:W-:Y:S02]  /*5c00*/  FMNMX3.FTZ R47, R47, R76, R80, !PT ;  /* 0x0000004c2f2f7276 */ /* 0x000fe40007810050 */
[----:B------:R-:W-:Y:S01]  /*5c10*/  FSEL R118, R49, -INF , !P1 ;  /* 0xff80000031767808 */ /* 0x000fe20004800000 */
[----:B------:R-:W-:Y:S01]  /*5c20*/  VIADD R41, R25, 0x69 ;  /* 0x0000006919297836 */ /* 0x000fe20000000000 */
        /* <DEDUP_REMOVED lines=9> */
[----:B------:R-:W-:Y:S01]  /*5cc0*/  FMNMX3.FTZ R47, R47, R218, R130, !PT ;  /* 0x000000da2f2f7276 */ /* 0x000fe20007810082 */
[----:B------:R-:W-:Y:S01]  /*5cd0*/  VIADD R33, R25, 0x71 ;  /* 0x0000007119217836 */ /* 0x000fe20000000000 */
[----:B------:R-:W-:-:S02]  /*5ce0*/  FSEL R114, R52, -INF , !P1 ;  /* 0xff80000034727808 */ /* 0x000fc40004800000 */
[----:B------:R-:W-:Y:S02]  /*5cf0*/  ISETP.GE.AND P1, PT, R41, R187, PT ;  /* 0x000000bb2900720c */ /* 0x000fe40003f26270 */
[----:B------:R-:W-:Y:S02]  /*5d00*/  FSEL R16, R16, -INF , P6 ;  /* 0xff80000010107808 */ /* 0x000fe40003000000 */
[----:B------:R-:W-:Y:S02]  /*5d10*/  FMNMX3.FTZ R47, R47, R204, R124, !PT ;  /* 0x000000cc2f2f7276 */ /* 0x000fe4000781007c */
[----:B------:R-:W-:Y:S02]  /*5d20*/  FSEL R112, R16, -INF , !P1 ;  /* 0xff80000010707808 */ /* 0x000fe40004800000 */
[----:B------:R-:W-:Y:S02]  /*5d30*/  ISETP.GE.AND P1, PT, R33, R188, PT ;  /* 0x000000bc2100720c */ /* 0x000fe40003f26270 */
[----:B------:R-:W-:-:S02]  /*5d40*/  FMNMX3.FTZ R47, R47, R202, R154, !PT ;  /* 0x000000ca2f2f7276 */ /* 0x000fc4000781009a */
[----:B------:R-:W-:Y:S02]  /*5d50*/  ISETP.GE.AND P3, PT, R25, R186, PT ;  /* 0x000000ba1900720c */ /* 0x000fe40003f66270 */
[----:B------:R-:W-:Y:S02]  /*5d60*/  FSEL R56, R29, -INF , P1 ;  /* 0xff8000001d387808 */ /* 0x000fe40000800000 */
[----:B------:R-:W-:Y:S02]  /*5d70*/  FMNMX3.FTZ R29, R47, R196, R150, !PT ;  /* 0x000000c42f1d7276 */ /* 0x000fe40007810096 */
[----:B------:R-:W-:Y:S02]  /*5d80*/  ISETP.GE.AND P5, PT, R25, R182, PT ;  /* 0x000000b61900720c */ /* 0x000fe40003fa6270 */
[----:B------:R-:W-:Y:S01]  /*5d90*/  FSEL R16, R89, -INF , P3 ;  /* 0xff80000059107808 */ /* 0x000fe20001800000 */
[----:B------:R-:W-:Y:S01]  /*5da0*/  VIADD R39, R25, 0x70 ;  /* 0x0000007019277836 */ /* 0x000fe20000000000 */
[----:B------:R-:W-:-:S02]  /*5db0*/  FMNMX3.FTZ R29, R29, R194, R146, !PT ;  /* 0x000000c21d1d7276 */ /* 0x000fc40007810092 */
[----:B------:R-:W-:Y:S02]  /*5dc0*/  FSEL R16, R16, -INF , !P5 ;  /* 0xff80000010107808 */ /* 0x000fe40006800000 */
[----:B------:R-:W-:Y:S02]  /*5dd0*/  FSEL R132, R34, -INF , !P4 ;  /* 0xff80000022847808 */ /* 0x000fe40006000000 */
[----:B------:R-:W-:Y:S02]  /*5de0*/  ISETP.GE.AND P6, PT, R39, R188, PT ;  /* 0x000000bc2700720c */ /* 0x000fe40003fc6270 */
[----:B------:R-:W-:Y:S02]  /*5df0*/  FMNMX3.FTZ R47, R29, R144, R142, !PT ;  /* 0x000000901d2f7276 */ /* 0x000fe4000781008e */
[C---:B------:R-:W-:Y:S02]  /*5e00*/  ISETP.GE.AND P2, PT, R23.reuse, R186, PT ;  /* 0x000000ba1700720c */ /* 0x040fe40003f46270 */
[----:B------:R-:W-:Y:S01]  /*5e10*/  ISETP.GE.AND P4, PT, R23, R182, PT ;  /* 0x000000b61700720c */ /* 0x000fe20003f86270 */
[C---:B------:R-:W-:Y:S01]  /*5e20*/  VIADD R23, R25.reuse, 0x78 ;  /* 0x0000007819177836 */ /* 0x040fe20000000000 */
[----:B------:R-:W-:Y:S01]  /*5e30*/  FMNMX3.FTZ R29, R16, R42, R10, !PT ;  /* 0x0000002a101d7276 */ /* 0x000fe2000781000a */
[----:B------:R-:W-:Y:S01]  /*5e40*/  VIADD R25, R25, 0x79 ;  /* 0x0000007919197836 */ /* 0x000fe20000000000 */
[----:B------:R-:W-:-:S02]  /*5e50*/  FSEL R28, R28, -INF , P6 ;  /* 0xff8000001c1c7808 */ /* 0x000fc40003000000 */
[----:B------:R-:W-:Y:S02]  /*5e60*/  ISETP.GE.AND P6, PT, R39, R187, PT ;  /* 0x000000bb2700720c */ /* 0x000fe40003fc6270 */
[----:B------:R-:W-:Y:S02]  /*5e70*/  FMNMX3.FTZ R29, R29, R14, R40, !PT ;  /* 0x0000000e1d1d7276 */ /* 0x000fe40007810028 */
[-C--:B------:R-:W-:Y:S02]  /*5e80*/  ISETP.GE.AND P3, PT, R23, R188.reuse, PT ;  /* 0x000000bc1700720c */ /* 0x080fe40003f66270 */
[----:B------:R-:W-:Y:S02]  /*5e90*/  ISETP.GE.AND P5, PT, R25, R188, PT ;  /* 0x000000bc1900720c */ /* 0x000fe40003fa6270 */
[----:B------:R-:W-:Y:S02]  /*5ea0*/  FSEL R58, R28, -INF , !P6 ;  /* 0xff8000001c3a7808 */ /* 0x000fe40007000000 */
[----:B------:R-:W-:-:S02]  /*5eb0*/  FMNMX3.FTZ R29, R29, R18, R6, !PT ;  /* 0x000000121d1d7276 */ /* 0x000fc40007810006 */
[-C--:B------:R-:W-:Y:S02]  /*5ec0*/  ISETP.GE.AND P6, PT, R33, R187.reuse, PT ;  /* 0x000000bb2100720c */ /* 0x080fe40003fc6270 */
[----:B------:R-:W-:Y:S02]  /*5ed0*/  FMNMX3.FTZ R47, R47, R140, R118, !PT ;  /* 0x0000008c2f2f7276 */ /* 0x000fe40007810076 */
[----:B------:R-:W-:Y:S02]  /*5ee0*/  FSEL R30, R30, -INF , P3 ;  /* 0xff8000001e1e7808 */ /* 0x000fe40001800000 */
[----:B------:R-:W-:Y:S02]  /*5ef0*/  ISETP.GE.AND P3, PT, R25, R187, PT ;  /* 0x000000bb1900720c */ /* 0x000fe40003f66270 */
[----:B------:R-:W-:Y:S02]  /*5f00*/  FSEL R31, R31, -INF , P5 ;  /* 0xff8000001f1f7808 */ /* 0x000fe40002800000 */
[----:B------:R-:W-:-:S02]  /*5f10*/  FMNMX3.FTZ R29, R29, R8, R212, !PT ;  /* 0x000000081d1d7276 */ /* 0x000fc400078100d4 */
[----:B------:R-:W-:Y:S02]  /*5f20*/  FSEL R56, R56, -INF , !P6 ;  /* 0xff80000038387808 */ /* 0x000fe40007000000 */
[----:B------:R-:W-:Y:S02]  /*5f30*/  ISETP.GE.AND P6, PT, R23, R187, PT ;  /* 0x000000bb1700720c */ /* 0x000fe40003fc6270 */
[----:B------:R-:W-:Y:S02]  /*5f40*/  FMNMX3.FTZ R47, R47, R116, R114, !PT ;  /* 0x000000742f2f7276 */ /* 0x000fe40007810072 */
[----:B------:R-:W-:Y:S02]  /*5f50*/  FSEL R52, R31, -INF , !P3 ;  /* 0xff8000001f347808 */ /* 0x000fe40005800000 */
[----:B------:R-:W-:Y:S02]  /*5f60*/  FMNMX3.FTZ R31, R29, R208, R210, !PT ;  /* 0x000000d01d1f7276 */ /* 0x000fe400078100d2 */
[----:B------:R-:W-:-:S02]  /*5f70*/  FSEL R54, R30, -INF , !P6 ;  /* 0xff8000001e367808 */ /* 0x000fc40007000000 */
[----:B------:R-:W-:Y:S02]  /*5f80*/  FMNMX3.FTZ R47, R47, R112, R58, !PT ;  /* 0x000000702f2f7276 */ /* 0x000fe4000781003a */
[----:B------:R-:W-:Y:S02]  /*5f90*/  FMNMX3.FTZ R31, R31, R206, R126, !PT ;  /* 0x000000ce1f1f7276 */ /* 0x000fe4000781007e */
[----:B------:R-:W-:Y:S02]  /*5fa0*/  FMNMX3.FTZ R47, R47, R56, R54, !PT ;  /* 0x000000382f2f7276 */ /* 0x000fe40007810036 */
[----:B------:R-:W-:Y:S02]  /*5fb0*/  FMNMX3.FTZ R31, R31, R200, R122, !PT ;  /* 0x000000c81f1f7276 */ /* 0x000fe4000781007a */
[----:B------:R-:W-:Y:S02]  /*5fc0*/  FMNMX.FTZ R28, R52, R47, !PT ;  /* 0x0000002f341c7209 */ /* 0x000fe40007810000 */
[----:B------:R-:W-:-:S02]  /*5fd0*/  FMNMX3.FTZ R31, R31, R198, R152, !PT ;  /* 0x000000c61f1f7276 */ /* 0x000fc40007810098 */
[----:B------:R-:W-:Y:S01]  /*5fe0*/  FSEL R35, R35, -INF , P2 ;  /* 0xff80000023237808 */ /* 0x000fe20001000000 */
[----:B------:R-:W1:Y:S01]  /*5ff0*/  SHFL.BFLY PT, R29, R28, 0x2, 0x1f ;  /* 0x0c401f001c1d7f89 */ /* 0x000e6200000e0000 */
[----:B------:R-:W-:Y:S02]  /*6000*/  ISETP.GE.AND P2, PT, R41, R186, PT ;  /* 0x000000ba2900720c */ /* 0x000fe40003f46270 */
[----:B------:R-:W-:Y:S02]  /*6010*/  FMNMX3.FTZ R31, R31, R192, R148, !PT ;  /* 0x000000c01f1f7276 */ /* 0x000fe40007810094 */
[----:B------:R-:W-:Y:S02]  /*6020*/  FSEL R110, R35, -INF , !P4 ;  /* 0xff800000236e7808 */ /* 0x000fe40006000000 */
[----:B------:R-:W-:Y:S02]  /*6030*/  ISETP.GE.AND P1, PT, R45, R186, PT ;  /* 0x000000ba2d00720c */ /* 0x000fe40003f26270 */
[----:B------:R-:W-:-:S02]  /*6040*/  ISETP.GE.AND P4, PT, R41, R182, PT ;  /* 0x000000b62900720c */ /* 0x000fc40003f86270 */
[----:B------:R-:W-:Y:S02]  /*6050*/  FSEL R13, R13, -INF , P2 ;  /* 0xff8000000d0d7808 */ /* 0x000fe40001000000 */
[----:B------:R-:W-:Y:S02]  /*6060*/  ISETP.GE.AND P3, PT, R43, R186, PT ;  /* 0x000000ba2b00720c */ /* 0x000fe40003f66270 */
[----:B------:R-:W-:Y:S02]  /*6070*/  FMNMX3.FTZ R31, R31, R190, R138, !PT ;  /* 0x000000be1f1f7276 */ /* 0x000fe4000781008a */
[----:B------:R-:W-:Y:S02]  /*6080*/  ISETP.GE.AND P6, PT, R45, R182, PT ;  /* 0x000000b62d00720c */ /* 0x000fe40003fc6270 */
[----:B------:R-:W-:Y:S02]  /*6090*/  FSEL R51, R51, -INF , P1 ;  /* 0xff80000033337808 */ /* 0x000fe40000800000 */
[----:B------:R-:W-:-:S02]  /*60a0*/  FSEL R64, R13, -INF , !P4 ;  /* 0xff8000000d407808 */ /* 0x000fc40006000000 */
[----:B------:R-:W-:Y:S02]  /*60b0*/  ISETP.GE.AND P5, PT, R43, R182, PT ;  /* 0x000000b62b00720c */ /* 0x000fe40003fa6270 */
[----:B------:R-:W-:Y:S02]  /*60c0*/  ISETP.GE.AND P1, PT, R39, R186, PT ;  /* 0x000000ba2700720c */ /* 0x000fe40003f26270 */
[----:B------:R-:W-:Y:S02]  /*60d0*/  FSEL R12, R12, -INF , P3 ;  /* 0xff8000000c0c7808 */ /* 0x000fe40001800000 */
[----:B------:R-:W-:Y:S02]  /*60e0*/  FMNMX3.FTZ R13, R31, R136, R134, !PT ;  /* 0x000000881f0d7276 */ /* 0x000fe40007810086 */
[----:B------:R-:W-:Y:S02]  /*60f0*/  FSEL R104, R51, -INF , !P6 ;  /* 0xff80000033687808 */ /* 0x000fe40007000000 */
[----:B------:R-:W-:-:S02]  /*6100*/  ISETP.GE.AND P6, PT, R39, R182, PT ;  /* 0x000000b62700720c */ /* 0x000fc40003fc6270 */
[-C--:B------:R-:W-:Y:S02]  /*6110*/  ISETP.GE.AND P3, PT, R33, R186.reuse, PT ;  /* 0x000000ba2100720c */ /* 0x080fe40003f66270 */
[----:B------:R-:W-:Y:S02]  /*6120*/  FSEL R66, R12, -INF , !P5 ;  /* 0xff8000000c427808 */ /* 0x000fe40006800000 */
[----:B------:R-:W-:Y:S02]  /*6130*/  ISETP.GE.AND P2, PT, R23, R186, PT ;  /* 0x000000ba1700720c */ /* 0x000fe40003f46270 */
[----:B------:R-:W-:Y:S02]  /*6140*/  FSEL R15, R15, -INF , P1 ;  /* 0xff8000000f0f7808 */ /* 0x000fe40000800000 */
[----:B------:R-:W-:Y:S02]  /*6150*/  FMNMX3.FTZ R13, R13, R132, R110, !PT ;  /* 0x000000840d0d7276 */ /* 0x000fe4000781006e */
[----:B------:R-:W-:-:S02]  /*6160*/  ISETP.GE.AND P5, PT, R33, R182, PT ;  /* 0x000000b62100720c */ /* 0x000fc40003fa6270 */
[----:B------:R-:W-:Y:S02]  /*6170*/  ISETP.GE.AND P4, PT, R23, R182, PT ;  /* 0x000000b61700720c */ /* 0x000fe40003f86270 */
[----:B------:R-:W-:Y:S02]  /*6180*/  ISETP.GE.AND P1, PT, R25, R186, PT ;  /* 0x000000ba1900720c */ /* 0x000fe40003f26270 */
[----:B------:R-:W-:Y:S02]  /*6190*/  FSEL R17, R17, -INF , P3 ;  /* 0xff80000011117808 */ /* 0x000fe40001800000 */
[----:B------:R-:W-:Y:S02]  /*61a0*/  FSEL R19, R19, -INF , P2 ;  /* 0xff80000013137808 */ /* 0x000fe40001000000 */
[----:B------:R-:W-:Y:S02]  /*61b0*/  FSEL R46, R15, -INF , !P6 ;  /* 0xff8000000f2e7808 */ /* 0x000fe40007000000 */
[----:B------:R-:W-:-:S02]  /*61c0*/  FMNMX3.FTZ R13, R13, R104, R66, !PT ;  /* 0x000000680d0d7276 */ /* 0x000fc40007810042 */
[----:B------:R-:W-:Y:S02]  /*61d0*/  ISETP.GE.AND P3, PT, R25, R182, PT ;  /* 0x000000b61900720c */ /* 0x000fe40003f66270 */
[----:B------:R-:W-:Y:S02]  /*61e0*/  FSEL R27, R27, -INF , P1 ;  /* 0xff8000001b1b7808 */ /* 0x000fe40000800000 */
[----:B------:R-:W-:Y:S02]  /*61f0*/  FSEL R44, R17, -INF , !P5 ;  /* 0xff800000112c7808 */ /* 0x000fe40006800000 */
[----:B------:R-:W-:Y:S02]  /*6200*/  FSEL R32, R19, -INF , !P4 ;  /* 0xff80000013207808 */ /* 0x000fe40006000000 */
[----:B------:R-:W-:Y:S02]  /*6210*/  FMNMX3.FTZ R13, R13, R64, R46, !PT ;  /* 0x000000400d0d7276 */ /* 0x000fe4000781002e */
[----:B-1----:R-:W-:-:S02]  /*6220*/  FMNMX.FTZ R29, R28, R29, !PT ;  /* 0x0000001d1c1d7209 */ /* 0x002fc40007810000 */
[----:B------:R-:W-:Y:S02]  /*6230*/  FSEL R28, R27, -INF , !P3 ;  /* 0xff8000001b1c7808 */ /* 0x000fe40005800000 */
[----:B------:R-:W-:-:S04]  /*6240*/  FMNMX3.FTZ R13, R13, R44, R32, !PT ;  /* 0x0000002c0d0d7276 */ /* 0x000fc80007810020 */
[----:B------:R-:W-:-:S05]  /*6250*/  FMNMX.FTZ R15, R28, R13, !PT ;  /* 0x0000000d1c0f7209 */ /* 0x000fca0007810000 */
[----:B------:R-:W1:Y:S04]  /*6260*/  SHFL.BFLY PT, R12, R15, 0x2, 0x1f ;  /* 0x0c401f000f0c7f89 */ /* 0x000e6800000e0000 */
[----:B------:R-:W2:Y:S01]  /*6270*/  SHFL.BFLY PT, R36, R29, 0x1, 0x1f ;  /* 0x0c201f001d247f89 */ /* 0x000ea200000e0000 */
[----:B-1----:R-:W-:-:S05]  /*6280*/  FMNMX.FTZ R12, R15, R12, !PT ;  /* 0x0000000c0f0c7209 */ /* 0x002fca0007810000 */
[----:B------:R-:W1:Y:S01]  /*6290*/  SHFL.BFLY PT, R13, R12, 0x1, 0x1f ;  /* 0x0c201f000c0d7f89 */ /* 0x000e6200000e0000 */
[----:B--2---:R-:W-:Y:S01]  /*62a0*/  FMNMX.FTZ R36, R29, R36, !PT ;  /* 0x000000241d247209 */ /* 0x004fe20007810000 */
[----:B------:R-:W-:-:S03]  /*62b0*/  IMAD.IADD R160, R11, 0x1, R4 ;  /* 0x000000010ba07824 */ /* 0x000fc600078e0204 */
[----:B------:R-:W-:Y:S01]  /*62c0*/  FSETP.NEU.FTZ.AND P1, PT, R36, -INF , PT ;  /* 0xff8000002400780b */ /* 0x000fe20003f3d000 */
[----:B---3--:R-:W-:Y:S01]  /*62d0*/  FMUL.FTZ R35, R26, R36 ;  /* 0x000000241a237220 */ /* 0x008fe20000410000 */
[----:B------:R-:W-:-:S04]  /*62e0*/  IMAD R160, R160, 0x2, R9 ;  /* 0x00000002a0a07824 */ /* 0x000fc800078e0209 */
[----:B------:R-:W-:Y:S01]  /*62f0*/  FSEL R35, R35, RZ, P1 ;  /* 0x000000ff23237208 */ /* 0x000fe20000800000 */
[----:B------:R-:W-:Y:S01]  /*6300*/  IMAD.IADD R103, R7, 0x1, R160 ;  /* 0x0000000107677824 */ /* 0x000fe200078e02a0 */
[----:B------:R-:W-:Y:S03]  /*6310*/  LDSM.16.MT88.4 R92, [R160+0x6000] ;  /* 0x00600000a05c783b */ /* 0x000fe60000004200 */
[-CC-:B------:R-:W-:Y:S01]  /*6320*/  FFMA.FTZ R128, R0, R26.reuse, -R35.reuse ;  /* 0x0000001a00807223 */ /* 0x180fe20000010823 */
[-CC-:B------:R-:W-:Y:S01]  /*6330*/  FFMA.FTZ R29, R76, R26.reuse, -R35.reuse ;  /* 0x0000001a4c1d7223 */ /* 0x180fe20000010823 */
[----:B------:R-:W-:Y:S02]  /*6340*/  FFMA.FTZ R25, R78, R26, -R35 ;  /* 0x0000001a4e197223 */ /* 0x000fe40000010823 */
[----:B------:R-:W2:Y:S01]  /*6350*/  LDSM.16.MT88.4 R76, [R103+0x6000] ;  /* 0x00600000674c783b */ /* 0x000ea20000004200 */
[----:B-1----:R-:W-:-:S04]  /*6360*/  FMNMX.FTZ R0, R12, R13, !PT ;  /* 0x0000000d0c007209 */ /* 0x002fc80007810000 */
[----:B------:R-:W-:Y:S01]  /*6370*/  FSETP.NEU.FTZ.AND P1, PT, R0, -INF , PT ;  /* 0xff8000000000780b */ /* 0x000fe20003f3d000 */
[----:B------:R-:W-:-:S05]  /*6380*/  FMUL.FTZ R23, R26, R0 ;  /* 0x000000001a177220 */ /* 0x000fca0000410000 */
[----:B------:R-:W-:Y:S01]  /*6390*/  FSEL R23, R23, RZ, P1 ;  /* 0x000000ff17177208 */ /* 0x000fe20000800000 */
[-CC-:B------:R-:W-:Y:S01]  /*63a0*/  FFMA.FTZ R59, R68, R26.reuse, -R35.reuse ;  /* 0x0000001a443b7223 */ /* 0x180fe20000010823 */
[-CC-:B------:R-:W-:Y:S01]  /*63b0*/  FFMA.FTZ R62, R70, R26.reuse, -R35.reuse ;  /* 0x0000001a463e7223 */ /* 0x180fe20000010823 */
[-C--:B------:R-:W-:Y:S02]  /*63c0*/  FFMA.FTZ R33, R74, R26.reuse, -R35 ;  /* 0x0000001a4a217223 */ /* 0x080fe40000010823 */
[-CC-:B------:R-:W-:Y:S01]  /*63d0*/  FFMA.FTZ R45, R16, R26.reuse, -R23.reuse ;  /* 0x0000001a102d7223 */ /* 0x180fe20000010817 */
[-CC-:B------:R-:W-:Y:S01]  /*63e0*/  FFMA.FTZ R106, R42, R26.reuse, -R23.reuse ;  /* 0x0000001a2a6a7223 */ /* 0x180fe20000010817 */
[-CC-:B------:R-:W-:Y:S01]  /*63f0*/  FFMA.FTZ R60, R10, R26.reuse, -R23.reuse ;  /* 0x0000001a0a3c7223 */ /* 0x180fe20000010817 */
[-CC-:B------:R-:W-:Y:S01]  /*6400*/  FFMA.FTZ R39, R14, R26.reuse, -R23.reuse ;  /* 0x0000001a0e277223 */ /* 0x180fe20000010817 */
[----:B------:R-:W-:Y:S01]  /*6410*/  MUFU.EX2 R128, R128 ;  /* 0x0000008000807308 */ /* 0x000fe20000000800 */
[----:B------:R-:W-:-:S02]  /*6420*/  FFMA.FTZ R34, R8, R26, -R23 ;  /* 0x0000001a08227223 */ /* 0x000fc40000010817 */
[----:B------:R-:W1:Y:S05]  /*6430*/  LDSM.16.MT88.4 R8, [R103+0x6800] ;  /* 0x006800006708783b */ /* 0x000e6a0000004200 */
[----:B------:R-:W3:Y:S08]  /*6440*/  MUFU.EX2 R59, R59 ;  /* 0x0000003b003b7308 */ /* 0x000ef00000000800 */
[----:B------:R-:W-:Y:S08]  /*6450*/  MUFU.EX2 R62, R62 ;  /* 0x0000003e003e7308 */ /* 0x000ff00000000800 */
[----:B------:R-:W4:Y:S08]  /*6460*/  MUFU.EX2 R33, R33 ;  /* 0x0000002100217308 */ /* 0x000f300000000800 */
[----:B------:R-:W-:Y:S08]  /*6470*/  MUFU.EX2 R45, R45 ;  /* 0x0000002d002d7308 */ /* 0x000ff00000000800 */
[----:B------:R-:W5:Y:S08]  /*6480*/  MUFU.EX2 R106, R106 ;  /* 0x0000006a006a7308 */ /* 0x000f700000000800 */
[----:B------:R-:W-:Y:S08]  /*6490*/  MUFU.EX2 R60, R60 ;  /* 0x0000003c003c7308 */ /* 0x000ff00000000800 */
[----:B------:R-:W2:Y:S01]  /*64a0*/  MUFU.EX2 R39, R39 ;  /* 0x0000002700277308 */ /* 0x000ea20000000800 */
[-CC-:B------:R-:W-:Y:S01]  /*64b0*/  FFMA.FTZ R50, R82, R26.reuse, -R35.reuse ;  /* 0x0000001a52327223 */ /* 0x180fe20000010823 */
[-C--:B------:R-:W-:Y:S01]  /*64c0*/  FFMA.FTZ R30, R80, R26.reuse, -R35 ;  /* 0x0000001a501e7223 */ /* 0x080fe20000010823 */
[-CC-:B------:R-:W-:Y:S01]  /*64d0*/  FFMA.FTZ R48, R40, R26.reuse, -R23.reuse ;  /* 0x0000001a28307223 */ /* 0x180fe20000010817 */
[-CC-:B------:R-:W-:Y:S01]  /*64e0*/  FFMA.FTZ R31, R18, R26.reuse, -R23.reuse ;  /* 0x0000001a121f7223 */ /* 0x180fe20000010817 */
[----:B------:R-:W-:Y:S01]  /*64f0*/  FFMA.FTZ R27, R6, R26, -R23 ;  /* 0x0000001a061b7223 */ /* 0x000fe20000010817 */
[----:B---3--:R-:W-:Y:S01]  /*6500*/  F2FP.BF16.F32.PACK_AB R68, R59, R128 ;  /* 0x000000803b44723e */ /* 0x008fe200000010ff */
[----:B------:R-:W-:Y:S01]  /*6510*/  IMAD.IADD R156, R5, 0x1, R160 ;  /* 0x00000001059c7824 */ /* 0x000fe200078e02a0 */
[----:B----4-:R-:W-:-:S02]  /*6520*/  F2FP.BF16.F32.PACK_AB R70, R33, R62 ;  /* 0x0000003e2146723e */ /* 0x010fc400000010ff */
[----:B-----5:R-:W-:Y:S01]  /*6530*/  F2FP.BF16.F32.PACK_AB R69, R106, R45 ;  /* 0x0000002d6a45723e */ /* 0x020fe200000010ff */
[----:B------:R-:W-:Y:S01]  /*6540*/  IMAD.IADD R102, R5, 0x1, R103 ;  /* 0x0000000105667824 */ /* 0x000fe200078e0267 */
[----:B------:R-:W-:Y:S01]  /*6550*/  MUFU.EX2 R50, R50 ;  /* 0x0000003200327308 */ /* 0x000fe20000000800 */
[----:B------:R-:W3:Y:S01]  /*6560*/  LDSM.16.MT88.4 R84, [R156+0x6000] ;  /* 0x006000009c54783b */ /* 0x000ee20000004200 */
[----:B--2---:R-:W-:-:S03]  /*6570*/  F2FP.BF16.F32.PACK_AB R71, R39, R60 ;  /* 0x0000003c2747723e */ /* 0x004fc600000010ff */
[----:B------:R-:W2:Y:S03]  /*6580*/  LDSM.16.MT88.4 R16, [R102+0x6000] ;  /* 0x006000006610783b */ /* 0x000ea60000004200 */
[----:B------:R-:W4:Y:S01]  /*6590*/  MUFU.EX2 R29, R29 ;  /* 0x0000001d001d7308 */ /* 0x000f220000000800 */
[----:B------:R-:W-:Y:S01]  /*65a0*/  LDSM.16.MT88.4 R40, [R160+0x6800] ;  /* 0x00680000a028783b */ /* 0x000fe20000004200 */
[C---:B------:R-:W-:Y:S03]  /*65b0*/  HMMA.16816.F32.BF16 R80, R68.reuse, R76, RZ ;  /* 0x0000004c4450723c */ /* 0x040fe600000418ff */
[----:B------:R-:W-:Y:S03]  /*65c0*/  LDSM.16.MT88.4 R12, [R156+0x6800] ;  /* 0x006800009c0c783b */ /* 0x000fe60000004200 */
[----:B------:R-:W-:Y:S02]  /*65d0*/  MUFU.EX2 R30, R30 ;  /* 0x0000001e001e7308 */ /* 0x000fe40000000800 */
[----:B------:R-:W-:Y:S06]  /*65e0*/  HMMA.16816.F32.BF16 R76, R68, R78, RZ ;  /* 0x0000004e444c723c */ /* 0x000fec00000418ff */
[----:B------:R-:W5:Y:S08]  /*65f0*/  MUFU.EX2 R25, R25 ;  /* 0x0000001900197308 */ /* 0x000f700000000800 */
[----:B------:R-:W-:Y:S08]  /*6600*/  MUFU.EX2 R48, R48 ;  /* 0x0000003000307308 */ /* 0x000ff00000000800 */
[----:B------:R-:W1:Y:S08]  /*6610*/  MUFU.EX2 R31, R31 ;  /* 0x0000001f001f7308 */ /* 0x000e700000000800 */
[----:B------:R-:W-:Y:S08]  /*6620*/  MUFU.EX2 R27, R27 ;  /* 0x0000001b001b7308 */ /* 0x000ff00000000800 */
[----:B------:R-:W3:Y:S01]  /*6630*/  MUFU.EX2 R34, R34 ;  /* 0x0000002200227308 */ /* 0x000ee20000000800 */
[----:B----4-:R-:W-:-:S02]  /*6640*/  F2FP.BF16.F32.PACK_AB R4, R29, R50 ;  /* 0x000000321d04723e */ /* 0x010fc400000010ff */
[----:B-----5:R-:W-:Y:S02]  /*6650*/  F2FP.BF16.F32.PACK_AB R6, R25, R30 ;  /* 0x0000001e1906723e */ /* 0x020fe400000010ff */
[----:B-1----:R-:W-:Y:S02]  /*6660*/  F2FP.BF16.F32.PACK_AB R5, R31, R48 ;  /* 0x000000301f05723e */ /* 0x002fe400000010ff */
[----:B---3--:R-:W-:-:S07]  /*6670*/  F2FP.BF16.F32.PACK_AB R7, R34, R27 ;  /* 0x0000001b2207723e */ /* 0x008fce00000010ff */
[C---:B------:R-:W-:Y:S08]  /*6680*/  HMMA.16816.F32.BF16 R80, R4.reuse, R8, R80 ;  /* 0x000000080450723c */ /* 0x040ff00000041850 */
[----:B------:R-:W-:Y:S01]  /*6690*/  HMMA.16816.F32.BF16 R76, R4, R10, R76 ;  /* 0x0000000a044c723c */ /* 0x000fe2000004184c */
[----:B------:R-:W1:Y:S07]  /*66a0*/  LDSM.16.MT88.4 R8, [R102+0x6800] ;  /* 0x006800006608783b */ /* 0x000e6e0000004200 */
[C---:B------:R-:W-:Y:S08]  /*66b0*/  HMMA.16816.F32.BF16 R96, R68.reuse, R92, RZ ;  /* 0x0000005c4460723c */ /* 0x040ff000000418ff */
[C---:B------:R-:W-:Y:S08]  /*66c0*/  HMMA.16816.F32.BF16 R88, R68.reuse, R84, RZ ;  /* 0x000000544458723c */ /* 0x040ff000000418ff */
[C---:B------:R-:W-:Y:S08]  /*66d0*/  HMMA.16816.F32.BF16 R92, R68.reuse, R94, RZ ;  /* 0x0000005e445c723c */ /* 0x040ff000000418ff */
[C---:B------:R-:W-:Y:S08]  /*66e0*/  HMMA.16816.F32.BF16 R84, R68.reuse, R86, RZ ;  /* 0x000000564454723c */ /* 0x040ff000000418ff */
[C---:B--2---:R-:W-:Y:S08]  /*66f0*/  HMMA.16816.F32.BF16 R72, R68.reuse, R16, RZ ;  /* 0x000000104448723c */ /* 0x044ff000000418ff */
[----:B------:R-:W-:Y:S01]  /*6700*/  HMMA.16816.F32.BF16 R68, R68, R18, RZ ;  /* 0x000000124444723c */ /* 0x000fe200000418ff */
[-CC-:B------:R-:W-:Y:S01]  /*6710*/  FFMA.FTZ R120, R214, R26.reuse, -R35.reuse ;  /* 0x0000001ad6787223 */ /* 0x180fe20000010823 */
[-CC-:B------:R-:W-:Y:S01]  /*6720*/  FFMA.FTZ R49, R216, R26.reuse, -R35.reuse ;  /* 0x0000001ad8317223 */ /* 0x180fe20000010823 */
[-C--:B------:R-:W-:Y:S01]  /*6730*/  FFMA.FTZ R108, R108, R26.reuse, -R35 ;  /* 0x0000001a6c6c7223 */ /* 0x080fe20000010823 */
        /* <DEDUP_REMOVED lines=9> */
[-C--:B------:R-:W-:Y:S01]  /*67d0*/  FFMA.FTZ R43, R218, R26.reuse, -R35 ;  /* 0x0000001ada2b7223 */ /* 0x080fe20000010823 */
        /* <DEDUP_REMOVED lines=69> */
[----:B------:R-:W-:Y:S08]  /*6c30*/  MUFU.EX2 R152, R152 ;  /* 0x0000009800987308 */ /* 0x000ff00000000800 */
        /* <DEDUP_REMOVED lines=47> */
[-CC-:B------:R-:W-:Y:S01]  /*6f30*/  FFMA.FTZ R116, R116, R26.reuse, -R35.reuse ;  /* 0x0000001a74747223 */ /* 0x180fe20000010823 */
[-CC-:B------:R-:W-:Y:S01]  /*6f40*/  FFMA.FTZ R59, R114, R26.reuse, -R35.reuse ;  /* 0x0000001a723b7223 */ /* 0x180fe20000010823 */
[----:B------:R-:W-:-:S02]  /*6f50*/  FFMA.FTZ R112, R112, R26, -R35 ;  /* 0x0000001a70707223 */ /* 0x000fc40000010823 */
[C---:B------:R-:W-:Y:S08]  /*6f60*/  HMMA.16816.F32.BF16 R88, R4.reuse, R16, R88 ;  /* 0x000000100458723c */ /* 0x040ff00000041858 */
[C---:B--2---:R-:W-:Y:S08]  /*6f70*/  HMMA.16816.F32.BF16 R80, R4.reuse, R12, R80 ;  /* 0x0000000c0450723c */ /* 0x044ff00000041850 */
[----:B------:R-:W-:Y:S01]  /*6f80*/  HMMA.16816.F32.BF16 R76, R4, R14, R76 ;  /* 0x0000000e044c723c */ /* 0x000fe2000004184c */
[----:B------:R-:W2:Y:S01]  /*6f90*/  LDSM.16.MT88.4 R12, [R160+0x9000] ;  /* 0x00900000a00c783b */ /* 0x000ea20000004200 */
[-CC-:B------:R-:W-:Y:S01]  /*6fa0*/  FFMA.FTZ R110, R110, R26.reuse, -R23.reuse ;  /* 0x0000001a6e6e7223 */ /* 0x180fe20000010817 */
[-CC-:B------:R-:W-:Y:S01]  /*6fb0*/  FFMA.FTZ R115, R104, R26.reuse, -R23.reuse ;  /* 0x0000001a68737223 */ /* 0x180fe20000010817 */
[----:B------:R-:W-:-:S04]  /*6fc0*/  FFMA.FTZ R66, R66, R26, -R23 ;  /* 0x0000001a42427223 */ /* 0x000fc80000010817 */
[C---:B------:R-:W-:Y:S08]  /*6fd0*/  HMMA.16816.F32.BF16 R84, R4.reuse, R18, R84 ;  /* 0x000000120454723c */ /* 0x040ff00000041854 */
[C---:B-1----:R-:W-:Y:S08]  /*6fe0*/  HMMA.16816.F32.BF16 R72, R4.reuse, R8, R72 ;  /* 0x000000080448723c */ /* 0x042ff00000041848 */
[----:B------:R-:W-:Y:S01]  /*6ff0*/  HMMA.16816.F32.BF16 R68, R4, R10, R68 ;  /* 0x0000000a0444723c */ /* 0x000fe20000041844 */
[----:B------:R-:W-:Y:S01]  /*7000*/  FADD.FTZ R5, R45, R106 ;  /* 0x0000006a2d057221 */ /* 0x000fe20000010000 */
[----:B------:R-:W-:Y:S01]  /*7010*/  FFMA.FTZ R45, R64, R26, -R23 ;  /* 0x0000001a402d7223 */ /* 0x000fe20000010817 */
[----:B------:R-:W-:Y:S01]  /*7020*/  MUFU.EX2 R113, R113 ;  /* 0x0000007100717308 */ /* 0x000fe20000000800 */
[----:B------:R-:W1:Y:S04]  /*7030*/  LDSM.16.MT88.4 R8, [R156+0x9000] ;  /* 0x009000009c08783b */ /* 0x000e680000004200 */
[----:B------:R-:W3:Y:S03]  /*7040*/  LDSM.16.MT88.4 R16, [R103+0x9000] ;  /* 0x009000006710783b */ /* 0x000ee60000004200 */
[----:B------:R-:W4:Y:S08]  /*7050*/  MUFU.EX2 R116, R116 ;  /* 0x0000007400747308 */ /* 0x000f300000000800 */
[----:B------:R-:W-:Y:S08]  /*7060*/  MUFU.EX2 R59, R59 ;  /* 0x0000003b003b7308 */ /* 0x000ff00000000800 */
        /* <DEDUP_REMOVED lines=8> */
[----:B----4-:R-:W-:Y:S02]  /*70f0*/  F2FP.BF16.F32.PACK_AB R4, R116, R113 ;  /* 0x000000717404723e */ /* 0x010fe400000010ff */
[----:B-----5:R-:W-:Y:S01]  /*7100*/  F2FP.BF16.F32.PACK_AB R6, R112, R59 ;  /* 0x0000003b7006723e */ /* 0x020fe200000010ff */
[----:B------:R-:W-:Y:S01]  /*7110*/  FADD.FTZ R50, R50, R5 ;  /* 0x0000000532327221 */ /* 0x000fe20000010000 */
[----:B--2---:R-:W-:Y:S02]  /*7120*/  F2FP.BF16.F32.PACK_AB R5, R115, R110 ;  /* 0x0000006e7305723e */ /* 0x004fe400000010ff */
[----:B-1----:R-:W-:-:S07]  /*7130*/  F2FP.BF16.F32.PACK_AB R7, R45, R66 ;  /* 0x000000422d07723e */ /* 0x002fce00000010ff */
[----:B------:R-:W-:Y:S01]  /*7140*/  HMMA.16816.F32.BF16 R96, R4, R12, R96 ;  /* 0x0000000c0460723c */ /* 0x000fe20000041860 */
[----:B------:R-:W-:-:S07]  /*7150*/  FADD.FTZ R39, R39, R60 ;  /* 0x0000003c27277221 */ /* 0x000fce0000010000 */
[----:B------:R-:W-:Y:S01]  /*7160*/  HMMA.16816.F32.BF16 R92, R4, R14, R92 ;  /* 0x0000000e045c723c */ /* 0x000fe2000004185c */
[----:B------:R-:W1:Y:S01]  /*7170*/  LDSM.16.MT88.4 R12, [R102+0x9000] ;  /* 0x00900000660c783b */ /* 0x000e620000004200 */
[----:B------:R-:W-:Y:S01]  /*7180*/  FFMA.FTZ R192, R52, R26, -R35 ;  /* 0x0000001a34c07223 */ /* 0x000fe20000010823 */
[----:B------:R-:W-:Y:S01]  /*7190*/  FADD.FTZ R52, R48, R39 ;  /* 0x0000002730347221 */ /* 0x000fe20000010000 */
[----:B------:R-:W-:-:S03]  /*71a0*/  FADD.FTZ R29, R29, R50 ;  /* 0x000000321d1d7221 */ /* 0x000fc60000010000 */
[----:B------:R-:W-:Y:S01]  /*71b0*/  FADD.FTZ R52, R31, R52 ;  /* 0x000000341f347221 */ /* 0x000fe20000010000 */
[----:B------:R-:W-:Y:S01]  /*71c0*/  HMMA.16816.F32.BF16 R88, R4, R8, R88 ;  /* 0x000000080458723c */ /* 0x000fe20000041858 */
[----:B------:R-:W-:Y:S02]  /*71d0*/  FADD.FTZ R30, R30, R29 ;  /* 0x0000001d1e1e7221 */ /* 0x000fe40000010000 */
[----:B------:R-:W-:-:S05]  /*71e0*/  FADD.FTZ R27, R27, R52 ;  /* 0x000000341b1b7221 */ /* 0x000fca0000010000 */
[----:B------:R-:W-:Y:S01]  /*71f0*/  HMMA.16816.F32.BF16 R84, R4, R10, R84 ;  /* 0x0000000a0454723c */ /* 0x000fe20000041854 */
[----:B------:R-:W2:Y:S01]  /*7200*/  LDSM.16.MT88.4 R8, [R160+0x9800] ;  /* 0x00980000a008783b */ /* 0x000ea20000004200 */
[----:B------:R-:W-:-:S06]  /*7210*/  FADD.FTZ R34, R34, R27 ;  /* 0x0000001b22227221 */ /* 0x000fcc0000010000 */
[C---:B---3--:R-:W-:Y:S01]  /*7220*/  HMMA.16816.F32.BF16 R80, R4.reuse, R16, R80 ;  /* 0x000000100450723c */ /* 0x048fe20000041850 */
[----:B------:R-:W-:Y:S01]  /*7230*/  FADD.FTZ R17, R25, R30 ;  /* 0x0000001e19117221 */ /* 0x000fe20000010000 */
[-CC-:B------:R-:W-:Y:S01]  /*7240*/  FFMA.FTZ R58, R58, R26.reuse, -R35.reuse ;  /* 0x0000001a3a3a7223 */ /* 0x180fe20000010823 */
[-CC-:B------:R-:W-:Y:S01]  /*7250*/  FFMA.FTZ R33, R56, R26.reuse, -R35.reuse ;  /* 0x0000001a38217223 */ /* 0x180fe20000010823 */
[-C--:B------:R-:W-:Y:S01]  /*7260*/  FFMA.FTZ R54, R54, R26.reuse, -R35 ;  /* 0x0000001a36367223 */ /* 0x080fe20000010823 */
[----:B------:R-:W-:Y:S01]  /*7270*/  FADD.FTZ R120, R120, R17 ;  /* 0x0000001178787221 */ /* 0x000fe20000010000 */
[-CC-:B------:R-:W-:Y:S01]  /*7280*/  FFMA.FTZ R39, R46, R26.reuse, -R23.reuse ;  /* 0x0000001a2e277223 */ /* 0x180fe20000010817 */
[-CC-:B------:R-:W-:Y:S01]  /*7290*/  FFMA.FTZ R44, R44, R26.reuse, -R23.reuse ;  /* 0x0000001a2c2c7223 */ /* 0x180fe20000010817 */
[----:B------:R-:W-:Y:S01]  /*72a0*/  HMMA.16816.F32.BF16 R76, R4, R18, R76 ;  /* 0x00000012044c723c */ /* 0x000fe2000004184c */
        /* <DEDUP_REMOVED lines=18> */
[----:B-1----:R-:W-:Y:S01]  /*73d0*/  HMMA.16816.F32.BF16 R72, R4, R12, R72 ;  /* 0x0000000c0448723c */ /* 0x002fe20000041848 */
[----:B------:R-:W-:Y:S01]  /*73e0*/  FADD.FTZ R130, R130, R43 ;  /* 0x0000002b82827221 */ /* 0x000fe20000010000 */
[----:B------:R-:W-:-:S06]  /*73f0*/  FADD.FTZ R126, R126, R41 ;  /* 0x000000297e7e7221 */ /* 0x000fcc0000010000 */
[----:B------:R-:W-:Y:S01]  /*7400*/  HMMA.16816.F32.BF16 R68, R4, R14, R68 ;  /* 0x0000000e0444723c */ /* 0x000fe20000041844 */
[----:B------:R-:W1:Y:S01]  /*7410*/  LDSM.16.MT88.4 R12, [R103+0x9800] ;  /* 0x00980000670c783b */ /* 0x000e620000004200 */
[----:B------:R-:W-:Y:S01]  /*7420*/  FADD.FTZ R57, R57, R130 ;  /* 0x0000008239397221 */ /* 0x000fe20000010000 */
[----:B------:R-:W-:Y:S01]  /*7430*/  FADD.FTZ R55, R55, R126 ;  /* 0x0000007e37377221 */ /* 0x000fe20000010000 */
[----:B----4-:R-:W-:Y:S02]  /*7440*/  F2FP.BF16.F32.PACK_AB R4, R33, R48 ;  /* 0x000000302104723e */ /* 0x010fe400000010ff */
[----:B-----5:R-:W-:Y:S01]  /*7450*/  F2FP.BF16.F32.PACK_AB R6, R192, R35 ;  /* 0x00000023c006723e */ /* 0x020fe200000010ff */
[----:B------:R-:W-:Y:S01]  /*7460*/  FADD.FTZ R124, R124, R57 ;  /* 0x000000397c7c7221 */ /* 0x000fe20000010000 */
[----:B--2---:R-:W-:Y:S01]  /*7470*/  F2FP.BF16.F32.PACK_AB R5, R44, R39 ;  /* 0x000000272c05723e */ /* 0x004fe200000010ff */
        /* <DEDUP_REMOVED lines=29> */
[----:B--2---:R-:W-:Y:S03]  /*7650*/  HMMA.16816.F32.BF16 R72, R4, R8, R72 ;  /* 0x000000080448723c */ /* 0x004fe60000041848 */
[----:B------:R-:W-:Y:S01]  /*7660*/  FADD.FTZ R9, R59, R116 ;  /* 0x000000743b097221 */ /* 0x000fe20000010000 */
[----:B------:R-:W-:Y:S01]  /*7670*/  FADD.FTZ R8, R66, R115 ;  /* 0x0000007342087221 */ /* 0x000fe20000010000 */
[----:B------:R-:W-:-:S02]  /*7680*/  ISETP.GT.AND P1, PT, R24, R171, PT ;  /* 0x000000ab1800720c */ /* 0x000fc40003f24270 */
        /* <DEDUP_REMOVED lines=83> */
.L_x_10847:
        /* <DEDUP_REMOVED lines=8> */
.L_x_10848:
[----:B------:R-:W-:Y:S05]  /*7c40*/  BSYNC.RECONVERGENT B0 ;  /* 0x0000000000007941 */ /* 0x000fea0003800200 */
.L_x_10846:
[----:B------:R-:W-:Y:S02]  /*7c50*/  ISETP.GE.AND P1, PT, R178, R177, PT ;  /* 0x000000b1b200720c */ /* 0x000fe40003f26270 */
[----:B------:R-:W-:-:S04]  /*7c60*/  IADD3 R8, P2, PT, R21, R174, RZ ;  /* 0x000000ae15087210 */ /* 0x000fc80007f5e0ff */
[----:B------:R-:W-:-:S07]  /*7c70*/  IADD3.X R9, PT, PT, R20, R175, RZ, P2, !PT ;  /* 0x000000af14097210 */ /* 0x000fce00017fe4ff */
[-C--:B------:R-:W-:Y:S01]  /*7c80*/  @!P1 MOV R14, R8.reuse ;  /* 0x00000008000e9202 */ /* 0x080fe20000000f00 */
[C---:B------:R-:W-:Y:S01]  /*7c90*/  @!P1 IMAD R6, R169.reuse, 0x60, RZ ;  /* 0x00000060a9069824 */ /* 0x040fe200078e02ff */
[-C--:B------:R-:W-:Y:S01]  /*7ca0*/  @!P1 MOV R15, R9.reuse ;  /* 0x00000009000f9202 */ /* 0x080fe20000000f00 */
[C---:B------:R-:W-:Y:S01]  /*7cb0*/  @!P1 IMAD R4, R169.reuse, 0xc0, RZ ;  /* 0x000000c0a9049824 */ /* 0x040fe200078e02ff */
[-C--:B------:R-:W-:Y:S01]  /*7cc0*/  @!P1 MOV R10, R8.reuse ;  /* 0x00000008000a9202 */ /* 0x080fe20000000f00 */
[----:B------:R-:W-:Y:S01]  /*7cd0*/  @!P1 IMAD R5, R169, 0xa0, RZ ;  /* 0x000000a0a9059824 */ /* 0x000fe200078e02ff */
[-C--:B------:R-:W-:Y:S01]  /*7ce0*/  @!P1 MOV R11, R9.reuse ;  /* 0x00000009000b9202 */ /* 0x080fe20000000f00 */
[C---:B------:R-:W-:Y:S01]  /*7cf0*/  @!P1 IMAD.WIDE.U32 R14, R168.reuse, 0x60, R14 ;  /* 0x00000060a80e9825 */ /* 0x040fe200078e000e */
[-C--:B------:R-:W-:Y:S01]  /*7d00*/  @!P1 MOV R12, R8.reuse ;  /* 0x00000008000c9202 */ /* 0x080fe20000000f00 */
[----:B------:R-:W-:Y:S01]  /*7d10*/  @P1 STS.128 [R179+0x6000], RZ ;  /* 0x006000ffb3001388 */ /* 0x000fe20000000c00 */
[----:B------:R-:W-:Y:S01]  /*7d20*/  @!P1 MOV R13, R9 ;  /* 0x00000009000d9202 */ /* 0x000fe20000000f00 */
[----:B------:R-:W-:Y:S01]  /*7d30*/  @!P1 IMAD.WIDE.U32 R10, R168, 0xc0, R10 ;  /* 0x000000c0a80a9825 */ /* 0x000fe200078e000a */
[----:B------:R-:W-:Y:S01]  /*7d40*/  @!P1 IADD3 R15, PT, PT, R6, R15, RZ ;  /* 0x0000000f060f9210 */ /* 0x000fe20007ffe0ff */
[----:B------:R-:W-:Y:S01]  /*7d50*/  @!PT LDS RZ, [RZ] ;  /* 0x00000000fffff984 */ /* 0x000fe20000000800 */
[----:B------:R-:W-:Y:S01]  /*7d60*/  @!PT LDS RZ, [RZ] ;  /* 0x00000000fffff984 */ /* 0x000fe20000000800 */
[----:B------:R-:W-:Y:S01]  /*7d70*/  @!PT LDS RZ, [RZ] ;  /* 0x00000000fffff984 */ /* 0x000fe20000000800 */
[----:B------:R-:W-:Y:S01]  /*7d80*/  @!P1 LDGSTS.E.BYPASS.LTC128B.128 [R179+0x6000], desc[UR4][R174.64] ;  /* 0x06000000aeb39fae */ /* 0x000fe2000b981a04 */
[CC--:B------:R-:W-:Y:S01]  /*7d90*/  @!P1 LEA R6, P2, R168.reuse, R8.reuse, 0x5 ;  /* 0x00000008a8069211 */ /* 0x0c0fe200078428ff */
[----:B------:R-:W-:Y:S01]  /*7da0*/  @!P1 IMAD.WIDE.U32 R12, R168, 0xa0, R12 ;  /* 0x000000a0a80c9825 */ /* 0x000fe200078e000c */
[----:B------:R-:W-:Y:S01]  /*7db0*/  @!P1 IADD3 R11, PT, PT, R4, R11, RZ ;  /* 0x0000000b040b9210 */ /* 0x000fe20007ffe0ff */
[----:B------:R-:W-:Y:S01]  /*7dc0*/  @P1 STS.128 [R179+0x6800], RZ ;  /* 0x006800ffb3001388 */ /* 0x000fe20000000c00 */
[----:B------:R-:W-:-:S02]  /*7dd0*/  @!P1 LEA R4, P3, R168, R8, 0x6 ;  /* 0x00000008a8049211 */ /* 0x000fc400078630ff */
[C-C-:B------:R-:W-:Y:S01]  /*7de0*/  @!P1 LEA.HI.X R7, R168.reuse, R9, R169.reuse, 0x5, P2 ;  /* 0x00000009a8079211 */ /* 0x140fe200010f2ca9 */
[----:B------:R-:W-:Y:S01]  /*7df0*/  @!PT LDS RZ, [RZ] ;  /* 0x00000000fffff984 */ /* 0x000fe20000000800 */
[----:B------:R-:W-:Y:S01]  /*7e00*/  @!PT LDS RZ, [RZ] ;  /* 0x00000000fffff984 */ /* 0x000fe20000000800 */
[----:B------:R-:W-:Y:S01]  /*7e10*/  @!PT LDS RZ, [RZ] ;  /* 0x00000000fffff984 */ /* 0x000fe20000000800 */
[----:B------:R-:W-:Y:S01]  /*7e20*/  @!P1 LDGSTS.E.BYPASS.LTC128B.128 [R179+0x6800], desc[UR4][R8.64] ;  /* 0x0680000008b39fae */ /* 0x000fe2000b981a04 */
[----:B------:R-:W-:Y:S02]  /*7e30*/  @!P1 IADD3 R17, PT, PT, R5, R13, RZ ;  /* 0x0000000d05119210 */ /* 0x000fe40007ffe0ff */
[C---:B------:R-:W-:Y:S01]  /*7e40*/  @!P1 LEA R18, P2, R168.reuse, R8, 0x7 ;  /* 0x00000008a8129211 */ /* 0x040fe200078438ff */
[----:B------:R-:W-:Y:S01]  /*7e50*/  @P1 STS.128 [R179+0x7000], RZ ;  /* 0x007000ffb3001388 */ /* 0x000fe20000000c00 */
[CCC-:B------:R-:W-:Y:S02]  /*7e60*/  @!P1 LEA.HI.X R5, R168.reuse, R9.reuse, R169.reuse, 0x6, P3 ;  /* 0x00000009a8059211 */ /* 0x1c0fe400018f34a9 */
[----:B------:R-:W-:Y:S01]  /*7e70*/  @!P1 LEA.HI.X R19, R168, R9, R169, 0x7, P2 ;  /* 0x00000009a8139211 */ /* 0x000fe200010f3ca9 */
        /* <DEDUP_REMOVED lines=31> */
[----:B------:R-:W4:Y:S04]  /*8070*/  LDSM.16.M88.4 R40, [R164+0x2000] ;  /* 0x00200000a428783b */ /* 0x000f280000000200 */
[----:B------:R-:W5:Y:S04]  /*8080*/  LD.E R39, desc[UR4][R2.64+0x18c] ;  /* 0x00018c0402277980 */ /* 0x000f68000c101900 */
[----:B------:R-:W-:Y:S04]  /*8090*/  LDSM.16.M88.4 R112, [R163] ;  /* 0x00000000a370783b */ /* 0x000fe80000000200 */
[----:B------:R-:W-:Y:S04]  /*80a0*/  LDSM.16.M88.4 R108, [R159+0x2000] ;  /* 0x002000009f6c783b */ /* 0x000fe80000000200 */
[----:B------:R-:W2:Y:S04]  /*80b0*/  LDSM.16.M88.4 R28, [R164+0x2800] ;  /* 0x00280000a41c783b */ /* 0x000ea80000000200 */
[----:B------:R-:W3:Y:S04]  /*80c0*/  LDSM.16.M88.4 R20, [R164+0x3000] ;  /* 0x00300000a414783b */ /* 0x000ee80000000200 */
[----:B-1----:R-:W1:Y:S04]  /*80d0*/  LDSM.16.M88.4 R12, [R164+0x3800] ;  /* 0x00380000a40c783b */ /* 0x002e680000000200 */
[----:B------:R-:W1:Y:S04]  /*80e0*/  LDSM.16.M88.4 R4, [R164+0x4000] ;  /* 0x00400000a404783b */ /* 0x000e680000000200 */
[----:B------:R-:W1:Y:S04]  /*80f0*/  LDSM.16.M88.4 R64, [R164+0x4800] ;  /* 0x00480000a440783b */ /* 0x000e680000000200 */
[----:B------:R-:W1:Y:S04]  /*8100*/  LDSM.16.M88.4 R56, [R164+0x5000] ;  /* 0x00500000a438783b */ /* 0x000e680000000200 */
[----:B------:R-:W1:Y:S01]  /*8110*/  LDSM.16.M88.4 R116, [R164+0x5800] ;  /* 0x00580000a474783b */ /* 0x000e620000000200 */
[C---:B----4-:R-:W-:Y:S03]  /*8120*/  HMMA.16816.F32.BF16 R44, R48.reuse, R40, RZ ;  /* 0x00000028302c723c */ /* 0x050fe600000418ff */
[----:B------:R-:W-:Y:S04]  /*8130*/  LDSM.16.M88.4 R124, [R159+0x2800] ;  /* 0x002800009f7c783b */ /* 0x000fe80000000200 */
[----:B------:R-:W-:Y:S01]  /*8140*/  LDSM.16.M88.4 R120, [R159+0x4000] ;  /* 0x004000009f78783b */ /* 0x000fe20000000200 */
[C---:B------:R-:W-:Y:S03]  /*8150*/  HMMA.16816.F32.BF16 R40, R48.reuse, R42, RZ ;  /* 0x0000002a3028723c */ /* 0x040fe600000418ff */
[----:B------:R-:W0:Y:S05]  /*8160*/  LDGDEPBAR ;  /* 0x00000000000079af */ /* 0x000e2a0000000000 */
[----:B--2---:R-:W-:Y:S08]  /*8170*/  HMMA.16816.F32.BF16 R32, R48, R28, RZ ;  /* 0x0000001c3020723c */ /* 0x004ff000000418ff */
[C---:B------:R-:W-:Y:S08]  /*8180*/  HMMA.16816.F32.BF16 R44, R112.reuse, R108, R44 ;  /* 0x0000006c702c723c */ /* 0x040ff0000004182c */
[----:B------:R-:W-:Y:S01]  /*8190*/  HMMA.16816.F32.BF16 R40, R112, R110, R40 ;  /* 0x0000006e7028723c */ /* 0x000fe20000041828 */
[----:B------:R-:W2:Y:S07]  /*81a0*/  LDSM.16.M88.4 R108, [R159+0x3800] ;  /* 0x003800009f6c783b */ /* 0x000eae0000000200 */
[C---:B---3--:R-:W-:Y:S08]  /*81b0*/  HMMA.16816.F32.BF16 R24, R48.reuse, R20, RZ ;  /* 0x000000143018723c */ /* 0x048ff000000418ff */
        /* <DEDUP_REMOVED lines=29> */
[C---:B-1----:R-:W-:Y:S08]  /*8390*/  HMMA.16816.F32.BF16 R104, R112.reuse, R116, R104 ;  /* 0x000000747068723c */ /* 0x042ff00000041868 */
[C---:B------:R-:W-:Y:S01]  /*83a0*/  HMMA.16816.F32.BF16 R64, R112.reuse, R118, R64 ;  /* 0x000000767040723c */ /* 0x040fe20000041840 */
[----:B------:R-:W1:Y:S07]  /*83b0*/  LDSM.16.M88.4 R116, [R158+0x2800] ;  /* 0x002800009e74783b */ /* 0x000e6e0000000200 */
[----:B------:R-:W-:Y:S01]  /*83c0*/  HMMA.16816.F32.BF16 R48, R112, R126, R48 ;  /* 0x0000007e7030723c */ /* 0x000fe20000041830 */
[----:B------:R-:W3:Y:S04]  /*83d0*/  LDSM.16.M88.4 R112, [R158+0x3000] ;  /* 0x003000009e70783b */ /* 0x000ee80000000200 */
[----:B------:R-:W-:Y:S03]  /*83e0*/  LDSM.16.M88.4 R124, [R158+0x4000] ;  /* 0x004000009e7c783b */ /* 0x000fe60000000200 */
        /* <DEDUP_REMOVED lines=20> */
[----:B------:R-:W2:Y:S07]  /*8530*/  LDSM.16.M88.4 R108, [R157+0x2800] ;  /* 0x002800009d6c783b */ /* 0x000eae0000000200 */
[C---:B-1----:R-:W-:Y:S08]  /*8540*/  HMMA.16816.F32.BF16 R44, R116.reuse, R112, R44 ;  /* 0x00000070742c723c */ /* 0x042ff0000004182c */
[C---:B------:R-:W-:Y:S01]  /*8550*/  HMMA.16816.F32.BF16 R40, R116.reuse, R114, R40 ;  /* 0x000000727428723c */ /* 0x040fe20000041828 */
[----:B------:R-:W1:Y:S07]  /*8560*/  LDSM.16.M88.4 R112, [R157+0x3000] ;  /* 0x003000009d70783b */ /* 0x000e6e0000000200 */
[C---:B--2---:R-:W-:Y:S08]  /*8570*/  HMMA.16816.F32.BF16 R32, R116.reuse, R108, R32 ;  /* 0x0000006c7420723c */ /* 0x044ff00000041820 */
[----:B------:R-:W-:Y:S03]  /*8580*/  HMMA.16816.F32.BF16 R28, R116, R110, R28 ;  /* 0x0000006e741c723c */ /* 0x000fe6000004181c */
[-C--:B-----5:R-:W-:Y:S01]  /*8590*/  FMUL.FTZ R108, R40, R39.reuse ;  /* 0x00000027286c7220 */ /* 0x0a0fe20000410000 */
[-C--:B------:R-:W-:Y:S01]  /*85a0*/  FMUL.FTZ R109, R41, R39.reuse ;  /* 0x00000027296d7220 */ /* 0x080fe20000410000 */
[-C--:B------:R-:W-:Y:S01]  /*85b0*/  FMUL.FTZ R110, R42, R39.reuse ;  /* 0x000000272a6e7220 */ /* 0x080fe20000410000 */
[----:B------:R-:W-:-:S02]  /*85c0*/  FMUL.FTZ R111, R43, R39 ;  /* 0x000000272b6f7220 */ /* 0x000fc40000410000 */
[----:B------:R-:W2:Y:S11]  /*85d0*/  LDSM.16.M88.4 R40, [R157+0x3800] ;  /* 0x003800009d28783b */ /* 0x000eb60000000200 */
[-C--:B------:R-:W-:Y:S01]  /*85e0*/  FMUL.FTZ R28, R28, R39.reuse ;  /* 0x000000271c1c7220 */ /* 0x080fe20000410000 */
[----:B-1----:R-:W-:Y:S01]  /*85f0*/  HMMA.16816.F32.BF16 R20, R116, R114, R20 ;  /* 0x000000727414723c */ /* 0x002fe20000041814 */
[-C--:B------:R-:W-:Y:S01]  /*8600*/  FMUL.FTZ R115, R34, R39.reuse ;  /* 0x0000002722737220 */ /* 0x080fe20000410000 */
[-C--:B------:R-:W-:Y:S01]  /*8610*/  FMUL.FTZ R114, R30, R39.reuse ;  /* 0x000000271e727220 */ /* 0x080fe20000410000 */
[----:B------:R-:W-:-:S05]  /*8620*/  FMUL.FTZ R34, R31, R39 ;  /* 0x000000271f227220 */ /* 0x000fca0000410000 */
[----:B------:R-:W-:Y:S01]  /*8630*/  HMMA.16816.F32.BF16 R24, R116, R112, R24 ;  /* 0x000000707418723c */ /* 0x000fe20000041818 */
[-C--:B------:R-:W-:Y:S01]  /*8640*/  FMUL.FTZ R113, R32, R39.reuse ;  /* 0x0000002720717220 */ /* 0x080fe20000410000 */
[-C--:B------:R-:W-:Y:S01]  /*8650*/  FMUL.FTZ R112, R35, R39.reuse ;  /* 0x0000002723707220 */ /* 0x080fe20000410000 */
[-C--:B------:R-:W-:Y:S01]  /*8660*/  FMUL.FTZ R32, R29, R39.reuse ;  /* 0x000000271d207220 */ /* 0x080fe20000410000 */
[----:B------:R1:W3:Y:S02]  /*8670*/  MUFU.TANH R35, R28 ;  /* 0x0000001c00237308 */ /* 0x0002e40000002400 */
[----:B-1----:R-:W1:Y:S05]  /*8680*/  LDSM.16.M88.4 R28, [R157+0x4000] ;  /* 0x004000009d1c783b */ /* 0x002e6a0000000200 */
[-C--:B------:R-:W-:Y:S01]  /*8690*/  FMUL.FTZ R20, R20, R39.reuse ;  /* 0x0000002714147220 */ /* 0x080fe20000410000 */
[-C--:B------:R-:W-:Y:S01]  /*86a0*/  FMUL.FTZ R21, R21, R39.reuse ;  /* 0x0000002715157220 */ /* 0x080fe20000410000 */
[C---:B------:R-:W-:Y:S08]  /*86b0*/  HMMA.16816.F32.BF16 R8, R120.reuse, R124, R8 ;  /* 0x0000007c7808723c */ /* 0x040ff00000041808 */
[----:B------:R-:W-:Y:S01]  /*86c0*/  HMMA.16816.F32.BF16 R4, R120, R126, R4 ;  /* 0x0000007e7804723c */ /* 0x000fe20000041804 */
[-C--:B------:R-:W-:Y:S01]  /*86d0*/  FMUL.FTZ R121, R26, R39.reuse ;  /* 0x000000271a797220 */ /* 0x080fe20000410000 */
[----:B------:R-:W-:-:S06]  /*86e0*/  FMUL.FTZ R26, R23, R39 ;  /* 0x00000027171a7220 */ /* 0x000fcc0000410000 */
[C---:B--2---:R-:W-:Y:S01]  /*86f0*/  HMMA.16816.F32.BF16 R16, R116.reuse, R40, R16 ;  /* 0x000000287410723c */ /* 0x044fe20000041810 */
[-C--:B------:R-:W-:Y:S02]  /*8700*/  FMUL.FTZ R41, R25, R39.reuse ;  /* 0x0000002719297220 */ /* 0x080fe40000410000 */
[----:B------:R-:W2:Y:S05]  /*8710*/  MUFU.TANH R25, R21 ;  /* 0x0000001500197308 */ /* 0x000eaa0000002400 */
[C---:B------:R-:W-:Y:S01]  /*8720*/  HMMA.16816.F32.BF16 R12, R116.reuse, R42, R12 ;  /* 0x0000002a740c723c */ /* 0x040fe2000004180c */
[-C--:B------:R-:W-:Y:S01]  /*8730*/  FMUL.FTZ R42, R27, R39.reuse ;  /* 0x000000271b2a7220 */ /* 0x080fe20000410000 */
[-C--:B------:R-:W-:Y:S01]  /*8740*/  FMUL.FTZ R43, R22, R39.reuse ;  /* 0x00000027162b7220 */ /* 0x080fe20000410000 */
[----:B------:R4:W1:Y:S02]  /*8750*/  MUFU.TANH R27, R20 ;  /* 0x00000014001b7308 */ /* 0x0008640000002400 */
[----:B----4-:R-:W4:Y:S03]  /*8760*/  LDSM.16.M88.4 R20, [R157+0x4800] ;  /* 0x004800009d14783b */ /* 0x010f260000000200 */
[C---:B-1----:R-:W-:Y:S08]  /*8770*/  HMMA.16816.F32.BF16 R4, R116.reuse, R30, R4 ;  /* 0x0000001e7404723c */ /* 0x042ff00000041804 */
[----:B------:R-:W-:Y:S01]  /*8780*/  HMMA.16816.F32.BF16 R8, R116, R28, R8 ;  /* 0x0000001c7408723c */ /* 0x000fe20000041808 */
[----:B------:R-:W-:-:S02]  /*8790*/  FMUL.FTZ R29, R18, R39 ;  /* 0x00000027121d7220 */ /* 0x000fc40000410000 */
[-C--:B------:R-:W-:Y:S01]  /*87a0*/  FMUL.FTZ R18, R12, R39.reuse ;  /* 0x000000270c127220 */ /* 0x080fe20000410000 */
[----:B------:R-:W-:-:S07]  /*87b0*/  FMUL.FTZ R28, R14, R39 ;  /* 0x000000270e1c7220 */ /* 0x000fce0000410000 */
[-C--:B------:R-:W-:Y:S01]  /*87c0*/  FMUL.FTZ R4, R4, R39.reuse ;  /* 0x0000002704047220 */ /* 0x080fe20000410000 */
[-C--:B------:R-:W-:Y:S01]  /*87d0*/  FMUL.FTZ R5, R5, R39.reuse ;  /* 0x0000002705057220 */ /* 0x080fe20000410000 */
[-C--:B------:R-:W-:Y:S01]  /*87e0*/  FMUL.FTZ R6, R6, R39.reuse ;  /* 0x0000002706067220 */ /* 0x080fe20000410000 */
[-C--:B------:R-:W-:Y:S01]  /*87f0*/  FMUL.FTZ R7, R7, R39.reuse ;  /* 0x0000002707077220 */ /* 0x080fe20000410000 */
[----:B------:R-:W1:Y:S04]  /*8800*/  MUFU.TANH R123, R4 ;  /* 0x00000004007b7308 */ /* 0x000e680000002400 */
[-C--:B------:R-:W-:Y:S01]  /*8810*/  FMUL.FTZ R14, R8, R39.reuse ;  /* 0x00000027080e7220 */ /* 0x080fe20000410000 */
[-C--:B------:R-:W-:Y:S01]  /*8820*/  FMUL.FTZ R12, R9, R39.reuse ;  /* 0x00000027090c7220 */ /* 0x080fe20000410000 */
[----:B------:R-:W-:-:S02]  /*8830*/  FMUL.FTZ R125, R11, R39 ;  /* 0x000000270b7d7220 */ /* 0x000fc40000410000 */
[----:B------:R-:W1:Y:S01]  /*8840*/  MUFU.TANH R127, R6 ;  /* 0x00000006007f7308 */ /* 0x000e620000002400 */
[C---:B----4-:R-:W-:Y:S01]  /*8850*/  HMMA.16816.F32.BF16 R104, R116.reuse, R20, R104 ;  /* 0x000000147468723c */ /* 0x050fe20000041868 */
[-C--:B------:R-:W-:Y:S02]  /*8860*/  FMUL.FTZ R21, R10, R39.reuse ;  /* 0x000000270a157220 */ /* 0x080fe40000410000 */
[----:B------:R-:W4:Y:S04]  /*8870*/  LDSM.16.M88.4 R8, [R157+0x5000] ;  /* 0x005000009d08783b */ /* 0x000f280000000200 */
[----:B------:R-:W1:Y:S01]  /*8880*/  MUFU.TANH R31, R7 ;  /* 0x00000007001f7308 */ /* 0x000e620000002400 */
[C---:B------:R-:W-:Y:S07]  /*8890*/  HMMA.16816.F32.BF16 R64, R116.reuse, R22, R64 ;  /* 0x000000167440723c */ /* 0x040fee0000041840 */
[----:B------:R5:W1:Y:S02]  /*88a0*/  MUFU.TANH R23, R5 ;  /* 0x0000000500177308 */ /* 0x000a640000002400 */
[----:B-----5:R-:W5:Y:S01]  /*88b0*/  LDSM.16.M88.4 R4, [R157+0x5800] ;  /* 0x005800009d04783b */ /* 0x020f620000000200 */
        /* <DEDUP_REMOVED lines=17> */
[----:B------:R-:W4:Y:S01]  /*89d0*/  MUFU.TANH R108, R108 ;  /* 0x0000006c006c7308 */ /* 0x000f220000002400 */
[----:B------:R-:W-:-:S04]  /*89e0*/  DEPBAR.LE SB0, 0x0 ;  /* 0x000080000000791a */ /* 0x000fc80000000000 */
[C---:B-----5:R-:W-:Y:S08]  /*89f0*/  HMMA.16816.F32.BF16 R48, R116.reuse, R6, R48 ;  /* 0x000000067430723c */ /* 0x060ff00000041830 */
[----:B------:R-:W-:Y:S01]  /*8a00*/  HMMA.16816.F32.BF16 R52, R116, R4, R52 ;  /* 0x000000047434723c */ /* 0x000fe20000041834 */
        /* <DEDUP_REMOVED lines=8> */
[----:B------:R-:W-:-:S02]  /*8a90*/  FMUL.FTZ R65, R67, R39 ;  /* 0x0000002743417220 */ /* 0x000fc40000410000 */
        /* <DEDUP_REMOVED lines=11> */
[----:B-----5:R-:W-:Y:S01]  /*8b50*/  IADD3 R20, PT, PT, R38, -0x2, RZ ;  /* 0xfffffffe26147810 */ /* 0x020fe20007ffe0ff */
[----:B------:R-:W-:-:S03]  /*8b60*/  FMUL.FTZ R52, R52, R39 ;  /* 0x0000002734347220 */ /* 0x000fc60000410000 */
[----:B------:R-:W-:Y:S01]  /*8b70*/  ISETP.GT.AND P2, PT, R20, R171, PT ;  /* 0x000000ab1400720c */ /* 0x000fe20003f44270 */
        /* <DEDUP_REMOVED lines=61> */
[----:B------:R-:W-:Y:S01]  /*8f50*/  IADD3 R54, PT, PT, R38, -0x1, RZ ;  /* 0xffffffff26367810 */ /* 0x000fe20007ffe0ff */
[----:B------:R-:W-:Y:S02]  /*8f60*/  IMAD.SHL.U32 R6, R20, 0x80, RZ ;  /* 0x0000008014067824 */ /* 0x000fe400078e00ff */
[----:B------:R-:W3:Y:S02]  /*8f70*/  LD.E.64 R116, desc[UR4][R2.64+0x20] ;  /* 0x0000200402747980 */ /* 0x000ee4000c101b00 */
[----:B------:R-:W-:Y:S01]  /*8f80*/  IMAD.SHL.U32 R54, R54, 0x80, RZ ;  /* 0x0000008036367824 */ /* 0x000fe200078e00ff */
[----:B------:R-:W-:-:S04]  /*8f90*/  IABS R39, R6 ;  /* 0x0000000600277213 */ /* 0x000fc80000000000 */
[----:B------:R-:W-:Y:S02]  /*8fa0*/  IADD3 R54, PT, PT, R54, -0x100, RZ ;  /* 0xffffff0036367810 */ /* 0x000fe40007ffe0ff */
[-C--:B--2---:R-:W-:Y:S02]  /*8fb0*/  IABS R50, R67.reuse ;  /* 0x0000004300327213 */ /* 0x084fe40000000000 */
[----:B------:R-:W-:Y:S02]  /*8fc0*/  LOP3.LUT R6, R6, R67, RZ, 0x3c, !PT ;  /* 0x0000004306067212 */ /* 0x000fe400078e3cff */
[----:B-1----:R-:W1:Y:S02]  /*8fd0*/  I2F.RP R24, R50 ;  /* 0x0000003200187306 */ /* 0x002e640000209400 */
[----:B------:R-:W-:-:S06]  /*8fe0*/  ISETP.GE.AND P3, PT, R6, RZ, PT ;  /* 0x000000ff0600720c */ /* 0x000fcc0003f66270 */
[----:B-1----:R-:W1:Y:S02]  /*8ff0*/  MUFU.RCP R106, R24 ;  /* 0x00000018006a7308 */ /* 0x002e640000001000 */
[----:B-1----:R-:W-:Y:S01]  /*9000*/  VIADD R106, R106, 0xffffffe ;  /* 0x0ffffffe6a6a7836 */ /* 0x002fe20000000000 */
[----:B------:R-:W-:-:S05]  /*9010*/  IABS R24, R67 ;  /* 0x0000004300187213 */ /* 0x000fca0000000000 */
[----:B------:R-:W1:Y:S01]  /*9020*/  F2I.FTZ.U32.TRUNC.NTZ R107, R106 ;  /* 0x0000006a006b7305 */ /* 0x000e62000021f000 */
[----:B------:R-:W-:Y:S01]  /*9030*/  IADD3 R24, PT, PT, RZ, -R24, RZ ;  /* 0x80000018ff187210 */ /* 0x000fe20007ffe0ff */
        /* <DEDUP_REMOVED lines=35> */
[----:B--2---:R-:W-:-:S04]  /*9270*/  IMAD R24, R107, R67, RZ ;  /* 0x000000436b187224 */ /* 0x004fc800078e02ff */
[C---:B------:R-:W-:Y:S02]  /*9280*/  IMAD R24, R106.reuse, R39, R24 ;  /* 0x000000276a187224 */ /* 0x040fe400078e0218 */
[----:B------:R-:W-:-:S04]  /*9290*/  IMAD.WIDE.U32 R106, R106, R67, RZ ;  /* 0x000000436a6a7225 */ /* 0x000fc800078e00ff */
        /* <DEDUP_REMOVED lines=10> */
.L_x_10852:
        /* <DEDUP_REMOVED lines=8> */
.L_x_10853:
[----:B------:R-:W-:Y:S05]  /*93c0*/  BSYNC.RECONVERGENT B0 ;  /* 0x0000000000007941 */ /* 0x000fea0003800200 */
.L_x_10851:
        /* <DEDUP_REMOVED lines=63> */
.L_x_10855:
[----:B------:R-:W-:Y:S05]  /*97c0*/  BSYNC.RECONVERGENT B0 ;  /* 0x0000000000007941 */ /* 0x000fea0003800200 */
.L_x_10854:
[----:B------:R-:W0:Y:S02]  /*97d0*/  LDGDEPBAR ;  /* 0x00000000000079af */ /* 0x000e240000000000 */
.L_x_10850:
[----:B------:R-:W-:Y:S05]  /*97e0*/  BSYNC.RECONVERGENT B1 ;  /* 0x0000000000017941 */ /* 0x000fea0003800200 */
.L_x_10849:
[----:B-1----:R-:W4:Y:S01]  /*97f0*/  LD.E R24, desc[UR4][R2.64+0xdc] ;  /* 0x0000dc0402187980 */ /* 0x002f22000c101900 */
[----:B------:R-:W-:-:S04]  /*9800*/  IMAD R67, R38, 0x80, R37 ;  /* 0x0000008026437824 */ /* 0x000fc800078e0225 */
[C---:B------:R-:W-:Y:S02]  /*9810*/  VIADD R7, R67.reuse, 0xffffff00 ;  /* 0xffffff0043077836 */ /* 0x040fe40000000000 */
[C---:B------:R-:W-:Y:S02]  /*9820*/  VIADD R39, R67.reuse, 0xffffff01 ;  /* 0xffffff0143277836 */ /* 0x040fe40000000000 */
[----:B--2---:R-:W-:Y:S01]  /*9830*/  VIADD R107, R67, 0xffffff09 ;  /* 0xffffff09436b7836 */ /* 0x004fe20000000000 */
[C---:B------:R-:W-:Y:S02]  /*9840*/  ISETP.GE.AND P3, PT, R7.reuse, R186, PT ;  /* 0x000000ba0700720c */ /* 0x040fe40003f66270 */
        /* <DEDUP_REMOVED lines=8> */
[-C--:B------:R-:W-:Y:S02]  /*98d0*/  ISETP.GE.AND P2, PT, R7, R186.reuse, PT ;  /* 0x000000ba0700720c */ /* 0x080fe40003f46270 */
[C---:B------:R-:W-:Y:S02]  /*98e0*/  ISETP.GE.AND P5, PT, R39.reuse, R187, PT ;  /* 0x000000bb2700720c */ /* 0x040fe40003fa6270 */
[----:B------:R-:W-:-:S02]  /*98f0*/  ISETP.GE.AND P0, PT, R39, R186, PT ;  /* 0x000000ba2700720c */ /* 0x000fc40003f06270 */
[----:B------:R-:W-:Y:S02]  /*9900*/  ISETP.GE.AND P4, PT, R39, R182, PT ;  /* 0x000000b62700720c */ /* 0x000fe40003f86270 */
[----:B------:R-:W-:Y:S02]  /*9910*/  ISETP.GE.AND P3, PT, R7, R188, PT ;  /* 0x000000bc0700720c */ /* 0x000fe40003f66270 */
[----:B------:R-:W-:Y:S01]  /*9920*/  FSEL R39, R45, -INF , P1 ;  /* 0xff8000002d277808 */ /* 0x000fe20000800000 */
[----:B------:R-:W-:Y:S01]  /*9930*/  VIADD R45, R67, 0xffffff10 ;  /* 0xffffff10432d7836 */ /* 0x000fe20000000000 */
[----:B------:R-:W-:Y:S02]  /*9940*/  FSEL R50, R44, -INF , !P6 ;  /* 0xff8000002c327808 */ /* 0x000fe40007000000 */
[----:B------:R-:W-:Y:S02]  /*9950*/  ISETP.GE.AND P1, PT, R7, R182, PT ;  /* 0x000000b60700720c */ /* 0x000fe40003f26270 */
[----:B------:R-:W-:-:S02]  /*9960*/  FSEL R6, R110, -INF , P2 ;  /* 0xff8000006e067808 */ /* 0x000fc40001000000 */
[----:B------:R-:W-:Y:S02]  /*9970*/  ISETP.GE.AND P6, PT, R7, R187, PT ;  /* 0x000000bb0700720c */ /* 0x000fe40003fc6270 */
[----:B------:R-:W-:Y:S01]  /*9980*/  FSEL R7, R47, -INF , P0 ;  /* 0xff8000002f077808 */ /* 0x000fe20000000000 */
[----:B------:R-:W-:Y:S01]  /*9990*/  VIADD R47, R67, 0xffffff11 ;  /* 0xffffff11432f7836 */ /* 0x000fe20000000000 */
[C---:B------:R-:W-:Y:S02]  /*99a0*/  ISETP.GE.AND P0, PT, R107.reuse, R188, PT ;  /* 0x000000bc6b00720c */ /* 0x040fe40003f06270 */
[----:B------:R-:W-:Y:S02]  /*99b0*/  FSEL R108, R108, -INF , P3 ;  /* 0xff8000006c6c7808 */ /* 0x000fe40001800000 */
[----:B------:R-:W-:Y:S02]  /*99c0*/  ISETP.GE.AND P3, PT, R107, R186, PT ;  /* 0x000000ba6b00720c */ /* 0x000fe40003f66270 */
        /* <DEDUP_REMOVED lines=12> */
[----:B------:R-:W-:Y:S02]  /*9a90*/  FSEL R122, R113, -INF , !P6 ;  /* 0xff800000717a7808 */ /* 0x000fe40007000000 */
[----:B------:R-:W-:Y:S02]  /*9aa0*/  FSEL R120, R115, -INF , !P0 ;  /* 0xff80000073787808 */ /* 0x000fe40004000000 */
[----:B------:R-:W-:-:S02]  /*9ab0*/  FSEL R216, R33, -INF , P3 ;  /* 0xff80000021d87808 */ /* 0x000fc40001800000 */
[C---:B------:R-:W-:Y:S02]  /*9ac0*/  ISETP.GE.AND P1, PT, R45.reuse, R188, PT ;  /* 0x000000bc2d00720c */ /* 0x040fe40003f26270 */
[C---:B------:R-:W-:Y:S02]  /*9ad0*/  ISETP.GE.AND P6, PT, R45.reuse, R187, PT ;  /* 0x000000bb2d00720c */ /* 0x040fe40003fc6270 */
[C---:B------:R-:W-:Y:S02]  /*9ae0*/  ISETP.GE.AND P0, PT, R45.reuse, R186, PT ;  /* 0x000000ba2d00720c */ /* 0x040fe40003f06270 */
[----:B------:R-:W-:Y:S01]  /*9af0*/  ISETP.GE.AND P3, PT, R45, R182, PT ;  /* 0x000000b62d00720c */ /* 0x000fe20003f66270 */
[----:B------:R-:W-:Y:S01]  /*9b00*/  VIADD R45, R67, 0xffffff19 ;  /* 0xffffff19432d7836 */ /* 0x000fe20000000000 */
[----:B------:R-:W-:Y:S01]  /*9b10*/  ISETP.GE.AND P2, PT, R47, R186, PT ;  /* 0x000000ba2f00720c */ /* 0x000fe20003f46270 */
[----:B------:R-:W-:Y:S01]  /*9b20*/  VIADD R33, R67, 0xffffff20 ;  /* 0xffffff2043217836 */ /* 0x000fe20000000000 */
[----:B------:R-:W-:-:S02]  /*9b30*/  FSEL R39, R39, -INF , !P5 ;  /* 0xff80000027277808 */ /* 0x000fc40006800000 */
[----:B------:R-:W-:Y:S02]  /*9b40*/  FSEL R7, R7, -INF , !P4 ;  /* 0xff80000007077808 */ /* 0x000fe40006000000 */
[----:B------:R-:W-:Y:S02]  /*9b50*/  FSEL R114, R114, -INF , P0 ;  /* 0xff80000072727808 */ /* 0x000fe40000000000 */
[C---:B------:R-:W-:Y:S02]  /*9b60*/  ISETP.GE.AND P5, PT, R107.reuse, R187, PT ;  /* 0x000000bb6b00720c */ /* 0x040fe40003fa6270 */
[----:B------:R-:W-:Y:S02]  /*9b70*/  ISETP.GE.AND P4, PT, R107, R182, PT ;  /* 0x000000b66b00720c */ /* 0x000fe40003f86270 */
        /* <DEDUP_REMOVED lines=8> */
[----:B------:R-:W-:Y:S02]  /*9c00*/  ISETP.GE.AND P4, PT, R47, R182, PT ;  /* 0x000000b62f00720c */ /* 0x000fe40003f86270 */
[----:B------:R-:W-:Y:S01]  /*9c10*/  FSEL R64, R35, -INF , !P6 ;  /* 0xff80000023407808 */ /* 0x000fe20007000000 */
[----:B------:R-:W-:Y:S01]  /*9c20*/  VIADD R35, R67, 0xffffff21 ;  /* 0xffffff2143237836 */ /* 0x000fe20000000000 */
[----:B------:R-:W-:Y:S02]  /*9c30*/  FSEL R32, R32, -INF , P2 ;  /* 0xff80000020207808 */ /* 0x000fe40001000000 */
[----:B------:R-:W-:Y:S02]  /*9c40*/  ISETP.GE.AND P1, PT, R45, R186, PT ;  /* 0x000000ba2d00720c */ /* 0x000fe40003f26270 */
[C---:B------:R-:W-:Y:S02]  /*9c50*/  ISETP.GE.AND P0, PT, R33.reuse, R188, PT ;  /* 0x000000bc2100720c */ /* 0x040fe40003f06270 */
[----:B------:R-:W-:-:S02]  /*9c60*/  ISETP.GE.AND P6, PT, R33, R187, PT ;  /* 0x000000bb2100720c */ /* 0x000fc40003fc6270 */
[-C--:B------:R-:W-:Y:S01]  /*9c70*/  ISETP.GE.AND P2, PT, R33, R182.reuse, PT ;  /* 0x000000b62100720c */ /* 0x080fe20003f46270 */
[----:B------:R-:W-:Y:S01]  /*9c80*/  VIADD R33, R67, 0xffffff28 ;  /* 0xffffff2843217836 */ /* 0x000fe20000000000 */
[----:B------:R-:W-:Y:S02]  /*9c90*/  FSEL R121, R121, -INF , P3 ;  /* 0xff80000079797808 */ /* 0x000fe40001800000 */
[----:B------:R-:W-:Y:S02]  /*9ca0*/  FSEL R216, R216, -INF , !P5 ;  /* 0xff800000d8d87808 */ /* 0x000fe40006800000 */
[----:B------:R-:W-:Y:S02]  /*9cb0*/  FSEL R212, R112, -INF , !P4 ;  /* 0xff80000070d47808 */ /* 0x000fe40006000000 */
[C---:B------:R-:W-:Y:S02]  /*9cc0*/  ISETP.GE.AND P5, PT, R45.reuse, R187, PT ;  /* 0x000000bb2d00720c */ /* 0x040fe40003fa6270 */
[----:B------:R-:W-:-:S02]  /*9cd0*/  ISETP.GE.AND P4, PT, R45, R182, PT ;  /* 0x000000b62d00720c */ /* 0x000fc40003f86270 */
[----:B------:R-:W-:Y:S02]  /*9ce0*/  FSEL R34, R34, -INF , P1 ;  /* 0xff80000022227808 */ /* 0x000fe40000800000 */
[-C--:B------:R-:W-:Y:S02]  /*9cf0*/  ISETP.GE.AND P1, PT, R35, R188.reuse, PT ;  /* 0x000000bc2300720c */ /* 0x080fe40003f26270 */
[----:B------:R-:W-:Y:S02]  /*9d00*/  FSEL R40, R40, -INF , P0 ;  /* 0xff80000028287808 */ /* 0x000fe40000000000 */
[----:B------:R-:W-:Y:S02]  /*9d10*/  ISETP.GE.AND P3, PT, R33, R188, PT ;  /* 0x000000bc2100720c */ /* 0x000fe40003f66270 */
[----:B------:R-:W-:Y:S02]  /*9d20*/  FSEL R126, R121, -INF , !P2 ;  /* 0xff800000797e7808 */ /* 0x000fe40005000000 */
        /* <DEDUP_REMOVED lines=15> */
[----:B------:R-:W-:Y:S01]  /*9e20*/  FSEL R128, R27, -INF , !P6 ;  /* 0xff8000001b807808 */ /* 0x000fe20007000000 */
[----:B------:R-:W-:Y:S01]  /*9e30*/  VIADD R27, R67, 0xffffff31 ;  /* 0xffffff31431b7836 */ /* 0x000fe20000000000 */
[C---:B------:R-:W-:Y:S02]  /*9e40*/  ISETP.GE.AND P0, PT, R35.reuse, R188, PT ;  /* 0x000000bc2300720c */ /* 0x040fe40003f06270 */
[----:B------:R-:W-:Y:S02]  /*9e50*/  ISETP.GE.AND P3, PT, R35, R186, PT ;  /* 0x000000ba2300720c */ /* 0x000fe40003f66270 */
[----:B------:R-:W-:Y:S02]  /*9e60*/  FSEL R124, R43, -INF , !P1 ;  /* 0xff8000002b7c7808 */ /* 0x000fe40004800000 */
[C---:B------:R-:W-:Y:S02]  /*9e70*/  ISETP.GE.AND P2, PT, R33.reuse, R188, PT ;  /* 0x000000bc2100720c */ /* 0x040fe40003f46270 */
[----:B------:R-:W-:-:S02]  /*9e80*/  ISETP.GE.AND P1, PT, R33, R186, PT ;  /* 0x000000ba2100720c */ /* 0x000fc40003f26270 */
[----:B------:R-:W-:Y:S01]  /*9e90*/  FSEL R204, R25, -INF , P0 ;  /* 0xff80000019cc7808 */ /* 0x000fe20000000000 */
[----:B------:R-:W-:Y:S01]  /*9ea0*/  VIADD R25, R67, 0xffffff38 ;  /* 0xffffff3843197836 */ /* 0x000fe20000000000 */
[----:B------:R-:W-:Y:S02]  /*9eb0*/  FSEL R26, R26, -INF , P3 ;  /* 0xff8000001a1a7808 */ /* 0x000fe40001800000 */
[C---:B------:R-:W-:Y:S02]  /*9ec0*/  ISETP.GE.AND P6, PT, R33.reuse, R187, PT ;  /* 0x000000bb2100720c */ /* 0x040fe40003fc6270 */
[----:B------:R-:W-:Y:S02]  /*9ed0*/  ISETP.GE.AND P0, PT, R33, R182, PT ;  /* 0x000000b62100720c */ /* 0x000fe40003f06270 */
[----:B------:R-:W-:Y:S02]  /*9ee0*/  ISETP.GE.AND P3, PT, R27, R188, PT ;  /* 0x000000bc1b00720c */ /* 0x000fe40003f66270 */
[----:B------:R-:W-:-:S02]  /*9ef0*/  FSEL R16, R16, -INF , P2 ;  /* 0xff80000010107808 */ /* 0x000fc40001000000 */
[----:B------:R-:W-:Y:S02]  /*9f00*/  FSEL R29, R29, -INF , P1 ;  /* 0xff8000001d1d7808 */ /* 0x000fe40000800000 */
        /* <DEDUP_REMOVED lines=8> */
[----:B------:R-:W-:Y:S01]  /*9f90*/  ISETP.GE.AND P2, PT, R27, R186, PT ;  /* 0x000000ba1b00720c */ /* 0x000fe20003f46270 */
[----:B------:R-:W-:Y:S01]  /*9fa0*/  VIADD R17, R67, 0xffffff40 ;  /* 0xffffff4043117836 */ /* 0x000fe20000000000 */
[----:B------:R-:W-:Y:S02]  /*9fb0*/  FSEL R202, R42, -INF , !P4 ;  /* 0xff8000002aca7808 */ /* 0x000fe40006000000 */
[----:B------:R-:W-:Y:S02]  /*9fc0*/  FSEL R19, R19, -INF , P2 ;  /* 0xff80000013137808 */ /* 0x000fe40001000000 */
[----:B------:R-:W-:-:S02]  /*9fd0*/  FSEL R28, R28, -INF , P0 ;  /* 0xff8000001c1c7808 */ /* 0x000fc40000000000 */
[----:B------:R-:W-:Y:S02]  /*9fe0*/  ISETP.GE.AND P4, PT, R35, R182, PT ;  /* 0x000000b62300720c */ /* 0x000fe40003f86270 */
[----:B------:R-:W-:Y:S02]  /*9ff0*/  ISETP.GE.AND P2, PT, R25, R188, PT ;  /* 0x000000bc1900720c */ /* 0x000fe40003f46270 */
[----:B------:R-:W-:Y:S02]  /*a000*/  FSEL R18, R18, -INF , P1 ;  /* 0xff80000012127808 */ /* 0x000fe40000800000 */
[----:B------:R-:W-:Y:S02]  /*a010*/  FSEL R206, R41, -INF , !P5 ;  /* 0xff80000029ce7808 */ /* 0x000fe40006800000 */
[----:B------:R-:W-:Y:S02]  /*a020*/  ISETP.GE.AND P5, PT, R35, R187, PT ;  /* 0x000000bb2300720c */ /* 0x000fe40003fa6270 */
[----:B------:R-:W-:-:S02]  /*a030*/  FSEL R148, R28, -INF , !P3 ;  /* 0xff8000001c947808 */ /* 0x000fc40005800000 */
[----:B------:R-:W-:Y:S02]  /*a040*/  FSEL R200, R26, -INF , !P4 ;  /* 0xff8000001ac87808 */ /* 0x000fe40006000000 */
[----:B------:R-:W-:Y:S02]  /*a050*/  FSEL R150, R18, -INF , !P6 ;  /* 0xff80000012967808 */ /* 0x000fe40007000000 */
[----:B------:R-:W-:Y:S02]  /*a060*/  ISETP.GE.AND P3, PT, R17, R186, PT ;  /* 0x000000ba1100720c */ /* 0x000fe40003f66270 */
[----:B------:R-:W-:Y:S02]  /*a070*/  FSEL R196, R13, -INF , P2 ;  /* 0xff8000000dc47808 */ /* 0x000fe40001000000 */
[----:B------:R-:W-:Y:S02]  /*a080*/  ISETP.GE.AND P4, PT, R27, R182, PT ;  /* 0x000000b61b00720c */ /* 0x000fe40003f86270 */
[----:B------:R-:W-:-:S02]  /*a090*/  ISETP.GE.AND P0, PT, R17, R188, PT ;  /* 0x000000bc1100720c */ /* 0x000fc40003f06270 */
[CC--:B------:R-:W-:Y:S02]  /*a0a0*/  ISETP.GE.AND P6, PT, R17.reuse, R187.reuse, PT ;  /* 0x000000bb1100720c */ /* 0x0c0fe40003fc6270 */
[----:B------:R-:W-:Y:S01]  /*a0b0*/  ISETP.GE.AND P2, PT, R17, R182, PT ;  /* 0x000000b61100720c */ /* 0x000fe20003f46270 */
[----:B------:R-:W-:Y:S01]  /*a0c0*/  VIADD R17, R67, 0xffffff41 ;  /* 0xffffff4143117836 */ /* 0x000fe20000000000 */
[----:B------:R-:W-:Y:S02]  /*a0d0*/  FSEL R204, R204, -INF , !P5 ;  /* 0xff800000cccc7808 */ /* 0x000fe40006800000 */
[----:B------:R-:W-:Y:S01]  /*a0e0*/  ISETP.GE.AND P1, PT, R25, R186, PT ;  /* 0x000000ba1900720c */ /* 0x000fe20003f26270 */
[----:B------:R-:W-:Y:S01]  /*a0f0*/  VIADD R13, R67, 0xffffff48 ;  /* 0xffffff48430d7836 */ /* 0x000fe20000000000 */
[----:B------:R-:W-:Y:S02]  /*a100*/  ISETP.GE.AND P5, PT, R27, R187, PT ;  /* 0x000000bb1b00720c */ /* 0x000fe40003fa6270 */
[----:B------:R-:W-:-:S02]  /*a110*/  FSEL R21, R21, -INF , P3 ;  /* 0xff80000015157808 */ /* 0x000fc40001800000 */
[----:B------:R-:W-:Y:S02]  /*a120*/  FSEL R194, R19, -INF , !P4 ;  /* 0xff80000013c27808 */ /* 0x000fe40006000000 */
[----:B------:R-:W-:Y:S02]  /*a130*/  ISETP.GE.AND P4, PT, R25, R182, PT ;  /* 0x000000b61900720c */ /* 0x000fe40003f86270 */
[----:B------:R-:W-:Y:S02]  /*a140*/  FSEL R15, R15, -INF , P1 ;  /* 0xff8000000f0f7808 */ /* 0x000fe40000800000 */
[----:B------:R-:W-:Y:S02]  /*a150*/  FSEL R198, R198, -INF , !P5 ;  /* 0xff800000c6c67808 */ /* 0x000fe40006800000 */
[----:B------:R-:W-:Y:S02]  /*a160*/  ISETP.GE.AND P1, PT, R17, R188, PT ;  /* 0x000000bc1100720c */ /* 0x000fe40003f26270 */
[----:B------:R-:W-:-:S02]  /*a170*/  FSEL R14, R14, -INF , P0 ;  /* 0xff8000000e0e7808 */ /* 0x000fc40000000000 */
[----:B------:R-:W-:Y:S02]  /*a180*/  ISETP.GE.AND P5, PT, R25, R187, PT ;  /* 0x000000bb1900720c */ /* 0x000fe40003fa6270 */
[----:B------:R-:W-:Y:S02]  /*a190*/  FSEL R138, R21, -INF , !P2 ;  /* 0xff800000158a7808 */ /* 0x000fe40005000000 */
[-C--:B------:R-:W-:Y:S02]  /*a1a0*/  ISETP.GE.AND P0, PT, R17, R186.reuse, PT ;  /* 0x000000ba1100720c */ /* 0x080fe40003f06270 */
[----:B------:R-:W-:Y:S02]  /*a1b0*/  ISETP.GE.AND P2, PT, R13, R186, PT ;  /* 0x000000ba0d00720c */ /* 0x000fe40003f46270 */
[----:B------:R-:W-:Y:S01]  /*a1c0*/  FSEL R190, R15, -INF , !P4 ;  /* 0xff8000000fbe7808 */ /* 0x000fe20006000000 */
[----:B------:R-:W-:Y:S01]  /*a1d0*/  VIADD R15, R67, 0xffffff49 ;  /* 0xffffff49430f7836 */ /* 0x000fe20000000000 */
[----:B------:R-:W-:-:S02]  /*a1e0*/  FSEL R146, R14, -INF , !P6 ;  /* 0xff8000000e927808 */ /* 0x000fc40007000000 */
[----:B------:R-:W-:Y:S02]  /*a1f0*/  FSEL R12, R12, -INF , P1 ;  /* 0xff8000000c0c7808 */ /* 0x000fe40000800000 */
[----:B------:R-:W-:Y:S02]  /*a200*/  FSEL R196, R196, -INF , !P5 ;  /* 0xff800000c4c47808 */ /* 0x000fe40006800000 */
[C---:B------:R-:W-:Y:S02]  /*a210*/  ISETP.GE.AND P3, PT, R13.reuse, R188, PT ;  /* 0x000000bc0d00720c */ /* 0x040fe40003f66270 */
[CC--:B------:R-:W-:Y:S02]  /*a220*/  ISETP.GE.AND P6, PT, R13.reuse, R187.reuse, PT ;  /* 0x000000bb0d00720c */ /* 0x0c0fe40003fc6270 */
[----:B------:R-:W-:Y:S01]  /*a230*/  ISETP.GE.AND P1, PT, R13, R182, PT ;  /* 0x000000b60d00720c */ /* 0x000fe20003f26270 */
[----:B------:R-:W-:Y:S01]  /*a240*/  VIADD R13, R67, 0xffffff50 ;  /* 0xffffff50430d7836 */ /* 0x000fe20000000000 */
[----:B------:R-:W-:-:S02]  /*a250*/  ISETP.GE.AND P5, PT, R17, R187, PT ;  /* 0x000000bb1100720c */ /* 0x000fc40003fa6270 */
[----:B------:R-:W-:Y:S02]  /*a260*/  ISETP.GE.AND P4, PT, R17, R182, PT ;  /* 0x000000b61100720c */ /* 0x000fe40003f86270 */
[----:B------:R-:W-:Y:S01]  /*a270*/  FSEL R125, R125, -INF , P0 ;  /* 0xff8000007d7d7808 */ /* 0x000fe20000000000 */
[----:B------:R-:W-:Y:S01]  /*a280*/  LDSM.16.MT88.4 R16, [R102+0x6000] ;  /* 0x006000006610783b */ /* 0x000fe20000004200 */
[----:B------:R-:W-:Y:S02]  /*a290*/  FSEL R127, R127, -INF , P2 ;  /* 0xff8000007f7f7808 */ /* 0x000fe40001000000 */
[----:B------:R-:W-:Y:S02]  /*a2a0*/  ISETP.GE.AND P0, PT, R15, R188, PT ;  /* 0x000000bc0f00720c */ /* 0x000fe40003f06270 */
[----:B------:R-:W-:Y:S02]  /*a2b0*/  FSEL R123, R123, -INF , P3 ;  /* 0xff8000007b7b7808 */ /* 0x000fe40001800000 */
[----:B------:R-:W-:-:S02]  /*a2c0*/  FSEL R144, R12, -INF , !P5 ;  /* 0xff8000000c907808 */ /* 0x000fc40006800000 */
        /* <DEDUP_REMOVED lines=10> */
[C---:B------:R-:W-:Y:S02]  /*a370*/  ISETP.GE.AND P6, PT, R13.reuse, R187, PT ;  /* 0x000000bb0d00720c */ /* 0x040fe40003fc6270 */
[----:B------:R-:W-:Y:S01]  /*a380*/  ISETP.GE.AND P0, PT, R13, R182, PT ;  /* 0x000000b60d00720c */ /* 0x000fe20003f06270 */
[----:B------:R-:W-:Y:S01]  /*a390*/  VIADD R13, R67, 0xffffff58 ;  /* 0xffffff58430d7836 */ /* 0x000fe20000000000 */
[----:B------:R-:W-:-:S02]  /*a3a0*/  FSEL R104, R104, -INF , P1 ;  /* 0xff80000068687808 */ /* 0x000fc40000800000 */
[----:B------:R-:W-:Y:S02]  /*a3b0*/  FSEL R31, R31, -INF , P4 ;  /* 0xff8000001f1f7808 */ /* 0x000fe40002000000 */
[C---:B------:R-:W-:Y:S02]  /*a3c0*/  ISETP.GE.AND P4, PT, R15.reuse, R188, PT ;  /* 0x000000bc0f00720c */ /* 0x040fe40003f86270 */
[----:B------:R-:W-:Y:S02]  /*a3d0*/  FSEL R30, R30, -INF , P2 ;  /* 0xff8000001e1e7808 */ /* 0x000fe40001000000 */
[----:B------:R-:W-:Y:S02]  /*a3e0*/  ISETP.GE.AND P2, PT, R15, R186, PT ;  /* 0x000000ba0f00720c */ /* 0x000fe40003f46270 */
[----:B------:R-:W-:Y:S02]  /*a3f0*/  FSEL R110, R104, -INF , !P0 ;  /* 0xff800000686e7808 */ /* 0x000fe40004000000 */
[----:B------:R-:W-:-:S02]  /*a400*/  FSEL R140, R23, -INF , !P5 ;  /* 0xff800000178c7808 */ /* 0x000fc40006800000 */
[----:B------:R-:W-:Y:S02]  /*a410*/  FSEL R132, R31, -INF , !P3 ;  /* 0xff8000001f847808 */ /* 0x000fe40005800000 */
[----:B------:R-:W-:Y:S02]  /*a420*/  ISETP.GE.AND P0, PT, R13, R186, PT ;  /* 0x000000ba0d00720c */ /* 0x000fe40003f06270 */
        /* <DEDUP_REMOVED lines=11> */
[----:B---3--:R-:W-:-:S02]  /*a4e0*/  FSEL R116, R22, -INF , !P5 ;  /* 0xff80000016747808 */ /* 0x008fc40006800000 */
[----:B------:R-:W-:Y:S02]  /*a4f0*/  FSEL R105, R105, -INF , P1 ;  /* 0xff80000069697808 */ /* 0x000fe40000800000 */
[----:B------:R-:W-:Y:S02]  /*a500*/  FSEL R108, R8, -INF , !P3 ;  /* 0xff800000086c7808 */ /* 0x000fe40005800000 */
        /* <DEDUP_REMOVED lines=8> */
[----:B------:R-:W-:Y:S02]  /*a590*/  FSEL R114, R105, -INF , !P6 ;  /* 0xff80000069727808 */ /* 0x000fe40007000000 */
[----:B------:R-:W-:Y:S02]  /*a5a0*/  FSEL R10, R10, -INF , P2 ;  /* 0xff8000000a0a7808 */ /* 0x000fe40001000000 */
[C---:B------:R-:W-:Y:S02]  /*a5b0*/  ISETP.GE.AND P6, PT, R13.reuse, R187, PT ;  /* 0x000000bb0d00720c */ /* 0x040fe40003fc6270 */
[----:B------:R-:W-:Y:S01]  /*a5c0*/  ISETP.GE.AND P2, PT, R13, R182, PT ;  /* 0x000000b60d00720c */ /* 0x000fe20003f46270 */
[----:B------:R-:W-:Y:S01]  /*a5d0*/  VIADD R13, R67, 0xffffff68 ;  /* 0xffffff68430d7836 */ /* 0x000fe20000000000 */
[----:B------:R-:W-:-:S02]  /*a5e0*/  FSEL R65, R65, -INF , P1 ;  /* 0xff80000041417808 */ /* 0x000fc40000800000 */
[----:B------:R-:W-:Y:S02]  /*a5f0*/  FSEL R60, R60, -INF , P0 ;  /* 0xff8000003c3c7808 */ /* 0x000fe40000000000 */
[----:B------:R-:W-:Y:S02]  /*a600*/  ISETP.GE.AND P1, PT, R15, R188, PT ;  /* 0x000000bc0f00720c */ /* 0x000fe40003f26270 */
[----:B------:R-:W-:Y:S02]  /*a610*/  FSEL R54, R61, -INF , P4 ;  /* 0xff8000003d367808 */ /* 0x000fe40002000000 */
[----:B------:R-:W-:Y:S02]  /*a620*/  ISETP.GE.AND P0, PT, R15, R186, PT ;  /* 0x000000ba0f00720c */ /* 0x000fe40003f06270 */
[----:B------:R-:W-:Y:S02]  /*a630*/  FSEL R62, R60, -INF , !P6 ;  /* 0xff8000003c3e7808 */ /* 0x000fe40007000000 */
[----:B------:R-:W-:-:S02]  /*a640*/  FSEL R54, R54, -INF , !P2 ;  /* 0xff80000036367808 */ /* 0x000fc40005000000 */
[----:B------:R-:W-:Y:S02]  /*a650*/  FSEL R60, R9, -INF , P1 ;  /* 0xff800000093c7808 */ /* 0x000fe40000800000 */
[----:B------:R-:W-:Y:S02]  /*a660*/  FSEL R112, R10, -INF , !P5 ;  /* 0xff8000000a707808 */ /* 0x000fe40006800000 */
[----:B------:R-:W-:Y:S02]  /*a670*/  FSEL R104, R65, -INF , !P3 ;  /* 0xff80000041687808 */ /* 0x000fe40005800000 */
[C---:B------:R-:W-:Y:S02]  /*a680*/  ISETP.GE.AND P6, PT, R13.reuse, R188, PT ;  /* 0x000000bc0d00720c */ /* 0x040fe40003fc6270 */
[C---:B------:R-:W-:Y:S02]  /*a690*/  ISETP.GE.AND P4, PT, R13.reuse, R187, PT ;  /* 0x000000bb0d00720c */ /* 0x040fe40003f86270 */
[----:B------:R-:W-:-:S02]  /*a6a0*/  ISETP.GE.AND P2, PT, R13, R186, PT ;  /* 0x000000ba0d00720c */ /* 0x000fc40003f46270 */
[-C--:B------:R-:W-:Y:S01]  /*a6b0*/  ISETP.GE.AND P1, PT, R13, R182.reuse, PT ;  /* 0x000000b60d00720c */ /* 0x080fe20003f26270 */
[----:B------:R-:W-:Y:S01]  /*a6c0*/  VIADD R13, R67, 0xffffff69 ;  /* 0xffffff69430d7836 */ /* 0x000fe20000000000 */
[C---:B------:R-:W-:Y:S02]  /*a6d0*/  ISETP.GE.AND P5, PT, R15.reuse, R187, PT ;  /* 0x000000bb0f00720c */ /* 0x040fe40003fa6270 */
[----:B------:R-:W-:Y:S02]  /*a6e0*/  ISETP.GE.AND P3, PT, R15, R182, PT ;  /* 0x000000b60f00720c */ /* 0x000fe40003f66270 */
[----:B------:R-:W-:Y:S02]  /*a6f0*/  FSEL R52, R11, -INF , P0 ;  /* 0xff8000000b347808 */ /* 0x000fe40000000000 */
        /* <DEDUP_REMOVED lines=19> */
[----:B------:R-:W-:Y:S01]  /*a830*/  FMNMX3.FTZ R13, R13, R124, R200, !PT ;  /* 0x0000007c0d0d7276 */ /* 0x000fe200078100c8 */
[----:B------:R-:W-:Y:S01]  /*a840*/  VIADD R11, R67, 0xffffff71 ;  /* 0xffffff71430b7836 */ /* 0x000fe20000000000 */
[----:B------:R-:W-:-:S02]  /*a850*/  FSEL R5, R58, -INF , P2 ;  /* 0xff8000003a057808 */ /* 0x000fc40001000000 */
        /* <DEDUP_REMOVED lines=8> */
[C---:B------:R-:W-:Y:S02]  /*a8e0*/  ISETP.GE.AND P0, PT, R9.reuse, R186, PT ;  /* 0x000000ba0900720c */ /* 0x040fe40003f06270 */
[----:B------:R-:W-:Y:S01]  /*a8f0*/  ISETP.GE.AND P5, PT, R9, R182, PT ;  /* 0x000000b60900720c */ /* 0x000fe20003fa6270 */
[----:B------:R-:W-:Y:S01]  /*a900*/  VIADD R9, R67, 0xffffff78 ;  /* 0xffffff7843097836 */ /* 0x000fe20000000000 */
[----:B------:R-:W-:Y:S02]  /*a910*/  FSEL R44, R57, -INF , P2 ;  /* 0xff800000392c7808 */ /* 0x000fe40001000000 */
[----:B------:R-:W-:-:S02]  /*a920*/  FMNMX3.FTZ R13, R13, R148, R190, !PT ;  /* 0x000000940d0d7276 */ /* 0x000fc400078100be */
[----:B------:R-:W-:Y:S02]  /*a930*/  ISETP.GE.AND P2, PT, R11, R188, PT ;  /* 0x000000bc0b00720c */ /* 0x000fe40003f46270 */
[----:B------:R-:W-:Y:S02]  /*a940*/  FMNMX3.FTZ R15, R15, R146, R144, !PT ;  /* 0x000000920f0f7276 */ /* 0x000fe40007810090 */
[----:B------:R-:W-:Y:S02]  /*a950*/  FSEL R44, R44, -INF , !P4 ;  /* 0xff8000002c2c7808 */ /* 0x000fe40006000000 */
[----:B------:R-:W-:Y:S01]  /*a960*/  FMNMX3.FTZ R13, R13, R138, R136, !PT ;  /* 0x0000008a0d0d7276 */ /* 0x000fe20007810088 */
[----:B------:R-:W-:Y:S01]  /*a970*/  VIADD R67, R67, 0xffffff79 ;  /* 0xffffff7943437836 */ /* 0x000fe20000000000 */
        /* <DEDUP_REMOVED lines=15> */
[----:B------:R-:W-:Y:S02]  /*aa70*/  ISETP.GE.AND P2, PT, R11, R186, PT ;  /* 0x000000ba0b00720c */ /* 0x000fe40003f46270 */
[----:B------:R-:W-:Y:S02]  /*aa80*/  FSEL R46, R4, -INF , P3 ;  /* 0xff800000042e7808 */ /* 0x000fe40001800000 */
[----:B------:R-:W-:Y:S02]  /*aa90*/  FMNMX3.FTZ R13, R13, R106, R104, !PT ;  /* 0x0000006a0d0d7276 */ /* 0x000fe40007810068 */
[----:B------:R-:W-:Y:S02]  /*aaa0*/  FMNMX3.FTZ R15, R15, R62, R60, !PT ;  /* 0x0000003e0f0f7276 */ /* 0x000fe4000781003c */
[----:B------:R-:W-:-:S02]  /*aab0*/  FSEL R34, R34, -INF , !P4 ;  /* 0xff80000022227808 */ /* 0x000fc40006000000 */
[----:B------:R-:W-:Y:S02]  /*aac0*/  FSEL R48, R5, -INF , !P1 ;  /* 0xff80000005307808 */ /* 0x000fe40004800000 */
[----:B------:R-:W-:Y:S02]  /*aad0*/  FSEL R32, R53, -INF , P0 ;  /* 0xff80000035207808 */ /* 0x000fe40000000000 */
[----:B------:R-:W-:Y:S02]  /*aae0*/  ISETP.GE.AND P4, PT, R11, R182, PT ;  /* 0x000000b60b00720c */ /* 0x000fe40003f86270 */
[-C--:B------:R-:W-:Y:S02]  /*aaf0*/  ISETP.GE.AND P1, PT, R9, R186.reuse, PT ;  /* 0x000000ba0900720c */ /* 0x080fe40003f26270 */
[----:B------:R-:W-:Y:S02]  /*ab00*/  ISETP.GE.AND P0, PT, R67, R186, PT ;  /* 0x000000ba4300720c */ /* 0x000fe40003f06270 */
[----:B------:R-:W-:-:S02]  /*ab10*/  FSEL R30, R55, -INF , P2 ;  /* 0xff800000371e7808 */ /* 0x000fc40001000000 */
[----:B------:R-:W-:Y:S02]  /*ab20*/  FSEL R46, R46, -INF , !P6 ;  /* 0xff8000002e2e7808 */ /* 0x000fe40007000000 */
[----:B------:R-:W-:Y:S02]  /*ab30*/  FMNMX3.FTZ R13, R13, R54, R52, !PT ;  /* 0x000000360d0d7276 */ /* 0x000fe40007810034 */
[----:B------:R-:W-:Y:S02]  /*ab40*/  FMNMX3.FTZ R15, R15, R58, R56, !PT ;  /* 0x0000003a0f0f7276 */ /* 0x000fe40007810038 */
[-C--:B------:R-:W-:Y:S02]  /*ab50*/  ISETP.GE.AND P3, PT, R9, R182.reuse, PT ;  /* 0x000000b60900720c */ /* 0x080fe40003f66270 */
[----:B------:R-:W-:Y:S02]  /*ab60*/  ISETP.GE.AND P2, PT, R67, R182, PT ;  /* 0x000000b64300720c */ /* 0x000fe40003f46270 */
[----:B------:R-:W-:-:S02]  /*ab70*/  FSEL R28, R49, -INF , P1 ;  /* 0xff800000311c7808 */ /* 0x000fc40000800000 */
        /* <DEDUP_REMOVED lines=9> */
[----:B------:R-:W-:Y:S02]  /*ac10*/  FMNMX3.FTZ R8, R13, R28, R26, !PT ;  /* 0x0000001c0d087276 */ /* 0x000fe4000781001a */
[----:B------:R-:W-:Y:S04]  /*ac20*/  LDSM.16.MT88.4 R12, [R156+0x6000] ;  /* 0x006000009c0c783b */ /* 0x000fe80000004200 */
[----:B------:R-:W1:Y:S04]  /*ac30*/  SHFL.BFLY PT, R4, R5, 0x2, 0x1f ;  /* 0x0c401f0005047f89 */ /* 0x000e6800000e0000 */
[----:B------:R-:W2:Y:S01]  /*ac40*/  SHFL.BFLY PT, R9, R8, 0x2, 0x1f ;  /* 0x0c401f0008097f89 */ /* 0x000ea200000e0000 */
[----:B-1----:R-:W-:-:S02]  /*ac50*/  FMNMX.FTZ R5, R5, R4, !PT ;  /* 0x0000000405057209 */ /* 0x002fc40007810000 */
[----:B--2---:R-:W-:-:S03]  /*ac60*/  FMNMX.FTZ R4, R8, R9, !PT ;  /* 0x0000000908047209 */ /* 0x004fc60007810000 */
[----:B------:R-:W-:Y:S04]  /*ac70*/  SHFL.BFLY PT, R22, R5, 0x1, 0x1f ;  /* 0x0c201f0005167f89 */ /* 0x000fe800000e0000 */
[----:B------:R-:W1:Y:S04]  /*ac80*/  SHFL.BFLY PT, R21, R4, 0x1, 0x1f ;  /* 0x0c201f0004157f89 */ /* 0x000e6800000e0000 */
[----:B------:R-:W2:Y:S01]  /*ac90*/  LDSM.16.MT88.4 R8, [R160+0x6000] ;  /* 0x00600000a008783b */ /* 0x000ea20000004200 */
[----:B-1----:R-:W-:-:S04]  /*aca0*/  FMNMX.FTZ R21, R4, R21, !PT ;  /* 0x0000001504157209 */ /* 0x002fc80007810000 */
[----:B------:R-:W-:Y:S01]  /*acb0*/  FSETP.NEU.FTZ.AND P0, PT, R21, -INF , PT ;  /* 0xff8000001500780b */ /* 0x000fe20003f1d000 */
[----:B----4-:R-:W-:Y:S01]  /*acc0*/  FMUL.FTZ R23, R24, R21 ;  /* 0x0000001518177220 */ /* 0x010fe20000410000 */
[----:B------:R-:W-:-:S04]  /*acd0*/  FMNMX.FTZ R22, R5, R22, !PT ;  /* 0x0000001605167209 */ /* 0x000fc80007810000 */
[----:B------:R-:W-:Y:S01]  /*ace0*/  FSEL R23, R23, RZ, P0 ;  /* 0x000000ff17177208 */ /* 0x000fe20000000000 */
[----:B------:R-:W-:Y:S01]  /*acf0*/  FMUL.FTZ R25, R24, R22 ;  /* 0x0000001618197220 */ /* 0x000fe20000410000 */
[----:B------:R-:W-:-:S03]  /*ad00*/  FSETP.NEU.FTZ.AND P1, PT, R22, -INF , PT ;  /* 0xff8000001600780b */ /* 0x000fc60003f3d000 */
[-C--:B------:R-:W-:Y:S01]  /*ad10*/  FFMA.FTZ R43, R7, R24.reuse, -R23 ;  /* 0x00000018072b7223 */ /* 0x080fe20000010817 */
[----:B------:R-:W-:Y:S02]  /*ad20*/  FSEL R7, R21, RZ, P0 ;  /* 0x000000ff15077208 */ /* 0x000fe40000000000 */
[----:B------:R-:W-:Y:S02]  /*ad30*/  FSEL R5, R22, RZ, P1 ;  /* 0x000000ff16057208 */ /* 0x000fe40000800000 */
[----:B------:R-:W-:Y:S01]  /*ad40*/  FSEL R25, R25, RZ, P1 ;  /* 0x000000ff19197208 */ /* 0x000fe20000800000 */
[----:B------:R-:W-:Y:S02]  /*ad50*/  FADD.FTZ R7, R0, -R7 ;  /* 0x8000000700077221 */ /* 0x000fe40000010000 */
[----:B------:R-:W-:Y:S01]  /*ad60*/  FADD.FTZ R5, R36, -R5 ;  /* 0x8000000524057221 */ /* 0x000fe20000010000 */
[-C--:B------:R-:W-:Y:S01]  /*ad70*/  FFMA.FTZ R66, R220, R24.reuse, -R23 ;  /* 0x00000018dc427223 */ /* 0x080fe20000010817 */
[-CC-:B------:R-:W-:Y:S01]  /*ad80*/  FFMA.FTZ R41, R50, R24.reuse, -R25.reuse ;  /* 0x0000001832297223 */ /* 0x180fe20000010819 */
[-CC-:B------:R-:W-:Y:S01]  /*ad90*/  FFMA.FTZ R39, R39, R24.reuse, -R25.reuse ;  /* 0x0000001827277223 */ /* 0x180fe20000010819 */
[-CC-:B------:R-:W-:Y:S01]  /*ada0*/  FFMA.FTZ R50, R222, R24.reuse, -R25.reuse ;  /* 0x00000018de327223 */ /* 0x180fe20000010819 */
[-C--:B------:R-:W-:Y:S01]  /*adb0*/  FFMA.FTZ R27, R224, R24.reuse, -R25 ;  /* 0x00000018e01b7223 */ /* 0x080fe20000010819 */
        /* <DEDUP_REMOVED lines=11> */
[----:B------:R-:W3:Y:S08]  /*ae70*/  MUFU.EX2 R45, R45 ;  /* 0x0000002d002d7308 */ /* 0x000ef00000000800 */
[----:B------:R-:W-:Y:S08]  /*ae80*/  MUFU.EX2 R29, R29 ;  /* 0x0000001d001d7308 */ /* 0x000ff00000000800 */
[----:B------:R-:W4:Y:S01]  /*ae90*/  MUFU.EX2 R0, R0 ;  /* 0x0000000000007308 */ /* 0x000f220000000800 */
[-C--:B-1----:R-:W-:Y:S01]  /*aea0*/  FMUL.FTZ R96, R96, R47.reuse ;  /* 0x0000002f60607220 */ /* 0x082fe20000410000 */
[----:B------:R-:W-:Y:S01]  /*aeb0*/  FMUL.FTZ R97, R97, R47 ;  /* 0x0000002f61617220 */ /* 0x000fe20000410000 */
[-C--:B---3--:R-:W-:Y:S01]  /*aec0*/  FMUL.FTZ R98, R98, R45.reuse ;  /* 0x0000002d62627220 */ /* 0x088fe20000410000 */
        /* <DEDUP_REMOVED lines=8> */
[----:B----4-:R-:W-:Y:S01]  /*af50*/  F2FP.BF16.F32.PACK_AB R7, R0, R29 ;  /* 0x0000001d0007723e */ /* 0x010fe200000010ff */
[-C--:B------:R-:W-:Y:S01]  /*af60*/  FMUL.FTZ R88, R88, R47.reuse ;  /* 0x0000002f58587220 */ /* 0x080fe20000410000 */
[----:B------:R-:W-:-:S05]  /*af70*/  FMUL.FTZ R89, R89, R47 ;  /* 0x0000002f59597220 */ /* 0x000fca0000410000 */
[----:B--2---:R-:W-:Y:S01]  /*af80*/  HMMA.16816.F32.BF16 R96, R4, R8, R96 ;  /* 0x000000080460723c */ /* 0x004fe20000041860 */
        /* <DEDUP_REMOVED lines=162> */
[----:B------:R-:W-:Y:S07]  /*b9b0*/  LDSM.16.MT88.4 R8, [R103+0x8800] ;  /* 0x008800006708783b */ /* 0x000fee0000004200 */
[C---:B--2---:R-:W-:Y:S08]  /*b9c0*/  HMMA.16816.F32.BF16 R72, R4.reuse, R12, R72 ;  /* 0x0000000c0448723c */ /* 0x044ff00000041848 */
[C---:B------:R-:W-:Y:S01]  /*b9d0*/  HMMA.16816.F32.BF16 R68, R4.reuse, R14, R68 ;  /* 0x0000000e0444723c */ /* 0x040fe20000041844 */
[----:B------:R-:W-:Y:S07]  /*b9e0*/  LDSM.16.MT88.4 R12, [R156+0x8800] ;  /* 0x008800009c0c783b */ /* 0x000fee0000004200 */
[C---:B-1----:R-:W-:Y:S08]  /*b9f0*/  HMMA.16816.F32.BF16 R80, R4.reuse, R16, R80 ;  /* 0x000000100450723c */ /* 0x042ff00000041850 */
[----:B------:R-:W-:Y:S01]  /*ba00*/  HMMA.16816.F32.BF16 R76, R4, R18, R76 ;  /* 0x00000012044c723c */ /* 0x000fe2000004184c */
[----:B------:R-:W1:Y:S01]  /*ba10*/  LDSM.16.MT88.4 R16, [R160+0x8800] ;  /* 0x00880000a010783b */ /* 0x000e620000004200 */
        /* <DEDUP_REMOVED lines=8> */
[----:B--2---:R-:W-:-:S02]  /*baa0*/  F2FP.BF16.F32.PACK_AB R4, R113, R118 ;  /* 0x000000767104723e */ /* 0x004fc400000010ff */
[----:B---3--:R-:W-:Y:S02]  /*bab0*/  F2FP.BF16.F32.PACK_AB R6, R111, R114 ;  /* 0x000000726f06723e */ /* 0x008fe400000010ff */
[----:B----4-:R-:W-:Y:S01]  /*bac0*/  F2FP.BF16.F32.PACK_AB R5, R108, R117 ;  /* 0x000000756c05723e */ /* 0x010fe200000010ff */
[----:B------:R-:W-:Y:S01]  /*bad0*/  FFMA.FTZ R192, R192, R47, R41 ;  /* 0x0000002fc0c07223 */ /* 0x000fe20000010029 */
[----:B-----5:R-:W-:Y:S01]  /*bae0*/  F2FP.BF16.F32.PACK_AB R7, R104, R115 ;  /* 0x000000736807723e */ /* 0x020fe200000010ff */
[----:B------:R-:W-:-:S06]  /*baf0*/  FFMA.FTZ R66, R193, R45, R66 ;  /* 0x0000002dc1427223 */ /* 0x000fcc0000010042 */
[----:B-1----:R-:W-:Y:S01]  /*bb00*/  HMMA.16816.F32.BF16 R96, R4, R16, R96 ;  /* 0x000000100460723c */ /* 0x002fe20000041860 */
[----:B------:R-:W-:-:S07]  /*bb10*/  FADD.FTZ R45, R39, R192 ;  /* 0x000000c0272d7221 */ /* 0x000fce0000010000 */
[----:B------:R-:W-:Y:S01]  /*bb20*/  HMMA.16816.F32.BF16 R92, R4, R18, R92 ;  /* 0x00000012045c723c */ /* 0x000fe2000004185c */
[----:B------:R-:W1:Y:S01]  /*bb30*/  LDSM.16.MT88.4 R16, [R102+0x8800] ;  /* 0x008800006610783b */ /* 0x000e620000004200 */
[----:B------:R-:W-:-:S06]  /*bb40*/  FADD.FTZ R66, R43, R66 ;  /* 0x000000422b427221 */ /* 0x000fcc0000010000 */
[C---:B------:R-:W-:Y:S08]  /*bb50*/  HMMA.16816.F32.BF16 R88, R4.reuse, R12, R88 ;  /* 0x0000000c0458723c */ /* 0x040ff00000041858 */
[C---:B------:R-:W-:Y:S01]  /*bb60*/  HMMA.16816.F32.BF16 R84, R4.reuse, R14, R84 ;  /* 0x0000000e0454723c */ /* 0x040fe20000041854 */
[----:B------:R-:W2:Y:S07]  /*bb70*/  LDSM.16.MT88.4 R12, [R160+0x9000] ;  /* 0x00900000a00c783b */ /* 0x000eae0000004200 */
[----:B------:R-:W-:Y:S01]  /*bb80*/  HMMA.16816.F32.BF16 R80, R4, R8, R80 ;  /* 0x000000080450723c */ /* 0x000fe20000041850 */
[----:B------:R-:W-:Y:S01]  /*bb90*/  FADD.FTZ R8, R50, R45 ;  /* 0x0000002d32087221 */ /* 0x000fe20000010000 */
[----:B------:R-:W-:-:S03]  /*bba0*/  FADD.FTZ R45, R29, R66 ;  /* 0x000000421d2d7221 */ /* 0x000fc60000010000 */
[----:B------:R-:W-:-:S03]  /*bbb0*/  FADD.FTZ R29, R27, R8 ;  /* 0x000000081b1d7221 */ /* 0x000fc60000010000 */
        /* <DEDUP_REMOVED lines=31> */
[----:B------:R-:W1:Y:S01]  /*bdb0*/  LDSM.16.MT88.4 R16, [R103+0x9000] ;  /* 0x009000006710783b */ /* 0x000e620000004200 */
[----:B------:R-:W-:-:S04]  /*bdc0*/  FADD.FTZ R33, R33, R64 ;  /* 0x0000004021217221 */ /* 0x000fc80000010000 */
[----:B------:R-:W-:Y:S01]  /*bdd0*/  HMMA.16816.F32.BF16 R96, R4, R12, R96 ;  /* 0x0000000c0460723c */ /* 0x000fe20000041860 */
[----:B------:R-:W-:-:S07]  /*bde0*/  FADD.FTZ R31, R31, R36 ;  /* 0x000000241f1f7221 */ /* 0x000fce0000010000 */
        /* <DEDUP_REMOVED lines=16> */
[-CC-:B------:R-:W-:Y:S01]  /*bef0*/  FFMA.FTZ R28, R28, R24.reuse, -R23.reuse ;  /* 0x000000181c1c7223 */ /* 0x180fe20000010817 */
[-C--:B------:R-:W-:Y:S01]  /*bf00*/  FFMA.FTZ R193, R26, R24.reuse, -R23 ;  /* 0x000000181ac17223 */ /* 0x080fe20000010817 */
[----:B------:R-:W-:Y:S01]  /*bf10*/  FADD.FTZ R53, R53, R128 ;  /* 0x0000008035357221 */ /* 0x000fe20000010000 */
[----:B------:R-:W-:Y:S01]  /*bf20*/  FADD.FTZ R51, R51, R124 ;  /* 0x0000007c33337221 */ /* 0x000fe20000010000 */
[----:B------:R-:W-:-:S02]  /*bf30*/  FFMA.FTZ R40, R40, R24, -R25 ;  /* 0x0000001828287223 */ /* 0x000fc40000010819 */
        /* <DEDUP_REMOVED lines=28> */
[----:B------:R-:W2:Y:S01]  /*c100*/  LDSM.16.MT88.4 R12, [R103+0x9800] ;  /* 0x00980000670c783b */ /* 0x000ea20000004200 */
[----:B-----5:R-:W-:Y:S02]  /*c110*/  F2FP.BF16.F32.PACK_AB R6, R192, R25 ;  /* 0x00000019c006723e */ /* 0x020fe400000010ff */
[----:B---3--:R-:W-:Y:S02]  /*c120*/  F2FP.BF16.F32.PACK_AB R5, R35, R32 ;  /* 0x000000202305723e */ /* 0x008fe400000010ff */
        /* <DEDUP_REMOVED lines=24> */
[----:B------:R-:W-:Y:S01]  /*c2b0*/  FADD.FTZ R32, R32, R27 ;  /* 0x0000001b20207221 */ /* 0x000fe20000010000 */
[----:B-1----:R-:W-:Y:S03]  /*c2c0*/  HMMA.16816.F32.BF16 R88, R4, R16, R88 ;  /* 0x000000100458723c */ /* 0x002fe60000041858 */
[----:B------:R-:W-:-:S05]  /*c2d0*/  FADD.FTZ R35, R35, R32 ;  /* 0x0000002023237221 */ /* 0x000fca0000010000 */
[----:B------:R-:W-:Y:S01]  /*c2e0*/  HMMA.16816.F32.BF16 R84, R4, R18, R84 ;  /* 0x000000120454723c */ /* 0x000fe20000041854 */
[----:B------:R-:W-:-:S07]  /*c2f0*/  FADD.FTZ R28, R28, R35 ;  /* 0x000000231c1c7221 */ /* 0x000fce0000010000 */
[C---:B--2---:R-:W-:Y:S08]  /*c300*/  HMMA.16816.F32.BF16 R80, R4.reuse, R12, R80 ;  /* 0x0000000c0450723c */ /* 0x044ff00000041850 */
[C---:B------:R-:W-:Y:S08]  /*c310*/  HMMA.16816.F32.BF16 R76, R4.reuse, R14, R76 ;  /* 0x0000000e044c723c */ /* 0x040ff0000004184c */
[C---:B---3--:R-:W-:Y:S08]  /*c320*/  HMMA.16816.F32.BF16 R72, R4.reuse, R8, R72 ;  /* 0x000000080448723c */ /* 0x048ff00000041848 */
[----:B------:R-:W-:Y:S01]  /*c330*/  HMMA.16816.F32.BF16 R68, R4, R10, R68 ;  /* 0x0000000a0444723c */ /* 0x000fe20000041844 */
[----:B------:R-:W-:Y:S01]  /*c340*/  FADD.FTZ R4, R0, R29 ;  /* 0x0000001d00047221 */ /* 0x000fe20000010000 */
[----:B------:R-:W-:-:S03]  /*c350*/  IMAD.MOV.U32 R0, RZ, RZ, R21 ;  /* 0x000000ffff007224 */ /* 0x000fc600078e0015 */
[----:B------:R-:W-:Y:S01]  /*c360*/  FADD.FTZ R25, R25, R4 ;  /* 0x0000000419197221 */ /* 0x000fe20000010000 */
[----:B------:R-:W-:Y:S02]  /*c370*/  IMAD.MOV.U32 R36, RZ, RZ, R22 ;  /* 0x000000ffff247224 */ /* 0x000fe400078e0016 */
[----:B------:R-:W-:Y:S01]  /*c380*/  FADD.FTZ R193, R193, R28 ;  /* 0x0000001cc1c17221 */ /* 0x000fe20000010000 */
[----:B------:R-:W-:Y:S02]  /*c390*/  @P0 IMAD.MOV.U32 R0, RZ, RZ, R21 ;  /* 0x000000ffff000224 */ /* 0x000fe400078e0015 */
[----:B------:R-:W-:Y:S01]  /*c3a0*/  FADD.FTZ R192, R192, R25 ;  /* 0x00000019c0c07221 */ /* 0x000fe20000010000 */
[----:B------:R-:W-:Y:S02]  /*c3b0*/  @P0 IMAD.MOV.U32 R36, RZ, RZ, R22 ;  /* 0x000000ffff240224 */ /* 0x000fe400078e0016 */
[----:B------:R-:W-:Y:S02]  /*c3c0*/  IMAD.MOV.U32 R24, RZ, RZ, R20 ;  /* 0x000000ffff187224 */ /* 0x000fe400078e0014 */
[----:B------:R-:W-:Y:S01]  /*c3d0*/  @P0 VIADD R38, R38, 0xfffffffd ;  /* 0xfffffffd26260836 */ /* 0x000fe20000000000 */
[----:B------:R-:W-:Y:S06]  /*c3e0*/  @P0 BRA `(.L_x_10856) ;  /* 0x0000000000040947 */ /* 0x000fec0003800000 */
.L_x_10845:
[----:B------:R-:W-:-:S07]  /*c3f0*/  IADD3 R38, PT, PT, R24, -0x1, RZ ;  /* 0xffffffff18267810 */ /* 0x000fce0007ffe0ff */
.L_x_10856:
[----:B------:R-:W-:Y:S05]  /*c400*/  BSYNC B2 ;  /* 0x0000000000027941 */ /* 0x000fea0003800000 */
.L_x_10844:
        /* <DEDUP_REMOVED lines=10> */
.L_x_10864:
        /* <DEDUP_REMOVED lines=80> */
.L_x_10859:
[----:B------:R-:W-:Y:S05]  /*c9b0*/  BSYNC.RECONVERGENT B0 ;  /* 0x0000000000007941 */ /* 0x000fea0003800200 */
.L_x_10858:
        /* <DEDUP_REMOVED lines=118> */
[----:B------:R-:W3:Y:S07]  /*d120*/  LDSM.16.M88.4 R116, [R158+0x2800] ;  /* 0x002800009e74783b */ /* 0x000eee0000000200 */
[C---:B-1----:R-:W-:Y:S08]  /*d130*/  HMMA.16816.F32.BF16 R60, R140.reuse, R104, R60 ;  /* 0x000000688c3c723c */ /* 0x042ff0000004183c */
[----:B------:R-:W-:Y:S01]  /*d140*/  HMMA.16816.F32.BF16 R64, R140, R106, R64 ;  /* 0x0000006a8c40723c */ /* 0x000fe20000041840 */
        /* <DEDUP_REMOVED lines=18> */
[----:B------:R-:W3:Y:S07]  /*d270*/  LDSM.16.M88.4 R116, [R161] ;  /* 0x00000000a174783b */ /* 0x000eee0000000200 */
        /* <DEDUP_REMOVED lines=68> */
[-C--:B------:R-:W-:Y:S08]  /*d6c0*/  FMUL.FTZ R230, R42, R0.reuse ;  /* 0x000000002ae67220 */ /* 0x080ff00000410000 */
[----:B------:R3:W1:Y:S01]  /*d6d0*/  MUFU.TANH R27, R231 ;  /* 0x000000e7001b7308 */ /* 0x0006620000002400 */
[C---:B--2---:R-:W-:Y:S09]  /*d6e0*/  HMMA.16816.F32.BF16 R44, R116.reuse, R104, R44 ;  /* 0x00000068742c723c */ /* 0x044ff2000004182c */
[----:B------:R-:W2:Y:S01]  /*d6f0*/  MUFU.TANH R204, R204 ;  /* 0x000000cc00cc7308 */ /* 0x000ea20000002400 */
[-C--:B----4-:R-:W-:Y:S01]  /*d700*/  FMUL.FTZ R229, R41, R0.reuse ;  /* 0x0000000029e57220 */ /* 0x090fe20000410000 */
[C---:B------:R-:W-:Y:S01]  /*d710*/  HMMA.16816.F32.BF16 R48, R116.reuse, R106, R48 ;  /* 0x0000006a7430723c */ /* 0x040fe20000041830 */
[----:B------:R-:W4:Y:S01]  /*d720*/  LDSM.16.M88.4 R104, [R157+0x5800] ;  /* 0x005800009d68783b */ /* 0x000f220000000200 */
[----:B------:R-:W-:Y:S06]  /*d730*/  DEPBAR.LE SB0, 0x0 ;  /* 0x000080000000791a */ /* 0x000fec0000000000 */
[----:B------:R-:W1:Y:S01]  /*d740*/  MUFU.TANH R205, R205 ;  /* 0x000000cd00cd7308 */ /* 0x000e620000002400 */
[-C--:B---3--:R-:W-:Y:S01]  /*d750*/  FMUL.FTZ R231, R43, R0.reuse ;  /* 0x000000002be77220 */ /* 0x088fe20000410000 */
[C---:B-----5:R-:W-:Y:S05]  /*d760*/  HMMA.16816.F32.BF16 R52, R116.reuse, R108, R52 ;  /* 0x0000006c7434723c */ /* 0x060fea0000041834 */
[-C--:B------:R-:W-:Y:S03]  /*d770*/  FMUL.FTZ R232, R44, R0.reuse ;  /* 0x000000002ce87220 */ /* 0x080fe60000410000 */
[----:B------:R-:W3:Y:S01]  /*d780*/  MUFU.TANH R206, R206 ;  /* 0x000000ce00ce7308 */ /* 0x000ee20000002400 */
        /* <DEDUP_REMOVED lines=31> */
[----:B------:R5:W1:Y:S01]  /*d980*/  MUFU.TANH R37, R249 ;  /* 0x000000f900257308 */ /* 0x000a620000002400 */
[-C--:B------:R-:W-:Y:S09]  /*d990*/  FMUL.FTZ R233, R66, R0.reuse ;  /* 0x0000000042e97220 */ /* 0x080ff20000410000 */
        /* <DEDUP_REMOVED lines=117> */
.L_x_10863:
[----:B------:R-:W-:Y:S05]  /*e0f0*/  BSYNC.RECONVERGENT B0 ;  /* 0x0000000000007941 */ /* 0x000fea0003800200 */
.L_x_10862:
        /* <DEDUP_REMOVED lines=64> */
.L_x_10861:
[----:B------:R-:W-:Y:S05]  /*e500*/  BSYNC.RECONVERGENT B1 ;  /* 0x0000000000017941 */ /* 0x000fea0003800200 */
.L_x_10860:
[CC--:B------:R-:W-:Y:S01]  /*e510*/  ISETP.GE.AND P1, PT, R191.reuse, R188.reuse, PT ;  /* 0x000000bcbf00720c */ /* 0x0c0fe20003f26270 */
[C---:B--2---:R-:W-:Y:S01]  /*e520*/  VIADD R5, R191.reuse, 0xffffffc0 ;  /* 0xffffffc0bf057836 */ /* 0x044fe20000000000 */
[----:B------:R-:W-:Y:S01]  /*e530*/  P2R R0, PR, RZ, 0x4 ;  /* 0x00000004ff007803 */ /* 0x000fe20000000000 */
[C---:B------:R-:W-:Y:S01]  /*e540*/  VIADD R29, R191.reuse, 0xfffffff0 ;  /* 0xfffffff0bf1d7836 */ /* 0x040fe20000000000 */
[----:B-1----:R-:W-:Y:S01]  /*e550*/  FSEL R26, R26, -INF , P1 ;  /* 0xff8000001a1a7808 */ /* 0x002fe20000800000 */
[----:B------:R-:W-:Y:S01]  /*e560*/  VIADD R57, R191, 0x1 ;  /* 0x00000001bf397836 */ /* 0x000fe20000000000 */
[-C--:B------:R-:W-:Y:S01]  /*e570*/  ISETP.GE.AND P0, PT, R5, R187.reuse, PT ;  /* 0x000000bb0500720c */ /* 0x080fe20003f06270 */
[----:B------:R-:W-:Y:S01]  /*e580*/  VIADD R55, R191, 0x9 ;  /* 0x00000009bf377836 */ /* 0x000fe20000000000 */
[----:B------:R-:W-:Y:S01]  /*e590*/  ISETP.GE.AND P4, PT, R5, R188, PT ;  /* 0x000000bc0500720c */ /* 0x000fe20003f86270 */
[C---:B------:R-:W-:Y:S01]  /*e5a0*/  VIADD R53, R191.reuse, 0x11 ;  /* 0x00000011bf357836 */ /* 0x040fe20000000000 */
[----:B------:R-:W-:Y:S01]  /*e5b0*/  P2R R6, PR, RZ, 0x1 ;  /* 0x00000001ff067803 */ /* 0x000fe20000000000 */
[C---:B------:R-:W-:Y:S01]  /*e5c0*/  VIADD R51, R191.reuse, 0x19 ;  /* 0x00000019bf337836 */ /* 0x040fe20000000000 */
[C---:B------:R-:W-:Y:S01]  /*e5d0*/  ISETP.GE.AND P0, PT, R191.reuse, R186, PT ;  /* 0x000000babf00720c */ /* 0x040fe20003f06270 */
        /* <DEDUP_REMOVED lines=29> */
[----:B------:R-:W-:Y:S01]  /*e7b0*/  ISETP.GE.AND P4, PT, R65, R188, PT ;  /* 0x000000bc4100720c */ /* 0x000fe20003f86270 */
[----:B------:R-:W-:Y:S01]  /*e7c0*/  VIADD R39, R191, 0x18 ;  /* 0x00000018bf277836 */ /* 0x000fe20000000000 */
[----:B------:R-:W-:Y:S01]  /*e7d0*/  FSEL R17, R207, -INF , P1 ;  /* 0xff800000cf117808 */ /* 0x000fe20000800000 */
[----:B------:R-:W-:Y:S01]  /*e7e0*/  VIADD R7, R191, 0xfffffff8 ;  /* 0xfffffff8bf077836 */ /* 0x000fe20000000000 */
[----:B------:R-:W-:Y:S01]  /*e7f0*/  FSEL R210, R210, -INF , P0 ;  /* 0xff800000d2d27808 */ /* 0x000fe20000000000 */
[----:B------:R-:W-:Y:S01]  /*e800*/  VIADD R189, R189, 0xffffff80 ;  /* 0xffffff80bdbd7836 */ /* 0x000fe20000000000 */
[----:B------:R-:W-:Y:S02]  /*e810*/  ISETP.GE.AND P1, PT, R35, R186, PT ;  /* 0x000000ba2300720c */ /* 0x000fe40003f26270 */
[-C--:B------:R-:W-:Y:S02]  /*e820*/  ISETP.GE.AND P0, PT, R25, R188.reuse, PT ;  /* 0x000000bc1900720c */ /* 0x080fe40003f06270 */
[----:B------:R-:W-:Y:S02]  /*e830*/  FSEL R19, R206, -INF , P4 ;  /* 0xff800000ce137808 */ /* 0x000fe40002000000 */
[----:B------:R-:W-:Y:S02]  /*e840*/  ISETP.GE.AND P4, PT, R49, R188, PT ;  /* 0x000000bc3100720c */ /* 0x000fe40003f86270 */
[----:B------:R-:W-:Y:S02]  /*e850*/  FSEL R23, R197, -INF , P1 ;  /* 0xff800000c5177808 */ /* 0x000fe40000800000 */
[----:B------:R-:W-:Y:S02]  /*e860*/  FSEL R214, R214, -INF , P0 ;  /* 0xff800000d6d67808 */ /* 0x000fe40000000000 */
[----:B------:R-:W-:Y:S02]  /*e870*/  ISETP.GE.AND P1, PT, R105, R186, PT ;  /* 0x000000ba6900720c */ /* 0x000fe40003f26270 */
[-C--:B------:R-:W-:Y:S02]  /*e880*/  ISETP.GE.AND P0, PT, R29, R188.reuse, PT ;  /* 0x000000bc1d00720c */ /* 0x080fe40003f06270 */
[----:B------:R-:W-:Y:S02]  /*e890*/  FSEL R16, R211, -INF , P4 ;  /* 0xff800000d3107808 */ /* 0x000fe40002000000 */
[----:B------:R-:W-:Y:S02]  /*e8a0*/  ISETP.GE.AND P4, PT, R33, R188, PT ;  /* 0x000000bc2100720c */ /* 0x000fe40003f86270 */
[C---:B------:R-:W-:Y:S02]  /*e8b0*/  ISETP.GE.AND P3, PT, R5.reuse, R186, PT ;  /* 0x000000ba0500720c */ /* 0x040fe40003f66270 */
[----:B------:R-:W-:Y:S01]  /*e8c0*/  ISETP.GE.AND P2, PT, R5, R182, PT ;  /* 0x000000b60500720c */ /* 0x000fe20003f46270 */
[----:B------:R-:W-:Y:S01]  /*e8d0*/  VIADD R5, R191, 0xfffffff9 ;  /* 0xfffffff9bf057836 */ /* 0x000fe20000000000 */
        /* <DEDUP_REMOVED lines=8> */
[----:B------:R-:W-:Y:S02]  /*e960*/  ISETP.GE.AND P1, PT, R5, R188, PT ;  /* 0x000000bc0500720c */ /* 0x000fe40003f26270 */
[----:B------:R-:W-:Y:S02]  /*e970*/  ISETP.GE.AND P0, PT, R65, R186, PT ;  /* 0x000000ba4100720c */ /* 0x000fe40003f06270 */
[----:B------:R-:W-:Y:S02]  /*e980*/  P2R R8, PR, RZ, 0x4 ;  /* 0x00000004ff087803 */ /* 0x000fe40000000000 */
[----:B------:R-:W-:Y:S02]  /*e990*/  FSEL R207, R219, -INF , P4 ;  /* 0xff800000dbcf7808 */ /* 0x000fe40002000000 */
[CC--:B------:R-:W-:Y:S02]  /*e9a0*/  ISETP.GE.AND P4, PT, R35.reuse, R187.reuse, PT ;  /* 0x000000bb2300720c */ /* 0x0c0fe40003f86270 */
[----:B------:R-:W-:Y:S02]  /*e9b0*/  ISETP.GE.AND P2, PT, R35, R182, PT ;  /* 0x000000b62300720c */ /* 0x000fe40003f46270 */
[----:B------:R-:W-:Y:S02]  /*e9c0*/  FSEL R203, R223, -INF , P1 ;  /* 0xff800000dfcb7808 */ /* 0x000fe40000800000 */
[----:B------:R-:W-:Y:S02]  /*e9d0*/  FSEL R35, R208, -INF , P0 ;  /* 0xff800000d0237808 */ /* 0x000fe40000000000 */
[----:B------:R-:W-:Y:S02]  /*e9e0*/  ISETP.GE.AND P1, PT, R59, R186, PT ;  /* 0x000000ba3b00720c */ /* 0x000fe40003f26270 */
[----:B------:R-:W-:Y:S02]  /*e9f0*/  ISETP.GE.AND P0, PT, R57, R188, PT ;  /* 0x000000bc3900720c */ /* 0x000fe40003f06270 */
[----:B------:R-:W-:Y:S02]  /*ea00*/  FSEL R12, R209, -INF , P1 ;  /* 0xff800000d10c7808 */ /* 0x000fe40000800000 */
[----:B------:R-:W-:Y:S02]  /*ea10*/  FSEL R155, R226, -INF , P0 ;  /* 0xff800000e29b7808 */ /* 0x000fe40000000000 */
[-C--:B------:R-:W-:Y:S02]  /*ea20*/  ISETP.GE.AND P1, PT, R109, R186.reuse, PT ;  /* 0x000000ba6d00720c */ /* 0x080fe40003f26270 */
        /* <DEDUP_REMOVED lines=27> */
[----:B------:R-:W-:Y:S02]  /*ebe0*/  ISETP.GE.AND P1, PT, R107, R182, PT ;  /* 0x000000b66b00720c */ /* 0x000fe40003f26270 */
[----:B------:R-:W-:Y:S02]  /*ebf0*/  ISETP.GE.AND P0, PT, R111, R188, PT ;  /* 0x000000bc6f00720c */ /* 0x000fe40003f06270 */
[----:B------:R-:W-:Y:S02]  /*ec00*/  P2R R24, PR, RZ, 0x2 ;  /* 0x00000002ff187803 */ /* 0x000fe40000000000 */
[----:B------:R-:W-:Y:S02]  /*ec10*/  FSEL R242, R242, -INF , P0 ;  /* 0xff800000f2f27808 */ /* 0x000fe40000000000 */
[CC--:B------:R-:W-:Y:S02]  /*ec20*/  ISETP.GE.AND P0, PT, R105.reuse, R187.reuse, PT ;  /* 0x000000bb6900720c */ /* 0x0c0fe40003f06270 */
[----:B------:R-:W-:Y:S01]  /*ec30*/  ISETP.GE.AND P1, PT, R105, R182, PT ;  /* 0x000000b66900720c */ /* 0x000fe20003f26270 */
[----:B------:R-:W-:Y:S01]  /*ec40*/  VIADD R105, R191, 0x21 ;  /* 0x00000021bf697836 */ /* 0x000fe20000000000 */
[----:B------:R-:W-:Y:S02]  /*ec50*/  P2R R48, PR, RZ, 0x1 ;  /* 0x00000001ff307803 */ /* 0x000fe40000000000 */
[----:B------:R-:W-:Y:S02]  /*ec60*/  FSEL R4, R196, -INF , P3 ;  /* 0xff800000c4047808 */ /* 0x000fe40001800000 */
[----:B------:R-:W-:Y:S02]  /*ec70*/  ISETP.GE.AND P0, PT, R105, R188, PT ;  /* 0x000000bc6900720c */ /* 0x000fe40003f06270 */
[----:B------:R-:W-:Y:S02]  /*ec80*/  P2R R18, PR, RZ, 0x4 ;  /* 0x00000004ff127803 */ /* 0x000fe40000000000 */
[----:B------:R-:W-:Y:S02]  /*ec90*/  FSEL R125, R244, -INF , P0 ;  /* 0xff800000f47d7808 */ /* 0x000fe40000000000 */
[CC--:B------:R-:W-:Y:S02]  /*eca0*/  ISETP.GE.AND P3, PT, R107.reuse, R186.reuse, PT ;  /* 0x000000ba6b00720c */ /* 0x0c0fe40003f66270 */
[-C--:B------:R-:W-:Y:S02]  /*ecb0*/  ISETP.GE.AND P2, PT, R107, R187.reuse, PT ;  /* 0x000000bb6b00720c */ /* 0x080fe40003f46270 */
[-C--:B------:R-:W-:Y:S02]  /*ecc0*/  ISETP.GE.AND P0, PT, R57, R186.reuse, PT ;  /* 0x000000ba3900720c */ /* 0x080fe40003f06270 */
[----:B------:R-:W-:Y:S02]  /*ecd0*/  FSEL R13, R200, -INF , P3 ;  /* 0xff800000c80d7808 */ /* 0x000fe40001800000 */
[----:B------:R-:W-:Y:S02]  /*ece0*/  P2R R38, PR, RZ, 0x4 ;  /* 0x00000004ff267803 */ /* 0x000fe40000000000 */
[----:B------:R-:W-:Y:S02]  /*ecf0*/  FSEL R145, R227, -INF , P0 ;  /* 0xff800000e3917808 */ /* 0x000fe40000000000 */
[C---:B------:R-:W-:Y:S02]  /*ed00*/  ISETP.GE.AND P3, PT, R67.reuse, R186, PT ;  /* 0x000000ba4300720c */ /* 0x040fe40003f66270 */
[CC--:B------:R-:W-:Y:S02]  /*ed10*/  ISETP.GE.AND P0, PT, R67.reuse, R187.reuse, PT ;  /* 0x000000bb4300720c */ /* 0x0c0fe40003f06270 */
[----:B------:R-:W-:Y:S01]  /*ed20*/  ISETP.GE.AND P2, PT, R67, R182, PT ;  /* 0x000000b64300720c */ /* 0x000fe20003f46270 */
[----:B------:R-:W-:Y:S01]  /*ed30*/  VIADD R67, R191, 0x28 ;  /* 0x00000028bf437836 */ /* 0x000fe20000000000 */
[----:B------:R-:W-:Y:S02]  /*ed40*/  P2R R46, PR, RZ, 0x1 ;  /* 0x00000001ff2e7803 */ /* 0x000fe40000000000 */
[----:B------:R-:W-:Y:S02]  /*ed50*/  P2R R22, PR, RZ, 0x4 ;  /* 0x00000004ff167803 */ /* 0x000fe40000000000 */
[----:B------:R-:W-:Y:S02]  /*ed60*/  ISETP.GE.AND P0, PT, R67, R188, PT ;  /* 0x000000bc4300720c */ /* 0x000fe40003f06270 */
[----:B------:R-:W-:Y:S02]  /*ed70*/  ISETP.NE.AND P2, PT, R24, RZ, PT ;  /* 0x000000ff1800720c */ /* 0x000fe40003f45270 */
[----:B------:R-:W-:Y:S02]  /*ed80*/  FSEL R123, R252, -INF , P0 ;  /* 0xff800000fc7b7808 */ /* 0x000fe40000000000 */
[CC--:B------:R-:W-:Y:S02]  /*ed90*/  ISETP.GE.AND P0, PT, R61.reuse, R187.reuse, PT ;  /* 0x000000bb3d00720c */ /* 0x0c0fe40003f06270 */
[----:B------:R-:W-:Y:S01]  /*eda0*/  ISETP.GE.AND P6, PT, R61, R182, PT ;  /* 0x000000b63d00720c */ /* 0x000fe20003fc6270 */
[----:B------:R-:W-:Y:S01]  /*edb0*/  VIADD R61, R191, 0x29 ;  /* 0x00000029bf3d7836 */ /* 0x000fe20000000000 */
[----:B------:R-:W-:Y:S02]  /*edc0*/  P2R R24, PR, RZ, 0x4 ;  /* 0x00000004ff187803 */ /* 0x000fe40000000000 */
[----:B------:R-:W-:Y:S02]  /*edd0*/  ISETP.NE.AND P2, PT, R8, RZ, PT ;  /* 0x000000ff0800720c */ /* 0x000fe40003f45270 */
[----:B------:R-:W-:Y:S02]  /*ede0*/  P2R R8, PR, RZ, 0x1 ;  /* 0x00000001ff087803 */ /* 0x000fe40000000000 */
[----:B------:R-:W-:Y:S02]  /*edf0*/  ISETP.GE.AND P0, PT, R61, R188, PT ;  /* 0x000000bc3d00720c */ /* 0x000fe40003f06270 */
[----:B------:R-:W-:Y:S02]  /*ee00*/  ISETP.GE.AND P5, PT, R65, R182, PT ;  /* 0x000000b64100720c */ /* 0x000fe40003fa6270 */
[----:B------:R-:W-:Y:S02]  /*ee10*/  FSEL R121, R251, -INF , P0 ;  /* 0xff800000fb797808 */ /* 0x000fe40000000000 */
[-C--:B------:R-:W-:Y:S02]  /*ee20*/  ISETP.GE.AND P0, PT, R43, R186.reuse, PT ;  /* 0x000000ba2b00720c */ /* 0x080fe40003f06270 */
[----:B------:R-:W-:Y:S02]  /*ee30*/  P2R R10, PR, RZ, 0x10 ;  /* 0x00000010ff0a7803 */ /* 0x000fe40000000000 */
[----:B------:R-:W-:Y:S02]  /*ee40*/  FSEL R143, R230, -INF , P0 ;  /* 0xff800000e68f7808 */ /* 0x000fe40000000000 */
[----:B------:R-:W-:Y:S02]  /*ee50*/  ISETP.GE.AND P0, PT, R55, R186, PT ;  /* 0x000000ba3700720c */ /* 0x000fe40003f06270 */
[----:B------:R-:W-:Y:S02]  /*ee60*/  P2R R36, PR, RZ, 0x20 ;  /* 0x00000020ff247803 */ /* 0x000fe40000000000 */
[----:B------:R-:W-:Y:S02]  /*ee70*/  FSEL R141, R231, -INF , P0 ;  /* 0xff800000e78d7808 */ /* 0x000fe40000000000 */
[-C--:B------:R-:W-:Y:S01]  /*ee80*/  ISETP.GE.AND P0, PT, R65, R187.reuse, PT ;  /* 0x000000bb4100720c */ /* 0x080fe20003f06270 */
[----:B------:R-:W-:Y:S01]  /*ee90*/  VIADD R65, R191, 0x30 ;  /* 0x00000030bf417836 */ /* 0x000fe20000000000 */
[CC--:B------:R-:W-:Y:S02]  /*eea0*/  ISETP.GE.AND P5, PT, R59.reuse, R187.reuse, PT ;  /* 0x000000bb3b00720c */ /* 0x0c0fe40003fa6270 */
[----:B------:R-:W-:Y:S01]  /*eeb0*/  ISETP.GE.AND P4, PT, R59, R182, PT ;  /* 0x000000b63b00720c */ /* 0x000fe20003f86270 */
[----:B------:R-:W-:Y:S01]  /*eec0*/  VIADD R59, R191, 0x31 ;  /* 0x00000031bf3b7836 */ /* 0x000fe20000000000 */
[----:B------:R-:W-:Y:S02]  /*eed0*/  P2R R42, PR, RZ, 0x1 ;  /* 0x00000001ff2a7803 */ /* 0x000fe40000000000 */
[-C--:B------:R-:W-:Y:S02]  /*eee0*/  ISETP.GE.AND P0, PT, R65, R188.reuse, PT ;  /* 0x000000bc4100720c */ /* 0x080fe40003f06270 */
[----:B------:R-:W-:Y:S02]  /*eef0*/  P2R R40, PR, RZ, 0x20 ;  /* 0x00000020ff287803 */ /* 0x000fe40000000000 */
[----:B------:R-:W-:Y:S02]  /*ef00*/  FSEL R107, R250, -INF , P0 ;  /* 0xff800000fa6b7808 */ /* 0x000fe40000000000 */
[----:B------:R-:W-:Y:S02]  /*ef10*/  ISETP.GE.AND P0, PT, R59, R188, PT ;  /* 0x000000bc3b00720c */ /* 0x000fe40003f06270 */
[----:B------:R-:W-:Y:S02]  /*ef20*/  ISETP.NE.AND P5, PT, R42, RZ, PT ;  /* 0x000000ff2a00720c */ /* 0x000fe40003fa5270 */
[----:B------:R-:W-:Y:S02]  /*ef30*/  FSEL R106, R37, -INF , P0 ;  /* 0xff800000256a7808 */ /* 0x000fe40000000000 */
[----:B------:R-:W2:Y:S01]  /*ef40*/  LD.E R37, desc[UR4][R2.64+0xdc] ;  /* 0x0000dc0402257980 */ /* 0x000ea2000c101900 */
[-C--:B------:R-:W-:Y:S02]  /*ef50*/  ISETP.GE.AND P0, PT, R191, R187.reuse, PT ;  /* 0x000000bbbf00720c */ /* 0x080fe40003f06270 */
[----:B------:R-:W-:Y:S02]  /*ef60*/  P2R R42, PR, RZ, 0x20 ;  /* 0x00000020ff2a7803 */ /* 0x000fe40000000000 */
[----:B------:R-:W-:Y:S02]  /*ef70*/  ISETP.NE.AND P5, PT, R8, RZ, PT ;  /* 0x000000ff0800720c */ /* 0x000fe40003fa5270 */
[----:B------:R-:W-:Y:S02]  /*ef80*/  FSEL R151, R26, -INF , !P0 ;  /* 0xff8000001a977808 */ /* 0x000fe40004000000 */
[----:B------:R-:W-:Y:S02]  /*ef90*/  ISETP.GE.AND P0, PT, R63, R186, PT ;  /* 0x000000ba3f00720c */ /* 0x000fe40003f06270 */
[----:B------:R-:W-:Y:S02]  /*efa0*/  P2R R44, PR, RZ, 0x20 ;  /* 0x00000020ff2c7803 */ /* 0x000fe40000000000 */
[----:B------:R-:W-:Y:S02]  /*efb0*/  FSEL R27, R204, -INF , P3 ;  /* 0xff800000cc1b7808 */ /* 0x000fe40001800000 */
[----:B------:R-:W-:Y:S02]  /*efc0*/  P2R R32, PR, RZ, 0x40 ;  /* 0x00000040ff207803 */ /* 0x000fe40000000000 */
[----:B------:R-:W-:Y:S02]  /*efd0*/  ISETP.NE.AND P5, PT, R46, RZ, PT ;  /* 0x000000ff2e00720c */ /* 0x000fe40003fa5270 */
[----:B------:R-:W-:Y:S02]  /*efe0*/  FSEL R131, R234, -INF , P0 ;  /* 0xff800000ea837808 */ /* 0x000fe40000000000 */
[C---:B------:R-:W-:Y:S02]  /*eff0*/  ISETP.GE.AND P3, PT, R109.reuse, R182, PT ;  /* 0x000000b66d00720c */ /* 0x040fe40003f66270 */
[-C--:B------:R-:W-:Y:S01]  /*f000*/  ISETP.GE.AND P6, PT, R109, R187.reuse, PT ;  /* 0x000000bb6d00720c */ /* 0x080fe20003fc6270 */
[----:B------:R-:W-:Y:S01]  /*f010*/  VIADD R109, R191, 0x39 ;  /* 0x00000039bf6d7836 */ /* 0x000fe20000000000 */
[----:B------:R-:W-:Y:S02]  /*f020*/  ISETP.GE.AND P0, PT, R53, R186, PT ;  /* 0x000000ba3500720c */ /* 0x000fe40003f06270 */
[----:B------:R-:W-:Y:S02]  /*f030*/  P2R R46, PR, RZ, 0x20 ;  /* 0x00000020ff2e7803 */ /* 0x000fe40000000000 */
[----:B------:R-:W-:Y:S02]  /*f040*/  P2R R20, PR, RZ, 0x2 ;  /* 0x00000002ff147803 */ /* 0x000fe40000000000 */
[----:B------:R-:W-:Y:S02]  /*f050*/  P2R R28, PR, RZ, 0x4 ;  /* 0x00000004ff1c7803 */ /* 0x000fe40000000000 */
[----:B------:R-:W-:Y:S02]  /*f060*/  ISETP.NE.AND P5, PT, R48, RZ, PT ;  /* 0x000000ff3000720c */ /* 0x000fe40003fa5270 */
[CC--:B------:R-:W-:Y:S02]  /*f070*/  ISETP.GE.AND P2, PT, R49.reuse, R187.reuse, PT ;  /* 0x000000bb3100720c */ /* 0x0c0fe40003f46270 */
[----:B------:R-:W-:Y:S01]  /*f080*/  ISETP.GE.AND P1, PT, R49, R182, PT ;  /* 0x000000b63100720c */ /* 0x000fe20003f26270 */
[----:B------:R-:W-:Y:S01]  /*f090*/  VIADD R49, R191, 0x38 ;  /* 0x00000038bf317836 */ /* 0x000fe20000000000 */
        /* <DEDUP_REMOVED lines=17> */
[----:B------:R-:W-:Y:S02]  /*f1b0*/  FSEL R47, R47, -INF , !P5 ;  /* 0xff8000002f2f7808 */ /* 0x000fe40006800000 */
[----:B------:R-:W-:Y:S02]  /*f1c0*/  FSEL R238, R238, -INF , P0 ;  /* 0xff800000eeee7808 */ /* 0x000fe40000000000 */
[-C--:B------:R-:W-:Y:S02]  /*f1d0*/  ISETP.GE.AND P0, PT, R111, R186.reuse, PT ;  /* 0x000000ba6f00720c */ /* 0x080fe40003f06270 */
[----:B------:R-:W-:Y:S02]  /*f1e0*/  ISETP.NE.AND P5, PT, R52, RZ, PT ;  /* 0x000000ff3400720c */ /* 0x000fe40003fa5270 */
        /* <DEDUP_REMOVED lines=14> */
[----:B------:R-:W-:Y:S02]  /*f2d0*/  ISETP.NE.AND P5, PT, R48, RZ, PT ;  /* 0x000000ff3000720c */ /* 0x000fe40003fa5270 */
[----:B------:R-:W-:Y:S02]  /*f2e0*/  FSEL R6, R247, -INF , P0 ;  /* 0xff800000f7067808 */ /* 0x000fe40000000000 */
[----:B------:R-:W-:Y:S02]  /*f2f0*/  ISETP.GE.AND P0, PT, R109, R186, PT ;  /* 0x000000ba6d00720c */ /* 0x000fe40003f06270 */
[----:B------:R-:W-:Y:S02]  /*f300*/  ISETP.NE.AND P2, PT, R28, RZ, PT ;  /* 0x000000ff1c00720c */ /* 0x000fe40003f45270 */
[----:B------:R-:W-:Y:S02]  /*f310*/  FSEL R38, R249, -INF , P0 ;  /* 0xff800000f9267808 */ /* 0x000fe40000000000 */
[----:B------:R-:W-:Y:S02]  /*f320*/  ISETP.NE.AND P0, PT, R18, RZ, PT ;  /* 0x000000ff1200720c */ /* 0x000fe40003f05270 */
[----:B------:R-:W-:Y:S02]  /*f330*/  FSEL R31, R31, -INF , !P5 ;  /* 0xff8000001f1f7808 */ /* 0x000fe40006800000 */
[----:B------:R-:W-:Y:S02]  /*f340*/  FSEL R23, R23, -INF , !P0 ;  /* 0xff80000017177808 */ /* 0x000fe40004000000 */
[----:B------:R-:W-:Y:S02]  /*f350*/  FSEL R4, R4, -INF , !P2 ;  /* 0xff80000004047808 */ /* 0x000fe40005000000 */
[----:B------:R-:W-:Y:S02]  /*f360*/  ISETP.NE.AND P2, PT, R24, RZ, PT ;  /* 0x000000ff1800720c */ /* 0x000fe40003f45270 */
[----:B------:R-:W-:Y:S02]  /*f370*/  ISETP.NE.AND P5, PT, R46, RZ, PT ;  /* 0x000000ff2e00720c */ /* 0x000fe40003fa5270 */
[-C--:B------:R-:W-:Y:S02]  /*f380*/  ISETP.GE.AND P0, PT, R25, R187.reuse, PT ;  /* 0x000000bb1900720c */ /* 0x080fe40003f06270 */
[----:B------:R-:W-:Y:S02]  /*f390*/  FSEL R13, R13, -INF , !P2 ;  /* 0xff8000000d0d7808 */ /* 0x000fe40005000000 */
[----:B------:R-:W-:Y:S02]  /*f3a0*/  FSEL R11, R11, -INF , !P5 ;  /* 0xff8000000b0b7808 */ /* 0x000fe40006800000 */
[----:B------:R-:W-:Y:S02]  /*f3b0*/  FSEL R221, R214, -INF , !P0 ;  /* 0xff800000d6dd7808 */ /* 0x000fe40004000000 */
[----:B------:R-:W-:Y:S02]  /*f3c0*/  ISETP.NE.AND P2, PT, R22, RZ, PT ;  /* 0x000000ff1600720c */ /* 0x000fe40003f45270 */
[----:B------:R-:W-:Y:S02]  /*f3d0*/  ISETP.GE.AND P0, PT, R33, R187, PT ;  /* 0x000000bb2100720c */ /* 0x000fe40003f06270 */
[----:B------:R-:W-:Y:S02]  /*f3e0*/  ISETP.NE.AND P5, PT, R44, RZ, PT ;  /* 0x000000ff2c00720c */ /* 0x000fe40003fa5270 */
[----:B------:R-:W-:Y:S02]  /*f3f0*/  FSEL R219, R14, -INF , !P0 ;  /* 0xff8000000edb7808 */ /* 0x000fe40004000000 */
[----:B------:R-:W-:Y:S02]  /*f400*/  FSEL R9, R9, -INF , !P5 ;  /* 0xff80000009097808 */ /* 0x000fe40006800000 */
[----:B------:R-:W-:Y:S02]  /*f410*/  FSEL R27, R27, -INF , !P2 ;  /* 0xff8000001b1b7808 */ /* 0x000fe40005000000 */
[----:B------:R-:W-:Y:S02]  /*f420*/  ISETP.NE.AND P0, PT, R20, RZ, PT ;  /* 0x000000ff1400720c */ /* 0x000fe40003f05270 */
[----:B------:R-:W-:Y:S02]  /*f430*/  ISETP.NE.AND P5, PT, R42, RZ, PT ;  /* 0x000000ff2a00720c */ /* 0x000fe40003fa5270 */
[----:B------:R-:W-:Y:S02]  /*f440*/  ISETP.NE.AND P2, PT, R0, RZ, PT ;  /* 0x000000ff0000720c */ /* 0x000fe40003f45270 */
[----:B------:R-:W-:Y:S02]  /*f450*/  FMNMX3.FTZ R0, R100, R47, R45, !PT ;  /* 0x0000002f64007276 */ /* 0x000fe4000781002d */
[----:B------:R-:W-:Y:S02]  /*f460*/  FSEL R21, R21, -INF , !P0 ;  /* 0xff80000015157808 */ /* 0x000fe40004000000 */
[----:B------:R-:W-:Y:S02]  /*f470*/  FSEL R19, R19, -INF , !P5 ;  /* 0xff80000013137808 */ /* 0x000fe40006800000 */
[----:B------:R-:W-:Y:S02]  /*f480*/  ISETP.GE.AND P0, PT, R29, R187, PT ;  /* 0x000000bb1d00720c */ /* 0x000fe40003f06270 */
[----:B------:R-:W-:Y:S02]  /*f490*/  FMNMX3.FTZ R0, R0, R41, R31, !PT ;  /* 0x0000002900007276 */ /* 0x000fe4000781001f */
[----:B------:R-:W-:Y:S02]  /*f4a0*/  ISETP.NE.AND P5, PT, R40, RZ, PT ;  /* 0x000000ff2800720c */ /* 0x000fe40003fa5270 */
[----:B------:R-:W-:Y:S02]  /*f4b0*/  FMNMX3.FTZ R0, R0, R11, R9, !PT ;  /* 0x0000000b00007276 */ /* 0x000fe40007810009 */
[----:B------:R-:W-:Y:S02]  /*f4c0*/  FSEL R17, R17, -INF , !P5 ;  /* 0xff80000011117808 */ /* 0x000fe40006800000 */
[----:B------:R-:W-:Y:S02]  /*f4d0*/  FSEL R209, R218, -INF , !P0 ;  /* 0xff800000dad17808 */ /* 0x000fe40004000000 */
[----:B------:R-:W-:Y:S02]  /*f4e0*/  ISETP.NE.AND P5, PT, R36, RZ, PT ;  /* 0x000000ff2400720c */ /* 0x000fe40003fa5270 */
[----:B------:R-:W-:Y:S02]  /*f4f0*/  ISETP.GE.AND P0, PT, R15, R187, PT ;  /* 0x000000bb0f00720c */ /* 0x000fe40003f06270 */
[----:B------:R-:W-:Y:S02]  /*f500*/  FSEL R225, R210, -INF , !P6 ;  /* 0xff800000d2e17808 */ /* 0x000fe40007000000 */
[----:B------:R-:W-:Y:S02]  /*f510*/  ISETP.NE.AND P6, PT, R32, RZ, PT ;  /* 0x000000ff2000720c */ /* 0x000fe40003fc5270 */
        /* <DEDUP_REMOVED lines=31> */
[-C--:B------:R-:W-:Y:S02]  /*f710*/  ISETP.GE.AND P6, PT, R7, R182.reuse, PT ;  /* 0x000000b60700720c */ /* 0x080fe40003fc6270 */
[----:B------:R-:W-:Y:S02]  /*f720*/  FMNMX3.FTZ R12, R12, R221, R219, !PT ;  /* 0x000000dd0c0c7276 */ /* 0x000fe400078100db */
[-C--:B------:R-:W-:Y:S02]  /*f730*/  ISETP.GE.AND P5, PT, R5, R182.reuse, PT ;  /* 0x000000b60500720c */ /* 0x080fe40003fa6270 */
[----:B------:R-:W-:Y:S02]  /*f740*/  FSEL R201, R201, -INF , !P4 ;  /* 0xff800000c9c97808 */ /* 0x000fe40006000000 */
        /* <DEDUP_REMOVED lines=14> */
[-C--:B------:R-:W-:Y:S02]  /*f830*/  ISETP.GE.AND P0, PT, R55, R182.reuse, PT ;  /* 0x000000b63700720c */ /* 0x080fe40003f06270 */
[-C--:B------:R-:W-:Y:S02]  /*f840*/  ISETP.GE.AND P1, PT, R43, R182.reuse, PT ;  /* 0x000000b62b00720c */ /* 0x080fe40003f26270 */
[----:B------:R-:W-:Y:S02]  /*f850*/  FMNMX3.FTZ R12, R12, R205, R203, !PT ;  /* 0x000000cd0c0c7276 */ /* 0x000fe400078100cb */
[----:B------:R-:W-:Y:S02]  /*f860*/  FSEL R43, R242, -INF , !P6 ;  /* 0xff800000f22b7808 */ /* 0x000fe40007000000 */
[----:B------:R-:W-:Y:S02]  /*f870*/  FSEL R145, R145, -INF , !P3 ;  /* 0xff80000091917808 */ /* 0x000fe40005800000 */
[----:B------:R-:W-:Y:S02]  /*f880*/  FMNMX3.FTZ R0, R0, R197, R195, !PT ;  /* 0x000000c500007276 */ /* 0x000fe400078100c3 */
[-C--:B------:R-:W-:Y:S02]  /*f890*/  ISETP.GE.AND P6, PT, R53, R182.reuse, PT ;  /* 0x000000b63500720c */ /* 0x080fe40003fc6270 */
[----:B------:R-:W-:Y:S01]  /*f8a0*/  FSEL R125, R125, -INF , !P5 ;  /* 0xff8000007d7d7808 */ /* 0x000fe20006800000 */
[----:B------:R-:W-:Y:S01]  /*f8b0*/  LDSM.16.MT88.4 R52, [R160+0x6800] ;  /* 0x00680000a034783b */ /* 0x000fe20000004200 */
[-C--:B------:R-:W-:Y:S02]  /*f8c0*/  ISETP.GE.AND P3, PT, R61, R187.reuse, PT ;  /* 0x000000bb3d00720c */ /* 0x080fe40003f66270 */
[----:B------:R-:W-:Y:S02]  /*f8d0*/  FSEL R141, R141, -INF , !P0 ;  /* 0xff8000008d8d7808 */ /* 0x000fe40004000000 */
[----:B------:R-:W-:Y:S02]  /*f8e0*/  FSEL R133, R133, -INF , !P4 ;  /* 0xff80000085857808 */ /* 0x000fe40006000000 */
[----:B------:R-:W-:Y:S02]  /*f8f0*/  ISETP.GE.AND P5, PT, R67, R187, PT ;  /* 0x000000bb4300720c */ /* 0x000fe40003fa6270 */
[----:B------:R-:W-:Y:S02]  /*f900*/  FMNMX3.FTZ R12, R12, R151, R155, !PT ;  /* 0x000000970c0c7276 */ /* 0x000fe4000781009b */
[----:B------:R-:W-:Y:S02]  /*f910*/  ISETP.GE.AND P0, PT, R59, R187, PT ;  /* 0x000000bb3b00720c */ /* 0x000fe40003f06270 */
[-C--:B------:R-:W-:Y:S02]  /*f920*/  ISETP.GE.AND P4, PT, R63, R182.reuse, PT ;  /* 0x000000b63f00720c */ /* 0x080fe40003f86270 */
[----:B------:R-:W-:Y:S02]  /*f930*/  FSEL R143, R143, -INF , !P1 ;  /* 0xff8000008f8f7808 */ /* 0x000fe40004800000 */
[----:B------:R-:W-:Y:S02]  /*f940*/  FMNMX3.FTZ R0, R0, R147, R145, !PT ;  /* 0x0000009300007276 */ /* 0x000fe40007810091 */
[----:B------:R-:W-:Y:S02]  /*f950*/  FSEL R129, R129, -INF , !P6 ;  /* 0xff80000081817808 */ /* 0x000fe40007000000 */
        /* <DEDUP_REMOVED lines=16> */
[----:B------:R-:W-:Y:S02]  /*fa60*/  FSEL R63, R239, -INF , !P5 ;  /* 0xff800000ef3f7808 */ /* 0x000fe40006800000 */
[----:B------:R-:W-:Y:S02]  /*fa70*/  FSEL R61, R238, -INF , !P3 ;  /* 0xff800000ee3d7808 */ /* 0x000fe40005800000 */
[-C--:B------:R-:W-:Y:S02]  /*fa80*/  ISETP.GE.AND P1, PT, R111, R182.reuse, PT ;  /* 0x000000b66f00720c */ /* 0x080fe40003f26270 */
[----:B------:R-:W-:Y:S02]  /*fa90*/  FMNMX3.FTZ R0, R0, R131, R129, !PT ;  /* 0x0000008300007276 */ /* 0x000fe40007810081 */
[----:B------:R-:W-:Y:S02]  /*faa0*/  FSEL R104, R104, -INF , !P4 ;  /* 0xff80000068687808 */ /* 0x000fe40006000000 */
[----:B------:R-:W-:Y:S02]  /*fab0*/  FMNMX3.FTZ R12, R12, R135, R133, !PT ;  /* 0x000000870c0c7276 */ /* 0x000fe40007810085 */
[----:B------:R-:W-:Y:S02]  /*fac0*/  FMNMX3.FTZ R0, R0, R63, R61, !PT ;  /* 0x0000003f00007276 */ /* 0x000fe4000781003d */
[-C--:B------:R-:W-:Y:S02]  /*fad0*/  ISETP.GE.AND P4, PT, R67, R182.reuse, PT ;  /* 0x000000b64300720c */ /* 0x080fe40003f86270 */
[----:B------:R-:W-:Y:S02]  /*fae0*/  FSEL R117, R117, -INF , !P0 ;  /* 0xff80000075757808 */ /* 0x000fe40004000000 */
[----:B------:R-:W-:Y:S02]  /*faf0*/  FSEL R119, R119, -INF , !P1 ;  /* 0xff80000077777808 */ /* 0x000fe40004800000 */
[----:B------:R-:W-:Y:S02]  /*fb00*/  FMNMX3.FTZ R12, R12, R43, R125, !PT ;  /* 0x0000002b0c0c7276 */ /* 0x000fe4000781007d */
[----:B------:R-:W-:Y:S02]  /*fb10*/  ISETP.GE.AND P3, PT, R59, R182, PT ;  /* 0x000000b63b00720c */ /* 0x000fe40003f66270 */
[----:B------:R-:W-:Y:S01]  /*fb20*/  ISETP.GE.AND P0, PT, R49, R186, PT ;  /* 0x000000ba3100720c */ /* 0x000fe20003f06270 */
[----:B------:R-:W-:Y:S01]  /*fb30*/  LDSM.16.MT88.4 R56, [R156+0x6800] ;  /* 0x006800009c38783b */ /* 0x000fe20000004200 */
[----:B------:R-:W-:Y:S02]  /*fb40*/  FSEL R115, R115, -INF , !P4 ;  /* 0xff80000073737808 */ /* 0x000fe40006000000 */
[-C--:B------:R-:W-:Y:S02]  /*fb50*/  ISETP.GE.AND P5, PT, R65, R182.reuse, PT ;  /* 0x000000b64100720c */ /* 0x080fe40003fa6270 */
[----:B------:R-:W-:Y:S02]  /*fb60*/  FSEL R113, R113, -INF , !P6 ;  /* 0xff80000071717808 */ /* 0x000fe40007000000 */
[----:B------:R-:W-:Y:S02]  /*fb70*/  FMNMX3.FTZ R0, R0, R119, R117, !PT ;  /* 0x0000007700007276 */ /* 0x000fe40007810075 */
[----:B------:R-:W-:Y:S02]  /*fb80*/  FMNMX3.FTZ R12, R12, R123, R121, !PT ;  /* 0x0000007b0c0c7276 */ /* 0x000fe40007810079 */
[-C--:B------:R-:W-:Y:S02]  /*fb90*/  ISETP.GE.AND P4, PT, R49, R182.reuse, PT ;  /* 0x000000b63100720c */ /* 0x080fe40003f86270 */
[----:B------:R-:W-:Y:S01]  /*fba0*/  ISETP.GE.AND P1, PT, R109, R182, PT ;  /* 0x000000b66d00720c */ /* 0x000fe20003f26270 */
[----:B------:R-:W-:Y:S01]  /*fbb0*/  LDSM.16.MT88.4 R48, [R102+0x6000] ;  /* 0x006000006630783b */ /* 0x000fe20000004200 */
[----:B------:R-:W-:Y:S02]  /*fbc0*/  FSEL R65, R6, -INF , !P3 ;  /* 0xff80000006417808 */ /* 0x000fe40005800000 */
        /* <DEDUP_REMOVED lines=29> */
[----:B------:R-:W1:Y:S01]  /*fda0*/  LDSM.16.MT88.4 R12, [R160+0x6000] ;  /* 0x00600000a00c783b */ /* 0x000e620000004200 */
[----:B------:R-:W-:Y:S01]  /*fdb0*/  FSEL R4, R0, RZ, P0 ;  /* 0x000000ff00047208 */ /* 0x000fe20000000000 */
[----:B------:R-:W-:Y:S01]  /*fdc0*/  MUFU.EX2 R111, R111 ;  /* 0x0000006f006f7308 */ /* 0x000fe20000000800 */
[-CC-:B------:R-:W-:Y:S01]  /*fdd0*/  FFMA.FTZ R110, R23, R37.reuse, -R64.reuse ;  /* 0x00000025176e7223 */ /* 0x180fe20000010840 */
[-C--:B------:R-:W-:Y:S01]  /*fde0*/  FFMA.FTZ R100, R21, R37.reuse, -R64 ;  /* 0x0000002515647223 */ /* 0x080fe20000010840 */
[-CC-:B------:R-:W-:Y:S01]  /*fdf0*/  FFMA.FTZ R114, R45, R37.reuse, -R108.reuse ;  /* 0x000000252d727223 */ /* 0x180fe2000001086c */
[----:B------:R-:W-:Y:S01]  /*fe00*/  FADD.FTZ R4, -R4, R101 ;  /* 0x0000006504047221 */ /* 0x000fe20000010100 */
[-C--:B------:R-:W-:Y:S01]  /*fe10*/  FFMA.FTZ R112, R41, R37.reuse, -R108 ;  /* 0x0000002529707223 */ /* 0x080fe2000001086c */
[C---:B------:R-:W-:Y:S01]  /*fe20*/  FMUL.FTZ R5, R37.reuse, R6 ;  /* 0x0000000625057220 */ /* 0x040fe20000410000 */
[----:B------:R-:W2:Y:S03]  /*fe30*/  LDSM.16.MT88.4 R20, [R156+0x6000] ;  /* 0x006000009c14783b */ /* 0x000ea60000004200 */
[----:B------:R-:W-:Y:S01]  /*fe40*/  MUFU.EX2 R42, R42 ;  /* 0x0000002a002a7308 */ /* 0x000fe20000000800 */
[----:B------:R-:W-:Y:S01]  /*fe50*/  FMUL.FTZ R7, R37, R4 ;  /* 0x0000000425077220 */ /* 0x000fe20000410000 */
[-C--:B------:R-:W-:Y:S01]  /*fe60*/  FFMA.FTZ R128, R63, R37.reuse, -R64 ;  /* 0x000000253f807223 */ /* 0x080fe20000010840 */
        /* <DEDUP_REMOVED lines=13> */
[----:B------:R-:W-:Y:S01]  /*ff40*/  MUFU.EX2 R100, R100 ;  /* 0x0000006400647308 */ /* 0x000fe20000000800 */
[-C--:B------:R-:W-:Y:S01]  /*ff50*/  FFMA.FTZ R141, R141, R37.reuse, -R64 ;  /* 0x000000258d8d7223 */ /* 0x080fe20000010840 */
[-CC-:B------:R-:W-:Y:S01]  /*ff60*/  FFMA.FTZ R130, R43, R37.reuse, -R108.reuse ;  /* 0x000000252b827223 */ /* 0x180fe2000001086c */
[-CC-:B------:R-:W-:Y:S01]  /*ff70*/  FFMA.FTZ R122, R139, R37.reuse, -R108.reuse ;  /* 0x000000258b7a7223 */ /* 0x180fe2000001086c */
[-CC-:B------:R-:W-:Y:S01]  /*ff80*/  FFMA.FTZ R137, R137, R37.reuse, -R108.reuse ;  /* 0x0000002589897223 */ /* 0x180fe2000001086c */
[-CC-:B------:R-:W-:Y:S01]  /*ff90*/  FFMA.FTZ R124, R135, R37.reuse, -R108.reuse ;  /* 0x00000025877c7223 */ /* 0x180fe2000001086c */
[-C--:B------:R-:W-:Y:S01]  /*ffa0*/  FFMA.FTZ R133, R133, R37.reuse, -R108 ;  /* 0x0000002585857223 */ /* 0x080fe2000001086c */
[-C--:B------:R-:W-:Y:S03]  /*ffb0*/  FFMA.FTZ R129, R129, R37.reuse, -R64 ;  /* 0x0000002581817223 */ /* 0x080fe60000010840 */
[----:B------:R-:W5:Y:S01]  /*ffc0*/  MUFU.EX2 R41, R5 ;  /* 0x0000000500297308 */ /* 0x000f620000000800 */
        /* <DEDUP_REMOVED lines=8> */
[--C-:B------:R-:W-:Y:S01]  /*10050*/  FFMA.FTZ R105, R105, R37, -R108.reuse ;  /* 0x0000002569697223 */ /* 0x100fe2000001086c */
[----:B------:R-:W-:Y:S08]  /*10060*/  ISETP.GT.AND P0, PT, R190, R171, PT ;  /* 0x000000abbe00720c */ /* 0x000ff00003f04270 */
[----:B------:R-:W1:Y:S01]  /*10070*/  MUFU.EX2 R112, R112 ;  /* 0x0000007000707308 */ /* 0x000e620000000800 */
[C---:B-----5:R-:W-:Y:S01]  /*10080*/  FMUL.FTZ R4, R41.reuse, R96 ;  /* 0x0000006029047220 */ /* 0x060fe20000410000 */
[C---:B------:R-:W-:Y:S01]  /*10090*/  FMUL.FTZ R5, R41.reuse, R97 ;  /* 0x0000006129057220 */ /* 0x040fe20000410000 */
[C---:B------:R-:W-:Y:S01]  /*100a0*/  FMUL.FTZ R9, R41.reuse, R93 ;  /* 0x0000005d29097220 */ /* 0x040fe20000410000 */
[----:B------:R-:W-:Y:S01]  /*100b0*/  FMUL.FTZ R8, R41, R92 ;  /* 0x0000005c29087220 */ /* 0x000fe20000410000 */
[----:B------:R-:W-:Y:S01]  /*100c0*/  FFMA.FTZ R92, R19, R37, -R108 ;  /* 0x00000025135c7223 */ /* 0x000fe2000001086c */
[C---:B------:R-:W-:Y:S01]  /*100d0*/  FMUL.FTZ R16, R41.reuse, R84 ;  /* 0x0000005429107220 */ /* 0x040fe20000410000 */
[----:B------:R-:W-:Y:S03]  /*100e0*/  FMUL.FTZ R32, R41, R68 ;  /* 0x0000004429207220 */ /* 0x000fe60000410000 */
[----:B------:R-:W-:Y:S01]  /*100f0*/  MUFU.EX2 R127, R127 ;  /* 0x0000007f007f7308 */ /* 0x000fe20000000800 */
[C---:B----4-:R-:W-:Y:S01]  /*10100*/  FMUL.FTZ R6, R40.reuse, R98 ;  /* 0x0000006228067220 */ /* 0x050fe20000410000 */
[C---:B------:R-:W-:Y:S01]  /*10110*/  FMUL.FTZ R7, R40.reuse, R99 ;  /* 0x0000006328077220 */ /* 0x040fe20000410000 */
[C---:B------:R-:W-:Y:S01]  /*10120*/  FMUL.FTZ R10, R40.reuse, R94 ;  /* 0x0000005e280a7220 */ /* 0x040fe20000410000 */
[C---:B------:R-:W-:Y:S01]  /*10130*/  FMUL.FTZ R11, R40.reuse, R95 ;  /* 0x0000005f280b7220 */ /* 0x040fe20000410000 */
[C---:B------:R-:W-:Y:S01]  /*10140*/  FMUL.FTZ R19, R40.reuse, R87 ;  /* 0x0000005728137220 */ /* 0x040fe20000410000 */
[C---:B------:R-:W-:Y:S01]  /*10150*/  FMUL.FTZ R18, R40.reuse, R86 ;  /* 0x0000005628127220 */ /* 0x040fe20000410000 */
[C---:B------:R-:W-:Y:S03]  /*10160*/  FMUL.FTZ R34, R40.reuse, R70 ;  /* 0x0000004628227220 */ /* 0x040fe60000410000 */
[----:B------:R-:W4:Y:S01]  /*10170*/  MUFU.EX2 R110, R110 ;  /* 0x0000006e006e7308 */ /* 0x000f220000000800 */
[----:B-1----:R-:W-:Y:S01]  /*10180*/  F2FP.BF16.F32.PACK_AB R46, R111, R112 ;  /* 0x000000706f2e723e */ /* 0x002fe200000010ff */
[----:B------:R-:W-:Y:S01]  /*10190*/  FFMA.FTZ R84, R27, R37, -R64 ;  /* 0x000000251b547223 */ /* 0x000fe20000010840 */
[----:B------:R-:W-:Y:S01]  /*101a0*/  FMUL.FTZ R24, R41, R76 ;  /* 0x0000004c29187220 */ /* 0x000fe20000410000 */
[C---:B------:R-:W-:Y:S01]  /*101b0*/  FMUL.FTZ R26, R40.reuse, R78 ;  /* 0x0000004e281a7220 */ /* 0x040fe20000410000 */
[C---:B------:R-:W-:Y:S01]  /*101c0*/  FMUL.FTZ R27, R40.reuse, R79 ;  /* 0x0000004f281b7220 */ /* 0x040fe20000410000 */
[-C--:B------:R-:W-:Y:S01]  /*101d0*/  FFMA.FTZ R79, R207, R37.reuse, -R108 ;  /* 0x00000025cf4f7223 */ /* 0x080fe2000001086c */
[----:B------:R-:W-:Y:S03]  /*101e0*/  FFMA.FTZ R76, R35, R37, -R64 ;  /* 0x00000025234c7223 */ /* 0x000fe60000010840 */
[----:B------:R-:W1:Y:S01]  /*101f0*/  MUFU.EX2 R109, R109 ;  /* 0x0000006d006d7308 */ /* 0x000e620000000800 */
[----:B------:R-:W-:Y:S01]  /*10200*/  FMUL.FTZ R35, R40, R71 ;  /* 0x0000004728237220 */ /* 0x000fe20000410000 */
[-CC-:B------:R-:W-:Y:S01]  /*10210*/  FFMA.FTZ R78, R209, R37.reuse, -R108.reuse ;  /* 0x00000025d14e7223 */ /* 0x180fe2000001086c */
[-CC-:B------:R-:W-:Y:S01]  /*10220*/  FFMA.FTZ R68, R223, R37.reuse, -R108.reuse ;  /* 0x00000025df447223 */ /* 0x180fe2000001086c */
[-CC-:B------:R-:W-:Y:S01]  /*10230*/  FFMA.FTZ R70, R221, R37.reuse, -R108.reuse ;  /* 0x00000025dd467223 */ /* 0x180fe2000001086c */
[-C--:B------:R-:W-:Y:S01]  /*10240*/  FFMA.FTZ R71, R219, R37.reuse, -R108 ;  /* 0x00000025db477223 */ /* 0x080fe2000001086c */
[----:B------:R-:W-:Y:S04]  /*10250*/  FFMA.FTZ R97, R199, R37, -R64 ;  /* 0x00000025c7617223 */ /* 0x000fe80000010840 */
[----:B------:R-:W-:Y:S01]  /*10260*/  MUFU.EX2 R79, R79 ;  /* 0x0000004f004f7308 */ /* 0x000fe20000000800 */
[----:B----4-:R-:W-:Y:S01]  /*10270*/  F2FP.BF16.F32.PACK_AB R45, R110, R127 ;  /* 0x0000007f6e2d723e */ /* 0x010fe200000010ff */
[----:B------:R-:W-:Y:S04]  /*10280*/  FFMA.FTZ R127, R40, R193, R127 ;  /* 0x000000c1287f7223 */ /* 0x000fe8000001007f */
[----:B------:R-:W-:Y:S04]  /*10290*/  FADD.FTZ R110, R110, R127 ;  /* 0x0000007f6e6e7221 */ /* 0x000fe80000010000 */
[----:B------:R-:W-:Y:S01]  /*102a0*/  MUFU.EX2 R101, R101 ;  /* 0x0000006500657308 */ /* 0x000fe20000000800 */
[----:B-1----:R-:W-:Y:S07]  /*102b0*/  F2FP.BF16.F32.PACK_AB R47, R100, R109 ;  /* 0x0000006d642f723e */ /* 0x002fee00000010ff */
        /* <DEDUP_REMOVED lines=273> */
.L_x_10857:
        /* <DEDUP_REMOVED lines=10> */
.L_x_10872:
        /* <DEDUP_REMOVED lines=128> */
.L_x_10867:
[----:B------:R-:W-:Y:S05]  /*11c70*/  BSYNC.RECONVERGENT B0 ;  /* 0x0000000000007941 */ /* 0x000fea0003800200 */
.L_x_10866:
        /* <DEDUP_REMOVED lines=35> */
[----:B-1----:R-:W-:Y:S05]  /*11eb0*/  @P0 RET.REL.NODEC R176 `(_ZN5flash24flash_fwd_splitkv_kernelI23Flash_fwd_kernel_traitsILi64ELi64ELi128ELi4ELb0ELb0EN7cutlass10bfloat16_tE19Flash_kernel_traitsILi64ELi64ELi128ELi4ES3_EELb0ELb1ELb0ELb0ELb0ELb1ELb1ELb0EEEvNS_16Flash_fwd_paramsE) ;  /* 0xfffffee0b0500950 */ /* 0x002fea0003c3ffff */
[----:B------:R-:W-:Y:S01]  /*11ec0*/  MOV R177, 0x0 ;  /* 0x0000000000b17802 */ /* 0x000fe20000000f00 */
[----:B------:R1:W-:Y:S03]  /*11ed0*/  ST.E.128 desc[UR4][R36.64+0x3800], R4 ;  /* 0x0038000424007985 */ /* 0x0003e6000c101d04 */
[----:B-1----:R-:W-:Y:S05]  /*11ee0*/  RET.REL.NODEC R176 `(_ZN5flash24flash_fwd_splitkv_kernelI23Flash_fwd_kernel_traitsILi64ELi64ELi128ELi4ELb0ELb0EN7cutlass10bfloat16_tE19Flash_kernel_traitsILi64ELi64ELi128ELi4ES3_EELb0ELb1ELb0ELb0ELb0ELb1ELb1ELb0EEEvNS_16Flash_fwd_paramsE) ;  /* 0xfffffee0b0447950 */ /* 0x002fea0003c3ffff */
.L_x_10865:
[----:B------:R-:W-:Y:S01]  /*11ef0*/  MOV R9, 0x2 ;  /* 0x0000000200097802 */ /* 0x000fe20000000f00 */
[----:B------:R-:W-:Y:S01]  /*11f00*/  IMAD.MOV.U32 R4, RZ, RZ, 0x1f ;  /* 0x0000001fff047424 */ /* 0x000fe200078e00ff */
[----:B------:R-:W-:-:S07]  /*11f10*/  MOV R6, 0xffffffff ;  /* 0xffffffff00067802 */ /* 0x000fce0000000f00 */
[----:B-1---5:R-:W-:Y:S05]  /*11f20*/  WARPSYNC.COLLECTIVE R6, `(.L_x_10868) ;  /* 0x0000000006087348 */ /* 0x022fea0003c00000 */
[----:B------:R2:W3:Y:S02]  /*11f30*/  SHFL.BFLY P0, R11, R192, R9, R4 ;  /* 0x0c000009c00b7389 */ /* 0x0004e40000000004 */
[----:B-123-5:R-:W-:Y:S05]  /*11f40*/  ENDCOLLECTIVE ;  /* 0x000000000000791b */ /* 0x02efea0003800000 */
.L_x_10868:
[----:B------:R-:W-:Y:S02]  /*11f50*/  IMAD.MOV.U32 R7, RZ, RZ, R11 ;  /* 0x000000ffff077224 */ /* 0x000fe400078e000b */
[----:B------:R-:W-:Y:S02]  /*11f60*/  IMAD.MOV.U32 R9, RZ, RZ, 0x1 ;  /* 0x00000001ff097424 */ /* 0x000fe400078e00ff */
[----:B------:R-:W-:-:S05]  /*11f70*/  FADD.FTZ R10, R7, R192 ;  /* 0x000000c0070a7221 */ /* 0x000fca0000010000 */
[----:B------:R-:W-:-:S07]  /*11f80*/  MOV R192, R10 ;  /* 0x0000000a00c07202 */ /* 0x000fce0000000f00 */
[----:B------:R-:W-:Y:S05]  /*11f90*/  WARPSYNC.COLLECTIVE R6, `(.L_x_10869) ;  /* 0x0000000006087348 */ /* 0x000fea0003c00000 */
[----:B------:R1:W2:Y:S02]  /*11fa0*/  SHFL.BFLY P0, R11, R192, R9, R4 ;  /* 0x0c000009c00b7389 */ /* 0x0002a40000000004 */
[----:B-12---:R-:W-:Y:S05]  /*11fb0*/  ENDCOLLECTIVE ;  /* 0x000000000000791b */ /* 0x006fea0003800000 */
.L_x_10869:
[----:B------:R-:W-:Y:S01]  /*11fc0*/  MOV R192, R193 ;  /* 0x000000c100c07202 */ /* 0x000fe20000000f00 */
[----:B------:R-:W-:Y:S01]  /*11fd0*/  IMAD.MOV.U32 R9, RZ, RZ, 0x2 ;  /* 0x00000002ff097424 */ /* 0x000fe200078e00ff */
[----:B------:R-:W-:-:S07]  /*11fe0*/  MOV R7, R11 ;  /* 0x0000000b00077202 */ /* 0x000fce0000000f00 */
[----:B------:R-:W-:Y:S05]  /*11ff0*/  WARPSYNC.COLLECTIVE R6, `(.L_x_10870) ;  /* 0x0000000006087348 */ /* 0x000fea0003c00000 */
[----:B------:R1:W2:Y:S02]  /*12000*/  SHFL.BFLY P0, R11, R192, R9, R4 ;  /* 0x0c000009c00b7389 */ /* 0x0002a40000000004 */
[----:B-12---:R-:W-:Y:S05]  /*12010*/  ENDCOLLECTIVE ;  /* 0x000000000000791b */ /* 0x006fea0003800000 */
.L_x_10870:
[----:B------:R-:W-:Y:S01]  /*12020*/  FADD.FTZ R7, R10, R7 ;  /* 0x000000070a077221 */ /* 0x000fe20000010000 */
[----:B------:R-:W-:Y:S01]  /*12030*/  FADD.FTZ R8, R11, R193 ;  /* 0x000000c10b087221 */ /* 0x000fe20000010000 */
[----:B------:R-:W-:-:S04]  /*12040*/  MOV R9, 0x1 ;  /* 0x0000000100097802 */ /* 0x000fc80000000f00 */
[----:B------:R-:W-:-:S07]  /*12050*/  MOV R192, R8 ;  /* 0x0000000800c07202 */ /* 0x000fce0000000f00 */
[----:B------:R-:W-:Y:S05]  /*12060*/  WARPSYNC.COLLECTIVE R6, `(.L_x_10871) ;  /* 0x0000000006087348 */ /* 0x000fea0003c00000 */
[----:B------:R1:W2:Y:S02]  /*12070*/  SHFL.BFLY P0, R11, R192, R9, R4 ;  /* 0x0c000009c00b7389 */ /* 0x0002a40000000004 */
[----:B-12---:R-:W-:Y:S05]  /*12080*/  ENDCOLLECTIVE ;  /* 0x000000000000791b */ /* 0x006fea0003800000 */
.L_x_10871:
[----:B------:R-:W-:Y:S05]  /*12090*/  BRA `(.L_x_10872) ;  /* 0xfffffff000f47947 */ /* 0x000fea000383ffff */
.L_x_10873:
        /* <DEDUP_REMOVED lines=14> */
.L_x_14803:


//--------------------- .text._ZN5flash24flash_fwd_splitkv_kernelI23Flash_fwd_kernel_traitsILi64ELi64ELi128ELi4ELb0ELb0EN7cutlass10bfloat16_tE19Flash_kernel_traitsILi64ELi64ELi128ELi4ES3_EELb0ELb1ELb0ELb0ELb0ELb0ELb1ELb1EEEvNS_16Flash_fwd_paramsE --------------------------
	.section	.text._ZN5flash24flash_fwd_splitkv_kernelI23Flash_fwd_kernel_traitsILi64ELi64ELi128ELi4ELb0ELb0EN7cutlass10bfloat16_tE19Flash_kernel_traitsILi64ELi64ELi128ELi4ES3_EELb0ELb1ELb0ELb0ELb0ELb0ELb1ELb1EEEvNS_16Flash_fwd_paramsE,"ax",@progbits
	.align	128
        .global         _ZN5flash24flash_fwd_splitkv_kernelI23Flash_fwd_kernel_traitsILi64ELi64ELi128ELi4ELb0ELb0EN7cutlass10bfloat16_tE19Flash_kernel_traitsILi64ELi64ELi128ELi4ES3_EELb0ELb1ELb0ELb0ELb0ELb0ELb1ELb1EEEvNS_16Flash_fwd_paramsE
        .type           _ZN5flash24flash_fwd_splitkv_kernelI23Flash_fwd_kernel_traitsILi64ELi64ELi128ELi4ELb0ELb0EN7cutlass10bfloat16_tE19Flash_kernel_traitsILi64ELi64ELi128ELi4ES3_EELb0ELb1ELb0ELb0ELb0ELb0ELb1ELb1EEEvNS_16Flash_fwd_paramsE,@function
        .size           _ZN5flash24flash_fwd_splitkv_kernelI23Flash_fwd_kernel_traitsILi64ELi64ELi128ELi4ELb0ELb0EN7cutlass10bfloat16_tE19Flash_kernel_traitsILi64ELi64ELi128ELi4ES3_EELb0ELb1ELb0ELb0ELb0ELb0ELb1ELb1EEEvNS_16Flash_fwd_paramsE,(.L_x_14804 - _ZN5flash24flash_fwd_splitkv_kernelI23Flash_fwd_kernel_traitsILi64ELi64ELi128ELi4ELb0ELb0EN7cutlass10bfloat16_tE19Flash_kernel_traitsILi64ELi64ELi128ELi4ES3_EELb0ELb1ELb0ELb0ELb0ELb0ELb1ELb1EEEvNS_16Flash_fwd_paramsE)
        .other          _ZN5flash24flash_fwd_splitkv_kernelI23Flash_fwd_kernel_traitsILi64ELi64ELi128ELi4ELb0ELb0EN7cutlass10bfloat16_tE19Flash_kernel_traitsILi64ELi64ELi128ELi4ES3_EELb0ELb1ELb0ELb0ELb0ELb0ELb1ELb1EEEvNS_16Flash_fwd_paramsE,@"STO_CUDA_ENTRY STV_DEFAULT"
_ZN5flash24flash_fwd_splitkv_kernelI23Flash_fwd_kernel_traitsILi64ELi64ELi128ELi4ELb0ELb0EN7cutlass10bfloat16_tE19Flash_kernel_traitsILi64ELi64ELi128ELi4ES3_EELb0ELb1ELb0ELb0ELb0ELb0ELb1ELb1EEEvNS_16Flash_fwd_paramsE:
.text._ZN5flash24flash_fwd_splitkv_kernelI23Flash_fwd_kernel_traitsILi64ELi64ELi128ELi4ELb0ELb0EN7cutlass10bfloat16_tE19Flash_kernel_traitsILi64ELi64ELi128ELi4ES3_EELb0ELb1ELb0ELb0ELb0ELb0ELb1ELb1EEEvNS_16Flash_fwd_paramsE:
        /* <DEDUP_REMOVED lines=29> */
[----:B------:R-:W-:Y:S05]  /*01d0*/  CALL.REL.NOINC `($_ZN5flash24flash_fwd_splitkv_kernelI23Flash_fwd_kernel_traitsILi64ELi64ELi128ELi4ELb0ELb0EN7cutlass10bfloat16_tE19Flash_kernel_traitsILi64ELi64ELi128ELi4ES3_EELb0ELb1ELb0ELb0ELb0ELb0ELb1ELb1EEEvNS_16Flash_fwd_paramsE$_ZN5flash30compute_attn_1rowblock_splitkvI23Flash_fwd_kernel_traitsILi64ELi64ELi128ELi4ELb0ELb0EN7cutlass10bfloat16_tE19Flash_kernel_traitsILi64ELi64ELi128ELi4ES3_EELb0ELb1ELb0ELb0ELb0ELb0ELb1ELb1ENS_16Flash_fwd_paramsEEEvRKT8_iiiii) ;  /* 0x0000000000087944 */ /* 0x000fea0003c00000 */
[----:B------:R-:W-:Y:S05]  /*01e0*/  BSYNC.RECONVERGENT B3 ;  /* 0x0000000000037941 */ /* 0x000fea0003800200 */
.L_x_10874:
[----:B------:R-:W-:Y:S05]  /*01f0*/  EXIT ;  /* 0x000000000000794d */ /* 0x000fea0003800000 */
        .type           $_ZN5flash24flash_fwd_splitkv_kernelI23Flash_fwd_kernel_traitsILi64ELi64ELi128ELi4ELb0ELb0EN7cutlass10bfloat16_tE19Flash_kernel_traitsILi64ELi64ELi128ELi4ES3_EELb0ELb1ELb0ELb0ELb0ELb0ELb1ELb1EEEvNS_16Flash_fwd_paramsE$_ZN5flash30compute_attn_1rowblock_splitkvI23Flash_fwd_kernel_traitsILi64ELi64ELi128ELi4ELb0ELb0EN7cutlass10bfloat16_tE19Flash_kernel_traitsILi64ELi64ELi128ELi4ES3_EELb0ELb1ELb0ELb0ELb0ELb0ELb1ELb1ENS_16Flash_fwd_paramsEEEvRKT8_iiiii,@function
        .size           $_ZN5flash24flash_fwd_splitkv_kernelI23Flash_fwd_kernel_traitsILi64ELi64ELi128ELi4ELb0ELb0EN7cutlass10bfloat16_tE19Flash_kernel_traitsILi64ELi64ELi128ELi4ES3_EELb0ELb1ELb0ELb0ELb0ELb0ELb1ELb1EEEvNS_16Flash_fwd_paramsE$_ZN5flash30compute_attn_1rowblock_splitkvI23Flash_fwd_kernel_traitsILi64ELi64ELi128ELi4ELb0ELb0EN7cutlass10bfloat16_tE19Flash_kernel_traitsILi64ELi64ELi128ELi4ES3_EELb0ELb1ELb0ELb0ELb0ELb0ELb1ELb1ENS_16Flash_fwd_paramsEEEvRKT8_iiiii,(.L_x_14804 - $_ZN5flash24flash_fwd_splitkv_kernelI23Flash_fwd_kernel_traitsILi64ELi64ELi128ELi4ELb0ELb0EN7cutlass10bfloat16_tE19Flash_kernel_traitsILi64ELi64ELi128ELi4ES3_EELb0ELb1ELb0ELb0ELb0ELb0ELb1ELb1EEEvNS_16Flash_fwd_paramsE$_ZN5flash30compute_attn_1rowblock_splitkvI23Flash_fwd_kernel_traitsILi64ELi64ELi128ELi4ELb0ELb0EN7cutlass10bfloat16_tE19Flash_kernel_traitsILi64ELi64ELi128ELi4ES3_EELb0ELb1ELb0ELb0ELb0ELb0ELb1ELb1ENS_16Flash_fwd_paramsEEEvRKT8_iiiii)
$_ZN5flash24flash_fwd_splitkv_kernelI23Flash_fwd_kernel_traitsILi64ELi64ELi128ELi4ELb0ELb0EN7cutlass10bfloat16_tE19Flash_kernel_traitsILi64ELi64ELi128ELi4ES3_EELb0ELb1ELb0ELb0ELb0ELb0ELb1ELb1EEEvNS_16Flash_fwd_paramsE$_ZN5flash30compute_attn_1rowblock_splitkvI23Flash_fwd_kernel_traitsILi64ELi64ELi128ELi4ELb0ELb0EN7cutlass10bfloat16_tE19Flash_kernel_traitsILi64ELi64ELi128ELi4ES3_EELb0ELb1ELb0ELb0ELb0ELb0ELb1ELb1ENS_16Flash_fwd_paramsEEEvRKT8_iiiii:
        /* <DEDUP_REMOVED lines=39> */
.L_x_10876:
[----:B------:R-:W-:Y:S05]  /*0470*/  BSYNC.RECONVERGENT B0 ;  /* 0x0000000000007941 */ /* 0x000fea0003800200 */
.L_x_10875:
[----:B------:R-:W-:Y:S04]  /*0480*/  BSSY.RECONVERGENT B0, `(.L_x_10877) ;  /* 0x0000007000007945 */ /* 0x000fe80003800200 */
[----:B------:R-:W-:Y:S05]  /*0490*/  @!P4 BRA `(.L_x_10878) ;  /* 0x000000000014c947 */ /* 0x000fea0003800000 */
[----:B------:R-:W4:Y:S02]  /*04a0*/  LD.E.U8 R4, desc[UR4][R100.64+0x1b2] ;  /* 0x0001b20464047980 */ /* 0x000f24000c101100 */
[----:B----4-:R-:W-:-:S13]  /*04b0*/  ISETP.NE.AND P0, PT, R4, RZ, PT ;  /* 0x000000ff0400720c */ /* 0x010fda0003f05270 */
[----:B------:R-:W4:Y:S02]  /*04c0*/  @P0 LD.E R4, desc[UR4][R16.64+0x4] ;  /* 0x0000040410040980 */ /* 0x000f24000c101900 */
[----:B----45:R-:W-:-:S06]  /*04d0*/  @P0 IADD3 R75, PT, PT, R4, -R15, RZ ;  /* 0x8000000f044b0210 */ /* 0x030fcc0007ffe0ff */
[----:B------:R4:W5:Y:S02]  /*04e0*/  @!P0 LD.E R75, desc[UR4][R16.64] ;  /* 0x00000004104b8980 */ /* 0x000964000c101900 */
.L_x_10878:
[----:B------:R-:W-:Y:S05]  /*04f0*/  BSYNC.RECONVERGENT B0 ;  /* 0x0000000000007941 */ /* 0x000fea0003800200 */
.L_x_10877:
        /* <DEDUP_REMOVED lines=9> */
.L_x_10880:
[----:B------:R-:W5:Y:S01]  /*0590*/  LD.E.64 R4, desc[UR4][R100.64+0x108] ;  /* 0x0001080464047980 */ /* 0x000f62000c101b00 */
[----:B------:R-:W-:Y:S01]  /*05a0*/  BSSY.RECONVERGENT B0, `(.L_x_10882) ;  /* 0x0000006000007945 */ /* 0x000fe20003800200 */
[----:B------:R-:W-:Y:S01]  /*05b0*/  IMAD.MOV.U32 R66, RZ, RZ, RZ ;  /* 0x000000ffff427224 */ /* 0x000fe200078e00ff */
[----:B-----5:R-:W-:-:S04]  /*05c0*/  ISETP.NE.U32.AND P0, PT, R4, RZ, PT ;  /* 0x000000ff0400720c */ /* 0x020fc80003f05070 */
[----:B------:R-:W-:-:S13]  /*05d0*/  ISETP.NE.AND.EX P0, PT, R5, RZ, PT, P0 ;  /* 0x000000ff0500720c */ /* 0x000fda0003f05300 */
[----:B------:R-:W-:Y:S05]  /*05e0*/  @!P0 BRA `(.L_x_10883) ;  /* 0x0000000000048947 */ /* 0x000fea0003800000 */
[----:B------:R1:W5:Y:S02]  /*05f0*/  LD.E R66, desc[UR4][R100.64+0xbc] ;  /* 0x0000bc0464427980 */ /* 0x000364000c101900 */
.L_x_10883:
[----:B------:R-:W-:Y:S05]  /*0600*/  BSYNC.RECONVERGENT B0 ;  /* 0x0000000000007941 */ /* 0x000fea0003800200 */
.L_x_10882:
[----:B-----5:R-:W-:Y:S02]  /*0610*/  IADD3 R66, PT, PT, R75, R66, RZ ;  /* 0x000000424b427210 */ /* 0x020fe40007ffe0ff */
.L_x_10881:
[----:B------:R-:W-:Y:S05]  /*0620*/  BSYNC.RECONVERGENT B1 ;  /* 0x0000000000017941 */ /* 0x000fea0003800200 */
.L_x_10879:
[----:B------:R-:W-:Y:S01]  /*0630*/  IMAD.SHL.U32 R184, R3, 0x40, RZ ;  /* 0x0000004003b87824 */ /* 0x000fe200078e00ff */
[----:B------:R-:W-:-:S04]  /*0640*/  MOV R183, 0x0 ;  /* 0x0000000000b77802 */ /* 0x000fc80000000f00 */
[----:B------:R-:W-:-:S13]  /*0650*/  ISETP.GT.AND P0, PT, R185, R184, PT ;  /* 0x000000b8b900720c */ /* 0x000fda0003f04270 */
[----:B-1234-:R-:W-:Y:S05]  /*0660*/  @!P0 RET.REL.NODEC R182 `(_ZN5flash24flash_fwd_splitkv_kernelI23Flash_fwd_kernel_traitsILi64ELi64ELi128ELi4ELb0ELb0EN7cutlass10bfloat16_tE19Flash_kernel_traitsILi64ELi64ELi128ELi4ES3_EELb0ELb1ELb0ELb0ELb0ELb0ELb1ELb1EEEvNS_16Flash_fwd_paramsE) ;  /* 0xfffffff8b6648950 */ /* 0x01efea0003c3ffff */
        /* <DEDUP_REMOVED lines=58> */
[----:B------:R-:W-:-:S02]  /*0a10*/  IMAD.MOV.U32 R183, RZ, RZ, 0x0 ;  /* 0x00000000ffb77424 */ /* 0x000fc400078e00ff */
[----:B--2---:R-:W-:-:S04]  /*0a20*/  IMAD R2, R2, UR8, R187 ;  /* 0x0000000802027c24 */ /* 0x004fc8000f8e02bb */
[----:B---3--:R-:W-:Y:S02]  /*0a30*/  IMAD R2, R2, R5, R186 ;  /* 0x0000000502027224 */ /* 0x008fe400078e02ba */
[----:B------:R-:W-:Y:S01]  /*0a40*/  IMAD.SHL.U32 R5, R67, 0x4, RZ ;  /* 0x0000000443057824 */ /* 0x000fe200078e00ff */
[----:B------:R-:W-:Y:S01]  /*0a50*/  SHF.R.U32.HI R67, RZ, 0x4, R67 ;  /* 0x00000004ff437819 */ /* 0x000fe20000011643 */
[--C-:B------:R-:W-:Y:S02]  /*0a60*/  IMAD R3, R3, R2, R184.reuse ;  /* 0x0000000203037224 */ /* 0x100fe400078e02b8 */
[----:B------:R-:W-:Y:S01]  /*0a70*/  IMAD.IADD R184, R185, 0x1, -R184 ;  /* 0x00000001b9b87824 */ /* 0x000fe200078e0ab8 */
[----:B------:R-:W-:Y:S01]  /*0a80*/  LOP3.LUT R13, R5, 0xffc, RZ, 0xc0, !PT ;  /* 0x00000ffc050d7812 */ /* 0x000fe200078ec0ff */
[----:B----4-:R-:W-:Y:S01]  /*0a90*/  IMAD R4, R3, R4, RZ ;  /* 0x0000000403047224 */ /* 0x010fe200078e02ff */
[----:B------:R-:W-:Y:S01]  /*0aa0*/  LOP3.LUT R5, R5, 0x3c, RZ, 0xc0, !PT ;  /* 0x0000003c05057812 */ /* 0x000fe200078ec0ff */
[----:B------:R-:W-:-:S02]  /*0ab0*/  VIADD R11, R67, 0x8 ;  /* 0x00000008430b7836 */ /* 0x000fc40000000000 */
[----:B------:R-:W-:Y:S01]  /*0ac0*/  VIADD R19, R67, 0x18 ;  /* 0x0000001843137836 */ /* 0x000fe20000000000 */
[----:B-----5:R-:W-:Y:S01]  /*0ad0*/  ISETP.GE.AND P1, PT, R5, R0, PT ;  /* 0x000000000500720c */ /* 0x020fe20003f26270 */
[C---:B------:R-:W-:Y:S01]  /*0ae0*/  VIADD R17, R67.reuse, 0x20 ;  /* 0x0000002043117836 */ /* 0x040fe20000000000 */
[C---:B------:R-:W-:Y:S01]  /*0af0*/  IADD3 R13, P2, PT, R4.reuse, R13, RZ ;  /* 0x0000000d040d7210 */ /* 0x040fe20007f5e0ff */
[----:B------:R-:W-:Y:S01]  /*0b00*/  VIADD R15, R67, 0x28 ;  /* 0x00000028430f7836 */ /* 0x000fe20000000000 */
[----:B------:R-:W-:Y:S01]  /*0b10*/  ISETP.NE.AND P0, PT, R5, RZ, PT ;  /* 0x000000ff0500720c */ /* 0x000fe20003f05270 */
[C---:B------:R-:W-:Y:S01]  /*0b20*/  VIADD R5, R67.reuse, 0x10 ;  /* 0x0000001043057836 */ /* 0x040fe20000000000 */
[-C--:B------:R-:W-:Y:S02]  /*0b30*/  ISETP.GE.OR P5, PT, R67, R184.reuse, P1 ;  /* 0x000000b84300720c */ /* 0x080fe40000fa6670 */
[----:B------:R-:W-:Y:S02]  /*0b40*/  ISETP.GE.OR P4, PT, R11, R184, P1 ;  /* 0x000000b80b00720c */ /* 0x000fe40000f86670 */
        /* <DEDUP_REMOVED lines=47> */
[----:B-1----:R-:W-:Y:S05]  /*0e40*/  @P0 RET.REL.NODEC R182 `(_ZN5flash24flash_fwd_splitkv_kernelI23Flash_fwd_kernel_traitsILi64ELi64ELi128ELi4ELb0ELb0EN7cutlass10bfloat16_tE19Flash_kernel_traitsILi64ELi64ELi128ELi4ES3_EELb0ELb1ELb0ELb0ELb0ELb0ELb1ELb1EEEvNS_16Flash_fwd_paramsE) ;  /* 0xfffffff0b66c0950 */ /* 0x002fea0003c3ffff */
[----:B------:R-:W-:Y:S02]  /*0e50*/  MOV R5, 0xff800000 ;  /* 0xff80000000057802 */ /* 0x000fe40000000f00 */
[----:B------:R-:W-:-:S03]  /*0e60*/  MOV R183, 0x0 ;  /* 0x0000000000b77802 */ /* 0x000fc60000000f00 */
[----:B------:R1:W-:Y:S02]  /*0e70*/  ST.E desc[UR4][R2.64+0xe0], R5 ;  /* 0x0000e00502007985 */ /* 0x0003e4000c101904 */
[----:B-1----:R-:W-:Y:S05]  /*0e80*/  RET.REL.NODEC R182 `(_ZN5flash24flash_fwd_splitkv_kernelI23Flash_fwd_kernel_traitsILi64ELi64ELi128ELi4ELb0ELb0EN7cutlass10bfloat16_tE19Flash_kernel_traitsILi64ELi64ELi128ELi4ES3_EELb0ELb1ELb0ELb0ELb0ELb0ELb1ELb1EEEvNS_16Flash_fwd_paramsE) ;  /* 0xfffffff0b65c7950 */ /* 0x002fea0003c3ffff */
.L_x_10884:
        /* <DEDUP_REMOVED lines=12> */
[----:B------:R-:W1:Y:S04]  /*0f50*/  LD.E R10, desc[UR4][R100.64+0x170] ;  /* 0x00017004640a7980 */ /* 0x000e68000c101900 */
[----:B-----5:R-:W2:Y:S04]  /*0f60*/  LD.E.64 R8, desc[UR4][R100.64+0x168] ;  /* 0x0001680464087980 */ /* 0x020ea8000c101b00 */
[----:B------:R-:W3:Y:S01]  /*0f70*/  LD.E R7, desc[UR4][R100.64+0x68] ;  /* 0x0000680464077980 */ /* 0x000ee2000c101900 */
[----:B------:R-:W-:-:S03]  /*0f80*/  LEA R11, R61, 0xffffff80, 0x7 ;  /* 0xffffff803d0b7811 */ /* 0x000fc600078e38ff */
[----:B------:R-:W4:Y:S01]  /*0f90*/  LD.E.64 R18, desc[UR4][R100.64+0x20] ;  /* 0x0000200464127980 */ /* 0x000f22000c101b00 */
[----:B------:R-:W-:-:S03]  /*0fa0*/  IABS R2, R11 ;  /* 0x0000000b00027213 */ /* 0x000fc60000000000 */
[----:B------:R-:W4:Y:S04]  /*0fb0*/  LD.E.64 R172, desc[UR4][R100.64+0x38] ;  /* 0x0000380464ac7980 */ /* 0x000f28000c101b00 */
[----:B------:R-:W4:Y:S04]  /*0fc0*/  LD.E.64 R16, desc[UR4][R100.64+0x50] ;  /* 0x0000500464107980 */ /* 0x000f28000c101b00 */
[----:B------:R-:W5:Y:S04]  /*0fd0*/  LD.E.64 R24, desc[UR4][R100.64+0x58] ;  /* 0x0000580464187980 */ /* 0x000f68000c101b00 */
[----:B------:R-:W5:Y:S01]  /*0fe0*/  LD.E.64 R174, desc[UR4][R100.64+0x40] ;  /* 0x0000400464ae7980 */ /* 0x000f62000c101b00 */
[----:B-1----:R-:W-:-:S04]  /*0ff0*/  IABS R4, R10 ;  /* 0x0000000a00047213 */ /* 0x002fc80000000000 */
[----:B------:R-:W1:Y:S08]  /*1000*/  I2F.RP R14, R4 ;  /* 0x00000004000e7306 */ /* 0x000e700000209400 */
[----:B-1----:R-:W1:Y:S02]  /*1010*/  MUFU.RCP R12, R14 ;  /* 0x0000000e000c7308 */ /* 0x002e640000001000 */
[----:B-1----:R-:W-:Y:S01]  /*1020*/  IADD3 R12, PT, PT, R12, 0xffffffe, RZ ;  /* 0x0ffffffe0c0c7810 */ /* 0x002fe20007ffe0ff */
[----:B------:R-:W4:Y:S05]  /*1030*/  LD.E.64 R14, desc[UR4][R100.64+0x28] ;  /* 0x00002804640e7980 */ /* 0x000f2a000c101b00 */
[----:B------:R-:W1:Y:S01]  /*1040*/  F2I.FTZ.U32.TRUNC.NTZ R13, R12 ;  /* 0x0000000c000d7305 */ /* 0x000e62000021f000 */
[----:B------:R-:W-:-:S02]  /*1050*/  IABS R0, R10 ;  /* 0x0000000a00007213 */ /* 0x000fc40000000000 */
        /* <DEDUP_REMOVED lines=51> */
[----:B----4-:R-:W-:-:S04]  /*1390*/  IMAD R2, R173, R11, RZ ;  /* 0x0000000bad027224 */ /* 0x010fc800078e02ff */
[----:B------:R-:W-:Y:S01]  /*13a0*/  @!P1 IMAD.MOV R13, RZ, RZ, -R13 ;  /* 0x000000ffff0d9224 */ /* 0x000fe200078e0a0d */
[----:B------:R-:W-:Y:S01]  /*13b0*/  @!P0 LOP3.LUT R13, RZ, R7, RZ, 0x33, !PT ;  /* 0x00000007ff0d8212 */ /* 0x000fe200078e33ff */
[----:B------:R-:W-:-:S04]  /*13c0*/  IMAD R2, R172, R9, R2 ;  /* 0x00000009ac027224 */ /* 0x000fc800078e0202 */
[----:B------:R-:W-:Y:S01]  /*13d0*/  IMAD R17, R17, R13, RZ ;  /* 0x0000000d11117224 */ /* 0x000fe200078e02ff */
        /* <DEDUP_REMOVED lines=17> */
.L_x_10886:
        /* <DEDUP_REMOVED lines=12> */
[----:B------:R-:W2:Y:S08]  /*15b0*/  I2F.RP R14, R2 ;  /* 0x00000002000e7306 */ /* 0x000eb00000209400 */
[----:B--2---:R-:W2:Y:S02]  /*15c0*/  MUFU.RCP R9, R14 ;  /* 0x0000000e00097308 */ /* 0x004ea40000001000 */
[----:B--2---:R-:W-:-:S06]  /*15d0*/  IADD3 R9, PT, PT, R9, 0xffffffe, RZ ;  /* 0x0ffffffe09097810 */ /* 0x004fcc0007ffe0ff */
[----:B------:R-:W2:Y:S01]  /*15e0*/  F2I.FTZ.U32.TRUNC.NTZ R21, R9 ;  /* 0x0000000900157305 */ /* 0x000ea2000021f000 */
[----:B-1----:R-:W-:Y:S02]  /*15f0*/  IABS R5, R7 ;  /* 0x0000000700057213 */ /* 0x002fe40000000000 */
[----:B--2---:R-:W-:-:S05]  /*1600*/  IADD3 R0, PT, PT, RZ, -R21, RZ ;  /* 0x80000015ff007210 */ /* 0x004fca0007ffe0ff */
        /* <DEDUP_REMOVED lines=17> */
[----:B------:R-:W-:Y:S01]  /*1720*/  @!P0 IMAD.WIDE.U32 R22, R12, R8, R20 ;  /* 0x000000080c168225 */ /* 0x000fe200078e0014 */
[----:B------:R-:W-:Y:S02]  /*1730*/  ISETP.NE.AND P2, PT, R7, RZ, PT ;  /* 0x000000ff0700720c */ /* 0x000fe40003f45270 */
[----:B------:R-:W-:Y:S01]  /*1740*/  ISETP.GE.AND P3, PT, R2, RZ, PT ;  /* 0x000000ff0200720c */ /* 0x000fe20003f66270 */
[----:B------:R-:W-:-:S02]  /*1750*/  @!P0 IMAD R13, R12, R0, R13 ;  /* 0x000000000c0d8224 */ /* 0x000fc400078e020d */
[-C--:B------:R-:W-:Y:S01]  /*1760*/  @P0 IMAD.WIDE.U32 R20, R172, R9.reuse, RZ ;  /* 0x00000009ac140225 */ /* 0x080fe200078e00ff */
[----:B------:R-:W-:Y:S02]  /*1770*/  LEA R11, R61, 0xffffff80, 0x7 ;  /* 0xffffff803d0b7811 */ /* 0x000fe400078e38ff */
[----:B------:R-:W-:Y:S01]  /*1780*/  @!P1 IADD3 R4, PT, PT, R4, 0x1, RZ ;  /* 0x0000000104049810 */ /* 0x000fe20007ffe0ff */
[----:B------:R-:W-:Y:S01]  /*1790*/  @P0 IMAD R0, R173, R9, RZ ;  /* 0x00000009ad000224 */ /* 0x000fe200078e02ff */
        /* <DEDUP_REMOVED lines=9> */
[----:B------:R-:W-:-:S04]  /*1830*/  IMAD.WIDE.U32 R20, R172, R11, R12 ;  /* 0x0000000bac147225 */ /* 0x000fc800078e000c */
[----:B------:R-:W-:Y:S02]  /*1840*/  IMAD R2, R9, R172, R2 ;  /* 0x000000ac09027224 */ /* 0x000fe400078e0202 */
[----:B------:R-:W-:Y:S02]  /*1850*/  @!P0 IMAD R0, R5, R174, R0 ;  /* 0x000000ae05008224 */ /* 0x000fe400078e0200 */
[----:B------:R-:W-:Y:S01]  /*1860*/  @!P0 IMAD.WIDE.U32 R12, R174, R10, RZ ;  /* 0x0000000aae0c8225 */ /* 0x000fe200078e00ff */
[----:B------:R-:W-:Y:S02]  /*1870*/  @!P3 IADD3 R4, PT, PT, -R4, RZ, RZ ;  /* 0x000000ff0404b210 */ /* 0x000fe40007ffe1ff */
[----:B------:R-:W-:Y:S01]  /*1880*/  @!P2 LOP3.LUT R4, RZ, R7, RZ, 0x33, !PT ;  /* 0x00000007ff04a212 */ /* 0x000fe200078e33ff */
[----:B------:R-:W-:Y:S01]  /*1890*/  @P0 IMAD.IADD R10, R10, 0x1, R15 ;  /* 0x000000010a0a0824 */ /* 0x000fe200078e020f */
[----:B------:R-:W-:Y:S02]  /*18a0*/  IADD3 R21, PT, PT, R21, R2, RZ ;  /* 0x0000000215157210 */ /* 0x000fe40007ffe0ff */
[----:B------:R-:W-:-:S02]  /*18b0*/  @!P0 IADD3 R15, PT, PT, R13, R0, RZ ;  /* 0x000000000d0f8210 */ /* 0x000fc40007ffe0ff */
[----:B------:R-:W-:Y:S01]  /*18c0*/  @!P0 MOV R14, R12 ;  /* 0x0000000c000e8202 */ /* 0x000fe20000000f00 */
[----:B------:R-:W-:Y:S01]  /*18d0*/  @!P0 IMAD R0, R17, R8, RZ ;  /* 0x0000000811008224 */ /* 0x000fe200078e02ff */
[----:B------:R-:W-:Y:S01]  /*18e0*/  @!P0 SHF.R.S32.HI R5, RZ, 0x1f, R8 ;  /* 0x0000001fff058819 */ /* 0x000fe20000011408 */
[----:B------:R-:W-:Y:S01]  /*18f0*/  IMAD R13, R19, R4, RZ ;  /* 0x00000004130d7224 */ /* 0x000fe200078e02ff */
[----:B------:R-:W-:Y:S01]  /*1900*/  SHF.R.S32.HI R2, RZ, 0x1f, R4 ;  /* 0x0000001fff027819 */ /* 0x000fe20000011404 */
[----:B------:R-:W-:-:S04]  /*1910*/  @!P0 IMAD.WIDE.U32 R14, R16, R8, R14 ;  /* 0x00000008100e8225 */ /* 0x000fc800078e000e */
[----:B------:R-:W-:-:S04]  /*1920*/  IMAD.WIDE.U32 R20, R18, R4, R20 ;  /* 0x0000000412147225 */ /* 0x000fc800078e0014 */
[----:B------:R-:W-:Y:S02]  /*1930*/  @!P0 IMAD R0, R16, R5, R0 ;  /* 0x0000000510008224 */ /* 0x000fe400078e0200 */
        /* <DEDUP_REMOVED lines=9> */
.L_x_10887:
[----:B------:R-:W-:Y:S05]  /*19d0*/  BSYNC.RECONVERGENT B0 ;  /* 0x0000000000007941 */ /* 0x000fea0003800200 */
.L_x_10885:
        /* <DEDUP_REMOVED lines=36> */
[----:B-----5:R-:W-:-:S04]  /*1c20*/  IMAD R18, R9, R174, RZ ;  /* 0x000000ae09127224 */ /* 0x020fc800078e02ff */
[----:B------:R-:W-:-:S04]  /*1c30*/  @P3 VIADD R19, R19, 0x1 ;  /* 0x0000000113133836 */ /* 0x000fc80000000000 */
[----:B------:R-:W-:-:S04]  /*1c40*/  IMAD.MOV.U32 R8, RZ, RZ, R19 ;  /* 0x000000ffff087224 */ /* 0x000fc800078e0013 */
[----:B------:R-:W-:Y:S01]  /*1c50*/  @!P2 IMAD.MOV R8, RZ, RZ, -R8 ;  /* 0x000000ffff08a224 */ /* 0x000fe200078e0a08 */
[----:B------:R-:W-:Y:S01]  /*1c60*/  @!P1 LOP3.LUT R8, RZ, R7, RZ, 0x33, !PT ;  /* 0x00000007ff089212 */ /* 0x000fe200078e33ff */
[----:B------:R-:W-:Y:S01]  /*1c70*/  IMAD.MOV.U32 R131, RZ, RZ, RZ ;  /* 0x000000ffff837224 */ /* 0x000fe200078e00ff */
[----:B------:R-:W-:Y:S01]  /*1c80*/  SHF.R.U32.HI R130, RZ, 0x3, R67 ;  /* 0x00000003ff827819 */ /* 0x000fe20000011643 */
[C---:B------:R-:W-:Y:S02]  /*1c90*/  IMAD R18, R11.reuse, R175, R18 ;  /* 0x000000af0b127224 */ /* 0x040fe400078e0212 */
[----:B------:R-:W-:-:S04]  /*1ca0*/  IMAD.WIDE.U32 R28, R11, R174, R28 ;  /* 0x000000ae0b1c7225 */ /* 0x000fc800078e001c */
[----:B------:R-:W-:Y:S02]  /*1cb0*/  IMAD.IADD R19, R29, 0x1, R18 ;  /* 0x000000011d137824 */ /* 0x000fe400078e0212 */
[----:B------:R-:W-:Y:S02]  /*1cc0*/  IMAD.MOV.U32 R18, RZ, RZ, R28 ;  /* 0x000000ffff127224 */ /* 0x000fe400078e001c */
[----:B------:R-:W-:Y:S02]  /*1cd0*/  IMAD R7, R25, R8, RZ ;  /* 0x0000000819077224 */ /* 0x000fe400078e02ff */
[----:B------:R-:W-:Y:S01]  /*1ce0*/  IMAD.WIDE.U32 R18, R8, R24, R18 ;  /* 0x0000001808127225 */ /* 0x000fe200078e0012 */
[----:B------:R-:W1:Y:S03]  /*1cf0*/  S2UR UR6, SR_CgaCtaId ;  /* 0x00000000000679c3 */ /* 0x000e660000008800 */
[----:B------:R-:W-:-:S02]  /*1d00*/  IMAD R181, R175, R130, RZ ;  /* 0x00000082afb57224 */ /* 0x000fc400078e02ff */
[----:B------:R-:W-:Y:S01]  /*1d10*/  IMAD.SHL.U32 R65, R67, 0x40, RZ ;  /* 0x0000004043417824 */ /* 0x000fe200078e00ff */
[----:B------:R-:W-:Y:S01]  /*1d20*/  UMOV UR7, 0x400 ;  /* 0x0000040000077882 */ /* 0x000fe20000000000 */
[----:B------:R-:W-:Y:S01]  /*1d30*/  IMAD R177, R173, R130, RZ ;  /* 0x00000082adb17224 */ /* 0x000fe200078e02ff */
[--C-:B------:R-:W-:Y:S02]  /*1d40*/  SHF.R.U32.HI R64, RZ, 0x1, R67.reuse ;  /* 0x00000001ff407819 */ /* 0x100fe40000011643 */
[----:B------:R-:W-:Y:S01]  /*1d50*/  LOP3.LUT R69, R65, 0x1c0, RZ, 0xc0, !PT ;  /* 0x000001c041457812 */ /* 0x000fe200078ec0ff */
[----:B------:R-:W-:Y:S01]  /*1d60*/  VIADD R63, R61, 0xffffffff ;  /* 0xffffffff3d3f7836 */ /* 0x000fe20000000000 */
[----:B------:R-:W-:Y:S01]  /*1d70*/  SHF.L.U32 R80, R67, 0x2, RZ ;  /* 0x0000000243507819 */ /* 0x000fe200000006ff */
[C---:B------:R-:W-:Y:S01]  /*1d80*/  IMAD.SHL.U32 R73, R172.reuse, 0x10, RZ ;  /* 0x00000010ac497824 */ /* 0x040fe200078e00ff */
[----:B------:R-:W-:Y:S01]  /*1d90*/  SHF.R.U32.HI R68, RZ, 0x4, R67 ;  /* 0x00000004ff447819 */ /* 0x000fe20000011643 */
[----:B------:R-:W-:Y:S01]  /*1da0*/  IMAD.SHL.U32 R49, R63, 0x80, RZ ;  /* 0x000000803f317824 */ /* 0x000fe200078e00ff */
[----:B-1----:R-:W-:Y:S01]  /*1db0*/  ULEA UR6, UR6, UR7, 0x18 ;  /* 0x0000000706067291 */ /* 0x002fe2000f8ec0ff */
[----:B------:R-:W-:-:S02]  /*1dc0*/  SHF.L.U64.HI R74, R172, 0x4, R173 ;  /* 0x00000004ac4a7819 */ /* 0x000fc400000102ad */
[C---:B------:R-:W-:Y:S02]  /*1dd0*/  SHF.L.U64.HI R72, R174.reuse, 0x4, R175 ;  /* 0x00000004ae487819 */ /* 0x040fe400000102af */
[----:B------:R-:W-:Y:S02]  /*1de0*/  SHF.L.U32 R71, R174, 0x4, RZ ;  /* 0x00000004ae477819 */ /* 0x000fe400000006ff */
[----:B------:R-:W-:Y:S02]  /*1df0*/  LOP3.LUT R65, R65, 0x200, RZ, 0xc0, !PT ;  /* 0x0000020041417812 */ /* 0x000fe400078ec0ff */
        /* <DEDUP_REMOVED lines=11> */
[----:B------:R-:W-:-:S03]  /*1eb0*/  SHF.R.S32.HI R16, RZ, 0x1f, R186 ;  /* 0x0000001fff107819 */ /* 0x000fc600000114ba */
[----:B------:R-:W-:Y:S02]  /*1ec0*/  IMAD.X R27, RZ, RZ, R17, P1 ;  /* 0x000000ffff1b7224 */ /* 0x000fe400008e0611 */
[----:B------:R-:W-:Y:S02]  /*1ed0*/  IMAD R9, R22, R16, R9 ;  /* 0x0000001016097224 */ /* 0x000fe400078e0209 */
[----:B------:R-:W-:-:S04]  /*1ee0*/  IMAD.WIDE.U32 R16, R3, 0x40, R130 ;  /* 0x0000004003107825 */ /* 0x000fc800078e0082 */
[----:B------:R-:W-:Y:S01]  /*1ef0*/  IMAD.WIDE.U32 R26, R186, R22, R26 ;  /* 0x00000016ba1a7225 */ /* 0x000fe200078e001a */
[----:B------:R-:W-:-:S03]  /*1f00*/  SHF.R.S32.HI R6, RZ, 0x1f, R8 ;  /* 0x0000001fff067819 */ /* 0x000fc60000011408 */
[----:B------:R-:W-:Y:S02]  /*1f10*/  IMAD R3, R17, R136, RZ ;  /* 0x0000008811037224 */ /* 0x000fe400078e02ff */
[----:B------:R-:W-:Y:S01]  /*1f20*/  IMAD.IADD R27, R27, 0x1, R9 ;  /* 0x000000011b1b7824 */ /* 0x000fe200078e0209 */
[----:B------:R-:W-:Y:S01]  /*1f30*/  IADD3 R22, P1, PT, R10, R2, RZ ;  /* 0x000000020a167210 */ /* 0x000fe20007f3e0ff */
[C---:B------:R-:W-:Y:S02]  /*1f40*/  IMAD R3, R16.reuse, R137, R3 ;  /* 0x0000008910037224 */ /* 0x040fe400078e0203 */
[----:B------:R-:W-:-:S04]  /*1f50*/  IMAD.WIDE.U32 R16, R16, R136, R26 ;  /* 0x0000008810107225 */ /* 0x000fc800078e001a */
[----:B------:R-:W-:Y:S01]  /*1f60*/  IMAD R7, R6, R24, R7 ;  /* 0x0000001806077224 */ /* 0x000fe200078e0207 */
[----:B------:R-:W-:Y:S01]  /*1f70*/  IADD3 R3, PT, PT, R17, R3, RZ ;  /* 0x0000000311037210 */ /* 0x000fe20007ffe0ff */
[----:B------:R-:W-:Y:S01]  /*1f80*/  IMAD.X R23, RZ, RZ, R0, P1 ;  /* 0x000000ffff177224 */ /* 0x000fe200008e0600 */
[C---:B----4-:R-:W-:Y:S02]  /*1f90*/  LEA R128, P2, R16.reuse, R4, 0x1 ;  /* 0x0000000410807211 */ /* 0x050fe400078408ff */
[----:B------:R-:W-:Y:S02]  /*1fa0*/  SHF.R.S32.HI R0, RZ, 0x1f, R75 ;  /* 0x0000001fff007819 */ /* 0x000fe4000001144b */
[----:B------:R-:W-:Y:S02]  /*1fb0*/  IADD3 R19, PT, PT, R19, R7, RZ ;  /* 0x0000000713137210 */ /* 0x000fe40007ffe0ff */
[----:B------:R-:W-:Y:S02]  /*1fc0*/  LEA.HI.X R129, R16, R5, R3, 0x1, P2 ;  /* 0x0000000510817211 */ /* 0x000fe400010f0c03 */
[----:B------:R-:W-:Y:S01]  /*1fd0*/  LEA.HI R3, R0, R75, RZ, 0x7 ;  /* 0x0000004b00037211 */ /* 0x000fe200078f38ff */
[----:B------:R-:W-:-:S03]  /*1fe0*/  IMAD.WIDE.U32 R18, R130, R174, R18 ;  /* 0x000000ae82127225 */ /* 0x000fc600078e0012 */
[----:B------:R-:W-:Y:S01]  /*1ff0*/  SHF.R.S32.HI R3, RZ, 0x7, R3 ;  /* 0x00000007ff037819 */ /* 0x000fe20000011403 */
[----:B------:R-:W-:Y:S01]  /*2000*/  IMAD.IADD R181, R19, 0x1, R181 ;  /* 0x0000000113b57824 */ /* 0x000fe200078e02b5 */
[----:B------:R-:W-:Y:S02]  /*2010*/  LEA R180, P0, R18, R14, 0x1 ;  /* 0x0000000e12b47211 */ /* 0x000fe400078008ff */
[----:B------:R-:W-:Y:S02]  /*2020*/  LOP3.LUT R0, R70, 0x1c0, RZ, 0xc0, !PT ;  /* 0x000001c046007812 */ /* 0x000fe400078ec0ff */
[----:B------:R-:W-:Y:S02]  /*2030*/  VIMNMX R76, PT, PT, R176, R3, !PT ;  /* 0x00000003b04c7248 */ /* 0x000fe40007fe0100 */
[----:B------:R-:W-:Y:S02]  /*2040*/  LEA.HI.X R181, R18, R15, R181, 0x1, P0 ;  /* 0x0000000f12b57211 */ /* 0x000fe400000f0cb5 */
[----:B------:R-:W-:-:S02]  /*2050*/  LOP3.LUT R5, R0, 0x38, R67, 0xf8, !PT ;  /* 0x0000003800057812 */ /* 0x000fc400078ef843 */
[----:B------:R-:W-:Y:S02]  /*2060*/  ISETP.GT.AND P0, PT, R61, R76, PT ;  /* 0x0000004c3d00720c */ /* 0x000fe40003f04270 */
[----:B------:R-:W-:Y:S01]  /*2070*/  LOP3.LUT R5, R5, 0x38, R70, 0x78, !PT ;  /* 0x0000003805057812 */ /* 0x000fe200078e7846 */
[----:B------:R-:W-:-:S03]  /*2080*/  IMAD.WIDE.U32 R22, R130, R172, R22 ;  /* 0x000000ac82167225 */ /* 0x000fc600078e0016 */
[----:B------:R-:W-:Y:S01]  /*2090*/  LOP3.LUT R60, R5, 0x1e00, R70, 0xf8, !PT ;  /* 0x00001e00053c7812 */ /* 0x000fe200078ef846 */
[----:B------:R-:W-:Y:S01]  /*20a0*/  IMAD.IADD R177, R23, 0x1, R177 ;  /* 0x0000000117b17824 */ /* 0x000fe200078e02b1 */
[----:B------:R-:W-:Y:S02]  /*20b0*/  LEA R178, P1, R22, R20, 0x1 ;  /* 0x0000001416b27211 */ /* 0x000fe400078208ff */
[----:B------:R-:W-:Y:S02]  /*20c0*/  LOP3.LUT R3, R69, 0x8, R64, 0xf8, !PT ;  /* 0x0000000845037812 */ /* 0x000fe400078ef840 */
[----:B------:R-:W-:Y:S02]  /*20d0*/  LEA R60, R60, UR6, 0x1 ;  /* 0x000000063c3c7c11 */ /* 0x000fe4000f8e08ff */
[----:B------:R-:W-:Y:S02]  /*20e0*/  LEA.HI.X R177, R22, R21, R177, 0x1, P1 ;  /* 0x0000001516b17211 */ /* 0x000fe400008f0cb1 */
[----:B------:R-:W-:-:S02]  /*20f0*/  LEA.HI R13, R13, R13, RZ, 0x1 ;  /* 0x0000000d0d0d7211 */ /* 0x000fc400078f08ff */
[----:B------:R-:W-:Y:S01]  /*2100*/  LOP3.LUT R62, R3, 0x38, R70, 0x78, !PT ;  /* 0x00000038033e7812 */ /* 0x000fe200078e7846 */
        /* <DEDUP_REMOVED lines=12> */
[----:B------:R-:W-:Y:S01]  /*21d0*/  MOV R78, R49 ;  /* 0x00000031004e7202 */ /* 0x000fe20000000f00 */
[----:B------:R-:W-:Y:S01]  /*21e0*/  IMAD.IADD R12, R49, 0x1, R12 ;  /* 0x00000001310c7824 */ /* 0x000fe200078e020c */
        /* <DEDUP_REMOVED lines=33> */
[----:B----4-:R-:W-:-:S03]  /*2400*/  SHF.L.U64.HI R77, R132, 0x5, R133 ;  /* 0x00000005844d7819 */ /* 0x010fc60000010285 */
[----:B------:R-:W-:Y:S02]  /*2410*/  IMAD R7, R25, R187, RZ ;  /* 0x000000bb19077224 */ /* 0x000fe400078e02ff */
[----:B------:R-:W-:Y:S01]  /*2420*/  IMAD.IADD R27, R27, 0x1, R0 ;  /* 0x000000011b1b7824 */ /* 0x000fe200078e0200 */
[----:B------:R-:W-:Y:S01]  /*2430*/  SHF.R.S32.HI R0, RZ, 0x1f, R78 ;  /* 0x0000001fff007819 */ /* 0x000fe2000001144e */
[-C--:B------:R-:W-:Y:S01]  /*2440*/  IMAD R9, R133, R78.reuse, RZ ;  /* 0x0000004e85097224 */ /* 0x080fe200078e02ff */
[----:B------:R-:W-:Y:S01]  /*2450*/  IADD3 R23, PT, PT, R23, R7, RZ ;  /* 0x0000000717177210 */ /* 0x000fe20007ffe0ff */
[----:B-----5:R-:W-:Y:S01]  /*2460*/  IMAD R7, R135, R78, RZ ;  /* 0x0000004e87077224 */ /* 0x020fe200078e02ff */
[----:B------:R-:W-:Y:S01]  /*2470*/  SHF.L.U64.HI R83, R134, 0x5, R135 ;  /* 0x0000000586537819 */ /* 0x000fe20000010287 */
[----:B------:R-:W-:Y:S01]  /*2480*/  IMAD R9, R132, R0, R9 ;  /* 0x0000000084097224 */ /* 0x000fe200078e0209 */
[----:B------:R-:W-:Y:S01]  /*2490*/  SHF.L.U32 R85, R134, 0x5, RZ ;  /* 0x0000000586557819 */ /* 0x000fe200000006ff */
[----:B------:R-:W-:Y:S01]  /*24a0*/  IMAD.WIDE.U32 R26, R132, R78, R26 ;  /* 0x0000004e841a7225 */ /* 0x000fe200078e001a */
[----:B------:R-:W-:-:S02]  /*24b0*/  SHF.L.U64.HI R87, R134, 0x6, R135 ;  /* 0x0000000686577819 */ /* 0x000fc40000010287 */
[C---:B------:R-:W-:Y:S01]  /*24c0*/  SHF.L.U64.HI R86, R134.reuse, 0x4, R135 ;  /* 0x0000000486567819 */ /* 0x040fe20000010287 */
[C---:B------:R-:W-:Y:S01]  /*24d0*/  IMAD R7, R134.reuse, R0, R7 ;  /* 0x0000000086077224 */ /* 0x040fe200078e0207 */
[C---:B------:R-:W-:Y:S01]  /*24e0*/  SHF.L.U32 R99, R134.reuse, 0x4, RZ ;  /* 0x0000000486637819 */ /* 0x040fe200000006ff */
[----:B------:R-:W-:-:S04]  /*24f0*/  IMAD.WIDE.U32 R24, R134, R78, R22 ;  /* 0x0000004e86187225 */ /* 0x000fc800078e0016 */
[----:B------:R-:W-:Y:S01]  /*2500*/  IMAD.IADD R27, R27, 0x1, R9 ;  /* 0x000000011b1b7824 */ /* 0x000fe200078e0209 */
[----:B------:R-:W-:Y:S01]  /*2510*/  IADD3 R25, PT, PT, R25, R7, RZ ;  /* 0x0000000719197210 */ /* 0x000fe20007ffe0ff */
[-C--:B------:R-:W-:Y:S02]  /*2520*/  IMAD R9, R19, R8.reuse, RZ ;  /* 0x0000000813097224 */ /* 0x080fe400078e02ff */
[----:B------:R-:W-:Y:S01]  /*2530*/  IMAD R7, R15, R8, RZ ;  /* 0x000000080f077224 */ /* 0x000fe200078e02ff */
[----:B------:R-:W-:Y:S01]  /*2540*/  IADD3 R15, P0, PT, -R75, R130, RZ ;  /* 0x000000824b0f7210 */ /* 0x000fe20007f1e1ff */
[-C--:B------:R-:W-:Y:S01]  /*2550*/  IMAD R0, R18, R6.reuse, R9 ;  /* 0x0000000612007224 */ /* 0x080fe200078e0209 */
[----:B------:R-:W-:Y:S01]  /*2560*/  SHF.R.S32.HI R9, RZ, 0x1f, R75 ;  /* 0x0000001fff097819 */ /* 0x000fe2000001144b */
[----:B------:R-:W-:Y:S02]  /*2570*/  IMAD R6, R14, R6, R7 ;  /* 0x000000060e067224 */ /* 0x000fe400078e0207 */
[----:B------:R-:W-:Y:S01]  /*2580*/  IMAD.WIDE.U32 R24, R8, R14, R24 ;  /* 0x0000000e08187225 */ /* 0x000fe200078e0018 */
[----:B------:R-:W-:-:S03]  /*2590*/  IADD3.X R9, PT, PT, RZ, ~R9, RZ, P0, !PT ;  /* 0x80000009ff097210 */ /* 0x000fc600007fe4ff */
[----:B------:R-:W-:-:S04]  /*25a0*/  IMAD.WIDE.U32 R22, R8, R18, R26 ;  /* 0x0000001208167225 */ /* 0x000fc800078e001a */
[----:B------:R-:W-:Y:S01]  /*25b0*/  IMAD.IADD R25, R25, 0x1, R6 ;  /* 0x0000000119197824 */ /* 0x000fe200078e0206 */
[----:B------:R-:W-:Y:S01]  /*25c0*/  IADD3 R23, PT, PT, R23, R0, RZ ;  /* 0x0000000017177210 */ /* 0x000fe20007ffe0ff */
[-C--:B------:R-:W-:Y:S02]  /*25d0*/  IMAD R19, R12, R13.reuse, RZ ;  /* 0x0000000d0c137224 */ /* 0x080fe400078e02ff */
[----:B------:R-:W-:Y:S02]  /*25e0*/  IMAD R6, R130, R13, R80 ;  /* 0x0000000d82067224 */ /* 0x000fe400078e0250 */
[----:B------:R-:W-:Y:S01]  /*25f0*/  IMAD R82, R9, R132, RZ ;  /* 0x0000008409527224 */ /* 0x000fe200078e02ff */
[----:B------:R-:W-:Y:S01]  /*2600*/  SHF.R.S32.HI R93, RZ, 0x1f, R19 ;  /* 0x0000001fff5d7819 */ /* 0x000fe20000011413 */
[----:B------:R-:W-:Y:S01]  /*2610*/  IMAD.IADD R0, R80, 0x1, R6 ;  /* 0x0000000150007824 */ /* 0x000fe200078e0206 */
[----:B------:R-:W-:Y:S01]  /*2620*/  IADD3 R14, P0, PT, R19, R6, RZ ;  /* 0x00000006130e7210 */ /* 0x000fe20007f1e0ff */
[----:B------:R-:W-:-:S02]  /*2630*/  IMAD R9, R9, R134, RZ ;  /* 0x0000008609097224 */ /* 0x000fc400078e02ff */
[----:B------:R-:W-:Y:S01]  /*2640*/  IMAD R82, R133, R15, R82 ;  /* 0x0000000f85527224 */ /* 0x000fe200078e0252 */
[----:B------:R-:W-:Y:S01]  /*2650*/  LEA.HI.X.SX32 R7, R6, R93, 0x1, P0 ;  /* 0x0000005d06077211 */ /* 0x000fe200000f0eff */
[----:B------:R-:W-:Y:S01]  /*2660*/  IMAD.WIDE.U32 R22, R132, R15, R22 ;  /* 0x0000000f84167225 */ /* 0x000fe200078e0016 */
[----:B------:R-:W-:-:S03]  /*2670*/  IADD3 R92, P0, PT, R19, R0, RZ ;  /* 0x00000000135c7210 */ /* 0x000fc60007f1e0ff */
[----:B------:R-:W-:Y:S01]  /*2680*/  IMAD R9, R135, R15, R9 ;  /* 0x0000000f87097224 */ /* 0x000fe200078e0209 */
[----:B------:R-:W-:Y:S01]  /*2690*/  LEA.HI.X.SX32 R93, R0, R93, 0x1, P0 ;  /* 0x0000005d005d7211 */ /* 0x000fe200000f0eff */
[----:B------:R-:W-:Y:S01]  /*26a0*/  IMAD.WIDE.U32 R18, R134, R15, R24 ;  /* 0x0000000f86127225 */ /* 0x000fe200078e0018 */
[----:B------:R-:W-:Y:S02]  /*26b0*/  SHF.L.U64.HI R0, R14, 0x1, R7 ;  /* 0x000000010e007819 */ /* 0x000fe40000010207 */
[----:B------:R-:W-:Y:S01]  /*26c0*/  LEA R84, P1, R22, R20, 0x1 ;  /* 0x0000001416547211 */ /* 0x000fe200078208ff */
[----:B------:R-:W-:Y:S01]  /*26d0*/  IMAD.IADD R82, R23, 0x1, R82 ;  /* 0x0000000117527824 */ /* 0x000fe200078e0252 */
[----:B------:R-:W-:Y:S01]  /*26e0*/  SHF.L.U32 R14, R14, 0x1, RZ ;  /* 0x000000010e0e7819 */ /* 0x000fe200000006ff */
[----:B------:R-:W-:Y:S01]  /*26f0*/  IMAD R81, R135, 0x60, RZ ;  /* 0x0000006087517824 */ /* 0x000fe200078e02ff */
[----:B------:R-:W-:Y:S01]  /*2700*/  IADD3 R9, PT, PT, R19, R9, RZ ;  /* 0x0000000913097210 */ /* 0x000fe20007ffe0ff */
[----:B------:R-:W-:Y:S01]  /*2710*/  IMAD.WIDE.U32 R138, R134, 0x60, RZ ;  /* 0x00000060868a7825 */ /* 0x000fe200078e00ff */
[----:B------:R-:W-:-:S02]  /*2720*/  LEA R12, P0, R18, R16, 0x1 ;  /* 0x00000010120c7211 */ /* 0x000fc400078008ff */
[----:B------:R-:W-:Y:S01]  /*2730*/  LEA.HI.X R82, R22, R21, R82, 0x1, P1 ;  /* 0x0000001516527211 */ /* 0x000fe200008f0c52 */
[----:B------:R-:W-:Y:S01]  /*2740*/  IMAD.SHL.U32 R79, R132, 0x20, RZ ;  /* 0x00000020844f7824 */ /* 0x000fe200078e00ff */
[----:B------:R-:W-:Y:S01]  /*2750*/  LEA.HI.X R9, R18, R17, R9, 0x1, P0 ;  /* 0x0000001112097211 */ /* 0x000fe200000f0c09 */
[----:B------:R-:W-:Y:S01]  /*2760*/  IMAD.SHL.U32 R89, R134, 0x40, RZ ;  /* 0x0000004086597824 */ /* 0x000fe200078e00ff */
[-C--:B------:R-:W-:Y:S01]  /*2770*/  IADD3 R50, P1, PT, R4, R14.reuse, RZ ;  /* 0x0000000e04327210 */ /* 0x080fe20007f3e0ff */
[----:B------:R-:W-:Y:S01]  /*2780*/  IMAD.IADD R81, R139, 0x1, R81 ;  /* 0x000000018b517824 */ /* 0x000fe200078e0251 */
[----:B------:R-:W-:Y:S02]  /*2790*/  IADD3 R14, P0, PT, R2, R14, RZ ;  /* 0x0000000e020e7210 */ /* 0x000fe40007f1e0ff */
[C---:B------:R-:W-:Y:S01]  /*27a0*/  SHF.L.U64.HI R93, R92.reuse, 0x1, R93 ;  /* 0x000000015c5d7819 */ /* 0x040fe2000001025d */
[----:B------:R-:W-:Y:S01]  /*27b0*/  IMAD.SHL.U32 R92, R92, 0x2, RZ ;  /* 0x000000025c5c7824 */ /* 0x000fe200078e00ff */
[----:B------:R-:W-:-:S02]  /*27c0*/  IADD3.X R15, PT, PT, R3, R0, RZ, P0, !PT ;  /* 0x00000000030f7210 */ /* 0x000fc400007fe4ff */
[----:B------:R-:W-:Y:S02]  /*27d0*/  ISETP.GE.AND P0, PT, R10, R183, PT ;  /* 0x000000b70a00720c */ /* 0x000fe40003f06270 */
[-C--:B------:R-:W-:Y:S02]  /*27e0*/  IADD3 R90, P3, PT, R4, R92.reuse, RZ ;  /* 0x0000005c045a7210 */ /* 0x080fe40007f7e0ff */
[----:B------:R-:W-:Y:S02]  /*27f0*/  IADD3 R92, P2, PT, R2, R92, RZ ;  /* 0x0000005c025c7210 */ /* 0x000fe40007f5e0ff */
[C---:B------:R-:W-:Y:S01]  /*2800*/  IADD3.X R51, PT, PT, R5.reuse, R0, RZ, P1, !PT ;  /* 0x0000000005337210 */ /* 0x040fe20000ffe4ff */
[--C-:B------:R-:W-:Y:S02]  /*2810*/  IMAD.X R91, R5, 0x1, R93.reuse, P3 ;  /* 0x00000001055b7824 */ /* 0x100fe400018e065d */
[----:B------:R-:W-:-:S04]  /*2820*/  IMAD.X R93, R3, 0x1, R93, P2 ;  /* 0x00000001035d7824 */ /* 0x000fc800010e065d */
[----:B------:R-:W-:-:S07]  /*2830*/  @P0 LOP3.LUT R188, R188, 0x8, RZ, 0xfc, !PT ;  /* 0x00000008bcbc0812 */ /* 0x000fce00078efcff */
.L_x_10927:
[----:B------:R-:W-:Y:S01]  /*2840*/  LOP3.LUT P3, RZ, R188, 0x8, RZ, 0xc0, !PT ;  /* 0x00000008bcff7812 */ /* 0x000fe2000786c0ff */
[----:B------:R-:W-:Y:S01]  /*2850*/  VIADD R108, R108, 0x80 ;  /* 0x000000806c6c7836 */ /* 0x000fe20000000000 */
[----:B------:R-:W-:Y:S01]  /*2860*/  LOP3.LUT R188, R188, 0xfffffffe, RZ, 0xc0, !PT ;  /* 0xfffffffebcbc7812 */ /* 0x000fe200078ec0ff */
[----:B------:R-:W-:Y:S01]  /*2870*/  VIADD R109, R109, 0x80 ;  /* 0x000000806d6d7836 */ /* 0x000fe20000000000 */
[----:B------:R-:W-:Y:S01]  /*2880*/  UMOV UR6, URZ ;  /* 0x000000ff00067c82 */ /* 0x000fe20008000000 */
[----:B------:R-:W-:Y:S01]  /*2890*/  VIADD R107, R107, 0xffffffff ;  /* 0xffffffff6b6b7836 */ /* 0x000fe20000000000 */
[-C--:B------:R-:W-:Y:S01]  /*28a0*/  ISETP.GE.OR P0, PT, R130, R108.reuse, P3 ;  /* 0x0000006c8200720c */ /* 0x080fe20001f06670 */
[----:B------:R-:W-:Y:S01]  /*28b0*/  BSSY.RECONVERGENT B1, `(.L_x_10889) ;  /* 0x0000563000017945 */ /* 0x000fe20003800200 */
[-C--:B------:R-:W-:Y:S01]  /*28c0*/  ISETP.GE.OR P4, PT, R118, R108.reuse, P3 ;  /* 0x0000006c7600720c */ /* 0x080fe20001f86670 */
[----:B------:R-:W-:Y:S01]  /*28d0*/  IMAD.MOV.U32 R124, RZ, RZ, R78 ;  /* 0x000000ffff7c7224 */ /* 0x000fe200078e004e */
[-C--:B------:R-:W-:Y:S01]  /*28e0*/  ISETP.LT.OR P1, PT, R130, R109.reuse, P0 ;  /* 0x0000006d8200720c */ /* 0x080fe20000721670 */
[----:B------:R-:W-:Y:S01]  /*28f0*/  VIADD R78, R78, 0xffffff80 ;  /* 0xffffff804e4e7836 */ /* 0x000fe20000000000 */
[-C--:B------:R-:W-:Y:S02]  /*2900*/  ISETP.GE.OR P0, PT, R122, R108.reuse, P3 ;  /* 0x0000006c7a00720c */ /* 0x080fe40001f06670 */
[-C--:B------:R-:W-:Y:S02]  /*2910*/  ISETP.LT.OR P4, PT, R118, R109.reuse, P4 ;  /* 0x0000006d7600720c */ /* 0x080fe40002781670 */
[----:B------:R-:W-:Y:S02]  /*2920*/  ISETP.LT.OR P2, PT, R122, R109, P0 ;  /* 0x0000006d7a00720c */ /* 0x000fe40000741670 */
[----:B------:R-:W-:Y:S05]  /*2930*/  IADD3 R28, P0, PT, R84, R79, RZ ;  /* 0x0000004f541c7210 */ /* 0x000fea0007f1e0ff */
[----:B------:R-:W-:Y:S01]  /*2940*/  @P1 LOP3.LUT R188, R188, 0x1, RZ, 0xfc, !PT ;  /* 0x00000001bcbc1812 */ /* 0x000fe200078efcff */
[----:B------:R-:W-:Y:S02]  /*2950*/  @!P1 IMAD.MOV.U32 R2, RZ, RZ, R84 ;  /* 0x000000ffff029224 */ /* 0x000fe400078e0054 */
[----:B------:R-:W-:Y:S01]  /*2960*/  @!P1 IMAD.MOV.U32 R3, RZ, RZ, R82 ;  /* 0x000000ffff039224 */ /* 0x000fe200078e0052 */
[----:B------:R-:W-:Y:S01]  /*2970*/  LOP3.LUT R188, R188, 0xfffffffd, RZ, 0xc0, !PT ;  /* 0xfffffffdbcbc7812 */ /* 0x000fe200078ec0ff */
[--C-:B------:R-:W-:Y:S01]  /*2980*/  IMAD.X R29, R82, 0x1, R77.reuse, P0 ;  /* 0x00000001521d7824 */ /* 0x100fe200000e064d */
[CC--:B------:R-:W-:Y:S02]  /*2990*/  ISETP.GE.OR P0, PT, R121.reuse, R108.reuse, P3 ;  /* 0x0000006c7900720c */ /* 0x0c0fe40001f06670 */
[----:B------:R-:W-:Y:S01]  /*29a0*/  @P2 LOP3.LUT R188, R188, 0x2, RZ, 0xfc, !PT ;  /* 0x00000002bcbc2812 */ /* 0x000fe200078efcff */
[----:B----4-:R1:W2:Y:S01]  /*29b0*/  @!P1 LD.E.128 R20, desc[UR4][R2.64] ;  /* 0x0000000402149980 */ /* 0x0102a2000c101d00 */
[----:B------:R-:W-:Y:S02]  /*29c0*/  ISETP.LT.OR P6, PT, R121, R109, P0 ;  /* 0x0000006d7900720c */ /* 0x000fe400007c1670 */
[----:B------:R-:W-:Y:S11]  /*29d0*/  LOP3.LUT R188, R188, 0xfffffffb, RZ, 0xc0, !PT ;  /* 0xfffffffbbcbc7812 */ /* 0x000ff600078ec0ff */
[----:B-1----:R-:W-:Y:S05]  /*29e0*/  @!P6 IADD3 R2, P0, PT, R28, R79, RZ ;  /* 0x0000004f1c02e210 */ /* 0x002fea0007f1e0ff */
        /* <DEDUP_REMOVED lines=25> */
[----:B------:R-:W-:Y:S04]  /*2b80*/  ISETP.GE.AND P0, PT, R116, R108, PT ;  /* 0x0000006c7400720c */ /* 0x000fe80003f06270 */
        /* <DEDUP_REMOVED lines=18> */
[----:B------:R-:W-:Y:S01]  /*2cb0*/  @!P3 IMAD.IADD R29, R29, 0x1, R0 ;  /* 0x000000011d1db824 */ /* 0x000fe200078e0200 */
[----:B------:R-:W-:Y:S01]  /*2cc0*/  IADD3 R0, P0, PT, RZ, -UR6, RZ ;  /* 0x80000006ff007c10 */ /* 0x000fe2000ff1e0ff */
        /* <DEDUP_REMOVED lines=17> */
[----:B--2---:R-:W-:Y:S04]  /*2de0*/  SHF.R.S64 R21, R0, 0x1f, R3 ;  /* 0x0000001f00157819 */ /* 0x004fe80000001003 */
        /* <DEDUP_REMOVED lines=10> */
[----:B-1----:R-:W-:Y:S05]  /*2e90*/  @P0 BRA `(.L_x_10890) ;  /* 0x0000000000ec0947 */ /* 0x002fea0003800000 */
        /* <DEDUP_REMOVED lines=59> */
.L_x_10890:
        /* <DEDUP_REMOVED lines=68> */
.L_x_10894:
[----:B------:R-:W-:Y:S05]  /*3690*/  BSYNC.RECONVERGENT B0 ;  /* 0x0000000000007941 */ /* 0x000fea0003800200 */
.L_x_10893:
        /* <DEDUP_REMOVED lines=51> */
.L_x_10896:
[----:B------:R-:W-:Y:S05]  /*39d0*/  BSYNC.RECONVERGENT B0 ;  /* 0x0000000000007941 */ /* 0x000fea0003800200 */
.L_x_10895:
        /* <DEDUP_REMOVED lines=53> */
.L_x_10898:
[----:B------:R-:W-:Y:S05]  /*3d30*/  BSYNC.RECONVERGENT B0 ;  /* 0x0000000000007941 */ /* 0x000fea0003800200 */
.L_x_10897:
[----:B------:R-:W-:Y:S01]  /*3d40*/  ISETP.GE.OR P0, PT, R120, R108, P3 ;  /* 0x0000006c7800720c */ /* 0x000fe20001f06670 */
        /* <DEDUP_REMOVED lines=56> */
.L_x_10900:
[----:B------:R-:W-:Y:S05]  /*40d0*/  BSYNC.RECONVERGENT B0 ;  /* 0x0000000000007941 */ /* 0x000fea0003800200 */
.L_x_10899:
[CC--:B------:R-:W-:Y:S01]  /*40e0*/  ISETP.GE.OR P0, PT, R119.reuse, R108.reuse, P3 ;  /* 0x0000006c7700720c */ /* 0x0c0fe20001f06670 */
[----:B------:R-:W-:Y:S01]  /*40f0*/  BSSY.RECONVERGENT B0, `(.L_x_10901) ;  /* 0x000003d000007945 */ /* 0x000fe20003800200 */
[----:B------:R-:W-:Y:S02]  /*4100*/  LOP3.LUT P5, RZ, R188, 0x10, RZ, 0xc0, !PT ;  /* 0x00000010bcff7812 */ /* 0x000fe400078ac0ff */
        /* <DEDUP_REMOVED lines=59> */
.L_x_10902:
[----:B------:R-:W-:Y:S05]  /*44c0*/  BSYNC.RECONVERGENT B0 ;  /* 0x0000000000007941 */ /* 0x000fea0003800200 */
.L_x_10901:
        /* <DEDUP_REMOVED lines=53> */
.L_x_10904:
[----:B------:R-:W-:Y:S05]  /*4820*/  BSYNC.RECONVERGENT B0 ;  /* 0x0000000000007941 */ /* 0x000fea0003800200 */
.L_x_10903:
        /* <DEDUP_REMOVED lines=55> */
.L_x_10906:
[----:B------:R-:W-:Y:S05]  /*4ba0*/  BSYNC.RECONVERGENT B0 ;  /* 0x0000000000007941 */ /* 0x000fea0003800200 */
.L_x_10905:
        /* <DEDUP_REMOVED lines=55> */
.L_x_10908:
[----:B------:R-:W-:Y:S05]  /*4f20*/  BSYNC.RECONVERGENT B0 ;  /* 0x0000000000007941 */ /* 0x000fea0003800200 */
.L_x_10907:
[----:B------:R-:W5:Y:S02]  /*4f30*/  LD.E R3, desc[UR4][R100.64+0xd0] ;  /* 0x0000d00464037980 */ /* 0x000f64000c101900 */
[----:B-----5:R-:W-:Y:S05]  /*4f40*/  IMAD.U32 R3, R3, -0x40, RZ ;  /* 0xffffffc003037824 */ /* 0x020fea00078e00ff */
[C---:B------:R-:W-:Y:S02]  /*4f50*/  LEA R14, P1, R3.reuse, R14, 0x1 ;  /* 0x0000000e030e7211 */ /* 0x040fe400078208ff */
[C---:B------:R-:W-:Y:S02]  /*4f60*/  LEA R50, P0, R3.reuse, R50, 0x1 ;  /* 0x0000003203327211 */ /* 0x040fe400078008ff */
[C---:B------:R-:W-:Y:S02]  /*4f70*/  LEA.HI.X.SX32 R15, R3.reuse, R15, 0x1, P1 ;  /* 0x0000000f030f7211 */ /* 0x040fe400008f0eff */
[----:B------:R-:W-:Y:S01]  /*4f80*/  LEA.HI.X.SX32 R51, R3, R51, 0x1, P0 ;  /* 0x0000003303337211 */ /* 0x000fe200000f0eff */
[----:B------:R-:W-:Y:S05]  /*4f90*/  BRA `(.L_x_10891) ;  /* 0x0000002c00d07947 */ /* 0x000fea0003800000 */
.L_x_10892:
        /* <DEDUP_REMOVED lines=95> */
.L_x_10910:
[----:B------:R-:W-:Y:S05]  /*5590*/  BSYNC.RECONVERGENT B0 ;  /* 0x0000000000007941 */ /* 0x000fea0003800200 */
.L_x_10909:
        /* <DEDUP_REMOVED lines=92> */
.L_x_10912:
[----:B------:R-:W-:Y:S05]  /*5b60*/  BSYNC.RECONVERGENT B0 ;  /* 0x0000000000007941 */ /* 0x000fea0003800200 */
.L_x_10911:
        /* <DEDUP_REMOVED lines=94> */
.L_x_10914:
[----:B------:R-:W-:Y:S05]  /*6150*/  BSYNC.RECONVERGENT B0 ;  /* 0x0000000000007941 */ /* 0x000fea0003800200 */
.L_x_10913:
        /* <DEDUP_REMOVED lines=13> */
[----:B---3--:R-:W-:Y:S04]  /*6230*/  @!P0 IADD3 R146, P2, PT, R143, R90, RZ ;  /* 0x0000005a8f928210 */ /* 0x008fe80007f5e0ff */
        /* <DEDUP_REMOVED lines=79> */
.L_x_10916:
[----:B------:R-:W-:Y:S05]  /*6730*/  BSYNC.RECONVERGENT B0 ;  /* 0x0000000000007941 */ /* 0x000fea0003800200 */
.L_x_10915:
        /* <DEDUP_REMOVED lines=90> */
.L_x_10918:
[----:B------:R-:W-:Y:S05]  /*6ce0*/  BSYNC.RECONVERGENT B0 ;  /* 0x0000000000007941 */ /* 0x000fea0003800200 */
.L_x_10917:
        /* <DEDUP_REMOVED lines=16> */
[C---:B-1-34-:R-:W-:Y:S04]  /*6df0*/  @!P0 IADD3 R146, P2, PT, R143.reuse, R90, RZ ;  /* 0x0000005a8f928210 */ /* 0x05afe80007f5e0ff */
[----:B------:R-:W-:Y:S02]  /*6e00*/  @!P0 IADD3.X R147, PT, PT, R142, R91, RZ, P2, !PT ;  /* 0x0000005b8e938210 */ /* 0x000fe400017fe4ff */
[C---:B------:R-:W-:Y:S04]  /*6e10*/  LEA R34, P2, R134.reuse, R20, 0x7 ;  /* 0x0000001486227211 */ /* 0x040fe800078438ff */
[----:B------:R-:W-:Y:S01]  /*6e20*/  LEA.HI.X R35, R134, R21, R135, 0x7, P2 ;  /* 0x0000001586237211 */ /* 0x000fe200010f3c87 */
[----:B------:R-:W3:Y:S01]  /*6e30*/  @!P0 LD.E.128 R144, desc[UR4][R146.64] ;  /* 0x0000000492908980 */ /* 0x000ee2000c101d00 */
[----:B------:R-:W-:Y:S01]  /*6e40*/  @!P0 IADD3 R38, P2, PT, R143, R92, RZ ;  /* 0x0000005c8f268210 */ /* 0x000fe20007f5e0ff */
[----:B------:R-:W-:Y:S04]  /*6e50*/  @!P0 IMAD.WIDE R22, R19, 0x2, R34 ;  /* 0x0000000213168825 */ /* 0x000fe800078e0222 */
[----:B------:R-:W-:Y:S01]  /*6e60*/  @!P0 IMAD.X R39, R142, 0x1, R93, P2 ;  /* 0x000000018e278824 */ /* 0x000fe200010e065d */
[----:B------:R-:W-:Y:S01]  /*6e70*/  PLOP3.LUT P2, PT, PT, PT, PT, 0x80, 0x8 ;  /* 0x000000000008781c */ /* 0x000fe20003f4f070 */
[----:B------:R1:W4:Y:S01]  /*6e80*/  @!P0 LD.E.128 R24, desc[UR4][R22.64] ;  /* 0x0000000416188980 */ /* 0x000322000c101d00 */
[----:B------:R-:W-:Y:S07]  /*6e90*/  @!P0 PLOP3.LUT P2, PT, P1, PT, PT, 0x80, 0x8 ;  /* 0x000000000008881c */ /* 0x000fee0000f4f070 */
[----:B--2---:R2:W5:Y:S08]  /*6ea0*/  LD.E.128 R52, desc[UR4][R34.64] ;  /* 0x0000000422347980 */ /* 0x004570000c101d00 */
        /* <DEDUP_REMOVED lines=9> */
[----:B------:R-:W-:Y:S01]  /*6f40*/  @!P0 LOP3.LUT R18, R147, 0xffff0000, RZ, 0xc0, !PT ;  /* 0xffff000093128812 */ /* 0x000fe200078ec0ff */
[----:B------:R-:W-:Y:S01]  /*6f50*/  @!P2 FADD.FTZ R30, -R30, -RZ ;  /* 0x800000ff1e1ea221 */ /* 0x000fe20000010100 */
[C---:B----4-:R-:W-:Y:S01]  /*6f60*/  @!P0 SHF.L.U32 R37, R24.reuse, 0x10, RZ ;  /* 0x0000001018258819 */ /* 0x050fe200000006ff */
[----:B------:R-:W-:Y:S01]  /*6f70*/  @!P2 FADD.FTZ R29, -R29, -RZ ;  /* 0x800000ff1d1da221 */ /* 0x000fe20000010100 */
[----:B--2---:R-:W-:Y:S01]  /*6f80*/  @!P0 LOP3.LUT R35, R24, 0xffff0000, RZ, 0xc0, !PT ;  /* 0xffff000018238812 */ /* 0x004fe200078ec0ff */
[----:B------:R-:W-:Y:S01]  /*6f90*/  @!P0 IMAD.U32 R22, R147, 0x10000, RZ ;  /* 0x0001000093168824 */ /* 0x000fe200078e00ff */
[----:B------:R-:W-:Y:S01]  /*6fa0*/  @!P0 LOP3.LUT R34, R25, 0xffff0000, RZ, 0xc0, !PT ;  /* 0xffff000019228812 */ /* 0x000fe200078ec0ff */
[----:B------:R-:W-:Y:S01]  /*6fb0*/  @!P2 FADD.FTZ R28, -R28, -RZ ;  /* 0x800000ff1c1ca221 */ /* 0x000fe20000010100 */
[----:B------:R-:W-:Y:S01]  /*6fc0*/  @!P0 LOP3.LUT R24, R26, 0xffff0000, RZ, 0xc0, !PT ;  /* 0xffff00001a188812 */ /* 0x000fe200078ec0ff */
[----:B------:R-:W-:Y:S01]  /*6fd0*/  @!P2 FADD.FTZ R23, -R23, -RZ ;  /* 0x800000ff1717a221 */ /* 0x000fe20000010100 */
[C---:B-----5:R-:W-:Y:S01]  /*6fe0*/  @!P0 SHF.L.U32 R39, R52.reuse, 0x10, RZ ;  /* 0x0000001034278819 */ /* 0x060fe200000006ff */
[----:B------:R-:W-:Y:S01]  /*6ff0*/  @!P0 FMUL.FTZ R0, R37, R36 ;  /* 0x0000002425008220 */ /* 0x000fe20000410000 */
[----:B------:R-:W-:Y:S01]  /*7000*/  @!P0 LOP3.LUT R41, R52, 0xffff0000, RZ, 0xc0, !PT ;  /* 0xffff000034298812 */ /* 0x000fe200078ec0ff */
[----:B------:R-:W-:Y:S01]  /*7010*/  @!P0 IMAD.U32 R33, R25, 0x10000, RZ ;  /* 0x0001000019218824 */ /* 0x000fe200078e00ff */
[----:B------:R-:W-:Y:S01]  /*7020*/  @!P0 SHF.L.U32 R25, R27, 0x10, RZ ;  /* 0x000000101b198819 */ /* 0x000fe200000006ff */
[----:B------:R-:W-:Y:S01]  /*7030*/  @!P0 IMAD.U32 R42, R53, 0x10000, RZ ;  /* 0x00010000352a8824 */ /* 0x000fe200078e00ff */
[----:B------:R-:W-:Y:S01]  /*7040*/  @!P0 LOP3.LUT R27, R27, 0xffff0000, RZ, 0xc0, !PT ;  /* 0xffff00001b1b8812 */ /* 0x000fe200078ec0ff */
[----:B------:R-:W-:Y:S01]  /*7050*/  @!P2 FADD.FTZ R22, -R22, -RZ ;  /* 0x800000ff1616a221 */ /* 0x000fe20000010100 */
[C---:B------:R-:W-:Y:S01]  /*7060*/  @!P0 LOP3.LUT R40, R56.reuse, 0xffff0000, RZ, 0xc0, !PT ;  /* 0xffff000038288812 */ /* 0x040fe200078ec0ff */
[----:B------:R-:W-:Y:S01]  /*7070*/  @!P0 IMAD.U32 R38, R56, 0x10000, RZ ;  /* 0x0001000038268824 */ /* 0x000fe200078e00ff */
[----:B------:R-:W-:Y:S01]  /*7080*/  @!P0 LOP3.LUT R44, R57, 0xffff0000, RZ, 0xc0, !PT ;  /* 0xffff0000392c8812 */ /* 0x000fe200078ec0ff */
[----:B------:R-:W-:Y:S01]  /*7090*/  @!P0 FMUL.FTZ R2, R35, R32 ;  /* 0x0000002023028220 */ /* 0x000fe20000410000 */
[----:B------:R-:W-:Y:S01]  /*70a0*/  @!P0 LOP3.LUT R46, R58, 0xffff0000, RZ, 0xc0, !PT ;  /* 0xffff00003a2e8812 */ /* 0x000fe200078ec0ff */
[----:B------:R-:W-:Y:S01]  /*70b0*/  @!P0 FFMA.FTZ R0, R39, R38, R0 ;  /* 0x0000002627008223 */ /* 0x000fe20000010000 */
[----:B------:R-:W-:Y:S01]  /*70c0*/  @!P0 LOP3.LUT R39, R53, 0xffff0000, RZ, 0xc0, !PT ;  /* 0xffff000035278812 */ /* 0x000fe200078ec0ff */
[----:B------:R-:W-:Y:S01]  /*70d0*/  @!P0 FMUL.FTZ R3, R33, R30 ;  /* 0x0000001e21038220 */ /* 0x000fe20000410000 */
[----:B------:R-:W-:Y:S01]  /*70e0*/  @!P0 SHF.L.U32 R47, R59, 0x10, RZ ;  /* 0x000000103b2f8819 */ /* 0x000fe200000006ff */
[----:B------:R-:W-:Y:S01]  /*70f0*/  @!P0 IMAD.U32 R43, R57, 0x10000, RZ ;  /* 0x00010000392b8824 */ /* 0x000fe200078e00ff */
[----:B------:R-:W-:Y:S01]  /*7100*/  @!P0 LOP3.LUT R48, R59, 0xffff0000, RZ, 0xc0, !PT ;  /* 0xffff00003b308812 */ /* 0x000fe200078ec0ff */
        /* <DEDUP_REMOVED lines=30> */
.L_x_10920:
[----:B------:R-:W-:Y:S05]  /*72f0*/  BSYNC.RECONVERGENT B0 ;  /* 0x0000000000007941 */ /* 0x000fea0003800200 */
.L_x_10919:
        /* <DEDUP_REMOVED lines=91> */
.L_x_10922:
[----:B------:R-:W-:Y:S05]  /*78b0*/  BSYNC.RECONVERGENT B0 ;  /* 0x0000000000007941 */ /* 0x000fea0003800200 */
.L_x_10921:
        /* <DEDUP_REMOVED lines=91> */
.L_x_10924:
[----:B------:R-:W-:Y:S05]  /*7e70*/  BSYNC.RECONVERGENT B0 ;  /* 0x0000000000007941 */ /* 0x000fea0003800200 */
.L_x_10923:
[----:B------:R-:W5:Y:S02]  /*7e80*/  LD.E R3, desc[UR4][R100.64+0xd0] ;  /* 0x0000d00464037980 */ /* 0x000f64000c101900 */
[----:B-----5:R-:W-:Y:S05]  /*7e90*/  IMAD.U32 R3, R3, -0x40, RZ ;  /* 0xffffffc003037824 */ /* 0x020fea00078e00ff */
[C---:B------:R-:W-:Y:S02]  /*7ea0*/  LEA R92, P1, R3.reuse, R92, 0x1 ;  /* 0x0000005c035c7211 */ /* 0x040fe400078208ff */
[C---:B------:R-:W-:Y:S02]  /*7eb0*/  LEA R90, P0, R3.reuse, R90, 0x1 ;  /* 0x0000005a035a7211 */ /* 0x040fe400078008ff */
[C---:B------:R-:W-:Y:S02]  /*7ec0*/  LEA.HI.X.SX32 R93, R3.reuse, R93, 0x1, P1 ;  /* 0x0000005d035d7211 */ /* 0x040fe400008f0eff */
[----:B------:R-:W-:Y:S09]  /*7ed0*/  LEA.HI.X.SX32 R91, R3, R91, 0x1, P0 ;  /* 0x0000005b035b7211 */ /* 0x000ff200000f0eff */
.L_x_10891:
[----:B------:R-:W-:Y:S05]  /*7ee0*/  BSYNC.RECONVERGENT B1 ;  /* 0x0000000000017941 */ /* 0x000fea0003800200 */
.L_x_10889:
        /* <DEDUP_REMOVED lines=101> */
.L_x_10926:
[----:B------:R-:W-:Y:S05]  /*8540*/  BSYNC.RECONVERGENT B0 ;  /* 0x0000000000007941 */ /* 0x000fea0003800200 */
.L_x_10925:
[----:B------:R-:W-:Y:S11]  /*8550*/  LOP3.LUT P0, RZ, R188, 0x20, RZ, 0xc0, !PT ;  /* 0x00000020bcff7812 */ /* 0x000ff6000780c0ff */
[----:B------:R-:W-:Y:S02]  /*8560*/  @!UPT UIADD3 URZ, UPT, UPT, URZ, URZ, URZ ;  /* 0x000000fffffff290 */ /* 0x000fe4000fffe0ff */
[----:B------:R-:W-:Y:S05]  /*8570*/  @P0 BRA `(.L_x_10927) ;  /* 0xffffffa000b00947 */ /* 0x000fea000383ffff */
.L_x_10888:
        /* <DEDUP_REMOVED lines=19> */
.L_x_10932:
[----:B------:R2:W-:Y:S02]  /*86b0*/  STS.128 [R60], RZ ;  /* 0x000000ff3c007388 */ /* 0x0005e40000000c00 */
.L_x_10931:
[----:B------:R-:W-:Y:S05]  /*86c0*/  BSYNC.RECONVERGENT B0 ;  /* 0x0000000000007941 */ /* 0x000fea0003800200 */
.L_x_10930:
        /* <DEDUP_REMOVED lines=17> */
.L_x_10934:
[----:B------:R-:W-:Y:S05]  /*87e0*/  BSYNC.RECONVERGENT B0 ;  /* 0x0000000000007941 */ /* 0x000fea0003800200 */
.L_x_10933:
        /* <DEDUP_REMOVED lines=11> */
.L_x_10936:
[----:B------:R-:W-:Y:S05]  /*88a0*/  BSYNC.RECONVERGENT B0 ;  /* 0x0000000000007941 */ /* 0x000fea0003800200 */
.L_x_10935:
        /* <DEDUP_REMOVED lines=11> */
.L_x_10929:
        /* <DEDUP_REMOVED lines=81> */
.L_x_10943:
[----:B------:R-:W-:Y:S05]  /*8e70*/  BSYNC.RECONVERGENT B0 ;  /* 0x0000000000007941 */ /* 0x000fea0003800200 */
.L_x_10942:
[----:B-----5:R3:W-:Y:S01]  /*8e80*/  STS.128 [R60], R12 ;  /* 0x0000000c3c007388 */ /* 0x0207e20000000c00 */
[----:B------:R-:W-:Y:S05]  /*8e90*/  BRA `(.L_x_10940) ;  /* 0x0000000000047947 */ /* 0x000fea0003800000 */
.L_x_10941:
[----:B------:R2:W-:Y:S02]  /*8ea0*/  STS.128 [R60], RZ ;  /* 0x000000ff3c007388 */ /* 0x0005e40000000c00 */
.L_x_10940:
[----:B------:R-:W-:Y:S05]  /*8eb0*/  BSYNC.RECONVERGENT B1 ;  /* 0x0000000000017941 */ /* 0x000fea0003800200 */
.L_x_10939:
        /* <DEDUP_REMOVED lines=59> */
.L_x_10947:
[----:B------:R-:W-:Y:S05]  /*9270*/  BSYNC.RECONVERGENT B0 ;  /* 0x0000000000007941 */ /* 0x000fea0003800200 */
.L_x_10946:
[----:B-----5:R1:W-:Y:S02]  /*9280*/  STS.128 [R60+0x800], R12 ;  /* 0x0008000c3c007388 */ /* 0x0203e40000000c00 */
.L_x_10945:
[----:B------:R-:W-:Y:S05]  /*9290*/  BSYNC.RECONVERGENT B1 ;  /* 0x0000000000017941 */ /* 0x000fea0003800200 */
.L_x_10944:
        /* <DEDUP_REMOVED lines=60> */
.L_x_10951:
[----:B------:R-:W-:Y:S05]  /*9660*/  BSYNC.RECONVERGENT B0 ;  /* 0x0000000000007941 */ /* 0x000fea0003800200 */
.L_x_10950:
[----:B-----5:R1:W-:Y:S02]  /*9670*/  STS.128 [R60+0x1000], R12 ;  /* 0x0010000c3c007388 */ /* 0x0203e40000000c00 */
.L_x_10949:
[----:B------:R-:W-:Y:S05]  /*9680*/  BSYNC.RECONVERGENT B1 ;  /* 0x0000000000017941 */ /* 0x000fea0003800200 */
.L_x_10948:
        /* <DEDUP_REMOVED lines=23> */
[----:B-----5:R-:W-:Y:S01]  /*9800*/  LOP3.LUT R6, R12, 0xffff0000, RZ, 0xc0, !PT ;  /* 0xffff00000c067812 */ /* 0x020fe200078ec0ff */
[C---:B------:R-:W-:Y:S01]  /*9810*/  IMAD.U32 R17, R13.reuse, 0x10000, RZ ;  /* 0x000100000d117824 */ /* 0x040fe200078e00ff */
[----:B------:R-:W-:Y:S02]  /*9820*/  LOP3.LUT R0, R13, 0xffff0000, RZ, 0xc0, !PT ;  /* 0xffff00000d007812 */ /* 0x000fe400078ec0ff */
[C---:B------:R-:W-:Y:S02]  /*9830*/  SHF.L.U32 R16, R14.reuse, 0x10, RZ ;  /* 0x000000100e107819 */ /* 0x040fe400000006ff */
[----:B------:R-:W-:-:S02]  /*9840*/  LOP3.LUT R13, R14, 0xffff0000, RZ, 0xc0, !PT ;  /* 0xffff00000e0d7812 */ /* 0x000fc400078ec0ff */
[----:B------:R-:W-:Y:S02]  /*9850*/  SHF.L.U32 R7, R12, 0x10, RZ ;  /* 0x000000100c077819 */ /* 0x000fe400000006ff */
[C---:B------:R-:W-:Y:S01]  /*9860*/  LOP3.LUT R12, R15.reuse, 0xffff0000, RZ, 0xc0, !PT ;  /* 0xffff00000f0c7812 */ /* 0x040fe200078ec0ff */
[----:B------:R-:W-:Y:S01]  /*9870*/  IMAD.U32 R15, R15, 0x10000, RZ ;  /* 0x000100000f0f7824 */ /* 0x000fe200078e00ff */
[----:B---3--:R-:W-:Y:S01]  /*9880*/  SHF.L.U32 R9, R4, 0x10, RZ ;  /* 0x0000001004097819 */ /* 0x008fe200000006ff */
[----:B--2---:R-:W-:Y:S01]  /*9890*/  IMAD.U32 R8, R2, 0x10000, RZ ;  /* 0x0001000002087824 */ /* 0x004fe200078e00ff */
[----:B------:R-:W-:-:S03]  /*98a0*/  LOP3.LUT R14, R4, 0xffff0000, RZ, 0xc0, !PT ;  /* 0xffff0000040e7812 */ /* 0x000fc600078ec0ff */
[-C--:B------:R-:W-:Y:S01]  /*98b0*/  FMUL.FTZ R19, R6, R9.reuse ;  /* 0x0000000906137220 */ /* 0x080fe20000410000 */
[----:B------:R-:W-:Y:S01]  /*98c0*/  LOP3.LUT R2, R2, 0xffff0000, RZ, 0xc0, !PT ;  /* 0xffff000002027812 */ /* 0x000fe200078ec0ff */
[-C--:B------:R-:W-:Y:S02]  /*98d0*/  FMUL.FTZ R4, R6, R8.reuse ;  /* 0x0000000806047220 */ /* 0x080fe40000410000 */
[C---:B------:R-:W-:Y:S02]  /*98e0*/  FFMA.FTZ R19, R7.reuse, R8, R19 ;  /* 0x0000000807137223 */ /* 0x040fe40000010013 */
[----:B------:R-:W-:Y:S01]  /*98f0*/  FFMA.FTZ R4, R7, R9, -R4 ;  /* 0x0000000907047223 */ /* 0x000fe20000010804 */
[C---:B------:R-:W-:Y:S01]  /*9900*/  FMUL.FTZ R6, R0.reuse, R2 ;  /* 0x0000000200067220 */ /* 0x040fe20000410000 */
[----:B------:R-:W-:Y:S01]  /*9910*/  SHF.L.U32 R7, R3, 0x10, RZ ;  /* 0x0000001003077819 */ /* 0x000fe200000006ff */
[----:B------:R-:W-:Y:S01]  /*9920*/  FMUL.FTZ R0, R0, R14 ;  /* 0x0000000e00007220 */ /* 0x000fe20000410000 */
        /* <DEDUP_REMOVED lines=17> */
.L_x_10953:
[----:B------:R-:W-:Y:S05]  /*9a40*/  BSYNC.RECONVERGENT B0 ;  /* 0x0000000000007941 */ /* 0x000fea0003800200 */
.L_x_10952:
[----:B-----5:R1:W-:Y:S01]  /*9a50*/  STS.128 [R60+0x1800], R12 ;  /* 0x0018000c3c007388 */ /* 0x0203e20000000c00 */
[----:B------:R-:W-:Y:S05]  /*9a60*/  BRA `(.L_x_10937) ;  /* 0x0000001400f07947 */ /* 0x000fea0003800000 */
.L_x_10938:
        /* <DEDUP_REMOVED lines=94> */
.L_x_10958:
[----:B------:R-:W-:Y:S05]  /*a050*/  BSYNC.RECONVERGENT B0 ;  /* 0x0000000000007941 */ /* 0x000fea0003800200 */
.L_x_10957:
[----:B-----5:R2:W-:Y:S01]  /*a060*/  STS.128 [R60], R20 ;  /* 0x000000143c007388 */ /* 0x0205e20000000c00 */
[----:B------:R-:W-:Y:S05]  /*a070*/  BRA `(.L_x_10955) ;  /* 0x0000000000047947 */ /* 0x000fea0003800000 */
.L_x_10956:
[----:B------:R3:W-:Y:S02]  /*a080*/  STS.128 [R60], RZ ;  /* 0x000000ff3c007388 */ /* 0x0007e40000000c00 */
.L_x_10955:
[----:B------:R-:W-:Y:S05]  /*a090*/  BSYNC.RECONVERGENT B1 ;  /* 0x0000000000017941 */ /* 0x000fea0003800200 */
.L_x_10954:
        /* <DEDUP_REMOVED lines=43> */
[----:B------:R-:W-:Y:S01]  /*a350*/  IMAD.U32 R5, R7, 0x10000, RZ ;  /* 0x0001000007057824 */ /* 0x000fe200078e00ff */
[----:B------:R-:W-:Y:S01]  /*a360*/  LOP3.LUT R6, R6, 0xffff0000, RZ, 0xc0, !PT ;  /* 0xffff000006067812 */ /* 0x000fe200078ec0ff */
[----:B----4-:R-:W-:Y:S01]  /*a370*/  IMAD.U32 R43, R17, 0x10000, RZ ;  /* 0x00010000112b7824 */ /* 0x010fe200078e00ff */
[----:B------:R-:W-:Y:S01]  /*a380*/  LOP3.LUT R7, R7, 0xffff0000, RZ, 0xc0, !PT ;  /* 0xffff000007077812 */ /* 0x000fe200078ec0ff */
[----:B------:R-:W-:Y:S01]  /*a390*/  @!P1 FADD.FTZ R5, -R5, -RZ ;  /* 0x800000ff05059221 */ /* 0x000fe20000010100 */
[----:B------:R-:W-:Y:S01]  /*a3a0*/  LOP3.LUT R42, R17, 0xffff0000, RZ, 0xc0, !PT ;  /* 0xffff0000112a7812 */ /* 0x000fe200078ec0ff */
[----:B------:R-:W-:Y:S01]  /*a3b0*/  @!P1 FADD.FTZ R23, -R23, -RZ ;  /* 0x800000ff17179221 */ /* 0x000fe20000010100 */
[----:B------:R-:W-:Y:S01]  /*a3c0*/  SHF.L.U32 R47, R16, 0x10, RZ ;  /* 0x00000010102f7819 */ /* 0x000fe200000006ff */
[----:B------:R-:W-:Y:S01]  /*a3d0*/  @!P1 FADD.FTZ R4, -R4, -RZ ;  /* 0x800000ff04049221 */ /* 0x000fe20000010100 */
[C---:B------:R-:W-:Y:S01]  /*a3e0*/  SHF.L.U32 R51, R18.reuse, 0x10, RZ ;  /* 0x0000001012337819 */ /* 0x040fe200000006ff */
[----:B------:R-:W-:Y:S01]  /*a3f0*/  @!P1 FADD.FTZ R41, -R41, -RZ ;  /* 0x800000ff29299221 */ /* 0x000fe20000010100 */
[----:B------:R-:W-:Y:S01]  /*a400*/  LOP3.LUT R17, R18, 0xffff0000, RZ, 0xc0, !PT ;  /* 0xffff000012117812 */ /* 0x000fe200078ec0ff */
[C---:B------:R-:W-:Y:S01]  /*a410*/  IMAD.U32 R18, R19.reuse, 0x10000, RZ ;  /* 0x0001000013127824 */ /* 0x040fe200078e00ff */
[----:B------:R-:W-:Y:S01]  /*a420*/  LOP3.LUT R16, R16, 0xffff0000, RZ, 0xc0, !PT ;  /* 0xffff000010107812 */ /* 0x000fe200078ec0ff */
[----:B------:R-:W-:Y:S01]  /*a430*/  @!P1 FADD.FTZ R6, -R6, -RZ ;  /* 0x800000ff06069221 */ /* 0x000fe20000010100 */
[----:B------:R-:W-:Y:S01]  /*a440*/  LOP3.LUT R46, R19, 0xffff0000, RZ, 0xc0, !PT ;  /* 0xffff0000132e7812 */ /* 0x000fe200078ec0ff */
[----:B------:R-:W-:Y:S01]  /*a450*/  @!P1 FADD.FTZ R7, -R7, -RZ ;  /* 0x800000ff07079221 */ /* 0x000fe20000010100 */
[----:B------:R-:W-:Y:S01]  /*a460*/  FMUL.FTZ R18, R18, R5 ;  /* 0x0000000512127220 */ /* 0x000fe20000410000 */
[----:B--2---:R-:W-:Y:S01]  /*a470*/  LOP3.LUT R19, R13, 0xffff0000, RZ, 0xc0, !PT ;  /* 0xffff00000d137812 */ /* 0x004fe200078ec0ff */
        /* <DEDUP_REMOVED lines=28> */
.L_x_10962:
[----:B------:R-:W-:Y:S05]  /*a640*/  BSYNC.RECONVERGENT B0 ;  /* 0x0000000000007941 */ /* 0x000fea0003800200 */
.L_x_10961:
[----:B-----5:R1:W-:Y:S02]  /*a650*/  STS.128 [R60+0x800], R20 ;  /* 0x000800143c007388 */ /* 0x0203e40000000c00 */
.L_x_10960:
[----:B------:R-:W-:Y:S05]  /*a660*/  BSYNC.RECONVERGENT B1 ;  /* 0x0000000000017941 */ /* 0x000fea0003800200 */
.L_x_10959:
        /* <DEDUP_REMOVED lines=90> */
.L_x_10966:
[----:B------:R-:W-:Y:S05]  /*ac10*/  BSYNC.RECONVERGENT B0 ;  /* 0x0000000000007941 */ /* 0x000fea0003800200 */
.L_x_10965:
[----:B-----5:R2:W-:Y:S02]  /*ac20*/  STS.128 [R60+0x1000], R20 ;  /* 0x001000143c007388 */ /* 0x0205e40000000c00 */
.L_x_10964:
[----:B------:R-:W-:Y:S05]  /*ac30*/  BSYNC.RECONVERGENT B1 ;  /* 0x0000000000017941 */ /* 0x000fea0003800200 */
.L_x_10963:
        /* <DEDUP_REMOVED lines=26> */
[----:B------:R-:W3:Y:S02]  /*ade0*/  LD.E.128 R12, desc[UR4][R12.64] ;  /* 0x000000040c0c7980 */ /* 0x000ee4000c101d00 */
[----:B------:R-:W-:Y:S02]  /*adf0*/  IADD3.X R17, PT, PT, R31, R9, RZ, P0, !PT ;  /* 0x000000091f117210 */ /* 0x000fe400007fe4ff */
[----:B--2---:R-:W-:-:S04]  /*ae00*/  IADD3 R20, P0, PT, R32, R3, RZ ;  /* 0x0000000320147210 */ /* 0x004fc80007f1e0ff */
[----:B------:R-:W2:Y:S01]  /*ae10*/  LD.E.128 R16, desc[UR4][R16.64] ;  /* 0x0000000410107980 */ /* 0x000ea2000c101d00 */
        /* <DEDUP_REMOVED lines=10> */
[C---:B---3--:R-:W-:Y:S01]  /*aec0*/  IMAD.U32 R6, R13.reuse, 0x10000, RZ ;  /* 0x000100000d067824 */ /* 0x048fe200078e00ff */
        /* <DEDUP_REMOVED lines=52> */
.L_x_10968:
[----:B------:R-:W-:Y:S05]  /*b210*/  BSYNC.RECONVERGENT B0 ;  /* 0x0000000000007941 */ /* 0x000fea0003800200 */
.L_x_10967:
[----:B-----5:R1:W-:Y:S02]  /*b220*/  STS.128 [R60+0x1800], R4 ;  /* 0x001800043c007388 */ /* 0x0203e40000000c00 */
.L_x_10937:
[----:B------:R-:W-:Y:S05]  /*b230*/  BSYNC.RECONVERGENT B2 ;  /* 0x0000000000027941 */ /* 0x000fea0003800200 */
.L_x_10928:
        /* <DEDUP_REMOVED lines=12> */
.L_x_10971:
[----:B------:R1:W-:Y:S02]  /*b300*/  STS.128 [R60+0x2000], RZ ;  /* 0x002000ff3c007388 */ /* 0x0003e40000000c00 */
.L_x_10970:
[----:B------:R-:W-:Y:S05]  /*b310*/  BSYNC.RECONVERGENT B0 ;  /* 0x0000000000007941 */ /* 0x000fea0003800200 */
.L_x_10969:
        /* <DEDUP_REMOVED lines=14> */
.L_x_10974:
[----:B------:R1:W-:Y:S02]  /*b400*/  STS.128 [R60+0x2800], RZ ;  /* 0x002800ff3c007388 */ /* 0x0003e40000000c00 */
.L_x_10973:
[----:B------:R-:W-:Y:S05]  /*b410*/  BSYNC.RECONVERGENT B0 ;  /* 0x0000000000007941 */ /* 0x000fea0003800200 */
.L_x_10972:
        /* <DEDUP_REMOVED lines=12> */
.L_x_10977:
[----:B------:R1:W-:Y:S02]  /*b4e0*/  STS.128 [R60+0x3000], RZ ;  /* 0x003000ff3c007388 */ /* 0x0003e40000000c00 */
.L_x_10976:
[----:B------:R-:W-:Y:S05]  /*b4f0*/  BSYNC.RECONVERGENT B0 ;  /* 0x0000000000007941 */ /* 0x000fea0003800200 */
.L_x_10975:
        /* <DEDUP_REMOVED lines=12> */
.L_x_10980:
[----:B------:R1:W-:Y:S02]  /*b5c0*/  STS.128 [R60+0x3800], RZ ;  /* 0x003800ff3c007388 */ /* 0x0003e40000000c00 */
.L_x_10979:
[----:B------:R-:W-:Y:S05]  /*b5d0*/  BSYNC.RECONVERGENT B0 ;  /* 0x0000000000007941 */ /* 0x000fea0003800200 */
.L_x_10978:
        /* <DEDUP_REMOVED lines=16> */
.L_x_10983:
[----:B------:R1:W-:Y:S02]  /*b6e0*/  STS.128 [R60+0x4000], RZ ;  /* 0x004000ff3c007388 */ /* 0x0003e40000000c00 */
.L_x_10982:
[----:B------:R-:W-:Y:S05]  /*b6f0*/  BSYNC.RECONVERGENT B0 ;  /* 0x0000000000007941 */ /* 0x000fea0003800200 */
.L_x_10981:
[----:B-1----:R-:W-:Y:S01]  /*b700*/  IADD3 R4, PT, PT, R130, 0x50, RZ ;  /* 0x0000005082047810 */ /* 0x002fe20007ffe0ff */
        /* <DEDUP_REMOVED lines=12> */
.L_x_10986:
[----:B------:R1:W-:Y:S02]  /*b7d0*/  STS.128 [R60+0x4800], RZ ;  /* 0x004800ff3c007388 */ /* 0x0003e40000000c00 */
.L_x_10985:
[----:B------:R-:W-:Y:S05]  /*b7e0*/  BSYNC.RECONVERGENT B0 ;  /* 0x0000000000007941 */ /* 0x000fea0003800200 */
.L_x_10984:
        /* <DEDUP_REMOVED lines=16> */
.L_x_10989:
[----:B------:R1:W-:Y:S02]  /*b8f0*/  STS.128 [R60+0x5000], RZ ;  /* 0x005000ff3c007388 */ /* 0x0003e40000000c00 */
.L_x_10988:
[----:B------:R-:W-:Y:S05]  /*b900*/  BSYNC.RECONVERGENT B0 ;  /* 0x0000000000007941 */ /* 0x000fea0003800200 */
.L_x_10987:
[----:B------:R-:W-:Y:S01]  /*b910*/  VIADD R130, R130, 0x70 ;  /* 0x0000007082827836 */ /* 0x000fe20000000000 */
[----:B------:R-:W-:Y:S01]  /*b920*/  BSSY.RECONVERGENT B0, `(.L_x_10990) ;  /* 0x0000010000007945 */ /* 0x000fe20003800200 */
[----:B-1-3--:R-:W-:-:S03]  /*b930*/  IMAD.SHL.U32 R12, R67, 0x20, RZ ;  /* 0x00000020430c7824 */ /* 0x00afc600078e00ff */
[----:B------:R-:W-:Y:S02]  /*b940*/  ISETP.GE.AND P0, PT, R130, R3, PT ;  /* 0x000000038200720c */ /* 0x000fe40003f06270 */
[----:B------:R-:W-:-:S11]  /*b950*/  LOP3.LUT R171, R65, 0x7c00, R12, 0xf8, !PT ;  /* 0x00007c0041ab7812 */ /* 0x000fd600078ef80c */
        /* <DEDUP_REMOVED lines=11> */
.L_x_10992:
[----:B------:R3:W-:Y:S02]  /*ba10*/  STS.128 [R60+0x5800], RZ ;  /* 0x005800ff3c007388 */ /* 0x0007e40000000c00 */
.L_x_10991:
[----:B------:R-:W-:Y:S05]  /*ba20*/  BSYNC.RECONVERGENT B0 ;  /* 0x0000000000007941 */ /* 0x000fea0003800200 */
.L_x_10990:
        /* <DEDUP_REMOVED lines=15> */
.L_x_10995:
[----:B------:R1:W-:Y:S01]  /*bb20*/  STS.128 [R60+0x6000], RZ ;  /* 0x006000ff3c007388 */ /* 0x0003e20000000c00 */
[----:B------:R-:W-:Y:S05]  /*bb30*/  BRA `(.L_x_10996) ;  /* 0x0000000000047947 */ /* 0x000fea0003800000 */
.L_x_10994:
[----:B------:R1:W-:Y:S02]  /*bb40*/  STS.128 [R60+0x6000], RZ ;  /* 0x006000ff3c007388 */ /* 0x0003e40000000c00 */
.L_x_10996:
[----:B------:R-:W-:Y:S05]  /*bb50*/  BSYNC.RECONVERGENT B0 ;  /* 0x0000000000007941 */ /* 0x000fea0003800200 */
.L_x_10993:
[----:B------:R-:W-:Y:S01]  /*bb60*/  ISETP.GE.AND P0, PT, R26, R3, PT ;  /* 0x000000031a00720c */ /* 0x000fe20003f06270 */
[C---:B-1----:R-:W-:Y:S01]  /*bb70*/  IMAD.SHL.U32 R9, R71.reuse, 0x2, RZ ;  /* 0x0000000247097824 */ /* 0x042fe200078e00ff */
[----:B------:R-:W-:Y:S01]  /*bb80*/  SHF.L.U64.HI R8, R71, 0x1, R72 ;  /* 0x0000000147087819 */ /* 0x000fe20000010248 */
[----:B------:R-:W-:Y:S03]  /*bb90*/  BSSY.RECONVERGENT B0, `(.L_x_10997) ;  /* 0x000000d000007945 */ /* 0x000fe60003800200 */
[----:B------:R-:W-:-:S05]  /*bba0*/  IADD3 R12, P1, PT, R9, R180, RZ ;  /* 0x000000b4090c7210 */ /* 0x000fca0007f3e0ff */
        /* <DEDUP_REMOVED lines=10> */
.L_x_10999:
[----:B------:R1:W-:Y:S02]  /*bc50*/  STS.128 [R60+0x6800], RZ ;  /* 0x006800ff3c007388 */ /* 0x0003e40000000c00 */
.L_x_10998:
[----:B------:R-:W-:Y:S05]  /*bc60*/  BSYNC.RECONVERGENT B0 ;  /* 0x0000000000007941 */ /* 0x000fea0003800200 */
.L_x_10997:
        /* <DEDUP_REMOVED lines=13> */
.L_x_11002:
[----:B------:R1:W-:Y:S02]  /*bd40*/  STS.128 [R60+0x7000], RZ ;  /* 0x007000ff3c007388 */ /* 0x0003e40000000c00 */
.L_x_11001:
[----:B------:R-:W-:Y:S05]  /*bd50*/  BSYNC.RECONVERGENT B0 ;  /* 0x0000000000007941 */ /* 0x000fea0003800200 */
.L_x_11000:
        /* <DEDUP_REMOVED lines=13> */
.L_x_11005:
[----:B------:R1:W-:Y:S02]  /*be30*/  STS.128 [R60+0x7800], RZ ;  /* 0x007800ff3c007388 */ /* 0x0003e40000000c00 */
.L_x_11004:
[----:B------:R-:W-:Y:S05]  /*be40*/  BSYNC.RECONVERGENT B0 ;  /* 0x0000000000007941 */ /* 0x000fea0003800200 */
.L_x_11003:
        /* <DEDUP_REMOVED lines=16> */
.L_x_11008:
[----:B------:R1:W-:Y:S02]  /*bf50*/  STS.128 [R60+0x8000], RZ ;  /* 0x008000ff3c007388 */ /* 0x0003e40000000c00 */
.L_x_11007:
[----:B------:R-:W-:Y:S05]  /*bf60*/  BSYNC.RECONVERGENT B0 ;  /* 0x0000000000007941 */ /* 0x000fea0003800200 */
.L_x_11006:
        /* <DEDUP_REMOVED lines=13> */
.L_x_11011:
[----:B------:R1:W-:Y:S02]  /*c040*/  STS.128 [R60+0x8800], RZ ;  /* 0x008800ff3c007388 */ /* 0x0003e40000000c00 */
.L_x_11010:
[----:B------:R-:W-:Y:S05]  /*c050*/  BSYNC.RECONVERGENT B0 ;  /* 0x0000000000007941 */ /* 0x000fea0003800200 */
.L_x_11009:
        /* <DEDUP_REMOVED lines=16> */
.L_x_11014:
[----:B------:R1:W-:Y:S02]  /*c160*/  STS.128 [R60+0x9000], RZ ;  /* 0x009000ff3c007388 */ /* 0x0003e40000000c00 */
.L_x_11013:
[----:B------:R-:W-:Y:S05]  /*c170*/  BSYNC.RECONVERGENT B0 ;  /* 0x0000000000007941 */ /* 0x000fea0003800200 */
.L_x_11012:
[----:B------:R-:W-:Y:S01]  /*c180*/  ISETP.GE.AND P0, PT, R130, R3, PT ;  /* 0x000000038200720c */ /* 0x000fe20003f06270 */
[----:B------:R-:W-:Y:S01]  /*c190*/  BSSY.RECONVERGENT B0, `(.L_x_11015) ;  /* 0x0000011000007945 */ /* 0x000fe20003800200 */
[----:B------:R-:W-:Y:S01]  /*c1a0*/  SHF.R.U32.HI R103, RZ, 0x2, R67 ;  /* 0x00000002ff677819 */ /* 0x000fe20000011643 */
[----:B------:R-:W-:-:S03]  /*c1b0*/  IMAD.IADD R171, R62, 0x1, R171 ;  /* 0x000000013eab7824 */ /* 0x000fc600078e02ab */
[----:B------:R-:W-:-:S07]  /*c1c0*/  LOP3.LUT R103, R103, 0x7, RZ, 0xc0, !PT ;  /* 0x0000000767677812 */ /* 0x000fce00078ec0ff */
        /* <DEDUP_REMOVED lines=12> */
.L_x_11017:
[----:B------:R1:W-:Y:S02]  /*c290*/  STS.128 [R60+0x9800], RZ ;  /* 0x009800ff3c007388 */ /* 0x0003e40000000c00 */
.L_x_11016:
[----:B------:R-:W-:Y:S05]  /*c2a0*/  BSYNC.RECONVERGENT B0 ;  /* 0x0000000000007941 */ /* 0x000fea0003800200 */
.L_x_11015:
[----:B------:R-:W2:Y:S01]  /*c2b0*/  S2UR UR6, SR_CgaCtaId ;  /* 0x00000000000679c3 */ /* 0x000ea20000008800 */
[----:B------:R-:W-:Y:S01]  /*c2c0*/  IMAD.SHL.U32 R68, R68, 0x400, RZ ;  /* 0x0000040044447824 */ /* 0x000fe200078e00ff */
[----:B------:R-:W-:Y:S01]  /*c2d0*/  LOP3.LUT R69, R69, 0x8, R67, 0x78, !PT ;  /* 0x0000000845457812 */ /* 0x000fe200078e7843 */
[----:B------:R-:W-:Y:S01]  /*c2e0*/  UMOV UR7, 0x400 ;  /* 0x0000040000077882 */ /* 0x000fe20000000000 */
[----:B------:R-:W-:Y:S01]  /*c2f0*/  R2P PR, R67, 0x6 ;  /* 0x0000000643007804 */ /* 0x000fe20000000000 */
[----:B------:R-:W0:Y:S01]  /*c300*/  LDGDEPBAR ;  /* 0x00000000000079af */ /* 0x000e220000000000 */
[----:B------:R-:W-:Y:S01]  /*c310*/  LOP3.LUT R0, R69, 0x38, R70, 0x78, !PT ;  /* 0x0000003845007812 */ /* 0x000fe200078e7846 */
[----:B------:R-:W-:Y:S01]  /*c320*/  BSSY.RECONVERGENT B1, `(.L_x_11018) ;  /* 0x0000109000017945 */ /* 0x000fe20003800200 */
[----:B------:R-:W-:Y:S02]  /*c330*/  LOP3.LUT R3, R68, 0x400, RZ, 0xc0, !PT ;  /* 0x0000040044037812 */ /* 0x000fe400078ec0ff */
[----:B------:R-:W-:-:S02]  /*c340*/  LOP3.LUT R103, R103, 0x1f0, R64, 0xf8, !PT ;  /* 0x000001f067677812 */ /* 0x000fc400078ef840 */
[----:B------:R-:W-:Y:S01]  /*c350*/  ISETP.GT.AND P0, PT, R63, R176, PT ;  /* 0x000000b03f00720c */ /* 0x000fe20003f04270 */
[----:B------:R-:W-:Y:S01]  /*c360*/  IMAD R0, R0, 0x2, R3 ;  /* 0x0000000200007824 */ /* 0x000fe200078e0203 */
[----:B-----5:R-:W-:Y:S01]  /*c370*/  IADD3 R102, PT, PT, R66, -R185, -R102 ;  /* 0x800000b942667210 */ /* 0x020fe20007ffe866 */
[----:B------:R-:W-:Y:S01]  /*c380*/  IMAD.MOV.U32 R3, RZ, RZ, 0x20 ;  /* 0x00000020ff037424 */ /* 0x000fe200078e00ff */
[----:B------:R-:W-:Y:S01]  /*c390*/  IADD3 R50, PT, PT, R50, R66, -R185 ;  /* 0x0000004232327210 */ /* 0x000fe20007ffe8b9 */
[----:B------:R-:W-:Y:S01]  /*c3a0*/  IMAD.IADD R103, R184, 0x1, R103 ;  /* 0x00000001b8677824 */ /* 0x000fe200078e0267 */
[----:B------:R-:W-:Y:S02]  /*c3b0*/  LOP3.LUT R124, R48, 0x6, RZ, 0xc0, !PT ;  /* 0x00000006307c7812 */ /* 0x000fe400078ec0ff */
[----:B------:R-:W-:Y:S01]  /*c3c0*/  SEL R3, R3, 0xffffffe0, !P1 ;  /* 0xffffffe003037807 */ /* 0x000fe20004800000 */
[----:B------:R-:W-:Y:S01]  /*c3d0*/  IMAD.IADD R193, R103, 0x1, R102 ;  /* 0x0000000167c17824 */ /* 0x000fe200078e0266 */
[----:B--2---:R-:W-:-:S04]  /*c3e0*/  ULEA UR6, UR6, UR7, 0x18 ;  /* 0x0000000706067291 */ /* 0x004fc8000f8ec0ff */
[----:B------:R-:W-:Y:S02]  /*c3f0*/  VIMNMX R194, PT, PT, RZ, R193, !PT ;  /* 0x000000c1ffc27248 */ /* 0x000fe40007fe0100 */
[----:B------:R-:W-:Y:S02]  /*c400*/  VIADDMNMX R193, R193, 0x8, RZ, !PT ;  /* 0x00000008c1c17846 */ /* 0x000fe400078001ff */
[----:B------:R-:W-:Y:S01]  /*c410*/  LEA R171, R171, UR6, 0x1 ;  /* 0x00000006abab7c11 */ /* 0x000fe2000f8e08ff */
[----:B------:R-:W-:Y:S01]  /*c420*/  VIADD R170, R0, UR6 ;  /* 0x0000000600aa7c36 */ /* 0x000fe20008000000 */
[----:B------:R-:W-:Y:S03]  /*c430*/  LDSM.16.M88.4 R76, [R0+UR6+0x2000] ;  /* 0x00200006004c783b */ /* 0x000fe60008000200 */
[--C-:B------:R-:W-:Y:S01]  /*c440*/  IMAD.IADD R169, R171, 0x1, R3.reuse ;  /* 0x00000001aba97824 */ /* 0x100fe200078e0203 */
[----:B------:R-:W2:Y:S01]  /*c450*/  LDSM.16.M88.4 R128, [R171] ;  /* 0x00000000ab80783b */ /* 0x000ea20000000200 */
[----:B------:R-:W-:-:S03]  /*c460*/  IMAD.IADD R165, R170, 0x1, R3 ;  /* 0x00000001aaa57824 */ /* 0x000fc600078e0203 */
[----:B------:R-:W3:Y:S04]  /*c470*/  LDSM.16.M88.4 R68, [R0+UR6+0x2800] ;  /* 0x002800060044783b */ /* 0x000ee80008000200 */
[----:B----4-:R-:W4:Y:S04]  /*c480*/  LDSM.16.M88.4 R52, [R0+UR6+0x3000] ;  /* 0x003000060034783b */ /* 0x010f280008000200 */
[----:B------:R-:W-:Y:S04]  /*c490*/  LDSM.16.M88.4 R84, [R169] ;  /* 0x00000000a954783b */ /* 0x000fe80000000200 */
[----:B------:R-:W4:Y:S04]  /*c4a0*/  LDSM.16.M88.4 R96, [R165+0x2000] ;  /* 0x00200000a560783b */ /* 0x000f280000000200 */
[----:B------:R-:W4:Y:S04]  /*c4b0*/  LDSM.16.M88.4 R92, [R165+0x2800] ;  /* 0x00280000a55c783b */ /* 0x000f280000000200 */
[----:B------:R-:W4:Y:S04]  /*c4c0*/  LDSM.16.M88.4 R88, [R165+0x3000] ;  /* 0x00300000a558783b */ /* 0x000f280000000200 */
[----:B------:R-:W4:Y:S04]  /*c4d0*/  LDSM.16.M88.4 R40, [R0+UR6+0x3800] ;  /* 0x003800060028783b */ /* 0x000f280008000200 */
[----:B------:R-:W4:Y:S04]  /*c4e0*/  LDSM.16.M88.4 R32, [R0+UR6+0x4000] ;  /* 0x004000060020783b */ /* 0x000f280008000200 */
[----:B------:R-:W4:Y:S01]  /*c4f0*/  LDSM.16.M88.4 R24, [R0+UR6+0x4800] ;  /* 0x004800060018783b */ /* 0x000f220008000200 */
[C---:B--2---:R-:W-:Y:S03]  /*c500*/  HMMA.16816.F32.BF16 R80, R128.reuse, R76, RZ ;  /* 0x0000004c8050723c */ /* 0x044fe600000418ff */
[----:B------:R-:W2:Y:S04]  /*c510*/  LDSM.16.M88.4 R16, [R0+UR6+0x5000] ;  /* 0x005000060010783b */ /* 0x000ea80008000200 */
[----:B------:R2:W2:Y:S01]  /*c520*/  LDSM.16.M88.4 R104, [R0+UR6+0x5800] ;  /* 0x005800060068783b */ /* 0x0004a20008000200 */
[C---:B---3--:R-:W-:Y:S03]  /*c530*/  HMMA.16816.F32.BF16 R72, R128.reuse, R68, RZ ;  /* 0x000000448048723c */ /* 0x048fe600000418ff */
[----:B-1----:R-:W1:Y:S04]  /*c540*/  LDSM.16.M88.4 R4, [R165+0x3800] ;  /* 0x00380000a504783b */ /* 0x002e680000000200 */
[----:B------:R-:W-:Y:S01]  /*c550*/  LDSM.16.M88.4 R116, [R165+0x5800] ;  /* 0x00580000a574783b */ /* 0x000fe20000000200 */
[C---:B----4-:R-:W-:Y:S08]  /*c560*/  HMMA.16816.F32.BF16 R56, R128.reuse, R52, RZ ;  /* 0x000000348038723c */ /* 0x050ff000000418ff */
[----:B------:R-:W-:Y:S01]  /*c570*/  HMMA.16816.F32.BF16 R76, R128, R78, RZ ;  /* 0x0000004e804c723c */ /* 0x000fe200000418ff */
[----:B--2---:R-:W-:-:S07]  /*c580*/  IMAD.MOV.U32 R0, RZ, RZ, 0x40 ;  /* 0x00000040ff007424 */ /* 0x004fce00078e00ff */
[C---:B------:R-:W-:Y:S08]  /*c590*/  HMMA.16816.F32.BF16 R68, R128.reuse, R70, RZ ;  /* 0x000000468044723c */ /* 0x040ff000000418ff */
[----:B------:R-:W-:Y:S08]  /*c5a0*/  HMMA.16816.F32.BF16 R52, R128, R54, RZ ;  /* 0x000000368034723c */ /* 0x000ff000000418ff */
        /* <DEDUP_REMOVED lines=19> */
[----:B-1----:R-:W-:Y:S01]  /*c6e0*/  HMMA.16816.F32.BF16 R44, R84, R4, R44 ;  /* 0x00000004542c723c */ /* 0x002fe2000004182c */
[----:B------:R-:W-:Y:S01]  /*c6f0*/  SEL R5, R0, 0xffffffc0, !P2 ;  /* 0xffffffc000057807 */ /* 0x000fe20005000000 */
[----:B------:R-:W-:-:S04]  /*c700*/  IMAD.IADD R0, R49, 0x1, R124 ;  /* 0x0000000131007824 */ /* 0x000fc800078e027c */
[--C-:B------:R-:W-:Y:S02]  /*c710*/  IMAD.IADD R168, R171, 0x1, R5.reuse ;  /* 0x00000001aba87824 */ /* 0x100fe400078e0205 */
[----:B------:R-:W-:Y:S01]  /*c720*/  IMAD.IADD R164, R170, 0x1, R5 ;  /* 0x00000001aaa47824 */ /* 0x000fe200078e0205 */
[C---:B------:R-:W-:Y:S01]  /*c730*/  HMMA.16816.F32.BF16 R40, R84.reuse, R6, R40 ;  /* 0x000000065428723c */ /* 0x040fe20000041828 */
[C---:B------:R-:W-:Y:S01]  /*c740*/  IMAD.IADD R167, R3.reuse, 0x1, R168 ;  /* 0x0000000103a77824 */ /* 0x040fe200078e02a8 */
[----:B------:R-:W-:Y:S01]  /*c750*/  LDSM.16.M88.4 R132, [R168] ;  /* 0x00000000a884783b */ /* 0x000fe20000000200 */
[----:B------:R-:W-:Y:S02]  /*c760*/  IMAD.IADD R163, R3, 0x1, R164 ;  /* 0x0000000103a37824 */ /* 0x000fe400078e02a4 */
[----:B------:R-:W-:Y:S01]  /*c770*/  IMAD.IADD R7, R103, 0x1, R50 ;  /* 0x0000000167077824 */ /* 0x000fe200078e0232 */
[----:B------:R-:W1:Y:S02]  /*c780*/  LDSM.16.M88.4 R112, [R164+0x2000] ;  /* 0x00200000a470783b */ /* 0x000e640000000200 */
[----:B--2---:R-:W-:Y:S02]  /*c790*/  HMMA.16816.F32.BF16 R36, R84, R96, R36 ;  /* 0x000000605424723c */ /* 0x004fe40000041824 */
[----:B------:R-:W2:Y:S01]  /*c7a0*/  LDSM.16.M88.4 R108, [R164+0x2800] ;  /* 0x00280000a46c783b */ /* 0x000ea20000000200 */
[----:B------:R-:W-:-:S02]  /*c7b0*/  VIADDMNMX R189, R7, 0x1, R66, PT ;  /* 0x0000000107bd7846 */ /* 0x000fc40003800142 */
[----:B------:R-:W-:Y:S01]  /*c7c0*/  VIADDMNMX R192, R7, 0x9, R66, PT ;  /* 0x0000000907c07846 */ /* 0x000fe20003800142 */
[----:B------:R-:W2:Y:S02]  /*c7d0*/  LDSM.16.M88.4 R104, [R164+0x3000] ;  /* 0x00300000a468783b */ /* 0x000ea40000000200 */
[C---:B------:R-:W-:Y:S02]  /*c7e0*/  HMMA.16816.F32.BF16 R32, R84.reuse, R98, R32 ;  /* 0x000000625420723c */ /* 0x040fe40000041820 */
[----:B------:R-:W2:Y:S04]  /*c7f0*/  LDSM.16.M88.4 R96, [R164+0x3800] ;  /* 0x00380000a460783b */ /* 0x000ea80000000200 */
[----:B------:R-:W-:Y:S02]  /*c800*/  LDSM.16.M88.4 R136, [R164+0x5800] ;  /* 0x00580000a488783b */ /* 0x000fe40000000200 */
[C---:B---3--:R-:W-:Y:S02]  /*c810*/  HMMA.16816.F32.BF16 R28, R84.reuse, R92, R28 ;  /* 0x0000005c541c723c */ /* 0x048fe4000004181c */
[----:B------:R-:W-:Y:S06]  /*c820*/  LDSM.16.M88.4 R120, [R167] ;  /* 0x00000000a778783b */ /* 0x000fec0000000200 */
[C---:B------:R-:W-:Y:S01]  /*c830*/  HMMA.16816.F32.BF16 R24, R84.reuse, R94, R24 ;  /* 0x0000005e5418723c */ /* 0x040fe20000041818 */
[----:B------:R-:W3:Y:S07]  /*c840*/  LDSM.16.M88.4 R92, [R164+0x4000] ;  /* 0x00400000a45c783b */ /* 0x000eee0000000200 */
[C---:B----4-:R-:W-:Y:S08]  /*c850*/  HMMA.16816.F32.BF16 R20, R84.reuse, R88, R20 ;  /* 0x000000585414723c */ /* 0x050ff00000041814 */
[C---:B------:R-:W-:Y:S01]  /*c860*/  HMMA.16816.F32.BF16 R16, R84.reuse, R90, R16 ;  /* 0x0000005a5410723c */ /* 0x040fe20000041810 */
[----:B------:R-:W4:Y:S07]  /*c870*/  LDSM.16.M88.4 R88, [R164+0x4800] ;  /* 0x00480000a458783b */ /* 0x000f2e0000000200 */
[C---:B------:R-:W-:Y:S08]  /*c880*/  HMMA.16816.F32.BF16 R12, R84.reuse, R116, R12 ;  /* 0x00000074540c723c */ /* 0x040ff0000004180c */
[----:B------:R-:W-:Y:S01]  /*c890*/  HMMA.16816.F32.BF16 R128, R84, R118, R128 ;  /* 0x000000765480723c */ /* 0x000fe20000041880 */
[----:B------:R-:W4:Y:S04]  /*c8a0*/  LDSM.16.M88.4 R84, [R164+0x5000] ;  /* 0x00500000a454783b */ /* 0x000f280000000200 */
[----:B------:R-:W4:Y:S03]  /*c8b0*/  LDSM.16.M88.4 R116, [R163+0x2000] ;  /* 0x00200000a374783b */ /* 0x000f260000000200 */
        /* <DEDUP_REMOVED lines=19> */
[----:B------:R-:W-:Y:S01]  /*c9f0*/  HMMA.16816.F32.BF16 R16, R132, R86, R16 ;  /* 0x000000568410723c */ /* 0x000fe20000041810 */
[----:B------:R-:W4:Y:S01]  /*ca00*/  LDSM.16.M88.4 R84, [R163+0x5800] ;  /* 0x00580000a354783b */ /* 0x000f220000000200 */
[----:B------:R-:W-:-:S06]  /*ca10*/  DEPBAR.LE SB0, 0x0 ;  /* 0x000080000000791a */ /* 0x000fcc0000000000 */
[C---:B------:R-:W-:Y:S08]  /*ca20*/  HMMA.16816.F32.BF16 R12, R132.reuse, R136, R12 ;  /* 0x00000088840c723c */ /* 0x040ff0000004180c */
[----:B------:R-:W-:Y:S08]  /*ca30*/  HMMA.16816.F32.BF16 R128, R132, R138, R128 ;  /* 0x0000008a8480723c */ /* 0x000ff00000041880 */
[C---:B------:R-:W-:Y:S08]  /*ca40*/  HMMA.16816.F32.BF16 R80, R120.reuse, R116, R80 ;  /* 0x000000747850723c */ /* 0x040ff00000041850 */
[C---:B------:R-:W-:Y:S08]  /*ca50*/  HMMA.16816.F32.BF16 R76, R120.reuse, R118, R76 ;  /* 0x00000076784c723c */ /* 0x040ff0000004184c */
        /* <DEDUP_REMOVED lines=29> */
.L_x_11021:
        /* <DEDUP_REMOVED lines=60> */
.L_x_11022:
[----:B------:R-:W-:Y:S05]  /*cff0*/  BSYNC.RECONVERGENT B0 ;  /* 0x0000000000007941 */ /* 0x000fea0003800200 */
.L_x_11020:
        /* <DEDUP_REMOVED lines=9> */
[--C-:B------:R-:W-:Y:S02]  /*d090*/  IMAD.X R89, R51, 0x1, R6.reuse, P1 ;  /* 0x0000000133597824 */ /* 0x100fe400008e0606 */
        /* <DEDUP_REMOVED lines=49> */
.L_x_11019:
[----:B------:R-:W-:Y:S05]  /*d3b0*/  BSYNC.RECONVERGENT B1 ;  /* 0x0000000000017941 */ /* 0x000fea0003800200 */
.L_x_11018:
[----:B------:R-:W-:Y:S01]  /*d3c0*/  VIADD R4, R0, 0x1 ;  /* 0x0000000100047836 */ /* 0x000fe20000000000 */
[----:B------:R-:W-:Y:S01]  /*d3d0*/  LOP3.LUT R188, R188, 0xfffffffd, RZ, 0xc0, !PT ;  /* 0xfffffffdbcbc7812 */ /* 0x000fe200078ec0ff */
[----:B------:R-:W-:Y:S01]  /*d3e0*/  VIADD R2, R0, 0x8 ;  /* 0x0000000800027836 */ /* 0x000fe20000000000 */
[----:B-1----:R-:W2:Y:S02]  /*d3f0*/  LD.E R51, desc[UR4][R100.64+0xdc] ;  /* 0x0000dc0464337980 */ /* 0x002ea4000c101900 */
[C---:B------:R-:W-:Y:S02]  /*d400*/  ISETP.GE.AND P2, PT, R4.reuse, R194, PT ;  /* 0x000000c20400720c */ /* 0x040fe40003f46270 */
[----:B------:R-:W-:Y:S02]  /*d410*/  ISETP.GE.AND P4, PT, R4, R189, PT ;  /* 0x000000bd0400720c */ /* 0x000fe40003f86270 */
[----:B------:R-:W-:Y:S02]  /*d420*/  FSEL R81, R81, -INF , P2 ;  /* 0xff80000051517808 */ /* 0x000fe40001000000 */
[----:B------:R-:W-:-:S02]  /*d430*/  ISETP.GE.AND P2, PT, R2, R192, PT ;  /* 0x000000c00200720c */ /* 0x000fc40003f46270 */
[C---:B------:R-:W-:Y:S02]  /*d440*/  ISETP.GE.AND P0, PT, R4.reuse, R193, PT ;  /* 0x000000c10400720c */ /* 0x040fe40003f06270 */
[----:B------:R-:W-:Y:S01]  /*d450*/  ISETP.GE.AND P3, PT, R4, R192, PT ;  /* 0x000000c00400720c */ /* 0x000fe20003f66270 */
[----:B------:R-:W-:Y:S01]  /*d460*/  VIADD R4, R0, 0x9 ;  /* 0x0000000900047836 */ /* 0x000fe20000000000 */
[----:B------:R-:W-:Y:S02]  /*d470*/  FSEL R83, R83, -INF , P0 ;  /* 0xff80000053537808 */ /* 0x000fe40000000000 */
[----:B------:R-:W-:Y:S02]  /*d480*/  ISETP.GE.AND P1, PT, R2, R194, PT ;  /* 0x000000c20200720c */ /* 0x000fe40003f26270 */
[-C--:B------:R-:W-:Y:S02]  /*d490*/  ISETP.GE.AND P0, PT, R4, R189.reuse, PT ;  /* 0x000000bd0400720c */ /* 0x080fe40003f06270 */
[----:B------:R-:W-:-:S02]  /*d4a0*/  ISETP.GE.AND P6, PT, R2, R189, PT ;  /* 0x000000bd0200720c */ /* 0x000fc40003fc6270 */
[----:B------:R-:W-:Y:S02]  /*d4b0*/  @P2 LOP3.LUT R188, R188, 0x2, RZ, 0xfc, !PT ;  /* 0x00000002bcbc2812 */ /* 0x000fe400078efcff */
[----:B------:R-:W-:Y:S01]  /*d4c0*/  ISETP.GE.AND P5, PT, R2, R193, PT ;  /* 0x000000c10200720c */ /* 0x000fe20003fa6270 */
[----:B------:R-:W-:Y:S01]  /*d4d0*/  VIADD R2, R0, 0x10 ;  /* 0x0000001000027836 */ /* 0x000fe20000000000 */
[----:B------:R-:W-:Y:S02]  /*d4e0*/  FSEL R76, R76, -INF , P1 ;  /* 0xff8000004c4c7808 */ /* 0x000fe40000800000 */
[----:B------:R-:W-:Y:S02]  /*d4f0*/  LOP3.LUT R188, R188, 0xfffffffb, RZ, 0xc0, !PT ;  /* 0xfffffffbbcbc7812 */ /* 0x000fe400078ec0ff */
[----:B------:R-:W-:Y:S02]  /*d500*/  FSEL R87, R76, -INF , !P6 ;  /* 0xff8000004c577808 */ /* 0x000fe40007000000 */
[----:B------:R-:W-:-:S02]  /*d510*/  ISETP.GE.AND P6, PT, R2, R189, PT ;  /* 0x000000bd0200720c */ /* 0x000fc40003fc6270 */
[----:B------:R-:W-:Y:S02]  /*d520*/  FSEL R85, R81, -INF , !P4 ;  /* 0xff80000051557808 */ /* 0x000fe40006000000 */
[----:B------:R-:W-:Y:S02]  /*d530*/  @P0 LOP3.LUT R188, R188, 0x4, RZ, 0xfc, !PT ;  /* 0x00000004bcbc0812 */ /* 0x000fe400078efcff */
[C---:B------:R-:W-:Y:S02]  /*d540*/  ISETP.GE.AND P4, PT, R4.reuse, R194, PT ;  /* 0x000000c20400720c */ /* 0x040fe40003f86270 */
[C---:B------:R-:W-:Y:S02]  /*d550*/  ISETP.GE.AND P0, PT, R4.reuse, R193, PT ;  /* 0x000000c10400720c */ /* 0x040fe40003f06270 */
[----:B------:R-:W-:Y:S01]  /*d560*/  ISETP.GE.AND P2, PT, R4, R192, PT ;  /* 0x000000c00400720c */ /* 0x000fe20003f46270 */
[----:B------:R-:W-:Y:S01]  /*d570*/  VIADD R4, R0, 0x11 ;  /* 0x0000001100047836 */ /* 0x000fe20000000000 */
[----:B------:R-:W-:-:S02]  /*d580*/  FSEL R83, R83, -INF , !P3 ;  /* 0xff80000053537808 */ /* 0x000fc40005800000 */
[----:B------:R-:W-:Y:S02]  /*d590*/  FSEL R78, R78, -INF , P5 ;  /* 0xff8000004e4e7808 */ /* 0x000fe40002800000 */
[----:B------:R-:W-:Y:S02]  /*d5a0*/  FSEL R79, R79, -INF , P0 ;  /* 0xff8000004f4f7808 */ /* 0x000fe40000000000 */
[C---:B------:R-:W-:Y:S02]  /*d5b0*/  LOP3.LUT P3, RZ, R188.reuse, 0x2, RZ, 0xc0, !PT ;  /* 0x00000002bcff7812 */ /* 0x040fe4000786c0ff */
[----:B------:R-:W-:Y:S02]  /*d5c0*/  LOP3.LUT P5, RZ, R188, 0x4, RZ, 0xc0, !PT ;  /* 0x00000004bcff7812 */ /* 0x000fe400078ac0ff */
[----:B------:R-:W-:Y:S02]  /*d5d0*/  ISETP.GE.AND P0, PT, R4, R189, PT ;  /* 0x000000bd0400720c */ /* 0x000fe40003f06270 */
[----:B------:R-:W-:-:S02]  /*d5e0*/  LOP3.LUT R188, R188, 0xfffffffe, RZ, 0xc0, !PT ;  /* 0xfffffffebcbc7812 */ /* 0x000fc400078ec0ff */
[----:B------:R-:W-:Y:S02]  /*d5f0*/  ISETP.GE.AND P1, PT, R2, R194, PT ;  /* 0x000000c20200720c */ /* 0x000fe40003f26270 */
[----:B------:R-:W-:Y:S02]  /*d600*/  @P6 LOP3.LUT R188, R188, 0x1, RZ, 0xfc, !PT ;  /* 0x00000001bcbc6812 */ /* 0x000fe400078efcff */
[----:B------:R-:W-:Y:S02]  /*d610*/  FSEL R81, R78, -INF , !P3 ;  /* 0xff8000004e517808 */ /* 0x000fe40005800000 */
[----:B------:R-:W-:Y:S02]  /*d620*/  LOP3.LUT R188, R188, 0xfffffffd, RZ, 0xc0, !PT ;  /* 0xfffffffdbcbc7812 */ /* 0x000fe400078ec0ff */
[----:B------:R-:W-:Y:S02]  /*d630*/  ISETP.GE.AND P3, PT, R2, R193, PT ;  /* 0x000000c10200720c */ /* 0x000fe40003f66270 */
[----:B------:R-:W-:-:S02]  /*d640*/  @P0 LOP3.LUT R188, R188, 0x2, RZ, 0xfc, !PT ;  /* 0x00000002bcbc0812 */ /* 0x000fc400078efcff */
[----:B------:R-:W-:Y:S01]  /*d650*/  ISETP.GE.AND P6, PT, R2, R192, PT ;  /* 0x000000c00200720c */ /* 0x000fe20003fc6270 */
[----:B------:R-:W-:Y:S01]  /*d660*/  VIADD R2, R0, 0x18 ;  /* 0x0000001800027836 */ /* 0x000fe20000000000 */
[----:B------:R-:W-:Y:S02]  /*d670*/  FSEL R79, R79, -INF , !P2 ;  /* 0xff8000004f4f7808 */ /* 0x000fe40005000000 */
[----:B------:R-:W-:Y:S02]  /*d680*/  FSEL R72, R72, -INF , P1 ;  /* 0xff80000048487808 */ /* 0x000fe40000800000 */
[----:B------:R-:W-:Y:S02]  /*d690*/  LOP3.LUT P2, RZ, R188, 0x1, RZ, 0xc0, !PT ;  /* 0x00000001bcff7812 */ /* 0x000fe4000784c0ff */
[----:B------:R-:W-:Y:S02]  /*d6a0*/  FSEL R77, R77, -INF , P4 ;  /* 0xff8000004d4d7808 */ /* 0x000fe40002000000 */
[----:B------:R-:W-:-:S02]  /*d6b0*/  FSEL R91, R72, -INF , !P2 ;  /* 0xff800000485b7808 */ /* 0x000fc40005000000 */
[----:B------:R-:W-:Y:S02]  /*d6c0*/  ISETP.GE.AND P2, PT, R2, R189, PT ;  /* 0x000000bd0200720c */ /* 0x000fe40003f46270 */
[----:B------:R-:W-:Y:S02]  /*d6d0*/  FSEL R89, R77, -INF , !P5 ;  /* 0xff8000004d597808 */ /* 0x000fe40006800000 */
[----:B------:R-:W-:Y:S02]  /*d6e0*/  LOP3.LUT P1, RZ, R188, 0x2, RZ, 0xc0, !PT ;  /* 0x00000002bcff7812 */ /* 0x000fe4000782c0ff */
[----:B------:R-:W-:Y:S02]  /*d6f0*/  ISETP.GE.AND P5, PT, R4, R194, PT ;  /* 0x000000c20400720c */ /* 0x000fe40003fa6270 */
[----:B------:R-:W-:Y:S02]  /*d700*/  LOP3.LUT R188, R188, 0xfffffffe, RZ, 0xc0, !PT ;  /* 0xfffffffebcbc7812 */ /* 0x000fe400078ec0ff */
[----:B------:R-:W-:-:S02]  /*d710*/  FSEL R74, R74, -INF , P3 ;  /* 0xff8000004a4a7808 */ /* 0x000fc40001800000 */
[----:B------:R-:W-:Y:S02]  /*d720*/  FSEL R73, R73, -INF , P5 ;  /* 0xff80000049497808 */ /* 0x000fe40002800000 */
[----:B------:R-:W-:Y:S02]  /*d730*/  @P2 LOP3.LUT R188, R188, 0x1, RZ, 0xfc, !PT ;  /* 0x00000001bcbc2812 */ /* 0x000fe400078efcff */
[C---:B------:R-:W-:Y:S02]  /*d740*/  ISETP.GE.AND P3, PT, R2.reuse, R194, PT ;  /* 0x000000c20200720c */ /* 0x040fe40003f66270 */
[CC--:B------:R-:W-:Y:S02]  /*d750*/  ISETP.GE.AND P2, PT, R2.reuse, R193.reuse, PT ;  /* 0x000000c10200720c */ /* 0x0c0fe40003f46270 */
[----:B------:R-:W-:Y:S01]  /*d760*/  ISETP.GE.AND P5, PT, R2, R192, PT ;  /* 0x000000c00200720c */ /* 0x000fe20003fa6270 */
[----:B------:R-:W-:Y:S01]  /*d770*/  VIADD R2, R0, 0x19 ;  /* 0x0000001900027836 */ /* 0x000fe20000000000 */
[----:B------:R-:W-:-:S02]  /*d780*/  ISETP.GE.AND P0, PT, R4, R193, PT ;  /* 0x000000c10400720c */ /* 0x000fc40003f06270 */
[----:B------:R-:W-:Y:S02]  /*d790*/  ISETP.GE.AND P4, PT, R4, R192, PT ;  /* 0x000000c00400720c */ /* 0x000fe40003f86270 */
[----:B------:R-:W-:Y:S02]  /*d7a0*/  FSEL R4, R75, -INF , P0 ;  /* 0xff8000004b047808 */ /* 0x000fe40000000000 */
[----:B------:R-:W-:Y:S02]  /*d7b0*/  ISETP.GE.AND P0, PT, R2, R189, PT ;  /* 0x000000bd0200720c */ /* 0x000fe40003f06270 */
[----:B------:R-:W-:Y:S02]  /*d7c0*/  FSEL R77, R74, -INF , !P6 ;  /* 0xff8000004a4d7808 */ /* 0x000fe40007000000 */
[C---:B------:R-:W-:Y:S02]  /*d7d0*/  LOP3.LUT P6, RZ, R188.reuse, 0x1, RZ, 0xc0, !PT ;  /* 0x00000001bcff7812 */ /* 0x040fe400078cc0ff */
[----:B------:R-:W-:-:S02]  /*d7e0*/  LOP3.LUT R188, R188, 0xfffffffd, RZ, 0xc0, !PT ;  /* 0xfffffffdbcbc7812 */ /* 0x000fc400078ec0ff */
[----:B------:R-:W-:Y:S02]  /*d7f0*/  FSEL R75, R73, -INF , !P1 ;  /* 0xff800000494b7808 */ /* 0x000fe40004800000 */
[----:B------:R-:W-:Y:S02]  /*d800*/  FSEL R73, R4, -INF , !P4 ;  /* 0xff80000004497808 */ /* 0x000fe40006000000 */
[----:B------:R-:W-:Y:S02]  /*d810*/  ISETP.GE.AND P1, PT, R2, R194, PT ;  /* 0x000000c20200720c */ /* 0x000fe40003f26270 */
[----:B------:R-:W-:Y:S02]  /*d820*/  @P0 LOP3.LUT R188, R188, 0x2, RZ, 0xfc, !PT ;  /* 0x00000002bcbc0812 */ /* 0x000fe400078efcff */
[C---:B------:R-:W-:Y:S02]  /*d830*/  ISETP.GE.AND P0, PT, R2.reuse, R193, PT ;  /* 0x000000c10200720c */ /* 0x040fe40003f06270 */
[----:B------:R-:W-:Y:S01]  /*d840*/  ISETP.GE.AND P4, PT, R2, R192, PT ;  /* 0x000000c00200720c */ /* 0x000fe20003f86270 */
[----:B------:R-:W-:Y:S01]  /*d850*/  VIADD R2, R0, 0x21 ;  /* 0x0000002100027836 */ /* 0x000fe20000000000 */
[----:B------:R-:W-:Y:S01]  /*d860*/  FSEL R68, R68, -INF , P3 ;  /* 0xff80000044447808 */ /* 0x000fe20001800000 */
[----:B------:R-:W-:Y:S01]  /*d870*/  VIADD R4, R0, 0x20 ;  /* 0x0000002000047836 */ /* 0x000fe20000000000 */
[----:B------:R-:W-:-:S02]  /*d880*/  FSEL R70, R70, -INF , P2 ;  /* 0xff80000046467808 */ /* 0x000fc40001000000 */
[----:B------:R-:W-:Y:S02]  /*d890*/  FSEL R6, R69, -INF , P1 ;  /* 0xff80000045067808 */ /* 0x000fe40000800000 */
[----:B------:R-:W-:Y:S02]  /*d8a0*/  FSEL R7, R71, -INF , P0 ;  /* 0xff80000047077808 */ /* 0x000fe40000000000 */
[----:B------:R-:W-:Y:S02]  /*d8b0*/  LOP3.LUT P1, RZ, R188, 0x2, RZ, 0xc0, !PT ;  /* 0x00000002bcff7812 */ /* 0x000fe4000782c0ff */
[----:B------:R-:W-:Y:S02]  /*d8c0*/  ISETP.GE.AND P0, PT, R2, R189, PT ;  /* 0x000000bd0200720c */ /* 0x000fe40003f06270 */
[----:B------:R-:W-:Y:S02]  /*d8d0*/  FSEL R93, R68, -INF , !P6 ;  /* 0xff800000445d7808 */ /* 0x000fe40007000000 */
[----:B------:R-:W-:-:S02]  /*d8e0*/  FSEL R69, R70, -INF , !P5 ;  /* 0xff80000046457808 */ /* 0x000fc40006800000 */
[C---:B------:R-:W-:Y:S02]  /*d8f0*/  ISETP.GE.AND P3, PT, R4.reuse, R194, PT ;  /* 0x000000c20400720c */ /* 0x040fe40003f66270 */
[C---:B------:R-:W-:Y:S02]  /*d900*/  ISETP.GE.AND P6, PT, R4.reuse, R189, PT ;  /* 0x000000bd0400720c */ /* 0x040fe40003fc6270 */
[C---:B------:R-:W-:Y:S02]  /*d910*/  ISETP.GE.AND P2, PT, R4.reuse, R193, PT ;  /* 0x000000c10400720c */ /* 0x040fe40003f46270 */
[----:B------:R-:W-:Y:S02]  /*d920*/  ISETP.GE.AND P5, PT, R4, R192, PT ;  /* 0x000000c00400720c */ /* 0x000fe40003fa6270 */
[----:B------:R-:W-:Y:S02]  /*d930*/  FSEL R71, R6, -INF , !P1 ;  /* 0xff80000006477808 */ /* 0x000fe40004800000 */
[----:B------:R-:W-:-:S02]  /*d940*/  FSEL R7, R7, -INF , !P4 ;  /* 0xff80000007077808 */ /* 0x000fc40006000000 */
[----:B------:R-:W-:Y:S02]  /*d950*/  P2R R4, PR, RZ, 0x1 ;  /* 0x00000001ff047803 */ /* 0x000fe40000000000 */
[C---:B------:R-:W-:Y:S02]  /*d960*/  ISETP.GE.AND P1, PT, R2.reuse, R194, PT ;  /* 0x000000c20200720c */ /* 0x040fe40003f26270 */
[C---:B------:R-:W-:Y:S02]  /*d970*/  ISETP.GE.AND P0, PT, R2.reuse, R193, PT ;  /* 0x000000c10200720c */ /* 0x040fe40003f06270 */
[----:B------:R-:W-:Y:S01]  /*d980*/  ISETP.GE.AND P4, PT, R2, R192, PT ;  /* 0x000000c00200720c */ /* 0x000fe20003f86270 */
[----:B------:R-:W-:Y:S01]  /*d990*/  VIADD R2, R0, 0x29 ;  /* 0x0000002900027836 */ /* 0x000fe20000000000 */
[----:B------:R-:W-:Y:S02]  /*d9a0*/  FSEL R57, R57, -INF , P1 ;  /* 0xff80000039397808 */ /* 0x000fe40000800000 */
[----:B------:R-:W-:-:S02]  /*d9b0*/  FSEL R59, R59, -INF , P0 ;  /* 0xff8000003b3b7808 */ /* 0x000fc40000000000 */
[----:B------:R-:W-:Y:S02]  /*d9c0*/  ISETP.NE.AND P1, PT, R4, RZ, PT ;  /* 0x000000ff0400720c */ /* 0x000fe40003f25270 */
[C---:B------:R-:W-:Y:S02]  /*d9d0*/  ISETP.GE.AND P0, PT, R2.reuse, R189, PT ;  /* 0x000000bd0200720c */ /* 0x040fe40003f06270 */
[----:B------:R-:W-:Y:S02]  /*d9e0*/  FSEL R205, R57, -INF , !P1 ;  /* 0xff80000039cd7808 */ /* 0x000fe40004800000 */
[----:B------:R-:W-:Y:S02]  /*d9f0*/  FSEL R201, R59, -INF , !P4 ;  /* 0xff8000003bc97808 */ /* 0x000fe40006000000 */
[----:B------:R-:W-:Y:S02]  /*da00*/  P2R R4, PR, RZ, 0x1 ;  /* 0x00000001ff047803 */ /* 0x000fe40000000000 */
[----:B------:R-:W-:-:S02]  /*da10*/  ISETP.GE.AND P1, PT, R2, R194, PT ;  /* 0x000000c20200720c */ /* 0x000fc40003f26270 */
[C---:B------:R-:W-:Y:S02]  /*da20*/  ISETP.GE.AND P0, PT, R2.reuse, R193, PT ;  /* 0x000000c10200720c */ /* 0x040fe40003f06270 */
[----:B------:R-:W-:Y:S01]  /*da30*/  ISETP.GE.AND P4, PT, R2, R192, PT ;  /* 0x000000c00200720c */ /* 0x000fe20003f86270 */
[C---:B------:R-:W-:Y:S01]  /*da40*/  VIADD R2, R0.reuse, 0x31 ;  /* 0x0000003100027836 */ /* 0x040fe20000000000 */
[----:B------:R-:W-:Y:S01]  /*da50*/  FSEL R53, R53, -INF , P1 ;  /* 0xff80000035357808 */ /* 0x000fe20000800000 */
[----:B------:R-:W-:Y:S01]  /*da60*/  VIADD R6, R0, 0x28 ;  /* 0x0000002800067836 */ /* 0x000fe20000000000 */
[----:B------:R-:W-:Y:S02]  /*da70*/  FSEL R55, R55, -INF , P0 ;  /* 0xff80000037377808 */ /* 0x000fe40000000000 */
        /* <DEDUP_REMOVED lines=50> */
[----:B------:R-:W-:Y:S02]  /*dda0*/  ISETP.GE.AND P3, PT, R6, R194, PT ;  /* 0x000000c20600720c */ /* 0x000fe40003f66270 */
[----:B------:R-:W-:Y:S02]  /*ddb0*/  FSEL R41, R41, -INF , P1 ;  /* 0xff80000029297808 */ /* 0x000fe40000800000 */
[----:B------:R-:W-:Y:S02]  /*ddc0*/  FSEL R195, R40, -INF , !P6 ;  /* 0xff80000028c37808 */ /* 0x000fe40007000000 */
[----:B------:R-:W-:Y:S01]  /*ddd0*/  ISETP.NE.AND P1, PT, R4, RZ, PT ;  /* 0x000000ff0400720c */ /* 0x000fe20003f25270 */
[----:B------:R-:W-:Y:S01]  /*dde0*/  VIADD R4, R0, 0x48 ;  /* 0x0000004800047836 */ /* 0x000fe20000000000 */
[----:B------:R-:W-:-:S02]  /*ddf0*/  ISETP.GE.AND P6, PT, R6, R189, PT ;  /* 0x000000bd0600720c */ /* 0x000fc40003fc6270 */
[----:B------:R-:W-:Y:S02]  /*de00*/  FSEL R36, R36, -INF , P3 ;  /* 0xff80000024247808 */ /* 0x000fe40001800000 */
[----:B------:R-:W-:Y:S02]  /*de10*/  LOP3.LUT R188, R188, 0xfffffffd, RZ, 0xc0, !PT ;  /* 0xfffffffdbcbc7812 */ /* 0x000fe400078ec0ff */
[----:B------:R-:W-:Y:S02]  /*de20*/  FSEL R42, R42, -INF , P2 ;  /* 0xff8000002a2a7808 */ /* 0x000fe40001000000 */
[----:B------:R-:W-:Y:S02]  /*de30*/  ISETP.GE.AND P2, PT, R6, R193, PT ;  /* 0x000000c10600720c */ /* 0x000fe40003f46270 */
[----:B------:R-:W-:Y:S02]  /*de40*/  FSEL R197, R41, -INF , !P1 ;  /* 0xff80000029c57808 */ /* 0x000fe40004800000 */
[----:B------:R-:W-:-:S02]  /*de50*/  FSEL R143, R36, -INF , !P6 ;  /* 0xff800000248f7808 */ /* 0x000fc40007000000 */
[----:B------:R-:W-:Y:S02]  /*de60*/  ISETP.GE.AND P1, PT, R2, R194, PT ;  /* 0x000000c20200720c */ /* 0x000fe40003f26270 */
[----:B------:R-:W-:Y:S02]  /*de70*/  @P0 LOP3.LUT R188, R188, 0x2, RZ, 0xfc, !PT ;  /* 0x00000002bcbc0812 */ /* 0x000fe400078efcff */
[----:B------:R-:W-:Y:S02]  /*de80*/  ISETP.GE.AND P6, PT, R4, R189, PT ;  /* 0x000000bd0400720c */ /* 0x000fe40003fc6270 */
[----:B------:R-:W-:Y:S02]  /*de90*/  FSEL R147, R43, -INF , !P4 ;  /* 0xff8000002b937808 */ /* 0x000fe40006000000 */
[C---:B------:R-:W-:Y:S02]  /*dea0*/  ISETP.GE.AND P0, PT, R2.reuse, R193, PT ;  /* 0x000000c10200720c */ /* 0x040fe40003f06270 */
[----:B------:R-:W-:Y:S01]  /*deb0*/  ISETP.GE.AND P4, PT, R2, R192, PT ;  /* 0x000000c00200720c */ /* 0x000fe20003f86270 */
[----:B------:R-:W-:Y:S01]  /*dec0*/  VIADD R2, R0, 0x49 ;  /* 0x0000004900027836 */ /* 0x000fe20000000000 */
[----:B------:R-:W-:-:S02]  /*ded0*/  FSEL R38, R38, -INF , P2 ;  /* 0xff80000026267808 */ /* 0x000fc40001000000 */
[----:B------:R-:W-:Y:S02]  /*dee0*/  LOP3.LUT P2, RZ, R188, 0x2, RZ, 0xc0, !PT ;  /* 0x00000002bcff7812 */ /* 0x000fe4000784c0ff */
[----:B------:R-:W-:Y:S02]  /*def0*/  FSEL R37, R37, -INF , P1 ;  /* 0xff80000025257808 */ /* 0x000fe40000800000 */
[----:B------:R-:W-:Y:S02]  /*df00*/  FSEL R159, R42, -INF , !P5 ;  /* 0xff8000002a9f7808 */ /* 0x000fe40006800000 */
[----:B------:R-:W-:Y:S02]  /*df10*/  FSEL R153, R37, -INF , !P2 ;  /* 0xff80000025997808 */ /* 0x000fe40005000000 */
[----:B------:R-:W-:Y:S02]  /*df20*/  ISETP.GE.AND P5, PT, R6, R192, PT ;  /* 0x000000c00600720c */ /* 0x000fe40003fa6270 */
[----:B------:R-:W-:-:S02]  /*df30*/  LOP3.LUT R188, R188, 0xfffffffe, RZ, 0xc0, !PT ;  /* 0xfffffffebcbc7812 */ /* 0x000fc400078ec0ff */
[----:B------:R-:W-:Y:S02]  /*df40*/  ISETP.GE.AND P2, PT, R2, R189, PT ;  /* 0x000000bd0200720c */ /* 0x000fe40003f46270 */
[----:B------:R-:W-:Y:S02]  /*df50*/  FSEL R39, R39, -INF , P0 ;  /* 0xff80000027277808 */ /* 0x000fe40000000000 */
[----:B------:R-:W-:Y:S02]  /*df60*/  FSEL R151, R38, -INF , !P5 ;  /* 0xff80000026977808 */ /* 0x000fe40006800000 */
[----:B------:R-:W-:Y:S02]  /*df70*/  @P6 LOP3.LUT R188, R188, 0x1, RZ, 0xfc, !PT ;  /* 0x00000001bcbc6812 */ /* 0x000fe400078efcff */
        /* <DEDUP_REMOVED lines=9> */
[----:B------:R-:W-:Y:S02]  /*e010*/  @P2 LOP3.LUT R188, R188, 0x2, RZ, 0xfc, !PT ;  /* 0x00000002bcbc2812 */ /* 0x000fe400078efcff */
[C---:B------:R-:W-:Y:S02]  /*e020*/  ISETP.GE.AND P0, PT, R2.reuse, R194, PT ;  /* 0x000000c20200720c */ /* 0x040fe40003f06270 */
[C---:B------:R-:W-:Y:S02]  /*e030*/  ISETP.GE.AND P2, PT, R2.reuse, R193, PT ;  /* 0x000000c10200720c */ /* 0x040fe40003f46270 */
[----:B------:R-:W-:Y:S01]  /*e040*/  ISETP.GE.AND P6, PT, R2, R192, PT ;  /* 0x000000c00200720c */ /* 0x000fe20003fc6270 */
[----:B------:R-:W-:Y:S01]  /*e050*/  VIADD R2, R0, 0x51 ;  /* 0x0000005100027836 */ /* 0x000fe20000000000 */
[----:B------:R-:W-:Y:S02]  /*e060*/  FSEL R32, R32, -INF , P3 ;  /* 0xff80000020207808 */ /* 0x000fe40001800000 */
[----:B------:R-:W-:-:S02]  /*e070*/  LOP3.LUT P3, RZ, R188, 0x2, RZ, 0xc0, !PT ;  /* 0x00000002bcff7812 */ /* 0x000fc4000786c0ff */
[----:B------:R-:W-:Y:S02]  /*e080*/  FSEL R33, R33, -INF , P0 ;  /* 0xff80000021217808 */ /* 0x000fe40000000000 */
[----:B------:R-:W-:Y:S02]  /*e090*/  LOP3.LUT R188, R188, 0xfffffffe, RZ, 0xc0, !PT ;  /* 0xfffffffebcbc7812 */ /* 0x000fe400078ec0ff */
[----:B------:R-:W-:Y:S02]  /*e0a0*/  ISETP.GE.AND P0, PT, R2, R189, PT ;  /* 0x000000bd0200720c */ /* 0x000fe40003f06270 */
[----:B------:R-:W-:Y:S02]  /*e0b0*/  FSEL R155, R32, -INF , !P4 ;  /* 0xff800000209b7808 */ /* 0x000fe40006000000 */
[----:B------:R-:W-:Y:S02]  /*e0c0*/  @P1 LOP3.LUT R188, R188, 0x1, RZ, 0xfc, !PT ;  /* 0x00000001bcbc1812 */ /* 0x000fe400078efcff */
[----:B------:R-:W-:-:S02]  /*e0d0*/  ISETP.GE.AND P4, PT, R4, R194, PT ;  /* 0x000000c20400720c */ /* 0x000fc40003f86270 */
[----:B------:R-:W-:Y:S02]  /*e0e0*/  FSEL R35, R35, -INF , P2 ;  /* 0xff80000023237808 */ /* 0x000fe40001000000 */
[C---:B------:R-:W-:Y:S02]  /*e0f0*/  LOP3.LUT P2, RZ, R188.reuse, 0x1, RZ, 0xc0, !PT ;  /* 0x00000001bcff7812 */ /* 0x040fe4000784c0ff */
[----:B------:R-:W-:Y:S02]  /*e100*/  LOP3.LUT R188, R188, 0xfffffffb, RZ, 0xc0, !PT ;  /* 0xfffffffbbcbc7812 */ /* 0x000fe400078ec0ff */
[----:B------:R-:W-:Y:S02]  /*e110*/  FSEL R28, R28, -INF , P4 ;  /* 0xff8000001c1c7808 */ /* 0x000fe40002000000 */
[----:B------:R-:W-:Y:S02]  /*e120*/  ISETP.GE.AND P4, PT, R2, R192, PT ;  /* 0x000000c00200720c */ /* 0x000fe40003f86270 */
[----:B------:R-:W-:-:S02]  /*e130*/  FSEL R157, R33, -INF , !P3 ;  /* 0xff800000219d7808 */ /* 0x000fc40005800000 */
[----:B------:R-:W-:Y:S02]  /*e140*/  @P0 LOP3.LUT R188, R188, 0x4, RZ, 0xfc, !PT ;  /* 0x00000004bcbc0812 */ /* 0x000fe400078efcff */
[C---:B------:R-:W-:Y:S02]  /*e150*/  ISETP.GE.AND P3, PT, R2.reuse, R194, PT ;  /* 0x000000c20200720c */ /* 0x040fe40003f66270 */
[-C--:B------:R-:W-:Y:S01]  /*e160*/  ISETP.GE.AND P0, PT, R2, R193.reuse, PT ;  /* 0x000000c10200720c */ /* 0x080fe20003f06270 */
[----:B------:R-:W-:Y:S01]  /*e170*/  VIADD R2, R0, 0x59 ;  /* 0x0000005900027836 */ /* 0x000fe20000000000 */
[----:B------:R-:W-:Y:S02]  /*e180*/  FSEL R149, R34, -INF , !P5 ;  /* 0xff80000022957808 */ /* 0x000fe40006800000 */
[C---:B------:R-:W-:Y:S02]  /*e190*/  ISETP.GE.AND P1, PT, R4.reuse, R193, PT ;  /* 0x000000c10400720c */ /* 0x040fe40003f26270 */
[----:B------:R-:W-:Y:S01]  /*e1a0*/  ISETP.GE.AND P5, PT, R4, R192, PT ;  /* 0x000000c00400720c */ /* 0x000fe20003fa6270 */
[----:B------:R-:W-:Y:S01]  /*e1b0*/  VIADD R4, R0, 0x58 ;  /* 0x0000005800047836 */ /* 0x000fe20000000000 */
[----:B------:R-:W-:-:S02]  /*e1c0*/  LOP3.LUT R188, R188, 0xfffffffd, RZ, 0xc0, !PT ;  /* 0xfffffffdbcbc7812 */ /* 0x000fc400078ec0ff */
[----:B------:R-:W-:Y:S02]  /*e1d0*/  FSEL R30, R30, -INF , P1 ;  /* 0xff8000001e1e7808 */ /* 0x000fe40000800000 */
[-C--:B------:R-:W-:Y:S02]  /*e1e0*/  ISETP.GE.AND P1, PT, R2, R194.reuse, PT ;  /* 0x000000c20200720c */ /* 0x080fe40003f26270 */
[----:B------:R-:W-:Y:S02]  /*e1f0*/  FSEL R115, R28, -INF , !P2 ;  /* 0xff8000001c737808 */ /* 0x000fe40005000000 */
[----:B------:R-:W-:Y:S02]  /*e200*/  ISETP.GE.AND P2, PT, R4, R194, PT ;  /* 0x000000c20400720c */ /* 0x000fe40003f46270 */
[----:B------:R-:W-:Y:S02]  /*e210*/  @P4 LOP3.LUT R188, R188, 0x2, RZ, 0xfc, !PT ;  /* 0x00000002bcbc4812 */ /* 0x000fe400078efcff */
[----:B------:R-:W-:-:S02]  /*e220*/  FSEL R29, R29, -INF , P3 ;  /* 0xff8000001d1d7808 */ /* 0x000fc40001800000 */
[----:B------:R-:W-:Y:S02]  /*e230*/  FSEL R31, R31, -INF , P0 ;  /* 0xff8000001f1f7808 */ /* 0x000fe40000000000 */
[----:B------:R-:W-:Y:S02]  /*e240*/  FSEL R139, R25, -INF , P1 ;  /* 0xff800000198b7808 */ /* 0x000fe40000800000 */
[C---:B------:R-:W-:Y:S02]  /*e250*/  ISETP.GE.AND P0, PT, R2.reuse, R193, PT ;  /* 0x000000c10200720c */ /* 0x040fe40003f06270 */
[C---:B------:R-:W-:Y:S02]  /*e260*/  ISETP.GE.AND P3, PT, R2.reuse, R189, PT ;  /* 0x000000bd0200720c */ /* 0x040fe40003f66270 */
[----:B------:R-:W-:Y:S01]  /*e270*/  ISETP.GE.AND P1, PT, R2, R192, PT ;  /* 0x000000c00200720c */ /* 0x000fe20003f26270 */
[----:B------:R-:W-:Y:S01]  /*e280*/  VIADD R2, R0, 0x60 ;  /* 0x0000006000027836 */ /* 0x000fe20000000000 */
[----:B------:R-:W-:-:S02]  /*e290*/  FSEL R24, R24, -INF , P2 ;  /* 0xff80000018187808 */ /* 0x000fc40001000000 */
[----:B------:R-:W-:Y:S02]  /*e2a0*/  LOP3.LUT P2, RZ, R188, 0x4, RZ, 0xc0, !PT ;  /* 0x00000004bcff7812 */ /* 0x000fe4000784c0ff */
[-C--:B------:R-:W-:Y:S02]  /*e2b0*/  ISETP.GE.AND P4, PT, R4, R193.reuse, PT ;  /* 0x000000c10400720c */ /* 0x080fe40003f86270 */
[----:B------:R-:W-:Y:S02]  /*e2c0*/  FSEL R27, R27, -INF , P0 ;  /* 0xff8000001b1b7808 */ /* 0x000fe40000000000 */
[----:B------:R-:W-:Y:S02]  /*e2d0*/  FSEL R135, R29, -INF , !P2 ;  /* 0xff8000001d877808 */ /* 0x000fe40005000000 */
[----:B------:R-:W-:Y:S02]  /*e2e0*/  ISETP.GE.AND P0, PT, R2, R193, PT ;  /* 0x000000c10200720c */ /* 0x000fe40003f06270 */
[----:B------:R-:W-:-:S02]  /*e2f0*/  ISETP.GE.AND P2, PT, R0, R194, PT ;  /* 0x000000c20000720c */ /* 0x000fc40003f46270 */
[----:B------:R-:W-:Y:S02]  /*e300*/  FSEL R26, R26, -INF , P4 ;  /* 0xff8000001a1a7808 */ /* 0x000fe40002000000 */
[----:B------:R-:W-:Y:S02]  /*e310*/  LOP3.LUT P4, RZ, R188, 0x2, RZ, 0xc0, !PT ;  /* 0x00000002bcff7812 */ /* 0x000fe4000788c0ff */
[----:B------:R-:W-:Y:S02]  /*e320*/  FSEL R22, R22, -INF , P0 ;  /* 0xff80000016167808 */ /* 0x000fe40000000000 */
[----:B------:R-:W-:Y:S02]  /*e330*/  LOP3.LUT R188, R188, 0xfffffffe, RZ, 0xc0, !PT ;  /* 0xfffffffebcbc7812 */ /* 0x000fe400078ec0ff */
[----:B------:R-:W-:Y:S02]  /*e340*/  ISETP.GE.AND P0, PT, R0, R189, PT ;  /* 0x000000bd0000720c */ /* 0x000fe40003f06270 */
[----:B------:R-:W-:-:S02]  /*e350*/  FSEL R6, R80, -INF , P2 ;  /* 0xff80000050067808 */ /* 0x000fc40001000000 */
[----:B------:R-:W-:Y:S02]  /*e360*/  FSEL R113, R30, -INF , !P5 ;  /* 0xff8000001e717808 */ /* 0x000fe40006800000 */
[----:B------:R-:W-:Y:S01]  /*e370*/  ISETP.GE.AND P5, PT, R4, R192, PT ;  /* 0x000000c00400720c */ /* 0x000fe20003fa6270 */
[----:B------:R-:W-:Y:S01]  /*e380*/  VIADD R25, R0, 0x68 ;  /* 0x0000006800197836 */ /* 0x000fe20000000000 */
[----:B------:R-:W-:Y:S02]  /*e390*/  @P1 LOP3.LUT R188, R188, 0x1, RZ, 0xfc, !PT ;  /* 0x00000001bcbc1812 */ /* 0x000fe400078efcff */
[----:B------:R-:W-:Y:S02]  /*e3a0*/  FSEL R6, R6, -INF , !P0 ;  /* 0xff80000006067808 */ /* 0x000fe40004000000 */
[----:B------:R-:W-:Y:S02]  /*e3b0*/  ISETP.GE.AND P1, PT, R2, R194, PT ;  /* 0x000000c20200720c */ /* 0x000fe40003f26270 */
[----:B------:R-:W-:-:S02]  /*e3c0*/  FSEL R125, R26, -INF , !P5 ;  /* 0xff8000001a7d7808 */ /* 0x000fc40006800000 */
[----:B------:R-:W-:Y:S02]  /*e3d0*/  FMNMX3.FTZ R26, R6, R85, R87, !PT ;  /* 0x00000055061a7276 */ /* 0x000fe40007810057 */
[----:B------:R-:W-:Y:S01]  /*e3e0*/  FSEL R67, R20, -INF , P1 ;  /* 0xff80000014437808 */ /* 0x000fe20000800000 */
[----:B------:R-:W-:Y:S01]  /*e3f0*/  VIADD R20, R0, 0x70 ;  /* 0x0000007000147836 */ /* 0x000fe20000000000 */
[----:B------:R-:W-:Y:S02]  /*e400*/  ISETP.GE.AND P1, PT, R25, R194, PT ;  /* 0x000000c21900720c */ /* 0x000fe40003f26270 */
[----:B------:R-:W-:Y:S02]  /*e410*/  FMNMX3.FTZ R26, R26, R89, R91, !PT ;  /* 0x000000591a1a7276 */ /* 0x000fe4000781005b */
[----:B------:R-:W-:Y:S02]  /*e420*/  FSEL R145, R35, -INF , !P6 ;  /* 0xff80000023917808 */ /* 0x000fe40007000000 */
[----:B------:R-:W-:Y:S01]  /*e430*/  ISETP.GE.AND P6, PT, R4, R189, PT ;  /* 0x000000bd0400720c */ /* 0x000fe20003fc6270 */
[----:B------:R-:W-:Y:S01]  /*e440*/  VIADD R4, R0, 0x61 ;  /* 0x0000006100047836 */ /* 0x000fe20000000000 */
[----:B------:R-:W-:-:S02]  /*e450*/  FSEL R16, R16, -INF , P1 ;  /* 0xff80000010107808 */ /* 0x000fc40000800000 */
[-C--:B------:R-:W-:Y:S02]  /*e460*/  ISETP.GE.AND P1, PT, R20, R194.reuse, PT ;  /* 0x000000c21400720c */ /* 0x080fe40003f26270 */
[----:B------:R-:W-:Y:S02]  /*e470*/  FMNMX3.FTZ R26, R26, R75, R93, !PT ;  /* 0x0000004b1a1a7276 */ /* 0x000fe4000781005d */
[----:B------:R-:W-:Y:S01]  /*e480*/  FSEL R133, R24, -INF , !P6 ;  /* 0xff80000018857808 */ /* 0x000fe20007000000 */
[----:B------:R-:W-:Y:S01]  /*e490*/  VIADD R24, R0, 0x69 ;  /* 0x0000006900187836 */ /* 0x000fe20000000000 */
[----:B------:R-:W-:Y:S02]  /*e4a0*/  FSEL R40, R12, -INF , P1 ;  /* 0xff8000000c287808 */ /* 0x000fe40000800000 */
[----:B------:R-:W-:Y:S02]  /*e4b0*/  ISETP.GE.AND P0, PT, R4, R194, PT ;  /* 0x000000c20400720c */ /* 0x000fe40003f06270 */
[----:B------:R-:W-:-:S02]  /*e4c0*/  FMNMX3.FTZ R12, R26, R71, R111, !PT ;  /* 0x000000471a0c7276 */ /* 0x000fc4000781006f */
[----:B------:R-:W-:Y:S02]  /*e4d0*/  FSEL R121, R31, -INF , !P4 ;  /* 0xff8000001f797808 */ /* 0x000fe40006000000 */
[C---:B------:R-:W-:Y:S02]  /*e4e0*/  ISETP.GE.AND P4, PT, R2.reuse, R189, PT ;  /* 0x000000bd0200720c */ /* 0x040fe40003f86270 */
[----:B------:R-:W-:Y:S01]  /*e4f0*/  ISETP.GE.AND P6, PT, R2, R192, PT ;  /* 0x000000c00200720c */ /* 0x000fe20003fc6270 */
[----:B------:R-:W-:Y:S01]  /*e500*/  VIADD R2, R0, 0x71 ;  /* 0x0000007100027836 */ /* 0x000fe20000000000 */
[----:B------:R-:W-:Y:S02]  /*e510*/  FSEL R21, R21, -INF , P0 ;  /* 0xff80000015157808 */ /* 0x000fe40000000000 */
[----:B------:R-:W-:Y:S02]  /*e520*/  FMNMX3.FTZ R26, R12, R205, R207, !PT ;  /* 0x000000cd0c1a7276 */ /* 0x000fe400078100cf */
[----:B------:R-:W-:-:S02]  /*e530*/  ISETP.GE.AND P0, PT, R24, R194, PT ;  /* 0x000000c21800720c */ /* 0x000fc40003f06270 */
[----:B------:R-:W-:Y:S02]  /*e540*/  LOP3.LUT P1, RZ, R188, 0x1, RZ, 0xc0, !PT ;  /* 0x00000001bcff7812 */ /* 0x000fe4000782c0ff */
[----:B------:R-:W-:Y:S02]  /*e550*/  FMNMX3.FTZ R26, R26, R209, R119, !PT ;  /* 0x000000d11a1a7276 */ /* 0x000fe40007810077 */
[----:B------:R-:W-:Y:S02]  /*e560*/  FSEL R17, R17, -INF , P0 ;  /* 0xff80000011117808 */ /* 0x000fe40000000000 */
[----:B------:R-:W-:Y:S02]  /*e570*/  ISETP.GE.AND P0, PT, R2, R194, PT ;  /* 0x000000c20200720c */ /* 0x000fe40003f06270 */
[----:B------:R-:W-:Y:S02]  /*e580*/  FSEL R137, R27, -INF , !P1 ;  /* 0xff8000001b897808 */ /* 0x000fe40004800000 */
[----:B------:R-:W-:-:S02]  /*e590*/  ISETP.GE.AND P1, PT, R25, R189, PT ;  /* 0x000000bd1900720c */ /* 0x000fc40003f26270 */
[----:B------:R-:W-:Y:S02]  /*e5a0*/  ISETP.GE.AND P2, PT, R0, R193, PT ;  /* 0x000000c10000720c */ /* 0x000fe40003f46270 */
[----:B------:R-:W-:Y:S02]  /*e5b0*/  FMNMX3.FTZ R26, R26, R179, R195, !PT ;  /* 0x000000b31a1a7276 */ /* 0x000fe400078100c3 */
[----:B------:R-:W-:Y:S02]  /*e5c0*/  FSEL R139, R139, -INF , !P3 ;  /* 0xff8000008b8b7808 */ /* 0x000fe40005800000 */
[----:B------:R-:W-:Y:S02]  /*e5d0*/  FSEL R13, R13, -INF , P0 ;  /* 0xff8000000d0d7808 */ /* 0x000fe40000000000 */
[C---:B------:R-:W-:Y:S02]  /*e5e0*/  ISETP.GE.AND P3, PT, R4.reuse, R189, PT ;  /* 0x000000bd0400720c */ /* 0x040fe40003f66270 */
[----:B------:R-:W-:-:S02]  /*e5f0*/  ISETP.GE.AND P5, PT, R4, R193, PT ;  /* 0x000000c10400720c */ /* 0x000fc40003fa6270 */
[-C--:B------:R-:W-:Y:S02]  /*e600*/  ISETP.GE.AND P0, PT, R4, R192.reuse, PT ;  /* 0x000000c00400720c */ /* 0x080fe40003f06270 */
[----:B------:R-:W-:Y:S02]  /*e610*/  FSEL R57, R16, -INF , !P1 ;  /* 0xff80000010397808 */ /* 0x000fe40004800000 */
[----:B------:R-:W-:Y:S02]  /*e620*/  FSEL R4, R82, -INF , P2 ;  /* 0xff80000052047808 */ /* 0x000fe40001000000 */
[----:B------:R-:W-:Y:S02]  /*e630*/  FMNMX3.FTZ R16, R26, R197, R143, !PT ;  /* 0x000000c51a107276 */ /* 0x000fe4000781008f */
[----:B------:R-:W-:Y:S02]  /*e640*/  ISETP.GE.AND P2, PT, R0, R192, PT ;  /* 0x000000c00000720c */ /* 0x000fe40003f46270 */
[----:B------:R-:W-:-:S02]  /*e650*/  FMNMX3.FTZ R16, R16, R153, R155, !PT ;  /* 0x0000009910107276 */ /* 0x000fc4000781009b */
[----:B------:R-:W-:Y:S02]  /*e660*/  FSEL R4, R4, -INF , !P2 ;  /* 0xff80000004047808 */ /* 0x000fe40005000000 */
[----:B------:R-:W-:Y:S02]  /*e670*/  FMNMX3.FTZ R26, R16, R157, R115, !PT ;  /* 0x0000009d101a7276 */ /* 0x000fe40007810073 */
[----:B------:R-:W-:Y:S02]  /*e680*/  FMNMX3.FTZ R16, R4, R83, R81, !PT ;  /* 0x0000005304107276 */ /* 0x000fe40007810051 */
[----:B------:R-:W-:Y:S02]  /*e690*/  LOP3.LUT R188, R188, 0xfffffffd, RZ, 0xc0, !PT ;  /* 0xfffffffdbcbc7812 */ /* 0x000fe400078ec0ff */
[----:B------:R-:W-:Y:S02]  /*e6a0*/  FMNMX3.FTZ R16, R16, R79, R77, !PT ;  /* 0x0000004f10107276 */ /* 0x000fe4000781004d */
[----:B------:R-:W-:-:S02]  /*e6b0*/  @P0 LOP3.LUT R188, R188, 0x2, RZ, 0xfc, !PT ;  /* 0x00000002bcbc0812 */ /* 0x000fc400078efcff */
[----:B------:R-:W-:Y:S02]  /*e6c0*/  FMNMX3.FTZ R16, R16, R73, R69, !PT ;  /* 0x0000004910107276 */ /* 0x000fe40007810045 */
[----:B------:R-:W-:Y:S01]  /*e6d0*/  ISETP.GE.AND P0, PT, R24, R189, PT ;  /* 0x000000bd1800720c */ /* 0x000fe20003f06270 */
[----:B------:R-:W-:Y:S01]  /*e6e0*/  VIADD R12, R0, 0x78 ;  /* 0x00000078000c7836 */ /* 0x000fe20000000000 */
[----:B------:R-:W-:Y:S01]  /*e6f0*/  FMNMX3.FTZ R16, R16, R7, R109, !PT ;  /* 0x0000000710107276 */ /* 0x000fe2000781006d */
[----:B------:R-:W-:Y:S01]  /*e700*/  VIADD R0, R0, 0x79 ;  /* 0x0000007900007836 */ /* 0x000fe20000000000 */
[----:B------:R-:W-:Y:S02]  /*e710*/  FSEL R55, R17, -INF , !P0 ;  /* 0xff80000011377808 */ /* 0x000fe40004000000 */
[-C--:B------:R-:W-:Y:S02]  /*e720*/  ISETP.GE.AND P0, PT, R20, R189.reuse, PT ;  /* 0x000000bd1400720c */ /* 0x080fe40003f06270 */
[----:B------:R-:W-:-:S02]  /*e730*/  ISETP.GE.AND P1, PT, R2, R189, PT ;  /* 0x000000bd0200720c */ /* 0x000fc40003f26270 */
[----:B------:R-:W-:Y:S02]  /*e740*/  FSEL R67, R67, -INF , !P4 ;  /* 0xff80000043437808 */ /* 0x000fe40006000000 */
[----:B------:R-:W-:Y:S02]  /*e750*/  FMNMX3.FTZ R26, R26, R135, R133, !PT ;  /* 0x000000871a1a7276 */ /* 0x000fe40007810085 */
[----:B------:R-:W-:Y:S02]  /*e760*/  FMNMX3.FTZ R16, R16, R201, R203, !PT ;  /* 0x000000c910107276 */ /* 0x000fe400078100cb */
[----:B------:R-:W-:Y:S02]  /*e770*/  FSEL R40, R40, -INF , !P0 ;  /* 0xff80000028287808 */ /* 0x000fe40004000000 */
[----:B------:R-:W-:Y:S02]  /*e780*/  FSEL R38, R13, -INF , !P1 ;  /* 0xff8000000d267808 */ /* 0x000fe40004800000 */
[----:B------:R-:W-:-:S02]  /*e790*/  FSEL R59, R21, -INF , !P3 ;  /* 0xff800000153b7808 */ /* 0x000fc40005800000 */
[-C--:B------:R-:W-:Y:S02]  /*e7a0*/  ISETP.GE.AND P0, PT, R12, R194.reuse, PT ;  /* 0x000000c20c00720c */ /* 0x080fe40003f06270 */
[----:B------:R-:W-:Y:S02]  /*e7b0*/  ISETP.GE.AND P1, PT, R0, R194, PT ;  /* 0x000000c20000720c */ /* 0x000fe40003f26270 */
[----:B------:R-:W-:Y:S02]  /*e7c0*/  FMNMX3.FTZ R26, R26, R139, R67, !PT ;  /* 0x0000008b1a1a7276 */ /* 0x000fe40007810043 */
[----:B------:R-:W-:Y:S02]  /*e7d0*/  FMNMX3.FTZ R16, R16, R199, R123, !PT ;  /* 0x000000c710107276 */ /* 0x000fe4000781007b */
[----:B------:R-:W-:Y:S02]  /*e7e0*/  ISETP.GE.AND P2, PT, R12, R189, PT ;  /* 0x000000bd0c00720c */ /* 0x000fe40003f46270 */
[----:B------:R-:W-:-:S02]  /*e7f0*/  FSEL R39, R128, -INF , P0 ;  /* 0xff80000080277808 */ /* 0x000fc40000000000 */
[----:B------:R-:W-:Y:S02]  /*e800*/  FMNMX3.FTZ R13, R26, R59, R57, !PT ;  /* 0x0000003b1a0d7276 */ /* 0x000fe40007810039 */
[----:B------:R-:W-:Y:S02]  /*e810*/  FSEL R42, R129, -INF , P1 ;  /* 0xff800000812a7808 */ /* 0x000fe40000800000 */
[----:B------:R-:W-:Y:S02]  /*e820*/  FSEL R107, R22, -INF , !P6 ;  /* 0xff800000166b7808 */ /* 0x000fe40007000000 */
[----:B------:R-:W-:Y:S02]  /*e830*/  ISETP.GE.AND P1, PT, R24, R192, PT ;  /* 0x000000c01800720c */ /* 0x000fe40003f26270 */
[----:B------:R-:W-:Y:S02]  /*e840*/  FMNMX3.FTZ R22, R16, R117, R159, !PT ;  /* 0x0000007510167276 */ /* 0x000fe4000781009f */
[----:B------:R-:W-:-:S02]  /*e850*/  ISETP.GE.AND P0, PT, R0, R189, PT ;  /* 0x000000bd0000720c */ /* 0x000fc40003f06270 */
[----:B------:R-:W-:Y:S02]  /*e860*/  FSEL R39, R39, -INF , !P2 ;  /* 0xff80000027277808 */ /* 0x000fe40005000000 */
[----:B------:R-:W-:Y:S02]  /*e870*/  FMNMX3.FTZ R13, R13, R55, R40, !PT ;  /* 0x000000370d0d7276 */ /* 0x000fe40007810028 */
[----:B------:R-:W-:Y:S02]  /*e880*/  FMNMX3.FTZ R22, R22, R147, R151, !PT ;  /* 0x0000009316167276 */ /* 0x000fe40007810097 */
[----:B------:R-:W-:Y:S02]  /*e890*/  FSEL R42, R42, -INF , !P0 ;  /* 0xff8000002a2a7808 */ /* 0x000fe40004000000 */
[----:B------:R-:W-:Y:S02]  /*e8a0*/  FMNMX3.FTZ R13, R13, R38, R39, !PT ;  /* 0x000000260d0d7276 */ /* 0x000fe40007810027 */
[----:B------:R-:W-:-:S02]  /*e8b0*/  LOP3.LUT P0, RZ, R188, 0x2, RZ, 0xc0, !PT ;  /* 0x00000002bcff7812 */ /* 0x000fc4000780c0ff */
[----:B------:R-:W-:Y:S02]  /*e8c0*/  FMNMX3.FTZ R22, R22, R141, R149, !PT ;  /* 0x0000008d16167276 */ /* 0x000fe40007810095 */
[----:B------:R-:W-:Y:S02]  /*e8d0*/  LOP3.LUT R188, R188, 0xfffffffe, RZ, 0xc0, !PT ;  /* 0xfffffffebcbc7812 */ /* 0x000fe400078ec0ff */
[----:B------:R-:W-:Y:S02]  /*e8e0*/  FSEL R23, R23, -INF , P5 ;  /* 0xff80000017177808 */ /* 0x000fe40002800000 */
[----:B------:R-:W-:Y:S02]  /*e8f0*/  ISETP.GE.AND P3, PT, R25, R193, PT ;  /* 0x000000c11900720c */ /* 0x000fe40003f66270 */
[----:B------:R-:W-:Y:S02]  /*e900*/  FMNMX.FTZ R13, R42, R13, !PT ;  /* 0x0000000d2a0d7209 */ /* 0x000fe40007810000 */
[----:B------:R-:W-:-:S02]  /*e910*/  FMNMX3.FTZ R22, R22, R145, R113, !PT ;  /* 0x0000009116167276 */ /* 0x000fc40007810071 */
[----:B------:R-:W-:Y:S02]  /*e920*/  @P1 LOP3.LUT R188, R188, 0x1, RZ, 0xfc, !PT ;  /* 0x00000001bcbc1812 */ /* 0x000fe400078efcff */
[----:B------:R-:W-:Y:S02]  /*e930*/  FSEL R41, R23, -INF , !P0 ;  /* 0xff80000017297808 */ /* 0x000fe40004000000 */
[-C--:B------:R-:W-:Y:S02]  /*e940*/  ISETP.GE.AND P1, PT, R20, R193.reuse, PT ;  /* 0x000000c11400720c */ /* 0x080fe40003f26270 */
[----:B------:R-:W-:Y:S01]  /*e950*/  ISETP.GE.AND P0, PT, R2, R193, PT ;  /* 0x000000c10200720c */ /* 0x000fe20003f06270 */
[----:B------:R-:W1:Y:S01]  /*e960*/  SHFL.BFLY PT, R16, R13, 0x2, 0x1f ;  /* 0x0c401f000d107f89 */ /* 0x000e6200000e0000 */
[----:B------:R-:W-:Y:S02]  /*e970*/  ISETP.GE.AND P4, PT, R25, R192, PT ;  /* 0x000000c01900720c */ /* 0x000fe40003f86270 */
[----:B------:R-:W-:-:S02]  /*e980*/  FSEL R18, R18, -INF , P3 ;  /* 0xff80000012127808 */ /* 0x000fc40001800000 */
[----:B------:R-:W-:Y:S02]  /*e990*/  ISETP.GE.AND P2, PT, R24, R193, PT ;  /* 0x000000c11800720c */ /* 0x000fe40003f46270 */
[----:B------:R-:W-:Y:S02]  /*e9a0*/  FMNMX3.FTZ R22, R22, R121, R125, !PT ;  /* 0x0000007916167276 */ /* 0x000fe4000781007d */
[----:B------:R-:W-:Y:S02]  /*e9b0*/  FSEL R14, R14, -INF , P1 ;  /* 0xff8000000e0e7808 */ /* 0x000fe40000800000 */
[----:B------:R-:W-:Y:S02]  /*e9c0*/  FSEL R15, R15, -INF , P0 ;  /* 0xff8000000f0f7808 */ /* 0x000fe40000000000 */
[----:B------:R-:W-:Y:S02]  /*e9d0*/  FSEL R47, R18, -INF , !P4 ;  /* 0xff800000122f7808 */ /* 0x000fe40006000000 */
[----:B------:R-:W-:-:S02]  /*e9e0*/  ISETP.GE.AND P0, PT, R0, R193, PT ;  /* 0x000000c10000720c */ /* 0x000fc40003f06270 */
[-C--:B------:R-:W-:Y:S02]  /*e9f0*/  ISETP.GE.AND P1, PT, R0, R192.reuse, PT ;  /* 0x000000c00000720c */ /* 0x080fe40003f26270 */
[----:B------:R-:W-:Y:S02]  /*ea00*/  ISETP.GE.AND P6, PT, R20, R192, PT ;  /* 0x000000c01400720c */ /* 0x000fe40003fc6270 */
[----:B------:R-:W-:Y:S02]  /*ea10*/  FSEL R19, R19, -INF , P2 ;  /* 0xff80000013137808 */ /* 0x000fe40001000000 */
[----:B------:R-:W-:Y:S02]  /*ea20*/  ISETP.GE.AND P3, PT, R12, R193, PT ;  /* 0x000000c10c00720c */ /* 0x000fe40003f66270 */
[----:B------:R-:W-:Y:S02]  /*ea30*/  LOP3.LUT P4, RZ, R188, 0x1, RZ, 0xc0, !PT ;  /* 0x00000001bcff7812 */ /* 0x000fe4000788c0ff */
[----:B------:R-:W-:-:S02]  /*ea40*/  FMNMX3.FTZ R0, R22, R137, R107, !PT ;  /* 0x0000008916007276 */ /* 0x000fc4000781006b */
[-C--:B------:R-:W-:Y:S02]  /*ea50*/  ISETP.GE.AND P5, PT, R2, R192.reuse, PT ;  /* 0x000000c00200720c */ /* 0x080fe40003fa6270 */
[----:B------:R-:W-:Y:S02]  /*ea60*/  ISETP.GE.AND P2, PT, R12, R192, PT ;  /* 0x000000c00c00720c */ /* 0x000fe40003f46270 */
[----:B------:R-:W-:Y:S02]  /*ea70*/  FSEL R29, R130, -INF , P3 ;  /* 0xff800000821d7808 */ /* 0x000fe40001800000 */
[----:B------:R-:W-:Y:S02]  /*ea80*/  FSEL R105, R19, -INF , !P4 ;  /* 0xff80000013697808 */ /* 0x000fe40006000000 */
[----:B------:R-:W-:Y:S02]  /*ea90*/  FSEL R37, R14, -INF , !P6 ;  /* 0xff8000000e257808 */ /* 0x000fe40007000000 */
[----:B------:R-:W-:-:S02]  /*eaa0*/  FMNMX3.FTZ R0, R0, R41, R47, !PT ;  /* 0x0000002900007276 */ /* 0x000fc4000781002f */
        /* <DEDUP_REMOVED lines=15> */
[----:B--2---:R-:W-:-:S03]  /*eba0*/  FMUL.FTZ R46, R51, R2 ;  /* 0x00000002332e7220 */ /* 0x004fc60000410000 */
[----:B------:R-:W-:Y:S02]  /*ebb0*/  LEA R166, R166, UR6, 0x1 ;  /* 0x00000006a6a67c11 */ /* 0x000fe4000f8e08ff */
[----:B------:R-:W-:-:S03]  /*ebc0*/  FSEL R46, R46, RZ, P0 ;  /* 0x000000ff2e2e7208 */ /* 0x000fc60000000000 */
[----:B------:R-:W-:Y:S01]  /*ebd0*/  IMAD.IADD R161, R5, 0x1, R166 ;  /* 0x0000000105a17824 */ /* 0x000fe200078e02a6 */
[----:B------:R-:W-:Y:S01]  /*ebe0*/  LDSM.16.MT88.4 R32, [R166+0x6800] ;  /* 0x00680000a620783b */ /* 0x000fe20000004200 */
[----:B-1----:R-:W-:Y:S01]  /*ebf0*/  FMNMX.FTZ R0, R12, R13, !PT ;  /* 0x0000000d0c007209 */ /* 0x002fe20007810000 */
[-CC-:B------:R-:W-:Y:S01]  /*ec00*/  FFMA.FTZ R129, R6, R51.reuse, -R46.reuse ;  /* 0x0000003306817223 */ /* 0x180fe2000001082e */
[-CC-:B------:R-:W-:Y:S01]  /*ec10*/  FFMA.FTZ R66, R85, R51.reuse, -R46.reuse ;  /* 0x0000003355427223 */ /* 0x180fe2000001082e */
[-CC-:B------:R-:W-:Y:S01]  /*ec20*/  FFMA.FTZ R103, R87, R51.reuse, -R46.reuse ;  /* 0x0000003357677223 */ /* 0x180fe2000001082e */
[----:B------:R-:W-:Y:S01]  /*ec30*/  FSETP.NEU.FTZ.AND P0, PT, R0, -INF , PT ;  /* 0xff8000000000780b */ /* 0x000fe20003f1d000 */
[----:B------:R-:W-:Y:S01]  /*ec40*/  FMUL.FTZ R24, R51, R0 ;  /* 0x0000000033187220 */ /* 0x000fe20000410000 */
[----:B------:R-:W-:Y:S01]  /*ec50*/  FFMA.FTZ R44, R89, R51, -R46 ;  /* 0x00000033592c7223 */ /* 0x000fe2000001082e */
[----:B------:R-:W-:Y:S03]  /*ec60*/  LDSM.16.MT88.4 R12, [R161+0x6800] ;  /* 0x00680000a10c783b */ /* 0x000fe60000004200 */
[----:B------:R-:W-:-:S05]  /*ec70*/  FSEL R24, R24, RZ, P0 ;  /* 0x000000ff18187208 */ /* 0x000fca0000000000 */
[-CC-:B------:R-:W-:Y:S01]  /*ec80*/  FFMA.FTZ R48, R79, R51.reuse, -R24.reuse ;  /* 0x000000334f307223 */ /* 0x180fe20000010818 */
[-CC-:B------:R-:W-:Y:S02]  /*ec90*/  FFMA.FTZ R43, R77, R51.reuse, -R24.reuse ;  /* 0x000000334d2b7223 */ /* 0x180fe40000010818 */
[----:B------:R-:W1:Y:S01]  /*eca0*/  LDSM.16.MT88.4 R76, [R161+0x6000] ;  /* 0x00600000a14c783b */ /* 0x000e620000004200 */
[-CC-:B------:R-:W-:Y:S01]  /*ecb0*/  FFMA.FTZ R50, R4, R51.reuse, -R24.reuse ;  /* 0x0000003304327223 */ /* 0x180fe20000010818 */
[-CC-:B------:R-:W-:Y:S01]  /*ecc0*/  FFMA.FTZ R65, R83, R51.reuse, -R24.reuse ;  /* 0x0000003353417223 */ /* 0x180fe20000010818 */
[-C--:B------:R-:W-:Y:S01]  /*ecd0*/  FFMA.FTZ R53, R81, R51.reuse, -R24 ;  /* 0x0000003351357223 */ /* 0x080fe20000010818 */
        /* <DEDUP_REMOVED lines=8> */
[-CC-:B------:R-:W-:Y:S01]  /*ed60*/  FFMA.FTZ R45, R91, R51.reuse, -R46.reuse ;  /* 0x000000335b2d7223 */ /* 0x180fe2000001082e */
[-CC-:B------:R-:W-:Y:S01]  /*ed70*/  FFMA.FTZ R30, R75, R51.reuse, -R46.reuse ;  /* 0x000000334b1e7223 */ /* 0x180fe2000001082e */
[-CC-:B------:R-:W-:Y:S01]  /*ed80*/  FFMA.FTZ R27, R93, R51.reuse, -R46.reuse ;  /* 0x000000335d1b7223 */ /* 0x180fe2000001082e */
[-C--:B------:R-:W-:Y:S01]  /*ed90*/  FFMA.FTZ R26, R71, R51.reuse, -R46 ;  /* 0x00000033471a7223 */ /* 0x080fe2000001082e */
[-CC-:B------:R-:W-:Y:S01]  /*eda0*/  FFMA.FTZ R36, R73, R51.reuse, -R24.reuse ;  /* 0x0000003349247223 */ /* 0x180fe20000010818 */
[-CC-:B------:R-:W-:Y:S01]  /*edb0*/  FFMA.FTZ R28, R69, R51.reuse, -R24.reuse ;  /* 0x00000033451c7223 */ /* 0x180fe20000010818 */
[----:B------:R-:W-:Y:S01]  /*edc0*/  FFMA.FTZ R52, R7, R51, -R24 ;  /* 0x0000003307347223 */ /* 0x000fe20000010818 */
[----:B--2---:R-:W-:-:S02]  /*edd0*/  F2FP.BF16.F32.PACK_AB R68, R66, R129 ;  /* 0x000000814244723e */ /* 0x004fc400000010ff */
[----:B---3--:R-:W-:Y:S01]  /*ede0*/  F2FP.BF16.F32.PACK_AB R70, R44, R103 ;  /* 0x000000672c46723e */ /* 0x008fe200000010ff */
[----:B------:R-:W-:Y:S01]  /*edf0*/  IMAD.IADD R162, R3, 0x1, R166 ;  /* 0x0000000103a27824 */ /* 0x000fe200078e02a6 */
[----:B----4-:R-:W-:Y:S01]  /*ee00*/  F2FP.BF16.F32.PACK_AB R69, R65, R50 ;  /* 0x000000324145723e */ /* 0x010fe200000010ff */
[----:B------:R-:W-:Y:S01]  /*ee10*/  IMAD.IADD R160, R3, 0x1, R161 ;  /* 0x0000000103a07824 */ /* 0x000fe200078e02a1 */
[----:B------:R-:W-:Y:S01]  /*ee20*/  MUFU.EX2 R45, R45 ;  /* 0x0000002d002d7308 */ /* 0x000fe20000000800 */
[----:B------:R-:W2:Y:S01]  /*ee30*/  LDSM.16.MT88.4 R92, [R166+0x6000] ;  /* 0x00600000a65c783b */ /* 0x000ea20000004200 */
[----:B-----5:R-:W-:-:S03]  /*ee40*/  F2FP.BF16.F32.PACK_AB R71, R48, R53 ;  /* 0x000000353047723e */ /* 0x020fc600000010ff */
[----:B------:R-:W3:Y:S03]  /*ee50*/  LDSM.16.MT88.4 R84, [R162+0x6000] ;  /* 0x00600000a254783b */ /* 0x000ee60000004200 */
[----:B------:R-:W4:Y:S01]  /*ee60*/  MUFU.EX2 R30, R30 ;  /* 0x0000001e001e7308 */ /* 0x000f220000000800 */
[----:B------:R-:W5:Y:S01]  /*ee70*/  LDSM.16.MT88.4 R20, [R160+0x6000] ;  /* 0x00600000a014783b */ /* 0x000f620000004200 */
[C---:B-1----:R-:W-:Y:S03]  /*ee80*/  HMMA.16816.F32.BF16 R80, R68.reuse, R76, RZ ;  /* 0x0000004c4450723c */ /* 0x042fe600000418ff */
[----:B------:R-:W-:Y:S03]  /*ee90*/  LDSM.16.MT88.4 R16, [R162+0x6800] ;  /* 0x00680000a210783b */ /* 0x000fe60000004200 */
[----:B------:R-:W-:Y:S02]  /*eea0*/  MUFU.EX2 R27, R27 ;  /* 0x0000001b001b7308 */ /* 0x000fe40000000800 */
[----:B------:R-:W-:Y:S06]  /*eeb0*/  HMMA.16816.F32.BF16 R76, R68, R78, RZ ;  /* 0x0000004e444c723c */ /* 0x000fec00000418ff */
        /* <DEDUP_REMOVED lines=16> */
[C---:B-----5:R-:W-:Y:S08]  /*efc0*/  HMMA.16816.F32.BF16 R72, R68.reuse, R20, RZ ;  /* 0x000000144448723c */ /* 0x060ff000000418ff */
        /* <DEDUP_REMOVED lines=130> */
[-C--:B------:R-:W-:Y:S01]  /*f7f0*/  FFMA.FTZ R66, R55, R51.reuse, -R46 ;  /* 0x0000003337427223 */ /* 0x080fe2000001082e */
[-C--:B------:R-:W-:Y:S01]  /*f800*/  FFMA.FTZ R120, R41, R51.reuse, -R24 ;  /* 0x0000003329787223 */ /* 0x080fe20000010818 */
[-CC-:B------:R-:W-:Y:S01]  /*f810*/  FFMA.FTZ R67, R67, R51.reuse, -R46.reuse ;  /* 0x0000003343437223 */ /* 0x180fe2000001082e */
[----:B------:R-:W-:-:S02]  /*f820*/  FFMA.FTZ R118, R59, R51, -R46 ;  /* 0x000000333b767223 */ /* 0x000fc4000001082e */
[C---:B------:R-:W-:Y:S08]  /*f830*/  HMMA.16816.F32.BF16 R88, R4.reuse, R20, R88 ;  /* 0x000000140458723c */ /* 0x040ff00000041858 */
[C---:B--2---:R-:W-:Y:S08]  /*f840*/  HMMA.16816.F32.BF16 R80, R4.reuse, R16, R80 ;  /* 0x000000100450723c */ /* 0x044ff00000041850 */
[----:B------:R-:W-:Y:S01]  /*f850*/  HMMA.16816.F32.BF16 R76, R4, R18, R76 ;  /* 0x00000012044c723c */ /* 0x000fe2000004184c */
[----:B------:R-:W2:Y:S01]  /*f860*/  LDSM.16.MT88.4 R16, [R166+0x9000] ;  /* 0x00900000a610783b */ /* 0x000ea20000004200 */
[-C--:B------:R-:W-:Y:S01]  /*f870*/  FFMA.FTZ R57, R57, R51.reuse, -R46 ;  /* 0x0000003339397223 */ /* 0x080fe2000001082e */
        /* <DEDUP_REMOVED lines=8> */
[----:B------:R-:W-:Y:S01]  /*f900*/  FADD.FTZ R103, R103, R122 ;  /* 0x0000007a67677221 */ /* 0x000fe20000010000 */
[----:B------:R-:W1:Y:S04]  /*f910*/  LDSM.16.MT88.4 R20, [R161+0x9000] ;  /* 0x00900000a114783b */ /* 0x000e680000004200 */
[----:B------:R-:W-:Y:S02]  /*f920*/  LDSM.16.MT88.4 R12, [R162+0x9000] ;  /* 0x00900000a20c783b */ /* 0x000fe40000004200 */
[----:B------:R-:W-:Y:S08]  /*f930*/  MUFU.EX2 R118, R118 ;  /* 0x0000007600767308 */ /* 0x000ff00000000800 */
[----:B------:R-:W-:Y:S08]  /*f940*/  MUFU.EX2 R57, R57 ;  /* 0x0000003900397308 */ /* 0x000ff00000000800 */
[----:B------:R-:W3:Y:S08]  /*f950*/  MUFU.EX2 R66, R66 ;  /* 0x0000004200427308 */ /* 0x000ef00000000800 */
[----:B------:R-:W-:Y:S08]  /*f960*/  MUFU.EX2 R55, R55 ;  /* 0x0000003700377308 */ /* 0x000ff00000000800 */
[----:B------:R-:W4:Y:S08]  /*f970*/  MUFU.EX2 R120, R120 ;  /* 0x0000007800787308 */ /* 0x000f300000000800 */
[----:B------:R-:W-:Y:S08]  /*f980*/  MUFU.EX2 R41, R41 ;  /* 0x0000002900297308 */ /* 0x000ff00000000800 */
[----:B------:R-:W5:Y:S01]  /*f990*/  MUFU.EX2 R50, R50 ;  /* 0x0000003200327308 */ /* 0x000f620000000800 */
[----:B------:R-:W-:Y:S01]  /*f9a0*/  FADD.FTZ R53, R53, R4 ;  /* 0x0000000435357221 */ /* 0x000fe20000010000 */
[----:B------:R-:W-:Y:S01]  /*f9b0*/  FADD.FTZ R4, R44, R103 ;  /* 0x000000672c047221 */ /* 0x000fe20000010000 */
[----:B---3--:R-:W-:-:S02]  /*f9c0*/  F2FP.BF16.F32.PACK_AB R6, R66, R57 ;  /* 0x000000394206723e */ /* 0x008fc400000010ff */
[----:B----4-:R-:W-:Y:S01]  /*f9d0*/  F2FP.BF16.F32.PACK_AB R5, R120, R55 ;  /* 0x000000377805723e */ /* 0x010fe200000010ff */
[----:B------:R-:W-:Y:S01]  /*f9e0*/  FADD.FTZ R45, R45, R4 ;  /* 0x000000042d2d7221 */ /* 0x000fe20000010000 */
[----:B------:R-:W-:Y:S02]  /*f9f0*/  F2FP.BF16.F32.PACK_AB R4, R118, R67 ;  /* 0x000000437604723e */ /* 0x000fe400000010ff */
[----:B-----5:R-:W-:-:S07]  /*fa00*/  F2FP.BF16.F32.PACK_AB R7, R50, R41 ;  /* 0x000000293207723e */ /* 0x020fce00000010ff */
[C---:B--2---:R-:W-:Y:S08]  /*fa10*/  HMMA.16816.F32.BF16 R96, R4.reuse, R16, R96 ;  /* 0x000000100460723c */ /* 0x044ff00000041860 */
[----:B------:R-:W-:Y:S01]  /*fa20*/  HMMA.16816.F32.BF16 R92, R4, R18, R92 ;  /* 0x00000012045c723c */ /* 0x000fe2000004185c */
[----:B------:R-:W2:Y:S01]  /*fa30*/  LDSM.16.MT88.4 R16, [R160+0x9000] ;  /* 0x00900000a010783b */ /* 0x000ea20000004200 */
[----:B------:R-:W-:Y:S01]  /*fa40*/  FADD.FTZ R48, R48, R53 ;  /* 0x0000003530307221 */ /* 0x000fe20000010000 */
[-CC-:B------:R-:W-:Y:S01]  /*fa50*/  FFMA.FTZ R44, R40, R51.reuse, -R46.reuse ;  /* 0x00000033282c7223 */ /* 0x180fe2000001082e */
[----:B------:R-:W-:-:S02]  /*fa60*/  FFMA.FTZ R40, R39, R51, -R46 ;  /* 0x0000003327287223 */ /* 0x000fc4000001082e */
[----:B------:R-:W-:Y:S01]  /*fa70*/  FADD.FTZ R47, R43, R48 ;  /* 0x000000302b2f7221 */ /* 0x000fe20000010000 */
[----:B------:R3:W-:Y:S03]  /*fa80*/  MUFU.EX2 R39, R44 ;  /* 0x0000002c00277308 */ /* 0x0007e60000000800 */
[----:B------:R-:W-:Y:S01]  /*fa90*/  FADD.FTZ R47, R36, R47 ;  /* 0x0000002f242f7221 */ /* 0x000fe20000010000 */
[----:B-1----:R-:W-:Y:S03]  /*faa0*/  HMMA.16816.F32.BF16 R80, R4, R20, R80 ;  /* 0x000000140450723c */ /* 0x002fe60000041850 */
[----:B------:R-:W-:Y:S01]  /*fab0*/  FADD.FTZ R20, R28, R47 ;  /* 0x0000002f1c147221 */ /* 0x000fe20000010000 */
[----:B---3--:R-:W-:-:S04]  /*fac0*/  FADD.FTZ R44, R30, R45 ;  /* 0x0000002d1e2c7221 */ /* 0x008fc80000010000 */
[----:B------:R-:W-:Y:S01]  /*fad0*/  FADD.FTZ R27, R27, R44 ;  /* 0x0000002c1b1b7221 */ /* 0x000fe20000010000 */
[----:B------:R-:W-:-:S03]  /*fae0*/  FADD.FTZ R20, R3, R20 ;  /* 0x0000001403147221 */ /* 0x000fc60000010000 */
[----:B------:R-:W-:Y:S01]  /*faf0*/  FADD.FTZ R26, R26, R27 ;  /* 0x0000001b1a1a7221 */ /* 0x000fe20000010000 */
[C---:B------:R-:W-:Y:S01]  /*fb00*/  HMMA.16816.F32.BF16 R76, R4.reuse, R22, R76 ;  /* 0x00000016044c723c */ /* 0x040fe2000004184c */
[----:B------:R-:W-:Y:S02]  /*fb10*/  FADD.FTZ R109, R109, R20 ;  /* 0x000000146d6d7221 */ /* 0x000fe40000010000 */
[----:B------:R-:W-:Y:S01]  /*fb20*/  FADD.FTZ R111, R111, R26 ;  /* 0x0000001a6f6f7221 */ /* 0x000fe20000010000 */
[-CC-:B------:R-:W-:Y:S01]  /*fb30*/  FFMA.FTZ R37, R37, R51.reuse, -R24.reuse ;  /* 0x0000003325257223 */ /* 0x180fe20000010818 */
[-CC-:B------:R-:W-:Y:S01]  /*fb40*/  FFMA.FTZ R31, R31, R51.reuse, -R24.reuse ;  /* 0x000000331f1f7223 */ /* 0x180fe20000010818 */
[-CC-:B------:R-:W-:Y:S01]  /*fb50*/  FFMA.FTZ R29, R29, R51.reuse, -R24.reuse ;  /* 0x000000331d1d7223 */ /* 0x180fe20000010818 */
[----:B------:R-:W1:Y:S01]  /*fb60*/  LDSM.16.MT88.4 R20, [R162+0x9800] ;  /* 0x00980000a214783b */ /* 0x000e620000004200 */
[----:B------:R-:W-:Y:S01]  /*fb70*/  FFMA.FTZ R24, R25, R51, -R24 ;  /* 0x0000003319187223 */ /* 0x000fe20000010818 */
[----:B------:R-:W-:Y:S01]  /*fb80*/  FADD.FTZ R25, R54, R111 ;  /* 0x0000006f36197221 */ /* 0x000fe20000010000 */
[----:B--2---:R-:W-:Y:S01]  /*fb90*/  HMMA.16816.F32.BF16 R72, R4, R16, R72 ;  /* 0x000000100448723c */ /* 0x004fe20000041848 */
[----:B------:R-:W-:-:S02]  /*fba0*/  FADD.FTZ R34, R34, R109 ;  /* 0x0000006d22227221 */ /* 0x000fc40000010000 */
[----:B------:R-:W-:Y:S01]  /*fbb0*/  FADD.FTZ R16, R52, R25 ;  /* 0x0000001934107221 */ /* 0x000fe20000010000 */
[----:B------:R-:W-:Y:S01]  /*fbc0*/  FFMA.FTZ R38, R38, R51, -R46 ;  /* 0x0000003326267223 */ /* 0x000fe2000001082e */
[----:B------:R-:W-:-:S03]  /*fbd0*/  FADD.FTZ R33, R33, R34 ;  /* 0x0000002221217221 */ /* 0x000fc60000010000 */
[----:B------:R-:W-:Y:S01]  /*fbe0*/  HMMA.16816.F32.BF16 R88, R4, R12, R88 ;  /* 0x0000000c0458723c */ /* 0x000fe20000041858 */
[----:B------:R-:W-:Y:S01]  /*fbf0*/  FADD.FTZ R16, R35, R16 ;  /* 0x0000001023107221 */ /* 0x000fe20000010000 */
[----:B------:R-:W-:Y:S01]  /*fc00*/  FFMA.FTZ R42, R42, R51, -R46 ;  /* 0x000000332a2a7223 */ /* 0x000fe2000001082e */
[----:B------:R-:W-:-:S05]  /*fc10*/  FADD.FTZ R32, R32, R33 ;  /* 0x0000002120207221 */ /* 0x000fca0000010000 */
[----:B------:R-:W-:Y:S01]  /*fc20*/  HMMA.16816.F32.BF16 R84, R4, R14, R84 ;  /* 0x0000000e0454723c */ /* 0x000fe20000041854 */
[----:B------:R-:W2:Y:S01]  /*fc30*/  LDSM.16.MT88.4 R12, [R166+0x9800] ;  /* 0x00980000a60c783b */ /* 0x000ea20000004200 */
[----:B------:R-:W-:Y:S01]  /*fc40*/  FADD.FTZ R131, R131, R16 ;  /* 0x0000001083837221 */ /* 0x000fe20000010000 */
[----:B------:R-:W3:Y:S01]  /*fc50*/  MUFU.EX2 R38, R38 ;  /* 0x0000002600267308 */ /* 0x000ee20000000800 */
[----:B------:R-:W-:-:S04]  /*fc60*/  FADD.FTZ R123, R123, R32 ;  /* 0x000000207b7b7221 */ /* 0x000fc80000010000 */
[----:B------:R-:W-:Y:S01]  /*fc70*/  HMMA.16816.F32.BF16 R68, R4, R18, R68 ;  /* 0x000000120444723c */ /* 0x000fe20000041844 */
[----:B------:R-:W4:Y:S02]  /*fc80*/  LDSM.16.MT88.4 R16, [R161+0x9800] ;  /* 0x00980000a110783b */ /* 0x000f240000004200 */
[----:B------:R-:W-:Y:S01]  /*fc90*/  MUFU.EX2 R40, R40 ;  /* 0x0000002800287308 */ /* 0x000fe20000000800 */
[----:B------:R-:W-:Y:S01]  /*fca0*/  FADD.FTZ R64, R64, R131 ;  /* 0x0000008340407221 */ /* 0x000fe20000010000 */
[----:B------:R-:W-:-:S06]  /*fcb0*/  FADD.FTZ R62, R62, R123 ;  /* 0x0000007b3e3e7221 */ /* 0x000fcc0000010000 */
        /* <DEDUP_REMOVED lines=10> */
[----:B-----5:R-:W-:Y:S01]  /*fd60*/  F2FP.BF16.F32.PACK_AB R6, R43, R40 ;  /* 0x000000282b06723e */ /* 0x020fe200000010ff */
[----:B------:R-:W-:Y:S01]  /*fd70*/  FADD.FTZ R147, R147, R58 ;  /* 0x0000003a93937221 */ /* 0x000fe20000010000 */
[----:B-1----:R-:W-:Y:S01]  /*fd80*/  F2FP.BF16.F32.PACK_AB R5, R30, R37 ;  /* 0x000000251e05723e */ /* 0x002fe200000010ff */
[----:B------:R-:W-:Y:S01]  /*fd90*/  FADD.FTZ R26, R106, R25 ;  /* 0x000000196a1a7221 */ /* 0x000fe20000010000 */
[----:B--2---:R-:W-:Y:S01]  /*fda0*/  F2FP.BF16.F32.PACK_AB R7, R24, R3 ;  /* 0x000000031807723e */ /* 0x004fe200000010ff */
[----:B------:R-:W-:Y:S02]  /*fdb0*/  FADD.FTZ R108, R108, R147 ;  /* 0x000000936c6c7221 */ /* 0x000fe40000010000 */
[----:B------:R-:W-:-:S04]  /*fdc0*/  FADD.FTZ R26, R149, R26 ;  /* 0x0000001a951a7221 */ /* 0x000fc80000010000 */
        /* <DEDUP_REMOVED lines=13> */
[----:B----4-:R-:W-:Y:S01]  /*fea0*/  HMMA.16816.F32.BF16 R80, R4, R16, R80 ;  /* 0x000000100450723c */ /* 0x010fe20000041850 */
        /* <DEDUP_REMOVED lines=96> */
.L_x_11026:
        /* <DEDUP_REMOVED lines=8> */
.L_x_11027:
[----:B------:R-:W-:Y:S05]  /*10530*/  BSYNC.RECONVERGENT B0 ;  /* 0x0000000000007941 */ /* 0x000fea0003800200 */
.L_x_11025:
[----:B------:R-:W-:Y:S01]  /*10540*/  ISETP.GE.AND P0, PT, R10, R183, PT ;  /* 0x000000b70a00720c */ /* 0x000fe20003f06270 */
[C---:B------:R-:W-:Y:S01]  /*10550*/  IMAD.SHL.U32 R3, R174.reuse, 0x20, RZ ;  /* 0x00000020ae037824 */ /* 0x040fe200078e00ff */
[----:B------:R-:W-:Y:S01]  /*10560*/  IADD3 R10, P1, PT, R9, R180, RZ ;  /* 0x000000b4090a7210 */ /* 0x000fe20007f3e0ff */
[----:B------:R-:W-:Y:S01]  /*10570*/  VIADD R63, R61, 0xfffffffe ;  /* 0xfffffffe3d3f7836 */ /* 0x000fe20000000000 */
[----:B------:R-:W-:Y:S01]  /*10580*/  SHF.L.U64.HI R4, R174, 0x5, R175 ;  /* 0x00000005ae047819 */ /* 0x000fe200000102af */
[----:B------:R-:W-:Y:S01]  /*10590*/  BSSY.RECONVERGENT B1, `(.L_x_11028) ;  /* 0x0000124000017945 */ /* 0x000fe20003800200 */
[----:B------:R-:W-:Y:S01]  /*105a0*/  IADD3 R6, P2, PT, R3, R10, RZ ;  /* 0x0000000a03067210 */ /* 0x000fe20007f5e0ff */
[----:B------:R-:W-:-:S03]  /*105b0*/  IMAD.X R11, R8, 0x1, R181, P1 ;  /* 0x00000001080b7824 */ /* 0x000fc600008e06b5 */
[-C--:B------:R-:W-:Y:S01]  /*105c0*/  IADD3 R14, P1, PT, R6, R3.reuse, RZ ;  /* 0x00000003060e7210 */ /* 0x080fe20007f3e0ff */
[----:B------:R-:W-:Y:S02]  /*105d0*/  IMAD.X R7, R4, 0x1, R11, P2 ;  /* 0x0000000104077824 */ /* 0x000fe400010e060b */
        /* <DEDUP_REMOVED lines=13> */
[----:B------:R-:W-:Y:S01]  /*106b0*/  IADD3 R16, P2, PT, R8, R3, RZ ;  /* 0x0000000308107210 */ /* 0x000fe20007f5e0ff */
[----:B------:R-:W-:-:S02]  /*106c0*/  IMAD.X R9, R13, 0x1, R4, P1 ;  /* 0x000000010d097824 */ /* 0x000fc400008e0604 */
[----:B------:R-:W-:Y:S01]  /*106d0*/  @P0 STS.128 [R60+0x6800], RZ ;  /* 0x006800ff3c000388 */ /* 0x000fe20000000c00 */
[----:B------:R-:W-:Y:S01]  /*106e0*/  @!P0 IADD3 R18, P1, PT, R16, R3, RZ ;  /* 0x0000000310128210 */ /* 0x000fe20007f3e0ff */
[--C-:B------:R-:W-:Y:S02]  /*106f0*/  IMAD.X R17, R9, 0x1, R4.reuse, P2 ;  /* 0x0000000109117824 */ /* 0x100fe400010e0604 */
[----:B------:R-:W-:Y:S01]  /*10700*/  @!PT LDS RZ, [RZ] ;  /* 0x00000000fffff984 */ /* 0x000fe20000000800 */
[----:B------:R-:W-:Y:S01]  /*10710*/  @!PT LDS RZ, [RZ] ;  /* 0x00000000fffff984 */ /* 0x000fe20000000800 */
[----:B------:R-:W-:Y:S01]  /*10720*/  @!PT LDS RZ, [RZ] ;  /* 0x00000000fffff984 */ /* 0x000fe20000000800 */
[----:B------:R1:W-:Y:S02]  /*10730*/  @!P0 LDGSTS.E.BYPASS.LTC128B.128 [R60+0x7000], desc[UR4][R6.64] ;  /* 0x07000000063c8fae */ /* 0x0003e4000b981a04 */
[----:B------:R-:W-:Y:S01]  /*10740*/  @!P0 IMAD.X R19, R17, 0x1, R4, P1 ;  /* 0x0000000111138824 */ /* 0x000fe200008e0604 */
[----:B------:R-:W-:Y:S01]  /*10750*/  ISETP.GT.AND P1, PT, R63, R176, PT ;  /* 0x000000b03f00720c */ /* 0x000fe20003f24270 */
        /* <DEDUP_REMOVED lines=123> */
[C---:B--2---:R-:W-:Y:S08]  /*10f10*/  HMMA.16816.F32.BF16 R32, R128.reuse, R112, R32 ;  /* 0x000000708020723c */ /* 0x044ff00000041820 */
[C---:B------:R-:W-:Y:S08]  /*10f20*/  HMMA.16816.F32.BF16 R28, R128.reuse, R114, R28 ;  /* 0x00000072801c723c */ /* 0x040ff0000004181c */
[C---:B------:R-:W-:Y:S08]  /*10f30*/  HMMA.16816.F32.BF16 R12, R128.reuse, R118, R12 ;  /* 0x00000076800c723c */ /* 0x040ff0000004180c */
[C---:B----4-:R-:W-:Y:S08]  /*10f40*/  HMMA.16816.F32.BF16 R8, R128.reuse, R108, R8 ;  /* 0x0000006c8008723c */ /* 0x050ff00000041808 */
[----:B------:R-:W-:Y:S01]  /*10f50*/  HMMA.16816.F32.BF16 R4, R128, R110, R4 ;  /* 0x0000006e8004723c */ /* 0x000fe20000041804 */
[----:B------:R-:W-:Y:S06]  /*10f60*/  BAR.SYNC.DEFER_BLOCKING 0x0 ;  /* 0x0000000000007b1d */ /* 0x000fec0000010000 */
[----:B------:R-:W-:-:S13]  /*10f70*/  @!P1 BRA `(.L_x_11029) ;  /* 0x0000000800149947 */ /* 0x000fda0003800000 */
[----:B------:R-:W-:Y:S04]  /*10f80*/  BSSY.RECONVERGENT B0, `(.L_x_11030) ;  /* 0x000004a000007945 */ /* 0x000fe80003800200 */
[----:B------:R-:W-:Y:S05]  /*10f90*/  @!P6 BRA `(.L_x_11031) ;  /* 0x000000040000e947 */ /* 0x000fea0003800000 */
[----:B------:R-:W2:Y:S01]  /*10fa0*/  LD.E R112, desc[UR4][R100.64+0x170] ;  /* 0x0001700464707980 */ /* 0x000ea2000c101900 */
[----:B------:R-:W-:Y:S01]  /*10fb0*/  IADD3 R110, PT, PT, R61, -0x1, RZ ;  /* 0xffffffff3d6e7810 */ /* 0x000fe20007ffe0ff */
[----:B------:R-:W-:-:S04]  /*10fc0*/  IMAD.SHL.U32 R3, R63, 0x80, RZ ;  /* 0x000000803f037824 */ /* 0x000fc800078e00ff */
        /* <DEDUP_REMOVED lines=10> */
[----:B-1----:R-:W-:Y:S02]  /*11070*/  IMAD.MOV R111, RZ, RZ, -R103 ;  /* 0x000000ffff6f7224 */ /* 0x002fe400078e0a67 */
[----:B------:R-:W-:Y:S02]  /*11080*/  IMAD.MOV.U32 R102, RZ, RZ, RZ ;  /* 0x000000ffff667224 */ /* 0x000fe400078e00ff */
[----:B------:R-:W-:-:S04]  /*11090*/  IMAD R111, R111, R108, RZ ;  /* 0x0000006c6f6f7224 */ /* 0x000fc800078e02ff */
[----:B------:R-:W-:Y:S01]  /*110a0*/  IMAD.HI.U32 R111, R103, R111, R102 ;  /* 0x0000006f676f7227 */ /* 0x000fe200078e0066 */
[----:B------:R-:W-:Y:S02]  /*110b0*/  IABS R103, R112 ;  /* 0x0000007000677213 */ /* 0x000fe40000000000 */
[----:B------:R-:W-:Y:S02]  /*110c0*/  IABS R102, R3 ;  /* 0x0000000300667213 */ /* 0x000fe40000000000 */
[----:B------:R-:W-:Y:S01]  /*110d0*/  IADD3 R103, PT, PT, RZ, -R103, RZ ;  /* 0x80000067ff677210 */ /* 0x000fe20007ffe0ff */
[----:B------:R-:W-:Y:S01]  /*110e0*/  IMAD.HI.U32 R109, R111, R62, RZ ;  /* 0x0000003e6f6d7227 */ /* 0x000fe200078e00ff */
[----:B------:R-:W-:-:S03]  /*110f0*/  LOP3.LUT R3, R3, R112, RZ, 0x3c, !PT ;  /* 0x0000007003037212 */ /* 0x000fc600078e3cff */
[----:B------:R-:W-:Y:S01]  /*11100*/  IMAD.HI.U32 R111, R111, R102, RZ ;  /* 0x000000666f6f7227 */ /* 0x000fe200078e00ff */
[----:B------:R-:W-:-:S03]  /*11110*/  ISETP.GE.AND P6, PT, R3, RZ, PT ;  /* 0x000000ff0300720c */ /* 0x000fc60003fc6270 */
[-C--:B------:R-:W-:Y:S01]  /*11120*/  IMAD R113, R109, R103.reuse, R62 ;  /* 0x000000676d717224 */ /* 0x080fe200078e023e */
[----:B------:R-:W-:Y:S01]  /*11130*/  LOP3.LUT R62, RZ, R112, RZ, 0x33, !PT ;  /* 0x00000070ff3e7212 */ /* 0x000fe200078e33ff */
        /* <DEDUP_REMOVED lines=38> */
.L_x_11031:
        /* <DEDUP_REMOVED lines=8> */
.L_x_11032:
[----:B------:R-:W-:Y:S05]  /*11420*/  BSYNC.RECONVERGENT B0 ;  /* 0x0000000000007941 */ /* 0x000fea0003800200 */
.L_x_11030:
[C---:B------:R-:W-:Y:S01]  /*11430*/  IMAD.SHL.U32 R3, R172.reuse, 0x20, RZ ;  /* 0x00000020ac037824 */ /* 0x040fe200078e00ff */
[C---:B------:R-:W-:Y:S01]  /*11440*/  LEA R118, P1, R172.reuse, R178, 0x5 ;  /* 0x000000b2ac767211 */ /* 0x040fe200078228ff */
[----:B------:R-:W-:Y:S01]  /*11450*/  @!P0 IMAD.MOV.U32 R179, RZ, RZ, R177 ;  /* 0x000000ffffb38224 */ /* 0x000fe200078e00b1 */
[C-C-:B------:R-:W-:Y:S02]  /*11460*/  SHF.L.U64.HI R62, R172.reuse, 0x5, R173.reuse ;  /* 0x00000005ac3e7819 */ /* 0x140fe400000102ad */
[----:B------:R-:W-:Y:S02]  /*11470*/  IADD3 R116, P2, PT, R3, R118, RZ ;  /* 0x0000007603747210 */ /* 0x000fe40007f5e0ff */
[----:B------:R-:W-:Y:S01]  /*11480*/  LEA.HI.X R119, R172, R177, R173, 0x5, P1 ;  /* 0x000000b1ac777211 */ /* 0x000fe200008f2cad */
[----:B------:R-:W-:Y:S01]  /*11490*/  @!PT LDS RZ, [RZ] ;  /* 0x00000000fffff984 */ /* 0x000fe20000000800 */
[----:B------:R-:W-:Y:S01]  /*114a0*/  @!PT LDS RZ, [RZ] ;  /* 0x00000000fffff984 */ /* 0x000fe20000000800 */
[----:B------:R-:W-:Y:S01]  /*114b0*/  @!PT LDS RZ, [RZ] ;  /* 0x00000000fffff984 */ /* 0x000fe20000000800 */
[----:B------:R1:W-:Y:S01]  /*114c0*/  @!P0 LDGSTS.E.BYPASS.LTC128B.128 [R60+0x2000], desc[UR4][R178.64] ;  /* 0x02000000b23c8fae */ /* 0x0003e2000b981a04 */
[----:B------:R-:W-:-:S03]  /*114d0*/  IADD3 R112, P1, PT, R116, R3, RZ ;  /* 0x0000000374707210 */ /* 0x000fc60007f3e0ff */
        /* <DEDUP_REMOVED lines=13> */
[----:B------:R-:W-:Y:S01]  /*115b0*/  @!P0 IADD3 R114, P1, PT, R102, R3, RZ ;  /* 0x0000000366728210 */ /* 0x000fe20007f3e0ff */
[----:B------:R-:W-:Y:S01]  /*115c0*/  @!PT LDS RZ, [RZ] ;  /* 0x00000000fffff984 */ /* 0x000fe20000000800 */
[----:B------:R-:W-:Y:S01]  /*115d0*/  @!PT LDS RZ, [RZ] ;  /* 0x00000000fffff984 */ /* 0x000fe20000000800 */
[----:B------:R-:W-:Y:S01]  /*115e0*/  @!PT LDS RZ, [RZ] ;  /* 0x00000000fffff984 */ /* 0x000fe20000000800 */
[----:B------:R1:W-:Y:S02]  /*115f0*/  @!P0 LDGSTS.E.BYPASS.LTC128B.128 [R60+0x3000], desc[UR4][R116.64] ;  /* 0x03000000743c8fae */ /* 0x0003e4000b981a04 */
        /* <DEDUP_REMOVED lines=29> */
.L_x_11029:
[----:B------:R-:W-:Y:S05]  /*117d0*/  BSYNC.RECONVERGENT B1 ;  /* 0x0000000000017941 */ /* 0x000fea0003800200 */
.L_x_11028:
[----:B-1----:R-:W-:Y:S01]  /*117e0*/  IMAD R60, R61, 0x80, R124 ;  /* 0x000000803d3c7824 */ /* 0x002fe200078e027c */
[----:B------:R-:W-:-:S03]  /*117f0*/  LOP3.LUT R188, R188, 0xfffffffe, RZ, 0xc0, !PT ;  /* 0xfffffffebcbc7812 */ /* 0x000fc600078ec0ff */
[C---:B------:R-:W-:Y:S02]  /*11800*/  VIADD R62, R60.reuse, 0xffffff00 ;  /* 0xffffff003c3e7836 */ /* 0x040fe40000000000 */
[----:B------:R-:W-:-:S03]  /*11810*/  VIADD R3, R60, 0xffffff01 ;  /* 0xffffff013c037836 */ /* 0x000fc60000000000 */
[C---:B------:R-:W-:Y:S02]  /*11820*/  ISETP.GE.AND P2, PT, R62.reuse, R194, PT ;  /* 0x000000c23e00720c */ /* 0x040fe40003f46270 */
[----:B------:R-:W-:Y:S02]  /*11830*/  ISETP.GE.AND P4, PT, R62, R189, PT ;  /* 0x000000bd3e00720c */ /* 0x000fe40003f86270 */
[----:B------:R-:W-:Y:S02]  /*11840*/  FSEL R104, R104, -INF , P2 ;  /* 0xff80000068687808 */ /* 0x000fe40001000000 */
[-C--:B------:R-:W-:Y:S02]  /*11850*/  ISETP.GE.AND P2, PT, R3, R192.reuse, PT ;  /* 0x000000c00300720c */ /* 0x080fe40003f46270 */
[C---:B------:R-:W-:Y:S02]  /*11860*/  ISETP.GE.AND P0, PT, R62.reuse, R193, PT ;  /* 0x000000c13e00720c */ /* 0x040fe40003f06270 */
[----:B------:R-:W-:Y:S01]  /*11870*/  ISETP.GE.AND P3, PT, R62, R192, PT ;  /* 0x000000c03e00720c */ /* 0x000fe20003f66270 */
[----:B------:R-:W-:Y:S01]  /*11880*/  VIADD R62, R60, 0xffffff08 ;  /* 0xffffff083c3e7836 */ /* 0x000fe20000000000 */
[----:B------:R-:W-:-:S02]  /*11890*/  FSEL R106, R106, -INF , P0 ;  /* 0xff8000006a6a7808 */ /* 0x000fc40000000000 */
[C---:B------:R-:W-:Y:S02]  /*118a0*/  ISETP.GE.AND P1, PT, R3.reuse, R194, PT ;  /* 0x000000c20300720c */ /* 0x040fe40003f26270 */
[----:B------:R-:W-:Y:S02]  /*118b0*/  ISETP.GE.AND P0, PT, R62, R189, PT ;  /* 0x000000bd3e00720c */ /* 0x000fe40003f06270 */
[C---:B------:R-:W-:Y:S02]  /*118c0*/  ISETP.GE.AND P5, PT, R3.reuse, R193, PT ;  /* 0x000000c10300720c */ /* 0x040fe40003fa6270 */
[----:B------:R-:W-:Y:S02]  /*118d0*/  @P2 LOP3.LUT R188, R188, 0x1, RZ, 0xfc, !PT ;  /* 0x00000001bcbc2812 */ /* 0x000fe400078efcff */
[----:B------:R-:W-:Y:S01]  /*118e0*/  ISETP.GE.AND P6, PT, R3, R189, PT ;  /* 0x000000bd0300720c */ /* 0x000fe20003fc6270 */
[----:B------:R-:W-:Y:S01]  /*118f0*/  VIADD R3, R60, 0xffffff09 ;  /* 0xffffff093c037836 */ /* 0x000fe20000000000 */
[----:B------:R-:W-:-:S02]  /*11900*/  LOP3.LUT R188, R188, 0xfffffffd, RZ, 0xc0, !PT ;  /* 0xfffffffdbcbc7812 */ /* 0x000fc400078ec0ff */
[----:B------:R-:W-:Y:S02]  /*11910*/  FSEL R217, R104, -INF , !P4 ;  /* 0xff80000068d97808 */ /* 0x000fe40006000000 */
[----:B------:R-:W-:Y:S02]  /*11920*/  FSEL R211, R106, -INF , !P3 ;  /* 0xff8000006ad37808 */ /* 0x000fe40005800000 */
[----:B------:R-:W-:Y:S02]  /*11930*/  @P0 LOP3.LUT R188, R188, 0x2, RZ, 0xfc, !PT ;  /* 0x00000002bcbc0812 */ /* 0x000fe400078efcff */
[----:B------:R-:W-:Y:S02]  /*11940*/  ISETP.GE.AND P4, PT, R62, R194, PT ;  /* 0x000000c23e00720c */ /* 0x000fe40003f86270 */
[----:B------:R-:W-:Y:S02]  /*11950*/  FSEL R105, R105, -INF , P1 ;  /* 0xff80000069697808 */ /* 0x000fe40000800000 */
[----:B------:R-:W-:-:S02]  /*11960*/  LOP3.LUT P3, RZ, R188, 0x1, RZ, 0xc0, !PT ;  /* 0x00000001bcff7812 */ /* 0x000fc4000786c0ff */
[----:B------:R-:W-:Y:S02]  /*11970*/  FSEL R107, R107, -INF , P5 ;  /* 0xff8000006b6b7808 */ /* 0x000fe40002800000 */
[----:B------:R-:W-:Y:S02]  /*11980*/  FSEL R215, R105, -INF , !P6 ;  /* 0xff80000069d77808 */ /* 0x000fe40007000000 */
[----:B------:R-:W-:Y:S02]  /*11990*/  FSEL R209, R107, -INF , !P3 ;  /* 0xff8000006bd17808 */ /* 0x000fe40005800000 */
[----:B------:R-:W-:Y:S01]  /*119a0*/  FSEL R221, R64, -INF , P4 ;  /* 0xff80000040dd7808 */ /* 0x000fe20002000000 */
[----:B------:R-:W-:Y:S01]  /*119b0*/  VIADD R64, R60, 0xffffff10 ;  /* 0xffffff103c407836 */ /* 0x000fe20000000000 */
[----:B------:R-:W-:Y:S02]  /*119c0*/  ISETP.GE.AND P0, PT, R62, R193, PT ;  /* 0x000000c13e00720c */ /* 0x000fe40003f06270 */
[----:B------:R-:W-:-:S02]  /*119d0*/  ISETP.GE.AND P1, PT, R3, R194, PT ;  /* 0x000000c20300720c */ /* 0x000fc40003f26270 */
[C---:B------:R-:W-:Y:S02]  /*119e0*/  ISETP.GE.AND P6, PT, R3.reuse, R189, PT ;  /* 0x000000bd0300720c */ /* 0x040fe40003fc6270 */
[C---:B------:R-:W-:Y:S02]  /*119f0*/  ISETP.GE.AND P3, PT, R3.reuse, R193, PT ;  /* 0x000000c10300720c */ /* 0x040fe40003f66270 */
[----:B------:R-:W-:Y:S01]  /*11a00*/  ISETP.GE.AND P5, PT, R3, R192, PT ;  /* 0x000000c00300720c */ /* 0x000fe20003fa6270 */
[----:B------:R-:W-:Y:S01]  /*11a10*/  VIADD R3, R60, 0xffffff11 ;  /* 0xffffff113c037836 */ /* 0x000fe20000000000 */
[----:B------:R-:W-:Y:S02]  /*11a20*/  LOP3.LUT P4, RZ, R188, 0x2, RZ, 0xc0, !PT ;  /* 0x00000002bcff7812 */ /* 0x000fe4000788c0ff */
[----:B------:R-:W-:Y:S02]  /*11a30*/  FSEL R66, R66, -INF , P0 ;  /* 0xff80000042427808 */ /* 0x000fe40000000000 */
[----:B------:R-:W-:-:S02]  /*11a40*/  FSEL R65, R65, -INF , P1 ;  /* 0xff80000041417808 */ /* 0x000fc40000800000 */
[----:B------:R-:W-:Y:S02]  /*11a50*/  FSEL R67, R67, -INF , P3 ;  /* 0xff80000043437808 */ /* 0x000fe40001800000 */
[----:B------:R-:W-:Y:S02]  /*11a60*/  ISETP.GE.AND P0, PT, R64, R189, PT ;  /* 0x000000bd4000720c */ /* 0x000fe40003f06270 */
[C---:B------:R-:W-:Y:S02]  /*11a70*/  ISETP.GE.AND P1, PT, R3.reuse, R194, PT ;  /* 0x000000c20300720c */ /* 0x040fe40003f26270 */
[----:B------:R-:W-:Y:S02]  /*11a80*/  ISETP.GE.AND P3, PT, R3, R193, PT ;  /* 0x000000c10300720c */ /* 0x000fe40003f66270 */
[----:B------:R-:W-:Y:S02]  /*11a90*/  FSEL R221, R221, -INF , !P4 ;  /* 0xff800000dddd7808 */ /* 0x000fe40006000000 */
[----:B------:R-:W-:-:S02]  /*11aa0*/  ISETP.GE.AND P2, PT, R62, R192, PT ;  /* 0x000000c03e00720c */ /* 0x000fc40003f46270 */
[----:B------:R-:W-:Y:S02]  /*11ab0*/  ISETP.GE.AND P4, PT, R64, R194, PT ;  /* 0x000000c24000720c */ /* 0x000fe40003f86270 */
[----:B------:R-:W-:Y:S02]  /*11ac0*/  FSEL R219, R65, -INF , !P6 ;  /* 0xff80000041db7808 */ /* 0x000fe40007000000 */
[----:B------:R-:W-:Y:S02]  /*11ad0*/  FSEL R207, R67, -INF , !P5 ;  /* 0xff80000043cf7808 */ /* 0x000fe40006800000 */
[----:B------:R-:W-:Y:S02]  /*11ae0*/  P2R R62, PR, RZ, 0x1 ;  /* 0x00000001ff3e7803 */ /* 0x000fe40000000000 */
[C---:B------:R-:W-:Y:S02]  /*11af0*/  ISETP.GE.AND P6, PT, R3.reuse, R189, PT ;  /* 0x000000bd0300720c */ /* 0x040fe40003fc6270 */
[----:B------:R-:W-:Y:S01]  /*11b00*/  ISETP.GE.AND P5, PT, R3, R192, PT ;  /* 0x000000c00300720c */ /* 0x000fe20003fa6270 */
[----:B------:R-:W-:Y:S01]  /*11b10*/  VIADD R3, R60, 0xffffff19 ;  /* 0xffffff193c037836 */ /* 0x000fe20000000000 */
[----:B------:R-:W-:-:S02]  /*11b20*/  FSEL R57, R57, -INF , P1 ;  /* 0xff80000039397808 */ /* 0x000fc40000800000 */
[----:B------:R-:W-:Y:S02]  /*11b30*/  FSEL R59, R59, -INF , P3 ;  /* 0xff8000003b3b7808 */ /* 0x000fe40001800000 */
[----:B------:R-:W-:Y:S02]  /*11b40*/  FSEL R56, R56, -INF , P4 ;  /* 0xff80000038387808 */ /* 0x000fe40002000000 */
[----:B------:R-:W-:Y:S01]  /*11b50*/  ISETP.NE.AND P4, PT, R62, RZ, PT ;  /* 0x000000ff3e00720c */ /* 0x000fe20003f85270 */
[----:B------:R-:W-:Y:S01]  /*11b60*/  VIADD R62, R60, 0xffffff18 ;  /* 0xffffff183c3e7836 */ /* 0x000fe20000000000 */
[----:B------:R-:W-:Y:S02]  /*11b70*/  ISETP.GE.AND P0, PT, R64, R193, PT ;  /* 0x000000c14000720c */ /* 0x000fe40003f06270 */
[----:B------:R-:W-:Y:S02]  /*11b80*/  FSEL R57, R57, -INF , !P6 ;  /* 0xff80000039397808 */ /* 0x000fe40007000000 */
[----:B------:R-:W-:-:S02]  /*11b90*/  FSEL R201, R59, -INF , !P5 ;  /* 0xff8000003bc97808 */ /* 0x000fc40006800000 */
[C---:B------:R-:W-:Y:S02]  /*11ba0*/  ISETP.GE.AND P1, PT, R3.reuse, R194, PT ;  /* 0x000000c20300720c */ /* 0x040fe40003f26270 */
[C---:B------:R-:W-:Y:S02]  /*11bb0*/  ISETP.GE.AND P6, PT, R3.reuse, R189, PT ;  /* 0x000000bd0300720c */ /* 0x040fe40003fc6270 */
[C---:B------:R-:W-:Y:S02]  /*11bc0*/  ISETP.GE.AND P3, PT, R3.reuse, R193, PT ;  /* 0x000000c10300720c */ /* 0x040fe40003f66270 */
[----:B------:R-:W-:Y:S02]  /*11bd0*/  ISETP.GE.AND P5, PT, R3, R192, PT ;  /* 0x000000c00300720c */ /* 0x000fe40003fa6270 */
[----:B------:R-:W2:Y:S01]  /*11be0*/  LD.E R3, desc[UR4][R100.64+0xdc] ;  /* 0x0000dc0464037980 */ /* 0x000ea2000c101900 */
[----:B------:R-:W-:Y:S02]  /*11bf0*/  FSEL R58, R58, -INF , P0 ;  /* 0xff8000003a3a7808 */ /* 0x000fe40000000000 */
[----:B------:R-:W-:-:S02]  /*11c00*/  ISETP.GE.AND P0, PT, R62, R189, PT ;  /* 0x000000bd3e00720c */ /* 0x000fc40003f06270 */
[----:B------:R-:W-:Y:S02]  /*11c10*/  FSEL R113, R56, -INF , !P4 ;  /* 0xff80000038717808 */ /* 0x000fe40006000000 */
[----:B------:R-:W-:Y:S02]  /*11c20*/  ISETP.GE.AND P4, PT, R62, R194, PT ;  /* 0x000000c23e00720c */ /* 0x000fe40003f86270 */
[----:B------:R-:W-:Y:S02]  /*11c30*/  P2R R56, PR, RZ, 0x1 ;  /* 0x00000001ff387803 */ /* 0x000fe40000000000 */
[----:B------:R-:W-:Y:S02]  /*11c40*/  FSEL R203, R52, -INF , P4 ;  /* 0xff80000034cb7808 */ /* 0x000fe40002000000 */
[----:B------:R-:W-:Y:S01]  /*11c50*/  ISETP.NE.AND P4, PT, R56, RZ, PT ;  /* 0x000000ff3800720c */ /* 0x000fe20003f85270 */
[----:B------:R-:W-:Y:S01]  /*11c60*/  VIADD R56, R60, 0xffffff20 ;  /* 0xffffff203c387836 */ /* 0x000fe20000000000 */
[----:B------:R-:W-:Y:S01]  /*11c70*/  ISETP.GE.AND P0, PT, R62, R193, PT ;  /* 0x000000c13e00720c */ /* 0x000fe20003f06270 */
        /* <DEDUP_REMOVED lines=8> */
[-C--:B------:R-:W-:Y:S02]  /*11d00*/  ISETP.GE.AND P4, PT, R56, R194.reuse, PT ;  /* 0x000000c23800720c */ /* 0x080fe40003f86270 */
[----:B------:R-:W-:Y:S02]  /*11d10*/  P2R R53, PR, RZ, 0x1 ;  /* 0x00000001ff357803 */ /* 0x000fe40000000000 */
[C---:B------:R-:W-:Y:S02]  /*11d20*/  ISETP.GE.AND P1, PT, R52.reuse, R194, PT ;  /* 0x000000c23400720c */ /* 0x040fe40003f26270 */
[C---:B------:R-:W-:Y:S02]  /*11d30*/  ISETP.GE.AND P6, PT, R52.reuse, R189, PT ;  /* 0x000000bd3400720c */ /* 0x040fe40003fc6270 */
[CC--:B------:R-:W-:Y:S02]  /*11d40*/  ISETP.GE.AND P3, PT, R52.reuse, R193.reuse, PT ;  /* 0x000000c13400720c */ /* 0x0c0fe40003f66270 */
[----:B------:R-:W-:Y:S01]  /*11d50*/  ISETP.GE.AND P5, PT, R52, R192, PT ;  /* 0x000000c03400720c */ /* 0x000fe20003fa6270 */
[----:B------:R-:W-:Y:S01]  /*11d60*/  VIADD R52, R60, 0xffffff28 ;  /* 0xffffff283c347836 */ /* 0x000fe20000000000 */
[----:B------:R-:W-:-:S02]  /*11d70*/  ISETP.GE.AND P0, PT, R56, R193, PT ;  /* 0x000000c13800720c */ /* 0x000fc40003f06270 */
[----:B------:R-:W-:Y:S01]  /*11d80*/  FSEL R117, R48, -INF , P4 ;  /* 0xff80000030757808 */ /* 0x000fe20002000000 */
[----:B------:R-:W-:Y:S01]  /*11d90*/  VIADD R48, R60, 0xffffff29 ;  /* 0xffffff293c307836 */ /* 0x000fe20000000000 */
[----:B------:R-:W-:Y:S02]  /*11da0*/  ISETP.NE.AND P4, PT, R53, RZ, PT ;  /* 0x000000ff3500720c */ /* 0x000fe40003f85270 */
[----:B------:R-:W-:Y:S02]  /*11db0*/  FSEL R50, R50, -INF , P0 ;  /* 0xff80000032327808 */ /* 0x000fe40000000000 */
[----:B------:R-:W-:Y:S02]  /*11dc0*/  FSEL R179, R49, -INF , P1 ;  /* 0xff80000031b37808 */ /* 0x000fe40000800000 */
[----:B------:R-:W-:Y:S02]  /*11dd0*/  FSEL R51, R51, -INF , P3 ;  /* 0xff80000033337808 */ /* 0x000fe40001800000 */
[----:B------:R-:W-:-:S02]  /*11de0*/  ISETP.GE.AND P0, PT, R52, R189, PT ;  /* 0x000000bd3400720c */ /* 0x000fc40003f06270 */
[----:B------:R-:W-:Y:S02]  /*11df0*/  FSEL R117, R117, -INF , !P4 ;  /* 0xff80000075757808 */ /* 0x000fe40006000000 */
[----:B------:R-:W-:Y:S02]  /*11e00*/  FSEL R179, R179, -INF , !P6 ;  /* 0xff800000b3b37808 */ /* 0x000fe40007000000 */
[----:B------:R-:W-:Y:S02]  /*11e10*/  FSEL R115, R51, -INF , !P5 ;  /* 0xff80000033737808 */ /* 0x000fe40006800000 */
[-C--:B------:R-:W-:Y:S02]  /*11e20*/  ISETP.GE.AND P4, PT, R52, R194.reuse, PT ;  /* 0x000000c23400720c */ /* 0x080fe40003f86270 */
[----:B------:R-:W-:Y:S02]  /*11e30*/  P2R R49, PR, RZ, 0x1 ;  /* 0x00000001ff317803 */ /* 0x000fe40000000000 */
[----:B------:R-:W-:-:S02]  /*11e40*/  ISETP.GE.AND P1, PT, R48, R194, PT ;  /* 0x000000c23000720c */ /* 0x000fc40003f26270 */
[C---:B------:R-:W-:Y:S02]  /*11e50*/  ISETP.GE.AND P6, PT, R48.reuse, R189, PT ;  /* 0x000000bd3000720c */ /* 0x040fe40003fc6270 */
[CC--:B------:R-:W-:Y:S02]  /*11e60*/  ISETP.GE.AND P3, PT, R48.reuse, R193.reuse, PT ;  /* 0x000000c13000720c */ /* 0x0c0fe40003f66270 */
[----:B------:R-:W-:Y:S01]  /*11e70*/  ISETP.GE.AND P5, PT, R48, R192, PT ;  /* 0x000000c03000720c */ /* 0x000fe20003fa6270 */
[----:B------:R-:W-:Y:S01]  /*11e80*/  VIADD R48, R60, 0xffffff30 ;  /* 0xffffff303c307836 */ /* 0x000fe20000000000 */
[----:B------:R-:W-:Y:S02]  /*11e90*/  ISETP.GE.AND P0, PT, R52, R193, PT ;  /* 0x000000c13400720c */ /* 0x000fe40003f06270 */
[----:B------:R-:W-:Y:S01]  /*11ea0*/  FSEL R195, R44, -INF , P4 ;  /* 0xff8000002cc37808 */ /* 0x000fe20002000000 */
[----:B------:R-:W-:Y:S01]  /*11eb0*/  VIADD R44, R60, 0xffffff31 ;  /* 0xffffff313c2c7836 */ /* 0x000fe20000000000 */
[----:B------:R-:W-:-:S02]  /*11ec0*/  ISETP.NE.AND P4, PT, R49, RZ, PT ;  /* 0x000000ff3100720c */ /* 0x000fc40003f85270 */
[----:B------:R-:W-:Y:S02]  /*11ed0*/  FSEL R46, R46, -INF , P0 ;  /* 0xff8000002e2e7808 */ /* 0x000fe40000000000 */
[----:B------:R-:W-:Y:S02]  /*11ee0*/  FSEL R197, R45, -INF , P1 ;  /* 0xff8000002dc57808 */ /* 0x000fe40000800000 */
[----:B------:R-:W-:Y:S02]  /*11ef0*/  FSEL R47, R47, -INF , P3 ;  /* 0xff8000002f2f7808 */ /* 0x000fe40001800000 */
[----:B------:R-:W-:Y:S02]  /*11f00*/  ISETP.GE.AND P0, PT, R48, R189, PT ;  /* 0x000000bd3000720c */ /* 0x000fe40003f06270 */
[----:B------:R-:W-:Y:S02]  /*11f10*/  FSEL R195, R195, -INF , !P4 ;  /* 0xff800000c3c37808 */ /* 0x000fe40006000000 */
[----:B------:R-:W-:-:S02]  /*11f20*/  FSEL R197, R197, -INF , !P6 ;  /* 0xff800000c5c57808 */ /* 0x000fc40007000000 */
[----:B------:R-:W-:Y:S02]  /*11f30*/  FSEL R149, R47, -INF , !P5 ;  /* 0xff8000002f957808 */ /* 0x000fe40006800000 */
[-C--:B------:R-:W-:Y:S02]  /*11f40*/  ISETP.GE.AND P4, PT, R48, R194.reuse, PT ;  /* 0x000000c23000720c */ /* 0x080fe40003f86270 */
[----:B------:R-:W-:Y:S02]  /*11f50*/  P2R R45, PR, RZ, 0x1 ;  /* 0x00000001ff2d7803 */ /* 0x000fe40000000000 */
[C---:B------:R-:W-:Y:S02]  /*11f60*/  ISETP.GE.AND P1, PT, R44.reuse, R194, PT ;  /* 0x000000c22c00720c */ /* 0x040fe40003f26270 */
[C---:B------:R-:W-:Y:S02]  /*11f70*/  ISETP.GE.AND P6, PT, R44.reuse, R189, PT ;  /* 0x000000bd2c00720c */ /* 0x040fe40003fc6270 */
[----:B------:R-:W-:-:S02]  /*11f80*/  ISETP.GE.AND P3, PT, R44, R193, PT ;  /* 0x000000c12c00720c */ /* 0x000fc40003f66270 */
[----:B------:R-:W-:Y:S01]  /*11f90*/  ISETP.GE.AND P5, PT, R44, R192, PT ;  /* 0x000000c02c00720c */ /* 0x000fe20003fa6270 */
[----:B------:R-:W-:Y:S01]  /*11fa0*/  VIADD R44, R60, 0xffffff38 ;  /* 0xffffff383c2c7836 */ /* 0x000fe20000000000 */
[----:B------:R-:W-:Y:S02]  /*11fb0*/  ISETP.GE.AND P0, PT, R48, R193, PT ;  /* 0x000000c13000720c */ /* 0x000fe40003f06270 */
[----:B------:R-:W-:Y:S01]  /*11fc0*/  FSEL R141, R40, -INF , P4 ;  /* 0xff800000288d7808 */ /* 0x000fe20002000000 */
[----:B------:R-:W-:Y:S01]  /*11fd0*/  VIADD R40, R60, 0xffffff39 ;  /* 0xffffff393c287836 */ /* 0x000fe20000000000 */
[----:B------:R-:W-:Y:S02]  /*11fe0*/  ISETP.NE.AND P4, PT, R45, RZ, PT ;  /* 0x000000ff2d00720c */ /* 0x000fe40003f85270 */
[----:B------:R-:W-:Y:S02]  /*11ff0*/  FSEL R42, R42, -INF , P0 ;  /* 0xff8000002a2a7808 */ /* 0x000fe40000000000 */
[----:B------:R-:W-:-:S02]  /*12000*/  FSEL R153, R41, -INF , P1 ;  /* 0xff80000029997808 */ /* 0x000fc40000800000 */
[----:B------:R-:W-:Y:S02]  /*12010*/  FSEL R43, R43, -INF , P3 ;  /* 0xff8000002b2b7808 */ /* 0x000fe40001800000 */
[C---:B------:R-:W-:Y:S02]  /*12020*/  ISETP.GE.AND P0, PT, R44.reuse, R189, PT ;  /* 0x000000bd2c00720c */ /* 0x040fe40003f06270 */
[----:B------:R-:W-:Y:S02]  /*12030*/  FSEL R141, R141, -INF , !P4 ;  /* 0xff8000008d8d7808 */ /* 0x000fe40006000000 */
[----:B------:R-:W-:Y:S02]  /*12040*/  FSEL R153, R153, -INF , !P6 ;  /* 0xff80000099997808 */ /* 0x000fe40007000000 */
[----:B------:R-:W-:Y:S02]  /*12050*/  FSEL R147, R43, -INF , !P5 ;  /* 0xff8000002b937808 */ /* 0x000fe40006800000 */
[----:B------:R-:W-:-:S02]  /*12060*/  ISETP.GE.AND P4, PT, R44, R194, PT ;  /* 0x000000c22c00720c */ /* 0x000fc40003f86270 */
        /* <DEDUP_REMOVED lines=45> */
[----:B------:R-:W-:Y:S02]  /*12340*/  FSEL R30, R30, -INF , P0 ;  /* 0xff8000001e1e7808 */ /* 0x000fe40000000000 */
[----:B------:R-:W-:Y:S02]  /*12350*/  FSEL R139, R29, -INF , P1 ;  /* 0xff8000001d8b7808 */ /* 0x000fe40000800000 */
[----:B------:R-:W-:-:S02]  /*12360*/  FSEL R31, R31, -INF , P3 ;  /* 0xff8000001f1f7808 */ /* 0x000fc40001800000 */
[----:B------:R-:W-:Y:S02]  /*12370*/  ISETP.GE.AND P0, PT, R32, R189, PT ;  /* 0x000000bd2000720c */ /* 0x000fe40003f06270 */
[----:B------:R-:W-:Y:S02]  /*12380*/  FSEL R139, R139, -INF , !P6 ;  /* 0xff8000008b8b7808 */ /* 0x000fe40007000000 */
[----:B------:R-:W-:Y:S02]  /*12390*/  FSEL R123, R31, -INF , !P5 ;  /* 0xff8000001f7b7808 */ /* 0x000fe40006800000 */
[----:B------:R-:W-:Y:S02]  /*123a0*/  ISETP.NE.AND P4, PT, R33, RZ, PT ;  /* 0x000000ff2100720c */ /* 0x000fe40003f85270 */
[----:B------:R-:W-:Y:S02]  /*123b0*/  P2R R29, PR, RZ, 0x1 ;  /* 0x00000001ff1d7803 */ /* 0x000fe40000000000 */
[----:B------:R-:W-:-:S02]  /*123c0*/  ISETP.GE.AND P1, PT, R28, R194, PT ;  /* 0x000000c21c00720c */ /* 0x000fc40003f26270 */
[C---:B------:R-:W-:Y:S02]  /*123d0*/  ISETP.GE.AND P6, PT, R28.reuse, R189, PT ;  /* 0x000000bd1c00720c */ /* 0x040fe40003fc6270 */
[CC--:B------:R-:W-:Y:S02]  /*123e0*/  ISETP.GE.AND P3, PT, R28.reuse, R193.reuse, PT ;  /* 0x000000c11c00720c */ /* 0x0c0fe40003f66270 */
[-C--:B------:R-:W-:Y:S01]  /*123f0*/  ISETP.GE.AND P5, PT, R28, R192.reuse, PT ;  /* 0x000000c01c00720c */ /* 0x080fe20003fa6270 */
[----:B------:R-:W-:Y:S01]  /*12400*/  VIADD R28, R60, 0xffffff58 ;  /* 0xffffff583c1c7836 */ /* 0x000fe20000000000 */
[----:B------:R-:W-:Y:S02]  /*12410*/  FSEL R213, R66, -INF , !P2 ;  /* 0xff80000042d57808 */ /* 0x000fe40005000000 */
[----:B------:R-:W-:Y:S02]  /*12420*/  ISETP.GE.AND P0, PT, R32, R193, PT ;  /* 0x000000c12000720c */ /* 0x000fe40003f06270 */
[----:B------:R-:W-:-:S02]  /*12430*/  ISETP.GE.AND P2, PT, R64, R192, PT ;  /* 0x000000c04000720c */ /* 0x000fc40003f46270 */
[----:B------:R-:W-:Y:S02]  /*12440*/  FSEL R137, R137, -INF , !P4 ;  /* 0xff80000089897808 */ /* 0x000fe40006000000 */
[----:B------:R-:W-:Y:S02]  /*12450*/  ISETP.GE.AND P4, PT, R32, R194, PT ;  /* 0x000000c22000720c */ /* 0x000fe40003f86270 */
[----:B------:R-:W-:Y:S02]  /*12460*/  FSEL R26, R26, -INF , P0 ;  /* 0xff8000001a1a7808 */ /* 0x000fe40000000000 */
[----:B------:R-:W-:Y:S02]  /*12470*/  FSEL R105, R58, -INF , !P2 ;  /* 0xff8000003a697808 */ /* 0x000fe40005000000 */
[----:B------:R-:W-:Y:S02]  /*12480*/  ISETP.GE.AND P0, PT, R28, R189, PT ;  /* 0x000000bd1c00720c */ /* 0x000fe40003f06270 */
[----:B------:R-:W-:-:S02]  /*12490*/  ISETP.GE.AND P2, PT, R62, R192, PT ;  /* 0x000000c03e00720c */ /* 0x000fc40003f46270 */
[----:B------:R-:W-:Y:S01]  /*124a0*/  FSEL R53, R24, -INF , P4 ;  /* 0xff80000018357808 */ /* 0x000fe20002000000 */
[----:B------:R-:W-:Y:S01]  /*124b0*/  VIADD R24, R60, 0xffffff59 ;  /* 0xffffff593c187836 */ /* 0x000fe20000000000 */
[----:B------:R-:W-:Y:S02]  /*124c0*/  FSEL R111, R54, -INF , !P2 ;  /* 0xff800000366f7808 */ /* 0x000fe40005000000 */
[----:B------:R-:W-:Y:S02]  /*124d0*/  ISETP.GE.AND P2, PT, R56, R192, PT ;  /* 0x000000c03800720c */ /* 0x000fe40003f46270 */
[----:B------:R-:W-:Y:S02]  /*124e0*/  FSEL R27, R27, -INF , P3 ;  /* 0xff8000001b1b7808 */ /* 0x000fe40001800000 */
[----:B------:R-:W-:Y:S02]  /*124f0*/  LOP3.LUT R188, R188, 0xfffffffe, RZ, 0xc0, !PT ;  /* 0xfffffffebcbc7812 */ /* 0x000fe400078ec0ff */
[----:B------:R-:W-:-:S02]  /*12500*/  ISETP.GE.AND P3, PT, R24, R189, PT ;  /* 0x000000bd1800720c */ /* 0x000fc40003f66270 */
[----:B------:R-:W-:Y:S02]  /*12510*/  FSEL R121, R50, -INF , !P2 ;  /* 0xff80000032797808 */ /* 0x000fe40005000000 */
[-C--:B------:R-:W-:Y:S02]  /*12520*/  ISETP.GE.AND P2, PT, R52, R192.reuse, PT ;  /* 0x000000c03400720c */ /* 0x080fe40003f46270 */
[----:B------:R-:W-:Y:S02]  /*12530*/  @P0 LOP3.LUT R188, R188, 0x1, RZ, 0xfc, !PT ;  /* 0x00000001bcbc0812 */ /* 0x000fe400078efcff */
[----:B------:R-:W-:Y:S02]  /*12540*/  FSEL R159, R46, -INF , !P2 ;  /* 0xff8000002e9f7808 */ /* 0x000fe40005000000 */
[----:B------:R-:W-:Y:S02]  /*12550*/  ISETP.GE.AND P2, PT, R48, R192, PT ;  /* 0x000000c03000720c */ /* 0x000fe40003f46270 */
[----:B------:R-:W-:-:S02]  /*12560*/  FSEL R59, R27, -INF , !P5 ;  /* 0xff8000001b3b7808 */ /* 0x000fc40006800000 */
[C---:B------:R-:W-:Y:S02]  /*12570*/  LOP3.LUT P5, RZ, R188.reuse, 0x1, RZ, 0xc0, !PT ;  /* 0x00000001bcff7812 */ /* 0x040fe400078ac0ff */
[----:B------:R-:W-:Y:S02]  /*12580*/  FSEL R25, R25, -INF , P1 ;  /* 0xff80000019197808 */ /* 0x000fe40000800000 */
[----:B------:R-:W-:Y:S02]  /*12590*/  LOP3.LUT R188, R188, 0xfffffffd, RZ, 0xc0, !PT ;  /* 0xfffffffdbcbc7812 */ /* 0x000fe400078ec0ff */
[----:B------:R-:W-:Y:S02]  /*125a0*/  FSEL R145, R42, -INF , !P2 ;  /* 0xff8000002a917808 */ /* 0x000fe40005000000 */
[----:B------:R-:W-:Y:S02]  /*125b0*/  ISETP.GE.AND P2, PT, R44, R192, PT ;  /* 0x000000c02c00720c */ /* 0x000fe40003f46270 */
[----:B------:R-:W-:-:S02]  /*125c0*/  FSEL R65, R25, -INF , !P6 ;  /* 0xff80000019417808 */ /* 0x000fc40007000000 */
[----:B------:R-:W-:Y:S02]  /*125d0*/  @P3 LOP3.LUT R188, R188, 0x2, RZ, 0xfc, !PT ;  /* 0x00000002bcbc3812 */ /* 0x000fe400078efcff */
[----:B------:R-:W-:Y:S02]  /*125e0*/  ISETP.NE.AND P4, PT, R29, RZ, PT ;  /* 0x000000ff1d00720c */ /* 0x000fe40003f85270 */
[C---:B------:R-:W-:Y:S02]  /*125f0*/  ISETP.GE.AND P1, PT, R24.reuse, R194, PT ;  /* 0x000000c21800720c */ /* 0x040fe40003f26270 */
[CC--:B------:R-:W-:Y:S02]  /*12600*/  ISETP.GE.AND P3, PT, R24.reuse, R193.reuse, PT ;  /* 0x000000c11800720c */ /* 0x0c0fe40003f66270 */
[----:B------:R-:W-:Y:S01]  /*12610*/  ISETP.GE.AND P6, PT, R24, R192, PT ;  /* 0x000000c01800720c */ /* 0x000fe20003fc6270 */
[----:B------:R-:W-:Y:S01]  /*12620*/  VIADD R24, R60, 0xffffff60 ;  /* 0xffffff603c187836 */ /* 0x000fe20000000000 */
[----:B------:R-:W-:-:S02]  /*12630*/  ISETP.GE.AND P0, PT, R28, R193, PT ;  /* 0x000000c11c00720c */ /* 0x000fc40003f06270 */
[----:B------:R-:W-:Y:S02]  /*12640*/  FSEL R151, R38, -INF , !P2 ;  /* 0xff80000026977808 */ /* 0x000fe40005000000 */
[----:B------:R-:W-:Y:S02]  /*12650*/  ISETP.GE.AND P2, PT, R40, R192, PT ;  /* 0x000000c02800720c */ /* 0x000fe40003f46270 */
[----:B------:R-:W-:Y:S02]  /*12660*/  FSEL R53, R53, -INF , !P4 ;  /* 0xff80000035357808 */ /* 0x000fe40006000000 */
[----:B------:R-:W-:Y:S02]  /*12670*/  ISETP.GE.AND P4, PT, R28, R194, PT ;  /* 0x000000c21c00720c */ /* 0x000fe40003f86270 */
[----:B------:R-:W-:Y:S02]  /*12680*/  FSEL R22, R22, -INF , P0 ;  /* 0xff80000016167808 */ /* 0x000fe40000000000 */
[----:B------:R-:W-:-:S02]  /*12690*/  ISETP.GE.AND P0, PT, R24, R189, PT ;  /* 0x000000bd1800720c */ /* 0x000fc40003f06270 */
[----:B------:R-:W-:Y:S02]  /*126a0*/  FSEL R133, R34, -INF , !P2 ;  /* 0xff80000022857808 */ /* 0x000fe40005000000 */
[----:B------:R-:W-:Y:S02]  /*126b0*/  ISETP.GE.AND P2, PT, R36, R192, PT ;  /* 0x000000c02400720c */ /* 0x000fe40003f46270 */
[----:B------:R-:W-:Y:S01]  /*126c0*/  FSEL R67, R20, -INF , P4 ;  /* 0xff80000014437808 */ /* 0x000fe20002000000 */
[----:B------:R-:W-:Y:S01]  /*126d0*/  VIADD R20, R60, 0xffffff61 ;  /* 0xffffff613c147836 */ /* 0x000fe20000000000 */
[----:B------:R-:W-:Y:S02]  /*126e0*/  FSEL R21, R21, -INF , P1 ;  /* 0xff80000015157808 */ /* 0x000fe40000800000 */
[----:B------:R-:W-:Y:S02]  /*126f0*/  LOP3.LUT P1, RZ, R188, 0x2, RZ, 0xc0, !PT ;  /* 0x00000002bcff7812 */ /* 0x000fe4000782c0ff */
[----:B------:R-:W-:-:S02]  /*12700*/  FSEL R129, R30, -INF , !P2 ;  /* 0xff8000001e817808 */ /* 0x000fc40005000000 */
[-C--:B------:R-:W-:Y:S02]  /*12710*/  ISETP.GE.AND P2, PT, R32, R192.reuse, PT ;  /* 0x000000c02000720c */ /* 0x080fe40003f46270 */
[----:B------:R-:W-:Y:S02]  /*12720*/  FSEL R109, R21, -INF , !P1 ;  /* 0xff800000156d7808 */ /* 0x000fe40004800000 */
[----:B------:R-:W-:Y:S02]  /*12730*/  LOP3.LUT R188, R188, 0xfffffffe, RZ, 0xc0, !PT ;  /* 0xfffffffebcbc7812 */ /* 0x000fe400078ec0ff */
[----:B------:R-:W-:Y:S02]  /*12740*/  ISETP.GE.AND P1, PT, R20, R189, PT ;  /* 0x000000bd1400720c */ /* 0x000fe40003f26270 */
[----:B------:R-:W-:Y:S02]  /*12750*/  FSEL R55, R26, -INF , !P2 ;  /* 0xff8000001a377808 */ /* 0x000fe40005000000 */
[----:B------:R-:W-:-:S02]  /*12760*/  ISETP.GE.AND P2, PT, R28, R192, PT ;  /* 0x000000c01c00720c */ /* 0x000fc40003f46270 */
[----:B------:R-:W-:Y:S02]  /*12770*/  @P0 LOP3.LUT R188, R188, 0x1, RZ, 0xfc, !PT ;  /* 0x00000001bcbc0812 */ /* 0x000fe400078efcff */
[----:B------:R-:W-:Y:S02]  /*12780*/  FSEL R67, R67, -INF , !P5 ;  /* 0xff80000043437808 */ /* 0x000fe40006800000 */
[----:B------:R-:W-:Y:S02]  /*12790*/  ISETP.GE.AND P5, PT, R24, R194, PT ;  /* 0x000000c21800720c */ /* 0x000fe40003fa6270 */
[----:B------:R-:W-:Y:S02]  /*127a0*/  FSEL R103, R22, -INF , !P2 ;  /* 0xff80000016677808 */ /* 0x000fe40005000000 */
[C---:B------:R-:W-:Y:S02]  /*127b0*/  LOP3.LUT P2, RZ, R188.reuse, 0x1, RZ, 0xc0, !PT ;  /* 0x00000001bcff7812 */ /* 0x040fe4000784c0ff */
[----:B------:R-:W-:-:S02]  /*127c0*/  LOP3.LUT R188, R188, 0xfffffffd, RZ, 0xc0, !PT ;  /* 0xfffffffdbcbc7812 */ /* 0x000fc400078ec0ff */
[----:B------:R-:W-:Y:S02]  /*127d0*/  FSEL R29, R16, -INF , P5 ;  /* 0xff800000101d7808 */ /* 0x000fe40002800000 */
[----:B------:R-:W-:Y:S02]  /*127e0*/  ISETP.GE.AND P5, PT, R20, R192, PT ;  /* 0x000000c01400720c */ /* 0x000fe40003fa6270 */
[----:B------:R-:W-:Y:S02]  /*127f0*/  FSEL R23, R23, -INF , P3 ;  /* 0xff80000017177808 */ /* 0x000fe40001800000 */
[----:B------:R-:W-:Y:S02]  /*12800*/  @P1 LOP3.LUT R188, R188, 0x2, RZ, 0xfc, !PT ;  /* 0x00000002bcbc1812 */ /* 0x000fe400078efcff */
[C---:B------:R-:W-:Y:S02]  /*12810*/  ISETP.GE.AND P3, PT, R20.reuse, R194, PT ;  /* 0x000000c21400720c */ /* 0x040fe40003f66270 */
[-C--:B------:R-:W-:Y:S01]  /*12820*/  ISETP.GE.AND P1, PT, R20, R193.reuse, PT ;  /* 0x000000c11400720c */ /* 0x080fe20003f26270 */
[----:B------:R-:W-:Y:S01]  /*12830*/  VIADD R20, R60, 0xffffff68 ;  /* 0xffffff683c147836 */ /* 0x000fe20000000000 */
[----:B------:R-:W-:-:S02]  /*12840*/  ISETP.GE.AND P0, PT, R24, R193, PT ;  /* 0x000000c11800720c */ /* 0x000fc40003f06270 */
[----:B------:R-:W-:Y:S02]  /*12850*/  FSEL R17, R17, -INF , P3 ;  /* 0xff80000011117808 */ /* 0x000fe40001800000 */
[----:B------:R-:W-:Y:S02]  /*12860*/  LOP3.LUT R188, R188, 0xfffffffb, RZ, 0xc0, !PT ;  /* 0xfffffffbbcbc7812 */ /* 0x000fe400078ec0ff */
[-C--:B------:R-:W-:Y:S02]  /*12870*/  ISETP.GE.AND P3, PT, R20, R192.reuse, PT ;  /* 0x000000c01400720c */ /* 0x080fe40003f66270 */
[----:B------:R-:W-:Y:S02]  /*12880*/  ISETP.GE.AND P4, PT, R24, R192, PT ;  /* 0x000000c01800720c */ /* 0x000fe40003f86270 */
[----:B------:R-:W-:Y:S02]  /*12890*/  FSEL R18, R18, -INF , P0 ;  /* 0xff80000012127808 */ /* 0x000fe40000000000 */
[----:B------:R-:W-:-:S02]  /*128a0*/  @P5 LOP3.LUT R188, R188, 0x4, RZ, 0xfc, !PT ;  /* 0x00000004bcbc5812 */ /* 0x000fc400078efcff */
[----:B------:R-:W-:Y:S01]  /*128b0*/  FSEL R39, R18, -INF , !P4 ;  /* 0xff80000012277808 */ /* 0x000fe20006000000 */
[----:B------:R-:W-:Y:S01]  /*128c0*/  VIADD R16, R60, 0xffffff69 ;  /* 0xffffff693c107836 */ /* 0x000fe20000000000 */
[----:B------:R-:W-:Y:S02]  /*128d0*/  LOP3.LUT P4, RZ, R188, 0x2, RZ, 0xc0, !PT ;  /* 0x00000002bcff7812 */ /* 0x000fe4000788c0ff */
[----:B------:R-:W-:Y:S02]  /*128e0*/  ISETP.GE.AND P0, PT, R20, R193, PT ;  /* 0x000000c11400720c */ /* 0x000fe40003f06270 */
[----:B------:R-:W-:Y:S02]  /*128f0*/  LOP3.LUT R188, R188, 0xfffffffe, RZ, 0xc0, !PT ;  /* 0xfffffffebcbc7812 */ /* 0x000fe400078ec0ff */
[----:B------:R-:W-:Y:S02]  /*12900*/  FSEL R31, R23, -INF , !P6 ;  /* 0xff800000171f7808 */ /* 0x000fe40007000000 */
[----:B------:R-:W-:-:S02]  /*12910*/  FSEL R19, R19, -INF , P1 ;  /* 0xff80000013137808 */ /* 0x000fc40000800000 */
[----:B------:R-:W-:Y:S02]  /*12920*/  @P3 LOP3.LUT R188, R188, 0x1, RZ, 0xfc, !PT ;  /* 0x00000001bcbc3812 */ /* 0x000fe400078efcff */
[----:B------:R-:W-:Y:S02]  /*12930*/  FSEL R14, R14, -INF , P0 ;  /* 0xff8000000e0e7808 */ /* 0x000fe40000000000 */
[C---:B------:R-:W-:Y:S02]  /*12940*/  ISETP.GE.AND P1, PT, R16.reuse, R194, PT ;  /* 0x000000c21000720c */ /* 0x040fe40003f26270 */
[C---:B------:R-:W-:Y:S02]  /*12950*/  ISETP.GE.AND P3, PT, R16.reuse, R189, PT ;  /* 0x000000bd1000720c */ /* 0x040fe40003f66270 */
[C---:B------:R-:W-:Y:S02]  /*12960*/  ISETP.GE.AND P0, PT, R16.reuse, R193, PT ;  /* 0x000000c11000720c */ /* 0x040fe40003f06270 */
[----:B------:R-:W-:Y:S01]  /*12970*/  ISETP.GE.AND P6, PT, R16, R192, PT ;  /* 0x000000c01000720c */ /* 0x000fe20003fc6270 */
[----:B------:R-:W-:Y:S01]  /*12980*/  VIADD R16, R60, 0xffffff70 ;  /* 0xffffff703c107836 */ /* 0x000fe20000000000 */
[----:B------:R-:W-:-:S04]  /*12990*/  FSEL R15, R15, -INF , P0 ;  /* 0xff8000000f0f7808 */ /* 0x000fc80000000000 */
[----:B------:R-:W-:Y:S02]  /*129a0*/  ISETP.GE.AND P0, PT, R16, R194, PT ;  /* 0x000000c21000720c */ /* 0x000fe40003f06270 */
[----:B------:R-:W-:Y:S02]  /*129b0*/  FSEL R13, R13, -INF , P1 ;  /* 0xff8000000d0d7808 */ /* 0x000fe40000800000 */
[----:B------:R-:W-:Y:S02]  /*129c0*/  FMNMX3.FTZ R18, R2, R217, R215, !PT ;  /* 0x000000d902127276 */ /* 0x000fe400078100d7 */
[----:B------:R-:W-:Y:S02]  /*129d0*/  ISETP.GE.AND P1, PT, R16, R189, PT ;  /* 0x000000bd1000720c */ /* 0x000fe40003f26270 */
[----:B------:R-:W-:Y:S02]  /*129e0*/  FSEL R8, R8, -INF , P0 ;  /* 0xff80000008087808 */ /* 0x000fe40000000000 */
[----:B------:R-:W-:-:S02]  /*129f0*/  FMNMX3.FTZ R18, R18, R221, R219, !PT ;  /* 0x000000dd12127276 */ /* 0x000fc400078100db */
[----:B------:R-:W-:Y:S02]  /*12a00*/  FSEL R29, R29, -INF , !P2 ;  /* 0xff8000001d1d7808 */ /* 0x000fe40005000000 */
[----:B------:R-:W-:Y:S02]  /*12a10*/  FSEL R26, R8, -INF , !P1 ;  /* 0xff800000081a7808 */ /* 0x000fe40004800000 */
[----:B------:R-:W-:Y:S02]  /*12a20*/  ISETP.GE.AND P2, PT, R20, R194, PT ;  /* 0x000000c21400720c */ /* 0x000fe40003f46270 */
[----:B------:R-:W-:Y:S02]  /*12a30*/  FMNMX3.FTZ R8, R0, R211, R209, !PT ;  /* 0x000000d300087276 */ /* 0x000fe400078100d1 */
[----:B------:R-:W-:Y:S02]  /*12a40*/  FMNMX3.FTZ R18, R18, R113, R57, !PT ;  /* 0x0000007112127276 */ /* 0x000fe40007810039 */
[----:B------:R-:W-:-:S02]  /*12a50*/  ISETP.GE.AND P5, PT, R20, R189, PT ;  /* 0x000000bd1400720c */ /* 0x000fc40003fa6270 */
[----:B------:R-:W-:Y:S02]  /*12a60*/  FSEL R45, R12, -INF , P2 ;  /* 0xff8000000c2d7808 */ /* 0x000fe40001000000 */
[----:B------:R-:W-:Y:S01]  /*12a70*/  FMNMX3.FTZ R8, R8, R213, R207, !PT ;  /* 0x000000d508087276 */ /* 0x000fe200078100cf */
[----:B------:R-:W-:Y:S01]  /*12a80*/  VIADD R12, R60, 0xffffff71 ;  /* 0xffffff713c0c7836 */ /* 0x000fe20000000000 */
[----:B------:R-:W-:Y:S02]  /*12a90*/  FMNMX3.FTZ R18, R18, R203, R205, !PT ;  /* 0x000000cb12127276 */ /* 0x000fe400078100cd */
[----:B------:R-:W-:Y:S02]  /*12aa0*/  FSEL R45, R45, -INF , !P5 ;  /* 0xff8000002d2d7808 */ /* 0x000fe40006800000 */
[----:B------:R-:W-:Y:S02]  /*12ab0*/  FMNMX3.FTZ R8, R8, R105, R201, !PT ;  /* 0x0000006908087276 */ /* 0x000fe400078100c9 */
[----:B------:R-:W-:-:S02]  /*12ac0*/  ISETP.GE.AND P2, PT, R16, R193, PT ;  /* 0x000000c11000720c */ /* 0x000fc40003f46270 */
[----:B------:R-:W-:Y:S02]  /*12ad0*/  ISETP.GE.AND P5, PT, R16, R192, PT ;  /* 0x000000c01000720c */ /* 0x000fe40003fa6270 */
[----:B------:R-:W-:Y:S02]  /*12ae0*/  FSEL R47, R17, -INF , !P4 ;  /* 0xff800000112f7808 */ /* 0x000fe40006000000 */
[----:B------:R-:W-:Y:S02]  /*12af0*/  FSEL R49, R13, -INF , !P3 ;  /* 0xff8000000d317808 */ /* 0x000fe40005800000 */
[----:B------:R-:W-:Y:S02]  /*12b00*/  FMNMX3.FTZ R16, R18, R117, R179, !PT ;  /* 0x0000007512107276 */ /* 0x000fe400078100b3 */
[C---:B------:R-:W-:Y:S02]  /*12b10*/  ISETP.GE.AND P3, PT, R12.reuse, R194, PT ;  /* 0x000000c20c00720c */ /* 0x040fe40003f66270 */
[----:B------:R-:W-:-:S02]  /*12b20*/  ISETP.GE.AND P1, PT, R12, R189, PT ;  /* 0x000000bd0c00720c */ /* 0x000fc40003f26270 */
        /* <DEDUP_REMOVED lines=15> */
[----:B------:R-:W-:Y:S02]  /*12c20*/  FMNMX3.FTZ R12, R12, R133, R125, !PT ;  /* 0x000000850c0c7276 */ /* 0x000fe4000781007d */
[----:B------:R-:W-:Y:S02]  /*12c30*/  FSEL R10, R10, -INF , P2 ;  /* 0xff8000000a0a7808 */ /* 0x000fe40001000000 */
[----:B------:R-:W-:Y:S02]  /*12c40*/  ISETP.GE.AND P0, PT, R8, R194, PT ;  /* 0x000000c20800720c */ /* 0x000fe40003f06270 */
[----:B------:R-:W-:Y:S02]  /*12c50*/  LOP3.LUT P2, RZ, R188, 0x4, RZ, 0xc0, !PT ;  /* 0x00000004bcff7812 */ /* 0x000fe4000784c0ff */
[----:B------:R-:W-:Y:S02]  /*12c60*/  FSEL R9, R9, -INF , P3 ;  /* 0xff80000009097808 */ /* 0x000fe40001800000 */
[----:B------:R-:W-:-:S02]  /*12c70*/  FMNMX3.FTZ R16, R16, R53, R65, !PT ;  /* 0x0000003510107276 */ /* 0x000fc40007810041 */
[----:B------:R-:W-:Y:S02]  /*12c80*/  FMNMX3.FTZ R12, R12, R129, R123, !PT ;  /* 0x000000810c0c7276 */ /* 0x000fe4000781007b */
[----:B------:R-:W-:Y:S02]  /*12c90*/  FSEL R34, R4, -INF , P0 ;  /* 0xff80000004227808 */ /* 0x000fe40000000000 */
[----:B------:R-:W-:Y:S02]  /*12ca0*/  FSEL R32, R9, -INF , !P1 ;  /* 0xff80000009207808 */ /* 0x000fe40004800000 */
[----:B------:R-:W-:Y:S02]  /*12cb0*/  FMNMX3.FTZ R4, R16, R67, R109, !PT ;  /* 0x0000004310047276 */ /* 0x000fe4000781006d */
[----:B------:R-:W-:Y:S02]  /*12cc0*/  ISETP.GE.AND P0, PT, R60, R194, PT ;  /* 0x000000c23c00720c */ /* 0x000fe40003f06270 */
[----:B------:R-:W-:-:S02]  /*12cd0*/  FSEL R51, R19, -INF , !P2 ;  /* 0xff80000013337808 */ /* 0x000fc40005000000 */
[C---:B------:R-:W-:Y:S01]  /*12ce0*/  ISETP.GE.AND P1, PT, R8.reuse, R189, PT ;  /* 0x000000bd0800720c */ /* 0x040fe20003f26270 */
[----:B------:R-:W-:Y:S01]  /*12cf0*/  LDSM.16.MT88.4 R16, [R166+0x6800] ;  /* 0x00680000a610783b */ /* 0x000fe20000004200 */
[C---:B------:R-:W-:Y:S02]  /*12d00*/  ISETP.GE.AND P3, PT, R8.reuse, R193, PT ;  /* 0x000000c10800720c */ /* 0x040fe40003f66270 */
[----:B------:R-:W-:Y:S02]  /*12d10*/  ISETP.GE.AND P2, PT, R8, R192, PT ;  /* 0x000000c00800720c */ /* 0x000fe40003f46270 */
[----:B------:R-:W-:Y:S02]  /*12d20*/  FMNMX3.FTZ R8, R12, R55, R59, !PT ;  /* 0x000000370c087276 */ /* 0x000fe4000781003b */
[----:B------:R-:W-:Y:S02]  /*12d30*/  FMNMX3.FTZ R4, R4, R29, R47, !PT ;  /* 0x0000001d04047276 */ /* 0x000fe4000781002f */
[----:B------:R-:W-:-:S02]  /*12d40*/  FSEL R33, R5, -INF , P0 ;  /* 0xff80000005217808 */ /* 0x000fc40000000000 */
[----:B------:R-:W-:Y:S02]  /*12d50*/  LOP3.LUT P0, RZ, R188, 0x1, RZ, 0xc0, !PT ;  /* 0x00000001bcff7812 */ /* 0x000fe4000780c0ff */
[----:B------:R-:W-:Y:S02]  /*12d60*/  FMNMX3.FTZ R8, R8, R103, R31, !PT ;  /* 0x0000006708087276 */ /* 0x000fe4000781001f */
[----:B------:R-:W-:Y:S02]  /*12d70*/  FSEL R34, R34, -INF , !P1 ;  /* 0xff80000022227808 */ /* 0x000fe40004800000 */
[----:B------:R-:W-:Y:S02]  /*12d80*/  ISETP.GE.AND P1, PT, R60, R189, PT ;  /* 0x000000bd3c00720c */ /* 0x000fe40003f26270 */
[----:B------:R-:W-:Y:S02]  /*12d90*/  FMNMX3.FTZ R5, R4, R45, R49, !PT ;  /* 0x0000002d04057276 */ /* 0x000fe40007810031 */
[----:B------:R-:W-:-:S02]  /*12da0*/  FSEL R43, R14, -INF , !P0 ;  /* 0xff8000000e2b7808 */ /* 0x000fc40004000000 */
[----:B------:R-:W-:Y:S02]  /*12db0*/  ISETP.GE.AND P0, PT, R60, R193, PT ;  /* 0x000000c13c00720c */ /* 0x000fe40003f06270 */
[----:B------:R-:W-:Y:S02]  /*12dc0*/  FSEL R41, R15, -INF , !P6 ;  /* 0xff8000000f297808 */ /* 0x000fe40007000000 */
[----:B------:R-:W-:Y:S01]  /*12dd0*/  FMNMX3.FTZ R8, R8, R39, R51, !PT ;  /* 0x0000002708087276 */ /* 0x000fe20007810033 */
[----:B------:R-:W-:Y:S01]  /*12de0*/  LDSM.16.MT88.4 R12, [R166+0x6000] ;  /* 0x00600000a60c783b */ /* 0x000fe20000004200 */
        /* <DEDUP_REMOVED lines=8> */
[----:B------:R-:W-:-:S02]  /*12e70*/  FMNMX3.FTZ R4, R4, R34, R33, !PT ;  /* 0x0000002204047276 */ /* 0x000fc40007810021 */
[----:B------:R-:W-:Y:S02]  /*12e80*/  FSEL R23, R6, -INF , !P2 ;  /* 0xff80000006177808 */ /* 0x000fe40005000000 */
[----:B------:R-:W-:Y:S02]  /*12e90*/  FSEL R21, R7, -INF , !P1 ;  /* 0xff80000007157808 */ /* 0x000fe40004800000 */
[----:B------:R-:W-:Y:S01]  /*12ea0*/  FMNMX3.FTZ R8, R8, R27, R25, !PT ;  /* 0x0000001b08087276 */ /* 0x000fe20007810019 */
[----:B------:R-:W1:Y:S03]  /*12eb0*/  SHFL.BFLY PT, R5, R4, 0x2, 0x1f ;  /* 0x0c401f0004057f89 */ /* 0x000e6600000e0000 */
[----:B------:R-:W-:-:S05]  /*12ec0*/  FMNMX3.FTZ R9, R8, R23, R21, !PT ;  /* 0x0000001708097276 */ /* 0x000fca0007810015 */
[----:B------:R-:W3:Y:S01]  /*12ed0*/  SHFL.BFLY PT, R6, R9, 0x2, 0x1f ;  /* 0x0c401f0009067f89 */ /* 0x000ee200000e0000 */
[----:B-1----:R-:W-:-:S05]  /*12ee0*/  FMNMX.FTZ R7, R4, R5, !PT ;  /* 0x0000000504077209 */ /* 0x002fca0007810000 */
[----:B------:R-:W1:Y:S01]  /*12ef0*/  SHFL.BFLY PT, R22, R7, 0x1, 0x1f ;  /* 0x0c201f0007167f89 */ /* 0x000e6200000e0000 */
[----:B---3--:R-:W-:-:S03]  /*12f00*/  FMNMX.FTZ R5, R9, R6, !PT ;  /* 0x0000000609057209 */ /* 0x008fc60007810000 */
[----:B------:R-:W-:Y:S04]  /*12f10*/  LDSM.16.MT88.4 R8, [R162+0x6000] ;  /* 0x00600000a208783b */ /* 0x000fe80000004200 */
[----:B------:R-:W3:Y:S01]  /*12f20*/  SHFL.BFLY PT, R20, R5, 0x1, 0x1f ;  /* 0x0c201f0005147f89 */ /* 0x000ee200000e0000 */
[----:B-1----:R-:W-:-:S04]  /*12f30*/  FMNMX.FTZ R22, R7, R22, !PT ;  /* 0x0000001607167209 */ /* 0x002fc80007810000 */
[C---:B------:R-:W-:Y:S02]  /*12f40*/  FSETP.NEU.FTZ.AND P1, PT, R22.reuse, -INF , PT ;  /* 0xff8000001600780b */ /* 0x040fe40003f3d000 */
[----:B---3--:R-:W-:Y:S02]  /*12f50*/  FMNMX.FTZ R20, R5, R20, !PT ;  /* 0x0000001405147209 */ /* 0x008fe40007810000 */
[----:B------:R-:W-:Y:S02]  /*12f60*/  FSEL R5, R22, RZ, P1 ;  /* 0x000000ff16057208 */ /* 0x000fe40000800000 */
[----:B------:R-:W-:Y:S01]  /*12f70*/  FSETP.NEU.FTZ.AND P0, PT, R20, -INF , PT ;  /* 0xff8000001400780b */ /* 0x000fe20003f1d000 */
[C---:B--2---:R-:W-:Y:S01]  /*12f80*/  FMUL.FTZ R36, R3.reuse, R22 ;  /* 0x0000001603247220 */ /* 0x044fe20000410000 */
[----:B------:R-:W-:Y:S01]  /*12f90*/  FMUL.FTZ R24, R3, R20 ;  /* 0x0000001403187220 */ /* 0x000fe20000410000 */
[----:B------:R-:W-:Y:S01]  /*12fa0*/  FADD.FTZ R50, R2, -R5 ;  /* 0x8000000502327221 */ /* 0x000fe20000010000 */
[----:B------:R-:W-:-:S02]  /*12fb0*/  FSEL R5, R20, RZ, P0 ;  /* 0x000000ff14057208 */ /* 0x000fc40000000000 */
[----:B------:R-:W-:Y:S02]  /*12fc0*/  FSEL R36, R36, RZ, P1 ;  /* 0x000000ff24247208 */ /* 0x000fe40000800000 */
[----:B------:R-:W-:Y:S01]  /*12fd0*/  FSEL R24, R24, RZ, P0 ;  /* 0x000000ff18187208 */ /* 0x000fe20000000000 */
[----:B------:R-:W-:Y:S01]  /*12fe0*/  FADD.FTZ R0, R0, -R5 ;  /* 0x8000000500007221 */ /* 0x000fe20000010000 */
[----:B------:R-:W-:Y:S01]  /*12ff0*/  FMUL.FTZ R50, R3, R50 ;  /* 0x0000003203327220 */ /* 0x000fe20000410000 */
[-CC-:B------:R-:W-:Y:S01]  /*13000*/  FFMA.FTZ R107, R217, R3.reuse, -R36.reuse ;  /* 0x00000003d96b7223 */ /* 0x180fe20000010824 */
[-CC-:B------:R-:W-:Y:S01]  /*13010*/  FFMA.FTZ R42, R215, R3.reuse, -R36.reuse ;  /* 0x00000003d72a7223 */ /* 0x180fe20000010824 */
[----:B------:R-:W-:Y:S01]  /*13020*/  FMUL.FTZ R30, R3, R0 ;  /* 0x00000000031e7220 */ /* 0x000fe20000410000 */
[-CC-:B------:R-:W-:Y:S01]  /*13030*/  FFMA.FTZ R40, R221, R3.reuse, -R36.reuse ;  /* 0x00000003dd287223 */ /* 0x180fe20000010824 */
[-C--:B------:R-:W-:Y:S01]  /*13040*/  FFMA.FTZ R35, R219, R3.reuse, -R36 ;  /* 0x00000003db237223 */ /* 0x080fe20000010824 */
[-CC-:B------:R-:W-:Y:S01]  /*13050*/  FFMA.FTZ R28, R211, R3.reuse, -R24.reuse ;  /* 0x00000003d31c7223 */ /* 0x180fe20000010818 */
[-CC-:B------:R-:W-:Y:S01]  /*13060*/  FFMA.FTZ R38, R209, R3.reuse, -R24.reuse ;  /* 0x00000003d1267223 */ /* 0x180fe20000010818 */
[-CC-:B------:R-:W-:Y:S01]  /*13070*/  FFMA.FTZ R37, R213, R3.reuse, -R24.reuse ;  /* 0x00000003d5257223 */ /* 0x180fe20000010818 */
[----:B------:R-:W-:Y:S01]  /*13080*/  FFMA.FTZ R0, R207, R3, -R24 ;  /* 0x00000003cf007223 */ /* 0x000fe20000010818 */
[----:B------:R-:W-:Y:S08]  /*13090*/  MUFU.EX2 R107, R107 ;  /* 0x0000006b006b7308 */ /* 0x000ff00000000800 */
        /* <DEDUP_REMOVED lines=8> */
[----:B------:R-:W3:Y:S01]  /*13120*/  MUFU.EX2 R0, R0 ;  /* 0x0000000000007308 */ /* 0x000ee20000000800 */
[-C--:B-1----:R-:W-:Y:S01]  /*13130*/  FMUL.FTZ R96, R96, R50.reuse ;  /* 0x0000003260607220 */ /* 0x082fe20000410000 */
[-C--:B------:R-:W-:Y:S01]  /*13140*/  FMUL.FTZ R97, R97, R50.reuse ;  /* 0x0000003261617220 */ /* 0x080fe20000410000 */
[----:B------:R-:W-:Y:S01]  /*13150*/  F2FP.BF16.F32.PACK_AB R4, R42, R107 ;  /* 0x0000006b2a04723e */ /* 0x000fe200000010ff */
[----:B------:R-:W-:Y:S01]  /*13160*/  FMUL.FTZ R92, R92, R50 ;  /* 0x000000325c5c7220 */ /* 0x000fe20000410000 */
[----:B------:R-:W-:Y:S01]  /*13170*/  F2FP.BF16.F32.PACK_AB R6, R35, R40 ;  /* 0x000000282306723e */ /* 0x000fe200000010ff */
[----:B------:R-:W-:Y:S01]  /*13180*/  FMUL.FTZ R93, R93, R50 ;  /* 0x000000325d5d7220 */ /* 0x000fe20000410000 */
[----:B------:R-:W-:Y:S01]  /*13190*/  F2FP.BF16.F32.PACK_AB R5, R38, R28 ;  /* 0x0000001c2605723e */ /* 0x000fe200000010ff */
[-C--:B--2---:R-:W-:Y:S01]  /*131a0*/  FMUL.FTZ R98, R98, R30.reuse ;  /* 0x0000001e62627220 */ /* 0x084fe20000410000 */
[-C--:B------:R-:W-:Y:S01]  /*131b0*/  FMUL.FTZ R99, R99, R30.reuse ;  /* 0x0000001e63637220 */ /* 0x080fe20000410000 */
[-C--:B------:R-:W-:Y:S01]  /*131c0*/  FMUL.FTZ R94, R94, R30.reuse ;  /* 0x0000001e5e5e7220 */ /* 0x080fe20000410000 */
[----:B------:R-:W-:Y:S01]  /*131d0*/  FMUL.FTZ R95, R95, R30 ;  /* 0x0000001e5f5f7220 */ /* 0x000fe20000410000 */
[----:B---3--:R-:W-:Y:S01]  /*131e0*/  F2FP.BF16.F32.PACK_AB R7, R0, R37 ;  /* 0x000000250007723e */ /* 0x008fe200000010ff */
[-C--:B------:R-:W-:Y:S01]  /*131f0*/  FMUL.FTZ R88, R88, R50.reuse ;  /* 0x0000003258587220 */ /* 0x080fe20000410000 */
[----:B------:R-:W-:Y:S01]  /*13200*/  FMUL.FTZ R89, R89, R50 ;  /* 0x0000003259597220 */ /* 0x000fe20000410000 */
[-C--:B------:R-:W-:Y:S01]  /*13210*/  FMUL.FTZ R90, R90, R30.reuse ;  /* 0x0000001e5a5a7220 */ /* 0x080fe20000410000 */
[----:B------:R-:W-:Y:S01]  /*13220*/  FMUL.FTZ R91, R91, R30 ;  /* 0x0000001e5b5b7220 */ /* 0x000fe20000410000 */
[-C--:B------:R-:W-:Y:S01]  /*13230*/  FMUL.FTZ R84, R84, R50.reuse ;  /* 0x0000003254547220 */ /* 0x080fe20000410000 */
[----:B------:R-:W-:Y:S01]  /*13240*/  FMUL.FTZ R85, R85, R50 ;  /* 0x0000003255557220 */ /* 0x000fe20000410000 */
[----:B------:R-:W-:Y:S01]  /*13250*/  HMMA.16816.F32.BF16 R96, R4, R12, R96 ;  /* 0x0000000c0460723c */ /* 0x000fe20000041860 */
[-C--:B------:R-:W-:Y:S01]  /*13260*/  FMUL.FTZ R86, R86, R30.reuse ;  /* 0x0000001e56567220 */ /* 0x080fe20000410000 */
[----:B------:R-:W-:-:S06]  /*13270*/  FMUL.FTZ R87, R87, R30 ;  /* 0x0000001e57577220 */ /* 0x000fcc0000410000 */
[C---:B------:R-:W-:Y:S01]  /*13280*/  HMMA.16816.F32.BF16 R92, R4.reuse, R14, R92 ;  /* 0x0000000e045c723c */ /* 0x040fe2000004185c */
[----:B------:R-:W1:Y:S07]  /*13290*/  LDSM.16.MT88.4 R12, [R161+0x6000] ;  /* 0x00600000a10c783b */ /* 0x000e6e0000004200 */
[C---:B------:R-:W-:Y:S08]  /*132a0*/  HMMA.16816.F32.BF16 R88, R4.reuse, R8, R88 ;  /* 0x000000080458723c */ /* 0x040ff00000041858 */
[C---:B------:R-:W-:Y:S01]  /*132b0*/  HMMA.16816.F32.BF16 R84, R4.reuse, R10, R84 ;  /* 0x0000000a0454723c */ /* 0x040fe20000041854 */
[----:B------:R-:W2:Y:S01]  /*132c0*/  LDSM.16.MT88.4 R8, [R160+0x6000] ;  /* 0x00600000a008783b */ /* 0x000ea20000004200 */
        /* <DEDUP_REMOVED lines=16> */
[C---:B-1----:R-:W-:Y:S08]  /*133d0*/  HMMA.16816.F32.BF16 R80, R4.reuse, R12, R80 ;  /* 0x0000000c0450723c */ /* 0x042ff00000041850 */
[----:B------:R-:W-:Y:S01]  /*133e0*/  HMMA.16816.F32.BF16 R76, R4, R14, R76 ;  /* 0x0000000e044c723c */ /* 0x000fe2000004184c */
[----:B------:R-:W1:Y:S01]  /*133f0*/  LDSM.16.MT88.4 R12, [R162+0x6800] ;  /* 0x00680000a20c783b */ /* 0x000e620000004200 */
[-C--:B------:R-:W-:Y:S01]  /*13400*/  FFMA.FTZ R46, R57, R3.reuse, -R36 ;  /* 0x00000003392e7223 */ /* 0x080fe20000010824 */
[-C--:B------:R-:W-:Y:S01]  /*13410*/  FFMA.FTZ R44, R105, R3.reuse, -R24 ;  /* 0x00000003692c7223 */ /* 0x080fe20000010818 */
[-CC-:B------:R-:W-:Y:S01]  /*13420*/  FFMA.FTZ R113, R113, R3.reuse, -R36.reuse ;  /* 0x0000000371717223 */ /* 0x180fe20000010824 */
[----:B------:R-:W-:-:S03]  /*13430*/  FFMA.FTZ R57, R203, R3, -R36 ;  /* 0x00000003cb397223 */ /* 0x000fc60000010824 */
[----:B--2---:R-:W-:Y:S01]  /*13440*/  HMMA.16816.F32.BF16 R72, R4, R8, R72 ;  /* 0x000000080448723c */ /* 0x004fe20000041848 */
[-C--:B------:R-:W-:Y:S01]  /*13450*/  FFMA.FTZ R2, R205, R3.reuse, -R36 ;  /* 0x00000003cd027223 */ /* 0x080fe20000010824 */
[-CC-:B------:R-:W-:Y:S01]  /*13460*/  FFMA.FTZ R105, R201, R3.reuse, -R24.reuse ;  /* 0x00000003c9697223 */ /* 0x180fe20000010818 */
[-CC-:B------:R-:W-:Y:S01]  /*13470*/  FFMA.FTZ R111, R111, R3.reuse, -R24.reuse ;  /* 0x000000036f6f7223 */ /* 0x180fe20000010818 */
[----:B------:R-:W-:-:S04]  /*13480*/  FFMA.FTZ R48, R119, R3, -R24 ;  /* 0x0000000377307223 */ /* 0x000fc80000010818 */
[----:B------:R-:W-:Y:S01]  /*13490*/  HMMA.16816.F32.BF16 R68, R4, R10, R68 ;  /* 0x0000000a0444723c */ /* 0x000fe20000041844 */
[----:B------:R-:W2:Y:S01]  /*134a0*/  LDSM.16.MT88.4 R8, [R161+0x6800] ;  /* 0x00680000a108783b */ /* 0x000ea20000004200 */
[----:B------:R-:W-:Y:S08]  /*134b0*/  MUFU.EX2 R113, R113 ;  /* 0x0000007100717308 */ /* 0x000ff00000000800 */
[----:B------:R-:W3:Y:S08]  /*134c0*/  MUFU.EX2 R46, R46 ;  /* 0x0000002e002e7308 */ /* 0x000ef00000000800 */
[----:B------:R-:W-:Y:S08]  /*134d0*/  MUFU.EX2 R57, R57 ;  /* 0x0000003900397308 */ /* 0x000ff00000000800 */
[----:B------:R-:W4:Y:S08]  /*134e0*/  MUFU.EX2 R2, R2 ;  /* 0x0000000200027308 */ /* 0x000f300000000800 */
[----:B------:R-:W-:Y:S08]  /*134f0*/  MUFU.EX2 R44, R44 ;  /* 0x0000002c002c7308 */ /* 0x000ff00000000800 */
[----:B------:R-:W5:Y:S08]  /*13500*/  MUFU.EX2 R105, R105 ;  /* 0x0000006900697308 */ /* 0x000f700000000800 */
[----:B------:R-:W-:Y:S08]  /*13510*/  MUFU.EX2 R111, R111 ;  /* 0x0000006f006f7308 */ /* 0x000ff00000000800 */
[----:B------:R-:W1:Y:S01]  /*13520*/  MUFU.EX2 R48, R48 ;  /* 0x0000003000307308 */ /* 0x000e620000000800 */
[----:B---3--:R-:W-:-:S02]  /*13530*/  F2FP.BF16.F32.PACK_AB R4, R46, R113 ;  /* 0x000000712e04723e */ /* 0x008fc400000010ff */
[----:B----4-:R-:W-:Y:S02]  /*13540*/  F2FP.BF16.F32.PACK_AB R6, R2, R57 ;  /* 0x000000390206723e */ /* 0x010fe400000010ff */
[----:B-----5:R-:W-:Y:S02]  /*13550*/  F2FP.BF16.F32.PACK_AB R5, R105, R44 ;  /* 0x0000002c6905723e */ /* 0x020fe400000010ff */
[----:B-1----:R-:W-:-:S07]  /*13560*/  F2FP.BF16.F32.PACK_AB R7, R48, R111 ;  /* 0x0000006f3007723e */ /* 0x002fce00000010ff */
[C---:B------:R-:W-:Y:S08]  /*13570*/  HMMA.16816.F32.BF16 R88, R4.reuse, R12, R88 ;  /* 0x0000000c0458723c */ /* 0x040ff00000041858 */
[C---:B------:R-:W-:Y:S01]  /*13580*/  HMMA.16816.F32.BF16 R84, R4.reuse, R14, R84 ;  /* 0x0000000e0454723c */ /* 0x040fe20000041854 */
[----:B------:R-:W1:Y:S07]  /*13590*/  LDSM.16.MT88.4 R12, [R160+0x6800] ;  /* 0x00680000a00c783b */ /* 0x000e6e0000004200 */
[C---:B--2---:R-:W-:Y:S08]  /*135a0*/  HMMA.16816.F32.BF16 R80, R4.reuse, R8, R80 ;  /* 0x000000080450723c */ /* 0x044ff00000041850 */
[C---:B------:R-:W-:Y:S01]  /*135b0*/  HMMA.16816.F32.BF16 R76, R4.reuse, R10, R76 ;  /* 0x0000000a044c723c */ /* 0x040fe2000004184c */
[----:B------:R-:W2:Y:S01]  /*135c0*/  LDSM.16.MT88.4 R8, [R166+0x7000] ;  /* 0x00700000a608783b */ /* 0x000ea20000004200 */
        /* <DEDUP_REMOVED lines=12> */
[----:B------:R-:W-:Y:S06]  /*13690*/  LDSM.16.MT88.4 R16, [R162+0x7000] ;  /* 0x00700000a210783b */ /* 0x000fec0000004200 */
[----:B------:R-:W-:Y:S08]  /*136a0*/  MUFU.EX2 R117, R117 ;  /* 0x0000007500757308 */ /* 0x000ff00000000800 */
[----:B------:R-:W4:Y:S08]  /*136b0*/  MUFU.EX2 R52, R52 ;  /* 0x0000003400347308 */ /* 0x000f300000000800 */
[----:B------:R-:W-:Y:S08]  /*136c0*/  MUFU.EX2 R121, R121 ;  /* 0x0000007900797308 */ /* 0x000ff00000000800 */
[----:B------:R-:W5:Y:S08]  /*136d0*/  MUFU.EX2 R58, R58 ;  /* 0x0000003a003a7308 */ /* 0x000f700000000800 */
[----:B------:R-:W-:Y:S08]  /*136e0*/  MUFU.EX2 R115, R115 ;  /* 0x0000007300737308 */ /* 0x000ff00000000800 */
[----:B------:R-:W2:Y:S01]  /*136f0*/  MUFU.EX2 R54, R54 ;  /* 0x0000003600367308 */ /* 0x000ea20000000800 */
[C---:B-1----:R-:W-:Y:S08]  /*13700*/  HMMA.16816.F32.BF16 R72, R4.reuse, R12, R72 ;  /* 0x0000000c0448723c */ /* 0x042ff00000041848 */
[----:B------:R-:W-:Y:S01]  /*13710*/  HMMA.16816.F32.BF16 R68, R4, R14, R68 ;  /* 0x0000000e0444723c */ /* 0x000fe20000041844 */
[----:B---3--:R-:W-:Y:S01]  /*13720*/  F2FP.BF16.F32.PACK_AB R4, R56, R119 ;  /* 0x000000773804723e */ /* 0x008fe200000010ff */
[----:B------:R-:W1:Y:S01]  /*13730*/  LDSM.16.MT88.4 R12, [R161+0x7000] ;  /* 0x00700000a10c783b */ /* 0x000e620000004200 */
[----:B----4-:R-:W-:-:S02]  /*13740*/  F2FP.BF16.F32.PACK_AB R6, R52, R117 ;  /* 0x000000753406723e */ /* 0x010fc400000010ff */
[----:B-----5:R-:W-:Y:S02]  /*13750*/  F2FP.BF16.F32.PACK_AB R5, R58, R121 ;  /* 0x000000793a05723e */ /* 0x020fe400000010ff */
[----:B--2---:R-:W-:-:S07]  /*13760*/  F2FP.BF16.F32.PACK_AB R7, R54, R115 ;  /* 0x000000733607723e */ /* 0x004fce00000010ff */
[C---:B------:R-:W-:Y:S08]  /*13770*/  HMMA.16816.F32.BF16 R96, R4.reuse, R8, R96 ;  /* 0x000000080460723c */ /* 0x040ff00000041860 */
        /* <DEDUP_REMOVED lines=9> */
[C---:B-1----:R-:W-:Y:S08]  /*13810*/  HMMA.16816.F32.BF16 R80, R4.reuse, R12, R80 ;  /* 0x0000000c0450723c */ /* 0x042ff00000041850 */
[C---:B------:R-:W-:Y:S01]  /*13820*/  HMMA.16816.F32.BF16 R76, R4.reuse, R14, R76 ;  /* 0x0000000e044c723c */ /* 0x040fe2000004184c */
[----:B------:R-:W1:Y:S01]  /*13830*/  LDSM.16.MT88.4 R12, [R162+0x7800] ;  /* 0x00780000a20c783b */ /* 0x000e620000004200 */
[----:B------:R-:W-:Y:S01]  /*13840*/  FFMA.FTZ R64, R143, R3, -R24 ;  /* 0x000000038f407223 */ /* 0x000fe20000010818 */
[----:B------:R-:W-:Y:S05]  /*13850*/  MUFU.EX2 R149, R149 ;  /* 0x0000009500957308 */ /* 0x000fea0000000800 */
[C---:B--2---:R-:W-:Y:S08]  /*13860*/  HMMA.16816.F32.BF16 R72, R4.reuse, R8, R72 ;  /* 0x000000080448723c */ /* 0x044ff00000041848 */
[C---:B------:R-:W-:Y:S01]  /*13870*/  HMMA.16816.F32.BF16 R68, R4.reuse, R10, R68 ;  /* 0x0000000a0444723c */ /* 0x040fe20000041844 */
[----:B------:R-:W2:Y:S01]  /*13880*/  LDSM.16.MT88.4 R8, [R161+0x7800] ;  /* 0x00780000a108783b */ /* 0x000ea20000004200 */
[----:B------:R-:W3:Y:S08]  /*13890*/  MUFU.EX2 R66, R66 ;  /* 0x0000004200427308 */ /* 0x000ef00000000800 */
[----:B------:R-:W-:Y:S01]  /*138a0*/  MUFU.EX2 R141, R141 ;  /* 0x0000008d008d7308 */ /* 0x000fe20000000800 */
[C---:B------:R-:W-:Y:S07]  /*138b0*/  HMMA.16816.F32.BF16 R88, R4.reuse, R16, R88 ;  /* 0x000000100458723c */ /* 0x040fee0000041858 */
[----:B------:R-:W4:Y:S01]  /*138c0*/  MUFU.EX2 R60, R60 ;  /* 0x0000003c003c7308 */ /* 0x000f220000000800 */
[----:B------:R-:W-:Y:S01]  /*138d0*/  HMMA.16816.F32.BF16 R84, R4, R18, R84 ;  /* 0x000000120454723c */ /* 0x000fe20000041854 */
[----:B------:R-:W5:Y:S06]  /*138e0*/  LDSM.16.MT88.4 R16, [R166+0x7800] ;  /* 0x00780000a610783b */ /* 0x000f6c0000004200 */
[----:B------:R-:W-:Y:S08]  /*138f0*/  MUFU.EX2 R145, R145 ;  /* 0x0000009100917308 */ /* 0x000ff00000000800 */
[----:B------:R-:W1:Y:S08]  /*13900*/  MUFU.EX2 R62, R62 ;  /* 0x0000003e003e7308 */ /* 0x000e700000000800 */
[----:B------:R-:W-:Y:S08]  /*13910*/  MUFU.EX2 R147, R147 ;  /* 0x0000009300937308 */ /* 0x000ff00000000800 */
[----:B------:R-:W2:Y:S01]  /*13920*/  MUFU.EX2 R64, R64 ;  /* 0x0000004000407308 */ /* 0x000ea20000000800 */
[----:B---3--:R-:W-:-:S02]  /*13930*/  F2FP.BF16.F32.PACK_AB R4, R66, R149 ;  /* 0x000000954204723e */ /* 0x008fc400000010ff */
[----:B----4-:R-:W-:Y:S02]  /*13940*/  F2FP.BF16.F32.PACK_AB R6, R60, R141 ;  /* 0x0000008d3c06723e */ /* 0x010fe400000010ff */
        /* <DEDUP_REMOVED lines=17> */
[C---:B-----5:R-:W-:Y:S07]  /*13a60*/  HMMA.16816.F32.BF16 R96, R4.reuse, R16, R96 ;  /* 0x000000100460723c */ /* 0x060fee0000041860 */
        /* <DEDUP_REMOVED lines=18> */
[----:B------:R-:W2:Y:S07]  /*13b90*/  LDSM.16.MT88.4 R8, [R160+0x8000] ;  /* 0x00800000a008783b */ /* 0x000eae0000004200 */
[C---:B------:R-:W-:Y:S08]  /*13ba0*/  HMMA.16816.F32.BF16 R88, R4.reuse, R16, R88 ;  /* 0x000000100458723c */ /* 0x040ff00000041858 */
[----:B------:R-:W-:Y:S01]  /*13bb0*/  HMMA.16816.F32.BF16 R84, R4, R18, R84 ;  /* 0x000000120454723c */ /* 0x000fe20000041854 */
[----:B------:R-:W3:Y:S01]  /*13bc0*/  LDSM.16.MT88.4 R16, [R166+0x8800] ;  /* 0x00880000a610783b */ /* 0x000ee20000004200 */
[-CC-:B------:R-:W-:Y:S01]  /*13bd0*/  FFMA.FTZ R114, R55, R3.reuse, -R24.reuse ;  /* 0x0000000337727223 */ /* 0x180fe20000010818 */
[-C--:B------:R-:W-:Y:S01]  /*13be0*/  FFMA.FTZ R55, R59, R3.reuse, -R24 ;  /* 0x000000033b377223 */ /* 0x080fe20000010818 */
[-C--:B------:R-:W-:Y:S01]  /*13bf0*/  FFMA.FTZ R112, R53, R3.reuse, -R36 ;  /* 0x0000000335707223 */ /* 0x080fe20000010824 */
[----:B------:R-:W-:Y:S01]  /*13c00*/  FFMA.FTZ R59, R31, R3, -R24 ;  /* 0x000000031f3b7223 */ /* 0x000fe20000010818 */
[----:B------:R-:W-:-:S02]  /*13c10*/  FFMA.FTZ R199, R199, R30, R28 ;  /* 0x0000001ec7c77223 */ /* 0x000fc4000001001c */
[C---:B-1----:R-:W-:Y:S01]  /*13c20*/  HMMA.16816.F32.BF16 R80, R4.reuse, R12, R80 ;  /* 0x0000000c0450723c */ /* 0x042fe20000041850 */
[-CC-:B------:R-:W-:Y:S01]  /*13c30*/  FFMA.FTZ R118, R29, R3.reuse, -R36.reuse ;  /* 0x000000031d767223 */ /* 0x180fe20000010824 */
[-CC-:B------:R-:W-:Y:S01]  /*13c40*/  FFMA.FTZ R65, R65, R3.reuse, -R36.reuse ;  /* 0x0000000341417223 */ /* 0x180fe20000010824 */
[-CC-:B------:R-:W-:Y:S01]  /*13c50*/  FFMA.FTZ R110, R67, R3.reuse, -R36.reuse ;  /* 0x00000003436e7223 */ /* 0x180fe20000010824 */
[-C--:B------:R-:W-:Y:S01]  /*13c60*/  FFMA.FTZ R53, R109, R3.reuse, -R36 ;  /* 0x000000036d357223 */ /* 0x080fe20000010824 */
[----:B------:R-:W-:Y:S01]  /*13c70*/  FFMA.FTZ R116, R103, R3, -R24 ;  /* 0x0000000367747223 */ /* 0x000fe20000010818 */
[----:B------:R-:W-:Y:S02]  /*13c80*/  LDSM.16.MT88.4 R28, [R160+0x8800] ;  /* 0x00880000a01c783b */ /* 0x000fe40000004200 */
[C---:B------:R-:W-:Y:S02]  /*13c90*/  HMMA.16816.F32.BF16 R76, R4.reuse, R14, R76 ;  /* 0x0000000e044c723c */ /* 0x040fe4000004184c */
[----:B------:R-:W1:Y:S06]  /*13ca0*/  LDSM.16.MT88.4 R12, [R162+0x8800] ;  /* 0x00880000a20c783b */ /* 0x000e6c0000004200 */
[C---:B--2---:R-:W-:Y:S08]  /*13cb0*/  HMMA.16816.F32.BF16 R72, R4.reuse, R8, R72 ;  /* 0x000000080448723c */ /* 0x044ff00000041848 */
[----:B------:R-:W-:Y:S01]  /*13cc0*/  HMMA.16816.F32.BF16 R68, R4, R10, R68 ;  /* 0x0000000a0444723c */ /* 0x000fe20000041844 */
[----:B------:R-:W2:Y:S01]  /*13cd0*/  LDSM.16.MT88.4 R8, [R161+0x8800] ;  /* 0x00880000a108783b */ /* 0x000ea20000004200 */
[----:B------:R-:W-:Y:S08]  /*13ce0*/  MUFU.EX2 R112, R112 ;  /* 0x0000007000707308 */ /* 0x000ff00000000800 */
[----:B------:R-:W4:Y:S08]  /*13cf0*/  MUFU.EX2 R65, R65 ;  /* 0x0000004100417308 */ /* 0x000f300000000800 */
[----:B------:R-:W-:Y:S08]  /*13d00*/  MUFU.EX2 R110, R110 ;  /* 0x0000006e006e7308 */ /* 0x000ff00000000800 */
[----:B------:R-:W5:Y:S08]  /*13d10*/  MUFU.EX2 R53, R53 ;  /* 0x0000003500357308 */ /* 0x000f700000000800 */
[----:B------:R-:W-:Y:S08]  /*13d20*/  MUFU.EX2 R114, R114 ;  /* 0x0000007200727308 */ /* 0x000ff00000000800 */
[----:B------:R-:W3:Y:S08]  /*13d30*/  MUFU.EX2 R55, R55 ;  /* 0x0000003700377308 */ /* 0x000ef00000000800 */
[----:B------:R-:W-:Y:S08]  /*13d40*/  MUFU.EX2 R116, R116 ;  /* 0x0000007400747308 */ /* 0x000ff00000000800 */
[----:B------:R-:W1:Y:S01]  /*13d50*/  MUFU.EX2 R59, R59 ;  /* 0x0000003b003b7308 */ /* 0x000e620000000800 */
[----:B----4-:R-:W-:-:S02]  /*13d60*/  F2FP.BF16.F32.PACK_AB R4, R65, R112 ;  /* 0x000000704104723e */ /* 0x010fc400000010ff */
[----:B-----5:R-:W-:Y:S02]  /*13d70*/  F2FP.BF16.F32.PACK_AB R6, R53, R110 ;  /* 0x0000006e3506723e */ /* 0x020fe400000010ff */
[----:B---3--:R-:W-:Y:S02]  /*13d80*/  F2FP.BF16.F32.PACK_AB R5, R55, R114 ;  /* 0x000000723705723e */ /* 0x008fe400000010ff */
[----:B-1----:R-:W-:-:S07]  /*13d90*/  F2FP.BF16.F32.PACK_AB R7, R59, R116 ;  /* 0x000000743b07723e */ /* 0x002fce00000010ff */
[C---:B------:R-:W-:Y:S08]  /*13da0*/  HMMA.16816.F32.BF16 R96, R4.reuse, R16, R96 ;  /* 0x000000100460723c */ /* 0x040ff00000041860 */
[----:B------:R-:W-:Y:S01]  /*13db0*/  HMMA.16816.F32.BF16 R92, R4, R18, R92 ;  /* 0x00000012045c723c */ /* 0x000fe2000004185c */
[----:B------:R-:W1:Y:S01]  /*13dc0*/  LDSM.16.MT88.4 R16, [R166+0x9000] ;  /* 0x00900000a610783b */ /* 0x000e620000004200 */
[----:B------:R-:W-:Y:S01]  /*13dd0*/  FFMA.FTZ R107, R198, R50, R107 ;  /* 0x00000032c66b7223 */ /* 0x000fe2000001006b */
[-CC-:B------:R-:W-:Y:S01]  /*13de0*/  FFMA.FTZ R50, R45, R3.reuse, -R36.reuse ;  /* 0x000000032d327223 */ /* 0x180fe20000010824 */
[-CC-:B------:R-:W-:Y:S01]  /*13df0*/  FFMA.FTZ R47, R47, R3.reuse, -R36.reuse ;  /* 0x000000032f2f7223 */ /* 0x180fe20000010824 */
[----:B------:R-:W-:-:S03]  /*13e00*/  FFMA.FTZ R45, R49, R3, -R36 ;  /* 0x00000003312d7223 */ /* 0x000fc60000010824 */
[----:B------:R-:W-:Y:S01]  /*13e10*/  HMMA.16816.F32.BF16 R88, R4, R12, R88 ;  /* 0x0000000c0458723c */ /* 0x000fe20000041858 */
[-CC-:B------:R-:W-:Y:S01]  /*13e20*/  FFMA.FTZ R39, R39, R3.reuse, -R24.reuse ;  /* 0x0000000327277223 */ /* 0x180fe20000010818 */
[----:B------:R-:W-:Y:S01]  /*13e30*/  FFMA.FTZ R51, R51, R3, -R24 ;  /* 0x0000000333337223 */ /* 0x000fe20000010818 */
[----:B------:R-:W-:-:S05]  /*13e40*/  FADD.FTZ R107, R42, R107 ;  /* 0x0000006b2a6b7221 */ /* 0x000fca0000010000 */
[C---:B------:R-:W-:Y:S01]  /*13e50*/  HMMA.16816.F32.BF16 R84, R4.reuse, R14, R84 ;  /* 0x0000000e0454723c */ /* 0x040fe20000041854 */
[----:B------:R-:W3:Y:S07]  /*13e60*/  LDSM.16.MT88.4 R12, [R162+0x9000] ;  /* 0x00900000a20c783b */ /* 0x000eee0000004200 */
[----:B--2---:R-:W-:Y:S01]  /*13e70*/  HMMA.16816.F32.BF16 R80, R4, R8, R80 ;  /* 0x000000080450723c */ /* 0x004fe20000041850 */
[----:B------:R-:W-:Y:S01]  /*13e80*/  FADD.FTZ R8, R38, R199 ;  /* 0x000000c726087221 */ /* 0x000fe20000010000 */
[----:B------:R-:W-:-:S06]  /*13e90*/  FFMA.FTZ R38, R43, R3, -R24 ;  /* 0x000000032b267223 */ /* 0x000fcc0000010818 */
[----:B------:R-:W-:Y:S01]  /*13ea0*/  HMMA.16816.F32.BF16 R72, R4, R28, R72 ;  /* 0x0000001c0448723c */ /* 0x000fe20000041848 */
[----:B------:R-:W-:Y:S01]  /*13eb0*/  FFMA.FTZ R29, R41, R3, -R24 ;  /* 0x00000003291d7223 */ /* 0x000fe20000010818 */
[----:B------:R-:W-:Y:S01]  /*13ec0*/  MUFU.EX2 R118, R118 ;  /* 0x0000007600767308 */ /* 0x000fe20000000800 */
[----:B------:R-:W-:Y:S01]  /*13ed0*/  FADD.FTZ R40, R40, R107 ;  /* 0x0000006b28287221 */ /* 0x000fe20000010000 */
[----:B------:R-:W-:-:S06]  /*13ee0*/  FADD.FTZ R37, R37, R8 ;  /* 0x0000000825257221 */ /* 0x000fcc0000010000 */
[----:B------:R-:W2:Y:S01]  /*13ef0*/  MUFU.EX2 R47, R47 ;  /* 0x0000002f002f7308 */ /* 0x000ea20000000800 */
[----:B------:R-:W-:Y:S01]  /*13f00*/  FADD.FTZ R28, R35, R40 ;  /* 0x00000028231c7221 */ /* 0x000fe20000010000 */
[----:B------:R-:W-:-:S06]  /*13f10*/  FADD.FTZ R35, R0, R37 ;  /* 0x0000002500237221 */ /* 0x000fcc0000010000 */
[----:B------:R-:W-:Y:S01]  /*13f20*/  MUFU.EX2 R50, R50 ;  /* 0x0000003200327308 */ /* 0x000fe20000000800 */
[----:B------:R-:W-:Y:S07]  /*13f30*/  HMMA.16816.F32.BF16 R68, R4, R30, R68 ;  /* 0x0000001e0444723c */ /* 0x000fee0000041844 */
[----:B------:R-:W4:Y:S08]  /*13f40*/  MUFU.EX2 R45, R45 ;  /* 0x0000002d002d7308 */ /* 0x000f300000000800 */
[----:B------:R-:W-:Y:S08]  /*13f50*/  MUFU.EX2 R39, R39 ;  /* 0x0000002700277308 */ /* 0x000ff00000000800 */
[----:B------:R-:W5:Y:S08]  /*13f60*/  MUFU.EX2 R42, R51 ;  /* 0x00000033002a7308 */ /* 0x000f700000000800 */
[----:B------:R-:W-:Y:S08]  /*13f70*/  MUFU.EX2 R38, R38 ;  /* 0x0000002600267308 */ /* 0x000ff00000000800 */
[----:B------:R-:W1:Y:S01]  /*13f80*/  MUFU.EX2 R29, R29 ;  /* 0x0000001d001d7308 */ /* 0x000e620000000800 */
[----:B------:R-:W-:Y:S01]  /*13f90*/  FFMA.FTZ R30, R26, R3, -R36 ;  /* 0x000000031a1e7223 */ /* 0x000fe20000010824 */
[----:B------:R-:W-:Y:S01]  /*13fa0*/  FADD.FTZ R113, R113, R28 ;  /* 0x0000001c71717221 */ /* 0x000fe20000010000 */
[----:B------:R-:W-:-:S03]  /*13fb0*/  FADD.FTZ R44, R44, R35 ;  /* 0x000000232c2c7221 */ /* 0x000fc60000010000 */
[----:B------:R-:W-:Y:S02]  /*13fc0*/  FADD.FTZ R46, R46, R113 ;  /* 0x000000712e2e7221 */ /* 0x000fe40000010000 */
[----:B------:R3:W-:Y:S01]  /*13fd0*/  MUFU.EX2 R0, R30 ;  /* 0x0000001e00007308 */ /* 0x0007e20000000800 */
[----:B------:R-:W-:Y:S01]  /*13fe0*/  HMMA.16816.F32.BF16 R76, R4, R10, R76 ;  /* 0x0000000a044c723c */ /* 0x000fe2000004184c */
[----:B--2---:R-:W-:Y:S01]  /*13ff0*/  F2FP.BF16.F32.PACK_AB R4, R47, R118 ;  /* 0x000000762f04723e */ /* 0x004fe200000010ff */
[----:B------:R-:W-:Y:S01]  /*14000*/  FADD.FTZ R57, R57, R46 ;  /* 0x0000002e39397221 */ /* 0x000fe20000010000 */
[----:B----4-:R-:W-:Y:S01]  /*14010*/  F2FP.BF16.F32.PACK_AB R6, R45, R50 ;  /* 0x000000322d06723e */ /* 0x010fe200000010ff */
[----:B------:R-:W2:Y:S01]  /*14020*/  LDSM.16.MT88.4 R8, [R161+0x9000] ;  /* 0x00900000a108783b */ /* 0x000ea20000004200 */
[----:B-----5:R-:W-:Y:S02]  /*14030*/  F2FP.BF16.F32.PACK_AB R5, R42, R39 ;  /* 0x000000272a05723e */ /* 0x020fe400000010ff */
[----:B-1----:R-:W-:Y:S01]  /*14040*/  F2FP.BF16.F32.PACK_AB R7, R29, R38 ;  /* 0x000000261d07723e */ /* 0x002fe200000010ff */
[----:B---3--:R-:W-:-:S04]  /*14050*/  FADD.FTZ R30, R105, R44 ;  /* 0x0000002c691e7221 */ /* 0x008fc80000010000 */
[----:B------:R-:W-:Y:S01]  /*14060*/  FADD.FTZ R111, R111, R30 ;  /* 0x0000001e6f6f7221 */ /* 0x000fe20000010000 */
[----:B------:R-:W-:-:S03]  /*14070*/  FADD.FTZ R2, R2, R57 ;  /* 0x0000003902027221 */ /* 0x000fc60000010000 */
[----:B------:R-:W-:Y:S01]  /*14080*/  FADD.FTZ R48, R48, R111 ;  /* 0x0000006f30307221 */ /* 0x000fe20000010000 */
[----:B------:R-:W-:Y:S01]  /*14090*/  HMMA.16816.F32.BF16 R96, R4, R16, R96 ;  /* 0x000000100460723c */ /* 0x000fe20000041860 */
[----:B------:R-:W-:Y:S02]  /*140a0*/  FADD.FTZ R119, R119, R2 ;  /* 0x0000000277777221 */ /* 0x000fe40000010000 */
[----:B------:R-:W-:-:S05]  /*140b0*/  FADD.FTZ R121, R121, R48 ;  /* 0x0000003079797221 */ /* 0x000fca0000010000 */
        /* <DEDUP_REMOVED lines=19> */
[----:B------:R-:W-:Y:S01]  /*141f0*/  FFMA.FTZ R24, R21, R3, -R24 ;  /* 0x0000000315187223 */ /* 0x000fe20000010818 */
[----:B------:R-:W-:Y:S01]  /*14200*/  FADD.FTZ R66, R66, R149 ;  /* 0x0000009542427221 */ /* 0x000fe20000010000 */
[----:B------:R-:W-:Y:S01]  /*14210*/  FADD.FTZ R62, R62, R145 ;  /* 0x000000913e3e7221 */ /* 0x000fe20000010000 */
[----:B------:R-:W4:Y:S02]  /*14220*/  MUFU.EX2 R31, R31 ;  /* 0x0000001f001f7308 */ /* 0x000f240000000800 */
[----:B------:R-:W-:Y:S01]  /*14230*/  FADD.FTZ R141, R141, R66 ;  /* 0x000000428d8d7221 */ /* 0x000fe20000010000 */
[----:B------:R-:W-:-:S05]  /*14240*/  FADD.FTZ R147, R147, R62 ;  /* 0x0000003e93937221 */ /* 0x000fca0000010000 */
[----:B------:R-:W-:Y:S01]  /*14250*/  MUFU.EX2 R26, R26 ;  /* 0x0000001a001a7308 */ /* 0x000fe20000000800 */
[----:B------:R-:W-:Y:S01]  /*14260*/  FADD.FTZ R60, R60, R141 ;  /* 0x0000008d3c3c7221 */ /* 0x000fe20000010000 */
[----:B------:R-:W-:-:S06]  /*14270*/  FADD.FTZ R64, R64, R147 ;  /* 0x0000009340407221 */ /* 0x000fcc0000010000 */
        /* <DEDUP_REMOVED lines=9> */
[----:B--2---:R-:W-:Y:S02]  /*14310*/  HMMA.16816.F32.BF16 R80, R4, R8, R80 ;  /* 0x000000080450723c */ /* 0x004fe40000041850 */
[----:B------:R-:W-:Y:S01]  /*14320*/  FADD.FTZ R131, R131, R104 ;  /* 0x0000006883837221 */ /* 0x000fe20000010000 */
[----:B------:R-:W-:-:S05]  /*14330*/  FADD.FTZ R125, R125, R108 ;  /* 0x0000006c7d7d7221 */ /* 0x000fca0000010000 */
[C---:B------:R-:W-:Y:S01]  /*14340*/  HMMA.16816.F32.BF16 R76, R4.reuse, R10, R76 ;  /* 0x0000000a044c723c */ /* 0x040fe2000004184c */
[----:B------:R-:W-:Y:S01]  /*14350*/  FADD.FTZ R131, R102, R131 ;  /* 0x0000008366837221 */ /* 0x000fe20000010000 */
[----:B------:R-:W-:Y:S01]  /*14360*/  FADD.FTZ R125, R106, R125 ;  /* 0x0000007d6a7d7221 */ /* 0x000fe20000010000 */
[----:B------:R-:W2:Y:S05]  /*14370*/  LDSM.16.MT88.4 R8, [R162+0x9800] ;  /* 0x00980000a208783b */ /* 0x000eaa0000004200 */
[C---:B-1----:R-:W-:Y:S08]  /*14380*/  HMMA.16816.F32.BF16 R72, R4.reuse, R16, R72 ;  /* 0x000000100448723c */ /* 0x042ff00000041848 */
[----:B------:R-:W-:Y:S01]  /*14390*/  HMMA.16816.F32.BF16 R68, R4, R18, R68 ;  /* 0x000000120444723c */ /* 0x000fe20000041844 */
[----:B----4-:R-:W-:Y:S01]  /*143a0*/  F2FP.BF16.F32.PACK_AB R4, R31, R0 ;  /* 0x000000001f04723e */ /* 0x010fe200000010ff */
[----:B------:R-:W-:Y:S01]  /*143b0*/  FADD.FTZ R112, R112, R131 ;  /* 0x0000008370707221 */ /* 0x000fe20000010000 */
[----:B-----5:R-:W-:Y:S01]  /*143c0*/  F2FP.BF16.F32.PACK_AB R6, R33, R26 ;  /* 0x0000001a2106723e */ /* 0x020fe200000010ff */
[----:B------:R-:W-:Y:S01]  /*143d0*/  FADD.FTZ R114, R114, R125 ;  /* 0x0000007d72727221 */ /* 0x000fe20000010000 */
[----:B---3--:R-:W-:Y:S01]  /*143e0*/  F2FP.BF16.F32.PACK_AB R5, R28, R27 ;  /* 0x0000001b1c05723e */ /* 0x008fe200000010ff */
[----:B------:R-:W1:Y:S01]  /*143f0*/  LDSM.16.MT88.4 R16, [R161+0x9800] ;  /* 0x00980000a110783b */ /* 0x000e620000004200 */
        /* <DEDUP_REMOVED lines=23> */
[C---:B--2---:R-:W-:Y:S02]  /*14570*/  HMMA.16816.F32.BF16 R88, R4.reuse, R8, R88 ;  /* 0x000000080458723c */ /* 0x044fe40000041858 */
        /* <DEDUP_REMOVED lines=10> */
[C---:B-1----:R-:W-:Y:S08]  /*14620*/  HMMA.16816.F32.BF16 R80, R4.reuse, R16, R80 ;  /* 0x000000100450723c */ /* 0x042ff00000041850 */
[C---:B------:R-:W-:Y:S08]  /*14630*/  HMMA.16816.F32.BF16 R76, R4.reuse, R18, R76 ;  /* 0x00000012044c723c */ /* 0x040ff0000004184c */
[C---:B---3--:R-:W-:Y:S08]  /*14640*/  HMMA.16816.F32.BF16 R72, R4.reuse, R12, R72 ;  /* 0x0000000c0448723c */ /* 0x048ff00000041848 */
[----:B------:R-:W-:Y:S01]  /*14650*/  HMMA.16816.F32.BF16 R68, R4, R14, R68 ;  /* 0x0000000e0444723c */ /* 0x000fe20000041844 */
[----:B------:R-:W-:-:S04]  /*14660*/  NOP ;  /* 0x0000000000007918 */ /* 0x000fc80000000000 */
[----:B------:R-:W-:-:S15]  /*14670*/  @P0 BRA `(.L_x_11033) ;  /* 0x0000000000040947 */ /* 0x000fde0003800000 */
.L_x_11024:
[----:B------:R-:W-:-:S07]  /*14680*/  IADD3 R61, PT, PT, R63, -0x1, RZ ;  /* 0xffffffff3f3d7810 */ /* 0x000fce0007ffe0ff */
.L_x_11033:
[----:B------:R-:W-:Y:S05]  /*14690*/  BSYNC B2 ;  /* 0x0000000000027941 */ /* 0x000fea0003800000 */
.L_x_11023:
        /* <DEDUP_REMOVED lines=8> */
[----:B------:R-:W-:Y:S01]  /*14720*/  LOP3.LUT R197, R3, 0x40, R124, 0xfe, !PT ;  /* 0x0000004003c57812 */ /* 0x000fe200078efe7c */
[----:B------:R-:W-:Y:S02]  /*14730*/  VIADD R195, R61, 0x1 ;  /* 0x000000013dc37836 */ /* 0x000fe40000000000 */
[----:B------:R-:W-:-:S08]  /*14740*/  VIADD R196, R3, 0x80 ;  /* 0x0000008003c47836 */ /* 0x000fd00000000000 */
[----:B------:R-:W-:-:S07]  /*14750*/  @P0 LOP3.LUT R188, R188, 0x4, RZ, 0xfc, !PT ;  /* 0x00000004bcbc0812 */ /* 0x000fce00078efcff */
.L_x_11041:
[----:B------:R-:W1:Y:S01]  /*14760*/  S2R R0, SR_TID.X ;  /* 0x0000000000007919 */ /* 0x000e620000002100 */
        /* <DEDUP_REMOVED lines=15> */
[----:B-1----:R-:W-:Y:S08]  /*14860*/  @!P6 BRA `(.L_x_11036) ;  /* 0x0000000000f8e947 */ /* 0x002ff00003800000 */
[----:B------:R-:W2:Y:S01]  /*14870*/  LD.E R13, desc[UR4][R100.64+0x170] ;  /* 0x00017004640d7980 */ /* 0x000ea2000c101900 */
[----:B------:R-:W-:Y:S02]  /*14880*/  IABS R7, R196 ;  /* 0x000000c400077213 */ /* 0x000fe40000000000 */
        /* <DEDUP_REMOVED lines=60> */
.L_x_11036:
[----:B------:R-:W-:Y:S05]  /*14c50*/  BSYNC.RECONVERGENT B0 ;  /* 0x0000000000007941 */ /* 0x000fea0003800200 */
.L_x_11035:
        /* <DEDUP_REMOVED lines=73> */
[----:B------:R-:W1:Y:S04]  /*150f0*/  LDSM.16.M88.4 R116, [R170+0x3000] ;  /* 0x00300000aa74783b */ /* 0x000e680000000200 */
[----:B------:R-:W0:Y:S04]  /*15100*/  LDGDEPBAR ;  /* 0x00000000000079af */ /* 0x000e280000000000 */
[----:B------:R-:W5:Y:S04]  /*15110*/  LDSM.16.M88.4 R120, [R170+0x3800] ;  /* 0x00380000aa78783b */ /* 0x000f680000000200 */
[----:B------:R-:W2:Y:S04]  /*15120*/  LDSM.16.M88.4 R124, [R170+0x4000] ;  /* 0x00400000aa7c783b */ /* 0x000ea80000000200 */
[----:B------:R-:W2:Y:S04]  /*15130*/  LDSM.16.M88.4 R128, [R170+0x4800] ;  /* 0x00480000aa80783b */ /* 0x000ea80000000200 */
[----:B------:R-:W2:Y:S04]  /*15140*/  LDSM.16.M88.4 R132, [R170+0x5000] ;  /* 0x00500000aa84783b */ /* 0x000ea80000000200 */
[----:B------:R-:W2:Y:S04]  /*15150*/  LDSM.16.M88.4 R136, [R170+0x5800] ;  /* 0x00580000aa88783b */ /* 0x000ea80000000200 */
        /* <DEDUP_REMOVED lines=11> */
[C---:B-1----:R-:W-:Y:S08]  /*15210*/  HMMA.16816.F32.BF16 R20, R104.reuse, R116, RZ ;  /* 0x000000746814723c */ /* 0x042ff000000418ff */
[C---:B------:R-:W-:Y:S01]  /*15220*/  HMMA.16816.F32.BF16 R24, R104.reuse, R118, RZ ;  /* 0x000000766818723c */ /* 0x040fe200000418ff */
[----:B------:R-:W-:Y:S07]  /*15230*/  LDSM.16.M88.4 R116, [R165+0x5800] ;  /* 0x00580000a574783b */ /* 0x000fee0000000200 */
[C---:B-----5:R-:W-:Y:S08]  /*15240*/  HMMA.16816.F32.BF16 R28, R104.reuse, R120, RZ ;  /* 0x00000078681c723c */ /* 0x060ff000000418ff */
[C---:B--2---:R-:W-:Y:S01]  /*15250*/  HMMA.16816.F32.BF16 R32, R104.reuse, R122, RZ ;  /* 0x0000007a6820723c */ /* 0x044fe200000418ff */
        /* <DEDUP_REMOVED lines=153> */
.L_x_11040:
[----:B------:R-:W-:Y:S05]  /*15bf0*/  BSYNC.RECONVERGENT B0 ;  /* 0x0000000000007941 */ /* 0x000fea0003800200 */
.L_x_11039:
        /* <DEDUP_REMOVED lines=57> */
.L_x_11038:
[----:B------:R-:W-:Y:S05]  /*15f90*/  BSYNC.RECONVERGENT B1 ;  /* 0x0000000000017941 */ /* 0x000fea0003800200 */
.L_x_11037:
[----:B------:R-:W-:Y:S01]  /*15fa0*/  LOP3.LUT R188, R188, 0xfffffdff, RZ, 0xc0, !PT ;  /* 0xfffffdffbcbc7812 */ /* 0x000fe200078ec0ff */
[C---:B------:R-:W-:Y:S02]  /*15fb0*/  VIADD R0, R197.reuse, 0xffffffc0 ;  /* 0xffffffc0c5007836 */ /* 0x040fe40000000000 */
[C---:B-1----:R-:W-:Y:S02]  /*15fc0*/  VIADD R117, R197.reuse, 0xffffffc8 ;  /* 0xffffffc8c5757836 */ /* 0x042fe40000000000 */
[C---:B------:R-:W-:Y:S01]  /*15fd0*/  VIADD R113, R197.reuse, 0xffffffd9 ;  /* 0xffffffd9c5717836 */ /* 0x040fe20000000000 */
[C---:B------:R-:W-:Y:S01]  /*15fe0*/  ISETP.GE.AND P2, PT, R0.reuse, R189, PT ;  /* 0x000000bd0000720c */ /* 0x040fe20003f46270 */
[C---:B------:R-:W-:Y:S01]  /*15ff0*/  VIADD R107, R197.reuse, 0xfffffff0 ;  /* 0xfffffff0c56b7836 */ /* 0x040fe20000000000 */
[C---:B------:R-:W-:Y:S01]  /*16000*/  ISETP.GE.AND P0, PT, R0.reuse, R192, PT ;  /* 0x000000c00000720c */ /* 0x040fe20003f06270 */
[C---:B------:R-:W-:Y:S01]  /*16010*/  VIADD R106, R197.reuse, 0x1 ;  /* 0x00000001c56a7836 */ /* 0x040fe20000000000 */
[CC--:B------:R-:W-:Y:S01]  /*16020*/  ISETP.GE.AND P3, PT, R0.reuse, R194.reuse, PT ;  /* 0x000000c20000720c */ /* 0x0c0fe20003f66270 */
        /* <DEDUP_REMOVED lines=9> */
[----:B------:R-:W-:Y:S01]  /*160c0*/  @P2 LOP3.LUT R188, R188, 0x200, RZ, 0xfc, !PT ;  /* 0x00000200bcbc2812 */ /* 0x000fe200078efcff */
[----:B------:R-:W-:Y:S01]  /*160d0*/  VIADD R114, R197, 0xffffffd8 ;  /* 0xffffffd8c5727836 */ /* 0x000fe20000000000 */
[-C--:B------:R-:W-:Y:S01]  /*160e0*/  ISETP.GE.AND P1, PT, R117, R193.reuse, PT ;  /* 0x000000c17500720c */ /* 0x080fe20003f26270 */
[C---:B------:R-:W-:Y:S01]  /*160f0*/  VIADD R104, R197.reuse, 0xfffffff1 ;  /* 0xfffffff1c5687836 */ /* 0x040fe20000000000 */
[----:B------:R-:W-:Y:S01]  /*16100*/  LOP3.LUT R188, R188, 0xfffffbff, RZ, 0xc0, !PT ;  /* 0xfffffbffbcbc7812 */ /* 0x000fe200078ec0ff */
[----:B------:R-:W-:Y:S01]  /*16110*/  VIADD R6, R197, 0xfffffff9 ;  /* 0xfffffff9c5067836 */ /* 0x000fe20000000000 */
[CC--:B------:R-:W-:Y:S01]  /*16120*/  ISETP.GE.AND P2, PT, R105.reuse, R194.reuse, PT ;  /* 0x000000c26900720c */ /* 0x0c0fe20003f46270 */
[----:B------:R-:W-:Y:S01]  /*16130*/  VIADD R196, R196, 0xffffff80 ;  /* 0xffffff80c4c47836 */ /* 0x000fe20000000000 */
[----:B------:R-:W-:Y:S02]  /*16140*/  @P0 LOP3.LUT R188, R188, 0x400, RZ, 0xfc, !PT ;  /* 0x00000400bcbc0812 */ /* 0x000fe400078efcff */
[-C--:B------:R-:W-:Y:S02]  /*16150*/  ISETP.GE.AND P0, PT, R105, R193.reuse, PT ;  /* 0x000000c16900720c */ /* 0x080fe40003f06270 */
[----:B------:R-:W-:Y:S01]  /*16160*/  FSEL R111, R8, -INF , P3 ;  /* 0xff800000086f7808 */ /* 0x000fe20001800000 */
[----:B------:R-:W-:Y:S01]  /*16170*/  VIADD R8, R197, 0xffffffe8 ;  /* 0xffffffe8c5087836 */ /* 0x000fe20000000000 */
[----:B------:R-:W-:Y:S01]  /*16180*/  FSEL R3, R7, -INF , P0 ;  /* 0xff80000007037808 */ /* 0x000fe20000000000 */
[----:B------:R-:W-:Y:S01]  /*16190*/  VIADD R7, R197, 0xffffffe9 ;  /* 0xffffffe9c5077836 */ /* 0x000fe20000000000 */
[-C--:B------:R-:W-:Y:S02]  /*161a0*/  ISETP.GE.AND P0, PT, R115, R193.reuse, PT ;  /* 0x000000c17300720c */ /* 0x080fe40003f06270 */
[----:B------:R-:W-:Y:S02]  /*161b0*/  FSEL R10, R10, -INF , P1 ;  /* 0xff8000000a0a7808 */ /* 0x000fe40000800000 */
[CC--:B------:R-:W-:Y:S02]  /*161c0*/  ISETP.GE.AND P3, PT, R118.reuse, R194.reuse, PT ;  /* 0x000000c27600720c */ /* 0x0c0fe40003f66270 */
[-C--:B------:R-:W-:Y:S02]  /*161d0*/  ISETP.GE.AND P1, PT, R118, R193.reuse, PT ;  /* 0x000000c17600720c */ /* 0x080fe40003f26270 */
[----:B------:R-:W-:Y:S02]  /*161e0*/  FSEL R109, R5, -INF , P2 ;  /* 0xff800000056d7808 */ /* 0x000fe40001000000 */
[----:B------:R-:W-:Y:S02]  /*161f0*/  FSEL R5, R11, -INF , P0 ;  /* 0xff8000000b057808 */ /* 0x000fe40000000000 */
[-C--:B------:R-:W-:Y:S02]  /*16200*/  ISETP.GE.AND P0, PT, R116, R193.reuse, PT ;  /* 0x000000c17400720c */ /* 0x080fe40003f06270 */
        /* <DEDUP_REMOVED lines=47> */
[C---:B------:R-:W-:Y:S01]  /*16500*/  VIADD R28, R197.reuse, 0x8 ;  /* 0x00000008c51c7836 */ /* 0x040fe20000000000 */
[CC--:B------:R-:W-:Y:S02]  /*16510*/  ISETP.GE.AND P0, PT, R197.reuse, R193.reuse, PT ;  /* 0x000000c1c500720c */ /* 0x0c0fe40003f06270 */
        /* <DEDUP_REMOVED lines=8> */
[----:B------:R-:W-:Y:S02]  /*165a0*/  ISETP.GE.AND P0, PT, R106, R193, PT ;  /* 0x000000c16a00720c */ /* 0x000fe40003f06270 */
[----:B------:R-:W-:Y:S01]  /*165b0*/  FSEL R159, R37, -INF , P1 ;  /* 0xff800000259f7808 */ /* 0x000fe20000800000 */
[C---:B------:R-:W-:Y:S01]  /*165c0*/  VIADD R37, R197.reuse, 0x11 ;  /* 0x00000011c5257836 */ /* 0x040fe20000000000 */
[----:B------:R-:W-:Y:S02]  /*165d0*/  ISETP.GE.AND P1, PT, R28, R194, PT ;  /* 0x000000c21c00720c */ /* 0x000fe40003f26270 */
[----:B------:R-:W-:Y:S01]  /*165e0*/  FSEL R211, R32, -INF , P3 ;  /* 0xff80000020d37808 */ /* 0x000fe20001800000 */
[----:B------:R-:W-:Y:S01]  /*165f0*/  VIADD R32, R197, 0x21 ;  /* 0x00000021c5207836 */ /* 0x000fe20000000000 */
[----:B------:R-:W-:Y:S02]  /*16600*/  FSEL R33, R33, -INF , P2 ;  /* 0xff80000021217808 */ /* 0x000fe40001000000 */
[----:B------:R-:W-:Y:S02]  /*16610*/  FSEL R151, R39, -INF , P0 ;  /* 0xff80000027977808 */ /* 0x000fe40000000000 */
[C---:B------:R-:W-:Y:S02]  /*16620*/  ISETP.GE.AND P3, PT, R105.reuse, R189, PT ;  /* 0x000000bd6900720c */ /* 0x040fe40003f66270 */
[----:B------:R-:W-:Y:S01]  /*16630*/  ISETP.GE.AND P2, PT, R105, R192, PT ;  /* 0x000000c06900720c */ /* 0x000fe20003f46270 */
[C---:B------:R-:W-:Y:S01]  /*16640*/  VIADD R105, R197.reuse, 0x10 ;  /* 0x00000010c5697836 */ /* 0x040fe20000000000 */
        /* <DEDUP_REMOVED lines=28> */
[----:B------:R-:W-:Y:S02]  /*16810*/  LOP3.LUT R188, R188, 0xffffff7f, RZ, 0xc0, !PT ;  /* 0xffffff7fbcbc7812 */ /* 0x000fe400078ec0ff */
[----:B------:R-:W-:Y:S02]  /*16820*/  FSEL R51, R51, -INF , P0 ;  /* 0xff80000033337808 */ /* 0x000fe40000000000 */
[----:B------:R-:W-:Y:S02]  /*16830*/  ISETP.GE.AND P0, PT, R32, R194, PT ;  /* 0x000000c22000720c */ /* 0x000fe40003f06270 */
[----:B------:R-:W-:Y:S01]  /*16840*/  FSEL R129, R52, -INF , P1 ;  /* 0xff80000034817808 */ /* 0x000fe20000800000 */
[----:B------:R-:W-:Y:S01]  /*16850*/  VIADD R52, R197, 0x39 ;  /* 0x00000039c5347836 */ /* 0x000fe20000000000 */
[-C--:B------:R-:W-:Y:S02]  /*16860*/  ISETP.GE.AND P1, PT, R20, R193.reuse, PT ;  /* 0x000000c11400720c */ /* 0x080fe40003f26270 */
[----:B------:R-:W-:Y:S02]  /*16870*/  @P3 LOP3.LUT R188, R188, 0x80, RZ, 0xfc, !PT ;  /* 0x00000080bcbc3812 */ /* 0x000fe400078efcff */
[----:B------:R-:W-:Y:S02]  /*16880*/  FSEL R53, R53, -INF , P0 ;  /* 0xff80000035357808 */ /* 0x000fe40000000000 */
[----:B------:R-:W-:Y:S02]  /*16890*/  FSEL R54, R54, -INF , P1 ;  /* 0xff80000036367808 */ /* 0x000fe40000800000 */
[----:B------:R-:W-:Y:S02]  /*168a0*/  ISETP.GE.AND P0, PT, R32, R193, PT ;  /* 0x000000c12000720c */ /* 0x000fe40003f06270 */
[----:B------:R-:W-:Y:S02]  /*168b0*/  ISETP.GE.AND P1, PT, R117, R192, PT ;  /* 0x000000c07500720c */ /* 0x000fe40003f26270 */
[----:B------:R-:W-:Y:S02]  /*168c0*/  LOP3.LUT R188, R188, 0xfffffeff, RZ, 0xc0, !PT ;  /* 0xfffffeffbcbc7812 */ /* 0x000fe400078ec0ff */
[----:B------:R-:W-:Y:S02]  /*168d0*/  FSEL R55, R55, -INF , P0 ;  /* 0xff80000037377808 */ /* 0x000fe40000000000 */
[----:B------:R-:W-:Y:S02]  /*168e0*/  ISETP.GE.AND P0, PT, R41, R194, PT ;  /* 0x000000c22900720c */ /* 0x000fe40003f06270 */
[----:B------:R-:W-:Y:S02]  /*168f0*/  @P2 LOP3.LUT R188, R188, 0x100, RZ, 0xfc, !PT ;  /* 0x00000100bcbc2812 */ /* 0x000fe400078efcff */
[----:B------:R-:W-:Y:S02]  /*16900*/  FSEL R125, R56, -INF , P0 ;  /* 0xff800000387d7808 */ /* 0x000fe40000000000 */
[-C--:B------:R-:W-:Y:S02]  /*16910*/  ISETP.GE.AND P0, PT, R115, R192.reuse, PT ;  /* 0x000000c07300720c */ /* 0x080fe40003f06270 */
[----:B------:R-:W-:Y:S02]  /*16920*/  LOP3.LUT R188, R188, 0xffffffbf, RZ, 0xc0, !PT ;  /* 0xffffffbfbcbc7812 */ /* 0x000fe400078ec0ff */
[-C--:B------:R-:W-:Y:S02]  /*16930*/  ISETP.GE.AND P6, PT, R117, R189.reuse, PT ;  /* 0x000000bd7500720c */ /* 0x080fe40003fc6270 */
[----:B------:R-:W-:Y:S02]  /*16940*/  @P1 LOP3.LUT R188, R188, 0x40, RZ, 0xfc, !PT ;  /* 0x00000040bcbc1812 */ /* 0x000fe400078efcff */
[----:B------:R-:W-:Y:S02]  /*16950*/  P2R R19, PR, RZ, 0x40 ;  /* 0x00000040ff137803 */ /* 0x000fe40000000000 */
[C---:B------:R-:W-:Y:S02]  /*16960*/  LOP3.LUT P6, RZ, R188.reuse, 0x200, RZ, 0xc0, !PT ;  /* 0x00000200bcff7812 */ /* 0x040fe400078cc0ff */
[----:B------:R-:W-:Y:S02]  /*16970*/  LOP3.LUT R188, R188, 0xffffffdf, RZ, 0xc0, !PT ;  /* 0xffffffdfbcbc7812 */ /* 0x000fe400078ec0ff */
[----:B------:R-:W-:Y:S02]  /*16980*/  ISETP.GE.AND P1, PT, R118, R192, PT ;  /* 0x000000c07600720c */ /* 0x000fe40003f26270 */
[----:B------:R-:W-:Y:S02]  /*16990*/  @P0 LOP3.LUT R188, R188, 0x20, RZ, 0xfc, !PT ;  /* 0x00000020bcbc0812 */ /* 0x000fe400078efcff */
[-C--:B------:R-:W-:Y:S02]  /*169a0*/  ISETP.GE.AND P0, PT, R40, R194.reuse, PT ;  /* 0x000000c22800720c */ /* 0x080fe40003f06270 */
[----:B------:R-:W-:Y:S02]  /*169b0*/  ISETP.GE.AND P5, PT, R115, R189, PT ;  /* 0x000000bd7300720c */ /* 0x000fe40003fa6270 */
[----:B------:R-:W-:Y:S02]  /*169c0*/  FSEL R123, R57, -INF , P0 ;  /* 0xff800000397b7808 */ /* 0x000fe40000000000 */
[-C--:B------:R-:W-:Y:S02]  /*169d0*/  ISETP.GE.AND P0, PT, R41, R193.reuse, PT ;  /* 0x000000c12900720c */ /* 0x080fe40003f06270 */
[----:B------:R-:W-:Y:S02]  /*169e0*/  LOP3.LUT R188, R188, 0xffffffef, RZ, 0xc0, !PT ;  /* 0xffffffefbcbc7812 */ /* 0x000fe400078ec0ff */
[----:B------:R-:W-:Y:S02]  /*169f0*/  FSEL R58, R58, -INF , P0 ;  /* 0xff8000003a3a7808 */ /* 0x000fe40000000000 */
[-C--:B------:R-:W-:Y:S02]  /*16a00*/  ISETP.GE.AND P0, PT, R40, R193.reuse, PT ;  /* 0x000000c12800720c */ /* 0x080fe40003f06270 */
[----:B------:R-:W-:Y:S02]  /*16a10*/  @P1 LOP3.LUT R188, R188, 0x10, RZ, 0xfc, !PT ;  /* 0x00000010bcbc1812 */ /* 0x000fe400078efcff */
[----:B------:R-:W-:Y:S02]  /*16a20*/  FSEL R115, R59, -INF , P0 ;  /* 0xff8000003b737808 */ /* 0x000fe40000000000 */
[----:B------:R-:W-:Y:S02]  /*16a30*/  ISETP.GE.AND P0, PT, R48, R194, PT ;  /* 0x000000c23000720c */ /* 0x000fe40003f06270 */
[----:B------:R-:W-:Y:S02]  /*16a40*/  ISETP.GE.AND P1, PT, R116, R192, PT ;  /* 0x000000c07400720c */ /* 0x000fe40003f26270 */
[----:B------:R-:W-:Y:S02]  /*16a50*/  FSEL R60, R60, -INF , P0 ;  /* 0xff8000003c3c7808 */ /* 0x000fe40000000000 */
[----:B------:R-:W-:Y:S02]  /*16a60*/  ISETP.GE.AND P0, PT, R45, R194, PT ;  /* 0x000000c22d00720c */ /* 0x000fe40003f06270 */
[----:B------:R-:W-:Y:S02]  /*16a70*/  LOP3.LUT R188, R188, 0xfffffff7, RZ, 0xc0, !PT ;  /* 0xfffffff7bcbc7812 */ /* 0x000fe400078ec0ff */
[----:B------:R-:W-:Y:S02]  /*16a80*/  FSEL R56, R61, -INF , P0 ;  /* 0xff8000003d387808 */ /* 0x000fe40000000000 */
[----:B------:R-:W-:Y:S02]  /*16a90*/  ISETP.GE.AND P0, PT, R48, R193, PT ;  /* 0x000000c13000720c */ /* 0x000fe40003f06270 */
[----:B------:R-:W-:Y:S02]  /*16aa0*/  ISETP.GE.AND P2, PT, R114, R189, PT ;  /* 0x000000bd7200720c */ /* 0x000fe40003f46270 */
[----:B------:R-:W-:Y:S02]  /*16ab0*/  FSEL R62, R62, -INF , P0 ;  /* 0xff8000003e3e7808 */ /* 0x000fe40000000000 */
[----:B------:R-:W-:Y:S02]  /*16ac0*/  ISETP.GE.AND P0, PT, R45, R193, PT ;  /* 0x000000c12d00720c */ /* 0x000fe40003f06270 */
[----:B------:R-:W-:Y:S02]  /*16ad0*/  @P1 LOP3.LUT R188, R188, 0x8, RZ, 0xfc, !PT ;  /* 0x00000008bcbc1812 */ /* 0x000fe400078efcff */
[----:B------:R-:W-:Y:S02]  /*16ae0*/  FSEL R61, R63, -INF , P0 ;  /* 0xff8000003f3d7808 */ /* 0x000fe40000000000 */
[----:B------:R-:W-:Y:S02]  /*16af0*/  ISETP.GE.AND P0, PT, R197, R189, PT ;  /* 0x000000bdc500720c */ /* 0x000fe40003f06270 */
[----:B------:R-:W-:Y:S02]  /*16b00*/  ISETP.GE.AND P1, PT, R114, R192, PT ;  /* 0x000000c07200720c */ /* 0x000fe40003f26270 */
[----:B------:R-:W-:Y:S02]  /*16b10*/  FSEL R179, R179, -INF , !P0 ;  /* 0xff800000b3b37808 */ /* 0x000fe40004000000 */
[----:B------:R-:W-:Y:S02]  /*16b20*/  ISETP.GE.AND P0, PT, R52, R194, PT ;  /* 0x000000c23400720c */ /* 0x000fe40003f06270 */
[----:B------:R-:W-:Y:S02]  /*16b30*/  LOP3.LUT R188, R188, 0xfffffffd, RZ, 0xc0, !PT ;  /* 0xfffffffdbcbc7812 */ /* 0x000fe400078ec0ff */
[----:B------:R-:W-:Y:S02]  /*16b40*/  FSEL R65, R65, -INF , P0 ;  /* 0xff80000041417808 */ /* 0x000fe40000000000 */
[----:B------:R-:W-:Y:S02]  /*16b50*/  ISETP.GE.AND P0, PT, R113, R192, PT ;  /* 0x000000c07100720c */ /* 0x000fe40003f06270 */
[----:B------:R-:W-:Y:S02]  /*16b60*/  FSEL R39, R110, -INF , !P6 ;  /* 0xff8000006e277808 */ /* 0x000fe40007000000 */
[----:B------:R-:W-:Y:S02]  /*16b70*/  @P1 LOP3.LUT R188, R188, 0x2, RZ, 0xfc, !PT ;  /* 0x00000002bcbc1812 */ /* 0x000fe400078efcff */
[----:B------:R-:W-:Y:S02]  /*16b80*/  ISETP.NE.AND P6, PT, R19, RZ, PT ;  /* 0x000000ff1300720c */ /* 0x000fe40003fc5270 */
[----:B------:R-:W-:Y:S02]  /*16b90*/  LOP3.LUT R188, R188, 0xfffffffe, RZ, 0xc0, !PT ;  /* 0xfffffffebcbc7812 */ /* 0x000fe400078ec0ff */
[----:B------:R-:W-:Y:S02]  /*16ba0*/  FSEL R19, R15, -INF , !P2 ;  /* 0xff8000000f137808 */ /* 0x000fe40005000000 */
[----:B------:R-:W-:Y:S02]  /*16bb0*/  FSEL R29, R111, -INF , !P6 ;  /* 0xff8000006f1d7808 */ /* 0x000fe40007000000 */
[----:B------:R-:W-:Y:S02]  /*16bc0*/  @P0 LOP3.LUT R188, R188, 0x1, RZ, 0xfc, !PT ;  /* 0x00000001bcbc0812 */ /* 0x000fe400078efcff */
[----:B------:R-:W-:Y:S02]  /*16bd0*/  ISETP.GE.AND P0, PT, R49, R194, PT ;  /* 0x000000c23100720c */ /* 0x000fe40003f06270 */
[----:B------:R-:W-:Y:S02]  /*16be0*/  LOP3.LUT P6, RZ, R188, 0x1, RZ, 0xc0, !PT ;  /* 0x00000001bcff7812 */ /* 0x000fe400078cc0ff */
[----:B------:R-:W-:Y:S02]  /*16bf0*/  FSEL R64, R64, -INF , P0 ;  /* 0xff80000040407808 */ /* 0x000fe40000000000 */
[C---:B------:R-:W-:Y:S01]  /*16c00*/  ISETP.GE.AND P0, PT, R197.reuse, R192, PT ;  /* 0x000000c0c500720c */ /* 0x040fe20003f06270 */
[----:B------:R-:W-:Y:S01]  /*16c10*/  VIADD R197, R197, 0xffffff80 ;  /* 0xffffff80c5c57836 */ /* 0x000fe20000000000 */
[----:B------:R-:W-:Y:S02]  /*16c20*/  P2R R27, PR, RZ, 0x40 ;  /* 0x00000040ff1b7803 */ /* 0x000fe40000000000 */
[----:B------:R-:W-:Y:S02]  /*16c30*/  FSEL R153, R153, -INF , !P0 ;  /* 0xff80000099997808 */ /* 0x000fe40004000000 */
[----:B------:R-:W-:Y:S02]  /*16c40*/  ISETP.GE.AND P0, PT, R52, R193, PT ;  /* 0x000000c13400720c */ /* 0x000fe40003f06270 */
[C---:B------:R-:W-:Y:S02]  /*16c50*/  LOP3.LUT P6, RZ, R188.reuse, 0x400, RZ, 0xc0, !PT ;  /* 0x00000400bcff7812 */ /* 0x040fe400078cc0ff */
[----:B------:R-:W-:Y:S02]  /*16c60*/  FSEL R44, R67, -INF , P0 ;  /* 0xff800000432c7808 */ /* 0x000fe40000000000 */
[----:B------:R-:W-:Y:S02]  /*16c70*/  LOP3.LUT P0, RZ, R188, 0x80, RZ, 0xc0, !PT ;  /* 0x00000080bcff7812 */ /* 0x000fe4000780c0ff */
[----:B------:R-:W-:Y:S02]  /*16c80*/  FSEL R4, R4, -INF , !P6 ;  /* 0xff80000004047808 */ /* 0x000fe40007000000 */
[----:B------:R-:W-:Y:S02]  /*16c90*/  FSEL R31, R109, -INF , !P0 ;  /* 0xff8000006d1f7808 */ /* 0x000fe40004000000 */
[-C--:B------:R-:W-:Y:S02]  /*16ca0*/  ISETP.GE.AND P0, PT, R108, R189.reuse, PT ;  /* 0x000000bd6c00720c */ /* 0x080fe40003f06270 */
[-C--:B------:R-:W-:Y:S02]  /*16cb0*/  ISETP.GE.AND P1, PT, R113, R189.reuse, PT ;  /* 0x000000bd7100720c */ /* 0x080fe40003f26270 */
[----:B------:R-:W-:Y:S02]  /*16cc0*/  FSEL R227, R227, -INF , !P0 ;  /* 0xff800000e3e37808 */ /* 0x000fe40004000000 */
[-C--:B------:R-:W-:Y:S02]  /*16cd0*/  ISETP.GE.AND P0, PT, R16, R189.reuse, PT ;  /* 0x000000bd1000720c */ /* 0x080fe40003f06270 */
[----:B------:R-:W-:Y:S02]  /*16ce0*/  ISETP.NE.AND P6, PT, R27, RZ, PT ;  /* 0x000000ff1b00720c */ /* 0x000fe40003fc5270 */
[----:B------:R-:W-:Y:S02]  /*16cf0*/  FSEL R59, R112, -INF , !P0 ;  /* 0xff800000703b7808 */ /* 0x000fe40004000000 */
[----:B------:R-:W-:Y:S02]  /*16d00*/  LOP3.LUT P0, RZ, R188, 0x100, RZ, 0xc0, !PT ;  /* 0x00000100bcff7812 */ /* 0x000fe4000780c0ff */
[----:B------:R-:W-:Y:S02]  /*16d10*/  FSEL R17, R17, -INF , !P1 ;  /* 0xff80000011117808 */ /* 0x000fe40004800000 */
[----:B------:R-:W-:Y:S02]  /*16d20*/  FSEL R15, R3, -INF , !P0 ;  /* 0xff800000030f7808 */ /* 0x000fe40004000000 */
[----:B------:R-:W2:Y:S01]  /*16d30*/  LD.E R3, desc[UR4][R100.64+0xdc] ;  /* 0x0000dc0464037980 */ /* 0x000ea2000c101900 */
[-C--:B------:R-:W-:Y:S02]  /*16d40*/  ISETP.GE.AND P0, PT, R8, R189.reuse, PT ;  /* 0x000000bd0800720c */ /* 0x080fe40003f06270 */
[----:B------:R-:W-:Y:S02]  /*16d50*/  FSEL R23, R9, -INF , !P5 ;  /* 0xff80000009177808 */ /* 0x000fe40006800000 */
[----:B------:R-:W-:Y:S02]  /*16d60*/  FSEL R57, R21, -INF , !P0 ;  /* 0xff80000015397808 */ /* 0x000fe40004000000 */
[-C--:B------:R-:W-:Y:S02]  /*16d70*/  ISETP.GE.AND P0, PT, R7, R189.reuse, PT ;  /* 0x000000bd0700720c */ /* 0x080fe40003f06270 */
[----:B------:R-:W-:Y:S02]  /*16d80*/  LOP3.LUT P1, RZ, R188, 0x20, RZ, 0xc0, !PT ;  /* 0x00000020bcff7812 */ /* 0x000fe4000782c0ff */
[----:B------:R-:W-:Y:S02]  /*16d90*/  FSEL R225, R25, -INF , !P0 ;  /* 0xff80000019e17808 */ /* 0x000fe40004000000 */
[-C--:B------:R-:W-:Y:S02]  /*16da0*/  ISETP.GE.AND P0, PT, R107, R189.reuse, PT ;  /* 0x000000bd6b00720c */ /* 0x080fe40003f06270 */
[-C--:B------:R-:W-:Y:S02]  /*16db0*/  ISETP.GE.AND P4, PT, R118, R189.reuse, PT ;  /* 0x000000bd7600720c */ /* 0x080fe40003f86270 */
[----:B------:R-:W-:Y:S02]  /*16dc0*/  FSEL R215, R215, -INF , !P0 ;  /* 0xff800000d7d77808 */ /* 0x000fe40004000000 */
[-C--:B------:R-:W-:Y:S02]  /*16dd0*/  ISETP.GE.AND P0, PT, R104, R189.reuse, PT ;  /* 0x000000bd6800720c */ /* 0x080fe40003f06270 */
[-C--:B------:R-:W-:Y:S02]  /*16de0*/  ISETP.GE.AND P3, PT, R116, R189.reuse, PT ;  /* 0x000000bd7400720c */ /* 0x080fe40003f66270 */
[----:B------:R-:W-:Y:S02]  /*16df0*/  FSEL R213, R213, -INF , !P0 ;  /* 0xff800000d5d57808 */ /* 0x000fe40004000000 */
[----:B------:R-:W-:Y:S02]  /*16e00*/  ISETP.GE.AND P0, PT, R6, R189, PT ;  /* 0x000000bd0600720c */ /* 0x000fe40003f06270 */
[----:B------:R-:W-:Y:S02]  /*16e10*/  FSEL R21, R5, -INF , !P1 ;  /* 0xff80000005157808 */ /* 0x000fe40004800000 */
[----:B------:R-:W-:Y:S02]  /*16e20*/  FSEL R209, R33, -INF , !P0 ;  /* 0xff80000021d17808 */ /* 0x000fe40004000000 */
[----:B------:R-:W-:Y:S02]  /*16e30*/  FSEL R33, R0, -INF , !P6 ;  /* 0xff80000000217808 */ /* 0x000fe40007000000 */
[----:B------:R-:W-:Y:S02]  /*16e40*/  FMNMX3.FTZ R0, R102, R39, R31, !PT ;  /* 0x0000002766007276 */ /* 0x000fe4000781001f */
[----:B------:R-:W-:Y:S02]  /*16e50*/  ISETP.GE.AND P0, PT, R106, R189, PT ;  /* 0x000000bd6a00720c */ /* 0x000fe40003f06270 */
[----:B------:R-:W-:Y:S02]  /*16e60*/  FMNMX3.FTZ R0, R0, R29, R23, !PT ;  /* 0x0000001d00007276 */ /* 0x000fe40007810017 */
[----:B------:R-:W-:Y:S02]  /*16e70*/  FSEL R11, R11, -INF , !P4 ;  /* 0xff8000000b0b7808 */ /* 0x000fe40006000000 */
[----:B------:R-:W-:Y:S02]  /*16e80*/  FSEL R9, R13, -INF , !P3 ;  /* 0xff8000000d097808 */ /* 0x000fe40005800000 */
[----:B------:R-:W-:Y:S02]  /*16e90*/  ISETP.GE.AND P1, PT, R12, R189, PT ;  /* 0x000000bd0c00720c */ /* 0x000fe40003f26270 */
[----:B------:R-:W-:Y:S02]  /*16ea0*/  FSEL R159, R159, -INF , !P0 ;  /* 0xff8000009f9f7808 */ /* 0x000fe40004000000 */
[----:B------:R-:W-:Y:S02]  /*16eb0*/  FMNMX3.FTZ R0, R0, R11, R9, !PT ;  /* 0x0000000b00007276 */ /* 0x000fe40007810009 */
[-C--:B------:R-:W-:Y:S02]  /*16ec0*/  ISETP.GE.AND P0, PT, R38, R189.reuse, PT ;  /* 0x000000bd2600720c */ /* 0x080fe40003f06270 */
[----:B------:R-:W-:Y:S02]  /*16ed0*/  FSEL R211, R211, -INF , !P1 ;  /* 0xff800000d3d37808 */ /* 0x000fe40004800000 */
[----:B------:R-:W-:Y:S02]  /*16ee0*/  ISETP.GE.AND P1, PT, R28, R189, PT ;  /* 0x000000bd1c00720c */ /* 0x000fe40003f26270 */
[----:B------:R-:W-:Y:S02]  /*16ef0*/  LOP3.LUT P4, RZ, R188, 0x8, RZ, 0xc0, !PT ;  /* 0x00000008bcff7812 */ /* 0x000fe4000788c0ff */
[----:B------:R-:W-:Y:S02]  /*16f00*/  FMNMX3.FTZ R0, R0, R19, R17, !PT ;  /* 0x0000001300007276 */ /* 0x000fe40007810011 */
[----:B------:R-:W-:Y:S02]  /*16f10*/  FSEL R155, R155, -INF , !P0 ;  /* 0xff8000009b9b7808 */ /* 0x000fe40004000000 */
[----:B------:R-:W-:Y:S02]  /*16f20*/  LOP3.LUT P5, RZ, R188, 0x40, RZ, 0xc0, !PT ;  /* 0x00000040bcff7812 */ /* 0x000fe400078ac0ff */
[-C--:B------:R-:W-:Y:S02]  /*16f30*/  ISETP.GE.AND P0, PT, R37, R189.reuse, PT ;  /* 0x000000bd2500720c */ /* 0x080fe40003f06270 */
[----:B------:R-:W-:Y:S02]  /*16f40*/  FSEL R157, R157, -INF , !P1 ;  /* 0xff8000009d9d7808 */ /* 0x000fe40004800000 */
[----:B------:R-:W-:Y:S02]  /*16f50*/  FSEL R25, R2, -INF , !P4 ;  /* 0xff80000002197808 */ /* 0x000fe40006000000 */
[----:B------:R-:W-:Y:S02]  /*16f60*/  ISETP.GE.AND P1, PT, R105, R189, PT ;  /* 0x000000bd6900720c */ /* 0x000fe40003f26270 */
[----:B------:R-:W-:Y:S02]  /*16f70*/  FMNMX3.FTZ R2, R0, R227, R59, !PT ;  /* 0x000000e300027276 */ /* 0x000fe4000781003b */
[----:B------:R-:W-:Y:S02]  /*16f80*/  FSEL R13, R10, -INF , !P5 ;  /* 0xff8000000a0d7808 */ /* 0x000fe40006800000 */
[----:B------:R-:W-:Y:S02]  /*16f90*/  FMNMX3.FTZ R0, R103, R4, R15, !PT ;  /* 0x0000000467007276 */ /* 0x000fe4000781000f */
[----:B------:R-:W-:Y:S02]  /*16fa0*/  LOP3.LUT P3, RZ, R188, 0x10, RZ, 0xc0, !PT ;  /* 0x00000010bcff7812 */ /* 0x000fe4000786c0ff */
[----:B------:R-:W-:Y:S02]  /*16fb0*/  FSEL R143, R143, -INF , !P0 ;  /* 0xff8000008f8f7808 */ /* 0x000fe40004000000 */
[-C--:B------:R-:W-:Y:S02]  /*16fc0*/  ISETP.GE.AND P0, PT, R36, R189.reuse, PT ;  /* 0x000000bd2400720c */ /* 0x080fe40003f06270 */
[----:B------:R-:W-:Y:S02]  /*16fd0*/  FSEL R145, R145, -INF , !P1 ;  /* 0xff80000091917808 */ /* 0x000fe40004800000 */
[----:B------:R-:W-:Y:S02]  /*16fe0*/  ISETP.GE.AND P1, PT, R24, R189, PT ;  /* 0x000000bd1800720c */ /* 0x000fe40003f26270 */
[----:B------:R-:W-:Y:S02]  /*16ff0*/  FSEL R27, R14, -INF , !P3 ;  /* 0xff8000000e1b7808 */ /* 0x000fe40005800000 */
[----:B------:R-:W-:Y:S02]  /*17000*/  FMNMX3.FTZ R0, R0, R13, R21, !PT ;  /* 0x0000000d00007276 */ /* 0x000fe40007810015 */
[----:B------:R-:W-:Y:S02]  /*17010*/  LOP3.LUT P2, RZ, R188, 0x2, RZ, 0xc0, !PT ;  /* 0x00000002bcff7812 */ /* 0x000fe4000784c0ff */
[----:B------:R-:W-:Y:S02]  /*17020*/  FSEL R139, R139, -INF , !P0 ;  /* 0xff8000008b8b7808 */ /* 0x000fe40004000000 */
[-C--:B------:R-:W-:Y:S02]  /*17030*/  ISETP.GE.AND P0, PT, R105, R192.reuse, PT ;  /* 0x000000c06900720c */ /* 0x080fe40003f06270 */
[----:B------:R-:W-:Y:S02]  /*17040*/  FSEL R141, R141, -INF , !P1 ;  /* 0xff8000008d8d7808 */ /* 0x000fe40004800000 */
[----:B------:R-:W-:Y:S02]  /*17050*/  ISETP.GE.AND P1, PT, R20, R189, PT ;  /* 0x000000bd1400720c */ /* 0x000fe40003f26270 */
[-C--:B------:R-:W-:Y:S02]  /*17060*/  ISETP.GE.AND P5, PT, R108, R192.reuse, PT ;  /* 0x000000c06c00720c */ /* 0x080fe40003fa6270 */
[-C--:B------:R-:W-:Y:S02]  /*17070*/  ISETP.GE.AND P4, PT, R16, R192.reuse, PT ;  /* 0x000000c01000720c */ /* 0x080fe40003f86270 */
[----:B------:R-:W-:Y:S02]  /*17080*/  FSEL R35, R18, -INF , !P2 ;  /* 0xff80000012237808 */ /* 0x000fe40005000000 */
[----:B------:R-:W-:Y:S02]  /*17090*/  FMNMX3.FTZ R0, R0, R27, R25, !PT ;  /* 0x0000001b00007276 */ /* 0x000fe40007810019 */
[----:B------:R-:W-:Y:S02]  /*170a0*/  FSEL R223, R22, -INF , !P5 ;  /* 0xff80000016df7808 */ /* 0x000fe40006800000 */
[----:B------:R-:W-:Y:S02]  /*170b0*/  FSEL R221, R221, -INF , !P4 ;  /* 0xff800000dddd7808 */ /* 0x000fe40006000000 */
[-C--:B------:R-:W-:Y:S02]  /*170c0*/  ISETP.GE.AND P3, PT, R8, R192.reuse, PT ;  /* 0x000000c00800720c */ /* 0x080fe40003f66270 */
[----:B------:R-:W-:Y:S02]  /*170d0*/  FSEL R129, R129, -INF , !P1 ;  /* 0xff80000081817808 */ /* 0x000fe40004800000 */
[----:B------:R-:W-:Y:S02]  /*170e0*/  FMNMX3.FTZ R0, R0, R35, R33, !PT ;  /* 0x0000002300007276 */ /* 0x000fe40007810021 */
[-C--:B------:R-:W-:Y:S02]  /*170f0*/  ISETP.GE.AND P2, PT, R7, R192.reuse, PT ;  /* 0x000000c00700720c */ /* 0x080fe40003f46270 */
[----:B------:R-:W-:Y:S02]  /*17100*/  ISETP.GE.AND P1, PT, R41, R189, PT ;  /* 0x000000bd2900720c */ /* 0x000fe40003f26270 */
[----:B------:R-:W-:Y:S02]  /*17110*/  LOP3.LUT R188, R188, 0xfffffffd, RZ, 0xc0, !PT ;  /* 0xfffffffdbcbc7812 */ /* 0x000fe400078ec0ff */
[-C--:B------:R-:W-:Y:S02]  /*17120*/  ISETP.GE.AND P6, PT, R107, R192.reuse, PT ;  /* 0x000000c06b00720c */ /* 0x080fe40003fc6270 */
[----:B------:R-:W-:Y:S02]  /*17130*/  FSEL R219, R26, -INF , !P3 ;  /* 0xff8000001adb7808 */ /* 0x000fe40005800000 */
[-C--:B------:R-:W-:Y:S02]  /*17140*/  ISETP.GE.AND P5, PT, R104, R192.reuse, PT ;  /* 0x000000c06800720c */ /* 0x080fe40003fa6270 */
[----:B------:R-:W-:Y:S02]  /*17150*/  FSEL R217, R217, -INF , !P2 ;  /* 0xff800000d9d97808 */ /* 0x000fe40005000000 */
[----:B------:R-:W-:Y:S02]  /*17160*/  FMNMX3.FTZ R0, R0, R223, R221, !PT ;  /* 0x000000df00007276 */ /* 0x000fe400078100dd */
[----:B------:R-:W-:Y:S02]  /*17170*/  FSEL R125, R125, -INF , !P1 ;  /* 0xff8000007d7d7808 */ /* 0x000fe40004800000 */
[----:B------:R-:W-:Y:S02]  /*17180*/  ISETP.GE.AND P1, PT, R48, R189, PT ;  /* 0x000000bd3000720c */ /* 0x000fe40003f26270 */
[----:B------:R-:W-:Y:S02]  /*17190*/  FMNMX3.FTZ R2, R2, R57, R225, !PT ;  /* 0x0000003902027276 */ /* 0x000fe400078100e1 */
[----:B------:R-:W-:Y:S02]  /*171a0*/  @P0 LOP3.LUT R188, R188, 0x2, RZ, 0xfc, !PT ;  /* 0x00000002bcbc0812 */ /* 0x000fe400078efcff */
[-C--:B------:R-:W-:Y:S02]  /*171b0*/  ISETP.GE.AND P4, PT, R12, R192.reuse, PT ;  /* 0x000000c00c00720c */ /* 0x080fe40003f86270 */
        /* <DEDUP_REMOVED lines=8> */
[----:B------:R-:W-:Y:S02]  /*17240*/  FSEL R127, R53, -INF , !P0 ;  /* 0xff800000357f7808 */ /* 0x000fe40004000000 */
[-C--:B------:R-:W-:Y:S02]  /*17250*/  ISETP.GE.AND P3, PT, R106, R192.reuse, PT ;  /* 0x000000c06a00720c */ /* 0x080fe40003f66270 */
[----:B------:R-:W-:Y:S02]  /*17260*/  FSEL R203, R34, -INF , !P4 ;  /* 0xff80000022cb7808 */ /* 0x000fe40006000000 */
[----:B------:R-:W-:Y:S02]  /*17270*/  FSEL R201, R201, -INF , !P2 ;  /* 0xff800000c9c97808 */ /* 0x000fe40005000000 */
[----:B------:R-:W-:Y:S02]  /*17280*/  FMNMX3.FTZ R0, R0, R207, R205, !PT ;  /* 0x000000cf00007276 */ /* 0x000fe400078100cd */
[----:B------:R-:W-:Y:S02]  /*17290*/  ISETP.GE.AND P0, PT, R40, R189, PT ;  /* 0x000000bd2800720c */ /* 0x000fe40003f06270 */
[-C--:B------:R-:W-:Y:S02]  /*172a0*/  ISETP.GE.AND P5, PT, R38, R192.reuse, PT ;  /* 0x000000c02600720c */ /* 0x080fe40003fa6270 */
[----:B------:R-:W-:Y:S02]  /*172b0*/  FMNMX3.FTZ R2, R2, R211, R209, !PT ;  /* 0x000000d302027276 */ /* 0x000fe400078100d1 */
[-C--:B------:R-:W-:Y:S02]  /*172c0*/  ISETP.GE.AND P6, PT, R28, R192.reuse, PT ;  /* 0x000000c01c00720c */ /* 0x080fe40003fc6270 */
[----:B------:R-:W-:Y:S02]  /*172d0*/  FSEL R151, R151, -INF , !P3 ;  /* 0xff80000097977808 */ /* 0x000fe40005800000 */
[----:B------:R-:W-:Y:S02]  /*172e0*/  FMNMX3.FTZ R0, R0, R203, R201, !PT ;  /* 0x000000cb00007276 */ /* 0x000fe400078100c9 */
[----:B------:R-:W-:Y:S02]  /*172f0*/  FSEL R123, R123, -INF , !P0 ;  /* 0xff8000007b7b7808 */ /* 0x000fe40004000000 */
[----:B------:R-:W-:Y:S02]  /*17300*/  ISETP.GE.AND P0, PT, R45, R189, PT ;  /* 0x000000bd2d00720c */ /* 0x000fe40003f06270 */
[----:B------:R-:W-:Y:S02]  /*17310*/  FSEL R147, R43, -INF , !P5 ;  /* 0xff8000002b937808 */ /* 0x000fe40006800000 */
[----:B------:R-:W-:Y:S02]  /*17320*/  LOP3.LUT P5, RZ, R188, 0x2, RZ, 0xc0, !PT ;  /* 0x00000002bcff7812 */ /* 0x000fe400078ac0ff */
[----:B------:R-:W-:Y:S02]  /*17330*/  FMNMX3.FTZ R2, R2, R179, R159, !PT ;  /* 0x000000b302027276 */ /* 0x000fe4000781009f */
[-C--:B------:R-:W-:Y:S02]  /*17340*/  ISETP.GE.AND P2, PT, R37, R192.reuse, PT ;  /* 0x000000c02500720c */ /* 0x080fe40003f46270 */
[----:B------:R-:W-:Y:S02]  /*17350*/  FSEL R149, R42, -INF , !P6 ;  /* 0xff8000002a957808 */ /* 0x000fe40007000000 */
[----:B------:R-:W-:Y:S02]  /*17360*/  LOP3.LUT R188, R188, 0xfffffffe, RZ, 0xc0, !PT ;  /* 0xfffffffebcbc7812 */ /* 0x000fe400078ec0ff */
[----:B------:R-:W-:Y:S02]  /*17370*/  FMNMX3.FTZ R0, R0, R153, R151, !PT ;  /* 0x0000009900007276 */ /* 0x000fe40007810097 */
[----:B------:R-:W-:Y:S02]  /*17380*/  FSEL R106, R56, -INF , !P0 ;  /* 0xff800000386a7808 */ /* 0x000fe40004000000 */
[----:B------:R-:W-:Y:S02]  /*17390*/  ISETP.GE.AND P0, PT, R52, R189, PT ;  /* 0x000000bd3400720c */ /* 0x000fe40003f06270 */
[----:B------:R-:W-:Y:S02]  /*173a0*/  FMNMX3.FTZ R2, R2, R157, R155, !PT ;  /* 0x0000009d02027276 */ /* 0x000fe4000781009b */
[----:B------:R-:W-:Y:S02]  /*173b0*/  FSEL R137, R46, -INF , !P5 ;  /* 0xff8000002e897808 */ /* 0x000fe40006800000 */
[----:B------:R-:W-:Y:S02]  /*173c0*/  FSEL R135, R47, -INF , !P2 ;  /* 0xff8000002f877808 */ /* 0x000fe40005000000 */
[-C--:B------:R-:W-:Y:S02]  /*173d0*/  ISETP.GE.AND P4, PT, R24, R192.reuse, PT ;  /* 0x000000c01800720c */ /* 0x080fe40003f86270 */
[-C--:B------:R-:W-:Y:S02]  /*173e0*/  ISETP.GE.AND P3, PT, R36, R192.reuse, PT ;  /* 0x000000c02400720c */ /* 0x080fe40003f66270 */
[----:B------:R-:W-:Y:S02]  /*173f0*/  @P1 LOP3.LUT R188, R188, 0x1, RZ, 0xfc, !PT ;  /* 0x00000001bcbc1812 */ /* 0x000fe400078efcff */
[----:B------:R-:W-:Y:S02]  /*17400*/  FMNMX3.FTZ R0, R0, R149, R147, !PT ;  /* 0x0000009500007276 */ /* 0x000fe40007810093 */
[----:B------:R-:W-:Y:S02]  /*17410*/  FSEL R104, R65, -INF , !P0 ;  /* 0xff80000041687808 */ /* 0x000fe40004000000 */
[----:B------:R-:W-:Y:S02]  /*17420*/  FMNMX3.FTZ R2, R2, R145, R143, !PT ;  /* 0x0000009102027276 */ /* 0x000fe4000781008f */
[----:B------:R-:W-:Y:S02]  /*17430*/  FSEL R133, R50, -INF , !P4 ;  /* 0xff80000032857808 */ /* 0x000fe40006000000 */
[----:B------:R-:W-:Y:S02]  /*17440*/  FSEL R131, R51, -INF , !P3 ;  /* 0xff80000033837808 */ /* 0x000fe40005800000 */
[-C--:B------:R-:W-:Y:S02]  /*17450*/  ISETP.GE.AND P6, PT, R32, R192.reuse, PT ;  /* 0x000000c02000720c */ /* 0x080fe40003fc6270 */
[----:B------:R-:W-:Y:S02]  /*17460*/  LOP3.LUT P0, RZ, R188, 0x1, RZ, 0xc0, !PT ;  /* 0x00000001bcff7812 */ /* 0x000fe4000780c0ff */
[----:B------:R-:W-:Y:S02]  /*17470*/  FMNMX3.FTZ R0, R0, R137, R135, !PT ;  /* 0x0000008900007276 */ /* 0x000fe40007810087 */
[----:B------:R-:W-:Y:S02]  /*17480*/  FMNMX3.FTZ R2, R2, R141, R139, !PT ;  /* 0x0000008d02027276 */ /* 0x000fe4000781008b */
[----:B------:R-:W-:Y:S02]  /*17490*/  FSEL R121, R54, -INF , !P0 ;  /* 0xff80000036797808 */ /* 0x000fe40004000000 */
[----:B------:R-:W-:Y:S02]  /*174a0*/  FSEL R119, R55, -INF , !P6 ;  /* 0xff80000037777808 */ /* 0x000fe40007000000 */
[-C--:B------:R-:W-:Y:S02]  /*174b0*/  ISETP.GE.AND P2, PT, R41, R192.reuse, PT ;  /* 0x000000c02900720c */ /* 0x080fe40003f46270 */
[-C--:B------:R-:W-:Y:S02]  /*174c0*/  ISETP.GE.AND P5, PT, R40, R192.reuse, PT ;  /* 0x000000c02800720c */ /* 0x080fe40003fa6270 */
[----:B------:R-:W-:Y:S02]  /*174d0*/  FMNMX3.FTZ R0, R0, R133, R131, !PT ;  /* 0x0000008500007276 */ /* 0x000fe40007810083 */
        /* <DEDUP_REMOVED lines=11> */
[----:B------:R-:W-:Y:S01]  /*17590*/  ISETP.GE.AND P2, PT, R49, R192, PT ;  /* 0x000000c03100720c */ /* 0x000fe20003f46270 */
[----:B------:R-:W-:Y:S01]  /*175a0*/  LDSM.16.MT88.4 R52, [R162+0x6800] ;  /* 0x00680000a234783b */ /* 0x000fe20000004200 */
[----:B------:R-:W-:Y:S02]  /*175b0*/  FSEL R37, R66, -INF , P0 ;  /* 0xff80000042257808 */ /* 0x000fe40000000000 */
[----:B------:R-:W-:Y:S02]  /*175c0*/  FSEL R63, R62, -INF , !P4 ;  /* 0xff8000003e3f7808 */ /* 0x000fe40006000000 */
[----:B------:R-:W-:Y:S02]  /*175d0*/  FSEL R61, R61, -INF , !P3 ;  /* 0xff8000003d3d7808 */ /* 0x000fe40005800000 */
[----:B------:R-:W-:Y:S01]  /*175e0*/  FMNMX3.FTZ R0, R0, R117, R115, !PT ;  /* 0x0000007500007276 */ /* 0x000fe20007810073 */
[----:B------:R-:W-:Y:S01]  /*175f0*/  LDSM.16.MT88.4 R48, [R166+0x6800] ;  /* 0x00680000a630783b */ /* 0x000fe20000004200 */
[----:B------:R-:W-:Y:S02]  /*17600*/  FMNMX3.FTZ R5, R2, R105, R106, !PT ;  /* 0x0000006902057276 */ /* 0x000fe4000781006a */
[----:B------:R-:W-:Y:S02]  /*17610*/  FSEL R36, R44, -INF , !P1 ;  /* 0xff8000002c247808 */ /* 0x000fe40004800000 */
[----:B------:R-:W-:Y:S02]  /*17620*/  FSEL R37, R37, -INF , !P2 ;  /* 0xff80000025257808 */ /* 0x000fe40005000000 */
[----:B------:R-:W-:Y:S01]  /*17630*/  FMNMX3.FTZ R0, R0, R63, R61, !PT ;  /* 0x0000003f00007276 */ /* 0x000fe2000781003d */
[----:B------:R-:W-:Y:S01]  /*17640*/  LDSM.16.MT88.4 R44, [R160+0x6000] ;  /* 0x00600000a02c783b */ /* 0x000fe20000004200 */
[----:B------:R-:W-:Y:S02]  /*17650*/  FMNMX3.FTZ R2, R5, R67, R104, !PT ;  /* 0x0000004305027276 */ /* 0x000fe40007810068 */
[----:B------:R-:W-:Y:S05]  /*17660*/  FMNMX3.FTZ R7, R0, R37, R36, !PT ;  /* 0x0000002500077276 */ /* 0x000fea0007810024 */
        /* <DEDUP_REMOVED lines=26> */
[-CC-:B------:R-:W-:Y:S01]  /*17810*/  FFMA.FTZ R112, R39, R3.reuse, -R108.reuse ;  /* 0x0000000327707223 */ /* 0x180fe2000001086c */
[----:B------:R-:W-:Y:S01]  /*17820*/  FMUL.FTZ R5, R3, R6 ;  /* 0x0000000603057220 */ /* 0x000fe20000410000 */
[----:B------:R-:W-:Y:S01]  /*17830*/  FADD.FTZ R4, -R4, R103 ;  /* 0x0000006704047221 */ /* 0x000fe20000010100 */
[----:B------:R-:W2:Y:S03]  /*17840*/  LDSM.16.MT88.4 R20, [R162+0x6000] ;  /* 0x00600000a214783b */ /* 0x000ea60000004200 */
[----:B------:R-:W-:Y:S01]  /*17850*/  MUFU.EX2 R113, R113 ;  /* 0x0000007100717308 */ /* 0x000fe20000000800 */
[-CC-:B------:R-:W-:Y:S01]  /*17860*/  FFMA.FTZ R64, R11, R3.reuse, -R108.reuse ;  /* 0x000000030b407223 */ /* 0x180fe2000001086c */
[----:B------:R-:W-:Y:S01]  /*17870*/  FMUL.FTZ R7, R3, R4 ;  /* 0x0000000403077220 */ /* 0x000fe20000410000 */
[-CC-:B------:R-:W-:Y:S01]  /*17880*/  FFMA.FTZ R65, R9, R3.reuse, -R108.reuse ;  /* 0x0000000309417223 */ /* 0x180fe2000001086c */
[-CC-:B------:R-:W-:Y:S01]  /*17890*/  FFMA.FTZ R103, R179, R3.reuse, -R108.reuse ;  /* 0x00000003b3677223 */ /* 0x180fe2000001086c */
[-CC-:B------:R-:W-:Y:S01]  /*178a0*/  FFMA.FTZ R102, R159, R3.reuse, -R108.reuse ;  /* 0x000000039f667223 */ /* 0x180fe2000001086c */
[-C--:B------:R-:W-:Y:S01]  /*178b0*/  FFMA.FTZ R155, R155, R3.reuse, -R108 ;  /* 0x000000039b9b7223 */ /* 0x080fe2000001086c */
[----:B------:R-:W3:Y:S03]  /*178c0*/  LDSM.16.MT88.4 R28, [R161+0x6000] ;  /* 0x00600000a11c783b */ /* 0x000ee60000004200 */
[----:B------:R-:W4:Y:S01]  /*178d0*/  MUFU.EX2 R112, R112 ;  /* 0x0000007000707308 */ /* 0x000f220000000800 */
[-CC-:B------:R-:W-:Y:S01]  /*178e0*/  FFMA.FTZ R114, R153, R3.reuse, -R60.reuse ;  /* 0x0000000399727223 */ /* 0x180fe2000001083c */
[-CC-:B------:R-:W-:Y:S01]  /*178f0*/  FFMA.FTZ R151, R151, R3.reuse, -R60.reuse ;  /* 0x0000000397977223 */ /* 0x180fe2000001083c */
[-CC-:B------:R-:W-:Y:S01]  /*17900*/  FFMA.FTZ R116, R149, R3.reuse, -R60.reuse ;  /* 0x0000000395747223 */ /* 0x180fe2000001083c */
[-C--:B------:R-:W-:Y:S01]  /*17910*/  FFMA.FTZ R147, R147, R3.reuse, -R60 ;  /* 0x0000000393937223 */ /* 0x080fe2000001083c */
[-CC-:B------:R-:W-:Y:S01]  /*17920*/  FFMA.FTZ R118, R145, R3.reuse, -R108.reuse ;  /* 0x0000000391767223 */ /* 0x180fe2000001086c */
[-CC-:B------:R-:W-:Y:S01]  /*17930*/  FFMA.FTZ R143, R143, R3.reuse, -R108.reuse ;  /* 0x000000038f8f7223 */ /* 0x180fe2000001086c */
[-CC-:B------:R-:W-:Y:S03]  /*17940*/  FFMA.FTZ R120, R141, R3.reuse, -R108.reuse ;  /* 0x000000038d787223 */ /* 0x180fe6000001086c */
[----:B------:R-:W-:Y:S01]  /*17950*/  MUFU.EX2 R109, R109 ;  /* 0x0000006d006d7308 */ /* 0x000fe20000000800 */
        /* <DEDUP_REMOVED lines=8> */
[----:B----4-:R-:W-:Y:S01]  /*179e0*/  F2FP.BF16.F32.PACK_AB R40, R110, R112 ;  /* 0x000000706e28723e */ /* 0x010fe200000010ff */
[-C--:B------:R-:W-:Y:S01]  /*179f0*/  FFMA.FTZ R128, R123, R3.reuse, -R108 ;  /* 0x000000037b807223 */ /* 0x080fe2000001086c */
[-CC-:B------:R-:W-:Y:S01]  /*17a00*/  FFMA.FTZ R121, R121, R3.reuse, -R60.reuse ;  /* 0x0000000379797223 */ /* 0x180fe2000001083c */
[-CC-:B------:R-:W-:Y:S01]  /*17a10*/  FFMA.FTZ R130, R119, R3.reuse, -R60.reuse ;  /* 0x0000000377827223 */ /* 0x180fe2000001083c */
[-CC-:B------:R-:W-:Y:S01]  /*17a20*/  FFMA.FTZ R117, R117, R3.reuse, -R60.reuse ;  /* 0x0000000375757223 */ /* 0x180fe2000001083c */
[-C--:B------:R-:W-:Y:S01]  /*17a30*/  FFMA.FTZ R132, R115, R3.reuse, -R60 ;  /* 0x0000000373847223 */ /* 0x080fe2000001083c */
[-C--:B------:R-:W-:Y:S03]  /*17a40*/  FFMA.FTZ R129, R129, R3.reuse, -R108 ;  /* 0x0000000381817223 */ /* 0x080fe6000001086c */
[----:B------:R-:W4:Y:S01]  /*17a50*/  MUFU.EX2 R39, R5 ;  /* 0x0000000500277308 */ /* 0x000f220000000800 */
[----:B------:R-:W-:Y:S01]  /*17a60*/  FFMA.FTZ R37, R37, R3, -R60 ;  /* 0x0000000325257223 */ /* 0x000fe2000001083c */
[----:B------:R-:W-:Y:S08]  /*17a70*/  ISETP.GT.AND P0, PT, R195, R176, PT ;  /* 0x000000b0c300720c */ /* 0x000ff00003f04270 */
[----:B------:R-:W5:Y:S10]  /*17a80*/  MUFU.EX2 R38, R7 ;  /* 0x0000000700267308 */ /* 0x000f740000000800 */
[----:B------:R-:W1:Y:S01]  /*17a90*/  MUFU.EX2 R66, R66 ;  /* 0x0000004200427308 */ /* 0x000e620000000800 */
[C---:B----4-:R-:W-:Y:S01]  /*17aa0*/  FMUL.FTZ R4, R39.reuse, R96 ;  /* 0x0000006027047220 */ /* 0x050fe20000410000 */
[C---:B------:R-:W-:Y:S01]  /*17ab0*/  FMUL.FTZ R5, R39.reuse, R97 ;  /* 0x0000006127057220 */ /* 0x040fe20000410000 */
[C---:B------:R-:W-:Y:S01]  /*17ac0*/  FMUL.FTZ R9, R39.reuse, R93 ;  /* 0x0000005d27097220 */ /* 0x040fe20000410000 */
[----:B------:R-:W-:Y:S01]  /*17ad0*/  FMUL.FTZ R8, R39, R92 ;  /* 0x0000005c27087220 */ /* 0x000fe20000410000 */
[--C-:B------:R-:W-:Y:S01]  /*17ae0*/  FFMA.FTZ R92, R19, R3, -R108.reuse ;  /* 0x00000003135c7223 */ /* 0x100fe2000001086c */
        /* <DEDUP_REMOVED lines=8> */
[----:B------:R-:W-:Y:S01]  /*17b70*/  FMUL.FTZ R19, R38, R87 ;  /* 0x0000005726137220 */ /* 0x000fe20000410000 */
[--C-:B------:R-:W-:Y:S03]  /*17b80*/  FFMA.FTZ R68, R59, R3, -R108.reuse ;  /* 0x000000033b447223 */ /* 0x100fe6000001086c */
[----:B------:R-:W5:Y:S01]  /*17b90*/  MUFU.EX2 R62, R62 ;  /* 0x0000003e003e7308 */ /* 0x000f620000000800 */
[----:B-1----:R-:W-:Y:S01]  /*17ba0*/  F2FP.BF16.F32.PACK_AB R42, R66, R113 ;  /* 0x00000071422a723e */ /* 0x002fe200000010ff */
[C---:B------:R-:W-:Y:S01]  /*17bb0*/  FMUL.FTZ R34, R38.reuse, R70 ;  /* 0x0000004626227220 */ /* 0x040fe20000410000 */
[-C--:B------:R-:W-:Y:S01]  /*17bc0*/  FFMA.FTZ R70, R57, R3.reuse, -R108 ;  /* 0x0000000339467223 */ /* 0x080fe2000001086c */
[--C-:B------:R-:W-:Y:S01]  /*17bd0*/  FFMA.FTZ R84, R27, R3, -R60.reuse ;  /* 0x000000031b547223 */ /* 0x100fe2000001083c */
[----:B------:R-:W-:Y:S01]  /*17be0*/  LDSM.16.MT88.4 R56, [R160+0x6800] ;  /* 0x00680000a038783b */ /* 0x000fe20000004200 */
[----:B------:R-:W-:Y:S01]  /*17bf0*/  FMUL.FTZ R24, R39, R76 ;  /* 0x0000004c27187220 */ /* 0x000fe20000410000 */
[C---:B------:R-:W-:Y:S03]  /*17c00*/  FMUL.FTZ R26, R38.reuse, R78 ;  /* 0x0000004e261a7220 */ /* 0x040fe60000410000 */
[----:B------:R-:W-:Y:S01]  /*17c10*/  MUFU.EX2 R92, R92 ;  /* 0x0000005c005c7308 */ /* 0x000fe20000000800 */
[----:B----4-:R-:W-:Y:S01]  /*17c20*/  F2FP.BF16.F32.PACK_AB R41, R109, R111 ;  /* 0x0000006f6d29723e */ /* 0x010fe200000010ff */
[C---:B------:R-:W-:Y:S01]  /*17c30*/  FFMA.FTZ R111, R38.reuse, R199, R111 ;  /* 0x000000c7266f7223 */ /* 0x040fe2000001006f */
[C---:B------:R-:W-:Y:S01]  /*17c40*/  FMUL.FTZ R27, R38.reuse, R79 ;  /* 0x0000004f261b7220 */ /* 0x040fe20000410000 */
[----:B------:R-:W-:Y:S01]  /*17c50*/  FFMA.FTZ R76, R35, R3, -R60 ;  /* 0x00000003234c7223 */ /* 0x000fe2000001083c */
[----:B------:R-:W-:Y:S01]  /*17c60*/  FMUL.FTZ R35, R38, R71 ;  /* 0x0000004726237220 */ /* 0x000fe20000410000 */
[-CC-:B------:R-:W-:Y:S01]  /*17c70*/  FFMA.FTZ R79, R215, R3.reuse, -R108.reuse ;  /* 0x00000003d74f7223 */ /* 0x180fe2000001086c */
[--C-:B------:R-:W-:Y:S03]  /*17c80*/  FFMA.FTZ R78, R213, R3, -R108.reuse ;  /* 0x00000003d54e7223 */ /* 0x100fe6000001086c */
[----:B------:R-:W-:Y:S01]  /*17c90*/  MUFU.EX2 R84, R84 ;  /* 0x0000005400547308 */ /* 0x000fe20000000800 */
[----:B-----5:R-:W-:Y:S01]  /*17ca0*/  F2FP.BF16.F32.PACK_AB R43, R62, R107 ;  /* 0x0000006b3e2b723e */ /* 0x020fe200000010ff */
[-C--:B------:R-:W-:Y:S01]  /*17cb0*/  FFMA.FTZ R71, R225, R3.reuse, -R108 ;  /* 0x00000003e1477223 */ /* 0x080fe2000001086c */
[----:B------:R-:W-:Y:S01]  /*17cc0*/  FFMA.FTZ R97, R205, R3, -R60 ;  /* 0x00000003cd617223 */ /* 0x000fe2000001083c */
[C---:B------:R-:W-:Y:S04]  /*17cd0*/  FFMA.FTZ R112, R39.reuse, R198, R112 ;  /* 0x000000c627707223 */ /* 0x040fe80000010070 */
        /* <DEDUP_REMOVED lines=9> */
[----:B------:R-:W-:Y:S01]  /*17d70*/  FMUL.FTZ R17, R39, R85 ;  /* 0x0000005527117220 */ /* 0x000fe20000410000 */
[-CC-:B------:R-:W-:Y:S01]  /*17d80*/  FFMA.FTZ R88, R207, R3.reuse, -R60.reuse ;  /* 0x00000003cf587223 */ /* 0x180fe2000001083c */
[-C--:B------:R-:W-:Y:S01]  /*17d90*/  FFMA.FTZ R91, R201, R3.reuse, -R60 ;  /* 0x00000003c95b7223 */ /* 0x080fe2000001083c */
[----:B------:R-:W-:Y:S04]  /*17da0*/  FFMA.FTZ R90, R157, R3, -R108 ;  /* 0x000000039d5a7223 */ /* 0x000fe8000001086c */
[----:B------:R-:W1:Y:S01]  /*17db0*/  MUFU.EX2 R89, R89 ;  /* 0x0000005900597308 */ /* 0x000e620000000800 */
[----:B------:R-:W-:Y:S01]  /*17dc0*/  FADD.FTZ R112, R110, R112 ;  /* 0x000000706e707221 */ /* 0x000fe20000010000 */
[C---:B--2---:R-:W-:Y:S03]  /*17dd0*/  HMMA.16816.F32.BF16 R12, R40.reuse, R20, R12 ;  /* 0x00000014280c723c */ /* 0x044fe6000004180c */
[C---:B------:R-:W-:Y:S01]  /*17de0*/  FMUL.FTZ R20, R39.reuse, R80 ;  /* 0x0000005027147220 */ /* 0x040fe20000410000 */
[----:B------:R-:W-:Y:S01]  /*17df0*/  FMUL.FTZ R21, R39, R81 ;  /* 0x0000005127157220 */ /* 0x000fe20000410000 */
[----:B------:R-:W-:Y:S03]  /*17e00*/  FFMA.FTZ R81, R25, R3, -R60 ;  /* 0x0000000319517223 */ /* 0x000fe6000001083c */
[----:B------:R-:W-:Y:S01]  /*17e10*/  MUFU.EX2 R78, R78 ;  /* 0x0000004e004e7308 */ /* 0x000fe20000000800 */
[----:B------:R-:W-:Y:S01]  /*17e20*/  FMUL.FTZ R25, R39, R77 ;  /* 0x0000004d27197220 */ /* 0x000fe20000410000 */
[C---:B------:R-:W-:Y:S03]  /*17e30*/  HMMA.16816.F32.BF16 R16, R40.reuse, R22, R16 ;  /* 0x000000162810723c */ /* 0x040fe60000041810 */
[C---:B------:R-:W-:Y:S01]  /*17e40*/  FMUL.FTZ R22, R38.reuse, R82 ;  /* 0x0000005226167220 */ /* 0x040fe20000410000 */
[C---:B------:R-:W-:Y:S01]  /*17e50*/  FMUL.FTZ R23, R38.reuse, R83 ;  /* 0x0000005326177220 */ /* 0x040fe20000410000 */
[-C--:B------:R-:W-:Y:S03]  /*17e60*/  FFMA.FTZ R83, R211, R3.reuse, -R108 ;  /* 0x00000003d3537223 */ /* 0x080fe6000001086c */
[----:B------:R-:W2:Y:S01]  /*17e70*/  MUFU.EX2 R81, R81 ;  /* 0x0000005100517308 */ /* 0x000ea20000000800 */
[-C--:B------:R-:W-:Y:S01]  /*17e80*/  FFMA.FTZ R77, R219, R3.reuse, -R60 ;  /* 0x00000003db4d7223 */ /* 0x080fe2000001083c */
[-C--:B------:R-:W-:Y:S01]  /*17e90*/  FFMA.FTZ R80, R209, R3.reuse, -R108 ;  /* 0x00000003d1507223 */ /* 0x080fe2000001086c */
[----:B------:R-:W-:Y:S01]  /*17ea0*/  FFMA.FTZ R82, R203, R3, -R60 ;  /* 0x00000003cb527223 */ /* 0x000fe2000001083c */
[----:B------:R-:W-:Y:S01]  /*17eb0*/  FADD.FTZ R113, R113, R112 ;  /* 0x0000007071717221 */ /* 0x000fe20000010000 */
[C---:B---3--:R-:W-:Y:S03]  /*17ec0*/  HMMA.16816.F32.BF16 R20, R40.reuse, R28, R20 ;  /* 0x0000001c2814723c */ /* 0x048fe60000041814 */
[----:B------:R-:W-:Y:S01]  /*17ed0*/  FMUL.FTZ R29, R39, R73 ;  /* 0x00000049271d7220 */ /* 0x000fe20000410000 */
[--C-:B------:R-:W-:Y:S01]  /*17ee0*/  FFMA.FTZ R73, R33, R3, -R60.reuse ;  /* 0x0000000321497223 */ /* 0x100fe2000001083c */
[C---:B------:R-:W-:Y:S01]  /*17ef0*/  FMUL.FTZ R28, R39.reuse, R72 ;  /* 0x00000048271c7220 */ /* 0x040fe20000410000 */
[----:B------:R-:W-:Y:S01]  /*17f00*/  FMUL.FTZ R33, R39, R69 ;  /* 0x0000004527217220 */ /* 0x000fe20000410000 */
[----:B------:R-:W-:Y:S01]  /*17f10*/  MUFU.EX2 R83, R83 ;  /* 0x0000005300537308 */ /* 0x000fe20000000800 */
[C---:B------:R-:W-:Y:S03]  /*17f20*/  HMMA.16816.F32.BF16 R24, R40.reuse, R30, R24 ;  /* 0x0000001e2818723c */ /* 0x040fe60000041818 */
[C---:B------:R-:W-:Y:S01]  /*17f30*/  FMUL.FTZ R30, R38.reuse, R74 ;  /* 0x0000004a261e7220 */ /* 0x040fe20000410000 */
[----:B------:R-:W-:Y:S01]  /*17f40*/  FMUL.FTZ R31, R38, R75 ;  /* 0x0000004b261f7220 */ /* 0x000fe20000410000 */
[-C--:B------:R-:W-:Y:S01]  /*17f50*/  FFMA.FTZ R74, R217, R3.reuse, -R60 ;  /* 0x00000003d94a7223 */ /* 0x080fe2000001083c */
[-C--:B------:R-:W-:Y:S03]  /*17f60*/  FFMA.FTZ R69, R227, R3.reuse, -R108 ;  /* 0x00000003e3457223 */ /* 0x080fe6000001086c */
[----:B------:R-:W3:Y:S01]  /*17f70*/  MUFU.EX2 R73, R73 ;  /* 0x0000004900497308 */ /* 0x000ee20000000800 */
[-CC-:B------:R-:W-:Y:S01]  /*17f80*/  FFMA.FTZ R72, R223, R3.reuse, -R60.reuse ;  /* 0x00000003df487223 */ /* 0x180fe2000001083c */
[-C--:B------:R-:W-:Y:S01]  /*17f90*/  FFMA.FTZ R75, R221, R3.reuse, -R60 ;  /* 0x00000003dd4b7223 */ /* 0x080fe2000001083c */
[----:B------:R-:W-:Y:S01]  /*17fa0*/  FFMA.FTZ R38, R105, R3, -R108 ;  /* 0x0000000369267223 */ /* 0x000fe2000001086c */
[C---:B------:R-:W-:Y:S06]  /*17fb0*/  HMMA.16816.F32.BF16 R28, R40.reuse, R44, R28 ;  /* 0x0000002c281c723c */ /* 0x040fec000004181c */
[----:B------:R-:W-:Y:S02]  /*17fc0*/  MUFU.EX2 R64, R64 ;  /* 0x0000004000407308 */ /* 0x000fe40000000800 */
[----:B------:R-:W-:Y:S01]  /*17fd0*/  HMMA.16816.F32.BF16 R32, R40, R46, R32 ;  /* 0x0000002e2820723c */ /* 0x000fe20000041820 */
[----:B------:R-:W4:Y:S02]  /*17fe0*/  LDSM.16.MT88.4 R44, [R161+0x6800] ;  /* 0x00680000a12c783b */ /* 0x000f240000004200 */
[----:B-1----:R-:W-:Y:S05]  /*17ff0*/  F2FP.BF16.F32.PACK_AB R42, R89, R92 ;  /* 0x0000005c592a723e */ /* 0x002fea00000010ff */
[----:B------:R-:W1:Y:S01]  /*18000*/  MUFU.EX2 R65, R65 ;  /* 0x0000004100417308 */ /* 0x000e620000000800 */
[----:B--2---:R-:W-:Y:S02]  /*18010*/  F2FP.BF16.F32.PACK_AB R41, R81, R84 ;  /* 0x000000545129723e */ /* 0x004fe400000010ff */
[----:B---3--:R-:W-:Y:S07]  /*18020*/  F2FP.BF16.F32.PACK_AB R43, R73, R76 ;  /* 0x0000004c492b723e */ /* 0x008fee00000010ff */
[----:B------:R-:W-:Y:S10]  /*18030*/  MUFU.EX2 R74, R74 ;  /* 0x0000004a004a7308 */ /* 0x000ff40000000800 */
[----:B------:R-:W-:Y:S01]  /*18040*/  MUFU.EX2 R88, R88 ;  /* 0x0000005800587308 */ /* 0x000fe20000000800 */
[----:B-1----:R-:W-:Y:S07]  /*18050*/  F2FP.BF16.F32.PACK_AB R40, R65, R64 ;  /* 0x000000404128723e */ /* 0x002fee00000010ff */
[C---:B------:R-:W-:Y:S02]  /*18060*/  HMMA.16816.F32.BF16 R4, R40.reuse, R48, R4 ;  /* 0x000000302804723c */ /* 0x040fe40000041804 */
[----:B------:R-:W-:Y:S06]  /*18070*/  MUFU.EX2 R69, R69 ;  /* 0x0000004500457308 */ /* 0x000fec0000000800 */
[C---:B------:R-:W-:Y:S01]  /*18080*/  HMMA.16816.F32.BF16 R8, R40.reuse, R50, R8 ;  /* 0x000000322808723c */ /* 0x040fe20000041808 */
[----:B------:R-:W1:Y:S03]  /*18090*/  LDSM.16.MT88.4 R48, [R166+0x7000] ;  /* 0x00700000a630783b */ /* 0x000e660000004200 */
[----:B------:R-:W2:Y:S04]  /*180a0*/  MUFU.EX2 R68, R68 ;  /* 0x0000004400447308 */ /* 0x000ea80000000800 */
[C---:B------:R-:W-:Y:S06]  /*180b0*/  HMMA.16816.F32.BF16 R12, R40.reuse, R52, R12 ;  /* 0x00000034280c723c */ /* 0x040fec000004180c */
[----:B------:R-:W-:Y:S02]  /*180c0*/  MUFU.EX2 R70, R70 ;  /* 0x0000004600467308 */ /* 0x000fe40000000800 */
[C---:B------:R-:W-:Y:S01]  /*180d0*/  HMMA.16816.F32.BF16 R16, R40.reuse, R54, R16 ;  /* 0x000000362810723c */ /* 0x040fe20000041810 */
[----:B------:R-:W3:Y:S07]  /*180e0*/  LDSM.16.MT88.4 R52, [R162+0x7000] ;  /* 0x00700000a234783b */ /* 0x000eee0000004200 */
[----:B------:R-:W5:Y:S01]  /*180f0*/  MUFU.EX2 R71, R71 ;  /* 0x0000004700477308 */ /* 0x000f620000000800 */
[C---:B----4-:R-:W-:Y:S09]  /*18100*/  HMMA.16816.F32.BF16 R20, R40.reuse, R44, R20 ;  /* 0x0000002c2814723c */ /* 0x050ff20000041814 */
[----:B------:R-:W-:Y:S01]  /*18110*/  MUFU.EX2 R72, R72 ;  /* 0x0000004800487308 */ /* 0x000fe20000000800 */
[C---:B------:R-:W-:Y:S01]  /*18120*/  HMMA.16816.F32.BF16 R24, R40.reuse, R46, R24 ;  /* 0x0000002e2818723c */ /* 0x040fe20000041818 */
[----:B------:R-:W4:Y:S08]  /*18130*/  LDSM.16.MT88.4 R44, [R161+0x7000] ;  /* 0x00700000a12c783b */ /* 0x000f300000004200 */
[----:B------:R-:W1:Y:S01]  /*18140*/  MUFU.EX2 R75, R75 ;  /* 0x0000004b004b7308 */ /* 0x000e620000000800 */
[C---:B------:R-:W-:Y:S09]  /*18150*/  HMMA.16816.F32.BF16 R28, R40.reuse, R56, R28 ;  /* 0x00000038281c723c */ /* 0x040ff2000004181c */
[----:B------:R-:W3:Y:S01]  /*18160*/  MUFU.EX2 R77, R77 ;  /* 0x0000004d004d7308 */ /* 0x000ee20000000800 */
[----:B------:R-:W-:Y:S01]  /*18170*/  HMMA.16816.F32.BF16 R32, R40, R58, R32 ;  /* 0x0000003a2820723c */ /* 0x000fe20000041820 */
[----:B------:R-:W4:Y:S08]  /*18180*/  LDSM.16.MT88.4 R56, [R160+0x7000] ;  /* 0x00700000a038783b */ /* 0x000f300000004200 */
[----:B------:R-:W4:Y:S01]  /*18190*/  MUFU.EX2 R80, R80 ;  /* 0x0000005000507308 */ /* 0x000f220000000800 */
[----:B--2---:R-:W-:Y:S02]  /*181a0*/  F2FP.BF16.F32.PACK_AB R40, R68, R69 ;  /* 0x000000454428723e */ /* 0x004fe400000010ff */
[----:B-----5:R-:W-:Y:S02]  /*181b0*/  F2FP.BF16.F32.PACK_AB R42, R71, R70 ;  /* 0x00000046472a723e */ /* 0x020fe400000010ff */
[----:B-1----:R-:W-:Y:S05]  /*181c0*/  F2FP.BF16.F32.PACK_AB R41, R75, R72 ;  /* 0x000000484b29723e */ /* 0x002fea00000010ff */
[----:B------:R-:W1:Y:S01]  /*181d0*/  MUFU.EX2 R97, R97 ;  /* 0x0000006100617308 */ /* 0x000e620000000800 */
[----:B---3--:R-:W-:Y:S07]  /*181e0*/  F2FP.BF16.F32.PACK_AB R43, R74, R77 ;  /* 0x0000004d4a2b723e */ /* 0x008fee00000010ff */
[C---:B------:R-:W-:Y:S02]  /*181f0*/  HMMA.16816.F32.BF16 R4, R40.reuse, R48, R4 ;  /* 0x000000302804723c */ /* 0x040fe40000041804 */
[----:B------:R-:W-:Y:S06]  /*18200*/  MUFU.EX2 R82, R82 ;  /* 0x0000005200527308 */ /* 0x000fec0000000800 */
[C---:B------:R-:W-:Y:S01]  /*18210*/  HMMA.16816.F32.BF16 R8, R40.reuse, R50, R8 ;  /* 0x000000322808723c */ /* 0x040fe20000041808 */
[----:B------:R-:W2:Y:S03]  /*18220*/  LDSM.16.MT88.4 R48, [R166+0x7800] ;  /* 0x00780000a630783b */ /* 0x000ea60000004200 */
[----:B------:R-:W3:Y:S04]  /*18230*/  MUFU.EX2 R91, R91 ;  /* 0x0000005b005b7308 */ /* 0x000ee80000000800 */
[C---:B------:R-:W-:Y:S06]  /*18240*/  HMMA.16816.F32.BF16 R12, R40.reuse, R52, R12 ;  /* 0x00000034280c723c */ /* 0x040fec000004180c */
[----:B------:R-:W-:Y:S02]  /*18250*/  MUFU.EX2 R103, R103 ;  /* 0x0000006700677308 */ /* 0x000fe40000000800 */
[C---:B------:R-:W-:Y:S01]  /*18260*/  HMMA.16816.F32.BF16 R16, R40.reuse, R54, R16 ;  /* 0x000000362810723c */ /* 0x040fe20000041810 */
[----:B------:R-:W5:Y:S07]  /*18270*/  LDSM.16.MT88.4 R52, [R162+0x7800] ;  /* 0x00780000a234783b */ /* 0x000f6e0000004200 */
[----:B------:R-:W5:Y:S01]  /*18280*/  MUFU.EX2 R102, R102 ;  /* 0x0000006600667308 */ /* 0x000f620000000800 */
[C---:B----4-:R-:W-:Y:S09]  /*18290*/  HMMA.16816.F32.BF16 R20, R40.reuse, R44, R20 ;  /* 0x0000002c2814723c */ /* 0x050ff20000041814 */
[----:B------:R-:W-:Y:S01]  /*182a0*/  MUFU.EX2 R90, R90 ;  /* 0x0000005a005a7308 */ /* 0x000fe20000000800 */
[C---:B------:R-:W-:Y:S01]  /*182b0*/  HMMA.16816.F32.BF16 R24, R40.reuse, R46, R24 ;  /* 0x0000002e2818723c */ /* 0x040fe20000041818 */
[----:B------:R-:W4:Y:S08]  /*182c0*/  LDSM.16.MT88.4 R44, [R161+0x7800] ;  /* 0x00780000a12c783b */ /* 0x000f300000004200 */
        /* <DEDUP_REMOVED lines=8> */
[----:B-1----:R-:W-:Y:S02]  /*18350*/  F2FP.BF16.F32.PACK_AB R41, R97, R88 ;  /* 0x000000586129723e */ /* 0x002fe400000010ff */
[----:B---3--:R-:W-:Y:S03]  /*18360*/  F2FP.BF16.F32.PACK_AB R43, R91, R82 ;  /* 0x000000525b2b723e */ /* 0x008fe600000010ff */
[----:B------:R-:W-:Y:S04]  /*18370*/  MUFU.EX2 R116, R116 ;  /* 0x0000007400747308 */ /* 0x000fe80000000800 */
[C---:B--2---:R-:W-:Y:S06]  /*18380*/  HMMA.16816.F32.BF16 R4, R40.reuse, R48, R4 ;  /* 0x000000302804723c */ /* 0x044fec0000041804 */
[----:B------:R-:W1:Y:S02]  /*18390*/  MUFU.EX2 R147, R147 ;  /* 0x0000009300937308 */ /* 0x000e640000000800 */
[C---:B------:R-:W-:Y:S01]  /*183a0*/  HMMA.16816.F32.BF16 R8, R40.reuse, R50, R8 ;  /* 0x000000322808723c */ /* 0x040fe20000041808 */
[----:B------:R-:W2:Y:S07]  /*183b0*/  LDSM.16.MT88.4 R48, [R166+0x8000] ;  /* 0x00800000a630783b */ /* 0x000eae0000004200 */
[----:B------:R-:W-:Y:S01]  /*183c0*/  MUFU.EX2 R118, R118 ;  /* 0x0000007600767308 */ /* 0x000fe20000000800 */
[C---:B-----5:R-:W-:Y:S09]  /*183d0*/  HMMA.16816.F32.BF16 R12, R40.reuse, R52, R12 ;  /* 0x00000034280c723c */ /* 0x060ff2000004180c */
[----:B------:R-:W3:Y:S01]  /*183e0*/  MUFU.EX2 R143, R143 ;  /* 0x0000008f008f7308 */ /* 0x000ee20000000800 */
[C---:B------:R-:W-:Y:S01]  /*183f0*/  HMMA.16816.F32.BF16 R16, R40.reuse, R54, R16 ;  /* 0x000000362810723c */ /* 0x040fe20000041810 */
[----:B------:R-:W5:Y:S08]  /*18400*/  LDSM.16.MT88.4 R52, [R162+0x8000] ;  /* 0x00800000a234783b */ /* 0x000f700000004200 */
[----:B------:R-:W-:Y:S01]  /*18410*/  MUFU.EX2 R120, R120 ;  /* 0x0000007800787308 */ /* 0x000fe20000000800 */
[C---:B----4-:R-:W-:Y:S09]  /*18420*/  HMMA.16816.F32.BF16 R20, R40.reuse, R44, R20 ;  /* 0x0000002c2814723c */ /* 0x050ff20000041814 */
[----:B------:R-:W4:Y:S01]  /*18430*/  MUFU.EX2 R139, R139 ;  /* 0x0000008b008b7308 */ /* 0x000f220000000800 */
[C---:B------:R-:W-:Y:S01]  /*18440*/  HMMA.16816.F32.BF16 R24, R40.reuse, R46, R24 ;  /* 0x0000002e2818723c */ /* 0x040fe20000041818 */
[----:B------:R-:W3:Y:S08]  /*18450*/  LDSM.16.MT88.4 R44, [R161+0x8000] ;  /* 0x00800000a12c783b */ /* 0x000ef00000004200 */
[----:B------:R-:W-:Y:S01]  /*18460*/  MUFU.EX2 R122, R122 ;  /* 0x0000007a007a7308 */ /* 0x000fe20000000800 */
[C---:B------:R-:W-:Y:S09]  /*18470*/  HMMA.16816.F32.BF16 R28, R40.reuse, R56, R28 ;  /* 0x00000038281c723c */ /* 0x040ff2000004181c */
[----:B------:R-:W4:Y:S01]  /*18480*/  MUFU.EX2 R135, R135 ;  /* 0x0000008700877308 */ /* 0x000f220000000800 */
[----:B------:R-:W-:Y:S01]  /*18490*/  HMMA.16816.F32.BF16 R32, R40, R58, R32 ;  /* 0x0000003a2820723c */ /* 0x000fe20000041820 */
[----:B------:R-:W4:Y:S08]  /*184a0*/  LDSM.16.MT88.4 R56, [R160+0x8000] ;  /* 0x00800000a038783b */ /* 0x000f300000004200 */
        /* <DEDUP_REMOVED lines=10> */
[----:B------:R-:W2:Y:S01]  /*18550*/  MUFU.EX2 R126, R126 ;  /* 0x0000007e007e7308 */ /* 0x000ea20000000800 */
        /* <DEDUP_REMOVED lines=10> */
[C---:B----4-:R-:W-:Y:S09]  /*18600*/  HMMA.16816.F32.BF16 R28, R40.reuse, R56, R28 ;  /* 0x00000038281c723c */ /* 0x050ff2000004181c */
        /* <DEDUP_REMOVED lines=19> */
[C---:B------:R-:W-:Y:S01]  /*18740*/  HMMA.16816.F32.BF16 R24, R40.reuse, R46, R24 ;  /* 0x0000002e2818723c */ /* 0x040fe20000041818 */
[----:B------:R-:W3:Y:S02]  /*18750*/  LDSM.16.MT88.4 R44, [R161+0x9000] ;  /* 0x00900000a12c783b */ /* 0x000ee40000004200 */
[----:B------:R-:W-:Y:S04]  /*18760*/  FADD.FTZ R107, R62, R107 ;  /* 0x0000006b3e6b7221 */ /* 0x000fe80000010000 */
[----:B------:R-:W-:Y:S01]  /*18770*/  FADD.FTZ R84, R84, R107 ;  /* 0x0000006b54547221 */ /* 0x000fe20000010000 */
[C---:B----4-:R-:W-:Y:S03]  /*18780*/  HMMA.16816.F32.BF16 R28, R40.reuse, R56, R28 ;  /* 0x00000038281c723c */ /* 0x050fe6000004181c */
[----:B------:R-:W-:Y:S01]  /*18790*/  FADD.FTZ R81, R81, R84 ;  /* 0x0000005451517221 */ /* 0x000fe20000010000 */
[----:B------:R-:W-:Y:S01]  /*187a0*/  FFMA.FTZ R56, R67, R3, -R108 ;  /* 0x0000000343387223 */ /* 0x000fe2000001086c */
[----:B------:R-:W-:Y:S01]  /*187b0*/  LDSM.16.MT88.4 R84, [R162+0x9800] ;  /* 0x00980000a254783b */ /* 0x000fe20000004200 */
[----:B------:R-:W-:Y:S01]  /*187c0*/  FADD.FTZ R67, R66, R113 ;  /* 0x0000007142437221 */ /* 0x000fe20000010000 */
[----:B------:R-:W-:Y:S01]  /*187d0*/  FADD.FTZ R76, R76, R81 ;  /* 0x000000514c4c7221 */ /* 0x000fe20000010000 */
[----:B------:R-:W-:Y:S02]  /*187e0*/  HMMA.16816.F32.BF16 R32, R40, R58, R32 ;  /* 0x0000003a2820723c */ /* 0x000fe40000041820 */
        /* <DEDUP_REMOVED lines=8> */
[-CC-:B------:R-:W-:Y:S01]  /*18870*/  FFMA.FTZ R57, R106, R3.reuse, -R108.reuse ;  /* 0x000000036a397223 */ /* 0x180fe2000001086c */
[-C--:B------:R-:W-:Y:S01]  /*18880*/  FFMA.FTZ R108, R104, R3.reuse, -R108 ;  /* 0x00000003686c7223 */ /* 0x080fe2000001086c */
[----:B------:R-:W-:Y:S01]  /*18890*/  FADD.FTZ R92, R92, R65 ;  /* 0x000000415c5c7221 */ /* 0x000fe20000010000 */
[----:B------:R-:W-:Y:S02]  /*188a0*/  FADD.FTZ R72, R72, R73 ;  /* 0x0000004948487221 */ /* 0x000fe40000010000 */
[----:B------:R-:W-:Y:S01]  /*188b0*/  MUFU.EX2 R59, R108 ;  /* 0x0000006c003b7308 */ /* 0x000fe20000000800 */
[C---:B-1----:R-:W-:Y:S03]  /*188c0*/  HMMA.16816.F32.BF16 R4, R40.reuse, R48, R4 ;  /* 0x000000302804723c */ /* 0x042fe60000041804 */
[----:B------:R-:W-:Y:S04]  /*188d0*/  FADD.FTZ R72, R75, R72 ;  /* 0x000000484b487221 */ /* 0x000fe80000010000 */
[----:B------:R-:W-:Y:S01]  /*188e0*/  FADD.FTZ R77, R77, R72 ;  /* 0x000000484d4d7221 */ /* 0x000fe20000010000 */
[C---:B------:R-:W-:Y:S01]  /*188f0*/  HMMA.16816.F32.BF16 R8, R40.reuse, R50, R8 ;  /* 0x000000322808723c */ /* 0x040fe20000041808 */
[----:B------:R-:W1:Y:S01]  /*18900*/  LDSM.16.MT88.4 R48, [R160+0x9000] ;  /* 0x00900000a030783b */ /* 0x000e620000004200 */
[----:B------:R-:W4:Y:S01]  /*18910*/  MUFU.EX2 R57, R57 ;  /* 0x0000003900397308 */ /* 0x000f220000000800 */
[----:B------:R-:W-:Y:S04]  /*18920*/  FADD.FTZ R77, R74, R77 ;  /* 0x0000004d4a4d7221 */ /* 0x000fe80000010000 */
[----:B------:R-:W-:Y:S01]  /*18930*/  FADD.FTZ R88, R88, R77 ;  /* 0x0000004d58587221 */ /* 0x000fe20000010000 */
[C---:B--2---:R-:W-:Y:S03]  /*18940*/  HMMA.16816.F32.BF16 R12, R40.reuse, R52, R12 ;  /* 0x00000034280c723c */ /* 0x044fe6000004180c */
[----:B------:R-:W-:Y:S01]  /*18950*/  FADD.FTZ R97, R97, R88 ;  /* 0x0000005861617221 */ /* 0x000fe20000010000 */
[-CC-:B------:R-:W-:Y:S01]  /*18960*/  FFMA.FTZ R52, R63, R3.reuse, -R60.reuse ;  /* 0x000000033f347223 */ /* 0x180fe2000001083c */
[-CC-:B------:R-:W-:Y:S01]  /*18970*/  FFMA.FTZ R53, R61, R3.reuse, -R60.reuse ;  /* 0x000000033d357223 */ /* 0x180fe2000001083c */
[----:B------:R-:W-:Y:S01]  /*18980*/  FFMA.FTZ R60, R36, R3, -R60 ;  /* 0x00000003243c7223 */ /* 0x000fe2000001083c */
[----:B------:R-:W-:Y:S01]  /*18990*/  FADD.FTZ R82, R82, R97 ;  /* 0x0000006152527221 */ /* 0x000fe20000010000 */
[C---:B------:R-:W-:Y:S02]  /*189a0*/  HMMA.16816.F32.BF16 R16, R40.reuse, R54, R16 ;  /* 0x000000362810723c */ /* 0x040fe40000041810 */
[----:B------:R-:W-:Y:S01]  /*189b0*/  MUFU.EX2 R52, R52 ;  /* 0x0000003400347308 */ /* 0x000fe20000000800 */
[----:B------:R-:W-:Y:S01]  /*189c0*/  FADD.FTZ R54, R89, R92 ;  /* 0x0000005c59367221 */ /* 0x000fe20000010000 */
[----:B------:R-:W-:Y:S01]  /*189d0*/  FADD.FTZ R91, R91, R82 ;  /* 0x000000525b5b7221 */ /* 0x000fe20000010000 */
[----:B------:R-:W2:Y:S02]  /*189e0*/  LDSM.16.MT88.4 R92, [R166+0x9800] ;  /* 0x00980000a65c783b */ /* 0x000ea40000004200 */
[----:B------:R-:W-:Y:S01]  /*189f0*/  FADD.FTZ R69, R69, R54 ;  /* 0x0000003645457221 */ /* 0x000fe20000010000 */
[C---:B---3--:R-:W-:Y:S04]  /*18a00*/  HMMA.16816.F32.BF16 R20, R40.reuse, R44, R20 ;  /* 0x0000002c2814723c */ /* 0x048fe80000041814 */
[----:B------:R-:W3:Y:S01]  /*18a10*/  MUFU.EX2 R53, R53 ;  /* 0x0000003500357308 */ /* 0x000ee20000000800 */
[----:B------:R-:W-:Y:S01]  /*18a20*/  FADD.FTZ R69, R68, R69 ;  /* 0x0000004544457221 */ /* 0x000fe20000010000 */
[----:B----4-:R-:W-:Y:S01]  /*18a30*/  F2FP.BF16.F32.PACK_AB R68, R57, R38 ;  /* 0x000000263944723e */ /* 0x010fe200000010ff */
[----:B------:R-:W-:Y:S02]  /*18a40*/  FADD.FTZ R114, R114, R91 ;  /* 0x0000005b72727221 */ /* 0x000fe40000010000 */
[----:B------:R-:W-:Y:S01]  /*18a50*/  FADD.FTZ R70, R70, R69 ;  /* 0x0000004546467221 */ /* 0x000fe20000010000 */
[C---:B------:R-:W-:Y:S04]  /*18a60*/  HMMA.16816.F32.BF16 R24, R40.reuse, R46, R24 ;  /* 0x0000002e2818723c */ /* 0x040fe80000041818 */
[----:B------:R-:W4:Y:S01]  /*18a70*/  MUFU.EX2 R60, R60 ;  /* 0x0000003c003c7308 */ /* 0x000f220000000800 */
[----:B------:R-:W-:Y:S01]  /*18a80*/  FADD.FTZ R70, R71, R70 ;  /* 0x0000004647467221 */ /* 0x000fe20000010000 */
[----:B------:R-:W-:Y:S03]  /*18a90*/  FADD.FTZ R151, R151, R114 ;  /* 0x0000007297977221 */ /* 0x000fe60000010000 */
[----:B------:R-:W-:Y:S01]  /*18aa0*/  FADD.FTZ R79, R79, R70 ;  /* 0x000000464f4f7221 */ /* 0x000fe20000010000 */
[----:B------:R-:W-:Y:S01]  /*18ab0*/  F2FP.BF16.F32.PACK_AB R70, R59, R56 ;  /* 0x000000383b46723e */ /* 0x000fe200000010ff */
[C---:B-1----:R-:W-:Y:S03]  /*18ac0*/  HMMA.16816.F32.BF16 R28, R40.reuse, R48, R28 ;  /* 0x00000030281c723c */ /* 0x042fe6000004181c */
[----:B------:R-:W-:Y:S01]  /*18ad0*/  FADD.FTZ R78, R78, R79 ;  /* 0x0000004f4e4e7221 */ /* 0x000fe20000010000 */
[----:B---3--:R-:W-:Y:S01]  /*18ae0*/  F2FP.BF16.F32.PACK_AB R69, R53, R52 ;  /* 0x000000343545723e */ /* 0x008fe200000010ff */
[----:B------:R-:W-:Y:S02]  /*18af0*/  FADD.FTZ R116, R116, R151 ;  /* 0x0000009774747221 */ /* 0x000fe40000010000 */
[----:B------:R-:W-:Y:S01]  /*18b00*/  FADD.FTZ R83, R83, R78 ;  /* 0x0000004e53537221 */ /* 0x000fe20000010000 */
[----:B------:R-:W-:Y:S01]  /*18b10*/  HMMA.16816.F32.BF16 R32, R40, R50, R32 ;  /* 0x000000322820723c */ /* 0x000fe20000041820 */
[----:B------:R-:W1:Y:S02]  /*18b20*/  LDSM.16.MT88.4 R76, [R161+0x9800] ;  /* 0x00980000a14c783b */ /* 0x000e640000004200 */
[----:B----4-:R-:W-:Y:S01]  /*18b30*/  F2FP.BF16.F32.PACK_AB R71, R60, R37 ;  /* 0x000000253c47723e */ /* 0x010fe200000010ff */
[----:B------:R-:W-:Y:S01]  /*18b40*/  FADD.FTZ R80, R80, R83 ;  /* 0x0000005350507221 */ /* 0x000fe20000010000 */
[----:B------:R-:W-:Y:S03]  /*18b50*/  FADD.FTZ R147, R147, R116 ;  /* 0x0000007493937221 */ /* 0x000fe60000010000 */
[----:B------:R-:W-:Y:S01]  /*18b60*/  FADD.FTZ R3, R103, R80 ;  /* 0x0000005067037221 */ /* 0x000fe20000010000 */
[----:B------:R-:W-:Y:S01]  /*18b70*/  FADD.FTZ R122, R122, R147 ;  /* 0x000000937a7a7221 */ /* 0x000fe20000010000 */
[----:B------:R-:W-:Y:S01]  /*18b80*/  IMAD.MOV.U32 R103, RZ, RZ, R0 ;  /* 0x000000ffff677224 */ /* 0x000fe200078e0000 */
[C---:B--2---:R-:W-:Y:S01]  /*18b90*/  HMMA.16816.F32.BF16 R96, R68.reuse, R92, R4 ;  /* 0x0000005c4460723c */ /* 0x044fe20000041804 */
[----:B------:R-:W2:Y:S04]  /*18ba0*/  LDSM.16.MT88.4 R4, [R160+0x9800] ;  /* 0x00980000a004783b */ /* 0x000ea80000004200 */
[----:B------:R-:W-:Y:S01]  /*18bb0*/  FADD.FTZ R3, R102, R3 ;  /* 0x0000000366037221 */ /* 0x000fe20000010000 */
[----:B------:R-:W-:Y:S01]  /*18bc0*/  FADD.FTZ R135, R135, R122 ;  /* 0x0000007a87877221 */ /* 0x000fe20000010000 */
[----:B------:R-:W-:Y:S01]  /*18bd0*/  IMAD.MOV.U32 R102, RZ, RZ, R2 ;  /* 0x000000ffff667224 */ /* 0x000fe200078e0002 */
        /* <DEDUP_REMOVED lines=32> */
.L_x_11034:
        /* <DEDUP_REMOVED lines=10> */
.L_x_11049:
        /* <DEDUP_REMOVED lines=126> */
.L_x_11044:
[----:B------:R-:W-:Y:S05]  /*19660*/  BSYNC.RECONVERGENT B0 ;  /* 0x0000000000007941 */ /* 0x000fea0003800200 */
.L_x_11043:
        /* <DEDUP_REMOVED lines=36> */
[----:B-1----:R-:W-:Y:S05]  /*198b0*/  @P0 RET.REL.NODEC R182 `(_ZN5flash24flash_fwd_splitkv_kernelI23Flash_fwd_kernel_traitsILi64ELi64ELi128ELi4ELb0ELb0EN7cutlass10bfloat16_tE19Flash_kernel_traitsILi64ELi64ELi128ELi4ES3_EELb0ELb1ELb0ELb0ELb0ELb0ELb1ELb1EEEvNS_16Flash_fwd_paramsE) ;  /* 0xfffffe64b6d00950 */ /* 0x002fea0003c3ffff */
[----:B------:R-:W-:Y:S01]  /*198c0*/  MOV R183, 0x0 ;  /* 0x0000000000b77802 */ /* 0x000fe20000000f00 */
[----:B------:R1:W-:Y:S03]  /*198d0*/  ST.E.128 desc[UR4][R36.64+0x3800], R4 ;  /* 0x0038000424007985 */ /* 0x0003e6000c101d04 */
[----:B-1----:R-:W-:Y:S05]  /*198e0*/  RET.REL.NODEC R182 `(_ZN5flash24flash_fwd_splitkv_kernelI23Flash_fwd_kernel_traitsILi64ELi64ELi128ELi4ELb0ELb0EN7cutlass10bfloat16_tE19Flash_kernel_traitsILi64ELi64ELi128ELi4ES3_EELb0ELb1ELb0ELb0ELb0ELb0ELb1ELb1EEEvNS_16Flash_fwd_paramsE) ;  /* 0xfffffe64b6c47950 */ /* 0x002fea0003c3ffff */
.L_x_11042:
[----:B------:R-:W-:Y:S01]  /*198f0*/  MOV R5, 0x2 ;  /* 0x0000000200057802 */ /* 0x000fe20000000f00 */
[----:B------:R-:W-:Y:S01]  /*19900*/  IMAD.MOV.U32 R4, RZ, RZ, 0x1f ;  /* 0x0000001fff047424 */ /* 0x000fe200078e00ff */
[----:B------:R-:W-:-:S07]  /*19910*/  MOV R7, 0xffffffff ;  /* 0xffffffff00077802 */ /* 0x000fce0000000f00 */
[----:B-1---5:R-:W-:Y:S05]  /*19920*/  WARPSYNC.COLLECTIVE R7, `(.L_x_11045) ;  /* 0x0000000007087348 */ /* 0x022fea0003c00000 */
[----:B------:R2:W3:Y:S02]  /*19930*/  SHFL.BFLY P0, R11, R198, R5, R4 ;  /* 0x0c000005c60b7389 */ /* 0x0004e40000000004 */
[----:B-123-5:R-:W-:Y:S05]  /*19940*/  ENDCOLLECTIVE ;  /* 0x000000000000791b */ /* 0x02efea0003800000 */
.L_x_11045:
[----:B------:R-:W-:Y:S02]  /*19950*/  IMAD.MOV.U32 R9, RZ, RZ, R11 ;  /* 0x000000ffff097224 */ /* 0x000fe400078e000b */
[----:B------:R-:W-:Y:S02]  /*19960*/  IMAD.MOV.U32 R5, RZ, RZ, 0x1 ;  /* 0x00000001ff057424 */ /* 0x000fe400078e00ff */
[----:B------:R-:W-:-:S05]  /*19970*/  FADD.FTZ R9, R9, R198 ;  /* 0x000000c609097221 */ /* 0x000fca0000010000 */
[----:B------:R-:W-:-:S07]  /*19980*/  MOV R198, R9 ;  /* 0x0000000900c67202 */ /* 0x000fce0000000f00 */
[----:B------:R-:W-:Y:S05]  /*19990*/  WARPSYNC.COLLECTIVE R7, `(.L_x_11046) ;  /* 0x0000000007087348 */ /* 0x000fea0003c00000 */
[----:B------:R1:W2:Y:S02]  /*199a0*/  SHFL.BFLY P0, R11, R198, R5, R4 ;  /* 0x0c000005c60b7389 */ /* 0x0002a40000000004 */
[----:B-12---:R-:W-:Y:S05]  /*199b0*/  ENDCOLLECTIVE ;  /* 0x000000000000791b */ /* 0x006fea0003800000 */
.L_x_11046:
[----:B------:R-:W-:Y:S01]  /*199c0*/  MOV R198, R199 ;  /* 0x000000c700c67202 */ /* 0x000fe20000000f00 */
[----:B------:R-:W-:Y:S01]  /*199d0*/  IMAD.MOV.U32 R5, RZ, RZ, 0x2 ;  /* 0x00000002ff057424 */ /* 0x000fe200078e00ff */
[----:B------:R-:W-:-:S07]  /*199e0*/  MOV R6, R11 ;  /* 0x0000000b00067202 */ /* 0x000fce0000000f00 */
[----:B------:R-:W-:Y:S05]  /*199f0*/  WARPSYNC.COLLECTIVE R7, `(.L_x_11047) ;  /* 0x0000000007087348 */ /* 0x000fea0003c00000 */
[----:B------:R1:W2:Y:S02]  /*19a00*/  SHFL.BFLY P0, R11, R198, R5, R4 ;  /* 0x0c000005c60b7389 */ /* 0x0002a40000000004 */
[----:B-12---:R-:W-:Y:S05]  /*19a10*/  ENDCOLLECTIVE ;  /* 0x000000000000791b */ /* 0x006fea0003800000 */
.L_x_11047:
[----:B------:R-:W-:Y:S01]  /*19a20*/  FADD.FTZ R6, R9, R6 ;  /* 0x0000000609067221 */ /* 0x000fe20000010000 */
[----:B------:R-:W-:Y:S01]  /*19a30*/  FADD.FTZ R8, R11, R199 ;  /* 0x000000c70b087221 */ /* 0x000fe20000010000 */
[----:B------:R-:W-:-:S04]  /*19a40*/  MOV R5, 0x1 ;  /* 0x0000000100057802 */ /* 0x000fc80000000f00 */
[----:B------:R-:W-:-:S07]  /*19a50*/  MOV R198, R8 ;  /* 0x0000000800c67202 */ /* 0x000fce0000000f00 */
[----:B------:R-:W-:Y:S05]  /*19a60*/  WARPSYNC.COLLECTIVE R7, `(.L_x_11048) ;  /* 0x0000000007087348 */ /* 0x000fea0003c00000 */
[----:B------:R1:W2:Y:S02]  /*19a70*/  SHFL.BFLY P0, R11, R198, R5, R4 ;  /* 0x0c000005c60b7389 */ /* 0x0002a40000000004 */
[----:B-12---:R-:W-:Y:S05]  /*19a80*/  ENDCOLLECTIVE ;  /* 0x000000000000791b */ /* 0x006fea0003800000 */
.L_x_11048:
[----:B------:R-:W-:Y:S05]  /*19a90*/  BRA `(.L_x_11049) ;  /* 0xfffffff000f87947 */ /* 0x000fea000383ffff */
.L_x_11050:
        /* <DEDUP_REMOVED lines=14> */
.L_x_14804:


//--------------------- .text._ZN5flash24flash_fwd_splitkv_kernelI23Flash_fwd_kernel_traitsILi64ELi64ELi128ELi4ELb0ELb0EN7cutlass10bfloat16_tE19Flash_kernel_traitsILi64ELi64ELi128ELi4ES3_EELb0ELb1ELb0ELb0ELb0ELb1ELb1ELb1EEEvNS_16Flash_fwd_paramsE --------------------------
	.section	.text._ZN5flash24flash_fwd_splitkv_kernelI23Flash_fwd_kernel_traitsILi64ELi64ELi128ELi4ELb0ELb0EN7cutlass10bfloat16_tE19Flash_kernel_traitsILi64ELi64ELi128ELi4ES3_EELb0ELb1ELb0ELb0ELb0ELb1ELb1ELb1EEEvNS_16Flash_fwd_paramsE,"ax",@progbits
	.align	128
        .global         _ZN5flash24flash_fwd_splitkv_kernelI23Flash_fwd_kernel_traitsILi64ELi64ELi128ELi4ELb0ELb0EN7cutlass10bfloat16_tE19Flash_kernel_traitsILi64ELi64ELi128ELi4ES3_EELb0ELb1ELb0ELb0ELb0ELb1ELb1ELb1EEEvNS_16Flash_fwd_paramsE
        .type           _ZN5flash24flash_fwd_splitkv_kernelI23Flash_fwd_kernel_traitsILi64ELi64ELi128ELi4ELb0ELb0EN7cutlass10bfloat16_tE19Flash_kernel_traitsILi64ELi64ELi128ELi4ES3_EELb0ELb1ELb0ELb0ELb0ELb1ELb1ELb1EEEvNS_16Flash_fwd_paramsE,@function
        .size           _ZN5flash24flash_fwd_splitkv_kernelI23Flash_fwd_kernel_traitsILi64ELi64ELi128ELi4ELb0ELb0EN7cutlass10bfloat16_tE19Flash_kernel_traitsILi64ELi64ELi128ELi4ES3_EELb0ELb1ELb0ELb0ELb0ELb1ELb1ELb1EEEvNS_16Flash_fwd_paramsE,(.L_x_14805 - _ZN5flash24flash_fwd_splitkv_kernelI23Flash_fwd_kernel_traitsILi64ELi64ELi128ELi4ELb0ELb0EN7cutlass10bfloat16_tE19Flash_kernel_traitsILi64ELi64ELi128ELi4ES3_EELb0ELb1ELb0ELb0ELb0ELb1ELb1ELb1EEEvNS_16Flash_fwd_paramsE)
        .other          _ZN5flash24flash_fwd_splitkv_kernelI23Flash_fwd_kernel_traitsILi64ELi64ELi128ELi4ELb0ELb0EN7cutlass10bfloat16_tE19Flash_kernel_traitsILi64ELi64ELi128ELi4ES3_EELb0ELb1ELb0ELb0ELb0ELb1ELb1ELb1EEEvNS_16Flash_fwd_paramsE,@"STO_CUDA_ENTRY STV_DEFAULT"
_ZN5flash24flash_fwd_splitkv_kernelI23Flash_fwd_kernel_traitsILi64ELi64ELi128ELi4ELb0ELb0EN7cutlass10bfloat16_tE19Flash_kernel_traitsILi64ELi64ELi128ELi4ES3_EELb0ELb1ELb0ELb0ELb0ELb1ELb1ELb1EEEvNS_16Flash_fwd_paramsE:
.text._ZN5flash24flash_fwd_splitkv_kernelI23Flash_fwd_kernel_traitsILi64ELi64ELi128ELi4ELb0ELb0EN7cutlass10bfloat16_tE19Flash_kernel_traitsILi64ELi64ELi128ELi4ES3_EELb0ELb1ELb0ELb0ELb0ELb1ELb1ELb1EEEvNS_16Flash_fwd_paramsE:
        /* <DEDUP_REMOVED lines=29> */
[----:B------:R-:W-:Y:S05]  /*01d0*/  CALL.REL.NOINC `($_ZN5flash24flash_fwd_splitkv_kernelI23Flash_fwd_kernel_traitsILi64ELi64ELi128ELi4ELb0ELb0EN7cutlass10bfloat16_tE19Flash_kernel_traitsILi64ELi64ELi128ELi4ES3_EELb0ELb1ELb0ELb0ELb0ELb1ELb1ELb1EEEvNS_16Flash_fwd_paramsE$_ZN5flash30compute_attn_1rowblock_splitkvI23Flash_fwd_kernel_traitsILi64ELi64ELi128ELi4ELb0ELb0EN7cutlass10bfloat16_tE19Flash_kernel_traitsILi64ELi64ELi128ELi4ES3_EELb0ELb1ELb0ELb0ELb0ELb1ELb1ELb1ENS_16Flash_fwd_paramsEEEvRKT8_iiiii) ;  /* 0x0000000000087944 */ /* 0x000fea0003c00000 */
[----:B------:R-:W-:Y:S05]  /*01e0*/  BSYNC.RECONVERGENT B3 ;  /* 0x0000000000037941 */ /* 0x000fea0003800200 */
.L_x_11051:
[----:B------:R-:W-:Y:S05]  /*01f0*/  EXIT ;  /* 0x000000000000794d */ /* 0x000fea0003800000 */
        .type           $_ZN5flash24flash_fwd_splitkv_kernelI23Flash_fwd_kernel_traitsILi64ELi64ELi128ELi4ELb0ELb0EN7cutlass10bfloat16_tE19Flash_kernel_traitsILi64ELi64ELi128ELi4ES3_EELb0ELb1ELb0ELb0ELb0ELb1ELb1ELb1EEEvNS_16Flash_fwd_paramsE$_ZN5flash30compute_attn_1rowblock_splitkvI23Flash_fwd_kernel_traitsILi64ELi64ELi128ELi4ELb0ELb0EN7cutlass10bfloat16_tE19Flash_kernel_traitsILi64ELi64ELi128ELi4ES3_EELb0ELb1ELb0ELb0ELb0ELb1ELb1ELb1ENS_16Flash_fwd_paramsEEEvRKT8_iiiii,@function
        .size           $_ZN5flash24flash_fwd_splitkv_kernelI23Flash_fwd_kernel_traitsILi64ELi64ELi128ELi4ELb0ELb0EN7cutlass10bfloat16_tE19Flash_kernel_traitsILi64ELi64ELi128ELi4ES3_EELb0ELb1ELb0ELb0ELb0ELb1ELb1ELb1EEEvNS_16Flash_fwd_paramsE$_ZN5flash30compute_attn_1rowblock_splitkvI23Flash_fwd_kernel_traitsILi64ELi64ELi128ELi4ELb0ELb0EN7cutlass10bfloat16_tE19Flash_kernel_traitsILi64ELi64ELi128ELi4ES3_EELb0ELb1ELb0ELb0ELb0ELb1ELb1ELb1ENS_16Flash_fwd_paramsEEEvRKT8_iiiii,(.L_x_14805 - $_ZN5flash24flash_fwd_splitkv_kernelI23Flash_fwd_kernel_traitsILi64ELi64ELi128ELi4ELb0ELb0EN7cutlass10bfloat16_tE19Flash_kernel_traitsILi64ELi64ELi128ELi4ES3_EELb0ELb1ELb0ELb0ELb0ELb1ELb1ELb1EEEvNS_16Flash_fwd_paramsE$_ZN5flash30compute_attn_1rowblock_splitkvI23Flash_fwd_kernel_traitsILi64ELi64ELi128ELi4ELb0ELb0EN7cutlass10bfloat16_tE19Flash_kernel_traitsILi64ELi64ELi128ELi4ES3_EELb0ELb1ELb0ELb0ELb0ELb1ELb1ELb1ENS_16Flash_fwd_paramsEEEvRKT8_iiiii)
$_ZN5flash24flash_fwd_splitkv_kernelI23Flash_fwd_kernel_traitsILi64ELi64ELi128ELi4ELb0ELb0EN7cutlass10bfloat16_tE19Flash_kernel_traitsILi64ELi64ELi128ELi4ES3_EELb0ELb1ELb0ELb0ELb0ELb1ELb1ELb1EEEvNS_16Flash_fwd_paramsE$_ZN5flash30compute_attn_1rowblock_splitkvI23Flash_fwd_kernel_traitsILi64ELi64ELi128ELi4ELb0ELb0EN7cutlass10bfloat16_tE19Flash_kernel_traitsILi64ELi64ELi128ELi4ES3_EELb0ELb1ELb0ELb0ELb0ELb1ELb1ELb1ENS_16Flash_fwd_paramsEEEvRKT8_iiiii:
        /* <DEDUP_REMOVED lines=39> */
.L_x_11053:
[----:B------:R-:W-:Y:S05]  /*0470*/  BSYNC.RECONVERGENT B0 ;  /* 0x0000000000007941 */ /* 0x000fea0003800200 */
.L_x_11052:
[----:B------:R-:W-:Y:S04]  /*0480*/  BSSY.RECONVERGENT B0, `(.L_x_11054) ;  /* 0x0000007000007945 */ /* 0x000fe80003800200 */
[----:B------:R-:W-:Y:S05]  /*0490*/  @!P4 BRA `(.L_x_11055) ;  /* 0x000000000014c947 */ /* 0x000fea0003800000 */
[----:B------:R-:W4:Y:S02]  /*04a0*/  LD.E.U8 R4, desc[UR4][R100.64+0x1b2] ;  /* 0x0001b20464047980 */ /* 0x000f24000c101100 */
[----:B----4-:R-:W-:-:S13]  /*04b0*/  ISETP.NE.AND P0, PT, R4, RZ, PT ;  /* 0x000000ff0400720c */ /* 0x010fda0003f05270 */
[----:B------:R-:W4:Y:S02]  /*04c0*/  @P0 LD.E R4, desc[UR4][R16.64+0x4] ;  /* 0x0000040410040980 */ /* 0x000f24000c101900 */
[----:B----45:R-:W-:-:S06]  /*04d0*/  @P0 IADD3 R75, PT, PT, R4, -R15, RZ ;  /* 0x8000000f044b0210 */ /* 0x030fcc0007ffe0ff */
[----:B------:R4:W5:Y:S02]  /*04e0*/  @!P0 LD.E R75, desc[UR4][R16.64] ;  /* 0x00000004104b8980 */ /* 0x000964000c101900 */
.L_x_11055:
[----:B------:R-:W-:Y:S05]  /*04f0*/  BSYNC.RECONVERGENT B0 ;  /* 0x0000000000007941 */ /* 0x000fea0003800200 */
.L_x_11054:
        /* <DEDUP_REMOVED lines=9> */
.L_x_11057:
[----:B------:R-:W5:Y:S01]  /*0590*/  LD.E.64 R4, desc[UR4][R100.64+0x108] ;  /* 0x0001080464047980 */ /* 0x000f62000c101b00 */
[----:B------:R-:W-:Y:S01]  /*05a0*/  BSSY.RECONVERGENT B0, `(.L_x_11059) ;  /* 0x0000006000007945 */ /* 0x000fe20003800200 */
[----:B------:R-:W-:Y:S01]  /*05b0*/  IMAD.MOV.U32 R66, RZ, RZ, RZ ;  /* 0x000000ffff427224 */ /* 0x000fe200078e00ff */
[----:B-----5:R-:W-:-:S04]  /*05c0*/  ISETP.NE.U32.AND P0, PT, R4, RZ, PT ;  /* 0x000000ff0400720c */ /* 0x020fc80003f05070 */
[----:B------:R-:W-:-:S13]  /*05d0*/  ISETP.NE.AND.EX P0, PT, R5, RZ, PT, P0 ;  /* 0x000000ff0500720c */ /* 0x000fda0003f05300 */
[----:B------:R-:W-:Y:S05]  /*05e0*/  @!P0 BRA `(.L_x_11060) ;  /* 0x0000000000048947 */ /* 0x000fea0003800000 */
[----:B------:R1:W5:Y:S02]  /*05f0*/  LD.E R66, desc[UR4][R100.64+0xbc] ;  /* 0x0000bc0464427980 */ /* 0x000364000c101900 */
.L_x_11060:
[----:B------:R-:W-:Y:S05]  /*0600*/  BSYNC.RECONVERGENT B0 ;  /* 0x0000000000007941 */ /* 0x000fea0003800200 */
.L_x_11059:
[----:B-----5:R-:W-:Y:S02]  /*0610*/  IADD3 R66, PT, PT, R75, R66, RZ ;  /* 0x000000424b427210 */ /* 0x020fe40007ffe0ff */
.L_x_11058:
[----:B------:R-:W-:Y:S05]  /*0620*/  BSYNC.RECONVERGENT B1 ;  /* 0x0000000000017941 */ /* 0x000fea0003800200 */
.L_x_11056:
[----:B------:R-:W-:Y:S01]  /*0630*/  IMAD.SHL.U32 R180, R3, 0x40, RZ ;  /* 0x0000004003b47824 */ /* 0x000fe200078e00ff */
[----:B------:R-:W-:-:S04]  /*0640*/  MOV R179, 0x0 ;  /* 0x0000000000b37802 */ /* 0x000fc80000000f00 */
[----:B------:R-:W-:-:S13]  /*0650*/  ISETP.GT.AND P0, PT, R181, R180, PT ;  /* 0x000000b4b500720c */ /* 0x000fda0003f04270 */
[----:B-1234-:R-:W-:Y:S05]  /*0660*/  @!P0 RET.REL.NODEC R178 `(_ZN5flash24flash_fwd_splitkv_kernelI23Flash_fwd_kernel_traitsILi64ELi64ELi128ELi4ELb0ELb0EN7cutlass10bfloat16_tE19Flash_kernel_traitsILi64ELi64ELi128ELi4ES3_EELb0ELb1ELb0ELb0ELb0ELb1ELb1ELb1EEEvNS_16Flash_fwd_paramsE) ;  /* 0xfffffff8b2648950 */ /* 0x01efea0003c3ffff */
        /* <DEDUP_REMOVED lines=125> */
[----:B-1----:R-:W-:Y:S05]  /*0e40*/  @P0 RET.REL.NODEC R178 `(_ZN5flash24flash_fwd_splitkv_kernelI23Flash_fwd_kernel_traitsILi64ELi64ELi128ELi4ELb0ELb0EN7cutlass10bfloat16_tE19Flash_kernel_traitsILi64ELi64ELi128ELi4ES3_EELb0ELb1ELb0ELb0ELb0ELb1ELb1ELb1EEEvNS_16Flash_fwd_paramsE) ;  /* 0xfffffff0b26c0950 */ /* 0x002fea0003c3ffff */
[----:B------:R-:W-:Y:S02]  /*0e50*/  MOV R5, 0xff800000 ;  /* 0xff80000000057802 */ /* 0x000fe40000000f00 */
[----:B------:R-:W-:-:S03]  /*0e60*/  MOV R179, 0x0 ;  /* 0x0000000000b37802 */ /* 0x000fc60000000f00 */
[----:B------:R1:W-:Y:S02]  /*0e70*/  ST.E desc[UR4][R2.64+0xe0], R5 ;  /* 0x0000e00502007985 */ /* 0x0003e4000c101904 */
[----:B-1----:R-:W-:Y:S05]  /*0e80*/  RET.REL.NODEC R178 `(_ZN5flash24flash_fwd_splitkv_kernelI23Flash_fwd_kernel_traitsILi64ELi64ELi128ELi4ELb0ELb0EN7cutlass10bfloat16_tE19Flash_kernel_traitsILi64ELi64ELi128ELi4ES3_EELb0ELb1ELb0ELb0ELb0ELb1ELb1ELb1EEEvNS_16Flash_fwd_paramsE) ;  /* 0xfffffff0b25c7950 */ /* 0x002fea0003c3ffff */
.L_x_11061:
        /* <DEDUP_REMOVED lines=102> */
.L_x_11063:
        /* <DEDUP_REMOVED lines=78> */
.L_x_11064:
[----:B------:R-:W-:Y:S05]  /*19d0*/  BSYNC.RECONVERGENT B0 ;  /* 0x0000000000007941 */ /* 0x000fea0003800200 */
.L_x_11062:
        /* <DEDUP_REMOVED lines=230> */
.L_x_11104:
        /* <DEDUP_REMOVED lines=161> */
.L_x_11067:
        /* <DEDUP_REMOVED lines=68> */
.L_x_11071:
[----:B------:R-:W-:Y:S05]  /*3690*/  BSYNC.RECONVERGENT B0 ;  /* 0x0000000000007941 */ /* 0x000fea0003800200 */
.L_x_11070:
        /* <DEDUP_REMOVED lines=51> */
.L_x_11073:
[----:B------:R-:W-:Y:S05]  /*39d0*/  BSYNC.RECONVERGENT B0 ;  /* 0x0000000000007941 */ /* 0x000fea0003800200 */
.L_x_11072:
        /* <DEDUP_REMOVED lines=53> */
.L_x_11075:
[----:B------:R-:W-:Y:S05]  /*3d30*/  BSYNC.RECONVERGENT B0 ;  /* 0x0000000000007941 */ /* 0x000fea0003800200 */
.L_x_11074:
        /* <DEDUP_REMOVED lines=57> */
.L_x_11077:
[----:B------:R-:W-:Y:S05]  /*40d0*/  BSYNC.RECONVERGENT B0 ;  /* 0x0000000000007941 */ /* 0x000fea0003800200 */
.L_x_11076:
        /* <DEDUP_REMOVED lines=62> */
.L_x_11079:
[----:B------:R-:W-:Y:S05]  /*44c0*/  BSYNC.RECONVERGENT B0 ;  /* 0x0000000000007941 */ /* 0x000fea0003800200 */
.L_x_11078:
        /* <DEDUP_REMOVED lines=53> */
.L_x_11081:
[----:B------:R-:W-:Y:S05]  /*4820*/  BSYNC.RECONVERGENT B0 ;  /* 0x0000000000007941 */ /* 0x000fea0003800200 */
.L_x_11080:
        /* <DEDUP_REMOVED lines=55> */
.L_x_11083:
[----:B------:R-:W-:Y:S05]  /*4ba0*/  BSYNC.RECONVERGENT B0 ;  /* 0x0000000000007941 */ /* 0x000fea0003800200 */
.L_x_11082:
        /* <DEDUP_REMOVED lines=55> */
.L_x_11085:
[----:B------:R-:W-:Y:S05]  /*4f20*/  BSYNC.RECONVERGENT B0 ;  /* 0x0000000000007941 */ /* 0x000fea0003800200 */
.L_x_11084:
[----:B------:R-:W5:Y:S02]  /*4f30*/  LD.E R3, desc[UR4][R100.64+0xd0] ;  /* 0x0000d00464037980 */ /* 0x000f64000c101900 */
[----:B-----5:R-:W-:Y:S05]  /*4f40*/  IMAD.U32 R3, R3, -0x40, RZ ;  /* 0xffffffc003037824 */ /* 0x020fea00078e00ff */
[C---:B------:R-:W-:Y:S02]  /*4f50*/  LEA R14, P1, R3.reuse, R14, 0x1 ;  /* 0x0000000e030e7211 */ /* 0x040fe400078208ff */
[C---:B------:R-:W-:Y:S02]  /*4f60*/  LEA R50, P0, R3.reuse, R50, 0x1 ;  /* 0x0000003203327211 */ /* 0x040fe400078008ff */
[C---:B------:R-:W-:Y:S02]  /*4f70*/  LEA.HI.X.SX32 R15, R3.reuse, R15, 0x1, P1 ;  /* 0x0000000f030f7211 */ /* 0x040fe400008f0eff */
[----:B------:R-:W-:Y:S01]  /*4f80*/  LEA.HI.X.SX32 R51, R3, R51, 0x1, P0 ;  /* 0x0000003303337211 */ /* 0x000fe200000f0eff */
[----:B------:R-:W-:Y:S05]  /*4f90*/  BRA `(.L_x_11068) ;  /* 0x0000002c00d07947 */ /* 0x000fea0003800000 */
.L_x_11069:
        /* <DEDUP_REMOVED lines=95> */
.L_x_11087:
[----:B------:R-:W-:Y:S05]  /*5590*/  BSYNC.RECONVERGENT B0 ;  /* 0x0000000000007941 */ /* 0x000fea0003800200 */
.L_x_11086:
        /* <DEDUP_REMOVED lines=92> */
.L_x_11089:
[----:B------:R-:W-:Y:S05]  /*5b60*/  BSYNC.RECONVERGENT B0 ;  /* 0x0000000000007941 */ /* 0x000fea0003800200 */
.L_x_11088:
        /* <DEDUP_REMOVED lines=94> */
.L_x_11091:
[----:B------:R-:W-:Y:S05]  /*6150*/  BSYNC.RECONVERGENT B0 ;  /* 0x0000000000007941 */ /* 0x000fea0003800200 */
.L_x_11090:
        /* <DEDUP_REMOVED lines=93> */
.L_x_11093:
[----:B------:R-:W-:Y:S05]  /*6730*/  BSYNC.RECONVERGENT B0 ;  /* 0x0000000000007941 */ /* 0x000fea0003800200 */
.L_x_11092:
        /* <DEDUP_REMOVED lines=90> */
.L_x_11095:
[----:B------:R-:W-:Y:S05]  /*6ce0*/  BSYNC.RECONVERGENT B0 ;  /* 0x0000000000007941 */ /* 0x000fea0003800200 */
.L_x_11094:
        /* <DEDUP_REMOVED lines=96> */
.L_x_11097:
[----:B------:R-:W-:Y:S05]  /*72f0*/  BSYNC.RECONVERGENT B0 ;  /* 0x0000000000007941 */ /* 0x000fea0003800200 */
.L_x_11096:
        /* <DEDUP_REMOVED lines=91> */
.L_x_11099:
[----:B------:R-:W-:Y:S05]  /*78b0*/  BSYNC.RECONVERGENT B0 ;  /* 0x0000000000007941 */ /* 0x000fea0003800200 */
.L_x_11098:
        /* <DEDUP_REMOVED lines=91> */
.L_x_11101:
[----:B------:R-:W-:Y:S05]  /*7e70*/  BSYNC.RECONVERGENT B0 ;  /* 0x0000000000007941 */ /* 0x000fea0003800200 */
.L_x_11100:
[----:B------:R-:W5:Y:S02]  /*7e80*/  LD.E R3, desc[UR4][R100.64+0xd0] ;  /* 0x0000d00464037980 */ /* 0x000f64000c101900 */
[----:B-----5:R-:W-:Y:S05]  /*7e90*/  IMAD.U32 R3, R3, -0x40, RZ ;  /* 0xffffffc003037824 */ /* 0x020fea00078e00ff */
[C---:B------:R-:W-:Y:S02]  /*7ea0*/  LEA R92, P1, R3.reuse, R92, 0x1 ;  /* 0x0000005c035c7211 */ /* 0x040fe400078208ff */
[C---:B------:R-:W-:Y:S02]  /*7eb0*/  LEA R90, P0, R3.reuse, R90, 0x1 ;  /* 0x0000005a035a7211 */ /* 0x040fe400078008ff */
[C---:B------:R-:W-:Y:S02]  /*7ec0*/  LEA.HI.X.SX32 R93, R3.reuse, R93, 0x1, P1 ;  /* 0x0000005d035d7211 */ /* 0x040fe400008f0eff */
[----:B------:R-:W-:Y:S09]  /*7ed0*/  LEA.HI.X.SX32 R91, R3, R91, 0x1, P0 ;  /* 0x0000005b035b7211 */ /* 0x000ff200000f0eff */
.L_x_11068:
[----:B------:R-:W-:Y:S05]  /*7ee0*/  BSYNC.RECONVERGENT B1 ;  /* 0x0000000000017941 */ /* 0x000fea0003800200 */
.L_x_11066:
        /* <DEDUP_REMOVED lines=101> */
.L_x_11103:
[----:B------:R-:W-:Y:S05]  /*8540*/  BSYNC.RECONVERGENT B0 ;  /* 0x0000000000007941 */ /* 0x000fea0003800200 */
.L_x_11102:
[----:B------:R-:W-:Y:S11]  /*8550*/  LOP3.LUT P0, RZ, R184, 0x20, RZ, 0xc0, !PT ;  /* 0x00000020b8ff7812 */ /* 0x000ff6000780c0ff */
[----:B------:R-:W-:Y:S02]  /*8560*/  @!UPT UIADD3 URZ, UPT, UPT, URZ, URZ, URZ ;  /* 0x000000fffffff290 */ /* 0x000fe4000fffe0ff */
[----:B------:R-:W-:Y:S05]  /*8570*/  @P0 BRA `(.L_x_11104) ;  /* 0xffffffa000b00947 */ /* 0x000fea000383ffff */
.L_x_11065:
        /* <DEDUP_REMOVED lines=19> */
.L_x_11109:
[----:B------:R2:W-:Y:S02]  /*86b0*/  STS.128 [R60], RZ ;  /* 0x000000ff3c007388 */ /* 0x0005e40000000c00 */
.L_x_11108:
[----:B------:R-:W-:Y:S05]  /*86c0*/  BSYNC.RECONVERGENT B0 ;  /* 0x0000000000007941 */ /* 0x000fea0003800200 */
.L_x_11107:
        /* <DEDUP_REMOVED lines=17> */
.L_x_11111:
[----:B------:R-:W-:Y:S05]  /*87e0*/  BSYNC.RECONVERGENT B0 ;  /* 0x0000000000007941 */ /* 0x000fea0003800200 */
.L_x_11110:
        /* <DEDUP_REMOVED lines=11> */
.L_x_11113:
[----:B------:R-:W-:Y:S05]  /*88a0*/  BSYNC.RECONVERGENT B0 ;  /* 0x0000000000007941 */ /* 0x000fea0003800200 */
.L_x_11112:
        /* <DEDUP_REMOVED lines=11> */
.L_x_11106:
        /* <DEDUP_REMOVED lines=81> */
.L_x_11120:
[----:B------:R-:W-:Y:S05]  /*8e70*/  BSYNC.RECONVERGENT B0 ;  /* 0x0000000000007941 */ /* 0x000fea0003800200 */
.L_x_11119:
[----:B-----5:R3:W-:Y:S01]  /*8e80*/  STS.128 [R60], R12 ;  /* 0x0000000c3c007388 */ /* 0x0207e20000000c00 */
[----:B------:R-:W-:Y:S05]  /*8e90*/  BRA `(.L_x_11117) ;  /* 0x0000000000047947 */ /* 0x000fea0003800000 */
.L_x_11118:
[----:B------:R2:W-:Y:S02]  /*8ea0*/  STS.128 [R60], RZ ;  /* 0x000000ff3c007388 */ /* 0x0005e40000000c00 */
.L_x_11117:
[----:B------:R-:W-:Y:S05]  /*8eb0*/  BSYNC.RECONVERGENT B1 ;  /* 0x0000000000017941 */ /* 0x000fea0003800200 */
.L_x_11116:
        /* <DEDUP_REMOVED lines=59> */
.L_x_11124:
[----:B------:R-:W-:Y:S05]  /*9270*/  BSYNC.RECONVERGENT B0 ;  /* 0x0000000000007941 */ /* 0x000fea0003800200 */
.L_x_11123:
[----:B-----5:R1:W-:Y:S02]  /*9280*/  STS.128 [R60+0x800], R12 ;  /* 0x0008000c3c007388 */ /* 0x0203e40000000c00 */
.L_x_11122:
[----:B------:R-:W-:Y:S05]  /*9290*/  BSYNC.RECONVERGENT B1 ;  /* 0x0000000000017941 */ /* 0x000fea0003800200 */
.L_x_11121:
        /* <DEDUP_REMOVED lines=60> */
.L_x_11128:
[----:B------:R-:W-:Y:S05]  /*9660*/  BSYNC.RECONVERGENT B0 ;  /* 0x0000000000007941 */ /* 0x000fea0003800200 */
.L_x_11127:
[----:B-----5:R1:W-:Y:S02]  /*9670*/  STS.128 [R60+0x1000], R12 ;  /* 0x0010000c3c007388 */ /* 0x0203e40000000c00 */
.L_x_11126:
[----:B------:R-:W-:Y:S05]  /*9680*/  BSYNC.RECONVERGENT B1 ;  /* 0x0000000000017941 */ /* 0x000fea0003800200 */
.L_x_11125:
        /* <DEDUP_REMOVED lines=59> */
.L_x_11130:
[----:B------:R-:W-:Y:S05]  /*9a40*/  BSYNC.RECONVERGENT B0 ;  /* 0x0000000000007941 */ /* 0x000fea0003800200 */
.L_x_11129:
[----:B-----5:R1:W-:Y:S01]  /*9a50*/  STS.128 [R60+0x1800], R12 ;  /* 0x0018000c3c007388 */ /* 0x0203e20000000c00 */
[----:B------:R-:W-:Y:S05]  /*9a60*/  BRA `(.L_x_11114) ;  /* 0x0000001400f07947 */ /* 0x000fea0003800000 */
.L_x_11115:
        /* <DEDUP_REMOVED lines=94> */
.L_x_11135:
[----:B------:R-:W-:Y:S05]  /*a050*/  BSYNC.RECONVERGENT B0 ;  /* 0x0000000000007941 */ /* 0x000fea0003800200 */
.L_x_11134:
[----:B-----5:R2:W-:Y:S01]  /*a060*/  STS.128 [R60], R20 ;  /* 0x000000143c007388 */ /* 0x0205e20000000c00 */
[----:B------:R-:W-:Y:S05]  /*a070*/  BRA `(.L_x_11132) ;  /* 0x0000000000047947 */ /* 0x000fea0003800000 */
.L_x_11133:
[----:B------:R3:W-:Y:S02]  /*a080*/  STS.128 [R60], RZ ;  /* 0x000000ff3c007388 */ /* 0x0007e40000000c00 */
.L_x_11132:
[----:B------:R-:W-:Y:S05]  /*a090*/  BSYNC.RECONVERGENT B1 ;  /* 0x0000000000017941 */ /* 0x000fea0003800200 */
.L_x_11131:
        /* <DEDUP_REMOVED lines=90> */
.L_x_11139:
[----:B------:R-:W-:Y:S05]  /*a640*/  BSYNC.RECONVERGENT B0 ;  /* 0x0000000000007941 */ /* 0x000fea0003800200 */
.L_x_11138:
[----:B-----5:R1:W-:Y:S02]  /*a650*/  STS.128 [R60+0x800], R20 ;  /* 0x000800143c007388 */ /* 0x0203e40000000c00 */
.L_x_11137:
[----:B------:R-:W-:Y:S05]  /*a660*/  BSYNC.RECONVERGENT B1 ;  /* 0x0000000000017941 */ /* 0x000fea0003800200 */
.L_x_11136:
        /* <DEDUP_REMOVED lines=90> */
.L_x_11143:
[----:B------:R-:W-:Y:S05]  /*ac10*/  BSYNC.RECONVERGENT B0 ;  /* 0x0000000000007941 */ /* 0x000fea0003800200 */
.L_x_11142:
[----:B-----5:R2:W-:Y:S02]  /*ac20*/  STS.128 [R60+0x1000], R20 ;  /* 0x001000143c007388 */ /* 0x0205e40000000c00 */
.L_x_11141:
[----:B------:R-:W-:Y:S05]  /*ac30*/  BSYNC.RECONVERGENT B1 ;  /* 0x0000000000017941 */ /* 0x000fea0003800200 */
.L_x_11140:
        /* <DEDUP_REMOVED lines=93> */
.L_x_11145:
[----:B------:R-:W-:Y:S05]  /*b210*/  BSYNC.RECONVERGENT B0 ;  /* 0x0000000000007941 */ /* 0x000fea0003800200 */
.L_x_11144:
[----:B-----5:R1:W-:Y:S02]  /*b220*/  STS.128 [R60+0x1800], R4 ;  /* 0x001800043c007388 */ /* 0x0203e40000000c00 */
.L_x_11114:
[----:B------:R-:W-:Y:S05]  /*b230*/  BSYNC.RECONVERGENT B2 ;  /* 0x0000000000027941 */ /* 0x000fea0003800200 */
.L_x_11105:
        /* <DEDUP_REMOVED lines=12> */
.L_x_11148:
[----:B------:R1:W-:Y:S02]  /*b300*/  STS.128 [R60+0x2000], RZ ;  /* 0x002000ff3c007388 */ /* 0x0003e40000000c00 */
.L_x_11147:
[----:B------:R-:W-:Y:S05]  /*b310*/  BSYNC.RECONVERGENT B0 ;  /* 0x0000000000007941 */ /* 0x000fea0003800200 */
.L_x_11146:
        /* <DEDUP_REMOVED lines=14> */
.L_x_11151:
[----:B------:R1:W-:Y:S02]  /*b400*/  STS.128 [R60+0x2800], RZ ;  /* 0x002800ff3c007388 */ /* 0x0003e40000000c00 */
.L_x_11150:
[----:B------:R-:W-:Y:S05]  /*b410*/  BSYNC.RECONVERGENT B0 ;  /* 0x0000000000007941 */ /* 0x000fea0003800200 */
.L_x_11149:
        /* <DEDUP_REMOVED lines=12> */
.L_x_11154:
[----:B------:R1:W-:Y:S02]  /*b4e0*/  STS.128 [R60+0x3000], RZ ;  /* 0x003000ff3c007388 */ /* 0x0003e40000000c00 */
.L_x_11153:
[----:B------:R-:W-:Y:S05]  /*b4f0*/  BSYNC.RECONVERGENT B0 ;  /* 0x0000000000007941 */ /* 0x000fea0003800200 */
.L_x_11152:
        /* <DEDUP_REMOVED lines=12> */
.L_x_11157:
[----:B------:R1:W-:Y:S02]  /*b5c0*/  STS.128 [R60+0x3800], RZ ;  /* 0x003800ff3c007388 */ /* 0x0003e40000000c00 */
.L_x_11156:
[----:B------:R-:W-:Y:S05]  /*b5d0*/  BSYNC.RECONVERGENT B0 ;  /* 0x0000000000007941 */ /* 0x000fea0003800200 */
.L_x_11155:
        /* <DEDUP_REMOVED lines=16> */
.L_x_11160:
[----:B------:R3:W-:Y:S02]  /*b6e0*/  STS.128 [R60+0x4000], RZ ;  /* 0x004000ff3c007388 */ /* 0x0007e40000000c00 */
.L_x_11159:
[----:B------:R-:W-:Y:S05]  /*b6f0*/  BSYNC.RECONVERGENT B0 ;  /* 0x0000000000007941 */ /* 0x000fea0003800200 */
.L_x_11158:
        /* <DEDUP_REMOVED lines=13> */
.L_x_11163:
[----:B------:R1:W-:Y:S02]  /*b7d0*/  STS.128 [R60+0x4800], RZ ;  /* 0x004800ff3c007388 */ /* 0x0003e40000000c00 */
.L_x_11162:
[----:B------:R-:W-:Y:S05]  /*b7e0*/  BSYNC.RECONVERGENT B0 ;  /* 0x0000000000007941 */ /* 0x000fea0003800200 */
.L_x_11161:
        /* <DEDUP_REMOVED lines=16> */
.L_x_11166:
[----:B------:R1:W-:Y:S02]  /*b8f0*/  STS.128 [R60+0x5000], RZ ;  /* 0x005000ff3c007388 */ /* 0x0003e40000000c00 */
.L_x_11165:
[----:B------:R-:W-:Y:S05]  /*b900*/  BSYNC.RECONVERGENT B0 ;  /* 0x0000000000007941 */ /* 0x000fea0003800200 */
.L_x_11164:
[----:B------:R-:W-:Y:S01]  /*b910*/  VIADD R130, R130, 0x70 ;  /* 0x0000007082827836 */ /* 0x000fe20000000000 */
[----:B------:R-:W-:Y:S01]  /*b920*/  BSSY.RECONVERGENT B0, `(.L_x_11167) ;  /* 0x0000010000007945 */ /* 0x000fe20003800200 */
[----:B-1----:R-:W-:-:S03]  /*b930*/  IMAD.SHL.U32 R4, R67, 0x20, RZ ;  /* 0x0000002043047824 */ /* 0x002fc600078e00ff */
        /* <DEDUP_REMOVED lines=13> */
.L_x_11169:
[----:B------:R1:W-:Y:S02]  /*ba10*/  STS.128 [R60+0x5800], RZ ;  /* 0x005800ff3c007388 */ /* 0x0003e40000000c00 */
.L_x_11168:
[----:B------:R-:W-:Y:S05]  /*ba20*/  BSYNC.RECONVERGENT B0 ;  /* 0x0000000000007941 */ /* 0x000fea0003800200 */
.L_x_11167:
        /* <DEDUP_REMOVED lines=15> */
.L_x_11172:
[----:B------:R1:W-:Y:S01]  /*bb20*/  STS.128 [R60+0x6000], RZ ;  /* 0x006000ff3c007388 */ /* 0x0003e20000000c00 */
[----:B------:R-:W-:Y:S05]  /*bb30*/  BRA `(.L_x_11173) ;  /* 0x0000000000047947 */ /* 0x000fea0003800000 */
.L_x_11171:
[----:B------:R1:W-:Y:S02]  /*bb40*/  STS.128 [R60+0x6000], RZ ;  /* 0x006000ff3c007388 */ /* 0x0003e40000000c00 */
.L_x_11173:
[----:B------:R-:W-:Y:S05]  /*bb50*/  BSYNC.RECONVERGENT B0 ;  /* 0x0000000000007941 */ /* 0x000fea0003800200 */
.L_x_11170:
        /* <DEDUP_REMOVED lines=15> */
.L_x_11176:
[----:B------:R1:W-:Y:S02]  /*bc50*/  STS.128 [R60+0x6800], RZ ;  /* 0x006800ff3c007388 */ /* 0x0003e40000000c00 */
.L_x_11175:
[----:B------:R-:W-:Y:S05]  /*bc60*/  BSYNC.RECONVERGENT B0 ;  /* 0x0000000000007941 */ /* 0x000fea0003800200 */
.L_x_11174:
[----:B------:R-:W-:Y:S01]  /*bc70*/  ISETP.GE.AND P0, PT, R28, R3, PT ;  /* 0x000000031c00720c */ /* 0x000fe20003f06270 */
[----:B------:R-:W-:-:S12]  /*bc80*/  BSSY.RECONVERGENT B0, `(.L_x_11177) ;  /* 0x000000d000007945 */ /* 0x000fd80003800200 */
[----:B------:R1:W-:Y:S01]  /*bc90*/  @P0 STS.128 [R60+0x7000], RZ ;  /* 0x007000ff3c000388 */ /* 0x0003e20000000c00 */
[----:B------:R-:W-:Y:S05]  /*bca0*/  @P0 BRA `(.L_x_11178) ;  /* 0x0000000000280947 */ /* 0x000fea0003800000 */
[----:B------:R-:W-:-:S13]  /*bcb0*/  ISETP.GE.AND P0, PT, R10, R179, PT ;  /* 0x000000b30a00720c */ /* 0x000fda0003f06270 */
[----:B------:R-:W-:Y:S05]  /*bcc0*/  @P0 BRA `(.L_x_11179) ;  /* 0x00000000001c0947 */ /* 0x000fea0003800000 */
[----:B------:R-:W-:-:S04]  /*bcd0*/  LEA R18, P0, R170, R16, 0x5 ;  /* 0x00000010aa127211 */ /* 0x000fc800078028ff */
[----:B-----5:R-:W-:-:S05]  /*bce0*/  LEA.HI.X R19, R170, R17, R171, 0x5, P0 ;  /* 0x00000011aa137211 */ /* 0x020fca00000f2cab */
[----:B------:R-:W-:Y:S01]  /*bcf0*/  @!PT LDS RZ, [RZ] ;  /* 0x00000000fffff984 */ /* 0x000fe20000000800 */
[----:B------:R-:W-:Y:S01]  /*bd00*/  @!PT LDS RZ, [RZ] ;  /* 0x00000000fffff984 */ /* 0x000fe20000000800 */
[----:B------:R-:W-:Y:S01]  /*bd10*/  @!PT LDS RZ, [RZ] ;  /* 0x00000000fffff984 */ /* 0x000fe20000000800 */
[----:B------:R1:W-:Y:S01]  /*bd20*/  LDGSTS.E.BYPASS.LTC128B.128 [R60+0x7000], desc[UR4][R18.64] ;  /* 0x07000000123c7fae */ /* 0x0003e2000b981a04 */
[----:B------:R-:W-:Y:S05]  /*bd30*/  BRA `(.L_x_11178) ;  /* 0x0000000000047947 */ /* 0x000fea0003800000 */
.L_x_11179:
[----:B------:R1:W-:Y:S02]  /*bd40*/  STS.128 [R60+0x7000], RZ ;  /* 0x007000ff3c007388 */ /* 0x0003e40000000c00 */
.L_x_11178:
[----:B------:R-:W-:Y:S05]  /*bd50*/  BSYNC.RECONVERGENT B0 ;  /* 0x0000000000007941 */ /* 0x000fea0003800200 */
.L_x_11177:
[----:B------:R-:W-:Y:S01]  /*bd60*/  ISETP.GE.AND P0, PT, R34, R3, PT ;  /* 0x000000032200720c */ /* 0x000fe20003f06270 */
[----:B------:R-:W-:-:S12]  /*bd70*/  BSSY.RECONVERGENT B0, `(.L_x_11180) ;  /* 0x000000d000007945 */ /* 0x000fd80003800200 */
[----:B------:R1:W-:Y:S01]  /*bd80*/  @P0 STS.128 [R60+0x7800], RZ ;  /* 0x007800ff3c000388 */ /* 0x0003e20000000c00 */
        /* <DEDUP_REMOVED lines=10> */
.L_x_11182:
[----:B------:R1:W-:Y:S02]  /*be30*/  STS.128 [R60+0x7800], RZ ;  /* 0x007800ff3c007388 */ /* 0x0003e40000000c00 */
.L_x_11181:
[----:B------:R-:W-:Y:S05]  /*be40*/  BSYNC.RECONVERGENT B0 ;  /* 0x0000000000007941 */ /* 0x000fea0003800200 */
.L_x_11180:
        /* <DEDUP_REMOVED lines=16> */
.L_x_11185:
[----:B------:R1:W-:Y:S02]  /*bf50*/  STS.128 [R60+0x8000], RZ ;  /* 0x008000ff3c007388 */ /* 0x0003e40000000c00 */
.L_x_11184:
[----:B------:R-:W-:Y:S05]  /*bf60*/  BSYNC.RECONVERGENT B0 ;  /* 0x0000000000007941 */ /* 0x000fea0003800200 */
.L_x_11183:
        /* <DEDUP_REMOVED lines=13> */
.L_x_11188:
[----:B------:R1:W-:Y:S02]  /*c040*/  STS.128 [R60+0x8800], RZ ;  /* 0x008800ff3c007388 */ /* 0x0003e40000000c00 */
.L_x_11187:
[----:B------:R-:W-:Y:S05]  /*c050*/  BSYNC.RECONVERGENT B0 ;  /* 0x0000000000007941 */ /* 0x000fea0003800200 */
.L_x_11186:
        /* <DEDUP_REMOVED lines=16> */
.L_x_11191:
[----:B------:R1:W-:Y:S02]  /*c160*/  STS.128 [R60+0x9000], RZ ;  /* 0x009000ff3c007388 */ /* 0x0003e40000000c00 */
.L_x_11190:
[----:B------:R-:W-:Y:S05]  /*c170*/  BSYNC.RECONVERGENT B0 ;  /* 0x0000000000007941 */ /* 0x000fea0003800200 */
.L_x_11189:
        /* <DEDUP_REMOVED lines=17> */
.L_x_11194:
[----:B------:R1:W-:Y:S02]  /*c290*/  STS.128 [R60+0x9800], RZ ;  /* 0x009800ff3c007388 */ /* 0x0003e40000000c00 */
.L_x_11193:
[----:B------:R-:W-:Y:S05]  /*c2a0*/  BSYNC.RECONVERGENT B0 ;  /* 0x0000000000007941 */ /* 0x000fea0003800200 */
.L_x_11192:
[----:B------:R-:W3:Y:S01]  /*c2b0*/  LD.E R50, desc[UR4][R100.64+0x18c] ;  /* 0x00018c0464327980 */ /* 0x000ee2000c101900 */
[----:B------:R-:W2:Y:S01]  /*c2c0*/  S2UR UR6, SR_CgaCtaId ;  /* 0x00000000000679c3 */ /* 0x000ea20000008800 */
[----:B------:R-:W-:Y:S01]  /*c2d0*/  UMOV UR7, 0x400 ;  /* 0x0000040000077882 */ /* 0x000fe20000000000 */
[----:B------:R-:W-:Y:S01]  /*c2e0*/  LOP3.LUT R69, R69, 0x8, R67, 0x78, !PT ;  /* 0x0000000845457812 */ /* 0x000fe200078e7843 */
[----:B------:R-:W0:Y:S01]  /*c2f0*/  LDGDEPBAR ;  /* 0x00000000000079af */ /* 0x000e220000000000 */
[----:B------:R-:W-:Y:S01]  /*c300*/  SHF.L.U32 R68, R68, 0xa, RZ ;  /* 0x0000000a44447819 */ /* 0x000fe200000006ff */
[----:B------:R-:W-:Y:S01]  /*c310*/  BSSY.RECONVERGENT B1, `(.L_x_11195) ;  /* 0x000018b000017945 */ /* 0x000fe20003800200 */
[----:B------:R-:W-:Y:S02]  /*c320*/  LOP3.LUT R0, R69, 0x38, R70, 0x78, !PT ;  /* 0x0000003845007812 */ /* 0x000fe400078e7846 */
[----:B------:R-:W-:Y:S02]  /*c330*/  LOP3.LUT R3, R68, 0x400, RZ, 0xc0, !PT ;  /* 0x0000040044037812 */ /* 0x000fe400078ec0ff */
[----:B------:R-:W-:-:S02]  /*c340*/  R2P PR, R67, 0x6 ;  /* 0x0000000643007804 */ /* 0x000fc40000000000 */
[----:B------:R-:W-:Y:S02]  /*c350*/  LEA R0, R0, R3, 0x1 ;  /* 0x0000000300007211 */ /* 0x000fe400078e08ff */
[----:B------:R-:W-:Y:S02]  /*c360*/  MOV R3, 0x20 ;  /* 0x0000002000037802 */ /* 0x000fe40000000f00 */
[----:B------:R-:W-:Y:S02]  /*c370*/  MOV R5, 0x40 ;  /* 0x0000004000057802 */ /* 0x000fe40000000f00 */
[----:B------:R-:W-:Y:S02]  /*c380*/  SEL R3, R3, 0xffffffe0, !P1 ;  /* 0xffffffe003037807 */ /* 0x000fe40004800000 */
[----:B------:R-:W-:Y:S02]  /*c390*/  SEL R5, R5, 0xffffffc0, !P2 ;  /* 0xffffffc005057807 */ /* 0x000fe40005000000 */
[----:B------:R-:W-:Y:S01]  /*c3a0*/  ISETP.GT.AND P0, PT, R63, R172, PT ;  /* 0x000000ac3f00720c */ /* 0x000fe20003f04270 */
[----:B--2---:R-:W-:Y:S01]  /*c3b0*/  ULEA UR6, UR6, UR7, 0x18 ;  /* 0x0000000706067291 */ /* 0x004fe2000f8ec0ff */
[----:B------:R-:W-:-:S02]  /*c3c0*/  LOP3.LUT R51, R51, 0x1f0, R64, 0xf8, !PT ;  /* 0x000001f033337812 */ /* 0x000fc400078ef840 */
[----:B-----5:R-:W-:Y:S02]  /*c3d0*/  IADD3 R48, PT, PT, R66, -R181, -R48 ;  /* 0x800000b542307210 */ /* 0x020fe40007ffe830 */
[----:B------:R-:W-:Y:S02]  /*c3e0*/  IADD3 R189, PT, PT, R180, R51, RZ ;  /* 0x00000033b4bd7210 */ /* 0x000fe40007ffe0ff */
[----:B------:R-:W-:Y:S02]  /*c3f0*/  LEA R167, R167, UR6, 0x1 ;  /* 0x00000006a7a77c11 */ /* 0x000fe4000f8e08ff */
[----:B------:R-:W-:Y:S01]  /*c400*/  LDSM.16.M88.4 R32, [R0+UR6+0x2000] ;  /* 0x002000060020783b */ /* 0x000fe20008000200 */
[----:B------:R-:W-:Y:S02]  /*c410*/  IADD3 R166, PT, PT, R0, UR6, RZ ;  /* 0x0000000600a67c10 */ /* 0x000fe4000fffe0ff */
[-C--:B------:R-:W-:Y:S01]  /*c420*/  IADD3 R165, PT, PT, R167, R3.reuse, RZ ;  /* 0x00000003a7a57210 */ /* 0x080fe20007ffe0ff */
[----:B-1----:R-:W1:Y:S01]  /*c430*/  LDSM.16.M88.4 R12, [R167] ;  /* 0x00000000a70c783b */ /* 0x002e620000000200 */
[----:B------:R-:W-:-:S02]  /*c440*/  IADD3 R161, PT, PT, R166, R3, RZ ;  /* 0x00000003a6a17210 */ /* 0x000fc40007ffe0ff */
[-C--:B------:R-:W-:Y:S01]  /*c450*/  IADD3 R164, PT, PT, R167, R5.reuse, RZ ;  /* 0x00000005a7a47210 */ /* 0x080fe20007ffe0ff */
[----:B----4-:R-:W-:Y:S01]  /*c460*/  LDSM.16.M88.4 R52, [R165] ;  /* 0x00000000a534783b */ /* 0x010fe20000000200 */
[----:B------:R-:W-:Y:S02]  /*c470*/  IADD3 R160, PT, PT, R166, R5, RZ ;  /* 0x00000005a6a07210 */ /* 0x000fe40007ffe0ff */
[C---:B------:R-:W-:Y:S01]  /*c480*/  IADD3 R163, PT, PT, R3.reuse, R164, RZ ;  /* 0x000000a403a37210 */ /* 0x040fe20007ffe0ff */
[----:B------:R-:W2:Y:S01]  /*c490*/  LDSM.16.M88.4 R40, [R161+0x2000] ;  /* 0x00200000a128783b */ /* 0x000ea20000000200 */
[----:B------:R-:W-:Y:S02]  /*c4a0*/  IADD3 R159, PT, PT, R3, R160, RZ ;  /* 0x000000a0039f7210 */ /* 0x000fe40007ffe0ff */
[----:B------:R-:W-:Y:S01]  /*c4b0*/  LOP3.LUT R124, R4, 0x6, RZ, 0xc0, !PT ;  /* 0x00000006047c7812 */ /* 0x000fe200078ec0ff */
[----:B------:R-:W-:Y:S03]  /*c4c0*/  LDSM.16.M88.4 R36, [R164] ;  /* 0x00000000a424783b */ /* 0x000fe60000000200 */
[----:B------:R-:W-:Y:S01]  /*c4d0*/  IADD3 R4, PT, PT, R49, R124, RZ ;  /* 0x0000007c31047210 */ /* 0x000fe20007ffe0ff */
[----:B------:R-:W-:Y:S04]  /*c4e0*/  LDSM.16.M88.4 R72, [R160+0x2000] ;  /* 0x00200000a048783b */ /* 0x000fe80000000200 */
[----:B------:R-:W-:Y:S04]  /*c4f0*/  LDSM.16.M88.4 R20, [R163] ;  /* 0x00000000a314783b */ /* 0x000fe80000000200 */
[----:B------:R-:W-:Y:S04]  /*c500*/  LDSM.16.M88.4 R68, [R159+0x2000] ;  /* 0x002000009f44783b */ /* 0x000fe80000000200 */
[----:B------:R-:W4:Y:S04]  /*c510*/  LDSM.16.M88.4 R16, [R0+UR6+0x2800] ;  /* 0x002800060010783b */ /* 0x000f280008000200 */
[----:B------:R-:W4:Y:S04]  /*c520*/  LDSM.16.M88.4 R28, [R161+0x2800] ;  /* 0x00280000a11c783b */ /* 0x000f280000000200 */
[----:B------:R-:W4:Y:S01]  /*c530*/  LDSM.16.M88.4 R44, [R0+UR6+0x3000] ;  /* 0x00300006002c783b */ /* 0x000f220008000200 */
[C---:B-1----:R-:W-:Y:S03]  /*c540*/  HMMA.16816.F32.BF16 R24, R12.reuse, R32, RZ ;  /* 0x000000200c18723c */ /* 0x042fe600000418ff */
[----:B------:R-:W1:Y:S04]  /*c550*/  LDSM.16.M88.4 R76, [R160+0x2800] ;  /* 0x00280000a04c783b */ /* 0x000e680000000200 */
[----:B------:R-:W-:Y:S01]  /*c560*/  LDSM.16.M88.4 R80, [R160+0x3000] ;  /* 0x00300000a050783b */ /* 0x000fe20000000200 */
[----:B------:R-:W-:-:S12]  /*c570*/  HMMA.16816.F32.BF16 R32, R12, R34, RZ ;  /* 0x000000220c20723c */ /* 0x000fd800000418ff */
[C---:B--2---:R-:W-:Y:S08]  /*c580*/  HMMA.16816.F32.BF16 R24, R52.reuse, R40, R24 ;  /* 0x000000283418723c */ /* 0x044ff00000041818 */
[----:B------:R-:W-:Y:S01]  /*c590*/  HMMA.16816.F32.BF16 R32, R52, R42, R32 ;  /* 0x0000002a3420723c */ /* 0x000fe20000041820 */
[----:B------:R-:W2:Y:S07]  /*c5a0*/  LDSM.16.M88.4 R40, [R161+0x3000] ;  /* 0x00300000a128783b */ /* 0x000eae0000000200 */
[----:B----4-:R-:W-:Y:S08]  /*c5b0*/  HMMA.16816.F32.BF16 R56, R12, R16, RZ ;  /* 0x000000100c38723c */ /* 0x010ff000000418ff */
[----:B------:R-:W-:Y:S08]  /*c5c0*/  HMMA.16816.F32.BF16 R24, R36, R72, R24 ;  /* 0x000000482418723c */ /* 0x000ff00000041818 */
[----:B------:R-:W-:Y:S08]  /*c5d0*/  HMMA.16816.F32.BF16 R16, R12, R18, RZ ;  /* 0x000000120c10723c */ /* 0x000ff000000418ff */
[----:B------:R-:W-:Y:S01]  /*c5e0*/  HMMA.16816.F32.BF16 R32, R36, R74, R32 ;  /* 0x0000004a2420723c */ /* 0x000fe20000041820 */
[----:B------:R-:W4:Y:S07]  /*c5f0*/  LDSM.16.M88.4 R72, [R159+0x2800] ;  /* 0x002800009f48783b */ /* 0x000f2e0000000200 */
[----:B------:R-:W-:Y:S08]  /*c600*/  HMMA.16816.F32.BF16 R24, R20, R68, R24 ;  /* 0x000000441418723c */ /* 0x000ff00000041818 */
[C---:B------:R-:W-:Y:S08]  /*c610*/  HMMA.16816.F32.BF16 R56, R52.reuse, R28, R56 ;  /* 0x0000001c3438723c */ /* 0x040ff00000041838 */
[----:B------:R-:W-:Y:S08]  /*c620*/  HMMA.16816.F32.BF16 R16, R52, R30, R16 ;  /* 0x0000001e3410723c */ /* 0x000ff00000041810 */
[----:B------:R-:W-:Y:S08]  /*c630*/  HMMA.16816.F32.BF16 R28, R12, R44, RZ ;  /* 0x0000002c0c1c723c */ /* 0x000ff000000418ff */
[----:B------:R-:W-:Y:S01]  /*c640*/  HMMA.16816.F32.BF16 R32, R20, R70, R32 ;  /* 0x000000461420723c */ /* 0x000fe20000041820 */
[----:B------:R-:W3:Y:S07]  /*c650*/  LDSM.16.M88.4 R68, [R0+UR6+0x3800] ;  /* 0x003800060044783b */ /* 0x000eee0008000200 */
[----:B-1----:R-:W-:Y:S08]  /*c660*/  HMMA.16816.F32.BF16 R56, R36, R76, R56 ;  /* 0x0000004c2438723c */ /* 0x002ff00000041838 */
[----:B--2---:R-:W-:Y:S08]  /*c670*/  HMMA.16816.F32.BF16 R28, R52, R40, R28 ;  /* 0x00000028341c723c */ /* 0x004ff0000004181c */
[----:B------:R-:W-:Y:S01]  /*c680*/  HMMA.16816.F32.BF16 R16, R36, R78, R16 ;  /* 0x0000004e2410723c */ /* 0x000fe20000041810 */
[----:B------:R-:W1:Y:S07]  /*c690*/  LDSM.16.M88.4 R76, [R0+UR6+0x4000] ;  /* 0x00400006004c783b */ /* 0x000e6e0008000200 */
        /* <DEDUP_REMOVED lines=22> */
[----:B------:R-:W1:Y:S01]  /*c800*/  MUFU.TANH R91, R56 ;  /* 0x00000038005b7308 */ /* 0x000e620000002400 */
[C---:B--2---:R-:W-:Y:S01]  /*c810*/  HMMA.16816.F32.BF16 R24, R12.reuse, R46, RZ ;  /* 0x0000002e0c18723c */ /* 0x044fe200000418ff */
[----:B------:R-:W2:Y:S06]  /*c820*/  LDSM.16.M88.4 R44, [R161+0x3800] ;  /* 0x00380000a12c783b */ /* 0x000eac0000000200 */
[----:B------:R3:W1:Y:S01]  /*c830*/  MUFU.TANH R92, R57 ;  /* 0x00000039005c7308 */ /* 0x0006620000002400 */
[C---:B----4-:R-:W-:Y:S07]  /*c840*/  HMMA.16816.F32.BF16 R32, R12.reuse, R68, RZ ;  /* 0x000000440c20723c */ /* 0x050fee00000418ff */
[----:B------:R1:W4:Y:S01]  /*c850*/  MUFU.TANH R95, R16 ;  /* 0x00000010005f7308 */ /* 0x0003220000002400 */
[----:B------:R-:W-:Y:S07]  /*c860*/  HMMA.16816.F32.BF16 R68, R12, R70, RZ ;  /* 0x000000460c44723c */ /* 0x000fee00000418ff */
[----:B------:R-:W2:Y:S01]  /*c870*/  MUFU.TANH R84, R84 ;  /* 0x0000005400547308 */ /* 0x000ea20000002400 */
[----:B------:R-:W-:Y:S01]  /*c880*/  HMMA.16816.F32.BF16 R24, R52, R42, R24 ;  /* 0x0000002a3418723c */ /* 0x000fe20000041818 */
[----:B------:R-:W4:Y:S04]  /*c890*/  LDSM.16.M88.4 R40, [R159+0x3000] ;  /* 0x003000009f28783b */ /* 0x000f280000000200 */
[----:B---3--:R-:W3:Y:S02]  /*c8a0*/  LDSM.16.M88.4 R56, [R161+0x4000] ;  /* 0x00400000a138783b */ /* 0x008ee40000000200 */
[----:B------:R-:W3:Y:S01]  /*c8b0*/  MUFU.TANH R85, R85 ;  /* 0x0000005500557308 */ /* 0x000ee20000002400 */
[----:B-1----:R-:W-:Y:S07]  /*c8c0*/  HMMA.16816.F32.BF16 R16, R12, R76, RZ ;  /* 0x0000004c0c10723c */ /* 0x002fee00000418ff */
[----:B------:R-:W1:Y:S01]  /*c8d0*/  MUFU.TANH R86, R86 ;  /* 0x0000005600567308 */ /* 0x000e620000002400 */
[C---:B--2---:R-:W-:Y:S07]  /*c8e0*/  HMMA.16816.F32.BF16 R32, R52.reuse, R44, R32 ;  /* 0x0000002c3420723c */ /* 0x044fee0000041820 */
[----:B------:R-:W2:Y:S01]  /*c8f0*/  MUFU.TANH R88, R88 ;  /* 0x0000005800587308 */ /* 0x000ea20000002400 */
[----:B------:R-:W-:Y:S01]  /*c900*/  HMMA.16816.F32.BF16 R68, R52, R46, R68 ;  /* 0x0000002e3444723c */ /* 0x000fe20000041844 */
[----:B------:R-:W1:Y:S06]  /*c910*/  LDSM.16.M88.4 R44, [R159+0x3800] ;  /* 0x003800009f2c783b */ /* 0x000e6c0000000200 */
        /* <DEDUP_REMOVED lines=8> */
[----:B------:R-:W-:Y:S01]  /*c9a0*/  HMMA.16816.F32.BF16 R24, R20, R42, R24 ;  /* 0x0000002a1418723c */ /* 0x000fe20000041818 */
[----:B------:R-:W4:Y:S02]  /*c9b0*/  LDSM.16.M88.4 R40, [R0+UR6+0x4800] ;  /* 0x004800060028783b */ /* 0x000f240008000200 */
[-C--:B------:R-:W-:Y:S01]  /*c9c0*/  FMUL.FTZ R28, R28, R50.reuse ;  /* 0x000000321c1c7220 */ /* 0x080fe20000410000 */
[-C--:B------:R-:W-:Y:S01]  /*c9d0*/  FMUL.FTZ R102, R29, R50.reuse ;  /* 0x000000321d667220 */ /* 0x080fe20000410000 */
[-C--:B------:R-:W-:Y:S01]  /*c9e0*/  FMUL.FTZ R103, R30, R50.reuse ;  /* 0x000000321e677220 */ /* 0x080fe20000410000 */
[-C--:B------:R-:W-:Y:S01]  /*c9f0*/  FMUL.FTZ R104, R31, R50.reuse ;  /* 0x000000321f687220 */ /* 0x080fe20000410000 */
[----:B------:R1:W1:Y:S01]  /*ca00*/  MUFU.TANH R99, R28 ;  /* 0x0000001c00637308 */ /* 0x0002620000002400 */
[----:B------:R-:W-:Y:S01]  /*ca10*/  HMMA.16816.F32.BF16 R68, R36, R74, R68 ;  /* 0x0000004a2444723c */ /* 0x000fe20000041844 */
[----:B------:R-:W4:Y:S06]  /*ca20*/  LDSM.16.M88.4 R72, [R159+0x4000] ;  /* 0x004000009f48783b */ /* 0x000f2c0000000200 */
[----:B------:R-:W2:Y:S01]  /*ca30*/  MUFU.TANH R96, R96 ;  /* 0x0000006000607308 */ /* 0x000ea20000002400 */
[----:B---3--:R-:W-:Y:S03]  /*ca40*/  HMMA.16816.F32.BF16 R16, R52, R56, R16 ;  /* 0x000000383410723c */ /* 0x008fe60000041810 */
[-C--:B------:R-:W-:Y:S01]  /*ca50*/  FMUL.FTZ R24, R24, R50.reuse ;  /* 0x0000003218187220 */ /* 0x080fe20000410000 */
[-C--:B------:R-:W-:Y:S01]  /*ca60*/  FMUL.FTZ R106, R25, R50.reuse ;  /* 0x00000032196a7220 */ /* 0x080fe20000410000 */
[-C--:B------:R-:W-:Y:S01]  /*ca70*/  FMUL.FTZ R107, R26, R50.reuse ;  /* 0x000000321a6b7220 */ /* 0x080fe20000410000 */
[-C--:B------:R-:W-:Y:S01]  /*ca80*/  FMUL.FTZ R108, R27, R50.reuse ;  /* 0x000000321b6c7220 */ /* 0x080fe20000410000 */
[----:B------:R4:W3:Y:S01]  /*ca90*/  MUFU.TANH R105, R24 ;  /* 0x0000001800697308 */ /* 0x0008e20000002400 */
        /* <DEDUP_REMOVED lines=8> */
[----:B------:R-:W-:Y:S01]  /*cb20*/  HMMA.16816.F32.BF16 R28, R52, R58, R28 ;  /* 0x0000003a341c723c */ /* 0x000fe2000004181c */
[----:B------:R-:W3:Y:S02]  /*cb30*/  LDSM.16.M88.4 R56, [R0+UR6+0x5000] ;  /* 0x005000060038783b */ /* 0x000ee40008000200 */
[-C--:B------:R-:W-:Y:S01]  /*cb40*/  FMUL.FTZ R32, R32, R50.reuse ;  /* 0x0000003220207220 */ /* 0x080fe20000410000 */
[-C--:B------:R-:W-:Y:S01]  /*cb50*/  FMUL.FTZ R110, R33, R50.reuse ;  /* 0x00000032216e7220 */ /* 0x080fe20000410000 */
[-C--:B------:R-:W-:Y:S01]  /*cb60*/  FMUL.FTZ R111, R34, R50.reuse ;  /* 0x00000032226f7220 */ /* 0x080fe20000410000 */
[-C--:B------:R-:W-:Y:S01]  /*cb70*/  FMUL.FTZ R112, R35, R50.reuse ;  /* 0x0000003223707220 */ /* 0x080fe20000410000 */
[----:B------:R1:W1:Y:S01]  /*cb80*/  MUFU.TANH R109, R32 ;  /* 0x00000020006d7308 */ /* 0x0002620000002400 */
[----:B--2---:R-:W-:Y:S03]  /*cb90*/  HMMA.16816.F32.BF16 R16, R36, R80, R16 ;  /* 0x000000502410723c */ /* 0x004fe60000041810 */
[-C--:B------:R-:W-:Y:S01]  /*cba0*/  FMUL.FTZ R68, R68, R50.reuse ;  /* 0x0000003244447220 */ /* 0x080fe20000410000 */
[-C--:B------:R-:W-:Y:S01]  /*cbb0*/  FMUL.FTZ R114, R69, R50.reuse ;  /* 0x0000003245727220 */ /* 0x080fe20000410000 */
[-C--:B------:R-:W-:Y:S01]  /*cbc0*/  FMUL.FTZ R115, R70, R50.reuse ;  /* 0x0000003246737220 */ /* 0x080fe20000410000 */
[-C--:B------:R-:W-:Y:S01]  /*cbd0*/  FMUL.FTZ R116, R71, R50.reuse ;  /* 0x0000003247747220 */ /* 0x080fe20000410000 */
[----:B------:R3:W2:Y:S01]  /*cbe0*/  MUFU.TANH R113, R68 ;  /* 0x0000004400717308 */ /* 0x0006a20000002400 */
[C---:B----4-:R-:W-:Y:S07]  /*cbf0*/  HMMA.16816.F32.BF16 R24, R12.reuse, R40, RZ ;  /* 0x000000280c18723c */ /* 0x050fee00000418ff */
[----:B------:R-:W4:Y:S01]  /*cc00*/  MUFU.TANH R103, R103 ;  /* 0x0000006700677308 */ /* 0x000f220000002400 */
[----:B------:R-:W-:Y:S01]  /*cc10*/  HMMA.16816.F32.BF16 R40, R12, R42, RZ ;  /* 0x0000002a0c28723c */ /* 0x000fe200000418ff */
[----:B-1----:R-:W1:Y:S06]  /*cc20*/  LDSM.16.M88.4 R32, [R160+0x4800] ;  /* 0x00480000a020783b */ /* 0x002e6c0000000200 */
[----:B------:R-:W1:Y:S01]  /*cc30*/  MUFU.TANH R104, R104 ;  /* 0x0000006800687308 */ /* 0x000e620000002400 */
[----:B------:R-:W-:Y:S01]  /*cc40*/  HMMA.16816.F32.BF16 R28, R36, R82, R28 ;  /* 0x00000052241c723c */ /* 0x000fe2000004181c */
[----:B------:R-:W-:Y:S06]  /*cc50*/  LDSM.16.M88.4 R80, [R161+0x5800] ;  /* 0x00580000a150783b */ /* 0x000fec0000000200 */
[----:B------:R-:W1:Y:S01]  /*cc60*/  MUFU.TANH R106, R106 ;  /* 0x0000006a006a7308 */ /* 0x000e620000002400 */
[----:B------:R-:W-:Y:S07]  /*cc70*/  HMMA.16816.F32.BF16 R16, R20, R72, R16 ;  /* 0x000000481410723c */ /* 0x000fee0000041810 */
[----:B------:R-:W1:Y:S01]  /*cc80*/  MUFU.TANH R107, R107 ;  /* 0x0000006b006b7308 */ /* 0x000e620000002400 */
[----:B------:R-:W-:Y:S07]  /*cc90*/  HMMA.16816.F32.BF16 R24, R52, R76, R24 ;  /* 0x0000004c3418723c */ /* 0x000fee0000041818 */
[----:B------:R-:W1:Y:S01]  /*cca0*/  MUFU.TANH R108, R108 ;  /* 0x0000006c006c7308 */ /* 0x000e620000002400 */
[----:B---3--:R-:W-:Y:S03]  /*ccb0*/  HMMA.16816.F32.BF16 R68, R12, R56, RZ ;  /* 0x000000380c44723c */ /* 0x008fe600000418ff */
[-C--:B------:R-:W-:Y:S01]  /*ccc0*/  FMUL.FTZ R16, R16, R50.reuse ;  /* 0x0000003210107220 */ /* 0x080fe20000410000 */
[-C--:B------:R-:W-:Y:S01]  /*ccd0*/  FMUL.FTZ R118, R17, R50.reuse ;  /* 0x0000003211767220 */ /* 0x080fe20000410000 */
[----:B------:R-:W-:-:S02]  /*cce0*/  FMUL.FTZ R120, R18, R50 ;  /* 0x0000003212787220 */ /* 0x000fc40000410000 */
[----:B------:R3:W1:Y:S01]  /*ccf0*/  MUFU.TANH R117, R16 ;  /* 0x0000001000757308 */ /* 0x0006620000002400 */
[----:B------:R-:W-:Y:S01]  /*cd00*/  HMMA.16816.F32.BF16 R76, R52, R78, R40 ;  /* 0x0000004e344c723c */ /* 0x000fe20000041828 */
[----:B------:R-:W2:Y:S06]  /*cd10*/  LDSM.16.M88.4 R40, [R159+0x4800] ;  /* 0x004800009f28783b */ /* 0x000eac0000000200 */
[----:B------:R-:W1:Y:S01]  /*cd20*/  MUFU.TANH R110, R110 ;  /* 0x0000006e006e7308 */ /* 0x000e620000002400 */
[----:B------:R-:W-:Y:S01]  /*cd30*/  HMMA.16816.F32.BF16 R28, R20, R74, R28 ;  /* 0x0000004a141c723c */ /* 0x000fe2000004181c */
[----:B------:R4:W2:Y:S06]  /*cd40*/  LDSM.16.M88.4 R72, [R0+UR6+0x5800] ;  /* 0x005800060048783b */ /* 0x0008ac0008000200 */
[----:B------:R-:W1:Y:S01]  /*cd50*/  MUFU.TANH R111, R111 ;  /* 0x0000006f006f7308 */ /* 0x000e620000002400 */
[----:B------:R-:W-:Y:S01]  /*cd60*/  HMMA.16816.F32.BF16 R68, R52, R44, R68 ;  /* 0x0000002c3444723c */ /* 0x000fe20000041844 */
[----:B------:R-:W-:-:S02]  /*cd70*/  FMUL.FTZ R44, R19, R50 ;  /* 0x00000032132c7220 */ /* 0x000fc40000410000 */
[----:B---3--:R-:W3:Y:S04]  /*cd80*/  LDSM.16.M88.4 R16, [R160+0x5000] ;  /* 0x00500000a010783b */ /* 0x008ee80000000200 */
[----:B------:R-:W2:Y:S01]  /*cd90*/  MUFU.TANH R112, R112 ;  /* 0x0000007000707308 */ /* 0x000ea20000002400 */
[----:B------:R-:W-:Y:S03]  /*cda0*/  HMMA.16816.F32.BF16 R56, R12, R58, RZ ;  /* 0x0000003a0c38723c */ /* 0x000fe600000418ff */
[-C--:B------:R-:W-:Y:S01]  /*cdb0*/  FMUL.FTZ R28, R28, R50.reuse ;  /* 0x000000321c1c7220 */ /* 0x080fe20000410000 */
[----:B------:R-:W-:-:S03]  /*cdc0*/  FMUL.FTZ R122, R30, R50 ;  /* 0x000000321e7a7220 */ /* 0x000fc60000410000 */
[----:B------:R3:W2:Y:S01]  /*cdd0*/  MUFU.TANH R45, R28 ;  /* 0x0000001c002d7308 */ /* 0x0006a20000002400 */
[----:B-1----:R-:W-:Y:S01]  /*cde0*/  HMMA.16816.F32.BF16 R24, R36, R32, R24 ;  /* 0x000000202418723c */ /* 0x002fe20000041818 */
[----:B----4-:R-:W-:-:S06]  /*cdf0*/  FMUL.FTZ R0, R29, R50 ;  /* 0x000000321d007220 */ /* 0x010fcc0000410000 */
[----:B------:R-:W1:Y:S01]  /*ce00*/  MUFU.TANH R114, R114 ;  /* 0x0000007200727308 */ /* 0x000e620000002400 */
[----:B------:R-:W-:Y:S01]  /*ce10*/  HMMA.16816.F32.BF16 R76, R36, R34, R76 ;  /* 0x00000022244c723c */ /* 0x000fe2000004184c */
[----:B------:R-:W4:Y:S06]  /*ce20*/  LDSM.16.M88.4 R32, [R159+0x5000] ;  /* 0x005000009f20783b */ /* 0x000f2c0000000200 */
[----:B------:R-:W1:Y:S01]  /*ce30*/  MUFU.TANH R115, R115 ;  /* 0x0000007300737308 */ /* 0x000e620000002400 */
[----:B------:R-:W-:Y:S01]  /*ce40*/  HMMA.16816.F32.BF16 R56, R52, R46, R56 ;  /* 0x0000002e3438723c */ /* 0x000fe20000041838 */
[----:B------:R-:W-:-:S06]  /*ce50*/  FMUL.FTZ R46, R31, R50 ;  /* 0x000000321f2e7220 */ /* 0x000fcc0000410000 */
[----:B------:R-:W1:Y:S01]  /*ce60*/  MUFU.TANH R116, R116 ;  /* 0x0000007400747308 */ /* 0x000e620000002400 */
[C---:B--2---:R-:W-:Y:S07]  /*ce70*/  HMMA.16816.F32.BF16 R24, R20.reuse, R40, R24 ;  /* 0x000000281418723c */ /* 0x044fee0000041818 */
[----:B------:R-:W2:Y:S01]  /*ce80*/  MUFU.TANH R118, R118 ;  /* 0x0000007600767308 */ /* 0x000ea20000002400 */
[----:B------:R-:W-:Y:S01]  /*ce90*/  HMMA.16816.F32.BF16 R76, R20, R42, R76 ;  /* 0x0000002a144c723c */ /* 0x000fe2000004184c */
[----:B------:R-:W1:Y:S06]  /*cea0*/  LDSM.16.M88.4 R40, [R160+0x5800] ;  /* 0x00580000a028783b */ /* 0x000e6c0000000200 */
[----:B------:R-:W1:Y:S01]  /*ceb0*/  MUFU.TANH R120, R120 ;  /* 0x0000007800787308 */ /* 0x000e620000002400 */
[C---:B---3--:R-:W-:Y:S03]  /*cec0*/  HMMA.16816.F32.BF16 R28, R12.reuse, R72, RZ ;  /* 0x000000480c1c723c */ /* 0x048fe600000418ff */
[-C--:B------:R-:W-:Y:S01]  /*ced0*/  FMUL.FTZ R24, R24, R50.reuse ;  /* 0x0000003218187220 */ /* 0x080fe20000410000 */
[-C--:B------:R-:W-:Y:S01]  /*cee0*/  FMUL.FTZ R26, R26, R50.reuse ;  /* 0x000000321a1a7220 */ /* 0x080fe20000410000 */
[-C--:B------:R-:W-:Y:S01]  /*cef0*/  FMUL.FTZ R27, R27, R50.reuse ;  /* 0x000000321b1b7220 */ /* 0x080fe20000410000 */
[-C--:B------:R-:W-:Y:S01]  /*cf00*/  FMUL.FTZ R25, R25, R50.reuse ;  /* 0x0000003219197220 */ /* 0x080fe20000410000 */
[----:B------:R-:W3:Y:S01]  /*cf10*/  MUFU.TANH R44, R44 ;  /* 0x0000002c002c7308 */ /* 0x000ee20000002400 */
[----:B------:R-:W-:Y:S03]  /*cf20*/  HMMA.16816.F32.BF16 R12, R12, R74, RZ ;  /* 0x0000004a0c0c723c */ /* 0x000fe600000418ff */
[----:B------:R-:W-:-:S04]  /*cf30*/  FMUL.FTZ R72, R76, R50 ;  /* 0x000000324c487220 */ /* 0x000fc80000410000 */
[----:B------:R-:W1:Y:S01]  /*cf40*/  MUFU.TANH R0, R0 ;  /* 0x0000000000007308 */ /* 0x000e620000002400 */
[C---:B------:R-:W-:Y:S07]  /*cf50*/  HMMA.16816.F32.BF16 R68, R36.reuse, R16, R68 ;  /* 0x000000102444723c */ /* 0x040fee0000041844 */
[----:B------:R-:W1:Y:S01]  /*cf60*/  MUFU.TANH R122, R122 ;  /* 0x0000007a007a7308 */ /* 0x000e620000002400 */
[----:B------:R-:W-:Y:S01]  /*cf70*/  HMMA.16816.F32.BF16 R56, R36, R18, R56 ;  /* 0x000000122438723c */ /* 0x000fe20000041838 */
[----:B------:R-:W2:Y:S01]  /*cf80*/  LDSM.16.M88.4 R16, [R159+0x5800] ;  /* 0x005800009f10783b */ /* 0x000ea20000000200 */
[----:B------:R-:W-:-:S05]  /*cf90*/  DEPBAR.LE SB0, 0x0 ;  /* 0x000080000000791a */ /* 0x000fca0000000000 */
[----:B------:R-:W1:Y:S01]  /*cfa0*/  MUFU.TANH R46, R46 ;  /* 0x0000002e002e7308 */ /* 0x000e620000002400 */
[C---:B------:R-:W-:Y:S07]  /*cfb0*/  HMMA.16816.F32.BF16 R28, R52.reuse, R80, R28 ;  /* 0x00000050341c723c */ /* 0x040fee000004181c */
[----:B------:R-:W1:Y:S01]  /*cfc0*/  MUFU.TANH R24, R24 ;  /* 0x0000001800187308 */ /* 0x000e620000002400 */
[----:B------:R-:W-:Y:S07]  /*cfd0*/  HMMA.16816.F32.BF16 R12, R52, R82, R12 ;  /* 0x00000052340c723c */ /* 0x000fee000004180c */
[----:B------:R-:W2:Y:S01]  /*cfe0*/  MUFU.TANH R47, R25 ;  /* 0x00000019002f7308 */ /* 0x000ea20000002400 */
[----:B----4-:R-:W-:Y:S01]  /*cff0*/  HMMA.16816.F32.BF16 R68, R20, R32, R68 ;  /* 0x000000201444723c */ /* 0x010fe20000041844 */
[-C--:B------:R-:W-:Y:S01]  /*d000*/  FMUL.FTZ R32, R77, R50.reuse ;  /* 0x000000324d207220 */ /* 0x080fe20000410000 */
[----:B------:R-:W-:-:S05]  /*d010*/  FMUL.FTZ R33, R78, R50 ;  /* 0x000000324e217220 */ /* 0x000fca0000410000 */
[----:B------:R-:W4:Y:S01]  /*d020*/  MUFU.TANH R26, R26 ;  /* 0x0000001a001a7308 */ /* 0x000f220000002400 */
[----:B-1----:R-:W-:Y:S01]  /*d030*/  HMMA.16816.F32.BF16 R28, R36, R40, R28 ;  /* 0x00000028241c723c */ /* 0x002fe2000004181c */
[----:B------:R-:W-:-:S06]  /*d040*/  FMUL.FTZ R40, R79, R50 ;  /* 0x000000324f287220 */ /* 0x000fcc0000410000 */
[----:B------:R-:W1:Y:S01]  /*d050*/  MUFU.TANH R27, R27 ;  /* 0x0000001b001b7308 */ /* 0x000e620000002400 */
[----:B------:R-:W-:Y:S03]  /*d060*/  HMMA.16816.F32.BF16 R12, R36, R42, R12 ;  /* 0x0000002a240c723c */ /* 0x000fe6000004180c */
[-C--:B------:R-:W-:Y:S01]  /*d070*/  FMUL.FTZ R41, R70, R50.reuse ;  /* 0x0000003246297220 */ /* 0x080fe20000410000 */
[----:B------:R-:W-:-:S03]  /*d080*/  FMUL.FTZ R69, R69, R50 ;  /* 0x0000003245457220 */ /* 0x000fc60000410000 */
[----:B------:R-:W1:Y:S01]  /*d090*/  MUFU.TANH R72, R72 ;  /* 0x0000004800487308 */ /* 0x000e620000002400 */
[----:B------:R-:W-:Y:S01]  /*d0a0*/  HMMA.16816.F32.BF16 R56, R20, R34, R56 ;  /* 0x000000221438723c */ /* 0x000fe20000041838 */
[-C--:B------:R-:W-:Y:S01]  /*d0b0*/  FMUL.FTZ R34, R68, R50.reuse ;  /* 0x0000003244227220 */ /* 0x080fe20000410000 */
[----:B------:R-:W-:-:S05]  /*d0c0*/  FMUL.FTZ R35, R71, R50 ;  /* 0x0000003247237220 */ /* 0x000fca0000410000 */
        /* <DEDUP_REMOVED lines=16> */
[----:B------:R-:W-:Y:S01]  /*d1d0*/  FMUL.FTZ R15, R15, R50 ;  /* 0x000000320f0f7220 */ /* 0x000fe20000410000 */
[----:B------:R-:W-:Y:S01]  /*d1e0*/  IADD3 R14, PT, PT, R6, R66, -R181 ;  /* 0x00000042060e7210 */ /* 0x000fe20007ffe8b5 */
[----:B------:R-:W1:Y:S01]  /*d1f0*/  MUFU.TANH R52, R69 ;  /* 0x0000004500347308 */ /* 0x000e620000002400 */
[----:B------:R-:W-:-:S07]  /*d200*/  FMUL.FTZ R13, R13, R50 ;  /* 0x000000320d0d7220 */ /* 0x000fce0000410000 */
        /* <DEDUP_REMOVED lines=13> */
[----:B------:R3:W1:Y:S02]  /*d2e0*/  MUFU.TANH R30, R13 ;  /* 0x0000000d001e7308 */ /* 0x0006640000002400 */
[----:B---3--:R-:W-:-:S02]  /*d2f0*/  IADD3 R13, PT, PT, R189, R14, RZ ;  /* 0x0000000ebd0d7210 */ /* 0x008fc40007ffe0ff */
[----:B------:R-:W-:Y:S02]  /*d300*/  IADD3 R189, PT, PT, R189, R48, RZ ;  /* 0x00000030bdbd7210 */ /* 0x000fe40007ffe0ff */
[C-C-:B------:R-:W-:Y:S02]  /*d310*/  VIADDMNMX R185, R13.reuse, 0x1, R66.reuse, PT ;  /* 0x000000010db97846 */ /* 0x140fe40003800142 */
[----:B------:R-:W-:Y:S02]  /*d320*/  VIMNMX R190, PT, PT, RZ, R189, !PT ;  /* 0x000000bdffbe7248 */ /* 0x000fe40007fe0100 */
[----:B------:R-:W-:Y:S02]  /*d330*/  VIADDMNMX R188, R13, 0x9, R66, PT ;  /* 0x000000090dbc7846 */ /* 0x000fe40003800142 */
[----:B------:R-:W-:Y:S01]  /*d340*/  VIADDMNMX R189, R189, 0x8, RZ, !PT ;  /* 0x00000008bdbd7846 */ /* 0x000fe200078001ff */
[----:B------:R-:W-:Y:S06]  /*d350*/  BAR.SYNC.DEFER_BLOCKING 0x0 ;  /* 0x0000000000007b1d */ /* 0x000fec0000010000 */
[----:B-12-4-:R-:W-:Y:S05]  /*d360*/  @!P0 BRA `(.L_x_11196) ;  /* 0x0000000800148947 */ /* 0x016fea0003800000 */
        /* <DEDUP_REMOVED lines=13> */
.L_x_11198:
        /* <DEDUP_REMOVED lines=31> */
[----:B------:R-:W-:Y:S01]  /*d630*/  ISETP.NE.AND P0, PT, R38, RZ, PT ;  /* 0x000000ff2600720c */ /* 0x000fe20003f05270 */
[----:B------:R-:W3:Y:S01]  /*d640*/  LD.E.64 R42, desc[UR4][R100.64+0x38] ;  /* 0x00003804642a7980 */ /* 0x000ee2000c101b00 */
        /* <DEDUP_REMOVED lines=27> */
.L_x_11199:
[----:B------:R-:W-:Y:S05]  /*d800*/  BSYNC.RECONVERGENT B0 ;  /* 0x0000000000007941 */ /* 0x000fea0003800200 */
.L_x_11197:
[----:B------:R-:W-:Y:S01]  /*d810*/  IADD3 R38, P1, PT, R7, R174, RZ ;  /* 0x000000ae07267210 */ /* 0x000fe20007f3e0ff */
[----:B------:R-:W-:Y:S01]  /*d820*/  IMAD.SHL.U32 R7, R168, 0x20, RZ ;  /* 0x00000020a8077824 */ /* 0x000fe200078e00ff */
        /* <DEDUP_REMOVED lines=57> */
.L_x_11196:
[----:B------:R-:W-:Y:S05]  /*dbc0*/  BSYNC.RECONVERGENT B1 ;  /* 0x0000000000017941 */ /* 0x000fea0003800200 */
.L_x_11195:
[----:B------:R-:W-:Y:S01]  /*dbd0*/  VIADD R7, R4, 0x1 ;  /* 0x0000000104077836 */ /* 0x000fe20000000000 */
[----:B------:R-:W-:Y:S01]  /*dbe0*/  LOP3.LUT R184, R184, 0xfffffffd, RZ, 0xc0, !PT ;  /* 0xfffffffdb8b87812 */ /* 0x000fe200078ec0ff */
[----:B------:R-:W-:Y:S01]  /*dbf0*/  VIADD R2, R4, 0x8 ;  /* 0x0000000804027836 */ /* 0x000fe20000000000 */
[----:B------:R-:W2:Y:S02]  /*dc00*/  LD.E R25, desc[UR4][R100.64+0xdc] ;  /* 0x0000dc0464197980 */ /* 0x000ea4000c101900 */
[C---:B------:R-:W-:Y:S02]  /*dc10*/  ISETP.GE.AND P2, PT, R7.reuse, R190, PT ;  /* 0x000000be0700720c */ /* 0x040fe40003f46270 */
[----:B------:R-:W-:Y:S02]  /*dc20*/  ISETP.GE.AND P4, PT, R7, R185, PT ;  /* 0x000000b90700720c */ /* 0x000fe40003f86270 */
[----:B------:R-:W-:Y:S02]  /*dc30*/  FSEL R29, R84, -INF , P2 ;  /* 0xff800000541d7808 */ /* 0x000fe40001000000 */
[----:B------:R-:W-:-:S02]  /*dc40*/  ISETP.GE.AND P2, PT, R2, R188, PT ;  /* 0x000000bc0200720c */ /* 0x000fc40003f46270 */
[C---:B------:R-:W-:Y:S02]  /*dc50*/  ISETP.GE.AND P0, PT, R7.reuse, R189, PT ;  /* 0x000000bd0700720c */ /* 0x040fe40003f06270 */
[----:B------:R-:W-:Y:S01]  /*dc60*/  ISETP.GE.AND P3, PT, R7, R188, PT ;  /* 0x000000bc0700720c */ /* 0x000fe20003f66270 */
[----:B------:R-:W-:Y:S01]  /*dc70*/  VIADD R7, R4, 0x9 ;  /* 0x0000000904077836 */ /* 0x000fe20000000000 */
[----:B-1----:R-:W-:Y:S02]  /*dc80*/  FSEL R55, R86, -INF , P0 ;  /* 0xff80000056377808 */ /* 0x002fe40000000000 */
[C---:B------:R-:W-:Y:S02]  /*dc90*/  ISETP.GE.AND P1, PT, R2.reuse, R190, PT ;  /* 0x000000be0200720c */ /* 0x040fe40003f26270 */
        /* <DEDUP_REMOVED lines=19> */
[C---:B------:R-:W-:Y:S02]  /*ddd0*/  LOP3.LUT P5, RZ, R184.reuse, 0x4, RZ, 0xc0, !PT ;  /* 0x00000004b8ff7812 */ /* 0x040fe400078ac0ff */
        /* <DEDUP_REMOVED lines=17> */
[C---:B------:R-:W-:Y:S02]  /*def0*/  LOP3.LUT P1, RZ, R184.reuse, 0x2, RZ, 0xc0, !PT ;  /* 0x00000002b8ff7812 */ /* 0x040fe4000782c0ff */
        /* <DEDUP_REMOVED lines=10> */
[----:B------:R-:W-:Y:S02]  /*dfa0*/  FSEL R21, R21, -INF , !P6 ;  /* 0xff80000015157808 */ /* 0x000fe40007000000 */
[----:B------:R-:W-:Y:S02]  /*dfb0*/  FSEL R19, R94, -INF , P0 ;  /* 0xff8000005e137808 */ /* 0x000fe40000000000 */
[----:B------:R-:W-:Y:S02]  /*dfc0*/  ISETP.GE.AND P0, PT, R2, R185, PT ;  /* 0x000000b90200720c */ /* 0x000fe40003f06270 */
[C---:B------:R-:W-:Y:S02]  /*dfd0*/  LOP3.LUT P6, RZ, R184.reuse, 0x1, RZ, 0xc0, !PT ;  /* 0x00000001b8ff7812 */ /* 0x040fe400078cc0ff */
[----:B------:R-:W-:Y:S02]  /*dfe0*/  ISETP.GE.AND P4, PT, R7, R188, PT ;  /* 0x000000bc0700720c */ /* 0x000fe40003f86270 */
[----:B------:R-:W-:Y:S01]  /*dff0*/  LOP3.LUT R184, R184, 0xfffffffd, RZ, 0xc0, !PT ;  /* 0xfffffffdb8b87812 */ /* 0x000fe200078ec0ff */
[----:B------:R-:W-:Y:S01]  /*e000*/  VIADD R7, R4, 0x20 ;  /* 0x0000002004077836 */ /* 0x000fe20000000000 */
[----:B------:R-:W-:-:S02]  /*e010*/  FSEL R71, R71, -INF , !P1 ;  /* 0xff80000047477808 */ /* 0x000fc40004800000 */
[----:B------:R-:W-:Y:S02]  /*e020*/  FSEL R19, R19, -INF , !P4 ;  /* 0xff80000013137808 */ /* 0x000fe40006000000 */
[----:B------:R-:W-:Y:S02]  /*e030*/  FSEL R77, R95, -INF , P3 ;  /* 0xff8000005f4d7808 */ /* 0x000fe40001800000 */
[----:B------:R-:W-:Y:S02]  /*e040*/  @P0 LOP3.LUT R184, R184, 0x2, RZ, 0xfc, !PT ;  /* 0x00000002b8b80812 */ /* 0x000fe400078efcff */
[----:B------:R-:W-:Y:S02]  /*e050*/  FSEL R13, R97, -INF , P2 ;  /* 0xff800000610d7808 */ /* 0x000fe40001000000 */
[C---:B------:R-:W-:Y:S02]  /*e060*/  ISETP.GE.AND P1, PT, R2.reuse, R190, PT ;  /* 0x000000be0200720c */ /* 0x040fe40003f26270 */
[----:B------:R-:W-:-:S02]  /*e070*/  ISETP.GE.AND P0, PT, R2, R189, PT ;  /* 0x000000bd0200720c */ /* 0x000fc40003f06270 */
[----:B------:R-:W-:Y:S01]  /*e080*/  ISETP.GE.AND P4, PT, R2, R188, PT ;  /* 0x000000bc0200720c */ /* 0x000fe20003f86270 */
[----:B------:R-:W-:Y:S01]  /*e090*/  VIADD R2, R4, 0x21 ;  /* 0x0000002104027836 */ /* 0x000fe20000000000 */
[----:B------:R-:W-:Y:S02]  /*e0a0*/  FSEL R77, R77, -INF , !P6 ;  /* 0xff8000004d4d7808 */ /* 0x000fe40007000000 */
[----:B------:R-:W-:Y:S02]  /*e0b0*/  FSEL R13, R13, -INF , !P5 ;  /* 0xff8000000d0d7808 */ /* 0x000fe40006800000 */
[C---:B------:R-:W-:Y:S02]  /*e0c0*/  ISETP.GE.AND P3, PT, R7.reuse, R190, PT ;  /* 0x000000be0700720c */ /* 0x040fe40003f66270 */
[C---:B------:R-:W-:Y:S02]  /*e0d0*/  ISETP.GE.AND P6, PT, R7.reuse, R185, PT ;  /* 0x000000b90700720c */ /* 0x040fe40003fc6270 */
[----:B------:R-:W-:-:S02]  /*e0e0*/  ISETP.GE.AND P2, PT, R7, R189, PT ;  /* 0x000000bd0700720c */ /* 0x000fc40003f46270 */
[----:B------:R-:W-:Y:S02]  /*e0f0*/  ISETP.GE.AND P5, PT, R7, R188, PT ;  /* 0x000000bc0700720c */ /* 0x000fe40003fa6270 */
[----:B------:R-:W-:Y:S02]  /*e100*/  FSEL R75, R96, -INF , P1 ;  /* 0xff800000604b7808 */ /* 0x000fe40000800000 */
[----:B------:R-:W-:Y:S02]  /*e110*/  FSEL R7, R98, -INF , P0 ;  /* 0xff80000062077808 */ /* 0x000fe40000000000 */
[----:B------:R-:W-:Y:S02]  /*e120*/  LOP3.LUT P1, RZ, R184, 0x2, RZ, 0xc0, !PT ;  /* 0x00000002b8ff7812 */ /* 0x000fe4000782c0ff */
[----:B------:R-:W-:Y:S02]  /*e130*/  ISETP.GE.AND P0, PT, R2, R185, PT ;  /* 0x000000b90200720c */ /* 0x000fe40003f06270 */
[----:B------:R-:W-:-:S02]  /*e140*/  FSEL R75, R75, -INF , !P1 ;  /* 0xff8000004b4b7808 */ /* 0x000fc40004800000 */
        /* <DEDUP_REMOVED lines=17> */
[----:B------:R-:W-:Y:S02]  /*e260*/  FSEL R106, R106, -INF , P1 ;  /* 0xff8000006a6a7808 */ /* 0x000fe40000800000 */
[----:B------:R-:W-:Y:S02]  /*e270*/  FSEL R108, R108, -INF , P0 ;  /* 0xff8000006c6c7808 */ /* 0x000fe40000000000 */
[----:B------:R-:W-:-:S02]  /*e280*/  ISETP.NE.AND P1, PT, R14, RZ, PT ;  /* 0x000000ff0e00720c */ /* 0x000fc40003f25270 */
[----:B------:R-:W-:Y:S01]  /*e290*/  ISETP.GE.AND P0, PT, R2, R185, PT ;  /* 0x000000b90200720c */ /* 0x000fe20003f06270 */
[----:B------:R-:W-:Y:S01]  /*e2a0*/  VIADD R38, R4, 0x28 ;  /* 0x0000002804267836 */ /* 0x000fe20000000000 */
[----:B------:R-:W-:Y:S02]  /*e2b0*/  FSEL R99, R99, -INF , P3 ;  /* 0xff80000063637808 */ /* 0x000fe40001800000 */
[----:B------:R-:W-:Y:S02]  /*e2c0*/  FSEL R103, R103, -INF , P2 ;  /* 0xff80000067677808 */ /* 0x000fe40001000000 */
[----:B------:R-:W-:Y:S02]  /*e2d0*/  FSEL R217, R106, -INF , !P1 ;  /* 0xff8000006ad97808 */ /* 0x000fe40004800000 */
[----:B------:R-:W-:Y:S02]  /*e2e0*/  FSEL R129, R108, -INF , !P4 ;  /* 0xff8000006c817808 */ /* 0x000fe40006000000 */
[----:B------:R-:W-:-:S02]  /*e2f0*/  P2R R14, PR, RZ, 0x1 ;  /* 0x00000001ff0e7803 */ /* 0x000fc40000000000 */
[C---:B------:R-:W-:Y:S02]  /*e300*/  ISETP.GE.AND P1, PT, R2.reuse, R190, PT ;  /* 0x000000be0200720c */ /* 0x040fe40003f26270 */
[C---:B------:R-:W-:Y:S02]  /*e310*/  ISETP.GE.AND P0, PT, R2.reuse, R189, PT ;  /* 0x000000bd0200720c */ /* 0x040fe40003f06270 */
[----:B------:R-:W-:Y:S01]  /*e320*/  ISETP.GE.AND P4, PT, R2, R188, PT ;  /* 0x000000bc0200720c */ /* 0x000fe20003f86270 */
[----:B------:R-:W-:Y:S01]  /*e330*/  VIADD R2, R4, 0x39 ;  /* 0x0000003904027836 */ /* 0x000fe20000000000 */
[----:B------:R-:W-:Y:S02]  /*e340*/  FSEL R211, R99, -INF , !P6 ;  /* 0xff80000063d37808 */ /* 0x000fe40007000000 */
[----:B------:R-:W-:Y:S02]  /*e350*/  FSEL R209, R103, -INF , !P5 ;  /* 0xff80000067d17808 */ /* 0x000fe40006800000 */
[----:B------:R-:W-:-:S02]  /*e360*/  ISETP.GE.AND P3, PT, R38, R190, PT ;  /* 0x000000be2600720c */ /* 0x000fc40003f66270 */
[C---:B------:R-:W-:Y:S02]  /*e370*/  ISETP.GE.AND P6, PT, R38.reuse, R185, PT ;  /* 0x000000b92600720c */ /* 0x040fe40003fc6270 */
[C---:B------:R-:W-:Y:S02]  /*e380*/  ISETP.GE.AND P2, PT, R38.reuse, R189, PT ;  /* 0x000000bd2600720c */ /* 0x040fe40003f46270 */
[----:B------:R-:W-:Y:S01]  /*e390*/  ISETP.GE.AND P5, PT, R38, R188, PT ;  /* 0x000000bc2600720c */ /* 0x000fe20003fa6270 */
[----:B------:R-:W-:Y:S01]  /*e3a0*/  VIADD R38, R4, 0x30 ;  /* 0x0000003004267836 */ /* 0x000fe20000000000 */
[----:B------:R-:W-:Y:S02]  /*e3b0*/  FSEL R110, R110, -INF , P1 ;  /* 0xff8000006e6e7808 */ /* 0x000fe40000800000 */
[----:B------:R-:W-:Y:S02]  /*e3c0*/  ISETP.NE.AND P1, PT, R14, RZ, PT ;  /* 0x000000ff0e00720c */ /* 0x000fe40003f25270 */
[----:B------:R-:W-:-:S02]  /*e3d0*/  FSEL R112, R112, -INF , P0 ;  /* 0xff80000070707808 */ /* 0x000fc40000000000 */
[----:B------:R-:W-:Y:S02]  /*e3e0*/  ISETP.GE.AND P0, PT, R2, R185, PT ;  /* 0x000000b90200720c */ /* 0x000fe40003f06270 */
[----:B------:R-:W-:Y:S02]  /*e3f0*/  FSEL R105, R105, -INF , P3 ;  /* 0xff80000069697808 */ /* 0x000fe40001800000 */
[----:B------:R-:W-:Y:S02]  /*e400*/  FSEL R107, R107, -INF , P2 ;  /* 0xff8000006b6b7808 */ /* 0x000fe40001000000 */
[C---:B------:R-:W-:Y:S02]  /*e410*/  ISETP.GE.AND P3, PT, R38.reuse, R190, PT ;  /* 0x000000be2600720c */ /* 0x040fe40003f66270 */
[----:B------:R-:W-:Y:S02]  /*e420*/  ISETP.GE.AND P2, PT, R38, R189, PT ;  /* 0x000000bd2600720c */ /* 0x000fe40003f46270 */
[----:B------:R-:W-:-:S02]  /*e430*/  FSEL R203, R110, -INF , !P1 ;  /* 0xff8000006ecb7808 */ /* 0x000fc40004800000 */
[----:B------:R-:W-:Y:S02]  /*e440*/  ISETP.GE.AND P1, PT, R2, R190, PT ;  /* 0x000000be0200720c */ /* 0x000fe40003f26270 */
[----:B------:R-:W-:Y:S02]  /*e450*/  FSEL R197, R112, -INF , !P4 ;  /* 0xff80000070c57808 */ /* 0x000fe40006000000 */
[----:B------:R-:W-:Y:S02]  /*e460*/  P2R R14, PR, RZ, 0x1 ;  /* 0x00000001ff0e7803 */ /* 0x000fe40000000000 */
[----:B------:R-:W-:Y:S02]  /*e470*/  FSEL R215, R105, -INF , !P6 ;  /* 0xff80000069d77808 */ /* 0x000fe40007000000 */
[----:B------:R-:W-:Y:S02]  /*e480*/  FSEL R207, R107, -INF , !P5 ;  /* 0xff8000006bcf7808 */ /* 0x000fe40006800000 */
[----:B------:R-:W-:-:S02]  /*e490*/  ISETP.GE.AND P0, PT, R2, R189, PT ;  /* 0x000000bd0200720c */ /* 0x000fc40003f06270 */
[-C--:B------:R-:W-:Y:S01]  /*e4a0*/  ISETP.GE.AND P4, PT, R2, R188.reuse, PT ;  /* 0x000000bc0200720c */ /* 0x080fe20003f86270 */
[----:B------:R-:W-:Y:S01]  /*e4b0*/  VIADD R2, R4, 0x41 ;  /* 0x0000004104027836 */ /* 0x000fe20000000000 */
        /* <DEDUP_REMOVED lines=8> */
[----:B------:R-:W-:Y:S02]  /*e540*/  FSEL R121, R109, -INF , !P6 ;  /* 0xff8000006d797808 */ /* 0x000fe40007000000 */
[----:B------:R-:W-:Y:S02]  /*e550*/  FSEL R123, R111, -INF , !P5 ;  /* 0xff8000006f7b7808 */ /* 0x000fe40006800000 */
[----:B------:R-:W-:Y:S02]  /*e560*/  ISETP.GE.AND P0, PT, R2, R185, PT ;  /* 0x000000b90200720c */ /* 0x000fe40003f06270 */
        /* <DEDUP_REMOVED lines=10> */
[----:B------:R-:W-:Y:S02]  /*e610*/  FSEL R195, R116, -INF , !P4 ;  /* 0xff80000074c37808 */ /* 0x000fe40006000000 */
[C---:B------:R-:W-:Y:S02]  /*e620*/  ISETP.GE.AND P3, PT, R38.reuse, R190, PT ;  /* 0x000000be2600720c */ /* 0x040fe40003f66270 */
[-C--:B------:R-:W-:Y:S02]  /*e630*/  ISETP.GE.AND P2, PT, R38, R189.reuse, PT ;  /* 0x000000bd2600720c */ /* 0x080fe40003f46270 */
[----:B------:R-:W-:-:S02]  /*e640*/  ISETP.GE.AND P0, PT, R2, R189, PT ;  /* 0x000000bd0200720c */ /* 0x000fc40003f06270 */
[----:B------:R-:W-:Y:S01]  /*e650*/  ISETP.GE.AND P4, PT, R2, R188, PT ;  /* 0x000000bc0200720c */ /* 0x000fe20003f86270 */
[----:B------:R-:W-:Y:S01]  /*e660*/  VIADD R2, R4, 0x49 ;  /* 0x0000004904027836 */ /* 0x000fe20000000000 */
[----:B------:R-:W-:Y:S02]  /*e670*/  FSEL R118, R118, -INF , P1 ;  /* 0xff80000076767808 */ /* 0x000fe40000800000 */
[----:B------:R-:W-:Y:S02]  /*e680*/  ISETP.NE.AND P1, PT, R14, RZ, PT ;  /* 0x000000ff0e00720c */ /* 0x000fe40003f25270 */
[----:B------:R-:W-:Y:S02]  /*e690*/  FSEL R201, R113, -INF , !P6 ;  /* 0xff80000071c97808 */ /* 0x000fe40007000000 */
[----:B------:R-:W-:Y:S02]  /*e6a0*/  FSEL R119, R115, -INF , !P5 ;  /* 0xff80000073777808 */ /* 0x000fe40006800000 */
[----:B------:R-:W-:-:S02]  /*e6b0*/  ISETP.GE.AND P6, PT, R38, R185, PT ;  /* 0x000000b92600720c */ /* 0x000fc40003fc6270 */
[----:B------:R-:W-:Y:S01]  /*e6c0*/  ISETP.GE.AND P5, PT, R38, R188, PT ;  /* 0x000000bc2600720c */ /* 0x000fe20003fa6270 */
[----:B------:R-:W-:Y:S01]  /*e6d0*/  VIADD R38, R4, 0x48 ;  /* 0x0000004804267836 */ /* 0x000fe20000000000 */
[----:B------:R-:W-:Y:S02]  /*e6e0*/  FSEL R117, R117, -INF , P3 ;  /* 0xff80000075757808 */ /* 0x000fe40001800000 */
[----:B------:R-:W-:Y:S02]  /*e6f0*/  FSEL R120, R120, -INF , P2 ;  /* 0xff80000078787808 */ /* 0x000fe40001000000 */
[----:B------:R-:W-:Y:S02]  /*e700*/  FSEL R193, R118, -INF , !P1 ;  /* 0xff80000076c17808 */ /* 0x000fe40004800000 */
[----:B------:R-:W-:Y:S02]  /*e710*/  ISETP.GE.AND P1, PT, R2, R185, PT ;  /* 0x000000b90200720c */ /* 0x000fe40003f26270 */
[----:B------:R-:W-:-:S02]  /*e720*/  FSEL R44, R44, -INF , P0 ;  /* 0xff8000002c2c7808 */ /* 0x000fc40000000000 */
[----:B------:R-:W-:Y:S02]  /*e730*/  FSEL R153, R117, -INF , !P6 ;  /* 0xff80000075997808 */ /* 0x000fe40007000000 */
[----:B------:R-:W-:Y:S01]  /*e740*/  FSEL R151, R120, -INF , !P5 ;  /* 0xff80000078977808 */ /* 0x000fe20006800000 */
[----:B------:R-:W-:Y:S01]  /*e750*/  VIADD R14, R4, 0x50 ;  /* 0x00000050040e7836 */ /* 0x000fe20000000000 */
[C---:B------:R-:W-:Y:S02]  /*e760*/  ISETP.GE.AND P3, PT, R38.reuse, R190, PT ;  /* 0x000000be2600720c */ /* 0x040fe40003f66270 */
[C---:B------:R-:W-:Y:S02]  /*e770*/  ISETP.GE.AND P6, PT, R38.reuse, R185, PT ;  /* 0x000000b92600720c */ /* 0x040fe40003fc6270 */
[C---:B------:R-:W-:Y:S02]  /*e780*/  ISETP.GE.AND P2, PT, R38.reuse, R189, PT ;  /* 0x000000bd2600720c */ /* 0x040fe40003f46270 */
[----:B------:R-:W-:-:S02]  /*e790*/  ISETP.GE.AND P5, PT, R38, R188, PT ;  /* 0x000000bc2600720c */ /* 0x000fc40003fa6270 */
[----:B------:R-:W-:Y:S02]  /*e7a0*/  P2R R38, PR, RZ, 0x2 ;  /* 0x00000002ff267803 */ /* 0x000fe40000000000 */
[----:B------:R-:W-:Y:S02]  /*e7b0*/  ISETP.GE.AND P0, PT, R2, R190, PT ;  /* 0x000000be0200720c */ /* 0x000fe40003f06270 */
[----:B------:R-:W-:Y:S02]  /*e7c0*/  FSEL R175, R44, -INF , !P4 ;  /* 0xff8000002caf7808 */ /* 0x000fe40006000000 */
[C---:B------:R-:W-:Y:S02]  /*e7d0*/  ISETP.GE.AND P1, PT, R2.reuse, R189, PT ;  /* 0x000000bd0200720c */ /* 0x040fe40003f26270 */
[----:B------:R-:W-:Y:S01]  /*e7e0*/  ISETP.GE.AND P4, PT, R2, R188, PT ;  /* 0x000000bc0200720c */ /* 0x000fe20003f86270 */
[----:B------:R-:W-:Y:S01]  /*e7f0*/  VIADD R2, R4, 0x51 ;  /* 0x0000005104027836 */ /* 0x000fe20000000000 */
[----:B------:R-:W-:-:S02]  /*e800*/  FSEL R45, R45, -INF , P3 ;  /* 0xff8000002d2d7808 */ /* 0x000fc40001800000 */
[----:B------:R-:W-:Y:S02]  /*e810*/  FSEL R122, R122, -INF , P2 ;  /* 0xff8000007a7a7808 */ /* 0x000fe40001000000 */
[----:B------:R-:W-:Y:S02]  /*e820*/  ISETP.NE.AND P2, PT, R38, RZ, PT ;  /* 0x000000ff2600720c */ /* 0x000fe40003f45270 */
[----:B------:R-:W-:Y:S02]  /*e830*/  ISETP.GE.AND P3, PT, R14, R190, PT ;  /* 0x000000be0e00720c */ /* 0x000fe40003f66270 */
[----:B------:R-:W-:Y:S02]  /*e840*/  FSEL R0, R0, -INF , P0 ;  /* 0xff80000000007808 */ /* 0x000fe40000000000 */
[----:B------:R-:W-:Y:S02]  /*e850*/  FSEL R46, R46, -INF , P1 ;  /* 0xff8000002e2e7808 */ /* 0x000fe40000800000 */
[----:B------:R-:W-:-:S02]  /*e860*/  ISETP.GE.AND P1, PT, R2, R185, PT ;  /* 0x000000b90200720c */ /* 0x000fc40003f26270 */
[----:B------:R-:W-:Y:S02]  /*e870*/  FSEL R191, R0, -INF , !P2 ;  /* 0xff80000000bf7808 */ /* 0x000fe40005000000 */
[----:B------:R-:W-:Y:S02]  /*e880*/  FSEL R155, R46, -INF , !P4 ;  /* 0xff8000002e9b7808 */ /* 0x000fe40006000000 */
[----:B------:R-:W-:Y:S02]  /*e890*/  FSEL R24, R24, -INF , P3 ;  /* 0xff80000018187808 */ /* 0x000fe40001800000 */
[C---:B------:R-:W-:Y:S02]  /*e8a0*/  ISETP.GE.AND P2, PT, R2.reuse, R190, PT ;  /* 0x000000be0200720c */ /* 0x040fe40003f46270 */
[CC--:B------:R-:W-:Y:S02]  /*e8b0*/  ISETP.GE.AND P4, PT, R2.reuse, R189.reuse, PT ;  /* 0x000000bd0200720c */ /* 0x0c0fe40003f86270 */
[----:B------:R-:W-:Y:S01]  /*e8c0*/  ISETP.GE.AND P3, PT, R2, R188, PT ;  /* 0x000000bc0200720c */ /* 0x000fe20003f66270 */
[----:B------:R-:W-:Y:S01]  /*e8d0*/  VIADD R2, R4, 0x58 ;  /* 0x0000005804027836 */ /* 0x000fe20000000000 */
[----:B------:R-:W-:-:S02]  /*e8e0*/  ISETP.GE.AND P0, PT, R14, R189, PT ;  /* 0x000000bd0e00720c */ /* 0x000fc40003f06270 */
[----:B------:R-:W-:Y:S02]  /*e8f0*/  LOP3.LUT R184, R184, 0xfffffffd, RZ, 0xc0, !PT ;  /* 0xfffffffdb8b87812 */ /* 0x000fe400078ec0ff */
[----:B------:R-:W-:Y:S02]  /*e900*/  FSEL R26, R26, -INF , P0 ;  /* 0xff8000001a1a7808 */ /* 0x000fe40000000000 */
[----:B------:R-:W-:Y:S01]  /*e910*/  ISETP.GE.AND P0, PT, R2, R185, PT ;  /* 0x000000b90200720c */ /* 0x000fe20003f06270 */
[----:B------:R-:W-:Y:S01]  /*e920*/  VIADD R0, R4, 0x59 ;  /* 0x0000005904007836 */ /* 0x000fe20000000000 */
[----:B------:R-:W-:Y:S02]  /*e930*/  @P1 LOP3.LUT R184, R184, 0x2, RZ, 0xfc, !PT ;  /* 0x00000002b8b81812 */ /* 0x000fe400078efcff */
[----:B------:R-:W-:Y:S02]  /*e940*/  FSEL R27, R27, -INF , P4 ;  /* 0xff8000001b1b7808 */ /* 0x000fe40002000000 */
[----:B------:R-:W-:-:S02]  /*e950*/  LOP3.LUT R184, R184, 0xfffffffe, RZ, 0xc0, !PT ;  /* 0xfffffffeb8b87812 */ /* 0x000fc400078ec0ff */
[----:B------:R-:W-:Y:S02]  /*e960*/  ISETP.GE.AND P4, PT, R0, R185, PT ;  /* 0x000000b90000720c */ /* 0x000fe40003f86270 */
[----:B------:R-:W-:Y:S02]  /*e970*/  FSEL R147, R122, -INF , !P5 ;  /* 0xff8000007a937808 */ /* 0x000fe40006800000 */
[----:B------:R-:W-:Y:S02]  /*e980*/  ISETP.GE.AND P5, PT, R14, R188, PT ;  /* 0x000000bc0e00720c */ /* 0x000fe40003fa6270 */
[----:B------:R-:W-:Y:S02]  /*e990*/  ISETP.GE.AND P1, PT, R2, R190, PT ;  /* 0x000000be0200720c */ /* 0x000fe40003f26270 */
[----:B------:R-:W-:Y:S02]  /*e9a0*/  @P0 LOP3.LUT R184, R184, 0x1, RZ, 0xfc, !PT ;  /* 0x00000001b8b80812 */ /* 0x000fe400078efcff */
[----:B------:R-:W-:-:S02]  /*e9b0*/  FSEL R47, R47, -INF , P2 ;  /* 0xff8000002f2f7808 */ /* 0x000fc40001000000 */
[----:B------:R-:W-:Y:S02]  /*e9c0*/  FSEL R137, R26, -INF , !P5 ;  /* 0xff8000001a897808 */ /* 0x000fe40006800000 */
[----:B------:R-:W-:Y:S02]  /*e9d0*/  FSEL R72, R72, -INF , P1 ;  /* 0xff80000048487808 */ /* 0x000fe40000800000 */
[C---:B------:R-:W-:Y:S02]  /*e9e0*/  LOP3.LUT P2, RZ, R184.reuse, 0x1, RZ, 0xc0, !PT ;  /* 0x00000001b8ff7812 */ /* 0x040fe4000784c0ff */
[----:B------:R-:W-:Y:S02]  /*e9f0*/  LOP3.LUT P5, RZ, R184, 0x2, RZ, 0xc0, !PT ;  /* 0x00000002b8ff7812 */ /* 0x000fe400078ac0ff */
[----:B------:R-:W-:Y:S02]  /*ea00*/  ISETP.GE.AND P1, PT, R0, R188, PT ;  /* 0x000000bc0000720c */ /* 0x000fe40003f26270 */
[----:B------:R-:W-:-:S04]  /*ea10*/  LOP3.LUT R184, R184, 0xfffffffd, RZ, 0xc0, !PT ;  /* 0xfffffffdb8b87812 */ /* 0x000fc800078ec0ff */
[----:B------:R-:W-:Y:S02]  /*ea20*/  @P4 LOP3.LUT R184, R184, 0x2, RZ, 0xfc, !PT ;  /* 0x00000002b8b84812 */ /* 0x000fe400078efcff */
[----:B------:R-:W-:Y:S02]  /*ea30*/  FSEL R141, R47, -INF , !P5 ;  /* 0xff8000002f8d7808 */ /* 0x000fe40006800000 */
[----:B------:R-:W-:Y:S02]  /*ea40*/  LOP3.LUT R184, R184, 0xfffffffb, RZ, 0xc0, !PT ;  /* 0xfffffffbb8b87812 */ /* 0x000fe400078ec0ff */
[C---:B------:R-:W-:Y:S02]  /*ea50*/  ISETP.GE.AND P5, PT, R0.reuse, R190, PT ;  /* 0x000000be0000720c */ /* 0x040fe40003fa6270 */
[----:B------:R-:W-:Y:S01]  /*ea60*/  ISETP.GE.AND P4, PT, R0, R189, PT ;  /* 0x000000bd0000720c */ /* 0x000fe20003f86270 */
[----:B------:R-:W-:Y:S01]  /*ea70*/  VIADD R0, R4, 0x60 ;  /* 0x0000006004007836 */ /* 0x000fe20000000000 */
[----:B------:R-:W-:-:S02]  /*ea80*/  @P1 LOP3.LUT R184, R184, 0x4, RZ, 0xfc, !PT ;  /* 0x00000004b8b81812 */ /* 0x000fc400078efcff */
[----:B------:R-:W-:Y:S02]  /*ea90*/  FSEL R149, R45, -INF , !P6 ;  /* 0xff8000002d957808 */ /* 0x000fe40007000000 */
[----:B------:R-:W-:Y:S02]  /*eaa0*/  ISETP.GE.AND P1, PT, R4, R190, PT ;  /* 0x000000be0400720c */ /* 0x000fe40003f26270 */
[----:B------:R-:W-:Y:S02]  /*eab0*/  ISETP.GE.AND P6, PT, R14, R185, PT ;  /* 0x000000b90e00720c */ /* 0x000fe40003fc6270 */
[----:B------:R-:W-:Y:S02]  /*eac0*/  ISETP.GE.AND P0, PT, R2, R189, PT ;  /* 0x000000bd0200720c */ /* 0x000fe40003f06270 */
[----:B------:R-:W-:Y:S02]  /*ead0*/  FSEL R40, R40, -INF , P4 ;  /* 0xff80000028287808 */ /* 0x000fe40002000000 */
[----:B------:R-:W-:-:S02]  /*eae0*/  FSEL R139, R72, -INF , !P2 ;  /* 0xff800000488b7808 */ /* 0x000fc40005000000 */
[----:B------:R-:W-:Y:S02]  /*eaf0*/  ISETP.GE.AND P4, PT, R0, R189, PT ;  /* 0x000000bd0000720c */ /* 0x000fe40003f86270 */
[----:B------:R-:W-:Y:S02]  /*eb00*/  ISETP.GE.AND P2, PT, R4, R185, PT ;  /* 0x000000b90400720c */ /* 0x000fe40003f46270 */
[----:B------:R-:W-:Y:S02]  /*eb10*/  FSEL R67, R67, -INF , P1 ;  /* 0xff80000043437808 */ /* 0x000fe40000800000 */
[----:B------:R-:W-:Y:S02]  /*eb20*/  FSEL R143, R24, -INF , !P6 ;  /* 0xff800000188f7808 */ /* 0x000fe40007000000 */
[----:B------:R-:W-:Y:S02]  /*eb30*/  ISETP.GE.AND P6, PT, R2, R188, PT ;  /* 0x000000bc0200720c */ /* 0x000fe40003fc6270 */
[----:B------:R-:W-:-:S02]  /*eb40*/  FSEL R135, R27, -INF , !P3 ;  /* 0xff8000001b877808 */ /* 0x000fc40005800000 */
[----:B------:R-:W-:Y:S02]  /*eb50*/  FSEL R33, R33, -INF , P0 ;  /* 0xff80000021217808 */ /* 0x000fe40000000000 */
[C---:B------:R-:W-:Y:S02]  /*eb60*/  ISETP.GE.AND P0, PT, R0.reuse, R190, PT ;  /* 0x000000be0000720c */ /* 0x040fe40003f06270 */
[C---:B------:R-:W-:Y:S02]  /*eb70*/  ISETP.GE.AND P3, PT, R0.reuse, R185, PT ;  /* 0x000000b90000720c */ /* 0x040fe40003f66270 */
[----:B------:R-:W-:Y:S02]  /*eb80*/  ISETP.GE.AND P1, PT, R0, R188, PT ;  /* 0x000000bc0000720c */ /* 0x000fe40003f26270 */
[----:B------:R-:W-:Y:S02]  /*eb90*/  FSEL R0, R67, -INF , !P2 ;  /* 0xff80000043007808 */ /* 0x000fe40005000000 */
[----:B------:R-:W-:-:S02]  /*eba0*/  FSEL R133, R33, -INF , !P6 ;  /* 0xff80000021857808 */ /* 0x000fc40007000000 */
[----:B------:R-:W-:Y:S02]  /*ebb0*/  LOP3.LUT P6, RZ, R184, 0x2, RZ, 0xc0, !PT ;  /* 0x00000002b8ff7812 */ /* 0x000fe400078cc0ff */
[----:B------:R-:W-:Y:S02]  /*ebc0*/  FSEL R32, R32, -INF , P5 ;  /* 0xff80000020207808 */ /* 0x000fe40002800000 */
[----:B------:R-:W-:Y:S02]  /*ebd0*/  LOP3.LUT R184, R184, 0xfffffffe, RZ, 0xc0, !PT ;  /* 0xfffffffeb8b87812 */ /* 0x000fe400078ec0ff */
[----:B------:R-:W-:Y:S02]  /*ebe0*/  FMNMX3.FTZ R2, R0, R29, R43, !PT ;  /* 0x0000001d00027276 */ /* 0x000fe4000781002b */
[----:B------:R-:W-:Y:S01]  /*ebf0*/  FSEL R145, R32, -INF , !P6 ;  /* 0xff80000020917808 */ /* 0x000fe20007000000 */
[----:B------:R-:W-:Y:S01]  /*ec00*/  VIADD R32, R4, 0x61 ;  /* 0x0000006104207836 */ /* 0x000fe20000000000 */
[----:B------:R-:W-:-:S02]  /*ec10*/  FSEL R113, R34, -INF , P0 ;  /* 0xff80000022717808 */ /* 0x000fc40000000000 */
[----:B------:R-:W-:Y:S02]  /*ec20*/  @P4 LOP3.LUT R184, R184, 0x1, RZ, 0xfc, !PT ;  /* 0x00000001b8b84812 */ /* 0x000fe400078efcff */
[----:B------:R-:W-:Y:S01]  /*ec30*/  FMNMX3.FTZ R34, R2, R69, R73, !PT ;  /* 0x0000004502227276 */ /* 0x000fe20007810049 */
[----:B------:R-:W-:Y:S01]  /*ec40*/  VIADD R27, R4, 0x68 ;  /* 0x00000068041b7836 */ /* 0x000fe20000000000 */
[----:B------:R-:W-:Y:S02]  /*ec50*/  LOP3.LUT R184, R184, 0xfffffffd, RZ, 0xc0, !PT ;  /* 0xfffffffdb8b87812 */ /* 0x000fe400078ec0ff */
[----:B------:R-:W-:Y:S02]  /*ec60*/  FMNMX3.FTZ R34, R34, R71, R77, !PT ;  /* 0x0000004722227276 */ /* 0x000fe4000781004d */
[----:B------:R-:W-:Y:S02]  /*ec70*/  ISETP.GE.AND P0, PT, R32, R190, PT ;  /* 0x000000be2000720c */ /* 0x000fe40003f06270 */
[----:B------:R-:W-:-:S02]  /*ec80*/  @P1 LOP3.LUT R184, R184, 0x2, RZ, 0xfc, !PT ;  /* 0x00000002b8b81812 */ /* 0x000fc400078efcff */
[----:B------:R-:W-:Y:S02]  /*ec90*/  FMNMX3.FTZ R34, R34, R75, R211, !PT ;  /* 0x0000004b22227276 */ /* 0x000fe400078100d3 */
[----:B------:R-:W-:Y:S02]  /*eca0*/  ISETP.GE.AND P1, PT, R32, R185, PT ;  /* 0x000000b92000720c */ /* 0x000fe40003f26270 */
[----:B------:R-:W-:Y:S02]  /*ecb0*/  FSEL R52, R52, -INF , P0 ;  /* 0xff80000034347808 */ /* 0x000fe40000000000 */
[----:B------:R-:W-:Y:S01]  /*ecc0*/  ISETP.GE.AND P0, PT, R27, R190, PT ;  /* 0x000000be1b00720c */ /* 0x000fe20003f06270 */
[----:B------:R-:W-:Y:S01]  /*ecd0*/  VIADD R26, R4, 0x69 ;  /* 0x00000069041a7836 */ /* 0x000fe20000000000 */
[----:B------:R-:W-:Y:S02]  /*ece0*/  FMNMX3.FTZ R34, R34, R213, R215, !PT ;  /* 0x000000d522227276 */ /* 0x000fe400078100d7 */
[----:B------:R-:W-:-:S02]  /*ecf0*/  FSEL R111, R52, -INF , !P1 ;  /* 0xff800000346f7808 */ /* 0x000fc40004800000 */
[----:B------:R-:W-:Y:S02]  /*ed00*/  ISETP.GE.AND P1, PT, R27, R185, PT ;  /* 0x000000b91b00720c */ /* 0x000fe40003f26270 */
[----:B------:R-:W-:Y:S02]  /*ed10*/  FSEL R16, R16, -INF , P0 ;  /* 0xff80000010107808 */ /* 0x000fe40000000000 */
[----:B------:R-:W-:Y:S02]  /*ed20*/  FMNMX3.FTZ R34, R34, R217, R121, !PT ;  /* 0x000000d922227276 */ /* 0x000fe40007810079 */
[----:B------:R-:W-:Y:S01]  /*ed30*/  ISETP.GE.AND P0, PT, R26, R190, PT ;  /* 0x000000be1a00720c */ /* 0x000fe20003f06270 */
[----:B------:R-:W-:Y:S01]  /*ed40*/  VIADD R24, R4, 0x70 ;  /* 0x0000007004187836 */ /* 0x000fe20000000000 */
[----:B------:R-:W-:Y:S01]  /*ed50*/  FSEL R109, R16, -INF , !P1 ;  /* 0xff800000106d7808 */ /* 0x000fe20004800000 */
[C---:B------:R-:W-:Y:S01]  /*ed60*/  VIADD R14, R4.reuse, 0x71 ;  /* 0x00000071040e7836 */ /* 0x040fe20000000000 */
[C---:B------:R-:W-:Y:S01]  /*ed70*/  ISETP.GE.AND P4, PT, R4.reuse, R189, PT ;  /* 0x000000bd0400720c */ /* 0x040fe20003f86270 */
[C---:B------:R-:W-:Y:S01]  /*ed80*/  VIADD R2, R4.reuse, 0x78 ;  /* 0x0000007804027836 */ /* 0x040fe20000000000 */
[C---:B------:R-:W-:Y:S01]  /*ed90*/  ISETP.GE.AND P6, PT, R4.reuse, R188, PT ;  /* 0x000000bc0400720c */ /* 0x040fe20003fc6270 */
[----:B------:R-:W-:Y:S01]  /*eda0*/  VIADD R16, R4, 0x79 ;  /* 0x0000007904107836 */ /* 0x000fe20000000000 */
[----:B------:R-:W-:-:S02]  /*edb0*/  FMNMX3.FTZ R4, R34, R203, R201, !PT ;  /* 0x000000cb22047276 */ /* 0x000fc400078100c9 */
[----:B------:R-:W-:Y:S02]  /*edc0*/  ISETP.GE.AND P1, PT, R26, R185, PT ;  /* 0x000000b91a00720c */ /* 0x000fe40003f26270 */
[----:B------:R-:W-:Y:S02]  /*edd0*/  FSEL R37, R37, -INF , P0 ;  /* 0xff80000025257808 */ /* 0x000fe40000000000 */
[----:B------:R-:W-:Y:S02]  /*ede0*/  FMNMX3.FTZ R4, R4, R199, R153, !PT ;  /* 0x000000c704047276 */ /* 0x000fe40007810099 */
[-C--:B------:R-:W-:Y:S02]  /*edf0*/  ISETP.GE.AND P0, PT, R24, R190.reuse, PT ;  /* 0x000000be1800720c */ /* 0x080fe40003f06270 */
[----:B------:R-:W-:Y:S02]  /*ee00*/  FSEL R107, R37, -INF , !P1 ;  /* 0xff800000256b7808 */ /* 0x000fe40004800000 */
[----:B------:R-:W-:-:S02]  /*ee10*/  ISETP.GE.AND P1, PT, R14, R190, PT ;  /* 0x000000be0e00720c */ /* 0x000fc40003f26270 */
[----:B------:R-:W-:Y:S02]  /*ee20*/  FMNMX3.FTZ R4, R4, R193, R149, !PT ;  /* 0x000000c104047276 */ /* 0x000fe40007810095 */
[----:B------:R-:W-:Y:S02]  /*ee30*/  FSEL R28, R28, -INF , P0 ;  /* 0xff8000001c1c7808 */ /* 0x000fe40000000000 */
[----:B------:R-:W-:Y:S02]  /*ee40*/  ISETP.GE.AND P0, PT, R2, R190, PT ;  /* 0x000000be0200720c */ /* 0x000fe40003f06270 */
[----:B------:R-:W-:Y:S02]  /*ee50*/  FSEL R22, R22, -INF , P1 ;  /* 0xff80000016167808 */ /* 0x000fe40000800000 */
[----:B------:R-:W-:Y:S02]  /*ee60*/  ISETP.GE.AND P1, PT, R24, R185, PT ;  /* 0x000000b91800720c */ /* 0x000fe40003f26270 */
[----:B------:R-:W-:-:S02]  /*ee70*/  FMNMX3.FTZ R4, R4, R191, R143, !PT ;  /* 0x000000bf04047276 */ /* 0x000fc4000781008f */
[----:B------:R-:W-:Y:S02]  /*ee80*/  FSEL R85, R85, -INF , P4 ;  /* 0xff80000055557808 */ /* 0x000fe40002000000 */
[----:B------:R-:W-:Y:S02]  /*ee90*/  FSEL R31, R31, -INF , P0 ;  /* 0xff8000001f1f7808 */ /* 0x000fe40000000000 */
[----:B------:R-:W-:Y:S02]  /*eea0*/  FSEL R53, R28, -INF , !P1 ;  /* 0xff8000001c357808 */ /* 0x000fe40004800000 */
[----:B------:R-:W-:Y:S02]  /*eeb0*/  ISETP.GE.AND P0, PT, R14, R185, PT ;  /* 0x000000b90e00720c */ /* 0x000fe40003f06270 */
[----:B------:R-:W-:Y:S02]  /*eec0*/  FSEL R113, R113, -INF , !P3 ;  /* 0xff80000071717808 */ /* 0x000fe40005800000 */
[----:B------:R-:W-:-:S02]  /*eed0*/  FMNMX3.FTZ R28, R4, R141, R139, !PT ;  /* 0x0000008d041c7276 */ /* 0x000fc4000781008b */
[----:B------:R-:W-:Y:S02]  /*eee0*/  FSEL R4, R85, -INF , !P6 ;  /* 0xff80000055047808 */ /* 0x000fe40007000000 */
[----:B------:R-:W-:Y:S02]  /*eef0*/  FSEL R51, R22, -INF , !P0 ;  /* 0xff80000016337808 */ /* 0x000fe40004000000 */
[----:B------:R-:W-:Y:S02]  /*ef00*/  FMNMX3.FTZ R22, R28, R145, R113, !PT ;  /* 0x000000911c167276 */ /* 0x000fe40007810071 */
[----:B------:R-:W-:-:S04]  /*ef10*/  FMNMX3.FTZ R28, R4, R55, R15, !PT ;  /* 0x00000037041c7276 */ /* 0x000fc8000781000f */
[----:B------:R-:W-:-:S04]  /*ef20*/  FMNMX3.FTZ R28, R28, R23, R21, !PT ;  /* 0x000000171c1c7276 */ /* 0x000fc80007810015 */
[----:B------:R-:W-:Y:S02]  /*ef30*/  FMNMX3.FTZ R28, R28, R19, R13, !PT ;  /* 0x000000131c1c7276 */ /* 0x000fe4000781000d */
[----:B------:R-:W-:Y:S02]  /*ef40*/  ISETP.GE.AND P2, PT, R2, R185, PT ;  /* 0x000000b90200720c */ /* 0x000fe40003f46270 */
[----:B------:R-:W-:Y:S02]  /*ef50*/  FMNMX3.FTZ R28, R28, R7, R209, !PT ;  /* 0x000000071c1c7276 */ /* 0x000fe400078100d1 */
[----:B------:R-:W-:Y:S02]  /*ef60*/  ISETP.GE.AND P0, PT, R16, R190, PT ;  /* 0x000000be1000720c */ /* 0x000fe40003f06270 */
[----:B------:R-:W-:Y:S02]  /*ef70*/  FMNMX3.FTZ R22, R22, R111, R109, !PT ;  /* 0x0000006f16167276 */ /* 0x000fe4000781006d */
[----:B------:R-:W-:-:S02]  /*ef80*/  FMNMX3.FTZ R28, R28, R205, R207, !PT ;  /* 0x000000cd1c1c7276 */ /* 0x000fc400078100cf */
[----:B------:R-:W-:Y:S02]  /*ef90*/  ISETP.GE.AND P1, PT, R16, R185, PT ;  /* 0x000000b91000720c */ /* 0x000fe40003f26270 */
[----:B------:R-:W-:Y:S02]  /*efa0*/  FSEL R30, R30, -INF , P0 ;  /* 0xff8000001e1e7808 */ /* 0x000fe40000000000 */
[----:B------:R-:W-:Y:S02]  /*efb0*/  FSEL R47, R31, -INF , !P2 ;  /* 0xff8000001f2f7808 */ /* 0x000fe40005000000 */
[----:B------:R-:W-:Y:S02]  /*efc0*/  FMNMX3.FTZ R22, R22, R107, R53, !PT ;  /* 0x0000006b16167276 */ /* 0x000fe40007810035 */
[----:B------:R-:W-:Y:S02]  /*efd0*/  FMNMX3.FTZ R28, R28, R129, R123, !PT ;  /* 0x000000811c1c7276 */ /* 0x000fe4000781007b */
[----:B------:R-:W-:-:S02]  /*efe0*/  LOP3.LUT P6, RZ, R184, 0x1, RZ, 0xc0, !PT ;  /* 0x00000001b8ff7812 */ /* 0x000fc400078cc0ff */
[----:B------:R-:W-:Y:S02]  /*eff0*/  FSEL R45, R30, -INF , !P1 ;  /* 0xff8000001e2d7808 */ /* 0x000fe40004800000 */
[----:B------:R-:W-:Y:S02]  /*f000*/  FMNMX3.FTZ R22, R22, R51, R47, !PT ;  /* 0x0000003316167276 */ /* 0x000fe4000781002f */
[----:B------:R-:W-:Y:S02]  /*f010*/  FMNMX3.FTZ R28, R28, R197, R119, !PT ;  /* 0x000000c51c1c7276 */ /* 0x000fe40007810077 */
[----:B------:R-:W-:Y:S02]  /*f020*/  FMNMX.FTZ R22, R45, R22, !PT ;  /* 0x000000162d167209 */ /* 0x000fe40007810000 */
[----:B------:R-:W-:Y:S02]  /*f030*/  FSEL R41, R41, -INF , P6 ;  /* 0xff80000029297808 */ /* 0x000fe40003000000 */
[----:B------:R-:W-:-:S02]  /*f040*/  ISETP.GE.AND P6, PT, R26, R188, PT ;  /* 0x000000bc1a00720c */ /* 0x000fc40003fc6270 */
[----:B------:R-:W-:Y:S02]  /*f050*/  FMNMX3.FTZ R28, R28, R195, R151, !PT ;  /* 0x000000c31c1c7276 */ /* 0x000fe40007810097 */
[----:B------:R-:W-:Y:S02]  /*f060*/  LOP3.LUT P3, RZ, R184, 0x4, RZ, 0xc0, !PT ;  /* 0x00000004b8ff7812 */ /* 0x000fe4000786c0ff */
[C---:B------:R-:W-:Y:S02]  /*f070*/  ISETP.GE.AND P0, PT, R27.reuse, R189, PT ;  /* 0x000000bd1b00720c */ /* 0x040fe40003f06270 */
[----:B------:R-:W-:Y:S02]  /*f080*/  ISETP.GE.AND P1, PT, R27, R188, PT ;  /* 0x000000bc1b00720c */ /* 0x000fe40003f26270 */
[----:B------:R-:W1:Y:S01]  /*f090*/  SHFL.BFLY PT, R27, R22, 0x2, 0x1f ;  /* 0x0c401f00161b7f89 */ /* 0x000e6200000e0000 */
[----:B------:R-:W-:Y:S02]  /*f0a0*/  FMNMX3.FTZ R28, R28, R175, R147, !PT ;  /* 0x000000af1c1c7276 */ /* 0x000fe40007810093 */
[----:B------:R-:W-:-:S02]  /*f0b0*/  FSEL R131, R40, -INF , !P3 ;  /* 0xff80000028837808 */ /* 0x000fc40005800000 */
[----:B------:R-:W-:Y:S02]  /*f0c0*/  LOP3.LUT P4, RZ, R184, 0x2, RZ, 0xc0, !PT ;  /* 0x00000002b8ff7812 */ /* 0x000fe4000788c0ff */
[-C--:B------:R-:W-:Y:S02]  /*f0d0*/  ISETP.GE.AND P3, PT, R26, R189.reuse, PT ;  /* 0x000000bd1a00720c */ /* 0x080fe40003f66270 */
[----:B------:R-:W-:Y:S02]  /*f0e0*/  FSEL R36, R36, -INF , P0 ;  /* 0xff80000024247808 */ /* 0x000fe40000000000 */
[----:B------:R-:W-:Y:S02]  /*f0f0*/  ISETP.GE.AND P5, PT, R32, R189, PT ;  /* 0x000000bd2000720c */ /* 0x000fe40003fa6270 */
[----:B------:R-:W-:Y:S02]  /*f100*/  LOP3.LUT R184, R184, 0xfffffffe, RZ, 0xc0, !PT ;  /* 0xfffffffeb8b87812 */ /* 0x000fe400078ec0ff */
[----:B------:R-:W-:-:S02]  /*f110*/  FMNMX3.FTZ R28, R28, R155, R137, !PT ;  /* 0x0000009b1c1c7276 */ /* 0x000fc40007810089 */
[----:B------:R-:W-:Y:S02]  /*f120*/  FSEL R105, R41, -INF , !P4 ;  /* 0xff80000029697808 */ /* 0x000fe40006000000 */
[----:B------:R-:W-:Y:S02]  /*f130*/  FSEL R67, R36, -INF , !P1 ;  /* 0xff80000024437808 */ /* 0x000fe40004800000 */
[----:B------:R-:W-:Y:S02]  /*f140*/  FSEL R17, R17, -INF , P3 ;  /* 0xff80000011117808 */ /* 0x000fe40001800000 */
[----:B------:R-:W-:Y:S02]  /*f150*/  ISETP.GE.AND P2, PT, R32, R188, PT ;  /* 0x000000bc2000720c */ /* 0x000fe40003f46270 */
[----:B------:R-:W-:Y:S02]  /*f160*/  ISETP.GE.AND P4, PT, R24, R189, PT ;  /* 0x000000bd1800720c */ /* 0x000fe40003f86270 */
[----:B------:R-:W-:-:S02]  /*f170*/  FSEL R35, R35, -INF , P5 ;  /* 0xff80000023237808 */ /* 0x000fc40002800000 */
[C---:B------:R-:W-:Y:S02]  /*f180*/  ISETP.GE.AND P1, PT, R2.reuse, R189, PT ;  /* 0x000000bd0200720c */ /* 0x040fe40003f26270 */
[----:B------:R-:W-:Y:S02]  /*f190*/  ISETP.GE.AND P3, PT, R2, R188, PT ;  /* 0x000000bc0200720c */ /* 0x000fe40003f66270 */
[----:B------:R-:W-:Y:S02]  /*f1a0*/  @P6 LOP3.LUT R184, R184, 0x1, RZ, 0xfc, !PT ;  /* 0x00000001b8b86812 */ /* 0x000fe400078efcff */
[----:B------:R-:W-:Y:S02]  /*f1b0*/  FMNMX3.FTZ R2, R28, R135, R133, !PT ;  /* 0x000000871c027276 */ /* 0x000fe40007810085 */
[----:B------:R-:W-:Y:S02]  /*f1c0*/  FSEL R103, R35, -INF , !P2 ;  /* 0xff80000023677808 */ /* 0x000fe40005000000 */
[----:B------:R-:W-:-:S02]  /*f1d0*/  FSEL R18, R18, -INF , P4 ;  /* 0xff80000012127808 */ /* 0x000fc40002000000 */
[-C--:B------:R-:W-:Y:S02]  /*f1e0*/  ISETP.GE.AND P6, PT, R24, R188.reuse, PT ;  /* 0x000000bc1800720c */ /* 0x080fe40003fc6270 */
[----:B------:R-:W-:Y:S02]  /*f1f0*/  ISETP.GE.AND P2, PT, R14, R189, PT ;  /* 0x000000bd0e00720c */ /* 0x000fe40003f46270 */
[----:B------:R-:W-:Y:S02]  /*f200*/  LOP3.LUT P4, RZ, R184, 0x1, RZ, 0xc0, !PT ;  /* 0x00000001b8ff7812 */ /* 0x000fe4000788c0ff */
[----:B------:R-:W-:Y:S02]  /*f210*/  FMNMX3.FTZ R2, R2, R131, R105, !PT ;  /* 0x0000008302027276 */ /* 0x000fe40007810069 */
[----:B------:R-:W-:Y:S02]  /*f220*/  ISETP.GE.AND P5, PT, R14, R188, PT ;  /* 0x000000bc0e00720c */ /* 0x000fe40003fa6270 */
[----:B------:R-:W-:-:S02]  /*f230*/  ISETP.GE.AND P0, PT, R16, R189, PT ;  /* 0x000000bd1000720c */ /* 0x000fc40003f06270 */
[----:B------:R-:W-:Y:S02]  /*f240*/  FSEL R20, R20, -INF , P2 ;  /* 0xff80000014147808 */ /* 0x000fe40001000000 */
[----:B------:R-:W-:Y:S02]  /*f250*/  FSEL R12, R12, -INF , P1 ;  /* 0xff8000000c0c7808 */ /* 0x000fe40000800000 */
[----:B------:R-:W-:Y:S02]  /*f260*/  FSEL R59, R17, -INF , !P4 ;  /* 0xff800000113b7808 */ /* 0x000fe40006000000 */
[----:B------:R-:W-:Y:S02]  /*f270*/  FSEL R39, R18, -INF , !P6 ;  /* 0xff80000012277808 */ /* 0x000fe40007000000 */
[----:B------:R-:W-:Y:S02]  /*f280*/  FMNMX3.FTZ R2, R2, R103, R67, !PT ;  /* 0x0000006702027276 */ /* 0x000fe40007810043 */
[----:B------:R-:W-:-:S02]  /*f290*/  ISETP.GE.AND P2, PT, R16, R188, PT ;  /* 0x000000bc1000720c */ /* 0x000fc40003f46270 */
[----:B------:R-:W-:Y:S02]  /*f2a0*/  FSEL R6, R6, -INF , P0 ;  /* 0xff80000006067808 */ /* 0x000fe40000000000 */
[----:B------:R-:W-:Y:S02]  /*f2b0*/  FSEL R37, R20, -INF , !P5 ;  /* 0xff80000014257808 */ /* 0x000fe40006800000 */
[----:B------:R-:W-:Y:S02]  /*f2c0*/  FSEL R31, R12, -INF , !P3 ;  /* 0xff8000000c1f7808 */ /* 0x000fe40005800000 */
[----:B------:R-:W-:Y:S02]  /*f2d0*/  FMNMX3.FTZ R2, R2, R59, R39, !PT ;  /* 0x0000003b02027276 */ /* 0x000fe40007810027 */
[----:B-1----:R-:W-:Y:S02]  /*f2e0*/  FMNMX.FTZ R22, R22, R27, !PT ;  /* 0x0000001b16167209 */ /* 0x002fe40007810000 */
[----:B------:R-:W-:-:S02]  /*f2f0*/  FSEL R27, R6, -INF , !P2 ;  /* 0xff800000061b7808 */ /* 0x000fc40005000000 */
[----:B------:R-:W-:-:S04]  /*f300*/  FMNMX3.FTZ R2, R2, R37, R31, !PT ;  /* 0x0000002502027276 */ /* 0x000fc8000781001f */
[----:B------:R-:W-:Y:S01]  /*f310*/  FMNMX.FTZ R33, R27, R2, !PT ;  /* 0x000000021b217209 */ /* 0x000fe20007810000 */
[----:B------:R-:W1:Y:S04]  /*f320*/  SHFL.BFLY PT, R17, R22, 0x1, 0x1f ;  /* 0x0c201f0016117f89 */ /* 0x000e6800000e0000 */
[----:B------:R-:W3:Y:S01]  /*f330*/  SHFL.BFLY PT, R6, R33, 0x2, 0x1f ;  /* 0x0c401f0021067f89 */ /* 0x000ee200000e0000 */
[----:B------:R-:W-:Y:S01]  /*f340*/  IMAD.IADD R162, R65, 0x1, R62 ;  /* 0x0000000141a27824 */ /* 0x000fe200078e023e */
[----:B-1----:R-:W-:Y:S02]  /*f350*/  FMNMX.FTZ R2, R22, R17, !PT ;  /* 0x0000001116027209 */ /* 0x002fe40007810000 */
[----:B---3--:R-:W-:-:S05]  /*f360*/  FMNMX.FTZ R6, R33, R6, !PT ;  /* 0x0000000621067209 */ /* 0x008fca0007810000 */
[----:B------:R-:W1:Y:S01]  /*f370*/  SHFL.BFLY PT, R17, R6, 0x1, 0x1f ;  /* 0x0c201f0006117f89 */ /* 0x000e6200000e0000 */
[----:B--2---:R-:W-:Y:S01]  /*f380*/  FMUL.FTZ R40, R25, R2 ;  /* 0x0000000219287220 */ /* 0x004fe20000410000 */
[----:B------:R-:W-:Y:S02]  /*f390*/  FSETP.NEU.FTZ.AND P0, PT, R2, -INF , PT ;  /* 0xff8000000200780b */ /* 0x000fe40003f1d000 */
[----:B------:R-:W-:Y:S02]  /*f3a0*/  LEA R162, R162, UR6, 0x1 ;  /* 0x00000006a2a27c11 */ /* 0x000fe4000f8e08ff */
[----:B------:R-:W-:-:S03]  /*f3b0*/  FSEL R40, R40, RZ, P0 ;  /* 0x000000ff28287208 */ /* 0x000fc60000000000 */
[----:B------:R-:W-:Y:S01]  /*f3c0*/  IMAD.IADD R157, R5, 0x1, R162 ;  /* 0x00000001059d7824 */ /* 0x000fe200078e02a2 */
[----:B------:R-:W-:Y:S01]  /*f3d0*/  LDSM.16.MT88.4 R92, [R162+0x6000] ;  /* 0x00600000a25c783b */ /* 0x000fe20000004200 */
[-CC-:B------:R-:W-:Y:S01]  /*f3e0*/  FFMA.FTZ R125, R0, R25.reuse, -R40.reuse ;  /* 0x00000019007d7223 */ /* 0x180fe20000010828 */
[-CC-:B------:R-:W-:Y:S01]  /*f3f0*/  FFMA.FTZ R58, R29, R25.reuse, -R40.reuse ;  /* 0x000000191d3a7223 */ /* 0x180fe20000010828 */
[----:B------:R-:W-:Y:S01]  /*f400*/  FFMA.FTZ R29, R77, R25, -R40 ;  /* 0x000000194d1d7223 */ /* 0x000fe20000010828 */
[----:B------:R-:W-:Y:S04]  /*f410*/  LDSM.16.MT88.4 R32, [R162+0x6800] ;  /* 0x00680000a220783b */ /* 0x000fe80000004200 */
[----:B------:R-:W2:Y:S01]  /*f420*/  LDSM.16.MT88.4 R76, [R157+0x6000] ;  /* 0x006000009d4c783b */ /* 0x000ea20000004200 */
[----:B-1----:R-:W-:-:S04]  /*f430*/  FMNMX.FTZ R0, R6, R17, !PT ;  /* 0x0000001106007209 */ /* 0x002fc80007810000 */
[----:B------:R-:W-:Y:S01]  /*f440*/  FSETP.NEU.FTZ.AND P0, PT, R0, -INF , PT ;  /* 0xff8000000000780b */ /* 0x000fe20003f1d000 */
[----:B------:R-:W-:-:S05]  /*f450*/  FMUL.FTZ R24, R25, R0 ;  /* 0x0000000019187220 */ /* 0x000fca0000410000 */
[----:B------:R-:W-:Y:S01]  /*f460*/  FSEL R24, R24, RZ, P0 ;  /* 0x000000ff18187208 */ /* 0x000fe20000000000 */
[-CC-:B------:R-:W-:Y:S01]  /*f470*/  FFMA.FTZ R57, R43, R25.reuse, -R40.reuse ;  /* 0x000000192b397223 */ /* 0x180fe20000010828 */
[----:B------:R-:W-:-:S03]  /*f480*/  FFMA.FTZ R38, R69, R25, -R40 ;  /* 0x0000001945267223 */ /* 0x000fc60000010828 */
[-CC-:B------:R-:W-:Y:S01]  /*f490*/  FFMA.FTZ R65, R55, R25.reuse, -R24.reuse ;  /* 0x0000001937417223 */ /* 0x180fe20000010818 */
[-CC-:B------:R-:W-:Y:S01]  /*f4a0*/  FFMA.FTZ R44, R4, R25.reuse, -R24.reuse ;  /* 0x00000019042c7223 */ /* 0x180fe20000010818 */
[-CC-:B------:R-:W-:Y:S01]  /*f4b0*/  FFMA.FTZ R55, R15, R25.reuse, -R24.reuse ;  /* 0x000000190f377223 */ /* 0x180fe20000010818 */
[-CC-:B------:R-:W-:Y:S01]  /*f4c0*/  FFMA.FTZ R42, R23, R25.reuse, -R24.reuse ;  /* 0x00000019172a7223 */ /* 0x180fe20000010818 */
[----:B------:R-:W-:Y:S01]  /*f4d0*/  MUFU.EX2 R125, R125 ;  /* 0x0000007d007d7308 */ /* 0x000fe20000000800 */
[-C--:B------:R-:W-:Y:S02]  /*f4e0*/  FFMA.FTZ R28, R13, R25.reuse, -R24 ;  /* 0x000000190d1c7223 */ /* 0x080fe40000010818 */
        /* <DEDUP_REMOVED lines=9> */
[-CC-:B------:R-:W-:Y:S01]  /*f580*/  FFMA.FTZ R30, R71, R25.reuse, -R40.reuse ;  /* 0x00000019471e7223 */ /* 0x180fe20000010828 */
[-C--:B------:R-:W-:Y:S01]  /*f590*/  FFMA.FTZ R26, R75, R25.reuse, -R40 ;  /* 0x000000194b1a7223 */ /* 0x080fe20000010828 */
[-CC-:B------:R-:W-:Y:S01]  /*f5a0*/  FFMA.FTZ R41, R21, R25.reuse, -R24.reuse ;  /* 0x0000001915297223 */ /* 0x180fe20000010818 */
[-CC-:B------:R-:W-:Y:S01]  /*f5b0*/  FFMA.FTZ R36, R19, R25.reuse, -R24.reuse ;  /* 0x0000001913247223 */ /* 0x180fe20000010818 */
[----:B------:R-:W-:Y:S01]  /*f5c0*/  FFMA.FTZ R46, R7, R25, -R24 ;  /* 0x00000019072e7223 */ /* 0x000fe20000010818 */
[----:B---3--:R-:W-:-:S02]  /*f5d0*/  F2FP.BF16.F32.PACK_AB R68, R58, R125 ;  /* 0x0000007d3a44723e */ /* 0x008fc400000010ff */
[----:B----4-:R-:W-:Y:S02]  /*f5e0*/  F2FP.BF16.F32.PACK_AB R70, R38, R57 ;  /* 0x000000392646723e */ /* 0x010fe400000010ff */
[----:B-----5:R-:W-:Y:S01]  /*f5f0*/  F2FP.BF16.F32.PACK_AB R69, R65, R44 ;  /* 0x0000002c4145723e */ /* 0x020fe200000010ff */
[C---:B------:R-:W-:Y:S01]  /*f600*/  IMAD.IADD R158, R3.reuse, 0x1, R162 ;  /* 0x00000001039e7824 */ /* 0x040fe200078e02a2 */
[----:B------:R-:W-:Y:S01]  /*f610*/  MUFU.EX2 R43, R43 ;  /* 0x0000002b002b7308 */ /* 0x000fe20000000800 */
[----:B------:R-:W-:Y:S01]  /*f620*/  IMAD.IADD R156, R3, 0x1, R157 ;  /* 0x00000001039c7824 */ /* 0x000fe200078e029d */
[----:B--2---:R-:W-:Y:S02]  /*f630*/  F2FP.BF16.F32.PACK_AB R71, R42, R55 ;  /* 0x000000372a47723e */ /* 0x004fe400000010ff */
[----:B------:R-:W2:Y:S04]  /*f640*/  LDSM.16.MT88.4 R84, [R158+0x6000] ;  /* 0x006000009e54783b */ /* 0x000ea80000004200 */
[----:B------:R-:W3:Y:S01]  /*f650*/  MUFU.EX2 R30, R30 ;  /* 0x0000001e001e7308 */ /* 0x000ee20000000800 */
[----:B------:R-:W4:Y:S01]  /*f660*/  LDSM.16.MT88.4 R20, [R156+0x6000] ;  /* 0x006000009c14783b */ /* 0x000f220000004200 */
        /* <DEDUP_REMOVED lines=15> */
[----:B------:R-:W1:Y:S07]  /*f760*/  LDSM.16.MT88.4 R12, [R156+0x6800] ;  /* 0x006800009c0c783b */ /* 0x000e6e0000004200 */
[C---:B------:R-:W-:Y:S08]  /*f770*/  HMMA.16816.F32.BF16 R96, R68.reuse, R92, RZ ;  /* 0x0000005c4460723c */ /* 0x040ff000000418ff */
[C---:B------:R-:W-:Y:S08]  /*f780*/  HMMA.16816.F32.BF16 R88, R68.reuse, R84, RZ ;  /* 0x000000544458723c */ /* 0x040ff000000418ff */
[C---:B------:R-:W-:Y:S08]  /*f790*/  HMMA.16816.F32.BF16 R92, R68.reuse, R94, RZ ;  /* 0x0000005e445c723c */ /* 0x040ff000000418ff */
[C---:B------:R-:W-:Y:S08]  /*f7a0*/  HMMA.16816.F32.BF16 R84, R68.reuse, R86, RZ ;  /* 0x000000564454723c */ /* 0x040ff000000418ff */
[C---:B----4-:R-:W-:Y:S08]  /*f7b0*/  HMMA.16816.F32.BF16 R72, R68.reuse, R20, RZ ;  /* 0x000000144448723c */ /* 0x050ff000000418ff */
        /* <DEDUP_REMOVED lines=145> */
[-C--:B------:R-:W-:Y:S01]  /*100d0*/  FFMA.FTZ R44, R59, R25.reuse, -R24 ;  /* 0x000000193b2c7223 */ /* 0x080fe20000010818 */
[----:B------:R-:W-:Y:S01]  /*100e0*/  MUFU.EX2 R112, R112 ;  /* 0x0000007000707308 */ /* 0x000fe20000000800 */
[----:B------:R-:W-:Y:S01]  /*100f0*/  FADD.FTZ R57, R57, R116 ;  /* 0x0000007439397221 */ /* 0x000fe20000010000 */
[----:B------:R-:W1:Y:S04]  /*10100*/  LDSM.16.MT88.4 R20, [R157+0x9000] ;  /* 0x009000009d14783b */ /* 0x000e680000004200 */
[----:B------:R-:W3:Y:S02]  /*10110*/  LDSM.16.MT88.4 R12, [R158+0x9000] ;  /* 0x009000009e0c783b */ /* 0x000ee40000004200 */
        /* <DEDUP_REMOVED lines=11> */
[-CC-:B------:R-:W-:Y:S01]  /*101d0*/  FFMA.FTZ R51, R47, R25.reuse, -R40.reuse ;  /* 0x000000192f337223 */ /* 0x180fe20000010828 */
[----:B------:R-:W-:Y:S01]  /*101e0*/  FFMA.FTZ R42, R45, R25, -R40 ;  /* 0x000000192d2a7223 */ /* 0x000fe20000010828 */
[----:B------:R-:W-:Y:S01]  /*101f0*/  FADD.FTZ R45, R43, R6 ;  /* 0x000000062b2d7221 */ /* 0x000fe20000010000 */
[----:B------:R-:W-:Y:S01]  /*10200*/  FADD.FTZ R47, R41, R4 ;  /* 0x00000004292f7221 */ /* 0x000fe20000010000 */
[----:B----4-:R-:W-:Y:S02]  /*10210*/  F2FP.BF16.F32.PACK_AB R4, R111, R112 ;  /* 0x000000706f04723e */ /* 0x010fe400000010ff */
[----:B-----5:R-:W-:Y:S02]  /*10220*/  F2FP.BF16.F32.PACK_AB R6, R107, R58 ;  /* 0x0000003a6b06723e */ /* 0x020fe400000010ff */
[----:B--2---:R-:W-:Y:S02]  /*10230*/  F2FP.BF16.F32.PACK_AB R5, R114, R105 ;  /* 0x000000697205723e */ /* 0x004fe400000010ff */
[----:B-1----:R-:W-:-:S07]  /*10240*/  F2FP.BF16.F32.PACK_AB R7, R44, R67 ;  /* 0x000000432c07723e */ /* 0x002fce00000010ff */
[C---:B------:R-:W-:Y:S08]  /*10250*/  HMMA.16816.F32.BF16 R96, R4.reuse, R16, R96 ;  /* 0x000000100460723c */ /* 0x040ff00000041860 */
        /* <DEDUP_REMOVED lines=8> */
[----:B---3--:R-:W-:Y:S01]  /*102e0*/  HMMA.16816.F32.BF16 R88, R4, R12, R88 ;  /* 0x0000000c0458723c */ /* 0x008fe20000041858 */
[----:B------:R-:W-:-:S07]  /*102f0*/  FADD.FTZ R20, R3, R20 ;  /* 0x0000001403147221 */ /* 0x000fce0000010000 */
[C---:B------:R-:W-:Y:S01]  /*10300*/  HMMA.16816.F32.BF16 R84, R4.reuse, R14, R84 ;  /* 0x0000000e0454723c */ /* 0x040fe20000041854 */
[----:B------:R-:W2:Y:S01]  /*10310*/  LDSM.16.MT88.4 R12, [R162+0x9800] ;  /* 0x00980000a20c783b */ /* 0x000ea20000004200 */
[----:B------:R-:W-:Y:S01]  /*10320*/  FADD.FTZ R117, R117, R26 ;  /* 0x0000001a75757221 */ /* 0x000fe20000010000 */
[----:B------:R-:W-:Y:S01]  /*10330*/  FADD.FTZ R115, R115, R20 ;  /* 0x0000001473737221 */ /* 0x000fe20000010000 */
[-CC-:B------:R-:W-:Y:S01]  /*10340*/  FFMA.FTZ R39, R39, R25.reuse, -R24.reuse ;  /* 0x0000001927277223 */ /* 0x180fe20000010818 */
[-CC-:B------:R-:W-:Y:S01]  /*10350*/  FFMA.FTZ R37, R37, R25.reuse, -R24.reuse ;  /* 0x0000001925257223 */ /* 0x180fe20000010818 */
[-C--:B------:R-:W-:Y:S02]  /*10360*/  FFMA.FTZ R31, R31, R25.reuse, -R24 ;  /* 0x000000191f1f7223 */ /* 0x080fe40000010818 */
[C---:B------:R-:W-:Y:S01]  /*10370*/  HMMA.16816.F32.BF16 R76, R4.reuse, R22, R76 ;  /* 0x00000016044c723c */ /* 0x040fe2000004184c */
[----:B------:R-:W3:Y:S01]  /*10380*/  LDSM.16.MT88.4 R20, [R158+0x9800] ;  /* 0x009800009e14783b */ /* 0x000ee20000004200 */
[-C--:B------:R-:W-:Y:S01]  /*10390*/  FFMA.FTZ R53, R53, R25.reuse, -R40 ;  /* 0x0000001935357223 */ /* 0x080fe20000010828 */
[----:B------:R-:W-:Y:S01]  /*103a0*/  FFMA.FTZ R24, R27, R25, -R24 ;  /* 0x000000191b187223 */ /* 0x000fe20000010818 */
[----:B------:R-:W-:Y:S01]  /*103b0*/  FADD.FTZ R25, R48, R117 ;  /* 0x0000007530197221 */ /* 0x000fe20000010000 */
[----:B------:R-:W-:Y:S01]  /*103c0*/  FADD.FTZ R34, R34, R115 ;  /* 0x0000007322227221 */ /* 0x000fe20000010000 */
[----:B------:R-:W-:Y:S02]  /*103d0*/  MUFU.EX2 R41, R53 ;  /* 0x0000003500297308 */ /* 0x000fe40000000800 */
[----:B-1----:R-:W-:Y:S01]  /*103e0*/  HMMA.16816.F32.BF16 R72, R4, R16, R72 ;  /* 0x000000100448723c */ /* 0x002fe20000041848 */
[----:B------:R-:W-:Y:S01]  /*103f0*/  FADD.FTZ R16, R46, R25 ;  /* 0x000000192e107221 */ /* 0x000fe20000010000 */
[----:B------:R-:W-:-:S04]  /*10400*/  FADD.FTZ R33, R33, R34 ;  /* 0x0000002221217221 */ /* 0x000fc80000010000 */
[----:B------:R-:W1:Y:S01]  /*10410*/  MUFU.EX2 R38, R38 ;  /* 0x0000002600267308 */ /* 0x000e620000000800 */
[----:B------:R-:W-:Y:S01]  /*10420*/  FADD.FTZ R16, R35, R16 ;  /* 0x0000001023107221 */ /* 0x000fe20000010000 */
[----:B------:R-:W-:-:S06]  /*10430*/  FADD.FTZ R32, R32, R33 ;  /* 0x0000002120207221 */ /* 0x000fcc0000010000 */
[----:B------:R-:W-:Y:S08]  /*10440*/  MUFU.EX2 R40, R51 ;  /* 0x0000003300287308 */ /* 0x000ff00000000800 */
[----:B------:R-:W4:Y:S08]  /*10450*/  MUFU.EX2 R43, R42 ;  /* 0x0000002a002b7308 */ /* 0x000f300000000800 */
[----:B------:R-:W-:Y:S08]  /*10460*/  MUFU.EX2 R39, R39 ;  /* 0x0000002700277308 */ /* 0x000ff00000000800 */
[----:B------:R-:W5:Y:S08]  /*10470*/  MUFU.EX2 R30, R37 ;  /* 0x00000025001e7308 */ /* 0x000f700000000800 */
[----:B------:R-:W-:Y:S08]  /*10480*/  MUFU.EX2 R3, R31 ;  /* 0x0000001f00037308 */ /* 0x000ff00000000800 */
[----:B------:R-:W2:Y:S01]  /*10490*/  MUFU.EX2 R24, R24 ;  /* 0x0000001800187308 */ /* 0x000ea20000000800 */
[----:B------:R-:W-:Y:S01]  /*104a0*/  HMMA.16816.F32.BF16 R68, R4, R18, R68 ;  /* 0x000000120444723c */ /* 0x000fe20000041844 */
[----:B------:R-:W-:Y:S01]  /*104b0*/  FADD.FTZ R129, R129, R16 ;  /* 0x0000001081817221 */ /* 0x000fe20000010000 */
[----:B------:R-:W-:Y:S01]  /*104c0*/  FADD.FTZ R123, R123, R32 ;  /* 0x000000207b7b7221 */ /* 0x000fe20000010000 */
[----:B------:R-:W3:Y:S02]  /*104d0*/  LDSM.16.MT88.4 R16, [R157+0x9800] ;  /* 0x009800009d10783b */ /* 0x000ee40000004200 */
[----:B------:R-:W-:Y:S01]  /*104e0*/  FADD.FTZ R56, R56, R129 ;  /* 0x0000008138387221 */ /* 0x000fe20000010000 */
[----:B------:R-:W-:Y:S01]  /*104f0*/  FADD.FTZ R54, R54, R123 ;  /* 0x0000007b36367221 */ /* 0x000fe20000010000 */
[----:B-1----:R-:W-:-:S02]  /*10500*/  F2FP.BF16.F32.PACK_AB R4, R38, R41 ;  /* 0x000000292604723e */ /* 0x002fc400000010ff */
[----:B----4-:R-:W-:Y:S01]  /*10510*/  F2FP.BF16.F32.PACK_AB R6, R43, R40 ;  /* 0x000000282b06723e */ /* 0x010fe200000010ff */
[----:B------:R-:W-:Y:S01]  /*10520*/  FADD.FTZ R121, R121, R56 ;  /* 0x0000003879797221 */ /* 0x000fe20000010000 */
[----:B-----5:R-:W-:Y:S01]  /*10530*/  F2FP.BF16.F32.PACK_AB R5, R30, R39 ;  /* 0x000000271e05723e */ /* 0x020fe200000010ff */
[----:B------:R-:W-:Y:S01]  /*10540*/  FADD.FTZ R119, R119, R54 ;  /* 0x0000003677777221 */ /* 0x000fe20000010000 */
[----:B--2---:R-:W-:Y:S01]  /*10550*/  F2FP.BF16.F32.PACK_AB R7, R24, R3 ;  /* 0x000000031807723e */ /* 0x004fe200000010ff */
        /* <DEDUP_REMOVED lines=10> */
[----:B---3--:R-:W-:Y:S01]  /*10600*/  HMMA.16816.F32.BF16 R88, R4, R20, R88 ;  /* 0x000000140458723c */ /* 0x008fe20000041858 */
        /* <DEDUP_REMOVED lines=20> */
[----:B------:R-:W-:Y:S01]  /*10750*/  ISETP.GT.AND P0, PT, R63, R172, PT ;  /* 0x000000ac3f00720c */ /* 0x000fe20003f04270 */
        /* <DEDUP_REMOVED lines=84> */
.L_x_11203:
        /* <DEDUP_REMOVED lines=8> */
.L_x_11204:
[----:B------:R-:W-:Y:S05]  /*10d20*/  BSYNC.RECONVERGENT B0 ;  /* 0x0000000000007941 */ /* 0x000fea0003800200 */
.L_x_11202:
[----:B------:R-:W-:Y:S02]  /*10d30*/  ISETP.GE.AND P0, PT, R10, R179, PT ;  /* 0x000000b30a00720c */ /* 0x000fe40003f06270 */
[----:B------:R-:W-:Y:S02]  /*10d40*/  IADD3 R10, P1, PT, R9, R176, RZ ;  /* 0x000000b0090a7210 */ /* 0x000fe40007f3e0ff */
[C---:B------:R-:W-:Y:S02]  /*10d50*/  SHF.L.U32 R3, R170.reuse, 0x5, RZ ;  /* 0x00000005aa037819 */ /* 0x040fe400000006ff */
[----:B------:R-:W-:Y:S02]  /*10d60*/  SHF.L.U64.HI R4, R170, 0x5, R171 ;  /* 0x00000005aa047819 */ /* 0x000fe400000102ab */
[----:B------:R-:W-:Y:S02]  /*10d70*/  IADD3 R6, P2, PT, R3, R10, RZ ;  /* 0x0000000a03067210 */ /* 0x000fe40007f5e0ff */
[----:B------:R-:W-:-:S02]  /*10d80*/  IADD3.X R11, PT, PT, R8, R177, RZ, P1, !PT ;  /* 0x000000b1080b7210 */ /* 0x000fc40000ffe4ff */
[----:B------:R-:W-:Y:S01]  /*10d90*/  IADD3 R12, P1, PT, R6, R3, RZ ;  /* 0x00000003060c7210 */ /* 0x000fe20007f3e0ff */
[----:B------:R-:W-:Y:S01]  /*10da0*/  @!PT LDS RZ, [RZ] ;  /* 0x00000000fffff984 */ /* 0x000fe20000000800 */
[----:B------:R-:W-:Y:S01]  /*10db0*/  @!PT LDS RZ, [RZ] ;  /* 0x00000000fffff984 */ /* 0x000fe20000000800 */
[----:B------:R-:W-:Y:S01]  /*10dc0*/  @!PT LDS RZ, [RZ] ;  /* 0x00000000fffff984 */ /* 0x000fe20000000800 */
[----:B------:R-:W-:Y:S01]  /*10dd0*/  @!P0 LDGSTS.E.BYPASS.LTC128B.128 [R60+0x6000], desc[UR4][R176.64] ;  /* 0x06000000b03c8fae */ /* 0x000fe2000b981a04 */
[----:B------:R-:W-:Y:S02]  /*10de0*/  IADD3.X R7, PT, PT, R4, R11, RZ, P2, !PT ;  /* 0x0000000b04077210 */ /* 0x000fe400017fe4ff */
[-C--:B------:R-:W-:Y:S01]  /*10df0*/  IADD3 R16, P2, PT, R12, R3.reuse, RZ ;  /* 0x000000030c107210 */ /* 0x080fe20007f5e0ff */
[----:B------:R-:W-:Y:S01]  /*10e00*/  @P0 STS.128 [R60+0x6000], RZ ;  /* 0x006000ff3c000388 */ /* 0x000fe20000000c00 */
[-C--:B------:R-:W-:Y:S02]  /*10e10*/  IADD3.X R13, PT, PT, R7, R4.reuse, RZ, P1, !PT ;  /* 0x00000004070d7210 */ /* 0x080fe40000ffe4ff */
[----:B------:R-:W-:Y:S01]  /*10e20*/  IADD3 R8, P1, PT, R16, R3, RZ ;  /* 0x0000000310087210 */ /* 0x000fe20007f3e0ff */
[----:B------:R-:W-:Y:S01]  /*10e30*/  @!PT LDS RZ, [RZ] ;  /* 0x00000000fffff984 */ /* 0x000fe20000000800 */
[----:B------:R-:W-:Y:S01]  /*10e40*/  @!PT LDS RZ, [RZ] ;  /* 0x00000000fffff984 */ /* 0x000fe20000000800 */
[----:B------:R-:W-:Y:S01]  /*10e50*/  @!PT LDS RZ, [RZ] ;  /* 0x00000000fffff984 */ /* 0x000fe20000000800 */
[----:B------:R-:W-:Y:S01]  /*10e60*/  @!P0 LDGSTS.E.BYPASS.LTC128B.128 [R60+0x6800], desc[UR4][R10.64] ;  /* 0x068000000a3c8fae */ /* 0x000fe2000b981a04 */
[----:B------:R-:W-:-:S02]  /*10e70*/  IADD3.X R17, PT, PT, R13, R4, RZ, P2, !PT ;  /* 0x000000040d117210 */ /* 0x000fc400017fe4ff */
[-C--:B------:R-:W-:Y:S01]  /*10e80*/  IADD3 R18, P2, PT, R8, R3.reuse, RZ ;  /* 0x0000000308127210 */ /* 0x080fe20007f5e0ff */
[----:B------:R-:W-:Y:S01]  /*10e90*/  @P0 STS.128 [R60+0x6800], RZ ;  /* 0x006800ff3c000388 */ /* 0x000fe20000000c00 */
[-C--:B------:R-:W-:Y:S02]  /*10ea0*/  IADD3.X R9, PT, PT, R17, R4.reuse, RZ, P1, !PT ;  /* 0x0000000411097210 */ /* 0x080fe40000ffe4ff */
[----:B------:R-:W-:Y:S01]  /*10eb0*/  @!P0 IADD3 R24, P1, PT, R18, R3, RZ ;  /* 0x0000000312188210 */ /* 0x000fe20007f3e0ff */
        /* <DEDUP_REMOVED lines=33> */
[----:B------:R-:W-:Y:S01]  /*110d0*/  IADD3 R63, PT, PT, R61, -0x2, RZ ;  /* 0xfffffffe3d3f7810 */ /* 0x000fe20007ffe0ff */
[----:B------:R-:W-:Y:S02]  /*110e0*/  BSSY.RECONVERGENT B1, `(.L_x_11205) ;  /* 0x000016f000017945 */ /* 0x000fe40003800200 */
[----:B------:R-:W-:Y:S01]  /*110f0*/  LDSM.16.M88.4 R20, [R167] ;  /* 0x00000000a714783b */ /* 0x000fe20000000200 */
[----:B------:R-:W-:-:S03]  /*11100*/  ISETP.GT.AND P1, PT, R63, R172, PT ;  /* 0x000000ac3f00720c */ /* 0x000fc60003f24270 */
[----:B------:R-:W4:Y:S04]  /*11110*/  LDSM.16.M88.4 R44, [R166+0x4000] ;  /* 0x00400000a62c783b */ /* 0x000f280000000200 */
[----:B-1----:R-:W1:Y:S04]  /*11120*/  LDSM.16.M88.4 R12, [R166+0x2000] ;  /* 0x00200000a60c783b */ /* 0x002e680000000200 */
[----:B------:R-:W5:Y:S04]  /*11130*/  LDSM.16.M88.4 R4, [R166+0x2800] ;  /* 0x00280000a604783b */ /* 0x000f680000000200 */
[----:B------:R-:W5:Y:S04]  /*11140*/  LDSM.16.M88.4 R64, [R166+0x3000] ;  /* 0x00300000a640783b */ /* 0x000f680000000200 */
[----:B------:R-:W-:Y:S04]  /*11150*/  LDSM.16.M88.4 R116, [R165] ;  /* 0x00000000a574783b */ /* 0x000fe80000000200 */
[----:B------:R-:W5:Y:S04]  /*11160*/  LDSM.16.M88.4 R120, [R161+0x4000] ;  /* 0x00400000a178783b */ /* 0x000f680000000200 */
[----:B------:R-:W5:Y:S04]  /*11170*/  LDSM.16.M88.4 R40, [R161+0x2000] ;  /* 0x00200000a128783b */ /* 0x000f680000000200 */
[----:B------:R-:W5:Y:S04]  /*11180*/  LDSM.16.M88.4 R32, [R161+0x2800] ;  /* 0x00280000a120783b */ /* 0x000f680000000200 */
[----:B------:R-:W5:Y:S04]  /*11190*/  LDSM.16.M88.4 R36, [R166+0x4800] ;  /* 0x00480000a624783b */ /* 0x000f680000000200 */
[----:B------:R-:W5:Y:S04]  /*111a0*/  LDSM.16.M88.4 R28, [R166+0x5000] ;  /* 0x00500000a61c783b */ /* 0x000f680000000200 */
[----:B------:R-:W5:Y:S01]  /*111b0*/  LDSM.16.M88.4 R52, [R166+0x3800] ;  /* 0x00380000a634783b */ /* 0x000f620000000200 */
[C---:B----4-:R-:W-:Y:S03]  /*111c0*/  HMMA.16816.F32.BF16 R48, R20.reuse, R44, RZ ;  /* 0x0000002c1430723c */ /* 0x050fe600000418ff */
[----:B--2---:R-:W2:Y:S04]  /*111d0*/  LDSM.16.M88.4 R24, [R161+0x3000] ;  /* 0x00300000a118783b */ /* 0x004ea80000000200 */
[----:B------:R-:W4:Y:S01]  /*111e0*/  LDSM.16.M88.4 R128, [R166+0x5800] ;  /* 0x00580000a680783b */ /* 0x000f220000000200 */
[C---:B------:R-:W-:Y:S03]  /*111f0*/  HMMA.16816.F32.BF16 R44, R20.reuse, R46, RZ ;  /* 0x0000002e142c723c */ /* 0x040fe600000418ff */
[----:B------:R-:W4:Y:S04]  /*11200*/  LDSM.16.M88.4 R112, [R161+0x4800] ;  /* 0x00480000a170783b */ /* 0x000f280000000200 */
[----:B------:R-:W4:Y:S01]  /*11210*/  LDSM.16.M88.4 R108, [R161+0x5000] ;  /* 0x00500000a16c783b */ /* 0x000f220000000200 */
[C---:B-1----:R-:W-:Y:S03]  /*11220*/  HMMA.16816.F32.BF16 R16, R20.reuse, R12, RZ ;  /* 0x0000000c1410723c */ /* 0x042fe600000418ff */
[----:B------:R-:W1:Y:S04]  /*11230*/  LDSM.16.M88.4 R132, [R161+0x3800] ;  /* 0x00380000a184783b */ /* 0x000e680000000200 */
[----:B------:R-:W0:Y:S01]  /*11240*/  LDGDEPBAR ;  /* 0x00000000000079af */ /* 0x000e220000000000 */
[C---:B-----5:R-:W-:Y:S08]  /*11250*/  HMMA.16816.F32.BF16 R8, R20.reuse, R4, RZ ;  /* 0x000000041408723c */ /* 0x060ff000000418ff */
[C---:B------:R-:W-:Y:S08]  /*11260*/  HMMA.16816.F32.BF16 R12, R20.reuse, R14, RZ ;  /* 0x0000000e140c723c */ /* 0x040ff000000418ff */
[C---:B------:R-:W-:Y:S08]  /*11270*/  HMMA.16816.F32.BF16 R4, R20.reuse, R6, RZ ;  /* 0x000000061404723c */ /* 0x040ff000000418ff */
[C---:B------:R-:W-:Y:S08]  /*11280*/  HMMA.16816.F32.BF16 R104, R20.reuse, R64, RZ ;  /* 0x000000401468723c */ /* 0x040ff000000418ff */
[----:B------:R-:W-:Y:S08]  /*11290*/  HMMA.16816.F32.BF16 R64, R20, R66, RZ ;  /* 0x000000421440723c */ /* 0x000ff000000418ff */
[C---:B------:R-:W-:Y:S08]  /*112a0*/  HMMA.16816.F32.BF16 R48, R116.reuse, R120, R48 ;  /* 0x000000787430723c */ /* 0x040ff00000041830 */
[C---:B------:R-:W-:Y:S01]  /*112b0*/  HMMA.16816.F32.BF16 R44, R116.reuse, R122, R44 ;  /* 0x0000007a742c723c */ /* 0x040fe2000004182c */
[----:B------:R-:W5:Y:S07]  /*112c0*/  LDSM.16.M88.4 R120, [R161+0x5800] ;  /* 0x00580000a178783b */ /* 0x000f6e0000000200 */
[C---:B------:R-:W-:Y:S08]  /*112d0*/  HMMA.16816.F32.BF16 R16, R116.reuse, R40, R16 ;  /* 0x000000287410723c */ /* 0x040ff00000041810 */
[C---:B------:R-:W-:Y:S08]  /*112e0*/  HMMA.16816.F32.BF16 R12, R116.reuse, R42, R12 ;  /* 0x0000002a740c723c */ /* 0x040ff0000004180c */
[C---:B------:R-:W-:Y:S08]  /*112f0*/  HMMA.16816.F32.BF16 R8, R116.reuse, R32, R8 ;  /* 0x000000207408723c */ /* 0x040ff00000041808 */
[----:B------:R-:W-:Y:S08]  /*11300*/  HMMA.16816.F32.BF16 R4, R116, R34, R4 ;  /* 0x000000227404723c */ /* 0x000ff00000041804 */
[C---:B------:R-:W-:Y:S08]  /*11310*/  HMMA.16816.F32.BF16 R40, R20.reuse, R36, RZ ;  /* 0x000000241428723c */ /* 0x040ff000000418ff */
[C---:B------:R-:W-:Y:S08]  /*11320*/  HMMA.16816.F32.BF16 R32, R20.reuse, R28, RZ ;  /* 0x0000001c1420723c */ /* 0x040ff000000418ff */
[C---:B------:R-:W-:Y:S08]  /*11330*/  HMMA.16816.F32.BF16 R36, R20.reuse, R38, RZ ;  /* 0x000000261424723c */ /* 0x040ff000000418ff */
[C---:B------:R-:W-:Y:S08]  /*11340*/  HMMA.16816.F32.BF16 R28, R20.reuse, R30, RZ ;  /* 0x0000001e141c723c */ /* 0x040ff000000418ff */
[----:B------:R-:W-:Y:S08]  /*11350*/  HMMA.16816.F32.BF16 R56, R20, R52, RZ ;  /* 0x000000341438723c */ /* 0x000ff000000418ff */
[C---:B--2---:R-:W-:Y:S08]  /*11360*/  HMMA.16816.F32.BF16 R104, R116.reuse, R24, R104 ;  /* 0x000000187468723c */ /* 0x044ff00000041868 */
[----:B------:R-:W-:Y:S08]  /*11370*/  HMMA.16816.F32.BF16 R64, R116, R26, R64 ;  /* 0x0000001a7440723c */ /* 0x000ff00000041840 */
[C---:B------:R-:W-:Y:S08]  /*11380*/  HMMA.16816.F32.BF16 R52, R20.reuse, R54, RZ ;  /* 0x000000361434723c */ /* 0x040ff000000418ff */
[C---:B----4-:R-:W-:Y:S08]  /*11390*/  HMMA.16816.F32.BF16 R24, R20.reuse, R128, RZ ;  /* 0x000000801418723c */ /* 0x050ff000000418ff */
[----:B------:R-:W-:Y:S01]  /*113a0*/  HMMA.16816.F32.BF16 R20, R20, R130, RZ ;  /* 0x000000821414723c */ /* 0x000fe200000418ff */
[----:B------:R-:W-:Y:S07]  /*113b0*/  LDSM.16.M88.4 R128, [R164] ;  /* 0x00000000a480783b */ /* 0x000fee0000000200 */
[C---:B------:R-:W-:Y:S08]  /*113c0*/  HMMA.16816.F32.BF16 R40, R116.reuse, R112, R40 ;  /* 0x000000707428723c */ /* 0x040ff00000041828 */
[C---:B------:R-:W-:Y:S01]  /*113d0*/  HMMA.16816.F32.BF16 R36, R116.reuse, R114, R36 ;  /* 0x000000727424723c */ /* 0x040fe20000041824 */
[----:B------:R-:W2:Y:S07]  /*113e0*/  LDSM.16.M88.4 R112, [R160+0x2000] ;  /* 0x00200000a070783b */ /* 0x000eae0000000200 */
[C---:B------:R-:W-:Y:S08]  /*113f0*/  HMMA.16816.F32.BF16 R32, R116.reuse, R108, R32 ;  /* 0x0000006c7420723c */ /* 0x040ff00000041820 */
[C---:B------:R-:W-:Y:S01]  /*11400*/  HMMA.16816.F32.BF16 R28, R116.reuse, R110, R28 ;  /* 0x0000006e741c723c */ /* 0x040fe2000004181c */
[----:B------:R-:W4:Y:S07]  /*11410*/  LDSM.16.M88.4 R108, [R160+0x2800] ;  /* 0x00280000a06c783b */ /* 0x000f2e0000000200 */
[C---:B-1----:R-:W-:Y:S08]  /*11420*/  HMMA.16816.F32.BF16 R56, R116.reuse, R132, R56 ;  /* 0x000000847438723c */ /* 0x042ff00000041838 */
[C---:B------:R-:W-:Y:S08]  /*11430*/  HMMA.16816.F32.BF16 R52, R116.reuse, R134, R52 ;  /* 0x000000867434723c */ /* 0x040ff00000041834 */
[C---:B-----5:R-:W-:Y:S08]  /*11440*/  HMMA.16816.F32.BF16 R24, R116.reuse, R120, R24 ;  /* 0x000000787418723c */ /* 0x060ff00000041818 */
[----:B------:R-:W-:Y:S01]  /*11450*/  HMMA.16816.F32.BF16 R20, R116, R122, R20 ;  /* 0x0000007a7414723c */ /* 0x000fe20000041814 */
[----:B------:R-:W1:Y:S04]  /*11460*/  LDSM.16.M88.4 R116, [R160+0x3800] ;  /* 0x00380000a074783b */ /* 0x000e680000000200 */
[----:B------:R-:W-:Y:S03]  /*11470*/  LDSM.16.M88.4 R120, [R160+0x3000] ;  /* 0x00300000a078783b */ /* 0x000fe60000000200 */
        /* <DEDUP_REMOVED lines=12> */
[C---:B----4-:R-:W-:Y:S08]  /*11540*/  HMMA.16816.F32.BF16 R40, R128.reuse, R108, R40 ;  /* 0x0000006c8028723c */ /* 0x050ff00000041828 */
[C---:B------:R-:W-:Y:S01]  /*11550*/  HMMA.16816.F32.BF16 R36, R128.reuse, R110, R36 ;  /* 0x0000006e8024723c */ /* 0x040fe20000041824 */
[----:B------:R-:W2:Y:S07]  /*11560*/  LDSM.16.M88.4 R108, [R159+0x2000] ;  /* 0x002000009f6c783b */ /* 0x000eae0000000200 */
[C---:B------:R-:W-:Y:S08]  /*11570*/  HMMA.16816.F32.BF16 R104, R128.reuse, R120, R104 ;  /* 0x000000788068723c */ /* 0x040ff00000041868 */
[C---:B-1----:R-:W-:Y:S08]  /*11580*/  HMMA.16816.F32.BF16 R24, R128.reuse, R116, R24 ;  /* 0x000000748018723c */ /* 0x042ff00000041818 */
[C---:B------:R-:W-:Y:S01]  /*11590*/  HMMA.16816.F32.BF16 R20, R128.reuse, R118, R20 ;  /* 0x000000768014723c */ /* 0x040fe20000041814 */
[----:B------:R-:W1:Y:S07]  /*115a0*/  LDSM.16.M88.4 R116, [R159+0x2800] ;  /* 0x002800009f74783b */ /* 0x000e6e0000000200 */
[----:B------:R-:W-:Y:S01]  /*115b0*/  HMMA.16816.F32.BF16 R64, R128, R122, R64 ;  /* 0x0000007a8040723c */ /* 0x000fe20000041840 */
[----:B------:R-:W4:Y:S07]  /*115c0*/  LDSM.16.M88.4 R120, [R160+0x5000] ;  /* 0x00500000a078783b */ /* 0x000f2e0000000200 */
[C---:B--2---:R-:W-:Y:S08]  /*115d0*/  HMMA.16816.F32.BF16 R16, R112.reuse, R108, R16 ;  /* 0x0000006c7010723c */ /* 0x044ff00000041810 */
[C---:B------:R-:W-:Y:S11]  /*115e0*/  HMMA.16816.F32.BF16 R12, R112.reuse, R110, R12 ;  /* 0x0000006e700c723c */ /* 0x040ff6000004180c */
[-C--:B---3--:R-:W-:Y:S01]  /*115f0*/  FMUL.FTZ R16, R16, R3.reuse ;  /* 0x0000000310107220 */ /* 0x088fe20000410000 */
[-C--:B------:R-:W-:Y:S01]  /*11600*/  FMUL.FTZ R102, R17, R3.reuse ;  /* 0x0000000311667220 */ /* 0x080fe20000410000 */
[-C--:B------:R-:W-:Y:S01]  /*11610*/  FMUL.FTZ R103, R18, R3.reuse ;  /* 0x0000000312677220 */ /* 0x080fe20000410000 */
[-C--:B------:R-:W-:Y:S01]  /*11620*/  FMUL.FTZ R108, R19, R3.reuse ;  /* 0x00000003136c7220 */ /* 0x080fe20000410000 */
[----:B------:R2:W3:Y:S01]  /*11630*/  MUFU.TANH R62, R16 ;  /* 0x00000010003e7308 */ /* 0x0004e20000002400 */
[C---:B-1----:R-:W-:Y:S03]  /*11640*/  HMMA.16816.F32.BF16 R8, R112.reuse, R116, R8 ;  /* 0x000000747008723c */ /* 0x042fe60000041808 */
        /* <DEDUP_REMOVED lines=8> */
[C---:B----4-:R-:W-:Y:S02]  /*116d0*/  HMMA.16816.F32.BF16 R28, R128.reuse, R122, R28 ;  /* 0x0000007a801c723c */ /* 0x050fe4000004181c */
[-C--:B------:R-:W-:Y:S01]  /*116e0*/  FMUL.FTZ R8, R8, R3.reuse ;  /* 0x0000000308087220 */ /* 0x080fe20000410000 */
[-C--:B------:R-:W-:Y:S01]  /*116f0*/  FMUL.FTZ R110, R9, R3.reuse ;  /* 0x00000003096e7220 */ /* 0x080fe20000410000 */
[-C--:B------:R-:W-:Y:S01]  /*11700*/  FMUL.FTZ R117, R10, R3.reuse ;  /* 0x000000030a757220 */ /* 0x080fe20000410000 */
[-C--:B------:R-:W-:Y:S01]  /*11710*/  FMUL.FTZ R116, R11, R3.reuse ;  /* 0x000000030b747220 */ /* 0x080fe20000410000 */
[----:B------:R4:W1:Y:S02]  /*11720*/  MUFU.TANH R111, R8 ;  /* 0x00000008006f7308 */ /* 0x0008640000002400 */
[----:B------:R-:W-:Y:S02]  /*11730*/  HMMA.16816.F32.BF16 R32, R128, R120, R32 ;  /* 0x000000788020723c */ /* 0x000fe40000041820 */
[-C--:B------:R-:W-:Y:S01]  /*11740*/  FMUL.FTZ R4, R4, R3.reuse ;  /* 0x0000000304047220 */ /* 0x080fe20000410000 */
[-C--:B------:R-:W-:Y:S01]  /*11750*/  FMUL.FTZ R5, R5, R3.reuse ;  /* 0x0000000305057220 */ /* 0x080fe20000410000 */
[-C--:B------:R-:W-:Y:S01]  /*11760*/  FMUL.FTZ R6, R6, R3.reuse ;  /* 0x0000000306067220 */ /* 0x080fe20000410000 */
[-C--:B------:R-:W-:Y:S01]  /*11770*/  FMUL.FTZ R7, R7, R3.reuse ;  /* 0x0000000307077220 */ /* 0x080fe20000410000 */
[----:B------:R-:W1:Y:S08]  /*11780*/  MUFU.TANH R109, R4 ;  /* 0x00000004006d7308 */ /* 0x000e700000002400 */
[----:B------:R-:W1:Y:S01]  /*11790*/  MUFU.TANH R118, R6 ;  /* 0x0000000600767308 */ /* 0x000e620000002400 */
[----:B----4-:R-:W4:Y:S07]  /*117a0*/  LDSM.16.M88.4 R8, [R159+0x3800] ;  /* 0x003800009f08783b */ /* 0x010f2e0000000200 */
[----:B------:R-:W1:Y:S08]  /*117b0*/  MUFU.TANH R108, R108 ;  /* 0x0000006c006c7308 */ /* 0x000e700000002400 */
[----:B------:R-:W1:Y:S01]  /*117c0*/  MUFU.TANH R12, R12 ;  /* 0x0000000c000c7308 */ /* 0x000e620000002400 */
[C---:B--2---:R-:W-:Y:S07]  /*117d0*/  HMMA.16816.F32.BF16 R104, R112.reuse, R16, R104 ;  /* 0x000000107068723c */ /* 0x044fee0000041868 */
[----:B------:R-:W2:Y:S01]  /*117e0*/  MUFU.TANH R16, R5 ;  /* 0x0000000500107308 */ /* 0x000ea20000002400 */
[C---:B------:R-:W-:Y:S07]  /*117f0*/  HMMA.16816.F32.BF16 R64, R112.reuse, R18, R64 ;  /* 0x000000127040723c */ /* 0x040fee0000041840 */
[----:B------:R5:W1:Y:S04]  /*11800*/  MUFU.TANH R17, R7 ;  /* 0x0000000700117308 */ /* 0x000a680000002400 */
[-C--:B------:R-:W-:Y:S01]  /*11810*/  FMUL.FTZ R119, R104, R3.reuse ;  /* 0x0000000368777220 */ /* 0x080fe20000410000 */
[-C--:B------:R-:W-:Y:S01]  /*11820*/  FMUL.FTZ R104, R105, R3.reuse ;  /* 0x0000000369687220 */ /* 0x080fe20000410000 */
[-C--:B------:R-:W-:Y:S01]  /*11830*/  FMUL.FTZ R105, R107, R3.reuse ;  /* 0x000000036b697220 */ /* 0x080fe20000410000 */
[-C--:B------:R-:W-:Y:S01]  /*11840*/  FMUL.FTZ R106, R106, R3.reuse ;  /* 0x000000036a6a7220 */ /* 0x080fe20000410000 */
[----:B------:R-:W1:Y:S01]  /*11850*/  MUFU.TANH R13, R13 ;  /* 0x0000000d000d7308 */ /* 0x000e620000002400 */
[C---:B----4-:R-:W-:Y:S03]  /*11860*/  HMMA.16816.F32.BF16 R56, R112.reuse, R8, R56 ;  /* 0x000000087038723c */ /* 0x050fe60000041838 */
[-C--:B------:R-:W-:Y:S01]  /*11870*/  FMUL.FTZ R107, R66, R3.reuse ;  /* 0x00000003426b7220 */ /* 0x080fe20000410000 */
[-C--:B------:R-:W-:Y:S01]  /*11880*/  FMUL.FTZ R66, R67, R3.reuse ;  /* 0x0000000343427220 */ /* 0x080fe20000410000 */
[-C--:B------:R-:W-:Y:S01]  /*11890*/  FMUL.FTZ R19, R64, R3.reuse ;  /* 0x0000000340137220 */ /* 0x080fe20000410000 */
[-C--:B------:R-:W-:Y:S01]  /*118a0*/  FMUL.FTZ R65, R65, R3.reuse ;  /* 0x0000000341417220 */ /* 0x080fe20000410000 */
[----:B------:R-:W4:Y:S01]  /*118b0*/  MUFU.TANH R14, R14 ;  /* 0x0000000e000e7308 */ /* 0x000f220000002400 */
[----:B-----5:R-:W5:Y:S01]  /*118c0*/  LDSM.16.M88.4 R4, [R159+0x4000] ;  /* 0x004000009f04783b */ /* 0x020f620000000200 */
[C---:B------:R-:W-:Y:S03]  /*118d0*/  HMMA.16816.F32.BF16 R52, R112.reuse, R10, R52 ;  /* 0x0000000a7034723c */ /* 0x040fe60000041834 */
[----:B------:R-:W3:Y:S03]  /*118e0*/  LDSM.16.M88.4 R8, [R159+0x4800] ;  /* 0x004800009f08783b */ /* 0x000ee60000000200 */
[----:B------:R-:W1:Y:S04]  /*118f0*/  MUFU.TANH R15, R15 ;  /* 0x0000000f000f7308 */ /* 0x000e680000002400 */
[-C--:B------:R-:W-:Y:S01]  /*11900*/  FMUL.FTZ R67, R56, R3.reuse ;  /* 0x0000000338437220 */ /* 0x080fe20000410000 */
[-C--:B------:R-:W-:Y:S01]  /*11910*/  FMUL.FTZ R56, R57, R3.reuse ;  /* 0x0000000339387220 */ /* 0x080fe20000410000 */
[-C--:B------:R-:W-:Y:S01]  /*11920*/  FMUL.FTZ R57, R59, R3.reuse ;  /* 0x000000033b397220 */ /* 0x080fe20000410000 */
[-C--:B------:R-:W-:Y:S01]  /*11930*/  FMUL.FTZ R58, R58, R3.reuse ;  /* 0x000000033a3a7220 */ /* 0x080fe20000410000 */
[----:B------:R-:W1:Y:S05]  /*11940*/  MUFU.TANH R110, R110 ;  /* 0x0000006e006e7308 */ /* 0x000e6a0000002400 */
[-C--:B------:R-:W-:Y:S01]  /*11950*/  FMUL.FTZ R59, R54, R3.reuse ;  /* 0x00000003363b7220 */ /* 0x080fe20000410000 */
[-C--:B------:R-:W-:Y:S01]  /*11960*/  FMUL.FTZ R54, R55, R3.reuse ;  /* 0x0000000337367220 */ /* 0x080fe20000410000 */
[-C--:B------:R-:W-:Y:S01]  /*11970*/  FMUL.FTZ R52, R52, R3.reuse ;  /* 0x0000000334347220 */ /* 0x080fe20000410000 */
[-C--:B------:R-:W-:Y:S01]  /*11980*/  FMUL.FTZ R53, R53, R3.reuse ;  /* 0x0000000335357220 */ /* 0x080fe20000410000 */
[----:B------:R-:W1:Y:S08]  /*11990*/  MUFU.TANH R117, R117 ;  /* 0x0000007500757308 */ /* 0x000e700000002400 */
[----:B------:R-:W1:Y:S01]  /*119a0*/  MUFU.TANH R116, R116 ;  /* 0x0000007400747308 */ /* 0x000e620000002400 */
[C---:B-----5:R-:W-:Y:S07]  /*119b0*/  HMMA.16816.F32.BF16 R48, R112.reuse, R4, R48 ;  /* 0x000000047030723c */ /* 0x060fee0000041830 */
[----:B------:R-:W1:Y:S01]  /*119c0*/  MUFU.TANH R119, R119 ;  /* 0x0000007700777308 */ /* 0x000e620000002400 */
[C---:B------:R-:W-:Y:S01]  /*119d0*/  HMMA.16816.F32.BF16 R44, R112.reuse, R6, R44 ;  /* 0x00000006702c723c */ /* 0x040fe2000004182c */
[----:B------:R-:W5:Y:S06]  /*119e0*/  LDSM.16.M88.4 R4, [R159+0x5000] ;  /* 0x005000009f04783b */ /* 0x000f6c0000000200 */
[----:B------:R-:W1:Y:S01]  /*119f0*/  MUFU.TANH R104, R104 ;  /* 0x0000006800687308 */ /* 0x000e620000002400 */
[C---:B---3--:R-:W-:Y:S07]  /*11a00*/  HMMA.16816.F32.BF16 R40, R112.reuse, R8, R40 ;  /* 0x000000087028723c */ /* 0x048fee0000041828 */
[----:B------:R-:W3:Y:S01]  /*11a10*/  MUFU.TANH R106, R106 ;  /* 0x0000006a006a7308 */ /* 0x000ee20000002400 */
[-C--:B------:R-:W-:Y:S01]  /*11a20*/  FMUL.FTZ R55, R48, R3.reuse ;  /* 0x0000000330377220 */ /* 0x080fe20000410000 */
[-C--:B------:R-:W-:Y:S01]  /*11a30*/  FMUL.FTZ R48, R49, R3.reuse ;  /* 0x0000000331307220 */ /* 0x080fe20000410000 */
[-C--:B------:R-:W-:Y:S01]  /*11a40*/  FMUL.FTZ R49, R51, R3.reuse ;  /* 0x0000000333317220 */ /* 0x080fe20000410000 */
[-C--:B------:R-:W-:Y:S01]  /*11a50*/  FMUL.FTZ R50, R50, R3.reuse ;  /* 0x0000000332327220 */ /* 0x080fe20000410000 */
[----:B------:R-:W-:Y:S01]  /*11a60*/  HMMA.16816.F32.BF16 R36, R112, R10, R36 ;  /* 0x0000000a7024723c */ /* 0x000fe20000041824 */
[----:B------:R-:W2:Y:S02]  /*11a70*/  LDSM.16.M88.4 R8, [R159+0x5800] ;  /* 0x005800009f08783b */ /* 0x000ea40000000200 */
[----:B------:R-:W1:Y:S01]  /*11a80*/  MUFU.TANH R105, R105 ;  /* 0x0000006900697308 */ /* 0x000e620000002400 */
[-C--:B------:R-:W-:Y:S01]  /*11a90*/  FMUL.FTZ R51, R46, R3.reuse ;  /* 0x000000032e337220 */ /* 0x080fe20000410000 */
[-C--:B------:R-:W-:Y:S01]  /*11aa0*/  FMUL.FTZ R46, R47, R3.reuse ;  /* 0x000000032f2e7220 */ /* 0x080fe20000410000 */
[-C--:B------:R-:W-:Y:S01]  /*11ab0*/  FMUL.FTZ R44, R44, R3.reuse ;  /* 0x000000032c2c7220 */ /* 0x080fe20000410000 */
[----:B------:R-:W-:Y:S01]  /*11ac0*/  FMUL.FTZ R45, R45, R3 ;  /* 0x000000032d2d7220 */ /* 0x000fe20000410000 */
[----:B------:R-:W-:-:S04]  /*11ad0*/  DEPBAR.LE SB0, 0x0 ;  /* 0x000080000000791a */ /* 0x000fc80000000000 */
[-C--:B------:R-:W-:Y:S01]  /*11ae0*/  FMUL.FTZ R47, R40, R3.reuse ;  /* 0x00000003282f7220 */ /* 0x080fe20000410000 */
[-C--:B------:R-:W-:Y:S01]  /*11af0*/  FMUL.FTZ R40, R41, R3.reuse ;  /* 0x0000000329287220 */ /* 0x080fe20000410000 */
[-C--:B------:R-:W-:Y:S01]  /*11b00*/  FMUL.FTZ R42, R42, R3.reuse ;  /* 0x000000032a2a7220 */ /* 0x080fe20000410000 */
[-C--:B------:R-:W-:Y:S01]  /*11b10*/  FMUL.FTZ R41, R43, R3.reuse ;  /* 0x000000032b297220 */ /* 0x080fe20000410000 */
[----:B------:R-:W1:Y:S03]  /*11b20*/  MUFU.TANH R19, R19 ;  /* 0x0000001300137308 */ /* 0x000e660000002400 */
[-C--:B------:R-:W-:Y:S01]  /*11b30*/  FMUL.FTZ R18, R36, R3.reuse ;  /* 0x0000000324127220 */ /* 0x080fe20000410000 */
[----:B------:R-:W-:-:S04]  /*11b40*/  FMUL.FTZ R36, R39, R3 ;  /* 0x0000000327247220 */ /* 0x000fc80000410000 */
[----:B------:R-:W1:Y:S01]  /*11b50*/  MUFU.TANH R65, R65 ;  /* 0x0000004100417308 */ /* 0x000e620000002400 */
[C---:B-----5:R-:W-:Y:S07]  /*11b60*/  HMMA.16816.F32.BF16 R28, R112.reuse, R6, R28 ;  /* 0x00000006701c723c */ /* 0x060fee000004181c */
[----:B------:R-:W1:Y:S01]  /*11b70*/  MUFU.TANH R107, R107 ;  /* 0x0000006b006b7308 */ /* 0x000e620000002400 */
[----:B------:R-:W-:Y:S01]  /*11b80*/  HMMA.16816.F32.BF16 R32, R112, R4, R32 ;  /* 0x000000047020723c */ /* 0x000fe20000041820 */
[-C--:B------:R-:W-:Y:S01]  /*11b90*/  FMUL.FTZ R4, R37, R3.reuse ;  /* 0x0000000325047220 */ /* 0x080fe20000410000 */
[----:B------:R-:W-:-:S05]  /*11ba0*/  FMUL.FTZ R37, R38, R3 ;  /* 0x0000000326257220 */ /* 0x000fca0000410000 */
[----:B------:R5:W1:Y:S01]  /*11bb0*/  MUFU.TANH R5, R18 ;  /* 0x0000001200057308 */ /* 0x000a620000002400 */
[----:B--2---:R-:W-:Y:S03]  /*11bc0*/  HMMA.16816.F32.BF16 R24, R112, R8, R24 ;  /* 0x000000087018723c */ /* 0x004fe60000041818 */
[----:B------:R-:W-:-:S04]  /*11bd0*/  FMUL.FTZ R9, R31, R3 ;  /* 0x000000031f097220 */ /* 0x000fc80000410000 */
[----:B------:R-:W2:Y:S01]  /*11be0*/  MUFU.TANH R66, R66 ;  /* 0x0000004200427308 */ /* 0x000ea20000002400 */
[----:B------:R-:W-:Y:S03]  /*11bf0*/  HMMA.16816.F32.BF16 R20, R112, R10, R20 ;  /* 0x0000000a7014723c */ /* 0x000fe60000041814 */
[-C--:B------:R-:W-:Y:S01]  /*11c00*/  FMUL.FTZ R7, R32, R3.reuse ;  /* 0x0000000320077220 */ /* 0x080fe20000410000 */
[-C--:B------:R-:W-:Y:S01]  /*11c10*/  FMUL.FTZ R6, R33, R3.reuse ;  /* 0x0000000321067220 */ /* 0x080fe20000410000 */
[-C--:B------:R-:W-:Y:S01]  /*11c20*/  FMUL.FTZ R33, R34, R3.reuse ;  /* 0x0000000322217220 */ /* 0x080fe20000410000 */
[-C--:B------:R-:W-:Y:S01]  /*11c30*/  FMUL.FTZ R32, R35, R3.reuse ;  /* 0x0000000323207220 */ /* 0x080fe20000410000 */
[-C--:B-----5:R-:W-:Y:S01]  /*11c40*/  FMUL.FTZ R18, R28, R3.reuse ;  /* 0x000000031c127220 */ /* 0x0a0fe20000410000 */
[-C--:B------:R-:W-:Y:S01]  /*11c50*/  FMUL.FTZ R28, R29, R3.reuse ;  /* 0x000000031d1c7220 */ /* 0x080fe20000410000 */
[-C--:B------:R-:W-:Y:S01]  /*11c60*/  FMUL.FTZ R29, R30, R3.reuse ;  /* 0x000000031e1d7220 */ /* 0x080fe20000410000 */
[----:B------:R-:W1:Y:S01]  /*11c70*/  MUFU.TANH R67, R67 ;  /* 0x0000004300437308 */ /* 0x000e620000002400 */
[-C--:B------:R-:W-:Y:S01]  /*11c80*/  FMUL.FTZ R30, R25, R3.reuse ;  /* 0x00000003191e7220 */ /* 0x080fe20000410000 */
[-C--:B------:R-:W-:Y:S01]  /*11c90*/  FMUL.FTZ R25, R27, R3.reuse ;  /* 0x000000031b197220 */ /* 0x080fe20000410000 */
[-C--:B------:R-:W-:Y:S01]  /*11ca0*/  FMUL.FTZ R24, R24, R3.reuse ;  /* 0x0000000318187220 */ /* 0x080fe20000410000 */
[----:B------:R-:W-:-:S04]  /*11cb0*/  FMUL.FTZ R26, R26, R3 ;  /* 0x000000031a1a7220 */ /* 0x000fc80000410000 */
[----:B------:R-:W1:Y:S01]  /*11cc0*/  MUFU.TANH R56, R56 ;  /* 0x0000003800387308 */ /* 0x000e620000002400 */
[-C--:B------:R-:W-:Y:S01]  /*11cd0*/  FMUL.FTZ R31, R20, R3.reuse ;  /* 0x00000003141f7220 */ /* 0x080fe20000410000 */
[-C--:B------:R-:W-:Y:S01]  /*11ce0*/  FMUL.FTZ R27, R21, R3.reuse ;  /* 0x00000003151b7220 */ /* 0x080fe20000410000 */
[-C--:B------:R-:W-:Y:S01]  /*11cf0*/  FMUL.FTZ R20, R22, R3.reuse ;  /* 0x0000000316147220 */ /* 0x080fe20000410000 */
[----:B------:R-:W-:-:S04]  /*11d00*/  FMUL.FTZ R21, R23, R3 ;  /* 0x0000000317157220 */ /* 0x000fc80000410000 */
        /* <DEDUP_REMOVED lines=47> */
[----:B-1----:R-:W1:Y:S08]  /*12000*/  I2F.RP R18, R22 ;  /* 0x0000001600127306 */ /* 0x002e700000209400 */
        /* <DEDUP_REMOVED lines=12> */
[----:B------:R-:W-:Y:S02]  /*120d0*/  IADD3 R11, PT, PT, RZ, -R11, RZ ;  /* 0x8000000bff0b7210 */ /* 0x000fe40007ffe0ff */
[----:B------:R-:W-:Y:S01]  /*120e0*/  LOP3.LUT R34, R34, R38, RZ, 0x3c, !PT ;  /* 0x0000002622227212 */ /* 0x000fe200078e3cff */
[----:B------:R-:W-:-:S03]  /*120f0*/  IMAD.HI.U32 R23, R35, R10, RZ ;  /* 0x0000000a23177227 */ /* 0x000fc600078e00ff */
[----:B------:R-:W-:Y:S01]  /*12100*/  ISETP.GE.AND P5, PT, R34, RZ, PT ;  /* 0x000000ff2200720c */ /* 0x000fe20003fa6270 */
[----:B------:R-:W-:-:S04]  /*12110*/  IMAD.HI.U32 R35, R35, R18, RZ ;  /* 0x0000001223237227 */ /* 0x000fc800078e00ff */
        /* <DEDUP_REMOVED lines=40> */
.L_x_11208:
        /* <DEDUP_REMOVED lines=8> */
.L_x_11209:
[----:B------:R-:W-:Y:S05]  /*12420*/  BSYNC.RECONVERGENT B0 ;  /* 0x0000000000007941 */ /* 0x000fea0003800200 */
.L_x_11207:
        /* <DEDUP_REMOVED lines=58> */
.L_x_11206:
[----:B------:R-:W-:Y:S05]  /*127d0*/  BSYNC.RECONVERGENT B1 ;  /* 0x0000000000017941 */ /* 0x000fea0003800200 */
.L_x_11205:
[----:B--2---:R-:W-:Y:S01]  /*127e0*/  IMAD R23, R61, 0x80, R124 ;  /* 0x000000803d177824 */ /* 0x004fe200078e027c */
[----:B------:R-:W-:Y:S01]  /*127f0*/  LOP3.LUT R184, R184, 0xfffffffe, RZ, 0xc0, !PT ;  /* 0xfffffffeb8b87812 */ /* 0x000fe200078ec0ff */
[----:B------:R-:W2:Y:S02]  /*12800*/  LD.E R22, desc[UR4][R100.64+0xdc] ;  /* 0x0000dc0464167980 */ /* 0x000ea4000c101900 */
[C---:B------:R-:W-:Y:S02]  /*12810*/  VIADD R3, R23.reuse, 0xffffff00 ;  /* 0xffffff0017037836 */ /* 0x040fe40000000000 */
[C---:B------:R-:W-:Y:S02]  /*12820*/  VIADD R10, R23.reuse, 0xffffff01 ;  /* 0xffffff01170a7836 */ /* 0x040fe40000000000 */
[----:B-1----:R-:W-:Y:S01]  /*12830*/  VIADD R18, R23, 0xffffff08 ;  /* 0xffffff0817127836 */ /* 0x002fe20000000000 */
[C---:B------:R-:W-:Y:S02]  /*12840*/  ISETP.GE.AND P2, PT, R3.reuse, R190, PT ;  /* 0x000000be0300720c */ /* 0x040fe40003f46270 */
[----:B------:R-:W-:-:S02]  /*12850*/  ISETP.GE.AND P4, PT, R3, R185, PT ;  /* 0x000000b90300720c */ /* 0x000fc40003f86270 */
[C---:B------:R-:W-:Y:S02]  /*12860*/  ISETP.GE.AND P0, PT, R3.reuse, R189, PT ;  /* 0x000000bd0300720c */ /* 0x040fe40003f06270 */
[-C--:B------:R-:W-:Y:S02]  /*12870*/  ISETP.GE.AND P3, PT, R3, R188.reuse, PT ;  /* 0x000000bc0300720c */ /* 0x080fe40003f66270 */
[----:B------:R-:W-:Y:S02]  /*12880*/  FSEL R3, R62, -INF , P2 ;  /* 0xff8000003e037808 */ /* 0x000fe40001000000 */
[----:B------:R-:W-:Y:S02]  /*12890*/  ISETP.GE.AND P2, PT, R10, R188, PT ;  /* 0x000000bc0a00720c */ /* 0x000fe40003f46270 */
[----:B------:R-:W-:Y:S02]  /*128a0*/  FSEL R11, R103, -INF , P0 ;  /* 0xff800000670b7808 */ /* 0x000fe40000000000 */
[----:B------:R-:W-:-:S02]  /*128b0*/  ISETP.GE.AND P0, PT, R18, R185, PT ;  /* 0x000000b91200720c */ /* 0x000fc40003f06270 */
[C---:B------:R-:W-:Y:S02]  /*128c0*/  ISETP.GE.AND P1, PT, R10.reuse, R190, PT ;  /* 0x000000be0a00720c */ /* 0x040fe40003f26270 */
[C---:B------:R-:W-:Y:S02]  /*128d0*/  ISETP.GE.AND P5, PT, R10.reuse, R189, PT ;  /* 0x000000bd0a00720c */ /* 0x040fe40003fa6270 */
[----:B------:R-:W-:Y:S01]  /*128e0*/  ISETP.GE.AND P6, PT, R10, R185, PT ;  /* 0x000000b90a00720c */ /* 0x000fe20003fc6270 */
[----:B------:R-:W-:Y:S01]  /*128f0*/  VIADD R10, R23, 0xffffff09 ;  /* 0xffffff09170a7836 */ /* 0x000fe20000000000 */
[----:B------:R-:W-:Y:S02]  /*12900*/  FSEL R11, R11, -INF , !P3 ;  /* 0xff8000000b0b7808 */ /* 0x000fe40005800000 */
[----:B------:R-:W-:Y:S02]  /*12910*/  @P2 LOP3.LUT R184, R184, 0x1, RZ, 0xfc, !PT ;  /* 0x00000001b8b82812 */ /* 0x000fe400078efcff */
[----:B------:R-:W-:-:S02]  /*12920*/  FSEL R60, R102, -INF , P1 ;  /* 0xff800000663c7808 */ /* 0x000fc40000800000 */
[----:B------:R-:W-:Y:S02]  /*12930*/  LOP3.LUT R184, R184, 0xfffffffd, RZ, 0xc0, !PT ;  /* 0xfffffffdb8b87812 */ /* 0x000fe400078ec0ff */
[----:B------:R-:W-:Y:S02]  /*12940*/  FSEL R108, R108, -INF , P5 ;  /* 0xff8000006c6c7808 */ /* 0x000fe40002800000 */
[----:B------:R-:W-:Y:S02]  /*12950*/  @P0 LOP3.LUT R184, R184, 0x2, RZ, 0xfc, !PT ;  /* 0x00000002b8b80812 */ /* 0x000fe400078efcff */
[----:B------:R-:W-:Y:S02]  /*12960*/  FSEL R3, R3, -INF , !P4 ;  /* 0xff80000003037808 */ /* 0x000fe40006000000 */
[----:B------:R-:W-:Y:S02]  /*12970*/  LOP3.LUT P3, RZ, R184, 0x1, RZ, 0xc0, !PT ;  /* 0x00000001b8ff7812 */ /* 0x000fe4000786c0ff */
[----:B------:R-:W-:-:S02]  /*12980*/  FSEL R60, R60, -INF , !P6 ;  /* 0xff8000003c3c7808 */ /* 0x000fc40007000000 */
[----:B------:R-:W-:Y:S02]  /*12990*/  FSEL R212, R108, -INF , !P3 ;  /* 0xff8000006cd47808 */ /* 0x000fe40005800000 */
[-C--:B------:R-:W-:Y:S02]  /*129a0*/  ISETP.GE.AND P4, PT, R18, R190.reuse, PT ;  /* 0x000000be1200720c */ /* 0x080fe40003f86270 */
[C---:B------:R-:W-:Y:S02]  /*129b0*/  ISETP.GE.AND P1, PT, R10.reuse, R190, PT ;  /* 0x000000be0a00720c */ /* 0x040fe40003f26270 */
[C---:B------:R-:W-:Y:S02]  /*129c0*/  ISETP.GE.AND P6, PT, R10.reuse, R185, PT ;  /* 0x000000b90a00720c */ /* 0x040fe40003fc6270 */
[CC--:B------:R-:W-:Y:S02]  /*129d0*/  ISETP.GE.AND P3, PT, R10.reuse, R189.reuse, PT ;  /* 0x000000bd0a00720c */ /* 0x0c0fe40003f66270 */
[----:B------:R-:W-:Y:S01]  /*129e0*/  ISETP.GE.AND P5, PT, R10, R188, PT ;  /* 0x000000bc0a00720c */ /* 0x000fe20003fa6270 */
[----:B------:R-:W-:Y:S01]  /*129f0*/  VIADD R10, R23, 0xffffff10 ;  /* 0xffffff10170a7836 */ /* 0x000fe20000000000 */
[----:B------:R-:W-:-:S02]  /*12a00*/  ISETP.GE.AND P0, PT, R18, R189, PT ;  /* 0x000000bd1200720c */ /* 0x000fc40003f06270 */
[----:B------:R-:W-:Y:S02]  /*12a10*/  FSEL R214, R12, -INF , P4 ;  /* 0xff8000000cd67808 */ /* 0x000fe40002000000 */
[----:B------:R-:W-:Y:S02]  /*12a20*/  FSEL R12, R14, -INF , P0 ;  /* 0xff8000000e0c7808 */ /* 0x000fe40000000000 */
[----:B------:R-:W-:Y:S01]  /*12a30*/  ISETP.GE.AND P2, PT, R18, R188, PT ;  /* 0x000000bc1200720c */ /* 0x000fe20003f46270 */
[----:B------:R-:W-:Y:S01]  /*12a40*/  VIADD R18, R23, 0xffffff11 ;  /* 0xffffff1117127836 */ /* 0x000fe20000000000 */
[----:B------:R-:W-:Y:S02]  /*12a50*/  LOP3.LUT P4, RZ, R184, 0x2, RZ, 0xc0, !PT ;  /* 0x00000002b8ff7812 */ /* 0x000fe4000788c0ff */
[----:B------:R-:W-:Y:S02]  /*12a60*/  ISETP.GE.AND P0, PT, R10, R185, PT ;  /* 0x000000b90a00720c */ /* 0x000fe40003f06270 */
[----:B------:R-:W-:-:S02]  /*12a70*/  FSEL R14, R13, -INF , P1 ;  /* 0xff8000000d0e7808 */ /* 0x000fc40000800000 */
[----:B------:R-:W-:Y:S02]  /*12a80*/  FSEL R214, R214, -INF , !P4 ;  /* 0xff800000d6d67808 */ /* 0x000fe40006000000 */
[----:B------:R-:W-:Y:S02]  /*12a90*/  FSEL R12, R12, -INF , !P2 ;  /* 0xff8000000c0c7808 */ /* 0x000fe40005000000 */
[----:B------:R-:W-:Y:S02]  /*12aa0*/  P2R R13, PR, RZ, 0x1 ;  /* 0x00000001ff0d7803 */ /* 0x000fe40000000000 */
[C---:B------:R-:W-:Y:S02]  /*12ab0*/  ISETP.GE.AND P4, PT, R10.reuse, R190, PT ;  /* 0x000000be0a00720c */ /* 0x040fe40003f86270 */
[C---:B------:R-:W-:Y:S02]  /*12ac0*/  ISETP.GE.AND P0, PT, R10.reuse, R189, PT ;  /* 0x000000bd0a00720c */ /* 0x040fe40003f06270 */
[----:B------:R-:W-:-:S02]  /*12ad0*/  ISETP.GE.AND P2, PT, R10, R188, PT ;  /* 0x000000bc0a00720c */ /* 0x000fc40003f46270 */
        /* <DEDUP_REMOVED lines=8> */
[----:B------:R-:W-:Y:S02]  /*12b60*/  FSEL R111, R111, -INF , P4 ;  /* 0xff8000006f6f7808 */ /* 0x000fe40002000000 */
[----:B------:R-:W-:Y:S02]  /*12b70*/  FSEL R58, R117, -INF , P0 ;  /* 0xff800000753a7808 */ /* 0x000fe40000000000 */
[----:B------:R-:W-:Y:S01]  /*12b80*/  ISETP.NE.AND P4, PT, R13, RZ, PT ;  /* 0x000000ff0d00720c */ /* 0x000fe20003f85270 */
[----:B------:R-:W-:Y:S01]  /*12b90*/  VIADD R13, R23, 0xffffff19 ;  /* 0xffffff19170d7836 */ /* 0x000fe20000000000 */
[----:B------:R-:W-:Y:S02]  /*12ba0*/  ISETP.GE.AND P0, PT, R18, R185, PT ;  /* 0x000000b91200720c */ /* 0x000fe40003f06270 */
[----:B------:R-:W-:-:S02]  /*12bb0*/  FSEL R114, R111, -INF , !P4 ;  /* 0xff8000006f727808 */ /* 0x000fc40006000000 */
[----:B------:R-:W-:Y:S02]  /*12bc0*/  FSEL R58, R58, -INF , !P2 ;  /* 0xff8000003a3a7808 */ /* 0x000fe40005000000 */
[----:B------:R-:W-:Y:S01]  /*12bd0*/  P2R R15, PR, RZ, 0x1 ;  /* 0x00000001ff0f7803 */ /* 0x000fe20000000000 */
[----:B------:R-:W-:Y:S01]  /*12be0*/  VIADD R34, R23, 0xffffff20 ;  /* 0xffffff2017227836 */ /* 0x000fe20000000000 */
[C---:B------:R-:W-:Y:S02]  /*12bf0*/  ISETP.GE.AND P4, PT, R18.reuse, R190, PT ;  /* 0x000000be1200720c */ /* 0x040fe40003f86270 */
[C---:B------:R-:W-:Y:S02]  /*12c00*/  ISETP.GE.AND P0, PT, R18.reuse, R189, PT ;  /* 0x000000bd1200720c */ /* 0x040fe40003f06270 */
[----:B------:R-:W-:Y:S02]  /*12c10*/  ISETP.GE.AND P2, PT, R18, R188, PT ;  /* 0x000000bc1200720c */ /* 0x000fe40003f46270 */
[----:B------:R-:W-:-:S02]  /*12c20*/  FSEL R18, R116, -INF , P3 ;  /* 0xff80000074127808 */ /* 0x000fc40001800000 */
[----:B------:R-:W-:Y:S02]  /*12c30*/  ISETP.GE.AND P3, PT, R13, R189, PT ;  /* 0x000000bd0d00720c */ /* 0x000fe40003f66270 */
[----:B------:R-:W-:Y:S02]  /*12c40*/  FSEL R18, R18, -INF , !P5 ;  /* 0xff80000012127808 */ /* 0x000fe40006800000 */
[----:B------:R-:W-:Y:S02]  /*12c50*/  FSEL R109, R109, -INF , P4 ;  /* 0xff8000006d6d7808 */ /* 0x000fe40002000000 */
[----:B------:R-:W-:Y:S02]  /*12c60*/  FSEL R118, R118, -INF , P0 ;  /* 0xff80000076767808 */ /* 0x000fe40000000000 */
[----:B------:R-:W-:Y:S02]  /*12c70*/  ISETP.NE.AND P4, PT, R15, RZ, PT ;  /* 0x000000ff0f00720c */ /* 0x000fe40003f85270 */
[----:B------:R-:W-:-:S02]  /*12c80*/  ISETP.GE.AND P5, PT, R13, R188, PT ;  /* 0x000000bc0d00720c */ /* 0x000fc40003fa6270 */
[----:B------:R-:W-:Y:S02]  /*12c90*/  ISETP.GE.AND P0, PT, R34, R185, PT ;  /* 0x000000b92200720c */ /* 0x000fe40003f06270 */
[----:B------:R-:W-:Y:S02]  /*12ca0*/  FSEL R17, R17, -INF , P3 ;  /* 0xff80000011117808 */ /* 0x000fe40001800000 */
[----:B------:R-:W-:Y:S02]  /*12cb0*/  FSEL R110, R110, -INF , P1 ;  /* 0xff8000006e6e7808 */ /* 0x000fe40000800000 */
[----:B------:R-:W-:Y:S02]  /*12cc0*/  ISETP.GE.AND P1, PT, R13, R190, PT ;  /* 0x000000be0d00720c */ /* 0x000fe40003f26270 */
[----:B------:R-:W-:Y:S02]  /*12cd0*/  FSEL R208, R109, -INF , !P4 ;  /* 0xff8000006dd07808 */ /* 0x000fe40006000000 */
[----:B------:R-:W-:-:S02]  /*12ce0*/  P2R R15, PR, RZ, 0x1 ;  /* 0x00000001ff0f7803 */ /* 0x000fc40000000000 */
[----:B------:R-:W-:Y:S01]  /*12cf0*/  FSEL R206, R17, -INF , !P5 ;  /* 0xff80000011ce7808 */ /* 0x000fe20006800000 */
[----:B------:R-:W-:Y:S01]  /*12d00*/  VIADD R17, R23, 0xffffff28 ;  /* 0xffffff2817117836 */ /* 0x000fe20000000000 */
[C---:B------:R-:W-:Y:S02]  /*12d10*/  ISETP.GE.AND P4, PT, R34.reuse, R190, PT ;  /* 0x000000be2200720c */ /* 0x040fe40003f86270 */
[----:B------:R-:W-:Y:S02]  /*12d20*/  ISETP.GE.AND P0, PT, R34, R189, PT ;  /* 0x000000bd2200720c */ /* 0x000fe40003f06270 */
[----:B------:R-:W-:Y:S02]  /*12d30*/  FSEL R64, R16, -INF , P1 ;  /* 0xff80000010407808 */ /* 0x000fe40000800000 */
[----:B------:R-:W-:Y:S02]  /*12d40*/  FSEL R16, R118, -INF , !P2 ;  /* 0xff80000076107808 */ /* 0x000fe40005000000 */
[----:B------:R-:W-:-:S02]  /*12d50*/  FSEL R119, R119, -INF , P4 ;  /* 0xff80000077777808 */ /* 0x000fc40002000000 */
[----:B------:R-:W-:Y:S02]  /*12d60*/  FSEL R106, R106, -INF , P0 ;  /* 0xff8000006a6a7808 */ /* 0x000fe40000000000 */
[----:B------:R-:W-:Y:S02]  /*12d70*/  ISETP.GE.AND P2, PT, R34, R188, PT ;  /* 0x000000bc2200720c */ /* 0x000fe40003f46270 */
[----:B------:R-:W-:Y:S02]  /*12d80*/  ISETP.NE.AND P4, PT, R15, RZ, PT ;  /* 0x000000ff0f00720c */ /* 0x000fe40003f85270 */
        /* <DEDUP_REMOVED lines=11> */
[----:B------:R-:W-:Y:S02]  /*12e40*/  ISETP.GE.AND P0, PT, R17, R185, PT ;  /* 0x000000b91100720c */ /* 0x000fe40003f06270 */
[----:B------:R-:W-:Y:S02]  /*12e50*/  FSEL R118, R19, -INF , !P4 ;  /* 0xff80000013767808 */ /* 0x000fe40006000000 */
[----:B------:R-:W-:Y:S02]  /*12e60*/  FSEL R116, R107, -INF , !P2 ;  /* 0xff8000006b747808 */ /* 0x000fe40005000000 */
[----:B------:R-:W-:Y:S02]  /*12e70*/  P2R R15, PR, RZ, 0x1 ;  /* 0x00000001ff0f7803 */ /* 0x000fe40000000000 */
[----:B------:R-:W-:-:S02]  /*12e80*/  ISETP.GE.AND P4, PT, R17, R190, PT ;  /* 0x000000be1100720c */ /* 0x000fc40003f86270 */
[C---:B------:R-:W-:Y:S02]  /*12e90*/  ISETP.GE.AND P0, PT, R17.reuse, R189, PT ;  /* 0x000000bd1100720c */ /* 0x040fe40003f06270 */
[----:B------:R-:W-:Y:S01]  /*12ea0*/  ISETP.GE.AND P2, PT, R17, R188, PT ;  /* 0x000000bc1100720c */ /* 0x000fe20003f46270 */
[----:B------:R-:W-:Y:S01]  /*12eb0*/  VIADD R17, R23, 0xffffff38 ;  /* 0xffffff3817117836 */ /* 0x000fe20000000000 */
[----:B------:R-:W-:Y:S02]  /*12ec0*/  FSEL R210, R110, -INF , !P6 ;  /* 0xff8000006ed27808 */ /* 0x000fe40007000000 */
        /* <DEDUP_REMOVED lines=9> */
[----:B------:R-:W-:-:S02]  /*12f60*/  P2R R15, PR, RZ, 0x1 ;  /* 0x00000001ff0f7803 */ /* 0x000fc40000000000 */
[C---:B------:R-:W-:Y:S02]  /*12f70*/  ISETP.GE.AND P1, PT, R13.reuse, R190, PT ;  /* 0x000000be0d00720c */ /* 0x040fe40003f26270 */
[C---:B------:R-:W-:Y:S02]  /*12f80*/  ISETP.GE.AND P6, PT, R13.reuse, R185, PT ;  /* 0x000000b90d00720c */ /* 0x040fe40003fc6270 */
[CC--:B------:R-:W-:Y:S02]  /*12f90*/  ISETP.GE.AND P3, PT, R13.reuse, R189.reuse, PT ;  /* 0x000000bd0d00720c */ /* 0x0c0fe40003f66270 */
[----:B------:R-:W-:Y:S01]  /*12fa0*/  ISETP.GE.AND P5, PT, R13, R188, PT ;  /* 0x000000bc0d00720c */ /* 0x000fe20003fa6270 */
[----:B------:R-:W-:Y:S01]  /*12fb0*/  VIADD R13, R23, 0xffffff29 ;  /* 0xffffff29170d7836 */ /* 0x000fe20000000000 */
[C---:B------:R-:W-:Y:S02]  /*12fc0*/  ISETP.GE.AND P4, PT, R17.reuse, R190, PT ;  /* 0x000000be1100720c */ /* 0x040fe40003f86270 */
[----:B------:R-:W-:-:S02]  /*12fd0*/  ISETP.GE.AND P0, PT, R17, R189, PT ;  /* 0x000000bd1100720c */ /* 0x000fc40003f06270 */
[----:B------:R-:W-:Y:S01]  /*12fe0*/  ISETP.GE.AND P2, PT, R17, R188, PT ;  /* 0x000000bc1100720c */ /* 0x000fe20003f46270 */
[----:B------:R-:W-:Y:S01]  /*12ff0*/  VIADD R17, R23, 0xffffff40 ;  /* 0xffffff4017117836 */ /* 0x000fe20000000000 */
[----:B------:R-:W-:Y:S02]  /*13000*/  FSEL R104, R104, -INF , P1 ;  /* 0xff80000068687808 */ /* 0x000fe40000800000 */
[----:B------:R-:W-:Y:S02]  /*13010*/  FSEL R105, R105, -INF , P3 ;  /* 0xff80000069697808 */ /* 0x000fe40001800000 */
[----:B------:R-:W-:Y:S02]  /*13020*/  FSEL R52, R52, -INF , P4 ;  /* 0xff80000034347808 */ /* 0x000fe40002000000 */
[----:B------:R-:W-:Y:S02]  /*13030*/  FSEL R59, R59, -INF , P0 ;  /* 0xff8000003b3b7808 */ /* 0x000fe40000000000 */
[----:B------:R-:W-:-:S02]  /*13040*/  ISETP.GE.AND P1, PT, R13, R190, PT ;  /* 0x000000be0d00720c */ /* 0x000fc40003f26270 */
[----:B------:R-:W-:Y:S02]  /*13050*/  ISETP.GE.AND P3, PT, R13, R189, PT ;  /* 0x000000bd0d00720c */ /* 0x000fe40003f66270 */
[----:B------:R-:W-:Y:S02]  /*13060*/  ISETP.NE.AND P4, PT, R15, RZ, PT ;  /* 0x000000ff0f00720c */ /* 0x000fe40003f85270 */
[-C--:B------:R-:W-:Y:S02]  /*13070*/  ISETP.GE.AND P0, PT, R17, R185.reuse, PT ;  /* 0x000000b91100720c */ /* 0x080fe40003f06270 */
        /* <DEDUP_REMOVED lines=27> */
[----:B------:R-:W-:Y:S02]  /*13230*/  FSEL R146, R55, -INF , !P4 ;  /* 0xff80000037927808 */ /* 0x000fe40006000000 */
[C---:B------:R-:W-:Y:S02]  /*13240*/  ISETP.GE.AND P1, PT, R13.reuse, R190, PT ;  /* 0x000000be0d00720c */ /* 0x040fe40003f26270 */
[----:B------:R-:W-:-:S02]  /*13250*/  ISETP.GE.AND P3, PT, R13, R189, PT ;  /* 0x000000bd0d00720c */ /* 0x000fc40003f66270 */
[C---:B------:R-:W-:Y:S02]  /*13260*/  ISETP.GE.AND P4, PT, R17.reuse, R190, PT ;  /* 0x000000be1100720c */ /* 0x040fe40003f86270 */
        /* <DEDUP_REMOVED lines=36> */
[C---:B------:R-:W-:Y:S02]  /*134b0*/  ISETP.GE.AND P6, PT, R13.reuse, R185, PT ;  /* 0x000000b90d00720c */ /* 0x040fe40003fc6270 */
        /* <DEDUP_REMOVED lines=16> */
[----:B------:R-:W-:-:S02]  /*135c0*/  @P0 LOP3.LUT R184, R184, 0x2, RZ, 0xfc, !PT ;  /* 0x00000002b8b80812 */ /* 0x000fc400078efcff */
[----:B------:R-:W-:Y:S02]  /*135d0*/  FSEL R102, R41, -INF , !P5 ;  /* 0xff80000029667808 */ /* 0x000fe40006800000 */
[----:B------:R-:W-:Y:S02]  /*135e0*/  LOP3.LUT P5, RZ, R184, 0x2, RZ, 0xc0, !PT ;  /* 0x00000002b8ff7812 */ /* 0x000fe400078ac0ff */
[----:B------:R-:W-:Y:S02]  /*135f0*/  FSEL R40, R40, -INF , P1 ;  /* 0xff80000028287808 */ /* 0x000fe40000800000 */
[----:B------:R-:W-:Y:S02]  /*13600*/  LOP3.LUT R184, R184, 0xfffffffe, RZ, 0xc0, !PT ;  /* 0xfffffffeb8b87812 */ /* 0x000fe400078ec0ff */
[----:B------:R-:W-:Y:S02]  /*13610*/  FSEL R110, R40, -INF , !P6 ;  /* 0xff800000286e7808 */ /* 0x000fe40007000000 */
[----:B------:R-:W-:-:S02]  /*13620*/  @P3 LOP3.LUT R184, R184, 0x1, RZ, 0xfc, !PT ;  /* 0x00000001b8b83812 */ /* 0x000fc400078efcff */
[C---:B------:R-:W-:Y:S02]  /*13630*/  ISETP.GE.AND P1, PT, R13.reuse, R190, PT ;  /* 0x000000be0d00720c */ /* 0x040fe40003f26270 */
[CC--:B------:R-:W-:Y:S02]  /*13640*/  ISETP.GE.AND P3, PT, R13.reuse, R189.reuse, PT ;  /* 0x000000bd0d00720c */ /* 0x0c0fe40003f66270 */
[----:B------:R-:W-:Y:S01]  /*13650*/  ISETP.GE.AND P6, PT, R13, R188, PT ;  /* 0x000000bc0d00720c */ /* 0x000fe20003fc6270 */
[----:B------:R-:W-:Y:S01]  /*13660*/  VIADD R13, R23, 0xffffff60 ;  /* 0xffffff60170d7836 */ /* 0x000fe20000000000 */
[----:B------:R-:W-:Y:S02]  /*13670*/  ISETP.GE.AND P0, PT, R15, R189, PT ;  /* 0x000000bd0f00720c */ /* 0x000fe40003f06270 */
[----:B------:R-:W-:Y:S02]  /*13680*/  FSEL R132, R51, -INF , !P2 ;  /* 0xff80000033847808 */ /* 0x000fe40005000000 */
[----:B------:R-:W-:-:S02]  /*13690*/  FSEL R112, R47, -INF , !P4 ;  /* 0xff8000002f707808 */ /* 0x000fc40006000000 */
[----:B------:R-:W-:Y:S02]  /*136a0*/  ISETP.GE.AND P2, PT, R17, R188, PT ;  /* 0x000000bc1100720c */ /* 0x000fe40003f46270 */
[----:B------:R-:W-:Y:S02]  /*136b0*/  ISETP.GE.AND P4, PT, R15, R190, PT ;  /* 0x000000be0f00720c */ /* 0x000fe40003f86270 */
[----:B------:R-:W-:Y:S02]  /*136c0*/  FSEL R37, R37, -INF , P0 ;  /* 0xff80000025257808 */ /* 0x000fe40000000000 */
[----:B------:R-:W-:Y:S02]  /*136d0*/  ISETP.GE.AND P0, PT, R13, R185, PT ;  /* 0x000000b90d00720c */ /* 0x000fe40003f06270 */
[----:B------:R-:W-:Y:S02]  /*136e0*/  FSEL R104, R42, -INF , !P2 ;  /* 0xff8000002a687808 */ /* 0x000fe40005000000 */
[----:B------:R-:W-:Y:S01]  /*136f0*/  FSEL R108, R5, -INF , P4 ;  /* 0xff800000056c7808 */ /* 0x000fe20002000000 */
[----:B------:R-:W-:Y:S01]  /*13700*/  VIADD R5, R23, 0xffffff61 ;  /* 0xffffff6117057836 */ /* 0x000fe20000000000 */
[----:B------:R-:W-:-:S02]  /*13710*/  ISETP.GE.AND P2, PT, R15, R188, PT ;  /* 0x000000bc0f00720c */ /* 0x000fc40003f46270 */
[----:B------:R-:W-:Y:S02]  /*13720*/  FSEL R4, R4, -INF , P1 ;  /* 0xff80000004047808 */ /* 0x000fe40000800000 */
[C---:B------:R-:W-:Y:S02]  /*13730*/  LOP3.LUT P1, RZ, R184.reuse, 0x1, RZ, 0xc0, !PT ;  /* 0x00000001b8ff7812 */ /* 0x040fe4000782c0ff */
[----:B------:R-:W-:Y:S02]  /*13740*/  FSEL R66, R37, -INF , !P2 ;  /* 0xff80000025427808 */ /* 0x000fe40005000000 */
[----:B------:R-:W-:Y:S02]  /*13750*/  LOP3.LUT R184, R184, 0xfffffffd, RZ, 0xc0, !PT ;  /* 0xfffffffdb8b87812 */ /* 0x000fe400078ec0ff */
[----:B------:R-:W-:Y:S02]  /*13760*/  ISETP.GE.AND P2, PT, R5, R185, PT ;  /* 0x000000b90500720c */ /* 0x000fe40003f46270 */
[----:B------:R-:W-:-:S02]  /*13770*/  @P0 LOP3.LUT R184, R184, 0x2, RZ, 0xfc, !PT ;  /* 0x00000002b8b80812 */ /* 0x000fc400078efcff */
[----:B------:R-:W-:Y:S02]  /*13780*/  FSEL R36, R36, -INF , P3 ;  /* 0xff80000024247808 */ /* 0x000fe40001800000 */
[C---:B------:R-:W-:Y:S02]  /*13790*/  LOP3.LUT P3, RZ, R184.reuse, 0x2, RZ, 0xc0, !PT ;  /* 0x00000002b8ff7812 */ /* 0x040fe4000786c0ff */
[C---:B------:R-:W-:Y:S02]  /*137a0*/  ISETP.GE.AND P4, PT, R13.reuse, R190, PT ;  /* 0x000000be0d00720c */ /* 0x040fe40003f86270 */
[----:B------:R-:W-:Y:S02]  /*137b0*/  LOP3.LUT R184, R184, 0xfffffffe, RZ, 0xc0, !PT ;  /* 0xfffffffeb8b87812 */ /* 0x000fe400078ec0ff */
[----:B------:R-:W-:Y:S02]  /*137c0*/  ISETP.GE.AND P0, PT, R13, R189, PT ;  /* 0x000000bd0d00720c */ /* 0x000fe40003f06270 */
[----:B------:R-:W-:-:S02]  /*137d0*/  FSEL R106, R4, -INF , !P1 ;  /* 0xff800000046a7808 */ /* 0x000fc40004800000 */
[----:B------:R-:W-:Y:S02]  /*137e0*/  @P2 LOP3.LUT R184, R184, 0x1, RZ, 0xfc, !PT ;  /* 0x00000001b8b82812 */ /* 0x000fe400078efcff */
[----:B------:R-:W-:Y:S02]  /*137f0*/  FSEL R7, R7, -INF , P4 ;  /* 0xff80000007077808 */ /* 0x000fe40002000000 */
[----:B------:R-:W-:Y:S02]  /*13800*/  FSEL R108, R108, -INF , !P5 ;  /* 0xff8000006c6c7808 */ /* 0x000fe40006800000 */
[C---:B------:R-:W-:Y:S02]  /*13810*/  ISETP.GE.AND P1, PT, R5.reuse, R190, PT ;  /* 0x000000be0500720c */ /* 0x040fe40003f26270 */
[C---:B------:R-:W-:Y:S02]  /*13820*/  ISETP.GE.AND P2, PT, R5.reuse, R189, PT ;  /* 0x000000bd0500720c */ /* 0x040fe40003f46270 */
[-C--:B------:R-:W-:Y:S01]  /*13830*/  ISETP.GE.AND P4, PT, R5, R188.reuse, PT ;  /* 0x000000bc0500720c */ /* 0x080fe20003f86270 */
[----:B------:R-:W-:Y:S01]  /*13840*/  VIADD R5, R23, 0xffffff68 ;  /* 0xffffff6817057836 */ /* 0x000fe20000000000 */
[----:B------:R-:W-:-:S02]  /*13850*/  ISETP.GE.AND P5, PT, R13, R188, PT ;  /* 0x000000bc0d00720c */ /* 0x000fc40003fa6270 */
[----:B------:R-:W-:-:S04]  /*13860*/  FSEL R33, R33, -INF , P0 ;  /* 0xff80000021217808 */ /* 0x000fc80000000000 */
[----:B------:R-:W-:Y:S02]  /*13870*/  FSEL R48, R33, -INF , !P5 ;  /* 0xff80000021307808 */ /* 0x000fe40006800000 */
[----:B------:R-:W-:Y:S01]  /*13880*/  ISETP.GE.AND P5, PT, R5, R188, PT ;  /* 0x000000bc0500720c */ /* 0x000fe20003fa6270 */
[----:B------:R-:W-:Y:S01]  /*13890*/  VIADD R4, R23, 0xffffff69 ;  /* 0xffffff6917047836 */ /* 0x000fe20000000000 */
[----:B------:R-:W-:Y:S02]  /*138a0*/  FSEL R56, R7, -INF , !P3 ;  /* 0xff80000007387808 */ /* 0x000fe40005800000 */
[----:B------:R-:W-:Y:S02]  /*138b0*/  FMNMX3.FTZ R7, R2, R3, R60, !PT ;  /* 0x0000000302077276 */ /* 0x000fe4000781003c */
[----:B------:R-:W-:Y:S02]  /*138c0*/  FSEL R6, R6, -INF , P1 ;  /* 0xff80000006067808 */ /* 0x000fe40000800000 */
[----:B------:R-:W-:-:S02]  /*138d0*/  FSEL R32, R32, -INF , P2 ;  /* 0xff80000020207808 */ /* 0x000fc40001000000 */
[----:B------:R-:W-:Y:S02]  /*138e0*/  LOP3.LUT P1, RZ, R184, 0x1, RZ, 0xc0, !PT ;  /* 0x00000001b8ff7812 */ /* 0x000fe4000782c0ff */
[----:B------:R-:W-:Y:S02]  /*138f0*/  ISETP.GE.AND P2, PT, R4, R188, PT ;  /* 0x000000bc0400720c */ /* 0x000fe40003f46270 */
[----:B------:R-:W-:Y:S02]  /*13900*/  LOP3.LUT R184, R184, 0xfffffffd, RZ, 0xc0, !PT ;  /* 0xfffffffdb8b87812 */ /* 0x000fe400078ec0ff */
[----:B------:R-:W-:Y:S02]  /*13910*/  FMNMX3.FTZ R7, R7, R214, R14, !PT ;  /* 0x000000d607077276 */ /* 0x000fe4000781000e */
[----:B------:R-:W-:Y:S02]  /*13920*/  ISETP.GE.AND P3, PT, R5, R190, PT ;  /* 0x000000be0500720c */ /* 0x000fe40003f66270 */
[----:B------:R-:W-:-:S02]  /*13930*/  @P5 LOP3.LUT R184, R184, 0x2, RZ, 0xfc, !PT ;  /* 0x00000002b8b85812 */ /* 0x000fc400078efcff */
[----:B------:R-:W-:Y:S02]  /*13940*/  FMNMX3.FTZ R7, R7, R114, R210, !PT ;  /* 0x0000007207077276 */ /* 0x000fe400078100d2 */
[----:B------:R-:W-:Y:S02]  /*13950*/  FSEL R62, R36, -INF , !P6 ;  /* 0xff800000243e7808 */ /* 0x000fe40007000000 */
[C---:B------:R-:W-:Y:S02]  /*13960*/  ISETP.GE.AND P6, PT, R5.reuse, R185, PT ;  /* 0x000000b90500720c */ /* 0x040fe40003fc6270 */
[----:B------:R-:W-:Y:S01]  /*13970*/  ISETP.GE.AND P0, PT, R5, R189, PT ;  /* 0x000000bd0500720c */ /* 0x000fe20003f06270 */
[----:B------:R-:W-:Y:S01]  /*13980*/  VIADD R5, R23, 0xffffff70 ;  /* 0xffffff7017057836 */ /* 0x000fe20000000000 */
[----:B------:R-:W-:Y:S02]  /*13990*/  FSEL R8, R8, -INF , P3 ;  /* 0xff80000008087808 */ /* 0x000fe40001800000 */
[----:B------:R-:W-:-:S02]  /*139a0*/  LOP3.LUT R184, R184, 0xfffffffe, RZ, 0xc0, !PT ;  /* 0xfffffffeb8b87812 */ /* 0x000fc400078ec0ff */
[----:B------:R-:W-:Y:S02]  /*139b0*/  FMNMX3.FTZ R7, R7, R208, R64, !PT ;  /* 0x000000d007077276 */ /* 0x000fe40007810040 */
[----:B------:R-:W-:Y:S02]  /*139c0*/  @P2 LOP3.LUT R184, R184, 0x1, RZ, 0xfc, !PT ;  /* 0x00000001b8b82812 */ /* 0x000fe400078efcff */
[----:B------:R-:W-:Y:S02]  /*139d0*/  FSEL R29, R29, -INF , P0 ;  /* 0xff8000001d1d7808 */ /* 0x000fe40000000000 */
        /* <DEDUP_REMOVED lines=11> */
[----:B------:R-:W-:Y:S02]  /*13a90*/  FSEL R54, R6, -INF , !P1 ;  /* 0xff80000006367808 */ /* 0x000fe40004800000 */
[----:B------:R-:W-:Y:S02]  /*13aa0*/  ISETP.GE.AND P1, PT, R4, R190, PT ;  /* 0x000000be0400720c */ /* 0x000fe40003f26270 */
[----:B------:R-:W-:Y:S02]  /*13ab0*/  FMNMX3.FTZ R7, R7, R130, R192, !PT ;  /* 0x0000008207077276 */ /* 0x000fe400078100c0 */
[----:B------:R-:W-:-:S02]  /*13ac0*/  FMNMX3.FTZ R5, R5, R16, R206, !PT ;  /* 0x0000001005057276 */ /* 0x000fc400078100ce */
[----:B------:R-:W-:Y:S02]  /*13ad0*/  FSEL R46, R32, -INF , !P4 ;  /* 0xff800000202e7808 */ /* 0x000fe40006000000 */
[C---:B------:R-:W-:Y:S02]  /*13ae0*/  ISETP.GE.AND P5, PT, R4.reuse, R185, PT ;  /* 0x000000b90400720c */ /* 0x040fe40003fa6270 */
[----:B------:R-:W-:Y:S01]  /*13af0*/  ISETP.GE.AND P4, PT, R4, R189, PT ;  /* 0x000000bd0400720c */ /* 0x000fe20003f86270 */
[----:B------:R-:W-:Y:S01]  /*13b00*/  VIADD R4, R23, 0xffffff71 ;  /* 0xffffff7117047836 */ /* 0x000fe20000000000 */
[----:B------:R-:W-:Y:S02]  /*13b10*/  FSEL R28, R28, -INF , P1 ;  /* 0xff8000001c1c7808 */ /* 0x000fe40000800000 */
[----:B------:R-:W-:Y:S02]  /*13b20*/  FMNMX3.FTZ R7, R7, R146, R144, !PT ;  /* 0x0000009207077276 */ /* 0x000fe40007810090 */
[----:B------:R-:W-:-:S02]  /*13b30*/  FMNMX3.FTZ R5, R5, R122, R200, !PT ;  /* 0x0000007a05057276 */ /* 0x000fc400078100c8 */
[----:B------:R-:W-:Y:S02]  /*13b40*/  FSEL R50, R28, -INF , !P5 ;  /* 0xff8000001c327808 */ /* 0x000fe40006800000 */
[----:B------:R-:W-:Y:S02]  /*13b50*/  FSEL R9, R9, -INF , P4 ;  /* 0xff80000009097808 */ /* 0x000fe40002000000 */
        /* <DEDUP_REMOVED lines=15> */
[----:B------:R-:W-:Y:S02]  /*13c50*/  FSEL R30, R30, -INF , P1 ;  /* 0xff8000001e1e7808 */ /* 0x000fe40000800000 */
[----:B------:R-:W-:Y:S02]  /*13c60*/  ISETP.GE.AND P1, PT, R4, R185, PT ;  /* 0x000000b90400720c */ /* 0x000fe40003f26270 */
[----:B------:R-:W-:-:S02]  /*13c70*/  FSEL R31, R31, -INF , P0 ;  /* 0xff8000001f1f7808 */ /* 0x000fc40000000000 */
[----:B------:R-:W-:Y:S02]  /*13c80*/  ISETP.GE.AND P0, PT, R23, R190, PT ;  /* 0x000000be1700720c */ /* 0x000fe40003f06270 */
[----:B------:R-:W-:Y:S02]  /*13c90*/  FMNMX3.FTZ R7, R7, R56, R54, !PT ;  /* 0x0000003807077276 */ /* 0x000fe40007810036 */
[----:B------:R-:W-:Y:S02]  /*13ca0*/  FMNMX3.FTZ R5, R5, R138, R134, !PT ;  /* 0x0000008a05057276 */ /* 0x000fe40007810086 */
[----:B------:R-:W-:Y:S02]  /*13cb0*/  FSEL R34, R31, -INF , !P1 ;  /* 0xff8000001f227808 */ /* 0x000fe40004800000 */
[----:B------:R-:W-:Y:S02]  /*13cc0*/  FSEL R38, R24, -INF , !P3 ;  /* 0xff80000018267808 */ /* 0x000fe40005800000 */
[----:B------:R-:W-:-:S02]  /*13cd0*/  FSEL R36, R30, -INF , !P2 ;  /* 0xff8000001e247808 */ /* 0x000fc40005000000 */
[----:B------:R-:W-:Y:S02]  /*13ce0*/  ISETP.GE.AND P1, PT, R23, R185, PT ;  /* 0x000000b91700720c */ /* 0x000fe40003f26270 */
[----:B------:R-:W-:Y:S02]  /*13cf0*/  FSEL R27, R27, -INF , P0 ;  /* 0xff8000001b1b7808 */ /* 0x000fe40000000000 */
[----:B------:R-:W-:Y:S02]  /*13d00*/  FMNMX3.FTZ R7, R7, R52, R50, !PT ;  /* 0x0000003407077276 */ /* 0x000fe40007810032 */
[----:B------:R-:W-:Y:S02]  /*13d10*/  FMNMX3.FTZ R5, R5, R132, R128, !PT ;  /* 0x0000008405057276 */ /* 0x000fe40007810080 */
[----:B------:R-:W-:Y:S02]  /*13d20*/  LOP3.LUT P2, RZ, R184, 0x2, RZ, 0xc0, !PT ;  /* 0x00000002b8ff7812 */ /* 0x000fe4000784c0ff */
[----:B------:R-:W-:-:S02]  /*13d30*/  FSEL R32, R27, -INF , !P1 ;  /* 0xff8000001b207808 */ /* 0x000fc40004800000 */
[----:B------:R-:W-:Y:S02]  /*13d40*/  FMNMX3.FTZ R7, R7, R38, R36, !PT ;  /* 0x0000002607077276 */ /* 0x000fe40007810024 */
[----:B------:R-:W-:Y:S02]  /*13d50*/  FMNMX3.FTZ R5, R5, R104, R102, !PT ;  /* 0x0000006805057276 */ /* 0x000fe40007810066 */
[----:B------:R-:W-:Y:S02]  /*13d60*/  FSEL R44, R29, -INF , !P2 ;  /* 0xff8000001d2c7808 */ /* 0x000fe40005000000 */
[C---:B------:R-:W-:Y:S02]  /*13d70*/  ISETP.GE.AND P3, PT, R4.reuse, R189, PT ;  /* 0x000000bd0400720c */ /* 0x040fe40003f66270 */
[----:B------:R-:W-:Y:S02]  /*13d80*/  ISETP.GE.AND P2, PT, R4, R188, PT ;  /* 0x000000bc0400720c */ /* 0x000fe40003f46270 */
[----:B------:R-:W-:-:S02]  /*13d90*/  FMNMX3.FTZ R4, R7, R34, R32, !PT ;  /* 0x0000002207047276 */ /* 0x000fc40007810020 */
[----:B------:R-:W-:Y:S02]  /*13da0*/  FSEL R25, R25, -INF , P4 ;  /* 0xff80000019197808 */ /* 0x000fe40002000000 */
[----:B------:R-:W-:Y:S02]  /*13db0*/  LOP3.LUT P4, RZ, R184, 0x1, RZ, 0xc0, !PT ;  /* 0x00000001b8ff7812 */ /* 0x000fe4000788c0ff */
[----:B------:R-:W-:Y:S02]  /*13dc0*/  FMNMX3.FTZ R7, R5, R66, R62, !PT ;  /* 0x0000004205077276 */ /* 0x000fe4000781003e */
[----:B------:R-:W-:Y:S01]  /*13dd0*/  ISETP.GE.AND P0, PT, R23, R189, PT ;  /* 0x000000bd1700720c */ /* 0x000fe20003f06270 */
[----:B------:R-:W1:Y:S01]  /*13de0*/  SHFL.BFLY PT, R5, R4, 0x2, 0x1f ;  /* 0x0c401f0004057f89 */ /* 0x000e6200000e0000 */
        /* <DEDUP_REMOVED lines=21> */
[----:B------:R-:W-:Y:S01]  /*13f40*/  FFMA.FTZ R39, R3, R22, -R23 ;  /* 0x0000001603277223 */ /* 0x000fe20000010817 */
[----:B---3--:R-:W-:-:S04]  /*13f50*/  FMNMX.FTZ R3, R5, R4, !PT ;  /* 0x0000000405037209 */ /* 0x008fc80007810000 */
[----:B------:R-:W-:Y:S01]  /*13f60*/  FSETP.NEU.FTZ.AND P0, PT, R3, -INF , PT ;  /* 0xff8000000300780b */ /* 0x000fe20003f1d000 */
[----:B------:R-:W-:-:S05]  /*13f70*/  FMUL.FTZ R21, R22, R3 ;  /* 0x0000000316157220 */ /* 0x000fca0000410000 */
[----:B------:R-:W-:Y:S01]  /*13f80*/  FSEL R21, R21, RZ, P0 ;  /* 0x000000ff15157208 */ /* 0x000fe20000000000 */
[----:B------:R-:W-:Y:S01]  /*13f90*/  FFMA.FTZ R25, R14, R22, -R23 ;  /* 0x000000160e197223 */ /* 0x000fe20000010817 */
[----:B------:R-:W-:-:S03]  /*13fa0*/  FSEL R45, R20, RZ, P1 ;  /* 0x000000ff142d7208 */ /* 0x000fc60000800000 */
[-C--:B------:R-:W-:Y:S01]  /*13fb0*/  FFMA.FTZ R27, R12, R22.reuse, -R21 ;  /* 0x000000160c1b7223 */ /* 0x080fe20000010815 */
[----:B------:R-:W-:Y:S01]  /*13fc0*/  FSEL R5, R3, RZ, P0 ;  /* 0x000000ff03057208 */ /* 0x000fe20000000000 */
[----:B------:R-:W1:Y:S01]  /*13fd0*/  LDSM.16.MT88.4 R12, [R162+0x6000] ;  /* 0x00600000a20c783b */ /* 0x000e620000004200 */
[-C--:B------:R-:W-:Y:S01]  /*13fe0*/  FFMA.FTZ R31, R60, R22.reuse, -R23 ;  /* 0x000000163c1f7223 */ /* 0x080fe20000010817 */
[----:B------:R-:W-:Y:S01]  /*13ff0*/  FADD.FTZ R45, R2, -R45 ;  /* 0x8000002d022d7221 */ /* 0x000fe20000010000 */
[-C--:B------:R-:W-:Y:S01]  /*14000*/  FFMA.FTZ R60, R11, R22.reuse, -R21 ;  /* 0x000000160b3c7223 */ /* 0x080fe20000010815 */
[----:B------:R-:W-:Y:S01]  /*14010*/  FADD.FTZ R5, R0, -R5 ;  /* 0x8000000500057221 */ /* 0x000fe20000010000 */
[-C--:B------:R-:W-:Y:S02]  /*14020*/  FFMA.FTZ R0, R10, R22.reuse, -R21 ;  /* 0x000000160a007223 */ /* 0x080fe40000010815 */
[----:B------:R-:W2:Y:S01]  /*14030*/  LDSM.16.MT88.4 R8, [R158+0x6000] ;  /* 0x006000009e08783b */ /* 0x000ea20000004200 */
[-C--:B------:R-:W-:Y:S01]  /*14040*/  FFMA.FTZ R42, R214, R22.reuse, -R23 ;  /* 0x00000016d62a7223 */ /* 0x080fe20000010817 */
[----:B------:R-:W-:Y:S01]  /*14050*/  FFMA.FTZ R29, R212, R22, -R21 ;  /* 0x00000016d41d7223 */ /* 0x000fe20000010815 */
[C---:B------:R-:W-:Y:S01]  /*14060*/  FMUL.FTZ R45, R22.reuse, R45 ;  /* 0x0000002d162d7220 */ /* 0x040fe20000410000 */
[----:B------:R-:W-:Y:S01]  /*14070*/  FMUL.FTZ R43, R22, R5 ;  /* 0x00000005162b7220 */ /* 0x000fe20000410000 */
        /* <DEDUP_REMOVED lines=10> */
[-C--:B---3--:R-:W-:Y:S01]  /*14120*/  FMUL.FTZ R96, R96, R45.reuse ;  /* 0x0000002d60607220 */ /* 0x088fe20000410000 */
[----:B------:R-:W-:Y:S01]  /*14130*/  FMUL.FTZ R97, R97, R45 ;  /* 0x0000002d61617220 */ /* 0x000fe20000410000 */
[----:B------:R-:W-:Y:S01]  /*14140*/  F2FP.BF16.F32.PACK_AB R4, R31, R39 ;  /* 0x000000271f04723e */ /* 0x000fe200000010ff */
[-C--:B------:R-:W-:Y:S01]  /*14150*/  FMUL.FTZ R92, R92, R45.reuse ;  /* 0x0000002d5c5c7220 */ /* 0x080fe20000410000 */
[----:B------:R-:W-:Y:S01]  /*14160*/  F2FP.BF16.F32.PACK_AB R6, R25, R42 ;  /* 0x0000002a1906723e */ /* 0x000fe200000010ff */
[----:B------:R-:W-:Y:S01]  /*14170*/  FMUL.FTZ R93, R93, R45 ;  /* 0x0000002d5d5d7220 */ /* 0x000fe20000410000 */
[----:B------:R-:W-:Y:S01]  /*14180*/  F2FP.BF16.F32.PACK_AB R5, R29, R60 ;  /* 0x0000003c1d05723e */ /* 0x000fe200000010ff */
[-C--:B----4-:R-:W-:Y:S01]  /*14190*/  FMUL.FTZ R98, R98, R43.reuse ;  /* 0x0000002b62627220 */ /* 0x090fe20000410000 */
[-C--:B------:R-:W-:Y:S01]  /*141a0*/  FMUL.FTZ R99, R99, R43.reuse ;  /* 0x0000002b63637220 */ /* 0x080fe20000410000 */
[-C--:B------:R-:W-:Y:S01]  /*141b0*/  FMUL.FTZ R94, R94, R43.reuse ;  /* 0x0000002b5e5e7220 */ /* 0x080fe20000410000 */
[----:B------:R-:W-:Y:S01]  /*141c0*/  FMUL.FTZ R95, R95, R43 ;  /* 0x0000002b5f5f7220 */ /* 0x000fe20000410000 */
[----:B-----5:R-:W-:Y:S01]  /*141d0*/  F2FP.BF16.F32.PACK_AB R7, R0, R27 ;  /* 0x0000001b0007723e */ /* 0x020fe200000010ff */
[-C--:B------:R-:W-:Y:S01]  /*141e0*/  FMUL.FTZ R88, R88, R45.reuse ;  /* 0x0000002d58587220 */ /* 0x080fe20000410000 */
[----:B------:R-:W-:Y:S01]  /*141f0*/  FMUL.FTZ R89, R89, R45 ;  /* 0x0000002d59597220 */ /* 0x000fe20000410000 */
[-C--:B------:R-:W-:Y:S01]  /*14200*/  FMUL.FTZ R90, R90, R43.reuse ;  /* 0x0000002b5a5a7220 */ /* 0x080fe20000410000 */
[----:B------:R-:W-:Y:S01]  /*14210*/  FMUL.FTZ R91, R91, R43 ;  /* 0x0000002b5b5b7220 */ /* 0x000fe20000410000 */
[-C--:B------:R-:W-:Y:S01]  /*14220*/  FMUL.FTZ R84, R84, R45.reuse ;  /* 0x0000002d54547220 */ /* 0x080fe20000410000 */
[----:B------:R-:W-:Y:S01]  /*14230*/  FMUL.FTZ R85, R85, R45 ;  /* 0x0000002d55557220 */ /* 0x000fe20000410000 */
[----:B-1----:R-:W-:Y:S01]  /*14240*/  HMMA.16816.F32.BF16 R96, R4, R12, R96 ;  /* 0x0000000c0460723c */ /* 0x002fe20000041860 */
[-C--:B------:R-:W-:Y:S01]  /*14250*/  FMUL.FTZ R86, R86, R43.reuse ;  /* 0x0000002b56567220 */ /* 0x080fe20000410000 */
[----:B------:R-:W-:-:S06]  /*14260*/  FMUL.FTZ R87, R87, R43 ;  /* 0x0000002b57577220 */ /* 0x000fcc0000410000 */
[C---:B------:R-:W-:Y:S01]  /*14270*/  HMMA.16816.F32.BF16 R92, R4.reuse, R14, R92 ;  /* 0x0000000e045c723c */ /* 0x040fe2000004185c */
[----:B------:R-:W1:Y:S07]  /*14280*/  LDSM.16.MT88.4 R12, [R157+0x6000] ;  /* 0x006000009d0c783b */ /* 0x000e6e0000004200 */
[C---:B--2---:R-:W-:Y:S08]  /*14290*/  HMMA.16816.F32.BF16 R88, R4.reuse, R8, R88 ;  /* 0x000000080458723c */ /* 0x044ff00000041858 */
        /* <DEDUP_REMOVED lines=32> */
[----:B------:R-:W-:Y:S03]  /*144a0*/  MUFU.EX2 R114, R114 ;  /* 0x0000007200727308 */ /* 0x000fe60000000800 */
[----:B------:R-:W3:Y:S05]  /*144b0*/  LDSM.16.MT88.4 R16, [R162+0x6800] ;  /* 0x00680000a210783b */ /* 0x000eea0000004200 */
[----:B------:R-:W4:Y:S08]  /*144c0*/  MUFU.EX2 R37, R37 ;  /* 0x0000002500257308 */ /* 0x000f300000000800 */
[----:B------:R-:W-:Y:S08]  /*144d0*/  MUFU.EX2 R35, R35 ;  /* 0x0000002300237308 */ /* 0x000ff00000000800 */
[----:B------:R-:W5:Y:S08]  /*144e0*/  MUFU.EX2 R2, R2 ;  /* 0x0000000200027308 */ /* 0x000f700000000800 */
        /* <DEDUP_REMOVED lines=111> */
[-CC-:B------:R-:W-:Y:S01]  /*14be0*/  FFMA.FTZ R109, R110, R22.reuse, -R23.reuse ;  /* 0x000000166e6d7223 */ /* 0x180fe20000010817 */
[-CC-:B------:R-:W-:Y:S01]  /*14bf0*/  FFMA.FTZ R111, R108, R22.reuse, -R23.reuse ;  /* 0x000000166c6f7223 */ /* 0x180fe20000010817 */
[----:B------:R-:W-:-:S03]  /*14c00*/  FFMA.FTZ R106, R106, R22, -R23 ;  /* 0x000000166a6a7223 */ /* 0x000fc60000010817 */
[----:B-1----:R-:W-:Y:S01]  /*14c10*/  HMMA.16816.F32.BF16 R80, R4, R12, R80 ;  /* 0x0000000c0450723c */ /* 0x002fe20000041850 */
[-CC-:B------:R-:W-:Y:S01]  /*14c20*/  FFMA.FTZ R113, R104, R22.reuse, -R21.reuse ;  /* 0x0000001668717223 */ /* 0x180fe20000010815 */
[-CC-:B------:R-:W-:Y:S01]  /*14c30*/  FFMA.FTZ R102, R102, R22.reuse, -R21.reuse ;  /* 0x0000001666667223 */ /* 0x180fe20000010815 */
[-CC-:B------:R-:W-:Y:S01]  /*14c40*/  FFMA.FTZ R115, R66, R22.reuse, -R21.reuse ;  /* 0x0000001642737223 */ /* 0x180fe20000010815 */
[----:B------:R-:W-:-:S04]  /*14c50*/  FFMA.FTZ R62, R62, R22, -R21 ;  /* 0x000000163e3e7223 */ /* 0x000fc80000010815 */
[C---:B------:R-:W-:Y:S01]  /*14c60*/  HMMA.16816.F32.BF16 R76, R4.reuse, R14, R76 ;  /* 0x0000000e044c723c */ /* 0x040fe2000004184c */
[----:B------:R-:W1:Y:S01]  /*14c70*/  LDSM.16.MT88.4 R12, [R158+0x8800] ;  /* 0x008800009e0c783b */ /* 0x000e620000004200 */
[----:B------:R-:W-:Y:S06]  /*14c80*/  MUFU.EX2 R112, R112 ;  /* 0x0000007000707308 */ /* 0x000fec0000000800 */
[C---:B--2---:R-:W-:Y:S02]  /*14c90*/  HMMA.16816.F32.BF16 R72, R4.reuse, R8, R72 ;  /* 0x000000080448723c */ /* 0x044fe40000041848 */
[----:B------:R-:W2:Y:S06]  /*14ca0*/  MUFU.EX2 R109, R109 ;  /* 0x0000006d006d7308 */ /* 0x000eac0000000800 */
[----:B------:R-:W-:Y:S02]  /*14cb0*/  HMMA.16816.F32.BF16 R68, R4, R10, R68 ;  /* 0x0000000a0444723c */ /* 0x000fe40000041844 */
[----:B------:R-:W-:Y:S01]  /*14cc0*/  MUFU.EX2 R111, R111 ;  /* 0x0000006f006f7308 */ /* 0x000fe20000000800 */
[----:B------:R-:W4:Y:S07]  /*14cd0*/  LDSM.16.MT88.4 R8, [R157+0x8800] ;  /* 0x008800009d08783b */ /* 0x000f2e0000004200 */
[----:B------:R-:W5:Y:S08]  /*14ce0*/  MUFU.EX2 R106, R106 ;  /* 0x0000006a006a7308 */ /* 0x000f700000000800 */
[----:B------:R-:W-:Y:S08]  /*14cf0*/  MUFU.EX2 R113, R113 ;  /* 0x0000007100717308 */ /* 0x000ff00000000800 */
[----:B------:R-:W3:Y:S08]  /*14d00*/  MUFU.EX2 R102, R102 ;  /* 0x0000006600667308 */ /* 0x000ef00000000800 */
[----:B------:R-:W-:Y:S08]  /*14d10*/  MUFU.EX2 R115, R115 ;  /* 0x0000007300737308 */ /* 0x000ff00000000800 */
[----:B------:R-:W1:Y:S01]  /*14d20*/  MUFU.EX2 R62, R62 ;  /* 0x0000003e003e7308 */ /* 0x000e620000000800 */
[----:B--2---:R-:W-:-:S02]  /*14d30*/  F2FP.BF16.F32.PACK_AB R4, R109, R112 ;  /* 0x000000706d04723e */ /* 0x004fc400000010ff */
[----:B-----5:R-:W-:Y:S02]  /*14d40*/  F2FP.BF16.F32.PACK_AB R6, R106, R111 ;  /* 0x0000006f6a06723e */ /* 0x020fe400000010ff */
[----:B---3--:R-:W-:Y:S02]  /*14d50*/  F2FP.BF16.F32.PACK_AB R5, R102, R113 ;  /* 0x000000716605723e */ /* 0x008fe400000010ff */
[----:B-1----:R-:W-:-:S07]  /*14d60*/  F2FP.BF16.F32.PACK_AB R7, R62, R115 ;  /* 0x000000733e07723e */ /* 0x002fce00000010ff */
[C---:B------:R-:W-:Y:S08]  /*14d70*/  HMMA.16816.F32.BF16 R96, R4.reuse, R16, R96 ;  /* 0x000000100460723c */ /* 0x040ff00000041860 */
[----:B------:R-:W-:Y:S01]  /*14d80*/  HMMA.16816.F32.BF16 R92, R4, R18, R92 ;  /* 0x00000012045c723c */ /* 0x000fe2000004185c */
[----:B------:R-:W1:Y:S01]  /*14d90*/  LDSM.16.MT88.4 R16, [R156+0x8800] ;  /* 0x008800009c10783b */ /* 0x000e620000004200 */
[----:B------:R-:W-:-:S06]  /*14da0*/  FFMA.FTZ R60, R195, R43, R60 ;  /* 0x0000002bc33c7223 */ /* 0x000fcc000001003c */
[C---:B------:R-:W-:Y:S08]  /*14db0*/  HMMA.16816.F32.BF16 R88, R4.reuse, R12, R88 ;  /* 0x0000000c0458723c */ /* 0x040ff00000041858 */
[----:B------:R-:W-:Y:S01]  /*14dc0*/  HMMA.16816.F32.BF16 R84, R4, R14, R84 ;  /* 0x0000000e0454723c */ /* 0x000fe20000041854 */
[----:B------:R-:W2:Y:S01]  /*14dd0*/  LDSM.16.MT88.4 R12, [R162+0x9000] ;  /* 0x00900000a20c783b */ /* 0x000ea20000004200 */
[----:B------:R-:W-:Y:S01]  /*14de0*/  FFMA.FTZ R194, R194, R45, R39 ;  /* 0x0000002dc2c27223 */ /* 0x000fe20000010027 */
[----:B------:R-:W-:Y:S01]  /*14df0*/  FADD.FTZ R60, R29, R60 ;  /* 0x0000003c1d3c7221 */ /* 0x000fe20000010000 */
[-CC-:B------:R-:W-:Y:S01]  /*14e00*/  FFMA.FTZ R56, R56, R22.reuse, -R23.reuse ;  /* 0x0000001638387223 */ /* 0x180fe20000010817 */
[----:B------:R-:W-:-:S03]  /*14e10*/  FFMA.FTZ R43, R54, R22, -R23 ;  /* 0x00000016362b7223 */ /* 0x000fc60000010817 */
[----:B----4-:R-:W-:Y:S01]  /*14e20*/  HMMA.16816.F32.BF16 R80, R4, R8, R80 ;  /* 0x000000080450723c */ /* 0x010fe20000041850 */
[-CC-:B------:R-:W-:Y:S01]  /*14e30*/  FFMA.FTZ R52, R52, R22.reuse, -R23.reuse ;  /* 0x0000001634347223 */ /* 0x180fe20000010817 */
[-C--:B------:R-:W-:Y:S01]  /*14e40*/  FFMA.FTZ R39, R50, R22.reuse, -R23 ;  /* 0x0000001632277223 */ /* 0x080fe20000010817 */
[-CC-:B------:R-:W-:Y:S01]  /*14e50*/  FFMA.FTZ R45, R48, R22.reuse, -R21.reuse ;  /* 0x00000016302d7223 */ /* 0x180fe20000010815 */
[-CC-:B------:R-:W-:Y:S01]  /*14e60*/  FFMA.FTZ R46, R46, R22.reuse, -R21.reuse ;  /* 0x000000162e2e7223 */ /* 0x180fe20000010815 */
[----:B------:R-:W-:-:S03]  /*14e70*/  FFMA.FTZ R29, R44, R22, -R21 ;  /* 0x000000162c1d7223 */ /* 0x000fc60000010815 */
[----:B------:R-:W-:Y:S01]  /*14e80*/  HMMA.16816.F32.BF16 R76, R4, R10, R76 ;  /* 0x0000000a044c723c */ /* 0x000fe2000004184c */
[----:B------:R-:W3:Y:S01]  /*14e90*/  LDSM.16.MT88.4 R8, [R158+0x9000] ;  /* 0x009000009e08783b */ /* 0x000ee20000004200 */
[----:B------:R-:W-:Y:S01]  /*14ea0*/  FFMA.FTZ R40, R40, R22, -R21 ;  /* 0x0000001628287223 */ /* 0x000fe20000010815 */
[----:B------:R-:W-:Y:S01]  /*14eb0*/  MUFU.EX2 R56, R56 ;  /* 0x0000003800387308 */ /* 0x000fe20000000800 */
[----:B------:R-:W-:-:S07]  /*14ec0*/  FADD.FTZ R31, R31, R194 ;  /* 0x000000c21f1f7221 */ /* 0x000fce0000010000 */
        /* <DEDUP_REMOVED lines=10> */
[----:B------:R-:W-:Y:S01]  /*14f70*/  FFMA.FTZ R194, R32, R22, -R23 ;  /* 0x0000001620c27223 */ /* 0x000fe20000010817 */
[----:B------:R-:W-:-:S02]  /*14f80*/  FADD.FTZ R32, R0, R27 ;  /* 0x0000001b00207221 */ /* 0x000fc40000010000 */
[----:B------:R-:W-:Y:S01]  /*14f90*/  FADD.FTZ R114, R114, R31 ;  /* 0x0000001f72727221 */ /* 0x000fe20000010000 */
[----:B-1----:R-:W-:Y:S01]  /*14fa0*/  HMMA.16816.F32.BF16 R72, R4, R16, R72 ;  /* 0x000000100448723c */ /* 0x002fe20000041848 */
[----:B------:R-:W-:Y:S02]  /*14fb0*/  FADD.FTZ R31, R33, R32 ;  /* 0x00000020211f7221 */ /* 0x000fe40000010000 */
[----:B------:R-:W-:Y:S02]  /*14fc0*/  FADD.FTZ R114, R37, R114 ;  /* 0x0000007225727221 */ /* 0x000fe40000010000 */
[----:B------:R-:W-:-:S03]  /*14fd0*/  FADD.FTZ R31, R58, R31 ;  /* 0x0000001f3a1f7221 */ /* 0x000fc60000010000 */
        /* <DEDUP_REMOVED lines=11> */
[----:B------:R-:W-:-:S07]  /*15090*/  FADD.FTZ R120, R120, R35 ;  /* 0x0000002378787221 */ /* 0x000fce0000010000 */
        /* <DEDUP_REMOVED lines=91> */
[----:B------:R-:W-:Y:S01]  /*15650*/  @P0 VIADD R61, R61, 0xfffffffd ;  /* 0xfffffffd3d3d0836 */ /* 0x000fe20000000000 */
[----:B------:R-:W-:Y:S06]  /*15660*/  @P0 BRA `(.L_x_11210) ;  /* 0x0000000000040947 */ /* 0x000fec0003800000 */
.L_x_11201:
[----:B------:R-:W-:-:S07]  /*15670*/  IADD3 R61, PT, PT, R63, -0x1, RZ ;  /* 0xffffffff3f3d7810 */ /* 0x000fce0007ffe0ff */
.L_x_11210:
[----:B------:R-:W-:Y:S05]  /*15680*/  BSYNC B2 ;  /* 0x0000000000027941 */ /* 0x000fea0003800000 */
.L_x_11200:
        /* <DEDUP_REMOVED lines=12> */
.L_x_11218:
        /* <DEDUP_REMOVED lines=79> */
.L_x_11213:
[----:B------:R-:W-:Y:S05]  /*15c40*/  BSYNC.RECONVERGENT B0 ;  /* 0x0000000000007941 */ /* 0x000fea0003800200 */
.L_x_11212:
        /* <DEDUP_REMOVED lines=101> */
[C---:B------:R-:W-:Y:S08]  /*162a0*/  HMMA.16816.F32.BF16 R52, R104.reuse, R132, RZ ;  /* 0x000000846834723c */ /* 0x040ff000000418ff */
[C---:B------:R-:W-:Y:S08]  /*162b0*/  HMMA.16816.F32.BF16 R56, R104.reuse, R134, RZ ;  /* 0x000000866838723c */ /* 0x040ff000000418ff */
        /* <DEDUP_REMOVED lines=50> */
[-C--:B-----5:R-:W-:Y:S01]  /*165e0*/  FMUL.FTZ R2, R4, R0.reuse ;  /* 0x0000000004027220 */ /* 0x0a0fe20000410000 */
        /* <DEDUP_REMOVED lines=18> */
[-C--:B------:R-:W-:Y:S01]  /*16710*/  FMUL.FTZ R18, R18, R0.reuse ;  /* 0x0000000012127220 */ /* 0x080fe20000410000 */
[-C--:B------:R-:W-:Y:S06]  /*16720*/  FMUL.FTZ R19, R19, R0.reuse ;  /* 0x0000000013137220 */ /* 0x080fec0000410000 */
[----:B------:R5:W2:Y:S10]  /*16730*/  MUFU.TANH R154, R11 ;  /* 0x0000000b009a7308 */ /* 0x000ab40000002400 */
        /* <DEDUP_REMOVED lines=74> */
[C---:B-----5:R-:W-:Y:S03]  /*16be0*/  HMMA.16816.F32.BF16 R60, R116.reuse, R8, R60 ;  /* 0x00000008743c723c */ /* 0x060fe6000004183c */
[-C--:B------:R-:W-:Y:S01]  /*16bf0*/  FMUL.FTZ R8, R58, R0.reuse ;  /* 0x000000003a087220 */ /* 0x080fe20000410000 */
[-C--:B------:R-:W-:Y:S05]  /*16c00*/  FMUL.FTZ R9, R59, R0.reuse ;  /* 0x000000003b097220 */ /* 0x080fea0000410000 */
[----:B------:R-:W1:Y:S01]  /*16c10*/  MUFU.TANH R26, R26 ;  /* 0x0000001a001a7308 */ /* 0x000e620000002400 */
[----:B------:R-:W-:Y:S09]  /*16c20*/  HMMA.16816.F32.BF16 R64, R116, R10, R64 ;  /* 0x0000000a7440723c */ /* 0x000ff20000041840 */
[----:B------:R-:W1:Y:S01]  /*16c30*/  MUFU.TANH R27, R27 ;  /* 0x0000001b001b7308 */ /* 0x000e620000002400 */
[-C--:B------:R-:W-:Y:S01]  /*16c40*/  FMUL.FTZ R200, R61, R0.reuse ;  /* 0x000000003dc87220 */ /* 0x080fe20000410000 */
[-C--:B------:R-:W-:Y:S08]  /*16c50*/  FMUL.FTZ R61, R63, R0.reuse ;  /* 0x000000003f3d7220 */ /* 0x080ff00000410000 */
[----:B------:R-:W1:Y:S01]  /*16c60*/  MUFU.TANH R28, R28 ;  /* 0x0000001c001c7308 */ /* 0x000e620000002400 */
[-C--:B---3--:R-:W-:Y:S01]  /*16c70*/  FMUL.FTZ R155, R60, R0.reuse ;  /* 0x000000003c9b7220 */ /* 0x088fe20000410000 */
[-C--:B------:R-:W-:Y:S01]  /*16c80*/  FMUL.FTZ R11, R62, R0.reuse ;  /* 0x000000003e0b7220 */ /* 0x080fe20000410000 */
        /* <DEDUP_REMOVED lines=54> */
[----:B-1----:R-:W-:Y:S01]  /*16ff0*/  VIADD R57, R192, 0xffffff00 ;  /* 0xffffff00c0397836 */ /* 0x002fe20000000000 */
[----:B------:R-:W2:Y:S04]  /*17000*/  LD.E R59, desc[UR4][R100.64+0x170] ;  /* 0x00017004643b7980 */ /* 0x000ea8000c101900 */
[----:B------:R-:W-:Y:S02]  /*17010*/  IABS R51, R57 ;  /* 0x0000003900337213 */ /* 0x000fe40000000000 */
        /* <DEDUP_REMOVED lines=60> */
.L_x_11217:
[----:B------:R-:W-:Y:S05]  /*173e0*/  BSYNC.RECONVERGENT B0 ;  /* 0x0000000000007941 */ /* 0x000fea0003800200 */
.L_x_11216:
        /* <DEDUP_REMOVED lines=18> */
[--C-:B-1----:R-:W-:Y:S02]  /*17510*/  IMAD.X R65, R67, 0x1, R10.reuse, P1 ;  /* 0x0000000143417824 */ /* 0x102fe400008e060a */
        /* <DEDUP_REMOVED lines=38> */
.L_x_11215:
[----:B------:R-:W-:Y:S05]  /*17780*/  BSYNC.RECONVERGENT B1 ;  /* 0x0000000000017941 */ /* 0x000fea0003800200 */
.L_x_11214:
[C---:B------:R-:W-:Y:S01]  /*17790*/  ISETP.GE.AND P1, PT, R193.reuse, R190, PT ;  /* 0x000000bec100720c */ /* 0x040fe20003f26270 */
[C---:B------:R-:W-:Y:S01]  /*177a0*/  VIADD R0, R193.reuse, 0xffffffc0 ;  /* 0xffffffc0c1007836 */ /* 0x040fe20000000000 */
[----:B------:R-:W-:Y:S01]  /*177b0*/  LOP3.LUT R184, R184, 0xfffffdff, RZ, 0xc0, !PT ;  /* 0xfffffdffb8b87812 */ /* 0x000fe200078ec0ff */
[----:B--2---:R-:W-:Y:S01]  /*177c0*/  VIADD R3, R193, 0xffffffe0 ;  /* 0xffffffe0c1037836 */ /* 0x004fe20000000000 */
[----:B-1----:R-:W-:Y:S01]  /*177d0*/  FSEL R108, R199, -INF , P1 ;  /* 0xff800000c76c7808 */ /* 0x002fe20000800000 */
[C---:B------:R-:W-:Y:S01]  /*177e0*/  VIADD R53, R193.reuse, 0xfffffff0 ;  /* 0xfffffff0c1357836 */ /* 0x040fe20000000000 */
[C---:B------:R-:W-:Y:S01]  /*177f0*/  ISETP.GE.AND P0, PT, R0.reuse, R185, PT ;  /* 0x000000b90000720c */ /* 0x040fe20003f06270 */
[C---:B------:R-:W-:Y:S01]  /*17800*/  VIADD R51, R193.reuse, 0xffffffc1 ;  /* 0xffffffc1c1337836 */ /* 0x040fe20000000000 */
[C---:B------:R-:W-:Y:S01]  /*17810*/  ISETP.GE.AND P3, PT, R0.reuse, R188, PT ;  /* 0x000000bc0000720c */ /* 0x040fe20003f66270 */
[C---:B------:R-:W-:Y:S01]  /*17820*/  VIADD R52, R193.reuse, 0xfffffff8 ;  /* 0xfffffff8c1347836 */ /* 0x040fe20000000000 */
[CC--:B------:R-:W-:Y:S01]  /*17830*/  ISETP.GE.AND P2, PT, R0.reuse, R190.reuse, PT ;  /* 0x000000be0000720c */ /* 0x0c0fe20003f46270 */
        /* <DEDUP_REMOVED lines=9> */
[----:B------:R-:W-:Y:S01]  /*178d0*/  @P0 LOP3.LUT R184, R184, 0x200, RZ, 0xfc, !PT ;  /* 0x00000200b8b80812 */ /* 0x000fe200078efcff */
        /* <DEDUP_REMOVED lines=9> */
[-C--:B------:R-:W-:Y:S02]  /*17970*/  ISETP.GE.AND P1, PT, R3, R190.reuse, PT ;  /* 0x000000be0300720c */ /* 0x080fe40003f26270 */
[----:B------:R-:W-:Y:S02]  /*17980*/  FSEL R65, R151, -INF , P0 ;  /* 0xff80000097417808 */ /* 0x000fe40000000000 */
[-C--:B------:R-:W-:Y:S02]  /*17990*/  ISETP.GE.AND P0, PT, R104, R190.reuse, PT ;  /* 0x000000be6800720c */ /* 0x080fe40003f06270 */
[----:B------:R-:W-:Y:S01]  /*179a0*/  FSEL R225, R20, -INF , P1 ;  /* 0xff80000014e17808 */ /* 0x000fe20000800000 */
[----:B------:R-:W-:Y:S01]  /*179b0*/  VIADD R20, R193, 0xfffffff1 ;  /* 0xfffffff1c1147836 */ /* 0x000fe20000000000 */
[----:B------:R-:W-:Y:S02]  /*179c0*/  ISETP.GE.AND P1, PT, R51, R185, PT ;  /* 0x000000b93300720c */ /* 0x000fe40003f26270 */
[----:B------:R-:W-:Y:S02]  /*179d0*/  LOP3.LUT R184, R184, 0xfffffbff, RZ, 0xc0, !PT ;  /* 0xfffffbffb8b87812 */ /* 0x000fe400078ec0ff */
[----:B------:R-:W-:Y:S02]  /*179e0*/  FSEL R62, R13, -INF , P0 ;  /* 0xff8000000d3e7808 */ /* 0x000fe40000000000 */
[----:B------:R-:W-:Y:S02]  /*179f0*/  ISETP.GE.AND P0, PT, R10, R190, PT ;  /* 0x000000be0a00720c */ /* 0x000fe40003f06270 */
[----:B------:R-:W-:Y:S02]  /*17a00*/  @P3 LOP3.LUT R184, R184, 0x400, RZ, 0xfc, !PT ;  /* 0x00000400b8b83812 */ /* 0x000fe400078efcff */
[----:B------:R-:W-:Y:S02]  /*17a10*/  FSEL R59, R21, -INF , P0 ;  /* 0xff800000153b7808 */ /* 0x000fe40000000000 */
[----:B------:R-:W-:Y:S02]  /*17a20*/  ISETP.GE.AND P0, PT, R51, R188, PT ;  /* 0x000000bc3300720c */ /* 0x000fe40003f06270 */
[----:B------:R-:W-:Y:S02]  /*17a30*/  LOP3.LUT R184, R184, 0xffffff7f, RZ, 0xc0, !PT ;  /* 0xffffff7fb8b87812 */ /* 0x000fe400078ec0ff */
[----:B------:R-:W-:Y:S01]  /*17a40*/  FSEL R105, R2, -INF , P2 ;  /* 0xff80000002697808 */ /* 0x000fe20001000000 */
[----:B------:R-:W-:Y:S01]  /*17a50*/  VIADD R2, R193, 0x20 ;  /* 0x00000020c1027836 */ /* 0x000fe20000000000 */
[----:B------:R-:W-:Y:S02]  /*17a60*/  @P1 LOP3.LUT R184, R184, 0x80, RZ, 0xfc, !PT ;  /* 0x00000080b8b81812 */ /* 0x000fe400078efcff */
[-C--:B------:R-:W-:Y:S02]  /*17a70*/  ISETP.GE.AND P1, PT, R110, R189.reuse, PT ;  /* 0x000000bd6e00720c */ /* 0x080fe40003f26270 */
[----:B------:R-:W-:Y:S02]  /*17a80*/  LOP3.LUT R184, R184, 0xfffffeff, RZ, 0xc0, !PT ;  /* 0xfffffeffb8b87812 */ /* 0x000fe400078ec0ff */
[----:B------:R-:W-:Y:S02]  /*17a90*/  FSEL R13, R153, -INF , P1 ;  /* 0xff800000990d7808 */ /* 0x000fe40000800000 */
[-C--:B------:R-:W-:Y:S02]  /*17aa0*/  ISETP.GE.AND P2, PT, R109, R190.reuse, PT ;  /* 0x000000be6d00720c */ /* 0x080fe40003f46270 */
[-C--:B------:R-:W-:Y:S02]  /*17ab0*/  ISETP.GE.AND P1, PT, R53, R190.reuse, PT ;  /* 0x000000be3500720c */ /* 0x080fe40003f26270 */
[----:B------:R-:W-:Y:S02]  /*17ac0*/  @P0 LOP3.LUT R184, R184, 0x100, RZ, 0xfc, !PT ;  /* 0x00000100b8b80812 */ /* 0x000fe400078efcff */
        /* <DEDUP_REMOVED lines=12> */
[-C--:B------:R-:W-:Y:S01]  /*17b90*/  ISETP.GE.AND P2, PT, R51, R189.reuse, PT ;  /* 0x000000bd3300720c */ /* 0x080fe20003f46270 */
[C---:B------:R-:W-:Y:S01]  /*17ba0*/  VIADD R51, R193.reuse, 0xffffffe9 ;  /* 0xffffffe9c1337836 */ /* 0x040fe20000000000 */
[-C--:B------:R-:W-:Y:S02]  /*17bb0*/  ISETP.GE.AND P1, PT, R52, R190.reuse, PT ;  /* 0x000000be3400720c */ /* 0x080fe40003f26270 */
[----:B------:R-:W-:Y:S02]  /*17bc0*/  FSEL R21, R154, -INF , P0 ;  /* 0xff8000009a157808 */ /* 0x000fe40000000000 */
[-C--:B------:R-:W-:Y:S02]  /*17bd0*/  ISETP.GE.AND P3, PT, R66, R190.reuse, PT ;  /* 0x000000be4200720c */ /* 0x080fe40003f66270 */
[-C--:B------:R-:W-:Y:S02]  /*17be0*/  ISETP.GE.AND P0, PT, R20, R190.reuse, PT ;  /* 0x000000be1400720c */ /* 0x080fe40003f06270 */
[----:B------:R-:W-:Y:S01]  /*17bf0*/  FSEL R209, R32, -INF , P1 ;  /* 0xff80000020d17808 */ /* 0x000fe20000800000 */
[C---:B------:R-:W-:Y:S01]  /*17c00*/  VIADD R32, R193.reuse, 0x10 ;  /* 0x00000010c1207836 */ /* 0x040fe20000000000 */
[----:B------:R-:W-:Y:S02]  /*17c10*/  FSEL R150, R150, -INF , P2 ;  /* 0xff80000096967808 */ /* 0x000fe40001000000 */
[-C--:B------:R-:W-:Y:S02]  /*17c20*/  ISETP.GE.AND P1, PT, R66, R189.reuse, PT ;  /* 0x000000bd4200720c */ /* 0x080fe40003f26270 */
[----:B------:R-:W-:Y:S01]  /*17c30*/  FSEL R60, R16, -INF , P3 ;  /* 0xff800000103c7808 */ /* 0x000fe20001800000 */
[----:B------:R-:W-:Y:S01]  /*17c40*/  VIADD R16, R193, 0xfffffff9 ;  /* 0xfffffff9c1107836 */ /* 0x000fe20000000000 */
        /* <DEDUP_REMOVED lines=33> */
[C---:B------:R-:W-:Y:S01]  /*17e60*/  VIADD R5, R193.reuse, 0x21 ;  /* 0x00000021c1057836 */ /* 0x040fe20000000000 */
[-C--:B------:R-:W-:Y:S02]  /*17e70*/  ISETP.GE.AND P1, PT, R52, R189.reuse, PT ;  /* 0x000000bd3400720c */ /* 0x080fe40003f26270 */
[----:B------:R-:W-:Y:S02]  /*17e80*/  FSEL R44, R44, -INF , P0 ;  /* 0xff8000002c2c7808 */ /* 0x000fe40000000000 */
[-C--:B------:R-:W-:Y:S02]  /*17e90*/  ISETP.GE.AND P0, PT, R20, R189.reuse, PT ;  /* 0x000000bd1400720c */ /* 0x080fe40003f06270 */
[----:B------:R-:W-:Y:S01]  /*17ea0*/  FSEL R201, R34, -INF , P1 ;  /* 0xff80000022c97808 */ /* 0x000fe20000800000 */
[----:B------:R-:W-:Y:S01]  /*17eb0*/  VIADD R34, R193, 0x30 ;  /* 0x00000030c1227836 */ /* 0x000fe20000000000 */
[-C--:B------:R-:W-:Y:S02]  /*17ec0*/  ISETP.GE.AND P1, PT, R5, R190.reuse, PT ;  /* 0x000000be0500720c */ /* 0x080fe40003f26270 */
[----:B------:R-:W-:Y:S02]  /*17ed0*/  FSEL R203, R31, -INF , P0 ;  /* 0xff8000001fcb7808 */ /* 0x000fe40000000000 */
[----:B------:R-:W-:Y:S02]  /*17ee0*/  ISETP.GE.AND P0, PT, R18, R190, PT ;  /* 0x000000be1200720c */ /* 0x000fe40003f06270 */
[----:B------:R-:W-:Y:S02]  /*17ef0*/  FSEL R50, R50, -INF , P1 ;  /* 0xff80000032327808 */ /* 0x000fe40000800000 */
[----:B------:R-:W-:Y:S02]  /*17f00*/  ISETP.GE.AND P1, PT, R110, R188, PT ;  /* 0x000000bc6e00720c */ /* 0x000fe40003f26270 */
[----:B------:R-:W-:Y:S02]  /*17f10*/  FSEL R48, R48, -INF , P0 ;  /* 0xff80000030307808 */ /* 0x000fe40000000000 */
[-C--:B------:R-:W-:Y:S02]  /*17f20*/  ISETP.GE.AND P2, PT, R28, R190.reuse, PT ;  /* 0x000000be1c00720c */ /* 0x080fe40003f46270 */
[-C--:B------:R-:W-:Y:S02]  /*17f30*/  ISETP.GE.AND P0, PT, R16, R189.reuse, PT ;  /* 0x000000bd1000720c */ /* 0x080fe40003f06270 */
[----:B------:R-:W-:Y:S01]  /*17f40*/  FSEL R175, R36, -INF , P2 ;  /* 0xff80000024af7808 */ /* 0x000fe20001000000 */
[----:B------:R-:W-:Y:S01]  /*17f50*/  VIADD R36, R193, 0x28 ;  /* 0x00000028c1247836 */ /* 0x000fe20000000000 */
[----:B------:R-:W-:Y:S02]  /*17f60*/  FSEL R199, R35, -INF , P0 ;  /* 0xff80000023c77808 */ /* 0x000fe40000000000 */
[-C--:B------:R-:W-:Y:S02]  /*17f70*/  ISETP.GE.AND P0, PT, R28, R189.reuse, PT ;  /* 0x000000bd1c00720c */ /* 0x080fe40003f06270 */
[----:B------:R-:W-:Y:S02]  /*17f80*/  LOP3.LUT R184, R184, 0xffffffbf, RZ, 0xc0, !PT ;  /* 0xffffffbfb8b87812 */ /* 0x000fe400078ec0ff */
[----:B------:R-:W-:Y:S02]  /*17f90*/  FSEL R57, R149, -INF , P4 ;  /* 0xff80000095397808 */ /* 0x000fe40002000000 */
[----:B------:R-:W-:Y:S01]  /*17fa0*/  FSEL R149, R37, -INF , P0 ;  /* 0xff80000025957808 */ /* 0x000fe20000000000 */
[----:B------:R-:W-:Y:S01]  /*17fb0*/  VIADD R37, R193, 0x39 ;  /* 0x00000039c1257836 */ /* 0x000fe20000000000 */
[----:B------:R-:W-:Y:S02]  /*17fc0*/  ISETP.GE.AND P0, PT, R36, R190, PT ;  /* 0x000000be2400720c */ /* 0x000fe40003f06270 */
[----:B------:R-:W-:Y:S02]  /*17fd0*/  @P1 LOP3.LUT R184, R184, 0x40, RZ, 0xfc, !PT ;  /* 0x00000040b8b81812 */ /* 0x000fe400078efcff */
[----:B------:R-:W-:Y:S02]  /*17fe0*/  ISETP.GE.AND P1, PT, R109, R188, PT ;  /* 0x000000bc6d00720c */ /* 0x000fe40003f26270 */
[----:B------:R-:W-:Y:S02]  /*17ff0*/  FSEL R123, R197, -INF , P0 ;  /* 0xff800000c57b7808 */ /* 0x000fe40000000000 */
[----:B------:R-:W-:Y:S02]  /*18000*/  ISETP.GE.AND P0, PT, R30, R190, PT ;  /* 0x000000be1e00720c */ /* 0x000fe40003f06270 */
[----:B------:R-:W-:Y:S02]  /*18010*/  LOP3.LUT R184, R184, 0xffffffdf, RZ, 0xc0, !PT ;  /* 0xffffffdfb8b87812 */ /* 0x000fe400078ec0ff */
[----:B------:R-:W-:Y:S02]  /*18020*/  FSEL R121, R196, -INF , P0 ;  /* 0xff800000c4797808 */ /* 0x000fe40000000000 */
[----:B------:R-:W-:Y:S02]  /*18030*/  ISETP.GE.AND P0, PT, R14, R189, PT ;  /* 0x000000bd0e00720c */ /* 0x000fe40003f06270 */
[C---:B------:R-:W-:Y:S02]  /*18040*/  ISETP.GE.AND P4, PT, R107.reuse, R185, PT ;  /* 0x000000b96b00720c */ /* 0x040fe40003f86270 */
[----:B------:R-:W-:Y:S02]  /*18050*/  FSEL R40, R40, -INF , P0 ;  /* 0xff80000028287808 */ /* 0x000fe40000000000 */
        /* <DEDUP_REMOVED lines=8> */
[-C--:B------:R-:W-:Y:S02]  /*180e0*/  ISETP.GE.AND P6, PT, R110, R185.reuse, PT ;  /* 0x000000b96e00720c */ /* 0x080fe40003fc6270 */
[----:B------:R-:W-:Y:S02]  /*180f0*/  @P1 LOP3.LUT R184, R184, 0x10, RZ, 0xfc, !PT ;  /* 0x00000010b8b81812 */ /* 0x000fe400078efcff */
[----:B------:R-:W-:Y:S02]  /*18100*/  P2R R15, PR, RZ, 0x40 ;  /* 0x00000040ff0f7803 */ /* 0x000fe40000000000 */
[C---:B------:R-:W-:Y:S02]  /*18110*/  LOP3.LUT P6, RZ, R184.reuse, 0x200, RZ, 0xc0, !PT ;  /* 0x00000200b8ff7812 */ /* 0x040fe400078cc0ff */
[----:B------:R-:W-:Y:S02]  /*18120*/  LOP3.LUT R184, R184, 0xfffffff7, RZ, 0xc0, !PT ;  /* 0xfffffff7b8b87812 */ /* 0x000fe400078ec0ff */
[-C--:B------:R-:W-:Y:S02]  /*18130*/  ISETP.GE.AND P3, PT, R104, R185.reuse, PT ;  /* 0x000000b96800720c */ /* 0x080fe40003f66270 */
[----:B------:R-:W-:Y:S02]  /*18140*/  @P0 LOP3.LUT R184, R184, 0x8, RZ, 0xfc, !PT ;  /* 0x00000008b8b80812 */ /* 0x000fe400078efcff */
[----:B------:R-:W-:Y:S02]  /*18150*/  ISETP.GE.AND P0, PT, R26, R190, PT ;  /* 0x000000be1a00720c */ /* 0x000fe40003f06270 */
[----:B------:R-:W-:Y:S02]  /*18160*/  ISETP.GE.AND P1, PT, R66, R188, PT ;  /* 0x000000bc4200720c */ /* 0x000fe40003f26270 */
[----:B------:R-:W-:Y:S02]  /*18170*/  FSEL R104, R200, -INF , P0 ;  /* 0xff800000c8687808 */ /* 0x000fe40000000000 */
[----:B------:R-:W-:Y:S02]  /*18180*/  ISETP.GE.AND P0, PT, R193, R185, PT ;  /* 0x000000b9c100720c */ /* 0x000fe40003f06270 */
[-C--:B------:R-:W-:Y:S02]  /*18190*/  ISETP.GE.AND P2, PT, R2, R190.reuse, PT ;  /* 0x000000be0200720c */ /* 0x080fe40003f46270 */
[----:B------:R-:W-:Y:S02]  /*181a0*/  FSEL R197, R108, -INF , !P0 ;  /* 0xff8000006cc57808 */ /* 0x000fe40004000000 */
[-C--:B------:R-:W-:Y:S02]  /*181b0*/  ISETP.GE.AND P0, PT, R32, R189.reuse, PT ;  /* 0x000000bd2000720c */ /* 0x080fe40003f06270 */
[----:B------:R-:W-:Y:S01]  /*181c0*/  FSEL R127, R7, -INF , P2 ;  /* 0xff800000077f7808 */ /* 0x000fe20001000000 */
[----:B------:R-:W-:Y:S01]  /*181d0*/  VIADD R7, R193, 0x38 ;  /* 0x00000038c1077836 */ /* 0x000fe20000000000 */
[----:B------:R-:W-:Y:S02]  /*181e0*/  FSEL R43, R43, -INF , P0 ;  /* 0xff8000002b2b7808 */ /* 0x000fe40000000000 */
[----:B------:R-:W-:Y:S02]  /*181f0*/  ISETP.GE.AND P0, PT, R22, R189, PT ;  /* 0x000000bd1600720c */ /* 0x000fe40003f06270 */
[-C--:B------:R-:W-:Y:S02]  /*18200*/  ISETP.GE.AND P2, PT, R66, R185.reuse, PT ;  /* 0x000000b94200720c */ /* 0x080fe40003f46270 */
[----:B------:R-:W-:Y:S02]  /*18210*/  FSEL R45, R45, -INF , P0 ;  /* 0xff8000002d2d7808 */ /* 0x000fe40000000000 */
[----:B------:R-:W-:Y:S02]  /*18220*/  ISETP.GE.AND P0, PT, R37, R190, PT ;  /* 0x000000be2500720c */ /* 0x000fe40003f06270 */
[----:B------:R-:W-:Y:S02]  /*18230*/  LOP3.LUT R184, R184, 0xfffffffd, RZ, 0xc0, !PT ;  /* 0xfffffffdb8b87812 */ /* 0x000fe400078ec0ff */
[----:B------:R-:W-:Y:S02]  /*18240*/  FSEL R66, R198, -INF , P0 ;  /* 0xff800000c6427808 */ /* 0x000fe40000000000 */
[C---:B------:R-:W-:Y:S02]  /*18250*/  ISETP.GE.AND P0, PT, R67.reuse, R188, PT ;  /* 0x000000bc4300720c */ /* 0x040fe40003f06270 */
[----:B------:R-:W-:Y:S02]  /*18260*/  @P1 LOP3.LUT R184, R184, 0x2, RZ, 0xfc, !PT ;  /* 0x00000002b8b81812 */ /* 0x000fe400078efcff */
[-C--:B------:R-:W-:Y:S02]  /*18270*/  ISETP.GE.AND P1, PT, R67, R185.reuse, PT ;  /* 0x000000b94300720c */ /* 0x080fe40003f26270 */
[----:B------:R-:W-:Y:S02]  /*18280*/  LOP3.LUT R184, R184, 0xfffffffe, RZ, 0xc0, !PT ;  /* 0xfffffffeb8b87812 */ /* 0x000fe400078ec0ff */
[----:B------:R-:W-:Y:S02]  /*18290*/  ISETP.GE.AND P5, PT, R109, R185, PT ;  /* 0x000000b96d00720c */ /* 0x000fe40003fa6270 */
[----:B------:R-:W-:Y:S02]  /*182a0*/  FSEL R39, R105, -INF , !P6 ;  /* 0xff80000069277808 */ /* 0x000fe40007000000 */
[----:B------:R-:W-:Y:S02]  /*182b0*/  FSEL R23, R152, -INF , !P5 ;  /* 0xff80000098177808 */ /* 0x000fe40006800000 */
[----:B------:R-:W-:Y:S02]  /*182c0*/  @P0 LOP3.LUT R184, R184, 0x1, RZ, 0xfc, !PT ;  /* 0x00000001b8b80812 */ /* 0x000fe400078efcff */
[----:B------:R-:W-:Y:S02]  /*182d0*/  ISETP.GE.AND P0, PT, R7, R190, PT ;  /* 0x000000be0700720c */ /* 0x000fe40003f06270 */
[----:B------:R-:W-:Y:S02]  /*182e0*/  LOP3.LUT P5, RZ, R184, 0x40, RZ, 0xc0, !PT ;  /* 0x00000040b8ff7812 */ /* 0x000fe400078ac0ff */
[----:B------:R-:W-:Y:S02]  /*182f0*/  FSEL R67, R63, -INF , P0 ;  /* 0xff8000003f437808 */ /* 0x000fe40000000000 */
[-C--:B------:R-:W-:Y:S02]  /*18300*/  ISETP.GE.AND P0, PT, R12, R189.reuse, PT ;  /* 0x000000bd0c00720c */ /* 0x080fe40003f06270 */
[----:B------:R-:W-:Y:S02]  /*18310*/  FSEL R13, R13, -INF , !P5 ;  /* 0xff8000000d0d7808 */ /* 0x000fe40006800000 */
[----:B------:R-:W-:Y:S02]  /*18320*/  FSEL R47, R47, -INF , P0 ;  /* 0xff8000002f2f7808 */ /* 0x000fe40000000000 */
[CC--:B------:R-:W-:Y:S01]  /*18330*/  ISETP.GE.AND P0, PT, R193.reuse, R188.reuse, PT ;  /* 0x000000bcc100720c */ /* 0x0c0fe20003f06270 */
[----:B------:R-:W-:Y:S01]  /*18340*/  VIADD R193, R193, 0xffffff80 ;  /* 0xffffff80c1c17836 */ /* 0x000fe20000000000 */
[-C--:B------:R-:W-:Y:S02]  /*18350*/  ISETP.GE.AND P5, PT, R3, R188.reuse, PT ;  /* 0x000000bc0300720c */ /* 0x080fe40003fa6270 */
[----:B------:R-:W-:Y:S02]  /*18360*/  FSEL R151, R106, -INF , !P0 ;  /* 0xff8000006a977808 */ /* 0x000fe40004000000 */
[-C--:B------:R-:W-:Y:S02]  /*18370*/  ISETP.GE.AND P0, PT, R18, R189.reuse, PT ;  /* 0x000000bd1200720c */ /* 0x080fe40003f06270 */
[----:B------:R-:W-:Y:S02]  /*18380*/  ISETP.NE.AND P6, PT, R15, RZ, PT ;  /* 0x000000ff0f00720c */ /* 0x000fe40003fc5270 */
        /* <DEDUP_REMOVED lines=20> */
[----:B------:R-:W-:Y:S02]  /*184d0*/  FSEL R9, R62, -INF , !P3 ;  /* 0xff8000003e097808 */ /* 0x000fe40005800000 */
[----:B------:R-:W-:Y:S02]  /*184e0*/  FSEL R8, R56, -INF , P0 ;  /* 0xff80000038087808 */ /* 0x000fe40000000000 */
[C---:B------:R-:W-:Y:S02]  /*184f0*/  LOP3.LUT P0, RZ, R184.reuse, 0x80, RZ, 0xc0, !PT ;  /* 0x00000080b8ff7812 */ /* 0x040fe4000780c0ff */
[----:B------:R-:W-:Y:S02]  /*18500*/  LOP3.LUT P3, RZ, R184, 0x10, RZ, 0xc0, !PT ;  /* 0x00000010b8ff7812 */ /* 0x000fe4000786c0ff */
[----:B------:R-:W-:Y:S02]  /*18510*/  FSEL R31, R148, -INF , !P0 ;  /* 0xff800000941f7808 */ /* 0x000fe40004000000 */
[-C--:B------:R-:W-:Y:S02]  /*18520*/  ISETP.GE.AND P0, PT, R3, R185.reuse, PT ;  /* 0x000000b90300720c */ /* 0x080fe40003f06270 */
[----:B------:R-:W2:Y:S01]  /*18530*/  LD.E R3, desc[UR4][R100.64+0xdc] ;  /* 0x0000dc0464037980 */ /* 0x000ea2000c101900 */
[----:B------:R-:W-:Y:S02]  /*18540*/  FSEL R27, R55, -INF , !P3 ;  /* 0xff800000371b7808 */ /* 0x000fe40005800000 */
[----:B------:R-:W-:Y:S02]  /*18550*/  FSEL R225, R225, -INF , !P0 ;  /* 0xff800000e1e17808 */ /* 0x000fe40004000000 */
[-C--:B------:R-:W-:Y:S02]  /*18560*/  ISETP.GE.AND P0, PT, R10, R185.reuse, PT ;  /* 0x000000b90a00720c */ /* 0x080fe40003f06270 */
[----:B------:R-:W-:Y:S02]  /*18570*/  FSEL R17, R17, -INF , !P1 ;  /* 0xff80000011117808 */ /* 0x000fe40004800000 */
[----:B------:R-:W-:Y:S02]  /*18580*/  FSEL R59, R59, -INF , !P0 ;  /* 0xff8000003b3b7808 */ /* 0x000fe40004000000 */
[----:B------:R-:W-:Y:S02]  /*18590*/  LOP3.LUT P0, RZ, R184, 0x100, RZ, 0xc0, !PT ;  /* 0x00000100b8ff7812 */ /* 0x000fe4000780c0ff */
[-C--:B------:R-:W-:Y:S02]  /*185a0*/  ISETP.GE.AND P3, PT, R0, R188.reuse, PT ;  /* 0x000000bc0000720c */ /* 0x080fe40003f66270 */
[----:B------:R-:W-:Y:S02]  /*185b0*/  FSEL R15, R150, -INF , !P0 ;  /* 0xff800000960f7808 */ /* 0x000fe40004000000 */
[----:B------:R-:W-:Y:S02]  /*185c0*/  ISETP.GE.AND P0, PT, R0, R185, PT ;  /* 0x000000b90000720c */ /* 0x000fe40003f06270 */
[----:B------:R-:W-:Y:S02]  /*185d0*/  FMNMX3.FTZ R0, R102, R39, R31, !PT ;  /* 0x0000002766007276 */ /* 0x000fe4000781001f */
[----:B------:R-:W-:Y:S02]  /*185e0*/  FSEL R57, R58, -INF , !P0 ;  /* 0xff8000003a397808 */ /* 0x000fe40004000000 */
[-C--:B------:R-:W-:Y:S02]  /*185f0*/  ISETP.GE.AND P0, PT, R51, R185.reuse, PT ;  /* 0x000000b93300720c */ /* 0x080fe40003f06270 */
[----:B------:R-:W-:Y:S02]  /*18600*/  LOP3.LUT P1, RZ, R184, 0x20, RZ, 0xc0, !PT ;  /* 0x00000020b8ff7812 */ /* 0x000fe4000782c0ff */
[----:B------:R-:W-:Y:S02]  /*18610*/  FSEL R223, R223, -INF , !P0 ;  /* 0xff800000dfdf7808 */ /* 0x000fe40004000000 */
        /* <DEDUP_REMOVED lines=13> */
[----:B------:R-:W-:Y:S02]  /*186f0*/  ISETP.GE.AND P0, PT, R24, R185, PT ;  /* 0x000000b91800720c */ /* 0x000fe40003f06270 */
[----:B------:R-:W-:Y:S02]  /*18700*/  FMNMX3.FTZ R0, R0, R11, R9, !PT ;  /* 0x0000000b00007276 */ /* 0x000fe40007810009 */
[----:B------:R-:W-:Y:S02]  /*18710*/  FSEL R209, R209, -INF , !P1 ;  /* 0xff800000d1d17808 */ /* 0x000fe40004800000 */
[----:B------:R-:W-:Y:S02]  /*18720*/  ISETP.GE.AND P1, PT, R14, R185, PT ;  /* 0x000000b90e00720c */ /* 0x000fe40003f26270 */
[----:B------:R-:W-:Y:S02]  /*18730*/  LOP3.LUT P4, RZ, R184, 0x8, RZ, 0xc0, !PT ;  /* 0x00000008b8ff7812 */ /* 0x000fe4000788c0ff */
[----:B------:R-:W-:Y:S02]  /*18740*/  FSEL R153, R153, -INF , !P0 ;  /* 0xff80000099997808 */ /* 0x000fe40004000000 */
[----:B------:R-:W-:Y:S02]  /*18750*/  FMNMX3.FTZ R0, R0, R19, R17, !PT ;  /* 0x0000001300007276 */ /* 0x000fe40007810011 */
[-C--:B------:R-:W-:Y:S02]  /*18760*/  ISETP.GE.AND P0, PT, R22, R185.reuse, PT ;  /* 0x000000b91600720c */ /* 0x080fe40003f06270 */
[----:B------:R-:W-:Y:S02]  /*18770*/  FSEL R25, R25, -INF , !P4 ;  /* 0xff80000019197808 */ /* 0x000fe40006000000 */
[----:B------:R-:W-:Y:S02]  /*18780*/  FSEL R155, R38, -INF , !P1 ;  /* 0xff800000269b7808 */ /* 0x000fe40004800000 */
[----:B------:R-:W-:Y:S02]  /*18790*/  ISETP.GE.AND P4, PT, R10, R188, PT ;  /* 0x000000bc0a00720c */ /* 0x000fe40003f86270 */
        /* <DEDUP_REMOVED lines=8> */
[----:B------:R-:W-:Y:S02]  /*18820*/  LOP3.LUT P2, RZ, R184, 0x2, RZ, 0xc0, !PT ;  /* 0x00000002b8ff7812 */ /* 0x000fe4000784c0ff */
[----:B------:R-:W-:Y:S02]  /*18830*/  FSEL R137, R48, -INF , !P0 ;  /* 0xff80000030897808 */ /* 0x000fe40004000000 */
[-C--:B------:R-:W-:Y:S02]  /*18840*/  ISETP.GE.AND P0, PT, R32, R188.reuse, PT ;  /* 0x000000bc2000720c */ /* 0x080fe40003f06270 */
[----:B------:R-:W-:Y:S02]  /*18850*/  FSEL R139, R139, -INF , !P1 ;  /* 0xff8000008b8b7808 */ /* 0x000fe40004800000 */
[----:B------:R-:W-:Y:S02]  /*18860*/  FSEL R35, R54, -INF , !P2 ;  /* 0xff80000036237808 */ /* 0x000fe40005000000 */
        /* <DEDUP_REMOVED lines=8> */
[----:B------:R-:W-:Y:S02]  /*188f0*/  ISETP.GE.AND P1, PT, R36, R185, PT ;  /* 0x000000b92400720c */ /* 0x000fe40003f26270 */
[----:B------:R-:W-:Y:S02]  /*18900*/  LOP3.LUT R184, R184, 0xfffffffd, RZ, 0xc0, !PT ;  /* 0xfffffffdb8b87812 */ /* 0x000fe400078ec0ff */
[-C--:B------:R-:W-:Y:S02]  /*18910*/  ISETP.GE.AND P6, PT, R53, R188.reuse, PT ;  /* 0x000000bc3500720c */ /* 0x080fe40003fc6270 */
[-C--:B------:R-:W-:Y:S02]  /*18920*/  ISETP.GE.AND P5, PT, R20, R188.reuse, PT ;  /* 0x000000bc1400720c */ /* 0x080fe40003fa6270 */
[----:B------:R-:W-:Y:S02]  /*18930*/  FSEL R217, R217, -INF , !P3 ;  /* 0xff800000d9d97808 */ /* 0x000fe40005800000 */
[----:B------:R-:W-:Y:S02]  /*18940*/  FSEL R215, R215, -INF , !P2 ;  /* 0xff800000d7d77808 */ /* 0x000fe40005000000 */
[----:B------:R-:W-:Y:S02]  /*18950*/  FMNMX3.FTZ R0, R0, R221, R219, !PT ;  /* 0x000000dd00007276 */ /* 0x000fe400078100db */
[----:B------:R-:W-:Y:S02]  /*18960*/  FSEL R123, R123, -INF , !P1 ;  /* 0xff8000007b7b7808 */ /* 0x000fe40004800000 */
[----:B------:R-:W-:Y:S02]  /*18970*/  ISETP.GE.AND P1, PT, R34, R185, PT ;  /* 0x000000b92200720c */ /* 0x000fe40003f26270 */
[----:B------:R-:W-:Y:S02]  /*18980*/  FMNMX3.FTZ R10, R10, R57, R223, !PT ;  /* 0x000000390a0a7276 */ /* 0x000fe400078100df */
[----:B------:R-:W-:Y:S02]  /*18990*/  @P0 LOP3.LUT R184, R184, 0x2, RZ, 0xfc, !PT ;  /* 0x00000002b8b80812 */ /* 0x000fe400078efcff */
[-C--:B------:R-:W-:Y:S02]  /*189a0*/  ISETP.GE.AND P4, PT, R52, R188.reuse, PT ;  /* 0x000000bc3400720c */ /* 0x080fe40003f86270 */
[-C--:B------:R-:W-:Y:S01]  /*189b0*/  ISETP.GE.AND P2, PT, R16, R188.reuse, PT ;  /* 0x000000bc1000720c */ /* 0x080fe20003f46270 */
[----:B------:R-:W-:Y:S01]  /*189c0*/  LDSM.16.MT88.4 R52, [R158+0x6800] ;  /* 0x006800009e34783b */ /* 0x000fe20000004200 */
[----:B------:R-:W-:Y:S02]  /*189d0*/  FSEL R205, R205, -INF , !P6 ;  /* 0xff800000cdcd7808 */ /* 0x000fe40007000000 */
        /* <DEDUP_REMOVED lines=18> */
[----:B------:R-:W-:Y:S02]  /*18b00*/  FSEL R145, R41, -INF , !P5 ;  /* 0xff80000029917808 */ /* 0x000fe40006800000 */
[----:B------:R-:W-:Y:S02]  /*18b10*/  ISETP.GE.AND P0, PT, R26, R185, PT ;  /* 0x000000b91a00720c */ /* 0x000fe40003f06270 */
[----:B------:R-:W-:Y:S02]  /*18b20*/  LOP3.LUT P5, RZ, R184, 0x2, RZ, 0xc0, !PT ;  /* 0x00000002b8ff7812 */ /* 0x000fe400078ac0ff */
[----:B------:R-:W-:Y:S02]  /*18b30*/  FMNMX3.FTZ R10, R10, R197, R175, !PT ;  /* 0x000000c50a0a7276 */ /* 0x000fe400078100af */
[-C--:B------:R-:W-:Y:S02]  /*18b40*/  ISETP.GE.AND P2, PT, R22, R188.reuse, PT ;  /* 0x000000bc1600720c */ /* 0x080fe40003f46270 */
[----:B------:R-:W-:Y:S02]  /*18b50*/  FSEL R147, R40, -INF , !P6 ;  /* 0xff80000028937808 */ /* 0x000fe40007000000 */
[----:B------:R-:W-:Y:S02]  /*18b60*/  FMNMX3.FTZ R0, R0, R151, R149, !PT ;  /* 0x0000009700007276 */ /* 0x000fe40007810095 */
[----:B------:R-:W-:Y:S02]  /*18b70*/  LOP3.LUT R184, R184, 0xfffffffe, RZ, 0xc0, !PT ;  /* 0xfffffffeb8b87812 */ /* 0x000fe400078ec0ff */
[----:B------:R-:W-:Y:S02]  /*18b80*/  FSEL R104, R104, -INF , !P0 ;  /* 0xff80000068687808 */ /* 0x000fe40004000000 */
[----:B------:R-:W-:Y:S02]  /*18b90*/  ISETP.GE.AND P0, PT, R37, R185, PT ;  /* 0x000000b92500720c */ /* 0x000fe40003f06270 */
[----:B------:R-:W-:Y:S02]  /*18ba0*/  FMNMX3.FTZ R10, R10, R155, R153, !PT ;  /* 0x0000009b0a0a7276 */ /* 0x000fe40007810099 */
[-C--:B------:R-:W-:Y:S02]  /*18bb0*/  ISETP.GE.AND P4, PT, R12, R188.reuse, PT ;  /* 0x000000bc0c00720c */ /* 0x080fe40003f86270 */
[----:B------:R-:W-:Y:S02]  /*18bc0*/  FSEL R133, R45, -INF , !P2 ;  /* 0xff8000002d857808 */ /* 0x000fe40005000000 */
[-C--:B------:R-:W-:Y:S02]  /*18bd0*/  ISETP.GE.AND P3, PT, R18, R188.reuse, PT ;  /* 0x000000bc1200720c */ /* 0x080fe40003f66270 */
[----:B------:R-:W-:Y:S02]  /*18be0*/  FSEL R135, R43, -INF , !P5 ;  /* 0xff8000002b877808 */ /* 0x000fe40006800000 */
[----:B------:R-:W-:Y:S02]  /*18bf0*/  @P1 LOP3.LUT R184, R184, 0x1, RZ, 0xfc, !PT ;  /* 0x00000001b8b81812 */ /* 0x000fe400078efcff */
[----:B------:R-:W-:Y:S02]  /*18c00*/  FMNMX3.FTZ R0, R0, R147, R145, !PT ;  /* 0x0000009300007276 */ /* 0x000fe40007810091 */
[----:B------:R-:W-:Y:S02]  /*18c10*/  FSEL R66, R66, -INF , !P0 ;  /* 0xff80000042427808 */ /* 0x000fe40004000000 */
[----:B------:R-:W-:Y:S02]  /*18c20*/  FMNMX3.FTZ R10, R10, R143, R141, !PT ;  /* 0x0000008f0a0a7276 */ /* 0x000fe4000781008d */
[----:B------:R-:W-:Y:S02]  /*18c30*/  FSEL R131, R47, -INF , !P4 ;  /* 0xff8000002f837808 */ /* 0x000fe40006000000 */
[----:B------:R-:W-:Y:S02]  /*18c40*/  FSEL R129, R46, -INF , !P3 ;  /* 0xff8000002e817808 */ /* 0x000fe40005800000 */
[-C--:B------:R-:W-:Y:S01]  /*18c50*/  ISETP.GE.AND P6, PT, R5, R188.reuse, PT ;  /* 0x000000bc0500720c */ /* 0x080fe20003fc6270 */
[----:B------:R-:W-:Y:S01]  /*18c60*/  LDSM.16.MT88.4 R44, [R156+0x6000] ;  /* 0x006000009c2c783b */ /* 0x000fe20000004200 */
[----:B------:R-:W-:Y:S02]  /*18c70*/  LOP3.LUT P0, RZ, R184, 0x1, RZ, 0xc0, !PT ;  /* 0x00000001b8ff7812 */ /* 0x000fe4000780c0ff */
[----:B------:R-:W-:Y:S02]  /*18c80*/  FMNMX3.FTZ R0, R0, R135, R133, !PT ;  /* 0x0000008700007276 */ /* 0x000fe40007810085 */
[----:B------:R-:W-:Y:S02]  /*18c90*/  FMNMX3.FTZ R10, R10, R139, R137, !PT ;  /* 0x0000008b0a0a7276 */ /* 0x000fe40007810089 */
[-C--:B------:R-:W-:Y:S02]  /*18ca0*/  ISETP.GE.AND P5, PT, R30, R188.reuse, PT ;  /* 0x000000bc1e00720c */ /* 0x080fe40003fa6270 */
[----:B------:R-:W-:Y:S02]  /*18cb0*/  FSEL R117, R49, -INF , !P6 ;  /* 0xff80000031757808 */ /* 0x000fe40007000000 */
[-C--:B------:R-:W-:Y:S01]  /*18cc0*/  ISETP.GE.AND P2, PT, R36, R188.reuse, PT ;  /* 0x000000bc2400720c */ /* 0x080fe20003f46270 */
[----:B------:R-:W-:Y:S01]  /*18cd0*/  LDSM.16.MT88.4 R48, [R162+0x6800] ;  /* 0x00680000a230783b */ /* 0x000fe20000004200 */
[----:B------:R-:W-:Y:S02]  /*18ce0*/  FSEL R119, R119, -INF , !P0 ;  /* 0xff80000077777808 */ /* 0x000fe40004000000 */
[----:B------:R-:W-:Y:S02]  /*18cf0*/  FMNMX3.FTZ R0, R0, R131, R129, !PT ;  /* 0x0000008300007276 */ /* 0x000fe40007810081 */
[C---:B------:R-:W-:Y:S02]  /*18d00*/  ISETP.GE.AND P1, PT, R7.reuse, R185, PT ;  /* 0x000000b90700720c */ /* 0x040fe40003f26270 */
        /* <DEDUP_REMOVED lines=35> */
[----:B------:R-:W-:Y:S02]  /*18f40*/  FSEL R60, R60, RZ, P0 ;  /* 0x000000ff3c3c7208 */ /* 0x000fe40000000000 */
[----:B------:R-:W-:Y:S01]  /*18f50*/  FSEL R106, R106, RZ, P1 ;  /* 0x000000ff6a6a7208 */ /* 0x000fe20000800000 */
[----:B------:R-:W-:Y:S01]  /*18f60*/  FADD.FTZ R4, -R4, R103 ;  /* 0x0000006704047221 */ /* 0x000fe20000010100 */
[----:B------:R-:W-:Y:S01]  /*18f70*/  ISETP.GT.AND P0, PT, R191, R172, PT ;  /* 0x000000acbf00720c */ /* 0x000fe20003f04270 */
[-CC-:B------:R-:W-:Y:S01]  /*18f80*/  FFMA.FTZ R108, R15, R3.reuse, -R60.reuse ;  /* 0x000000030f6c7223 */ /* 0x180fe2000001083c */
[-CC-:B------:R-:W-:Y:S01]  /*18f90*/  FFMA.FTZ R109, R13, R3.reuse, -R60.reuse ;  /* 0x000000030d6d7223 */ /* 0x180fe2000001083c */
[-C--:B------:R-:W-:Y:S01]  /*18fa0*/  FFMA.FTZ R111, R6, R3.reuse, -R60 ;  /* 0x00000003066f7223 */ /* 0x080fe2000001083c */
[----:B------:R-:W1:Y:S01]  /*18fb0*/  LDSM.16.MT88.4 R12, [R162+0x6000] ;  /* 0x00600000a20c783b */ /* 0x000e620000004200 */
[----:B------:R-:W-:Y:S01]  /*18fc0*/  FADD.FTZ R6, -R7, R102 ;  /* 0x0000006607067221 */ /* 0x000fe20000010100 */
[-CC-:B------:R-:W-:Y:S01]  /*18fd0*/  FFMA.FTZ R112, R31, R3.reuse, -R106.reuse ;  /* 0x000000031f707223 */ /* 0x180fe2000001086a */
[----:B------:R-:W-:Y:S01]  /*18fe0*/  MUFU.EX2 R108, R108 ;  /* 0x0000006c006c7308 */ /* 0x000fe20000000800 */
[-CC-:B------:R-:W-:Y:S01]  /*18ff0*/  FFMA.FTZ R110, R29, R3.reuse, -R106.reuse ;  /* 0x000000031d6e7223 */ /* 0x180fe2000001086a */
[-C--:B------:R-:W-:Y:S01]  /*19000*/  FFMA.FTZ R105, R23, R3.reuse, -R106 ;  /* 0x0000000317697223 */ /* 0x080fe2000001086a */
[-C--:B------:R-:W-:Y:S01]  /*19010*/  FFMA.FTZ R62, R21, R3.reuse, -R60 ;  /* 0x00000003153e7223 */ /* 0x080fe2000001083c */
[-CC-:B------:R-:W-:Y:S01]  /*19020*/  FFMA.FTZ R114, R39, R3.reuse, -R106.reuse ;  /* 0x0000000327727223 */ /* 0x180fe2000001086a */
[C---:B------:R-:W-:Y:S01]  /*19030*/  FMUL.FTZ R5, R3.reuse, R6 ;  /* 0x0000000603057220 */ /* 0x040fe20000410000 */
[----:B------:R-:W-:Y:S01]  /*19040*/  FMUL.FTZ R7, R3, R4 ;  /* 0x0000000403077220 */ /* 0x000fe20000410000 */
[----:B------:R-:W2:Y:S03]  /*19050*/  LDSM.16.MT88.4 R20, [R158+0x6000] ;  /* 0x006000009e14783b */ /* 0x000ea60000004200 */
[----:B------:R-:W-:Y:S01]  /*19060*/  MUFU.EX2 R112, R112 ;  /* 0x0000007000707308 */ /* 0x000fe20000000800 */
[-CC-:B------:R-:W-:Y:S01]  /*19070*/  FFMA.FTZ R64, R11, R3.reuse, -R106.reuse ;  /* 0x000000030b407223 */ /* 0x180fe2000001086a */
[-CC-:B------:R-:W-:Y:S01]  /*19080*/  FFMA.FTZ R65, R9, R3.reuse, -R106.reuse ;  /* 0x0000000309417223 */ /* 0x180fe2000001086a */
[-CC-:B------:R-:W-:Y:S01]  /*19090*/  FFMA.FTZ R103, R197, R3.reuse, -R106.reuse ;  /* 0x00000003c5677223 */ /* 0x180fe2000001086a */
[-CC-:B------:R-:W-:Y:S01]  /*190a0*/  FFMA.FTZ R102, R175, R3.reuse, -R106.reuse ;  /* 0x00000003af667223 */ /* 0x180fe2000001086a */
[-C--:B------:R-:W-:Y:S01]  /*190b0*/  FFMA.FTZ R153, R153, R3.reuse, -R106 ;  /* 0x0000000399997223 */ /* 0x080fe2000001086a */
[-CC-:B------:R-:W-:Y:S01]  /*190c0*/  FFMA.FTZ R116, R151, R3.reuse, -R60.reuse ;  /* 0x0000000397747223 */ /* 0x180fe2000001083c */
        /* <DEDUP_REMOVED lines=16> */
[-C--:B------:R-:W-:Y:S03]  /*191d0*/  FFMA.FTZ R130, R121, R3.reuse, -R106 ;  /* 0x0000000379827223 */ /* 0x080fe6000001086a */
[----:B------:R-:W5:Y:S01]  /*191e0*/  MUFU.EX2 R39, R5 ;  /* 0x0000000500277308 */ /* 0x000f620000000800 */
[----:B----4-:R-:W-:Y:S01]  /*191f0*/  F2FP.BF16.F32.PACK_AB R40, R112, R114 ;  /* 0x000000727028723e */ /* 0x010fe200000010ff */
[-CC-:B------:R-:W-:Y:S01]  /*19200*/  FFMA.FTZ R119, R119, R3.reuse, -R60.reuse ;  /* 0x0000000377777223 */ /* 0x180fe2000001083c */
[-CC-:B------:R-:W-:Y:S01]  /*19210*/  FFMA.FTZ R132, R117, R3.reuse, -R60.reuse ;  /* 0x0000000375847223 */ /* 0x180fe2000001083c */
[-CC-:B------:R-:W-:Y:S01]  /*19220*/  FFMA.FTZ R115, R115, R3.reuse, -R60.reuse ;  /* 0x0000000373737223 */ /* 0x180fe2000001083c */
[-C--:B------:R-:W-:Y:S01]  /*19230*/  FFMA.FTZ R134, R113, R3.reuse, -R60 ;  /* 0x0000000371867223 */ /* 0x080fe2000001083c */
[-C--:B------:R-:W-:Y:S01]  /*19240*/  FFMA.FTZ R127, R127, R3.reuse, -R106 ;  /* 0x000000037f7f7223 */ /* 0x080fe2000001086a */
[----:B------:R-:W-:Y:S03]  /*19250*/  FFMA.FTZ R37, R37, R3, -R60 ;  /* 0x0000000325257223 */ /* 0x000fe6000001083c */
[----:B------:R-:W4:Y:S10]  /*19260*/  MUFU.EX2 R38, R7 ;  /* 0x0000000700267308 */ /* 0x000f340000000800 */
[----:B------:R-:W1:Y:S01]  /*19270*/  MUFU.EX2 R105, R105 ;  /* 0x0000006900697308 */ /* 0x000e620000000800 */
[C---:B-----5:R-:W-:Y:S01]  /*19280*/  FMUL.FTZ R4, R39.reuse, R96 ;  /* 0x0000006027047220 */ /* 0x060fe20000410000 */
[C---:B------:R-:W-:Y:S01]  /*19290*/  FMUL.FTZ R5, R39.reuse, R97 ;  /* 0x0000006127057220 */ /* 0x040fe20000410000 */
[C---:B------:R-:W-:Y:S01]  /*192a0*/  FMUL.FTZ R9, R39.reuse, R93 ;  /* 0x0000005d27097220 */ /* 0x040fe20000410000 */
[----:B------:R-:W-:Y:S01]  /*192b0*/  FMUL.FTZ R8, R39, R92 ;  /* 0x0000005c27087220 */ /* 0x000fe20000410000 */
[--C-:B------:R-:W-:Y:S01]  /*192c0*/  FFMA.FTZ R92, R19, R3, -R106.reuse ;  /* 0x00000003135c7223 */ /* 0x100fe2000001086a */
[C---:B------:R-:W-:Y:S01]  /*192d0*/  FMUL.FTZ R16, R39.reuse, R84 ;  /* 0x0000005427107220 */ /* 0x040fe20000410000 */
[----:B------:R-:W-:Y:S03]  /*192e0*/  FMUL.FTZ R32, R39, R68 ;  /* 0x0000004427207220 */ /* 0x000fe60000410000 */
[----:B------:R-:W5:Y:S01]  /*192f0*/  MUFU.EX2 R111, R111 ;  /* 0x0000006f006f7308 */ /* 0x000f620000000800 */
[C---:B----4-:R-:W-:Y:S01]  /*19300*/  FMUL.FTZ R6, R38.reuse, R98 ;  /* 0x0000006226067220 */ /* 0x050fe20000410000 */
[C---:B------:R-:W-:Y:S01]  /*19310*/  FMUL.FTZ R7, R38.reuse, R99 ;  /* 0x0000006326077220 */ /* 0x040fe20000410000 */
[C---:B------:R-:W-:Y:S01]  /*19320*/  FMUL.FTZ R10, R38.reuse, R94 ;  /* 0x0000005e260a7220 */ /* 0x040fe20000410000 */
[C---:B------:R-:W-:Y:S01]  /*19330*/  FMUL.FTZ R11, R38.reuse, R95 ;  /* 0x0000005f260b7220 */ /* 0x040fe20000410000 */
[C---:B------:R-:W-:Y:S01]  /*19340*/  FMUL.FTZ R18, R38.reuse, R86 ;  /* 0x0000005626127220 */ /* 0x040fe20000410000 */
[C---:B------:R-:W-:Y:S01]  /*19350*/  FMUL.FTZ R19, R38.reuse, R87 ;  /* 0x0000005726137220 */ /* 0x040fe20000410000 */
[-CC-:B------:R-:W-:Y:S03]  /*19360*/  FFMA.FTZ R68, R59, R3.reuse, -R106.reuse ;  /* 0x000000033b447223 */ /* 0x180fe6000001086a */
[----:B------:R-:W-:Y:S01]  /*19370*/  MUFU.EX2 R109, R109 ;  /* 0x0000006d006d7308 */ /* 0x000fe20000000800 */
[----:B-1----:R-:W-:Y:S01]  /*19380*/  F2FP.BF16.F32.PACK_AB R42, R105, R110 ;  /* 0x0000006e692a723e */ /* 0x002fe200000010ff */
[----:B------:R-:W-:Y:S01]  /*19390*/  FMUL.FTZ R34, R38, R70 ;  /* 0x0000004626227220 */ /* 0x000fe20000410000 */
[-C--:B------:R-:W-:Y:S01]  /*193a0*/  FFMA.FTZ R70, R57, R3.reuse, -R106 ;  /* 0x0000000339467223 */ /* 0x080fe2000001086a */
[----:B------:R-:W-:Y:S01]  /*193b0*/  FFMA.FTZ R114, R39, R194, R114 ;  /* 0x000000c227727223 */ /* 0x000fe20000010072 */
[----:B------:R-:W-:Y:S01]  /*193c0*/  LDSM.16.MT88.4 R56, [R156+0x6800] ;  /* 0x006800009c38783b */ /* 0x000fe20000004200 */
[--C-:B------:R-:W-:Y:S01]  /*193d0*/  FFMA.FTZ R84, R27, R3, -R60.reuse ;  /* 0x000000031b547223 */ /* 0x100fe2000001083c */
[----:B------:R-:W-:Y:S03]  /*193e0*/  FMUL.FTZ R24, R39, R76 ;  /* 0x0000004c27187220 */ /* 0x000fe60000410000 */
[----:B------:R-:W1:Y:S01]  /*193f0*/  MUFU.EX2 R62, R62 ;  /* 0x0000003e003e7308 */ /* 0x000e620000000800 */
[----:B-----5:R-:W-:Y:S01]  /*19400*/  F2FP.BF16.F32.PACK_AB R41, R108, R111 ;  /* 0x0000006f6c29723e */ /* 0x020fe200000010ff */
[C---:B------:R-:W-:Y:S01]  /*19410*/  FMUL.FTZ R26, R38.reuse, R78 ;  /* 0x0000004e261a7220 */ /* 0x040fe20000410000 */
[C---:B------:R-:W-:Y:S01]  /*19420*/  FMUL.FTZ R27, R38.reuse, R79 ;  /* 0x0000004f261b7220 */ /* 0x040fe20000410000 */
[----:B------:R-:W-:Y:S01]  /*19430*/  FFMA.FTZ R76, R35, R3, -R60 ;  /* 0x00000003234c7223 */ /* 0x000fe2000001083c */
[C---:B------:R-:W-:Y:S01]  /*19440*/  FMUL.FTZ R35, R38.reuse, R71 ;  /* 0x0000004726237220 */ /* 0x040fe20000410000 */
[-CC-:B------:R-:W-:Y:S01]  /*19450*/  FFMA.FTZ R79, R213, R3.reuse, -R106.reuse ;  /* 0x00000003d54f7223 */ /* 0x180fe2000001086a */
[-CC-:B------:R-:W-:Y:S03]  /*19460*/  FFMA.FTZ R78, R211, R3.reuse, -R106.reuse ;  /* 0x00000003d34e7223 */ /* 0x180fe6000001086a */
[----:B------:R-:W-:Y:S01]  /*19470*/  MUFU.EX2 R92, R92 ;  /* 0x0000005c005c7308 */ /* 0x000fe20000000800 */
[-C--:B------:R-:W-:Y:S01]  /*19480*/  FFMA.FTZ R71, R223, R3.reuse, -R106 ;  /* 0x00000003df477223 */ /* 0x080fe2000001086a */
[----:B------:R-:W-:Y:S01]  /*19490*/  FFMA.FTZ R97, R203, R3, -R60 ;  /* 0x00000003cb617223 */ /* 0x000fe2000001083c */
[----:B------:R-:W-:Y:S04]  /*194a0*/  FFMA.FTZ R111, R38, R195, R111 ;  /* 0x000000c3266f7223 */ /* 0x000fe8000001006f */
[----:B------:R-:W-:Y:S03]  /*194b0*/  FADD.FTZ R108, R108, R111 ;  /* 0x0000006f6c6c7221 */ /* 0x000fe60000010000 */
[----:B------:R-:W-:Y:S01]  /*194c0*/  MUFU.EX2 R84, R84 ;  /* 0x0000005400547308 */ /* 0x000fe20000000800 */
[C---:B-1----:R-:W-:Y:S01]  /*194d0*/  F2FP.BF16.F32.PACK_AB R43, R62.reuse, R109 ;  /* 0x0000006d3e2b723e */ /* 0x042fe200000010ff */
[----:B------:R-:W-:Y:S04]  /*194e0*/  FADD.FTZ R109, R109, R108 ;  /* 0x0000006c6d6d7221 */ /* 0x000fe80000010000 */
[----:B------:R-:W-:Y:S02]  /*194f0*/  FADD.FTZ R109, R62, R109 ;  /* 0x0000006d3e6d7221 */ /* 0x000fe40000010000 */
        /* <DEDUP_REMOVED lines=8> */
[C---:B------:R-:W-:Y:S01]  /*19580*/  FMUL.FTZ R15, R38.reuse, R91 ;  /* 0x0000005b260f7220 */ /* 0x040fe20000410000 */
[----:B------:R-:W-:Y:S01]  /*19590*/  FMUL.FTZ R17, R39, R85 ;  /* 0x0000005527117220 */ /* 0x000fe20000410000 */
[-CC-:B------:R-:W-:Y:S01]  /*195a0*/  FFMA.FTZ R88, R205, R3.reuse, -R60.reuse ;  /* 0x00000003cd587223 */ /* 0x180fe2000001083c */
[-C--:B------:R-:W-:Y:S01]  /*195b0*/  FFMA.FTZ R91, R199, R3.reuse, -R60 ;  /* 0x00000003c75b7223 */ /* 0x080fe2000001083c */
[----:B------:R-:W-:Y:S04]  /*195c0*/  FFMA.FTZ R90, R155, R3, -R106 ;  /* 0x000000039b5a7223 */ /* 0x000fe8000001086a */
[----:B------:R-:W1:Y:S01]  /*195d0*/  MUFU.EX2 R89, R89 ;  /* 0x0000005900597308 */ /* 0x000e620000000800 */
[C---:B--2---:R-:W-:Y:S03]  /*195e0*/  HMMA.16816.F32.BF16 R12, R40.reuse, R20, R12 ;  /* 0x00000014280c723c */ /* 0x044fe6000004180c */
[C---:B------:R-:W-:Y:S01]  /*195f0*/  FMUL.FTZ R20, R39.reuse, R80 ;  /* 0x0000005027147220 */ /* 0x040fe20000410000 */
[----:B------:R-:W-:Y:S01]  /*19600*/  FMUL.FTZ R21, R39, R81 ;  /* 0x0000005127157220 */ /* 0x000fe20000410000 */
[----:B------:R-:W-:Y:S04]  /*19610*/  FFMA.FTZ R81, R25, R3, -R60 ;  /* 0x0000000319517223 */ /* 0x000fe8000001083c */
        /* <DEDUP_REMOVED lines=9> */
[--C-:B------:R-:W-:Y:S01]  /*196b0*/  FFMA.FTZ R82, R201, R3, -R60.reuse ;  /* 0x00000003c9527223 */ /* 0x100fe2000001083c */
        /* <DEDUP_REMOVED lines=21> */
[----:B--2---:R-:W-:Y:S01]  /*19810*/  F2FP.BF16.F32.PACK_AB R41, R81, R84 ;  /* 0x000000545129723e */ /* 0x004fe200000010ff */
[----:B------:R-:W-:Y:S01]  /*19820*/  FADD.FTZ R84, R84, R109 ;  /* 0x0000006d54547221 */ /* 0x000fe20000010000 */
[----:B---3--:R-:W-:Y:S03]  /*19830*/  F2FP.BF16.F32.PACK_AB R43, R73, R76 ;  /* 0x0000004c492b723e */ /* 0x008fe600000010ff */
[----:B------:R-:W-:Y:S02]  /*19840*/  FADD.FTZ R81, R81, R84 ;  /* 0x0000005451517221 */ /* 0x000fe40000010000 */
[----:B------:R-:W-:Y:S02]  /*19850*/  LDSM.16.MT88.4 R84, [R158+0x9800] ;  /* 0x009800009e54783b */ /* 0x000fe40000004200 */
[----:B------:R-:W-:Y:S01]  /*19860*/  MUFU.EX2 R74, R74 ;  /* 0x0000004a004a7308 */ /* 0x000fe20000000800 */
[----:B------:R-:W-:Y:S04]  /*19870*/  FADD.FTZ R76, R76, R81 ;  /* 0x000000514c4c7221 */ /* 0x000fe80000010000 */
[----:B------:R-:W-:Y:S01]  /*19880*/  FADD.FTZ R73, R73, R76 ;  /* 0x0000004c49497221 */ /* 0x000fe20000010000 */
[----:B-1----:R-:W-:Y:S04]  /*19890*/  F2FP.BF16.F32.PACK_AB R40, R65, R64 ;  /* 0x000000404128723e */ /* 0x002fe800000010ff */
[----:B------:R-:W-:Y:S03]  /*198a0*/  MUFU.EX2 R88, R88 ;  /* 0x0000005800587308 */ /* 0x000fe60000000800 */
[C---:B------:R-:W-:Y:S07]  /*198b0*/  HMMA.16816.F32.BF16 R4, R40.reuse, R48, R4 ;  /* 0x000000302804723c */ /* 0x040fee0000041804 */
[----:B------:R-:W-:Y:S01]  /*198c0*/  MUFU.EX2 R69, R69 ;  /* 0x0000004500457308 */ /* 0x000fe20000000800 */
[C---:B------:R-:W-:Y:S01]  /*198d0*/  HMMA.16816.F32.BF16 R8, R40.reuse, R50, R8 ;  /* 0x000000322808723c */ /* 0x040fe20000041808 */
[----:B------:R-:W1:Y:S08]  /*198e0*/  LDSM.16.MT88.4 R48, [R162+0x7000] ;  /* 0x00700000a230783b */ /* 0x000e700000004200 */
[----:B------:R-:W2:Y:S01]  /*198f0*/  MUFU.EX2 R68, R68 ;  /* 0x0000004400447308 */ /* 0x000ea20000000800 */
[C---:B------:R-:W-:Y:S09]  /*19900*/  HMMA.16816.F32.BF16 R12, R40.reuse, R52, R12 ;  /* 0x00000034280c723c */ /* 0x040ff2000004180c */
[----:B------:R-:W-:Y:S01]  /*19910*/  MUFU.EX2 R70, R70 ;  /* 0x0000004600467308 */ /* 0x000fe20000000800 */
[C---:B------:R-:W-:Y:S01]  /*19920*/  HMMA.16816.F32.BF16 R16, R40.reuse, R54, R16 ;  /* 0x000000362810723c */ /* 0x040fe20000041810 */
[----:B------:R-:W3:Y:S08]  /*19930*/  LDSM.16.MT88.4 R52, [R158+0x7000] ;  /* 0x007000009e34783b */ /* 0x000ef00000004200 */
        /* <DEDUP_REMOVED lines=13> */
[C---:B-1----:R-:W-:Y:S01]  /*19a10*/  F2FP.BF16.F32.PACK_AB R41, R75.reuse, R72 ;  /* 0x000000484b29723e */ /* 0x042fe200000010ff */
[----:B------:R-:W-:Y:S04]  /*19a20*/  FADD.FTZ R72, R72, R73 ;  /* 0x0000004948487221 */ /* 0x000fe80000010000 */
[----:B------:R-:W1:Y:S01]  /*19a30*/  MUFU.EX2 R97, R97 ;  /* 0x0000006100617308 */ /* 0x000e620000000800 */
[C---:B---3--:R-:W-:Y:S01]  /*19a40*/  F2FP.BF16.F32.PACK_AB R43, R74.reuse, R77 ;  /* 0x0000004d4a2b723e */ /* 0x048fe200000010ff */
[----:B------:R-:W-:Y:S04]  /*19a50*/  FADD.FTZ R72, R75, R72 ;  /* 0x000000484b487221 */ /* 0x000fe80000010000 */
[----:B------:R-:W-:Y:S02]  /*19a60*/  FADD.FTZ R77, R77, R72 ;  /* 0x000000484d4d7221 */ /* 0x000fe40000010000 */
[C---:B------:R-:W-:Y:S02]  /*19a70*/  HMMA.16816.F32.BF16 R4, R40.reuse, R48, R4 ;  /* 0x000000302804723c */ /* 0x040fe40000041804 */
[----:B------:R-:W-:Y:S01]  /*19a80*/  MUFU.EX2 R82, R82 ;  /* 0x0000005200527308 */ /* 0x000fe20000000800 */
[----:B------:R-:W-:Y:S05]  /*19a90*/  FADD.FTZ R77, R74, R77 ;  /* 0x0000004d4a4d7221 */ /* 0x000fea0000010000 */
        /* <DEDUP_REMOVED lines=20> */
[----:B-1----:R-:W-:Y:S01]  /*19be0*/  F2FP.BF16.F32.PACK_AB R41, R97, R88 ;  /* 0x000000586129723e */ /* 0x002fe200000010ff */
        /* <DEDUP_REMOVED lines=10> */
[----:B------:R-:W-:Y:S04]  /*19c90*/  MUFU.EX2 R120, R120 ;  /* 0x0000007800787308 */ /* 0x000fe80000000800 */
[C---:B-----5:R-:W-:Y:S06]  /*19ca0*/  HMMA.16816.F32.BF16 R12, R40.reuse, R52, R12 ;  /* 0x00000034280c723c */ /* 0x060fec000004180c */
[----:B------:R-:W3:Y:S02]  /*19cb0*/  MUFU.EX2 R141, R141 ;  /* 0x0000008d008d7308 */ /* 0x000ee40000000800 */
[C---:B------:R-:W-:Y:S01]  /*19cc0*/  HMMA.16816.F32.BF16 R16, R40.reuse, R54, R16 ;  /* 0x000000362810723c */ /* 0x040fe20000041810 */
[----:B------:R-:W5:Y:S07]  /*19cd0*/  LDSM.16.MT88.4 R52, [R158+0x8000] ;  /* 0x008000009e34783b */ /* 0x000f6e0000004200 */
        /* <DEDUP_REMOVED lines=13> */
[----:B------:R-:W-:Y:S01]  /*19db0*/  F2FP.BF16.F32.PACK_AB R41, R149, R116 ;  /* 0x000000749529723e */ /* 0x000fe200000010ff */
[----:B------:R-:W-:Y:S01]  /*19dc0*/  FADD.FTZ R116, R116, R91 ;  /* 0x0000005b74747221 */ /* 0x000fe20000010000 */
[----:B-1----:R-:W-:Y:S03]  /*19dd0*/  F2FP.BF16.F32.PACK_AB R43, R145, R118 ;  /* 0x00000076912b723e */ /* 0x002fe600000010ff */
        /* <DEDUP_REMOVED lines=8> */
[----:B------:R-:W2:Y:S04]  /*19e60*/  MUFU.EX2 R128, R128 ;  /* 0x0000008000807308 */ /* 0x000ea80000000800 */
[C---:B-----5:R-:W-:Y:S06]  /*19e70*/  HMMA.16816.F32.BF16 R12, R40.reuse, R52, R12 ;  /* 0x00000034280c723c */ /* 0x060fec000004180c */
[----:B------:R-:W-:Y:S02]  /*19e80*/  MUFU.EX2 R123, R123 ;  /* 0x0000007b007b7308 */ /* 0x000fe40000000800 */
        /* <DEDUP_REMOVED lines=15> */
[----:B------:R-:W-:Y:S01]  /*19f80*/  F2FP.BF16.F32.PACK_AB R41, R133, R124 ;  /* 0x0000007c8529723e */ /* 0x000fe200000010ff */
[----:B------:R-:W-:Y:S01]  /*19f90*/  FADD.FTZ R124, R124, R145 ;  /* 0x000000917c7c7221 */ /* 0x000fe20000010000 */
[----:B-1----:R-:W-:Y:S03]  /*19fa0*/  F2FP.BF16.F32.PACK_AB R43, R129, R126 ;  /* 0x0000007e812b723e */ /* 0x002fe600000010ff */
[----:B------:R-:W-:Y:S01]  /*19fb0*/  MUFU.EX2 R38, R38 ;  /* 0x0000002600267308 */ /* 0x000fe20000000800 */
[----:B------:R-:W-:Y:S03]  /*19fc0*/  FADD.FTZ R133, R133, R124 ;  /* 0x0000007c85857221 */ /* 0x000fe60000010000 */
        /* <DEDUP_REMOVED lines=16> */
[-CC-:B------:R-:W-:Y:S01]  /*1a0d0*/  FFMA.FTZ R57, R104, R3.reuse, -R106.reuse ;  /* 0x0000000368397223 */ /* 0x180fe2000001086a */
[-CC-:B------:R-:W-:Y:S01]  /*1a0e0*/  FFMA.FTZ R56, R67, R3.reuse, -R106.reuse ;  /* 0x0000000343387223 */ /* 0x180fe2000001086a */
[----:B------:R-:W-:Y:S01]  /*1a0f0*/  FFMA.FTZ R106, R66, R3, -R106 ;  /* 0x00000003426a7223 */ /* 0x000fe2000001086a */
[----:B------:R-:W-:Y:S01]  /*1a100*/  FADD.FTZ R92, R92, R65 ;  /* 0x000000415c5c7221 */ /* 0x000fe20000010000 */
[----:B------:R-:W-:Y:S02]  /*1a110*/  HMMA.16816.F32.BF16 R32, R40, R58, R32 ;  /* 0x0000003a2820723c */ /* 0x000fe40000041820 */
[----:B------:R-:W4:Y:S01]  /*1a120*/  MUFU.EX2 R57, R57 ;  /* 0x0000003900397308 */ /* 0x000f220000000800 */
[----:B------:R-:W-:Y:S02]  /*1a130*/  F2FP.BF16.F32.PACK_AB R40, R128, R39 ;  /* 0x000000278028723e */ /* 0x000fe400000010ff */
[----:B------:R-:W-:Y:S02]  /*1a140*/  F2FP.BF16.F32.PACK_AB R42, R130, R123 ;  /* 0x0000007b822a723e */ /* 0x000fe400000010ff */
[----:B------:R-:W-:Y:S02]  /*1a150*/  F2FP.BF16.F32.PACK_AB R41, R132, R119 ;  /* 0x000000778429723e */ /* 0x000fe400000010ff */
[----:B------:R-:W-:Y:S03]  /*1a160*/  F2FP.BF16.F32.PACK_AB R43, R134, R115 ;  /* 0x00000073862b723e */ /* 0x000fe600000010ff */
[----:B------:R-:W-:Y:S04]  /*1a170*/  MUFU.EX2 R56, R56 ;  /* 0x0000003800387308 */ /* 0x000fe80000000800 */
[C---:B-1----:R-:W-:Y:S06]  /*1a180*/  HMMA.16816.F32.BF16 R4, R40.reuse, R48, R4 ;  /* 0x000000302804723c */ /* 0x042fec0000041804 */
[----:B------:R-:W1:Y:S02]  /*1a190*/  MUFU.EX2 R59, R106 ;  /* 0x0000006a003b7308 */ /* 0x000e640000000800 */
[C---:B------:R-:W-:Y:S01]  /*1a1a0*/  HMMA.16816.F32.BF16 R8, R40.reuse, R50, R8 ;  /* 0x000000322808723c */ /* 0x040fe20000041808 */
[----:B------:R-:W5:Y:S07]  /*1a1b0*/  LDSM.16.MT88.4 R48, [R156+0x9000] ;  /* 0x009000009c30783b */ /* 0x000f6e0000004200 */
[C---:B--2---:R-:W-:Y:S03]  /*1a1c0*/  HMMA.16816.F32.BF16 R12, R40.reuse, R52, R12 ;  /* 0x00000034280c723c */ /* 0x044fe6000004180c */
[-CC-:B------:R-:W-:Y:S01]  /*1a1d0*/  FFMA.FTZ R52, R63, R3.reuse, -R60.reuse ;  /* 0x000000033f347223 */ /* 0x180fe2000001083c */
[-CC-:B------:R-:W-:Y:S01]  /*1a1e0*/  FFMA.FTZ R53, R61, R3.reuse, -R60.reuse ;  /* 0x000000033d357223 */ /* 0x180fe2000001083c */
[----:B------:R-:W-:Y:S03]  /*1a1f0*/  FFMA.FTZ R60, R36, R3, -R60 ;  /* 0x00000003243c7223 */ /* 0x000fe6000001083c */
[C---:B------:R-:W-:Y:S01]  /*1a200*/  HMMA.16816.F32.BF16 R16, R40.reuse, R54, R16 ;  /* 0x000000362810723c */ /* 0x040fe20000041810 */
[----:B------:R-:W-:Y:S02]  /*1a210*/  MUFU.EX2 R52, R52 ;  /* 0x0000003400347308 */ /* 0x000fe40000000800 */
[----:B------:R-:W-:Y:S02]  /*1a220*/  FADD.FTZ R54, R89, R92 ;  /* 0x0000005c59367221 */ /* 0x000fe40000010000 */
[----:B------:R-:W2:Y:S02]  /*1a230*/  LDSM.16.MT88.4 R92, [R162+0x9800] ;  /* 0x00980000a25c783b */ /* 0x000ea40000004200 */
[----:B------:R-:W-:Y:S01]  /*1a240*/  FADD.FTZ R69, R69, R54 ;  /* 0x0000003645457221 */ /* 0x000fe20000010000 */
[C---:B---3--:R-:W-:Y:S03]  /*1a250*/  HMMA.16816.F32.BF16 R20, R40.reuse, R44, R20 ;  /* 0x0000002c2814723c */ /* 0x048fe60000041814 */
[----:B------:R-:W3:Y:S01]  /*1a260*/  MUFU.EX2 R53, R53 ;  /* 0x0000003500357308 */ /* 0x000ee20000000800 */
[----:B------:R-:W-:Y:S01]  /*1a270*/  FADD.FTZ R69, R68, R69 ;  /* 0x0000004544457221 */ /* 0x000fe20000010000 */
[----:B----4-:R-:W-:Y:S03]  /*1a280*/  F2FP.BF16.F32.PACK_AB R68, R57, R38 ;  /* 0x000000263944723e */ /* 0x010fe600000010ff */
[----:B------:R-:W-:Y:S01]  /*1a290*/  FADD.FTZ R70, R70, R69 ;  /* 0x0000004546467221 */ /* 0x000fe20000010000 */
[C---:B------:R-:W-:Y:S04]  /*1a2a0*/  HMMA.16816.F32.BF16 R24, R40.reuse, R46, R24 ;  /* 0x0000002e2818723c */ /* 0x040fe80000041818 */
[----:B------:R-:W4:Y:S01]  /*1a2b0*/  MUFU.EX2 R60, R60 ;  /* 0x0000003c003c7308 */ /* 0x000f220000000800 */
[----:B------:R-:W-:Y:S04]  /*1a2c0*/  FADD.FTZ R70, R71, R70 ;  /* 0x0000004647467221 */ /* 0x000fe80000010000 */
[----:B------:R-:W-:Y:S01]  /*1a2d0*/  FADD.FTZ R79, R79, R70 ;  /* 0x000000464f4f7221 */ /* 0x000fe20000010000 */
[----:B-1----:R-:W-:Y:S01]  /*1a2e0*/  F2FP.BF16.F32.PACK_AB R70, R59, R56 ;  /* 0x000000383b46723e */ /* 0x002fe200000010ff */
[C---:B-----5:R-:W-:Y:S03]  /*1a2f0*/  HMMA.16816.F32.BF16 R28, R40.reuse, R48, R28 ;  /* 0x00000030281c723c */ /* 0x060fe6000004181c */
[----:B------:R-:W-:Y:S01]  /*1a300*/  FADD.FTZ R78, R78, R79 ;  /* 0x0000004f4e4e7221 */ /* 0x000fe20000010000 */
[----:B---3--:R-:W-:Y:S03]  /*1a310*/  F2FP.BF16.F32.PACK_AB R69, R53, R52 ;  /* 0x000000343545723e */ /* 0x008fe600000010ff */
[----:B------:R-:W-:Y:S01]  /*1a320*/  FADD.FTZ R83, R83, R78 ;  /* 0x0000004e53537221 */ /* 0x000fe20000010000 */
[----:B------:R-:W-:Y:S01]  /*1a330*/  HMMA.16816.F32.BF16 R32, R40, R50, R32 ;  /* 0x000000322820723c */ /* 0x000fe20000041820 */
[----:B------:R-:W1:Y:S02]  /*1a340*/  LDSM.16.MT88.4 R76, [R157+0x9800] ;  /* 0x009800009d4c783b */ /* 0x000e640000004200 */
[----:B----4-:R-:W-:Y:S01]  /*1a350*/  F2FP.BF16.F32.PACK_AB R71, R60, R37 ;  /* 0x000000253c47723e */ /* 0x010fe200000010ff */
[----:B------:R-:W-:Y:S04]  /*1a360*/  FADD.FTZ R80, R80, R83 ;  /* 0x0000005350507221 */ /* 0x000fe80000010000 */
[----:B------:R-:W-:Y:S01]  /*1a370*/  FADD.FTZ R3, R103, R80 ;  /* 0x0000005067037221 */ /* 0x000fe20000010000 */
[----:B------:R-:W-:Y:S01]  /*1a380*/  IMAD.MOV.U32 R103, RZ, RZ, R0 ;  /* 0x000000ffff677224 */ /* 0x000fe200078e0000 */
[C---:B--2---:R-:W-:Y:S01]  /*1a390*/  HMMA.16816.F32.BF16 R96, R68.reuse, R92, R4 ;  /* 0x0000005c4460723c */ /* 0x044fe20000041804 */
[----:B------:R-:W2:Y:S04]  /*1a3a0*/  LDSM.16.MT88.4 R4, [R156+0x9800] ;  /* 0x009800009c04783b */ /* 0x000ea80000004200 */
[----:B------:R-:W-:Y:S01]  /*1a3b0*/  FADD.FTZ R3, R102, R3 ;  /* 0x0000000366037221 */ /* 0x000fe20000010000 */
[----:B------:R-:W-:Y:S02]  /*1a3c0*/  IMAD.MOV.U32 R102, RZ, RZ, R2 ;  /* 0x000000ffff667224 */ /* 0x000fe400078e0002 */
        /* <DEDUP_REMOVED lines=32> */
.L_x_11211:
        /* <DEDUP_REMOVED lines=10> */
.L_x_11226:
        /* <DEDUP_REMOVED lines=126> */
.L_x_11221:
[----:B------:R-:W-:Y:S05]  /*1ae50*/  BSYNC.RECONVERGENT B0 ;  /* 0x0000000000007941 */ /* 0x000fea0003800200 */
.L_x_11220:
        /* <DEDUP_REMOVED lines=36> */
[----:B-1----:R-:W-:Y:S05]  /*1b0a0*/  @P0 RET.REL.NODEC R178 `(_ZN5flash24flash_fwd_splitkv_kernelI23Flash_fwd_kernel_traitsILi64ELi64ELi128ELi4ELb0ELb0EN7cutlass10bfloat16_tE19Flash_kernel_traitsILi64ELi64ELi128ELi4ES3_EELb0ELb1ELb0ELb0ELb0ELb1ELb1ELb1EEEvNS_16Flash_fwd_paramsE) ;  /* 0xfffffe4cb2d40950 */ /* 0x002fea0003c3ffff */
[----:B------:R-:W-:Y:S01]  /*1b0b0*/  MOV R179, 0x0 ;  /* 0x0000000000b37802 */ /* 0x000fe20000000f00 */
[----:B------:R1:W-:Y:S03]  /*1b0c0*/  ST.E.128 desc[UR4][R36.64+0x3800], R4 ;  /* 0x0038000424007985 */ /* 0x0003e6000c101d04 */
[----:B-1----:R-:W-:Y:S05]  /*1b0d0*/  RET.REL.NODEC R178 `(_ZN5flash24flash_fwd_splitkv_kernelI23Flash_fwd_kernel_traitsILi64ELi64ELi128ELi4ELb0ELb0EN7cutlass10bfloat16_tE19Flash_kernel_traitsILi64ELi64ELi128ELi4ES3_EELb0ELb1ELb0ELb0ELb0ELb1ELb1ELb1EEEvNS_16Flash_fwd_paramsE) ;  /* 0xfffffe4cb2c87950 */ /* 0x002fea0003c3ffff */
.L_x_11219:
[----:B------:R-:W-:Y:S01]  /*1b0e0*/  MOV R5, 0x2 ;  /* 0x0000000200057802 */ /* 0x000fe20000000f00 */
[----:B------:R-:W-:Y:S01]  /*1b0f0*/  IMAD.MOV.U32 R4, RZ, RZ, 0x1f ;  /* 0x0000001fff047424 */ /* 0x000fe200078e00ff */
[----:B------:R-:W-:-:S07]  /*1b100*/  MOV R7, 0xffffffff ;  /* 0xffffffff00077802 */ /* 0x000fce0000000f00 */
[----:B-1---5:R-:W-:Y:S05]  /*1b110*/  WARPSYNC.COLLECTIVE R7, `(.L_x_11222) ;  /* 0x0000000007087348 */ /* 0x022fea0003c00000 */
[----:B------:R2:W3:Y:S02]  /*1b120*/  SHFL.BFLY P0, R11, R194, R5, R4 ;  /* 0x0c000005c20b7389 */ /* 0x0004e40000000004 */
[----:B-123-5:R-:W-:Y:S05]  /*1b130*/  ENDCOLLECTIVE ;  /* 0x000000000000791b */ /* 0x02efea0003800000 */
.L_x_11222:
[----:B------:R-:W-:Y:S02]  /*1b140*/  IMAD.MOV.U32 R9, RZ, RZ, R11 ;  /* 0x000000ffff097224 */ /* 0x000fe400078e000b */
[----:B------:R-:W-:Y:S02]  /*1b150*/  IMAD.MOV.U32 R5, RZ, RZ, 0x1 ;  /* 0x00000001ff057424 */ /* 0x000fe400078e00ff */
[----:B------:R-:W-:-:S05]  /*1b160*/  FADD.FTZ R9, R9, R194 ;  /* 0x000000c209097221 */ /* 0x000fca0000010000 */
[----:B------:R-:W-:-:S07]  /*1b170*/  MOV R194, R9 ;  /* 0x0000000900c27202 */ /* 0x000fce0000000f00 */
[----:B------:R-:W-:Y:S05]  /*1b180*/  WARPSYNC.COLLECTIVE R7, `(.L_x_11223) ;  /* 0x0000000007087348 */ /* 0x000fea0003c00000 */
[----:B------:R1:W2:Y:S02]  /*1b190*/  SHFL.BFLY P0, R11, R194, R5, R4 ;  /* 0x0c000005c20b7389 */ /* 0x0002a40000000004 */
[----:B-12---:R-:W-:Y:S05]  /*1b1a0*/  ENDCOLLECTIVE ;  /* 0x000000000000791b */ /* 0x006fea0003800000 */
.L_x_11223:
[----:B------:R-:W-:Y:S01]  /*1b1b0*/  MOV R194, R195 ;  /* 0x000000c300c27202 */ /* 0x000fe20000000f00 */
[----:B------:R-:W-:Y:S01]  /*1b1c0*/  IMAD.MOV.U32 R5, RZ, RZ, 0x2 ;  /* 0x00000002ff057424 */ /* 0x000fe200078e00ff */
[----:B------:R-:W-:-:S07]  /*1b1d0*/  MOV R6, R11 ;  /* 0x0000000b00067202 */ /* 0x000fce0000000f00 */
[----:B------:R-:W-:Y:S05]  /*1b1e0*/  WARPSYNC.COLLECTIVE R7, `(.L_x_11224) ;  /* 0x0000000007087348 */ /* 0x000fea0003c00000 */
[----:B------:R1:W2:Y:S02]  /*1b1f0*/  SHFL.BFLY P0, R11, R194, R5, R4 ;  /* 0x0c000005c20b7389 */ /* 0x0002a40000000004 */
[----:B-12---:R-:W-:Y:S05]  /*1b200*/  ENDCOLLECTIVE ;  /* 0x000000000000791b */ /* 0x006fea0003800000 */
.L_x_11224:
[----:B------:R-:W-:Y:S01]  /*1b210*/  FADD.FTZ R6, R9, R6 ;  /* 0x0000000609067221 */ /* 0x000fe20000010000 */
[----:B------:R-:W-:Y:S01]  /*1b220*/  FADD.FTZ R8, R11, R195 ;  /* 0x000000c30b087221 */ /* 0x000fe20000010000 */
[----:B------:R-:W-:-:S04]  /*1b230*/  MOV R5, 0x1 ;  /* 0x0000000100057802 */ /* 0x000fc80000000f00 */
[----:B------:R-:W-:-:S07]  /*1b240*/  MOV R194, R8 ;  /* 0x0000000800c27202 */ /* 0x000fce0000000f00 */
[----:B------:R-:W-:Y:S05]  /*1b250*/  WARPSYNC.COLLECTIVE R7, `(.L_x_11225) ;  /* 0x0000000007087348 */ /* 0x000fea0003c00000 */
[----:B------:R1:W2:Y:S02]  /*1b260*/  SHFL.BFLY P0, R11, R194, R5, R4 ;  /* 0x0c000005c20b7389 */ /* 0x0002a40000000004 */
[----:B-12---:R-:W-:Y:S05]  /*1b270*/  ENDCOLLECTIVE ;  /* 0x000000000000791b */ /* 0x006fea0003800000 */
.L_x_11225:
[----:B------:R-:W-:Y:S05]  /*1b280*/  BRA `(.L_x_11226) ;  /* 0xfffffff000f87947 */ /* 0x000fea000383ffff */
.L_x_11227:
        /* <DEDUP_REMOVED lines=15> */
.L_x_14805:


//--------------------- .text._ZN5flash24flash_fwd_splitkv_kernelI23Flash_fwd_kernel_traitsILi64ELi64ELi128ELi4ELb0ELb0EN7cutlass10bfloat16_tE19Flash_kernel_traitsILi64ELi64ELi128ELi4ES3_EELb0ELb0ELb0ELb1ELb1ELb0ELb0ELb0EEEvNS_16Flash_fwd_paramsE --------------------------
	.section	.text._ZN5flash24flash_fwd_splitkv_kernelI23Flash_fwd_kernel_traitsILi64ELi64ELi128ELi4ELb0ELb0EN7cutlass10bfloat16_tE19Flash_kernel_traitsILi64ELi64ELi128ELi4ES3_EELb0ELb0ELb0ELb1ELb1ELb0ELb0ELb0EEEvNS_16Flash_fwd_paramsE,"ax",@progbits
	.align	128
        .global         _ZN5flash24flash_fwd_splitkv_kernelI23Flash_fwd_kernel_traitsILi64ELi64ELi128ELi4ELb0ELb0EN7cutlass10bfloat16_tE19Flash_kernel_traitsILi64ELi64ELi128ELi4ES3_EELb0ELb0ELb0ELb1ELb1ELb0ELb0ELb0EEEvNS_16Flash_fwd_paramsE
        .type           _ZN5flash24flash_fwd_splitkv_kernelI23Flash_fwd_kernel_traitsILi64ELi64ELi128ELi4ELb0ELb0EN7cutlass10bfloat16_tE19Flash_kernel_traitsILi64ELi64ELi128ELi4ES3_EELb0ELb0ELb0ELb1ELb1ELb0ELb0ELb0EEEvNS_16Flash_fwd_paramsE,@function
        .size           _ZN5flash24flash_fwd_splitkv_kernelI23Flash_fwd_kernel_traitsILi64ELi64ELi128ELi4ELb0ELb0EN7cutlass10bfloat16_tE19Flash_kernel_traitsILi64ELi64ELi128ELi4ES3_EELb0ELb0ELb0ELb1ELb1ELb0ELb0ELb0EEEvNS_16Flash_fwd_paramsE,(.L_x_14806 - _ZN5flash24flash_fwd_splitkv_kernelI23Flash_fwd_kernel_traitsILi64ELi64ELi128ELi4ELb0ELb0EN7cutlass10bfloat16_tE19Flash_kernel_traitsILi64ELi64ELi128ELi4ES3_EELb0ELb0ELb0ELb1ELb1ELb0ELb0ELb0EEEvNS_16Flash_fwd_paramsE)
        .other          _ZN5flash24flash_fwd_splitkv_kernelI23Flash_fwd_kernel_traitsILi64ELi64ELi128ELi4ELb0ELb0EN7cutlass10bfloat16_tE19Flash_kernel_traitsILi64ELi64ELi128ELi4ES3_EELb0ELb0ELb0ELb1ELb1ELb0ELb0ELb0EEEvNS_16Flash_fwd_paramsE,@"STO_CUDA_ENTRY STV_DEFAULT"
_ZN5flash24flash_fwd_splitkv_kernelI23Flash_fwd_kernel_traitsILi64ELi64ELi128ELi4ELb0ELb0EN7cutlass10bfloat16_tE19Flash_kernel_traitsILi64ELi64ELi128ELi4ES3_EELb0ELb0ELb0ELb1ELb1ELb0ELb0ELb0EEEvNS_16Flash_fwd_paramsE:
.text._ZN5flash24flash_fwd_splitkv_kernelI23Flash_fwd_kernel_traitsILi64ELi64ELi128ELi4ELb0ELb0EN7cutlass10bfloat16_tE19Flash_kernel_traitsILi64ELi64ELi128ELi4ES3_EELb0ELb0ELb0ELb1ELb1ELb0ELb0ELb0EEEvNS_16Flash_fwd_paramsE:
[----:B------:R-:W-:Y:S01]  /*0000*/  LDC R1, c[0x0][0x37c] ;  /* 0x0000df00ff017b82 */ /* 0x000fe20000000800 */
[----:B------:R-:W1:Y:S07]  /*0010*/  S2R R11, SR_CTAID.X ;  /* 0x00000000000b7919 */ /* 0x000e6e0000002500 */
[----:B------:R-:W2:Y:S01]  /*0020*/  LDC.64 R2, c[0x0][0x348] ;  /* 0x0000d200ff027b82 */ /* 0x000ea20000000a00 */
[----:B------:R-:W-:Y:S01]  /*0030*/  BSSY.RECONVERGENT B2, `(.L_x_11228) ;  /* 0x0000005000027945 */ /* 0x000fe20003800200 */
[----:B------:R-:W-:Y:S01]  /*0040*/  MOV R172, 0x80 ;  /* 0x0000008000ac7802 */ /* 0x000fe20000000f00 */
[----:B------:R-:W3:Y:S01]  /*0050*/  S2R R174, SR_CTAID.Y ;  /* 0x0000000000ae7919 */ /* 0x000ee20000002600 */
[----:B------:R-:W4:Y:S05]  /*0060*/  S2R R173, SR_CTAID.Z ;  /* 0x0000000000ad7919 */ /* 0x000f2a0000002700 */
[----:B-1234-:R-:W-:Y:S05]  /*0070*/  CALL.REL.NOINC `($_ZN5flash24flash_fwd_splitkv_kernelI23Flash_fwd_kernel_traitsILi64ELi64ELi128ELi4ELb0ELb0EN7cutlass10bfloat16_tE19Flash_kernel_traitsILi64ELi64ELi128ELi4ES3_EELb0ELb0ELb0ELb1ELb1ELb0ELb0ELb0EEEvNS_16Flash_fwd_paramsE$_ZN5flash30compute_attn_1rowblock_splitkvI23Flash_fwd_kernel_traitsILi64ELi64ELi128ELi4ELb0ELb0EN7cutlass10bfloat16_tE19Flash_kernel_traitsILi64ELi64ELi128ELi4ES3_EELb0ELb0ELb0ELb1ELb1ELb0ELb0ELb0ENS_16Flash_fwd_paramsEEEvRKT8_iiiii) ;  /* 0x0000000000087944 */ /* 0x01efea0003c00000 */
[----:B------:R-:W-:Y:S05]  /*0080*/  BSYNC.RECONVERGENT B2 ;  /* 0x0000000000027941 */ /* 0x000fea0003800200 */
.L_x_11228:
[----:B------:R-:W-:Y:S05]  /*0090*/  EXIT ;  /* 0x000000000000794d */ /* 0x000fea0003800000 */
        .type           $_ZN5flash24flash_fwd_splitkv_kernelI23Flash_fwd_kernel_traitsILi64ELi64ELi128ELi4ELb0ELb0EN7cutlass10bfloat16_tE19Flash_kernel_traitsILi64ELi64ELi128ELi4ES3_EELb0ELb0ELb0ELb1ELb1ELb0ELb0ELb0EEEvNS_16Flash_fwd_paramsE$_ZN5flash30compute_attn_1rowblock_splitkvI23Flash_fwd_kernel_traitsILi64ELi64ELi128ELi4ELb0ELb0EN7cutlass10bfloat16_tE19Flash_kernel_traitsILi64ELi64ELi128ELi4ES3_EELb0ELb0ELb0ELb1ELb1ELb0ELb0ELb0ENS_16Flash_fwd_paramsEEEvRKT8_iiiii,@function
        .size           $_ZN5flash24flash_fwd_splitkv_kernelI23Flash_fwd_kernel_traitsILi64ELi64ELi128ELi4ELb0ELb0EN7cutlass10bfloat16_tE19Flash_kernel_traitsILi64ELi64ELi128ELi4ES3_EELb0ELb0ELb0ELb1ELb1ELb0ELb0ELb0EEEvNS_16Flash_fwd_paramsE$_ZN5flash30compute_attn_1rowblock_splitkvI23Flash_fwd_kernel_traitsILi64ELi64ELi128ELi4ELb0ELb0EN7cutlass10bfloat16_tE19Flash_kernel_traitsILi64ELi64ELi128ELi4ES3_EELb0ELb0ELb0ELb1ELb1ELb0ELb0ELb0ENS_16Flash_fwd_paramsEEEvRKT8_iiiii,(.L_x_14806 - $_ZN5flash24flash_fwd_splitkv_kernelI23Flash_fwd_kernel_traitsILi64ELi64ELi128ELi4ELb0ELb0EN7cutlass10bfloat16_tE19Flash_kernel_traitsILi64ELi64ELi128ELi4ES3_EELb0ELb0ELb0ELb1ELb1ELb0ELb0ELb0EEEvNS_16Flash_fwd_paramsE$_ZN5flash30compute_attn_1rowblock_splitkvI23Flash_fwd_kernel_traitsILi64ELi64ELi128ELi4ELb0ELb0EN7cutlass10bfloat16_tE19Flash_kernel_traitsILi64ELi64ELi128ELi4ES3_EELb0ELb0ELb0ELb1ELb1ELb0ELb0ELb0ENS_16Flash_fwd_paramsEEEvRKT8_iiiii)
$_ZN5flash24flash_fwd_splitkv_kernelI23Flash_fwd_kernel_traitsILi64ELi64ELi128ELi4ELb0ELb0EN7cutlass10bfloat16_tE19Flash_kernel_traitsILi64ELi64ELi128ELi4ES3_EELb0ELb0ELb0ELb1ELb1ELb0ELb0ELb0EEEvNS_16Flash_fwd_paramsE$_ZN5flash30compute_attn_1rowblock_splitkvI23Flash_fwd_kernel_traitsILi64ELi64ELi128ELi4ELb0ELb0EN7cutlass10bfloat16_tE19Flash_kernel_traitsILi64ELi64ELi128ELi4ES3_EELb0ELb0ELb0ELb1ELb1ELb0ELb0ELb0ENS_16Flash_fwd_paramsEEEvRKT8_iiiii:
[----:B------:R-:W1:Y:S02]  /*00a0*/  LDCU.64 UR4, c[0x0][0x358] ;  /* 0x00006b00ff0477ac */ /* 0x000e640008000a00 */
[----:B-1----:R-:W2:Y:S04]  /*00b0*/  LD.E.64 R12, desc[UR4][R2.64+0xf0] ;  /* 0x0000f004020c7980 */ /* 0x002ea8000c101b00 */
[----:B------:R-:W3:Y:S01]  /*00c0*/  LD.E.64 R8, desc[UR4][R2.64+0xf8] ;  /* 0x0000f80402087980 */ /* 0x000ee2000c101b00 */
[----:B------:R-:W-:-:S03]  /*00d0*/  IMAD.MOV.U32 R7, RZ, RZ, RZ ;  /* 0x000000ffff077224 */ /* 0x000fc600078e00ff */
[----:B------:R1:W5:Y:S04]  /*00e0*/  LD.E R177, desc[UR4][R2.64+0xb4] ;  /* 0x0000b40402b17980 */ /* 0x000368000c101900 */
[----:B------:R1:W5:Y:S01]  /*00f0*/  LD.E R0, desc[UR4][R2.64+0xb8] ;  /* 0x0000b80402007980 */ /* 0x000362000c101900 */
[----:B--2---:R-:W-:Y:S02]  /*0100*/  ISETP.NE.U32.AND P1, PT, R12, RZ, PT ;  /* 0x000000ff0c00720c */ /* 0x004fe40003f25070 */
[----:B---3--:R-:W-:Y:S02]  /*0110*/  ISETP.NE.U32.AND P0, PT, R8, RZ, PT ;  /* 0x000000ff0800720c */ /* 0x008fe40003f05070 */
[----:B------:R-:W-:Y:S02]  /*0120*/  ISETP.NE.AND.EX P1, PT, R13, RZ, PT, P1 ;  /* 0x000000ff0d00720c */ /* 0x000fe40003f25310 */
[----:B------:R-:W-:-:S11]  /*0130*/  ISETP.NE.AND.EX P0, PT, R9, RZ, PT, P0 ;  /* 0x000000ff0900720c */ /* 0x000fd60003f05300 */
[----:B------:R-:W-:-:S04]  /*0140*/  @P1 IMAD.WIDE.U32 R12, R174, 0x4, R12 ;  /* 0x00000004ae0c1825 */ /* 0x000fc800078e000c */
[----:B------:R-:W-:Y:S01]  /*0150*/  @P0 IMAD.WIDE.U32 R8, R174, 0x4, R8 ;  /* 0x00000004ae080825 */ /* 0x000fe200078e0008 */
[----:B------:R-:W2:Y:S04]  /*0160*/  @P1 LD.E R7, desc[UR4][R12.64] ;  /* 0x000000040c071980 */ /* 0x000ea8000c101900 */
[----:B------:R-:W2:Y:S01]  /*0170*/  @P0 LD.E R4, desc[UR4][R8.64] ;  /* 0x0000000408040980 */ /* 0x000ea2000c101900 */
        /* <DEDUP_REMOVED lines=10> */
.L_x_11232:
[----:B------:R-:W-:Y:S05]  /*0220*/  BSYNC.RECONVERGENT B0 ;  /* 0x0000000000007941 */ /* 0x000fea0003800200 */
.L_x_11231:
[----:B-----5:R-:W-:Y:S02]  /*0230*/  IADD3 R5, PT, PT, R5, R0, -R7 ;  /* 0x0000000005057210 */ /* 0x020fe40007ffe807 */
.L_x_11230:
[----:B------:R-:W-:Y:S05]  /*0240*/  BSYNC.RECONVERGENT B1 ;  /* 0x0000000000017941 */ /* 0x000fea0003800200 */
.L_x_11229:
[----:B------:R-:W-:Y:S01]  /*0250*/  IMAD.SHL.U32 R176, R11, 0x40, RZ ;  /* 0x000000400bb07824 */ /* 0x000fe200078e00ff */
[----:B------:R-:W-:Y:S01]  /*0260*/  MOV R8, R172 ;  /* 0x000000ac00087202 */ /* 0x000fe20000000f00 */
[----:B------:R-:W-:-:S03]  /*0270*/  IMAD.MOV.U32 R9, RZ, RZ, 0x0 ;  /* 0x00000000ff097424 */ /* 0x000fc600078e00ff */
[----:B-----5:R-:W-:-:S13]  /*0280*/  ISETP.GT.AND P0, PT, R177, R176, PT ;  /* 0x000000b0b100720c */ /* 0x020fda0003f04270 */
[----:B-1----:R-:W-:Y:S05]  /*0290*/  @!P0 RET.REL.NODEC R8 `(_ZN5flash24flash_fwd_splitkv_kernelI23Flash_fwd_kernel_traitsILi64ELi64ELi128ELi4ELb0ELb0EN7cutlass10bfloat16_tE19Flash_kernel_traitsILi64ELi64ELi128ELi4ES3_EELb0ELb0ELb0ELb1ELb1ELb0ELb0ELb0EEEvNS_16Flash_fwd_paramsE) ;  /* 0xfffffffc08588950 */ /* 0x002fea0003c3ffff */
        /* <DEDUP_REMOVED lines=18> */
[----:B------:R-:W-:-:S02]  /*03c0*/  IMAD.SHL.U32 R7, R6, 0x8, RZ ;  /* 0x0000000806077824 */ /* 0x000fc400078e00ff */
[----:B------:R-:W-:-:S03]  /*03d0*/  IMAD.MOV.U32 R17, RZ, RZ, RZ ;  /* 0x000000ffff117224 */ /* 0x000fc600078e00ff */
[----:B------:R-:W-:Y:S02]  /*03e0*/  LOP3.LUT R16, R7, 0x38, RZ, 0xc0, !PT ;  /* 0x0000003807107812 */ /* 0x000fe400078ec0ff */
[----:B-1----:R-:W-:Y:S02]  /*03f0*/  SHF.R.U32.HI R3, RZ, 0x3, R6 ;  /* 0x00000003ff037819 */ /* 0x002fe40000011606 */
[----:B------:R-:W-:Y:S01]  /*0400*/  LOP3.LUT P4, R6, R6, 0x7, RZ, 0xc0, !PT ;  /* 0x0000000706067812 */ /* 0x000fe2000788c0ff */
[----:B--2---:R-:W-:Y:S02]  /*0410*/  IMAD R7, R9, R176, RZ ;  /* 0x000000b009077224 */ /* 0x004fe400078e02ff */
[----:B------:R-:W-:-:S04]  /*0420*/  IMAD.WIDE.U32 R16, R176, R8, R16 ;  /* 0x00000008b0107225 */ /* 0x000fc800078e0010 */
[----:B------:R-:W-:Y:S02]  /*0430*/  IMAD.IADD R17, R17, 0x1, R7 ;  /* 0x0000000111117824 */ /* 0x000fe400078e0207 */
[----:B---3--:R-:W-:Y:S02]  /*0440*/  IMAD R7, R13, R174, RZ ;  /* 0x000000ae0d077224 */ /* 0x008fe400078e02ff */
[----:B------:R-:W-:-:S04]  /*0450*/  IMAD.WIDE.U32 R12, R174, R12, R16 ;  /* 0x0000000cae0c7225 */ /* 0x000fc800078e0010 */
[----:B------:R-:W-:Y:S02]  /*0460*/  IMAD.IADD R13, R13, 0x1, R7 ;  /* 0x000000010d0d7824 */ /* 0x000fe400078e0207 */
[-C--:B----4-:R-:W-:Y:S02]  /*0470*/  IMAD R2, R11, R173.reuse, RZ ;  /* 0x000000ad0b027224 */ /* 0x090fe400078e02ff */
[----:B------:R-:W-:-:S04]  /*0480*/  IMAD.WIDE.U32 R10, R10, R173, R12 ;  /* 0x000000ad0a0a7225 */ /* 0x000fc800078e000c */
[----:B-----5:R-:W-:Y:S01]  /*0490*/  IMAD R173, R174, R0, R173 ;  /* 0x00000000aead7224 */ /* 0x020fe200078e02ad */
[----:B------:R-:W-:Y:S01]  /*04a0*/  IADD3 R11, PT, PT, R11, R2, RZ ;  /* 0x000000020b0b7210 */ /* 0x000fe20007ffe0ff */
[-C--:B------:R-:W-:Y:S02]  /*04b0*/  IMAD R2, R9, R3.reuse, RZ ;  /* 0x0000000309027224 */ /* 0x080fe400078e02ff */
[----:B------:R-:W-:Y:S02]  /*04c0*/  IMAD.IADD R12, R177, 0x1, -R176 ;  /* 0x00000001b10c7824 */ /* 0x000fe400078e0ab0 */
[----:B------:R-:W-:-:S03]  /*04d0*/  IMAD.WIDE.U32 R10, R8, R3, R10 ;  /* 0x00000003080a7225 */ /* 0x000fc600078e000a */
[----:B------:R-:W-:Y:S01]  /*04e0*/  ISETP.GE.OR P4, PT, R3, R12, P4 ;  /* 0x0000000c0300720c */ /* 0x000fe20002786670 */
[----:B------:R-:W-:Y:S01]  /*04f0*/  IMAD R176, R177, R173, R176 ;  /* 0x000000adb1b07224 */ /* 0x000fe200078e02b0 */
[----:B------:R-:W-:Y:S01]  /*0500*/  IADD3 R11, PT, PT, R11, R2, RZ ;  /* 0x000000020b0b7210 */ /* 0x000fe20007ffe0ff */
[C---:B------:R-:W-:Y:S01]  /*0510*/  VIADD R7, R3.reuse, 0x10 ;  /* 0x0000001003077836 */ /* 0x040fe20000000000 */
[C---:B------:R-:W-:Y:S01]  /*0520*/  LEA R4, P0, R10.reuse, R4, 0x1 ;  /* 0x000000040a047211 */ /* 0x040fe200078008ff */
[----:B------:R-:W-:Y:S02]  /*0530*/  VIADD R0, R3, 0x20 ;  /* 0x0000002003007836 */ /* 0x000fe40000000000 */
[----:B------:R-:W-:Y:S01]  /*0540*/  IMAD.MOV.U32 R173, RZ, RZ, 0x0 ;  /* 0x00000000ffad7424 */ /* 0x000fe200078e00ff */
[----:B------:R-:W-:Y:S01]  /*0550*/  LEA.HI.X R5, R10, R5, R11, 0x1, P0 ;  /* 0x000000050a057211 */ /* 0x000fe200000f0c0b */
[----:B------:R-:W-:Y:S01]  /*0560*/  IMAD.SHL.U32 R11, R8, 0x20, RZ ;  /* 0x00000020080b7824 */ /* 0x000fe200078e00ff */
[----:B------:R-:W-:-:S02]  /*0570*/  IADD3 R13, P0, PT, R176, R3, RZ ;  /* 0x00000003b00d7210 */ /* 0x000fc40007f1e0ff */
[----:B------:R-:W-:Y:S01]  /*0580*/  LEA R16, P1, R8, R4, 0x6 ;  /* 0x0000000408107211 */ /* 0x000fe200078230ff */
[----:B------:R-:W-:Y:S01]  /*0590*/  ST.E.128 desc[UR4][R4.64], RZ ;  /* 0x000000ff04007985 */ /* 0x000fe2000c101d04 */
[----:B------:R-:W-:Y:S02]  /*05a0*/  LEA.HI.X.SX32 R176, R176, RZ, 0x1, P0 ;  /* 0x000000ffb0b07211 */ /* 0x000fe400000f0eff */
[----:B------:R-:W-:Y:S02]  /*05b0*/  LEA R14, P0, R13, R14, 0x2 ;  /* 0x0000000e0d0e7211 */ /* 0x000fe400078010ff */
[-C--:B------:R-:W-:Y:S02]  /*05c0*/  ISETP.GE.AND P3, PT, R7, R12.reuse, PT ;  /* 0x0000000c0700720c */ /* 0x080fe40003f66270 */
[----:B------:R-:W-:Y:S02]  /*05d0*/  LEA.HI.X R15, R13, R15, R176, 0x2, P0 ;  /* 0x0000000f0d0f7211 */ /* 0x000fe400000f14b0 */
[----:B------:R-:W-:-:S02]  /*05e0*/  ISETP.GE.AND P2, PT, R0, R12, PT ;  /* 0x0000000c0000720c */ /* 0x000fc40003f46270 */
[C-C-:B------:R-:W-:Y:S02]  /*05f0*/  SHF.L.U64.HI R7, R8.reuse, 0x5, R9.reuse ;  /* 0x0000000508077819 */ /* 0x140fe40000010209 */
[----:B------:R-:W-:Y:S02]  /*0600*/  LEA.HI.X R17, R8, R5, R9, 0x6, P1 ;  /* 0x0000000508117211 */ /* 0x000fe400008f3409 */
[----:B------:R-:W-:Y:S02]  /*0610*/  IADD3 R10, P0, PT, R16, R11, RZ ;  /* 0x0000000b100a7210 */ /* 0x000fe40007f1e0ff */
[----:B------:R-:W-:Y:S02]  /*0620*/  IADD3 R3, PT, PT, R3, 0x30, RZ ;  /* 0x0000003003037810 */ /* 0x000fe40007ffe0ff */
[----:B------:R-:W-:Y:S01]  /*0630*/  IADD3 R8, P1, PT, R11, R4, RZ ;  /* 0x000000040b087210 */ /* 0x000fe20007f3e0ff */
[----:B------:R-:W-:Y:S01]  /*0640*/  IMAD.X R11, R17, 0x1, R7, P0 ;  /* 0x00000001110b7824 */ /* 0x000fe200000e0607 */
[----:B------:R-:W-:-:S02]  /*0650*/  ISETP.NE.OR P3, PT, R6, RZ, P3 ;  /* 0x000000ff0600720c */ /* 0x000fc40001f65670 */
[C---:B------:R-:W-:Y:S01]  /*0660*/  ISETP.NE.OR P2, PT, R6.reuse, RZ, P2 ;  /* 0x000000ff0600720c */ /* 0x040fe20001745670 */
[----:B------:R-:W-:Y:S01]  /*0670*/  IMAD.X R9, R7, 0x1, R5, P1 ;  /* 0x0000000107097824 */ /* 0x000fe200008e0605 */
[----:B------:R-:W-:Y:S02]  /*0680*/  ISETP.GE.AND P0, PT, R3, R12, PT ;  /* 0x0000000c0300720c */ /* 0x000fe40003f06270 */
[----:B------:R-:W-:Y:S02]  /*0690*/  @!P4 MOV R19, 0x7f800000 ;  /* 0x7f8000000013c802 */ /* 0x000fe40000000f00 */
[----:B------:R-:W-:Y:S01]  /*06a0*/  ISETP.NE.OR P0, PT, R6, RZ, P0 ;  /* 0x000000ff0600720c */ /* 0x000fe20000705670 */
[----:B------:R-:W-:Y:S04]  /*06b0*/  ST.E.128 desc[UR4][R8.64], RZ ;  /* 0x000000ff08007985 */ /* 0x000fe8000c101d04 */
[----:B------:R-:W-:Y:S01]  /*06c0*/  @!P3 IMAD.MOV.U32 R13, RZ, RZ, 0x7f800000 ;  /* 0x7f800000ff0db424 */ /* 0x000fe200078e00ff */
[----:B------:R-:W-:Y:S01]  /*06d0*/  ST.E.128 desc[UR4][R16.64], RZ ;  /* 0x000000ff10007985 */ /* 0x000fe2000c101d04 */
[----:B------:R-:W-:-:S03]  /*06e0*/  @!P2 IMAD.MOV.U32 R7, RZ, RZ, 0x7f800000 ;  /* 0x7f800000ff07a424 */ /* 0x000fc600078e00ff */
[----:B------:R-:W-:Y:S04]  /*06f0*/  ST.E.128 desc[UR4][R10.64], RZ ;  /* 0x000000ff0a007985 */ /* 0x000fe8000c101d04 */
[----:B------:R-:W-:Y:S04]  /*0700*/  @!P4 ST.E desc[UR4][R14.64], R19 ;  /* 0x000000130e00c985 */ /* 0x000fe8000c101904 */
[----:B------:R-:W-:Y:S04]  /*0710*/  @!P3 ST.E desc[UR4][R14.64+0x40], R13 ;  /* 0x0000400d0e00b985 */ /* 0x000fe8000c101904 */
[----:B------:R1:W-:Y:S02]  /*0720*/  @!P2 ST.E desc[UR4][R14.64+0x80], R7 ;  /* 0x000080070e00a985 */ /* 0x0003e4000c101904 */
[----:B-1----:R-:W-:Y:S05]  /*0730*/  @P0 RET.REL.NODEC R172 `(_ZN5flash24flash_fwd_splitkv_kernelI23Flash_fwd_kernel_traitsILi64ELi64ELi128ELi4ELb0ELb0EN7cutlass10bfloat16_tE19Flash_kernel_traitsILi64ELi64ELi128ELi4ES3_EELb0ELb0ELb0ELb1ELb1ELb0ELb0ELb0EEEvNS_16Flash_fwd_paramsE) ;  /* 0xfffffff8ac300950 */ /* 0x002fea0003c3ffff */
[----:B------:R-:W-:Y:S02]  /*0740*/  MOV R3, 0x7f800000 ;  /* 0x7f80000000037802 */ /* 0x000fe40000000f00 */
[----:B------:R-:W-:-:S03]  /*0750*/  MOV R173, 0x0 ;  /* 0x0000000000ad7802 */ /* 0x000fc60000000f00 */
[----:B------:R1:W-:Y:S02]  /*0760*/  ST.E desc[UR4][R14.64+0xc0], R3 ;  /* 0x0000c0030e007985 */ /* 0x0003e4000c101904 */
[----:B-1----:R-:W-:Y:S05]  /*0770*/  RET.REL.NODEC R172 `(_ZN5flash24flash_fwd_splitkv_kernelI23Flash_fwd_kernel_traitsILi64ELi64ELi128ELi4ELb0ELb0EN7cutlass10bfloat16_tE19Flash_kernel_traitsILi64ELi64ELi128ELi4ES3_EELb0ELb0ELb0ELb1ELb1ELb0ELb0ELb0EEEvNS_16Flash_fwd_paramsE) ;  /* 0xfffffff8ac207950 */ /* 0x002fea0003c3ffff */
.L_x_11233:
[----:B------:R-:W2:Y:S04]  /*0780*/  LD.E.64 R8, desc[UR4][R2.64+0x158] ;  /* 0x0001580402087980 */ /* 0x000ea8000c101b00 */
[----:B------:R-:W3:Y:S01]  /*0790*/  LD.E.64 R128, desc[UR4][R2.64+0x160] ;  /* 0x0001600402807980 */ /* 0x000ee2000c101b00 */
        /* <DEDUP_REMOVED lines=10> */
[----:B-1----:R-:W3:Y:S04]  /*0840*/  LD.E.64 R8, desc[UR4][R2.64+0x168] ;  /* 0x0001680402087980 */ /* 0x002ee8000c101b00 */
[----:B------:R-:W4:Y:S01]  /*0850*/  LD.E R16, desc[UR4][R2.64+0x68] ;  /* 0x0000680402107980 */ /* 0x000f22000c101900 */
[----:B------:R-:W-:-:S03]  /*0860*/  LEA R185, R126, 0xffffff80, 0x7 ;  /* 0xffffff807eb97811 */ /* 0x000fc600078e38ff */
[----:B------:R-:W4:Y:S01]  /*0870*/  LD.E.64 R124, desc[UR4][R2.64+0x38] ;  /* 0x00003804027c7980 */ /* 0x000f22000c101b00 */
[----:B------:R-:W-:-:S03]  /*0880*/  IABS R4, R185 ;  /* 0x000000b900047213 */ /* 0x000fc60000000000 */
[----:B------:R-:W4:Y:S04]  /*0890*/  LD.E.64 R18, desc[UR4][R2.64+0x50] ;  /* 0x0000500402127980 */ /* 0x000f28000c101b00 */
[----:B------:R-:W5:Y:S04]  /*08a0*/  LD.E.64 R130, desc[UR4][R2.64+0x40] ;  /* 0x0000400402827980 */ /* 0x000f68000c101b00 */
[----:B------:R-:W5:Y:S02]  /*08b0*/  LD.E.64 R26, desc[UR4][R2.64+0x58] ;  /* 0x00005804021a7980 */ /* 0x000f64000c101b00 */
[----:B--2--5:R-:W-:-:S04]  /*08c0*/  IABS R5, R10 ;  /* 0x0000000a00057213 */ /* 0x024fc80000000000 */
[----:B------:R-:W1:Y:S08]  /*08d0*/  I2F.RP R14, R5 ;  /* 0x00000005000e7306 */ /* 0x000e700000209400 */
[----:B-1----:R-:W1:Y:S02]  /*08e0*/  MUFU.RCP R12, R14 ;  /* 0x0000000e000c7308 */ /* 0x002e640000001000 */
[----:B-1----:R-:W-:Y:S01]  /*08f0*/  IADD3 R12, PT, PT, R12, 0xffffffe, RZ ;  /* 0x0ffffffe0c0c7810 */ /* 0x002fe20007ffe0ff */
[----:B------:R-:W2:Y:S05]  /*0900*/  LD.E.64 R14, desc[UR4][R2.64+0x20] ;  /* 0x00002004020e7980 */ /* 0x000eaa000c101b00 */
        /* <DEDUP_REMOVED lines=45> */
[----:B------:R-:W-:Y:S02]  /*0be0*/  IADD3 R5, PT, PT, -R9, RZ, RZ ;  /* 0x000000ff09057210 */ /* 0x000fe40007ffe1ff */
[----:B------:R-:W-:Y:S01]  /*0bf0*/  LOP3.LUT R9, R173, R16, RZ, 0x3c, !PT ;  /* 0x00000010ad097212 */ /* 0x000fe200078e3cff */
[----:B------:R-:W-:Y:S01]  /*0c00*/  @!P1 VIADD R4, R4, 0x1 ;  /* 0x0000000104049836 */ /* 0x000fe20000000000 */
[----:B------:R-:W-:Y:S02]  /*0c10*/  ISETP.NE.AND P1, PT, R16, RZ, PT ;  /* 0x000000ff1000720c */ /* 0x000fe40003f25270 */
[----:B------:R-:W-:Y:S01]  /*0c20*/  ISETP.GE.AND P0, PT, R9, RZ, PT ;  /* 0x000000ff0900720c */ /* 0x000fe20003f06270 */
[----:B------:R-:W-:-:S04]  /*0c30*/  IMAD R5, R10, R5, R185 ;  /* 0x000000050a057224 */ /* 0x000fc800078e02b9 */
[----:B------:R-:W-:-:S04]  /*0c40*/  @P2 IADD3 R4, PT, PT, R4, 0x1, RZ ;  /* 0x0000000104042810 */ /* 0x000fc80007ffe0ff */
[----:B------:R-:W-:Y:S01]  /*0c50*/  MOV R9, R4 ;  /* 0x0000000400097202 */ /* 0x000fe20000000f00 */
[----:B------:R-:W-:-:S04]  /*0c60*/  IMAD R4, R125, R5, RZ ;  /* 0x000000057d047224 */ /* 0x000fc800078e02ff */
[----:B------:R-:W-:Y:S01]  /*0c70*/  @!P0 IMAD.MOV R9, RZ, RZ, -R9 ;  /* 0x000000ffff098224 */ /* 0x000fe200078e0a09 */
[----:B------:R-:W-:-:S05]  /*0c80*/  @!P1 LOP3.LUT R9, RZ, R16, RZ, 0x33, !PT ;  /* 0x00000010ff099212 */ /* 0x000fca00078e33ff */
[----:B------:R-:W-:Y:S01]  /*0c90*/  IMAD R17, R19, R9, RZ ;  /* 0x0000000913117224 */ /* 0x000fe200078e02ff */
[----:B---3--:R-:W-:Y:S01]  /*0ca0*/  SHF.R.S32.HI R7, RZ, 0x1f, R0 ;  /* 0x0000001fff077819 */ /* 0x008fe20000011400 */
[-C--:B--2---:R-:W-:Y:S02]  /*0cb0*/  IMAD R8, R15, R0.reuse, RZ ;  /* 0x000000000f087224 */ /* 0x084fe400078e02ff */
        /* <DEDUP_REMOVED lines=17> */
.L_x_11235:
[----:B------:R-:W2:Y:S04]  /*0dd0*/  LD.E R16, desc[UR4][R2.64+0x68] ;  /* 0x0000680402107980 */ /* 0x000ea8000c101900 */
[----:B------:R-:W3:Y:S04]  /*0de0*/  LD.E.64 R124, desc[UR4][R2.64+0x38] ;  /* 0x00003804027c7980 */ /* 0x000ee8000c101b00 */
[----:B------:R-:W4:Y:S04]  /*0df0*/  LD.E.64 R20, desc[UR4][R2.64+0x20] ;  /* 0x0000200402147980 */ /* 0x000f28000c101b00 */
[----:B------:R-:W4:Y:S04]  /*0e00*/  LD.E.64 R130, desc[UR4][R2.64+0x40] ;  /* 0x0000400402827980 */ /* 0x000f28000c101b00 */
[----:B------:R-:W4:Y:S04]  /*0e10*/  LD.E.64 R14, desc[UR4][R2.64+0x28] ;  /* 0x00002804020e7980 */ /* 0x000f28000c101b00 */
[----:B------:R-:W4:Y:S04]  /*0e20*/  LD.E.64 R18, desc[UR4][R2.64+0x50] ;  /* 0x0000500402127980 */ /* 0x000f28000c101b00 */
[----:B------:R2:W5:Y:S01]  /*0e30*/  LD.E.64 R26, desc[UR4][R2.64+0x58] ;  /* 0x00005804021a7980 */ /* 0x000562000c101b00 */
[----:B------:R-:W-:Y:S01]  /*0e40*/  IMAD.MOV.U32 R22, RZ, RZ, RZ ;  /* 0x000000ffff167224 */ /* 0x000fe200078e00ff */
[----:B-1----:R-:W-:-:S02]  /*0e50*/  IABS R8, R173 ;  /* 0x000000ad00087213 */ /* 0x002fc40000000000 */
[----:B------:R-:W-:Y:S02]  /*0e60*/  CS2R R180, SRZ ;  /* 0x0000000000b47805 */ /* 0x000fe4000001ff00 */
[----:B------:R-:W-:Y:S02]  /*0e70*/  LEA R185, R126, 0xffffff80, 0x7 ;  /* 0xffffff807eb97811 */ /* 0x000fe400078e38ff */
[-C--:B--2---:R-:W-:Y:S02]  /*0e80*/  IABS R0, R16.reuse ;  /* 0x0000001000007213 */ /* 0x084fe40000000000 */
[----:B------:R-:W-:Y:S02]  /*0e90*/  IABS R13, R16 ;  /* 0x00000010000d7213 */ /* 0x000fe40000000000 */
[----:B------:R-:W1:Y:S02]  /*0ea0*/  I2F.RP R12, R0 ;  /* 0x00000000000c7306 */ /* 0x000e640000209400 */
[----:B------:R-:W-:-:S06]  /*0eb0*/  IADD3 R13, PT, PT, RZ, -R13, RZ ;  /* 0x8000000dff0d7210 */ /* 0x000fcc0007ffe0ff */
[----:B-1----:R-:W1:Y:S02]  /*0ec0*/  MUFU.RCP R10, R12 ;  /* 0x0000000c000a7308 */ /* 0x002e640000001000 */
[----:B-1----:R-:W-:Y:S02]  /*0ed0*/  IADD3 R10, PT, PT, R10, 0xffffffe, RZ ;  /* 0x0ffffffe0a0a7810 */ /* 0x002fe40007ffe0ff */
[----:B------:R-:W-:-:S04]  /*0ee0*/  LOP3.LUT R12, R173, R16, RZ, 0x3c, !PT ;  /* 0x00000010ad0c7212 */ /* 0x000fc800078e3cff */
[----:B------:R-:W1:Y:S01]  /*0ef0*/  F2I.FTZ.U32.TRUNC.NTZ R23, R10 ;  /* 0x0000000a00177305 */ /* 0x000e62000021f000 */
[----:B------:R-:W-:Y:S02]  /*0f00*/  ISETP.GE.AND P1, PT, R12, RZ, PT ;  /* 0x000000ff0c00720c */ /* 0x000fe40003f26270 */
[----:B-1----:R-:W-:-:S05]  /*0f10*/  IADD3 R4, PT, PT, RZ, -R23, RZ ;  /* 0x80000017ff047210 */ /* 0x002fca0007ffe0ff */
[----:B------:R-:W-:-:S04]  /*0f20*/  IMAD R9, R4, R0, RZ ;  /* 0x0000000004097224 */ /* 0x000fc800078e02ff */
[----:B------:R-:W-:-:S04]  /*0f30*/  IMAD.HI.U32 R9, R23, R9, R22 ;  /* 0x0000000917097227 */ /* 0x000fc800078e0016 */
[----:B---3--:R-:W-:-:S04]  /*0f40*/  IMAD.WIDE.U32 R22, R124, R7, RZ ;  /* 0x000000077c167225 */ /* 0x008fc800078e00ff */
[----:B------:R-:W-:Y:S01]  /*0f50*/  IMAD.HI.U32 R4, R9, R8, RZ ;  /* 0x0000000809047227 */ /* 0x000fe200078e00ff */
[----:B------:R-:W-:-:S03]  /*0f60*/  SHF.R.S32.HI R9, RZ, 0x1f, R7 ;  /* 0x0000001fff097819 */ /* 0x000fc60000011407 */
[----:B------:R-:W-:Y:S02]  /*0f70*/  IMAD R13, R4, R13, R8 ;  /* 0x0000000d040d7224 */ /* 0x000fe400078e0208 */
[----:B------:R-:W-:-:S03]  /*0f80*/  IMAD R8, R125, R7, RZ ;  /* 0x000000077d087224 */ /* 0x000fc600078e02ff */
[----:B------:R-:W-:Y:S01]  /*0f90*/  ISETP.GT.U32.AND P0, PT, R0, R13, PT ;  /* 0x0000000d0000720c */ /* 0x000fe20003f04070 */
[----:B------:R-:W-:-:S05]  /*0fa0*/  IMAD R8, R124, R9, R8 ;  /* 0x000000097c087224 */ /* 0x000fca00078e0208 */
[----:B------:R-:W-:Y:S01]  /*0fb0*/  IADD3 R23, PT, PT, R23, R8, RZ ;  /* 0x0000000817177210 */ /* 0x000fe20007ffe0ff */
[----:B----4-:R-:W-:-:S04]  /*0fc0*/  IMAD R8, R131, R7, RZ ;  /* 0x0000000783087224 */ /* 0x010fc800078e02ff */
[----:B------:R-:W-:Y:S02]  /*0fd0*/  IMAD R8, R130, R9, R8 ;  /* 0x0000000982087224 */ /* 0x000fe400078e0208 */
[----:B------:R-:W-:Y:S01]  /*0fe0*/  @!P0 IMAD.IADD R13, R13, 0x1, -R0 ;  /* 0x000000010d0d8824 */ /* 0x000fe200078e0a00 */
[----:B------:R-:W-:Y:S01]  /*0ff0*/  @!P0 IADD3 R4, PT, PT, R4, 0x1, RZ ;  /* 0x0000000104048810 */ /* 0x000fe20007ffe0ff */
[-C--:B-----5:R-:W-:Y:S01]  /*1000*/  IMAD R9, R15, R5.reuse, RZ ;  /* 0x000000050f097224 */ /* 0x0a0fe200078e02ff */
[----:B------:R-:W-:Y:S02]  /*1010*/  ISETP.NE.AND P0, PT, R16, RZ, PT ;  /* 0x000000ff1000720c */ /* 0x000fe40003f05270 */
[----:B------:R-:W-:Y:S01]  /*1020*/  ISETP.GE.U32.AND P2, PT, R13, R0, PT ;  /* 0x000000000d00720c */ /* 0x000fe20003f46070 */
[----:B------:R-:W-:Y:S01]  /*1030*/  IMAD R13, R21, R5, RZ ;  /* 0x00000005150d7224 */ /* 0x000fe200078e02ff */
[----:B------:R-:W-:-:S05]  /*1040*/  SHF.R.S32.HI R0, RZ, 0x1f, R5 ;  /* 0x0000001fff007819 */ /* 0x000fca0000011405 */
[C---:B------:R-:W-:Y:S02]  /*1050*/  IMAD R10, R20.reuse, R0, R13 ;  /* 0x00000000140a7224 */ /* 0x040fe400078e020d */
[----:B------:R-:W-:-:S04]  /*1060*/  IMAD.WIDE.U32 R20, R20, R5, R22 ;  /* 0x0000000514147225 */ /* 0x000fc800078e0016 */
[----:B------:R-:W-:Y:S01]  /*1070*/  @P2 IADD3 R4, PT, PT, R4, 0x1, RZ ;  /* 0x0000000104042810 */ /* 0x000fe20007ffe0ff */
[----:B------:R-:W-:-:S03]  /*1080*/  IMAD.WIDE.U32 R22, R130, R7, RZ ;  /* 0x0000000782167225 */ /* 0x000fc600078e00ff */
[----:B------:R-:W-:Y:S01]  /*1090*/  MOV R7, R4 ;  /* 0x0000000400077202 */ /* 0x000fe20000000f00 */
[----:B------:R-:W-:Y:S01]  /*10a0*/  IMAD.IADD R13, R21, 0x1, R10 ;  /* 0x00000001150d7824 */ /* 0x000fe200078e020a */
[----:B------:R-:W-:Y:S01]  /*10b0*/  IADD3 R21, PT, PT, R23, R8, RZ ;  /* 0x0000000817157210 */ /* 0x000fe20007ffe0ff */
[----:B------:R-:W-:Y:S01]  /*10c0*/  IMAD.MOV.U32 R12, RZ, RZ, R20 ;  /* 0x000000ffff0c7224 */ /* 0x000fe200078e0014 */
[----:B------:R-:W-:Y:S01]  /*10d0*/  @!P1 IADD3 R7, PT, PT, -R7, RZ, RZ ;  /* 0x000000ff07079210 */ /* 0x000fe20007ffe1ff */
[-C--:B------:R-:W-:Y:S01]  /*10e0*/  IMAD R4, R125, R185.reuse, RZ ;  /* 0x000000b97d047224 */ /* 0x080fe200078e02ff */
[----:B------:R-:W-:Y:S01]  /*10f0*/  @!P0 LOP3.LUT R7, RZ, R16, RZ, 0x33, !PT ;  /* 0x00000010ff078212 */ /* 0x000fe200078e33ff */
[----:B------:R-:W-:-:S04]  /*1100*/  IMAD.WIDE.U32 R12, R124, R185, R12 ;  /* 0x000000b97c0c7225 */ /* 0x000fc800078e000c */
[----:B------:R-:W-:Y:S01]  /*1110*/  IMAD.MOV.U32 R20, RZ, RZ, R22 ;  /* 0x000000ffff147224 */ /* 0x000fe200078e0016 */
[----:B------:R-:W-:Y:S01]  /*1120*/  IADD3 R15, PT, PT, R13, R4, RZ ;  /* 0x000000040d0f7210 */ /* 0x000fe20007ffe0ff */
[C---:B------:R-:W-:Y:S01]  /*1130*/  IMAD R9, R14.reuse, R0, R9 ;  /* 0x000000000e097224 */ /* 0x040fe200078e0209 */
[----:B------:R-:W-:Y:S01]  /*1140*/  SHF.R.S32.HI R0, RZ, 0x1f, R7 ;  /* 0x0000001fff007819 */ /* 0x000fe20000011407 */
[----:B------:R-:W-:Y:S01]  /*1150*/  IMAD.WIDE.U32 R20, R14, R5, R20 ;  /* 0x000000050e147225 */ /* 0x000fe200078e0014 */
[----:B------:R-:W-:Y:S02]  /*1160*/  MOV R14, R12 ;  /* 0x0000000c000e7202 */ /* 0x000fe40000000f00 */
[----:B------:R-:W-:Y:S01]  /*1170*/  MOV R5, R185 ;  /* 0x000000b900057202 */ /* 0x000fe20000000f00 */
[-C--:B------:R-:W-:Y:S02]  /*1180*/  IMAD R13, R19, R7.reuse, RZ ;  /* 0x00000007130d7224 */ /* 0x080fe400078e02ff */
[----:B------:R-:W-:-:S04]  /*1190*/  IMAD.WIDE.U32 R14, R18, R7, R14 ;  /* 0x00000007120e7225 */ /* 0x000fc800078e000e */
[----:B------:R-:W-:Y:S01]  /*11a0*/  IMAD R0, R18, R0, R13 ;  /* 0x0000000012007224 */ /* 0x000fe200078e020d */
[----:B------:R-:W-:Y:S01]  /*11b0*/  MOV R18, R20 ;  /* 0x0000001400127202 */ /* 0x000fe20000000f00 */
[----:B------:R-:W-:Y:S01]  /*11c0*/  IMAD.IADD R17, R21, 0x1, R9 ;  /* 0x0000000115117824 */ /* 0x000fe200078e0209 */
[----:B------:R-:W-:Y:S01]  /*11d0*/  MOV R10, R14 ;  /* 0x0000000e000a7202 */ /* 0x000fe20000000f00 */
[----:B------:R-:W-:Y:S01]  /*11e0*/  IMAD.IADD R7, R15, 0x1, R0 ;  /* 0x000000010f077824 */ /* 0x000fe200078e0200 */
[----:B------:R-:W-:Y:S02]  /*11f0*/  MOV R15, RZ ;  /* 0x000000ff000f7202 */ /* 0x000fe40000000f00 */
.L_x_11236:
[----:B------:R-:W-:Y:S05]  /*1200*/  BSYNC.RECONVERGENT B0 ;  /* 0x0000000000007941 */ /* 0x000fea0003800200 */
.L_x_11234:
[----:B------:R-:W2:Y:S04]  /*1210*/  LD.E.64 R30, desc[UR4][R2.64+0x18] ;  /* 0x00001804021e7980 */ /* 0x000ea8000c101b00 */
[----:B------:R-:W3:Y:S04]  /*1220*/  LD.E.64 R28, desc[UR4][R2.64+0x48] ;  /* 0x00004804021c7980 */ /* 0x000ee8000c101b00 */
[----:B------:R-:W4:Y:S04]  /*1230*/  LD.E.64 R22, desc[UR4][R2.64+0x30] ;  /* 0x0000300402167980 */ /* 0x000f28000c101b00 */
[----:B------:R-:W5:Y:S04]  /*1240*/  LD.E.64 R24, desc[UR4][R2.64+0x8] ;  /* 0x0000080402187980 */ /* 0x000f68000c101b00 */
[----:B------:R-:W5:Y:S04]  /*1250*/  LD.E.64 R12, desc[UR4][R2.64] ;  /* 0x00000004020c7980 */ /* 0x000f68000c101b00 */
[----:B------:R-:W5:Y:S01]  /*1260*/  LD.E.64 R8, desc[UR4][R2.64+0x10] ;  /* 0x0000100402087980 */ /* 0x000f62000c101b00 */
[----:B------:R-:W-:Y:S01]  /*1270*/  IABS R4, R16 ;  /* 0x0000001000047213 */ /* 0x000fe20000000000 */
[----:B------:R-:W-:Y:S01]  /*1280*/  IMAD.MOV.U32 R32, RZ, RZ, RZ ;  /* 0x000000ffff207224 */ /* 0x000fe200078e00ff */
[----:B------:R-:W-:Y:S01]  /*1290*/  IABS R21, R173 ;  /* 0x000000ad00157213 */ /* 0x000fe20000000000 */
[----:B------:R-:W-:Y:S01]  /*12a0*/  IMAD R15, R15, R130, RZ ;  /* 0x000000820f0f7224 */ /* 0x000fe200078e02ff */
[----:B------:R-:W1:Y:S01]  /*12b0*/  I2F.RP R20, R4 ;  /* 0x0000000400147306 */ /* 0x000e620000209400 */
[C---:B------:R-:W-:Y:S01]  /*12c0*/  IMAD.SHL.U32 R166, R124.reuse, 0x20, RZ ;  /* 0x000000207ca67824 */ /* 0x040fe200078e00ff */
[----:B------:R-:W-:Y:S01]  /*12d0*/  SHF.L.U64.HI R167, R124, 0x5, R125 ;  /* 0x000000057ca77819 */ /* 0x000fe2000001027d */
[----:B------:R-:W-:Y:S01]  /*12e0*/  IMAD R15, R5, R131, R15 ;  /* 0x00000083050f7224 */ /* 0x000fe200078e020f */
[C---:B------:R-:W-:Y:S01]  /*12f0*/  SHF.L.U64.HI R165, R130.reuse, 0x5, R131 ;  /* 0x0000000582a57819 */ /* 0x040fe20000010283 */
[----:B------:R-:W-:Y:S01]  /*1300*/  IMAD.SHL.U32 R164, R130, 0x20, RZ ;  /* 0x0000002082a47824 */ /* 0x000fe200078e00ff */
[----:B------:R-:W-:Y:S01]  /*1310*/  SHF.L.U64.HI R179, R124, 0x4, R125 ;  /* 0x000000047cb37819 */ /* 0x000fe2000001027d */
[----:B------:R-:W-:-:S02]  /*1320*/  IMAD.SHL.U32 R127, R6, 0x40, RZ ;  /* 0x00000040067f7824 */ /* 0x000fc400078e00ff */
[----:B------:R-:W-:Y:S02]  /*1330*/  IMAD.SHL.U32 R163, R6, 0x20, RZ ;  /* 0x0000002006a37824 */ /* 0x000fe400078e00ff */
[----:B------:R-:W-:Y:S01]  /*1340*/  IMAD.SHL.U32 R178, R124, 0x10, RZ ;  /* 0x000000107cb27824 */ /* 0x000fe200078e00ff */
[----:B-1----:R-:W1:Y:S02]  /*1350*/  MUFU.RCP R19, R20 ;  /* 0x0000001400137308 */ /* 0x002e640000001000 */
[----:B-1----:R-:W-:-:S06]  /*1360*/  VIADD R19, R19, 0xffffffe ;  /* 0x0ffffffe13137836 */ /* 0x002fcc0000000000 */
[----:B------:R-:W1:Y:S02]  /*1370*/  F2I.FTZ.U32.TRUNC.NTZ R33, R19 ;  /* 0x0000001300217305 */ /* 0x000e64000021f000 */
[----:B-1----:R-:W-:Y:S01]  /*1380*/  IMAD.MOV R0, RZ, RZ, -R33 ;  /* 0x000000ffff007224 */ /* 0x002fe200078e0a21 */
[----:B------:R-:W1:Y:S03]  /*1390*/  S2R R19, SR_CgaCtaId ;  /* 0x0000000000137919 */ /* 0x000e660000008800 */
[----:B------:R-:W-:Y:S01]  /*13a0*/  IMAD R14, R0, R4, RZ ;  /* 0x00000004000e7224 */ /* 0x000fe200078e02ff */
[----:B------:R-:W-:-:S03]  /*13b0*/  IABS R0, R16 ;  /* 0x0000001000007213 */ /* 0x000fc60000000000 */
[----:B------:R-:W-:-:S04]  /*13c0*/  IMAD.HI.U32 R14, R33, R14, R32 ;  /* 0x0000000e210e7227 */ /* 0x000fc800078e0020 */
[----:B------:R-:W-:Y:S02]  /*13d0*/  IMAD.MOV R0, RZ, RZ, -R0 ;  /* 0x000000ffff007224 */ /* 0x000fe400078e0a00 */
[----:B------:R-:W-:-:S04]  /*13e0*/  IMAD.HI.U32 R14, R14, R21, RZ ;  /* 0x000000150e0e7227 */ /* 0x000fc800078e00ff */
[----:B------:R-:W-:Y:S02]  /*13f0*/  IMAD R21, R14, R0, R21 ;  /* 0x000000000e157224 */ /* 0x000fe400078e0215 */
[----:B------:R-:W-:-:S03]  /*1400*/  IMAD.SHL.U32 R0, R6, 0x8, RZ ;  /* 0x0000000806007824 */ /* 0x000fc600078e00ff */
[----:B------:R-:W-:Y:S02]  /*1410*/  ISETP.GT.U32.AND P1, PT, R4, R21, PT ;  /* 0x000000150400720c */ /* 0x000fe40003f24070 */
[----:B------:R-:W-:-:S04]  /*1420*/  LOP3.LUT R20, R0, 0x38, RZ, 0xc0, !PT ;  /* 0x0000003800147812 */ /* 0x000fc800078ec0ff */
[----:B------:R-:W-:Y:S02]  /*1430*/  IADD3 R32, P0, PT, R20, R18, RZ ;  /* 0x0000001214207210 */ /* 0x000fe40007f1e0ff */
[----:B------:R-:W-:-:S03]  /*1440*/  LOP3.LUT R18, R173, R16, RZ, 0x3c, !PT ;  /* 0x00000010ad127212 */ /* 0x000fc600078e3cff */
[----:B------:R-:W-:Y:S01]  /*1450*/  IMAD.X R33, RZ, RZ, R17, P0 ;  /* 0x000000ffff217224 */ /* 0x000fe200000e0611 */
[----:B------:R-:W-:Y:S01]  /*1460*/  ISETP.GE.AND P0, PT, R18, RZ, PT ;  /* 0x000000ff1200720c */ /* 0x000fe20003f06270 */
[----:B------:R-:W-:Y:S01]  /*1470*/  @!P1 IMAD.IADD R21, R21, 0x1, -R4 ;  /* 0x0000000115159824 */ /* 0x000fe200078e0a04 */
[----:B------:R-:W-:Y:S01]  /*1480*/  SHF.R.U32.HI R18, RZ, 0x3, R6 ;  /* 0x00000003ff127819 */ /* 0x000fe20000011606 */
[----:B------:R-:W-:Y:S01]  /*1490*/  @!P1 VIADD R14, R14, 0x1 ;  /* 0x000000010e0e9836 */ /* 0x000fe20000000000 */
[----:B------:R-:W-:Y:S01]  /*14a0*/  ISETP.NE.AND P1, PT, R16, RZ, PT ;  /* 0x000000ff1000720c */ /* 0x000fe20003f25270 */
[----:B------:R-:W-:Y:S01]  /*14b0*/  IMAD.WIDE.U32 R32, R5, R130, R32 ;  /* 0x0000008205207225 */ /* 0x000fe200078e0020 */
[----:B------:R-:W-:Y:S02]  /*14c0*/  ISETP.GE.U32.AND P2, PT, R21, R4, PT ;  /* 0x000000041500720c */ /* 0x000fe40003f46070 */
[----:B------:R-:W-:Y:S01]  /*14d0*/  MOV R4, 0x400 ;  /* 0x0000040000047802 */ /* 0x000fe20000000f00 */
[----:B------:R-:W-:Y:S01]  /*14e0*/  IMAD.IADD R33, R33, 0x1, R15 ;  /* 0x0000000121217824 */ /* 0x000fe200078e020f */
[----:B------:R-:W-:Y:S01]  /*14f0*/  MOV R21, RZ ;  /* 0x000000ff00157202 */ /* 0x000fe20000000f00 */
[----:B------:R-:W-:Y:S01]  /*1500*/  IMAD R169, R125, R18, RZ ;  /* 0x000000127da97224 */ /* 0x000fe200078e02ff */
[----:B-1----:R-:W-:Y:S01]  /*1510*/  LEA R4, R19, R4, 0x18 ;  /* 0x0000000413047211 */ /* 0x002fe200078ec0ff */
[----:B------:R-:W-:-:S02]  /*1520*/  IMAD.MOV.U32 R19, RZ, RZ, RZ ;  /* 0x000000ffff137224 */ /* 0x000fc400078e00ff */
[----:B------:R-:W-:-:S04]  /*1530*/  IMAD R171, R131, R18, RZ ;  /* 0x0000001283ab7224 */ /* 0x000fc800078e02ff */
[----:B------:R-:W-:Y:S01]  /*1540*/  @P2 VIADD R14, R14, 0x1 ;  /* 0x000000010e0e2836 */ /* 0x000fe20000000000 */
[----:B------:R-:W-:Y:S01]  /*1550*/  IADD3 R34, P2, PT, R20, R10, RZ ;  /* 0x0000000a14227210 */ /* 0x000fe20007f5e0ff */
[----:B------:R-:W-:-:S04]  /*1560*/  IMAD.WIDE.U32 R10, R11, 0x40, R18 ;  /* 0x000000400b0a7825 */ /* 0x000fc800078e0012 */
[----:B------:R-:W-:Y:S02]  /*1570*/  IMAD.X R35, RZ, RZ, R7, P2 ;  /* 0x000000ffff237224 */ /* 0x000fe400010e0607 */
[----:B------:R-:W-:Y:S01]  /*1580*/  @!P0 IMAD.MOV R14, RZ, RZ, -R14 ;  /* 0x000000ffff0e8224 */ /* 0x000fe200078e0a0e */
[----:B------:R-:W-:Y:S01]  /*1590*/  @!P1 LOP3.LUT R14, RZ, R16, RZ, 0x33, !PT ;  /* 0x00000010ff0e9212 */ /* 0x000fe200078e33ff */
[----:B------:R-:W-:-:S04]  /*15a0*/  IMAD.WIDE.U32 R34, R18, R124, R34 ;  /* 0x0000007c12227225 */ /* 0x000fc800078e0022 */
[----:B------:R-:W-:-:S04]  /*15b0*/  IMAD.WIDE.U32 R16, R14, R26, R32 ;  /* 0x0000001a0e107225 */ /* 0x000fc800078e0020 */
[----:B------:R-:W-:Y:S02]  /*15c0*/  IMAD.IADD R169, R35, 0x1, R169 ;  /* 0x0000000123a97824 */ /* 0x000fe400078e02a9 */
[----:B--2---:R-:W-:Y:S02]  /*15d0*/  IMAD R5, R31, R174, RZ ;  /* 0x000000ae1f057224 */ /* 0x004fe400078e02ff */
[----:B------:R-:W-:-:S04]  /*15e0*/  IMAD.WIDE.U32 R30, R174, R30, R20 ;  /* 0x0000001eae1e7225 */ /* 0x000fc800078e0014 */
[----:B------:R-:W-:Y:S02]  /*15f0*/  IMAD.IADD R31, R31, 0x1, R5 ;  /* 0x000000011f1f7824 */ /* 0x000fe400078e0205 */
[----:B---3--:R-:W-:Y:S01]  /*1600*/  IMAD R5, R29, R173, RZ ;  /* 0x000000ad1d057224 */ /* 0x008fe200078e02ff */
[C---:B----4-:R-:W-:Y:S01]  /*1610*/  SHF.L.U64.HI R37, R22.reuse, 0x5, R23 ;  /* 0x0000000516257819 */ /* 0x050fe20000010217 */
[----:B------:R-:W-:Y:S01]  /*1620*/  IMAD.WIDE.U32 R20, R173, R28, R30 ;  /* 0x0000001cad147225 */ /* 0x000fe200078e001e */
[----:B------:R-:W-:Y:S02]  /*1630*/  SHF.L.U64.HI R29, R22, 0x4, R23 ;  /* 0x00000004161d7819 */ /* 0x000fe40000010217 */
[----:B-----5:R-:W-:Y:S01]  /*1640*/  LEA R168, P0, R34, R24, 0x1 ;  /* 0x0000001822a87211 */ /* 0x020fe200078008ff */
[C---:B------:R-:W-:Y:S01]  /*1650*/  IMAD.SHL.U32 R36, R22.reuse, 0x20, RZ ;  /* 0x0000002016247824 */ /* 0x040fe200078e00ff */
[----:B------:R-:W-:Y:S01]  /*1660*/  IADD3 R35, PT, PT, R21, R5, RZ ;  /* 0x0000000515237210 */ /* 0x000fe20007ffe0ff */
[----:B------:R-:W-:Y:S01]  /*1670*/  IMAD R7, R11, R22, RZ ;  /* 0x000000160b077224 */ /* 0x000fe200078e02ff */
[----:B------:R-:W-:Y:S01]  /*1680*/  SHF.R.S32.HI R11, RZ, 0x1f, R14 ;  /* 0x0000001fff0b7819 */ /* 0x000fe2000001140e */
[----:B------:R-:W-:Y:S01]  /*1690*/  IMAD.SHL.U32 R28, R22, 0x10, RZ ;  /* 0x00000010161c7824 */ /* 0x000fe200078e00ff */
[----:B------:R-:W-:Y:S01]  /*16a0*/  LEA.HI.X R169, R34, R25, R169, 0x1, P0 ;  /* 0x0000001922a97211 */ /* 0x000fe200000f0ca9 */
[----:B------:R-:W-:-:S02]  /*16b0*/  IMAD R14, R27, R14, RZ ;  /* 0x0000000e1b0e7224 */ /* 0x000fc400078e02ff */
[----:B------:R-:W-:-:S04]  /*16c0*/  IMAD.WIDE.U32 R32, R22, R10, R36 ;  /* 0x0000000a16207225 */ /* 0x000fc800078e0024 */
[-C--:B------:R-:W-:Y:S01]  /*16d0*/  IMAD R7, R23, R10.reuse, R7 ;  /* 0x0000000a17077224 */ /* 0x080fe200078e0207 */
[----:B------:R-:W-:Y:S01]  /*16e0*/  LOP3.LUT R23, R0, 0x1c0, RZ, 0xc0, !PT ;  /* 0x000001c000177812 */ /* 0x000fe200078ec0ff */
[----:B------:R-:W-:Y:S01]  /*16f0*/  IMAD.WIDE.U32 R30, R22, R10, R28 ;  /* 0x0000000a161e7225 */ /* 0x000fe200078e001c */
[C---:B------:R-:W-:Y:S02]  /*1700*/  IADD3 R21, P2, PT, R20.reuse, R32, RZ ;  /* 0x0000002014157210 */ /* 0x040fe40007f5e0ff */
[----:B------:R-:W-:Y:S01]  /*1710*/  LOP3.LUT R23, R23, 0x38, R6, 0xf8, !PT ;  /* 0x0000003817177812 */ /* 0x000fe200078ef806 */
[----:B------:R-:W-:Y:S01]  /*1720*/  IMAD R26, R11, R26, R14 ;  /* 0x0000001a0b1a7224 */ /* 0x000fe200078e020e */
[C---:B------:R-:W-:Y:S01]  /*1730*/  IADD3 R11, P1, P0, R20.reuse, R32, R28 ;  /* 0x00000020140b7210 */ /* 0x040fe2000783e01c */
[----:B------:R-:W-:Y:S01]  /*1740*/  IMAD.IADD R14, R7, 0x1, R33 ;  /* 0x00000001070e7824 */ /* 0x000fe200078e0221 */
[----:B------:R-:W-:Y:S01]  /*1750*/  IADD3 R19, P3, PT, R20, R30, RZ ;  /* 0x0000001e14137210 */ /* 0x000fe20007f7e0ff */
[----:B------:R-:W-:Y:S01]  /*1760*/  IMAD.MOV.U32 R34, RZ, RZ, R20 ;  /* 0x000000ffff227224 */ /* 0x000fe200078e0014 */
[----:B------:R-:W-:Y:S01]  /*1770*/  LOP3.LUT R23, R23, 0x38, R0, 0x78, !PT ;  /* 0x0000003817177812 */ /* 0x000fe200078e7800 */
[----:B------:R-:W-:Y:S01]  /*1780*/  IMAD.IADD R27, R17, 0x1, R26 ;  /* 0x00000001111b7824 */ /* 0x000fe200078e021a */
[C---:B------:R-:W-:Y:S01]  /*1790*/  IADD3.X R5, PT, PT, R35.reuse, R14, R29, P1, P0 ;  /* 0x0000000e23057210 */ /* 0x040fe20000fe041d */
[----:B------:R-:W-:Y:S01]  /*17a0*/  IMAD.X R14, R14, 0x1, R35, P2 ;  /* 0x000000010e0e7824 */ /* 0x000fe200010e0623 */
[----:B------:R-:W-:Y:S01]  /*17b0*/  IADD3.X R15, PT, PT, R35, R7, R31, P3, !PT ;  /* 0x00000007230f7210 */ /* 0x000fe20001ffe41f */
[----:B------:R-:W-:Y:S01]  /*17c0*/  IMAD.WIDE.U32 R34, R22, R10, R34 ;  /* 0x0000000a16227225 */ /* 0x000fe200078e0022 */
[----:B------:R-:W-:-:S02]  /*17d0*/  LEA R24, P1, R19, R12, 0x1 ;  /* 0x0000000c13187211 */ /* 0x000fc400078208ff */
[-C--:B------:R-:W-:Y:S01]  /*17e0*/  LEA R20, P0, R21, R12.reuse, 0x1 ;  /* 0x0000000c15147211 */ /* 0x080fe200078008ff */
[----:B------:R-:W-:Y:S01]  /*17f0*/  IMAD.IADD R7, R35, 0x1, R7 ;  /* 0x0000000123077824 */ /* 0x000fe200078e0207 */
[-C--:B------:R-:W-:Y:S01]  /*1800*/  LEA.HI.X R25, R19, R13.reuse, R15, 0x1, P1 ;  /* 0x0000000d13197211 */ /* 0x080fe200008f0c0f */
[----:B------:R-:W-:Y:S01]  /*1810*/  IMAD.MOV.U32 R26, RZ, RZ, R16 ;  /* 0x000000ffff1a7224 */ /* 0x000fe200078e0010 */
[-C--:B------:R-:W-:Y:S02]  /*1820*/  LEA.HI.X R21, R21, R13.reuse, R14, 0x1, P0 ;  /* 0x0000000d15157211 */ /* 0x080fe400000f0c0e */
[----:B------:R-:W-:Y:S02]  /*1830*/  LOP3.LUT R23, R23, 0x1e00, R0, 0xf8, !PT ;  /* 0x00001e0017177812 */ /* 0x000fe400078ef800 */
[----:B------:R-:W-:Y:S02]  /*1840*/  LEA R14, P1, R34, R12, 0x1 ;  /* 0x0000000c220e7211 */ /* 0x000fe400078208ff */
[----:B------:R-:W-:Y:S01]  /*1850*/  IADD3 R22, P0, PT, R166, R168, RZ ;  /* 0x000000a8a6167210 */ /* 0x000fe20007f1e0ff */
[----:B------:R-:W-:Y:S01]  /*1860*/  IMAD R175, R23, 0x2, R4 ;  /* 0x0000000217af7824 */ /* 0x000fe200078e0204 */
[----:B------:R-:W-:-:S02]  /*1870*/  LEA.HI.X R15, R34, R13, R7, 0x1, P1 ;  /* 0x0000000d220f7211 */ /* 0x000fc400008f0c07 */
[----:B------:R-:W-:Y:S01]  /*1880*/  LEA R10, P1, R11, R12, 0x1 ;  /* 0x0000000c0b0a7211 */ /* 0x000fe200078208ff */
[----:B------:R-:W-:Y:S01]  /*1890*/  IMAD.X R23, R167, 0x1, R169, P0 ;  /* 0x00000001a7177824 */ /* 0x000fe200000e06a9 */
[-C--:B------:R-:W-:Y:S01]  /*18a0*/  IADD3 R12, P0, PT, R22, R166.reuse, RZ ;  /* 0x000000a6160c7210 */ /* 0x080fe20007f1e0ff */
[----:B------:R-:W-:Y:S01]  /*18b0*/  @!PT LDS RZ, [RZ] ;  /* 0x00000000fffff984 */ /* 0x000fe20000000800 */
[----:B------:R-:W-:Y:S01]  /*18c0*/  @!PT LDS RZ, [RZ] ;  /* 0x00000000fffff984 */ /* 0x000fe20000000800 */
[----:B------:R-:W-:Y:S01]  /*18d0*/  @!PT LDS RZ, [RZ] ;  /* 0x00000000fffff984 */ /* 0x000fe20000000800 */
[----:B------:R1:W-:Y:S01]  /*18e0*/  LDGSTS.E.BYPASS.LTC128B.128 [R175], desc[UR4][R14.64] ;  /* 0x000000000eaf7fae */ /* 0x0003e2000b981a04 */
[----:B------:R-:W-:Y:S02]  /*18f0*/  LEA.HI.X R11, R11, R13, R5, 0x1, P1 ;  /* 0x0000000d0b0b7211 */ /* 0x000fe400008f0c05 */
[----:B------:R-:W-:Y:S01]  /*1900*/  LOP3.LUT R5, R127, 0x1c0, RZ, 0xc0, !PT ;  /* 0x000001c07f057812 */ /* 0x000fe200078ec0ff */
[----:B------:R-:W-:Y:S01]  /*1910*/  IMAD.X R13, R23, 0x1, R167, P0 ;  /* 0x00000001170d7824 */ /* 0x000fe200000e06a7 */
[-C--:B------:R-:W-:Y:S01]  /*1920*/  IADD3 R28, P0, PT, R12, R166.reuse, RZ ;  /* 0x000000a60c1c7210 */ /* 0x080fe20007f1e0ff */
[----:B------:R2:W-:Y:S03]  /*1930*/  LDGSTS.E.BYPASS.LTC128B.128 [R175+0x800], desc[UR4][R24.64] ;  /* 0x0080000018af7fae */ /* 0x0005e6000b981a04 */
[----:B------:R-:W-:Y:S01]  /*1940*/  IADD3.X R29, PT, PT, R13, R167, RZ, P0, !PT ;  /* 0x000000a70d1d7210 */ /* 0x000fe200007fe4ff */
[----:B------:R-:W-:Y:S01]  /*1950*/  LDGSTS.E.BYPASS.LTC128B.128 [R175+0x1000], desc[UR4][R20.64] ;  /* 0x0100000014af7fae */ /* 0x000fe2000b981a04 */
[----:B------:R-:W-:-:S03]  /*1960*/  IADD3 R30, P0, PT, R28, R166, RZ ;  /* 0x000000a61c1e7210 */ /* 0x000fc60007f1e0ff */
[----:B------:R3:W-:Y:S02]  /*1970*/  LDGSTS.E.BYPASS.LTC128B.128 [R175+0x1800], desc[UR4][R10.64] ;  /* 0x018000000aaf7fae */ /* 0x0007e4000b981a04 */
[----:B------:R-:W-:Y:S02]  /*1980*/  IMAD.X R31, R29, 0x1, R167, P0 ;  /* 0x000000011d1f7824 */ /* 0x000fe400000e06a7 */
[----:B------:R-:W-:Y:S04]  /*1990*/  LDGSTS.E.BYPASS.LTC128B.128 [R175+0x2000], desc[UR4][R168.64] ;  /* 0x02000000a8af7fae */ /* 0x000fe8000b981a04 */
[----:B------:R-:W-:Y:S04]  /*19a0*/  LDGSTS.E.BYPASS.LTC128B.128 [R175+0x2800], desc[UR4][R22.64] ;  /* 0x0280000016af7fae */ /* 0x000fe8000b981a04 */
[----:B------:R4:W-:Y:S01]  /*19b0*/  LDGSTS.E.BYPASS.LTC128B.128 [R175+0x3000], desc[UR4][R12.64] ;  /* 0x030000000caf7fae */ /* 0x0009e2000b981a04 */
[----:B-1----:R-:W-:-:S03]  /*19c0*/  IADD3 R14, P0, PT, R30, R166, RZ ;  /* 0x000000a61e0e7210 */ /* 0x002fc60007f1e0ff */
[----:B------:R-:W-:Y:S02]  /*19d0*/  LDGSTS.E.BYPASS.LTC128B.128 [R175+0x3800], desc[UR4][R28.64] ;  /* 0x038000001caf7fae */ /* 0x000fe4000b981a04 */
[--C-:B------:R-:W-:Y:S01]  /*19e0*/  IMAD.X R15, R31, 0x1, R167.reuse, P0 ;  /* 0x000000011f0f7824 */ /* 0x100fe200000e06a7 */
[-C--:B--2---:R-:W-:Y:S01]  /*19f0*/  IADD3 R24, P0, PT, R14, R166.reuse, RZ ;  /* 0x000000a60e187210 */ /* 0x084fe20007f1e0ff */
[----:B------:R-:W-:Y:S04]  /*1a00*/  LDGSTS.E.BYPASS.LTC128B.128 [R175+0x4000], desc[UR4][R30.64] ;  /* 0x040000001eaf7fae */ /* 0x000fe8000b981a04 */
[----:B------:R-:W-:Y:S01]  /*1a10*/  IMAD.X R25, R15, 0x1, R167, P0 ;  /* 0x000000010f197824 */ /* 0x000fe200000e06a7 */
[----:B------:R-:W-:Y:S01]  /*1a20*/  IADD3 R16, P0, PT, R24, R166, RZ ;  /* 0x000000a618107210 */ /* 0x000fe20007f1e0ff */
[----:B------:R-:W-:Y:S01]  /*1a30*/  LDGSTS.E.BYPASS.LTC128B.128 [R175+0x4800], desc[UR4][R14.64] ;  /* 0x048000000eaf7fae */ /* 0x000fe2000b981a04 */
[----:B---3--:R-:W-:-:S03]  /*1a40*/  IMAD.WIDE.U32 R10, R18, R130, R26 ;  /* 0x00000082120a7225 */ /* 0x008fc600078e001a */
[----:B------:R-:W-:Y:S01]  /*1a50*/  LDGSTS.E.BYPASS.LTC128B.128 [R175+0x5000], desc[UR4][R24.64] ;  /* 0x0500000018af7fae */ /* 0x000fe2000b981a04 */
[----:B------:R-:W-:Y:S01]  /*1a60*/  IMAD.X R17, R25, 0x1, R167, P0 ;  /* 0x0000000119117824 */ /* 0x000fe200000e06a7 */
[----:B------:R-:W-:Y:S02]  /*1a70*/  IADD3 R171, PT, PT, R11, R171, RZ ;  /* 0x000000ab0bab7210 */ /* 0x000fe40007ffe0ff */
[C---:B------:R-:W-:Y:S02]  /*1a80*/  LEA R170, P0, R10.reuse, R8, 0x1 ;  /* 0x000000080aaa7211 */ /* 0x040fe400078008ff */
[----:B------:R1:W-:Y:S01]  /*1a90*/  LDGSTS.E.BYPASS.LTC128B.128 [R175+0x5800], desc[UR4][R16.64] ;  /* 0x0580000010af7fae */ /* 0x0003e2000b981a04 */
[----:B------:R-:W-:Y:S02]  /*1aa0*/  SHF.R.U32.HI R8, RZ, 0x1, R6 ;  /* 0x00000001ff087819 */ /* 0x000fe40000011606 */
[----:B------:R-:W-:Y:S01]  /*1ab0*/  LEA.HI.X R171, R10, R9, R171, 0x1, P0 ;  /* 0x000000090aab7211 */ /* 0x000fe200000f0cab */
[----:B------:R-:W0:Y:S01]  /*1ac0*/  LDGDEPBAR ;  /* 0x00000000000079af */ /* 0x000e220000000000 */
[----:B----4-:R-:W-:-:S02]  /*1ad0*/  IADD3 R12, P0, PT, R164, R170, RZ ;  /* 0x000000aaa40c7210 */ /* 0x010fc40007f1e0ff */
[----:B------:R-:W-:Y:S02]  /*1ae0*/  LOP3.LUT R10, R127, 0x200, RZ, 0xc0, !PT ;  /* 0x000002007f0a7812 */ /* 0x000fe400078ec0ff */
[----:B------:R-:W-:Y:S01]  /*1af0*/  LOP3.LUT R9, R5, 0x8, R6, 0xf8, !PT ;  /* 0x0000000805097812 */ /* 0x000fe200078ef806 */
[----:B------:R-:W-:Y:S01]  /*1b00*/  IMAD.X R13, R165, 0x1, R171, P0 ;  /* 0x00000001a50d7824 */ /* 0x000fe200000e06ab */
[-C--:B------:R-:W-:Y:S02]  /*1b10*/  IADD3 R20, P0, PT, R12, R164.reuse, RZ ;  /* 0x000000a40c147210 */ /* 0x080fe40007f1e0ff */
[----:B------:R-:W-:Y:S02]  /*1b20*/  LOP3.LUT R7, R5, 0x8, R8, 0xf8, !PT ;  /* 0x0000000805077812 */ /* 0x000fe400078ef808 */
[----:B------:R-:W-:Y:S01]  /*1b30*/  LOP3.LUT R163, R10, 0x7c00, R163, 0xf8, !PT ;  /* 0x00007c000aa37812 */ /* 0x000fe200078ef8a3 */
[----:B------:R-:W-:Y:S01]  /*1b40*/  IMAD.X R21, R13, 0x1, R165, P0 ;  /* 0x000000010d157824 */ /* 0x000fe200000e06a5 */
[----:B------:R-:W-:-:S02]  /*1b50*/  IADD3 R18, P0, PT, R20, R164, RZ ;  /* 0x000000a414127210 */ /* 0x000fc40007f1e0ff */
[----:B------:R-:W-:Y:S02]  /*1b60*/  LOP3.LUT R5, R127, 0x400, RZ, 0xc0, !PT ;  /* 0x000004007f057812 */ /* 0x000fe400078ec0ff */
[--C-:B------:R-:W-:Y:S01]  /*1b70*/  LOP3.LUT R8, R9, 0x38, R0.reuse, 0x78, !PT ;  /* 0x0000003809087812 */ /* 0x100fe200078e7800 */
[----:B------:R-:W-:Y:S01]  /*1b80*/  IMAD.X R19, R21, 0x1, R165, P0 ;  /* 0x0000000115137824 */ /* 0x000fe200000e06a5 */
[----:B------:R-:W-:Y:S02]  /*1b90*/  LOP3.LUT R0, R7, 0x38, R0, 0x78, !PT ;  /* 0x0000003807007812 */ /* 0x000fe400078e7800 */
[----:B------:R-:W-:Y:S01]  /*1ba0*/  MOV R7, 0x40 ;  /* 0x0000004000077802 */ /* 0x000fe20000000f00 */
[----:B------:R-:W-:Y:S01]  /*1bb0*/  IMAD R5, R8, 0x2, R5 ;  /* 0x0000000208057824 */ /* 0x000fe200078e0205 */
[----:B-1----:R-:W-:Y:S01]  /*1bc0*/  IADD3 R16, P0, PT, R18, R164, RZ ;  /* 0x000000a412107210 */ /* 0x002fe20007f1e0ff */
[----:B------:R-:W-:-:S12]  /*1bd0*/  DEPBAR.LE SB0, 0x0 ;  /* 0x000080000000791a */ /* 0x000fd80000000000 */
[----:B------:R-:W-:Y:S05]  /*1be0*/  WARPSYNC.ALL ;  /* 0x0000000000007948 */ /* 0x000fea0003800000 */
[----:B------:R-:W-:Y:S01]  /*1bf0*/  BAR.SYNC.DEFER_BLOCKING 0x0 ;  /* 0x0000000000007b1d */ /* 0x000fe20000010000 */
[----:B------:R-:W-:Y:S01]  /*1c00*/  IMAD.X R17, R19, 0x1, R165, P0 ;  /* 0x0000000113117824 */ /* 0x000fe200000e06a5 */
[----:B------:R-:W-:Y:S01]  /*1c10*/  IADD3 R14, P0, PT, R16, R164, RZ ;  /* 0x000000a4100e7210 */ /* 0x000fe20007f1e0ff */
[----:B------:R-:W-:Y:S01]  /*1c20*/  IMAD.IADD R162, R4, 0x1, R5 ;  /* 0x0000000104a27824 */ /* 0x000fe200078e0205 */
[----:B------:R-:W-:Y:S01]  /*1c30*/  LOP3.LUT R163, R163, R0, RZ, 0xfc, !PT ;  /* 0x00000000a3a37212 */ /* 0x000fe200078efcff */
[----:B------:R-:W-:Y:S01]  /*1c40*/  IMAD.MOV.U32 R5, RZ, RZ, 0x20 ;  /* 0x00000020ff057424 */ /* 0x000fe200078e00ff */
[----:B------:R-:W-:Y:S01]  /*1c50*/  IADD3.X R15, PT, PT, R17, R165, RZ, P0, !PT ;  /* 0x000000a5110f7210 */ /* 0x000fe200007fe4ff */
[----:B------:R-:W-:Y:S01]  /*1c60*/  BSSY.RECONVERGENT B1, `(.L_x_11237) ;  /* 0x00000ec000017945 */ /* 0x000fe20003800200 */
[----:B------:R-:W-:Y:S01]  /*1c70*/  IADD3 R10, P0, PT, R14, R164, RZ ;  /* 0x000000a40e0a7210 */ /* 0x000fe20007f1e0ff */
[----:B------:R-:W-:-:S04]  /*1c80*/  IMAD R163, R163, 0x2, R4 ;  /* 0x00000002a3a37824 */ /* 0x000fc800078e0204 */
[----:B------:R-:W-:Y:S01]  /*1c90*/  IMAD.X R11, R15, 0x1, R165, P0 ;  /* 0x000000010f0b7824 */ /* 0x000fe200000e06a5 */
[----:B------:R-:W-:-:S04]  /*1ca0*/  IADD3 R8, P0, PT, R10, R164, RZ ;  /* 0x000000a40a087210 */ /* 0x000fc80007f1e0ff */
[----:B------:R-:W-:Y:S01]  /*1cb0*/  R2P PR, R6, 0x6 ;  /* 0x0000000606007804 */ /* 0x000fe20000000000 */
[----:B------:R-:W-:Y:S01]  /*1cc0*/  IMAD.X R9, R11, 0x1, R165, P0 ;  /* 0x000000010b097824 */ /* 0x000fe200000e06a5 */
[----:B------:R-:W-:-:S03]  /*1cd0*/  ISETP.NE.AND P0, PT, R126, 0x1, PT ;  /* 0x000000017e00780c */ /* 0x000fc60003f05270 */
[----:B------:R-:W-:Y:S01]  /*1ce0*/  SEL R5, R5, 0xffffffe0, !P1 ;  /* 0xffffffe005057807 */ /* 0x000fe20004800000 */
[----:B------:R-:W-:Y:S01]  /*1cf0*/  @!PT LDS RZ, [RZ] ;  /* 0x00000000fffff984 */ /* 0x000fe20000000800 */
[----:B------:R-:W-:Y:S01]  /*1d00*/  @!PT LDS RZ, [RZ] ;  /* 0x00000000fffff984 */ /* 0x000fe20000000800 */
[----:B------:R-:W-:Y:S01]  /*1d10*/  @!PT LDS RZ, [RZ] ;  /* 0x00000000fffff984 */ /* 0x000fe20000000800 */
[----:B------:R-:W-:Y:S01]  /*1d20*/  LDGSTS.E.BYPASS.LTC128B.128 [R175+0x6000], desc[UR4][R170.64] ;  /* 0x06000000aaaf7fae */ /* 0x000fe2000b981a04 */
[----:B------:R-:W-:-:S03]  /*1d30*/  SEL R7, R7, 0xffffffc0, !P2 ;  /* 0xffffffc007077807 */ /* 0x000fc60005000000 */
[----:B------:R-:W-:Y:S01]  /*1d40*/  LDGSTS.E.BYPASS.LTC128B.128 [R175+0x6800], desc[UR4][R12.64] ;  /* 0x068000000caf7fae */ /* 0x000fe2000b981a04 */
[C-C-:B------:R-:W-:Y:S02]  /*1d50*/  IMAD.IADD R161, R5.reuse, 0x1, R163.reuse ;  /* 0x0000000105a17824 */ /* 0x140fe400078e02a3 */
[--C-:B------:R-:W-:Y:S01]  /*1d60*/  IMAD.IADD R157, R5, 0x1, R162.reuse ;  /* 0x00000001059d7824 */ /* 0x100fe200078e02a2 */
[----:B------:R-:W-:Y:S01]  /*1d70*/  LDGSTS.E.BYPASS.LTC128B.128 [R175+0x7000], desc[UR4][R20.64] ;  /* 0x0700000014af7fae */ /* 0x000fe2000b981a04 */
[C---:B------:R-:W-:Y:S02]  /*1d80*/  IMAD.IADD R160, R7.reuse, 0x1, R163 ;  /* 0x0000000107a07824 */ /* 0x040fe400078e02a3 */
[----:B------:R-:W-:Y:S01]  /*1d90*/  IMAD.IADD R156, R7, 0x1, R162 ;  /* 0x00000001079c7824 */ /* 0x000fe200078e02a2 */
[----:B------:R-:W-:Y:S01]  /*1da0*/  LDGSTS.E.BYPASS.LTC128B.128 [R175+0x7800], desc[UR4][R18.64] ;  /* 0x0780000012af7fae */ /* 0x000fe2000b981a04 */
[C---:B------:R-:W-:Y:S02]  /*1db0*/  IMAD.IADD R159, R5.reuse, 0x1, R160 ;  /* 0x00000001059f7824 */ /* 0x040fe400078e02a0 */
[----:B------:R-:W-:Y:S01]  /*1dc0*/  IMAD.IADD R155, R5, 0x1, R156 ;  /* 0x00000001059b7824 */ /* 0x000fe200078e029c */
[----:B------:R-:W-:Y:S04]  /*1dd0*/  LDGSTS.E.BYPASS.LTC128B.128 [R175+0x8000], desc[UR4][R16.64] ;  /* 0x0800000010af7fae */ /* 0x000fe8000b981a04 */
[----:B------:R-:W-:Y:S04]  /*1de0*/  LDGSTS.E.BYPASS.LTC128B.128 [R175+0x8800], desc[UR4][R14.64] ;  /* 0x088000000eaf7fae */ /* 0x000fe8000b981a04 */
[----:B------:R-:W-:Y:S04]  /*1df0*/  LDGSTS.E.BYPASS.LTC128B.128 [R175+0x9000], desc[UR4][R10.64] ;  /* 0x090000000aaf7fae */ /* 0x000fe8000b981a04 */
[----:B------:R1:W-:Y:S04]  /*1e00*/  LDGSTS.E.BYPASS.LTC128B.128 [R175+0x9800], desc[UR4][R8.64] ;  /* 0x0980000008af7fae */ /* 0x0003e8000b981a04 */
[----:B------:R-:W-:Y:S04]  /*1e10*/  LDSM.16.M88.4 R92, [R163] ;  /* 0x00000000a35c783b */ /* 0x000fe80000000200 */
[----:B------:R-:W2:Y:S04]  /*1e20*/  LDSM.16.M88.4 R48, [R162+0x2000] ;  /* 0x00200000a230783b */ /* 0x000ea80000000200 */
[----:B------:R-:W3:Y:S04]  /*1e30*/  LDSM.16.M88.4 R40, [R162+0x2800] ;  /* 0x00280000a228783b */ /* 0x000ee80000000200 */
[----:B------:R-:W-:Y:S04]  /*1e40*/  LDSM.16.M88.4 R76, [R161] ;  /* 0x00000000a14c783b */ /* 0x000fe80000000200 */
[----:B------:R-:W4:Y:S04]  /*1e50*/  LDSM.16.M88.4 R60, [R157+0x2000] ;  /* 0x002000009d3c783b */ /* 0x000f280000000200 */
[----:B------:R-:W5:Y:S04]  /*1e60*/  LDSM.16.M88.4 R56, [R157+0x2800] ;  /* 0x002800009d38783b */ /* 0x000f680000000200 */
[----:B------:R-:W5:Y:S04]  /*1e70*/  LDSM.16.M88.4 R32, [R162+0x3000] ;  /* 0x00300000a220783b */ /* 0x000f680000000200 */
[----:B------:R-:W5:Y:S04]  /*1e80*/  LDSM.16.M88.4 R24, [R162+0x3800] ;  /* 0x00380000a218783b */ /* 0x000f680000000200 */
[----:B-1----:R-:W1:Y:S04]  /*1e90*/  LDSM.16.M88.4 R8, [R162+0x4800] ;  /* 0x00480000a208783b */ /* 0x002e680000000200 */
[----:B------:R-:W1:Y:S04]  /*1ea0*/  LDSM.16.M88.4 R16, [R162+0x4000] ;  /* 0x00400000a210783b */ /* 0x000e680000000200 */
[----:B------:R-:W1:Y:S01]  /*1eb0*/  LDSM.16.M88.4 R100, [R162+0x5000] ;  /* 0x00500000a264783b */ /* 0x000e620000000200 */
[C---:B--2---:R-:W-:Y:S03]  /*1ec0*/  HMMA.16816.F32.BF16 R52, R92.reuse, R48, RZ ;  /* 0x000000305c34723c */ /* 0x044fe600000418ff */
[----:B------:R-:W2:Y:S04]  /*1ed0*/  LDSM.16.M88.4 R68, [R162+0x5800] ;  /* 0x00580000a244783b */ /* 0x000ea80000000200 */
[----:B------:R-:W2:Y:S01]  /*1ee0*/  LDSM.16.M88.4 R64, [R157+0x3000] ;  /* 0x003000009d40783b */ /* 0x000ea20000000200 */
[C---:B------:R-:W-:Y:S03]  /*1ef0*/  HMMA.16816.F32.BF16 R48, R92.reuse, R50, RZ ;  /* 0x000000325c30723c */ /* 0x040fe600000418ff */
[----:B------:R-:W-:Y:S04]  /*1f00*/  LDSM.16.M88.4 R88, [R157+0x4000] ;  /* 0x004000009d58783b */ /* 0x000fe80000000200 */
[----:B------:R-:W-:Y:S01]  /*1f10*/  LDSM.16.M88.4 R116, [R160] ;  /* 0x00000000a074783b */ /* 0x000fe20000000200 */
[C---:B---3--:R-:W-:Y:S03]  /*1f20*/  HMMA.16816.F32.BF16 R44, R92.reuse, R40, RZ ;  /* 0x000000285c2c723c */ /* 0x048fe600000418ff */
[----:B------:R-:W-:Y:S04]  /*1f30*/  LDSM.16.M88.4 R84, [R157+0x5000] ;  /* 0x005000009d54783b */ /* 0x000fe80000000200 */
[----:B------:R-:W-:Y:S01]  /*1f40*/  LDSM.16.M88.4 R80, [R157+0x5800] ;  /* 0x005800009d50783b */ /* 0x000fe20000000200 */
[----:B------:R-:W-:Y:S03]  /*1f50*/  HMMA.16816.F32.BF16 R40, R92, R42, RZ ;  /* 0x0000002a5c28723c */ /* 0x000fe600000418ff */
[----:B------:R-:W-:Y:S04]  /*1f60*/  LDSM.16.M88.4 R72, [R156+0x2000] ;  /* 0x002000009c48783b */ /* 0x000fe80000000200 */
[----:B------:R-:W-:Y:S01]  /*1f70*/  LDSM.16.M88.4 R120, [R156+0x4800] ;  /* 0x004800009c78783b */ /* 0x000fe20000000200 */
[C---:B----4-:R-:W-:Y:S03]  /*1f80*/  HMMA.16816.F32.BF16 R52, R76.reuse, R60, R52 ;  /* 0x0000003c4c34723c */ /* 0x050fe60000041834 */
[----:B------:R-:W-:Y:S04]  /*1f90*/  LDSM.16.M88.4 R112, [R156+0x5000] ;  /* 0x005000009c70783b */ /* 0x000fe80000000200 */
[----:B------:R-:W-:Y:S01]  /*1fa0*/  LDSM.16.M88.4 R108, [R156+0x5800] ;  /* 0x005800009c6c783b */ /* 0x000fe20000000200 */
[C---:B------:R-:W-:Y:S03]  /*1fb0*/  HMMA.16816.F32.BF16 R48, R76.reuse, R62, R48 ;  /* 0x0000003e4c30723c */ /* 0x040fe60000041830 */
[----:B------:R-:W3:Y:S04]  /*1fc0*/  LDSM.16.M88.4 R60, [R157+0x3800] ;  /* 0x003800009d3c783b */ /* 0x000ee80000000200 */
[----:B------:R-:W0:Y:S01]  /*1fd0*/  LDGDEPBAR ;  /* 0x00000000000079af */ /* 0x000e220000000000 */
[C---:B-----5:R-:W-:Y:S08]  /*1fe0*/  HMMA.16816.F32.BF16 R44, R76.reuse, R56, R44 ;  /* 0x000000384c2c723c */ /* 0x060ff0000004182c */
[----:B------:R-:W-:Y:S01]  /*1ff0*/  HMMA.16816.F32.BF16 R40, R76, R58, R40 ;  /* 0x0000003a4c28723c */ /* 0x000fe20000041828 */
[----:B------:R-:W4:Y:S07]  /*2000*/  LDSM.16.M88.4 R56, [R157+0x4800] ;  /* 0x004800009d38783b */ /* 0x000f2e0000000200 */
        /* <DEDUP_REMOVED lines=10> */
[----:B--2---:R-:W-:Y:S08]  /*20b0*/  HMMA.16816.F32.BF16 R96, R92, R68, RZ ;  /* 0x000000445c60723c */ /* 0x004ff000000418ff */
[C---:B------:R-:W-:Y:S08]  /*20c0*/  HMMA.16816.F32.BF16 R36, R76.reuse, R64, R36 ;  /* 0x000000404c24723c */ /* 0x040ff00000041824 */
[C---:B------:R-:W-:Y:S01]  /*20d0*/  HMMA.16816.F32.BF16 R32, R76.reuse, R66, R32 ;  /* 0x000000424c20723c */ /* 0x040fe20000041820 */
[----:B------:R-:W1:Y:S07]  /*20e0*/  LDSM.16.M88.4 R64, [R156+0x3000] ;  /* 0x003000009c40783b */ /* 0x000e6e0000000200 */
[C---:B---3--:R-:W-:Y:S08]  /*20f0*/  HMMA.16816.F32.BF16 R28, R76.reuse, R60, R28 ;  /* 0x0000003c4c1c723c */ /* 0x048ff0000004181c */
[----:B------:R-:W-:Y:S01]  /*2100*/  HMMA.16816.F32.BF16 R24, R76, R62, R24 ;  /* 0x0000003e4c18723c */ /* 0x000fe20000041818 */
[----:B------:R-:W2:Y:S07]  /*2110*/  LDSM.16.M88.4 R60, [R156+0x3800] ;  /* 0x003800009c3c783b */ /* 0x000eae0000000200 */
[----:B------:R-:W-:Y:S01]  /*2120*/  HMMA.16816.F32.BF16 R92, R92, R70, RZ ;  /* 0x000000465c5c723c */ /* 0x000fe200000418ff */
[----:B------:R-:W3:Y:S07]  /*2130*/  LDSM.16.M88.4 R68, [R156+0x2800] ;  /* 0x002800009c44783b */ /* 0x000eee0000000200 */
[C---:B----4-:R-:W-:Y:S08]  /*2140*/  HMMA.16816.F32.BF16 R12, R76.reuse, R56, R12 ;  /* 0x000000384c0c723c */ /* 0x050ff0000004180c */
[C---:B------:R-:W-:Y:S01]  /*2150*/  HMMA.16816.F32.BF16 R8, R76.reuse, R58, R8 ;  /* 0x0000003a4c08723c */ /* 0x040fe20000041808 */
[----:B------:R-:W4:Y:S07]  /*2160*/  LDSM.16.M88.4 R56, [R156+0x4000] ;  /* 0x004000009c38783b */ /* 0x000f2e0000000200 */
[C---:B------:R-:W-:Y:S08]  /*2170*/  HMMA.16816.F32.BF16 R20, R76.reuse, R88, R20 ;  /* 0x000000584c14723c */ /* 0x040ff00000041814 */
[----:B------:R-:W-:Y:S01]  /*2180*/  HMMA.16816.F32.BF16 R16, R76, R90, R16 ;  /* 0x0000005a4c10723c */ /* 0x000fe20000041810 */
[----:B------:R-:W-:Y:S07]  /*2190*/  LDSM.16.M88.4 R88, [R159] ;  /* 0x000000009f58783b */ /* 0x000fee0000000200 */
[C---:B-1----:R-:W-:Y:S08]  /*21a0*/  HMMA.16816.F32.BF16 R36, R116.reuse, R64, R36 ;  /* 0x000000407424723c */ /* 0x042ff00000041824 */
[C---:B------:R-:W-:Y:S01]  /*21b0*/  HMMA.16816.F32.BF16 R32, R116.reuse, R66, R32 ;  /* 0x000000427420723c */ /* 0x040fe20000041820 */
[----:B------:R-:W1:Y:S07]  /*21c0*/  LDSM.16.M88.4 R64, [R155+0x4800] ;  /* 0x004800009b40783b */ /* 0x000e6e0000000200 */
[C---:B--2---:R-:W-:Y:S08]  /*21d0*/  HMMA.16816.F32.BF16 R28, R116.reuse, R60, R28 ;  /* 0x0000003c741c723c */ /* 0x044ff0000004181c */
[----:B------:R-:W-:Y:S01]  /*21e0*/  HMMA.16816.F32.BF16 R24, R116, R62, R24 ;  /* 0x0000003e7418723c */ /* 0x000fe20000041818 */
[----:B------:R-:W2:Y:S07]  /*21f0*/  LDSM.16.M88.4 R60, [R155+0x5000] ;  /* 0x005000009b3c783b */ /* 0x000eae0000000200 */
        /* <DEDUP_REMOVED lines=10> */
[C---:B---3--:R-:W-:Y:S08]  /*22a0*/  HMMA.16816.F32.BF16 R44, R116.reuse, R68, R44 ;  /* 0x00000044742c723c */ /* 0x048ff0000004182c */
[C---:B------:R-:W-:Y:S01]  /*22b0*/  HMMA.16816.F32.BF16 R40, R116.reuse, R70, R40 ;  /* 0x000000467428723c */ /* 0x040fe20000041828 */
[----:B------:R-:W3:Y:S07]  /*22c0*/  LDSM.16.M88.4 R68, [R155+0x4000] ;  /* 0x004000009b44783b */ /* 0x000eee0000000200 */
[C---:B----4-:R-:W-:Y:S08]  /*22d0*/  HMMA.16816.F32.BF16 R20, R116.reuse, R56, R20 ;  /* 0x000000387414723c */ /* 0x050ff00000041814 */
[----:B------:R-:W-:Y:S01]  /*22e0*/  HMMA.16816.F32.BF16 R16, R116, R58, R16 ;  /* 0x0000003a7410723c */ /* 0x000fe20000041810 */
[----:B------:R-:W4:Y:S01]  /*22f0*/  LDSM.16.M88.4 R56, [R155+0x5800] ;  /* 0x005800009b38783b */ /* 0x000f220000000200 */
[----:B------:R-:W-:-:S06]  /*2300*/  DEPBAR.LE SB0, 0x0 ;  /* 0x000080000000791a */ /* 0x000fcc0000000000 */
[C---:B------:R-:W-:Y:S08]  /*2310*/  HMMA.16816.F32.BF16 R12, R116.reuse, R120, R12 ;  /* 0x00000078740c723c */ /* 0x040ff0000004180c */
[C---:B------:R-:W-:Y:S08]  /*2320*/  HMMA.16816.F32.BF16 R104, R116.reuse, R112, R104 ;  /* 0x000000707468723c */ /* 0x040ff00000041868 */
[C---:B------:R-:W-:Y:S08]  /*2330*/  HMMA.16816.F32.BF16 R8, R116.reuse, R122, R8 ;  /* 0x0000007a7408723c */ /* 0x040ff00000041808 */
[C---:B------:R-:W-:Y:S08]  /*2340*/  HMMA.16816.F32.BF16 R100, R116.reuse, R114, R100 ;  /* 0x000000727464723c */ /* 0x040ff00000041864 */
[C---:B------:R-:W-:Y:S08]  /*2350*/  HMMA.16816.F32.BF16 R96, R116.reuse, R108, R96 ;  /* 0x0000006c7460723c */ /* 0x040ff00000041860 */
[----:B------:R-:W-:Y:S08]  /*2360*/  HMMA.16816.F32.BF16 R92, R116, R110, R92 ;  /* 0x0000006e745c723c */ /* 0x000ff0000004185c */
[C---:B-1----:R-:W-:Y:S08]  /*2370*/  HMMA.16816.F32.BF16 R12, R88.reuse, R64, R12 ;  /* 0x00000040580c723c */ /* 0x042ff0000004180c */
[C---:B--2---:R-:W-:Y:S08]  /*2380*/  HMMA.16816.F32.BF16 R104, R88.reuse, R60, R104 ;  /* 0x0000003c5868723c */ /* 0x044ff00000041868 */
        /* <DEDUP_REMOVED lines=11> */
[----:B------:R-:W-:-:S07]  /*2440*/  LOP3.LUT R9, R0, 0x200, R127, 0xf8, !PT ;  /* 0x0000020000097812 */ /* 0x000fce00078ef87f */
[----:B------:R-:W-:Y:S01]  /*2450*/  HMMA.16816.F32.BF16 R60, R88, R62, R100 ;  /* 0x0000003e583c723c */ /* 0x000fe20000041864 */
[C---:B------:R-:W-:Y:S01]  /*2460*/  SHF.L.U64.HI R102, R130.reuse, 0x4, R131 ;  /* 0x0000000482667819 */ /* 0x040fe20000010283 */
[----:B------:R-:W-:-:S06]  /*2470*/  IMAD.SHL.U32 R101, R130, 0x10, RZ ;  /* 0x0000001082657824 */ /* 0x000fcc00078e00ff */
[C---:B----4-:R-:W-:Y:S08]  /*2480*/  HMMA.16816.F32.BF16 R96, R88.reuse, R56, R96 ;  /* 0x000000385860723c */ /* 0x050ff00000041860 */
        /* <DEDUP_REMOVED lines=16> */
.L_x_11240:
[----:B------:R-:W2:Y:S01]  /*2590*/  LD.E R59, desc[UR4][R2.64+0x170] ;  /* 0x00017004023b7980 */ /* 0x000ea2000c101900 */
[C---:B------:R-:W-:Y:S02]  /*25a0*/  LEA R56, R126.reuse, 0xffffff00, 0x7 ;  /* 0xffffff007e387811 */ /* 0x040fe400078e38ff */
[----:B------:R-:W-:Y:S01]  /*25b0*/  LEA R58, R126, 0xffffff80, 0x7 ;  /* 0xffffff807e3a7811 */ /* 0x000fe200078e38ff */
[----:B------:R-:W3:Y:S01]  /*25c0*/  LD.E.64 R70, desc[UR4][R2.64+0x20] ;  /* 0x0000200402467980 */ /* 0x000ee2000c101b00 */
        /* <DEDUP_REMOVED lines=25> */
[----:B------:R-:W-:Y:S02]  /*2760*/  @!P4 VIADD R57, R57, 0x1 ;  /* 0x000000013939c836 */ /* 0x000fe40000000000 */
[-C--:B------:R-:W-:Y:S01]  /*2770*/  ISETP.GE.U32.AND P5, PT, R69, R8.reuse, PT ;  /* 0x000000084500720c */ /* 0x080fe20003fa6070 */
[----:B------:R-:W-:Y:S01]  /*2780*/  @!P2 VIADD R10, R10, 0x1 ;  /* 0x000000010a0aa836 */ /* 0x000fe20000000000 */
[----:B------:R-:W-:Y:S01]  /*2790*/  ISETP.GE.U32.AND P6, PT, R11, R8, PT ;  /* 0x000000080b00720c */ /* 0x000fe20003fc6070 */
[----:B------:R-:W2:Y:S01]  /*27a0*/  LD.E.64 R68, desc[UR4][R2.64+0x38] ;  /* 0x0000380402447980 */ /* 0x000ea2000c101b00 */
[----:B------:R-:W-:-:S09]  /*27b0*/  ISETP.NE.AND P2, PT, R59, RZ, PT ;  /* 0x000000ff3b00720c */ /* 0x000fd20003f45270 */
[----:B------:R-:W-:Y:S02]  /*27c0*/  @P5 IADD3 R10, PT, PT, R10, 0x1, RZ ;  /* 0x000000010a0a5810 */ /* 0x000fe40007ffe0ff */
[----:B------:R-:W-:Y:S02]  /*27d0*/  @P6 VIADD R57, R57, 0x1 ;  /* 0x0000000139396836 */ /* 0x000fe40000000000 */
[----:B------:R-:W-:Y:S02]  /*27e0*/  @!P1 IADD3 R10, PT, PT, -R10, RZ, RZ ;  /* 0x000000ff0a0a9210 */ /* 0x000fe40007ffe1ff */
[----:B------:R-:W-:Y:S01]  /*27f0*/  IMAD.MOV.U32 R0, RZ, RZ, R57 ;  /* 0x000000ffff007224 */ /* 0x000fe200078e0039 */
[----:B------:R-:W-:-:S03]  /*2800*/  LOP3.LUT R57, RZ, R59, RZ, 0x33, !PT ;  /* 0x0000003bff397212 */ /* 0x000fc600078e33ff */
[----:B------:R-:W-:Y:S01]  /*2810*/  @!P3 IMAD.MOV R0, RZ, RZ, -R0 ;  /* 0x000000ffff00b224 */ /* 0x000fe200078e0a00 */
[----:B------:R-:W-:-:S04]  /*2820*/  SEL R6, R57, R10, !P2 ;  /* 0x0000000a39067207 */ /* 0x000fc80005000000 */
[----:B------:R-:W-:Y:S01]  /*2830*/  SEL R57, R57, R0, !P2 ;  /* 0x0000000039397207 */ /* 0x000fe20005000000 */
        /* <DEDUP_REMOVED lines=19> */
.L_x_11241:
[----:B------:R-:W-:Y:S05]  /*2970*/  BSYNC.RECONVERGENT B0 ;  /* 0x0000000000007941 */ /* 0x000fea0003800200 */
.L_x_11239:
[C---:B------:R-:W-:Y:S01]  /*2980*/  LEA R70, P1, R178.reuse, R168, 0x1 ;  /* 0x000000a8b2467211 */ /* 0x040fe200078208ff */
[----:B------:R-:W-:Y:S01]  /*2990*/  @!PT LDS RZ, [RZ] ;  /* 0x00000000fffff984 */ /* 0x000fe20000000800 */
[----:B------:R-:W-:Y:S01]  /*29a0*/  @!PT LDS RZ, [RZ] ;  /* 0x00000000fffff984 */ /* 0x000fe20000000800 */
[----:B------:R-:W-:Y:S01]  /*29b0*/  @!PT LDS RZ, [RZ] ;  /* 0x00000000fffff984 */ /* 0x000fe20000000800 */
[----:B------:R1:W-:Y:S03]  /*29c0*/  LDGSTS.E.BYPASS.LTC128B.128 [R175+0x2000], desc[UR4][R168.64] ;  /* 0x02000000a8af7fae */ /* 0x0003e6000b981a04 */
[----:B------:R-:W-:Y:S02]  /*29d0*/  LEA.HI.X R71, R178, R169, R179, 0x1, P1 ;  /* 0x000000a9b2477211 */ /* 0x000fe400008f0cb3 */
[----:B------:R-:W-:-:S03]  /*29e0*/  IADD3 R68, P1, PT, R70, R166, RZ ;  /* 0x000000a646447210 */ /* 0x000fc60007f3e0ff */
[----:B------:R1:W-:Y:S02]  /*29f0*/  LDGSTS.E.BYPASS.LTC128B.128 [R175+0x2800], desc[UR4][R70.64] ;  /* 0x0280000046af7fae */ /* 0x0003e4000b981a04 */
[----:B------:R-:W-:Y:S01]  /*2a00*/  IMAD.X R69, R71, 0x1, R167, P1 ;  /* 0x0000000147457824 */ /* 0x000fe200008e06a7 */
[----:B------:R-:W-:-:S04]  /*2a10*/  IADD3 R58, P1, PT, R68, R166, RZ ;  /* 0x000000a6443a7210 */ /* 0x000fc80007f3e0ff */
[----:B------:R1:W-:Y:S01]  /*2a20*/  LDGSTS.E.BYPASS.LTC128B.128 [R175+0x3000], desc[UR4][R68.64] ;  /* 0x0300000044af7fae */ /* 0x0003e2000b981a04 */
        /* <DEDUP_REMOVED lines=12> */
[----:B------:R-:W-:-:S05]  /*2af0*/  IMAD.X R75, R73, 0x1, R167, P1 ;  /* 0x00000001494b7824 */ /* 0x000fca00008e06a7 */
[----:B------:R1:W-:Y:S04]  /*2b00*/  LDGSTS.E.BYPASS.LTC128B.128 [R175+0x5800], desc[UR4][R74.64] ;  /* 0x058000004aaf7fae */ /* 0x0003e8000b981a04 */
[----:B------:R-:W0:Y:S02]  /*2b10*/  LDGDEPBAR ;  /* 0x00000000000079af */ /* 0x000e240000000000 */
.L_x_11238:
[----:B------:R-:W-:Y:S05]  /*2b20*/  BSYNC.RECONVERGENT B1 ;  /* 0x0000000000017941 */ /* 0x000fea0003800200 */
.L_x_11237:
        /* <DEDUP_REMOVED lines=32> */
[----:B-1----:R-:W-:Y:S02]  /*2d30*/  FMNMX.FTZ R57, R93, R8, !PT ;  /* 0x000000085d397209 */ /* 0x002fe40007810000 */
[----:B------:R-:W-:Y:S01]  /*2d40*/  LEA R158, R9, R4, 0x1 ;  /* 0x00000004099e7211 */ /* 0x000fe200078e08ff */
[----:B------:R-:W1:Y:S03]  /*2d50*/  SHFL.BFLY PT, R59, R6, 0x2, 0x1f ;  /* 0x0c401f00063b7f89 */ /* 0x000e6600000e0000 */
        /* <DEDUP_REMOVED lines=8> */
[----:B------:R-:W1:Y:S04]  /*2de0*/  SHFL.BFLY PT, R6, R57, 0x2, 0x1f ;  /* 0x0c401f0039067f89 */ /* 0x000e6800000e0000 */
[----:B------:R-:W3:Y:S01]  /*2df0*/  SHFL.BFLY PT, R0, R59, 0x1, 0x1f ;  /* 0x0c201f003b007f89 */ /* 0x000ee200000e0000 */
[----:B-1----:R-:W-:Y:S02]  /*2e00*/  FMNMX.FTZ R6, R57, R6, !PT ;  /* 0x0000000639067209 */ /* 0x002fe40007810000 */
[----:B---3--:R-:W-:-:S03]  /*2e10*/  FMNMX.FTZ R0, R59, R0, !PT ;  /* 0x000000003b007209 */ /* 0x008fc60007810000 */
[----:B------:R-:W1:Y:S01]  /*2e20*/  SHFL.BFLY PT, R11, R6, 0x1, 0x1f ;  /* 0x0c201f00060b7f89 */ /* 0x000e6200000e0000 */
[----:B------:R-:W-:Y:S02]  /*2e30*/  FSETP.NEU.FTZ.AND P1, PT, R0, -INF , PT ;  /* 0xff8000000000780b */ /* 0x000fe40003f3d000 */
[----:B-1----:R-:W-:Y:S02]  /*2e40*/  FMNMX.FTZ R100, R6, R11, !PT ;  /* 0x0000000b06647209 */ /* 0x002fe40007810000 */
[----:B------:R-:W-:Y:S01]  /*2e50*/  LDSM.16.MT88.4 R8, [R152+0x6000] ;  /* 0x006000009808783b */ /* 0x000fe20000004200 */
        /* <DEDUP_REMOVED lines=22> */
[-CC-:B------:R-:W-:Y:S01]  /*2fc0*/  FFMA.FTZ R118, R41, R89.reuse, -R110.reuse ;  /* 0x0000005929767223 */ /* 0x180fe2000001086e */
[----:B------:R-:W2:Y:S01]  /*2fd0*/  MUFU.EX2 R120, R120 ;  /* 0x0000007800787308 */ /* 0x000ea20000000800 */
[-CC-:B------:R-:W-:Y:S01]  /*2fe0*/  FFMA.FTZ R130, R32, R89.reuse, -R110.reuse ;  /* 0x0000005920827223 */ /* 0x180fe2000001086e */
[-C--:B------:R-:W-:Y:S01]  /*2ff0*/  FFMA.FTZ R121, R33, R89.reuse, -R110 ;  /* 0x0000005921797223 */ /* 0x080fe2000001086e */
[-C--:B------:R-:W-:Y:S01]  /*3000*/  FFMA.FTZ R123, R35, R89.reuse, -R88 ;  /* 0x00000059237b7223 */ /* 0x080fe20000010858 */
[-C--:B------:R-:W-:Y:S01]  /*3010*/  FFMA.FTZ R124, R36, R89.reuse, -R110 ;  /* 0x00000059247c7223 */ /* 0x080fe2000001086e */
[-CC-:B------:R-:W-:Y:S01]  /*3020*/  FFMA.FTZ R132, R30, R89.reuse, -R88.reuse ;  /* 0x000000591e847223 */ /* 0x180fe20000010858 */
[-CC-:B------:R-:W-:Y:S01]  /*3030*/  FFMA.FTZ R125, R22, R89.reuse, -R88.reuse ;  /* 0x00000059167d7223 */ /* 0x180fe20000010858 */
[-C--:B------:R-:W-:Y:S01]  /*3040*/  FFMA.FTZ R134, R23, R89.reuse, -R88 ;  /* 0x0000005917867223 */ /* 0x080fe20000010858 */
[----:B------:R-:W-:Y:S01]  /*3050*/  MUFU.EX2 R90, R90 ;  /* 0x0000005a005a7308 */ /* 0x000fe20000000800 */
[-C--:B------:R-:W-:Y:S01]  /*3060*/  FFMA.FTZ R127, R20, R89.reuse, -R110 ;  /* 0x00000059147f7223 */ /* 0x080fe2000001086e */
[-C--:B------:R-:W-:Y:S01]  /*3070*/  FFMA.FTZ R62, R62, R89.reuse, -R88 ;  /* 0x000000593e3e7223 */ /* 0x080fe20000010858 */
[-CC-:B------:R-:W-:Y:S01]  /*3080*/  FFMA.FTZ R60, R60, R89.reuse, -R110.reuse ;  /* 0x000000593c3c7223 */ /* 0x180fe2000001086e */
[-C--:B------:R-:W-:Y:S01]  /*3090*/  FFMA.FTZ R61, R61, R89.reuse, -R110 ;  /* 0x000000593d3d7223 */ /* 0x080fe2000001086e */
[-C--:B------:R-:W-:Y:S01]  /*30a0*/  FFMA.FTZ R63, R63, R89.reuse, -R88 ;  /* 0x000000593f3f7223 */ /* 0x080fe20000010858 */
[-CC-:B------:R-:W-:Y:S01]  /*30b0*/  FFMA.FTZ R97, R97, R89.reuse, -R110.reuse ;  /* 0x0000005961617223 */ /* 0x180fe2000001086e */
[----:B------:R-:W-:Y:S01]  /*30c0*/  FFMA.FTZ R92, R92, R89, -R110 ;  /* 0x000000595c5c7223 */ /* 0x000fe2000001086e */
[----:B------:R-:W3:Y:S01]  /*30d0*/  MUFU.EX2 R91, R91 ;  /* 0x0000005b005b7308 */ /* 0x000ee20000000800 */
[----:B--2---:R-:W-:Y:S01]  /*30e0*/  F2FP.BF16.F32.PACK_AB R73, R120, R117 ;  /* 0x000000757849723e */ /* 0x004fe200000010ff */
[----:B------:R-:W-:Y:S01]  /*30f0*/  FADD.FTZ R117, R117, R120 ;  /* 0x0000007875757221 */ /* 0x000fe20000010000 */
[----:B------:R-:W-:-:S05]  /*3100*/  FFMA.FTZ R95, R95, R89, -R88 ;  /* 0x000000595f5f7223 */ /* 0x000fca0000010858 */
[----:B------:R-:W-:Y:S08]  /*3110*/  MUFU.EX2 R119, R119 ;  /* 0x0000007700777308 */ /* 0x000ff00000000800 */
[----:B------:R-:W2:Y:S01]  /*3120*/  MUFU.EX2 R122, R122 ;  /* 0x0000007a007a7308 */ /* 0x000ea20000000800 */
[----:B---3--:R-:W-:Y:S01]  /*3130*/  F2FP.BF16.F32.PACK_AB R75, R91, R90 ;  /* 0x0000005a5b4b723e */ /* 0x008fe200000010ff */
[----:B------:R-:W-:-:S04]  /*3140*/  FADD.FTZ R90, R90, R117 ;  /* 0x000000755a5a7221 */ /* 0x000fc80000010000 */
[----:B------:R-:W-:Y:S02]  /*3150*/  FADD.FTZ R90, R91, R90 ;  /* 0x0000005a5b5a7221 */ /* 0x000fe40000010000 */
[----:B------:R-:W-:Y:S08]  /*3160*/  MUFU.EX2 R111, R111 ;  /* 0x0000006f006f7308 */ /* 0x000ff00000000800 */
[----:B------:R-:W3:Y:S01]  /*3170*/  MUFU.EX2 R114, R114 ;  /* 0x0000007200727308 */ /* 0x000ee20000000800 */
[----:B--2---:R-:W-:Y:S01]  /*3180*/  F2FP.BF16.F32.PACK_AB R72, R122, R119 ;  /* 0x000000777a48723e */ /* 0x004fe200000010ff */
[----:B------:R-:W-:-:S06]  /*3190*/  FADD.FTZ R122, R119, R122 ;  /* 0x0000007a777a7221 */ /* 0x000fcc0000010000 */
[----:B------:R-:W-:Y:S08]  /*31a0*/  MUFU.EX2 R103, R103 ;  /* 0x0000006700677308 */ /* 0x000ff00000000800 */
[----:B------:R-:W2:Y:S01]  /*31b0*/  MUFU.EX2 R108, R108 ;  /* 0x0000006c006c7308 */ /* 0x000ea20000000800 */
[----:B---3--:R-:W-:Y:S01]  /*31c0*/  F2FP.BF16.F32.PACK_AB R74, R114, R111 ;  /* 0x0000006f724a723e */ /* 0x008fe200000010ff */
[----:B------:R-:W-:-:S06]  /*31d0*/  FADD.FTZ R111, R111, R122 ;  /* 0x0000007a6f6f7221 */ /* 0x000fcc0000010000 */
[----:B------:R-:W-:Y:S01]  /*31e0*/  MUFU.EX2 R109, R109 ;  /* 0x0000006d006d7308 */ /* 0x000fe20000000800 */
[C---:B-1----:R-:W-:Y:S07]  /*31f0*/  HMMA.16816.F32.BF16 R56, R72.reuse, R52, RZ ;  /* 0x000000344838723c */ /* 0x042fee00000418ff */
[----:B------:R-:W1:Y:S01]  /*3200*/  MUFU.EX2 R112, R112 ;  /* 0x0000007000707308 */ /* 0x000e620000000800 */
[C---:B------:R-:W-:Y:S07]  /*3210*/  HMMA.16816.F32.BF16 R52, R72.reuse, R54, RZ ;  /* 0x000000364834723c */ /* 0x040fee00000418ff */
[----:B------:R-:W-:Y:S01]  /*3220*/  MUFU.EX2 R113, R113 ;  /* 0x0000007100717308 */ /* 0x000fe20000000800 */
[----:B------:R-:W-:Y:S01]  /*3230*/  HMMA.16816.F32.BF16 R48, R72, R80, RZ ;  /* 0x000000504830723c */ /* 0x000fe200000418ff */
[----:B--2---:R-:W-:Y:S01]  /*3240*/  F2FP.BF16.F32.PACK_AB R81, R108, R103 ;  /* 0x000000676c51723e */ /* 0x004fe200000010ff */
[----:B------:R-:W-:-:S04]  /*3250*/  FADD.FTZ R103, R103, R90 ;  /* 0x0000005a67677221 */ /* 0x000fc80000010000 */
[----:B------:R-:W-:Y:S01]  /*3260*/  FADD.FTZ R108, R108, R103 ;  /* 0x000000676c6c7221 */ /* 0x000fe20000010000 */
[----:B------:R-:W2:Y:S01]  /*3270*/  MUFU.EX2 R116, R116 ;  /* 0x0000007400747308 */ /* 0x000ea20000000800 */
[----:B------:R-:W-:Y:S01]  /*3280*/  HMMA.16816.F32.BF16 R44, R72, R82, RZ ;  /* 0x00000052482c723c */ /* 0x000fe200000418ff */
[----:B-1----:R-:W-:Y:S01]  /*3290*/  F2FP.BF16.F32.PACK_AB R83, R112, R109 ;  /* 0x0000006d7053723e */ /* 0x002fe200000010ff */
[----:B------:R-:W-:-:S04]  /*32a0*/  FADD.FTZ R109, R109, R108 ;  /* 0x0000006c6d6d7221 */ /* 0x000fc80000010000 */
[----:B------:R-:W-:Y:S01]  /*32b0*/  FADD.FTZ R112, R112, R109 ;  /* 0x0000006d70707221 */ /* 0x000fe20000010000 */
[----:B------:R-:W-:Y:S01]  /*32c0*/  MUFU.EX2 R115, R115 ;  /* 0x0000007300737308 */ /* 0x000fe20000000800 */
[C---:B------:R-:W-:Y:S07]  /*32d0*/  HMMA.16816.F32.BF16 R4, R72.reuse, R68, RZ ;  /* 0x000000444804723c */ /* 0x040fee00000418ff */
[----:B------:R-:W1:Y:S01]  /*32e0*/  MUFU.EX2 R118, R118 ;  /* 0x0000007600767308 */ /* 0x000e620000000800 */
[----:B--2---:R-:W-:Y:S01]  /*32f0*/  F2FP.BF16.F32.PACK_AB R80, R116, R113 ;  /* 0x000000717450723e */ /* 0x004fe200000010ff */
[C---:B------:R-:W-:Y:S06]  /*3300*/  HMMA.16816.F32.BF16 R40, R72.reuse, R8, RZ ;  /* 0x000000084828723c */ /* 0x040fec00000418ff */
[----:B------:R-:W-:Y:S02]  /*3310*/  MUFU.EX2 R124, R124 ;  /* 0x0000007c007c7308 */ /* 0x000fe40000000800 */
[C---:B------:R-:W-:Y:S06]  /*3320*/  HMMA.16816.F32.BF16 R68, R72.reuse, R70, RZ ;  /* 0x000000464844723c */ /* 0x040fec00000418ff */
[----:B------:R-:W-:Y:S01]  /*3330*/  MUFU.EX2 R130, R130 ;  /* 0x0000008200827308 */ /* 0x000fe20000000800 */
[----:B-1----:R-:W-:Y:S01]  /*3340*/  F2FP.BF16.F32.PACK_AB R82, R118, R115 ;  /* 0x000000737652723e */ /* 0x002fe200000010ff */
[----:B------:R-:W-:Y:S01]  /*3350*/  HMMA.16816.F32.BF16 R8, R72, R10, RZ ;  /* 0x0000000a4808723c */ /* 0x000fe200000418ff */
[----:B------:R-:W1:Y:S05]  /*3360*/  LDSM.16.MT88.4 R72, [R153+0x6800] ;  /* 0x006800009948783b */ /* 0x000e6a0000004200 */
[----:B------:R-:W2:Y:S02]  /*3370*/  MUFU.EX2 R121, R121 ;  /* 0x0000007900797308 */ /* 0x000ea40000000800 */
[C---:B------:R-:W-:Y:S06]  /*3380*/  HMMA.16816.F32.BF16 R56, R80.reuse, R76, R56 ;  /* 0x0000004c5038723c */ /* 0x040fec0000041838 */
[----:B------:R-:W-:Y:S02]  /*3390*/  MUFU.EX2 R123, R123 ;  /* 0x0000007b007b7308 */ /* 0x000fe40000000800 */
[C---:B------:R-:W-:Y:S01]  /*33a0*/  HMMA.16816.F32.BF16 R52, R80.reuse, R78, R52 ;  /* 0x0000004e5034723c */ /* 0x040fe20000041834 */
[----:B------:R-:W3:Y:S05]  /*33b0*/  LDSM.16.MT88.4 R76, [R152+0x6800] ;  /* 0x00680000984c783b */ /* 0x000eea0000004200 */
[----:B------:R-:W-:Y:S02]  /*33c0*/  MUFU.EX2 R132, R132 ;  /* 0x0000008400847308 */ /* 0x000fe40000000800 */
[C---:B------:R-:W-:Y:S01]  /*33d0*/  HMMA.16816.F32.BF16 R4, R80.reuse, R84, R4 ;  /* 0x000000545004723c */ /* 0x040fe20000041804 */
[-CC-:B------:R-:W-:Y:S01]  /*33e0*/  FFMA.FTZ R84, R34, R89.reuse, -R88.reuse ;  /* 0x0000005922547223 */ /* 0x180fe20000010858 */
[-CC-:B------:R-:W-:Y:S01]  /*33f0*/  FFMA.FTZ R85, R38, R89.reuse, -R88.reuse ;  /* 0x0000005926557223 */ /* 0x180fe20000010858 */
[----:B------:R-:W4:Y:S03]  /*3400*/  LDSM.16.MT88.4 R32, [R154+0x7000] ;  /* 0x007000009a20783b */ /* 0x000f260000004200 */
[----:B------:R-:W-:Y:S02]  /*3410*/  MUFU.EX2 R125, R125 ;  /* 0x0000007d007d7308 */ /* 0x000fe40000000800 */
[----:B------:R-:W-:Y:S01]  /*3420*/  HMMA.16816.F32.BF16 R68, R80, R86, R68 ;  /* 0x000000565044723c */ /* 0x000fe20000041844 */
[-C--:B------:R-:W-:Y:S01]  /*3430*/  FFMA.FTZ R86, R39, R89.reuse, -R88 ;  /* 0x0000005927567223 */ /* 0x080fe20000010858 */
[----:B------:R-:W-:-:S02]  /*3440*/  FFMA.FTZ R87, R37, R89, -R110 ;  /* 0x0000005925577223 */ /* 0x000fc4000001086e */
[----:B------:R-:W5:Y:S02]  /*3450*/  LDSM.16.MT88.4 R36, [R158+0x7000] ;  /* 0x007000009e24783b */ /* 0x000f640000004200 */
[----:B------:R-:W-:Y:S02]  /*3460*/  MUFU.EX2 R85, R85 ;  /* 0x0000005500557308 */ /* 0x000fe40000000800 */
[C---:B-1----:R-:W-:Y:S06]  /*3470*/  HMMA.16816.F32.BF16 R48, R80.reuse, R72, R48 ;  /* 0x000000485030723c */ /* 0x042fec0000041830 */
[----:B------:R-:W1:Y:S02]  /*3480*/  MUFU.EX2 R86, R86 ;  /* 0x0000005600567308 */ /* 0x000e640000000800 */
[----:B------:R-:W-:Y:S01]  /*3490*/  HMMA.16816.F32.BF16 R44, R80, R74, R44 ;  /* 0x0000004a502c723c */ /* 0x000fe2000004182c */
[----:B--2---:R-:W-:-:S05]  /*34a0*/  F2FP.BF16.F32.PACK_AB R74, R121, R130 ;  /* 0x00000082794a723e */ /* 0x004fca00000010ff */
[----:B------:R-:W2:Y:S02]  /*34b0*/  MUFU.EX2 R84, R84 ;  /* 0x0000005400547308 */ /* 0x000ea40000000800 */
[C---:B---3--:R-:W-:Y:S06]  /*34c0*/  HMMA.16816.F32.BF16 R40, R80.reuse, R76, R40 ;  /* 0x0000004c5028723c */ /* 0x048fec0000041828 */
[----:B------:R-:W3:Y:S01]  /*34d0*/  MUFU.EX2 R87, R87 ;  /* 0x0000005700577308 */ /* 0x000ee20000000800 */
[----:B-1----:R-:W-:Y:S01]  /*34e0*/  F2FP.BF16.F32.PACK_AB R73, R86, R85 ;  /* 0x000000555649723e */ /* 0x002fe200000010ff */
[----:B------:R-:W-:Y:S01]  /*34f0*/  HMMA.16816.F32.BF16 R8, R80, R78, R8 ;  /* 0x0000004e5008723c */ /* 0x000fe20000041808 */
[----:B------:R-:W1:Y:S01]  /*3500*/  LDSM.16.MT88.4 R76, [R153+0x7000] ;  /* 0x00700000994c783b */ /* 0x000e620000004200 */
[-CC-:B------:R-:W-:Y:S01]  /*3510*/  FFMA.FTZ R80, R26, R89.reuse, -R88.reuse ;  /* 0x000000591a507223 */ /* 0x180fe20000010858 */
[-CC-:B------:R-:W-:Y:S01]  /*3520*/  FFMA.FTZ R83, R27, R89.reuse, -R88.reuse ;  /* 0x000000591b537223 */ /* 0x180fe20000010858 */
[-C--:B------:R-:W-:Y:S01]  /*3530*/  FFMA.FTZ R81, R31, R89.reuse, -R88 ;  /* 0x000000591f517223 */ /* 0x080fe20000010858 */
[----:B------:R-:W-:Y:S01]  /*3540*/  FFMA.FTZ R82, R28, R89, -R110 ;  /* 0x000000591c527223 */ /* 0x000fe2000001086e */
[----:B--2---:R-:W-:Y:S01]  /*3550*/  F2FP.BF16.F32.PACK_AB R75, R123, R84 ;  /* 0x000000547b4b723e */ /* 0x004fe200000010ff */
[----:B------:R-:W-:Y:S01]  /*3560*/  MUFU.EX2 R134, R134 ;  /* 0x0000008600867308 */ /* 0x000fe20000000800 */
[----:B---3--:R-:W-:-:S07]  /*3570*/  F2FP.BF16.F32.PACK_AB R72, R87, R124 ;  /* 0x0000007c5748723e */ /* 0x008fce00000010ff */
[----:B------:R-:W2:Y:S01]  /*3580*/  MUFU.EX2 R81, R81 ;  /* 0x0000005100517308 */ /* 0x000ea20000000800 */
[C---:B----4-:R-:W-:Y:S07]  /*3590*/  HMMA.16816.F32.BF16 R56, R72.reuse, R32, R56 ;  /* 0x000000204838723c */ /* 0x050fee0000041838 */
[----:B------:R-:W-:Y:S01]  /*35a0*/  MUFU.EX2 R80, R80 ;  /* 0x0000005000507308 */ /* 0x000fe20000000800 */
[C---:B------:R-:W-:Y:S01]  /*35b0*/  HMMA.16816.F32.BF16 R52, R72.reuse, R34, R52 ;  /* 0x000000224834723c */ /* 0x040fe20000041834 */
[----:B------:R-:W3:Y:S06]  /*35c0*/  LDSM.16.MT88.4 R32, [R152+0x7000] ;  /* 0x007000009820783b */ /* 0x000eec0000004200 */
[----:B------:R-:W-:Y:S01]  /*35d0*/  MUFU.EX2 R82, R82 ;  /* 0x0000005200527308 */ /* 0x000fe20000000800 */
[C---:B-----5:R-:W-:Y:S07]  /*35e0*/  HMMA.16816.F32.BF16 R4, R72.reuse, R36, R4 ;  /* 0x000000244804723c */ /* 0x060fee0000041804 */
[----:B------:R-:W-:Y:S01]  /*35f0*/  MUFU.EX2 R83, R83 ;  /* 0x0000005300537308 */ /* 0x000fe20000000800 */
[----:B-1----:R-:W-:Y:S01]  /*3600*/  HMMA.16816.F32.BF16 R48, R72, R76, R48 ;  /* 0x0000004c4830723c */ /* 0x002fe20000041830 */
[-CC-:B------:R-:W-:Y:S01]  /*3610*/  FFMA.FTZ R76, R24, R89.reuse, -R110.reuse ;  /* 0x00000059184c7223 */ /* 0x180fe2000001086e */
[----:B------:R-:W-:-:S05]  /*3620*/  FFMA.FTZ R77, R29, R89, -R110 ;  /* 0x000000591d4d7223 */ /* 0x000fca000001086e */
[----:B------:R-:W-:Y:S01]  /*3630*/  MUFU.EX2 R127, R127 ;  /* 0x0000007f007f7308 */ /* 0x000fe20000000800 */
[----:B------:R-:W-:Y:S01]  /*3640*/  LDSM.16.MT88.4 R28, [R158+0x7800] ;  /* 0x007800009e1c783b */ /* 0x000fe20000004200 */
[C---:B------:R-:W-:Y:S01]  /*3650*/  HMMA.16816.F32.BF16 R44, R72.reuse, R78, R44 ;  /* 0x0000004e482c723c */ /* 0x040fe2000004182c */
[-C--:B------:R-:W-:Y:S01]  /*3660*/  FFMA.FTZ R79, R25, R89.reuse, -R110 ;  /* 0x00000059194f7223 */ /* 0x080fe2000001086e */
[----:B------:R-:W-:Y:S01]  /*3670*/  FFMA.FTZ R78, R18, R89, -R88 ;  /* 0x00000059124e7223 */ /* 0x000fe20000010858 */
[----:B------:R-:W1:Y:S03]  /*3680*/  LDSM.16.MT88.4 R24, [R154+0x7800] ;  /* 0x007800009a18783b */ /* 0x000e660000004200 */
[----:B------:R-:W4:Y:S02]  /*3690*/  MUFU.EX2 R77, R77 ;  /* 0x0000004d004d7308 */ /* 0x000f240000000800 */
[C---:B------:R-:W-:Y:S01]  /*36a0*/  HMMA.16816.F32.BF16 R68, R72.reuse, R38, R68 ;  /* 0x000000264844723c */ /* 0x040fe20000041844 */
[----:B------:R-:W5:Y:S05]  /*36b0*/  LDSM.16.MT88.4 R36, [R153+0x7800] ;  /* 0x007800009924783b */ /* 0x000f6a0000004200 */
[----:B------:R-:W-:Y:S02]  /*36c0*/  MUFU.EX2 R76, R76 ;  /* 0x0000004c004c7308 */ /* 0x000fe40000000800 */
[----:B---3--:R-:W-:Y:S01]  /*36d0*/  HMMA.16816.F32.BF16 R40, R72, R32, R40 ;  /* 0x000000204828723c */ /* 0x008fe20000041828 */
[----:B--2---:R-:W-:-:S05]  /*36e0*/  F2FP.BF16.F32.PACK_AB R33, R81, R132 ;  /* 0x000000845121723e */ /* 0x004fca00000010ff */
[----:B------:R-:W2:Y:S01]  /*36f0*/  MUFU.EX2 R79, R79 ;  /* 0x0000004f004f7308 */ /* 0x000ea20000000800 */
[----:B----4-:R-:W-:Y:S01]  /*3700*/  F2FP.BF16.F32.PACK_AB R32, R77, R82 ;  /* 0x000000524d20723e */ /* 0x010fe200000010ff */
[----:B------:R-:W-:Y:S01]  /*3710*/  HMMA.16816.F32.BF16 R8, R72, R34, R8 ;  /* 0x000000224808723c */ /* 0x000fe20000041808 */
[----:B------:R-:W-:Y:S01]  /*3720*/  F2FP.BF16.F32.PACK_AB R35, R83, R80 ;  /* 0x000000505323723e */ /* 0x000fe200000010ff */
[----:B------:R-:W-:Y:S04]  /*3730*/  LDSM.16.MT88.4 R72, [R154+0x9800] ;  /* 0x009800009a48783b */ /* 0x000fe80000004200 */
[----:B------:R-:W-:Y:S08]  /*3740*/  MUFU.EX2 R78, R78 ;  /* 0x0000004e004e7308 */ /* 0x000ff00000000800 */
[----:B------:R-:W-:Y:S01]  /*3750*/  MUFU.EX2 R62, R62 ;  /* 0x0000003e003e7308 */ /* 0x000fe20000000800 */
[----:B--2---:R-:W-:-:S07]  /*3760*/  F2FP.BF16.F32.PACK_AB R34, R79, R76 ;  /* 0x0000004c4f22723e */ /* 0x004fce00000010ff */
[C---:B-1----:R-:W-:Y:S01]  /*3770*/  HMMA.16816.F32.BF16 R56, R32.reuse, R24, R56 ;  /* 0x000000182038723c */ /* 0x042fe20000041838 */
[----:B------:R-:W-:Y:S07]  /*3780*/  MUFU.EX2 R60, R60 ;  /* 0x0000003c003c7308 */ /* 0x000fee0000000800 */
[C---:B------:R-:W-:Y:S01]  /*3790*/  HMMA.16816.F32.BF16 R52, R32.reuse, R26, R52 ;  /* 0x0000001a2034723c */ /* 0x040fe20000041834 */
[----:B------:R-:W1:Y:S01]  /*37a0*/  LDSM.16.MT88.4 R24, [R152+0x7800] ;  /* 0x007800009818783b */ /* 0x000e620000004200 */
[----:B------:R-:W-:Y:S06]  /*37b0*/  MUFU.EX2 R61, R61 ;  /* 0x0000003d003d7308 */ /* 0x000fec0000000800 */
[C---:B-----5:R-:W-:Y:S01]  /*37c0*/  HMMA.16816.F32.BF16 R48, R32.reuse, R36, R48 ;  /* 0x000000242030723c */ /* 0x060fe20000041830 */
[-CC-:B------:R-:W-:Y:S01]  /*37d0*/  FFMA.FTZ R37, R16, R89.reuse, -R110.reuse ;  /* 0x0000005910257223 */ /* 0x180fe2000001086e */
[-CC-:B------:R-:W-:Y:S01]  /*37e0*/  FFMA.FTZ R36, R21, R89.reuse, -R110.reuse ;  /* 0x0000005915247223 */ /* 0x180fe2000001086e */
[----:B------:R-:W-:Y:S01]  /*37f0*/  MUFU.EX2 R63, R63 ;  /* 0x0000003f003f7308 */ /* 0x000fe20000000800 */
[----:B------:R-:W-:Y:S04]  /*3800*/  LDSM.16.MT88.4 R20, [R158+0x8000] ;  /* 0x008000009e14783b */ /* 0x000fe80000004200 */
[C---:B------:R-:W-:Y:S01]  /*3810*/  HMMA.16816.F32.BF16 R44, R32.reuse, R38, R44 ;  /* 0x00000026202c723c */ /* 0x040fe2000004182c */
[-C--:B------:R-:W-:Y:S01]  /*3820*/  FFMA.FTZ R38, R17, R89.reuse, -R110 ;  /* 0x0000005911267223 */ /* 0x080fe2000001086e */
[----:B------:R-:W-:Y:S01]  /*3830*/  FFMA.FTZ R39, R19, R89, -R88 ;  /* 0x0000005913277223 */ /* 0x000fe20000010858 */
[----:B------:R-:W2:Y:S01]  /*3840*/  MUFU.EX2 R36, R36 ;  /* 0x0000002400247308 */ /* 0x000ea20000000800 */
[----:B------:R-:W3:Y:S04]  /*3850*/  LDSM.16.MT88.4 R16, [R154+0x8000] ;  /* 0x008000009a10783b */ /* 0x000ee80000004200 */
[C---:B------:R-:W-:Y:S03]  /*3860*/  HMMA.16816.F32.BF16 R4, R32.reuse, R28, R4 ;  /* 0x0000001c2004723c */ /* 0x040fe60000041804 */
[----:B------:R-:W-:Y:S05]  /*3870*/  MUFU.EX2 R37, R37 ;  /* 0x0000002500257308 */ /* 0x000fea0000000800 */
[C---:B------:R-:W-:Y:S01]  /*3880*/  HMMA.16816.F32.BF16 R68, R32.reuse, R30, R68 ;  /* 0x0000001e2044723c */ /* 0x040fe20000041844 */
[----:B------:R-:W4:Y:S02]  /*3890*/  LDSM.16.MT88.4 R28, [R153+0x8000] ;  /* 0x00800000991c783b */ /* 0x000f240000004200 */
[----:B------:R-:W5:Y:S05]  /*38a0*/  MUFU.EX2 R38, R38 ;  /* 0x0000002600267308 */ /* 0x000f6a0000000800 */
[----:B-1----:R-:W-:Y:S01]  /*38b0*/  HMMA.16816.F32.BF16 R40, R32, R24, R40 ;  /* 0x000000182028723c */ /* 0x002fe20000041828 */
[----:B--2---:R-:W-:-:S02]  /*38c0*/  F2FP.BF16.F32.PACK_AB R24, R36, R127 ;  /* 0x0000007f2418723e */ /* 0x004fc400000010ff */
[----:B------:R-:W1:Y:S01]  /*38d0*/  MUFU.EX2 R39, R39 ;  /* 0x0000002700277308 */ /* 0x000e620000000800 */
[----:B------:R-:W-:-:S04]  /*38e0*/  F2FP.BF16.F32.PACK_AB R25, R134, R125 ;  /* 0x0000007d8619723e */ /* 0x000fc800000010ff */
[----:B------:R-:W-:Y:S01]  /*38f0*/  HMMA.16816.F32.BF16 R8, R32, R26, R8 ;  /* 0x0000001a2008723c */ /* 0x000fe20000041808 */
[-CC-:B------:R-:W-:Y:S01]  /*3900*/  FFMA.FTZ R33, R14, R89.reuse, -R88.reuse ;  /* 0x000000590e217223 */ /* 0x180fe20000010858 */
[----:B------:R-:W-:Y:S01]  /*3910*/  FFMA.FTZ R34, R15, R89, -R88 ;  /* 0x000000590f227223 */ /* 0x000fe20000010858 */
[----:B-----5:R-:W-:Y:S01]  /*3920*/  F2FP.BF16.F32.PACK_AB R26, R38, R37 ;  /* 0x00000025261a723e */ /* 0x020fe200000010ff */
[-C--:B------:R-:W-:Y:S01]  /*3930*/  FFMA.FTZ R35, R12, R89.reuse, -R110 ;  /* 0x000000590c237223 */ /* 0x080fe2000001086e */
[-C--:B------:R-:W-:Y:S01]  /*3940*/  FFMA.FTZ R32, R66, R89.reuse, -R88 ;  /* 0x0000005942207223 */ /* 0x080fe20000010858 */
[-C--:B------:R-:W-:Y:S01]  /*3950*/  FFMA.FTZ R66, R104, R89.reuse, -R110 ;  /* 0x0000005968427223 */ /* 0x080fe2000001086e */
[----:B------:R-:W-:Y:S01]  /*3960*/  MUFU.EX2 R33, R33 ;  /* 0x0000002100217308 */ /* 0x000fe20000000800 */
[----:B------:R-:W-:Y:S01]  /*3970*/  FFMA.FTZ R104, R98, R89, -R88 ;  /* 0x0000005962687223 */ /* 0x000fe20000010858 */
[----:B-1----:R-:W-:-:S06]  /*3980*/  F2FP.BF16.F32.PACK_AB R27, R39, R78 ;  /* 0x0000004e271b723e */ /* 0x002fcc00000010ff */
[----:B------:R-:W-:Y:S01]  /*3990*/  MUFU.EX2 R34, R34 ;  /* 0x0000002200227308 */ /* 0x000fe20000000800 */
[C---:B---3--:R-:W-:Y:S07]  /*39a0*/  HMMA.16816.F32.BF16 R56, R24.reuse, R16, R56 ;  /* 0x000000101838723c */ /* 0x048fee0000041838 */
[----:B------:R-:W-:Y:S01]  /*39b0*/  MUFU.EX2 R32, R32 ;  /* 0x0000002000207308 */ /* 0x000fe20000000800 */
[C---:B------:R-:W-:Y:S01]  /*39c0*/  HMMA.16816.F32.BF16 R52, R24.reuse, R18, R52 ;  /* 0x000000121834723c */ /* 0x040fe20000041834 */
[----:B------:R-:W1:Y:S06]  /*39d0*/  LDSM.16.MT88.4 R16, [R152+0x8000] ;  /* 0x008000009810783b */ /* 0x000e6c0000004200 */
[----:B------:R-:W-:Y:S01]  /*39e0*/  MUFU.EX2 R35, R35 ;  /* 0x0000002300237308 */ /* 0x000fe20000000800 */
[----:B----4-:R-:W-:Y:S01]  /*39f0*/  HMMA.16816.F32.BF16 R48, R24, R28, R48 ;  /* 0x0000001c1830723c */ /* 0x010fe20000041830 */
[-CC-:B------:R-:W-:Y:S01]  /*3a00*/  FFMA.FTZ R28, R13, R89.reuse, -R110.reuse ;  /* 0x000000590d1c7223 */ /* 0x180fe2000001086e */
[-C--:B------:R-:W-:Y:S01]  /*3a10*/  FFMA.FTZ R29, R64, R89.reuse, -R110 ;  /* 0x00000059401d7223 */ /* 0x080fe2000001086e */
[----:B------:R-:W2:Y:S01]  /*3a20*/  LDSM.16.MT88.4 R12, [R158+0x8800] ;  /* 0x008800009e0c783b */ /* 0x000ea20000004200 */
[----:B------:R-:W-:-:S03]  /*3a30*/  FFMA.FTZ R64, R106, R89, -R88 ;  /* 0x000000596a407223 */ /* 0x000fc60000010858 */
[----:B------:R-:W-:Y:S01]  /*3a40*/  MUFU.EX2 R66, R66 ;  /* 0x0000004200427308 */ /* 0x000fe20000000800 */
[-C--:B------:R-:W-:Y:S01]  /*3a50*/  FFMA.FTZ R106, R94, R89.reuse, -R88 ;  /* 0x000000595e6a7223 */ /* 0x080fe20000010858 */
[C---:B------:R-:W-:Y:S01]  /*3a60*/  HMMA.16816.F32.BF16 R44, R24.reuse, R30, R44 ;  /* 0x0000001e182c723c */ /* 0x040fe2000004182c */
[-C--:B------:R-:W-:Y:S01]  /*3a70*/  FFMA.FTZ R30, R65, R89.reuse, -R110 ;  /* 0x00000059411e7223 */ /* 0x080fe2000001086e */
[-CC-:B------:R-:W-:Y:S01]  /*3a80*/  FFMA.FTZ R31, R67, R89.reuse, -R88.reuse ;  /* 0x00000059431f7223 */ /* 0x180fe20000010858 */
[-C--:B------:R-:W-:Y:S01]  /*3a90*/  FFMA.FTZ R65, R107, R89.reuse, -R88 ;  /* 0x000000596b417223 */ /* 0x080fe20000010858 */
[-C--:B------:R-:W-:Y:S02]  /*3aa0*/  FFMA.FTZ R67, R105, R89.reuse, -R110 ;  /* 0x0000005969437223 */ /* 0x080fe4000001086e */
[----:B------:R-:W3:Y:S01]  /*3ab0*/  MUFU.EX2 R28, R28 ;  /* 0x0000001c001c7308 */ /* 0x000ee20000000800 */
[-C--:B------:R-:W-:Y:S01]  /*3ac0*/  FFMA.FTZ R105, R99, R89.reuse, -R88 ;  /* 0x0000005963697223 */ /* 0x080fe20000010858 */
[----:B------:R-:W-:Y:S01]  /*3ad0*/  FFMA.FTZ R107, R96, R89, -R110 ;  /* 0x00000059606b7223 */ /* 0x000fe2000001086e */
[C---:B------:R-:W-:Y:S05]  /*3ae0*/  HMMA.16816.F32.BF16 R4, R24.reuse, R20, R4 ;  /* 0x000000141804723c */ /* 0x040fea0000041804 */
[----:B------:R-:W-:Y:S03]  /*3af0*/  MUFU.EX2 R29, R29 ;  /* 0x0000001d001d7308 */ /* 0x000fe60000000800 */
[C---:B------:R-:W-:Y:S01]  /*3b00*/  HMMA.16816.F32.BF16 R68, R24.reuse, R22, R68 ;  /* 0x000000161844723c */ /* 0x040fe20000041844 */
[----:B------:R-:W4:Y:S04]  /*3b10*/  LDSM.16.MT88.4 R20, [R154+0x8800] ;  /* 0x008800009a14783b */ /* 0x000f280000004200 */
[----:B------:R-:W5:Y:S03]  /*3b20*/  MUFU.EX2 R30, R30 ;  /* 0x0000001e001e7308 */ /* 0x000f660000000800 */
[----:B-1----:R-:W-:Y:S01]  /*3b30*/  HMMA.16816.F32.BF16 R40, R24, R16, R40 ;  /* 0x000000101828723c */ /* 0x002fe20000041828 */
[----:B---3--:R-:W-:-:S02]  /*3b40*/  F2FP.BF16.F32.PACK_AB R16, R28, R35 ;  /* 0x000000231c10723e */ /* 0x008fc400000010ff */
[----:B------:R-:W-:Y:S02]  /*3b50*/  F2FP.BF16.F32.PACK_AB R17, R34, R33 ;  /* 0x000000212211723e */ /* 0x000fe400000010ff */
[----:B------:R-:W1:Y:S03]  /*3b60*/  MUFU.EX2 R31, R31 ;  /* 0x0000001f001f7308 */ /* 0x000e660000000800 */
[----:B------:R-:W-:Y:S01]  /*3b70*/  HMMA.16816.F32.BF16 R8, R24, R18, R8 ;  /* 0x000000121808723c */ /* 0x000fe20000041808 */
[----:B------:R-:W3:Y:S04]  /*3b80*/  LDSM.16.MT88.4 R24, [R153+0x8800] ;  /* 0x008800009918783b */ /* 0x000ee80000004200 */
[----:B------:R-:W-:Y:S01]  /*3b90*/  MUFU.EX2 R64, R64 ;  /* 0x0000004000407308 */ /* 0x000fe20000000800 */
[----:B-----5:R-:W-:-:S07]  /*3ba0*/  F2FP.BF16.F32.PACK_AB R18, R30, R29 ;  /* 0x0000001d1e12723e */ /* 0x020fce00000010ff */
[----:B------:R-:W-:Y:S01]  /*3bb0*/  MUFU.EX2 R65, R65 ;  /* 0x0000004100417308 */ /* 0x000fe20000000800 */
[----:B-1----:R-:W-:-:S07]  /*3bc0*/  F2FP.BF16.F32.PACK_AB R19, R31, R32 ;  /* 0x000000201f13723e */ /* 0x002fce00000010ff */
[C---:B--2---:R-:W-:Y:S01]  /*3bd0*/  HMMA.16816.F32.BF16 R4, R16.reuse, R12, R4 ;  /* 0x0000000c1004723c */ /* 0x044fe20000041804 */
[----:B------:R-:W1:Y:S07]  /*3be0*/  MUFU.EX2 R67, R67 ;  /* 0x0000004300437308 */ /* 0x000e6e0000000800 */
[C---:B------:R-:W-:Y:S01]  /*3bf0*/  HMMA.16816.F32.BF16 R68, R16.reuse, R14, R68 ;  /* 0x0000000e1044723c */ /* 0x040fe20000041844 */
[----:B------:R-:W2:Y:S01]  /*3c00*/  LDSM.16.MT88.4 R12, [R152+0x8800] ;  /* 0x00880000980c783b */ /* 0x000ea20000004200 */
[----:B------:R-:W-:Y:S06]  /*3c10*/  MUFU.EX2 R104, R104 ;  /* 0x0000006800687308 */ /* 0x000fec0000000800 */
[C---:B----4-:R-:W-:Y:S02]  /*3c20*/  HMMA.16816.F32.BF16 R56, R16.reuse, R20, R56 ;  /* 0x000000141038723c */ /* 0x050fe40000041838 */
[----:B------:R-:W4:Y:S06]  /*3c30*/  MUFU.EX2 R105, R105 ;  /* 0x0000006900697308 */ /* 0x000f2c0000000800 */
[C---:B------:R-:W-:Y:S01]  /*3c40*/  HMMA.16816.F32.BF16 R52, R16.reuse, R22, R52 ;  /* 0x000000161034723c */ /* 0x040fe20000041834 */
[----:B------:R-:W5:Y:S01]  /*3c50*/  LDSM.16.MT88.4 R20, [R158+0x9000] ;  /* 0x009000009e14783b */ /* 0x000f620000004200 */
[----:B------:R-:W-:Y:S06]  /*3c60*/  MUFU.EX2 R106, R106 ;  /* 0x0000006a006a7308 */ /* 0x000fec0000000800 */
[C---:B---3--:R-:W-:Y:S02]  /*3c70*/  HMMA.16816.F32.BF16 R48, R16.reuse, R24, R48 ;  /* 0x000000181030723c */ /* 0x048fe40000041830 */
[----:B------:R-:W-:Y:S06]  /*3c80*/  MUFU.EX2 R107, R107 ;  /* 0x0000006b006b7308 */ /* 0x000fec0000000800 */
[C---:B------:R-:W-:Y:S01]  /*3c90*/  HMMA.16816.F32.BF16 R44, R16.reuse, R26, R44 ;  /* 0x0000001a102c723c */ /* 0x040fe2000004182c */
[----:B------:R-:W3:Y:S01]  /*3ca0*/  LDSM.16.MT88.4 R24, [R153+0x9000] ;  /* 0x009000009918783b */ /* 0x000ee20000004200 */
[----:B------:R-:W-:Y:S06]  /*3cb0*/  MUFU.EX2 R103, R92 ;  /* 0x0000005c00677308 */ /* 0x000fec0000000800 */
[C---:B--2---:R-:W-:Y:S08]  /*3cc0*/  HMMA.16816.F32.BF16 R40, R16.reuse, R12, R40 ;  /* 0x0000000c1028723c */ /* 0x044ff00000041828 */
[----:B------:R-:W-:Y:S01]  /*3cd0*/  HMMA.16816.F32.BF16 R8, R16, R14, R8 ;  /* 0x0000000e1008723c */ /* 0x000fe20000041808 */
[----:B------:R-:W2:Y:S01]  /*3ce0*/  LDSM.16.MT88.4 R12, [R154+0x9000] ;  /* 0x009000009a0c783b */ /* 0x000ea20000004200 */
[----:B-1----:R-:W-:-:S02]  /*3cf0*/  F2FP.BF16.F32.PACK_AB R16, R67, R66 ;  /* 0x000000424310723e */ /* 0x002fc400000010ff */
[----:B------:R-:W-:Y:S02]  /*3d00*/  F2FP.BF16.F32.PACK_AB R17, R65, R64 ;  /* 0x000000404111723e */ /* 0x000fe400000010ff */
[----:B------:R-:W-:Y:S02]  /*3d10*/  F2FP.BF16.F32.PACK_AB R18, R61, R60 ;  /* 0x0000003c3d12723e */ /* 0x000fe400000010ff */
[----:B------:R-:W-:-:S07]  /*3d20*/  F2FP.BF16.F32.PACK_AB R19, R63, R62 ;  /* 0x0000003e3f13723e */ /* 0x000fce00000010ff */
[C---:B-----5:R-:W-:Y:S08]  /*3d30*/  HMMA.16816.F32.BF16 R4, R16.reuse, R20, R4 ;  /* 0x000000141004723c */ /* 0x060ff00000041804 */
[C---:B------:R-:W-:Y:S01]  /*3d40*/  HMMA.16816.F32.BF16 R68, R16.reuse, R22, R68 ;  /* 0x000000161044723c */ /* 0x040fe20000041844 */
[----:B------:R-:W1:Y:S07]  /*3d50*/  LDSM.16.MT88.4 R20, [R152+0x9000] ;  /* 0x009000009814783b */ /* 0x000e6e0000004200 */
[----:B---3--:R-:W-:Y:S01]  /*3d60*/  HMMA.16816.F32.BF16 R48, R16, R24, R48 ;  /* 0x000000181030723c */ /* 0x008fe20000041830 */
[----:B------:R-:W-:-:S02]  /*3d70*/  FFMA.FTZ R24, R93, R89, -R110 ;  /* 0x000000595d187223 */ /* 0x000fc4000001086e */
[----:B------:R-:W-:Y:S04]  /*3d80*/  LDSM.16.MT88.4 R88, [R153+0x9800] ;  /* 0x009800009958783b */ /* 0x000fe80000004200 */
[----:B------:R-:W3:Y:S01]  /*3d90*/  MUFU.EX2 R24, R24 ;  /* 0x0000001800187308 */ /* 0x000ee20000000800 */
[----:B------:R-:W-:Y:S01]  /*3da0*/  HMMA.16816.F32.BF16 R44, R16, R26, R44 ;  /* 0x0000001a102c723c */ /* 0x000fe2000004182c */
[----:B------:R-:W-:Y:S01]  /*3db0*/  FADD.FTZ R27, R85, R112 ;  /* 0x00000070551b7221 */ /* 0x000fe20000010000 */
[----:B----4-:R-:W-:-:S03]  /*3dc0*/  F2FP.BF16.F32.PACK_AB R85, R105, R104 ;  /* 0x000000686955723e */ /* 0x010fc600000010ff */
[----:B------:R-:W-:-:S03]  /*3dd0*/  FADD.FTZ R27, R86, R27 ;  /* 0x0000001b561b7221 */ /* 0x000fc60000010000 */
[C---:B--2---:R-:W-:Y:S01]  /*3de0*/  HMMA.16816.F32.BF16 R56, R16.reuse, R12, R56 ;  /* 0x0000000c1038723c */ /* 0x044fe20000041838 */
[----:B------:R-:W-:Y:S01]  /*3df0*/  FADD.FTZ R12, R114, R111 ;  /* 0x0000006f720c7221 */ /* 0x000fe20000010000 */
[----:B------:R-:W-:Y:S01]  /*3e00*/  FADD.FTZ R84, R84, R27 ;  /* 0x0000001b54547221 */ /* 0x000fe20000010000 */
[----:B------:R-:W2:Y:S02]  /*3e10*/  MUFU.EX2 R114, R97 ;  /* 0x0000006100727308 */ /* 0x000ea40000000800 */
[----:B------:R-:W-:Y:S01]  /*3e20*/  FADD.FTZ R113, R113, R12 ;  /* 0x0000000c71717221 */ /* 0x000fe20000010000 */
[----:B------:R-:W-:Y:S02]  /*3e30*/  FADD.FTZ R123, R123, R84 ;  /* 0x000000547b7b7221 */ /* 0x000fe40000010000 */
[----:B------:R-:W-:Y:S01]  /*3e40*/  HMMA.16816.F32.BF16 R52, R16, R14, R52 ;  /* 0x0000000e1034723c */ /* 0x000fe20000041834 */
[----:B------:R-:W4:Y:S01]  /*3e50*/  LDSM.16.MT88.4 R12, [R158+0x9800] ;  /* 0x009800009e0c783b */ /* 0x000f220000004200 */
[----:B------:R-:W-:Y:S01]  /*3e60*/  FADD.FTZ R116, R116, R113 ;  /* 0x0000007174747221 */ /* 0x000fe20000010000 */
[----:B------:R-:W-:Y:S01]  /*3e70*/  FADD.FTZ R132, R132, R123 ;  /* 0x0000007b84847221 */ /* 0x000fe20000010000 */
[----:B---3--:R-:W-:-:S02]  /*3e80*/  F2FP.BF16.F32.PACK_AB R86, R24, R103 ;  /* 0x000000671856723e */ /* 0x008fc400000010ff */
[----:B------:R-:W-:Y:S01]  /*3e90*/  FADD.FTZ R25, R115, R116 ;  /* 0x0000007473197221 */ /* 0x000fe20000010000 */
[----:B------:R-:W-:Y:S01]  /*3ea0*/  FADD.FTZ R81, R81, R132 ;  /* 0x0000008451517221 */ /* 0x000fe20000010000 */
[----:B-1----:R-:W-:Y:S02]  /*3eb0*/  HMMA.16816.F32.BF16 R40, R16, R20, R40 ;  /* 0x000000141028723c */ /* 0x002fe40000041828 */
[----:B------:R-:W-:Y:S01]  /*3ec0*/  FADD.FTZ R25, R118, R25 ;  /* 0x0000001976197221 */ /* 0x000fe20000010000 */
[----:B--2---:R-:W-:-:S03]  /*3ed0*/  F2FP.BF16.F32.PACK_AB R84, R114, R107 ;  /* 0x0000006b7254723e */ /* 0x004fc600000010ff */
[----:B------:R-:W-:Y:S02]  /*3ee0*/  FADD.FTZ R124, R124, R25 ;  /* 0x000000197c7c7221 */ /* 0x000fe40000010000 */
[----:B------:R-:W1:Y:S01]  /*3ef0*/  MUFU.EX2 R25, R95 ;  /* 0x0000005f00197308 */ /* 0x000e620000000800 */
[----:B------:R-:W-:Y:S01]  /*3f00*/  HMMA.16816.F32.BF16 R8, R16, R22, R8 ;  /* 0x000000161008723c */ /* 0x000fe20000041808 */
[----:B------:R-:W-:-:S04]  /*3f10*/  FADD.FTZ R87, R87, R124 ;  /* 0x0000007c57577221 */ /* 0x000fc80000010000 */
[----:B------:R-:W-:-:S04]  /*3f20*/  FADD.FTZ R130, R130, R87 ;  /* 0x0000005782827221 */ /* 0x000fc80000010000 */
[----:B------:R-:W-:-:S04]  /*3f30*/  FADD.FTZ R121, R121, R130 ;  /* 0x0000008279797221 */ /* 0x000fc80000010000 */
[----:B------:R-:W-:Y:S01]  /*3f40*/  FADD.FTZ R82, R82, R121 ;  /* 0x0000007952527221 */ /* 0x000fe20000010000 */
[----:B-1----:R-:W-:-:S03]  /*3f50*/  F2FP.BF16.F32.PACK_AB R87, R25, R106 ;  /* 0x0000006a1957723e */ /* 0x002fc600000010ff */
[----:B------:R-:W-:-:S04]  /*3f60*/  FADD.FTZ R77, R77, R82 ;  /* 0x000000524d4d7221 */ /* 0x000fc80000010000 */
[----:B------:R-:W-:Y:S01]  /*3f70*/  FADD.FTZ R16, R76, R77 ;  /* 0x0000004d4c107221 */ /* 0x000fe20000010000 */
[C---:B----4-:R-:W-:Y:S01]  /*3f80*/  HMMA.16816.F32.BF16 R96, R84.reuse, R12, R4 ;  /* 0x0000000c5460723c */ /* 0x050fe20000041804 */
[----:B------:R-:W-:Y:S02]  /*3f90*/  FADD.FTZ R12, R80, R81 ;  /* 0x00000051500c7221 */ /* 0x000fe40000010000 */
[----:B------:R-:W-:Y:S01]  /*3fa0*/  FADD.FTZ R16, R79, R16 ;  /* 0x000000104f107221 */ /* 0x000fe20000010000 */
[----:B------:R-:W1:Y:S01]  /*3fb0*/  LDSM.16.MT88.4 R4, [R152+0x9800] ;  /* 0x009800009804783b */ /* 0x000e620000004200 */
        /* <DEDUP_REMOVED lines=13> */
[----:B------:R-:W-:Y:S02]  /*4090*/  FADD.FTZ R13, R33, R12 ;  /* 0x0000000c210d7221 */ /* 0x000fe40000010000 */
[----:B------:R-:W-:Y:S02]  /*40a0*/  FADD.FTZ R28, R28, R35 ;  /* 0x000000231c1c7221 */ /* 0x000fe40000010000 */
        /* <DEDUP_REMOVED lines=34> */
.L_x_11249:
        /* <DEDUP_REMOVED lines=77> */
.L_x_11244:
[----:B------:R-:W-:Y:S05]  /*47a0*/  BSYNC.RECONVERGENT B0 ;  /* 0x0000000000007941 */ /* 0x000fea0003800200 */
.L_x_11243:
        /* <DEDUP_REMOVED lines=206> */
.L_x_11248:
[----:B------:R-:W-:Y:S05]  /*5490*/  BSYNC.RECONVERGENT B0 ;  /* 0x0000000000007941 */ /* 0x000fea0003800200 */
.L_x_11247:
[----:B------:R-:W-:Y:S01]  /*54a0*/  @!PT LDS RZ, [RZ] ;  /* 0x00000000fffff984 */ /* 0x000fe20000000800 */
[----:B------:R-:W-:Y:S01]  /*54b0*/  @!PT LDS RZ, [RZ] ;  /* 0x00000000fffff984 */ /* 0x000fe20000000800 */
[----:B------:R-:W-:Y:S01]  /*54c0*/  @!PT LDS RZ, [RZ] ;  /* 0x00000000fffff984 */ /* 0x000fe20000000800 */
[----:B------:R1:W-:Y:S01]  /*54d0*/  LDGSTS.E.BYPASS.LTC128B.128 [R175+0x2000], desc[UR4][R168.64] ;  /* 0x02000000a8af7fae */ /* 0x0003e2000b981a04 */
[C---:B------:R-:W-:Y:S04]  /*54e0*/  LEA R112, P1, R178.reuse, R168, 0x1 ;  /* 0x000000a8b2707211 */ /* 0x040fe800078208ff */
[----:B------:R-:W-:Y:S02]  /*54f0*/  LEA.HI.X R113, R178, R169, R179, 0x1, P1 ;  /* 0x000000a9b2717211 */ /* 0x000fe400008f0cb3 */
        /* <DEDUP_REMOVED lines=17> */
[----:B------:R-:W-:Y:S05]  /*5610*/  IMAD.X R117, R115, 0x1, R167, P1 ;  /* 0x0000000173757824 */ /* 0x000fea00008e06a7 */
[----:B------:R1:W-:Y:S04]  /*5620*/  LDGSTS.E.BYPASS.LTC128B.128 [R175+0x5800], desc[UR4][R116.64] ;  /* 0x0580000074af7fae */ /* 0x0003e8000b981a04 */
[----:B------:R-:W0:Y:S02]  /*5630*/  LDGDEPBAR ;  /* 0x00000000000079af */ /* 0x000e240000000000 */
.L_x_11246:
[----:B------:R-:W-:Y:S05]  /*5640*/  BSYNC.RECONVERGENT B1 ;  /* 0x0000000000017941 */ /* 0x000fea0003800200 */
.L_x_11245:
        /* <DEDUP_REMOVED lines=117> */
[-C--:B------:R-:W-:Y:S03]  /*5da0*/  FFMA.FTZ R125, R20, R101.reuse, -R114 ;  /* 0x00000065147d7223 */ /* 0x080fe60000010872 */
        /* <DEDUP_REMOVED lines=9> */
[----:B------:R-:W-:Y:S01]  /*5e40*/  FFMA.FTZ R132, R103, R188, R132 ;  /* 0x000000bc67847223 */ /* 0x000fe20000010084 */
[----:B------:R-:W-:Y:S01]  /*5e50*/  FFMA.FTZ R52, R52, R101, -R114 ;  /* 0x0000006534347223 */ /* 0x000fe20000010872 */
[----:B------:R-:W-:Y:S01]  /*5e60*/  FFMA.FTZ R123, R102, R187, R123 ;  /* 0x000000bb667b7223 */ /* 0x000fe2000001007b */
[----:B------:R-:W-:Y:S01]  /*5e70*/  ISETP.NE.AND P1, PT, R186, -0x1, PT ;  /* 0xffffffffba00780c */ /* 0x000fe20003f25270 */
[----:B------:R-:W-:Y:S02]  /*5e80*/  FADD.FTZ R132, R124, R132 ;  /* 0x000000847c847221 */ /* 0x000fe40000010000 */
[----:B------:R-:W-:Y:S03]  /*5e90*/  FADD.FTZ R123, R115, R123 ;  /* 0x0000007b737b7221 */ /* 0x000fe60000010000 */
[----:B------:R-:W-:Y:S01]  /*5ea0*/  MUFU.EX2 R119, R119 ;  /* 0x0000007700777308 */ /* 0x000fe20000000800 */
[----:B----4-:R-:W-:Y:S01]  /*5eb0*/  F2FP.BF16.F32.PACK_AB R99, R120, R117 ;  /* 0x000000757863723e */ /* 0x010fe200000010ff */
[----:B------:R-:W-:Y:S01]  /*5ec0*/  FADD.FTZ R117, R117, R132 ;  /* 0x0000008475757221 */ /* 0x000fe20000010000 */
[----:B------:R-:W-:Y:S03]  /*5ed0*/  FADD.FTZ R118, R118, R123 ;  /* 0x0000007b76767221 */ /* 0x000fe60000010000 */
[----:B------:R-:W-:Y:S01]  /*5ee0*/  FADD.FTZ R120, R120, R117 ;  /* 0x0000007578787221 */ /* 0x000fe20000010000 */
[----:B------:R-:W-:Y:S01]  /*5ef0*/  FADD.FTZ R113, R113, R118 ;  /* 0x0000007671717221 */ /* 0x000fe20000010000 */
[C---:B-1----:R-:W-:Y:S02]  /*5f00*/  HMMA.16816.F32.BF16 R4, R96.reuse, R104, R4 ;  /* 0x000000686004723c */ /* 0x042fe40000041804 */
[----:B------:R-:W-:Y:S06]  /*5f10*/  MUFU.EX2 R121, R121 ;  /* 0x0000007900797308 */ /* 0x000fec0000000800 */
[C---:B------:R-:W-:Y:S01]  /*5f20*/  HMMA.16816.F32.BF16 R8, R96.reuse, R106, R8 ;  /* 0x0000006a6008723c */ /* 0x040fe20000041808 */
[----:B------:R-:W1:Y:S03]  /*5f30*/  LDSM.16.MT88.4 R104, [R152+0x6000] ;  /* 0x006000009868783b */ /* 0x000e660000004200 */
[----:B------:R-:W2:Y:S04]  /*5f40*/  MUFU.EX2 R122, R122 ;  /* 0x0000007a007a7308 */ /* 0x000ea80000000800 */
[C---:B------:R-:W-:Y:S06]  /*5f50*/  HMMA.16816.F32.BF16 R68, R96.reuse, R108, R68 ;  /* 0x0000006c6044723c */ /* 0x040fec0000041844 */
[----:B------:R-:W-:Y:S01]  /*5f60*/  MUFU.EX2 R125, R125 ;  /* 0x0000007d007d7308 */ /* 0x000fe20000000800 */
[----:B------:R-:W-:Y:S01]  /*5f70*/  FFMA.FTZ R109, R13, R101, -R114 ;  /* 0x000000650d6d7223 */ /* 0x000fe20000010872 */
[----:B------:R-:W-:Y:S01]  /*5f80*/  FMUL.FTZ R13, R102, R89 ;  /* 0x00000059660d7220 */ /* 0x000fe20000410000 */
[----:B------:R-:W-:Y:S01]  /*5f90*/  FFMA.FTZ R108, R15, R101, -R112 ;  /* 0x000000650f6c7223 */ /* 0x000fe20000010870 */
[----:B------:R-:W-:Y:S01]  /*5fa0*/  FMUL.FTZ R15, R103, R91 ;  /* 0x0000005b670f7220 */ /* 0x000fe20000410000 */
[C---:B------:R-:W-:Y:S05]  /*5fb0*/  HMMA.16816.F32.BF16 R72, R96.reuse, R110, R72 ;  /* 0x0000006e6048723c */ /* 0x040fea0000041848 */
[----:B------:R4:W-:Y:S01]  /*5fc0*/  MUFU.EX2 R111, R12 ;  /* 0x0000000c006f7308 */ /* 0x0009e20000000800 */
[----:B--2---:R-:W-:Y:S01]  /*5fd0*/  F2FP.BF16.F32.PACK_AB R87, R122, R121 ;  /* 0x000000797a57723e */ /* 0x004fe200000010ff */
[----:B------:R-:W-:Y:S01]  /*5fe0*/  FFMA.FTZ R110, R17, R101, -R114 ;  /* 0x00000065116e7223 */ /* 0x000fe20000010872 */
[C---:B------:R-:W-:Y:S01]  /*5ff0*/  FMUL.FTZ R17, R102.reuse, R85 ;  /* 0x0000005566117220 */ /* 0x040fe20000410000 */
[C---:B---3--:R-:W-:Y:S06]  /*6000*/  HMMA.16816.F32.BF16 R76, R96.reuse, R92, R76 ;  /* 0x0000005c604c723c */ /* 0x048fec000004184c */
[----:B------:R-:W2:Y:S10]  /*6010*/  MUFU.EX2 R109, R109 ;  /* 0x0000006d006d7308 */ /* 0x000eb40000000800 */
        /* <DEDUP_REMOVED lines=57> */
[-C--:B------:R-:W-:Y:S01]  /*63b0*/  FFMA.FTZ R89, R31, R101.reuse, -R112 ;  /* 0x000000651f597223 */ /* 0x080fe20000010870 */
        /* <DEDUP_REMOVED lines=36> */
[C---:B------:R-:W-:Y:S08]  /*6600*/  HMMA.16816.F32.BF16 R76, R20.reuse, R32, R76 ;  /* 0x00000020144c723c */ /* 0x040ff0000004184c */
[C---:B------:R-:W-:Y:S01]  /*6610*/  HMMA.16816.F32.BF16 R12, R20.reuse, R34, R12 ;  /* 0x00000022140c723c */ /* 0x040fe2000004180c */
[----:B------:R-:W3:Y:S07]  /*6620*/  LDSM.16.MT88.4 R32, [R153+0x8000] ;  /* 0x008000009920783b */ /* 0x000eee0000004200 */
[C---:B--2---:R-:W-:Y:S03]  /*6630*/  HMMA.16816.F32.BF16 R80, R20.reuse, R84, R80 ;  /* 0x000000541450723c */ /* 0x044fe60000041850 */
[-CC-:B------:R-:W-:Y:S01]  /*6640*/  FFMA.FTZ R84, R44, R101.reuse, -R114.reuse ;  /* 0x000000652c547223 */ /* 0x180fe20000010872 */
[-C--:B------:R-:W-:Y:S01]  /*6650*/  FFMA.FTZ R44, R45, R101.reuse, -R114 ;  /* 0x000000652d2c7223 */ /* 0x080fe20000010872 */
[-CC-:B------:R-:W-:Y:S01]  /*6660*/  FFMA.FTZ R45, R46, R101.reuse, -R112.reuse ;  /* 0x000000652e2d7223 */ /* 0x180fe20000010870 */
[-C--:B------:R-:W-:Y:S01]  /*6670*/  FFMA.FTZ R46, R47, R101.reuse, -R112 ;  /* 0x000000652f2e7223 */ /* 0x080fe20000010870 */
[----:B------:R-:W-:Y:S01]  /*6680*/  MUFU.EX2 R103, R84 ;  /* 0x0000005400677308 */ /* 0x000fe20000000800 */
[----:B------:R-:W-:Y:S03]  /*6690*/  HMMA.16816.F32.BF16 R16, R20, R86, R16 ;  /* 0x000000561410723c */ /* 0x000fe60000041810 */
[----:B------:R-:W-:Y:S01]  /*66a0*/  F2FP.BF16.F32.PACK_AB R20, R131, R134 ;  /* 0x000000868314723e */ /* 0x000fe200000010ff */
[--C-:B------:R-:W-:Y:S01]  /*66b0*/  FFMA.FTZ R47, R48, R101, -R114.reuse ;  /* 0x00000065302f7223 */ /* 0x100fe20000010872 */
[----:B-----5:R-:W-:Y:S01]  /*66c0*/  F2FP.BF16.F32.PACK_AB R21, R136, R133 ;  /* 0x000000858815723e */ /* 0x020fe200000010ff */
[-C--:B------:R-:W-:Y:S01]  /*66d0*/  FFMA.FTZ R48, R49, R101.reuse, -R114 ;  /* 0x0000006531307223 */ /* 0x080fe20000010872 */
[----:B-1----:R-:W-:Y:S02]  /*66e0*/  F2FP.BF16.F32.PACK_AB R22, R41, R40 ;  /* 0x000000282916723e */ /* 0x002fe400000010ff */
[----:B------:R-:W1:Y:S01]  /*66f0*/  MUFU.EX2 R44, R44 ;  /* 0x0000002c002c7308 */ /* 0x000e620000000800 */
[----:B----4-:R-:W-:Y:S01]  /*6700*/  F2FP.BF16.F32.PACK_AB R23, R43, R42 ;  /* 0x0000002a2b17723e */ /* 0x010fe200000010ff */
[-CC-:B------:R-:W-:Y:S01]  /*6710*/  FFMA.FTZ R49, R50, R101.reuse, -R112.reuse ;  /* 0x0000006532317223 */ /* 0x180fe20000010870 */
[-C--:B------:R-:W-:Y:S01]  /*6720*/  FFMA.FTZ R50, R51, R101.reuse, -R112 ;  /* 0x0000006533327223 */ /* 0x080fe20000010870 */
[-C--:B------:R-:W-:Y:S01]  /*6730*/  FFMA.FTZ R51, R53, R101.reuse, -R114 ;  /* 0x0000006535337223 */ /* 0x080fe20000010872 */
[-CC-:B------:R-:W-:Y:S01]  /*6740*/  FFMA.FTZ R53, R54, R101.reuse, -R112.reuse ;  /* 0x0000006536357223 */ /* 0x180fe20000010870 */
[-C--:B------:R-:W-:Y:S01]  /*6750*/  FFMA.FTZ R54, R55, R101.reuse, -R112 ;  /* 0x0000006537367223 */ /* 0x080fe20000010870 */
[-CC-:B------:R-:W-:Y:S01]  /*6760*/  FFMA.FTZ R55, R56, R101.reuse, -R114.reuse ;  /* 0x0000006538377223 */ /* 0x180fe20000010872 */
[C---:B---3--:R-:W-:Y:S02]  /*6770*/  HMMA.16816.F32.BF16 R4, R20.reuse, R24, R4 ;  /* 0x000000181404723c */ /* 0x048fe40000041804 */
[----:B------:R-:W-:Y:S01]  /*6780*/  MUFU.EX2 R45, R45 ;  /* 0x0000002d002d7308 */ /* 0x000fe20000000800 */
[-C--:B------:R-:W-:Y:S01]  /*6790*/  FFMA.FTZ R56, R57, R101.reuse, -R114 ;  /* 0x0000006539387223 */ /* 0x080fe20000010872 */
[-CC-:B------:R-:W-:Y:S01]  /*67a0*/  FFMA.FTZ R57, R58, R101.reuse, -R112.reuse ;  /* 0x000000653a397223 */ /* 0x180fe20000010870 */
[-C--:B------:R-:W-:Y:S01]  /*67b0*/  FFMA.FTZ R58, R59, R101.reuse, -R112 ;  /* 0x000000653b3a7223 */ /* 0x080fe20000010870 */
[--C-:B------:R-:W-:Y:S02]  /*67c0*/  FFMA.FTZ R59, R64, R101, -R114.reuse ;  /* 0x00000065403b7223 */ /* 0x100fe40000010872 */
[C---:B------:R-:W-:Y:S01]  /*67d0*/  HMMA.16816.F32.BF16 R8, R20.reuse, R26, R8 ;  /* 0x0000001a1408723c */ /* 0x040fe20000041808 */
[----:B------:R-:W2:Y:S03]  /*67e0*/  LDSM.16.MT88.4 R24, [R158+0x8800] ;  /* 0x008800009e18783b */ /* 0x000ea60000004200 */
[----:B------:R-:W3:Y:S04]  /*67f0*/  MUFU.EX2 R46, R46 ;  /* 0x0000002e002e7308 */ /* 0x000ee80000000800 */
[C---:B------:R-:W-:Y:S06]  /*6800*/  HMMA.16816.F32.BF16 R68, R20.reuse, R28, R68 ;  /* 0x0000001c1444723c */ /* 0x040fec0000041844 */
[----:B------:R-:W-:Y:S02]  /*6810*/  MUFU.EX2 R47, R47 ;  /* 0x0000002f002f7308 */ /* 0x000fe40000000800 */
[C---:B------:R-:W-:Y:S01]  /*6820*/  HMMA.16816.F32.BF16 R72, R20.reuse, R30, R72 ;  /* 0x0000001e1448723c */ /* 0x040fe20000041848 */
[----:B------:R-:W4:Y:S07]  /*6830*/  LDSM.16.MT88.4 R28, [R154+0x8800] ;  /* 0x008800009a1c783b */ /* 0x000f2e0000004200 */
[----:B------:R-:W5:Y:S01]  /*6840*/  MUFU.EX2 R48, R48 ;  /* 0x0000003000307308 */ /* 0x000f620000000800 */
[C---:B------:R-:W-:Y:S09]  /*6850*/  HMMA.16816.F32.BF16 R76, R20.reuse, R32, R76 ;  /* 0x00000020144c723c */ /* 0x040ff2000004184c */
[----:B------:R-:W-:Y:S01]  /*6860*/  MUFU.EX2 R49, R49 ;  /* 0x0000003100317308 */ /* 0x000fe20000000800 */
        /* <DEDUP_REMOVED lines=8> */
[----:B-1----:R-:W-:Y:S02]  /*68f0*/  F2FP.BF16.F32.PACK_AB R20, R44, R103 ;  /* 0x000000672c14723e */ /* 0x002fe400000010ff */
[----:B---3--:R-:W-:Y:S02]  /*6900*/  F2FP.BF16.F32.PACK_AB R21, R46, R45 ;  /* 0x0000002d2e15723e */ /* 0x008fe400000010ff */
[----:B-----5:R-:W-:Y:S02]  /*6910*/  F2FP.BF16.F32.PACK_AB R22, R48, R47 ;  /* 0x0000002f3016723e */ /* 0x020fe400000010ff */
[----:B--2---:R-:W-:Y:S03]  /*6920*/  F2FP.BF16.F32.PACK_AB R23, R50, R49 ;  /* 0x000000313217723e */ /* 0x004fe600000010ff */
[----:B------:R-:W1:Y:S04]  /*6930*/  MUFU.EX2 R54, R54 ;  /* 0x0000003600367308 */ /* 0x000e680000000800 */
[C---:B------:R-:W-:Y:S06]  /*6940*/  HMMA.16816.F32.BF16 R4, R20.reuse, R24, R4 ;  /* 0x000000181404723c */ /* 0x040fec0000041804 */
        /* <DEDUP_REMOVED lines=9> */
[C---:B------:R-:W-:Y:S09]  /*69e0*/  HMMA.16816.F32.BF16 R76, R20.reuse, R32, R76 ;  /* 0x00000020144c723c */ /* 0x040ff2000004184c */
[----:B------:R-:W-:Y:S01]  /*69f0*/  MUFU.EX2 R59, R59 ;  /* 0x0000003b003b7308 */ /* 0x000fe20000000800 */
        /* <DEDUP_REMOVED lines=10> */
[----:B-1----:R-:W-:Y:S01]  /*6aa0*/  F2FP.BF16.F32.PACK_AB R21, R54, R53 ;  /* 0x000000353615723e */ /* 0x002fe200000010ff */
[----:B------:R-:W-:Y:S01]  /*6ab0*/  FFMA.FTZ R39, R63, R101, -R112 ;  /* 0x000000653f277223 */ /* 0x000fe20000010870 */
[----:B---3--:R-:W-:Y:S02]  /*6ac0*/  F2FP.BF16.F32.PACK_AB R22, R56, R55 ;  /* 0x000000373816723e */ /* 0x008fe400000010ff */
[----:B-----5:R-:W-:Y:S02]  /*6ad0*/  F2FP.BF16.F32.PACK_AB R23, R58, R57 ;  /* 0x000000393a17723e */ /* 0x020fe400000010ff */
[----:B------:R-:W1:Y:S05]  /*6ae0*/  MUFU.EX2 R36, R36 ;  /* 0x0000002400247308 */ /* 0x000e6a0000000800 */
[C---:B--2---:R-:W-:Y:S05]  /*6af0*/  HMMA.16816.F32.BF16 R4, R20.reuse, R24, R4 ;  /* 0x000000181404723c */ /* 0x044fea0000041804 */
[----:B------:R-:W-:Y:S03]  /*6b00*/  MUFU.EX2 R38, R38 ;  /* 0x0000002600267308 */ /* 0x000fe60000000800 */
[C---:B------:R-:W-:Y:S01]  /*6b10*/  HMMA.16816.F32.BF16 R8, R20.reuse, R26, R8 ;  /* 0x0000001a1408723c */ /* 0x040fe20000041808 */
[----:B------:R-:W2:Y:S06]  /*6b20*/  LDSM.16.MT88.4 R24, [R152+0x9000] ;  /* 0x009000009818783b */ /* 0x000eac0000004200 */
[----:B------:R-:W3:Y:S01]  /*6b30*/  MUFU.EX2 R39, R39 ;  /* 0x0000002700277308 */ /* 0x000ee20000000800 */
[----:B-1----:R-:W-:Y:S01]  /*6b40*/  F2FP.BF16.F32.PACK_AB R84, R36, R37 ;  /* 0x000000252454723e */ /* 0x002fe200000010ff */
[C---:B----4-:R-:W-:Y:S08]  /*6b50*/  HMMA.16816.F32.BF16 R68, R20.reuse, R28, R68 ;  /* 0x0000001c1444723c */ /* 0x050ff00000041844 */
[----:B------:R-:W1:Y:S01]  /*6b60*/  MUFU.EX2 R114, R114 ;  /* 0x0000007200727308 */ /* 0x000e620000000800 */
[----:B------:R-:W-:Y:S04]  /*6b70*/  FADD.FTZ R28, R116, R113 ;  /* 0x00000071741c7221 */ /* 0x000fe80000010000 */
[----:B------:R-:W-:Y:S01]  /*6b80*/  FADD.FTZ R28, R109, R28 ;  /* 0x0000001c6d1c7221 */ /* 0x000fe20000010000 */
[C---:B------:R-:W-:Y:S03]  /*6b90*/  HMMA.16816.F32.BF16 R72, R20.reuse, R30, R72 ;  /* 0x0000001e1448723c */ /* 0x040fe60000041848 */
[----:B------:R-:W-:Y:S01]  /*6ba0*/  FADD.FTZ R119, R119, R28 ;  /* 0x0000001c77777221 */ /* 0x000fe20000010000 */
[----:B---3--:R-:W-:Y:S01]  /*6bb0*/  F2FP.BF16.F32.PACK_AB R85, R39, R38 ;  /* 0x000000262755723e */ /* 0x008fe200000010ff */
[----:B------:R-:W3:Y:S02]  /*6bc0*/  LDSM.16.MT88.4 R28, [R154+0x9800] ;  /* 0x009800009a1c783b */ /* 0x000ee40000004200 */
[----:B------:R-:W-:Y:S01]  /*6bd0*/  FADD.FTZ R110, R110, R119 ;  /* 0x000000776e6e7221 */ /* 0x000fe20000010000 */
[C---:B------:R-:W-:Y:S03]  /*6be0*/  HMMA.16816.F32.BF16 R76, R20.reuse, R32, R76 ;  /* 0x00000020144c723c */ /* 0x040fe6000004184c */
        /* <DEDUP_REMOVED lines=39> */
[----:B------:R-:W-:Y:S02]  /*6e60*/  MOV R103, R100 ;  /* 0x0000006400677202 */ /* 0x000fe40000000f00 */
        /* <DEDUP_REMOVED lines=25> */
.L_x_11242:
        /* <DEDUP_REMOVED lines=10> */
.L_x_11257:
[----:B------:R-:W2:Y:S01]  /*70a0*/  S2R R4, SR_TID.X ;  /* 0x0000000000047919 */ /* 0x000ea20000002100 */
[----:B------:R-:W1:Y:S01]  /*70b0*/  S2UR UR6, SR_CgaCtaId ;  /* 0x00000000000679c3 */ /* 0x000e620000008800 */
[----:B----4-:R-:W-:Y:S01]  /*70c0*/  FADD.FTZ R6, R10, R11 ;  /* 0x0000000b0a067221 */ /* 0x010fe20000010000 */
[----:B------:R-:W4:Y:S01]  /*70d0*/  MUFU.RCP R5, R8 ;  /* 0x0000000800057308 */ /* 0x000f220000001000 */
[----:B------:R-:W-:Y:S01]  /*70e0*/  FSETP.NE.FTZ.AND P1, PT, R8, RZ, PT ;  /* 0x000000ff0800720b */ /* 0x000fe20003f35000 */
[----:B------:R-:W-:Y:S02]  /*70f0*/  UMOV UR7, 0x400 ;  /* 0x0000040000077882 */ /* 0x000fe40000000000 */
[----:B------:R-:W-:-:S04]  /*7100*/  FSETP.NE.FTZ.AND P0, PT, R6, RZ, PT ;  /* 0x000000ff0600720b */ /* 0x000fc80003f15000 */
[----:B------:R-:W3:Y:S01]  /*7110*/  MUFU.RCP R9, R6 ;  /* 0x0000000600097308 */ /* 0x000ee20000001000 */
[----:B----4-:R-:W-:Y:S01]  /*7120*/  FSEL R5, R5, 1, P1 ;  /* 0x3f80000005057808 */ /* 0x010fe20000800000 */
[----:B-1----:R-:W-:-:S04]  /*7130*/  ULEA UR6, UR6, UR7, 0x18 ;  /* 0x0000000706067291 */ /* 0x002fc8000f8ec0ff */
[C---:B------:R-:W-:Y:S01]  /*7140*/  FMUL.FTZ R96, R5.reuse, R96 ;  /* 0x0000006005607220 */ /* 0x040fe20000410000 */
[----:B------:R-:W-:Y:S01]  /*7150*/  FMUL.FTZ R97, R5, R97 ;  /* 0x0000006105617220 */ /* 0x000fe20000410000 */
[----:B---3--:R-:W-:Y:S01]  /*7160*/  FSEL R9, R9, 1, P0 ;  /* 0x3f80000009097808 */ /* 0x008fe20000000000 */
[C---:B------:R-:W-:Y:S01]  /*7170*/  FMUL.FTZ R92, R5.reuse, R92 ;  /* 0x0000005c055c7220 */ /* 0x040fe20000410000 */
[C---:B------:R-:W-:Y:S01]  /*7180*/  FMUL.FTZ R93, R5.reuse, R93 ;  /* 0x0000005d055d7220 */ /* 0x040fe20000410000 */
[----:B------:R-:W-:Y:S01]  /*7190*/  FMUL.FTZ R68, R5, R68 ;  /* 0x0000004405447220 */ /* 0x000fe20000410000 */
[C---:B--2---:R-:W-:Y:S01]  /*71a0*/  IMAD.SHL.U32 R11, R4.reuse, 0x10, RZ ;  /* 0x00000010040b7824 */ /* 0x044fe200078e00ff */
[C---:B------:R-:W-:Y:S01]  /*71b0*/  SHF.L.U32 R10, R4.reuse, 0x1, RZ ;  /* 0x00000001040a7819 */ /* 0x040fe200000006ff */
[C---:B------:R-:W-:Y:S01]  /*71c0*/  FMUL.FTZ R98, R9.reuse, R98 ;  /* 0x0000006209627220 */ /* 0x040fe20000410000 */
[----:B------:R-:W-:Y:S01]  /*71d0*/  SHF.L.U32 R12, R4, 0x5, RZ ;  /* 0x00000005040c7819 */ /* 0x000fe200000006ff */
[C---:B------:R-:W-:Y:S01]  /*71e0*/  FMUL.FTZ R99, R9.reuse, R99 ;  /* 0x0000006309637220 */ /* 0x040fe20000410000 */
[----:B------:R-:W-:Y:S01]  /*71f0*/  LOP3.LUT R13, R10, 0x6, RZ, 0xc0, !PT ;  /* 0x000000060a0d7812 */ /* 0x000fe200078ec0ff */
[----:B------:R-:W-:Y:S01]  /*7200*/  FMUL.FTZ R94, R9, R94 ;  /* 0x0000005e095e7220 */ /* 0x000fe20000410000 */
[----:B------:R-:W-:Y:S01]  /*7210*/  LOP3.LUT R11, R11, 0x1c0, RZ, 0xc0, !PT ;  /* 0x000001c00b0b7812 */ /* 0x000fe200078ec0ff */
        /* <DEDUP_REMOVED lines=10> */
[----:B------:R-:W-:Y:S01]  /*72c0*/  FMUL.FTZ R75, R9, R75 ;  /* 0x0000004b094b7220 */ /* 0x000fe20000410000 */
        /* <DEDUP_REMOVED lines=12> */
[----:B------:R-:W-:-:S02]  /*7390*/  VIADD R15, R11, 0x40 ;  /* 0x000000400b0f7836 */ /* 0x000fc40000000000 */
[C---:B------:R-:W-:Y:S01]  /*73a0*/  FMUL.FTZ R72, R5.reuse, R72 ;  /* 0x0000004805487220 */ /* 0x040fe20000410000 */
[----:B------:R-:W-:Y:S01]  /*73b0*/  FMUL.FTZ R73, R5, R73 ;  /* 0x0000004905497220 */ /* 0x000fe20000410000 */
[----:B------:R-:W-:Y:S02]  /*73c0*/  @P4 VIADD R15, R11, 0xffffffc0 ;  /* 0xffffffc00b0f4836 */ /* 0x000fe40000000000 */
[C---:B------:R-:W-:Y:S01]  /*73d0*/  FMUL.FTZ R76, R5.reuse, R76 ;  /* 0x0000004c054c7220 */ /* 0x040fe20000410000 */
[C---:B------:R-:W-:Y:S01]  /*73e0*/  FMUL.FTZ R77, R5.reuse, R77 ;  /* 0x0000004d054d7220 */ /* 0x040fe20000410000 */
[----:B------:R-:W-:Y:S01]  /*73f0*/  IADD3 R13, PT, PT, R12, R11, RZ ;  /* 0x0000000b0c0d7210 */ /* 0x000fe20007ffe0ff */
[C---:B------:R-:W-:Y:S01]  /*7400*/  FMUL.FTZ R88, R5.reuse, R88 ;  /* 0x0000005805587220 */ /* 0x040fe20000410000 */
        /* <DEDUP_REMOVED lines=8> */
[C---:B------:R-:W-:Y:S01]  /*7490*/  IMAD.IADD R9, R10.reuse, 0x1, R11 ;  /* 0x000000010a097824 */ /* 0x040fe200078e020b */
[----:B------:R-:W-:Y:S01]  /*74a0*/  F2FP.BF16.F32.PACK_AB R94, R95, R94 ;  /* 0x0000005e5f5e723e */ /* 0x000fe200000010ff */
        /* <DEDUP_REMOVED lines=22> */
[----:B------:R-:W-:-:S03]  /*7610*/  IADD3 R10, PT, PT, R10, R19, RZ ;  /* 0x000000130a0a7210 */ /* 0x000fc60007ffe0ff */
[----:B------:R2:W-:Y:S04]  /*7620*/  STS [R17+0x400], R74 ;  /* 0x0004004a11007388 */ /* 0x0005e80000000800 */
        /* <DEDUP_REMOVED lines=8> */
[----:B-1----:R-:W4:Y:S04]  /*76b0*/  LD.E.U8 R9, desc[UR4][R2.64+0x1c8] ;  /* 0x0001c80402097980 */ /* 0x002f28000c101100 */
[----:B--2---:R-:W2:Y:S04]  /*76c0*/  LD.E.64 R16, desc[UR4][R2.64+0x80] ;  /* 0x0000800402107980 */ /* 0x004ea8000c101b00 */
[----:B------:R-:W2:Y:S04]  /*76d0*/  LD.E.64 R38, desc[UR4][R2.64+0x90] ;  /* 0x0000900402267980 */ /* 0x000ea8000c101b00 */
[----:B------:R-:W2:Y:S04]  /*76e0*/  LD.E.64 R34, desc[UR4][R2.64+0x88] ;  /* 0x0000880402227980 */ /* 0x000ea8000c101b00 */
[----:B------:R-:W2:Y:S01]  /*76f0*/  LD.E.64 R32, desc[UR4][R2.64+0x70] ;  /* 0x0000700402207980 */ /* 0x000ea2000c101b00 */
[----:B------:R-:W-:Y:S05]  /*7700*/  WARPSYNC.ALL ;  /* 0x0000000000007948 */ /* 0x000fea0003800000 */
[----:B------:R-:W5:Y:S01]  /*7710*/  LD.E.64 R36, desc[UR4][R2.64+0xa0] ;  /* 0x0000a00402247980 */ /* 0x000f62000c101b00 */
[----:B---3--:R-:W-:-:S02]  /*7720*/  MOV R15, RZ ;  /* 0x000000ff000f7202 */ /* 0x008fc40000000f00 */
[----:B----4-:R-:W-:-:S13]  /*7730*/  ISETP.NE.AND P2, PT, R9, RZ, PT ;  /* 0x000000ff0900720c */ /* 0x010fda0003f45270 */
[----:B------:R-:W3:Y:S04]  /*7740*/  @!P2 LD.E R26, desc[UR4][R2.64+0x60] ;  /* 0x00006004021aa980 */ /* 0x000ee8000c101900 */
[----:B------:R-:W4:Y:S04]  /*7750*/  @!P2 LD.E R25, desc[UR4][R2.64+0xb4] ;  /* 0x0000b4040219a980 */ /* 0x000f28000c101900 */
[----:B------:R-:W4:Y:S04]  /*7760*/  @P2 LD.E R24, desc[UR4][R2.64+0xd4] ;  /* 0x0000d40402182980 */ /* 0x000f28000c101900 */
[----:B------:R1:W4:Y:S01]  /*7770*/  @P2 LD.E R5, desc[UR4][R2.64+0xb4] ;  /* 0x0000b40402052980 */ /* 0x000322000c101900 */
[----:B------:R-:W1:Y:S01]  /*7780*/  S2R R9, SR_TID.X ;  /* 0x0000000000097919 */ /* 0x000e620000002100 */
[----:B------:R-:W-:Y:S01]  /*7790*/  BAR.SYNC.DEFER_BLOCKING 0x0 ;  /* 0x0000000000007b1d */ /* 0x000fe20000010000 */
[----:B--2---:R-:W-:-:S02]  /*77a0*/  IMAD R12, R17, R174, RZ ;  /* 0x000000ae110c7224 */ /* 0x004fc400078e02ff */
[----:B------:R-:W-:Y:S02]  /*77b0*/  IMAD R11, R39, R173, RZ ;  /* 0x000000ad270b7224 */ /* 0x000fe400078e02ff */
[----:B------:R-:W-:-:S04]  /*77c0*/  IMAD.WIDE.U32 R16, R16, R174, RZ ;  /* 0x000000ae10107225 */ /* 0x000fc800078e00ff */
[----:B------:R-:W-:-:S04]  /*77d0*/  IMAD.WIDE.U32 R38, R38, R173, RZ ;  /* 0x000000ad26267225 */ /* 0x000fc800078e00ff */
[----:B-1----:R-:W-:Y:S01]  /*77e0*/  IMAD.SHL.U32 R10, R9, 0x8, RZ ;  /* 0x00000008090a7824 */ /* 0x002fe200078e00ff */
[----:B------:R1:W2:Y:S01]  /*77f0*/  @P1 MUFU.LG2 R27, R8 ;  /* 0x00000008001b1308 */ /* 0x0002a20000000c00 */
[----:B------:R1:W3:Y:S03]  /*7800*/  LDS.128 R20, [R175+0x1000] ;  /* 0x00100000af147984 */ /* 0x0002e60000000c00 */
[----:B------:R-:W-:Y:S01]  /*7810*/  LOP3.LUT R14, R10, 0x38, RZ, 0xc0, !PT ;  /* 0x000000380a0e7812 */ /* 0x000fe200078ec0ff */
[----:B------:R-:W-:-:S04]  /*7820*/  IMAD R10, R35, R176, RZ ;  /* 0x000000b0230a7224 */ /* 0x000fc800078e02ff */
[----:B------:R-:W-:Y:S01]  /*7830*/  IMAD.WIDE.U32 R14, R176, R34, R14 ;  /* 0x00000022b00e7225 */ /* 0x000fe200078e000e */
[----:B------:R-:W-:-:S03]  /*7840*/  IADD3 R3, PT, PT, R39, R11, RZ ;  /* 0x0000000b27037210 */ /* 0x000fc60007ffe0ff */
[----:B------:R-:W-:Y:S01]  /*7850*/  IMAD.IADD R2, R17, 0x1, R12 ;  /* 0x0000000111027824 */ /* 0x000fe200078e020c */
[----:B------:R-:W-:Y:S01]  /*7860*/  IADD3 R38, P4, P3, R38, R14, R16 ;  /* 0x0000000e26267210 */ /* 0x000fe20007b9e010 */
[----:B------:R-:W-:Y:S01]  /*7870*/  IMAD.IADD R10, R15, 0x1, R10 ;  /* 0x000000010f0a7824 */ /* 0x000fe200078e020a */
[----:B------:R3:W3:Y:S04]  /*7880*/  LDS.128 R16, [R175] ;  /* 0x00000000af107984 */ /* 0x0006e80000000c00 */
[----:B------:R-:W-:Y:S01]  /*7890*/  IADD3.X R39, PT, PT, R3, R10, R2, P4, P3 ;  /* 0x0000000a03277210 */ /* 0x000fe200027e6402 */
[----:B------:R3:W3:Y:S01]  /*78a0*/  LDS.128 R12, [R175+0x800] ;  /* 0x00080000af0c7984 */ /* 0x0006e20000000c00 */
[----:B------:R-:W-:-:S03]  /*78b0*/  SHF.R.U32.HI R2, RZ, 0x3, R9 ;  /* 0x00000003ff027819 */ /* 0x000fc60000011609 */
[----:B-1----:R1:W1:Y:S01]  /*78c0*/  LDS.128 R8, [R175+0x1800] ;  /* 0x00180000af087984 */ /* 0x0022620000000c00 */
[----:B------:R-:W4:Y:S01]  /*78d0*/  @P0 MUFU.LG2 R6, R6 ;  /* 0x0000000600060308 */ /* 0x000f220000000c00 */
[----:B------:R-:W-:Y:S01]  /*78e0*/  IMAD.WIDE.U32 R38, R2, R34, R38 ;  /* 0x0000002202267225 */ /* 0x000fe200078e0026 */
[----:B------:R-:W-:-:S03]  /*78f0*/  LOP3.LUT P3, RZ, R4, 0x3, RZ, 0xc0, !PT ;  /* 0x0000000304ff7812 */ /* 0x000fc6000786c0ff */
[----:B--2---:R-:W-:Y:S01]  /*7900*/  @P1 FMUL.FTZ R30, R27, 0.69314718246459960938 ;  /* 0x3f3172181b1e1820 */ /* 0x004fe20000410000 */
[----:B------:R-:W-:Y:S01]  /*7910*/  IMAD R2, R35, R2, RZ ;  /* 0x0000000223027224 */ /* 0x000fe200078e02ff */
[----:B------:R-:W-:Y:S02]  /*7920*/  MOV R28, 0x7f800000 ;  /* 0x7f800000001c7802 */ /* 0x000fe40000000f00 */
[----:B-----5:R-:W-:Y:S01]  /*7930*/  @P1 FFMA.FTZ R28, R7, R100, R30 ;  /* 0x00000064071c1223 */ /* 0x020fe2000001001e */
[--C-:B------:R-:W-:Y:S02]  /*7940*/  SHF.R.U32.HI R3, RZ, 0x1, R4.reuse ;  /* 0x00000001ff037819 */ /* 0x100fe40000011604 */
[----:B------:R-:W-:Y:S01]  /*7950*/  IADD3 R27, PT, PT, R39, R2, RZ ;  /* 0x00000002271b7210 */ /* 0x000fe20007ffe0ff */
[----:B------:R-:W-:Y:S01]  /*7960*/  IMAD.SHL.U32 R2, R34, 0x20, RZ ;  /* 0x0000002022027824 */ /* 0x000fe200078e00ff */
[----:B------:R-:W-:Y:S02]  /*7970*/  LEA R30, P1, R38, R32, 0x1 ;  /* 0x00000020261e7211 */ /* 0x000fe400078208ff */
[----:B------:R-:W-:-:S02]  /*7980*/  SHF.R.U32.HI R4, RZ, 0x2, R4 ;  /* 0x00000002ff047819 */ /* 0x000fc40000011604 */
[----:B------:R-:W-:Y:S01]  /*7990*/  LOP3.LUT R3, R3, 0x30, RZ, 0xc0, !PT ;  /* 0x0000003003037812 */ /* 0x000fe200078ec0ff */
[----:B------:R-:W-:Y:S01]  /*79a0*/  BSSY.RECONVERGENT B0, `(.L_x_11251) ;  /* 0x000001c000007945 */ /* 0x000fe20003800200 */
[-C--:B------:R-:W-:Y:S02]  /*79b0*/  LEA R32, P4, R34, R30.reuse, 0x6 ;  /* 0x0000001e22207211 */ /* 0x080fe400078830ff */
[----:B------:R-:W-:Y:S02]  /*79c0*/  LEA.HI.X R31, R38, R33, R27, 0x1, P1 ;  /* 0x00000021261f7211 */ /* 0x000fe400008f0c1b */
[----:B------:R-:W-:Y:S02]  /*79d0*/  IADD3 R40, P5, PT, R2, R30, RZ ;  /* 0x0000001e02287210 */ /* 0x000fe40007fbe0ff */
[----:B------:R-:W-:Y:S02]  /*79e0*/  LOP3.LUT R3, R3, 0x7, R4, 0xf8, !PT ;  /* 0x0000000703037812 */ /* 0x000fe400078ef804 */
[----:B------:R-:W-:-:S02]  /*79f0*/  MOV R4, 0x7f800000 ;  /* 0x7f80000000047802 */ /* 0x000fc40000000f00 */
[----:B------:R-:W-:Y:S02]  /*7a00*/  IADD3 R38, P1, PT, R32, R2, RZ ;  /* 0x0000000220267210 */ /* 0x000fe40007f3e0ff */
[----:B------:R-:W-:Y:S01]  /*7a10*/  LEA.HI.X R33, R34, R31, R35, 0x6, P4 ;  /* 0x0000001f22217211 */ /* 0x000fe200020f3423 */
[----:B---3--:R-:W-:-:S04]  /*7a20*/  @!P2 IMAD R26, R174, R26, R173 ;  /* 0x0000001aae1aa224 */ /* 0x008fc800078e02ad */
[----:B----4-:R-:W-:Y:S02]  /*7a30*/  @!P2 IMAD R25, R26, R25, RZ ;  /* 0x000000191a19a224 */ /* 0x010fe400078e02ff */
[----:B------:R-:W-:Y:S01]  /*7a40*/  @P0 FMUL.FTZ R26, R6, 0.69314718246459960938 ;  /* 0x3f317218061a0820 */ /* 0x000fe20000410000 */
[----:B------:R-:W-:Y:S01]  /*7a50*/  SHF.L.U64.HI R6, R34, 0x5, R35 ;  /* 0x0000000522067819 */ /* 0x000fe20000010223 */
[----:B------:R-:W-:Y:S02]  /*7a60*/  @P2 IMAD R24, R24, R173, RZ ;  /* 0x000000ad18182224 */ /* 0x000fe400078e02ff */
[----:B------:R-:W-:Y:S01]  /*7a70*/  @P0 FFMA.FTZ R4, R7, R0, R26 ;  /* 0x0000000007040223 */ /* 0x000fe2000001001a */
[----:B------:R-:W-:Y:S01]  /*7a80*/  IADD3.X R41, PT, PT, R6, R31, RZ, P5, !PT ;  /* 0x0000001f06297210 */ /* 0x000fe20002ffe4ff */
[----:B------:R-:W-:Y:S01]  /*7a90*/  @P2 IMAD R25, R174, R5, R24 ;  /* 0x00000005ae192224 */ /* 0x000fe200078e0218 */
[----:B-1----:R-:W-:Y:S06]  /*7aa0*/  @P3 BRA `(.L_x_11252) ;  /* 0x00000000002c3947 */ /* 0x002fec0003800000 */
        /* <DEDUP_REMOVED lines=11> */
.L_x_11252:
[----:B------:R-:W-:Y:S05]  /*7b60*/  BSYNC.RECONVERGENT B0 ;  /* 0x0000000000007941 */ /* 0x000fea0003800200 */
.L_x_11251:
[----:B------:R-:W-:Y:S01]  /*7b70*/  IADD3.X R39, PT, PT, R33, R6, RZ, P1, !PT ;  /* 0x0000000621277210 */ /* 0x000fe20000ffe4ff */
[----:B------:R-:W-:Y:S01]  /*7b80*/  ST.E.128 desc[UR4][R30.64], R16 ;  /* 0x000000101e007985 */ /* 0x000fe2000c101d04 */
[----:B------:R-:W-:-:S03]  /*7b90*/  MOV R173, 0x0 ;  /* 0x0000000000ad7802 */ /* 0x000fc60000000f00 */
[----:B------:R-:W-:Y:S04]  /*7ba0*/  ST.E.128 desc[UR4][R40.64], R12 ;  /* 0x0000000c28007985 */ /* 0x000fe8000c101d04 */
[----:B------:R-:W-:Y:S04]  /*7bb0*/  ST.E.128 desc[UR4][R32.64], R20 ;  /* 0x0000001420007985 */ /* 0x000fe8000c101d04 */
[----:B------:R1:W-:Y:S02]  /*7bc0*/  ST.E.128 desc[UR4][R38.64], R8 ;  /* 0x0000000826007985 */ /* 0x0003e4000c101d04 */
[----:B-1----:R-:W-:Y:S05]  /*7bd0*/  RET.REL.NODEC R172 `(_ZN5flash24flash_fwd_splitkv_kernelI23Flash_fwd_kernel_traitsILi64ELi64ELi128ELi4ELb0ELb0EN7cutlass10bfloat16_tE19Flash_kernel_traitsILi64ELi64ELi128ELi4ES3_EELb0ELb0ELb0ELb1ELb1ELb0ELb0ELb0EEEvNS_16Flash_fwd_paramsE) ;  /* 0xffffff84ac087950 */ /* 0x002fea0003c3ffff */
.L_x_11250:
[----:B------:R-:W-:Y:S01]  /*7be0*/  MOV R5, 0x2 ;  /* 0x0000000200057802 */ /* 0x000fe20000000f00 */
[----:B------:R-:W-:Y:S01]  /*7bf0*/  IMAD.MOV.U32 R4, RZ, RZ, 0x1f ;  /* 0x0000001fff047424 */ /* 0x000fe200078e00ff */
[----:B------:R-:W-:-:S07]  /*7c00*/  MOV R6, 0xffffffff ;  /* 0xffffffff00067802 */ /* 0x000fce0000000f00 */
[----:B-1---5:R-:W-:Y:S05]  /*7c10*/  WARPSYNC.COLLECTIVE R6, `(.L_x_11253) ;  /* 0x0000000006087348 */ /* 0x022fea0003c00000 */
[----:B------:R2:W3:Y:S02]  /*7c20*/  SHFL.BFLY P0, R11, R187, R5, R4 ;  /* 0x0c000005bb0b7389 */ /* 0x0004e40000000004 */
[----:B-123-5:R-:W-:Y:S05]  /*7c30*/  ENDCOLLECTIVE ;  /* 0x000000000000791b */ /* 0x02efea0003800000 */
.L_x_11253:
[----:B------:R-:W-:Y:S02]  /*7c40*/  IMAD.MOV.U32 R8, RZ, RZ, R11 ;  /* 0x000000ffff087224 */ /* 0x000fe400078e000b */
[----:B------:R-:W-:Y:S02]  /*7c50*/  IMAD.MOV.U32 R5, RZ, RZ, 0x1 ;  /* 0x00000001ff057424 */ /* 0x000fe400078e00ff */
[----:B------:R-:W-:-:S05]  /*7c60*/  FADD.FTZ R9, R8, R187 ;  /* 0x000000bb08097221 */ /* 0x000fca0000010000 */
[----:B------:R-:W-:-:S07]  /*7c70*/  MOV R187, R9 ;  /* 0x0000000900bb7202 */ /* 0x000fce0000000f00 */
[----:B------:R-:W-:Y:S05]  /*7c80*/  WARPSYNC.COLLECTIVE R6, `(.L_x_11254) ;  /* 0x0000000006087348 */ /* 0x000fea0003c00000 */
[----:B------:R1:W2:Y:S02]  /*7c90*/  SHFL.BFLY P0, R11, R187, R5, R4 ;  /* 0x0c000005bb0b7389 */ /* 0x0002a40000000004 */
[----:B-12---:R-:W-:Y:S05]  /*7ca0*/  ENDCOLLECTIVE ;  /* 0x000000000000791b */ /* 0x006fea0003800000 */
.L_x_11254:
[----:B------:R-:W-:Y:S01]  /*7cb0*/  MOV R187, R188 ;  /* 0x000000bc00bb7202 */ /* 0x000fe20000000f00 */
[----:B------:R-:W-:Y:S01]  /*7cc0*/  IMAD.MOV.U32 R5, RZ, RZ, 0x2 ;  /* 0x00000002ff057424 */ /* 0x000fe200078e00ff */
[----:B------:R-:W-:-:S07]  /*7cd0*/  MOV R8, R11 ;  /* 0x0000000b00087202 */ /* 0x000fce0000000f00 */
[----:B------:R-:W-:Y:S05]  /*7ce0*/  WARPSYNC.COLLECTIVE R6, `(.L_x_11255) ;  /* 0x0000000006087348 */ /* 0x000fea0003c00000 */
[----:B------:R1:W2:Y:S02]  /*7cf0*/  SHFL.BFLY P0, R11, R187, R5, R4 ;  /* 0x0c000005bb0b7389 */ /* 0x0002a40000000004 */
[----:B-12---:R-:W-:Y:S05]  /*7d00*/  ENDCOLLECTIVE ;  /* 0x000000000000791b */ /* 0x006fea0003800000 */
.L_x_11255:
[----:B------:R-:W-:Y:S01]  /*7d10*/  FADD.FTZ R8, R9, R8 ;  /* 0x0000000809087221 */ /* 0x000fe20000010000 */
[----:B------:R-:W-:Y:S01]  /*7d20*/  FADD.FTZ R10, R11, R188 ;  /* 0x000000bc0b0a7221 */ /* 0x000fe20000010000 */
[----:B------:R-:W-:-:S04]  /*7d30*/  MOV R5, 0x1 ;  /* 0x0000000100057802 */ /* 0x000fc80000000f00 */
[----:B------:R-:W-:-:S07]  /*7d40*/  MOV R187, R10 ;  /* 0x0000000a00bb7202 */ /* 0x000fce0000000f00 */
[----:B------:R-:W-:Y:S05]  /*7d50*/  WARPSYNC.COLLECTIVE R6, `(.L_x_11256) ;  /* 0x0000000006087348 */ /* 0x000fea0003c00000 */
[----:B------:R1:W2:Y:S02]  /*7d60*/  SHFL.BFLY P0, R11, R187, R5, R4 ;  /* 0x0c000005bb0b7389 */ /* 0x0002a40000000004 */
[----:B-12---:R-:W-:Y:S05]  /*7d70*/  ENDCOLLECTIVE ;  /* 0x000000000000791b */ /* 0x006fea0003800000 */
.L_x_11256:
[----:B------:R-:W-:Y:S05]  /*7d80*/  BRA `(.L_x_11257) ;  /* 0xfffffff000c47947 */ /* 0x000fea000383ffff */
.L_x_11258:
        /* <DEDUP_REMOVED lines=15> */
.L_x_14806:


//--------------------- .text._ZN5flash24flash_fwd_splitkv_kernelI23Flash_fwd_kernel_traitsILi64ELi64ELi128ELi4ELb0ELb0EN7cutlass10bfloat16_tE19Flash_kernel_traitsILi64ELi64ELi128ELi4ES3_EELb0ELb0ELb0ELb1ELb1ELb1ELb0ELb0EEEvNS_16Flash_fwd_paramsE --------------------------
	.section	.text._ZN5flash24flash_fwd_splitkv_kernelI23Flash_fwd_kernel_traitsILi64ELi64ELi128ELi4ELb0ELb0EN7cutlass10bfloat16_tE19Flash_kernel_traitsILi64ELi64ELi128ELi4ES3_EELb0ELb0ELb0ELb1ELb1ELb1ELb0ELb0EEEvNS_16Flash_fwd_paramsE,"ax",@progbits
	.align	128
        .global         _ZN5flash24flash_fwd_splitkv_kernelI23Flash_fwd_kernel_traitsILi64ELi64ELi128ELi4ELb0ELb0EN7cutlass10bfloat16_tE19Flash_kernel_traitsILi64ELi64ELi128ELi4ES3_EELb0ELb0ELb0ELb1ELb1ELb1ELb0ELb0EEEvNS_16Flash_fwd_paramsE
        .type           _ZN5flash24flash_fwd_splitkv_kernelI23Flash_fwd_kernel_traitsILi64ELi64ELi128ELi4ELb0ELb0EN7cutlass10bfloat16_tE19Flash_kernel_traitsILi64ELi64ELi128ELi4ES3_EELb0ELb0ELb0ELb1ELb1ELb1ELb0ELb0EEEvNS_16Flash_fwd_paramsE,@function
        .size           _ZN5flash24flash_fwd_splitkv_kernelI23Flash_fwd_kernel_traitsILi64ELi64ELi128ELi4ELb0ELb0EN7cutlass10bfloat16_tE19Flash_kernel_traitsILi64ELi64ELi128ELi4ES3_EELb0ELb0ELb0ELb1ELb1ELb1ELb0ELb0EEEvNS_16Flash_fwd_paramsE,(.L_x_14807 - _ZN5flash24flash_fwd_splitkv_kernelI23Flash_fwd_kernel_traitsILi64ELi64ELi128ELi4ELb0ELb0EN7cutlass10bfloat16_tE19Flash_kernel_traitsILi64ELi64ELi128ELi4ES3_EELb0ELb0ELb0ELb1ELb1ELb1ELb0ELb0EEEvNS_16Flash_fwd_paramsE)
        .other          _ZN5flash24flash_fwd_splitkv_kernelI23Flash_fwd_kernel_traitsILi64ELi64ELi128ELi4ELb0ELb0EN7cutlass10bfloat16_tE19Flash_kernel_traitsILi64ELi64ELi128ELi4ES3_EELb0ELb0ELb0ELb1ELb1ELb1ELb0ELb0EEEvNS_16Flash_fwd_paramsE,@"STO_CUDA_ENTRY STV_DEFAULT"
_ZN5flash24flash_fwd_splitkv_kernelI23Flash_fwd_kernel_traitsILi64ELi64ELi128ELi4ELb0ELb0EN7cutlass10bfloat16_tE19Flash_kernel_traitsILi64ELi64ELi128ELi4ES3_EELb0ELb0ELb0ELb1ELb1ELb1ELb0ELb0EEEvNS_16Flash_fwd_paramsE:
.text._ZN5flash24flash_fwd_splitkv_kernelI23Flash_fwd_kernel_traitsILi64ELi64ELi128ELi4ELb0ELb0EN7cutlass10bfloat16_tE19Flash_kernel_traitsILi64ELi64ELi128ELi4ES3_EELb0ELb0ELb0ELb1ELb1ELb1ELb0ELb0EEEvNS_16Flash_fwd_paramsE:
[----:B------:R-:W-:Y:S01]  /*0000*/  LDC R1, c[0x0][0x37c] ;  /* 0x0000df00ff017b82 */ /* 0x000fe20000000800 */
[----:B------:R-:W1:Y:S07]  /*0010*/  S2R R11, SR_CTAID.X ;  /* 0x00000000000b7919 */ /* 0x000e6e0000002500 */
[----:B------:R-:W2:Y:S01]  /*0020*/  LDC.64 R2, c[0x0][0x348] ;  /* 0x0000d200ff027b82 */ /* 0x000ea20000000a00 */
[----:B------:R-:W-:Y:S01]  /*0030*/  BSSY.RECONVERGENT B2, `(.L_x_11259) ;  /* 0x0000005000027945 */ /* 0x000fe20003800200 */
[----:B------:R-:W-:Y:S01]  /*0040*/  MOV R174, 0x80 ;  /* 0x0000008000ae7802 */ /* 0x000fe20000000f00 */
[----:B------:R-:W3:Y:S01]  /*0050*/  S2R R176, SR_CTAID.Y ;  /* 0x0000000000b07919 */ /* 0x000ee20000002600 */
[----:B------:R-:W4:Y:S05]  /*0060*/  S2R R175, SR_CTAID.Z ;  /* 0x0000000000af7919 */ /* 0x000f2a0000002700 */
[----:B-1234-:R-:W-:Y:S05]  /*0070*/  CALL.REL.NOINC `($_ZN5flash24flash_fwd_splitkv_kernelI23Flash_fwd_kernel_traitsILi64ELi64ELi128ELi4ELb0ELb0EN7cutlass10bfloat16_tE19Flash_kernel_traitsILi64ELi64ELi128ELi4ES3_EELb0ELb0ELb0ELb1ELb1ELb1ELb0ELb0EEEvNS_16Flash_fwd_paramsE$_ZN5flash30compute_attn_1rowblock_splitkvI23Flash_fwd_kernel_traitsILi64ELi64ELi128ELi4ELb0ELb0EN7cutlass10bfloat16_tE19Flash_kernel_traitsILi64ELi64ELi128ELi4ES3_EELb0ELb0ELb0ELb1ELb1ELb1ELb0ELb0ENS_16Flash_fwd_paramsEEEvRKT8_iiiii) ;  /* 0x0000000000087944 */ /* 0x01efea0003c00000 */
[----:B------:R-:W-:Y:S05]  /*0080*/  BSYNC.RECONVERGENT B2 ;  /* 0x0000000000027941 */ /* 0x000fea0003800200 */
.L_x_11259:
[----:B------:R-:W-:Y:S05]  /*0090*/  EXIT ;  /* 0x000000000000794d */ /* 0x000fea0003800000 */
        .type           $_ZN5flash24flash_fwd_splitkv_kernelI23Flash_fwd_kernel_traitsILi64ELi64ELi128ELi4ELb0ELb0EN7cutlass10bfloat16_tE19Flash_kernel_traitsILi64ELi64ELi128ELi4ES3_EELb0ELb0ELb0ELb1ELb1ELb1ELb0ELb0EEEvNS_16Flash_fwd_paramsE$_ZN5flash30compute_attn_1rowblock_splitkvI23Flash_fwd_kernel_traitsILi64ELi64ELi128ELi4ELb0ELb0EN7cutlass10bfloat16_tE19Flash_kernel_traitsILi64ELi64ELi128ELi4ES3_EELb0ELb0ELb0ELb1ELb1ELb1ELb0ELb0ENS_16Flash_fwd_paramsEEEvRKT8_iiiii,@function
        .size           $_ZN5flash24flash_fwd_splitkv_kernelI23Flash_fwd_kernel_traitsILi64ELi64ELi128ELi4ELb0ELb0EN7cutlass10bfloat16_tE19Flash_kernel_traitsILi64ELi64ELi128ELi4ES3_EELb0ELb0ELb0ELb1ELb1ELb1ELb0ELb0EEEvNS_16Flash_fwd_paramsE$_ZN5flash30compute_attn_1rowblock_splitkvI23Flash_fwd_kernel_traitsILi64ELi64ELi128ELi4ELb0ELb0EN7cutlass10bfloat16_tE19Flash_kernel_traitsILi64ELi64ELi128ELi4ES3_EELb0ELb0ELb0ELb1ELb1ELb1ELb0ELb0ENS_16Flash_fwd_paramsEEEvRKT8_iiiii,(.L_x_14807 - $_ZN5flash24flash_fwd_splitkv_kernelI23Flash_fwd_kernel_traitsILi64ELi64ELi128ELi4ELb0ELb0EN7cutlass10bfloat16_tE19Flash_kernel_traitsILi64ELi64ELi128ELi4ES3_EELb0ELb0ELb0ELb1ELb1ELb1ELb0ELb0EEEvNS_16Flash_fwd_paramsE$_ZN5flash30compute_attn_1rowblock_splitkvI23Flash_fwd_kernel_traitsILi64ELi64ELi128ELi4ELb0ELb0EN7cutlass10bfloat16_tE19Flash_kernel_traitsILi64ELi64ELi128ELi4ES3_EELb0ELb0ELb0ELb1ELb1ELb1ELb0ELb0ENS_16Flash_fwd_paramsEEEvRKT8_iiiii)
$_ZN5flash24flash_fwd_splitkv_kernelI23Flash_fwd_kernel_traitsILi64ELi64ELi128ELi4ELb0ELb0EN7cutlass10bfloat16_tE19Flash_kernel_traitsILi64ELi64ELi128ELi4ES3_EELb0ELb0ELb0ELb1ELb1ELb1ELb0ELb0EEEvNS_16Flash_fwd_paramsE$_ZN5flash30compute_attn_1rowblock_splitkvI23Flash_fwd_kernel_traitsILi64ELi64ELi128ELi4ELb0ELb0EN7cutlass10bfloat16_tE19Flash_kernel_traitsILi64ELi64ELi128ELi4ES3_EELb0ELb0ELb0ELb1ELb1ELb1ELb0ELb0ENS_16Flash_fwd_paramsEEEvRKT8_iiiii:
        /* <DEDUP_REMOVED lines=24> */
.L_x_11263:
[----:B------:R-:W-:Y:S05]  /*0220*/  BSYNC.RECONVERGENT B0 ;  /* 0x0000000000007941 */ /* 0x000fea0003800200 */
.L_x_11262:
[----:B-----5:R-:W-:Y:S02]  /*0230*/  IADD3 R5, PT, PT, R5, R0, -R7 ;  /* 0x0000000005057210 */ /* 0x020fe40007ffe807 */
.L_x_11261:
[----:B------:R-:W-:Y:S05]  /*0240*/  BSYNC.RECONVERGENT B1 ;  /* 0x0000000000017941 */ /* 0x000fea0003800200 */
.L_x_11260:
[----:B------:R-:W-:Y:S01]  /*0250*/  IMAD.SHL.U32 R178, R11, 0x40, RZ ;  /* 0x000000400bb27824 */ /* 0x000fe200078e00ff */
[----:B------:R-:W-:Y:S01]  /*0260*/  MOV R8, R174 ;  /* 0x000000ae00087202 */ /* 0x000fe20000000f00 */
[----:B------:R-:W-:-:S03]  /*0270*/  IMAD.MOV.U32 R9, RZ, RZ, 0x0 ;  /* 0x00000000ff097424 */ /* 0x000fc600078e00ff */
[----:B-----5:R-:W-:-:S13]  /*0280*/  ISETP.GT.AND P0, PT, R179, R178, PT ;  /* 0x000000b2b300720c */ /* 0x020fda0003f04270 */
[----:B-1----:R-:W-:Y:S05]  /*0290*/  @!P0 RET.REL.NODEC R8 `(_ZN5flash24flash_fwd_splitkv_kernelI23Flash_fwd_kernel_traitsILi64ELi64ELi128ELi4ELb0ELb0EN7cutlass10bfloat16_tE19Flash_kernel_traitsILi64ELi64ELi128ELi4ES3_EELb0ELb0ELb0ELb1ELb1ELb1ELb0ELb0EEEvNS_16Flash_fwd_paramsE) ;  /* 0xfffffffc08588950 */ /* 0x002fea0003c3ffff */
        /* <DEDUP_REMOVED lines=73> */
[----:B-1----:R-:W-:Y:S05]  /*0730*/  @P0 RET.REL.NODEC R174 `(_ZN5flash24flash_fwd_splitkv_kernelI23Flash_fwd_kernel_traitsILi64ELi64ELi128ELi4ELb0ELb0EN7cutlass10bfloat16_tE19Flash_kernel_traitsILi64ELi64ELi128ELi4ES3_EELb0ELb0ELb0ELb1ELb1ELb1ELb0ELb0EEEvNS_16Flash_fwd_paramsE) ;  /* 0xfffffff8ae300950 */ /* 0x002fea0003c3ffff */
[----:B------:R-:W-:Y:S02]  /*0740*/  MOV R3, 0x7f800000 ;  /* 0x7f80000000037802 */ /* 0x000fe40000000f00 */
[----:B------:R-:W-:-:S03]  /*0750*/  MOV R175, 0x0 ;  /* 0x0000000000af7802 */ /* 0x000fc60000000f00 */
[----:B------:R1:W-:Y:S02]  /*0760*/  ST.E desc[UR4][R14.64+0xc0], R3 ;  /* 0x0000c0030e007985 */ /* 0x0003e4000c101904 */
[----:B-1----:R-:W-:Y:S05]  /*0770*/  RET.REL.NODEC R174 `(_ZN5flash24flash_fwd_splitkv_kernelI23Flash_fwd_kernel_traitsILi64ELi64ELi128ELi4ELb0ELb0EN7cutlass10bfloat16_tE19Flash_kernel_traitsILi64ELi64ELi128ELi4ES3_EELb0ELb0ELb0ELb1ELb1ELb1ELb0ELb0EEEvNS_16Flash_fwd_paramsE) ;  /* 0xfffffff8ae207950 */ /* 0x002fea0003c3ffff */
.L_x_11264:
        /* <DEDUP_REMOVED lines=101> */
.L_x_11266:
        /* <DEDUP_REMOVED lines=57> */
[----:B------:R-:W-:-:S03]  /*1160*/  MOV R14, R12 ;  /* 0x0000000c000e7202 */ /* 0x000fc60000000f00 */
[-C--:B------:R-:W-:Y:S02]  /*1170*/  IMAD R13, R19, R7.reuse, RZ ;  /* 0x00000007130d7224 */ /* 0x080fe400078e02ff */
[----:B------:R-:W-:Y:S01]  /*1180*/  IMAD.WIDE.U32 R14, R18, R7, R14 ;  /* 0x00000007120e7225 */ /* 0x000fe200078e000e */
[----:B------:R-:W-:-:S03]  /*1190*/  MOV R7, R187 ;  /* 0x000000bb00077202 */ /* 0x000fc60000000f00 */
[----:B------:R-:W-:Y:S01]  /*11a0*/  IMAD R0, R18, R0, R13 ;  /* 0x0000000012007224 */ /* 0x000fe200078e020d */
[----:B------:R-:W-:Y:S01]  /*11b0*/  MOV R18, R22 ;  /* 0x0000001600127202 */ /* 0x000fe20000000f00 */
[----:B------:R-:W-:Y:S01]  /*11c0*/  IMAD.IADD R17, R23, 0x1, R9 ;  /* 0x0000000117117824 */ /* 0x000fe200078e0209 */
[----:B------:R-:W-:Y:S01]  /*11d0*/  MOV R10, R14 ;  /* 0x0000000e000a7202 */ /* 0x000fe20000000f00 */
[----:B------:R-:W-:Y:S01]  /*11e0*/  IMAD.IADD R0, R15, 0x1, R0 ;  /* 0x000000010f007824 */ /* 0x000fe200078e0200 */
[----:B------:R-:W-:Y:S02]  /*11f0*/  MOV R15, RZ ;  /* 0x000000ff000f7202 */ /* 0x000fe40000000f00 */
.L_x_11267:
[----:B------:R-:W-:Y:S05]  /*1200*/  BSYNC.RECONVERGENT B0 ;  /* 0x0000000000007941 */ /* 0x000fea0003800200 */
.L_x_11265:
[----:B------:R-:W2:Y:S04]  /*1210*/  LD.E.64 R34, desc[UR4][R2.64+0x18] ;  /* 0x0000180402227980 */ /* 0x000ea8000c101b00 */
[----:B------:R-:W3:Y:S04]  /*1220*/  LD.E.64 R32, desc[UR4][R2.64+0x48] ;  /* 0x0000480402207980 */ /* 0x000ee8000c101b00 */
[----:B------:R-:W4:Y:S04]  /*1230*/  LD.E.64 R22, desc[UR4][R2.64+0x30] ;  /* 0x0000300402167980 */ /* 0x000f28000c101b00 */
[----:B------:R-:W5:Y:S04]  /*1240*/  LD.E.64 R28, desc[UR4][R2.64+0x8] ;  /* 0x00000804021c7980 */ /* 0x000f68000c101b00 */
[----:B------:R-:W5:Y:S04]  /*1250*/  LD.E.64 R12, desc[UR4][R2.64] ;  /* 0x00000004020c7980 */ /* 0x000f68000c101b00 */
[----:B------:R-:W5:Y:S01]  /*1260*/  LD.E.64 R8, desc[UR4][R2.64+0x10] ;  /* 0x0000100402087980 */ /* 0x000f62000c101b00 */
[----:B------:R-:W-:Y:S01]  /*1270*/  IABS R4, R16 ;  /* 0x0000001000047213 */ /* 0x000fe20000000000 */
[----:B------:R-:W-:Y:S01]  /*1280*/  IMAD R15, R15, R94, RZ ;  /* 0x0000005e0f0f7224 */ /* 0x000fe200078e02ff */
[----:B------:R-:W-:Y:S01]  /*1290*/  MOV R38, RZ ;  /* 0x000000ff00267202 */ /* 0x000fe20000000f00 */
[----:B------:R-:W-:Y:S01]  /*12a0*/  IMAD.MOV.U32 R37, RZ, RZ, RZ ;  /* 0x000000ffff257224 */ /* 0x000fe200078e00ff */
[----:B------:R-:W1:Y:S01]  /*12b0*/  I2F.RP R36, R4 ;  /* 0x0000000400247306 */ /* 0x000e620000209400 */
[----:B------:R-:W-:Y:S01]  /*12c0*/  IABS R21, R16 ;  /* 0x0000001000157213 */ /* 0x000fe20000000000 */
[----:B------:R-:W-:Y:S01]  /*12d0*/  IMAD R15, R7, R95, R15 ;  /* 0x0000005f070f7224 */ /* 0x000fe200078e020f */
[----:B------:R-:W-:-:S02]  /*12e0*/  SHF.L.U32 R168, R26, 0x5, RZ ;  /* 0x000000051aa87819 */ /* 0x000fc400000006ff */
[----:B------:R-:W-:Y:S01]  /*12f0*/  SHF.L.U64.HI R169, R26, 0x5, R27 ;  /* 0x000000051aa97819 */ /* 0x000fe2000001021b */
[----:B------:R-:W-:Y:S01]  /*1300*/  IMAD.MOV R21, RZ, RZ, -R21 ;  /* 0x000000ffff157224 */ /* 0x000fe200078e0a15 */
[C---:B------:R-:W-:Y:S02]  /*1310*/  SHF.L.U32 R166, R94.reuse, 0x5, RZ ;  /* 0x000000055ea67819 */ /* 0x040fe400000006ff */
[----:B------:R-:W-:Y:S01]  /*1320*/  SHF.L.U64.HI R167, R94, 0x5, R95 ;  /* 0x000000055ea77819 */ /* 0x000fe2000001025f */
[----:B-1----:R-:W1:Y:S02]  /*1330*/  MUFU.RCP R19, R36 ;  /* 0x0000002400137308 */ /* 0x002e640000001000 */
[----:B-1----:R-:W-:-:S06]  /*1340*/  IADD3 R19, PT, PT, R19, 0xffffffe, RZ ;  /* 0x0ffffffe13137810 */ /* 0x002fcc0007ffe0ff */
[----:B------:R-:W1:Y:S02]  /*1350*/  F2I.FTZ.U32.TRUNC.NTZ R39, R19 ;  /* 0x0000001300277305 */ /* 0x000e64000021f000 */
[----:B-1----:R-:W-:Y:S01]  /*1360*/  IMAD.MOV R5, RZ, RZ, -R39 ;  /* 0x000000ffff057224 */ /* 0x002fe200078e0a27 */
[----:B------:R-:W1:Y:S03]  /*1370*/  S2R R19, SR_CgaCtaId ;  /* 0x0000000000137919 */ /* 0x000e660000008800 */
[----:B------:R-:W-:Y:S01]  /*1380*/  IMAD R14, R5, R4, RZ ;  /* 0x00000004050e7224 */ /* 0x000fe200078e02ff */
[----:B------:R-:W-:-:S03]  /*1390*/  IABS R5, R175 ;  /* 0x000000af00057213 */ /* 0x000fc60000000000 */
[----:B------:R-:W-:-:S06]  /*13a0*/  IMAD.HI.U32 R14, R39, R14, R38 ;  /* 0x0000000e270e7227 */ /* 0x000fcc00078e0026 */
[----:B------:R-:W-:-:S04]  /*13b0*/  IMAD.HI.U32 R14, R14, R5, RZ ;  /* 0x000000050e0e7227 */ /* 0x000fc800078e00ff */
[----:B------:R-:W-:Y:S01]  /*13c0*/  IMAD R21, R14, R21, R5 ;  /* 0x000000150e157224 */ /* 0x000fe200078e0205 */
[----:B------:R-:W-:-:S04]  /*13d0*/  SHF.L.U32 R5, R6, 0x3, RZ ;  /* 0x0000000306057819 */ /* 0x000fc800000006ff */
[----:B------:R-:W-:Y:S02]  /*13e0*/  ISETP.GT.U32.AND P1, PT, R4, R21, PT ;  /* 0x000000150400720c */ /* 0x000fe40003f24070 */
[----:B------:R-:W-:-:S04]  /*13f0*/  LOP3.LUT R36, R5, 0x38, RZ, 0xc0, !PT ;  /* 0x0000003805247812 */ /* 0x000fc800078ec0ff */
[----:B------:R-:W-:Y:S02]  /*1400*/  IADD3 R38, P0, PT, R36, R18, RZ ;  /* 0x0000001224267210 */ /* 0x000fe40007f1e0ff */
[----:B------:R-:W-:Y:S02]  /*1410*/  LOP3.LUT R18, R175, R16, RZ, 0x3c, !PT ;  /* 0x00000010af127212 */ /* 0x000fe400078e3cff */
[----:B------:R-:W-:Y:S02]  /*1420*/  IADD3.X R39, PT, PT, RZ, R17, RZ, P0, !PT ;  /* 0x00000011ff277210 */ /* 0x000fe400007fe4ff */
[----:B------:R-:W-:Y:S01]  /*1430*/  ISETP.GE.AND P0, PT, R18, RZ, PT ;  /* 0x000000ff1200720c */ /* 0x000fe20003f06270 */
[----:B------:R-:W-:Y:S01]  /*1440*/  @!P1 IMAD.IADD R21, R21, 0x1, -R4 ;  /* 0x0000000115159824 */ /* 0x000fe200078e0a04 */
[----:B------:R-:W-:Y:S01]  /*1450*/  SHF.R.U32.HI R18, RZ, 0x3, R6 ;  /* 0x00000003ff127819 */ /* 0x000fe20000011606 */
[----:B------:R-:W-:Y:S01]  /*1460*/  @!P1 VIADD R14, R14, 0x1 ;  /* 0x000000010e0e9836 */ /* 0x000fe20000000000 */
[----:B------:R-:W-:Y:S01]  /*1470*/  ISETP.NE.AND P1, PT, R16, RZ, PT ;  /* 0x000000ff1000720c */ /* 0x000fe20003f25270 */
[----:B------:R-:W-:Y:S01]  /*1480*/  IMAD.WIDE.U32 R38, R7, R94, R38 ;  /* 0x0000005e07267225 */ /* 0x000fe200078e0026 */
[----:B------:R-:W-:-:S02]  /*1490*/  ISETP.GE.U32.AND P2, PT, R21, R4, PT ;  /* 0x000000041500720c */ /* 0x000fc40003f46070 */
[----:B------:R-:W-:Y:S01]  /*14a0*/  MOV R4, 0x400 ;  /* 0x0000040000047802 */ /* 0x000fe20000000f00 */
[----:B------:R-:W-:Y:S01]  /*14b0*/  IMAD R171, R27, R18, RZ ;  /* 0x000000121bab7224 */ /* 0x000fe200078e02ff */
[----:B------:R-:W-:Y:S02]  /*14c0*/  IADD3 R39, PT, PT, R39, R15, RZ ;  /* 0x0000000f27277210 */ /* 0x000fe40007ffe0ff */
[----:B-1----:R-:W-:Y:S02]  /*14d0*/  LEA R4, R19, R4, 0x18 ;  /* 0x0000000413047211 */ /* 0x002fe400078ec0ff */
[----:B------:R-:W-:-:S05]  /*14e0*/  MOV R19, RZ ;  /* 0x000000ff00137202 */ /* 0x000fca0000000f00 */
[----:B------:R-:W-:Y:S02]  /*14f0*/  @P2 IADD3 R14, PT, PT, R14, 0x1, RZ ;  /* 0x000000010e0e2810 */ /* 0x000fe40007ffe0ff */
[----:B------:R-:W-:Y:S01]  /*1500*/  IADD3 R40, P2, PT, R36, R10, RZ ;  /* 0x0000000a24287210 */ /* 0x000fe20007f5e0ff */
[----:B------:R-:W-:Y:S01]  /*1510*/  IMAD.WIDE.U32 R10, R11, 0x40, R18 ;  /* 0x000000400b0a7825 */ /* 0x000fe200078e0012 */
[----:B------:R-:W-:Y:S02]  /*1520*/  @!P0 IADD3 R14, PT, PT, -R14, RZ, RZ ;  /* 0x000000ff0e0e8210 */ /* 0x000fe40007ffe1ff */
[----:B------:R-:W-:Y:S01]  /*1530*/  @!P1 LOP3.LUT R14, RZ, R16, RZ, 0x33, !PT ;  /* 0x00000010ff0e9212 */ /* 0x000fe200078e33ff */
[----:B------:R-:W-:Y:S02]  /*1540*/  IMAD.X R41, RZ, RZ, R0, P2 ;  /* 0x000000ffff297224 */ /* 0x000fe400010e0600 */
[----:B------:R-:W-:-:S04]  /*1550*/  IMAD.WIDE.U32 R40, R18, R26, R40 ;  /* 0x0000001a12287225 */ /* 0x000fc800078e0028 */
[----:B------:R-:W-:Y:S02]  /*1560*/  IMAD.IADD R171, R41, 0x1, R171 ;  /* 0x0000000129ab7824 */ /* 0x000fe400078e02ab */
[----:B------:R-:W-:-:S04]  /*1570*/  IMAD.WIDE.U32 R16, R14, R30, R38 ;  /* 0x0000001e0e107225 */ /* 0x000fc800078e0026 */
[----:B--2---:R-:W-:Y:S02]  /*1580*/  IMAD R7, R35, R176, RZ ;  /* 0x000000b023077224 */ /* 0x004fe400078e02ff */
[----:B------:R-:W-:-:S04]  /*1590*/  IMAD.WIDE.U32 R34, R176, R34, R36 ;  /* 0x00000022b0227225 */ /* 0x000fc800078e0024 */
[----:B------:R-:W-:Y:S02]  /*15a0*/  IMAD.IADD R35, R35, 0x1, R7 ;  /* 0x0000000123237824 */ /* 0x000fe400078e0207 */
[----:B---3--:R-:W-:Y:S01]  /*15b0*/  IMAD R7, R33, R175, RZ ;  /* 0x000000af21077224 */ /* 0x008fe200078e02ff */
[C---:B----4-:R-:W-:Y:S01]  /*15c0*/  SHF.L.U64.HI R43, R22.reuse, 0x5, R23 ;  /* 0x00000005162b7819 */ /* 0x050fe20000010217 */
[----:B------:R-:W-:Y:S01]  /*15d0*/  IMAD.WIDE.U32 R34, R175, R32, R34 ;  /* 0x00000020af227225 */ /* 0x000fe200078e0022 */
[C---:B------:R-:W-:Y:S02]  /*15e0*/  SHF.L.U32 R42, R22.reuse, 0x5, RZ ;  /* 0x00000005162a7819 */ /* 0x040fe400000006ff */
[C---:B------:R-:W-:Y:S01]  /*15f0*/  SHF.L.U64.HI R33, R22.reuse, 0x4, R23 ;  /* 0x0000000416217819 */ /* 0x040fe20000010217 */
[----:B------:R-:W-:Y:S01]  /*1600*/  IMAD R15, R11, R22, RZ ;  /* 0x000000160b0f7224 */ /* 0x000fe200078e02ff */
[C---:B------:R-:W-:Y:S01]  /*1610*/  SHF.L.U32 R32, R22.reuse, 0x4, RZ ;  /* 0x0000000416207819 */ /* 0x040fe200000006ff */
[----:B------:R-:W-:Y:S01]  /*1620*/  IMAD.WIDE.U32 R38, R22, R10, R42 ;  /* 0x0000000a16267225 */ /* 0x000fe200078e002a */
[----:B------:R-:W-:-:S02]  /*1630*/  SHF.R.S32.HI R11, RZ, 0x1f, R14 ;  /* 0x0000001fff0b7819 */ /* 0x000fc4000001140e */
[C---:B-----5:R-:W-:Y:S01]  /*1640*/  LEA R170, P0, R40.reuse, R28, 0x1 ;  /* 0x0000001c28aa7211 */ /* 0x060fe200078008ff */
[----:B------:R-:W-:Y:S01]  /*1650*/  IMAD R14, R31, R14, RZ ;  /* 0x0000000e1f0e7224 */ /* 0x000fe200078e02ff */
[----:B------:R-:W-:Y:S01]  /*1660*/  IADD3 R35, PT, PT, R35, R7, RZ ;  /* 0x0000000723237210 */ /* 0x000fe20007ffe0ff */
[-C--:B------:R-:W-:Y:S01]  /*1670*/  IMAD R0, R23, R10.reuse, R15 ;  /* 0x0000000a17007224 */ /* 0x080fe200078e020f */
[----:B------:R-:W-:Y:S01]  /*1680*/  LEA.HI.X R171, R40, R29, R171, 0x1, P0 ;  /* 0x0000001d28ab7211 */ /* 0x000fe200000f0cab */
[----:B------:R-:W-:Y:S01]  /*1690*/  IMAD.WIDE.U32 R36, R22, R10, R32 ;  /* 0x0000000a16247225 */ /* 0x000fe200078e0020 */
[----:B------:R-:W-:Y:S02]  /*16a0*/  IADD3 R21, P2, PT, R34, R38, RZ ;  /* 0x0000002622157210 */ /* 0x000fe40007f5e0ff */
[----:B------:R-:W-:Y:S01]  /*16b0*/  LOP3.LUT R23, R5, 0x1c0, RZ, 0xc0, !PT ;  /* 0x000001c005177812 */ /* 0x000fe200078ec0ff */
[----:B------:R-:W-:Y:S01]  /*16c0*/  IMAD R30, R11, R30, R14 ;  /* 0x0000001e0b1e7224 */ /* 0x000fe200078e020e */
[----:B------:R-:W-:-:S02]  /*16d0*/  IADD3 R14, PT, PT, R0, R39, RZ ;  /* 0x00000027000e7210 */ /* 0x000fc40007ffe0ff */
[C---:B------:R-:W-:Y:S01]  /*16e0*/  IADD3 R11, P1, P0, R34.reuse, R38, R32 ;  /* 0x00000026220b7210 */ /* 0x040fe2000783e020 */
[----:B------:R-:W-:Y:S01]  /*16f0*/  IMAD.IADD R17, R17, 0x1, R30 ;  /* 0x0000000111117824 */ /* 0x000fe200078e021e */
[----:B------:R-:W-:Y:S02]  /*1700*/  IADD3 R19, P3, PT, R34, R36, RZ ;  /* 0x0000002422137210 */ /* 0x000fe40007f7e0ff */
[C---:B------:R-:W-:Y:S01]  /*1710*/  IADD3.X R7, PT, PT, R35.reuse, R14, R33, P1, P0 ;  /* 0x0000000e23077210 */ /* 0x040fe20000fe0421 */
[----:B------:R-:W-:Y:S01]  /*1720*/  IMAD.X R14, R14, 0x1, R35, P2 ;  /* 0x000000010e0e7824 */ /* 0x000fe200010e0623 */
[----:B------:R-:W-:Y:S01]  /*1730*/  IADD3.X R15, PT, PT, R35, R0, R37, P3, !PT ;  /* 0x00000000230f7210 */ /* 0x000fe20001ffe425 */
[----:B------:R-:W-:Y:S01]  /*1740*/  IMAD.WIDE.U32 R34, R22, R10, R34 ;  /* 0x0000000a16227225 */ /* 0x000fe200078e0022 */
[-C--:B------:R-:W-:Y:S02]  /*1750*/  LEA R32, P1, R19, R12.reuse, 0x1 ;  /* 0x0000000c13207211 */ /* 0x080fe400078208ff */
[----:B------:R-:W-:Y:S01]  /*1760*/  LEA R28, P0, R21, R12, 0x1 ;  /* 0x0000000c151c7211 */ /* 0x000fe200078008ff */
[----:B------:R-:W-:Y:S01]  /*1770*/  IMAD.WIDE.U32 R16, R18, R94, R16 ;  /* 0x0000005e12107225 */ /* 0x000fe200078e0010 */
[----:B------:R-:W-:-:S02]  /*1780*/  LOP3.LUT R10, R23, 0x38, R6, 0xf8, !PT ;  /* 0x00000038170a7812 */ /* 0x000fc400078ef806 */
[-C--:B------:R-:W-:Y:S01]  /*1790*/  LEA.HI.X R33, R19, R13.reuse, R15, 0x1, P1 ;  /* 0x0000000d13217211 */ /* 0x080fe200008f0c0f */
[----:B------:R-:W-:Y:S01]  /*17a0*/  IMAD R18, R95, R18, RZ ;  /* 0x000000125f127224 */ /* 0x000fe200078e02ff */
[----:B------:R-:W-:Y:S02]  /*17b0*/  LEA.HI.X R29, R21, R13, R14, 0x1, P0 ;  /* 0x0000000d151d7211 */ /* 0x000fe400000f0c0e */
[----:B------:R-:W-:Y:S01]  /*17c0*/  LOP3.LUT R10, R10, 0x38, R5, 0x78, !PT ;  /* 0x000000380a0a7812 */ /* 0x000fe200078e7805 */
[----:B------:R-:W-:Y:S01]  /*17d0*/  IMAD.IADD R173, R17, 0x1, R18 ;  /* 0x0000000111ad7824 */ /* 0x000fe200078e0212 */
[----:B------:R-:W-:Y:S02]  /*17e0*/  IADD3 R15, PT, PT, R35, R0, RZ ;  /* 0x00000000230f7210 */ /* 0x000fe40007ffe0ff */
[----:B------:R-:W-:Y:S02]  /*17f0*/  LEA R14, P1, R34, R12, 0x1 ;  /* 0x0000000c220e7211 */ /* 0x000fe400078208ff */
[----:B------:R-:W-:-:S02]  /*1800*/  IADD3 R22, P0, PT, R168, R170, RZ ;  /* 0x000000aaa8167210 */ /* 0x000fc40007f1e0ff */
[----:B------:R-:W-:Y:S02]  /*1810*/  LOP3.LUT R177, R10, 0x1e00, R5, 0xf8, !PT ;  /* 0x00001e000ab17812 */ /* 0x000fe400078ef805 */
[----:B------:R-:W-:Y:S02]  /*1820*/  LEA.HI.X R15, R34, R13, R15, 0x1, P1 ;  /* 0x0000000d220f7211 */ /* 0x000fe400008f0c0f */
[----:B------:R-:W-:Y:S01]  /*1830*/  LEA R10, P1, R11, R12, 0x1 ;  /* 0x0000000c0b0a7211 */ /* 0x000fe200078208ff */
[----:B------:R-:W-:Y:S01]  /*1840*/  IMAD R177, R177, 0x2, R4 ;  /* 0x00000002b1b17824 */ /* 0x000fe200078e0204 */
[----:B------:R-:W-:Y:S02]  /*1850*/  IADD3.X R23, PT, PT, R169, R171, RZ, P0, !PT ;  /* 0x000000aba9177210 */ /* 0x000fe400007fe4ff */
[----:B------:R-:W-:Y:S02]  /*1860*/  IADD3 R12, P0, PT, R22, R168, RZ ;  /* 0x000000a8160c7210 */ /* 0x000fe40007f1e0ff */
[----:B------:R-:W-:Y:S01]  /*1870*/  LEA.HI.X R11, R11, R13, R7, 0x1, P1 ;  /* 0x0000000d0b0b7211 */ /* 0x000fe200008f0c07 */
[----:B------:R-:W-:Y:S01]  /*1880*/  @!PT LDS RZ, [RZ] ;  /* 0x00000000fffff984 */ /* 0x000fe20000000800 */
[----:B------:R-:W-:Y:S01]  /*1890*/  @!PT LDS RZ, [RZ] ;  /* 0x00000000fffff984 */ /* 0x000fe20000000800 */
[----:B------:R-:W-:Y:S01]  /*18a0*/  @!PT LDS RZ, [RZ] ;  /* 0x00000000fffff984 */ /* 0x000fe20000000800 */
[----:B------:R1:W-:Y:S01]  /*18b0*/  LDGSTS.E.BYPASS.LTC128B.128 [R177], desc[UR4][R14.64] ;  /* 0x000000000eb17fae */ /* 0x0003e2000b981a04 */
[----:B------:R-:W-:-:S02]  /*18c0*/  IADD3.X R13, PT, PT, R23, R169, RZ, P0, !PT ;  /* 0x000000a9170d7210 */ /* 0x000fc400007fe4ff */
[-C--:B------:R-:W-:Y:S01]  /*18d0*/  IADD3 R34, P0, PT, R12, R168.reuse, RZ ;  /* 0x000000a80c227210 */ /* 0x080fe20007f1e0ff */
[----:B------:R2:W-:Y:S04]  /*18e0*/  LDGSTS.E.BYPASS.LTC128B.128 [R177+0x800], desc[UR4][R32.64] ;  /* 0x0080000020b17fae */ /* 0x0005e8000b981a04 */
[----:B------:R-:W-:Y:S01]  /*18f0*/  IMAD.X R35, R13, 0x1, R169, P0 ;  /* 0x000000010d237824 */ /* 0x000fe200000e06a9 */
[-C--:B------:R-:W-:Y:S01]  /*1900*/  IADD3 R36, P0, PT, R34, R168.reuse, RZ ;  /* 0x000000a822247210 */ /* 0x080fe20007f1e0ff */
[----:B------:R3:W-:Y:S03]  /*1910*/  LDGSTS.E.BYPASS.LTC128B.128 [R177+0x1000], desc[UR4][R28.64] ;  /* 0x010000001cb17fae */ /* 0x0007e6000b981a04 */
[----:B------:R-:W-:Y:S01]  /*1920*/  IADD3.X R37, PT, PT, R35, R169, RZ, P0, !PT ;  /* 0x000000a923257210 */ /* 0x000fe200007fe4ff */
[----:B------:R-:W-:Y:S04]  /*1930*/  LDGSTS.E.BYPASS.LTC128B.128 [R177+0x1800], desc[UR4][R10.64] ;  /* 0x018000000ab17fae */ /* 0x000fe8000b981a04 */
[----:B------:R-:W-:Y:S04]  /*1940*/  LDGSTS.E.BYPASS.LTC128B.128 [R177+0x2000], desc[UR4][R170.64] ;  /* 0x02000000aab17fae */ /* 0x000fe8000b981a04 */
[----:B------:R4:W-:Y:S04]  /*1950*/  LDGSTS.E.BYPASS.LTC128B.128 [R177+0x2800], desc[UR4][R22.64] ;  /* 0x0280000016b17fae */ /* 0x0009e8000b981a04 */
[----:B------:R4:W-:Y:S01]  /*1960*/  LDGSTS.E.BYPASS.LTC128B.128 [R177+0x3000], desc[UR4][R12.64] ;  /* 0x030000000cb17fae */ /* 0x0009e2000b981a04 */
[----:B-1----:R-:W-:-:S03]  /*1970*/  IADD3 R14, P0, PT, R36, R168, RZ ;  /* 0x000000a8240e7210 */ /* 0x002fc60007f1e0ff */
[----:B------:R1:W-:Y:S01]  /*1980*/  LDGSTS.E.BYPASS.LTC128B.128 [R177+0x3800], desc[UR4][R34.64] ;  /* 0x0380000022b17fae */ /* 0x0003e2000b981a04 */
[-C--:B------:R-:W-:Y:S02]  /*1990*/  IADD3.X R15, PT, PT, R37, R169.reuse, RZ, P0, !PT ;  /* 0x000000a9250f7210 */ /* 0x080fe400007fe4ff */
[-C--:B--2---:R-:W-:Y:S01]  /*19a0*/  IADD3 R32, P0, PT, R14, R168.reuse, RZ ;  /* 0x000000a80e207210 */ /* 0x084fe20007f1e0ff */
[----:B------:R1:W-:Y:S03]  /*19b0*/  LDGSTS.E.BYPASS.LTC128B.128 [R177+0x4000], desc[UR4][R36.64] ;  /* 0x0400000024b17fae */ /* 0x0003e6000b981a04 */
[----:B------:R-:W-:Y:S01]  /*19c0*/  IADD3.X R33, PT, PT, R15, R169, RZ, P0, !PT ;  /* 0x000000a90f217210 */ /* 0x000fe200007fe4ff */
[----:B------:R1:W-:Y:S01]  /*19d0*/  LDGSTS.E.BYPASS.LTC128B.128 [R177+0x4800], desc[UR4][R14.64] ;  /* 0x048000000eb17fae */ /* 0x0003e2000b981a04 */
[----:B---3--:R-:W-:-:S03]  /*19e0*/  IADD3 R28, P0, PT, R32, R168, RZ ;  /* 0x000000a8201c7210 */ /* 0x008fc60007f1e0ff */
[----:B------:R1:W-:Y:S01]  /*19f0*/  LDGSTS.E.BYPASS.LTC128B.128 [R177+0x5000], desc[UR4][R32.64] ;  /* 0x0500000020b17fae */ /* 0x0003e2000b981a04 */
[----:B------:R-:W-:Y:S02]  /*1a00*/  IADD3.X R29, PT, PT, R33, R169, RZ, P0, !PT ;  /* 0x000000a9211d7210 */ /* 0x000fe400007fe4ff */
[----:B------:R-:W-:-:S03]  /*1a10*/  LEA R172, P0, R16, R8, 0x1 ;  /* 0x0000000810ac7211 */ /* 0x000fc600078008ff */
[----:B------:R1:W-:Y:S01]  /*1a20*/  LDGSTS.E.BYPASS.LTC128B.128 [R177+0x5800], desc[UR4][R28.64] ;  /* 0x058000001cb17fae */ /* 0x0003e2000b981a04 */
[----:B------:R-:W-:Y:S02]  /*1a30*/  LEA.HI.X R173, R16, R9, R173, 0x1, P0 ;  /* 0x0000000910ad7211 */ /* 0x000fe400000f0cad */
[----:B----4-:R-:W-:Y:S01]  /*1a40*/  IADD3 R22, P0, PT, R166, R172, RZ ;  /* 0x000000aca6167210 */ /* 0x010fe20007f1e0ff */
[----:B------:R-:W0:Y:S03]  /*1a50*/  LDGDEPBAR ;  /* 0x00000000000079af */ /* 0x000e260000000000 */
[----:B------:R-:W-:Y:S02]  /*1a60*/  IADD3.X R23, PT, PT, R167, R173, RZ, P0, !PT ;  /* 0x000000ada7177210 */ /* 0x000fe400007fe4ff */
[----:B------:R-:W-:-:S05]  /*1a70*/  IADD3 R10, P0, PT, R22, R166, RZ ;  /* 0x000000a6160a7210 */ /* 0x000fca0007f1e0ff */
[----:B------:R-:W-:Y:S01]  /*1a80*/  IMAD.X R11, R23, 0x1, R167, P0 ;  /* 0x00000001170b7824 */ /* 0x000fe200000e06a7 */
[----:B------:R-:W-:-:S04]  /*1a90*/  IADD3 R18, P0, PT, R10, R166, RZ ;  /* 0x000000a60a127210 */ /* 0x000fc80007f1e0ff */
[----:B------:R-:W-:Y:S02]  /*1aa0*/  IADD3.X R19, PT, PT, R11, R167, RZ, P0, !PT ;  /* 0x000000a70b137210 */ /* 0x000fe400007fe4ff */
[----:B------:R-:W-:-:S04]  /*1ab0*/  IADD3 R8, P0, PT, R18, R166, RZ ;  /* 0x000000a612087210 */ /* 0x000fc80007f1e0ff */
        /* <DEDUP_REMOVED lines=15> */
[----:B------:R2:W-:Y:S04]  /*1bb0*/  LDGSTS.E.BYPASS.LTC128B.128 [R177+0x7000], desc[UR4][R10.64] ;  /* 0x070000000ab17fae */ /* 0x0005e8000b981a04 */
[----:B------:R-:W-:Y:S04]  /*1bc0*/  LDGSTS.E.BYPASS.LTC128B.128 [R177+0x7800], desc[UR4][R18.64] ;  /* 0x0780000012b17fae */ /* 0x000fe8000b981a04 */
[----:B------:R3:W-:Y:S04]  /*1bd0*/  LDGSTS.E.BYPASS.LTC128B.128 [R177+0x8000], desc[UR4][R8.64] ;  /* 0x0800000008b17fae */ /* 0x0007e8000b981a04 */
[----:B------:R-:W-:Y:S04]  /*1be0*/  LDGSTS.E.BYPASS.LTC128B.128 [R177+0x8800], desc[UR4][R16.64] ;  /* 0x0880000010b17fae */ /* 0x000fe8000b981a04 */
[----:B------:R-:W-:Y:S04]  /*1bf0*/  LDGSTS.E.BYPASS.LTC128B.128 [R177+0x9000], desc[UR4][R14.64] ;  /* 0x090000000eb17fae */ /* 0x000fe8000b981a04 */
[----:B------:R4:W-:Y:S04]  /*1c00*/  LDGSTS.E.BYPASS.LTC128B.128 [R177+0x9800], desc[UR4][R12.64] ;  /* 0x098000000cb17fae */ /* 0x0009e8000b981a04 */
[----:B------:R-:W5:Y:S01]  /*1c10*/  LD.E R21, desc[UR4][R2.64+0x18c] ;  /* 0x00018c0402157980 */ /* 0x000f62000c101900 */
[C---:B-1----:R-:W-:Y:S01]  /*1c20*/  IMAD.SHL.U32 R23, R6.reuse, 0x40, RZ ;  /* 0x0000004006177824 */ /* 0x042fe200078e00ff */
[----:B------:R-:W-:Y:S01]  /*1c30*/  SHF.R.U32.HI R0, RZ, 0x1, R6 ;  /* 0x00000001ff007819 */ /* 0x000fe20000011606 */
[----:B------:R-:W-:Y:S01]  /*1c40*/  BSSY.RECONVERGENT B1, `(.L_x_11268) ;  /* 0x000016c000017945 */ /* 0x000fe20003800200 */
[----:B------:R-:W-:Y:S01]  /*1c50*/  SHF.L.U32 R165, R6, 0x5, RZ ;  /* 0x0000000506a57819 */ /* 0x000fe200000006ff */
[----:B------:R-:W0:Y:S01]  /*1c60*/  LDGDEPBAR ;  /* 0x00000000000079af */ /* 0x000e220000000000 */
[----:B------:R-:W-:-:S02]  /*1c70*/  LOP3.LUT R7, R23, 0x1c0, RZ, 0xc0, !PT ;  /* 0x000001c017077812 */ /* 0x000fc400078ec0ff */
[----:B--2---:R-:W-:Y:S02]  /*1c80*/  LOP3.LUT R10, R23, 0x200, RZ, 0xc0, !PT ;  /* 0x00000200170a7812 */ /* 0x004fe400078ec0ff */
[C---:B------:R-:W-:Y:S02]  /*1c90*/  LOP3.LUT R0, R7.reuse, 0x8, R0, 0xf8, !PT ;  /* 0x0000000807007812 */ /* 0x040fe400078ef800 */
[----:B---3--:R-:W-:Y:S02]  /*1ca0*/  LOP3.LUT R8, R7, 0x8, R6, 0xf8, !PT ;  /* 0x0000000807087812 */ /* 0x008fe400078ef806 */
[----:B------:R-:W-:Y:S02]  /*1cb0*/  LOP3.LUT R165, R10, 0x7c00, R165, 0xf8, !PT ;  /* 0x00007c000aa57812 */ /* 0x000fe400078ef8a5 */
[--C-:B------:R-:W-:Y:S02]  /*1cc0*/  LOP3.LUT R0, R0, 0x38, R5.reuse, 0x78, !PT ;  /* 0x0000003800007812 */ /* 0x100fe400078e7805 */
[----:B------:R-:W-:-:S02]  /*1cd0*/  LOP3.LUT R8, R8, 0x38, R5, 0x78, !PT ;  /* 0x0000003808087812 */ /* 0x000fc400078e7805 */
[----:B------:R-:W-:Y:S02]  /*1ce0*/  LOP3.LUT R5, R23, 0x400, RZ, 0xc0, !PT ;  /* 0x0000040017057812 */ /* 0x000fe400078ec0ff */
[----:B------:R-:W-:Y:S02]  /*1cf0*/  LOP3.LUT R165, R165, R0, RZ, 0xfc, !PT ;  /* 0x00000000a5a57212 */ /* 0x000fe400078efcff */
[----:B------:R-:W-:Y:S02]  /*1d00*/  LEA R5, R8, R5, 0x1 ;  /* 0x0000000508057211 */ /* 0x000fe400078e08ff */
[----:B------:R-:W-:Y:S01]  /*1d10*/  R2P PR, R6, 0x6 ;  /* 0x0000000606007804 */ /* 0x000fe20000000000 */
[----:B------:R-:W-:Y:S01]  /*1d20*/  IMAD R165, R165, 0x2, R4 ;  /* 0x00000002a5a57824 */ /* 0x000fe200078e0204 */
[----:B------:R-:W-:Y:S02]  /*1d30*/  IADD3 R164, PT, PT, R4, R5, RZ ;  /* 0x0000000504a47210 */ /* 0x000fe40007ffe0ff */
[----:B------:R-:W-:-:S02]  /*1d40*/  MOV R5, 0x20 ;  /* 0x0000002000057802 */ /* 0x000fc40000000f00 */
[----:B------:R-:W-:Y:S01]  /*1d50*/  LDSM.16.M88.4 R40, [R165] ;  /* 0x00000000a528783b */ /* 0x000fe20000000200 */
[----:B------:R-:W-:Y:S02]  /*1d60*/  MOV R7, 0x40 ;  /* 0x0000004000077802 */ /* 0x000fe40000000f00 */
[----:B------:R-:W-:Y:S01]  /*1d70*/  SEL R5, R5, 0xffffffe0, !P1 ;  /* 0xffffffe005057807 */ /* 0x000fe20004800000 */
[----:B------:R-:W1:Y:S01]  /*1d80*/  LDSM.16.M88.4 R32, [R164+0x2000] ;  /* 0x00200000a420783b */ /* 0x000e620000000200 */
[----:B------:R-:W-:Y:S02]  /*1d90*/  SEL R7, R7, 0xffffffc0, !P2 ;  /* 0xffffffc007077807 */ /* 0x000fe40005000000 */
[CC--:B------:R-:W-:Y:S01]  /*1da0*/  IADD3 R159, PT, PT, R5.reuse, R164.reuse, RZ ;  /* 0x000000a4059f7210 */ /* 0x0c0fe20007ffe0ff */
[--C-:B------:R-:W-:Y:S01]  /*1db0*/  IMAD.IADD R163, R5, 0x1, R165.reuse ;  /* 0x0000000105a37824 */ /* 0x100fe200078e02a5 */
[----:B------:R-:W2:Y:S01]  /*1dc0*/  LDSM.16.M88.4 R36, [R164+0x2800] ;  /* 0x00280000a424783b */ /* 0x000ea20000000200 */
[C---:B------:R-:W-:Y:S01]  /*1dd0*/  IMAD.IADD R162, R7.reuse, 0x1, R165 ;  /* 0x0000000107a27824 */ /* 0x040fe200078e02a5 */
[----:B------:R-:W-:-:S02]  /*1de0*/  IADD3 R158, PT, PT, R7, R164, RZ ;  /* 0x000000a4079e7210 */ /* 0x000fc40007ffe0ff */
[----:B------:R-:W-:Y:S01]  /*1df0*/  LDSM.16.M88.4 R28, [R163] ;  /* 0x00000000a31c783b */ /* 0x000fe20000000200 */
[----:B------:R-:W-:Y:S02]  /*1e00*/  ISETP.NE.AND P0, PT, R20, 0x1, PT ;  /* 0x000000011400780c */ /* 0x000fe40003f05270 */
[C---:B------:R-:W-:Y:S01]  /*1e10*/  IADD3 R161, PT, PT, R5.reuse, R162, RZ ;  /* 0x000000a205a17210 */ /* 0x040fe20007ffe0ff */
[----:B------:R-:W3:Y:S01]  /*1e20*/  LDSM.16.M88.4 R44, [R159+0x2000] ;  /* 0x002000009f2c783b */ /* 0x000ee20000000200 */
[----:B------:R-:W-:Y:S01]  /*1e30*/  IMAD.IADD R157, R5, 0x1, R158 ;  /* 0x00000001059d7824 */ /* 0x000fe200078e029e */
[----:B------:R-:W-:Y:S02]  /*1e40*/  SHF.L.U64.HI R22, R94, 0x4, R95 ;  /* 0x000000045e167819 */ /* 0x000fe4000001025f */
[----:B----4-:R-:W-:Y:S01]  /*1e50*/  LDSM.16.M88.4 R12, [R162] ;  /* 0x00000000a20c783b */ /* 0x010fe20000000200 */
[C---:B------:R-:W-:Y:S02]  /*1e60*/  SHF.L.U64.HI R181, R26.reuse, 0x4, R27 ;  /* 0x000000041ab57819 */ /* 0x040fe4000001021b */
[----:B------:R-:W-:Y:S01]  /*1e70*/  SHF.L.U32 R180, R26, 0x4, RZ ;  /* 0x000000041ab47819 */ /* 0x000fe200000006ff */
[----:B------:R-:W4:Y:S04]  /*1e80*/  LDSM.16.M88.4 R56, [R158+0x2000] ;  /* 0x002000009e38783b */ /* 0x000f280000000200 */
[----:B------:R-:W4:Y:S04]  /*1e90*/  LDSM.16.M88.4 R16, [R159+0x2800] ;  /* 0x002800009f10783b */ /* 0x000f280000000200 */
[----:B------:R-:W-:Y:S04]  /*1ea0*/  LDSM.16.M88.4 R8, [R161] ;  /* 0x00000000a108783b */ /* 0x000fe80000000200 */
        /* <DEDUP_REMOVED lines=9> */
[----:B------:R-:W-:Y:S07]  /*1f40*/  LDSM.16.M88.4 R44, [R159+0x3000] ;  /* 0x003000009f2c783b */ /* 0x000fee0000000200 */
[----:B------:R-:W-:Y:S08]  /*1f50*/  HMMA.16816.F32.BF16 R36, R40, R38, RZ ;  /* 0x000000262824723c */ /* 0x000ff000000418ff */
[C---:B----4-:R-:W-:Y:S08]  /*1f60*/  HMMA.16816.F32.BF16 R48, R12.reuse, R56, R48 ;  /* 0x000000380c30723c */ /* 0x050ff00000041830 */
[----:B------:R-:W-:Y:S01]  /*1f70*/  HMMA.16816.F32.BF16 R32, R12, R58, R32 ;  /* 0x0000003a0c20723c */ /* 0x000fe20000041820 */
[----:B------:R-:W2:Y:S07]  /*1f80*/  LDSM.16.M88.4 R56, [R157+0x2800] ;  /* 0x002800009d38783b */ /* 0x000eae0000000200 */
[C---:B------:R-:W-:Y:S08]  /*1f90*/  HMMA.16816.F32.BF16 R52, R28.reuse, R16, R52 ;  /* 0x000000101c34723c */ /* 0x040ff00000041834 */
[----:B------:R-:W-:Y:S08]  /*1fa0*/  HMMA.16816.F32.BF16 R36, R28, R18, R36 ;  /* 0x000000121c24723c */ /* 0x000ff00000041824 */
[----:B------:R-:W-:Y:S08]  /*1fb0*/  HMMA.16816.F32.BF16 R48, R8, R60, R48 ;  /* 0x0000003c0830723c */ /* 0x000ff00000041830 */
[----:B------:R-:W-:Y:S08]  /*1fc0*/  HMMA.16816.F32.BF16 R52, R12, R72, R52 ;  /* 0x000000480c34723c */ /* 0x000ff00000041834 */
[----:B-1----:R-:W-:Y:S08]  /*1fd0*/  HMMA.16816.F32.BF16 R16, R40, R64, RZ ;  /* 0x000000402810723c */ /* 0x002ff000000418ff */
[----:B------:R-:W-:Y:S01]  /*1fe0*/  HMMA.16816.F32.BF16 R32, R8, R62, R32 ;  /* 0x0000003e0820723c */ /* 0x000fe20000041820 */
[----:B------:R-:W-:Y:S07]  /*1ff0*/  LDSM.16.M88.4 R60, [R164+0x3800] ;  /* 0x00380000a43c783b */ /* 0x000fee0000000200 */
[----:B------:R-:W-:Y:S08]  /*2000*/  HMMA.16816.F32.BF16 R64, R40, R66, RZ ;  /* 0x000000422840723c */ /* 0x000ff000000418ff */
[----:B------:R-:W-:Y:S01]  /*2010*/  HMMA.16816.F32.BF16 R36, R12, R74, R36 ;  /* 0x0000004a0c24723c */ /* 0x000fe20000041824 */
[----:B------:R-:W-:Y:S07]  /*2020*/  LDSM.16.M88.4 R72, [R158+0x3800] ;  /* 0x003800009e48783b */ /* 0x000fee0000000200 */
[----:B--2---:R-:W-:Y:S08]  /*2030*/  HMMA.16816.F32.BF16 R52, R8, R56, R52 ;  /* 0x000000380834723c */ /* 0x004ff00000041834 */
[C---:B------:R-:W-:Y:S08]  /*2040*/  HMMA.16816.F32.BF16 R16, R28.reuse, R44, R16 ;  /* 0x0000002c1c10723c */ /* 0x040ff00000041810 */
[----:B------:R-:W-:Y:S01]  /*2050*/  HMMA.16816.F32.BF16 R64, R28, R46, R64 ;  /* 0x0000002e1c40723c */ /* 0x000fe20000041840 */
[----:B------:R-:W1:Y:S07]  /*2060*/  LDSM.16.M88.4 R44, [R157+0x3000] ;  /* 0x003000009d2c783b */ /* 0x000e6e0000000200 */
[----:B------:R-:W-:Y:S01]  /*2070*/  HMMA.16816.F32.BF16 R36, R8, R58, R36 ;  /* 0x0000003a0824723c */ /* 0x000fe20000041824 */
[----:B------:R-:W2:Y:S07]  /*2080*/  LDSM.16.M88.4 R56, [R164+0x4000] ;  /* 0x00400000a438783b */ /* 0x000eae0000000200 */
[C---:B------:R-:W-:Y:S08]  /*2090*/  HMMA.16816.F32.BF16 R16, R12.reuse, R68, R16 ;  /* 0x000000440c10723c */ /* 0x040ff00000041810 */
[----:B------:R-:W-:Y:S01]  /*20a0*/  HMMA.16816.F32.BF16 R64, R12, R70, R64 ;  /* 0x000000460c40723c */ /* 0x000fe20000041840 */
[----:B------:R-:W-:Y:S11]  /*20b0*/  LDSM.16.M88.4 R68, [R158+0x4000] ;  /* 0x004000009e44783b */ /* 0x000ff60000000200 */
[C---:B-1----:R-:W-:Y:S08]  /*20c0*/  HMMA.16816.F32.BF16 R16, R8.reuse, R44, R16 ;  /* 0x0000002c0810723c */ /* 0x042ff00000041810 */
        /* <DEDUP_REMOVED lines=27> */
[-C--:B------:R-:W-:Y:S01]  /*2280*/  FMUL.FTZ R206, R66, R21.reuse ;  /* 0x0000001542ce7220 */ /* 0x080fe20000410000 */
[----:B------:R-:W-:-:S02]  /*2290*/  FMUL.FTZ R110, R67, R21 ;  /* 0x00000015436e7220 */ /* 0x000fc40000410000 */
[----:B------:R-:W1:Y:S01]  /*22a0*/  MUFU.TANH R90, R52 ;  /* 0x00000034005a7308 */ /* 0x000e620000002400 */
[----:B---3--:R-:W3:Y:S07]  /*22b0*/  LDSM.16.M88.4 R48, [R159+0x3800] ;  /* 0x003800009f30783b */ /* 0x008eee0000000200 */
[----:B------:R2:W1:Y:S01]  /*22c0*/  MUFU.TANH R88, R53 ;  /* 0x0000003500587308 */ /* 0x0004620000002400 */
[C---:B-----5:R-:W-:Y:S07]  /*22d0*/  HMMA.16816.F32.BF16 R32, R40.reuse, R60, RZ ;  /* 0x0000003c2820723c */ /* 0x060fee00000418ff */
[----:B------:R5:W1:Y:S01]  /*22e0*/  MUFU.TANH R82, R36 ;  /* 0x0000002400527308 */ /* 0x000a620000002400 */
[C---:B------:R-:W-:Y:S07]  /*22f0*/  HMMA.16816.F32.BF16 R60, R40.reuse, R62, RZ ;  /* 0x0000003e283c723c */ /* 0x040fee00000418ff */
[----:B------:R-:W1:Y:S01]  /*2300*/  MUFU.TANH R204, R16 ;  /* 0x0000001000cc7308 */ /* 0x000e620000002400 */
[----:B--2---:R-:W2:Y:S07]  /*2310*/  LDSM.16.M88.4 R52, [R159+0x4000] ;  /* 0x004000009f34783b */ /* 0x004eae0000000200 */
[----:B------:R4:W1:Y:S01]  /*2320*/  MUFU.TANH R202, R17 ;  /* 0x0000001100ca7308 */ /* 0x0008620000002400 */
[----:B-----5:R-:W-:Y:S07]  /*2330*/  HMMA.16816.F32.BF16 R36, R40, R56, RZ ;  /* 0x000000382824723c */ /* 0x020fee00000418ff */
[----:B------:R5:W1:Y:S01]  /*2340*/  MUFU.TANH R200, R64 ;  /* 0x0000004000c87308 */ /* 0x000a620000002400 */
[C---:B---3--:R-:W-:Y:S07]  /*2350*/  HMMA.16816.F32.BF16 R32, R28.reuse, R48, R32 ;  /* 0x000000301c20723c */ /* 0x048fee0000041820 */
[----:B------:R-:W3:Y:S01]  /*2360*/  MUFU.TANH R79, R79 ;  /* 0x0000004f004f7308 */ /* 0x000ee20000002400 */
[----:B------:R-:W-:Y:S01]  /*2370*/  HMMA.16816.F32.BF16 R60, R28, R50, R60 ;  /* 0x000000321c3c723c */ /* 0x000fe2000004183c */
[----:B------:R-:W1:Y:S04]  /*2380*/  LDSM.16.M88.4 R48, [R157+0x3800] ;  /* 0x003800009d30783b */ /* 0x000e680000000200 */
[----:B----4-:R-:W-:Y:S02]  /*2390*/  LDSM.16.M88.4 R16, [R159+0x4800] ;  /* 0x004800009f10783b */ /* 0x010fe40000000200 */
[----:B------:R-:W4:Y:S01]  /*23a0*/  MUFU.TANH R92, R92 ;  /* 0x0000005c005c7308 */ /* 0x000f220000002400 */
[----:B------:R-:W-:Y:S07]  /*23b0*/  HMMA.16816.F32.BF16 R56, R40, R58, RZ ;  /* 0x0000003a2838723c */ /* 0x000fee00000418ff */
[----:B------:R-:W1:Y:S01]  /*23c0*/  MUFU.TANH R6, R6 ;  /* 0x0000000600067308 */ /* 0x000e620000002400 */
[----:B------:R-:W-:Y:S07]  /*23d0*/  HMMA.16816.F32.BF16 R32, R12, R72, R32 ;  /* 0x000000480c20723c */ /* 0x000fee0000041820 */
[----:B------:R-:W1:Y:S01]  /*23e0*/  MUFU.TANH R86, R86 ;  /* 0x0000005600567308 */ /* 0x000e620000002400 */
[C---:B--2---:R-:W-:Y:S07]  /*23f0*/  HMMA.16816.F32.BF16 R36, R28.reuse, R52, R36 ;  /* 0x000000341c24723c */ /* 0x044fee0000041824 */
[----:B------:R-:W2:Y:S01]  /*2400*/  MUFU.TANH R84, R84 ;  /* 0x0000005400547308 */ /* 0x000ea20000002400 */
[----:B------:R-:W-:Y:S01]  /*2410*/  HMMA.16816.F32.BF16 R56, R28, R54, R56 ;  /* 0x000000361c38723c */ /* 0x000fe20000041838 */
[----:B------:R-:W3:Y:S06]  /*2420*/  LDSM.16.M88.4 R52, [R157+0x4000] ;  /* 0x004000009d34783b */ /* 0x000eec0000000200 */
[----:B------:R-:W2:Y:S01]  /*2430*/  MUFU.TANH R96, R96 ;  /* 0x0000006000607308 */ /* 0x000ea20000002400 */
[----:B------:R-:W-:Y:S01]  /*2440*/  HMMA.16816.F32.BF16 R60, R12, R74, R60 ;  /* 0x0000004a0c3c723c */ /* 0x000fe2000004183c */
[----:B------:R-:W-:Y:S06]  /*2450*/  LDSM.16.M88.4 R72, [R158+0x4800] ;  /* 0x004800009e48783b */ /* 0x000fec0000000200 */
[----:B------:R-:W2:Y:S01]  /*2460*/  MUFU.TANH R98, R98 ;  /* 0x0000006200627308 */ /* 0x000ea20000002400 */
[----:B-1----:R-:W-:Y:S07]  /*2470*/  HMMA.16816.F32.BF16 R32, R8, R48, R32 ;  /* 0x000000300820723c */ /* 0x002fee0000041820 */
[----:B------:R-:W1:Y:S01]  /*2480*/  MUFU.TANH R80, R80 ;  /* 0x0000005000507308 */ /* 0x000e620000002400 */
[----:B------:R-:W-:Y:S07]  /*2490*/  HMMA.16816.F32.BF16 R36, R12, R68, R36 ;  /* 0x000000440c24723c */ /* 0x000fee0000041824 */
[----:B------:R-:W1:Y:S01]  /*24a0*/  MUFU.TANH R100, R100 ;  /* 0x0000006400647308 */ /* 0x000e620000002400 */
[----:B-----5:R-:W-:Y:S03]  /*24b0*/  HMMA.16816.F32.BF16 R64, R40, R44, RZ ;  /* 0x0000002c2840723c */ /* 0x020fe600000418ff */
        /* <DEDUP_REMOVED lines=10> */
[----:B---3--:R-:W-:Y:S03]  /*2560*/  HMMA.16816.F32.BF16 R36, R8, R52, R36 ;  /* 0x000000340824723c */ /* 0x008fe60000041824 */
[-C--:B------:R-:W-:Y:S01]  /*2570*/  FMUL.FTZ R60, R60, R21.reuse ;  /* 0x000000153c3c7220 */ /* 0x080fe20000410000 */
[-C--:B------:R-:W-:Y:S01]  /*2580*/  FMUL.FTZ R184, R61, R21.reuse ;  /* 0x000000153db87220 */ /* 0x080fe20000410000 */
[-C--:B------:R-:W-:Y:S01]  /*2590*/  FMUL.FTZ R190, R62, R21.reuse ;  /* 0x000000153ebe7220 */ /* 0x080fe20000410000 */
[-C--:B------:R-:W-:Y:S01]  /*25a0*/  FMUL.FTZ R154, R63, R21.reuse ;  /* 0x000000153f9a7220 */ /* 0x080fe20000410000 */
[----:B------:R5:W3:Y:S01]  /*25b0*/  MUFU.TANH R186, R60 ;  /* 0x0000003c00ba7308 */ /* 0x000ae20000002400 */
[----:B------:R-:W-:Y:S01]  /*25c0*/  HMMA.16816.F32.BF16 R56, R12, R70, R56 ;  /* 0x000000460c38723c */ /* 0x000fe20000041838 */
[----:B----4-:R-:W4:Y:S04]  /*25d0*/  LDSM.16.M88.4 R32, [R159+0x5000] ;  /* 0x005000009f20783b */ /* 0x010f280000000200 */
[----:B------:R-:W-:Y:S02]  /*25e0*/  LDSM.16.M88.4 R68, [R164+0x5800] ;  /* 0x00580000a444783b */ /* 0x000fe40000000200 */
[----:B------:R-:W1:Y:S01]  /*25f0*/  MUFU.TANH R210, R210 ;  /* 0x000000d200d27308 */ /* 0x000e620000002400 */
[C---:B------:R-:W-:Y:S03]  /*2600*/  HMMA.16816.F32.BF16 R64, R28.reuse, R16, R64 ;  /* 0x000000101c40723c */ /* 0x040fe60000041840 */
[-C--:B------:R-:W-:Y:S01]  /*2610*/  FMUL.FTZ R36, R36, R21.reuse ;  /* 0x0000001524247220 */ /* 0x080fe20000410000 */
[-C--:B------:R-:W-:Y:S01]  /*2620*/  FMUL.FTZ R37, R37, R21.reuse ;  /* 0x0000001525257220 */ /* 0x080fe20000410000 */
[-C--:B------:R-:W-:Y:S01]  /*2630*/  FMUL.FTZ R152, R38, R21.reuse ;  /* 0x0000001526987220 */ /* 0x080fe20000410000 */
[-C--:B------:R-:W-:Y:S01]  /*2640*/  FMUL.FTZ R148, R39, R21.reuse ;  /* 0x0000001527947220 */ /* 0x080fe20000410000 */
[----:B------:R-:W1:Y:S01]  /*2650*/  MUFU.TANH R150, R36 ;  /* 0x0000002400967308 */ /* 0x000e620000002400 */
[----:B------:R-:W-:Y:S01]  /*2660*/  HMMA.16816.F32.BF16 R44, R28, R18, R44 ;  /* 0x000000121c2c723c */ /* 0x000fe2000004182c */
[----:B------:R-:W2:Y:S06]  /*2670*/  LDSM.16.M88.4 R16, [R157+0x4800] ;  /* 0x004800009d10783b */ /* 0x000eac0000000200 */
[----:B------:R3:W1:Y:S01]  /*2680*/  MUFU.TANH R144, R37 ;  /* 0x0000002500907308 */ /* 0x0006620000002400 */
[----:B------:R-:W-:Y:S01]  /*2690*/  HMMA.16816.F32.BF16 R56, R8, R54, R56 ;  /* 0x000000360838723c */ /* 0x000fe20000041838 */
[----:B------:R-:W1:Y:S06]  /*26a0*/  LDSM.16.M88.4 R52, [R158+0x5000] ;  /* 0x005000009e34783b */ /* 0x000e6c0000000200 */
[----:B------:R-:W1:Y:S01]  /*26b0*/  MUFU.TANH R208, R208 ;  /* 0x000000d000d07308 */ /* 0x000e620000002400 */
[----:B-----5:R-:W-:Y:S07]  /*26c0*/  HMMA.16816.F32.BF16 R60, R40, R48, RZ ;  /* 0x00000030283c723c */ /* 0x020fee00000418ff */
[----:B------:R-:W1:Y:S01]  /*26d0*/  MUFU.TANH R198, R198 ;  /* 0x000000c600c67308 */ /* 0x000e620000002400 */
[----:B------:R-:W-:Y:S01]  /*26e0*/  HMMA.16816.F32.BF16 R64, R12, R72, R64 ;  /* 0x000000480c40723c */ /* 0x000fe20000041840 */
[----:B---3--:R-:W3:Y:S02]  /*26f0*/  LDSM.16.M88.4 R36, [R159+0x5800] ;  /* 0x005800009f24783b */ /* 0x008ee40000000200 */
[-C--:B------:R-:W-:Y:S01]  /*2700*/  FMUL.FTZ R56, R56, R21.reuse ;  /* 0x0000001538387220 */ /* 0x080fe20000410000 */
[-C--:B------:R-:W-:Y:S01]  /*2710*/  FMUL.FTZ R140, R57, R21.reuse ;  /* 0x00000015398c7220 */ /* 0x080fe20000410000 */
[-C--:B------:R-:W-:Y:S01]  /*2720*/  FMUL.FTZ R146, R58, R21.reuse ;  /* 0x000000153a927220 */ /* 0x080fe20000410000 */
[-C--:B------:R-:W-:Y:S01]  /*2730*/  FMUL.FTZ R138, R59, R21.reuse ;  /* 0x000000153b8a7220 */ /* 0x080fe20000410000 */
[----:B------:R5:W1:Y:S01]  /*2740*/  MUFU.TANH R142, R56 ;  /* 0x00000038008e7308 */ /* 0x000a620000002400 */
[----:B------:R-:W-:Y:S07]  /*2750*/  HMMA.16816.F32.BF16 R48, R40, R50, RZ ;  /* 0x000000322830723c */ /* 0x000fee00000418ff */
[----:B------:R-:W1:Y:S01]  /*2760*/  MUFU.TANH R206, R206 ;  /* 0x000000ce00ce7308 */ /* 0x000e620000002400 */
[----:B------:R-:W-:Y:S07]  /*2770*/  HMMA.16816.F32.BF16 R44, R12, R74, R44 ;  /* 0x0000004a0c2c723c */ /* 0x000fee000004182c */
[----:B------:R-:W1:Y:S01]  /*2780*/  MUFU.TANH R110, R110 ;  /* 0x0000006e006e7308 */ /* 0x000e620000002400 */
[----:B----4-:R-:W-:Y:S07]  /*2790*/  HMMA.16816.F32.BF16 R60, R28, R32, R60 ;  /* 0x000000201c3c723c */ /* 0x010fee000004183c */
[----:B------:R-:W4:Y:S01]  /*27a0*/  MUFU.TANH R196, R196 ;  /* 0x000000c400c47308 */ /* 0x000f220000002400 */
[----:B--2---:R-:W-:Y:S07]  /*27b0*/  HMMA.16816.F32.BF16 R64, R8, R16, R64 ;  /* 0x000000100840723c */ /* 0x004fee0000041840 */
[----:B------:R-:W2:Y:S01]  /*27c0*/  MUFU.TANH R192, R192 ;  /* 0x000000c000c07308 */ /* 0x000ea20000002400 */
[----:B------:R-:W-:Y:S01]  /*27d0*/  HMMA.16816.F32.BF16 R48, R28, R34, R48 ;  /* 0x000000221c30723c */ /* 0x000fe20000041830 */
[----:B------:R-:W4:Y:S06]  /*27e0*/  LDSM.16.M88.4 R32, [R157+0x5000] ;  /* 0x005000009d20783b */ /* 0x000f2c0000000200 */
[----:B------:R-:W1:Y:S01]  /*27f0*/  MUFU.TANH R184, R184 ;  /* 0x000000b800b87308 */ /* 0x000e620000002400 */
[----:B------:R-:W-:Y:S01]  /*2800*/  HMMA.16816.F32.BF16 R44, R8, R18, R44 ;  /* 0x00000012082c723c */ /* 0x000fe2000004182c */
[----:B------:R-:W2:Y:S02]  /*2810*/  LDSM.16.M88.4 R16, [R158+0x5800] ;  /* 0x005800009e10783b */ /* 0x000ea40000000200 */
[-C--:B------:R-:W-:Y:S01]  /*2820*/  FMUL.FTZ R64, R64, R21.reuse ;  /* 0x0000001540407220 */ /* 0x080fe20000410000 */
[-C--:B------:R-:W-:Y:S01]  /*2830*/  FMUL.FTZ R65, R65, R21.reuse ;  /* 0x0000001541417220 */ /* 0x080fe20000410000 */
[-C--:B------:R-:W-:Y:S01]  /*2840*/  FMUL.FTZ R66, R66, R21.reuse ;  /* 0x0000001542427220 */ /* 0x080fe20000410000 */
[-C--:B------:R-:W-:Y:S01]  /*2850*/  FMUL.FTZ R67, R67, R21.reuse ;  /* 0x0000001543437220 */ /* 0x080fe20000410000 */
[----:B------:R-:W1:Y:S01]  /*2860*/  MUFU.TANH R190, R190 ;  /* 0x000000be00be7308 */ /* 0x000e620000002400 */
[C---:B-----5:R-:W-:Y:S07]  /*2870*/  HMMA.16816.F32.BF16 R56, R40.reuse, R68, RZ ;  /* 0x000000442838723c */ /* 0x060fee00000418ff */
[----:B------:R-:W2:Y:S01]  /*2880*/  MUFU.TANH R154, R154 ;  /* 0x0000009a009a7308 */ /* 0x000ea20000002400 */
[----:B------:R-:W-:Y:S03]  /*2890*/  HMMA.16816.F32.BF16 R40, R40, R70, RZ ;  /* 0x000000462828723c */ /* 0x000fe600000418ff */
[-C--:B------:R-:W-:Y:S01]  /*28a0*/  FMUL.FTZ R44, R44, R21.reuse ;  /* 0x000000152c2c7220 */ /* 0x080fe20000410000 */
[-C--:B------:R-:W-:Y:S01]  /*28b0*/  FMUL.FTZ R45, R45, R21.reuse ;  /* 0x000000152d2d7220 */ /* 0x080fe20000410000 */
[-C--:B------:R-:W-:Y:S01]  /*28c0*/  FMUL.FTZ R46, R46, R21.reuse ;  /* 0x000000152e2e7220 */ /* 0x080fe20000410000 */
[----:B------:R-:W-:Y:S01]  /*28d0*/  FMUL.FTZ R47, R47, R21 ;  /* 0x000000152f2f7220 */ /* 0x000fe20000410000 */
[----:B------:R5:W2:Y:S01]  /*28e0*/  MUFU.TANH R126, R44 ;  /* 0x0000002c007e7308 */ /* 0x000aa20000002400 */
[C---:B-1----:R-:W-:Y:S07]  /*28f0*/  HMMA.16816.F32.BF16 R60, R12.reuse, R52, R60 ;  /* 0x000000340c3c723c */ /* 0x042fee000004183c */
[----:B------:R-:W1:Y:S01]  /*2900*/  MUFU.TANH R152, R152 ;  /* 0x0000009800987308 */ /* 0x000e620000002400 */
[----:B------:R-:W-:Y:S01]  /*2910*/  HMMA.16816.F32.BF16 R48, R12, R54, R48 ;  /* 0x000000360c30723c */ /* 0x000fe20000041830 */
[----:B------:R-:W5:Y:S01]  /*2920*/  LDSM.16.M88.4 R52, [R157+0x5800] ;  /* 0x005800009d34783b */ /* 0x000f620000000200 */
[----:B------:R-:W-:-:S05]  /*2930*/  DEPBAR.LE SB0, 0x0 ;  /* 0x000080000000791a */ /* 0x000fca0000000000 */
[----:B------:R-:W1:Y:S01]  /*2940*/  MUFU.TANH R148, R148 ;  /* 0x0000009400947308 */ /* 0x000e620000002400 */
[C---:B---3--:R-:W-:Y:S07]  /*2950*/  HMMA.16816.F32.BF16 R56, R28.reuse, R36, R56 ;  /* 0x000000241c38723c */ /* 0x048fee0000041838 */
[----:B------:R-:W3:Y:S01]  /*2960*/  MUFU.TANH R140, R140 ;  /* 0x0000008c008c7308 */ /* 0x000ee20000002400 */
[----:B------:R-:W-:Y:S07]  /*2970*/  HMMA.16816.F32.BF16 R40, R28, R38, R40 ;  /* 0x000000261c28723c */ /* 0x000fee0000041828 */
[----:B------:R-:W1:Y:S01]  /*2980*/  MUFU.TANH R146, R146 ;  /* 0x0000009200927308 */ /* 0x000e620000002400 */
[----:B----4-:R-:W-:Y:S07]  /*2990*/  HMMA.16816.F32.BF16 R48, R8, R34, R48 ;  /* 0x000000220830723c */ /* 0x010fee0000041830 */
[----:B------:R-:W4:Y:S01]  /*29a0*/  MUFU.TANH R138, R138 ;  /* 0x0000008a008a7308 */ /* 0x000f220000002400 */
[C---:B--2---:R-:W-:Y:S07]  /*29b0*/  HMMA.16816.F32.BF16 R56, R12.reuse, R16, R56 ;  /* 0x000000100c38723c */ /* 0x044fee0000041838 */
[----:B------:R2:W1:Y:S01]  /*29c0*/  MUFU.TANH R134, R64 ;  /* 0x0000004000867308 */ /* 0x0004620000002400 */
[----:B------:R-:W-:Y:S03]  /*29d0*/  HMMA.16816.F32.BF16 R40, R12, R18, R40 ;  /* 0x000000120c28723c */ /* 0x000fe60000041828 */
[-C--:B------:R-:W-:Y:S01]  /*29e0*/  FMUL.FTZ R108, R48, R21.reuse ;  /* 0x00000015306c7220 */ /* 0x080fe20000410000 */
[-C--:B------:R-:W-:Y:S01]  /*29f0*/  FMUL.FTZ R49, R49, R21.reuse ;  /* 0x0000001531317220 */ /* 0x080fe20000410000 */
[-C--:B------:R-:W-:Y:S01]  /*2a00*/  FMUL.FTZ R50, R50, R21.reuse ;  /* 0x0000001532327220 */ /* 0x080fe20000410000 */
[----:B------:R-:W-:Y:S01]  /*2a10*/  FMUL.FTZ R51, R51, R21 ;  /* 0x0000001533337220 */ /* 0x000fe20000410000 */
[----:B------:R2:W1:Y:S01]  /*2a20*/  MUFU.TANH R128, R65 ;  /* 0x0000004100807308 */ /* 0x0004620000002400 */
[C---:B------:R-:W-:Y:S07]  /*2a30*/  HMMA.16816.F32.BF16 R60, R8.reuse, R32, R60 ;  /* 0x00000020083c723c */ /* 0x040fee000004183c */
[----:B------:R2:W1:Y:S01]  /*2a40*/  MUFU.TANH R136, R66 ;  /* 0x0000004200887308 */ /* 0x0004620000002400 */
[C---:B-----5:R-:W-:Y:S07]  /*2a50*/  HMMA.16816.F32.BF16 R56, R8.reuse, R52, R56 ;  /* 0x000000340838723c */ /* 0x060fee0000041838 */
[----:B------:R2:W1:Y:S01]  /*2a60*/  MUFU.TANH R132, R67 ;  /* 0x0000004300847308 */ /* 0x0004620000002400 */
[----:B------:R-:W-:Y:S01]  /*2a70*/  HMMA.16816.F32.BF16 R40, R8, R54, R40 ;  /* 0x000000360828723c */ /* 0x000fe20000041828 */
[----:B------:R-:W-:-:S02]  /*2a80*/  LOP3.LUT R9, R0, 0x200, R23, 0xf8, !PT ;  /* 0x0000020000097812 */ /* 0x000fc400078ef817 */
        /* <DEDUP_REMOVED lines=14> */
[----:B------:R2:W1:Y:S01]  /*2b70*/  MUFU.TANH R122, R47 ;  /* 0x0000002f007a7308 */ /* 0x0004620000002400 */
[----:B------:R-:W-:-:S07]  /*2b80*/  SHF.L.U32 R21, R94, 0x4, RZ ;  /* 0x000000045e157819 */ /* 0x000fce00000006ff */
[----:B------:R2:W1:Y:S08]  /*2b90*/  MUFU.TANH R118, R60 ;  /* 0x0000003c00767308 */ /* 0x0004700000002400 */
[----:B------:R2:W1:Y:S08]  /*2ba0*/  MUFU.TANH R112, R61 ;  /* 0x0000003d00707308 */ /* 0x0004700000002400 */
[----:B------:R2:W1:Y:S08]  /*2bb0*/  MUFU.TANH R120, R62 ;  /* 0x0000003e00787308 */ /* 0x0004700000002400 */
[----:B------:R2:W1:Y:S08]  /*2bc0*/  MUFU.TANH R116, R63 ;  /* 0x0000003f00747308 */ /* 0x0004700000002400 */
[----:B------:R-:W1:Y:S08]  /*2bd0*/  MUFU.TANH R108, R108 ;  /* 0x0000006c006c7308 */ /* 0x000e700000002400 */
        /* <DEDUP_REMOVED lines=9> */
[----:B------:R2:W1:Y:S08]  /*2c70*/  MUFU.TANH R52, R42 ;  /* 0x0000002a00347308 */ /* 0x0004700000002400 */
[----:B------:R-:W1:Y:S01]  /*2c80*/  MUFU.TANH R28, R28 ;  /* 0x0000001c001c7308 */ /* 0x000e620000002400 */
        /* <DEDUP_REMOVED lines=8> */
[----:B------:R-:W-:Y:S01]  /*2d10*/  IADD3 R11, P1, PT, RZ, -UR6, RZ ;  /* 0x80000006ff0b7c10 */ /* 0x000fe2000ff3e0ff */
[----:B---3--:R-:W-:-:S04]  /*2d20*/  IMAD.SHL.U32 R0, R0, 0x80, RZ ;  /* 0x0000008000007824 */ /* 0x008fc800078e00ff */
[----:B------:R-:W-:-:S05]  /*2d30*/  IMAD.X R0, RZ, RZ, ~R0, P1 ;  /* 0x000000ffff007224 */ /* 0x000fca00008e0e00 */
[----:B------:R-:W-:-:S04]  /*2d40*/  SHF.R.S64 R11, R11, 0x1f, R0 ;  /* 0x0000001f0b0b7819 */ /* 0x000fc80000001000 */
[----:B------:R-:W-:-:S04]  /*2d50*/  IADD3 R170, P1, PT, R11, R170, RZ ;  /* 0x000000aa0baa7210 */ /* 0x000fc80007f3e0ff */
[----:B------:R-:W-:Y:S01]  /*2d60*/  LEA.HI.X.SX32 R171, R0, R171, 0x1, P1 ;  /* 0x000000ab00ab7211 */ /* 0x000fe200008f0eff */
[----:B------:R-:W-:Y:S05]  /*2d70*/  BRA `(.L_x_11272) ;  /* 0x0000000000f47947 */ /* 0x000fea0003800000 */
.L_x_11271:
[----:B------:R-:W3:Y:S01]  /*2d80*/  LD.E R16, desc[UR4][R2.64+0x170] ;  /* 0x0001700402107980 */ /* 0x000ee2000c101900 */
[C---:B------:R-:W-:Y:S02]  /*2d90*/  LEA R13, R20.reuse, 0xffffff00, 0x7 ;  /* 0xffffff00140d7811 */ /* 0x040fe400078e38ff */
[----:B------:R-:W-:Y:S02]  /*2da0*/  LEA R15, R20, 0xffffff80, 0x7 ;  /* 0xffffff80140f7811 */ /* 0x000fe400078e38ff */
[----:B------:R-:W-:Y:S02]  /*2db0*/  IABS R0, R13 ;  /* 0x0000000d00007213 */ /* 0x000fe40000000000 */
[----:B------:R-:W-:Y:S02]  /*2dc0*/  IABS R8, R15 ;  /* 0x0000000f00087213 */ /* 0x000fe40000000000 */
[-C--:B---3--:R-:W-:Y:S02]  /*2dd0*/  IABS R10, R16.reuse ;  /* 0x00000010000a7213 */ /* 0x088fe40000000000 */
[----:B------:R-:W-:-:S02]  /*2de0*/  IABS R11, R16 ;  /* 0x00000010000b7213 */ /* 0x000fc40000000000 */
[----:B------:R-:W3:Y:S01]  /*2df0*/  I2F.RP R12, R10 ;  /* 0x0000000a000c7306 */ /* 0x000ee20000209400 */
[-C--:B------:R-:W-:Y:S02]  /*2e00*/  LOP3.LUT R13, R13, R16.reuse, RZ, 0x3c, !PT ;  /* 0x000000100d0d7212 */ /* 0x080fe400078e3cff */
[----:B------:R-:W-:Y:S01]  /*2e10*/  IMAD.MOV R11, RZ, RZ, -R11 ;  /* 0x000000ffff0b7224 */ /* 0x000fe200078e0a0b */
[-C--:B------:R-:W-:Y:S02]  /*2e20*/  LOP3.LUT R15, R15, R16.reuse, RZ, 0x3c, !PT ;  /* 0x000000100f0f7212 */ /* 0x080fe400078e3cff */
[----:B------:R-:W-:Y:S02]  /*2e30*/  ISETP.GE.AND P1, PT, R13, RZ, PT ;  /* 0x000000ff0d00720c */ /* 0x000fe40003f26270 */
[----:B------:R-:W-:Y:S02]  /*2e40*/  ISETP.GE.AND P3, PT, R15, RZ, PT ;  /* 0x000000ff0f00720c */ /* 0x000fe40003f66270 */
[----:B------:R-:W-:Y:S01]  /*2e50*/  LOP3.LUT R13, RZ, R16, RZ, 0x33, !PT ;  /* 0x00000010ff0d7212 */ /* 0x000fe200078e33ff */
[----:B---3--:R-:W3:Y:S02]  /*2e60*/  MUFU.RCP R18, R12 ;  /* 0x0000000c00127308 */ /* 0x008ee40000001000 */
[----:B---3--:R-:W-:-:S06]  /*2e70*/  VIADD R18, R18, 0xffffffe ;  /* 0x0ffffffe12127836 */ /* 0x008fcc0000000000 */
[----:B------:R-:W3:Y:S02]  /*2e80*/  F2I.FTZ.U32.TRUNC.NTZ R19, R18 ;  /* 0x0000001200137305 */ /* 0x000ee4000021f000 */
[----:B---3--:R-:W-:Y:S01]  /*2e90*/  IMAD.MOV R17, RZ, RZ, -R19 ;  /* 0x000000ffff117224 */ /* 0x008fe200078e0a13 */
[----:B------:R-:W-:-:S03]  /*2ea0*/  MOV R18, RZ ;  /* 0x000000ff00127202 */ /* 0x000fc60000000f00 */
[----:B------:R-:W-:-:S04]  /*2eb0*/  IMAD R17, R17, R10, RZ ;  /* 0x0000000a11117224 */ /* 0x000fc800078e02ff */
[----:B------:R-:W-:Y:S02]  /*2ec0*/  IMAD.HI.U32 R17, R19, R17, R18 ;  /* 0x0000001113117227 */ /* 0x000fe400078e0012 */
[----:B------:R-:W3:Y:S04]  /*2ed0*/  LD.E.64 R18, desc[UR4][R2.64+0x20] ;  /* 0x0000200402127980 */ /* 0x000ee8000c101b00 */
        /* <DEDUP_REMOVED lines=19> */
[----:B------:R-:W4:Y:S01]  /*3010*/  LD.E.64 R14, desc[UR4][R2.64+0x38] ;  /* 0x00003804020e7980 */ /* 0x000f22000c101b00 */
[----:B------:R-:W-:-:S04]  /*3020*/  IMAD.WIDE R30, R8, 0x4, R182 ;  /* 0x00000004081e7825 */ /* 0x000fc800078e02b6 */
[C---:B------:R-:W-:Y:S01]  /*3030*/  IMAD.WIDE R26, R13.reuse, 0x4, R182 ;  /* 0x000000040d1a7825 */ /* 0x040fe200078e02b6 */
[----:B------:R-:W5:Y:S04]  /*3040*/  LD.E R11, desc[UR4][R30.64] ;  /* 0x000000041e0b7980 */ /* 0x000f68000c101900 */
[----:B------:R-:W5:Y:S01]  /*3050*/  LD.E R0, desc[UR4][R26.64] ;  /* 0x000000041a007980 */ /* 0x000f62000c101900 */
[----:B------:R-:W-:-:S04]  /*3060*/  IMAD.IADD R13, R13, 0x1, -R8 ;  /* 0x000000010d0d7824 */ /* 0x000fc800078e0a08 */
[----:B------:R-:W-:-:S05]  /*3070*/  IMAD R16, R16, R13, -0x80 ;  /* 0xffffff8010107424 */ /* 0x000fca00078e020d */
[----:B------:R-:W-:Y:S01]  /*3080*/  SHF.R.S32.HI R13, RZ, 0x1f, R16 ;  /* 0x0000001fff0d7819 */ /* 0x000fe20000011410 */
[-C--:B----4-:R-:W-:Y:S02]  /*3090*/  IMAD R8, R15, R16.reuse, RZ ;  /* 0x000000100f087224 */ /* 0x090fe400078e02ff */
[----:B------:R-:W-:-:S04]  /*30a0*/  IMAD.WIDE.U32 R16, R14, R16, RZ ;  /* 0x000000100e107225 */ /* 0x000fc800078e00ff */
[----:B------:R-:W-:Y:S01]  /*30b0*/  IMAD R8, R14, R13, R8 ;  /* 0x0000000d0e087224 */ /* 0x000fe200078e0208 */
[----:B-----5:R-:W-:-:S03]  /*30c0*/  IADD3 R11, PT, PT, R11, -R0, RZ ;  /* 0x800000000b0b7210 */ /* 0x020fc60007ffe0ff */
        /* <DEDUP_REMOVED lines=8> */
.L_x_11272:
[----:B------:R-:W-:Y:S05]  /*3150*/  BSYNC.RECONVERGENT B0 ;  /* 0x0000000000007941 */ /* 0x000fea0003800200 */
.L_x_11270:
        /* <DEDUP_REMOVED lines=26> */
.L_x_11269:
[----:B------:R-:W-:Y:S05]  /*3300*/  BSYNC.RECONVERGENT B1 ;  /* 0x0000000000017941 */ /* 0x000fea0003800200 */
.L_x_11268:
        /* <DEDUP_REMOVED lines=30> */
[----:B------:R-:W-:-:S02]  /*34f0*/  LEA R160, R9, R4, 0x1 ;  /* 0x0000000409a07211 */ /* 0x000fc400078e08ff */
[----:B------:R-:W-:Y:S02]  /*3500*/  FMNMX.FTZ R8, R28, R13, !PT ;  /* 0x0000000d1c087209 */ /* 0x000fe40007810000 */
[----:B------:R-:W-:Y:S01]  /*3510*/  FMNMX3.FTZ R13, R11, R44, R38, !PT ;  /* 0x0000002c0b0d7276 */ /* 0x000fe20007810026 */
[----:B------:R-:W-:Y:S01]  /*3520*/  LDSM.16.MT88.4 R16, [R160+0x6800] ;  /* 0x00680000a010783b */ /* 0x000fe20000004200 */
[----:B------:R-:W-:Y:S02]  /*3530*/  IADD3 R156, PT, PT, R5, R160, RZ ;  /* 0x000000a0059c7210 */ /* 0x000fe40007ffe0ff */
[----:B------:R-:W-:Y:S01]  /*3540*/  FMNMX.FTZ R13, R32, R13, !PT ;  /* 0x0000000d200d7209 */ /* 0x000fe20007810000 */
[----:B------:R-:W1:Y:S02]  /*3550*/  SHFL.BFLY PT, R15, R8, 0x2, 0x1f ;  /* 0x0c401f00080f7f89 */ /* 0x000e6400000e0000 */
[----:B-1----:R-:W-:Y:S02]  /*3560*/  FMNMX.FTZ R15, R8, R15, !PT ;  /* 0x0000000f080f7209 */ /* 0x002fe40007810000 */
[----:B------:R-:W1:Y:S04]  /*3570*/  SHFL.BFLY PT, R8, R13, 0x2, 0x1f ;  /* 0x0c401f000d087f89 */ /* 0x000e6800000e0000 */
[----:B------:R-:W4:Y:S01]  /*3580*/  SHFL.BFLY PT, R0, R15, 0x1, 0x1f ;  /* 0x0c201f000f007f89 */ /* 0x000f2200000e0000 */
[----:B-1----:R-:W-:-:S02]  /*3590*/  FMNMX.FTZ R8, R13, R8, !PT ;  /* 0x000000080d087209 */ /* 0x002fc40007810000 */
[----:B----4-:R-:W-:-:S03]  /*35a0*/  FMNMX.FTZ R0, R15, R0, !PT ;  /* 0x000000000f007209 */ /* 0x010fc60007810000 */
[----:B------:R-:W1:Y:S01]  /*35b0*/  SHFL.BFLY PT, R11, R8, 0x1, 0x1f ;  /* 0x0c201f00080b7f89 */ /* 0x000e6200000e0000 */
[----:B------:R-:W-:Y:S02]  /*35c0*/  FSETP.NEU.FTZ.AND P1, PT, R0, -INF , PT ;  /* 0xff8000000000780b */ /* 0x000fe40003f3d000 */
[----:B-1----:R-:W-:Y:S02]  /*35d0*/  FMNMX.FTZ R36, R8, R11, !PT ;  /* 0x0000000b08247209 */ /* 0x002fe40007810000 */
[----:B------:R-:W-:Y:S01]  /*35e0*/  LDSM.16.MT88.4 R8, [R156+0x6800] ;  /* 0x006800009c08783b */ /* 0x000fe20000004200 */
[C---:B---3--:R-:W-:Y:S02]  /*35f0*/  FMUL.FTZ R23, R26.reuse, R0 ;  /* 0x000000001a177220 */ /* 0x048fe40000410000 */
[----:B------:R-:W-:-:S03]  /*3600*/  FMUL.FTZ R29, R26, R36 ;  /* 0x000000241a1d7220 */ /* 0x000fc60000410000 */
[----:B------:R-:W-:Y:S02]  /*3610*/  FSEL R23, R23, RZ, P1 ;  /* 0x000000ff17177208 */ /* 0x000fe40000800000 */
[----:B------:R-:W-:-:S03]  /*3620*/  FSETP.NEU.FTZ.AND P1, PT, R36, -INF , PT ;  /* 0xff8000002400780b */ /* 0x000fc60003f3d000 */
[-CC-:B--2---:R-:W-:Y:S01]  /*3630*/  FFMA.FTZ R50, R86, R26.reuse, -R23.reuse ;  /* 0x0000001a56327223 */ /* 0x184fe20000010817 */
[-CC-:B------:R-:W-:Y:S01]  /*3640*/  FFMA.FTZ R35, R84, R26.reuse, -R23.reuse ;  /* 0x0000001a54237223 */ /* 0x180fe20000010817 */
[--C-:B------:R-:W-:Y:S01]  /*3650*/  FFMA.FTZ R27, R102, R26, -R23.reuse ;  /* 0x0000001a661b7223 */ /* 0x100fe20000010817 */
[----:B------:R-:W1:Y:S01]  /*3660*/  LDSM.16.MT88.4 R84, [R156+0x6000] ;  /* 0x006000009c54783b */ /* 0x000e620000004200 */
[----:B------:R-:W-:Y:S01]  /*3670*/  IADD3 R102, PT, PT, R7, R160, RZ ;  /* 0x000000a007667210 */ /* 0x000fe20007ffe0ff */
[-CC-:B------:R-:W-:Y:S01]  /*3680*/  FFMA.FTZ R30, R100, R26.reuse, -R23.reuse ;  /* 0x0000001a641e7223 */ /* 0x180fe20000010817 */
[----:B------:R-:W-:Y:S01]  /*3690*/  FSEL R29, R29, RZ, P1 ;  /* 0x000000ff1d1d7208 */ /* 0x000fe20000800000 */
[--C-:B------:R-:W-:Y:S01]  /*36a0*/  FFMA.FTZ R58, R79, R26, -R23.reuse ;  /* 0x0000001a4f3a7223 */ /* 0x100fe20000010817 */
[----:B------:R-:W-:Y:S01]  /*36b0*/  IADD3 R100, PT, PT, R5, R102, RZ ;  /* 0x0000006605647210 */ /* 0x000fe20007ffe0ff */
        /* <DEDUP_REMOVED lines=8> */
[-C--:B------:R-:W-:Y:S01]  /*3740*/  FFMA.FTZ R33, R98, R26.reuse, -R23 ;  /* 0x0000001a62217223 */ /* 0x080fe20000010817 */
[----:B------:R-:W-:Y:S01]  /*3750*/  MUFU.EX2 R58, R58 ;  /* 0x0000003a003a7308 */ /* 0x000fe20000000800 */
[----:B------:R-:W3:Y:S01]  /*3760*/  LDSM.16.MT88.4 R76, [R102+0x6000] ;  /* 0x00600000664c783b */ /* 0x000ee20000004200 */
[-CC-:B------:R-:W-:Y:S01]  /*3770*/  FFMA.FTZ R42, R90, R26.reuse, -R29.reuse ;  /* 0x0000001a5a2a7223 */ /* 0x180fe2000001081d */
[-CC-:B------:R-:W-:Y:S01]  /*3780*/  FFMA.FTZ R37, R88, R26.reuse, -R29.reuse ;  /* 0x0000001a58257223 */ /* 0x180fe2000001081d */
[-CC-:B------:R-:W-:Y:S01]  /*3790*/  FFMA.FTZ R34, R82, R26.reuse, -R29.reuse ;  /* 0x0000001a52227223 */ /* 0x180fe2000001081d */
[----:B------:R-:W4:Y:S01]  /*37a0*/  LDSM.16.MT88.4 R4, [R100+0x6000] ;  /* 0x006000006404783b */ /* 0x000f220000004200 */
[-C--:B------:R-:W-:Y:S01]  /*37b0*/  FFMA.FTZ R31, R80, R26.reuse, -R29 ;  /* 0x0000001a501f7223 */ /* 0x080fe2000001081d */
[-CC-:B------:R-:W-:Y:S01]  /*37c0*/  FFMA.FTZ R62, R210, R26.reuse, -R23.reuse ;  /* 0x0000001ad23e7223 */ /* 0x180fe20000010817 */
[----:B------:R-:W5:Y:S01]  /*37d0*/  MUFU.EX2 R43, R43 ;  /* 0x0000002b002b7308 */ /* 0x000f620000000800 */
[----:B------:R-:W4:Y:S01]  /*37e0*/  LDSM.16.MT88.4 R12, [R102+0x6800] ;  /* 0x00680000660c783b */ /* 0x000f220000004200 */
[-CC-:B------:R-:W-:Y:S01]  /*37f0*/  FFMA.FTZ R49, R208, R26.reuse, -R23.reuse ;  /* 0x0000001ad0317223 */ /* 0x180fe20000010817 */
[-C--:B------:R-:W-:Y:S01]  /*3800*/  FFMA.FTZ R41, R206, R26.reuse, -R23 ;  /* 0x0000001ace297223 */ /* 0x080fe20000010817 */
[-CC-:B------:R-:W-:Y:S01]  /*3810*/  FFMA.FTZ R64, R204, R26.reuse, -R29.reuse ;  /* 0x0000001acc407223 */ /* 0x180fe2000001081d */
[-CC-:B------:R-:W-:Y:S01]  /*3820*/  FFMA.FTZ R45, R202, R26.reuse, -R29.reuse ;  /* 0x0000001aca2d7223 */ /* 0x180fe2000001081d */
[-CC-:B------:R-:W-:Y:S01]  /*3830*/  FFMA.FTZ R66, R200, R26.reuse, -R29.reuse ;  /* 0x0000001ac8427223 */ /* 0x180fe2000001081d */
[-C--:B------:R-:W-:Y:S01]  /*3840*/  FFMA.FTZ R51, R198, R26.reuse, -R29 ;  /* 0x0000001ac6337223 */ /* 0x080fe2000001081d */
[----:B------:R-:W1:Y:S01]  /*3850*/  MUFU.EX2 R35, R35 ;  /* 0x0000002300237308 */ /* 0x000e620000000800 */
[-CC-:B------:R-:W-:Y:S01]  /*3860*/  FFMA.FTZ R110, R110, R26.reuse, -R23.reuse ;  /* 0x0000001a6e6e7223 */ /* 0x180fe20000010817 */
[-CC-:B------:R-:W-:Y:S01]  /*3870*/  FFMA.FTZ R196, R196, R26.reuse, -R23.reuse ;  /* 0x0000001ac4c47223 */ /* 0x180fe20000010817 */
[-CC-:B------:R-:W-:Y:S01]  /*3880*/  FFMA.FTZ R55, R192, R26.reuse, -R23.reuse ;  /* 0x0000001ac0377223 */ /* 0x180fe20000010817 */
[-C--:B------:R-:W-:Y:S01]  /*3890*/  FFMA.FTZ R53, R190, R26.reuse, -R23 ;  /* 0x0000001abe357223 */ /* 0x080fe20000010817 */
[-CC-:B------:R-:W-:Y:S01]  /*38a0*/  FFMA.FTZ R57, R194, R26.reuse, -R29.reuse ;  /* 0x0000001ac2397223 */ /* 0x180fe2000001081d */
[-CC-:B------:R-:W-:Y:S01]  /*38b0*/  FFMA.FTZ R188, R188, R26.reuse, -R29.reuse ;  /* 0x0000001abcbc7223 */ /* 0x180fe2000001081d */
[--C-:B------:R-:W-:Y:S01]  /*38c0*/  FFMA.FTZ R59, R186, R26, -R29.reuse ;  /* 0x0000001aba3b7223 */ /* 0x100fe2000001081d */
[----:B------:R-:W-:Y:S01]  /*38d0*/  MUFU.EX2 R60, R60 ;  /* 0x0000003c003c7308 */ /* 0x000fe20000000800 */
[----:B-----5:R-:W-:Y:S01]  /*38e0*/  F2FP.BF16.F32.PACK_AB R69, R43, R58 ;  /* 0x0000003a2b45723e */ /* 0x020fe200000010ff */
[-C--:B------:R-:W-:Y:S01]  /*38f0*/  FFMA.FTZ R184, R184, R26.reuse, -R29 ;  /* 0x0000001ab8b87223 */ /* 0x080fe2000001081d */
[-CC-:B------:R-:W-:Y:S01]  /*3900*/  FFMA.FTZ R154, R154, R26.reuse, -R23.reuse ;  /* 0x0000001a9a9a7223 */ /* 0x180fe20000010817 */
[-CC-:B------:R-:W-:Y:S01]  /*3910*/  FFMA.FTZ R63, R152, R26.reuse, -R23.reuse ;  /* 0x0000001a983f7223 */ /* 0x180fe20000010817 */
[-CC-:B------:R-:W-:Y:S01]  /*3920*/  FFMA.FTZ R148, R148, R26.reuse, -R23.reuse ;  /* 0x0000001a94947223 */ /* 0x180fe20000010817 */
[-C--:B------:R-:W-:Y:S01]  /*3930*/  FFMA.FTZ R61, R146, R26.reuse, -R23 ;  /* 0x0000001a923d7223 */ /* 0x080fe20000010817 */
[--C-:B------:R-:W-:Y:S01]  /*3940*/  FFMA.FTZ R65, R150, R26, -R29.reuse ;  /* 0x0000001a96417223 */ /* 0x100fe2000001081d */
[----:B------:R-:W5:Y:S01]  /*3950*/  MUFU.EX2 R47, R47 ;  /* 0x0000002f002f7308 */ /* 0x000f620000000800 */
        /* <DEDUP_REMOVED lines=25> */
[----:B------:R-:W-:Y:S01]  /*3af0*/  FADD.FTZ R117, R58, R43 ;  /* 0x0000002b3a757221 */ /* 0x000fe20000010000 */
[----:B------:R-:W-:Y:S01]  /*3b00*/  FADD.FTZ R60, R60, R47 ;  /* 0x0000002f3c3c7221 */ /* 0x000fe20000010000 */
[-CC-:B------:R-:W-:Y:S01]  /*3b10*/  FFMA.FTZ R48, R48, R26.reuse, -R29.reuse ;  /* 0x0000001a30307223 */ /* 0x180fe2000001081d */
[-C--:B------:R-:W-:Y:S01]  /*3b20*/  FFMA.FTZ R44, R44, R26.reuse, -R29 ;  /* 0x0000001a2c2c7223 */ /* 0x080fe2000001081d */
[----:B------:R-:W-:Y:S01]  /*3b30*/  FADD.FTZ R50, R50, R117 ;  /* 0x0000007532327221 */ /* 0x000fe20000010000 */
[-C--:B------:R-:W-:Y:S01]  /*3b40*/  FFMA.FTZ R38, R38, R26.reuse, -R29 ;  /* 0x0000001a26267223 */ /* 0x080fe2000001081d */
[----:B------:R-:W-:Y:S01]  /*3b50*/  MUFU.EX2 R33, R33 ;  /* 0x0000002100217308 */ /* 0x000fe20000000800 */
[----:B-1----:R-:W-:Y:S01]  /*3b60*/  F2FP.BF16.F32.PACK_AB R70, R46, R39 ;  /* 0x000000272e46723e */ /* 0x002fe200000010ff */
[----:B------:R-:W-:Y:S01]  /*3b70*/  FADD.FTZ R35, R35, R50 ;  /* 0x0000003223237221 */ /* 0x000fe20000010000 */
[-CC-:B------:R-:W-:Y:S01]  /*3b80*/  FFMA.FTZ R43, R56, R26.reuse, -R23.reuse ;  /* 0x0000001a382b7223 */ /* 0x180fe20000010817 */
[-CC-:B------:R-:W-:Y:S01]  /*3b90*/  FFMA.FTZ R54, R54, R26.reuse, -R23.reuse ;  /* 0x0000001a36367223 */ /* 0x180fe20000010817 */
[-C--:B------:R-:W-:Y:S01]  /*3ba0*/  FFMA.FTZ R47, R52, R26.reuse, -R23 ;  /* 0x0000001a342f7223 */ /* 0x080fe20000010817 */
[-C--:B------:R-:W-:Y:S01]  /*3bb0*/  FFMA.FTZ R29, R32, R26.reuse, -R29 ;  /* 0x0000001a201d7223 */ /* 0x080fe2000001081d */
[----:B------:R-:W-:Y:S01]  /*3bc0*/  FFMA.FTZ R190, R28, R26, -R23 ;  /* 0x0000001a1cbe7223 */ /* 0x000fe20000010817 */
        /* <DEDUP_REMOVED lines=133> */
[----:B------:R-:W2:Y:S02]  /*4420*/  MUFU.EX2 R35, R44 ;  /* 0x0000002c00237308 */ /* 0x000ea40000000800 */
[C---:B---3--:R-:W-:Y:S06]  /*4430*/  HMMA.16816.F32.BF16 R80, R4.reuse, R12, R80 ;  /* 0x0000000c0450723c */ /* 0x048fec0000041850 */
[----:B------:R-:W-:Y:S02]  /*4440*/  MUFU.EX2 R190, R190 ;  /* 0x000000be00be7308 */ /* 0x000fe40000000800 */
[C---:B------:R-:W-:Y:S01]  /*4450*/  HMMA.16816.F32.BF16 R76, R4.reuse, R14, R76 ;  /* 0x0000000e044c723c */ /* 0x040fe2000004184c */
[----:B------:R-:W3:Y:S07]  /*4460*/  LDSM.16.MT88.4 R12, [R160+0x9000] ;  /* 0x00900000a00c783b */ /* 0x000eee0000004200 */
[C---:B-1----:R-:W-:Y:S08]  /*4470*/  HMMA.16816.F32.BF16 R72, R4.reuse, R8, R72 ;  /* 0x000000080448723c */ /* 0x042ff00000041848 */
[----:B------:R-:W-:Y:S01]  /*4480*/  HMMA.16816.F32.BF16 R68, R4, R10, R68 ;  /* 0x0000000a0444723c */ /* 0x000fe20000041844 */
[----:B------:R-:W1:Y:S01]  /*4490*/  LDSM.16.MT88.4 R8, [R156+0x9000] ;  /* 0x009000009c08783b */ /* 0x000e620000004200 */
[----:B------:R-:W-:-:S02]  /*44a0*/  F2FP.BF16.F32.PACK_AB R4, R112, R113 ;  /* 0x000000717004723e */ /* 0x000fc400000010ff */
[----:B------:R-:W-:Y:S02]  /*44b0*/  F2FP.BF16.F32.PACK_AB R5, R116, R111 ;  /* 0x0000006f7405723e */ /* 0x000fe400000010ff */
[----:B------:R-:W-:Y:S02]  /*44c0*/  F2FP.BF16.F32.PACK_AB R6, R115, R108 ;  /* 0x0000006c7306723e */ /* 0x000fe400000010ff */
[----:B------:R-:W-:-:S07]  /*44d0*/  F2FP.BF16.F32.PACK_AB R7, R104, R109 ;  /* 0x0000006d6807723e */ /* 0x000fce00000010ff */
[C---:B---3--:R-:W-:Y:S08]  /*44e0*/  HMMA.16816.F32.BF16 R96, R4.reuse, R12, R96 ;  /* 0x0000000c0460723c */ /* 0x048ff00000041860 */
[C---:B------:R-:W-:Y:S01]  /*44f0*/  HMMA.16816.F32.BF16 R92, R4.reuse, R14, R92 ;  /* 0x0000000e045c723c */ /* 0x040fe2000004185c */
[----:B------:R-:W3:Y:S07]  /*4500*/  LDSM.16.MT88.4 R12, [R100+0x9000] ;  /* 0x00900000640c783b */ /* 0x000eee0000004200 */
[C---:B------:R-:W-:Y:S08]  /*4510*/  HMMA.16816.F32.BF16 R80, R4.reuse, R16, R80 ;  /* 0x000000100450723c */ /* 0x040ff00000041850 */
[C---:B------:R-:W-:Y:S01]  /*4520*/  HMMA.16816.F32.BF16 R76, R4.reuse, R18, R76 ;  /* 0x00000012044c723c */ /* 0x040fe2000004184c */
[----:B------:R-:W4:Y:S07]  /*4530*/  LDSM.16.MT88.4 R16, [R156+0x9800] ;  /* 0x009800009c10783b */ /* 0x000f2e0000004200 */
[----:B-1----:R-:W-:Y:S01]  /*4540*/  HMMA.16816.F32.BF16 R88, R4, R8, R88 ;  /* 0x000000080458723c */ /* 0x002fe20000041858 */
[----:B------:R-:W-:Y:S01]  /*4550*/  FADD.FTZ R9, R39, R60 ;  /* 0x0000003c27097221 */ /* 0x000fe20000010000 */
[----:B------:R-:W-:-:S02]  /*4560*/  FADD.FTZ R39, R33, R40 ;  /* 0x0000002821277221 */ /* 0x000fc40000010000 */
[----:B------:R-:W-:Y:S01]  /*4570*/  MUFU.EX2 R33, R38 ;  /* 0x0000002600217308 */ /* 0x000fe20000000800 */
[----:B------:R-:W-:Y:S01]  /*4580*/  FADD.FTZ R9, R46, R9 ;  /* 0x000000092e097221 */ /* 0x000fe20000010000 */
[----:B------:R-:W-:Y:S02]  /*4590*/  FADD.FTZ R30, R30, R39 ;  /* 0x000000271e1e7221 */ /* 0x000fe40000010000 */
[----:B------:R-:W-:Y:S01]  /*45a0*/  HMMA.16816.F32.BF16 R84, R4, R10, R84 ;  /* 0x0000000a0454723c */ /* 0x000fe20000041854 */
[----:B------:R-:W-:Y:S01]  /*45b0*/  FADD.FTZ R42, R42, R9 ;  /* 0x000000092a2a7221 */ /* 0x000fe20000010000 */
[----:B------:R-:W-:Y:S01]  /*45c0*/  FADD.FTZ R27, R27, R30 ;  /* 0x0000001e1b1b7221 */ /* 0x000fe20000010000 */
[----:B------:R-:W1:Y:S01]  /*45d0*/  LDSM.16.MT88.4 R8, [R160+0x9800] ;  /* 0x00980000a008783b */ /* 0x000e620000004200 */
[----:B------:R-:W5:Y:S01]  /*45e0*/  MUFU.EX2 R30, R29 ;  /* 0x0000001d001e7308 */ /* 0x000f620000000800 */
        /* <DEDUP_REMOVED lines=10> */
[----:B--2---:R-:W-:Y:S01]  /*4690*/  F2FP.BF16.F32.PACK_AB R4, R35, R48 ;  /* 0x000000302304723e */ /* 0x004fe200000010ff */
[----:B------:R-:W-:Y:S01]  /*46a0*/  FADD.FTZ R45, R45, R64 ;  /* 0x000000402d2d7221 */ /* 0x000fe20000010000 */
[----:B------:R-:W-:Y:S01]  /*46b0*/  FADD.FTZ R26, R196, R13 ;  /* 0x0000000dc41a7221 */ /* 0x000fe20000010000 */
[----:B------:R-:W-:Y:S01]  /*46c0*/  F2FP.BF16.F32.PACK_AB R5, R54, R43 ;  /* 0x0000002b3605723e */ /* 0x000fe200000010ff */
[----:B------:R-:W2:Y:S01]  /*46d0*/  LDSM.16.MT88.4 R12, [R102+0x9800] ;  /* 0x00980000660c783b */ /* 0x000ea20000004200 */
[----:B------:R-:W-:Y:S01]  /*46e0*/  FADD.FTZ R66, R66, R45 ;  /* 0x0000002d42427221 */ /* 0x000fe20000010000 */
[----:B------:R-:W-:Y:S01]  /*46f0*/  FADD.FTZ R26, R55, R26 ;  /* 0x0000001a371a7221 */ /* 0x000fe20000010000 */
[----:B-----5:R-:W-:-:S02]  /*4700*/  F2FP.BF16.F32.PACK_AB R6, R30, R33 ;  /* 0x000000211e06723e */ /* 0x020fc400000010ff */
[----:B------:R-:W-:Y:S01]  /*4710*/  FADD.FTZ R66, R51, R66 ;  /* 0x0000004233427221 */ /* 0x000fe20000010000 */
[----:B------:R-:W-:Y:S01]  /*4720*/  FADD.FTZ R53, R53, R26 ;  /* 0x0000001a35357221 */ /* 0x000fe20000010000 */
[----:B------:R-:W-:Y:S02]  /*4730*/  F2FP.BF16.F32.PACK_AB R7, R190, R47 ;  /* 0x0000002fbe07723e */ /* 0x000fe400000010ff */
        /* <DEDUP_REMOVED lines=43> */
[----:B------:R-:W-:Y:S02]  /*49f0*/  HMMA.16816.F32.BF16 R68, R4, R10, R68 ;  /* 0x0000000a0444723c */ /* 0x000fe40000041844 */
[----:B------:R-:W-:-:S04]  /*4a00*/  FADD.FTZ R33, R33, R48 ;  /* 0x0000003021217221 */ /* 0x000fc80000010000 */
[----:B------:R-:W-:Y:S01]  /*4a10*/  FADD.FTZ R189, R30, R33 ;  /* 0x000000211ebd7221 */ /* 0x000fe20000010000 */
[----:B------:R-:W-:-:S13]  /*4a20*/  @!P0 BRA `(.L_x_11273) ;  /* 0x00000034006c8947 */ /* 0x000fda0003800000 */
        /* <DEDUP_REMOVED lines=8> */
.L_x_11280:
        /* <DEDUP_REMOVED lines=77> */
.L_x_11275:
[----:B------:R-:W-:Y:S05]  /*4f80*/  BSYNC.RECONVERGENT B0 ;  /* 0x0000000000007941 */ /* 0x000fea0003800200 */
.L_x_11274:
        /* <DEDUP_REMOVED lines=26> */
[----:B------:R-:W-:Y:S08]  /*5130*/  LDGSTS.E.BYPASS.LTC128B.128 [R177+0x9000], desc[UR4][R202.64] ;  /* 0x09000000cab17fae */ /* 0x000ff0000b981a04 */
[----:B------:R1:W-:Y:S08]  /*5140*/  LDGSTS.E.BYPASS.LTC128B.128 [R177+0x9800], desc[UR4][R204.64] ;  /* 0x09800000ccb17fae */ /* 0x0003f0000b981a04 */
[----:B------:R-:W-:Y:S08]  /*5150*/  LDSM.16.M88.4 R104, [R165] ;  /* 0x00000000a568783b */ /* 0x000ff00000000200 */
[----:B------:R-:W2:Y:S08]  /*5160*/  LDSM.16.M88.4 R108, [R164+0x2000] ;  /* 0x00200000a46c783b */ /* 0x000eb00000000200 */
[----:B------:R-:W3:Y:S08]  /*5170*/  LDSM.16.M88.4 R112, [R164+0x2800] ;  /* 0x00280000a470783b */ /* 0x000ef00000000200 */
[----:B------:R-:W4:Y:S08]  /*5180*/  LDSM.16.M88.4 R116, [R164+0x3000] ;  /* 0x00300000a474783b */ /* 0x000f300000000200 */
[----:B------:R-:W5:Y:S08]  /*5190*/  LDSM.16.M88.4 R120, [R164+0x3800] ;  /* 0x00380000a478783b */ /* 0x000f700000000200 */
[----:B------:R-:W1:Y:S08]  /*51a0*/  LDSM.16.M88.4 R124, [R164+0x4000] ;  /* 0x00400000a47c783b */ /* 0x000e700000000200 */
[----:B------:R-:W1:Y:S08]  /*51b0*/  LDSM.16.M88.4 R128, [R164+0x4800] ;  /* 0x00480000a480783b */ /* 0x000e700000000200 */
[----:B------:R-:W1:Y:S08]  /*51c0*/  LDSM.16.M88.4 R132, [R164+0x5000] ;  /* 0x00500000a484783b */ /* 0x000e700000000200 */
[----:B------:R-:W1:Y:S08]  /*51d0*/  LDSM.16.M88.4 R136, [R164+0x5800] ;  /* 0x00580000a488783b */ /* 0x000e700000000200 */
[----:B------:R-:W-:Y:S08]  /*51e0*/  LDSM.16.M88.4 R140, [R163] ;  /* 0x00000000a38c783b */ /* 0x000ff00000000200 */
[----:B------:R-:W1:Y:S08]  /*51f0*/  LDSM.16.M88.4 R144, [R159+0x2000] ;  /* 0x002000009f90783b */ /* 0x000e700000000200 */
[----:B------:R-:W5:Y:S04]  /*5200*/  LD.E R0, desc[UR4][R2.64+0x18c] ;  /* 0x00018c0402007980 */ /* 0x000f68000c101900 */
[----:B------:R-:W1:Y:S08]  /*5210*/  LDSM.16.M88.4 R148, [R159+0x2800] ;  /* 0x002800009f94783b */ /* 0x000e700000000200 */
[----:B------:R-:W0:Y:S08]  /*5220*/  LDGDEPBAR ;  /* 0x00000000000079af */ /* 0x000e300000000000 */
[----:B------:R-:W1:Y:S01]  /*5230*/  LDSM.16.M88.4 R152, [R159+0x3000] ;  /* 0x003000009f98783b */ /* 0x000e620000000200 */
        /* <DEDUP_REMOVED lines=104> */
[C---:B---3--:R-:W-:Y:S09]  /*58c0*/  HMMA.16816.F32.BF16 R28, R116.reuse, R104, R28 ;  /* 0x00000068741c723c */ /* 0x048ff2000004181c */
[----:B------:R-:W3:Y:S01]  /*58d0*/  MUFU.TANH R242, R242 ;  /* 0x000000f200f27308 */ /* 0x000ee20000002400 */
        /* <DEDUP_REMOVED lines=29> */
[----:B------:R-:W3:Y:S01]  /*5ab0*/  LDSM.16.M88.4 R104, [R157+0x5800] ;  /* 0x005800009d68783b */ /* 0x000ee20000000200 */
        /* <DEDUP_REMOVED lines=35> */
[-C--:B-----5:R-:W-:Y:S06]  /*5cf0*/  FMUL.FTZ R192, R65, R0.reuse ;  /* 0x0000000041c07220 */ /* 0x0a0fec0000410000 */
        /* <DEDUP_REMOVED lines=119> */
.L_x_11279:
[----:B------:R-:W-:Y:S05]  /*6470*/  BSYNC.RECONVERGENT B0 ;  /* 0x0000000000007941 */ /* 0x000fea0003800200 */
.L_x_11278:
        /* <DEDUP_REMOVED lines=26> */
.L_x_11277:
[----:B------:R-:W-:Y:S05]  /*6620*/  BSYNC.RECONVERGENT B1 ;  /* 0x0000000000017941 */ /* 0x000fea0003800200 */
.L_x_11276:
        /* <DEDUP_REMOVED lines=98> */
[----:B------:R-:W1:Y:S01]  /*6c50*/  MUFU.EX2 R101, R101 ;  /* 0x0000006500657308 */ /* 0x000e620000000800 */
        /* <DEDUP_REMOVED lines=8> */
[-CC-:B------:R-:W-:Y:S01]  /*6ce0*/  FFMA.FTZ R70, R208, R37.reuse, -R64.reuse ;  /* 0x00000025d0467223 */ /* 0x180fe20000010840 */
        /* <DEDUP_REMOVED lines=8> */
[-C--:B------:R-:W-:Y:S01]  /*6d70*/  FFMA.FTZ R113, R231, R37.reuse, -R66 ;  /* 0x00000025e7717223 */ /* 0x080fe20000010842 */
[-CC-:B------:R-:W-:Y:S01]  /*6d80*/  FFMA.FTZ R115, R233, R37.reuse, -R64.reuse ;  /* 0x00000025e9737223 */ /* 0x180fe20000010840 */
[-C--:B------:R-:W-:Y:S01]  /*6d90*/  FFMA.FTZ R116, R229, R37.reuse, -R64 ;  /* 0x00000025e5747223 */ /* 0x080fe20000010840 */
[-C--:B------:R-:W-:Y:S01]  /*6da0*/  FFMA.FTZ R118, R227, R37.reuse, -R66 ;  /* 0x00000025e3767223 */ /* 0x080fe20000010842 */
[-CC-:B------:R-:W-:Y:S01]  /*6db0*/  FFMA.FTZ R117, R223, R37.reuse, -R64.reuse ;  /* 0x00000025df757223 */ /* 0x180fe20000010840 */
[----:B------:R-:W-:Y:S03]  /*6dc0*/  FFMA.FTZ R120, R219, R37, -R64 ;  /* 0x00000025db787223 */ /* 0x000fe60000010840 */
[----:B------:R-:W-:Y:S01]  /*6dd0*/  MUFU.EX2 R106, R106 ;  /* 0x0000006a006a7308 */ /* 0x000fe20000000800 */
[----:B--2---:R-:W-:Y:S01]  /*6de0*/  F2FP.BF16.F32.PACK_AB R44, R103, R107 ;  /* 0x0000006b672c723e */ /* 0x004fe200000010ff */
[-CC-:B------:R-:W-:Y:S01]  /*6df0*/  FFMA.FTZ R119, R221, R37.reuse, -R66.reuse ;  /* 0x00000025dd777223 */ /* 0x180fe20000010842 */
[-C--:B------:R-:W-:Y:S01]  /*6e00*/  FFMA.FTZ R122, R217, R37.reuse, -R66 ;  /* 0x00000025d97a7223 */ /* 0x080fe20000010842 */
[-CC-:B------:R-:W-:Y:S01]  /*6e10*/  FFMA.FTZ R121, R213, R37.reuse, -R64.reuse ;  /* 0x00000025d5797223 */ /* 0x180fe20000010840 */
[--C-:B------:R-:W-:Y:S01]  /*6e20*/  FFMA.FTZ R124, R215, R37, -R64.reuse ;  /* 0x00000025d77c7223 */ /* 0x100fe20000010840 */
[----:B------:R-:W-:Y:S01]  /*6e30*/  FFMA.FTZ R107, R42, R189, R107 ;  /* 0x000000bd2a6b7223 */ /* 0x000fe2000001006b */
[-C--:B------:R-:W-:Y:S03]  /*6e40*/  FFMA.FTZ R123, R203, R37.reuse, -R64 ;  /* 0x00000025cb7b7223 */ /* 0x080fe60000010840 */
[----:B------:R-:W1:Y:S01]  /*6e50*/  MUFU.EX2 R65, R65 ;  /* 0x0000004100417308 */ /* 0x000e620000000800 */
[----:B---3--:R-:W-:Y:S01]  /*6e60*/  F2FP.BF16.F32.PACK_AB R45, R105, R108 ;  /* 0x0000006c692d723e */ /* 0x008fe200000010ff */
[----:B------:R-:W-:Y:S01]  /*6e70*/  FFMA.FTZ R108, R43, R190, R108 ;  /* 0x000000be2b6c7223 */ /* 0x000fe2000001006c */
[-CC-:B------:R-:W-:Y:S01]  /*6e80*/  FFMA.FTZ R125, R205, R37.reuse, -R66.reuse ;  /* 0x00000025cd7d7223 */ /* 0x180fe20000010842 */
[-C--:B------:R-:W-:Y:S01]  /*6e90*/  FFMA.FTZ R126, R201, R37.reuse, -R66 ;  /* 0x00000025c97e7223 */ /* 0x080fe20000010842 */
[-C--:B------:R-:W-:Y:S01]  /*6ea0*/  FFMA.FTZ R127, R199, R37.reuse, -R64 ;  /* 0x00000025c77f7223 */ /* 0x080fe20000010840 */
[----:B------:R-:W-:Y:S01]  /*6eb0*/  FADD.FTZ R87, R105, R108 ;  /* 0x0000006c69577221 */ /* 0x000fe20000010000 */
[-CC-:B------:R-:W-:Y:S03]  /*6ec0*/  FFMA.FTZ R108, R207, R37.reuse, -R64.reuse ;  /* 0x00000025cf6c7223 */ /* 0x180fe60000010840 */
[----:B------:R-:W-:Y:S01]  /*6ed0*/  MUFU.EX2 R77, R77 ;  /* 0x0000004d004d7308 */ /* 0x000fe20000000800 */
[-C--:B------:R-:W-:Y:S01]  /*6ee0*/  FFMA.FTZ R128, R197, R37.reuse, -R64 ;  /* 0x00000025c5807223 */ /* 0x080fe20000010840 */
[----:B------:R-:W-:Y:S01]  /*6ef0*/  FADD.FTZ R86, R104, R87 ;  /* 0x0000005768567221 */ /* 0x000fe20000010000 */
[-C--:B------:R-:W-:Y:S01]  /*6f00*/  FFMA.FTZ R211, R211, R37.reuse, -R66 ;  /* 0x00000025d3d37223 */ /* 0x080fe20000010842 */
[-CC-:B------:R-:W-:Y:S01]  /*6f10*/  FFMA.FTZ R41, R41, R37.reuse, -R64.reuse ;  /* 0x0000002529297223 */ /* 0x180fe20000010840 */
[-C--:B------:R-:W-:Y:S01]  /*6f20*/  FFMA.FTZ R40, R40, R37.reuse, -R64 ;  /* 0x0000002528287223 */ /* 0x080fe20000010840 */
[----:B------:R-:W-:Y:S01]  /*6f30*/  FADD.FTZ R86, R101, R86 ;  /* 0x0000005665567221 */ /* 0x000fe20000010000 */
[----:B------:R-:W-:Y:S03]  /*6f40*/  FFMA.FTZ R39, R39, R37, -R64 ;  /* 0x0000002527277223 */ /* 0x000fe60000010840 */
[----:B------:R-:W-:Y:S01]  /*6f50*/  MUFU.EX2 R84, R226 ;  /* 0x000000e200547308 */ /* 0x000fe20000000800 */
[----:B-1----:R-:W-:Y:S01]  /*6f60*/  F2FP.BF16.F32.PACK_AB R46, R65, R106 ;  /* 0x0000006a412e723e */ /* 0x002fe200000010ff */
[----:B------:R-:W-:Y:S01]  /*6f70*/  FADD.FTZ R107, R103, R107 ;  /* 0x0000006b676b7221 */ /* 0x000fe20000010000 */
[----:B------:R-:W-:Y:S02]  /*6f80*/  ISETP.NE.AND P1, PT, R188, -0x1, PT ;  /* 0xffffffffbc00780c */ /* 0x000fe40003f25270 */
[----:B------:R-:W-:Y:S01]  /*6f90*/  MOV R103, R0 ;  /* 0x0000000000677202 */ /* 0x000fe20000000f00 */
[----:B------:R-:W-:Y:S01]  /*6fa0*/  FADD.FTZ R106, R106, R107 ;  /* 0x0000006b6a6a7221 */ /* 0x000fe20000010000 */
[----:B------:R-:W-:Y:S01]  /*6fb0*/  MOV R101, R36 ;  /* 0x0000002400657202 */ /* 0x000fe20000000f00 */
        /* <DEDUP_REMOVED lines=9> */
[-C--:B------:R-:W-:Y:S01]  /*7050*/  FFMA.FTZ R90, R251, R37.reuse, -R64 ;  /* 0x00000025fb5a7223 */ /* 0x080fe20000010840 */
[-CC-:B------:R-:W-:Y:S01]  /*7060*/  FFMA.FTZ R88, R194, R37.reuse, -R66.reuse ;  /* 0x00000025c2587223 */ /* 0x180fe20000010842 */
[-C--:B------:R-:W-:Y:S01]  /*7070*/  FFMA.FTZ R89, R247, R37.reuse, -R66 ;  /* 0x00000025f7597223 */ /* 0x080fe20000010842 */
[--C-:B------:R-:W-:Y:S04]  /*7080*/  FFMA.FTZ R91, R249, R37, -R64.reuse ;  /* 0x00000025f95b7223 */ /* 0x100fe80000010840 */
[----:B------:R-:W-:Y:S01]  /*7090*/  MUFU.EX2 R76, R76 ;  /* 0x0000004c004c7308 */ /* 0x000fe20000000800 */
[C---:B------:R-:W-:Y:S03]  /*70a0*/  HMMA.16816.F32.BF16 R12, R44.reuse, R20, R12 ;  /* 0x000000142c0c723c */ /* 0x040fe6000004180c */
[C---:B------:R-:W-:Y:S01]  /*70b0*/  FMUL.FTZ R20, R42.reuse, R80 ;  /* 0x000000502a147220 */ /* 0x040fe20000410000 */
[----:B------:R-:W-:Y:S01]  /*70c0*/  FMUL.FTZ R21, R42, R81 ;  /* 0x000000512a157220 */ /* 0x000fe20000410000 */
[-C--:B------:R-:W-:Y:S04]  /*70d0*/  FFMA.FTZ R80, R220, R37.reuse, -R64 ;  /* 0x00000025dc507223 */ /* 0x080fe80000010840 */
[----:B------:R-:W-:Y:S01]  /*70e0*/  MUFU.EX2 R69, R69 ;  /* 0x0000004500457308 */ /* 0x000fe20000000800 */
[----:B------:R-:W-:Y:S01]  /*70f0*/  FFMA.FTZ R81, R153, R37, -R66 ;  /* 0x0000002599517223 */ /* 0x000fe20000010842 */
[C---:B------:R-:W-:Y:S03]  /*7100*/  HMMA.16816.F32.BF16 R16, R44.reuse, R22, R16 ;  /* 0x000000162c10723c */ /* 0x040fe60000041810 */
[C---:B------:R-:W-:Y:S01]  /*7110*/  FMUL.FTZ R22, R43.reuse, R82 ;  /* 0x000000522b167220 */ /* 0x040fe20000410000 */
[C---:B------:R-:W-:Y:S01]  /*7120*/  FMUL.FTZ R23, R43.reuse, R83 ;  /* 0x000000532b177220 */ /* 0x040fe20000410000 */
[-C--:B------:R-:W-:Y:S03]  /*7130*/  FFMA.FTZ R83, R196, R37.reuse, -R64 ;  /* 0x00000025c4537223 */ /* 0x080fe60000010840 */
[----:B------:R-:W1:Y:S01]  /*7140*/  MUFU.EX2 R80, R80 ;  /* 0x0000005000507308 */ /* 0x000e620000000800 */
[----:B------:R-:W-:Y:S02]  /*7150*/  FFMA.FTZ R82, R198, R37, -R66 ;  /* 0x00000025c6527223 */ /* 0x000fe40000010842 */
[C---:B------:R-:W-:Y:S03]  /*7160*/  HMMA.16816.F32.BF16 R20, R44.reuse, R28, R20 ;  /* 0x0000001c2c14723c */ /* 0x040fe60000041814 */
[----:B------:R-:W-:Y:S01]  /*7170*/  FMUL.FTZ R29, R42, R73 ;  /* 0x000000492a1d7220 */ /* 0x000fe20000410000 */
        /* <DEDUP_REMOVED lines=10> */
[-CC-:B------:R-:W-:Y:S01]  /*7220*/  FFMA.FTZ R43, R225, R37.reuse, -R66.reuse ;  /* 0x00000025e12b7223 */ /* 0x180fe20000010842 */
[----:B------:R-:W-:Y:S01]  /*7230*/  FFMA.FTZ R42, R209, R37, -R66 ;  /* 0x00000025d12a7223 */ /* 0x000fe20000010842 */
[C---:B------:R-:W-:Y:S06]  /*7240*/  HMMA.16816.F32.BF16 R28, R44.reuse, R48, R28 ;  /* 0x000000302c1c723c */ /* 0x040fec000004181c */
[----:B------:R-:W2:Y:S02]  /*7250*/  MUFU.EX2 R67, R67 ;  /* 0x0000004300437308 */ /* 0x000ea40000000800 */
[----:B------:R-:W-:Y:S01]  /*7260*/  HMMA.16816.F32.BF16 R32, R44, R50, R32 ;  /* 0x000000322c20723c */ /* 0x000fe20000041820 */
[----:B------:R-:W3:Y:S07]  /*7270*/  LDSM.16.MT88.4 R48, [R102+0x6800] ;  /* 0x006800006630783b */ /* 0x000eee0000004200 */
[----:B------:R-:W4:Y:S01]  /*7280*/  MUFU.EX2 R73, R73 ;  /* 0x0000004900497308 */ /* 0x000f220000000800 */
[----:B-1----:R-:W-:Y:S01]  /*7290*/  F2FP.BF16.F32.PACK_AB R45, R80, R85 ;  /* 0x00000055502d723e */ /* 0x002fe200000010ff */
[----:B------:R-:W-:Y:S01]  /*72a0*/  FADD.FTZ R85, R85, R86 ;  /* 0x0000005655557221 */ /* 0x000fe20000010000 */
[----:B------:R-:W-:Y:S03]  /*72b0*/  F2FP.BF16.F32.PACK_AB R46, R76, R79 ;  /* 0x0000004f4c2e723e */ /* 0x000fe600000010ff */
[----:B------:R-:W-:Y:S04]  /*72c0*/  FADD.FTZ R85, R80, R85 ;  /* 0x0000005550557221 */ /* 0x000fe80000010000 */
[----:B------:R-:W-:Y:S01]  /*72d0*/  MUFU.EX2 R83, R83 ;  /* 0x0000005300537308 */ /* 0x000fe20000000800 */
[C---:B--2---:R-:W-:Y:S01]  /*72e0*/  F2FP.BF16.F32.PACK_AB R44, R84.reuse, R67 ;  /* 0x00000043542c723e */ /* 0x044fe200000010ff */
[----:B------:R-:W-:Y:S04]  /*72f0*/  FADD.FTZ R67, R67, R106 ;  /* 0x0000006a43437221 */ /* 0x000fe80000010000 */
[----:B------:R-:W-:Y:S04]  /*7300*/  FADD.FTZ R84, R84, R67 ;  /* 0x0000004354547221 */ /* 0x000fe80000010000 */
[----:B------:R-:W-:Y:S01]  /*7310*/  MUFU.EX2 R96, R96 ;  /* 0x0000006000607308 */ /* 0x000fe20000000800 */
[----:B----4-:R-:W-:Y:S01]  /*7320*/  F2FP.BF16.F32.PACK_AB R47, R73, R72 ;  /* 0x00000048492f723e */ /* 0x010fe200000010ff */
[----:B------:R-:W-:Y:S01]  /*7330*/  FADD.FTZ R72, R72, R85 ;  /* 0x0000005548487221 */ /* 0x000fe20000010000 */
[----:B------:R-:W-:Y:S02]  /*7340*/  FADD.FTZ R79, R79, R84 ;  /* 0x000000544f4f7221 */ /* 0x000fe40000010000 */
[----:B------:R-:W-:Y:S01]  /*7350*/  LDSM.16.MT88.4 R84, [R156+0x9800] ;  /* 0x009800009c54783b */ /* 0x000fe20000004200 */
[----:B------:R-:W-:Y:S01]  /*7360*/  FADD.FTZ R73, R73, R72 ;  /* 0x0000004849497221 */ /* 0x000fe20000010000 */
[----:B------:R-:W-:Y:S01]  /*7370*/  FADD.FTZ R76, R76, R79 ;  /* 0x0000004f4c4c7221 */ /* 0x000fe20000010000 */
        /* <DEDUP_REMOVED lines=53> */
[----:B---3--:R-:W-:Y:S03]  /*76d0*/  F2FP.BF16.F32.PACK_AB R47, R96, R91 ;  /* 0x0000005b602f723e */ /* 0x008fe600000010ff */
[----:B------:R-:W-:Y:S01]  /*76e0*/  MUFU.EX2 R115, R115 ;  /* 0x0000007300737308 */ /* 0x000fe20000000800 */
[----:B------:R-:W-:Y:S04]  /*76f0*/  FADD.FTZ R90, R90, R83 ;  /* 0x000000535a5a7221 */ /* 0x000fe80000010000 */
[----:B------:R-:W-:Y:S01]  /*7700*/  FADD.FTZ R91, R91, R90 ;  /* 0x0000005a5b5b7221 */ /* 0x000fe20000010000 */
[C---:B--2---:R-:W-:Y:S04]  /*7710*/  HMMA.16816.F32.BF16 R4, R44.reuse, R52, R4 ;  /* 0x000000342c04723c */ /* 0x044fe80000041804 */
[----:B------:R-:W1:Y:S01]  /*7720*/  MUFU.EX2 R116, R116 ;  /* 0x0000007400747308 */ /* 0x000e620000000800 */
[----:B------:R-:W-:Y:S03]  /*7730*/  FADD.FTZ R38, R96, R91 ;  /* 0x0000005b60267221 */ /* 0x000fe60000010000 */
[C---:B------:R-:W-:Y:S01]  /*7740*/  HMMA.16816.F32.BF16 R8, R44.reuse, R54, R8 ;  /* 0x000000362c08723c */ /* 0x040fe20000041808 */
[----:B------:R-:W2:Y:S05]  /*7750*/  LDSM.16.MT88.4 R52, [R160+0x8000] ;  /* 0x00800000a034783b */ /* 0x000eaa0000004200 */
[----:B------:R-:W-:Y:S02]  /*7760*/  MUFU.EX2 R118, R118 ;  /* 0x0000007600767308 */ /* 0x000fe40000000800 */
[C---:B----4-:R-:W-:Y:S08]  /*7770*/  HMMA.16816.F32.BF16 R12, R44.reuse, R56, R12 ;  /* 0x000000382c0c723c */ /* 0x050ff0000004180c */
        /* <DEDUP_REMOVED lines=15> */
[----:B------:R-:W-:Y:S01]  /*7870*/  F2FP.BF16.F32.PACK_AB R45, R114, R111 ;  /* 0x0000006f722d723e */ /* 0x000fe200000010ff */
[----:B------:R-:W-:Y:S01]  /*7880*/  FADD.FTZ R111, R111, R38 ;  /* 0x000000266f6f7221 */ /* 0x000fe20000010000 */
[----:B------:R-:W-:Y:S02]  /*7890*/  F2FP.BF16.F32.PACK_AB R46, R113, R112 ;  /* 0x00000070712e723e */ /* 0x000fe400000010ff */
[----:B-1----:R-:W-:Y:S03]  /*78a0*/  F2FP.BF16.F32.PACK_AB R47, R116, R115 ;  /* 0x00000073742f723e */ /* 0x002fe600000010ff */
[----:B------:R-:W1:Y:S01]  /*78b0*/  MUFU.EX2 R124, R124 ;  /* 0x0000007c007c7308 */ /* 0x000e620000000800 */
[----:B------:R-:W-:Y:S04]  /*78c0*/  FADD.FTZ R114, R114, R111 ;  /* 0x0000006f72727221 */ /* 0x000fe80000010000 */
[----:B------:R-:W-:Y:S01]  /*78d0*/  FADD.FTZ R115, R115, R114 ;  /* 0x0000007273737221 */ /* 0x000fe20000010000 */
[C---:B--2---:R-:W-:Y:S04]  /*78e0*/  HMMA.16816.F32.BF16 R4, R44.reuse, R52, R4 ;  /* 0x000000342c04723c */ /* 0x044fe80000041804 */
[----:B------:R-:W-:Y:S01]  /*78f0*/  MUFU.EX2 R105, R211 ;  /* 0x000000d300697308 */ /* 0x000fe20000000800 */
[----:B------:R-:W-:Y:S03]  /*7900*/  FADD.FTZ R116, R116, R115 ;  /* 0x0000007374747221 */ /* 0x000fe60000010000 */
[C---:B------:R-:W-:Y:S01]  /*7910*/  HMMA.16816.F32.BF16 R8, R44.reuse, R54, R8 ;  /* 0x000000362c08723c */ /* 0x040fe20000041808 */
[----:B------:R-:W2:Y:S05]  /*7920*/  LDSM.16.MT88.4 R52, [R160+0x8800] ;  /* 0x00880000a034783b */ /* 0x000eaa0000004200 */
[----:B------:R-:W-:Y:S02]  /*7930*/  MUFU.EX2 R42, R42 ;  /* 0x0000002a002a7308 */ /* 0x000fe40000000800 */
[C---:B----4-:R-:W-:Y:S08]  /*7940*/  HMMA.16816.F32.BF16 R12, R44.reuse, R56, R12 ;  /* 0x000000382c0c723c */ /* 0x050ff0000004180c */
        /* <DEDUP_REMOVED lines=19> */
[----:B------:R-:W-:Y:S01]  /*7a80*/  MUFU.EX2 R41, R41 ;  /* 0x0000002900297308 */ /* 0x000fe20000000800 */
[----:B------:R-:W-:Y:S03]  /*7a90*/  FADD.FTZ R120, R120, R117 ;  /* 0x0000007578787221 */ /* 0x000fe60000010000 */
[C---:B--2---:R-:W-:Y:S06]  /*7aa0*/  HMMA.16816.F32.BF16 R4, R44.reuse, R52, R4 ;  /* 0x000000342c04723c */ /* 0x044fec0000041804 */
[----:B------:R-:W-:Y:S02]  /*7ab0*/  MUFU.EX2 R40, R40 ;  /* 0x0000002800287308 */ /* 0x000fe40000000800 */
[C---:B------:R-:W-:Y:S01]  /*7ac0*/  HMMA.16816.F32.BF16 R8, R44.reuse, R54, R8 ;  /* 0x000000362c08723c */ /* 0x040fe20000041808 */
[----:B------:R-:W1:Y:S07]  /*7ad0*/  LDSM.16.MT88.4 R52, [R160+0x9000] ;  /* 0x00900000a034783b */ /* 0x000e6e0000004200 */
        /* <DEDUP_REMOVED lines=14> */
[----:B------:R-:W-:Y:S02]  /*7bc0*/  F2FP.BF16.F32.PACK_AB R44, R42, R105 ;  /* 0x000000692a2c723e */ /* 0x000fe400000010ff */
[----:B------:R-:W-:Y:S02]  /*7bd0*/  F2FP.BF16.F32.PACK_AB R45, R123, R108 ;  /* 0x0000006c7b2d723e */ /* 0x000fe400000010ff */
[----:B------:R-:W-:Y:S02]  /*7be0*/  F2FP.BF16.F32.PACK_AB R46, R126, R125 ;  /* 0x0000007d7e2e723e */ /* 0x000fe400000010ff */
[----:B------:R-:W-:Y:S02]  /*7bf0*/  F2FP.BF16.F32.PACK_AB R47, R128, R127 ;  /* 0x0000007f802f723e */ /* 0x000fe400000010ff */
[----:B------:R-:W3:Y:S05]  /*7c00*/  MUFU.EX2 R60, R60 ;  /* 0x0000003c003c7308 */ /* 0x000eea0000000800 */
[C---:B-1----:R-:W-:Y:S08]  /*7c10*/  HMMA.16816.F32.BF16 R4, R44.reuse, R52, R4 ;  /* 0x000000342c04723c */ /* 0x042ff00000041804 */
[C---:B------:R-:W-:Y:S01]  /*7c20*/  HMMA.16816.F32.BF16 R8, R44.reuse, R54, R8 ;  /* 0x000000362c08723c */ /* 0x040fe20000041808 */
[----:B------:R-:W1:Y:S07]  /*7c30*/  LDSM.16.MT88.4 R52, [R100+0x9000] ;  /* 0x009000006434783b */ /* 0x000e6e0000004200 */
[C---:B--2---:R-:W-:Y:S03]  /*7c40*/  HMMA.16816.F32.BF16 R12, R44.reuse, R48, R12 ;  /* 0x000000302c0c723c */ /* 0x044fe6000004180c */
[----:B------:R-:W-:Y:S01]  /*7c50*/  FADD.FTZ R49, R69, R76 ;  /* 0x0000004c45317221 */ /* 0x000fe20000010000 */
[----:B------:R-:W-:Y:S01]  /*7c60*/  F2FP.BF16.F32.PACK_AB R69, R40, R41 ;  /* 0x000000292845723e */ /* 0x000fe200000010ff */
[----:B------:R-:W2:Y:S01]  /*7c70*/  LDSM.16.MT88.4 R76, [R102+0x9800] ;  /* 0x00980000664c783b */ /* 0x000ea20000004200 */
[--C-:B------:R-:W-:Y:S01]  /*7c80*/  FFMA.FTZ R48, R191, R37, -R66.reuse ;  /* 0x00000025bf307223 */ /* 0x100fe20000010842 */
[----:B------:R-:W-:Y:S01]  /*7c90*/  FADD.FTZ R49, R68, R49 ;  /* 0x0000003144317221 */ /* 0x000fe20000010000 */
[C---:B------:R-:W-:Y:S03]  /*7ca0*/  HMMA.16816.F32.BF16 R16, R44.reuse, R50, R16 ;  /* 0x000000322c10723c */ /* 0x040fe60000041810 */
[----:B---3--:R-:W-:Y:S01]  /*7cb0*/  F2FP.BF16.F32.PACK_AB R68, R60, R61 ;  /* 0x0000003d3c44723e */ /* 0x008fe200000010ff */
[----:B------:R-:W-:Y:S01]  /*7cc0*/  MUFU.EX2 R48, R48 ;  /* 0x0000003000307308 */ /* 0x000fe20000000800 */
[----:B------:R-:W-:Y:S01]  /*7cd0*/  FFMA.FTZ R66, R192, R37, -R66 ;  /* 0x00000025c0427223 */ /* 0x000fe20000010842 */
[----:B------:R-:W-:Y:S02]  /*7ce0*/  FADD.FTZ R74, R74, R49 ;  /* 0x000000314a4a7221 */ /* 0x000fe40000010000 */
[C---:B------:R-:W-:Y:S03]  /*7cf0*/  HMMA.16816.F32.BF16 R20, R44.reuse, R56, R20 ;  /* 0x000000382c14723c */ /* 0x040fe60000041814 */
[----:B------:R-:W-:Y:S03]  /*7d00*/  FADD.FTZ R75, R75, R74 ;  /* 0x0000004a4b4b7221 */ /* 0x000fe60000010000 */
[----:B------:R-:W3:Y:S01]  /*7d10*/  MUFU.EX2 R189, R66 ;  /* 0x0000004200bd7308 */ /* 0x000ee20000000800 */
[----:B------:R-:W-:Y:S01]  /*7d20*/  FADD.FTZ R82, R82, R75 ;  /* 0x0000004b52527221 */ /* 0x000fe20000010000 */
[C---:B------:R-:W-:Y:S03]  /*7d30*/  HMMA.16816.F32.BF16 R24, R44.reuse, R58, R24 ;  /* 0x0000003a2c18723c */ /* 0x040fe60000041818 */
[----:B------:R-:W-:Y:S04]  /*7d40*/  FADD.FTZ R81, R81, R82 ;  /* 0x0000005251517221 */ /* 0x000fe80000010000 */
[----:B------:R-:W-:Y:S01]  /*7d50*/  FADD.FTZ R88, R88, R81 ;  /* 0x0000005158587221 */ /* 0x000fe20000010000 */
[C---:B-1----:R-:W-:Y:S03]  /*7d60*/  HMMA.16816.F32.BF16 R28, R44.reuse, R52, R28 ;  /* 0x000000342c1c723c */ /* 0x042fe6000004181c */
[----:B------:R-:W-:Y:S01]  /*7d70*/  FADD.FTZ R89, R89, R88 ;  /* 0x0000005859597221 */ /* 0x000fe20000010000 */
[----:B---3--:R-:W-:Y:S03]  /*7d80*/  F2FP.BF16.F32.PACK_AB R70, R189, R48 ;  /* 0x00000030bd46723e */ /* 0x008fe600000010ff */
        /* <DEDUP_REMOVED lines=35> */
[----:B------:R-:W-:Y:S01]  /*7fc0*/  FADD.FTZ R189, R189, R48 ;  /* 0x00000030bdbd7221 */ /* 0x000fe20000010000 */
[----:B------:R-:W-:Y:S11]  /*7fd0*/  @P1 BRA `(.L_x_11280) ;  /* 0xffffffc800b41947 */ /* 0x000ff6000383ffff */
.L_x_11273:
        /* <DEDUP_REMOVED lines=10> */
.L_x_11288:
        /* <DEDUP_REMOVED lines=143> */
[----:B------:R-:W-:Y:S02]  /*8970*/  LOP3.LUT R3, R3, 0x30, RZ, 0xc0, !PT ;  /* 0x0000003003037812 */ /* 0x000fe400078ec0ff */
[----:B------:R-:W-:Y:S01]  /*8980*/  LEA.HI.X R31, R40, R33, R27, 0x1, P1 ;  /* 0x00000021281f7211 */ /* 0x000fe200008f0c1b */
[----:B------:R-:W-:Y:S01]  /*8990*/  BSSY.RECONVERGENT B0, `(.L_x_11282) ;  /* 0x000001b000007945 */ /* 0x000fe20003800200 */
[-C--:B------:R-:W-:Y:S02]  /*89a0*/  LEA R32, P4, R34, R30.reuse, 0x6 ;  /* 0x0000001e22207211 */ /* 0x080fe400078830ff */
        /* <DEDUP_REMOVED lines=25> */
.L_x_11283:
[----:B------:R-:W-:Y:S05]  /*8b40*/  BSYNC.RECONVERGENT B0 ;  /* 0x0000000000007941 */ /* 0x000fea0003800200 */
.L_x_11282:
[----:B------:R-:W-:Y:S01]  /*8b50*/  IADD3.X R37, PT, PT, R33, R6, RZ, P1, !PT ;  /* 0x0000000621257210 */ /* 0x000fe20000ffe4ff */
[----:B------:R-:W-:Y:S01]  /*8b60*/  ST.E.128 desc[UR4][R30.64], R16 ;  /* 0x000000101e007985 */ /* 0x000fe2000c101d04 */
[----:B------:R-:W-:-:S03]  /*8b70*/  MOV R175, 0x0 ;  /* 0x0000000000af7802 */ /* 0x000fc60000000f00 */
[----:B------:R-:W-:Y:S04]  /*8b80*/  ST.E.128 desc[UR4][R40.64], R12 ;  /* 0x0000000c28007985 */ /* 0x000fe8000c101d04 */
[----:B------:R-:W-:Y:S04]  /*8b90*/  ST.E.128 desc[UR4][R32.64], R20 ;  /* 0x0000001420007985 */ /* 0x000fe8000c101d04 */
[----:B------:R1:W-:Y:S02]  /*8ba0*/  ST.E.128 desc[UR4][R36.64], R8 ;  /* 0x0000000824007985 */ /* 0x0003e4000c101d04 */
[----:B-1----:R-:W-:Y:S05]  /*8bb0*/  RET.REL.NODEC R174 `(_ZN5flash24flash_fwd_splitkv_kernelI23Flash_fwd_kernel_traitsILi64ELi64ELi128ELi4ELb0ELb0EN7cutlass10bfloat16_tE19Flash_kernel_traitsILi64ELi64ELi128ELi4ES3_EELb0ELb0ELb0ELb1ELb1ELb1ELb0ELb0EEEvNS_16Flash_fwd_paramsE) ;  /* 0xffffff74ae107950 */ /* 0x002fea0003c3ffff */
.L_x_11281:
[----:B------:R-:W-:Y:S01]  /*8bc0*/  MOV R5, 0x2 ;  /* 0x0000000200057802 */ /* 0x000fe20000000f00 */
[----:B------:R-:W-:Y:S01]  /*8bd0*/  IMAD.MOV.U32 R4, RZ, RZ, 0x1f ;  /* 0x0000001fff047424 */ /* 0x000fe200078e00ff */
[----:B------:R-:W-:-:S07]  /*8be0*/  MOV R6, 0xffffffff ;  /* 0xffffffff00067802 */ /* 0x000fce0000000f00 */
[----:B-1---5:R-:W-:Y:S05]  /*8bf0*/  WARPSYNC.COLLECTIVE R6, `(.L_x_11284) ;  /* 0x0000000006087348 */ /* 0x022fea0003c00000 */
[----:B------:R2:W3:Y:S02]  /*8c00*/  SHFL.BFLY P0, R11, R189, R5, R4 ;  /* 0x0c000005bd0b7389 */ /* 0x0004e40000000004 */
[----:B-123-5:R-:W-:Y:S05]  /*8c10*/  ENDCOLLECTIVE ;  /* 0x000000000000791b */ /* 0x02efea0003800000 */
.L_x_11284:
[----:B------:R-:W-:Y:S02]  /*8c20*/  IMAD.MOV.U32 R8, RZ, RZ, R11 ;  /* 0x000000ffff087224 */ /* 0x000fe400078e000b */
[----:B------:R-:W-:Y:S02]  /*8c30*/  IMAD.MOV.U32 R5, RZ, RZ, 0x1 ;  /* 0x00000001ff057424 */ /* 0x000fe400078e00ff */
[----:B------:R-:W-:-:S05]  /*8c40*/  FADD.FTZ R9, R8, R189 ;  /* 0x000000bd08097221 */ /* 0x000fca0000010000 */
[----:B------:R-:W-:-:S07]  /*8c50*/  MOV R189, R9 ;  /* 0x0000000900bd7202 */ /* 0x000fce0000000f00 */
[----:B------:R-:W-:Y:S05]  /*8c60*/  WARPSYNC.COLLECTIVE R6, `(.L_x_11285) ;  /* 0x0000000006087348 */ /* 0x000fea0003c00000 */
[----:B------:R1:W2:Y:S02]  /*8c70*/  SHFL.BFLY P0, R11, R189, R5, R4 ;  /* 0x0c000005bd0b7389 */ /* 0x0002a40000000004 */
[----:B-12---:R-:W-:Y:S05]  /*8c80*/  ENDCOLLECTIVE ;  /* 0x000000000000791b */ /* 0x006fea0003800000 */
.L_x_11285:
[----:B------:R-:W-:Y:S01]  /*8c90*/  MOV R189, R190 ;  /* 0x000000be00bd7202 */ /* 0x000fe20000000f00 */
[----:B------:R-:W-:Y:S01]  /*8ca0*/  IMAD.MOV.U32 R5, RZ, RZ, 0x2 ;  /* 0x00000002ff057424 */ /* 0x000fe200078e00ff */
[----:B------:R-:W-:-:S07]  /*8cb0*/  MOV R8, R11 ;  /* 0x0000000b00087202 */ /* 0x000fce0000000f00 */
[----:B------:R-:W-:Y:S05]  /*8cc0*/  WARPSYNC.COLLECTIVE R6, `(.L_x_11286) ;  /* 0x0000000006087348 */ /* 0x000fea0003c00000 */
[----:B------:R1:W2:Y:S02]  /*8cd0*/  SHFL.BFLY P0, R11, R189, R5, R4 ;  /* 0x0c000005bd0b7389 */ /* 0x0002a40000000004 */
[----:B-12---:R-:W-:Y:S05]  /*8ce0*/  ENDCOLLECTIVE ;  /* 0x000000000000791b */ /* 0x006fea0003800000 */
.L_x_11286:
[----:B------:R-:W-:Y:S01]  /*8cf0*/  FADD.FTZ R8, R9, R8 ;  /* 0x0000000809087221 */ /* 0x000fe20000010000 */
[----:B------:R-:W-:Y:S01]  /*8d00*/  FADD.FTZ R10, R11, R190 ;  /* 0x000000be0b0a7221 */ /* 0x000fe20000010000 */
[----:B------:R-:W-:-:S04]  /*8d10*/  MOV R5, 0x1 ;  /* 0x0000000100057802 */ /* 0x000fc80000000f00 */
[----:B------:R-:W-:-:S07]  /*8d20*/  MOV R189, R10 ;  /* 0x0000000a00bd7202 */ /* 0x000fce0000000f00 */
[----:B------:R-:W-:Y:S05]  /*8d30*/  WARPSYNC.COLLECTIVE R6, `(.L_x_11287) ;  /* 0x0000000006087348 */ /* 0x000fea0003c00000 */
[----:B------:R1:W2:Y:S02]  /*8d40*/  SHFL.BFLY P0, R11, R189, R5, R4 ;  /* 0x0c000005bd0b7389 */ /* 0x0002a40000000004 */
[----:B-12---:R-:W-:Y:S05]  /*8d50*/  ENDCOLLECTIVE ;  /* 0x000000000000791b */ /* 0x006fea0003800000 */
.L_x_11287:
[----:B------:R-:W-:Y:S05]  /*8d60*/  BRA `(.L_x_11288) ;  /* 0xfffffff000c47947 */ /* 0x000fea000383ffff */
.L_x_11289:
        /* <DEDUP_REMOVED lines=9> */
.L_x_14807:


//--------------------- .text._ZN5flash24flash_fwd_splitkv_kernelI23Flash_fwd_kernel_traitsILi64ELi64ELi128ELi4ELb0ELb0EN7cutlass10bfloat16_tE19Flash_kernel_traitsILi64ELi64ELi128ELi4ES3_EELb0ELb0ELb1ELb0ELb0ELb0ELb0ELb0EEEvNS_16Flash_fwd_paramsE --------------------------
	.section	.text._ZN5flash24flash_fwd_splitkv_kernelI23Flash_fwd_kernel_traitsILi64ELi64ELi128ELi4ELb0ELb0EN7cutlass10bfloat16_tE19Flash_kernel_traitsILi64ELi64ELi128ELi4ES3_EELb0ELb0ELb1ELb0ELb0ELb0ELb0ELb0EEEvNS_16Flash_fwd_paramsE,"ax",@progbits
	.align	128
        .global         _ZN5flash24flash_fwd_splitkv_kernelI23Flash_fwd_kernel_traitsILi64ELi64ELi128ELi4ELb0ELb0EN7cutlass10bfloat16_tE19Flash_kernel_traitsILi64ELi64ELi128ELi4ES3_EELb0ELb0ELb1ELb0ELb0ELb0ELb0ELb0EEEvNS_16Flash_fwd_paramsE
        .type           _ZN5flash24flash_fwd_splitkv_kernelI23Flash_fwd_kernel_traitsILi64ELi64ELi128ELi4ELb0ELb0EN7cutlass10bfloat16_tE19Flash_kernel_traitsILi64ELi64ELi128ELi4ES3_EELb0ELb0ELb1ELb0ELb0ELb0ELb0ELb0EEEvNS_16Flash_fwd_paramsE,@function
        .size           _ZN5flash24flash_fwd_splitkv_kernelI23Flash_fwd_kernel_traitsILi64ELi64ELi128ELi4ELb0ELb0EN7cutlass10bfloat16_tE19Flash_kernel_traitsILi64ELi64ELi128ELi4ES3_EELb0ELb0ELb1ELb0ELb0ELb0ELb0ELb0EEEvNS_16Flash_fwd_paramsE,(.L_x_14808 - _ZN5flash24flash_fwd_splitkv_kernelI23Flash_fwd_kernel_traitsILi64ELi64ELi128ELi4ELb0ELb0EN7cutlass10bfloat16_tE19Flash_kernel_traitsILi64ELi64ELi128ELi4ES3_EELb0ELb0ELb1ELb0ELb0ELb0ELb0ELb0EEEvNS_16Flash_fwd_paramsE)
        .other          _ZN5flash24flash_fwd_splitkv_kernelI23Flash_fwd_kernel_traitsILi64ELi64ELi128ELi4ELb0ELb0EN7cutlass10bfloat16_tE19Flash_kernel_traitsILi64ELi64ELi128ELi4ES3_EELb0ELb0ELb1ELb0ELb0ELb0ELb0ELb0EEEvNS_16Flash_fwd_paramsE,@"STO_CUDA_ENTRY STV_DEFAULT"
_ZN5flash24flash_fwd_splitkv_kernelI23Flash_fwd_kernel_traitsILi64ELi64ELi128ELi4ELb0ELb0EN7cutlass10bfloat16_tE19Flash_kernel_traitsILi64ELi64ELi128ELi4ES3_EELb0ELb0ELb1ELb0ELb0ELb0ELb0ELb0EEEvNS_16Flash_fwd_paramsE:
.text._ZN5flash24flash_fwd_splitkv_kernelI23Flash_fwd_kernel_traitsILi64ELi64ELi128ELi4ELb0ELb0EN7cutlass10bfloat16_tE19Flash_kernel_traitsILi64ELi64ELi128ELi4ES3_EELb0ELb0ELb1ELb0ELb0ELb0ELb0ELb0EEEvNS_16Flash_fwd_paramsE:
[----:B------:R-:W-:Y:S01]  /*0000*/  LDC R1, c[0x0][0x37c] ;  /* 0x0000df00ff017b82 */ /* 0x000fe20000000800 */
[----:B------:R-:W1:Y:S07]  /*0010*/  S2R R25, SR_CTAID.X ;  /* 0x0000000000197919 */ /* 0x000e6e0000002500 */
[----:B------:R-:W2:Y:S01]  /*0020*/  LDC.64 R100, c[0x0][0x348] ;  /* 0x0000d200ff647b82 */ /* 0x000ea20000000a00 */
[----:B------:R-:W-:Y:S01]  /*0030*/  BSSY.RECONVERGENT B2, `(.L_x_11290) ;  /* 0x0000005000027945 */ /* 0x000fe20003800200 */
[----:B------:R-:W-:Y:S01]  /*0040*/  MOV R186, 0x80 ;  /* 0x0000008000ba7802 */ /* 0x000fe20000000f00 */
[----:B------:R-:W3:Y:S01]  /*0050*/  S2R R187, SR_CTAID.Y ;  /* 0x0000000000bb7919 */ /* 0x000ee20000002600 */
[----:B------:R-:W4:Y:S05]  /*0060*/  S2R R188, SR_CTAID.Z ;  /* 0x0000000000bc7919 */ /* 0x000f2a0000002700 */
[----:B-1234-:R-:W-:Y:S05]  /*0070*/  CALL.REL.NOINC `($_ZN5flash24flash_fwd_splitkv_kernelI23Flash_fwd_kernel_traitsILi64ELi64ELi128ELi4ELb0ELb0EN7cutlass10bfloat16_tE19Flash_kernel_traitsILi64ELi64ELi128ELi4ES3_EELb0ELb0ELb1ELb0ELb0ELb0ELb0ELb0EEEvNS_16Flash_fwd_paramsE$_ZN5flash30compute_attn_1rowblock_splitkvI23Flash_fwd_kernel_traitsILi64ELi64ELi128ELi4ELb0ELb0EN7cutlass10bfloat16_tE19Flash_kernel_traitsILi64ELi64ELi128ELi4ES3_EELb0ELb0ELb1ELb0ELb0ELb0ELb0ELb0ENS_16Flash_fwd_paramsEEEvRKT8_iiiii) ;  /* 0x0000000000087944 */ /* 0x01efea0003c00000 */
[----:B------:R-:W-:Y:S05]  /*0080*/  BSYNC.RECONVERGENT B2 ;  /* 0x0000000000027941 */ /* 0x000fea0003800200 */
.L_x_11290:
[----:B------:R-:W-:Y:S05]  /*0090*/  EXIT ;  /* 0x000000000000794d */ /* 0x000fea0003800000 */
        .type           $_ZN5flash24flash_fwd_splitkv_kernelI23Flash_fwd_kernel_traitsILi64ELi64ELi128ELi4ELb0ELb0EN7cutlass10bfloat16_tE19Flash_kernel_traitsILi64ELi64ELi128ELi4ES3_EELb0ELb0ELb1ELb0ELb0ELb0ELb0ELb0EEEvNS_16Flash_fwd_paramsE$_ZN5flash30compute_attn_1rowblock_splitkvI23Flash_fwd_kernel_traitsILi64ELi64ELi128ELi4ELb0ELb0EN7cutlass10bfloat16_tE19Flash_kernel_traitsILi64ELi64ELi128ELi4ES3_EELb0ELb0ELb1ELb0ELb0ELb0ELb0ELb0ENS_16Flash_fwd_paramsEEEvRKT8_iiiii,@function
        .size           $_ZN5flash24flash_fwd_splitkv_kernelI23Flash_fwd_kernel_traitsILi64ELi64ELi128ELi4ELb0ELb0EN7cutlass10bfloat16_tE19Flash_kernel_traitsILi64ELi64ELi128ELi4ES3_EELb0ELb0ELb1ELb0ELb0ELb0ELb0ELb0EEEvNS_16Flash_fwd_paramsE$_ZN5flash30compute_attn_1rowblock_splitkvI23Flash_fwd_kernel_traitsILi64ELi64ELi128ELi4ELb0ELb0EN7cutlass10bfloat16_tE19Flash_kernel_traitsILi64ELi64ELi128ELi4ES3_EELb0ELb0ELb1ELb0ELb0ELb0ELb0ELb0ENS_16Flash_fwd_paramsEEEvRKT8_iiiii,(.L_x_14808 - $_ZN5flash24flash_fwd_splitkv_kernelI23Flash_fwd_kernel_traitsILi64ELi64ELi128ELi4ELb0ELb0EN7cutlass10bfloat16_tE19Flash_kernel_traitsILi64ELi64ELi128ELi4ES3_EELb0ELb0ELb1ELb0ELb0ELb0ELb0ELb0EEEvNS_16Flash_fwd_paramsE$_ZN5flash30compute_attn_1rowblock_splitkvI23Flash_fwd_kernel_traitsILi64ELi64ELi128ELi4ELb0ELb0EN7cutlass10bfloat16_tE19Flash_kernel_traitsILi64ELi64ELi128ELi4ES3_EELb0ELb0ELb1ELb0ELb0ELb0ELb0ELb0ENS_16Flash_fwd_paramsEEEvRKT8_iiiii)
$_ZN5flash24flash_fwd_splitkv_kernelI23Flash_fwd_kernel_traitsILi64ELi64ELi128ELi4ELb0ELb0EN7cutlass10bfloat16_tE19Flash_kernel_traitsILi64ELi64ELi128ELi4ES3_EELb0ELb0ELb1ELb0ELb0ELb0ELb0ELb0EEEvNS_16Flash_fwd_paramsE$_ZN5flash30compute_attn_1rowblock_splitkvI23Flash_fwd_kernel_traitsILi64ELi64ELi128ELi4ELb0ELb0EN7cutlass10bfloat16_tE19Flash_kernel_traitsILi64ELi64ELi128ELi4ES3_EELb0ELb0ELb1ELb0ELb0ELb0ELb0ELb0ENS_16Flash_fwd_paramsEEEvRKT8_iiiii:
        /* <DEDUP_REMOVED lines=16> */
[C---:B------:R-:W-:Y:S01]  /*01a0*/  IMAD.WIDE.U32 R16, R187.reuse, 0x4, R16 ;  /* 0x00000004bb107825 */ /* 0x040fe200078e0010 */
[----:B------:R-:W1:Y:S03]  /*01b0*/  S2R R10, SR_TID.X ;  /* 0x00000000000a7919 */ /* 0x000e660000002100 */
[----:B------:R-:W-:Y:S01]  /*01c0*/  IMAD.SHL.U32 R2, R187, 0x4, RZ ;  /* 0x00000004bb027824 */ /* 0x000fe200078e00ff */
[----:B------:R-:W-:-:S05]  /*01d0*/  SHF.R.U32.HI R0, RZ, 0x1e, R187 ;  /* 0x0000001eff007819 */ /* 0x000fca00000116bb */
[----:B------:R-:W5:Y:S01]  /*01e0*/  @P2 LD.E R193, desc[UR4][R16.64] ;  /* 0x0000000410c12980 */ /* 0x000f62000c101900 */
[----:B------:R-:W-:Y:S02]  /*01f0*/  ISETP.NE.U32.AND P2, PT, R8, RZ, PT ;  /* 0x000000ff0800720c */ /* 0x000fe40003f45070 */
[-C--:B------:R-:W-:Y:S02]  /*0200*/  @P1 IADD3 R18, P0, PT, R4, R2.reuse, RZ ;  /* 0x0000000204121210 */ /* 0x080fe40007f1e0ff */
[----:B------:R-:W-:Y:S01]  /*0210*/  ISETP.NE.AND.EX P2, PT, R9, RZ, PT, P2 ;  /* 0x000000ff0900720c */ /* 0x000fe20003f45320 */
[----:B------:R-:W-:Y:S01]  /*0220*/  IMAD.MOV.U32 R14, RZ, RZ, RZ ;  /* 0x000000ffff0e7224 */ /* 0x000fe200078e00ff */
[----:B------:R-:W-:Y:S01]  /*0230*/  BSSY.RECONVERGENT B0, `(.L_x_11291) ;  /* 0x000000e000007945 */ /* 0x000fe20003800200 */
[----:B------:R-:W-:Y:S01]  /*0240*/  @P1 IMAD.X R19, R5, 0x1, R0, P0 ;  /* 0x0000000105131824 */ /* 0x000fe200000e0600 */
[----:B------:R-:W-:Y:S01]  /*0250*/  ISETP.NE.U32.AND P0, PT, R6, RZ, PT ;  /* 0x000000ff0600720c */ /* 0x000fe20003f05070 */
[----:B------:R2:W5:Y:S04]  /*0260*/  @P4 LD.E R4, desc[UR4][R16.64+0x4] ;  /* 0x0000040410044980 */ /* 0x000568000c101900 */
[----:B------:R3:W5:Y:S01]  /*0270*/  @P1 LD.E R14, desc[UR4][R18.64] ;  /* 0x00000004120e1980 */ /* 0x000762000c101900 */
[----:B------:R-:W-:-:S02]  /*0280*/  IADD3 R12, P1, PT, R8, R2, RZ ;  /* 0x00000002080c7210 */ /* 0x000fc40007f3e0ff */
[----:B------:R-:W-:-:S03]  /*0290*/  ISETP.NE.AND.EX P0, PT, R7, RZ, PT, P0 ;  /* 0x000000ff0700720c */ /* 0x000fc60003f05300 */
[----:B------:R-:W-:Y:S02]  /*02a0*/  IMAD.X R13, R9, 0x1, R0, P1 ;  /* 0x00000001090d7824 */ /* 0x000fe400008e0600 */
[----:B--2---:R-:W-:Y:S01]  /*02b0*/  IMAD.MOV.U32 R17, RZ, RZ, -0x1 ;  /* 0xffffffffff117424 */ /* 0x004fe200078e00ff */
[----:B-1----:R-:W-:Y:S07]  /*02c0*/  @!P2 BRA `(.L_x_11292) ;  /* 0x000000000010a947 */ /* 0x002fee0003800000 */
[----:B------:R-:W2:Y:S02]  /*02d0*/  LD.E.U8 R5, desc[UR4][R100.64+0x1b2] ;  /* 0x0001b20464057980 */ /* 0x000ea4000c101100 */
[----:B--2---:R-:W-:-:S13]  /*02e0*/  ISETP.NE.AND P1, PT, R5, RZ, PT ;  /* 0x000000ff0500720c */ /* 0x004fda0003f25270 */
[----:B------:R-:W-:Y:S05]  /*02f0*/  @!P1 BRA `(.L_x_11292) ;  /* 0x0000000000049947 */ /* 0x000fea0003800000 */
[----:B------:R1:W5:Y:S02]  /*0300*/  LD.E R17, desc[UR4][R12.64] ;  /* 0x000000040c117980 */ /* 0x000364000c101900 */
.L_x_11292:
[----:B------:R-:W-:Y:S05]  /*0310*/  BSYNC.RECONVERGENT B0 ;  /* 0x0000000000007941 */ /* 0x000fea0003800200 */
.L_x_11291:
[----:B------:R-:W-:Y:S04]  /*0320*/  BSSY.RECONVERGENT B0, `(.L_x_11293) ;  /* 0x0000007000007945 */ /* 0x000fe80003800200 */
[----:B------:R-:W-:Y:S05]  /*0330*/  @!P3 BRA `(.L_x_11294) ;  /* 0x000000000014b947 */ /* 0x000fea0003800000 */
[----:B-----5:R-:W2:Y:S02]  /*0340*/  LD.E.U8 R3, desc[UR4][R100.64+0x1b2] ;  /* 0x0001b20464037980 */ /* 0x020ea4000c101100 */
[----:B--2---:R-:W-:-:S13]  /*0350*/  ISETP.NE.AND P1, PT, R3, RZ, PT ;  /* 0x000000ff0300720c */ /* 0x004fda0003f25270 */
[----:B------:R-:W2:Y:S02]  /*0360*/  @P1 LD.E R8, desc[UR4][R12.64+0x4] ;  /* 0x000004040c081980 */ /* 0x000ea4000c101900 */
[----:B--2---:R-:W-:-:S06]  /*0370*/  @P1 IADD3 R3, PT, PT, R8, -R17, RZ ;  /* 0x8000001108031210 */ /* 0x004fcc0007ffe0ff */
[----:B------:R2:W5:Y:S02]  /*0380*/  @!P1 LD.E R3, desc[UR4][R12.64] ;  /* 0x000000040c039980 */ /* 0x000564000c101900 */
.L_x_11294:
[----:B------:R-:W-:Y:S05]  /*0390*/  BSYNC.RECONVERGENT B0 ;  /* 0x0000000000007941 */ /* 0x000fea0003800200 */
.L_x_11293:
        /* <DEDUP_REMOVED lines=8> */
.L_x_11296:
[----:B------:R-:W4:Y:S01]  /*0420*/  LD.E.64 R4, desc[UR4][R100.64+0x108] ;  /* 0x0001080464047980 */ /* 0x000f22000c101b00 */
[----:B------:R-:W-:Y:S01]  /*0430*/  BSSY.RECONVERGENT B0, `(.L_x_11298) ;  /* 0x0000006000007945 */ /* 0x000fe20003800200 */
[----:B------:R-:W-:Y:S01]  /*0440*/  IMAD.MOV.U32 R6, RZ, RZ, RZ ;  /* 0x000000ffff067224 */ /* 0x000fe200078e00ff */
[----:B----4-:R-:W-:-:S04]  /*0450*/  ISETP.NE.U32.AND P0, PT, R4, RZ, PT ;  /* 0x000000ff0400720c */ /* 0x010fc80003f05070 */
[----:B------:R-:W-:-:S13]  /*0460*/  ISETP.NE.AND.EX P0, PT, R5, RZ, PT, P0 ;  /* 0x000000ff0500720c */ /* 0x000fda0003f05300 */
[----:B------:R-:W-:Y:S05]  /*0470*/  @!P0 BRA `(.L_x_11299) ;  /* 0x0000000000048947 */ /* 0x000fea0003800000 */
[----:B------:R4:W5:Y:S02]  /*0480*/  LD.E R6, desc[UR4][R100.64+0xbc] ;  /* 0x0000bc0464067980 */ /* 0x000964000c101900 */
.L_x_11299:
[----:B------:R-:W-:Y:S05]  /*0490*/  BSYNC.RECONVERGENT B0 ;  /* 0x0000000000007941 */ /* 0x000fea0003800200 */
.L_x_11298:
[----:B-----5:R-:W-:Y:S02]  /*04a0*/  IADD3 R6, PT, PT, R6, R3, -R14 ;  /* 0x0000000306067210 */ /* 0x020fe40007ffe80e */
.L_x_11297:
[----:B------:R-:W-:Y:S05]  /*04b0*/  BSYNC.RECONVERGENT B1 ;  /* 0x0000000000017941 */ /* 0x000fea0003800200 */
.L_x_11295:
[----:B------:R-:W-:Y:S01]  /*04c0*/  IMAD.SHL.U32 R192, R25, 0x40, RZ ;  /* 0x0000004019c07824 */ /* 0x000fe200078e00ff */
[----:B------:R-:W-:Y:S01]  /*04d0*/  MOV R4, R186 ;  /* 0x000000ba00047202 */ /* 0x000fe20000000f00 */
[----:B------:R-:W-:-:S03]  /*04e0*/  IMAD.MOV.U32 R5, RZ, RZ, 0x0 ;  /* 0x00000000ff057424 */ /* 0x000fc600078e00ff */
[----:B------:R-:W-:-:S13]  /*04f0*/  ISETP.GT.AND P0, PT, R11, R192, PT ;  /* 0x000000c00b00720c */ /* 0x000fda0003f04270 */
[----:B-1234-:R-:W-:Y:S05]  /*0500*/  @!P0 RET.REL.NODEC R4 `(_ZN5flash24flash_fwd_splitkv_kernelI23Flash_fwd_kernel_traitsILi64ELi64ELi128ELi4ELb0ELb0EN7cutlass10bfloat16_tE19Flash_kernel_traitsILi64ELi64ELi128ELi4ES3_EELb0ELb0ELb1ELb0ELb0ELb0ELb0ELb0EEEvNS_16Flash_fwd_paramsE) ;  /* 0xfffffff804bc8950 */ /* 0x01efea0003c3ffff */
        /* <DEDUP_REMOVED lines=30> */
[----:B------:R-:W-:Y:S01]  /*06f0*/  IMAD.WIDE.U32 R20, R192, R14, R16 ;  /* 0x0000000ec0147225 */ /* 0x000fe200078e0010 */
[----:B---3--:R-:W-:-:S03]  /*0700*/  ISETP.GE.AND P6, PT, R16, R0, PT ;  /* 0x000000001000720c */ /* 0x008fc60003fc6270 */
[----:B-----5:R-:W-:Y:S01]  /*0710*/  @!P0 IMAD.WIDE.U32 R8, R4, R187, RZ ;  /* 0x000000bb04088225 */ /* 0x020fe200078e00ff */
[----:B------:R-:W-:-:S03]  /*0720*/  @P0 MOV R8, R22 ;  /* 0x0000001600080202 */ /* 0x000fc60000000f00 */
[----:B------:R-:W-:Y:S02]  /*0730*/  @!P0 IMAD R5, R5, R187, RZ ;  /* 0x000000bb05058224 */ /* 0x000fe400078e02ff */
[----:B------:R-:W-:Y:S02]  /*0740*/  @P0 IMAD R4, R15, R193, RZ ;  /* 0x000000c10f040224 */ /* 0x000fe400078e02ff */
        /* <DEDUP_REMOVED lines=9> */
[----:B------:R-:W-:Y:S01]  /*07e0*/  @!P0 MOV R12, R8 ;  /* 0x00000008000c8202 */ /* 0x000fe20000000f00 */
[----:B------:R-:W-:Y:S02]  /*07f0*/  @!P0 IMAD R0, R15, R10, RZ ;  /* 0x0000000a0f008224 */ /* 0x000fe400078e02ff */
[----:B------:R-:W-:Y:S02]  /*0800*/  IMAD R2, R187, R2, R188 ;  /* 0x00000002bb027224 */ /* 0x000fe400078e02bc */
[----:B------:R-:W-:-:S04]  /*0810*/  @!P0 IMAD.WIDE.U32 R4, R14, R10, R12 ;  /* 0x0000000a0e048225 */ /* 0x000fc800078e000c */
[----:B------:R-:W-:Y:S01]  /*0820*/  @!P0 IMAD.IADD R5, R5, 0x1, R0 ;  /* 0x0000000105058824 */ /* 0x000fe200078e0200 */
[----:B------:R-:W-:Y:S01]  /*0830*/  @!P0 LEA R20, P1, R4, R6, 0x1 ;  /* 0x0000000604148211 */ /* 0x000fe200078208ff */
[----:B------:R-:W-:Y:S02]  /*0840*/  IMAD R3, R3, R2, R192 ;  /* 0x0000000203037224 */ /* 0x000fe400078e02c0 */
[----:B------:R-:W-:Y:S01]  /*0850*/  VIADD R2, R10, 0x10 ;  /* 0x000000100a027836 */ /* 0x000fe20000000000 */
[----:B------:R-:W-:Y:S02]  /*0860*/  @!P0 LEA.HI.X R21, R4, R7, R5, 0x1, P1 ;  /* 0x0000000704158211 */ /* 0x000fe400008f0c05 */
        /* <DEDUP_REMOVED lines=28> */
.L_x_11302:
[----:B------:R-:W-:Y:S05]  /*0a30*/  BSYNC.RECONVERGENT B0 ;  /* 0x0000000000007941 */ /* 0x000fea0003800200 */
.L_x_11301:
[----:B------:R-:W-:Y:S04]  /*0a40*/  BSSY.RECONVERGENT B0, `(.L_x_11303) ;  /* 0x000000d000007945 */ /* 0x000fe80003800200 */
[----:B------:R-:W-:Y:S05]  /*0a50*/  @P0 BRA `(.L_x_11304) ;  /* 0x00000000002c0947 */ /* 0x000fea0003800000 */
[----:B-1----:R-:W-:Y:S01]  /*0a60*/  IADD3 R21, P0, PT, R10, 0x20, RZ ;  /* 0x000000200a157810 */ /* 0x002fe20007f1e0ff */
[----:B------:R-:W-:Y:S01]  /*0a70*/  IMAD.MOV.U32 R22, RZ, RZ, R8 ;  /* 0x000000ffff167224 */ /* 0x000fe200078e0008 */
[----:B------:R-:W-:-:S03]  /*0a80*/  MOV R23, R13 ;  /* 0x0000000d00177202 */ /* 0x000fc60000000f00 */
[----:B--2---:R-:W-:Y:S02]  /*0a90*/  IMAD.X R19, RZ, RZ, RZ, P0 ;  /* 0x000000ffff137224 */ /* 0x004fe400000e06ff */
[----:B------:R-:W-:-:S04]  /*0aa0*/  IMAD.WIDE.U32 R22, R14, R21, R22 ;  /* 0x000000150e167225 */ /* 0x000fc800078e0016 */
[----:B------:R-:W-:Y:S01]  /*0ab0*/  IMAD R19, R19, R14, RZ ;  /* 0x0000000e13137224 */ /* 0x000fe200078e02ff */
[----:B------:R-:W-:-:S03]  /*0ac0*/  LEA R18, P0, R22, R6, 0x1 ;  /* 0x0000000616127211 */ /* 0x000fc600078008ff */
[----:B------:R-:W-:-:S05]  /*0ad0*/  IMAD R19, R15, R21, R19 ;  /* 0x000000150f137224 */ /* 0x000fca00078e0213 */
[----:B------:R-:W-:-:S04]  /*0ae0*/  IADD3 R19, PT, PT, R23, R19, RZ ;  /* 0x0000001317137210 */ /* 0x000fc80007ffe0ff */
[----:B------:R-:W-:-:S05]  /*0af0*/  LEA.HI.X R19, R22, R7, R19, 0x1, P0 ;  /* 0x0000000716137211 */ /* 0x000fca00000f0c13 */
[----:B------:R3:W-:Y:S02]  /*0b00*/  ST.E.128 desc[UR4][R18.64], RZ ;  /* 0x000000ff12007985 */ /* 0x0007e4000c101d04 */
.L_x_11304:
[----:B------:R-:W-:Y:S05]  /*0b10*/  BSYNC.RECONVERGENT B0 ;  /* 0x0000000000007941 */ /* 0x000fea0003800200 */
.L_x_11303:
[----:B------:R-:W-:Y:S04]  /*0b20*/  BSSY.RECONVERGENT B0, `(.L_x_11305) ;  /* 0x000000c000007945 */ /* 0x000fe80003800200 */
[----:B------:R-:W-:Y:S05]  /*0b30*/  @P6 BRA `(.L_x_11306) ;  /* 0x0000000000286947 */ /* 0x000fea0003800000 */
[----:B--23--:R-:W-:Y:S02]  /*0b40*/  IADD3 R19, P0, PT, R10, 0x30, RZ ;  /* 0x000000300a137810 */ /* 0x00cfe40007f1e0ff */
        /* <DEDUP_REMOVED lines=9> */
.L_x_11306:
[----:B------:R-:W-:Y:S05]  /*0be0*/  BSYNC.RECONVERGENT B0 ;  /* 0x0000000000007941 */ /* 0x000fea0003800200 */
.L_x_11305:
[----:B------:R-:W-:Y:S01]  /*0bf0*/  MOV R187, 0x0 ;  /* 0x0000000000bb7802 */ /* 0x000fe20000000f00 */
[----:B------:R-:W-:Y:S04]  /*0c00*/  @!P3 ST.E desc[UR4][R16.64], R11 ;  /* 0x0000000b1000b985 */ /* 0x000fe8000c101904 */
[----:B------:R-:W-:Y:S04]  /*0c10*/  @!P2 ST.E desc[UR4][R16.64+0x40], R5 ;  /* 0x000040051000a985 */ /* 0x000fe8000c101904 */
[----:B------:R1:W-:Y:S02]  /*0c20*/  @!P1 ST.E desc[UR4][R16.64+0x80], R3 ;  /* 0x0000800310009985 */ /* 0x0003e4000c101904 */
[----:B-1234-:R-:W-:Y:S05]  /*0c30*/  @P4 RET.REL.NODEC R186 `(_ZN5flash24flash_fwd_splitkv_kernelI23Flash_fwd_kernel_traitsILi64ELi64ELi128ELi4ELb0ELb0EN7cutlass10bfloat16_tE19Flash_kernel_traitsILi64ELi64ELi128ELi4ES3_EELb0ELb0ELb1ELb0ELb0ELb0ELb0ELb0EEEvNS_16Flash_fwd_paramsE) ;  /* 0xfffffff0baf04950 */ /* 0x01efea0003c3ffff */
[----:B------:R-:W-:Y:S02]  /*0c40*/  MOV R3, 0x7f800000 ;  /* 0x7f80000000037802 */ /* 0x000fe40000000f00 */
[----:B------:R-:W-:-:S03]  /*0c50*/  MOV R187, 0x0 ;  /* 0x0000000000bb7802 */ /* 0x000fc60000000f00 */
[----:B------:R1:W-:Y:S02]  /*0c60*/  ST.E desc[UR4][R16.64+0xc0], R3 ;  /* 0x0000c00310007985 */ /* 0x0003e4000c101904 */
[----:B-1----:R-:W-:Y:S05]  /*0c70*/  RET.REL.NODEC R186 `(_ZN5flash24flash_fwd_splitkv_kernelI23Flash_fwd_kernel_traitsILi64ELi64ELi128ELi4ELb0ELb0EN7cutlass10bfloat16_tE19Flash_kernel_traitsILi64ELi64ELi128ELi4ES3_EELb0ELb0ELb1ELb0ELb0ELb0ELb0ELb0EEEvNS_16Flash_fwd_paramsE) ;  /* 0xfffffff0bae07950 */ /* 0x002fea0003c3ffff */
.L_x_11300:
        /* <DEDUP_REMOVED lines=50> */
[----:B------:R-:W-:-:S03]  /*0fa0*/  LEA.HI.X R197, R14, R103, R197, 0x2, P0 ;  /* 0x000000670ec57211 */ /* 0x000fc600000f14c5 */
[----:B------:R-:W-:-:S05]  /*0fb0*/  IMAD.WIDE R14, R9, 0x4, R196 ;  /* 0x00000004090e7825 */ /* 0x000fca00078e02c4 */
[----:B------:R1:W3:Y:S01]  /*0fc0*/  LD.E R7, desc[UR4][R14.64] ;  /* 0x000000040e077980 */ /* 0x0002e2000c101900 */
[----:B----4-:R-:W-:-:S04]  /*0fd0*/  IABS R5, R3 ;  /* 0x0000000300057213 */ /* 0x010fc80000000000 */
[----:B------:R-:W4:Y:S08]  /*0fe0*/  I2F.RP R8, R5 ;  /* 0x0000000500087306 */ /* 0x000f300000209400 */
[----:B----4-:R-:W4:Y:S02]  /*0ff0*/  MUFU.RCP R22, R8 ;  /* 0x0000000800167308 */ /* 0x010f240000001000 */
[----:B----4-:R-:W-:-:S06]  /*1000*/  IADD3 R22, PT, PT, R22, 0xffffffe, RZ ;  /* 0x0ffffffe16167810 */ /* 0x010fcc0007ffe0ff */
[----:B------:R-:W4:Y:S01]  /*1010*/  F2I.FTZ.U32.TRUNC.NTZ R23, R22 ;  /* 0x0000001600177305 */ /* 0x000f22000021f000 */
[----:B-1----:R-:W-:Y:S02]  /*1020*/  IABS R15, R188 ;  /* 0x000000bc000f7213 */ /* 0x002fe40000000000 */
[----:B------:R-:W-:Y:S01]  /*1030*/  IABS R2, R3 ;  /* 0x0000000300027213 */ /* 0x000fe20000000000 */
[----:B----4-:R-:W-:Y:S01]  /*1040*/  IMAD.MOV R12, RZ, RZ, -R23 ;  /* 0x000000ffff0c7224 */ /* 0x010fe200078e0a17 */
[----:B------:R-:W-:-:S03]  /*1050*/  MOV R22, RZ ;  /* 0x000000ff00167202 */ /* 0x000fc60000000f00 */
        /* <DEDUP_REMOVED lines=18> */
[----:B------:R-:W-:Y:S01]  /*1180*/  IMAD R9, R19, R12, RZ ;  /* 0x0000000c13097224 */ /* 0x000fe200078e02ff */
        /* <DEDUP_REMOVED lines=11> */
[----:B--2---:R-:W-:Y:S02]  /*1240*/  IMAD R9, R17, R7, RZ ;  /* 0x0000000711097224 */ /* 0x004fe400078e02ff */
[----:B------:R-:W-:-:S04]  /*1250*/  IMAD.WIDE.U32 R12, R12, R18, R20 ;  /* 0x000000120c0c7225 */ /* 0x000fc800078e0014 */
[----:B------:R-:W-:-:S04]  /*1260*/  IMAD.WIDE.U32 R18, R16, R7, RZ ;  /* 0x0000000710127225 */ /* 0x000fc800078e00ff */
[----:B------:R-:W-:Y:S02]  /*1270*/  IMAD R9, R16, R2, R9 ;  /* 0x0000000210097224 */ /* 0x000fe400078e0209 */
[----:B------:R-:W-:Y:S01]  /*1280*/  IMAD.IADD R2, R13, 0x1, R8 ;  /* 0x000000010d027824 */ /* 0x000fe200078e0208 */
[----:B------:R-:W-:Y:S01]  /*1290*/  MOV R8, R12 ;  /* 0x0000000c00087202 */ /* 0x000fe20000000f00 */
[----:B------:R-:W-:Y:S01]  /*12a0*/  IMAD.IADD R14, R19, 0x1, R9 ;  /* 0x00000001130e7824 */ /* 0x000fe200078e0209 */
[----:B------:R-:W-:Y:S05]  /*12b0*/  BRA `(.L_x_11309) ;  /* 0x0000000400347947 */ /* 0x000fea0003800000 */
.L_x_11308:
[----:B-1----:R-:W2:Y:S01]  /*12c0*/  LD.E R3, desc[UR4][R100.64+0x68] ;  /* 0x0000680464037980 */ /* 0x002ea2000c101900 */
        /* <DEDUP_REMOVED lines=8> */
[----:B-----5:R-:W-:Y:S02]  /*1350*/  @!P3 SHF.R.S32.HI R12, RZ, 0x1f, R13 ;  /* 0x0000001fff0cb819 */ /* 0x020fe4000001140d */
[----:B------:R-:W-:Y:S02]  /*1360*/  CS2R R196, SRZ ;  /* 0x0000000000c47805 */ /* 0x000fe4000001ff00 */
        /* <DEDUP_REMOVED lines=17> */
[----:B------:R-:W-:Y:S02]  /*1480*/  @!P3 IMAD R0, R0, R176, R7 ;  /* 0x000000b00000b224 */ /* 0x000fe400078e0207 */
[----:B----4-:R-:W-:Y:S02]  /*1490*/  @!P3 IMAD R9, R23, R13, RZ ;  /* 0x0000000d1709b224 */ /* 0x010fe400078e02ff */
[----:B------:R-:W-:Y:S02]  /*14a0*/  @!P3 IMAD.IADD R27, R27, 0x1, R0 ;  /* 0x000000011b1bb824 */ /* 0x000fe400078e0200 */
[-C--:B------:R-:W-:Y:S02]  /*14b0*/  @!P0 IADD3 R5, PT, PT, R5, -R8.reuse, RZ ;  /* 0x8000000805058210 */ /* 0x080fe40007ffe0ff */
[----:B------:R-:W-:Y:S01]  /*14c0*/  @P3 IADD3 R0, PT, PT, R14, R17, RZ ;  /* 0x000000110e003210 */ /* 0x000fe20007ffe0ff */
[----:B------:R-:W-:Y:S01]  /*14d0*/  @!P3 IMAD.WIDE.U32 R26, R22, R13, R26 ;  /* 0x0000000d161ab225 */ /* 0x000fe200078e001a */
[----:B------:R-:W-:-:S02]  /*14e0*/  ISETP.GE.U32.AND P2, PT, R5, R8, PT ;  /* 0x000000080500720c */ /* 0x000fc40003f46070 */
[----:B------:R-:W-:Y:S01]  /*14f0*/  LOP3.LUT R5, R188, R3, RZ, 0x3c, !PT ;  /* 0x00000003bc057212 */ /* 0x000fe200078e3cff */
[----:B------:R-:W-:Y:S02]  /*1500*/  @!P3 IMAD R9, R22, R12, R9 ;  /* 0x0000000c1609b224 */ /* 0x000fe400078e0209 */
[-C--:B------:R-:W-:Y:S02]  /*1510*/  @P3 IMAD R7, R177, R0.reuse, RZ ;  /* 0x00000000b1073224 */ /* 0x080fe400078e02ff */
[----:B------:R-:W-:Y:S01]  /*1520*/  @P3 IMAD.WIDE.U32 R22, R176, R0, RZ ;  /* 0x00000000b0163225 */ /* 0x000fe200078e00ff */
[----:B------:R-:W-:Y:S02]  /*1530*/  ISETP.GE.AND P1, PT, R5, RZ, PT ;  /* 0x000000ff0500720c */ /* 0x000fe40003f26270 */
[----:B------:R-:W-:Y:S01]  /*1540*/  @!P0 IADD3 R2, PT, PT, R2, 0x1, RZ ;  /* 0x0000000102028810 */ /* 0x000fe20007ffe0ff */
[----:B------:R-:W-:Y:S01]  /*1550*/  @!P3 IMAD.IADD R9, R27, 0x1, R9 ;  /* 0x000000011b09b824 */ /* 0x000fe200078e0209 */
[----:B------:R-:W-:Y:S01]  /*1560*/  @!P3 MOV R12, R26 ;  /* 0x0000001a000cb202 */ /* 0x000fe20000000f00 */
[----:B------:R-:W-:Y:S01]  /*1570*/  @P3 IMAD.MOV.U32 R12, RZ, RZ, R22 ;  /* 0x000000ffff0c3224 */ /* 0x000fe200078e0016 */
[----:B------:R-:W-:-:S02]  /*1580*/  ISETP.NE.AND P0, PT, R3, RZ, PT ;  /* 0x000000ff0300720c */ /* 0x000fc40003f05270 */
        /* <DEDUP_REMOVED lines=10> */
[----:B------:R-:W-:Y:S01]  /*1630*/  IMAD.WIDE.U32 R22, R176, R0, R22 ;  /* 0x00000000b0167225 */ /* 0x000fe200078e0016 */
[----:B------:R-:W-:-:S03]  /*1640*/  @!P3 IADD3 R27, PT, PT, R27, R5, RZ ;  /* 0x000000051b1bb210 */ /* 0x000fc60007ffe0ff */
[----:B------:R-:W-:Y:S01]  /*1650*/  @!P1 IMAD.MOV R2, RZ, RZ, -R2 ;  /* 0x000000ffff029224 */ /* 0x000fe200078e0a02 */
[----:B------:R-:W-:Y:S01]  /*1660*/  @!P0 LOP3.LUT R2, RZ, R3, RZ, 0x33, !PT ;  /* 0x00000003ff028212 */ /* 0x000fe200078e33ff */
[----:B------:R-:W-:Y:S01]  /*1670*/  @!P3 IMAD R7, R19, R13, RZ ;  /* 0x0000000d1307b224 */ /* 0x000fe200078e02ff */
[----:B------:R-:W-:Y:S02]  /*1680*/  @!P3 SHF.R.S32.HI R5, RZ, 0x1f, R13 ;  /* 0x0000001fff05b819 */ /* 0x000fe4000001140d */
[----:B------:R-:W-:Y:S01]  /*1690*/  IADD3 R23, PT, PT, R23, R8, RZ ;  /* 0x0000000817177210 */ /* 0x000fe20007ffe0ff */
[----:B------:R-:W-:Y:S01]  /*16a0*/  IMAD R9, R21, R2, RZ ;  /* 0x0000000215097224 */ /* 0x000fe200078e02ff */
[----:B------:R-:W-:Y:S02]  /*16b0*/  @P3 IADD3 R14, PT, PT, R14, R17, RZ ;  /* 0x000000110e0e3210 */ /* 0x000fe40007ffe0ff */
[----:B------:R-:W-:Y:S01]  /*16c0*/  SHF.R.S32.HI R8, RZ, 0x1f, R2 ;  /* 0x0000001fff087819 */ /* 0x000fe20000011402 */
[----:B------:R-:W-:-:S02]  /*16d0*/  @!P3 IMAD R5, R18, R5, R7 ;  /* 0x000000051205b224 */ /* 0x000fc400078e0207 */
        /* <DEDUP_REMOVED lines=11> */
.L_x_11309:
[----:B------:R-:W-:Y:S05]  /*1790*/  BSYNC.RECONVERGENT B0 ;  /* 0x0000000000007941 */ /* 0x000fea0003800200 */
.L_x_11307:
        /* <DEDUP_REMOVED lines=26> */
[----:B------:R-:W-:Y:S01]  /*1940*/  ISETP.GE.AND P1, PT, R7, RZ, PT ;  /* 0x000000ff0700720c */ /* 0x000fe20003f26270 */
[----:B------:R-:W1:Y:S01]  /*1950*/  S2R R9, SR_CgaCtaId ;  /* 0x0000000000097919 */ /* 0x000e620000008800 */
[----:B------:R-:W-:Y:S01]  /*1960*/  ISETP.NE.AND P2, PT, R3, RZ, PT ;  /* 0x000000ff0300720c */ /* 0x000fe20003f45270 */
[----:B-----5:R-:W-:-:S08]  /*1970*/  IMAD R5, R5, R178, RZ ;  /* 0x000000b205057224 */ /* 0x020fd000078e02ff */
[----:B------:R-:W-:-:S05]  /*1980*/  @P3 VIADD R16, R16, 0x1 ;  /* 0x0000000110103836 */ /* 0x000fca0000000000 */
[----:B------:R-:W-:Y:S01]  /*1990*/  MOV R15, R16 ;  /* 0x00000010000f7202 */ /* 0x000fe20000000f00 */
[C---:B------:R-:W-:Y:S02]  /*19a0*/  IMAD R5, R0.reuse, R179, R5 ;  /* 0x000000b300057224 */ /* 0x040fe400078e0205 */
[----:B------:R-:W-:-:S04]  /*19b0*/  IMAD.WIDE.U32 R34, R0, R178, RZ ;  /* 0x000000b200227225 */ /* 0x000fc800078e00ff */
[----:B------:R-:W-:Y:S01]  /*19c0*/  @!P1 IMAD.MOV R15, RZ, RZ, -R15 ;  /* 0x000000ffff0f9224 */ /* 0x000fe200078e0a0f */
[----:B------:R-:W-:Y:S01]  /*19d0*/  @!P2 LOP3.LUT R15, RZ, R3, RZ, 0x33, !PT ;  /* 0x00000003ff0fa212 */ /* 0x000fe200078e33ff */
[----:B------:R-:W-:-:S03]  /*19e0*/  IMAD.SHL.U32 R0, R10, 0x8, RZ ;  /* 0x000000080a007824 */ /* 0x000fc600078e00ff */
[----:B------:R-:W-:Y:S01]  /*19f0*/  SHF.R.S32.HI R16, RZ, 0x1f, R15 ;  /* 0x0000001fff107819 */ /* 0x000fe2000001140f */
[----:B------:R-:W-:Y:S01]  /*1a00*/  IMAD R7, R33, R15, RZ ;  /* 0x0000000f21077224 */ /* 0x000fe200078e02ff */
[----:B------:R-:W-:Y:S02]  /*1a10*/  LOP3.LUT R194, R0, 0x38, RZ, 0xc0, !PT ;  /* 0x0000003800c27812 */ /* 0x000fe400078ec0ff */
[----:B------:R-:W-:Y:S01]  /*1a20*/  IADD3 R5, PT, PT, R35, R5, RZ ;  /* 0x0000000523057210 */ /* 0x000fe20007ffe0ff */
[----:B------:R-:W-:Y:S01]  /*1a30*/  IMAD R7, R16, R32, R7 ;  /* 0x0000002010077224 */ /* 0x000fe200078e0207 */
[----:B------:R-:W-:Y:S01]  /*1a40*/  IADD3 R3, P2, P1, R34, R18, R194 ;  /* 0x0000001222037210 */ /* 0x000fe2000795e0c2 */
[----:B------:R-:W-:-:S03]  /*1a50*/  IMAD.WIDE.U32 R34, R32, R15, RZ ;  /* 0x0000000f20227225 */ /* 0x000fc600078e00ff */
[----:B------:R-:W-:Y:S01]  /*1a60*/  IADD3.X R5, PT, PT, R5, R14, RZ, P2, P1 ;  /* 0x0000000e05057210 */ /* 0x000fe200017e24ff */
[----:B------:R-:W-:Y:S01]  /*1a70*/  IMAD.IADD R14, R35, 0x1, R7 ;  /* 0x00000001230e7824 */ /* 0x000fe200078e0207 */
[----:B------:R-:W-:Y:S02]  /*1a80*/  IADD3 R32, P1, PT, R3, R34, RZ ;  /* 0x0000002203207210 */ /* 0x000fe40007f3e0ff */
[----:B------:R-:W-:Y:S02]  /*1a90*/  MOV R16, 0x400 ;  /* 0x0000040000107802 */ /* 0x000fe40000000f00 */
[----:B------:R-:W-:Y:S02]  /*1aa0*/  IADD3.X R33, PT, PT, R5, R14, RZ, P1, !PT ;  /* 0x0000000e05217210 */ /* 0x000fe40000ffe4ff */
[----:B-1----:R-:W-:Y:S02]  /*1ab0*/  LEA R9, R9, R16, 0x18 ;  /* 0x0000001009097211 */ /* 0x002fe400078ec0ff */
[----:B------:R-:W-:Y:S01]  /*1ac0*/  IADD3 R14, P1, PT, R194, R8, RZ ;  /* 0x00000008c20e7210 */ /* 0x000fe20007f3e0ff */
[----:B------:R-:W-:Y:S01]  /*1ad0*/  IMAD.IADD R180, R11, 0x1, -R192 ;  /* 0x000000010bb47824 */ /* 0x000fe200078e0ac0 */
[----:B------:R-:W-:-:S02]  /*1ae0*/  SHF.R.U32.HI R18, RZ, 0x3, R10 ;  /* 0x00000003ff127819 */ /* 0x000fc4000001160a */
[----:B------:R-:W-:-:S03]  /*1af0*/  IADD3.X R15, PT, PT, RZ, R2, RZ, P1, !PT ;  /* 0x00000002ff0f7210 */ /* 0x000fc60000ffe4ff */
[----:B------:R-:W-:Y:S02]  /*1b00*/  IMAD R185, R179, R18, RZ ;  /* 0x00000012b3b97224 */ /* 0x000fe400078e02ff */
[----:B------:R-:W-:-:S04]  /*1b10*/  IMAD.WIDE.U32 R32, R18, R178, R32 ;  /* 0x000000b212207225 */ /* 0x000fc800078e0020 */
[----:B------:R-:W-:Y:S02]  /*1b20*/  IMAD R181, R177, R18, RZ ;  /* 0x00000012b1b57224 */ /* 0x000fe400078e02ff */
[----:B------:R-:W-:Y:S01]  /*1b30*/  IMAD.WIDE.U32 R14, R18, R176, R14 ;  /* 0x000000b0120e7225 */ /* 0x000fe200078e000e */
[----:B------:R-:W-:-:S03]  /*1b40*/  IADD3 R185, PT, PT, R33, R185, RZ ;  /* 0x000000b921b97210 */ /* 0x000fc60007ffe0ff */
[----:B------:R-:W-:Y:S01]  /*1b50*/  IMAD.IADD R181, R15, 0x1, R181 ;  /* 0x000000010fb57824 */ /* 0x000fe200078e02b5 */
[----:B------:R-:W-:Y:S01]  /*1b60*/  SHF.R.U32.HI R124, RZ, 0x1, R10 ;  /* 0x00000001ff7c7819 */ /* 0x000fe2000001160a */
[----:B------:R-:W-:Y:S01]  /*1b70*/  IMAD.MOV.U32 R19, RZ, RZ, RZ ;  /* 0x000000ffff137224 */ /* 0x000fe200078e00ff */
[----:B------:R-:W-:Y:S01]  /*1b80*/  BSSY.RECONVERGENT B0, `(.L_x_11310) ;  /* 0x0000030000007945 */ /* 0x000fe20003800200 */
[----:B------:R-:W-:-:S04]  /*1b90*/  IMAD.WIDE.U32 R24, R25, 0x40, R18 ;  /* 0x0000004019187825 */ /* 0x000fc800078e0012 */
        /* <DEDUP_REMOVED lines=8> */
[----:B------:R-:W-:Y:S02]  /*1c20*/  IADD3 R2, P1, PT, R194, R5, RZ ;  /* 0x00000005c2027210 */ /* 0x000fe40007f3e0ff */
[----:B------:R-:W-:Y:S02]  /*1c30*/  LOP3.LUT R5, R0, 0x1c0, RZ, 0xc0, !PT ;  /* 0x000001c000057812 */ /* 0x000fe400078ec0ff */
[----:B------:R-:W-:-:S02]  /*1c40*/  ISETP.GE.AND P0, PT, R18, R180, PT ;  /* 0x000000b41200720c */ /* 0x000fc40003f06270 */
[----:B------:R-:W-:Y:S02]  /*1c50*/  SHF.L.U32 R17, R10, 0x6, RZ ;  /* 0x000000060a117819 */ /* 0x000fe400000006ff */
[----:B------:R-:W-:Y:S02]  /*1c60*/  LOP3.LUT R5, R5, 0x38, R10, 0xf8, !PT ;  /* 0x0000003805057812 */ /* 0x000fe400078ef80a */
[----:B------:R-:W-:Y:S01]  /*1c70*/  LEA R184, P2, R32, R22, 0x1 ;  /* 0x0000001620b87211 */ /* 0x000fe200078408ff */
[----:B------:R-:W-:Y:S01]  /*1c80*/  IMAD.X R3, RZ, RZ, R3, P1 ;  /* 0x000000ffff037224 */ /* 0x000fe200008e0603 */
[----:B----4-:R-:W-:Y:S02]  /*1c90*/  LEA R182, P3, R14, R12, 0x1 ;  /* 0x0000000c0eb67211 */ /* 0x010fe400078608ff */
[----:B------:R-:W-:Y:S02]  /*1ca0*/  LOP3.LUT R15, R17, 0x1c0, RZ, 0xc0, !PT ;  /* 0x000001c0110f7812 */ /* 0x000fe400078ec0ff */
[----:B------:R-:W-:-:S02]  /*1cb0*/  LOP3.LUT R5, R5, 0x38, R0, 0x78, !PT ;  /* 0x0000003805057812 */ /* 0x000fc400078e7800 */
[----:B------:R-:W-:Y:S01]  /*1cc0*/  LEA.HI.X R185, R32, R23, R185, 0x1, P2 ;  /* 0x0000001720b97211 */ /* 0x000fe200010f0cb9 */
[----:B------:R-:W-:Y:S01]  /*1cd0*/  IMAD R23, R21, R188, RZ ;  /* 0x000000bc15177224 */ /* 0x000fe200078e02ff */
[----:B------:R-:W-:Y:S01]  /*1ce0*/  LEA.HI.X R181, R14, R13, R181, 0x1, P3 ;  /* 0x0000000d0eb57211 */ /* 0x000fe200018f0cb5 */
[----:B------:R-:W-:Y:S01]  /*1cf0*/  IMAD.WIDE.U32 R20, R188, R20, R2 ;  /* 0x00000014bc147225 */ /* 0x000fe200078e0002 */
[----:B------:R-:W-:Y:S02]  /*1d00*/  LOP3.LUT R3, R15, 0x8, R124, 0xf8, !PT ;  /* 0x000000080f037812 */ /* 0x000fe400078ef87c */
[--C-:B------:R-:W-:Y:S01]  /*1d10*/  LOP3.LUT R2, R5, 0x1e00, R0.reuse, 0xf8, !PT ;  /* 0x00001e0005027812 */ /* 0x100fe200078ef800 */
[----:B------:R-:W-:Y:S01]  /*1d20*/  IMAD.SHL.U32 R14, R10, 0x20, RZ ;  /* 0x000000200a0e7824 */ /* 0x000fe200078e00ff */
[----:B------:R-:W-:Y:S01]  /*1d30*/  LOP3.LUT R125, R17, 0x200, RZ, 0xc0, !PT ;  /* 0x00000200117d7812 */ /* 0x000fe200078ec0ff */
[----:B------:R-:W-:Y:S01]  /*1d40*/  IMAD.IADD R23, R21, 0x1, R23 ;  /* 0x0000000115177824 */ /* 0x000fe200078e0217 */
[----:B------:R-:W-:-:S02]  /*1d50*/  LOP3.LUT R8, R3, 0x38, R0, 0x78, !PT ;  /* 0x0000003803087812 */ /* 0x000fc400078e7800 */
[----:B------:R-:W-:Y:S02]  /*1d60*/  LOP3.LUT R14, R14, 0x7c00, RZ, 0xc0, !PT ;  /* 0x00007c000e0e7812 */ /* 0x000fe400078ec0ff */
        /* <DEDUP_REMOVED lines=16> */
.L_x_11312:
[----:B------:R1:W-:Y:S02]  /*1e70*/  STS.128 [R191], RZ ;  /* 0x000000ffbf007388 */ /* 0x0003e40000000c00 */
.L_x_11311:
[----:B------:R-:W-:Y:S05]  /*1e80*/  BSYNC.RECONVERGENT B0 ;  /* 0x0000000000007941 */ /* 0x000fea0003800200 */
.L_x_11310:
        /* <DEDUP_REMOVED lines=11> */
[----:B------:R-:W-:-:S13]  /*1f40*/  ISETP.GE.AND P0, PT, R194, R190, PT ;  /* 0x000000bec200720c */ /* 0x000fda0003f06270 */
        /* <DEDUP_REMOVED lines=16> */
.L_x_11314:
[----:B------:R-:W-:Y:S05]  /*2050*/  BSYNC.RECONVERGENT B0 ;  /* 0x0000000000007941 */ /* 0x000fea0003800200 */
.L_x_11313:
[----:B------:R-:W-:Y:S04]  /*2060*/  BSSY.RECONVERGENT B0, `(.L_x_11315) ;  /* 0x0000013000007945 */ /* 0x000fe80003800200 */
[----:B------:R-:W-:Y:S05]  /*2070*/  @P2 BRA `(.L_x_11316) ;  /* 0x0000000000442947 */ /* 0x000fea0003800000 */
        /* <DEDUP_REMOVED lines=17> */
.L_x_11316:
[----:B------:R-:W-:Y:S05]  /*2190*/  BSYNC.RECONVERGENT B0 ;  /* 0x0000000000007941 */ /* 0x000fea0003800200 */
.L_x_11315:
[----:B------:R-:W-:Y:S04]  /*21a0*/  BSSY.RECONVERGENT B0, `(.L_x_11317) ;  /* 0x0000012000007945 */ /* 0x000fe80003800200 */
[----:B------:R-:W-:Y:S05]  /*21b0*/  @P1 BRA `(.L_x_11318) ;  /* 0x0000000000401947 */ /* 0x000fea0003800000 */
[----:B------:R-:W-:-:S13]  /*21c0*/  ISETP.GE.AND P0, PT, R194, R190, PT ;  /* 0x000000bec200720c */ /* 0x000fda0003f06270 */
        /* <DEDUP_REMOVED lines=15> */
.L_x_11318:
[----:B------:R-:W-:Y:S05]  /*22c0*/  BSYNC.RECONVERGENT B0 ;  /* 0x0000000000007941 */ /* 0x000fea0003800200 */
.L_x_11317:
[----:B------:R-:W-:Y:S01]  /*22d0*/  BSSY.RECONVERGENT B0, `(.L_x_11319) ;  /* 0x000000d000007945 */ /* 0x000fe20003800200 */
[C---:B--2---:R-:W-:Y:S02]  /*22e0*/  SHF.L.U64.HI R2, R176.reuse, 0x4, R177 ;  /* 0x00000004b0027819 */ /* 0x044fe400000102b1 */
        /* <DEDUP_REMOVED lines=10> */
.L_x_11321:
[----:B------:R2:W-:Y:S02]  /*2390*/  STS.128 [R191+0x2000], RZ ;  /* 0x002000ffbf007388 */ /* 0x0005e40000000c00 */
.L_x_11320:
[----:B------:R-:W-:Y:S05]  /*23a0*/  BSYNC.RECONVERGENT B0 ;  /* 0x0000000000007941 */ /* 0x000fea0003800200 */
.L_x_11319:
[-C--:B------:R-:W-:Y:S01]  /*23b0*/  ISETP.GE.AND P1, PT, R13, R12.reuse, PT ;  /* 0x0000000c0d00720c */ /* 0x080fe20003f26270 */
[C---:B------:R-:W-:Y:S01]  /*23c0*/  VIADD R23, R18.reuse, 0x40 ;  /* 0x0000004012177836 */ /* 0x040fe20000000000 */
[C---:B------:R-:W-:Y:S01]  /*23d0*/  SHF.L.U64.HI R2, R127.reuse, 0x1, R2 ;  /* 0x000000017f027819 */ /* 0x040fe20000010202 */
[----:B------:R-:W-:Y:S01]  /*23e0*/  IMAD.SHL.U32 R127, R127, 0x2, RZ ;  /* 0x000000027f7f7824 */ /* 0x000fe200078e00ff */
[----:B------:R-:W-:Y:S01]  /*23f0*/  BSSY.RECONVERGENT B0, `(.L_x_11322) ;  /* 0x0000013000007945 */ /* 0x000fe20003800200 */
[C---:B------:R-:W-:Y:S01]  /*2400*/  VIADD R21, R18.reuse, 0x50 ;  /* 0x0000005012157836 */ /* 0x040fe20000000000 */
[----:B------:R-:W-:Y:S01]  /*2410*/  ISETP.GE.AND P0, PT, R7, R12, PT ;  /* 0x0000000c0700720c */ /* 0x000fe20003f06270 */
        /* <DEDUP_REMOVED lines=16> */
.L_x_11323:
[----:B------:R-:W-:Y:S05]  /*2520*/  BSYNC.RECONVERGENT B0 ;  /* 0x0000000000007941 */ /* 0x000fea0003800200 */
.L_x_11322:
        /* <DEDUP_REMOVED lines=12> */
.L_x_11325:
[----:B------:R-:W-:Y:S05]  /*25f0*/  BSYNC.RECONVERGENT B0 ;  /* 0x0000000000007941 */ /* 0x000fea0003800200 */
.L_x_11324:
        /* <DEDUP_REMOVED lines=11> */
.L_x_11327:
[----:B------:R-:W-:Y:S05]  /*26b0*/  BSYNC.RECONVERGENT B0 ;  /* 0x0000000000007941 */ /* 0x000fea0003800200 */
.L_x_11326:
        /* <DEDUP_REMOVED lines=14> */
.L_x_11329:
[----:B------:R-:W-:Y:S05]  /*27a0*/  BSYNC.RECONVERGENT B0 ;  /* 0x0000000000007941 */ /* 0x000fea0003800200 */
.L_x_11328:
        /* <DEDUP_REMOVED lines=11> */
.L_x_11331:
[----:B------:R-:W-:Y:S05]  /*2860*/  BSYNC.RECONVERGENT B0 ;  /* 0x0000000000007941 */ /* 0x000fea0003800200 */
.L_x_11330:
        /* <DEDUP_REMOVED lines=14> */
.L_x_11333:
[----:B------:R-:W-:Y:S05]  /*2950*/  BSYNC.RECONVERGENT B0 ;  /* 0x0000000000007941 */ /* 0x000fea0003800200 */
.L_x_11332:
        /* <DEDUP_REMOVED lines=12> */
.L_x_11335:
[----:B------:R-:W-:Y:S05]  /*2a20*/  BSYNC.RECONVERGENT B0 ;  /* 0x0000000000007941 */ /* 0x000fea0003800200 */
.L_x_11334:
        /* <DEDUP_REMOVED lines=28> */
.L_x_11338:
[----:B------:R4:W-:Y:S01]  /*2bf0*/  STS.128 [R191+0x6000], RZ ;  /* 0x006000ffbf007388 */ /* 0x0009e20000000c00 */
[----:B------:R-:W-:Y:S05]  /*2c00*/  BRA `(.L_x_11339) ;  /* 0x0000000000047947 */ /* 0x000fea0003800000 */
.L_x_11337:
[----:B------:R2:W-:Y:S02]  /*2c10*/  STS.128 [R191+0x6000], RZ ;  /* 0x006000ffbf007388 */ /* 0x0005e40000000c00 */
.L_x_11339:
[----:B------:R-:W-:Y:S05]  /*2c20*/  BSYNC.RECONVERGENT B0 ;  /* 0x0000000000007941 */ /* 0x000fea0003800200 */
.L_x_11336:
[-C--:B------:R-:W-:Y:S01]  /*2c30*/  ISETP.GE.AND P0, PT, R13, R12.reuse, PT ;  /* 0x0000000c0d00720c */ /* 0x080fe20003f06270 */
[----:B------:R-:W-:Y:S01]  /*2c40*/  BSSY.RECONVERGENT B0, `(.L_x_11340) ;  /* 0x0000019000007945 */ /* 0x000fe20003800200 */
[----:B------:R-:W-:Y:S02]  /*2c50*/  ISETP.GE.AND P5, PT, R5, R12, PT ;  /* 0x0000000c0500720c */ /* 0x000fe40003fa6270 */
[----:B------:R-:W-:Y:S02]  /*2c60*/  LOP3.LUT R15, R15, 0x8, R10, 0x78, !PT ;  /* 0x000000080f0f7812 */ /* 0x000fe400078e780a */
[----:B------:R-:W-:Y:S02]  /*2c70*/  LOP3.LUT R5, R14, 0x200, R17, 0xf8, !PT ;  /* 0x000002000e057812 */ /* 0x000fe400078ef811 */
[----:B-1----:R-:W-:Y:S02]  /*2c80*/  LEA R20, P1, R16, R184, 0x1 ;  /* 0x000000b810147211 */ /* 0x002fe400078208ff */
[----:B------:R-:W-:Y:S01]  /*2c90*/  LOP3.LUT R15, R15, 0x38, R0, 0x78, !PT ;  /* 0x000000380f0f7812 */ /* 0x000fe200078e7800 */
[----:B------:R-:W-:Y:S01]  /*2ca0*/  IMAD.IADD R0, R8, 0x1, R5 ;  /* 0x0000000108007824 */ /* 0x000fe200078e0205 */
[----:B------:R-:W-:Y:S01]  /*2cb0*/  LOP3.LUT R174, R17, 0x400, RZ, 0xc0, !PT ;  /* 0x0000040011ae7812 */ /* 0x000fe200078ec0ff */
[----:B------:R1:W-:Y:S01]  /*2cc0*/  @P0 STS.128 [R191+0x6800], RZ ;  /* 0x006800ffbf000388 */ /* 0x0003e20000000c00 */
[-C--:B------:R-:W-:Y:S01]  /*2cd0*/  ISETP.GE.AND P3, PT, R21, R12.reuse, PT ;  /* 0x0000000c1500720c */ /* 0x080fe20003f66270 */
[----:B------:R-:W-:Y:S01]  /*2ce0*/  IMAD R175, R0, 0x2, R9 ;  /* 0x0000000200af7824 */ /* 0x000fe200078e0209 */
[----:B------:R-:W-:Y:S01]  /*2cf0*/  LEA.HI.X R21, R16, R185, R18, 0x1, P1 ;  /* 0x000000b910157211 */ /* 0x000fe200008f0c12 */
[----:B------:R-:W-:Y:S01]  /*2d00*/  IMAD R174, R15, 0x2, R174 ;  /* 0x000000020fae7824 */ /* 0x000fe200078e02ae */
        /* <DEDUP_REMOVED lines=12> */
.L_x_11341:
[----:B------:R-:W-:Y:S05]  /*2dd0*/  BSYNC.RECONVERGENT B0 ;  /* 0x0000000000007941 */ /* 0x000fea0003800200 */
.L_x_11340:
[----:B------:R1:W-:Y:S01]  /*2de0*/  @P6 STS.128 [R191+0x7000], RZ ;  /* 0x007000ffbf006388 */ /* 0x0003e20000000c00 */
[----:B------:R-:W-:Y:S01]  /*2df0*/  BSSY.RECONVERGENT B0, `(.L_x_11342) ;  /* 0x000000c000007945 */ /* 0x000fe20003800200 */
[----:B------:R-:W-:-:S03]  /*2e00*/  IADD3 R174, PT, PT, R9, R174, RZ ;  /* 0x000000ae09ae7210 */ /* 0x000fc60007ffe0ff */
        /* <DEDUP_REMOVED lines=10> */
.L_x_11343:
[----:B------:R-:W-:Y:S05]  /*2eb0*/  BSYNC.RECONVERGENT B0 ;  /* 0x0000000000007941 */ /* 0x000fea0003800200 */
.L_x_11342:
        /* <DEDUP_REMOVED lines=12> */
.L_x_11345:
[----:B------:R-:W-:Y:S05]  /*2f80*/  BSYNC.RECONVERGENT B0 ;  /* 0x0000000000007941 */ /* 0x000fea0003800200 */
.L_x_11344:
        /* <DEDUP_REMOVED lines=15> */
.L_x_11347:
[----:B------:R-:W-:Y:S05]  /*3080*/  BSYNC.RECONVERGENT B0 ;  /* 0x0000000000007941 */ /* 0x000fea0003800200 */
.L_x_11346:
        /* <DEDUP_REMOVED lines=12> */
.L_x_11349:
[----:B------:R-:W-:Y:S05]  /*3150*/  BSYNC.RECONVERGENT B0 ;  /* 0x0000000000007941 */ /* 0x000fea0003800200 */
.L_x_11348:
        /* <DEDUP_REMOVED lines=15> */
.L_x_11351:
[----:B------:R-:W-:Y:S05]  /*3250*/  BSYNC.RECONVERGENT B0 ;  /* 0x0000000000007941 */ /* 0x000fea0003800200 */
.L_x_11350:
        /* <DEDUP_REMOVED lines=13> */
.L_x_11353:
[----:B------:R-:W-:Y:S05]  /*3330*/  BSYNC.RECONVERGENT B0 ;  /* 0x0000000000007941 */ /* 0x000fea0003800200 */
.L_x_11352:
[----:B------:R-:W-:Y:S01]  /*3340*/  LDSM.16.M88.4 R108, [R175] ;  /* 0x00000000af6c783b */ /* 0x000fe20000000200 */
[----:B------:R-:W-:Y:S01]  /*3350*/  R2P PR, R10, 0x6 ;  /* 0x000000060a007804 */ /* 0x000fe20000000000 */
[----:B------:R-:W-:Y:S01]  /*3360*/  IMAD.MOV.U32 R5, RZ, RZ, 0x20 ;  /* 0x00000020ff057424 */ /* 0x000fe200078e00ff */
[----:B------:R-:W-:Y:S01]  /*3370*/  ISETP.NE.AND P6, PT, R4, 0x1, PT ;  /* 0x000000010400780c */ /* 0x000fe20003fc5270 */
[----:B------:R-:W5:Y:S01]  /*3380*/  LDSM.16.M88.4 R60, [R174+0x2000] ;  /* 0x00200000ae3c783b */ /* 0x000f620000000200 */
[----:B------:R-:W-:Y:S01]  /*3390*/  IMAD.MOV.U32 R7, RZ, RZ, 0x40 ;  /* 0x00000040ff077424 */ /* 0x000fe200078e00ff */
[----:B------:R-:W-:Y:S01]  /*33a0*/  BSSY.RECONVERGENT B1, `(.L_x_11354) ;  /* 0x0000102000017945 */ /* 0x000fe20003800200 */
[----:B------:R-:W-:Y:S01]  /*33b0*/  SEL R5, R5, 0xffffffe0, !P1 ;  /* 0xffffffe005057807 */ /* 0x000fe20004800000 */
[----:B------:R-:W2:Y:S02]  /*33c0*/  LDSM.16.M88.4 R52, [R174+0x2800] ;  /* 0x00280000ae34783b */ /* 0x000ea40000000200 */
[----:B------:R-:W-:-:S02]  /*33d0*/  SEL R7, R7, 0xffffffc0, !P2 ;  /* 0xffffffc007077807 */ /* 0x000fc40005000000 */
[C-C-:B------:R-:W-:Y:S01]  /*33e0*/  IMAD.IADD R173, R175.reuse, 0x1, R5.reuse ;  /* 0x00000001afad7824 */ /* 0x140fe200078e0205 */
[----:B------:R-:W-:Y:S01]  /*33f0*/  LDSM.16.M88.4 R44, [R174+0x3000] ;  /* 0x00300000ae2c783b */ /* 0x000fe20000000200 */
[C---:B------:R-:W-:Y:S01]  /*3400*/  IMAD.IADD R169, R174.reuse, 0x1, R5 ;  /* 0x00000001aea97824 */ /* 0x040fe200078e0205 */
[----:B------:R-:W-:Y:S01]  /*3410*/  IADD3 R172, PT, PT, R175, R7, RZ ;  /* 0x00000007afac7210 */ /* 0x000fe20007ffe0ff */
[----:B------:R-:W-:Y:S01]  /*3420*/  IMAD.IADD R168, R174, 0x1, R7 ;  /* 0x00000001aea87824 */ /* 0x000fe200078e0207 */
[----:B------:R-:W-:Y:S03]  /*3430*/  LDSM.16.M88.4 R96, [R173] ;  /* 0x00000000ad60783b */ /* 0x000fe60000000200 */
[C---:B------:R-:W-:Y:S01]  /*3440*/  IMAD.IADD R171, R5.reuse, 0x1, R172 ;  /* 0x0000000105ab7824 */ /* 0x040fe200078e02ac */
[----:B------:R-:W3:Y:S01]  /*3450*/  LDSM.16.M88.4 R72, [R169+0x2000] ;  /* 0x00200000a948783b */ /* 0x000ee20000000200 */
[----:B------:R-:W-:-:S03]  /*3460*/  IADD3 R167, PT, PT, R5, R168, RZ ;  /* 0x000000a805a77210 */ /* 0x000fc60007ffe0ff */
[----:B------:R-:W4:Y:S04]  /*3470*/  LDSM.16.M88.4 R68, [R169+0x2800] ;  /* 0x00280000a944783b */ /* 0x000f280000000200 */
[----:B------:R-:W4:Y:S04]  /*3480*/  LDSM.16.M88.4 R36, [R174+0x3800] ;  /* 0x00380000ae24783b */ /* 0x000f280000000200 */
[----:B------:R-:W4:Y:S04]  /*3490*/  LDSM.16.M88.4 R28, [R174+0x4000] ;  /* 0x00400000ae1c783b */ /* 0x000f280000000200 */
[----:B-1----:R-:W1:Y:S04]  /*34a0*/  LDSM.16.M88.4 R20, [R174+0x4800] ;  /* 0x00480000ae14783b */ /* 0x002e680000000200 */
[----:B------:R-:W1:Y:S01]  /*34b0*/  LDSM.16.M88.4 R12, [R174+0x5000] ;  /* 0x00500000ae0c783b */ /* 0x000e620000000200 */
[C---:B-----5:R-:W-:Y:S03]  /*34c0*/  HMMA.16816.F32.BF16 R64, R108.reuse, R60, RZ ;  /* 0x0000003c6c40723c */ /* 0x060fe600000418ff */
[----:B------:R-:W5:Y:S04]  /*34d0*/  LDSM.16.M88.4 R84, [R174+0x5800] ;  /* 0x00580000ae54783b */ /* 0x000f680000000200 */
[----:B------:R-:W5:Y:S01]  /*34e0*/  LDSM.16.M88.4 R80, [R169+0x3000] ;  /* 0x00300000a950783b */ /* 0x000f620000000200 */
[C---:B--2---:R-:W-:Y:S03]  /*34f0*/  HMMA.16816.F32.BF16 R56, R108.reuse, R52, RZ ;  /* 0x000000346c38723c */ /* 0x044fe600000418ff */
[----:B------:R-:W2:Y:S04]  /*3500*/  LDSM.16.M88.4 R76, [R169+0x3800] ;  /* 0x00380000a94c783b */ /* 0x000ea80000000200 */
[----:B------:R-:W-:Y:S01]  /*3510*/  LDSM.16.M88.4 R116, [R169+0x5000] ;  /* 0x00500000a974783b */ /* 0x000fe20000000200 */
[C---:B------:R-:W-:Y:S03]  /*3520*/  HMMA.16816.F32.BF16 R60, R108.reuse, R62, RZ ;  /* 0x0000003e6c3c723c */ /* 0x040fe600000418ff */
        /* <DEDUP_REMOVED lines=8> */
[----:B------:R-:W3:Y:S07]  /*35b0*/  LDSM.16.M88.4 R72, [R169+0x4000] ;  /* 0x00400000a948783b */ /* 0x000eee0000000200 */
[C---:B----4-:R-:W-:Y:S08]  /*35c0*/  HMMA.16816.F32.BF16 R56, R96.reuse, R68, R56 ;  /* 0x000000446038723c */ /* 0x050ff00000041838 */
[----:B------:R-:W-:Y:S01]  /*35d0*/  HMMA.16816.F32.BF16 R52, R96, R70, R52 ;  /* 0x000000466034723c */ /* 0x000fe20000041834 */
[----:B------:R-:W4:Y:S07]  /*35e0*/  LDSM.16.M88.4 R68, [R169+0x4800] ;  /* 0x00480000a944783b */ /* 0x000f2e0000000200 */
        /* <DEDUP_REMOVED lines=13> */
[C---:B------:R-:W-:Y:S08]  /*36c0*/  HMMA.16816.F32.BF16 R48, R96.reuse, R80, R48 ;  /* 0x000000506030723c */ /* 0x040ff00000041830 */
        /* <DEDUP_REMOVED lines=16> */
[----:B------:R-:W-:Y:S04]  /*37d0*/  LDSM.16.M88.4 R104, [R171] ;  /* 0x00000000ab68783b */ /* 0x000fe80000000200 */
[----:B------:R-:W4:Y:S03]  /*37e0*/  LDSM.16.M88.4 R96, [R167+0x2000] ;  /* 0x00200000a760783b */ /* 0x000f260000000200 */
        /* <DEDUP_REMOVED lines=23> */
[----:B------:R-:W-:Y:S08]  /*3960*/  HMMA.16816.F32.BF16 R108, R120, R118, R108 ;  /* 0x00000076786c723c */ /* 0x000ff0000004186c */
        /* <DEDUP_REMOVED lines=16> */
[----:B------:R-:W-:Y:S01]  /*3a70*/  SHF.R.U32.HI R104, RZ, 0x2, R10 ;  /* 0x00000002ff687819 */ /* 0x000fe2000001160a */
[----:B------:R-:W-:Y:S01]  /*3a80*/  IMAD.SHL.U32 R10, R10, 0x2, RZ ;  /* 0x000000020a0a7824 */ /* 0x000fe200078e00ff */
[----:B------:R-:W-:-:S02]  /*3a90*/  LOP3.LUT R105, R124, 0x1f0, RZ, 0xc0, !PT ;  /* 0x000001f07c697812 */ /* 0x000fc400078ec0ff */
[----:B------:R-:W-:Y:S02]  /*3aa0*/  LOP3.LUT R104, R104, 0x7, RZ, 0xc0, !PT ;  /* 0x0000000768687812 */ /* 0x000fe400078ec0ff */
[----:B------:R-:W-:Y:S01]  /*3ab0*/  LOP3.LUT R10, R10, 0x6, RZ, 0xc0, !PT ;  /* 0x000000060a0a7812 */ /* 0x000fe200078ec0ff */
[----:B------:R-:W-:Y:S06]  /*3ac0*/  BAR.SYNC.DEFER_BLOCKING 0x0 ;  /* 0x0000000000007b1d */ /* 0x000fec0000010000 */
        /* <DEDUP_REMOVED lines=14> */
.L_x_11357:
        /* <DEDUP_REMOVED lines=60> */
.L_x_11358:
[----:B------:R-:W-:Y:S05]  /*3f70*/  BSYNC.RECONVERGENT B0 ;  /* 0x0000000000007941 */ /* 0x000fea0003800200 */
.L_x_11356:
        /* <DEDUP_REMOVED lines=66> */
.L_x_11360:
[----:B------:R-:W-:Y:S05]  /*43a0*/  BSYNC.RECONVERGENT B0 ;  /* 0x0000000000007941 */ /* 0x000fea0003800200 */
.L_x_11359:
[----:B------:R-:W0:Y:S02]  /*43b0*/  LDGDEPBAR ;  /* 0x00000000000079af */ /* 0x000e240000000000 */
.L_x_11355:
[----:B------:R-:W-:Y:S05]  /*43c0*/  BSYNC.RECONVERGENT B1 ;  /* 0x0000000000017941 */ /* 0x000fea0003800200 */
.L_x_11354:
[----:B------:R-:W-:Y:S01]  /*43d0*/  IADD3 R0, PT, PT, R192, R104, R105 ;  /* 0x00000068c0007210 */ /* 0x000fe20007ffe069 */
[----:B-1----:R-:W-:-:S03]  /*43e0*/  IMAD.IADD R75, R189, 0x1, R10 ;  /* 0x00000001bd4b7824 */ /* 0x002fc600078e020a */
[----:B------:R-:W-:Y:S01]  /*43f0*/  IADD3 R0, PT, PT, R6, R0, -R11 ;  /* 0x0000000006007210 */ /* 0x000fe20007ffe80b */
[C---:B------:R-:W-:Y:S02]  /*4400*/  VIADD R145, R75.reuse, 0x11 ;  /* 0x000000114b917836 */ /* 0x040fe40000000000 */
[C---:B------:R-:W-:Y:S02]  /*4410*/  VIADD R107, R75.reuse, 0x21 ;  /* 0x000000214b6b7836 */ /* 0x040fe40000000000 */
[----:B--2---:R-:W-:Y:S02]  /*4420*/  IMAD.IADD R68, R0, 0x1, -R145 ;  /* 0x0000000100447824 */ /* 0x004fe400078e0a91 */
[C---:B------:R-:W-:Y:S02]  /*4430*/  VIADD R141, R75.reuse, 0x31 ;  /* 0x000000314b8d7836 */ /* 0x040fe40000000000 */
[C---:B------:R-:W-:Y:S01]  /*4440*/  VIADD R139, R75.reuse, 0x38 ;  /* 0x000000384b8b7836 */ /* 0x040fe20000000000 */
[----:B------:R-:W-:Y:S01]  /*4450*/  IABS R68, R68 ;  /* 0x0000004400447213 */ /* 0x000fe20000000000 */
[----:B------:R-:W-:-:S02]  /*4460*/  VIADD R123, R75, 0x49 ;  /* 0x000000494b7b7836 */ /* 0x000fc40000000000 */
[C---:B------:R-:W-:Y:S01]  /*4470*/  IMAD.IADD R159, R0.reuse, 0x1, -R139 ;  /* 0x00000001009f7824 */ /* 0x040fe200078e0a8b */
[----:B------:R-:W-:Y:S01]  /*4480*/  I2FP.F32.S32 R68, R68 ;  /* 0x0000004400447245 */ /* 0x000fe20000201400 */
[C---:B------:R-:W-:Y:S02]  /*4490*/  VIADD R97, R75.reuse, 0x59 ;  /* 0x000000594b617836 */ /* 0x040fe40000000000 */
[----:B------:R-:W-:Y:S01]  /*44a0*/  VIADD R95, R75, 0x60 ;  /* 0x000000604b5f7836 */ /* 0x000fe20000000000 */
[----:B------:R-:W-:Y:S01]  /*44b0*/  IABS R159, R159 ;  /* 0x0000009f009f7213 */ /* 0x000fe20000000000 */
[----:B------:R-:W-:Y:S01]  /*44c0*/  FFMA.FTZ R81, -R3, R68, R57 ;  /* 0x0000004403517223 */ /* 0x000fe20000010139 */
[----:B------:R-:W-:Y:S02]  /*44d0*/  IMAD.IADD R68, R0, 0x1, -R107 ;  /* 0x0000000100447824 */ /* 0x000fe400078e0a6b */
[----:B------:R-:W-:Y:S01]  /*44e0*/  I2FP.F32.S32 R159, R159 ;  /* 0x0000009f009f7245 */ /* 0x000fe20000201400 */
[----:B------:R-:W-:-:S02]  /*44f0*/  VIADD R73, R75, 0x1 ;  /* 0x000000014b497836 */ /* 0x000fc40000000000 */
[----:B------:R-:W-:Y:S01]  /*4500*/  IABS R68, R68 ;  /* 0x0000004400447213 */ /* 0x000fe20000000000 */
[----:B------:R-:W-:Y:S02]  /*4510*/  VIADD R69, R75, 0x8 ;  /* 0x000000084b457836 */ /* 0x000fe40000000000 */
[----:B------:R-:W-:Y:S01]  /*4520*/  FFMA.FTZ R159, -R3, R159, R36 ;  /* 0x0000009f039f7223 */ /* 0x000fe20000010124 */
[C---:B------:R-:W-:Y:S01]  /*4530*/  IMAD.IADD R36, R0.reuse, 0x1, -R123 ;  /* 0x0000000100247824 */ /* 0x040fe200078e0a7b */
[----:B------:R-:W-:Y:S01]  /*4540*/  I2FP.F32.S32 R68, R68 ;  /* 0x0000004400447245 */ /* 0x000fe20000201400 */
[C---:B------:R-:W-:Y:S01]  /*4550*/  IMAD.IADD R2, R0.reuse, 0x1, -R73 ;  /* 0x0000000100027824 */ /* 0x040fe200078e0a49 */
[----:B------:R-:W-:Y:S01]  /*4560*/  ISETP.GE.AND P5, PT, R69, R6, PT ;  /* 0x000000064500720c */ /* 0x000fe20003fa6270 */
[----:B------:R-:W-:Y:S01]  /*4570*/  VIADD R151, R75, 0x10 ;  /* 0x000000104b977836 */ /* 0x000fe20000000000 */
[----:B------:R-:W-:Y:S01]  /*4580*/  IABS R36, R36 ;  /* 0x0000002400247213 */ /* 0x000fe20000000000 */
[----:B------:R-:W-:Y:S01]  /*4590*/  FFMA.FTZ R203, -R3, R68, R49 ;  /* 0x0000004403cb7223 */ /* 0x000fe20000010131 */
[C---:B------:R-:W-:Y:S01]  /*45a0*/  IMAD.IADD R68, R0.reuse, 0x1, -R141 ;  /* 0x0000000100447824 */ /* 0x040fe200078e0a8d */
[----:B------:R-:W-:Y:S01]  /*45b0*/  IABS R2, R2 ;  /* 0x0000000200027213 */ /* 0x000fe20000000000 */
[C---:B------:R-:W-:Y:S01]  /*45c0*/  IMAD.IADD R79, R0.reuse, 0x1, -R69 ;  /* 0x00000001004f7824 */ /* 0x040fe200078e0a45 */
[----:B------:R-:W-:Y:S01]  /*45d0*/  I2FP.F32.S32 R36, R36 ;  /* 0x0000002400247245 */ /* 0x000fe20000201400 */
[----:B------:R-:W-:Y:S01]  /*45e0*/  VIADD R69, R75, 0x18 ;  /* 0x000000184b457836 */ /* 0x000fe20000000000 */
[----:B------:R-:W-:Y:S01]  /*45f0*/  IABS R68, R68 ;  /* 0x0000004400447213 */ /* 0x000fe20000000000 */
[C---:B------:R-:W-:Y:S01]  /*4600*/  IMAD.IADD R71, R0.reuse, 0x1, -R151 ;  /* 0x0000000100477824 */ /* 0x040fe200078e0a97 */
[----:B------:R-:W-:Y:S01]  /*4610*/  I2FP.F32.S32 R2, R2 ;  /* 0x0000000200027245 */ /* 0x000fe20000201400 */
[C---:B------:R-:W-:Y:S01]  /*4620*/  FFMA.FTZ R147, -R3.reuse, R36, R29 ;  /* 0x0000002403937223 */ /* 0x040fe2000001011d */
[----:B------:R-:W-:Y:S01]  /*4630*/  I2FP.F32.S32 R68, R68 ;  /* 0x0000004400447245 */ /* 0x000fe20000201400 */
[----:B------:R-:W-:Y:S01]  /*4640*/  IMAD.IADD R29, R0, 0x1, -R95 ;  /* 0x00000001001d7824 */ /* 0x000fe200078e0a5f */
[----:B------:R-:W-:Y:S01]  /*4650*/  IABS R71, R71 ;  /* 0x0000004700477213 */ /* 0x000fe20000000000 */
[----:B------:R-:W-:Y:S01]  /*4660*/  FFMA.FTZ R83, -R3, R2, R65 ;  /* 0x0000000203537223 */ /* 0x000fe20000010141 */
[----:B------:R-:W-:-:S02]  /*4670*/  VIADD R65, R75, 0x19 ;  /* 0x000000194b417836 */ /* 0x000fc40000000000 */
[----:B------:R-:W-:Y:S01]  /*4680*/  FFMA.FTZ R161, -R3, R68, R41 ;  /* 0x0000004403a17223 */ /* 0x000fe20000010129 */
[----:B------:R-:W-:Y:S01]  /*4690*/  VIADD R41, R75, 0x58 ;  /* 0x000000584b297836 */ /* 0x000fe20000000000 */
[----:B------:R-:W-:Y:S01]  /*46a0*/  IABS R29, R29 ;  /* 0x0000001d001d7213 */ /* 0x000fe20000000000 */
[C---:B------:R-:W-:Y:S01]  /*46b0*/  IMAD.IADD R77, R0.reuse, 0x1, -R69 ;  /* 0x00000001004d7824 */ /* 0x040fe200078e0a45 */
[----:B------:R-:W-:Y:S01]  /*46c0*/  I2FP.F32.S32 R71, R71 ;  /* 0x0000004700477245 */ /* 0x000fe20000201400 */
[C---:B------:R-:W-:Y:S01]  /*46d0*/  IMAD.IADD R129, R0.reuse, 0x1, -R41 ;  /* 0x0000000100817824 */ /* 0x040fe200078e0a29 */
[----:B------:R-:W-:Y:S01]  /*46e0*/  I2FP.F32.S32 R29, R29 ;  /* 0x0000001d001d7245 */ /* 0x000fe20000201400 */
[C---:B------:R-:W-:Y:S01]  /*46f0*/  IMAD.IADD R2, R0.reuse, 0x1, -R65 ;  /* 0x0000000100027824 */ /* 0x040fe200078e0a41 */
[----:B------:R-:W-:Y:S01]  /*4700*/  IABS R77, R77 ;  /* 0x0000004d004d7213 */ /* 0x000fe20000000000 */
[----:B------:R-:W-:Y:S01]  /*4710*/  FFMA.FTZ R56, -R3, R71, R56 ;  /* 0x0000004703387223 */ /* 0x000fe20000010138 */
[----:B------:R-:W-:Y:S01]  /*4720*/  IABS R129, R129 ;  /* 0x0000008100817213 */ /* 0x000fe20000000000 */
[C---:B------:R-:W-:Y:S01]  /*4730*/  VIADD R71, R75.reuse, 0x28 ;  /* 0x000000284b477836 */ /* 0x040fe20000000000 */
[----:B------:R-:W-:Y:S01]  /*4740*/  IABS R2, R2 ;  /* 0x0000000200027213 */ /* 0x000fe20000000000 */
[C---:B------:R-:W-:Y:S01]  /*4750*/  VIADD R135, R75.reuse, 0x29 ;  /* 0x000000294b877836 */ /* 0x040fe20000000000 */
[----:B------:R-:W-:Y:S01]  /*4760*/  I2FP.F32.S32 R129, R129 ;  /* 0x0000008100817245 */ /* 0x000fe20000201400 */
[C---:B------:R-:W-:Y:S01]  /*4770*/  IMAD.IADD R201, R0.reuse, 0x1, -R71 ;  /* 0x0000000100c97824 */ /* 0x040fe200078e0a47 */
[----:B------:R-:W-:Y:S01]  /*4780*/  I2FP.F32.S32 R77, R77 ;  /* 0x0000004d004d7245 */ /* 0x000fe20000201400 */
[----:B------:R-:W-:Y:S01]  /*4790*/  VIADD R99, R75, 0x41 ;  /* 0x000000414b637836 */ /* 0x000fe20000000000 */
[----:B------:R-:W-:Y:S01]  /*47a0*/  I2FP.F32.S32 R2, R2 ;  /* 0x0000000200027245 */ /* 0x000fe20000201400 */
[----:B------:R-:W-:Y:S01]  /*47b0*/  FFMA.FTZ R129, -R3, R129, R20 ;  /* 0x0000008103817223 */ /* 0x000fe20000010114 */
[----:B------:R-:W-:-:S02]  /*47c0*/  IMAD.IADD R20, R0, 0x1, -R97 ;  /* 0x0000000100147824 */ /* 0x000fc400078e0a61 */
[C---:B------:R-:W-:Y:S01]  /*47d0*/  FFMA.FTZ R77, -R3.reuse, R77, R52 ;  /* 0x0000004d034d7223 */ /* 0x040fe20000010134 */
[----:B------:R-:W-:Y:S01]  /*47e0*/  IABS R201, R201 ;  /* 0x000000c900c97213 */ /* 0x000fe20000000000 */
[----:B------:R-:W-:Y:S01]  /*47f0*/  FFMA.FTZ R52, -R3, R2, R53 ;  /* 0x0000000203347223 */ /* 0x000fe20000010135 */
[C---:B------:R-:W-:Y:S01]  /*4800*/  IMAD.IADD R2, R0.reuse, 0x1, -R135 ;  /* 0x0000000100027824 */ /* 0x040fe200078e0a87 */
        /* <DEDUP_REMOVED lines=9> */
[C---:B------:R-:W-:Y:S01]  /*48a0*/  FFMA.FTZ R127, -R3.reuse, R20, R21 ;  /* 0x00000014037f7223 */ /* 0x040fe20000010115 */
[----:B------:R-:W-:Y:S01]  /*48b0*/  FFMA.FTZ R20, -R3, R29, R16 ;  /* 0x0000001d03147223 */ /* 0x000fe20000010110 */
[----:B------:R-:W-:Y:S01]  /*48c0*/  I2FP.F32.S32 R2, R2 ;  /* 0x0000000200027245 */ /* 0x000fe20000201400 */
[----:B------:R-:W2:Y:S01]  /*48d0*/  LD.E R29, desc[UR4][R100.64+0xdc] ;  /* 0x0000dc04641d7980 */ /* 0x000ea2000c101900 */
[----:B------:R-:W-:Y:S01]  /*48e0*/  IABS R79, R79 ;  /* 0x0000004f004f7213 */ /* 0x000fe20000000000 */
[----:B------:R-:W-:Y:S01]  /*48f0*/  VIADD R93, R75, 0x61 ;  /* 0x000000614b5d7836 */ /* 0x000fe20000000000 */
[----:B------:R-:W-:Y:S01]  /*4900*/  IABS R53, R53 ;  /* 0x0000003500357213 */ /* 0x000fe20000000000 */
[----:B------:R-:W-:Y:S01]  /*4910*/  FFMA.FTZ R44, -R3, R2, R45 ;  /* 0x00000002032c7223 */ /* 0x000fe2000001012d */
[C---:B------:R-:W-:Y:S01]  /*4920*/  IMAD.IADD R2, R0.reuse, 0x1, -R99 ;  /* 0x0000000100027824 */ /* 0x040fe200078e0a63 */
        /* <DEDUP_REMOVED lines=8> */
[----:B------:R-:W-:Y:S01]  /*49b0*/  I2FP.F32.S32 R2, R2 ;  /* 0x0000000200027245 */ /* 0x000fe20000201400 */
[C---:B------:R-:W-:Y:S02]  /*49c0*/  IMAD.IADD R45, R0.reuse, 0x1, -R117 ;  /* 0x00000001002d7824 */ /* 0x040fe400078e0a75 */
        /* <DEDUP_REMOVED lines=9> */
[----:B------:R-:W-:Y:S01]  /*4a60*/  VIADD R16, R0, 0x8 ;  /* 0x0000000800107836 */ /* 0x000fe20000000000 */
[----:B------:R-:W-:Y:S01]  /*4a70*/  I2FP.F32.S32 R45, R45 ;  /* 0x0000002d002d7245 */ /* 0x000fe20000201400 */
[----:B------:R-:W-:Y:S01]  /*4a80*/  FFMA.FTZ R60, -R3, R60, R61 ;  /* 0x0000003c033c7223 */ /* 0x000fe2000001013d */
        /* <DEDUP_REMOVED lines=8> */
[C---:B------:R-:W-:Y:S02]  /*4b10*/  IMAD.IADD R25, R0.reuse, 0x1, -R53 ;  /* 0x0000000100197824 */ /* 0x040fe400078e0a35 */
[C---:B------:R-:W-:Y:S01]  /*4b20*/  VIADD R45, R75.reuse, 0x69 ;  /* 0x000000694b2d7836 */ /* 0x040fe20000000000 */
[----:B------:R-:W-:Y:S01]  /*4b30*/  IABS R2, R2 ;  /* 0x0000000200027213 */ /* 0x000fe20000000000 */
[C---:B------:R-:W-:Y:S01]  /*4b40*/  VIADD R89, R75.reuse, 0x70 ;  /* 0x000000704b597836 */ /* 0x040fe20000000000 */
[----:B------:R-:W-:Y:S01]  /*4b50*/  IABS R25, R25 ;  /* 0x0000001900197213 */ /* 0x000fe20000000000 */
[----:B------:R-:W-:Y:S01]  /*4b60*/  VIADD R137, R75, 0x39 ;  /* 0x000000394b897836 */ /* 0x000fe20000000000 */
[----:B------:R-:W-:Y:S01]  /*4b70*/  I2FP.F32.S32 R2, R2 ;  /* 0x0000000200027245 */ /* 0x000fe20000201400 */
[C---:B------:R-:W-:Y:S01]  /*4b80*/  IMAD.IADD R33, R0.reuse, 0x1, -R119 ;  /* 0x0000000100217824 */ /* 0x040fe200078e0a77 */
[----:B------:R-:W-:Y:S01]  /*4b90*/  I2FP.F32.S32 R25, R25 ;  /* 0x0000001900197245 */ /* 0x000fe20000201400 */
[C---:B------:R-:W-:Y:S01]  /*4ba0*/  IMAD.IADD R36, R0.reuse, 0x1, -R45 ;  /* 0x0000000100247824 */ /* 0x040fe200078e0a2d */
[----:B------:R-:W-:Y:S01]  /*4bb0*/  IABS R21, R21 ;  /* 0x0000001500157213 */ /* 0x000fe20000000000 */
[----:B------:R-:W-:Y:S01]  /*4bc0*/  FFMA.FTZ R61, -R3, R2, R17 ;  /* 0x00000002033d7223 */ /* 0x000fe20000010111 */
[----:B------:R-:W-:-:S02]  /*4bd0*/  IMAD.IADD R17, R0, 0x1, -R85 ;  /* 0x0000000100117824 */ /* 0x000fc400078e0a55 */
[C---:B------:R-:W-:Y:S01]  /*4be0*/  FFMA.FTZ R2, -R3.reuse, R25, R12 ;  /* 0x0000001903027223 */ /* 0x040fe2000001010c */
[C---:B------:R-:W-:Y:S02]  /*4bf0*/  IMAD.IADD R12, R0.reuse, 0x1, -R89 ;  /* 0x00000001000c7824 */ /* 0x040fe400078e0a59 */
[----:B------:R-:W-:Y:S01]  /*4c00*/  FFMA.FTZ R163, -R3, R163, R40 ;  /* 0x000000a303a37223 */ /* 0x000fe20000010128 */
[----:B------:R-:W-:Y:S01]  /*4c10*/  IMAD.IADD R40, R0, 0x1, -R137 ;  /* 0x0000000100287824 */ /* 0x000fe200078e0a89 */
[----:B------:R-:W-:Y:S01]  /*4c20*/  IABS R17, R17 ;  /* 0x0000001100117213 */ /* 0x000fe20000000000 */
[C---:B------:R-:W-:Y:S01]  /*4c30*/  VIADD R133, R75.reuse, 0x48 ;  /* 0x000000484b857836 */ /* 0x040fe20000000000 */
[----:B------:R-:W-:Y:S01]  /*4c40*/  IABS R33, R33 ;  /* 0x0000002100217213 */ /* 0x000fe20000000000 */
[----:B------:R-:W-:Y:S01]  /*4c50*/  VIADD R87, R75, 0x71 ;  /* 0x000000714b577836 */ /* 0x000fe20000000000 */
[----:B------:R-:W-:Y:S02]  /*4c60*/  I2FP.F32.S32 R17, R17 ;  /* 0x0000001100117245 */ /* 0x000fe40000201400 */
[----:B------:R-:W-:-:S02]  /*4c70*/  I2FP.F32.S32 R21, R21 ;  /* 0x0000001500157245 */ /* 0x000fc40000201400 */
[----:B------:R-:W-:Y:S01]  /*4c80*/  IABS R36, R36 ;  /* 0x0000002400247213 */ /* 0x000fe20000000000 */
[C---:B------:R-:W-:Y:S01]  /*4c90*/  FFMA.FTZ R108, -R3.reuse, R17, R108 ;  /* 0x00000011036c7223 */ /* 0x040fe2000001016c */
[----:B------:R-:W-:Y:S01]  /*4ca0*/  IABS R12, R12 ;  /* 0x0000000c000c7213 */ /* 0x000fe20000000000 */
[C---:B------:R-:W-:Y:S01]  /*4cb0*/  FFMA.FTZ R21, -R3.reuse, R21, R58 ;  /* 0x0000001503157223 */ /* 0x040fe2000001013a */
[----:B------:R-:W-:Y:S01]  /*4cc0*/  IABS R40, R40 ;  /* 0x0000002800287213 */ /* 0x000fe20000000000 */
[C---:B------:R-:W-:Y:S01]  /*4cd0*/  IMAD.IADD R17, R16.reuse, 0x1, -R69 ;  /* 0x0000000110117824 */ /* 0x040fe200078e0a45 */
[----:B------:R-:W-:Y:S01]  /*4ce0*/  I2FP.F32.S32 R33, R33 ;  /* 0x0000002100217245 */ /* 0x000fe20000201400 */
[C---:B------:R-:W-:Y:S01]  /*4cf0*/  IMAD.IADD R70, R16.reuse, 0x1, -R73 ;  /* 0x0000000110467824 */ /* 0x040fe200078e0a49 */
[----:B------:R-:W-:Y:S01]  /*4d00*/  I2FP.F32.S32 R36, R36 ;  /* 0x0000002400247245 */ /* 0x000fe20000201400 */
[----:B------:R-:W-:Y:S01]  /*4d10*/  IMAD.IADD R58, R16, 0x1, -R65 ;  /* 0x00000001103a7824 */ /* 0x000fe200078e0a41 */
[----:B------:R-:W-:Y:S01]  /*4d20*/  I2FP.F32.S32 R12, R12 ;  /* 0x0000000c000c7245 */ /* 0x000fe20000201400 */
[C---:B------:R-:W-:Y:S01]  /*4d30*/  FFMA.FTZ R24, -R3.reuse, R33, R24 ;  /* 0x0000002103187223 */ /* 0x040fe20000010118 */
[----:B------:R-:W-:Y:S01]  /*4d40*/  I2FP.F32.S32 R40, R40 ;  /* 0x0000002800287245 */ /* 0x000fe20000201400 */
[----:B------:R-:W-:Y:S01]  /*4d50*/  FFMA.FTZ R57, -R3, R36, R13 ;  /* 0x0000002403397223 */ /* 0x000fe2000001010d */
[----:B------:R-:W-:-:S02]  /*4d60*/  VIADD R33, R75, 0x79 ;  /* 0x000000794b217836 */ /* 0x000fc40000000000 */
[C---:B------:R-:W-:Y:S01]  /*4d70*/  FFMA.FTZ R112, -R3.reuse, R12, R112 ;  /* 0x0000000c03707223 */ /* 0x040fe20000010170 */
[----:B------:R-:W-:Y:S01]  /*4d80*/  IABS R17, R17 ;  /* 0x0000001100117213 */ /* 0x000fe20000000000 */
[--C-:B------:R-:W-:Y:S01]  /*4d90*/  IMAD.IADD R13, R0, 0x1, -R75.reuse ;  /* 0x00000001000d7824 */ /* 0x100fe200078e0a4b */
[----:B------:R-:W-:Y:S01]  /*4da0*/  IABS R70, R70 ;  /* 0x0000004600467213 */ /* 0x000fe20000000000 */
[----:B------:R-:W-:Y:S01]  /*4db0*/  IMAD.IADD R12, R16, 0x1, -R75 ;  /* 0x00000001100c7824 */ /* 0x000fe200078e0a4b */
[----:B------:R-:W-:Y:S01]  /*4dc0*/  IABS R58, R58 ;  /* 0x0000003a003a7213 */ /* 0x000fe20000000000 */
[C---:B------:R-:W-:Y:S01]  /*4dd0*/  FFMA.FTZ R157, -R3.reuse, R40, R37 ;  /* 0x00000028039d7223 */ /* 0x040fe20000010125 */
[C---:B------:R-:W-:Y:S01]  /*4de0*/  IMAD.IADD R37, R0.reuse, 0x1, -R133 ;  /* 0x0000000100257824 */ /* 0x040fe200078e0a85 */
[----:B------:R-:W-:Y:S01]  /*4df0*/  I2FP.F32.S32 R17, R17 ;  /* 0x0000001100117245 */ /* 0x000fe20000201400 */
[C---:B------:R-:W-:Y:S01]  /*4e00*/  IMAD.IADD R40, R0.reuse, 0x1, -R87 ;  /* 0x0000000100287824 */ /* 0x040fe200078e0a57 */
[----:B------:R-:W-:Y:S01]  /*4e10*/  I2FP.F32.S32 R70, R70 ;  /* 0x0000004600467245 */ /* 0x000fe20000201400 */
[----:B------:R-:W-:Y:S01]  /*4e20*/  IMAD.IADD R36, R0, 0x1, -R33 ;  /* 0x0000000100247824 */ /* 0x000fe200078e0a21 */
[----:B------:R-:W-:Y:S01]  /*4e30*/  I2FP.F32.S32 R58, R58 ;  /* 0x0000003a003a7245 */ /* 0x000fe20000201400 */
[C---:B------:R-:W-:Y:S01]  /*4e40*/  IMAD.IADD R0, R16.reuse, 0x1, -R145 ;  /* 0x0000000110007824 */ /* 0x040fe200078e0a91 */
[----:B------:R-:W-:Y:S01]  /*4e50*/  IABS R13, R13 ;  /* 0x0000000d000d7213 */ /* 0x000fe20000000000 */
[C---:B------:R-:W-:Y:S01]  /*4e60*/  IMAD.IADD R25, R16.reuse, 0x1, -R71 ;  /* 0x0000000110197824 */ /* 0x040fe200078e0a47 */
[----:B------:R-:W-:Y:S01]  /*4e70*/  IABS R12, R12 ;  /* 0x0000000c000c7213 */ /* 0x000fe20000000000 */
[C---:B------:R-:W-:Y:S01]  /*4e80*/  FFMA.FTZ R54, -R3.reuse, R17, R54 ;  /* 0x0000001103367223 */ /* 0x040fe20000010136 */
[----:B------:R-:W-:Y:S01]  /*4e90*/  I2FP.F32.S32 R13, R13 ;  /* 0x0000000d000d7245 */ /* 0x000fe20000201400 */
[C---:B------:R-:W-:Y:S01]  /*4ea0*/  FFMA.FTZ R67, -R3.reuse, R70, R67 ;  /* 0x0000004603437223 */ /* 0x040fe20000010143 */
[----:B------:R-:W-:Y:S01]  /*4eb0*/  IABS R0, R0 ;  /* 0x0000000000007213 */ /* 0x000fe20000000000 */
[----:B------:R-:W-:Y:S01]  /*4ec0*/  FFMA.FTZ R17, -R3, R58, R55 ;  /* 0x0000003a03117223 */ /* 0x000fe20000010137 */
[----:B------:R-:W-:Y:S01]  /*4ed0*/  I2FP.F32.S32 R12, R12 ;  /* 0x0000000c000c7245 */ /* 0x000fe20000201400 */
[C---:B------:R-:W-:Y:S01]  /*4ee0*/  IMAD.IADD R55, R16.reuse, 0x1, -R121 ;  /* 0x0000000110377824 */ /* 0x040fe200078e0a79 */
[----:B------:R-:W-:Y:S01]  /*4ef0*/  IABS R25, R25 ;  /* 0x0000001900197213 */ /* 0x000fe20000000000 */
[----:B------:R-:W-:Y:S01]  /*4f00*/  IMAD.IADD R68, R16, 0x1, -R153 ;  /* 0x0000000110447824 */ /* 0x000fe200078e0a99 */
[-C--:B------:R-:W-:Y:S01]  /*4f10*/  ISETP.GE.AND P0, PT, R73, R6.reuse, PT ;  /* 0x000000064900720c */ /* 0x080fe20003f06270 */
[-C--:B------:R-:W-:Y:S01]  /*4f20*/  FFMA.FTZ R64, -R3, R13.reuse, R64 ;  /* 0x0000000d03407223 */ /* 0x080fe20000010140 */
[----:B------:R-:W-:Y:S01]  /*4f30*/  ISETP.GE.AND P1, PT, R75, R6, PT ;  /* 0x000000064b00720c */ /* 0x000fe20003f26270 */
[C---:B------:R-:W-:Y:S01]  /*4f40*/  FFMA.FTZ R12, -R3.reuse, R12, R66 ;  /* 0x0000000c030c7223 */ /* 0x040fe20000010142 */
[----:B------:R-:W-:Y:S01]  /*4f50*/  I2FP.F32.S32 R0, R0 ;  /* 0x0000000000007245 */ /* 0x000fe20000201400 */
[----:B------:R-:W-:Y:S01]  /*4f60*/  FFMA.FTZ R62, -R3, R13, R62 ;  /* 0x0000000d033e7223 */ /* 0x000fe2000001013e */
[----:B------:R-:W-:-:S02]  /*4f70*/  I2FP.F32.S32 R25, R25 ;  /* 0x0000001900197245 */ /* 0x000fc40000201400 */
[----:B------:R-:W-:Y:S02]  /*4f80*/  IABS R37, R37 ;  /* 0x0000002500257213 */ /* 0x000fe40000000000 */
[----:B------:R-:W-:Y:S02]  /*4f90*/  FSEL R83, R83, -INF , !P0 ;  /* 0xff80000053537808 */ /* 0x000fe40004000000 */
[----:B------:R-:W-:Y:S02]  /*4fa0*/  FSEL R75, R67, -INF , !P0 ;  /* 0xff800000434b7808 */ /* 0x000fe40004000000 */
[----:B------:R-:W-:Y:S02]  /*4fb0*/  ISETP.GE.AND P0, PT, R65, R6, PT ;  /* 0x000000064100720c */ /* 0x000fe40003f06270 */
[----:B------:R-:W-:Y:S02]  /*4fc0*/  IABS R55, R55 ;  /* 0x0000003700377213 */ /* 0x000fe40000000000 */
[----:B------:R-:W-:Y:S01]  /*4fd0*/  IABS R68, R68 ;  /* 0x0000004400447213 */ /* 0x000fe20000000000 */
[C---:B------:R-:W-:Y:S01]  /*4fe0*/  FFMA.FTZ R59, -R3.reuse, R0, R59 ;  /* 0x00000000033b7223 */ /* 0x040fe2000001013b */
[----:B------:R-:W-:Y:S01]  /*4ff0*/  I2FP.F32.S32 R37, R37 ;  /* 0x0000002500257245 */ /* 0x000fe20000201400 */
[----:B------:R-:W-:Y:S01]  /*5000*/  FFMA.FTZ R46, -R3, R25, R46 ;  /* 0x00000019032e7223 */ /* 0x000fe2000001012e */
[----:B------:R-:W-:-:S02]  /*5010*/  FSEL R0, R64, -INF , !P1 ;  /* 0xff80000040007808 */ /* 0x000fc40004800000 */
[----:B------:R-:W-:Y:S01]  /*5020*/  FSEL R12, R12, -INF , !P1 ;  /* 0xff8000000c0c7808 */ /* 0x000fe20004800000 */
[----:B------:R-:W-:Y:S01]  /*5030*/  FFMA.FTZ R28, -R3, R37, R28 ;  /* 0x00000025031c7223 */ /* 0x000fe2000001011c */
[----:B------:R-:W-:Y:S01]  /*5040*/  FSEL R25, R52, -INF , !P0 ;  /* 0xff80000034197808 */ /* 0x000fe20004000000 */
[----:B------:R-:W-:Y:S01]  /*5050*/  IMAD.IADD R52, R16, 0x1, -R135 ;  /* 0x0000000110347824 */ /* 0x000fe200078e0a87 */
[----:B------:R-:W-:Y:S02]  /*5060*/  I2FP.F32.S32 R55, R55 ;  /* 0x0000003700377245 */ /* 0x000fe40000201400 */
[----:B------:R-:W-:Y:S02]  /*5070*/  ISETP.GE.AND P3, PT, R151, R6, PT ;  /* 0x000000069700720c */ /* 0x000fe40003f66270 */
[----:B------:R-:W-:Y:S02]  /*5080*/  I2FP.F32.S32 R68, R68 ;  /* 0x0000004400447245 */ /* 0x000fe40000201400 */
[----:B------:R-:W-:Y:S01]  /*5090*/  ISETP.GE.AND P1, PT, R69, R6, PT ;  /* 0x000000064500720c */ /* 0x000fe20003f26270 */
[C---:B------:R-:W-:Y:S01]  /*50a0*/  FFMA.FTZ R42, -R3.reuse, R55, R42 ;  /* 0x00000037032a7223 */ /* 0x040fe2000001012a */
[----:B------:R-:W-:Y:S01]  /*50b0*/  FSEL R37, R56, -INF , !P3 ;  /* 0xff80000038257808 */ /* 0x000fe20005800000 */
[----:B------:R-:W-:Y:S01]  /*50c0*/  FFMA.FTZ R13, -R3, R68, R63 ;  /* 0x00000044030d7223 */ /* 0x000fe2000001013f */
[----:B------:R-:W-:Y:S01]  /*50d0*/  FSEL R77, R77, -INF , !P1 ;  /* 0xff8000004d4d7808 */ /* 0x000fe20004800000 */
[----:B------:R-:W-:Y:S01]  /*50e0*/  IMAD.IADD R56, R16, 0x1, -R107 ;  /* 0x0000000110387824 */ /* 0x000fe200078e0a6b */
[----:B------:R-:W-:Y:S01]  /*50f0*/  FSEL R69, R54, -INF , !P1 ;  /* 0xff80000036457808 */ /* 0x000fe20004800000 */
[----:B------:R-:W-:Y:S01]  /*5100*/  IMAD.IADD R63, R16, 0x1, -R143 ;  /* 0x00000001103f7824 */ /* 0x000fe200078e0a8f */
[----:B------:R-:W-:-:S02]  /*5110*/  ISETP.GE.AND P1, PT, R121, R6, PT ;  /* 0x000000067900720c */ /* 0x000fc40003f26270 */
[----:B------:R-:W-:Y:S02]  /*5120*/  IABS R52, R52 ;  /* 0x0000003400347213 */ /* 0x000fe40000000000 */
[----:B------:R-:W-:Y:S01]  /*5130*/  FSEL R155, R42, -INF , !P1 ;  /* 0xff8000002a9b7808 */ /* 0x000fe20004800000 */
[----:B------:R-:W-:Y:S01]  /*5140*/  IMAD.IADD R42, R16, 0x1, -R99 ;  /* 0x00000001102a7824 */ /* 0x000fe200078e0a63 */
[----:B------:R-:W-:Y:S02]  /*5150*/  I2FP.F32.S32 R52, R52 ;  /* 0x0000003400347245 */ /* 0x000fe40000201400 */
[----:B------:R-:W-:Y:S02]  /*5160*/  ISETP.GE.AND P2, PT, R145, R6, PT ;  /* 0x000000069100720c */ /* 0x000fe40003f46270 */
[----:B------:R-:W-:Y:S02]  /*5170*/  IABS R56, R56 ;  /* 0x0000003800387213 */ /* 0x000fe40000000000 */
[----:B------:R-:W-:-:S02]  /*5180*/  IABS R63, R63 ;  /* 0x0000003f003f7213 */ /* 0x000fc40000000000 */
[----:B------:R-:W-:Y:S01]  /*5190*/  FSEL R21, R21, -INF , !P3 ;  /* 0xff80000015157808 */ /* 0x000fe20005800000 */
[----:B------:R-:W-:Y:S01]  /*51a0*/  FFMA.FTZ R47, -R3, R52, R47 ;  /* 0x00000034032f7223 */ /* 0x000fe2000001012f */
[----:B------:R-:W-:Y:S02]  /*51b0*/  ISETP.GE.AND P3, PT, R71, R6, PT ;  /* 0x000000064700720c */ /* 0x000fe40003f66270 */
[----:B------:R-:W-:Y:S02]  /*51c0*/  I2FP.F32.S32 R56, R56 ;  /* 0x0000003800387245 */ /* 0x000fe40000201400 */
[----:B------:R-:W-:Y:S02]  /*51d0*/  FSEL R81, R81, -INF , !P2 ;  /* 0xff80000051517808 */ /* 0x000fe40005000000 */
[----:B------:R-:W-:Y:S02]  /*51e0*/  FSEL R71, R59, -INF , !P2 ;  /* 0xff8000003b477808 */ /* 0x000fe40005000000 */
[----:B------:R-:W-:-:S02]  /*51f0*/  IABS R36, R36 ;  /* 0x0000002400247213 */ /* 0x000fc40000000000 */
[-C--:B------:R-:W-:Y:S02]  /*5200*/  ISETP.GE.AND P4, PT, R153, R6.reuse, PT ;  /* 0x000000069900720c */ /* 0x080fe40003f86270 */
[----:B------:R-:W-:Y:S02]  /*5210*/  I2FP.F32.S32 R63, R63 ;  /* 0x0000003f003f7245 */ /* 0x000fe40000201400 */
[----:B------:R-:W-:Y:S02]  /*5220*/  ISETP.GE.AND P2, PT, R135, R6, PT ;  /* 0x000000068700720c */ /* 0x000fe40003f46270 */
        /* <DEDUP_REMOVED lines=10> */
[----:B------:R-:W-:Y:S02]  /*52d0*/  FSEL R79, R79, -INF , !P5 ;  /* 0xff8000004f4f7808 */ /* 0x000fe40006800000 */
[----:B------:R-:W-:Y:S02]  /*52e0*/  FSEL R73, R62, -INF , !P5 ;  /* 0xff8000003e497808 */ /* 0x000fe40006800000 */
[----:B------:R-:W-:-:S02]  /*52f0*/  ISETP.GE.AND P4, PT, R107, R6, PT ;  /* 0x000000066b00720c */ /* 0x000fc40003f86270 */
[----:B------:R-:W-:Y:S01]  /*5300*/  FSEL R67, R44, -INF , !P2 ;  /* 0xff8000002c437808 */ /* 0x000fe20005000000 */
[C---:B------:R-:W-:Y:S01]  /*5310*/  IMAD.IADD R44, R16.reuse, 0x1, -R117 ;  /* 0x00000001102c7824 */ /* 0x040fe200078e0a75 */
[----:B------:R-:W-:Y:S01]  /*5320*/  ISETP.GE.AND P5, PT, R143, R6, PT ;  /* 0x000000068f00720c */ /* 0x000fe20003fa6270 */
[----:B------:R-:W-:Y:S01]  /*5330*/  FFMA.FTZ R35, -R3, R42, R35 ;  /* 0x0000002a03237223 */ /* 0x000fe20000010123 */
[----:B------:R-:W-:Y:S01]  /*5340*/  FSEL R65, R51, -INF , !P4 ;  /* 0xff80000033417808 */ /* 0x000fe20006000000 */
[----:B------:R-:W-:Y:S01]  /*5350*/  IMAD.IADD R51, R16, 0x1, -R139 ;  /* 0x0000000110337824 */ /* 0x000fe200078e0a8b */
[----:B------:R-:W-:Y:S01]  /*5360*/  FSEL R109, R50, -INF , !P5 ;  /* 0xff800000326d7808 */ /* 0x000fe20006800000 */
[----:B------:R-:W-:Y:S01]  /*5370*/  IMAD.IADD R50, R16, 0x1, -R141 ;  /* 0x0000000110327824 */ /* 0x000fe200078e0a8d */
[----:B------:R-:W-:Y:S02]  /*5380*/  ISETP.GE.AND P2, PT, R99, R6, PT ;  /* 0x000000066300720c */ /* 0x000fe40003f46270 */
[----:B------:R-:W-:-:S02]  /*5390*/  IABS R47, R47 ;  /* 0x0000002f002f7213 */ /* 0x000fc40000000000 */
[----:B------:R-:W-:Y:S02]  /*53a0*/  IABS R44, R44 ;  /* 0x0000002c002c7213 */ /* 0x000fe40000000000 */
[----:B------:R-:W-:Y:S02]  /*53b0*/  I2FP.F32.S32 R47, R47 ;  /* 0x0000002f002f7245 */ /* 0x000fe40000201400 */
[----:B------:R-:W-:Y:S02]  /*53c0*/  FSEL R149, R149, -INF , !P2 ;  /* 0xff80000095957808 */ /* 0x000fe40005000000 */
[----:B------:R-:W-:Y:S02]  /*53d0*/  FSEL R143, R35, -INF , !P2 ;  /* 0xff800000238f7808 */ /* 0x000fe40005000000 */
[----:B------:R-:W-:Y:S02]  /*53e0*/  IABS R51, R51 ;  /* 0x0000003300337213 */ /* 0x000fe40000000000 */
[----:B------:R-:W-:-:S02]  /*53f0*/  I2FP.F32.S32 R44, R44 ;  /* 0x0000002c002c7245 */ /* 0x000fc40000201400 */
[----:B------:R-:W-:Y:S01]  /*5400*/  ISETP.GE.AND P2, PT, R97, R6, PT ;  /* 0x000000066100720c */ /* 0x000fe20003f46270 */
[----:B------:R-:W-:Y:S01]  /*5410*/  IMAD.IADD R97, R16, 0x1, -R97 ;  /* 0x0000000110617824 */ /* 0x000fe200078e0a61 */
[----:B------:R-:W-:Y:S01]  /*5420*/  IABS R50, R50 ;  /* 0x0000003200327213 */ /* 0x000fe20000000000 */
[C---:B------:R-:W-:Y:S01]  /*5430*/  FFMA.FTZ R30, -R3.reuse, R47, R30 ;  /* 0x0000002f031e7223 */ /* 0x040fe2000001011e */
[----:B------:R-:W-:Y:S01]  /*5440*/  I2FP.F32.S32 R51, R51 ;  /* 0x0000003300337245 */ /* 0x000fe20000201400 */
[----:B------:R-:W-:Y:S01]  /*5450*/  FFMA.FTZ R34, -R3, R44, R34 ;  /* 0x0000002c03227223 */ /* 0x000fe20000010122 */
[----:B------:R-:W-:Y:S02]  /*5460*/  FSEL R163, R163, -INF , !P1 ;  /* 0xff800000a3a37808 */ /* 0x000fe40004800000 */
[----:B------:R-:W-:Y:S02]  /*5470*/  I2FP.F32.S32 R50, R50 ;  /* 0x0000003200327245 */ /* 0x000fe40000201400 */
[----:B------:R-:W-:-:S02]  /*5480*/  FSEL R201, R201, -INF , !P3 ;  /* 0xff800000c9c97808 */ /* 0x000fc40005800000 */
[----:B------:R-:W-:Y:S02]  /*5490*/  FSEL R199, R46, -INF , !P3 ;  /* 0xff8000002ec77808 */ /* 0x000fe40005800000 */
[-C--:B------:R-:W-:Y:S02]  /*54a0*/  ISETP.GE.AND P1, PT, R133, R6.reuse, PT ;  /* 0x000000068500720c */ /* 0x080fe40003f26270 */
[-C--:B------:R-:W-:Y:S02]  /*54b0*/  ISETP.GE.AND P3, PT, R117, R6.reuse, PT ;  /* 0x000000067500720c */ /* 0x080fe40003f66270 */
[----:B------:R-:W-:Y:S02]  /*54c0*/  IABS R97, R97 ;  /* 0x0000006100617213 */ /* 0x000fe40000000000 */
[----:B------:R-:W-:Y:S01]  /*54d0*/  FSEL R17, R17, -INF , !P0 ;  /* 0xff80000011117808 */ /* 0x000fe20004000000 */
[----:B------:R-:W-:Y:S01]  /*54e0*/  FFMA.FTZ R38, -R3, R51, R38 ;  /* 0x0000003303267223 */ /* 0x000fe20000010126 */
[----:B------:R-:W-:-:S02]  /*54f0*/  ISETP.GE.AND P0, PT, R141, R6, PT ;  /* 0x000000068d00720c */ /* 0x000fc40003f06270 */
[----:B------:R-:W-:Y:S01]  /*5500*/  FSEL R107, R48, -INF , !P5 ;  /* 0xff800000306b7808 */ /* 0x000fe20006800000 */
[----:B------:R-:W-:Y:S01]  /*5510*/  FFMA.FTZ R43, -R3, R50, R43 ;  /* 0x00000032032b7223 */ /* 0x000fe2000001012b */
[----:B------:R-:W-:Y:S02]  /*5520*/  ISETP.GE.AND P5, PT, R139, R6, PT ;  /* 0x000000068b00720c */ /* 0x000fe40003fa6270 */
[----:B------:R-:W-:Y:S02]  /*5530*/  FSEL R141, R30, -INF , !P1 ;  /* 0xff8000001e8d7808 */ /* 0x000fe40004800000 */
[----:B------:R-:W-:Y:S02]  /*5540*/  FSEL R139, R32, -INF , !P3 ;  /* 0xff800000208b7808 */ /* 0x000fe40005800000 */
[----:B------:R-:W-:Y:S02]  /*5550*/  FSEL R145, R34, -INF , !P3 ;  /* 0xff80000022917808 */ /* 0x000fe40005800000 */
[----:B------:R-:W-:-:S02]  /*5560*/  I2FP.F32.S32 R30, R97 ;  /* 0x00000061001e7245 */ /* 0x000fc40000201400 */
[----:B------:R-:W-:Y:S01]  /*5570*/  ISETP.GE.AND P3, PT, R41, R6, PT ;  /* 0x000000062900720c */ /* 0x000fe20003f66270 */
[----:B------:R-:W-:Y:S01]  /*5580*/  IMAD.IADD R41, R16, 0x1, -R41 ;  /* 0x0000000110297824 */ /* 0x000fe200078e0a29 */
[----:B------:R-:W-:Y:S01]  /*5590*/  FSEL R159, R159, -INF , !P5 ;  /* 0xff8000009f9f7808 */ /* 0x000fe20006800000 */
[----:B------:R-:W-:Y:S01]  /*55a0*/  FFMA.FTZ R23, -R3, R30, R23 ;  /* 0x0000001e03177223 */ /* 0x000fe20000010117 */
[----:B------:R-:W-:Y:S02]  /*55b0*/  FSEL R121, R38, -INF , !P5 ;  /* 0xff80000026797808 */ /* 0x000fe40006800000 */
[----:B------:R-:W-:Y:S01]  /*55c0*/  FSEL R151, R43, -INF , !P0 ;  /* 0xff8000002b977808 */ /* 0x000fe20004000000 */
[C---:B------:R-:W-:Y:S01]  /*55d0*/  IMAD.IADD R43, R16.reuse, 0x1, -R119 ;  /* 0x00000001102b7824 */ /* 0x040fe200078e0a77 */
[----:B------:R-:W-:Y:S01]  /*55e0*/  ISETP.GE.AND P5, PT, R119, R6, PT ;  /* 0x000000067700720c */ /* 0x000fe20003fa6270 */
[----:B------:R-:W-:Y:S01]  /*55f0*/  IMAD.IADD R48, R16, 0x1, -R137 ;  /* 0x0000000110307824 */ /* 0x000fe200078e0a89 */
[----:B------:R-:W-:-:S02]  /*5600*/  FMNMX3.FTZ R30, R0, R83, R79, !PT ;  /* 0x00000053001e7276 */ /* 0x000fc4000781004f */
[----:B------:R-:W-:Y:S02]  /*5610*/  IABS R41, R41 ;  /* 0x0000002900297213 */ /* 0x000fe40000000000 */
[----:B------:R-:W-:Y:S02]  /*5620*/  FSEL R133, R24, -INF , !P5 ;  /* 0xff80000018857808 */ /* 0x000fe40006800000 */
[----:B------:R-:W-:Y:S02]  /*5630*/  FMNMX3.FTZ R24, R30, R49, R37, !PT ;  /* 0x000000311e187276 */ /* 0x000fe40007810025 */
[----:B------:R-:W-:Y:S02]  /*5640*/  IABS R43, R43 ;  /* 0x0000002b002b7213 */ /* 0x000fe40000000000 */
[----:B------:R-:W-:Y:S01]  /*5650*/  I2FP.F32.S32 R41, R41 ;  /* 0x0000002900297245 */ /* 0x000fe20000201400 */
[----:B------:R-:W-:Y:S01]  /*5660*/  IMAD.IADD R38, R16, 0x1, -R123 ;  /* 0x0000000110267824 */ /* 0x000fe200078e0a7b */
[----:B------:R-:W-:-:S02]  /*5670*/  IABS R48, R48 ;  /* 0x0000003000307213 */ /* 0x000fc40000000000 */
[----:B------:R-:W-:Y:S02]  /*5680*/  FSEL R135, R28, -INF , !P1 ;  /* 0xff8000001c877808 */ /* 0x000fe40004800000 */
[----:B------:R-:W-:Y:S01]  /*5690*/  FMNMX3.FTZ R24, R24, R81, R77, !PT ;  /* 0x0000005118187276 */ /* 0x000fe2000781004d */
[----:B------:R-:W-:Y:S01]  /*56a0*/  FFMA.FTZ R22, -R3, R41, R22 ;  /* 0x0000002903167223 */ /* 0x000fe20000010116 */
[----:B------:R-:W-:Y:S02]  /*56b0*/  I2FP.F32.S32 R43, R43 ;  /* 0x0000002b002b7245 */ /* 0x000fe40000201400 */
[----:B------:R-:W-:Y:S01]  /*56c0*/  ISETP.GE.AND P1, PT, R95, R6, PT ;  /* 0x000000065f00720c */ /* 0x000fe20003f26270 */
[----:B------:R-:W-:Y:S01]  /*56d0*/  IMAD.IADD R95, R16, 0x1, -R95 ;  /* 0x00000001105f7824 */ /* 0x000fe200078e0a5f */
[----:B------:R-:W-:Y:S02]  /*56e0*/  I2FP.F32.S32 R48, R48 ;  /* 0x0000003000307245 */ /* 0x000fe40000201400 */
[----:B------:R-:W-:-:S02]  /*56f0*/  FSEL R203, R203, -INF , !P4 ;  /* 0xff800000cbcb7808 */ /* 0x000fc40006000000 */
[----:B------:R-:W-:Y:S02]  /*5700*/  IABS R38, R38 ;  /* 0x0000002600267213 */ /* 0x000fe40000000000 */
[----:B------:R-:W-:Y:S01]  /*5710*/  FMNMX3.FTZ R24, R24, R25, R107, !PT ;  /* 0x0000001918187276 */ /* 0x000fe2000781006b */
[C---:B------:R-:W-:Y:S01]  /*5720*/  FFMA.FTZ R26, -R3.reuse, R43, R26 ;  /* 0x0000002b031a7223 */ /* 0x040fe2000001011a */
[----:B------:R-:W-:Y:S01]  /*5730*/  FFMA.FTZ R39, -R3, R48, R39 ;  /* 0x0000003003277223 */ /* 0x000fe20000010127 */
[----:B------:R-:W-:Y:S02]  /*5740*/  IABS R95, R95 ;  /* 0x0000005f005f7213 */ /* 0x000fe40000000000 */
[----:B------:R-:W-:Y:S02]  /*5750*/  FSEL R117, R22, -INF , !P3 ;  /* 0xff80000016757808 */ /* 0x000fe40005800000 */
[----:B------:R-:W-:Y:S02]  /*5760*/  ISETP.GE.AND P4, PT, R137, R6, PT ;  /* 0x000000068900720c */ /* 0x000fe40003f86270 */
[----:B------:R-:W-:-:S02]  /*5770*/  I2FP.F32.S32 R38, R38 ;  /* 0x0000002600267245 */ /* 0x000fc40000201400 */
[----:B------:R-:W-:Y:S02]  /*5780*/  FMNMX3.FTZ R22, R24, R203, R201, !PT ;  /* 0x000000cb18167276 */ /* 0x000fe400078100c9 */
        /* <DEDUP_REMOVED lines=8> */
[-C--:B------:R-:W-:Y:S02]  /*5810*/  ISETP.GE.AND P5, PT, R53, R6.reuse, PT ;  /* 0x000000063500720c */ /* 0x080fe40003fa6270 */
[----:B------:R-:W-:Y:S02]  /*5820*/  FMNMX3.FTZ R20, R22, R67, R163, !PT ;  /* 0x0000004316147276 */ /* 0x000fe400078100a3 */
[----:B------:R-:W-:Y:S01]  /*5830*/  ISETP.GE.AND P4, PT, R91, R6, PT ;  /* 0x000000065b00720c */ /* 0x000fe20003f86270 */
[----:B------:R-:W-:Y:S01]  /*5840*/  IMAD.IADD R91, R16, 0x1, -R91 ;  /* 0x00000001105b7824 */ /* 0x000fe200078e0a5b */
[----:B------:R-:W-:Y:S01]  /*5850*/  FMNMX3.FTZ R22, R12, R75, R73, !PT ;  /* 0x0000004b0c167276 */ /* 0x000fe20007810049 */
[----:B------:R-:W-:Y:S01]  /*5860*/  FFMA.FTZ R18, -R3, R95, R18 ;  /* 0x0000005f03127223 */ /* 0x000fe20000010112 */
[----:B------:R-:W-:-:S02]  /*5870*/  FSEL R59, R2, -INF , !P5 ;  /* 0xff800000023b7808 */ /* 0x000fc40006800000 */
[----:B------:R-:W-:Y:S02]  /*5880*/  FMNMX3.FTZ R2, R22, R13, R21, !PT ;  /* 0x0000000d16027276 */ /* 0x000fe40007810015 */
[----:B------:R-:W-:Y:S02]  /*5890*/  FSEL R147, R147, -INF , !P0 ;  /* 0xff80000093937808 */ /* 0x000fe40004000000 */
[----:B------:R-:W-:Y:S02]  /*58a0*/  FSEL R137, R31, -INF , !P0 ;  /* 0xff8000001f897808 */ /* 0x000fe40004000000 */
[----:B------:R-:W-:Y:S01]  /*58b0*/  ISETP.GE.AND P0, PT, R93, R6, PT ;  /* 0x000000065d00720c */ /* 0x000fe20003f06270 */
[----:B------:R-:W-:Y:S01]  /*58c0*/  IMAD.IADD R93, R16, 0x1, -R93 ;  /* 0x00000001105d7824 */ /* 0x000fe200078e0a5d */
[----:B------:R-:W-:Y:S02]  /*58d0*/  IABS R91, R91 ;  /* 0x0000005b005b7213 */ /* 0x000fe40000000000 */
[----:B------:R-:W-:-:S02]  /*58e0*/  FMNMX3.FTZ R20, R20, R161, R159, !PT ;  /* 0x000000a114147276 */ /* 0x000fc4000781009f */
[----:B------:R-:W-:Y:S01]  /*58f0*/  FSEL R55, R18, -INF , !P1 ;  /* 0xff80000012377808 */ /* 0x000fe20004800000 */
[----:B------:R-:W-:Y:S01]  /*5900*/  IMAD.IADD R18, R16, 0x1, -R53 ;  /* 0x0000000110127824 */ /* 0x000fe200078e0a35 */
[----:B------:R-:W-:Y:S02]  /*5910*/  FMNMX3.FTZ R2, R2, R71, R69, !PT ;  /* 0x0000004702027276 */ /* 0x000fe40007810045 */
[----:B------:R-:W-:Y:S02]  /*5920*/  I2FP.F32.S32 R28, R91 ;  /* 0x0000005b001c7245 */ /* 0x000fe40000201400 */
[----:B------:R-:W-:Y:S02]  /*5930*/  FMNMX3.FTZ R20, R20, R157, R139, !PT ;  /* 0x0000009d14147276 */ /* 0x000fe4000781008b */
[----:B------:R-:W-:Y:S02]  /*5940*/  IABS R93, R93 ;  /* 0x0000005d005d7213 */ /* 0x000fe40000000000 */
[----:B------:R-:W-:Y:S01]  /*5950*/  FMNMX3.FTZ R2, R2, R17, R109, !PT ;  /* 0x0000001102027276 */ /* 0x000fe2000781006d */
[----:B------:R-:W-:Y:S01]  /*5960*/  FFMA.FTZ R27, -R3, R28, R27 ;  /* 0x0000001c031b7223 */ /* 0x000fe2000001011b */
[----:B------:R-:W-:-:S02]  /*5970*/  IABS R18, R18 ;  /* 0x0000001200127213 */ /* 0x000fc40000000000 */
[----:B------:R-:W-:Y:S02]  /*5980*/  FMNMX3.FTZ R20, R20, R149, R135, !PT ;  /* 0x0000009514147276 */ /* 0x000fe40007810087 */
[----:B------:R-:W-:Y:S02]  /*5990*/  I2FP.F32.S32 R28, R93 ;  /* 0x0000005d001c7245 */ /* 0x000fe40000201400 */
[----:B------:R-:W-:Y:S02]  /*59a0*/  FMNMX3.FTZ R2, R2, R65, R199, !PT ;  /* 0x0000004102027276 */ /* 0x000fe400078100c7 */
[----:B------:R-:W-:Y:S02]  /*59b0*/  I2FP.F32.S32 R18, R18 ;  /* 0x0000001200127245 */ /* 0x000fe40000201400 */
[----:B------:R-:W-:Y:S02]  /*59c0*/  FSEL R131, R131, -INF , !P4 ;  /* 0xff80000083837808 */ /* 0x000fe40006000000 */
[----:B------:R-:W-:-:S02]  /*59d0*/  FSEL R129, R129, -INF , !P3 ;  /* 0xff80000081817808 */ /* 0x000fc40005800000 */
[----:B------:R-:W-:Y:S01]  /*59e0*/  FMNMX3.FTZ R20, R20, R147, R133, !PT ;  /* 0x0000009314147276 */ /* 0x000fe20007810085 */
[C---:B------:R-:W-:Y:S01]  /*59f0*/  FFMA.FTZ R19, -R3.reuse, R28, R19 ;  /* 0x0000001c03137223 */ /* 0x040fe20000010113 */
[----:B------:R-:W-:Y:S02]  /*5a00*/  FMNMX3.FTZ R2, R2, R183, R155, !PT ;  /* 0x000000b702027276 */ /* 0x000fe4000781009b */
[----:B------:R-:W-:Y:S01]  /*5a10*/  IABS R40, R40 ;  /* 0x0000002800287213 */ /* 0x000fe20000000000 */
[----:B------:R-:W-:Y:S01]  /*5a20*/  FFMA.FTZ R14, -R3, R18, R14 ;  /* 0x00000012030e7223 */ /* 0x000fe2000001010e */
[----:B------:R-:W-:Y:S02]  /*5a30*/  FSEL R127, R127, -INF , !P2 ;  /* 0xff8000007f7f7808 */ /* 0x000fe40005000000 */
[----:B------:R-:W-:Y:S02]  /*5a40*/  FMNMX3.FTZ R20, R20, R131, R129, !PT ;  /* 0x0000008314147276 */ /* 0x000fe40007810081 */
[----:B------:R-:W-:-:S02]  /*5a50*/  FMNMX3.FTZ R18, R2, R151, R121, !PT ;  /* 0x0000009702127276 */ /* 0x000fc40007810079 */
[----:B------:R-:W-:Y:S02]  /*5a60*/  I2FP.F32.S32 R40, R40 ;  /* 0x0000002800287245 */ /* 0x000fe40000201400 */
[----:B------:R-:W-:Y:S02]  /*5a70*/  FSEL R119, R27, -INF , !P4 ;  /* 0xff8000001b777808 */ /* 0x000fe40006000000 */
[----:B------:R-:W-:Y:S01]  /*5a80*/  FSEL R41, R19, -INF , !P0 ;  /* 0xff80000013297808 */ /* 0x000fe20004000000 */
[----:B------:R-:W-:Y:S01]  /*5a90*/  IMAD.IADD R19, R16, 0x1, -R45 ;  /* 0x0000000110137824 */ /* 0x000fe200078e0a2d */
[----:B------:R-:W-:Y:S01]  /*5aa0*/  ISETP.GE.AND P4, PT, R45, R6, PT ;  /* 0x000000062d00720c */ /* 0x000fe20003f86270 */
[----:B------:R-:W-:Y:S01]  /*5ab0*/  FFMA.FTZ R40, -R3, R40, R113 ;  /* 0x0000002803287223 */ /* 0x000fe20000010171 */
[----:B------:R-:W-:Y:S02]  /*5ac0*/  ISETP.GE.AND P3, PT, R89, R6, PT ;  /* 0x000000065900720c */ /* 0x000fe40003f66270 */
[----:B------:R-:W-:-:S02]  /*5ad0*/  FSEL R61, R61, -INF , !P0 ;  /* 0xff8000003d3d7808 */ /* 0x000fc40004000000 */
[----:B------:R-:W-:Y:S01]  /*5ae0*/  FMNMX3.FTZ R20, R20, R127, R63, !PT ;  /* 0x0000007f14147276 */ /* 0x000fe2000781003f */
[----:B------:R-:W-:Y:S01]  /*5af0*/  IMAD.IADD R89, R16, 0x1, -R89 ;  /* 0x0000000110597824 */ /* 0x000fe200078e0a59 */
[----:B------:R-:W-:Y:S02]  /*5b00*/  FMNMX3.FTZ R18, R18, R153, R145, !PT ;  /* 0x0000009912127276 */ /* 0x000fe40007810091 */
[----:B------:R-:W-:Y:S02]  /*5b10*/  FSEL R113, R23, -INF , !P2 ;  /* 0xff80000017717808 */ /* 0x000fe40005000000 */
[----:B------:R-:W-:Y:S02]  /*5b20*/  FSEL R57, R57, -INF , !P4 ;  /* 0xff80000039397808 */ /* 0x000fe40006000000 */
[----:B------:R-:W-:Y:S02]  /*5b30*/  FSEL R42, R112, -INF , !P3 ;  /* 0xff800000702a7808 */ /* 0x000fe40005800000 */
[----:B------:R-:W-:-:S02]  /*5b40*/  FMNMX3.FTZ R20, R20, R61, R59, !PT ;  /* 0x0000003d14147276 */ /* 0x000fc4000781003b */
[-C--:B------:R-:W-:Y:S01]  /*5b50*/  ISETP.GE.AND P2, PT, R87, R6.reuse, PT ;  /* 0x000000065700720c */ /* 0x080fe20003f46270 */
[C---:B------:R-:W-:Y:S01]  /*5b60*/  IMAD.IADD R87, R16.reuse, 0x1, -R87 ;  /* 0x0000000110577824 */ /* 0x040fe200078e0a57 */
[-C--:B------:R-:W-:Y:S01]  /*5b70*/  ISETP.GE.AND P1, PT, R85, R6.reuse, PT ;  /* 0x000000065500720c */ /* 0x080fe20003f26270 */
[----:B------:R-:W-:Y:S01]  /*5b80*/  IMAD.IADD R85, R16, 0x1, -R85 ;  /* 0x0000000110557824 */ /* 0x000fe200078e0a55 */
[----:B------:R-:W-:Y:S02]  /*5b90*/  IABS R19, R19 ;  /* 0x0000001300137213 */ /* 0x000fe40000000000 */
[----:B------:R-:W-:Y:S02]  /*5ba0*/  FMNMX3.FTZ R18, R18, R143, R141, !PT ;  /* 0x0000008f12127276 */ /* 0x000fe4000781008d */
[----:B------:R-:W-:Y:S02]  /*5bb0*/  IABS R89, R89 ;  /* 0x0000005900597213 */ /* 0x000fe40000000000 */
[----:B------:R-:W-:Y:S01]  /*5bc0*/  FMNMX3.FTZ R23, R20, R57, R42, !PT ;  /* 0x0000003914177276 */ /* 0x000fe2000781002a */
[----:B------:R-:W-:Y:S01]  /*5bd0*/  IMAD.IADD R16, R16, 0x1, -R33 ;  /* 0x0000000110107824 */ /* 0x000fe200078e0a21 */
[----:B------:R-:W-:-:S02]  /*5be0*/  ISETP.GE.AND P0, PT, R33, R6, PT ;  /* 0x000000062100720c */ /* 0x000fc40003f06270 */
[----:B------:R-:W-:Y:S02]  /*5bf0*/  FSEL R40, R40, -INF , !P2 ;  /* 0xff80000028287808 */ /* 0x000fe40005000000 */
[----:B------:R-:W-:Y:S02]  /*5c00*/  FSEL R38, R108, -INF , !P1 ;  /* 0xff8000006c267808 */ /* 0x000fe40004800000 */
[----:B------:R-:W-:Y:S02]  /*5c10*/  I2FP.F32.S32 R20, R19 ;  /* 0x0000001300147245 */ /* 0x000fe40000201400 */
[----:B------:R-:W-:Y:S02]  /*5c20*/  FMNMX3.FTZ R18, R18, R137, R123, !PT ;  /* 0x0000008912127276 */ /* 0x000fe4000781007b */
[----:B------:R-:W-:Y:S02]  /*5c30*/  IABS R87, R87 ;  /* 0x0000005700577213 */ /* 0x000fe40000000000 */
[----:B------:R-:W-:-:S02]  /*5c40*/  IABS R85, R85 ;  /* 0x0000005500557213 */ /* 0x000fc40000000000 */
[----:B------:R-:W-:Y:S01]  /*5c50*/  I2FP.F32.S32 R89, R89 ;  /* 0x0000005900597245 */ /* 0x000fe20000201400 */
[----:B------:R-:W-:Y:S01]  /*5c60*/  FFMA.FTZ R15, -R3, R20, R15 ;  /* 0x00000014030f7223 */ /* 0x000fe2000001010f */
[----:B------:R-:W-:Y:S02]  /*5c70*/  FSEL R36, R36, -INF , !P0 ;  /* 0xff80000024247808 */ /* 0x000fe40004000000 */
[----:B------:R-:W-:Y:S02]  /*5c80*/  FMNMX3.FTZ R23, R23, R40, R38, !PT ;  /* 0x0000002817177276 */ /* 0x000fe40007810026 */
[----:B------:R-:W-:Y:S01]  /*5c90*/  FMNMX3.FTZ R18, R18, R119, R117, !PT ;  /* 0x0000007712127276 */ /* 0x000fe20007810075 */
[----:B------:R-:W-:Y:S01]  /*5ca0*/  FFMA.FTZ R39, -R3, R89, R114 ;  /* 0x0000005903277223 */ /* 0x000fe20000010172 */
[----:B------:R-:W-:Y:S02]  /*5cb0*/  IABS R16, R16 ;  /* 0x0000001000107213 */ /* 0x000fe40000000000 */
[----:B------:R-:W-:-:S02]  /*5cc0*/  I2FP.F32.S32 R20, R87 ;  /* 0x0000005700147245 */ /* 0x000fc40000201400 */
[----:B------:R-:W-:Y:S02]  /*5cd0*/  I2FP.F32.S32 R85, R85 ;  /* 0x0000005500557245 */ /* 0x000fe40000201400 */
[----:B------:R-:W-:Y:S02]  /*5ce0*/  FMNMX.FTZ R23, R36, R23, !PT ;  /* 0x0000001724177209 */ /* 0x000fe40007810000 */
[----:B------:R-:W-:Y:S02]  /*5cf0*/  FSEL R45, R14, -INF , !P5 ;  /* 0xff8000000e2d7808 */ /* 0x000fe40006800000 */
[----:B------:R-:W-:Y:S01]  /*5d00*/  FMNMX3.FTZ R18, R18, R113, R55, !PT ;  /* 0x0000007112127276 */ /* 0x000fe20007810037 */
[C---:B------:R-:W-:Y:S01]  /*5d10*/  FFMA.FTZ R20, -R3.reuse, R20, R115 ;  /* 0x0000001403147223 */ /* 0x040fe20000010173 */
[----:B------:R-:W-:Y:S01]  /*5d20*/  I2FP.F32.S32 R16, R16 ;  /* 0x0000001000107245 */ /* 0x000fe20000201400 */
[----:B------:R-:W-:Y:S01]  /*5d30*/  FFMA.FTZ R33, -R3, R85, R110 ;  /* 0x0000005503217223 */ /* 0x000fe2000001016e */
[----:B------:R-:W-:Y:S01]  /*5d40*/  FSEL R53, R15, -INF , !P4 ;  /* 0xff8000000f357808 */ /* 0x000fe20006000000 */
[----:B------:R-:W1:Y:S01]  /*5d50*/  SHFL.BFLY PT, R2, R23, 0x2, 0x1f ;  /* 0x0c401f0017027f89 */ /* 0x000e6200000e0000 */
        /* <DEDUP_REMOVED lines=8> */
[----:B------:R-:W-:-:S05]  /*5de0*/  FMNMX.FTZ R19, R31, R18, !PT ;  /* 0x000000121f137209 */ /* 0x000fca0007810000 */
        /* <DEDUP_REMOVED lines=9> */
[----:B------:R-:W-:-:S04]  /*5e80*/  IMAD.IADD R170, R125, 0x1, R8 ;  /* 0x000000017daa7824 */ /* 0x000fc800078e0208 */
[----:B------:R-:W-:Y:S01]  /*5e90*/  FFMA.FTZ R51, R0, R29, -R46 ;  /* 0x0000001d00337223 */ /* 0x000fe2000001082e */
[----:B---3--:R-:W-:Y:S01]  /*5ea0*/  FMNMX.FTZ R0, R14, R15, !PT ;  /* 0x0000000f0e007209 */ /* 0x008fe20007810000 */
[----:B------:R-:W-:-:S03]  /*5eb0*/  IMAD R170, R170, 0x2, R9 ;  /* 0x00000002aaaa7824 */ /* 0x000fc600078e0209 */
[----:B------:R-:W-:Y:S01]  /*5ec0*/  FSETP.NEU.FTZ.AND P0, PT, R0, -INF , PT ;  /* 0xff8000000000780b */ /* 0x000fe20003f1d000 */
[----:B------:R-:W-:Y:S01]  /*5ed0*/  FMUL.FTZ R28, R29, R0 ;  /* 0x000000001d1c7220 */ /* 0x000fe20000410000 */
[----:B------:R-:W-:Y:S02]  /*5ee0*/  IMAD.IADD R166, R5, 0x1, R170 ;  /* 0x0000000105a67824 */ /* 0x000fe400078e02aa */
[-C--:B------:R-:W-:Y:S01]  /*5ef0*/  FFMA.FTZ R43, R49, R29.reuse, -R46 ;  /* 0x0000001d312b7223 */ /* 0x080fe2000001082e */
[----:B------:R-:W-:Y:S02]  /*5f00*/  IMAD.IADD R165, R7, 0x1, R170 ;  /* 0x0000000107a57824 */ /* 0x000fe400078e02aa */
[-CC-:B------:R-:W-:Y:S01]  /*5f10*/  FFMA.FTZ R50, R83, R29.reuse, -R46.reuse ;  /* 0x0000001d53327223 */ /* 0x180fe2000001082e */
[----:B------:R-:W-:Y:S01]  /*5f20*/  FSEL R28, R28, RZ, P0 ;  /* 0x000000ff1c1c7208 */ /* 0x000fe20000000000 */
[-CC-:B------:R-:W-:Y:S01]  /*5f30*/  FFMA.FTZ R44, R79, R29.reuse, -R46.reuse ;  /* 0x0000001d4f2c7223 */ /* 0x180fe2000001082e */
[-C--:B------:R-:W-:Y:S01]  /*5f40*/  FFMA.FTZ R32, R81, R29.reuse, -R46 ;  /* 0x0000001d51207223 */ /* 0x080fe2000001082e */
[----:B------:R-:W-:Y:S01]  /*5f50*/  IMAD.IADD R164, R5, 0x1, R165 ;  /* 0x0000000105a47824 */ /* 0x000fe200078e02a5 */
[----:B------:R-:W-:Y:S01]  /*5f60*/  LDSM.16.MT88.4 R92, [R170+0x6000] ;  /* 0x00600000aa5c783b */ /* 0x000fe20000004200 */
[-CC-:B------:R-:W-:Y:S01]  /*5f70*/  FFMA.FTZ R48, R75, R29.reuse, -R28.reuse ;  /* 0x0000001d4b307223 */ /* 0x180fe2000001081c */
[----:B------:R-:W-:-:S02]  /*5f80*/  FFMA.FTZ R47, R73, R29, -R28 ;  /* 0x0000001d492f7223 */ /* 0x000fc4000001081c */
[----:B------:R-:W1:Y:S01]  /*5f90*/  LDSM.16.MT88.4 R72, [R166+0x6000] ;  /* 0x00600000a648783b */ /* 0x000e620000004200 */
[-CC-:B------:R-:W-:Y:S01]  /*5fa0*/  FFMA.FTZ R49, R12, R29.reuse, -R28.reuse ;  /* 0x0000001d0c317223 */ /* 0x180fe2000001081c */
[-CC-:B------:R-:W-:Y:S02]  /*5fb0*/  FFMA.FTZ R52, R13, R29.reuse, -R28.reuse ;  /* 0x0000001d0d347223 */ /* 0x180fe4000001081c */
[----:B------:R-:W2:Y:S04]  /*5fc0*/  LDSM.16.MT88.4 R80, [R165+0x6000] ;  /* 0x00600000a550783b */ /* 0x000ea80000004200 */
[----:B------:R-:W3:Y:S01]  /*5fd0*/  LDSM.16.MT88.4 R12, [R164+0x6000] ;  /* 0x00600000a40c783b */ /* 0x000ee20000004200 */
[----:B------:R-:W-:Y:S01]  /*5fe0*/  MUFU.EX2 R51, R51 ;  /* 0x0000003300337308 */ /* 0x000fe20000000800 */
[----:B------:R-:W-:-:S02]  /*5ff0*/  FFMA.FTZ R34, R21, R29, -R28 ;  /* 0x0000001d15227223 */ /* 0x000fc4000001081c */
[----:B------:R-:W4:Y:S05]  /*6000*/  LDSM.16.MT88.4 R20, [R166+0x6800] ;  /* 0x00680000a614783b */ /* 0x000f2a0000004200 */
[----:B------:R-:W5:Y:S08]  /*6010*/  MUFU.EX2 R50, R50 ;  /* 0x0000003200327308 */ /* 0x000f700000000800 */
[----:B------:R-:W-:Y:S08]  /*6020*/  MUFU.EX2 R44, R44 ;  /* 0x0000002c002c7308 */ /* 0x000ff00000000800 */
[----:B------:R-:W1:Y:S08]  /*6030*/  MUFU.EX2 R43, R43 ;  /* 0x0000002b002b7308 */ /* 0x000e700000000800 */
[----:B------:R-:W-:Y:S08]  /*6040*/  MUFU.EX2 R49, R49 ;  /* 0x0000003100317308 */ /* 0x000ff00000000800 */
[----:B------:R-:W2:Y:S08]  /*6050*/  MUFU.EX2 R48, R48 ;  /* 0x0000003000307308 */ /* 0x000eb00000000800 */
[----:B------:R-:W-:Y:S08]  /*6060*/  MUFU.EX2 R47, R47 ;  /* 0x0000002f002f7308 */ /* 0x000ff00000000800 */
[----:B------:R-:W3:Y:S01]  /*6070*/  MUFU.EX2 R52, R52 ;  /* 0x0000003400347308 */ /* 0x000ee20000000800 */
[-CC-:B------:R-:W-:Y:S01]  /*6080*/  FFMA.FTZ R37, R37, R29.reuse, -R46.reuse ;  /* 0x0000001d25257223 */ /* 0x180fe2000001082e */
[-CC-:B------:R-:W-:Y:S01]  /*6090*/  FFMA.FTZ R30, R77, R29.reuse, -R46.reuse ;  /* 0x0000001d4d1e7223 */ /* 0x180fe2000001082e */
[-C--:B------:R-:W-:Y:S01]  /*60a0*/  FFMA.FTZ R7, R25, R29.reuse, -R46 ;  /* 0x0000001d19077223 */ /* 0x080fe2000001082e */
[-CC-:B------:R-:W-:Y:S01]  /*60b0*/  FFMA.FTZ R9, R71, R29.reuse, -R28.reuse ;  /* 0x0000001d47097223 */ /* 0x180fe2000001081c */
[-CC-:B------:R-:W-:Y:S01]  /*60c0*/  FFMA.FTZ R8, R69, R29.reuse, -R28.reuse ;  /* 0x0000001d45087223 */ /* 0x180fe2000001081c */
[----:B------:R-:W-:Y:S01]  /*60d0*/  FFMA.FTZ R5, R17, R29, -R28 ;  /* 0x0000001d11057223 */ /* 0x000fe2000001081c */
[----:B-----5:R-:W-:-:S02]  /*60e0*/  F2FP.BF16.F32.PACK_AB R84, R50, R51 ;  /* 0x000000333254723e */ /* 0x020fc400000010ff */
[----:B-1----:R-:W-:Y:S02]  /*60f0*/  F2FP.BF16.F32.PACK_AB R86, R43, R44 ;  /* 0x0000002c2b56723e */ /* 0x002fe400000010ff */
[----:B--2---:R-:W-:Y:S01]  /*6100*/  F2FP.BF16.F32.PACK_AB R85, R48, R49 ;  /* 0x000000313055723e */ /* 0x004fe200000010ff */
[----:B------:R-:W-:Y:S01]  /*6110*/  MUFU.EX2 R37, R37 ;  /* 0x0000002500257308 */ /* 0x000fe20000000800 */
[----:B------:R-:W1:Y:S01]  /*6120*/  LDSM.16.MT88.4 R16, [R165+0x6800] ;  /* 0x00680000a510783b */ /* 0x000e620000004200 */
[----:B---3--:R-:W-:-:S03]  /*6130*/  F2FP.BF16.F32.PACK_AB R87, R52, R47 ;  /* 0x0000002f3457723e */ /* 0x008fc600000010ff */
[----:B------:R-:W2:Y:S03]  /*6140*/  LDSM.16.MT88.4 R24, [R170+0x6800] ;  /* 0x00680000aa18783b */ /* 0x000ea60000004200 */
[----:B------:R-:W3:Y:S01]  /*6150*/  MUFU.EX2 R32, R32 ;  /* 0x0000002000207308 */ /* 0x000ee20000000800 */
[C---:B------:R-:W-:Y:S07]  /*6160*/  HMMA.16816.F32.BF16 R68, R84.reuse, R72, RZ ;  /* 0x000000485444723c */ /* 0x040fee00000418ff */
[----:B------:R-:W-:Y:S01]  /*6170*/  MUFU.EX2 R30, R30 ;  /* 0x0000001e001e7308 */ /* 0x000fe20000000800 */
[C---:B------:R-:W-:Y:S07]  /*6180*/  HMMA.16816.F32.BF16 R72, R84.reuse, R74, RZ ;  /* 0x0000004a5448723c */ /* 0x040fee00000418ff */
[----:B------:R-:W-:Y:S08]  /*6190*/  MUFU.EX2 R7, R7 ;  /* 0x0000000700077308 */ /* 0x000ff00000000800 */
        /* <DEDUP_REMOVED lines=16> */
[----:B------:R-:W3:Y:S07]  /*62a0*/  LDSM.16.MT88.4 R20, [R164+0x6800] ;  /* 0x00680000a414783b */ /* 0x000eee0000004200 */
[C---:B-1----:R-:W-:Y:S08]  /*62b0*/  HMMA.16816.F32.BF16 R76, R12.reuse, R16, R76 ;  /* 0x000000100c4c723c */ /* 0x042ff0000004184c */
[C---:B------:R-:W-:Y:S01]  /*62c0*/  HMMA.16816.F32.BF16 R80, R12.reuse, R18, R80 ;  /* 0x000000120c50723c */ /* 0x040fe20000041850 */
[----:B------:R-:W1:Y:S01]  /*62d0*/  LDSM.16.MT88.4 R16, [R170+0x7000] ;  /* 0x00700000aa10783b */ /* 0x000e620000004200 */
        /* <DEDUP_REMOVED lines=8> */
[----:B------:R-:W-:Y:S01]  /*6360*/  MUFU.EX2 R107, R107 ;  /* 0x0000006b006b7308 */ /* 0x000fe20000000800 */
[C---:B--2---:R-:W-:Y:S07]  /*6370*/  HMMA.16816.F32.BF16 R96, R12.reuse, R24, R96 ;  /* 0x000000180c60723c */ /* 0x044fee0000041860 */
[----:B------:R-:W2:Y:S01]  /*6380*/  MUFU.EX2 R58, R58 ;  /* 0x0000003a003a7308 */ /* 0x000ea20000000800 */
[C---:B---3--:R-:W-:Y:S07]  /*6390*/  HMMA.16816.F32.BF16 R88, R12.reuse, R20, R88 ;  /* 0x000000140c58723c */ /* 0x048fee0000041858 */
[----:B------:R-:W-:Y:S01]  /*63a0*/  MUFU.EX2 R54, R54 ;  /* 0x0000003600367308 */ /* 0x000fe20000000800 */
[C---:B------:R-:W-:Y:S01]  /*63b0*/  HMMA.16816.F32.BF16 R84, R12.reuse, R22, R84 ;  /* 0x000000160c54723c */ /* 0x040fe20000041854 */
[----:B------:R-:W3:Y:S06]  /*63c0*/  LDSM.16.MT88.4 R20, [R165+0x7000] ;  /* 0x00700000a514783b */ /* 0x000eec0000004200 */
[----:B------:R-:W4:Y:S08]  /*63d0*/  MUFU.EX2 R67, R67 ;  /* 0x0000004300437308 */ /* 0x000f300000000800 */
[----:B------:R-:W-:Y:S01]  /*63e0*/  MUFU.EX2 R109, R109 ;  /* 0x0000006d006d7308 */ /* 0x000fe20000000800 */
[----:B------:R-:W-:Y:S07]  /*63f0*/  HMMA.16816.F32.BF16 R92, R12, R26, R92 ;  /* 0x0000001a0c5c723c */ /* 0x000fee000004185c */
[----:B------:R-:W5:Y:S08]  /*6400*/  MUFU.EX2 R60, R60 ;  /* 0x0000003c003c7308 */ /* 0x000f700000000800 */
[----:B------:R-:W-:Y:S08]  /*6410*/  MUFU.EX2 R65, R65 ;  /* 0x0000004100417308 */ /* 0x000ff00000000800 */
[----:B------:R-:W1:Y:S01]  /*6420*/  MUFU.EX2 R56, R56 ;  /* 0x0000003800387308 */ /* 0x000e620000000800 */
[----:B--2---:R-:W-:Y:S01]  /*6430*/  F2FP.BF16.F32.PACK_AB R12, R58, R107 ;  /* 0x0000006b3a0c723e */ /* 0x004fe200000010ff */
[----:B------:R-:W-:Y:S01]  /*6440*/  LDSM.16.MT88.4 R24, [R166+0x7000] ;  /* 0x00700000a618783b */ /* 0x000fe20000004200 */
[----:B----4-:R-:W-:-:S02]  /*6450*/  F2FP.BF16.F32.PACK_AB R14, R67, R54 ;  /* 0x00000036430e723e */ /* 0x010fc400000010ff */
        /* <DEDUP_REMOVED lines=21> */
[----:B------:R-:W5:Y:S08]  /*65b0*/  MUFU.EX2 R125, R125 ;  /* 0x0000007d007d7308 */ /* 0x000f700000000800 */
[----:B------:R-:W-:Y:S08]  /*65c0*/  MUFU.EX2 R121, R121 ;  /* 0x0000007900797308 */ /* 0x000ff00000000800 */
[----:B------:R-:W2:Y:S01]  /*65d0*/  MUFU.EX2 R106, R106 ;  /* 0x0000006a006a7308 */ /* 0x000ea20000000800 */
[C---:B-1----:R-:W-:Y:S08]  /*65e0*/  HMMA.16816.F32.BF16 R88, R12.reuse, R16, R88 ;  /* 0x000000100c58723c */ /* 0x042ff00000041858 */
[C---:B------:R-:W-:Y:S01]  /*65f0*/  HMMA.16816.F32.BF16 R84, R12.reuse, R18, R84 ;  /* 0x000000120c54723c */ /* 0x040fe20000041854 */
[----:B------:R-:W1:Y:S07]  /*6600*/  LDSM.16.MT88.4 R16, [R166+0x7800] ;  /* 0x00780000a610783b */ /* 0x000e6e0000004200 */
[C---:B------:R-:W-:Y:S08]  /*6610*/  HMMA.16816.F32.BF16 R68, R12.reuse, R24, R68 ;  /* 0x000000180c44723c */ /* 0x040ff00000041844 */
[----:B------:R-:W-:Y:S01]  /*6620*/  HMMA.16816.F32.BF16 R72, R12, R26, R72 ;  /* 0x0000001a0c48723c */ /* 0x000fe20000041848 */
[----:B---3--:R-:W-:Y:S01]  /*6630*/  F2FP.BF16.F32.PACK_AB R12, R64, R115 ;  /* 0x00000073400c723e */ /* 0x008fe200000010ff */
[-CC-:B------:R-:W-:Y:S01]  /*6640*/  FFMA.FTZ R139, R139, R29.reuse, -R46.reuse ;  /* 0x0000001d8b8b7223 */ /* 0x180fe2000001082e */
[----:B----4-:R-:W-:Y:S01]  /*6650*/  F2FP.BF16.F32.PACK_AB R14, R111, R62 ;  /* 0x0000003e6f0e723e */ /* 0x010fe200000010ff */
[-CC-:B------:R-:W-:Y:S01]  /*6660*/  FFMA.FTZ R110, R149, R29.reuse, -R46.reuse ;  /* 0x0000001d956e7223 */ /* 0x180fe2000001082e */
[----:B-----5:R-:W-:Y:S01]  /*6670*/  F2FP.BF16.F32.PACK_AB R13, R125, R66 ;  /* 0x000000427d0d723e */ /* 0x020fe200000010ff */
[--C-:B------:R-:W-:Y:S01]  /*6680*/  FFMA.FTZ R135, R135, R29, -R46.reuse ;  /* 0x0000001d87877223 */ /* 0x100fe2000001082e */
[----:B--2---:R-:W-:Y:S01]  /*6690*/  F2FP.BF16.F32.PACK_AB R15, R106, R121 ;  /* 0x000000796a0f723e */ /* 0x004fe200000010ff */
[-C--:B------:R-:W-:Y:S01]  /*66a0*/  FFMA.FTZ R108, R147, R29.reuse, -R46 ;  /* 0x0000001d936c7223 */ /* 0x080fe2000001082e */
[-CC-:B------:R-:W-:Y:S01]  /*66b0*/  FFMA.FTZ R112, R145, R29.reuse, -R28.reuse ;  /* 0x0000001d91707223 */ /* 0x180fe2000001081c */
[-CC-:B------:R-:W-:Y:S01]  /*66c0*/  FFMA.FTZ R143, R143, R29.reuse, -R28.reuse ;  /* 0x0000001d8f8f7223 */ /* 0x180fe2000001081c */
[-CC-:B------:R-:W-:Y:S01]  /*66d0*/  FFMA.FTZ R114, R141, R29.reuse, -R28.reuse ;  /* 0x0000001d8d727223 */ /* 0x180fe2000001081c */
[----:B------:R-:W-:Y:S01]  /*66e0*/  FFMA.FTZ R137, R137, R29, -R28 ;  /* 0x0000001d89897223 */ /* 0x000fe2000001081c */
[----:B------:R-:W-:Y:S01]  /*66f0*/  LDSM.16.MT88.4 R24, [R170+0x8000] ;  /* 0x00800000aa18783b */ /* 0x000fe20000004200 */
[C---:B------:R-:W-:Y:S08]  /*6700*/  HMMA.16816.F32.BF16 R96, R12.reuse, R20, R96 ;  /* 0x000000140c60723c */ /* 0x040ff00000041860 */
[C---:B------:R-:W-:Y:S01]  /*6710*/  HMMA.16816.F32.BF16 R92, R12.reuse, R22, R92 ;  /* 0x000000160c5c723c */ /* 0x040fe2000004185c */
[----:B------:R-:W2:Y:S07]  /*6720*/  LDSM.16.MT88.4 R20, [R165+0x7800] ;  /* 0x00780000a514783b */ /* 0x000eae0000004200 */
[C---:B-1----:R-:W-:Y:S08]  /*6730*/  HMMA.16816.F32.BF16 R68, R12.reuse, R16, R68 ;  /* 0x000000100c44723c */ /* 0x042ff00000041844 */
[C---:B------:R-:W-:Y:S01]  /*6740*/  HMMA.16816.F32.BF16 R72, R12.reuse, R18, R72 ;  /* 0x000000120c48723c */ /* 0x040fe20000041848 */
[----:B------:R-:W1:Y:S01]  /*6750*/  LDSM.16.MT88.4 R16, [R164+0x7800] ;  /* 0x00780000a410783b */ /* 0x000e620000004200 */
[----:B------:R-:W-:Y:S06]  /*6760*/  MUFU.EX2 R139, R139 ;  /* 0x0000008b008b7308 */ /* 0x000fec0000000800 */
[C---:B--2---:R-:W-:Y:S08]  /*6770*/  HMMA.16816.F32.BF16 R76, R12.reuse, R20, R76 ;  /* 0x000000140c4c723c */ /* 0x044ff0000004184c */
[C---:B------:R-:W-:Y:S01]  /*6780*/  HMMA.16816.F32.BF16 R80, R12.reuse, R22, R80 ;  /* 0x000000160c50723c */ /* 0x040fe20000041850 */
[----:B------:R-:W2:Y:S01]  /*6790*/  LDSM.16.MT88.4 R20, [R166+0x8000] ;  /* 0x00800000a614783b */ /* 0x000ea20000004200 */
        /* <DEDUP_REMOVED lines=26> */
[-CC-:B------:R-:W-:Y:S01]  /*6940*/  FFMA.FTZ R117, R117, R29.reuse, -R28.reuse ;  /* 0x0000001d75757223 */ /* 0x180fe2000001081c */
[----:B------:R-:W-:Y:S01]  /*6950*/  FFMA.FTZ R120, R113, R29, -R28 ;  /* 0x0000001d71787223 */ /* 0x000fe2000001081c */
[----:B------:R-:W-:Y:S04]  /*6960*/  MUFU.EX2 R116, R116 ;  /* 0x0000007400747308 */ /* 0x000fe80000000800 */
[C---:B--2---:R-:W-:Y:S04]  /*6970*/  HMMA.16816.F32.BF16 R88, R12.reuse, R20, R88 ;  /* 0x000000140c58723c */ /* 0x044fe80000041858 */
[----:B------:R-:W2:Y:S04]  /*6980*/  MUFU.EX2 R131, R131 ;  /* 0x0000008300837308 */ /* 0x000ea80000000800 */
[C---:B------:R-:W-:Y:S01]  /*6990*/  HMMA.16816.F32.BF16 R84, R12.reuse, R22, R84 ;  /* 0x000000160c54723c */ /* 0x040fe20000041854 */
[----:B------:R-:W3:Y:S03]  /*69a0*/  LDSM.16.MT88.4 R20, [R165+0x8800] ;  /* 0x00880000a514783b */ /* 0x000ee60000004200 */
[----:B------:R-:W-:Y:S08]  /*69b0*/  MUFU.EX2 R118, R118 ;  /* 0x0000007600767308 */ /* 0x000ff00000000800 */
[----:B------:R-:W4:Y:S01]  /*69c0*/  MUFU.EX2 R127, R127 ;  /* 0x0000007f007f7308 */ /* 0x000f220000000800 */
[C---:B------:R-:W-:Y:S07]  /*69d0*/  HMMA.16816.F32.BF16 R96, R12.reuse, R24, R96 ;  /* 0x000000180c60723c */ /* 0x040fee0000041860 */
[----:B------:R-:W-:Y:S01]  /*69e0*/  MUFU.EX2 R122, R122 ;  /* 0x0000007a007a7308 */ /* 0x000fe20000000800 */
[----:B------:R-:W-:Y:S07]  /*69f0*/  HMMA.16816.F32.BF16 R92, R12, R26, R92 ;  /* 0x0000001a0c5c723c */ /* 0x000fee000004185c */
[----:B------:R-:W5:Y:S08]  /*6a00*/  MUFU.EX2 R119, R119 ;  /* 0x0000007700777308 */ /* 0x000f700000000800 */
[----:B------:R-:W-:Y:S08]  /*6a10*/  MUFU.EX2 R117, R117 ;  /* 0x0000007500757308 */ /* 0x000ff00000000800 */
[----:B------:R-:W1:Y:S01]  /*6a20*/  MUFU.EX2 R120, R120 ;  /* 0x0000007800787308 */ /* 0x000e620000000800 */
[----:B--2---:R-:W-:Y:S01]  /*6a30*/  F2FP.BF16.F32.PACK_AB R12, R131, R116 ;  /* 0x00000074830c723e */ /* 0x004fe200000010ff */
[----:B------:R-:W2:Y:S01]  /*6a40*/  LDSM.16.MT88.4 R24, [R166+0x8800] ;  /* 0x00880000a618783b */ /* 0x000ea20000004200 */
        /* <DEDUP_REMOVED lines=8> */
[----:B------:R-:W3:Y:S01]  /*6ad0*/  LDSM.16.MT88.4 R20, [R170+0x9000] ;  /* 0x00900000aa14783b */ /* 0x000ee20000004200 */
[-C--:B------:R-:W-:Y:S01]  /*6ae0*/  FFMA.FTZ R128, R41, R29.reuse, -R28 ;  /* 0x0000001d29807223 */ /* 0x080fe2000001081c */
[-CC-:B------:R-:W-:Y:S01]  /*6af0*/  FFMA.FTZ R63, R63, R29.reuse, -R46.reuse ;  /* 0x0000001d3f3f7223 */ /* 0x180fe2000001082e */
[-CC-:B------:R-:W-:Y:S01]  /*6b00*/  FFMA.FTZ R124, R61, R29.reuse, -R46.reuse ;  /* 0x0000001d3d7c7223 */ /* 0x180fe2000001082e */
[-CC-:B------:R-:W-:Y:S01]  /*6b10*/  FFMA.FTZ R59, R59, R29.reuse, -R46.reuse ;  /* 0x0000001d3b3b7223 */ /* 0x180fe2000001082e */
[-C--:B------:R-:W-:Y:S01]  /*6b20*/  FFMA.FTZ R126, R57, R29.reuse, -R46 ;  /* 0x0000001d397e7223 */ /* 0x080fe2000001082e */
[-CC-:B------:R-:W-:Y:S01]  /*6b30*/  FFMA.FTZ R55, R55, R29.reuse, -R28.reuse ;  /* 0x0000001d37377223 */ /* 0x180fe2000001081c */
[-CC-:B------:R-:W-:Y:S01]  /*6b40*/  FFMA.FTZ R41, R45, R29.reuse, -R28.reuse ;  /* 0x0000001d2d297223 */ /* 0x180fe2000001081c */
[-C--:B------:R-:W-:Y:S01]  /*6b50*/  FFMA.FTZ R53, R53, R29.reuse, -R28 ;  /* 0x0000001d35357223 */ /* 0x080fe2000001081c */
[----:B------:R-:W-:Y:S01]  /*6b60*/  FADD.FTZ R51, R51, R50 ;  /* 0x0000003233337221 */ /* 0x000fe20000010000 */
[----:B------:R-:W-:Y:S08]  /*6b70*/  MUFU.EX2 R63, R63 ;  /* 0x0000003f003f7308 */ /* 0x000ff00000000800 */
[----:B------:R-:W-:Y:S08]  /*6b80*/  MUFU.EX2 R124, R124 ;  /* 0x0000007c007c7308 */ /* 0x000ff00000000800 */
[----:B------:R-:W-:Y:S08]  /*6b90*/  MUFU.EX2 R59, R59 ;  /* 0x0000003b003b7308 */ /* 0x000ff00000000800 */
[----:B------:R-:W4:Y:S08]  /*6ba0*/  MUFU.EX2 R126, R126 ;  /* 0x0000007e007e7308 */ /* 0x000f300000000800 */
[----:B------:R-:W-:Y:S08]  /*6bb0*/  MUFU.EX2 R55, R55 ;  /* 0x0000003700377308 */ /* 0x000ff00000000800 */
[----:B------:R-:W5:Y:S08]  /*6bc0*/  MUFU.EX2 R128, R128 ;  /* 0x0000008000807308 */ /* 0x000f700000000800 */
[----:B------:R-:W-:Y:S08]  /*6bd0*/  MUFU.EX2 R41, R41 ;  /* 0x0000002900297308 */ /* 0x000ff00000000800 */
[----:B------:R-:W3:Y:S01]  /*6be0*/  MUFU.EX2 R50, R53 ;  /* 0x0000003500327308 */ /* 0x000ee20000000800 */
[C---:B--2---:R-:W-:Y:S08]  /*6bf0*/  HMMA.16816.F32.BF16 R68, R12.reuse, R24, R68 ;  /* 0x000000180c44723c */ /* 0x044ff00000041844 */
[C---:B------:R-:W-:Y:S01]  /*6c00*/  HMMA.16816.F32.BF16 R72, R12.reuse, R26, R72 ;  /* 0x0000001a0c48723c */ /* 0x040fe20000041848 */
[----:B------:R-:W2:Y:S07]  /*6c10*/  LDSM.16.MT88.4 R24, [R165+0x9000] ;  /* 0x00900000a518783b */ /* 0x000eae0000004200 */
[C---:B-1----:R-:W-:Y:S08]  /*6c20*/  HMMA.16816.F32.BF16 R88, R12.reuse, R16, R88 ;  /* 0x000000100c58723c */ /* 0x042ff00000041858 */
[----:B------:R-:W-:Y:S01]  /*6c30*/  HMMA.16816.F32.BF16 R84, R12, R18, R84 ;  /* 0x000000120c54723c */ /* 0x000fe20000041854 */
[----:B------:R-:W-:Y:S01]  /*6c40*/  FADD.FTZ R12, R44, R51 ;  /* 0x000000332c0c7221 */ /* 0x000fe20000010000 */
[-CC-:B------:R-:W-:Y:S01]  /*6c50*/  FFMA.FTZ R44, R42, R29.reuse, -R46.reuse ;  /* 0x0000001d2a2c7223 */ /* 0x180fe2000001082e */
[----:B------:R-:W-:Y:S01]  /*6c60*/  FFMA.FTZ R42, R40, R29, -R46 ;  /* 0x0000001d282a7223 */ /* 0x000fe2000001082e */
[----:B----4-:R-:W-:Y:S01]  /*6c70*/  F2FP.BF16.F32.PACK_AB R14, R126, R59 ;  /* 0x0000003b7e0e723e */ /* 0x010fe200000010ff */
[----:B------:R-:W-:Y:S01]  /*6c80*/  FADD.FTZ R40, R43, R12 ;  /* 0x0000000c2b287221 */ /* 0x000fe20000010000 */
[----:B------:R-:W-:Y:S01]  /*6c90*/  F2FP.BF16.F32.PACK_AB R12, R124, R63 ;  /* 0x0000003f7c0c723e */ /* 0x000fe200000010ff */
[----:B------:R-:W-:Y:S01]  /*6ca0*/  LDSM.16.MT88.4 R16, [R166+0x9000] ;  /* 0x00900000a610783b */ /* 0x000fe20000004200 */
[----:B-----5:R-:W-:-:S02]  /*6cb0*/  F2FP.BF16.F32.PACK_AB R13, R128, R55 ;  /* 0x00000037800d723e */ /* 0x020fc400000010ff */
[----:B---3--:R-:W-:-:S07]  /*6cc0*/  F2FP.BF16.F32.PACK_AB R15, R50, R41 ;  /* 0x00000029320f723e */ /* 0x008fce00000010ff */
[C---:B------:R-:W-:Y:S08]  /*6cd0*/  HMMA.16816.F32.BF16 R96, R12.reuse, R20, R96 ;  /* 0x000000140c60723c */ /* 0x040ff00000041860 */
[----:B------:R-:W-:Y:S01]  /*6ce0*/  HMMA.16816.F32.BF16 R92, R12, R22, R92 ;  /* 0x000000160c5c723c */ /* 0x000fe2000004185c */
[----:B------:R-:W1:Y:S01]  /*6cf0*/  LDSM.16.MT88.4 R20, [R164+0x9000] ;  /* 0x00900000a414783b */ /* 0x000e620000004200 */
        /* <DEDUP_REMOVED lines=15> */
[----:B------:R-:W-:Y:S01]  /*6df0*/  FADD.FTZ R60, R60, R109 ;  /* 0x0000006d3c3c7221 */ /* 0x000fe20000010000 */
[----:B------:R-:W-:-:S04]  /*6e00*/  FFMA.FTZ R39, R39, R29, -R28 ;  /* 0x0000001d27277223 */ /* 0x000fc8000001081c */
[----:B------:R-:W-:Y:S01]  /*6e10*/  HMMA.16816.F32.BF16 R80, R12, R26, R80 ;  /* 0x0000001a0c50723c */ /* 0x000fe20000041850 */
[----:B------:R-:W2:Y:S01]  /*6e20*/  LDSM.16.MT88.4 R24, [R166+0x9800] ;  /* 0x00980000a618783b */ /* 0x000ea20000004200 */
[----:B------:R-:W-:-:S06]  /*6e30*/  FADD.FTZ R65, R65, R60 ;  /* 0x0000003c41417221 */ /* 0x000fcc0000010000 */
[----:B-1----:R-:W-:Y:S01]  /*6e40*/  HMMA.16816.F32.BF16 R88, R12, R20, R88 ;  /* 0x000000140c58723c */ /* 0x002fe20000041858 */
[----:B------:R-:W-:Y:S01]  /*6e50*/  FADD.FTZ R20, R54, R107 ;  /* 0x0000006b36147221 */ /* 0x000fe20000010000 */
[-CC-:B------:R-:W-:Y:S01]  /*6e60*/  FFMA.FTZ R35, R35, R29.reuse, -R28.reuse ;  /* 0x0000001d23237223 */ /* 0x180fe2000001081c */
[----:B------:R-:W-:Y:S02]  /*6e70*/  FFMA.FTZ R33, R33, R29, -R28 ;  /* 0x0000001d21217223 */ /* 0x000fe4000001081c */
[----:B------:R-:W-:-:S03]  /*6e80*/  FADD.FTZ R20, R67, R20 ;  /* 0x0000001443147221 */ /* 0x000fc60000010000 */
[----:B------:R-:W-:Y:S01]  /*6e90*/  HMMA.16816.F32.BF16 R68, R12, R16, R68 ;  /* 0x000000100c44723c */ /* 0x000fe20000041844 */
[----:B------:R-:W-:Y:S01]  /*6ea0*/  FFMA.FTZ R28, R31, R29, -R28 ;  /* 0x0000001d1f1c7223 */ /* 0x000fe2000001081c */
[----:B------:R-:W-:-:S06]  /*6eb0*/  FADD.FTZ R65, R56, R65 ;  /* 0x0000004138417221 */ /* 0x000fcc0000010000 */
[----:B------:R-:W-:Y:S01]  /*6ec0*/  HMMA.16816.F32.BF16 R72, R12, R18, R72 ;  /* 0x000000120c48723c */ /* 0x000fe20000041848 */
[----:B------:R-:W1:Y:S01]  /*6ed0*/  LDSM.16.MT88.4 R16, [R170+0x9800] ;  /* 0x00980000aa10783b */ /* 0x000e620000004200 */
[----:B------:R-:W-:Y:S01]  /*6ee0*/  FADD.FTZ R5, R115, R20 ;  /* 0x0000001473057221 */ /* 0x000fe20000010000 */
[----:B------:R3:W-:Y:S01]  /*6ef0*/  MUFU.EX2 R8, R28 ;  /* 0x0000001c00087308 */ /* 0x0007e20000000800 */
[-CC-:B------:R-:W-:Y:S01]  /*6f00*/  FFMA.FTZ R38, R38, R29.reuse, -R46.reuse ;  /* 0x0000001d26267223 */ /* 0x180fe2000001082e */
[----:B------:R-:W-:-:S03]  /*6f10*/  FFMA.FTZ R201, R36, R29, -R46 ;  /* 0x0000001d24c97223 */ /* 0x000fc6000001082e */
[----:B------:R-:W-:Y:S01]  /*6f20*/  HMMA.16816.F32.BF16 R84, R12, R22, R84 ;  /* 0x000000160c54723c */ /* 0x000fe20000041854 */
[----:B------:R-:W4:Y:S01]  /*6f30*/  LDSM.16.MT88.4 R20, [R165+0x9800] ;  /* 0x00980000a514783b */ /* 0x000f220000004200 */
[----:B------:R-:W-:Y:S01]  /*6f40*/  FADD.FTZ R5, R64, R5 ;  /* 0x0000000540057221 */ /* 0x000fe20000010000 */
[----:B------:R-:W-:Y:S01]  /*6f50*/  MUFU.EX2 R43, R44 ;  /* 0x0000002c002b7308 */ /* 0x000fe20000000800 */
[----:B---3--:R-:W-:-:S07]  /*6f60*/  FADD.FTZ R28, R66, R65 ;  /* 0x00000041421c7221 */ /* 0x008fce0000010000 */
[----:B------:R-:W3:Y:S01]  /*6f70*/  MUFU.EX2 R36, R42 ;  /* 0x0000002a00247308 */ /* 0x000ee20000000800 */
[----:B------:R-:W-:Y:S01]  /*6f80*/  FADD.FTZ R28, R125, R28 ;  /* 0x0000001c7d1c7221 */ /* 0x000fe20000010000 */
[----:B------:R-:W-:-:S03]  /*6f90*/  FADD.FTZ R62, R62, R5 ;  /* 0x000000053e3e7221 */ /* 0x000fc60000010000 */
[----:B------:R-:W-:-:S03]  /*6fa0*/  FADD.FTZ R5, R121, R28 ;  /* 0x0000001c79057221 */ /* 0x000fc60000010000 */
[----:B------:R-:W-:Y:S01]  /*6fb0*/  MUFU.EX2 R38, R38 ;  /* 0x0000002600267308 */ /* 0x000fe20000000800 */
[----:B------:R-:W-:Y:S01]  /*6fc0*/  FADD.FTZ R28, R111, R62 ;  /* 0x0000003e6f1c7221 */ /* 0x000fe20000010000 */
[----:B------:R-:W-:-:S06]  /*6fd0*/  FADD.FTZ R5, R106, R5 ;  /* 0x000000056a057221 */ /* 0x000fcc0000010000 */
[----:B------:R-:W5:Y:S08]  /*6fe0*/  MUFU.EX2 R201, R201 ;  /* 0x000000c900c97308 */ /* 0x000f700000000800 */
[----:B------:R-:W-:Y:S08]  /*6ff0*/  MUFU.EX2 R39, R39 ;  /* 0x0000002700277308 */ /* 0x000ff00000000800 */
[----:B------:R-:W2:Y:S08]  /*7000*/  MUFU.EX2 R32, R35 ;  /* 0x0000002300207308 */ /* 0x000eb00000000800 */
        /* <DEDUP_REMOVED lines=18> */
[----:B------:R-:W-:-:S07]  /*7130*/  FADD.FTZ R24, R119, R24 ;  /* 0x0000001877187221 */ /* 0x000fce0000010000 */
[----:B------:R-:W-:Y:S01]  /*7140*/  HMMA.16816.F32.BF16 R92, R12, R18, R92 ;  /* 0x000000120c5c723c */ /* 0x000fe2000004185c */
[----:B------:R-:W1:Y:S01]  /*7150*/  LDSM.16.MT88.4 R16, [R164+0x9800] ;  /* 0x00980000a410783b */ /* 0x000e620000004200 */
[----:B------:R-:W-:-:S06]  /*7160*/  FADD.FTZ R117, R117, R24 ;  /* 0x0000001875757221 */ /* 0x000fcc0000010000 */
        /* <DEDUP_REMOVED lines=26> */
[----:B------:R-:W-:Y:S01]  /*7310*/  IADD3 R6, PT, PT, R105, R6, R192 ;  /* 0x0000000669067210 */ /* 0x000fe20007ffe0c0 */
[----:B------:R-:W-:Y:S01]  /*7320*/  IMAD.MOV.U32 R107, RZ, RZ, R0 ;  /* 0x000000ffff6b7224 */ /* 0x000fe200078e0000 */
[----:B------:R-:W-:Y:S01]  /*7330*/  ISETP.NE.U32.AND P2, PT, R102, RZ, PT ;  /* 0x000000ff6600720c */ /* 0x000fe20003f45070 */
[C---:B------:R-:W-:Y:S01]  /*7340*/  VIADD R200, R4.reuse, 0xfffffffe ;  /* 0xfffffffe04c87836 */ /* 0x040fe20000000000 */
[----:B------:R-:W-:Y:S02]  /*7350*/  IADD3 R11, PT, PT, -R11, R6, R104 ;  /* 0x000000060b0b7210 */ /* 0x000fe40007ffe168 */
[----:B------:R-:W-:Y:S02]  /*7360*/  ISETP.NE.AND.EX P2, PT, R103, RZ, PT, P2 ;  /* 0x000000ff6700720c */ /* 0x000fe40003f45320 */
[----:B------:R-:W-:Y:S01]  /*7370*/  MOV R105, R2 ;  /* 0x0000000200697202 */ /* 0x000fe20000000f00 */
[----:B------:R-:W-:Y:S01]  /*7380*/  IMAD.IADD R11, R11, 0x1, -R10 ;  /* 0x000000010b0b7824 */ /* 0x000fe200078e0a0a */
[----:B------:R-:W-:-:S03]  /*7390*/  IADD3 R198, PT, PT, -R4, 0x1, RZ ;  /* 0x0000000104c67810 */ /* 0x000fc60007ffe1ff */
[----:B------:R-:W-:-:S05]  /*73a0*/  IMAD R199, R4, -0x80, R11 ;  /* 0xffffff8004c77824 */ /* 0x000fca00078e020b */
[----:B------:R-:W-:-:S07]  /*73b0*/  IADD3 R199, PT, PT, R199, 0x108, RZ ;  /* 0x00000108c7c77810 */ /* 0x000fce0007ffe0ff */
.L_x_11368:
        /* <DEDUP_REMOVED lines=52> */
[C---:B------:R-:W-:Y:S03]  /*7700*/  ISETP.NE.AND P5, PT, R6.reuse, RZ, PT ;  /* 0x000000ff0600720c */ /* 0x040fe60003fa5270 */
        /* <DEDUP_REMOVED lines=27> */
.L_x_11363:
[----:B------:R-:W-:Y:S05]  /*78c0*/  BSYNC.RECONVERGENT B0 ;  /* 0x0000000000007941 */ /* 0x000fea0003800200 */
.L_x_11362:
[----:B------:R-:W-:Y:S01]  /*78d0*/  IADD3 R204, P3, PT, R103, R184, RZ ;  /* 0x000000b867cc7210 */ /* 0x000fe20007f7e0ff */
[----:B------:R-:W-:Y:S01]  /*78e0*/  @!PT LDS RZ, [RZ] ;  /* 0x00000000fffff984 */ /* 0x000fe20000000800 */
[----:B------:R-:W-:Y:S01]  /*78f0*/  @!PT LDS RZ, [RZ] ;  /* 0x00000000fffff984 */ /* 0x000fe20000000800 */
[----:B------:R-:W-:Y:S01]  /*7900*/  @!PT LDS RZ, [RZ] ;  /* 0x00000000fffff984 */ /* 0x000fe20000000800 */
[----:B------:R1:W-:Y:S01]  /*7910*/  @!P1 LDGSTS.E.BYPASS.LTC128B.128 [R191+0x6000], desc[UR4][R184.64] ;  /* 0x06000000b8bf9fae */ /* 0x0003e2000b981a04 */
[C---:B------:R-:W-:Y:S01]  /*7920*/  SHF.L.U64.HI R2, R178.reuse, 0x5, R179 ;  /* 0x00000005b2027819 */ /* 0x040fe200000102b3 */
[C---:B------:R-:W-:Y:S01]  /*7930*/  @!P0 IMAD R0, R179.reuse, 0x60, RZ ;  /* 0x00000060b3008824 */ /* 0x040fe200078e02ff */
[-C--:B------:R-:W-:Y:S01]  /*7940*/  @!P0 LEA R214, P4, R178, R204.reuse, 0x6 ;  /* 0x000000ccb2d68211 */ /* 0x080fe200078830ff */
[----:B------:R-:W-:Y:S01]  /*7950*/  @P1 STS.128 [R191+0x6000], RZ ;  /* 0x006000ffbf001388 */ /* 0x000fe20000000c00 */
[-C--:B------:R-:W-:Y:S01]  /*7960*/  @!P0 MOV R210, R204.reuse ;  /* 0x000000cc00d28202 */ /* 0x080fe20000000f00 */
[----:B------:R-:W-:Y:S01]  /*7970*/  IMAD.X R205, R2, 0x1, R185, P3 ;  /* 0x0000000102cd7824 */ /* 0x000fe200018e06b9 */
[----:B------:R-:W-:Y:S01]  /*7980*/  @!P0 IADD3 R206, P3, PT, R204, R103, RZ ;  /* 0x00000067ccce8210 */ /* 0x000fe20007f7e0ff */
[----:B------:R-:W-:Y:S01]  /*7990*/  @P0 STS.128 [R191+0x6800], RZ ;  /* 0x006800ffbf000388 */ /* 0x000fe20000000c00 */
[----:B------:R-:W-:Y:S01]  /*79a0*/  @!P0 IMAD R102, R179, 0xa0, RZ ;  /* 0x000000a0b3668824 */ /* 0x000fe200078e02ff */
[-C--:B------:R-:W-:Y:S01]  /*79b0*/  @!P0 MOV R208, R204.reuse ;  /* 0x000000cc00d08202 */ /* 0x080fe20000000f00 */
[C---:B------:R-:W-:Y:S01]  /*79c0*/  @!P0 IMAD.WIDE.U32 R212, R178.reuse, 0x60, R204 ;  /* 0x00000060b2d48825 */ /* 0x040fe200078e00cc */
[----:B------:R-:W-:Y:S01]  /*79d0*/  @!PT LDS RZ, [RZ] ;  /* 0x00000000fffff984 */ /* 0x000fe20000000800 */
[----:B------:R-:W-:Y:S01]  /*79e0*/  @!PT LDS RZ, [RZ] ;  /* 0x00000000fffff984 */ /* 0x000fe20000000800 */
[----:B------:R-:W-:Y:S01]  /*79f0*/  @!PT LDS RZ, [RZ] ;  /* 0x00000000fffff984 */ /* 0x000fe20000000800 */
[----:B------:R1:W-:Y:S01]  /*7a00*/  @!P0 LDGSTS.E.BYPASS.LTC128B.128 [R191+0x6800], desc[UR4][R204.64] ;  /* 0x06800000ccbf8fae */ /* 0x0003e2000b981a04 */
[----:B------:R-:W-:Y:S01]  /*7a10*/  BSSY.RECONVERGENT B1, `(.L_x_11364) ;  /* 0x0000121000017945 */ /* 0x000fe20003800200 */
[----:B------:R-:W-:Y:S01]  /*7a20*/  @!P0 LEA.HI.X R215, R178, R205, R179, 0x6, P4 ;  /* 0x000000cdb2d78211 */ /* 0x000fe200020f34b3 */
[----:B------:R-:W-:Y:S01]  /*7a30*/  @!P0 IMAD.X R207, R205, 0x1, R2, P3 ;  /* 0x00000001cdcf8824 */ /* 0x000fe200018e0602 */
[----:B------:R-:W-:Y:S01]  /*7a40*/  @P0 STS.128 [R191+0x7000], RZ ;  /* 0x007000ffbf000388 */ /* 0x000fe20000000c00 */
[--C-:B------:R-:W-:Y:S01]  /*7a50*/  @!P0 IMAD.MOV.U32 R211, RZ, RZ, R205.reuse ;  /* 0x000000ffffd38224 */ /* 0x100fe200078e00cd */
[----:B------:R-:W-:Y:S01]  /*7a60*/  @!P0 IADD3 R213, PT, PT, R0, R213, RZ ;  /* 0x000000d500d58210 */ /* 0x000fe20007ffe0ff */
[----:B------:R-:W-:Y:S01]  /*7a70*/  @!P0 IMAD.MOV.U32 R209, RZ, RZ, R205 ;  /* 0x000000ffffd18224 */ /* 0x000fe200078e00cd */
[----:B------:R-:W-:Y:S01]  /*7a80*/  @!PT LDS RZ, [RZ] ;  /* 0x00000000fffff984 */ /* 0x000fe20000000800 */
[----:B------:R-:W-:Y:S01]  /*7a90*/  @!PT LDS RZ, [RZ] ;  /* 0x00000000fffff984 */ /* 0x000fe20000000800 */
[----:B------:R-:W-:Y:S01]  /*7aa0*/  @!PT LDS RZ, [RZ] ;  /* 0x00000000fffff984 */ /* 0x000fe20000000800 */
[----:B------:R1:W-:Y:S01]  /*7ab0*/  @!P0 LDGSTS.E.BYPASS.LTC128B.128 [R191+0x7000], desc[UR4][R206.64] ;  /* 0x07000000cebf8fae */ /* 0x0003e2000b981a04 */
[----:B------:R-:W-:Y:S03]  /*7ac0*/  @!P0 IMAD.WIDE.U32 R210, R178, 0xa0, R210 ;  /* 0x000000a0b2d28825 */ /* 0x000fe600078e00d2 */
[----:B------:R-:W-:Y:S01]  /*7ad0*/  @P0 STS.128 [R191+0x7800], RZ ;  /* 0x007800ffbf000388 */ /* 0x000fe20000000c00 */
[----:B------:R-:W-:Y:S01]  /*7ae0*/  @!P0 IMAD.IADD R211, R102, 0x1, R211 ;  /* 0x0000000166d38824 */ /* 0x000fe200078e02d3 */
[C---:B------:R-:W-:Y:S01]  /*7af0*/  @!P0 LEA R102, P3, R178.reuse, R204, 0x7 ;  /* 0x000000ccb2668211 */ /* 0x040fe200078638ff */
[C---:B------:R-:W-:Y:S01]  /*7b00*/  @!P0 IMAD.WIDE.U32 R208, R178.reuse, 0xc0, R208 ;  /* 0x000000c0b2d08825 */ /* 0x040fe200078e00d0 */
[----:B------:R-:W-:Y:S01]  /*7b10*/  @!PT LDS RZ, [RZ] ;  /* 0x00000000fffff984 */ /* 0x000fe20000000800 */
[----:B------:R-:W-:Y:S01]  /*7b20*/  @!PT LDS RZ, [RZ] ;  /* 0x00000000fffff984 */ /* 0x000fe20000000800 */
[----:B------:R-:W-:Y:S01]  /*7b30*/  @!PT LDS RZ, [RZ] ;  /* 0x00000000fffff984 */ /* 0x000fe20000000800 */
[----:B------:R1:W-:Y:S02]  /*7b40*/  @!P0 LDGSTS.E.BYPASS.LTC128B.128 [R191+0x7800], desc[UR4][R214.64] ;  /* 0x07800000d6bf8fae */ /* 0x0003e4000b981a04 */
[----:B------:R-:W-:Y:S01]  /*7b50*/  @!P0 LEA.HI.X R103, R178, R205, R179, 0x7, P3 ;  /* 0x000000cdb2678211 */ /* 0x000fe200018f3cb3 */
[----:B------:R-:W-:Y:S01]  /*7b60*/  @!P0 IMAD R2, R179, 0xc0, RZ ;  /* 0x000000c0b3028824 */ /* 0x000fe200078e02ff */
[----:B------:R-:W-:Y:S01]  /*7b70*/  @P0 STS.128 [R191+0x8000], RZ ;  /* 0x008000ffbf000388 */ /* 0x000fe20000000c00 */
[----:B------:R-:W-:Y:S03]  /*7b80*/  VIADD R198, R198, 0x1 ;  /* 0x00000001c6c67836 */ /* 0x000fe60000000000 */
[----:B------:R-:W-:Y:S01]  /*7b90*/  @!PT LDS RZ, [RZ] ;  /* 0x00000000fffff984 */ /* 0x000fe20000000800 */
[----:B------:R-:W-:Y:S01]  /*7ba0*/  @!PT LDS RZ, [RZ] ;  /* 0x00000000fffff984 */ /* 0x000fe20000000800 */
[----:B------:R-:W-:Y:S01]  /*7bb0*/  @!PT LDS RZ, [RZ] ;  /* 0x00000000fffff984 */ /* 0x000fe20000000800 */
[----:B------:R1:W-:Y:S01]  /*7bc0*/  @!P0 LDGSTS.E.BYPASS.LTC128B.128 [R191+0x8000], desc[UR4][R212.64] ;  /* 0x08000000d4bf8fae */ /* 0x0003e2000b981a04 */
[----:B------:R-:W-:Y:S02]  /*7bd0*/  @!P0 IADD3 R209, PT, PT, R2, R209, RZ ;  /* 0x000000d102d18210 */ /* 0x000fe40007ffe0ff */
[----:B------:R-:W-:Y:S01]  /*7be0*/  ISETP.NE.AND P3, PT, R198, RZ, PT ;  /* 0x000000ffc600720c */ /* 0x000fe20003f65270 */
        /* <DEDUP_REMOVED lines=27> */
[----:B------:R-:W2:Y:S04]  /*7da0*/  LDSM.16.M88.4 R148, [R169+0x2000] ;  /* 0x00200000a994783b */ /* 0x000ea80000000200 */
[----:B------:R-:W2:Y:S01]  /*7db0*/  LDSM.16.M88.4 R152, [R169+0x2800] ;  /* 0x00280000a998783b */ /* 0x000ea20000000200 */
[C---:B------:R-:W-:Y:S03]  /*7dc0*/  HMMA.16816.F32.BF16 R8, R108.reuse, R114, RZ ;  /* 0x000000726c08723c */ /* 0x040fe600000418ff */
[----:B------:R-:W2:Y:S04]  /*7dd0*/  LDSM.16.M88.4 R156, [R169+0x3000] ;  /* 0x00300000a99c783b */ /* 0x000ea80000000200 */
[----:B------:R-:W2:Y:S01]  /*7de0*/  LDSM.16.M88.4 R160, [R169+0x3800] ;  /* 0x00380000a9a0783b */ /* 0x000ea20000000200 */
[C---:B---3--:R-:W-:Y:S03]  /*7df0*/  HMMA.16816.F32.BF16 R12, R108.reuse, R116, RZ ;  /* 0x000000746c0c723c */ /* 0x048fe600000418ff */
[----:B------:R-:W-:Y:S05]  /*7e00*/  LDSM.16.M88.4 R112, [R169+0x4800] ;  /* 0x00480000a970783b */ /* 0x000fea0000000200 */
        /* <DEDUP_REMOVED lines=159> */
.L_x_11367:
[----:B------:R-:W-:Y:S05]  /*8800*/  BSYNC.RECONVERGENT B0 ;  /* 0x0000000000007941 */ /* 0x000fea0003800200 */
.L_x_11366:
[----:B------:R-:W-:Y:S01]  /*8810*/  @!P1 IMAD.MOV.U32 R183, RZ, RZ, R181 ;  /* 0x000000ffffb79224 */ /* 0x000fe200078e00b5 */
[C---:B------:R-:W-:Y:S01]  /*8820*/  LEA R116, P3, R176.reuse, R182, 0x5 ;  /* 0x000000b6b0747211 */ /* 0x040fe200078628ff */
[C---:B------:R-:W-:Y:S02]  /*8830*/  @!P0 IMAD R102, R177.reuse, 0x60, RZ ;  /* 0x00000060b1668824 */ /* 0x040fe400078e02ff */
[C---:B------:R-:W-:Y:S01]  /*8840*/  @!P0 IMAD R2, R177.reuse, 0xa0, RZ ;  /* 0x000000a0b1028824 */ /* 0x040fe200078e02ff */
        /* <DEDUP_REMOVED lines=19> */
[-C--:B------:R-:W-:Y:S01]  /*8980*/  @!P0 LEA.HI.X R115, R176, R117.reuse, R177, 0x6, P3 ;  /* 0x00000075b0738211 */ /* 0x080fe200018f34b1 */
[----:B------:R-:W-:Y:S01]  /*8990*/  @!P0 IMAD.IADD R113, R102, 0x1, R113 ;  /* 0x0000000166718824 */ /* 0x000fe200078e0271 */
[C---:B------:R-:W-:Y:S01]  /*89a0*/  @!P0 LEA R102, P1, R176.reuse, R116, 0x7 ;  /* 0x00000074b0668211 */ /* 0x040fe200078238ff */
[----:B------:R1:W-:Y:S01]  /*89b0*/  @P0 STS.128 [R191+0x3000], RZ ;  /* 0x003000ffbf000388 */ /* 0x0003e20000000c00 */
[C---:B------:R-:W-:Y:S01]  /*89c0*/  @!P0 IMAD.WIDE.U32 R110, R176.reuse, 0xa0, R110 ;  /* 0x000000a0b06e8825 */ /* 0x040fe200078e006e */
[-C--:B------:R-:W-:Y:S02]  /*89d0*/  @!P0 MOV R109, R117.reuse ;  /* 0x00000075006d8202 */ /* 0x080fe40000000f00 */
[----:B------:R-:W-:Y:S01]  /*89e0*/  @!PT LDS RZ, [RZ] ;  /* 0x00000000fffff984 */ /* 0x000fe20000000800 */
[----:B------:R-:W-:Y:S01]  /*89f0*/  @!PT LDS RZ, [RZ] ;  /* 0x00000000fffff984 */ /* 0x000fe20000000800 */
[----:B------:R-:W-:Y:S01]  /*8a00*/  @!PT LDS RZ, [RZ] ;  /* 0x00000000fffff984 */ /* 0x000fe20000000800 */
[----:B------:R1:W-:Y:S01]  /*8a10*/  @!P0 LDGSTS.E.BYPASS.LTC128B.128 [R191+0x3000], desc[UR4][R118.64] ;  /* 0x0300000076bf8fae */ /* 0x0003e2000b981a04 */
[----:B------:R-:W-:Y:S01]  /*8a20*/  @!P0 LEA.HI.X R103, R176, R117, R177, 0x7, P1 ;  /* 0x00000075b0678211 */ /* 0x000fe200008f3cb1 */
[----:B------:R-:W-:Y:S01]  /*8a30*/  @!P0 IMAD.MOV.U32 R108, RZ, RZ, R116 ;  /* 0x000000ffff6c8224 */ /* 0x000fe200078e0074 */
[----:B------:R-:W-:Y:S01]  /*8a40*/  @!P0 IADD3 R111, PT, PT, R2, R111, RZ ;  /* 0x0000006f026f8210 */ /* 0x000fe20007ffe0ff */
[----:B------:R1:W-:Y:S01]  /*8a50*/  @P0 STS.128 [R191+0x3800], RZ ;  /* 0x003800ffbf000388 */ /* 0x0003e20000000c00 */
[----:B------:R-:W-:Y:S02]  /*8a60*/  @!P0 IMAD R0, R177, 0xc0, RZ ;  /* 0x000000c0b1008824 */ /* 0x000fe400078e02ff */
[----:B------:R-:W-:Y:S01]  /*8a70*/  @!P0 IMAD.WIDE.U32 R108, R176, 0xc0, R108 ;  /* 0x000000c0b06c8825 */ /* 0x000fe200078e006c */
[----:B------:R-:W-:Y:S01]  /*8a80*/  @!PT LDS RZ, [RZ] ;  /* 0x00000000fffff984 */ /* 0x000fe20000000800 */
[----:B------:R-:W-:Y:S01]  /*8a90*/  @!PT LDS RZ, [RZ] ;  /* 0x00000000fffff984 */ /* 0x000fe20000000800 */
[----:B------:R-:W-:Y:S01]  /*8aa0*/  @!PT LDS RZ, [RZ] ;  /* 0x00000000fffff984 */ /* 0x000fe20000000800 */
[----:B------:R1:W-:Y:S03]  /*8ab0*/  @!P0 LDGSTS.E.BYPASS.LTC128B.128 [R191+0x3800], desc[UR4][R114.64] ;  /* 0x0380000072bf8fae */ /* 0x0003e6000b981a04 */
[----:B------:R-:W-:Y:S01]  /*8ac0*/  @!P0 IMAD.IADD R109, R0, 0x1, R109 ;  /* 0x00000001006d8824 */ /* 0x000fe200078e026d */
        /* <DEDUP_REMOVED lines=21> */
.L_x_11365:
[----:B------:R-:W-:Y:S05]  /*8c20*/  BSYNC.RECONVERGENT B1 ;  /* 0x0000000000017941 */ /* 0x000fea0003800200 */
.L_x_11364:
[----:B-1----:R-:W2:Y:S01]  /*8c30*/  LD.E R103, desc[UR4][R100.64+0xdc] ;  /* 0x0000dc0464677980 */ /* 0x002ea2000c101900 */
[----:B------:R-:W-:Y:S02]  /*8c40*/  IABS R104, R199 ;  /* 0x000000c700687213 */ /* 0x000fe40000000000 */
[C---:B------:R-:W-:Y:S02]  /*8c50*/  IADD3 R0, PT, PT, R199.reuse, -0x1, RZ ;  /* 0xffffffffc7007810 */ /* 0x040fe40007ffe0ff */
[----:B------:R-:W-:Y:S02]  /*8c60*/  IADD3 R102, PT, PT, R199, -0x8, RZ ;  /* 0xfffffff8c7667810 */ /* 0x000fe40007ffe0ff */
[----:B------:R-:W-:Y:S02]  /*8c70*/  I2FP.F32.S32 R104, R104 ;  /* 0x0000006800687245 */ /* 0x000fe40000201400 */
[----:B------:R-:W-:Y:S02]  /*8c80*/  IABS R0, R0 ;  /* 0x0000000000007213 */ /* 0x000fe40000000000 */
[----:B------:R-:W-:Y:S01]  /*8c90*/  IABS R102, R102 ;  /* 0x0000006600667213 */ /* 0x000fe20000000000 */
[----:B------:R-:W-:Y:S01]  /*8ca0*/  FFMA.FTZ R6, -R3, R104, R6 ;  /* 0x0000006803067223 */ /* 0x000fe20000010106 */
[----:B------:R-:W-:Y:S02]  /*8cb0*/  I2FP.F32.S32 R0, R0 ;  /* 0x0000000000007245 */ /* 0x000fe40000201400 */
[----:B------:R-:W-:Y:S02]  /*8cc0*/  IADD3 R104, PT, PT, R199, -0x10, RZ ;  /* 0xfffffff0c7687810 */ /* 0x000fe40007ffe0ff */
[----:B------:R-:W-:Y:S01]  /*8cd0*/  I2FP.F32.S32 R102, R102 ;  /* 0x0000006600667245 */ /* 0x000fe20000201400 */
        /* <DEDUP_REMOVED lines=27> */
[C---:B------:R-:W-:Y:S02]  /*8e90*/  IADD3 R104, PT, PT, R199.reuse, -0x30, RZ ;  /* 0xffffffd0c7687810 */ /* 0x040fe40007ffe0ff */
[----:B------:R-:W-:Y:S01]  /*8ea0*/  IADD3 R2, PT, PT, R199, -0x9, RZ ;  /* 0xfffffff7c7027810 */ /* 0x000fe20007ffe0ff */
[C---:B------:R-:W-:Y:S01]  /*8eb0*/  FFMA.FTZ R17, -R3.reuse, R0, R17 ;  /* 0x0000000003117223 */ /* 0x040fe20000010111 */
[----:B------:R-:W-:Y:S01]  /*8ec0*/  I2FP.F32.S32 R102, R102 ;  /* 0x0000006600667245 */ /* 0x000fe20000201400 */
[C---:B------:R-:W-:Y:S01]  /*8ed0*/  FFMA.FTZ R23, -R3.reuse, R0, R23 ;  /* 0x0000000003177223 */ /* 0x040fe20000010117 */
[----:B------:R-:W-:Y:S02]  /*8ee0*/  IABS R104, R104 ;  /* 0x0000006800687213 */ /* 0x000fe40000000000 */
[----:B------:R-:W-:Y:S01]  /*8ef0*/  IABS R2, R2 ;  /* 0x0000000200027213 */ /* 0x000fe20000000000 */
[-C--:B------:R-:W-:Y:S01]  /*8f00*/  FFMA.FTZ R26, -R3, R102.reuse, R26 ;  /* 0x00000066031a7223 */ /* 0x080fe2000001011a */
[----:B------:R-:W-:Y:S01]  /*8f10*/  IADD3 R0, PT, PT, R199, -0x31, RZ ;  /* 0xffffffcfc7007810 */ /* 0x000fe20007ffe0ff */
[----:B------:R-:W-:Y:S01]  /*8f20*/  FFMA.FTZ R20, -R3, R102, R20 ;  /* 0x0000006603147223 */ /* 0x000fe20000010114 */
[----:B------:R-:W-:Y:S02]  /*8f30*/  IADD3 R102, PT, PT, R199, -0x38, RZ ;  /* 0xffffffc8c7667810 */ /* 0x000fe40007ffe0ff */
[----:B------:R-:W-:Y:S02]  /*8f40*/  I2FP.F32.S32 R104, R104 ;  /* 0x0000006800687245 */ /* 0x000fe40000201400 */
[----:B------:R-:W-:Y:S02]  /*8f50*/  I2FP.F32.S32 R2, R2 ;  /* 0x0000000200027245 */ /* 0x000fe40000201400 */
[----:B------:R-:W-:Y:S01]  /*8f60*/  IABS R0, R0 ;  /* 0x0000000000007213 */ /* 0x000fe20000000000 */
[C---:B------:R-:W-:Y:S01]  /*8f70*/  FFMA.FTZ R24, -R3.reuse, R104, R24 ;  /* 0x0000006803187223 */ /* 0x040fe20000010118 */
[----:B------:R-:W-:Y:S01]  /*8f80*/  IABS R102, R102 ;  /* 0x0000006600667213 */ /* 0x000fe20000000000 */
[C---:B------:R-:W-:Y:S01]  /*8f90*/  FFMA.FTZ R11, -R3.reuse, R2, R11 ;  /* 0x00000002030b7223 */ /* 0x040fe2000001010b */
[----:B------:R-:W-:Y:S01]  /*8fa0*/  I2FP.F32.S32 R0, R0 ;  /* 0x0000000000007245 */ /* 0x000fe20000201400 */
[C---:B------:R-:W-:Y:S01]  /*8fb0*/  FFMA.FTZ R30, -R3.reuse, R104, R30 ;  /* 0x00000068031e7223 */ /* 0x040fe2000001011e */
        /* <DEDUP_REMOVED lines=19> */
[CC--:B------:R-:W-:Y:S01]  /*90f0*/  FFMA.FTZ R13, -R3.reuse, R2.reuse, R13 ;  /* 0x00000002030d7223 */ /* 0x0c0fe2000001010d */
        /* <DEDUP_REMOVED lines=48> */
[----:B------:R-:W-:Y:S01]  /*9400*/  FFMA.FTZ R52, -R3, R102, R52 ;  /* 0x0000006603347223 */ /* 0x000fe20000010134 */
[----:B------:R-:W-:Y:S01]  /*9410*/  FMNMX3.FTZ R104, R105, R4, R5, !PT ;  /* 0x0000000469687276 */ /* 0x000fe20007810005 */
[----:B------:R-:W-:Y:S01]  /*9420*/  FFMA.FTZ R58, -R3, R102, R58 ;  /* 0x00000066033a7223 */ /* 0x000fe2000001013a */
[----:B------:R-:W-:Y:S02]  /*9430*/  FMNMX3.FTZ R102, R107, R6, R7, !PT ;  /* 0x000000066b667276 */ /* 0x000fe40007810007 */
[----:B------:R-:W-:Y:S02]  /*9440*/  I2FP.F32.S32 R2, R2 ;  /* 0x0000000200027245 */ /* 0x000fe40000201400 */
[----:B------:R-:W-:Y:S02]  /*9450*/  FMNMX3.FTZ R104, R104, R8, R9, !PT ;  /* 0x0000000868687276 */ /* 0x000fe40007810009 */
[----:B------:R-:W-:Y:S01]  /*9460*/  FMNMX3.FTZ R102, R102, R10, R11, !PT ;  /* 0x0000000a66667276 */ /* 0x000fe2000781000b */
[C---:B------:R-:W-:Y:S01]  /*9470*/  FFMA.FTZ R37, -R3.reuse, R2, R37 ;  /* 0x0000000203257223 */ /* 0x040fe20000010125 */
[----:B------:R-:W-:Y:S01]  /*9480*/  FMNMX3.FTZ R104, R104, R12, R13, !PT ;  /* 0x0000000c68687276 */ /* 0x000fe2000781000d */
        /* <DEDUP_REMOVED lines=9> */
[----:B------:R-:W-:Y:S01]  /*9520*/  I2FP.F32.S32 R0, R0 ;  /* 0x0000000000007245 */ /* 0x000fe20000201400 */
[C---:B------:R-:W-:Y:S01]  /*9530*/  FFMA.FTZ R45, -R3.reuse, R2, R45 ;  /* 0x00000002032d7223 */ /* 0x040fe2000001012d */
[----:B------:R-:W-:Y:S01]  /*9540*/  FMNMX3.FTZ R104, R104, R24, R25, !PT ;  /* 0x0000001868687276 */ /* 0x000fe20007810019 */
[C---:B------:R-:W-:Y:S01]  /*9550*/  FFMA.FTZ R51, -R3.reuse, R2, R51 ;  /* 0x0000000203337223 */ /* 0x040fe20000010133 */
[----:B------:R-:W-:Y:S01]  /*9560*/  FMNMX3.FTZ R102, R102, R26, R27, !PT ;  /* 0x0000001a66667276 */ /* 0x000fe2000781001b */
[CC--:B------:R-:W-:Y:S01]  /*9570*/  FFMA.FTZ R62, -R3.reuse, R0.reuse, R62 ;  /* 0x00000000033e7223 */ /* 0x0c0fe2000001013e */
[----:B------:R-:W-:Y:S01]  /*9580*/  FFMA.FTZ R56, -R3, R0, R56 ;  /* 0x0000000003387223 */ /* 0x000fe20000010138 */
[C---:B------:R-:W-:Y:S02]  /*9590*/  IADD3 R2, PT, PT, R199.reuse, -0x69, RZ ;  /* 0xffffff97c7027810 */ /* 0x040fe40007ffe0ff */
[----:B------:R-:W-:Y:S02]  /*95a0*/  FMNMX3.FTZ R104, R104, R28, R29, !PT ;  /* 0x0000001c68687276 */ /* 0x000fe4000781001d */
[C---:B------:R-:W-:Y:S02]  /*95b0*/  IADD3 R0, PT, PT, R199.reuse, -0x78, RZ ;  /* 0xffffff88c7007810 */ /* 0x040fe40007ffe0ff */
[----:B------:R-:W-:Y:S02]  /*95c0*/  FMNMX3.FTZ R102, R102, R30, R31, !PT ;  /* 0x0000001e66667276 */ /* 0x000fe4000781001f */
[----:B------:R-:W-:Y:S02]  /*95d0*/  IABS R2, R2 ;  /* 0x0000000200027213 */ /* 0x000fe40000000000 */
[----:B------:R-:W-:Y:S02]  /*95e0*/  FMNMX3.FTZ R104, R104, R32, R33, !PT ;  /* 0x0000002068687276 */ /* 0x000fe40007810021 */
[----:B------:R-:W-:Y:S02]  /*95f0*/  IABS R0, R0 ;  /* 0x0000000000007213 */ /* 0x000fe40000000000 */
[----:B------:R-:W-:Y:S02]  /*9600*/  IADD3 R106, PT, PT, R199, -0x71, RZ ;  /* 0xffffff8fc76a7810 */ /* 0x000fe40007ffe0ff */
[----:B------:R-:W-:Y:S02]  /*9610*/  FMNMX3.FTZ R102, R102, R34, R35, !PT ;  /* 0x0000002266667276 */ /* 0x000fe40007810023 */
[----:B------:R-:W-:Y:S02]  /*9620*/  I2FP.F32.S32 R2, R2 ;  /* 0x0000000200027245 */ /* 0x000fe40000201400 */
[----:B------:R-:W-:Y:S02]  /*9630*/  FMNMX3.FTZ R104, R104, R36, R37, !PT ;  /* 0x0000002468687276 */ /* 0x000fe40007810025 */
[----:B------:R-:W-:Y:S01]  /*9640*/  I2FP.F32.S32 R0, R0 ;  /* 0x0000000000007245 */ /* 0x000fe20000201400 */
[C---:B------:R-:W-:Y:S01]  /*9650*/  FFMA.FTZ R53, -R3.reuse, R2, R53 ;  /* 0x0000000203357223 */ /* 0x040fe20000010135 */
[----:B------:R-:W-:Y:S01]  /*9660*/  IABS R106, R106 ;  /* 0x0000006a006a7213 */ /* 0x000fe20000000000 */
[C---:B------:R-:W-:Y:S01]  /*9670*/  FFMA.FTZ R59, -R3.reuse, R2, R59 ;  /* 0x00000002033b7223 */ /* 0x040fe2000001013b */
[----:B------:R-:W-:Y:S01]  /*9680*/  FMNMX3.FTZ R102, R102, R38, R39, !PT ;  /* 0x0000002666667276 */ /* 0x000fe20007810027 */
[C---:B------:R-:W-:Y:S01]  /*9690*/  FFMA.FTZ R66, -R3.reuse, R0, R66 ;  /* 0x0000000003427223 */ /* 0x040fe20000010142 */
[----:B------:R-:W-:Y:S01]  /*96a0*/  FMNMX3.FTZ R104, R104, R40, R41, !PT ;  /* 0x0000002868687276 */ /* 0x000fe20007810029 */
[----:B------:R-:W-:Y:S01]  /*96b0*/  FFMA.FTZ R60, -R3, R0, R60 ;  /* 0x00000000033c7223 */ /* 0x000fe2000001013c */
[----:B------:R-:W-:Y:S02]  /*96c0*/  I2FP.F32.S32 R2, R106 ;  /* 0x0000006a00027245 */ /* 0x000fe40000201400 */
[----:B------:R-:W-:Y:S02]  /*96d0*/  IADD3 R106, PT, PT, R199, -0x79, RZ ;  /* 0xffffff87c76a7810 */ /* 0x000fe40007ffe0ff */
[----:B------:R-:W-:Y:S01]  /*96e0*/  FMNMX3.FTZ R0, R102, R42, R43, !PT ;  /* 0x0000002a66007276 */ /* 0x000fe2000781002b */
[C---:B------:R-:W-:Y:S01]  /*96f0*/  FFMA.FTZ R63, -R3.reuse, R2, R63 ;  /* 0x00000002033f7223 */ /* 0x040fe2000001013f */
[----:B------:R-:W-:Y:S01]  /*9700*/  FMNMX3.FTZ R104, R104, R44, R45, !PT ;  /* 0x0000002c68687276 */ /* 0x000fe2000781002d */
[----:B------:R-:W-:Y:S01]  /*9710*/  FFMA.FTZ R57, -R3, R2, R57 ;  /* 0x0000000203397223 */ /* 0x000fe20000010139 */
[----:B------:R-:W-:Y:S02]  /*9720*/  IABS R106, R106 ;  /* 0x0000006a006a7213 */ /* 0x000fe40000000000 */
[C---:B------:R-:W-:Y:S02]  /*9730*/  IADD3 R109, PT, PT, R199.reuse, -0x80, RZ ;  /* 0xffffff80c76d7810 */ /* 0x040fe40007ffe0ff */
[----:B------:R-:W-:Y:S02]  /*9740*/  IADD3 R102, PT, PT, R199, -0x81, RZ ;  /* 0xffffff7fc7667810 */ /* 0x000fe40007ffe0ff */
[----:B------:R-:W-:Y:S02]  /*9750*/  FMNMX3.FTZ R0, R0, R46, R47, !PT ;  /* 0x0000002e00007276 */ /* 0x000fe4000781002f */
[----:B------:R-:W-:Y:S02]  /*9760*/  FMNMX3.FTZ R104, R104, R48, R49, !PT ;  /* 0x0000003068687276 */ /* 0x000fe40007810031 */
[----:B------:R-:W-:Y:S02]  /*9770*/  I2FP.F32.S32 R2, R106 ;  /* 0x0000006a00027245 */ /* 0x000fe40000201400 */
[----:B------:R-:W-:Y:S02]  /*9780*/  IABS R109, R109 ;  /* 0x0000006d006d7213 */ /* 0x000fe40000000000 */
[----:B------:R-:W-:Y:S01]  /*9790*/  IABS R102, R102 ;  /* 0x0000006600667213 */ /* 0x000fe20000000000 */
[C---:B------:R-:W-:Y:S01]  /*97a0*/  FFMA.FTZ R67, -R3.reuse, R2, R67 ;  /* 0x0000000203437223 */ /* 0x040fe20000010143 */
        /* <DEDUP_REMOVED lines=14> */
[----:B------:R-:W-:Y:S01]  /*9890*/  IADD3 R200, PT, PT, R200, -0x1, RZ ;  /* 0xffffffffc8c87810 */ /* 0x000fe20007ffe0ff */
[----:B------:R-:W-:Y:S01]  /*98a0*/  SHFL.BFLY PT, R2, R115, 0x2, 0x1f ;  /* 0x0c401f0073027f89 */ /* 0x000fe200000e0000 */
[----:B------:R-:W-:Y:S02]  /*98b0*/  IADD3 R189, PT, PT, R189, -0x80, RZ ;  /* 0xffffff80bdbd7810 */ /* 0x000fe40007ffe0ff */
[----:B------:R-:W-:Y:S05]  /*98c0*/  IADD3 R199, PT, PT, R199, 0x80, RZ ;  /* 0x00000080c7c77810 */ /* 0x000fea0007ffe0ff */
[----:B------:R-:W1:Y:S02]  /*98d0*/  SHFL.BFLY PT, R0, R111, 0x2, 0x1f ;  /* 0x0c401f006f007f89 */ /* 0x000e6400000e0000 */
[----:B-1----:R-:W-:Y:S02]  /*98e0*/  FMNMX.FTZ R109, R111, R0, !PT ;  /* 0x000000006f6d7209 */ /* 0x002fe40007810000 */
[----:B------:R-:W-:Y:S04]  /*98f0*/  FMNMX.FTZ R113, R115, R2, !PT ;  /* 0x0000000273717209 */ /* 0x000fe80007810000 */
[----:B------:R-:W1:Y:S08]  /*9900*/  SHFL.BFLY PT, R0, R109, 0x1, 0x1f ;  /* 0x0c201f006d007f89 */ /* 0x000e7000000e0000 */
[----:B------:R-:W3:Y:S01]  /*9910*/  SHFL.BFLY PT, R2, R113, 0x1, 0x1f ;  /* 0x0c201f0071027f89 */ /* 0x000ee200000e0000 */
[----:B-1----:R-:W-:Y:S07]  /*9920*/  FMNMX.FTZ R0, R109, R0, !PT ;  /* 0x000000006d007209 */ /* 0x002fee0007810000 */
[----:B------:R-:W1:Y:S01]  /*9930*/  LDSM.16.MT88.4 R108, [R170+0x6000] ;  /* 0x00600000aa6c783b */ /* 0x000e620000004200 */
[----:B---3--:R-:W-:Y:S01]  /*9940*/  FMNMX.FTZ R2, R113, R2, !PT ;  /* 0x0000000271027209 */ /* 0x008fe20007810000 */
[C---:B------:R-:W-:Y:S01]  /*9950*/  FADD.FTZ R102, -R0.reuse, R107 ;  /* 0x0000006b00667221 */ /* 0x040fe20000010100 */
[C---:B--2---:R-:W-:Y:S01]  /*9960*/  FMUL.FTZ R116, R103.reuse, R0 ;  /* 0x0000000067747220 */ /* 0x044fe20000410000 */
[----:B------:R-:W-:Y:S02]  /*9970*/  FSETP.NEU.FTZ.AND P0, PT, R0, -INF , PT ;  /* 0xff8000000000780b */ /* 0x000fe40003f1d000 */
[----:B------:R-:W-:Y:S01]  /*9980*/  FADD.FTZ R106, -R2, R105 ;  /* 0x00000069026a7221 */ /* 0x000fe20000010100 */
[C---:B------:R-:W-:Y:S01]  /*9990*/  FMUL.FTZ R104, R103.reuse, R102 ;  /* 0x0000006667687220 */ /* 0x040fe20000410000 */
[----:B------:R-:W-:Y:S01]  /*99a0*/  FSEL R116, R116, RZ, P0 ;  /* 0x000000ff74747208 */ /* 0x000fe20000000000 */
[----:B------:R-:W2:Y:S01]  /*99b0*/  LDSM.16.MT88.4 R112, [R166+0x6000] ;  /* 0x00600000a670783b */ /* 0x000ea20000004200 */
[C---:B------:R-:W-:Y:S01]  /*99c0*/  FMUL.FTZ R105, R103.reuse, R106 ;  /* 0x0000006a67697220 */ /* 0x040fe20000410000 */
[----:B------:R-:W-:Y:S01]  /*99d0*/  FMUL.FTZ R106, R103, R2 ;  /* 0x00000002676a7220 */ /* 0x000fe20000410000 */
[----:B------:R-:W-:Y:S01]  /*99e0*/  FSETP.NEU.FTZ.AND P0, PT, R2, -INF , PT ;  /* 0xff8000000200780b */ /* 0x000fe20003f1d000 */
[----:B------:R-:W3:Y:S01]  /*99f0*/  MUFU.EX2 R104, R104 ;  /* 0x0000006800687308 */ /* 0x000ee20000000800 */
[-CC-:B------:R-:W-:Y:S01]  /*9a00*/  FFMA.FTZ R30, R30, R103.reuse, -R116.reuse ;  /* 0x000000671e1e7223 */ /* 0x180fe20000010874 */
[-CC-:B------:R-:W-:Y:S01]  /*9a10*/  FFMA.FTZ R134, R38, R103.reuse, -R116.reuse ;  /* 0x0000006726867223 */ /* 0x180fe20000010874 */
[-CC-:B------:R-:W-:Y:S01]  /*9a20*/  FFMA.FTZ R137, R39, R103.reuse, -R116.reuse ;  /* 0x0000006727897223 */ /* 0x180fe20000010874 */
[----:B------:R-:W-:Y:S01]  /*9a30*/  FSEL R106, R106, RZ, P0 ;  /* 0x000000ff6a6a7208 */ /* 0x000fe20000000000 */
[-CC-:B------:R-:W-:Y:S01]  /*9a40*/  FFMA.FTZ R120, R10, R103.reuse, -R116.reuse ;  /* 0x000000670a787223 */ /* 0x180fe20000010874 */
[-CC-:B------:R-:W-:Y:S01]  /*9a50*/  FFMA.FTZ R107, R11, R103.reuse, -R116.reuse ;  /* 0x000000670b6b7223 */ /* 0x180fe20000010874 */
[-C--:B------:R-:W-:Y:S03]  /*9a60*/  FFMA.FTZ R117, R14, R103.reuse, -R116 ;  /* 0x000000670e757223 */ /* 0x080fe60000010874 */
[----:B------:R4:W5:Y:S01]  /*9a70*/  MUFU.EX2 R102, R105 ;  /* 0x0000006900667308 */ /* 0x0009620000000800 */
[-C--:B------:R-:W-:Y:S01]  /*9a80*/  FFMA.FTZ R118, R8, R103.reuse, -R106 ;  /* 0x0000006708767223 */ /* 0x080fe2000001086a */
[-CC-:B------:R-:W-:Y:S01]  /*9a90*/  FFMA.FTZ R133, R6, R103.reuse, -R116.reuse ;  /* 0x0000006706857223 */ /* 0x180fe20000010874 */
[-C--:B------:R-:W-:Y:S01]  /*9aa0*/  FFMA.FTZ R119, R7, R103.reuse, -R116 ;  /* 0x0000006707777223 */ /* 0x080fe20000010874 */
        /* <DEDUP_REMOVED lines=11> */
[----:B------:R-:W-:Y:S03]  /*9b60*/  FMUL.FTZ R74, R104, R74 ;  /* 0x0000004a684a7220 */ /* 0x000fe60000410000 */
[----:B------:R-:W3:Y:S01]  /*9b70*/  MUFU.EX2 R119, R119 ;  /* 0x0000007700777308 */ /* 0x000ee20000000800 */
[----:B----4-:R-:W-:Y:S01]  /*9b80*/  FFMA.FTZ R105, R9, R103, -R106 ;  /* 0x0000006709697223 */ /* 0x010fe2000001086a */
[C---:B-----5:R-:W-:Y:S01]  /*9b90*/  FMUL.FTZ R8, R102.reuse, R92 ;  /* 0x0000005c66087220 */ /* 0x060fe20000410000 */
[C---:B------:R-:W-:Y:S01]  /*9ba0*/  FMUL.FTZ R9, R102.reuse, R93 ;  /* 0x0000005d66097220 */ /* 0x040fe20000410000 */
[C---:B------:R-:W-:Y:S01]  /*9bb0*/  FMUL.FTZ R4, R102.reuse, R96 ;  /* 0x0000006066047220 */ /* 0x040fe20000410000 */
[C---:B------:R-:W-:Y:S01]  /*9bc0*/  FMUL.FTZ R5, R102.reuse, R97 ;  /* 0x0000006166057220 */ /* 0x040fe20000410000 */
[----:B------:R-:W4:Y:S01]  /*9bd0*/  LDSM.16.MT88.4 R92, [R165+0x6000] ;  /* 0x00600000a55c783b */ /* 0x000f220000004200 */
[C---:B------:R-:W-:Y:S03]  /*9be0*/  FMUL.FTZ R68, R102.reuse, R68 ;  /* 0x0000004466447220 */ /* 0x040fe60000410000 */
[----:B------:R-:W-:Y:S01]  /*9bf0*/  MUFU.EX2 R120, R120 ;  /* 0x0000007800787308 */ /* 0x000fe20000000800 */
[----:B------:R-:W-:Y:S01]  /*9c00*/  FMUL.FTZ R69, R102, R69 ;  /* 0x0000004566457220 */ /* 0x000fe20000410000 */
[----:B------:R-:W-:Y:S01]  /*9c10*/  FMUL.FTZ R75, R104, R75 ;  /* 0x0000004b684b7220 */ /* 0x000fe20000410000 */
[C---:B------:R-:W-:Y:S01]  /*9c20*/  FMUL.FTZ R72, R102.reuse, R72 ;  /* 0x0000004866487220 */ /* 0x040fe20000410000 */
[----:B------:R-:W-:Y:S01]  /*9c30*/  FMUL.FTZ R73, R102, R73 ;  /* 0x0000004966497220 */ /* 0x000fe20000410000 */
[C---:B------:R-:W-:Y:S01]  /*9c40*/  FMUL.FTZ R14, R104.reuse, R90 ;  /* 0x0000005a680e7220 */ /* 0x040fe20000410000 */
[C---:B------:R-:W-:Y:S01]  /*9c50*/  FMUL.FTZ R78, R104.reuse, R78 ;  /* 0x0000004e684e7220 */ /* 0x040fe20000410000 */
[----:B------:R-:W-:Y:S03]  /*9c60*/  FMUL.FTZ R79, R104, R79 ;  /* 0x0000004f684f7220 */ /* 0x000fe60000410000 */
[----:B------:R-:W5:Y:S01]  /*9c70*/  MUFU.EX2 R107, R107 ;  /* 0x0000006b006b7308 */ /* 0x000f620000000800 */
[----:B---3--:R-:W-:Y:S01]  /*9c80*/  F2FP.BF16.F32.PACK_AB R97, R119, R133 ;  /* 0x000000857761723e */ /* 0x008fe200000010ff */
[C---:B------:R-:W-:Y:S01]  /*9c90*/  FMUL.FTZ R76, R102.reuse, R76 ;  /* 0x0000004c664c7220 */ /* 0x040fe20000410000 */
[----:B------:R-:W-:Y:S01]  /*9ca0*/  FMUL.FTZ R77, R102, R77 ;  /* 0x0000004d664d7220 */ /* 0x000fe20000410000 */
[C---:B------:R-:W-:Y:S01]  /*9cb0*/  FMUL.FTZ R82, R104.reuse, R82 ;  /* 0x0000005268527220 */ /* 0x040fe20000410000 */
[----:B------:R-:W-:Y:S01]  /*9cc0*/  FMUL.FTZ R83, R104, R83 ;  /* 0x0000005368537220 */ /* 0x000fe20000410000 */
[C---:B------:R-:W-:Y:S01]  /*9cd0*/  FMUL.FTZ R80, R102.reuse, R80 ;  /* 0x0000005066507220 */ /* 0x040fe20000410000 */
[----:B------:R-:W-:Y:S03]  /*9ce0*/  FMUL.FTZ R81, R102, R81 ;  /* 0x0000005166517220 */ /* 0x000fe60000410000 */
[----:B------:R-:W-:Y:S01]  /*9cf0*/  MUFU.EX2 R123, R123 ;  /* 0x0000007b007b7308 */ /* 0x000fe20000000800 */
[----:B------:R-:W-:Y:S01]  /*9d00*/  FFMA.FTZ R122, R15, R103, -R116 ;  /* 0x000000670f7a7223 */ /* 0x000fe20000010874 */
[----:B------:R-:W-:Y:S01]  /*9d10*/  FMUL.FTZ R15, R104, R91 ;  /* 0x0000005b680f7220 */ /* 0x000fe20000410000 */
[-CC-:B------:R-:W-:Y:S01]  /*9d20*/  FFMA.FTZ R127, R12, R103.reuse, -R106.reuse ;  /* 0x000000670c7f7223 */ /* 0x180fe2000001086a */
[C---:B------:R-:W-:Y:S01]  /*9d30*/  FMUL.FTZ R12, R102.reuse, R88 ;  /* 0x00000058660c7220 */ /* 0x040fe20000410000 */
[----:B------:R-:W-:Y:S01]  /*9d40*/  FFMA.FTZ R126, R13, R103, -R106 ;  /* 0x000000670d7e7223 */ /* 0x000fe2000001086a */
[----:B------:R-:W-:Y:S01]  /*9d50*/  FMUL.FTZ R13, R102, R89 ;  /* 0x00000059660d7220 */ /* 0x000fe20000410000 */
[-CC-:B------:R-:W-:Y:S03]  /*9d60*/  FFMA.FTZ R125, R18, R103.reuse, -R116.reuse ;  /* 0x00000067127d7223 */ /* 0x180fe60000010874 */
[----:B------:R-:W3:Y:S01]  /*9d70*/  MUFU.EX2 R121, R121 ;  /* 0x0000007900797308 */ /* 0x000ee20000000800 */
[----:B-----5:R-:W-:Y:S01]  /*9d80*/  F2FP.BF16.F32.PACK_AB R99, R107, R120 ;  /* 0x000000786b63723e */ /* 0x020fe200000010ff */
[----:B------:R-:W-:Y:S01]  /*9d90*/  LDSM.16.MT88.4 R88, [R166+0x6800] ;  /* 0x00680000a658783b */ /* 0x000fe20000004200 */
[C---:B------:R-:W-:Y:S01]  /*9da0*/  FMUL.FTZ R18, R104.reuse, R86 ;  /* 0x0000005668127220 */ /* 0x040fe20000410000 */
[----:B------:R-:W-:Y:S01]  /*9db0*/  FFMA.FTZ R124, R19, R103, -R116 ;  /* 0x00000067137c7223 */ /* 0x000fe20000010874 */
[----:B------:R-:W-:Y:S01]  /*9dc0*/  FMUL.FTZ R19, R104, R87 ;  /* 0x0000005768137220 */ /* 0x000fe20000410000 */
[-CC-:B------:R-:W-:Y:S01]  /*9dd0*/  FFMA.FTZ R128, R16, R103.reuse, -R106.reuse ;  /* 0x0000006710807223 */ /* 0x180fe2000001086a */
[C---:B------:R-:W-:Y:S03]  /*9de0*/  FMUL.FTZ R16, R102.reuse, R84 ;  /* 0x0000005466107220 */ /* 0x040fe60000410000 */
[----:B------:R-:W-:Y:S01]  /*9df0*/  MUFU.EX2 R118, R118 ;  /* 0x0000007600767308 */ /* 0x000fe20000000800 */
[----:B------:R-:W-:Y:S01]  /*9e00*/  FFMA.FTZ R129, R17, R103, -R106 ;  /* 0x0000006711817223 */ /* 0x000fe2000001086a */
[----:B------:R-:W-:Y:S01]  /*9e10*/  FMUL.FTZ R17, R102, R85 ;  /* 0x0000005566117220 */ /* 0x000fe20000410000 */
[-CC-:B------:R-:W-:Y:S01]  /*9e20*/  FFMA.FTZ R131, R22, R103.reuse, -R116.reuse ;  /* 0x0000006716837223 */ /* 0x180fe20000010874 */
[-CC-:B------:R-:W-:Y:S01]  /*9e30*/  FFMA.FTZ R130, R23, R103.reuse, -R116.reuse ;  /* 0x0000006717827223 */ /* 0x180fe20000010874 */
[-CC-:B------:R-:W-:Y:S01]  /*9e40*/  FFMA.FTZ R54, R54, R103.reuse, -R116.reuse ;  /* 0x0000006736367223 */ /* 0x180fe20000010874 */
[-CC-:B------:R-:W-:Y:S01]  /*9e50*/  FFMA.FTZ R55, R55, R103.reuse, -R116.reuse ;  /* 0x0000006737377223 */ /* 0x180fe20000010874 */
[--C-:B------:R-:W-:Y:S03]  /*9e60*/  FFMA.FTZ R58, R58, R103, -R116.reuse ;  /* 0x000000673a3a7223 */ /* 0x100fe60000010874 */
        /* <DEDUP_REMOVED lines=13> */
[-CC-:B------:R-:W-:Y:S01]  /*9f40*/  FFMA.FTZ R47, R47, R103.reuse, -R116.reuse ;  /* 0x000000672f2f7223 */ /* 0x180fe20000010874 */
[-CC-:B------:R-:W-:Y:S01]  /*9f50*/  FFMA.FTZ R50, R50, R103.reuse, -R116.reuse ;  /* 0x0000006732327223 */ /* 0x180fe20000010874 */
[-C--:B------:R-:W-:Y:S03]  /*9f60*/  FFMA.FTZ R51, R51, R103.reuse, -R116 ;  /* 0x0000006733337223 */ /* 0x080fe60000010874 */
[----:B------:R-:W3:Y:S01]  /*9f70*/  MUFU.EX2 R122, R122 ;  /* 0x0000007a007a7308 */ /* 0x000ee20000000800 */
[----:B-----5:R-:W-:Y:S01]  /*9f80*/  F2FP.BF16.F32.PACK_AB R98, R105, R118 ;  /* 0x000000766962723e */ /* 0x020fe200000010ff */
[-CC-:B------:R-:W-:Y:S01]  /*9f90*/  FFMA.FTZ R44, R44, R103.reuse, -R106.reuse ;  /* 0x000000672c2c7223 */ /* 0x180fe2000001086a */
[-CC-:B------:R-:W-:Y:S01]  /*9fa0*/  FFMA.FTZ R45, R45, R103.reuse, -R106.reuse ;  /* 0x000000672d2d7223 */ /* 0x180fe2000001086a */
[-CC-:B------:R-:W-:Y:S01]  /*9fb0*/  FFMA.FTZ R48, R48, R103.reuse, -R106.reuse ;  /* 0x0000006730307223 */ /* 0x180fe2000001086a */
[----:B------:R-:W-:Y:S01]  /*9fc0*/  FFMA.FTZ R49, R49, R103, -R106 ;  /* 0x0000006731317223 */ /* 0x000fe2000001086a */
[----:B------:R-:W-:Y:S01]  /*9fd0*/  FFMA.FTZ R133, R104, R203, R133 ;  /* 0x000000cb68857223 */ /* 0x000fe20000010085 */
[----:B------:R-:W-:Y:S01]  /*9fe0*/  FFMA.FTZ R66, R66, R103, -R116 ;  /* 0x0000006742427223 */ /* 0x000fe20000010874 */
[C---:B-1----:R-:W-:Y:S02]  /*9ff0*/  HMMA.16816.F32.BF16 R4, R96.reuse, R108, R4 ;  /* 0x0000006c6004723c */ /* 0x042fe40000041804 */
[----:B------:R-:W-:Y:S03]  /*a000*/  MUFU.EX2 R125, R125 ;  /* 0x0000007d007d7308 */ /* 0x000fe60000000800 */
[----:B------:R-:W-:Y:S01]  /*a010*/  FADD.FTZ R133, R119, R133 ;  /* 0x0000008577857221 */ /* 0x000fe20000010000 */
[----:B------:R-:W-:Y:S01]  /*a020*/  FFMA.FTZ R123, R102, R201, R123 ;  /* 0x000000c9667b7223 */ /* 0x000fe2000001007b */
[----:B------:R-:W-:Y:S01]  /*a030*/  ISETP.NE.AND P0, PT, R200, -0x1, PT ;  /* 0xffffffffc800780c */ /* 0x000fe20003f05270 */
[C---:B------:R-:W-:Y:S01]  /*a040*/  HMMA.16816.F32.BF16 R8, R96.reuse, R110, R8 ;  /* 0x0000006e6008723c */ /* 0x040fe20000041808 */
[----:B------:R-:W1:Y:S03]  /*a050*/  LDSM.16.MT88.4 R108, [R164+0x6000] ;  /* 0x00600000a46c783b */ /* 0x000e660000004200 */
[----:B------:R-:W5:Y:S01]  /*a060*/  MUFU.EX2 R124, R124 ;  /* 0x0000007c007c7308 */ /* 0x000f620000000800 */
[----:B---3--:R-:W-:Y:S01]  /*a070*/  F2FP.BF16.F32.PACK_AB R85, R122, R117 ;  /* 0x000000757a55723e */ /* 0x008fe200000010ff */
[----:B------:R-:W-:Y:S02]  /*a080*/  FADD.FTZ R123, R121, R123 ;  /* 0x0000007b797b7221 */ /* 0x000fe40000010000 */
[C---:B--2---:R-:W-:Y:S06]  /*a090*/  HMMA.16816.F32.BF16 R68, R96.reuse, R112, R68 ;  /* 0x000000706044723c */ /* 0x044fec0000041844 */
[----:B------:R-:W-:Y:S01]  /*a0a0*/  MUFU.EX2 R127, R127 ;  /* 0x0000007f007f7308 */ /* 0x000fe20000000800 */
[----:B------:R-:W-:Y:S04]  /*a0b0*/  FADD.FTZ R118, R118, R123 ;  /* 0x0000007b76767221 */ /* 0x000fe80000010000 */
[----:B------:R-:W-:Y:S01]  /*a0c0*/  FADD.FTZ R118, R105, R118 ;  /* 0x0000007669767221 */ /* 0x000fe20000010000 */
[C---:B------:R-:W-:Y:S01]  /*a0d0*/  HMMA.16816.F32.BF16 R72, R96.reuse, R114, R72 ;  /* 0x000000726048723c */ /* 0x040fe20000041848 */
[----:B------:R-:W2:Y:S03]  /*a0e0*/  LDSM.16.MT88.4 R112, [R170+0x6800] ;  /* 0x00680000aa70783b */ /* 0x000ea60000004200 */
[----:B------:R-:W3:Y:S01]  /*a0f0*/  MUFU.EX2 R126, R126 ;  /* 0x0000007e007e7308 */ /* 0x000ee20000000800 */
[----:B-----5:R-:W-:Y:S02]  /*a100*/  F2FP.BF16.F32.PACK_AB R87, R124, R125 ;  /* 0x0000007d7c57723e */ /* 0x020fe400000010ff */
[----:B------:R-:W-:Y:S01]  /*a110*/  MOV R105, R2 ;  /* 0x0000000200697202 */ /* 0x000fe20000000f00 */
[C---:B----4-:R-:W-:Y:S06]  /*a120*/  HMMA.16816.F32.BF16 R76, R96.reuse, R92, R76 ;  /* 0x0000005c604c723c */ /* 0x050fec000004184c */
[----:B------:R-:W-:Y:S02]  /*a130*/  MUFU.EX2 R128, R128 ;  /* 0x0000008000807308 */ /* 0x000fe40000000800 */
[C---:B------:R-:W-:Y:S01]  /*a140*/  HMMA.16816.F32.BF16 R80, R96.reuse, R94, R80 ;  /* 0x0000005e6050723c */ /* 0x040fe20000041850 */
[----:B------:R-:W4:Y:S07]  /*a150*/  LDSM.16.MT88.4 R92, [R165+0x6800] ;  /* 0x00680000a55c783b */ /* 0x000f2e0000004200 */
[----:B------:R-:W5:Y:S01]  /*a160*/  MUFU.EX2 R129, R129 ;  /* 0x0000008100817308 */ /* 0x000f620000000800 */
[C---:B---3--:R-:W-:Y:S01]  /*a170*/  F2FP.BF16.F32.PACK_AB R84, R126.reuse, R127 ;  /* 0x0000007f7e54723e */ /* 0x048fe200000010ff */
        /* <DEDUP_REMOVED lines=11> */
[C---:B--2---:R-:W-:Y:S02]  /*a230*/  HMMA.16816.F32.BF16 R4, R84.reuse, R112, R4 ;  /* 0x000000705404723c */ /* 0x044fe40000041804 */
[----:B------:R-:W-:Y:S03]  /*a240*/  MUFU.EX2 R58, R58 ;  /* 0x0000003a003a7308 */ /* 0x000fe60000000800 */
[-CC-:B------:R-:W-:Y:S01]  /*a250*/  FFMA.FTZ R112, R26, R103.reuse, -R116.reuse ;  /* 0x000000671a707223 */ /* 0x180fe20000010874 */
[-C--:B------:R-:W-:Y:S02]  /*a260*/  FFMA.FTZ R113, R27, R103.reuse, -R116 ;  /* 0x000000671b717223 */ /* 0x080fe40000010874 */
[C---:B------:R-:W-:Y:S01]  /*a270*/  HMMA.16816.F32.BF16 R8, R84.reuse, R114, R8 ;  /* 0x000000725408723c */ /* 0x040fe20000041808 */
[----:B------:R-:W-:Y:S03]  /*a280*/  LDSM.16.MT88.4 R24, [R165+0x7000] ;  /* 0x00700000a518783b */ /* 0x000fe60000004200 */
[----:B------:R-:W-:Y:S01]  /*a290*/  MUFU.EX2 R59, R59 ;  /* 0x0000003b003b7308 */ /* 0x000fe20000000800 */
[-CC-:B------:R-:W-:Y:S01]  /*a2a0*/  FFMA.FTZ R114, R20, R103.reuse, -R106.reuse ;  /* 0x0000006714727223 */ /* 0x180fe2000001086a */
[-C--:B------:R-:W-:Y:S02]  /*a2b0*/  FFMA.FTZ R115, R21, R103.reuse, -R106 ;  /* 0x0000006715737223 */ /* 0x080fe4000001086a */
        /* <DEDUP_REMOVED lines=8> */
[----:B------:R-:W-:Y:S08]  /*a340*/  LDSM.16.MT88.4 R92, [R170+0x9800] ;  /* 0x00980000aa5c783b */ /* 0x000ff00000004200 */
[----:B------:R-:W-:Y:S01]  /*a350*/  MUFU.EX2 R131, R131 ;  /* 0x0000008300837308 */ /* 0x000fe20000000800 */
[C---:B-1----:R-:W-:Y:S09]  /*a360*/  HMMA.16816.F32.BF16 R12, R84.reuse, R96, R12 ;  /* 0x00000060540c723c */ /* 0x042ff2000004180c */
[----:B------:R-:W1:Y:S01]  /*a370*/  MUFU.EX2 R130, R130 ;  /* 0x0000008200827308 */ /* 0x000e620000000800 */
[-CC-:B------:R-:W-:Y:S01]  /*a380*/  FFMA.FTZ R97, R31, R103.reuse, -R116.reuse ;  /* 0x000000671f617223 */ /* 0x180fe20000010874 */
[-CC-:B------:R-:W-:Y:S01]  /*a390*/  FFMA.FTZ R96, R35, R103.reuse, -R116.reuse ;  /* 0x0000006723607223 */ /* 0x180fe20000010874 */
[----:B------:R-:W-:Y:S01]  /*a3a0*/  HMMA.16816.F32.BF16 R16, R84, R98, R16 ;  /* 0x000000625410723c */ /* 0x000fe20000041810 */
[----:B------:R-:W3:Y:S06]  /*a3b0*/  LDSM.16.MT88.4 R84, [R164+0x7000] ;  /* 0x00700000a454783b */ /* 0x000eec0000004200 */
[----:B------:R-:W-:Y:S01]  /*a3c0*/  MUFU.EX2 R112, R112 ;  /* 0x0000007000707308 */ /* 0x000fe20000000800 */
[----:B------:R-:W-:Y:S09]  /*a3d0*/  FFMA.FTZ R99, R34, R103, -R116 ;  /* 0x0000006722637223 */ /* 0x000ff20000010874 */
[----:B------:R-:W4:Y:S01]  /*a3e0*/  MUFU.EX2 R113, R113 ;  /* 0x0000007100717308 */ /* 0x000f220000000800 */
[----:B-1----:R-:W-:Y:S09]  /*a3f0*/  F2FP.BF16.F32.PACK_AB R21, R130, R131 ;  /* 0x000000838215723e */ /* 0x002ff200000010ff */
[----:B------:R-:W-:Y:S10]  /*a400*/  MUFU.EX2 R114, R114 ;  /* 0x0000007200727308 */ /* 0x000ff40000000800 */
[----:B------:R-:W1:Y:S01]  /*a410*/  MUFU.EX2 R115, R115 ;  /* 0x0000007300737308 */ /* 0x000e620000000800 */
[----:B----4-:R-:W-:Y:S09]  /*a420*/  F2FP.BF16.F32.PACK_AB R23, R113, R112 ;  /* 0x000000707117723e */ /* 0x010ff200000010ff */
[----:B------:R-:W-:Y:S10]  /*a430*/  MUFU.EX2 R135, R135 ;  /* 0x0000008700877308 */ /* 0x000ff40000000800 */
[----:B------:R-:W4:Y:S01]  /*a440*/  MUFU.EX2 R132, R132 ;  /* 0x0000008400847308 */ /* 0x000f220000000800 */
[C---:B-1----:R-:W-:Y:S01]  /*a450*/  F2FP.BF16.F32.PACK_AB R20, R115.reuse, R114 ;  /* 0x000000727314723e */ /* 0x042fe200000010ff */
[----:B------:R-:W-:Y:S04]  /*a460*/  FADD.FTZ R114, R114, R129 ;  /* 0x0000008172727221 */ /* 0x000fe80000010000 */
[----:B------:R-:W-:Y:S04]  /*a470*/  FADD.FTZ R114, R115, R114 ;  /* 0x0000007273727221 */ /* 0x000fe80000010000 */
[----:B------:R1:W-:Y:S10]  /*a480*/  MUFU.EX2 R98, R30 ;  /* 0x0000001e00627308 */ /* 0x0003f40000000800 */
[----:B------:R-:W5:Y:S01]  /*a490*/  MUFU.EX2 R97, R97 ;  /* 0x0000006100617308 */ /* 0x000f620000000800 */
[C---:B----4-:R-:W-:Y:S01]  /*a4a0*/  F2FP.BF16.F32.PACK_AB R22, R132.reuse, R135 ;  /* 0x000000878416723e */ /* 0x050fe200000010ff */
[----:B------:R-:W-:Y:S04]  /*a4b0*/  FADD.FTZ R135, R135, R114 ;  /* 0x0000007287877221 */ /* 0x000fe80000010000 */
[----:B------:R-:W-:Y:S02]  /*a4c0*/  FADD.FTZ R132, R132, R135 ;  /* 0x0000008784847221 */ /* 0x000fe40000010000 */
[C---:B--2---:R-:W-:Y:S02]  /*a4d0*/  HMMA.16816.F32.BF16 R4, R20.reuse, R88, R4 ;  /* 0x000000581404723c */ /* 0x044fe40000041804 */
[----:B------:R-:W-:Y:S06]  /*a4e0*/  MUFU.EX2 R96, R96 ;  /* 0x0000006000607308 */ /* 0x000fec0000000800 */
[C---:B------:R-:W-:Y:S01]  /*a4f0*/  HMMA.16816.F32.BF16 R8, R20.reuse, R90, R8 ;  /* 0x0000005a1408723c */ /* 0x040fe20000041808 */
[----:B------:R-:W2:Y:S03]  /*a500*/  LDSM.16.MT88.4 R88, [R170+0x7800] ;  /* 0x00780000aa58783b */ /* 0x000ea60000004200 */
[----:B------:R-:W-:Y:S04]  /*a510*/  MUFU.EX2 R57, R57 ;  /* 0x0000003900397308 */ /* 0x000fe80000000800 */
[C---:B------:R-:W-:Y:S06]  /*a520*/  HMMA.16816.F32.BF16 R68, R20.reuse, R108, R68 ;  /* 0x0000006c1444723c */ /* 0x040fec0000041844 */
[----:B------:R-:W4:Y:S01]  /*a530*/  MUFU.EX2 R99, R99 ;  /* 0x0000006300637308 */ /* 0x000f220000000800 */
[-CC-:B------:R-:W-:Y:S01]  /*a540*/  FFMA.FTZ R109, R28, R103.reuse, -R106.reuse ;  /* 0x000000671c6d7223 */ /* 0x180fe2000001086a */
[-CC-:B------:R-:W-:Y:S01]  /*a550*/  FFMA.FTZ R108, R32, R103.reuse, -R106.reuse ;  /* 0x00000067206c7223 */ /* 0x180fe2000001086a */
[C---:B------:R-:W-:Y:S07]  /*a560*/  HMMA.16816.F32.BF16 R72, R20.reuse, R110, R72 ;  /* 0x0000006e1448723c */ /* 0x040fee0000041848 */
[----:B------:R-:W-:Y:S01]  /*a570*/  MUFU.EX2 R109, R109 ;  /* 0x0000006d006d7308 */ /* 0x000fe20000000800 */
[-CC-:B------:R-:W-:Y:S01]  /*a580*/  FFMA.FTZ R110, R29, R103.reuse, -R106.reuse ;  /* 0x000000671d6e7223 */ /* 0x180fe2000001086a */
[-C--:B------:R-:W-:Y:S01]  /*a590*/  FFMA.FTZ R111, R33, R103.reuse, -R106 ;  /* 0x00000067216f7223 */ /* 0x080fe2000001086a */
[----:B-1----:R-:W1:Y:S01]  /*a5a0*/  LDSM.16.MT88.4 R28, [R166+0x7800] ;  /* 0x00780000a61c783b */ /* 0x002e620000004200 */
[C---:B------:R-:W-:Y:S06]  /*a5b0*/  HMMA.16816.F32.BF16 R76, R20.reuse, R24, R76 ;  /* 0x00000018144c723c */ /* 0x040fec000004184c */
[----:B------:R-:W2:Y:S01]  /*a5c0*/  MUFU.EX2 R110, R110 ;  /* 0x0000006e006e7308 */ /* 0x000ea20000000800 */
[----:B------:R-:W-:Y:S01]  /*a5d0*/  LDSM.16.MT88.4 R32, [R164+0x7800] ;  /* 0x00780000a420783b */ /* 0x000fe20000004200 */
[C---:B------:R-:W-:Y:S08]  /*a5e0*/  HMMA.16816.F32.BF16 R80, R20.reuse, R26, R80 ;  /* 0x0000001a1450723c */ /* 0x040ff00000041850 */
[----:B------:R-:W-:Y:S01]  /*a5f0*/  MUFU.EX2 R108, R108 ;  /* 0x0000006c006c7308 */ /* 0x000fe20000000800 */
[----:B------:R-:W1:Y:S01]  /*a600*/  LDSM.16.MT88.4 R24, [R165+0x7800] ;  /* 0x00780000a518783b */ /* 0x000e620000004200 */
[C---:B---3--:R-:W-:Y:S08]  /*a610*/  HMMA.16816.F32.BF16 R12, R20.reuse, R84, R12 ;  /* 0x00000054140c723c */ /* 0x048ff0000004180c */
[----:B------:R-:W3:Y:S01]  /*a620*/  MUFU.EX2 R111, R111 ;  /* 0x0000006f006f7308 */ /* 0x000ee20000000800 */
[----:B------:R-:W-:Y:S01]  /*a630*/  FFMA.FTZ R84, R62, R103, -R116 ;  /* 0x000000673e547223 */ /* 0x000fe20000010874 */
[----:B------:R-:W-:Y:S01]  /*a640*/  FADD.FTZ R62, R120, R133 ;  /* 0x00000085783e7221 */ /* 0x000fe20000010000 */
[----:B------:R-:W-:Y:S07]  /*a650*/  HMMA.16816.F32.BF16 R16, R20, R86, R16 ;  /* 0x000000561410723c */ /* 0x000fee0000041810 */
[----:B------:R-:W-:Y:S01]  /*a660*/  MUFU.EX2 R134, R134 ;  /* 0x0000008600867308 */ /* 0x000fe20000000800 */
[----:B-----5:R-:W-:Y:S01]  /*a670*/  F2FP.BF16.F32.PACK_AB R21, R97, R98 ;  /* 0x000000626115723e */ /* 0x020fe200000010ff */
[----:B------:R-:W-:Y:S01]  /*a680*/  FADD.FTZ R62, R107, R62 ;  /* 0x0000003e6b3e7221 */ /* 0x000fe20000010000 */
[----:B----4-:R-:W-:Y:S02]  /*a690*/  F2FP.BF16.F32.PACK_AB R23, R96, R99 ;  /* 0x000000636017723e */ /* 0x010fe400000010ff */
[----:B--2---:R-:W-:Y:S01]  /*a6a0*/  F2FP.BF16.F32.PACK_AB R20, R110, R109 ;  /* 0x0000006d6e14723e */ /* 0x004fe200000010ff */
[----:B------:R-:W-:Y:S01]  /*a6b0*/  FADD.FTZ R117, R117, R62 ;  /* 0x0000003e75757221 */ /* 0x000fe20000010000 */
[----:B------:R-:W-:Y:S03]  /*a6c0*/  MOV R107, R0 ;  /* 0x00000000006b7202 */ /* 0x000fe60000000f00 */
[----:B------:R-:W2:Y:S01]  /*a6d0*/  MUFU.EX2 R137, R137 ;  /* 0x0000008900897308 */ /* 0x000ea20000000800 */
[----:B---3--:R-:W-:Y:S01]  /*a6e0*/  F2FP.BF16.F32.PACK_AB R22, R111, R108 ;  /* 0x0000006c6f16723e */ /* 0x008fe200000010ff */
[----:B------:R-:W-:Y:S04]  /*a6f0*/  FADD.FTZ R122, R122, R117 ;  /* 0x000000757a7a7221 */ /* 0x000fe80000010000 */
[----:B------:R-:W-:Y:S02]  /*a700*/  FADD.FTZ R125, R125, R122 ;  /* 0x0000007a7d7d7221 */ /* 0x000fe40000010000 */
[C---:B------:R-:W-:Y:S02]  /*a710*/  HMMA.16816.F32.BF16 R4, R20.reuse, R88, R4 ;  /* 0x000000581404723c */ /* 0x040fe40000041804 */
[----:B------:R-:W-:Y:S01]  /*a720*/  MUFU.EX2 R42, R42 ;  /* 0x0000002a002a7308 */ /* 0x000fe20000000800 */
[-CC-:B------:R-:W-:Y:S01]  /*a730*/  FFMA.FTZ R88, R36, R103.reuse, -R106.reuse ;  /* 0x0000006724587223 */ /* 0x180fe2000001086a */
[-C--:B------:R-:W-:Y:S01]  /*a740*/  FFMA.FTZ R89, R37, R103.reuse, -R106 ;  /* 0x0000006725597223 */ /* 0x080fe2000001086a */
[----:B------:R-:W-:Y:S01]  /*a750*/  FADD.FTZ R124, R124, R125 ;  /* 0x0000007d7c7c7221 */ /* 0x000fe20000010000 */
[----:B------:R-:W-:Y:S02]  /*a760*/  LDSM.16.MT88.4 R36, [R166+0x8000] ;  /* 0x00800000a624783b */ /* 0x000fe40000004200 */
[C---:B------:R-:W-:Y:S04]  /*a770*/  HMMA.16816.F32.BF16 R8, R20.reuse, R90, R8 ;  /* 0x0000005a1408723c */ /* 0x040fe80000041808 */
[----:B------:R-:W3:Y:S01]  /*a780*/  MUFU.EX2 R43, R43 ;  /* 0x0000002b002b7308 */ /* 0x000ee20000000800 */
[----:B------:R-:W-:Y:S04]  /*a790*/  FADD.FTZ R131, R131, R124 ;  /* 0x0000007c83837221 */ /* 0x000fe80000010000 */
[----:B------:R-:W-:Y:S01]  /*a7a0*/  FADD.FTZ R131, R130, R131 ;  /* 0x0000008382837221 */ /* 0x000fe20000010000 */
[C---:B-1----:R-:W-:Y:S04]  /*a7b0*/  HMMA.16816.F32.BF16 R68, R20.reuse, R28, R68 ;  /* 0x0000001c1444723c */ /* 0x042fe80000041844 */
[----:B------:R-:W-:Y:S01]  /*a7c0*/  MUFU.EX2 R88, R88 ;  /* 0x0000005800587308 */ /* 0x000fe20000000800 */
[----:B------:R-:W-:Y:S04]  /*a7d0*/  FADD.FTZ R112, R112, R131 ;  /* 0x0000008370707221 */ /* 0x000fe80000010000 */
[----:B------:R-:W-:Y:S01]  /*a7e0*/  FADD.FTZ R113, R113, R112 ;  /* 0x0000007071717221 */ /* 0x000fe20000010000 */
[C---:B------:R-:W-:Y:S01]  /*a7f0*/  HMMA.16816.F32.BF16 R72, R20.reuse, R30, R72 ;  /* 0x0000001e1448723c */ /* 0x040fe20000041848 */
[----:B------:R-:W1:Y:S03]  /*a800*/  LDSM.16.MT88.4 R28, [R170+0x8000] ;  /* 0x00800000aa1c783b */ /* 0x000e660000004200 */
[----:B------:R-:W4:Y:S01]  /*a810*/  MUFU.EX2 R89, R89 ;  /* 0x0000005900597308 */ /* 0x000f220000000800 */
[----:B------:R-:W-:Y:S04]  /*a820*/  FADD.FTZ R98, R98, R113 ;  /* 0x0000007162627221 */ /* 0x000fe80000010000 */
[----:B------:R-:W-:Y:S01]  /*a830*/  FADD.FTZ R98, R97, R98 ;  /* 0x0000006261627221 */ /* 0x000fe20000010000 */
[C---:B------:R-:W-:Y:S04]  /*a840*/  HMMA.16816.F32.BF16 R76, R20.reuse, R24, R76 ;  /* 0x00000018144c723c */ /* 0x040fe8000004184c */
[----:B------:R-:W-:Y:S01]  /*a850*/  MUFU.EX2 R40, R40 ;  /* 0x0000002800287308 */ /* 0x000fe20000000800 */
[----:B------:R-:W-:Y:S03]  /*a860*/  FADD.FTZ R99, R99, R98 ;  /* 0x0000006263637221 */ /* 0x000fe60000010000 */
[C---:B------:R-:W-:Y:S01]  /*a870*/  HMMA.16816.F32.BF16 R80, R20.reuse, R26, R80 ;  /* 0x0000001a1450723c */ /* 0x040fe20000041850 */
[----:B------:R-:W5:Y:S05]  /*a880*/  LDSM.16.MT88.4 R24, [R165+0x8000] ;  /* 0x00800000a518783b */ /* 0x000f6a0000004200 */
[----:B------:R-:W1:Y:S02]  /*a890*/  MUFU.EX2 R41, R41 ;  /* 0x0000002900297308 */ /* 0x000e640000000800 */
[C---:B------:R-:W-:Y:S08]  /*a8a0*/  HMMA.16816.F32.BF16 R12, R20.reuse, R32, R12 ;  /* 0x00000020140c723c */ /* 0x040ff0000004180c */
[----:B------:R-:W-:Y:S01]  /*a8b0*/  MUFU.EX2 R46, R46 ;  /* 0x0000002e002e7308 */ /* 0x000fe20000000800 */
[----:B------:R-:W-:Y:S01]  /*a8c0*/  HMMA.16816.F32.BF16 R16, R20, R34, R16 ;  /* 0x000000221410723c */ /* 0x000fe20000041810 */
[----:B------:R-:W5:Y:S08]  /*a8d0*/  LDSM.16.MT88.4 R32, [R164+0x8000] ;  /* 0x00800000a420783b */ /* 0x000f700000004200 */
[----:B------:R-:W5:Y:S01]  /*a8e0*/  MUFU.EX2 R47, R47 ;  /* 0x0000002f002f7308 */ /* 0x000f620000000800 */
[----:B--2---:R-:W-:Y:S02]  /*a8f0*/  F2FP.BF16.F32.PACK_AB R21, R137, R134 ;  /* 0x000000868915723e */ /* 0x004fe400000010ff */
[----:B---3--:R-:W-:Y:S02]  /*a900*/  F2FP.BF16.F32.PACK_AB R23, R43, R42 ;  /* 0x0000002a2b17723e */ /* 0x008fe400000010ff */
[----:B----4-:R-:W-:Y:S02]  /*a910*/  F2FP.BF16.F32.PACK_AB R20, R89, R88 ;  /* 0x000000585914723e */ /* 0x010fe400000010ff */
[----:B-1----:R-:W-:Y:S03]  /*a920*/  F2FP.BF16.F32.PACK_AB R22, R41, R40 ;  /* 0x000000282916723e */ /* 0x002fe600000010ff */
[----:B------:R-:W-:Y:S04]  /*a930*/  MUFU.EX2 R50, R50 ;  /* 0x0000003200327308 */ /* 0x000fe80000000800 */
[C---:B------:R-:W-:Y:S06]  /*a940*/  HMMA.16816.F32.BF16 R4, R20.reuse, R28, R4 ;  /* 0x0000001c1404723c */ /* 0x040fec0000041804 */
[----:B------:R-:W1:Y:S02]  /*a950*/  MUFU.EX2 R51, R51 ;  /* 0x0000003300337308 */ /* 0x000e640000000800 */
[C---:B------:R-:W-:Y:S01]  /*a960*/  HMMA.16816.F32.BF16 R8, R20.reuse, R30, R8 ;  /* 0x0000001e1408723c */ /* 0x040fe20000041808 */
[----:B------:R-:W2:Y:S07]  /*a970*/  LDSM.16.MT88.4 R28, [R170+0x8800] ;  /* 0x00880000aa1c783b */ /* 0x000eae0000004200 */
[----:B------:R-:W-:Y:S01]  /*a980*/  MUFU.EX2 R44, R44 ;  /* 0x0000002c002c7308 */ /* 0x000fe20000000800 */
[C---:B------:R-:W-:Y:S09]  /*a990*/  HMMA.16816.F32.BF16 R68, R20.reuse, R36, R68 ;  /* 0x000000241444723c */ /* 0x040ff20000041844 */
[----:B------:R-:W3:Y:S01]  /*a9a0*/  MUFU.EX2 R45, R45 ;  /* 0x0000002d002d7308 */ /* 0x000ee20000000800 */
[C---:B------:R-:W-:Y:S01]  /*a9b0*/  HMMA.16816.F32.BF16 R72, R20.reuse, R38, R72 ;  /* 0x000000261448723c */ /* 0x040fe20000041848 */
[----:B------:R-:W4:Y:S08]  /*a9c0*/  LDSM.16.MT88.4 R36, [R166+0x8800] ;  /* 0x00880000a624783b */ /* 0x000f300000004200 */
[----:B------:R-:W-:Y:S01]  /*a9d0*/  MUFU.EX2 R48, R48 ;  /* 0x0000003000307308 */ /* 0x000fe20000000800 */
[C---:B-----5:R-:W-:Y:S09]  /*a9e0*/  HMMA.16816.F32.BF16 R76, R20.reuse, R24, R76 ;  /* 0x00000018144c723c */ /* 0x060ff2000004184c */
[----:B------:R-:W5:Y:S01]  /*a9f0*/  MUFU.EX2 R49, R49 ;  /* 0x0000003100317308 */ /* 0x000f620000000800 */
[C---:B------:R-:W-:Y:S01]  /*aa00*/  HMMA.16816.F32.BF16 R80, R20.reuse, R26, R80 ;  /* 0x0000001a1450723c */ /* 0x040fe20000041850 */
[----:B------:R-:W4:Y:S07]  /*aa10*/  LDSM.16.MT88.4 R24, [R165+0x8800] ;  /* 0x00880000a518783b */ /* 0x000f2e0000004200 */
[C---:B------:R-:W-:Y:S08]  /*aa20*/  HMMA.16816.F32.BF16 R12, R20.reuse, R32, R12 ;  /* 0x00000020140c723c */ /* 0x040ff0000004180c */
[----:B------:R-:W-:Y:S01]  /*aa30*/  HMMA.16816.F32.BF16 R16, R20, R34, R16 ;  /* 0x000000221410723c */ /* 0x000fe20000041810 */
[----:B------:R-:W4:Y:S02]  /*aa40*/  LDSM.16.MT88.4 R32, [R164+0x8800] ;  /* 0x00880000a420783b */ /* 0x000f240000004200 */
[----:B------:R-:W-:Y:S02]  /*aa50*/  F2FP.BF16.F32.PACK_AB R21, R47, R46 ;  /* 0x0000002e2f15723e */ /* 0x000fe400000010ff */
[----:B-1----:R-:W-:Y:S02]  /*aa60*/  F2FP.BF16.F32.PACK_AB R23, R51, R50 ;  /* 0x000000323317723e */ /* 0x002fe400000010ff */
[----:B---3--:R-:W-:Y:S02]  /*aa70*/  F2FP.BF16.F32.PACK_AB R20, R45, R44 ;  /* 0x0000002c2d14723e */ /* 0x008fe400000010ff */
[----:B-----5:R-:W-:Y:S07]  /*aa80*/  F2FP.BF16.F32.PACK_AB R22, R49, R48 ;  /* 0x000000303116723e */ /* 0x020fee00000010ff */
[C---:B--2---:R-:W-:Y:S08]  /*aa90*/  HMMA.16816.F32.BF16 R4, R20.reuse, R28, R4 ;  /* 0x0000001c1404723c */ /* 0x044ff00000041804 */
[C---:B------:R-:W-:Y:S01]  /*aaa0*/  HMMA.16816.F32.BF16 R8, R20.reuse, R30, R8 ;  /* 0x0000001e1408723c */ /* 0x040fe20000041808 */
[----:B------:R-:W1:Y:S07]  /*aab0*/  LDSM.16.MT88.4 R28, [R170+0x9000] ;  /* 0x00900000aa1c783b */ /* 0x000e6e0000004200 */
[C---:B----4-:R-:W-:Y:S08]  /*aac0*/  HMMA.16816.F32.BF16 R68, R20.reuse, R36, R68 ;  /* 0x000000241444723c */ /* 0x050ff00000041844 */
[C---:B------:R-:W-:Y:S01]  /*aad0*/  HMMA.16816.F32.BF16 R72, R20.reuse, R38, R72 ;  /* 0x000000261448723c */ /* 0x040fe20000041848 */
[----:B------:R-:W2:Y:S07]  /*aae0*/  LDSM.16.MT88.4 R36, [R166+0x9000] ;  /* 0x00900000a624783b */ /* 0x000eae0000004200 */
[C---:B------:R-:W-:Y:S08]  /*aaf0*/  HMMA.16816.F32.BF16 R76, R20.reuse, R24, R76 ;  /* 0x00000018144c723c */ /* 0x040ff0000004184c */
[C---:B------:R-:W-:Y:S01]  /*ab00*/  HMMA.16816.F32.BF16 R80, R20.reuse, R26, R80 ;  /* 0x0000001a1450723c */ /* 0x040fe20000041850 */
[----:B------:R-:W3:Y:S07]  /*ab10*/  LDSM.16.MT88.4 R24, [R165+0x9000] ;  /* 0x00900000a518783b */ /* 0x000eee0000004200 */
[C---:B------:R-:W-:Y:S01]  /*ab20*/  HMMA.16816.F32.BF16 R12, R20.reuse, R32, R12 ;  /* 0x00000020140c723c */ /* 0x040fe2000004180c */
[----:B------:R-:W-:Y:S02]  /*ab30*/  MUFU.EX2 R32, R84 ;  /* 0x0000005400207308 */ /* 0x000fe40000000800 */
[-CC-:B------:R-:W-:Y:S01]  /*ab40*/  FFMA.FTZ R33, R63, R103.reuse, -R116.reuse ;  /* 0x000000673f217223 */ /* 0x180fe20000010874 */
[-C--:B------:R-:W-:Y:S04]  /*ab50*/  FFMA.FTZ R116, R67, R103.reuse, -R116 ;  /* 0x0000006743747223 */ /* 0x080fe80000010874 */
[----:B------:R-:W-:Y:S03]  /*ab60*/  HMMA.16816.F32.BF16 R16, R20, R34, R16 ;  /* 0x000000221410723c */ /* 0x000fe60000041810 */
[----:B------:R-:W4:Y:S01]  /*ab70*/  MUFU.EX2 R33, R33 ;  /* 0x0000002100217308 */ /* 0x000f220000000800 */
[----:B------:R-:W-:Y:S01]  /*ab80*/  F2FP.BF16.F32.PACK_AB R21, R55, R54 ;  /* 0x000000363715723e */ /* 0x000fe200000010ff */
[-CC-:B------:R-:W-:Y:S01]  /*ab90*/  FFMA.FTZ R35, R60, R103.reuse, -R106.reuse ;  /* 0x000000673c237223 */ /* 0x180fe2000001086a */
[----:B------:R-:W-:Y:S02]  /*aba0*/  F2FP.BF16.F32.PACK_AB R23, R59, R58 ;  /* 0x0000003a3b17723e */ /* 0x000fe400000010ff */
[----:B------:R-:W-:Y:S02]  /*abb0*/  F2FP.BF16.F32.PACK_AB R20, R53, R52 ;  /* 0x000000343514723e */ /* 0x000fe400000010ff */
[----:B------:R-:W-:Y:S03]  /*abc0*/  F2FP.BF16.F32.PACK_AB R22, R57, R56 ;  /* 0x000000383916723e */ /* 0x000fe600000010ff */
[----:B------:R-:W-:Y:S04]  /*abd0*/  MUFU.EX2 R34, R66 ;  /* 0x0000004200227308 */ /* 0x000fe80000000800 */
[C---:B-1----:R-:W-:Y:S06]  /*abe0*/  HMMA.16816.F32.BF16 R4, R20.reuse, R28, R4 ;  /* 0x0000001c1404723c */ /* 0x042fec0000041804 */
[----:B------:R-:W1:Y:S01]  /*abf0*/  MUFU.EX2 R203, R116 ;  /* 0x0000007400cb7308 */ /* 0x000e620000000800 */
[----:B----4-:R-:W-:Y:S01]  /*ac00*/  F2FP.BF16.F32.PACK_AB R85, R33, R32 ;  /* 0x000000202155723e */ /* 0x010fe200000010ff */
[C---:B------:R-:W-:Y:S01]  /*ac10*/  HMMA.16816.F32.BF16 R8, R20.reuse, R30, R8 ;  /* 0x0000001e1408723c */ /* 0x040fe20000041808 */
[----:B------:R-:W4:Y:S07]  /*ac20*/  LDSM.16.MT88.4 R28, [R164+0x9000] ;  /* 0x00900000a41c783b */ /* 0x000f2e0000004200 */
[----:B------:R-:W-:Y:S01]  /*ac30*/  MUFU.EX2 R35, R35 ;  /* 0x0000002300237308 */ /* 0x000fe20000000800 */
[C---:B--2---:R-:W-:Y:S03]  /*ac40*/  HMMA.16816.F32.BF16 R68, R20.reuse, R36, R68 ;  /* 0x000000241444723c */ /* 0x044fe60000041844 */
[----:B-1----:R-:W-:Y:S01]  /*ac50*/  F2FP.BF16.F32.PACK_AB R87, R203, R34 ;  /* 0x00000022cb57723e */ /* 0x002fe200000010ff */
[-CC-:B------:R-:W-:Y:S01]  /*ac60*/  FFMA.FTZ R36, R61, R103.reuse, -R106.reuse ;  /* 0x000000673d247223 */ /* 0x180fe2000001086a */
[-CC-:B------:R-:W-:Y:S01]  /*ac70*/  FFMA.FTZ R37, R64, R103.reuse, -R106.reuse ;  /* 0x0000006740257223 */ /* 0x180fe2000001086a */
[----:B------:R-:W-:Y:S02]  /*ac80*/  FFMA.FTZ R106, R65, R103, -R106 ;  /* 0x00000067416a7223 */ /* 0x000fe4000001086a */
[C---:B------:R-:W-:Y:S02]  /*ac90*/  HMMA.16816.F32.BF16 R72, R20.reuse, R38, R72 ;  /* 0x000000261448723c */ /* 0x040fe40000041848 */
[----:B------:R-:W1:Y:S06]  /*aca0*/  MUFU.EX2 R36, R36 ;  /* 0x0000002400247308 */ /* 0x000e6c0000000800 */
[C---:B---3--:R-:W-:Y:S04]  /*acb0*/  HMMA.16816.F32.BF16 R76, R20.reuse, R24, R76 ;  /* 0x00000018144c723c */ /* 0x048fe8000004184c */
[----:B------:R-:W-:Y:S04]  /*acc0*/  MUFU.EX2 R37, R37 ;  /* 0x0000002500257308 */ /* 0x000fe80000000800 */
[C---:B------:R-:W-:Y:S01]  /*acd0*/  HMMA.16816.F32.BF16 R80, R20.reuse, R26, R80 ;  /* 0x0000001a1450723c */ /* 0x040fe20000041850 */
[----:B------:R-:W2:Y:S05]  /*ace0*/  LDSM.16.MT88.4 R24, [R166+0x9800] ;  /* 0x00980000a618783b */ /* 0x000eaa0000004200 */
[----:B------:R-:W3:Y:S01]  /*acf0*/  MUFU.EX2 R106, R106 ;  /* 0x0000006a006a7308 */ /* 0x000ee20000000800 */
[----:B-1----:R-:W-:Y:S01]  /*ad00*/  F2FP.BF16.F32.PACK_AB R84, R36, R35 ;  /* 0x000000232454723e */ /* 0x002fe200000010ff */
[C---:B----4-:R-:W-:Y:S03]  /*ad10*/  HMMA.16816.F32.BF16 R12, R20.reuse, R28, R12 ;  /* 0x0000001c140c723c */ /* 0x050fe6000004180c */
[----:B------:R-:W-:Y:S04]  /*ad20*/  FADD.FTZ R29, R109, R132 ;  /* 0x000000846d1d7221 */ /* 0x000fe80000010000 */
[----:B------:R-:W-:Y:S01]  /*ad30*/  FADD.FTZ R29, R110, R29 ;  /* 0x0000001d6e1d7221 */ /* 0x000fe20000010000 */
[----:B------:R-:W-:Y:S01]  /*ad40*/  HMMA.16816.F32.BF16 R16, R20, R30, R16 ;  /* 0x0000001e1410723c */ /* 0x000fe20000041810 */
[----:B------:R-:W1:Y:S02]  /*ad50*/  LDSM.16.MT88.4 R20, [R165+0x9800] ;  /* 0x00980000a514783b */ /* 0x000e640000004200 */
[----:B---3--:R-:W-:Y:S01]  /*ad60*/  F2FP.BF16.F32.PACK_AB R86, R106, R37 ;  /* 0x000000256a56723e */ /* 0x008fe200000010ff */
[----:B------:R-:W-:Y:S01]  /*ad70*/  FADD.FTZ R108, R108, R29 ;  /* 0x0000001d6c6c7221 */ /* 0x000fe20000010000 */
[----:B------:R-:W-:Y:S03]  /*ad80*/  FADD.FTZ R29, R96, R99 ;  /* 0x00000063601d7221 */ /* 0x000fe60000010000 */
[----:B------:R-:W-:Y:S01]  /*ad90*/  FADD.FTZ R111, R111, R108 ;  /* 0x0000006c6f6f7221 */ /* 0x000fe20000010000 */
[----:B------:R-:W-:Y:S01]  /*ada0*/  FADD.FTZ R134, R134, R29 ;  /* 0x0000001d86867221 */ /* 0x000fe20000010000 */
[C---:B------:R-:W-:Y:S01]  /*adb0*/  HMMA.16816.F32.BF16 R96, R84.reuse, R92, R4 ;  /* 0x0000005c5460723c */ /* 0x040fe20000041804 */
[----:B------:R-:W3:Y:S04]  /*adc0*/  LDSM.16.MT88.4 R4, [R164+0x9800] ;  /* 0x00980000a404783b */ /* 0x000ee80000004200 */
[----:B------:R-:W-:Y:S01]  /*add0*/  FADD.FTZ R88, R88, R111 ;  /* 0x0000006f58587221 */ /* 0x000fe20000010000 */
[----:B------:R-:W-:Y:S02]  /*ade0*/  FADD.FTZ R137, R137, R134 ;  /* 0x0000008689897221 */ /* 0x000fe40000010000 */
        /* <DEDUP_REMOVED lines=37> */
.L_x_11361:
[----:B------:R1:W5:Y:S01]  /*b040*/  LD.E R9, desc[UR4][R100.64+0xd8] ;  /* 0x0000d80464097980 */ /* 0x000362000c101900 */
[----:B------:R-:W-:Y:S01]  /*b050*/  UMOV UR6, 0xffffffff ;  /* 0xffffffff00067882 */ /* 0x000fe20000000000 */
[----:B------:R-:W2:Y:S02]  /*b060*/  S2R R7, SR_TID.X ;  /* 0x0000000000077919 */ /* 0x000ea40000002100 */
[----:B--2---:R-:W-:-:S04]  /*b070*/  SHF.L.U32 R6, R7, 0x5, RZ ;  /* 0x0000000507067819 */ /* 0x004fc800000006ff */
[----:B------:R-:W-:Y:S01]  /*b080*/  LOP3.LUT R6, R6, 0x7c00, RZ, 0xc0, !PT ;  /* 0x00007c0006067812 */ /* 0x000fe200078ec0ff */
[----:B-1----:R-:W-:Y:S05]  /*b090*/  BRA.DIV UR6, `(.L_x_11369) ;  /* 0x0000000e06987947 */ /* 0x002fea000b800000 */
[----:B------:R-:W1:Y:S04]  /*b0a0*/  SHFL.BFLY PT, R8, R201, 0x2, 0x1f ;  /* 0x0c401f00c9087f89 */ /* 0x000e6800000e0000 */
[----:B------:R-:W2:Y:S01]  /*b0b0*/  SHFL.BFLY PT, R12, R203, 0x2, 0x1f ;  /* 0x0c401f00cb0c7f89 */ /* 0x000ea200000e0000 */
[----:B-1----:R-:W-:Y:S01]  /*b0c0*/  FADD.FTZ R11, R8, R201 ;  /* 0x000000c9080b7221 */ /* 0x002fe20000010000 */
[----:B--2---:R-:W-:-:S04]  /*b0d0*/  FADD.FTZ R10, R12, R203 ;  /* 0x000000cb0c0a7221 */ /* 0x004fc80000010000 */
[----:B------:R-:W1:Y:S04]  /*b0e0*/  SHFL.BFLY PT, R8, R11, 0x1, 0x1f ;  /* 0x0c201f000b087f89 */ /* 0x000e6800000e0000 */
[----:B------:R2:W3:Y:S01]  /*b0f0*/  SHFL.BFLY PT, R12, R10, 0x1, 0x1f ;  /* 0x0c201f000a0c7f89 */ /* 0x0004e200000e0000 */
[----:B-1----:R-:W-:-:S07]  /*b100*/  FADD.FTZ R8, R11, R8 ;  /* 0x000000080b087221 */ /* 0x002fce0000010000 */
.L_x_11382:
[----:B------:R-:W1:Y:S01]  /*b110*/  S2R R3, SR_TID.X ;  /* 0x0000000000037919 */ /* 0x000e620000002100 */
[----:B------:R-:W4:Y:S01]  /*b120*/  MUFU.RCP R4, R8 ;  /* 0x0000000800047308 */ /* 0x000f220000001000 */
[----:B------:R-:W1:Y:S01]  /*b130*/  S2UR UR6, SR_CgaCtaId ;  /* 0x00000000000679c3 */ /* 0x000e620000008800 */
[----:B------:R-:W-:Y:S01]  /*b140*/  FSETP.NE.FTZ.AND P2, PT, R8, RZ, PT ;  /* 0x000000ff0800720b */ /* 0x000fe20003f55000 */
[----:B--23--:R-:W-:Y:S01]  /*b150*/  FADD.FTZ R10, R10, R12 ;  /* 0x0000000c0a0a7221 */ /* 0x00cfe20000010000 */
[----:B------:R-:W-:-:S04]  /*b160*/  UMOV UR7, 0x400 ;  /* 0x0000040000077882 */ /* 0x000fc80000000000 */
[----:B------:R-:W2:Y:S01]  /*b170*/  MUFU.RCP R5, R10 ;  /* 0x0000000a00057308 */ /* 0x000ea20000001000 */
[----:B------:R-:W-:Y:S02]  /*b180*/  FSETP.NE.FTZ.AND P1, PT, R10, RZ, PT ;  /* 0x000000ff0a00720b */ /* 0x000fe40003f35000 */
[----:B----4-:R-:W-:-:S05]  /*b190*/  FSEL R4, R4, 1, P2 ;  /* 0x3f80000004047808 */ /* 0x010fca0001000000 */
        /* <DEDUP_REMOVED lines=16> */
[C---:B-1----:R-:W-:Y:S01]  /*b2a0*/  SHF.L.U32 R4, R3.reuse, 0x4, RZ ;  /* 0x0000000403047819 */ /* 0x042fe200000006ff */
[----:B------:R-:W-:Y:S01]  /*b2b0*/  ULEA UR6, UR6, UR7, 0x18 ;  /* 0x0000000706067291 */ /* 0x000fe2000f8ec0ff */
[----:B------:R-:W-:-:S02]  /*b2c0*/  SHF.L.U32 R11, R3, 0x1, RZ ;  /* 0x00000001030b7819 */ /* 0x000fc400000006ff */
[----:B------:R-:W-:Y:S02]  /*b2d0*/  LOP3.LUT R4, R4, 0x1c0, RZ, 0xc0, !PT ;  /* 0x000001c004047812 */ /* 0x000fe400078ec0ff */
[----:B------:R-:W-:Y:S02]  /*b2e0*/  LOP3.LUT P0, RZ, R3, 0x4, RZ, 0xc0, !PT ;  /* 0x0000000403ff7812 */ /* 0x000fe4000780c0ff */
[----:B------:R-:W-:Y:S01]  /*b2f0*/  LOP3.LUT R13, R4, 0x38, R11, 0xf8, !PT ;  /* 0x00000038040d7812 */ /* 0x000fe200078ef80b */
[----:B------:R-:W-:Y:S01]  /*b300*/  IMAD.MOV.U32 R4, RZ, RZ, 0x10 ;  /* 0x00000010ff047424 */ /* 0x000fe200078e00ff */
[----:B------:R-:W-:Y:S02]  /*b310*/  LOP3.LUT R11, R11, 0x6, RZ, 0xc0, !PT ;  /* 0x000000060b0b7812 */ /* 0x000fe400078ec0ff */
[----:B------:R-:W-:Y:S02]  /*b320*/  R2P PR, R3, 0x18 ;  /* 0x0000001803007804 */ /* 0x000fe40000000000 */
[----:B------:R-:W-:-:S02]  /*b330*/  IADD3 R6, PT, PT, R13, R11, R6 ;  /* 0x0000000b0d067210 */ /* 0x000fc40007ffe006 */
[----:B--2---:R-:W-:Y:S02]  /*b340*/  FSEL R5, R5, 1, P1 ;  /* 0x3f80000005057808 */ /* 0x004fe40000800000 */
[----:B------:R-:W-:Y:S02]  /*b350*/  MOV R11, 0x20 ;  /* 0x00000020000b7802 */ /* 0x000fe40000000f00 */
[----:B------:R-:W-:Y:S01]  /*b360*/  LEA R13, R6, UR6, 0x1 ;  /* 0x00000006060d7c11 */ /* 0x000fe2000f8e08ff */
        /* <DEDUP_REMOVED lines=34> */
[----:B------:R-:W-:Y:S01]  /*b590*/  STS [R5+0x400], R94 ;  /* 0x0004005e05007388 */ /* 0x000fe20000000800 */
[----:B------:R-:W-:Y:S02]  /*b5a0*/  F2FP.BF16.F32.PACK_AB R74, R75, R74 ;  /* 0x0000004a4b4a723e */ /* 0x000fe400000010ff */
[----:B------:R-:W-:Y:S01]  /*b5b0*/  IADD3 R17, PT, PT, R4, R11, RZ ;  /* 0x0000000b04117210 */ /* 0x000fe20007ffe0ff */
[----:B------:R-:W-:Y:S01]  /*b5c0*/  STS [R11], R68 ;  /* 0x000000440b007388 */ /* 0x000fe20000000800 */
        /* <DEDUP_REMOVED lines=28> */
[----:B--2---:R-:W-:Y:S02]  /*b790*/  SHF.R.U32.HI R11, RZ, 0x1, R3 ;  /* 0x00000001ff0b7819 */ /* 0x004fe40000011603 */
[----:B------:R-:W-:-:S02]  /*b7a0*/  LOP3.LUT P4, RZ, R3, 0x3, RZ, 0xc0, !PT ;  /* 0x0000000303ff7812 */ /* 0x000fc4000788c0ff */
[----:B------:R-:W-:Y:S01]  /*b7b0*/  LOP3.LUT R14, R11, 0x30, RZ, 0xc0, !PT ;  /* 0x000000300b0e7812 */ /* 0x000fe200078ec0ff */
[----:B-1----:R-:W-:Y:S01]  /*b7c0*/  @P1 FMUL.FTZ R11, R10, 0.69314718246459960938 ;  /* 0x3f3172180a0b1820 */ /* 0x002fe20000410000 */
[----:B------:R-:W-:Y:S01]  /*b7d0*/  SHF.R.U32.HI R3, RZ, 0x2, R3 ;  /* 0x00000002ff037819 */ /* 0x000fe20000011603 */
[----:B------:R-:W-:Y:S01]  /*b7e0*/  BSSY.RECONVERGENT B0, `(.L_x_11370) ;  /* 0x0000011000007945 */ /* 0x000fe20003800200 */
[----:B------:R-:W-:Y:S01]  /*b7f0*/  MOV R4, 0x7f800000 ;  /* 0x7f80000000047802 */ /* 0x000fe20000000f00 */
[----:B-----5:R-:W-:Y:S01]  /*b800*/  @P1 FFMA.FTZ R4, R9, R0, R11 ;  /* 0x0000000009041223 */ /* 0x020fe2000001000b */
[----:B------:R-:W-:Y:S01]  /*b810*/  MOV R5, 0x7f800000 ;  /* 0x7f80000000057802 */ /* 0x000fe20000000f00 */
[----:B---3--:R-:W-:Y:S01]  /*b820*/  @P2 FMUL.FTZ R12, R8, 0.69314718246459960938 ;  /* 0x3f317218080c2820 */ /* 0x008fe20000410000 */
[----:B------:R-:W-:Y:S01]  /*b830*/  LOP3.LUT R3, R14, 0x7, R3, 0xf8, !PT ;  /* 0x000000070e037812 */ /* 0x000fe200078ef803 */
[-C--:B------:R-:W-:Y:S02]  /*b840*/  @P0 IMAD R0, R27, R193.reuse, RZ ;  /* 0x000000c11b000224 */ /* 0x080fe400078e02ff */
        /* <DEDUP_REMOVED lines=10> */
.L_x_11371:
[----:B------:R-:W-:Y:S05]  /*b8f0*/  BSYNC.RECONVERGENT B0 ;  /* 0x0000000000007941 */ /* 0x000fea0003800200 */
.L_x_11370:
        /* <DEDUP_REMOVED lines=22> */
.L_x_11373:
[----:B------:R-:W-:Y:S05]  /*ba60*/  BSYNC.RECONVERGENT B0 ;  /* 0x0000000000007941 */ /* 0x000fea0003800200 */
.L_x_11372:
[----:B-1----:R-:W2:Y:S01]  /*ba70*/  LD.E R101, desc[UR4][R100.64+0xc0] ;  /* 0x0000c00464657980 */ /* 0x002ea2000c101900 */
[----:B------:R-:W-:Y:S01]  /*ba80*/  IMAD.MOV.U32 R195, RZ, RZ, RZ ;  /* 0x000000ffffc37224 */ /* 0x000fe200078e00ff */
[----:B------:R-:W-:Y:S01]  /*ba90*/  SHF.R.U32.HI R7, RZ, 0x3, R7 ;  /* 0x00000003ff077819 */ /* 0x000fe20000011607 */
[-C--:B-----5:R-:W-:Y:S01]  /*baa0*/  @!P0 IMAD R2, R35, R187.reuse, RZ ;  /* 0x000000bb23028224 */ /* 0x0a0fe200078e02ff */
[----:B------:R-:W-:Y:S01]  /*bab0*/  BSSY.RECONVERGENT B0, `(.L_x_11374) ;  /* 0x0000027000007945 */ /* 0x000fe20003800200 */
[----:B------:R-:W-:Y:S01]  /*bac0*/  @!P0 IMAD.WIDE.U32 R4, R34, R187, RZ ;  /* 0x000000bb22048225 */ /* 0x000fe200078e00ff */
[----:B------:R-:W-:Y:S02]  /*bad0*/  @P0 MOV R4, R28 ;  /* 0x0000001c00040202 */ /* 0x000fe40000000f00 */
[----:B------:R-:W-:Y:S01]  /*bae0*/  IADD3 R25, PT, PT, R7, 0x10, RZ ;  /* 0x0000001007197810 */ /* 0x000fe20007ffe0ff */
[-C--:B------:R-:W-:Y:S02]  /*baf0*/  IMAD R3, R33, R188.reuse, RZ ;  /* 0x000000bc21037224 */ /* 0x080fe400078e02ff */
        /* <DEDUP_REMOVED lines=10> */
[----:B------:R-:W-:-:S04]  /*bba0*/  IADD3 R5, PT, PT, R195, R192, RZ ;  /* 0x000000c0c3057210 */ /* 0x000fc80007ffe0ff */
[----:B------:R-:W-:Y:S01]  /*bbb0*/  IADD3.X R33, PT, PT, R3, R5, R2, P3, P0 ;  /* 0x0000000503217210 */ /* 0x000fe20001fe0402 */
[C---:B------:R-:W-:Y:S01]  /*bbc0*/  VIADD R5, R7.reuse, 0x20 ;  /* 0x0000002007057836 */ /* 0x040fe20000000000 */
[----:B------:R-:W-:Y:S01]  /*bbd0*/  IADD3 R3, PT, PT, R7, 0x30, RZ ;  /* 0x0000003007037810 */ /* 0x000fe20007ffe0ff */
        /* <DEDUP_REMOVED lines=20> */
.L_x_11375:
[----:B------:R-:W-:Y:S05]  /*bd20*/  BSYNC.RECONVERGENT B0 ;  /* 0x0000000000007941 */ /* 0x000fea0003800200 */
.L_x_11374:
[----:B------:R-:W-:Y:S04]  /*bd30*/  BSSY.RECONVERGENT B0, `(.L_x_11376) ;  /* 0x000000d000007945 */ /* 0x000fe80003800200 */
[----:B------:R-:W-:Y:S05]  /*bd40*/  @P3 BRA `(.L_x_11377) ;  /* 0x00000000002c3947 */ /* 0x000fea0003800000 */
[----:B------:R-:W-:Y:S01]  /*bd50*/  IADD3 R5, P0, PT, R7, 0x20, RZ ;  /* 0x0000002007057810 */ /* 0x000fe20007f1e0ff */
[----:B--23--:R-:W-:Y:S01]  /*bd60*/  IMAD.MOV.U32 R12, RZ, RZ, R32 ;  /* 0x000000ffff0c7224 */ /* 0x00cfe200078e0020 */
        /* <DEDUP_REMOVED lines=9> */
.L_x_11377:
[----:B------:R-:W-:Y:S05]  /*be00*/  BSYNC.RECONVERGENT B0 ;  /* 0x0000000000007941 */ /* 0x000fea0003800200 */
.L_x_11376:
[----:B------:R-:W-:-:S04]  /*be10*/  MOV R187, 0x0 ;  /* 0x0000000000bb7802 */ /* 0x000fc80000000f00 */
[----:B-1234-:R-:W-:Y:S05]  /*be20*/  @P2 RET.REL.NODEC R186 `(_ZN5flash24flash_fwd_splitkv_kernelI23Flash_fwd_kernel_traitsILi64ELi64ELi128ELi4ELb0ELb0EN7cutlass10bfloat16_tE19Flash_kernel_traitsILi64ELi64ELi128ELi4ES3_EELb0ELb0ELb1ELb0ELb0ELb0ELb0ELb0EEEvNS_16Flash_fwd_paramsE) ;  /* 0xffffff40ba742950 */ /* 0x01efea0003c3ffff */
        /* <DEDUP_REMOVED lines=12> */
[----:B-1----:R-:W-:Y:S05]  /*bef0*/  RET.REL.NODEC R186 `(_ZN5flash24flash_fwd_splitkv_kernelI23Flash_fwd_kernel_traitsILi64ELi64ELi128ELi4ELb0ELb0EN7cutlass10bfloat16_tE19Flash_kernel_traitsILi64ELi64ELi128ELi4ES3_EELb0ELb0ELb1ELb0ELb0ELb0ELb0ELb0EEEvNS_16Flash_fwd_paramsE) ;  /* 0xffffff40ba407950 */ /* 0x002fea0003c3ffff */
.L_x_11369:
[----:B------:R-:W-:Y:S01]  /*bf00*/  MOV R4, 0x2 ;  /* 0x0000000200047802 */ /* 0x000fe20000000f00 */
[----:B------:R-:W-:Y:S01]  /*bf10*/  IMAD.MOV.U32 R3, RZ, RZ, 0x1f ;  /* 0x0000001fff037424 */ /* 0x000fe200078e00ff */
[----:B------:R-:W-:-:S07]  /*bf20*/  MOV R5, 0xffffffff ;  /* 0xffffffff00057802 */ /* 0x000fce0000000f00 */
[----:B-----5:R-:W-:Y:S05]  /*bf30*/  WARPSYNC.COLLECTIVE R5, `(.L_x_11378) ;  /* 0x0000000005087348 */ /* 0x020fea0003c00000 */
[----:B------:R1:W2:Y:S02]  /*bf40*/  SHFL.BFLY P0, R12, R201, R4, R3 ;  /* 0x0c000004c90c7389 */ /* 0x0002a40000000003 */
[----:B-12--5:R-:W-:Y:S05]  /*bf50*/  ENDCOLLECTIVE ;  /* 0x000000000000791b */ /* 0x026fea0003800000 */
.L_x_11378:
[----:B------:R-:W-:Y:S02]  /*bf60*/  IMAD.MOV.U32 R8, RZ, RZ, R12 ;  /* 0x000000ffff087224 */ /* 0x000fe400078e000c */
[----:B------:R-:W-:Y:S02]  /*bf70*/  IMAD.MOV.U32 R4, RZ, RZ, 0x1 ;  /* 0x00000001ff047424 */ /* 0x000fe400078e00ff */
[----:B------:R-:W-:-:S05]  /*bf80*/  FADD.FTZ R11, R8, R201 ;  /* 0x000000c9080b7221 */ /* 0x000fca0000010000 */
[----:B------:R-:W-:-:S07]  /*bf90*/  MOV R201, R11 ;  /* 0x0000000b00c97202 */ /* 0x000fce0000000f00 */
[----:B------:R-:W-:Y:S05]  /*bfa0*/  WARPSYNC.COLLECTIVE R5, `(.L_x_11379) ;  /* 0x0000000005087348 */ /* 0x000fea0003c00000 */
[----:B------:R1:W2:Y:S02]  /*bfb0*/  SHFL.BFLY P0, R12, R201, R4, R3 ;  /* 0x0c000004c90c7389 */ /* 0x0002a40000000003 */
[----:B-12---:R-:W-:Y:S05]  /*bfc0*/  ENDCOLLECTIVE ;  /* 0x000000000000791b */ /* 0x006fea0003800000 */
.L_x_11379:
[----:B------:R-:W-:Y:S01]  /*bfd0*/  MOV R201, R203 ;  /* 0x000000cb00c97202 */ /* 0x000fe20000000f00 */
[----:B------:R-:W-:Y:S01]  /*bfe0*/  IMAD.MOV.U32 R4, RZ, RZ, 0x2 ;  /* 0x00000002ff047424 */ /* 0x000fe200078e00ff */
[----:B------:R-:W-:-:S07]  /*bff0*/  MOV R8, R12 ;  /* 0x0000000c00087202 */ /* 0x000fce0000000f00 */
[----:B------:R-:W-:Y:S05]  /*c000*/  WARPSYNC.COLLECTIVE R5, `(.L_x_11380) ;  /* 0x0000000005087348 */ /* 0x000fea0003c00000 */
[----:B------:R1:W2:Y:S02]  /*c010*/  SHFL.BFLY P0, R12, R201, R4, R3 ;  /* 0x0c000004c90c7389 */ /* 0x0002a40000000003 */
[----:B-12---:R-:W-:Y:S05]  /*c020*/  ENDCOLLECTIVE ;  /* 0x000000000000791b */ /* 0x006fea0003800000 */
.L_x_11380:
[----:B------:R-:W-:Y:S01]  /*c030*/  FADD.FTZ R8, R11, R8 ;  /* 0x000000080b087221 */ /* 0x000fe20000010000 */
[----:B------:R-:W-:Y:S01]  /*c040*/  FADD.FTZ R10, R12, R203 ;  /* 0x000000cb0c0a7221 */ /* 0x000fe20000010000 */
[----:B------:R-:W-:-:S04]  /*c050*/  MOV R4, 0x1 ;  /* 0x0000000100047802 */ /* 0x000fc80000000f00 */
[----:B------:R-:W-:-:S07]  /*c060*/  MOV R201, R10 ;  /* 0x0000000a00c97202 */ /* 0x000fce0000000f00 */
[----:B------:R-:W-:Y:S05]  /*c070*/  WARPSYNC.COLLECTIVE R5, `(.L_x_11381) ;  /* 0x0000000005087348 */ /* 0x000fea0003c00000 */
[----:B------:R1:W2:Y:S02]  /*c080*/  SHFL.BFLY P0, R12, R201, R4, R3 ;  /* 0x0c000004c90c7389 */ /* 0x0002a40000000003 */
[----:B-12---:R-:W-:Y:S05]  /*c090*/  ENDCOLLECTIVE ;  /* 0x000000000000791b */ /* 0x006fea0003800000 */
.L_x_11381:
[----:B------:R-:W-:Y:S05]  /*c0a0*/  BRA `(.L_x_11382) ;  /* 0xfffffff000187947 */ /* 0x000fea000383ffff */
.L_x_11383:
        /* <DEDUP_REMOVED lines=13> */
.L_x_14808:


//--------------------- .text._ZN5flash24flash_fwd_splitkv_kernelI23Flash_fwd_kernel_traitsILi64ELi64ELi128ELi4ELb0ELb0EN7cutlass10bfloat16_tE19Flash_kernel_traitsILi64ELi64ELi128ELi4ES3_EELb0ELb0ELb1ELb0ELb0ELb1ELb0ELb0EEEvNS_16Flash_fwd_paramsE --------------------------
	.section	.text._ZN5flash24flash_fwd_splitkv_kernelI23Flash_fwd_kernel_traitsILi64ELi64ELi128ELi4ELb0ELb0EN7cutlass10bfloat16_tE19Flash_kernel_traitsILi64ELi64ELi128ELi4ES3_EELb0ELb0ELb1ELb0ELb0ELb1ELb0ELb0EEEvNS_16Flash_fwd_paramsE,"ax",@progbits
	.align	128
        .global         _ZN5flash24flash_fwd_splitkv_kernelI23Flash_fwd_kernel_traitsILi64ELi64ELi128ELi4ELb0ELb0EN7cutlass10bfloat16_tE19Flash_kernel_traitsILi64ELi64ELi128ELi4ES3_EELb0ELb0ELb1ELb0ELb0ELb1ELb0ELb0EEEvNS_16Flash_fwd_paramsE
        .type           _ZN5flash24flash_fwd_splitkv_kernelI23Flash_fwd_kernel_traitsILi64ELi64ELi128ELi4ELb0ELb0EN7cutlass10bfloat16_tE19Flash_kernel_traitsILi64ELi64ELi128ELi4ES3_EELb0ELb0ELb1ELb0ELb0ELb1ELb0ELb0EEEvNS_16Flash_fwd_paramsE,@function
        .size           _ZN5flash24flash_fwd_splitkv_kernelI23Flash_fwd_kernel_traitsILi64ELi64ELi128ELi4ELb0ELb0EN7cutlass10bfloat16_tE19Flash_kernel_traitsILi64ELi64ELi128ELi4ES3_EELb0ELb0ELb1ELb0ELb0ELb1ELb0ELb0EEEvNS_16Flash_fwd_paramsE,(.L_x_14809 - _ZN5flash24flash_fwd_splitkv_kernelI23Flash_fwd_kernel_traitsILi64ELi64ELi128ELi4ELb0ELb0EN7cutlass10bfloat16_tE19Flash_kernel_traitsILi64ELi64ELi128ELi4ES3_EELb0ELb0ELb1ELb0ELb0ELb1ELb0ELb0EEEvNS_16Flash_fwd_paramsE)
        .other          _ZN5flash24flash_fwd_splitkv_kernelI23Flash_fwd_kernel_traitsILi64ELi64ELi128ELi4ELb0ELb0EN7cutlass10bfloat16_tE19Flash_kernel_traitsILi64ELi64ELi128ELi4ES3_EELb0ELb0ELb1ELb0ELb0ELb1ELb0ELb0EEEvNS_16Flash_fwd_paramsE,@"STO_CUDA_ENTRY STV_DEFAULT"
_ZN5flash24flash_fwd_splitkv_kernelI23Flash_fwd_kernel_traitsILi64ELi64ELi128ELi4ELb0ELb0EN7cutlass10bfloat16_tE19Flash_kernel_traitsILi64ELi64ELi128ELi4ES3_EELb0ELb0ELb1ELb0ELb0ELb1ELb0ELb0EEEvNS_16Flash_fwd_paramsE:
.text._ZN5flash24flash_fwd_splitkv_kernelI23Flash_fwd_kernel_traitsILi64ELi64ELi128ELi4ELb0ELb0EN7cutlass10bfloat16_tE19Flash_kernel_traitsILi64ELi64ELi128ELi4ES3_EELb0ELb0ELb1ELb0ELb0ELb1ELb0ELb0EEEvNS_16Flash_fwd_paramsE:
[----:B------:R-:W-:Y:S01]  /*0000*/  LDC R1, c[0x0][0x37c] ;  /* 0x0000df00ff017b82 */ /* 0x000fe20000000800 */
[----:B------:R-:W1:Y:S07]  /*0010*/  S2R R35, SR_CTAID.X ;  /* 0x0000000000237919 */ /* 0x000e6e0000002500 */
[----:B------:R-:W2:Y:S01]  /*0020*/  LDC.64 R2, c[0x0][0x348] ;  /* 0x0000d200ff027b82 */ /* 0x000ea20000000a00 */
[----:B------:R-:W-:Y:S01]  /*0030*/  BSSY.RECONVERGENT B2, `(.L_x_11384) ;  /* 0x0000005000027945 */ /* 0x000fe20003800200 */
[----:B------:R-:W-:Y:S01]  /*0040*/  MOV R176, 0x80 ;  /* 0x0000008000b07802 */ /* 0x000fe20000000f00 */
[----:B------:R-:W3:Y:S01]  /*0050*/  S2R R177, SR_CTAID.Y ;  /* 0x0000000000b17919 */ /* 0x000ee20000002600 */
[----:B------:R-:W4:Y:S05]  /*0060*/  S2R R178, SR_CTAID.Z ;  /* 0x0000000000b27919 */ /* 0x000f2a0000002700 */
[----:B-1234-:R-:W-:Y:S05]  /*0070*/  CALL.REL.NOINC `($_ZN5flash24flash_fwd_splitkv_kernelI23Flash_fwd_kernel_traitsILi64ELi64ELi128ELi4ELb0ELb0EN7cutlass10bfloat16_tE19Flash_kernel_traitsILi64ELi64ELi128ELi4ES3_EELb0ELb0ELb1ELb0ELb0ELb1ELb0ELb0EEEvNS_16Flash_fwd_paramsE$_ZN5flash30compute_attn_1rowblock_splitkvI23Flash_fwd_kernel_traitsILi64ELi64ELi128ELi4ELb0ELb0EN7cutlass10bfloat16_tE19Flash_kernel_traitsILi64ELi64ELi128ELi4ES3_EELb0ELb0ELb1ELb0ELb0ELb1ELb0ELb0ENS_16Flash_fwd_paramsEEEvRKT8_iiiii) ;  /* 0x0000000000087944 */ /* 0x01efea0003c00000 */
[----:B------:R-:W-:Y:S05]  /*0080*/  BSYNC.RECONVERGENT B2 ;  /* 0x0000000000027941 */ /* 0x000fea0003800200 */
.L_x_11384:
[----:B------:R-:W-:Y:S05]  /*0090*/  EXIT ;  /* 0x000000000000794d */ /* 0x000fea0003800000 */
        .type           $_ZN5flash24flash_fwd_splitkv_kernelI23Flash_fwd_kernel_traitsILi64ELi64ELi128ELi4ELb0ELb0EN7cutlass10bfloat16_tE19Flash_kernel_traitsILi64ELi64ELi128ELi4ES3_EELb0ELb0ELb1ELb0ELb0ELb1ELb0ELb0EEEvNS_16Flash_fwd_paramsE$_ZN5flash30compute_attn_1rowblock_splitkvI23Flash_fwd_kernel_traitsILi64ELi64ELi128ELi4ELb0ELb0EN7cutlass10bfloat16_tE19Flash_kernel_traitsILi64ELi64ELi128ELi4ES3_EELb0ELb0ELb1ELb0ELb0ELb1ELb0ELb0ENS_16Flash_fwd_paramsEEEvRKT8_iiiii,@function
        .size           $_ZN5flash24flash_fwd_splitkv_kernelI23Flash_fwd_kernel_traitsILi64ELi64ELi128ELi4ELb0ELb0EN7cutlass10bfloat16_tE19Flash_kernel_traitsILi64ELi64ELi128ELi4ES3_EELb0ELb0ELb1ELb0ELb0ELb1ELb0ELb0EEEvNS_16Flash_fwd_paramsE$_ZN5flash30compute_attn_1rowblock_splitkvI23Flash_fwd_kernel_traitsILi64ELi64ELi128ELi4ELb0ELb0EN7cutlass10bfloat16_tE19Flash_kernel_traitsILi64ELi64ELi128ELi4ES3_EELb0ELb0ELb1ELb0ELb0ELb1ELb0ELb0ENS_16Flash_fwd_paramsEEEvRKT8_iiiii,(.L_x_14809 - $_ZN5flash24flash_fwd_splitkv_kernelI23Flash_fwd_kernel_traitsILi64ELi64ELi128ELi4ELb0ELb0EN7cutlass10bfloat16_tE19Flash_kernel_traitsILi64ELi64ELi128ELi4ES3_EELb0ELb0ELb1ELb0ELb0ELb1ELb0ELb0EEEvNS_16Flash_fwd_paramsE$_ZN5flash30compute_attn_1rowblock_splitkvI23Flash_fwd_kernel_traitsILi64ELi64ELi128ELi4ELb0ELb0EN7cutlass10bfloat16_tE19Flash_kernel_traitsILi64ELi64ELi128ELi4ES3_EELb0ELb0ELb1ELb0ELb0ELb1ELb0ELb0ENS_16Flash_fwd_paramsEEEvRKT8_iiiii)
$_ZN5flash24flash_fwd_splitkv_kernelI23Flash_fwd_kernel_traitsILi64ELi64ELi128ELi4ELb0ELb0EN7cutlass10bfloat16_tE19Flash_kernel_traitsILi64ELi64ELi128ELi4ES3_EELb0ELb0ELb1ELb0ELb0ELb1ELb0ELb0EEEvNS_16Flash_fwd_paramsE$_ZN5flash30compute_attn_1rowblock_splitkvI23Flash_fwd_kernel_traitsILi64ELi64ELi128ELi4ELb0ELb0EN7cutlass10bfloat16_tE19Flash_kernel_traitsILi64ELi64ELi128ELi4ES3_EELb0ELb0ELb1ELb0ELb0ELb1ELb0ELb0ENS_16Flash_fwd_paramsEEEvRKT8_iiiii:
        /* <DEDUP_REMOVED lines=39> */
.L_x_11386:
[----:B------:R-:W-:Y:S05]  /*0310*/  BSYNC.RECONVERGENT B0 ;  /* 0x0000000000007941 */ /* 0x000fea0003800200 */
.L_x_11385:
[----:B------:R-:W-:Y:S04]  /*0320*/  BSSY.RECONVERGENT B0, `(.L_x_11387) ;  /* 0x0000007000007945 */ /* 0x000fe80003800200 */
[----:B------:R-:W-:Y:S05]  /*0330*/  @!P3 BRA `(.L_x_11388) ;  /* 0x000000000014b947 */ /* 0x000fea0003800000 */
[----:B------:R-:W4:Y:S02]  /*0340*/  LD.E.U8 R5, desc[UR4][R2.64+0x1b2] ;  /* 0x0001b20402057980 */ /* 0x000f24000c101100 */
[----:B----4-:R-:W-:-:S13]  /*0350*/  ISETP.NE.AND P1, PT, R5, RZ, PT ;  /* 0x000000ff0500720c */ /* 0x010fda0003f25270 */
[----:B------:R-:W4:Y:S02]  /*0360*/  @P1 LD.E R12, desc[UR4][R16.64+0x4] ;  /* 0x00000404100c1980 */ /* 0x000f24000c101900 */
[----:B----45:R-:W-:-:S06]  /*0370*/  @P1 IADD3 R21, PT, PT, R12, -R15, RZ ;  /* 0x8000000f0c151210 */ /* 0x030fcc0007ffe0ff */
[----:B------:R4:W5:Y:S02]  /*0380*/  @!P1 LD.E R21, desc[UR4][R16.64] ;  /* 0x0000000410159980 */ /* 0x000964000c101900 */
.L_x_11388:
[----:B------:R-:W-:Y:S05]  /*0390*/  BSYNC.RECONVERGENT B0 ;  /* 0x0000000000007941 */ /* 0x000fea0003800200 */
.L_x_11387:
        /* <DEDUP_REMOVED lines=8> */
.L_x_11390:
[----:B------:R-:W5:Y:S01]  /*0420*/  LD.E.64 R6, desc[UR4][R2.64+0x108] ;  /* 0x0001080402067980 */ /* 0x000f62000c101b00 */
[----:B------:R-:W-:Y:S01]  /*0430*/  BSSY.RECONVERGENT B0, `(.L_x_11392) ;  /* 0x0000006000007945 */ /* 0x000fe20003800200 */
[----:B------:R-:W-:Y:S01]  /*0440*/  IMAD.MOV.U32 R5, RZ, RZ, RZ ;  /* 0x000000ffff057224 */ /* 0x000fe200078e00ff */
[----:B-----5:R-:W-:-:S04]  /*0450*/  ISETP.NE.U32.AND P0, PT, R6, RZ, PT ;  /* 0x000000ff0600720c */ /* 0x020fc80003f05070 */
[----:B------:R-:W-:-:S13]  /*0460*/  ISETP.NE.AND.EX P0, PT, R7, RZ, PT, P0 ;  /* 0x000000ff0700720c */ /* 0x000fda0003f05300 */
[----:B------:R-:W-:Y:S05]  /*0470*/  @!P0 BRA `(.L_x_11393) ;  /* 0x0000000000048947 */ /* 0x000fea0003800000 */
[----:B------:R1:W5:Y:S02]  /*0480*/  LD.E R5, desc[UR4][R2.64+0xbc] ;  /* 0x0000bc0402057980 */ /* 0x000364000c101900 */
.L_x_11393:
[----:B------:R-:W-:Y:S05]  /*0490*/  BSYNC.RECONVERGENT B0 ;  /* 0x0000000000007941 */ /* 0x000fea0003800200 */
.L_x_11392:
[----:B-----5:R-:W-:Y:S02]  /*04a0*/  IADD3 R21, PT, PT, R5, R21, -R14 ;  /* 0x0000001505157210 */ /* 0x020fe40007ffe80e */
.L_x_11391:
[----:B------:R-:W-:Y:S05]  /*04b0*/  BSYNC.RECONVERGENT B1 ;  /* 0x0000000000017941 */ /* 0x000fea0003800200 */
.L_x_11389:
[----:B------:R-:W-:Y:S01]  /*04c0*/  IMAD.SHL.U32 R182, R35, 0x40, RZ ;  /* 0x0000004023b67824 */ /* 0x000fe200078e00ff */
[----:B------:R-:W-:Y:S01]  /*04d0*/  MOV R6, R176 ;  /* 0x000000b000067202 */ /* 0x000fe20000000f00 */
[----:B------:R-:W-:-:S03]  /*04e0*/  IMAD.MOV.U32 R7, RZ, RZ, 0x0 ;  /* 0x00000000ff077424 */ /* 0x000fc600078e00ff */
[----:B------:R-:W-:-:S13]  /*04f0*/  ISETP.GT.AND P0, PT, R23, R182, PT ;  /* 0x000000b61700720c */ /* 0x000fda0003f04270 */
[----:B-1234-:R-:W-:Y:S05]  /*0500*/  @!P0 RET.REL.NODEC R6 `(_ZN5flash24flash_fwd_splitkv_kernelI23Flash_fwd_kernel_traitsILi64ELi64ELi128ELi4ELb0ELb0EN7cutlass10bfloat16_tE19Flash_kernel_traitsILi64ELi64ELi128ELi4ES3_EELb0ELb0ELb1ELb0ELb0ELb1ELb0ELb0EEEvNS_16Flash_fwd_paramsE) ;  /* 0xfffffff806bc8950 */ /* 0x01efea0003c3ffff */
        /* <DEDUP_REMOVED lines=82> */
.L_x_11396:
[----:B------:R-:W-:Y:S05]  /*0a30*/  BSYNC.RECONVERGENT B0 ;  /* 0x0000000000007941 */ /* 0x000fea0003800200 */
.L_x_11395:
        /* <DEDUP_REMOVED lines=13> */
.L_x_11398:
[----:B------:R-:W-:Y:S05]  /*0b10*/  BSYNC.RECONVERGENT B0 ;  /* 0x0000000000007941 */ /* 0x000fea0003800200 */
.L_x_11397:
        /* <DEDUP_REMOVED lines=12> */
.L_x_11400:
[----:B------:R-:W-:Y:S05]  /*0be0*/  BSYNC.RECONVERGENT B0 ;  /* 0x0000000000007941 */ /* 0x000fea0003800200 */
.L_x_11399:
[----:B------:R-:W-:Y:S01]  /*0bf0*/  MOV R177, 0x0 ;  /* 0x0000000000b17802 */ /* 0x000fe20000000f00 */
[----:B------:R-:W-:Y:S04]  /*0c00*/  @!P3 ST.E desc[UR4][R18.64], R11 ;  /* 0x0000000b1200b985 */ /* 0x000fe8000c101904 */
[----:B------:R-:W-:Y:S04]  /*0c10*/  @!P2 ST.E desc[UR4][R18.64+0x40], R5 ;  /* 0x000040051200a985 */ /* 0x000fe8000c101904 */
[----:B------:R1:W-:Y:S02]  /*0c20*/  @!P1 ST.E desc[UR4][R18.64+0x80], R3 ;  /* 0x0000800312009985 */ /* 0x0003e4000c101904 */
[----:B-1234-:R-:W-:Y:S05]  /*0c30*/  @P4 RET.REL.NODEC R176 `(_ZN5flash24flash_fwd_splitkv_kernelI23Flash_fwd_kernel_traitsILi64ELi64ELi128ELi4ELb0ELb0EN7cutlass10bfloat16_tE19Flash_kernel_traitsILi64ELi64ELi128ELi4ES3_EELb0ELb0ELb1ELb0ELb0ELb1ELb0ELb0EEEvNS_16Flash_fwd_paramsE) ;  /* 0xfffffff0b0f04950 */ /* 0x01efea0003c3ffff */
[----:B------:R-:W-:Y:S02]  /*0c40*/  MOV R3, 0x7f800000 ;  /* 0x7f80000000037802 */ /* 0x000fe40000000f00 */
[----:B------:R-:W-:-:S03]  /*0c50*/  MOV R177, 0x0 ;  /* 0x0000000000b17802 */ /* 0x000fc60000000f00 */
[----:B------:R1:W-:Y:S02]  /*0c60*/  ST.E desc[UR4][R18.64+0xc0], R3 ;  /* 0x0000c00312007985 */ /* 0x0003e4000c101904 */
[----:B-1----:R-:W-:Y:S05]  /*0c70*/  RET.REL.NODEC R176 `(_ZN5flash24flash_fwd_splitkv_kernelI23Flash_fwd_kernel_traitsILi64ELi64ELi128ELi4ELb0ELb0EN7cutlass10bfloat16_tE19Flash_kernel_traitsILi64ELi64ELi128ELi4ES3_EELb0ELb0ELb1ELb0ELb0ELb1ELb0ELb0EEEvNS_16Flash_fwd_paramsE) ;  /* 0xfffffff0b0e07950 */ /* 0x002fea0003c3ffff */
.L_x_11394:
        /* <DEDUP_REMOVED lines=33> */
[----:B-----5:R-:W-:-:S04]  /*0e90*/  IMAD.HI.U32 R12, R9, R4, RZ ;  /* 0x00000004090c7227 */ /* 0x020fc800078e00ff */
        /* <DEDUP_REMOVED lines=41> */
[----:B------:R-:W-:-:S04]  /*1130*/  IMAD R7, R14, R12, R7 ;  /* 0x0000000c0e077224 */ /* 0x000fc800078e0207 */
[----:B------:R-:W-:-:S06]  /*1140*/  IMAD R6, R167, R7, RZ ;  /* 0x00000007a7067224 */ /* 0x000fcc00078e02ff */
[----:B------:R-:W-:-:S04]  /*1150*/  @P2 IADD3 R8, PT, PT, R8, 0x1, RZ ;  /* 0x0000000108082810 */ /* 0x000fc80007ffe0ff */
[----:B------:R-:W-:Y:S02]  /*1160*/  @!P0 IADD3 R8, PT, PT, -R8, RZ, RZ ;  /* 0x000000ff08088210 */ /* 0x000fe40007ffe1ff */
[----:B------:R-:W-:-:S05]  /*1170*/  @!P1 LOP3.LUT R8, RZ, R13, RZ, 0x33, !PT ;  /* 0x0000000dff089212 */ /* 0x000fca00078e33ff */
[----:B--2---:R-:W-:Y:S01]  /*1180*/  IMAD R9, R19, R8, RZ ;  /* 0x0000000813097224 */ /* 0x004fe200078e02ff */
[----:B---3--:R-:W-:Y:S01]  /*1190*/  SHF.R.S32.HI R0, RZ, 0x1f, R4 ;  /* 0x0000001fff007819 */ /* 0x008fe20000011404 */
[-C--:B------:R-:W-:Y:S02]  /*11a0*/  IMAD R5, R25, R4.reuse, RZ ;  /* 0x0000000419057224 */ /* 0x080fe400078e02ff */
[----:B------:R-:W-:-:S04]  /*11b0*/  IMAD.WIDE.U32 R14, R24, R4, RZ ;  /* 0x00000004180e7225 */ /* 0x000fc800078e00ff */
[----:B------:R-:W-:-:S04]  /*11c0*/  IMAD R5, R24, R0, R5 ;  /* 0x0000000018057224 */ /* 0x000fc800078e0205 */
[----:B------:R-:W-:Y:S01]  /*11d0*/  IMAD.IADD R15, R15, 0x1, R5 ;  /* 0x000000010f0f7824 */ /* 0x000fe200078e0205 */
        /* <DEDUP_REMOVED lines=15> */
.L_x_11402:
        /* <DEDUP_REMOVED lines=77> */
.L_x_11403:
[----:B------:R-:W-:Y:S05]  /*17a0*/  BSYNC.RECONVERGENT B0 ;  /* 0x0000000000007941 */ /* 0x000fea0003800200 */
.L_x_11401:
        /* <DEDUP_REMOVED lines=26> */
[----:B------:R-:W1:Y:S01]  /*1950*/  S2R R9, SR_CgaCtaId ;  /* 0x0000000000097919 */ /* 0x000e620000008800 */
[----:B------:R-:W-:Y:S02]  /*1960*/  ISETP.NE.AND P2, PT, R13, RZ, PT ;  /* 0x000000ff0d00720c */ /* 0x000fe40003f45270 */
[----:B------:R-:W-:-:S06]  /*1970*/  ISETP.GE.AND P1, PT, R4, RZ, PT ;  /* 0x000000ff0400720c */ /* 0x000fcc0003f26270 */
[----:B------:R-:W-:-:S05]  /*1980*/  @P3 IADD3 R14, PT, PT, R14, 0x1, RZ ;  /* 0x000000010e0e3810 */ /* 0x000fca0007ffe0ff */
[----:B------:R-:W-:Y:S01]  /*1990*/  IMAD.MOV.U32 R11, RZ, RZ, R14 ;  /* 0x000000ffff0b7224 */ /* 0x000fe200078e000e */
[----:B------:R-:W-:Y:S01]  /*19a0*/  SHF.L.U32 R4, R10, 0x3, RZ ;  /* 0x000000030a047819 */ /* 0x000fe200000006ff */
[-C--:B------:R-:W-:Y:S02]  /*19b0*/  IMAD R14, R5, R168.reuse, RZ ;  /* 0x000000a8050e7224 */ /* 0x080fe400078e02ff */
[----:B------:R-:W-:Y:S01]  /*19c0*/  @!P1 IMAD.MOV R11, RZ, RZ, -R11 ;  /* 0x000000ffff0b9224 */ /* 0x000fe200078e0a0b */
        /* <DEDUP_REMOVED lines=19> */
[----:B------:R-:W-:Y:S02]  /*1b00*/  SHF.R.U32.HI R28, RZ, 0x3, R10 ;  /* 0x00000003ff1c7819 */ /* 0x000fe4000001160a */
[----:B------:R-:W-:-:S04]  /*1b10*/  LOP3.LUT R11, R4, 0x1c0, RZ, 0xc0, !PT ;  /* 0x000001c0040b7812 */ /* 0x000fc800078ec0ff */
[----:B------:R-:W-:Y:S01]  /*1b20*/  LOP3.LUT R11, R11, 0x38, R10, 0xf8, !PT ;  /* 0x000000380b0b7812 */ /* 0x000fe200078ef80a */
[-C--:B------:R-:W-:Y:S02]  /*1b30*/  IMAD R175, R169, R28.reuse, RZ ;  /* 0x0000001ca9af7224 */ /* 0x080fe400078e02ff */
[----:B------:R-:W-:Y:S01]  /*1b40*/  IMAD R171, R167, R28, RZ ;  /* 0x0000001ca7ab7224 */ /* 0x000fe200078e02ff */
[----:B------:R-:W-:Y:S01]  /*1b50*/  LOP3.LUT R11, R11, 0x38, R4, 0x78, !PT ;  /* 0x000000380b0b7812 */ /* 0x000fe200078e7804 */
[----:B------:R-:W-:-:S04]  /*1b60*/  IMAD.WIDE.U32 R14, R28, R166, R14 ;  /* 0x000000a61c0e7225 */ /* 0x000fc800078e000e */
[----:B------:R-:W-:Y:S01]  /*1b70*/  IMAD.WIDE.U32 R12, R28, R168, R12 ;  /* 0x000000a81c0c7225 */ /* 0x000fe200078e000c */
[----:B------:R-:W-:Y:S01]  /*1b80*/  MOV R29, RZ ;  /* 0x000000ff001d7202 */ /* 0x000fe20000000f00 */
[----:B------:R-:W-:Y:S02]  /*1b90*/  BSSY.RECONVERGENT B0, `(.L_x_11404) ;  /* 0x000002e000007945 */ /* 0x000fe40003800200 */
[----:B------:R-:W-:Y:S02]  /*1ba0*/  IMAD.IADD R171, R15, 0x1, R171 ;  /* 0x000000010fab7824 */ /* 0x000fe400078e02ab */
[----:B------:R-:W-:Y:S02]  /*1bb0*/  IMAD.IADD R175, R13, 0x1, R175 ;  /* 0x000000010daf7824 */ /* 0x000fe400078e02af */
        /* <DEDUP_REMOVED lines=9> */
[----:B------:R-:W-:-:S04]  /*1c50*/  IADD3 R6, P1, PT, R184, R6, RZ ;  /* 0x00000006b8067210 */ /* 0x000fc80007f3e0ff */
[----:B------:R-:W-:Y:S01]  /*1c60*/  IADD3.X R7, PT, PT, RZ, R5, RZ, P1, !PT ;  /* 0x00000005ff077210 */ /* 0x000fe20000ffe4ff */
[----:B------:R-:W-:Y:S01]  /*1c70*/  IMAD R33, R31, R178, RZ ;  /* 0x000000b21f217224 */ /* 0x000fe200078e02ff */
[----:B------:R-:W-:Y:S01]  /*1c80*/  ISETP.GE.AND P1, PT, R28, R170, PT ;  /* 0x000000aa1c00720c */ /* 0x000fe20003f26270 */
[----:B------:R-:W-:-:S04]  /*1c90*/  IMAD.WIDE.U32 R30, R178, R30, R6 ;  /* 0x0000001eb21e7225 */ /* 0x000fc800078e0006 */
[----:B------:R-:W-:Y:S01]  /*1ca0*/  IMAD.SHL.U32 R7, R10, 0x40, RZ ;  /* 0x000000400a077824 */ /* 0x000fe200078e00ff */
[----:B------:R-:W-:-:S04]  /*1cb0*/  SHF.R.U32.HI R25, RZ, 0x1, R10 ;  /* 0x00000001ff197819 */ /* 0x000fc8000001160a */
[----:B------:R-:W-:Y:S02]  /*1cc0*/  LOP3.LUT R5, R7, 0x1c0, RZ, 0xc0, !PT ;  /* 0x000001c007057812 */ /* 0x000fe400078ec0ff */
[----:B----4-:R-:W-:Y:S02]  /*1cd0*/  LEA R174, P2, R12, R18, 0x1 ;  /* 0x000000120cae7211 */ /* 0x010fe400078408ff */
[----:B------:R-:W-:Y:S02]  /*1ce0*/  LEA R172, P3, R14, R16, 0x1 ;  /* 0x000000100eac7211 */ /* 0x000fe400078608ff */
[----:B------:R-:W-:Y:S02]  /*1cf0*/  LOP3.LUT R13, R5, 0x8, R25, 0xf8, !PT ;  /* 0x00000008050d7812 */ /* 0x000fe400078ef819 */
[----:B------:R-:W-:Y:S01]  /*1d00*/  LOP3.LUT R0, R11, 0x1e00, R4, 0xf8, !PT ;  /* 0x00001e000b007812 */ /* 0x000fe200078ef804 */
[----:B------:R-:W-:Y:S01]  /*1d10*/  IMAD.IADD R33, R31, 0x1, R33 ;  /* 0x000000011f217824 */ /* 0x000fe200078e0221 */
[----:B------:R-:W-:-:S02]  /*1d20*/  LEA.HI.X R175, R12, R19, R175, 0x1, P2 ;  /* 0x000000130caf7211 */ /* 0x000fc400010f0caf */
[----:B------:R-:W-:Y:S02]  /*1d30*/  LEA.HI.X R171, R14, R17, R171, 0x1, P3 ;  /* 0x000000110eab7211 */ /* 0x000fe400018f0cab */
[----:B------:R-:W-:Y:S02]  /*1d40*/  LOP3.LUT R11, R7, 0x200, RZ, 0xc0, !PT ;  /* 0x00000200070b7812 */ /* 0x000fe400078ec0ff */
        /* <DEDUP_REMOVED lines=17> */
.L_x_11406:
[----:B------:R1:W-:Y:S02]  /*1e60*/  STS.128 [R181], RZ ;  /* 0x000000ffb5007388 */ /* 0x0003e40000000c00 */
.L_x_11405:
[----:B------:R-:W-:Y:S05]  /*1e70*/  BSYNC.RECONVERGENT B0 ;  /* 0x0000000000007941 */ /* 0x000fea0003800200 */
.L_x_11404:
[----:B------:R-:W-:Y:S01]  /*1e80*/  VIADD R17, R28, 0x10 ;  /* 0x000000101c117836 */ /* 0x000fe20000000000 */
[----:B------:R-:W-:Y:S01]  /*1e90*/  LEA R179, R20, 0xffffff80, 0x7 ;  /* 0xffffff8014b37811 */ /* 0x000fe200078e38ff */
[C---:B------:R-:W-:Y:S01]  /*1ea0*/  VIADD R15, R28.reuse, 0x20 ;  /* 0x000000201c0f7836 */ /* 0x040fe20000000000 */
[----:B------:R-:W-:Y:S01]  /*1eb0*/  BSSY.RECONVERGENT B0, `(.L_x_11407) ;  /* 0x0000019000007945 */ /* 0x000fe20003800200 */
[C---:B--2---:R-:W-:Y:S01]  /*1ec0*/  VIADD R13, R28.reuse, 0x30 ;  /* 0x000000301c0d7836 */ /* 0x044fe20000000000 */
        /* <DEDUP_REMOVED lines=23> */
.L_x_11408:
[----:B------:R-:W-:Y:S05]  /*2040*/  BSYNC.RECONVERGENT B0 ;  /* 0x0000000000007941 */ /* 0x000fea0003800200 */
.L_x_11407:
        /* <DEDUP_REMOVED lines=19> */
.L_x_11410:
[----:B------:R-:W-:Y:S05]  /*2180*/  BSYNC.RECONVERGENT B0 ;  /* 0x0000000000007941 */ /* 0x000fea0003800200 */
.L_x_11409:
        /* <DEDUP_REMOVED lines=18> */
.L_x_11412:
[----:B------:R-:W-:Y:S05]  /*22b0*/  BSYNC.RECONVERGENT B0 ;  /* 0x0000000000007941 */ /* 0x000fea0003800200 */
.L_x_11411:
        /* <DEDUP_REMOVED lines=12> */
.L_x_11415:
[----:B------:R1:W-:Y:S02]  /*2380*/  STS.128 [R181+0x2000], RZ ;  /* 0x002000ffb5007388 */ /* 0x0003e40000000c00 */
.L_x_11414:
[----:B------:R-:W-:Y:S05]  /*2390*/  BSYNC.RECONVERGENT B0 ;  /* 0x0000000000007941 */ /* 0x000fea0003800200 */
.L_x_11413:
        /* <DEDUP_REMOVED lines=23> */
.L_x_11417:
[----:B------:R-:W-:Y:S05]  /*2510*/  BSYNC.RECONVERGENT B0 ;  /* 0x0000000000007941 */ /* 0x000fea0003800200 */
.L_x_11416:
        /* <DEDUP_REMOVED lines=12> */
.L_x_11419:
[----:B------:R-:W-:Y:S05]  /*25e0*/  BSYNC.RECONVERGENT B0 ;  /* 0x0000000000007941 */ /* 0x000fea0003800200 */
.L_x_11418:
        /* <DEDUP_REMOVED lines=11> */
.L_x_11421:
[----:B------:R-:W-:Y:S05]  /*26a0*/  BSYNC.RECONVERGENT B0 ;  /* 0x0000000000007941 */ /* 0x000fea0003800200 */
.L_x_11420:
        /* <DEDUP_REMOVED lines=14> */
.L_x_11423:
[----:B------:R-:W-:Y:S05]  /*2790*/  BSYNC.RECONVERGENT B0 ;  /* 0x0000000000007941 */ /* 0x000fea0003800200 */
.L_x_11422:
        /* <DEDUP_REMOVED lines=11> */
.L_x_11425:
[----:B------:R-:W-:Y:S05]  /*2850*/  BSYNC.RECONVERGENT B0 ;  /* 0x0000000000007941 */ /* 0x000fea0003800200 */
.L_x_11424:
        /* <DEDUP_REMOVED lines=14> */
.L_x_11427:
[----:B------:R-:W-:Y:S05]  /*2940*/  BSYNC.RECONVERGENT B0 ;  /* 0x0000000000007941 */ /* 0x000fea0003800200 */
.L_x_11426:
        /* <DEDUP_REMOVED lines=12> */
.L_x_11429:
[----:B------:R-:W-:Y:S05]  /*2a10*/  BSYNC.RECONVERGENT B0 ;  /* 0x0000000000007941 */ /* 0x000fea0003800200 */
.L_x_11428:
[----:B-----5:R-:W2:Y:S04]  /*2a20*/  LD.E.64 R38, desc[UR4][R2.64+0x1c0] ;  /* 0x0001c00402267980 */ /* 0x020ea8000c101b00 */
        /* <DEDUP_REMOVED lines=27> */
.L_x_11432:
[----:B------:R4:W-:Y:S01]  /*2be0*/  STS.128 [R181+0x6000], RZ ;  /* 0x006000ffb5007388 */ /* 0x0009e20000000c00 */
[----:B------:R-:W-:Y:S05]  /*2bf0*/  BRA `(.L_x_11433) ;  /* 0x0000000000047947 */ /* 0x000fea0003800000 */
.L_x_11431:
[----:B------:R2:W-:Y:S02]  /*2c00*/  STS.128 [R181+0x6000], RZ ;  /* 0x006000ffb5007388 */ /* 0x0005e40000000c00 */
.L_x_11433:
[----:B------:R-:W-:Y:S05]  /*2c10*/  BSYNC.RECONVERGENT B0 ;  /* 0x0000000000007941 */ /* 0x000fea0003800200 */
.L_x_11430:
        /* <DEDUP_REMOVED lines=19> */
.L_x_11435:
[----:B------:R-:W-:Y:S05]  /*2d50*/  BSYNC.RECONVERGENT B0 ;  /* 0x0000000000007941 */ /* 0x000fea0003800200 */
.L_x_11434:
        /* <DEDUP_REMOVED lines=12> */
.L_x_11437:
[----:B------:R-:W-:Y:S05]  /*2e20*/  BSYNC.RECONVERGENT B0 ;  /* 0x0000000000007941 */ /* 0x000fea0003800200 */
.L_x_11436:
        /* <DEDUP_REMOVED lines=12> */
.L_x_11439:
[----:B------:R-:W-:Y:S05]  /*2ef0*/  BSYNC.RECONVERGENT B0 ;  /* 0x0000000000007941 */ /* 0x000fea0003800200 */
.L_x_11438:
        /* <DEDUP_REMOVED lines=15> */
.L_x_11441:
[----:B------:R-:W-:Y:S05]  /*2ff0*/  BSYNC.RECONVERGENT B0 ;  /* 0x0000000000007941 */ /* 0x000fea0003800200 */
.L_x_11440:
        /* <DEDUP_REMOVED lines=12> */
.L_x_11443:
[----:B------:R-:W-:Y:S05]  /*30c0*/  BSYNC.RECONVERGENT B0 ;  /* 0x0000000000007941 */ /* 0x000fea0003800200 */
.L_x_11442:
        /* <DEDUP_REMOVED lines=15> */
.L_x_11445:
[----:B------:R-:W-:Y:S05]  /*31c0*/  BSYNC.RECONVERGENT B0 ;  /* 0x0000000000007941 */ /* 0x000fea0003800200 */
.L_x_11444:
        /* <DEDUP_REMOVED lines=13> */
.L_x_11447:
[----:B------:R-:W-:Y:S05]  /*32a0*/  BSYNC.RECONVERGENT B0 ;  /* 0x0000000000007941 */ /* 0x000fea0003800200 */
.L_x_11446:
[----:B------:R-:W5:Y:S01]  /*32b0*/  LD.E R22, desc[UR4][R2.64+0x18c] ;  /* 0x00018c0402167980 */ /* 0x000f62000c101900 */
[----:B------:R-:W-:Y:S01]  /*32c0*/  LOP3.LUT R5, R5, 0x8, R10, 0x78, !PT ;  /* 0x0000000805057812 */ /* 0x000fe200078e780a */
[----:B------:R-:W-:Y:S01]  /*32d0*/  BSSY.RECONVERGENT B1, `(.L_x_11448) ;  /* 0x0000191000017945 */ /* 0x000fe20003800200 */
[----:B-1----:R-:W-:Y:S01]  /*32e0*/  SHF.L.U32 R12, R10, 0x5, RZ ;  /* 0x000000050a0c7819 */ /* 0x002fe200000006ff */
[----:B------:R-:W0:Y:S01]  /*32f0*/  LDGDEPBAR ;  /* 0x00000000000079af */ /* 0x000e220000000000 */
[----:B------:R-:W-:Y:S02]  /*3300*/  LOP3.LUT R164, R5, 0x38, R4, 0x78, !PT ;  /* 0x0000003805a47812 */ /* 0x000fe400078e7804 */
[----:B------:R-:W-:Y:S02]  /*3310*/  LOP3.LUT R5, R11, 0x7c00, R12, 0xf8, !PT ;  /* 0x00007c000b057812 */ /* 0x000fe400078ef80c */
[----:B------:R-:W-:Y:S02]  /*3320*/  LOP3.LUT R7, R7, 0x400, RZ, 0xc0, !PT ;  /* 0x0000040007077812 */ /* 0x000fe400078ec0ff */
[----:B------:R-:W-:-:S02]  /*3330*/  IADD3 R4, PT, PT, R6, R5, RZ ;  /* 0x0000000506047210 */ /* 0x000fc40007ffe0ff */
[----:B------:R-:W-:Y:S02]  /*3340*/  LEA R164, R164, R7, 0x1 ;  /* 0x00000007a4a47211 */ /* 0x000fe400078e08ff */
[----:B------:R-:W-:Y:S02]  /*3350*/  LEA R165, R4, R9, 0x1 ;  /* 0x0000000904a57211 */ /* 0x000fe400078e08ff */
[----:B------:R-:W-:Y:S02]  /*3360*/  IADD3 R164, PT, PT, R9, R164, RZ ;  /* 0x000000a409a47210 */ /* 0x000fe40007ffe0ff */
[----:B------:R-:W-:Y:S01]  /*3370*/  R2P PR, R10, 0x6 ;  /* 0x000000060a007804 */ /* 0x000fe20000000000 */
[----:B------:R-:W-:Y:S01]  /*3380*/  LDSM.16.M88.4 R64, [R165] ;  /* 0x00000000a540783b */ /* 0x000fe20000000200 */
[----:B------:R-:W-:Y:S02]  /*3390*/  MOV R5, 0x20 ;  /* 0x0000002000057802 */ /* 0x000fe40000000f00 */
[----:B------:R-:W-:Y:S01]  /*33a0*/  MOV R7, 0x40 ;  /* 0x0000004000077802 */ /* 0x000fe20000000f00 */
[----:B------:R-:W1:Y:S01]  /*33b0*/  LDSM.16.M88.4 R12, [R164+0x2000] ;  /* 0x00200000a40c783b */ /* 0x000e620000000200 */
[----:B------:R-:W-:-:S02]  /*33c0*/  SEL R5, R5, 0xffffffe0, !P1 ;  /* 0xffffffe005057807 */ /* 0x000fc40004800000 */
[----:B------:R-:W-:Y:S01]  /*33d0*/  SEL R7, R7, 0xffffffc0, !P2 ;  /* 0xffffffc007077807 */ /* 0x000fe20005000000 */
[----:B------:R-:W2:Y:S01]  /*33e0*/  LDSM.16.M88.4 R32, [R164+0x2800] ;  /* 0x00280000a420783b */ /* 0x000ea20000000200 */
[CC--:B------:R-:W-:Y:S02]  /*33f0*/  IADD3 R163, PT, PT, R165.reuse, R5.reuse, RZ ;  /* 0x00000005a5a37210 */ /* 0x0c0fe40007ffe0ff */
[C---:B------:R-:W-:Y:S01]  /*3400*/  IADD3 R159, PT, PT, R164.reuse, R5, RZ ;  /* 0x00000005a49f7210 */ /* 0x040fe20007ffe0ff */
[----:B------:R-:W-:Y:S01]  /*3410*/  LDSM.16.M88.4 R68, [R164+0x3000] ;  /* 0x00300000a444783b */ /* 0x000fe20000000200 */
[-C--:B------:R-:W-:Y:S02]  /*3420*/  IADD3 R162, PT, PT, R165, R7.reuse, RZ ;  /* 0x00000007a5a27210 */ /* 0x080fe40007ffe0ff */
[----:B------:R-:W-:Y:S01]  /*3430*/  IADD3 R158, PT, PT, R164, R7, RZ ;  /* 0x00000007a49e7210 */ /* 0x000fe20007ffe0ff */
[----:B------:R-:W-:Y:S01]  /*3440*/  LDSM.16.M88.4 R60, [R163] ;  /* 0x00000000a33c783b */ /* 0x000fe20000000200 */
[----:B------:R-:W-:-:S02]  /*3450*/  IADD3 R161, PT, PT, R5, R162, RZ ;  /* 0x000000a205a17210 */ /* 0x000fc40007ffe0ff */
[----:B------:R-:W-:Y:S01]  /*3460*/  IADD3 R157, PT, PT, R5, R158, RZ ;  /* 0x0000009e059d7210 */ /* 0x000fe20007ffe0ff */
[----:B------:R-:W3:Y:S01]  /*3470*/  LDSM.16.M88.4 R16, [R159+0x2000] ;  /* 0x002000009f10783b */ /* 0x000ee20000000200 */
[----:B------:R-:W-:Y:S02]  /*3480*/  ISETP.NE.AND P6, PT, R20, 0x1, PT ;  /* 0x000000011400780c */ /* 0x000fe40003fc5270 */
[----:B------:R-:W-:Y:S01]  /*3490*/  SHF.R.U32.HI R24, RZ, 0x2, R10 ;  /* 0x00000002ff187819 */ /* 0x000fe2000001160a */
[----:B------:R-:W-:Y:S01]  /*34a0*/  LDSM.16.M88.4 R48, [R162] ;  /* 0x00000000a230783b */ /* 0x000fe20000000200 */
[----:B------:R-:W-:Y:S02]  /*34b0*/  LOP3.LUT R25, R25, 0x1f0, RZ, 0xc0, !PT ;  /* 0x000001f019197812 */ /* 0x000fe400078ec0ff */
[----:B------:R-:W-:Y:S01]  /*34c0*/  LOP3.LUT R24, R24, 0x7, RZ, 0xc0, !PT ;  /* 0x0000000718187812 */ /* 0x000fe200078ec0ff */
[----:B------:R-:W-:Y:S04]  /*34d0*/  LDSM.16.M88.4 R52, [R158+0x2000] ;  /* 0x002000009e34783b */ /* 0x000fe80000000200 */
[----:B------:R-:W4:Y:S04]  /*34e0*/  LDSM.16.M88.4 R40, [R159+0x2800] ;  /* 0x002800009f28783b */ /* 0x000f280000000200 */
[----:B------:R-:W-:Y:S04]  /*34f0*/  LDSM.16.M88.4 R28, [R161] ;  /* 0x00000000a11c783b */ /* 0x000fe80000000200 */
[----:B------:R-:W4:Y:S01]  /*3500*/  LDSM.16.M88.4 R56, [R157+0x2000] ;  /* 0x002000009d38783b */ /* 0x000f220000000200 */
[C---:B-1----:R-:W-:Y:S03]  /*3510*/  HMMA.16816.F32.BF16 R44, R64.reuse, R12, RZ ;  /* 0x0000000c402c723c */ /* 0x042fe600000418ff */
[----:B------:R-:W1:Y:S04]  /*3520*/  LDSM.16.M88.4 R76, [R158+0x2800] ;  /* 0x002800009e4c783b */ /* 0x000e680000000200 */
[----:B------:R-:W-:Y:S01]  /*3530*/  LDSM.16.M88.4 R72, [R158+0x3000] ;  /* 0x003000009e48783b */ /* 0x000fe20000000200 */
[C---:B------:R-:W-:Y:S08]  /*3540*/  HMMA.16816.F32.BF16 R12, R64.reuse, R14, RZ ;  /* 0x0000000e400c723c */ /* 0x040ff000000418ff */
[----:B--2---:R-:W-:Y:S08]  /*3550*/  HMMA.16816.F32.BF16 R36, R64, R32, RZ ;  /* 0x000000204024723c */ /* 0x004ff000000418ff */
[C---:B---3--:R-:W-:Y:S08]  /*3560*/  HMMA.16816.F32.BF16 R44, R60.reuse, R16, R44 ;  /* 0x000000103c2c723c */ /* 0x048ff0000004182c */
[C---:B------:R-:W-:Y:S01]  /*3570*/  HMMA.16816.F32.BF16 R12, R60.reuse, R18, R12 ;  /* 0x000000123c0c723c */ /* 0x040fe2000004180c */
[----:B------:R-:W-:Y:S07]  /*3580*/  LDSM.16.M88.4 R16, [R159+0x3000] ;  /* 0x003000009f10783b */ /* 0x000fee0000000200 */
[----:B----4-:R-:W-:Y:S08]  /*3590*/  HMMA.16816.F32.BF16 R36, R60, R40, R36 ;  /* 0x000000283c24723c */ /* 0x010ff00000041824 */
[C---:B------:R-:W-:Y:S08]  /*35a0*/  HMMA.16816.F32.BF16 R44, R48.reuse, R52, R44 ;  /* 0x00000034302c723c */ /* 0x040ff0000004182c */
[----:B------:R-:W-:Y:S01]  /*35b0*/  HMMA.16816.F32.BF16 R12, R48, R54, R12 ;  /* 0x00000036300c723c */ /* 0x000fe2000004180c */
[----:B------:R-:W2:Y:S07]  /*35c0*/  LDSM.16.M88.4 R52, [R157+0x2800] ;  /* 0x002800009d34783b */ /* 0x000eae0000000200 */
[----:B------:R-:W-:Y:S08]  /*35d0*/  HMMA.16816.F32.BF16 R32, R64, R34, RZ ;  /* 0x000000224020723c */ /* 0x000ff000000418ff */
[----:B------:R-:W-:Y:S08]  /*35e0*/  HMMA.16816.F32.BF16 R44, R28, R56, R44 ;  /* 0x000000381c2c723c */ /* 0x000ff0000004182c */
[----:B-1----:R-:W-:Y:S08]  /*35f0*/  HMMA.16816.F32.BF16 R36, R48, R76, R36 ;  /* 0x0000004c3024723c */ /* 0x002ff00000041824 */
[----:B------:R-:W-:Y:S08]  /*3600*/  HMMA.16816.F32.BF16 R32, R60, R42, R32 ;  /* 0x0000002a3c20723c */ /* 0x000ff00000041820 */
[----:B------:R-:W-:Y:S01]  /*3610*/  HMMA.16816.F32.BF16 R12, R28, R58, R12 ;  /* 0x0000003a1c0c723c */ /* 0x000fe2000004180c */
[----:B------:R-:W-:Y:S07]  /*3620*/  LDSM.16.M88.4 R56, [R164+0x3800] ;  /* 0x00380000a438783b */ /* 0x000fee0000000200 */
[----:B------:R-:W-:Y:S08]  /*3630*/  HMMA.16816.F32.BF16 R40, R64, R68, RZ ;  /* 0x000000444028723c */ /* 0x000ff000000418ff */
[----:B--2---:R-:W-:Y:S08]  /*3640*/  HMMA.16816.F32.BF16 R36, R28, R52, R36 ;  /* 0x000000341c24723c */ /* 0x004ff00000041824 */
[----:B------:R-:W-:Y:S08]  /*3650*/  HMMA.16816.F32.BF16 R68, R64, R70, RZ ;  /* 0x000000464044723c */ /* 0x000ff000000418ff */
[----:B------:R-:W-:Y:S01]  /*3660*/  HMMA.16816.F32.BF16 R32, R48, R78, R32 ;  /* 0x0000004e3020723c */ /* 0x000fe20000041820 */
[----:B------:R-:W-:Y:S07]  /*3670*/  LDSM.16.M88.4 R76, [R158+0x3800] ;  /* 0x003800009e4c783b */ /* 0x000fee0000000200 */
        /* <DEDUP_REMOVED lines=38> */
[----:B------:R2:W1:Y:S01]  /*38e0*/  MUFU.TANH R99, R36 ;  /* 0x0000002400637308 */ /* 0x0004620000002400 */
[----:B---3--:R-:W3:Y:S07]  /*38f0*/  LDSM.16.M88.4 R44, [R159+0x3800] ;  /* 0x003800009f2c783b */ /* 0x008eee0000000200 */
[----:B------:R4:W1:Y:S01]  /*3900*/  MUFU.TANH R107, R32 ;  /* 0x00000020006b7308 */ /* 0x0008620000002400 */
[C---:B-----5:R-:W-:Y:S07]  /*3910*/  HMMA.16816.F32.BF16 R12, R64.reuse, R56, RZ ;  /* 0x00000038400c723c */ /* 0x060fee00000418ff */
[----:B------:R-:W1:Y:S01]  /*3920*/  MUFU.TANH R115, R40 ;  /* 0x0000002800737308 */ /* 0x000e620000002400 */
[C---:B--2---:R-:W-:Y:S01]  /*3930*/  HMMA.16816.F32.BF16 R36, R64.reuse, R58, RZ ;  /* 0x0000003a4024723c */ /* 0x044fe200000418ff */
[----:B------:R-:W2:Y:S06]  /*3940*/  LDSM.16.M88.4 R56, [R159+0x4000] ;  /* 0x004000009f38783b */ /* 0x000eac0000000200 */
[----:B------:R5:W1:Y:S01]  /*3950*/  MUFU.TANH R117, R41 ;  /* 0x0000002900757308 */ /* 0x000a620000002400 */
[C---:B----4-:R-:W-:Y:S07]  /*3960*/  HMMA.16816.F32.BF16 R32, R64.reuse, R52, RZ ;  /* 0x000000344020723c */ /* 0x050fee00000418ff */
[----:B------:R4:W1:Y:S01]  /*3970*/  MUFU.TANH R123, R68 ;  /* 0x00000044007b7308 */ /* 0x0008620000002400 */
[----:B------:R-:W-:Y:S07]  /*3980*/  HMMA.16816.F32.BF16 R52, R64, R54, RZ ;  /* 0x000000364034723c */ /* 0x000fee00000418ff */
[----:B------:R-:W1:Y:S01]  /*3990*/  MUFU.TANH R87, R87 ;  /* 0x0000005700577308 */ /* 0x000e620000002400 */
[C---:B---3--:R-:W-:Y:S01]  /*39a0*/  HMMA.16816.F32.BF16 R12, R60.reuse, R44, R12 ;  /* 0x0000002c3c0c723c */ /* 0x048fe2000004180c */
[----:B-----5:R-:W-:Y:S06]  /*39b0*/  LDSM.16.M88.4 R40, [R159+0x4800] ;  /* 0x004800009f28783b */ /* 0x020fec0000000200 */
[----:B------:R-:W3:Y:S01]  /*39c0*/  MUFU.TANH R89, R89 ;  /* 0x0000005900597308 */ /* 0x000ee20000002400 */
[----:B------:R-:W-:Y:S01]  /*39d0*/  HMMA.16816.F32.BF16 R36, R60, R46, R36 ;  /* 0x0000002e3c24723c */ /* 0x000fe20000041824 */
[----:B------:R-:W5:Y:S06]  /*39e0*/  LDSM.16.M88.4 R44, [R157+0x3800] ;  /* 0x003800009d2c783b */ /* 0x000f6c0000000200 */
[----:B------:R-:W1:Y:S01]  /*39f0*/  MUFU.TANH R93, R93 ;  /* 0x0000005d005d7308 */ /* 0x000e620000002400 */
[----:B----4-:R-:W-:Y:S07]  /*3a00*/  HMMA.16816.F32.BF16 R68, R64, R16, RZ ;  /* 0x000000104044723c */ /* 0x010fee00000418ff */
[----:B------:R-:W4:Y:S01]  /*3a10*/  MUFU.TANH R95, R95 ;  /* 0x0000005f005f7308 */ /* 0x000f220000002400 */
        /* <DEDUP_REMOVED lines=8> */
[----:B------:R-:W4:Y:S06]  /*3aa0*/  LDSM.16.M88.4 R76, [R158+0x4800] ;  /* 0x004800009e4c783b */ /* 0x000f2c0000000200 */
        /* <DEDUP_REMOVED lines=14> */
[----:B---3--:R-:W-:Y:S03]  /*3b90*/  HMMA.16816.F32.BF16 R32, R28, R56, R32 ;  /* 0x000000381c20723c */ /* 0x008fe60000041820 */
        /* <DEDUP_REMOVED lines=14> */
[----:B----4-:R-:W-:Y:S01]  /*3c80*/  HMMA.16816.F32.BF16 R68, R48, R76, R68 ;  /* 0x0000004c3044723c */ /* 0x010fe20000041844 */
[----:B------:R-:W-:-:S06]  /*3c90*/  FMUL.FTZ R77, R34, R22 ;  /* 0x00000016224d7220 */ /* 0x000fcc0000410000 */
[----:B------:R-:W4:Y:S01]  /*3ca0*/  MUFU.TANH R121, R121 ;  /* 0x0000007900797308 */ /* 0x000f220000002400 */
[----:B------:R-:W-:Y:S01]  /*3cb0*/  HMMA.16816.F32.BF16 R12, R60, R42, R12 ;  /* 0x0000002a3c0c723c */ /* 0x000fe2000004180c */
[----:B------:R-:W1:Y:S06]  /*3cc0*/  LDSM.16.M88.4 R40, [R157+0x4800] ;  /* 0x004800009d28783b */ /* 0x000e6c0000000200 */
[----:B------:R-:W1:Y:S01]  /*3cd0*/  MUFU.TANH R125, R125 ;  /* 0x0000007d007d7308 */ /* 0x000e620000002400 */
[----:B------:R-:W-:Y:S01]  /*3ce0*/  HMMA.16816.F32.BF16 R52, R28, R58, R52 ;  /* 0x0000003a1c34723c */ /* 0x000fe20000041834 */
[----:B------:R-:W-:Y:S06]  /*3cf0*/  LDSM.16.M88.4 R56, [R159+0x5800] ;  /* 0x005800009f38783b */ /* 0x000fec0000000200 */
[----:B------:R-:W1:Y:S01]  /*3d00*/  MUFU.TANH R127, R127 ;  /* 0x0000007f007f7308 */ /* 0x000e620000002400 */
[C---:B-----5:R-:W-:Y:S07]  /*3d10*/  HMMA.16816.F32.BF16 R36, R64.reuse, R44, RZ ;  /* 0x0000002c4024723c */ /* 0x060fee00000418ff */
[----:B------:R-:W1:Y:S01]  /*3d20*/  MUFU.TANH R129, R129 ;  /* 0x0000008100817308 */ /* 0x000e620000002400 */
[----:B---3--:R-:W-:Y:S01]  /*3d30*/  HMMA.16816.F32.BF16 R32, R64, R46, RZ ;  /* 0x0000002e4020723c */ /* 0x008fe200000418ff */
[----:B------:R-:W3:Y:S02]  /*3d40*/  LDSM.16.M88.4 R44, [R158+0x5000] ;  /* 0x005000009e2c783b */ /* 0x000ee40000000200 */
[-C--:B------:R-:W-:Y:S01]  /*3d50*/  FMUL.FTZ R52, R52, R22.reuse ;  /* 0x0000001634347220 */ /* 0x080fe20000410000 */
[-C--:B------:R-:W-:Y:S01]  /*3d60*/  FMUL.FTZ R155, R53, R22.reuse ;  /* 0x00000016359b7220 */ /* 0x080fe20000410000 */
[----:B------:R-:W-:-:S02]  /*3d70*/  FMUL.FTZ R173, R55, R22 ;  /* 0x0000001637ad7220 */ /* 0x000fc40000410000 */
[----:B------:R5:W1:Y:S01]  /*3d80*/  MUFU.TANH R153, R52 ;  /* 0x0000003400997308 */ /* 0x000a620000002400 */
[----:B------:R-:W-:Y:S01]  /*3d90*/  HMMA.16816.F32.BF16 R12, R48, R78, R12 ;  /* 0x0000004e300c723c */ /* 0x000fe2000004180c */
[----:B------:R-:W-:-:S06]  /*3da0*/  FMUL.FTZ R79, R54, R22 ;  /* 0x00000016364f7220 */ /* 0x000fcc0000410000 */
[----:B------:R-:W3:Y:S01]  /*3db0*/  MUFU.TANH R133, R133 ;  /* 0x0000008500857308 */ /* 0x000ee20000002400 */
[----:B--2---:R-:W-:Y:S07]  /*3dc0*/  HMMA.16816.F32.BF16 R36, R60, R16, R36 ;  /* 0x000000103c24723c */ /* 0x004fee0000041824 */
[----:B------:R-:W2:Y:S01]  /*3dd0*/  MUFU.TANH R135, R135 ;  /* 0x0000008700877308 */ /* 0x000ea20000002400 */
[----:B-1----:R-:W-:Y:S07]  /*3de0*/  HMMA.16816.F32.BF16 R68, R28, R40, R68 ;  /* 0x000000281c44723c */ /* 0x002fee0000041844 */
[----:B------:R-:W1:Y:S01]  /*3df0*/  MUFU.TANH R137, R137 ;  /* 0x0000008900897308 */ /* 0x000e620000002400 */
[----:B------:R-:W-:Y:S01]  /*3e00*/  HMMA.16816.F32.BF16 R32, R60, R18, R32 ;  /* 0x000000123c20723c */ /* 0x000fe20000041820 */
[----:B------:R-:W4:Y:S06]  /*3e10*/  LDSM.16.M88.4 R16, [R157+0x5000] ;  /* 0x005000009d10783b */ /* 0x000f2c0000000200 */
[----:B------:R-:W1:Y:S01]  /*3e20*/  MUFU.TANH R141, R141 ;  /* 0x0000008d008d7308 */ /* 0x000e620000002400 */
[----:B------:R-:W-:Y:S01]  /*3e30*/  HMMA.16816.F32.BF16 R12, R28, R42, R12 ;  /* 0x0000002a1c0c723c */ /* 0x000fe2000004180c */
[----:B------:R-:W2:Y:S02]  /*3e40*/  LDSM.16.M88.4 R40, [R158+0x5800] ;  /* 0x005800009e28783b */ /* 0x000ea40000000200 */
[-C--:B------:R-:W-:Y:S01]  /*3e50*/  FMUL.FTZ R189, R69, R22.reuse ;  /* 0x0000001645bd7220 */ /* 0x080fe20000410000 */
[-C--:B------:R-:W-:Y:S01]  /*3e60*/  FMUL.FTZ R69, R70, R22.reuse ;  /* 0x0000001646457220 */ /* 0x080fe20000410000 */
[----:B------:R-:W-:-:S02]  /*3e70*/  FMUL.FTZ R68, R68, R22 ;  /* 0x0000001644447220 */ /* 0x000fc40000410000 */
[----:B------:R-:W1:Y:S01]  /*3e80*/  MUFU.TANH R143, R143 ;  /* 0x0000008f008f7308 */ /* 0x000e620000002400 */
[C---:B-----5:R-:W-:Y:S07]  /*3e90*/  HMMA.16816.F32.BF16 R52, R64.reuse, R72, RZ ;  /* 0x000000484034723c */ /* 0x060fee00000418ff */
[----:B------:R-:W1:Y:S01]  /*3ea0*/  MUFU.TANH R145, R145 ;  /* 0x0000009100917308 */ /* 0x000e620000002400 */
[----:B------:R-:W-:Y:S03]  /*3eb0*/  HMMA.16816.F32.BF16 R64, R64, R74, RZ ;  /* 0x0000004a4040723c */ /* 0x000fe600000418ff */
[-C--:B------:R-:W-:Y:S01]  /*3ec0*/  FMUL.FTZ R15, R15, R22.reuse ;  /* 0x000000160f0f7220 */ /* 0x080fe20000410000 */
[----:B------:R-:W-:-:S03]  /*3ed0*/  FMUL.FTZ R12, R12, R22 ;  /* 0x000000160c0c7220 */ /* 0x000fc60000410000 */
[----:B------:R-:W1:Y:S01]  /*3ee0*/  MUFU.TANH R149, R149 ;  /* 0x0000009500957308 */ /* 0x000e620000002400 */
[C---:B---3--:R-:W-:Y:S07]  /*3ef0*/  HMMA.16816.F32.BF16 R36, R48.reuse, R44, R36 ;  /* 0x0000002c3024723c */ /* 0x048fee0000041824 */
[----:B------:R-:W3:Y:S01]  /*3f00*/  MUFU.TANH R77, R77 ;  /* 0x0000004d004d7308 */ /* 0x000ee20000002400 */
[----:B------:R-:W-:Y:S01]  /*3f10*/  HMMA.16816.F32.BF16 R32, R48, R46, R32 ;  /* 0x0000002e3020723c */ /* 0x000fe20000041820 */
[----:B------:R-:W5:Y:S01]  /*3f20*/  LDSM.16.M88.4 R44, [R157+0x5800] ;  /* 0x005800009d2c783b */ /* 0x000f620000000200 */
[----:B------:R-:W-:-:S05]  /*3f30*/  DEPBAR.LE SB0, 0x0 ;  /* 0x000080000000791a */ /* 0x000fca0000000000 */
[----:B------:R-:W1:Y:S01]  /*3f40*/  MUFU.TANH R151, R151 ;  /* 0x0000009700977308 */ /* 0x000e620000002400 */
[----:B------:R-:W-:Y:S01]  /*3f50*/  HMMA.16816.F32.BF16 R52, R60, R56, R52 ;  /* 0x000000383c34723c */ /* 0x000fe20000041834 */
[----:B------:R-:W-:-:S06]  /*3f60*/  FMUL.FTZ R57, R71, R22 ;  /* 0x0000001647397220 */ /* 0x000fcc0000410000 */
[----:B------:R-:W1:Y:S01]  /*3f70*/  MUFU.TANH R155, R155 ;  /* 0x0000009b009b7308 */ /* 0x000e620000002400 */
[----:B------:R-:W-:Y:S07]  /*3f80*/  HMMA.16816.F32.BF16 R64, R60, R58, R64 ;  /* 0x0000003a3c40723c */ /* 0x000fee0000041840 */
[----:B------:R-:W1:Y:S01]  /*3f90*/  MUFU.TANH R79, R79 ;  /* 0x0000004f004f7308 */ /* 0x000e620000002400 */
[----:B----4-:R-:W-:Y:S01]  /*3fa0*/  HMMA.16816.F32.BF16 R36, R28, R16, R36 ;  /* 0x000000101c24723c */ /* 0x010fe20000041824 */
[-C--:B------:R-:W-:Y:S01]  /*3fb0*/  FMUL.FTZ R17, R13, R22.reuse ;  /* 0x000000160d117220 */ /* 0x080fe20000410000 */
[----:B------:R-:W-:-:S05]  /*3fc0*/  FMUL.FTZ R13, R14, R22 ;  /* 0x000000160e0d7220 */ /* 0x000fca0000410000 */
[----:B------:R-:W4:Y:S01]  /*3fd0*/  MUFU.TANH R173, R173 ;  /* 0x000000ad00ad7308 */ /* 0x000f220000002400 */
[C---:B--2---:R-:W-:Y:S07]  /*3fe0*/  HMMA.16816.F32.BF16 R52, R48.reuse, R40, R52 ;  /* 0x000000283034723c */ /* 0x044fee0000041834 */
[----:B------:R2:W1:Y:S01]  /*3ff0*/  MUFU.TANH R73, R68 ;  /* 0x0000004400497308 */ /* 0x0004620000002400 */
        /* <DEDUP_REMOVED lines=8> */
[C---:B-----5:R-:W-:Y:S07]  /*4080*/  HMMA.16816.F32.BF16 R52, R28.reuse, R44, R52 ;  /* 0x0000002c1c34723c */ /* 0x060fee0000041834 */
[----:B------:R-:W1:Y:S01]  /*4090*/  MUFU.TANH R57, R57 ;  /* 0x0000003900397308 */ /* 0x000e620000002400 */
[----:B------:R-:W-:Y:S03]  /*40a0*/  HMMA.16816.F32.BF16 R64, R28, R46, R64 ;  /* 0x0000002e1c40723c */ /* 0x000fe60000041840 */
        /* <DEDUP_REMOVED lines=15> */
[----:B------:R-:W-:-:S04]  /*41a0*/  SHF.L.U32 R22, R10, 0x1, RZ ;  /* 0x000000010a167819 */ /* 0x000fc800000006ff */
[----:B------:R-:W-:-:S03]  /*41b0*/  LOP3.LUT R22, R22, 0x6, RZ, 0xc0, !PT ;  /* 0x0000000616167812 */ /* 0x000fc600078ec0ff */
[----:B------:R-:W1:Y:S08]  /*41c0*/  MUFU.TANH R15, R15 ;  /* 0x0000000f000f7308 */ /* 0x000e700000002400 */
[----:B------:R2:W1:Y:S08]  /*41d0*/  MUFU.TANH R75, R36 ;  /* 0x00000024004b7308 */ /* 0x0004700000002400 */
[----:B------:R2:W1:Y:S08]  /*41e0*/  MUFU.TANH R59, R4 ;  /* 0x00000004003b7308 */ /* 0x0004700000002400 */
        /* <DEDUP_REMOVED lines=29> */
.L_x_11451:
[----:B------:R-:W2:Y:S01]  /*43c0*/  LD.E R28, desc[UR4][R2.64+0x170] ;  /* 0x00017004021c7980 */ /* 0x000ea2000c101900 */
[----:B------:R-:W-:Y:S02]  /*43d0*/  LEA R16, R20, 0xffffff00, 0x7 ;  /* 0xffffff0014107811 */ /* 0x000fe400078e38ff */
        /* <DEDUP_REMOVED lines=12> */
[----:B--2---:R-:W-:Y:S01]  /*44a0*/  IMAD.MOV R55, RZ, RZ, -R63 ;  /* 0x000000ffff377224 */ /* 0x004fe200078e0a3f */
        /* <DEDUP_REMOVED lines=45> */
.L_x_11452:
[----:B------:R-:W-:Y:S05]  /*4780*/  BSYNC.RECONVERGENT B0 ;  /* 0x0000000000007941 */ /* 0x000fea0003800200 */
.L_x_11450:
        /* <DEDUP_REMOVED lines=37> */
[----:B--2---:R-:W-:-:S03]  /*49e0*/  @!P0 LEA R66, P1, R166, R46, 0x7 ;  /* 0x0000002ea6428211 */ /* 0x004fc600078238ff */
        /* <DEDUP_REMOVED lines=23> */
[----:B---3--:R-:W-:-:S05]  /*4b60*/  IMAD.WIDE.U32 R46, R166, 0xc0, R46 ;  /* 0x000000c0a62e7825 */ /* 0x008fca00078e002e */
[----:B------:R-:W-:-:S05]  /*4b70*/  IADD3 R47, PT, PT, R4, R47, RZ ;  /* 0x0000002f042f7210 */ /* 0x000fca0007ffe0ff */
[----:B------:R-:W-:Y:S01]  /*4b80*/  @!PT LDS RZ, [RZ] ;  /* 0x00000000fffff984 */ /* 0x000fe20000000800 */
[----:B------:R-:W-:Y:S01]  /*4b90*/  @!PT LDS RZ, [RZ] ;  /* 0x00000000fffff984 */ /* 0x000fe20000000800 */
[----:B------:R-:W-:Y:S01]  /*4ba0*/  @!PT LDS RZ, [RZ] ;  /* 0x00000000fffff984 */ /* 0x000fe20000000800 */
[----:B------:R2:W-:Y:S02]  /*4bb0*/  LDGSTS.E.BYPASS.LTC128B.128 [R181+0x5800], desc[UR4][R46.64] ;  /* 0x058000002eb57fae */ /* 0x0005e4000b981a04 */
.L_x_11454:
[----:B------:R-:W-:Y:S05]  /*4bc0*/  BSYNC.RECONVERGENT B0 ;  /* 0x0000000000007941 */ /* 0x000fea0003800200 */
.L_x_11453:
[----:B------:R-:W0:Y:S02]  /*4bd0*/  LDGDEPBAR ;  /* 0x00000000000079af */ /* 0x000e240000000000 */
.L_x_11449:
[----:B------:R-:W-:Y:S05]  /*4be0*/  BSYNC.RECONVERGENT B1 ;  /* 0x0000000000017941 */ /* 0x000fea0003800200 */
.L_x_11448:
[----:B------:R-:W-:Y:S01]  /*4bf0*/  IADD3 R4, PT, PT, R182, R24, R25 ;  /* 0x00000018b6047210 */ /* 0x000fe20007ffe019 */
[----:B------:R-:W-:-:S03]  /*4c00*/  IMAD.IADD R8, R179, 0x1, R22 ;  /* 0x00000001b3087824 */ /* 0x000fc600078e0216 */
[----:B--23--:R-:W-:Y:S01]  /*4c10*/  IADD3 R47, PT, PT, R21, R4, -R23 ;  /* 0x00000004152f7210 */ /* 0x00cfe20007ffe817 */
[C---:B------:R-:W-:Y:S02]  /*4c20*/  VIADD R12, R8.reuse, 0x8 ;  /* 0x00000008080c7836 */ /* 0x040fe40000000000 */
[----:B------:R-:W-:Y:S02]  /*4c30*/  VIADD R30, R8, 0x71 ;  /* 0x00000071081e7836 */ /* 0x000fe40000000000 */
[C---:B------:R-:W-:Y:S01]  /*4c40*/  IMAD.IADD R10, R47.reuse, 0x1, -R12 ;  /* 0x000000012f0a7824 */ /* 0x040fe200078e0a0c */
[----:B------:R-:W-:Y:S01]  /*4c50*/  ISETP.GE.AND P5, PT, R12, R21, PT ;  /* 0x000000150c00720c */ /* 0x000fe20003fa6270 */
[C---:B------:R-:W-:Y:S02]  /*4c60*/  IMAD.IADD R96, R47.reuse, 0x1, -R30 ;  /* 0x000000012f607824 */ /* 0x040fe400078e0a1e */
[C---:B------:R-:W-:Y:S01]  /*4c70*/  VIADD R76, R8.reuse, 0x18 ;  /* 0x00000018084c7836 */ /* 0x040fe20000000000 */
[----:B------:R-:W-:Y:S01]  /*4c80*/  IABS R10, R10 ;  /* 0x0000000a000a7213 */ /* 0x000fe20000000000 */
[C---:B------:R-:W-:Y:S01]  /*4c90*/  VIADD R74, R8.reuse, 0x19 ;  /* 0x00000019084a7836 */ /* 0x040fe20000000000 */
[----:B------:R-:W-:Y:S01]  /*4ca0*/  IABS R96, R96 ;  /* 0x0000006000607213 */ /* 0x000fe20000000000 */
        /* <DEDUP_REMOVED lines=8> */
[----:B-1----:R-:W-:Y:S01]  /*4d30*/  FFMA.FTZ R55, -R0, R96, R29 ;  /* 0x0000006000377223 */ /* 0x002fe2000001011d */
[----:B------:R-:W-:Y:S01]  /*4d40*/  I2FP.F32.S32 R12, R12 ;  /* 0x0000000c000c7245 */ /* 0x000fe20000201400 */
[----:B------:R-:W2:Y:S01]  /*4d50*/  LD.E R29, desc[UR4][R2.64+0xdc] ;  /* 0x0000dc04021d7980 */ /* 0x000ea2000c101900 */
[C---:B------:R-:W-:Y:S01]  /*4d60*/  IMAD.IADD R16, R47.reuse, 0x1, -R86 ;  /* 0x000000012f107824 */ /* 0x040fe200078e0a56 */
[----:B------:R-:W-:Y:S01]  /*4d70*/  IABS R10, R10 ;  /* 0x0000000a000a7213 */ /* 0x000fe20000000000 */
[----:B------:R-:W-:Y:S02]  /*4d80*/  VIADD R66, R8, 0x29 ;  /* 0x0000002908427836 */ /* 0x000fe40000000000 */
[----:B------:R-:W-:Y:S01]  /*4d90*/  FFMA.FTZ R65, -R0, R12, R107 ;  /* 0x0000000c00417223 */ /* 0x000fe2000001016b */
[C---:B------:R-:W-:Y:S01]  /*4da0*/  IMAD.IADD R14, R47.reuse, 0x1, -R84 ;  /* 0x000000012f0e7824 */ /* 0x040fe200078e0a54 */
[----:B------:R-:W-:Y:S01]  /*4db0*/  I2FP.F32.S32 R10, R10 ;  /* 0x0000000a000a7245 */ /* 0x000fe20000201400 */
[----:B------:R-:W-:Y:S01]  /*4dc0*/  VIADD R64, R8, 0x30 ;  /* 0x0000003008407836 */ /* 0x000fe20000000000 */
[----:B------:R-:W-:Y:S01]  /*4dd0*/  IABS R16, R16 ;  /* 0x0000001000107213 */ /* 0x000fe20000000000 */
[C---:B------:R-:W-:Y:S01]  /*4de0*/  IMAD.IADD R12, R47.reuse, 0x1, -R66 ;  /* 0x000000012f0c7824 */ /* 0x040fe200078e0a42 */
[----:B------:R-:W-:Y:S01]  /*4df0*/  IABS R14, R14 ;  /* 0x0000000e000e7213 */ /* 0x000fe20000000000 */
[----:B------:R-:W-:Y:S01]  /*4e00*/  FFMA.FTZ R63, -R0, R10, R109 ;  /* 0x0000000a003f7223 */ /* 0x000fe2000001016d */
[C---:B------:R-:W-:Y:S01]  /*4e10*/  IMAD.IADD R10, R47.reuse, 0x1, -R64 ;  /* 0x000000012f0a7824 */ /* 0x040fe200078e0a40 */
[----:B------:R-:W-:Y:S01]  /*4e20*/  I2FP.F32.S32 R16, R16 ;  /* 0x0000001000107245 */ /* 0x000fe20000201400 */
[C---:B------:R-:W-:Y:S01]  /*4e30*/  VIADD R80, R8.reuse, 0x21 ;  /* 0x0000002108507836 */ /* 0x040fe20000000000 */
[----:B------:R-:W-:Y:S01]  /*4e40*/  IABS R12, R12 ;  /* 0x0000000c000c7213 */ /* 0x000fe20000000000 */
[----:B------:R-:W-:Y:S01]  /*4e50*/  VIADD R78, R8, 0x28 ;  /* 0x00000028084e7836 */ /* 0x000fe20000000000 */
[----:B------:R-:W-:Y:S01]  /*4e60*/  I2FP.F32.S32 R14, R14 ;  /* 0x0000000e000e7245 */ /* 0x000fe20000201400 */
[C---:B------:R-:W-:Y:S01]  /*4e70*/  FFMA.FTZ R99, -R0.reuse, R16, R99 ;  /* 0x0000001000637223 */ /* 0x040fe20000010163 */
[----:B------:R-:W-:Y:S01]  /*4e80*/  IABS R10, R10 ;  /* 0x0000000a000a7213 */ /* 0x000fe20000000000 */
[C---:B------:R-:W-:Y:S01]  /*4e90*/  IMAD.IADD R16, R47.reuse, 0x1, -R80 ;  /* 0x000000012f107824 */ /* 0x040fe200078e0a50 */
[----:B------:R-:W-:Y:S01]  /*4ea0*/  I2FP.F32.S32 R12, R12 ;  /* 0x0000000c000c7245 */ /* 0x000fe20000201400 */
[----:B------:R-:W-:Y:S01]  /*4eb0*/  FFMA.FTZ R101, -R0, R14, R101 ;  /* 0x0000000e00657223 */ /* 0x000fe20000010165 */
[----:B------:R-:W-:Y:S01]  /*4ec0*/  I2FP.F32.S32 R10, R10 ;  /* 0x0000000a000a7245 */ /* 0x000fe20000201400 */
[----:B------:R-:W-:Y:S01]  /*4ed0*/  IMAD.IADD R14, R47, 0x1, -R78 ;  /* 0x000000012f0e7824 */ /* 0x000fe200078e0a4e */
[----:B------:R-:W-:Y:S01]  /*4ee0*/  IABS R16, R16 ;  /* 0x0000001000107213 */ /* 0x000fe20000000000 */
[----:B------:R-:W-:-:S02]  /*4ef0*/  VIADD R52, R8, 0x41 ;  /* 0x0000004108347836 */ /* 0x000fc40000000000 */
[C---:B------:R-:W-:Y:S01]  /*4f00*/  FFMA.FTZ R107, -R0.reuse, R12, R125 ;  /* 0x0000000c006b7223 */ /* 0x040fe2000001017d */
[----:B------:R-:W-:Y:S01]  /*4f10*/  FFMA.FTZ R125, -R0, R10, R131 ;  /* 0x0000000a007d7223 */ /* 0x000fe20000010183 */
        /* <DEDUP_REMOVED lines=8> */
[----:B------:R-:W-:-:S02]  /*4fa0*/  VIADD R68, R8, 0x39 ;  /* 0x0000003908447836 */ /* 0x000fc40000000000 */
[----:B------:R-:W-:Y:S01]  /*4fb0*/  FFMA.FTZ R205, -R0, R14, R123 ;  /* 0x0000000e00cd7223 */ /* 0x000fe2000001017b */
[----:B------:R-:W-:Y:S01]  /*4fc0*/  I2FP.F32.S32 R10, R10 ;  /* 0x0000000a000a7245 */ /* 0x000fe20000201400 */
[C---:B------:R-:W-:Y:S02]  /*4fd0*/  IMAD.IADD R16, R47.reuse, 0x1, -R72 ;  /* 0x000000012f107824 */ /* 0x040fe400078e0a48 */
[C---:B------:R-:W-:Y:S02]  /*4fe0*/  IMAD.IADD R14, R47.reuse, 0x1, -R70 ;  /* 0x000000012f0e7824 */ /* 0x040fe400078e0a46 */
[----:B------:R-:W-:Y:S02]  /*4ff0*/  VIADD R36, R8, 0x58 ;  /* 0x0000005808247836 */ /* 0x000fe40000000000 */
        /* <DEDUP_REMOVED lines=8> */
[----:B------:R-:W-:Y:S01]  /*5080*/  I2FP.F32.S32 R16, R16 ;  /* 0x0000001000107245 */ /* 0x000fe20000201400 */
[----:B------:R-:W-:Y:S01]  /*5090*/  VIADD R4, R8, 0x1 ;  /* 0x0000000108047836 */ /* 0x000fe20000000000 */
[----:B------:R-:W-:Y:S01]  /*50a0*/  I2FP.F32.S32 R14, R14 ;  /* 0x0000000e000e7245 */ /* 0x000fe20000201400 */
[C---:B------:R-:W-:Y:S01]  /*50b0*/  IMAD.IADD R109, R47.reuse, 0x1, -R82 ;  /* 0x000000012f6d7824 */ /* 0x040fe200078e0a52 */
[----:B------:R-:W-:Y:S01]  /*50c0*/  IABS R10, R10 ;  /* 0x0000000a000a7213 */ /* 0x000fe20000000000 */
[C---:B------:R-:W-:Y:S01]  /*50d0*/  FFMA.FTZ R133, -R0.reuse, R16, R133 ;  /* 0x0000001000857223 */ /* 0x040fe20000010185 */
        /* <DEDUP_REMOVED lines=8> */
[C---:B------:R-:W-:Y:S01]  /*5160*/  VIADD R54, R8.reuse, 0x40 ;  /* 0x0000004008367836 */ /* 0x040fe20000000000 */
[----:B------:R-:W-:Y:S01]  /*5170*/  IABS R16, R16 ;  /* 0x0000001000107213 */ /* 0x000fe20000000000 */
[C---:B------:R-:W-:Y:S01]  /*5180*/  IMAD.IADD R10, R47.reuse, 0x1, -R14 ;  /* 0x000000012f0a7824 */ /* 0x040fe200078e0a0e */
[----:B------:R-:W-:Y:S01]  /*5190*/  I2FP.F32.S32 R109, R109 ;  /* 0x0000006d006d7245 */ /* 0x000fe20000201400 */
[C---:B------:R-:W-:Y:S01]  /*51a0*/  IMAD.IADD R81, R47.reuse, 0x1, -R4 ;  /* 0x000000012f517824 */ /* 0x040fe200078e0a04 */
[----:B------:R-:W-:Y:S01]  /*51b0*/  I2FP.F32.S32 R16, R16 ;  /* 0x0000001000107245 */ /* 0x000fe20000201400 */
[C---:B------:R-:W-:Y:S01]  /*51c0*/  IMAD.IADD R56, R47.reuse, 0x1, -R54 ;  /* 0x000000012f387824 */ /* 0x040fe200078e0a36 */
[----:B------:R-:W-:Y:S01]  /*51d0*/  IABS R10, R10 ;  /* 0x0000000a000a7213 */ /* 0x000fe20000000000 */
[C---:B------:R-:W-:Y:S01]  /*51e0*/  VIADD R32, R8.reuse, 0x70 ;  /* 0x0000007008207836 */ /* 0x040fe20000000000 */
[----:B------:R-:W-:Y:S01]  /*51f0*/  IABS R81, R81 ;  /* 0x0000005100517213 */ /* 0x000fe20000000000 */
[C---:B------:R-:W-:Y:S01]  /*5200*/  VIADD R12, R8.reuse, 0x69 ;  /* 0x00000069080c7836 */ /* 0x040fe20000000000 */
[----:B------:R-:W-:Y:S01]  /*5210*/  IABS R56, R56 ;  /* 0x0000003800387213 */ /* 0x000fe20000000000 */
[----:B------:R-:W-:Y:S01]  /*5220*/  VIADD R50, R8, 0x59 ;  /* 0x0000005908327836 */ /* 0x000fe20000000000 */
[----:B------:R-:W-:Y:S01]  /*5230*/  I2FP.F32.S32 R10, R10 ;  /* 0x0000000a000a7245 */ /* 0x000fe20000201400 */
[----:B------:R-:W-:Y:S01]  /*5240*/  FFMA.FTZ R117, -R0, R16, R59 ;  /* 0x0000001000757223 */ /* 0x000fe2000001013b */
[C---:B------:R-:W-:Y:S01]  /*5250*/  IMAD.IADD R16, R47.reuse, 0x1, -R32 ;  /* 0x000000012f107824 */ /* 0x040fe200078e0a20 */
[----:B------:R-:W-:Y:S01]  /*5260*/  I2FP.F32.S32 R81, R81 ;  /* 0x0000005100517245 */ /* 0x000fe20000201400 */
[----:B------:R-:W-:-:S02]  /*5270*/  IMAD.IADD R18, R47, 0x1, -R12 ;  /* 0x000000012f127824 */ /* 0x000fc400078e0a0c */
[C---:B------:R-:W-:Y:S01]  /*5280*/  FFMA.FTZ R109, -R0.reuse, R109, R115 ;  /* 0x0000006d006d7223 */ /* 0x040fe20000010173 */
[----:B------:R-:W-:Y:S01]  /*5290*/  IMAD.IADD R139, R47, 0x1, -R50 ;  /* 0x000000012f8b7824 */ /* 0x000fe200078e0a32 */
[----:B------:R-:W-:Y:S01]  /*52a0*/  I2FP.F32.S32 R56, R56 ;  /* 0x0000003800387245 */ /* 0x000fe20000201400 */
[----:B------:R-:W-:Y:S01]  /*52b0*/  FFMA.FTZ R115, -R0, R10, R61 ;  /* 0x0000000a00737223 */ /* 0x000fe2000001013d */
[C---:B------:R-:W-:Y:S01]  /*52c0*/  VIADD R88, R8.reuse, 0x9 ;  /* 0x0000000908587836 */ /* 0x040fe20000000000 */
[----:B------:R-:W-:Y:S01]  /*52d0*/  IABS R16, R16 ;  /* 0x0000001000107213 */ /* 0x000fe20000000000 */
[C---:B------:R-:W-:Y:S01]  /*52e0*/  VIADD R62, R8.reuse, 0x48 ;  /* 0x00000048083e7836 */ /* 0x040fe20000000000 */
[----:B------:R-:W-:Y:S01]  /*52f0*/  IABS R18, R18 ;  /* 0x0000001200127213 */ /* 0x000fe20000000000 */
[C---:B------:R-:W-:Y:S01]  /*5300*/  VIADD R60, R8.reuse, 0x49 ;  /* 0x00000049083c7836 */ /* 0x040fe20000000000 */
[----:B------:R-:W-:Y:S01]  /*5310*/  IABS R139, R139 ;  /* 0x0000008b008b7213 */ /* 0x000fe20000000000 */
[----:B------:R-:W-:-:S02]  /*5320*/  VIADD R58, R8, 0x50 ;  /* 0x00000050083a7836 */ /* 0x000fc40000000000 */
[----:B------:R-:W-:Y:S01]  /*5330*/  FFMA.FTZ R81, -R0, R81, R85 ;  /* 0x0000005100517223 */ /* 0x000fe20000010155 */
[----:B------:R-:W-:Y:S02]  /*5340*/  VIADD R38, R8, 0x51 ;  /* 0x0000005108267836 */ /* 0x000fe40000000000 */
[----:B------:R-:W-:Y:S01]  /*5350*/  FFMA.FTZ R56, -R0, R56, R147 ;  /* 0x0000003800387223 */ /* 0x000fe20000010193 */
[C---:B------:R-:W-:Y:S01]  /*5360*/  VIADD R48, R8.reuse, 0x60 ;  /* 0x0000006008307836 */ /* 0x040fe20000000000 */
[----:B------:R-:W-:Y:S01]  /*5370*/  I2FP.F32.S32 R16, R16 ;  /* 0x0000001000107245 */ /* 0x000fe20000201400 */
[C---:B------:R-:W-:Y:S01]  /*5380*/  VIADD R28, R8.reuse, 0x78 ;  /* 0x00000078081c7836 */ /* 0x040fe20000000000 */
[----:B------:R-:W-:Y:S01]  /*5390*/  I2FP.F32.S32 R18, R18 ;  /* 0x0000001200127245 */ /* 0x000fe20000201400 */
[----:B------:R-:W-:Y:S01]  /*53a0*/  VIADD R10, R8, 0x79 ;  /* 0x00000079080a7836 */ /* 0x000fe20000000000 */
[----:B------:R-:W-:Y:S01]  /*53b0*/  I2FP.F32.S32 R139, R139 ;  /* 0x0000008b008b7245 */ /* 0x000fe20000201400 */
[----:B------:R-:W-:-:S02]  /*53c0*/  IMAD.IADD R85, R47, 0x1, -R88 ;  /* 0x000000012f557824 */ /* 0x000fc400078e0a58 */
[C---:B------:R-:W-:Y:S01]  /*53d0*/  FFMA.FTZ R16, -R0.reuse, R16, R35 ;  /* 0x0000001000107223 */ /* 0x040fe20000010123 */
[C---:B------:R-:W-:Y:S02]  /*53e0*/  IMAD.IADD R147, R47.reuse, 0x1, -R62 ;  /* 0x000000012f937824 */ /* 0x040fe400078e0a3e */
[C---:B------:R-:W-:Y:S01]  /*53f0*/  FFMA.FTZ R18, -R0.reuse, R18, R49 ;  /* 0x0000001200127223 */ /* 0x040fe20000010131 */
[C---:B------:R-:W-:Y:S02]  /*5400*/  IMAD.IADD R44, R47.reuse, 0x1, -R60 ;  /* 0x000000012f2c7824 */ /* 0x040fe400078e0a3c */
[----:B------:R-:W-:Y:S01]  /*5410*/  FFMA.FTZ R139, -R0, R139, R17 ;  /* 0x0000008b008b7223 */ /* 0x000fe20000010111 */
[C---:B------:R-:W-:Y:S02]  /*5420*/  IMAD.IADD R42, R47.reuse, 0x1, -R58 ;  /* 0x000000012f2a7824 */ /* 0x040fe400078e0a3a */
[C---:B------:R-:W-:Y:S01]  /*5430*/  IMAD.IADD R90, R47.reuse, 0x1, -R8 ;  /* 0x000000012f5a7824 */ /* 0x040fe200078e0a08 */
[-C--:B------:R-:W-:Y:S01]  /*5440*/  ISETP.GE.AND P1, PT, R8, R21.reuse, PT ;  /* 0x000000150800720c */ /* 0x080fe20003f26270 */
[C---:B------:R-:W-:Y:S01]  /*5450*/  IMAD.IADD R40, R47.reuse, 0x1, -R38 ;  /* 0x000000012f287824 */ /* 0x040fe200078e0a26 */
[-C--:B------:R-:W-:Y:S01]  /*5460*/  ISETP.GE.AND P0, PT, R4, R21.reuse, PT ;  /* 0x000000150400720c */ /* 0x080fe20003f06270 */
[C---:B------:R-:W-:Y:S01]  /*5470*/  IMAD.IADD R34, R47.reuse, 0x1, -R48 ;  /* 0x000000012f227824 */ /* 0x040fe200078e0a30 */
[----:B------:R-:W-:Y:S01]  /*5480*/  IABS R90, R90 ;  /* 0x0000005a005a7213 */ /* 0x000fe20000000000 */
[C---:B------:R-:W-:Y:S01]  /*5490*/  IMAD.IADD R94, R47.reuse, 0x1, -R28 ;  /* 0x000000012f5e7824 */ /* 0x040fe200078e0a1c */
[----:B------:R-:W-:Y:S01]  /*54a0*/  ISETP.GE.AND P3, PT, R86, R21, PT ;  /* 0x000000155600720c */ /* 0x000fe20003f66270 */
[C---:B------:R-:W-:Y:S01]  /*54b0*/  IMAD.IADD R92, R47.reuse, 0x1, -R10 ;  /* 0x000000012f5c7824 */ /* 0x040fe200078e0a0a */
[----:B------:R-:W-:Y:S01]  /*54c0*/  IABS R85, R85 ;  /* 0x0000005500557213 */ /* 0x000fe20000000000 */
[----:B------:R-:W-:Y:S01]  /*54d0*/  VIADD R47, R47, 0x8 ;  /* 0x000000082f2f7836 */ /* 0x000fe20000000000 */
[----:B------:R-:W-:-:S02]  /*54e0*/  ISETP.GE.AND P4, PT, R88, R21, PT ;  /* 0x000000155800720c */ /* 0x000fc40003f86270 */
[----:B------:R-:W-:Y:S01]  /*54f0*/  I2FP.F32.S32 R90, R90 ;  /* 0x0000005a005a7245 */ /* 0x000fe20000201400 */
[C---:B------:R-:W-:Y:S01]  /*5500*/  IMAD.IADD R59, R47.reuse, 0x1, -R8 ;  /* 0x000000012f3b7824 */ /* 0x040fe200078e0a08 */
[----:B------:R-:W-:Y:S01]  /*5510*/  ISETP.GE.AND P2, PT, R84, R21, PT ;  /* 0x000000155400720c */ /* 0x000fe20003f46270 */
[C---:B------:R-:W-:Y:S01]  /*5520*/  IMAD.IADD R35, R47.reuse, 0x1, -R88 ;  /* 0x000000012f237824 */ /* 0x040fe200078e0a58 */
[----:B------:R-:W-:Y:S01]  /*5530*/  IABS R34, R34 ;  /* 0x0000002200227213 */ /* 0x000fe20000000000 */
[C---:B------:R-:W-:Y:S01]  /*5540*/  IMAD.IADD R49, R47.reuse, 0x1, -R4 ;  /* 0x000000012f317824 */ /* 0x040fe200078e0a04 */
[----:B------:R-:W-:Y:S01]  /*5550*/  I2FP.F32.S32 R85, R85 ;  /* 0x0000005500557245 */ /* 0x000fe20000201400 */
[C---:B------:R-:W-:Y:S01]  /*5560*/  IMAD.IADD R17, R47.reuse, 0x1, -R86 ;  /* 0x000000012f117824 */ /* 0x040fe200078e0a56 */
[----:B------:R-:W-:Y:S01]  /*5570*/  IABS R4, R59 ;  /* 0x0000003b00047213 */ /* 0x000fe20000000000 */
[----:B------:R-:W-:Y:S01]  /*5580*/  IMAD.IADD R8, R47, 0x1, -R84 ;  /* 0x000000012f087824 */ /* 0x000fe200078e0a54 */
[----:B------:R-:W-:Y:S01]  /*5590*/  IABS R86, R35 ;  /* 0x0000002300567213 */ /* 0x000fe20000000000 */
[CC--:B------:R-:W-:Y:S01]  /*55a0*/  FFMA.FTZ R95, -R0.reuse, R90.reuse, R95 ;  /* 0x0000005a005f7223 */ /* 0x0c0fe2000001015f */
[----:B------:R-:W-:Y:S01]  /*55b0*/  IABS R88, R49 ;  /* 0x0000003100587213 */ /* 0x000fe20000000000 */
[C---:B------:R-:W-:Y:S01]  /*55c0*/  FFMA.FTZ R83, -R0.reuse, R90, R83 ;  /* 0x0000005a00537223 */ /* 0x040fe20000010153 */
[----:B------:R-:W-:Y:S01]  /*55d0*/  IABS R84, R17 ;  /* 0x0000001100547213 */ /* 0x000fe20000000000 */
[----:B------:R-:W-:Y:S01]  /*55e0*/  FFMA.FTZ R85, -R0, R85, R93 ;  /* 0x0000005500557223 */ /* 0x000fe2000001015d */
[----:B------:R-:W-:-:S02]  /*55f0*/  IABS R8, R8 ;  /* 0x0000000800087213 */ /* 0x000fc40000000000 */
[----:B------:R-:W-:Y:S02]  /*5600*/  I2FP.F32.S32 R4, R4 ;  /* 0x0000000400047245 */ /* 0x000fe40000201400 */
[----:B------:R-:W-:Y:S02]  /*5610*/  I2FP.F32.S32 R86, R86 ;  /* 0x0000005600567245 */ /* 0x000fe40000201400 */
[----:B------:R-:W-:Y:S02]  /*5620*/  I2FP.F32.S32 R88, R88 ;  /* 0x0000005800587245 */ /* 0x000fe40000201400 */
[----:B------:R-:W-:Y:S02]  /*5630*/  I2FP.F32.S32 R34, R34 ;  /* 0x0000002200227245 */ /* 0x000fe40000201400 */
[----:B------:R-:W-:Y:S01]  /*5640*/  I2FP.F32.S32 R84, R84 ;  /* 0x0000005400547245 */ /* 0x000fe20000201400 */
[C---:B------:R-:W-:Y:S01]  /*5650*/  FFMA.FTZ R4, -R0.reuse, R4, R87 ;  /* 0x0000000400047223 */ /* 0x040fe20000010157 */
[----:B------:R-:W-:Y:S01]  /*5660*/  I2FP.F32.S32 R8, R8 ;  /* 0x0000000800087245 */ /* 0x000fe20000201400 */
[C---:B------:R-:W-:Y:S01]  /*5670*/  FFMA.FTZ R61, -R0.reuse, R86, R97 ;  /* 0x00000056003d7223 */ /* 0x040fe20000010161 */
[C---:B------:R-:W-:Y:S01]  /*5680*/  FFMA.FTZ R89, -R0.reuse, R88, R89 ;  /* 0x0000005800597223 */ /* 0x040fe20000010159 */
[----:B------:R-:W-:Y:S01]  /*5690*/  FSEL R91, R81, -INF , !P0 ;  /* 0xff800000515b7808 */ /* 0x000fe20004000000 */
[C---:B------:R-:W-:Y:S01]  /*56a0*/  FFMA.FTZ R34, -R0.reuse, R34, R75 ;  /* 0x0000002200227223 */ /* 0x040fe2000001014b */
[----:B------:R-:W-:Y:S01]  /*56b0*/  FSEL R49, R67, -INF , !P5 ;  /* 0xff80000043317808 */ /* 0x000fe20006800000 */
[----:B------:R-:W-:Y:S01]  /*56c0*/  FFMA.FTZ R17, -R0, R84, R103 ;  /* 0x0000005400117223 */ /* 0x000fe20000010167 */
[----:B------:R-:W-:Y:S01]  /*56d0*/  FSEL R81, R95, -INF , !P5 ;  /* 0xff8000005f517808 */ /* 0x000fe20006800000 */
[----:B------:R-:W-:-:S02]  /*56e0*/  IMAD.IADD R67, R47, 0x1, -R74 ;  /* 0x000000012f437824 */ /* 0x000fc400078e0a4a */
[----:B------:R-:W-:Y:S01]  /*56f0*/  FFMA.FTZ R75, -R0, R8, R105 ;  /* 0x00000008004b7223 */ /* 0x000fe20000010169 */
[-C--:B------:R-:W-:Y:S01]  /*5700*/  ISETP.GE.AND P5, PT, R82, R21.reuse, PT ;  /* 0x000000155200720c */ /* 0x080fe20003fa6270 */
[----:B------:R-:W-:Y:S01]  /*5710*/  IMAD.IADD R35, R47, 0x1, -R76 ;  /* 0x000000012f237824 */ /* 0x000fe200078e0a4c */
[----:B------:R-:W-:Y:S01]  /*5720*/  FSEL R8, R83, -INF , !P1 ;  /* 0xff80000053087808 */ /* 0x000fe20004800000 */
[C---:B------:R-:W-:Y:S01]  /*5730*/  IMAD.IADD R82, R47.reuse, 0x1, -R82 ;  /* 0x000000012f527824 */ /* 0x040fe200078e0a52 */
[----:B------:R-:W-:Y:S02]  /*5740*/  FSEL R4, R4, -INF , !P1 ;  /* 0xff80000004047808 */ /* 0x000fe40004800000 */
[----:B------:R-:W-:Y:S01]  /*5750*/  ISETP.GE.AND P1, PT, R76, R21, PT ;  /* 0x000000154c00720c */ /* 0x000fe20003f26270 */
[----:B------:R-:W-:Y:S01]  /*5760*/  IMAD.IADD R76, R47, 0x1, -R80 ;  /* 0x000000012f4c7824 */ /* 0x000fe200078e0a50 */
[----:B------:R-:W-:Y:S02]  /*5770*/  FSEL R85, R85, -INF , !P4 ;  /* 0xff80000055557808 */ /* 0x000fe40006000000 */
[----:B------:R-:W-:-:S02]  /*5780*/  FSEL R61, R61, -INF , !P4 ;  /* 0xff8000003d3d7808 */ /* 0x000fc40006000000 */
[----:B------:R-:W-:Y:S02]  /*5790*/  IABS R42, R42 ;  /* 0x0000002a002a7213 */ /* 0x000fe40000000000 */
[----:B------:R-:W-:Y:S02]  /*57a0*/  FSEL R83, R89, -INF , !P0 ;  /* 0xff80000059537808 */ /* 0x000fe40004000000 */
[-C--:B------:R-:W-:Y:S02]  /*57b0*/  ISETP.GE.AND P4, PT, R80, R21.reuse, PT ;  /* 0x000000155000720c */ /* 0x080fe40003f86270 */
[----:B------:R-:W-:Y:S01]  /*57c0*/  ISETP.GE.AND P0, PT, R74, R21, PT ;  /* 0x000000154a00720c */ /* 0x000fe20003f06270 */
[----:B------:R-:W-:Y:S01]  /*57d0*/  IMAD.IADD R74, R47, 0x1, -R78 ;  /* 0x000000012f4a7824 */ /* 0x000fe200078e0a4e */
[----:B------:R-:W-:Y:S02]  /*57e0*/  FSEL R59, R99, -INF , !P3 ;  /* 0xff800000633b7808 */ /* 0x000fe40005800000 */
[----:B------:R-:W-:-:S02]  /*57f0*/  FSEL R17, R17, -INF , !P3 ;  /* 0xff80000011117808 */ /* 0x000fc40005800000 */
[----:B------:R-:W-:Y:S02]  /*5800*/  IABS R80, R67 ;  /* 0x0000004300507213 */ /* 0x000fe40000000000 */
[----:B------:R-:W-:Y:S02]  /*5810*/  ISETP.GE.AND P3, PT, R78, R21, PT ;  /* 0x000000154e00720c */ /* 0x000fe40003f66270 */
[----:B------:R-:W-:Y:S02]  /*5820*/  IABS R35, R35 ;  /* 0x0000002300237213 */ /* 0x000fe40000000000 */
[----:B------:R-:W-:Y:S02]  /*5830*/  IABS R78, R82 ;  /* 0x00000052004e7213 */ /* 0x000fe40000000000 */
[----:B------:R-:W-:Y:S02]  /*5840*/  I2FP.F32.S32 R42, R42 ;  /* 0x0000002a002a7245 */ /* 0x000fe40000201400 */
[----:B------:R-:W-:-:S02]  /*5850*/  I2FP.F32.S32 R80, R80 ;  /* 0x0000005000507245 */ /* 0x000fc40000201400 */
[----:B------:R-:W-:Y:S01]  /*5860*/  IABS R76, R76 ;  /* 0x0000004c004c7213 */ /* 0x000fe20000000000 */
[C---:B------:R-:W-:Y:S01]  /*5870*/  FFMA.FTZ R42, -R0.reuse, R42, R73 ;  /* 0x0000002a002a7223 */ /* 0x040fe20000010149 */
[----:B------:R-:W-:Y:S02]  /*5880*/  I2FP.F32.S32 R35, R35 ;  /* 0x0000002300237245 */ /* 0x000fe40000201400 */
        /* <DEDUP_REMOVED lines=11> */
[----:B------:R-:W-:Y:S02]  /*5940*/  FSEL R75, R75, -INF , !P2 ;  /* 0xff8000004b4b7808 */ /* 0x000fe40005000000 */
[----:B------:R-:W-:Y:S02]  /*5950*/  FSEL R87, R65, -INF , !P1 ;  /* 0xff80000041577808 */ /* 0x000fe40004800000 */
[----:B------:R-:W-:Y:S02]  /*5960*/  FSEL R35, R35, -INF , !P1 ;  /* 0xff80000023237808 */ /* 0x000fe40004800000 */
[-C--:B------:R-:W-:Y:S01]  /*5970*/  ISETP.GE.AND P0, PT, R72, R21.reuse, PT ;  /* 0x000000154800720c */ /* 0x080fe20003f06270 */
[C---:B------:R-:W-:Y:S01]  /*5980*/  IMAD.IADD R72, R47.reuse, 0x1, -R72 ;  /* 0x000000012f487824 */ /* 0x040fe200078e0a48 */
[-C--:B------:R-:W-:Y:S01]  /*5990*/  ISETP.GE.AND P2, PT, R66, R21.reuse, PT ;  /* 0x000000154200720c */ /* 0x080fe20003f46270 */
[C---:B------:R-:W-:Y:S01]  /*59a0*/  IMAD.IADD R66, R47.reuse, 0x1, -R70 ;  /* 0x000000012f427824 */ /* 0x040fe200078e0a46 */
[----:B------:R-:W-:Y:S01]  /*59b0*/  ISETP.GE.AND P1, PT, R64, R21, PT ;  /* 0x000000154000720c */ /* 0x000fe20003f26270 */
[----:B------:R-:W-:Y:S01]  /*59c0*/  IMAD.IADD R64, R47, 0x1, -R68 ;  /* 0x000000012f407824 */ /* 0x000fe200078e0a44 */
[----:B------:R-:W-:-:S02]  /*59d0*/  FSEL R109, R109, -INF , !P5 ;  /* 0xff8000006d6d7808 */ /* 0x000fc40006800000 */
[----:B------:R-:W-:Y:S02]  /*59e0*/  FSEL R121, R119, -INF , !P5 ;  /* 0xff80000077797808 */ /* 0x000fe40006800000 */
[----:B------:R-:W-:Y:S02]  /*59f0*/  IABS R74, R74 ;  /* 0x0000004a004a7213 */ /* 0x000fe40000000000 */
[----:B------:R-:W-:Y:S02]  /*5a00*/  ISETP.GE.AND P5, PT, R70, R21, PT ;  /* 0x000000154600720c */ /* 0x000fe40003fa6270 */
[----:B------:R-:W-:Y:S02]  /*5a10*/  IABS R70, R63 ;  /* 0x0000003f00467213 */ /* 0x000fe40000000000 */
[----:B------:R-:W-:Y:S02]  /*5a20*/  FSEL R207, R207, -INF , !P4 ;  /* 0xff800000cfcf7808 */ /* 0x000fe40006000000 */
[----:B------:R-:W-:-:S02]  /*5a30*/  FSEL R105, R105, -INF , !P4 ;  /* 0xff80000069697808 */ /* 0x000fc40006000000 */
[----:B------:R-:W-:Y:S02]  /*5a40*/  ISETP.GE.AND P4, PT, R68, R21, PT ;  /* 0x000000154400720c */ /* 0x000fe40003f86270 */
[----:B------:R-:W-:Y:S02]  /*5a50*/  I2FP.F32.S32 R74, R74 ;  /* 0x0000004a004a7245 */ /* 0x000fe40000201400 */
[----:B------:R-:W-:Y:S02]  /*5a60*/  IABS R68, R72 ;  /* 0x0000004800447213 */ /* 0x000fe40000000000 */
[----:B------:R-:W-:Y:S02]  /*5a70*/  IABS R64, R64 ;  /* 0x0000004000407213 */ /* 0x000fe40000000000 */
[----:B------:R-:W-:Y:S01]  /*5a80*/  I2FP.F32.S32 R70, R70 ;  /* 0x0000004600467245 */ /* 0x000fe20000201400 */
[----:B------:R-:W-:Y:S01]  /*5a90*/  FFMA.FTZ R127, -R0, R74, R127 ;  /* 0x0000004a007f7223 */ /* 0x000fe2000001017f */
[----:B------:R-:W-:-:S02]  /*5aa0*/  I2FP.F32.S32 R68, R68 ;  /* 0x0000004400447245 */ /* 0x000fc40000201400 */
[----:B------:R-:W-:Y:S01]  /*5ab0*/  I2FP.F32.S32 R64, R64 ;  /* 0x0000004000407245 */ /* 0x000fe20000201400 */
[C---:B------:R-:W-:Y:S01]  /*5ac0*/  FFMA.FTZ R195, -R0.reuse, R70, R135 ;  /* 0x0000004600c37223 */ /* 0x040fe20000010187 */
[----:B------:R-:W-:Y:S02]  /*5ad0*/  IMAD.IADD R65, R47, 0x1, -R54 ;  /* 0x000000012f417824 */ /* 0x000fe400078e0a36 */
[C---:B------:R-:W-:Y:S01]  /*5ae0*/  FFMA.FTZ R135, -R0.reuse, R68, R137 ;  /* 0x0000004400877223 */ /* 0x040fe20000010189 */
[----:B------:R-:W-:Y:S01]  /*5af0*/  FSEL R205, R205, -INF , !P3 ;  /* 0xff800000cdcd7808 */ /* 0x000fe20005800000 */
[----:B------:R-:W-:Y:S01]  /*5b00*/  FFMA.FTZ R145, -R0, R64, R145 ;  /* 0x0000004000917223 */ /* 0x000fe20000010191 */
[----:B------:R-:W-:Y:S01]  /*5b10*/  FSEL R203, R127, -INF , !P3 ;  /* 0xff8000007fcb7808 */ /* 0x000fe20005800000 */
[C---:B------:R-:W-:Y:S01]  /*5b20*/  IMAD.IADD R64, R47.reuse, 0x1, -R52 ;  /* 0x000000012f407824 */ /* 0x040fe200078e0a34 */
[----:B------:R-:W-:Y:S01]  /*5b30*/  ISETP.GE.AND P3, PT, R54, R21, PT ;  /* 0x000000153600720c */ /* 0x000fe20003f66270 */
[----:B------:R-:W-:Y:S01]  /*5b40*/  IMAD.IADD R63, R47, 0x1, -R62 ;  /* 0x000000012f3f7824 */ /* 0x000fe200078e0a3e */
[----:B------:R-:W-:Y:S01]  /*5b50*/  FSEL R125, R125, -INF , !P1 ;  /* 0xff8000007d7d7808 */ /* 0x000fe20004800000 */
[----:B------:R-:W-:Y:S01]  /*5b60*/  IMAD.IADD R54, R47, 0x1, -R60 ;  /* 0x000000012f367824 */ /* 0x000fe200078e0a3c */
[----:B------:R-:W-:-:S02]  /*5b70*/  FSEL R195, R195, -INF , !P1 ;  /* 0xff800000c3c37808 */ /* 0x000fc40004800000 */
[----:B------:R-:W-:Y:S02]  /*5b80*/  ISETP.GE.AND P1, PT, R62, R21, PT ;  /* 0x000000153e00720c */ /* 0x000fe40003f26270 */
[----:B------:R-:W-:Y:S02]  /*5b90*/  IABS R62, R65 ;  /* 0x00000041003e7213 */ /* 0x000fe40000000000 */
[----:B------:R-:W-:Y:S02]  /*5ba0*/  FSEL R199, R133, -INF , !P0 ;  /* 0xff80000085c77808 */ /* 0x000fe40004000000 */
[----:B------:R-:W-:Y:S02]  /*5bb0*/  FSEL R135, R135, -INF , !P0 ;  /* 0xff80000087877808 */ /* 0x000fe40004000000 */
[----:B------:R-:W-:Y:S02]  /*5bc0*/  IABS R147, R147 ;  /* 0x0000009300937213 */ /* 0x000fe40000000000 */
[----:B------:R-:W-:-:S02]  /*5bd0*/  ISETP.GE.AND P0, PT, R60, R21, PT ;  /* 0x000000153c00720c */ /* 0x000fc40003f06270 */
        /* <DEDUP_REMOVED lines=8> */
[----:B------:R-:W-:Y:S01]  /*5c60*/  IABS R201, R201 ;  /* 0x000000c900c97213 */ /* 0x000fe20000000000 */
[----:B------:R-:W-:Y:S01]  /*5c70*/  FFMA.FTZ R153, -R0, R60, R151 ;  /* 0x0000003c00997223 */ /* 0x000fe20000010197 */
[----:B------:R-:W-:Y:S01]  /*5c80*/  FSEL R149, R56, -INF , !P3 ;  /* 0xff80000038957808 */ /* 0x000fe20005800000 */
[----:B------:R-:W-:Y:S01]  /*5c90*/  FFMA.FTZ R151, -R0, R54, R173 ;  /* 0x0000003600977223 */ /* 0x000fe200000101ad */
[----:B------:R-:W-:-:S02]  /*5ca0*/  FSEL R173, R77, -INF , !P3 ;  /* 0xff8000004dad7808 */ /* 0x000fc40005800000 */
[----:B------:R-:W-:Y:S02]  /*5cb0*/  IABS R66, R66 ;  /* 0x0000004200427213 */ /* 0x000fe40000000000 */
[----:B------:R-:W-:Y:S01]  /*5cc0*/  ISETP.GE.AND P3, PT, R36, R21, PT ;  /* 0x000000152400720c */ /* 0x000fe20003f66270 */
[----:B------:R-:W-:Y:S01]  /*5cd0*/  IMAD.IADD R36, R47, 0x1, -R36 ;  /* 0x000000012f247824 */ /* 0x000fe200078e0a24 */
        /* <DEDUP_REMOVED lines=8> */
[----:B------:R-:W-:Y:S02]  /*5d60*/  FSEL R201, R201, -INF , !P2 ;  /* 0xff800000c9c97808 */ /* 0x000fe40005000000 */
[-C--:B------:R-:W-:Y:S01]  /*5d70*/  ISETP.GE.AND P2, PT, R52, R21.reuse, PT ;  /* 0x000000153400720c */ /* 0x080fe20003f46270 */
[----:B------:R-:W-:Y:S01]  /*5d80*/  IMAD.IADD R52, R47, 0x1, -R58 ;  /* 0x000000012f347824 */ /* 0x000fe200078e0a3a */
[----:B------:R-:W-:Y:S01]  /*5d90*/  FSEL R197, R197, -INF , !P5 ;  /* 0xff800000c5c57808 */ /* 0x000fe20006800000 */
[----:B------:R-:W-:Y:S01]  /*5da0*/  FFMA.FTZ R13, -R0, R36, R13 ;  /* 0x00000024000d7223 */ /* 0x000fe2000001010d */
[----:B------:R-:W-:Y:S02]  /*5db0*/  FSEL R129, R129, -INF , !P5 ;  /* 0xff80000081817808 */ /* 0x000fe40006800000 */
[----:B------:R-:W-:-:S02]  /*5dc0*/  ISETP.GE.AND P5, PT, R58, R21, PT ;  /* 0x000000153a00720c */ /* 0x000fc40003fa6270 */
[----:B------:R-:W-:Y:S02]  /*5dd0*/  IABS R58, R63 ;  /* 0x0000003f003a7213 */ /* 0x000fe40000000000 */
[----:B------:R-:W-:Y:S02]  /*5de0*/  FMNMX3.FTZ R36, R8, R91, R49, !PT ;  /* 0x0000005b08247276 */ /* 0x000fe40007810031 */
[----:B------:R-:W-:Y:S02]  /*5df0*/  FSEL R123, R123, -INF , !P4 ;  /* 0xff8000007b7b7808 */ /* 0x000fe40006000000 */
[----:B------:R-:W-:Y:S02]  /*5e00*/  FSEL R193, R145, -INF , !P4 ;  /* 0xff80000091c17808 */ /* 0x000fe40006000000 */
[----:B------:R-:W-:Y:S01]  /*5e10*/  ISETP.GE.AND P4, PT, R38, R21, PT ;  /* 0x000000152600720c */ /* 0x000fe20003f86270 */
[----:B------:R-:W-:Y:S01]  /*5e20*/  IMAD.IADD R38, R47, 0x1, -R38 ;  /* 0x000000012f267824 */ /* 0x000fe200078e0a26 */
[----:B------:R-:W-:-:S02]  /*5e30*/  IABS R52, R52 ;  /* 0x0000003400347213 */ /* 0x000fc40000000000 */
[----:B------:R-:W-:Y:S02]  /*5e40*/  I2FP.F32.S32 R58, R58 ;  /* 0x0000003a003a7245 */ /* 0x000fe40000201400 */
[----:B------:R-:W-:Y:S02]  /*5e50*/  FMNMX3.FTZ R36, R36, R85, R59, !PT ;  /* 0x0000005524247276 */ /* 0x000fe4000781003b */
[----:B------:R-:W-:Y:S01]  /*5e60*/  I2FP.F32.S32 R52, R52 ;  /* 0x0000003400347245 */ /* 0x000fe20000201400 */
[----:B------:R-:W-:Y:S01]  /*5e70*/  FFMA.FTZ R79, -R0, R58, R79 ;  /* 0x0000003a004f7223 */ /* 0x000fe2000001014f */
[----:B------:R-:W-:Y:S02]  /*5e80*/  IABS R40, R40 ;  /* 0x0000002800287213 */ /* 0x000fe40000000000 */
[----:B------:R-:W-:Y:S02]  /*5e90*/  I2FP.F32.S32 R44, R44 ;  /* 0x0000002c002c7245 */ /* 0x000fe40000201400 */
[----:B------:R-:W-:-:S02]  /*5ea0*/  IABS R38, R38 ;  /* 0x0000002600267213 */ /* 0x000fc40000000000 */
[----:B------:R-:W-:Y:S01]  /*5eb0*/  FMNMX3.FTZ R36, R36, R89, R87, !PT ;  /* 0x0000005924247276 */ /* 0x000fe20007810057 */
[C---:B------:R-:W-:Y:S01]  /*5ec0*/  FFMA.FTZ R69, -R0.reuse, R52, R69 ;  /* 0x0000003400457223 */ /* 0x040fe20000010145 */
[----:B------:R-:W-:Y:S01]  /*5ed0*/  I2FP.F32.S32 R40, R40 ;  /* 0x0000002800287245 */ /* 0x000fe20000201400 */
[----:B------:R-:W-:Y:S01]  /*5ee0*/  FFMA.FTZ R44, -R0, R44, R155 ;  /* 0x0000002c002c7223 */ /* 0x000fe2000001019b */
[----:B------:R-:W-:Y:S02]  /*5ef0*/  I2FP.F32.S32 R38, R38 ;  /* 0x0000002600267245 */ /* 0x000fe40000201400 */
[----:B------:R-:W-:Y:S01]  /*5f00*/  FMNMX3.FTZ R36, R36, R71, R109, !PT ;  /* 0x0000004724247276 */ /* 0x000fe2000781006d */
[----:B------:R-:W-:Y:S01]  /*5f10*/  FFMA.FTZ R40, -R0, R40, R189 ;  /* 0x0000002800287223 */ /* 0x000fe200000101bd */
[----:B------:R-:W-:Y:S02]  /*5f20*/  FSEL R147, R147, -INF , !P1 ;  /* 0xff80000093937808 */ /* 0x000fe40004800000 */
[----:B------:R-:W-:-:S02]  /*5f30*/  FSEL R155, R79, -INF , !P1 ;  /* 0xff8000004f9b7808 */ /* 0x000fc40004800000 */
[----:B------:R-:W-:Y:S01]  /*5f40*/  ISETP.GE.AND P1, PT, R48, R21, PT ;  /* 0x000000153000720c */ /* 0x000fe20003f26270 */
[----:B------:R-:W-:Y:S01]  /*5f50*/  FFMA.FTZ R57, -R0, R38, R57 ;  /* 0x0000002600397223 */ /* 0x000fe20000010139 */
[----:B------:R-:W-:Y:S02]  /*5f60*/  FMNMX3.FTZ R36, R36, R207, R205, !PT ;  /* 0x000000cf24247276 */ /* 0x000fe400078100cd */
[----:B------:R-:W-:Y:S02]  /*5f70*/  FSEL R145, R42, -INF , !P5 ;  /* 0xff8000002a917808 */ /* 0x000fe40006800000 */
[----:B------:R-:W-:Y:S02]  /*5f80*/  FSEL R137, R69, -INF , !P5 ;  /* 0xff80000045897808 */ /* 0x000fe40006800000 */
[----:B------:R-:W-:Y:S01]  /*5f90*/  ISETP.GE.AND P5, PT, R14, R21, PT ;  /* 0x000000150e00720c */ /* 0x000fe20003fa6270 */
[----:B------:R-:W-:Y:S01]  /*5fa0*/  IMAD.IADD R14, R47, 0x1, -R14 ;  /* 0x000000012f0e7824 */ /* 0x000fe200078e0a0e */
[----:B------:R-:W-:-:S02]  /*5fb0*/  FSEL R119, R34, -INF , !P1 ;  /* 0xff80000022777808 */ /* 0x000fc40004800000 */
[----:B------:R-:W-:Y:S02]  /*5fc0*/  FMNMX3.FTZ R34, R36, R107, R125, !PT ;  /* 0x0000006b24227276 */ /* 0x000fe4000781007d */
[----:B------:R-:W-:Y:S02]  /*5fd0*/  FSEL R143, R40, -INF , !P4 ;  /* 0xff800000288f7808 */ /* 0x000fe40006000000 */
[----:B------:R-:W-:Y:S02]  /*5fe0*/  FSEL R133, R57, -INF , !P4 ;  /* 0xff80000039857808 */ /* 0x000fe40006000000 */
[----:B------:R-:W-:Y:S01]  /*5ff0*/  FSEL R131, R13, -INF , !P3 ;  /* 0xff8000000d837808 */ /* 0x000fe20005800000 */
[----:B------:R-:W-:Y:S01]  /*6000*/  IMAD.IADD R13, R47, 0x1, -R12 ;  /* 0x000000012f0d7824 */ /* 0x000fe200078e0a0c */
[----:B------:R-:W-:Y:S02]  /*6010*/  ISETP.GE.AND P4, PT, R12, R21, PT ;  /* 0x000000150c00720c */ /* 0x000fe40003f86270 */
[----:B------:R-:W-:-:S02]  /*6020*/  FMNMX3.FTZ R34, R34, R199, R197, !PT ;  /* 0x000000c722227276 */ /* 0x000fc400078100c5 */
[----:B------:R-:W-:Y:S02]  /*6030*/  IABS R12, R14 ;  /* 0x0000000e000c7213 */ /* 0x000fe40000000000 */
[----:B------:R-:W-:Y:S02]  /*6040*/  FMNMX3.FTZ R14, R4, R83, R81, !PT ;  /* 0x00000053040e7276 */ /* 0x000fe40007810051 */
[----:B------:R-:W-:Y:S02]  /*6050*/  FSEL R191, R191, -INF , !P2 ;  /* 0xff800000bfbf7808 */ /* 0x000fe40005000000 */
[----:B------:R-:W-:Y:S01]  /*6060*/  FSEL R153, R153, -INF , !P2 ;  /* 0xff80000099997808 */ /* 0x000fe20005000000 */
[C---:B------:R-:W-:Y:S01]  /*6070*/  IMAD.IADD R48, R47.reuse, 0x1, -R48 ;  /* 0x000000012f307824 */ /* 0x040fe200078e0a30 */
[----:B------:R-:W-:Y:S01]  /*6080*/  ISETP.GE.AND P2, PT, R50, R21, PT ;  /* 0x000000153200720c */ /* 0x000fe20003f46270 */
[----:B------:R-:W-:Y:S01]  /*6090*/  IMAD.IADD R50, R47, 0x1, -R50 ;  /* 0x000000012f327824 */ /* 0x000fe200078e0a32 */
[----:B------:R-:W-:-:S02]  /*60a0*/  FMNMX3.FTZ R34, R34, R123, R149, !PT ;  /* 0x0000007b22227276 */ /* 0x000fc40007810095 */
[----:B------:R-:W-:Y:S02]  /*60b0*/  FMNMX3.FTZ R14, R14, R61, R17, !PT ;  /* 0x0000003d0e0e7276 */ /* 0x000fe40007810011 */
[----:B------:R-:W-:Y:S02]  /*60c0*/  FSEL R189, R44, -INF , !P0 ;  /* 0xff8000002cbd7808 */ /* 0x000fe40004000000 */
[----:B------:R-:W-:Y:S02]  /*60d0*/  FSEL R151, R151, -INF , !P0 ;  /* 0xff80000097977808 */ /* 0x000fe40004000000 */
[----:B------:R-:W-:Y:S01]  /*60e0*/  ISETP.GE.AND P0, PT, R46, R21, PT ;  /* 0x000000152e00720c */ /* 0x000fe20003f06270 */
[----:B------:R-:W-:Y:S01]  /*60f0*/  IMAD.IADD R46, R47, 0x1, -R46 ;  /* 0x000000012f2e7824 */ /* 0x000fe200078e0a2e */
[----:B------:R-:W-:Y:S02]  /*6100*/  FMNMX3.FTZ R34, R34, R191, R147, !PT ;  /* 0x000000bf22227276 */ /* 0x000fe40007810093 */
[----:B------:R-:W-:-:S02]  /*6110*/  IABS R50, R50 ;  /* 0x0000003200327213 */ /* 0x000fc40000000000 */
[----:B------:R-:W-:Y:S02]  /*6120*/  IABS R48, R48 ;  /* 0x0000003000307213 */ /* 0x000fe40000000000 */
[----:B------:R-:W-:Y:S02]  /*6130*/  FMNMX3.FTZ R14, R14, R75, R35, !PT ;  /* 0x0000004b0e0e7276 */ /* 0x000fe40007810023 */
[----:B------:R-:W-:Y:S02]  /*6140*/  FSEL R141, R141, -INF , !P3 ;  /* 0xff8000008d8d7808 */ /* 0x000fe40005800000 */
[----:B------:R-:W-:Y:S02]  /*6150*/  FMNMX3.FTZ R34, R34, R189, R145, !PT ;  /* 0x000000bd22227276 */ /* 0x000fe40007810091 */
[----:B------:R-:W-:Y:S02]  /*6160*/  IABS R46, R46 ;  /* 0x0000002e002e7213 */ /* 0x000fe40000000000 */
[----:B------:R-:W-:-:S02]  /*6170*/  I2FP.F32.S32 R50, R50 ;  /* 0x0000003200327245 */ /* 0x000fc40000201400 */
[----:B------:R-:W-:Y:S02]  /*6180*/  I2FP.F32.S32 R48, R48 ;  /* 0x0000003000307245 */ /* 0x000fe40000201400 */
[----:B------:R-:W-:Y:S02]  /*6190*/  FMNMX3.FTZ R14, R14, R73, R121, !PT ;  /* 0x000000490e0e7276 */ /* 0x000fe40007810079 */
[----:B------:R-:W-:Y:S02]  /*61a0*/  IABS R94, R94 ;  /* 0x0000005e005e7213 */ /* 0x000fe40000000000 */
[----:B------:R-:W-:Y:S02]  /*61b0*/  FSEL R139, R139, -INF , !P2 ;  /* 0xff8000008b8b7808 */ /* 0x000fe40005000000 */
[----:B------:R-:W-:Y:S01]  /*61c0*/  FMNMX3.FTZ R34, R34, R143, R141, !PT ;  /* 0x0000008f22227276 */ /* 0x000fe2000781008d */
[C---:B------:R-:W-:Y:S01]  /*61d0*/  FFMA.FTZ R15, -R0.reuse, R50, R15 ;  /* 0x00000032000f7223 */ /* 0x040fe2000001010f */
[----:B------:R-:W-:Y:S01]  /*61e0*/  I2FP.F32.S32 R46, R46 ;  /* 0x0000002e002e7245 */ /* 0x000fe20000201400 */
[----:B------:R-:W-:Y:S01]  /*61f0*/  FFMA.FTZ R19, -R0, R48, R19 ;  /* 0x0000003000137223 */ /* 0x000fe20000010113 */
[----:B------:R-:W-:-:S02]  /*6200*/  FMNMX3.FTZ R14, R14, R105, R203, !PT ;  /* 0x000000690e0e7276 */ /* 0x000fc400078100cb */
[----:B------:R-:W-:Y:S02]  /*6210*/  IABS R92, R92 ;  /* 0x0000005c005c7213 */ /* 0x000fe40000000000 */
[----:B------:R-:W-:Y:S02]  /*6220*/  I2FP.F32.S32 R94, R94 ;  /* 0x0000005e005e7245 */ /* 0x000fe40000201400 */
[----:B------:R-:W-:Y:S02]  /*6230*/  ISETP.GE.AND P3, PT, R32, R21, PT ;  /* 0x000000152000720c */ /* 0x000fe40003f66270 */
[----:B------:R-:W-:Y:S02]  /*6240*/  FSEL R117, R117, -INF , !P0 ;  /* 0xff80000075757808 */ /* 0x000fe40004000000 */
[----:B------:R-:W-:Y:S02]  /*6250*/  FSEL R115, R115, -INF , !P5 ;  /* 0xff80000073737808 */ /* 0x000fe40006800000 */
[----:B------:R-:W-:Y:S01]  /*6260*/  FMNMX3.FTZ R34, R34, R139, R119, !PT ;  /* 0x0000008b22227276 */ /* 0x000fe20007810077 */
[----:B------:R-:W-:Y:S01]  /*6270*/  FFMA.FTZ R37, -R0, R46, R37 ;  /* 0x0000002e00257223 */ /* 0x000fe20000010125 */
[----:B------:R-:W-:Y:S01]  /*6280*/  FMNMX3.FTZ R14, R14, R201, R195, !PT ;  /* 0x000000c90e0e7276 */ /* 0x000fe200078100c3 */
[----:B------:R-:W-:Y:S01]  /*6290*/  FFMA.FTZ R53, -R0, R94, R53 ;  /* 0x0000005e00357223 */ /* 0x000fe20000010135 */
[----:B------:R-:W-:-:S02]  /*62a0*/  I2FP.F32.S32 R92, R92 ;  /* 0x0000005c005c7245 */ /* 0x000fc40000201400 */
[----:B------:R-:W-:Y:S02]  /*62b0*/  FSEL R127, R15, -INF , !P2 ;  /* 0xff8000000f7f7808 */ /* 0x000fe40005000000 */
[----:B------:R-:W-:Y:S01]  /*62c0*/  FSEL R111, R19, -INF , !P1 ;  /* 0xff800000136f7808 */ /* 0x000fe20004800000 */
[----:B------:R-:W-:Y:S01]  /*62d0*/  FFMA.FTZ R51, -R0, R92, R51 ;  /* 0x0000005c00337223 */ /* 0x000fe20000010133 */
[-C--:B------:R-:W-:Y:S02]  /*62e0*/  ISETP.GE.AND P2, PT, R30, R21.reuse, PT ;  /* 0x000000151e00720c */ /* 0x080fe40003f46270 */
[----:B------:R-:W-:Y:S02]  /*62f0*/  ISETP.GE.AND P1, PT, R28, R21, PT ;  /* 0x000000151c00720c */ /* 0x000fe40003f26270 */
[----:B------:R-:W-:Y:S02]  /*6300*/  FSEL R113, R18, -INF , !P4 ;  /* 0xff80000012717808 */ /* 0x000fe40006000000 */
[----:B------:R-:W-:-:S02]  /*6310*/  FSEL R57, R16, -INF , !P3 ;  /* 0xff80000010397808 */ /* 0x000fc40005800000 */
[----:B------:R-:W-:Y:S02]  /*6320*/  FMNMX3.FTZ R34, R34, R117, R115, !PT ;  /* 0x0000007522227276 */ /* 0x000fe40007810073 */
[----:B------:R-:W-:Y:S02]  /*6330*/  FMNMX3.FTZ R14, R14, R135, R129, !PT ;  /* 0x000000870e0e7276 */ /* 0x000fe40007810081 */
[----:B------:R-:W-:Y:S02]  /*6340*/  FSEL R101, R37, -INF , !P0 ;  /* 0xff80000025657808 */ /* 0x000fe40004000000 */
[----:B------:R-:W-:Y:S02]  /*6350*/  ISETP.GE.AND P0, PT, R10, R21, PT ;  /* 0x000000150a00720c */ /* 0x000fe40003f06270 */
[----:B------:R-:W-:Y:S02]  /*6360*/  FSEL R55, R55, -INF , !P2 ;  /* 0xff80000037377808 */ /* 0x000fe40005000000 */
[----:B------:R-:W-:-:S02]  /*6370*/  FSEL R53, R53, -INF , !P1 ;  /* 0xff80000035357808 */ /* 0x000fc40004800000 */
[----:B------:R-:W-:Y:S01]  /*6380*/  FMNMX3.FTZ R34, R34, R113, R57, !PT ;  /* 0x0000007122227276 */ /* 0x000fe20007810039 */
[----:B------:R-:W-:Y:S01]  /*6390*/  IMAD.IADD R32, R47, 0x1, -R32 ;  /* 0x000000012f207824 */ /* 0x000fe200078e0a20 */
[----:B------:R-:W-:Y:S02]  /*63a0*/  FMNMX3.FTZ R14, R14, R193, R173, !PT ;  /* 0x000000c10e0e7276 */ /* 0x000fe400078100ad */
[----:B------:R-:W-:Y:S02]  /*63b0*/  FSEL R51, R51, -INF , !P0 ;  /* 0xff80000033337808 */ /* 0x000fe40004000000 */
[----:B------:R-:W-:Y:S01]  /*63c0*/  FMNMX3.FTZ R34, R34, R55, R53, !PT ;  /* 0x0000003722227276 */ /* 0x000fe20007810035 */
[C---:B------:R-:W-:Y:S01]  /*63d0*/  IMAD.IADD R30, R47.reuse, 0x1, -R30 ;  /* 0x000000012f1e7824 */ /* 0x040fe200078e0a1e */
[----:B------:R-:W-:Y:S01]  /*63e0*/  FMNMX3.FTZ R14, R14, R153, R155, !PT ;  /* 0x000000990e0e7276 */ /* 0x000fe2000781009b */
[----:B------:R-:W-:Y:S01]  /*63f0*/  IMAD.IADD R28, R47, 0x1, -R28 ;  /* 0x000000012f1c7824 */ /* 0x000fe200078e0a1c */
[----:B------:R-:W-:-:S02]  /*6400*/  IABS R13, R13 ;  /* 0x0000000d000d7213 */ /* 0x000fc40000000000 */
[----:B------:R-:W-:Y:S02]  /*6410*/  I2FP.F32.S32 R12, R12 ;  /* 0x0000000c000c7245 */ /* 0x000fe40000201400 */
[----:B------:R-:W-:Y:S02]  /*6420*/  IABS R32, R32 ;  /* 0x0000002000207213 */ /* 0x000fe40000000000 */
[----:B------:R-:W-:Y:S01]  /*6430*/  FMNMX.FTZ R34, R51, R34, !PT ;  /* 0x0000002233227209 */ /* 0x000fe20007810000 */
[----:B------:R-:W-:Y:S01]  /*6440*/  IMAD.IADD R10, R47, 0x1, -R10 ;  /* 0x000000012f0a7824 */ /* 0x000fe200078e0a0a */
[----:B------:R-:W-:Y:S01]  /*6450*/  FMNMX3.FTZ R14, R14, R151, R137, !PT ;  /* 0x000000970e0e7276 */ /* 0x000fe20007810089 */
[----:B------:R-:W-:Y:S01]  /*6460*/  FFMA.FTZ R12, -R0, R12, R33 ;  /* 0x0000000c000c7223 */ /* 0x000fe20000010121 */
[----:B------:R-:W-:Y:S02]  /*6470*/  I2FP.F32.S32 R16, R13 ;  /* 0x0000000d00107245 */ /* 0x000fe40000201400 */
[----:B------:R-:W-:-:S02]  /*6480*/  IABS R30, R30 ;  /* 0x0000001e001e7213 */ /* 0x000fc40000000000 */
[----:B------:R-:W-:Y:S02]  /*6490*/  IABS R28, R28 ;  /* 0x0000001c001c7213 */ /* 0x000fe40000000000 */
[----:B------:R-:W-:Y:S01]  /*64a0*/  I2FP.F32.S32 R32, R32 ;  /* 0x0000002000207245 */ /* 0x000fe20000201400 */
[----:B------:R-:W1:Y:S01]  /*64b0*/  SHFL.BFLY PT, R13, R34, 0x2, 0x1f ;  /* 0x0c401f00220d7f89 */ /* 0x000e6200000e0000 */
[----:B------:R-:W-:Y:S01]  /*64c0*/  FMNMX3.FTZ R14, R14, R133, R131, !PT ;  /* 0x000000850e0e7276 */ /* 0x000fe20007810083 */
[C---:B------:R-:W-:Y:S01]  /*64d0*/  FFMA.FTZ R16, -R0.reuse, R16, R39 ;  /* 0x0000001000107223 */ /* 0x040fe20000010127 */
[----:B------:R-:W-:Y:S01]  /*64e0*/  IABS R10, R10 ;  /* 0x0000000a000a7213 */ /* 0x000fe20000000000 */
[----:B------:R-:W-:Y:S01]  /*64f0*/  FFMA.FTZ R31, -R0, R32, R31 ;  /* 0x00000020001f7223 */ /* 0x000fe2000001011f */
[----:B------:R-:W-:Y:S02]  /*6500*/  I2FP.F32.S32 R30, R30 ;  /* 0x0000001e001e7245 */ /* 0x000fe40000201400 */
[----:B------:R-:W-:-:S02]  /*6510*/  I2FP.F32.S32 R28, R28 ;  /* 0x0000001c001c7245 */ /* 0x000fc40000201400 */
[----:B------:R-:W-:Y:S02]  /*6520*/  FSEL R67, R12, -INF , !P5 ;  /* 0xff8000000c437808 */ /* 0x000fe40006800000 */
        /* <DEDUP_REMOVED lines=25> */
[----:B------:R-:W-:Y:S01]  /*66c0*/  IMAD.IADD R156, R5, 0x1, R160 ;  /* 0x00000001059c7824 */ /* 0x000fe200078e02a0 */
[----:B------:R-:W-:Y:S03]  /*66d0*/  LDSM.16.MT88.4 R92, [R160+0x6000] ;  /* 0x00600000a05c783b */ /* 0x000fe60000004200 */
[-CC-:B------:R-:W-:Y:S01]  /*66e0*/  FFMA.FTZ R40, R85, R29.reuse, -R42.reuse ;  /* 0x0000001d55287223 */ /* 0x180fe2000001082a */
[----:B------:R-:W-:Y:S02]  /*66f0*/  FFMA.FTZ R39, R87, R29, -R42 ;  /* 0x0000001d57277223 */ /* 0x000fe4000001082a */
[----:B------:R-:W2:Y:S01]  /*6700*/  LDSM.16.MT88.4 R84, [R156+0x6000] ;  /* 0x006000009c54783b */ /* 0x000ea20000004200 */
[----:B-1----:R-:W-:Y:S01]  /*6710*/  FMNMX.FTZ R36, R10, R13, !PT ;  /* 0x0000000d0a247209 */ /* 0x002fe20007810000 */
[----:B------:R-:W-:-:S02]  /*6720*/  IMAD.IADD R103, R7, 0x1, R160 ;  /* 0x0000000107677824 */ /* 0x000fc400078e02a0 */
[-CC-:B------:R-:W-:Y:S01]  /*6730*/  FFMA.FTZ R45, R59, R29.reuse, -R42.reuse ;  /* 0x0000001d3b2d7223 */ /* 0x180fe2000001082a */
[-CC-:B------:R-:W-:Y:S01]  /*6740*/  FFMA.FTZ R63, R8, R29.reuse, -R42.reuse ;  /* 0x0000001d083f7223 */ /* 0x180fe2000001082a */
[----:B------:R-:W-:Y:S01]  /*6750*/  FSETP.NEU.FTZ.AND P0, PT, R36, -INF , PT ;  /* 0xff8000002400780b */ /* 0x000fe20003f1d000 */
[----:B------:R-:W-:Y:S01]  /*6760*/  FMUL.FTZ R28, R29, R36 ;  /* 0x000000241d1c7220 */ /* 0x000fe20000410000 */
[----:B------:R-:W-:Y:S02]  /*6770*/  IMAD.IADD R102, R5, 0x1, R103 ;  /* 0x0000000105667824 */ /* 0x000fe400078e0267 */
        /* <DEDUP_REMOVED lines=10> */
[----:B------:R-:W3:Y:S01]  /*6820*/  LDSM.16.MT88.4 R4, [R102+0x6000] ;  /* 0x006000006604783b */ /* 0x000ee20000004200 */
[----:B------:R-:W-:Y:S01]  /*6830*/  MUFU.EX2 R63, R63 ;  /* 0x0000003f003f7308 */ /* 0x000fe20000000800 */
[-CC-:B------:R-:W-:Y:S01]  /*6840*/  FFMA.FTZ R38, R89, R29.reuse, -R42.reuse ;  /* 0x0000001d59267223 */ /* 0x180fe2000001082a */
[-C--:B------:R-:W-:Y:S01]  /*6850*/  FFMA.FTZ R32, R71, R29.reuse, -R42 ;  /* 0x0000001d47207223 */ /* 0x080fe2000001082a */
[----:B------:R-:W4:Y:S05]  /*6860*/  LDSM.16.MT88.4 R8, [R103+0x6800] ;  /* 0x006800006708783b */ /* 0x000f2a0000004200 */
[----:B------:R-:W5:Y:S08]  /*6870*/  MUFU.EX2 R48, R48 ;  /* 0x0000003000307308 */ /* 0x000f700000000800 */
        /* <DEDUP_REMOVED lines=9> */
[----:B-----5:R-:W-:Y:S01]  /*6910*/  F2FP.BF16.F32.PACK_AB R68, R48, R63 ;  /* 0x0000003f3044723e */ /* 0x020fe200000010ff */
[----:B------:R-:W5:Y:S01]  /*6920*/  LDSM.16.MT88.4 R16, [R160+0x6800] ;  /* 0x00680000a010783b */ /* 0x000f620000004200 */
[----:B--2---:R-:W-:-:S02]  /*6930*/  F2FP.BF16.F32.PACK_AB R70, R40, R49 ;  /* 0x000000312846723e */ /* 0x004fc400000010ff */
        /* <DEDUP_REMOVED lines=25> */
[C---:B----4-:R-:W-:Y:S08]  /*6ad0*/  HMMA.16816.F32.BF16 R80, R4.reuse, R8, R80 ;  /* 0x000000080450723c */ /* 0x050ff00000041850 */
[C---:B------:R-:W-:Y:S01]  /*6ae0*/  HMMA.16816.F32.BF16 R76, R4.reuse, R10, R76 ;  /* 0x0000000a044c723c */ /* 0x040fe2000004184c */
[----:B------:R-:W2:Y:S01]  /*6af0*/  LDSM.16.MT88.4 R8, [R160+0x7000] ;  /* 0x00700000a008783b */ /* 0x000ea20000004200 */
        /* <DEDUP_REMOVED lines=40> */
[----:B------:R-:W-:Y:S08]  /*6d80*/  MUFU.EX2 R125, R125 ;  /* 0x0000007d007d7308 */ /* 0x000ff00000000800 */
[----:B------:R-:W3:Y:S01]  /*6d90*/  MUFU.EX2 R60, R60 ;  /* 0x0000003c003c7308 */ /* 0x000ee20000000800 */
[C---:B--2---:R-:W-:Y:S07]  /*6da0*/  HMMA.16816.F32.BF16 R72, R4.reuse, R8, R72 ;  /* 0x000000080448723c */ /* 0x044fee0000041848 */
[----:B------:R-:W-:Y:S01]  /*6db0*/  MUFU.EX2 R58, R58 ;  /* 0x0000003a003a7308 */ /* 0x000fe20000000800 */
[C---:B------:R-:W-:Y:S01]  /*6dc0*/  HMMA.16816.F32.BF16 R68, R4.reuse, R10, R68 ;  /* 0x0000000a0444723c */ /* 0x040fe20000041844 */
[----:B------:R-:W2:Y:S06]  /*6dd0*/  LDSM.16.MT88.4 R8, [R156+0x7800] ;  /* 0x007800009c08783b */ /* 0x000eac0000004200 */
[----:B------:R-:W4:Y:S08]  /*6de0*/  MUFU.EX2 R123, R123 ;  /* 0x0000007b007b7308 */ /* 0x000f300000000800 */
[----:B------:R-:W-:Y:S08]  /*6df0*/  MUFU.EX2 R62, R62 ;  /* 0x0000003e003e7308 */ /* 0x000ff00000000800 */
[----:B------:R-:W5:Y:S08]  /*6e00*/  MUFU.EX2 R135, R135 ;  /* 0x0000008700877308 */ /* 0x000f700000000800 */
[----:B------:R-:W-:Y:S08]  /*6e10*/  MUFU.EX2 R129, R129 ;  /* 0x0000008100817308 */ /* 0x000ff00000000800 */
[----:B------:R-:W1:Y:S01]  /*6e20*/  MUFU.EX2 R64, R64 ;  /* 0x0000004000407308 */ /* 0x000e620000000800 */
[C---:B------:R-:W-:Y:S08]  /*6e30*/  HMMA.16816.F32.BF16 R88, R4.reuse, R16, R88 ;  /* 0x000000100458723c */ /* 0x040ff00000041858 */
[----:B------:R-:W-:Y:S01]  /*6e40*/  HMMA.16816.F32.BF16 R84, R4, R18, R84 ;  /* 0x000000120454723c */ /* 0x000fe20000041854 */
[----:B---3--:R-:W-:Y:S01]  /*6e50*/  F2FP.BF16.F32.PACK_AB R4, R60, R125 ;  /* 0x0000007d3c04723e */ /* 0x008fe200000010ff */
[-CC-:B------:R-:W-:Y:S01]  /*6e60*/  FFMA.FTZ R149, R149, R29.reuse, -R42.reuse ;  /* 0x0000001d95957223 */ /* 0x180fe2000001082a */
[----:B----4-:R-:W-:Y:S01]  /*6e70*/  F2FP.BF16.F32.PACK_AB R6, R123, R58 ;  /* 0x0000003a7b06723e */ /* 0x010fe200000010ff */
[-CC-:B------:R-:W-:Y:S01]  /*6e80*/  FFMA.FTZ R100, R191, R29.reuse, -R42.reuse ;  /* 0x0000001dbf647223 */ /* 0x180fe2000001082a */
[----:B-----5:R-:W-:Y:S01]  /*6e90*/  F2FP.BF16.F32.PACK_AB R5, R135, R62 ;  /* 0x0000003e8705723e */ /* 0x020fe200000010ff */
[-CC-:B------:R-:W-:Y:S01]  /*6ea0*/  FFMA.FTZ R147, R147, R29.reuse, -R42.reuse ;  /* 0x0000001d93937223 */ /* 0x180fe2000001082a */
[----:B------:R-:W-:Y:S01]  /*6eb0*/  FFMA.FTZ R66, R189, R29, -R42 ;  /* 0x0000001dbd427223 */ /* 0x000fe2000001082a */
[----:B-1----:R-:W-:Y:S01]  /*6ec0*/  F2FP.BF16.F32.PACK_AB R7, R64, R129 ;  /* 0x000000814007723e */ /* 0x002fe200000010ff */
[-CC-:B------:R-:W-:Y:S01]  /*6ed0*/  FFMA.FTZ R104, R173, R29.reuse, -R28.reuse ;  /* 0x0000001dad687223 */ /* 0x180fe2000001081c */
[-CC-:B------:R-:W-:Y:S01]  /*6ee0*/  FFMA.FTZ R153, R153, R29.reuse, -R28.reuse ;  /* 0x0000001d99997223 */ /* 0x180fe2000001081c */
[-CC-:B------:R-:W-:Y:S01]  /*6ef0*/  FFMA.FTZ R106, R155, R29.reuse, -R28.reuse ;  /* 0x0000001d9b6a7223 */ /* 0x180fe2000001081c */
[----:B------:R-:W-:Y:S01]  /*6f00*/  FFMA.FTZ R151, R151, R29, -R28 ;  /* 0x0000001d97977223 */ /* 0x000fe2000001081c */
[----:B------:R-:W-:Y:S02]  /*6f10*/  LDSM.16.MT88.4 R16, [R160+0x8000] ;  /* 0x00800000a010783b */ /* 0x000fe40000004200 */
[C---:B------:R-:W-:Y:S08]  /*6f20*/  HMMA.16816.F32.BF16 R96, R4.reuse, R12, R96 ;  /* 0x0000000c0460723c */ /* 0x040ff00000041860 */
[C---:B------:R-:W-:Y:S01]  /*6f30*/  HMMA.16816.F32.BF16 R92, R4.reuse, R14, R92 ;  /* 0x0000000e045c723c */ /* 0x040fe2000004185c */
[----:B------:R-:W1:Y:S07]  /*6f40*/  LDSM.16.MT88.4 R12, [R103+0x7800] ;  /* 0x00780000670c783b */ /* 0x000e6e0000004200 */
[C---:B--2---:R-:W-:Y:S08]  /*6f50*/  HMMA.16816.F32.BF16 R88, R4.reuse, R8, R88 ;  /* 0x000000080458723c */ /* 0x044ff00000041858 */
[C---:B------:R-:W-:Y:S01]  /*6f60*/  HMMA.16816.F32.BF16 R84, R4.reuse, R10, R84 ;  /* 0x0000000a0454723c */ /* 0x040fe20000041854 */
[----:B------:R-:W2:Y:S01]  /*6f70*/  LDSM.16.MT88.4 R8, [R102+0x7800] ;  /* 0x007800006608783b */ /* 0x000ea20000004200 */
[----:B------:R-:W-:Y:S06]  /*6f80*/  MUFU.EX2 R149, R149 ;  /* 0x0000009500957308 */ /* 0x000fec0000000800 */
[C---:B-1----:R-:W-:Y:S08]  /*6f90*/  HMMA.16816.F32.BF16 R80, R4.reuse, R12, R80 ;  /* 0x0000000c0450723c */ /* 0x042ff00000041850 */
[C---:B------:R-:W-:Y:S01]  /*6fa0*/  HMMA.16816.F32.BF16 R76, R4.reuse, R14, R76 ;  /* 0x0000000e044c723c */ /* 0x040fe2000004184c */
[----:B------:R-:W1:Y:S01]  /*6fb0*/  LDSM.16.MT88.4 R12, [R156+0x8000] ;  /* 0x008000009c0c783b */ /* 0x000e620000004200 */
[----:B------:R-:W3:Y:S06]  /*6fc0*/  MUFU.EX2 R100, R100 ;  /* 0x0000006400647308 */ /* 0x000eec0000000800 */
[C---:B--2---:R-:W-:Y:S02]  /*6fd0*/  HMMA.16816.F32.BF16 R72, R4.reuse, R8, R72 ;  /* 0x000000080448723c */ /* 0x044fe40000041848 */
[----:B------:R-:W-:Y:S06]  /*6fe0*/  MUFU.EX2 R147, R147 ;  /* 0x0000009300937308 */ /* 0x000fec0000000800 */
[----:B------:R-:W-:Y:S01]  /*6ff0*/  HMMA.16816.F32.BF16 R68, R4, R10, R68 ;  /* 0x0000000a0444723c */ /* 0x000fe20000041844 */
[----:B------:R-:W2:Y:S01]  /*7000*/  LDSM.16.MT88.4 R8, [R103+0x8000] ;  /* 0x008000006708783b */ /* 0x000ea20000004200 */
        /* <DEDUP_REMOVED lines=56> */
[C---:B------:R-:W-:Y:S04]  /*7390*/  HMMA.16816.F32.BF16 R88, R4.reuse, R16, R88 ;  /* 0x000000100458723c */ /* 0x040fe80000041858 */
[----:B------:R-:W3:Y:S04]  /*73a0*/  MUFU.EX2 R117, R117 ;  /* 0x0000007500757308 */ /* 0x000ee80000000800 */
[C---:B------:R-:W-:Y:S01]  /*73b0*/  HMMA.16816.F32.BF16 R84, R4.reuse, R18, R84 ;  /* 0x000000120454723c */ /* 0x040fe20000041854 */
[----:B------:R-:W-:Y:S03]  /*73c0*/  LDSM.16.MT88.4 R16, [R103+0x9000] ;  /* 0x009000006710783b */ /* 0x000fe60000004200 */
[----:B------:R-:W-:Y:S04]  /*73d0*/  MUFU.EX2 R115, R115 ;  /* 0x0000007300737308 */ /* 0x000fe80000000800 */
[C---:B--2---:R-:W-:Y:S04]  /*73e0*/  HMMA.16816.F32.BF16 R72, R4.reuse, R8, R72 ;  /* 0x000000080448723c */ /* 0x044fe80000041848 */
[----:B------:R-:W2:Y:S04]  /*73f0*/  MUFU.EX2 R118, R118 ;  /* 0x0000007600767308 */ /* 0x000ea80000000800 */
[----:B------:R-:W-:Y:S01]  /*7400*/  HMMA.16816.F32.BF16 R68, R4, R10, R68 ;  /* 0x0000000a0444723c */ /* 0x000fe20000041844 */
[----:B------:R-:W-:Y:S01]  /*7410*/  FADD.FTZ R4, R63, R48 ;  /* 0x000000303f047221 */ /* 0x000fe20000010000 */
[----:B------:R-:W4:Y:S02]  /*7420*/  LDSM.16.MT88.4 R8, [R156+0x9000] ;  /* 0x009000009c08783b */ /* 0x000f240000004200 */
[----:B------:R-:W-:Y:S08]  /*7430*/  MUFU.EX2 R111, R111 ;  /* 0x0000006f006f7308 */ /* 0x000ff00000000800 */
[----:B------:R-:W5:Y:S08]  /*7440*/  MUFU.EX2 R120, R120 ;  /* 0x0000007800787308 */ /* 0x000f700000000800 */
[----:B------:R-:W-:Y:S08]  /*7450*/  MUFU.EX2 R67, R67 ;  /* 0x0000004300437308 */ /* 0x000ff00000000800 */
[----:B------:R-:W1:Y:S01]  /*7460*/  MUFU.EX2 R48, R65 ;  /* 0x0000004100307308 */ /* 0x000e620000000800 */
[----:B------:R-:W-:Y:S01]  /*7470*/  FADD.FTZ R5, R49, R4 ;  /* 0x0000000431057221 */ /* 0x000fe20000010000 */
[----:B---3--:R-:W-:-:S02]  /*7480*/  F2FP.BF16.F32.PACK_AB R4, R117, R116 ;  /* 0x000000747504723e */ /* 0x008fc400000010ff */
[----:B--2---:R-:W-:Y:S01]  /*7490*/  F2FP.BF16.F32.PACK_AB R6, R118, R115 ;  /* 0x000000737606723e */ /* 0x004fe200000010ff */
[----:B------:R-:W-:Y:S01]  /*74a0*/  FADD.FTZ R122, R40, R5 ;  /* 0x00000005287a7221 */ /* 0x000fe20000010000 */
[----:B-----5:R-:W-:Y:S02]  /*74b0*/  F2FP.BF16.F32.PACK_AB R5, R120, R111 ;  /* 0x0000006f7805723e */ /* 0x020fe400000010ff */
[----:B-1----:R-:W-:-:S07]  /*74c0*/  F2FP.BF16.F32.PACK_AB R7, R48, R67 ;  /* 0x000000433007723e */ /* 0x002fce00000010ff */
        /* <DEDUP_REMOVED lines=9> */
[----:B----4-:R-:W-:Y:S01]  /*7560*/  HMMA.16816.F32.BF16 R88, R4, R8, R88 ;  /* 0x000000080458723c */ /* 0x010fe20000041858 */
[----:B------:R-:W-:Y:S02]  /*7570*/  FADD.FTZ R39, R39, R38 ;  /* 0x0000002627277221 */ /* 0x000fe40000010000 */
[----:B------:R-:W-:-:S05]  /*7580*/  FADD.FTZ R34, R34, R43 ;  /* 0x0000002b22227221 */ /* 0x000fca0000010000 */
[----:B------:R-:W-:Y:S01]  /*7590*/  HMMA.16816.F32.BF16 R84, R4, R10, R84 ;  /* 0x0000000a0454723c */ /* 0x000fe20000041854 */
[----:B------:R-:W2:Y:S01]  /*75a0*/  LDSM.16.MT88.4 R8, [R160+0x9800] ;  /* 0x00980000a008783b */ /* 0x000ea20000004200 */
[----:B------:R-:W-:-:S06]  /*75b0*/  FADD.FTZ R35, R35, R34 ;  /* 0x0000002223237221 */ /* 0x000fcc0000010000 */
[----:B------:R-:W-:Y:S01]  /*75c0*/  HMMA.16816.F32.BF16 R80, R4, R16, R80 ;  /* 0x000000100450723c */ /* 0x000fe20000041850 */
[----:B------:R-:W-:Y:S01]  /*75d0*/  FADD.FTZ R16, R32, R39 ;  /* 0x0000002720107221 */ /* 0x000fe20000010000 */
[----:B------:R-:W-:-:S03]  /*75e0*/  FADD.FTZ R30, R30, R35 ;  /* 0x000000231e1e7221 */ /* 0x000fc60000010000 */
[----:B------:R-:W-:Y:S01]  /*75f0*/  FADD.FTZ R109, R109, R16 ;  /* 0x000000106d6d7221 */ /* 0x000fe20000010000 */
[-CC-:B------:R-:W-:Y:S02]  /*7600*/  FFMA.FTZ R49, R57, R29.reuse, -R42.reuse ;  /* 0x0000001d39317223 */ /* 0x180fe4000001082a */
[C---:B------:R-:W-:Y:S01]  /*7610*/  HMMA.16816.F32.BF16 R76, R4.reuse, R18, R76 ;  /* 0x00000012044c723c */ /* 0x040fe2000004184c */
[----:B------:R-:W3:Y:S01]  /*7620*/  LDSM.16.MT88.4 R16, [R156+0x9800] ;  /* 0x009800009c10783b */ /* 0x000ee20000004200 */
[-C--:B------:R-:W-:Y:S01]  /*7630*/  FFMA.FTZ R191, R51, R29.reuse, -R42 ;  /* 0x0000001d33bf7223 */ /* 0x080fe2000001082a */
[-CC-:B------:R-:W-:Y:S01]  /*7640*/  FFMA.FTZ R44, R47, R29.reuse, -R28.reuse ;  /* 0x0000001d2f2c7223 */ /* 0x180fe2000001081c */
[-CC-:B------:R-:W-:Y:S01]  /*7650*/  FFMA.FTZ R41, R41, R29.reuse, -R28.reuse ;  /* 0x0000001d29297223 */ /* 0x180fe2000001081c */
[-C--:B------:R-:W-:Y:S01]  /*7660*/  FFMA.FTZ R193, R31, R29.reuse, -R28 ;  /* 0x0000001d1fc17223 */ /* 0x080fe2000001081c */
[----:B------:R-:W-:Y:S01]  /*7670*/  FADD.FTZ R121, R121, R30 ;  /* 0x0000001e79797221 */ /* 0x000fe20000010000 */
[----:B------:R-:W-:Y:S01]  /*7680*/  FADD.FTZ R109, R54, R109 ;  /* 0x0000006d366d7221 */ /* 0x000fe20000010000 */
[-CC-:B------:R-:W-:Y:S01]  /*7690*/  FFMA.FTZ R55, R55, R29.reuse, -R42.reuse ;  /* 0x0000001d37377223 */ /* 0x180fe2000001082a */
[-C--:B------:R-:W-:Y:S01]  /*76a0*/  FFMA.FTZ R53, R53, R29.reuse, -R42 ;  /* 0x0000001d35357223 */ /* 0x080fe2000001082a */
[----:B------:R-:W-:Y:S01]  /*76b0*/  FFMA.FTZ R33, R33, R29, -R28 ;  /* 0x0000001d21217223 */ /* 0x000fe2000001081c */
[----:B-1----:R-:W-:Y:S01]  /*76c0*/  HMMA.16816.F32.BF16 R72, R4, R12, R72 ;  /* 0x0000000c0448723c */ /* 0x002fe20000041848 */
[----:B------:R-:W-:Y:S01]  /*76d0*/  FADD.FTZ R56, R56, R121 ;  /* 0x0000007938387221 */ /* 0x000fe20000010000 */
[----:B------:R-:W-:Y:S01]  /*76e0*/  FADD.FTZ R12, R50, R109 ;  /* 0x0000006d320c7221 */ /* 0x000fe20000010000 */
[----:B------:R-:W-:Y:S02]  /*76f0*/  MUFU.EX2 R49, R49 ;  /* 0x0000003100317308 */ /* 0x000fe40000000800 */
[----:B------:R-:W-:Y:S01]  /*7700*/  FADD.FTZ R105, R105, R56 ;  /* 0x0000003869697221 */ /* 0x000fe20000010000 */
[----:B------:R-:W-:-:S05]  /*7710*/  FADD.FTZ R12, R107, R12 ;  /* 0x0000000c6b0c7221 */ /* 0x000fca0000010000 */
[----:B------:R-:W1:Y:S01]  /*7720*/  MUFU.EX2 R40, R55 ;  /* 0x0000003700287308 */ /* 0x000e620000000800 */
[----:B------:R-:W-:-:S07]  /*7730*/  FADD.FTZ R105, R52, R105 ;  /* 0x0000006934697221 */ /* 0x000fce0000010000 */
        /* <DEDUP_REMOVED lines=74> */
.L_x_11462:
        /* <DEDUP_REMOVED lines=80> */
.L_x_11457:
[----:B------:R-:W-:Y:S05]  /*80e0*/  BSYNC.RECONVERGENT B0 ;  /* 0x0000000000007941 */ /* 0x000fea0003800200 */
.L_x_11456:
        /* <DEDUP_REMOVED lines=77> */
[----:B------:R-:W2:Y:S08]  /*85c0*/  LDSM.16.M88.4 R148, [R159+0x2800] ;  /* 0x002800009f94783b */ /* 0x000eb00000000200 */
[----:B------:R-:W0:Y:S08]  /*85d0*/  LDGDEPBAR ;  /* 0x00000000000079af */ /* 0x000e300000000000 */
[----:B------:R-:W2:Y:S01]  /*85e0*/  LDSM.16.M88.4 R152, [R159+0x3000] ;  /* 0x003000009f98783b */ /* 0x000ea20000000200 */
        /* <DEDUP_REMOVED lines=131> */
[----:B------:R2:W1:Y:S01]  /*8e20*/  MUFU.TANH R144, R224 ;  /* 0x000000e000907308 */ /* 0x0004620000002400 */
[-C--:B----4-:R-:W-:Y:S01]  /*8e30*/  FMUL.FTZ R228, R42, R173.reuse ;  /* 0x000000ad2ae47220 */ /* 0x090fe20000410000 */
[C---:B------:R-:W-:Y:S01]  /*8e40*/  HMMA.16816.F32.BF16 R48, R116.reuse, R106, R48 ;  /* 0x0000006a7430723c */ /* 0x040fe20000041830 */
[----:B------:R-:W4:Y:S01]  /*8e50*/  LDSM.16.M88.4 R104, [R157+0x5800] ;  /* 0x005800009d68783b */ /* 0x000f220000000200 */
[----:B------:R-:W-:Y:S06]  /*8e60*/  DEPBAR.LE SB0, 0x0 ;  /* 0x000080000000791a */ /* 0x000fec0000000000 */
[----:B------:R1:W1:Y:S01]  /*8e70*/  MUFU.TANH R148, R222 ;  /* 0x000000de00947308 */ /* 0x0002620000002400 */
[-C--:B---3--:R-:W-:Y:S01]  /*8e80*/  FMUL.FTZ R226, R43, R173.reuse ;  /* 0x000000ad2be27220 */ /* 0x088fe20000410000 */
[C---:B-----5:R-:W-:Y:S05]  /*8e90*/  HMMA.16816.F32.BF16 R52, R116.reuse, R108, R52 ;  /* 0x0000006c7434723c */ /* 0x060fea0000041834 */
[-C--:B------:R-:W-:Y:S03]  /*8ea0*/  FMUL.FTZ R231, R46, R173.reuse ;  /* 0x000000ad2ee77220 */ /* 0x080fe60000410000 */
[----:B------:R3:W3:Y:S01]  /*8eb0*/  MUFU.TANH R154, R228 ;  /* 0x000000e4009a7308 */ /* 0x0006e20000002400 */
[----:B------:R-:W-:Y:S01]  /*8ec0*/  BAR.SYNC.DEFER_BLOCKING 0x0 ;  /* 0x0000000000007b1d */ /* 0x000fe20000010000 */
[-C--:B--2---:R-:W-:Y:S01]  /*8ed0*/  FMUL.FTZ R224, R45, R173.reuse ;  /* 0x000000ad2de07220 */ /* 0x084fe20000410000 */
[C---:B------:R-:W-:Y:S07]  /*8ee0*/  HMMA.16816.F32.BF16 R56, R116.reuse, R110, R56 ;  /* 0x0000006e7438723c */ /* 0x040fee0000041838 */
[----:B------:R2:W2:Y:S01]  /*8ef0*/  MUFU.TANH R150, R226 ;  /* 0x000000e200967308 */ /* 0x0004a20000002400 */
[-C--:B-1----:R-:W-:Y:S01]  /*8f00*/  FMUL.FTZ R222, R44, R173.reuse ;  /* 0x000000ad2cde7220 */ /* 0x082fe20000410000 */
[-C--:B------:R-:W-:Y:S08]  /*8f10*/  FMUL.FTZ R233, R52, R173.reuse ;  /* 0x000000ad34e97220 */ /* 0x080ff00000410000 */
[----:B------:R1:W1:Y:S01]  /*8f20*/  MUFU.TANH R130, R224 ;  /* 0x000000e000827308 */ /* 0x0002620000002400 */
[-C--:B---3--:R-:W-:Y:S01]  /*8f30*/  FMUL.FTZ R228, R48, R173.reuse ;  /* 0x000000ad30e47220 */ /* 0x088fe20000410000 */
[-C--:B------:R-:W-:Y:S01]  /*8f40*/  FMUL.FTZ R234, R57, R173.reuse ;  /* 0x000000ad39ea7220 */ /* 0x080fe20000410000 */
[-C--:B------:R-:W-:Y:S07]  /*8f50*/  FMUL.FTZ R232, R58, R173.reuse ;  /* 0x000000ad3ae87220 */ /* 0x080fee0000410000 */
[----:B------:R3:W3:Y:S01]  /*8f60*/  MUFU.TANH R132, R222 ;  /* 0x000000de00847308 */ /* 0x0006e20000002400 */
[-C--:B--2---:R-:W-:Y:S01]  /*8f70*/  FMUL.FTZ R226, R49, R173.reuse ;  /* 0x000000ad31e27220 */ /* 0x084fe20000410000 */
[C---:B----4-:R-:W-:Y:S08]  /*8f80*/  HMMA.16816.F32.BF16 R60, R116.reuse, R104, R60 ;  /* 0x00000068743c723c */ /* 0x050ff0000004183c */
[----:B------:R2:W4:Y:S01]  /*8f90*/  MUFU.TANH R142, R230 ;  /* 0x000000e6008e7308 */ /* 0x0005220000002400 */
[-C--:B-1----:R-:W-:Y:S01]  /*8fa0*/  FMUL.FTZ R224, R50, R173.reuse ;  /* 0x000000ad32e07220 */ /* 0x082fe20000410000 */
[----:B------:R-:W-:Y:S08]  /*8fb0*/  HMMA.16816.F32.BF16 R64, R116, R106, R64 ;  /* 0x0000006a7440723c */ /* 0x000ff00000041840 */
[----:B------:R1:W1:Y:S01]  /*8fc0*/  MUFU.TANH R128, R228 ;  /* 0x000000e400807308 */ /* 0x0002620000002400 */
[-C--:B---3--:R-:W-:Y:S01]  /*8fd0*/  FMUL.FTZ R222, R51, R173.reuse ;  /* 0x000000ad33de7220 */ /* 0x088fe20000410000 */
[-C--:B------:R-:W-:Y:S08]  /*8fe0*/  FMUL.FTZ R235, R61, R173.reuse ;  /* 0x000000ad3deb7220 */ /* 0x080ff00000410000 */
[----:B------:R3:W3:Y:S01]  /*8ff0*/  MUFU.TANH R126, R226 ;  /* 0x000000e2007e7308 */ /* 0x0006e20000002400 */
[-C--:B--2---:R-:W-:Y:S09]  /*9000*/  FMUL.FTZ R230, R47, R173.reuse ;  /* 0x000000ad2fe67220 */ /* 0x084ff20000410000 */
[----:B------:R2:W2:Y:S01]  /*9010*/  MUFU.TANH R136, R224 ;  /* 0x000000e000887308 */ /* 0x0004a20000002400 */
[-C--:B-1----:R-:W-:Y:S09]  /*9020*/  FMUL.FTZ R228, R54, R173.reuse ;  /* 0x000000ad36e47220 */ /* 0x082ff20000410000 */
[----:B------:R1:W1:Y:S01]  /*9030*/  MUFU.TANH R140, R231 ;  /* 0x000000e7008c7308 */ /* 0x0002620000002400 */
[-C--:B---3--:R-:W-:Y:S09]  /*9040*/  FMUL.FTZ R226, R55, R173.reuse ;  /* 0x000000ad37e27220 */ /* 0x088ff20000410000 */
        /* <DEDUP_REMOVED lines=14> */
[----:B------:R-:W2:Y:S01]  /*9130*/  MUFU.TANH R215, R215 ;  /* 0x000000d700d77308 */ /* 0x000ea20000002400 */
[-C--:B-1----:R-:W-:Y:S09]  /*9140*/  FMUL.FTZ R234, R62, R173.reuse ;  /* 0x000000ad3eea7220 */ /* 0x082ff20000410000 */
[----:B------:R-:W1:Y:S01]  /*9150*/  MUFU.TANH R217, R217 ;  /* 0x000000d900d97308 */ /* 0x000e620000002400 */
[-C--:B---3--:R-:W-:Y:S01]  /*9160*/  FMUL.FTZ R232, R63, R173.reuse ;  /* 0x000000ad3fe87220 */ /* 0x088fe20000410000 */
[----:B------:R-:W-:Y:S08]  /*9170*/  FMUL.FTZ R173, R67, R173 ;  /* 0x000000ad43ad7220 */ /* 0x000ff00000410000 */
        /* <DEDUP_REMOVED lines=106> */
.L_x_11461:
[----:B------:R-:W-:Y:S05]  /*9820*/  BSYNC.RECONVERGENT B0 ;  /* 0x0000000000007941 */ /* 0x000fea0003800200 */
.L_x_11460:
[----:B-1----:R-:W-:Y:S01]  /*9830*/  @!P1 IMAD.MOV.U32 R173, RZ, RZ, R171 ;  /* 0x000000ffffad9224 */ /* 0x002fe200078e00ab */
        /* <DEDUP_REMOVED lines=31> */
[----:B------:R-:W-:Y:S01]  /*9a30*/  @!P0 IMAD.IADD R9, R4, 0x1, R9 ;  /* 0x0000000104098824 */ /* 0x000fe200078e0209 */
[C---:B------:R-:W-:Y:S01]  /*9a40*/  @!P0 LEA R4, P1, R166.reuse, R16, 0x7 ;  /* 0x00000010a6048211 */ /* 0x040fe200078238ff */
[----:B------:R-:W-:Y:S01]  /*9a50*/  @!P0 IMAD.MOV.U32 R10, RZ, RZ, R16 ;  /* 0x000000ffff0a8224 */ /* 0x000fe200078e0010 */
[----:B------:R2:W-:Y:S01]  /*9a60*/  @P0 STS.128 [R181+0x3800], RZ ;  /* 0x003800ffb5000388 */ /* 0x0005e20000000c00 */
[----:B------:R-:W-:Y:S02]  /*9a70*/  @!P0 IMAD R5, R167, 0xa0, RZ ;  /* 0x000000a0a7058824 */ /* 0x000fe400078e02ff */
[C---:B------:R-:W-:Y:S01]  /*9a80*/  @!P0 IMAD.WIDE.U32 R10, R166.reuse, 0xa0, R10 ;  /* 0x000000a0a60a8825 */ /* 0x040fe200078e000a */
[----:B------:R-:W-:Y:S01]  /*9a90*/  @!PT LDS RZ, [RZ] ;  /* 0x00000000fffff984 */ /* 0x000fe20000000800 */
[----:B------:R-:W-:Y:S01]  /*9aa0*/  @!PT LDS RZ, [RZ] ;  /* 0x00000000fffff984 */ /* 0x000fe20000000800 */
[----:B------:R-:W-:Y:S01]  /*9ab0*/  @!PT LDS RZ, [RZ] ;  /* 0x00000000fffff984 */ /* 0x000fe20000000800 */
[----:B------:R2:W-:Y:S04]  /*9ac0*/  @!P0 LDGSTS.E.BYPASS.LTC128B.128 [R181+0x3800], desc[UR4][R14.64] ;  /* 0x038000000eb58fae */ /* 0x0005e8000b981a04 */
[----:B------:R2:W-:Y:S01]  /*9ad0*/  @P0 STS.128 [R181+0x4000], RZ ;  /* 0x004000ffb5000388 */ /* 0x0005e20000000c00 */
[----:B------:R-:W-:Y:S02]  /*9ae0*/  @!P0 IADD3 R11, PT, PT, R5, R11, RZ ;  /* 0x0000000b050b8210 */ /* 0x000fe40007ffe0ff */
[----:B------:R-:W-:Y:S01]  /*9af0*/  @!P0 LEA.HI.X R5, R166, R17, R167, 0x7, P1 ;  /* 0x00000011a6058211 */ /* 0x000fe200008f3ca7 */
        /* <DEDUP_REMOVED lines=20> */
.L_x_11459:
[----:B------:R-:W-:Y:S05]  /*9c40*/  BSYNC.RECONVERGENT B1 ;  /* 0x0000000000017941 */ /* 0x000fea0003800200 */
.L_x_11458:
[----:B------:R-:W3:Y:S01]  /*9c50*/  LD.E R38, desc[UR4][R2.64+0xdc] ;  /* 0x0000dc0402267980 */ /* 0x000ee2000c101900 */
[----:B--2---:R-:W-:Y:S02]  /*9c60*/  IABS R5, R189 ;  /* 0x000000bd00057213 */ /* 0x004fe40000000000 */
[C---:B------:R-:W-:Y:S01]  /*9c70*/  IADD3 R4, PT, PT, R189.reuse, -0x8, RZ ;  /* 0xfffffff8bd047810 */ /* 0x040fe20007ffe0ff */
[----:B------:R-:W-:Y:S01]  /*9c80*/  LDSM.16.MT88.4 R20, [R156+0x6000] ;  /* 0x006000009c14783b */ /* 0x000fe20000004200 */
[----:B------:R-:W-:Y:S02]  /*9c90*/  I2FP.F32.S32 R5, R5 ;  /* 0x0000000500057245 */ /* 0x000fe40000201400 */
[----:B------:R-:W-:Y:S02]  /*9ca0*/  IABS R4, R4 ;  /* 0x0000000400047213 */ /* 0x000fe40000000000 */
[C---:B------:R-:W-:Y:S01]  /*9cb0*/  IADD3 R7, PT, PT, R189.reuse, -0x9, RZ ;  /* 0xfffffff7bd077810 */ /* 0x040fe20007ffe0ff */
[C---:B------:R-:W-:Y:S01]  /*9cc0*/  FFMA.FTZ R199, -R0.reuse, R5, R199 ;  /* 0x0000000500c77223 */ /* 0x040fe200000101c7 */
[C---:B------:R-:W-:Y:S01]  /*9cd0*/  IADD3 R5, PT, PT, R189.reuse, -0x10, RZ ;  /* 0xfffffff0bd057810 */ /* 0x040fe20007ffe0ff */
[----:B------:R-:W-:Y:S01]  /*9ce0*/  LDSM.16.MT88.4 R28, [R103+0x6000] ;  /* 0x00600000671c783b */ /* 0x000fe20000004200 */
[----:B------:R-:W-:Y:S02]  /*9cf0*/  I2FP.F32.S32 R4, R4 ;  /* 0x0000000400047245 */ /* 0x000fe40000201400 */
[----:B------:R-:W-:Y:S02]  /*9d00*/  IABS R5, R5 ;  /* 0x0000000500057213 */ /* 0x000fe40000000000 */
[----:B------:R-:W-:Y:S01]  /*9d10*/  IABS R7, R7 ;  /* 0x0000000700077213 */ /* 0x000fe20000000000 */
[CC--:B------:R-:W-:Y:S01]  /*9d20*/  FFMA.FTZ R195, -R0.reuse, R4.reuse, R195 ;  /* 0x0000000400c37223 */ /* 0x0c0fe200000101c3 */
[----:B------:R-:W-:Y:S01]  /*9d30*/  I2FP.F32.S32 R5, R5 ;  /* 0x0000000500057245 */ /* 0x000fe20000201400 */
[C---:B------:R-:W-:Y:S01]  /*9d40*/  FFMA.FTZ R207, -R0.reuse, R4, R207 ;  /* 0x0000000400cf7223 */ /* 0x040fe200000101cf */
[C---:B------:R-:W-:Y:S01]  /*9d50*/  IADD3 R4, PT, PT, R189.reuse, -0x18, RZ ;  /* 0xffffffe8bd047810 */ /* 0x040fe20007ffe0ff */
[----:B------:R-:W-:Y:S01]  /*9d60*/  LDSM.16.MT88.4 R52, [R102+0x6000] ;  /* 0x006000006634783b */ /* 0x000fe20000004200 */
[----:B------:R-:W-:Y:S01]  /*9d70*/  I2FP.F32.S32 R7, R7 ;  /* 0x0000000700077245 */ /* 0x000fe20000201400 */
[CC--:B------:R-:W-:Y:S01]  /*9d80*/  FFMA.FTZ R203, -R0.reuse, R5.reuse, R203 ;  /* 0x0000000500cb7223 */ /* 0x0c0fe200000101cb */
[C---:B------:R-:W-:Y:S01]  /*9d90*/  FFMA.FTZ R215, -R0.reuse, R5, R215 ;  /* 0x0000000500d77223 */ /* 0x040fe200000101d7 */
[C---:B------:R-:W-:Y:S02]  /*9da0*/  IADD3 R5, PT, PT, R189.reuse, -0x30, RZ ;  /* 0xffffffd0bd057810 */ /* 0x040fe40007ffe0ff */
[----:B------:R-:W-:Y:S01]  /*9db0*/  IABS R4, R4 ;  /* 0x0000000400047213 */ /* 0x000fe20000000000 */
[C---:B------:R-:W-:Y:S01]  /*9dc0*/  FFMA.FTZ R197, -R0.reuse, R7, R197 ;  /* 0x0000000700c57223 */ /* 0x040fe200000101c5 */
[----:B------:R-:W-:Y:S01]  /*9dd0*/  IABS R5, R5 ;  /* 0x0000000500057213 */ /* 0x000fe20000000000 */
[C---:B------:R-:W-:Y:S01]  /*9de0*/  FFMA.FTZ R209, -R0.reuse, R7, R209 ;  /* 0x0000000700d17223 */ /* 0x040fe200000101d1 */
[----:B------:R-:W-:Y:S01]  /*9df0*/  I2FP.F32.S32 R4, R4 ;  /* 0x0000000400047245 */ /* 0x000fe20000201400 */
[----:B------:R-:W-:Y:S01]  /*9e00*/  LDSM.16.MT88.4 R60, [R156+0x6800] ;  /* 0x006800009c3c783b */ /* 0x000fe20000004200 */
[----:B------:R-:W-:Y:S02]  /*9e10*/  I2FP.F32.S32 R5, R5 ;  /* 0x0000000500057245 */ /* 0x000fe40000201400 */
[C---:B------:R-:W-:Y:S01]  /*9e20*/  IADD3 R11, PT, PT, R189.reuse, -0x20, RZ ;  /* 0xffffffe0bd0b7810 */ /* 0x040fe20007ffe0ff */
[CC--:B------:R-:W-:Y:S01]  /*9e30*/  FFMA.FTZ R211, -R0.reuse, R4.reuse, R211 ;  /* 0x0000000400d37223 */ /* 0x0c0fe200000101d3 */
[C---:B------:R-:W-:Y:S01]  /*9e40*/  IADD3 R9, PT, PT, R189.reuse, -0x28, RZ ;  /* 0xffffffd8bd097810 */ /* 0x040fe20007ffe0ff */
[CC--:B-1----:R-:W-:Y:S01]  /*9e50*/  FFMA.FTZ R212, -R0.reuse, R5.reuse, R212 ;  /* 0x0000000500d47223 */ /* 0x0c2fe200000101d4 */
[C---:B------:R-:W-:Y:S01]  /*9e60*/  FFMA.FTZ R208, -R0.reuse, R5, R208 ;  /* 0x0000000500d07223 */ /* 0x040fe200000101d0 */
[C---:B------:R-:W-:Y:S01]  /*9e70*/  IADD3 R5, PT, PT, R189.reuse, -0x38, RZ ;  /* 0xffffffc8bd057810 */ /* 0x040fe20007ffe0ff */
[C---:B------:R-:W-:Y:S01]  /*9e80*/  FFMA.FTZ R225, -R0.reuse, R4, R225 ;  /* 0x0000000400e17223 */ /* 0x040fe200000101e1 */
[----:B------:R-:W-:Y:S02]  /*9e90*/  IABS R11, R11 ;  /* 0x0000000b000b7213 */ /* 0x000fe40000000000 */
[----:B------:R-:W-:Y:S02]  /*9ea0*/  IABS R5, R5 ;  /* 0x0000000500057213 */ /* 0x000fe40000000000 */
[----:B------:R-:W-:Y:S02]  /*9eb0*/  IABS R9, R9 ;  /* 0x0000000900097213 */ /* 0x000fe40000000000 */
[C---:B------:R-:W-:Y:S02]  /*9ec0*/  IADD3 R7, PT, PT, R189.reuse, -0x29, RZ ;  /* 0xffffffd7bd077810 */ /* 0x040fe40007ffe0ff */
[C---:B------:R-:W-:Y:S02]  /*9ed0*/  IADD3 R4, PT, PT, R189.reuse, -0x41, RZ ;  /* 0xffffffbfbd047810 */ /* 0x040fe40007ffe0ff */
[----:B------:R-:W-:Y:S02]  /*9ee0*/  I2FP.F32.S32 R11, R11 ;  /* 0x0000000b000b7245 */ /* 0x000fe40000201400 */
[----:B------:R-:W-:Y:S02]  /*9ef0*/  I2FP.F32.S32 R5, R5 ;  /* 0x0000000500057245 */ /* 0x000fe40000201400 */
[----:B------:R-:W-:Y:S01]  /*9f00*/  I2FP.F32.S32 R9, R9 ;  /* 0x0000000900097245 */ /* 0x000fe20000201400 */
[C---:B------:R-:W-:Y:S01]  /*9f10*/  FFMA.FTZ R220, -R0.reuse, R11, R220 ;  /* 0x0000000b00dc7223 */ /* 0x040fe200000101dc */
[----:B------:R-:W-:Y:S01]  /*9f20*/  IABS R7, R7 ;  /* 0x0000000700077213 */ /* 0x000fe20000000000 */
[C---:B------:R-:W-:Y:S01]  /*9f30*/  FFMA.FTZ R34, -R0.reuse, R11, R221 ;  /* 0x0000000b00227223 */ /* 0x040fe200000101dd */
[----:B------:R-:W-:Y:S01]  /*9f40*/  IABS R4, R4 ;  /* 0x0000000400047213 */ /* 0x000fe20000000000 */
[CC--:B------:R-:W-:Y:S01]  /*9f50*/  FFMA.FTZ R200, -R0.reuse, R5.reuse, R200 ;  /* 0x0000000500c87223 */ /* 0x0c0fe200000101c8 */
[C---:B------:R-:W-:Y:S01]  /*9f60*/  FFMA.FTZ R204, -R0.reuse, R5, R204 ;  /* 0x0000000500cc7223 */ /* 0x040fe200000101cc */
[C---:B------:R-:W-:Y:S01]  /*9f70*/  FFMA.FTZ R64, -R0.reuse, R9, R229 ;  /* 0x0000000900407223 */ /* 0x040fe200000101e5 */
        /* <DEDUP_REMOVED lines=12> */
[C---:B------:R-:W-:Y:S02]  /*a040*/  IADD3 R5, PT, PT, R189.reuse, -0x49, RZ ;  /* 0xffffffb7bd057810 */ /* 0x040fe40007ffe0ff */
[----:B------:R-:W-:Y:S02]  /*a050*/  I2FP.F32.S32 R11, R11 ;  /* 0x0000000b000b7245 */ /* 0x000fe40000201400 */
[----:B------:R-:W-:Y:S02]  /*a060*/  I2FP.F32.S32 R9, R9 ;  /* 0x0000000900097245 */ /* 0x000fe40000201400 */
[----:B------:R-:W-:Y:S01]  /*a070*/  IABS R7, R7 ;  /* 0x0000000700077213 */ /* 0x000fe20000000000 */
[C---:B------:R-:W-:Y:S01]  /*a080*/  FFMA.FTZ R210, -R0.reuse, R11, R210 ;  /* 0x0000000b00d27223 */ /* 0x040fe200000101d2 */
[----:B------:R-:W-:Y:S01]  /*a090*/  IABS R5, R5 ;  /* 0x0000000500057213 */ /* 0x000fe20000000000 */
[C---:B------:R-:W-:Y:S01]  /*a0a0*/  FFMA.FTZ R206, -R0.reuse, R11, R206 ;  /* 0x0000000b00ce7223 */ /* 0x040fe200000101ce */
[C---:B------:R-:W-:Y:S01]  /*a0b0*/  IADD3 R6, PT, PT, R189.reuse, -0x1, RZ ;  /* 0xffffffffbd067810 */ /* 0x040fe20007ffe0ff */
[CC--:B------:R-:W-:Y:S01]  /*a0c0*/  FFMA.FTZ R198, -R0.reuse, R9.reuse, R198 ;  /* 0x0000000900c67223 */ /* 0x0c0fe200000101c6 */
[C---:B------:R-:W-:Y:S01]  /*a0d0*/  IADD3 R4, PT, PT, R189.reuse, -0x58, RZ ;  /* 0xffffffa8bd047810 */ /* 0x040fe20007ffe0ff */
[C---:B------:R-:W-:Y:S01]  /*a0e0*/  FFMA.FTZ R202, -R0.reuse, R9, R202 ;  /* 0x0000000900ca7223 */ /* 0x040fe200000101ca */
[----:B------:R-:W-:Y:S02]  /*a0f0*/  I2FP.F32.S32 R7, R7 ;  /* 0x0000000700077245 */ /* 0x000fe40000201400 */
[----:B------:R-:W-:Y:S02]  /*a100*/  I2FP.F32.S32 R5, R5 ;  /* 0x0000000500057245 */ /* 0x000fe40000201400 */
[----:B------:R-:W-:Y:S01]  /*a110*/  IABS R6, R6 ;  /* 0x0000000600067213 */ /* 0x000fe20000000000 */
[CC--:B------:R-:W-:Y:S01]  /*a120*/  FFMA.FTZ R196, -R0.reuse, R7.reuse, R196 ;  /* 0x0000000700c47223 */ /* 0x0c0fe200000101c4 */
[C---:B------:R-:W-:Y:S01]  /*a130*/  IADD3 R11, PT, PT, R189.reuse, -0x48, RZ ;  /* 0xffffffb8bd0b7810 */ /* 0x040fe20007ffe0ff */
[C---:B------:R-:W-:Y:S01]  /*a140*/  FFMA.FTZ R152, -R0.reuse, R7, R152 ;  /* 0x0000000700987223 */ /* 0x040fe20000010198 */
        /* <DEDUP_REMOVED lines=14> */
[----:B------:R-:W-:Y:S02]  /*a230*/  I2FP.F32.S32 R9, R9 ;  /* 0x0000000900097245 */ /* 0x000fe40000201400 */
[C---:B------:R-:W-:Y:S01]  /*a240*/  IADD3 R6, PT, PT, R189.reuse, -0x11, RZ ;  /* 0xffffffefbd067810 */ /* 0x040fe20007ffe0ff */
[C---:B------:R-:W-:Y:S01]  /*a250*/  FFMA.FTZ R148, -R0.reuse, R11, R148 ;  /* 0x0000000b00947223 */ /* 0x040fe20000010194 */
[----:B------:R-:W-:Y:S01]  /*a260*/  IABS R7, R7 ;  /* 0x0000000700077213 */ /* 0x000fe20000000000 */
        /* <DEDUP_REMOVED lines=17> */
[----:B------:R-:W-:Y:S01]  /*a380*/  IABS R11, R11 ;  /* 0x0000000b000b7213 */ /* 0x000fe20000000000 */
[CC--:B------:R-:W-:Y:S01]  /*a390*/  FFMA.FTZ R205, -R0.reuse, R6.reuse, R205 ;  /* 0x0000000600cd7223 */ /* 0x0c0fe200000101cd */
[----:B------:R-:W-:Y:S01]  /*a3a0*/  IABS R9, R9 ;  /* 0x0000000900097213 */ /* 0x000fe20000000000 */
[C---:B------:R-:W-:Y:S01]  /*a3b0*/  FFMA.FTZ R217, -R0.reuse, R6, R217 ;  /* 0x0000000600d97223 */ /* 0x040fe200000101d9 */
[----:B------:R-:W-:Y:S02]  /*a3c0*/  IADD3 R7, PT, PT, R189, -0x61, RZ ;  /* 0xffffff9fbd077810 */ /* 0x000fe40007ffe0ff */
[----:B------:R-:W-:Y:S02]  /*a3d0*/  FMNMX3.FTZ R4, R101, R199, R201, !PT ;  /* 0x000000c765047276 */ /* 0x000fe400078100c9 */
[----:B------:R-:W-:Y:S02]  /*a3e0*/  I2FP.F32.S32 R24, R24 ;  /* 0x0000001800187245 */ /* 0x000fe40000201400 */
[----:B------:R-:W-:Y:S02]  /*a3f0*/  IABS R66, R66 ;  /* 0x0000004200427213 */ /* 0x000fe40000000000 */
[----:B------:R-:W-:Y:S01]  /*a400*/  I2FP.F32.S32 R11, R11 ;  /* 0x0000000b000b7245 */ /* 0x000fe20000201400 */
[CC--:B------:R-:W-:Y:S01]  /*a410*/  FFMA.FTZ R56, -R0.reuse, R24.reuse, R213 ;  /* 0x0000001800387223 */ /* 0x0c0fe200000101d5 */
[----:B------:R-:W-:Y:S01]  /*a420*/  I2FP.F32.S32 R9, R9 ;  /* 0x0000000900097245 */ /* 0x000fe20000201400 */
[----:B------:R-:W-:Y:S01]  /*a430*/  FFMA.FTZ R24, -R0, R24, R223 ;  /* 0x0000001800187223 */ /* 0x000fe200000101df */
[----:B------:R-:W-:Y:S01]  /*a440*/  FMNMX3.FTZ R6, R100, R195, R197, !PT ;  /* 0x000000c364067276 */ /* 0x000fe200078100c5 */
[C---:B------:R-:W-:Y:S01]  /*a450*/  FFMA.FTZ R130, -R0.reuse, R11, R130 ;  /* 0x0000000b00827223 */ /* 0x040fe20000010182 */
[----:B------:R-:W-:Y:S01]  /*a460*/  IABS R7, R7 ;  /* 0x0000000700077213 */ /* 0x000fe20000000000 */
[----:B------:R-:W-:Y:S01]  /*a470*/  FFMA.FTZ R134, -R0, R11, R134 ;  /* 0x0000000b00867223 */ /* 0x000fe20000010186 */
[----:B------:R-:W-:Y:S01]  /*a480*/  FMNMX3.FTZ R4, R4, R207, R209, !PT ;  /* 0x000000cf04047276 */ /* 0x000fe200078100d1 */
[CC--:B------:R-:W-:Y:S01]  /*a490*/  FFMA.FTZ R46, -R0.reuse, R9.reuse, R46 ;  /* 0x00000009002e7223 */ /* 0x0c0fe2000001012e */
[----:B------:R-:W-:Y:S01]  /*a4a0*/  I2FP.F32.S32 R66, R66 ;  /* 0x0000004200427245 */ /* 0x000fe20000201400 */
[----:B------:R-:W-:Y:S01]  /*a4b0*/  FFMA.FTZ R128, -R0, R9, R128 ;  /* 0x0000000900807223 */ /* 0x000fe20000010180 */
[----:B------:R-:W-:Y:S02]  /*a4c0*/  FMNMX3.FTZ R11, R6, R203, R205, !PT ;  /* 0x000000cb060b7276 */ /* 0x000fe400078100cd */
[----:B------:R-:W-:Y:S01]  /*a4d0*/  I2FP.F32.S32 R7, R7 ;  /* 0x0000000700077245 */ /* 0x000fe20000201400 */
[-C--:B------:R-:W-:Y:S01]  /*a4e0*/  FFMA.FTZ R32, -R0, R66.reuse, R219 ;  /* 0x0000004200207223 */ /* 0x080fe200000101db */
[----:B------:R-:W-:Y:S01]  /*a4f0*/  FMNMX3.FTZ R9, R4, R215, R217, !PT ;  /* 0x000000d704097276 */ /* 0x000fe200078100d9 */
[C---:B------:R-:W-:Y:S01]  /*a500*/  FFMA.FTZ R66, -R0.reuse, R66, R227 ;  /* 0x0000004200427223 */ /* 0x040fe200000101e3 */
[----:B------:R-:W-:Y:S01]  /*a510*/  FMNMX3.FTZ R11, R11, R211, R56, !PT ;  /* 0x000000d30b0b7276 */ /* 0x000fe20007810038 */
[C---:B------:R-:W-:Y:S01]  /*a520*/  FFMA.FTZ R124, -R0.reuse, R7, R124 ;  /* 0x00000007007c7223 */ /* 0x040fe2000001017c */
        /* <DEDUP_REMOVED lines=42> */
[----:B------:R-:W-:Y:S01]  /*a7d0*/  FMNMX3.FTZ R11, R11, R46, R124, !PT ;  /* 0x0000002e0b0b7276 */ /* 0x000fe2000781007c */
[----:B------:R-:W-:Y:S01]  /*a7e0*/  LDSM.16.MT88.4 R12, [R160+0x6000] ;  /* 0x00600000a00c783b */ /* 0x000fe20000004200 */
        /* <DEDUP_REMOVED lines=16> */
[----:B------:R-:W-:Y:S01]  /*a8f0*/  IADD3 R190, PT, PT, R190, -0x1, RZ ;  /* 0xffffffffbebe7810 */ /* 0x000fe20007ffe0ff */
[----:B------:R-:W-:Y:S01]  /*a900*/  SHFL.BFLY PT, R4, R11, 0x2, 0x1f ;  /* 0x0c401f000b047f89 */ /* 0x000fe200000e0000 */
[----:B------:R-:W-:Y:S02]  /*a910*/  FMNMX3.FTZ R8, R5, R104, R105, !PT ;  /* 0x0000006805087276 */ /* 0x000fe40007810069 */
[----:B------:R-:W-:Y:S02]  /*a920*/  IADD3 R179, PT, PT, R179, -0x80, RZ ;  /* 0xffffff80b3b37810 */ /* 0x000fe40007ffe0ff */
[----:B------:R-:W-:Y:S03]  /*a930*/  IADD3 R189, PT, PT, R189, 0x80, RZ ;  /* 0x00000080bdbd7810 */ /* 0x000fe60007ffe0ff */
[----:B------:R-:W1:Y:S02]  /*a940*/  SHFL.BFLY PT, R5, R8, 0x2, 0x1f ;  /* 0x0c401f0008057f89 */ /* 0x000e6400000e0000 */
[----:B-1----:R-:W-:Y:S02]  /*a950*/  FMNMX.FTZ R6, R8, R5, !PT ;  /* 0x0000000508067209 */ /* 0x002fe40007810000 */
[----:B------:R-:W-:Y:S04]  /*a960*/  FMNMX.FTZ R9, R11, R4, !PT ;  /* 0x000000040b097209 */ /* 0x000fe80007810000 */
[----:B------:R-:W1:Y:S08]  /*a970*/  SHFL.BFLY PT, R37, R6, 0x1, 0x1f ;  /* 0x0c201f0006257f89 */ /* 0x000e7000000e0000 */
[----:B------:R-:W2:Y:S01]  /*a980*/  SHFL.BFLY PT, R36, R9, 0x1, 0x1f ;  /* 0x0c201f0009247f89 */ /* 0x000ea200000e0000 */
[----:B-1----:R-:W-:Y:S02]  /*a990*/  FMNMX.FTZ R37, R6, R37, !PT ;  /* 0x0000002506257209 */ /* 0x002fe40007810000 */
[----:B--2---:R-:W-:Y:S03]  /*a9a0*/  FMNMX.FTZ R36, R9, R36, !PT ;  /* 0x0000002409247209 */ /* 0x004fe60007810000 */
[----:B------:R-:W-:Y:S01]  /*a9b0*/  FADD.FTZ R7, -R37, R100 ;  /* 0x0000006425077221 */ /* 0x000fe20000010100 */
[----:B------:R-:W-:Y:S01]  /*a9c0*/  FSETP.NEU.FTZ.AND P0, PT, R36, -INF , PT ;  /* 0xff8000002400780b */ /* 0x000fe20003f1d000 */
[----:B---3--:R-:W-:Y:S01]  /*a9d0*/  FMUL.FTZ R109, R38, R36 ;  /* 0x00000024266d7220 */ /* 0x008fe20000410000 */
[----:B------:R-:W-:Y:S01]  /*a9e0*/  FADD.FTZ R5, -R36, R101 ;  /* 0x0000006524057221 */ /* 0x000fe20000010100 */
[C---:B------:R-:W-:Y:S01]  /*a9f0*/  FMUL.FTZ R101, R38.reuse, R37 ;  /* 0x0000002526657220 */ /* 0x040fe20000410000 */
[C---:B------:R-:W-:Y:S02]  /*aa00*/  FMUL.FTZ R42, R38.reuse, R7 ;  /* 0x00000007262a7220 */ /* 0x040fe40000410000 */
[----:B------:R-:W-:Y:S01]  /*aa10*/  FSEL R109, R109, RZ, P0 ;  /* 0x000000ff6d6d7208 */ /* 0x000fe20000000000 */
[----:B------:R-:W-:Y:S01]  /*aa20*/  FMUL.FTZ R44, R38, R5 ;  /* 0x00000005262c7220 */ /* 0x000fe20000410000 */
[----:B------:R-:W-:Y:S02]  /*aa30*/  FSETP.NEU.FTZ.AND P0, PT, R37, -INF , PT ;  /* 0xff8000002500780b */ /* 0x000fe40003f1d000 */
[----:B------:R-:W1:Y:S01]  /*aa40*/  MUFU.EX2 R42, R42 ;  /* 0x0000002a002a7308 */ /* 0x000e620000000800 */
[-CC-:B------:R-:W-:Y:S01]  /*aa50*/  FFMA.FTZ R45, R199, R38.reuse, -R109.reuse ;  /* 0x00000026c72d7223 */ /* 0x180fe2000001086d */
[----:B------:R-:W-:Y:S01]  /*aa60*/  FSEL R101, R101, RZ, P0 ;  /* 0x000000ff65657208 */ /* 0x000fe20000000000 */
[-CC-:B------:R-:W-:Y:S01]  /*aa70*/  FFMA.FTZ R114, R201, R38.reuse, -R109.reuse ;  /* 0x00000026c9727223 */ /* 0x180fe2000001086d */
[-CC-:B------:R-:W-:Y:S01]  /*aa80*/  FFMA.FTZ R113, R207, R38.reuse, -R109.reuse ;  /* 0x00000026cf717223 */ /* 0x180fe2000001086d */
[-CC-:B------:R-:W-:Y:S01]  /*aa90*/  FFMA.FTZ R108, R209, R38.reuse, -R109.reuse ;  /* 0x00000026d16c7223 */ /* 0x180fe2000001086d */
[-C--:B------:R-:W-:Y:S01]  /*aaa0*/  FFMA.FTZ R217, R217, R38.reuse, -R109 ;  /* 0x00000026d9d97223 */ /* 0x080fe2000001086d */
[-CC-:B------:R-:W-:Y:S03]  /*aab0*/  FFMA.FTZ R117, R195, R38.reuse, -R101.reuse ;  /* 0x00000026c3757223 */ /* 0x180fe60000010865 */
[----:B------:R-:W2:Y:S01]  /*aac0*/  MUFU.EX2 R44, R44 ;  /* 0x0000002c002c7308 */ /* 0x000ea20000000800 */
[-CC-:B------:R-:W-:Y:S01]  /*aad0*/  FFMA.FTZ R115, R197, R38.reuse, -R101.reuse ;  /* 0x00000026c5737223 */ /* 0x180fe20000010865 */
[-CC-:B------:R-:W-:Y:S01]  /*aae0*/  FFMA.FTZ R111, R203, R38.reuse, -R101.reuse ;  /* 0x00000026cb6f7223 */ /* 0x180fe20000010865 */
[-CC-:B------:R-:W-:Y:S01]  /*aaf0*/  FFMA.FTZ R100, R205, R38.reuse, -R101.reuse ;  /* 0x00000026cd647223 */ /* 0x180fe20000010865 */
[-CC-:B------:R-:W-:Y:S01]  /*ab00*/  FFMA.FTZ R47, R34, R38.reuse, -R101.reuse ;  /* 0x00000026222f7223 */ /* 0x180fe20000010865 */
[-C--:B------:R-:W-:Y:S01]  /*ab10*/  FFMA.FTZ R211, R211, R38.reuse, -R101 ;  /* 0x00000026d3d37223 */ /* 0x080fe20000010865 */
[-CC-:B------:R-:W-:Y:S01]  /*ab20*/  FFMA.FTZ R152, R152, R38.reuse, -R109.reuse ;  /* 0x0000002698987223 */ /* 0x180fe2000001086d */
[--C-:B------:R-:W-:Y:S03]  /*ab30*/  FFMA.FTZ R121, R192, R38, -R109.reuse ;  /* 0x00000026c0797223 */ /* 0x100fe6000001086d */
[----:B------:R-:W3:Y:S01]  /*ab40*/  MUFU.EX2 R45, R45 ;  /* 0x0000002d002d7308 */ /* 0x000ee20000000800 */
[C---:B-1----:R-:W-:Y:S01]  /*ab50*/  FMUL.FTZ R5, R42.reuse, R97 ;  /* 0x000000612a057220 */ /* 0x042fe20000410000 */
[C---:B------:R-:W-:Y:S01]  /*ab60*/  FMUL.FTZ R4, R42.reuse, R96 ;  /* 0x000000602a047220 */ /* 0x040fe20000410000 */
[C---:B------:R-:W-:Y:S01]  /*ab70*/  FMUL.FTZ R8, R42.reuse, R92 ;  /* 0x0000005c2a087220 */ /* 0x040fe20000410000 */
[C---:B------:R-:W-:Y:S01]  /*ab80*/  FMUL.FTZ R9, R42.reuse, R93 ;  /* 0x0000005d2a097220 */ /* 0x040fe20000410000 */
[C---:B------:R-:W-:Y:S01]  /*ab90*/  FMUL.FTZ R16, R42.reuse, R84 ;  /* 0x000000542a107220 */ /* 0x040fe20000410000 */
[--C-:B------:R-:W-:Y:S01]  /*aba0*/  FFMA.FTZ R84, R41, R38, -R109.reuse ;  /* 0x0000002629547223 */ /* 0x100fe2000001086d */
[----:B------:R-:W-:Y:S03]  /*abb0*/  FMUL.FTZ R17, R42, R85 ;  /* 0x000000552a117220 */ /* 0x000fe60000410000 */
[----:B------:R-:W-:Y:S01]  /*abc0*/  MUFU.EX2 R108, R108 ;  /* 0x0000006c006c7308 */ /* 0x000fe20000000800 */
[C---:B--2---:R-:W-:Y:S01]  /*abd0*/  FMUL.FTZ R6, R44.reuse, R98 ;  /* 0x000000622c067220 */ /* 0x044fe20000410000 */
[C---:B------:R-:W-:Y:S01]  /*abe0*/  FMUL.FTZ R7, R44.reuse, R99 ;  /* 0x000000632c077220 */ /* 0x040fe20000410000 */
[C---:B------:R-:W-:Y:S01]  /*abf0*/  FMUL.FTZ R10, R44.reuse, R94 ;  /* 0x0000005e2c0a7220 */ /* 0x040fe20000410000 */
[C---:B------:R-:W-:Y:S01]  /*ac00*/  FMUL.FTZ R11, R44.reuse, R95 ;  /* 0x0000005f2c0b7220 */ /* 0x040fe20000410000 */
[C---:B------:R-:W-:Y:S01]  /*ac10*/  FMUL.FTZ R18, R44.reuse, R86 ;  /* 0x000000562c127220 */ /* 0x040fe20000410000 */
[--C-:B------:R-:W-:Y:S01]  /*ac20*/  FFMA.FTZ R86, R43, R38, -R109.reuse ;  /* 0x000000262b567223 */ /* 0x100fe2000001086d */
[C---:B------:R-:W-:Y:S03]  /*ac30*/  FMUL.FTZ R19, R44.reuse, R87 ;  /* 0x000000572c137220 */ /* 0x040fe60000410000 */
[----:B------:R-:W1:Y:S01]  /*ac40*/  MUFU.EX2 R114, R114 ;  /* 0x0000007200727308 */ /* 0x000e620000000800 */
[C---:B------:R-:W-:Y:S01]  /*ac50*/  FMUL.FTZ R26, R44.reuse, R78 ;  /* 0x0000004e2c1a7220 */ /* 0x040fe20000410000 */
[C---:B------:R-:W-:Y:S01]  /*ac60*/  FMUL.FTZ R27, R44.reuse, R79 ;  /* 0x0000004f2c1b7220 */ /* 0x040fe20000410000 */
[----:B------:R-:W-:Y:S01]  /*ac70*/  FMUL.FTZ R34, R44, R70 ;  /* 0x000000462c227220 */ /* 0x000fe20000410000 */
[-C--:B------:R-:W-:Y:S01]  /*ac80*/  FFMA.FTZ R70, R64, R38.reuse, -R109 ;  /* 0x0000002640467223 */ /* 0x080fe2000001086d */
[----:B------:R-:W-:Y:S01]  /*ac90*/  FMUL.FTZ R35, R44, R71 ;  /* 0x000000472c237220 */ /* 0x000fe20000410000 */
[----:B------:R-:W-:Y:S01]  /*aca0*/  FMUL.FTZ R33, R42, R69 ;  /* 0x000000452a217220 */ /* 0x000fe20000410000 */
[----:B---3--:R-:W-:Y:S03]  /*acb0*/  FFMA.FTZ R193, R44, R193, R45 ;  /* 0x000000c12cc17223 */ /* 0x008fe6000001002d */
[----:B------:R-:W2:Y:S01]  /*acc0*/  MUFU.EX2 R113, R113 ;  /* 0x0000007100717308 */ /* 0x000ea20000000800 */
[----:B------:R-:W-:Y:S01]  /*acd0*/  FMUL.FTZ R25, R42, R77 ;  /* 0x0000004d2a197220 */ /* 0x000fe20000410000 */
[-C--:B------:R-:W-:Y:S01]  /*ace0*/  FFMA.FTZ R77, R210, R38.reuse, -R101 ;  /* 0x00000026d24d7223 */ /* 0x080fe20000010865 */
[-CC-:B------:R-:W-:Y:S01]  /*acf0*/  FFMA.FTZ R87, R225, R38.reuse, -R109.reuse ;  /* 0x00000026e1577223 */ /* 0x180fe2000001086d */
[-CC-:B------:R-:W-:Y:S01]  /*ad00*/  FFMA.FTZ R69, R220, R38.reuse, -R109.reuse ;  /* 0x00000026dc457223 */ /* 0x180fe2000001086d */
[-C--:B------:R-:W-:Y:S01]  /*ad10*/  FFMA.FTZ R71, R218, R38.reuse, -R109 ;  /* 0x00000026da477223 */ /* 0x080fe2000001086d */
[-CC-:B------:R-:W-:Y:S01]  /*ad20*/  FFMA.FTZ R78, R212, R38.reuse, -R101.reuse ;  /* 0x00000026d44e7223 */ /* 0x180fe20000010865 */
[-CC-:B------:R-:W-:Y:S03]  /*ad30*/  FFMA.FTZ R98, R198, R38.reuse, -R101.reuse ;  /* 0x00000026c6627223 */ /* 0x180fe60000010865 */
[----:B------:R-:W-:Y:S01]  /*ad40*/  MUFU.EX2 R117, R117 ;  /* 0x0000007500757308 */ /* 0x000fe20000000800 */
[----:B-1----:R-:W-:Y:S01]  /*ad50*/  F2FP.BF16.F32.PACK_AB R49, R114, R45 ;  /* 0x0000002d7231723e */ /* 0x002fe200000010ff */
[-C--:B------:R-:W-:Y:S01]  /*ad60*/  FFMA.FTZ R96, R194, R38.reuse, -R101 ;  /* 0x00000026c2607223 */ /* 0x080fe20000010865 */
[-CC-:B------:R-:W-:Y:S01]  /*ad70*/  FFMA.FTZ R119, R154, R38.reuse, -R109.reuse ;  /* 0x000000269a777223 */ /* 0x180fe2000001086d */
[-C--:B------:R-:W-:Y:S01]  /*ad80*/  FFMA.FTZ R150, R150, R38.reuse, -R109 ;  /* 0x0000002696967223 */ /* 0x080fe2000001086d */
[-CC-:B------:R-:W-:Y:S01]  /*ad90*/  FFMA.FTZ R123, R148, R38.reuse, -R101.reuse ;  /* 0x00000026947b7223 */ /* 0x180fe20000010865 */
[-CC-:B------:R-:W-:Y:S01]  /*ada0*/  FFMA.FTZ R146, R146, R38.reuse, -R101.reuse ;  /* 0x0000002692927223 */ /* 0x180fe20000010865 */
[-CC-:B------:R-:W-:Y:S03]  /*adb0*/  FFMA.FTZ R125, R144, R38.reuse, -R101.reuse ;  /* 0x00000026907d7223 */ /* 0x180fe60000010865 */
[----:B------:R-:W1:Y:S01]  /*adc0*/  MUFU.EX2 R115, R115 ;  /* 0x0000007300737308 */ /* 0x000e620000000800 */
[----:B--2---:R-:W-:Y:S01]  /*add0*/  F2FP.BF16.F32.PACK_AB R51, R108, R113 ;  /* 0x000000716c33723e */ /* 0x004fe200000010ff */
        /* <DEDUP_REMOVED lines=14> */
[----:B------:R-:W2:Y:S01]  /*aec0*/  MUFU.EX2 R100, R100 ;  /* 0x0000006400647308 */ /* 0x000ea20000000800 */
[----:B-1----:R-:W-:Y:S01]  /*aed0*/  F2FP.BF16.F32.PACK_AB R48, R115, R117 ;  /* 0x000000757330723e */ /* 0x002fe200000010ff */
[----:B------:R-:W-:Y:S01]  /*aee0*/  FADD.FTZ R114, R114, R193 ;  /* 0x000000c172727221 */ /* 0x000fe20000010000 */
[----:B------:R-:W-:Y:S01]  /*aef0*/  FFMA.FTZ R117, R42, R191, R117 ;  /* 0x000000bf2a757223 */ /* 0x000fe20000010075 */
[----:B------:R-:W-:Y:S02]  /*af00*/  ISETP.NE.AND P0, PT, R190, -0x1, PT ;  /* 0xffffffffbe00780c */ /* 0x000fe40003f05270 */
[----:B------:R-:W-:Y:S04]  /*af10*/  FADD.FTZ R93, R113, R114 ;  /* 0x00000072715d7221 */ /* 0x000fe80000010000 */
[----:B------:R-:W-:Y:S01]  /*af20*/  MUFU.EX2 R85, R217 ;  /* 0x000000d900557308 */ /* 0x000fe20000000800 */
[----:B------:R-:W-:Y:S09]  /*af30*/  FADD.FTZ R93, R108, R93 ;  /* 0x0000005d6c5d7221 */ /* 0x000ff20000010000 */
[----:B------:R-:W-:Y:S01]  /*af40*/  MUFU.EX2 R77, R77 ;  /* 0x0000004d004d7308 */ /* 0x000fe20000000800 */
[----:B--2---:R-:W-:Y:S07]  /*af50*/  F2FP.BF16.F32.PACK_AB R50, R100, R111 ;  /* 0x0000006f6432723e */ /* 0x004fee00000010ff */
        /* <DEDUP_REMOVED lines=9> */
[-C--:B------:R-:W-:Y:S01]  /*aff0*/  FFMA.FTZ R90, R204, R38.reuse, -R109 ;  /* 0x00000026cc5a7223 */ /* 0x080fe2000001086d */
[-CC-:B------:R-:W-:Y:S01]  /*b000*/  FFMA.FTZ R91, R200, R38.reuse, -R101.reuse ;  /* 0x00000026c85b7223 */ /* 0x180fe20000010865 */
[----:B------:R-:W-:Y:S05]  /*b010*/  FFMA.FTZ R89, R196, R38, -R101 ;  /* 0x00000026c4597223 */ /* 0x000fea0000010865 */
[----:B------:R-:W1:Y:S01]  /*b020*/  MUFU.EX2 R88, R88 ;  /* 0x0000005800587308 */ /* 0x000e620000000800 */
[C---:B------:R-:W-:Y:S03]  /*b030*/  HMMA.16816.F32.BF16 R12, R48.reuse, R20, R12 ;  /* 0x00000014300c723c */ /* 0x040fe6000004180c */
[----:B------:R-:W-:Y:S01]  /*b040*/  FMUL.FTZ R20, R42, R80 ;  /* 0x000000502a147220 */ /* 0x000fe20000410000 */
[----:B------:R-:W-:Y:S01]  /*b050*/  FFMA.FTZ R80, R24, R38, -R109 ;  /* 0x0000002618507223 */ /* 0x000fe2000001086d */
[----:B------:R-:W-:Y:S01]  /*b060*/  FMUL.FTZ R24, R42, R76 ;  /* 0x0000004c2a187220 */ /* 0x000fe20000410000 */
[----:B------:R-:W-:Y:S03]  /*b070*/  FFMA.FTZ R76, R56, R38, -R101 ;  /* 0x00000026384c7223 */ /* 0x000fe60000010865 */
[----:B------:R-:W-:Y:S01]  /*b080*/  MUFU.EX2 R78, R78 ;  /* 0x0000004e004e7308 */ /* 0x000fe20000000800 */
[C---:B------:R-:W-:Y:S01]  /*b090*/  HMMA.16816.F32.BF16 R16, R48.reuse, R22, R16 ;  /* 0x000000163010723c */ /* 0x040fe20000041810 */
[----:B------:R-:W2:Y:S02]  /*b0a0*/  LDSM.16.MT88.4 R56, [R160+0x6800] ;  /* 0x00680000a038783b */ /* 0x000ea40000004200 */
[C---:B------:R-:W-:Y:S01]  /*b0b0*/  FMUL.FTZ R22, R44.reuse, R82 ;  /* 0x000000522c167220 */ /* 0x040fe20000410000 */
[----:B------:R-:W-:Y:S01]  /*b0c0*/  FMUL.FTZ R23, R44, R83 ;  /* 0x000000532c177220 */ /* 0x000fe20000410000 */
[----:B------:R-:W-:Y:S01]  /*b0d0*/  FMUL.FTZ R21, R42, R81 ;  /* 0x000000512a157220 */ /* 0x000fe20000410000 */
[-CC-:B------:R-:W-:Y:S03]  /*b0e0*/  FFMA.FTZ R83, R208, R38.reuse, -R109.reuse ;  /* 0x00000026d0537223 */ /* 0x180fe6000001086d */
[----:B------:R-:W3:Y:S01]  /*b0f0*/  MUFU.EX2 R76, R76 ;  /* 0x0000004c004c7308 */ /* 0x000ee20000000800 */
[-CC-:B------:R-:W-:Y:S01]  /*b100*/  FFMA.FTZ R82, R206, R38.reuse, -R109.reuse ;  /* 0x00000026ce527223 */ /* 0x180fe2000001086d */
[-C--:B------:R-:W-:Y:S01]  /*b110*/  FFMA.FTZ R81, R202, R38.reuse, -R109 ;  /* 0x00000026ca517223 */ /* 0x080fe2000001086d */
[C---:B------:R-:W-:Y:S03]  /*b120*/  HMMA.16816.F32.BF16 R20, R48.reuse, R28, R20 ;  /* 0x0000001c3014723c */ /* 0x040fe60000041814 */
[----:B------:R-:W-:Y:S01]  /*b130*/  FMUL.FTZ R29, R42, R73 ;  /* 0x000000492a1d7220 */ /* 0x000fe20000410000 */
[----:B------:R-:W-:Y:S01]  /*b140*/  FFMA.FTZ R73, R32, R38, -R101 ;  /* 0x0000002620497223 */ /* 0x000fe20000010865 */
[C---:B------:R-:W-:Y:S02]  /*b150*/  FMUL.FTZ R28, R42.reuse, R72 ;  /* 0x000000482a1c7220 */ /* 0x040fe40000410000 */
[----:B------:R-:W4:Y:S01]  /*b160*/  MUFU.EX2 R80, R80 ;  /* 0x0000005000507308 */ /* 0x000f220000000800 */
[----:B------:R-:W-:Y:S01]  /*b170*/  FMUL.FTZ R32, R42, R68 ;  /* 0x000000442a207220 */ /* 0x000fe20000410000 */
[C---:B------:R-:W-:Y:S03]  /*b180*/  HMMA.16816.F32.BF16 R24, R48.reuse, R30, R24 ;  /* 0x0000001e3018723c */ /* 0x040fe60000041818 */
[C---:B------:R-:W-:Y:S01]  /*b190*/  FMUL.FTZ R30, R44.reuse, R74 ;  /* 0x0000004a2c1e7220 */ /* 0x040fe20000410000 */
[----:B------:R-:W-:Y:S01]  /*b1a0*/  FMUL.FTZ R31, R44, R75 ;  /* 0x0000004b2c1f7220 */ /* 0x000fe20000410000 */
[-C--:B------:R-:W-:Y:S03]  /*b1b0*/  FFMA.FTZ R68, R66, R38.reuse, -R109 ;  /* 0x0000002642447223 */ /* 0x080fe6000001086d */
[----:B------:R-:W-:Y:S01]  /*b1c0*/  MUFU.EX2 R72, R47 ;  /* 0x0000002f00487308 */ /* 0x000fe20000000800 */
[----:B------:R-:W-:Y:S01]  /*b1d0*/  LDSM.16.MT88.4 R64, [R102+0x6800] ;  /* 0x006800006640783b */ /* 0x000fe20000004200 */
[-CC-:B------:R-:W-:Y:S01]  /*b1e0*/  FFMA.FTZ R74, R216, R38.reuse, -R101.reuse ;  /* 0x00000026d84a7223 */ /* 0x180fe20000010865 */
[----:B------:R-:W-:Y:S01]  /*b1f0*/  FFMA.FTZ R75, R214, R38, -R101 ;  /* 0x00000026d64b7223 */ /* 0x000fe20000010865 */
[----:B------:R-:W-:Y:S01]  /*b200*/  FADD.FTZ R42, R115, R117 ;  /* 0x00000075732a7221 */ /* 0x000fe20000010000 */
[C---:B------:R-:W-:Y:S05]  /*b210*/  HMMA.16816.F32.BF16 R28, R48.reuse, R52, R28 ;  /* 0x00000034301c723c */ /* 0x040fea000004181c */
[----:B------:R-:W5:Y:S01]  /*b220*/  MUFU.EX2 R73, R73 ;  /* 0x0000004900497308 */ /* 0x000f620000000800 */
[----:B------:R-:W-:Y:S02]  /*b230*/  FADD.FTZ R111, R111, R42 ;  /* 0x0000002a6f6f7221 */ /* 0x000fe40000010000 */
[----:B------:R-:W-:Y:S01]  /*b240*/  HMMA.16816.F32.BF16 R32, R48, R54, R32 ;  /* 0x000000363020723c */ /* 0x000fe20000041820 */
[----:B------:R-:W2:Y:S02]  /*b250*/  LDSM.16.MT88.4 R52, [R103+0x6800] ;  /* 0x006800006734783b */ /* 0x000ea40000004200 */
[C---:B-1----:R-:W-:Y:S01]  /*b260*/  F2FP.BF16.F32.PACK_AB R49, R85.reuse, R88 ;  /* 0x000000585531723e */ /* 0x042fe200000010ff */
[----:B------:R-:W-:Y:S01]  /*b270*/  FADD.FTZ R88, R88, R93 ;  /* 0x0000005d58587221 */ /* 0x000fe20000010000 */
[----:B---3--:R-:W-:Y:S02]  /*b280*/  F2FP.BF16.F32.PACK_AB R48, R76, R79 ;  /* 0x0000004f4c30723e */ /* 0x008fe400000010ff */
[----:B------:R-:W-:Y:S01]  /*b290*/  MUFU.EX2 R91, R91 ;  /* 0x0000005b005b7308 */ /* 0x000fe20000000800 */
[----:B----4-:R-:W-:Y:S01]  /*b2a0*/  F2FP.BF16.F32.PACK_AB R51, R80, R87 ;  /* 0x000000575033723e */ /* 0x010fe200000010ff */
[----:B------:R-:W-:Y:S01]  /*b2b0*/  FADD.FTZ R88, R85, R88 ;  /* 0x0000005855587221 */ /* 0x000fe20000010000 */
[----:B------:R-:W-:Y:S01]  /*b2c0*/  LDSM.16.MT88.4 R92, [R160+0x9800] ;  /* 0x00980000a05c783b */ /* 0x000fe20000004200 */
[----:B------:R-:W-:Y:S01]  /*b2d0*/  FADD.FTZ R100, R100, R111 ;  /* 0x0000006f64647221 */ /* 0x000fe20000010000 */
[----:B-----5:R-:W-:Y:S01]  /*b2e0*/  F2FP.BF16.F32.PACK_AB R50, R73, R72 ;  /* 0x000000484932723e */ /* 0x020fe200000010ff */
[----:B------:R-:W-:Y:S04]  /*b2f0*/  FADD.FTZ R87, R87, R88 ;  /* 0x0000005857577221 */ /* 0x000fe80000010000 */
[----:B------:R-:W-:Y:S01]  /*b300*/  MUFU.EX2 R96, R96 ;  /* 0x0000006000607308 */ /* 0x000fe20000000800 */
[----:B------:R-:W-:Y:S01]  /*b310*/  FADD.FTZ R79, R79, R100 ;  /* 0x000000644f4f7221 */ /* 0x000fe20000010000 */
[----:B------:R-:W-:Y:S01]  /*b320*/  MOV R100, R37 ;  /* 0x0000002500647202 */ /* 0x000fe20000000f00 */
[----:B------:R-:W-:Y:S01]  /*b330*/  FADD.FTZ R80, R80, R87 ;  /* 0x0000005750507221 */ /* 0x000fe20000010000 */
[C---:B--2---:R-:W-:Y:S03]  /*b340*/  HMMA.16816.F32.BF16 R4, R48.reuse, R56, R4 ;  /* 0x000000383004723c */ /* 0x044fe60000041804 */
[----:B------:R-:W-:Y:S03]  /*b350*/  FADD.FTZ R79, R76, R79 ;  /* 0x0000004f4c4f7221 */ /* 0x000fe60000010000 */
[----:B------:R-:W-:Y:S01]  /*b360*/  MUFU.EX2 R152, R152 ;  /* 0x0000009800987308 */ /* 0x000fe20000000800 */
[----:B------:R-:W-:Y:S01]  /*b370*/  FADD.FTZ R72, R72, R79 ;  /* 0x0000004f48487221 */ /* 0x000fe20000010000 */
[C---:B------:R-:W-:Y:S01]  /*b380*/  HMMA.16816.F32.BF16 R8, R48.reuse, R58, R8 ;  /* 0x0000003a3008723c */ /* 0x040fe20000041808 */
[----:B------:R-:W1:Y:S02]  /*b390*/  LDSM.16.MT88.4 R56, [R160+0x7000] ;  /* 0x00700000a038783b */ /* 0x000e640000004200 */
[----:B------:R-:W-:Y:S05]  /*b3a0*/  FADD.FTZ R73, R73, R72 ;  /* 0x0000004849497221 */ /* 0x000fea0000010000 */
[----:B------:R-:W-:Y:S01]  /*b3b0*/  MUFU.EX2 R121, R121 ;  /* 0x0000007900797308 */ /* 0x000fe20000000800 */
[C---:B------:R-:W-:Y:S09]  /*b3c0*/  HMMA.16816.F32.BF16 R12, R48.reuse, R60, R12 ;  /* 0x0000003c300c723c */ /* 0x040ff2000004180c */
[----:B------:R-:W-:Y:S01]  /*b3d0*/  MUFU.EX2 R119, R119 ;  /* 0x0000007700777308 */ /* 0x000fe20000000800 */
[C---:B------:R-:W-:Y:S01]  /*b3e0*/  HMMA.16816.F32.BF16 R16, R48.reuse, R62, R16 ;  /* 0x0000003e3010723c */ /* 0x040fe20000041810 */
[----:B------:R-:W2:Y:S08]  /*b3f0*/  LDSM.16.MT88.4 R60, [R156+0x7000] ;  /* 0x007000009c3c783b */ /* 0x000eb00000004200 */
[----:B------:R-:W-:Y:S01]  /*b400*/  MUFU.EX2 R150, R150 ;  /* 0x0000009600967308 */ /* 0x000fe20000000800 */
[C---:B------:R-:W-:Y:S09]  /*b410*/  HMMA.16816.F32.BF16 R20, R48.reuse, R52, R20 ;  /* 0x000000343014723c */ /* 0x040ff20000041814 */
[----:B------:R-:W-:Y:S01]  /*b420*/  MUFU.EX2 R123, R123 ;  /* 0x0000007b007b7308 */ /* 0x000fe20000000800 */
[C---:B------:R-:W-:Y:S01]  /*b430*/  HMMA.16816.F32.BF16 R24, R48.reuse, R54, R24 ;  /* 0x000000363018723c */ /* 0x040fe20000041818 */
[----:B------:R-:W3:Y:S08]  /*b440*/  LDSM.16.MT88.4 R52, [R103+0x7000] ;  /* 0x007000006734783b */ /* 0x000ef00000004200 */
[----:B------:R-:W-:Y:S01]  /*b450*/  MUFU.EX2 R69, R69 ;  /* 0x0000004500457308 */ /* 0x000fe20000000800 */
[C---:B------:R-:W-:Y:S09]  /*b460*/  HMMA.16816.F32.BF16 R28, R48.reuse, R64, R28 ;  /* 0x00000040301c723c */ /* 0x040ff2000004181c */
[----:B------:R-:W4:Y:S01]  /*b470*/  MUFU.EX2 R68, R68 ;  /* 0x0000004400447308 */ /* 0x000f220000000800 */
[----:B------:R-:W-:Y:S01]  /*b480*/  HMMA.16816.F32.BF16 R32, R48, R66, R32 ;  /* 0x000000423020723c */ /* 0x000fe20000041820 */
[----:B------:R-:W5:Y:S02]  /*b490*/  LDSM.16.MT88.4 R64, [R102+0x7000] ;  /* 0x007000006640783b */ /* 0x000f640000004200 */
[----:B------:R-:W-:Y:S06]  /*b4a0*/  F2FP.BF16.F32.PACK_AB R50, R77, R78 ;  /* 0x0000004e4d32723e */ /* 0x000fec00000010ff */
[----:B------:R-:W-:Y:S10]  /*b4b0*/  MUFU.EX2 R70, R70 ;  /* 0x0000004600467308 */ /* 0x000ff40000000800 */
[----:B------:R-:W1:Y:S01]  /*b4c0*/  MUFU.EX2 R71, R71 ;  /* 0x0000004700477308 */ /* 0x000e620000000800 */
[C---:B----4-:R-:W-:Y:S01]  /*b4d0*/  F2FP.BF16.F32.PACK_AB R49, R68.reuse, R69 ;  /* 0x000000454431723e */ /* 0x050fe200000010ff */
[----:B------:R-:W-:Y:S04]  /*b4e0*/  FADD.FTZ R69, R69, R80 ;  /* 0x0000005045457221 */ /* 0x000fe80000010000 */
[----:B------:R-:W-:Y:S04]  /*b4f0*/  FADD.FTZ R69, R68, R69 ;  /* 0x0000004544457221 */ /* 0x000fe80000010000 */
        /* <DEDUP_REMOVED lines=11> */
[----:B------:R-:W-:Y:S01]  /*b5b0*/  MUFU.EX2 R142, R142 ;  /* 0x0000008e008e7308 */ /* 0x000fe20000000800 */
[----:B------:R-:W-:Y:S04]  /*b5c0*/  FADD.FTZ R78, R78, R75 ;  /* 0x0000004b4e4e7221 */ /* 0x000fe80000010000 */
[----:B------:R-:W-:Y:S01]  /*b5d0*/  FADD.FTZ R78, R77, R78 ;  /* 0x0000004e4d4e7221 */ /* 0x000fe20000010000 */
[C---:B------:R-:W-:Y:S01]  /*b5e0*/  HMMA.16816.F32.BF16 R8, R48.reuse, R58, R8 ;  /* 0x0000003a3008723c */ /* 0x040fe20000041808 */
[----:B------:R-:W1:Y:S03]  /*b5f0*/  LDSM.16.MT88.4 R56, [R160+0x7800] ;  /* 0x00780000a038783b */ /* 0x000e660000004200 */
[----:B------:R-:W-:Y:S04]  /*b600*/  MUFU.EX2 R127, R127 ;  /* 0x0000007f007f7308 */ /* 0x000fe80000000800 */
[C---:B--2---:R-:W-:Y:S06]  /*b610*/  HMMA.16816.F32.BF16 R12, R48.reuse, R60, R12 ;  /* 0x0000003c300c723c */ /* 0x044fec000004180c */
[----:B------:R-:W2:Y:S02]  /*b620*/  MUFU.EX2 R138, R138 ;  /* 0x0000008a008a7308 */ /* 0x000ea40000000800 */
[C---:B------:R-:W-:Y:S01]  /*b630*/  HMMA.16816.F32.BF16 R16, R48.reuse, R62, R16 ;  /* 0x0000003e3010723c */ /* 0x040fe20000041810 */
[----:B------:R-:W4:Y:S07]  /*b640*/  LDSM.16.MT88.4 R60, [R156+0x7800] ;  /* 0x007800009c3c783b */ /* 0x000f2e0000004200 */
[----:B------:R-:W-:Y:S01]  /*b650*/  MUFU.EX2 R129, R129 ;  /* 0x0000008100817308 */ /* 0x000fe20000000800 */
[C---:B---3--:R-:W-:Y:S09]  /*b660*/  HMMA.16816.F32.BF16 R20, R48.reuse, R52, R20 ;  /* 0x000000343014723c */ /* 0x048ff20000041814 */
[----:B------:R-:W3:Y:S01]  /*b670*/  MUFU.EX2 R134, R134 ;  /* 0x0000008600867308 */ /* 0x000ee20000000800 */
[----:B--2---:R-:W-:Y:S01]  /*b680*/  F2FP.BF16.F32.PACK_AB R45, R138, R127 ;  /* 0x0000007f8a2d723e */ /* 0x004fe200000010ff */
[C---:B------:R-:W-:Y:S01]  /*b690*/  HMMA.16816.F32.BF16 R24, R48.reuse, R54, R24 ;  /* 0x000000363018723c */ /* 0x040fe20000041818 */
[----:B------:R-:W2:Y:S07]  /*b6a0*/  LDSM.16.MT88.4 R52, [R103+0x7800] ;  /* 0x007800006734783b */ /* 0x000eae0000004200 */
[----:B------:R-:W-:Y:S01]  /*b6b0*/  MUFU.EX2 R83, R83 ;  /* 0x0000005300537308 */ /* 0x000fe20000000800 */
[C---:B-----5:R-:W-:Y:S09]  /*b6c0*/  HMMA.16816.F32.BF16 R28, R48.reuse, R64, R28 ;  /* 0x00000040301c723c */ /* 0x060ff2000004181c */
[----:B------:R-:W5:Y:S01]  /*b6d0*/  MUFU.EX2 R82, R82 ;  /* 0x0000005200527308 */ /* 0x000f620000000800 */
[----:B---3--:R-:W-:Y:S01]  /*b6e0*/  F2FP.BF16.F32.PACK_AB R47, R134, R129 ;  /* 0x00000081862f723e */ /* 0x008fe200000010ff */
[----:B------:R-:W-:Y:S01]  /*b6f0*/  HMMA.16816.F32.BF16 R32, R48, R66, R32 ;  /* 0x000000423020723c */ /* 0x000fe20000041820 */
[----:B------:R-:W3:Y:S07]  /*b700*/  LDSM.16.MT88.4 R64, [R102+0x7800] ;  /* 0x007800006640783b */ /* 0x000eee0000004200 */
[----:B------:R-:W-:Y:S10]  /*b710*/  MUFU.EX2 R90, R90 ;  /* 0x0000005a005a7308 */ /* 0x000ff40000000800 */
[----:B------:R-:W1:Y:S01]  /*b720*/  MUFU.EX2 R81, R81 ;  /* 0x0000005100517308 */ /* 0x000e620000000800 */
[C---:B-----5:R-:W-:Y:S01]  /*b730*/  F2FP.BF16.F32.PACK_AB R49, R82.reuse, R83 ;  /* 0x000000535231723e */ /* 0x060fe200000010ff */
[----:B------:R-:W-:Y:S04]  /*b740*/  FADD.FTZ R83, R83, R70 ;  /* 0x0000004653537221 */ /* 0x000fe80000010000 */
[----:B------:R-:W-:Y:S04]  /*b750*/  FADD.FTZ R83, R82, R83 ;  /* 0x0000005352537221 */ /* 0x000fe80000010000 */
[----:B------:R-:W5:Y:S10]  /*b760*/  MUFU.EX2 R98, R98 ;  /* 0x0000006200627308 */ /* 0x000f740000000800 */
[----:B------:R-:W4:Y:S01]  /*b770*/  MUFU.EX2 R89, R89 ;  /* 0x0000005900597308 */ /* 0x000f220000000800 */
[C---:B-1----:R-:W-:Y:S01]  /*b780*/  F2FP.BF16.F32.PACK_AB R51, R81.reuse, R90 ;  /* 0x0000005a5133723e */ /* 0x042fe200000010ff */
[----:B------:R-:W-:Y:S04]  /*b790*/  FADD.FTZ R90, R90, R83 ;  /* 0x000000535a5a7221 */ /* 0x000fe80000010000 */
[----:B------:R-:W-:Y:S04]  /*b7a0*/  FADD.FTZ R81, R81, R90 ;  /* 0x0000005a51517221 */ /* 0x000fe80000010000 */
[----:B------:R-:W-:Y:S01]  /*b7b0*/  MUFU.EX2 R131, R131 ;  /* 0x0000008300837308 */ /* 0x000fe20000000800 */
[C---:B-----5:R-:W-:Y:S01]  /*b7c0*/  F2FP.BF16.F32.PACK_AB R48, R98.reuse, R91 ;  /* 0x0000005b6230723e */ /* 0x060fe200000010ff */
[----:B------:R-:W-:Y:S02]  /*b7d0*/  FADD.FTZ R91, R91, R78 ;  /* 0x0000004e5b5b7221 */ /* 0x000fe40000010000 */
[----:B------:R-:W-:Y:S02]  /*b7e0*/  LDSM.16.MT88.4 R76, [R103+0x9800] ;  /* 0x00980000674c783b */ /* 0x000fe40000004200 */
[----:B------:R-:W-:Y:S04]  /*b7f0*/  FADD.FTZ R98, R98, R91 ;  /* 0x0000005b62627221 */ /* 0x000fe80000010000 */
[----:B------:R-:W1:Y:S01]  /*b800*/  MUFU.EX2 R130, R130 ;  /* 0x0000008200827308 */ /* 0x000e620000000800 */
[----:B----4-:R-:W-:Y:S01]  /*b810*/  F2FP.BF16.F32.PACK_AB R50, R96, R89 ;  /* 0x000000596032723e */ /* 0x010fe200000010ff */
[----:B------:R-:W-:Y:S06]  /*b820*/  FADD.FTZ R89, R89, R98 ;  /* 0x0000006259597221 */ /* 0x000fec0000010000 */
[C---:B------:R-:W-:Y:S02]  /*b830*/  HMMA.16816.F32.BF16 R4, R48.reuse, R56, R4 ;  /* 0x000000383004723c */ /* 0x040fe40000041804 */
[----:B------:R-:W-:Y:S06]  /*b840*/  MUFU.EX2 R128, R128 ;  /* 0x0000008000807308 */ /* 0x000fec0000000800 */
[C---:B------:R-:W-:Y:S01]  /*b850*/  HMMA.16816.F32.BF16 R8, R48.reuse, R58, R8 ;  /* 0x0000003a3008723c */ /* 0x040fe20000041808 */
[----:B------:R-:W4:Y:S03]  /*b860*/  LDSM.16.MT88.4 R56, [R160+0x8000] ;  /* 0x00800000a038783b */ /* 0x000f260000004200 */
[----:B------:R-:W-:Y:S01]  /*b870*/  MUFU.EX2 R133, R133 ;  /* 0x0000008500857308 */ /* 0x000fe20000000800 */
[----:B-1----:R-:W-:Y:S03]  /*b880*/  F2FP.BF16.F32.PACK_AB R44, R130, R131 ;  /* 0x00000083822c723e */ /* 0x002fe600000010ff */
        /* <DEDUP_REMOVED lines=9> */
[----:B------:R-:W5:Y:S01]  /*b920*/  MUFU.EX2 R137, R137 ;  /* 0x0000008900897308 */ /* 0x000f620000000800 */
[C---:B---3--:R-:W-:Y:S08]  /*b930*/  HMMA.16816.F32.BF16 R28, R48.reuse, R64, R28 ;  /* 0x00000040301c723c */ /* 0x048ff0000004181c */
[----:B------:R-:W-:Y:S01]  /*b940*/  HMMA.16816.F32.BF16 R32, R48, R66, R32 ;  /* 0x000000423020723c */ /* 0x000fe20000041820 */
[----:B------:R-:W3:Y:S02]  /*b950*/  LDSM.16.MT88.4 R64, [R102+0x8000] ;  /* 0x008000006640783b */ /* 0x000ee40000004200 */
[----:B------:R-:W-:Y:S01]  /*b960*/  F2FP.BF16.F32.PACK_AB R49, R121, R152 ;  /* 0x000000987931723e */ /* 0x000fe200000010ff */
[----:B------:R-:W-:Y:S01]  /*b970*/  FADD.FTZ R152, R152, R81 ;  /* 0x0000005198987221 */ /* 0x000fe20000010000 */
[----:B------:R-:W-:Y:S02]  /*b980*/  F2FP.BF16.F32.PACK_AB R51, R150, R119 ;  /* 0x000000779633723e */ /* 0x000fe400000010ff */
[----:B------:R-:W-:Y:S02]  /*b990*/  F2FP.BF16.F32.PACK_AB R48, R146, R123 ;  /* 0x0000007b9230723e */ /* 0x000fe400000010ff */
[----:B------:R-:W-:Y:S02]  /*b9a0*/  F2FP.BF16.F32.PACK_AB R50, R142, R125 ;  /* 0x0000007d8e32723e */ /* 0x000fe400000010ff */
[----:B-----5:R-:W-:Y:S05]  /*b9b0*/  F2FP.BF16.F32.PACK_AB R42, R137, R112 ;  /* 0x00000070892a723e */ /* 0x020fea00000010ff */
[C---:B----4-:R-:W-:Y:S08]  /*b9c0*/  HMMA.16816.F32.BF16 R4, R48.reuse, R56, R4 ;  /* 0x000000383004723c */ /* 0x050ff00000041804 */
[C---:B------:R-:W-:Y:S01]  /*b9d0*/  HMMA.16816.F32.BF16 R8, R48.reuse, R58, R8 ;  /* 0x0000003a3008723c */ /* 0x040fe20000041808 */
[----:B------:R-:W4:Y:S07]  /*b9e0*/  LDSM.16.MT88.4 R56, [R160+0x8800] ;  /* 0x00880000a038783b */ /* 0x000f2e0000004200 */
[C---:B-1----:R-:W-:Y:S08]  /*b9f0*/  HMMA.16816.F32.BF16 R12, R48.reuse, R60, R12 ;  /* 0x0000003c300c723c */ /* 0x042ff0000004180c */
[C---:B------:R-:W-:Y:S01]  /*ba00*/  HMMA.16816.F32.BF16 R16, R48.reuse, R62, R16 ;  /* 0x0000003e3010723c */ /* 0x040fe20000041810 */
[----:B------:R-:W1:Y:S07]  /*ba10*/  LDSM.16.MT88.4 R60, [R156+0x8800] ;  /* 0x008800009c3c783b */ /* 0x000e6e0000004200 */
[C---:B--2---:R-:W-:Y:S08]  /*ba20*/  HMMA.16816.F32.BF16 R20, R48.reuse, R52, R20 ;  /* 0x000000343014723c */ /* 0x044ff00000041814 */
[C---:B------:R-:W-:Y:S01]  /*ba30*/  HMMA.16816.F32.BF16 R24, R48.reuse, R54, R24 ;  /* 0x000000363018723c */ /* 0x040fe20000041818 */
[----:B------:R-:W2:Y:S07]  /*ba40*/  LDSM.16.MT88.4 R52, [R103+0x8800] ;  /* 0x008800006734783b */ /* 0x000eae0000004200 */
[C---:B---3--:R-:W-:Y:S03]  /*ba50*/  HMMA.16816.F32.BF16 R28, R48.reuse, R64, R28 ;  /* 0x00000040301c723c */ /* 0x048fe6000004181c */
[--C-:B------:R-:W-:Y:S01]  /*ba60*/  FFMA.FTZ R64, R46, R38, -R109.reuse ;  /* 0x000000262e407223 */ /* 0x100fe2000001086d */
[----:B------:R-:W-:Y:S01]  /*ba70*/  F2FP.BF16.F32.PACK_AB R46, R133, R128 ;  /* 0x00000080852e723e */ /* 0x000fe200000010ff */
[-CC-:B------:R-:W-:Y:S03]  /*ba80*/  FFMA.FTZ R65, R124, R38.reuse, -R109.reuse ;  /* 0x000000267c417223 */ /* 0x180fe6000001086d */
[----:B------:R-:W-:Y:S01]  /*ba90*/  HMMA.16816.F32.BF16 R32, R48, R66, R32 ;  /* 0x000000423020723c */ /* 0x000fe20000041820 */
[----:B------:R-:W3:Y:S01]  /*baa0*/  LDSM.16.MT88.4 R48, [R102+0x8800] ;  /* 0x008800006630783b */ /* 0x000ee20000004200 */
[----:B------:R-:W-:Y:S01]  /*bab0*/  MUFU.EX2 R64, R64 ;  /* 0x0000004000407308 */ /* 0x000fe20000000800 */
[-CC-:B------:R-:W-:Y:S01]  /*bac0*/  FFMA.FTZ R66, R122, R38.reuse, -R109.reuse ;  /* 0x000000267a427223 */ /* 0x180fe2000001086d */
[--C-:B------:R-:W-:Y:S04]  /*bad0*/  FFMA.FTZ R67, R120, R38, -R109.reuse ;  /* 0x0000002678437223 */ /* 0x100fe8000001086d */
[C---:B----4-:R-:W-:Y:S04]  /*bae0*/  HMMA.16816.F32.BF16 R4, R44.reuse, R56, R4 ;  /* 0x000000382c04723c */ /* 0x050fe80000041804 */
[----:B------:R-:W4:Y:S04]  /*baf0*/  MUFU.EX2 R65, R65 ;  /* 0x0000004100417308 */ /* 0x000f280000000800 */
[C---:B------:R-:W-:Y:S01]  /*bb00*/  HMMA.16816.F32.BF16 R8, R44.reuse, R58, R8 ;  /* 0x0000003a2c08723c */ /* 0x040fe20000041808 */
[----:B------:R-:W5:Y:S05]  /*bb10*/  LDSM.16.MT88.4 R56, [R160+0x9000] ;  /* 0x00900000a038783b */ /* 0x000f6a0000004200 */
[----:B------:R-:W-:Y:S02]  /*bb20*/  MUFU.EX2 R66, R66 ;  /* 0x0000004200427308 */ /* 0x000fe40000000800 */
[C---:B-1----:R-:W-:Y:S08]  /*bb30*/  HMMA.16816.F32.BF16 R12, R44.reuse, R60, R12 ;  /* 0x0000003c2c0c723c */ /* 0x042ff0000004180c */
[----:B------:R-:W1:Y:S01]  /*bb40*/  MUFU.EX2 R67, R67 ;  /* 0x0000004300437308 */ /* 0x000e620000000800 */
[----:B----4-:R-:W-:Y:S01]  /*bb50*/  F2FP.BF16.F32.PACK_AB R41, R65, R64 ;  /* 0x000000404129723e */ /* 0x010fe200000010ff */
[C---:B------:R-:W-:Y:S01]  /*bb60*/  HMMA.16816.F32.BF16 R16, R44.reuse, R62, R16 ;  /* 0x0000003e2c10723c */ /* 0x040fe20000041810 */
[----:B------:R-:W4:Y:S07]  /*bb70*/  LDSM.16.MT88.4 R60, [R156+0x9000] ;  /* 0x009000009c3c783b */ /* 0x000f2e0000004200 */
[C---:B--2---:R-:W-:Y:S03]  /*bb80*/  HMMA.16816.F32.BF16 R20, R44.reuse, R52, R20 ;  /* 0x000000342c14723c */ /* 0x044fe60000041814 */
[----:B-1----:R-:W-:Y:S05]  /*bb90*/  F2FP.BF16.F32.PACK_AB R43, R67, R66 ;  /* 0x00000042432b723e */ /* 0x002fea00000010ff */
[C---:B------:R-:W-:Y:S01]  /*bba0*/  HMMA.16816.F32.BF16 R24, R44.reuse, R54, R24 ;  /* 0x000000362c18723c */ /* 0x040fe20000041818 */
[----:B------:R-:W1:Y:S07]  /*bbb0*/  LDSM.16.MT88.4 R52, [R103+0x9000] ;  /* 0x009000006734783b */ /* 0x000e6e0000004200 */
[C---:B---3--:R-:W-:Y:S01]  /*bbc0*/  HMMA.16816.F32.BF16 R28, R44.reuse, R48, R28 ;  /* 0x000000302c1c723c */ /* 0x048fe2000004181c */
[----:B------:R-:W-:Y:S02]  /*bbd0*/  MUFU.EX2 R48, R86 ;  /* 0x0000005600307308 */ /* 0x000fe40000000800 */
[--C-:B------:R-:W-:Y:S01]  /*bbe0*/  FFMA.FTZ R49, R40, R38, -R109.reuse ;  /* 0x0000002628317223 */ /* 0x100fe2000001086d */
[----:B------:R-:W-:Y:S01]  /*bbf0*/  F2FP.BF16.F32.PACK_AB R40, R135, R118 ;  /* 0x000000768728723e */ /* 0x000fe200000010ff */
[-C--:B------:R-:W-:Y:S03]  /*bc00*/  FFMA.FTZ R109, R39, R38.reuse, -R109 ;  /* 0x00000026276d7223 */ /* 0x080fe6000001086d */
[----:B------:R-:W-:Y:S01]  /*bc10*/  HMMA.16816.F32.BF16 R32, R44, R50, R32 ;  /* 0x000000322c20723c */ /* 0x000fe20000041820 */
[----:B------:R-:W2:Y:S02]  /*bc20*/  LDSM.16.MT88.4 R44, [R102+0x9000] ;  /* 0x00900000662c783b */ /* 0x000ea40000004200 */
[----:B------:R3:W4:Y:S01]  /*bc30*/  MUFU.EX2 R39, R84 ;  /* 0x0000005400277308 */ /* 0x0007220000000800 */
[-CC-:B------:R-:W-:Y:S04]  /*bc40*/  FFMA.FTZ R51, R106, R38.reuse, -R101.reuse ;  /* 0x000000266a337223 */ /* 0x180fe80000010865 */
[C---:B-----5:R-:W-:Y:S05]  /*bc50*/  HMMA.16816.F32.BF16 R4, R40.reuse, R56, R4 ;  /* 0x000000382804723c */ /* 0x060fea0000041804 */
[----:B------:R-:W-:Y:S01]  /*bc60*/  MUFU.EX2 R49, R49 ;  /* 0x0000003100317308 */ /* 0x000fe20000000800 */
[--C-:B------:R-:W-:Y:S02]  /*bc70*/  FFMA.FTZ R56, R107, R38, -R101.reuse ;  /* 0x000000266b387223 */ /* 0x100fe40000010865 */
[C---:B------:R-:W-:Y:S07]  /*bc80*/  HMMA.16816.F32.BF16 R8, R40.reuse, R58, R8 ;  /* 0x0000003a2808723c */ /* 0x040fee0000041808 */
[----:B------:R-:W5:Y:S01]  /*bc90*/  MUFU.EX2 R50, R109 ;  /* 0x0000006d00327308 */ /* 0x000f620000000800 */
[----:B---3--:R-:W3:Y:S01]  /*bca0*/  LDSM.16.MT88.4 R84, [R156+0x9800] ;  /* 0x009800009c54783b */ /* 0x008ee20000004200 */
[----:B----4-:R-:W-:Y:S01]  /*bcb0*/  F2FP.BF16.F32.PACK_AB R69, R39, R48 ;  /* 0x000000302745723e */ /* 0x010fe200000010ff */
[C---:B------:R-:W-:Y:S07]  /*bcc0*/  HMMA.16816.F32.BF16 R12, R40.reuse, R60, R12 ;  /* 0x0000003c280c723c */ /* 0x040fee000004180c */
[----:B------:R-:W-:Y:S01]  /*bcd0*/  MUFU.EX2 R51, R51 ;  /* 0x0000003300337308 */ /* 0x000fe20000000800 */
[C---:B------:R-:W-:Y:S09]  /*bce0*/  HMMA.16816.F32.BF16 R16, R40.reuse, R62, R16 ;  /* 0x0000003e2810723c */ /* 0x040ff20000041810 */
[----:B------:R-:W4:Y:S01]  /*bcf0*/  MUFU.EX2 R56, R56 ;  /* 0x0000003800387308 */ /* 0x000f220000000800 */
[----:B-----5:R-:W-:Y:S01]  /*bd00*/  F2FP.BF16.F32.PACK_AB R71, R50, R49 ;  /* 0x000000313247723e */ /* 0x020fe200000010ff */
[C---:B-1----:R-:W-:Y:S03]  /*bd10*/  HMMA.16816.F32.BF16 R20, R40.reuse, R52, R20 ;  /* 0x000000342814723c */ /* 0x042fe60000041814 */
[-CC-:B------:R-:W-:Y:S01]  /*bd20*/  FFMA.FTZ R52, R104, R38.reuse, -R101.reuse ;  /* 0x0000002668347223 */ /* 0x180fe20000010865 */
[----:B------:R-:W-:Y:S01]  /*bd30*/  FFMA.FTZ R101, R105, R38, -R101 ;  /* 0x0000002669657223 */ /* 0x000fe20000010865 */
[----:B------:R-:W-:Y:S03]  /*bd40*/  FADD.FTZ R38, R96, R89 ;  /* 0x0000005960267221 */ /* 0x000fe60000010000 */
[C---:B------:R-:W-:Y:S01]  /*bd50*/  HMMA.16816.F32.BF16 R24, R40.reuse, R54, R24 ;  /* 0x000000362818723c */ /* 0x040fe20000041818 */
[----:B------:R-:W-:Y:S02]  /*bd60*/  MUFU.EX2 R52, R52 ;  /* 0x0000003400347308 */ /* 0x000fe40000000800 */
[----:B----4-:R-:W-:Y:S01]  /*bd70*/  F2FP.BF16.F32.PACK_AB R68, R56, R51 ;  /* 0x000000333844723e */ /* 0x010fe200000010ff */
[----:B------:R-:W-:Y:S01]  /*bd80*/  FADD.FTZ R123, R123, R38 ;  /* 0x000000267b7b7221 */ /* 0x000fe20000010000 */
[----:B------:R-:W-:Y:S03]  /*bd90*/  FADD.FTZ R38, R121, R152 ;  /* 0x0000009879267221 */ /* 0x000fe60000010000 */
[C---:B--2---:R-:W-:Y:S03]  /*bda0*/  HMMA.16816.F32.BF16 R28, R40.reuse, R44, R28 ;  /* 0x0000002c281c723c */ /* 0x044fe6000004181c */
[----:B------:R-:W1:Y:S01]  /*bdb0*/  MUFU.EX2 R101, R101 ;  /* 0x0000006500657308 */ /* 0x000e620000000800 */
[----:B------:R-:W-:Y:S01]  /*bdc0*/  FADD.FTZ R146, R146, R123 ;  /* 0x0000007b92927221 */ /* 0x000fe20000010000 */
[----:B------:R-:W-:Y:S03]  /*bdd0*/  FADD.FTZ R119, R119, R38 ;  /* 0x0000002677777221 */ /* 0x000fe60000010000 */
[----:B------:R-:W-:Y:S01]  /*bde0*/  FADD.FTZ R125, R125, R146 ;  /* 0x000000927d7d7221 */ /* 0x000fe20000010000 */
[----:B------:R-:W-:Y:S03]  /*bdf0*/  HMMA.16816.F32.BF16 R32, R40, R46, R32 ;  /* 0x0000002e2820723c */ /* 0x000fe60000041820 */
[----:B------:R-:W-:Y:S01]  /*be00*/  FADD.FTZ R142, R142, R125 ;  /* 0x0000007d8e8e7221 */ /* 0x000fe20000010000 */
[----:B------:R-:W-:Y:S04]  /*be10*/  FADD.FTZ R150, R150, R119 ;  /* 0x0000007796967221 */ /* 0x000fe80000010000 */
[----:B------:R-:W-:Y:S01]  /*be20*/  FADD.FTZ R127, R127, R150 ;  /* 0x000000967f7f7221 */ /* 0x000fe20000010000 */
[----:B-1----:R-:W-:Y:S03]  /*be30*/  F2FP.BF16.F32.PACK_AB R70, R101, R52 ;  /* 0x000000346546723e */ /* 0x002fe600000010ff */
[----:B------:R-:W-:Y:S04]  /*be40*/  FADD.FTZ R138, R138, R127 ;  /* 0x0000007f8a8a7221 */ /* 0x000fe80000010000 */
[----:B------:R-:W-:Y:S01]  /*be50*/  FADD.FTZ R129, R129, R138 ;  /* 0x0000008a81817221 */ /* 0x000fe20000010000 */
[C---:B------:R-:W-:Y:S01]  /*be60*/  HMMA.16816.F32.BF16 R96, R68.reuse, R92, R4 ;  /* 0x0000005c4460723c */ /* 0x040fe20000041804 */
[----:B------:R-:W1:Y:S07]  /*be70*/  LDSM.16.MT88.4 R4, [R102+0x9800] ;  /* 0x009800006604783b */ /* 0x000e6e0000004200 */
[C---:B------:R-:W-:Y:S03]  /*be80*/  HMMA.16816.F32.BF16 R92, R68.reuse, R94, R8 ;  /* 0x0000005e445c723c */ /* 0x040fe60000041808 */
[----:B------:R-:W-:Y:S04]  /*be90*/  FADD.FTZ R9, R131, R142 ;  /* 0x0000008e83097221 */ /* 0x000fe80000010000 */
        /* <DEDUP_REMOVED lines=15> */
[----:B------:R-:W-:Y:S04]  /*bf90*/  FADD.FTZ R67, R67, R66 ;  /* 0x0000004243437221 */ /* 0x000fe80000010000 */
        /* <DEDUP_REMOVED lines=9> */
[----:B------:R-:W-:Y:S02]  /*c030*/  MOV R101, R36 ;  /* 0x0000002400657202 */ /* 0x000fe40000000f00 */
[----:B------:R-:W-:Y:S01]  /*c040*/  FADD.FTZ R193, R50, R49 ;  /* 0x0000003132c17221 */ /* 0x000fe20000010000 */
[----:B------:R-:W-:Y:S08]  /*c050*/  @P0 BRA `(.L_x_11462) ;  /* 0xffffffb800e00947 */ /* 0x000ff0000383ffff */
.L_x_11455:
        /* <DEDUP_REMOVED lines=10> */
.L_x_11476:
        /* <DEDUP_REMOVED lines=30> */
[----:B------:R-:W-:Y:S01]  /*c2e0*/  LOP3.LUT R13, R8, 0x1c0, RZ, 0xc0, !PT ;  /* 0x000001c0080d7812 */ /* 0x000fe200078ec0ff */
[----:B------:R-:W-:Y:S01]  /*c2f0*/  IMAD.MOV.U32 R8, RZ, RZ, 0x20 ;  /* 0x00000020ff087424 */ /* 0x000fe200078e00ff */
[C---:B------:R-:W-:Y:S02]  /*c300*/  LOP3.LUT P0, RZ, R0.reuse, 0x4, RZ, 0xc0, !PT ;  /* 0x0000000400ff7812 */ /* 0x040fe4000780c0ff */
[----:B------:R-:W-:Y:S02]  /*c310*/  LOP3.LUT R10, R11, 0x7c00, R10, 0xf8, !PT ;  /* 0x00007c000b0a7812 */ /* 0x000fe400078ef80a */
[----:B------:R-:W-:Y:S02]  /*c320*/  LOP3.LUT R13, R13, 0x38, R4, 0xf8, !PT ;  /* 0x000000380d0d7812 */ /* 0x000fe400078ef804 */
[----:B------:R-:W-:Y:S02]  /*c330*/  R2P PR, R0, 0x18 ;  /* 0x0000001800007804 */ /* 0x000fe40000000000 */
[----:B------:R-:W-:-:S02]  /*c340*/  LOP3.LUT R10, R10, R13, RZ, 0xfc, !PT ;  /* 0x0000000d0a0a7212 */ /* 0x000fc400078efcff */
[----:B---3--:R-:W-:Y:S02]  /*c350*/  FSEL R5, R5, 1, P1 ;  /* 0x3f80000005057808 */ /* 0x008fe40000800000 */
[----:B------:R-:W-:Y:S02]  /*c360*/  LEA R11, R10, UR6, 0x1 ;  /* 0x000000060a0b7c11 */ /* 0x000fe4000f8e08ff */
[----:B------:R-:W-:Y:S01]  /*c370*/  MOV R4, 0x10 ;  /* 0x0000001000047802 */ /* 0x000fe20000000f00 */
        /* <DEDUP_REMOVED lines=44> */
[C---:B------:R-:W-:Y:S02]  /*c640*/  IADD3 R21, PT, PT, R4.reuse, R15, RZ ;  /* 0x0000000f04157210 */ /* 0x040fe40007ffe0ff */
[----:B------:R-:W-:Y:S01]  /*c650*/  F2FP.BF16.F32.PACK_AB R72, R73, R72 ;  /* 0x000000484948723e */ /* 0x000fe200000010ff */
[----:B-1----:R-:W-:Y:S01]  /*c660*/  IMAD.IADD R11, R4, 0x1, R19 ;  /* 0x00000001040b7824 */ /* 0x002fe200078e0213 */
[----:B------:R-:W-:Y:S01]  /*c670*/  F2FP.BF16.F32.PACK_AB R74, R75, R74 ;  /* 0x0000004a4b4a723e */ /* 0x000fe200000010ff */
[----:B------:R-:W-:Y:S01]  /*c680*/  STS [R17+0x400], R86 ;  /* 0x0004005611007388 */ /* 0x000fe20000000800 */
[----:B------:R-:W-:-:S03]  /*c690*/  F2FP.BF16.F32.PACK_AB R68, R69, R68 ;  /* 0x000000444544723e */ /* 0x000fc600000010ff */
        /* <DEDUP_REMOVED lines=10> */
[----:B---3--:R-:W-:-:S13]  /*c740*/  ISETP.NE.AND P3, PT, R4, RZ, PT ;  /* 0x000000ff0400720c */ /* 0x008fda0003f65270 */
[----:B------:R-:W3:Y:S04]  /*c750*/  @!P3 LD.E R4, desc[UR4][R2.64+0x60] ;  /* 0x000060040204b980 */ /* 0x000ee8000c101900 */
[----:B------:R-:W3:Y:S01]  /*c760*/  @!P3 LD.E R25, desc[UR4][R2.64+0xb4] ;  /* 0x0000b4040219b980 */ /* 0x000ee2000c101900 */
[----:B------:R-:W1:Y:S08]  /*c770*/  @P2 MUFU.LG2 R7, R7 ;  /* 0x0000000700072308 */ /* 0x000e700000000c00 */
[----:B------:R-:W4:Y:S01]  /*c780*/  @P1 MUFU.LG2 R9, R9 ;  /* 0x0000000900091308 */ /* 0x000f220000000c00 */
[----:B------:R-:W-:-:S02]  /*c790*/  ISETP.NE.AND P0, PT, R183, -0x1, PT ;  /* 0xffffffffb700780c */ /* 0x000fc40003f05270 */
[--C-:B--2---:R-:W-:Y:S02]  /*c7a0*/  SHF.R.U32.HI R5, RZ, 0x1, R0.reuse ;  /* 0x00000001ff057819 */ /* 0x104fe40000011600 */
[----:B------:R-:W-:Y:S02]  /*c7b0*/  LOP3.LUT P4, RZ, R0, 0x3, RZ, 0xc0, !PT ;  /* 0x0000000300ff7812 */ /* 0x000fe4000788c0ff */
[----:B------:R-:W-:Y:S02]  /*c7c0*/  SHF.R.U32.HI R23, RZ, 0x2, R0 ;  /* 0x00000002ff177819 */ /* 0x000fe40000011600 */
[----:B------:R-:W-:Y:S01]  /*c7d0*/  LOP3.LUT R0, R5, 0x30, RZ, 0xc0, !PT ;  /* 0x0000003005007812 */ /* 0x000fe200078ec0ff */
[----:B-1----:R-:W-:Y:S01]  /*c7e0*/  @P2 FMUL.FTZ R11, R7, 0.69314718246459960938 ;  /* 0x3f317218070b2820 */ /* 0x002fe20000410000 */
[----:B------:R-:W-:Y:S01]  /*c7f0*/  BSSY.RECONVERGENT B0, `(.L_x_11464) ;  /* 0x0000011000007945 */ /* 0x000fe20003800200 */
[----:B------:R-:W-:Y:S02]  /*c800*/  MOV R21, 0x7f800000 ;  /* 0x7f80000000157802 */ /* 0x000fe40000000f00 */
[----:B------:R-:W-:Y:S01]  /*c810*/  MOV R20, 0x7f800000 ;  /* 0x7f80000000147802 */ /* 0x000fe20000000f00 */
[----:B----4-:R-:W-:Y:S01]  /*c820*/  @P1 FMUL.FTZ R5, R9, 0.69314718246459960938 ;  /* 0x3f31721809051820 */ /* 0x010fe20000410000 */
[----:B------:R-:W-:Y:S01]  /*c830*/  LOP3.LUT R23, R0, 0x7, R23, 0xf8, !PT ;  /* 0x0000000700177812 */ /* 0x000fe200078ef817 */
[----:B-----5:R-:W-:Y:S01]  /*c840*/  @P2 FFMA.FTZ R21, R6, R37, R11 ;  /* 0x0000002506152223 */ /* 0x020fe2000001000b */
[----:B------:R-:W-:-:S02]  /*c850*/  @P0 IMAD R0, R27, R183, RZ ;  /* 0x000000b71b000224 */ /* 0x000fc400078e02ff */
        /* <DEDUP_REMOVED lines=10> */
.L_x_11465:
[----:B------:R-:W-:Y:S05]  /*c900*/  BSYNC.RECONVERGENT B0 ;  /* 0x0000000000007941 */ /* 0x000fea0003800200 */
.L_x_11464:
        /* <DEDUP_REMOVED lines=22> */
.L_x_11467:
[----:B------:R-:W-:Y:S05]  /*ca70*/  BSYNC.RECONVERGENT B0 ;  /* 0x0000000000007941 */ /* 0x000fea0003800200 */
.L_x_11466:
        /* <DEDUP_REMOVED lines=44> */
.L_x_11469:
[----:B------:R-:W-:Y:S05]  /*cd40*/  BSYNC.RECONVERGENT B0 ;  /* 0x0000000000007941 */ /* 0x000fea0003800200 */
.L_x_11468:
        /* <DEDUP_REMOVED lines=13> */
.L_x_11471:
[----:B------:R-:W-:Y:S05]  /*ce20*/  BSYNC.RECONVERGENT B0 ;  /* 0x0000000000007941 */ /* 0x000fea0003800200 */
.L_x_11470:
[----:B------:R-:W-:-:S04]  /*ce30*/  MOV R177, 0x0 ;  /* 0x0000000000b17802 */ /* 0x000fc80000000f00 */
[----:B-1234-:R-:W-:Y:S05]  /*ce40*/  @P2 RET.REL.NODEC R176 `(_ZN5flash24flash_fwd_splitkv_kernelI23Flash_fwd_kernel_traitsILi64ELi64ELi128ELi4ELb0ELb0EN7cutlass10bfloat16_tE19Flash_kernel_traitsILi64ELi64ELi128ELi4ES3_EELb0ELb0ELb1ELb0ELb0ELb1ELb0ELb0EEEvNS_16Flash_fwd_paramsE) ;  /* 0xffffff30b06c2950 */ /* 0x01efea0003c3ffff */
        /* <DEDUP_REMOVED lines=12> */
[----:B-1----:R-:W-:Y:S05]  /*cf10*/  RET.REL.NODEC R176 `(_ZN5flash24flash_fwd_splitkv_kernelI23Flash_fwd_kernel_traitsILi64ELi64ELi128ELi4ELb0ELb0EN7cutlass10bfloat16_tE19Flash_kernel_traitsILi64ELi64ELi128ELi4ES3_EELb0ELb0ELb1ELb0ELb0ELb1ELb0ELb0EEEvNS_16Flash_fwd_paramsE) ;  /* 0xffffff30b0387950 */ /* 0x002fea0003c3ffff */
.L_x_11463:
[----:B------:R-:W-:Y:S01]  /*cf20*/  MOV R5, 0x2 ;  /* 0x0000000200057802 */ /* 0x000fe20000000f00 */
[----:B------:R-:W-:Y:S01]  /*cf30*/  IMAD.MOV.U32 R0, RZ, RZ, 0x1f ;  /* 0x0000001fff007424 */ /* 0x000fe200078e00ff */
[----:B------:R-:W-:-:S07]  /*cf40*/  MOV R4, 0xffffffff ;  /* 0xffffffff00047802 */ /* 0x000fce0000000f00 */
[----:B-1---5:R-:W-:Y:S05]  /*cf50*/  WARPSYNC.COLLECTIVE R4, `(.L_x_11472) ;  /* 0x0000000004087348 */ /* 0x022fea0003c00000 */
[----:B------:R2:W3:Y:S02]  /*cf60*/  SHFL.BFLY P0, R10, R191, R5, R0 ;  /* 0x0c000005bf0a7389 */ /* 0x0004e40000000000 */
[----:B-123-5:R-:W-:Y:S05]  /*cf70*/  ENDCOLLECTIVE ;  /* 0x000000000000791b */ /* 0x02efea0003800000 */
.L_x_11472:
[----:B------:R-:W-:Y:S02]  /*cf80*/  IMAD.MOV.U32 R8, RZ, RZ, R10 ;  /* 0x000000ffff087224 */ /* 0x000fe400078e000a */
[----:B------:R-:W-:Y:S02]  /*cf90*/  IMAD.MOV.U32 R5, RZ, RZ, 0x1 ;  /* 0x00000001ff057424 */ /* 0x000fe400078e00ff */
[----:B------:R-:W-:-:S05]  /*cfa0*/  FADD.FTZ R8, R8, R191 ;  /* 0x000000bf08087221 */ /* 0x000fca0000010000 */
[----:B------:R-:W-:-:S07]  /*cfb0*/  MOV R191, R8 ;  /* 0x0000000800bf7202 */ /* 0x000fce0000000f00 */
[----:B------:R-:W-:Y:S05]  /*cfc0*/  WARPSYNC.COLLECTIVE R4, `(.L_x_11473) ;  /* 0x0000000004087348 */ /* 0x000fea0003c00000 */
[----:B------:R1:W2:Y:S02]  /*cfd0*/  SHFL.BFLY P0, R10, R191, R5, R0 ;  /* 0x0c000005bf0a7389 */ /* 0x0002a40000000000 */
[----:B-12---:R-:W-:Y:S05]  /*cfe0*/  ENDCOLLECTIVE ;  /* 0x000000000000791b */ /* 0x006fea0003800000 */
.L_x_11473:
[----:B------:R-:W-:Y:S01]  /*cff0*/  MOV R191, R193 ;  /* 0x000000c100bf7202 */ /* 0x000fe20000000f00 */
[----:B------:R-:W-:Y:S01]  /*d000*/  IMAD.MOV.U32 R5, RZ, RZ, 0x2 ;  /* 0x00000002ff057424 */ /* 0x000fe200078e00ff */
[----:B------:R-:W-:-:S07]  /*d010*/  MOV R7, R10 ;  /* 0x0000000a00077202 */ /* 0x000fce0000000f00 */
[----:B------:R-:W-:Y:S05]  /*d020*/  WARPSYNC.COLLECTIVE R4, `(.L_x_11474) ;  /* 0x0000000004087348 */ /* 0x000fea0003c00000 */
[----:B------:R1:W2:Y:S02]  /*d030*/  SHFL.BFLY P0, R10, R191, R5, R0 ;  /* 0x0c000005bf0a7389 */ /* 0x0002a40000000000 */
[----:B-12---:R-:W-:Y:S05]  /*d040*/  ENDCOLLECTIVE ;  /* 0x000000000000791b */ /* 0x006fea0003800000 */
.L_x_11474:
[----:B------:R-:W-:Y:S01]  /*d050*/  FADD.FTZ R7, R8, R7 ;  /* 0x0000000708077221 */ /* 0x000fe20000010000 */
[----:B------:R-:W-:Y:S01]  /*d060*/  FADD.FTZ R9, R10, R193 ;  /* 0x000000c10a097221 */ /* 0x000fe20000010000 */
[----:B------:R-:W-:-:S04]  /*d070*/  MOV R5, 0x1 ;  /* 0x0000000100057802 */ /* 0x000fc80000000f00 */
[----:B------:R-:W-:-:S07]  /*d080*/  MOV R191, R9 ;  /* 0x0000000900bf7202 */ /* 0x000fce0000000f00 */
[----:B------:R-:W-:Y:S05]  /*d090*/  WARPSYNC.COLLECTIVE R4, `(.L_x_11475) ;  /* 0x0000000004087348 */ /* 0x000fea0003c00000 */
[----:B------:R1:W2:Y:S02]  /*d0a0*/  SHFL.BFLY P0, R10, R191, R5, R0 ;  /* 0x0c000005bf0a7389 */ /* 0x0002a40000000000 */
[----:B-12---:R-:W-:Y:S05]  /*d0b0*/  ENDCOLLECTIVE ;  /* 0x000000000000791b */ /* 0x006fea0003800000 */
.L_x_11475:
[----:B------:R-:W-:Y:S05]  /*d0c0*/  BRA `(.L_x_11476) ;  /* 0xfffffff0000c7947 */ /* 0x000fea000383ffff */
.L_x_11477:
        /* <DEDUP_REMOVED lines=11> */
.L_x_14809:


//--------------------- .text._ZN5flash24flash_fwd_splitkv_kernelI23Flash_fwd_kernel_traitsILi64ELi64ELi128ELi4ELb0ELb0EN7cutlass10bfloat16_tE19Flash_kernel_traitsILi64ELi64ELi128ELi4ES3_EELb0ELb0ELb0ELb0ELb1ELb0ELb0ELb1EEEvNS_16Flash_fwd_paramsE --------------------------
	.section	.text._ZN5flash24flash_fwd_splitkv_kernelI23Flash_fwd_kernel_traitsILi64ELi64ELi128ELi4ELb0ELb0EN7cutlass10bfloat16_tE19Flash_kernel_traitsILi64ELi64ELi128ELi4ES3_EELb0ELb0ELb0ELb0ELb1ELb0ELb0ELb1EEEvNS_16Flash_fwd_paramsE,"ax",@progbits
	.align	128
        .global         _ZN5flash24flash_fwd_splitkv_kernelI23Flash_fwd_kernel_traitsILi64ELi64ELi128ELi4ELb0ELb0EN7cutlass10bfloat16_tE19Flash_kernel_traitsILi64ELi64ELi128ELi4ES3_EELb0ELb0ELb0ELb0ELb1ELb0ELb0ELb1EEEvNS_16Flash_fwd_paramsE
        .type           _ZN5flash24flash_fwd_splitkv_kernelI23Flash_fwd_kernel_traitsILi64ELi64ELi128ELi4ELb0ELb0EN7cutlass10bfloat16_tE19Flash_kernel_traitsILi64ELi64ELi128ELi4ES3_EELb0ELb0ELb0ELb0ELb1ELb0ELb0ELb1EEEvNS_16Flash_fwd_paramsE,@function
        .size           _ZN5flash24flash_fwd_splitkv_kernelI23Flash_fwd_kernel_traitsILi64ELi64ELi128ELi4ELb0ELb0EN7cutlass10bfloat16_tE19Flash_kernel_traitsILi64ELi64ELi128ELi4ES3_EELb0ELb0ELb0ELb0ELb1ELb0ELb0ELb1EEEvNS_16Flash_fwd_paramsE,(.L_x_14810 - _ZN5flash24flash_fwd_splitkv_kernelI23Flash_fwd_kernel_traitsILi64ELi64ELi128ELi4ELb0ELb0EN7cutlass10bfloat16_tE19Flash_kernel_traitsILi64ELi64ELi128ELi4ES3_EELb0ELb0ELb0ELb0ELb1ELb0ELb0ELb1EEEvNS_16Flash_fwd_paramsE)
        .other          _ZN5flash24flash_fwd_splitkv_kernelI23Flash_fwd_kernel_traitsILi64ELi64ELi128ELi4ELb0ELb0EN7cutlass10bfloat16_tE19Flash_kernel_traitsILi64ELi64ELi128ELi4ES3_EELb0ELb0ELb0ELb0ELb1ELb0ELb0ELb1EEEvNS_16Flash_fwd_paramsE,@"STO_CUDA_ENTRY STV_DEFAULT"
_ZN5flash24flash_fwd_splitkv_kernelI23Flash_fwd_kernel_traitsILi64ELi64ELi128ELi4ELb0ELb0EN7cutlass10bfloat16_tE19Flash_kernel_traitsILi64ELi64ELi128ELi4ES3_EELb0ELb0ELb0ELb0ELb1ELb0ELb0ELb1EEEvNS_16Flash_fwd_paramsE:
.text._ZN5flash24flash_fwd_splitkv_kernelI23Flash_fwd_kernel_traitsILi64ELi64ELi128ELi4ELb0ELb0EN7cutlass10bfloat16_tE19Flash_kernel_traitsILi64ELi64ELi128ELi4ES3_EELb0ELb0ELb0ELb0ELb1ELb0ELb0ELb1EEEvNS_16Flash_fwd_paramsE:
[----:B------:R-:W-:Y:S01]  /*0000*/  LDC R1, c[0x0][0x37c] ;  /* 0x0000df00ff017b82 */ /* 0x000fe20000000800 */
[----:B------:R-:W1:Y:S07]  /*0010*/  S2R R5, SR_CTAID.X ;  /* 0x0000000000057919 */ /* 0x000e6e0000002500 */
[----:B------:R-:W2:Y:S01]  /*0020*/  LDC.64 R100, c[0x0][0x348] ;  /* 0x0000d200ff647b82 */ /* 0x000ea20000000a00 */
[----:B------:R-:W-:Y:S01]  /*0030*/  BSSY.RECONVERGENT B3, `(.L_x_11478) ;  /* 0x0000005000037945 */ /* 0x000fe20003800200 */
[----:B------:R-:W-:Y:S01]  /*0040*/  MOV R170, 0x80 ;  /* 0x0000008000aa7802 */ /* 0x000fe20000000f00 */
[----:B------:R-:W3:Y:S01]  /*0050*/  S2R R172, SR_CTAID.Y ;  /* 0x0000000000ac7919 */ /* 0x000ee20000002600 */
[----:B------:R-:W4:Y:S05]  /*0060*/  S2R R171, SR_CTAID.Z ;  /* 0x0000000000ab7919 */ /* 0x000f2a0000002700 */
[----:B-1234-:R-:W-:Y:S05]  /*0070*/  CALL.REL.NOINC `($_ZN5flash24flash_fwd_splitkv_kernelI23Flash_fwd_kernel_traitsILi64ELi64ELi128ELi4ELb0ELb0EN7cutlass10bfloat16_tE19Flash_kernel_traitsILi64ELi64ELi128ELi4ES3_EELb0ELb0ELb0ELb0ELb1ELb0ELb0ELb1EEEvNS_16Flash_fwd_paramsE$_ZN5flash30compute_attn_1rowblock_splitkvI23Flash_fwd_kernel_traitsILi64ELi64ELi128ELi4ELb0ELb0EN7cutlass10bfloat16_tE19Flash_kernel_traitsILi64ELi64ELi128ELi4ES3_EELb0ELb0ELb0ELb0ELb1ELb0ELb0ELb1ENS_16Flash_fwd_paramsEEEvRKT8_iiiii) ;  /* 0x0000000000087944 */ /* 0x01efea0003c00000 */
[----:B------:R-:W-:Y:S05]  /*0080*/  BSYNC.RECONVERGENT B3 ;  /* 0x0000000000037941 */ /* 0x000fea0003800200 */
.L_x_11478:
[----:B------:R-:W-:Y:S05]  /*0090*/  EXIT ;  /* 0x000000000000794d */ /* 0x000fea0003800000 */
        .type           $_ZN5flash24flash_fwd_splitkv_kernelI23Flash_fwd_kernel_traitsILi64ELi64ELi128ELi4ELb0ELb0EN7cutlass10bfloat16_tE19Flash_kernel_traitsILi64ELi64ELi128ELi4ES3_EELb0ELb0ELb0ELb0ELb1ELb0ELb0ELb1EEEvNS_16Flash_fwd_paramsE$_ZN5flash30compute_attn_1rowblock_splitkvI23Flash_fwd_kernel_traitsILi64ELi64ELi128ELi4ELb0ELb0EN7cutlass10bfloat16_tE19Flash_kernel_traitsILi64ELi64ELi128ELi4ES3_EELb0ELb0ELb0ELb0ELb1ELb0ELb0ELb1ENS_16Flash_fwd_paramsEEEvRKT8_iiiii,@function
        .size           $_ZN5flash24flash_fwd_splitkv_kernelI23Flash_fwd_kernel_traitsILi64ELi64ELi128ELi4ELb0ELb0EN7cutlass10bfloat16_tE19Flash_kernel_traitsILi64ELi64ELi128ELi4ES3_EELb0ELb0ELb0ELb0ELb1ELb0ELb0ELb1EEEvNS_16Flash_fwd_paramsE$_ZN5flash30compute_attn_1rowblock_splitkvI23Flash_fwd_kernel_traitsILi64ELi64ELi128ELi4ELb0ELb0EN7cutlass10bfloat16_tE19Flash_kernel_traitsILi64ELi64ELi128ELi4ES3_EELb0ELb0ELb0ELb0ELb1ELb0ELb0ELb1ENS_16Flash_fwd_paramsEEEvRKT8_iiiii,(.L_x_14810 - $_ZN5flash24flash_fwd_splitkv_kernelI23Flash_fwd_kernel_traitsILi64ELi64ELi128ELi4ELb0ELb0EN7cutlass10bfloat16_tE19Flash_kernel_traitsILi64ELi64ELi128ELi4ES3_EELb0ELb0ELb0ELb0ELb1ELb0ELb0ELb1EEEvNS_16Flash_fwd_paramsE$_ZN5flash30compute_attn_1rowblock_splitkvI23Flash_fwd_kernel_traitsILi64ELi64ELi128ELi4ELb0ELb0EN7cutlass10bfloat16_tE19Flash_kernel_traitsILi64ELi64ELi128ELi4ES3_EELb0ELb0ELb0ELb0ELb1ELb0ELb0ELb1ENS_16Flash_fwd_paramsEEEvRKT8_iiiii)
$_ZN5flash24flash_fwd_splitkv_kernelI23Flash_fwd_kernel_traitsILi64ELi64ELi128ELi4ELb0ELb0EN7cutlass10bfloat16_tE19Flash_kernel_traitsILi64ELi64ELi128ELi4ES3_EELb0ELb0ELb0ELb0ELb1ELb0ELb0ELb1EEEvNS_16Flash_fwd_paramsE$_ZN5flash30compute_attn_1rowblock_splitkvI23Flash_fwd_kernel_traitsILi64ELi64ELi128ELi4ELb0ELb0EN7cutlass10bfloat16_tE19Flash_kernel_traitsILi64ELi64ELi128ELi4ES3_EELb0ELb0ELb0ELb0ELb1ELb0ELb0ELb1ENS_16Flash_fwd_paramsEEEvRKT8_iiiii:
        /* <DEDUP_REMOVED lines=39> */
.L_x_11480:
[----:B------:R-:W-:Y:S05]  /*0310*/  BSYNC.RECONVERGENT B0 ;  /* 0x0000000000007941 */ /* 0x000fea0003800200 */
.L_x_11479:
[----:B------:R-:W-:Y:S04]  /*0320*/  BSSY.RECONVERGENT B0, `(.L_x_11481) ;  /* 0x0000007000007945 */ /* 0x000fe80003800200 */
[----:B------:R-:W-:Y:S05]  /*0330*/  @!P4 BRA `(.L_x_11482) ;  /* 0x000000000014c947 */ /* 0x000fea0003800000 */
[----:B-----5:R-:W4:Y:S02]  /*0340*/  LD.E.U8 R3, desc[UR4][R100.64+0x1b2] ;  /* 0x0001b20464037980 */ /* 0x020f24000c101100 */
[----:B----4-:R-:W-:-:S13]  /*0350*/  ISETP.NE.AND P0, PT, R3, RZ, PT ;  /* 0x000000ff0300720c */ /* 0x010fda0003f05270 */
[----:B------:R-:W4:Y:S02]  /*0360*/  @P0 LD.E R4, desc[UR4][R12.64+0x4] ;  /* 0x000004040c040980 */ /* 0x000f24000c101900 */
[----:B----4-:R-:W-:-:S06]  /*0370*/  @P0 IADD3 R3, PT, PT, R4, -R11, RZ ;  /* 0x8000000b04030210 */ /* 0x010fcc0007ffe0ff */
[----:B------:R4:W5:Y:S02]  /*0380*/  @!P0 LD.E R3, desc[UR4][R12.64] ;  /* 0x000000040c038980 */ /* 0x000964000c101900 */
.L_x_11482:
[----:B------:R-:W-:Y:S05]  /*0390*/  BSYNC.RECONVERGENT B0 ;  /* 0x0000000000007941 */ /* 0x000fea0003800200 */
.L_x_11481:
        /* <DEDUP_REMOVED lines=9> */
.L_x_11484:
[----:B------:R-:W5:Y:S01]  /*0430*/  LD.E.64 R6, desc[UR4][R100.64+0x108] ;  /* 0x0001080464067980 */ /* 0x000f62000c101b00 */
[----:B------:R-:W-:Y:S01]  /*0440*/  BSSY.RECONVERGENT B0, `(.L_x_11486) ;  /* 0x0000006000007945 */ /* 0x000fe20003800200 */
[----:B------:R-:W-:Y:S01]  /*0450*/  IMAD.MOV.U32 R3, RZ, RZ, RZ ;  /* 0x000000ffff037224 */ /* 0x000fe200078e00ff */
[----:B-----5:R-:W-:-:S04]  /*0460*/  ISETP.NE.U32.AND P0, PT, R6, RZ, PT ;  /* 0x000000ff0600720c */ /* 0x020fc80003f05070 */
[----:B------:R-:W-:-:S13]  /*0470*/  ISETP.NE.AND.EX P0, PT, R7, RZ, PT, P0 ;  /* 0x000000ff0700720c */ /* 0x000fda0003f05300 */
[----:B------:R-:W-:Y:S05]  /*0480*/  @!P0 BRA `(.L_x_11487) ;  /* 0x0000000000048947 */ /* 0x000fea0003800000 */
[----:B------:R1:W5:Y:S02]  /*0490*/  LD.E R3, desc[UR4][R100.64+0xbc] ;  /* 0x0000bc0464037980 */ /* 0x000364000c101900 */
.L_x_11487:
[----:B------:R-:W-:Y:S05]  /*04a0*/  BSYNC.RECONVERGENT B0 ;  /* 0x0000000000007941 */ /* 0x000fea0003800200 */
.L_x_11486:
[----:B-----5:R-:W-:Y:S02]  /*04b0*/  IADD3 R70, PT, PT, R78, R3, RZ ;  /* 0x000000034e467210 */ /* 0x020fe40007ffe0ff */
.L_x_11485:
[----:B------:R-:W-:Y:S05]  /*04c0*/  BSYNC.RECONVERGENT B1 ;  /* 0x0000000000017941 */ /* 0x000fea0003800200 */
.L_x_11483:
[----:B------:R-:W-:Y:S01]  /*04d0*/  IMAD.SHL.U32 R174, R5, 0x40, RZ ;  /* 0x0000004005ae7824 */ /* 0x000fe200078e00ff */
[----:B------:R-:W-:Y:S01]  /*04e0*/  MOV R6, R170 ;  /* 0x000000aa00067202 */ /* 0x000fe20000000f00 */
[----:B------:R-:W-:-:S03]  /*04f0*/  IMAD.MOV.U32 R7, RZ, RZ, 0x0 ;  /* 0x00000000ff077424 */ /* 0x000fc600078e00ff */
[----:B------:R-:W-:-:S13]  /*0500*/  ISETP.GT.AND P0, PT, R177, R174, PT ;  /* 0x000000aeb100720c */ /* 0x000fda0003f04270 */
[----:B-1234-:R-:W-:Y:S05]  /*0510*/  @!P0 RET.REL.NODEC R6 `(_ZN5flash24flash_fwd_splitkv_kernelI23Flash_fwd_kernel_traitsILi64ELi64ELi128ELi4ELb0ELb0EN7cutlass10bfloat16_tE19Flash_kernel_traitsILi64ELi64ELi128ELi4ES3_EELb0ELb0ELb0ELb0ELb1ELb0ELb0ELb1EEEvNS_16Flash_fwd_paramsE) ;  /* 0xfffffff806b88950 */ /* 0x01efea0003c3ffff */
        /* <DEDUP_REMOVED lines=38> */
[----:B---3--:R-:W-:Y:S02]  /*0780*/  IMAD R15, R13, R171, RZ ;  /* 0x000000ab0d0f7224 */ /* 0x008fe400078e02ff */
        /* <DEDUP_REMOVED lines=42> */
.L_x_11490:
[----:B------:R-:W-:Y:S05]  /*0a30*/  BSYNC.RECONVERGENT B0 ;  /* 0x0000000000007941 */ /* 0x000fea0003800200 */
.L_x_11489:
        /* <DEDUP_REMOVED lines=13> */
.L_x_11492:
[----:B------:R-:W-:Y:S05]  /*0b10*/  BSYNC.RECONVERGENT B0 ;  /* 0x0000000000007941 */ /* 0x000fea0003800200 */
.L_x_11491:
        /* <DEDUP_REMOVED lines=12> */
.L_x_11494:
[----:B------:R-:W-:Y:S05]  /*0be0*/  BSYNC.RECONVERGENT B0 ;  /* 0x0000000000007941 */ /* 0x000fea0003800200 */
.L_x_11493:
[----:B------:R-:W-:Y:S01]  /*0bf0*/  ISETP.NE.AND P0, PT, R10, RZ, PT ;  /* 0x000000ff0a00720c */ /* 0x000fe20003f05270 */
[----:B------:R-:W-:Y:S01]  /*0c00*/  @!P6 ST.E desc[UR4][R16.64], R3 ;  /* 0x000000031000e985 */ /* 0x000fe2000c101904 */
[----:B------:R-:W-:-:S03]  /*0c10*/  MOV R171, 0x0 ;  /* 0x0000000000ab7802 */ /* 0x000fc60000000f00 */
[----:B------:R-:W-:Y:S04]  /*0c20*/  @!P5 ST.E desc[UR4][R16.64+0x40], R2 ;  /* 0x000040021000d985 */ /* 0x000fe8000c101904 */
[----:B------:R1:W-:Y:S04]  /*0c30*/  @!P4 ST.E desc[UR4][R16.64+0x80], R0 ;  /* 0x000080001000c985 */ /* 0x0003e8000c101904 */
[----:B-1234-:R-:W-:Y:S05]  /*0c40*/  @P0 RET.REL.NODEC R170 `(_ZN5flash24flash_fwd_splitkv_kernelI23Flash_fwd_kernel_traitsILi64ELi64ELi128ELi4ELb0ELb0EN7cutlass10bfloat16_tE19Flash_kernel_traitsILi64ELi64ELi128ELi4ES3_EELb0ELb0ELb0ELb0ELb1ELb0ELb0ELb1EEEvNS_16Flash_fwd_paramsE) ;  /* 0xfffffff0aaec0950 */ /* 0x01efea0003c3ffff */
[----:B------:R-:W-:Y:S02]  /*0c50*/  MOV R3, 0x7f800000 ;  /* 0x7f80000000037802 */ /* 0x000fe40000000f00 */
[----:B------:R-:W-:-:S03]  /*0c60*/  MOV R171, 0x0 ;  /* 0x0000000000ab7802 */ /* 0x000fc60000000f00 */
[----:B------:R1:W-:Y:S02]  /*0c70*/  ST.E desc[UR4][R16.64+0xc0], R3 ;  /* 0x0000c00310007985 */ /* 0x0003e4000c101904 */
[----:B-1----:R-:W-:Y:S05]  /*0c80*/  RET.REL.NODEC R170 `(_ZN5flash24flash_fwd_splitkv_kernelI23Flash_fwd_kernel_traitsILi64ELi64ELi128ELi4ELb0ELb0EN7cutlass10bfloat16_tE19Flash_kernel_traitsILi64ELi64ELi128ELi4ES3_EELb0ELb0ELb0ELb0ELb1ELb0ELb0ELb1EEEvNS_16Flash_fwd_paramsE) ;  /* 0xfffffff0aadc7950 */ /* 0x002fea0003c3ffff */
.L_x_11488:
        /* <DEDUP_REMOVED lines=101> */
.L_x_11496:
        /* <DEDUP_REMOVED lines=9> */
[----:B------:R-:W-:Y:S02]  /*1370*/  IABS R17, R171 ;  /* 0x000000ab00117213 */ /* 0x000fe40000000000 */
        /* <DEDUP_REMOVED lines=36> */
[----:B------:R-:W-:Y:S01]  /*15c0*/  @P3 VIADD R2, R2, 0x1 ;  /* 0x0000000102023836 */ /* 0x000fe20000000000 */
[----:B------:R-:W-:-:S02]  /*15d0*/  LEA R13, R53, 0xffffff80, 0x7 ;  /* 0xffffff80350d7811 */ /* 0x000fc400078e38ff */
[----:B------:R-:W-:Y:S02]  /*15e0*/  MOV R20, R8 ;  /* 0x0000000800147202 */ /* 0x000fe40000000f00 */
[----:B------:R-:W-:Y:S01]  /*15f0*/  MOV R21, R7 ;  /* 0x0000000700157202 */ /* 0x000fe20000000f00 */
[----:B------:R-:W-:Y:S01]  /*1600*/  @!P0 IMAD R4, R65, R10, RZ ;  /* 0x0000000a41048224 */ /* 0x000fe200078e02ff */
[----:B------:R-:W-:Y:S01]  /*1610*/  @!P0 SHF.R.S32.HI R3, RZ, 0x1f, R10 ;  /* 0x0000001fff038819 */ /* 0x000fe2000001140a */
[-C--:B------:R-:W-:Y:S01]  /*1620*/  IMAD R6, R165, R13.reuse, RZ ;  /* 0x0000000da5067224 */ /* 0x080fe200078e02ff */
[----:B------:R-:W-:Y:S01]  /*1630*/  @!P2 IADD3 R2, PT, PT, -R2, RZ, RZ ;  /* 0x000000ff0202a210 */ /* 0x000fe20007ffe1ff */
[----:B------:R-:W-:Y:S01]  /*1640*/  IMAD.WIDE.U32 R20, R164, R13, R20 ;  /* 0x0000000da4147225 */ /* 0x000fe200078e0014 */
[----:B------:R-:W-:-:S03]  /*1650*/  @!P1 LOP3.LUT R2, RZ, R0, RZ, 0x33, !PT ;  /* 0x00000000ff029212 */ /* 0x000fc600078e33ff */
[----:B------:R-:W-:Y:S02]  /*1660*/  @!P0 IMAD R3, R3, R64, R4 ;  /* 0x0000004003038224 */ /* 0x000fe400078e0204 */
[----:B------:R-:W-:Y:S01]  /*1670*/  @!P0 IMAD.WIDE.U32 R22, R64, R10, RZ ;  /* 0x0000000a40168225 */ /* 0x000fe200078e00ff */
[----:B------:R-:W-:Y:S02]  /*1680*/  IADD3 R21, PT, PT, R21, R6, RZ ;  /* 0x0000000615157210 */ /* 0x000fe40007ffe0ff */
[----:B------:R-:W-:Y:S01]  /*1690*/  SHF.R.S32.HI R6, RZ, 0x1f, R2 ;  /* 0x0000001fff067819 */ /* 0x000fe20000011402 */
[----:B------:R-:W-:Y:S01]  /*16a0*/  IMAD R7, R19, R2, RZ ;  /* 0x0000000213077224 */ /* 0x000fe200078e02ff */
[----:B------:R-:W-:Y:S01]  /*16b0*/  @!P0 IADD3 R23, PT, PT, R23, R3, RZ ;  /* 0x0000000317178210 */ /* 0x000fe20007ffe0ff */
[----:B------:R-:W-:Y:S01]  /*16c0*/  @P0 IMAD.IADD R10, R10, 0x1, R11 ;  /* 0x000000010a0a0824 */ /* 0x000fe200078e020b */
[----:B------:R-:W-:Y:S01]  /*16d0*/  @!P0 SHF.R.S32.HI R3, RZ, 0x1f, R9 ;  /* 0x0000001fff038819 */ /* 0x000fe20000011409 */
[----:B------:R-:W-:-:S02]  /*16e0*/  @!P0 IMAD R4, R15, R9, RZ ;  /* 0x000000090f048224 */ /* 0x000fc400078e02ff */
[----:B------:R-:W-:Y:S02]  /*16f0*/  IMAD R7, R18, R6, R7 ;  /* 0x0000000612077224 */ /* 0x000fe400078e0207 */
[C---:B------:R-:W-:Y:S02]  /*1700*/  @!P0 IMAD R3, R14.reuse, R3, R4 ;  /* 0x000000030e038224 */ /* 0x040fe400078e0204 */
[----:B------:R-:W-:-:S04]  /*1710*/  @!P0 IMAD.WIDE.U32 R22, R14, R9, R22 ;  /* 0x000000090e168225 */ /* 0x000fc800078e0016 */
[----:B------:R-:W-:Y:S02]  /*1720*/  @P0 IMAD R6, R65, R10, RZ ;  /* 0x0000000a41060224 */ /* 0x000fe400078e02ff */
[----:B------:R-:W-:-:S04]  /*1730*/  IMAD.WIDE.U32 R20, R18, R2, R20 ;  /* 0x0000000212147225 */ /* 0x000fc800078e0014 */
[----:B------:R-:W-:Y:S01]  /*1740*/  @P0 IMAD.WIDE.U32 R10, R64, R10, RZ ;  /* 0x0000000a400a0225 */ /* 0x000fe200078e00ff */
[----:B------:R-:W-:Y:S02]  /*1750*/  @!P0 IADD3 R14, PT, PT, R23, R3, RZ ;  /* 0x00000003170e8210 */ /* 0x000fe40007ffe0ff */
[----:B------:R-:W-:Y:S01]  /*1760*/  MOV R4, R20 ;  /* 0x0000001400047202 */ /* 0x000fe20000000f00 */
[----:B------:R-:W-:Y:S01]  /*1770*/  @!P0 IMAD.MOV.U32 R16, RZ, RZ, R22 ;  /* 0x000000ffff108224 */ /* 0x000fe200078e0016 */
[----:B------:R-:W-:Y:S01]  /*1780*/  IADD3 R2, PT, PT, R21, R7, RZ ;  /* 0x0000000715027210 */ /* 0x000fe20007ffe0ff */
[----:B------:R-:W-:Y:S01]  /*1790*/  @P0 IMAD.IADD R14, R11, 0x1, R6 ;  /* 0x000000010b0e0824 */ /* 0x000fe200078e0206 */
[----:B------:R-:W-:Y:S02]  /*17a0*/  @P0 MOV R16, R10 ;  /* 0x0000000a00100202 */ /* 0x000fe40000000f00 */
[----:B------:R-:W-:Y:S02]  /*17b0*/  MOV R3, RZ ;  /* 0x000000ff00037202 */ /* 0x000fe40000000f00 */
.L_x_11497:
[----:B------:R-:W-:Y:S05]  /*17c0*/  BSYNC.RECONVERGENT B0 ;  /* 0x0000000000007941 */ /* 0x000fea0003800200 */
.L_x_11495:
        /* <DEDUP_REMOVED lines=27> */
[----:B------:R-:W-:Y:S01]  /*1980*/  LOP3.LUT R12, R69, 0x38, RZ, 0xc0, !PT ;  /* 0x00000038450c7812 */ /* 0x000fe200078ec0ff */
[----:B------:R-:W-:-:S03]  /*1990*/  @!P1 VIADD R15, R15, 0x1 ;  /* 0x000000010f0f9836 */ /* 0x000fc60000000000 */
[----:B------:R-:W-:Y:S01]  /*19a0*/  IADD3 R20, P2, PT, R12, R16, RZ ;  /* 0x000000100c147210 */ /* 0x000fe20007f5e0ff */
[----:B-----5:R-:W-:-:S03]  /*19b0*/  IMAD R16, R3, R64, RZ ;  /* 0x0000004003107224 */ /* 0x020fc600078e02ff */
[----:B------:R-:W-:Y:S01]  /*19c0*/  IADD3.X R21, PT, PT, RZ, R14, RZ, P2, !PT ;  /* 0x0000000eff157210 */ /* 0x000fe200017fe4ff */
[----:B------:R-:W-:Y:S02]  /*19d0*/  IMAD R14, R13, R65, R16 ;  /* 0x000000410d0e7224 */ /* 0x000fe400078e0210 */
[----:B------:R-:W-:Y:S01]  /*19e0*/  @P5 VIADD R15, R15, 0x1 ;  /* 0x000000010f0f5836 */ /* 0x000fe20000000000 */
[----:B------:R-:W-:-:S03]  /*19f0*/  LOP3.LUT R17, R171, R0, RZ, 0x3c, !PT ;  /* 0x00000000ab117212 */ /* 0x000fc600078e3cff */
[----:B------:R-:W-:Y:S01]  /*1a00*/  IMAD.MOV.U32 R3, RZ, RZ, R15 ;  /* 0x000000ffff037224 */ /* 0x000fe200078e000f */
[----:B------:R-:W-:Y:S02]  /*1a10*/  ISETP.GE.AND P3, PT, R17, RZ, PT ;  /* 0x000000ff1100720c */ /* 0x000fe40003f66270 */
[----:B------:R-:W-:Y:S01]  /*1a20*/  ISETP.NE.AND P4, PT, R0, RZ, PT ;  /* 0x000000ff0000720c */ /* 0x000fe20003f85270 */
[----:B------:R-:W-:Y:S01]  /*1a30*/  IMAD.WIDE.U32 R20, R13, R64, R20 ;  /* 0x000000400d147225 */ /* 0x000fe200078e0014 */
[----:B------:R-:W-:Y:S02]  /*1a40*/  SHF.R.U32.HI R134, RZ, 0x3, R68 ;  /* 0x00000003ff867819 */ /* 0x000fe40000011644 */
[----:B------:R-:W-:Y:S02]  /*1a50*/  MOV R135, RZ ;  /* 0x000000ff00877202 */ /* 0x000fe40000000f00 */
[----:B------:R-:W-:-:S05]  /*1a60*/  IADD3 R21, PT, PT, R21, R14, RZ ;  /* 0x0000000e15157210 */ /* 0x000fca0007ffe0ff */
[----:B------:R-:W-:Y:S02]  /*1a70*/  @!P3 IMAD.MOV R3, RZ, RZ, -R3 ;  /* 0x000000ffff03b224 */ /* 0x000fe400078e0a03 */
[----:B------:R-:W-:-:S04]  /*1a80*/  @!P4 LOP3.LUT R3, RZ, R0, RZ, 0x33, !PT ;  /* 0x00000000ff03c212 */ /* 0x000fc800078e33ff */
[----:B------:R-:W-:Y:S01]  /*1a90*/  SHF.R.S32.HI R0, RZ, 0x1f, R3 ;  /* 0x0000001fff007819 */ /* 0x000fe20000011403 */
[----:B------:R-:W-:Y:S01]  /*1aa0*/  IMAD.WIDE.U32 R20, R3, R24, R20 ;  /* 0x0000001803147225 */ /* 0x000fe200078e0014 */
[----:B------:R-:W1:Y:S03]  /*1ab0*/  S2UR UR6, SR_CgaCtaId ;  /* 0x00000000000679c3 */ /* 0x000e660000008800 */
[----:B------:R-:W-:Y:S02]  /*1ac0*/  IMAD R169, R65, R134, RZ ;  /* 0x0000008641a97224 */ /* 0x000fe400078e02ff */
[----:B------:R-:W-:Y:S01]  /*1ad0*/  IMAD.SHL.U32 R76, R68, 0x40, RZ ;  /* 0x00000040444c7824 */ /* 0x000fe200078e00ff */
[----:B------:R-:W-:Y:S01]  /*1ae0*/  UMOV UR7, 0x400 ;  /* 0x0000040000077882 */ /* 0x000fe20000000000 */
[----:B------:R-:W-:-:S03]  /*1af0*/  SHF.R.U32.HI R66, RZ, 0x1, R68 ;  /* 0x00000001ff427819 */ /* 0x000fc60000011644 */
[----:B------:R-:W-:Y:S01]  /*1b00*/  LOP3.LUT R77, R76, 0x1c0, RZ, 0xc0, !PT ;  /* 0x000001c04c4d7812 */ /* 0x000fe200078ec0ff */
[----:B------:R-:W-:-:S03]  /*1b10*/  IMAD.SHL.U32 R75, R68, 0x20, RZ ;  /* 0x00000020444b7824 */ /* 0x000fc600078e00ff */
[----:B------:R-:W-:Y:S01]  /*1b20*/  LOP3.LUT R66, R77, 0x8, R66, 0xf8, !PT ;  /* 0x000000084d427812 */ /* 0x000fe200078ef842 */
[----:B------:R-:W-:Y:S01]  /*1b30*/  IMAD.SHL.U32 R71, R64, 0x10, RZ ;  /* 0x0000001040477824 */ /* 0x000fe200078e00ff */
[----:B-1----:R-:W-:Y:S01]  /*1b40*/  ULEA UR6, UR6, UR7, 0x18 ;  /* 0x0000000706067291 */ /* 0x002fe2000f8ec0ff */
[----:B------:R-:W-:Y:S02]  /*1b50*/  LEA R173, R53, 0xffffff80, 0x7 ;  /* 0xffffff8035ad7811 */ /* 0x000fe400078e38ff */
[C---:B------:R-:W-:Y:S02]  /*1b60*/  SHF.L.U64.HI R74, R164.reuse, 0x4, R165 ;  /* 0x00000004a44a7819 */ /* 0x040fe400000102a5 */
[----:B------:R-:W-:Y:S02]  /*1b70*/  SHF.L.U32 R73, R164, 0x4, RZ ;  /* 0x00000004a4497819 */ /* 0x000fe400000006ff */
[----:B------:R-:W-:Y:S02]  /*1b80*/  SHF.L.U64.HI R72, R64, 0x4, R65 ;  /* 0x0000000440487819 */ /* 0x000fe40000010241 */
[----:B------:R-:W-:-:S02]  /*1b90*/  LOP3.LUT R75, R75, 0x7c00, RZ, 0xc0, !PT ;  /* 0x00007c004b4b7812 */ /* 0x000fc400078ec0ff */
[----:B------:R-:W-:Y:S02]  /*1ba0*/  LOP3.LUT R67, R76, 0x200, RZ, 0xc0, !PT ;  /* 0x000002004c437812 */ /* 0x000fe400078ec0ff */
        /* <DEDUP_REMOVED lines=11> */
[----:B------:R-:W-:Y:S02]  /*1c60*/  IMAD.X R27, RZ, RZ, R16, P1 ;  /* 0x000000ffff1b7224 */ /* 0x000fe400008e0610 */
[----:B------:R-:W-:-:S04]  /*1c70*/  IMAD.WIDE.U32 R16, R5, 0x40, R134 ;  /* 0x0000004005107825 */ /* 0x000fc800078e0086 */
[----:B------:R-:W-:-:S04]  /*1c80*/  IMAD.WIDE.U32 R26, R171, R22, R26 ;  /* 0x00000016ab1a7225 */ /* 0x000fc800078e001a */
[-C--:B------:R-:W-:Y:S02]  /*1c90*/  IMAD R5, R17, R136.reuse, RZ ;  /* 0x0000008811057224 */ /* 0x080fe400078e02ff */
[----:B------:R-:W-:Y:S02]  /*1ca0*/  IMAD.IADD R27, R27, 0x1, R14 ;  /* 0x000000011b1b7824 */ /* 0x000fe400078e020e */
[C---:B------:R-:W-:Y:S02]  /*1cb0*/  IMAD R5, R16.reuse, R137, R5 ;  /* 0x0000008910057224 */ /* 0x040fe400078e0205 */
[----:B------:R-:W-:Y:S02]  /*1cc0*/  IMAD R15, R25, R3, RZ ;  /* 0x00000003190f7224 */ /* 0x000fe400078e02ff */
[----:B------:R-:W-:-:S04]  /*1cd0*/  IMAD.WIDE.U32 R16, R16, R136, R26 ;  /* 0x0000008810107225 */ /* 0x000fc800078e001a */
[----:B------:R-:W-:Y:S01]  /*1ce0*/  IMAD R24, R0, R24, R15 ;  /* 0x0000001800187224 */ /* 0x000fe200078e020f */
[----:B----4-:R-:W-:Y:S01]  /*1cf0*/  LEA R132, P2, R16, R6, 0x1 ;  /* 0x0000000610847211 */ /* 0x010fe200078408ff */
[----:B------:R-:W-:Y:S02]  /*1d00*/  IMAD.IADD R5, R17, 0x1, R5 ;  /* 0x0000000111057824 */ /* 0x000fe400078e0205 */
[----:B------:R-:W-:-:S03]  /*1d10*/  IMAD.IADD R21, R21, 0x1, R24 ;  /* 0x0000000115157824 */ /* 0x000fc600078e0218 */
[----:B------:R-:W-:Y:S02]  /*1d20*/  LEA.HI.X R133, R16, R7, R5, 0x1, P2 ;  /* 0x0000000710857211 */ /* 0x000fe400010f0c05 */
[----:B------:R-:W-:Y:S01]  /*1d30*/  SHF.R.S32.HI R7, RZ, 0x1f, R78 ;  /* 0x0000001fff077819 */ /* 0x000fe2000001144e */
[----:B------:R-:W-:-:S03]  /*1d40*/  IMAD.WIDE.U32 R20, R134, R64, R20 ;  /* 0x0000004086147225 */ /* 0x000fc600078e0014 */
[----:B------:R-:W-:Y:S02]  /*1d50*/  LEA.HI R82, R7, R78, RZ, 0x7 ;  /* 0x0000004e07527211 */ /* 0x000fe400078f38ff */
[----:B------:R-:W-:Y:S02]  /*1d60*/  IADD3 R166, P1, PT, R12, R4, RZ ;  /* 0x000000040ca67210 */ /* 0x000fe40007f3e0ff */
[----:B------:R-:W-:Y:S02]  /*1d70*/  IADD3 R169, PT, PT, R21, R169, RZ ;  /* 0x000000a915a97210 */ /* 0x000fe40007ffe0ff */
[----:B------:R-:W-:Y:S02]  /*1d80*/  LEA R168, P0, R20, R8, 0x1 ;  /* 0x0000000814a87211 */ /* 0x000fe400078008ff */
[----:B------:R-:W-:Y:S02]  /*1d90*/  LOP3.LUT R5, R69, 0x1c0, RZ, 0xc0, !PT ;  /* 0x000001c045057812 */ /* 0x000fe400078ec0ff */
[----:B------:R-:W-:-:S02]  /*1da0*/  SHF.R.S32.HI R82, RZ, 0x7, R82 ;  /* 0x00000007ff527819 */ /* 0x000fc40000011452 */
[----:B------:R-:W-:Y:S02]  /*1db0*/  IADD3.X R167, PT, PT, RZ, R2, RZ, P1, !PT ;  /* 0x00000002ffa77210 */ /* 0x000fe40000ffe4ff */
[----:B------:R-:W-:Y:S02]  /*1dc0*/  LEA.HI.X R169, R20, R9, R169, 0x1, P0 ;  /* 0x0000000914a97211 */ /* 0x000fe400000f0ca9 */
[----:B------:R-:W-:Y:S02]  /*1dd0*/  LOP3.LUT R2, R5, 0x38, R68, 0xf8, !PT ;  /* 0x0000003805027812 */ /* 0x000fe400078ef844 */
[----:B------:R-:W-:Y:S02]  /*1de0*/  ISETP.GE.AND P0, PT, R82, R53, PT ;  /* 0x000000355200720c */ /* 0x000fe40003f06270 */
[----:B------:R-:W-:Y:S01]  /*1df0*/  LOP3.LUT R2, R2, 0x38, R69, 0x78, !PT ;  /* 0x0000003802027812 */ /* 0x000fe200078e7845 */
[----:B------:R-:W-:Y:S02]  /*1e00*/  IMAD R15, R165, R134, RZ ;  /* 0x00000086a50f7224 */ /* 0x000fe400078e02ff */
[----:B------:R-:W-:Y:S01]  /*1e10*/  IMAD.WIDE.U32 R166, R134, R164, R166 ;  /* 0x000000a486a67225 */ /* 0x000fe200078e00a6 */
[----:B------:R-:W-:-:S03]  /*1e20*/  LOP3.LUT R175, R2, 0x1e00, R69, 0xf8, !PT ;  /* 0x00001e0002af7812 */ /* 0x000fc600078ef845 */
[----:B------:R-:W-:Y:S01]  /*1e30*/  IMAD.IADD R15, R167, 0x1, R15 ;  /* 0x00000001a70f7824 */ /* 0x000fe200078e020f */
[C---:B------:R-:W-:Y:S02]  /*1e40*/  LEA R167, P1, R166.reuse, R18, 0x1 ;  /* 0x00000012a6a77211 */ /* 0x040fe400078208ff */
[----:B------:R-:W-:Y:S02]  /*1e50*/  LEA R175, R175, UR6, 0x1 ;  /* 0x00000006afaf7c11 */ /* 0x000fe4000f8e08ff */
[----:B------:R-:W-:Y:S02]  /*1e60*/  LEA.HI.X R166, R166, R19, R15, 0x1, P1 ;  /* 0x00000013a6a67211 */ /* 0x000fe400008f0c0f */
[----:B------:R-:W-:Y:S01]  /*1e70*/  LEA.HI R11, R11, R11, RZ, 0x1 ;  /* 0x0000000b0b0b7211 */ /* 0x000fe200078f08ff */
        /* <DEDUP_REMOVED lines=27> */
[----:B------:R-:W-:Y:S01]  /*2030*/  IADD3 R123, PT, PT, R134, 0x60, RZ ;  /* 0x00000060867b7810 */ /* 0x000fe20007ffe0ff */
[----:B------:R-:W-:Y:S01]  /*2040*/  IMAD.SHL.U32 R115, R11, 0x20, RZ ;  /* 0x000000200b737824 */ /* 0x000fe200078e00ff */
[----:B------:R-:W-:Y:S01]  /*2050*/  MOV R112, R173 ;  /* 0x000000ad00707202 */ /* 0x000fe20000000f00 */
[C---:B------:R-:W-:Y:S01]  /*2060*/  IMAD R116, R53.reuse, -0x80, R78 ;  /* 0xffffff8035747824 */ /* 0x040fe200078e024e */
[----:B------:R-:W-:Y:S01]  /*2070*/  MOV R102, R167 ;  /* 0x000000a700667202 */ /* 0x000fe20000000f00 */
[----:B------:R-:W-:Y:S01]  /*2080*/  IMAD R114, R53, -0x80, R70 ;  /* 0xffffff8035727824 */ /* 0x000fe200078e0246 */
[----:B------:R-:W-:Y:S01]  /*2090*/  MOV R104, R168 ;  /* 0x000000a800687202 */ /* 0x000fe20000000f00 */
        /* <DEDUP_REMOVED lines=60> */
[----:B------:R-:W-:Y:S01]  /*2460*/  IMAD.SHL.U32 R98, R98, 0x2, RZ ;  /* 0x0000000262627824 */ /* 0x000fe200078e00ff */
[----:B------:R-:W-:Y:S01]  /*2470*/  LEA R10, P0, R22, R16, 0x1 ;  /* 0x00000010160a7211 */ /* 0x000fe200078008ff */
[----:B------:R-:W-:Y:S01]  /*2480*/  IMAD.IADD R9, R23, 0x1, R9 ;  /* 0x0000000117097824 */ /* 0x000fe200078e0209 */
[----:B------:R-:W-:Y:S01]  /*2490*/  LEA.HI.X R86, R18, R21, R86, 0x1, P1 ;  /* 0x0000001512567211 */ /* 0x000fe200008f0c56 */
[----:B------:R-:W-:Y:S01]  /*24a0*/  IMAD R85, R141, 0x60, RZ ;  /* 0x000000608d557824 */ /* 0x000fe200078e02ff */
[----:B------:R-:W-:Y:S01]  /*24b0*/  IADD3 R96, P3, PT, R6, R98, RZ ;  /* 0x0000006206607210 */ /* 0x000fe20007f7e0ff */
[----:B------:R-:W-:Y:S01]  /*24c0*/  IMAD.WIDE.U32 R142, R140, 0x60, RZ ;  /* 0x000000608c8e7825 */ /* 0x000fe200078e00ff */
[----:B------:R-:W-:-:S02]  /*24d0*/  LEA.HI.X R9, R22, R17, R9, 0x1, P0 ;  /* 0x0000001116097211 */ /* 0x000fc400000f0c09 */
[----:B------:R-:W-:Y:S01]  /*24e0*/  IADD3 R54, P1, PT, R6, R14, RZ ;  /* 0x0000000e06367210 */ /* 0x000fe20007f3e0ff */
[C-C-:B------:R-:W-:Y:S01]  /*24f0*/  IMAD.X R97, R7.reuse, 0x1, R99.reuse, P3 ;  /* 0x0000000107617824 */ /* 0x140fe200018e0663 */
[----:B------:R-:W-:Y:S01]  /*2500*/  IADD3 R98, P2, PT, R4, R98, RZ ;  /* 0x0000006204627210 */ /* 0x000fe20007f5e0ff */
[----:B------:R-:W-:Y:S01]  /*2510*/  IMAD.SHL.U32 R84, R138, 0x20, RZ ;  /* 0x000000208a547824 */ /* 0x000fe200078e00ff */
[----:B------:R-:W-:Y:S01]  /*2520*/  IADD3 R14, P0, PT, R4, R14, RZ ;  /* 0x0000000e040e7210 */ /* 0x000fe20007f1e0ff */
[----:B------:R-:W-:Y:S01]  /*2530*/  IMAD.SHL.U32 R93, R140, 0x40, RZ ;  /* 0x000000408c5d7824 */ /* 0x000fe200078e00ff */
[-C--:B------:R-:W-:Y:S01]  /*2540*/  IADD3.X R55, PT, PT, R7, R0.reuse, RZ, P1, !PT ;  /* 0x0000000007377210 */ /* 0x080fe20000ffe4ff */
[C---:B------:R-:W-:Y:S01]  /*2550*/  IMAD.X R99, R5.reuse, 0x1, R99, P2 ;  /* 0x0000000105637824 */ /* 0x040fe200010e0663 */
[----:B------:R-:W-:Y:S01]  /*2560*/  IADD3.X R15, PT, PT, R5, R0, RZ, P0, !PT ;  /* 0x00000000050f7210 */ /* 0x000fe200007fe4ff */
[----:B------:R-:W-:-:S08]  /*2570*/  IMAD.IADD R85, R143, 0x1, R85 ;  /* 0x000000018f557824 */ /* 0x000fd000078e0255 */
.L_x_11537:
[C---:B------:R-:W-:Y:S01]  /*2580*/  LEA R18, P1, R71.reuse, R104, 0x1 ;  /* 0x0000006847127211 */ /* 0x040fe200078208ff */
[----:B------:R-:W-:Y:S01]  /*2590*/  VIADD R114, R114, 0x80 ;  /* 0x0000008072727836 */ /* 0x000fe20000000000 */
[----:B------:R-:W-:Y:S01]  /*25a0*/  UMOV UR6, URZ ;  /* 0x000000ff00067c82 */ /* 0x000fe20008000000 */
[----:B------:R-:W-:Y:S01]  /*25b0*/  VIADD R116, R116, 0x80 ;  /* 0x0000008074747836 */ /* 0x000fe20000000000 */
[----:B------:R-:W-:Y:S01]  /*25c0*/  LEA.HI.X R19, R71, R105, R72, 0x1, P1 ;  /* 0x0000006947137211 */ /* 0x000fe200008f0c48 */
[----:B------:R-:W-:Y:S01]  /*25d0*/  VIADD R111, R111, 0xffffffff ;  /* 0xffffffff6f6f7836 */ /* 0x000fe20000000000 */
[C---:B------:R-:W-:Y:S01]  /*25e0*/  ISETP.GE.AND P0, PT, R134.reuse, R114, PT ;  /* 0x000000728600720c */ /* 0x040fe20003f06270 */
[----:B------:R-:W-:Y:S01]  /*25f0*/  BSSY.RECONVERGENT B1, `(.L_x_11499) ;  /* 0x000053a000017945 */ /* 0x000fe20003800200 */
[----:B------:R-:W-:Y:S02]  /*2600*/  IMAD.MOV.U32 R124, RZ, RZ, R112 ;  /* 0x000000ffff7c7224 */ /* 0x000fe400078e0070 */
[----:B------:R-:W-:Y:S01]  /*2610*/  ISETP.GE.AND P2, PT, R134, R116, !P0 ;  /* 0x000000748600720c */ /* 0x000fe20004746270 */
[----:B------:R-:W-:Y:S01]  /*2620*/  VIADD R112, R112, 0xffffff80 ;  /* 0xffffff8070707836 */ /* 0x000fe20000000000 */
[C---:B------:R-:W-:Y:S04]  /*2630*/  ISETP.GE.AND P0, PT, R81.reuse, R114, PT ;  /* 0x000000725100720c */ /* 0x040fe80003f06270 */
[----:B------:R-:W-:Y:S02]  /*2640*/  ISETP.GE.AND P3, PT, R81, R116, !P0 ;  /* 0x000000745100720c */ /* 0x000fe40004766270 */
[----:B------:R-:W-:Y:S02]  /*2650*/  IADD3 R28, P0, PT, R95, R84, RZ ;  /* 0x000000545f1c7210 */ /* 0x000fe40007f1e0ff */
[----:B------:R-:W-:Y:S03]  /*2660*/  P2R R52, PR, RZ, 0x8 ;  /* 0x00000008ff347803 */ /* 0x000fe60000000000 */
[----:B------:R-:W-:Y:S02]  /*2670*/  @P2 IMAD.MOV.U32 R2, RZ, RZ, R95 ;  /* 0x000000ffff022224 */ /* 0x000fe400078e005f */
[----:B------:R-:W-:Y:S02]  /*2680*/  @P2 IMAD.MOV.U32 R3, RZ, RZ, R86 ;  /* 0x000000ffff032224 */ /* 0x000fe400078e0056 */
[----:B------:R-:W-:Y:S01]  /*2690*/  IMAD.X R29, R86, 0x1, R83, P0 ;  /* 0x00000001561d7824 */ /* 0x000fe200000e0653 */
[C---:B------:R-:W-:Y:S02]  /*26a0*/  ISETP.GE.AND P0, PT, R80.reuse, R114, PT ;  /* 0x000000725000720c */ /* 0x040fe40003f06270 */
[----:B------:R1:W2:Y:S02]  /*26b0*/  @P2 LD.E.128 R4, desc[UR4][R2.64] ;  /* 0x0000000402042980 */ /* 0x0002a4000c101d00 */
[----:B------:R-:W-:Y:S11]  /*26c0*/  ISETP.LT.OR P5, PT, R80, R116, P0 ;  /* 0x000000745000720c */ /* 0x000ff600007a1670 */
[----:B------:R-:W-:Y:S02]  /*26d0*/  @!UPT UIADD3 URZ, UPT, UPT, URZ, URZ, URZ ;  /* 0x000000fffffff290 */ /* 0x000fe4000fffe0ff */
[C---:B------:R-:W-:Y:S04]  /*26e0*/  @!P5 LEA R30, P1, R64.reuse, R18, 0x5 ;  /* 0x00000012401ed211 */ /* 0x040fe800078228ff */
[----:B------:R-:W-:Y:S02]  /*26f0*/  @!P5 LEA.HI.X R31, R64, R19, R65, 0x5, P1 ;  /* 0x00000013401fd211 */ /* 0x000fe400008f2c41 */
[----:B-1----:R-:W-:Y:S05]  /*2700*/  @!P5 IADD3 R2, P0, PT, R28, R84, RZ ;  /* 0x000000541c02d210 */ /* 0x002fea0007f1e0ff */
[----:B------:R-:W-:Y:S01]  /*2710*/  @!P5 IMAD.X R3, R29, 0x1, R83, P0 ;  /* 0x000000011d03d824 */ /* 0x000fe200000e0653 */
[C---:B------:R-:W-:Y:S04]  /*2720*/  ISETP.GE.AND P0, PT, R79.reuse, R114, PT ;  /* 0x000000724f00720c */ /* 0x040fe80003f06270 */
[----:B------:R-:W-:Y:S01]  /*2730*/  ISETP.LT.OR P6, PT, R79, R116, P0 ;  /* 0x000000744f00720c */ /* 0x000fe200007c1670 */
[----:B--2---:R1:W-:Y:S04]  /*2740*/  @P2 ST.E.128 desc[UR4][R104.64], R4 ;  /* 0x0000000468002985 */ /* 0x0043e8000c101d04 */
[----:B------:R-:W2:Y:S08]  /*2750*/  @P3 LD.E.128 R24, desc[UR4][R28.64] ;  /* 0x000000041c183980 */ /* 0x000eb0000c101d00 */
[C---:B-1----:R-:W-:Y:S04]  /*2760*/  @!P6 LEA R4, P0, R138.reuse, R28, 0x6 ;  /* 0x0000001c8a04e211 */ /* 0x042fe800078030ff */
[C---:B------:R-:W-:Y:S02]  /*2770*/  @!P6 LEA.HI.X R5, R138.reuse, R29, R139, 0x6, P0 ;  /* 0x0000001d8a05e211 */ /* 0x040fe400000f348b */
[C---:B------:R-:W-:Y:S01]  /*2780*/  ISETP.GE.AND P0, PT, R127.reuse, R114, PT ;  /* 0x000000727f00720c */ /* 0x040fe20003f06270 */
[----:B--2---:R1:W-:Y:S03]  /*2790*/  @P3 ST.E.128 desc[UR4][R18.64], R24 ;  /* 0x0000001812003985 */ /* 0x0043e6000c101d04 */
[----:B------:R-:W-:Y:S01]  /*27a0*/  ISETP.LT.OR P3, PT, R127, R116, P0 ;  /* 0x000000747f00720c */ /* 0x000fe20000761670 */
[----:B----4-:R2:W3:Y:S11]  /*27b0*/  @!P5 LD.E.128 R20, desc[UR4][R2.64] ;  /* 0x000000040214d980 */ /* 0x0104f6000c101d00 */
[----:B------:R-:W-:Y:S01]  /*27c0*/  @!UPT UIADD3 URZ, UPT, UPT, URZ, URZ, URZ ;  /* 0x000000fffffff290 */ /* 0x000fe2000fffe0ff */
[----:B------:R-:W-:Y:S02]  /*27d0*/  @!P3 IMAD R0, R139, 0x60, RZ ;  /* 0x000000608b00b824 */ /* 0x000fe400078e02ff */
[----:B--2---:R-:W-:Y:S01]  /*27e0*/  @!P3 IMAD.WIDE.U32 R2, R138, 0x60, R28 ;  /* 0x000000608a02b825 */ /* 0x004fe200078e001c */
[C---:B-1----:R-:W-:Y:S03]  /*27f0*/  @!P6 LEA R26, P0, R64.reuse, R18, 0x6 ;  /* 0x00000012401ae211 */ /* 0x042fe600078030ff */
[----:B------:R-:W-:Y:S02]  /*2800*/  @!P3 IMAD.IADD R3, R3, 0x1, R0 ;  /* 0x000000010303b824 */ /* 0x000fe400078e0200 */
[----:B------:R-:W-:Y:S01]  /*2810*/  @!P3 IMAD R0, R65, 0x60, RZ ;  /* 0x000000604100b824 */ /* 0x000fe200078e02ff */
[----:B------:R-:W-:Y:S02]  /*2820*/  @!P6 LEA.HI.X R27, R64, R19, R65, 0x6, P0 ;  /* 0x00000013401be211 */ /* 0x000fe400000f3441 */
[C---:B------:R-:W-:Y:S04]  /*2830*/  ISETP.GE.AND P0, PT, R125.reuse, R114, PT ;  /* 0x000000727d00720c */ /* 0x040fe80003f06270 */
[----:B------:R-:W-:Y:S04]  /*2840*/  ISETP.GE.AND P1, PT, R125, R116, !P0 ;  /* 0x000000747d00720c */ /* 0x000fe80004726270 */
[----:B------:R-:W-:Y:S09]  /*2850*/  P2R R128, PR, RZ, 0x2 ;  /* 0x00000002ff807803 */ /* 0x000ff20000000000 */
[C---:B------:R-:W-:Y:S04]  /*2860*/  @P1 LEA R24, P0, R138.reuse, R28, 0x7 ;  /* 0x0000001c8a181211 */ /* 0x040fe800078038ff */
[----:B------:R-:W-:Y:S01]  /*2870*/  @P1 LEA.HI.X R25, R138, R29, R139, 0x7, P0 ;  /* 0x0000001d8a191211 */ /* 0x000fe200000f3c8b */
[----:B---3--:R1:W-:Y:S04]  /*2880*/  @!P5 ST.E.128 desc[UR4][R30.64], R20 ;  /* 0x000000141e00d985 */ /* 0x0083e8000c101d04 */
[----:B------:R-:W2:Y:S04]  /*2890*/  @!P6 LD.E.128 R4, desc[UR4][R4.64] ;  /* 0x000000040404e980 */ /* 0x000ea8000c101d00 */
[----:B--2---:R2:W-:Y:S04]  /*28a0*/  @!P6 ST.E.128 desc[UR4][R26.64], R4 ;  /* 0x000000041a00e985 */ /* 0x0045e8000c101d04 */
[----:B-1----:R1:W3:Y:S02]  /*28b0*/  @!P3 LD.E.128 R20, desc[UR4][R2.64] ;  /* 0x000000040214b980 */ /* 0x0022e4000c101d00 */
[C---:B-1----:R-:W-:Y:S04]  /*28c0*/  @!P3 IMAD.WIDE.U32 R2, R64.reuse, 0x60, R18 ;  /* 0x000000604002b825 */ /* 0x042fe800078e0012 */
[----:B------:R-:W-:Y:S01]  /*28d0*/  @!P3 IMAD.IADD R3, R3, 0x1, R0 ;  /* 0x000000010303b824 */ /* 0x000fe200078e0200 */
[C---:B--2---:R-:W-:Y:S04]  /*28e0*/  @P1 LEA R26, P0, R64.reuse, R18, 0x7 ;  /* 0x00000012401a1211 */ /* 0x044fe800078038ff */
[----:B------:R-:W-:Y:S02]  /*28f0*/  @P1 LEA.HI.X R27, R64, R19, R65, 0x7, P0 ;  /* 0x00000013401b1211 */ /* 0x000fe400000f3c41 */
[C---:B------:R-:W-:Y:S04]  /*2900*/  ISETP.GE.AND P0, PT, R123.reuse, R114, PT ;  /* 0x000000727b00720c */ /* 0x040fe80003f06270 */
[----:B------:R-:W-:Y:S02]  /*2910*/  ISETP.GE.AND P4, PT, R123, R116, !P0 ;  /* 0x000000747b00720c */ /* 0x000fe40004786270 */
[----:B------:R-:W-:Y:S11]  /*2920*/  ISETP.GE.AND P0, PT, R121, R114, PT ;  /* 0x000000727900720c */ /* 0x000ff60003f06270 */
[----:B------:R-:W-:Y:S01]  /*2930*/  @P4 IMAD R0, R139, 0xa0, RZ ;  /* 0x000000a08b004824 */ /* 0x000fe200078e02ff */
[----:B---3--:R1:W-:Y:S04]  /*2940*/  @!P3 ST.E.128 desc[UR4][R2.64], R20 ;  /* 0x000000140200b985 */ /* 0x0083e8000c101d04 */
[----:B------:R2:W3:Y:S01]  /*2950*/  @P1 LD.E.128 R4, desc[UR4][R24.64] ;  /* 0x0000000418041980 */ /* 0x0004e2000c101d00 */
[----:B-1----:R-:W-:Y:S04]  /*2960*/  @P4 IMAD.WIDE.U32 R2, R138, 0xa0, R28 ;  /* 0x000000a08a024825 */ /* 0x002fe800078e001c */
[----:B------:R-:W-:Y:S02]  /*2970*/  @P4 IMAD.IADD R3, R3, 0x1, R0 ;  /* 0x0000000103034824 */ /* 0x000fe400078e0200 */
[----:B--2---:R-:W-:Y:S01]  /*2980*/  @P4 IMAD.WIDE.U32 R24, R64, 0xa0, R18 ;  /* 0x000000a040184825 */ /* 0x004fe200078e0012 */
[----:B---3--:R1:W-:Y:S01]  /*2990*/  @P1 ST.E.128 desc[UR4][R26.64], R4 ;  /* 0x000000041a001985 */ /* 0x0083e2000c101d04 */
[----:B------:R-:W-:Y:S03]  /*29a0*/  ISETP.GE.AND P1, PT, R121, R116, !P0 ;  /* 0x000000747900720c */ /* 0x000fe60004726270 */
[----:B------:R2:W3:Y:S01]  /*29b0*/  @P4 LD.E.128 R20, desc[UR4][R2.64] ;  /* 0x0000000402144980 */ /* 0x0004e2000c101d00 */
[----:B------:R-:W-:Y:S09]  /*29c0*/  P2R R126, PR, RZ, 0x2 ;  /* 0x00000002ff7e7803 */ /* 0x000ff20000000000 */
[----:B------:R-:W-:Y:S02]  /*29d0*/  @P1 IMAD R0, R139, 0xc0, RZ ;  /* 0x000000c08b001824 */ /* 0x000fe400078e02ff */
[----:B------:R-:W-:Y:S04]  /*29e0*/  @P1 IMAD.WIDE.U32 R28, R138, 0xc0, R28 ;  /* 0x000000c08a1c1825 */ /* 0x000fe800078e001c */
[----:B------:R-:W-:Y:S01]  /*29f0*/  @P1 IMAD.IADD R29, R29, 0x1, R0 ;  /* 0x000000011d1d1824 */ /* 0x000fe200078e0200 */
[----:B------:R-:W-:Y:S01]  /*2a00*/  IADD3 R0, P0, PT, RZ, -UR6, RZ ;  /* 0x80000006ff007c10 */ /* 0x000fe2000ff1e0ff */
[----:B------:R-:W-:Y:S04]  /*2a10*/  @P1 IMAD.WIDE.U32 R18, R64, 0xc0, R18 ;  /* 0x000000c040121825 */ /* 0x000fe800078e0012 */
[C---:B--2---:R-:W-:Y:S02]  /*2a20*/  @P4 IMAD R2, R65.reuse, 0xa0, RZ ;  /* 0x000000a041024824 */ /* 0x044fe400078e02ff */
[----:B------:R-:W-:Y:S02]  /*2a30*/  @P1 IMAD R3, R65, 0xc0, RZ ;  /* 0x000000c041031824 */ /* 0x000fe400078e02ff */
[----:B------:R-:W-:Y:S02]  /*2a40*/  @P4 IMAD.IADD R25, R25, 0x1, R2 ;  /* 0x0000000119194824 */ /* 0x000fe400078e0202 */
[----:B------:R-:W-:Y:S03]  /*2a50*/  @P1 IMAD.IADD R19, R19, 0x1, R3 ;  /* 0x0000000113131824 */ /* 0x000fe600078e0203 */
[----:B---3--:R2:W-:Y:S04]  /*2a60*/  @P4 ST.E.128 desc[UR4][R24.64], R20 ;  /* 0x0000001418004985 */ /* 0x0085e8000c101d04 */
[----:B-1----:R-:W3:Y:S04]  /*2a70*/  @P1 LD.E.128 R4, desc[UR4][R28.64] ;  /* 0x000000041c041980 */ /* 0x002ee8000c101d00 */
[----:B---3--:R2:W-:Y:S04]  /*2a80*/  @P1 ST.E.128 desc[UR4][R18.64], R4 ;  /* 0x0000000412001985 */ /* 0x0085e8000c101d04 */
        /* <DEDUP_REMOVED lines=9> */
[----:B----4-:R-:W-:Y:S11]  /*2b20*/  ISETP.NE.AND P0, PT, R17, RZ, PT ;  /* 0x000000ff1100720c */ /* 0x010ff60003f05270 */
[----:B------:R-:W-:Y:S02]  /*2b30*/  @!UPT UIADD3 URZ, UPT, UPT, URZ, URZ, URZ ;  /* 0x000000fffffff290 */ /* 0x000fe4000fffe0ff */
[----:B--2---:R-:W-:Y:S05]  /*2b40*/  @P0 BRA `(.L_x_11500) ;  /* 0x0000000000d80947 */ /* 0x004fea0003800000 */
[----:B------:R-:W-:Y:S01]  /*2b50*/  @P2 IMAD.MOV.U32 R8, RZ, RZ, R10 ;  /* 0x000000ffff082224 */ /* 0x000fe200078e000a */
[----:B------:R-:W-:Y:S01]  /*2b60*/  LEA R24, P0, R107, R10, 0x1 ;  /* 0x0000000a6b187211 */ /* 0x000fe200078008ff */
[----:B------:R-:W-:Y:S03]  /*2b70*/  @!P3 IMAD R0, R165, 0x60, RZ ;  /* 0x00000060a500b824 */ /* 0x000fe600078e02ff */
[----:B------:R-:W2:Y:S01]  /*2b80*/  @P2 LD.E.128 R4, desc[UR4][R8.64] ;  /* 0x0000000408042980 */ /* 0x000ea2000c101d00 */
[----:B------:R-:W-:Y:S02]  /*2b90*/  LEA.HI.X R25, R107, R9, R88, 0x1, P0 ;  /* 0x000000096b197211 */ /* 0x000fe400000f0c58 */
[C---:B------:R-:W-:Y:S04]  /*2ba0*/  LEA R2, P0, R73.reuse, R102, 0x1 ;  /* 0x0000006649027211 */ /* 0x040fe800078008ff */
[----:B------:R-:W-:Y:S02]  /*2bb0*/  LEA.HI.X R3, R73, R103, R74, 0x1, P0 ;  /* 0x0000006749037211 */ /* 0x000fe400000f0c4a */
[----:B------:R-:W-:Y:S05]  /*2bc0*/  @!P5 IADD3 R30, P0, PT, R24, R89, RZ ;  /* 0x00000059181ed210 */ /* 0x000fea0007f1e0ff */
[C---:B------:R-:W-:Y:S01]  /*2bd0*/  @!P5 IMAD.X R31, R25.reuse, 0x1, R87, P0 ;  /* 0x00000001191fd824 */ /* 0x040fe200000e0657 */
[CC--:B------:R-:W-:Y:S04]  /*2be0*/  @!P5 LEA R26, P0, R164.reuse, R2.reuse, 0x5 ;  /* 0x00000002a41ad211 */ /* 0x0c0fe800078028ff */
[----:B------:R-:W-:Y:S02]  /*2bf0*/  @!P5 LEA.HI.X R27, R164, R3, R165, 0x5, P0 ;  /* 0x00000003a41bd211 */ /* 0x000fe400000f2ca5 */
[----:B------:R-:W-:Y:S01]  /*2c00*/  ISETP.NE.AND P0, PT, R52, RZ, PT ;  /* 0x000000ff3400720c */ /* 0x000fe20003f05270 */
[----:B--2---:R1:W-:Y:S01]  /*2c10*/  @P2 ST.E.128 desc[UR4][R102.64], R4 ;  /* 0x0000000466002985 */ /* 0x0043e2000c101d04 */
[----:B------:R-:W-:Y:S11]  /*2c20*/  ISETP.NE.AND P2, PT, R128, RZ, PT ;  /* 0x000000ff8000720c */ /* 0x000ff60003f45270 */
[----:B------:R-:W2:Y:S04]  /*2c30*/  @P0 LD.E.128 R20, desc[UR4][R24.64] ;  /* 0x0000000418140980 */ /* 0x000ea8000c101d00 */
[----:B--2---:R-:W-:Y:S01]  /*2c40*/  @P0 ST.E.128 desc[UR4][R2.64], R20 ;  /* 0x0000001402000985 */ /* 0x004fe2000c101d04 */
[----:B------:R-:W-:Y:S03]  /*2c50*/  @!P6 IADD3 R32, P0, PT, R24, R93, RZ ;  /* 0x0000005d1820e210 */ /* 0x000fe60007f1e0ff */
[----:B------:R-:W2:Y:S02]  /*2c60*/  @!P5 LD.E.128 R16, desc[UR4][R30.64] ;  /* 0x000000041e10d980 */ /* 0x000ea4000c101d00 */
[C---:B------:R-:W-:Y:S01]  /*2c70*/  @!P6 IMAD.X R33, R25.reuse, 0x1, R91, P0 ;  /* 0x000000011921e824 */ /* 0x040fe200000e065b */
[C---:B------:R-:W-:Y:S04]  /*2c80*/  @!P6 LEA R36, P0, R164.reuse, R2, 0x6 ;  /* 0x00000002a424e211 */ /* 0x040fe800078030ff */
[----:B------:R-:W-:Y:S02]  /*2c90*/  @!P6 LEA.HI.X R37, R164, R3, R165, 0x6, P0 ;  /* 0x00000003a425e211 */ /* 0x000fe400000f34a5 */
[----:B------:R-:W-:Y:S05]  /*2ca0*/  @!P3 IADD3 R34, P0, PT, R24, R142, RZ ;  /* 0x0000008e1822b210 */ /* 0x000fea0007f1e0ff */
[----:B------:R-:W-:Y:S01]  /*2cb0*/  @!P3 IMAD.X R35, R25, 0x1, R85, P0 ;  /* 0x000000011923b824 */ /* 0x000fe200000e0655 */
[C---:B------:R-:W-:Y:S04]  /*2cc0*/  @P2 LEA R28, P0, R140.reuse, R24, 0x7 ;  /* 0x000000188c1c2211 */ /* 0x040fe800078038ff */
[----:B------:R-:W-:Y:S01]  /*2cd0*/  @P2 LEA.HI.X R29, R140, R25, R141, 0x7, P0 ;  /* 0x000000198c1d2211 */ /* 0x000fe200000f3c8d */
[----:B--2---:R2:W-:Y:S04]  /*2ce0*/  @!P5 ST.E.128 desc[UR4][R26.64], R16 ;  /* 0x000000101a00d985 */ /* 0x0045e8000c101d04 */
[----:B-1----:R-:W3:Y:S01]  /*2cf0*/  @!P6 LD.E.128 R4, desc[UR4][R32.64] ;  /* 0x000000042004e980 */ /* 0x002ee2000c101d00 */
[C---:B--2---:R-:W-:Y:S01]  /*2d00*/  @!P3 IMAD.WIDE.U32 R16, R164.reuse, 0x60, R2 ;  /* 0x00000060a410b825 */ /* 0x044fe200078e0002 */
[C---:B------:R-:W-:Y:S03]  /*2d10*/  @P2 LEA R26, P0, R164.reuse, R2, 0x7 ;  /* 0x00000002a41a2211 */ /* 0x040fe600078038ff */
[----:B------:R-:W-:Y:S01]  /*2d20*/  @!P3 IMAD.IADD R17, R17, 0x1, R0 ;  /* 0x000000011111b824 */ /* 0x000fe200078e0200 */
[----:B------:R-:W-:Y:S01]  /*2d30*/  @P2 LEA.HI.X R27, R164, R3, R165, 0x7, P0 ;  /* 0x00000003a41b2211 */ /* 0x000fe200000f3ca5 */
[----:B------:R-:W-:Y:S01]  /*2d40*/  @P4 IMAD R0, R141, 0xa0, RZ ;  /* 0x000000a08d004824 */ /* 0x000fe200078e02ff */
[----:B---3--:R1:W-:Y:S04]  /*2d50*/  @!P6 ST.E.128 desc[UR4][R36.64], R4 ;  /* 0x000000042400e985 */ /* 0x0083e8000c101d04 */
[----:B------:R-:W2:Y:S01]  /*2d60*/  @!P3 LD.E.128 R20, desc[UR4][R34.64] ;  /* 0x000000042214b980 */ /* 0x000ea2000c101d00 */
[----:B-1----:R-:W-:Y:S04]  /*2d70*/  @P4 IMAD.WIDE.U32 R4, R140, 0xa0, R24 ;  /* 0x000000a08c044825 */ /* 0x002fe800078e0018 */
[----:B------:R-:W-:Y:S02]  /*2d80*/  @P4 IMAD.IADD R5, R5, 0x1, R0 ;  /* 0x0000000105054824 */ /* 0x000fe400078e0200 */
[----:B------:R-:W-:Y:S01]  /*2d90*/  @P4 IMAD R0, R165, 0xa0, RZ ;  /* 0x000000a0a5004824 */ /* 0x000fe200078e02ff */
[----:B--2---:R1:W-:Y:S04]  /*2da0*/  @!P3 ST.E.128 desc[UR4][R16.64], R20 ;  /* 0x000000141000b985 */ /* 0x0043e8000c101d04 */
[----:B-1----:R-:W2:Y:S01]  /*2db0*/  @P2 LD.E.128 R16, desc[UR4][R28.64] ;  /* 0x000000041c102980 */ /* 0x002ea2000c101d00 */
[----:B------:R-:W-:Y:S04]  /*2dc0*/  @P4 IMAD.WIDE.U32 R20, R164, 0xa0, R2 ;  /* 0x000000a0a4144825 */ /* 0x000fe800078e0002 */
[----:B------:R-:W-:Y:S01]  /*2dd0*/  @P4 IMAD.IADD R21, R21, 0x1, R0 ;  /* 0x0000000115154824 */ /* 0x000fe200078e0200 */
[----:B--2---:R1:W-:Y:S04]  /*2de0*/  @P2 ST.E.128 desc[UR4][R26.64], R16 ;  /* 0x000000101a002985 */ /* 0x0043e8000c101d04 */
[----:B------:R-:W2:Y:S04]  /*2df0*/  @P4 LD.E.128 R4, desc[UR4][R4.64] ;  /* 0x0000000404044980 */ /* 0x000ea8000c101d00 */
[----:B--2---:R1:W-:Y:S01]  /*2e00*/  @P4 ST.E.128 desc[UR4][R20.64], R4 ;  /* 0x0000000414004985 */ /* 0x0043e2000c101d04 */
[----:B------:R-:W-:Y:S05]  /*2e10*/  @!P1 BRA `(.L_x_11501) ;  /* 0x0000004800dc9947 */ /* 0x000fea0003800000 */
        /* <DEDUP_REMOVED lines=9> */
.L_x_11500:
        /* <DEDUP_REMOVED lines=62> */
.L_x_11504:
[----:B------:R-:W-:Y:S05]  /*3290*/  BSYNC.RECONVERGENT B0 ;  /* 0x0000000000007941 */ /* 0x000fea0003800200 */
.L_x_11503:
        /* <DEDUP_REMOVED lines=50> */
.L_x_11506:
[----:B------:R-:W-:Y:S05]  /*35c0*/  BSYNC.RECONVERGENT B0 ;  /* 0x0000000000007941 */ /* 0x000fea0003800200 */
.L_x_11505:
[----:B------:R-:W-:Y:S04]  /*35d0*/  BSSY.RECONVERGENT B0, `(.L_x_11507) ;  /* 0x0000036000007945 */ /* 0x000fe80003800200 */
[----:B------:R-:W-:Y:S05]  /*35e0*/  @P5 BRA `(.L_x_11508) ;  /* 0x0000000000d05947 */ /* 0x000fea0003800000 */
        /* <DEDUP_REMOVED lines=52> */
.L_x_11508:
[----:B------:R-:W-:Y:S05]  /*3930*/  BSYNC.RECONVERGENT B0 ;  /* 0x0000000000007941 */ /* 0x000fea0003800200 */
.L_x_11507:
[----:B------:R-:W-:Y:S04]  /*3940*/  BSSY.RECONVERGENT B0, `(.L_x_11509) ;  /* 0x0000035000007945 */ /* 0x000fe80003800200 */
        /* <DEDUP_REMOVED lines=52> */
.L_x_11510:
[----:B------:R-:W-:Y:S05]  /*3c90*/  BSYNC.RECONVERGENT B0 ;  /* 0x0000000000007941 */ /* 0x000fea0003800200 */
.L_x_11509:
[----:B------:R-:W-:Y:S04]  /*3ca0*/  BSSY.RECONVERGENT B0, `(.L_x_11511) ;  /* 0x0000036000007945 */ /* 0x000fe80003800200 */
[----:B------:R-:W-:Y:S05]  /*3cb0*/  @P3 BRA `(.L_x_11512) ;  /* 0x0000000000d03947 */ /* 0x000fea0003800000 */
[----:B------:R-:W-:Y:S01]  /*3cc0*/  ISETP.GE.AND P0, PT, R12, R17, PT ;  /* 0x000000110c00720c */ /* 0x000fe20003f06270 */
[----:B---3--:R-:W-:Y:S01]  /*3cd0*/  IMAD.WIDE.U32 R48, R164, 0x60, R38 ;  /* 0x00000060a4307825 */ /* 0x008fe200078e0026 */
[----:B----4-:R-:W-:Y:S03]  /*3ce0*/  IADD3 R44, P1, PT, R40, R142, RZ ;  /* 0x0000008e282c7210 */ /* 0x010fe60007f3e0ff */
        /* <DEDUP_REMOVED lines=49> */
.L_x_11512:
[----:B------:R-:W-:Y:S05]  /*4000*/  BSYNC.RECONVERGENT B0 ;  /* 0x0000000000007941 */ /* 0x000fea0003800200 */
.L_x_11511:
[----:B------:R-:W-:Y:S01]  /*4010*/  ISETP.NE.AND P0, PT, R128, RZ, PT ;  /* 0x000000ff8000720c */ /* 0x000fe20003f05270 */
[----:B------:R-:W-:Y:S11]  /*4020*/  BSSY.RECONVERGENT B0, `(.L_x_11513) ;  /* 0x0000036000007945 */ /* 0x000ff60003800200 */
[----:B------:R-:W-:Y:S01]  /*4030*/  @!UPT UIADD3 URZ, UPT, UPT, URZ, URZ, URZ ;  /* 0x000000fffffff290 */ /* 0x000fe2000fffe0ff */
[----:B------:R-:W-:Y:S05]  /*4040*/  @!P0 BRA `(.L_x_11514) ;  /* 0x0000000000cc8947 */ /* 0x000fea0003800000 */
        /* <DEDUP_REMOVED lines=51> */
.L_x_11514:
[----:B------:R-:W-:Y:S05]  /*4380*/  BSYNC.RECONVERGENT B0 ;  /* 0x0000000000007941 */ /* 0x000fea0003800200 */
.L_x_11513:
[----:B------:R-:W-:Y:S04]  /*4390*/  BSSY.RECONVERGENT B0, `(.L_x_11515) ;  /* 0x0000037000007945 */ /* 0x000fe80003800200 */
[----:B------:R-:W-:Y:S05]  /*43a0*/  @!P4 BRA `(.L_x_11516) ;  /* 0x0000000000d4c947 */ /* 0x000fea0003800000 */
[----:B------:R-:W-:Y:S01]  /*43b0*/  ISETP.GE.AND P0, PT, R12, R17, PT ;  /* 0x000000110c00720c */ /* 0x000fe20003f06270 */
[----:B------:R-:W-:Y:S04]  /*43c0*/  IMAD.WIDE.U32 R42, R140, 0xa0, R40 ;  /* 0x000000a08c2a7825 */ /* 0x000fe800078e0028 */
[----:B------:R-:W-:Y:S02]  /*43d0*/  IMAD R32, R141, 0xa0, RZ ;  /* 0x000000a08d207824 */ /* 0x000fe400078e02ff */
[----:B-1-3--:R-:W-:Y:S03]  /*43e0*/  IMAD.WIDE.U32 R48, R164, 0xa0, R38 ;  /* 0x000000a0a4307825 */ /* 0x00afe600078e0026 */
[----:B------:R-:W-:Y:S03]  /*43f0*/  IADD3 R43, PT, PT, R32, R43, RZ ;  /* 0x0000002b202b7210 */ /* 0x000fe60007ffe0ff */
[C---:B------:R-:W-:Y:S02]  /*4400*/  @!P0 IMAD.WIDE R34, R11.reuse, 0xa0, R36 ;  /* 0x000000a00b228825 */ /* 0x040fe400078e0224 */
[----:B--2-4-:R1:W2:Y:S02]  /*4410*/  LD.E.128 R20, desc[UR4][R42.64] ;  /* 0x000000042a147980 */ /* 0x0142a4000c101d00 */
        /* <DEDUP_REMOVED lines=46> */
.L_x_11516:
[----:B------:R-:W-:Y:S05]  /*4700*/  BSYNC.RECONVERGENT B0 ;  /* 0x0000000000007941 */ /* 0x000fea0003800200 */
.L_x_11515:
[----:B------:R-:W-:Y:S01]  /*4710*/  ISETP.NE.AND P0, PT, R126, RZ, PT ;  /* 0x000000ff7e00720c */ /* 0x000fe20003f05270 */
[----:B------:R-:W-:Y:S11]  /*4720*/  BSSY.RECONVERGENT B0, `(.L_x_11517) ;  /* 0x0000038000007945 */ /* 0x000ff60003800200 */
[----:B------:R-:W-:Y:S01]  /*4730*/  @!UPT UIADD3 URZ, UPT, UPT, URZ, URZ, URZ ;  /* 0x000000fffffff290 */ /* 0x000fe2000fffe0ff */
[----:B------:R-:W-:Y:S05]  /*4740*/  @!P0 BRA `(.L_x_11518) ;  /* 0x0000000000d48947 */ /* 0x000fea0003800000 */
        /* <DEDUP_REMOVED lines=53> */
.L_x_11518:
[----:B------:R-:W-:Y:S05]  /*4aa0*/  BSYNC.RECONVERGENT B0 ;  /* 0x0000000000007941 */ /* 0x000fea0003800200 */
.L_x_11517:
[----:B------:R-:W5:Y:S02]  /*4ab0*/  LD.E R3, desc[UR4][R100.64+0xd0] ;  /* 0x0000d00464037980 */ /* 0x000f64000c101900 */
[----:B-----5:R-:W-:Y:S05]  /*4ac0*/  IMAD.U32 R3, R3, -0x40, RZ ;  /* 0xffffffc003037824 */ /* 0x020fea00078e00ff */
[C---:B------:R-:W-:Y:S02]  /*4ad0*/  LEA R14, P1, R3.reuse, R14, 0x1 ;  /* 0x0000000e030e7211 */ /* 0x040fe400078208ff */
[C---:B------:R-:W-:Y:S02]  /*4ae0*/  LEA R54, P0, R3.reuse, R54, 0x1 ;  /* 0x0000003603367211 */ /* 0x040fe400078008ff */
[C---:B------:R-:W-:Y:S02]  /*4af0*/  LEA.HI.X.SX32 R15, R3.reuse, R15, 0x1, P1 ;  /* 0x0000000f030f7211 */ /* 0x040fe400008f0eff */
[----:B------:R-:W-:Y:S01]  /*4b00*/  LEA.HI.X.SX32 R55, R3, R55, 0x1, P0 ;  /* 0x0000003703377211 */ /* 0x000fe200000f0eff */
[----:B------:R-:W-:Y:S05]  /*4b10*/  BRA `(.L_x_11501) ;  /* 0x0000002c009c7947 */ /* 0x000fea0003800000 */
.L_x_11502:
        /* <DEDUP_REMOVED lines=94> */
.L_x_11520:
[----:B------:R-:W-:Y:S05]  /*5100*/  BSYNC.RECONVERGENT B0 ;  /* 0x0000000000007941 */ /* 0x000fea0003800200 */
.L_x_11519:
        /* <DEDUP_REMOVED lines=88> */
.L_x_11522:
[----:B------:R-:W-:Y:S05]  /*5690*/  BSYNC.RECONVERGENT B0 ;  /* 0x0000000000007941 */ /* 0x000fea0003800200 */
.L_x_11521:
[----:B------:R-:W-:Y:S04]  /*56a0*/  BSSY.RECONVERGENT B0, `(.L_x_11523) ;  /* 0x000005a000007945 */ /* 0x000fe80003800200 */
[----:B------:R-:W-:Y:S05]  /*56b0*/  @P5 BRA `(.L_x_11524) ;  /* 0x0000000400605947 */ /* 0x000fea0003800000 */
        /* <DEDUP_REMOVED lines=88> */
.L_x_11524:
[----:B------:R-:W-:Y:S05]  /*5c40*/  BSYNC.RECONVERGENT B0 ;  /* 0x0000000000007941 */ /* 0x000fea0003800200 */
.L_x_11523:
[----:B------:R-:W-:Y:S04]  /*5c50*/  BSSY.RECONVERGENT B0, `(.L_x_11525) ;  /* 0x000005a000007945 */ /* 0x000fe80003800200 */
[----:B------:R-:W-:Y:S05]  /*5c60*/  @P6 BRA `(.L_x_11526) ;  /* 0x0000000400606947 */ /* 0x000fea0003800000 */
        /* <DEDUP_REMOVED lines=88> */
.L_x_11526:
[----:B------:R-:W-:Y:S05]  /*61f0*/  BSYNC.RECONVERGENT B0 ;  /* 0x0000000000007941 */ /* 0x000fea0003800200 */
.L_x_11525:
        /* <DEDUP_REMOVED lines=91> */
.L_x_11528:
[----:B------:R-:W-:Y:S05]  /*67b0*/  BSYNC.RECONVERGENT B0 ;  /* 0x0000000000007941 */ /* 0x000fea0003800200 */
.L_x_11527:
[----:B------:R-:W-:Y:S01]  /*67c0*/  ISETP.NE.AND P0, PT, R128, RZ, PT ;  /* 0x000000ff8000720c */ /* 0x000fe20003f05270 */
[----:B------:R-:W-:Y:S11]  /*67d0*/  BSSY.RECONVERGENT B0, `(.L_x_11529) ;  /* 0x000005a000007945 */ /* 0x000ff60003800200 */
[----:B------:R-:W-:Y:S01]  /*67e0*/  @!UPT UIADD3 URZ, UPT, UPT, URZ, URZ, URZ ;  /* 0x000000fffffff290 */ /* 0x000fe2000fffe0ff */
[----:B------:R-:W-:Y:S05]  /*67f0*/  @!P0 BRA `(.L_x_11530) ;  /* 0x00000004005c8947 */ /* 0x000fea0003800000 */
        /* <DEDUP_REMOVED lines=87> */
.L_x_11530:
[----:B------:R-:W-:Y:S05]  /*6d70*/  BSYNC.RECONVERGENT B0 ;  /* 0x0000000000007941 */ /* 0x000fea0003800200 */
.L_x_11529:
[----:B------:R-:W-:Y:S04]  /*6d80*/  BSSY.RECONVERGENT B0, `(.L_x_11531) ;  /* 0x000005c000007945 */ /* 0x000fe80003800200 */
[----:B------:R-:W-:Y:S05]  /*6d90*/  @!P4 BRA `(.L_x_11532) ;  /* 0x000000040068c947 */ /* 0x000fea0003800000 */
        /* <DEDUP_REMOVED lines=90> */
.L_x_11532:
[----:B------:R-:W-:Y:S05]  /*7340*/  BSYNC.RECONVERGENT B0 ;  /* 0x0000000000007941 */ /* 0x000fea0003800200 */
.L_x_11531:
[----:B------:R-:W-:Y:S01]  /*7350*/  ISETP.NE.AND P0, PT, R126, RZ, PT ;  /* 0x000000ff7e00720c */ /* 0x000fe20003f05270 */
[----:B------:R-:W-:Y:S11]  /*7360*/  BSSY.RECONVERGENT B0, `(.L_x_11533) ;  /* 0x000005c000007945 */ /* 0x000ff60003800200 */
[----:B------:R-:W-:Y:S01]  /*7370*/  @!UPT UIADD3 URZ, UPT, UPT, URZ, URZ, URZ ;  /* 0x000000fffffff290 */ /* 0x000fe2000fffe0ff */
[----:B------:R-:W-:Y:S05]  /*7380*/  @!P0 BRA `(.L_x_11534) ;  /* 0x0000000400648947 */ /* 0x000fea0003800000 */
        /* <DEDUP_REMOVED lines=8> */
[----:B-1-34-:R-:W-:Y:S01]  /*7410*/  @!P0 IADD3 R57, P2, PT, R117, R46, RZ ;  /* 0x0000002e75398210 */ /* 0x01afe20007f5e0ff */
[----:B------:R-:W-:Y:S04]  /*7420*/  @!P0 IMAD.WIDE R30, R19, 0x2, R20 ;  /* 0x00000002131e8825 */ /* 0x000fe800078e0214 */
        /* <DEDUP_REMOVED lines=48> */
[C---:B------:R-:W-:Y:S01]  /*7730*/  @!P0 LOP3.LUT R45, R43.reuse, 0xffff0000, RZ, 0xc0, !PT ;  /* 0xffff00002b2d8812 */ /* 0x040fe200078ec0ff */
[----:B------:R-:W-:Y:S01]  /*7740*/  @!P2 FADD.FTZ R24, -R24, -RZ ;  /* 0x800000ff1818a221 */ /* 0x000fe20000010100 */
[----:B------:R-:W-:Y:S01]  /*7750*/  @!P0 LOP3.LUT R42, R42, 0xffff0000, RZ, 0xc0, !PT ;  /* 0xffff00002a2a8812 */ /* 0x000fe200078ec0ff */
[----:B------:R-:W-:Y:S01]  /*7760*/  @!P2 FADD.FTZ R22, -R22, -RZ ;  /* 0x800000ff1616a221 */ /* 0x000fe20000010100 */
[----:B------:R-:W-:Y:S01]  /*7770*/  @!P2 FADD.FTZ R18, -R18, -RZ ;  /* 0x800000ff1212a221 */ /* 0x000fe20000010100 */
[----:B------:R-:W-:Y:S01]  /*7780*/  @!P0 IMAD.U32 R44, R43, 0x10000, RZ ;  /* 0x000100002b2c8824 */ /* 0x000fe200078e00ff */
[----:B------:R-:W-:Y:S01]  /*7790*/  @!P0 LOP3.LUT R43, R50, 0xffff0000, RZ, 0xc0, !PT ;  /* 0xffff0000322b8812 */ /* 0x000fe200078ec0ff */
        /* <DEDUP_REMOVED lines=24> */
.L_x_11534:
[----:B------:R-:W-:Y:S05]  /*7920*/  BSYNC.RECONVERGENT B0 ;  /* 0x0000000000007941 */ /* 0x000fea0003800200 */
.L_x_11533:
[----:B------:R-:W5:Y:S02]  /*7930*/  LD.E R3, desc[UR4][R100.64+0xd0] ;  /* 0x0000d00464037980 */ /* 0x000f64000c101900 */
[----:B-----5:R-:W-:Y:S05]  /*7940*/  IMAD.U32 R3, R3, -0x40, RZ ;  /* 0xffffffc003037824 */ /* 0x020fea00078e00ff */
[C---:B------:R-:W-:Y:S02]  /*7950*/  LEA R98, P1, R3.reuse, R98, 0x1 ;  /* 0x0000006203627211 */ /* 0x040fe400078208ff */
[C---:B------:R-:W-:Y:S02]  /*7960*/  LEA R96, P0, R3.reuse, R96, 0x1 ;  /* 0x0000006003607211 */ /* 0x040fe400078008ff */
[C---:B------:R-:W-:Y:S02]  /*7970*/  LEA.HI.X.SX32 R99, R3.reuse, R99, 0x1, P1 ;  /* 0x0000006303637211 */ /* 0x040fe400008f0eff */
[----:B------:R-:W-:Y:S09]  /*7980*/  LEA.HI.X.SX32 R97, R3, R97, 0x1, P0 ;  /* 0x0000006103617211 */ /* 0x000ff200000f0eff */
.L_x_11501:
[----:B------:R-:W-:Y:S05]  /*7990*/  BSYNC.RECONVERGENT B1 ;  /* 0x0000000000017941 */ /* 0x000fea0003800200 */
.L_x_11499:
        /* <DEDUP_REMOVED lines=101> */
.L_x_11536:
[----:B------:R-:W-:Y:S05]  /*7ff0*/  BSYNC.RECONVERGENT B0 ;  /* 0x0000000000007941 */ /* 0x000fea0003800200 */
.L_x_11535:
[----:B------:R-:W-:Y:S11]  /*8000*/  ISETP.NE.AND P0, PT, R122, RZ, PT ;  /* 0x000000ff7a00720c */ /* 0x000ff60003f05270 */
[----:B------:R-:W-:Y:S02]  /*8010*/  @!UPT UIADD3 URZ, UPT, UPT, URZ, URZ, URZ ;  /* 0x000000fffffff290 */ /* 0x000fe4000fffe0ff */
[----:B------:R-:W-:Y:S05]  /*8020*/  @P0 BRA `(.L_x_11537) ;  /* 0xffffffa400540947 */ /* 0x000fea000383ffff */
.L_x_11498:
        /* <DEDUP_REMOVED lines=8> */
[----:B------:R-:W-:Y:S01]  /*80b0*/  IMAD.IADD R3, R177, 0x1, -R174 ;  /* 0x00000001b1037824 */ /* 0x000fe200078e0aae */
[C---:B------:R-:W-:Y:S01]  /*80c0*/  LEA R4, P0, R25.reuse, R132, 0x1 ;  /* 0x0000008419047211 */ /* 0x040fe200078008ff */
[C---:B------:R-:W-:Y:S01]  /*80d0*/  VIADD R181, R134.reuse, 0x20 ;  /* 0x0000002086b57836 */ /* 0x040fe20000000000 */
[----:B------:R-:W-:Y:S01]  /*80e0*/  BSSY.RECONVERGENT B0, `(.L_x_11540) ;  /* 0x0000014000007945 */ /* 0x000fe20003800200 */
[C---:B------:R-:W-:Y:S01]  /*80f0*/  VIADD R182, R134.reuse, 0x10 ;  /* 0x0000001086b67836 */ /* 0x040fe20000000000 */
[----:B------:R-:W-:Y:S01]  /*8100*/  LEA.HI.X R5, R25, R133, R32, 0x1, P0 ;  /* 0x0000008519057211 */ /* 0x000fe200000f0c20 */
[C---:B------:R-:W-:Y:S01]  /*8110*/  VIADD R180, R134.reuse, 0x30 ;  /* 0x0000003086b47836 */ /* 0x040fe20000000000 */
        /* <DEDUP_REMOVED lines=16> */
.L_x_11541:
[----:B------:R-:W-:Y:S05]  /*8220*/  BSYNC.RECONVERGENT B0 ;  /* 0x0000000000007941 */ /* 0x000fea0003800200 */
.L_x_11540:
[----:B------:R-:W-:Y:S05]  /*8230*/  @P1 BRA `(.L_x_11542) ;  /* 0x0000002400581947 */ /* 0x000fea0003800000 */
[----:B--2---:R-:W-:-:S04]  /*8240*/  LEA R2, P0, R136, R4, 0x6 ;  /* 0x0000000488027211 */ /* 0x004fc800078030ff */
[----:B------:R-:W-:-:S05]  /*8250*/  LEA.HI.X R3, R136, R5, R137, 0x6, P0 ;  /* 0x0000000588037211 */ /* 0x000fca00000f3489 */
[----:B------:R-:W-:Y:S01]  /*8260*/  @!PT LDS RZ, [RZ] ;  /* 0x00000000fffff984 */ /* 0x000fe20000000800 */
[----:B------:R-:W-:Y:S01]  /*8270*/  @!PT LDS RZ, [RZ] ;  /* 0x00000000fffff984 */ /* 0x000fe20000000800 */
[----:B------:R-:W-:Y:S01]  /*8280*/  @!PT LDS RZ, [RZ] ;  /* 0x00000000fffff984 */ /* 0x000fe20000000800 */
[----:B------:R3:W-:Y:S01]  /*8290*/  LDGSTS.E.BYPASS.LTC128B.128 [R175+0x1800], desc[UR4][R2.64] ;  /* 0x0180000002af7fae */ /* 0x0007e2000b981a04 */
[----:B------:R-:W-:Y:S05]  /*82a0*/  BRA `(.L_x_11542) ;  /* 0x00000024003c7947 */ /* 0x000fea0003800000 */
.L_x_11539:
        /* <DEDUP_REMOVED lines=76> */
.L_x_11547:
[----:B------:R-:W-:Y:S05]  /*8770*/  BSYNC.RECONVERGENT B0 ;  /* 0x0000000000007941 */ /* 0x000fea0003800200 */
.L_x_11546:
[----:B-----5:R1:W-:Y:S02]  /*8780*/  STS.128 [R175], R8 ;  /* 0x00000008af007388 */ /* 0x0203e40000000c00 */
.L_x_11545:
[----:B------:R-:W-:Y:S05]  /*8790*/  BSYNC.RECONVERGENT B1 ;  /* 0x0000000000017941 */ /* 0x000fea0003800200 */
.L_x_11544:
[----:B------:R-:W-:Y:S01]  /*87a0*/  VIADD R182, R134, 0x10 ;  /* 0x0000001086b67836 */ /* 0x000fe20000000000 */
[C---:B----4-:R-:W-:Y:S01]  /*87b0*/  LEA R20, P0, R25.reuse, R132, 0x1 ;  /* 0x0000008419147211 */ /* 0x050fe200078008ff */
        /* <DEDUP_REMOVED lines=46> */
.L_x_11551:
[----:B------:R-:W-:Y:S05]  /*8aa0*/  BSYNC.RECONVERGENT B0 ;  /* 0x0000000000007941 */ /* 0x000fea0003800200 */
.L_x_11550:
[----:B-----5:R2:W-:Y:S02]  /*8ab0*/  STS.128 [R175+0x800], R8 ;  /* 0x00080008af007388 */ /* 0x0205e40000000c00 */
.L_x_11549:
[----:B------:R-:W-:Y:S05]  /*8ac0*/  BSYNC.RECONVERGENT B1 ;  /* 0x0000000000017941 */ /* 0x000fea0003800200 */
.L_x_11548:
        /* <DEDUP_REMOVED lines=48> */
.L_x_11555:
[----:B------:R-:W-:Y:S05]  /*8dd0*/  BSYNC.RECONVERGENT B0 ;  /* 0x0000000000007941 */ /* 0x000fea0003800200 */
.L_x_11554:
[----:B-----5:R3:W-:Y:S02]  /*8de0*/  STS.128 [R175+0x1000], R8 ;  /* 0x00100008af007388 */ /* 0x0207e40000000c00 */
.L_x_11553:
[----:B------:R-:W-:Y:S05]  /*8df0*/  BSYNC.RECONVERGENT B1 ;  /* 0x0000000000017941 */ /* 0x000fea0003800200 */
.L_x_11552:
        /* <DEDUP_REMOVED lines=10> */
[----:B------:R1:W3:Y:S01]  /*8ea0*/  LD.E.64 R4, desc[UR4][R16.64] ;  /* 0x0000000410047980 */ /* 0x0002e2000c101b00 */
        /* <DEDUP_REMOVED lines=8> */
[----:B--2---:R-:W-:Y:S02]  /*8f30*/  LOP3.LUT R11, R2, 0xffff0000, RZ, 0xc0, !PT ;  /* 0xffff0000020b7812 */ /* 0x004fe400078ec0ff */
[C---:B------:R-:W-:Y:S01]  /*8f40*/  LOP3.LUT R8, R3.reuse, 0xffff0000, RZ, 0xc0, !PT ;  /* 0xffff000003087812 */ /* 0x040fe200078ec0ff */
[----:B------:R-:W-:Y:S01]  /*8f50*/  IMAD.U32 R3, R3, 0x10000, RZ ;  /* 0x0001000003037824 */ /* 0x000fe200078e00ff */
        /* <DEDUP_REMOVED lines=26> */
.L_x_11557:
[----:B------:R-:W-:Y:S05]  /*9100*/  BSYNC.RECONVERGENT B0 ;  /* 0x0000000000007941 */ /* 0x000fea0003800200 */
.L_x_11556:
[----:B-----5:R1:W-:Y:S01]  /*9110*/  STS.128 [R175+0x1800], R8 ;  /* 0x00180008af007388 */ /* 0x0203e20000000c00 */
[----:B------:R-:W-:Y:S05]  /*9120*/  BRA `(.L_x_11542) ;  /* 0x00000014009c7947 */ /* 0x000fea0003800000 */
.L_x_11543:
        /* <DEDUP_REMOVED lines=21> */
[----:B-----5:R-:W-:-:S04]  /*9280*/  IADD3 R4, P0, PT, R28, R11, RZ ;  /* 0x0000000b1c047210 */ /* 0x020fc80007f1e0ff */
        /* <DEDUP_REMOVED lines=8> */
[C---:B------:R-:W-:Y:S01]  /*9310*/  IMAD.U32 R34, R20.reuse, 0x10000, RZ ;  /* 0x0001000014227824 */ /* 0x040fe200078e00ff */
        /* <DEDUP_REMOVED lines=59> */
.L_x_11561:
[----:B------:R-:W-:Y:S05]  /*96d0*/  BSYNC.RECONVERGENT B0 ;  /* 0x0000000000007941 */ /* 0x000fea0003800200 */
.L_x_11560:
[----:B-----5:R1:W-:Y:S02]  /*96e0*/  STS.128 [R175], R20 ;  /* 0x00000014af007388 */ /* 0x0203e40000000c00 */
.L_x_11559:
[----:B------:R-:W-:Y:S05]  /*96f0*/  BSYNC.RECONVERGENT B1 ;  /* 0x0000000000017941 */ /* 0x000fea0003800200 */
.L_x_11558:
        /* <DEDUP_REMOVED lines=85> */
.L_x_11565:
[----:B------:R-:W-:Y:S05]  /*9c50*/  BSYNC.RECONVERGENT B0 ;  /* 0x0000000000007941 */ /* 0x000fea0003800200 */
.L_x_11564:
[----:B-----5:R2:W-:Y:S02]  /*9c60*/  STS.128 [R175+0x800], R20 ;  /* 0x00080014af007388 */ /* 0x0205e40000000c00 */
.L_x_11563:
[----:B------:R-:W-:Y:S05]  /*9c70*/  BSYNC.RECONVERGENT B1 ;  /* 0x0000000000017941 */ /* 0x000fea0003800200 */
.L_x_11562:
        /* <DEDUP_REMOVED lines=85> */
.L_x_11569:
[----:B------:R-:W-:Y:S05]  /*a1d0*/  BSYNC.RECONVERGENT B0 ;  /* 0x0000000000007941 */ /* 0x000fea0003800200 */
.L_x_11568:
[----:B-----5:R3:W-:Y:S02]  /*a1e0*/  STS.128 [R175+0x1000], R20 ;  /* 0x00100014af007388 */ /* 0x0207e40000000c00 */
.L_x_11567:
[----:B------:R-:W-:Y:S05]  /*a1f0*/  BSYNC.RECONVERGENT B1 ;  /* 0x0000000000017941 */ /* 0x000fea0003800200 */
.L_x_11566:
        /* <DEDUP_REMOVED lines=15> */
[----:B-1----:R-:W-:-:S03]  /*a2f0*/  LEA R16, P2, R30, R132, 0x1 ;  /* 0x000000841e107211 */ /* 0x002fc600078408ff */
        /* <DEDUP_REMOVED lines=8> */
[----:B------:R-:W2:Y:S01]  /*a380*/  LD.E.128 R8, desc[UR4][R8.64] ;  /* 0x0000000408087980 */ /* 0x000ea2000c101d00 */
[----:B------:R-:W-:-:S06]  /*a390*/  IADD3.X R13, PT, PT, R27, R13, RZ, P0, !PT ;  /* 0x0000000d1b0d7210 */ /* 0x000fcc00007fe4ff */
[----:B------:R-:W2:Y:S01]  /*a3a0*/  LD.E.128 R12, desc[UR4][R12.64] ;  /* 0x000000040c0c7980 */ /* 0x000ea2000c101d00 */
[C---:B------:R-:W-:Y:S01]  /*a3b0*/  LOP3.LUT R0, R5.reuse, 0xffff0000, RZ, 0xc0, !PT ;  /* 0xffff000005007812 */ /* 0x040fe200078ec0ff */
[----:B------:R-:W-:Y:S01]  /*a3c0*/  IMAD.U32 R3, R4, 0x10000, RZ ;  /* 0x0001000004037824 */ /* 0x000fe200078e00ff */
[----:B--234-:R-:W-:Y:S01]  /*a3d0*/  SHF.L.U32 R21, R5, 0x10, RZ ;  /* 0x0000001005157819 */ /* 0x01cfe200000006ff */
[----:B------:R-:W-:Y:S01]  /*a3e0*/  IMAD.U32 R20, R6, 0x10000, RZ ;  /* 0x0001000006147824 */ /* 0x000fe200078e00ff */
[----:B------:R-:W-:Y:S02]  /*a3f0*/  LOP3.LUT R2, R4, 0xffff0000, RZ, 0xc0, !PT ;  /* 0xffff000004027812 */ /* 0x000fe400078ec0ff */
[----:B------:R-:W-:Y:S02]  /*a400*/  LOP3.LUT R5, R6, 0xffff0000, RZ, 0xc0, !PT ;  /* 0xffff000006057812 */ /* 0x000fe400078ec0ff */
[C---:B------:R-:W-:Y:S02]  /*a410*/  LOP3.LUT R4, R7.reuse, 0xffff0000, RZ, 0xc0, !PT ;  /* 0xffff000007047812 */ /* 0x040fe400078ec0ff */
[----:B------:R-:W-:-:S02]  /*a420*/  SHF.L.U32 R23, R7, 0x10, RZ ;  /* 0x0000001007177819 */ /* 0x000fc400000006ff */
[C---:B------:R-:W-:Y:S01]  /*a430*/  SHF.L.U32 R6, R17.reuse, 0x10, RZ ;  /* 0x0000001011067819 */ /* 0x040fe200000006ff */
[----:B------:R-:W-:Y:S01]  /*a440*/  IMAD.U32 R22, R16, 0x10000, RZ ;  /* 0x0001000010167824 */ /* 0x000fe200078e00ff */
[----:B------:R-:W-:Y:S01]  /*a450*/  LOP3.LUT R25, R17, 0xffff0000, RZ, 0xc0, !PT ;  /* 0xffff000011197812 */ /* 0x000fe200078ec0ff */
[----:B------:R-:W-:Y:S01]  /*a460*/  IMAD.U32 R24, R18, 0x10000, RZ ;  /* 0x0001000012187824 */ /* 0x000fe200078e00ff */
[----:B------:R-:W-:Y:S02]  /*a470*/  LOP3.LUT R7, R16, 0xffff0000, RZ, 0xc0, !PT ;  /* 0xffff000010077812 */ /* 0x000fe400078ec0ff */
[----:B------:R-:W-:Y:S02]  /*a480*/  LOP3.LUT R17, R18, 0xffff0000, RZ, 0xc0, !PT ;  /* 0xffff000012117812 */ /* 0x000fe400078ec0ff */
[C---:B------:R-:W-:Y:S01]  /*a490*/  SHF.L.U32 R16, R19.reuse, 0x10, RZ ;  /* 0x0000001013107819 */ /* 0x040fe200000006ff */
[----:B------:R-:W-:Y:S01]  /*a4a0*/  IMAD.U32 R27, R8, 0x10000, RZ ;  /* 0x00010000081b7824 */ /* 0x000fe200078e00ff */
        /* <DEDUP_REMOVED lines=18> */
[----:B------:R-:W-:Y:S01]  /*a5d0*/  SHF.L.U32 R8, R13, 0x10, RZ ;  /* 0x000000100d087819 */ /* 0x000fe200000006ff */
        /* <DEDUP_REMOVED lines=26> */
.L_x_11571:
[----:B------:R-:W-:Y:S05]  /*a780*/  BSYNC.RECONVERGENT B0 ;  /* 0x0000000000007941 */ /* 0x000fea0003800200 */
.L_x_11570:
[----:B-----5:R1:W-:Y:S02]  /*a790*/  STS.128 [R175+0x1800], R4 ;  /* 0x00180004af007388 */ /* 0x0203e40000000c00 */
.L_x_11542:
[----:B------:R-:W-:Y:S05]  /*a7a0*/  BSYNC.RECONVERGENT B2 ;  /* 0x0000000000027941 */ /* 0x000fea0003800200 */
.L_x_11538:
[----:B-1----:R-:W-:Y:S01]  /*a7b0*/  IMAD.IADD R5, R70, 0x1, -R173 ;  /* 0x0000000146057824 */ /* 0x002fe200078e0aad */
[C---:B------:R-:W-:Y:S01]  /*a7c0*/  SHF.L.U64.HI R55, R73.reuse, 0x1, R74 ;  /* 0x0000000149377819 */ /* 0x040fe2000001024a */
[----:B--23--:R-:W-:Y:S01]  /*a7d0*/  IMAD.SHL.U32 R2, R73, 0x2, RZ ;  /* 0x0000000249027824 */ /* 0x00cfe200078e00ff */
[----:B------:R-:W1:Y:S01]  /*a7e0*/  S2UR UR6, SR_CgaCtaId ;  /* 0x00000000000679c3 */ /* 0x000e620000008800 */
[C---:B------:R-:W-:Y:S01]  /*a7f0*/  VIADD R6, R134.reuse, 0x40 ;  /* 0x0000004086067836 */ /* 0x040fe20000000000 */
[CC--:B------:R-:W-:Y:S01]  /*a800*/  ISETP.GE.AND P2, PT, R134.reuse, R5.reuse, PT ;  /* 0x000000058600720c */ /* 0x0c0fe20003f46270 */
[C---:B------:R-:W-:Y:S01]  /*a810*/  VIADD R4, R134.reuse, 0x60 ;  /* 0x0000006086047836 */ /* 0x040fe20000000000 */
[-C--:B------:R-:W-:Y:S01]  /*a820*/  ISETP.GE.AND P5, PT, R181, R5.reuse, PT ;  /* 0x00000005b500720c */ /* 0x080fe20003fa6270 */
[----:B------:R-:W-:Y:S01]  /*a830*/  VIADD R0, R134, 0x70 ;  /* 0x0000007086007836 */ /* 0x000fe20000000000 */
[----:B------:R-:W-:Y:S01]  /*a840*/  ISETP.GE.AND P1, PT, R182, R5, PT ;  /* 0x00000005b600720c */ /* 0x000fe20003f26270 */
[----:B------:R-:W-:Y:S01]  /*a850*/  VIADD R134, R134, 0x50 ;  /* 0x0000005086867836 */ /* 0x000fe20000000000 */
[----:B------:R-:W-:Y:S01]  /*a860*/  IADD3 R10, P0, PT, R2, R167, RZ ;  /* 0x000000a7020a7210 */ /* 0x000fe20007f1e0ff */
[----:B------:R-:W-:Y:S01]  /*a870*/  IMAD.SHL.U32 R162, R68, 0x40, RZ ;  /* 0x0000004044a27824 */ /* 0x000fe200078e00ff */
[----:B------:R-:W-:Y:S01]  /*a880*/  P2R R3, PR, RZ, 0x4 ;  /* 0x00000004ff037803 */ /* 0x000fe20000000000 */
[----:B------:R-:W-:Y:S01]  /*a890*/  UMOV UR7, 0x400 ;  /* 0x0000040000077882 */ /* 0x000fe20000000000 */
[-C--:B------:R-:W-:Y:S01]  /*a8a0*/  ISETP.GE.AND P4, PT, R180, R5.reuse, PT ;  /* 0x00000005b400720c */ /* 0x080fe20003f86270 */
[--C-:B------:R-:W-:Y:S01]  /*a8b0*/  IMAD.X R11, R55, 0x1, R166.reuse, P0 ;  /* 0x00000001370b7824 */ /* 0x100fe200000e06a6 */
[-C--:B------:R-:W-:Y:S01]  /*a8c0*/  ISETP.GE.AND P0, PT, R0, R5.reuse, PT ;  /* 0x000000050000720c */ /* 0x080fe20003f06270 */
[----:B------:R-:W-:Y:S01]  /*a8d0*/  @!P2 IMAD.MOV.U32 R8, RZ, RZ, R167 ;  /* 0x000000ffff08a224 */ /* 0x000fe200078e00a7 */
[----:B------:R-:W-:Y:S01]  /*a8e0*/  ISETP.GE.AND P6, PT, R182, R5, PT ;  /* 0x00000005b600720c */ /* 0x000fe20003fc6270 */
[----:B------:R-:W-:Y:S01]  /*a8f0*/  @!P2 IMAD.MOV.U32 R9, RZ, RZ, R166 ;  /* 0x000000ffff09a224 */ /* 0x000fe200078e00a6 */
[----:B------:R-:W-:Y:S01]  /*a900*/  @!P5 LEA R12, P3, R164, R10, 0x5 ;  /* 0x0000000aa40cd211 */ /* 0x000fe200078628ff */
[----:B------:R-:W-:Y:S01]  /*a910*/  BSSY.RECONVERGENT B1, `(.L_x_11572) ;  /* 0x00001d8000017945 */ /* 0x000fe20003800200 */
[----:B------:R-:W-:-:S02]  /*a920*/  LOP3.LUT R162, R162, 0x400, RZ, 0xc0, !PT ;  /* 0x00000400a2a27812 */ /* 0x000fc400078ec0ff */
[----:B------:R-:W-:Y:S01]  /*a930*/  @!PT LDS RZ, [RZ] ;  /* 0x00000000fffff984 */ /* 0x000fe20000000800 */
[----:B------:R-:W-:Y:S01]  /*a940*/  @!PT LDS RZ, [RZ] ;  /* 0x00000000fffff984 */ /* 0x000fe20000000800 */
[----:B------:R-:W-:Y:S01]  /*a950*/  @!PT LDS RZ, [RZ] ;  /* 0x00000000fffff984 */ /* 0x000fe20000000800 */
[----:B------:R2:W-:Y:S01]  /*a960*/  @!P2 LDGSTS.E.BYPASS.LTC128B.128 [R175+0x2000], desc[UR4][R8.64] ;  /* 0x0200000008afafae */ /* 0x0005e2000b981a04 */
[----:B------:R-:W-:Y:S01]  /*a970*/  ISETP.GE.AND P2, PT, R6, R5, PT ;  /* 0x000000050600720c */ /* 0x000fe20003f46270 */
[----:B-1----:R-:W-:Y:S01]  /*a980*/  ULEA UR6, UR6, UR7, 0x18 ;  /* 0x0000000706067291 */ /* 0x002fe2000f8ec0ff */
[----:B------:R-:W-:Y:S01]  /*a990*/  @!P5 LEA.HI.X R13, R164, R11, R165, 0x5, P3 ;  /* 0x0000000ba40dd211 */ /* 0x000fe200018f2ca5 */
[----:B------:R-:W-:Y:S01]  /*a9a0*/  @!P1 LDGSTS.E.BYPASS.LTC128B.128 [R175+0x2800], desc[UR4][R10.64] ;  /* 0x028000000aaf9fae */ /* 0x000fe2000b981a04 */
[-C--:B------:R-:W-:Y:S01]  /*a9b0*/  ISETP.GE.AND P1, PT, R4, R5.reuse, PT ;  /* 0x000000050400720c */ /* 0x080fe20003f26270 */
[----:B------:R-:W-:Y:S01]  /*a9c0*/  @!P0 IMAD R7, R165, 0xc0, RZ ;  /* 0x000000c0a5078824 */ /* 0x000fe200078e02ff */
[----:B------:R-:W-:Y:S01]  /*a9d0*/  ISETP.GE.AND P3, PT, R134, R5, PT ;  /* 0x000000058600720c */ /* 0x000fe20003f66270 */
[----:B------:R1:W-:Y:S01]  /*a9e0*/  @!P5 LDGSTS.E.BYPASS.LTC128B.128 [R175+0x3000], desc[UR4][R12.64] ;  /* 0x030000000cafdfae */ /* 0x0003e2000b981a04 */
[----:B------:R-:W-:Y:S02]  /*a9f0*/  @!P4 LEA R18, P5, R164, R10, 0x6 ;  /* 0x0000000aa412c211 */ /* 0x000fe400078a30ff */
[----:B------:R-:W-:-:S02]  /*aa00*/  LOP3.LUT R75, R75, 0x200, R76, 0xf8, !PT ;  /* 0x000002004b4b7812 */ /* 0x000fc400078ef84c */
[C---:B------:R-:W-:Y:S01]  /*aa10*/  @!P4 LEA.HI.X R19, R164.reuse, R11, R165, 0x6, P5 ;  /* 0x0000000ba413c211 */ /* 0x040fe200028f34a5 */
[--C-:B------:R-:W-:Y:S02]  /*aa20*/  @!P2 IMAD.MOV.U32 R16, RZ, RZ, R10.reuse ;  /* 0x000000ffff10a224 */ /* 0x100fe400078e000a */
[--C-:B------:R-:W-:Y:S02]  /*aa30*/  @!P2 IMAD.MOV.U32 R17, RZ, RZ, R11.reuse ;  /* 0x000000ffff11a224 */ /* 0x100fe400078e000b */
[----:B------:R-:W-:Y:S01]  /*aa40*/  @!P1 IMAD.MOV.U32 R14, RZ, RZ, R10 ;  /* 0x000000ffff0e9224 */ /* 0x000fe200078e000a */
[----:B------:R-:W-:Y:S01]  /*aa50*/  @!P4 LDGSTS.E.BYPASS.LTC128B.128 [R175+0x3800], desc[UR4][R18.64] ;  /* 0x0380000012afcfae */ /* 0x000fe2000b981a04 */
[----:B------:R-:W-:Y:S01]  /*aa60*/  @!P1 IMAD.MOV.U32 R15, RZ, RZ, R11 ;  /* 0x000000ffff0f9224 */ /* 0x000fe200078e000b */
[----:B------:R-:W-:Y:S01]  /*aa70*/  ISETP.NE.AND P4, PT, R3, RZ, PT ;  /* 0x000000ff0300720c */ /* 0x000fe20003f85270 */
[----:B------:R-:W-:-:S04]  /*aa80*/  @!P2 IMAD.WIDE.U32 R16, R164, 0x60, R16 ;  /* 0x00000060a410a825 */ /* 0x000fc800078e0010 */
[----:B------:R-:W-:-:S04]  /*aa90*/  @!P1 IMAD.WIDE.U32 R14, R164, 0xa0, R14 ;  /* 0x000000a0a40e9825 */ /* 0x000fc800078e000e */
[C---:B--2---:R-:W-:Y:S02]  /*aaa0*/  @!P2 IMAD R9, R165.reuse, 0x60, RZ ;  /* 0x00000060a509a824 */ /* 0x044fe400078e02ff */
[----:B------:R-:W-:Y:S02]  /*aab0*/  @!P1 IMAD R8, R165, 0xa0, RZ ;  /* 0x000000a0a5089824 */ /* 0x000fe400078e02ff */
[----:B------:R-:W-:Y:S02]  /*aac0*/  @!P2 IMAD.IADD R17, R9, 0x1, R17 ;  /* 0x000000010911a824 */ /* 0x000fe400078e0211 */
[----:B-1----:R-:W-:Y:S01]  /*aad0*/  @!P0 IMAD.MOV.U32 R12, RZ, RZ, R10 ;  /* 0x000000ffff0c8224 */ /* 0x002fe200078e000a */
[----:B------:R-:W-:Y:S01]  /*aae0*/  @!P3 LEA R10, P5, R164, R10, 0x7 ;  /* 0x0000000aa40ab211 */ /* 0x000fe200078a38ff */
[----:B------:R-:W-:Y:S01]  /*aaf0*/  @!P0 IMAD.MOV.U32 R13, RZ, RZ, R11 ;  /* 0x000000ffff0d8224 */ /* 0x000fe200078e000b */
[----:B------:R-:W-:Y:S01]  /*ab00*/  @!P2 LDGSTS.E.BYPASS.LTC128B.128 [R175+0x4000], desc[UR4][R16.64] ;  /* 0x0400000010afafae */ /* 0x000fe2000b981a04 */
[----:B------:R-:W-:Y:S01]  /*ab10*/  @!P1 IMAD.IADD R15, R8, 0x1, R15 ;  /* 0x00000001080f9824 */ /* 0x000fe200078e020f */
[C---:B------:R-:W-:Y:S01]  /*ab20*/  @!P3 LEA.HI.X R11, R164.reuse, R11, R165, 0x7, P5 ;  /* 0x0000000ba40bb211 */ /* 0x040fe200028f3ca5 */
[----:B------:R-:W-:Y:S01]  /*ab30*/  @!P0 IMAD.WIDE.U32 R12, R164, 0xc0, R12 ;  /* 0x000000c0a40c8825 */ /* 0x000fe200078e000c */
[----:B------:R-:W-:-:S02]  /*ab40*/  ISETP.GE.AND P5, PT, R181, R5, PT ;  /* 0x00000005b500720c */ /* 0x000fc40003fa6270 */
[-C--:B------:R-:W-:Y:S01]  /*ab50*/  ISETP.GE.AND P2, PT, R6, R5.reuse, PT ;  /* 0x000000050600720c */ /* 0x080fe20003f46270 */
[----:B------:R-:W-:Y:S01]  /*ab60*/  @!P0 IMAD.IADD R13, R7, 0x1, R13 ;  /* 0x00000001070d8824 */ /* 0x000fe200078e020d */
[----:B------:R-:W-:Y:S01]  /*ab70*/  @!P3 LDGSTS.E.BYPASS.LTC128B.128 [R175+0x4800], desc[UR4][R10.64] ;  /* 0x048000000aafbfae */ /* 0x000fe2000b981a04 */
[-C--:B------:R-:W-:Y:S01]  /*ab80*/  ISETP.GE.AND P3, PT, R134, R5.reuse, PT ;  /* 0x000000058600720c */ /* 0x080fe20003f66270 */
[----:B------:R-:W-:Y:S01]  /*ab90*/  IMAD.IADD R163, R66, 0x1, R75 ;  /* 0x0000000142a37824 */ /* 0x000fe200078e024b */
[----:B------:R-:W-:Y:S01]  /*aba0*/  LOP3.LUT R6, R77, 0x8, R68, 0x78, !PT ;  /* 0x000000084d067812 */ /* 0x000fe200078e7844 */
[----:B------:R1:W-:Y:S01]  /*abb0*/  @!P1 LDGSTS.E.BYPASS.LTC128B.128 [R175+0x5000], desc[UR4][R14.64] ;  /* 0x050000000eaf9fae */ /* 0x0003e2000b981a04 */
[----:B------:R-:W-:Y:S02]  /*abc0*/  ISETP.GE.AND P1, PT, R4, R5, PT ;  /* 0x000000050400720c */ /* 0x000fe40003f26270 */
[----:B------:R-:W-:Y:S01]  /*abd0*/  LOP3.LUT R3, R6, 0x38, R69, 0x78, !PT ;  /* 0x0000003806037812 */ /* 0x000fe200078e7845 */
[----:B------:R2:W-:Y:S01]  /*abe0*/  @!P0 LDGSTS.E.BYPASS.LTC128B.128 [R175+0x5800], desc[UR4][R12.64] ;  /* 0x058000000caf8fae */ /* 0x0005e2000b981a04 */
[----:B------:R-:W-:-:S02]  /*abf0*/  LEA R8, P0, R71, R168, 0x1 ;  /* 0x000000a847087211 */ /* 0x000fc400078008ff */
[----:B------:R-:W-:Y:S01]  /*ac00*/  @!P2 IMAD R4, R65, 0x60, RZ ;  /* 0x000000604104a824 */ /* 0x000fe200078e02ff */
[----:B------:R-:W0:Y:S01]  /*ac10*/  LDGDEPBAR ;  /* 0x00000000000079af */ /* 0x000e220000000000 */
[----:B------:R-:W-:Y:S01]  /*ac20*/  LEA.HI.X R9, R71, R169, R72, 0x1, P0 ;  /* 0x000000a947097211 */ /* 0x000fe200000f0c48 */
[----:B------:R-:W-:Y:S01]  /*ac30*/  IMAD R162, R3, 0x2, R162 ;  /* 0x0000000203a27824 */ /* 0x000fe200078e02a2 */
[----:B------:R-:W-:Y:S02]  /*ac40*/  ISETP.GE.AND P0, PT, R0, R5, PT ;  /* 0x000000050000720c */ /* 0x000fe40003f06270 */
[----:B------:R-:W-:Y:S01]  /*ac50*/  LEA R163, R163, UR6, 0x1 ;  /* 0x00000006a3a37c11 */ /* 0x000fe2000f8e08ff */
[----:B------:R-:W-:-:S10]  /*ac60*/  @!P1 IMAD R3, R65, 0xa0, RZ ;  /* 0x000000a041039824 */ /* 0x000fd400078e02ff */
[--C-:B------:R-:W-:Y:S02]  /*ac70*/  @!P0 IMAD.MOV.U32 R6, RZ, RZ, R8.reuse ;  /* 0x000000ffff068224 */ /* 0x100fe400078e0008 */
[--C-:B------:R-:W-:Y:S02]  /*ac80*/  @!P0 IMAD.MOV.U32 R7, RZ, RZ, R9.reuse ;  /* 0x000000ffff078224 */ /* 0x100fe400078e0009 */
[----:B-1----:R-:W-:Y:S02]  /*ac90*/  @!P2 IMAD.MOV.U32 R14, RZ, RZ, R8 ;  /* 0x000000ffff0ea224 */ /* 0x002fe400078e0008 */
[----:B------:R-:W-:Y:S01]  /*aca0*/  @!P2 IMAD.MOV.U32 R15, RZ, RZ, R9 ;  /* 0x000000ffff0fa224 */ /* 0x000fe200078e0009 */
[----:B------:R-:W-:-:S04]  /*acb0*/  DEPBAR.LE SB0, 0x0 ;  /* 0x000080000000791a */ /* 0x000fc80000000000 */
[----:B------:R-:W-:Y:S01]  /*acc0*/  BAR.SYNC.DEFER_BLOCKING 0x0 ;  /* 0x0000000000007b1d */ /* 0x000fe20000010000 */
[----:B--2---:R-:W-:Y:S02]  /*acd0*/  @!P1 IMAD.MOV.U32 R12, RZ, RZ, R8 ;  /* 0x000000ffff0c9224 */ /* 0x004fe400078e0008 */
[----:B------:R-:W-:Y:S02]  /*ace0*/  @!P1 IMAD.MOV.U32 R13, RZ, RZ, R9 ;  /* 0x000000ffff0d9224 */ /* 0x000fe400078e0009 */
[----:B------:R-:W-:-:S04]  /*acf0*/  @!P2 IMAD.WIDE.U32 R14, R64, 0x60, R14 ;  /* 0x00000060400ea825 */ /* 0x000fc800078e000e */
[----:B------:R-:W-:-:S04]  /*ad00*/  @!P1 IMAD.WIDE.U32 R12, R64, 0xa0, R12 ;  /* 0x000000a0400c9825 */ /* 0x000fc800078e000c */
[----:B------:R-:W-:Y:S02]  /*ad10*/  @!P2 IMAD.IADD R15, R4, 0x1, R15 ;  /* 0x00000001040fa824 */ /* 0x000fe400078e020f */
[----:B------:R-:W-:Y:S02]  /*ad20*/  @!P0 IMAD R0, R65, 0xc0, RZ ;  /* 0x000000c041008824 */ /* 0x000fe400078e02ff */
[----:B------:R-:W-:-:S04]  /*ad30*/  @!P0 IMAD.WIDE.U32 R6, R64, 0xc0, R6 ;  /* 0x000000c040068825 */ /* 0x000fc800078e0006 */
[----:B------:R-:W-:Y:S02]  /*ad40*/  @!P1 IMAD.MOV.U32 R4, RZ, RZ, R12 ;  /* 0x000000ffff049224 */ /* 0x000fe400078e000c */
[----:B------:R-:W-:Y:S01]  /*ad50*/  @!P0 IMAD.IADD R7, R0, 0x1, R7 ;  /* 0x0000000100078824 */ /* 0x000fe200078e0207 */
[----:B------:R-:W-:Y:S01]  /*ad60*/  @!PT LDS RZ, [RZ] ;  /* 0x00000000fffff984 */ /* 0x000fe20000000800 */
[----:B------:R-:W-:Y:S01]  /*ad70*/  @!PT LDS RZ, [RZ] ;  /* 0x00000000fffff984 */ /* 0x000fe20000000800 */
[----:B------:R-:W-:Y:S01]  /*ad80*/  @!PT LDS RZ, [RZ] ;  /* 0x00000000fffff984 */ /* 0x000fe20000000800 */
[----:B------:R-:W-:Y:S01]  /*ad90*/  @!P4 LDGSTS.E.BYPASS.LTC128B.128 [R175+0x6000], desc[UR4][R168.64] ;  /* 0x06000000a8afcfae */ /* 0x000fe2000b981a04 */
[----:B------:R-:W-:-:S03]  /*ada0*/  VIADD R0, R162, UR6 ;  /* 0x00000006a2007c36 */ /* 0x000fc60008000000 */
[----:B------:R-:W-:Y:S01]  /*adb0*/  @P4 STS.128 [R175+0x6000], RZ ;  /* 0x006000ffaf004388 */ /* 0x000fe20000000c00 */
[----:B------:R-:W-:Y:S01]  /*adc0*/  ISETP.GE.AND P4, PT, R180, R5, PT ;  /* 0x00000005b400720c */ /* 0x000fe20003f86270 */
[----:B------:R-:W-:Y:S02]  /*add0*/  @!P1 IMAD.IADD R5, R3, 0x1, R13 ;  /* 0x0000000103059824 */ /* 0x000fe400078e020d */
[----:B------:R-:W-:Y:S01]  /*ade0*/  @P6 STS.128 [R175+0x6800], RZ ;  /* 0x006800ffaf006388 */ /* 0x000fe20000000c00 */
[----:B------:R-:W-:-:S03]  /*adf0*/  IMAD.MOV.U32 R3, RZ, RZ, 0x20 ;  /* 0x00000020ff037424 */ /* 0x000fc600078e00ff */
[----:B------:R-:W-:Y:S01]  /*ae00*/  @!PT LDS RZ, [RZ] ;  /* 0x00000000fffff984 */ /* 0x000fe20000000800 */
[----:B------:R-:W-:Y:S01]  /*ae10*/  @!PT LDS RZ, [RZ] ;  /* 0x00000000fffff984 */ /* 0x000fe20000000800 */
[----:B------:R-:W-:Y:S01]  /*ae20*/  @!PT LDS RZ, [RZ] ;  /* 0x00000000fffff984 */ /* 0x000fe20000000800 */
[----:B------:R1:W-:Y:S01]  /*ae30*/  @!P6 LDGSTS.E.BYPASS.LTC128B.128 [R175+0x6800], desc[UR4][R8.64] ;  /* 0x0680000008afefae */ /* 0x0003e2000b981a04 */
[----:B------:R-:W-:-:S03]  /*ae40*/  @!P5 LEA R10, P6, R64, R8, 0x5 ;  /* 0x00000008400ad211 */ /* 0x000fc600078c28ff */
[----:B------:R-:W-:Y:S01]  /*ae50*/  @P5 STS.128 [R175+0x7000], RZ ;  /* 0x007000ffaf005388 */ /* 0x000fe20000000c00 */
[C---:B------:R-:W-:Y:S02]  /*ae60*/  @!P5 LEA.HI.X R11, R64.reuse, R9, R65, 0x5, P6 ;  /* 0x00000009400bd211 */ /* 0x040fe400030f2c41 */
[----:B------:R-:W-:-:S03]  /*ae70*/  @!P4 LEA R16, P6, R64, R8, 0x6 ;  /* 0x000000084010c211 */ /* 0x000fc600078c30ff */
[----:B------:R-:W-:Y:S01]  /*ae80*/  @!PT LDS RZ, [RZ] ;  /* 0x00000000fffff984 */ /* 0x000fe20000000800 */
[----:B------:R-:W-:Y:S01]  /*ae90*/  @!PT LDS RZ, [RZ] ;  /* 0x00000000fffff984 */ /* 0x000fe20000000800 */
[----:B------:R-:W-:Y:S01]  /*aea0*/  @!PT LDS RZ, [RZ] ;  /* 0x00000000fffff984 */ /* 0x000fe20000000800 */
[----:B------:R-:W-:Y:S01]  /*aeb0*/  @!P5 LDGSTS.E.BYPASS.LTC128B.128 [R175+0x7000], desc[UR4][R10.64] ;  /* 0x070000000aafdfae */ /* 0x000fe2000b981a04 */
[----:B------:R-:W-:-:S03]  /*aec0*/  @!P4 LEA.HI.X R17, R64, R9, R65, 0x6, P6 ;  /* 0x000000094011c211 */ /* 0x000fc600030f3441 */
        /* <DEDUP_REMOVED lines=10> */
[----:B-1----:R-:W-:-:S03]  /*af70*/  @!P3 LEA R8, P5, R64, R8, 0x7 ;  /* 0x000000084008b211 */ /* 0x002fc600078a38ff */
[----:B------:R-:W-:Y:S01]  /*af80*/  @P3 STS.128 [R175+0x8800], RZ ;  /* 0x008800ffaf003388 */ /* 0x000fe20000000c00 */
[----:B------:R-:W-:-:S05]  /*af90*/  @!P3 LEA.HI.X R9, R64, R9, R65, 0x7, P5 ;  /* 0x000000094009b211 */ /* 0x000fca00028f3c41 */
        /* <DEDUP_REMOVED lines=9> */
[C---:B------:R-:W-:Y:S01]  /*b030*/  R2P PR, R68.reuse, 0x6 ;  /* 0x0000000644007804 */ /* 0x040fe20000000000 */
[----:B------:R-:W-:-:S02]  /*b040*/  IMAD.SHL.U32 R68, R68, 0x2, RZ ;  /* 0x0000000244447824 */ /* 0x000fc400078e00ff */
[----:B------:R-:W-:Y:S02]  /*b050*/  @P0 STS.128 [R175+0x9800], RZ ;  /* 0x009800ffaf000388 */ /* 0x000fe40000000c00 */
[----:B------:R-:W-:Y:S02]  /*b060*/  SEL R3, R3, 0xffffffe0, !P1 ;  /* 0xffffffe003037807 */ /* 0x000fe40004800000 */
[----:B------:R-:W-:Y:S01]  /*b070*/  @!PT LDS RZ, [RZ] ;  /* 0x00000000fffff984 */ /* 0x000fe20000000800 */
[----:B------:R-:W-:Y:S01]  /*b080*/  @!PT LDS RZ, [RZ] ;  /* 0x00000000fffff984 */ /* 0x000fe20000000800 */
[----:B------:R-:W-:Y:S01]  /*b090*/  @!PT LDS RZ, [RZ] ;  /* 0x00000000fffff984 */ /* 0x000fe20000000800 */
[----:B------:R1:W-:Y:S01]  /*b0a0*/  @!P0 LDGSTS.E.BYPASS.LTC128B.128 [R175+0x9800], desc[UR4][R6.64] ;  /* 0x0980000006af8fae */ /* 0x0003e2000b981a04 */
[----:B------:R-:W-:Y:S02]  /*b0b0*/  LOP3.LUT R68, R68, 0x6, RZ, 0xc0, !PT ;  /* 0x0000000644447812 */ /* 0x000fe400078ec0ff */
[--C-:B------:R-:W-:Y:S01]  /*b0c0*/  IMAD.IADD R161, R163, 0x1, R3.reuse ;  /* 0x00000001a3a17824 */ /* 0x100fe200078e0203 */
[----:B------:R-:W-:Y:S01]  /*b0d0*/  LDSM.16.M88.4 R72, [R163] ;  /* 0x00000000a348783b */ /* 0x000fe20000000200 */
[----:B------:R-:W-:-:S03]  /*b0e0*/  IMAD.IADD R157, R0, 0x1, R3 ;  /* 0x00000001009d7824 */ /* 0x000fc600078e0203 */
[----:B-----5:R-:W3:Y:S04]  /*b0f0*/  LDSM.16.M88.4 R28, [R162+UR6+0x3000] ;  /* 0x00300006a21c783b */ /* 0x020ee80008000200 */
[----:B----4-:R-:W4:Y:S04]  /*b100*/  LDSM.16.M88.4 R20, [R162+UR6+0x3800] ;  /* 0x00380006a214783b */ /* 0x010f280008000200 */
[----:B--2---:R-:W2:Y:S04]  /*b110*/  LDSM.16.M88.4 R12, [R162+UR6+0x4000] ;  /* 0x00400006a20c783b */ /* 0x004ea80008000200 */
[----:B------:R-:W-:Y:S04]  /*b120*/  LDSM.16.M88.4 R56, [R161] ;  /* 0x00000000a138783b */ /* 0x000fe80000000200 */
[----:B------:R-:W2:Y:S04]  /*b130*/  LDSM.16.M88.4 R92, [R157+0x3000] ;  /* 0x003000009d5c783b */ /* 0x000ea80000000200 */
[----:B------:R-:W2:Y:S04]  /*b140*/  LDSM.16.M88.4 R60, [R157+0x3800] ;  /* 0x003800009d3c783b */ /* 0x000ea80000000200 */
[----:B-1----:R-:W1:Y:S04]  /*b150*/  LDSM.16.M88.4 R4, [R157+0x4000] ;  /* 0x004000009d04783b */ /* 0x002e680000000200 */
[----:B------:R-:W1:Y:S04]  /*b160*/  LDSM.16.M88.4 R44, [R162+UR6+0x2000] ;  /* 0x00200006a22c783b */ /* 0x000e680008000200 */
[----:B------:R-:W1:Y:S04]  /*b170*/  LDSM.16.M88.4 R36, [R162+UR6+0x2800] ;  /* 0x00280006a224783b */ /* 0x000e680008000200 */
[----:B------:R-:W1:Y:S04]  /*b180*/  LDSM.16.M88.4 R88, [R162+UR6+0x4800] ;  /* 0x00480006a258783b */ /* 0x000e680008000200 */
[----:B------:R-:W1:Y:S01]  /*b190*/  LDSM.16.M88.4 R80, [R162+UR6+0x5000] ;  /* 0x00500006a250783b */ /* 0x000e620008000200 */
[C---:B---3--:R-:W-:Y:S03]  /*b1a0*/  HMMA.16816.F32.BF16 R32, R72.reuse, R28, RZ ;  /* 0x0000001c4820723c */ /* 0x048fe600000418ff */
[----:B------:R-:W3:Y:S04]  /*b1b0*/  LDSM.16.M88.4 R112, [R162+UR6+0x5800] ;  /* 0x00580006a270783b */ /* 0x000ee80008000200 */
[----:B------:R-:W3:Y:S01]  /*b1c0*/  LDSM.16.M88.4 R108, [R157+0x2000] ;  /* 0x002000009d6c783b */ /* 0x000ee20000000200 */
[C---:B----4-:R-:W-:Y:S03]  /*b1d0*/  HMMA.16816.F32.BF16 R24, R72.reuse, R20, RZ ;  /* 0x000000144818723c */ /* 0x050fe600000418ff */
[----:B------:R-:W4:Y:S04]  /*b1e0*/  LDSM.16.M88.4 R104, [R157+0x2800] ;  /* 0x002800009d68783b */ /* 0x000f280000000200 */
[----:B------:R-:W4:Y:S01]  /*b1f0*/  LDSM.16.M88.4 R96, [R157+0x4800] ;  /* 0x004800009d60783b */ /* 0x000f220000000200 */
[C---:B------:R-:W-:Y:S03]  /*b200*/  HMMA.16816.F32.BF16 R28, R72.reuse, R30, RZ ;  /* 0x0000001e481c723c */ /* 0x040fe600000418ff */
[----:B------:R-:W0:Y:S05]  /*b210*/  LDGDEPBAR ;  /* 0x00000000000079af */ /* 0x000e2a0000000000 */
[C---:B------:R-:W-:Y:S08]  /*b220*/  HMMA.16816.F32.BF16 R20, R72.reuse, R22, RZ ;  /* 0x000000164814723c */ /* 0x040ff000000418ff */
[----:B--2---:R-:W-:Y:S08]  /*b230*/  HMMA.16816.F32.BF16 R16, R72, R12, RZ ;  /* 0x0000000c4810723c */ /* 0x004ff000000418ff */
[C---:B------:R-:W-:Y:S08]  /*b240*/  HMMA.16816.F32.BF16 R32, R56.reuse, R92, R32 ;  /* 0x0000005c3820723c */ /* 0x040ff00000041820 */
[C---:B------:R-:W-:Y:S01]  /*b250*/  HMMA.16816.F32.BF16 R28, R56.reuse, R94, R28 ;  /* 0x0000005e381c723c */ /* 0x040fe2000004181c */
[----:B------:R-:W2:Y:S07]  /*b260*/  LDSM.16.M88.4 R92, [R157+0x5000] ;  /* 0x005000009d5c783b */ /* 0x000eae0000000200 */
[C---:B------:R-:W-:Y:S08]  /*b270*/  HMMA.16816.F32.BF16 R24, R56.reuse, R60, R24 ;  /* 0x0000003c3818723c */ /* 0x040ff00000041818 */
[C---:B------:R-:W-:Y:S01]  /*b280*/  HMMA.16816.F32.BF16 R20, R56.reuse, R62, R20 ;  /* 0x0000003e3814723c */ /* 0x040fe20000041814 */
[----:B------:R-:W2:Y:S07]  /*b290*/  LDSM.16.M88.4 R60, [R157+0x5800] ;  /* 0x005800009d3c783b */ /* 0x000eae0000000200 */
[----:B-1----:R-:W-:Y:S01]  /*b2a0*/  HMMA.16816.F32.BF16 R16, R56, R4, R16 ;  /* 0x000000043810723c */ /* 0x002fe20000041810 */
        /* <DEDUP_REMOVED lines=8> */
[----:B------:R-:W-:-:S03]  /*b330*/  IMAD.IADD R155, R3, 0x1, R156 ;  /* 0x00000001039b7824 */ /* 0x000fc600078e029c */
[----:B------:R-:W1:Y:S03]  /*b340*/  LDSM.16.M88.4 R124, [R156+0x2000] ;  /* 0x002000009c7c783b */ /* 0x000e660000000200 */
[C---:B------:R-:W-:Y:S01]  /*b350*/  HMMA.16816.F32.BF16 R8, R72.reuse, R88, RZ ;  /* 0x000000584808723c */ /* 0x040fe200000418ff */
[----:B------:R-:W1:Y:S04]  /*b360*/  LDSM.16.M88.4 R120, [R156+0x2800] ;  /* 0x002800009c78783b */ /* 0x000e680000000200 */
[----:B------:R-:W-:Y:S03]  /*b370*/  LDSM.16.M88.4 R116, [R156+0x3000] ;  /* 0x003000009c74783b */ /* 0x000fe60000000200 */
        /* <DEDUP_REMOVED lines=8> */
[----:B------:R-:W-:Y:S07]  /*b400*/  LDSM.16.M88.4 R112, [R156+0x3800] ;  /* 0x003800009c70783b */ /* 0x000fee0000000200 */
[C---:B------:R-:W-:Y:S08]  /*b410*/  HMMA.16816.F32.BF16 R48, R56.reuse, R108, R48 ;  /* 0x0000006c3830723c */ /* 0x040ff00000041830 */
[C---:B------:R-:W-:Y:S01]  /*b420*/  HMMA.16816.F32.BF16 R44, R56.reuse, R110, R44 ;  /* 0x0000006e382c723c */ /* 0x040fe2000004182c */
[----:B------:R-:W-:Y:S07]  /*b430*/  LDSM.16.M88.4 R108, [R156+0x4000] ;  /* 0x004000009c6c783b */ /* 0x000fee0000000200 */
[C---:B----4-:R-:W-:Y:S08]  /*b440*/  HMMA.16816.F32.BF16 R40, R56.reuse, R104, R40 ;  /* 0x000000683828723c */ /* 0x050ff00000041828 */
        /* <DEDUP_REMOVED lines=15> */
[----:B------:R-:W-:Y:S01]  /*b540*/  ISETP.GE.AND P4, PT, R5, R70, PT ;  /* 0x000000460500720c */ /* 0x000fe20003f86270 */
[----:B------:R-:W-:-:S05]  /*b550*/  VIADD R5, R7, 0x18 ;  /* 0x0000001807057836 */ /* 0x000fca0000000000 */
[----:B--2---:R-:W-:Y:S01]  /*b560*/  HMMA.16816.F32.BF16 R84, R56, R92, R84 ;  /* 0x0000005c3854723c */ /* 0x004fe20000041854 */
[----:B------:R-:W-:Y:S01]  /*b570*/  ISETP.GE.AND P2, PT, R5, R70, PT ;  /* 0x000000460500720c */ /* 0x000fe20003f46270 */
[----:B------:R-:W-:-:S03]  /*b580*/  VIADD R5, R7, 0x19 ;  /* 0x0000001907057836 */ /* 0x000fc60000000000 */
[----:B------:R-:W-:Y:S02]  /*b590*/  P2R R0, PR, RZ, 0x4 ;  /* 0x00000004ff007803 */ /* 0x000fe40000000000 */
[----:B------:R-:W-:Y:S01]  /*b5a0*/  ISETP.GE.AND P5, PT, R5, R70, PT ;  /* 0x000000460500720c */ /* 0x000fe20003fa6270 */
[----:B------:R-:W-:Y:S01]  /*b5b0*/  HMMA.16816.F32.BF16 R80, R56, R94, R80 ;  /* 0x0000005e3850723c */ /* 0x000fe20000041850 */
[----:B------:R-:W2:Y:S01]  /*b5c0*/  LDSM.16.M88.4 R92, [R156+0x5800] ;  /* 0x005800009c5c783b */ /* 0x000ea20000000200 */
[----:B------:R-:W-:-:S05]  /*b5d0*/  VIADD R5, R7, 0x20 ;  /* 0x0000002007057836 */ /* 0x000fca0000000000 */
[----:B------:R-:W-:Y:S01]  /*b5e0*/  ISETP.GE.AND P2, PT, R5, R70, PT ;  /* 0x000000460500720c */ /* 0x000fe20003f46270 */
[C---:B------:R-:W-:Y:S08]  /*b5f0*/  HMMA.16816.F32.BF16 R76, R56.reuse, R60, R76 ;  /* 0x0000003c384c723c */ /* 0x040ff0000004184c */
[----:B------:R-:W-:Y:S01]  /*b600*/  HMMA.16816.F32.BF16 R72, R56, R62, R72 ;  /* 0x0000003e3848723c */ /* 0x000fe20000041848 */
[----:B------:R-:W-:Y:S04]  /*b610*/  LDSM.16.M88.4 R60, [R159] ;  /* 0x000000009f3c783b */ /* 0x000fe80000000200 */
[----:B------:R-:W3:Y:S03]  /*b620*/  LDSM.16.M88.4 R56, [R155+0x2000] ;  /* 0x002000009b38783b */ /* 0x000ee60000000200 */
[C---:B-1----:R-:W-:Y:S08]  /*b630*/  HMMA.16816.F32.BF16 R48, R132.reuse, R124, R48 ;  /* 0x0000007c8430723c */ /* 0x042ff00000041830 */
[C---:B------:R-:W-:Y:S08]  /*b640*/  HMMA.16816.F32.BF16 R40, R132.reuse, R120, R40 ;  /* 0x000000788428723c */ /* 0x040ff00000041828 */
[C---:B------:R-:W-:Y:S01]  /*b650*/  HMMA.16816.F32.BF16 R36, R132.reuse, R122, R36 ;  /* 0x0000007a8424723c */ /* 0x040fe20000041824 */
[----:B------:R-:W1:Y:S07]  /*b660*/  LDSM.16.M88.4 R120, [R155+0x2800] ;  /* 0x002800009b78783b */ /* 0x000e6e0000000200 */
[C---:B------:R-:W-:Y:S08]  /*b670*/  HMMA.16816.F32.BF16 R44, R132.reuse, R126, R44 ;  /* 0x0000007e842c723c */ /* 0x040ff0000004182c */
[----:B--2---:R-:W-:Y:S08]  /*b680*/  HMMA.16816.F32.BF16 R76, R132, R92, R76 ;  /* 0x0000005c844c723c */ /* 0x004ff0000004184c */
[----:B---3--:R-:W-:Y:S01]  /*b690*/  HMMA.16816.F32.BF16 R48, R60, R56, R48 ;  /* 0x000000383c30723c */ /* 0x008fe20000041830 */
[----:B------:R-:W-:-:S05]  /*b6a0*/  VIADD R57, R7, 0x1 ;  /* 0x0000000107397836 */ /* 0x000fca0000000000 */
[----:B------:R-:W-:Y:S02]  /*b6b0*/  ISETP.GE.AND P0, PT, R57, R70, PT ;  /* 0x000000463900720c */ /* 0x000fe40003f06270 */
[----:B------:R-:W-:Y:S01]  /*b6c0*/  HMMA.16816.F32.BF16 R72, R132, R94, R72 ;  /* 0x0000005e8448723c */ /* 0x000fe20000041848 */
[----:B------:R-:W2:Y:S07]  /*b6d0*/  LDSM.16.M88.4 R92, [R155+0x3000] ;  /* 0x003000009b5c783b */ /* 0x000eae0000000200 */
[----:B------:R-:W-:Y:S01]  /*b6e0*/  HMMA.16816.F32.BF16 R44, R60, R58, R44 ;  /* 0x0000003a3c2c723c */ /* 0x000fe2000004182c */
[----:B------:R-:W3:Y:S02]  /*b6f0*/  LDSM.16.M88.4 R56, [R155+0x3800] ;  /* 0x003800009b38783b */ /* 0x000ee40000000200 */
[----:B------:R-:W-:-:S02]  /*b700*/  FSEL R154, R50, -INF , !P1 ;  /* 0xff800000329a7808 */ /* 0x000fc40004800000 */
[----:B------:R-:W-:Y:S02]  /*b710*/  FSEL R152, R48, -INF , !P1 ;  /* 0xff80000030987808 */ /* 0x000fe40004800000 */
[----:B------:R-:W-:Y:S01]  /*b720*/  FSEL R158, R51, -INF , !P0 ;  /* 0xff800000339e7808 */ /* 0x000fe20004000000 */
[----:B------:R-:W-:Y:S01]  /*b730*/  HMMA.16816.F32.BF16 R28, R132, R118, R28 ;  /* 0x00000076841c723c */ /* 0x000fe2000004181c */
[----:B------:R-:W-:Y:S02]  /*b740*/  FSEL R6, R49, -INF , !P0 ;  /* 0xff80000031067808 */ /* 0x000fe40004000000 */
[----:B------:R-:W4:Y:S01]  /*b750*/  LDSM.16.M88.4 R48, [R155+0x4000] ;  /* 0x004000009b30783b */ /* 0x000f220000000200 */
[----:B------:R-:W-:-:S04]  /*b760*/  ISETP.GE.AND P0, PT, R71, R70, PT ;  /* 0x000000464700720c */ /* 0x000fc80003f06270 */
[----:B-1----:R-:W-:Y:S03]  /*b770*/  HMMA.16816.F32.BF16 R36, R60, R122, R36 ;  /* 0x0000007a3c24723c */ /* 0x002fe60000041824 */
        /* <DEDUP_REMOVED lines=12> */
[----:B------:R-:W-:-:S07]  /*b840*/  ISETP.GE.AND P5, PT, R37, R70, PT ;  /* 0x000000462500720c */ /* 0x000fce0003fa6270 */
[----:B--2---:R-:W-:Y:S03]  /*b850*/  HMMA.16816.F32.BF16 R28, R60, R94, R28 ;  /* 0x0000005e3c1c723c */ /* 0x004fe6000004181c */
[----:B------:R-:W-:-:S05]  /*b860*/  FSEL R94, R42, -INF , !P6 ;  /* 0xff8000002a5e7808 */ /* 0x000fca0007000000 */
[----:B---3--:R-:W-:Y:S01]  /*b870*/  HMMA.16816.F32.BF16 R24, R60, R56, R24 ;  /* 0x000000383c18723c */ /* 0x008fe20000041818 */
[----:B------:R-:W-:-:S07]  /*b880*/  VIADD R57, R7, 0x38 ;  /* 0x0000003807397836 */ /* 0x000fce0000000000 */
[C---:B------:R-:W-:Y:S01]  /*b890*/  HMMA.16816.F32.BF16 R84, R132.reuse, R96, R84 ;  /* 0x000000608454723c */ /* 0x040fe20000041854 */
[----:B------:R-:W-:Y:S02]  /*b8a0*/  FSEL R96, R36, -INF , !P3 ;  /* 0xff80000024607808 */ /* 0x000fe40005800000 */
[----:B------:R-:W1:Y:S01]  /*b8b0*/  LDSM.16.M88.4 R36, [R155+0x5000] ;  /* 0x005000009b24783b */ /* 0x000e620000000200 */
[----:B------:R-:W-:Y:S02]  /*b8c0*/  FSEL R204, R30, -INF , !P0 ;  /* 0xff8000001ecc7808 */ /* 0x000fe40004000000 */
[----:B------:R-:W-:Y:S02]  /*b8d0*/  FSEL R196, R28, -INF , !P0 ;  /* 0xff8000001cc47808 */ /* 0x000fe40004000000 */
[----:B------:R-:W-:Y:S01]  /*b8e0*/  HMMA.16816.F32.BF16 R80, R132, R98, R80 ;  /* 0x000000628450723c */ /* 0x000fe20000041850 */
[----:B------:R-:W-:Y:S02]  /*b8f0*/  FSEL R98, R40, -INF , !P6 ;  /* 0xff80000028627808 */ /* 0x000fe40007000000 */
[----:B------:R-:W-:-:S04]  /*b900*/  ISETP.GE.AND P6, PT, R69, R70, PT ;  /* 0x000000464500720c */ /* 0x000fc80003fc6270 */
[----:B------:R-:W-:Y:S01]  /*b910*/  FSEL R210, R43, -INF , !P6 ;  /* 0xff8000002bd27808 */ /* 0x000fe20007000000 */
[----:B------:R-:W-:Y:S01]  /*b920*/  HMMA.16816.F32.BF16 R32, R60, R92, R32 ;  /* 0x0000005c3c20723c */ /* 0x000fe20000041820 */
[----:B------:R-:W-:Y:S01]  /*b930*/  FSEL R92, R47, -INF , !P4 ;  /* 0xff8000002f5c7808 */ /* 0x000fe20006000000 */
[----:B------:R-:W-:Y:S01]  /*b940*/  VIADD R93, R7, 0x21 ;  /* 0x00000021075d7836 */ /* 0x000fe20000000000 */
[-C--:B------:R-:W-:Y:S01]  /*b950*/  ISETP.GE.AND P4, PT, R45, R70.reuse, PT ;  /* 0x000000462d00720c */ /* 0x080fe20003f86270 */
[----:B------:R-:W-:Y:S01]  /*b960*/  VIADD R45, R7, 0x30 ;  /* 0x00000030072d7836 */ /* 0x000fe20000000000 */
[----:B------:R-:W-:Y:S01]  /*b970*/  FSEL R206, R41, -INF , !P6 ;  /* 0xff80000029ce7808 */ /* 0x000fe20007000000 */
[----:B------:R-:W-:Y:S01]  /*b980*/  VIADD R47, R7, 0x31 ;  /* 0x00000031072f7836 */ /* 0x000fe20000000000 */
[----:B------:R-:W2:Y:S01]  /*b990*/  LDSM.16.M88.4 R40, [R155+0x4800] ;  /* 0x004800009b28783b */ /* 0x000ea20000000200 */
[----:B------:R-:W-:Y:S01]  /*b9a0*/  FSEL R198, R29, -INF , !P4 ;  /* 0xff8000001dc67808 */ /* 0x000fe20006000000 */
[----:B------:R-:W-:Y:S01]  /*b9b0*/  HMMA.16816.F32.BF16 R16, R132, R108, R16 ;  /* 0x0000006c8410723c */ /* 0x000fe20000041810 */
[----:B------:R-:W-:Y:S01]  /*b9c0*/  ISETP.GE.AND P0, PT, R45, R70, PT ;  /* 0x000000462d00720c */ /* 0x000fe20003f06270 */
[----:B------:R-:W-:Y:S01]  /*b9d0*/  VIADD R29, R7, 0x49 ;  /* 0x00000049071d7836 */ /* 0x000fe20000000000 */
[----:B------:R-:W-:-:S02]  /*b9e0*/  FSEL R194, R31, -INF , !P4 ;  /* 0xff8000001fc27808 */ /* 0x000fc40006000000 */
[----:B------:R-:W-:Y:S02]  /*b9f0*/  FSEL R188, R24, -INF , !P0 ;  /* 0xff80000018bc7808 */ /* 0x000fe40004000000 */
[-C--:B------:R-:W-:Y:S01]  /*ba00*/  ISETP.GE.AND P1, PT, R93, R70.reuse, PT ;  /* 0x000000465d00720c */ /* 0x080fe20003f26270 */
[C---:B------:R-:W-:Y:S01]  /*ba10*/  HMMA.16816.F32.BF16 R20, R132.reuse, R114, R20 ;  /* 0x000000728414723c */ /* 0x040fe20000041814 */
[----:B------:R-:W-:Y:S02]  /*ba20*/  FSEL R114, R26, -INF , !P0 ;  /* 0xff8000001a727808 */ /* 0x000fe40004000000 */
[----:B------:R-:W-:Y:S02]  /*ba30*/  ISETP.GE.AND P0, PT, R29, R70, PT ;  /* 0x000000461d00720c */ /* 0x000fe40003f06270 */
[----:B------:R-:W3:Y:S01]  /*ba40*/  LDSM.16.M88.4 R28, [R155+0x5800] ;  /* 0x005800009b1c783b */ /* 0x000ee20000000200 */
[----:B------:R-:W-:Y:S01]  /*ba50*/  FSEL R202, R35, -INF , !P1 ;  /* 0xff80000023ca7808 */ /* 0x000fe20004800000 */
[----:B------:R-:W-:Y:S01]  /*ba60*/  VIADD R35, R7, 0x41 ;  /* 0x0000004107237836 */ /* 0x000fe20000000000 */
[----:B------:R-:W-:Y:S01]  /*ba70*/  HMMA.16816.F32.BF16 R12, R132, R110, R12 ;  /* 0x0000006e840c723c */ /* 0x000fe2000004180c */
[----:B------:R-:W-:Y:S01]  /*ba80*/  FSEL R52, R34, -INF , !P2 ;  /* 0xff80000022347808 */ /* 0x000fe20005000000 */
[----:B------:R-:W-:-:S04]  /*ba90*/  DEPBAR.LE SB0, 0x0 ;  /* 0x000080000000791a */ /* 0x000fc80000000000 */
[----:B------:R-:W-:Y:S02]  /*baa0*/  FSEL R54, R32, -INF , !P2 ;  /* 0xff80000020367808 */ /* 0x000fe40005000000 */
[----:B------:R-:W-:Y:S01]  /*bab0*/  HMMA.16816.F32.BF16 R8, R132, R104, R8 ;  /* 0x000000688408723c */ /* 0x000fe20000041808 */
[-C--:B------:R-:W-:Y:S02]  /*bac0*/  ISETP.GE.AND P2, PT, R35, R70.reuse, PT ;  /* 0x000000462300720c */ /* 0x080fe40003f46270 */
[-C--:B------:R-:W-:Y:S01]  /*bad0*/  ISETP.GE.AND P6, PT, R57, R70.reuse, PT ;  /* 0x000000463900720c */ /* 0x080fe20003fc6270 */
[----:B------:R-:W-:Y:S01]  /*bae0*/  VIADD R57, R7, 0x40 ;  /* 0x0000004007397836 */ /* 0x000fe20000000000 */
[-C--:B------:R-:W-:Y:S02]  /*baf0*/  ISETP.GE.AND P4, PT, R47, R70.reuse, PT ;  /* 0x000000462f00720c */ /* 0x080fe40003f86270 */
[----:B------:R-:W-:Y:S01]  /*bb00*/  FSEL R200, R33, -INF , !P1 ;  /* 0xff80000021c87808 */ /* 0x000fe20004800000 */
[----:B----4-:R-:W-:Y:S01]  /*bb10*/  HMMA.16816.F32.BF16 R16, R60, R48, R16 ;  /* 0x000000303c10723c */ /* 0x010fe20000041810 */
        /* <DEDUP_REMOVED lines=8> */
[----:B------:R-:W-:-:S05]  /*bba0*/  VIADD R33, R7, 0x50 ;  /* 0x0000005007217836 */ /* 0x000fca0000000000 */
[----:B------:R-:W-:Y:S02]  /*bbb0*/  ISETP.GE.AND P4, PT, R33, R70, PT ;  /* 0x000000462100720c */ /* 0x000fe40003f86270 */
[C---:B------:R-:W-:Y:S03]  /*bbc0*/  HMMA.16816.F32.BF16 R20, R60.reuse, R58, R20 ;  /* 0x0000003a3c14723c */ /* 0x040fe60000041814 */
[----:B------:R-:W-:Y:S01]  /*bbd0*/  FSEL R148, R19, -INF , !P2 ;  /* 0xff80000013947808 */ /* 0x000fe20005000000 */
[----:B------:R-:W-:Y:S01]  /*bbe0*/  VIADD R19, R7, 0x61 ;  /* 0x0000006107137836 */ /* 0x000fe20000000000 */
[----:B------:R-:W-:Y:S01]  /*bbf0*/  FSEL R140, R17, -INF , !P2 ;  /* 0xff800000118c7808 */ /* 0x000fe20005000000 */
[----:B------:R-:W-:Y:S01]  /*bc00*/  VIADD R17, R7, 0x68 ;  /* 0x0000006807117836 */ /* 0x000fe20000000000 */
[----:B------:R-:W-:Y:S01]  /*bc10*/  FSEL R150, R18, -INF , !P3 ;  /* 0xff80000012967808 */ /* 0x000fe20005800000 */
[----:B-1----:R-:W-:Y:S01]  /*bc20*/  HMMA.16816.F32.BF16 R84, R60, R36, R84 ;  /* 0x000000243c54723c */ /* 0x002fe20000041854 */
[----:B------:R-:W-:-:S02]  /*bc30*/  FSEL R146, R16, -INF , !P3 ;  /* 0xff80000010927808 */ /* 0x000fc40005800000 */
[----:B------:R-:W-:-:S05]  /*bc40*/  ISETP.GE.AND P3, PT, R27, R70, PT ;  /* 0x000000461b00720c */ /* 0x000fca0003f66270 */
[C---:B------:R-:W-:Y:S03]  /*bc50*/  HMMA.16816.F32.BF16 R12, R60.reuse, R50, R12 ;  /* 0x000000323c0c723c */ /* 0x040fe6000004180c */
[----:B------:R-:W-:Y:S01]  /*bc60*/  FSEL R126, R23, -INF , !P5 ;  /* 0xff800000177e7808 */ /* 0x000fe20006800000 */
[----:B------:R-:W-:Y:S01]  /*bc70*/  VIADD R23, R7, 0x60 ;  /* 0x0000006007177836 */ /* 0x000fe20000000000 */
[----:B------:R-:W-:Y:S02]  /*bc80*/  FSEL R192, R22, -INF , !P6 ;  /* 0xff80000016c07808 */ /* 0x000fe40007000000 */
[----:B------:R-:W-:Y:S01]  /*bc90*/  FSEL R116, R20, -INF , !P6 ;  /* 0xff80000014747808 */ /* 0x000fe20007000000 */
[----:B--2---:R-:W-:Y:S01]  /*bca0*/  HMMA.16816.F32.BF16 R8, R60, R40, R8 ;  /* 0x000000283c08723c */ /* 0x004fe20000041808 */
[-C--:B------:R-:W-:Y:S02]  /*bcb0*/  ISETP.GE.AND P6, PT, R19, R70.reuse, PT ;  /* 0x000000461300720c */ /* 0x080fe40003fc6270 */
[----:B------:R-:W-:-:S02]  /*bcc0*/  ISETP.GE.AND P2, PT, R23, R70, PT ;  /* 0x000000461700720c */ /* 0x000fc40003f46270 */
[----:B------:R-:W-:Y:S02]  /*bcd0*/  FSEL R108, R87, -INF , !P6 ;  /* 0xff800000576c7808 */ /* 0x000fe40007000000 */
[----:B------:R-:W-:Y:S01]  /*bce0*/  FSEL R102, R85, -INF , !P6 ;  /* 0xff80000055667808 */ /* 0x000fe20007000000 */
[C---:B------:R-:W-:Y:S01]  /*bcf0*/  HMMA.16816.F32.BF16 R88, R60.reuse, R42, R88 ;  /* 0x0000002a3c58723c */ /* 0x040fe20000041858 */
[----:B------:R-:W-:Y:S01]  /*bd00*/  FSEL R186, R21, -INF , !P5 ;  /* 0xff80000015ba7808 */ /* 0x000fe20006800000 */
[----:B------:R-:W-:Y:S01]  /*bd10*/  VIADD R21, R7, 0x59 ;  /* 0x0000005907157836 */ /* 0x000fe20000000000 */
[----:B------:R-:W-:Y:S02]  /*bd20*/  ISETP.NE.AND P6, PT, R53, 0x1, PT ;  /* 0x000000013500780c */ /* 0x000fe40003fc5270 */
[----:B------:R-:W-:Y:S02]  /*bd30*/  P2R R0, PR, RZ, 0x4 ;  /* 0x00000004ff007803 */ /* 0x000fe40000000000 */
[----:B------:R-:W-:Y:S01]  /*bd40*/  FSEL R142, R15, -INF , !P0 ;  /* 0xff8000000f8e7808 */ /* 0x000fe20004000000 */
[C---:B------:R-:W-:Y:S01]  /*bd50*/  HMMA.16816.F32.BF16 R80, R60.reuse, R38, R80 ;  /* 0x000000263c50723c */ /* 0x040fe20000041850 */
[----:B------:R-:W-:Y:S01]  /*bd60*/  FSEL R144, R13, -INF , !P0 ;  /* 0xff8000000d907808 */ /* 0x000fe20004000000 */
[----:B------:R-:W-:Y:S01]  /*bd70*/  VIADD R15, R7, 0x69 ;  /* 0x00000069070f7836 */ /* 0x000fe20000000000 */
[----:B------:R-:W-:Y:S01]  /*bd80*/  FSEL R132, R11, -INF , !P3 ;  /* 0xff8000000b847808 */ /* 0x000fe20005800000 */
[----:B------:R-:W-:Y:S01]  /*bd90*/  VIADD R13, R7, 0x70 ;  /* 0x00000070070d7836 */ /* 0x000fe20000000000 */
[----:B------:R-:W-:Y:S01]  /*bda0*/  FSEL R124, R9, -INF , !P3 ;  /* 0xff800000097c7808 */ /* 0x000fe20005800000 */
[C---:B------:R-:W-:Y:S01]  /*bdb0*/  VIADD R11, R7.reuse, 0x71 ;  /* 0x00000071070b7836 */ /* 0x040fe20000000000 */
[----:B------:R-:W-:Y:S01]  /*bdc0*/  FSEL R184, R14, -INF , !P1 ;  /* 0xff8000000eb87808 */ /* 0x000fe20004800000 */
[----:B---3--:R-:W-:Y:S01]  /*bdd0*/  HMMA.16816.F32.BF16 R76, R60, R28, R76 ;  /* 0x0000001c3c4c723c */ /* 0x008fe2000004184c */
[----:B------:R-:W-:Y:S01]  /*bde0*/  FSEL R138, R12, -INF , !P1 ;  /* 0xff8000000c8a7808 */ /* 0x000fe20004800000 */
[C---:B------:R-:W-:Y:S01]  /*bdf0*/  VIADD R9, R7.reuse, 0x78 ;  /* 0x0000007807097836 */ /* 0x040fe20000000000 */
[----:B------:R-:W-:Y:S01]  /*be00*/  ISETP.NE.AND P0, PT, R0, RZ, PT ;  /* 0x000000ff0000720c */ /* 0x000fe20003f05270 */
[----:B------:R-:W-:Y:S01]  /*be10*/  VIADD R7, R7, 0x79 ;  /* 0x0000007907077836 */ /* 0x000fe20000000000 */
[----:B------:R-:W-:-:S02]  /*be20*/  ISETP.GE.AND P2, PT, R25, R70, PT ;  /* 0x000000461900720c */ /* 0x000fc40003f46270 */
[----:B------:R-:W-:Y:S01]  /*be30*/  ISETP.GE.AND P1, PT, R21, R70, PT ;  /* 0x000000461500720c */ /* 0x000fe20003f26270 */
[----:B------:R-:W-:Y:S01]  /*be40*/  HMMA.16816.F32.BF16 R72, R60, R30, R72 ;  /* 0x0000001e3c48723c */ /* 0x000fe20000041848 */
        /* <DEDUP_REMOVED lines=8> */
[----:B------:R-:W-:Y:S01]  /*bed0*/  BAR.SYNC.DEFER_BLOCKING 0x0 ;  /* 0x0000000000007b1d */ /* 0x000fe20000010000 */
[-C--:B------:R-:W-:Y:S02]  /*bee0*/  ISETP.GE.AND P5, PT, R17, R70.reuse, PT ;  /* 0x000000461100720c */ /* 0x080fe40003fa6270 */
[-C--:B------:R-:W-:Y:S02]  /*bef0*/  ISETP.GE.AND P4, PT, R15, R70.reuse, PT ;  /* 0x000000460f00720c */ /* 0x080fe40003f86270 */
        /* <DEDUP_REMOVED lines=30> */
.L_x_11575:
        /* <DEDUP_REMOVED lines=60> */
.L_x_11576:
[----:B------:R-:W-:Y:S05]  /*c4a0*/  BSYNC.RECONVERGENT B0 ;  /* 0x0000000000007941 */ /* 0x000fea0003800200 */
.L_x_11574:
[----:B------:R-:W-:Y:S01]  /*c4b0*/  IADD3 R10, P0, PT, R2, R167, RZ ;  /* 0x000000a7020a7210 */ /* 0x000fe20007f1e0ff */
[C---:B------:R-:W-:Y:S01]  /*c4c0*/  IMAD.SHL.U32 R2, R164.reuse, 0x20, RZ ;  /* 0x00000020a4027824 */ /* 0x040fe200078e00ff */
[----:B------:R-:W-:Y:S01]  /*c4d0*/  SHF.L.U64.HI R0, R164, 0x5, R165 ;  /* 0x00000005a4007819 */ /* 0x000fe200000102a5 */
[----:B------:R-:W-:Y:S02]  /*c4e0*/  IMAD.MOV.U32 R12, RZ, RZ, R167 ;  /* 0x000000ffff0c7224 */ /* 0x000fe400078e00a7 */
[--C-:B------:R-:W-:Y:S01]  /*c4f0*/  IMAD.X R11, R55, 0x1, R166.reuse, P0 ;  /* 0x00000001370b7824 */ /* 0x100fe200000e06a6 */
[----:B------:R-:W-:Y:S01]  /*c500*/  IADD3 R8, P1, PT, R2, R10, RZ ;  /* 0x0000000a02087210 */ /* 0x000fe20007f3e0ff */
[----:B------:R-:W-:-:S03]  /*c510*/  IMAD.MOV.U32 R13, RZ, RZ, R166 ;  /* 0x000000ffff0d7224 */ /* 0x000fc600078e00a6 */
        /* <DEDUP_REMOVED lines=23> */
.L_x_11573:
[----:B------:R-:W-:Y:S05]  /*c690*/  BSYNC.RECONVERGENT B1 ;  /* 0x0000000000017941 */ /* 0x000fea0003800200 */
.L_x_11572:
        /* <DEDUP_REMOVED lines=32> */
[----:B------:R-:W-:-:S03]  /*c8a0*/  FMNMX.FTZ R8, R23, R8, !PT ;  /* 0x0000000817087209 */ /* 0x000fc60007810000 */
[----:B------:R-:W1:Y:S04]  /*c8b0*/  SHFL.BFLY PT, R9, R2, 0x2, 0x1f ;  /* 0x0c401f0002097f89 */ /* 0x000e6800000e0000 */
[----:B------:R-:W3:Y:S01]  /*c8c0*/  SHFL.BFLY PT, R7, R8, 0x2, 0x1f ;  /* 0x0c401f0008077f89 */ /* 0x000ee200000e0000 */
[----:B-1----:R-:W-:Y:S02]  /*c8d0*/  FMNMX.FTZ R9, R2, R9, !PT ;  /* 0x0000000902097209 */ /* 0x002fe40007810000 */
[----:B---3--:R-:W-:-:S03]  /*c8e0*/  FMNMX.FTZ R7, R8, R7, !PT ;  /* 0x0000000708077209 */ /* 0x008fc60007810000 */
[----:B------:R-:W1:Y:S04]  /*c8f0*/  SHFL.BFLY PT, R0, R9, 0x1, 0x1f ;  /* 0x0c201f0009007f89 */ /* 0x000e6800000e0000 */
[----:B------:R-:W3:Y:S01]  /*c900*/  SHFL.BFLY PT, R2, R7, 0x1, 0x1f ;  /* 0x0c201f0007027f89 */ /* 0x000ee200000e0000 */
[----:B-1----:R-:W-:-:S04]  /*c910*/  FMNMX.FTZ R0, R9, R0, !PT ;  /* 0x0000000009007209 */ /* 0x002fc80007810000 */
[----:B------:R-:W-:Y:S02]  /*c920*/  FSETP.NEU.FTZ.AND P0, PT, R0, -INF , PT ;  /* 0xff8000000000780b */ /* 0x000fe40003f1d000 */
[----:B---3--:R-:W-:Y:S01]  /*c930*/  FMNMX.FTZ R2, R7, R2, !PT ;  /* 0x0000000207027209 */ /* 0x008fe20007810000 */
[----:B--2---:R-:W-:-:S04]  /*c940*/  FMUL.FTZ R21, R22, R0 ;  /* 0x0000000016157220 */ /* 0x004fc80000410000 */
        /* <DEDUP_REMOVED lines=8> */
[----:B------:R-:W-:Y:S01]  /*c9d0*/  LEA R158, R158, UR6, 0x1 ;  /* 0x000000069e9e7c11 */ /* 0x000fe2000f8e08ff */
[-CC-:B------:R-:W-:Y:S01]  /*c9e0*/  FFMA.FTZ R31, R92, R22.reuse, -R21.reuse ;  /* 0x000000165c1f7223 */ /* 0x180fe20000010815 */
[-C--:B------:R-:W-:Y:S01]  /*c9f0*/  FFMA.FTZ R32, R94, R22.reuse, -R21 ;  /* 0x000000165e207223 */ /* 0x080fe20000010815 */
[--C-:B------:R-:W-:Y:S01]  /*ca00*/  FFMA.FTZ R50, R152, R22, -R27.reuse ;  /* 0x0000001698327223 */ /* 0x100fe2000001081b */
[----:B------:R-:W-:Y:S01]  /*ca10*/  IADD3 R154, PT, PT, R3, R158, RZ ;  /* 0x0000009e039a7210 */ /* 0x000fe20007ffe0ff */
[--C-:B------:R-:W-:Y:S01]  /*ca20*/  FFMA.FTZ R43, R6, R22, -R27.reuse ;  /* 0x00000016062b7223 */ /* 0x100fe2000001081b */
[----:B------:R-:W-:Y:S01]  /*ca30*/  IADD3 R153, PT, PT, R4, R158, RZ ;  /* 0x0000009e04997210 */ /* 0x000fe20007ffe0ff */
[-CC-:B------:R-:W-:Y:S01]  /*ca40*/  FFMA.FTZ R35, R5, R22.reuse, -R27.reuse ;  /* 0x0000001605237223 */ /* 0x180fe2000001081b */
[-C--:B------:R-:W-:Y:S01]  /*ca50*/  FFMA.FTZ R38, R208, R22.reuse, -R27 ;  /* 0x00000016d0267223 */ /* 0x080fe2000001081b */
[----:B------:R-:W1:Y:S01]  /*ca60*/  LDSM.16.MT88.4 R72, [R154+0x6000] ;  /* 0x006000009a48783b */ /* 0x000e620000004200 */
[----:B------:R-:W-:Y:S01]  /*ca70*/  IADD3 R152, PT, PT, R3, R153, RZ ;  /* 0x0000009903987210 */ /* 0x000fe20007ffe0ff */
[----:B------:R-:W-:Y:S01]  /*ca80*/  MUFU.EX2 R48, R48 ;  /* 0x0000003000307308 */ /* 0x000fe20000000800 */
[-CC-:B------:R-:W-:Y:S01]  /*ca90*/  FFMA.FTZ R29, R210, R22.reuse, -R21.reuse ;  /* 0x00000016d21d7223 */ /* 0x180fe20000010815 */
[----:B------:R-:W2:Y:S01]  /*caa0*/  LDSM.16.MT88.4 R92, [R158+0x6000] ;  /* 0x006000009e5c783b */ /* 0x000ea20000004200 */
[-CC-:B------:R-:W-:Y:S01]  /*cab0*/  FFMA.FTZ R25, R212, R22.reuse, -R21.reuse ;  /* 0x00000016d4197223 */ /* 0x180fe20000010815 */
[-C--:B------:R-:W-:Y:S01]  /*cac0*/  FFMA.FTZ R24, R214, R22.reuse, -R21 ;  /* 0x00000016d6187223 */ /* 0x080fe20000010815 */
[-CC-:B------:R-:W-:Y:S01]  /*cad0*/  FFMA.FTZ R34, R98, R22.reuse, -R27.reuse ;  /* 0x0000001662227223 */ /* 0x180fe2000001081b */
[----:B------:R-:W3:Y:S01]  /*cae0*/  LDSM.16.MT88.4 R88, [R153+0x6000] ;  /* 0x006000009958783b */ /* 0x000ee20000004200 */
[-CC-:B------:R-:W-:Y:S01]  /*caf0*/  FFMA.FTZ R33, R206, R22.reuse, -R27.reuse ;  /* 0x00000016ce217223 */ /* 0x180fe2000001081b */
[----:B------:R-:W4:Y:S01]  /*cb00*/  MUFU.EX2 R39, R39 ;  /* 0x0000002700277308 */ /* 0x000f220000000800 */
[-CC-:B------:R-:W-:Y:S01]  /*cb10*/  FFMA.FTZ R26, R96, R22.reuse, -R27.reuse ;  /* 0x00000016601a7223 */ /* 0x180fe2000001081b */
[----:B------:R-:W5:Y:S01]  /*cb20*/  LDSM.16.MT88.4 R4, [R152+0x6000] ;  /* 0x006000009804783b */ /* 0x000f620000004200 */
[-C--:B------:R-:W-:Y:S01]  /*cb30*/  FFMA.FTZ R3, R68, R22.reuse, -R27 ;  /* 0x0000001644037223 */ /* 0x080fe2000001081b */
[-CC-:B------:R-:W-:Y:S01]  /*cb40*/  FFMA.FTZ R52, R52, R22.reuse, -R21.reuse ;  /* 0x0000001634347223 */ /* 0x180fe20000010815 */
[-CC-:B------:R-:W-:Y:S01]  /*cb50*/  FFMA.FTZ R45, R202, R22.reuse, -R21.reuse ;  /* 0x00000016ca2d7223 */ /* 0x180fe20000010815 */
[----:B------:R-:W5:Y:S01]  /*cb60*/  LDSM.16.MT88.4 R8, [R154+0x6800] ;  /* 0x006800009a08783b */ /* 0x000f620000004200 */
        /* <DEDUP_REMOVED lines=10> */
[----:B----4-:R-:W-:Y:S01]  /*cc10*/  F2FP.BF16.F32.PACK_AB R85, R39, R48 ;  /* 0x000000302755723e */ /* 0x010fe200000010ff */
        /* <DEDUP_REMOVED lines=8> */
[-C--:B------:R-:W-:Y:S01]  /*cca0*/  FFMA.FTZ R126, R126, R22.reuse, -R21 ;  /* 0x000000167e7e7223 */ /* 0x080fe20000010815 */
[-C--:B------:R-:W-:Y:S01]  /*ccb0*/  FFMA.FTZ R67, R138, R22.reuse, -R27 ;  /* 0x000000168a437223 */ /* 0x080fe2000001081b */
[-CC-:B------:R-:W-:Y:S01]  /*ccc0*/  FFMA.FTZ R61, R150, R22.reuse, -R21.reuse ;  /* 0x00000016963d7223 */ /* 0x180fe20000010815 */
[-CC-:B------:R-:W-:Y:S01]  /*ccd0*/  FFMA.FTZ R148, R148, R22.reuse, -R21.reuse ;  /* 0x0000001694947223 */ /* 0x180fe20000010815 */
[-C--:B------:R-:W-:Y:S01]  /*cce0*/  FFMA.FTZ R59, R184, R22.reuse, -R21 ;  /* 0x00000016b83b7223 */ /* 0x080fe20000010815 */
[--C-:B------:R-:W-:Y:S01]  /*ccf0*/  FFMA.FTZ R63, R146, R22, -R27.reuse ;  /* 0x00000016923f7223 */ /* 0x100fe2000001081b */
[----:B------:R-:W4:Y:S01]  /*cd00*/  MUFU.EX2 R43, R43 ;  /* 0x0000002b002b7308 */ /* 0x000f220000000800 */
        /* <DEDUP_REMOVED lines=16> */
[----:B----4-:R-:W-:Y:S01]  /*ce10*/  F2FP.BF16.F32.PACK_AB R84, R43, R50 ;  /* 0x000000322b54723e */ /* 0x010fe200000010ff */
        /* <DEDUP_REMOVED lines=12> */
[-CC-:B------:R-:W-:Y:S01]  /*cee0*/  FFMA.FTZ R28, R28, R22.reuse, -R27.reuse ;  /* 0x000000161c1c7223 */ /* 0x180fe2000001081b */
[-C--:B------:R-:W-:Y:S01]  /*cef0*/  FFMA.FTZ R27, R23, R22.reuse, -R27 ;  /* 0x00000016171b7223 */ /* 0x080fe2000001081b */
[----:B------:R-:W-:Y:S01]  /*cf00*/  MUFU.EX2 R29, R29 ;  /* 0x0000001d001d7308 */ /* 0x000fe20000000800 */
[----:B-1----:R-:W-:Y:S01]  /*cf10*/  F2FP.BF16.F32.PACK_AB R86, R38, R35 ;  /* 0x000000232656723e */ /* 0x002fe200000010ff */
[----:B------:R-:W-:Y:S01]  /*cf20*/  FADD.FTZ R31, R31, R46 ;  /* 0x0000002e1f1f7221 */ /* 0x000fe20000010000 */
[-CC-:B------:R-:W-:Y:S01]  /*cf30*/  FFMA.FTZ R39, R44, R22.reuse, -R21.reuse ;  /* 0x000000162c277223 */ /* 0x180fe20000010815 */
[-CC-:B------:R-:W-:Y:S01]  /*cf40*/  FFMA.FTZ R42, R42, R22.reuse, -R21.reuse ;  /* 0x000000162a2a7223 */ /* 0x180fe20000010815 */
[-CC-:B------:R-:W-:Y:S01]  /*cf50*/  FFMA.FTZ R40, R40, R22.reuse, -R21.reuse ;  /* 0x0000001628287223 */ /* 0x180fe20000010815 */
[----:B------:R-:W-:-:S02]  /*cf60*/  FFMA.FTZ R187, R20, R22, -R21 ;  /* 0x0000001614bb7223 */ /* 0x000fc40000010815 */
        /* <DEDUP_REMOVED lines=13> */
[----:B-----5:R-:W-:Y:S01]  /*d040*/  HMMA.16816.F32.BF16 R80, R84, R4, RZ ;  /* 0x000000045450723c */ /* 0x020fe200000418ff */
        /* <DEDUP_REMOVED lines=125> */
[----:B------:R-:W4:Y:S02]  /*d820*/  MUFU.EX2 R187, R187 ;  /* 0x000000bb00bb7308 */ /* 0x000f240000000800 */
        /* <DEDUP_REMOVED lines=10> */
[----:B------:R-:W-:Y:S01]  /*d8d0*/  HMMA.16816.F32.BF16 R76, R4, R16, R76 ;  /* 0x00000010044c723c */ /* 0x000fe2000004184c */
[----:B------:R-:W-:-:S04]  /*d8e0*/  FADD.FTZ R17, R25, R32 ;  /* 0x0000002019117221 */ /* 0x000fc80000010000 */
[----:B------:R-:W-:-:S03]  /*d8f0*/  FADD.FTZ R17, R24, R17 ;  /* 0x0000001118117221 */ /* 0x000fc60000010000 */
[----:B------:R-:W-:Y:S01]  /*d900*/  HMMA.16816.F32.BF16 R88, R4, R18, R88 ;  /* 0x000000120458723c */ /* 0x000fe20000041858 */
[----:B------:R-:W-:Y:S02]  /*d910*/  FADD.FTZ R52, R52, R17 ;  /* 0x0000001134347221 */ /* 0x000fe40000010000 */
[----:B------:R-:W5:Y:S02]  /*d920*/  LDSM.16.MT88.4 R16, [R154+0x9800] ;  /* 0x009800009a10783b */ /* 0x000f640000004200 */
[----:B------:R-:W-:-:S03]  /*d930*/  FADD.FTZ R20, R45, R52 ;  /* 0x000000342d147221 */ /* 0x000fc60000010000 */
        /* <DEDUP_REMOVED lines=11> */
[----:B------:R-:W3:Y:S01]  /*d9f0*/  MUFU.EX2 R3, R27 ;  /* 0x0000001b00037308 */ /* 0x000ee20000000800 */
[----:B------:R-:W-:Y:S01]  /*da00*/  FADD.FTZ R13, R66, R13 ;  /* 0x0000000d420d7221 */ /* 0x000fe20000010000 */
[----:B------:R-:W-:Y:S01]  /*da10*/  FADD.FTZ R54, R54, R23 ;  /* 0x0000001736367221 */ /* 0x000fe20000010000 */
[----:B------:R-:W-:Y:S01]  /*da20*/  HMMA.16816.F32.BF16 R84, R4, R14, R84 ;  /* 0x0000000e0454723c */ /* 0x000fe20000041854 */
[----:B--2---:R-:W-:Y:S01]  /*da30*/  F2FP.BF16.F32.PACK_AB R4, R31, R36 ;  /* 0x000000241f04723e */ /* 0x004fe200000010ff */
[----:B------:R-:W-:Y:S01]  /*da40*/  FADD.FTZ R20, R114, R13 ;  /* 0x0000000d72147221 */ /* 0x000fe20000010000 */
[----:B------:R-:W-:Y:S01]  /*da50*/  FADD.FTZ R41, R41, R54 ;  /* 0x0000003629297221 */ /* 0x000fe20000010000 */
[----:B------:R-:W2:Y:S01]  /*da60*/  LDSM.16.MT88.4 R12, [R153+0x9800] ;  /* 0x00980000990c783b */ /* 0x000ea20000004200 */
[----:B------:R-:W-:Y:S01]  /*da70*/  F2FP.BF16.F32.PACK_AB R5, R42, R39 ;  /* 0x000000272a05723e */ /* 0x000fe200000010ff */
[----:B------:R-:W-:Y:S01]  /*da80*/  FADD.FTZ R20, R51, R20 ;  /* 0x0000001433147221 */ /* 0x000fe20000010000 */
[----:B------:R-:W-:Y:S01]  /*da90*/  FADD.FTZ R62, R62, R41 ;  /* 0x000000293e3e7221 */ /* 0x000fe20000010000 */
[----:B----4-:R-:W-:-:S02]  /*daa0*/  F2FP.BF16.F32.PACK_AB R7, R187, R40 ;  /* 0x00000028bb07723e */ /* 0x010fc400000010ff */
[----:B------:R-:W-:Y:S01]  /*dab0*/  FADD.FTZ R49, R49, R20 ;  /* 0x0000001431317221 */ /* 0x000fe20000010000 */
[----:B------:R-:W-:Y:S01]  /*dac0*/  FADD.FTZ R62, R47, R62 ;  /* 0x0000003e2f3e7221 */ /* 0x000fe20000010000 */
[----:B---3--:R-:W-:-:S03]  /*dad0*/  F2FP.BF16.F32.PACK_AB R6, R3, R28 ;  /* 0x0000001c0306723e */ /* 0x008fc600000010ff */
        /* <DEDUP_REMOVED lines=29> */
[----:B------:R-:W-:Y:S02]  /*dcb0*/  HMMA.16816.F32.BF16 R88, R4, R14, R88 ;  /* 0x0000000e0458723c */ /* 0x000fe40000041858 */
[----:B------:R-:W-:-:S04]  /*dcc0*/  FADD.FTZ R104, R104, R17 ;  /* 0x0000001168687221 */ /* 0x000fc80000010000 */
        /* <DEDUP_REMOVED lines=13> */
[----:B------:R-:W-:-:S04]  /*dda0*/  FADD.FTZ R40, R40, R39 ;  /* 0x0000002728287221 */ /* 0x000fc80000010000 */
[----:B------:R-:W-:Y:S01]  /*ddb0*/  FADD.FTZ R187, R187, R40 ;  /* 0x00000028bbbb7221 */ /* 0x000fe20000010000 */
[----:B------:R-:W-:Y:S06]  /*ddc0*/  @!P6 BRA `(.L_x_11577) ;  /* 0x0000002c0074e947 */ /* 0x000fec0003800000 */
[----:B------:R-:W-:Y:S01]  /*ddd0*/  ISETP.NE.U32.AND P0, PT, R130, RZ, PT ;  /* 0x000000ff8200720c */ /* 0x000fe20003f05070 */
[C---:B------:R-:W-:Y:S01]  /*dde0*/  IMAD.SHL.U32 R183, R64.reuse, 0x20, RZ ;  /* 0x0000002040b77824 */ /* 0x040fe200078e00ff */
[----:B------:R-:W-:Y:S01]  /*ddf0*/  SHF.L.U64.HI R184, R64, 0x5, R65 ;  /* 0x0000000540b87819 */ /* 0x000fe20000010241 */
[----:B------:R-:W-:Y:S01]  /*de00*/  VIADD R185, R53, 0xfffffffe ;  /* 0xfffffffe35b97836 */ /* 0x000fe20000000000 */
[----:B------:R-:W-:Y:S01]  /*de10*/  ISETP.NE.AND.EX P4, PT, R131, RZ, PT, P0 ;  /* 0x000000ff8300720c */ /* 0x000fe20003f85300 */
[----:B------:R-:W-:Y:S01]  /*de20*/  IMAD.MOV.U32 R103, RZ, RZ, R2 ;  /* 0x000000ffff677224 */ /* 0x000fe200078e0002 */
[----:B------:R-:W-:-:S11]  /*de30*/  MOV R105, R0 ;  /* 0x0000000000697202 */ /* 0x000fd60000000f00 */
.L_x_11584:
        /* <DEDUP_REMOVED lines=77> */
.L_x_11579:
[----:B------:R-:W-:Y:S05]  /*e310*/  BSYNC.RECONVERGENT B0 ;  /* 0x0000000000007941 */ /* 0x000fea0003800200 */
.L_x_11578:
[----:B------:R-:W-:Y:S01]  /*e320*/  IADD3 R50, P0, PT, R183, R168, RZ ;  /* 0x000000a8b7327210 */ /* 0x000fe20007f1e0ff */
[----:B------:R-:W-:Y:S01]  /*e330*/  @!PT LDS RZ, [RZ] ;  /* 0x00000000fffff984 */ /* 0x000fe20000000800 */
[----:B------:R-:W-:Y:S01]  /*e340*/  @!PT LDS RZ, [RZ] ;  /* 0x00000000fffff984 */ /* 0x000fe20000000800 */
[----:B------:R-:W-:Y:S01]  /*e350*/  @!PT LDS RZ, [RZ] ;  /* 0x00000000fffff984 */ /* 0x000fe20000000800 */
[----:B------:R-:W-:Y:S01]  /*e360*/  LDGSTS.E.BYPASS.LTC128B.128 [R175+0x6000], desc[UR4][R168.64] ;  /* 0x06000000a8af7fae */ /* 0x000fe2000b981a04 */
[----:B------:R-:W-:Y:S03]  /*e370*/  BSSY.RECONVERGENT B1, `(.L_x_11580) ;  /* 0x00000e7000017945 */ /* 0x000fe60003800200 */
[----:B------:R-:W-:Y:S01]  /*e380*/  IMAD.X R51, R184, 0x1, R169, P0 ;  /* 0x00000001b8337824 */ /* 0x000fe200000e06a9 */
        /* <DEDUP_REMOVED lines=10> */
[----:B------:R1:W-:Y:S01]  /*e430*/  LDGSTS.E.BYPASS.LTC128B.128 [R175+0x8000], desc[UR4][R44.64] ;  /* 0x080000002caf7fae */ /* 0x0003e2000b981a04 */
[--C-:B------:R-:W-:Y:S01]  /*e440*/  IMAD.X R3, R45, 0x1, R184.reuse, P0 ;  /* 0x000000012d037824 */ /* 0x100fe200000e06b8 */
[-C--:B------:R-:W-:Y:S04]  /*e450*/  IADD3 R52, P0, PT, R2, R183.reuse, RZ ;  /* 0x000000b702347210 */ /* 0x080fe80007f1e0ff */
[----:B------:R-:W-:Y:S01]  /*e460*/  LDGSTS.E.BYPASS.LTC128B.128 [R175+0x8800], desc[UR4][R2.64] ;  /* 0x0880000002af7fae */ /* 0x000fe2000b981a04 */
[--C-:B------:R-:W-:Y:S01]  /*e470*/  IMAD.X R53, R3, 0x1, R184.reuse, P0 ;  /* 0x0000000103357824 */ /* 0x100fe200000e06b8 */
[----:B------:R-:W-:Y:S04]  /*e480*/  IADD3 R54, P0, PT, R52, R183, RZ ;  /* 0x000000b734367210 */ /* 0x000fe80007f1e0ff */
[----:B------:R-:W-:Y:S01]  /*e490*/  LDGSTS.E.BYPASS.LTC128B.128 [R175+0x9000], desc[UR4][R52.64] ;  /* 0x0900000034af7fae */ /* 0x000fe2000b981a04 */
[----:B------:R-:W-:Y:S01]  /*e4a0*/  IMAD.X R55, R53, 0x1, R184, P0 ;  /* 0x0000000135377824 */ /* 0x000fe200000e06b8 */
[----:B------:R-:W-:Y:S04]  /*e4b0*/  ISETP.NE.AND P0, PT, R185, RZ, PT ;  /* 0x000000ffb900720c */ /* 0x000fe80003f05270 */
[----:B------:R2:W-:Y:S05]  /*e4c0*/  LDGSTS.E.BYPASS.LTC128B.128 [R175+0x9800], desc[UR4][R54.64] ;  /* 0x0980000036af7fae */ /* 0x0005ea000b981a04 */
[----:B------:R-:W-:Y:S05]  /*e4d0*/  LDSM.16.M88.4 R108, [R163] ;  /* 0x00000000a36c783b */ /* 0x000fea0000000200 */
[----:B------:R-:W3:Y:S05]  /*e4e0*/  LDSM.16.M88.4 R112, [R162+UR6+0x2000] ;  /* 0x00200006a270783b */ /* 0x000eea0008000200 */
[----:B------:R-:W4:Y:S05]  /*e4f0*/  LDSM.16.M88.4 R116, [R162+UR6+0x2800] ;  /* 0x00280006a274783b */ /* 0x000f2a0008000200 */
[----:B------:R-:W5:Y:S05]  /*e500*/  LDSM.16.M88.4 R120, [R162+UR6+0x3000] ;  /* 0x00300006a278783b */ /* 0x000f6a0008000200 */
[----:B------:R-:W0:Y:S05]  /*e510*/  LDGDEPBAR ;  /* 0x00000000000079af */ /* 0x000e2a0000000000 */
[----:B------:R-:W1:Y:S05]  /*e520*/  LDSM.16.M88.4 R124, [R162+UR6+0x3800] ;  /* 0x00380006a27c783b */ /* 0x000e6a0008000200 */
[----:B------:R-:W2:Y:S05]  /*e530*/  LDSM.16.M88.4 R128, [R162+UR6+0x4000] ;  /* 0x00400006a280783b */ /* 0x000eaa0008000200 */
[----:B------:R-:W2:Y:S05]  /*e540*/  LDSM.16.M88.4 R132, [R162+UR6+0x4800] ;  /* 0x00480006a284783b */ /* 0x000eaa0008000200 */
[----:B------:R-:W2:Y:S05]  /*e550*/  LDSM.16.M88.4 R136, [R162+UR6+0x5000] ;  /* 0x00500006a288783b */ /* 0x000eaa0008000200 */
[----:B------:R-:W2:Y:S01]  /*e560*/  LDSM.16.M88.4 R140, [R162+UR6+0x5800] ;  /* 0x00580006a28c783b */ /* 0x000ea20008000200 */
[C---:B---3--:R-:W-:Y:S04]  /*e570*/  HMMA.16816.F32.BF16 R4, R108.reuse, R112, RZ ;  /* 0x000000706c04723c */ /* 0x048fe800000418ff */
[----:B------:R-:W-:Y:S04]  /*e580*/  LDSM.16.M88.4 R144, [R161] ;  /* 0x00000000a190783b */ /* 0x000fe80000000200 */
[C---:B------:R-:W-:Y:S01]  /*e590*/  HMMA.16816.F32.BF16 R8, R108.reuse, R114, RZ ;  /* 0x000000726c08723c */ /* 0x040fe200000418ff */
[----:B------:R-:W3:Y:S05]  /*e5a0*/  LDSM.16.M88.4 R148, [R157+0x2000] ;  /* 0x002000009d94783b */ /* 0x000eea0000000200 */
[----:B------:R-:W-:Y:S02]  /*e5b0*/  LDSM.16.M88.4 R112, [R157+0x3000] ;  /* 0x003000009d70783b */ /* 0x000fe40000000200 */
        /* <DEDUP_REMOVED lines=164> */
.L_x_11583:
[----:B------:R-:W-:Y:S05]  /*f000*/  BSYNC.RECONVERGENT B0 ;  /* 0x0000000000007941 */ /* 0x000fea0003800200 */
.L_x_11582:
        /* <DEDUP_REMOVED lines=13> */
[-C--:B------:R-:W-:Y:S03]  /*f0e0*/  IADD3 R108, P1, PT, R110, R0.reuse, RZ ;  /* 0x000000006e6c7210 */ /* 0x080fe60007f3e0ff */
[----:B------:R1:W-:Y:S01]  /*f0f0*/  LDGSTS.E.BYPASS.LTC128B.128 [R175+0x3000], desc[UR4][R112.64] ;  /* 0x0300000070af7fae */ /* 0x0003e2000b981a04 */
[-C--:B------:R-:W-:Y:S02]  /*f100*/  IADD3.X R111, PT, PT, R113, R3.reuse, RZ, P0, !PT ;  /* 0x00000003716f7210 */ /* 0x080fe400007fe4ff */
[-C--:B------:R-:W-:Y:S03]  /*f110*/  IADD3 R116, P0, PT, R108, R0.reuse, RZ ;  /* 0x000000006c747210 */ /* 0x080fe60007f1e0ff */
[----:B------:R1:W-:Y:S01]  /*f120*/  LDGSTS.E.BYPASS.LTC128B.128 [R175+0x3800], desc[UR4][R110.64] ;  /* 0x038000006eaf7fae */ /* 0x0003e2000b981a04 */
[--C-:B------:R-:W-:Y:S01]  /*f130*/  IMAD.X R109, R111, 0x1, R3.reuse, P1 ;  /* 0x000000016f6d7824 */ /* 0x100fe200008e0603 */
[-C--:B------:R-:W-:Y:S03]  /*f140*/  IADD3 R118, P1, PT, R116, R0.reuse, RZ ;  /* 0x0000000074767210 */ /* 0x080fe60007f3e0ff */
[--C-:B------:R-:W-:Y:S01]  /*f150*/  IMAD.X R117, R109, 0x1, R3.reuse, P0 ;  /* 0x000000016d757824 */ /* 0x100fe200000e0603 */
[----:B------:R1:W-:Y:S01]  /*f160*/  LDGSTS.E.BYPASS.LTC128B.128 [R175+0x4000], desc[UR4][R108.64] ;  /* 0x040000006caf7fae */ /* 0x0003e2000b981a04 */
[----:B------:R-:W-:Y:S03]  /*f170*/  IADD3 R2, P0, PT, R118, R0, RZ ;  /* 0x0000000076027210 */ /* 0x000fe60007f1e0ff */
[----:B------:R1:W-:Y:S01]  /*f180*/  LDGSTS.E.BYPASS.LTC128B.128 [R175+0x4800], desc[UR4][R116.64] ;  /* 0x0480000074af7fae */ /* 0x0003e2000b981a04 */
[----:B------:R-:W-:Y:S05]  /*f190*/  IADD3.X R119, PT, PT, R117, R3, RZ, P1, !PT ;  /* 0x0000000375777210 */ /* 0x000fea0000ffe4ff */
[----:B------:R1:W-:Y:S01]  /*f1a0*/  LDGSTS.E.BYPASS.LTC128B.128 [R175+0x5000], desc[UR4][R118.64] ;  /* 0x0500000076af7fae */ /* 0x0003e2000b981a04 */
[----:B------:R-:W-:Y:S05]  /*f1b0*/  IMAD.X R3, R119, 0x1, R3, P0 ;  /* 0x0000000177037824 */ /* 0x000fea00000e0603 */
[----:B------:R1:W-:Y:S04]  /*f1c0*/  LDGSTS.E.BYPASS.LTC128B.128 [R175+0x5800], desc[UR4][R2.64] ;  /* 0x0580000002af7fae */ /* 0x0003e8000b981a04 */
[----:B------:R-:W0:Y:S02]  /*f1d0*/  LDGDEPBAR ;  /* 0x00000000000079af */ /* 0x000e240000000000 */
.L_x_11581:
[----:B------:R-:W-:Y:S05]  /*f1e0*/  BSYNC.RECONVERGENT B1 ;  /* 0x0000000000017941 */ /* 0x000fea0003800200 */
.L_x_11580:
        /* <DEDUP_REMOVED lines=90> */
[-C--:B------:R-:W-:Y:S01]  /*f790*/  FFMA.FTZ R134, R37, R3.reuse, -R114 ;  /* 0x0000000325867223 */ /* 0x080fe20000010872 */
[-CC-:B------:R-:W-:Y:S01]  /*f7a0*/  FFMA.FTZ R131, R38, R3.reuse, -R112.reuse ;  /* 0x0000000326837223 */ /* 0x180fe20000010870 */
[----:B------:R-:W-:Y:S01]  /*f7b0*/  FFMA.FTZ R136, R39, R3, -R112 ;  /* 0x0000000327887223 */ /* 0x000fe20000010870 */
[C---:B------:R-:W-:Y:S01]  /*f7c0*/  FMUL.FTZ R78, R102.reuse, R78 ;  /* 0x0000004e664e7220 */ /* 0x040fe20000410000 */
[----:B------:R-:W-:Y:S03]  /*f7d0*/  FMUL.FTZ R79, R102, R79 ;  /* 0x0000004f664f7220 */ /* 0x000fe60000410000 */
[----:B------:R-:W4:Y:S01]  /*f7e0*/  MUFU.EX2 R117, R117 ;  /* 0x0000007500757308 */ /* 0x000f220000000800 */
[----:B-1----:R-:W-:Y:S01]  /*f7f0*/  F2FP.BF16.F32.PACK_AB R96, R116, R124 ;  /* 0x0000007c7460723e */ /* 0x002fe200000010ff */
[C---:B------:R-:W-:Y:S01]  /*f800*/  FMUL.FTZ R76, R103.reuse, R76 ;  /* 0x0000004c674c7220 */ /* 0x040fe20000410000 */
[C---:B------:R-:W-:Y:S01]  /*f810*/  FMUL.FTZ R77, R103.reuse, R77 ;  /* 0x0000004d674d7220 */ /* 0x040fe20000410000 */
[C---:B------:R-:W-:Y:S01]  /*f820*/  FMUL.FTZ R82, R102.reuse, R82 ;  /* 0x0000005266527220 */ /* 0x040fe20000410000 */
[----:B------:R-:W-:Y:S01]  /*f830*/  FMUL.FTZ R83, R102, R83 ;  /* 0x0000005366537220 */ /* 0x000fe20000410000 */
[C---:B------:R-:W-:Y:S01]  /*f840*/  FMUL.FTZ R80, R103.reuse, R80 ;  /* 0x0000005067507220 */ /* 0x040fe20000410000 */
[----:B------:R-:W-:Y:S03]  /*f850*/  FMUL.FTZ R81, R103, R81 ;  /* 0x0000005167517220 */ /* 0x000fe60000410000 */
[----:B------:R-:W1:Y:S01]  /*f860*/  MUFU.EX2 R113, R113 ;  /* 0x0000007100717308 */ /* 0x000e620000000800 */
[-C--:B------:R-:W-:Y:S01]  /*f870*/  FFMA.FTZ R125, R21, R3.reuse, -R114 ;  /* 0x00000003157d7223 */ /* 0x080fe20000010872 */
[-C--:B------:R-:W-:Y:S01]  /*f880*/  FFMA.FTZ R21, R26, R3.reuse, -R112 ;  /* 0x000000031a157223 */ /* 0x080fe20000010870 */
[C---:B------:R-:W-:Y:S01]  /*f890*/  FFMA.FTZ R124, R103.reuse, R186, R124 ;  /* 0x000000ba677c7223 */ /* 0x040fe2000001007c */
[-C--:B------:R-:W-:Y:S01]  /*f8a0*/  FFMA.FTZ R122, R16, R3.reuse, -R114 ;  /* 0x00000003107a7223 */ /* 0x080fe20000010872 */
[----:B------:R-:W-:Y:S01]  /*f8b0*/  FMUL.FTZ R16, R103, R84 ;  /* 0x0000005467107220 */ /* 0x000fe20000410000 */
[--C-:B------:R-:W-:Y:S01]  /*f8c0*/  FFMA.FTZ R121, R18, R3, -R112.reuse ;  /* 0x0000000312797223 */ /* 0x100fe20000010870 */
[C---:B------:R-:W-:Y:S03]  /*f8d0*/  FMUL.FTZ R18, R102.reuse, R86 ;  /* 0x0000005666127220 */ /* 0x040fe60000410000 */
[----:B------:R-:W-:Y:S01]  /*f8e0*/  MUFU.EX2 R120, R120 ;  /* 0x0000007800787308 */ /* 0x000fe20000000800 */
[----:B----4-:R-:W-:Y:S01]  /*f8f0*/  F2FP.BF16.F32.PACK_AB R97, R117, R123 ;  /* 0x0000007b7561723e */ /* 0x010fe200000010ff */
[----:B------:R-:W-:Y:S01]  /*f900*/  FFMA.FTZ R126, R19, R3, -R112 ;  /* 0x00000003137e7223 */ /* 0x000fe20000010870 */
[----:B------:R-:W-:Y:S01]  /*f910*/  FMUL.FTZ R19, R102, R87 ;  /* 0x0000005766137220 */ /* 0x000fe20000410000 */
[-C--:B------:R-:W-:Y:S01]  /*f920*/  FFMA.FTZ R128, R20, R3.reuse, -R114 ;  /* 0x0000000314807223 */ /* 0x080fe20000010872 */
[-CC-:B------:R-:W-:Y:S01]  /*f930*/  FFMA.FTZ R127, R22, R3.reuse, -R112.reuse ;  /* 0x00000003167f7223 */ /* 0x180fe20000010870 */
        /* <DEDUP_REMOVED lines=26> */
[C---:B--2---:R-:W-:Y:S02]  /*fae0*/  HMMA.16816.F32.BF16 R4, R96.reuse, R104, R4 ;  /* 0x000000686004723c */ /* 0x044fe40000041804 */
[----:B------:R-:W-:Y:S03]  /*faf0*/  MUFU.EX2 R121, R121 ;  /* 0x0000007900797308 */ /* 0x000fe60000000800 */
[----:B------:R-:W-:Y:S01]  /*fb00*/  FFMA.FTZ R123, R102, R187, R123 ;  /* 0x000000bb667b7223 */ /* 0x000fe2000001007b */
[----:B------:R-:W-:Y:S02]  /*fb10*/  ISETP.GT.AND P0, PT, R185, RZ, PT ;  /* 0x000000ffb900720c */ /* 0x000fe40003f04270 */
[C---:B------:R-:W-:Y:S01]  /*fb20*/  HMMA.16816.F32.BF16 R8, R96.reuse, R106, R8 ;  /* 0x0000006a6008723c */ /* 0x040fe20000041808 */
[----:B------:R-:W1:Y:S03]  /*fb30*/  LDSM.16.MT88.4 R104, [R152+0x6000] ;  /* 0x006000009868783b */ /* 0x000e660000004200 */
[----:B------:R-:W2:Y:S01]  /*fb40*/  MUFU.EX2 R126, R126 ;  /* 0x0000007e007e7308 */ /* 0x000ea20000000800 */
[----:B------:R-:W-:Y:S01]  /*fb50*/  FADD.FTZ R123, R117, R123 ;  /* 0x0000007b757b7221 */ /* 0x000fe20000010000 */
[----:B------:R-:W-:Y:S03]  /*fb60*/  IADD3 R185, PT, PT, R185, -0x1, RZ ;  /* 0xffffffffb9b97810 */ /* 0x000fe60007ffe0ff */
        /* <DEDUP_REMOVED lines=12> */
[C---:B------:R-:W-:Y:S01]  /*fc30*/  FMUL.FTZ R17, R103.reuse, R85 ;  /* 0x0000005567117220 */ /* 0x040fe20000410000 */
[C---:B---3--:R-:W-:Y:S06]  /*fc40*/  HMMA.16816.F32.BF16 R76, R96.reuse, R92, R76 ;  /* 0x0000005c604c723c */ /* 0x048fec000004184c */
        /* <DEDUP_REMOVED lines=52> */
[-C--:B------:R-:W-:Y:S01]  /*ff90*/  FFMA.FTZ R106, R35, R3.reuse, -R112 ;  /* 0x00000003236a7223 */ /* 0x080fe20000010870 */
[-C--:B------:R-:W-:Y:S01]  /*ffa0*/  FFMA.FTZ R107, R36, R3.reuse, -R114 ;  /* 0x00000003246b7223 */ /* 0x080fe20000010872 */
[----:B------:R-:W-:Y:S01]  /*ffb0*/  FADD.FTZ R127, R130, R127 ;  /* 0x0000007f827f7221 */ /* 0x000fe20000010000 */
[----:B------:R-:W-:Y:S03]  /*ffc0*/  LDSM.16.MT88.4 R36, [R152+0x8000] ;  /* 0x008000009824783b */ /* 0x000fe60000004200 */
[C---:B-1----:R-:W-:Y:S02]  /*ffd0*/  HMMA.16816.F32.BF16 R4, R20.reuse, R88, R4 ;  /* 0x000000581404723c */ /* 0x042fe40000041804 */
[----:B------:R-:W-:Y:S03]  /*ffe0*/  MUFU.EX2 R106, R106 ;  /* 0x0000006a006a7308 */ /* 0x000fe60000000800 */
[-CC-:B------:R-:W-:Y:S01]  /*fff0*/  FFMA.FTZ R88, R30, R3.reuse, -R112.reuse ;  /* 0x000000031e587223 */ /* 0x180fe20000010870 */
[-CC-:B------:R-:W-:Y:S01]  /*10000*/  FFMA.FTZ R89, R31, R3.reuse, -R112.reuse ;  /* 0x000000031f597223 */ /* 0x180fe20000010870 */
[----:B------:R-:W-:Y:S01]  /*10010*/  FADD.FTZ R96, R96, R127 ;  /* 0x0000007f60607221 */ /* 0x000fe20000010000 */
[C---:B------:R-:W-:Y:S01]  /*10020*/  HMMA.16816.F32.BF16 R8, R20.reuse, R90, R8 ;  /* 0x0000005a1408723c */ /* 0x040fe20000041808 */
[----:B------:R-:W-:Y:S03]  /*10030*/  LDSM.16.MT88.4 R28, [R154+0x7800] ;  /* 0x007800009a1c783b */ /* 0x000fe60000004200 */
[----:B------:R-:W-:Y:S01]  /*10040*/  MUFU.EX2 R104, R104 ;  /* 0x0000006800687308 */ /* 0x000fe20000000800 */
[----:B------:R-:W-:Y:S01]  /*10050*/  FFMA.FTZ R91, R34, R3, -R112 ;  /* 0x00000003225b7223 */ /* 0x000fe20000010870 */
[----:B------:R-:W-:Y:S02]  /*10060*/  FADD.FTZ R97, R97, R96 ;  /* 0x0000006061617221 */ /* 0x000fe40000010000 */
[C---:B----4-:R-:W-:Y:S01]  /*10070*/  HMMA.16816.F32.BF16 R68, R20.reuse, R24, R68 ;  /* 0x000000181444723c */ /* 0x050fe20000041844 */
        /* <DEDUP_REMOVED lines=15> */
[----:B--2---:R-:W-:Y:S01]  /*10170*/  F2FP.BF16.F32.PACK_AB R21, R89, R88 ;  /* 0x000000585915723e */ /* 0x004fe200000010ff */
[----:B------:R-:W-:Y:S01]  /*10180*/  FADD.FTZ R88, R88, R97 ;  /* 0x0000006158587221 */ /* 0x000fe20000010000 */
[----:B------:R-:W-:Y:S02]  /*10190*/  F2FP.BF16.F32.PACK_AB R23, R106, R91 ;  /* 0x0000005b6a17723e */ /* 0x000fe400000010ff */
[----:B------:R-:W-:Y:S01]  /*101a0*/  F2FP.BF16.F32.PACK_AB R20, R99, R98 ;  /* 0x000000626314723e */ /* 0x000fe200000010ff */
[----:B------:R-:W-:Y:S01]  /*101b0*/  FADD.FTZ R88, R89, R88 ;  /* 0x0000005859587221 */ /* 0x000fe20000010000 */
        /* <DEDUP_REMOVED lines=19> */
[----:B------:R-:W-:Y:S09]  /*102f0*/  HMMA.16816.F32.BF16 R16, R20, R86, R16 ;  /* 0x000000561410723c */ /* 0x000ff20000041810 */
[----:B------:R-:W-:Y:S01]  /*10300*/  MUFU.EX2 R48, R48 ;  /* 0x0000003000307308 */ /* 0x000fe20000000800 */
[----:B-----5:R-:W-:Y:S02]  /*10310*/  F2FP.BF16.F32.PACK_AB R20, R134, R107 ;  /* 0x0000006b8614723e */ /* 0x020fe400000010ff */
[----:B------:R-:W-:Y:S02]  /*10320*/  F2FP.BF16.F32.PACK_AB R21, R136, R131 ;  /* 0x000000838815723e */ /* 0x000fe400000010ff */
[----:B-1----:R-:W-:Y:S02]  /*10330*/  F2FP.BF16.F32.PACK_AB R22, R41, R40 ;  /* 0x000000282916723e */ /* 0x002fe400000010ff */
[----:B----4-:R-:W-:Y:S03]  /*10340*/  F2FP.BF16.F32.PACK_AB R23, R43, R42 ;  /* 0x0000002a2b17723e */ /* 0x010fe600000010ff */
[----:B------:R-:W1:Y:S04]  /*10350*/  MUFU.EX2 R49, R49 ;  /* 0x0000003100317308 */ /* 0x000e680000000800 */
[C---:B--2---:R-:W-:Y:S06]  /*10360*/  HMMA.16816.F32.BF16 R4, R20.reuse, R24, R4 ;  /* 0x000000181404723c */ /* 0x044fec0000041804 */
[----:B------:R-:W-:Y:S02]  /*10370*/  MUFU.EX2 R50, R50 ;  /* 0x0000003200327308 */ /* 0x000fe40000000800 */
[C---:B------:R-:W-:Y:S01]  /*10380*/  HMMA.16816.F32.BF16 R8, R20.reuse, R26, R8 ;  /* 0x0000001a1408723c */ /* 0x040fe20000041808 */
[----:B------:R-:W2:Y:S07]  /*10390*/  LDSM.16.MT88.4 R24, [R158+0x8800] ;  /* 0x008800009e18783b */ /* 0x000eae0000004200 */
        /* <DEDUP_REMOVED lines=33> */
[----:B------:R-:W-:Y:S04]  /*105b0*/  FADD.FTZ R118, R113, R118 ;  /* 0x0000007671767221 */ /* 0x000fe80000010000 */
[----:B------:R-:W-:Y:S01]  /*105c0*/  FADD.FTZ R119, R119, R118 ;  /* 0x0000007677777221 */ /* 0x000fe20000010000 */
[C---:B------:R-:W-:Y:S03]  /*105d0*/  HMMA.16816.F32.BF16 R80, R20.reuse, R36, R80 ;  /* 0x000000241450723c */ /* 0x040fe60000041850 */
[-CC-:B------:R-:W-:Y:S01]  /*105e0*/  FFMA.FTZ R36, R60, R3.reuse, -R114.reuse ;  /* 0x000000033c247223 */ /* 0x180fe20000010872 */
[-CC-:B------:R-:W-:Y:S01]  /*105f0*/  FFMA.FTZ R37, R61, R3.reuse, -R114.reuse ;  /* 0x000000033d257223 */ /* 0x180fe20000010872 */
[-CC-:B------:R-:W-:Y:S01]  /*10600*/  FFMA.FTZ R60, R64, R3.reuse, -R114.reuse ;  /* 0x00000003403c7223 */ /* 0x180fe20000010872 */
[-C--:B------:R-:W-:Y:S01]  /*10610*/  FFMA.FTZ R114, R65, R3.reuse, -R114 ;  /* 0x0000000341727223 */ /* 0x080fe20000010872 */
[----:B------:R-:W-:Y:S01]  /*10620*/  FADD.FTZ R119, R108, R119 ;  /* 0x000000776c777221 */ /* 0x000fe20000010000 */
        /* <DEDUP_REMOVED lines=31> */
[----:B------:R-:W-:Y:S04]  /*10820*/  FFMA.FTZ R112, R67, R3, -R112 ;  /* 0x0000000343707223 */ /* 0x000fe80000010870 */
[C---:B------:R-:W-:Y:S01]  /*10830*/  HMMA.16816.F32.BF16 R12, R20.reuse, R34, R12 ;  /* 0x00000022140c723c */ /* 0x040fe2000004180c */
[----:B------:R-:W-:Y:S02]  /*10840*/  MUFU.EX2 R32, R32 ;  /* 0x0000002000207308 */ /* 0x000fe40000000800 */
[----:B---3--:R-:W-:Y:S05]  /*10850*/  F2FP.BF16.F32.PACK_AB R86, R61, R60 ;  /* 0x0000003c3d56723e */ /* 0x008fea00000010ff */
        /* <DEDUP_REMOVED lines=9> */
[----:B------:R-:W-:Y:S01]  /*108f0*/  MOV R105, R0 ;  /* 0x0000000000697202 */ /* 0x000fe20000000f00 */
[----:B------:R-:W-:Y:S01]  /*10900*/  FADD.FTZ R21, R136, R21 ;  /* 0x0000001588157221 */ /* 0x000fe20000010000 */
[----:B--2---:R-:W-:Y:S01]  /*10910*/  F2FP.BF16.F32.PACK_AB R87, R187, R32 ;  /* 0x00000020bb57723e */ /* 0x004fe200000010ff */
[----:B------:R-:W-:Y:S02]  /*10920*/  FADD.FTZ R23, R107, R20 ;  /* 0x000000146b177221 */ /* 0x000fe40000010000 */
[----:B------:R-:W-:Y:S02]  /*10930*/  FADD.FTZ R42, R42, R21 ;  /* 0x000000152a2a7221 */ /* 0x000fe40000010000 */
[----:B------:R-:W-:Y:S02]  /*10940*/  FADD.FTZ R23, R134, R23 ;  /* 0x0000001786177221 */ /* 0x000fe40000010000 */
        /* <DEDUP_REMOVED lines=37> */
.L_x_11577:
        /* <DEDUP_REMOVED lines=13> */
.L_x_11597:
[----:B------:R-:W1:Y:S01]  /*10c70*/  S2UR UR7, SR_CgaCtaId ;  /* 0x00000000000779c3 */ /* 0x000e620000008800 */
[C---:B------:R-:W-:Y:S01]  /*10c80*/  SHF.L.U32 R3, R7.reuse, 0x4, RZ ;  /* 0x0000000407037819 */ /* 0x040fe200000006ff */
[----:B--23--:R-:W-:Y:S01]  /*10c90*/  FADD.FTZ R10, R10, R12 ;  /* 0x0000000c0a0a7221 */ /* 0x00cfe20000010000 */
[----:B------:R-:W2:Y:S01]  /*10ca0*/  MUFU.RCP R4, R8 ;  /* 0x0000000800047308 */ /* 0x000ea20000001000 */
[----:B------:R-:W-:Y:S01]  /*10cb0*/  SHF.L.U32 R5, R7, 0x1, RZ ;  /* 0x0000000107057819 */ /* 0x000fe200000006ff */
[----:B------:R-:W-:Y:S01]  /*10cc0*/  UMOV UR8, 0x400 ;  /* 0x0000040000087882 */ /* 0x000fe20000000000 */
[----:B------:R-:W-:Y:S02]  /*10cd0*/  LOP3.LUT R12, R3, 0x1c0, RZ, 0xc0, !PT ;  /* 0x000001c0030c7812 */ /* 0x000fe400078ec0ff */
[----:B------:R-:W-:Y:S02]  /*10ce0*/  FSETP.NE.FTZ.AND P2, PT, R8, RZ, PT ;  /* 0x000000ff0800720b */ /* 0x000fe40003f55000 */
[----:B------:R-:W-:Y:S01]  /*10cf0*/  FSETP.NE.FTZ.AND P5, PT, R10, RZ, PT ;  /* 0x000000ff0a00720b */ /* 0x000fe20003fb5000 */
[----:B------:R-:W3:Y:S01]  /*10d00*/  MUFU.RCP R3, R10 ;  /* 0x0000000a00037308 */ /* 0x000ee20000001000 */
[----:B------:R-:W-:-:S02]  /*10d10*/  LOP3.LUT P0, RZ, R7, 0x4, RZ, 0xc0, !PT ;  /* 0x0000000407ff7812 */ /* 0x000fc4000780c0ff */
[----:B------:R-:W-:Y:S02]  /*10d20*/  LOP3.LUT R11, R12, 0x38, R5, 0xf8, !PT ;  /* 0x000000380c0b7812 */ /* 0x000fe400078ef805 */
[----:B------:R-:W-:Y:S02]  /*10d30*/  LOP3.LUT R5, R5, 0x6, RZ, 0xc0, !PT ;  /* 0x0000000605057812 */ /* 0x000fe400078ec0ff */
[----:B------:R-:W-:Y:S02]  /*10d40*/  R2P PR, R7, 0x18 ;  /* 0x0000001807007804 */ /* 0x000fe40000000000 */
[----:B--2---:R-:W-:Y:S02]  /*10d50*/  FSEL R4, R4, 1, P2 ;  /* 0x3f80000004047808 */ /* 0x004fe40001000000 */
[----:B------:R-:W-:Y:S01]  /*10d60*/  IADD3 R5, PT, PT, R11, R5, R6 ;  /* 0x000000050b057210 */ /* 0x000fe20007ffe006 */
[----:B-1----:R-:W-:Y:S01]  /*10d70*/  ULEA UR7, UR7, UR8, 0x18 ;  /* 0x0000000807077291 */ /* 0x002fe2000f8ec0ff */
[----:B------:R-:W-:Y:S01]  /*10d80*/  MOV R6, 0x20 ;  /* 0x0000002000067802 */ /* 0x000fe20000000f00 */
[C---:B------:R-:W-:Y:S01]  /*10d90*/  FMUL.FTZ R96, R4.reuse, R96 ;  /* 0x0000006004607220 */ /* 0x040fe20000410000 */
[C---:B------:R-:W-:Y:S01]  /*10da0*/  FMUL.FTZ R97, R4.reuse, R97 ;  /* 0x0000006104617220 */ /* 0x040fe20000410000 */
        /* <DEDUP_REMOVED lines=15> */
[----:B------:R-:W-:Y:S01]  /*10ea0*/  IMAD.MOV.U32 R4, RZ, RZ, 0x10 ;  /* 0x00000010ff047424 */ /* 0x000fe200078e00ff */
[----:B------:R-:W-:Y:S01]  /*10eb0*/  LEA R5, R5, UR7, 0x1 ;  /* 0x0000000705057c11 */ /* 0x000fe2000f8e08ff */
        /* <DEDUP_REMOVED lines=58> */
[----:B--2---:R-:W2:Y:S01]  /*11260*/  LD.E.U8 R3, desc[UR4][R100.64+0x1c8] ;  /* 0x0001c80464037980 */ /* 0x004ea2000c101100 */
[----:B------:R-:W-:-:S03]  /*11270*/  ISETP.NE.AND P0, PT, R176, -0x1, PT ;  /* 0xffffffffb000780c */ /* 0x000fc60003f05270 */
[----:B------:R-:W1:Y:S04]  /*11280*/  LD.E.64 R28, desc[UR4][R100.64+0x88] ;  /* 0x00008804641c7980 */ /* 0x000e68000c101b00 */
[----:B------:R4:W5:Y:S04]  /*11290*/  LD.E.64 R20, desc[UR4][R100.64+0x90] ;  /* 0x0000900464147980 */ /* 0x000968000c101b00 */
[----:B------:R4:W5:Y:S04]  /*112a0*/  LD.E.64 R24, desc[UR4][R100.64+0xa0] ;  /* 0x0000a00464187980 */ /* 0x000968000c101b00 */
[----:B------:R-:W4:Y:S04]  /*112b0*/  @!P0 LD.E.64 R30, desc[UR4][R100.64+0x80] ;  /* 0x00008004641e8980 */ /* 0x000f28000c101b00 */
[----:B------:R1:W5:Y:S01]  /*112c0*/  LD.E.64 R26, desc[UR4][R100.64+0x70] ;  /* 0x00007004641a7980 */ /* 0x000362000c101b00 */
[----:B--2---:R-:W-:-:S13]  /*112d0*/  ISETP.NE.AND P1, PT, R3, RZ, PT ;  /* 0x000000ff0300720c */ /* 0x004fda0003f25270 */
[----:B---3--:R-:W2:Y:S04]  /*112e0*/  @!P1 LD.E R11, desc[UR4][R100.64+0x60] ;  /* 0x00006004640b9980 */ /* 0x008ea8000c101900 */
[----:B------:R-:W3:Y:S01]  /*112f0*/  @!P1 LD.E R4, desc[UR4][R100.64+0xb4] ;  /* 0x0000b40464049980 */ /* 0x000ee2000c101900 */
[-C--:B----4-:R-:W-:Y:S01]  /*11300*/  @!P0 IMAD R6, R31, R172.reuse, RZ ;  /* 0x000000ac1f068224 */ /* 0x090fe200078e02ff */
[----:B------:R-:W-:Y:S01]  /*11310*/  SHF.L.U32 R3, R7, 0x3, RZ ;  /* 0x0000000307037819 */ /* 0x000fe200000006ff */
[----:B------:R-:W-:-:S04]  /*11320*/  @!P0 IMAD.WIDE.U32 R30, R30, R172, RZ ;  /* 0x000000ac1e1e8225 */ /* 0x000fc800078e00ff */
[-C--:B-1----:R-:W-:Y:S02]  /*11330*/  @P0 IMAD R5, R29, R176.reuse, RZ ;  /* 0x000000b01d050224 */ /* 0x082fe400078e02ff */
[----:B------:R-:W-:Y:S01]  /*11340*/  @P0 IMAD.WIDE.U32 R18, R28, R176, RZ ;  /* 0x000000b01c120225 */ /* 0x000fe200078e00ff */
[----:B------:R-:W-:Y:S02]  /*11350*/  @!P0 IADD3 R6, PT, PT, R31, R6, RZ ;  /* 0x000000061f068210 */ /* 0x000fe40007ffe0ff */
[----:B------:R-:W-:Y:S02]  /*11360*/  LOP3.LUT R12, R3, 0x38, RZ, 0xc0, !PT ;  /* 0x00000038030c7812 */ /* 0x000fe400078ec0ff */
[----:B------:R-:W-:Y:S01]  /*11370*/  @P0 IADD3 R6, PT, PT, R19, R5, RZ ;  /* 0x0000000513060210 */ /* 0x000fe20007ffe0ff */
[----:B--2---:R-:W-:-:S04]  /*11380*/  @!P1 IMAD R11, R172, R11, R171 ;  /* 0x0000000bac0b9224 */ /* 0x004fc800078e02ab */
[----:B---3--:R-:W-:Y:S01]  /*11390*/  @!P1 IMAD R3, R11, R4, RZ ;  /* 0x000000040b039224 */ /* 0x008fe200078e02ff */
[----:B------:R-:W-:Y:S06]  /*113a0*/  @!P1 BRA `(.L_x_11586) ;  /* 0x0000000000149947 */ /* 0x000fec0003800000 */
[----:B------:R-:W2:Y:S04]  /*113b0*/  @!P0 LD.E R3, desc[UR4][R100.64+0xb4] ;  /* 0x0000b40464038980 */ /* 0x000ea8000c101900 */
[----:B------:R-:W3:Y:S01]  /*113c0*/  LD.E R4, desc[UR4][R100.64+0xd4] ;  /* 0x0000d40464047980 */ /* 0x000ee2000c101900 */
[----:B--2---:R-:W-:Y:S02]  /*113d0*/  @!P0 IMAD R176, R172, R3, RZ ;  /* 0x00000003acb08224 */ /* 0x004fe400078e02ff */
[----:B---3--:R-:W-:-:S05]  /*113e0*/  IMAD R3, R171, R4, RZ ;  /* 0x00000004ab037224 */ /* 0x008fca00078e02ff */
[----:B------:R-:W-:-:S07]  /*113f0*/  IADD3 R3, PT, PT, R3, R176, RZ ;  /* 0x000000b003037210 */ /* 0x000fce0007ffe0ff */
.L_x_11586:
[----:B------:R-:W-:Y:S01]  /*11400*/  IMAD.IADD R11, R177, 0x1, -R174 ;  /* 0x00000001b10b7824 */ /* 0x000fe200078e0aae */
[----:B------:R-:W-:Y:S01]  /*11410*/  SHF.R.U32.HI R4, RZ, 0x3, R7 ;  /* 0x00000003ff047819 */ /* 0x000fe20000011607 */
[----:B------:R-:W-:Y:S01]  /*11420*/  IMAD.MOV.U32 R13, RZ, RZ, RZ ;  /* 0x000000ffff0d7224 */ /* 0x000fe200078e00ff */
[----:B------:R-:W1:Y:S01]  /*11430*/  @P2 MUFU.LG2 R8, R8 ;  /* 0x0000000800082308 */ /* 0x000e620000000c00 */
[----:B-----5:R-:W-:Y:S01]  /*11440*/  IMAD R16, R21, R171, RZ ;  /* 0x000000ab15107224 */ /* 0x020fe200078e02ff */
[----:B------:R-:W-:Y:S05]  /*11450*/  WARPSYNC.ALL ;  /* 0x0000000000007948 */ /* 0x000fea0003800000 */
[----:B------:R-:W-:Y:S01]  /*11460*/  IMAD.WIDE.U32 R22, R174, R28, R12 ;  /* 0x0000001cae167225 */ /* 0x000fe200078e000c */
[----:B------:R-:W-:Y:S01]  /*11470*/  BAR.SYNC.DEFER_BLOCKING 0x0 ;  /* 0x0000000000007b1d */ /* 0x000fe20000010000 */
[----:B------:R-:W-:-:S02]  /*11480*/  @P0 MOV R30, R18 ;  /* 0x00000012001e0202 */ /* 0x000fc40000000f00 */
[----:B------:R-:W-:Y:S01]  /*11490*/  IMAD R5, R29, R174, RZ ;  /* 0x000000ae1d057224 */ /* 0x000fe200078e02ff */
[----:B------:R-:W-:Y:S01]  /*114a0*/  ISETP.GE.AND P1, PT, R4, R11, PT ;  /* 0x0000000b0400720c */ /* 0x000fe20003f26270 */
[----:B------:R-:W-:Y:S01]  /*114b0*/  IMAD.WIDE.U32 R20, R20, R171, RZ ;  /* 0x000000ab14147225 */ /* 0x000fe200078e00ff */
[----:B------:R-:W2:Y:S01]  /*114c0*/  @P5 MUFU.LG2 R10, R10 ;  /* 0x0000000a000a5308 */ /* 0x000ea20000000c00 */
[----:B------:R-:W-:Y:S01]  /*114d0*/  ISETP.GE.AND P6, PT, R181, R11, PT ;  /* 0x0000000bb500720c */ /* 0x000fe20003fc6270 */
[----:B------:R-:W-:Y:S01]  /*114e0*/  BSSY.RECONVERGENT B0, `(.L_x_11587) ;  /* 0x0000028000007945 */ /* 0x000fe20003800200 */
[----:B------:R-:W-:Y:S01]  /*114f0*/  IMAD.IADD R17, R23, 0x1, R5 ;  /* 0x0000000117117824 */ /* 0x000fe200078e0205 */
[----:B------:R-:W-:Y:S01]  /*11500*/  IADD3 R30, P3, P0, R20, R22, R30 ;  /* 0x00000016141e7210 */ /* 0x000fe2000787e01e */
[----:B------:R-:W-:Y:S02]  /*11510*/  IMAD.IADD R16, R21, 0x1, R16 ;  /* 0x0000000115107824 */ /* 0x000fe400078e0210 */
[----:B-1----:R-:W-:Y:S01]  /*11520*/  @P2 FMUL.FTZ R8, R8, 0.69314718246459960938 ;  /* 0x3f31721808082820 */ /* 0x002fe20000410000 */
[----:B------:R-:W-:-:S02]  /*11530*/  MOV R5, 0x7f800000 ;  /* 0x7f80000000057802 */ /* 0x000fc40000000f00 */
[----:B------:R-:W-:Y:S01]  /*11540*/  ISETP.GE.AND P4, PT, R182, R11, PT ;  /* 0x0000000bb600720c */ /* 0x000fe20003f86270 */
[----:B------:R-:W-:Y:S01]  /*11550*/  @P2 FFMA.FTZ R5, R9, R2, R8 ;  /* 0x0000000209052223 */ /* 0x000fe20000010008 */
[----:B------:R-:W-:Y:S01]  /*11560*/  IADD3.X R31, PT, PT, R16, R17, R6, P3, P0 ;  /* 0x00000011101f7210 */ /* 0x000fe20001fe0406 */
[----:B------:R-:W-:Y:S01]  /*11570*/  @!P1 IMAD R17, R29, R4, RZ ;  /* 0x000000041d119224 */ /* 0x000fe200078e02ff */
[----:B------:R-:W-:Y:S01]  /*11580*/  SHF.R.U32.HI R16, RZ, 0x1, R7 ;  /* 0x00000001ff107819 */ /* 0x000fe20000011607 */
[----:B------:R-:W-:Y:S01]  /*11590*/  IMAD.MOV.U32 R6, RZ, RZ, 0x7f800000 ;  /* 0x7f800000ff067424 */ /* 0x000fe200078e00ff */
[----:B------:R-:W-:Y:S01]  /*115a0*/  LOP3.LUT P2, RZ, R7, 0x3, RZ, 0xc0, !PT ;  /* 0x0000000307ff7812 */ /* 0x000fe2000784c0ff */
[----:B------:R-:W-:Y:S01]  /*115b0*/  @!P1 IMAD.WIDE.U32 R18, R4, R28, R30 ;  /* 0x0000001c04129225 */ /* 0x000fe200078e001e */
[----:B------:R-:W-:-:S03]  /*115c0*/  SHF.R.U32.HI R8, RZ, 0x2, R7 ;  /* 0x00000002ff087819 */ /* 0x000fc60000011607 */
[----:B--2---:R-:W-:Y:S01]  /*115d0*/  @P5 FMUL.FTZ R10, R10, 0.69314718246459960938 ;  /* 0x3f3172180a0a5820 */ /* 0x004fe20000410000 */
[----:B------:R-:W-:Y:S01]  /*115e0*/  LOP3.LUT R7, R16, 0x30, RZ, 0xc0, !PT ;  /* 0x0000003010077812 */ /* 0x000fe200078ec0ff */
[----:B------:R1:W2:Y:S01]  /*115f0*/  LDS.128 R12, [R175] ;  /* 0x00000000af0c7984 */ /* 0x0002a20000000c00 */
[----:B------:R-:W-:Y:S01]  /*11600*/  @!P1 IADD3 R17, PT, PT, R19, R17, RZ ;  /* 0x0000001113119210 */ /* 0x000fe20007ffe0ff */
[----:B------:R-:W-:Y:S01]  /*11610*/  @P5 FFMA.FTZ R6, R9, R0, R10 ;  /* 0x0000000009065223 */ /* 0x000fe2000001000a */
[----:B------:R-:W-:Y:S01]  /*11620*/  @!P1 LEA R34, P0, R18, R26, 0x1 ;  /* 0x0000001a12229211 */ /* 0x000fe200078008ff */
[----:B------:R1:W3:Y:S01]  /*11630*/  LDS.128 R20, [R175+0x1800] ;  /* 0x00180000af147984 */ /* 0x0002e20000000c00 */
[----:B------:R-:W-:Y:S02]  /*11640*/  P2R R2, PR, RZ, 0x40 ;  /* 0x00000040ff027803 */ /* 0x000fe40000000000 */
[----:B------:R-:W-:Y:S02]  /*11650*/  ISETP.GE.AND P6, PT, R180, R11, PT ;  /* 0x0000000bb400720c */ /* 0x000fe40003fc6270 */
[----:B------:R-:W-:-:S02]  /*11660*/  LOP3.LUT R7, R7, 0x7, R8, 0xf8, !PT ;  /* 0x0000000707077812 */ /* 0x000fc400078ef808 */
[----:B------:R-:W-:Y:S01]  /*11670*/  @!P1 LEA.HI.X R35, R18, R27, R17, 0x1, P0 ;  /* 0x0000001b12239211 */ /* 0x000fe200000f0c11 */
        /* <DEDUP_REMOVED lines=14> */
.L_x_11588:
[----:B------:R-:W-:Y:S05]  /*11760*/  BSYNC.RECONVERGENT B0 ;  /* 0x0000000000007941 */ /* 0x000fea0003800200 */
.L_x_11587:
        /* <DEDUP_REMOVED lines=13> */
[----:B------:R1:W-:Y:S02]  /*11840*/  ST.E.128 desc[UR4][R12.64], R16 ;  /* 0x000000100c007985 */ /* 0x0003e4000c101d04 */
.L_x_11590:
[----:B------:R-:W-:Y:S05]  /*11850*/  BSYNC.RECONVERGENT B0 ;  /* 0x0000000000007941 */ /* 0x000fea0003800200 */
.L_x_11589:
[----:B------:R-:W-:Y:S01]  /*11860*/  ISETP.NE.AND P0, PT, R2, RZ, PT ;  /* 0x000000ff0200720c */ /* 0x000fe20003f05270 */
[----:B------:R-:W-:-:S12]  /*11870*/  BSSY.RECONVERGENT B0, `(.L_x_11591) ;  /* 0x000000d000007945 */ /* 0x000fd80003800200 */
        /* <DEDUP_REMOVED lines=12> */
.L_x_11592:
[----:B------:R-:W-:Y:S05]  /*11940*/  BSYNC.RECONVERGENT B0 ;  /* 0x0000000000007941 */ /* 0x000fea0003800200 */
.L_x_11591:
[----:B------:R-:W-:-:S04]  /*11950*/  MOV R171, 0x0 ;  /* 0x0000000000ab7802 */ /* 0x000fc80000000f00 */
[----:B-1234-:R-:W-:Y:S05]  /*11960*/  @P6 RET.REL.NODEC R170 `(_ZN5flash24flash_fwd_splitkv_kernelI23Flash_fwd_kernel_traitsILi64ELi64ELi128ELi4ELb0ELb0EN7cutlass10bfloat16_tE19Flash_kernel_traitsILi64ELi64ELi128ELi4ES3_EELb0ELb0ELb0ELb0ELb1ELb0ELb0ELb1EEEvNS_16Flash_fwd_paramsE) ;  /* 0xfffffee4aaa46950 */ /* 0x01efea0003c3ffff */
        /* <DEDUP_REMOVED lines=12> */
[----:B-1----:R-:W-:Y:S05]  /*11a30*/  RET.REL.NODEC R170 `(_ZN5flash24flash_fwd_splitkv_kernelI23Flash_fwd_kernel_traitsILi64ELi64ELi128ELi4ELb0ELb0EN7cutlass10bfloat16_tE19Flash_kernel_traitsILi64ELi64ELi128ELi4ES3_EELb0ELb0ELb0ELb0ELb1ELb0ELb0ELb1EEEvNS_16Flash_fwd_paramsE) ;  /* 0xfffffee4aa707950 */ /* 0x002fea0003c3ffff */
.L_x_11585:
[----:B------:R-:W-:Y:S01]  /*11a40*/  MOV R4, 0x2 ;  /* 0x0000000200047802 */ /* 0x000fe20000000f00 */
[----:B------:R-:W-:Y:S01]  /*11a50*/  IMAD.MOV.U32 R3, RZ, RZ, 0x1f ;  /* 0x0000001fff037424 */ /* 0x000fe200078e00ff */
[----:B------:R-:W-:-:S07]  /*11a60*/  MOV R5, 0xffffffff ;  /* 0xffffffff00057802 */ /* 0x000fce0000000f00 */
[----:B-----5:R-:W-:Y:S05]  /*11a70*/  WARPSYNC.COLLECTIVE R5, `(.L_x_11593) ;  /* 0x0000000005087348 */ /* 0x020fea0003c00000 */
[----:B------:R1:W2:Y:S02]  /*11a80*/  SHFL.BFLY P0, R12, R186, R4, R3 ;  /* 0x0c000004ba0c7389 */ /* 0x0002a40000000003 */
[----:B-12--5:R-:W-:Y:S05]  /*11a90*/  ENDCOLLECTIVE ;  /* 0x000000000000791b */ /* 0x026fea0003800000 */
.L_x_11593:
[----:B------:R-:W-:Y:S02]  /*11aa0*/  IMAD.MOV.U32 R11, RZ, RZ, R12 ;  /* 0x000000ffff0b7224 */ /* 0x000fe400078e000c */
[----:B------:R-:W-:Y:S02]  /*11ab0*/  IMAD.MOV.U32 R4, RZ, RZ, 0x1 ;  /* 0x00000001ff047424 */ /* 0x000fe400078e00ff */
[----:B------:R-:W-:-:S05]  /*11ac0*/  FADD.FTZ R11, R11, R186 ;  /* 0x000000ba0b0b7221 */ /* 0x000fca0000010000 */
[----:B------:R-:W-:-:S07]  /*11ad0*/  MOV R186, R11 ;  /* 0x0000000b00ba7202 */ /* 0x000fce0000000f00 */
[----:B------:R-:W-:Y:S05]  /*11ae0*/  WARPSYNC.COLLECTIVE R5, `(.L_x_11594) ;  /* 0x0000000005087348 */ /* 0x000fea0003c00000 */
[----:B------:R1:W2:Y:S02]  /*11af0*/  SHFL.BFLY P0, R12, R186, R4, R3 ;  /* 0x0c000004ba0c7389 */ /* 0x0002a40000000003 */
[----:B-12---:R-:W-:Y:S05]  /*11b00*/  ENDCOLLECTIVE ;  /* 0x000000000000791b */ /* 0x006fea0003800000 */
.L_x_11594:
[----:B------:R-:W-:Y:S01]  /*11b10*/  MOV R186, R187 ;  /* 0x000000bb00ba7202 */ /* 0x000fe20000000f00 */
[----:B------:R-:W-:Y:S01]  /*11b20*/  IMAD.MOV.U32 R4, RZ, RZ, 0x2 ;  /* 0x00000002ff047424 */ /* 0x000fe200078e00ff */
[----:B------:R-:W-:-:S07]  /*11b30*/  MOV R8, R12 ;  /* 0x0000000c00087202 */ /* 0x000fce0000000f00 */
[----:B------:R-:W-:Y:S05]  /*11b40*/  WARPSYNC.COLLECTIVE R5, `(.L_x_11595) ;  /* 0x0000000005087348 */ /* 0x000fea0003c00000 */
[----:B------:R1:W2:Y:S02]  /*11b50*/  SHFL.BFLY P0, R12, R186, R4, R3 ;  /* 0x0c000004ba0c7389 */ /* 0x0002a40000000003 */
[----:B-12---:R-:W-:Y:S05]  /*11b60*/  ENDCOLLECTIVE ;  /* 0x000000000000791b */ /* 0x006fea0003800000 */
.L_x_11595:
[----:B------:R-:W-:Y:S01]  /*11b70*/  FADD.FTZ R8, R11, R8 ;  /* 0x000000080b087221 */ /* 0x000fe20000010000 */
[----:B------:R-:W-:Y:S01]  /*11b80*/  FADD.FTZ R10, R12, R187 ;  /* 0x000000bb0c0a7221 */ /* 0x000fe20000010000 */
[----:B------:R-:W-:-:S04]  /*11b90*/  MOV R4, 0x1 ;  /* 0x0000000100047802 */ /* 0x000fc80000000f00 */
[----:B------:R-:W-:-:S07]  /*11ba0*/  MOV R186, R10 ;  /* 0x0000000a00ba7202 */ /* 0x000fce0000000f00 */
[----:B------:R-:W-:Y:S05]  /*11bb0*/  WARPSYNC.COLLECTIVE R5, `(.L_x_11596) ;  /* 0x0000000005087348 */ /* 0x000fea0003c00000 */
[----:B------:R1:W2:Y:S02]  /*11bc0*/  SHFL.BFLY P0, R12, R186, R4, R3 ;  /* 0x0c000004ba0c7389 */ /* 0x0002a40000000003 */
[----:B-12---:R-:W-:Y:S05]  /*11bd0*/  ENDCOLLECTIVE ;  /* 0x000000000000791b */ /* 0x006fea0003800000 */
.L_x_11596:
[----:B------:R-:W-:Y:S05]  /*11be0*/  BRA `(.L_x_11597) ;  /* 0xfffffff000207947 */ /* 0x000fea000383ffff */
.L_x_11598:
        /* <DEDUP_REMOVED lines=9> */
.L_x_14810:


//--------------------- .text._ZN5flash24flash_fwd_splitkv_kernelI23Flash_fwd_kernel_traitsILi64ELi64ELi128ELi4ELb0ELb0EN7cutlass10bfloat16_tE19Flash_kernel_traitsILi64ELi64ELi128ELi4ES3_EELb0ELb0ELb0ELb0ELb1ELb1ELb0ELb1EEEvNS_16Flash_fwd_paramsE --------------------------
	.section	.text._ZN5flash24flash_fwd_splitkv_kernelI23Flash_fwd_kernel_traitsILi64ELi64ELi128ELi4ELb0ELb0EN7cutlass10bfloat16_tE19Flash_kernel_traitsILi64ELi64ELi128ELi4ES3_EELb0ELb0ELb0ELb0ELb1ELb1ELb0ELb1EEEvNS_16Flash_fwd_paramsE,"ax",@progbits
	.align	128
        .global         _ZN5flash24flash_fwd_splitkv_kernelI23Flash_fwd_kernel_traitsILi64ELi64ELi128ELi4ELb0ELb0EN7cutlass10bfloat16_tE19Flash_kernel_traitsILi64ELi64ELi128ELi4ES3_EELb0ELb0ELb0ELb0ELb1ELb1ELb0ELb1EEEvNS_16Flash_fwd_paramsE
        .type           _ZN5flash24flash_fwd_splitkv_kernelI23Flash_fwd_kernel_traitsILi64ELi64ELi128ELi4ELb0ELb0EN7cutlass10bfloat16_tE19Flash_kernel_traitsILi64ELi64ELi128ELi4ES3_EELb0ELb0ELb0ELb0ELb1ELb1ELb0ELb1EEEvNS_16Flash_fwd_paramsE,@function
        .size           _ZN5flash24flash_fwd_splitkv_kernelI23Flash_fwd_kernel_traitsILi64ELi64ELi128ELi4ELb0ELb0EN7cutlass10bfloat16_tE19Flash_kernel_traitsILi64ELi64ELi128ELi4ES3_EELb0ELb0ELb0ELb0ELb1ELb1ELb0ELb1EEEvNS_16Flash_fwd_paramsE,(.L_x_14811 - _ZN5flash24flash_fwd_splitkv_kernelI23Flash_fwd_kernel_traitsILi64ELi64ELi128ELi4ELb0ELb0EN7cutlass10bfloat16_tE19Flash_kernel_traitsILi64ELi64ELi128ELi4ES3_EELb0ELb0ELb0ELb0ELb1ELb1ELb0ELb1EEEvNS_16Flash_fwd_paramsE)
        .other          _ZN5flash24flash_fwd_splitkv_kernelI23Flash_fwd_kernel_traitsILi64ELi64ELi128ELi4ELb0ELb0EN7cutlass10bfloat16_tE19Flash_kernel_traitsILi64ELi64ELi128ELi4ES3_EELb0ELb0ELb0ELb0ELb1ELb1ELb0ELb1EEEvNS_16Flash_fwd_paramsE,@"STO_CUDA_ENTRY STV_DEFAULT"
_ZN5flash24flash_fwd_splitkv_kernelI23Flash_fwd_kernel_traitsILi64ELi64ELi128ELi4ELb0ELb0EN7cutlass10bfloat16_tE19Flash_kernel_traitsILi64ELi64ELi128ELi4ES3_EELb0ELb0ELb0ELb0ELb1ELb1ELb0ELb1EEEvNS_16Flash_fwd_paramsE:
.text._ZN5flash24flash_fwd_splitkv_kernelI23Flash_fwd_kernel_traitsILi64ELi64ELi128ELi4ELb0ELb0EN7cutlass10bfloat16_tE19Flash_kernel_traitsILi64ELi64ELi128ELi4ES3_EELb0ELb0ELb0ELb0ELb1ELb1ELb0ELb1EEEvNS_16Flash_fwd_paramsE:
[----:B------:R-:W-:Y:S01]  /*0000*/  LDC R1, c[0x0][0x37c] ;  /* 0x0000df00ff017b82 */ /* 0x000fe20000000800 */
[----:B------:R-:W1:Y:S07]  /*0010*/  S2R R5, SR_CTAID.X ;  /* 0x0000000000057919 */ /* 0x000e6e0000002500 */
[----:B------:R-:W2:Y:S01]  /*0020*/  LDC.64 R100, c[0x0][0x348] ;  /* 0x0000d200ff647b82 */ /* 0x000ea20000000a00 */
[----:B------:R-:W-:Y:S01]  /*0030*/  BSSY.RECONVERGENT B3, `(.L_x_11599) ;  /* 0x0000005000037945 */ /* 0x000fe20003800200 */
[----:B------:R-:W-:Y:S01]  /*0040*/  MOV R174, 0x80 ;  /* 0x0000008000ae7802 */ /* 0x000fe20000000f00 */
[----:B------:R-:W3:Y:S01]  /*0050*/  S2R R176, SR_CTAID.Y ;  /* 0x0000000000b07919 */ /* 0x000ee20000002600 */
[----:B------:R-:W4:Y:S05]  /*0060*/  S2R R175, SR_CTAID.Z ;  /* 0x0000000000af7919 */ /* 0x000f2a0000002700 */
[----:B-1234-:R-:W-:Y:S05]  /*0070*/  CALL.REL.NOINC `($_ZN5flash24flash_fwd_splitkv_kernelI23Flash_fwd_kernel_traitsILi64ELi64ELi128ELi4ELb0ELb0EN7cutlass10bfloat16_tE19Flash_kernel_traitsILi64ELi64ELi128ELi4ES3_EELb0ELb0ELb0ELb0ELb1ELb1ELb0ELb1EEEvNS_16Flash_fwd_paramsE$_ZN5flash30compute_attn_1rowblock_splitkvI23Flash_fwd_kernel_traitsILi64ELi64ELi128ELi4ELb0ELb0EN7cutlass10bfloat16_tE19Flash_kernel_traitsILi64ELi64ELi128ELi4ES3_EELb0ELb0ELb0ELb0ELb1ELb1ELb0ELb1ENS_16Flash_fwd_paramsEEEvRKT8_iiiii) ;  /* 0x0000000000087944 */ /* 0x01efea0003c00000 */
[----:B------:R-:W-:Y:S05]  /*0080*/  BSYNC.RECONVERGENT B3 ;  /* 0x0000000000037941 */ /* 0x000fea0003800200 */
.L_x_11599:
[----:B------:R-:W-:Y:S05]  /*0090*/  EXIT ;  /* 0x000000000000794d */ /* 0x000fea0003800000 */
        .type           $_ZN5flash24flash_fwd_splitkv_kernelI23Flash_fwd_kernel_traitsILi64ELi64ELi128ELi4ELb0ELb0EN7cutlass10bfloat16_tE19Flash_kernel_traitsILi64ELi64ELi128ELi4ES3_EELb0ELb0ELb0ELb0ELb1ELb1ELb0ELb1EEEvNS_16Flash_fwd_paramsE$_ZN5flash30compute_attn_1rowblock_splitkvI23Flash_fwd_kernel_traitsILi64ELi64ELi128ELi4ELb0ELb0EN7cutlass10bfloat16_tE19Flash_kernel_traitsILi64ELi64ELi128ELi4ES3_EELb0ELb0ELb0ELb0ELb1ELb1ELb0ELb1ENS_16Flash_fwd_paramsEEEvRKT8_iiiii,@function
        .size           $_ZN5flash24flash_fwd_splitkv_kernelI23Flash_fwd_kernel_traitsILi64ELi64ELi128ELi4ELb0ELb0EN7cutlass10bfloat16_tE19Flash_kernel_traitsILi64ELi64ELi128ELi4ES3_EELb0ELb0ELb0ELb0ELb1ELb1ELb0ELb1EEEvNS_16Flash_fwd_paramsE$_ZN5flash30compute_attn_1rowblock_splitkvI23Flash_fwd_kernel_traitsILi64ELi64ELi128ELi4ELb0ELb0EN7cutlass10bfloat16_tE19Flash_kernel_traitsILi64ELi64ELi128ELi4ES3_EELb0ELb0ELb0ELb0ELb1ELb1ELb0ELb1ENS_16Flash_fwd_paramsEEEvRKT8_iiiii,(.L_x_14811 - $_ZN5flash24flash_fwd_splitkv_kernelI23Flash_fwd_kernel_traitsILi64ELi64ELi128ELi4ELb0ELb0EN7cutlass10bfloat16_tE19Flash_kernel_traitsILi64ELi64ELi128ELi4ES3_EELb0ELb0ELb0ELb0ELb1ELb1ELb0ELb1EEEvNS_16Flash_fwd_paramsE$_ZN5flash30compute_attn_1rowblock_splitkvI23Flash_fwd_kernel_traitsILi64ELi64ELi128ELi4ELb0ELb0EN7cutlass10bfloat16_tE19Flash_kernel_traitsILi64ELi64ELi128ELi4ES3_EELb0ELb0ELb0ELb0ELb1ELb1ELb0ELb1ENS_16Flash_fwd_paramsEEEvRKT8_iiiii)
$_ZN5flash24flash_fwd_splitkv_kernelI23Flash_fwd_kernel_traitsILi64ELi64ELi128ELi4ELb0ELb0EN7cutlass10bfloat16_tE19Flash_kernel_traitsILi64ELi64ELi128ELi4ES3_EELb0ELb0ELb0ELb0ELb1ELb1ELb0ELb1EEEvNS_16Flash_fwd_paramsE$_ZN5flash30compute_attn_1rowblock_splitkvI23Flash_fwd_kernel_traitsILi64ELi64ELi128ELi4ELb0ELb0EN7cutlass10bfloat16_tE19Flash_kernel_traitsILi64ELi64ELi128ELi4ES3_EELb0ELb0ELb0ELb0ELb1ELb1ELb0ELb1ENS_16Flash_fwd_paramsEEEvRKT8_iiiii:
        /* <DEDUP_REMOVED lines=39> */
.L_x_11601:
[----:B------:R-:W-:Y:S05]  /*0310*/  BSYNC.RECONVERGENT B0 ;  /* 0x0000000000007941 */ /* 0x000fea0003800200 */
.L_x_11600:
[----:B------:R-:W-:Y:S04]  /*0320*/  BSSY.RECONVERGENT B0, `(.L_x_11602) ;  /* 0x0000007000007945 */ /* 0x000fe80003800200 */
[----:B------:R-:W-:Y:S05]  /*0330*/  @!P4 BRA `(.L_x_11603) ;  /* 0x000000000014c947 */ /* 0x000fea0003800000 */
[----:B-----5:R-:W4:Y:S02]  /*0340*/  LD.E.U8 R3, desc[UR4][R100.64+0x1b2] ;  /* 0x0001b20464037980 */ /* 0x020f24000c101100 */
[----:B----4-:R-:W-:-:S13]  /*0350*/  ISETP.NE.AND P0, PT, R3, RZ, PT ;  /* 0x000000ff0300720c */ /* 0x010fda0003f05270 */
[----:B------:R-:W4:Y:S02]  /*0360*/  @P0 LD.E R4, desc[UR4][R12.64+0x4] ;  /* 0x000004040c040980 */ /* 0x000f24000c101900 */
[----:B----4-:R-:W-:-:S06]  /*0370*/  @P0 IADD3 R3, PT, PT, R4, -R11, RZ ;  /* 0x8000000b04030210 */ /* 0x010fcc0007ffe0ff */
[----:B------:R4:W5:Y:S02]  /*0380*/  @!P0 LD.E R3, desc[UR4][R12.64] ;  /* 0x000000040c038980 */ /* 0x000964000c101900 */
.L_x_11603:
[----:B------:R-:W-:Y:S05]  /*0390*/  BSYNC.RECONVERGENT B0 ;  /* 0x0000000000007941 */ /* 0x000fea0003800200 */
.L_x_11602:
        /* <DEDUP_REMOVED lines=9> */
.L_x_11605:
[----:B------:R-:W5:Y:S01]  /*0430*/  LD.E.64 R6, desc[UR4][R100.64+0x108] ;  /* 0x0001080464067980 */ /* 0x000f62000c101b00 */
[----:B------:R-:W-:Y:S01]  /*0440*/  BSSY.RECONVERGENT B0, `(.L_x_11607) ;  /* 0x0000006000007945 */ /* 0x000fe20003800200 */
[----:B------:R-:W-:Y:S01]  /*0450*/  IMAD.MOV.U32 R3, RZ, RZ, RZ ;  /* 0x000000ffff037224 */ /* 0x000fe200078e00ff */
[----:B-----5:R-:W-:-:S04]  /*0460*/  ISETP.NE.U32.AND P0, PT, R6, RZ, PT ;  /* 0x000000ff0600720c */ /* 0x020fc80003f05070 */
[----:B------:R-:W-:-:S13]  /*0470*/  ISETP.NE.AND.EX P0, PT, R7, RZ, PT, P0 ;  /* 0x000000ff0700720c */ /* 0x000fda0003f05300 */
[----:B------:R-:W-:Y:S05]  /*0480*/  @!P0 BRA `(.L_x_11608) ;  /* 0x0000000000048947 */ /* 0x000fea0003800000 */
[----:B------:R1:W5:Y:S02]  /*0490*/  LD.E R3, desc[UR4][R100.64+0xbc] ;  /* 0x0000bc0464037980 */ /* 0x000364000c101900 */
.L_x_11608:
[----:B------:R-:W-:Y:S05]  /*04a0*/  BSYNC.RECONVERGENT B0 ;  /* 0x0000000000007941 */ /* 0x000fea0003800200 */
.L_x_11607:
[----:B-----5:R-:W-:Y:S02]  /*04b0*/  IADD3 R70, PT, PT, R76, R3, RZ ;  /* 0x000000034c467210 */ /* 0x020fe40007ffe0ff */
.L_x_11606:
[----:B------:R-:W-:Y:S05]  /*04c0*/  BSYNC.RECONVERGENT B1 ;  /* 0x0000000000017941 */ /* 0x000fea0003800200 */
.L_x_11604:
[----:B------:R-:W-:Y:S01]  /*04d0*/  IMAD.SHL.U32 R178, R5, 0x40, RZ ;  /* 0x0000004005b27824 */ /* 0x000fe200078e00ff */
[----:B------:R-:W-:Y:S01]  /*04e0*/  MOV R6, R174 ;  /* 0x000000ae00067202 */ /* 0x000fe20000000f00 */
[----:B------:R-:W-:-:S03]  /*04f0*/  IMAD.MOV.U32 R7, RZ, RZ, 0x0 ;  /* 0x00000000ff077424 */ /* 0x000fc600078e00ff */
[----:B------:R-:W-:-:S13]  /*0500*/  ISETP.GT.AND P0, PT, R181, R178, PT ;  /* 0x000000b2b500720c */ /* 0x000fda0003f04270 */
[----:B-1234-:R-:W-:Y:S05]  /*0510*/  @!P0 RET.REL.NODEC R6 `(_ZN5flash24flash_fwd_splitkv_kernelI23Flash_fwd_kernel_traitsILi64ELi64ELi128ELi4ELb0ELb0EN7cutlass10bfloat16_tE19Flash_kernel_traitsILi64ELi64ELi128ELi4ES3_EELb0ELb0ELb0ELb0ELb1ELb1ELb0ELb1EEEvNS_16Flash_fwd_paramsE) ;  /* 0xfffffff806b88950 */ /* 0x01efea0003c3ffff */
        /* <DEDUP_REMOVED lines=81> */
.L_x_11611:
[----:B------:R-:W-:Y:S05]  /*0a30*/  BSYNC.RECONVERGENT B0 ;  /* 0x0000000000007941 */ /* 0x000fea0003800200 */
.L_x_11610:
        /* <DEDUP_REMOVED lines=13> */
.L_x_11613:
[----:B------:R-:W-:Y:S05]  /*0b10*/  BSYNC.RECONVERGENT B0 ;  /* 0x0000000000007941 */ /* 0x000fea0003800200 */
.L_x_11612:
        /* <DEDUP_REMOVED lines=12> */
.L_x_11615:
[----:B------:R-:W-:Y:S05]  /*0be0*/  BSYNC.RECONVERGENT B0 ;  /* 0x0000000000007941 */ /* 0x000fea0003800200 */
.L_x_11614:
[----:B------:R-:W-:Y:S01]  /*0bf0*/  ISETP.NE.AND P0, PT, R10, RZ, PT ;  /* 0x000000ff0a00720c */ /* 0x000fe20003f05270 */
[----:B------:R-:W-:Y:S01]  /*0c00*/  @!P6 ST.E desc[UR4][R16.64], R3 ;  /* 0x000000031000e985 */ /* 0x000fe2000c101904 */
[----:B------:R-:W-:-:S03]  /*0c10*/  MOV R175, 0x0 ;  /* 0x0000000000af7802 */ /* 0x000fc60000000f00 */
[----:B------:R-:W-:Y:S04]  /*0c20*/  @!P5 ST.E desc[UR4][R16.64+0x40], R2 ;  /* 0x000040021000d985 */ /* 0x000fe8000c101904 */
[----:B------:R1:W-:Y:S04]  /*0c30*/  @!P4 ST.E desc[UR4][R16.64+0x80], R0 ;  /* 0x000080001000c985 */ /* 0x0003e8000c101904 */
[----:B-1234-:R-:W-:Y:S05]  /*0c40*/  @P0 RET.REL.NODEC R174 `(_ZN5flash24flash_fwd_splitkv_kernelI23Flash_fwd_kernel_traitsILi64ELi64ELi128ELi4ELb0ELb0EN7cutlass10bfloat16_tE19Flash_kernel_traitsILi64ELi64ELi128ELi4ES3_EELb0ELb0ELb0ELb0ELb1ELb1ELb0ELb1EEEvNS_16Flash_fwd_paramsE) ;  /* 0xfffffff0aeec0950 */ /* 0x01efea0003c3ffff */
[----:B------:R-:W-:Y:S02]  /*0c50*/  MOV R3, 0x7f800000 ;  /* 0x7f80000000037802 */ /* 0x000fe40000000f00 */
[----:B------:R-:W-:-:S03]  /*0c60*/  MOV R175, 0x0 ;  /* 0x0000000000af7802 */ /* 0x000fc60000000f00 */
[----:B------:R1:W-:Y:S02]  /*0c70*/  ST.E desc[UR4][R16.64+0xc0], R3 ;  /* 0x0000c00310007985 */ /* 0x0003e4000c101904 */
[----:B-1----:R-:W-:Y:S05]  /*0c80*/  RET.REL.NODEC R174 `(_ZN5flash24flash_fwd_splitkv_kernelI23Flash_fwd_kernel_traitsILi64ELi64ELi128ELi4ELb0ELb0EN7cutlass10bfloat16_tE19Flash_kernel_traitsILi64ELi64ELi128ELi4ES3_EELb0ELb0ELb0ELb0ELb1ELb1ELb0ELb1EEEvNS_16Flash_fwd_paramsE) ;  /* 0xfffffff0aedc7950 */ /* 0x002fea0003c3ffff */
.L_x_11609:
        /* <DEDUP_REMOVED lines=101> */
.L_x_11617:
        /* <DEDUP_REMOVED lines=78> */
.L_x_11618:
[----:B------:R-:W-:Y:S05]  /*17c0*/  BSYNC.RECONVERGENT B0 ;  /* 0x0000000000007941 */ /* 0x000fea0003800200 */
.L_x_11616:
        /* <DEDUP_REMOVED lines=30> */
[----:B-----5:R-:W-:Y:S01]  /*19b0*/  IMAD R16, R3, R64, RZ ;  /* 0x0000004003107224 */ /* 0x020fe200078e02ff */
[----:B------:R-:W-:Y:S02]  /*19c0*/  LOP3.LUT R17, R175, R0, RZ, 0x3c, !PT ;  /* 0x00000000af117212 */ /* 0x000fe400078e3cff */
[----:B------:R-:W-:Y:S01]  /*19d0*/  IADD3.X R21, PT, PT, RZ, R14, RZ, P2, !PT ;  /* 0x0000000eff157210 */ /* 0x000fe200017fe4ff */
[----:B------:R-:W-:Y:S02]  /*19e0*/  IMAD R14, R13, R65, R16 ;  /* 0x000000410d0e7224 */ /* 0x000fe400078e0210 */
[----:B------:R-:W-:Y:S01]  /*19f0*/  @P5 VIADD R15, R15, 0x1 ;  /* 0x000000010f0f5836 */ /* 0x000fe20000000000 */
[----:B------:R-:W-:Y:S02]  /*1a00*/  ISETP.GE.AND P3, PT, R17, RZ, PT ;  /* 0x000000ff1100720c */ /* 0x000fe40003f66270 */
[----:B------:R-:W-:Y:S01]  /*1a10*/  ISETP.NE.AND P4, PT, R0, RZ, PT ;  /* 0x000000ff0000720c */ /* 0x000fe20003f85270 */
[----:B------:R-:W-:Y:S01]  /*1a20*/  IMAD.MOV.U32 R3, RZ, RZ, R15 ;  /* 0x000000ffff037224 */ /* 0x000fe200078e000f */
[----:B------:R-:W-:Y:S01]  /*1a30*/  SHF.R.U32.HI R132, RZ, 0x3, R68 ;  /* 0x00000003ff847819 */ /* 0x000fe20000011644 */
[----:B------:R-:W-:Y:S01]  /*1a40*/  IMAD.WIDE.U32 R20, R13, R64, R20 ;  /* 0x000000400d147225 */ /* 0x000fe200078e0014 */
[----:B------:R-:W-:-:S04]  /*1a50*/  MOV R133, RZ ;  /* 0x000000ff00857202 */ /* 0x000fc80000000f00 */
[----:B------:R-:W-:-:S03]  /*1a60*/  IADD3 R21, PT, PT, R21, R14, RZ ;  /* 0x0000000e15157210 */ /* 0x000fc60007ffe0ff */
[----:B------:R-:W-:Y:S02]  /*1a70*/  @!P3 IMAD.MOV R3, RZ, RZ, -R3 ;  /* 0x000000ffff03b224 */ /* 0x000fe400078e0a03 */
[----:B------:R-:W-:-:S04]  /*1a80*/  @!P4 LOP3.LUT R3, RZ, R0, RZ, 0x33, !PT ;  /* 0x00000000ff03c212 */ /* 0x000fc800078e33ff */
[----:B------:R-:W-:Y:S01]  /*1a90*/  SHF.R.S32.HI R0, RZ, 0x1f, R3 ;  /* 0x0000001fff007819 */ /* 0x000fe20000011403 */
[----:B------:R-:W-:Y:S01]  /*1aa0*/  IMAD.WIDE.U32 R20, R3, R24, R20 ;  /* 0x0000001803147225 */ /* 0x000fe200078e0014 */
[----:B------:R-:W1:Y:S03]  /*1ab0*/  S2UR UR6, SR_CgaCtaId ;  /* 0x00000000000679c3 */ /* 0x000e660000008800 */
[-C--:B------:R-:W-:Y:S02]  /*1ac0*/  IMAD R173, R65, R132.reuse, RZ ;  /* 0x0000008441ad7224 */ /* 0x080fe400078e02ff */
[----:B------:R-:W-:Y:S01]  /*1ad0*/  IMAD.SHL.U32 R67, R68, 0x40, RZ ;  /* 0x0000004044437824 */ /* 0x000fe200078e00ff */
[----:B------:R-:W-:Y:S01]  /*1ae0*/  UMOV UR7, 0x400 ;  /* 0x0000040000077882 */ /* 0x000fe20000000000 */
[----:B------:R-:W-:Y:S01]  /*1af0*/  IMAD R171, R169, R132, RZ ;  /* 0x00000084a9ab7224 */ /* 0x000fe200078e02ff */
[----:B------:R-:W-:-:S02]  /*1b00*/  SHF.R.U32.HI R66, RZ, 0x1, R68 ;  /* 0x00000001ff427819 */ /* 0x000fc40000011644 */
[----:B------:R-:W-:-:S04]  /*1b10*/  LOP3.LUT R75, R67, 0x1c0, RZ, 0xc0, !PT ;  /* 0x000001c0434b7812 */ /* 0x000fc800078ec0ff */
        /* <DEDUP_REMOVED lines=22> */
[----:B------:R-:W-:Y:S02]  /*1c80*/  IMAD R15, R25, R3, RZ ;  /* 0x00000003190f7224 */ /* 0x000fe400078e02ff */
[----:B------:R-:W-:Y:S02]  /*1c90*/  IMAD.IADD R27, R27, 0x1, R14 ;  /* 0x000000011b1b7824 */ /* 0x000fe400078e020e */
[----:B------:R-:W-:Y:S02]  /*1ca0*/  IMAD R5, R17, R134, RZ ;  /* 0x0000008611057224 */ /* 0x000fe400078e02ff */
[----:B------:R-:W-:Y:S02]  /*1cb0*/  IMAD R24, R0, R24, R15 ;  /* 0x0000001800187224 */ /* 0x000fe400078e020f */
[C---:B------:R-:W-:Y:S02]  /*1cc0*/  IMAD R5, R16.reuse, R135, R5 ;  /* 0x0000008710057224 */ /* 0x040fe400078e0205 */
[----:B------:R-:W-:-:S05]  /*1cd0*/  IMAD.WIDE.U32 R14, R16, R134, R26 ;  /* 0x00000086100e7225 */ /* 0x000fca00078e001a */
[----:B------:R-:W-:Y:S02]  /*1ce0*/  IADD3 R5, PT, PT, R15, R5, RZ ;  /* 0x000000050f057210 */ /* 0x000fe40007ffe0ff */
[C---:B----4-:R-:W-:Y:S01]  /*1cf0*/  LEA R130, P2, R14.reuse, R6, 0x1 ;  /* 0x000000060e827211 */ /* 0x050fe200078408ff */
[----:B------:R-:W-:Y:S02]  /*1d00*/  IMAD.IADD R25, R21, 0x1, R24 ;  /* 0x0000000115197824 */ /* 0x000fe400078e0218 */
[----:B------:R-:W-:Y:S01]  /*1d10*/  IMAD.MOV.U32 R24, RZ, RZ, R20 ;  /* 0x000000ffff187224 */ /* 0x000fe200078e0014 */
[----:B------:R-:W-:Y:S02]  /*1d20*/  LEA.HI.X R131, R14, R7, R5, 0x1, P2 ;  /* 0x000000070e837211 */ /* 0x000fe400010f0c05 */
[----:B------:R-:W-:Y:S01]  /*1d30*/  SHF.R.S32.HI R7, RZ, 0x1f, R76 ;  /* 0x0000001fff077819 */ /* 0x000fe2000001144c */
[----:B------:R-:W-:-:S03]  /*1d40*/  IMAD.WIDE.U32 R16, R132, R64, R24 ;  /* 0x0000004084107225 */ /* 0x000fc600078e0018 */
[----:B------:R-:W-:Y:S01]  /*1d50*/  LEA.HI R80, R7, R76, RZ, 0x7 ;  /* 0x0000004c07507211 */ /* 0x000fe200078f38ff */
[----:B------:R-:W-:Y:S01]  /*1d60*/  IMAD.IADD R173, R17, 0x1, R173 ;  /* 0x0000000111ad7824 */ /* 0x000fe200078e02ad */
[----:B------:R-:W-:Y:S02]  /*1d70*/  IADD3 R22, P1, PT, R12, R4, RZ ;  /* 0x000000040c167210 */ /* 0x000fe40007f3e0ff */
[----:B------:R-:W-:Y:S02]  /*1d80*/  LEA R172, P0, R16, R8, 0x1 ;  /* 0x0000000810ac7211 */ /* 0x000fe400078008ff */
[----:B------:R-:W-:Y:S02]  /*1d90*/  LOP3.LUT R5, R69, 0x1c0, RZ, 0xc0, !PT ;  /* 0x000001c045057812 */ /* 0x000fe400078ec0ff */
[----:B------:R-:W-:Y:S02]  /*1da0*/  SHF.R.S32.HI R80, RZ, 0x7, R80 ;  /* 0x00000007ff507819 */ /* 0x000fe40000011450 */
[----:B------:R-:W-:-:S02]  /*1db0*/  IADD3.X R23, PT, PT, RZ, R2, RZ, P1, !PT ;  /* 0x00000002ff177210 */ /* 0x000fc40000ffe4ff */
[----:B------:R-:W-:Y:S02]  /*1dc0*/  LEA.HI.X R173, R16, R9, R173, 0x1, P0 ;  /* 0x0000000910ad7211 */ /* 0x000fe400000f0cad */
[----:B------:R-:W-:Y:S02]  /*1dd0*/  LOP3.LUT R2, R5, 0x38, R68, 0xf8, !PT ;  /* 0x0000003805027812 */ /* 0x000fe400078ef844 */
[----:B------:R-:W-:Y:S02]  /*1de0*/  ISETP.GE.AND P0, PT, R80, R53, PT ;  /* 0x000000355000720c */ /* 0x000fe40003f06270 */
[----:B------:R-:W-:Y:S01]  /*1df0*/  LOP3.LUT R2, R2, 0x38, R69, 0x78, !PT ;  /* 0x0000003802027812 */ /* 0x000fe200078e7845 */
[----:B------:R-:W-:-:S03]  /*1e00*/  IMAD.WIDE.U32 R20, R132, R168, R22 ;  /* 0x000000a884147225 */ /* 0x000fc600078e0016 */
[----:B------:R-:W-:Y:S01]  /*1e10*/  LOP3.LUT R179, R2, 0x1e00, R69, 0xf8, !PT ;  /* 0x00001e0002b37812 */ /* 0x000fe200078ef845 */
        /* <DEDUP_REMOVED lines=117> */
.L_x_11658:
        /* <DEDUP_REMOVED lines=147> */
.L_x_11621:
        /* <DEDUP_REMOVED lines=62> */
.L_x_11625:
[----:B------:R-:W-:Y:S05]  /*3280*/  BSYNC.RECONVERGENT B0 ;  /* 0x0000000000007941 */ /* 0x000fea0003800200 */
.L_x_11624:
        /* <DEDUP_REMOVED lines=50> */
.L_x_11627:
[----:B------:R-:W-:Y:S05]  /*35b0*/  BSYNC.RECONVERGENT B0 ;  /* 0x0000000000007941 */ /* 0x000fea0003800200 */
.L_x_11626:
        /* <DEDUP_REMOVED lines=54> */
.L_x_11629:
[----:B------:R-:W-:Y:S05]  /*3920*/  BSYNC.RECONVERGENT B0 ;  /* 0x0000000000007941 */ /* 0x000fea0003800200 */
.L_x_11628:
        /* <DEDUP_REMOVED lines=53> */
.L_x_11631:
[----:B------:R-:W-:Y:S05]  /*3c80*/  BSYNC.RECONVERGENT B0 ;  /* 0x0000000000007941 */ /* 0x000fea0003800200 */
.L_x_11630:
        /* <DEDUP_REMOVED lines=54> */
.L_x_11633:
[----:B------:R-:W-:Y:S05]  /*3ff0*/  BSYNC.RECONVERGENT B0 ;  /* 0x0000000000007941 */ /* 0x000fea0003800200 */
.L_x_11632:
        /* <DEDUP_REMOVED lines=55> */
.L_x_11635:
[----:B------:R-:W-:Y:S05]  /*4370*/  BSYNC.RECONVERGENT B0 ;  /* 0x0000000000007941 */ /* 0x000fea0003800200 */
.L_x_11634:
        /* <DEDUP_REMOVED lines=55> */
.L_x_11637:
[----:B------:R-:W-:Y:S05]  /*46f0*/  BSYNC.RECONVERGENT B0 ;  /* 0x0000000000007941 */ /* 0x000fea0003800200 */
.L_x_11636:
        /* <DEDUP_REMOVED lines=57> */
.L_x_11639:
[----:B------:R-:W-:Y:S05]  /*4a90*/  BSYNC.RECONVERGENT B0 ;  /* 0x0000000000007941 */ /* 0x000fea0003800200 */
.L_x_11638:
[----:B------:R-:W5:Y:S02]  /*4aa0*/  LD.E R3, desc[UR4][R100.64+0xd0] ;  /* 0x0000d00464037980 */ /* 0x000f64000c101900 */
[----:B-----5:R-:W-:Y:S05]  /*4ab0*/  IMAD.U32 R3, R3, -0x40, RZ ;  /* 0xffffffc003037824 */ /* 0x020fea00078e00ff */
[C---:B------:R-:W-:Y:S02]  /*4ac0*/  LEA R14, P1, R3.reuse, R14, 0x1 ;  /* 0x0000000e030e7211 */ /* 0x040fe400078208ff */
[C---:B------:R-:W-:Y:S02]  /*4ad0*/  LEA R54, P0, R3.reuse, R54, 0x1 ;  /* 0x0000003603367211 */ /* 0x040fe400078008ff */
[C---:B------:R-:W-:Y:S02]  /*4ae0*/  LEA.HI.X.SX32 R15, R3.reuse, R15, 0x1, P1 ;  /* 0x0000000f030f7211 */ /* 0x040fe400008f0eff */
[----:B------:R-:W-:Y:S01]  /*4af0*/  LEA.HI.X.SX32 R55, R3, R55, 0x1, P0 ;  /* 0x0000003703377211 */ /* 0x000fe200000f0eff */
[----:B------:R-:W-:Y:S05]  /*4b00*/  BRA `(.L_x_11622) ;  /* 0x0000002c009c7947 */ /* 0x000fea0003800000 */
.L_x_11623:
        /* <DEDUP_REMOVED lines=94> */
.L_x_11641:
[----:B------:R-:W-:Y:S05]  /*50f0*/  BSYNC.RECONVERGENT B0 ;  /* 0x0000000000007941 */ /* 0x000fea0003800200 */
.L_x_11640:
        /* <DEDUP_REMOVED lines=88> */
.L_x_11643:
[----:B------:R-:W-:Y:S05]  /*5680*/  BSYNC.RECONVERGENT B0 ;  /* 0x0000000000007941 */ /* 0x000fea0003800200 */
.L_x_11642:
        /* <DEDUP_REMOVED lines=90> */
.L_x_11645:
[----:B------:R-:W-:Y:S05]  /*5c30*/  BSYNC.RECONVERGENT B0 ;  /* 0x0000000000007941 */ /* 0x000fea0003800200 */
.L_x_11644:
        /* <DEDUP_REMOVED lines=90> */
.L_x_11647:
[----:B------:R-:W-:Y:S05]  /*61e0*/  BSYNC.RECONVERGENT B0 ;  /* 0x0000000000007941 */ /* 0x000fea0003800200 */
.L_x_11646:
        /* <DEDUP_REMOVED lines=91> */
.L_x_11649:
[----:B------:R-:W-:Y:S05]  /*67a0*/  BSYNC.RECONVERGENT B0 ;  /* 0x0000000000007941 */ /* 0x000fea0003800200 */
.L_x_11648:
        /* <DEDUP_REMOVED lines=91> */
.L_x_11651:
[----:B------:R-:W-:Y:S05]  /*6d60*/  BSYNC.RECONVERGENT B0 ;  /* 0x0000000000007941 */ /* 0x000fea0003800200 */
.L_x_11650:
        /* <DEDUP_REMOVED lines=92> */
.L_x_11653:
[----:B------:R-:W-:Y:S05]  /*7330*/  BSYNC.RECONVERGENT B0 ;  /* 0x0000000000007941 */ /* 0x000fea0003800200 */
.L_x_11652:
        /* <DEDUP_REMOVED lines=93> */
.L_x_11655:
[----:B------:R-:W-:Y:S05]  /*7910*/  BSYNC.RECONVERGENT B0 ;  /* 0x0000000000007941 */ /* 0x000fea0003800200 */
.L_x_11654:
[----:B------:R-:W5:Y:S02]  /*7920*/  LD.E R3, desc[UR4][R100.64+0xd0] ;  /* 0x0000d00464037980 */ /* 0x000f64000c101900 */
[----:B-----5:R-:W-:Y:S05]  /*7930*/  IMAD.U32 R3, R3, -0x40, RZ ;  /* 0xffffffc003037824 */ /* 0x020fea00078e00ff */
[C---:B------:R-:W-:Y:S02]  /*7940*/  LEA R96, P1, R3.reuse, R96, 0x1 ;  /* 0x0000006003607211 */ /* 0x040fe400078208ff */
[C---:B------:R-:W-:Y:S02]  /*7950*/  LEA R94, P0, R3.reuse, R94, 0x1 ;  /* 0x0000005e035e7211 */ /* 0x040fe400078008ff */
[C---:B------:R-:W-:Y:S02]  /*7960*/  LEA.HI.X.SX32 R97, R3.reuse, R97, 0x1, P1 ;  /* 0x0000006103617211 */ /* 0x040fe400008f0eff */
[----:B------:R-:W-:Y:S09]  /*7970*/  LEA.HI.X.SX32 R95, R3, R95, 0x1, P0 ;  /* 0x0000005f035f7211 */ /* 0x000ff200000f0eff */
.L_x_11622:
[----:B------:R-:W-:Y:S05]  /*7980*/  BSYNC.RECONVERGENT B1 ;  /* 0x0000000000017941 */ /* 0x000fea0003800200 */
.L_x_11620:
        /* <DEDUP_REMOVED lines=101> */
.L_x_11657:
[----:B------:R-:W-:Y:S05]  /*7fe0*/  BSYNC.RECONVERGENT B0 ;  /* 0x0000000000007941 */ /* 0x000fea0003800200 */
.L_x_11656:
[----:B------:R-:W-:Y:S11]  /*7ff0*/  ISETP.NE.AND P0, PT, R120, RZ, PT ;  /* 0x000000ff7800720c */ /* 0x000ff60003f05270 */
[----:B------:R-:W-:Y:S02]  /*8000*/  @!UPT UIADD3 URZ, UPT, UPT, URZ, URZ, URZ ;  /* 0x000000fffffff290 */ /* 0x000fe4000fffe0ff */
[----:B------:R-:W-:Y:S05]  /*8010*/  @P0 BRA `(.L_x_11658) ;  /* 0xffffffa400540947 */ /* 0x000fea000383ffff */
.L_x_11619:
        /* <DEDUP_REMOVED lines=31> */
.L_x_11662:
[----:B------:R-:W-:Y:S05]  /*8210*/  BSYNC.RECONVERGENT B0 ;  /* 0x0000000000007941 */ /* 0x000fea0003800200 */
.L_x_11661:
        /* <DEDUP_REMOVED lines=8> */
.L_x_11660:
        /* <DEDUP_REMOVED lines=76> */
.L_x_11668:
[----:B------:R-:W-:Y:S05]  /*8760*/  BSYNC.RECONVERGENT B0 ;  /* 0x0000000000007941 */ /* 0x000fea0003800200 */
.L_x_11667:
[----:B-----5:R1:W-:Y:S02]  /*8770*/  STS.128 [R179], R8 ;  /* 0x00000008b3007388 */ /* 0x0203e40000000c00 */
.L_x_11666:
[----:B------:R-:W-:Y:S05]  /*8780*/  BSYNC.RECONVERGENT B1 ;  /* 0x0000000000017941 */ /* 0x000fea0003800200 */
.L_x_11665:
        /* <DEDUP_REMOVED lines=48> */
.L_x_11672:
[----:B------:R-:W-:Y:S05]  /*8a90*/  BSYNC.RECONVERGENT B0 ;  /* 0x0000000000007941 */ /* 0x000fea0003800200 */
.L_x_11671:
[----:B-----5:R2:W-:Y:S02]  /*8aa0*/  STS.128 [R179+0x800], R8 ;  /* 0x00080008b3007388 */ /* 0x0205e40000000c00 */
.L_x_11670:
[----:B------:R-:W-:Y:S05]  /*8ab0*/  BSYNC.RECONVERGENT B1 ;  /* 0x0000000000017941 */ /* 0x000fea0003800200 */
.L_x_11669:
        /* <DEDUP_REMOVED lines=48> */
.L_x_11676:
[----:B------:R-:W-:Y:S05]  /*8dc0*/  BSYNC.RECONVERGENT B0 ;  /* 0x0000000000007941 */ /* 0x000fea0003800200 */
.L_x_11675:
[----:B-----5:R3:W-:Y:S02]  /*8dd0*/  STS.128 [R179+0x1000], R8 ;  /* 0x00100008b3007388 */ /* 0x0207e40000000c00 */
.L_x_11674:
[----:B------:R-:W-:Y:S05]  /*8de0*/  BSYNC.RECONVERGENT B1 ;  /* 0x0000000000017941 */ /* 0x000fea0003800200 */
.L_x_11673:
        /* <DEDUP_REMOVED lines=48> */
.L_x_11678:
[----:B------:R-:W-:Y:S05]  /*90f0*/  BSYNC.RECONVERGENT B0 ;  /* 0x0000000000007941 */ /* 0x000fea0003800200 */
.L_x_11677:
[----:B-----5:R1:W-:Y:S01]  /*9100*/  STS.128 [R179+0x1800], R8 ;  /* 0x00180008b3007388 */ /* 0x0203e20000000c00 */
[----:B------:R-:W-:Y:S05]  /*9110*/  BRA `(.L_x_11663) ;  /* 0x00000014009c7947 */ /* 0x000fea0003800000 */
.L_x_11664:
        /* <DEDUP_REMOVED lines=90> */
.L_x_11682:
[----:B------:R-:W-:Y:S05]  /*96c0*/  BSYNC.RECONVERGENT B0 ;  /* 0x0000000000007941 */ /* 0x000fea0003800200 */
.L_x_11681:
[----:B-----5:R1:W-:Y:S02]  /*96d0*/  STS.128 [R179], R20 ;  /* 0x00000014b3007388 */ /* 0x0203e40000000c00 */
.L_x_11680:
[----:B------:R-:W-:Y:S05]  /*96e0*/  BSYNC.RECONVERGENT B1 ;  /* 0x0000000000017941 */ /* 0x000fea0003800200 */
.L_x_11679:
        /* <DEDUP_REMOVED lines=85> */
.L_x_11686:
[----:B------:R-:W-:Y:S05]  /*9c40*/  BSYNC.RECONVERGENT B0 ;  /* 0x0000000000007941 */ /* 0x000fea0003800200 */
.L_x_11685:
[----:B-----5:R2:W-:Y:S02]  /*9c50*/  STS.128 [R179+0x800], R20 ;  /* 0x00080014b3007388 */ /* 0x0205e40000000c00 */
.L_x_11684:
[----:B------:R-:W-:Y:S05]  /*9c60*/  BSYNC.RECONVERGENT B1 ;  /* 0x0000000000017941 */ /* 0x000fea0003800200 */
.L_x_11683:
        /* <DEDUP_REMOVED lines=85> */
.L_x_11690:
[----:B------:R-:W-:Y:S05]  /*a1c0*/  BSYNC.RECONVERGENT B0 ;  /* 0x0000000000007941 */ /* 0x000fea0003800200 */
.L_x_11689:
[----:B-----5:R3:W-:Y:S02]  /*a1d0*/  STS.128 [R179+0x1000], R20 ;  /* 0x00100014b3007388 */ /* 0x0207e40000000c00 */
.L_x_11688:
[----:B------:R-:W-:Y:S05]  /*a1e0*/  BSYNC.RECONVERGENT B1 ;  /* 0x0000000000017941 */ /* 0x000fea0003800200 */
.L_x_11687:
        /* <DEDUP_REMOVED lines=16> */
[----:B-1----:R-:W-:Y:S01]  /*a2f0*/  IMAD.X R17, R3, 0x1, R0, P0 ;  /* 0x0000000103117824 */ /* 0x002fe200000e0600 */
        /* <DEDUP_REMOVED lines=11> */
[----:B--234-:R-:W-:Y:S01]  /*a3b0*/  IMAD.U32 R20, R6, 0x10000, RZ ;  /* 0x0001000006147824 */ /* 0x01cfe200078e00ff */
[----:B------:R-:W-:Y:S01]  /*a3c0*/  SHF.L.U32 R21, R5, 0x10, RZ ;  /* 0x0000001005157819 */ /* 0x000fe200000006ff */
        /* <DEDUP_REMOVED lines=11> */
[----:B------:R-:W-:Y:S01]  /*a480*/  SHF.L.U32 R8, R11, 0x10, RZ ;  /* 0x000000100b087819 */ /* 0x000fe200000006ff */
[C---:B------:R-:W-:Y:S01]  /*a490*/  IMAD.U32 R27, R12.reuse, 0x10000, RZ ;  /* 0x000100000c1b7824 */ /* 0x040fe200078e00ff */
        /* <DEDUP_REMOVED lines=15> */
[----:B------:R-:W-:Y:S01]  /*a590*/  SHF.L.U32 R9, R17, 0x10, RZ ;  /* 0x0000001011097819 */ /* 0x000fe200000006ff */
        /* <DEDUP_REMOVED lines=29> */
.L_x_11692:
[----:B------:R-:W-:Y:S05]  /*a770*/  BSYNC.RECONVERGENT B0 ;  /* 0x0000000000007941 */ /* 0x000fea0003800200 */
.L_x_11691:
[----:B-----5:R1:W-:Y:S02]  /*a780*/  STS.128 [R179+0x1800], R4 ;  /* 0x00180004b3007388 */ /* 0x0203e40000000c00 */
.L_x_11663:
[----:B------:R-:W-:Y:S05]  /*a790*/  BSYNC.RECONVERGENT B2 ;  /* 0x0000000000027941 */ /* 0x000fea0003800200 */
.L_x_11659:
[----:B--23--:R-:W-:Y:S01]  /*a7a0*/  IMAD.IADD R3, R70, 0x1, -R177 ;  /* 0x0000000146037824 */ /* 0x00cfe200078e0ab1 */
[C---:B------:R-:W-:Y:S01]  /*a7b0*/  SHF.L.U64.HI R2, R73.reuse, 0x1, R74 ;  /* 0x0000000149027819 */ /* 0x040fe2000001024a */
[----:B-1----:R-:W-:Y:S02]  /*a7c0*/  IMAD.SHL.U32 R5, R73, 0x2, RZ ;  /* 0x0000000249057824 */ /* 0x002fe400078e00ff */
[C---:B------:R-:W-:Y:S01]  /*a7d0*/  VIADD R6, R132.reuse, 0x40 ;  /* 0x0000004084067836 */ /* 0x040fe20000000000 */
[CC--:B------:R-:W-:Y:S01]  /*a7e0*/  ISETP.GE.AND P2, PT, R132.reuse, R3.reuse, PT ;  /* 0x000000038400720c */ /* 0x0c0fe20003f46270 */
[C---:B------:R-:W-:Y:S01]  /*a7f0*/  VIADD R4, R132.reuse, 0x60 ;  /* 0x0000006084047836 */ /* 0x040fe20000000000 */
[-C--:B------:R-:W-:Y:S01]  /*a800*/  ISETP.GE.AND P5, PT, R185, R3.reuse, PT ;  /* 0x00000003b900720c */ /* 0x080fe20003fa6270 */
[----:B------:R-:W-:Y:S01]  /*a810*/  VIADD R0, R132, 0x70 ;  /* 0x0000007084007836 */ /* 0x000fe20000000000 */
[----:B------:R-:W-:Y:S01]  /*a820*/  ISETP.GE.AND P1, PT, R186, R3, PT ;  /* 0x00000003ba00720c */ /* 0x000fe20003f26270 */
[----:B------:R-:W-:Y:S01]  /*a830*/  VIADD R132, R132, 0x50 ;  /* 0x0000005084847836 */ /* 0x000fe20000000000 */
[----:B------:R-:W-:-:S02]  /*a840*/  IADD3 R12, P0, PT, R5, R170, RZ ;  /* 0x000000aa050c7210 */ /* 0x000fc40007f1e0ff */
[----:B------:R-:W-:Y:S02]  /*a850*/  P2R R7, PR, RZ, 0x4 ;  /* 0x00000004ff077803 */ /* 0x000fe40000000000 */
[-C--:B------:R-:W-:Y:S01]  /*a860*/  ISETP.GE.AND P4, PT, R184, R3.reuse, PT ;  /* 0x00000003b800720c */ /* 0x080fe20003f86270 */
[----:B------:R-:W-:Y:S01]  /*a870*/  IMAD.X R13, R2, 0x1, R171, P0 ;  /* 0x00000001020d7824 */ /* 0x000fe200000e06ab */
[-C--:B------:R-:W-:Y:S01]  /*a880*/  ISETP.GE.AND P0, PT, R0, R3.reuse, PT ;  /* 0x000000030000720c */ /* 0x080fe20003f06270 */
[----:B------:R-:W-:Y:S01]  /*a890*/  @!PT LDS RZ, [RZ] ;  /* 0x00000000fffff984 */ /* 0x000fe20000000800 */
[----:B------:R-:W-:Y:S01]  /*a8a0*/  @!PT LDS RZ, [RZ] ;  /* 0x00000000fffff984 */ /* 0x000fe20000000800 */
[----:B------:R-:W-:Y:S01]  /*a8b0*/  @!PT LDS RZ, [RZ] ;  /* 0x00000000fffff984 */ /* 0x000fe20000000800 */
[----:B------:R-:W-:Y:S01]  /*a8c0*/  @!P2 LDGSTS.E.BYPASS.LTC128B.128 [R179+0x2000], desc[UR4][R170.64] ;  /* 0x02000000aab3afae */ /* 0x000fe2000b981a04 */
[-C--:B------:R-:W-:Y:S02]  /*a8d0*/  ISETP.GE.AND P2, PT, R6, R3.reuse, PT ;  /* 0x000000030600720c */ /* 0x080fe40003f46270 */
[----:B------:R-:W-:Y:S01]  /*a8e0*/  @!P5 LEA R14, P3, R168, R12, 0x5 ;  /* 0x0000000ca80ed211 */ /* 0x000fe200078628ff */
[----:B------:R-:W-:Y:S01]  /*a8f0*/  @!P1 LDGSTS.E.BYPASS.LTC128B.128 [R179+0x2800], desc[UR4][R12.64] ;  /* 0x028000000cb39fae */ /* 0x000fe2000b981a04 */
[----:B------:R-:W-:-:S02]  /*a900*/  ISETP.GE.AND P1, PT, R4, R3, PT ;  /* 0x000000030400720c */ /* 0x000fc40003f26270 */
[----:B------:R-:W-:Y:S02]  /*a910*/  @!P5 LEA.HI.X R15, R168, R13, R169, 0x5, P3 ;  /* 0x0000000da80fd211 */ /* 0x000fe400018f2ca9 */
[-C--:B------:R-:W-:Y:S02]  /*a920*/  ISETP.GE.AND P3, PT, R132, R3.reuse, PT ;  /* 0x000000038400720c */ /* 0x080fe40003f66270 */
[----:B------:R-:W-:Y:S01]  /*a930*/  ISETP.GE.AND P6, PT, R186, R3, PT ;  /* 0x00000003ba00720c */ /* 0x000fe20003fc6270 */
[----:B------:R1:W-:Y:S01]  /*a940*/  @!P5 LDGSTS.E.BYPASS.LTC128B.128 [R179+0x3000], desc[UR4][R14.64] ;  /* 0x030000000eb3dfae */ /* 0x0003e2000b981a04 */
[C---:B----4-:R-:W-:Y:S01]  /*a950*/  @!P4 LEA R20, P5, R168.reuse, R12, 0x6 ;  /* 0x0000000ca814c211 */ /* 0x050fe200078a30ff */
[--C-:B------:R-:W-:Y:S02]  /*a960*/  @!P2 IMAD.MOV.U32 R18, RZ, RZ, R12.reuse ;  /* 0x000000ffff12a224 */ /* 0x100fe400078e000c */
[----:B------:R-:W-:Y:S01]  /*a970*/  @!P2 IMAD.MOV.U32 R19, RZ, RZ, R13 ;  /* 0x000000ffff13a224 */ /* 0x000fe200078e000d */
[----:B------:R-:W-:Y:S01]  /*a980*/  @!P4 LEA.HI.X R21, R168, R13, R169, 0x6, P5 ;  /* 0x0000000da815c211 */ /* 0x000fe200028f34a9 */
[----:B------:R-:W-:-:S02]  /*a990*/  @!P1 IMAD.MOV.U32 R16, RZ, RZ, R12 ;  /* 0x000000ffff109224 */ /* 0x000fc400078e000c */
[----:B------:R-:W-:Y:S02]  /*a9a0*/  @!P1 IMAD.MOV.U32 R17, RZ, RZ, R13 ;  /* 0x000000ffff119224 */ /* 0x000fe400078e000d */
[----:B------:R-:W-:Y:S01]  /*a9b0*/  @!P2 IMAD R10, R169, 0x60, RZ ;  /* 0x00000060a90aa824 */ /* 0x000fe200078e02ff */
[----:B------:R-:W-:Y:S01]  /*a9c0*/  @!P4 LDGSTS.E.BYPASS.LTC128B.128 [R179+0x3800], desc[UR4][R20.64] ;  /* 0x0380000014b3cfae */ /* 0x000fe2000b981a04 */
[----:B------:R-:W-:Y:S01]  /*a9d0*/  @!P2 IMAD.WIDE.U32 R18, R168, 0x60, R18 ;  /* 0x00000060a812a825 */ /* 0x000fe200078e0012 */
[----:B------:R-:W-:-:S03]  /*a9e0*/  ISETP.NE.AND P4, PT, R7, RZ, PT ;  /* 0x000000ff0700720c */ /* 0x000fc60003f85270 */
[----:B------:R-:W-:Y:S02]  /*a9f0*/  @!P1 IMAD R9, R169, 0xa0, RZ ;  /* 0x000000a0a9099824 */ /* 0x000fe400078e02ff */
[----:B------:R-:W-:-:S04]  /*aa00*/  @!P1 IMAD.WIDE.U32 R16, R168, 0xa0, R16 ;  /* 0x000000a0a8109825 */ /* 0x000fc800078e0010 */
[----:B------:R-:W-:Y:S02]  /*aa10*/  @!P0 IMAD R8, R169, 0xc0, RZ ;  /* 0x000000c0a9088824 */ /* 0x000fe400078e02ff */
[----:B------:R-:W-:Y:S02]  /*aa20*/  @!P2 IMAD.IADD R19, R10, 0x1, R19 ;  /* 0x000000010a13a824 */ /* 0x000fe400078e0213 */
[----:B------:R-:W-:Y:S02]  /*aa30*/  @!P1 IMAD.IADD R17, R9, 0x1, R17 ;  /* 0x0000000109119824 */ /* 0x000fe400078e0211 */
[----:B-1----:R-:W-:Y:S01]  /*aa40*/  @!P0 IMAD.MOV.U32 R14, RZ, RZ, R12 ;  /* 0x000000ffff0e8224 */ /* 0x002fe200078e000c */
[----:B------:R-:W-:Y:S01]  /*aa50*/  @!P3 LEA R12, P5, R168, R12, 0x7 ;  /* 0x0000000ca80cb211 */ /* 0x000fe200078a38ff */
[----:B------:R-:W-:Y:S01]  /*aa60*/  @!P0 IMAD.MOV.U32 R15, RZ, RZ, R13 ;  /* 0x000000ffff0f8224 */ /* 0x000fe200078e000d */
[----:B------:R-:W-:Y:S01]  /*aa70*/  @!P2 LDGSTS.E.BYPASS.LTC128B.128 [R179+0x4000], desc[UR4][R18.64] ;  /* 0x0400000012b3afae */ /* 0x000fe2000b981a04 */
[----:B------:R-:W-:Y:S01]  /*aa80*/  ISETP.GE.AND P2, PT, R6, R3, PT ;  /* 0x000000030600720c */ /* 0x000fe20003f46270 */
[C---:B------:R-:W-:Y:S01]  /*aa90*/  @!P0 IMAD.WIDE.U32 R14, R168.reuse, 0xc0, R14 ;  /* 0x000000c0a80e8825 */ /* 0x040fe200078e000e */
[----:B------:R-:W-:-:S02]  /*aaa0*/  @!P3 LEA.HI.X R13, R168, R13, R169, 0x7, P5 ;  /* 0x0000000da80db211 */ /* 0x000fc400028f3ca9 */
[-C--:B------:R-:W-:Y:S01]  /*aab0*/  ISETP.GE.AND P5, PT, R185, R3.reuse, PT ;  /* 0x00000003b900720c */ /* 0x080fe20003fa6270 */
[----:B------:R-:W-:Y:S02]  /*aac0*/  @!P0 IMAD.IADD R15, R8, 0x1, R15 ;  /* 0x00000001080f8824 */ /* 0x000fe400078e020f */
[----:B------:R1:W-:Y:S01]  /*aad0*/  @!P3 LDGSTS.E.BYPASS.LTC128B.128 [R179+0x4800], desc[UR4][R12.64] ;  /* 0x048000000cb3bfae */ /* 0x0003e2000b981a04 */
[----:B------:R-:W-:-:S03]  /*aae0*/  ISETP.GE.AND P3, PT, R132, R3, PT ;  /* 0x000000038400720c */ /* 0x000fc60003f66270 */
[----:B------:R2:W-:Y:S01]  /*aaf0*/  @!P1 LDGSTS.E.BYPASS.LTC128B.128 [R179+0x5000], desc[UR4][R16.64] ;  /* 0x0500000010b39fae */ /* 0x0005e2000b981a04 */
[----:B------:R-:W-:Y:S01]  /*ab00*/  ISETP.GE.AND P1, PT, R4, R3, PT ;  /* 0x000000030400720c */ /* 0x000fe20003f26270 */
[----:B------:R-:W-:Y:S02]  /*ab10*/  @!P2 IMAD R4, R65, 0x60, RZ ;  /* 0x000000604104a824 */ /* 0x000fe400078e02ff */
[----:B------:R3:W-:Y:S01]  /*ab20*/  @!P0 LDGSTS.E.BYPASS.LTC128B.128 [R179+0x5800], desc[UR4][R14.64] ;  /* 0x058000000eb38fae */ /* 0x0007e2000b981a04 */
[----:B------:R-:W-:-:S03]  /*ab30*/  LEA R8, P0, R71, R172, 0x1 ;  /* 0x000000ac47087211 */ /* 0x000fc600078008ff */
[----:B------:R-:W0:Y:S01]  /*ab40*/  LDGDEPBAR ;  /* 0x00000000000079af */ /* 0x000e220000000000 */
[----:B------:R-:W-:Y:S02]  /*ab50*/  LEA.HI.X R9, R71, R173, R72, 0x1, P0 ;  /* 0x000000ad47097211 */ /* 0x000fe400000f0c48 */
[----:B------:R-:W-:-:S03]  /*ab60*/  ISETP.GE.AND P0, PT, R0, R3, PT ;  /* 0x000000030000720c */ /* 0x000fc60003f06270 */
[----:B------:R-:W-:Y:S01]  /*ab70*/  @!P1 MOV R10, R8 ;  /* 0x00000008000a9202 */ /* 0x000fe20000000f00 */
[----:B------:R-:W-:-:S04]  /*ab80*/  @!P1 IMAD.MOV.U32 R11, RZ, RZ, R9 ;  /* 0x000000ffff0b9224 */ /* 0x000fc800078e0009 */
[----:B------:R-:W-:-:S04]  /*ab90*/  @!P1 IMAD.WIDE.U32 R10, R64, 0xa0, R10 ;  /* 0x000000a0400a9825 */ /* 0x000fc800078e000a */
[--C-:B-1----:R-:W-:Y:S02]  /*aba0*/  @!P2 IMAD.MOV.U32 R12, RZ, RZ, R8.reuse ;  /* 0x000000ffff0ca224 */ /* 0x102fe400078e0008 */
[----:B------:R-:W-:Y:S02]  /*abb0*/  @!P2 IMAD.MOV.U32 R13, RZ, RZ, R9 ;  /* 0x000000ffff0da224 */ /* 0x000fe400078e0009 */
[----:B------:R-:W-:Y:S02]  /*abc0*/  @!P0 IMAD.MOV.U32 R6, RZ, RZ, R8 ;  /* 0x000000ffff068224 */ /* 0x000fe400078e0008 */
[----:B------:R-:W-:Y:S01]  /*abd0*/  @!P2 IMAD.WIDE.U32 R12, R64, 0x60, R12 ;  /* 0x00000060400ca825 */ /* 0x000fe200078e000c */
[----:B------:R-:W-:-:S04]  /*abe0*/  DEPBAR.LE SB0, 0x0 ;  /* 0x000080000000791a */ /* 0x000fc80000000000 */
[----:B------:R-:W-:Y:S01]  /*abf0*/  BAR.SYNC.DEFER_BLOCKING 0x0 ;  /* 0x0000000000007b1d */ /* 0x000fe20000010000 */
[----:B------:R-:W-:Y:S02]  /*ac00*/  @!P0 IMAD.MOV.U32 R7, RZ, RZ, R9 ;  /* 0x000000ffff078224 */ /* 0x000fe400078e0009 */
[----:B------:R-:W-:Y:S02]  /*ac10*/  @!P2 IMAD.IADD R13, R4, 0x1, R13 ;  /* 0x00000001040da824 */ /* 0x000fe400078e020d */
[----:B------:R-:W-:Y:S02]  /*ac20*/  @!P0 IMAD R0, R65, 0xc0, RZ ;  /* 0x000000c041008824 */ /* 0x000fe400078e02ff */
[----:B------:R-:W-:-:S04]  /*ac30*/  @!P0 IMAD.WIDE.U32 R6, R64, 0xc0, R6 ;  /* 0x000000c040068825 */ /* 0x000fc800078e0006 */
[----:B------:R-:W-:Y:S02]  /*ac40*/  @!P0 IMAD.IADD R19, R0, 0x1, R7 ;  /* 0x0000000100138824 */ /* 0x000fe400078e0207 */
[----:B------:R-:W-:Y:S01]  /*ac50*/  @!P0 IMAD.MOV.U32 R18, RZ, RZ, R6 ;  /* 0x000000ffff128224 */ /* 0x000fe200078e0006 */
[----:B------:R-:W-:Y:S01]  /*ac60*/  @!PT LDS RZ, [RZ] ;  /* 0x00000000fffff984 */ /* 0x000fe20000000800 */
[----:B------:R-:W-:Y:S01]  /*ac70*/  @!PT LDS RZ, [RZ] ;  /* 0x00000000fffff984 */ /* 0x000fe20000000800 */
[----:B------:R-:W-:Y:S01]  /*ac80*/  @!PT LDS RZ, [RZ] ;  /* 0x00000000fffff984 */ /* 0x000fe20000000800 */
[----:B------:R-:W-:Y:S04]  /*ac90*/  @!P4 LDGSTS.E.BYPASS.LTC128B.128 [R179+0x6000], desc[UR4][R172.64] ;  /* 0x06000000acb3cfae */ /* 0x000fe8000b981a04 */
[----:B------:R-:W-:Y:S01]  /*aca0*/  @P4 STS.128 [R179+0x6000], RZ ;  /* 0x006000ffb3004388 */ /* 0x000fe20000000c00 */
[----:B------:R-:W-:Y:S01]  /*acb0*/  ISETP.GE.AND P4, PT, R184, R3, PT ;  /* 0x00000003b800720c */ /* 0x000fe20003f86270 */
[----:B------:R-:W-:Y:S02]  /*acc0*/  @!P1 IMAD R3, R65, 0xa0, RZ ;  /* 0x000000a041039824 */ /* 0x000fe400078e02ff */
[----:B------:R-:W-:Y:S02]  /*acd0*/  @P6 STS.128 [R179+0x6800], RZ ;  /* 0x006800ffb3006388 */ /* 0x000fe40000000c00 */
[----:B------:R-:W-:-:S02]  /*ace0*/  @!P1 IMAD.IADD R11, R3, 0x1, R11 ;  /* 0x00000001030b9824 */ /* 0x000fc400078e020b */
[----:B------:R-:W-:Y:S01]  /*acf0*/  @!PT LDS RZ, [RZ] ;  /* 0x00000000fffff984 */ /* 0x000fe20000000800 */
[----:B------:R-:W-:Y:S01]  /*ad00*/  @!PT LDS RZ, [RZ] ;  /* 0x00000000fffff984 */ /* 0x000fe20000000800 */
[----:B------:R-:W-:Y:S01]  /*ad10*/  @!PT LDS RZ, [RZ] ;  /* 0x00000000fffff984 */ /* 0x000fe20000000800 */
[----:B------:R1:W-:Y:S01]  /*ad20*/  @!P6 LDGSTS.E.BYPASS.LTC128B.128 [R179+0x6800], desc[UR4][R8.64] ;  /* 0x0680000008b3efae */ /* 0x0003e2000b981a04 */
[----:B--2---:R-:W-:-:S03]  /*ad30*/  @!P5 LEA R16, P6, R64, R8, 0x5 ;  /* 0x000000084010d211 */ /* 0x004fc600078c28ff */
[----:B------:R-:W-:Y:S01]  /*ad40*/  @P5 STS.128 [R179+0x7000], RZ ;  /* 0x007000ffb3005388 */ /* 0x000fe20000000c00 */
[C---:B------:R-:W-:Y:S02]  /*ad50*/  @!P5 LEA.HI.X R17, R64.reuse, R9, R65, 0x5, P6 ;  /* 0x000000094011d211 */ /* 0x040fe400030f2c41 */
[----:B---3--:R-:W-:-:S03]  /*ad60*/  @!P4 LEA R14, P6, R64, R8, 0x6 ;  /* 0x00000008400ec211 */ /* 0x008fc600078c30ff */
        /* <DEDUP_REMOVED lines=33> */
[----:B------:R-:W3:Y:S01]  /*af80*/  S2UR UR6, SR_CgaCtaId ;  /* 0x00000000000679c3 */ /* 0x000ee20000008800 */
[C---:B------:R-:W-:Y:S01]  /*af90*/  IMAD.SHL.U32 R4, R68.reuse, 0x20, RZ ;  /* 0x0000002044047824 */ /* 0x040fe200078e00ff */
[----:B------:R-:W-:Y:S01]  /*afa0*/  LOP3.LUT R0, R75, 0x8, R68, 0x78, !PT ;  /* 0x000000084b007812 */ /* 0x000fe200078e7844 */
[C---:B------:R-:W-:Y:S01]  /*afb0*/  IMAD.SHL.U32 R166, R68.reuse, 0x40, RZ ;  /* 0x0000004044a67824 */ /* 0x040fe200078e00ff */
[----:B------:R-:W-:Y:S01]  /*afc0*/  UMOV UR7, 0x400 ;  /* 0x0000040000077882 */ /* 0x000fe20000000000 */
[C---:B------:R-:W-:Y:S01]  /*afd0*/  R2P PR, R68.reuse, 0x6 ;  /* 0x0000000644007804 */ /* 0x040fe20000000000 */
[----:B------:R-:W-:Y:S01]  /*afe0*/  IMAD.SHL.U32 R68, R68, 0x2, RZ ;  /* 0x0000000244447824 */ /* 0x000fe200078e00ff */
[----:B------:R-:W-:Y:S01]  /*aff0*/  LOP3.LUT R167, R67, 0x7c00, R4, 0xf8, !PT ;  /* 0x00007c0043a77812 */ /* 0x000fe200078ef804 */
[----:B------:R-:W-:Y:S01]  /*b000*/  IMAD.MOV.U32 R4, RZ, RZ, 0x40 ;  /* 0x00000040ff047424 */ /* 0x000fe200078e00ff */
[----:B------:R-:W-:Y:S01]  /*b010*/  LOP3.LUT R3, R0, 0x38, R69, 0x78, !PT ;  /* 0x0000003800037812 */ /* 0x000fe200078e7845 */
[----:B------:R-:W0:Y:S01]  /*b020*/  LDGDEPBAR ;  /* 0x00000000000079af */ /* 0x000e220000000000 */
[----:B------:R-:W-:Y:S01]  /*b030*/  LOP3.LUT R166, R166, 0x400, RZ, 0xc0, !PT ;  /* 0x00000400a6a67812 */ /* 0x000fe200078ec0ff */
[----:B------:R-:W-:Y:S01]  /*b040*/  IMAD.IADD R167, R66, 0x1, R167 ;  /* 0x0000000142a77824 */ /* 0x000fe200078e02a7 */
[----:B------:R-:W-:Y:S01]  /*b050*/  SEL R4, R4, 0xffffffc0, !P2 ;  /* 0xffffffc004047807 */ /* 0x000fe20005000000 */
[----:B------:R-:W-:Y:S01]  /*b060*/  BSSY.RECONVERGENT B1, `(.L_x_11693) ;  /* 0x00001e0000017945 */ /* 0x000fe20003800200 */
[----:B------:R-:W-:Y:S01]  /*b070*/  LOP3.LUT R68, R68, 0x6, RZ, 0xc0, !PT ;  /* 0x0000000644447812 */ /* 0x000fe200078ec0ff */
[----:B------:R-:W-:-:S02]  /*b080*/  IMAD R166, R3, 0x2, R166 ;  /* 0x0000000203a67824 */ /* 0x000fc400078e02a6 */
[----:B------:R-:W-:-:S05]  /*b090*/  IMAD.MOV.U32 R3, RZ, RZ, 0x20 ;  /* 0x00000020ff037424 */ /* 0x000fca00078e00ff */
[----:B------:R-:W-:Y:S01]  /*b0a0*/  SEL R3, R3, 0xffffffe0, !P1 ;  /* 0xffffffe003037807 */ /* 0x000fe20004800000 */
[----:B---3--:R-:W-:-:S06]  /*b0b0*/  ULEA UR6, UR6, UR7, 0x18 ;  /* 0x0000000706067291 */ /* 0x008fcc000f8ec0ff */
[----:B------:R-:W-:Y:S01]  /*b0c0*/  LEA R167, R167, UR6, 0x1 ;  /* 0x00000006a7a77c11 */ /* 0x000fe2000f8e08ff */
[----:B------:R-:W-:Y:S02]  /*b0d0*/  VIADD R0, R166, UR6 ;  /* 0x00000006a6007c36 */ /* 0x000fe40008000000 */
[----:B-1----:R-:W-:Y:S01]  /*b0e0*/  LDSM.16.M88.4 R16, [R166+UR6+0x2000] ;  /* 0x00200006a610783b */ /* 0x002fe20008000200 */
[C---:B------:R-:W-:Y:S01]  /*b0f0*/  IADD3 R165, PT, PT, R167.reuse, R3, RZ ;  /* 0x00000003a7a57210 */ /* 0x040fe20007ffe0ff */
[C---:B------:R-:W-:Y:S02]  /*b100*/  IMAD.IADD R161, R0.reuse, 0x1, R3 ;  /* 0x0000000100a17824 */ /* 0x040fe400078e0203 */
[----:B------:R-:W1:Y:S01]  /*b110*/  LDSM.16.M88.4 R12, [R167] ;  /* 0x00000000a70c783b */ /* 0x000e620000000200 */
[--C-:B------:R-:W-:Y:S02]  /*b120*/  IMAD.IADD R164, R167, 0x1, R4.reuse ;  /* 0x00000001a7a47824 */ /* 0x100fe400078e0204 */
[----:B------:R-:W-:Y:S01]  /*b130*/  IMAD.IADD R160, R0, 0x1, R4 ;  /* 0x0000000100a07824 */ /* 0x000fe200078e0204 */
[----:B------:R-:W-:Y:S01]  /*b140*/  LDSM.16.M88.4 R8, [R165] ;  /* 0x00000000a508783b */ /* 0x000fe20000000200 */
[----:B------:R-:W-:-:S02]  /*b150*/  IMAD.IADD R163, R3, 0x1, R164 ;  /* 0x0000000103a37824 */ /* 0x000fc400078e02a4 */
[----:B------:R-:W-:Y:S01]  /*b160*/  IMAD.IADD R107, R3, 0x1, R160 ;  /* 0x00000001036b7824 */ /* 0x000fe200078e02a0 */
[----:B------:R-:W-:Y:S04]  /*b170*/  LDSM.16.M88.4 R36, [R161+0x2000] ;  /* 0x00200000a124783b */ /* 0x000fe80000000200 */
[----:B------:R-:W3:Y:S04]  /*b180*/  LDSM.16.M88.4 R20, [R166+UR6+0x2800] ;  /* 0x00280006a614783b */ /* 0x000ee80008000200 */
[----:B------:R-:W-:Y:S04]  /*b190*/  LDSM.16.M88.4 R44, [R164] ;  /* 0x00000000a42c783b */ /* 0x000fe80000000200 */
[----:B-----5:R-:W-:Y:S04]  /*b1a0*/  LDSM.16.M88.4 R28, [R160+0x2000] ;  /* 0x00200000a01c783b */ /* 0x020fe80000000200 */
        /* <DEDUP_REMOVED lines=9> */
[----:B---3--:R-:W-:Y:S08]  /*b240*/  HMMA.16816.F32.BF16 R24, R12, R20, RZ ;  /* 0x000000140c18723c */ /* 0x008ff000000418ff */
        /* <DEDUP_REMOVED lines=10> */
[----:B------:R-:W3:Y:S07]  /*b2f0*/  LDSM.16.M88.4 R60, [R161+0x3800] ;  /* 0x00380000a13c783b */ /* 0x000eee0000000200 */
        /* <DEDUP_REMOVED lines=12> */
[----:B---3--:R-:W-:-:S12]  /*b3c0*/  HMMA.16816.F32.BF16 R48, R8, R60, R48 ;  /* 0x0000003c0830723c */ /* 0x008fd80000041830 */
        /* <DEDUP_REMOVED lines=21> */
[----:B------:R2:W-:Y:S08]  /*b520*/  MUFU.TANH R71, R18 ;  /* 0x0000001200477308 */ /* 0x0005f00000002400 */
[----:B------:R3:W-:Y:S08]  /*b530*/  MUFU.TANH R81, R24 ;  /* 0x0000001800517308 */ /* 0x0007f00000002400 */
[----:B------:R4:W-:Y:S01]  /*b540*/  MUFU.TANH R85, R20 ;  /* 0x0000001400557308 */ /* 0x0009e20000002400 */
[----:B--2---:R-:W4:Y:S01]  /*b550*/  LDSM.16.M88.4 R16, [R166+UR6+0x4000] ;  /* 0x00400006a610783b */ /* 0x004f220008000200 */
[C---:B-1----:R-:W-:Y:S06]  /*b560*/  HMMA.16816.F32.BF16 R36, R44.reuse, R40, R36 ;  /* 0x000000282c24723c */ /* 0x042fec0000041824 */
[----:B------:R-:W-:Y:S01]  /*b570*/  MUFU.TANH R7, R7 ;  /* 0x0000000700077308 */ /* 0x000fe20000002400 */
[----:B---3--:R-:W1:Y:S01]  /*b580*/  LDSM.16.M88.4 R24, [R160+0x3800] ;  /* 0x00380000a018783b */ /* 0x008e620000000200 */
[----:B------:R-:W-:Y:S03]  /*b590*/  HMMA.16816.F32.BF16 R76, R44, R42, R76 ;  /* 0x0000002a2c4c723c */ /* 0x000fe6000004184c */
[----:B------:R-:W2:Y:S03]  /*b5a0*/  LDSM.16.M88.4 R40, [R107+0x3800] ;  /* 0x003800006b28783b */ /* 0x000ea60000000200 */
[----:B------:R-:W-:Y:S08]  /*b5b0*/  MUFU.TANH R0, R0 ;  /* 0x0000000000007308 */ /* 0x000ff00000002400 */
[----:B------:R-:W3:Y:S01]  /*b5c0*/  MUFU.TANH R52, R52 ;  /* 0x0000003400347308 */ /* 0x000ee20000002400 */
[C---:B------:R-:W-:Y:S07]  /*b5d0*/  HMMA.16816.F32.BF16 R36, R32.reuse, R56, R36 ;  /* 0x000000382024723c */ /* 0x040fee0000041824 */
[----:B------:R-:W-:Y:S01]  /*b5e0*/  MUFU.TANH R54, R54 ;  /* 0x0000003600367308 */ /* 0x000fe20000002400 */
[----:B------:R-:W-:Y:S01]  /*b5f0*/  HMMA.16816.F32.BF16 R76, R32, R58, R76 ;  /* 0x0000003a204c723c */ /* 0x000fe2000004184c */
[----:B------:R-:W3:Y:S06]  /*b600*/  LDSM.16.M88.4 R56, [R166+UR6+0x4800] ;  /* 0x00480006a638783b */ /* 0x000eec0008000200 */
[----:B------:R-:W3:Y:S01]  /*b610*/  MUFU.TANH R83, R83 ;  /* 0x0000005300537308 */ /* 0x000ee20000002400 */
[----:B----4-:R-:W-:Y:S03]  /*b620*/  HMMA.16816.F32.BF16 R20, R12, R16, RZ ;  /* 0x000000100c14723c */ /* 0x010fe600000418ff */
[-C--:B------:R-:W-:Y:S01]  /*b630*/  FMUL.FTZ R36, R36, R6.reuse ;  /* 0x0000000624247220 */ /* 0x080fe20000410000 */
[-C--:B------:R-:W-:Y:S01]  /*b640*/  FMUL.FTZ R37, R37, R6.reuse ;  /* 0x0000000625257220 */ /* 0x080fe20000410000 */
[-C--:B------:R-:W-:Y:S01]  /*b650*/  FMUL.FTZ R38, R38, R6.reuse ;  /* 0x0000000626267220 */ /* 0x080fe20000410000 */
[-C--:B------:R-:W-:Y:S01]  /*b660*/  FMUL.FTZ R39, R39, R6.reuse ;  /* 0x0000000627277220 */ /* 0x080fe20000410000 */
[----:B------:R-:W-:Y:S01]  /*b670*/  MUFU.TANH R89, R36 ;  /* 0x0000002400597308 */ /* 0x000fe20000002400 */
[----:B-1----:R-:W-:Y:S03]  /*b680*/  HMMA.16816.F32.BF16 R48, R44, R24, R48 ;  /* 0x000000182c30723c */ /* 0x002fe60000041830 */
        /* <DEDUP_REMOVED lines=8> */
[----:B------:R-:W1:Y:S06]  /*b710*/  LDSM.16.M88.4 R24, [R107+0x4000] ;  /* 0x004000006b18783b */ /* 0x000e6c0000000200 */
[----:B------:R3:W-:Y:S01]  /*b720*/  MUFU.TANH R92, R39 ;  /* 0x00000027005c7308 */ /* 0x0007e20000002400 */
[----:B------:R-:W-:Y:S07]  /*b730*/  HMMA.16816.F32.BF16 R20, R8, R28, R20 ;  /* 0x0000001c0814723c */ /* 0x000fee0000041814 */
[----:B------:R-:W-:Y:S01]  /*b740*/  MUFU.TANH R93, R76 ;  /* 0x0000004c005d7308 */ /* 0x000fe20000002400 */
[----:B--2---:R-:W-:Y:S07]  /*b750*/  HMMA.16816.F32.BF16 R48, R32, R40, R48 ;  /* 0x000000282030723c */ /* 0x004fee0000041830 */
[----:B------:R-:W-:Y:S01]  /*b760*/  MUFU.TANH R94, R77 ;  /* 0x0000004d005e7308 */ /* 0x000fe20000002400 */
[----:B------:R-:W-:Y:S01]  /*b770*/  HMMA.16816.F32.BF16 R16, R8, R30, R16 ;  /* 0x0000001e0810723c */ /* 0x000fe20000041810 */
[----:B------:R-:W2:Y:S06]  /*b780*/  LDSM.16.M88.4 R28, [R161+0x4800] ;  /* 0x00480000a11c783b */ /* 0x000eac0000000200 */
[----:B------:R-:W-:Y:S01]  /*b790*/  MUFU.TANH R95, R78 ;  /* 0x0000004e005f7308 */ /* 0x000fe20000002400 */
[----:B------:R-:W-:Y:S03]  /*b7a0*/  HMMA.16816.F32.BF16 R20, R44, R60, R20 ;  /* 0x0000003c2c14723c */ /* 0x000fe60000041814 */
[-C--:B------:R-:W-:Y:S01]  /*b7b0*/  FMUL.FTZ R48, R48, R6.reuse ;  /* 0x0000000630307220 */ /* 0x080fe20000410000 */
[-C--:B------:R-:W-:Y:S01]  /*b7c0*/  FMUL.FTZ R118, R49, R6.reuse ;  /* 0x0000000631767220 */ /* 0x080fe20000410000 */
[-C--:B------:R-:W-:Y:S01]  /*b7d0*/  FMUL.FTZ R120, R50, R6.reuse ;  /* 0x0000000632787220 */ /* 0x080fe20000410000 */
[-C--:B------:R-:W-:Y:S01]  /*b7e0*/  FMUL.FTZ R194, R51, R6.reuse ;  /* 0x0000000633c27220 */ /* 0x080fe20000410000 */
[----:B------:R4:W-:Y:S01]  /*b7f0*/  MUFU.TANH R190, R48 ;  /* 0x0000003000be7308 */ /* 0x0009e20000002400 */
[C---:B---3--:R-:W-:Y:S07]  /*b800*/  HMMA.16816.F32.BF16 R36, R12.reuse, R56, RZ ;  /* 0x000000380c24723c */ /* 0x048fee00000418ff */
[----:B------:R3:W-:Y:S01]  /*b810*/  MUFU.TANH R96, R79 ;  /* 0x0000004f00607308 */ /* 0x0007e20000002400 */
[----:B------:R-:W-:Y:S07]  /*b820*/  HMMA.16816.F32.BF16 R56, R12, R58, RZ ;  /* 0x0000003a0c38723c */ /* 0x000fee00000418ff */
[----:B------:R-:W2:Y:S01]  /*b830*/  MUFU.TANH R80, R80 ;  /* 0x0000005000507308 */ /* 0x000ea20000002400 */
[----:B----4-:R-:W4:Y:S01]  /*b840*/  LDSM.16.M88.4 R48, [R160+0x4800] ;  /* 0x00480000a030783b */ /* 0x010f220000000200 */
[C---:B------:R-:W-:Y:S03]  /*b850*/  HMMA.16816.F32.BF16 R72, R32.reuse, R42, R72 ;  /* 0x0000002a2048723c */ /* 0x040fe60000041848 */
[----:B------:R-:W4:Y:S03]  /*b860*/  LDSM.16.M88.4 R40, [R166+UR6+0x5000] ;  /* 0x00500006a628783b */ /* 0x000f260008000200 */
[----:B------:R-:W-:Y:S01]  /*b870*/  MUFU.TANH R86, R86 ;  /* 0x0000005600567308 */ /* 0x000fe20000002400 */
[----:B---3--:R-:W-:Y:S01]  /*b880*/  LDSM.16.M88.4 R76, [R161+0x5000] ;  /* 0x00500000a14c783b */ /* 0x008fe20000000200 */
[----:B-1----:R-:W-:Y:S06]  /*b890*/  HMMA.16816.F32.BF16 R20, R32, R24, R20 ;  /* 0x000000182014723c */ /* 0x002fec0000041814 */
[----:B------:R-:W1:Y:S02]  /*b8a0*/  MUFU.TANH R88, R88 ;  /* 0x0000005800587308 */ /* 0x000e640000002400 */
[C---:B--2---:R-:W-:Y:S03]  /*b8b0*/  HMMA.16816.F32.BF16 R36, R8.reuse, R28, R36 ;  /* 0x0000001c0824723c */ /* 0x044fe60000041824 */
[-C--:B------:R-:W-:Y:S01]  /*b8c0*/  FMUL.FTZ R74, R74, R6.reuse ;  /* 0x000000064a4a7220 */ /* 0x080fe20000410000 */
[-C--:B------:R-:W-:Y:S01]  /*b8d0*/  FMUL.FTZ R72, R72, R6.reuse ;  /* 0x0000000648487220 */ /* 0x080fe20000410000 */
[-C--:B------:R-:W-:Y:S01]  /*b8e0*/  FMUL.FTZ R73, R73, R6.reuse ;  /* 0x0000000649497220 */ /* 0x080fe20000410000 */
[----:B------:R-:W-:Y:S01]  /*b8f0*/  MUFU.TANH R82, R82 ;  /* 0x0000005200527308 */ /* 0x000fe20000002400 */
[-C--:B------:R-:W-:Y:S01]  /*b900*/  FMUL.FTZ R75, R75, R6.reuse ;  /* 0x000000064b4b7220 */ /* 0x080fe20000410000 */
[----:B------:R-:W-:Y:S01]  /*b910*/  HMMA.16816.F32.BF16 R56, R8, R30, R56 ;  /* 0x0000001e0838723c */ /* 0x000fe20000041838 */
[----:B------:R-:W2:Y:S02]  /*b920*/  LDSM.16.M88.4 R28, [R107+0x4800] ;  /* 0x004800006b1c783b */ /* 0x000ea40000000200 */
[-C--:B------:R-:W-:Y:S01]  /*b930*/  FMUL.FTZ R154, R20, R6.reuse ;  /* 0x00000006149a7220 */ /* 0x080fe20000410000 */
[-C--:B------:R-:W-:Y:S01]  /*b940*/  FMUL.FTZ R146, R21, R6.reuse ;  /* 0x0000000615927220 */ /* 0x080fe20000410000 */
[-C--:B------:R-:W-:Y:S01]  /*b950*/  FMUL.FTZ R144, R22, R6.reuse ;  /* 0x0000000616907220 */ /* 0x080fe20000410000 */
[----:B------:R-:W-:Y:S01]  /*b960*/  FMUL.FTZ R158, R23, R6 ;  /* 0x00000006179e7220 */ /* 0x000fe20000410000 */
[----:B------:R-:W3:Y:S01]  /*b970*/  MUFU.TANH R84, R84 ;  /* 0x0000005400547308 */ /* 0x000ee20000002400 */
[C---:B------:R-:W-:Y:S01]  /*b980*/  HMMA.16816.F32.BF16 R16, R44.reuse, R62, R16 ;  /* 0x0000003e2c10723c */ /* 0x040fe20000041810 */
[----:B------:R-:W1:Y:S06]  /*b990*/  LDSM.16.M88.4 R20, [R166+UR6+0x5800] ;  /* 0x00580006a614783b */ /* 0x000e6c0008000200 */
[----:B------:R-:W3:Y:S01]  /*b9a0*/  MUFU.TANH R87, R87 ;  /* 0x0000005700577308 */ /* 0x000ee20000002400 */
[----:B----4-:R-:W-:Y:S01]  /*b9b0*/  HMMA.16816.F32.BF16 R36, R44, R48, R36 ;  /* 0x000000302c24723c */ /* 0x010fe20000041824 */
[----:B------:R-:W-:-:S05]  /*b9c0*/  IMAD.IADD R49, R177, 0x1, R68 ;  /* 0x00000001b1317824 */ /* 0x000fca00078e0244 */
[----:B------:R-:W-:Y:S01]  /*b9d0*/  ISETP.GE.AND P1, PT, R49, R70, PT ;  /* 0x000000463100720c */ /* 0x000fe20003f26270 */
[----:B------:R4:W-:Y:S01]  /*b9e0*/  MUFU.TANH R192, R74 ;  /* 0x0000004a00c07308 */ /* 0x0009e20000002400 */
[----:B------:R-:W-:Y:S02]  /*b9f0*/  HMMA.16816.F32.BF16 R60, R12, R40, RZ ;  /* 0x000000280c3c723c */ /* 0x000fe400000418ff */
[----:B------:R-:W-:-:S05]  /*ba00*/  FSEL R48, R52, -INF , !P1 ;  /* 0xff80000034307808 */ /* 0x000fca0004800000 */
[----:B------:R-:W3:Y:S01]  /*ba10*/  MUFU.TANH R120, R120 ;  /* 0x0000007800787308 */ /* 0x000ee20000002400 */
[----:B------:R-:W-:Y:S01]  /*ba20*/  HMMA.16816.F32.BF16 R16, R32, R26, R16 ;  /* 0x0000001a2010723c */ /* 0x000fe20000041810 */
[----:B------:R-:W3:Y:S06]  /*ba30*/  LDSM.16.M88.4 R24, [R160+0x5000] ;  /* 0x00500000a018783b */ /* 0x000eec0000000200 */
[----:B------:R-:W-:Y:S01]  /*ba40*/  MUFU.TANH R118, R118 ;  /* 0x0000007600767308 */ /* 0x000fe20000002400 */
[----:B------:R-:W-:Y:S01]  /*ba50*/  HMMA.16816.F32.BF16 R56, R44, R50, R56 ;  /* 0x000000322c38723c */ /* 0x000fe20000041838 */
[----:B------:R-:W-:Y:S01]  /*ba60*/  VIADD R51, R49, 0x10 ;  /* 0x0000001031337836 */ /* 0x000fe20000000000 */
[----:B------:R-:W-:-:S04]  /*ba70*/  FSEL R50, R0, -INF , !P1 ;  /* 0xff80000000327808 */ /* 0x000fc80004800000 */
[----:B------:R-:W-:Y:S01]  /*ba80*/  ISETP.GE.AND P6, PT, R51, R70, PT ;  /* 0x000000463300720c */ /* 0x000fe20003fc6270 */
[----:B------:R-:W3:Y:S01]  /*ba90*/  MUFU.TANH R194, R194 ;  /* 0x000000c200c27308 */ /* 0x000ee20000002400 */
[----:B--2---:R-:W-:Y:S03]  /*baa0*/  HMMA.16816.F32.BF16 R36, R32, R28, R36 ;  /* 0x0000001c2024723c */ /* 0x004fe60000041824 */
[-C--:B------:R-:W-:Y:S01]  /*bab0*/  FMUL.FTZ R148, R16, R6.reuse ;  /* 0x0000000610947220 */ /* 0x080fe20000410000 */
[-C--:B------:R-:W-:Y:S01]  /*bac0*/  FMUL.FTZ R152, R17, R6.reuse ;  /* 0x0000000611987220 */ /* 0x080fe20000410000 */
[-C--:B------:R-:W-:Y:S01]  /*bad0*/  FMUL.FTZ R156, R18, R6.reuse ;  /* 0x00000006129c7220 */ /* 0x080fe20000410000 */
[----:B------:R-:W-:Y:S01]  /*bae0*/  FMUL.FTZ R150, R19, R6 ;  /* 0x0000000613967220 */ /* 0x000fe20000410000 */
[----:B------:R-:W-:Y:S01]  /*baf0*/  MUFU.TANH R146, R146 ;  /* 0x0000009200927308 */ /* 0x000fe20000002400 */
[----:B------:R-:W-:Y:S01]  /*bb00*/  HMMA.16816.F32.BF16 R60, R8, R76, R60 ;  /* 0x0000004c083c723c */ /* 0x000fe2000004183c */
[----:B------:R-:W2:Y:S01]  /*bb10*/  LDSM.16.M88.4 R16, [R107+0x5000] ;  /* 0x005000006b10783b */ /* 0x000ea20000000200 */
[----:B------:R-:W-:-:S05]  /*bb20*/  FSEL R76, R83, -INF , !P6 ;  /* 0xff800000534c7808 */ /* 0x000fca0007000000 */
[----:B------:R-:W2:Y:S01]  /*bb30*/  MUFU.TANH R158, R158 ;  /* 0x0000009e009e7308 */ /* 0x000ea20000002400 */
[----:B------:R-:W-:Y:S03]  /*bb40*/  HMMA.16816.F32.BF16 R56, R32, R30, R56 ;  /* 0x0000001e2038723c */ /* 0x000fe60000041838 */
[-C--:B------:R-:W-:Y:S01]  /*bb50*/  FMUL.FTZ R37, R37, R6.reuse ;  /* 0x0000000625257220 */ /* 0x080fe20000410000 */
[-C--:B------:R-:W-:Y:S01]  /*bb60*/  FMUL.FTZ R138, R39, R6.reuse ;  /* 0x00000006278a7220 */ /* 0x080fe20000410000 */
[-C--:B------:R-:W-:Y:S01]  /*bb70*/  FMUL.FTZ R36, R36, R6.reuse ;  /* 0x0000000624247220 */ /* 0x080fe20000410000 */
[----:B------:R-:W-:Y:S01]  /*bb80*/  FMUL.FTZ R38, R38, R6 ;  /* 0x0000000626267220 */ /* 0x000fe20000410000 */
[----:B------:R3:W-:Y:S01]  /*bb90*/  MUFU.TANH R134, R37 ;  /* 0x0000002500867308 */ /* 0x0007e20000002400 */
[----:B------:R-:W-:Y:S01]  /*bba0*/  HMMA.16816.F32.BF16 R40, R12, R42, RZ ;  /* 0x0000002a0c28723c */ /* 0x000fe200000418ff */
[----:B------:R-:W-:-:S05]  /*bbb0*/  VIADD R39, R49, 0x1 ;  /* 0x0000000131277836 */ /* 0x000fca0000000000 */
[----:B------:R-:W-:Y:S01]  /*bbc0*/  ISETP.GE.AND P0, PT, R39, R70, PT ;  /* 0x000000462700720c */ /* 0x000fe20003f06270 */
[----:B------:R-:W-:Y:S01]  /*bbd0*/  MUFU.TANH R140, R36 ;  /* 0x00000024008c7308 */ /* 0x000fe20000002400 */
[C---:B-1----:R-:W-:Y:S02]  /*bbe0*/  HMMA.16816.F32.BF16 R28, R12.reuse, R20, RZ ;  /* 0x000000140c1c723c */ /* 0x042fe400000418ff */
[----:B------:R-:W-:Y:S01]  /*bbf0*/  FSEL R68, R7, -INF , !P0 ;  /* 0xff80000007447808 */ /* 0x000fe20004000000 */
[C---:B------:R-:W-:Y:S01]  /*bc00*/  VIADD R7, R49.reuse, 0x21 ;  /* 0x0000002131077836 */ /* 0x040fe20000000000 */
[----:B----4-:R-:W-:Y:S01]  /*bc10*/  FSEL R74, R54, -INF , !P0 ;  /* 0xff800000364a7808 */ /* 0x010fe20004000000 */
[-C--:B------:R-:W-:Y:S01]  /*bc20*/  FMUL.FTZ R56, R56, R6.reuse ;  /* 0x0000000638387220 */ /* 0x080fe20000410000 */
[----:B------:R-:W-:Y:S01]  /*bc30*/  FMUL.FTZ R58, R58, R6 ;  /* 0x000000063a3a7220 */ /* 0x000fe20000410000 */
[----:B------:R1:W-:Y:S01]  /*bc40*/  MUFU.TANH R142, R38 ;  /* 0x00000026008e7308 */ /* 0x0003e20000002400 */
[----:B------:R-:W-:Y:S01]  /*bc50*/  HMMA.16816.F32.BF16 R12, R12, R22, RZ ;  /* 0x000000160c0c723c */ /* 0x000fe200000418ff */
[----:B------:R-:W4:Y:S01]  /*bc60*/  LDSM.16.M88.4 R20, [R161+0x5800] ;  /* 0x00580000a114783b */ /* 0x000f220000000200 */
[----:B---3--:R-:W-:Y:S01]  /*bc70*/  VIADD R37, R49, 0x8 ;  /* 0x0000000831257836 */ /* 0x008fe20000000000 */
[----:B------:R-:W-:Y:S01]  /*bc80*/  ISETP.GE.AND P1, PT, R7, R70, PT ;  /* 0x000000460700720c */ /* 0x000fe20003f26270 */
[----:B------:R-:W-:-:S02]  /*bc90*/  VIADD R7, R49, 0x28 ;  /* 0x0000002831077836 */ /* 0x000fc40000000000 */
[-C--:B------:R-:W-:Y:S01]  /*bca0*/  FMUL.FTZ R57, R57, R6.reuse ;  /* 0x0000000639397220 */ /* 0x080fe20000410000 */
[----:B------:R-:W-:Y:S01]  /*bcb0*/  FMUL.FTZ R59, R59, R6 ;  /* 0x000000063b3b7220 */ /* 0x000fe20000410000 */
[-C--:B------:R-:W-:Y:S01]  /*bcc0*/  ISETP.GE.AND P3, PT, R37, R70.reuse, PT ;  /* 0x000000462500720c */ /* 0x080fe20003f66270 */
[----:B------:R-:W-:Y:S01]  /*bcd0*/  HMMA.16816.F32.BF16 R60, R44, R24, R60 ;  /* 0x000000182c3c723c */ /* 0x000fe2000004183c */
[----:B------:R-:W-:Y:S01]  /*bce0*/  VIADD R25, R49, 0x9 ;  /* 0x0000000931197836 */ /* 0x000fe20000000000 */
[-C--:B------:R-:W-:Y:S01]  /*bcf0*/  ISETP.GE.AND P0, PT, R7, R70.reuse, PT ;  /* 0x000000460700720c */ /* 0x080fe20003f06270 */
[----:B------:R-:W-:Y:S01]  /*bd00*/  VIADD R7, R49, 0x29 ;  /* 0x0000002931077836 */ /* 0x000fe20000000000 */
[----:B------:R-:W-:Y:S01]  /*bd10*/  FSEL R71, R71, -INF , !P3 ;  /* 0xff80000047477808 */ /* 0x000fe20005800000 */
[----:B------:R-:W-:Y:S01]  /*bd20*/  MUFU.TANH R154, R154 ;  /* 0x0000009a009a7308 */ /* 0x000fe20000002400 */
[----:B------:R-:W-:Y:S01]  /*bd30*/  ISETP.GE.AND P4, PT, R25, R70, PT ;  /* 0x000000461900720c */ /* 0x000fe20003f86270 */
[----:B------:R-:W-:Y:S01]  /*bd40*/  VIADD R25, R49, 0x11 ;  /* 0x0000001131197836 */ /* 0x000fe20000000000 */
[----:B------:R-:W-:Y:S01]  /*bd50*/  HMMA.16816.F32.BF16 R40, R8, R78, R40 ;  /* 0x0000004e0828723c */ /* 0x000fe20000041828 */
[----:B-1----:R-:W1:Y:S01]  /*bd60*/  LDSM.16.M88.4 R36, [R160+0x5800] ;  /* 0x00580000a024783b */ /* 0x002e620000000200 */
[----:B------:R-:W-:-:S02]  /*bd70*/  FSEL R55, R55, -INF , !P3 ;  /* 0xff80000037377808 */ /* 0x000fc40005800000 */
[-C--:B------:R-:W-:Y:S01]  /*bd80*/  ISETP.GE.AND P2, PT, R25, R70.reuse, PT ;  /* 0x000000461900720c */ /* 0x080fe20003f46270 */
[----:B------:R-:W-:Y:S01]  /*bd90*/  VIADD R25, R49, 0x19 ;  /* 0x0000001931197836 */ /* 0x000fe20000000000 */
[----:B------:R-:W-:Y:S01]  /*bda0*/  FSEL R80, R80, -INF , !P4 ;  /* 0xff80000050507808 */ /* 0x000fe20006000000 */
[----:B------:R-:W3:Y:S01]  /*bdb0*/  MUFU.TANH R144, R144 ;  /* 0x0000009000907308 */ /* 0x000ee20000002400 */
[----:B------:R-:W-:Y:S02]  /*bdc0*/  FSEL R204, R95, -INF , !P0 ;  /* 0xff8000005fcc7808 */ /* 0x000fe40004000000 */
[-C--:B------:R-:W-:Y:S01]  /*bdd0*/  ISETP.GE.AND P5, PT, R25, R70.reuse, PT ;  /* 0x000000461900720c */ /* 0x080fe20003fa6270 */
[C---:B------:R-:W-:Y:S01]  /*bde0*/  VIADD R25, R49.reuse, 0x20 ;  /* 0x0000002031197836 */ /* 0x040fe20000000000 */
[----:B--2---:R-:W-:Y:S01]  /*bdf0*/  HMMA.16816.F32.BF16 R60, R32, R16, R60 ;  /* 0x00000010203c723c */ /* 0x004fe2000004183c */
[----:B------:R-:W-:Y:S02]  /*be00*/  P2R R16, PR, RZ, 0x4 ;  /* 0x00000004ff107803 */ /* 0x000fe40000000000 */
[----:B------:R-:W-:Y:S01]  /*be10*/  IADD3 R17, PT, PT, R49, 0x18, RZ ;  /* 0x0000001831117810 */ /* 0x000fe20007ffe0ff */
[----:B------:R2:W3:Y:S01]  /*be20*/  MUFU.TANH R122, R72 ;  /* 0x00000048007a7308 */ /* 0x0004e20000002400 */
[----:B------:R-:W-:-:S02]  /*be30*/  ISETP.GE.AND P2, PT, R25, R70, PT ;  /* 0x000000461900720c */ /* 0x000fc40003f46270 */
[----:B------:R-:W-:Y:S01]  /*be40*/  ISETP.NE.AND P3, PT, R16, RZ, PT ;  /* 0x000000ff1000720c */ /* 0x000fe20003f65270 */
[----:B------:R-:W-:Y:S01]  /*be50*/  HMMA.16816.F32.BF16 R40, R44, R26, R40 ;  /* 0x0000001a2c28723c */ /* 0x000fe20000041828 */
[----:B------:R-:W3:Y:S01]  /*be60*/  LDSM.16.M88.4 R24, [R107+0x5800] ;  /* 0x005800006b18783b */ /* 0x000ee20000000200 */
[----:B------:R-:W-:Y:S01]  /*be70*/  FSEL R16, R81, -INF , !P6 ;  /* 0xff80000051107808 */ /* 0x000fe20007000000 */
[----:B------:R-:W-:-:S04]  /*be80*/  DEPBAR.LE SB0, 0x0 ;  /* 0x000080000000791a */ /* 0x000fc80000000000 */
[----:B------:R-:W-:Y:S01]  /*be90*/  FSEL R88, R88, -INF , !P5 ;  /* 0xff80000058587808 */ /* 0x000fe20006800000 */
[C---:B----4-:R-:W-:Y:S01]  /*bea0*/  HMMA.16816.F32.BF16 R28, R8.reuse, R20, R28 ;  /* 0x00000014081c723c */ /* 0x050fe2000004181c */
[----:B------:R-:W-:Y:S01]  /*beb0*/  FSEL R84, R84, -INF , !P3 ;  /* 0xff80000054547808 */ /* 0x000fe20005800000 */
[----:B------:R-:W4:Y:S01]  /*bec0*/  MUFU.TANH R138, R138 ;  /* 0x0000008a008a7308 */ /* 0x000f220000002400 */
[-C--:B------:R-:W-:Y:S01]  /*bed0*/  FMUL.FTZ R62, R62, R6.reuse ;  /* 0x000000063e3e7220 */ /* 0x080fe20000410000 */
[----:B------:R-:W-:Y:S01]  /*bee0*/  FSEL R82, R82, -INF , !P3 ;  /* 0xff80000052527808 */ /* 0x000fe20005800000 */
[----:B------:R-:W-:Y:S01]  /*bef0*/  FMUL.FTZ R61, R61, R6 ;  /* 0x000000063d3d7220 */ /* 0x000fe20000410000 */
[----:B------:R-:W-:Y:S01]  /*bf00*/  ISETP.GE.AND P3, PT, R17, R70, PT ;  /* 0x000000461100720c */ /* 0x000fe20003f66270 */
        /* <DEDUP_REMOVED lines=9> */
[----:B------:R-:W-:Y:S01]  /*bfa0*/  HMMA.16816.F32.BF16 R40, R32, R18, R40 ;  /* 0x000000122028723c */ /* 0x000fe20000041828 */
[----:B------:R-:W-:Y:S01]  /*bfb0*/  FSEL R18, R69, -INF , !P4 ;  /* 0xff80000045127808 */ /* 0x000fe20006000000 */
[----:B------:R-:W-:Y:S01]  /*bfc0*/  FMUL.FTZ R60, R60, R6 ;  /* 0x000000063c3c7220 */ /* 0x000fe20000410000 */
[-C--:B------:R-:W-:Y:S01]  /*bfd0*/  ISETP.GE.AND P4, PT, R7, R70.reuse, PT ;  /* 0x000000460700720c */ /* 0x080fe20003f86270 */
[----:B------:R-:W-:Y:S01]  /*bfe0*/  VIADD R7, R49, 0x30 ;  /* 0x0000003031077836 */ /* 0x000fe20000000000 */
[-C--:B------:R-:W-:Y:S01]  /*bff0*/  ISETP.GE.AND P5, PT, R9, R70.reuse, PT ;  /* 0x000000460900720c */ /* 0x080fe20003fa6270 */
[----:B------:R-:W-:Y:S01]  /*c000*/  VIADD R9, R49, 0x40 ;  /* 0x0000004031097836 */ /* 0x000fe20000000000 */
[----:B--2---:R-:W-:Y:S01]  /*c010*/  FSEL R72, R85, -INF , !P3 ;  /* 0xff80000055487808 */ /* 0x004fe20005800000 */
[C---:B-1----:R-:W-:Y:S01]  /*c020*/  HMMA.16816.F32.BF16 R28, R44.reuse, R36, R28 ;  /* 0x000000242c1c723c */ /* 0x042fe2000004181c */
[----:B------:R-:W-:Y:S01]  /*c030*/  FSEL R198, R96, -INF , !P4 ;  /* 0xff80000060c67808 */ /* 0x000fe20006000000 */
[----:B------:R-:W-:Y:S01]  /*c040*/  MUFU.TANH R108, R61 ;  /* 0x0000003d006c7308 */ /* 0x000fe20000002400 */
[-C--:B------:R-:W-:Y:S01]  /*c050*/  ISETP.GE.AND P3, PT, R9, R70.reuse, PT ;  /* 0x000000460900720c */ /* 0x080fe20003f66270 */
[----:B------:R-:W-:Y:S01]  /*c060*/  VIADD R9, R49, 0x41 ;  /* 0x0000004131097836 */ /* 0x000fe20000000000 */
[----:B----4-:R-:W-:Y:S01]  /*c070*/  FSEL R62, R93, -INF , !P0 ;  /* 0xff8000005d3e7808 */ /* 0x010fe20004000000 */
[----:B------:R-:W-:Y:S01]  /*c080*/  VIADD R11, R49, 0x58 ;  /* 0x00000058310b7836 */ /* 0x000fe20000000000 */
[----:B------:R-:W-:Y:S01]  /*c090*/  ISETP.GE.AND P0, PT, R7, R70, PT ;  /* 0x000000460700720c */ /* 0x000fe20003f06270 */
[----:B------:R-:W-:Y:S01]  /*c0a0*/  HMMA.16816.F32.BF16 R12, R44, R38, R12 ;  /* 0x000000262c0c723c */ /* 0x000fe2000004180c */
[----:B------:R-:W-:Y:S01]  /*c0b0*/  VIADD R7, R49, 0x49 ;  /* 0x0000004931077836 */ /* 0x000fe20000000000 */
[----:B------:R-:W-:Y:S01]  /*c0c0*/  FSEL R200, R94, -INF , !P4 ;  /* 0xff8000005ec87808 */ /* 0x000fe20006000000 */
[----:B------:R-:W1:Y:S01]  /*c0d0*/  MUFU.TANH R114, R63 ;  /* 0x0000003f00727308 */ /* 0x000e620000002400 */
[----:B------:R-:W-:Y:S01]  /*c0e0*/  FSEL R120, R120, -INF , !P0 ;  /* 0xff80000078787808 */ /* 0x000fe20004000000 */
[-C--:B------:R-:W-:Y:S01]  /*c0f0*/  FMUL.FTZ R40, R40, R6.reuse ;  /* 0x0000000628287220 */ /* 0x080fe20000410000 */
[----:B------:R-:W-:Y:S01]  /*c100*/  FSEL R190, R190, -INF , !P0 ;  /* 0xff800000bebe7808 */ /* 0x000fe20004000000 */
[----:B------:R-:W-:Y:S01]  /*c110*/  FMUL.FTZ R42, R42, R6 ;  /* 0x000000062a2a7220 */ /* 0x000fe20000410000 */
[----:B------:R-:W-:Y:S01]  /*c120*/  ISETP.GE.AND P4, PT, R17, R70, PT ;  /* 0x000000461100720c */ /* 0x000fe20003f86270 */
[----:B------:R-:W-:Y:S01]  /*c130*/  FMUL.FTZ R41, R41, R6 ;  /* 0x0000000629297220 */ /* 0x000fe20000410000 */
[----:B------:R-:W-:Y:S01]  /*c140*/  ISETP.GE.AND P0, PT, R7, R70, PT ;  /* 0x000000460700720c */ /* 0x000fe20003f06270 */
[----:B------:R-:W-:Y:S01]  /*c150*/  MUFU.TANH R188, R73 ;  /* 0x0000004900bc7308 */ /* 0x000fe20000002400 */
[----:B---3--:R-:W-:Y:S01]  /*c160*/  HMMA.16816.F32.BF16 R28, R32, R24, R28 ;  /* 0x00000018201c723c */ /* 0x008fe2000004181c */
[----:B------:R-:W-:Y:S01]  /*c170*/  IADD3 R7, PT, PT, R49, 0x50, RZ ;  /* 0x0000005031077810 */ /* 0x000fe20007ffe0ff */
[----:B------:R-:W-:Y:S01]  /*c180*/  FMUL.FTZ R43, R43, R6 ;  /* 0x000000062b2b7220 */ /* 0x000fe20000410000 */
[----:B------:R-:W-:-:S02]  /*c190*/  FSEL R52, R91, -INF , !P2 ;  /* 0xff8000005b347808 */ /* 0x000fc40005000000 */
[----:B------:R-:W-:Y:S02]  /*c1a0*/  FSEL R54, R89, -INF , !P2 ;  /* 0xff80000059367808 */ /* 0x000fe40005000000 */
[-C--:B------:R-:W-:Y:S01]  /*c1b0*/  ISETP.GE.AND P2, PT, R9, R70.reuse, PT ;  /* 0x000000460900720c */ /* 0x080fe20003f46270 */
[----:B------:R-:W-:Y:S01]  /*c1c0*/  HMMA.16816.F32.BF16 R24, R32, R26, R12 ;  /* 0x0000001a2018723c */ /* 0x000fe2000004180c */
[C---:B------:R-:W-:Y:S01]  /*c1d0*/  VIADD R13, R49.reuse, 0x60 ;  /* 0x00000060310d7836 */ /* 0x040fe20000000000 */
[----:B------:R-:W-:Y:S01]  /*c1e0*/  FSEL R194, R194, -INF , !P4 ;  /* 0xff800000c2c27808 */ /* 0x000fe20006000000 */
[----:B------:R-:W2:Y:S01]  /*c1f0*/  MUFU.TANH R124, R75 ;  /* 0x0000004b007c7308 */ /* 0x000ea20000002400 */
[----:B------:R-:W-:Y:S01]  /*c200*/  FSEL R118, R118, -INF , !P4 ;  /* 0xff80000076767808 */ /* 0x000fe20006000000 */
[----:B------:R-:W-:Y:S01]  /*c210*/  VIADD R9, R49, 0x48 ;  /* 0x0000004831097836 */ /* 0x000fe20000000000 */
[----:B------:R-:W-:Y:S01]  /*c220*/  ISETP.GE.AND P4, PT, R7, R70, PT ;  /* 0x000000460700720c */ /* 0x000fe20003f86270 */
[----:B------:R-:W-:Y:S01]  /*c230*/  VIADD R7, R49, 0x51 ;  /* 0x0000005131077836 */ /* 0x000fe20000000000 */
[----:B------:R-:W-:-:S02]  /*c240*/  FSEL R158, R158, -INF , !P2 ;  /* 0xff8000009e9e7808 */ /* 0x000fc40005000000 */
        /* <DEDUP_REMOVED lines=9> */
[----:B------:R-:W3:Y:S01]  /*c2e0*/  MUFU.TANH R136, R58 ;  /* 0x0000003a00887308 */ /* 0x000ee20000002400 */
[-C--:B------:R-:W-:Y:S01]  /*c2f0*/  FMUL.FTZ R23, R25, R6.reuse ;  /* 0x0000000619177220 */ /* 0x080fe20000410000 */
[-C--:B------:R-:W-:Y:S01]  /*c300*/  FMUL.FTZ R20, R27, R6.reuse ;  /* 0x000000061b147220 */ /* 0x080fe20000410000 */
[----:B------:R-:W-:Y:S01]  /*c310*/  VIADD R7, R49, 0x70 ;  /* 0x0000007031077836 */ /* 0x000fe20000000000 */
[----:B------:R-:W-:Y:S01]  /*c320*/  FSEL R192, R192, -INF , !P6 ;  /* 0xff800000c0c07808 */ /* 0x000fe20007000000 */
[-C--:B------:R-:W-:Y:S01]  /*c330*/  FMUL.FTZ R30, R30, R6.reuse ;  /* 0x000000061e1e7220 */ /* 0x080fe20000410000 */
[----:B------:R-:W-:Y:S01]  /*c340*/  FSEL R122, R122, -INF , !P6 ;  /* 0xff8000007a7a7808 */ /* 0x000fe20007000000 */
[-C--:B------:R-:W-:Y:S01]  /*c350*/  FMUL.FTZ R31, R31, R6.reuse ;  /* 0x000000061f1f7220 */ /* 0x080fe20000410000 */
[----:B------:R-:W-:Y:S01]  /*c360*/  MUFU.TANH R148, R148 ;  /* 0x0000009400947308 */ /* 0x000fe20000002400 */
[-C--:B------:R-:W-:Y:S01]  /*c370*/  FMUL.FTZ R24, R24, R6.reuse ;  /* 0x0000000618187220 */ /* 0x080fe20000410000 */
[----:B------:R-:W-:Y:S01]  /*c380*/  FMUL.FTZ R26, R26, R6 ;  /* 0x000000061a1a7220 */ /* 0x000fe20000410000 */
[----:B------:R-:W-:Y:S01]  /*c390*/  ISETP.GE.AND P6, PT, R13, R70, PT ;  /* 0x000000460d00720c */ /* 0x000fe20003fc6270 */
[----:B------:R-:W-:Y:S01]  /*c3a0*/  VIADD R13, R49, 0x68 ;  /* 0x00000068310d7836 */ /* 0x000fe20000000000 */
[----:B------:R-:W-:-:S02]  /*c3b0*/  FSEL R138, R138, -INF , !P3 ;  /* 0xff8000008a8a7808 */ /* 0x000fc40005800000 */
[----:B------:R-:W-:Y:S01]  /*c3c0*/  FSEL R134, R134, -INF , !P3 ;  /* 0xff80000086867808 */ /* 0x000fe20005800000 */
[----:B------:R-:W-:Y:S01]  /*c3d0*/  MUFU.TANH R152, R152 ;  /* 0x0000009800987308 */ /* 0x000fe20000002400 */
[----:B------:R-:W-:Y:S02]  /*c3e0*/  P2R R10, PR, RZ, 0x4 ;  /* 0x00000004ff0a7803 */ /* 0x000fe40000000000 */
[-C--:B------:R-:W-:Y:S01]  /*c3f0*/  ISETP.GE.AND P3, PT, R7, R70.reuse, PT ;  /* 0x000000460700720c */ /* 0x080fe20003f66270 */
[----:B------:R-:W-:Y:S01]  /*c400*/  VIADD R7, R49, 0x71 ;  /* 0x0000007131077836 */ /* 0x000fe20000000000 */
[----:B------:R-:W-:Y:S02]  /*c410*/  FSEL R202, R92, -INF , !P1 ;  /* 0xff8000005cca7808 */ /* 0x000fe40004800000 */
[----:B------:R-:W-:Y:S01]  /*c420*/  FSEL R196, R90, -INF , !P1 ;  /* 0xff8000005ac47808 */ /* 0x000fe20004800000 */
[----:B------:R-:W4:Y:S01]  /*c430*/  MUFU.TANH R156, R156 ;  /* 0x0000009c009c7308 */ /* 0x000f220000002400 */
[----:B------:R-:W-:-:S02]  /*c440*/  ISETP.GE.AND P2, PT, R11, R70, PT ;  /* 0x000000460b00720c */ /* 0x000fc40003f46270 */
[----:B-1----:R-:W-:Y:S02]  /*c450*/  FSEL R114, R114, -INF , !P6 ;  /* 0xff80000072727808 */ /* 0x002fe40007000000 */
[----:B------:R-:W-:Y:S02]  /*c460*/  FSEL R108, R108, -INF , !P6 ;  /* 0xff8000006c6c7808 */ /* 0x000fe40007000000 */
[----:B------:R-:W-:Y:S01]  /*c470*/  ISETP.GE.AND P1, PT, R9, R70, PT ;  /* 0x000000460900720c */ /* 0x000fe20003f26270 */
[----:B------:R-:W1:Y:S01]  /*c480*/  MUFU.TANH R150, R150 ;  /* 0x0000009600967308 */ /* 0x000e620000002400 */
[----:B------:R-:W-:Y:S01]  /*c490*/  ISETP.NE.AND P6, PT, R53, 0x1, PT ;  /* 0x000000013500780c */ /* 0x000fe20003fc5270 */
[----:B------:R-:W-:Y:S01]  /*c4a0*/  VIADD R9, R49, 0x59 ;  /* 0x0000005931097836 */ /* 0x000fe20000000000 */
[----:B--2---:R-:W-:Y:S02]  /*c4b0*/  FSEL R124, R124, -INF , !P5 ;  /* 0xff8000007c7c7808 */ /* 0x004fe40006800000 */
[----:B------:R-:W-:-:S02]  /*c4c0*/  FSEL R188, R188, -INF , !P5 ;  /* 0xff800000bcbc7808 */ /* 0x000fc40006800000 */
[----:B---3--:R-:W-:Y:S01]  /*c4d0*/  FSEL R136, R136, -INF , !P2 ;  /* 0xff80000088887808 */ /* 0x008fe20005000000 */
[----:B------:R-:W2:Y:S01]  /*c4e0*/  MUFU.TANH R126, R57 ;  /* 0x00000039007e7308 */ /* 0x000ea20000002400 */
[----:B------:R-:W-:Y:S02]  /*c4f0*/  FSEL R132, R132, -INF , !P2 ;  /* 0xff80000084847808 */ /* 0x000fe40005000000 */
[-C--:B------:R-:W-:Y:S01]  /*c500*/  ISETP.GE.AND P5, PT, R13, R70.reuse, PT ;  /* 0x000000460d00720c */ /* 0x080fe20003fa6270 */
[----:B------:R-:W-:Y:S01]  /*c510*/  VIADD R13, R49, 0x69 ;  /* 0x00000069310d7836 */ /* 0x000fe20000000000 */
[----:B------:R-:W-:Y:S01]  /*c520*/  ISETP.GE.AND P2, PT, R7, R70, PT ;  /* 0x000000460700720c */ /* 0x000fe20003f46270 */
[C---:B------:R-:W-:Y:S01]  /*c530*/  VIADD R7, R49.reuse, 0x78 ;  /* 0x0000007831077836 */ /* 0x040fe20000000000 */
[----:B----4-:R-:W-:Y:S01]  /*c540*/  FSEL R156, R156, -INF , !P1 ;  /* 0xff8000009c9c7808 */ /* 0x010fe20004800000 */
[----:B------:R-:W3:Y:S01]  /*c550*/  MUFU.TANH R130, R59 ;  /* 0x0000003b00827308 */ /* 0x000ee20000002400 */
[----:B------:R-:W-:Y:S01]  /*c560*/  FSEL R148, R148, -INF , !P1 ;  /* 0xff80000094947808 */ /* 0x000fe20004800000 */
[----:B------:R-:W-:Y:S01]  /*c570*/  VIADD R49, R49, 0x79 ;  /* 0x0000007931317836 */ /* 0x000fe20000000000 */
[----:B-1----:R-:W-:-:S02]  /*c580*/  FSEL R150, R150, -INF , !P0 ;  /* 0xff80000096967808 */ /* 0x002fc40004000000 */
[----:B------:R-:W-:Y:S02]  /*c590*/  FSEL R152, R152, -INF , !P0 ;  /* 0xff80000098987808 */ /* 0x000fe40004000000 */
[----:B------:R-:W-:Y:S01]  /*c5a0*/  ISETP.NE.AND P0, PT, R10, RZ, PT ;  /* 0x000000ff0a00720c */ /* 0x000fe20003f05270 */
[----:B------:R-:W1:Y:S01]  /*c5b0*/  MUFU.TANH R110, R60 ;  /* 0x0000003c006e7308 */ /* 0x000e620000002400 */
[----:B------:R-:W-:Y:S02]  /*c5c0*/  ISETP.GE.AND P1, PT, R9, R70, PT ;  /* 0x000000460900720c */ /* 0x000fe40003f26270 */
[----:B------:R-:W-:Y:S02]  /*c5d0*/  FSEL R142, R142, -INF , !P4 ;  /* 0xff8000008e8e7808 */ /* 0x000fe40006000000 */
[----:B------:R-:W-:Y:S02]  /*c5e0*/  FSEL R140, R140, -INF , !P4 ;  /* 0xff8000008c8c7808 */ /* 0x000fe40006000000 */
[----:B--2---:R-:W-:Y:S01]  /*c5f0*/  FSEL R126, R126, -INF , !P1 ;  /* 0xff8000007e7e7808 */ /* 0x004fe20004800000 */
[----:B------:R-:W2:Y:S01]  /*c600*/  MUFU.TANH R60, R40 ;  /* 0x00000028003c7308 */ /* 0x000ea20000002400 */
[----:B---3--:R-:W-:-:S02]  /*c610*/  FSEL R130, R130, -INF , !P1 ;  /* 0xff80000082827808 */ /* 0x008fc40004800000 */
[----:B------:R-:W-:Y:S02]  /*c620*/  FSEL R116, R116, -INF , !P0 ;  /* 0xff80000074747808 */ /* 0x000fe40004000000 */
[-C--:B------:R-:W-:Y:S02]  /*c630*/  ISETP.GE.AND P4, PT, R13, R70.reuse, PT ;  /* 0x000000460d00720c */ /* 0x080fe40003f86270 */
[-C--:B------:R-:W-:Y:S01]  /*c640*/  ISETP.GE.AND P1, PT, R7, R70.reuse, PT ;  /* 0x000000460700720c */ /* 0x080fe20003f26270 */
[----:B------:R-:W3:Y:S01]  /*c650*/  MUFU.TANH R112, R42 ;  /* 0x0000002a00707308 */ /* 0x000ee20000002400 */
[----:B-1----:R-:W-:Y:S02]  /*c660*/  FSEL R110, R110, -INF , !P0 ;  /* 0xff8000006e6e7808 */ /* 0x002fe40004000000 */
[----:B------:R-:W-:-:S05]  /*c670*/  ISETP.GE.AND P0, PT, R49, R70, PT ;  /* 0x000000463100720c */ /* 0x000fca0003f06270 */
        /* <DEDUP_REMOVED lines=37> */
.L_x_11696:
        /* <DEDUP_REMOVED lines=60> */
.L_x_11697:
[----:B------:R-:W-:Y:S05]  /*cc90*/  BSYNC.RECONVERGENT B0 ;  /* 0x0000000000007941 */ /* 0x000fea0003800200 */
.L_x_11695:
[----:B------:R-:W-:Y:S01]  /*cca0*/  IADD3 R10, P0, PT, R5, R170, RZ ;  /* 0x000000aa050a7210 */ /* 0x000fe20007f1e0ff */
[C---:B------:R-:W-:Y:S01]  /*ccb0*/  IMAD.SHL.U32 R5, R168.reuse, 0x20, RZ ;  /* 0x00000020a8057824 */ /* 0x040fe200078e00ff */
[----:B------:R-:W-:Y:S01]  /*ccc0*/  SHF.L.U64.HI R0, R168, 0x5, R169 ;  /* 0x00000005a8007819 */ /* 0x000fe200000102a9 */
[----:B------:R-:W-:Y:S01]  /*ccd0*/  @!PT LDS RZ, [RZ] ;  /* 0x00000000fffff984 */ /* 0x000fe20000000800 */
[----:B------:R-:W-:Y:S01]  /*cce0*/  @!PT LDS RZ, [RZ] ;  /* 0x00000000fffff984 */ /* 0x000fe20000000800 */
[----:B------:R-:W-:Y:S01]  /*ccf0*/  @!PT LDS RZ, [RZ] ;  /* 0x00000000fffff984 */ /* 0x000fe20000000800 */
[----:B------:R1:W-:Y:S02]  /*cd00*/  LDGSTS.E.BYPASS.LTC128B.128 [R179+0x2000], desc[UR4][R170.64] ;  /* 0x02000000aab37fae */ /* 0x0003e4000b981a04 */
[----:B------:R-:W-:Y:S01]  /*cd10*/  IMAD.X R11, R2, 0x1, R171, P0 ;  /* 0x00000001020b7824 */ /* 0x000fe200000e06ab */
[----:B------:R-:W-:-:S04]  /*cd20*/  IADD3 R6, P1, PT, R5, R10, RZ ;  /* 0x0000000a05067210 */ /* 0x000fc80007f3e0ff */
        /* <DEDUP_REMOVED lines=19> */
.L_x_11694:
[----:B------:R-:W-:Y:S05]  /*ce60*/  BSYNC.RECONVERGENT B1 ;  /* 0x0000000000017941 */ /* 0x000fea0003800200 */
.L_x_11693:
        /* <DEDUP_REMOVED lines=39> */
[----:B------:R-:W-:-:S04]  /*d0e0*/  IADD3 R104, PT, PT, R4, R162, RZ ;  /* 0x000000a204687210 */ /* 0x000fc80007ffe0ff */
[----:B------:R-:W-:Y:S01]  /*d0f0*/  IADD3 R102, PT, PT, R3, R104, RZ ;  /* 0x0000006803667210 */ /* 0x000fe20007ffe0ff */
[----:B------:R-:W-:Y:S01]  /*d100*/  LDSM.16.MT88.4 R12, [R104+0x6800] ;  /* 0x00680000680c783b */ /* 0x000fe20000004200 */
[----:B-1----:R-:W-:Y:S02]  /*d110*/  FMNMX.FTZ R7, R2, R7, !PT ;  /* 0x0000000702077209 */ /* 0x002fe40007810000 */
        /* <DEDUP_REMOVED lines=12> */
[----:B------:R-:W-:Y:S01]  /*d1e0*/  FSEL R27, R27, RZ, P0 ;  /* 0x000000ff1b1b7208 */ /* 0x000fe20000000000 */
[----:B------:R-:W1:Y:S01]  /*d1f0*/  LDSM.16.MT88.4 R84, [R106+0x6000] ;  /* 0x006000006a54783b */ /* 0x000e620000004200 */
[-CC-:B------:R-:W-:Y:S01]  /*d200*/  FFMA.FTZ R48, R48, R22.reuse, -R21.reuse ;  /* 0x0000001630307223 */ /* 0x180fe20000010815 */
        /* <DEDUP_REMOVED lines=11> */
[-C--:B------:R-:W-:Y:S01]  /*d2c0*/  FFMA.FTZ R3, R8, R22.reuse, -R27 ;  /* 0x0000001608037223 */ /* 0x080fe2000001081b */
[-C--:B------:R-:W-:Y:S01]  /*d2d0*/  FFMA.FTZ R24, R88, R22.reuse, -R21 ;  /* 0x0000001658187223 */ /* 0x080fe20000010815 */
[----:B------:R-:W3:Y:S01]  /*d2e0*/  LDSM.16.MT88.4 R8, [R106+0x6800] ;  /* 0x006800006a08783b */ /* 0x000ee20000004200 */
[-CC-:B------:R-:W-:Y:S01]  /*d2f0*/  FFMA.FTZ R34, R16, R22.reuse, -R27.reuse ;  /* 0x0000001610227223 */ /* 0x180fe2000001081b */
[-CC-:B------:R-:W-:Y:S01]  /*d300*/  FFMA.FTZ R33, R82, R22.reuse, -R27.reuse ;  /* 0x0000001652217223 */ /* 0x180fe2000001081b */
[-C--:B------:R-:W-:Y:S01]  /*d310*/  FFMA.FTZ R26, R72, R22.reuse, -R27 ;  /* 0x00000016481a7223 */ /* 0x080fe2000001081b */
[----:B------:R-:W4:Y:S01]  /*d320*/  LDSM.16.MT88.4 R16, [R162+0x6800] ;  /* 0x00680000a210783b */ /* 0x000f220000004200 */
[----:B------:R-:W5:Y:S01]  /*d330*/  MUFU.EX2 R39, R39 ;  /* 0x0000002700277308 */ /* 0x000f620000000800 */
        /* <DEDUP_REMOVED lines=32> */
[----:B-1----:R-:W-:Y:S01]  /*d540*/  F2FP.BF16.F32.PACK_AB R71, R31, R46 ;  /* 0x0000002e1f47723e */ /* 0x002fe200000010ff */
        /* <DEDUP_REMOVED lines=14> */
[----:B------:R-:W1:Y:S01]  /*d630*/  MUFU.EX2 R38, R38 ;  /* 0x0000002600267308 */ /* 0x000e620000000800 */
[----:B-----5:R-:W-:Y:S01]  /*d640*/  F2FP.BF16.F32.PACK_AB R68, R43, R50 ;  /* 0x000000322b44723e */ /* 0x020fe200000010ff */
[----:B------:R-:W-:Y:S01]  /*d650*/  FADD.FTZ R121, R48, R39 ;  /* 0x0000002730797221 */ /* 0x000fe20000010000 */
[----:B------:R-:W-:Y:S01]  /*d660*/  FADD.FTZ R50, R50, R43 ;  /* 0x0000002b32327221 */ /* 0x000fe20000010000 */
[-CC-:B------:R-:W-:Y:S01]  /*d670*/  FFMA.FTZ R36, R36, R22.reuse, -R27.reuse ;  /* 0x0000001624247223 */ /* 0x180fe2000001081b */
[-C--:B------:R-:W-:Y:S01]  /*d680*/  FFMA.FTZ R30, R30, R22.reuse, -R27 ;  /* 0x000000161e1e7223 */ /* 0x080fe2000001081b */
[----:B------:R-:W-:Y:S01]  /*d690*/  FADD.FTZ R46, R46, R121 ;  /* 0x000000792e2e7221 */ /* 0x000fe20000010000 */
[-CC-:B------:R-:W-:Y:S01]  /*d6a0*/  FFMA.FTZ R28, R28, R22.reuse, -R27.reuse ;  /* 0x000000161c1c7223 */ /* 0x180fe2000001081b */
[----:B------:R-:W-:Y:S01]  /*d6b0*/  MUFU.EX2 R32, R32 ;  /* 0x0000002000207308 */ /* 0x000fe20000000800 */
[-C--:B------:R-:W-:Y:S01]  /*d6c0*/  FFMA.FTZ R27, R23, R22.reuse, -R27 ;  /* 0x00000016171b7223 */ /* 0x080fe2000001081b */
[----:B------:R-:W-:Y:S01]  /*d6d0*/  FADD.FTZ R31, R31, R46 ;  /* 0x0000002e1f1f7221 */ /* 0x000fe20000010000 */
[-CC-:B------:R-:W-:Y:S01]  /*d6e0*/  FFMA.FTZ R39, R44, R22.reuse, -R21.reuse ;  /* 0x000000162c277223 */ /* 0x180fe20000010815 */
[-CC-:B------:R-:W-:Y:S01]  /*d6f0*/  FFMA.FTZ R42, R42, R22.reuse, -R21.reuse ;  /* 0x000000162a2a7223 */ /* 0x180fe20000010815 */
[-CC-:B------:R-:W-:Y:S01]  /*d700*/  FFMA.FTZ R40, R40, R22.reuse, -R21.reuse ;  /* 0x0000001628287223 */ /* 0x180fe20000010815 */
[----:B------:R-:W-:-:S02]  /*d710*/  FFMA.FTZ R191, R20, R22, -R21 ;  /* 0x0000001614bf7223 */ /* 0x000fc40000010815 */
[----:B------:R-:W-:Y:S01]  /*d720*/  MUFU.EX2 R29, R29 ;  /* 0x0000001d001d7308 */ /* 0x000fe20000000800 */
[----:B-1----:R-:W-:-:S07]  /*d730*/  F2FP.BF16.F32.PACK_AB R70, R38, R35 ;  /* 0x000000232646723e */ /* 0x002fce00000010ff */
[----:B------:R-:W-:Y:S01]  /*d740*/  MUFU.EX2 R25, R25 ;  /* 0x0000001900197308 */ /* 0x000fe20000000800 */
[C---:B------:R-:W-:Y:S07]  /*d750*/  HMMA.16816.F32.BF16 R88, R68.reuse, R84, RZ ;  /* 0x000000544458723c */ /* 0x040fee00000418ff */
        /* <DEDUP_REMOVED lines=21> */
[C---:B---3--:R-:W-:Y:S05]  /*d8b0*/  HMMA.16816.F32.BF16 R88, R4.reuse, R8, R88 ;  /* 0x000000080458723c */ /* 0x048fea0000041858 */
        /* <DEDUP_REMOVED lines=21> */
[----:B-----5:R-:W-:Y:S02]  /*da10*/  F2FP.BF16.F32.PACK_AB R6, R47, R62 ;  /* 0x0000003e2f06723e */ /* 0x020fe400000010ff */
[----:B----4-:R-:W-:-:S05]  /*da20*/  F2FP.BF16.F32.PACK_AB R7, R66, R37 ;  /* 0x000000254207723e */ /* 0x010fca00000010ff */
        /* <DEDUP_REMOVED lines=136> */
[----:B------:R-:W-:-:S04]  /*e2b0*/  FADD.FTZ R21, R55, R62 ;  /* 0x0000003e37157221 */ /* 0x000fc80000010000 */
[----:B------:R-:W-:Y:S01]  /*e2c0*/  FADD.FTZ R21, R118, R21 ;  /* 0x0000001576157221 */ /* 0x000fe20000010000 */
[----:B-----5:R-:W-:Y:S03]  /*e2d0*/  HMMA.16816.F32.BF16 R88, R4, R16, R88 ;  /* 0x000000100458723c */ /* 0x020fe60000041858 */
        /* <DEDUP_REMOVED lines=51> */
.L_x_11705:
        /* <DEDUP_REMOVED lines=77> */
.L_x_11700:
[----:B------:R-:W-:Y:S05]  /*eae0*/  BSYNC.RECONVERGENT B0 ;  /* 0x0000000000007941 */ /* 0x000fea0003800200 */
.L_x_11699:
[----:B------:R-:W-:Y:S01]  /*eaf0*/  IADD3 R10, P0, PT, R187, R172, RZ ;  /* 0x000000acbb0a7210 */ /* 0x000fe20007f1e0ff */
[----:B------:R-:W-:Y:S01]  /*eb00*/  @!PT LDS RZ, [RZ] ;  /* 0x00000000fffff984 */ /* 0x000fe20000000800 */
[----:B------:R-:W-:Y:S01]  /*eb10*/  @!PT LDS RZ, [RZ] ;  /* 0x00000000fffff984 */ /* 0x000fe20000000800 */
[----:B------:R-:W-:Y:S01]  /*eb20*/  @!PT LDS RZ, [RZ] ;  /* 0x00000000fffff984 */ /* 0x000fe20000000800 */
[----:B------:R-:W-:Y:S01]  /*eb30*/  LDGSTS.E.BYPASS.LTC128B.128 [R179+0x6000], desc[UR4][R172.64] ;  /* 0x06000000acb37fae */ /* 0x000fe2000b981a04 */
[----:B------:R-:W-:Y:S02]  /*eb40*/  BSSY.RECONVERGENT B1, `(.L_x_11701) ;  /* 0x0000165000017945 */ /* 0x000fe40003800200 */
        /* <DEDUP_REMOVED lines=13> */
[----:B------:R1:W-:Y:S01]  /*ec20*/  LDGSTS.E.BYPASS.LTC128B.128 [R179+0x8000], desc[UR4][R4.64] ;  /* 0x0800000004b37fae */ /* 0x0003e2000b981a04 */
        /* <DEDUP_REMOVED lines=314> */
.L_x_11704:
[----:B------:R-:W-:Y:S05]  /*ffd0*/  BSYNC.RECONVERGENT B0 ;  /* 0x0000000000007941 */ /* 0x000fea0003800200 */
.L_x_11703:
        /* <DEDUP_REMOVED lines=27> */
.L_x_11702:
[----:B------:R-:W-:Y:S05]  /*10190*/  BSYNC.RECONVERGENT B1 ;  /* 0x0000000000017941 */ /* 0x000fea0003800200 */
.L_x_11701:
        /* <DEDUP_REMOVED lines=89> */
[----:B------:R-:W1:Y:S01]  /*10730*/  MUFU.EX2 R105, R105 ;  /* 0x0000006900697308 */ /* 0x000e620000000800 */
[C---:B------:R-:W-:Y:S01]  /*10740*/  FMUL.FTZ R33, R41.reuse, R69 ;  /* 0x0000004529217220 */ /* 0x040fe20000410000 */
[C---:B------:R-:W-:Y:S01]  /*10750*/  FMUL.FTZ R19, R40.reuse, R87 ;  /* 0x0000005728137220 */ /* 0x040fe20000410000 */
[C---:B------:R-:W-:Y:S01]  /*10760*/  FMUL.FTZ R16, R41.reuse, R84 ;  /* 0x0000005429107220 */ /* 0x040fe20000410000 */
[C---:B------:R-:W-:Y:S01]  /*10770*/  FMUL.FTZ R26, R40.reuse, R78 ;  /* 0x0000004e281a7220 */ /* 0x040fe20000410000 */
[----:B------:R-:W-:Y:S01]  /*10780*/  FMUL.FTZ R27, R40, R79 ;  /* 0x0000004f281b7220 */ /* 0x000fe20000410000 */
[C---:B------:R-:W-:Y:S01]  /*10790*/  FMUL.FTZ R24, R41.reuse, R76 ;  /* 0x0000004c29187220 */ /* 0x040fe20000410000 */
[----:B------:R-:W-:Y:S03]  /*107a0*/  FMUL.FTZ R25, R41, R77 ;  /* 0x0000004d29197220 */ /* 0x000fe60000410000 */
        /* <DEDUP_REMOVED lines=8> */
[----:B------:R-:W2:Y:S01]  /*10830*/  MUFU.EX2 R103, R103 ;  /* 0x0000006700677308 */ /* 0x000ea20000000800 */
[----:B-1----:R-:W-:Y:S01]  /*10840*/  F2FP.BF16.F32.PACK_AB R44, R105, R42 ;  /* 0x0000002a692c723e */ /* 0x002fe200000010ff */
[-C--:B------:R-:W-:Y:S01]  /*10850*/  FFMA.FTZ R118, R221, R3.reuse, -R108 ;  /* 0x00000003dd767223 */ /* 0x080fe2000001086c */
[-C--:B------:R-:W-:Y:S01]  /*10860*/  FFMA.FTZ R120, R219, R3.reuse, -R66 ;  /* 0x00000003db787223 */ /* 0x080fe20000010842 */
[----:B------:R-:W-:Y:S01]  /*10870*/  FFMA.FTZ R190, R41, R190, R42 ;  /* 0x000000be29be7223 */ /* 0x000fe2000001002a */
        /* <DEDUP_REMOVED lines=8> */
[-C--:B------:R-:W-:Y:S01]  /*10900*/  FFMA.FTZ R122, R215, R3.reuse, -R108 ;  /* 0x00000003d77a7223 */ /* 0x080fe2000001086c */
[-C--:B------:R-:W-:Y:S01]  /*10910*/  FFMA.FTZ R124, R209, R3.reuse, -R66 ;  /* 0x00000003d17c7223 */ /* 0x080fe20000010842 */
[----:B------:R-:W-:Y:S03]  /*10920*/  FFMA.FTZ R126, R207, R3, -R108 ;  /* 0x00000003cf7e7223 */ /* 0x000fe6000001086c */
[----:B------:R-:W1:Y:S01]  /*10930*/  MUFU.EX2 R67, R67 ;  /* 0x0000004300437308 */ /* 0x000e620000000800 */
[----:B--2---:R-:W-:Y:S01]  /*10940*/  F2FP.BF16.F32.PACK_AB R45, R103, R109 ;  /* 0x0000006d672d723e */ /* 0x004fe200000010ff */
[----:B------:R-:W-:Y:S01]  /*10950*/  FFMA.FTZ R109, R40, R191, R109 ;  /* 0x000000bf286d7223 */ /* 0x000fe2000001006d */
[-CC-:B------:R-:W-:Y:S01]  /*10960*/  FFMA.FTZ R125, R203, R3.reuse, -R66.reuse ;  /* 0x00000003cb7d7223 */ /* 0x180fe20000010842 */
[-CC-:B------:R-:W-:Y:S01]  /*10970*/  FFMA.FTZ R128, R205, R3.reuse, -R66.reuse ;  /* 0x00000003cd807223 */ /* 0x180fe20000010842 */
[-CC-:B------:R-:W-:Y:S01]  /*10980*/  FFMA.FTZ R39, R39, R3.reuse, -R66.reuse ;  /* 0x0000000327277223 */ /* 0x180fe20000010842 */
[----:B------:R-:W-:Y:S01]  /*10990*/  FADD.FTZ R109, R103, R109 ;  /* 0x0000006d676d7221 */ /* 0x000fe20000010000 */
[-CC-:B------:R-:W-:Y:S03]  /*109a0*/  FFMA.FTZ R38, R38, R3.reuse, -R66.reuse ;  /* 0x0000000326267223 */ /* 0x180fe60000010842 */
[----:B------:R-:W2:Y:S01]  /*109b0*/  MUFU.EX2 R110, R110 ;  /* 0x0000006e006e7308 */ /* 0x000ea20000000800 */
[-C--:B------:R-:W-:Y:S01]  /*109c0*/  FFMA.FTZ R37, R37, R3.reuse, -R66 ;  /* 0x0000000325257223 */ /* 0x080fe20000010842 */
[-C--:B------:R-:W-:Y:S01]  /*109d0*/  FFMA.FTZ R103, R155, R3.reuse, -R108 ;  /* 0x000000039b677223 */ /* 0x080fe2000001086c */
[----:B------:R-:W-:Y:S01]  /*109e0*/  FADD.FTZ R105, R105, R190 ;  /* 0x000000be69697221 */ /* 0x000fe20000010000 */
[C---:B------:R-:W-:Y:S02]  /*109f0*/  ISETP.GT.AND P0, PT, R189.reuse, RZ, PT ;  /* 0x000000ffbd00720c */ /* 0x040fe40003f04270 */
[----:B------:R-:W-:Y:S04]  /*10a00*/  IADD3 R189, PT, PT, R189, -0x1, RZ ;  /* 0xffffffffbdbd7810 */ /* 0x000fe80007ffe0ff */
[----:B------:R3:W-:Y:S01]  /*10a10*/  MUFU.EX2 R85, R123 ;  /* 0x0000007b00557308 */ /* 0x0007e20000000800 */
[C---:B-1----:R-:W-:Y:S01]  /*10a20*/  F2FP.BF16.F32.PACK_AB R46, R67.reuse, R112 ;  /* 0x00000070432e723e */ /* 0x042fe200000010ff */
[----:B------:R-:W-:Y:S01]  /*10a30*/  FADD.FTZ R112, R112, R105 ;  /* 0x0000006970707221 */ /* 0x000fe20000010000 */
[----:B------:R-:W-:Y:S03]  /*10a40*/  MOV R105, R0 ;  /* 0x0000000000697202 */ /* 0x000fe60000000f00 */
[----:B------:R-:W-:Y:S04]  /*10a50*/  FADD.FTZ R67, R67, R112 ;  /* 0x0000007043437221 */ /* 0x000fe80000010000 */
[----:B------:R-:W-:Y:S01]  /*10a60*/  MUFU.EX2 R87, R87 ;  /* 0x0000005700577308 */ /* 0x000fe20000000800 */
[----:B--2---:R-:W-:Y:S01]  /*10a70*/  F2FP.BF16.F32.PACK_AB R47, R65, R110 ;  /* 0x0000006e412f723e */ /* 0x004fe200000010ff */
[----:B------:R-:W-:Y:S01]  /*10a80*/  FADD.FTZ R84, R110, R109 ;  /* 0x0000006d6e547221 */ /* 0x000fe20000010000 */
[----:B------:R-:W-:Y:S03]  /*10a90*/  FFMA.FTZ R110, R153, R3, -R108 ;  /* 0x00000003996e7223 */ /* 0x000fe6000001086c */
        /* <DEDUP_REMOVED lines=10> */
[-CC-:B------:R-:W-:Y:S01]  /*10b40*/  FFMA.FTZ R89, R245, R3.reuse, -R66.reuse ;  /* 0x00000003f5597223 */ /* 0x180fe20000010842 */
[-CC-:B------:R-:W-:Y:S01]  /*10b50*/  FFMA.FTZ R90, R241, R3.reuse, -R66.reuse ;  /* 0x00000003f15a7223 */ /* 0x180fe20000010842 */
[-C--:B------:R-:W-:Y:S01]  /*10b60*/  FFMA.FTZ R91, R235, R3.reuse, -R66 ;  /* 0x00000003eb5b7223 */ /* 0x080fe20000010842 */
[----:B---3--:R-:W-:Y:S04]  /*10b70*/  FFMA.FTZ R123, R211, R3, -R108 ;  /* 0x00000003d37b7223 */ /* 0x008fe8000001086c */
[----:B------:R-:W1:Y:S01]  /*10b80*/  MUFU.EX2 R88, R88 ;  /* 0x0000005800587308 */ /* 0x000e620000000800 */
[C---:B------:R-:W-:Y:S03]  /*10b90*/  HMMA.16816.F32.BF16 R12, R44.reuse, R20, R12 ;  /* 0x000000142c0c723c */ /* 0x040fe6000004180c */
[C---:B------:R-:W-:Y:S01]  /*10ba0*/  FMUL.FTZ R20, R41.reuse, R80 ;  /* 0x0000005029147220 */ /* 0x040fe20000410000 */
[----:B------:R-:W-:Y:S01]  /*10bb0*/  FMUL.FTZ R21, R41, R81 ;  /* 0x0000005129157220 */ /* 0x000fe20000410000 */
[-C--:B------:R-:W-:Y:S04]  /*10bc0*/  FFMA.FTZ R80, R121, R3.reuse, -R66 ;  /* 0x0000000379507223 */ /* 0x080fe80000010842 */
[----:B------:R-:W-:Y:S01]  /*10bd0*/  MUFU.EX2 R69, R69 ;  /* 0x0000004500457308 */ /* 0x000fe20000000800 */
[--C-:B------:R-:W-:Y:S01]  /*10be0*/  FFMA.FTZ R81, R247, R3, -R108.reuse ;  /* 0x00000003f7517223 */ /* 0x100fe2000001086c */
[C---:B------:R-:W-:Y:S03]  /*10bf0*/  HMMA.16816.F32.BF16 R16, R44.reuse, R22, R16 ;  /* 0x000000162c10723c */ /* 0x040fe60000041810 */
[C---:B------:R-:W-:Y:S01]  /*10c00*/  FMUL.FTZ R22, R40.reuse, R82 ;  /* 0x0000005228167220 */ /* 0x040fe20000410000 */
[C---:B------:R-:W-:Y:S01]  /*10c10*/  FMUL.FTZ R23, R40.reuse, R83 ;  /* 0x0000005328177220 */ /* 0x040fe20000410000 */
[-CC-:B------:R-:W-:Y:S03]  /*10c20*/  FFMA.FTZ R82, R249, R3.reuse, -R108.reuse ;  /* 0x00000003f9527223 */ /* 0x180fe6000001086c */
[----:B------:R-:W2:Y:S01]  /*10c30*/  MUFU.EX2 R80, R80 ;  /* 0x0000005000507308 */ /* 0x000ea20000000800 */
[-C--:B------:R-:W-:Y:S01]  /*10c40*/  FFMA.FTZ R83, R243, R3.reuse, -R108 ;  /* 0x00000003f3537223 */ /* 0x080fe2000001086c */
[--C-:B------:R-:W-:Y:S01]  /*10c50*/  FFMA.FTZ R121, R213, R3, -R66.reuse ;  /* 0x00000003d5797223 */ /* 0x100fe20000010842 */
        /* <DEDUP_REMOVED lines=14> */
[----:B------:R-:W3:Y:S01]  /*10d40*/  MUFU.EX2 R73, R73 ;  /* 0x0000004900497308 */ /* 0x000ee20000000800 */
[----:B------:R-:W-:Y:S01]  /*10d50*/  HMMA.16816.F32.BF16 R32, R44, R50, R32 ;  /* 0x000000322c20723c */ /* 0x000fe20000041820 */
[----:B------:R-:W4:Y:S02]  /*10d60*/  LDSM.16.MT88.4 R48, [R104+0x6800] ;  /* 0x006800006830783b */ /* 0x000f240000004200 */
[----:B-1----:R-:W-:Y:S06]  /*10d70*/  F2FP.BF16.F32.PACK_AB R44, R85, R88 ;  /* 0x00000058552c723e */ /* 0x002fec00000010ff */
[----:B------:R-:W1:Y:S01]  /*10d80*/  MUFU.EX2 R78, R78 ;  /* 0x0000004e004e7308 */ /* 0x000e620000000800 */
[----:B--2---:R-:W-:Y:S01]  /*10d90*/  F2FP.BF16.F32.PACK_AB R45, R80, R87 ;  /* 0x00000057502d723e */ /* 0x004fe200000010ff */
[----:B------:R-:W-:Y:S01]  /*10da0*/  FADD.FTZ R87, R87, R84 ;  /* 0x0000005457577221 */ /* 0x000fe20000010000 */
[----:B------:R-:W-:Y:S01]  /*10db0*/  F2FP.BF16.F32.PACK_AB R46, R76, R79 ;  /* 0x0000004f4c2e723e */ /* 0x000fe200000010ff */
[----:B------:R-:W-:Y:S02]  /*10dc0*/  FADD.FTZ R88, R88, R67 ;  /* 0x0000004358587221 */ /* 0x000fe40000010000 */
[----:B------:R-:W-:Y:S01]  /*10dd0*/  FADD.FTZ R87, R80, R87 ;  /* 0x0000005750577221 */ /* 0x000fe20000010000 */
[----:B---3--:R-:W-:Y:S01]  /*10de0*/  F2FP.BF16.F32.PACK_AB R47, R73, R72 ;  /* 0x00000048492f723e */ /* 0x008fe200000010ff */
[----:B------:R-:W-:Y:S02]  /*10df0*/  FADD.FTZ R88, R85, R88 ;  /* 0x0000005855587221 */ /* 0x000fe40000010000 */
[----:B------:R-:W-:Y:S01]  /*10e00*/  FADD.FTZ R72, R72, R87 ;  /* 0x0000005748487221 */ /* 0x000fe20000010000 */
[----:B------:R-:W-:Y:S01]  /*10e10*/  MUFU.EX2 R89, R89 ;  /* 0x0000005900597308 */ /* 0x000fe20000000800 */
[----:B------:R-:W-:Y:S01]  /*10e20*/  LDSM.16.MT88.4 R84, [R106+0x9800] ;  /* 0x009800006a54783b */ /* 0x000fe20000004200 */
[----:B------:R-:W-:Y:S01]  /*10e30*/  FADD.FTZ R79, R79, R88 ;  /* 0x000000584f4f7221 */ /* 0x000fe20000010000 */
[----:B------:R-:W-:Y:S01]  /*10e40*/  FADD.FTZ R73, R73, R72 ;  /* 0x0000004849497221 */ /* 0x000fe20000010000 */
[C---:B------:R-:W-:Y:S03]  /*10e50*/  HMMA.16816.F32.BF16 R4, R44.reuse, R52, R4 ;  /* 0x000000342c04723c */ /* 0x040fe60000041804 */
[----:B------:R-:W-:Y:S03]  /*10e60*/  FADD.FTZ R76, R76, R79 ;  /* 0x0000004f4c4c7221 */ /* 0x000fe60000010000 */
        /* <DEDUP_REMOVED lines=17> */
[----:B------:R-:W4:Y:S02]  /*10f80*/  LDSM.16.MT88.4 R60, [R102+0x7000] ;  /* 0x00700000663c783b */ /* 0x000f240000004200 */
[----:B-1----:R-:W-:Y:S06]  /*10f90*/  F2FP.BF16.F32.PACK_AB R47, R78, R77 ;  /* 0x0000004d4e2f723e */ /* 0x002fec00000010ff */
[----:B------:R-:W1:Y:S01]  /*10fa0*/  MUFU.EX2 R71, R71 ;  /* 0x0000004700477308 */ /* 0x000e620000000800 */
[C---:B-----5:R-:W-:Y:S01]  /*10fb0*/  F2FP.BF16.F32.PACK_AB R44, R68.reuse, R69 ;  /* 0x00000045442c723e */ /* 0x060fe200000010ff */
[----:B------:R-:W-:Y:S04]  /*10fc0*/  FADD.FTZ R69, R69, R76 ;  /* 0x0000004c45457221 */ /* 0x000fe80000010000 */
[----:B------:R-:W-:Y:S04]  /*10fd0*/  FADD.FTZ R68, R68, R69 ;  /* 0x0000004544447221 */ /* 0x000fe80000010000 */
[----:B------:R-:W-:Y:S10]  /*10fe0*/  MUFU.EX2 R75, R75 ;  /* 0x0000004b004b7308 */ /* 0x000ff40000000800 */
[----:B------:R-:W5:Y:S01]  /*10ff0*/  MUFU.EX2 R74, R74 ;  /* 0x0000004a004a7308 */ /* 0x000f620000000800 */
[C---:B-1----:R-:W-:Y:S01]  /*11000*/  F2FP.BF16.F32.PACK_AB R45, R71.reuse, R70 ;  /* 0x00000046472d723e */ /* 0x042fe200000010ff */
[----:B------:R-:W-:Y:S04]  /*11010*/  FADD.FTZ R70, R70, R73 ;  /* 0x0000004946467221 */ /* 0x000fe80000010000 */
[----:B------:R-:W-:Y:S04]  /*11020*/  FADD.FTZ R70, R71, R70 ;  /* 0x0000004647467221 */ /* 0x000fe80000010000 */
[----:B------:R-:W-:Y:S01]  /*11030*/  MUFU.EX2 R115, R115 ;  /* 0x0000007300737308 */ /* 0x000fe20000000800 */
[----:B------:R-:W-:Y:S04]  /*11040*/  FADD.FTZ R77, R77, R70 ;  /* 0x000000464d4d7221 */ /* 0x000fe80000010000 */
[----:B------:R-:W-:Y:S05]  /*11050*/  FADD.FTZ R78, R78, R77 ;  /* 0x0000004d4e4e7221 */ /* 0x000fea0000010000 */
[----:B------:R-:W-:Y:S01]  /*11060*/  MUFU.EX2 R118, R118 ;  /* 0x0000007600767308 */ /* 0x000fe20000000800 */
[C---:B-----5:R-:W-:Y:S01]  /*11070*/  F2FP.BF16.F32.PACK_AB R46, R74.reuse, R75 ;  /* 0x0000004b4a2e723e */ /* 0x060fe200000010ff */
        /* <DEDUP_REMOVED lines=16> */
[----:B------:R-:W1:Y:S01]  /*11180*/  MUFU.EX2 R83, R83 ;  /* 0x0000005300537308 */ /* 0x000e620000000800 */
[C---:B------:R-:W-:Y:S09]  /*11190*/  HMMA.16816.F32.BF16 R28, R44.reuse, R60, R28 ;  /* 0x0000003c2c1c723c */ /* 0x040ff2000004181c */
[----:B------:R-:W-:Y:S01]  /*111a0*/  MUFU.EX2 R98, R98 ;  /* 0x0000006200627308 */ /* 0x000fe20000000800 */
[----:B------:R-:W-:Y:S01]  /*111b0*/  HMMA.16816.F32.BF16 R32, R44, R62, R32 ;  /* 0x0000003e2c20723c */ /* 0x000fe20000041820 */
[----:B------:R-:W5:Y:S08]  /*111c0*/  LDSM.16.MT88.4 R60, [R102+0x7800] ;  /* 0x00780000663c783b */ /* 0x000f700000004200 */
[----:B------:R-:W2:Y:S01]  /*111d0*/  MUFU.EX2 R91, R91 ;  /* 0x0000005b005b7308 */ /* 0x000ea20000000800 */
[----:B---3--:R-:W-:Y:S02]  /*111e0*/  F2FP.BF16.F32.PACK_AB R44, R81, R82 ;  /* 0x00000052512c723e */ /* 0x008fe400000010ff */
[----:B----4-:R-:W-:Y:S01]  /*111f0*/  F2FP.BF16.F32.PACK_AB R45, R90, R89 ;  /* 0x000000595a2d723e */ /* 0x010fe200000010ff */
[----:B------:R-:W-:Y:S01]  /*11200*/  FADD.FTZ R89, R89, R78 ;  /* 0x0000004e59597221 */ /* 0x000fe20000010000 */
[----:B-1----:R-:W-:Y:S01]  /*11210*/  F2FP.BF16.F32.PACK_AB R46, R96, R83 ;  /* 0x00000053602e723e */ /* 0x002fe200000010ff */
[----:B------:R-:W-:Y:S04]  /*11220*/  LDSM.16.MT88.4 R76, [R104+0x9800] ;  /* 0x00980000684c783b */ /* 0x000fe80000004200 */
[----:B------:R-:W-:Y:S01]  /*11230*/  MUFU.EX2 R119, R119 ;  /* 0x0000007700777308 */ /* 0x000fe20000000800 */
[----:B------:R-:W-:Y:S09]  /*11240*/  FADD.FTZ R89, R90, R89 ;  /* 0x000000595a597221 */ /* 0x000ff20000010000 */
[----:B------:R-:W1:Y:S01]  /*11250*/  MUFU.EX2 R122, R122 ;  /* 0x0000007a007a7308 */ /* 0x000e620000000800 */
[----:B--2---:R-:W-:Y:S01]  /*11260*/  F2FP.BF16.F32.PACK_AB R47, R91, R98 ;  /* 0x000000625b2f723e */ /* 0x004fe200000010ff */
[----:B------:R-:W-:Y:S06]  /*11270*/  FADD.FTZ R98, R98, R89 ;  /* 0x0000005962627221 */ /* 0x000fec0000010000 */
[C---:B------:R-:W-:Y:S02]  /*11280*/  HMMA.16816.F32.BF16 R4, R44.reuse, R52, R4 ;  /* 0x000000342c04723c */ /* 0x040fe40000041804 */
[----:B------:R-:W-:Y:S06]  /*11290*/  MUFU.EX2 R121, R121 ;  /* 0x0000007900797308 */ /* 0x000fec0000000800 */
[C---:B------:R-:W-:Y:S01]  /*112a0*/  HMMA.16816.F32.BF16 R8, R44.reuse, R54, R8 ;  /* 0x000000362c08723c */ /* 0x040fe20000041808 */
[----:B------:R-:W2:Y:S03]  /*112b0*/  LDSM.16.MT88.4 R52, [R162+0x8000] ;  /* 0x00800000a234783b */ /* 0x000ea60000004200 */
[----:B------:R-:W3:Y:S01]  /*112c0*/  MUFU.EX2 R124, R124 ;  /* 0x0000007c007c7308 */ /* 0x000ee20000000800 */
[----:B-1----:R-:W-:Y:S03]  /*112d0*/  F2FP.BF16.F32.PACK_AB R40, R122, R119 ;  /* 0x000000777a28723e */ /* 0x002fe600000010ff */
[C---:B------:R-:W-:Y:S06]  /*112e0*/  HMMA.16816.F32.BF16 R12, R44.reuse, R56, R12 ;  /* 0x000000382c0c723c */ /* 0x040fec000004180c */
[----:B------:R-:W-:Y:S02]  /*112f0*/  MUFU.EX2 R123, R123 ;  /* 0x0000007b007b7308 */ /* 0x000fe40000000800 */
[C---:B------:R-:W-:Y:S01]  /*11300*/  HMMA.16816.F32.BF16 R16, R44.reuse, R58, R16 ;  /* 0x0000003a2c10723c */ /* 0x040fe20000041810 */
[----:B------:R-:W1:Y:S07]  /*11310*/  LDSM.16.MT88.4 R56, [R106+0x8000] ;  /* 0x008000006a38783b */ /* 0x000e6e0000004200 */
[----:B------:R-:W4:Y:S01]  /*11320*/  MUFU.EX2 R126, R126 ;  /* 0x0000007e007e7308 */ /* 0x000f220000000800 */
[----:B---3--:R-:W-:Y:S01]  /*11330*/  F2FP.BF16.F32.PACK_AB R41, R124, R121 ;  /* 0x000000797c29723e */ /* 0x008fe200000010ff */
[C---:B-----5:R-:W-:Y:S08]  /*11340*/  HMMA.16816.F32.BF16 R20, R44.reuse, R48, R20 ;  /* 0x000000302c14723c */ /* 0x060ff00000041814 */
[----:B------:R-:W-:Y:S01]  /*11350*/  MUFU.EX2 R125, R125 ;  /* 0x0000007d007d7308 */ /* 0x000fe20000000800 */
[C---:B------:R-:W-:Y:S01]  /*11360*/  HMMA.16816.F32.BF16 R24, R44.reuse, R50, R24 ;  /* 0x000000322c18723c */ /* 0x040fe20000041818 */
[----:B------:R-:W3:Y:S08]  /*11370*/  LDSM.16.MT88.4 R48, [R104+0x8000] ;  /* 0x008000006830783b */ /* 0x000ef00000004200 */
[----:B------:R-:W-:Y:S01]  /*11380*/  MUFU.EX2 R128, R128 ;  /* 0x0000008000807308 */ /* 0x000fe20000000800 */
[----:B----4-:R-:W-:Y:S01]  /*11390*/  F2FP.BF16.F32.PACK_AB R42, R126, R123 ;  /* 0x0000007b7e2a723e */ /* 0x010fe200000010ff */
[C---:B------:R-:W-:Y:S08]  /*113a0*/  HMMA.16816.F32.BF16 R28, R44.reuse, R60, R28 ;  /* 0x0000003c2c1c723c */ /* 0x040ff0000004181c */
        /* <DEDUP_REMOVED lines=9> */
[C---:B--2---:R-:W-:Y:S06]  /*11440*/  HMMA.16816.F32.BF16 R4, R44.reuse, R52, R4 ;  /* 0x000000342c04723c */ /* 0x044fec0000041804 */
[----:B------:R-:W2:Y:S01]  /*11450*/  MUFU.EX2 R38, R38 ;  /* 0x0000002600267308 */ /* 0x000ea20000000800 */
[----:B-----5:R-:W-:Y:S01]  /*11460*/  F2FP.BF16.F32.PACK_AB R68, R110, R103 ;  /* 0x000000676e44723e */ /* 0x020fe200000010ff */
[C---:B------:R-:W-:Y:S01]  /*11470*/  HMMA.16816.F32.BF16 R8, R44.reuse, R54, R8 ;  /* 0x000000362c08723c */ /* 0x040fe20000041808 */
[----:B------:R-:W5:Y:S07]  /*11480*/  LDSM.16.MT88.4 R52, [R162+0x8800] ;  /* 0x00880000a234783b */ /* 0x000f6e0000004200 */
[----:B------:R-:W-:Y:S01]  /*11490*/  MUFU.EX2 R37, R37 ;  /* 0x0000002500257308 */ /* 0x000fe20000000800 */
[C---:B-1----:R-:W-:Y:S03]  /*114a0*/  HMMA.16816.F32.BF16 R12, R44.reuse, R56, R12 ;  /* 0x000000382c0c723c */ /* 0x042fe6000004180c */
[----:B--2---:R-:W-:Y:S05]  /*114b0*/  F2FP.BF16.F32.PACK_AB R69, R38, R39 ;  /* 0x000000272645723e */ /* 0x004fea00000010ff */
[C---:B------:R-:W-:Y:S01]  /*114c0*/  HMMA.16816.F32.BF16 R16, R44.reuse, R58, R16 ;  /* 0x0000003a2c10723c */ /* 0x040fe20000041810 */
[----:B------:R-:W1:Y:S07]  /*114d0*/  LDSM.16.MT88.4 R56, [R106+0x8800] ;  /* 0x008800006a38783b */ /* 0x000e6e0000004200 */
[C---:B---3--:R-:W-:Y:S08]  /*114e0*/  HMMA.16816.F32.BF16 R20, R44.reuse, R48, R20 ;  /* 0x000000302c14723c */ /* 0x048ff00000041814 */
[C---:B------:R-:W-:Y:S01]  /*114f0*/  HMMA.16816.F32.BF16 R24, R44.reuse, R50, R24 ;  /* 0x000000322c18723c */ /* 0x040fe20000041818 */
[----:B------:R-:W2:Y:S07]  /*11500*/  LDSM.16.MT88.4 R48, [R104+0x8800] ;  /* 0x008800006830783b */ /* 0x000eae0000004200 */
[C---:B----4-:R-:W-:Y:S03]  /*11510*/  HMMA.16816.F32.BF16 R28, R44.reuse, R60, R28 ;  /* 0x0000003c2c1c723c */ /* 0x050fe6000004181c */
[--C-:B------:R-:W-:Y:S01]  /*11520*/  FFMA.FTZ R60, R43, R3, -R108.reuse ;  /* 0x000000032b3c7223 */ /* 0x100fe2000001086c */
[----:B------:R-:W-:Y:S01]  /*11530*/  F2FP.BF16.F32.PACK_AB R43, R128, R125 ;  /* 0x0000007d802b723e */ /* 0x000fe200000010ff */
[-C--:B------:R-:W-:Y:S03]  /*11540*/  FFMA.FTZ R61, R201, R3.reuse, -R108 ;  /* 0x00000003c93d7223 */ /* 0x080fe6000001086c */
[----:B------:R-:W-:Y:S01]  /*11550*/  HMMA.16816.F32.BF16 R32, R44, R62, R32 ;  /* 0x0000003e2c20723c */ /* 0x000fe20000041820 */
[----:B------:R-:W3:Y:S01]  /*11560*/  LDSM.16.MT88.4 R44, [R102+0x8800] ;  /* 0x00880000662c783b */ /* 0x000ee20000004200 */
[----:B------:R-:W-:Y:S01]  /*11570*/  MUFU.EX2 R60, R60 ;  /* 0x0000003c003c7308 */ /* 0x000fe20000000800 */
[-CC-:B------:R-:W-:Y:S01]  /*11580*/  FFMA.FTZ R62, R199, R3.reuse, -R66.reuse ;  /* 0x00000003c73e7223 */ /* 0x180fe20000010842 */
[-C--:B------:R-:W-:Y:S04]  /*11590*/  FFMA.FTZ R63, R195, R3.reuse, -R66 ;  /* 0x00000003c33f7223 */ /* 0x080fe80000010842 */
[C---:B-----5:R-:W-:Y:S04]  /*115a0*/  HMMA.16816.F32.BF16 R4, R40.reuse, R52, R4 ;  /* 0x000000342804723c */ /* 0x060fe80000041804 */
[----:B------:R-:W4:Y:S04]  /*115b0*/  MUFU.EX2 R61, R61 ;  /* 0x0000003d003d7308 */ /* 0x000f280000000800 */
[C---:B------:R-:W-:Y:S01]  /*115c0*/  HMMA.16816.F32.BF16 R8, R40.reuse, R54, R8 ;  /* 0x000000362808723c */ /* 0x040fe20000041808 */
[----:B------:R-:W5:Y:S05]  /*115d0*/  LDSM.16.MT88.4 R52, [R162+0x9000] ;  /* 0x00900000a234783b */ /* 0x000f6a0000004200 */
[----:B------:R-:W-:Y:S02]  /*115e0*/  MUFU.EX2 R62, R62 ;  /* 0x0000003e003e7308 */ /* 0x000fe40000000800 */
[C---:B-1----:R-:W-:Y:S08]  /*115f0*/  HMMA.16816.F32.BF16 R12, R40.reuse, R56, R12 ;  /* 0x00000038280c723c */ /* 0x042ff0000004180c */
[----:B------:R-:W1:Y:S01]  /*11600*/  MUFU.EX2 R63, R63 ;  /* 0x0000003f003f7308 */ /* 0x000e620000000800 */
[-CC-:B------:R-:W-:Y:S01]  /*11610*/  FFMA.FTZ R56, R197, R3.reuse, -R108.reuse ;  /* 0x00000003c5387223 */ /* 0x180fe2000001086c */
[-C--:B------:R-:W-:Y:S01]  /*11620*/  FFMA.FTZ R57, R193, R3.reuse, -R108 ;  /* 0x00000003c1397223 */ /* 0x080fe2000001086c */
[C---:B------:R-:W-:Y:S07]  /*11630*/  HMMA.16816.F32.BF16 R16, R40.reuse, R58, R16 ;  /* 0x0000003a2810723c */ /* 0x040fee0000041810 */
[----:B------:R-:W-:Y:S01]  /*11640*/  MUFU.EX2 R56, R56 ;  /* 0x0000003800387308 */ /* 0x000fe20000000800 */
[-CC-:B------:R-:W-:Y:S01]  /*11650*/  FFMA.FTZ R58, R159, R3.reuse, -R66.reuse ;  /* 0x000000039f3a7223 */ /* 0x180fe20000010842 */
[-CC-:B------:R-:W-:Y:S01]  /*11660*/  FFMA.FTZ R59, R157, R3.reuse, -R66.reuse ;  /* 0x000000039d3b7223 */ /* 0x180fe20000010842 */
[----:B------:R-:W-:Y:S01]  /*11670*/  FFMA.FTZ R66, R36, R3, -R66 ;  /* 0x0000000324427223 */ /* 0x000fe20000010842 */
[----:B------:R-:W-:Y:S01]  /*11680*/  FADD.FTZ R36, R82, R75 ;  /* 0x0000004b52247221 */ /* 0x000fe20000010000 */
[C---:B--2---:R-:W-:Y:S05]  /*11690*/  HMMA.16816.F32.BF16 R20, R40.reuse, R48, R20 ;  /* 0x000000302814723c */ /* 0x044fea0000041814 */
[----:B------:R-:W2:Y:S01]  /*116a0*/  MUFU.EX2 R57, R57 ;  /* 0x0000003900397308 */ /* 0x000ea20000000800 */
        /* <DEDUP_REMOVED lines=8> */
[----:B------:R-:W3:Y:S01]  /*11730*/  MUFU.EX2 R59, R59 ;  /* 0x0000003b003b7308 */ /* 0x000ee20000000800 */
[----:B------:R-:W-:Y:S04]  /*11740*/  FADD.FTZ R116, R116, R113 ;  /* 0x0000007174747221 */ /* 0x000fe80000010000 */
[----:B------:R-:W-:Y:S01]  /*11750*/  FADD.FTZ R117, R117, R116 ;  /* 0x0000007475757221 */ /* 0x000fe20000010000 */
[----:B------:R-:W-:Y:S01]  /*11760*/  HMMA.16816.F32.BF16 R32, R40, R46, R32 ;  /* 0x0000002e2820723c */ /* 0x000fe20000041820 */
[----:B------:R-:W5:Y:S03]  /*11770*/  LDSM.16.MT88.4 R44, [R104+0x9000] ;  /* 0x00900000682c783b */ /* 0x000f660000004200 */
[----:B------:R-:W5:Y:S01]  /*11780*/  MUFU.EX2 R66, R66 ;  /* 0x0000004200427308 */ /* 0x000f620000000800 */
[----:B----4-:R-:W-:Y:S01]  /*11790*/  F2FP.BF16.F32.PACK_AB R40, R61, R60 ;  /* 0x0000003c3d28723e */ /* 0x010fe200000010ff */
[----:B------:R-:W-:Y:S01]  /*117a0*/  FADD.FTZ R120, R120, R117 ;  /* 0x0000007578787221 */ /* 0x000fe20000010000 */
[----:B-1----:R-:W-:Y:S02]  /*117b0*/  F2FP.BF16.F32.PACK_AB R41, R63, R62 ;  /* 0x0000003e3f29723e */ /* 0x002fe400000010ff */
[----:B--2---:R-:W-:Y:S01]  /*117c0*/  F2FP.BF16.F32.PACK_AB R42, R57, R56 ;  /* 0x00000038392a723e */ /* 0x004fe200000010ff */
[----:B------:R-:W-:Y:S01]  /*117d0*/  FADD.FTZ R121, R121, R120 ;  /* 0x0000007879797221 */ /* 0x000fe20000010000 */
[----:B---3--:R-:W-:Y:S03]  /*117e0*/  F2FP.BF16.F32.PACK_AB R43, R59, R58 ;  /* 0x0000003a3b2b723e */ /* 0x008fe600000010ff */
[----:B------:R-:W-:Y:S04]  /*117f0*/  FADD.FTZ R124, R124, R121 ;  /* 0x000000797c7c7221 */ /* 0x000fe80000010000 */
[C---:B-----5:R-:W-:Y:S03]  /*11800*/  HMMA.16816.F32.BF16 R4, R40.reuse, R52, R4 ;  /* 0x000000342804723c */ /* 0x060fe60000041804 */
[----:B------:R-:W-:Y:S05]  /*11810*/  F2FP.BF16.F32.PACK_AB R71, R66, R37 ;  /* 0x000000254247723e */ /* 0x000fea00000010ff */
[C---:B------:R-:W-:Y:S01]  /*11820*/  HMMA.16816.F32.BF16 R8, R40.reuse, R54, R8 ;  /* 0x000000362808723c */ /* 0x040fe20000041808 */
[----:B------:R-:W1:Y:S07]  /*11830*/  LDSM.16.MT88.4 R52, [R102+0x9000] ;  /* 0x009000006634783b */ /* 0x000e6e0000004200 */
[C---:B------:R-:W-:Y:S03]  /*11840*/  HMMA.16816.F32.BF16 R12, R40.reuse, R48, R12 ;  /* 0x00000030280c723c */ /* 0x040fe6000004180c */
[-CC-:B------:R-:W-:Y:S01]  /*11850*/  FFMA.FTZ R48, R152, R3.reuse, -R108.reuse ;  /* 0x0000000398307223 */ /* 0x180fe2000001086c */
[----:B------:R-:W-:Y:S04]  /*11860*/  FFMA.FTZ R108, R64, R3, -R108 ;  /* 0x00000003406c7223 */ /* 0x000fe8000001086c */
[C---:B------:R-:W-:Y:S01]  /*11870*/  HMMA.16816.F32.BF16 R16, R40.reuse, R50, R16 ;  /* 0x000000322810723c */ /* 0x040fe20000041810 */
[----:B------:R-:W-:Y:S07]  /*11880*/  MUFU.EX2 R48, R48 ;  /* 0x0000003000307308 */ /* 0x000fee0000000800 */
[C---:B------:R-:W-:Y:S03]  /*11890*/  HMMA.16816.F32.BF16 R20, R40.reuse, R44, R20 ;  /* 0x0000002c2814723c */ /* 0x040fe60000041814 */
[----:B------:R-:W2:Y:S05]  /*118a0*/  MUFU.EX2 R49, R108 ;  /* 0x0000006c00317308 */ /* 0x000eaa0000000800 */
[C---:B------:R-:W-:Y:S08]  /*118b0*/  HMMA.16816.F32.BF16 R24, R40.reuse, R46, R24 ;  /* 0x0000002e2818723c */ /* 0x040ff00000041818 */
[C---:B-1----:R-:W-:Y:S03]  /*118c0*/  HMMA.16816.F32.BF16 R28, R40.reuse, R52, R28 ;  /* 0x00000034281c723c */ /* 0x042fe6000004181c */
[----:B--2---:R-:W-:Y:S05]  /*118d0*/  F2FP.BF16.F32.PACK_AB R70, R49, R48 ;  /* 0x000000303146723e */ /* 0x004fea00000010ff */
        /* <DEDUP_REMOVED lines=31> */
[----:B------:R-:W-:Y:S01]  /*11ad0*/  MOV R103, R2 ;  /* 0x0000000200677202 */ /* 0x000fe20000000f00 */
[----:B------:R-:W-:Y:S01]  /*11ae0*/  FADD.FTZ R38, R38, R39 ;  /* 0x0000002726267221 */ /* 0x000fe20000010000 */
[----:B------:R-:W-:Y:S03]  /*11af0*/  FADD.FTZ R5, R110, R5 ;  /* 0x000000056e057221 */ /* 0x000fe60000010000 */
[----:B------:R-:W-:Y:S01]  /*11b00*/  FADD.FTZ R37, R37, R38 ;  /* 0x0000002625257221 */ /* 0x000fe20000010000 */
[----:B------:R-:W-:Y:S03]  /*11b10*/  FADD.FTZ R48, R48, R5 ;  /* 0x0000000530307221 */ /* 0x000fe60000010000 */
[----:B------:R-:W-:Y:S01]  /*11b20*/  FADD.FTZ R191, R66, R37 ;  /* 0x0000002542bf7221 */ /* 0x000fe20000010000 */
[----:B------:R-:W-:Y:S01]  /*11b30*/  FADD.FTZ R190, R49, R48 ;  /* 0x0000003031be7221 */ /* 0x000fe20000010000 */
[----:B------:R-:W-:Y:S06]  /*11b40*/  @P0 BRA `(.L_x_11705) ;  /* 0xffffffc800b00947 */ /* 0x000fec000383ffff */
.L_x_11698:
        /* <DEDUP_REMOVED lines=11> */
.L_x_11718:
        /* <DEDUP_REMOVED lines=9> */
[----:B------:R-:W-:Y:S02]  /*11c90*/  LOP3.LUT R11, R11, 0x1c0, RZ, 0xc0, !PT ;  /* 0x000001c00b0b7812 */ /* 0x000fe400078ec0ff */
[----:B------:R-:W-:-:S02]  /*11ca0*/  FSETP.NE.FTZ.AND P5, PT, R9, RZ, PT ;  /* 0x000000ff0900720b */ /* 0x000fc40003fb5000 */
        /* <DEDUP_REMOVED lines=26> */
[----:B------:R-:W-:Y:S01]  /*11e50*/  SEL R6, R6, 0xfffffff0, !P0 ;  /* 0xfffffff006067807 */ /* 0x000fe20004000000 */
[C---:B------:R-:W-:Y:S01]  /*11e60*/  FMUL.FTZ R84, R8.reuse, R84 ;  /* 0x0000005408547220 */ /* 0x040fe20000410000 */
[----:B------:R-:W-:Y:S01]  /*11e70*/  @P4 IADD3 R15, PT, PT, R11, -0x40, RZ ;  /* 0xffffffc00b0f4810 */ /* 0x000fe20007ffe0ff */
[----:B------:R-:W-:Y:S01]  /*11e80*/  FMUL.FTZ R85, R8, R85 ;  /* 0x0000005508557220 */ /* 0x000fe20000410000 */
[C---:B------:R-:W-:Y:S01]  /*11e90*/  FMUL.FTZ R86, R12.reuse, R86 ;  /* 0x000000560c567220 */ /* 0x040fe20000410000 */
[----:B------:R-:W-:Y:S01]  /*11ea0*/  FMUL.FTZ R87, R12, R87 ;  /* 0x000000570c577220 */ /* 0x000fe20000410000 */
[C---:B------:R-:W-:Y:S01]  /*11eb0*/  FMUL.FTZ R80, R8.reuse, R80 ;  /* 0x0000005008507220 */ /* 0x040fe20000410000 */
[----:B------:R-:W-:Y:S01]  /*11ec0*/  FMUL.FTZ R81, R8, R81 ;  /* 0x0000005108517220 */ /* 0x000fe20000410000 */
[C---:B------:R-:W-:Y:S01]  /*11ed0*/  FMUL.FTZ R82, R12.reuse, R82 ;  /* 0x000000520c527220 */ /* 0x040fe20000410000 */
[----:B------:R-:W-:Y:S01]  /*11ee0*/  FMUL.FTZ R83, R12, R83 ;  /* 0x000000530c537220 */ /* 0x000fe20000410000 */
[----:B------:R-:W-:Y:S01]  /*11ef0*/  IADD3 R13, PT, PT, R4, R11, RZ ;  /* 0x0000000b040d7210 */ /* 0x000fe20007ffe0ff */
        /* <DEDUP_REMOVED lines=18> */
[----:B------:R-:W-:Y:S01]  /*12020*/  IMAD.IADD R19, R4, 0x1, R15 ;  /* 0x0000000104137824 */ /* 0x000fe200078e020f */
        /* <DEDUP_REMOVED lines=16> */
[----:B------:R-:W-:Y:S01]  /*12130*/  STS [R13+0x400], R90 ;  /* 0x0004005a0d007388 */ /* 0x000fe20000000800 */
[----:B------:R-:W-:Y:S02]  /*12140*/  F2FP.BF16.F32.PACK_AB R68, R69, R68 ;  /* 0x000000444544723e */ /* 0x000fe400000010ff */
[----:B------:R-:W-:Y:S01]  /*12150*/  F2FP.BF16.F32.PACK_AB R70, R71, R70 ;  /* 0x000000464746723e */ /* 0x000fe200000010ff */
[----:B------:R-:W-:Y:S01]  /*12160*/  STS [R17], R84 ;  /* 0x0000005411007388 */ /* 0x000fe20000000800 */
[----:B------:R-:W-:-:S03]  /*12170*/  IADD3 R23, PT, PT, R6, R19, RZ ;  /* 0x0000001306177210 */ /* 0x000fc60007ffe0ff */
[----:B------:R-:W-:Y:S04]  /*12180*/  STS [R17+0x400], R86 ;  /* 0x0004005611007388 */ /* 0x000fe80000000800 */
[----:B------:R-:W-:Y:S04]  /*12190*/  STS [R15], R80 ;  /* 0x000000500f007388 */ /* 0x000fe80000000800 */
[----:B------:R-:W-:Y:S04]  /*121a0*/  STS [R15+0x400], R82 ;  /* 0x000400520f007388 */ /* 0x000fe80000000800 */
[----:B------:R-:W-:Y:S04]  /*121b0*/  STS [R21], R76 ;  /* 0x0000004c15007388 */ /* 0x000fe80000000800 */
[----:B------:R1:W-:Y:S04]  /*121c0*/  STS [R21+0x400], R78 ;  /* 0x0004004e15007388 */ /* 0x0003e80000000800 */
[----:B------:R-:W-:Y:S04]  /*121d0*/  STS [R19], R72 ;  /* 0x0000004813007388 */ /* 0x000fe80000000800 */
[----:B------:R2:W-:Y:S04]  /*121e0*/  STS [R19+0x400], R74 ;  /* 0x0004004a13007388 */ /* 0x0005e80000000800 */
[----:B------:R3:W-:Y:S04]  /*121f0*/  STS [R23], R68 ;  /* 0x0000004417007388 */ /* 0x0007e80000000800 */
[----:B------:R3:W-:Y:S04]  /*12200*/  STS [R23+0x400], R70 ;  /* 0x0004004617007388 */ /* 0x0007e80000000800 */
[----:B------:R-:W4:Y:S01]  /*12210*/  LD.E.U8 R4, desc[UR4][R100.64+0x1c8] ;  /* 0x0001c80464047980 */ /* 0x000f22000c101100 */
[----:B------:R-:W-:-:S03]  /*12220*/  ISETP.NE.AND P0, PT, R180, -0x1, PT ;  /* 0xffffffffb400780c */ /* 0x000fc60003f05270 */
[----:B------:R-:W2:Y:S04]  /*12230*/  LD.E.64 R30, desc[UR4][R100.64+0x88] ;  /* 0x00008804641e7980 */ /* 0x000ea8000c101b00 */
[----:B-1----:R3:W5:Y:S04]  /*12240*/  LD.E.64 R20, desc[UR4][R100.64+0x90] ;  /* 0x0000900464147980 */ /* 0x002768000c101b00 */
[----:B------:R3:W5:Y:S04]  /*12250*/  LD.E.64 R24, desc[UR4][R100.64+0xa0] ;  /* 0x0000a00464187980 */ /* 0x000768000c101b00 */
[----:B------:R-:W3:Y:S04]  /*12260*/  @!P0 LD.E.64 R32, desc[UR4][R100.64+0x80] ;  /* 0x0000800464208980 */ /* 0x000ee8000c101b00 */
[----:B------:R1:W5:Y:S01]  /*12270*/  LD.E.64 R26, desc[UR4][R100.64+0x70] ;  /* 0x00007004641a7980 */ /* 0x000362000c101b00 */
[----:B----4-:R-:W-:-:S13]  /*12280*/  ISETP.NE.AND P1, PT, R4, RZ, PT ;  /* 0x000000ff0400720c */ /* 0x010fda0003f25270 */
[----:B------:R-:W4:Y:S04]  /*12290*/  @!P1 LD.E R11, desc[UR4][R100.64+0x60] ;  /* 0x00006004640b9980 */ /* 0x000f28000c101900 */
[----:B------:R-:W4:Y:S01]  /*122a0*/  @!P1 LD.E R6, desc[UR4][R100.64+0xb4] ;  /* 0x0000b40464069980 */ /* 0x000f22000c101900 */
[-C--:B---3--:R-:W-:Y:S02]  /*122b0*/  @!P0 IMAD R8, R33, R176.reuse, RZ ;  /* 0x000000b021088224 */ /* 0x088fe400078e02ff */
[----:B------:R-:W-:Y:S01]  /*122c0*/  @!P0 IMAD.WIDE.U32 R32, R32, R176, RZ ;  /* 0x000000b020208225 */ /* 0x000fe200078e00ff */
[----:B------:R-:W-:-:S03]  /*122d0*/  SHF.L.U32 R4, R3, 0x3, RZ ;  /* 0x0000000303047819 */ /* 0x000fc600000006ff */
[-C--:B--2---:R-:W-:Y:S02]  /*122e0*/  @P0 IMAD R7, R31, R180.reuse, RZ ;  /* 0x000000b41f070224 */ /* 0x084fe400078e02ff */
[----:B------:R-:W-:Y:S01]  /*122f0*/  @P0 IMAD.WIDE.U32 R18, R30, R180, RZ ;  /* 0x000000b41e120225 */ /* 0x000fe200078e00ff */
[----:B------:R-:W-:-:S03]  /*12300*/  LOP3.LUT R12, R4, 0x38, RZ, 0xc0, !PT ;  /* 0x00000038040c7812 */ /* 0x000fc600078ec0ff */
[----:B------:R-:W-:Y:S01]  /*12310*/  @!P0 IMAD.IADD R8, R33, 0x1, R8 ;  /* 0x0000000121088824 */ /* 0x000fe200078e0208 */
[----:B------:R-:W-:Y:S01]  /*12320*/  @P0 IADD3 R8, PT, PT, R19, R7, RZ ;  /* 0x0000000713080210 */ /* 0x000fe20007ffe0ff */
[----:B----4-:R-:W-:-:S04]  /*12330*/  @!P1 IMAD R11, R176, R11, R175 ;  /* 0x0000000bb00b9224 */ /* 0x010fc800078e02af */
[----:B------:R-:W-:Y:S01]  /*12340*/  @!P1 IMAD R7, R11, R6, RZ ;  /* 0x000000060b079224 */ /* 0x000fe200078e02ff */
[----:B-1----:R-:W-:Y:S06]  /*12350*/  @!P1 BRA `(.L_x_11707) ;  /* 0x0000000000149947 */ /* 0x002fec0003800000 */
[----:B------:R-:W2:Y:S04]  /*12360*/  @!P0 LD.E R7, desc[UR4][R100.64+0xb4] ;  /* 0x0000b40464078980 */ /* 0x000ea8000c101900 */
[----:B------:R-:W3:Y:S01]  /*12370*/  LD.E R4, desc[UR4][R100.64+0xd4] ;  /* 0x0000d40464047980 */ /* 0x000ee2000c101900 */
[----:B--2---:R-:W-:Y:S02]  /*12380*/  @!P0 IMAD R180, R176, R7, RZ ;  /* 0x00000007b0b48224 */ /* 0x004fe400078e02ff */
[----:B---3--:R-:W-:-:S05]  /*12390*/  IMAD R7, R175, R4, RZ ;  /* 0x00000004af077224 */ /* 0x008fca00078e02ff */
[----:B------:R-:W-:-:S07]  /*123a0*/  IADD3 R7, PT, PT, R7, R180, RZ ;  /* 0x000000b407077210 */ /* 0x000fce0007ffe0ff */
.L_x_11707:
[----:B------:R-:W1:Y:S01]  /*123b0*/  @P2 MUFU.LG2 R10, R10 ;  /* 0x0000000a000a2308 */ /* 0x000e620000000c00 */
[----:B------:R-:W-:Y:S01]  /*123c0*/  IMAD.IADD R11, R181, 0x1, -R178 ;  /* 0x00000001b50b7824 */ /* 0x000fe200078e0ab2 */
[----:B------:R-:W-:Y:S01]  /*123d0*/  SHF.R.U32.HI R4, RZ, 0x3, R3 ;  /* 0x00000003ff047819 */ /* 0x000fe20000011603 */
[----:B------:R-:W-:Y:S01]  /*123e0*/  IMAD.MOV.U32 R13, RZ, RZ, RZ ;  /* 0x000000ffff0d7224 */ /* 0x000fe200078e00ff */
[----:B------:R-:W-:Y:S05]  /*123f0*/  WARPSYNC.ALL ;  /* 0x0000000000007948 */ /* 0x000fea0003800000 */
[----:B-----5:R-:W-:Y:S01]  /*12400*/  IMAD R16, R21, R175, RZ ;  /* 0x000000af15107224 */ /* 0x020fe200078e02ff */
[----:B------:R-:W-:Y:S01]  /*12410*/  BAR.SYNC.DEFER_BLOCKING 0x0 ;  /* 0x0000000000007b1d */ /* 0x000fe20000010000 */
[----:B------:R-:W-:Y:S01]  /*12420*/  IMAD.WIDE.U32 R22, R178, R30, R12 ;  /* 0x0000001eb2167225 */ /* 0x000fe200078e000c */
[----:B------:R-:W-:-:S02]  /*12430*/  @P0 MOV R32, R18 ;  /* 0x0000001200200202 */ /* 0x000fc40000000f00 */
[----:B------:R-:W-:Y:S01]  /*12440*/  ISETP.GE.AND P1, PT, R4, R11, PT ;  /* 0x0000000b0400720c */ /* 0x000fe20003f26270 */
[----:B------:R-:W-:Y:S01]  /*12450*/  IMAD R6, R31, R178, RZ ;  /* 0x000000b21f067224 */ /* 0x000fe200078e02ff */
[----:B------:R-:W2:Y:S01]  /*12460*/  @P5 MUFU.LG2 R9, R9 ;  /* 0x0000000900095308 */ /* 0x000ea20000000c00 */
[----:B------:R-:W-:-:S04]  /*12470*/  IMAD.WIDE.U32 R20, R20, R175, RZ ;  /* 0x000000af14147225 */ /* 0x000fc800078e00ff */
[----:B-1----:R-:W-:Y:S01]  /*12480*/  @P2 FMUL.FTZ R10, R10, 0.69314718246459960938 ;  /* 0x3f3172180a0a2820 */ /* 0x002fe20000410000 */
[----:B------:R-:W-:Y:S01]  /*12490*/  SHF.R.U32.HI R28, RZ, 0x1, R3 ;  /* 0x00000001ff1c7819 */ /* 0x000fe20000011603 */
[----:B------:R-:W-:Y:S01]  /*124a0*/  BSSY.RECONVERGENT B0, `(.L_x_11708) ;  /* 0x0000027000007945 */ /* 0x000fe20003800200 */
[----:B------:R-:W-:Y:S01]  /*124b0*/  IMAD.IADD R17, R23, 0x1, R6 ;  /* 0x0000000117117824 */ /* 0x000fe200078e0206 */
[----:B------:R-:W-:Y:S01]  /*124c0*/  IADD3 R32, P3, P0, R20, R22, R32 ;  /* 0x0000001614207210 */ /* 0x000fe2000787e020 */
[----:B------:R-:W-:Y:S01]  /*124d0*/  IMAD.IADD R16, R21, 0x1, R16 ;  /* 0x0000000115107824 */ /* 0x000fe200078e0210 */
[----:B------:R-:W-:Y:S01]  /*124e0*/  MOV R6, 0x7f800000 ;  /* 0x7f80000000067802 */ /* 0x000fe20000000f00 */
[----:B------:R-:W-:Y:S01]  /*124f0*/  @P2 FFMA.FTZ R6, R5, R2, R10 ;  /* 0x0000000205062223 */ /* 0x000fe2000001000a */
[----:B------:R-:W-:Y:S01]  /*12500*/  ISETP.GE.AND P6, PT, R185, R11, PT ;  /* 0x0000000bb900720c */ /* 0x000fe20003fc6270 */
[----:B------:R-:W-:Y:S01]  /*12510*/  @!P1 IMAD R10, R31, R4, RZ ;  /* 0x000000041f0a9224 */ /* 0x000fe200078e02ff */
[----:B------:R-:W-:-:S02]  /*12520*/  IADD3.X R33, PT, PT, R16, R17, R8, P3, P0 ;  /* 0x0000001110217210 */ /* 0x000fc40001fe0408 */
[----:B------:R-:W-:Y:S02]  /*12530*/  SHF.R.U32.HI R17, RZ, 0x2, R3 ;  /* 0x00000002ff117819 */ /* 0x000fe40000011603 */
[----:B------:R-:W-:Y:S01]  /*12540*/  LOP3.LUT R28, R28, 0x30, RZ, 0xc0, !PT ;  /* 0x000000301c1c7812 */ /* 0x000fe200078ec0ff */
[----:B------:R-:W-:-:S04]  /*12550*/  @!P1 IMAD.WIDE.U32 R18, R4, R30, R32 ;  /* 0x0000001e04129225 */ /* 0x000fc800078e0020 */
[----:B--2---:R-:W-:Y:S01]  /*12560*/  @P5 FMUL.FTZ R8, R9, 0.69314718246459960938 ;  /* 0x3f31721809085820 */ /* 0x004fe20000410000 */
[----:B------:R-:W-:Y:S01]  /*12570*/  LOP3.LUT P2, RZ, R3, 0x3, RZ, 0xc0, !PT ;  /* 0x0000000303ff7812 */ /* 0x000fe2000784c0ff */
[----:B------:R1:W2:Y:S01]  /*12580*/  LDS.128 R12, [R179] ;  /* 0x00000000b30c7984 */ /* 0x0002a20000000c00 */
[----:B------:R-:W-:Y:S01]  /*12590*/  P2R R2, PR, RZ, 0x40 ;  /* 0x00000040ff027803 */ /* 0x000fe20000000000 */
[----:B------:R-:W-:Y:S01]  /*125a0*/  IMAD.MOV.U32 R3, RZ, RZ, 0x7f800000 ;  /* 0x7f800000ff037424 */ /* 0x000fe200078e00ff */
[----:B------:R-:W-:Y:S01]  /*125b0*/  @!P1 IADD3 R9, PT, PT, R19, R10, RZ ;  /* 0x0000000a13099210 */ /* 0x000fe20007ffe0ff */
[----:B------:R-:W-:Y:S01]  /*125c0*/  @P5 FFMA.FTZ R3, R5, R0, R8 ;  /* 0x0000000005035223 */ /* 0x000fe20000010008 */
[----:B------:R-:W-:Y:S01]  /*125d0*/  @!P1 LEA R34, P0, R18, R26, 0x1 ;  /* 0x0000001a12229211 */ /* 0x000fe200078008ff */
[----:B------:R1:W3:Y:S01]  /*125e0*/  LDS.128 R20, [R179+0x1800] ;  /* 0x00180000b3147984 */ /* 0x0002e20000000c00 */
[-C--:B------:R-:W-:Y:S02]  /*125f0*/  ISETP.GE.AND P4, PT, R186, R11.reuse, PT ;  /* 0x0000000bba00720c */ /* 0x080fe40003f86270 */
[----:B------:R-:W-:-:S02]  /*12600*/  ISETP.GE.AND P6, PT, R184, R11, PT ;  /* 0x0000000bb800720c */ /* 0x000fc40003fc6270 */
[----:B------:R-:W-:Y:S02]  /*12610*/  LOP3.LUT R28, R28, 0x7, R17, 0xf8, !PT ;  /* 0x000000071c1c7812 */ /* 0x000fe400078ef811 */
[----:B------:R-:W-:Y:S02]  /*12620*/  @!P1 LEA.HI.X R35, R18, R27, R9, 0x1, P0 ;  /* 0x0000001b12239211 */ /* 0x000fe400000f0c09 */
        /* <DEDUP_REMOVED lines=14> */
.L_x_11709:
[----:B------:R-:W-:Y:S05]  /*12710*/  BSYNC.RECONVERGENT B0 ;  /* 0x0000000000007941 */ /* 0x000fea0003800200 */
.L_x_11708:
[----:B--2---:R2:W-:Y:S01]  /*12720*/  @!P1 ST.E.128 desc[UR4][R34.64], R12 ;  /* 0x0000000c22009985 */ /* 0x0045e2000c101d04 */
        /* <DEDUP_REMOVED lines=12> */
[----:B----4-:R1:W-:Y:S02]  /*127f0*/  ST.E.128 desc[UR4][R12.64], R16 ;  /* 0x000000100c007985 */ /* 0x0103e4000c101d04 */
.L_x_11711:
[----:B------:R-:W-:Y:S05]  /*12800*/  BSYNC.RECONVERGENT B0 ;  /* 0x0000000000007941 */ /* 0x000fea0003800200 */
.L_x_11710:
[----:B------:R-:W-:Y:S01]  /*12810*/  ISETP.NE.AND P0, PT, R2, RZ, PT ;  /* 0x000000ff0200720c */ /* 0x000fe20003f05270 */
[----:B------:R-:W-:-:S12]  /*12820*/  BSSY.RECONVERGENT B0, `(.L_x_11712) ;  /* 0x000000d000007945 */ /* 0x000fd80003800200 */
        /* <DEDUP_REMOVED lines=12> */
.L_x_11713:
[----:B------:R-:W-:Y:S05]  /*128f0*/  BSYNC.RECONVERGENT B0 ;  /* 0x0000000000007941 */ /* 0x000fea0003800200 */
.L_x_11712:
[----:B------:R-:W-:-:S04]  /*12900*/  MOV R175, 0x0 ;  /* 0x0000000000af7802 */ /* 0x000fc80000000f00 */
[----:B-1234-:R-:W-:Y:S05]  /*12910*/  @P6 RET.REL.NODEC R174 `(_ZN5flash24flash_fwd_splitkv_kernelI23Flash_fwd_kernel_traitsILi64ELi64ELi128ELi4ELb0ELb0EN7cutlass10bfloat16_tE19Flash_kernel_traitsILi64ELi64ELi128ELi4ES3_EELb0ELb0ELb0ELb0ELb1ELb1ELb0ELb1EEEvNS_16Flash_fwd_paramsE) ;  /* 0xfffffed4aeb86950 */ /* 0x01efea0003c3ffff */
        /* <DEDUP_REMOVED lines=12> */
[----:B-1----:R-:W-:Y:S05]  /*129e0*/  RET.REL.NODEC R174 `(_ZN5flash24flash_fwd_splitkv_kernelI23Flash_fwd_kernel_traitsILi64ELi64ELi128ELi4ELb0ELb0EN7cutlass10bfloat16_tE19Flash_kernel_traitsILi64ELi64ELi128ELi4ES3_EELb0ELb0ELb0ELb0ELb1ELb1ELb0ELb1EEEvNS_16Flash_fwd_paramsE) ;  /* 0xfffffed4ae847950 */ /* 0x002fea0003c3ffff */
.L_x_11706:
[----:B------:R-:W-:Y:S01]  /*129f0*/  MOV R7, 0x2 ;  /* 0x0000000200077802 */ /* 0x000fe20000000f00 */
[----:B------:R-:W-:Y:S01]  /*12a00*/  IMAD.MOV.U32 R4, RZ, RZ, 0x1f ;  /* 0x0000001fff047424 */ /* 0x000fe200078e00ff */
[----:B------:R-:W-:-:S07]  /*12a10*/  MOV R6, 0xffffffff ;  /* 0xffffffff00067802 */ /* 0x000fce0000000f00 */
[----:B-12--5:R-:W-:Y:S05]  /*12a20*/  WARPSYNC.COLLECTIVE R6, `(.L_x_11714) ;  /* 0x0000000006087348 */ /* 0x026fea0003c00000 */
[----:B------:R3:W4:Y:S02]  /*12a30*/  SHFL.BFLY P0, R11, R190, R7, R4 ;  /* 0x0c000007be0b7389 */ /* 0x0007240000000004 */
[----:B-12345:R-:W-:Y:S05]  /*12a40*/  ENDCOLLECTIVE ;  /* 0x000000000000791b */ /* 0x03efea0003800000 */
.L_x_11714:
[----:B------:R-:W-:Y:S02]  /*12a50*/  IMAD.MOV.U32 R9, RZ, RZ, R11 ;  /* 0x000000ffff097224 */ /* 0x000fe400078e000b */
[----:B------:R-:W-:Y:S02]  /*12a60*/  IMAD.MOV.U32 R7, RZ, RZ, 0x1 ;  /* 0x00000001ff077424 */ /* 0x000fe400078e00ff */
[----:B------:R-:W-:-:S05]  /*12a70*/  FADD.FTZ R9, R9, R190 ;  /* 0x000000be09097221 */ /* 0x000fca0000010000 */
[----:B------:R-:W-:-:S07]  /*12a80*/  MOV R190, R9 ;  /* 0x0000000900be7202 */ /* 0x000fce0000000f00 */
[----:B------:R-:W-:Y:S05]  /*12a90*/  WARPSYNC.COLLECTIVE R6, `(.L_x_11715) ;  /* 0x0000000006087348 */ /* 0x000fea0003c00000 */
[----:B------:R1:W2:Y:S02]  /*12aa0*/  SHFL.BFLY P0, R11, R190, R7, R4 ;  /* 0x0c000007be0b7389 */ /* 0x0002a40000000004 */
[----:B-12---:R-:W-:Y:S05]  /*12ab0*/  ENDCOLLECTIVE ;  /* 0x000000000000791b */ /* 0x006fea0003800000 */
.L_x_11715:
[----:B------:R-:W-:Y:S01]  /*12ac0*/  MOV R190, R191 ;  /* 0x000000bf00be7202 */ /* 0x000fe20000000f00 */
[----:B------:R-:W-:Y:S01]  /*12ad0*/  IMAD.MOV.U32 R7, RZ, RZ, 0x2 ;  /* 0x00000002ff077424 */ /* 0x000fe200078e00ff */
[----:B------:R-:W-:-:S07]  /*12ae0*/  MOV R10, R11 ;  /* 0x0000000b000a7202 */ /* 0x000fce0000000f00 */
[----:B------:R-:W-:Y:S05]  /*12af0*/  WARPSYNC.COLLECTIVE R6, `(.L_x_11716) ;  /* 0x0000000006087348 */ /* 0x000fea0003c00000 */
[----:B------:R1:W2:Y:S02]  /*12b00*/  SHFL.BFLY P0, R11, R190, R7, R4 ;  /* 0x0c000007be0b7389 */ /* 0x0002a40000000004 */
[----:B-12---:R-:W-:Y:S05]  /*12b10*/  ENDCOLLECTIVE ;  /* 0x000000000000791b */ /* 0x006fea0003800000 */
.L_x_11716:
[----:B------:R-:W-:Y:S01]  /*12b20*/  FADD.FTZ R10, R9, R10 ;  /* 0x0000000a090a7221 */ /* 0x000fe20000010000 */
[----:B------:R-:W-:Y:S01]  /*12b30*/  FADD.FTZ R8, R11, R191 ;  /* 0x000000bf0b087221 */ /* 0x000fe20000010000 */
[----:B------:R-:W-:-:S04]  /*12b40*/  MOV R7, 0x1 ;  /* 0x0000000100077802 */ /* 0x000fc80000000f00 */
[----:B------:R-:W-:-:S07]  /*12b50*/  MOV R190, R8 ;  /* 0x0000000800be7202 */ /* 0x000fce0000000f00 */
[----:B------:R-:W-:Y:S05]  /*12b60*/  WARPSYNC.COLLECTIVE R6, `(.L_x_11717) ;  /* 0x0000000006087348 */ /* 0x000fea0003c00000 */
[----:B------:R1:W2:Y:S02]  /*12b70*/  SHFL.BFLY P0, R11, R190, R7, R4 ;  /* 0x0c000007be0b7389 */ /* 0x0002a40000000004 */
[----:B-12---:R-:W-:Y:S05]  /*12b80*/  ENDCOLLECTIVE ;  /* 0x000000000000791b */ /* 0x006fea0003800000 */
.L_x_11717:
[----:B------:R-:W-:Y:S05]  /*12b90*/  BRA `(.L_x_11718) ;  /* 0xfffffff000187947 */ /* 0x000fea000383ffff */
.L_x_11719:
        /* <DEDUP_REMOVED lines=14> */
.L_x_14811:


//--------------------- .text._ZN5flash24flash_fwd_splitkv_kernelI23Flash_fwd_kernel_traitsILi64ELi64ELi128ELi4ELb0ELb0EN7cutlass10bfloat16_tE19Flash_kernel_traitsILi64ELi64ELi128ELi4ES3_EELb0ELb0ELb1ELb0ELb0ELb0ELb0ELb1EEEvNS_16Flash_fwd_paramsE --------------------------
	.section	.text._ZN5flash24flash_fwd_splitkv_kernelI23Flash_fwd_kernel_traitsILi64ELi64ELi128ELi4ELb0ELb0EN7cutlass10bfloat16_tE19Flash_kernel_traitsILi64ELi64ELi128ELi4ES3_EELb0ELb0ELb1ELb0ELb0ELb0ELb0ELb1EEEvNS_16Flash_fwd_paramsE,"ax",@progbits
	.align	128
        .global         _ZN5flash24flash_fwd_splitkv_kernelI23Flash_fwd_kernel_traitsILi64ELi64ELi128ELi4ELb0ELb0EN7cutlass10bfloat16_tE19Flash_kernel_traitsILi64ELi64ELi128ELi4ES3_EELb0ELb0ELb1ELb0ELb0ELb0ELb0ELb1EEEvNS_16Flash_fwd_paramsE
        .type           _ZN5flash24flash_fwd_splitkv_kernelI23Flash_fwd_kernel_traitsILi64ELi64ELi128ELi4ELb0ELb0EN7cutlass10bfloat16_tE19Flash_kernel_traitsILi64ELi64ELi128ELi4ES3_EELb0ELb0ELb1ELb0ELb0ELb0ELb0ELb1EEEvNS_16Flash_fwd_paramsE,@function
        .size           _ZN5flash24flash_fwd_splitkv_kernelI23Flash_fwd_kernel_traitsILi64ELi64ELi128ELi4ELb0ELb0EN7cutlass10bfloat16_tE19Flash_kernel_traitsILi64ELi64ELi128ELi4ES3_EELb0ELb0ELb1ELb0ELb0ELb0ELb0ELb1EEEvNS_16Flash_fwd_paramsE,(.L_x_14812 - _ZN5flash24flash_fwd_splitkv_kernelI23Flash_fwd_kernel_traitsILi64ELi64ELi128ELi4ELb0ELb0EN7cutlass10bfloat16_tE19Flash_kernel_traitsILi64ELi64ELi128ELi4ES3_EELb0ELb0ELb1ELb0ELb0ELb0ELb0ELb1EEEvNS_16Flash_fwd_paramsE)
        .other          _ZN5flash24flash_fwd_splitkv_kernelI23Flash_fwd_kernel_traitsILi64ELi64ELi128ELi4ELb0ELb0EN7cutlass10bfloat16_tE19Flash_kernel_traitsILi64ELi64ELi128ELi4ES3_EELb0ELb0ELb1ELb0ELb0ELb0ELb0ELb1EEEvNS_16Flash_fwd_paramsE,@"STO_CUDA_ENTRY STV_DEFAULT"
_ZN5flash24flash_fwd_splitkv_kernelI23Flash_fwd_kernel_traitsILi64ELi64ELi128ELi4ELb0ELb0EN7cutlass10bfloat16_tE19Flash_kernel_traitsILi64ELi64ELi128ELi4ES3_EELb0ELb0ELb1ELb0ELb0ELb0ELb0ELb1EEEvNS_16Flash_fwd_paramsE:
.text._ZN5flash24flash_fwd_splitkv_kernelI23Flash_fwd_kernel_traitsILi64ELi64ELi128ELi4ELb0ELb0EN7cutlass10bfloat16_tE19Flash_kernel_traitsILi64ELi64ELi128ELi4ES3_EELb0ELb0ELb1ELb0ELb0ELb0ELb0ELb1EEEvNS_16Flash_fwd_paramsE:
[----:B------:R-:W-:Y:S01]  /*0000*/  LDC R1, c[0x0][0x37c] ;  /* 0x0000df00ff017b82 */ /* 0x000fe20000000800 */
[----:B------:R-:W1:Y:S07]  /*0010*/  S2R R3, SR_CTAID.X ;  /* 0x0000000000037919 */ /* 0x000e6e0000002500 */
[----:B------:R-:W2:Y:S01]  /*0020*/  LDC.64 R102, c[0x0][0x348] ;  /* 0x0000d200ff667b82 */ /* 0x000ea20000000a00 */
[----:B------:R-:W-:Y:S01]  /*0030*/  BSSY.RECONVERGENT B3, `(.L_x_11720) ;  /* 0x0000005000037945 */ /* 0x000fe20003800200 */
[----:B------:R-:W-:Y:S01]  /*0040*/  MOV R168, 0x80 ;  /* 0x0000008000a87802 */ /* 0x000fe20000000f00 */
[----:B------:R-:W3:Y:S01]  /*0050*/  S2R R169, SR_CTAID.Y ;  /* 0x0000000000a97919 */ /* 0x000ee20000002600 */
[----:B------:R-:W4:Y:S05]  /*0060*/  S2R R170, SR_CTAID.Z ;  /* 0x0000000000aa7919 */ /* 0x000f2a0000002700 */
[----:B-1234-:R-:W-:Y:S05]  /*0070*/  CALL.REL.NOINC `($_ZN5flash24flash_fwd_splitkv_kernelI23Flash_fwd_kernel_traitsILi64ELi64ELi128ELi4ELb0ELb0EN7cutlass10bfloat16_tE19Flash_kernel_traitsILi64ELi64ELi128ELi4ES3_EELb0ELb0ELb1ELb0ELb0ELb0ELb0ELb1EEEvNS_16Flash_fwd_paramsE$_ZN5flash30compute_attn_1rowblock_splitkvI23Flash_fwd_kernel_traitsILi64ELi64ELi128ELi4ELb0ELb0EN7cutlass10bfloat16_tE19Flash_kernel_traitsILi64ELi64ELi128ELi4ES3_EELb0ELb0ELb1ELb0ELb0ELb0ELb0ELb1ENS_16Flash_fwd_paramsEEEvRKT8_iiiii) ;  /* 0x0000000000087944 */ /* 0x01efea0003c00000 */
[----:B------:R-:W-:Y:S05]  /*0080*/  BSYNC.RECONVERGENT B3 ;  /* 0x0000000000037941 */ /* 0x000fea0003800200 */
.L_x_11720:
[----:B------:R-:W-:Y:S05]  /*0090*/  EXIT ;  /* 0x000000000000794d */ /* 0x000fea0003800000 */
        .type           $_ZN5flash24flash_fwd_splitkv_kernelI23Flash_fwd_kernel_traitsILi64ELi64ELi128ELi4ELb0ELb0EN7cutlass10bfloat16_tE19Flash_kernel_traitsILi64ELi64ELi128ELi4ES3_EELb0ELb0ELb1ELb0ELb0ELb0ELb0ELb1EEEvNS_16Flash_fwd_paramsE$_ZN5flash30compute_attn_1rowblock_splitkvI23Flash_fwd_kernel_traitsILi64ELi64ELi128ELi4ELb0ELb0EN7cutlass10bfloat16_tE19Flash_kernel_traitsILi64ELi64ELi128ELi4ES3_EELb0ELb0ELb1ELb0ELb0ELb0ELb0ELb1ENS_16Flash_fwd_paramsEEEvRKT8_iiiii,@function
        .size           $_ZN5flash24flash_fwd_splitkv_kernelI23Flash_fwd_kernel_traitsILi64ELi64ELi128ELi4ELb0ELb0EN7cutlass10bfloat16_tE19Flash_kernel_traitsILi64ELi64ELi128ELi4ES3_EELb0ELb0ELb1ELb0ELb0ELb0ELb0ELb1EEEvNS_16Flash_fwd_paramsE$_ZN5flash30compute_attn_1rowblock_splitkvI23Flash_fwd_kernel_traitsILi64ELi64ELi128ELi4ELb0ELb0EN7cutlass10bfloat16_tE19Flash_kernel_traitsILi64ELi64ELi128ELi4ES3_EELb0ELb0ELb1ELb0ELb0ELb0ELb0ELb1ENS_16Flash_fwd_paramsEEEvRKT8_iiiii,(.L_x_14812 - $_ZN5flash24flash_fwd_splitkv_kernelI23Flash_fwd_kernel_traitsILi64ELi64ELi128ELi4ELb0ELb0EN7cutlass10bfloat16_tE19Flash_kernel_traitsILi64ELi64ELi128ELi4ES3_EELb0ELb0ELb1ELb0ELb0ELb0ELb0ELb1EEEvNS_16Flash_fwd_paramsE$_ZN5flash30compute_attn_1rowblock_splitkvI23Flash_fwd_kernel_traitsILi64ELi64ELi128ELi4ELb0ELb0EN7cutlass10bfloat16_tE19Flash_kernel_traitsILi64ELi64ELi128ELi4ES3_EELb0ELb0ELb1ELb0ELb0ELb0ELb0ELb1ENS_16Flash_fwd_paramsEEEvRKT8_iiiii)
$_ZN5flash24flash_fwd_splitkv_kernelI23Flash_fwd_kernel_traitsILi64ELi64ELi128ELi4ELb0ELb0EN7cutlass10bfloat16_tE19Flash_kernel_traitsILi64ELi64ELi128ELi4ES3_EELb0ELb0ELb1ELb0ELb0ELb0ELb0ELb1EEEvNS_16Flash_fwd_paramsE$_ZN5flash30compute_attn_1rowblock_splitkvI23Flash_fwd_kernel_traitsILi64ELi64ELi128ELi4ELb0ELb0EN7cutlass10bfloat16_tE19Flash_kernel_traitsILi64ELi64ELi128ELi4ES3_EELb0ELb0ELb1ELb0ELb0ELb0ELb0ELb1ENS_16Flash_fwd_paramsEEEvRKT8_iiiii:
        /* <DEDUP_REMOVED lines=39> */
.L_x_11722:
[----:B------:R-:W-:Y:S05]  /*0310*/  BSYNC.RECONVERGENT B0 ;  /* 0x0000000000007941 */ /* 0x000fea0003800200 */
.L_x_11721:
[----:B------:R-:W-:Y:S04]  /*0320*/  BSSY.RECONVERGENT B0, `(.L_x_11723) ;  /* 0x0000007000007945 */ /* 0x000fe80003800200 */
[----:B------:R-:W-:Y:S05]  /*0330*/  @!P4 BRA `(.L_x_11724) ;  /* 0x000000000014c947 */ /* 0x000fea0003800000 */
[----:B-----5:R-:W2:Y:S02]  /*0340*/  LD.E.U8 R4, desc[UR4][R102.64+0x1b2] ;  /* 0x0001b20466047980 */ /* 0x020ea4000c101100 */
[----:B--2---:R-:W-:-:S13]  /*0350*/  ISETP.NE.AND P0, PT, R4, RZ, PT ;  /* 0x000000ff0400720c */ /* 0x004fda0003f05270 */
[----:B------:R-:W2:Y:S02]  /*0360*/  @P0 LD.E R7, desc[UR4][R14.64+0x4] ;  /* 0x000004040e070980 */ /* 0x000ea4000c101900 */
[----:B--2---:R-:W-:-:S06]  /*0370*/  @P0 IADD3 R4, PT, PT, R7, -R12, RZ ;  /* 0x8000000c07040210 */ /* 0x004fcc0007ffe0ff */
[----:B------:R2:W5:Y:S02]  /*0380*/  @!P0 LD.E R4, desc[UR4][R14.64] ;  /* 0x000000040e048980 */ /* 0x000564000c101900 */
.L_x_11724:
[----:B------:R-:W-:Y:S05]  /*0390*/  BSYNC.RECONVERGENT B0 ;  /* 0x0000000000007941 */ /* 0x000fea0003800200 */
.L_x_11723:
        /* <DEDUP_REMOVED lines=9> */
.L_x_11726:
[----:B------:R-:W3:Y:S01]  /*0430*/  LD.E.64 R4, desc[UR4][R102.64+0x108] ;  /* 0x0001080466047980 */ /* 0x000ee2000c101b00 */
[----:B------:R-:W-:Y:S01]  /*0440*/  BSSY.RECONVERGENT B0, `(.L_x_11728) ;  /* 0x0000006000007945 */ /* 0x000fe20003800200 */
[----:B---3--:R-:W-:Y:S01]  /*0450*/  ISETP.NE.U32.AND P0, PT, R4, RZ, PT ;  /* 0x000000ff0400720c */ /* 0x008fe20003f05070 */
[----:B------:R-:W-:-:S03]  /*0460*/  IMAD.MOV.U32 R4, RZ, RZ, RZ ;  /* 0x000000ffff047224 */ /* 0x000fc600078e00ff */
[----:B------:R-:W-:-:S13]  /*0470*/  ISETP.NE.AND.EX P0, PT, R5, RZ, PT, P0 ;  /* 0x000000ff0500720c */ /* 0x000fda0003f05300 */
[----:B------:R-:W-:Y:S05]  /*0480*/  @!P0 BRA `(.L_x_11729) ;  /* 0x0000000000048947 */ /* 0x000fea0003800000 */
[----:B------:R3:W5:Y:S02]  /*0490*/  LD.E R4, desc[UR4][R102.64+0xbc] ;  /* 0x0000bc0466047980 */ /* 0x000764000c101900 */
.L_x_11729:
[----:B------:R-:W-:Y:S05]  /*04a0*/  BSYNC.RECONVERGENT B0 ;  /* 0x0000000000007941 */ /* 0x000fea0003800200 */
.L_x_11728:
[----:B-----5:R-:W-:Y:S02]  /*04b0*/  IADD3 R55, PT, PT, R71, R4, RZ ;  /* 0x0000000447377210 */ /* 0x020fe40007ffe0ff */
.L_x_11727:
[----:B------:R-:W-:Y:S05]  /*04c0*/  BSYNC.RECONVERGENT B1 ;  /* 0x0000000000017941 */ /* 0x000fea0003800200 */
.L_x_11725:
[----:B------:R-:W-:Y:S01]  /*04d0*/  IMAD.SHL.U32 R172, R3, 0x40, RZ ;  /* 0x0000004003ac7824 */ /* 0x000fe200078e00ff */
[----:B------:R-:W-:Y:S01]  /*04e0*/  MOV R4, R168 ;  /* 0x000000a800047202 */ /* 0x000fe20000000f00 */
[----:B------:R-:W-:-:S03]  /*04f0*/  IMAD.MOV.U32 R5, RZ, RZ, 0x0 ;  /* 0x00000000ff057424 */ /* 0x000fc600078e00ff */
[----:B------:R-:W-:-:S13]  /*0500*/  ISETP.GT.AND P0, PT, R177, R172, PT ;  /* 0x000000acb100720c */ /* 0x000fda0003f04270 */
[----:B-123--:R-:W-:Y:S05]  /*0510*/  @!P0 RET.REL.NODEC R4 `(_ZN5flash24flash_fwd_splitkv_kernelI23Flash_fwd_kernel_traitsILi64ELi64ELi128ELi4ELb0ELb0EN7cutlass10bfloat16_tE19Flash_kernel_traitsILi64ELi64ELi128ELi4ES3_EELb0ELb0ELb1ELb0ELb0ELb0ELb0ELb1EEEvNS_16Flash_fwd_paramsE) ;  /* 0xfffffff804b88950 */ /* 0x00efea0003c3ffff */
        /* <DEDUP_REMOVED lines=84> */
.L_x_11732:
[----:B------:R-:W-:Y:S05]  /*0a60*/  BSYNC.RECONVERGENT B0 ;  /* 0x0000000000007941 */ /* 0x000fea0003800200 */
.L_x_11731:
        /* <DEDUP_REMOVED lines=13> */
.L_x_11734:
[----:B------:R-:W-:Y:S05]  /*0b40*/  BSYNC.RECONVERGENT B0 ;  /* 0x0000000000007941 */ /* 0x000fea0003800200 */
.L_x_11733:
        /* <DEDUP_REMOVED lines=12> */
.L_x_11736:
[----:B------:R-:W-:Y:S05]  /*0c10*/  BSYNC.RECONVERGENT B0 ;  /* 0x0000000000007941 */ /* 0x000fea0003800200 */
.L_x_11735:
[----:B------:R-:W-:Y:S01]  /*0c20*/  ISETP.NE.AND P0, PT, R4, RZ, PT ;  /* 0x000000ff0400720c */ /* 0x000fe20003f05270 */
[----:B------:R-:W-:Y:S01]  /*0c30*/  @!P6 ST.E desc[UR4][R16.64+0x40], R5 ;  /* 0x000040051000e985 */ /* 0x000fe2000c101904 */
[----:B------:R-:W-:-:S03]  /*0c40*/  MOV R169, 0x0 ;  /* 0x0000000000a97802 */ /* 0x000fc60000000f00 */
[----:B------:R-:W-:Y:S08]  /*0c50*/  @!P5 ST.E desc[UR4][R16.64+0x80], R3 ;  /* 0x000080031000d985 */ /* 0x000ff0000c101904 */
[----:B------:R1:W-:Y:S02]  /*0c60*/  @!P0 ST.E desc[UR4][R16.64], R15 ;  /* 0x0000000f10008985 */ /* 0x0003e4000c101904 */
[----:B-123--:R-:W-:Y:S05]  /*0c70*/  @P1 RET.REL.NODEC R168 `(_ZN5flash24flash_fwd_splitkv_kernelI23Flash_fwd_kernel_traitsILi64ELi64ELi128ELi4ELb0ELb0EN7cutlass10bfloat16_tE19Flash_kernel_traitsILi64ELi64ELi128ELi4ES3_EELb0ELb0ELb1ELb0ELb0ELb0ELb0ELb1EEEvNS_16Flash_fwd_paramsE) ;  /* 0xfffffff0a8e01950 */ /* 0x00efea0003c3ffff */
[----:B------:R-:W-:Y:S02]  /*0c80*/  MOV R3, 0x7f800000 ;  /* 0x7f80000000037802 */ /* 0x000fe40000000f00 */
[----:B------:R-:W-:-:S03]  /*0c90*/  MOV R169, 0x0 ;  /* 0x0000000000a97802 */ /* 0x000fc60000000f00 */
[----:B------:R1:W-:Y:S02]  /*0ca0*/  ST.E desc[UR4][R16.64+0xc0], R3 ;  /* 0x0000c00310007985 */ /* 0x0003e4000c101904 */
[----:B-1----:R-:W-:Y:S05]  /*0cb0*/  RET.REL.NODEC R168 `(_ZN5flash24flash_fwd_splitkv_kernelI23Flash_fwd_kernel_traitsILi64ELi64ELi128ELi4ELb0ELb0EN7cutlass10bfloat16_tE19Flash_kernel_traitsILi64ELi64ELi128ELi4ES3_EELb0ELb0ELb1ELb0ELb0ELb0ELb0ELb1EEEvNS_16Flash_fwd_paramsE) ;  /* 0xfffffff0a8d07950 */ /* 0x002fea0003c3ffff */
.L_x_11730:
        /* <DEDUP_REMOVED lines=36> */
[----:B------:R-:W-:-:S11]  /*0f00*/  ISETP.NE.AND P3, PT, R11, RZ, PT ;  /* 0x000000ff0b00720c */ /* 0x000fd60003f65270 */
[----:B------:R-:W-:-:S05]  /*0f10*/  @!P0 IMAD.IADD R2, R2, 0x1, -R5 ;  /* 0x0000000102028824 */ /* 0x000fca00078e0a05 */
[----:B------:R-:W-:Y:S02]  /*0f20*/  ISETP.GE.U32.AND P1, PT, R2, R5, PT ;  /* 0x000000050200720c */ /* 0x000fe40003f26070 */
[----:B------:R-:W-:-:S04]  /*0f30*/  LOP3.LUT R2, R0, R11, RZ, 0x3c, !PT ;  /* 0x0000000b00027212 */ /* 0x000fc800078e3cff */
[----:B------:R-:W-:Y:S01]  /*0f40*/  ISETP.GE.AND P2, PT, R2, RZ, PT ;  /* 0x000000ff0200720c */ /* 0x000fe20003f46270 */
[-C--:B---3--:R-:W-:Y:S01]  /*0f50*/  IMAD R2, R13, R169.reuse, RZ ;  /* 0x000000a90d027224 */ /* 0x088fe200078e02ff */
[----:B------:R-:W-:Y:S01]  /*0f60*/  @!P0 IADD3 R7, PT, PT, R7, 0x1, RZ ;  /* 0x0000000107078810 */ /* 0x000fe20007ffe0ff */
[----:B------:R-:W-:-:S04]  /*0f70*/  IMAD.WIDE.U32 R12, R12, R169, RZ ;  /* 0x000000a90c0c7225 */ /* 0x000fc800078e00ff */
[----:B------:R-:W-:Y:S01]  /*0f80*/  @P1 VIADD R7, R7, 0x1 ;  /* 0x0000000107071836 */ /* 0x000fe20000000000 */
[----:B------:R-:W-:Y:S02]  /*0f90*/  IADD3 R179, PT, PT, R13, R2, RZ ;  /* 0x000000020db37210 */ /* 0x000fe40007ffe0ff */
[----:B------:R-:W-:-:S03]  /*0fa0*/  LEA R178, P0, R12, R126, 0x2 ;  /* 0x0000007e0cb27211 */ /* 0x000fc600078010ff */
[----:B------:R-:W-:Y:S01]  /*0fb0*/  @!P2 IMAD.MOV R7, RZ, RZ, -R7 ;  /* 0x000000ffff07a224 */ /* 0x000fe200078e0a07 */
[----:B------:R-:W-:Y:S02]  /*0fc0*/  LEA.HI.X R179, R12, R127, R179, 0x2, P0 ;  /* 0x0000007f0cb37211 */ /* 0x000fe400000f14b3 */
[----:B------:R-:W-:Y:S01]  /*0fd0*/  @!P3 LOP3.LUT R7, RZ, R11, RZ, 0x33, !PT ;  /* 0x0000000bff07b212 */ /* 0x000fe200078e33ff */
[----:B------:R-:W3:Y:S04]  /*0fe0*/  LD.E.64 R12, desc[UR4][R102.64+0x28] ;  /* 0x00002804660c7980 */ /* 0x000ee8000c101b00 */
[----:B------:R-:W-:-:S05]  /*0ff0*/  IMAD.WIDE R18, R7, 0x4, R178 ;  /* 0x0000000407127825 */ /* 0x000fca00078e02b2 */
[----:B------:R1:W3:Y:S01]  /*1000*/  LD.E R4, desc[UR4][R18.64] ;  /* 0x0000000412047980 */ /* 0x0002e2000c101900 */
[----:B----4-:R-:W-:-:S04]  /*1010*/  IABS R5, R9 ;  /* 0x0000000900057213 */ /* 0x010fc80000000000 */
[----:B-----5:R-:W4:Y:S08]  /*1020*/  I2F.RP R10, R5 ;  /* 0x00000005000a7306 */ /* 0x020f300000209400 */
        /* <DEDUP_REMOVED lines=12> */
[----:B------:R-:W-:Y:S01]  /*10f0*/  ISETP.GT.U32.AND P0, PT, R5, R2, PT ;  /* 0x000000020500720c */ /* 0x000fe20003f04070 */
[----:B------:R-:W-:Y:S01]  /*1100*/  IMAD.MOV R7, RZ, RZ, -R7 ;  /* 0x000000ffff077224 */ /* 0x000fe200078e0a07 */
[----:B------:R-:W-:-:S11]  /*1110*/  LOP3.LUT R6, R170, R9, RZ, 0x3c, !PT ;  /* 0x00000009aa067212 */ /* 0x000fd600078e3cff */
[----:B------:R-:W-:-:S04]  /*1120*/  @!P0 IADD3 R2, PT, PT, R2, -R5, RZ ;  /* 0x8000000502028210 */ /* 0x000fc80007ffe0ff */
[----:B------:R-:W-:Y:S01]  /*1130*/  ISETP.GE.U32.AND P2, PT, R2, R5, PT ;  /* 0x000000050200720c */ /* 0x000fe20003f46070 */
[----:B------:R-:W-:Y:S01]  /*1140*/  IMAD R0, R11, R7, R0 ;  /* 0x000000070b007224 */ /* 0x000fe200078e0200 */
[----:B------:R-:W-:Y:S02]  /*1150*/  ISETP.GE.AND P1, PT, R6, RZ, PT ;  /* 0x000000ff0600720c */ /* 0x000fe40003f26270 */
[----:B------:R-:W-:Y:S02]  /*1160*/  @!P0 IADD3 R8, PT, PT, R8, 0x1, RZ ;  /* 0x0000000108088810 */ /* 0x000fe40007ffe0ff */
[----:B------:R-:W-:Y:S01]  /*1170*/  ISETP.NE.AND P0, PT, R9, RZ, PT ;  /* 0x000000ff0900720c */ /* 0x000fe20003f05270 */
[----:B------:R-:W-:-:S06]  /*1180*/  IMAD R6, R161, R0, RZ ;  /* 0x00000000a1067224 */ /* 0x000fcc00078e02ff */
[----:B------:R-:W-:-:S04]  /*1190*/  @P2 VIADD R8, R8, 0x1 ;  /* 0x0000000108082836 */ /* 0x000fc80000000000 */
[----:B------:R-:W-:Y:S02]  /*11a0*/  @!P1 IMAD.MOV R8, RZ, RZ, -R8 ;  /* 0x000000ffff089224 */ /* 0x000fe400078e0a08 */
[----:B------:R-:W-:-:S05]  /*11b0*/  @!P0 LOP3.LUT R8, RZ, R9, RZ, 0x33, !PT ;  /* 0x00000009ff088212 */ /* 0x000fca00078e33ff */
[----:B--2---:R-:W-:Y:S01]  /*11c0*/  IMAD R7, R15, R8, RZ ;  /* 0x000000080f077224 */ /* 0x004fe200078e02ff */
[----:B---3--:R-:W-:Y:S01]  /*11d0*/  SHF.R.S32.HI R2, RZ, 0x1f, R4 ;  /* 0x0000001fff027819 */ /* 0x008fe20000011404 */
[-C--:B------:R-:W-:Y:S02]  /*11e0*/  IMAD R5, R17, R4.reuse, RZ ;  /* 0x0000000411057224 */ /* 0x080fe400078e02ff */
[----:B------:R-:W-:-:S04]  /*11f0*/  IMAD.WIDE.U32 R10, R16, R4, RZ ;  /* 0x00000004100a7225 */ /* 0x000fc800078e00ff */
[----:B------:R-:W-:-:S05]  /*1200*/  IMAD R5, R16, R2, R5 ;  /* 0x0000000210057224 */ /* 0x000fca00078e0205 */
        /* <DEDUP_REMOVED lines=9> */
[----:B------:R-:W-:Y:S01]  /*12a0*/  IMAD.WIDE.U32 R14, R12, R4, RZ ;  /* 0x000000040c0e7225 */ /* 0x000fe200078e00ff */
[----:B------:R-:W-:-:S03]  /*12b0*/  MOV R4, R10 ;  /* 0x0000000a00047202 */ /* 0x000fc60000000f00 */
[----:B------:R-:W-:Y:S02]  /*12c0*/  IMAD R7, R12, R2, R7 ;  /* 0x000000020c077224 */ /* 0x000fe400078e0207 */
[----:B------:R-:W-:Y:S02]  /*12d0*/  IMAD.IADD R2, R11, 0x1, R6 ;  /* 0x000000010b027824 */ /* 0x000fe400078e0206 */
[----:B------:R-:W-:Y:S01]  /*12e0*/  IMAD.IADD R10, R15, 0x1, R7 ;  /* 0x000000010f0a7824 */ /* 0x000fe200078e0207 */
[----:B------:R-:W-:Y:S05]  /*12f0*/  BRA `(.L_x_11739) ;  /* 0x0000000400387947 */ /* 0x000fea0003800000 */
.L_x_11738:
        /* <DEDUP_REMOVED lines=34> */
[----:B------:R-:W-:Y:S01]  /*1520*/  @!P0 IMAD R7, R20, R6, R7 ;  /* 0x0000000614078224 */ /* 0x000fe200078e0207 */
        /* <DEDUP_REMOVED lines=12> */
[----:B------:R-:W-:Y:S01]  /*15f0*/  LEA R0, R54, 0xffffff80, 0x7 ;  /* 0xffffff8036007811 */ /* 0x000fe200078e38ff */
[----:B------:R-:W-:Y:S01]  /*1600*/  @P3 VIADD R2, R2, 0x1 ;  /* 0x0000000102023836 */ /* 0x000fe20000000000 */
[----:B------:R-:W-:-:S02]  /*1610*/  @!P0 SHF.R.S32.HI R5, RZ, 0x1f, R11 ;  /* 0x0000001fff058819 */ /* 0x000fc4000001140b */
[----:B------:R-:W-:Y:S02]  /*1620*/  MOV R20, R8 ;  /* 0x0000000800147202 */ /* 0x000fe40000000f00 */
[----:B------:R-:W-:Y:S01]  /*1630*/  MOV R21, R7 ;  /* 0x0000000700157202 */ /* 0x000fe20000000f00 */
[----:B------:R-:W-:Y:S01]  /*1640*/  IMAD R6, R161, R0, RZ ;  /* 0x00000000a1067224 */ /* 0x000fe200078e02ff */
[----:B------:R-:W-:Y:S01]  /*1650*/  @!P2 IADD3 R2, PT, PT, -R2, RZ, RZ ;  /* 0x000000ff0202a210 */ /* 0x000fe20007ffe1ff */
[----:B------:R-:W-:Y:S02]  /*1660*/  @!P0 IMAD R4, R5, R162, R4 ;  /* 0x000000a205048224 */ /* 0x000fe400078e0204 */
[----:B------:R-:W-:Y:S01]  /*1670*/  IMAD.WIDE.U32 R20, R160, R0, R20 ;  /* 0x00000000a0147225 */ /* 0x000fe200078e0014 */
[----:B------:R-:W-:-:S03]  /*1680*/  @!P1 LOP3.LUT R2, RZ, R9, RZ, 0x33, !PT ;  /* 0x00000009ff029212 */ /* 0x000fc600078e33ff */
[----:B------:R-:W-:Y:S01]  /*1690*/  @!P0 IMAD.WIDE.U32 R22, R162, R11, RZ ;  /* 0x0000000ba2168225 */ /* 0x000fe200078e00ff */
[----:B------:R-:W-:Y:S02]  /*16a0*/  IADD3 R13, PT, PT, R21, R6, RZ ;  /* 0x00000006150d7210 */ /* 0x000fe40007ffe0ff */
[----:B------:R-:W-:Y:S01]  /*16b0*/  @!P0 SHF.R.S32.HI R5, RZ, 0x1f, R10 ;  /* 0x0000001fff058819 */ /* 0x000fe2000001140a */
[----:B------:R-:W-:Y:S01]  /*16c0*/  @P0 IMAD.IADD R11, R11, 0x1, R12 ;  /* 0x000000010b0b0824 */ /* 0x000fe200078e020c */
[----:B------:R-:W-:Y:S01]  /*16d0*/  @!P0 IADD3 R23, PT, PT, R23, R4, RZ ;  /* 0x0000000417178210 */ /* 0x000fe20007ffe0ff */
[----:B----4-:R-:W-:Y:S01]  /*16e0*/  @!P0 IMAD R4, R15, R10, RZ ;  /* 0x0000000a0f048224 */ /* 0x010fe200078e02ff */
[----:B------:R-:W-:Y:S01]  /*16f0*/  MOV R12, R20 ;  /* 0x00000014000c7202 */ /* 0x000fe20000000f00 */
        /* <DEDUP_REMOVED lines=8> */
[----:B------:R-:W-:-:S03]  /*1780*/  IADD3 R2, PT, PT, R13, R6, RZ ;  /* 0x000000060d027210 */ /* 0x000fc60007ffe0ff */
[----:B------:R-:W-:Y:S01]  /*1790*/  @!P0 IMAD.IADD R10, R15, 0x1, R4 ;  /* 0x000000010f0a8824 */ /* 0x000fe200078e0204 */
[----:B------:R-:W-:Y:S01]  /*17a0*/  MOV R4, R12 ;  /* 0x0000000c00047202 */ /* 0x000fe20000000f00 */
[----:B------:R-:W-:Y:S01]  /*17b0*/  @P0 IMAD.IADD R10, R17, 0x1, R5 ;  /* 0x00000001110a0824 */ /* 0x000fe200078e0205 */
[----:B------:R-:W-:Y:S02]  /*17c0*/  @P0 MOV R14, R16 ;  /* 0x00000010000e0202 */ /* 0x000fe40000000f00 */
[----:B------:R-:W-:Y:S02]  /*17d0*/  MOV R5, RZ ;  /* 0x000000ff00057202 */ /* 0x000fe40000000f00 */
.L_x_11739:
[----:B------:R-:W-:Y:S05]  /*17e0*/  BSYNC.RECONVERGENT B0 ;  /* 0x0000000000007941 */ /* 0x000fea0003800200 */
.L_x_11737:
        /* <DEDUP_REMOVED lines=28> */
[----:B------:R-:W-:Y:S02]  /*19b0*/  LOP3.LUT R18, R170, R9, RZ, 0x3c, !PT ;  /* 0x00000009aa127212 */ /* 0x000fe400078e3cff */
[----:B------:R-:W-:Y:S01]  /*19c0*/  LOP3.LUT R100, R64, 0x38, RZ, 0xc0, !PT ;  /* 0x0000003840647812 */ /* 0x000fe200078ec0ff */
[----:B------:R-:W-:Y:S01]  /*19d0*/  @!P1 VIADD R15, R15, 0x1 ;  /* 0x000000010f0f9836 */ /* 0x000fe20000000000 */
[----:B------:R-:W-:Y:S02]  /*19e0*/  ISETP.GE.AND P3, PT, R18, RZ, PT ;  /* 0x000000ff1200720c */ /* 0x000fe40003f66270 */
[----:B------:R-:W-:Y:S02]  /*19f0*/  IADD3 R20, P2, PT, R100, R14, RZ ;  /* 0x0000000e64147210 */ /* 0x000fe40007f5e0ff */
[----:B------:R-:W-:Y:S01]  /*1a00*/  ISETP.NE.AND P4, PT, R9, RZ, PT ;  /* 0x000000ff0900720c */ /* 0x000fe20003f85270 */
[----:B------:R-:W-:Y:S01]  /*1a10*/  IMAD R5, R5, R162, RZ ;  /* 0x000000a205057224 */ /* 0x000fe200078e02ff */
[----:B------:R-:W-:Y:S01]  /*1a20*/  IADD3.X R21, PT, PT, RZ, R10, RZ, P2, !PT ;  /* 0x0000000aff157210 */ /* 0x000fe200017fe4ff */
[----:B------:R-:W-:-:S02]  /*1a30*/  @P5 VIADD R15, R15, 0x1 ;  /* 0x000000010f0f5836 */ /* 0x000fc40000000000 */
[C---:B------:R-:W-:Y:S02]  /*1a40*/  IMAD R10, R0.reuse, R163, R5 ;  /* 0x000000a3000a7224 */ /* 0x040fe400078e0205 */
[----:B------:R-:W-:Y:S02]  /*1a50*/  IMAD.MOV.U32 R5, RZ, RZ, R15 ;  /* 0x000000ffff057224 */ /* 0x000fe400078e000f */
[----:B------:R-:W-:-:S04]  /*1a60*/  IMAD.WIDE.U32 R20, R0, R162, R20 ;  /* 0x000000a200147225 */ /* 0x000fc800078e0014 */
[----:B------:R-:W-:Y:S01]  /*1a70*/  @!P3 IMAD.MOV R5, RZ, RZ, -R5 ;  /* 0x000000ffff05b224 */ /* 0x000fe200078e0a05 */
[----:B------:R-:W-:Y:S01]  /*1a80*/  @!P4 LOP3.LUT R5, RZ, R9, RZ, 0x33, !PT ;  /* 0x00000009ff05c212 */ /* 0x000fe200078e33ff */
[----:B------:R-:W-:Y:S01]  /*1a90*/  IMAD.IADD R21, R21, 0x1, R10 ;  /* 0x0000000115157824 */ /* 0x000fe200078e020a */
[----:B------:R-:W-:-:S03]  /*1aa0*/  SHF.R.U32.HI R130, RZ, 0x3, R62 ;  /* 0x00000003ff827819 */ /* 0x000fc6000001163e */
[----:B------:R-:W-:Y:S02]  /*1ab0*/  IMAD R9, R25, R5, RZ ;  /* 0x0000000519097224 */ /* 0x000fe400078e02ff */
[----:B------:R-:W-:-:S04]  /*1ac0*/  IMAD.WIDE.U32 R20, R5, R24, R20 ;  /* 0x0000001805147225 */ /* 0x000fc800078e0014 */
[----:B------:R-:W-:Y:S01]  /*1ad0*/  IMAD.MOV.U32 R131, RZ, RZ, RZ ;  /* 0x000000ffff837224 */ /* 0x000fe200078e00ff */
[----:B------:R-:W1:Y:S01]  /*1ae0*/  S2UR UR6, SR_CgaCtaId ;  /* 0x00000000000679c3 */ /* 0x000e620000008800 */
[----:B------:R-:W-:Y:S01]  /*1af0*/  LOP3.LUT R175, R64, 0x1c0, RZ, 0xc0, !PT ;  /* 0x000001c040af7812 */ /* 0x000fe200078ec0ff */
[----:B------:R-:W-:-:S03]  /*1b00*/  IMAD.SHL.U32 R61, R62, 0x40, RZ ;  /* 0x000000403e3d7824 */ /* 0x000fc600078e00ff */
[----:B------:R-:W-:Y:S01]  /*1b10*/  LOP3.LUT R175, R175, 0x38, R62, 0xf8, !PT ;  /* 0x00000038afaf7812 */ /* 0x000fe200078ef83e */
[----:B------:R-:W-:Y:S01]  /*1b20*/  UMOV UR7, 0x400 ;  /* 0x0000040000077882 */ /* 0x000fe20000000000 */
[----:B------:R-:W-:Y:S02]  /*1b30*/  IMAD R165, R161, R130, RZ ;  /* 0x00000082a1a57224 */ /* 0x000fe400078e02ff */
[----:B------:R-:W-:Y:S02]  /*1b40*/  LOP3.LUT R175, R175, 0x38, R64, 0x78, !PT ;  /* 0x00000038afaf7812 */ /* 0x000fe400078e7840 */
[----:B------:R-:W-:Y:S02]  /*1b50*/  SHF.R.U32.HI R63, RZ, 0x1, R62 ;  /* 0x00000001ff3f7819 */ /* 0x000fe4000001163e */
[----:B------:R-:W-:Y:S02]  /*1b60*/  LOP3.LUT R67, R61, 0x1c0, RZ, 0xc0, !PT ;  /* 0x000001c03d437812 */ /* 0x000fe400078ec0ff */
[----:B------:R-:W-:Y:S01]  /*1b70*/  LOP3.LUT R175, R175, 0x1e00, R64, 0xf8, !PT ;  /* 0x00001e00afaf7812 */ /* 0x000fe200078ef840 */
[----:B-1----:R-:W-:Y:S01]  /*1b80*/  ULEA UR6, UR6, UR7, 0x18 ;  /* 0x0000000706067291 */ /* 0x002fe2000f8ec0ff */
[----:B------:R-:W-:Y:S01]  /*1b90*/  LEA R171, R54, 0xffffff80, 0x7 ;  /* 0xffffff8036ab7811 */ /* 0x000fe200078e38ff */
[----:B------:R-:W-:Y:S01]  /*1ba0*/  IMAD.SHL.U32 R65, R162, 0x10, RZ ;  /* 0x00000010a2417824 */ /* 0x000fe200078e00ff */
[----:B------:R-:W-:-:S03]  /*1bb0*/  SHF.L.U64.HI R69, R160, 0x4, R161 ;  /* 0x00000004a0457819 */ /* 0x000fc600000102a1 */
[----:B------:R-:W-:Y:S02]  /*1bc0*/  LEA R175, R175, UR6, 0x1 ;  /* 0x00000006afaf7c11 */ /* 0x000fe4000f8e08ff */
        /* <DEDUP_REMOVED lines=11> */
[----:B------:R-:W-:Y:S02]  /*1c80*/  IADD3 R18, P1, PT, R100, R0, RZ ;  /* 0x0000000064127210 */ /* 0x000fe40007f3e0ff */
[----:B------:R-:W-:Y:S02]  /*1c90*/  SHF.R.S32.HI R0, RZ, 0x1f, R5 ;  /* 0x0000001fff007819 */ /* 0x000fe40000011405 */
[----:B------:R-:W-:-:S03]  /*1ca0*/  IADD3.X R19, PT, PT, RZ, R14, RZ, P1, !PT ;  /* 0x0000000eff137210 */ /* 0x000fc60000ffe4ff */
[----:B------:R-:W-:Y:S02]  /*1cb0*/  IMAD R24, R0, R24, R9 ;  /* 0x0000001800187224 */ /* 0x000fe400078e0209 */
[----:B------:R-:W-:Y:S02]  /*1cc0*/  IMAD R9, R23, R170, RZ ;  /* 0x000000aa17097224 */ /* 0x000fe400078e02ff */
[----:B------:R-:W-:-:S04]  /*1cd0*/  IMAD.WIDE.U32 R22, R170, R22, R18 ;  /* 0x00000016aa167225 */ /* 0x000fc800078e0012 */
[----:B------:R-:W-:Y:S01]  /*1ce0*/  IMAD.WIDE.U32 R14, R3, 0x40, R130 ;  /* 0x00000040030e7825 */ /* 0x000fe200078e0082 */
[----:B------:R-:W-:-:S03]  /*1cf0*/  IADD3 R23, PT, PT, R23, R9, RZ ;  /* 0x0000000917177210 */ /* 0x000fc60007ffe0ff */
[----:B------:R-:W-:Y:S01]  /*1d00*/  IMAD R3, R15, R132, RZ ;  /* 0x000000840f037224 */ /* 0x000fe200078e02ff */
[----:B------:R-:W-:-:S03]  /*1d10*/  IADD3 R18, P1, PT, R100, R4, RZ ;  /* 0x0000000464127210 */ /* 0x000fc60007f3e0ff */
[C---:B------:R-:W-:Y:S02]  /*1d20*/  IMAD R3, R14.reuse, R133, R3 ;  /* 0x000000850e037224 */ /* 0x040fe400078e0203 */
[----:B------:R-:W-:-:S04]  /*1d30*/  IMAD.WIDE.U32 R14, R14, R132, R22 ;  /* 0x000000840e0e7225 */ /* 0x000fc800078e0016 */
[----:B------:R-:W-:Y:S01]  /*1d40*/  IMAD.IADD R21, R21, 0x1, R24 ;  /* 0x0000000115157824 */ /* 0x000fe200078e0218 */
[----:B------:R-:W-:Y:S01]  /*1d50*/  IADD3 R3, PT, PT, R15, R3, RZ ;  /* 0x000000030f037210 */ /* 0x000fe20007ffe0ff */
[----:B------:R-:W-:Y:S01]  /*1d60*/  IMAD.X R19, RZ, RZ, R2, P1 ;  /* 0x000000ffff137224 */ /* 0x000fe200008e0602 */
[C---:B----4-:R-:W-:Y:S02]  /*1d70*/  LEA R128, P2, R14.reuse, R6, 0x1 ;  /* 0x000000060e807211 */ /* 0x050fe400078408ff */
[----:B------:R-:W-:Y:S01]  /*1d80*/  SHF.R.S32.HI R2, RZ, 0x1f, R71 ;  /* 0x0000001fff027819 */ /* 0x000fe20000011447 */
[----:B------:R-:W-:Y:S01]  /*1d90*/  IMAD R9, R163, R130, RZ ;  /* 0x00000082a3097224 */ /* 0x000fe200078e02ff */
[----:B------:R-:W-:Y:S01]  /*1da0*/  LEA.HI.X R129, R14, R7, R3, 0x1, P2 ;  /* 0x000000070e817211 */ /* 0x000fe200010f0c03 */
[----:B------:R-:W-:Y:S01]  /*1db0*/  IMAD.WIDE.U32 R166, R130, R162, R20 ;  /* 0x000000a282a67225 */ /* 0x000fe200078e0014 */
[----:B------:R-:W-:-:S03]  /*1dc0*/  LEA.HI R3, R2, R71, RZ, 0x7 ;  /* 0x0000004702037211 */ /* 0x000fc600078f38ff */
[----:B------:R-:W-:Y:S01]  /*1dd0*/  IMAD.IADD R9, R167, 0x1, R9 ;  /* 0x00000001a7097824 */ /* 0x000fe200078e0209 */
[C---:B------:R-:W-:Y:S02]  /*1de0*/  LEA R167, P0, R166.reuse, R12, 0x1 ;  /* 0x0000000ca6a77211 */ /* 0x040fe400078008ff */
[----:B------:R-:W-:Y:S02]  /*1df0*/  SHF.R.S32.HI R3, RZ, 0x7, R3 ;  /* 0x00000007ff037819 */ /* 0x000fe40000011403 */
[----:B------:R-:W-:Y:S02]  /*1e00*/  LEA.HI.X R166, R166, R13, R9, 0x1, P0 ;  /* 0x0000000da6a67211 */ /* 0x000fe400000f0c09 */
[----:B------:R-:W-:Y:S01]  /*1e10*/  ISETP.GE.AND P0, PT, R3, R54, PT ;  /* 0x000000360300720c */ /* 0x000fe20003f06270 */
[----:B------:R-:W-:Y:S01]  /*1e20*/  IMAD.WIDE.U32 R18, R130, R160, R18 ;  /* 0x000000a082127225 */ /* 0x000fe200078e0012 */
[----:B------:R-:W-:-:S03]  /*1e30*/  LOP3.LUT R7, R67, 0x8, R63, 0xf8, !PT ;  /* 0x0000000843077812 */ /* 0x000fc600078ef83f */
[----:B------:R-:W-:Y:S01]  /*1e40*/  IMAD.IADD R165, R19, 0x1, R165 ;  /* 0x0000000113a57824 */ /* 0x000fe200078e02a5 */
[C---:B------:R-:W-:Y:S02]  /*1e50*/  LEA R164, P1, R18.reuse, R16, 0x1 ;  /* 0x0000001012a47211 */ /* 0x040fe400078208ff */
[----:B------:R-:W-:Y:S02]  /*1e60*/  LEA.HI R11, R11, R11, RZ, 0x1 ;  /* 0x0000000b0b0b7211 */ /* 0x000fe400078f08ff */
[----:B------:R-:W-:Y:S02]  /*1e70*/  LEA.HI.X R165, R18, R17, R165, 0x1, P1 ;  /* 0x0000001112a57211 */ /* 0x000fe400008f0ca5 */
[----:B------:R-:W-:Y:S01]  /*1e80*/  LOP3.LUT R60, R7, 0x38, R64, 0x78, !PT ;  /* 0x00000038073c7812 */ /* 0x000fe200078e7840 */
        /* <DEDUP_REMOVED lines=114> */
.L_x_11779:
        /* <DEDUP_REMOVED lines=13> */
[-C--:B------:R-:W-:Y:S02]  /*2680*/  ISETP.LT.OR P2, PT, R73, R109.reuse, P0 ;  /* 0x0000006d4900720c */ /* 0x080fe40000741670 */
[-C--:B------:R-:W-:Y:S02]  /*2690*/  IADD3 R26, P0, PT, R87, R76.reuse, RZ ;  /* 0x0000004c571a7210 */ /* 0x080fe40007f1e0ff */
[----:B------:R-:W-:Y:S02]  /*26a0*/  P2R R0, PR, RZ, 0x4 ;  /* 0x00000004ff007803 */ /* 0x000fe40000000000 */
[----:B------:R-:W-:Y:S01]  /*26b0*/  ISETP.LT.OR P4, PT, R120, R109, P4 ;  /* 0x0000006d7800720c */ /* 0x000fe20002781670 */
[----:B------:R-:W-:Y:S02]  /*26c0*/  @!P1 IMAD.MOV.U32 R4, RZ, RZ, R87 ;  /* 0x000000ffff049224 */ /* 0x000fe400078e0057 */
[----:B------:R-:W-:Y:S02]  /*26d0*/  @!P1 IMAD.MOV.U32 R5, RZ, RZ, R78 ;  /* 0x000000ffff059224 */ /* 0x000fe400078e004e */
[--C-:B------:R-:W-:Y:S01]  /*26e0*/  IMAD.X R27, R78, 0x1, R75.reuse, P0 ;  /* 0x000000014e1b7824 */ /* 0x100fe200000e064b */
[C---:B------:R-:W-:Y:S02]  /*26f0*/  ISETP.GE.OR P0, PT, R72.reuse, R107, P3 ;  /* 0x0000006b4800720c */ /* 0x040fe40001f06670 */
[----:B------:R-:W2:Y:S02]  /*2700*/  @!P1 LD.E.128 R16, desc[UR4][R4.64] ;  /* 0x0000000404109980 */ /* 0x000ea4000c101d00 */
        /* <DEDUP_REMOVED lines=23> */
[-C--:B------:R-:W-:Y:S02]  /*2880*/  ISETP.GE.OR P2, PT, R122, R107.reuse, P3 ;  /* 0x0000006b7a00720c */ /* 0x080fe40001f46670 */
[----:B------:R-:W-:Y:S01]  /*2890*/  ISETP.GE.OR P3, PT, R116, R107, P3 ;  /* 0x0000006b7400720c */ /* 0x000fe20001f66670 */
[----:B------:R1:W2:Y:S01]  /*28a0*/  @!P6 LD.E.128 R4, desc[UR4][R28.64] ;  /* 0x000000041c04e980 */ /* 0x0002a2000c101d00 */
[-C--:B------:R-:W-:Y:S02]  /*28b0*/  ISETP.LT.OR P2, PT, R122, R109.reuse, P2 ;  /* 0x0000006d7a00720c */ /* 0x080fe40001741670 */
[----:B------:R-:W-:Y:S11]  /*28c0*/  ISETP.LT.OR P3, PT, R116, R109, P3 ;  /* 0x0000006d7400720c */ /* 0x000ff60001f61670 */
[----:B------:R-:W-:Y:S01]  /*28d0*/  @!P2 IMAD R3, R135, 0x60, RZ ;  /* 0x000000608703a824 */ /* 0x000fe200078e02ff */
[C---:B-1----:R-:W-:Y:S04]  /*28e0*/  @!P4 LEA R28, P0, R162.reuse, R24, 0x7 ;  /* 0x00000018a21cc211 */ /* 0x042fe800078038ff */
[----:B------:R-:W-:Y:S01]  /*28f0*/  @!P4 LEA.HI.X R29, R162, R25, R163, 0x7, P0 ;  /* 0x00000019a21dc211 */ /* 0x000fe200000f3ca3 */
        /* <DEDUP_REMOVED lines=18> */
[C-C-:B------:R-:W-:Y:S04]  /*2a20*/  @!P1 IMAD.WIDE.U32 R20, R162.reuse, 0xa0, R24.reuse ;  /* 0x000000a0a2149825 */ /* 0x140fe800078e0018 */
[----:B------:R-:W-:Y:S04]  /*2a30*/  @!P3 IMAD.WIDE.U32 R24, R162, 0xc0, R24 ;  /* 0x000000c0a218b825 */ /* 0x000fe800078e0018 */
        /* <DEDUP_REMOVED lines=17> */
[C---:B------:R-:W-:Y:S04]  /*2b50*/  ISETP.GE.AND P0, PT, R116.reuse, R109, PT ;  /* 0x0000006d7400720c */ /* 0x040fe80003f06270 */
        /* <DEDUP_REMOVED lines=64> */
.L_x_11742:
[----:B------:R-:W2:Y:S02]  /*2f60*/  LD.E.U8 R0, desc[UR4][R102.64+0x1b3] ;  /* 0x0001b30466007980 */ /* 0x000ea4000c101100 */
[----:B--2---:R-:W-:Y:S11]  /*2f70*/  ISETP.NE.AND P0, PT, R0, RZ, PT ;  /* 0x000000ff0000720c */ /* 0x004ff60003f05270 */
[----:B------:R-:W-:Y:S02]  /*2f80*/  @!UPT UIADD3 URZ, UPT, UPT, URZ, URZ, URZ ;  /* 0x000000fffffff290 */ /* 0x000fe4000fffe0ff */
[----:B------:R-:W-:Y:S05]  /*2f90*/  @!P0 BRA `(.L_x_11744) ;  /* 0x0000001c00448947 */ /* 0x000fea0003800000 */
[C---:B------:R-:W-:Y:S01]  /*2fa0*/  LEA R36, P0, R68.reuse, R92, 0x1 ;  /* 0x0000005c44247211 */ /* 0x040fe200078008ff */
[----:B------:R-:W2:Y:S01]  /*2fb0*/  LD.E R41, desc[UR4][R102.64+0xc0] ;  /* 0x0000c00466297980 */ /* 0x000ea2000c101900 */
[----:B------:R-:W-:Y:S01]  /*2fc0*/  LEA R38, P1, R97, R10, 0x1 ;  /* 0x0000000a61267211 */ /* 0x000fe200078208ff */
[C---:B------:R-:W-:Y:S01]  /*2fd0*/  IMAD.SHL.U32 R5, R115.reuse, 0x2, RZ ;  /* 0x0000000273057824 */ /* 0x040fe200078e00ff */
        /* <DEDUP_REMOVED lines=60> */
.L_x_11746:
[----:B------:R-:W-:Y:S05]  /*33a0*/  BSYNC.RECONVERGENT B0 ;  /* 0x0000000000007941 */ /* 0x000fea0003800200 */
.L_x_11745:
        /* <DEDUP_REMOVED lines=51> */
.L_x_11748:
[----:B------:R-:W-:Y:S05]  /*36e0*/  BSYNC.RECONVERGENT B0 ;  /* 0x0000000000007941 */ /* 0x000fea0003800200 */
.L_x_11747:
        /* <DEDUP_REMOVED lines=53> */
.L_x_11750:
[----:B------:R-:W-:Y:S05]  /*3a40*/  BSYNC.RECONVERGENT B0 ;  /* 0x0000000000007941 */ /* 0x000fea0003800200 */
.L_x_11749:
        /* <DEDUP_REMOVED lines=57> */
.L_x_11752:
[----:B------:R-:W-:Y:S05]  /*3de0*/  BSYNC.RECONVERGENT B0 ;  /* 0x0000000000007941 */ /* 0x000fea0003800200 */
.L_x_11751:
        /* <DEDUP_REMOVED lines=62> */
.L_x_11754:
[----:B------:R-:W-:Y:S05]  /*41d0*/  BSYNC.RECONVERGENT B0 ;  /* 0x0000000000007941 */ /* 0x000fea0003800200 */
.L_x_11753:
        /* <DEDUP_REMOVED lines=53> */
.L_x_11756:
[----:B------:R-:W-:Y:S05]  /*4530*/  BSYNC.RECONVERGENT B0 ;  /* 0x0000000000007941 */ /* 0x000fea0003800200 */
.L_x_11755:
        /* <DEDUP_REMOVED lines=55> */
.L_x_11758:
[----:B------:R-:W-:Y:S05]  /*48b0*/  BSYNC.RECONVERGENT B0 ;  /* 0x0000000000007941 */ /* 0x000fea0003800200 */
.L_x_11757:
        /* <DEDUP_REMOVED lines=55> */
.L_x_11760:
[----:B------:R-:W-:Y:S05]  /*4c30*/  BSYNC.RECONVERGENT B0 ;  /* 0x0000000000007941 */ /* 0x000fea0003800200 */
.L_x_11759:
[----:B------:R-:W5:Y:S02]  /*4c40*/  LD.E R3, desc[UR4][R102.64+0xd0] ;  /* 0x0000d00466037980 */ /* 0x000f64000c101900 */
[----:B-----5:R-:W-:Y:S05]  /*4c50*/  IMAD.U32 R3, R3, -0x40, RZ ;  /* 0xffffffc003037824 */ /* 0x020fea00078e00ff */
[C---:B------:R-:W-:Y:S02]  /*4c60*/  LEA R12, P1, R3.reuse, R12, 0x1 ;  /* 0x0000000c030c7211 */ /* 0x040fe400078208ff */
[C---:B------:R-:W-:Y:S02]  /*4c70*/  LEA R52, P0, R3.reuse, R52, 0x1 ;  /* 0x0000003403347211 */ /* 0x040fe400078008ff */
[C---:B------:R-:W-:Y:S02]  /*4c80*/  LEA.HI.X.SX32 R13, R3.reuse, R13, 0x1, P1 ;  /* 0x0000000d030d7211 */ /* 0x040fe400008f0eff */
[----:B------:R-:W-:Y:S01]  /*4c90*/  LEA.HI.X.SX32 R53, R3, R53, 0x1, P0 ;  /* 0x0000003503357211 */ /* 0x000fe200000f0eff */
[----:B------:R-:W-:Y:S05]  /*4ca0*/  BRA `(.L_x_11743) ;  /* 0x0000002c00d07947 */ /* 0x000fea0003800000 */
.L_x_11744:
[----:B------:R-:W-:Y:S01]  /*4cb0*/  ISETP.NE.AND P2, PT, R42, RZ, PT ;  /* 0x000000ff2a00720c */ /* 0x000fe20003f45270 */
[----:B------:R-:W2:Y:S01]  /*4cc0*/  LD.E R3, desc[UR4][R102.64+0xc0] ;  /* 0x0000c00466037980 */ /* 0x000ea2000c101900 */
[C---:B------:R-:W-:Y:S01]  /*4cd0*/  LEA R18, P1, R97.reuse, R10, 0x1 ;  /* 0x0000000a61127211 */ /* 0x040fe200078208ff */
[----:B------:R-:W-:Y:S01]  /*4ce0*/  BSSY.RECONVERGENT B0, `(.L_x_11761) ;  /* 0x0000065000007945 */ /* 0x000fe20003800200 */
[----:B------:R-:W-:Y:S02]  /*4cf0*/  ISETP.NE.AND P3, PT, R40, RZ, PT ;  /* 0x000000ff2800720c */ /* 0x000fe40003f65270 */
[----:B------:R-:W-:Y:S02]  /*4d00*/  LEA.HI.X R19, R97, R9, R80, 0x1, P1 ;  /* 0x0000000961137211 */ /* 0x000fe400008f0c50 */
[----:B------:R-:W-:Y:S02]  /*4d10*/  LEA.HI R17, R15, R15, RZ, 0x1 ;  /* 0x0000000f0f117211 */ /* 0x000fe400078f08ff */
[C---:B------:R-:W-:Y:S02]  /*4d20*/  LEA R140, P0, R68.reuse, R92, 0x1 ;  /* 0x0000005c448c7211 */ /* 0x040fe400078008ff */
[----:B------:R-:W-:Y:S02]  /*4d30*/  SHF.R.S32.HI R17, RZ, 0x1, R17 ;  /* 0x00000001ff117819 */ /* 0x000fe40000011411 */
[----:B------:R-:W-:Y:S03]  /*4d40*/  LEA.HI.X R141, R68, R93, R69, 0x1, P0 ;  /* 0x0000005d448d7211 */ /* 0x000fe600000f0c45 */
[----:B------:R-:W-:Y:S05]  /*4d50*/  IMAD.MOV R14, RZ, RZ, -R17 ;  /* 0x000000ffff0e7224 */ /* 0x000fea00078e0a11 */
[----:B------:R-:W-:Y:S02]  /*4d60*/  SHF.R.S32.HI R121, RZ, 0x1f, R14 ;  /* 0x0000001fff797819 */ /* 0x000fe4000001140e */
[CC--:B--2---:R-:W-:Y:S02]  /*4d70*/  ISETP.GE.AND P4, PT, R100.reuse, R3.reuse, PT ;  /* 0x000000036400720c */ /* 0x0c4fe40003f86270 */
[----:B------:R-:W-:Y:S02]  /*4d80*/  ISETP.GE.OR P2, PT, R100, R3, P2 ;  /* 0x000000036400720c */ /* 0x000fe40001746670 */
[C---:B------:R-:W-:Y:S02]  /*4d90*/  ISETP.GE.OR P1, PT, R130.reuse, R107, P4 ;  /* 0x0000006b8200720c */ /* 0x040fe40002726670 */
[----:B------:R-:W-:Y:S02]  /*4da0*/  PLOP3.LUT P6, PT, P2, P3, PT, 0xf2, 0x2f ;  /* 0x00000000002f781c */ /* 0x000fe400017c7e72 */
[----:B------:R-:W-:Y:S02]  /*4db0*/  ISETP.LT.OR P2, PT, R130, R109, P1 ;  /* 0x0000006d8200720c */ /* 0x000fe40000f41670 */
[C---:B------:R-:W-:Y:S02]  /*4dc0*/  ISETP.GE.OR P0, PT, R73.reuse, R107, P4 ;  /* 0x0000006b4900720c */ /* 0x040fe40002706670 */
[----:B------:R-:W-:Y:S02]  /*4dd0*/  ISETP.GE.AND P1, PT, R100, R17, PT ;  /* 0x000000116400720c */ /* 0x000fe40003f26270 */
[----:B------:R-:W-:Y:S02]  /*4de0*/  ISETP.LT.OR P3, PT, R73, R109, P0 ;  /* 0x0000006d4900720c */ /* 0x000fe40000761670 */
[----:B------:R-:W-:Y:S05]  /*4df0*/  SEL R17, R17, R14, !P1 ;  /* 0x0000000e11117207 */ /* 0x000fea0004800000 */
[----:B------:R-:W-:Y:S06]  /*4e00*/  @P2 BRA `(.L_x_11762) ;  /* 0x0000000400482947 */ /* 0x000fec0003800000 */
        /* <DEDUP_REMOVED lines=12> */
[----:B------:R-:W-:Y:S01]  /*4ed0*/  @!P0 IADD3.X R39, PT, PT, R142, R91, RZ, P2, !PT ;  /* 0x0000005b8e278210 */ /* 0x000fe200017fe4ff */
[----:B------:R-:W4:Y:S01]  /*4ee0*/  @!P0 LD.E.128 R144, desc[UR4][R144.64] ;  /* 0x0000000490908980 */ /* 0x000f22000c101d00 */
[----:B------:R-:W-:Y:S02]  /*4ef0*/  PLOP3.LUT P2, PT, PT, PT, PT, 0x80, 0x8 ;  /* 0x000000000008781c */ /* 0x000fe40003f4f070 */
[----:B------:R-:W-:Y:S05]  /*4f00*/  @!P0 PLOP3.LUT P2, PT, P1, PT, PT, 0x80, 0x8 ;  /* 0x000000000008881c */ /* 0x000fea0000f4f070 */
        /* <DEDUP_REMOVED lines=66> */
.L_x_11762:
[----:B------:R-:W-:Y:S05]  /*5330*/  BSYNC.RECONVERGENT B0 ;  /* 0x0000000000007941 */ /* 0x000fea0003800200 */
.L_x_11761:
[----:B------:R-:W-:Y:S01]  /*5340*/  ISETP.GE.OR P5, PT, R72, R107, P4 ;  /* 0x0000006b4800720c */ /* 0x000fe200027a6670 */
[----:B------:R-:W-:Y:S04]  /*5350*/  BSSY.RECONVERGENT B0, `(.L_x_11763) ;  /* 0x0000056000007945 */ /* 0x000fe80003800200 */
[----:B------:R-:W-:Y:S08]  /*5360*/  @P3 BRA `(.L_x_11764) ;  /* 0x0000000400503947 */ /* 0x000ff00003800000 */
        /* <DEDUP_REMOVED lines=84> */
.L_x_11764:
[----:B------:R-:W-:Y:S05]  /*58b0*/  BSYNC.RECONVERGENT B0 ;  /* 0x0000000000007941 */ /* 0x000fea0003800200 */
.L_x_11763:
[----:B------:R-:W-:Y:S01]  /*58c0*/  ISETP.LT.OR P2, PT, R72, R109, P5 ;  /* 0x0000006d4800720c */ /* 0x000fe20002f41670 */
[----:B------:R-:W-:Y:S01]  /*58d0*/  BSSY.RECONVERGENT B0, `(.L_x_11765) ;  /* 0x000005c000007945 */ /* 0x000fe20003800200 */
[C---:B------:R-:W-:Y:S04]  /*58e0*/  ISETP.GE.OR P0, PT, R70.reuse, R107, P4 ;  /* 0x0000006b4600720c */ /* 0x040fe80002706670 */
[----:B------:R-:W-:Y:S07]  /*58f0*/  ISETP.LT.OR P3, PT, R70, R109, P0 ;  /* 0x0000006d4600720c */ /* 0x000fee0000761670 */
[----:B------:R-:W-:Y:S06]  /*5900*/  @P2 BRA `(.L_x_11766) ;  /* 0x0000000400602947 */ /* 0x000fec0003800000 */
        /* <DEDUP_REMOVED lines=88> */
.L_x_11766:
[----:B------:R-:W-:Y:S05]  /*5e90*/  BSYNC.RECONVERGENT B0 ;  /* 0x0000000000007941 */ /* 0x000fea0003800200 */
.L_x_11765:
[----:B------:R-:W-:Y:S01]  /*5ea0*/  ISETP.GE.OR P5, PT, R122, R107, P4 ;  /* 0x0000006b7a00720c */ /* 0x000fe200027a6670 */
[----:B------:R-:W-:Y:S04]  /*5eb0*/  BSSY.RECONVERGENT B0, `(.L_x_11767) ;  /* 0x000005a000007945 */ /* 0x000fe80003800200 */
[----:B------:R-:W-:Y:S08]  /*5ec0*/  @P3 BRA `(.L_x_11768) ;  /* 0x0000000400603947 */ /* 0x000ff00003800000 */
        /* <DEDUP_REMOVED lines=88> */
.L_x_11768:
[----:B------:R-:W-:Y:S05]  /*6450*/  BSYNC.RECONVERGENT B0 ;  /* 0x0000000000007941 */ /* 0x000fea0003800200 */
.L_x_11767:
[----:B------:R-:W-:Y:S01]  /*6460*/  ISETP.LT.OR P3, PT, R122, R109, P5 ;  /* 0x0000006d7a00720c */ /* 0x000fe20002f61670 */
[----:B------:R-:W-:Y:S01]  /*6470*/  BSSY.RECONVERGENT B0, `(.L_x_11769) ;  /* 0x000005e000007945 */ /* 0x000fe20003800200 */
[-C--:B------:R-:W-:Y:S02]  /*6480*/  ISETP.GE.OR P2, PT, R120, R107.reuse, P4 ;  /* 0x0000006b7800720c */ /* 0x080fe40002746670 */
[----:B------:R-:W-:Y:S02]  /*6490*/  ISETP.GE.OR P0, PT, R118, R107, P4 ;  /* 0x0000006b7600720c */ /* 0x000fe40002706670 */
[-C--:B------:R-:W-:Y:S02]  /*64a0*/  ISETP.LT.OR P4, PT, R120, R109.reuse, P2 ;  /* 0x0000006d7800720c */ /* 0x080fe40001781670 */
[----:B------:R-:W-:Y:S05]  /*64b0*/  ISETP.LT.OR P5, PT, R118, R109, P0 ;  /* 0x0000006d7600720c */ /* 0x000fea00007a1670 */
[----:B------:R-:W-:Y:S08]  /*64c0*/  @P3 BRA `(.L_x_11770) ;  /* 0x0000000400603947 */ /* 0x000ff00003800000 */
        /* <DEDUP_REMOVED lines=79> */
[----:B------:R-:W-:Y:S01]  /*69c0*/  @!P0 FFMA.FTZ R8, R41, R51, R8 ;  /* 0x0000003329088223 */ /* 0x000fe20000010008 */
[----:B------:R-:W-:Y:S01]  /*69d0*/  IMAD.IADD R147, R123, 0x1, R147 ;  /* 0x000000017b937824 */ /* 0x000fe200078e0293 */
[----:B------:R-:W-:Y:S02]  /*69e0*/  @!P0 F2FP.BF16.F32.PACK_AB R142, R4, R3 ;  /* 0x00000003048e823e */ /* 0x000fe400000010ff */
[----:B------:R-:W-:Y:S02]  /*69f0*/  @!P0 F2FP.BF16.F32.PACK_AB R123, R6, R5 ;  /* 0x00000005067b823e */ /* 0x000fe400000010ff */
[----:B------:R-:W-:Y:S01]  /*6a00*/  @!P0 F2FP.BF16.F32.PACK_AB R144, R8, R7 ;  /* 0x000000070890823e */ /* 0x000fe200000010ff */
[----:B------:R-:W-:Y:S01]  /*6a10*/  @!P0 IMAD.MOV.U32 R57, RZ, RZ, R142 ;  /* 0x000000ffff398224 */ /* 0x000fe200078e008e */
[----:B------:R-:W-:Y:S03]  /*6a20*/  @!P0 MOV R58, R123 ;  /* 0x0000007b003a8202 */ /* 0x000fe60000000f00 */
[----:B------:R-:W-:Y:S05]  /*6a30*/  @!P0 IMAD.MOV.U32 R59, RZ, RZ, R144 ;  /* 0x000000ffff3b8224 */ /* 0x000fea00078e0090 */
[----:B------:R1:W-:Y:S02]  /*6a40*/  ST.E.128 desc[UR4][R146.64], R56 ;  /* 0x0000003892007985 */ /* 0x0003e4000c101d04 */
.L_x_11770:
[----:B------:R-:W-:Y:S05]  /*6a50*/  BSYNC.RECONVERGENT B0 ;  /* 0x0000000000007941 */ /* 0x000fea0003800200 */
.L_x_11769:
[----:B------:R-:W-:Y:S04]  /*6a60*/  BSSY.RECONVERGENT B0, `(.L_x_11771) ;  /* 0x000005a000007945 */ /* 0x000fe80003800200 */
[----:B------:R-:W-:Y:S05]  /*6a70*/  @P4 BRA `(.L_x_11772) ;  /* 0x0000000400604947 */ /* 0x000fea0003800000 */
[----:B------:R-:W-:Y:S11]  /*6a80*/  ISETP.GE.AND P0, PT, R100, R15, PT ;  /* 0x0000000f6400720c */ /* 0x000ff60003f06270 */
[----:B------:R-:W-:Y:S02]  /*6a90*/  @!UPT UIADD3 URZ, UPT, UPT, URZ, URZ, URZ ;  /* 0x000000fffffff290 */ /* 0x000fe4000fffe0ff */
[----:B-1234-:R-:W-:Y:S02]  /*6aa0*/  @!P0 SEL R56, R14, RZ, P1 ;  /* 0x000000ff0e388207 */ /* 0x01efe40000800000 */
[----:B------:R-:W-:Y:S02]  /*6ab0*/  @!P0 SEL R59, R121, RZ, P1 ;  /* 0x000000ff793b8207 */ /* 0x000fe40000800000 */
[----:B------:R-:W-:Y:S05]  /*6ac0*/  @!P0 IADD3 R57, P2, PT, R113, R56, RZ ;  /* 0x0000003871398210 */ /* 0x000fea0007f5e0ff */
[----:B------:R-:W-:Y:S02]  /*6ad0*/  @!P0 IMAD.X R142, R86, 0x1, R59, P2 ;  /* 0x00000001568e8824 */ /* 0x000fe400010e063b */
[C---:B------:R-:W-:Y:S03]  /*6ae0*/  @!P0 IMAD.SHL.U32 R123, R57.reuse, 0x2, RZ ;  /* 0x00000002397b8824 */ /* 0x040fe600078e00ff */
[----:B------:R-:W-:Y:S02]  /*6af0*/  @!P0 SHF.L.U64.HI R142, R57, 0x1, R142 ;  /* 0x00000001398e8819 */ /* 0x000fe4000001028e */
[C---:B------:R-:W-:Y:S04]  /*6b00*/  @!P0 IADD3 R144, P2, PT, R123.reuse, R88, RZ ;  /* 0x000000587b908210 */ /* 0x040fe80007f5e0ff */
[----:B------:R-:W-:Y:S02]  /*6b10*/  @!P0 IADD3.X R145, PT, PT, R142, R89, RZ, P2, !PT ;  /* 0x000000598e918210 */ /* 0x000fe400017fe4ff */
[C---:B------:R-:W-:Y:S03]  /*6b20*/  LEA R32, P2, R136.reuse, R18, 0x7 ;  /* 0x0000001288207211 */ /* 0x040fe600078438ff */
[----:B------:R-:W2:Y:S01]  /*6b30*/  @!P0 LD.E.128 R56, desc[UR4][R144.64] ;  /* 0x0000000490388980 */ /* 0x000ea2000c101d00 */
[----:B------:R-:W-:Y:S02]  /*6b40*/  LEA.HI.X R33, R136, R19, R137, 0x7, P2 ;  /* 0x0000001388217211 */ /* 0x000fe400010f3c89 */
[----:B------:R-:W-:Y:S01]  /*6b50*/  @!P0 IADD3 R36, P2, PT, R123, R90, RZ ;  /* 0x0000005a7b248210 */ /* 0x000fe20007f5e0ff */
[----:B------:R-:W-:Y:S04]  /*6b60*/  @!P0 IMAD.WIDE R20, R17, 0x2, R32 ;  /* 0x0000000211148825 */ /* 0x000fe800078e0220 */
[----:B------:R-:W3:Y:S01]  /*6b70*/  LD.E.128 R48, desc[UR4][R32.64] ;  /* 0x0000000420307980 */ /* 0x000ee2000c101d00 */
[----:B------:R-:W-:Y:S01]  /*6b80*/  @!P0 IMAD.X R37, R142, 0x1, R91, P2 ;  /* 0x000000018e258824 */ /* 0x000fe200010e065b */
[----:B------:R-:W-:Y:S02]  /*6b90*/  PLOP3.LUT P2, PT, PT, PT, PT, 0x80, 0x8 ;  /* 0x000000000008781c */ /* 0x000fe40003f4f070 */
[----:B------:R-:W-:Y:S04]  /*6ba0*/  @!P0 PLOP3.LUT P2, PT, P1, PT, PT, 0x80, 0x8 ;  /* 0x000000000008881c */ /* 0x000fe80000f4f070 */
[----:B------:R-:W4:Y:S08]  /*6bb0*/  @!P0 LD.E.128 R20, desc[UR4][R20.64] ;  /* 0x0000000414148980 */ /* 0x000f30000c101d00 */
[----:B------:R3:W5:Y:S01]  /*6bc0*/  @!P0 LD.E.128 R44, desc[UR4][R36.64] ;  /* 0x00000004242c8980 */ /* 0x000762000c101d00 */
[C---:B--2---:R-:W-:Y:S01]  /*6bd0*/  @!P0 LOP3.LUT R30, R56.reuse, 0xffff0000, RZ, 0xc0, !PT ;  /* 0xffff0000381e8812 */ /* 0x044fe200078ec0ff */
[----:B------:R-:W-:Y:S01]  /*6be0*/  @!P0 IMAD.U32 R34, R56, 0x10000, RZ ;  /* 0x0001000038228824 */ /* 0x000fe200078e00ff */
[C---:B------:R-:W-:Y:S01]  /*6bf0*/  @!P0 SHF.L.U32 R28, R57.reuse, 0x10, RZ ;  /* 0x00000010391c8819 */ /* 0x040fe200000006ff */
[----:B------:R-:W-:Y:S01]  /*6c00*/  @!P0 IMAD.U32 R26, R58, 0x10000, RZ ;  /* 0x000100003a1a8824 */ /* 0x000fe200078e00ff */
[----:B------:R-:W-:Y:S01]  /*6c10*/  @!P0 LOP3.LUT R27, R57, 0xffff0000, RZ, 0xc0, !PT ;  /* 0xffff0000391b8812 */ /* 0x000fe200078ec0ff */
[----:B------:R-:W-:Y:S01]  /*6c20*/  @!P2 FADD.FTZ R34, -R34, -RZ ;  /* 0x800000ff2222a221 */ /* 0x000fe20000010100 */
[----:B------:R-:W-:Y:S01]  /*6c30*/  @!P0 LOP3.LUT R25, R58, 0xffff0000, RZ, 0xc0, !PT ;  /* 0xffff00003a198812 */ /* 0x000fe200078ec0ff */
[----:B------:R-:W-:Y:S01]  /*6c40*/  @!P2 FADD.FTZ R30, -R30, -RZ ;  /* 0x800000ff1e1ea221 */ /* 0x000fe20000010100 */
[----:B---3--:R-:W-:Y:S01]  /*6c50*/  @!P0 SHF.L.U32 R37, R48, 0x10, RZ ;  /* 0x0000001030258819 */ /* 0x008fe200000006ff */
        /* <DEDUP_REMOVED lines=58> */
.L_x_11772:
[----:B------:R-:W-:Y:S05]  /*7000*/  BSYNC.RECONVERGENT B0 ;  /* 0x0000000000007941 */ /* 0x000fea0003800200 */
.L_x_11771:
[----:B------:R-:W-:Y:S04]  /*7010*/  BSSY.RECONVERGENT B0, `(.L_x_11773) ;  /* 0x000005b000007945 */ /* 0x000fe80003800200 */
[----:B------:R-:W-:Y:S05]  /*7020*/  @P5 BRA `(.L_x_11774) ;  /* 0x0000000400645947 */ /* 0x000fea0003800000 */
[----:B------:R-:W-:Y:S01]  /*7030*/  ISETP.GE.AND P0, PT, R100, R15, PT ;  /* 0x0000000f6400720c */ /* 0x000fe20003f06270 */
[----:B------:R-:W-:Y:S04]  /*7040*/  IMAD.WIDE.U32 R32, R136, 0xa0, R18 ;  /* 0x000000a088207825 */ /* 0x000fe800078e0012 */
[----:B------:R-:W-:Y:S04]  /*7050*/  IMAD R47, R137, 0xa0, RZ ;  /* 0x000000a0892f7824 */ /* 0x000fe800078e02ff */
[----:B------:R-:W-:Y:S04]  /*7060*/  IMAD.IADD R33, R47, 0x1, R33 ;  /* 0x000000012f217824 */ /* 0x000fe800078e0221 */
[----:B-1234-:R-:W-:Y:S01]  /*7070*/  @!P0 SEL R57, R14, RZ, P1 ;  /* 0x000000ff0e398207 */ /* 0x01efe20000800000 */
[----:B------:R-:W2:Y:S01]  /*7080*/  LD.E.128 R48, desc[UR4][R32.64] ;  /* 0x0000000420307980 */ /* 0x000ea2000c101d00 */
        /* <DEDUP_REMOVED lines=83> */
.L_x_11774:
[----:B------:R-:W-:Y:S05]  /*75c0*/  BSYNC.RECONVERGENT B0 ;  /* 0x0000000000007941 */ /* 0x000fea0003800200 */
.L_x_11773:
[----:B------:R-:W-:Y:S04]  /*75d0*/  BSSY.RECONVERGENT B0, `(.L_x_11775) ;  /* 0x000005b000007945 */ /* 0x000fe80003800200 */
[----:B------:R-:W-:Y:S05]  /*75e0*/  @P6 BRA `(.L_x_11776) ;  /* 0x0000000400646947 */ /* 0x000fea0003800000 */
[----:B------:R-:W-:Y:S01]  /*75f0*/  ISETP.GE.AND P0, PT, R100, R15, PT ;  /* 0x0000000f6400720c */ /* 0x000fe20003f06270 */
[----:B------:R-:W-:Y:S04]  /*7600*/  IMAD.WIDE.U32 R18, R136, 0xc0, R18 ;  /* 0x000000c088127825 */ /* 0x000fe800078e0012 */
[----:B-1----:R-:W-:Y:S02]  /*7610*/  IMAD R49, R137, 0xc0, RZ ;  /* 0x000000c089317824 */ /* 0x002fe400078e02ff */
[----:B--2---:R-:W-:Y:S04]  /*7620*/  IMAD.WIDE.U32 R140, R160, 0xc0, R140 ;  /* 0x000000c0a08c7825 */ /* 0x004fe800078e008c */
[----:B------:R-:W-:Y:S02]  /*7630*/  IMAD.IADD R19, R49, 0x1, R19 ;  /* 0x0000000131137824 */ /* 0x000fe400078e0213 */
[----:B------:R-:W-:Y:S02]  /*7640*/  @!P0 SEL R48, R14, RZ, P1 ;  /* 0x000000ff0e308207 */ /* 0x000fe40000800000 */
[----:B------:R-:W-:Y:S01]  /*7650*/  @!P0 SEL R121, R121, RZ, P1 ;  /* 0x000000ff79798207 */ /* 0x000fe20000800000 */
[----:B------:R-:W2:Y:S01]  /*7660*/  LD.E.128 R44, desc[UR4][R18.64] ;  /* 0x00000004122c7980 */ /* 0x000ea2000c101d00 */
[----:B------:R-:W-:Y:S01]  /*7670*/  @!P0 IADD3 R49, P2, PT, R111, R48, RZ ;  /* 0x000000306f318210 */ /* 0x000fe20007f5e0ff */
[----:B------:R-:W-:Y:S03]  /*7680*/  @!P0 IMAD.WIDE R28, R17, 0x2, R18 ;  /* 0x00000002111c8825 */ /* 0x000fe600078e0212 */
[----:B---34-:R-:W-:Y:S01]  /*7690*/  @!P0 SHF.L.U32 R57, R49, 0x1, RZ ;  /* 0x0000000131398819 */ /* 0x018fe200000006ff */
        /* <DEDUP_REMOVED lines=78> */
.L_x_11776:
[----:B------:R-:W-:Y:S05]  /*7b80*/  BSYNC.RECONVERGENT B0 ;  /* 0x0000000000007941 */ /* 0x000fea0003800200 */
.L_x_11775:
[----:B------:R-:W5:Y:S02]  /*7b90*/  LD.E R3, desc[UR4][R102.64+0xd0] ;  /* 0x0000d00466037980 */ /* 0x000f64000c101900 */
[----:B-----5:R-:W-:Y:S05]  /*7ba0*/  IMAD.U32 R3, R3, -0x40, RZ ;  /* 0xffffffc003037824 */ /* 0x020fea00078e00ff */
[C---:B------:R-:W-:Y:S02]  /*7bb0*/  LEA R90, P1, R3.reuse, R90, 0x1 ;  /* 0x0000005a035a7211 */ /* 0x040fe400078208ff */
[C---:B------:R-:W-:Y:S02]  /*7bc0*/  LEA R88, P0, R3.reuse, R88, 0x1 ;  /* 0x0000005803587211 */ /* 0x040fe400078008ff */
[C---:B------:R-:W-:Y:S02]  /*7bd0*/  LEA.HI.X.SX32 R91, R3.reuse, R91, 0x1, P1 ;  /* 0x0000005b035b7211 */ /* 0x040fe400008f0eff */
[----:B------:R-:W-:Y:S09]  /*7be0*/  LEA.HI.X.SX32 R89, R3, R89, 0x1, P0 ;  /* 0x0000005903597211 */ /* 0x000ff200000f0eff */
.L_x_11743:
[----:B------:R-:W-:Y:S05]  /*7bf0*/  BSYNC.RECONVERGENT B1 ;  /* 0x0000000000017941 */ /* 0x000fea0003800200 */
.L_x_11741:
        /* <DEDUP_REMOVED lines=101> */
.L_x_11778:
[----:B------:R-:W-:Y:S05]  /*8250*/  BSYNC.RECONVERGENT B0 ;  /* 0x0000000000007941 */ /* 0x000fea0003800200 */
.L_x_11777:
[----:B------:R-:W-:Y:S11]  /*8260*/  ISETP.NE.AND P0, PT, R117, RZ, PT ;  /* 0x000000ff7500720c */ /* 0x000ff60003f05270 */
[----:B------:R-:W-:Y:S02]  /*8270*/  @!UPT UIADD3 URZ, UPT, UPT, URZ, URZ, URZ ;  /* 0x000000fffffff290 */ /* 0x000fe4000fffe0ff */
[----:B------:R-:W-:Y:S05]  /*8280*/  @P0 BRA `(.L_x_11779) ;  /* 0xffffffa000c80947 */ /* 0x000fea000383ffff */
.L_x_11740:
        /* <DEDUP_REMOVED lines=19> */
.L_x_11784:
[----:B------:R2:W-:Y:S02]  /*83c0*/  STS.128 [R175], RZ ;  /* 0x000000ffaf007388 */ /* 0x0005e40000000c00 */
.L_x_11783:
[----:B------:R-:W-:Y:S05]  /*83d0*/  BSYNC.RECONVERGENT B0 ;  /* 0x0000000000007941 */ /* 0x000fea0003800200 */
.L_x_11782:
        /* <DEDUP_REMOVED lines=17> */
.L_x_11786:
[----:B------:R-:W-:Y:S05]  /*84f0*/  BSYNC.RECONVERGENT B0 ;  /* 0x0000000000007941 */ /* 0x000fea0003800200 */
.L_x_11785:
        /* <DEDUP_REMOVED lines=11> */
.L_x_11788:
[----:B------:R-:W-:Y:S05]  /*85b0*/  BSYNC.RECONVERGENT B0 ;  /* 0x0000000000007941 */ /* 0x000fea0003800200 */
.L_x_11787:
        /* <DEDUP_REMOVED lines=11> */
.L_x_11781:
        /* <DEDUP_REMOVED lines=79> */
.L_x_11795:
[----:B------:R-:W-:Y:S05]  /*8b60*/  BSYNC.RECONVERGENT B0 ;  /* 0x0000000000007941 */ /* 0x000fea0003800200 */
.L_x_11794:
[----:B-----5:R3:W-:Y:S01]  /*8b70*/  STS.128 [R175], R8 ;  /* 0x00000008af007388 */ /* 0x0207e20000000c00 */
[----:B------:R-:W-:Y:S05]  /*8b80*/  BRA `(.L_x_11792) ;  /* 0x0000000000047947 */ /* 0x000fea0003800000 */
.L_x_11793:
[----:B------:R2:W-:Y:S02]  /*8b90*/  STS.128 [R175], RZ ;  /* 0x000000ffaf007388 */ /* 0x0005e40000000c00 */
.L_x_11792:
[----:B------:R-:W-:Y:S05]  /*8ba0*/  BSYNC.RECONVERGENT B1 ;  /* 0x0000000000017941 */ /* 0x000fea0003800200 */
.L_x_11791:
        /* <DEDUP_REMOVED lines=51> */
.L_x_11799:
[----:B------:R-:W-:Y:S05]  /*8ee0*/  BSYNC.RECONVERGENT B0 ;  /* 0x0000000000007941 */ /* 0x000fea0003800200 */
.L_x_11798:
[----:B-----5:R1:W-:Y:S02]  /*8ef0*/  STS.128 [R175+0x800], R8 ;  /* 0x00080008af007388 */ /* 0x0203e40000000c00 */
.L_x_11797:
[----:B------:R-:W-:Y:S05]  /*8f00*/  BSYNC.RECONVERGENT B1 ;  /* 0x0000000000017941 */ /* 0x000fea0003800200 */
.L_x_11796:
        /* <DEDUP_REMOVED lines=51> */
.L_x_11803:
[----:B------:R-:W-:Y:S05]  /*9240*/  BSYNC.RECONVERGENT B0 ;  /* 0x0000000000007941 */ /* 0x000fea0003800200 */
.L_x_11802:
[----:B-----5:R1:W-:Y:S02]  /*9250*/  STS.128 [R175+0x1000], R8 ;  /* 0x00100008af007388 */ /* 0x0203e40000000c00 */
.L_x_11801:
[----:B------:R-:W-:Y:S05]  /*9260*/  BSYNC.RECONVERGENT B1 ;  /* 0x0000000000017941 */ /* 0x000fea0003800200 */
.L_x_11800:
        /* <DEDUP_REMOVED lines=51> */
.L_x_11805:
[----:B------:R-:W-:Y:S05]  /*95a0*/  BSYNC.RECONVERGENT B0 ;  /* 0x0000000000007941 */ /* 0x000fea0003800200 */
.L_x_11804:
[----:B-----5:R1:W-:Y:S01]  /*95b0*/  STS.128 [R175+0x1800], R8 ;  /* 0x00180008af007388 */ /* 0x0203e20000000c00 */
[----:B------:R-:W-:Y:S05]  /*95c0*/  BRA `(.L_x_11789) ;  /* 0x0000001400e07947 */ /* 0x000fea0003800000 */
.L_x_11790:
        /* <DEDUP_REMOVED lines=94> */
.L_x_11810:
[----:B------:R-:W-:Y:S05]  /*9bb0*/  BSYNC.RECONVERGENT B0 ;  /* 0x0000000000007941 */ /* 0x000fea0003800200 */
.L_x_11809:
[----:B-----5:R2:W-:Y:S01]  /*9bc0*/  STS.128 [R175], R16 ;  /* 0x00000010af007388 */ /* 0x0205e20000000c00 */
[----:B------:R-:W-:Y:S05]  /*9bd0*/  BRA `(.L_x_11807) ;  /* 0x0000000000047947 */ /* 0x000fea0003800000 */
.L_x_11808:
[----:B------:R3:W-:Y:S02]  /*9be0*/  STS.128 [R175], RZ ;  /* 0x000000ffaf007388 */ /* 0x0007e40000000c00 */
.L_x_11807:
[----:B------:R-:W-:Y:S05]  /*9bf0*/  BSYNC.RECONVERGENT B1 ;  /* 0x0000000000017941 */ /* 0x000fea0003800200 */
.L_x_11806:
        /* <DEDUP_REMOVED lines=89> */
.L_x_11814:
[----:B------:R-:W-:Y:S05]  /*a190*/  BSYNC.RECONVERGENT B0 ;  /* 0x0000000000007941 */ /* 0x000fea0003800200 */
.L_x_11813:
[----:B-----5:R1:W-:Y:S02]  /*a1a0*/  STS.128 [R175+0x800], R16 ;  /* 0x00080010af007388 */ /* 0x0203e40000000c00 */
.L_x_11812:
[----:B------:R-:W-:Y:S05]  /*a1b0*/  BSYNC.RECONVERGENT B1 ;  /* 0x0000000000017941 */ /* 0x000fea0003800200 */
.L_x_11811:
        /* <DEDUP_REMOVED lines=89> */
.L_x_11818:
[----:B------:R-:W-:Y:S05]  /*a750*/  BSYNC.RECONVERGENT B0 ;  /* 0x0000000000007941 */ /* 0x000fea0003800200 */
.L_x_11817:
[----:B-----5:R2:W-:Y:S02]  /*a760*/  STS.128 [R175+0x1000], R16 ;  /* 0x00100010af007388 */ /* 0x0205e40000000c00 */
.L_x_11816:
[----:B------:R-:W-:Y:S05]  /*a770*/  BSYNC.RECONVERGENT B1 ;  /* 0x0000000000017941 */ /* 0x000fea0003800200 */
.L_x_11815:
        /* <DEDUP_REMOVED lines=91> */
.L_x_11820:
[----:B------:R-:W-:Y:S05]  /*ad30*/  BSYNC.RECONVERGENT B0 ;  /* 0x0000000000007941 */ /* 0x000fea0003800200 */
.L_x_11819:
[----:B-----5:R1:W-:Y:S02]  /*ad40*/  STS.128 [R175+0x1800], R4 ;  /* 0x00180004af007388 */ /* 0x0203e40000000c00 */
.L_x_11789:
[----:B------:R-:W-:Y:S05]  /*ad50*/  BSYNC.RECONVERGENT B2 ;  /* 0x0000000000027941 */ /* 0x000fea0003800200 */
.L_x_11780:
[----:B-1----:R-:W-:Y:S01]  /*ad60*/  IADD3 R5, PT, PT, -R171, R55, RZ ;  /* 0x00000037ab057210 */ /* 0x002fe20007ffe1ff */
        /* <DEDUP_REMOVED lines=10> */
.L_x_11823:
[----:B------:R1:W-:Y:S02]  /*ae10*/  STS.128 [R175+0x2000], RZ ;  /* 0x002000ffaf007388 */ /* 0x0003e40000000c00 */
.L_x_11822:
[----:B------:R-:W-:Y:S05]  /*ae20*/  BSYNC.RECONVERGENT B0 ;  /* 0x0000000000007941 */ /* 0x000fea0003800200 */
.L_x_11821:
[----:B------:R-:W-:Y:S01]  /*ae30*/  ISETP.GE.AND P1, PT, R181, R5, PT ;  /* 0x00000005b500720c */ /* 0x000fe20003f26270 */
[C---:B------:R-:W-:Y:S01]  /*ae40*/  IMAD.SHL.U32 R7, R68.reuse, 0x2, RZ ;  /* 0x0000000244077824 */ /* 0x040fe200078e00ff */
[----:B------:R-:W-:Y:S01]  /*ae50*/  SHF.L.U64.HI R2, R68, 0x1, R69 ;  /* 0x0000000144027819 */ /* 0x000fe20000010245 */
[----:B------:R-:W-:Y:S03]  /*ae60*/  BSSY.RECONVERGENT B0, `(.L_x_11824) ;  /* 0x000000c000007945 */ /* 0x000fe60003800200 */
[----:B---3-5:R-:W-:-:S05]  /*ae70*/  IADD3 R8, P0, PT, R7, R164, RZ ;  /* 0x000000a407087210 */ /* 0x028fca0007f1e0ff */
        /* <DEDUP_REMOVED lines=9> */
.L_x_11826:
[----:B------:R3:W-:Y:S02]  /*af10*/  STS.128 [R175+0x2800], RZ ;  /* 0x002800ffaf007388 */ /* 0x0007e40000000c00 */
.L_x_11825:
[----:B------:R-:W-:Y:S05]  /*af20*/  BSYNC.RECONVERGENT B0 ;  /* 0x0000000000007941 */ /* 0x000fea0003800200 */
.L_x_11824:
        /* <DEDUP_REMOVED lines=12> */
.L_x_11829:
[----:B------:R1:W-:Y:S02]  /*aff0*/  STS.128 [R175+0x3000], RZ ;  /* 0x003000ffaf007388 */ /* 0x0003e40000000c00 */
.L_x_11828:
[----:B------:R-:W-:Y:S05]  /*b000*/  BSYNC.RECONVERGENT B0 ;  /* 0x0000000000007941 */ /* 0x000fea0003800200 */
.L_x_11827:
        /* <DEDUP_REMOVED lines=12> */
.L_x_11832:
[----:B------:R1:W-:Y:S02]  /*b0d0*/  STS.128 [R175+0x3800], RZ ;  /* 0x003800ffaf007388 */ /* 0x0003e40000000c00 */
.L_x_11831:
[----:B------:R-:W-:Y:S05]  /*b0e0*/  BSYNC.RECONVERGENT B0 ;  /* 0x0000000000007941 */ /* 0x000fea0003800200 */
.L_x_11830:
        /* <DEDUP_REMOVED lines=16> */
.L_x_11835:
[----:B------:R1:W-:Y:S02]  /*b1f0*/  STS.128 [R175+0x4000], RZ ;  /* 0x004000ffaf007388 */ /* 0x0003e40000000c00 */
.L_x_11834:
[----:B------:R-:W-:Y:S05]  /*b200*/  BSYNC.RECONVERGENT B0 ;  /* 0x0000000000007941 */ /* 0x000fea0003800200 */
.L_x_11833:
        /* <DEDUP_REMOVED lines=13> */
.L_x_11838:
[----:B------:R1:W-:Y:S02]  /*b2e0*/  STS.128 [R175+0x4800], RZ ;  /* 0x004800ffaf007388 */ /* 0x0003e40000000c00 */
.L_x_11837:
[----:B------:R-:W-:Y:S05]  /*b2f0*/  BSYNC.RECONVERGENT B0 ;  /* 0x0000000000007941 */ /* 0x000fea0003800200 */
.L_x_11836:
        /* <DEDUP_REMOVED lines=16> */
.L_x_11841:
[----:B------:R1:W-:Y:S02]  /*b400*/  STS.128 [R175+0x5000], RZ ;  /* 0x005000ffaf007388 */ /* 0x0003e40000000c00 */
.L_x_11840:
[----:B------:R-:W-:Y:S05]  /*b410*/  BSYNC.RECONVERGENT B0 ;  /* 0x0000000000007941 */ /* 0x000fea0003800200 */
.L_x_11839:
        /* <DEDUP_REMOVED lines=14> */
.L_x_11844:
[----:B------:R1:W-:Y:S02]  /*b500*/  STS.128 [R175+0x5800], RZ ;  /* 0x005800ffaf007388 */ /* 0x0003e40000000c00 */
.L_x_11843:
[----:B------:R-:W-:Y:S05]  /*b510*/  BSYNC.RECONVERGENT B0 ;  /* 0x0000000000007941 */ /* 0x000fea0003800200 */
.L_x_11842:
[----:B------:R-:W5:Y:S04]  /*b520*/  LD.E.64 R14, desc[UR4][R102.64+0x1c0] ;  /* 0x0001c004660e7980 */ /* 0x000f68000c101b00 */
[----:B------:R-:W2:Y:S01]  /*b530*/  LD.E.64 R12, desc[UR4][R102.64+0x1b8] ;  /* 0x0001b804660c7980 */ /* 0x000ea2000c101b00 */
[----:B-1----:R-:W-:Y:S02]  /*b540*/  MOV R10, R170 ;  /* 0x000000aa000a7202 */ /* 0x002fe40000000f00 */
[----:B------:R-:W-:Y:S01]  /*b550*/  MOV R11, RZ ;  /* 0x000000ff000b7202 */ /* 0x000fe20000000f00 */
[----:B---3--:R-:W3:Y:S04]  /*b560*/  LD.E R8, desc[UR4][R102.64+0xd8] ;  /* 0x0000d80466087980 */ /* 0x008ee8000c101900 */
[----:B------:R-:W0:Y:S01]  /*b570*/  LDGDEPBAR ;  /* 0x00000000000079af */ /* 0x000e220000000000 */
[----:B-----5:R-:W-:-:S04]  /*b580*/  IMAD.WIDE.U32 R10, R169, R14, R10 ;  /* 0x0000000ea90a7225 */ /* 0x020fc800078e000a */
[----:B------:R-:W-:Y:S01]  /*b590*/  IMAD R3, R15, R169, RZ ;  /* 0x000000a90f037224 */ /* 0x000fe200078e02ff */
[----:B--2---:R-:W-:-:S04]  /*b5a0*/  LEA R12, P0, R10, R12, 0x2 ;  /* 0x0000000c0a0c7211 */ /* 0x004fc800078010ff */
[----:B------:R-:W-:-:S04]  /*b5b0*/  IADD3 R3, PT, PT, R11, R3, RZ ;  /* 0x000000030b037210 */ /* 0x000fc80007ffe0ff */
[----:B------:R-:W-:-:S05]  /*b5c0*/  LEA.HI.X R13, R10, R13, R3, 0x2, P0 ;  /* 0x0000000d0a0d7211 */ /* 0x000fca00000f1403 */
[----:B------:R-:W2:Y:S01]  /*b5d0*/  LD.E R3, desc[UR4][R12.64] ;  /* 0x000000040c037980 */ /* 0x000ea2000c101900 */
[----:B---3--:R-:W2:Y:S01]  /*b5e0*/  MUFU.RCP R8, R8 ;  /* 0x0000000800087308 */ /* 0x008ea20000001000 */
        /* <DEDUP_REMOVED lines=14> */
.L_x_11847:
[----:B------:R3:W-:Y:S01]  /*b6d0*/  STS.128 [R175+0x6000], RZ ;  /* 0x006000ffaf007388 */ /* 0x0007e20000000c00 */
[----:B------:R-:W-:Y:S05]  /*b6e0*/  BRA `(.L_x_11848) ;  /* 0x0000000000047947 */ /* 0x000fea0003800000 */
.L_x_11846:
[----:B------:R1:W-:Y:S02]  /*b6f0*/  STS.128 [R175+0x6000], RZ ;  /* 0x006000ffaf007388 */ /* 0x0003e40000000c00 */
.L_x_11848:
[----:B------:R-:W-:Y:S05]  /*b700*/  BSYNC.RECONVERGENT B0 ;  /* 0x0000000000007941 */ /* 0x000fea0003800200 */
.L_x_11845:
        /* <DEDUP_REMOVED lines=13> */
.L_x_11851:
[----:B------:R1:W-:Y:S02]  /*b7e0*/  STS.128 [R175+0x6800], RZ ;  /* 0x006800ffaf007388 */ /* 0x0003e40000000c00 */
.L_x_11850:
[----:B------:R-:W-:Y:S05]  /*b7f0*/  BSYNC.RECONVERGENT B0 ;  /* 0x0000000000007941 */ /* 0x000fea0003800200 */
.L_x_11849:
        /* <DEDUP_REMOVED lines=13> */
.L_x_11854:
[----:B------:R1:W-:Y:S02]  /*b8d0*/  STS.128 [R175+0x7000], RZ ;  /* 0x007000ffaf007388 */ /* 0x0003e40000000c00 */
.L_x_11853:
[----:B------:R-:W-:Y:S05]  /*b8e0*/  BSYNC.RECONVERGENT B0 ;  /* 0x0000000000007941 */ /* 0x000fea0003800200 */
.L_x_11852:
        /* <DEDUP_REMOVED lines=13> */
.L_x_11857:
[----:B------:R1:W-:Y:S02]  /*b9c0*/  STS.128 [R175+0x7800], RZ ;  /* 0x007800ffaf007388 */ /* 0x0003e40000000c00 */
.L_x_11856:
[----:B------:R-:W-:Y:S05]  /*b9d0*/  BSYNC.RECONVERGENT B0 ;  /* 0x0000000000007941 */ /* 0x000fea0003800200 */
.L_x_11855:
        /* <DEDUP_REMOVED lines=16> */
.L_x_11860:
[----:B------:R1:W-:Y:S02]  /*bae0*/  STS.128 [R175+0x8000], RZ ;  /* 0x008000ffaf007388 */ /* 0x0003e40000000c00 */
.L_x_11859:
[----:B------:R-:W-:Y:S05]  /*baf0*/  BSYNC.RECONVERGENT B0 ;  /* 0x0000000000007941 */ /* 0x000fea0003800200 */
.L_x_11858:
        /* <DEDUP_REMOVED lines=13> */
.L_x_11863:
[----:B------:R1:W-:Y:S02]  /*bbd0*/  STS.128 [R175+0x8800], RZ ;  /* 0x008800ffaf007388 */ /* 0x0003e40000000c00 */
.L_x_11862:
[----:B------:R-:W-:Y:S05]  /*bbe0*/  BSYNC.RECONVERGENT B0 ;  /* 0x0000000000007941 */ /* 0x000fea0003800200 */
.L_x_11861:
        /* <DEDUP_REMOVED lines=16> */
.L_x_11866:
[----:B------:R1:W-:Y:S02]  /*bcf0*/  STS.128 [R175+0x9000], RZ ;  /* 0x009000ffaf007388 */ /* 0x0003e40000000c00 */
.L_x_11865:
[----:B------:R-:W-:Y:S05]  /*bd00*/  BSYNC.RECONVERGENT B0 ;  /* 0x0000000000007941 */ /* 0x000fea0003800200 */
.L_x_11864:
        /* <DEDUP_REMOVED lines=16> */
.L_x_11869:
[----:B------:R1:W-:Y:S02]  /*be10*/  STS.128 [R175+0x9800], RZ ;  /* 0x009800ffaf007388 */ /* 0x0003e40000000c00 */
.L_x_11868:
[----:B------:R-:W-:Y:S05]  /*be20*/  BSYNC.RECONVERGENT B0 ;  /* 0x0000000000007941 */ /* 0x000fea0003800200 */
.L_x_11867:
[----:B------:R-:W5:Y:S01]  /*be30*/  S2UR UR6, SR_CgaCtaId ;  /* 0x00000000000679c3 */ /* 0x000f620000008800 */
[----:B------:R-:W-:Y:S01]  /*be40*/  IMAD.SHL.U32 R158, R62, 0x40, RZ ;  /* 0x000000403e9e7824 */ /* 0x000fe200078e00ff */
[----:B------:R-:W-:Y:S01]  /*be50*/  LOP3.LUT R5, R67, 0x8, R62, 0x78, !PT ;  /* 0x0000000843057812 */ /* 0x000fe200078e783e */
[----:B------:R-:W-:Y:S01]  /*be60*/  UMOV UR7, 0x400 ;  /* 0x0000040000077882 */ /* 0x000fe20000000000 */
[----:B------:R-:W-:Y:S01]  /*be70*/  IMAD.IADD R159, R60, 0x1, R159 ;  /* 0x000000013c9f7824 */ /* 0x000fe200078e029f */
[----:B------:R-:W-:Y:S01]  /*be80*/  R2P PR, R62, 0x6 ;  /* 0x000000063e007804 */ /* 0x000fe20000000000 */
[----:B------:R-:W-:Y:S01]  /*be90*/  IMAD.MOV.U32 R4, RZ, RZ, 0x40 ;  /* 0x00000040ff047424 */ /* 0x000fe200078e00ff */
[----:B------:R-:W-:Y:S01]  /*bea0*/  LOP3.LUT R5, R5, 0x38, R64, 0x78, !PT ;  /* 0x0000003805057812 */ /* 0x000fe200078e7840 */
[----:B------:R-:W0:Y:S01]  /*beb0*/  LDGDEPBAR ;  /* 0x00000000000079af */ /* 0x000e220000000000 */
[----:B------:R-:W-:Y:S01]  /*bec0*/  LOP3.LUT R158, R158, 0x400, RZ, 0xc0, !PT ;  /* 0x000004009e9e7812 */ /* 0x000fe200078ec0ff */
[----:B------:R-:W-:Y:S01]  /*bed0*/  IMAD.SHL.U32 R52, R62, 0x2, RZ ;  /* 0x000000023e347824 */ /* 0x000fe200078e00ff */
[----:B------:R-:W-:Y:S01]  /*bee0*/  SEL R4, R4, 0xffffffc0, !P2 ;  /* 0xffffffc004047807 */ /* 0x000fe20005000000 */
[----:B------:R-:W-:Y:S01]  /*bef0*/  BSSY.RECONVERGENT B1, `(.L_x_11870) ;  /* 0x00000fe000017945 */ /* 0x000fe20003800200 */
[----:B------:R-:W-:Y:S01]  /*bf00*/  ISETP.NE.AND P0, PT, R54, 0x1, PT ;  /* 0x000000013600780c */ /* 0x000fe20003f05270 */
[----:B------:R-:W-:Y:S01]  /*bf10*/  IMAD R158, R5, 0x2, R158 ;  /* 0x00000002059e7824 */ /* 0x000fe200078e029e */
[----:B------:R-:W-:Y:S01]  /*bf20*/  SHF.R.U32.HI R53, RZ, 0x2, R62 ;  /* 0x00000002ff357819 */ /* 0x000fe2000001163e */
[----:B------:R-:W-:Y:S01]  /*bf30*/  IMAD.MOV.U32 R5, RZ, RZ, 0x20 ;  /* 0x00000020ff057424 */ /* 0x000fe200078e00ff */
[----:B------:R-:W-:-:S02]  /*bf40*/  LOP3.LUT R63, R63, 0x1f0, RZ, 0xc0, !PT ;  /* 0x000001f03f3f7812 */ /* 0x000fc400078ec0ff */
[----:B------:R-:W-:Y:S02]  /*bf50*/  LOP3.LUT R53, R53, 0x7, RZ, 0xc0, !PT ;  /* 0x0000000735357812 */ /* 0x000fe400078ec0ff */
[----:B------:R-:W-:Y:S02]  /*bf60*/  SEL R5, R5, 0xffffffe0, !P1 ;  /* 0xffffffe005057807 */ /* 0x000fe40004800000 */
[----:B------:R-:W-:Y:S01]  /*bf70*/  LOP3.LUT R52, R52, 0x6, RZ, 0xc0, !PT ;  /* 0x0000000634347812 */ /* 0x000fe200078ec0ff */
[----:B-----5:R-:W-:-:S06]  /*bf80*/  ULEA UR6, UR6, UR7, 0x18 ;  /* 0x0000000706067291 */ /* 0x020fcc000f8ec0ff */
[----:B------:R-:W-:Y:S01]  /*bf90*/  LEA R159, R159, UR6, 0x1 ;  /* 0x000000069f9f7c11 */ /* 0x000fe2000f8e08ff */
[----:B------:R-:W-:Y:S02]  /*bfa0*/  VIADD R0, R158, UR6 ;  /* 0x000000069e007c36 */ /* 0x000fe40008000000 */
[----:B------:R-:W-:Y:S02]  /*bfb0*/  LDSM.16.M88.4 R64, [R158+UR6+0x2000] ;  /* 0x002000069e40783b */ /* 0x000fe40008000200 */
[C-C-:B------:R-:W-:Y:S02]  /*bfc0*/  IMAD.IADD R157, R159.reuse, 0x1, R5.reuse ;  /* 0x000000019f9d7824 */ /* 0x140fe400078e0205 */
[----:B------:R-:W5:Y:S01]  /*bfd0*/  LDSM.16.M88.4 R112, [R159] ;  /* 0x000000009f70783b */ /* 0x000f620000000200 */
[C---:B------:R-:W-:Y:S02]  /*bfe0*/  IMAD.IADD R153, R0.reuse, 0x1, R5 ;  /* 0x0000000100997824 */ /* 0x040fe400078e0205 */
[--C-:B------:R-:W-:Y:S01]  /*bff0*/  IMAD.IADD R156, R159, 0x1, R4.reuse ;  /* 0x000000019f9c7824 */ /* 0x100fe200078e0204 */
[----:B------:R-:W4:Y:S01]  /*c000*/  LDSM.16.M88.4 R48, [R158+UR6+0x2800] ;  /* 0x002800069e30783b */ /* 0x000f220008000200 */
[----:B------:R-:W-:Y:S01]  /*c010*/  IMAD.IADD R152, R0, 0x1, R4 ;  /* 0x0000000100987824 */ /* 0x000fe200078e0204 */
[----:B------:R-:W-:Y:S01]  /*c020*/  P2R R0, PR, RZ, 0x1 ;  /* 0x00000001ff007803 */ /* 0x000fe20000000000 */
[C---:B------:R-:W-:Y:S01]  /*c030*/  IMAD.IADD R155, R5.reuse, 0x1, R156 ;  /* 0x00000001059b7824 */ /* 0x040fe200078e029c */
[----:B------:R-:W-:Y:S01]  /*c040*/  LDSM.16.M88.4 R104, [R157] ;  /* 0x000000009d68783b */ /* 0x000fe20000000200 */
[----:B------:R-:W-:-:S03]  /*c050*/  IMAD.IADD R151, R5, 0x1, R152 ;  /* 0x0000000105977824 */ /* 0x000fc600078e0298 */
[----:B------:R-:W2:Y:S04]  /*c060*/  LDSM.16.M88.4 R76, [R153+0x2000] ;  /* 0x00200000994c783b */ /* 0x000ea80000000200 */
[----:B------:R-:W3:Y:S04]  /*c070*/  LDSM.16.M88.4 R72, [R153+0x2800] ;  /* 0x002800009948783b */ /* 0x000ee80000000200 */
[----:B------:R-:W3:Y:S04]  /*c080*/  LDSM.16.M88.4 R40, [R158+UR6+0x3000] ;  /* 0x003000069e28783b */ /* 0x000ee80008000200 */
[----:B------:R-:W3:Y:S04]  /*c090*/  LDSM.16.M88.4 R32, [R158+UR6+0x3800] ;  /* 0x003800069e20783b */ /* 0x000ee80008000200 */
[----:B------:R-:W3:Y:S04]  /*c0a0*/  LDSM.16.M88.4 R24, [R158+UR6+0x4000] ;  /* 0x004000069e18783b */ /* 0x000ee80008000200 */
[----:B------:R-:W3:Y:S04]  /*c0b0*/  LDSM.16.M88.4 R16, [R158+UR6+0x4800] ;  /* 0x004800069e10783b */ /* 0x000ee80008000200 */
[----:B-1----:R-:W1:Y:S01]  /*c0c0*/  LDSM.16.M88.4 R8, [R158+UR6+0x5000] ;  /* 0x005000069e08783b */ /* 0x002e620008000200 */
[C---:B-----5:R-:W-:Y:S03]  /*c0d0*/  HMMA.16816.F32.BF16 R68, R112.reuse, R64, RZ ;  /* 0x000000407044723c */ /* 0x060fe600000418ff */
[----:B------:R-:W5:Y:S04]  /*c0e0*/  LDSM.16.M88.4 R88, [R158+UR6+0x5800] ;  /* 0x005800069e58783b */ /* 0x000f680008000200 */
[----:B------:R-:W5:Y:S01]  /*c0f0*/  LDSM.16.M88.4 R84, [R153+0x3000] ;  /* 0x003000009954783b */ /* 0x000f620000000200 */
[C---:B----4-:R-:W-:Y:S03]  /*c100*/  HMMA.16816.F32.BF16 R56, R112.reuse, R48, RZ ;  /* 0x000000307038723c */ /* 0x050fe600000418ff */
[----:B------:R-:W4:Y:S04]  /*c110*/  LDSM.16.M88.4 R80, [R153+0x3800] ;  /* 0x003800009950783b */ /* 0x000f280000000200 */
[----:B------:R-:W-:Y:S01]  /*c120*/  LDSM.16.M88.4 R120, [R153+0x5000] ;  /* 0x005000009978783b */ /* 0x000fe20000000200 */
[C---:B------:R-:W-:Y:S03]  /*c130*/  HMMA.16816.F32.BF16 R64, R112.reuse, R66, RZ ;  /* 0x000000427040723c */ /* 0x040fe600000418ff */
[----:B------:R-:W-:Y:S04]  /*c140*/  LDSM.16.M88.4 R108, [R153+0x5800] ;  /* 0x00580000996c783b */ /* 0x000fe80000000200 */
[----:B------:R-:W-:Y:S01]  /*c150*/  LDSM.16.M88.4 R128, [R156] ;  /* 0x000000009c80783b */ /* 0x000fe20000000200 */
[----:B------:R-:W-:Y:S03]  /*c160*/  HMMA.16816.F32.BF16 R48, R112, R50, RZ ;  /* 0x000000327030723c */ /* 0x000fe600000418ff */
[----:B------:R-:W-:Y:S04]  /*c170*/  LDSM.16.M88.4 R96, [R152+0x2000] ;  /* 0x002000009860783b */ /* 0x000fe80000000200 */
[----:B------:R-:W-:Y:S01]  /*c180*/  LDSM.16.M88.4 R92, [R152+0x2800] ;  /* 0x00280000985c783b */ /* 0x000fe20000000200 */
[C---:B--2---:R-:W-:Y:S08]  /*c190*/  HMMA.16816.F32.BF16 R68, R104.reuse, R76, R68 ;  /* 0x0000004c6844723c */ /* 0x044ff00000041844 */
[C---:B------:R-:W-:Y:S01]  /*c1a0*/  HMMA.16816.F32.BF16 R64, R104.reuse, R78, R64 ;  /* 0x0000004e6840723c */ /* 0x040fe20000041840 */
[----:B------:R-:W2:Y:S07]  /*c1b0*/  LDSM.16.M88.4 R76, [R153+0x4000] ;  /* 0x00400000994c783b */ /* 0x000eae0000000200 */
        /* <DEDUP_REMOVED lines=13> */
[C---:B-----5:R-:W-:Y:S08]  /*c290*/  HMMA.16816.F32.BF16 R116, R112.reuse, R88, RZ ;  /* 0x000000587074723c */ /* 0x060ff000000418ff */
[----:B------:R-:W-:Y:S01]  /*c2a0*/  HMMA.16816.F32.BF16 R112, R112, R90, RZ ;  /* 0x0000005a7070723c */ /* 0x000fe200000418ff */
[----:B------:R-:W1:Y:S07]  /*c2b0*/  LDSM.16.M88.4 R88, [R152+0x3000] ;  /* 0x003000009858783b */ /* 0x000e6e0000000200 */
[C---:B------:R-:W-:Y:S08]  /*c2c0*/  HMMA.16816.F32.BF16 R44, R104.reuse, R84, R44 ;  /* 0x00000054682c723c */ /* 0x040ff0000004182c */
[C---:B------:R-:W-:Y:S01]  /*c2d0*/  HMMA.16816.F32.BF16 R40, R104.reuse, R86, R40 ;  /* 0x000000566828723c */ /* 0x040fe20000041828 */
[----:B------:R-:W5:Y:S07]  /*c2e0*/  LDSM.16.M88.4 R84, [R152+0x3800] ;  /* 0x003800009854783b */ /* 0x000f6e0000000200 */
[C---:B----4-:R-:W-:Y:S08]  /*c2f0*/  HMMA.16816.F32.BF16 R36, R104.reuse, R80, R36 ;  /* 0x000000506824723c */ /* 0x050ff00000041824 */
[C---:B------:R-:W-:Y:S01]  /*c300*/  HMMA.16816.F32.BF16 R32, R104.reuse, R82, R32 ;  /* 0x000000526820723c */ /* 0x040fe20000041820 */
[----:B------:R-:W4:Y:S07]  /*c310*/  LDSM.16.M88.4 R80, [R152+0x4000] ;  /* 0x004000009850783b */ /* 0x000f2e0000000200 */
        /* <DEDUP_REMOVED lines=10> */
[----:B------:R-:W-:Y:S01]  /*c3c0*/  HMMA.16816.F32.BF16 R112, R104, R110, R112 ;  /* 0x0000006e6870723c */ /* 0x000fe20000041870 */
[----:B------:R-:W-:Y:S04]  /*c3d0*/  LDSM.16.M88.4 R108, [R155] ;  /* 0x000000009b6c783b */ /* 0x000fe80000000200 */
[----:B------:R-:W3:Y:S03]  /*c3e0*/  LDSM.16.M88.4 R104, [R151+0x2000] ;  /* 0x002000009768783b */ /* 0x000ee60000000200 */
        /* <DEDUP_REMOVED lines=9> */
[C---:B-----5:R-:W-:Y:S08]  /*c480*/  HMMA.16816.F32.BF16 R36, R128.reuse, R84, R36 ;  /* 0x000000548024723c */ /* 0x060ff00000041824 */
        /* <DEDUP_REMOVED lines=10> */
[----:B------:R-:W3:Y:S01]  /*c530*/  LDSM.16.M88.4 R72, [R151+0x5800] ;  /* 0x005800009748783b */ /* 0x000ee20000000200 */
        /* <DEDUP_REMOVED lines=13> */
[C---:B----4-:R-:W-:Y:S08]  /*c610*/  HMMA.16816.F32.BF16 R20, R108.reuse, R80, R20 ;  /* 0x000000506c14723c */ /* 0x050ff00000041814 */
[C---:B------:R-:W-:Y:S08]  /*c620*/  HMMA.16816.F32.BF16 R16, R108.reuse, R82, R16 ;  /* 0x000000526c10723c */ /* 0x040ff00000041810 */
[C---:B--2---:R-:W-:Y:S08]  /*c630*/  HMMA.16816.F32.BF16 R12, R108.reuse, R76, R12 ;  /* 0x0000004c6c0c723c */ /* 0x044ff0000004180c */
[C---:B------:R-:W-:Y:S08]  /*c640*/  HMMA.16816.F32.BF16 R8, R108.reuse, R78, R8 ;  /* 0x0000004e6c08723c */ /* 0x040ff00000041808 */
[C---:B---3--:R-:W-:Y:S08]  /*c650*/  HMMA.16816.F32.BF16 R116, R108.reuse, R72, R116 ;  /* 0x000000486c74723c */ /* 0x048ff00000041874 */
        /* <DEDUP_REMOVED lines=16> */
.L_x_11873:
        /* <DEDUP_REMOVED lines=9> */
[----:B------:R-:W-:Y:S02]  /*c7f0*/  ISETP.GE.AND P4, PT, R75, RZ, PT ;  /* 0x000000ff4b00720c */ /* 0x000fe40003f86270 */
[----:B------:R-:W-:Y:S01]  /*c800*/  LOP3.LUT R75, RZ, R78, RZ, 0x33, !PT ;  /* 0x0000004eff4b7212 */ /* 0x000fe200078e33ff */
        /* <DEDUP_REMOVED lines=49> */
.L_x_11874:
[----:B------:R-:W-:Y:S05]  /*cb20*/  BSYNC.RECONVERGENT B0 ;  /* 0x0000000000007941 */ /* 0x000fea0003800200 */
.L_x_11872:
        /* <DEDUP_REMOVED lines=58> */
.L_x_11871:
[----:B------:R-:W-:Y:S05]  /*ced0*/  BSYNC.RECONVERGENT B1 ;  /* 0x0000000000017941 */ /* 0x000fea0003800200 */
.L_x_11870:
[----:B------:R-:W-:Y:S01]  /*cee0*/  IADD3 R2, PT, PT, R172, R53, R63 ;  /* 0x00000035ac027210 */ /* 0x000fe20007ffe03f */
[----:B------:R-:W-:-:S03]  /*cef0*/  IMAD.IADD R108, R171, 0x1, R52 ;  /* 0x00000001ab6c7824 */ /* 0x000fc600078e0234 */
[----:B-1----:R-:W-:Y:S01]  /*cf00*/  IADD3 R83, PT, PT, R55, R2, -R177 ;  /* 0x0000000237537210 */ /* 0x002fe20007ffe8b1 */
[C---:B------:R-:W-:Y:S02]  /*cf10*/  VIADD R2, R108.reuse, 0x8 ;  /* 0x000000086c027836 */ /* 0x040fe40000000000 */
[C---:B------:R-:W-:Y:S02]  /*cf20*/  VIADD R6, R108.reuse, 0x1 ;  /* 0x000000016c067836 */ /* 0x040fe40000000000 */
[----:B------:R-:W-:Y:S01]  /*cf30*/  VIADD R94, R108, 0x19 ;  /* 0x000000196c5e7836 */ /* 0x000fe20000000000 */
[----:B------:R-:W-:Y:S01]  /*cf40*/  ISETP.GE.AND P3, PT, R2, R55, PT ;  /* 0x000000370200720c */ /* 0x000fe20003f66270 */
[C---:B------:R-:W-:Y:S02]  /*cf50*/  IMAD.IADD R62, R83.reuse, 0x1, -R6 ;  /* 0x00000001533e7824 */ /* 0x040fe400078e0a06 */
[C---:B------:R-:W-:Y:S02]  /*cf60*/  IMAD.IADD R81, R83.reuse, 0x1, -R2 ;  /* 0x0000000153517824 */ /* 0x040fe400078e0a02 */
        /* <DEDUP_REMOVED lines=32> */
[C---:B------:R-:W-:Y:S01]  /*d170*/  VIADD R64, R108.reuse, 0x51 ;  /* 0x000000516c407836 */ /* 0x040fe20000000000 */
[----:B------:R-:W-:Y:S01]  /*d180*/  I2FP.F32.S32 R62, R62 ;  /* 0x0000003e003e7245 */ /* 0x000fe20000201400 */
[----:B------:R-:W-:Y:S01]  /*d190*/  IMAD.IADD R7, R83, 0x1, -R120 ;  /* 0x0000000153077824 */ /* 0x000fe200078e0a78 */
[----:B------:R-:W-:Y:S01]  /*d1a0*/  IABS R2, R2 ;  /* 0x0000000200027213 */ /* 0x000fe20000000000 */
[C---:B------:R-:W-:Y:S01]  /*d1b0*/  VIADD R80, R108.reuse, 0x49 ;  /* 0x000000496c507836 */ /* 0x040fe20000000000 */
[----:B------:R-:W-:Y:S01]  /*d1c0*/  IABS R145, R145 ;  /* 0x0000009100917213 */ /* 0x000fe20000000000 */
[----:B------:R-:W-:Y:S01]  /*d1d0*/  FFMA.FTZ R75, -R3, R62, R57 ;  /* 0x0000003e034b7223 */ /* 0x000fe20000010139 */
[----:B------:R-:W-:Y:S01]  /*d1e0*/  I2FP.F32.S32 R2, R2 ;  /* 0x0000000200027245 */ /* 0x000fe20000201400 */
[----:B------:R-:W-:Y:S01]  /*d1f0*/  VIADD R62, R108, 0x58 ;  /* 0x000000586c3e7836 */ /* 0x000fe20000000000 */
[----:B------:R-:W-:Y:S01]  /*d200*/  I2FP.F32.S32 R137, R137 ;  /* 0x0000008900897245 */ /* 0x000fe20000201400 */
[----:B------:R-:W-:Y:S01]  /*d210*/  IMAD.IADD R57, R83, 0x1, -R90 ;  /* 0x0000000153397824 */ /* 0x000fe200078e0a5a */
[----:B------:R-:W-:Y:S01]  /*d220*/  I2FP.F32.S32 R145, R145 ;  /* 0x0000009100917245 */ /* 0x000fe20000201400 */
[----:B------:R-:W-:Y:S01]  /*d230*/  FFMA.FTZ R187, -R3, R2, R29 ;  /* 0x0000000203bb7223 */ /* 0x000fe2000001011d */
[----:B------:R-:W-:-:S02]  /*d240*/  IMAD.IADD R2, R83, 0x1, -R64 ;  /* 0x0000000153027824 */ /* 0x000fc400078e0a40 */
[C---:B------:R-:W-:Y:S01]  /*d250*/  FFMA.FTZ R137, -R3.reuse, R137, R20 ;  /* 0x0000008903897223 */ /* 0x040fe20000010114 */
[C---:B------:R-:W-:Y:S02]  /*d260*/  VIADD R20, R108.reuse, 0x68 ;  /* 0x000000686c147836 */ /* 0x040fe40000000000 */
[----:B------:R-:W-:Y:S01]  /*d270*/  FFMA.FTZ R145, -R3, R145, R28 ;  /* 0x0000009103917223 */ /* 0x000fe2000001011c */
[C---:B------:R-:W-:Y:S01]  /*d280*/  VIADD R82, R108.reuse, 0x48 ;  /* 0x000000486c527836 */ /* 0x040fe20000000000 */
[----:B------:R-:W-:Y:S01]  /*d290*/  IABS R2, R2 ;  /* 0x0000000200027213 */ /* 0x000fe20000000000 */
[C---:B------:R-:W-:Y:S01]  /*d2a0*/  IMAD.IADD R28, R83.reuse, 0x1, -R80 ;  /* 0x00000001531c7824 */ /* 0x040fe200078e0a50 */
[----:B------:R-:W-:Y:S01]  /*d2b0*/  IABS R7, R7 ;  /* 0x0000000700077213 */ /* 0x000fe20000000000 */
[C---:B------:R-:W-:Y:S01]  /*d2c0*/  IMAD.IADD R133, R83.reuse, 0x1, -R62 ;  /* 0x0000000153857824 */ /* 0x040fe200078e0a3e */
[----:B------:R-:W-:Y:S01]  /*d2d0*/  I2FP.F32.S32 R2, R2 ;  /* 0x0000000200027245 */ /* 0x000fe20000201400 */
[C---:B------:R-:W-:Y:S01]  /*d2e0*/  VIADD R98, R108.reuse, 0x28 ;  /* 0x000000286c627836 */ /* 0x040fe20000000000 */
[----:B------:R-:W-:Y:S01]  /*d2f0*/  IABS R57, R57 ;  /* 0x0000003900397213 */ /* 0x000fe20000000000 */
[----:B------:R-:W-:Y:S01]  /*d300*/  IMAD.IADD R65, R83, 0x1, -R20 ;  /* 0x0000000153417824 */ /* 0x000fe200078e0a14 */
[----:B------:R-:W-:Y:S01]  /*d310*/  I2FP.F32.S32 R7, R7 ;  /* 0x0000000700077245 */ /* 0x000fe20000201400 */
[----:B------:R-:W-:Y:S01]  /*d320*/  FFMA.FTZ R135, -R3, R2, R21 ;  /* 0x0000000203877223 */ /* 0x000fe20000010115 */
[C---:B------:R-:W-:Y:S01]  /*d330*/  IMAD.IADD R141, R83.reuse, 0x1, -R82 ;  /* 0x00000001538d7824 */ /* 0x040fe200078e0a52 */
[----:B------:R-:W2:Y:S01]  /*d340*/  LD.E R21, desc[UR4][R102.64+0xdc] ;  /* 0x0000dc0466157980 */ /* 0x000ea2000c101900 */
[----:B------:R-:W-:Y:S01]  /*d350*/  IMAD.IADD R211, R83, 0x1, -R98 ;  /* 0x0000000153d37824 */ /* 0x000fe200078e0a62 */
[----:B------:R-:W-:Y:S01]  /*d360*/  IABS R28, R28 ;  /* 0x0000001c001c7213 */ /* 0x000fe20000000000 */
[C---:B------:R-:W-:Y:S01]  /*d370*/  FFMA.FTZ R7, -R3.reuse, R7, R56 ;  /* 0x0000000703077223 */ /* 0x040fe20000010138 */
        /* <DEDUP_REMOVED lines=8> */
[----:B------:R-:W-:Y:S01]  /*d400*/  I2FP.F32.S32 R28, R28 ;  /* 0x0000001c001c7245 */ /* 0x000fe20000201400 */
[C---:B------:R-:W-:Y:S01]  /*d410*/  VIADD R32, R108.reuse, 0x71 ;  /* 0x000000716c207836 */ /* 0x040fe20000000000 */
        /* <DEDUP_REMOVED lines=11> */
[----:B------:R-:W-:Y:S02]  /*d4d0*/  IMAD.IADD R8, R83, 0x1, -R32 ;  /* 0x0000000153087824 */ /* 0x000fe400078e0a20 */
[----:B------:R-:W-:Y:S01]  /*d4e0*/  FFMA.FTZ R141, -R3, R141, R24 ;  /* 0x0000008d038d7223 */ /* 0x000fe20000010118 */
[----:B------:R-:W-:Y:S02]  /*d4f0*/  IMAD.IADD R197, R83, 0x1, -R84 ;  /* 0x0000000153c57824 */ /* 0x000fe400078e0a54 */
        /* <DEDUP_REMOVED lines=15> */
[C---:B------:R-:W-:Y:S01]  /*d5f0*/  VIADD R106, R108.reuse, 0x20 ;  /* 0x000000206c6a7836 */ /* 0x040fe20000000000 */
[----:B------:R-:W-:Y:S01]  /*d600*/  IABS R40, R40 ;  /* 0x0000002800287213 */ /* 0x000fe20000000000 */
[C---:B------:R-:W-:Y:S01]  /*d610*/  VIADD R104, R108.reuse, 0x21 ;  /* 0x000000216c687836 */ /* 0x040fe20000000000 */
[----:B------:R-:W-:Y:S01]  /*d620*/  I2FP.F32.S32 R8, R8 ;  /* 0x0000000800087245 */ /* 0x000fe20000201400 */
[----:B------:R-:W-:Y:S01]  /*d630*/  FFMA.FTZ R131, -R3, R28, R17 ;  /* 0x0000001c03837223 */ /* 0x000fe20000010111 */
[----:B------:R-:W-:Y:S01]  /*d640*/  I2FP.F32.S32 R197, R197 ;  /* 0x000000c500c57245 */ /* 0x000fe20000201400 */
[----:B------:R-:W-:Y:S01]  /*d650*/  VIADD R25, R83, 0x8 ;  /* 0x0000000853197836 */ /* 0x000fe20000000000 */
[----:B------:R-:W-:Y:S01]  /*d660*/  IABS R2, R2 ;  /* 0x0000000200027213 */ /* 0x000fe20000000000 */
[----:B------:R-:W-:Y:S01]  /*d670*/  VIADD R28, R108, 0x78 ;  /* 0x000000786c1c7836 */ /* 0x000fe20000000000 */
[----:B------:R-:W-:Y:S01]  /*d680*/  I2FP.F32.S32 R29, R29 ;  /* 0x0000001d001d7245 */ /* 0x000fe20000201400 */
[C---:B------:R-:W-:Y:S01]  /*d690*/  FFMA.FTZ R117, -R3.reuse, R8, R117 ;  /* 0x0000000803757223 */ /* 0x040fe20000010175 */
[----:B------:R-:W-:Y:S01]  /*d6a0*/  I2FP.F32.S32 R73, R73 ;  /* 0x0000004900497245 */ /* 0x000fe20000201400 */
[C---:B------:R-:W-:Y:S01]  /*d6b0*/  FFMA.FTZ R197, -R3.reuse, R197, R36 ;  /* 0x000000c503c57223 */ /* 0x040fe20000010124 */
[----:B------:R-:W-:Y:S01]  /*d6c0*/  I2FP.F32.S32 R24, R24 ;  /* 0x0000001800187245 */ /* 0x000fe20000201400 */
[-C--:B------:R-:W-:Y:S01]  /*d6d0*/  FFMA.FTZ R8, -R3, R29.reuse, R68 ;  /* 0x0000001d03087223 */ /* 0x080fe20000010144 */
        /* <DEDUP_REMOVED lines=8> */
[----:B------:R-:W-:Y:S02]  /*d760*/  IMAD.IADD R109, R83, 0x1, -R106 ;  /* 0x00000001536d7824 */ /* 0x000fe400078e0a6a */
[----:B------:R-:W-:Y:S01]  /*d770*/  FFMA.FTZ R37, -R3, R2, R13 ;  /* 0x0000000203257223 */ /* 0x000fe2000001010d */
[C---:B------:R-:W-:Y:S01]  /*d780*/  IMAD.IADD R48, R83.reuse, 0x1, -R104 ;  /* 0x0000000153307824 */ /* 0x040fe200078e0a68 */
[----:B------:R-:W-:Y:S01]  /*d790*/  IABS R36, R36 ;  /* 0x0000002400247213 */ /* 0x000fe20000000000 */
[----:B------:R-:W-:Y:S01]  /*d7a0*/  IMAD.IADD R9, R83, 0x1, -R28 ;  /* 0x0000000153097824 */ /* 0x000fe200078e0a1c */
[----:B------:R-:W-:Y:S01]  /*d7b0*/  IABS R66, R66 ;  /* 0x0000004200427213 */ /* 0x000fe20000000000 */
[C---:B------:R-:W-:Y:S01]  /*d7c0*/  IMAD.IADD R13, R25.reuse, 0x1, -R120 ;  /* 0x00000001190d7824 */ /* 0x040fe200078e0a78 */
[----:B------:R-:W-:Y:S01]  /*d7d0*/  IABS R109, R109 ;  /* 0x0000006d006d7213 */ /* 0x000fe20000000000 */
[----:B------:R-:W-:Y:S01]  /*d7e0*/  IMAD.IADD R68, R25, 0x1, -R122 ;  /* 0x0000000119447824 */ /* 0x000fe200078e0a7a */
[----:B------:R-:W-:Y:S01]  /*d7f0*/  IABS R48, R48 ;  /* 0x0000003000307213 */ /* 0x000fe20000000000 */
[----:B------:R-:W-:Y:S01]  /*d800*/  VIADD R2, R108, 0x79 ;  /* 0x000000796c027836 */ /* 0x000fe20000000000 */
[----:B------:R-:W-:-:S02]  /*d810*/  IABS R9, R9 ;  /* 0x0000000900097213 */ /* 0x000fc40000000000 */
[----:B------:R-:W-:Y:S02]  /*d820*/  I2FP.F32.S32 R36, R36 ;  /* 0x0000002400247245 */ /* 0x000fe40000201400 */
[----:B------:R-:W-:Y:S02]  /*d830*/  IABS R13, R13 ;  /* 0x0000000d000d7213 */ /* 0x000fe40000000000 */
[----:B------:R-:W-:Y:S01]  /*d840*/  I2FP.F32.S32 R66, R66 ;  /* 0x0000004200427245 */ /* 0x000fe20000201400 */
[----:B------:R-:W-:Y:S01]  /*d850*/  FFMA.FTZ R199, -R3, R36, R33 ;  /* 0x0000002403c77223 */ /* 0x000fe20000010121 */
[----:B------:R-:W-:Y:S02]  /*d860*/  I2FP.F32.S32 R109, R109 ;  /* 0x0000006d006d7245 */ /* 0x000fe40000201400 */
[----:B------:R-:W-:Y:S02]  /*d870*/  I2FP.F32.S32 R48, R48 ;  /* 0x0000003000307245 */ /* 0x000fe40000201400 */
[----:B------:R-:W-:-:S02]  /*d880*/  I2FP.F32.S32 R9, R9 ;  /* 0x0000000900097245 */ /* 0x000fc40000201400 */
[----:B------:R-:W-:Y:S01]  /*d890*/  I2FP.F32.S32 R13, R13 ;  /* 0x0000000d000d7245 */ /* 0x000fe20000201400 */
[C---:B------:R-:W-:Y:S01]  /*d8a0*/  FFMA.FTZ R33, -R3.reuse, R66, R59 ;  /* 0x0000004203217223 */ /* 0x040fe2000001013b */
[C---:B------:R-:W-:Y:S01]  /*d8b0*/  FFMA.FTZ R109, -R3.reuse, R109, R44 ;  /* 0x0000006d036d7223 */ /* 0x040fe2000001012c */
[C---:B------:R-:W-:Y:S01]  /*d8c0*/  FFMA.FTZ R207, -R3.reuse, R48, R45 ;  /* 0x0000003003cf7223 */ /* 0x040fe2000001012d */
[----:B------:R-:W-:Y:S01]  /*d8d0*/  FFMA.FTZ R36, -R3, R9, R112 ;  /* 0x0000000903247223 */ /* 0x000fe20000010170 */
[----:B------:R-:W-:Y:S01]  /*d8e0*/  IMAD.IADD R66, R25, 0x1, -R94 ;  /* 0x0000000119427824 */ /* 0x000fe200078e0a5e */
[C---:B------:R-:W-:Y:S01]  /*d8f0*/  ISETP.GE.AND P1, PT, R108.reuse, R55, PT ;  /* 0x000000376c00720c */ /* 0x040fe20003f26270 */
[C---:B------:R-:W-:Y:S02]  /*d900*/  VIADD R48, R108.reuse, 0x60 ;  /* 0x000000606c307836 */ /* 0x040fe40000000000 */
[----:B------:R-:W-:Y:S01]  /*d910*/  FFMA.FTZ R13, -R3, R13, R58 ;  /* 0x0000000d030d7223 */ /* 0x000fe2000001013a */
[----:B------:R-:W-:-:S02]  /*d920*/  VIADD R44, R108, 0x70 ;  /* 0x000000706c2c7836 */ /* 0x000fc40000000000 */
[C---:B------:R-:W-:Y:S01]  /*d930*/  IMAD.IADD R9, R25.reuse, 0x1, -R108 ;  /* 0x0000000119097824 */ /* 0x040fe200078e0a6c */
[----:B------:R-:W-:Y:S01]  /*d940*/  IABS R68, R68 ;  /* 0x0000004400447213 */ /* 0x000fe20000000000 */
[C---:B------:R-:W-:Y:S02]  /*d950*/  IMAD.IADD R108, R25.reuse, 0x1, -R6 ;  /* 0x00000001196c7824 */ /* 0x040fe400078e0a06 */
[C---:B------:R-:W-:Y:S01]  /*d960*/  IMAD.IADD R58, R25.reuse, 0x1, -R104 ;  /* 0x00000001193a7824 */ /* 0x040fe200078e0a68 */
[----:B------:R-:W-:Y:S01]  /*d970*/  IABS R66, R66 ;  /* 0x0000004200427213 */ /* 0x000fe20000000000 */
[----:B------:R-:W-:Y:S01]  /*d980*/  IMAD.IADD R59, R25, 0x1, -R98 ;  /* 0x00000001193b7824 */ /* 0x000fe200078e0a62 */
[----:B------:R-:W-:Y:S01]  /*d990*/  IABS R108, R108 ;  /* 0x0000006c006c7213 */ /* 0x000fe20000000000 */
[C---:B------:R-:W-:Y:S01]  /*d9a0*/  IMAD.IADD R105, R83.reuse, 0x1, -R48 ;  /* 0x0000000153697824 */ /* 0x040fe200078e0a30 */
[----:B------:R-:W-:Y:S01]  /*d9b0*/  I2FP.F32.S32 R68, R68 ;  /* 0x0000004400447245 */ /* 0x000fe20000201400 */
[----:B------:R-:W-:Y:S01]  /*d9c0*/  IMAD.IADD R40, R83, 0x1, -R44 ;  /* 0x0000000153287824 */ /* 0x000fe200078e0a2c */
[----:B------:R-:W-:-:S02]  /*d9d0*/  IABS R58, R58 ;  /* 0x0000003a003a7213 */ /* 0x000fc40000000000 */
[----:B------:R-:W-:Y:S02]  /*d9e0*/  ISETP.GE.AND P5, PT, R120, R55, PT ;  /* 0x000000377800720c */ /* 0x000fe40003fa6270 */
[----:B------:R-:W-:Y:S02]  /*d9f0*/  IABS R59, R59 ;  /* 0x0000003b003b7213 */ /* 0x000fe40000000000 */
[----:B------:R-:W-:Y:S02]  /*da00*/  I2FP.F32.S32 R66, R66 ;  /* 0x0000004200427245 */ /* 0x000fe40000201400 */
[----:B------:R-:W-:Y:S01]  /*da10*/  ISETP.GE.AND P0, PT, R6, R55, PT ;  /* 0x000000370600720c */ /* 0x000fe20003f06270 */
[----:B------:R-:W-:Y:S01]  /*da20*/  FFMA.FTZ R17, -R3, R68, R67 ;  /* 0x0000004403117223 */ /* 0x000fe20000010143 */
[----:B------:R-:W-:Y:S01]  /*da30*/  IABS R6, R9 ;  /* 0x0000000900067213 */ /* 0x000fe20000000000 */
[----:B------:R-:W-:Y:S01]  /*da40*/  IMAD.IADD R9, R25, 0x1, -R96 ;  /* 0x0000000119097824 */ /* 0x000fe200078e0a60 */
[----:B------:R-:W-:-:S02]  /*da50*/  I2FP.F32.S32 R108, R108 ;  /* 0x0000006c006c7245 */ /* 0x000fc40000201400 */
[----:B------:R-:W-:Y:S02]  /*da60*/  I2FP.F32.S32 R58, R58 ;  /* 0x0000003a003a7245 */ /* 0x000fe40000201400 */
[----:B------:R-:W-:Y:S02]  /*da70*/  ISETP.GE.AND P4, PT, R122, R55, PT ;  /* 0x000000377a00720c */ /* 0x000fe40003f86270 */
[----:B------:R-:W-:Y:S01]  /*da80*/  FSEL R41, R7, -INF , !P5 ;  /* 0xff80000007297808 */ /* 0x000fe20006800000 */
[----:B------:R-:W-:Y:S01]  /*da90*/  FFMA.FTZ R7, -R3, R66, R51 ;  /* 0x0000004203077223 */ /* 0x000fe20000010133 */
[----:B------:R-:W-:Y:S01]  /*daa0*/  I2FP.F32.S32 R59, R59 ;  /* 0x0000003b003b7245 */ /* 0x000fe20000201400 */
[----:B------:R-:W-:Y:S02]  /*dab0*/  IMAD.IADD R51, R25, 0x1, -R84 ;  /* 0x0000000119337824 */ /* 0x000fe400078e0a54 */
[----:B------:R-:W-:Y:S01]  /*dac0*/  FFMA.FTZ R45, -R3, R108, R71 ;  /* 0x0000006c032d7223 */ /* 0x000fe20000010147 */
[----:B------:R-:W-:Y:S01]  /*dad0*/  FSEL R71, R79, -INF , !P4 ;  /* 0xff8000004f477808 */ /* 0x000fe20006000000 */
[----:B------:R-:W-:Y:S01]  /*dae0*/  FFMA.FTZ R47, -R3, R58, R47 ;  /* 0x0000003a032f7223 */ /* 0x000fe2000001012f */
[----:B------:R-:W-:Y:S01]  /*daf0*/  FSEL R17, R17, -INF , !P4 ;  /* 0xff80000011117808 */ /* 0x000fe20006000000 */
[----:B------:R-:W-:Y:S01]  /*db00*/  FFMA.FTZ R42, -R3, R59, R42 ;  /* 0x0000003b032a7223 */ /* 0x000fe2000001012a */
[----:B------:R-:W-:-:S02]  /*db10*/  IABS R9, R9 ;  /* 0x0000000900097213 */ /* 0x000fc40000000000 */
[-C--:B------:R-:W-:Y:S02]  /*db20*/  ISETP.GE.AND P4, PT, R104, R55.reuse, PT ;  /* 0x000000376800720c */ /* 0x080fe40003f86270 */
[----:B------:R-:W-:Y:S02]  /*db30*/  FSEL R13, R13, -INF , !P5 ;  /* 0xff8000000d0d7808 */ /* 0x000fe40006800000 */
[----:B------:R-:W-:Y:S02]  /*db40*/  ISETP.GE.AND P5, PT, R98, R55, PT ;  /* 0x000000376200720c */ /* 0x000fe40003fa6270 */
[----:B------:R-:W-:Y:S02]  /*db50*/  IABS R51, R51 ;  /* 0x0000003300337213 */ /* 0x000fe40000000000 */
[----:B------:R-:W-:Y:S02]  /*db60*/  I2FP.F32.S32 R9, R9 ;  /* 0x0000000900097245 */ /* 0x000fe40000201400 */
[----:B------:R-:W-:-:S02]  /*db70*/  I2FP.F32.S32 R6, R6 ;  /* 0x0000000600067245 */ /* 0x000fc40000201400 */
[----:B------:R-:W-:Y:S01]  /*db80*/  FSEL R203, R47, -INF , !P4 ;  /* 0xff8000002fcb7808 */ /* 0x000fe20006000000 */
[C---:B------:R-:W-:Y:S01]  /*db90*/  IMAD.IADD R47, R25.reuse, 0x1, -R90 ;  /* 0x00000001192f7824 */ /* 0x040fe200078e0a5a */
[----:B------:R-:W-:Y:S01]  /*dba0*/  FSEL R205, R42, -INF , !P5 ;  /* 0xff8000002acd7808 */ /* 0x000fe20006800000 */
[----:B------:R-:W-:Y:S01]  /*dbb0*/  IMAD.IADD R42, R25, 0x1, -R76 ;  /* 0x00000001192a7824 */ /* 0x000fe200078e0a4c */
[----:B------:R-:W-:Y:S01]  /*dbc0*/  I2FP.F32.S32 R51, R51 ;  /* 0x0000003300337245 */ /* 0x000fe20000201400 */
[C---:B------:R-:W-:Y:S01]  /*dbd0*/  FFMA.FTZ R9, -R3.reuse, R9, R50 ;  /* 0x0000000903097223 */ /* 0x040fe20000010132 */
[----:B------:R-:W-:Y:S01]  /*dbe0*/  FFMA.FTZ R6, -R3, R6, R70 ;  /* 0x0000000603067223 */ /* 0x000fe20000010146 */
[----:B------:R-:W-:Y:S01]  /*dbf0*/  IMAD.IADD R50, R25, 0x1, -R92 ;  /* 0x0000000119327824 */ /* 0x000fe200078e0a5c */
[----:B------:R-:W-:Y:S01]  /*dc00*/  IABS R47, R47 ;  /* 0x0000002f002f7213 */ /* 0x000fe20000000000 */
[----:B------:R-:W-:Y:S01]  /*dc10*/  FFMA.FTZ R38, -R3, R51, R38 ;  /* 0x0000003303267223 */ /* 0x000fe20000010126 */
[----:B------:R-:W-:Y:S01]  /*dc20*/  FSEL R49, R81, -INF , !P3 ;  /* 0xff80000051317808 */ /* 0x000fe20005800000 */
[----:B------:R-:W-:Y:S01]  /*dc30*/  IMAD.IADD R67, R25, 0x1, -R106 ;  /* 0x0000000119437824 */ /* 0x000fe200078e0a6a */
[----:B------:R-:W-:Y:S01]  /*dc40*/  FSEL R29, R29, -INF , !P3 ;  /* 0xff8000001d1d7808 */ /* 0x000fe20005800000 */
[----:B------:R-:W-:Y:S01]  /*dc50*/  IMAD.IADD R58, R25, 0x1, -R86 ;  /* 0x00000001193a7824 */ /* 0x000fe200078e0a56 */
[----:B------:R-:W-:-:S02]  /*dc60*/  IABS R42, R42 ;  /* 0x0000002a002a7213 */ /* 0x000fc40000000000 */
[----:B------:R-:W-:Y:S02]  /*dc70*/  ISETP.GE.AND P3, PT, R84, R55, PT ;  /* 0x000000375400720c */ /* 0x000fe40003f66270 */
[----:B------:R-:W-:Y:S02]  /*dc80*/  FSEL R8, R8, -INF , !P1 ;  /* 0xff80000008087808 */ /* 0x000fe40004800000 */
[----:B------:R-:W-:Y:S02]  /*dc90*/  FSEL R6, R6, -INF , !P1 ;  /* 0xff80000006067808 */ /* 0x000fe40004800000 */
[----:B------:R-:W-:Y:S02]  /*dca0*/  IABS R50, R50 ;  /* 0x0000003200327213 */ /* 0x000fe40000000000 */
[----:B------:R-:W-:Y:S02]  /*dcb0*/  I2FP.F32.S32 R47, R47 ;  /* 0x0000002f002f7245 */ /* 0x000fe40000201400 */
[----:B------:R-:W-:-:S02]  /*dcc0*/  ISETP.GE.AND P1, PT, R94, R55, PT ;  /* 0x000000375e00720c */ /* 0x000fc40003f26270 */
[----:B------:R-:W-:Y:S02]  /*dcd0*/  I2FP.F32.S32 R42, R42 ;  /* 0x0000002a002a7245 */ /* 0x000fe40000201400 */
[----:B------:R-:W-:Y:S01]  /*dce0*/  FSEL R193, R38, -INF , !P3 ;  /* 0xff80000026c17808 */ /* 0x000fe20005800000 */
[----:B------:R-:W-:Y:S01]  /*dcf0*/  IMAD.IADD R38, R25, 0x1, -R74 ;  /* 0x0000000119267824 */ /* 0x000fe200078e0a4a */
[----:B------:R-:W-:Y:S02]  /*dd00*/  IABS R67, R67 ;  /* 0x0000004300437213 */ /* 0x000fe40000000000 */
[----:B------:R-:W-:Y:S01]  /*dd10*/  IABS R58, R58 ;  /* 0x0000003a003a7213 */ /* 0x000fe20000000000 */
[C---:B------:R-:W-:Y:S01]  /*dd20*/  FFMA.FTZ R34, -R3.reuse, R47, R34 ;  /* 0x0000002f03227223 */ /* 0x040fe20000010122 */
[----:B------:R-:W-:Y:S01]  /*dd30*/  I2FP.F32.S32 R50, R50 ;  /* 0x0000003200327245 */ /* 0x000fe20000201400 */
[----:B------:R-:W-:Y:S01]  /*dd40*/  FFMA.FTZ R30, -R3, R42, R30 ;  /* 0x0000002a031e7223 */ /* 0x000fe2000001011e */
[----:B------:R-:W-:-:S02]  /*dd50*/  ISETP.GE.AND P2, PT, R96, R55, PT ;  /* 0x000000376000720c */ /* 0x000fc40003f46270 */
[----:B------:R-:W-:Y:S02]  /*dd60*/  FSEL R69, R69, -INF , !P1 ;  /* 0xff80000045457808 */ /* 0x000fe40004800000 */
[----:B------:R-:W-:Y:S02]  /*dd70*/  FSEL R7, R7, -INF , !P1 ;  /* 0xff80000007077808 */ /* 0x000fe40004800000 */
[----:B------:R-:W-:Y:S02]  /*dd80*/  ISETP.GE.AND P1, PT, R90, R55, PT ;  /* 0x000000375a00720c */ /* 0x000fe40003f26270 */
[----:B------:R-:W-:Y:S02]  /*dd90*/  FSEL R211, R211, -INF , !P5 ;  /* 0xff800000d3d37808 */ /* 0x000fe40006800000 */
[----:B------:R-:W-:Y:S02]  /*dda0*/  I2FP.F32.S32 R67, R67 ;  /* 0x0000004300437245 */ /* 0x000fe40000201400 */
[----:B------:R-:W-:-:S02]  /*ddb0*/  I2FP.F32.S32 R58, R58 ;  /* 0x0000003a003a7245 */ /* 0x000fc40000201400 */
[-C--:B------:R-:W-:Y:S01]  /*ddc0*/  ISETP.GE.AND P5, PT, R76, R55.reuse, PT ;  /* 0x000000374c00720c */ /* 0x080fe20003fa6270 */
[----:B------:R-:W-:Y:S01]  /*ddd0*/  FFMA.FTZ R39, -R3, R50, R39 ;  /* 0x0000003203277223 */ /* 0x000fe20000010127 */
[-C--:B------:R-:W-:Y:S02]  /*dde0*/  ISETP.GE.AND P6, PT, R110, R55.reuse, PT ;  /* 0x000000376e00720c */ /* 0x080fe40003fc6270 */
[----:B------:R-:W-:Y:S02]  /*ddf0*/  IABS R38, R38 ;  /* 0x0000002600267213 */ /* 0x000fe40000000000 */
[----:B------:R-:W-:Y:S02]  /*de00*/  FSEL R73, R73, -INF , !P2 ;  /* 0xff80000049497808 */ /* 0x000fe40005000000 */
[----:B------:R-:W-:Y:S02]  /*de10*/  FSEL R9, R9, -INF , !P2 ;  /* 0xff80000009097808 */ /* 0x000fe40005000000 */
[----:B------:R-:W-:-:S02]  /*de20*/  ISETP.GE.AND P2, PT, R92, R55, PT ;  /* 0x000000375c00720c */ /* 0x000fc40003f46270 */
[----:B------:R-:W-:Y:S01]  /*de30*/  FSEL R111, R34, -INF , !P1 ;  /* 0xff800000226f7808 */ /* 0x000fe20004800000 */
[----:B------:R-:W-:Y:S01]  /*de40*/  IMAD.IADD R34, R25, 0x1, -R80 ;  /* 0x0000000119227824 */ /* 0x000fe200078e0a50 */
[----:B------:R-:W-:Y:S01]  /*de50*/  FSEL R143, R30, -INF , !P5 ;  /* 0xff8000001e8f7808 */ /* 0x000fe20006800000 */
[----:B------:R-:W-:Y:S01]  /*de60*/  FFMA.FTZ R46, -R3, R67, R46 ;  /* 0x00000043032e7223 */ /* 0x000fe2000001012e */
[----:B------:R-:W-:Y:S01]  /*de70*/  FSEL R77, R77, -INF , !P0 ;  /* 0xff8000004d4d7808 */ /* 0x000fe20004000000 */
[----:B------:R-:W-:Y:S01]  /*de80*/  FFMA.FTZ R43, -R3, R58, R43 ;  /* 0x0000003a032b7223 */ /* 0x000fe2000001012b */
[----:B------:R-:W-:Y:S01]  /*de90*/  FSEL R45, R45, -INF , !P0 ;  /* 0xff8000002d2d7808 */ /* 0x000fe20004000000 */
[----:B------:R-:W-:Y:S01]  /*dea0*/  IMAD.IADD R30, R25, 0x1, -R56 ;  /* 0x00000001191e7824 */ /* 0x000fe200078e0a38 */
[----:B------:R-:W-:Y:S02]  /*deb0*/  FSEL R75, R75, -INF , !P6 ;  /* 0xff8000004b4b7808 */ /* 0x000fe40007000000 */
[----:B------:R-:W-:-:S02]  /*dec0*/  FSEL R33, R33, -INF , !P6 ;  /* 0xff80000021217808 */ /* 0x000fc40007000000 */
[----:B------:R-:W-:Y:S02]  /*ded0*/  I2FP.F32.S32 R38, R38 ;  /* 0x0000002600267245 */ /* 0x000fe40000201400 */
[-C--:B------:R-:W-:Y:S02]  /*dee0*/  ISETP.GE.AND P0, PT, R106, R55.reuse, PT ;  /* 0x000000376a00720c */ /* 0x080fe40003f06270 */
[----:B------:R-:W-:Y:S02]  /*def0*/  ISETP.GE.AND P6, PT, R86, R55, PT ;  /* 0x000000375600720c */ /* 0x000fe40003fc6270 */
[----:B------:R-:W-:Y:S01]  /*df00*/  FSEL R191, R39, -INF , !P2 ;  /* 0xff80000027bf7808 */ /* 0x000fe20005000000 */
[----:B------:R-:W-:Y:S01]  /*df10*/  IMAD.IADD R39, R25, 0x1, -R78 ;  /* 0x0000000119277824 */ /* 0x000fe200078e0a4e */
[----:B------:R-:W-:Y:S01]  /*df20*/  IABS R105, R105 ;  /* 0x0000006900697213 */ /* 0x000fe20000000000 */
[----:B------:R-:W-:Y:S01]  /*df30*/  FFMA.FTZ R31, -R3, R38, R31 ;  /* 0x00000026031f7223 */ /* 0x000fe2000001011f */
[----:B------:R-:W-:-:S02]  /*df40*/  IABS R34, R34 ;  /* 0x0000002200227213 */ /* 0x000fc40000000000 */
[----:B------:R-:W-:Y:S01]  /*df50*/  FSEL R107, R46, -INF , !P0 ;  /* 0xff8000002e6b7808 */ /* 0x000fe20004000000 */
[----:B------:R-:W-:Y:S01]  /*df60*/  IMAD.IADD R46, R25, 0x1, -R88 ;  /* 0x00000001192e7824 */ /* 0x000fe200078e0a58 */
[----:B------:R-:W-:Y:S02]  /*df70*/  FSEL R209, R209, -INF , !P6 ;  /* 0xff800000d1d17808 */ /* 0x000fe40007000000 */
[----:B------:R-:W-:Y:S02]  /*df80*/  FSEL R201, R43, -INF , !P6 ;  /* 0xff8000002bc97808 */ /* 0x000fe40007000000 */
[----:B------:R-:W-:Y:S02]  /*df90*/  IABS R30, R30 ;  /* 0x0000001e001e7213 */ /* 0x000fe40000000000 */
[----:B------:R-:W-:Y:S02]  /*dfa0*/  ISETP.GE.AND P6, PT, R74, R55, PT ;  /* 0x000000374a00720c */ /* 0x000fe40003fc6270 */
[----:B------:R-:W-:-:S02]  /*dfb0*/  I2FP.F32.S32 R105, R105 ;  /* 0x0000006900697245 */ /* 0x000fc40000201400 */
[----:B------:R-:W-:Y:S02]  /*dfc0*/  IABS R39, R39 ;  /* 0x0000002700277213 */ /* 0x000fe40000000000 */
[----:B------:R-:W-:Y:S01]  /*dfd0*/  I2FP.F32.S32 R34, R34 ;  /* 0x0000002200227245 */ /* 0x000fe20000201400 */
[----:B------:R-:W-:Y:S01]  /*dfe0*/  FFMA.FTZ R105, -R3, R105, R12 ;  /* 0x0000006903697223 */ /* 0x000fe2000001010c */
[----:B------:R-:W-:Y:S01]  /*dff0*/  I2FP.F32.S32 R30, R30 ;  /* 0x0000001e001e7245 */ /* 0x000fe20000201400 */
[----:B------:R-:W-:Y:S01]  /*e000*/  IMAD.IADD R12, R83, 0x1, -R2 ;  /* 0x00000001530c7824 */ /* 0x000fe200078e0a02 */
[----:B------:R-:W-:Y:S01]  /*e010*/  FSEL R183, R31, -INF , !P6 ;  /* 0xff8000001fb77808 */ /* 0x000fe20007000000 */
[----:B------:R-:W-:Y:S01]  /*e020*/  IMAD.IADD R31, R25, 0x1, -R62 ;  /* 0x00000001191f7824 */ /* 0x000fe200078e0a3e */
[----:B------:R-:W-:Y:S01]  /*e030*/  IABS R46, R46 ;  /* 0x0000002e002e7213 */ /* 0x000fe20000000000 */
[----:B------:R-:W-:Y:S01]  /*e040*/  FFMA.FTZ R27, -R3, R34, R27 ;  /* 0x00000022031b7223 */ /* 0x000fe2000001011b */
[----:B------:R-:W-:Y:S01]  /*e050*/  I2FP.F32.S32 R39, R39 ;  /* 0x0000002700277245 */ /* 0x000fe20000201400 */
[----:B------:R-:W-:Y:S01]  /*e060*/  IMAD.IADD R34, R25, 0x1, -R64 ;  /* 0x0000000119227824 */ /* 0x000fe200078e0a40 */
[----:B------:R-:W-:Y:S01]  /*e070*/  FSEL R197, R197, -INF , !P3 ;  /* 0xff800000c5c57808 */ /* 0x000fe20005800000 */
[----:B------:R-:W-:Y:S01]  /*e080*/  FFMA.FTZ R19, -R3, R30, R19 ;  /* 0x0000001e03137223 */ /* 0x000fe20000010113 */
[----:B------:R-:W-:-:S02]  /*e090*/  ISETP.GE.AND P3, PT, R80, R55, PT ;  /* 0x000000375000720c */ /* 0x000fc40003f66270 */
[----:B------:R-:W-:Y:S02]  /*e0a0*/  I2FP.F32.S32 R46, R46 ;  /* 0x0000002e002e7245 */ /* 0x000fe40000201400 */
[----:B------:R-:W-:Y:S01]  /*e0b0*/  FMNMX3.FTZ R30, R8, R77, R49, !PT ;  /* 0x0000004d081e7276 */ /* 0x000fe20007810031 */
[----:B------:R-:W-:Y:S01]  /*e0c0*/  FFMA.FTZ R22, -R3, R39, R22 ;  /* 0x0000002703167223 */ /* 0x000fe20000010116 */
[----:B------:R-:W-:Y:S02]  /*e0d0*/  IABS R31, R31 ;  /* 0x0000001f001f7213 */ /* 0x000fe40000000000 */
[----:B------:R-:W-:Y:S01]  /*e0e0*/  FSEL R195, R195, -INF , !P2 ;  /* 0xff800000c3c37808 */ /* 0x000fe20005000000 */
[----:B------:R-:W-:Y:S01]  /*e0f0*/  IMAD.IADD R43, R25, 0x1, -R82 ;  /* 0x00000001192b7824 */ /* 0x000fe200078e0a52 */
[----:B------:R-:W-:Y:S02]  /*e100*/  IABS R12, R12 ;  /* 0x0000000c000c7213 */ /* 0x000fe40000000000 */
[----:B------:R-:W-:-:S02]  /*e110*/  ISETP.GE.AND P2, PT, R78, R55, PT ;  /* 0x000000374e00720c */ /* 0x000fc40003f46270 */
[----:B------:R-:W-:Y:S01]  /*e120*/  FSEL R147, R27, -INF , !P3 ;  /* 0xff8000001b937808 */ /* 0x000fe20005800000 */
[----:B------:R-:W-:Y:S01]  /*e130*/  IMAD.IADD R27, R25, 0x1, -R48 ;  /* 0x00000001191b7824 */ /* 0x000fe200078e0a30 */
[----:B------:R-:W-:Y:S01]  /*e140*/  IABS R34, R34 ;  /* 0x0000002200227213 */ /* 0x000fe20000000000 */
[----:B------:R-:W-:Y:S01]  /*e150*/  FFMA.FTZ R35, -R3, R46, R35 ;  /* 0x0000002e03237223 */ /* 0x000fe20000010123 */
[----:B------:R-:W-:Y:S02]  /*e160*/  FMNMX3.FTZ R30, R30, R71, R41, !PT ;  /* 0x000000471e1e7276 */ /* 0x000fe40007810029 */
[----:B------:R-:W-:Y:S02]  /*e170*/  FSEL R109, R109, -INF , !P0 ;  /* 0xff8000006d6d7808 */ /* 0x000fe40004000000 */
[----:B------:R-:W-:Y:S02]  /*e180*/  I2FP.F32.S32 R31, R31 ;  /* 0x0000001f001f7245 */ /* 0x000fe40000201400 */
[----:B------:R-:W-:-:S02]  /*e190*/  ISETP.GE.AND P0, PT, R88, R55, PT ;  /* 0x000000375800720c */ /* 0x000fc40003f06270 */
[----:B------:R-:W-:Y:S02]  /*e1a0*/  I2FP.F32.S32 R12, R12 ;  /* 0x0000000c000c7245 */ /* 0x000fe40000201400 */
[----:B------:R-:W-:Y:S02]  /*e1b0*/  FSEL R129, R22, -INF , !P2 ;  /* 0xff80000016817808 */ /* 0x000fe40005000000 */
[----:B------:R-:W-:Y:S01]  /*e1c0*/  I2FP.F32.S32 R34, R34 ;  /* 0x0000002200227245 */ /* 0x000fe20000201400 */
[C---:B------:R-:W-:Y:S01]  /*e1d0*/  FFMA.FTZ R18, -R3.reuse, R31, R18 ;  /* 0x0000001f03127223 */ /* 0x040fe20000010112 */
[----:B------:R-:W-:Y:S01]  /*e1e0*/  FMNMX3.FTZ R22, R30, R75, R73, !PT ;  /* 0x0000004b1e167276 */ /* 0x000fe20007810049 */
[----:B------:R-:W-:Y:S01]  /*e1f0*/  FFMA.FTZ R12, -R3, R12, R113 ;  /* 0x0000000c030c7223 */ /* 0x000fe20000010171 */
[----:B------:R-:W-:Y:S02]  /*e200*/  IABS R43, R43 ;  /* 0x0000002b002b7213 */ /* 0x000fe40000000000 */
[----:B------:R-:W-:-:S02]  /*e210*/  IABS R27, R27 ;  /* 0x0000001b001b7213 */ /* 0x000fc40000000000 */
[----:B------:R-:W-:Y:S02]  /*e220*/  FSEL R199, R199, -INF , !P0 ;  /* 0xff800000c7c77808 */ /* 0x000fe40004000000 */
[----:B------:R-:W-:Y:S02]  /*e230*/  FSEL R189, R35, -INF , !P0 ;  /* 0xff80000023bd7808 */ /* 0x000fe40004000000 */
[----:B------:R-:W-:Y:S01]  /*e240*/  ISETP.GE.AND P0, PT, R62, R55, PT ;  /* 0x000000373e00720c */ /* 0x000fe20003f06270 */
[----:B------:R-:W-:Y:S01]  /*e250*/  FFMA.FTZ R23, -R3, R34, R23 ;  /* 0x0000002203177223 */ /* 0x000fe20000010117 */
[----:B------:R-:W-:Y:S02]  /*e260*/  FSEL R207, R207, -INF , !P4 ;  /* 0xff800000cfcf7808 */ /* 0x000fe40006000000 */
[----:B------:R-:W-:Y:S02]  /*e270*/  FMNMX3.FTZ R22, R22, R69, R109, !PT ;  /* 0x0000004516167276 */ /* 0x000fe4000781006d */
[----:B------:R-:W-:-:S02]  /*e280*/  FSEL R113, R57, -INF , !P1 ;  /* 0xff80000039717808 */ /* 0x000fc40004800000 */
[----:B------:R-:W-:Y:S02]  /*e290*/  I2FP.F32.S32 R43, R43 ;  /* 0x0000002b002b7245 */ /* 0x000fe40000201400 */
[----:B------:R-:W-:Y:S02]  /*e2a0*/  I2FP.F32.S32 R27, R27 ;  /* 0x0000001b001b7245 */ /* 0x000fe40000201400 */
[----:B------:R-:W-:Y:S02]  /*e2b0*/  ISETP.GE.AND P1, PT, R64, R55, PT ;  /* 0x000000374000720c */ /* 0x000fe40003f26270 */
[----:B------:R-:W-:Y:S02]  /*e2c0*/  FSEL R123, R18, -INF , !P0 ;  /* 0xff800000127b7808 */ /* 0x000fe40004000000 */
[----:B------:R-:W-:Y:S01]  /*e2d0*/  FMNMX3.FTZ R18, R22, R207, R211, !PT ;  /* 0x000000cf16127276 */ /* 0x000fe200078100d3 */
[C---:B------:R-:W-:Y:S01]  /*e2e0*/  FFMA.FTZ R26, -R3.reuse, R43, R26 ;  /* 0x0000002b031a7223 */ /* 0x040fe2000001011a */
[----:B------:R-:W-:Y:S01]  /*e2f0*/  FFMA.FTZ R14, -R3, R27, R14 ;  /* 0x0000001b030e7223 */ /* 0x000fe2000001010e */
[----:B------:R-:W-:-:S02]  /*e300*/  FSEL R135, R135, -INF , !P1 ;  /* 0xff80000087877808 */ /* 0x000fc40004800000 */
[----:B------:R-:W-:Y:S02]  /*e310*/  FSEL R125, R23, -INF , !P1 ;  /* 0xff800000177d7808 */ /* 0x000fe40004800000 */
[-C--:B------:R-:W-:Y:S02]  /*e320*/  ISETP.GE.AND P4, PT, R82, R55.reuse, PT ;  /* 0x000000375200720c */ /* 0x080fe40003f86270 */
[----:B------:R-:W-:Y:S02]  /*e330*/  ISETP.GE.AND P1, PT, R48, R55, PT ;  /* 0x000000373000720c */ /* 0x000fe40003f26270 */
[----:B------:R-:W-:Y:S02]  /*e340*/  FMNMX3.FTZ R18, R18, R209, R197, !PT ;  /* 0x000000d112127276 */ /* 0x000fe400078100c5 */
[----:B------:R-:W-:Y:S02]  /*e350*/  FSEL R141, R141, -INF , !P4 ;  /* 0xff8000008d8d7808 */ /* 0x000fe40006000000 */
[----:B------:R-:W-:-:S02]  /*e360*/  FSEL R139, R26, -INF , !P4 ;  /* 0xff8000001a8b7808 */ /* 0x000fc40006000000 */
[----:B------:R-:W-:Y:S01]  /*e370*/  FSEL R57, R14, -INF , !P1 ;  /* 0xff8000000e397808 */ /* 0x000fe20004800000 */
[----:B------:R-:W-:Y:S01]  /*e380*/  IMAD.IADD R14, R25, 0x1, -R16 ;  /* 0x00000001190e7824 */ /* 0x000fe200078e0a10 */
[----:B------:R-:W-:Y:S02]  /*e390*/  FSEL R145, R145, -INF , !P5 ;  /* 0xff80000091917808 */ /* 0x000fe40006800000 */
[----:B------:R-:W-:Y:S02]  /*e3a0*/  ISETP.GE.AND P4, PT, R16, R55, PT ;  /* 0x000000371000720c */ /* 0x000fe40003f86270 */
[----:B------:R-:W-:Y:S02]  /*e3b0*/  FMNMX3.FTZ R18, R18, R195, R113, !PT ;  /* 0x000000c312127276 */ /* 0x000fe40007810071 */
[----:B------:R-:W-:Y:S01]  /*e3c0*/  FMNMX3.FTZ R16, R6, R45, R29, !PT ;  /* 0x0000002d06107276 */ /* 0x000fe2000781001d */
[----:B------:R-:W-:Y:S01]  /*e3d0*/  IMAD.IADD R26, R25, 0x1, -R72 ;  /* 0x00000001191a7824 */ /* 0x000fe200078e0a48 */
[----:B------:R-:W-:-:S02]  /*e3e0*/  FSEL R187, R187, -INF , !P6 ;  /* 0xff800000bbbb7808 */ /* 0x000fc40007000000 */
[----:B------:R-:W-:Y:S02]  /*e3f0*/  FMNMX3.FTZ R18, R18, R199, R145, !PT ;  /* 0x000000c712127276 */ /* 0x000fe40007810091 */
[----:B------:R-:W-:Y:S02]  /*e400*/  FMNMX3.FTZ R16, R16, R17, R13, !PT ;  /* 0x0000001110107276 */ /* 0x000fe4000781000d */
[----:B------:R-:W-:Y:S02]  /*e410*/  FSEL R185, R185, -INF , !P3 ;  /* 0xff800000b9b97808 */ /* 0x000fe40005800000 */
[----:B------:R-:W-:Y:S02]  /*e420*/  FSEL R137, R137, -INF , !P2 ;  /* 0xff80000089897808 */ /* 0x000fe40005000000 */
[----:B------:R-:W-:Y:S02]  /*e430*/  FMNMX3.FTZ R18, R18, R187, R141, !PT ;  /* 0x000000bb12127276 */ /* 0x000fe4000781008d */
[----:B------:R-:W-:-:S02]  /*e440*/  FMNMX3.FTZ R16, R16, R33, R9, !PT ;  /* 0x0000002110107276 */ /* 0x000fc40007810009 */
[----:B------:R-:W-:Y:S02]  /*e450*/  IABS R40, R40 ;  /* 0x0000002800287213 */ /* 0x000fe40000000000 */
[----:B------:R-:W-:Y:S02]  /*e460*/  IABS R26, R26 ;  /* 0x0000001a001a7213 */ /* 0x000fe40000000000 */
[----:B------:R-:W-:Y:S02]  /*e470*/  FSEL R133, R133, -INF , !P0 ;  /* 0xff80000085857808 */ /* 0x000fe40004000000 */
[----:B------:R-:W-:Y:S02]  /*e480*/  ISETP.GE.AND P2, PT, R56, R55, PT ;  /* 0x000000373800720c */ /* 0x000fe40003f46270 */
[----:B------:R-:W-:Y:S02]  /*e490*/  FMNMX3.FTZ R18, R18, R185, R137, !PT ;  /* 0x000000b912127276 */ /* 0x000fe40007810089 */
[----:B------:R-:W-:-:S02]  /*e4a0*/  FMNMX3.FTZ R16, R16, R7, R107, !PT ;  /* 0x0000000710107276 */ /* 0x000fc4000781006b */
[----:B------:R-:W-:Y:S02]  /*e4b0*/  I2FP.F32.S32 R40, R40 ;  /* 0x0000002800287245 */ /* 0x000fe40000201400 */
[----:B------:R-:W-:Y:S02]  /*e4c0*/  I2FP.F32.S32 R26, R26 ;  /* 0x0000001a001a7245 */ /* 0x000fe40000201400 */
[-C--:B------:R-:W-:Y:S01]  /*e4d0*/  ISETP.GE.AND P6, PT, R72, R55.reuse, PT ;  /* 0x000000374800720c */ /* 0x080fe20003fc6270 */
[----:B------:R-:W-:Y:S01]  /*e4e0*/  FFMA.FTZ R40, -R3, R40, R116 ;  /* 0x0000002803287223 */ /* 0x000fe20000010174 */
[----:B------:R-:W-:Y:S02]  /*e4f0*/  ISETP.GE.AND P5, PT, R20, R55, PT ;  /* 0x000000371400720c */ /* 0x000fe40003fa6270 */
[----:B------:R-:W-:Y:S02]  /*e500*/  FSEL R131, R131, -INF , !P2 ;  /* 0xff80000083837808 */ /* 0x000fe40005000000 */
[----:B------:R-:W-:-:S02]  /*e510*/  FSEL R105, R105, -INF , !P1 ;  /* 0xff80000069697808 */ /* 0x000fc40004800000 */
[----:B------:R-:W-:Y:S02]  /*e520*/  FMNMX3.FTZ R18, R18, R135, R133, !PT ;  /* 0x0000008712127276 */ /* 0x000fe40007810085 */
[----:B------:R-:W-:Y:S01]  /*e530*/  FMNMX3.FTZ R16, R16, R203, R205, !PT ;  /* 0x000000cb10107276 */ /* 0x000fe200078100cd */
[----:B------:R-:W-:Y:S01]  /*e540*/  FFMA.FTZ R15, -R3, R26, R15 ;  /* 0x0000001a030f7223 */ /* 0x000fe2000001010f */
[----:B------:R-:W-:Y:S02]  /*e550*/  ISETP.GE.AND P3, PT, R44, R55, PT ;  /* 0x000000372c00720c */ /* 0x000fe40003f66270 */
[----:B------:R-:W-:Y:S02]  /*e560*/  FSEL R67, R37, -INF , !P6 ;  /* 0xff80000025437808 */ /* 0x000fe40007000000 */
[----:B------:R-:W-:Y:S02]  /*e570*/  FSEL R65, R65, -INF , !P5 ;  /* 0xff80000041417808 */ /* 0x000fe40006800000 */
[----:B------:R-:W-:-:S02]  /*e580*/  FMNMX3.FTZ R18, R18, R131, R105, !PT ;  /* 0x0000008312127276 */ /* 0x000fc40007810069 */
[----:B------:R-:W-:Y:S02]  /*e590*/  FMNMX3.FTZ R16, R16, R201, R193, !PT ;  /* 0x000000c910107276 */ /* 0x000fe400078100c1 */
[----:B------:R-:W-:Y:S02]  /*e5a0*/  FSEL R121, R19, -INF , !P2 ;  /* 0xff80000013797808 */ /* 0x000fe40005000000 */
[-C--:B------:R-:W-:Y:S02]  /*e5b0*/  ISETP.GE.AND P2, PT, R32, R55.reuse, PT ;  /* 0x000000372000720c */ /* 0x080fe40003f46270 */
[----:B------:R-:W-:Y:S02]  /*e5c0*/  ISETP.GE.AND P1, PT, R28, R55, PT ;  /* 0x000000371c00720c */ /* 0x000fe40003f26270 */
[----:B------:R-:W-:Y:S02]  /*e5d0*/  FSEL R39, R15, -INF , !P6 ;  /* 0xff8000000f277808 */ /* 0x000fe40007000000 */
[----:B------:R-:W-:-:S02]  /*e5e0*/  FSEL R59, R24, -INF , !P4 ;  /* 0xff800000183b7808 */ /* 0x000fc40006000000 */
[----:B------:R-:W-:Y:S02]  /*e5f0*/  FSEL R40, R40, -INF , !P3 ;  /* 0xff80000028287808 */ /* 0x000fe40005800000 */
[----:B------:R-:W-:Y:S02]  /*e600*/  FMNMX3.FTZ R18, R18, R67, R65, !PT ;  /* 0x0000004312127276 */ /* 0x000fe40007810041 */
[----:B------:R-:W-:Y:S01]  /*e610*/  ISETP.NE.AND P6, PT, R0, RZ, PT ;  /* 0x000000ff0000720c */ /* 0x000fe20003fc5270 */
[----:B------:R-:W-:Y:S01]  /*e620*/  IMAD.IADD R0, R25, 0x1, -R20 ;  /* 0x0000000119007824 */ /* 0x000fe200078e0a14 */
[----:B------:R-:W-:Y:S02]  /*e630*/  FMNMX3.FTZ R16, R16, R191, R111, !PT ;  /* 0x000000bf10107276 */ /* 0x000fe4000781006f */
[----:B------:R-:W-:Y:S02]  /*e640*/  ISETP.GE.AND P0, PT, R2, R55, PT ;  /* 0x000000370200720c */ /* 0x000fe40003f06270 */
[----:B------:R-:W-:-:S02]  /*e650*/  FSEL R38, R117, -INF , !P2 ;  /* 0xff80000075267808 */ /* 0x000fc40005000000 */
[----:B------:R-:W-:Y:S02]  /*e660*/  FSEL R36, R36, -INF , !P1 ;  /* 0xff80000024247808 */ /* 0x000fe40004800000 */
[----:B------:R-:W-:Y:S01]  /*e670*/  FMNMX3.FTZ R15, R18, R59, R40, !PT ;  /* 0x0000003b120f7276 */ /* 0x000fe20007810028 */
[----:B------:R-:W-:Y:S01]  /*e680*/  IMAD.IADD R44, R25, 0x1, -R44 ;  /* 0x00000001192c7824 */ /* 0x000fe200078e0a2c */
[----:B------:R-:W-:Y:S02]  /*e690*/  FMNMX3.FTZ R16, R16, R189, R143, !PT ;  /* 0x000000bd10107276 */ /* 0x000fe4000781008f */
[----:B------:R-:W-:Y:S02]  /*e6a0*/  IABS R0, R0 ;  /* 0x0000000000007213 */ /* 0x000fe40000000000 */
        /* <DEDUP_REMOVED lines=43> */
[----:B------:R-:W-:Y:S01]  /*e960*/  IMAD.IADD R154, R61, 0x1, R60 ;  /* 0x000000013d9a7824 */ /* 0x000fe200078e023c */
[----:B---3--:R-:W-:-:S04]  /*e970*/  FMNMX.FTZ R2, R15, R0, !PT ;  /* 0x000000000f027209 */ /* 0x008fc80007810000 */
[----:B------:R-:W-:Y:S01]  /*e980*/  LEA R154, R154, UR6, 0x1 ;  /* 0x000000069a9a7c11 */ /* 0x000fe2000f8e08ff */
[----:B--2---:R-:W-:Y:S01]  /*e990*/  FMUL.FTZ R44, R21, R2 ;  /* 0x00000002152c7220 */ /* 0x004fe20000410000 */
[----:B------:R-:W-:-:S03]  /*e9a0*/  FSETP.NEU.FTZ.AND P0, PT, R2, -INF , PT ;  /* 0xff8000000200780b */ /* 0x000fc60003f1d000 */
[--C-:B------:R-:W-:Y:S01]  /*e9b0*/  IMAD.IADD R149, R4, 0x1, R154.reuse ;  /* 0x0000000104957824 */ /* 0x100fe200078e029a */
[----:B------:R-:W-:Y:S02]  /*e9c0*/  FSEL R44, R44, RZ, P0 ;  /* 0x000000ff2c2c7208 */ /* 0x000fe40000000000 */
[----:B-1----:R-:W-:Y:S02]  /*e9d0*/  FMNMX.FTZ R0, R10, R11, !PT ;  /* 0x0000000b0a007209 */ /* 0x002fe40007810000 */
[----:B------:R-:W1:Y:S02]  /*e9e0*/  LDSM.16.MT88.4 R80, [R149+0x6000] ;  /* 0x006000009550783b */ /* 0x000e640000004200 */
[----:B------:R-:W-:Y:S01]  /*e9f0*/  FSETP.NEU.FTZ.AND P0, PT, R0, -INF , PT ;  /* 0xff8000000000780b */ /* 0x000fe20003f1d000 */
[----:B------:R-:W-:Y:S01]  /*ea00*/  FMUL.FTZ R20, R21, R0 ;  /* 0x0000000015147220 */ /* 0x000fe20000410000 */
[----:B------:R-:W-:Y:S01]  /*ea10*/  IMAD.IADD R150, R5, 0x1, R154 ;  /* 0x0000000105967824 */ /* 0x000fe200078e029a */
[----:B------:R-:W-:Y:S03]  /*ea20*/  LDSM.16.MT88.4 R92, [R154+0x6000] ;  /* 0x006000009a5c783b */ /* 0x000fe60000004200 */
        /* <DEDUP_REMOVED lines=12> */
[----:B------:R-:W2:Y:S01]  /*eaf0*/  LDSM.16.MT88.4 R8, [R149+0x6800] ;  /* 0x006800009508783b */ /* 0x000ea20000004200 */
[-CC-:B------:R-:W-:Y:S01]  /*eb00*/  FFMA.FTZ R41, R41, R21.reuse, -R44.reuse ;  /* 0x0000001529297223 */ /* 0x180fe2000001082c */
[-CC-:B------:R-:W-:Y:S01]  /*eb10*/  FFMA.FTZ R26, R75, R21.reuse, -R44.reuse ;  /* 0x000000154b1a7223 */ /* 0x180fe2000001082c */
[-CC-:B------:R-:W-:Y:S01]  /*eb20*/  FFMA.FTZ R27, R73, R21.reuse, -R44.reuse ;  /* 0x00000015491b7223 */ /* 0x180fe2000001082c */
[-C--:B------:R-:W-:Y:S01]  /*eb30*/  FFMA.FTZ R22, R69, R21.reuse, -R44 ;  /* 0x0000001545167223 */ /* 0x080fe2000001082c */
[----:B------:R-:W3:Y:S01]  /*eb40*/  MUFU.EX2 R66, R66 ;  /* 0x0000004200427308 */ /* 0x000ee20000000800 */
[-CC-:B------:R-:W-:Y:S01]  /*eb50*/  FFMA.FTZ R43, R13, R21.reuse, -R20.reuse ;  /* 0x000000150d2b7223 */ /* 0x180fe20000010814 */
[----:B------:R-:W-:Y:S01]  /*eb60*/  IMAD.IADD R148, R5, 0x1, R149 ;  /* 0x0000000105947824 */ /* 0x000fe200078e0295 */
[----:B------:R-:W-:Y:S05]  /*eb70*/  LDSM.16.MT88.4 R28, [R154+0x6800] ;  /* 0x006800009a1c783b */ /* 0x000fea0000004200 */
[----:B------:R-:W-:Y:S08]  /*eb80*/  MUFU.EX2 R49, R49 ;  /* 0x0000003100317308 */ /* 0x000ff00000000800 */
[----:B------:R-:W4:Y:S08]  /*eb90*/  MUFU.EX2 R42, R42 ;  /* 0x0000002a002a7308 */ /* 0x000f300000000800 */
[----:B------:R-:W-:Y:S08]  /*eba0*/  MUFU.EX2 R48, R48 ;  /* 0x0000003000307308 */ /* 0x000ff00000000800 */
[----:B------:R-:W5:Y:S08]  /*ebb0*/  MUFU.EX2 R61, R61 ;  /* 0x0000003d003d7308 */ /* 0x000f700000000800 */
[----:B------:R-:W-:Y:S08]  /*ebc0*/  MUFU.EX2 R46, R46 ;  /* 0x0000002e002e7308 */ /* 0x000ff00000000800 */
[----:B------:R-:W1:Y:S01]  /*ebd0*/  MUFU.EX2 R45, R45 ;  /* 0x0000002d002d7308 */ /* 0x000e620000000800 */
[----:B------:R-:W-:Y:S01]  /*ebe0*/  FFMA.FTZ R33, R7, R21, -R20 ;  /* 0x0000001507217223 */ /* 0x000fe20000010814 */
[----:B---3--:R-:W-:Y:S01]  /*ebf0*/  F2FP.BF16.F32.PACK_AB R84, R66, R117 ;  /* 0x000000754254723e */ /* 0x008fe200000010ff */
[----:B------:R-:W3:Y:S01]  /*ec00*/  LDSM.16.MT88.4 R72, [R150+0x6000] ;  /* 0x006000009648783b */ /* 0x000ee20000004200 */
[----:B----4-:R-:W-:-:S02]  /*ec10*/  F2FP.BF16.F32.PACK_AB R86, R42, R49 ;  /* 0x000000312a56723e */ /* 0x010fc400000010ff */
[----:B-----5:R-:W-:Y:S01]  /*ec20*/  F2FP.BF16.F32.PACK_AB R85, R61, R48 ;  /* 0x000000303d55723e */ /* 0x020fe200000010ff */
[----:B------:R-:W4:Y:S01]  /*ec30*/  LDSM.16.MT88.4 R16, [R148+0x6000] ;  /* 0x006000009410783b */ /* 0x000f220000004200 */
[----:B------:R-:W-:Y:S03]  /*ec40*/  MUFU.EX2 R41, R41 ;  /* 0x0000002900297308 */ /* 0x000fe60000000800 */
[----:B------:R-:W-:Y:S01]  /*ec50*/  LDSM.16.MT88.4 R12, [R150+0x6800] ;  /* 0x00680000960c783b */ /* 0x000fe20000004200 */
[----:B-1----:R-:W-:-:S04]  /*ec60*/  F2FP.BF16.F32.PACK_AB R87, R45, R46 ;  /* 0x0000002e2d57723e */ /* 0x002fc800000010ff */
[----:B------:R-:W1:Y:S08]  /*ec70*/  MUFU.EX2 R26, R26 ;  /* 0x0000001a001a7308 */ /* 0x000e700000000800 */
[----:B------:R-:W-:Y:S01]  /*ec80*/  MUFU.EX2 R27, R27 ;  /* 0x0000001b001b7308 */ /* 0x000fe20000000800 */
[C---:B------:R-:W-:Y:S07]  /*ec90*/  HMMA.16816.F32.BF16 R76, R84.reuse, R80, RZ ;  /* 0x00000050544c723c */ /* 0x040fee00000418ff */
[----:B------:R-:W5:Y:S01]  /*eca0*/  MUFU.EX2 R22, R22 ;  /* 0x0000001600167308 */ /* 0x000f620000000800 */
[----:B------:R-:W-:Y:S07]  /*ecb0*/  HMMA.16816.F32.BF16 R80, R84, R82, RZ ;  /* 0x000000525450723c */ /* 0x000fee00000418ff */
[----:B------:R-:W-:Y:S08]  /*ecc0*/  MUFU.EX2 R43, R43 ;  /* 0x0000002b002b7308 */ /* 0x000ff00000000800 */
[----:B------:R-:W2:Y:S08]  /*ecd0*/  MUFU.EX2 R32, R32 ;  /* 0x0000002000207308 */ /* 0x000eb00000000800 */
[----:B------:R-:W-:Y:S08]  /*ece0*/  MUFU.EX2 R24, R24 ;  /* 0x0000001800187308 */ /* 0x000ff00000000800 */
[----:B------:R-:W3:Y:S01]  /*ecf0*/  MUFU.EX2 R33, R33 ;  /* 0x0000002100217308 */ /* 0x000ee20000000800 */
[----:B-1----:R-:W-:-:S02]  /*ed00*/  F2FP.BF16.F32.PACK_AB R4, R26, R41 ;  /* 0x000000291a04723e */ /* 0x002fc400000010ff */
[----:B-----5:R-:W-:Y:S02]  /*ed10*/  F2FP.BF16.F32.PACK_AB R6, R22, R27 ;  /* 0x0000001b1606723e */ /* 0x020fe400000010ff */
        /* <DEDUP_REMOVED lines=52> */
[----:B------:R-:W3:Y:S01]  /*f060*/  MUFU.EX2 R64, R64 ;  /* 0x0000004000407308 */ /* 0x000ee20000000800 */
[C---:B--2---:R-:W-:Y:S08]  /*f070*/  HMMA.16816.F32.BF16 R68, R4.reuse, R12, R68 ;  /* 0x0000000c0444723c */ /* 0x044ff00000041844 */
[C---:B-1----:R-:W-:Y:S08]  /*f080*/  HMMA.16816.F32.BF16 R88, R4.reuse, R8, R88 ;  /* 0x000000080458723c */ /* 0x042ff00000041858 */
[C---:B------:R-:W-:Y:S01]  /*f090*/  HMMA.16816.F32.BF16 R84, R4.reuse, R10, R84 ;  /* 0x0000000a0454723c */ /* 0x040fe20000041854 */
[----:B------:R-:W1:Y:S01]  /*f0a0*/  LDSM.16.MT88.4 R8, [R149+0x7800] ;  /* 0x007800009508783b */ /* 0x000e620000004200 */
[----:B------:R-:W-:Y:S06]  /*f0b0*/  MUFU.EX2 R113, R113 ;  /* 0x0000007100717308 */ /* 0x000fec0000000800 */
[C---:B------:R-:W-:Y:S01]  /*f0c0*/  HMMA.16816.F32.BF16 R72, R4.reuse, R14, R72 ;  /* 0x0000000e0448723c */ /* 0x040fe20000041848 */
[----:B------:R-:W2:Y:S01]  /*f0d0*/  LDSM.16.MT88.4 R12, [R150+0x7800] ;  /* 0x00780000960c783b */ /* 0x000ea20000004200 */
        /* <DEDUP_REMOVED lines=8> */
[----:B------:R-:W-:Y:S01]  /*f160*/  LDSM.16.MT88.4 R16, [R154+0x7800] ;  /* 0x007800009a10783b */ /* 0x000fe20000004200 */
[----:B----4-:R-:W-:-:S02]  /*f170*/  F2FP.BF16.F32.PACK_AB R6, R60, R113 ;  /* 0x000000713c06723e */ /* 0x010fc400000010ff */
        /* <DEDUP_REMOVED lines=18> */
[----:B------:R-:W-:Y:S01]  /*f2a0*/  MUFU.EX2 R141, R141 ;  /* 0x0000008d008d7308 */ /* 0x000fe20000000800 */
[C---:B-1----:R-:W-:Y:S07]  /*f2b0*/  HMMA.16816.F32.BF16 R88, R4.reuse, R8, R88 ;  /* 0x000000080458723c */ /* 0x042fee0000041858 */
[----:B------:R-:W1:Y:S01]  /*f2c0*/  MUFU.EX2 R106, R106 ;  /* 0x0000006a006a7308 */ /* 0x000e620000000800 */
[C---:B------:R-:W-:Y:S01]  /*f2d0*/  HMMA.16816.F32.BF16 R84, R4.reuse, R10, R84 ;  /* 0x0000000a0454723c */ /* 0x040fe20000041854 */
[----:B------:R-:W4:Y:S06]  /*f2e0*/  LDSM.16.MT88.4 R8, [R149+0x8000] ;  /* 0x008000009508783b */ /* 0x000f2c0000004200 */
[----:B------:R-:W-:Y:S08]  /*f2f0*/  MUFU.EX2 R143, R143 ;  /* 0x0000008f008f7308 */ /* 0x000ff00000000800 */
[----:B------:R-:W5:Y:S08]  /*f300*/  MUFU.EX2 R108, R108 ;  /* 0x0000006c006c7308 */ /* 0x000f700000000800 */
[----:B------:R-:W-:Y:S08]  /*f310*/  MUFU.EX2 R139, R139 ;  /* 0x0000008b008b7308 */ /* 0x000ff00000000800 */
[----:B------:R-:W2:Y:S01]  /*f320*/  MUFU.EX2 R104, R104 ;  /* 0x0000006800687308 */ /* 0x000ea20000000800 */
[C---:B------:R-:W-:Y:S08]  /*f330*/  HMMA.16816.F32.BF16 R96, R4.reuse, R16, R96 ;  /* 0x000000100460723c */ /* 0x040ff00000041860 */
[----:B------:R-:W-:Y:S01]  /*f340*/  HMMA.16816.F32.BF16 R92, R4, R18, R92 ;  /* 0x00000012045c723c */ /* 0x000fe2000004185c */
[----:B---3--:R-:W-:Y:S01]  /*f350*/  F2FP.BF16.F32.PACK_AB R4, R110, R145 ;  /* 0x000000916e04723e */ /* 0x008fe200000010ff */
[----:B------:R-:W3:Y:S01]  /*f360*/  LDSM.16.MT88.4 R16, [R154+0x8000] ;  /* 0x008000009a10783b */ /* 0x000ee20000004200 */
[----:B-1----:R-:W-:-:S02]  /*f370*/  F2FP.BF16.F32.PACK_AB R6, R106, R141 ;  /* 0x0000008d6a06723e */ /* 0x002fc400000010ff */
        /* <DEDUP_REMOVED lines=21> */
[----:B------:R-:W-:Y:S01]  /*f4d0*/  MUFU.EX2 R112, R112 ;  /* 0x0000007000707308 */ /* 0x000fe20000000800 */
[C---:B-1----:R-:W-:Y:S07]  /*f4e0*/  HMMA.16816.F32.BF16 R88, R4.reuse, R12, R88 ;  /* 0x0000000c0458723c */ /* 0x042fee0000041858 */
[----:B------:R-:W1:Y:S01]  /*f4f0*/  MUFU.EX2 R131, R131 ;  /* 0x0000008300837308 */ /* 0x000e620000000800 */
[----:B------:R-:W-:Y:S01]  /*f500*/  HMMA.16816.F32.BF16 R84, R4, R14, R84 ;  /* 0x0000000e0454723c */ /* 0x000fe20000041854 */
[----:B------:R-:W4:Y:S06]  /*f510*/  LDSM.16.MT88.4 R12, [R149+0x8800] ;  /* 0x00880000950c783b */ /* 0x000f2c0000004200 */
[----:B------:R-:W-:Y:S08]  /*f520*/  MUFU.EX2 R118, R118 ;  /* 0x0000007600767308 */ /* 0x000ff00000000800 */
[----:B------:R-:W5:Y:S08]  /*f530*/  MUFU.EX2 R123, R125 ;  /* 0x0000007d007b7308 */ /* 0x000f700000000800 */
[----:B------:R-:W-:Y:S08]  /*f540*/  MUFU.EX2 R116, R116 ;  /* 0x0000007400747308 */ /* 0x000ff00000000800 */
[----:B------:R-:W2:Y:S01]  /*f550*/  MUFU.EX2 R121, R121 ;  /* 0x0000007900797308 */ /* 0x000ea20000000800 */
[----:B---3--:R-:W-:-:S02]  /*f560*/  F2FP.BF16.F32.PACK_AB R4, R135, R114 ;  /* 0x000000728704723e */ /* 0x008fc400000010ff */
[----:B-1----:R-:W-:Y:S02]  /*f570*/  F2FP.BF16.F32.PACK_AB R6, R131, R112 ;  /* 0x000000708306723e */ /* 0x002fe400000010ff */
        /* <DEDUP_REMOVED lines=8> */
[----:B------:R-:W-:Y:S01]  /*f600*/  FADD.FTZ R124, R117, R66 ;  /* 0x00000042757c7221 */ /* 0x000fe20000010000 */
[-C--:B------:R-:W-:Y:S01]  /*f610*/  FFMA.FTZ R122, R39, R21.reuse, -R20 ;  /* 0x00000015277a7223 */ /* 0x080fe20000010814 */
[----:B------:R-:W-:Y:S01]  /*f620*/  FADD.FTZ R61, R48, R61 ;  /* 0x0000003d303d7221 */ /* 0x000fe20000010000 */
        /* <DEDUP_REMOVED lines=9> */
[----:B------:R-:W-:Y:S01]  /*f6c0*/  MUFU.EX2 R120, R120 ;  /* 0x0000007800787308 */ /* 0x000fe20000000800 */
[C---:B------:R-:W-:Y:S01]  /*f6d0*/  HMMA.16816.F32.BF16 R72, R4.reuse, R18, R72 ;  /* 0x000000120448723c */ /* 0x040fe20000041848 */
[----:B------:R-:W3:Y:S06]  /*f6e0*/  LDSM.16.MT88.4 R16, [R149+0x9000] ;  /* 0x009000009510783b */ /* 0x000eec0000004200 */
[----:B------:R-:W-:Y:S01]  /*f6f0*/  MUFU.EX2 R65, R65 ;  /* 0x0000004100417308 */ /* 0x000fe20000000800 */
[C---:B-1----:R-:W-:Y:S07]  /*f700*/  HMMA.16816.F32.BF16 R88, R4.reuse, R8, R88 ;  /* 0x000000080458723c */ /* 0x042fee0000041858 */
[----:B------:R-:W1:Y:S01]  /*f710*/  MUFU.EX2 R66, R66 ;  /* 0x0000004200427308 */ /* 0x000e620000000800 */
[----:B------:R-:W-:Y:S07]  /*f720*/  HMMA.16816.F32.BF16 R84, R4, R10, R84 ;  /* 0x0000000a0454723c */ /* 0x000fee0000041854 */
[----:B------:R-:W-:Y:S08]  /*f730*/  MUFU.EX2 R57, R57 ;  /* 0x0000003900397308 */ /* 0x000ff00000000800 */
[----:B------:R-:W4:Y:S08]  /*f740*/  MUFU.EX2 R122, R122 ;  /* 0x0000007a007a7308 */ /* 0x000f300000000800 */
[----:B------:R-:W-:Y:S08]  /*f750*/  MUFU.EX2 R39, R39 ;  /* 0x0000002700277308 */ /* 0x000ff00000000800 */
[----:B------:R-:W5:Y:S01]  /*f760*/  MUFU.EX2 R48, R48 ;  /* 0x0000003000307308 */ /* 0x000f620000000800 */
[----:B------:R-:W-:Y:S01]  /*f770*/  FADD.FTZ R4, R46, R61 ;  /* 0x0000003d2e047221 */ /* 0x000fe20000010000 */
[----:B-1----:R-:W-:Y:S01]  /*f780*/  F2FP.BF16.F32.PACK_AB R6, R66, R65 ;  /* 0x000000414206723e */ /* 0x002fe200000010ff */
[----:B------:R-:W-:Y:S02]  /*f790*/  LDSM.16.MT88.4 R8, [R150+0x9000] ;  /* 0x009000009608783b */ /* 0x000fe40000004200 */
[----:B------:R-:W-:Y:S01]  /*f7a0*/  FADD.FTZ R4, R45, R4 ;  /* 0x000000042d047221 */ /* 0x000fe20000010000 */
[----:B----4-:R-:W-:-:S03]  /*f7b0*/  F2FP.BF16.F32.PACK_AB R5, R122, R57 ;  /* 0x000000397a05723e */ /* 0x010fc600000010ff */
[----:B------:R-:W-:Y:S01]  /*f7c0*/  FADD.FTZ R43, R43, R4 ;  /* 0x000000042b2b7221 */ /* 0x000fe20000010000 */
[----:B------:R-:W-:Y:S02]  /*f7d0*/  F2FP.BF16.F32.PACK_AB R4, R120, R105 ;  /* 0x000000697804723e */ /* 0x000fe400000010ff */
[----:B-----5:R-:W-:-:S07]  /*f7e0*/  F2FP.BF16.F32.PACK_AB R7, R48, R39 ;  /* 0x000000273007723e */ /* 0x020fce00000010ff */
[C---:B--2---:R-:W-:Y:S08]  /*f7f0*/  HMMA.16816.F32.BF16 R96, R4.reuse, R12, R96 ;  /* 0x0000000c0460723c */ /* 0x044ff00000041860 */
[----:B------:R-:W-:Y:S01]  /*f800*/  HMMA.16816.F32.BF16 R92, R4, R14, R92 ;  /* 0x0000000e045c723c */ /* 0x000fe2000004185c */
[----:B------:R-:W1:Y:S01]  /*f810*/  LDSM.16.MT88.4 R12, [R148+0x9000] ;  /* 0x00900000940c783b */ /* 0x000e620000004200 */
[----:B------:R-:W-:Y:S01]  /*f820*/  FADD.FTZ R49, R49, R124 ;  /* 0x0000007c31317221 */ /* 0x000fe20000010000 */
[----:B------:R-:W-:-:S03]  /*f830*/  FFMA.FTZ R40, R40, R21, -R44 ;  /* 0x0000001528287223 */ /* 0x000fc6000001082c */
[----:B------:R-:W-:-:S04]  /*f840*/  FADD.FTZ R42, R42, R49 ;  /* 0x000000312a2a7221 */ /* 0x000fc80000010000 */
[----:B------:R-:W-:Y:S01]  /*f850*/  FADD.FTZ R45, R41, R42 ;  /* 0x0000002a292d7221 */ /* 0x000fe20000010000 */
[----:B------:R-:W-:Y:S01]  /*f860*/  FADD.FTZ R43, R32, R43 ;  /* 0x0000002b202b7221 */ /* 0x000fe20000010000 */
[----:B------:R2:W-:Y:S01]  /*f870*/  MUFU.EX2 R41, R40 ;  /* 0x0000002800297308 */ /* 0x0005e20000000800 */
[----:B---3--:R-:W-:Y:S02]  /*f880*/  HMMA.16816.F32.BF16 R76, R4, R16, R76 ;  /* 0x00000010044c723c */ /* 0x008fe4000004184c */
[----:B------:R-:W-:-:S04]  /*f890*/  FADD.FTZ R16, R24, R43 ;  /* 0x0000002b18107221 */ /* 0x000fc80000010000 */
[----:B------:R-:W-:Y:S01]  /*f8a0*/  FADD.FTZ R16, R33, R16 ;  /* 0x0000001021107221 */ /* 0x000fe20000010000 */
[----:B--2---:R-:W-:-:S04]  /*f8b0*/  FADD.FTZ R40, R26, R45 ;  /* 0x0000002d1a287221 */ /* 0x004fc80000010000 */
[----:B------:R-:W-:-:S04]  /*f8c0*/  FADD.FTZ R27, R27, R40 ;  /* 0x000000281b1b7221 */ /* 0x000fc80000010000 */
[----:B------:R-:W-:Y:S01]  /*f8d0*/  FADD.FTZ R24, R22, R27 ;  /* 0x0000001b16187221 */ /* 0x000fe20000010000 */
[C---:B------:R-:W-:Y:S01]  /*f8e0*/  HMMA.16816.F32.BF16 R80, R4.reuse, R18, R80 ;  /* 0x000000120450723c */ /* 0x040fe20000041850 */
[----:B------:R-:W-:Y:S02]  /*f8f0*/  FADD.FTZ R107, R107, R16 ;  /* 0x000000106b6b7221 */ /* 0x000fe40000010000 */
[----:B------:R-:W-:Y:S01]  /*f900*/  FADD.FTZ R109, R109, R24 ;  /* 0x000000186d6d7221 */ /* 0x000fe20000010000 */
[----:B------:R-:W2:Y:S03]  /*f910*/  LDSM.16.MT88.4 R16, [R150+0x9800] ;  /* 0x009800009610783b */ /* 0x000ea60000004200 */
[----:B------:R-:W-:Y:S01]  /*f920*/  FADD.FTZ R109, R56, R109 ;  /* 0x0000006d386d7221 */ /* 0x000fe20000010000 */
[----:B-1----:R-:W-:Y:S01]  /*f930*/  HMMA.16816.F32.BF16 R88, R4, R12, R88 ;  /* 0x0000000c0458723c */ /* 0x002fe20000041858 */
[----:B------:R-:W-:-:S02]  /*f940*/  FADD.FTZ R30, R30, R107 ;  /* 0x0000006b1e1e7221 */ /* 0x000fc40000010000 */
[----:B------:R-:W-:Y:S01]  /*f950*/  FADD.FTZ R12, R50, R109 ;  /* 0x0000006d320c7221 */ /* 0x000fe20000010000 */
[-C--:B------:R-:W-:Y:S01]  /*f960*/  FFMA.FTZ R36, R36, R21.reuse, -R44 ;  /* 0x0000001524247223 */ /* 0x080fe2000001082c */
[----:B------:R-:W-:Y:S01]  /*f970*/  FADD.FTZ R29, R29, R30 ;  /* 0x0000001e1d1d7221 */ /* 0x000fe20000010000 */
[-C--:B------:R-:W-:Y:S02]  /*f980*/  FFMA.FTZ R185, R34, R21.reuse, -R44 ;  /* 0x0000001522b97223 */ /* 0x080fe4000001082c */
[----:B------:R-:W-:Y:S01]  /*f990*/  HMMA.16816.F32.BF16 R68, R4, R8, R68 ;  /* 0x000000080444723c */ /* 0x000fe20000041844 */
[-CC-:B------:R-:W-:Y:S01]  /*f9a0*/  FFMA.FTZ R37, R37, R21.reuse, -R20.reuse ;  /* 0x0000001525257223 */ /* 0x180fe20000010814 */
[-C--:B------:R-:W-:Y:S01]  /*f9b0*/  FFMA.FTZ R187, R23, R21.reuse, -R20 ;  /* 0x0000001517bb7223 */ /* 0x080fe20000010814 */
[----:B------:R-:W-:Y:S01]  /*f9c0*/  FADD.FTZ R12, R31, R12 ;  /* 0x0000000c1f0c7221 */ /* 0x000fe20000010000 */
[----:B------:R-:W-:-:S04]  /*f9d0*/  FFMA.FTZ R38, R38, R21, -R44 ;  /* 0x0000001526267223 */ /* 0x000fc8000001082c */
[C---:B------:R-:W-:Y:S01]  /*f9e0*/  HMMA.16816.F32.BF16 R72, R4.reuse, R10, R72 ;  /* 0x0000000a0448723c */ /* 0x040fe20000041848 */
[----:B------:R-:W1:Y:S01]  /*f9f0*/  LDSM.16.MT88.4 R8, [R154+0x9800] ;  /* 0x009800009a08783b */ /* 0x000e620000004200 */
[-CC-:B------:R-:W-:Y:S01]  /*fa00*/  FFMA.FTZ R35, R35, R21.reuse, -R20.reuse ;  /* 0x0000001523237223 */ /* 0x180fe20000010814 */
[----:B------:R-:W-:Y:S01]  /*fa10*/  FFMA.FTZ R25, R25, R21, -R20 ;  /* 0x0000001519197223 */ /* 0x000fe20000010814 */
[----:B------:R-:W-:Y:S01]  /*fa20*/  FADD.FTZ R28, R28, R29 ;  /* 0x0000001d1c1c7221 */ /* 0x000fe20000010000 */
[----:B------:R-:W-:Y:S01]  /*fa30*/  FADD.FTZ R119, R119, R12 ;  /* 0x0000000c77777221 */ /* 0x000fe20000010000 */
[----:B------:R-:W3:Y:S02]  /*fa40*/  MUFU.EX2 R34, R38 ;  /* 0x0000002600227308 */ /* 0x000ee40000000800 */
[----:B------:R-:W-:Y:S01]  /*fa50*/  HMMA.16816.F32.BF16 R84, R4, R14, R84 ;  /* 0x0000000e0454723c */ /* 0x000fe20000041854 */
[----:B------:R-:W4:Y:S01]  /*fa60*/  LDSM.16.MT88.4 R12, [R149+0x9800] ;  /* 0x00980000950c783b */ /* 0x000f220000004200 */
[----:B------:R-:W-:-:S04]  /*fa70*/  FADD.FTZ R115, R115, R28 ;  /* 0x0000001c73737221 */ /* 0x000fc80000010000 */
[----:B------:R-:W-:Y:S01]  /*fa80*/  MUFU.EX2 R36, R36 ;  /* 0x0000002400247308 */ /* 0x000fe20000000800 */
[----:B------:R-:W-:Y:S01]  /*fa90*/  FADD.FTZ R64, R64, R119 ;  /* 0x0000007740407221 */ /* 0x000fe20000010000 */
[----:B------:R-:W-:-:S06]  /*faa0*/  FADD.FTZ R62, R62, R115 ;  /* 0x000000733e3e7221 */ /* 0x000fcc0000010000 */
        /* <DEDUP_REMOVED lines=59> */
[----:B------:R-:W-:Y:S01]  /*fe60*/  VIADD R183, R54, 0xfffffffe ;  /* 0xfffffffe36b77836 */ /* 0x000fe20000000000 */
[----:B------:R-:W-:Y:S02]  /*fe70*/  IADD3 R53, PT, PT, -R177, R4, R53 ;  /* 0x00000004b1357210 */ /* 0x000fe40007ffe135 */
[----:B------:R-:W-:Y:S02]  /*fe80*/  ISETP.NE.AND.EX P3, PT, R127, RZ, PT, P0 ;  /* 0x000000ff7f00720c */ /* 0x000fe40003f65300 */
[----:B------:R-:W-:Y:S01]  /*fe90*/  MOV R107, R2 ;  /* 0x00000002006b7202 */ /* 0x000fe20000000f00 */
[----:B------:R-:W-:-:S04]  /*fea0*/  IMAD.IADD R53, R53, 0x1, -R52 ;  /* 0x0000000135357824 */ /* 0x000fc800078e0a34 */
[----:B------:R-:W-:-:S05]  /*feb0*/  IMAD R182, R54, -0x80, R53 ;  /* 0xffffff8036b67824 */ /* 0x000fca00078e0235 */
[----:B------:R-:W-:-:S07]  /*fec0*/  IADD3 R182, PT, PT, R182, 0x108, RZ ;  /* 0x00000108b6b67810 */ /* 0x000fce0007ffe0ff */
.L_x_11882:
        /* <DEDUP_REMOVED lines=79> */
.L_x_11877:
[----:B------:R-:W-:Y:S05]  /*103c0*/  BSYNC.RECONVERGENT B0 ;  /* 0x0000000000007941 */ /* 0x000fea0003800200 */
.L_x_11876:
[----:B------:R-:W-:Y:S01]  /*103d0*/  @!P1 IMAD.MOV.U32 R66, RZ, RZ, R167 ;  /* 0x000000ffff429224 */ /* 0x000fe200078e00a7 */
[----:B------:R-:W-:Y:S01]  /*103e0*/  IADD3 R64, P0, PT, R0, R167, RZ ;  /* 0x000000a700407210 */ /* 0x000fe20007f1e0ff */
[--C-:B------:R-:W-:Y:S01]  /*103f0*/  @!P1 IMAD.MOV.U32 R67, RZ, RZ, R166.reuse ;  /* 0x000000ffff439224 */ /* 0x100fe200078e00a6 */
[----:B------:R-:W-:Y:S01]  /*10400*/  SHF.L.U64.HI R53, R162, 0x5, R163 ;  /* 0x00000005a2357819 */ /* 0x000fe200000102a3 */
[----:B------:R-:W-:Y:S01]  /*10410*/  BSSY.RECONVERGENT B1, `(.L_x_11878) ;  /* 0x0000123000017945 */ /* 0x000fe20003800200 */
[-C--:B------:R-:W-:Y:S02]  /*10420*/  IADD3 R62, P2, PT, R64, R0.reuse, RZ ;  /* 0x00000000403e7210 */ /* 0x080fe40007f5e0ff */
[----:B------:R-:W-:Y:S01]  /*10430*/  @!PT LDS RZ, [RZ] ;  /* 0x00000000fffff984 */ /* 0x000fe20000000800 */
[----:B------:R-:W-:Y:S01]  /*10440*/  @!PT LDS RZ, [RZ] ;  /* 0x00000000fffff984 */ /* 0x000fe20000000800 */
[----:B------:R-:W-:Y:S01]  /*10450*/  @!PT LDS RZ, [RZ] ;  /* 0x00000000fffff984 */ /* 0x000fe20000000800 */
[----:B------:R-:W-:Y:S01]  /*10460*/  @!P1 LDGSTS.E.BYPASS.LTC128B.128 [R175+0x6000], desc[UR4][R66.64] ;  /* 0x0600000042af9fae */ /* 0x000fe2000b981a04 */
[----:B------:R-:W-:Y:S01]  /*10470*/  IMAD.X R65, R53, 0x1, R166, P0 ;  /* 0x0000000135417824 */ /* 0x000fe200000e06a6 */
[-C--:B------:R-:W-:Y:S02]  /*10480*/  IADD3 R60, P0, PT, R62, R0.reuse, RZ ;  /* 0x000000003e3c7210 */ /* 0x080fe40007f1e0ff */
[----:B------:R-:W-:Y:S01]  /*10490*/  @P1 STS.128 [R175+0x6000], RZ ;  /* 0x006000ffaf001388 */ /* 0x000fe20000000c00 */
[--C-:B------:R-:W-:Y:S01]  /*104a0*/  IMAD.X R63, R65, 0x1, R53.reuse, P2 ;  /* 0x00000001413f7824 */ /* 0x100fe200010e0635 */
[-C--:B------:R-:W-:Y:S02]  /*104b0*/  IADD3 R58, P2, PT, R60, R0.reuse, RZ ;  /* 0x000000003c3a7210 */ /* 0x080fe40007f5e0ff */
[----:B------:R-:W-:Y:S01]  /*104c0*/  @!PT LDS RZ, [RZ] ;  /* 0x00000000fffff984 */ /* 0x000fe20000000800 */
[----:B------:R-:W-:Y:S01]  /*104d0*/  @!PT LDS RZ, [RZ] ;  /* 0x00000000fffff984 */ /* 0x000fe20000000800 */
[----:B------:R-:W-:Y:S01]  /*104e0*/  @!PT LDS RZ, [RZ] ;  /* 0x00000000fffff984 */ /* 0x000fe20000000800 */
[----:B------:R-:W-:Y:S01]  /*104f0*/  @!P1 LDGSTS.E.BYPASS.LTC128B.128 [R175+0x6800], desc[UR4][R64.64] ;  /* 0x0680000040af9fae */ /* 0x000fe2000b981a04 */
[--C-:B------:R-:W-:Y:S01]  /*10500*/  IMAD.X R61, R63, 0x1, R53.reuse, P0 ;  /* 0x000000013f3d7824 */ /* 0x100fe200000e0635 */
        /* <DEDUP_REMOVED lines=9> */
[----:B------:R-:W-:Y:S02]  /*105a0*/  @!P1 IADD3 R52, P0, PT, R54, R0, RZ ;  /* 0x0000000036349210 */ /* 0x000fe40007f1e0ff */
[----:B------:R-:W-:Y:S01]  /*105b0*/  @P1 STS.128 [R175+0x7000], RZ ;  /* 0x007000ffaf001388 */ /* 0x000fe20000000c00 */
[--C-:B------:R-:W-:Y:S03]  /*105c0*/  IMAD.X R55, R57, 0x1, R53.reuse, P2 ;  /* 0x0000000139377824 */ /* 0x100fe600010e0635 */
[----:B------:R-:W-:Y:S01]  /*105d0*/  @!PT LDS RZ, [RZ] ;  /* 0x00000000fffff984 */ /* 0x000fe20000000800 */
[----:B------:R-:W-:Y:S01]  /*105e0*/  @!PT LDS RZ, [RZ] ;  /* 0x00000000fffff984 */ /* 0x000fe20000000800 */
[----:B------:R-:W-:Y:S01]  /*105f0*/  @!PT LDS RZ, [RZ] ;  /* 0x00000000fffff984 */ /* 0x000fe20000000800 */
[----:B------:R-:W-:Y:S01]  /*10600*/  @!P1 LDGSTS.E.BYPASS.LTC128B.128 [R175+0x7800], desc[UR4][R60.64] ;  /* 0x078000003caf9fae */ /* 0x000fe2000b981a04 */
[----:B------:R-:W-:Y:S01]  /*10610*/  @!P1 IMAD.X R53, R55, 0x1, R53, P0 ;  /* 0x0000000137359824 */ /* 0x000fe200000e0635 */
[----:B------:R-:W-:Y:S02]  /*10620*/  ISETP.NE.AND P0, PT, R183, RZ, PT ;  /* 0x000000ffb700720c */ /* 0x000fe40003f05270 */
        /* <DEDUP_REMOVED lines=22> */
[----:B------:R-:W2:Y:S04]  /*10790*/  LDSM.16.M88.4 R116, [R158+UR6+0x2000] ;  /* 0x002000069e74783b */ /* 0x000ea80008000200 */
[----:B------:R-:W3:Y:S04]  /*107a0*/  LDSM.16.M88.4 R120, [R158+UR6+0x2800] ;  /* 0x002800069e78783b */ /* 0x000ee80008000200 */
[----:B------:R-:W4:Y:S04]  /*107b0*/  LDSM.16.M88.4 R124, [R158+UR6+0x3000] ;  /* 0x003000069e7c783b */ /* 0x000f280008000200 */
[----:B------:R-:W0:Y:S04]  /*107c0*/  LDGDEPBAR ;  /* 0x00000000000079af */ /* 0x000e280000000000 */
[----:B------:R-:W5:Y:S04]  /*107d0*/  LDSM.16.M88.4 R128, [R158+UR6+0x3800] ;  /* 0x003800069e80783b */ /* 0x000f680008000200 */
[----:B------:R-:W1:Y:S04]  /*107e0*/  LDSM.16.M88.4 R132, [R158+UR6+0x4000] ;  /* 0x004000069e84783b */ /* 0x000e680008000200 */
[----:B------:R-:W1:Y:S04]  /*107f0*/  LDSM.16.M88.4 R136, [R158+UR6+0x4800] ;  /* 0x004800069e88783b */ /* 0x000e680008000200 */
[----:B------:R-:W1:Y:S04]  /*10800*/  LDSM.16.M88.4 R140, [R158+UR6+0x5000] ;  /* 0x005000069e8c783b */ /* 0x000e680008000200 */
[----:B------:R-:W1:Y:S01]  /*10810*/  LDSM.16.M88.4 R144, [R158+UR6+0x5800] ;  /* 0x005800069e90783b */ /* 0x000e620008000200 */
        /* <DEDUP_REMOVED lines=169> */
.L_x_11881:
[----:B------:R-:W-:Y:S05]  /*112b0*/  BSYNC.RECONVERGENT B0 ;  /* 0x0000000000007941 */ /* 0x000fea0003800200 */
.L_x_11880:
        /* <DEDUP_REMOVED lines=56> */
.L_x_11879:
[----:B------:R-:W-:Y:S05]  /*11640*/  BSYNC.RECONVERGENT B1 ;  /* 0x0000000000017941 */ /* 0x000fea0003800200 */
.L_x_11878:
[----:B-1----:R-:W2:Y:S01]  /*11650*/  LD.E R105, desc[UR4][R102.64+0xdc] ;  /* 0x0000dc0466697980 */ /* 0x002ea2000c101900 */
[----:B------:R-:W-:Y:S02]  /*11660*/  IABS R106, R182 ;  /* 0x000000b6006a7213 */ /* 0x000fe40000000000 */
[C---:B------:R-:W-:Y:S02]  /*11670*/  IADD3 R0, PT, PT, R182.reuse, -0x1, RZ ;  /* 0xffffffffb6007810 */ /* 0x040fe40007ffe0ff */
[----:B------:R-:W-:Y:S02]  /*11680*/  I2FP.F32.S32 R106, R106 ;  /* 0x0000006a006a7245 */ /* 0x000fe40000201400 */
[----:B------:R-:W-:Y:S02]  /*11690*/  IABS R0, R0 ;  /* 0x0000000000007213 */ /* 0x000fe40000000000 */
[C---:B------:R-:W-:Y:S01]  /*116a0*/  IADD3 R104, PT, PT, R182.reuse, -0x8, RZ ;  /* 0xfffffff8b6687810 */ /* 0x040fe20007ffe0ff */
[C---:B------:R-:W-:Y:S01]  /*116b0*/  FFMA.FTZ R6, -R3.reuse, R106, R6 ;  /* 0x0000006a03067223 */ /* 0x040fe20000010106 */
        /* <DEDUP_REMOVED lines=8> */
[----:B------:R-:W-:Y:S01]  /*11740*/  I2FP.F32.S32 R106, R106 ;  /* 0x0000006a006a7245 */ /* 0x000fe20000201400 */
[C---:B------:R-:W-:Y:S01]  /*11750*/  FFMA.FTZ R4, -R3.reuse, R104, R4 ;  /* 0x0000006803047223 */ /* 0x040fe20000010104 */
[----:B------:R-:W-:Y:S02]  /*11760*/  IABS R0, R0 ;  /* 0x0000000000007213 */ /* 0x000fe40000000000 */
        /* <DEDUP_REMOVED lines=36> */
[----:B------:R-:W-:Y:S01]  /*119b0*/  I2FP.F32.S32 R0, R0 ;  /* 0x0000000000007245 */ /* 0x000fe20000201400 */
[CC--:B------:R-:W-:Y:S01]  /*119c0*/  FFMA.FTZ R11, -R3.reuse, R2.reuse, R11 ;  /* 0x00000002030b7223 */ /* 0x0c0fe2000001010b */
        /* <DEDUP_REMOVED lines=47> */
[----:B------:R-:W-:Y:S02]  /*11cc0*/  I2FP.F32.S32 R104, R104 ;  /* 0x0000006800687245 */ /* 0x000fe40000201400 */
[----:B------:R-:W-:Y:S02]  /*11cd0*/  IABS R106, R106 ;  /* 0x0000006a006a7213 */ /* 0x000fe40000000000 */
[C---:B------:R-:W-:Y:S01]  /*11ce0*/  IADD3 R0, PT, PT, R182.reuse, -0x61, RZ ;  /* 0xffffff9fb6007810 */ /* 0x040fe20007ffe0ff */
[C---:B------:R-:W-:Y:S01]  /*11cf0*/  FFMA.FTZ R44, -R3.reuse, R104, R44 ;  /* 0x00000068032c7223 */ /* 0x040fe2000001012c */
[----:B------:R-:W-:Y:S01]  /*11d00*/  I2FP.F32.S32 R2, R2 ;  /* 0x0000000200027245 */ /* 0x000fe20000201400 */
[C---:B------:R-:W-:Y:S01]  /*11d10*/  FFMA.FTZ R50, -R3.reuse, R104, R50 ;  /* 0x0000006803327223 */ /* 0x040fe20000010132 */
        /* <DEDUP_REMOVED lines=11> */
[----:B------:R-:W-:Y:S01]  /*11dd0*/  IADD3 R106, PT, PT, R182, -0x70, RZ ;  /* 0xffffff90b66a7810 */ /* 0x000fe20007ffe0ff */
[C---:B------:R-:W-:Y:S01]  /*11de0*/  FFMA.FTZ R49, -R3.reuse, R0, R49 ;  /* 0x0000000003317223 */ /* 0x040fe20000010131 */
[----:B------:R-:W-:Y:S02]  /*11df0*/  I2FP.F32.S32 R104, R104 ;  /* 0x0000006800687245 */ /* 0x000fe40000201400 */
[----:B------:R-:W-:Y:S02]  /*11e00*/  IABS R2, R2 ;  /* 0x0000000200027213 */ /* 0x000fe40000000000 */
[----:B------:R-:W-:Y:S01]  /*11e10*/  IABS R0, R106 ;  /* 0x0000006a00007213 */ /* 0x000fe20000000000 */
[----:B------:R-:W-:Y:S01]  /*11e20*/  FFMA.FTZ R52, -R3, R104, R52 ;  /* 0x0000006803347223 */ /* 0x000fe20000010134 */
[----:B------:R-:W-:Y:S01]  /*11e30*/  FMNMX3.FTZ R106, R107, R4, R5, !PT ;  /* 0x000000046b6a7276 */ /* 0x000fe20007810005 */
[----:B------:R-:W-:Y:S01]  /*11e40*/  FFMA.FTZ R58, -R3, R104, R58 ;  /* 0x00000068033a7223 */ /* 0x000fe2000001013a */
[----:B------:R-:W-:Y:S02]  /*11e50*/  I2FP.F32.S32 R2, R2 ;  /* 0x0000000200027245 */ /* 0x000fe40000201400 */
[----:B------:R-:W-:Y:S02]  /*11e60*/  FMNMX3.FTZ R106, R106, R8, R9, !PT ;  /* 0x000000086a6a7276 */ /* 0x000fe40007810009 */
[----:B------:R-:W-:Y:S01]  /*11e70*/  FMNMX3.FTZ R104, R109, R6, R7, !PT ;  /* 0x000000066d687276 */ /* 0x000fe20007810007 */
[CC--:B------:R-:W-:Y:S01]  /*11e80*/  FFMA.FTZ R37, -R3.reuse, R2.reuse, R37 ;  /* 0x0000000203257223 */ /* 0x0c0fe20000010125 */
[C---:B------:R-:W-:Y:S01]  /*11e90*/  FFMA.FTZ R43, -R3.reuse, R2, R43 ;  /* 0x00000002032b7223 */ /* 0x040fe2000001012b */
        /* <DEDUP_REMOVED lines=11> */
[C---:B------:R-:W-:Y:S01]  /*11f50*/  FFMA.FTZ R51, -R3.reuse, R2, R51 ;  /* 0x0000000203337223 */ /* 0x040fe20000010133 */
[----:B------:R-:W-:Y:S01]  /*11f60*/  I2FP.F32.S32 R0, R0 ;  /* 0x0000000000007245 */ /* 0x000fe20000201400 */
[C---:B------:R-:W-:Y:S01]  /*11f70*/  FFMA.FTZ R45, -R3.reuse, R2, R45 ;  /* 0x00000002032d7223 */ /* 0x040fe2000001012d */
[----:B------:R-:W-:Y:S02]  /*11f80*/  IADD3 R2, PT, PT, R182, -0x69, RZ ;  /* 0xffffff97b6027810 */ /* 0x000fe40007ffe0ff */
[----:B------:R-:W-:Y:S01]  /*11f90*/  FMNMX3.FTZ R106, R106, R28, R29, !PT ;  /* 0x0000001c6a6a7276 */ /* 0x000fe2000781001d */
[C---:B------:R-:W-:Y:S01]  /*11fa0*/  FFMA.FTZ R62, -R3.reuse, R0, R62 ;  /* 0x00000000033e7223 */ /* 0x040fe2000001013e */
[----:B------:R-:W-:Y:S01]  /*11fb0*/  FMNMX3.FTZ R104, R104, R26, R27, !PT ;  /* 0x0000001a68687276 */ /* 0x000fe2000781001b */
[C---:B------:R-:W-:Y:S01]  /*11fc0*/  FFMA.FTZ R56, -R3.reuse, R0, R56 ;  /* 0x0000000003387223 */ /* 0x040fe20000010138 */
[----:B------:R-:W-:Y:S02]  /*11fd0*/  IABS R2, R2 ;  /* 0x0000000200027213 */ /* 0x000fe40000000000 */
[----:B------:R-:W-:Y:S02]  /*11fe0*/  IADD3 R0, PT, PT, R182, -0x78, RZ ;  /* 0xffffff88b6007810 */ /* 0x000fe40007ffe0ff */
[----:B------:R-:W-:Y:S02]  /*11ff0*/  FMNMX3.FTZ R106, R106, R32, R33, !PT ;  /* 0x000000206a6a7276 */ /* 0x000fe40007810021 */
[----:B------:R-:W-:Y:S02]  /*12000*/  FMNMX3.FTZ R104, R104, R30, R31, !PT ;  /* 0x0000001e68687276 */ /* 0x000fe4000781001f */
[----:B------:R-:W-:Y:S02]  /*12010*/  IADD3 R108, PT, PT, R182, -0x71, RZ ;  /* 0xffffff8fb66c7810 */ /* 0x000fe40007ffe0ff */
[----:B------:R-:W-:Y:S02]  /*12020*/  I2FP.F32.S32 R2, R2 ;  /* 0x0000000200027245 */ /* 0x000fe40000201400 */
[----:B------:R-:W-:Y:S02]  /*12030*/  IABS R0, R0 ;  /* 0x0000000000007213 */ /* 0x000fe40000000000 */
[----:B------:R-:W-:Y:S01]  /*12040*/  FMNMX3.FTZ R106, R106, R36, R37, !PT ;  /* 0x000000246a6a7276 */ /* 0x000fe20007810025 */
[C---:B------:R-:W-:Y:S01]  /*12050*/  FFMA.FTZ R53, -R3.reuse, R2, R53 ;  /* 0x0000000203357223 */ /* 0x040fe20000010135 */
[----:B------:R-:W-:Y:S01]  /*12060*/  FMNMX3.FTZ R104, R104, R34, R35, !PT ;  /* 0x0000002268687276 */ /* 0x000fe20007810023 */
[C---:B------:R-:W-:Y:S01]  /*12070*/  FFMA.FTZ R59, -R3.reuse, R2, R59 ;  /* 0x00000002033b7223 */ /* 0x040fe2000001013b */
[----:B------:R-:W-:Y:S02]  /*12080*/  IABS R108, R108 ;  /* 0x0000006c006c7213 */ /* 0x000fe40000000000 */
        /* <DEDUP_REMOVED lines=12> */
[C---:B------:R-:W-:Y:S02]  /*12150*/  IADD3 R104, PT, PT, R182.reuse, -0x81, RZ ;  /* 0xffffff7fb6687810 */ /* 0x040fe40007ffe0ff */
[----:B------:R-:W-:Y:S02]  /*12160*/  IADD3 R111, PT, PT, R182, -0x80, RZ ;  /* 0xffffff80b66f7810 */ /* 0x000fe40007ffe0ff */
[----:B------:R-:W-:Y:S02]  /*12170*/  FMNMX3.FTZ R106, R106, R48, R49, !PT ;  /* 0x000000306a6a7276 */ /* 0x000fe40007810031 */
[----:B------:R-:W-:Y:S02]  /*12180*/  I2FP.F32.S32 R2, R108 ;  /* 0x0000006c00027245 */ /* 0x000fe40000201400 */
[----:B------:R-:W-:Y:S02]  /*12190*/  IABS R104, R104 ;  /* 0x0000006800687213 */ /* 0x000fe40000000000 */
[----:B------:R-:W-:Y:S01]  /*121a0*/  IABS R111, R111 ;  /* 0x0000006f006f7213 */ /* 0x000fe20000000000 */
[C---:B------:R-:W-:Y:S01]  /*121b0*/  FFMA.FTZ R67, -R3.reuse, R2, R67 ;  /* 0x0000000203437223 */ /* 0x040fe20000010143 */
[----:B------:R-:W-:Y:S01]  /*121c0*/  FMNMX3.FTZ R106, R106, R52, R53, !PT ;  /* 0x000000346a6a7276 */ /* 0x000fe20007810035 */
[C---:B------:R-:W-:Y:S01]  /*121d0*/  FFMA.FTZ R61, -R3.reuse, R2, R61 ;  /* 0x00000002033d7223 */ /* 0x040fe2000001013d */
        /* <DEDUP_REMOVED lines=13> */
[----:B------:R-:W-:Y:S02]  /*122b0*/  FMNMX3.FTZ R0, R0, R62, R63, !PT ;  /* 0x0000003e00007276 */ /* 0x000fe4000781003f */
[----:B------:R-:W-:Y:S02]  /*122c0*/  IADD3 R182, PT, PT, R182, 0x80, RZ ;  /* 0x00000080b6b67810 */ /* 0x000fe40007ffe0ff */
[----:B------:R-:W-:Y:S05]  /*122d0*/  FMNMX3.FTZ R113, R0, R66, R67, !PT ;  /* 0x0000004200717276 */ /* 0x000fea0007810043 */
[----:B------:R-:W1:Y:S02]  /*122e0*/  SHFL.BFLY PT, R0, R113, 0x2, 0x1f ;  /* 0x0c401f0071007f89 */ /* 0x000e6400000e0000 */
[----:B-1----:R-:W-:Y:S02]  /*122f0*/  FMNMX.FTZ R111, R113, R0, !PT ;  /* 0x00000000716f7209 */ /* 0x002fe40007810000 */
[----:B------:R-:W-:Y:S04]  /*12300*/  FMNMX.FTZ R115, R117, R2, !PT ;  /* 0x0000000275737209 */ /* 0x000fe80007810000 */
[----:B------:R-:W1:Y:S08]  /*12310*/  SHFL.BFLY PT, R0, R111, 0x1, 0x1f ;  /* 0x0c201f006f007f89 */ /* 0x000e7000000e0000 */
[----:B------:R-:W3:Y:S01]  /*12320*/  SHFL.BFLY PT, R2, R115, 0x1, 0x1f ;  /* 0x0c201f0073027f89 */ /* 0x000ee200000e0000 */
[----:B-1----:R-:W-:Y:S02]  /*12330*/  FMNMX.FTZ R0, R111, R0, !PT ;  /* 0x000000006f007209 */ /* 0x002fe40007810000 */
[----:B---3--:R-:W-:Y:S03]  /*12340*/  FMNMX.FTZ R2, R115, R2, !PT ;  /* 0x0000000273027209 */ /* 0x008fe60007810000 */
[C---:B------:R-:W-:Y:S01]  /*12350*/  FADD.FTZ R104, -R0.reuse, R109 ;  /* 0x0000006d00687221 */ /* 0x040fe20000010100 */
[C---:B--2---:R-:W-:Y:S01]  /*12360*/  FMUL.FTZ R118, R105.reuse, R0 ;  /* 0x0000000069767220 */ /* 0x044fe20000410000 */
[----:B------:R-:W-:Y:S01]  /*12370*/  FSETP.NEU.FTZ.AND P0, PT, R0, -INF , PT ;  /* 0xff8000000000780b */ /* 0x000fe20003f1d000 */
[----:B------:R-:W-:Y:S01]  /*12380*/  LDSM.16.MT88.4 R112, [R150+0x6000] ;  /* 0x006000009670783b */ /* 0x000fe20000004200 */
[----:B------:R-:W-:Y:S01]  /*12390*/  FADD.FTZ R106, -R2, R107 ;  /* 0x0000006b026a7221 */ /* 0x000fe20000010100 */
[C---:B------:R-:W-:Y:S01]  /*123a0*/  FMUL.FTZ R107, R105.reuse, R104 ;  /* 0x00000068696b7220 */ /* 0x040fe20000410000 */
[----:B------:R-:W-:Y:S01]  /*123b0*/  FSEL R118, R118, RZ, P0 ;  /* 0x000000ff76767208 */ /* 0x000fe20000000000 */
[C---:B------:R-:W-:Y:S01]  /*123c0*/  FMUL.FTZ R116, R105.reuse, R2 ;  /* 0x0000000269747220 */ /* 0x040fe20000410000 */
[----:B------:R-:W-:Y:S01]  /*123d0*/  FMUL.FTZ R108, R105, R106 ;  /* 0x0000006a696c7220 */ /* 0x000fe20000410000 */
[----:B------:R1:W2:Y:S01]  /*123e0*/  MUFU.EX2 R104, R107 ;  /* 0x0000006b00687308 */ /* 0x0002a20000000800 */
[----:B------:R-:W-:Y:S01]  /*123f0*/  FSETP.NEU.FTZ.AND P0, PT, R2, -INF , PT ;  /* 0xff8000000200780b */ /* 0x000fe20003f1d000 */
[-CC-:B------:R-:W-:Y:S01]  /*12400*/  FFMA.FTZ R120, R10, R105.reuse, -R118.reuse ;  /* 0x000000690a787223 */ /* 0x180fe20000010876 */
[-CC-:B------:R-:W-:Y:S01]  /*12410*/  FFMA.FTZ R117, R11, R105.reuse, -R118.reuse ;  /* 0x000000690b757223 */ /* 0x180fe20000010876 */
[-CC-:B------:R-:W-:Y:S01]  /*12420*/  FFMA.FTZ R125, R14, R105.reuse, -R118.reuse ;  /* 0x000000690e7d7223 */ /* 0x180fe20000010876 */
[----:B------:R-:W-:Y:S01]  /*12430*/  FSEL R116, R116, RZ, P0 ;  /* 0x000000ff74747208 */ /* 0x000fe20000000000 */
[-CC-:B------:R-:W-:Y:S01]  /*12440*/  FFMA.FTZ R124, R15, R105.reuse, -R118.reuse ;  /* 0x000000690f7c7223 */ /* 0x180fe20000010876 */
[-CC-:B------:R-:W-:Y:S03]  /*12450*/  FFMA.FTZ R133, R6, R105.reuse, -R118.reuse ;  /* 0x0000006906857223 */ /* 0x180fe60000010876 */
[----:B------:R3:W4:Y:S01]  /*12460*/  MUFU.EX2 R106, R108 ;  /* 0x0000006c006a7308 */ /* 0x0007220000000800 */
[-C--:B------:R-:W-:Y:S01]  /*12470*/  FFMA.FTZ R121, R7, R105.reuse, -R118 ;  /* 0x0000006907797223 */ /* 0x080fe20000010876 */
[-CC-:B------:R-:W-:Y:S01]  /*12480*/  FFMA.FTZ R122, R8, R105.reuse, -R116.reuse ;  /* 0x00000069087a7223 */ /* 0x180fe20000010874 */
[-CC-:B------:R-:W-:Y:S01]  /*12490*/  FFMA.FTZ R131, R4, R105.reuse, -R116.reuse ;  /* 0x0000006904837223 */ /* 0x180fe20000010874 */
[-CC-:B------:R-:W-:Y:S01]  /*124a0*/  FFMA.FTZ R119, R5, R105.reuse, -R116.reuse ;  /* 0x0000006905777223 */ /* 0x180fe20000010874 */
[-CC-:B------:R-:W-:Y:S01]  /*124b0*/  FFMA.FTZ R135, R29, R105.reuse, -R116.reuse ;  /* 0x000000691d877223 */ /* 0x180fe20000010874 */
[-CC-:B------:R-:W-:Y:S01]  /*124c0*/  FFMA.FTZ R134, R33, R105.reuse, -R116.reuse ;  /* 0x0000006921867223 */ /* 0x180fe20000010874 */
[-CC-:B------:R-:W-:Y:S03]  /*124d0*/  FFMA.FTZ R127, R12, R105.reuse, -R116.reuse ;  /* 0x000000690c7f7223 */ /* 0x180fe60000010874 */
[----:B------:R-:W-:Y:S01]  /*124e0*/  MUFU.EX2 R133, R133 ;  /* 0x0000008500857308 */ /* 0x000fe20000000800 */
[--C-:B-1----:R-:W-:Y:S01]  /*124f0*/  FFMA.FTZ R107, R9, R105, -R116.reuse ;  /* 0x00000069096b7223 */ /* 0x102fe20000010874 */
[C---:B--2---:R-:W-:Y:S01]  /*12500*/  FMUL.FTZ R10, R104.reuse, R94 ;  /* 0x0000005e680a7220 */ /* 0x044fe20000410000 */
[C---:B------:R-:W-:Y:S01]  /*12510*/  FMUL.FTZ R11, R104.reuse, R95 ;  /* 0x0000005f680b7220 */ /* 0x040fe20000410000 */
[C---:B------:R-:W-:Y:S01]  /*12520*/  FMUL.FTZ R6, R104.reuse, R98 ;  /* 0x0000006268067220 */ /* 0x040fe20000410000 */
[C---:B------:R-:W-:Y:S01]  /*12530*/  FMUL.FTZ R7, R104.reuse, R99 ;  /* 0x0000006368077220 */ /* 0x040fe20000410000 */
[C---:B------:R-:W-:Y:S01]  /*12540*/  FMUL.FTZ R70, R104.reuse, R70 ;  /* 0x0000004668467220 */ /* 0x040fe20000410000 */
[----:B------:R-:W-:Y:S03]  /*12550*/  FMUL.FTZ R71, R104, R71 ;  /* 0x0000004768477220 */ /* 0x000fe60000410000 */
[----:B------:R-:W1:Y:S01]  /*12560*/  MUFU.EX2 R121, R121 ;  /* 0x0000007900797308 */ /* 0x000e620000000800 */
[----:B---3--:R-:W2:Y:S01]  /*12570*/  LDSM.16.MT88.4 R108, [R154+0x6000] ;  /* 0x006000009a6c783b */ /* 0x008ea20000004200 */
[C---:B----4-:R-:W-:Y:S01]  /*12580*/  FMUL.FTZ R8, R106.reuse, R92 ;  /* 0x0000005c6a087220 */ /* 0x050fe20000410000 */
[C---:B------:R-:W-:Y:S01]  /*12590*/  FMUL.FTZ R9, R106.reuse, R93 ;  /* 0x0000005d6a097220 */ /* 0x040fe20000410000 */
[C---:B------:R-:W-:Y:S01]  /*125a0*/  FMUL.FTZ R4, R106.reuse, R96 ;  /* 0x000000606a047220 */ /* 0x040fe20000410000 */
[C---:B------:R-:W-:Y:S01]  /*125b0*/  FMUL.FTZ R5, R106.reuse, R97 ;  /* 0x000000616a057220 */ /* 0x040fe20000410000 */
[C---:B------:R-:W-:Y:S01]  /*125c0*/  FMUL.FTZ R68, R106.reuse, R68 ;  /* 0x000000446a447220 */ /* 0x040fe20000410000 */
[----:B------:R-:W-:Y:S03]  /*125d0*/  FMUL.FTZ R69, R106, R69 ;  /* 0x000000456a457220 */ /* 0x000fe60000410000 */
[----:B------:R-:W-:Y:S01]  /*125e0*/  MUFU.EX2 R120, R120 ;  /* 0x0000007800787308 */ /* 0x000fe20000000800 */
[----:B------:R-:W3:Y:S01]  /*125f0*/  LDSM.16.MT88.4 R92, [R149+0x6000] ;  /* 0x00600000955c783b */ /* 0x000ee20000004200 */
[C---:B------:R-:W-:Y:S01]  /*12600*/  FMUL.FTZ R74, R104.reuse, R74 ;  /* 0x0000004a684a7220 */ /* 0x040fe20000410000 */
[----:B------:R-:W-:Y:S01]  /*12610*/  FMUL.FTZ R75, R104, R75 ;  /* 0x0000004b684b7220 */ /* 0x000fe20000410000 */
[C---:B------:R-:W-:Y:S01]  /*12620*/  FMUL.FTZ R72, R106.reuse, R72 ;  /* 0x000000486a487220 */ /* 0x040fe20000410000 */
[----:B------:R-:W-:Y:S01]  /*12630*/  FMUL.FTZ R73, R106, R73 ;  /* 0x000000496a497220 */ /* 0x000fe20000410000 */
[C---:B------:R-:W-:Y:S01]  /*12640*/  FMUL.FTZ R78, R104.reuse, R78 ;  /* 0x0000004e684e7220 */ /* 0x040fe20000410000 */
[----:B------:R-:W-:Y:S03]  /*12650*/  FMUL.FTZ R79, R104, R79 ;  /* 0x0000004f684f7220 */ /* 0x000fe60000410000 */
[----:B------:R-:W4:Y:S01]  /*12660*/  MUFU.EX2 R117, R117 ;  /* 0x0000007500757308 */ /* 0x000f220000000800 */
[----:B-1----:R-:W-:Y:S01]  /*12670*/  F2FP.BF16.F32.PACK_AB R97, R121, R133 ;  /* 0x000000857961723e */ /* 0x002fe200000010ff */
[C---:B------:R-:W-:Y:S01]  /*12680*/  FMUL.FTZ R76, R106.reuse, R76 ;  /* 0x0000004c6a4c7220 */ /* 0x040fe20000410000 */
[----:B------:R-:W-:Y:S01]  /*12690*/  FMUL.FTZ R77, R106, R77 ;  /* 0x0000004d6a4d7220 */ /* 0x000fe20000410000 */
[C---:B------:R-:W-:Y:S01]  /*126a0*/  FMUL.FTZ R14, R104.reuse, R90 ;  /* 0x0000005a680e7220 */ /* 0x040fe20000410000 */
[----:B------:R-:W-:Y:S01]  /*126b0*/  FMUL.FTZ R15, R104, R91 ;  /* 0x0000005b680f7220 */ /* 0x000fe20000410000 */
[----:B------:R-:W-:Y:S01]  /*126c0*/  FMUL.FTZ R12, R106, R88 ;  /* 0x000000586a0c7220 */ /* 0x000fe20000410000 */
[C---:B------:R-:W-:Y:S03]  /*126d0*/  FMUL.FTZ R82, R104.reuse, R82 ;  /* 0x0000005268527220 */ /* 0x040fe60000410000 */
[----:B------:R-:W-:Y:S01]  /*126e0*/  MUFU.EX2 R131, R131 ;  /* 0x0000008300837308 */ /* 0x000fe20000000800 */
[----:B------:R-:W-:Y:S01]  /*126f0*/  FMUL.FTZ R83, R104, R83 ;  /* 0x0000005368537220 */ /* 0x000fe20000410000 */
[C---:B------:R-:W-:Y:S01]  /*12700*/  FMUL.FTZ R80, R106.reuse, R80 ;  /* 0x000000506a507220 */ /* 0x040fe20000410000 */
[C---:B------:R-:W-:Y:S01]  /*12710*/  FMUL.FTZ R81, R106.reuse, R81 ;  /* 0x000000516a517220 */ /* 0x040fe20000410000 */
[--C-:B------:R-:W-:Y:S01]  /*12720*/  FFMA.FTZ R128, R13, R105, -R116.reuse ;  /* 0x000000690d807223 */ /* 0x100fe20000010874 */
[C---:B------:R-:W-:Y:S01]  /*12730*/  FMUL.FTZ R13, R106.reuse, R89 ;  /* 0x000000596a0d7220 */ /* 0x040fe20000410000 */
[----:B------:R-:W-:Y:S01]  /*12740*/  FFMA.FTZ R132, R17, R105, -R116 ;  /* 0x0000006911847223 */ /* 0x000fe20000010874 */
[----:B------:R-:W-:Y:S03]  /*12750*/  LDSM.16.MT88.4 R88, [R150+0x6800] ;  /* 0x006800009658783b */ /* 0x000fe60000004200 */
[----:B------:R-:W1:Y:S01]  /*12760*/  MUFU.EX2 R119, R119 ;  /* 0x0000007700777308 */ /* 0x000e620000000800 */
[----:B----4-:R-:W-:Y:S01]  /*12770*/  F2FP.BF16.F32.PACK_AB R99, R117, R120 ;  /* 0x000000787563723e */ /* 0x010fe200000010ff */
[----:B------:R-:W-:Y:S01]  /*12780*/  FMUL.FTZ R17, R106, R85 ;  /* 0x000000556a117220 */ /* 0x000fe20000410000 */
[-CC-:B------:R-:W-:Y:S01]  /*12790*/  FFMA.FTZ R123, R18, R105.reuse, -R118.reuse ;  /* 0x00000069127b7223 */ /* 0x180fe20000010876 */
[C---:B------:R-:W-:Y:S01]  /*127a0*/  FMUL.FTZ R18, R104.reuse, R86 ;  /* 0x0000005668127220 */ /* 0x040fe20000410000 */
[----:B------:R-:W-:Y:S01]  /*127b0*/  FFMA.FTZ R126, R19, R105, -R118 ;  /* 0x00000069137e7223 */ /* 0x000fe20000010876 */
[----:B------:R-:W-:Y:S01]  /*127c0*/  FMUL.FTZ R19, R104, R87 ;  /* 0x0000005768137220 */ /* 0x000fe20000410000 */
[-C--:B------:R-:W-:Y:S03]  /*127d0*/  FFMA.FTZ R129, R16, R105.reuse, -R116 ;  /* 0x0000006910817223 */ /* 0x080fe60000010874 */
[----:B------:R-:W-:Y:S01]  /*127e0*/  MUFU.EX2 R122, R122 ;  /* 0x0000007a007a7308 */ /* 0x000fe20000000800 */
[----:B------:R-:W-:Y:S01]  /*127f0*/  FMUL.FTZ R16, R106, R84 ;  /* 0x000000546a107220 */ /* 0x000fe20000410000 */
[-CC-:B------:R-:W-:Y:S01]  /*12800*/  FFMA.FTZ R130, R22, R105.reuse, -R118.reuse ;  /* 0x0000006916827223 */ /* 0x180fe20000010876 */
[-C--:B------:R-:W-:Y:S01]  /*12810*/  FFMA.FTZ R54, R54, R105.reuse, -R118 ;  /* 0x0000006936367223 */ /* 0x080fe20000010876 */
[-CC-:B------:R-:W-:Y:S01]  /*12820*/  FFMA.FTZ R52, R52, R105.reuse, -R116.reuse ;  /* 0x0000006934347223 */ /* 0x180fe20000010874 */
[-CC-:B------:R-:W-:Y:S01]  /*12830*/  FFMA.FTZ R53, R53, R105.reuse, -R116.reuse ;  /* 0x0000006935357223 */ /* 0x180fe20000010874 */
[-CC-:B------:R-:W-:Y:S01]  /*12840*/  FFMA.FTZ R56, R56, R105.reuse, -R116.reuse ;  /* 0x0000006938387223 */ /* 0x180fe20000010874 */
[--C-:B------:R-:W-:Y:S03]  /*12850*/  FFMA.FTZ R57, R57, R105, -R116.reuse ;  /* 0x0000006939397223 */ /* 0x100fe60000010874 */
[----:B------:R-:W4:Y:S01]  /*12860*/  MUFU.EX2 R107, R107 ;  /* 0x0000006b006b7308 */ /* 0x000f220000000800 */
[----:B-1----:R-:W-:Y:S01]  /*12870*/  F2FP.BF16.F32.PACK_AB R96, R119, R131 ;  /* 0x000000837760723e */ /* 0x002fe200000010ff */
        /* <DEDUP_REMOVED lines=15> */
[----:B----4-:R-:W-:Y:S01]  /*12970*/  F2FP.BF16.F32.PACK_AB R98, R107, R122 ;  /* 0x0000007a6b62723e */ /* 0x010fe200000010ff */
[----:B------:R-:W-:Y:S01]  /*12980*/  FFMA.FTZ R59, R62, R105, -R118 ;  /* 0x000000693e3b7223 */ /* 0x000fe20000010876 */
[----:B------:R-:W-:Y:S01]  /*12990*/  FFMA.FTZ R131, R106, R185, R131 ;  /* 0x000000b96a837223 */ /* 0x000fe20000010083 */
[----:B------:R-:W-:Y:S01]  /*129a0*/  FFMA.FTZ R133, R104, R187, R133 ;  /* 0x000000bb68857223 */ /* 0x000fe20000010085 */
[----:B------:R-:W-:Y:S02]  /*129b0*/  ISETP.GT.AND P0, PT, R183, RZ, PT ;  /* 0x000000ffb700720c */ /* 0x000fe40003f04270 */
[----:B------:R-:W-:Y:S01]  /*129c0*/  FADD.FTZ R131, R119, R131 ;  /* 0x0000008377837221 */ /* 0x000fe20000010000 */
[C---:B--2---:R-:W-:Y:S02]  /*129d0*/  HMMA.16816.F32.BF16 R4, R96.reuse, R108, R4 ;  /* 0x0000006c6004723c */ /* 0x044fe40000041804 */
[----:B------:R-:W-:Y:S03]  /*129e0*/  MUFU.EX2 R123, R123 ;  /* 0x0000007b007b7308 */ /* 0x000fe60000000800 */
[----:B------:R-:W-:Y:S01]  /*129f0*/  FADD.FTZ R122, R122, R131 ;  /* 0x000000837a7a7221 */ /* 0x000fe20000010000 */
[----:B------:R-:W-:Y:S01]  /*12a00*/  FADD.FTZ R133, R121, R133 ;  /* 0x0000008579857221 */ /* 0x000fe20000010000 */
[----:B------:R-:W-:Y:S01]  /*12a10*/  IADD3 R183, PT, PT, R183, -0x1, RZ ;  /* 0xffffffffb7b77810 */ /* 0x000fe20007ffe0ff */
[C---:B------:R-:W-:Y:S01]  /*12a20*/  HMMA.16816.F32.BF16 R8, R96.reuse, R110, R8 ;  /* 0x0000006e6008723c */ /* 0x040fe20000041808 */
[----:B------:R-:W2:Y:S03]  /*12a30*/  LDSM.16.MT88.4 R108, [R148+0x6000] ;  /* 0x00600000946c783b */ /* 0x000ea60000004200 */
[----:B------:R-:W4:Y:S01]  /*12a40*/  MUFU.EX2 R126, R126 ;  /* 0x0000007e007e7308 */ /* 0x000f220000000800 */
[----:B-1----:R-:W-:Y:S01]  /*12a50*/  F2FP.BF16.F32.PACK_AB R85, R124, R125 ;  /* 0x0000007d7c55723e */ /* 0x002fe200000010ff */
[----:B------:R-:W-:Y:S02]  /*12a60*/  FADD.FTZ R120, R120, R133 ;  /* 0x0000008578787221 */ /* 0x000fe40000010000 */
[C---:B------:R-:W-:Y:S06]  /*12a70*/  HMMA.16816.F32.BF16 R68, R96.reuse, R112, R68 ;  /* 0x000000706044723c */ /* 0x040fec0000041844 */
[----:B------:R-:W-:Y:S01]  /*12a80*/  MUFU.EX2 R127, R127 ;  /* 0x0000007f007f7308 */ /* 0x000fe20000000800 */
[----:B------:R-:W-:Y:S04]  /*12a90*/  FADD.FTZ R62, R117, R120 ;  /* 0x00000078753e7221 */ /* 0x000fe80000010000 */
[----:B------:R-:W-:Y:S01]  /*12aa0*/  FADD.FTZ R125, R125, R62 ;  /* 0x0000003e7d7d7221 */ /* 0x000fe20000010000 */
[C---:B------:R-:W-:Y:S01]  /*12ab0*/  HMMA.16816.F32.BF16 R72, R96.reuse, R114, R72 ;  /* 0x000000726048723c */ /* 0x040fe20000041848 */
[----:B------:R-:W1:Y:S03]  /*12ac0*/  LDSM.16.MT88.4 R112, [R154+0x6800] ;  /* 0x006800009a70783b */ /* 0x000e660000004200 */
[----:B------:R-:W5:Y:S01]  /*12ad0*/  MUFU.EX2 R128, R128 ;  /* 0x0000008000807308 */ /* 0x000f620000000800 */
[----:B----4-:R-:W-:Y:S01]  /*12ae0*/  F2FP.BF16.F32.PACK_AB R87, R126, R123 ;  /* 0x0000007b7e57723e */ /* 0x010fe200000010ff */
[----:B------:R-:W-:Y:S02]  /*12af0*/  FADD.FTZ R124, R124, R125 ;  /* 0x0000007d7c7c7221 */ /* 0x000fe40000010000 */
[C---:B---3--:R-:W-:Y:S06]  /*12b00*/  HMMA.16816.F32.BF16 R76, R96.reuse, R92, R76 ;  /* 0x0000005c604c723c */ /* 0x048fec000004184c */
[----:B------:R-:W-:Y:S02]  /*12b10*/  MUFU.EX2 R129, R129 ;  /* 0x0000008100817308 */ /* 0x000fe40000000800 */
[C---:B------:R-:W-:Y:S01]  /*12b20*/  HMMA.16816.F32.BF16 R80, R96.reuse, R94, R80 ;  /* 0x0000005e6050723c */ /* 0x040fe20000041850 */
[----:B------:R-:W3:Y:S07]  /*12b30*/  LDSM.16.MT88.4 R92, [R149+0x6800] ;  /* 0x00680000955c783b */ /* 0x000eee0000004200 */
[----:B------:R-:W-:Y:S01]  /*12b40*/  MUFU.EX2 R130, R130 ;  /* 0x0000008200827308 */ /* 0x000fe20000000800 */
[----:B-----5:R-:W-:Y:S01]  /*12b50*/  F2FP.BF16.F32.PACK_AB R84, R128, R127 ;  /* 0x0000007f8054723e */ /* 0x020fe200000010ff */
[C---:B--2---:R-:W-:Y:S08]  /*12b60*/  HMMA.16816.F32.BF16 R12, R96.reuse, R108, R12 ;  /* 0x0000006c600c723c */ /* 0x044ff0000004180c */
[----:B------:R-:W2:Y:S01]  /*12b70*/  MUFU.EX2 R108, R132 ;  /* 0x00000084006c7308 */ /* 0x000ea20000000800 */
[-CC-:B------:R-:W-:Y:S01]  /*12b80*/  FFMA.FTZ R109, R23, R105.reuse, -R118.reuse ;  /* 0x00000069176d7223 */ /* 0x180fe20000010876 */
[----:B------:R-:W-:Y:S01]  /*12b90*/  HMMA.16816.F32.BF16 R16, R96, R110, R16 ;  /* 0x0000006e6010723c */ /* 0x000fe20000041810 */
[----:B------:R-:W4:Y:S07]  /*12ba0*/  LDSM.16.MT88.4 R96, [R148+0x6800] ;  /* 0x006800009460783b */ /* 0x000f2e0000004200 */
[----:B------:R-:W-:Y:S01]  /*12bb0*/  MUFU.EX2 R54, R54 ;  /* 0x0000003600367308 */ /* 0x000fe20000000800 */
[-CC-:B------:R-:W-:Y:S01]  /*12bc0*/  FFMA.FTZ R110, R26, R105.reuse, -R118.reuse ;  /* 0x000000691a6e7223 */ /* 0x180fe20000010876 */
[----:B------:R-:W-:Y:S01]  /*12bd0*/  FFMA.FTZ R111, R27, R105, -R118 ;  /* 0x000000691b6f7223 */ /* 0x000fe20000010876 */
[----:B--2---:R-:W-:Y:S01]  /*12be0*/  F2FP.BF16.F32.PACK_AB R86, R108, R129 ;  /* 0x000000816c56723e */ /* 0x004fe200000010ff */
[-CC-:B------:R-:W-:Y:S06]  /*12bf0*/  FFMA.FTZ R132, R28, R105.reuse, -R116.reuse ;  /* 0x000000691c847223 */ /* 0x180fec0000010874 */
[----:B------:R-:W-:Y:S01]  /*12c00*/  MUFU.EX2 R51, R51 ;  /* 0x0000003300337308 */ /* 0x000fe20000000800 */
[C---:B-1----:R-:W-:Y:S09]  /*12c10*/  HMMA.16816.F32.BF16 R4, R84.reuse, R112, R4 ;  /* 0x000000705404723c */ /* 0x042ff20000041804 */
[----:B------:R-:W-:Y:S01]  /*12c20*/  MUFU.EX2 R55, R55 ;  /* 0x0000003700377308 */ /* 0x000fe20000000800 */
[-CC-:B------:R-:W-:Y:S01]  /*12c30*/  FFMA.FTZ R113, R24, R105.reuse, -R116.reuse ;  /* 0x0000006918717223 */ /* 0x180fe20000010874 */
[-CC-:B------:R-:W-:Y:S01]  /*12c40*/  FFMA.FTZ R112, R20, R105.reuse, -R116.reuse ;  /* 0x0000006914707223 */ /* 0x180fe20000010874 */
[C---:B------:R-:W-:Y:S03]  /*12c50*/  HMMA.16816.F32.BF16 R8, R84.reuse, R114, R8 ;  /* 0x000000725408723c */ /* 0x040fe60000041808 */
[-CC-:B------:R-:W-:Y:S04]  /*12c60*/  FFMA.FTZ R114, R25, R105.reuse, -R116.reuse ;  /* 0x0000006919727223 */ /* 0x180fe80000010874 */
[----:B------:R-:W-:Y:S01]  /*12c70*/  MUFU.EX2 R58, R58 ;  /* 0x0000003a003a7308 */ /* 0x000fe20000000800 */
[----:B------:R-:W-:Y:S01]  /*12c80*/  LDSM.16.MT88.4 R24, [R150+0x7000] ;  /* 0x007000009618783b */ /* 0x000fe20000004200 */
[-C--:B------:R-:W-:Y:S01]  /*12c90*/  FFMA.FTZ R115, R21, R105.reuse, -R116 ;  /* 0x0000006915737223 */ /* 0x080fe20000010874 */
[C---:B------:R-:W-:Y:S07]  /*12ca0*/  HMMA.16816.F32.BF16 R68, R84.reuse, R88, R68 ;  /* 0x000000585444723c */ /* 0x040fee0000041844 */
        /* <DEDUP_REMOVED lines=8> */
[----:B------:R-:W2:Y:S01]  /*12d30*/  MUFU.EX2 R109, R109 ;  /* 0x0000006d006d7308 */ /* 0x000ea20000000800 */
[C---:B----4-:R-:W-:Y:S03]  /*12d40*/  HMMA.16816.F32.BF16 R12, R84.reuse, R96, R12 ;  /* 0x00000060540c723c */ /* 0x050fe6000004180c */
[-CC-:B------:R-:W-:Y:S06]  /*12d50*/  FFMA.FTZ R97, R30, R105.reuse, -R118.reuse ;  /* 0x000000691e617223 */ /* 0x180fec0000010876 */
[----:B------:R-:W-:Y:S01]  /*12d60*/  MUFU.EX2 R110, R110 ;  /* 0x0000006e006e7308 */ /* 0x000fe20000000800 */
[-CC-:B------:R-:W-:Y:S01]  /*12d70*/  FFMA.FTZ R96, R35, R105.reuse, -R118.reuse ;  /* 0x0000006923607223 */ /* 0x180fe20000010876 */
[----:B------:R-:W-:Y:S01]  /*12d80*/  HMMA.16816.F32.BF16 R16, R84, R98, R16 ;  /* 0x000000625410723c */ /* 0x000fe20000041810 */
[----:B------:R-:W3:Y:S02]  /*12d90*/  LDSM.16.MT88.4 R84, [R149+0x7000] ;  /* 0x007000009554783b */ /* 0x000ee40000004200 */
[-CC-:B------:R-:W-:Y:S05]  /*12da0*/  FFMA.FTZ R98, R31, R105.reuse, -R118.reuse ;  /* 0x000000691f627223 */ /* 0x180fea0000010876 */
[----:B------:R-:W4:Y:S01]  /*12db0*/  MUFU.EX2 R111, R111 ;  /* 0x0000006f006f7308 */ /* 0x000f220000000800 */
[----:B--2---:R-:W-:Y:S01]  /*12dc0*/  F2FP.BF16.F32.PACK_AB R21, R109, R130 ;  /* 0x000000826d15723e */ /* 0x004fe200000010ff */
[----:B------:R-:W-:Y:S01]  /*12dd0*/  FFMA.FTZ R99, R34, R105, -R118 ;  /* 0x0000006922637223 */ /* 0x000fe20000010876 */
[----:B------:R-:W-:Y:S07]  /*12de0*/  LDSM.16.MT88.4 R28, [R150+0x7800] ;  /* 0x00780000961c783b */ /* 0x000fee0000004200 */
[----:B------:R-:W-:Y:S10]  /*12df0*/  MUFU.EX2 R112, R112 ;  /* 0x0000007000707308 */ /* 0x000ff40000000800 */
[----:B------:R-:W2:Y:S01]  /*12e00*/  MUFU.EX2 R115, R115 ;  /* 0x0000007300737308 */ /* 0x000ea20000000800 */
[----:B----4-:R-:W-:Y:S09]  /*12e10*/  F2FP.BF16.F32.PACK_AB R23, R111, R110 ;  /* 0x0000006e6f17723e */ /* 0x010ff200000010ff */
[----:B------:R-:W-:Y:S10]  /*12e20*/  MUFU.EX2 R113, R113 ;  /* 0x0000007100717308 */ /* 0x000ff40000000800 */
[----:B------:R-:W4:Y:S01]  /*12e30*/  MUFU.EX2 R114, R114 ;  /* 0x0000007200727308 */ /* 0x000f220000000800 */
[----:B--2---:R-:W-:Y:S09]  /*12e40*/  F2FP.BF16.F32.PACK_AB R20, R115, R112 ;  /* 0x000000707314723e */ /* 0x004ff200000010ff */
[----:B------:R-:W-:Y:S10]  /*12e50*/  MUFU.EX2 R57, R57 ;  /* 0x0000003900397308 */ /* 0x000ff40000000800 */
[----:B------:R-:W-:Y:S01]  /*12e60*/  MUFU.EX2 R97, R97 ;  /* 0x0000006100617308 */ /* 0x000fe20000000800 */
[----:B----4-:R-:W-:Y:S07]  /*12e70*/  F2FP.BF16.F32.PACK_AB R22, R114, R113 ;  /* 0x000000717216723e */ /* 0x010fee00000010ff */
[C---:B-1----:R-:W-:Y:S02]  /*12e80*/  HMMA.16816.F32.BF16 R4, R20.reuse, R88, R4 ;  /* 0x000000581404723c */ /* 0x042fe40000041804 */
        /* <DEDUP_REMOVED lines=11> */
[-C--:B------:R-:W-:Y:S02]  /*12f40*/  FFMA.FTZ R85, R32, R105.reuse, -R116 ;  /* 0x0000006920557223 */ /* 0x080fe40000010874 */
[----:B------:R-:W5:Y:S01]  /*12f50*/  LDSM.16.MT88.4 R32, [R149+0x7800] ;  /* 0x007800009520783b */ /* 0x000f620000004200 */
[C---:B------:R-:W-:Y:S06]  /*12f60*/  HMMA.16816.F32.BF16 R80, R20.reuse, R86, R80 ;  /* 0x000000561450723c */ /* 0x040fec0000041850 */
[----:B------:R-:W-:Y:S02]  /*12f70*/  MUFU.EX2 R85, R85 ;  /* 0x0000005500557308 */ /* 0x000fe40000000800 */
[C---:B--2---:R-:W-:Y:S08]  /*12f80*/  HMMA.16816.F32.BF16 R12, R20.reuse, R88, R12 ;  /* 0x00000058140c723c */ /* 0x044ff0000004180c */
[----:B------:R-:W2:Y:S01]  /*12f90*/  MUFU.EX2 R134, R134 ;  /* 0x0000008600867308 */ /* 0x000ea20000000800 */
[-CC-:B------:R-:W-:Y:S01]  /*12fa0*/  FFMA.FTZ R89, R38, R105.reuse, -R118.reuse ;  /* 0x0000006926597223 */ /* 0x180fe20000010876 */
[----:B------:R-:W-:Y:S01]  /*12fb0*/  FFMA.FTZ R88, R39, R105, -R118 ;  /* 0x0000006927587223 */ /* 0x000fe20000010876 */
[----:B------:R-:W-:Y:S07]  /*12fc0*/  HMMA.16816.F32.BF16 R16, R20, R90, R16 ;  /* 0x0000005a1410723c */ /* 0x000fee0000041810 */
[----:B------:R-:W-:Y:S01]  /*12fd0*/  MUFU.EX2 R89, R89 ;  /* 0x0000005900597308 */ /* 0x000fe20000000800 */
[----:B-1----:R-:W-:Y:S01]  /*12fe0*/  F2FP.BF16.F32.PACK_AB R21, R98, R97 ;  /* 0x000000616215723e */ /* 0x002fe200000010ff */
[----:B------:R-:W-:Y:S01]  /*12ff0*/  FFMA.FTZ R90, R37, R105, -R116 ;  /* 0x00000069255a7223 */ /* 0x000fe20000010874 */
[----:B----4-:R-:W-:Y:S01]  /*13000*/  F2FP.BF16.F32.PACK_AB R23, R96, R99 ;  /* 0x000000636017723e */ /* 0x010fe200000010ff */
[-CC-:B------:R-:W-:Y:S01]  /*13010*/  FFMA.FTZ R91, R42, R105.reuse, -R118.reuse ;  /* 0x000000692a5b7223 */ /* 0x180fe20000010876 */
[----:B---3--:R-:W-:Y:S01]  /*13020*/  F2FP.BF16.F32.PACK_AB R20, R135, R132 ;  /* 0x000000848714723e */ /* 0x008fe200000010ff */
[-C--:B------:R-:W-:Y:S01]  /*13030*/  FFMA.FTZ R42, R43, R105.reuse, -R118 ;  /* 0x000000692b2a7223 */ /* 0x080fe20000010876 */
[----:B------:R-:W-:Y:S01]  /*13040*/  FFMA.FTZ R43, R36, R105, -R116 ;  /* 0x00000069242b7223 */ /* 0x000fe20000010874 */
[----:B--2---:R-:W-:Y:S01]  /*13050*/  F2FP.BF16.F32.PACK_AB R22, R134, R85 ;  /* 0x000000558616723e */ /* 0x004fe200000010ff */
[----:B------:R-:W-:Y:S01]  /*13060*/  LDSM.16.MT88.4 R36, [R149+0x8800] ;  /* 0x008800009524783b */ /* 0x000fe20000004200 */
[----:B------:R-:W1:Y:S05]  /*13070*/  MUFU.EX2 R88, R88 ;  /* 0x0000005800587308 */ /* 0x000e6a0000000800 */
[C---:B-----5:R-:W-:Y:S05]  /*13080*/  HMMA.16816.F32.BF16 R4, R20.reuse, R24, R4 ;  /* 0x000000181404723c */ /* 0x060fea0000041804 */
[----:B------:R-:W-:Y:S03]  /*13090*/  MUFU.EX2 R91, R91 ;  /* 0x0000005b005b7308 */ /* 0x000fe60000000800 */
[C---:B------:R-:W-:Y:S01]  /*130a0*/  HMMA.16816.F32.BF16 R8, R20.reuse, R26, R8 ;  /* 0x0000001a1408723c */ /* 0x040fe20000041808 */
[----:B------:R-:W2:Y:S06]  /*130b0*/  LDSM.16.MT88.4 R24, [R148+0x7800] ;  /* 0x007800009418783b */ /* 0x000eac0000004200 */
[----:B------:R-:W3:Y:S01]  /*130c0*/  MUFU.EX2 R42, R42 ;  /* 0x0000002a002a7308 */ /* 0x000ee20000000800 */
[C---:B------:R-:W-:Y:S09]  /*130d0*/  HMMA.16816.F32.BF16 R68, R20.reuse, R28, R68 ;  /* 0x0000001c1444723c */ /* 0x040ff20000041844 */
[----:B------:R-:W-:Y:S01]  /*130e0*/  MUFU.EX2 R43, R43 ;  /* 0x0000002b002b7308 */ /* 0x000fe20000000800 */
[C---:B------:R-:W-:Y:S01]  /*130f0*/  HMMA.16816.F32.BF16 R72, R20.reuse, R30, R72 ;  /* 0x0000001e1448723c */ /* 0x040fe20000041848 */
[----:B------:R-:W4:Y:S08]  /*13100*/  LDSM.16.MT88.4 R28, [R154+0x8000] ;  /* 0x008000009a1c783b */ /* 0x000f300000004200 */
[----:B------:R-:W5:Y:S01]  /*13110*/  MUFU.EX2 R90, R90 ;  /* 0x0000005a005a7308 */ /* 0x000f620000000800 */
[C---:B------:R-:W-:Y:S09]  /*13120*/  HMMA.16816.F32.BF16 R76, R20.reuse, R32, R76 ;  /* 0x00000020144c723c */ /* 0x040ff2000004184c */
[----:B------:R-:W-:Y:S01]  /*13130*/  MUFU.EX2 R40, R40 ;  /* 0x0000002800287308 */ /* 0x000fe20000000800 */
[C---:B------:R-:W-:Y:S01]  /*13140*/  HMMA.16816.F32.BF16 R80, R20.reuse, R34, R80 ;  /* 0x000000221450723c */ /* 0x040fe20000041850 */
[----:B------:R-:W4:Y:S08]  /*13150*/  LDSM.16.MT88.4 R32, [R150+0x8000] ;  /* 0x008000009620783b */ /* 0x000f300000004200 */
[----:B------:R-:W5:Y:S01]  /*13160*/  MUFU.EX2 R41, R41 ;  /* 0x0000002900297308 */ /* 0x000f620000000800 */
[C---:B--2---:R-:W-:Y:S09]  /*13170*/  HMMA.16816.F32.BF16 R12, R20.reuse, R24, R12 ;  /* 0x00000018140c723c */ /* 0x044ff2000004180c */
[----:B------:R-:W-:Y:S01]  /*13180*/  MUFU.EX2 R46, R46 ;  /* 0x0000002e002e7308 */ /* 0x000fe20000000800 */
[----:B------:R-:W-:Y:S01]  /*13190*/  HMMA.16816.F32.BF16 R16, R20, R26, R16 ;  /* 0x0000001a1410723c */ /* 0x000fe20000041810 */
[----:B------:R-:W2:Y:S08]  /*131a0*/  LDSM.16.MT88.4 R24, [R149+0x8000] ;  /* 0x008000009518783b */ /* 0x000eb00000004200 */
[----:B------:R-:W2:Y:S01]  /*131b0*/  MUFU.EX2 R47, R47 ;  /* 0x0000002f002f7308 */ /* 0x000ea20000000800 */
[----:B-1----:R-:W-:Y:S02]  /*131c0*/  F2FP.BF16.F32.PACK_AB R21, R88, R89 ;  /* 0x000000595815723e */ /* 0x002fe400000010ff */
[----:B---3--:R-:W-:Y:S02]  /*131d0*/  F2FP.BF16.F32.PACK_AB R23, R42, R91 ;  /* 0x0000005b2a17723e */ /* 0x008fe400000010ff */
[----:B-----5:R-:W-:Y:S02]  /*131e0*/  F2FP.BF16.F32.PACK_AB R20, R90, R43 ;  /* 0x0000002b5a14723e */ /* 0x020fe400000010ff */
[----:B------:R-:W-:Y:S03]  /*131f0*/  F2FP.BF16.F32.PACK_AB R22, R41, R40 ;  /* 0x000000282916723e */ /* 0x000fe600000010ff */
[----:B------:R-:W-:Y:S04]  /*13200*/  MUFU.EX2 R137, R137 ;  /* 0x0000008900897308 */ /* 0x000fe80000000800 */
[C---:B----4-:R-:W-:Y:S06]  /*13210*/  HMMA.16816.F32.BF16 R4, R20.reuse, R28, R4 ;  /* 0x0000001c1404723c */ /* 0x050fec0000041804 */
[----:B------:R-:W1:Y:S02]  /*13220*/  MUFU.EX2 R50, R50 ;  /* 0x0000003200327308 */ /* 0x000e640000000800 */
[C---:B------:R-:W-:Y:S01]  /*13230*/  HMMA.16816.F32.BF16 R8, R20.reuse, R30, R8 ;  /* 0x0000001e1408723c */ /* 0x040fe20000041808 */
[----:B------:R-:W3:Y:S07]  /*13240*/  LDSM.16.MT88.4 R28, [R148+0x8000] ;  /* 0x00800000941c783b */ /* 0x000eee0000004200 */
[----:B------:R-:W-:Y:S01]  /*13250*/  MUFU.EX2 R44, R44 ;  /* 0x0000002c002c7308 */ /* 0x000fe20000000800 */
[C---:B------:R-:W-:Y:S09]  /*13260*/  HMMA.16816.F32.BF16 R68, R20.reuse, R32, R68 ;  /* 0x000000201444723c */ /* 0x040ff20000041844 */
[----:B------:R-:W4:Y:S01]  /*13270*/  MUFU.EX2 R45, R45 ;  /* 0x0000002d002d7308 */ /* 0x000f220000000800 */
[C---:B------:R-:W-:Y:S01]  /*13280*/  HMMA.16816.F32.BF16 R72, R20.reuse, R34, R72 ;  /* 0x000000221448723c */ /* 0x040fe20000041848 */
[----:B------:R-:W5:Y:S08]  /*13290*/  LDSM.16.MT88.4 R32, [R154+0x8800] ;  /* 0x008800009a20783b */ /* 0x000f700000004200 */
[----:B------:R-:W-:Y:S01]  /*132a0*/  MUFU.EX2 R48, R48 ;  /* 0x0000003000307308 */ /* 0x000fe20000000800 */
[C---:B--2---:R-:W-:Y:S09]  /*132b0*/  HMMA.16816.F32.BF16 R76, R20.reuse, R24, R76 ;  /* 0x00000018144c723c */ /* 0x044ff2000004184c */
[----:B------:R-:W2:Y:S01]  /*132c0*/  MUFU.EX2 R49, R49 ;  /* 0x0000003100317308 */ /* 0x000ea20000000800 */
[C---:B------:R-:W-:Y:S01]  /*132d0*/  HMMA.16816.F32.BF16 R80, R20.reuse, R26, R80 ;  /* 0x0000001a1450723c */ /* 0x040fe20000041850 */
[----:B------:R-:W5:Y:S08]  /*132e0*/  LDSM.16.MT88.4 R24, [R150+0x8800] ;  /* 0x008800009618783b */ /* 0x000f700000004200 */
[----:B------:R-:W-:Y:S01]  /*132f0*/  MUFU.EX2 R59, R59 ;  /* 0x0000003b003b7308 */ /* 0x000fe20000000800 */
[C---:B---3--:R-:W-:Y:S08]  /*13300*/  HMMA.16816.F32.BF16 R12, R20.reuse, R28, R12 ;  /* 0x0000001c140c723c */ /* 0x048ff0000004180c */
[----:B------:R-:W-:Y:S01]  /*13310*/  HMMA.16816.F32.BF16 R16, R20, R30, R16 ;  /* 0x0000001e1410723c */ /* 0x000fe20000041810 */
[----:B------:R-:W3:Y:S02]  /*13320*/  LDSM.16.MT88.4 R28, [R148+0x8800] ;  /* 0x00880000941c783b */ /* 0x000ee40000004200 */
[----:B------:R-:W-:Y:S02]  /*13330*/  F2FP.BF16.F32.PACK_AB R21, R47, R46 ;  /* 0x0000002e2f15723e */ /* 0x000fe400000010ff */
[----:B-1----:R-:W-:Y:S02]  /*13340*/  F2FP.BF16.F32.PACK_AB R23, R50, R137 ;  /* 0x000000893217723e */ /* 0x002fe400000010ff */
[----:B----4-:R-:W-:Y:S02]  /*13350*/  F2FP.BF16.F32.PACK_AB R20, R45, R44 ;  /* 0x0000002c2d14723e */ /* 0x010fe400000010ff */
[----:B--2---:R-:W-:Y:S07]  /*13360*/  F2FP.BF16.F32.PACK_AB R22, R49, R48 ;  /* 0x000000303116723e */ /* 0x004fee00000010ff */
[C---:B-----5:R-:W-:Y:S08]  /*13370*/  HMMA.16816.F32.BF16 R4, R20.reuse, R32, R4 ;  /* 0x000000201404723c */ /* 0x060ff00000041804 */
[C---:B------:R-:W-:Y:S01]  /*13380*/  HMMA.16816.F32.BF16 R8, R20.reuse, R34, R8 ;  /* 0x000000221408723c */ /* 0x040fe20000041808 */
[----:B------:R-:W-:Y:S07]  /*13390*/  LDSM.16.MT88.4 R32, [R150+0x9000] ;  /* 0x009000009620783b */ /* 0x000fee0000004200 */
[C---:B------:R-:W-:Y:S08]  /*133a0*/  HMMA.16816.F32.BF16 R68, R20.reuse, R24, R68 ;  /* 0x000000181444723c */ /* 0x040ff00000041844 */
[C---:B------:R-:W-:Y:S01]  /*133b0*/  HMMA.16816.F32.BF16 R72, R20.reuse, R26, R72 ;  /* 0x0000001a1448723c */ /* 0x040fe20000041848 */
[----:B------:R-:W1:Y:S07]  /*133c0*/  LDSM.16.MT88.4 R24, [R154+0x9000] ;  /* 0x009000009a18783b */ /* 0x000e6e0000004200 */
[C---:B------:R-:W-:Y:S08]  /*133d0*/  HMMA.16816.F32.BF16 R76, R20.reuse, R36, R76 ;  /* 0x00000024144c723c */ /* 0x040ff0000004184c */
[C---:B------:R-:W-:Y:S01]  /*133e0*/  HMMA.16816.F32.BF16 R80, R20.reuse, R38, R80 ;  /* 0x000000261450723c */ /* 0x040fe20000041850 */
[----:B------:R-:W2:Y:S07]  /*133f0*/  LDSM.16.MT88.4 R36, [R149+0x9000] ;  /* 0x009000009524783b */ /* 0x000eae0000004200 */
[C---:B---3--:R-:W-:Y:S03]  /*13400*/  HMMA.16816.F32.BF16 R12, R20.reuse, R28, R12 ;  /* 0x0000001c140c723c */ /* 0x048fe6000004180c */
[----:B------:R-:W-:Y:S01]  /*13410*/  FADD.FTZ R28, R107, R122 ;  /* 0x0000007a6b1c7221 */ /* 0x000fe20000010000 */
[-CC-:B------:R-:W-:Y:S01]  /*13420*/  FFMA.FTZ R29, R63, R105.reuse, -R118.reuse ;  /* 0x000000693f1d7223 */ /* 0x180fe20000010876 */
[-CC-:B------:R-:W-:Y:S01]  /*13430*/  FFMA.FTZ R63, R66, R105.reuse, -R118.reuse ;  /* 0x00000069423f7223 */ /* 0x180fe20000010876 */
[----:B------:R-:W-:Y:S01]  /*13440*/  FFMA.FTZ R118, R67, R105, -R118 ;  /* 0x0000006943767223 */ /* 0x000fe20000010876 */
[----:B------:R-:W-:Y:S01]  /*13450*/  FADD.FTZ R127, R127, R28 ;  /* 0x0000001c7f7f7221 */ /* 0x000fe20000010000 */
[----:B------:R-:W-:Y:S01]  /*13460*/  HMMA.16816.F32.BF16 R16, R20, R30, R16 ;  /* 0x0000001e1410723c */ /* 0x000fe20000041810 */
[----:B------:R3:W-:Y:S02]  /*13470*/  MUFU.EX2 R62, R29 ;  /* 0x0000001d003e7308 */ /* 0x0007e40000000800 */
[----:B------:R-:W-:Y:S01]  /*13480*/  F2FP.BF16.F32.PACK_AB R21, R51, R54 ;  /* 0x000000363315723e */ /* 0x000fe200000010ff */
[----:B------:R-:W-:Y:S01]  /*13490*/  FADD.FTZ R128, R128, R127 ;  /* 0x0000007f80807221 */ /* 0x000fe20000010000 */
[----:B------:R-:W-:Y:S02]  /*134a0*/  F2FP.BF16.F32.PACK_AB R23, R58, R55 ;  /* 0x000000373a17723e */ /* 0x000fe400000010ff */
[----:B------:R-:W-:Y:S01]  /*134b0*/  F2FP.BF16.F32.PACK_AB R20, R53, R52 ;  /* 0x000000343514723e */ /* 0x000fe200000010ff */
[----:B------:R-:W-:Y:S01]  /*134c0*/  FADD.FTZ R129, R129, R128 ;  /* 0x0000008081817221 */ /* 0x000fe20000010000 */
[----:B------:R-:W-:Y:S02]  /*134d0*/  F2FP.BF16.F32.PACK_AB R22, R57, R56 ;  /* 0x000000383916723e */ /* 0x000fe400000010ff */
[----:B------:R-:W-:Y:S01]  /*134e0*/  MUFU.EX2 R63, R63 ;  /* 0x0000003f003f7308 */ /* 0x000fe20000000800 */
[----:B------:R-:W-:Y:S01]  /*134f0*/  MOV R107, R2 ;  /* 0x00000002006b7202 */ /* 0x000fe20000000f00 */
[----:B------:R-:W-:Y:S03]  /*13500*/  FADD.FTZ R129, R108, R129 ;  /* 0x000000816c817221 */ /* 0x000fe60000010000 */
[C---:B-1----:R-:W-:Y:S05]  /*13510*/  HMMA.16816.F32.BF16 R4, R20.reuse, R24, R4 ;  /* 0x000000181404723c */ /* 0x042fea0000041804 */
[----:B------:R-:W1:Y:S01]  /*13520*/  MUFU.EX2 R118, R118 ;  /* 0x0000007600767308 */ /* 0x000e620000000800 */
[----:B---3--:R-:W-:Y:S01]  /*13530*/  FADD.FTZ R29, R123, R124 ;  /* 0x0000007c7b1d7221 */ /* 0x008fe20000010000 */
[----:B------:R-:W-:Y:S03]  /*13540*/  FADD.FTZ R112, R112, R129 ;  /* 0x0000008170707221 */ /* 0x000fe60000010000 */
[----:B------:R-:W-:Y:S01]  /*13550*/  FADD.FTZ R29, R126, R29 ;  /* 0x0000001d7e1d7221 */ /* 0x000fe20000010000 */
[C---:B------:R-:W-:Y:S01]  /*13560*/  HMMA.16816.F32.BF16 R8, R20.reuse, R26, R8 ;  /* 0x0000001a1408723c */ /* 0x040fe20000041808 */
[----:B------:R-:W3:Y:S02]  /*13570*/  LDSM.16.MT88.4 R24, [R148+0x9000] ;  /* 0x009000009418783b */ /* 0x000ee40000004200 */
[----:B------:R-:W-:Y:S01]  /*13580*/  FADD.FTZ R130, R130, R29 ;  /* 0x0000001d82827221 */ /* 0x000fe20000010000 */
[----:B------:R-:W-:Y:S03]  /*13590*/  FADD.FTZ R112, R115, R112 ;  /* 0x0000007073707221 */ /* 0x000fe60000010000 */
[----:B------:R-:W-:Y:S01]  /*135a0*/  FADD.FTZ R109, R109, R130 ;  /* 0x000000826d6d7221 */ /* 0x000fe20000010000 */
[C---:B------:R-:W-:Y:S01]  /*135b0*/  HMMA.16816.F32.BF16 R68, R20.reuse, R32, R68 ;  /* 0x000000201444723c */ /* 0x040fe20000041844 */
[----:B------:R-:W4:Y:S02]  /*135c0*/  LDSM.16.MT88.4 R28, [R150+0x9800] ;  /* 0x00980000961c783b */ /* 0x000f240000004200 */
[----:B-1----:R-:W-:Y:S01]  /*135d0*/  F2FP.BF16.F32.PACK_AB R87, R118, R63 ;  /* 0x0000003f7657723e */ /* 0x002fe200000010ff */
[-CC-:B------:R-:W-:Y:S01]  /*135e0*/  FFMA.FTZ R32, R60, R105.reuse, -R116.reuse ;  /* 0x000000693c207223 */ /* 0x180fe20000010874 */
[-C--:B------:R-:W-:Y:S01]  /*135f0*/  FFMA.FTZ R33, R61, R105.reuse, -R116 ;  /* 0x000000693d217223 */ /* 0x080fe20000010874 */
[----:B------:R-:W-:Y:S02]  /*13600*/  FADD.FTZ R113, R113, R112 ;  /* 0x0000007071717221 */ /* 0x000fe40000010000 */
[C---:B------:R-:W-:Y:S02]  /*13610*/  HMMA.16816.F32.BF16 R72, R20.reuse, R34, R72 ;  /* 0x000000221448723c */ /* 0x040fe40000041848 */
[----:B------:R-:W-:Y:S01]  /*13620*/  MUFU.EX2 R32, R32 ;  /* 0x0000002000207308 */ /* 0x000fe20000000800 */
[-CC-:B------:R-:W-:Y:S01]  /*13630*/  FFMA.FTZ R34, R64, R105.reuse, -R116.reuse ;  /* 0x0000006940227223 */ /* 0x180fe20000010874 */
[----:B------:R-:W-:Y:S01]  /*13640*/  FFMA.FTZ R116, R65, R105, -R116 ;  /* 0x0000006941747223 */ /* 0x000fe20000010874 */
[----:B------:R-:W-:Y:S03]  /*13650*/  FADD.FTZ R113, R114, R113 ;  /* 0x0000007172717221 */ /* 0x000fe60000010000 */
[C---:B--2---:R-:W-:Y:S04]  /*13660*/  HMMA.16816.F32.BF16 R76, R20.reuse, R36, R76 ;  /* 0x00000024144c723c */ /* 0x044fe8000004184c */
[----:B------:R-:W1:Y:S01]  /*13670*/  MUFU.EX2 R33, R33 ;  /* 0x0000002100217308 */ /* 0x000e620000000800 */
[----:B------:R-:W-:Y:S01]  /*13680*/  FADD.FTZ R36, R110, R109 ;  /* 0x0000006d6e247221 */ /* 0x000fe20000010000 */
[----:B------:R-:W-:Y:S01]  /*13690*/  FADD.FTZ R132, R132, R113 ;  /* 0x0000007184847221 */ /* 0x000fe20000010000 */
[----:B------:R-:W-:Y:S02]  /*136a0*/  MOV R109, R0 ;  /* 0x00000000006d7202 */ /* 0x000fe40000000f00 */
[----:B------:R-:W-:Y:S01]  /*136b0*/  FADD.FTZ R36, R111, R36 ;  /* 0x000000246f247221 */ /* 0x000fe20000010000 */
[C---:B------:R-:W-:Y:S04]  /*136c0*/  HMMA.16816.F32.BF16 R80, R20.reuse, R38, R80 ;  /* 0x000000261450723c */ /* 0x040fe80000041850 */
[----:B------:R-:W-:Y:S01]  /*136d0*/  MUFU.EX2 R34, R34 ;  /* 0x0000002200227308 */ /* 0x000fe20000000800 */
[----:B------:R-:W-:Y:S01]  /*136e0*/  FADD.FTZ R97, R97, R36 ;  /* 0x0000002461617221 */ /* 0x000fe20000010000 */
[----:B------:R-:W-:Y:S03]  /*136f0*/  FADD.FTZ R132, R135, R132 ;  /* 0x0000008487847221 */ /* 0x000fe60000010000 */
[----:B------:R-:W-:Y:S01]  /*13700*/  FADD.FTZ R98, R98, R97 ;  /* 0x0000006162627221 */ /* 0x000fe20000010000 */
[C---:B---3--:R-:W-:Y:S04]  /*13710*/  HMMA.16816.F32.BF16 R12, R20.reuse, R24, R12 ;  /* 0x00000018140c723c */ /* 0x048fe8000004180c */
[----:B------:R-:W2:Y:S01]  /*13720*/  MUFU.EX2 R185, R116 ;  /* 0x0000007400b97308 */ /* 0x000ea20000000800 */
[----:B------:R-:W-:Y:S01]  /*13730*/  FADD.FTZ R99, R99, R98 ;  /* 0x0000006263637221 */ /* 0x000fe20000010000 */
[----:B-1----:R-:W-:Y:S01]  /*13740*/  F2FP.BF16.F32.PACK_AB R84, R33, R32 ;  /* 0x000000202154723e */ /* 0x002fe200000010ff */
[----:B------:R-:W-:Y:S01]  /*13750*/  FADD.FTZ R25, R85, R132 ;  /* 0x0000008455197221 */ /* 0x000fe20000010000 */
[----:B------:R-:W-:Y:S01]  /*13760*/  F2FP.BF16.F32.PACK_AB R85, R62, R59 ;  /* 0x0000003b3e55723e */ /* 0x000fe200000010ff */
[----:B------:R-:W-:Y:S01]  /*13770*/  FADD.FTZ R96, R96, R99 ;  /* 0x0000006360607221 */ /* 0x000fe20000010000 */
[----:B------:R-:W-:Y:S01]  /*13780*/  HMMA.16816.F32.BF16 R16, R20, R26, R16 ;  /* 0x0000001a1410723c */ /* 0x000fe20000041810 */
[----:B------:R-:W1:Y:S02]  /*13790*/  LDSM.16.MT88.4 R20, [R149+0x9800] ;  /* 0x009800009514783b */ /* 0x000e640000004200 */
        /* <DEDUP_REMOVED lines=44> */
.L_x_11875:
        /* <DEDUP_REMOVED lines=11> */
.L_x_11896:
        /* <DEDUP_REMOVED lines=107> */
[----:B------:R-:W-:Y:S01]  /*141c0*/  SHF.R.U32.HI R20, RZ, 0x2, R3 ;  /* 0x00000002ff147819 */ /* 0x000fe20000011603 */
[----:B------:R-:W-:Y:S01]  /*141d0*/  BSSY.RECONVERGENT B0, `(.L_x_11884) ;  /* 0x0000012000007945 */ /* 0x000fe20003800200 */
[----:B-1----:R-:W-:-:S02]  /*141e0*/  LOP3.LUT R11, R8, 0x30, RZ, 0xc0, !PT ;  /* 0x00000030080b7812 */ /* 0x002fc400078ec0ff */
        /* <DEDUP_REMOVED lines=16> */
.L_x_11885:
[----:B------:R-:W-:Y:S05]  /*142f0*/  BSYNC.RECONVERGENT B0 ;  /* 0x0000000000007941 */ /* 0x000fea0003800200 */
.L_x_11884:
        /* <DEDUP_REMOVED lines=24> */
.L_x_11887:
[----:B------:R-:W-:Y:S05]  /*14480*/  BSYNC.RECONVERGENT B0 ;  /* 0x0000000000007941 */ /* 0x000fea0003800200 */
.L_x_11886:
        /* <DEDUP_REMOVED lines=11> */
[----:B------:R-:W-:Y:S02]  /*14540*/  IMAD R21, R33, R170, RZ ;  /* 0x000000aa21157224 */ /* 0x000fe400078e02ff */
        /* <DEDUP_REMOVED lines=30> */
.L_x_11889:
[----:B------:R-:W-:Y:S05]  /*14730*/  BSYNC.RECONVERGENT B0 ;  /* 0x0000000000007941 */ /* 0x000fea0003800200 */
.L_x_11888:
        /* <DEDUP_REMOVED lines=13> */
.L_x_11891:
[----:B------:R-:W-:Y:S05]  /*14810*/  BSYNC.RECONVERGENT B0 ;  /* 0x0000000000007941 */ /* 0x000fea0003800200 */
.L_x_11890:
[----:B------:R-:W-:-:S04]  /*14820*/  MOV R169, 0x0 ;  /* 0x0000000000a97802 */ /* 0x000fc80000000f00 */
[----:B-1234-:R-:W-:Y:S05]  /*14830*/  @P2 RET.REL.NODEC R168 `(_ZN5flash24flash_fwd_splitkv_kernelI23Flash_fwd_kernel_traitsILi64ELi64ELi128ELi4ELb0ELb0EN7cutlass10bfloat16_tE19Flash_kernel_traitsILi64ELi64ELi128ELi4ES3_EELb0ELb0ELb1ELb0ELb0ELb0ELb0ELb1EEEvNS_16Flash_fwd_paramsE) ;  /* 0xfffffeb4a8f02950 */ /* 0x01efea0003c3ffff */
        /* <DEDUP_REMOVED lines=12> */
[----:B-1----:R-:W-:Y:S05]  /*14900*/  RET.REL.NODEC R168 `(_ZN5flash24flash_fwd_splitkv_kernelI23Flash_fwd_kernel_traitsILi64ELi64ELi128ELi4ELb0ELb0EN7cutlass10bfloat16_tE19Flash_kernel_traitsILi64ELi64ELi128ELi4ES3_EELb0ELb0ELb1ELb0ELb0ELb0ELb0ELb1EEEvNS_16Flash_fwd_paramsE) ;  /* 0xfffffeb4a8bc7950 */ /* 0x002fea0003c3ffff */
.L_x_11883:
[----:B------:R-:W-:Y:S01]  /*14910*/  MOV R7, 0x2 ;  /* 0x0000000200077802 */ /* 0x000fe20000000f00 */
[----:B------:R-:W-:Y:S01]  /*14920*/  IMAD.MOV.U32 R4, RZ, RZ, 0x1f ;  /* 0x0000001fff047424 */ /* 0x000fe200078e00ff */
[----:B------:R-:W-:-:S07]  /*14930*/  MOV R6, 0xffffffff ;  /* 0xffffffff00067802 */ /* 0x000fce0000000f00 */
[----:B-12--5:R-:W-:Y:S05]  /*14940*/  WARPSYNC.COLLECTIVE R6, `(.L_x_11892) ;  /* 0x0000000006087348 */ /* 0x026fea0003c00000 */
[----:B------:R3:W4:Y:S02]  /*14950*/  SHFL.BFLY P0, R11, R185, R7, R4 ;  /* 0x0c000007b90b7389 */ /* 0x0007240000000004 */
[----:B-12345:R-:W-:Y:S05]  /*14960*/  ENDCOLLECTIVE ;  /* 0x000000000000791b */ /* 0x03efea0003800000 */
.L_x_11892:
[----:B------:R-:W-:Y:S02]  /*14970*/  IMAD.MOV.U32 R8, RZ, RZ, R11 ;  /* 0x000000ffff087224 */ /* 0x000fe400078e000b */
[----:B------:R-:W-:Y:S02]  /*14980*/  IMAD.MOV.U32 R7, RZ, RZ, 0x1 ;  /* 0x00000001ff077424 */ /* 0x000fe400078e00ff */
[----:B------:R-:W-:-:S05]  /*14990*/  FADD.FTZ R9, R8, R185 ;  /* 0x000000b908097221 */ /* 0x000fca0000010000 */
[----:B------:R-:W-:-:S07]  /*149a0*/  MOV R185, R9 ;  /* 0x0000000900b97202 */ /* 0x000fce0000000f00 */
[----:B------:R-:W-:Y:S05]  /*149b0*/  WARPSYNC.COLLECTIVE R6, `(.L_x_11893) ;  /* 0x0000000006087348 */ /* 0x000fea0003c00000 */
[----:B------:R1:W2:Y:S02]  /*149c0*/  SHFL.BFLY P0, R11, R185, R7, R4 ;  /* 0x0c000007b90b7389 */ /* 0x0002a40000000004 */
[----:B-12---:R-:W-:Y:S05]  /*149d0*/  ENDCOLLECTIVE ;  /* 0x000000000000791b */ /* 0x006fea0003800000 */
.L_x_11893:
[----:B------:R-:W-:Y:S01]  /*149e0*/  MOV R185, R187 ;  /* 0x000000bb00b97202 */ /* 0x000fe20000000f00 */
[----:B------:R-:W-:Y:S01]  /*149f0*/  IMAD.MOV.U32 R7, RZ, RZ, 0x2 ;  /* 0x00000002ff077424 */ /* 0x000fe200078e00ff */
[----:B------:R-:W-:-:S07]  /*14a00*/  MOV R10, R11 ;  /* 0x0000000b000a7202 */ /* 0x000fce0000000f00 */
[----:B------:R-:W-:Y:S05]  /*14a10*/  WARPSYNC.COLLECTIVE R6, `(.L_x_11894) ;  /* 0x0000000006087348 */ /* 0x000fea0003c00000 */
[----:B------:R1:W2:Y:S02]  /*14a20*/  SHFL.BFLY P0, R11, R185, R7, R4 ;  /* 0x0c000007b90b7389 */ /* 0x0002a40000000004 */
[----:B-12---:R-:W-:Y:S05]  /*14a30*/  ENDCOLLECTIVE ;  /* 0x000000000000791b */ /* 0x006fea0003800000 */
.L_x_11894:
[----:B------:R-:W-:Y:S01]  /*14a40*/  FADD.FTZ R10, R9, R10 ;  /* 0x0000000a090a7221 */ /* 0x000fe20000010000 */
[----:B------:R-:W-:Y:S01]  /*14a50*/  FADD.FTZ R8, R11, R187 ;  /* 0x000000bb0b087221 */ /* 0x000fe20000010000 */
[----:B------:R-:W-:-:S04]  /*14a60*/  MOV R7, 0x1 ;  /* 0x0000000100077802 */ /* 0x000fc80000000f00 */
[----:B------:R-:W-:-:S07]  /*14a70*/  MOV R185, R8 ;  /* 0x0000000800b97202 */ /* 0x000fce0000000f00 */
[----:B------:R-:W-:Y:S05]  /*14a80*/  WARPSYNC.COLLECTIVE R6, `(.L_x_11895) ;  /* 0x0000000006087348 */ /* 0x000fea0003c00000 */
[----:B------:R1:W2:Y:S02]  /*14a90*/  SHFL.BFLY P0, R11, R185, R7, R4 ;  /* 0x0c000007b90b7389 */ /* 0x0002a40000000004 */
[----:B-12---:R-:W-:Y:S05]  /*14aa0*/  ENDCOLLECTIVE ;  /* 0x000000000000791b */ /* 0x006fea0003800000 */
.L_x_11895:
[----:B------:R-:W-:Y:S05]  /*14ab0*/  BRA `(.L_x_11896) ;  /* 0xfffffff000147947 */ /* 0x000fea000383ffff */
.L_x_11897:
        /* <DEDUP_REMOVED lines=12> */
.L_x_14812:


//--------------------- .text._ZN5flash24flash_fwd_splitkv_kernelI23Flash_fwd_kernel_traitsILi64ELi64ELi128ELi4ELb0ELb0EN7cutlass10bfloat16_tE19Flash_kernel_traitsILi64ELi64ELi128ELi4ES3_EELb0ELb0ELb1ELb0ELb0ELb1ELb0ELb1EEEvNS_16Flash_fwd_paramsE --------------------------
	.section	.text._ZN5flash24flash_fwd_splitkv_kernelI23Flash_fwd_kernel_traitsILi64ELi64ELi128ELi4ELb0ELb0EN7cutlass10bfloat16_tE19Flash_kernel_traitsILi64ELi64ELi128ELi4ES3_EELb0ELb0ELb1ELb0ELb0ELb1ELb0ELb1EEEvNS_16Flash_fwd_paramsE,"ax",@progbits
	.align	128
        .global         _ZN5flash24flash_fwd_splitkv_kernelI23Flash_fwd_kernel_traitsILi64ELi64ELi128ELi4ELb0ELb0EN7cutlass10bfloat16_tE19Flash_kernel_traitsILi64ELi64ELi128ELi4ES3_EELb0ELb0ELb1ELb0ELb0ELb1ELb0ELb1EEEvNS_16Flash_fwd_paramsE
        .type           _ZN5flash24flash_fwd_splitkv_kernelI23Flash_fwd_kernel_traitsILi64ELi64ELi128ELi4ELb0ELb0EN7cutlass10bfloat16_tE19Flash_kernel_traitsILi64ELi64ELi128ELi4ES3_EELb0ELb0ELb1ELb0ELb0ELb1ELb0ELb1EEEvNS_16Flash_fwd_paramsE,@function
        .size           _ZN5flash24flash_fwd_splitkv_kernelI23Flash_fwd_kernel_traitsILi64ELi64ELi128ELi4ELb0ELb0EN7cutlass10bfloat16_tE19Flash_kernel_traitsILi64ELi64ELi128ELi4ES3_EELb0ELb0ELb1ELb0ELb0ELb1ELb0ELb1EEEvNS_16Flash_fwd_paramsE,(.L_x_14813 - _ZN5flash24flash_fwd_splitkv_kernelI23Flash_fwd_kernel_traitsILi64ELi64ELi128ELi4ELb0ELb0EN7cutlass10bfloat16_tE19Flash_kernel_traitsILi64ELi64ELi128ELi4ES3_EELb0ELb0ELb1ELb0ELb0ELb1ELb0ELb1EEEvNS_16Flash_fwd_paramsE)
        .other          _ZN5flash24flash_fwd_splitkv_kernelI23Flash_fwd_kernel_traitsILi64ELi64ELi128ELi4ELb0ELb0EN7cutlass10bfloat16_tE19Flash_kernel_traitsILi64ELi64ELi128ELi4ES3_EELb0ELb0ELb1ELb0ELb0ELb1ELb0ELb1EEEvNS_16Flash_fwd_paramsE,@"STO_CUDA_ENTRY STV_DEFAULT"
_ZN5flash24flash_fwd_splitkv_kernelI23Flash_fwd_kernel_traitsILi64ELi64ELi128ELi4ELb0ELb0EN7cutlass10bfloat16_tE19Flash_kernel_traitsILi64ELi64ELi128ELi4ES3_EELb0ELb0ELb1ELb0ELb0ELb1ELb0ELb1EEEvNS_16Flash_fwd_paramsE:
.text._ZN5flash24flash_fwd_splitkv_kernelI23Flash_fwd_kernel_traitsILi64ELi64ELi128ELi4ELb0ELb0EN7cutlass10bfloat16_tE19Flash_kernel_traitsILi64ELi64ELi128ELi4ES3_EELb0ELb0ELb1ELb0ELb0ELb1ELb0ELb1EEEvNS_16Flash_fwd_paramsE:
[----:B------:R-:W-:Y:S01]  /*0000*/  LDC R1, c[0x0][0x37c] ;  /* 0x0000df00ff017b82 */ /* 0x000fe20000000800 */
[----:B------:R-:W1:Y:S07]  /*0010*/  S2R R3, SR_CTAID.X ;  /* 0x0000000000037919 */ /* 0x000e6e0000002500 */
[----:B------:R-:W2:Y:S01]  /*0020*/  LDC.64 R102, c[0x0][0x348] ;  /* 0x0000d200ff667b82 */ /* 0x000ea20000000a00 */
[----:B------:R-:W-:Y:S01]  /*0030*/  BSSY.RECONVERGENT B3, `(.L_x_11898) ;  /* 0x0000005000037945 */ /* 0x000fe20003800200 */
[----:B------:R-:W-:Y:S01]  /*0040*/  MOV R178, 0x80 ;  /* 0x0000008000b27802 */ /* 0x000fe20000000f00 */
[----:B------:R-:W3:Y:S01]  /*0050*/  S2R R179, SR_CTAID.Y ;  /* 0x0000000000b37919 */ /* 0x000ee20000002600 */
[----:B------:R-:W4:Y:S05]  /*0060*/  S2R R180, SR_CTAID.Z ;  /* 0x0000000000b47919 */ /* 0x000f2a0000002700 */
[----:B-1234-:R-:W-:Y:S05]  /*0070*/  CALL.REL.NOINC `($_ZN5flash24flash_fwd_splitkv_kernelI23Flash_fwd_kernel_traitsILi64ELi64ELi128ELi4ELb0ELb0EN7cutlass10bfloat16_tE19Flash_kernel_traitsILi64ELi64ELi128ELi4ES3_EELb0ELb0ELb1ELb0ELb0ELb1ELb0ELb1EEEvNS_16Flash_fwd_paramsE$_ZN5flash30compute_attn_1rowblock_splitkvI23Flash_fwd_kernel_traitsILi64ELi64ELi128ELi4ELb0ELb0EN7cutlass10bfloat16_tE19Flash_kernel_traitsILi64ELi64ELi128ELi4ES3_EELb0ELb0ELb1ELb0ELb0ELb1ELb0ELb1ENS_16Flash_fwd_paramsEEEvRKT8_iiiii) ;  /* 0x0000000000087944 */ /* 0x01efea0003c00000 */
[----:B------:R-:W-:Y:S05]  /*0080*/  BSYNC.RECONVERGENT B3 ;  /* 0x0000000000037941 */ /* 0x000fea0003800200 */
.L_x_11898:
[----:B------:R-:W-:Y:S05]  /*0090*/  EXIT ;  /* 0x000000000000794d */ /* 0x000fea0003800000 */
        .type           $_ZN5flash24flash_fwd_splitkv_kernelI23Flash_fwd_kernel_traitsILi64ELi64ELi128ELi4ELb0ELb0EN7cutlass10bfloat16_tE19Flash_kernel_traitsILi64ELi64ELi128ELi4ES3_EELb0ELb0ELb1ELb0ELb0ELb1ELb0ELb1EEEvNS_16Flash_fwd_paramsE$_ZN5flash30compute_attn_1rowblock_splitkvI23Flash_fwd_kernel_traitsILi64ELi64ELi128ELi4ELb0ELb0EN7cutlass10bfloat16_tE19Flash_kernel_traitsILi64ELi64ELi128ELi4ES3_EELb0ELb0ELb1ELb0ELb0ELb1ELb0ELb1ENS_16Flash_fwd_paramsEEEvRKT8_iiiii,@function
        .size           $_ZN5flash24flash_fwd_splitkv_kernelI23Flash_fwd_kernel_traitsILi64ELi64ELi128ELi4ELb0ELb0EN7cutlass10bfloat16_tE19Flash_kernel_traitsILi64ELi64ELi128ELi4ES3_EELb0ELb0ELb1ELb0ELb0ELb1ELb0ELb1EEEvNS_16Flash_fwd_paramsE$_ZN5flash30compute_attn_1rowblock_splitkvI23Flash_fwd_kernel_traitsILi64ELi64ELi128ELi4ELb0ELb0EN7cutlass10bfloat16_tE19Flash_kernel_traitsILi64ELi64ELi128ELi4ES3_EELb0ELb0ELb1ELb0ELb0ELb1ELb0ELb1ENS_16Flash_fwd_paramsEEEvRKT8_iiiii,(.L_x_14813 - $_ZN5flash24flash_fwd_splitkv_kernelI23Flash_fwd_kernel_traitsILi64ELi64ELi128ELi4ELb0ELb0EN7cutlass10bfloat16_tE19Flash_kernel_traitsILi64ELi64ELi128ELi4ES3_EELb0ELb0ELb1ELb0ELb0ELb1ELb0ELb1EEEvNS_16Flash_fwd_paramsE$_ZN5flash30compute_attn_1rowblock_splitkvI23Flash_fwd_kernel_traitsILi64ELi64ELi128ELi4ELb0ELb0EN7cutlass10bfloat16_tE19Flash_kernel_traitsILi64ELi64ELi128ELi4ES3_EELb0ELb0ELb1ELb0ELb0ELb1ELb0ELb1ENS_16Flash_fwd_paramsEEEvRKT8_iiiii)
$_ZN5flash24flash_fwd_splitkv_kernelI23Flash_fwd_kernel_traitsILi64ELi64ELi128ELi4ELb0ELb0EN7cutlass10bfloat16_tE19Flash_kernel_traitsILi64ELi64ELi128ELi4ES3_EELb0ELb0ELb1ELb0ELb0ELb1ELb0ELb1EEEvNS_16Flash_fwd_paramsE$_ZN5flash30compute_attn_1rowblock_splitkvI23Flash_fwd_kernel_traitsILi64ELi64ELi128ELi4ELb0ELb0EN7cutlass10bfloat16_tE19Flash_kernel_traitsILi64ELi64ELi128ELi4ES3_EELb0ELb0ELb1ELb0ELb0ELb1ELb0ELb1ENS_16Flash_fwd_paramsEEEvRKT8_iiiii:
        /* <DEDUP_REMOVED lines=39> */
.L_x_11900:
[----:B------:R-:W-:Y:S05]  /*0310*/  BSYNC.RECONVERGENT B0 ;  /* 0x0000000000007941 */ /* 0x000fea0003800200 */
.L_x_11899:
[----:B------:R-:W-:Y:S04]  /*0320*/  BSSY.RECONVERGENT B0, `(.L_x_11901) ;  /* 0x0000007000007945 */ /* 0x000fe80003800200 */
[----:B------:R-:W-:Y:S05]  /*0330*/  @!P4 BRA `(.L_x_11902) ;  /* 0x000000000014c947 */ /* 0x000fea0003800000 */
[----:B-----5:R-:W2:Y:S02]  /*0340*/  LD.E.U8 R4, desc[UR4][R102.64+0x1b2] ;  /* 0x0001b20466047980 */ /* 0x020ea4000c101100 */
[----:B--2---:R-:W-:-:S13]  /*0350*/  ISETP.NE.AND P0, PT, R4, RZ, PT ;  /* 0x000000ff0400720c */ /* 0x004fda0003f05270 */
[----:B------:R-:W2:Y:S02]  /*0360*/  @P0 LD.E R7, desc[UR4][R14.64+0x4] ;  /* 0x000004040e070980 */ /* 0x000ea4000c101900 */
[----:B--2---:R-:W-:-:S06]  /*0370*/  @P0 IADD3 R4, PT, PT, R7, -R12, RZ ;  /* 0x8000000c07040210 */ /* 0x004fcc0007ffe0ff */
[----:B------:R2:W5:Y:S02]  /*0380*/  @!P0 LD.E R4, desc[UR4][R14.64] ;  /* 0x000000040e048980 */ /* 0x000564000c101900 */
.L_x_11902:
[----:B------:R-:W-:Y:S05]  /*0390*/  BSYNC.RECONVERGENT B0 ;  /* 0x0000000000007941 */ /* 0x000fea0003800200 */
.L_x_11901:
        /* <DEDUP_REMOVED lines=9> */
.L_x_11904:
[----:B------:R-:W3:Y:S01]  /*0430*/  LD.E.64 R4, desc[UR4][R102.64+0x108] ;  /* 0x0001080466047980 */ /* 0x000ee2000c101b00 */
[----:B------:R-:W-:Y:S01]  /*0440*/  BSSY.RECONVERGENT B0, `(.L_x_11906) ;  /* 0x0000006000007945 */ /* 0x000fe20003800200 */
[----:B---3--:R-:W-:Y:S01]  /*0450*/  ISETP.NE.U32.AND P0, PT, R4, RZ, PT ;  /* 0x000000ff0400720c */ /* 0x008fe20003f05070 */
[----:B------:R-:W-:-:S03]  /*0460*/  IMAD.MOV.U32 R4, RZ, RZ, RZ ;  /* 0x000000ffff047224 */ /* 0x000fc600078e00ff */
[----:B------:R-:W-:-:S13]  /*0470*/  ISETP.NE.AND.EX P0, PT, R5, RZ, PT, P0 ;  /* 0x000000ff0500720c */ /* 0x000fda0003f05300 */
[----:B------:R-:W-:Y:S05]  /*0480*/  @!P0 BRA `(.L_x_11907) ;  /* 0x0000000000048947 */ /* 0x000fea0003800000 */
[----:B------:R3:W5:Y:S02]  /*0490*/  LD.E R4, desc[UR4][R102.64+0xbc] ;  /* 0x0000bc0466047980 */ /* 0x000764000c101900 */
.L_x_11907:
[----:B------:R-:W-:Y:S05]  /*04a0*/  BSYNC.RECONVERGENT B0 ;  /* 0x0000000000007941 */ /* 0x000fea0003800200 */
.L_x_11906:
[----:B-----5:R-:W-:Y:S02]  /*04b0*/  IADD3 R55, PT, PT, R71, R4, RZ ;  /* 0x0000000447377210 */ /* 0x020fe40007ffe0ff */
.L_x_11905:
[----:B------:R-:W-:Y:S05]  /*04c0*/  BSYNC.RECONVERGENT B1 ;  /* 0x0000000000017941 */ /* 0x000fea0003800200 */
.L_x_11903:
[----:B------:R-:W-:Y:S01]  /*04d0*/  IMAD.SHL.U32 R182, R3, 0x40, RZ ;  /* 0x0000004003b67824 */ /* 0x000fe200078e00ff */
[----:B------:R-:W-:Y:S01]  /*04e0*/  MOV R4, R178 ;  /* 0x000000b200047202 */ /* 0x000fe20000000f00 */
[----:B------:R-:W-:-:S03]  /*04f0*/  IMAD.MOV.U32 R5, RZ, RZ, 0x0 ;  /* 0x00000000ff057424 */ /* 0x000fc600078e00ff */
[----:B------:R-:W-:-:S13]  /*0500*/  ISETP.GT.AND P0, PT, R187, R182, PT ;  /* 0x000000b6bb00720c */ /* 0x000fda0003f04270 */
[----:B-123--:R-:W-:Y:S05]  /*0510*/  @!P0 RET.REL.NODEC R4 `(_ZN5flash24flash_fwd_splitkv_kernelI23Flash_fwd_kernel_traitsILi64ELi64ELi128ELi4ELb0ELb0EN7cutlass10bfloat16_tE19Flash_kernel_traitsILi64ELi64ELi128ELi4ES3_EELb0ELb0ELb1ELb0ELb0ELb1ELb0ELb1EEEvNS_16Flash_fwd_paramsE) ;  /* 0xfffffff804b88950 */ /* 0x00efea0003c3ffff */
        /* <DEDUP_REMOVED lines=84> */
.L_x_11910:
[----:B------:R-:W-:Y:S05]  /*0a60*/  BSYNC.RECONVERGENT B0 ;  /* 0x0000000000007941 */ /* 0x000fea0003800200 */
.L_x_11909:
        /* <DEDUP_REMOVED lines=13> */
.L_x_11912:
[----:B------:R-:W-:Y:S05]  /*0b40*/  BSYNC.RECONVERGENT B0 ;  /* 0x0000000000007941 */ /* 0x000fea0003800200 */
.L_x_11911:
        /* <DEDUP_REMOVED lines=12> */
.L_x_11914:
[----:B------:R-:W-:Y:S05]  /*0c10*/  BSYNC.RECONVERGENT B0 ;  /* 0x0000000000007941 */ /* 0x000fea0003800200 */
.L_x_11913:
[----:B------:R-:W-:Y:S01]  /*0c20*/  ISETP.NE.AND P0, PT, R4, RZ, PT ;  /* 0x000000ff0400720c */ /* 0x000fe20003f05270 */
[----:B------:R-:W-:Y:S01]  /*0c30*/  @!P6 ST.E desc[UR4][R16.64+0x40], R5 ;  /* 0x000040051000e985 */ /* 0x000fe2000c101904 */
[----:B------:R-:W-:-:S03]  /*0c40*/  MOV R179, 0x0 ;  /* 0x0000000000b37802 */ /* 0x000fc60000000f00 */
[----:B------:R-:W-:Y:S08]  /*0c50*/  @!P5 ST.E desc[UR4][R16.64+0x80], R3 ;  /* 0x000080031000d985 */ /* 0x000ff0000c101904 */
[----:B------:R1:W-:Y:S02]  /*0c60*/  @!P0 ST.E desc[UR4][R16.64], R15 ;  /* 0x0000000f10008985 */ /* 0x0003e4000c101904 */
[----:B-123--:R-:W-:Y:S05]  /*0c70*/  @P1 RET.REL.NODEC R178 `(_ZN5flash24flash_fwd_splitkv_kernelI23Flash_fwd_kernel_traitsILi64ELi64ELi128ELi4ELb0ELb0EN7cutlass10bfloat16_tE19Flash_kernel_traitsILi64ELi64ELi128ELi4ES3_EELb0ELb0ELb1ELb0ELb0ELb1ELb0ELb1EEEvNS_16Flash_fwd_paramsE) ;  /* 0xfffffff0b2e01950 */ /* 0x00efea0003c3ffff */
[----:B------:R-:W-:Y:S02]  /*0c80*/  MOV R3, 0x7f800000 ;  /* 0x7f80000000037802 */ /* 0x000fe40000000f00 */
[----:B------:R-:W-:-:S03]  /*0c90*/  MOV R179, 0x0 ;  /* 0x0000000000b37802 */ /* 0x000fc60000000f00 */
[----:B------:R1:W-:Y:S02]  /*0ca0*/  ST.E desc[UR4][R16.64+0xc0], R3 ;  /* 0x0000c00310007985 */ /* 0x0003e4000c101904 */
[----:B-1----:R-:W-:Y:S05]  /*0cb0*/  RET.REL.NODEC R178 `(_ZN5flash24flash_fwd_splitkv_kernelI23Flash_fwd_kernel_traitsILi64ELi64ELi128ELi4ELb0ELb0EN7cutlass10bfloat16_tE19Flash_kernel_traitsILi64ELi64ELi128ELi4ES3_EELb0ELb0ELb1ELb0ELb0ELb1ELb0ELb1EEEvNS_16Flash_fwd_paramsE) ;  /* 0xfffffff0b2d07950 */ /* 0x002fea0003c3ffff */
.L_x_11908:
        /* <DEDUP_REMOVED lines=100> */
.L_x_11916:
        /* <DEDUP_REMOVED lines=78> */
.L_x_11917:
[----:B------:R-:W-:Y:S05]  /*17e0*/  BSYNC.RECONVERGENT B0 ;  /* 0x0000000000007941 */ /* 0x000fea0003800200 */
.L_x_11915:
        /* <DEDUP_REMOVED lines=43> */
[----:B------:R-:W-:Y:S01]  /*1aa0*/  SHF.R.U32.HI R130, RZ, 0x3, R62 ;  /* 0x00000003ff827819 */ /* 0x000fe2000001163e */
[----:B------:R-:W-:Y:S01]  /*1ab0*/  IMAD R9, R25, R5, RZ ;  /* 0x0000000519097224 */ /* 0x000fe200078e02ff */
[----:B------:R-:W-:Y:S01]  /*1ac0*/  MOV R131, RZ ;  /* 0x000000ff00837202 */ /* 0x000fe20000000f00 */
[----:B------:R-:W-:Y:S01]  /*1ad0*/  IMAD.WIDE.U32 R20, R5, R24, R20 ;  /* 0x0000001805147225 */ /* 0x000fe200078e0014 */
[----:B------:R-:W1:Y:S03]  /*1ae0*/  S2UR UR6, SR_CgaCtaId ;  /* 0x00000000000679c3 */ /* 0x000e660000008800 */
[----:B------:R-:W-:Y:S01]  /*1af0*/  IMAD R177, R173, R130, RZ ;  /* 0x00000082adb17224 */ /* 0x000fe200078e02ff */
        /* <DEDUP_REMOVED lines=18> */
[-C--:B---3--:R-:W-:Y:S02]  /*1c20*/  @!P0 IMAD R14, R27, R179.reuse, RZ ;  /* 0x000000b31b0e8224 */ /* 0x088fe400078e02ff */
[----:B------:R-:W-:-:S03]  /*1c30*/  @!P0 IMAD.WIDE.U32 R26, R26, R179, RZ ;  /* 0x000000b31a1a8225 */ /* 0x000fc600078e00ff */
[----:B------:R-:W-:Y:S01]  /*1c40*/  @!P0 MOV R0, R26 ;  /* 0x0000001a00008202 */ /* 0x000fe20000000f00 */
[----:B------:R-:W-:Y:S02]  /*1c50*/  @P0 IMAD.MOV.U32 R0, RZ, RZ, R18 ;  /* 0x000000ffff000224 */ /* 0x000fe400078e0012 */
[----:B------:R-:W-:Y:S02]  /*1c60*/  @P0 IMAD R15, R133, R184, RZ ;  /* 0x000000b8850f0224 */ /* 0x000fe400078e02ff */
[----:B------:R-:W-:Y:S01]  /*1c70*/  @!P0 IMAD.IADD R14, R27, 0x1, R14 ;  /* 0x000000011b0e8824 */ /* 0x000fe200078e020e */
[----:B------:R-:W-:Y:S01]  /*1c80*/  IADD3 R18, P1, PT, R100, R0, RZ ;  /* 0x0000000064127210 */ /* 0x000fe20007f3e0ff */
[----:B------:R-:W-:Y:S01]  /*1c90*/  @P0 IMAD.IADD R14, R19, 0x1, R15 ;  /* 0x00000001130e0824 */ /* 0x000fe200078e020f */
[----:B------:R-:W-:-:S03]  /*1ca0*/  SHF.R.S32.HI R0, RZ, 0x1f, R5 ;  /* 0x0000001fff007819 */ /* 0x000fc60000011405 */
[----:B------:R-:W-:Y:S02]  /*1cb0*/  IMAD.X R19, RZ, RZ, R14, P1 ;  /* 0x000000ffff137224 */ /* 0x000fe400008e060e */
[----:B------:R-:W-:Y:S02]  /*1cc0*/  IMAD R24, R0, R24, R9 ;  /* 0x0000001800187224 */ /* 0x000fe400078e0209 */
[----:B------:R-:W-:-:S04]  /*1cd0*/  IMAD.WIDE.U32 R14, R3, 0x40, R130 ;  /* 0x00000040030e7825 */ /* 0x000fc800078e0082 */
[----:B------:R-:W-:Y:S02]  /*1ce0*/  IMAD R9, R23, R180, RZ ;  /* 0x000000b417097224 */ /* 0x000fe400078e02ff */
[----:B------:R-:W-:-:S04]  /*1cf0*/  IMAD.WIDE.U32 R26, R180, R22, R18 ;  /* 0x00000016b41a7225 */ /* 0x000fc800078e0012 */
[----:B------:R-:W-:Y:S02]  /*1d00*/  IMAD R3, R15, R132, RZ ;  /* 0x000000840f037224 */ /* 0x000fe400078e02ff */
[----:B------:R-:W-:Y:S02]  /*1d10*/  IMAD.IADD R27, R27, 0x1, R9 ;  /* 0x000000011b1b7824 */ /* 0x000fe400078e0209 */
[----:B------:R-:W-:Y:S01]  /*1d20*/  IMAD R3, R14, R133, R3 ;  /* 0x000000850e037224 */ /* 0x000fe200078e0203 */
[----:B------:R-:W-:Y:S01]  /*1d30*/  IADD3 R22, P1, PT, R100, R4, RZ ;  /* 0x0000000464167210 */ /* 0x000fe20007f3e0ff */
[----:B------:R-:W-:-:S03]  /*1d40*/  IMAD.WIDE.U32 R14, R14, R132, R26 ;  /* 0x000000840e0e7225 */ /* 0x000fc600078e001a */
[----:B------:R-:W-:Y:S01]  /*1d50*/  IADD3.X R23, PT, PT, RZ, R2, RZ, P1, !PT ;  /* 0x00000002ff177210 */ /* 0x000fe20000ffe4ff */
[----:B------:R-:W-:Y:S01]  /*1d60*/  IMAD.IADD R19, R21, 0x1, R24 ;  /* 0x0000000115137824 */ /* 0x000fe200078e0218 */
[----:B------:R-:W-:Y:S01]  /*1d70*/  IADD3 R3, PT, PT, R15, R3, RZ ;  /* 0x000000030f037210 */ /* 0x000fe20007ffe0ff */
[----:B------:R-:W-:Y:S01]  /*1d80*/  IMAD.MOV.U32 R18, RZ, RZ, R20 ;  /* 0x000000ffff127224 */ /* 0x000fe200078e0014 */
[----:B----4-:R-:W-:Y:S02]  /*1d90*/  LEA R128, P2, R14, R6, 0x1 ;  /* 0x000000060e807211 */ /* 0x010fe400078408ff */
[----:B------:R-:W-:Y:S01]  /*1da0*/  SHF.R.S32.HI R2, RZ, 0x1f, R71 ;  /* 0x0000001fff027819 */ /* 0x000fe20000011447 */
[----:B------:R-:W-:Y:S01]  /*1db0*/  IMAD.WIDE.U32 R18, R130, R172, R18 ;  /* 0x000000ac82127225 */ /* 0x000fe200078e0012 */
[----:B------:R-:W-:Y:S02]  /*1dc0*/  LEA.HI.X R129, R14, R7, R3, 0x1, P2 ;  /* 0x000000070e817211 */ /* 0x000fe400010f0c03 */
[----:B------:R-:W-:Y:S01]  /*1dd0*/  LEA.HI R3, R2, R71, RZ, 0x7 ;  /* 0x0000004702037211 */ /* 0x000fe200078f38ff */
[----:B------:R-:W-:Y:S01]  /*1de0*/  IMAD.IADD R177, R19, 0x1, R177 ;  /* 0x0000000113b17824 */ /* 0x000fe200078e02b1 */
[----:B------:R-:W-:-:S02]  /*1df0*/  LEA R176, P0, R18, R12, 0x1 ;  /* 0x0000000c12b07211 */ /* 0x000fc400078008ff */
        /* <DEDUP_REMOVED lines=124> */
.L_x_11957:
        /* <DEDUP_REMOVED lines=155> */
.L_x_11920:
        /* <DEDUP_REMOVED lines=68> */
.L_x_11924:
[----:B------:R-:W-:Y:S05]  /*33b0*/  BSYNC.RECONVERGENT B0 ;  /* 0x0000000000007941 */ /* 0x000fea0003800200 */
.L_x_11923:
        /* <DEDUP_REMOVED lines=51> */
.L_x_11926:
[----:B------:R-:W-:Y:S05]  /*36f0*/  BSYNC.RECONVERGENT B0 ;  /* 0x0000000000007941 */ /* 0x000fea0003800200 */
.L_x_11925:
        /* <DEDUP_REMOVED lines=53> */
.L_x_11928:
[----:B------:R-:W-:Y:S05]  /*3a50*/  BSYNC.RECONVERGENT B0 ;  /* 0x0000000000007941 */ /* 0x000fea0003800200 */
.L_x_11927:
        /* <DEDUP_REMOVED lines=57> */
.L_x_11930:
[----:B------:R-:W-:Y:S05]  /*3df0*/  BSYNC.RECONVERGENT B0 ;  /* 0x0000000000007941 */ /* 0x000fea0003800200 */
.L_x_11929:
        /* <DEDUP_REMOVED lines=62> */
.L_x_11932:
[----:B------:R-:W-:Y:S05]  /*41e0*/  BSYNC.RECONVERGENT B0 ;  /* 0x0000000000007941 */ /* 0x000fea0003800200 */
.L_x_11931:
        /* <DEDUP_REMOVED lines=53> */
.L_x_11934:
[----:B------:R-:W-:Y:S05]  /*4540*/  BSYNC.RECONVERGENT B0 ;  /* 0x0000000000007941 */ /* 0x000fea0003800200 */
.L_x_11933:
        /* <DEDUP_REMOVED lines=55> */
.L_x_11936:
[----:B------:R-:W-:Y:S05]  /*48c0*/  BSYNC.RECONVERGENT B0 ;  /* 0x0000000000007941 */ /* 0x000fea0003800200 */
.L_x_11935:
        /* <DEDUP_REMOVED lines=55> */
.L_x_11938:
[----:B------:R-:W-:Y:S05]  /*4c40*/  BSYNC.RECONVERGENT B0 ;  /* 0x0000000000007941 */ /* 0x000fea0003800200 */
.L_x_11937:
[----:B------:R-:W5:Y:S02]  /*4c50*/  LD.E R3, desc[UR4][R102.64+0xd0] ;  /* 0x0000d00466037980 */ /* 0x000f64000c101900 */
[----:B-----5:R-:W-:Y:S05]  /*4c60*/  IMAD.U32 R3, R3, -0x40, RZ ;  /* 0xffffffc003037824 */ /* 0x020fea00078e00ff */
[C---:B------:R-:W-:Y:S02]  /*4c70*/  LEA R12, P1, R3.reuse, R12, 0x1 ;  /* 0x0000000c030c7211 */ /* 0x040fe400078208ff */
[C---:B------:R-:W-:Y:S02]  /*4c80*/  LEA R52, P0, R3.reuse, R52, 0x1 ;  /* 0x0000003403347211 */ /* 0x040fe400078008ff */
[C---:B------:R-:W-:Y:S02]  /*4c90*/  LEA.HI.X.SX32 R13, R3.reuse, R13, 0x1, P1 ;  /* 0x0000000d030d7211 */ /* 0x040fe400008f0eff */
[----:B------:R-:W-:Y:S01]  /*4ca0*/  LEA.HI.X.SX32 R53, R3, R53, 0x1, P0 ;  /* 0x0000003503357211 */ /* 0x000fe200000f0eff */
[----:B------:R-:W-:Y:S05]  /*4cb0*/  BRA `(.L_x_11921) ;  /* 0x0000002c00d07947 */ /* 0x000fea0003800000 */
.L_x_11922:
        /* <DEDUP_REMOVED lines=104> */
.L_x_11940:
[----:B------:R-:W-:Y:S05]  /*5340*/  BSYNC.RECONVERGENT B0 ;  /* 0x0000000000007941 */ /* 0x000fea0003800200 */
.L_x_11939:
        /* <DEDUP_REMOVED lines=87> */
.L_x_11942:
[----:B------:R-:W-:Y:S05]  /*58c0*/  BSYNC.RECONVERGENT B0 ;  /* 0x0000000000007941 */ /* 0x000fea0003800200 */
.L_x_11941:
        /* <DEDUP_REMOVED lines=93> */
.L_x_11944:
[----:B------:R-:W-:Y:S05]  /*5ea0*/  BSYNC.RECONVERGENT B0 ;  /* 0x0000000000007941 */ /* 0x000fea0003800200 */
.L_x_11943:
        /* <DEDUP_REMOVED lines=91> */
.L_x_11946:
[----:B------:R-:W-:Y:S05]  /*6460*/  BSYNC.RECONVERGENT B0 ;  /* 0x0000000000007941 */ /* 0x000fea0003800200 */
.L_x_11945:
        /* <DEDUP_REMOVED lines=95> */
.L_x_11948:
[----:B------:R-:W-:Y:S05]  /*6a60*/  BSYNC.RECONVERGENT B0 ;  /* 0x0000000000007941 */ /* 0x000fea0003800200 */
.L_x_11947:
        /* <DEDUP_REMOVED lines=90> */
.L_x_11950:
[----:B------:R-:W-:Y:S05]  /*7010*/  BSYNC.RECONVERGENT B0 ;  /* 0x0000000000007941 */ /* 0x000fea0003800200 */
.L_x_11949:
        /* <DEDUP_REMOVED lines=91> */
.L_x_11952:
[----:B------:R-:W-:Y:S05]  /*75d0*/  BSYNC.RECONVERGENT B0 ;  /* 0x0000000000007941 */ /* 0x000fea0003800200 */
.L_x_11951:
        /* <DEDUP_REMOVED lines=91> */
.L_x_11954:
[----:B------:R-:W-:Y:S05]  /*7b90*/  BSYNC.RECONVERGENT B0 ;  /* 0x0000000000007941 */ /* 0x000fea0003800200 */
.L_x_11953:
[----:B------:R-:W5:Y:S02]  /*7ba0*/  LD.E R3, desc[UR4][R102.64+0xd0] ;  /* 0x0000d00466037980 */ /* 0x000f64000c101900 */
[----:B-----5:R-:W-:Y:S05]  /*7bb0*/  IMAD.U32 R3, R3, -0x40, RZ ;  /* 0xffffffc003037824 */ /* 0x020fea00078e00ff */
[C---:B------:R-:W-:Y:S02]  /*7bc0*/  LEA R90, P1, R3.reuse, R90, 0x1 ;  /* 0x0000005a035a7211 */ /* 0x040fe400078208ff */
[C---:B------:R-:W-:Y:S02]  /*7bd0*/  LEA R88, P0, R3.reuse, R88, 0x1 ;  /* 0x0000005803587211 */ /* 0x040fe400078008ff */
[C---:B------:R-:W-:Y:S02]  /*7be0*/  LEA.HI.X.SX32 R91, R3.reuse, R91, 0x1, P1 ;  /* 0x0000005b035b7211 */ /* 0x040fe400008f0eff */
[----:B------:R-:W-:Y:S09]  /*7bf0*/  LEA.HI.X.SX32 R89, R3, R89, 0x1, P0 ;  /* 0x0000005903597211 */ /* 0x000ff200000f0eff */
.L_x_11921:
[----:B------:R-:W-:Y:S05]  /*7c00*/  BSYNC.RECONVERGENT B1 ;  /* 0x0000000000017941 */ /* 0x000fea0003800200 */
.L_x_11919:
        /* <DEDUP_REMOVED lines=101> */
.L_x_11956:
[----:B------:R-:W-:Y:S05]  /*8260*/  BSYNC.RECONVERGENT B0 ;  /* 0x0000000000007941 */ /* 0x000fea0003800200 */
.L_x_11955:
[----:B------:R-:W-:Y:S11]  /*8270*/  ISETP.NE.AND P0, PT, R117, RZ, PT ;  /* 0x000000ff7500720c */ /* 0x000ff60003f05270 */
[----:B------:R-:W-:Y:S02]  /*8280*/  @!UPT UIADD3 URZ, UPT, UPT, URZ, URZ, URZ ;  /* 0x000000fffffff290 */ /* 0x000fe4000fffe0ff */
[----:B------:R-:W-:Y:S05]  /*8290*/  @P0 BRA `(.L_x_11957) ;  /* 0xffffffa000c80947 */ /* 0x000fea000383ffff */
.L_x_11918:
        /* <DEDUP_REMOVED lines=19> */
.L_x_11962:
[----:B------:R2:W-:Y:S02]  /*83d0*/  STS.128 [R185], RZ ;  /* 0x000000ffb9007388 */ /* 0x0005e40000000c00 */
.L_x_11961:
[----:B------:R-:W-:Y:S05]  /*83e0*/  BSYNC.RECONVERGENT B0 ;  /* 0x0000000000007941 */ /* 0x000fea0003800200 */
.L_x_11960:
        /* <DEDUP_REMOVED lines=17> */
.L_x_11964:
[----:B------:R-:W-:Y:S05]  /*8500*/  BSYNC.RECONVERGENT B0 ;  /* 0x0000000000007941 */ /* 0x000fea0003800200 */
.L_x_11963:
        /* <DEDUP_REMOVED lines=11> */
.L_x_11966:
[----:B------:R-:W-:Y:S05]  /*85c0*/  BSYNC.RECONVERGENT B0 ;  /* 0x0000000000007941 */ /* 0x000fea0003800200 */
.L_x_11965:
        /* <DEDUP_REMOVED lines=11> */
.L_x_11959:
        /* <DEDUP_REMOVED lines=79> */
.L_x_11973:
[----:B------:R-:W-:Y:S05]  /*8b70*/  BSYNC.RECONVERGENT B0 ;  /* 0x0000000000007941 */ /* 0x000fea0003800200 */
.L_x_11972:
[----:B-----5:R3:W-:Y:S01]  /*8b80*/  STS.128 [R185], R8 ;  /* 0x00000008b9007388 */ /* 0x0207e20000000c00 */
[----:B------:R-:W-:Y:S05]  /*8b90*/  BRA `(.L_x_11970) ;  /* 0x0000000000047947 */ /* 0x000fea0003800000 */
.L_x_11971:
[----:B------:R2:W-:Y:S02]  /*8ba0*/  STS.128 [R185], RZ ;  /* 0x000000ffb9007388 */ /* 0x0005e40000000c00 */
.L_x_11970:
[----:B------:R-:W-:Y:S05]  /*8bb0*/  BSYNC.RECONVERGENT B1 ;  /* 0x0000000000017941 */ /* 0x000fea0003800200 */
.L_x_11969:
        /* <DEDUP_REMOVED lines=51> */
.L_x_11977:
[----:B------:R-:W-:Y:S05]  /*8ef0*/  BSYNC.RECONVERGENT B0 ;  /* 0x0000000000007941 */ /* 0x000fea0003800200 */
.L_x_11976:
[----:B-----5:R1:W-:Y:S02]  /*8f00*/  STS.128 [R185+0x800], R8 ;  /* 0x00080008b9007388 */ /* 0x0203e40000000c00 */
.L_x_11975:
[----:B------:R-:W-:Y:S05]  /*8f10*/  BSYNC.RECONVERGENT B1 ;  /* 0x0000000000017941 */ /* 0x000fea0003800200 */
.L_x_11974:
        /* <DEDUP_REMOVED lines=51> */
.L_x_11981:
[----:B------:R-:W-:Y:S05]  /*9250*/  BSYNC.RECONVERGENT B0 ;  /* 0x0000000000007941 */ /* 0x000fea0003800200 */
.L_x_11980:
[----:B-----5:R1:W-:Y:S02]  /*9260*/  STS.128 [R185+0x1000], R8 ;  /* 0x00100008b9007388 */ /* 0x0203e40000000c00 */
.L_x_11979:
[----:B------:R-:W-:Y:S05]  /*9270*/  BSYNC.RECONVERGENT B1 ;  /* 0x0000000000017941 */ /* 0x000fea0003800200 */
.L_x_11978:
        /* <DEDUP_REMOVED lines=51> */
.L_x_11983:
[----:B------:R-:W-:Y:S05]  /*95b0*/  BSYNC.RECONVERGENT B0 ;  /* 0x0000000000007941 */ /* 0x000fea0003800200 */
.L_x_11982:
[----:B-----5:R1:W-:Y:S01]  /*95c0*/  STS.128 [R185+0x1800], R8 ;  /* 0x00180008b9007388 */ /* 0x0203e20000000c00 */
[----:B------:R-:W-:Y:S05]  /*95d0*/  BRA `(.L_x_11967) ;  /* 0x0000001400e07947 */ /* 0x000fea0003800000 */
.L_x_11968:
        /* <DEDUP_REMOVED lines=94> */
.L_x_11988:
[----:B------:R-:W-:Y:S05]  /*9bc0*/  BSYNC.RECONVERGENT B0 ;  /* 0x0000000000007941 */ /* 0x000fea0003800200 */
.L_x_11987:
[----:B-----5:R2:W-:Y:S01]  /*9bd0*/  STS.128 [R185], R16 ;  /* 0x00000010b9007388 */ /* 0x0205e20000000c00 */
[----:B------:R-:W-:Y:S05]  /*9be0*/  BRA `(.L_x_11985) ;  /* 0x0000000000047947 */ /* 0x000fea0003800000 */
.L_x_11986:
[----:B------:R3:W-:Y:S02]  /*9bf0*/  STS.128 [R185], RZ ;  /* 0x000000ffb9007388 */ /* 0x0007e40000000c00 */
.L_x_11985:
[----:B------:R-:W-:Y:S05]  /*9c00*/  BSYNC.RECONVERGENT B1 ;  /* 0x0000000000017941 */ /* 0x000fea0003800200 */
.L_x_11984:
        /* <DEDUP_REMOVED lines=89> */
.L_x_11992:
[----:B------:R-:W-:Y:S05]  /*a1a0*/  BSYNC.RECONVERGENT B0 ;  /* 0x0000000000007941 */ /* 0x000fea0003800200 */
.L_x_11991:
[----:B-----5:R1:W-:Y:S02]  /*a1b0*/  STS.128 [R185+0x800], R16 ;  /* 0x00080010b9007388 */ /* 0x0203e40000000c00 */
.L_x_11990:
[----:B------:R-:W-:Y:S05]  /*a1c0*/  BSYNC.RECONVERGENT B1 ;  /* 0x0000000000017941 */ /* 0x000fea0003800200 */
.L_x_11989:
        /* <DEDUP_REMOVED lines=89> */
.L_x_11996:
[----:B------:R-:W-:Y:S05]  /*a760*/  BSYNC.RECONVERGENT B0 ;  /* 0x0000000000007941 */ /* 0x000fea0003800200 */
.L_x_11995:
[----:B-----5:R2:W-:Y:S02]  /*a770*/  STS.128 [R185+0x1000], R16 ;  /* 0x00100010b9007388 */ /* 0x0205e40000000c00 */
.L_x_11994:
[----:B------:R-:W-:Y:S05]  /*a780*/  BSYNC.RECONVERGENT B1 ;  /* 0x0000000000017941 */ /* 0x000fea0003800200 */
.L_x_11993:
        /* <DEDUP_REMOVED lines=91> */
.L_x_11998:
[----:B------:R-:W-:Y:S05]  /*ad40*/  BSYNC.RECONVERGENT B0 ;  /* 0x0000000000007941 */ /* 0x000fea0003800200 */
.L_x_11997:
[----:B-----5:R1:W-:Y:S02]  /*ad50*/  STS.128 [R185+0x1800], R4 ;  /* 0x00180004b9007388 */ /* 0x0203e40000000c00 */
.L_x_11967:
[----:B------:R-:W-:Y:S05]  /*ad60*/  BSYNC.RECONVERGENT B2 ;  /* 0x0000000000027941 */ /* 0x000fea0003800200 */
.L_x_11958:
        /* <DEDUP_REMOVED lines=11> */
.L_x_12001:
[----:B------:R1:W-:Y:S02]  /*ae20*/  STS.128 [R185+0x2000], RZ ;  /* 0x002000ffb9007388 */ /* 0x0003e40000000c00 */
.L_x_12000:
[----:B------:R-:W-:Y:S05]  /*ae30*/  BSYNC.RECONVERGENT B0 ;  /* 0x0000000000007941 */ /* 0x000fea0003800200 */
.L_x_11999:
[----:B------:R-:W-:Y:S01]  /*ae40*/  ISETP.GE.AND P1, PT, R191, R3, PT ;  /* 0x00000003bf00720c */ /* 0x000fe20003f26270 */
[C---:B------:R-:W-:Y:S01]  /*ae50*/  IMAD.SHL.U32 R7, R68.reuse, 0x2, RZ ;  /* 0x0000000244077824 */ /* 0x040fe200078e00ff */
[----:B------:R-:W-:Y:S01]  /*ae60*/  SHF.L.U64.HI R6, R68, 0x1, R69 ;  /* 0x0000000144067819 */ /* 0x000fe20000010245 */
[----:B------:R-:W-:Y:S03]  /*ae70*/  BSSY.RECONVERGENT B0, `(.L_x_12002) ;  /* 0x000000c000007945 */ /* 0x000fe60003800200 */
[----:B---3--:R-:W-:-:S05]  /*ae80*/  IADD3 R10, P0, PT, R7, R174, RZ ;  /* 0x000000ae070a7210 */ /* 0x008fca0007f1e0ff */
        /* <DEDUP_REMOVED lines=9> */
.L_x_12004:
[----:B------:R3:W-:Y:S02]  /*af20*/  STS.128 [R185+0x2800], RZ ;  /* 0x002800ffb9007388 */ /* 0x0007e40000000c00 */
.L_x_12003:
[----:B------:R-:W-:Y:S05]  /*af30*/  BSYNC.RECONVERGENT B0 ;  /* 0x0000000000007941 */ /* 0x000fea0003800200 */
.L_x_12002:
        /* <DEDUP_REMOVED lines=12> */
.L_x_12007:
[----:B------:R1:W-:Y:S02]  /*b000*/  STS.128 [R185+0x3000], RZ ;  /* 0x003000ffb9007388 */ /* 0x0003e40000000c00 */
.L_x_12006:
[----:B------:R-:W-:Y:S05]  /*b010*/  BSYNC.RECONVERGENT B0 ;  /* 0x0000000000007941 */ /* 0x000fea0003800200 */
.L_x_12005:
[----:B------:R-:W-:Y:S01]  /*b020*/  ISETP.GE.AND P0, PT, R186, R3, PT ;  /* 0x00000003ba00720c */ /* 0x000fe20003f06270 */
[----:B------:R-:W-:-:S12]  /*b030*/  BSSY.RECONVERGENT B0, `(.L_x_12008) ;  /* 0x000000c000007945 */ /* 0x000fd80003800200 */
[----:B------:R-:W-:Y:S05]  /*b040*/  @P0 BRA `(.L_x_12009) ;  /* 0x0000000000280947 */ /* 0x000fea0003800000 */
[----:B-----5:R-:W-:-:S13]  /*b050*/  ISETP.GE.AND P0, PT, R100, R183, PT ;  /* 0x000000b76400720c */ /* 0x020fda0003f06270 */
        /* <DEDUP_REMOVED lines=8> */
.L_x_12010:
[----:B------:R1:W-:Y:S02]  /*b0e0*/  STS.128 [R185+0x3800], RZ ;  /* 0x003800ffb9007388 */ /* 0x0003e40000000c00 */
.L_x_12009:
[----:B------:R-:W-:Y:S05]  /*b0f0*/  BSYNC.RECONVERGENT B0 ;  /* 0x0000000000007941 */ /* 0x000fea0003800200 */
.L_x_12008:
        /* <DEDUP_REMOVED lines=16> */
.L_x_12013:
[----:B------:R1:W-:Y:S02]  /*b200*/  STS.128 [R185+0x4000], RZ ;  /* 0x004000ffb9007388 */ /* 0x0003e40000000c00 */
.L_x_12012:
[----:B------:R-:W-:Y:S05]  /*b210*/  BSYNC.RECONVERGENT B0 ;  /* 0x0000000000007941 */ /* 0x000fea0003800200 */
.L_x_12011:
        /* <DEDUP_REMOVED lines=13> */
.L_x_12016:
[----:B------:R1:W-:Y:S02]  /*b2f0*/  STS.128 [R185+0x4800], RZ ;  /* 0x004800ffb9007388 */ /* 0x0003e40000000c00 */
.L_x_12015:
[----:B------:R-:W-:Y:S05]  /*b300*/  BSYNC.RECONVERGENT B0 ;  /* 0x0000000000007941 */ /* 0x000fea0003800200 */
.L_x_12014:
        /* <DEDUP_REMOVED lines=16> */
.L_x_12019:
[----:B------:R1:W-:Y:S02]  /*b410*/  STS.128 [R185+0x5000], RZ ;  /* 0x005000ffb9007388 */ /* 0x0003e40000000c00 */
.L_x_12018:
[----:B------:R-:W-:Y:S05]  /*b420*/  BSYNC.RECONVERGENT B0 ;  /* 0x0000000000007941 */ /* 0x000fea0003800200 */
.L_x_12017:
        /* <DEDUP_REMOVED lines=14> */
.L_x_12022:
[----:B------:R1:W-:Y:S02]  /*b510*/  STS.128 [R185+0x5800], RZ ;  /* 0x005800ffb9007388 */ /* 0x0003e40000000c00 */
.L_x_12021:
[----:B------:R-:W-:Y:S05]  /*b520*/  BSYNC.RECONVERGENT B0 ;  /* 0x0000000000007941 */ /* 0x000fea0003800200 */
.L_x_12020:
[----:B------:R-:W5:Y:S04]  /*b530*/  LD.E.64 R14, desc[UR4][R102.64+0x1c0] ;  /* 0x0001c004660e7980 */ /* 0x000f68000c101b00 */
[----:B-1----:R-:W2:Y:S01]  /*b540*/  LD.E.64 R12, desc[UR4][R102.64+0x1b8] ;  /* 0x0001b804660c7980 */ /* 0x002ea2000c101b00 */
[----:B---3--:R-:W-:Y:S02]  /*b550*/  MOV R10, R180 ;  /* 0x000000b4000a7202 */ /* 0x008fe40000000f00 */
[----:B------:R-:W-:Y:S01]  /*b560*/  MOV R11, RZ ;  /* 0x000000ff000b7202 */ /* 0x000fe20000000f00 */
[----:B------:R-:W3:Y:S04]  /*b570*/  LD.E R5, desc[UR4][R102.64+0xd8] ;  /* 0x0000d80466057980 */ /* 0x000ee8000c101900 */
        /* <DEDUP_REMOVED lines=20> */
.L_x_12025:
[----:B------:R3:W-:Y:S01]  /*b6c0*/  STS.128 [R185+0x6000], RZ ;  /* 0x006000ffb9007388 */ /* 0x0007e20000000c00 */
[----:B------:R-:W-:Y:S05]  /*b6d0*/  BRA `(.L_x_12026) ;  /* 0x0000000000047947 */ /* 0x000fea0003800000 */
.L_x_12024:
[----:B------:R1:W-:Y:S02]  /*b6e0*/  STS.128 [R185+0x6000], RZ ;  /* 0x006000ffb9007388 */ /* 0x0003e40000000c00 */
.L_x_12026:
[----:B------:R-:W-:Y:S05]  /*b6f0*/  BSYNC.RECONVERGENT B0 ;  /* 0x0000000000007941 */ /* 0x000fea0003800200 */
.L_x_12023:
        /* <DEDUP_REMOVED lines=13> */
.L_x_12029:
[----:B------:R1:W-:Y:S02]  /*b7d0*/  STS.128 [R185+0x6800], RZ ;  /* 0x006800ffb9007388 */ /* 0x0003e40000000c00 */
.L_x_12028:
[----:B------:R-:W-:Y:S05]  /*b7e0*/  BSYNC.RECONVERGENT B0 ;  /* 0x0000000000007941 */ /* 0x000fea0003800200 */
.L_x_12027:
        /* <DEDUP_REMOVED lines=13> */
.L_x_12032:
[----:B------:R1:W-:Y:S02]  /*b8c0*/  STS.128 [R185+0x7000], RZ ;  /* 0x007000ffb9007388 */ /* 0x0003e40000000c00 */
.L_x_12031:
[----:B------:R-:W-:Y:S05]  /*b8d0*/  BSYNC.RECONVERGENT B0 ;  /* 0x0000000000007941 */ /* 0x000fea0003800200 */
.L_x_12030:
        /* <DEDUP_REMOVED lines=13> */
.L_x_12035:
[----:B------:R1:W-:Y:S02]  /*b9b0*/  STS.128 [R185+0x7800], RZ ;  /* 0x007800ffb9007388 */ /* 0x0003e40000000c00 */
.L_x_12034:
[----:B------:R-:W-:Y:S05]  /*b9c0*/  BSYNC.RECONVERGENT B0 ;  /* 0x0000000000007941 */ /* 0x000fea0003800200 */
.L_x_12033:
        /* <DEDUP_REMOVED lines=16> */
.L_x_12038:
[----:B------:R1:W-:Y:S02]  /*bad0*/  STS.128 [R185+0x8000], RZ ;  /* 0x008000ffb9007388 */ /* 0x0003e40000000c00 */
.L_x_12037:
[----:B------:R-:W-:Y:S05]  /*bae0*/  BSYNC.RECONVERGENT B0 ;  /* 0x0000000000007941 */ /* 0x000fea0003800200 */
.L_x_12036:
        /* <DEDUP_REMOVED lines=13> */
.L_x_12041:
[----:B------:R1:W-:Y:S02]  /*bbc0*/  STS.128 [R185+0x8800], RZ ;  /* 0x008800ffb9007388 */ /* 0x0003e40000000c00 */
.L_x_12040:
[----:B------:R-:W-:Y:S05]  /*bbd0*/  BSYNC.RECONVERGENT B0 ;  /* 0x0000000000007941 */ /* 0x000fea0003800200 */
.L_x_12039:
        /* <DEDUP_REMOVED lines=16> */
.L_x_12044:
[----:B------:R1:W-:Y:S02]  /*bce0*/  STS.128 [R185+0x9000], RZ ;  /* 0x009000ffb9007388 */ /* 0x0003e40000000c00 */
.L_x_12043:
[----:B------:R-:W-:Y:S05]  /*bcf0*/  BSYNC.RECONVERGENT B0 ;  /* 0x0000000000007941 */ /* 0x000fea0003800200 */
.L_x_12042:
        /* <DEDUP_REMOVED lines=16> */
.L_x_12047:
[----:B------:R1:W-:Y:S02]  /*be00*/  STS.128 [R185+0x9800], RZ ;  /* 0x009800ffb9007388 */ /* 0x0003e40000000c00 */
.L_x_12046:
[----:B------:R-:W-:Y:S05]  /*be10*/  BSYNC.RECONVERGENT B0 ;  /* 0x0000000000007941 */ /* 0x000fea0003800200 */
.L_x_12045:
[----:B------:R-:W5:Y:S01]  /*be20*/  LD.E R52, desc[UR4][R102.64+0x18c] ;  /* 0x00018c0466347980 */ /* 0x000f62000c101900 */
[----:B------:R-:W2:Y:S01]  /*be30*/  S2UR UR6, SR_CgaCtaId ;  /* 0x00000000000679c3 */ /* 0x000ea20000008800 */
[----:B------:R-:W-:Y:S01]  /*be40*/  LOP3.LUT R3, R67, 0x8, R62, 0x78, !PT ;  /* 0x0000000843037812 */ /* 0x000fe200078e783e */
[----:B------:R-:W-:Y:S01]  /*be50*/  UMOV UR7, 0x400 ;  /* 0x0000040000077882 */ /* 0x000fe20000000000 */
[----:B------:R-:W-:Y:S01]  /*be60*/  SHF.L.U32 R168, R62, 0x6, RZ ;  /* 0x000000063ea87819 */ /* 0x000fe200000006ff */
[----:B------:R-:W0:Y:S01]  /*be70*/  LDGDEPBAR ;  /* 0x00000000000079af */ /* 0x000e220000000000 */
[----:B------:R-:W-:Y:S01]  /*be80*/  LOP3.LUT R3, R3, 0x38, R64, 0x78, !PT ;  /* 0x0000003803037812 */ /* 0x000fe200078e7840 */
[----:B------:R-:W-:Y:S01]  /*be90*/  BSSY.RECONVERGENT B1, `(.L_x_12048) ;  /* 0x0000184000017945 */ /* 0x000fe20003800200 */
[----:B------:R-:W-:Y:S02]  /*bea0*/  IADD3 R169, PT, PT, R60, R169, RZ ;  /* 0x000000a93ca97210 */ /* 0x000fe40007ffe0ff */
[----:B------:R-:W-:-:S02]  /*beb0*/  LOP3.LUT R168, R168, 0x400, RZ, 0xc0, !PT ;  /* 0x00000400a8a87812 */ /* 0x000fc400078ec0ff */
[----:B------:R-:W-:Y:S02]  /*bec0*/  R2P PR, R62, 0x6 ;  /* 0x000000063e007804 */ /* 0x000fe40000000000 */
[----:B------:R-:W-:Y:S02]  /*bed0*/  LEA R168, R3, R168, 0x1 ;  /* 0x000000a803a87211 */ /* 0x000fe400078e08ff */
[----:B-1----:R-:W-:Y:S02]  /*bee0*/  MOV R5, 0x20 ;  /* 0x0000002000057802 */ /* 0x002fe40000000f00 */
[----:B------:R-:W-:Y:S02]  /*bef0*/  MOV R4, 0x40 ;  /* 0x0000004000047802 */ /* 0x000fe40000000f00 */
[----:B------:R-:W-:Y:S02]  /*bf00*/  SEL R5, R5, 0xffffffe0, !P1 ;  /* 0xffffffe005057807 */ /* 0x000fe40004800000 */
[----:B------:R-:W-:-:S02]  /*bf10*/  SEL R4, R4, 0xffffffc0, !P2 ;  /* 0xffffffc004047807 */ /* 0x000fc40005000000 */
[----:B------:R-:W-:Y:S01]  /*bf20*/  ISETP.NE.AND P0, PT, R54, 0x1, PT ;  /* 0x000000013600780c */ /* 0x000fe20003f05270 */
[----:B--2---:R-:W-:-:S06]  /*bf30*/  ULEA UR6, UR6, UR7, 0x18 ;  /* 0x0000000706067291 */ /* 0x004fcc000f8ec0ff */
[----:B------:R-:W-:Y:S02]  /*bf40*/  LEA R169, R169, UR6, 0x1 ;  /* 0x00000006a9a97c11 */ /* 0x000fe4000f8e08ff */
[----:B------:R-:W-:Y:S01]  /*bf50*/  IADD3 R2, PT, PT, R168, UR6, RZ ;  /* 0x00000006a8027c10 */ /* 0x000fe2000fffe0ff */
[----:B------:R-:W-:Y:S01]  /*bf60*/  LDSM.16.M88.4 R16, [R168+UR6+0x2000] ;  /* 0x00200006a810783b */ /* 0x000fe20008000200 */
[CC--:B------:R-:W-:Y:S02]  /*bf70*/  IADD3 R167, PT, PT, R169.reuse, R5.reuse, RZ ;  /* 0x00000005a9a77210 */ /* 0x0c0fe40007ffe0ff */
[C---:B------:R-:W-:Y:S01]  /*bf80*/  IADD3 R163, PT, PT, R2.reuse, R5, RZ ;  /* 0x0000000502a37210 */ /* 0x040fe20007ffe0ff */
[----:B------:R-:W1:Y:S01]  /*bf90*/  LDSM.16.M88.4 R12, [R169] ;  /* 0x00000000a90c783b */ /* 0x000e620000000200 */
[-C--:B------:R-:W-:Y:S02]  /*bfa0*/  IADD3 R166, PT, PT, R169, R4.reuse, RZ ;  /* 0x00000004a9a67210 */ /* 0x080fe40007ffe0ff */
[----:B------:R-:W-:Y:S01]  /*bfb0*/  IADD3 R162, PT, PT, R2, R4, RZ ;  /* 0x0000000402a27210 */ /* 0x000fe20007ffe0ff */
[----:B------:R-:W-:Y:S01]  /*bfc0*/  LDSM.16.M88.4 R8, [R167] ;  /* 0x00000000a708783b */ /* 0x000fe20000000200 */
[----:B------:R-:W-:-:S02]  /*bfd0*/  IADD3 R165, PT, PT, R5, R166, RZ ;  /* 0x000000a605a57210 */ /* 0x000fc40007ffe0ff */
[----:B------:R-:W-:Y:S01]  /*bfe0*/  IADD3 R161, PT, PT, R5, R162, RZ ;  /* 0x000000a205a17210 */ /* 0x000fe20007ffe0ff */
[----:B----4-:R-:W-:Y:S01]  /*bff0*/  LDSM.16.M88.4 R20, [R163+0x2000] ;  /* 0x00200000a314783b */ /* 0x010fe20000000200 */
[----:B------:R-:W-:-:S03]  /*c000*/  P2R R2, PR, RZ, 0x1 ;  /* 0x00000001ff027803 */ /* 0x000fc60000000000 */
[----:B------:R-:W2:Y:S04]  /*c010*/  LDSM.16.M88.4 R28, [R168+UR6+0x2800] ;  /* 0x00280006a81c783b */ /* 0x000ea80008000200 */
[----:B------:R-:W-:Y:S04]  /*c020*/  LDSM.16.M88.4 R44, [R166] ;  /* 0x00000000a62c783b */ /* 0x000fe80000000200 */
[----:B------:R-:W-:Y:S04]  /*c030*/  LDSM.16.M88.4 R48, [R162+0x2000] ;  /* 0x00200000a230783b */ /* 0x000fe80000000200 */
[----:B------:R-:W4:Y:S04]  /*c040*/  LDSM.16.M88.4 R36, [R163+0x2800] ;  /* 0x00280000a324783b */ /* 0x000f280000000200 */
[----:B------:R-:W-:Y:S04]  /*c050*/  LDSM.16.M88.4 R24, [R165] ;  /* 0x00000000a518783b */ /* 0x000fe80000000200 */
[----:B------:R-:W3:Y:S04]  /*c060*/  LDSM.16.M88.4 R56, [R161+0x2000] ;  /* 0x00200000a138783b */ /* 0x000ee80000000200 */
[----:B------:R-:W3:Y:S01]  /*c070*/  LDSM.16.M88.4 R72, [R162+0x2800] ;  /* 0x00280000a248783b */ /* 0x000ee20000000200 */
[C---:B-1----:R-:W-:Y:S03]  /*c080*/  HMMA.16816.F32.BF16 R40, R12.reuse, R16, RZ ;  /* 0x000000100c28723c */ /* 0x042fe600000418ff */
[----:B------:R-:W1:Y:S04]  /*c090*/  LDSM.16.M88.4 R64, [R168+UR6+0x3000] ;  /* 0x00300006a840783b */ /* 0x000e680008000200 */
[----:B------:R-:W-:Y:S01]  /*c0a0*/  LDSM.16.M88.4 R68, [R162+0x3000] ;  /* 0x00300000a244783b */ /* 0x000fe20000000200 */
[C---:B------:R-:W-:Y:S08]  /*c0b0*/  HMMA.16816.F32.BF16 R16, R12.reuse, R18, RZ ;  /* 0x000000120c10723c */ /* 0x040ff000000418ff */
[----:B--2---:R-:W-:Y:S08]  /*c0c0*/  HMMA.16816.F32.BF16 R32, R12, R28, RZ ;  /* 0x0000001c0c20723c */ /* 0x004ff000000418ff */
[C---:B------:R-:W-:Y:S08]  /*c0d0*/  HMMA.16816.F32.BF16 R40, R8.reuse, R20, R40 ;  /* 0x000000140828723c */ /* 0x040ff00000041828 */
[C---:B------:R-:W-:Y:S01]  /*c0e0*/  HMMA.16816.F32.BF16 R16, R8.reuse, R22, R16 ;  /* 0x000000160810723c */ /* 0x040fe20000041810 */
[----:B------:R-:W-:Y:S07]  /*c0f0*/  LDSM.16.M88.4 R20, [R163+0x3000] ;  /* 0x00300000a314783b */ /* 0x000fee0000000200 */
[----:B----4-:R-:W-:Y:S08]  /*c100*/  HMMA.16816.F32.BF16 R32, R8, R36, R32 ;  /* 0x000000240820723c */ /* 0x010ff00000041820 */
[C---:B------:R-:W-:Y:S08]  /*c110*/  HMMA.16816.F32.BF16 R40, R44.reuse, R48, R40 ;  /* 0x000000302c28723c */ /* 0x040ff00000041828 */
[----:B------:R-:W-:Y:S01]  /*c120*/  HMMA.16816.F32.BF16 R16, R44, R50, R16 ;  /* 0x000000322c10723c */ /* 0x000fe20000041810 */
[----:B------:R-:W2:Y:S07]  /*c130*/  LDSM.16.M88.4 R48, [R161+0x2800] ;  /* 0x00280000a130783b */ /* 0x000eae0000000200 */
[----:B------:R-:W-:Y:S08]  /*c140*/  HMMA.16816.F32.BF16 R28, R12, R30, RZ ;  /* 0x0000001e0c1c723c */ /* 0x000ff000000418ff */
[----:B---3--:R-:W-:Y:S08]  /*c150*/  HMMA.16816.F32.BF16 R40, R24, R56, R40 ;  /* 0x000000381828723c */ /* 0x008ff00000041828 */
[----:B------:R-:W-:Y:S08]  /*c160*/  HMMA.16816.F32.BF16 R32, R44, R72, R32 ;  /* 0x000000482c20723c */ /* 0x000ff00000041820 */
[----:B------:R-:W-:Y:S08]  /*c170*/  HMMA.16816.F32.BF16 R28, R8, R38, R28 ;  /* 0x00000026081c723c */ /* 0x000ff0000004181c */
[----:B------:R-:W-:Y:S01]  /*c180*/  HMMA.16816.F32.BF16 R16, R24, R58, R16 ;  /* 0x0000003a1810723c */ /* 0x000fe20000041810 */
[----:B------:R-:W-:Y:S07]  /*c190*/  LDSM.16.M88.4 R56, [R168+UR6+0x3800] ;  /* 0x00380006a838783b */ /* 0x000fee0008000200 */
[----:B-1----:R-:W-:Y:S08]  /*c1a0*/  HMMA.16816.F32.BF16 R36, R12, R64, RZ ;  /* 0x000000400c24723c */ /* 0x002ff000000418ff */
        /* <DEDUP_REMOVED lines=8> */
[----:B------:R-:W2:Y:S07]  /*c230*/  LDSM.16.M88.4 R48, [R168+UR6+0x4000] ;  /* 0x00400006a830783b */ /* 0x000eae0008000200 */
[C---:B------:R-:W-:Y:S08]  /*c240*/  HMMA.16816.F32.BF16 R36, R44.reuse, R68, R36 ;  /* 0x000000442c24723c */ /* 0x040ff00000041824 */
[----:B------:R-:W-:Y:S01]  /*c250*/  HMMA.16816.F32.BF16 R64, R44, R70, R64 ;  /* 0x000000462c40723c */ /* 0x000fe20000041840 */
[----:B------:R-:W-:Y:S11]  /*c260*/  LDSM.16.M88.4 R68, [R162+0x4000] ;  /* 0x00400000a244783b */ /* 0x000ff60000000200 */
[C---:B-1----:R-:W-:Y:S08]  /*c270*/  HMMA.16816.F32.BF16 R36, R24.reuse, R20, R36 ;  /* 0x000000141824723c */ /* 0x042ff00000041824 */
[----:B------:R-:W-:Y:S01]  /*c280*/  HMMA.16816.F32.BF16 R64, R24, R22, R64 ;  /* 0x000000161840723c */ /* 0x000fe20000041840 */
[----:B------:R-:W-:Y:S01]  /*c290*/  LDSM.16.M88.4 R20, [R168+UR6+0x4800] ;  /* 0x00480006a814783b */ /* 0x000fe20008000200 */
[-C--:B-----5:R-:W-:Y:S01]  /*c2a0*/  FMUL.FTZ R41, R41, R52.reuse ;  /* 0x0000003429297220 */ /* 0x0a0fe20000410000 */
        /* <DEDUP_REMOVED lines=30> */
[C---:B-----5:R-:W-:Y:S01]  /*c490*/  HMMA.16816.F32.BF16 R32, R12.reuse, R58, RZ ;  /* 0x0000003a0c20723c */ /* 0x060fe200000418ff */
[----:B------:R-:W5:Y:S06]  /*c4a0*/  LDSM.16.M88.4 R56, [R163+0x4000] ;  /* 0x00400000a338783b */ /* 0x000f6c0000000200 */
[----:B------:R3:W1:Y:S01]  /*c4b0*/  MUFU.TANH R111, R37 ;  /* 0x00000025006f7308 */ /* 0x0006620000002400 */
[C---:B--2---:R-:W-:Y:S07]  /*c4c0*/  HMMA.16816.F32.BF16 R28, R12.reuse, R48, RZ ;  /* 0x000000300c1c723c */ /* 0x044fee00000418ff */
[----:B------:R2:W2:Y:S01]  /*c4d0*/  MUFU.TANH R117, R64 ;  /* 0x0000004000757308 */ /* 0x0004a20000002400 */
[----:B------:R-:W-:Y:S07]  /*c4e0*/  HMMA.16816.F32.BF16 R48, R12, R50, RZ ;  /* 0x000000320c30723c */ /* 0x000fee00000418ff */
[----:B------:R-:W2:Y:S01]  /*c4f0*/  MUFU.TANH R3, R3 ;  /* 0x0000000300037308 */ /* 0x000ea20000002400 */
[C---:B-1----:R-:W-:Y:S01]  /*c500*/  HMMA.16816.F32.BF16 R16, R8.reuse, R40, R16 ;  /* 0x000000280810723c */ /* 0x042fe20000041810 */
[----:B---3--:R-:W-:Y:S06]  /*c510*/  LDSM.16.M88.4 R36, [R163+0x4800] ;  /* 0x00480000a324783b */ /* 0x008fec0000000200 */
[----:B------:R-:W1:Y:S01]  /*c520*/  MUFU.TANH R77, R77 ;  /* 0x0000004d004d7308 */ /* 0x000e620000002400 */
[----:B------:R-:W-:Y:S01]  /*c530*/  HMMA.16816.F32.BF16 R32, R8, R42, R32 ;  /* 0x0000002a0820723c */ /* 0x000fe20000041820 */
[----:B------:R-:W3:Y:S06]  /*c540*/  LDSM.16.M88.4 R40, [R161+0x3800] ;  /* 0x00380000a128783b */ /* 0x000eec0000000200 */
[----:B------:R-:W1:Y:S01]  /*c550*/  MUFU.TANH R79, R79 ;  /* 0x0000004f004f7308 */ /* 0x000e620000002400 */
[----:B--2---:R-:W-:Y:S07]  /*c560*/  HMMA.16816.F32.BF16 R64, R12, R20, RZ ;  /* 0x000000140c40723c */ /* 0x004fee00000418ff */
[----:B------:R-:W2:Y:S01]  /*c570*/  MUFU.TANH R83, R83 ;  /* 0x0000005300537308 */ /* 0x000ea20000002400 */
[----:B------:R-:W-:Y:S07]  /*c580*/  HMMA.16816.F32.BF16 R16, R44, R72, R16 ;  /* 0x000000482c10723c */ /* 0x000fee0000041810 */
[----:B------:R-:W1:Y:S01]  /*c590*/  MUFU.TANH R85, R85 ;  /* 0x0000005500557308 */ /* 0x000e620000002400 */
[C---:B-----5:R-:W-:Y:S07]  /*c5a0*/  HMMA.16816.F32.BF16 R28, R8.reuse, R56, R28 ;  /* 0x00000038081c723c */ /* 0x060fee000004181c */
[----:B------:R-:W1:Y:S01]  /*c5b0*/  MUFU.TANH R87, R87 ;  /* 0x0000005700577308 */ /* 0x000e620000002400 */
[----:B------:R-:W-:Y:S01]  /*c5c0*/  HMMA.16816.F32.BF16 R48, R8, R58, R48 ;  /* 0x0000003a0830723c */ /* 0x000fe20000041830 */
[----:B------:R-:W5:Y:S06]  /*c5d0*/  LDSM.16.M88.4 R56, [R161+0x4000] ;  /* 0x00400000a138783b */ /* 0x000f6c0000000200 */
[----:B------:R-:W1:Y:S01]  /*c5e0*/  MUFU.TANH R91, R91 ;  /* 0x0000005b005b7308 */ /* 0x000e620000002400 */
[----:B------:R-:W-:Y:S01]  /*c5f0*/  HMMA.16816.F32.BF16 R32, R44, R74, R32 ;  /* 0x0000004a2c20723c */ /* 0x000fe20000041820 */
[----:B------:R-:W4:Y:S06]  /*c600*/  LDSM.16.M88.4 R72, [R162+0x4800] ;  /* 0x00480000a248783b */ /* 0x000f2c0000000200 */
[----:B------:R-:W1:Y:S01]  /*c610*/  MUFU.TANH R93, R93 ;  /* 0x0000005d005d7308 */ /* 0x000e620000002400 */
[----:B---3--:R-:W-:Y:S07]  /*c620*/  HMMA.16816.F32.BF16 R16, R24, R40, R16 ;  /* 0x000000281810723c */ /* 0x008fee0000041810 */
[----:B------:R-:W3:Y:S01]  /*c630*/  MUFU.TANH R95, R95 ;  /* 0x0000005f005f7308 */ /* 0x000ee20000002400 */
[----:B------:R-:W-:Y:S07]  /*c640*/  HMMA.16816.F32.BF16 R28, R44, R68, R28 ;  /* 0x000000442c1c723c */ /* 0x000fee000004181c */
[----:B------:R-:W1:Y:S01]  /*c650*/  MUFU.TANH R99, R99 ;  /* 0x0000006300637308 */ /* 0x000e620000002400 */
[----:B------:R-:W-:Y:S01]  /*c660*/  HMMA.16816.F32.BF16 R32, R24, R42, R32 ;  /* 0x0000002a1820723c */ /* 0x000fe20000041820 */
[----:B------:R-:W2:Y:S02]  /*c670*/  LDSM.16.M88.4 R40, [R168+UR6+0x5000] ;  /* 0x00500006a828783b */ /* 0x000ea40008000200 */
[-C--:B------:R-:W-:Y:S01]  /*c680*/  FMUL.FTZ R16, R16, R52.reuse ;  /* 0x0000003410107220 */ /* 0x080fe20000410000 */
[-C--:B------:R-:W-:Y:S01]  /*c690*/  FMUL.FTZ R129, R17, R52.reuse ;  /* 0x0000003411817220 */ /* 0x080fe20000410000 */
[-C--:B------:R-:W-:Y:S01]  /*c6a0*/  FMUL.FTZ R131, R18, R52.reuse ;  /* 0x0000003412837220 */ /* 0x080fe20000410000 */
[-C--:B------:R-:W-:Y:S01]  /*c6b0*/  FMUL.FTZ R133, R19, R52.reuse ;  /* 0x0000003413857220 */ /* 0x080fe20000410000 */
[----:B------:R3:W1:Y:S01]  /*c6c0*/  MUFU.TANH R125, R16 ;  /* 0x00000010007d7308 */ /* 0x0006620000002400 */
[----:B------:R-:W-:Y:S01]  /*c6d0*/  HMMA.16816.F32.BF16 R48, R44, R70, R48 ;  /* 0x000000462c30723c */ /* 0x000fe20000041830 */
[----:B------:R-:W-:Y:S06]  /*c6e0*/  LDSM.16.M88.4 R68, [R168+UR6+0x5800] ;  /* 0x00580006a844783b */ /* 0x000fec0008000200 */
[----:B------:R-:W1:Y:S01]  /*c6f0*/  MUFU.TANH R105, R105 ;  /* 0x0000006900697308 */ /* 0x000e620000002400 */
[----:B-----5:R-:W-:Y:S03]  /*c700*/  HMMA.16816.F32.BF16 R28, R24, R56, R28 ;  /* 0x00000038181c723c */ /* 0x020fe6000004181c */
[-C--:B------:R-:W-:Y:S01]  /*c710*/  FMUL.FTZ R32, R32, R52.reuse ;  /* 0x0000003420207220 */ /* 0x080fe20000410000 */
[-C--:B------:R-:W-:Y:S01]  /*c720*/  FMUL.FTZ R137, R33, R52.reuse ;  /* 0x0000003421897220 */ /* 0x080fe20000410000 */
[-C--:B------:R-:W-:Y:S01]  /*c730*/  FMUL.FTZ R139, R34, R52.reuse ;  /* 0x00000034228b7220 */ /* 0x080fe20000410000 */
[-C--:B------:R-:W-:Y:S01]  /*c740*/  FMUL.FTZ R141, R35, R52.reuse ;  /* 0x00000034238d7220 */ /* 0x080fe20000410000 */
[----:B------:R2:W1:Y:S01]  /*c750*/  MUFU.TANH R135, R32 ;  /* 0x0000002000877308 */ /* 0x0004620000002400 */
[----:B---3--:R-:W-:Y:S01]  /*c760*/  HMMA.16816.F32.BF16 R16, R12, R22, RZ ;  /* 0x000000160c10723c */ /* 0x008fe200000418ff */
[----:B------:R-:W3:Y:S06]  /*c770*/  LDSM.16.M88.4 R20, [R163+0x5000] ;  /* 0x00500000a314783b */ /* 0x000eec0000000200 */
[----:B------:R-:W1:Y:S01]  /*c780*/  MUFU.TANH R107, R107 ;  /* 0x0000006b006b7308 */ /* 0x000e620000002400 */
[----:B------:R-:W-:Y:S03]  /*c790*/  HMMA.16816.F32.BF16 R64, R8, R36, R64 ;  /* 0x000000240840723c */ /* 0x000fe60000041840 */
[-C--:B------:R-:W-:Y:S01]  /*c7a0*/  FMUL.FTZ R28, R28, R52.reuse ;  /* 0x000000341c1c7220 */ /* 0x080fe20000410000 */
[-C--:B------:R-:W-:Y:S01]  /*c7b0*/  FMUL.FTZ R145, R29, R52.reuse ;  /* 0x000000341d917220 */ /* 0x080fe20000410000 */
[----:B------:R-:W-:-:S02]  /*c7c0*/  FMUL.FTZ R147, R31, R52 ;  /* 0x000000341f937220 */ /* 0x000fc40000410000 */
[----:B------:R5:W1:Y:S01]  /*c7d0*/  MUFU.TANH R143, R28 ;  /* 0x0000001c008f7308 */ /* 0x000a620000002400 */
[----:B------:R-:W-:Y:S01]  /*c7e0*/  HMMA.16816.F32.BF16 R48, R24, R58, R48 ;  /* 0x0000003a1830723c */ /* 0x000fe20000041830 */
[----:B------:R-:W-:Y:S06]  /*c7f0*/  LDSM.16.M88.4 R56, [R163+0x5800] ;  /* 0x00580000a338783b */ /* 0x000fec0000000200 */
[----:B------:R-:W1:Y:S01]  /*c800*/  MUFU.TANH R113, R113 ;  /* 0x0000007100717308 */ /* 0x000e620000002400 */
[----:B------:R-:W-:Y:S01]  /*c810*/  HMMA.16816.F32.BF16 R16, R8, R38, R16 ;  /* 0x000000260810723c */ /* 0x000fe20000041810 */
[----:B------:R-:W1:Y:S06]  /*c820*/  LDSM.16.M88.4 R36, [R161+0x4800] ;  /* 0x00480000a124783b */ /* 0x000e6c0000000200 */
[----:B------:R-:W1:Y:S01]  /*c830*/  MUFU.TANH R115, R115 ;  /* 0x0000007300737308 */ /* 0x000e620000002400 */
[----:B----4-:R-:W-:Y:S01]  /*c840*/  HMMA.16816.F32.BF16 R64, R44, R72, R64 ;  /* 0x000000482c40723c */ /* 0x010fe20000041840 */
[----:B------:R-:W-:-:S02]  /*c850*/  FMUL.FTZ R73, R30, R52 ;  /* 0x000000341e497220 */ /* 0x000fc40000410000 */
[-C--:B------:R-:W-:Y:S01]  /*c860*/  FMUL.FTZ R48, R48, R52.reuse ;  /* 0x0000003430307220 */ /* 0x080fe20000410000 */
[-C--:B------:R-:W-:Y:S01]  /*c870*/  FMUL.FTZ R153, R49, R52.reuse ;  /* 0x0000003431997220 */ /* 0x080fe20000410000 */
[-C--:B------:R-:W-:Y:S02]  /*c880*/  FMUL.FTZ R151, R51, R52.reuse ;  /* 0x0000003433977220 */ /* 0x080fe40000410000 */
[----:B------:R4:W1:Y:S01]  /*c890*/  MUFU.TANH R149, R48 ;  /* 0x0000003000957308 */ /* 0x0008620000002400 */
[C---:B--2---:R-:W-:Y:S07]  /*c8a0*/  HMMA.16816.F32.BF16 R32, R12.reuse, R40, RZ ;  /* 0x000000280c20723c */ /* 0x044fee00000418ff */
[----:B------:R-:W2:Y:S01]  /*c8b0*/  MUFU.TANH R119, R119 ;  /* 0x0000007700777308 */ /* 0x000ea20000002400 */
[----:B-----5:R-:W-:Y:S01]  /*c8c0*/  HMMA.16816.F32.BF16 R28, R12, R42, RZ ;  /* 0x0000002a0c1c723c */ /* 0x020fe200000418ff */
[----:B------:R-:W5:Y:S06]  /*c8d0*/  LDSM.16.M88.4 R40, [R162+0x5000] ;  /* 0x00500000a228783b */ /* 0x000f6c0000000200 */
[----:B------:R-:W1:Y:S01]  /*c8e0*/  MUFU.TANH R121, R121 ;  /* 0x0000007900797308 */ /* 0x000e620000002400 */
[----:B------:R-:W-:Y:S01]  /*c8f0*/  HMMA.16816.F32.BF16 R16, R44, R74, R16 ;  /* 0x0000004a2c10723c */ /* 0x000fe20000041810 */
[----:B------:R-:W-:-:S06]  /*c900*/  FMUL.FTZ R75, R50, R52 ;  /* 0x00000034324b7220 */ /* 0x000fcc0000410000 */
[----:B------:R-:W2:Y:S01]  /*c910*/  MUFU.TANH R123, R123 ;  /* 0x0000007b007b7308 */ /* 0x000ea20000002400 */
[----:B---3--:R-:W-:Y:S07]  /*c920*/  HMMA.16816.F32.BF16 R32, R8, R20, R32 ;  /* 0x000000140820723c */ /* 0x008fee0000041820 */
[----:B------:R-:W3:Y:S01]  /*c930*/  MUFU.TANH R129, R129 ;  /* 0x0000008100817308 */ /* 0x000ee20000002400 */
[----:B-1----:R-:W-:Y:S07]  /*c940*/  HMMA.16816.F32.BF16 R64, R24, R36, R64 ;  /* 0x000000241840723c */ /* 0x002fee0000041840 */
[----:B------:R-:W1:Y:S01]  /*c950*/  MUFU.TANH R131, R131 ;  /* 0x0000008300837308 */ /* 0x000e620000002400 */
[----:B------:R-:W-:Y:S01]  /*c960*/  HMMA.16816.F32.BF16 R28, R8, R22, R28 ;  /* 0x00000016081c723c */ /* 0x000fe2000004181c */
[----:B------:R-:W2:Y:S06]  /*c970*/  LDSM.16.M88.4 R20, [R161+0x5000] ;  /* 0x00500000a114783b */ /* 0x000eac0000000200 */
[----:B------:R-:W1:Y:S01]  /*c980*/  MUFU.TANH R133, R133 ;  /* 0x0000008500857308 */ /* 0x000e620000002400 */
[----:B----4-:R-:W-:Y:S03]  /*c990*/  HMMA.16816.F32.BF16 R48, R12, R68, RZ ;  /* 0x000000440c30723c */ /* 0x010fe600000418ff */
[-C--:B------:R-:W-:Y:S01]  /*c9a0*/  FMUL.FTZ R155, R65, R52.reuse ;  /* 0x00000034419b7220 */ /* 0x080fe20000410000 */
[-C--:B------:R-:W-:Y:S01]  /*c9b0*/  FMUL.FTZ R65, R66, R52.reuse ;  /* 0x0000003442417220 */ /* 0x080fe20000410000 */
[----:B------:R-:W-:-:S02]  /*c9c0*/  FMUL.FTZ R64, R64, R52 ;  /* 0x0000003440407220 */ /* 0x000fc40000410000 */
[----:B------:R-:W4:Y:S01]  /*c9d0*/  MUFU.TANH R137, R137 ;  /* 0x0000008900897308 */ /* 0x000f220000002400 */
[----:B------:R-:W-:Y:S01]  /*c9e0*/  HMMA.16816.F32.BF16 R16, R24, R38, R16 ;  /* 0x000000261810723c */ /* 0x000fe20000041810 */
[----:B------:R-:W3:Y:S06]  /*c9f0*/  LDSM.16.M88.4 R36, [R162+0x5800] ;  /* 0x00580000a224783b */ /* 0x000eec0000000200 */
[----:B------:R-:W1:Y:S01]  /*ca00*/  MUFU.TANH R139, R139 ;  /* 0x0000008b008b7308 */ /* 0x000e620000002400 */
[----:B------:R-:W-:Y:S07]  /*ca10*/  HMMA.16816.F32.BF16 R12, R12, R70, RZ ;  /* 0x000000460c0c723c */ /* 0x000fee00000418ff */
[----:B------:R-:W1:Y:S01]  /*ca20*/  MUFU.TANH R141, R141 ;  /* 0x0000008d008d7308 */ /* 0x000e620000002400 */
[C---:B-----5:R-:W-:Y:S03]  /*ca30*/  HMMA.16816.F32.BF16 R32, R44.reuse, R40, R32 ;  /* 0x000000282c20723c */ /* 0x060fe60000041820 */
        /* <DEDUP_REMOVED lines=9> */
[C---:B------:R-:W-:Y:S07]  /*cad0*/  HMMA.16816.F32.BF16 R12, R8.reuse, R58, R12 ;  /* 0x0000003a080c723c */ /* 0x040fee000004180c */
[----:B------:R-:W1:Y:S01]  /*cae0*/  MUFU.TANH R147, R147 ;  /* 0x0000009300937308 */ /* 0x000e620000002400 */
[----:B------:R-:W-:Y:S01]  /*caf0*/  HMMA.16816.F32.BF16 R48, R8, R56, R48 ;  /* 0x000000380830723c */ /* 0x000fe20000041830 */
[----:B------:R-:W-:-:S06]  /*cb00*/  FMUL.FTZ R57, R67, R52 ;  /* 0x0000003443397220 */ /* 0x000fcc0000410000 */
[----:B------:R-:W1:Y:S01]  /*cb10*/  MUFU.TANH R153, R153 ;  /* 0x0000009900997308 */ /* 0x000e620000002400 */
[----:B--2---:R-:W-:Y:S01]  /*cb20*/  HMMA.16816.F32.BF16 R28, R24, R22, R28 ;  /* 0x00000016181c723c */ /* 0x004fe2000004181c */
[----:B------:R-:W-:-:S06]  /*cb30*/  LOP3.LUT R22, R63, 0x1f0, RZ, 0xc0, !PT ;  /* 0x000001f03f167812 */ /* 0x000fcc00078ec0ff */
[----:B------:R-:W2:Y:S01]  /*cb40*/  MUFU.TANH R75, R75 ;  /* 0x0000004b004b7308 */ /* 0x000ea20000002400 */
[C---:B---3--:R-:W-:Y:S07]  /*cb50*/  HMMA.16816.F32.BF16 R12, R44.reuse, R38, R12 ;  /* 0x000000262c0c723c */ /* 0x048fee000004180c */
[----:B------:R-:W3:Y:S01]  /*cb60*/  MUFU.TANH R151, R151 ;  /* 0x0000009700977308 */ /* 0x000ee20000002400 */
[----:B------:R-:W-:Y:S03]  /*cb70*/  HMMA.16816.F32.BF16 R48, R44, R36, R48 ;  /* 0x000000242c30723c */ /* 0x000fe60000041830 */
[-C--:B------:R-:W-:Y:S01]  /*cb80*/  FMUL.FTZ R39, R29, R52.reuse ;  /* 0x000000341d277220 */ /* 0x080fe20000410000 */
[-C--:B------:R-:W-:Y:S01]  /*cb90*/  FMUL.FTZ R29, R31, R52.reuse ;  /* 0x000000341f1d7220 */ /* 0x080fe20000410000 */
[-C--:B------:R-:W-:Y:S01]  /*cba0*/  FMUL.FTZ R23, R30, R52.reuse ;  /* 0x000000341e177220 */ /* 0x080fe20000410000 */
[----:B------:R-:W-:Y:S01]  /*cbb0*/  FMUL.FTZ R28, R28, R52 ;  /* 0x000000341c1c7220 */ /* 0x000fe20000410000 */
[----:B------:R1:W1:Y:S01]  /*cbc0*/  MUFU.TANH R69, R64 ;  /* 0x0000004000457308 */ /* 0x0002620000002400 */
[----:B------:R-:W-:Y:S01]  /*cbd0*/  HMMA.16816.F32.BF16 R32, R24, R20, R32 ;  /* 0x000000141820723c */ /* 0x000fe20000041820 */
[----:B------:R-:W-:-:S02]  /*cbe0*/  SHF.R.U32.HI R21, RZ, 0x2, R62 ;  /* 0x00000002ff157819 */ /* 0x000fc4000001163e */
[----:B------:R-:W-:Y:S02]  /*cbf0*/  SHF.L.U32 R20, R62, 0x1, RZ ;  /* 0x000000013e147819 */ /* 0x000fe400000006ff */
[----:B------:R-:W-:Y:S02]  /*cc00*/  LOP3.LUT R21, R21, 0x7, RZ, 0xc0, !PT ;  /* 0x0000000715157812 */ /* 0x000fe400078ec0ff */
[----:B------:R-:W1:Y:S01]  /*cc10*/  MUFU.TANH R155, R155 ;  /* 0x0000009b009b7308 */ /* 0x000e620000002400 */
[----:B-----5:R-:W-:Y:S01]  /*cc20*/  HMMA.16816.F32.BF16 R12, R24, R42, R12 ;  /* 0x0000002a180c723c */ /* 0x020fe2000004180c */
[----:B------:R-:W-:-:S06]  /*cc30*/  LOP3.LUT R20, R20, 0x6, RZ, 0xc0, !PT ;  /* 0x0000000614147812 */ /* 0x000fcc00078ec0ff */
        /* <DEDUP_REMOVED lines=50> */
.L_x_12051:
[----:B------:R-:W2:Y:S01]  /*cf60*/  LD.E R24, desc[UR4][R102.64+0x170] ;  /* 0x0001700466187980 */ /* 0x000ea2000c101900 */
[----:B-1----:R-:W-:Y:S02]  /*cf70*/  LEA R16, R54, 0xffffff00, 0x7 ;  /* 0xffffff0036107811 */ /* 0x002fe400078e38ff */
        /* <DEDUP_REMOVED lines=58> */
.L_x_12052:
[----:B------:R-:W-:Y:S05]  /*d320*/  BSYNC.RECONVERGENT B0 ;  /* 0x0000000000007941 */ /* 0x000fea0003800200 */
.L_x_12050:
[----:B------:R-:W-:Y:S01]  /*d330*/  IADD3 R48, P1, PT, R7, R174, RZ ;  /* 0x000000ae07307210 */ /* 0x000fe20007f3e0ff */
[C---:B------:R-:W-:Y:S01]  /*d340*/  IMAD.SHL.U32 R7, R170.reuse, 0x20, RZ ;  /* 0x00000020aa077824 */ /* 0x040fe200078e00ff */
[----:B------:R-:W-:Y:S02]  /*d350*/  SHF.L.U64.HI R8, R170, 0x5, R171 ;  /* 0x00000005aa087819 */ /* 0x000fe400000102ab */
[----:B------:R-:W-:Y:S01]  /*d360*/  ISETP.GE.AND P0, PT, R100, R183, PT ;  /* 0x000000b76400720c */ /* 0x000fe20003f06270 */
[----:B------:R-:W-:Y:S01]  /*d370*/  IMAD.X R49, R6, 0x1, R175, P1 ;  /* 0x0000000106317824 */ /* 0x000fe200008e06af */
[----:B------:R-:W-:-:S04]  /*d380*/  IADD3 R46, P2, PT, R7, R48, RZ ;  /* 0x00000030072e7210 */ /* 0x000fc80007f5e0ff */
        /* <DEDUP_REMOVED lines=52> */
.L_x_12049:
[----:B------:R-:W-:Y:S05]  /*d6d0*/  BSYNC.RECONVERGENT B1 ;  /* 0x0000000000017941 */ /* 0x000fea0003800200 */
.L_x_12048:
[----:B--2---:R-:W-:Y:S01]  /*d6e0*/  IADD3 R6, PT, PT, R182, R21, R22 ;  /* 0x00000015b6067210 */ /* 0x004fe20007ffe016 */
[----:B-1----:R-:W-:-:S03]  /*d6f0*/  IMAD.IADD R12, R181, 0x1, R20 ;  /* 0x00000001b50c7824 */ /* 0x002fc600078e0214 */
[----:B------:R-:W-:Y:S01]  /*d700*/  IADD3 R7, PT, PT, R55, R6, -R187 ;  /* 0x0000000637077210 */ /* 0x000fe20007ffe8bb */
[C---:B------:R-:W-:Y:S02]  /*d710*/  VIADD R84, R12.reuse, 0x30 ;  /* 0x000000300c547836 */ /* 0x040fe40000000000 */
[C---:B------:R-:W-:Y:S02]  /*d720*/  VIADD R74, R12.reuse, 0x41 ;  /* 0x000000410c4a7836 */ /* 0x040fe40000000000 */
[----:B------:R-:W-:Y:S02]  /*d730*/  IMAD.IADD R24, R7, 0x1, -R84 ;  /* 0x0000000107187824 */ /* 0x000fe400078e0a54 */
[C---:B------:R-:W-:Y:S02]  /*d740*/  VIADD R68, R12.reuse, 0x58 ;  /* 0x000000580c447836 */ /* 0x040fe40000000000 */
[C---:B------:R-:W-:Y:S01]  /*d750*/  VIADD R72, R12.reuse, 0x61 ;  /* 0x000000610c487836 */ /* 0x040fe20000000000 */
[----:B------:R-:W-:Y:S01]  /*d760*/  IABS R24, R24 ;  /* 0x0000001800187213 */ /* 0x000fe20000000000 */
[----:B------:R-:W-:-:S02]  /*d770*/  VIADD R62, R12, 0x70 ;  /* 0x000000700c3e7836 */ /* 0x000fc40000000000 */
[----:B------:R-:W-:Y:S01]  /*d780*/  VIADD R94, R12, 0x21 ;  /* 0x000000210c5e7836 */ /* 0x000fe20000000000 */
[----:B------:R-:W-:Y:S01]  /*d790*/  I2FP.F32.S32 R24, R24 ;  /* 0x0000001800187245 */ /* 0x000fe20000201400 */
[C---:B------:R-:W-:Y:S02]  /*d7a0*/  IMAD.IADD R50, R7.reuse, 0x1, -R62 ;  /* 0x0000000107327824 */ /* 0x040fe400078e0a3e */
[C---:B------:R-:W-:Y:S02]  /*d7b0*/  IMAD.IADD R38, R7.reuse, 0x1, -R94 ;  /* 0x0000000107267824 */ /* 0x040fe400078e0a5e */
        /* <DEDUP_REMOVED lines=12> */
[----:B------:R-:W-:Y:S01]  /*d880*/  I2FP.F32.S32 R38, R38 ;  /* 0x0000002600267245 */ /* 0x000fe20000201400 */
[----:B------:R-:W-:Y:S01]  /*d890*/  FFMA.FTZ R50, -R0, R50, R31 ;  /* 0x0000003200327223 */ /* 0x000fe2000001011f */
[----:B------:R-:W-:-:S02]  /*d8a0*/  IMAD.IADD R28, R7, 0x1, -R16 ;  /* 0x00000001071c7824 */ /* 0x000fc400078e0a10 */
[C---:B------:R-:W-:Y:S01]  /*d8b0*/  FFMA.FTZ R145, -R0.reuse, R24, R145 ;  /* 0x0000001800917223 */ /* 0x040fe20000010191 */
        /* <DEDUP_REMOVED lines=16> */
[C---:B------:R-:W-:Y:S01]  /*d9c0*/  FFMA.FTZ R129, -R0.reuse, R38, R129 ;  /* 0x0000002600817223 */ /* 0x040fe20000010181 */
[C---:B------:R-:W-:Y:S01]  /*d9d0*/  IMAD.IADD R38, R7.reuse, 0x1, -R82 ;  /* 0x0000000107267824 */ /* 0x040fe200078e0a52 */
[----:B------:R-:W-:Y:S01]  /*d9e0*/  IABS R28, R28 ;  /* 0x0000001c001c7213 */ /* 0x000fe20000000000 */
[----:B------:R-:W-:Y:S01]  /*d9f0*/  FFMA.FTZ R119, -R0, R26, R119 ;  /* 0x0000001a00777223 */ /* 0x000fe20000010177 */
[----:B------:R-:W-:Y:S01]  /*da00*/  IABS R24, R24 ;  /* 0x0000001800187213 */ /* 0x000fe20000000000 */
[C---:B------:R-:W-:Y:S01]  /*da10*/  IMAD.IADD R26, R7.reuse, 0x1, -R76 ;  /* 0x00000001071a7824 */ /* 0x040fe200078e0a4c */
[----:B------:R-:W-:Y:S01]  /*da20*/  IABS R38, R38 ;  /* 0x0000002600267213 */ /* 0x000fe20000000000 */
[C---:B------:R-:W-:Y:S01]  /*da30*/  IMAD.IADD R8, R7.reuse, 0x1, -R10 ;  /* 0x0000000107087824 */ /* 0x040fe200078e0a0a */
[----:B------:R-:W-:Y:S01]  /*da40*/  I2FP.F32.S32 R24, R24 ;  /* 0x0000001800187245 */ /* 0x000fe20000201400 */
[C---:B------:R-:W-:Y:S01]  /*da50*/  IMAD.IADD R30, R7.reuse, 0x1, -R18 ;  /* 0x00000001071e7824 */ /* 0x040fe200078e0a12 */
[----:B------:R-:W-:Y:S01]  /*da60*/  I2FP.F32.S32 R38, R38 ;  /* 0x0000002600267245 */ /* 0x000fe20000201400 */
[----:B------:R-:W-:Y:S01]  /*da70*/  VIADD R80, R12, 0x49 ;  /* 0x000000490c507836 */ /* 0x000fe20000000000 */
[----:B------:R-:W-:Y:S01]  /*da80*/  I2FP.F32.S32 R28, R28 ;  /* 0x0000001c001c7245 */ /* 0x000fe20000201400 */
[----:B------:R-:W-:Y:S01]  /*da90*/  FFMA.FTZ R33, -R0, R24, R33 ;  /* 0x0000001800217223 */ /* 0x000fe20000010121 */
[----:B------:R-:W-:-:S02]  /*daa0*/  IMAD.IADD R24, R7, 0x1, -R12 ;  /* 0x0000000107187824 */ /* 0x000fc400078e0a0c */
[----:B------:R-:W-:Y:S01]  /*dab0*/  FFMA.FTZ R149, -R0, R38, R149 ;  /* 0x0000002600957223 */ /* 0x000fe20000010195 */
[----:B------:R-:W-:Y:S02]  /*dac0*/  VIADD R38, R12, 0x68 ;  /* 0x000000680c267836 */ /* 0x000fe40000000000 */
[----:B------:R-:W-:Y:S01]  /*dad0*/  FFMA.FTZ R117, -R0, R28, R117 ;  /* 0x0000001c00757223 */ /* 0x000fe20000010175 */
[----:B------:R-:W-:Y:S01]  /*dae0*/  IABS R26, R26 ;  /* 0x0000001a001a7213 */ /* 0x000fe20000000000 */
[C---:B------:R-:W-:Y:S01]  /*daf0*/  IMAD.IADD R28, R7.reuse, 0x1, -R88 ;  /* 0x00000001071c7824 */ /* 0x040fe200078e0a58 */
[----:B------:R-:W-:Y:S01]  /*db00*/  IABS R24, R24 ;  /* 0x0000001800187213 */ /* 0x000fe20000000000 */
[C---:B------:R-:W-:Y:S01]  /*db10*/  IMAD.IADD R110, R7.reuse, 0x1, -R38 ;  /* 0x00000001076e7824 */ /* 0x040fe200078e0a26 */
[----:B------:R-:W-:Y:S01]  /*db20*/  I2FP.F32.S32 R26, R26 ;  /* 0x0000001a001a7245 */ /* 0x000fe20000201400 */
[C---:B------:R-:W-:Y:S01]  /*db30*/  VIADD R14, R12.reuse, 0x11 ;  /* 0x000000110c0e7836 */ /* 0x040fe20000000000 */
[----:B------:R-:W-:Y:S01]  /*db40*/  I2FP.F32.S32 R24, R24 ;  /* 0x0000001800187245 */ /* 0x000fe20000201400 */
[----:B------:R-:W-:Y:S01]  /*db50*/  VIADD R96, R12, 0x20 ;  /* 0x000000200c607836 */ /* 0x000fe20000000000 */
[----:B------:R-:W-:Y:S01]  /*db60*/  IABS R110, R110 ;  /* 0x0000006e006e7213 */ /* 0x000fe20000000000 */
[C---:B------:R-:W-:Y:S01]  /*db70*/  FFMA.FTZ R143, -R0.reuse, R26, R143 ;  /* 0x0000001a008f7223 */ /* 0x040fe2000001018f */
[----:B------:R-:W-:Y:S01]  /*db80*/  IABS R28, R28 ;  /* 0x0000001c001c7213 */ /* 0x000fe20000000000 */
[CC--:B------:R-:W-:Y:S01]  /*db90*/  FFMA.FTZ R31, -R0.reuse, R24.reuse, R3 ;  /* 0x00000018001f7223 */ /* 0x0c0fe20000010103 */
[----:B------:R-:W-:Y:S01]  /*dba0*/  FFMA.FTZ R85, -R0, R24, R85 ;  /* 0x0000001800557223 */ /* 0x000fe20000010155 */
[----:B------:R-:W-:Y:S01]  /*dbb0*/  I2FP.F32.S32 R110, R110 ;  /* 0x0000006e006e7245 */ /* 0x000fe20000201400 */
[----:B------:R-:W2:Y:S01]  /*dbc0*/  LD.E R24, desc[UR4][R102.64+0xdc] ;  /* 0x0000dc0466187980 */ /* 0x000ea2000c101900 */
[C---:B------:R-:W-:Y:S01]  /*dbd0*/  VIADD R3, R7.reuse, 0x8 ;  /* 0x0000000807037836 */ /* 0x040fe20000000000 */
[----:B------:R-:W-:Y:S01]  /*dbe0*/  ISETP.GE.AND P0, PT, R10, R55, PT ;  /* 0x000000370a00720c */ /* 0x000fe20003f06270 */
[----:B------:R-:W-:-:S02]  /*dbf0*/  IMAD.IADD R26, R7, 0x1, -R78 ;  /* 0x00000001071a7824 */ /* 0x000fc400078e0a4e */
[----:B------:R-:W-:Y:S01]  /*dc00*/  FFMA.FTZ R110, -R0, R110, R35 ;  /* 0x0000006e006e7223 */ /* 0x000fe20000010123 */
[C---:B------:R-:W-:Y:S01]  /*dc10*/  IMAD.IADD R35, R3.reuse, 0x1, -R10 ;  /* 0x0000000103237824 */ /* 0x040fe200078e0a0a */
[----:B------:R-:W-:Y:S01]  /*dc20*/  I2FP.F32.S32 R28, R28 ;  /* 0x0000001c001c7245 */ /* 0x000fe20000201400 */
[----:B------:R-:W-:Y:S01]  /*dc30*/  IMAD.IADD R10, R3, 0x1, -R18 ;  /* 0x00000001030a7824 */ /* 0x000fe200078e0a12 */
[----:B------:R-:W-:Y:S01]  /*dc40*/  IABS R30, R30 ;  /* 0x0000001e001e7213 */ /* 0x000fe20000000000 */
[----:B------:R-:W-:Y:S01]  /*dc50*/  VIADD R64, R12, 0x60 ;  /* 0x000000600c407836 */ /* 0x000fe20000000000 */
[----:B------:R-:W-:Y:S01]  /*dc60*/  IABS R26, R26 ;  /* 0x0000001a001a7213 */ /* 0x000fe20000000000 */
[C---:B------:R-:W-:Y:S01]  /*dc70*/  FFMA.FTZ R137, -R0.reuse, R28, R137 ;  /* 0x0000001c00897223 */ /* 0x040fe20000010189 */
[----:B------:R-:W-:Y:S01]  /*dc80*/  IABS R10, R10 ;  /* 0x0000000a000a7213 */ /* 0x000fe20000000000 */
[C---:B------:R-:W-:Y:S01]  /*dc90*/  IMAD.IADD R28, R7.reuse, 0x1, -R80 ;  /* 0x00000001071c7824 */ /* 0x040fe200078e0a50 */
[----:B------:R-:W-:Y:S01]  /*dca0*/  I2FP.F32.S32 R30, R30 ;  /* 0x0000001e001e7245 */ /* 0x000fe20000201400 */
[C---:B------:R-:W-:Y:S01]  /*dcb0*/  IMAD.IADD R52, R7.reuse, 0x1, -R14 ;  /* 0x0000000107347824 */ /* 0x040fe200078e0a0e */
[----:B------:R-:W-:Y:S01]  /*dcc0*/  I2FP.F32.S32 R10, R10 ;  /* 0x0000000a000a7245 */ /* 0x000fe20000201400 */
[C---:B------:R-:W-:Y:S01]  /*dcd0*/  IMAD.IADD R40, R7.reuse, 0x1, -R96 ;  /* 0x0000000107287824 */ /* 0x040fe200078e0a60 */
[----:B------:R-:W-:Y:S01]  /*dce0*/  I2FP.F32.S32 R26, R26 ;  /* 0x0000001a001a7245 */ /* 0x000fe20000201400 */
[C---:B------:R-:W-:Y:S01]  /*dcf0*/  FFMA.FTZ R30, -R0.reuse, R30, R89 ;  /* 0x0000001e001e7223 */ /* 0x040fe20000010159 */
[----:B------:R-:W-:Y:S01]  /*dd00*/  IABS R28, R28 ;  /* 0x0000001c001c7213 */ /* 0x000fe20000000000 */
[----:B------:R-:W-:Y:S01]  /*dd10*/  FFMA.FTZ R10, -R0, R10, R93 ;  /* 0x0000000a000a7223 */ /* 0x000fe2000001015d */
[-C--:B------:R-:W-:Y:S01]  /*dd20*/  ISETP.GE.AND P5, PT, R18, R55.reuse, PT ;  /* 0x000000371200720c */ /* 0x080fe20003fa6270 */
[----:B------:R-:W-:Y:S01]  /*dd30*/  FFMA.FTZ R69, -R0, R26, R69 ;  /* 0x0000001a00457223 */ /* 0x000fe20000010145 */
[----:B------:R-:W-:Y:S01]  /*dd40*/  ISETP.GE.AND P6, PT, R14, R55, PT ;  /* 0x000000370e00720c */ /* 0x000fe20003fc6270 */
[----:B------:R-:W-:Y:S01]  /*dd50*/  IMAD.IADD R26, R7, 0x1, -R64 ;  /* 0x00000001071a7824 */ /* 0x000fe200078e0a40 */
[----:B------:R-:W-:Y:S01]  /*dd60*/  IABS R18, R35 ;  /* 0x0000002300127213 */ /* 0x000fe20000000000 */
[C---:B------:R-:W-:Y:S01]  /*dd70*/  IMAD.IADD R14, R3.reuse, 0x1, -R14 ;  /* 0x00000001030e7824 */ /* 0x040fe200078e0a0e */
[----:B------:R-:W-:Y:S01]  /*dd80*/  I2FP.F32.S32 R28, R28 ;  /* 0x0000001c001c7245 */ /* 0x000fe20000201400 */
[C---:B------:R-:W-:Y:S01]  /*dd90*/  IMAD.IADD R35, R3.reuse, 0x1, -R86 ;  /* 0x0000000103237824 */ /* 0x040fe200078e0a56 */
[----:B------:R-:W-:Y:S01]  /*dda0*/  FSEL R30, R30, -INF , !P5 ;  /* 0xff8000001e1e7808 */ /* 0x000fe20006800000 */
[----:B------:R-:W-:Y:S01]  /*ddb0*/  VIADD R6, R12, 0x8 ;  /* 0x000000080c067836 */ /* 0x000fe20000000000 */
[----:B------:R-:W-:Y:S01]  /*ddc0*/  FSEL R10, R10, -INF , !P5 ;  /* 0xff8000000a0a7808 */ /* 0x000fe20006800000 */
[----:B------:R-:W-:Y:S01]  /*ddd0*/  FFMA.FTZ R153, -R0, R28, R153 ;  /* 0x0000001c00997223 */ /* 0x000fe20000010199 */
[----:B------:R-:W-:Y:S01]  /*dde0*/  ISETP.GE.AND P5, PT, R16, R55, PT ;  /* 0x000000371000720c */ /* 0x000fe20003fa6270 */
[----:B------:R-:W-:Y:S01]  /*ddf0*/  IMAD.IADD R16, R3, 0x1, -R16 ;  /* 0x0000000103107824 */ /* 0x000fe200078e0a10 */
[----:B------:R-:W-:Y:S01]  /*de00*/  IABS R8, R8 ;  /* 0x0000000800087213 */ /* 0x000fe20000000000 */
[C---:B------:R-:W-:Y:S01]  /*de10*/  VIADD R28, R12.reuse, 0x69 ;  /* 0x000000690c1c7836 */ /* 0x040fe20000000000 */
        /* <DEDUP_REMOVED lines=24> */
[----:B------:R-:W-:Y:S01]  /*dfa0*/  I2FP.F32.S32 R16, R16 ;  /* 0x0000001000107245 */ /* 0x000fe20000201400 */
[----:B------:R-:W-:Y:S01]  /*dfb0*/  VIADD R8, R12, 0x18 ;  /* 0x000000180c087836 */ /* 0x000fe20000000000 */
[----:B------:R-:W-:Y:S01]  /*dfc0*/  ISETP.GE.AND P3, PT, R6, R55, PT ;  /* 0x000000370600720c */ /* 0x000fe20003f66270 */
[----:B------:R-:W-:Y:S01]  /*dfd0*/  FFMA.FTZ R123, -R0, R35, R123 ;  /* 0x00000023007b7223 */ /* 0x000fe2000001017b */
[C---:B------:R-:W-:Y:S01]  /*dfe0*/  VIADD R6, R12.reuse, 0x19 ;  /* 0x000000190c067836 */ /* 0x040fe20000000000 */
[----:B------:R-:W-:Y:S01]  /*dff0*/  IABS R108, R108 ;  /* 0x0000006c006c7213 */ /* 0x000fe20000000000 */
[C---:B------:R-:W-:Y:S01]  /*e000*/  VIADD R40, R12.reuse, 0x78 ;  /* 0x000000780c287836 */ /* 0x040fe20000000000 */
[----:B------:R-:W-:Y:S01]  /*e010*/  I2FP.F32.S32 R18, R18 ;  /* 0x0000001200127245 */ /* 0x000fe20000201400 */
[----:B------:R-:W-:-:S02]  /*e020*/  VIADD R26, R12, 0x79 ;  /* 0x000000790c1a7836 */ /* 0x000fc40000000000 */
[----:B------:R-:W-:Y:S01]  /*e030*/  FFMA.FTZ R121, -R0, R16, R121 ;  /* 0x0000001000797223 */ /* 0x000fe20000010179 */
[----:B------:R-:W-:Y:S01]  /*e040*/  IMAD.IADD R35, R3, 0x1, -R76 ;  /* 0x0000000103237824 */ /* 0x000fe200078e0a4c */
[----:B------:R-:W-:Y:S01]  /*e050*/  I2FP.F32.S32 R108, R108 ;  /* 0x0000006c006c7245 */ /* 0x000fe20000201400 */
[C---:B------:R-:W-:Y:S01]  /*e060*/  IMAD.IADD R34, R7.reuse, 0x1, -R56 ;  /* 0x0000000107227824 */ /* 0x040fe200078e0a38 */
[----:B------:R-:W-:Y:S01]  /*e070*/  FSEL R52, R52, -INF , !P6 ;  /* 0xff80000034347808 */ /* 0x000fe20007000000 */
[----:B------:R-:W-:Y:S01]  /*e080*/  IMAD.IADD R36, R7, 0x1, -R8 ;  /* 0x0000000107247824 */ /* 0x000fe200078e0a08 */
[----:B------:R-:W-:Y:S01]  /*e090*/  FSEL R16, R95, -INF , !P6 ;  /* 0xff8000005f107808 */ /* 0x000fe20007000000 */
[C---:B------:R-:W-:Y:S01]  /*e0a0*/  IMAD.IADD R32, R7.reuse, 0x1, -R6 ;  /* 0x0000000107207824 */ /* 0x040fe200078e0a06 */
[----:B------:R-:W-:Y:S01]  /*e0b0*/  IABS R42, R42 ;  /* 0x0000002a002a7213 */ /* 0x000fe20000000000 */
[C---:B------:R-:W-:Y:S01]  /*e0c0*/  IMAD.IADD R122, R7.reuse, 0x1, -R90 ;  /* 0x00000001077a7824 */ /* 0x040fe200078e0a5a */
[----:B------:R-:W-:Y:S01]  /*e0d0*/  ISETP.GE.AND P6, PT, R86, R55, PT ;  /* 0x000000375600720c */ /* 0x000fe20003fc6270 */
[C---:B------:R-:W-:Y:S01]  /*e0e0*/  IMAD.IADD R144, R7.reuse, 0x1, -R70 ;  /* 0x0000000107907824 */ /* 0x040fe200078e0a46 */
[----:B------:R-:W-:Y:S01]  /*e0f0*/  IABS R35, R35 ;  /* 0x0000002300237213 */ /* 0x000fe20000000000 */
[C---:B------:R-:W-:Y:S01]  /*e100*/  IMAD.IADD R140, R7.reuse, 0x1, -R66 ;  /* 0x00000001078c7824 */ /* 0x040fe200078e0a42 */
[----:B------:R-:W-:Y:S01]  /*e110*/  I2FP.F32.S32 R42, R42 ;  /* 0x0000002a002a7245 */ /* 0x000fe20000201400 */
[----:B------:R-:W-:-:S02]  /*e120*/  IMAD.IADD R48, R7, 0x1, -R58 ;  /* 0x0000000107307824 */ /* 0x000fc400078e0a3a */
[C---:B------:R-:W-:Y:S01]  /*e130*/  FFMA.FTZ R108, -R0.reuse, R108, R39 ;  /* 0x0000006c006c7223 */ /* 0x040fe20000010127 */
[C---:B------:R-:W-:Y:S02]  /*e140*/  IMAD.IADD R46, R7.reuse, 0x1, -R40 ;  /* 0x00000001072e7824 */ /* 0x040fe400078e0a28 */
[----:B------:R-:W-:Y:S02]  /*e150*/  IMAD.IADD R44, R7, 0x1, -R26 ;  /* 0x00000001072c7824 */ /* 0x000fe400078e0a1a */
[C---:B------:R-:W-:Y:S01]  /*e160*/  FFMA.FTZ R18, -R0.reuse, R18, R79 ;  /* 0x0000001200127223 */ /* 0x040fe2000001014f */
[----:B------:R-:W-:Y:S01]  /*e170*/  IMAD.IADD R7, R3, 0x1, -R12 ;  /* 0x0000000103077824 */ /* 0x000fe200078e0a0c */
[----:B------:R-:W-:Y:S01]  /*e180*/  FSEL R212, R119, -INF , !P6 ;  /* 0xff80000077d47808 */ /* 0x000fe20007000000 */
[----:B------:R-:W-:Y:S01]  /*e190*/  IMAD.IADD R39, R3, 0x1, -R74 ;  /* 0x0000000103277824 */ /* 0x000fe200078e0a4a */
[----:B------:R-:W-:Y:S01]  /*e1a0*/  FSEL R204, R123, -INF , !P6 ;  /* 0xff8000007bcc7808 */ /* 0x000fe20007000000 */
[----:B------:R-:W-:Y:S01]  /*e1b0*/  FFMA.FTZ R42, -R0, R42, R81 ;  /* 0x0000002a002a7223 */ /* 0x000fe20000010151 */
[----:B------:R-:W-:-:S02]  /*e1c0*/  I2FP.F32.S32 R35, R35 ;  /* 0x0000002300237245 */ /* 0x000fc40000201400 */
[----:B------:R-:W-:Y:S02]  /*e1d0*/  IABS R7, R7 ;  /* 0x0000000700077213 */ /* 0x000fe40000000000 */
[-C--:B------:R-:W-:Y:S01]  /*e1e0*/  ISETP.GE.AND P6, PT, R74, R55.reuse, PT ;  /* 0x000000374a00720c */ /* 0x080fe20003fc6270 */
[C---:B------:R-:W-:Y:S01]  /*e1f0*/  IMAD.IADD R74, R3.reuse, 0x1, -R78 ;  /* 0x00000001034a7824 */ /* 0x040fe200078e0a4e */
[-C--:B------:R-:W-:Y:S01]  /*e200*/  ISETP.GE.AND P1, PT, R12, R55.reuse, PT ;  /* 0x000000370c00720c */ /* 0x080fe20003f26270 */
[C---:B------:R-:W-:Y:S01]  /*e210*/  IMAD.IADD R12, R3.reuse, 0x1, -R56 ;  /* 0x00000001030c7824 */ /* 0x040fe200078e0a38 */
[----:B------:R-:W-:Y:S01]  /*e220*/  ISETP.GE.AND P4, PT, R56, R55, PT ;  /* 0x000000373800720c */ /* 0x000fe20003f86270 */
[----:B------:R-:W-:Y:S01]  /*e230*/  FFMA.FTZ R73, -R0, R35, R73 ;  /* 0x0000002300497223 */ /* 0x000fe20000010149 */
[----:B------:R-:W-:Y:S01]  /*e240*/  I2FP.F32.S32 R7, R7 ;  /* 0x0000000700077245 */ /* 0x000fe20000201400 */
[----:B------:R-:W-:Y:S01]  /*e250*/  IMAD.IADD R35, R3, 0x1, -R70 ;  /* 0x0000000103237824 */ /* 0x000fe200078e0a46 */
[----:B------:R-:W-:-:S02]  /*e260*/  FSEL R56, R53, -INF , !P0 ;  /* 0xff80000035387808 */ /* 0x000fc40004000000 */
[----:B------:R-:W-:Y:S02]  /*e270*/  FSEL R18, R18, -INF , !P0 ;  /* 0xff80000012127808 */ /* 0x000fe40004000000 */
[----:B------:R-:W-:Y:S01]  /*e280*/  ISETP.GE.AND P0, PT, R96, R55, PT ;  /* 0x000000376000720c */ /* 0x000fe20003f06270 */
[C---:B------:R-:W-:Y:S01]  /*e290*/  IMAD.IADD R96, R3.reuse, 0x1, -R96 ;  /* 0x0000000103607824 */ /* 0x040fe200078e0a60 */
[----:B------:R-:W-:Y:S02]  /*e2a0*/  IABS R34, R34 ;  /* 0x0000002200227213 */ /* 0x000fe40000000000 */
[----:B------:R-:W-:Y:S02]  /*e2b0*/  IABS R74, R74 ;  /* 0x0000004a004a7213 */ /* 0x000fe40000000000 */
[----:B------:R-:W-:Y:S01]  /*e2c0*/  IABS R12, R12 ;  /* 0x0000000c000c7213 */ /* 0x000fe20000000000 */
[----:B------:R-:W-:Y:S01]  /*e2d0*/  FFMA.FTZ R7, -R0, R7, R77 ;  /* 0x0000000700077223 */ /* 0x000fe2000001014d */
[----:B------:R-:W-:Y:S01]  /*e2e0*/  FSEL R42, R42, -INF , !P3 ;  /* 0xff8000002a2a7808 */ /* 0x000fe20005800000 */
[----:B------:R-:W-:Y:S01]  /*e2f0*/  IMAD.IADD R124, R3, 0x1, -R84 ;  /* 0x00000001037c7824 */ /* 0x000fe200078e0a54 */
[----:B------:R-:W-:-:S02]  /*e300*/  FSEL R14, R85, -INF , !P3 ;  /* 0xff800000550e7808 */ /* 0x000fc40005800000 */
[----:B------:R-:W-:Y:S02]  /*e310*/  IABS R36, R36 ;  /* 0x0000002400247213 */ /* 0x000fe40000000000 */
[----:B------:R-:W-:Y:S02]  /*e320*/  I2FP.F32.S32 R34, R34 ;  /* 0x0000002200227245 */ /* 0x000fe40000201400 */
[----:B------:R-:W-:Y:S01]  /*e330*/  ISETP.GE.AND P3, PT, R84, R55, PT ;  /* 0x000000375400720c */ /* 0x000fe20003f66270 */
[----:B------:R-:W-:Y:S01]  /*e340*/  IMAD.IADD R84, R3, 0x1, -R88 ;  /* 0x0000000103547824 */ /* 0x000fe200078e0a58 */
[----:B------:R-:W-:Y:S01]  /*e350*/  I2FP.F32.S32 R74, R74 ;  /* 0x0000004a004a7245 */ /* 0x000fe20000201400 */
[----:B------:R-:W-:Y:S01]  /*e360*/  FFMA.FTZ R34, -R0, R34, R83 ;  /* 0x0000002200227223 */ /* 0x000fe20000010153 */
[----:B------:R-:W-:Y:S02]  /*e370*/  IABS R35, R35 ;  /* 0x0000002300237213 */ /* 0x000fe40000000000 */
[----:B------:R-:W-:-:S02]  /*e380*/  I2FP.F32.S32 R12, R12 ;  /* 0x0000000c000c7245 */ /* 0x000fc40000201400 */
[----:B------:R-:W-:Y:S01]  /*e390*/  IABS R96, R96 ;  /* 0x0000006000607213 */ /* 0x000fe20000000000 */
[C---:B------:R-:W-:Y:S01]  /*e3a0*/  FFMA.FTZ R65, -R0.reuse, R74, R65 ;  /* 0x0000004a00417223 */ /* 0x040fe20000010141 */
[----:B------:R-:W-:Y:S02]  /*e3b0*/  IABS R32, R32 ;  /* 0x0000002000207213 */ /* 0x000fe40000000000 */
[----:B------:R-:W-:Y:S02]  /*e3c0*/  I2FP.F32.S32 R36, R36 ;  /* 0x0000002400247245 */ /* 0x000fe40000201400 */
[----:B------:R-:W-:Y:S02]  /*e3d0*/  FSEL R31, R31, -INF , !P1 ;  /* 0xff8000001f1f7808 */ /* 0x000fe40004800000 */
[----:B------:R-:W-:Y:S02]  /*e3e0*/  FSEL R7, R7, -INF , !P1 ;  /* 0xff80000007077808 */ /* 0x000fe40004800000 */
[----:B------:R-:W-:Y:S01]  /*e3f0*/  I2FP.F32.S32 R35, R35 ;  /* 0x0000002300237245 */ /* 0x000fe20000201400 */
[----:B------:R-:W-:Y:S01]  /*e400*/  FFMA.FTZ R12, -R0, R12, R87 ;  /* 0x0000000c000c7223 */ /* 0x000fe20000010157 */
[-C--:B------:R-:W-:Y:S01]  /*e410*/  ISETP.GE.AND P2, PT, R8, R55.reuse, PT ;  /* 0x000000370800720c */ /* 0x080fe20003f46270 */
[C---:B------:R-:W-:Y:S01]  /*e420*/  IMAD.IADD R8, R3.reuse, 0x1, -R8 ;  /* 0x0000000103087824 */ /* 0x040fe200078e0a08 */
[----:B------:R-:W-:Y:S01]  /*e430*/  ISETP.GE.AND P1, PT, R6, R55, PT ;  /* 0x000000370600720c */ /* 0x000fe20003f26270 */
[C---:B------:R-:W-:Y:S01]  /*e440*/  IMAD.IADD R6, R3.reuse, 0x1, -R6 ;  /* 0x0000000103067824 */ /* 0x040fe200078e0a06 */
[----:B------:R-:W-:Y:S01]  /*e450*/  I2FP.F32.S32 R96, R96 ;  /* 0x0000006000607245 */ /* 0x000fe20000201400 */
[----:B------:R-:W-:Y:S01]  /*e460*/  IMAD.IADD R74, R3, 0x1, -R68 ;  /* 0x00000001034a7824 */ /* 0x000fe200078e0a44 */
[----:B------:R-:W-:Y:S01]  /*e470*/  IABS R84, R84 ;  /* 0x0000005400547213 */ /* 0x000fe20000000000 */
[C---:B------:R-:W-:Y:S01]  /*e480*/  FFMA.FTZ R36, -R0.reuse, R36, R97 ;  /* 0x0000002400247223 */ /* 0x040fe20000010161 */
[----:B------:R-:W-:Y:S01]  /*e490*/  I2FP.F32.S32 R32, R32 ;  /* 0x0000002000207245 */ /* 0x000fe20000201400 */
[C---:B------:R-:W-:Y:S01]  /*e4a0*/  FFMA.FTZ R57, -R0.reuse, R35, R57 ;  /* 0x0000002300397223 */ /* 0x040fe20000010139 */
[----:B------:R-:W-:Y:S01]  /*e4b0*/  IABS R124, R124 ;  /* 0x0000007c007c7213 */ /* 0x000fe20000000000 */
[----:B------:R-:W-:Y:S01]  /*e4c0*/  FFMA.FTZ R113, -R0, R96, R113 ;  /* 0x0000006000717223 */ /* 0x000fe20000010171 */
[----:B------:R-:W-:Y:S01]  /*e4d0*/  FSEL R34, R34, -INF , !P4 ;  /* 0xff80000022227808 */ /* 0x000fe20006000000 */
[----:B------:R-:W-:Y:S01]  /*e4e0*/  FFMA.FTZ R32, -R0, R32, R99 ;  /* 0x0000002000207223 */ /* 0x000fe20000010163 */
[----:B------:R-:W-:-:S02]  /*e4f0*/  I2FP.F32.S32 R84, R84 ;  /* 0x0000005400547245 */ /* 0x000fc40000201400 */
[----:B------:R-:W-:Y:S02]  /*e500*/  FMNMX3.FTZ R35, R31, R56, R42, !PT ;  /* 0x000000381f237276 */ /* 0x000fe4000781002a */
[----:B------:R-:W-:Y:S02]  /*e510*/  FSEL R12, R12, -INF , !P4 ;  /* 0xff8000000c0c7808 */ /* 0x000fe40006000000 */
[----:B------:R-:W-:Y:S02]  /*e520*/  IABS R8, R8 ;  /* 0x0000000800087213 */ /* 0x000fe40000000000 */
[----:B------:R-:W-:Y:S02]  /*e530*/  IABS R6, R6 ;  /* 0x0000000600067213 */ /* 0x000fe40000000000 */
[----:B------:R-:W-:Y:S02]  /*e540*/  IABS R74, R74 ;  /* 0x0000004a004a7213 */ /* 0x000fe40000000000 */
[----:B------:R-:W-:Y:S01]  /*e550*/  ISETP.GE.AND P4, PT, R94, R55, PT ;  /* 0x000000375e00720c */ /* 0x000fe20003f86270 */
[----:B------:R-:W-:Y:S01]  /*e560*/  IMAD.IADD R94, R3, 0x1, -R94 ;  /* 0x00000001035e7824 */ /* 0x000fe200078e0a5e */
[----:B------:R-:W-:Y:S01]  /*e570*/  I2FP.F32.S32 R124, R124 ;  /* 0x0000007c007c7245 */ /* 0x000fe20000201400 */
[----:B------:R-:W-:Y:S01]  /*e580*/  FFMA.FTZ R141, -R0, R84, R141 ;  /* 0x00000054008d7223 */ /* 0x000fe2000001018d */
[----:B------:R-:W-:-:S02]  /*e590*/  FSEL R36, R36, -INF , !P2 ;  /* 0xff80000024247808 */ /* 0x000fc40005000000 */
[----:B------:R-:W-:Y:S02]  /*e5a0*/  FMNMX3.FTZ R35, R35, R34, R30, !PT ;  /* 0x0000002223237276 */ /* 0x000fe4000781001e */
[----:B------:R-:W-:Y:S02]  /*e5b0*/  I2FP.F32.S32 R8, R8 ;  /* 0x0000000800087245 */ /* 0x000fe40000201400 */
[----:B------:R-:W-:Y:S02]  /*e5c0*/  I2FP.F32.S32 R6, R6 ;  /* 0x0000000600067245 */ /* 0x000fe40000201400 */
[----:B------:R-:W-:Y:S02]  /*e5d0*/  FSEL R118, R109, -INF , !P0 ;  /* 0xff8000006d767808 */ /* 0x000fe40004000000 */
[----:B------:R-:W-:Y:S02]  /*e5e0*/  FSEL R210, R113, -INF , !P0 ;  /* 0xff80000071d27808 */ /* 0x000fe40004000000 */
[----:B------:R-:W-:Y:S01]  /*e5f0*/  I2FP.F32.S32 R74, R74 ;  /* 0x0000004a004a7245 */ /* 0x000fe20000201400 */
[C---:B------:R-:W-:Y:S01]  /*e600*/  IMAD.IADD R86, R3.reuse, 0x1, -R92 ;  /* 0x0000000103567824 */ /* 0x040fe200078e0a5c */
[----:B------:R-:W-:Y:S01]  /*e610*/  IABS R122, R122 ;  /* 0x0000007a007a7213 */ /* 0x000fe20000000000 */
[----:B------:R-:W-:Y:S01]  /*e620*/  IMAD.IADD R120, R3, 0x1, -R90 ;  /* 0x0000000103787824 */ /* 0x000fe200078e0a5a */
[----:B------:R-:W-:Y:S01]  /*e630*/  ISETP.GE.AND P0, PT, R88, R55, PT ;  /* 0x000000375800720c */ /* 0x000fe20003f06270 */
[----:B------:R-:W-:Y:S01]  /*e640*/  FFMA.FTZ R124, -R0, R124, R131 ;  /* 0x0000007c007c7223 */ /* 0x000fe20000010183 */
[----:B------:R-:W-:-:S02]  /*e650*/  IABS R94, R94 ;  /* 0x0000005e005e7213 */ /* 0x000fc40000000000 */
[----:B------:R-:W-:Y:S02]  /*e660*/  FSEL R32, R32, -INF , !P1 ;  /* 0xff80000020207808 */ /* 0x000fe40004800000 */
[----:B------:R-:W-:Y:S01]  /*e670*/  FMNMX3.FTZ R35, R35, R52, R36, !PT ;  /* 0x0000003423237276 */ /* 0x000fe20007810024 */
[C---:B------:R-:W-:Y:S01]  /*e680*/  FFMA.FTZ R8, -R0.reuse, R8, R105 ;  /* 0x0000000800087223 */ /* 0x040fe20000010169 */
[----:B------:R-:W-:Y:S01]  /*e690*/  I2FP.F32.S32 R122, R122 ;  /* 0x0000007a007a7245 */ /* 0x000fe20000201400 */
[C---:B------:R-:W-:Y:S01]  /*e6a0*/  FFMA.FTZ R6, -R0.reuse, R6, R107 ;  /* 0x0000000600067223 */ /* 0x040fe2000001016b */
[----:B------:R-:W-:Y:S01]  /*e6b0*/  FSEL R200, R137, -INF , !P0 ;  /* 0xff80000089c87808 */ /* 0x000fe20004000000 */
[C---:B------:R-:W-:Y:S01]  /*e6c0*/  FFMA.FTZ R17, -R0.reuse, R74, R17 ;  /* 0x0000004a00117223 */ /* 0x040fe20000010111 */
[----:B------:R-:W-:Y:S01]  /*e6d0*/  FSEL R196, R141, -INF , !P0 ;  /* 0xff8000008dc47808 */ /* 0x000fe20004000000 */
[----:B------:R-:W-:Y:S01]  /*e6e0*/  FFMA.FTZ R122, -R0, R122, R135 ;  /* 0x0000007a007a7223 */ /* 0x000fe20000010187 */
[----:B------:R-:W-:-:S02]  /*e6f0*/  FSEL R214, R117, -INF , !P5 ;  /* 0xff80000075d67808 */ /* 0x000fc40006800000 */
[----:B------:R-:W-:Y:S02]  /*e700*/  FSEL R208, R121, -INF , !P5 ;  /* 0xff80000079d07808 */ /* 0x000fe40006800000 */
[----:B------:R-:W-:Y:S02]  /*e710*/  ISETP.GE.AND P0, PT, R68, R55, PT ;  /* 0x000000374400720c */ /* 0x000fe40003f06270 */
[----:B------:R-:W-:Y:S02]  /*e720*/  I2FP.F32.S32 R94, R94 ;  /* 0x0000005e005e7245 */ /* 0x000fe40000201400 */
[----:B------:R-:W-:Y:S02]  /*e730*/  FSEL R116, R111, -INF , !P4 ;  /* 0xff8000006f747808 */ /* 0x000fe40006000000 */
[----:B------:R-:W-:Y:S02]  /*e740*/  IABS R86, R86 ;  /* 0x0000005600567213 */ /* 0x000fe40000000000 */
[----:B------:R-:W-:-:S02]  /*e750*/  IABS R120, R120 ;  /* 0x0000007800787213 */ /* 0x000fc40000000000 */
[-C--:B------:R-:W-:Y:S01]  /*e760*/  ISETP.GE.AND P5, PT, R76, R55.reuse, PT ;  /* 0x000000374c00720c */ /* 0x080fe20003fa6270 */
[----:B------:R-:W-:Y:S01]  /*e770*/  IMAD.IADD R76, R3, 0x1, -R80 ;  /* 0x00000001034c7824 */ /* 0x000fe200078e0a50 */
[----:B------:R-:W-:Y:S02]  /*e780*/  FSEL R130, R125, -INF , !P3 ;  /* 0xff8000007d827808 */ /* 0x000fe40005800000 */
[----:B------:R-:W-:Y:S02]  /*e790*/  FSEL R124, R124, -INF , !P3 ;  /* 0xff8000007c7c7808 */ /* 0x000fe40005800000 */
[----:B------:R-:W-:Y:S01]  /*e7a0*/  FMNMX3.FTZ R35, R35, R32, R118, !PT ;  /* 0x0000002023237276 */ /* 0x000fe20007810076 */
[----:B------:R-:W-:Y:S01]  /*e7b0*/  IMAD.IADD R68, R3, 0x1, -R72 ;  /* 0x0000000103447824 */ /* 0x000fe200078e0a48 */
[----:B------:R-:W-:Y:S02]  /*e7c0*/  ISETP.GE.AND P3, PT, R80, R55, PT ;  /* 0x000000375000720c */ /* 0x000fe40003f66270 */
[----:B------:R-:W-:-:S02]  /*e7d0*/  IABS R80, R39 ;  /* 0x0000002700507213 */ /* 0x000fc40000000000 */
[----:B------:R-:W-:Y:S02]  /*e7e0*/  FSEL R8, R8, -INF , !P2 ;  /* 0xff80000008087808 */ /* 0x000fe40005000000 */
[----:B------:R-:W-:Y:S02]  /*e7f0*/  FSEL R6, R6, -INF , !P1 ;  /* 0xff80000006067808 */ /* 0x000fe40004800000 */
[----:B------:R-:W-:Y:S01]  /*e800*/  FSEL R134, R17, -INF , !P0 ;  /* 0xff80000011867808 */ /* 0x000fe20004000000 */
[----:B------:R-:W-:Y:S01]  /*e810*/  FFMA.FTZ R115, -R0, R94, R115 ;  /* 0x0000005e00737223 */ /* 0x000fe20000010173 */
[-C--:B------:R-:W-:Y:S02]  /*e820*/  ISETP.GE.AND P2, PT, R92, R55.reuse, PT ;  /* 0x000000375c00720c */ /* 0x080fe40003f46270 */
[----:B------:R-:W-:Y:S02]  /*e830*/  ISETP.GE.AND P1, PT, R90, R55, PT ;  /* 0x000000375a00720c */ /* 0x000fe40003f26270 */
[----:B------:R-:W-:-:S02]  /*e840*/  I2FP.F32.S32 R86, R86 ;  /* 0x0000005600567245 */ /* 0x000fc40000201400 */
[----:B------:R-:W-:Y:S02]  /*e850*/  I2FP.F32.S32 R120, R120 ;  /* 0x0000007800787245 */ /* 0x000fe40000201400 */
[----:B------:R-:W-:Y:S02]  /*e860*/  FMNMX3.FTZ R17, R35, R116, R214, !PT ;  /* 0x0000007423117276 */ /* 0x000fe400078100d6 */
[----:B------:R-:W-:Y:S02]  /*e870*/  I2FP.F32.S32 R80, R80 ;  /* 0x0000005000507245 */ /* 0x000fe40000201400 */
[----:B------:R-:W-:Y:S01]  /*e880*/  IABS R68, R68 ;  /* 0x0000004400447213 */ /* 0x000fe20000000000 */
[C---:B------:R-:W-:Y:S01]  /*e890*/  FFMA.FTZ R133, -R0.reuse, R86, R133 ;  /* 0x0000005600857223 */ /* 0x040fe20000010185 */
[----:B------:R-:W-:Y:S01]  /*e8a0*/  FSEL R202, R129, -INF , !P2 ;  /* 0xff80000081ca7808 */ /* 0x000fe20005000000 */
[----:B------:R-:W-:Y:S01]  /*e8b0*/  FFMA.FTZ R120, -R0, R120, R139 ;  /* 0x0000007800787223 */ /* 0x000fe2000001018b */
[----:B------:R-:W-:-:S02]  /*e8c0*/  FSEL R122, R122, -INF , !P1 ;  /* 0xff8000007a7a7808 */ /* 0x000fc40004800000 */
[----:B------:R-:W-:Y:S02]  /*e8d0*/  FMNMX3.FTZ R17, R17, R212, R130, !PT ;  /* 0x000000d411117276 */ /* 0x000fe40007810082 */
[----:B------:R-:W-:Y:S01]  /*e8e0*/  IABS R144, R144 ;  /* 0x0000009000907213 */ /* 0x000fe20000000000 */
[----:B------:R-:W-:Y:S01]  /*e8f0*/  FFMA.FTZ R147, -R0, R80, R147 ;  /* 0x0000005000937223 */ /* 0x000fe20000010193 */
[----:B------:R-:W-:Y:S02]  /*e900*/  FSEL R206, R115, -INF , !P4 ;  /* 0xff80000073ce7808 */ /* 0x000fe40006000000 */
[----:B------:R-:W-:Y:S01]  /*e910*/  ISETP.GE.AND P4, PT, R82, R55, PT ;  /* 0x000000375200720c */ /* 0x000fe20003f86270 */
[----:B------:R-:W-:Y:S01]  /*e920*/  IMAD.IADD R82, R3, 0x1, -R82 ;  /* 0x0000000103527824 */ /* 0x000fe200078e0a52 */
[----:B------:R-:W-:Y:S02]  /*e930*/  I2FP.F32.S32 R68, R68 ;  /* 0x0000004400447245 */ /* 0x000fe40000201400 */
[----:B------:R-:W-:-:S02]  /*e940*/  FSEL R154, R143, -INF , !P5 ;  /* 0xff8000008f9a7808 */ /* 0x000fc40006800000 */
[----:B------:R-:W-:Y:S02]  /*e950*/  FMNMX3.FTZ R17, R17, R202, R122, !PT ;  /* 0x000000ca11117276 */ /* 0x000fe4000781007a */
[----:B------:R-:W-:Y:S02]  /*e960*/  I2FP.F32.S32 R144, R144 ;  /* 0x0000009000907245 */ /* 0x000fe40000201400 */
[----:B------:R-:W-:Y:S02]  /*e970*/  IABS R140, R140 ;  /* 0x0000008c008c7213 */ /* 0x000fe40000000000 */
[----:B------:R-:W-:Y:S02]  /*e980*/  FSEL R198, R133, -INF , !P2 ;  /* 0xff80000085c67808 */ /* 0x000fe40005000000 */
[----:B------:R-:W-:Y:S01]  /*e990*/  FSEL R120, R120, -INF , !P1 ;  /* 0xff80000078787808 */ /* 0x000fe20004800000 */
[C---:B------:R-:W-:Y:S01]  /*e9a0*/  IMAD.IADD R39, R3.reuse, 0x1, -R66 ;  /* 0x0000000103277824 */ /* 0x040fe200078e0a42 */
[-C--:B------:R-:W-:Y:S01]  /*e9b0*/  ISETP.GE.AND P2, PT, R78, R55.reuse, PT ;  /* 0x000000374e00720c */ /* 0x080fe20003f46270 */
[----:B------:R-:W-:Y:S01]  /*e9c0*/  FFMA.FTZ R11, -R0, R68, R11 ;  /* 0x00000044000b7223 */ /* 0x000fe2000001010b */
[----:B------:R-:W-:Y:S01]  /*e9d0*/  ISETP.GE.AND P1, PT, R70, R55, PT ;  /* 0x000000374600720c */ /* 0x000fe20003f26270 */
[----:B------:R-:W-:Y:S01]  /*e9e0*/  IMAD.IADD R70, R3, 0x1, -R64 ;  /* 0x0000000103467824 */ /* 0x000fe200078e0a40 */
[----:B------:R-:W-:Y:S01]  /*e9f0*/  FSEL R194, R145, -INF , !P6 ;  /* 0xff80000091c27808 */ /* 0x000fe20007000000 */
[----:B------:R-:W-:Y:S01]  /*ea00*/  FFMA.FTZ R144, -R0, R144, R155 ;  /* 0x0000009000907223 */ /* 0x000fe2000001019b */
[----:B------:R-:W-:-:S02]  /*ea10*/  FSEL R158, R147, -INF , !P6 ;  /* 0xff800000939e7808 */ /* 0x000fc40007000000 */
[----:B------:R-:W-:Y:S02]  /*ea20*/  FSEL R150, R149, -INF , !P4 ;  /* 0xff80000095967808 */ /* 0x000fe40006000000 */
[----:B------:R-:W-:Y:S02]  /*ea30*/  FMNMX3.FTZ R17, R17, R200, R154, !PT ;  /* 0x000000c811117276 */ /* 0x000fe4000781009a */
[----:B------:R-:W-:Y:S02]  /*ea40*/  IABS R78, R82 ;  /* 0x00000052004e7213 */ /* 0x000fe40000000000 */
[----:B------:R-:W-:Y:S02]  /*ea50*/  IABS R76, R76 ;  /* 0x0000004c004c7213 */ /* 0x000fe40000000000 */
[----:B------:R-:W-:Y:S02]  /*ea60*/  ISETP.GE.AND P6, PT, R72, R55, PT ;  /* 0x000000374800720c */ /* 0x000fe40003fc6270 */
[----:B------:R-:W-:-:S02]  /*ea70*/  I2FP.F32.S32 R140, R140 ;  /* 0x0000008c008c7245 */ /* 0x000fc40000201400 */
[----:B------:R-:W-:Y:S02]  /*ea80*/  FSEL R146, R69, -INF , !P2 ;  /* 0xff80000045927808 */ /* 0x000fe40005000000 */
[----:B------:R-:W-:Y:S01]  /*ea90*/  FSEL R138, R65, -INF , !P2 ;  /* 0xff800000418a7808 */ /* 0x000fe20005000000 */
[----:B------:R-:W-:Y:S01]  /*eaa0*/  FFMA.FTZ R140, -R0, R140, R157 ;  /* 0x0000008c008c7223 */ /* 0x000fe2000001019d */
[----:B------:R-:W-:Y:S02]  /*eab0*/  FSEL R192, R153, -INF , !P3 ;  /* 0xff80000099c07808 */ /* 0x000fe40005800000 */
[----:B------:R-:W-:Y:S02]  /*eac0*/  ISETP.GE.AND P2, PT, R66, R55, PT ;  /* 0x000000374200720c */ /* 0x000fe40003f46270 */
[----:B------:R-:W-:Y:S02]  /*ead0*/  FMNMX3.FTZ R17, R17, R194, R150, !PT ;  /* 0x000000c211117276 */ /* 0x000fe40007810096 */
[----:B------:R-:W-:-:S02]  /*eae0*/  I2FP.F32.S32 R78, R78 ;  /* 0x0000004e004e7245 */ /* 0x000fc40000201400 */
[----:B------:R-:W-:Y:S02]  /*eaf0*/  I2FP.F32.S32 R76, R76 ;  /* 0x0000004c004c7245 */ /* 0x000fe40000201400 */
[----:B------:R-:W-:Y:S02]  /*eb00*/  IABS R72, R39 ;  /* 0x0000002700487213 */ /* 0x000fe40000000000 */
[----:B------:R-:W-:Y:S02]  /*eb10*/  IABS R70, R70 ;  /* 0x0000004600467213 */ /* 0x000fe40000000000 */
[----:B------:R-:W-:Y:S02]  /*eb20*/  FSEL R66, R11, -INF , !P6 ;  /* 0xff8000000b427808 */ /* 0x000fe40007000000 */
[----:B------:R-:W-:Y:S02]  /*eb30*/  FMNMX3.FTZ R11, R7, R18, R14, !PT ;  /* 0x00000012070b7276 */ /* 0x000fe4000781000e */
[----:B------:R-:W-:-:S02]  /*eb40*/  FSEL R144, R144, -INF , !P1 ;  /* 0xff80000090907808 */ /* 0x000fc40004800000 */
[----:B------:R-:W-:Y:S02]  /*eb50*/  FSEL R136, R57, -INF , !P1 ;  /* 0xff80000039887808 */ /* 0x000fe40004800000 */
[----:B------:R-:W-:Y:S02]  /*eb60*/  FSEL R142, R67, -INF , !P0 ;  /* 0xff800000438e7808 */ /* 0x000fe40004000000 */
[----:B------:R-:W-:Y:S02]  /*eb70*/  ISETP.GE.AND P1, PT, R64, R55, PT ;  /* 0x000000374000720c */ /* 0x000fe40003f26270 */
[----:B------:R-:W-:Y:S01]  /*eb80*/  FMNMX3.FTZ R17, R17, R192, R146, !PT ;  /* 0x000000c011117276 */ /* 0x000fe20007810092 */
[C---:B------:R-:W-:Y:S01]  /*eb90*/  FFMA.FTZ R75, -R0.reuse, R78, R75 ;  /* 0x0000004e004b7223 */ /* 0x040fe2000001014b */
[----:B------:R-:W-:Y:S01]  /*eba0*/  I2FP.F32.S32 R72, R72 ;  /* 0x0000004800487245 */ /* 0x000fe20000201400 */
[----:B------:R-:W-:Y:S01]  /*ebb0*/  FFMA.FTZ R151, -R0, R76, R151 ;  /* 0x0000004c00977223 */ /* 0x000fe20000010197 */
[----:B------:R-:W-:-:S02]  /*ebc0*/  I2FP.F32.S32 R70, R70 ;  /* 0x0000004600467245 */ /* 0x000fc40000201400 */
[----:B------:R-:W-:Y:S02]  /*ebd0*/  IABS R48, R48 ;  /* 0x0000003000307213 */ /* 0x000fe40000000000 */
[----:B------:R-:W-:Y:S02]  /*ebe0*/  IABS R46, R46 ;  /* 0x0000002e002e7213 */ /* 0x000fe40000000000 */
[----:B------:R-:W-:Y:S02]  /*ebf0*/  FMNMX3.FTZ R11, R11, R12, R10, !PT ;  /* 0x0000000c0b0b7276 */ /* 0x000fe4000781000a */
[----:B------:R-:W-:Y:S02]  /*ec00*/  FSEL R152, R73, -INF , !P5 ;  /* 0xff80000049987808 */ /* 0x000fe40006800000 */
[----:B------:R-:W-:Y:S02]  /*ec10*/  ISETP.GE.AND P5, PT, R38, R55, PT ;  /* 0x000000372600720c */ /* 0x000fe40003fa6270 */
[----:B------:R-:W-:-:S02]  /*ec20*/  FSEL R140, R140, -INF , !P2 ;  /* 0xff8000008c8c7808 */ /* 0x000fc40005000000 */
[----:B------:R-:W-:Y:S02]  /*ec30*/  FSEL R114, R37, -INF , !P1 ;  /* 0xff80000025727808 */ /* 0x000fe40004800000 */
[----:B------:R-:W-:Y:S01]  /*ec40*/  FMNMX3.FTZ R17, R17, R144, R142, !PT ;  /* 0x0000009011117276 */ /* 0x000fe2000781008e */
[C---:B------:R-:W-:Y:S01]  /*ec50*/  FFMA.FTZ R19, -R0.reuse, R72, R19 ;  /* 0x0000004800137223 */ /* 0x040fe20000010113 */
[----:B------:R-:W-:Y:S01]  /*ec60*/  IABS R44, R44 ;  /* 0x0000002c002c7213 */ /* 0x000fe20000000000 */
[C---:B------:R-:W-:Y:S01]  /*ec70*/  FFMA.FTZ R9, -R0.reuse, R70, R9 ;  /* 0x0000004600097223 */ /* 0x040fe20000010109 */
[----:B------:R-:W-:Y:S02]  /*ec80*/  I2FP.F32.S32 R48, R48 ;  /* 0x0000003000307245 */ /* 0x000fe40000201400 */
[----:B------:R-:W-:Y:S02]  /*ec90*/  I2FP.F32.S32 R46, R46 ;  /* 0x0000002e002e7245 */ /* 0x000fe40000201400 */
[----:B------:R-:W-:Y:S01]  /*eca0*/  FMNMX3.FTZ R11, R11, R16, R8, !PT ;  /* 0x000000100b0b7276 */ /* 0x000fe20007810008 */
[C---:B------:R-:W-:Y:S01]  /*ecb0*/  FFMA.FTZ R48, -R0.reuse, R48, R41 ;  /* 0x0000003000307223 */ /* 0x040fe20000010129 */
[----:B------:R-:W-:Y:S01]  /*ecc0*/  FSEL R148, R75, -INF , !P4 ;  /* 0xff8000004b947808 */ /* 0x000fe20006000000 */
[----:B------:R-:W-:Y:S01]  /*ecd0*/  FFMA.FTZ R46, -R0, R46, R45 ;  /* 0x0000002e002e7223 */ /* 0x000fe2000001012d */
[----:B------:R-:W-:-:S02]  /*ece0*/  FSEL R156, R151, -INF , !P3 ;  /* 0xff800000979c7808 */ /* 0x000fc40005800000 */
[-C--:B------:R-:W-:Y:S02]  /*ecf0*/  ISETP.GE.AND P4, PT, R28, R55.reuse, PT ;  /* 0x000000371c00720c */ /* 0x080fe40003f86270 */
[----:B------:R-:W-:Y:S02]  /*ed00*/  ISETP.GE.AND P3, PT, R62, R55, PT ;  /* 0x000000373e00720c */ /* 0x000fe40003f66270 */
[----:B------:R-:W-:Y:S02]  /*ed10*/  FSEL R112, R33, -INF , !P6 ;  /* 0xff80000021707808 */ /* 0x000fe40007000000 */
[----:B------:R-:W-:Y:S02]  /*ed20*/  FSEL R110, R110, -INF , !P5 ;  /* 0xff8000006e6e7808 */ /* 0x000fe40006800000 */
[----:B------:R-:W-:Y:S02]  /*ed30*/  FMNMX3.FTZ R17, R17, R140, R114, !PT ;  /* 0x0000008c11117276 */ /* 0x000fe40007810072 */
[----:B------:R-:W-:-:S02]  /*ed40*/  I2FP.F32.S32 R44, R44 ;  /* 0x0000002c002c7245 */ /* 0x000fc40000201400 */
[----:B------:R-:W-:Y:S02]  /*ed50*/  FMNMX3.FTZ R11, R11, R6, R210, !PT ;  /* 0x000000060b0b7276 */ /* 0x000fe400078100d2 */
[----:B------:R-:W-:Y:S01]  /*ed60*/  FSEL R132, R19, -INF , !P2 ;  /* 0xff80000013847808 */ /* 0x000fe20005000000 */
[----:B------:R-:W-:Y:S01]  /*ed70*/  FFMA.FTZ R44, -R0, R44, R43 ;  /* 0x0000002c002c7223 */ /* 0x000fe2000001012b */
[----:B------:R-:W-:Y:S02]  /*ed80*/  FSEL R104, R9, -INF , !P1 ;  /* 0xff80000009687808 */ /* 0x000fe40004800000 */
[-C--:B------:R-:W-:Y:S02]  /*ed90*/  ISETP.GE.AND P2, PT, R58, R55.reuse, PT ;  /* 0x000000373a00720c */ /* 0x080fe40003f46270 */
[----:B------:R-:W-:Y:S02]  /*eda0*/  ISETP.GE.AND P1, PT, R40, R55, PT ;  /* 0x000000372800720c */ /* 0x000fe40003f26270 */
[----:B------:R-:W-:-:S02]  /*edb0*/  FSEL R108, R108, -INF , !P4 ;  /* 0xff8000006c6c7808 */ /* 0x000fc40006000000 */
[----:B------:R-:W-:Y:S02]  /*edc0*/  FSEL R50, R50, -INF , !P3 ;  /* 0xff80000032327808 */ /* 0x000fe40005800000 */
[----:B------:R-:W-:Y:S02]  /*edd0*/  FMNMX3.FTZ R17, R17, R112, R110, !PT ;  /* 0x0000007011117276 */ /* 0x000fe4000781006e */
[----:B------:R-:W-:Y:S02]  /*ede0*/  FMNMX3.FTZ R11, R11, R206, R208, !PT ;  /* 0x000000ce0b0b7276 */ /* 0x000fe400078100d0 */
[----:B------:R-:W-:Y:S02]  /*edf0*/  ISETP.GE.AND P0, PT, R26, R55, PT ;  /* 0x000000371a00720c */ /* 0x000fe40003f06270 */
[----:B------:R-:W-:Y:S02]  /*ee00*/  FSEL R48, R48, -INF , !P2 ;  /* 0xff80000030307808 */ /* 0x000fe40005000000 */
[----:B------:R-:W-:-:S02]  /*ee10*/  FSEL R46, R46, -INF , !P1 ;  /* 0xff8000002e2e7808 */ /* 0x000fc40004800000 */
[----:B------:R-:W-:Y:S02]  /*ee20*/  FMNMX3.FTZ R17, R17, R108, R50, !PT ;  /* 0x0000006c11117276 */ /* 0x000fe40007810032 */
[----:B------:R-:W-:Y:S02]  /*ee30*/  FMNMX3.FTZ R11, R11, R204, R124, !PT ;  /* 0x000000cc0b0b7276 */ /* 0x000fe4000781007c */
[----:B------:R-:W-:Y:S02]  /*ee40*/  FSEL R44, R44, -INF , !P0 ;  /* 0xff8000002c2c7808 */ /* 0x000fe40004000000 */
[----:B------:R-:W-:Y:S02]  /*ee50*/  FMNMX3.FTZ R17, R17, R48, R46, !PT ;  /* 0x0000003011117276 */ /* 0x000fe4000781002e */
[----:B------:R-:W-:Y:S01]  /*ee60*/  ISETP.NE.AND P6, PT, R2, RZ, PT ;  /* 0x000000ff0200720c */ /* 0x000fe20003fc5270 */
[----:B------:R-:W-:Y:S01]  /*ee70*/  IMAD.IADD R2, R3, 0x1, -R38 ;  /* 0x0000000103027824 */ /* 0x000fe200078e0a26 */
[----:B------:R-:W-:-:S02]  /*ee80*/  FMNMX3.FTZ R11, R11, R198, R120, !PT ;  /* 0x000000c60b0b7276 */ /* 0x000fc40007810078 */
[----:B------:R-:W-:Y:S01]  /*ee90*/  FMNMX.FTZ R17, R44, R17, !PT ;  /* 0x000000112c117209 */ /* 0x000fe20007810000 */
[----:B------:R-:W-:Y:S01]  /*eea0*/  IMAD.IADD R9, R3, 0x1, -R28 ;  /* 0x0000000103097824 */ /* 0x000fe200078e0a1c */
[----:B------:R-:W-:Y:S01]  /*eeb0*/  FMNMX3.FTZ R11, R11, R196, R152, !PT ;  /* 0x000000c40b0b7276 */ /* 0x000fe20007810098 */
[C---:B------:R-:W-:Y:S01]  /*eec0*/  IMAD.IADD R62, R3.reuse, 0x1, -R62 ;  /* 0x00000001033e7824 */ /* 0x040fe200078e0a3e */
[----:B------:R-:W-:Y:S01]  /*eed0*/  IABS R2, R2 ;  /* 0x0000000200027213 */ /* 0x000fe20000000000 */
[C---:B------:R-:W-:Y:S02]  /*eee0*/  IMAD.IADD R58, R3.reuse, 0x1, -R58 ;  /* 0x00000001033a7824 */ /* 0x040fe400078e0a3a */
[C---:B------:R-:W-:Y:S02]  /*eef0*/  IMAD.IADD R40, R3.reuse, 0x1, -R40 ;  /* 0x0000000103287824 */ /* 0x040fe400078e0a28 */
[----:B------:R-:W-:Y:S01]  /*ef00*/  IMAD.IADD R3, R3, 0x1, -R26 ;  /* 0x0000000103037824 */ /* 0x000fe200078e0a1a */
[----:B------:R-:W-:Y:S01]  /*ef10*/  FMNMX3.FTZ R11, R11, R158, R148, !PT ;  /* 0x0000009e0b0b7276 */ /* 0x000fe20007810094 */
[----:B------:R-:W1:Y:S01]  /*ef20*/  SHFL.BFLY PT, R26, R17, 0x2, 0x1f ;  /* 0x0c401f00111a7f89 */ /* 0x000e6200000e0000 */
[----:B------:R-:W-:-:S02]  /*ef30*/  IABS R9, R9 ;  /* 0x0000000900097213 */ /* 0x000fc40000000000 */
[----:B------:R-:W-:Y:S02]  /*ef40*/  I2FP.F32.S32 R2, R2 ;  /* 0x0000000200027245 */ /* 0x000fe40000201400 */
[----:B------:R-:W-:Y:S02]  /*ef50*/  IABS R62, R62 ;  /* 0x0000003e003e7213 */ /* 0x000fe40000000000 */
[----:B------:R-:W-:Y:S01]  /*ef60*/  FMNMX3.FTZ R11, R11, R156, R138, !PT ;  /* 0x0000009c0b0b7276 */ /* 0x000fe2000781008a */
[----:B------:R-:W-:Y:S01]  /*ef70*/  FFMA.FTZ R2, -R0, R2, R23 ;  /* 0x0000000200027223 */ /* 0x000fe20000010117 */
[----:B------:R-:W-:Y:S02]  /*ef80*/  I2FP.F32.S32 R28, R9 ;  /* 0x00000009001c7245 */ /* 0x000fe40000201400 */
[----:B------:R-:W-:Y:S02]  /*ef90*/  IABS R58, R58 ;  /* 0x0000003a003a7213 */ /* 0x000fe40000000000 */
[----:B------:R-:W-:-:S02]  /*efa0*/  IABS R40, R40 ;  /* 0x0000002800287213 */ /* 0x000fc40000000000 */
[----:B------:R-:W-:Y:S02]  /*efb0*/  I2FP.F32.S32 R62, R62 ;  /* 0x0000003e003e7245 */ /* 0x000fe40000201400 */
[----:B------:R-:W-:Y:S01]  /*efc0*/  FMNMX3.FTZ R11, R11, R136, R134, !PT ;  /* 0x000000880b0b7276 */ /* 0x000fe20007810086 */
[C---:B------:R-:W-:Y:S01]  /*efd0*/  FFMA.FTZ R28, -R0.reuse, R28, R29 ;  /* 0x0000001c001c7223 */ /* 0x040fe2000001011d */
[----:B------:R-:W-:Y:S01]  /*efe0*/  IABS R3, R3 ;  /* 0x0000000300037213 */ /* 0x000fe20000000000 */
[----:B------:R-:W-:Y:S01]  /*eff0*/  FFMA.FTZ R25, -R0, R62, R25 ;  /* 0x0000003e00197223 */ /* 0x000fe20000010119 */
[----:B------:R-:W-:Y:S02]  /*f000*/  I2FP.F32.S32 R58, R58 ;  /* 0x0000003a003a7245 */ /* 0x000fe40000201400 */
        /* <DEDUP_REMOVED lines=13> */
[----:B-1----:R-:W-:Y:S02]  /*f0e0*/  FMNMX.FTZ R17, R17, R26, !PT ;  /* 0x0000001a11117209 */ /* 0x002fe40007810000 */
[----:B------:R-:W-:Y:S02]  /*f0f0*/  FSEL R26, R15, -INF , !P0 ;  /* 0xff8000000f1a7808 */ /* 0x000fe40004000000 */
        /* <DEDUP_REMOVED lines=17> */
[-CC-:B------:R-:W-:Y:S01]  /*f210*/  FFMA.FTZ R59, R56, R24.reuse, -R39.reuse ;  /* 0x00000018383b7223 */ /* 0x180fe20000010827 */
[----:B------:R-:W-:Y:S01]  /*f220*/  IMAD.IADD R160, R5, 0x1, R164 ;  /* 0x0000000105a07824 */ /* 0x000fe200078e02a4 */
[----:B------:R-:W-:Y:S02]  /*f230*/  LDSM.16.MT88.4 R92, [R164+0x6000] ;  /* 0x00600000a45c783b */ /* 0x000fe40000004200 */
[----:B------:R-:W-:Y:S01]  /*f240*/  FSEL R23, R23, RZ, P0 ;  /* 0x000000ff17177208 */ /* 0x000fe20000000000 */
        /* <DEDUP_REMOVED lines=10> */
[----:B------:R-:W-:Y:S01]  /*f2f0*/  IMAD.IADD R106, R5, 0x1, R107 ;  /* 0x00000001056a7824 */ /* 0x000fe200078e026b */
[----:B------:R-:W2:Y:S01]  /*f300*/  MUFU.EX2 R128, R128 ;  /* 0x0000008000807308 */ /* 0x000ea20000000800 */
[-CC-:B------:R-:W-:Y:S01]  /*f310*/  FFMA.FTZ R52, R10, R24.reuse, -R23.reuse ;  /* 0x000000180a347223 */ /* 0x180fe20000010817 */
[-C--:B------:R-:W-:Y:S01]  /*f320*/  FFMA.FTZ R27, R8, R24.reuse, -R23 ;  /* 0x00000018081b7223 */ /* 0x080fe20000010817 */
[-C--:B------:R-:W-:Y:S01]  /*f330*/  FFMA.FTZ R42, R30, R24.reuse, -R39 ;  /* 0x000000181e2a7223 */ /* 0x080fe20000010827 */
[----:B------:R-:W3:Y:S04]  /*f340*/  LDSM.16.MT88.4 R8, [R107+0x6800] ;  /* 0x006800006b08783b */ /* 0x000ee80000004200 */
[----:B------:R-:W-:Y:S01]  /*f350*/  MUFU.EX2 R58, R58 ;  /* 0x0000003a003a7308 */ /* 0x000fe20000000800 */
[-C--:B------:R-:W-:Y:S01]  /*f360*/  FFMA.FTZ R31, R16, R24.reuse, -R23 ;  /* 0x00000018101f7223 */ /* 0x080fe20000010817 */
[----:B------:R-:W4:Y:S04]  /*f370*/  LDSM.16.MT88.4 R84, [R160+0x6000] ;  /* 0x00600000a054783b */ /* 0x000f280000004200 */
[----:B------:R-:W-:Y:S02]  /*f380*/  LDSM.16.MT88.4 R12, [R160+0x6800] ;  /* 0x00680000a00c783b */ /* 0x000fe40000004200 */
[----:B------:R-:W5:Y:S08]  /*f390*/  MUFU.EX2 R37, R37 ;  /* 0x0000002500257308 */ /* 0x000f700000000800 */
[----:B------:R-:W-:Y:S08]  /*f3a0*/  MUFU.EX2 R43, R43 ;  /* 0x0000002b002b7308 */ /* 0x000ff00000000800 */
[----:B------:R-:W1:Y:S08]  /*f3b0*/  MUFU.EX2 R60, R60 ;  /* 0x0000003c003c7308 */ /* 0x000e700000000800 */
[----:B------:R-:W-:Y:S08]  /*f3c0*/  MUFU.EX2 R56, R56 ;  /* 0x0000003800387308 */ /* 0x000ff00000000800 */
[----:B------:R-:W3:Y:S01]  /*f3d0*/  MUFU.EX2 R41, R41 ;  /* 0x0000002900297308 */ /* 0x000ee20000000800 */
[-C--:B------:R-:W-:Y:S01]  /*f3e0*/  FFMA.FTZ R30, R36, R24.reuse, -R39 ;  /* 0x00000018241e7223 */ /* 0x080fe20000010827 */
[----:B------:R-:W-:Y:S01]  /*f3f0*/  FFMA.FTZ R36, R6, R24, -R23 ;  /* 0x0000001806247223 */ /* 0x000fe20000010817 */
[----:B--2---:R-:W-:Y:S01]  /*f400*/  F2FP.BF16.F32.PACK_AB R68, R59, R128 ;  /* 0x000000803b44723e */ /* 0x004fe200000010ff */
[----:B------:R-:W2:Y:S01]  /*f410*/  LDSM.16.MT88.4 R16, [R106+0x6000] ;  /* 0x006000006a10783b */ /* 0x000ea20000004200 */
[----:B-----5:R-:W-:-:S02]  /*f420*/  F2FP.BF16.F32.PACK_AB R70, R37, R58 ;  /* 0x0000003a2546723e */ /* 0x020fc400000010ff */
[----:B-1----:R-:W-:Y:S01]  /*f430*/  F2FP.BF16.F32.PACK_AB R69, R60, R43 ;  /* 0x0000002b3c45723e */ /* 0x002fe200000010ff */
[----:B------:R-:W-:Y:S01]  /*f440*/  MUFU.EX2 R42, R42 ;  /* 0x0000002a002a7308 */ /* 0x000fe20000000800 */
[----:B------:R-:W-:Y:S01]  /*f450*/  LDSM.16.MT88.4 R32, [R164+0x6800] ;  /* 0x00680000a420783b */ /* 0x000fe20000004200 */
[----:B---3--:R-:W-:-:S06]  /*f460*/  F2FP.BF16.F32.PACK_AB R71, R41, R56 ;  /* 0x000000382947723e */ /* 0x008fcc00000010ff */
[----:B------:R-:W1:Y:S08]  /*f470*/  MUFU.EX2 R29, R29 ;  /* 0x0000001d001d7308 */ /* 0x000e700000000800 */
[----:B------:R-:W-:Y:S01]  /*f480*/  MUFU.EX2 R30, R30 ;  /* 0x0000001e001e7308 */ /* 0x000fe20000000800 */
[C---:B------:R-:W-:Y:S07]  /*f490*/  HMMA.16816.F32.BF16 R80, R68.reuse, R76, RZ ;  /* 0x0000004c4450723c */ /* 0x040fee00000418ff */
[----:B------:R-:W3:Y:S01]  /*f4a0*/  MUFU.EX2 R25, R25 ;  /* 0x0000001900197308 */ /* 0x000ee20000000800 */
[----:B------:R-:W-:Y:S07]  /*f4b0*/  HMMA.16816.F32.BF16 R76, R68, R78, RZ ;  /* 0x0000004e444c723c */ /* 0x000fee00000418ff */
[----:B------:R-:W-:Y:S08]  /*f4c0*/  MUFU.EX2 R52, R52 ;  /* 0x0000003400347308 */ /* 0x000ff00000000800 */
[----:B------:R-:W5:Y:S08]  /*f4d0*/  MUFU.EX2 R31, R31 ;  /* 0x0000001f001f7308 */ /* 0x000f700000000800 */
[----:B------:R-:W-:Y:S08]  /*f4e0*/  MUFU.EX2 R27, R27 ;  /* 0x0000001b001b7308 */ /* 0x000ff00000000800 */
[----:B------:R-:W4:Y:S01]  /*f4f0*/  MUFU.EX2 R36, R36 ;  /* 0x0000002400247308 */ /* 0x000f220000000800 */
[----:B-1----:R-:W-:-:S02]  /*f500*/  F2FP.BF16.F32.PACK_AB R4, R29, R42 ;  /* 0x0000002a1d04723e */ /* 0x002fc400000010ff */
[----:B---3--:R-:W-:Y:S02]  /*f510*/  F2FP.BF16.F32.PACK_AB R6, R25, R30 ;  /* 0x0000001e1906723e */ /* 0x008fe400000010ff */
[----:B-----5:R-:W-:Y:S02]  /*f520*/  F2FP.BF16.F32.PACK_AB R5, R31, R52 ;  /* 0x000000341f05723e */ /* 0x020fe400000010ff */
[----:B----4-:R-:W-:-:S07]  /*f530*/  F2FP.BF16.F32.PACK_AB R7, R36, R27 ;  /* 0x0000001b2407723e */ /* 0x010fce00000010ff */
        /* <DEDUP_REMOVED lines=9> */
[----:B------:R-:W-:-:S11]  /*f5d0*/  FFMA.FTZ R47, R116, R24, -R39 ;  /* 0x00000018742f7223 */ /* 0x000fd60000010827 */
[C---:B-1----:R-:W-:Y:S01]  /*f5e0*/  HMMA.16816.F32.BF16 R72, R4.reuse, R8, R72 ;  /* 0x000000080448723c */ /* 0x042fe20000041848 */
[-C--:B------:R-:W-:Y:S01]  /*f5f0*/  FFMA.FTZ R118, R118, R24.reuse, -R39 ;  /* 0x0000001876767223 */ /* 0x080fe20000010827 */
[-C--:B------:R-:W-:Y:S01]  /*f600*/  FFMA.FTZ R45, R210, R24.reuse, -R23 ;  /* 0x00000018d22d7223 */ /* 0x080fe20000010817 */
[----:B------:R-:W-:Y:S05]  /*f610*/  LDSM.16.MT88.4 R16, [R164+0x7000] ;  /* 0x00700000a410783b */ /* 0x000fea0000004200 */
[----:B------:R-:W-:Y:S01]  /*f620*/  HMMA.16816.F32.BF16 R68, R4, R10, R68 ;  /* 0x0000000a0444723c */ /* 0x000fe20000041844 */
[----:B------:R-:W1:Y:S01]  /*f630*/  LDSM.16.MT88.4 R8, [R107+0x7000] ;  /* 0x007000006b08783b */ /* 0x000e620000004200 */
[----:B------:R-:W-:-:S06]  /*f640*/  FFMA.FTZ R116, R214, R24, -R39 ;  /* 0x00000018d6747223 */ /* 0x000fcc0000010827 */
        /* <DEDUP_REMOVED lines=151> */
[----:B------:R-:W-:Y:S01]  /*ffc0*/  FFMA.FTZ R41, R46, R24, -R39 ;  /* 0x000000182e297223 */ /* 0x000fe20000010827 */
[----:B----4-:R-:W-:Y:S01]  /*ffd0*/  F2FP.BF16.F32.PACK_AB R4, R115, R114 ;  /* 0x000000727304723e */ /* 0x010fe200000010ff */
[----:B------:R-:W-:Y:S01]  /*ffe0*/  FADD.FTZ R46, R42, R7 ;  /* 0x000000072a2e7221 */ /* 0x000fe20000010000 */
[----:B------:R-:W-:Y:S01]  /*fff0*/  FADD.FTZ R52, R52, R5 ;  /* 0x0000000534347221 */ /* 0x000fe20000010000 */
        /* <DEDUP_REMOVED lines=10> */
[----:B------:R-:W-:-:S07]  /*100a0*/  FADD.FTZ R27, R27, R52 ;  /* 0x000000341b1b7221 */ /* 0x000fce0000010000 */
[----:B------:R-:W-:Y:S01]  /*100b0*/  HMMA.16816.F32.BF16 R84, R4, R10, R84 ;  /* 0x0000000a0454723c */ /* 0x000fe20000041854 */
[----:B------:R-:W2:Y:S01]  /*100c0*/  LDSM.16.MT88.4 R8, [R164+0x9800] ;  /* 0x00980000a408783b */ /* 0x000ea20000004200 */
[----:B------:R-:W-:-:S06]  /*100d0*/  FADD.FTZ R36, R36, R27 ;  /* 0x0000001b24247221 */ /* 0x000fcc0000010000 */
[C---:B---3--:R-:W-:Y:S01]  /*100e0*/  HMMA.16816.F32.BF16 R80, R4.reuse, R16, R80 ;  /* 0x000000100450723c */ /* 0x048fe20000041850 */
[----:B------:R-:W-:Y:S01]  /*100f0*/  FADD.FTZ R17, R25, R30 ;  /* 0x0000001e19117221 */ /* 0x000fe20000010000 */
[-CC-:B------:R-:W-:Y:S01]  /*10100*/  FFMA.FTZ R37, R48, R24.reuse, -R39.reuse ;  /* 0x0000001830257223 */ /* 0x180fe20000010827 */
[-C--:B------:R-:W-:Y:S02]  /*10110*/  FFMA.FTZ R44, R44, R24.reuse, -R39 ;  /* 0x000000182c2c7223 */ /* 0x080fe40000010827 */
[----:B------:R-:W-:Y:S01]  /*10120*/  FADD.FTZ R118, R118, R17 ;  /* 0x0000001176767221 */ /* 0x000fe20000010000 */
[-CC-:B------:R-:W-:Y:S02]  /*10130*/  FFMA.FTZ R40, R40, R24.reuse, -R23.reuse ;  /* 0x0000001828287223 */ /* 0x180fe40000010817 */
[----:B------:R-:W-:Y:S01]  /*10140*/  HMMA.16816.F32.BF16 R76, R4, R18, R76 ;  /* 0x00000012044c723c */ /* 0x000fe2000004184c */
[----:B------:R-:W3:Y:S01]  /*10150*/  LDSM.16.MT88.4 R16, [R160+0x9800] ;  /* 0x00980000a010783b */ /* 0x000ee20000004200 */
[-C--:B------:R-:W-:Y:S01]  /*10160*/  FFMA.FTZ R194, R26, R24.reuse, -R23 ;  /* 0x000000181ac27223 */ /* 0x080fe20000010817 */
[----:B------:R-:W-:Y:S01]  /*10170*/  FADD.FTZ R45, R45, R36 ;  /* 0x000000242d2d7221 */ /* 0x000fe20000010000 */
        /* <DEDUP_REMOVED lines=58> */
[----:B--2---:R-:W-:Y:S01]  /*10520*/  HMMA.16816.F32.BF16 R72, R4, R8, R72 ;  /* 0x000000080448723c */ /* 0x004fe20000041848 */
        /* <DEDUP_REMOVED lines=12> */
[----:B------:R-:W-:-:S07]  /*105f0*/  FADD.FTZ R195, R44, R39 ;  /* 0x000000272cc37221 */ /* 0x000fce0000010000 */
        /* <DEDUP_REMOVED lines=13> */
.L_x_12060:
        /* <DEDUP_REMOVED lines=79> */
.L_x_12055:
[----:B------:R-:W-:Y:S05]  /*10bc0*/  BSYNC.RECONVERGENT B0 ;  /* 0x0000000000007941 */ /* 0x000fea0003800200 */
.L_x_12054:
        /* <DEDUP_REMOVED lines=59> */
[----:B------:R-:W3:Y:S08]  /*10f80*/  LDSM.16.M88.4 R116, [R168+UR6+0x2800] ;  /* 0x00280006a874783b */ /* 0x000ef00008000200 */
[----:B------:R-:W4:Y:S08]  /*10f90*/  LDSM.16.M88.4 R120, [R168+UR6+0x3000] ;  /* 0x00300006a878783b */ /* 0x000f300008000200 */
[----:B------:R-:W5:Y:S08]  /*10fa0*/  LDSM.16.M88.4 R124, [R168+UR6+0x3800] ;  /* 0x00380006a87c783b */ /* 0x000f700008000200 */
        /* <DEDUP_REMOVED lines=13> */
[C---:B---3--:R-:W-:Y:S08]  /*11080*/  HMMA.16816.F32.BF16 R12, R108.reuse, R116, RZ ;  /* 0x000000746c0c723c */ /* 0x048ff000000418ff */
[C---:B--2---:R-:W-:Y:S01]  /*11090*/  HMMA.16816.F32.BF16 R16, R108.reuse, R118, RZ ;  /* 0x000000766c10723c */ /* 0x044fe200000418ff */
        /* <DEDUP_REMOVED lines=102> */
[----:B------:R-:W1:Y:S10]  /*11700*/  MUFU.TANH R157, R157 ;  /* 0x0000009d009d7308 */ /* 0x000e740000002400 */
        /* <DEDUP_REMOVED lines=28> */
[----:B------:R-:W3:Y:S01]  /*118d0*/  MUFU.TANH R154, R38 ;  /* 0x00000026009a7308 */ /* 0x000ee20000002400 */
[C---:B-----5:R-:W-:Y:S09]  /*118e0*/  HMMA.16816.F32.BF16 R44, R120.reuse, R8, R44 ;  /* 0x00000008782c723c */ /* 0x060ff2000004182c */
[----:B------:R5:W1:Y:S01]  /*118f0*/  MUFU.TANH R152, R39 ;  /* 0x0000002700987308 */ /* 0x000a620000002400 */
[C---:B------:R-:W-:Y:S01]  /*11900*/  HMMA.16816.F32.BF16 R48, R120.reuse, R10, R48 ;  /* 0x0000000a7830723c */ /* 0x040fe20000041830 */
[----:B------:R-:W4:Y:S01]  /*11910*/  LDSM.16.M88.4 R8, [R161+0x5800] ;  /* 0x00580000a108783b */ /* 0x000f220000000200 */
        /* <DEDUP_REMOVED lines=24> */
[C---:B----4-:R-:W-:Y:S03]  /*11aa0*/  HMMA.16816.F32.BF16 R60, R120.reuse, R8, R60 ;  /* 0x00000008783c723c */ /* 0x050fe6000004183c */
[-C--:B------:R-:W-:Y:S06]  /*11ab0*/  FMUL.FTZ R9, R58, R2.reuse ;  /* 0x000000023a097220 */ /* 0x080fec0000410000 */
[----:B------:R4:W1:Y:S01]  /*11ac0*/  MUFU.TANH R110, R4 ;  /* 0x00000004006e7308 */ /* 0x0008620000002400 */
[----:B------:R-:W-:Y:S09]  /*11ad0*/  HMMA.16816.F32.BF16 R64, R120, R10, R64 ;  /* 0x0000000a7840723c */ /* 0x000ff20000041840 */
[----:B------:R-:W1:Y:S01]  /*11ae0*/  MUFU.TANH R210, R210 ;  /* 0x000000d200d27308 */ /* 0x000e620000002400 */
[-C--:B------:R-:W-:Y:S01]  /*11af0*/  FMUL.FTZ R6, R60, R2.reuse ;  /* 0x000000023c067220 */ /* 0x080fe20000410000 */
[-C--:B------:R-:W-:Y:S08]  /*11b00*/  FMUL.FTZ R11, R61, R2.reuse ;  /* 0x000000023d0b7220 */ /* 0x080ff00000410000 */
[----:B------:R1:W1:Y:S01]  /*11b10*/  MUFU.TANH R208, R25 ;  /* 0x0000001900d07308 */ /* 0x0002620000002400 */
[-C--:B------:R-:W-:Y:S01]  /*11b20*/  FMUL.FTZ R40, R62, R2.reuse ;  /* 0x000000023e287220 */ /* 0x080fe20000410000 */
[-C--:B-----5:R-:W-:Y:S01]  /*11b30*/  FMUL.FTZ R39, R63, R2.reuse ;  /* 0x000000023f277220 */ /* 0x0a0fe20000410000 */
[-C--:B------:R-:W-:Y:S01]  /*11b40*/  FMUL.FTZ R65, R65, R2.reuse ;  /* 0x0000000241417220 */ /* 0x080fe20000410000 */
[-C--:B------:R-:W-:Y:S06]  /*11b50*/  FMUL.FTZ R38, R66, R2.reuse ;  /* 0x0000000242267220 */ /* 0x080fec0000410000 */
[----:B------:R1:W1:Y:S01]  /*11b60*/  MUFU.TANH R218, R26 ;  /* 0x0000001a00da7308 */ /* 0x0002620000002400 */
[-C--:B------:R-:W-:Y:S01]  /*11b70*/  FMUL.FTZ R37, R67, R2.reuse ;  /* 0x0000000243257220 */ /* 0x080fe20000410000 */
[----:B----4-:R-:W-:Y:S08]  /*11b80*/  FMUL.FTZ R4, R64, R2 ;  /* 0x0000000240047220 */ /* 0x010ff00000410000 */
        /* <DEDUP_REMOVED lines=50> */
[----:B------:R-:W1:Y:S04]  /*11eb0*/  LD.E R27, desc[UR4][R102.64+0x170] ;  /* 0x00017004661b7980 */ /* 0x000e68000c101900 */
[----:B------:R-:W-:Y:S01]  /*11ec0*/  IABS R8, R14 ;  /* 0x0000000e00087213 */ /* 0x000fe20000000000 */
[----:B------:R-:W2:Y:S01]  /*11ed0*/  LD.E.64 R32, desc[UR4][R102.64+0x20] ;  /* 0x0000200466207980 */ /* 0x000ea2000c101b00 */
[-C--:B-1----:R-:W-:Y:S02]  /*11ee0*/  IABS R25, R27.reuse ;  /* 0x0000001b00197213 */ /* 0x082fe40000000000 */
        /* <DEDUP_REMOVED lines=15> */
[----:B------:R-:W3:Y:S04]  /*11fe0*/  LD.E.64 R30, desc[UR4][R102.64+0x38] ;  /* 0x00003804661e7980 */ /* 0x000ee8000c101b00 */
        /* <DEDUP_REMOVED lines=42> */
.L_x_12059:
[----:B------:R-:W-:Y:S05]  /*12290*/  BSYNC.RECONVERGENT B0 ;  /* 0x0000000000007941 */ /* 0x000fea0003800200 */
.L_x_12058:
        /* <DEDUP_REMOVED lines=56> */
.L_x_12057:
[----:B------:R-:W-:Y:S05]  /*12620*/  BSYNC.RECONVERGENT B1 ;  /* 0x0000000000017941 */ /* 0x000fea0003800200 */
.L_x_12056:
[----:B------:R-:W3:Y:S01]  /*12630*/  LD.E R36, desc[UR4][R102.64+0xdc] ;  /* 0x0000dc0466247980 */ /* 0x000ee2000c101900 */
[C---:B------:R-:W-:Y:S02]  /*12640*/  IADD3 R4, PT, PT, R192.reuse, -0x1, RZ ;  /* 0xffffffffc0047810 */ /* 0x040fe40007ffe0ff */
[----:B------:R-:W-:Y:S01]  /*12650*/  IADD3 R2, PT, PT, R192, -0x8, RZ ;  /* 0xfffffff8c0027810 */ /* 0x000fe20007ffe0ff */
[----:B--2---:R-:W-:Y:S01]  /*12660*/  LDSM.16.MT88.4 R28, [R107+0x6000] ;  /* 0x006000006b1c783b */ /* 0x004fe20000004200 */
[----:B------:R-:W-:Y:S02]  /*12670*/  IABS R8, R192 ;  /* 0x000000c000087213 */ /* 0x000fe40000000000 */
[----:B------:R-:W-:Y:S02]  /*12680*/  IABS R4, R4 ;  /* 0x0000000400047213 */ /* 0x000fe40000000000 */
[----:B------:R-:W-:Y:S02]  /*12690*/  IABS R2, R2 ;  /* 0x0000000200027213 */ /* 0x000fe40000000000 */
[----:B------:R-:W-:Y:S01]  /*126a0*/  I2FP.F32.S32 R8, R8 ;  /* 0x0000000800087245 */ /* 0x000fe20000201400 */
[----:B------:R-:W-:Y:S01]  /*126b0*/  LDSM.16.MT88.4 R56, [R160+0x6800] ;  /* 0x00680000a038783b */ /* 0x000fe20000004200 */
[----:B------:R-:W-:Y:S02]  /*126c0*/  I2FP.F32.S32 R4, R4 ;  /* 0x0000000400047245 */ /* 0x000fe40000201400 */
[----:B------:R-:W-:Y:S01]  /*126d0*/  I2FP.F32.S32 R2, R2 ;  /* 0x0000000200027245 */ /* 0x000fe20000201400 */
[----:B-1----:R-:W-:Y:S01]  /*126e0*/  FFMA.FTZ R155, -R0, R8, R155 ;  /* 0x00000008009b7223 */ /* 0x002fe2000001019b */
[----:B------:R-:W-:Y:S01]  /*126f0*/  IADD3 R8, PT, PT, R192, -0x9, RZ ;  /* 0xfffffff7c0087810 */ /* 0x000fe20007ffe0ff */
[----:B------:R-:W-:Y:S01]  /*12700*/  FFMA.FTZ R157, -R0, R4, R157 ;  /* 0x00000004009d7223 */ /* 0x000fe2000001019d */
[----:B------:R-:W-:Y:S01]  /*12710*/  IADD3 R26, PT, PT, R192, -0x19, RZ ;  /* 0xffffffe7c01a7810 */ /* 0x000fe20007ffe0ff */
[CC--:B------:R-:W-:Y:S01]  /*12720*/  FFMA.FTZ R199, -R0.reuse, R2.reuse, R199 ;  /* 0x0000000200c77223 */ /* 0x0c0fe200000101c7 */
[----:B------:R-:W-:Y:S01]  /*12730*/  FFMA.FTZ R4, -R0, R2, R3 ;  /* 0x0000000200047223 */ /* 0x000fe20000010103 */
[----:B------:R-:W-:Y:S02]  /*12740*/  IADD3 R2, PT, PT, R192, -0x10, RZ ;  /* 0xfffffff0c0027810 */ /* 0x000fe40007ffe0ff */
[----:B------:R-:W-:Y:S02]  /*12750*/  IABS R3, R8 ;  /* 0x0000000800037213 */ /* 0x000fe40000000000 */
        /* <DEDUP_REMOVED lines=8> */
[----:B------:R-:W-:Y:S01]  /*127e0*/  FFMA.FTZ R159, -R0, R2, R159 ;  /* 0x00000002009f7223 */ /* 0x000fe2000001019f */
[----:B------:R-:W-:Y:S01]  /*127f0*/  IADD3 R3, PT, PT, R192, -0x21, RZ ;  /* 0xffffffdfc0037810 */ /* 0x000fe20007ffe0ff */
[-C--:B------:R-:W-:Y:S01]  /*12800*/  FFMA.FTZ R52, -R0, R26.reuse, R13 ;  /* 0x0000001a00347223 */ /* 0x080fe2000001010d */
[----:B------:R-:W-:Y:S01]  /*12810*/  IADD3 R2, PT, PT, R192, -0x20, RZ ;  /* 0xffffffe0c0027810 */ /* 0x000fe20007ffe0ff */
[----:B------:R-:W-:Y:S01]  /*12820*/  FFMA.FTZ R26, -R0, R26, R19 ;  /* 0x0000001a001a7223 */ /* 0x000fe20000010113 */
[----:B------:R-:W-:Y:S02]  /*12830*/  IABS R3, R3 ;  /* 0x0000000300037213 */ /* 0x000fe40000000000 */
[----:B------:R-:W-:Y:S02]  /*12840*/  IABS R19, R2 ;  /* 0x0000000200137213 */ /* 0x000fe40000000000 */
[C---:B------:R-:W-:Y:S02]  /*12850*/  IADD3 R2, PT, PT, R192.reuse, -0x30, RZ ;  /* 0xffffffd0c0027810 */ /* 0x040fe40007ffe0ff */
        /* <DEDUP_REMOVED lines=9> */
[----:B------:R-:W-:Y:S01]  /*128f0*/  FFMA.FTZ R206, -R0, R3, R206 ;  /* 0x0000000300ce7223 */ /* 0x000fe200000101ce */
[C---:B------:R-:W-:Y:S02]  /*12900*/  IADD3 R3, PT, PT, R192.reuse, -0x38, RZ ;  /* 0xffffffc8c0037810 */ /* 0x040fe40007ffe0ff */
[----:B------:R-:W-:Y:S02]  /*12910*/  IABS R2, R2 ;  /* 0x0000000200027213 */ /* 0x000fe40000000000 */
[----:B------:R-:W-:Y:S02]  /*12920*/  IABS R3, R3 ;  /* 0x0000000300037213 */ /* 0x000fe40000000000 */
[----:B------:R-:W-:Y:S02]  /*12930*/  I2FP.F32.S32 R13, R13 ;  /* 0x0000000d000d7245 */ /* 0x000fe40000201400 */
[----:B------:R-:W-:Y:S02]  /*12940*/  I2FP.F32.S32 R3, R3 ;  /* 0x0000000300037245 */ /* 0x000fe40000201400 */
[----:B------:R-:W-:Y:S01]  /*12950*/  IADD3 R48, PT, PT, R192, -0x11, RZ ;  /* 0xffffffefc0307810 */ /* 0x000fe20007ffe0ff */
[CC--:B------:R-:W-:Y:S01]  /*12960*/  FFMA.FTZ R212, -R0.reuse, R13.reuse, R212 ;  /* 0x0000000d00d47223 */ /* 0x0c0fe200000101d4 */
[C---:B------:R-:W-:Y:S01]  /*12970*/  FFMA.FTZ R216, -R0.reuse, R13, R216 ;  /* 0x0000000d00d87223 */ /* 0x040fe200000101d8 */
        /* <DEDUP_REMOVED lines=11> */
[----:B------:R-:W-:Y:S02]  /*12a30*/  IADD3 R2, PT, PT, R192, -0x58, RZ ;  /* 0xffffffa8c0027810 */ /* 0x000fe40007ffe0ff */
[----:B------:R-:W-:Y:S01]  /*12a40*/  I2FP.F32.S32 R3, R3 ;  /* 0x0000000300037245 */ /* 0x000fe20000201400 */
[CC--:B------:R-:W-:Y:S01]  /*12a50*/  FFMA.FTZ R158, -R0.reuse, R13.reuse, R158 ;  /* 0x0000000d009e7223 */ /* 0x0c0fe2000001019e */
[----:B------:R-:W-:Y:S01]  /*12a60*/  I2FP.F32.S32 R48, R48 ;  /* 0x0000003000307245 */ /* 0x000fe20000201400 */
[C---:B------:R-:W-:Y:S01]  /*12a70*/  FFMA.FTZ R154, -R0.reuse, R13, R154 ;  /* 0x0000000d009a7223 */ /* 0x040fe2000001019a */
[----:B------:R-:W-:Y:S01]  /*12a80*/  IABS R2, R2 ;  /* 0x0000000200027213 */ /* 0x000fe20000000000 */
[-C--:B------:R-:W-:Y:S01]  /*12a90*/  FFMA.FTZ R144, -R0, R3.reuse, R144 ;  /* 0x0000000300907223 */ /* 0x080fe20000010190 */
[----:B------:R-:W-:Y:S01]  /*12aa0*/  IADD3 R13, PT, PT, R192, -0x51, RZ ;  /* 0xffffffafc00d7810 */ /* 0x000fe20007ffe0ff */
[C---:B------:R-:W-:Y:S01]  /*12ab0*/  FFMA.FTZ R148, -R0.reuse, R3, R148 ;  /* 0x0000000300947223 */ /* 0x040fe20000010194 */
        /* <DEDUP_REMOVED lines=8> */
[----:B------:R-:W-:Y:S02]  /*12b40*/  IADD3 R3, PT, PT, R192, -0x60, RZ ;  /* 0xffffffa0c0037810 */ /* 0x000fe40007ffe0ff */
[----:B------:R-:W-:Y:S01]  /*12b50*/  IABS R15, R15 ;  /* 0x0000000f000f7213 */ /* 0x000fe20000000000 */
[-C--:B------:R-:W-:Y:S01]  /*12b60*/  FFMA.FTZ R140, -R0, R13.reuse, R140 ;  /* 0x0000000d008c7223 */ /* 0x080fe2000001018c */
[----:B------:R-:W-:Y:S01]  /*12b70*/  IADD3 R122, PT, PT, R192, -0x61, RZ ;  /* 0xffffff9fc07a7810 */ /* 0x000fe20007ffe0ff */
[----:B------:R-:W-:Y:S01]  /*12b80*/  FFMA.FTZ R136, -R0, R13, R136 ;  /* 0x0000000d00887223 */ /* 0x000fe20000010188 */
[----:B------:R-:W-:Y:S02]  /*12b90*/  IABS R3, R3 ;  /* 0x0000000300037213 */ /* 0x000fe40000000000 */
[----:B------:R-:W-:Y:S02]  /*12ba0*/  I2FP.F32.S32 R15, R15 ;  /* 0x0000000f000f7245 */ /* 0x000fe40000201400 */
[----:B------:R-:W-:Y:S02]  /*12bb0*/  IABS R122, R122 ;  /* 0x0000007a007a7213 */ /* 0x000fe40000000000 */
[----:B------:R-:W-:Y:S01]  /*12bc0*/  IADD3 R54, PT, PT, R192, -0x18, RZ ;  /* 0xffffffe8c0367810 */ /* 0x000fe20007ffe0ff */
        /* <DEDUP_REMOVED lines=10> */
[----:B------:R-:W-:Y:S01]  /*12c70*/  IABS R2, R2 ;  /* 0x0000000200027213 */ /* 0x000fe20000000000 */
[-C--:B------:R-:W-:Y:S01]  /*12c80*/  FFMA.FTZ R60, -R0, R122.reuse, R5 ;  /* 0x0000007a003c7223 */ /* 0x080fe20000010105 */
[----:B------:R-:W-:Y:S01]  /*12c90*/  IADD3 R15, PT, PT, R192, -0x39, RZ ;  /* 0xffffffc7c00f7810 */ /* 0x000fe20007ffe0ff */
[C---:B------:R-:W-:Y:S01]  /*12ca0*/  FFMA.FTZ R122, -R0.reuse, R122, R7 ;  /* 0x0000007a007a7223 */ /* 0x040fe20000010107 */
[----:B------:R-:W-:Y:S01]  /*12cb0*/  FMNMX3.FTZ R8, R105, R155, R157, !PT ;  /* 0x0000009b69087276 */ /* 0x000fe2000781009d */
[----:B------:R-:W-:Y:S01]  /*12cc0*/  LDSM.16.MT88.4 R20, [R160+0x6000] ;  /* 0x00600000a014783b */ /* 0x000fe20000004200 */
[----:B------:R-:W-:Y:S02]  /*12cd0*/  I2FP.F32.S32 R54, R54 ;  /* 0x0000003600367245 */ /* 0x000fe40000201400 */
[----:B------:R-:W-:Y:S02]  /*12ce0*/  I2FP.F32.S32 R13, R13 ;  /* 0x0000000d000d7245 */ /* 0x000fe40000201400 */
[----:B------:R-:W-:Y:S01]  /*12cf0*/  I2FP.F32.S32 R3, R2 ;  /* 0x0000000200037245 */ /* 0x000fe20000201400 */
[C---:B------:R-:W-:Y:S01]  /*12d00*/  FFMA.FTZ R24, -R0.reuse, R54, R203 ;  /* 0x0000003600187223 */ /* 0x040fe200000101cb */
[----:B------:R-:W-:Y:S01]  /*12d10*/  IABS R15, R15 ;  /* 0x0000000f000f7213 */ /* 0x000fe20000000000 */
[----:B------:R-:W-:Y:S01]  /*12d20*/  FFMA.FTZ R120, -R0, R13, R9 ;  /* 0x0000000d00787223 */ /* 0x000fe20000010109 */
[----:B------:R-:W-:Y:S01]  /*12d30*/  FMNMX3.FTZ R2, R104, R4, R153, !PT ;  /* 0x0000000468027276 */ /* 0x000fe20007810099 */
[----:B------:R-:W-:Y:S01]  /*12d40*/  FFMA.FTZ R54, -R0, R54, R209 ;  /* 0x0000003600367223 */ /* 0x000fe200000101d1 */
[----:B------:R-:W-:Y:S01]  /*12d50*/  FMNMX3.FTZ R7, R8, R199, R201, !PT ;  /* 0x000000c708077276 */ /* 0x000fe200078100c9 */
[-C--:B------:R-:W-:Y:S01]  /*12d60*/  FFMA.FTZ R114, -R0, R3.reuse, R114 ;  /* 0x0000000300727223 */ /* 0x080fe20000010172 */
[----:B------:R-:W-:Y:S01]  /*12d70*/  IADD3 R17, PT, PT, R192, -0x31, RZ ;  /* 0xffffffcfc0117810 */ /* 0x000fe20007ffe0ff */
[C---:B------:R-:W-:Y:S01]  /*12d80*/  FFMA.FTZ R118, -R0.reuse, R3, R118 ;  /* 0x0000000300767223 */ /* 0x040fe20000010176 */
[----:B------:R-:W-:Y:S01]  /*12d90*/  I2FP.F32.S32 R19, R19 ;  /* 0x0000001300137245 */ /* 0x000fe20000201400 */
[----:B------:R-:W-:Y:S01]  /*12da0*/  FFMA.FTZ R116, -R0, R13, R116 ;  /* 0x0000000d00747223 */ /* 0x000fe20000010174 */
[----:B------:R-:W-:Y:S02]  /*12db0*/  I2FP.F32.S32 R15, R15 ;  /* 0x0000000f000f7245 */ /* 0x000fe40000201400 */
[----:B------:R-:W-:Y:S01]  /*12dc0*/  FMNMX3.FTZ R9, R2, R159, R197, !PT ;  /* 0x0000009f02097276 */ /* 0x000fe200078100c5 */
[C---:B------:R-:W-:Y:S01]  /*12dd0*/  FFMA.FTZ R34, -R0.reuse, R19, R207 ;  /* 0x0000001300227223 */ /* 0x040fe200000101cf */
[----:B------:R-:W-:Y:S01]  /*12de0*/  FMNMX3.FTZ R7, R7, R205, R48, !PT ;  /* 0x000000cd07077276 */ /* 0x000fe20007810030 */
[C---:B------:R-:W-:Y:S01]  /*12df0*/  FFMA.FTZ R222, -R0.reuse, R19, R222 ;  /* 0x0000001300de7223 */ /* 0x040fe200000101de */
[----:B------:R-:W-:Y:S01]  /*12e00*/  IABS R17, R17 ;  /* 0x0000001100117213 */ /* 0x000fe20000000000 */
[CC--:B------:R-:W-:Y:S01]  /*12e10*/  FFMA.FTZ R196, -R0.reuse, R15.reuse, R196 ;  /* 0x0000000f00c47223 */ /* 0x0c0fe200000101c4 */
[----:B------:R-:W-:Y:S01]  /*12e20*/  FMNMX3.FTZ R9, R9, R24, R52, !PT ;  /* 0x0000001809097276 */ /* 0x000fe20007810034 */
[----:B------:R-:W-:Y:S01]  /*12e30*/  FFMA.FTZ R200, -R0, R15, R200 ;  /* 0x0000000f00c87223 */ /* 0x000fe200000101c8 */
[----:B------:R-:W-:Y:S02]  /*12e40*/  FMNMX3.FTZ R7, R7, R54, R26, !PT ;  /* 0x0000003607077276 */ /* 0x000fe4000781001a */
[----:B------:R-:W-:Y:S02]  /*12e50*/  I2FP.F32.S32 R17, R17 ;  /* 0x0000001100117245 */ /* 0x000fe40000201400 */
[C---:B------:R-:W-:Y:S02]  /*12e60*/  IADD3 R15, PT, PT, R192.reuse, -0x50, RZ ;  /* 0xffffffb0c00f7810 */ /* 0x040fe40007ffe0ff */
[----:B------:R-:W-:Y:S01]  /*12e70*/  IADD3 R5, PT, PT, R192, -0x71, RZ ;  /* 0xffffff8fc0057810 */ /* 0x000fe20007ffe0ff */
[CC--:B------:R-:W-:Y:S01]  /*12e80*/  FFMA.FTZ R208, -R0.reuse, R17.reuse, R208 ;  /* 0x0000001100d07223 */ /* 0x0c0fe200000101d0 */
[----:B------:R-:W-:Y:S01]  /*12e90*/  FMNMX3.FTZ R9, R9, R34, R32, !PT ;  /* 0x0000002209097276 */ /* 0x000fe20007810020 */
[----:B------:R-:W-:Y:S01]  /*12ea0*/  FFMA.FTZ R204, -R0, R17, R204 ;  /* 0x0000001100cc7223 */ /* 0x000fe200000101cc */
        /* <DEDUP_REMOVED lines=12> */
[CC--:B------:R-:W-:Y:S01]  /*12f70*/  FFMA.FTZ R39, -R0.reuse, R5.reuse, R39 ;  /* 0x0000000500277223 */ /* 0x0c0fe20000010127 */
[----:B------:R-:W-:Y:S01]  /*12f80*/  FMNMX3.FTZ R7, R7, R206, R204, !PT ;  /* 0x000000ce07077276 */ /* 0x000fe200078100cc */
[----:B------:R-:W-:Y:S01]  /*12f90*/  FFMA.FTZ R108, -R0, R5, R108 ;  /* 0x00000005006c7223 */ /* 0x000fe2000001016c */
[C---:B------:R-:W-:Y:S02]  /*12fa0*/  IADD3 R15, PT, PT, R192.reuse, -0x59, RZ ;  /* 0xffffffa7c00f7810 */ /* 0x040fe40007ffe0ff */
[----:B------:R-:W-:Y:S02]  /*12fb0*/  I2FP.F32.S32 R17, R17 ;  /* 0x0000001100117245 */ /* 0x000fe40000201400 */
[----:B------:R-:W-:Y:S02]  /*12fc0*/  FMNMX3.FTZ R5, R9, R198, R196, !PT ;  /* 0x000000c609057276 */ /* 0x000fe400078100c4 */
[----:B------:R-:W-:Y:S01]  /*12fd0*/  IADD3 R3, PT, PT, R192, -0x78, RZ ;  /* 0xffffff88c0037810 */ /* 0x000fe20007ffe0ff */
[CC--:B------:R-:W-:Y:S01]  /*12fe0*/  FFMA.FTZ R150, -R0.reuse, R17.reuse, R150 ;  /* 0x0000001100967223 */ /* 0x0c0fe20000010196 */
[----:B------:R-:W-:Y:S01]  /*12ff0*/  FMNMX3.FTZ R9, R7, R202, R200, !PT ;  /* 0x000000ca07097276 */ /* 0x000fe200078100c8 */
[C---:B------:R-:W-:Y:S01]  /*13000*/  FFMA.FTZ R146, -R0.reuse, R17, R146 ;  /* 0x0000001100927223 */ /* 0x040fe20000010192 */
        /* <DEDUP_REMOVED lines=9> */
[----:B------:R-:W-:Y:S01]  /*130a0*/  FFMA.FTZ R128, -R0, R15, R128 ;  /* 0x0000000f00807223 */ /* 0x000fe20000010180 */
[----:B------:R-:W-:Y:S01]  /*130b0*/  IADD3 R13, PT, PT, R192, -0x70, RZ ;  /* 0xffffff90c00d7810 */ /* 0x000fe20007ffe0ff */
[CC--:B------:R-:W-:Y:S01]  /*130c0*/  FFMA.FTZ R38, -R0.reuse, R3.reuse, R38 ;  /* 0x0000000300267223 */ /* 0x0c0fe20000010126 */
[----:B------:R-:W-:Y:S01]  /*130d0*/  FMNMX3.FTZ R9, R9, R138, R136, !PT ;  /* 0x0000008a09097276 */ /* 0x000fe20007810088 */
[----:B------:R-:W-:Y:S01]  /*130e0*/  FFMA.FTZ R66, -R0, R3, R6 ;  /* 0x0000000300427223 */ /* 0x000fe20000010106 */
        /* <DEDUP_REMOVED lines=32> */
[----:B------:R-:W-:Y:S05]  /*132f0*/  IADD3 R192, PT, PT, R192, 0x80, RZ ;  /* 0x00000080c0c07810 */ /* 0x000fea0007ffe0ff */
        /* <DEDUP_REMOVED lines=31> */
[----:B------:R-:W-:Y:S03]  /*134f0*/  FFMA.FTZ R128, R62, R36, -R105 ;  /* 0x000000243e807223 */ /* 0x000fe60000010869 */
[----:B------:R-:W-:Y:S01]  /*13500*/  MUFU.EX2 R126, R126 ;  /* 0x0000007e007e7308 */ /* 0x000fe20000000800 */
[C---:B-1----:R-:W-:Y:S01]  /*13510*/  FMUL.FTZ R4, R42.reuse, R96 ;  /* 0x000000602a047220 */ /* 0x042fe20000410000 */
[C---:B------:R-:W-:Y:S01]  /*13520*/  FMUL.FTZ R5, R42.reuse, R97 ;  /* 0x000000612a057220 */ /* 0x040fe20000410000 */
[C---:B------:R-:W-:Y:S01]  /*13530*/  FMUL.FTZ R8, R42.reuse, R92 ;  /* 0x0000005c2a087220 */ /* 0x040fe20000410000 */
[C---:B------:R-:W-:Y:S01]  /*13540*/  FMUL.FTZ R9, R42.reuse, R93 ;  /* 0x0000005d2a097220 */ /* 0x040fe20000410000 */
[----:B------:R-:W-:Y:S01]  /*13550*/  FMUL.FTZ R16, R42, R84 ;  /* 0x000000542a107220 */ /* 0x000fe20000410000 */
[----:B------:R-:W-:Y:S01]  /*13560*/  FFMA.FTZ R84, R48, R36, -R43 ;  /* 0x0000002430547223 */ /* 0x000fe2000001082b */
[C---:B------:R-:W-:Y:S03]  /*13570*/  FMUL.FTZ R17, R42.reuse, R85 ;  /* 0x000000552a117220 */ /* 0x040fe60000410000 */
[----:B------:R-:W-:Y:S01]  /*13580*/  MUFU.EX2 R113, R113 ;  /* 0x0000007100717308 */ /* 0x000fe20000000800 */
[C---:B--2---:R-:W-:Y:S01]  /*13590*/  FMUL.FTZ R7, R41.reuse, R99 ;  /* 0x0000006329077220 */ /* 0x044fe20000410000 */
[C---:B------:R-:W-:Y:S01]  /*135a0*/  FMUL.FTZ R6, R41.reuse, R98 ;  /* 0x0000006229067220 */ /* 0x040fe20000410000 */
[C---:B------:R-:W-:Y:S01]  /*135b0*/  FMUL.FTZ R10, R41.reuse, R94 ;  /* 0x0000005e290a7220 */ /* 0x040fe20000410000 */
[C---:B------:R-:W-:Y:S01]  /*135c0*/  FMUL.FTZ R11, R41.reuse, R95 ;  /* 0x0000005f290b7220 */ /* 0x040fe20000410000 */
[----:B------:R-:W1:Y:S01]  /*135d0*/  LDSM.16.MT88.4 R48, [R106+0x6000] ;  /* 0x006000006a30783b */ /* 0x000e620000004200 */
[C---:B------:R-:W-:Y:S01]  /*135e0*/  FMUL.FTZ R19, R41.reuse, R87 ;  /* 0x0000005729137220 */ /* 0x040fe20000410000 */
[----:B------:R-:W-:Y:S03]  /*135f0*/  FMUL.FTZ R18, R41, R86 ;  /* 0x0000005629127220 */ /* 0x000fe60000410000 */
[----:B------:R-:W-:Y:S01]  /*13600*/  MUFU.EX2 R111, R111 ;  /* 0x0000006f006f7308 */ /* 0x000fe20000000800 */
[----:B------:R-:W-:Y:S01]  /*13610*/  FMUL.FTZ R25, R42, R77 ;  /* 0x0000004d2a197220 */ /* 0x000fe20000410000 */
[-CC-:B------:R-:W-:Y:S01]  /*13620*/  FFMA.FTZ R77, R52, R36.reuse, -R105.reuse ;  /* 0x00000024344d7223 */ /* 0x180fe20000010869 */
[-C--:B------:R-:W-:Y:S01]  /*13630*/  FFMA.FTZ R33, R24, R36.reuse, -R105 ;  /* 0x0000002418217223 */ /* 0x080fe20000010869 */
[--C-:B------:R-:W-:Y:S01]  /*13640*/  FFMA.FTZ R86, R39, R36, -R43.reuse ;  /* 0x0000002427567223 */ /* 0x100fe2000001082b */
[----:B------:R-:W-:Y:S01]  /*13650*/  LDSM.16.MT88.4 R92, [R164+0x9800] ;  /* 0x00980000a45c783b */ /* 0x000fe20000004200 */
[C---:B------:R-:W-:Y:S01]  /*13660*/  FMUL.FTZ R34, R41.reuse, R70 ;  /* 0x0000004629227220 */ /* 0x040fe20000410000 */
[----:B------:R-:W-:Y:S03]  /*13670*/  FMUL.FTZ R35, R41, R71 ;  /* 0x0000004729237220 */ /* 0x000fe60000410000 */
[----:B------:R-:W2:Y:S01]  /*13680*/  MUFU.EX2 R115, R115 ;  /* 0x0000007300737308 */ /* 0x000ea20000000800 */
[----:B------:R-:W-:Y:S01]  /*13690*/  FFMA.FTZ R39, R37, R36, -R43 ;  /* 0x0000002425277223 */ /* 0x000fe2000001082b */
[----:B------:R-:W-:Y:S01]  /*136a0*/  FMUL.FTZ R24, R42, R76 ;  /* 0x0000004c2a187220 */ /* 0x000fe20000410000 */
[----:B------:R-:W-:Y:S01]  /*136b0*/  FMUL.FTZ R27, R41, R79 ;  /* 0x0000004f291b7220 */ /* 0x000fe20000410000 */
[-C--:B------:R-:W-:Y:S01]  /*136c0*/  FFMA.FTZ R79, R212, R36.reuse, -R105 ;  /* 0x00000024d44f7223 */ /* 0x080fe20000010869 */
        /* <DEDUP_REMOVED lines=11> */
[----:B------:R-:W3:Y:S01]  /*13780*/  MUFU.EX2 R109, R109 ;  /* 0x0000006d006d7308 */ /* 0x000ee20000000800 */
        /* <DEDUP_REMOVED lines=9> */
[-C--:B------:R-:W-:Y:S01]  /*13820*/  FFMA.FTZ R130, R130, R36.reuse, -R105 ;  /* 0x0000002482827223 */ /* 0x080fe20000010869 */
[-CC-:B------:R-:W-:Y:S01]  /*13830*/  FFMA.FTZ R135, R124, R36.reuse, -R43.reuse ;  /* 0x000000247c877223 */ /* 0x180fe2000001082b */
[-CC-:B------:R-:W-:Y:S01]  /*13840*/  FFMA.FTZ R122, R122, R36.reuse, -R43.reuse ;  /* 0x000000247a7a7223 */ /* 0x180fe2000001082b */
[-CC-:B------:R-:W-:Y:S01]  /*13850*/  FFMA.FTZ R120, R120, R36.reuse, -R43.reuse ;  /* 0x0000002478787223 */ /* 0x180fe2000001082b */
[-C--:B------:R-:W-:Y:S01]  /*13860*/  FFMA.FTZ R137, R118, R36.reuse, -R43 ;  /* 0x0000002476897223 */ /* 0x080fe2000001082b */
[--C-:B------:R-:W-:Y:S03]  /*13870*/  FFMA.FTZ R116, R116, R36, -R105.reuse ;  /* 0x0000002474747223 */ /* 0x100fe60000010869 */
[----:B------:R-:W4:Y:S01]  /*13880*/  MUFU.EX2 R104, R104 ;  /* 0x0000006800687308 */ /* 0x000f220000000800 */
[----:B---3--:R-:W-:Y:S01]  /*13890*/  F2FP.BF16.F32.PACK_AB R47, R109, R112 ;  /* 0x000000706d2f723e */ /* 0x008fe200000010ff */
[-CC-:B------:R-:W-:Y:S01]  /*138a0*/  FFMA.FTZ R139, R114, R36.reuse, -R105.reuse ;  /* 0x00000024728b7223 */ /* 0x180fe20000010869 */
[-CC-:B------:R-:W-:Y:S01]  /*138b0*/  FFMA.FTZ R110, R110, R36.reuse, -R105.reuse ;  /* 0x000000246e6e7223 */ /* 0x180fe20000010869 */
[-C--:B------:R-:W-:Y:S01]  /*138c0*/  FFMA.FTZ R108, R108, R36.reuse, -R105 ;  /* 0x000000246c6c7223 */ /* 0x080fe20000010869 */
[----:B------:R-:W-:Y:S01]  /*138d0*/  FFMA.FTZ R38, R38, R36, -R43 ;  /* 0x0000002426267223 */ /* 0x000fe2000001082b */
[----:B------:R-:W-:Y:S01]  /*138e0*/  FFMA.FTZ R126, R41, R194, R126 ;  /* 0x000000c2297e7223 */ /* 0x000fe2000001007e */
[----:B------:R-:W-:Y:S03]  /*138f0*/  ISETP.GT.AND P0, PT, R193, RZ, PT ;  /* 0x000000ffc100720c */ /* 0x000fe60003f04270 */
[----:B------:R-:W-:Y:S01]  /*13900*/  MUFU.EX2 R84, R84 ;  /* 0x0000005400547308 */ /* 0x000fe20000000800 */
[----:B--2---:R-:W-:Y:S01]  /*13910*/  F2FP.BF16.F32.PACK_AB R44, R113, R117 ;  /* 0x00000075712c723e */ /* 0x004fe200000010ff */
[----:B------:R-:W-:Y:S01]  /*13920*/  FFMA.FTZ R117, R42, R195, R117 ;  /* 0x000000c32a757223 */ /* 0x000fe20000010075 */
[----:B------:R-:W-:Y:S07]  /*13930*/  IADD3 R193, PT, PT, R193, -0x1, RZ ;  /* 0xffffffffc1c17810 */ /* 0x000fee0007ffe0ff */
[----:B------:R-:W-:Y:S01]  /*13940*/  MUFU.EX2 R79, R79 ;  /* 0x0000004f004f7308 */ /* 0x000fe20000000800 */
[----:B----4-:R-:W-:Y:S07]  /*13950*/  F2FP.BF16.F32.PACK_AB R46, R104, R111 ;  /* 0x0000006f682e723e */ /* 0x010fee00000010ff */
[C---:B------:R-:W-:Y:S02]  /*13960*/  HMMA.16816.F32.BF16 R4, R44.reuse, R12, R4 ;  /* 0x0000000c2c04723c */ /* 0x040fe40000041804 */
[----:B------:R-:W-:Y:S03]  /*13970*/  MUFU.EX2 R37, R86 ;  /* 0x0000005600257308 */ /* 0x000fe60000000800 */
[C---:B------:R-:W-:Y:S01]  /*13980*/  FMUL.FTZ R12, R42.reuse, R88 ;  /* 0x000000582a0c7220 */ /* 0x040fe20000410000 */
[----:B------:R-:W-:Y:S01]  /*13990*/  FMUL.FTZ R13, R42, R89 ;  /* 0x000000592a0d7220 */ /* 0x000fe20000410000 */
[--C-:B------:R-:W-:Y:S01]  /*139a0*/  FFMA.FTZ R88, R204, R36, -R43.reuse ;  /* 0x00000024cc587223 */ /* 0x100fe2000001082b */
[C---:B------:R-:W-:Y:S04]  /*139b0*/  HMMA.16816.F32.BF16 R8, R44.reuse, R14, R8 ;  /* 0x0000000e2c08723c */ /* 0x040fe80000041808 */
[----:B------:R2:W-:Y:S01]  /*139c0*/  MUFU.EX2 R76, R33 ;  /* 0x00000021004c7308 */ /* 0x0005e20000000800 */
[C---:B------:R-:W-:Y:S01]  /*139d0*/  FMUL.FTZ R14, R41.reuse, R90 ;  /* 0x0000005a290e7220 */ /* 0x040fe20000410000 */
[C---:B------:R-:W-:Y:S01]  /*139e0*/  FMUL.FTZ R15, R41.reuse, R91 ;  /* 0x0000005b290f7220 */ /* 0x040fe20000410000 */
[-C--:B------:R-:W-:Y:S01]  /*139f0*/  FFMA.FTZ R89, R202, R36.reuse, -R43 ;  /* 0x00000024ca597223 */ /* 0x080fe2000001082b */
[-CC-:B------:R-:W-:Y:S01]  /*13a00*/  FFMA.FTZ R90, R198, R36.reuse, -R105.reuse ;  /* 0x00000024c65a7223 */ /* 0x180fe20000010869 */
[----:B------:R-:W-:Y:S05]  /*13a10*/  FFMA.FTZ R91, R156, R36, -R105 ;  /* 0x000000249c5b7223 */ /* 0x000fea0000010869 */
[----:B------:R-:W3:Y:S01]  /*13a20*/  MUFU.EX2 R85, R205 ;  /* 0x000000cd00557308 */ /* 0x000ee20000000800 */
[C---:B------:R-:W-:Y:S03]  /*13a30*/  HMMA.16816.F32.BF16 R12, R44.reuse, R20, R12 ;  /* 0x000000142c0c723c */ /* 0x040fe6000004180c */
[C---:B------:R-:W-:Y:S01]  /*13a40*/  FMUL.FTZ R20, R42.reuse, R80 ;  /* 0x000000502a147220 */ /* 0x040fe20000410000 */
[----:B------:R-:W-:Y:S01]  /*13a50*/  FMUL.FTZ R21, R42, R81 ;  /* 0x000000512a157220 */ /* 0x000fe20000410000 */
[----:B------:R-:W-:Y:S04]  /*13a60*/  FFMA.FTZ R81, R26, R36, -R43 ;  /* 0x000000241a517223 */ /* 0x000fe8000001082b */
[----:B------:R4:W-:Y:S01]  /*13a70*/  MUFU.EX2 R80, R54 ;  /* 0x0000003600507308 */ /* 0x0009e20000000800 */
[----:B--2---:R-:W-:Y:S01]  /*13a80*/  FMUL.FTZ R33, R42, R69 ;  /* 0x000000452a217220 */ /* 0x004fe20000410000 */
[C---:B------:R-:W-:Y:S03]  /*13a90*/  HMMA.16816.F32.BF16 R16, R44.reuse, R22, R16 ;  /* 0x000000162c10723c */ /* 0x040fe60000041810 */
[C---:B------:R-:W-:Y:S01]  /*13aa0*/  FMUL.FTZ R22, R41.reuse, R82 ;  /* 0x0000005229167220 */ /* 0x040fe20000410000 */
[C---:B------:R-:W-:Y:S01]  /*13ab0*/  FMUL.FTZ R23, R41.reuse, R83 ;  /* 0x0000005329177220 */ /* 0x040fe20000410000 */
[C---:B------:R-:W-:Y:S03]  /*13ac0*/  FMUL.FTZ R26, R41.reuse, R78 ;  /* 0x0000004e291a7220 */ /* 0x040fe60000410000 */
[----:B------:R-:W2:Y:S01]  /*13ad0*/  MUFU.EX2 R77, R77 ;  /* 0x0000004d004d7308 */ /* 0x000ea20000000800 */
[-C--:B------:R-:W-:Y:S01]  /*13ae0*/  FFMA.FTZ R78, R208, R36.reuse, -R105 ;  /* 0x00000024d04e7223 */ /* 0x080fe20000010869 */
[-CC-:B------:R-:W-:Y:S01]  /*13af0*/  FFMA.FTZ R69, R218, R36.reuse, -R43.reuse ;  /* 0x00000024da457223 */ /* 0x180fe2000001082b */
[-CC-:B------:R-:W-:Y:S01]  /*13b00*/  FFMA.FTZ R83, R206, R36.reuse, -R43.reuse ;  /* 0x00000024ce537223 */ /* 0x180fe2000001082b */
[-C--:B------:R-:W-:Y:S01]  /*13b10*/  FFMA.FTZ R82, R200, R36.reuse, -R43 ;  /* 0x00000024c8527223 */ /* 0x080fe2000001082b */
[C---:B------:R-:W-:Y:S03]  /*13b20*/  HMMA.16816.F32.BF16 R20, R44.reuse, R28, R20 ;  /* 0x0000001c2c14723c */ /* 0x040fe60000041814 */
[----:B------:R-:W-:Y:S01]  /*13b30*/  FMUL.FTZ R29, R42, R73 ;  /* 0x000000492a1d7220 */ /* 0x000fe20000410000 */
[----:B----4-:R-:W4:Y:S01]  /*13b40*/  LDSM.16.MT88.4 R52, [R164+0x6800] ;  /* 0x00680000a434783b */ /* 0x010f220000004200 */
[----:B------:R-:W-:Y:S01]  /*13b50*/  FFMA.FTZ R73, R32, R36, -R105 ;  /* 0x0000002420497223 */ /* 0x000fe20000010869 */
[C---:B------:R-:W-:Y:S01]  /*13b60*/  FMUL.FTZ R28, R42.reuse, R72 ;  /* 0x000000482a1c7220 */ /* 0x040fe20000410000 */
[----:B------:R-:W-:Y:S01]  /*13b70*/  MUFU.EX2 R78, R78 ;  /* 0x0000004e004e7308 */ /* 0x000fe20000000800 */
[C---:B------:R-:W-:Y:S03]  /*13b80*/  HMMA.16816.F32.BF16 R24, R44.reuse, R30, R24 ;  /* 0x0000001e2c18723c */ /* 0x040fe60000041818 */
[C---:B------:R-:W-:Y:S01]  /*13b90*/  FMUL.FTZ R30, R41.reuse, R74 ;  /* 0x0000004a291e7220 */ /* 0x040fe20000410000 */
[----:B------:R-:W-:Y:S01]  /*13ba0*/  FMUL.FTZ R31, R41, R75 ;  /* 0x0000004b291f7220 */ /* 0x000fe20000410000 */
[----:B------:R-:W-:Y:S01]  /*13bb0*/  FMUL.FTZ R32, R42, R68 ;  /* 0x000000442a207220 */ /* 0x000fe20000410000 */
[-C--:B------:R-:W-:Y:S03]  /*13bc0*/  FFMA.FTZ R68, R220, R36.reuse, -R43 ;  /* 0x00000024dc447223 */ /* 0x080fe6000001082b */
[----:B------:R5:W-:Y:S01]  /*13bd0*/  MUFU.EX2 R72, R61 ;  /* 0x0000003d00487308 */ /* 0x000be20000000800 */
[-CC-:B------:R-:W-:Y:S01]  /*13be0*/  FFMA.FTZ R74, R214, R36.reuse, -R105.reuse ;  /* 0x00000024d64a7223 */ /* 0x180fe20000010869 */
[-C--:B------:R-:W-:Y:S01]  /*13bf0*/  FFMA.FTZ R75, R210, R36.reuse, -R105 ;  /* 0x00000024d24b7223 */ /* 0x080fe20000010869 */
[----:B------:R-:W-:Y:S01]  /*13c00*/  FFMA.FTZ R42, R40, R36, -R43 ;  /* 0x00000024282a7223 */ /* 0x000fe2000001082b */
[C---:B-1----:R-:W-:Y:S03]  /*13c10*/  HMMA.16816.F32.BF16 R28, R44.reuse, R48, R28 ;  /* 0x000000302c1c723c */ /* 0x042fe6000004181c */
[----:B------:R-:W-:Y:S03]  /*13c20*/  FADD.FTZ R41, R115, R126 ;  /* 0x0000007e73297221 */ /* 0x000fe60000010000 */
[----:B------:R-:W1:Y:S01]  /*13c30*/  MUFU.EX2 R81, R81 ;  /* 0x0000005100517308 */ /* 0x000e620000000800 */
[----:B------:R-:W-:Y:S01]  /*13c40*/  FADD.FTZ R112, R112, R41 ;  /* 0x0000002970707221 */ /* 0x000fe20000010000 */
[----:B------:R-:W-:Y:S01]  /*13c50*/  HMMA.16816.F32.BF16 R32, R44, R50, R32 ;  /* 0x000000322c20723c */ /* 0x000fe20000041820 */
[----:B------:R-:W4:Y:S02]  /*13c60*/  LDSM.16.MT88.4 R48, [R107+0x6800] ;  /* 0x006800006b30783b */ /* 0x000f240000004200 */
[C---:B---3--:R-:W-:Y:S05]  /*13c70*/  F2FP.BF16.F32.PACK_AB R45, R84.reuse, R85 ;  /* 0x00000055542d723e */ /* 0x048fea00000010ff */
[----:B------:R-:W3:Y:S01]  /*13c80*/  MUFU.EX2 R73, R73 ;  /* 0x0000004900497308 */ /* 0x000ee20000000800 */
[----:B--2---:R-:W-:Y:S01]  /*13c90*/  F2FP.BF16.F32.PACK_AB R44, R77, R76 ;  /* 0x0000004c4d2c723e */ /* 0x004fe200000010ff */
[----:B------:R-:W-:Y:S01]  /*13ca0*/  FADD.FTZ R40, R109, R112 ;  /* 0x000000706d287221 */ /* 0x000fe20000010000 */
[----:B-----5:R-:W-:Y:S03]  /*13cb0*/  LDSM.16.MT88.4 R60, [R107+0x8800] ;  /* 0x008800006b3c783b */ /* 0x020fe60000004200 */
[----:B------:R-:W-:Y:S04]  /*13cc0*/  FADD.FTZ R85, R85, R40 ;  /* 0x0000002855557221 */ /* 0x000fe80000010000 */
[----:B------:R-:W2:Y:S01]  /*13cd0*/  MUFU.EX2 R74, R74 ;  /* 0x0000004a004a7308 */ /* 0x000ea20000000800 */
[----:B-1----:R-:W-:Y:S01]  /*13ce0*/  F2FP.BF16.F32.PACK_AB R47, R81, R80 ;  /* 0x00000050512f723e */ /* 0x002fe200000010ff */
[----:B------:R-:W-:Y:S08]  /*13cf0*/  FADD.FTZ R85, R84, R85 ;  /* 0x0000005554557221 */ /* 0x000ff00000010000 */
[----:B------:R-:W1:Y:S01]  /*13d00*/  MUFU.EX2 R75, R75 ;  /* 0x0000004b004b7308 */ /* 0x000e620000000800 */
[----:B---3--:R-:W-:Y:S07]  /*13d10*/  F2FP.BF16.F32.PACK_AB R46, R73, R72 ;  /* 0x00000048492e723e */ /* 0x008fee00000010ff */
[C---:B----4-:R-:W-:Y:S02]  /*13d20*/  HMMA.16816.F32.BF16 R4, R44.reuse, R52, R4 ;  /* 0x000000342c04723c */ /* 0x050fe40000041804 */
[----:B------:R-:W-:Y:S06]  /*13d30*/  MUFU.EX2 R98, R98 ;  /* 0x0000006200627308 */ /* 0x000fec0000000800 */
[C---:B------:R-:W-:Y:S01]  /*13d40*/  HMMA.16816.F32.BF16 R8, R44.reuse, R54, R8 ;  /* 0x000000362c08723c */ /* 0x040fe20000041808 */
[----:B------:R-:W3:Y:S03]  /*13d50*/  LDSM.16.MT88.4 R52, [R106+0x6800] ;  /* 0x006800006a34783b */ /* 0x000ee60000004200 */
[----:B------:R-:W-:Y:S04]  /*13d60*/  MUFU.EX2 R127, R127 ;  /* 0x0000007f007f7308 */ /* 0x000fe80000000800 */
[C---:B------:R-:W-:Y:S06]  /*13d70*/  HMMA.16816.F32.BF16 R12, R44.reuse, R56, R12 ;  /* 0x000000382c0c723c */ /* 0x040fec000004180c */
[----:B------:R-:W-:Y:S02]  /*13d80*/  MUFU.EX2 R136, R136 ;  /* 0x0000008800887308 */ /* 0x000fe40000000800 */
[C---:B------:R-:W-:Y:S01]  /*13d90*/  HMMA.16816.F32.BF16 R16, R44.reuse, R58, R16 ;  /* 0x0000003a2c10723c */ /* 0x040fe20000041810 */
[----:B------:R-:W4:Y:S07]  /*13da0*/  LDSM.16.MT88.4 R56, [R164+0x7000] ;  /* 0x00700000a438783b */ /* 0x000f2e0000004200 */
[----:B------:R-:W-:Y:S01]  /*13db0*/  MUFU.EX2 R134, R134 ;  /* 0x0000008600867308 */ /* 0x000fe20000000800 */
[C---:B------:R-:W-:Y:S09]  /*13dc0*/  HMMA.16816.F32.BF16 R20, R44.reuse, R48, R20 ;  /* 0x000000302c14723c */ /* 0x040ff20000041814 */
[----:B------:R-:W-:Y:S01]  /*13dd0*/  MUFU.EX2 R129, R129 ;  /* 0x0000008100817308 */ /* 0x000fe20000000800 */
[C---:B------:R-:W-:Y:S01]  /*13de0*/  HMMA.16816.F32.BF16 R24, R44.reuse, R50, R24 ;  /* 0x000000322c18723c */ /* 0x040fe20000041818 */
[----:B------:R-:W5:Y:S08]  /*13df0*/  LDSM.16.MT88.4 R48, [R160+0x7000] ;  /* 0x00700000a030783b */ /* 0x000f700000004200 */
[----:B------:R-:W-:Y:S01]  /*13e00*/  MUFU.EX2 R71, R71 ;  /* 0x0000004700477308 */ /* 0x000fe20000000800 */
[C---:B---3--:R-:W-:Y:S09]  /*13e10*/  HMMA.16816.F32.BF16 R28, R44.reuse, R52, R28 ;  /* 0x000000342c1c723c */ /* 0x048ff2000004181c */
[----:B------:R-:W3:Y:S01]  /*13e20*/  MUFU.EX2 R68, R68 ;  /* 0x0000004400447308 */ /* 0x000ee20000000800 */
[----:B------:R-:W-:Y:S09]  /*13e30*/  HMMA.16816.F32.BF16 R32, R44, R54, R32 ;  /* 0x000000362c20723c */ /* 0x000ff20000041820 */
[----:B------:R-:W-:Y:S01]  /*13e40*/  MUFU.EX2 R69, R69 ;  /* 0x0000004500457308 */ /* 0x000fe20000000800 */
[----:B------:R-:W5:Y:S01]  /*13e50*/  LDSM.16.MT88.4 R52, [R107+0x7000] ;  /* 0x007000006b34783b */ /* 0x000f620000004200 */
[----:B--2---:R-:W-:Y:S02]  /*13e60*/  F2FP.BF16.F32.PACK_AB R44, R79, R74 ;  /* 0x0000004a4f2c723e */ /* 0x004fe400000010ff */
[----:B-1----:R-:W-:Y:S06]  /*13e70*/  F2FP.BF16.F32.PACK_AB R46, R78, R75 ;  /* 0x0000004b4e2e723e */ /* 0x002fec00000010ff */
[----:B------:R-:W1:Y:S01]  /*13e80*/  MUFU.EX2 R70, R70 ;  /* 0x0000004600467308 */ /* 0x000e620000000800 */
[----:B---3--:R-:W-:Y:S09]  /*13e90*/  F2FP.BF16.F32.PACK_AB R45, R68, R71 ;  /* 0x00000047442d723e */ /* 0x008ff200000010ff */
[----:B------:R-:W-:Y:S10]  /*13ea0*/  MUFU.EX2 R130, R130 ;  /* 0x0000008200827308 */ /* 0x000ff40000000800 */
[----:B------:R-:W-:Y:S01]  /*13eb0*/  MUFU.EX2 R131, R131 ;  /* 0x0000008300837308 */ /* 0x000fe20000000800 */
[----:B-1----:R-:W-:Y:S07]  /*13ec0*/  F2FP.BF16.F32.PACK_AB R47, R70, R69 ;  /* 0x00000045462f723e */ /* 0x002fee00000010ff */
[C---:B----4-:R-:W-:Y:S02]  /*13ed0*/  HMMA.16816.F32.BF16 R4, R44.reuse, R56, R4 ;  /* 0x000000382c04723c */ /* 0x050fe40000041804 */
[----:B------:R-:W-:Y:S06]  /*13ee0*/  MUFU.EX2 R128, R128 ;  /* 0x0000008000807308 */ /* 0x000fec0000000800 */
[C---:B------:R-:W-:Y:S01]  /*13ef0*/  HMMA.16816.F32.BF16 R8, R44.reuse, R58, R8 ;  /* 0x0000003a2c08723c */ /* 0x040fe20000041808 */
[----:B------:R-:W1:Y:S03]  /*13f00*/  LDSM.16.MT88.4 R56, [R106+0x7000] ;  /* 0x007000006a38783b */ /* 0x000e660000004200 */
[----:B------:R-:W-:Y:S04]  /*13f10*/  MUFU.EX2 R133, R133 ;  /* 0x0000008500857308 */ /* 0x000fe80000000800 */
[C---:B-----5:R-:W-:Y:S06]  /*13f20*/  HMMA.16816.F32.BF16 R12, R44.reuse, R48, R12 ;  /* 0x000000302c0c723c */ /* 0x060fec000004180c */
        /* <DEDUP_REMOVED lines=8> */
[----:B------:R-:W5:Y:S01]  /*13fb0*/  MUFU.EX2 R82, R82 ;  /* 0x0000005200527308 */ /* 0x000f620000000800 */
[C---:B-1----:R-:W-:Y:S09]  /*13fc0*/  HMMA.16816.F32.BF16 R28, R44.reuse, R56, R28 ;  /* 0x000000382c1c723c */ /* 0x042ff2000004181c */
[----:B------:R-:W-:Y:S01]  /*13fd0*/  MUFU.EX2 R90, R90 ;  /* 0x0000005a005a7308 */ /* 0x000fe20000000800 */
[----:B------:R-:W-:Y:S09]  /*13fe0*/  HMMA.16816.F32.BF16 R32, R44, R58, R32 ;  /* 0x0000003a2c20723c */ /* 0x000ff20000041820 */
[----:B------:R-:W1:Y:S01]  /*13ff0*/  MUFU.EX2 R97, R97 ;  /* 0x0000006100617308 */ /* 0x000e620000000800 */
[----:B------:R-:W4:Y:S01]  /*14000*/  LDSM.16.MT88.4 R56, [R107+0x7800] ;  /* 0x007800006b38783b */ /* 0x000f220000004200 */
[----:B---3--:R-:W-:Y:S02]  /*14010*/  F2FP.BF16.F32.PACK_AB R45, R88, R83 ;  /* 0x00000053582d723e */ /* 0x008fe400000010ff */
[----:B-----5:R-:W-:Y:S06]  /*14020*/  F2FP.BF16.F32.PACK_AB R47, R82, R89 ;  /* 0x00000059522f723e */ /* 0x020fec00000010ff */
[----:B------:R-:W-:Y:S10]  /*14030*/  MUFU.EX2 R96, R96 ;  /* 0x0000006000607308 */ /* 0x000ff40000000800 */
[----:B------:R-:W3:Y:S01]  /*14040*/  MUFU.EX2 R91, R91 ;  /* 0x0000005b005b7308 */ /* 0x000ee20000000800 */
[----:B-1----:R-:W-:Y:S09]  /*14050*/  F2FP.BF16.F32.PACK_AB R44, R97, R90 ;  /* 0x0000005a612c723e */ /* 0x002ff200000010ff */
[----:B------:R-:W1:Y:S10]  /*14060*/  MUFU.EX2 R119, R119 ;  /* 0x0000007700777308 */ /* 0x000e740000000800 */
[----:B------:R-:W-:Y:S01]  /*14070*/  MUFU.EX2 R150, R150 ;  /* 0x0000009600967308 */ /* 0x000fe20000000800 */
[----:B---3--:R-:W-:Y:S07]  /*14080*/  F2FP.BF16.F32.PACK_AB R46, R91, R96 ;  /* 0x000000605b2e723e */ /* 0x008fee00000010ff */
[C---:B--2---:R-:W-:Y:S02]  /*14090*/  HMMA.16816.F32.BF16 R4, R44.reuse, R48, R4 ;  /* 0x000000302c04723c */ /* 0x044fe40000041804 */
[----:B------:R-:W2:Y:S06]  /*140a0*/  MUFU.EX2 R121, R121 ;  /* 0x0000007900797308 */ /* 0x000eac0000000800 */
[C---:B------:R-:W-:Y:S01]  /*140b0*/  HMMA.16816.F32.BF16 R8, R44.reuse, R50, R8 ;  /* 0x000000322c08723c */ /* 0x040fe20000041808 */
[----:B------:R-:W3:Y:S03]  /*140c0*/  LDSM.16.MT88.4 R48, [R106+0x7800] ;  /* 0x007800006a30783b */ /* 0x000ee60000004200 */
[----:B------:R-:W-:Y:S04]  /*140d0*/  MUFU.EX2 R125, R125 ;  /* 0x0000007d007d7308 */ /* 0x000fe80000000800 */
[C---:B----4-:R-:W-:Y:S06]  /*140e0*/  HMMA.16816.F32.BF16 R12, R44.reuse, R52, R12 ;  /* 0x000000342c0c723c */ /* 0x050fec000004180c */
[----:B------:R-:W4:Y:S02]  /*140f0*/  MUFU.EX2 R144, R144 ;  /* 0x0000009000907308 */ /* 0x000f240000000800 */
[C---:B------:R-:W-:Y:S01]  /*14100*/  HMMA.16816.F32.BF16 R16, R44.reuse, R54, R16 ;  /* 0x000000362c10723c */ /* 0x040fe20000041810 */
[----:B------:R-:W5:Y:S07]  /*14110*/  LDSM.16.MT88.4 R52, [R164+0x8000] ;  /* 0x00800000a434783b */ /* 0x000f6e0000004200 */
[----:B------:R-:W-:Y:S01]  /*14120*/  MUFU.EX2 R123, R123 ;  /* 0x0000007b007b7308 */ /* 0x000fe20000000800 */
[C---:B------:R-:W-:Y:S09]  /*14130*/  HMMA.16816.F32.BF16 R20, R44.reuse, R56, R20 ;  /* 0x000000382c14723c */ /* 0x040ff20000041814 */
[----:B------:R-:W4:Y:S01]  /*14140*/  MUFU.EX2 R140, R140 ;  /* 0x0000008c008c7308 */ /* 0x000f220000000800 */
[C---:B------:R-:W-:Y:S01]  /*14150*/  HMMA.16816.F32.BF16 R24, R44.reuse, R58, R24 ;  /* 0x0000003a2c18723c */ /* 0x040fe20000041818 */
[----:B------:R-:W5:Y:S08]  /*14160*/  LDSM.16.MT88.4 R56, [R160+0x8000] ;  /* 0x00800000a038783b */ /* 0x000f700000004200 */
[----:B------:R-:W-:Y:S01]  /*14170*/  MUFU.EX2 R135, R135 ;  /* 0x0000008700877308 */ /* 0x000fe20000000800 */
[C---:B---3--:R-:W-:Y:S09]  /*14180*/  HMMA.16816.F32.BF16 R28, R44.reuse, R48, R28 ;  /* 0x000000302c1c723c */ /* 0x048ff2000004181c */
[----:B------:R-:W3:Y:S01]  /*14190*/  MUFU.EX2 R122, R122 ;  /* 0x0000007a007a7308 */ /* 0x000ee20000000800 */
[----:B------:R-:W-:Y:S01]  /*141a0*/  HMMA.16816.F32.BF16 R32, R44, R50, R32 ;  /* 0x000000322c20723c */ /* 0x000fe20000041820 */
[----:B------:R-:W5:Y:S08]  /*141b0*/  LDSM.16.MT88.4 R48, [R107+0x8000] ;  /* 0x008000006b30783b */ /* 0x000f700000004200 */
[----:B------:R-:W-:Y:S01]  /*141c0*/  MUFU.EX2 R120, R120 ;  /* 0x0000007800787308 */ /* 0x000fe20000000800 */
[----:B-1----:R-:W-:Y:S02]  /*141d0*/  F2FP.BF16.F32.PACK_AB R45, R119, R98 ;  /* 0x00000062772d723e */ /* 0x002fe400000010ff */
[----:B--2---:R-:W-:Y:S02]  /*141e0*/  F2FP.BF16.F32.PACK_AB R47, R121, R150 ;  /* 0x00000096792f723e */ /* 0x004fe400000010ff */
[----:B----4-:R-:W-:Y:S02]  /*141f0*/  F2FP.BF16.F32.PACK_AB R44, R144, R125 ;  /* 0x0000007d902c723e */ /* 0x010fe400000010ff */
[----:B------:R-:W-:Y:S03]  /*14200*/  F2FP.BF16.F32.PACK_AB R46, R140, R123 ;  /* 0x0000007b8c2e723e */ /* 0x000fe600000010ff */
[----:B------:R-:W1:Y:S01]  /*14210*/  MUFU.EX2 R137, R137 ;  /* 0x0000008900897308 */ /* 0x000e620000000800 */
[----:B---3--:R-:W-:Y:S03]  /*14220*/  F2FP.BF16.F32.PACK_AB R41, R122, R135 ;  /* 0x000000877a29723e */ /* 0x008fe600000010ff */
[C---:B-----5:R-:W-:Y:S06]  /*14230*/  HMMA.16816.F32.BF16 R4, R44.reuse, R52, R4 ;  /* 0x000000342c04723c */ /* 0x060fec0000041804 */
[----:B------:R-:W-:Y:S02]  /*14240*/  MUFU.EX2 R116, R116 ;  /* 0x0000007400747308 */ /* 0x000fe40000000800 */
[C---:B------:R-:W-:Y:S01]  /*14250*/  HMMA.16816.F32.BF16 R8, R44.reuse, R54, R8 ;  /* 0x000000362c08723c */ /* 0x040fe20000041808 */
[----:B------:R-:W2:Y:S07]  /*14260*/  LDSM.16.MT88.4 R52, [R106+0x8000] ;  /* 0x008000006a34783b */ /* 0x000eae0000004200 */
[----:B------:R-:W3:Y:S01]  /*14270*/  MUFU.EX2 R139, R139 ;  /* 0x0000008b008b7308 */ /* 0x000ee20000000800 */
[----:B-1----:R-:W-:Y:S01]  /*14280*/  F2FP.BF16.F32.PACK_AB R43, R137, R120 ;  /* 0x00000078892b723e */ /* 0x002fe200000010ff */
[C---:B------:R-:W-:Y:S08]  /*14290*/  HMMA.16816.F32.BF16 R12, R44.reuse, R56, R12 ;  /* 0x000000382c0c723c */ /* 0x040ff0000004180c */
        /* <DEDUP_REMOVED lines=10> */
[C---:B--2---:R-:W-:Y:S08]  /*14340*/  HMMA.16816.F32.BF16 R28, R44.reuse, R52, R28 ;  /* 0x000000342c1c723c */ /* 0x044ff0000004181c */
[----:B------:R-:W-:Y:S01]  /*14350*/  HMMA.16816.F32.BF16 R32, R44, R54, R32 ;  /* 0x000000362c20723c */ /* 0x000fe20000041820 */
[----:B------:R-:W2:Y:S02]  /*14360*/  LDSM.16.MT88.4 R52, [R106+0x8800] ;  /* 0x008800006a34783b */ /* 0x000ea40000004200 */
[----:B------:R-:W-:Y:S02]  /*14370*/  F2FP.BF16.F32.PACK_AB R45, R136, R127 ;  /* 0x0000007f882d723e */ /* 0x000fe400000010ff */
[----:B------:R-:W-:Y:S02]  /*14380*/  F2FP.BF16.F32.PACK_AB R47, R129, R134 ;  /* 0x00000086812f723e */ /* 0x000fe400000010ff */
[----:B------:R-:W-:Y:S02]  /*14390*/  F2FP.BF16.F32.PACK_AB R44, R131, R130 ;  /* 0x00000082832c723e */ /* 0x000fe400000010ff */
[----:B------:R-:W-:Y:S07]  /*143a0*/  F2FP.BF16.F32.PACK_AB R46, R133, R128 ;  /* 0x00000080852e723e */ /* 0x000fee00000010ff */
[C---:B-1----:R-:W-:Y:S08]  /*143b0*/  HMMA.16816.F32.BF16 R4, R44.reuse, R56, R4 ;  /* 0x000000382c04723c */ /* 0x042ff00000041804 */
[C---:B------:R-:W-:Y:S01]  /*143c0*/  HMMA.16816.F32.BF16 R8, R44.reuse, R58, R8 ;  /* 0x0000003a2c08723c */ /* 0x040fe20000041808 */
[----:B------:R-:W-:Y:S07]  /*143d0*/  LDSM.16.MT88.4 R56, [R160+0x9000] ;  /* 0x00900000a038783b */ /* 0x000fee0000004200 */
[C---:B---3--:R-:W-:Y:S08]  /*143e0*/  HMMA.16816.F32.BF16 R12, R44.reuse, R48, R12 ;  /* 0x000000302c0c723c */ /* 0x048ff0000004180c */
[C---:B------:R-:W-:Y:S01]  /*143f0*/  HMMA.16816.F32.BF16 R16, R44.reuse, R50, R16 ;  /* 0x000000322c10723c */ /* 0x040fe20000041810 */
[----:B------:R-:W1:Y:S07]  /*14400*/  LDSM.16.MT88.4 R48, [R164+0x9000] ;  /* 0x00900000a430783b */ /* 0x000e6e0000004200 */
[C---:B------:R-:W-:Y:S03]  /*14410*/  HMMA.16816.F32.BF16 R20, R44.reuse, R60, R20 ;  /* 0x0000003c2c14723c */ /* 0x040fe60000041814 */
[----:B------:R-:W-:Y:S04]  /*14420*/  FADD.FTZ R60, R113, R117 ;  /* 0x00000075713c7221 */ /* 0x000fe80000010000 */
[----:B------:R-:W-:Y:S01]  /*14430*/  FADD.FTZ R111, R111, R60 ;  /* 0x0000003c6f6f7221 */ /* 0x000fe20000010000 */
[C---:B------:R-:W-:Y:S01]  /*14440*/  HMMA.16816.F32.BF16 R24, R44.reuse, R62, R24 ;  /* 0x0000003e2c18723c */ /* 0x040fe20000041818 */
[----:B------:R-:W3:Y:S07]  /*14450*/  LDSM.16.MT88.4 R60, [R107+0x9000] ;  /* 0x009000006b3c783b */ /* 0x000eee0000004200 */
[C---:B--2---:R-:W-:Y:S01]  /*14460*/  HMMA.16816.F32.BF16 R28, R44.reuse, R52, R28 ;  /* 0x000000342c1c723c */ /* 0x044fe2000004181c */
[----:B------:R4:W2:Y:S02]  /*14470*/  MUFU.EX2 R52, R42 ;  /* 0x0000002a00347308 */ /* 0x0008a40000000800 */
[----:B------:R-:W-:Y:S01]  /*14480*/  FADD.FTZ R53, R104, R111 ;  /* 0x0000006f68357221 */ /* 0x000fe20000010000 */
[----:B------:R-:W-:Y:S03]  /*14490*/  MOV R104, R3 ;  /* 0x0000000300687202 */ /* 0x000fe60000000f00 */
[----:B------:R-:W-:Y:S01]  /*144a0*/  FADD.FTZ R76, R76, R53 ;  /* 0x000000354c4c7221 */ /* 0x000fe20000010000 */
[----:B------:R-:W-:Y:S01]  /*144b0*/  HMMA.16816.F32.BF16 R32, R44, R54, R32 ;  /* 0x000000362c20723c */ /* 0x000fe20000041820 */
[----:B------:R-:W2:Y:S02]  /*144c0*/  LDSM.16.MT88.4 R44, [R106+0x9000] ;  /* 0x009000006a2c783b */ /* 0x000ea40000004200 */
[----:B------:R-:W-:Y:S04]  /*144d0*/  FADD.FTZ R77, R77, R76 ;  /* 0x0000004c4d4d7221 */ /* 0x000fe80000010000 */
[----:B------:R-:W-:Y:S01]  /*144e0*/  FADD.FTZ R72, R72, R77 ;  /* 0x0000004d48487221 */ /* 0x000fe20000010000 */
[----:B----4-:R-:W-:Y:S03]  /*144f0*/  F2FP.BF16.F32.PACK_AB R42, R115, R110 ;  /* 0x0000006e732a723e */ /* 0x010fe600000010ff */
[----:B------:R-:W-:Y:S04]  /*14500*/  FADD.FTZ R73, R73, R72 ;  /* 0x0000004849497221 */ /* 0x000fe80000010000 */
[----:B------:R-:W-:Y:S01]  /*14510*/  FADD.FTZ R74, R74, R73 ;  /* 0x000000494a4a7221 */ /* 0x000fe20000010000 */
[C---:B-1----:R-:W-:Y:S05]  /*14520*/  HMMA.16816.F32.BF16 R4, R40.reuse, R48, R4 ;  /* 0x000000302804723c */ /* 0x042fea0000041804 */
[----:B------:R-:W-:Y:S01]  /*14530*/  FADD.FTZ R74, R79, R74 ;  /* 0x0000004a4f4a7221 */ /* 0x000fe20000010000 */
[-CC-:B------:R-:W-:Y:S01]  /*14540*/  FFMA.FTZ R48, R66, R36.reuse, -R105.reuse ;  /* 0x0000002442307223 */ /* 0x180fe20000010869 */
[-C--:B------:R-:W-:Y:S01]  /*14550*/  FFMA.FTZ R49, R67, R36.reuse, -R105 ;  /* 0x0000002443317223 */ /* 0x080fe20000010869 */
[C---:B------:R-:W-:Y:S03]  /*14560*/  HMMA.16816.F32.BF16 R8, R40.reuse, R50, R8 ;  /* 0x000000322808723c */ /* 0x040fe60000041808 */
[----:B------:R-:W-:Y:S01]  /*14570*/  FADD.FTZ R50, R80, R85 ;  /* 0x0000005550327221 */ /* 0x000fe20000010000 */
[----:B------:R-:W-:Y:S01]  /*14580*/  FADD.FTZ R75, R75, R74 ;  /* 0x0000004a4b4b7221 */ /* 0x000fe20000010000 */
[----:B------:R-:W1:Y:S01]  /*14590*/  LDSM.16.MT88.4 R84, [R160+0x9800] ;  /* 0x00980000a054783b */ /* 0x000e620000004200 */
[----:B------:R-:W-:Y:S01]  /*145a0*/  MUFU.EX2 R48, R48 ;  /* 0x0000003000307308 */ /* 0x000fe20000000800 */
[----:B------:R-:W-:Y:S01]  /*145b0*/  FADD.FTZ R50, R81, R50 ;  /* 0x0000003251327221 */ /* 0x000fe20000010000 */
[C---:B------:R-:W-:Y:S03]  /*145c0*/  HMMA.16816.F32.BF16 R12, R40.reuse, R56, R12 ;  /* 0x00000038280c723c */ /* 0x040fe6000004180c */
[----:B------:R-:W-:Y:S01]  /*145d0*/  FADD.FTZ R75, R78, R75 ;  /* 0x0000004b4e4b7221 */ /* 0x000fe20000010000 */
[----:B------:R-:W-:Y:S01]  /*145e0*/  FADD.FTZ R71, R71, R50 ;  /* 0x0000003247477221 */ /* 0x000fe20000010000 */
[----:B------:R-:W4:Y:S01]  /*145f0*/  LDSM.16.MT88.4 R76, [R107+0x9800] ;  /* 0x009800006b4c783b */ /* 0x000f220000004200 */
[-CC-:B------:R-:W-:Y:S01]  /*14600*/  FFMA.FTZ R50, R64, R36.reuse, -R105.reuse ;  /* 0x0000002440327223 */ /* 0x180fe20000010869 */
[----:B------:R-:W-:Y:S01]  /*14610*/  FFMA.FTZ R105, R65, R36, -R105 ;  /* 0x0000002441697223 */ /* 0x000fe20000010869 */
[C---:B------:R-:W-:Y:S01]  /*14620*/  HMMA.16816.F32.BF16 R16, R40.reuse, R58, R16 ;  /* 0x0000003a2810723c */ /* 0x040fe20000041810 */
[----:B------:R-:W2:Y:S02]  /*14630*/  MUFU.EX2 R49, R49 ;  /* 0x0000003100317308 */ /* 0x000ea40000000800 */
[----:B------:R-:W-:Y:S01]  /*14640*/  FADD.FTZ R68, R68, R71 ;  /* 0x0000004744447221 */ /* 0x000fe20000010000 */
[----:B-----5:R-:W-:Y:S01]  /*14650*/  F2FP.BF16.F32.PACK_AB R71, R39, R38 ;  /* 0x000000262747723e */ /* 0x020fe200000010ff */
[----:B------:R-:W-:Y:S02]  /*14660*/  FADD.FTZ R90, R90, R75 ;  /* 0x0000004b5a5a7221 */ /* 0x000fe40000010000 */
[----:B------:R-:W-:Y:S01]  /*14670*/  FADD.FTZ R69, R69, R68 ;  /* 0x0000004445457221 */ /* 0x000fe20000010000 */
[C---:B---3--:R-:W-:Y:S03]  /*14680*/  HMMA.16816.F32.BF16 R20, R40.reuse, R60, R20 ;  /* 0x0000003c2814723c */ /* 0x048fe60000041814 */
[----:B------:R-:W-:Y:S01]  /*14690*/  MUFU.EX2 R50, R50 ;  /* 0x0000003200327308 */ /* 0x000fe20000000800 */
[----:B------:R-:W-:Y:S01]  /*146a0*/  FADD.FTZ R97, R97, R90 ;  /* 0x0000005a61617221 */ /* 0x000fe20000010000 */
[----:B------:R-:W-:Y:S01]  /*146b0*/  FADD.FTZ R70, R70, R69 ;  /* 0x0000004546467221 */ /* 0x000fe20000010000 */
[----:B--2---:R-:W-:Y:S02]  /*146c0*/  F2FP.BF16.F32.PACK_AB R69, R37, R52 ;  /* 0x000000342545723e */ /* 0x004fe400000010ff */
[----:B------:R-:W-:Y:S01]  /*146d0*/  FADD.FTZ R96, R96, R97 ;  /* 0x0000006160607221 */ /* 0x000fe20000010000 */
[C---:B------:R-:W-:Y:S04]  /*146e0*/  HMMA.16816.F32.BF16 R24, R40.reuse, R62, R24 ;  /* 0x0000003e2818723c */ /* 0x040fe80000041818 */
[----:B------:R-:W2:Y:S01]  /*146f0*/  MUFU.EX2 R105, R105 ;  /* 0x0000006900697308 */ /* 0x000ea20000000800 */
[----:B------:R-:W-:Y:S01]  /*14700*/  FADD.FTZ R83, R83, R70 ;  /* 0x0000004653537221 */ /* 0x000fe20000010000 */
[----:B------:R-:W-:Y:S01]  /*14710*/  F2FP.BF16.F32.PACK_AB R68, R49, R48 ;  /* 0x000000303144723e */ /* 0x000fe200000010ff */
[----:B------:R-:W-:Y:S02]  /*14720*/  FADD.FTZ R36, R91, R96 ;  /* 0x000000605b247221 */ /* 0x000fe40000010000 */
[----:B------:R-:W-:Y:S01]  /*14730*/  FADD.FTZ R88, R88, R83 ;  /* 0x0000005358587221 */ /* 0x000fe20000010000 */
[C---:B------:R-:W-:Y:S03]  /*14740*/  HMMA.16816.F32.BF16 R28, R40.reuse, R44, R28 ;  /* 0x0000002c281c723c */ /* 0x040fe6000004181c */
[----:B------:R-:W-:Y:S01]  /*14750*/  FADD.FTZ R89, R89, R88 ;  /* 0x0000005859597221 */ /* 0x000fe20000010000 */
[----:B------:R-:W-:Y:S03]  /*14760*/  FADD.FTZ R125, R125, R36 ;  /* 0x000000247d7d7221 */ /* 0x000fe60000010000 */
[----:B------:R-:W-:Y:S01]  /*14770*/  FADD.FTZ R89, R82, R89 ;  /* 0x0000005952597221 */ /* 0x000fe20000010000 */
[----:B------:R-:W-:Y:S03]  /*14780*/  HMMA.16816.F32.BF16 R32, R40, R46, R32 ;  /* 0x0000002e2820723c */ /* 0x000fe60000041820 */
[----:B--2---:R-:W-:Y:S01]  /*14790*/  F2FP.BF16.F32.PACK_AB R70, R105, R50 ;  /* 0x000000326946723e */ /* 0x004fe200000010ff */
[----:B------:R-:W-:Y:S01]  /*147a0*/  FADD.FTZ R40, R98, R89 ;  /* 0x0000005962287221 */ /* 0x000fe20000010000 */
[----:B------:R-:W-:Y:S03]  /*147b0*/  FADD.FTZ R144, R144, R125 ;  /* 0x0000007d90907221 */ /* 0x000fe60000010000 */
[----:B------:R-:W-:Y:S02]  /*147c0*/  FADD.FTZ R119, R119, R40 ;  /* 0x0000002877777221 */ /* 0x000fe40000010000 */
[C---:B------:R-:W-:Y:S01]  /*147d0*/  HMMA.16816.F32.BF16 R96, R68.reuse, R92, R4 ;  /* 0x0000005c4460723c */ /* 0x040fe20000041804 */
[----:B------:R-:W2:Y:S04]  /*147e0*/  LDSM.16.MT88.4 R4, [R106+0x9800] ;  /* 0x009800006a04783b */ /* 0x000ea80000004200 */
[----:B------:R-:W-:Y:S03]  /*147f0*/  FADD.FTZ R150, R150, R119 ;  /* 0x0000007796967221 */ /* 0x000fe60000010000 */
        /* <DEDUP_REMOVED lines=33> */
[----:B------:R-:W-:Y:S02]  /*14a10*/  MOV R105, R2 ;  /* 0x0000000200697202 */ /* 0x000fe40000000f00 */
[----:B------:R-:W-:Y:S01]  /*14a20*/  FADD.FTZ R194, R39, R38 ;  /* 0x0000002627c27221 */ /* 0x000fe20000010000 */
[----:B------:R-:W-:Y:S06]  /*14a30*/  @P0 BRA `(.L_x_12060) ;  /* 0xffffffbc00240947 */ /* 0x000fec000383ffff */
.L_x_12053:
        /* <DEDUP_REMOVED lines=11> */
.L_x_12074:
        /* <DEDUP_REMOVED lines=14> */
[----:B------:R-:W-:Y:S01]  /*14bd0*/  LOP3.LUT R6, R7, 0x6, RZ, 0xc0, !PT ;  /* 0x0000000607067812 */ /* 0x000fe200078ec0ff */
[----:B------:R-:W-:Y:S01]  /*14be0*/  IMAD.MOV.U32 R7, RZ, RZ, 0x20 ;  /* 0x00000020ff077424 */ /* 0x000fe200078e00ff */
[----:B------:R-:W-:Y:S01]  /*14bf0*/  R2P PR, R0, 0x18 ;  /* 0x0000001800007804 */ /* 0x000fe20000000000 */
[----:B------:R-:W-:Y:S01]  /*14c00*/  FMUL.FTZ R96, R8, R96 ;  /* 0x0000006008607220 */ /* 0x000fe20000410000 */
[----:B------:R-:W-:Y:S01]  /*14c10*/  LOP3.LUT R5, R6, 0x7c00, R5, 0xf8, !PT ;  /* 0x00007c0006057812 */ /* 0x000fe200078ef805 */
[C---:B------:R-:W-:Y:S01]  /*14c20*/  FMUL.FTZ R97, R8.reuse, R97 ;  /* 0x0000006108617220 */ /* 0x040fe20000410000 */
[----:B---3--:R-:W-:Y:S01]  /*14c30*/  ULEA UR7, UR7, UR8, 0x18 ;  /* 0x0000000807077291 */ /* 0x008fe2000f8ec0ff */
[----:B-1----:R-:W-:Y:S01]  /*14c40*/  FSEL R11, R11, 1, P2 ;  /* 0x3f8000000b0b7808 */ /* 0x002fe20001000000 */
[C---:B------:R-:W-:Y:S01]  /*14c50*/  FMUL.FTZ R92, R8.reuse, R92 ;  /* 0x0000005c085c7220 */ /* 0x040fe20000410000 */
        /* <DEDUP_REMOVED lines=15> */
[C---:B------:R-:W-:Y:S01]  /*14d50*/  FMUL.FTZ R98, R11.reuse, R98 ;  /* 0x000000620b627220 */ /* 0x040fe20000410000 */
[----:B------:R-:W-:Y:S01]  /*14d60*/  MOV R6, 0x10 ;  /* 0x0000001000067802 */ /* 0x000fe20000000f00 */
[----:B------:R-:W-:Y:S01]  /*14d70*/  FMUL.FTZ R99, R11, R99 ;  /* 0x000000630b637220 */ /* 0x000fe20000410000 */
[----:B------:R-:W-:Y:S01]  /*14d80*/  SEL R8, R7, 0xffffffe0, !P3 ;  /* 0xffffffe007087807 */ /* 0x000fe20005800000 */
[C---:B------:R-:W-:Y:S01]  /*14d90*/  FMUL.FTZ R94, R11.reuse, R94 ;  /* 0x0000005e0b5e7220 */ /* 0x040fe20000410000 */
[----:B------:R-:W-:Y:S01]  /*14da0*/  FMUL.FTZ R95, R11, R95 ;  /* 0x0000005f0b5f7220 */ /* 0x000fe20000410000 */
[----:B------:R-:W-:Y:S01]  /*14db0*/  IADD3 R15, PT, PT, R5, 0x40, RZ ;  /* 0x00000040050f7810 */ /* 0x000fe20007ffe0ff */
        /* <DEDUP_REMOVED lines=28> */
[----:B------:R2:W-:Y:S01]  /*14f80*/  STS [R7+0x400], R94 ;  /* 0x0004005e07007388 */ /* 0x0005e20000000800 */
[----:B------:R-:W-:-:S02]  /*14f90*/  IADD3 R17, PT, PT, R6, R13, RZ ;  /* 0x0000000d06117210 */ /* 0x000fc40007ffe0ff */
[----:B------:R-:W-:Y:S01]  /*14fa0*/  F2FP.BF16.F32.PACK_AB R80, R81, R80 ;  /* 0x000000505150723e */ /* 0x000fe200000010ff */
[----:B------:R-:W-:Y:S01]  /*14fb0*/  STS [R13], R88 ;  /* 0x000000580d007388 */ /* 0x000fe20000000800 */
[----:B------:R-:W-:Y:S02]  /*14fc0*/  F2FP.BF16.F32.PACK_AB R82, R83, R82 ;  /* 0x000000525352723e */ /* 0x000fe400000010ff */
[----:B------:R-:W-:Y:S01]  /*14fd0*/  F2FP.BF16.F32.PACK_AB R76, R77, R76 ;  /* 0x0000004c4d4c723e */ /* 0x000fe200000010ff */
[----:B------:R3:W-:Y:S01]  /*14fe0*/  STS [R13+0x400], R90 ;  /* 0x0004005a0d007388 */ /* 0x0007e20000000800 */
[----:B------:R-:W-:Y:S02]  /*14ff0*/  F2FP.BF16.F32.PACK_AB R78, R79, R78 ;  /* 0x0000004e4f4e723e */ /* 0x000fe400000010ff */
[C---:B------:R-:W-:Y:S01]  /*15000*/  IADD3 R21, PT, PT, R6.reuse, R15, RZ ;  /* 0x0000000f06157210 */ /* 0x040fe20007ffe0ff */
[----:B------:R-:W-:Y:S01]  /*15010*/  IMAD.IADD R6, R6, 0x1, R19 ;  /* 0x0000000106067824 */ /* 0x000fe200078e0213 */
[----:B------:R-:W-:Y:S01]  /*15020*/  F2FP.BF16.F32.PACK_AB R72, R73, R72 ;  /* 0x000000484948723e */ /* 0x000fe200000010ff */
[----:B------:R-:W-:Y:S01]  /*15030*/  STS [R17], R84 ;  /* 0x0000005411007388 */ /* 0x000fe20000000800 */
[----:B------:R-:W-:-:S02]  /*15040*/  F2FP.BF16.F32.PACK_AB R74, R75, R74 ;  /* 0x0000004a4b4a723e */ /* 0x000fc400000010ff */
[----:B------:R-:W-:Y:S01]  /*15050*/  F2FP.BF16.F32.PACK_AB R68, R69, R68 ;  /* 0x000000444544723e */ /* 0x000fe200000010ff */
[----:B------:R-:W-:Y:S01]  /*15060*/  STS [R17+0x400], R86 ;  /* 0x0004005611007388 */ /* 0x000fe20000000800 */
[----:B------:R-:W-:-:S03]  /*15070*/  F2FP.BF16.F32.PACK_AB R11, R11, R70 ;  /* 0x000000460b0b723e */ /* 0x000fc600000010ff */
[----:B------:R-:W-:Y:S04]  /*15080*/  STS [R15], R80 ;  /* 0x000000500f007388 */ /* 0x000fe80000000800 */
[----:B------:R-:W-:Y:S04]  /*15090*/  STS [R15+0x400], R82 ;  /* 0x000400520f007388 */ /* 0x000fe80000000800 */
[----:B------:R-:W-:Y:S04]  /*150a0*/  STS [R21], R76 ;  /* 0x0000004c15007388 */ /* 0x000fe80000000800 */
[----:B------:R4:W-:Y:S04]  /*150b0*/  STS [R21+0x400], R78 ;  /* 0x0004004e15007388 */ /* 0x0009e80000000800 */
[----:B------:R-:W-:Y:S04]  /*150c0*/  STS [R19], R72 ;  /* 0x0000004813007388 */ /* 0x000fe80000000800 */
[----:B------:R-:W-:Y:S04]  /*150d0*/  STS [R19+0x400], R74 ;  /* 0x0004004a13007388 */ /* 0x000fe80000000800 */
[----:B------:R-:W-:Y:S04]  /*150e0*/  STS [R6], R68 ;  /* 0x0000004406007388 */ /* 0x000fe80000000800 */
[----:B------:R4:W-:Y:S04]  /*150f0*/  STS [R6+0x400], R11 ;  /* 0x0004000b06007388 */ /* 0x0009e80000000800 */
[----:B-1----:R-:W3:Y:S04]  /*15100*/  LD.E.U8 R5, desc[UR4][R102.64+0x1c8] ;  /* 0x0001c80466057980 */ /* 0x002ee8000c101100 */
[----:B------:R-:W4:Y:S01]  /*15110*/  LD.E.64 R26, desc[UR4][R102.64+0x88] ;  /* 0x00008804661a7980 */ /* 0x000f22000c101b00 */
[----:B--2---:R-:W1:Y:S01]  /*15120*/  @P2 MUFU.LG2 R7, R9 ;  /* 0x0000000900072308 */ /* 0x004e620000000c00 */
[----:B---3--:R-:W-:-:S13]  /*15130*/  ISETP.NE.AND P1, PT, R5, RZ, PT ;  /* 0x000000ff0500720c */ /* 0x008fda0003f25270 */
[----:B------:R-:W2:Y:S04]  /*15140*/  @!P1 LD.E R5, desc[UR4][R102.64+0x60] ;  /* 0x0000600466059980 */ /* 0x000ea8000c101900 */
[----:B------:R-:W3:Y:S01]  /*15150*/  @!P1 LD.E R25, desc[UR4][R102.64+0xb4] ;  /* 0x0000b40466199980 */ /* 0x000ee2000c101900 */
[----:B------:R-:W4:Y:S01]  /*15160*/  @P5 MUFU.LG2 R10, R10 ;  /* 0x0000000a000a5308 */ /* 0x000f220000000c00 */
[----:B------:R-:W-:Y:S02]  /*15170*/  ISETP.NE.AND P0, PT, R184, -0x1, PT ;  /* 0xffffffffb800780c */ /* 0x000fe40003f05270 */
[--C-:B------:R-:W-:Y:S01]  /*15180*/  SHF.R.U32.HI R13, RZ, 0x1, R0.reuse ;  /* 0x00000001ff0d7819 */ /* 0x100fe20000011600 */
[----:B-1----:R-:W-:Y:S01]  /*15190*/  @P2 FMUL.FTZ R7, R7, 0.69314718246459960938 ;  /* 0x3f31721807072820 */ /* 0x002fe20000410000 */
[----:B------:R-:W-:Y:S01]  /*151a0*/  SHF.R.U32.HI R20, RZ, 0x2, R0 ;  /* 0x00000002ff147819 */ /* 0x000fe20000011600 */
[----:B------:R-:W-:Y:S01]  /*151b0*/  BSSY.RECONVERGENT B0, `(.L_x_12062) ;  /* 0x0000012000007945 */ /* 0x000fe20003800200 */
[----:B------:R-:W-:-:S02]  /*151c0*/  LOP3.LUT R13, R13, 0x30, RZ, 0xc0, !PT ;  /* 0x000000300d0d7812 */ /* 0x000fc400078ec0ff */
[----:B----4-:R-:W-:Y:S01]  /*151d0*/  MOV R21, 0x7f800000 ;  /* 0x7f80000000157802 */ /* 0x010fe20000000f00 */
[----:B-----5:R-:W-:Y:S01]  /*151e0*/  @P2 FFMA.FTZ R21, R4, R2, R7 ;  /* 0x0000000204152223 */ /* 0x020fe20000010007 */
[----:B------:R-:W-:Y:S02]  /*151f0*/  MOV R22, 0x7f800000 ;  /* 0x7f80000000167802 */ /* 0x000fe40000000f00 */
[----:B------:R-:W-:Y:S01]  /*15200*/  LOP3.LUT R20, R13, 0x7, R20, 0xf8, !PT ;  /* 0x000000070d147812 */ /* 0x000fe200078ef814 */
[----:B------:R-:W-:Y:S01]  /*15210*/  @P5 FMUL.FTZ R11, R10, 0.69314718246459960938 ;  /* 0x3f3172180a0b5820 */ /* 0x000fe20000410000 */
[-C--:B------:R-:W-:Y:S02]  /*15220*/  @P0 IMAD R2, R27, R184.reuse, RZ ;  /* 0x000000b81b020224 */ /* 0x080fe400078e02ff */
[----:B------:R-:W-:-:S04]  /*15230*/  @P0 IMAD.WIDE.U32 R28, R26, R184, RZ ;  /* 0x000000b81a1c0225 */ /* 0x000fc800078e00ff */
[----:B------:R-:W-:Y:S01]  /*15240*/  @P5 FFMA.FTZ R22, R4, R3, R11 ;  /* 0x0000000304165223 */ /* 0x000fe2000001000b */
        /* <DEDUP_REMOVED lines=8> */
.L_x_12063:
[----:B------:R-:W-:Y:S05]  /*152d0*/  BSYNC.RECONVERGENT B0 ;  /* 0x0000000000007941 */ /* 0x000fea0003800200 */
.L_x_12062:
        /* <DEDUP_REMOVED lines=24> */
.L_x_12065:
[----:B------:R-:W-:Y:S05]  /*15460*/  BSYNC.RECONVERGENT B0 ;  /* 0x0000000000007941 */ /* 0x000fea0003800200 */
.L_x_12064:
[----:B-1----:R-:W2:Y:S01]  /*15470*/  LD.E R103, desc[UR4][R102.64+0xc0] ;  /* 0x0000c00466677980 */ /* 0x002ea2000c101900 */
[-C--:B-----5:R-:W-:Y:S01]  /*15480*/  @!P0 IMAD R3, R35, R179.reuse, RZ ;  /* 0x000000b323038224 */ /* 0x0a0fe200078e02ff */
[----:B------:R-:W-:Y:S01]  /*15490*/  MOV R23, RZ ;  /* 0x000000ff00177202 */ /* 0x000fe20000000f00 */
[----:B------:R-:W-:Y:S01]  /*154a0*/  @!P0 IMAD.WIDE.U32 R20, R34, R179, RZ ;  /* 0x000000b322148225 */ /* 0x000fe200078e00ff */
[C---:B------:R-:W-:Y:S01]  /*154b0*/  IADD3 R187, PT, PT, -R182.reuse, R187, RZ ;  /* 0x000000bbb6bb7210 */ /* 0x040fe20007ffe1ff */
[----:B------:R-:W-:Y:S02]  /*154c0*/  BSSY.RECONVERGENT B0, `(.L_x_12066) ;  /* 0x0000025000007945 */ /* 0x000fe40003800200 */
[----:B------:R-:W-:Y:S02]  /*154d0*/  IMAD.MOV.U32 R22, RZ, RZ, R100 ;  /* 0x000000ffff167224 */ /* 0x000fe400078e0064 */
[----:B------:R-:W-:Y:S01]  /*154e0*/  @!P0 IMAD.IADD R3, R21, 0x1, R3 ;  /* 0x0000000115038824 */ /* 0x000fe200078e0203 */
[----:B------:R-:W-:Y:S01]  /*154f0*/  SHF.R.U32.HI R21, RZ, 0x3, R0 ;  /* 0x00000003ff157819 */ /* 0x000fe20000011600 */
[----:B------:R-:W-:Y:S01]  /*15500*/  IMAD.WIDE.U32 R22, R182, R26, R22 ;  /* 0x0000001ab6167225 */ /* 0x000fe200078e0016 */
[----:B------:R-:W-:-:S03]  /*15510*/  @P0 IADD3 R3, PT, PT, R29, R2, RZ ;  /* 0x000000021d030210 */ /* 0x000fc60007ffe0ff */
        /* <DEDUP_REMOVED lines=31> */
.L_x_12067:
[----:B------:R-:W-:Y:S05]  /*15710*/  BSYNC.RECONVERGENT B0 ;  /* 0x0000000000007941 */ /* 0x000fea0003800200 */
.L_x_12066:
        /* <DEDUP_REMOVED lines=13> */
.L_x_12069:
[----:B------:R-:W-:Y:S05]  /*157f0*/  BSYNC.RECONVERGENT B0 ;  /* 0x0000000000007941 */ /* 0x000fea0003800200 */
.L_x_12068:
[----:B------:R-:W-:-:S04]  /*15800*/  MOV R179, 0x0 ;  /* 0x0000000000b37802 */ /* 0x000fc80000000f00 */
[----:B-1234-:R-:W-:Y:S05]  /*15810*/  @P2 RET.REL.NODEC R178 `(_ZN5flash24flash_fwd_splitkv_kernelI23Flash_fwd_kernel_traitsILi64ELi64ELi128ELi4ELb0ELb0EN7cutlass10bfloat16_tE19Flash_kernel_traitsILi64ELi64ELi128ELi4ES3_EELb0ELb0ELb1ELb0ELb0ELb1ELb0ELb1EEEvNS_16Flash_fwd_paramsE) ;  /* 0xfffffea4b2f82950 */ /* 0x01efea0003c3ffff */
        /* <DEDUP_REMOVED lines=12> */
[----:B-1----:R-:W-:Y:S05]  /*158e0*/  RET.REL.NODEC R178 `(_ZN5flash24flash_fwd_splitkv_kernelI23Flash_fwd_kernel_traitsILi64ELi64ELi128ELi4ELb0ELb0EN7cutlass10bfloat16_tE19Flash_kernel_traitsILi64ELi64ELi128ELi4ES3_EELb0ELb0ELb1ELb0ELb0ELb1ELb0ELb1EEEvNS_16Flash_fwd_paramsE) ;  /* 0xfffffea4b2c47950 */ /* 0x002fea0003c3ffff */
.L_x_12061:
[----:B------:R-:W-:Y:S01]  /*158f0*/  MOV R6, 0x2 ;  /* 0x0000000200067802 */ /* 0x000fe20000000f00 */
[----:B------:R-:W-:Y:S01]  /*15900*/  IMAD.MOV.U32 R5, RZ, RZ, 0x1f ;  /* 0x0000001fff057424 */ /* 0x000fe200078e00ff */
[----:B------:R-:W-:-:S07]  /*15910*/  MOV R7, 0xffffffff ;  /* 0xffffffff00077802 */ /* 0x000fce0000000f00 */
[----:B-12--5:R-:W-:Y:S05]  /*15920*/  WARPSYNC.COLLECTIVE R7, `(.L_x_12070) ;  /* 0x0000000007087348 */ /* 0x026fea0003c00000 */
[----:B------:R3:W4:Y:S02]  /*15930*/  SHFL.BFLY P0, R11, R195, R6, R5 ;  /* 0x0c000006c30b7389 */ /* 0x0007240000000005 */
[----:B-12345:R-:W-:Y:S05]  /*15940*/  ENDCOLLECTIVE ;  /* 0x000000000000791b */ /* 0x03efea0003800000 */
.L_x_12070:
[----:B------:R-:W-:Y:S02]  /*15950*/  IMAD.MOV.U32 R8, RZ, RZ, R11 ;  /* 0x000000ffff087224 */ /* 0x000fe400078e000b */
[----:B------:R-:W-:Y:S02]  /*15960*/  IMAD.MOV.U32 R6, RZ, RZ, 0x1 ;  /* 0x00000001ff067424 */ /* 0x000fe400078e00ff */
[----:B------:R-:W-:-:S05]  /*15970*/  FADD.FTZ R9, R8, R195 ;  /* 0x000000c308097221 */ /* 0x000fca0000010000 */
[----:B------:R-:W-:-:S07]  /*15980*/  MOV R195, R9 ;  /* 0x0000000900c37202 */ /* 0x000fce0000000f00 */
[----:B------:R-:W-:Y:S05]  /*15990*/  WARPSYNC.COLLECTIVE R7, `(.L_x_12071) ;  /* 0x0000000007087348 */ /* 0x000fea0003c00000 */
[----:B------:R1:W2:Y:S02]  /*159a0*/  SHFL.BFLY P0, R11, R195, R6, R5 ;  /* 0x0c000006c30b7389 */ /* 0x0002a40000000005 */
[----:B-12---:R-:W-:Y:S05]  /*159b0*/  ENDCOLLECTIVE ;  /* 0x000000000000791b */ /* 0x006fea0003800000 */
.L_x_12071:
[----:B------:R-:W-:Y:S01]  /*159c0*/  MOV R195, R194 ;  /* 0x000000c200c37202 */ /* 0x000fe20000000f00 */
[----:B------:R-:W-:Y:S01]  /*159d0*/  IMAD.MOV.U32 R6, RZ, RZ, 0x2 ;  /* 0x00000002ff067424 */ /* 0x000fe200078e00ff */
[----:B------:R-:W-:-:S07]  /*159e0*/  MOV R10, R11 ;  /* 0x0000000b000a7202 */ /* 0x000fce0000000f00 */
[----:B------:R-:W-:Y:S05]  /*159f0*/  WARPSYNC.COLLECTIVE R7, `(.L_x_12072) ;  /* 0x0000000007087348 */ /* 0x000fea0003c00000 */
[----:B------:R1:W2:Y:S02]  /*15a00*/  SHFL.BFLY P0, R11, R195, R6, R5 ;  /* 0x0c000006c30b7389 */ /* 0x0002a40000000005 */
[----:B-12---:R-:W-:Y:S05]  /*15a10*/  ENDCOLLECTIVE ;  /* 0x000000000000791b */ /* 0x006fea0003800000 */
.L_x_12072:
[----:B------:R-:W-:Y:S01]  /*15a20*/  FADD.FTZ R10, R9, R10 ;  /* 0x0000000a090a7221 */ /* 0x000fe20000010000 */
[----:B------:R-:W-:Y:S01]  /*15a30*/  FADD.FTZ R8, R11, R194 ;  /* 0x000000c20b087221 */ /* 0x000fe20000010000 */
[----:B------:R-:W-:-:S04]  /*15a40*/  MOV R6, 0x1 ;  /* 0x0000000100067802 */ /* 0x000fc80000000f00 */
[----:B------:R-:W-:-:S07]  /*15a50*/  MOV R195, R8 ;  /* 0x0000000800c37202 */ /* 0x000fce0000000f00 */
[----:B------:R-:W-:Y:S05]  /*15a60*/  WARPSYNC.COLLECTIVE R7, `(.L_x_12073) ;  /* 0x0000000007087348 */ /* 0x000fea0003c00000 */
[----:B------:R1:W2:Y:S02]  /*15a70*/  SHFL.BFLY P0, R11, R195, R6, R5 ;  /* 0x0c000006c30b7389 */ /* 0x0002a40000000005 */
[----:B-12---:R-:W-:Y:S05]  /*15a80*/  ENDCOLLECTIVE ;  /* 0x000000000000791b */ /* 0x006fea0003800000 */
.L_x_12073:
[----:B------:R-:W-:Y:S05]  /*15a90*/  BRA `(.L_x_12074) ;  /* 0xfffffff000147947 */ /* 0x000fea000383ffff */
.L_x_12075:
        /* <DEDUP_REMOVED lines=14> */
.L_x_14813:


//--------------------- .text._ZN5flash24flash_fwd_splitkv_kernelI23Flash_fwd_kernel_traitsILi64ELi64ELi128ELi4ELb0ELb0EN7cutlass10bfloat16_tE19Flash_kernel_traitsILi64ELi64ELi128ELi4ES3_EELb0ELb0ELb0ELb1ELb1ELb0ELb1ELb0EEEvNS_16Flash_fwd_paramsE --------------------------
	.section	.text._ZN5flash24flash_fwd_splitkv_kernelI23Flash_fwd_kernel_traitsILi64ELi64ELi128ELi4ELb0ELb0EN7cutlass10bfloat16_tE19Flash_kernel_traitsILi64ELi64ELi128ELi4ES3_EELb0ELb0ELb0ELb1ELb1ELb0ELb1ELb0EEEvNS_16Flash_fwd_paramsE,"ax",@progbits
	.align	128
        .global         _ZN5flash24flash_fwd_splitkv_kernelI23Flash_fwd_kernel_traitsILi64ELi64ELi128ELi4ELb0ELb0EN7cutlass10bfloat16_tE19Flash_kernel_traitsILi64ELi64ELi128ELi4ES3_EELb0ELb0ELb0ELb1ELb1ELb0ELb1ELb0EEEvNS_16Flash_fwd_paramsE
        .type           _ZN5flash24flash_fwd_splitkv_kernelI23Flash_fwd_kernel_traitsILi64ELi64ELi128ELi4ELb0ELb0EN7cutlass10bfloat16_tE19Flash_kernel_traitsILi64ELi64ELi128ELi4ES3_EELb0ELb0ELb0ELb1ELb1ELb0ELb1ELb0EEEvNS_16Flash_fwd_paramsE,@function
        .size           _ZN5flash24flash_fwd_splitkv_kernelI23Flash_fwd_kernel_traitsILi64ELi64ELi128ELi4ELb0ELb0EN7cutlass10bfloat16_tE19Flash_kernel_traitsILi64ELi64ELi128ELi4ES3_EELb0ELb0ELb0ELb1ELb1ELb0ELb1ELb0EEEvNS_16Flash_fwd_paramsE,(.L_x_14814 - _ZN5flash24flash_fwd_splitkv_kernelI23Flash_fwd_kernel_traitsILi64ELi64ELi128ELi4ELb0ELb0EN7cutlass10bfloat16_tE19Flash_kernel_traitsILi64ELi64ELi128ELi4ES3_EELb0ELb0ELb0ELb1ELb1ELb0ELb1ELb0EEEvNS_16Flash_fwd_paramsE)
        .other          _ZN5flash24flash_fwd_splitkv_kernelI23Flash_fwd_kernel_traitsILi64ELi64ELi128ELi4ELb0ELb0EN7cutlass10bfloat16_tE19Flash_kernel_traitsILi64ELi64ELi128ELi4ES3_EELb0ELb0ELb0ELb1ELb1ELb0ELb1ELb0EEEvNS_16Flash_fwd_paramsE,@"STO_CUDA_ENTRY STV_DEFAULT"
_ZN5flash24flash_fwd_splitkv_kernelI23Flash_fwd_kernel_traitsILi64ELi64ELi128ELi4ELb0ELb0EN7cutlass10bfloat16_tE19Flash_kernel_traitsILi64ELi64ELi128ELi4ES3_EELb0ELb0ELb0ELb1ELb1ELb0ELb1ELb0EEEvNS_16Flash_fwd_paramsE:
.text._ZN5flash24flash_fwd_splitkv_kernelI23Flash_fwd_kernel_traitsILi64ELi64ELi128ELi4ELb0ELb0EN7cutlass10bfloat16_tE19Flash_kernel_traitsILi64ELi64ELi128ELi4ES3_EELb0ELb0ELb0ELb1ELb1ELb0ELb1ELb0EEEvNS_16Flash_fwd_paramsE:
        /* <DEDUP_REMOVED lines=8> */
[----:B------:R-:W-:-:S07]  /*0080*/  ISETP.NE.U32.AND P0, PT, R5, RZ, PT ;  /* 0x000000ff0500720c */ /* 0x000fce0003f05070 */
[----:B-1----:R-:W1:Y:S02]  /*0090*/  MUFU.RCP R2, R4 ;  /* 0x0000000400027308 */ /* 0x002e640000001000 */
[----:B-1----:R-:W-:-:S06]  /*00a0*/  VIADD R2, R2, 0xffffffe ;  /* 0x0ffffffe02027836 */ /* 0x002fcc0000000000 */
[----:B------:R-:W1:Y:S02]  /*00b0*/  F2I.FTZ.U32.TRUNC.NTZ R3, R2 ;  /* 0x0000000200037305 */ /* 0x000e64000021f000 */
[----:B-1----:R-:W-:Y:S01]  /*00c0*/  IMAD.MOV R0, RZ, RZ, -R3 ;  /* 0x000000ffff007224 */ /* 0x002fe200078e0a03 */
[----:B------:R-:W-:-:S03]  /*00d0*/  MOV R2, RZ ;  /* 0x000000ff00027202 */ /* 0x000fc60000000f00 */
[----:B------:R-:W-:-:S04]  /*00e0*/  IMAD R7, R0, R5, RZ ;  /* 0x0000000500077224 */ /* 0x000fc800078e02ff */
[----:B------:R-:W-:Y:S02]  /*00f0*/  IMAD.HI.U32 R7, R3, R7, R2 ;  /* 0x0000000703077227 */ /* 0x000fe400078e0002 */
[----:B------:R-:W1:Y:S04]  /*0100*/  LDC.64 R2, c[0x0][0x348] ;  /* 0x0000d200ff027b82 */ /* 0x000e680000000a00 */
[----:B---3--:R-:W-:-:S04]  /*0110*/  IMAD.HI.U32 R179, R7, UR4, RZ ;  /* 0x0000000407b37c27 */ /* 0x008fc8000f8e00ff */
[----:B------:R-:W-:Y:S01]  /*0120*/  IMAD.MOV R0, RZ, RZ, -R179 ;  /* 0x000000ffff007224 */ /* 0x000fe200078e0ab3 */
[----:B------:R-:W3:Y:S03]  /*0130*/  LDC R7, c[0x0][0x374] ;  /* 0x0000dd00ff077b82 */ /* 0x000ee60000000800 */
        /* <DEDUP_REMOVED lines=8> */
[----:B-1234-:R-:W-:Y:S02]  /*01c0*/  IMAD R178, R5, R178, UR4 ;  /* 0x0000000405b27e24 */ /* 0x01efe4000f8e02b2 */
[----:B------:R-:W-:Y:S05]  /*01d0*/  CALL.REL.NOINC `($_ZN5flash24flash_fwd_splitkv_kernelI23Flash_fwd_kernel_traitsILi64ELi64ELi128ELi4ELb0ELb0EN7cutlass10bfloat16_tE19Flash_kernel_traitsILi64ELi64ELi128ELi4ES3_EELb0ELb0ELb0ELb1ELb1ELb0ELb1ELb0EEEvNS_16Flash_fwd_paramsE$_ZN5flash30compute_attn_1rowblock_splitkvI23Flash_fwd_kernel_traitsILi64ELi64ELi128ELi4ELb0ELb0EN7cutlass10bfloat16_tE19Flash_kernel_traitsILi64ELi64ELi128ELi4ES3_EELb0ELb0ELb0ELb1ELb1ELb0ELb1ELb0ENS_16Flash_fwd_paramsEEEvRKT8_iiiii) ;  /* 0x0000000000087944 */ /* 0x000fea0003c00000 */
[----:B------:R-:W-:Y:S05]  /*01e0*/  BSYNC.RECONVERGENT B2 ;  /* 0x0000000000027941 */ /* 0x000fea0003800200 */
.L_x_12076:
[----:B------:R-:W-:Y:S05]  /*01f0*/  EXIT ;  /* 0x000000000000794d */ /* 0x000fea0003800000 */
        .type           $_ZN5flash24flash_fwd_splitkv_kernelI23Flash_fwd_kernel_traitsILi64ELi64ELi128ELi4ELb0ELb0EN7cutlass10bfloat16_tE19Flash_kernel_traitsILi64ELi64ELi128ELi4ES3_EELb0ELb0ELb0ELb1ELb1ELb0ELb1ELb0EEEvNS_16Flash_fwd_paramsE$_ZN5flash30compute_attn_1rowblock_splitkvI23Flash_fwd_kernel_traitsILi64ELi64ELi128ELi4ELb0ELb0EN7cutlass10bfloat16_tE19Flash_kernel_traitsILi64ELi64ELi128ELi4ES3_EELb0ELb0ELb0ELb1ELb1ELb0ELb1ELb0ENS_16Flash_fwd_paramsEEEvRKT8_iiiii,@function
        .size           $_ZN5flash24flash_fwd_splitkv_kernelI23Flash_fwd_kernel_traitsILi64ELi64ELi128ELi4ELb0ELb0EN7cutlass10bfloat16_tE19Flash_kernel_traitsILi64ELi64ELi128ELi4ES3_EELb0ELb0ELb0ELb1ELb1ELb0ELb1ELb0EEEvNS_16Flash_fwd_paramsE$_ZN5flash30compute_attn_1rowblock_splitkvI23Flash_fwd_kernel_traitsILi64ELi64ELi128ELi4ELb0ELb0EN7cutlass10bfloat16_tE19Flash_kernel_traitsILi64ELi64ELi128ELi4ES3_EELb0ELb0ELb0ELb1ELb1ELb0ELb1ELb0ENS_16Flash_fwd_paramsEEEvRKT8_iiiii,(.L_x_14814 - $_ZN5flash24flash_fwd_splitkv_kernelI23Flash_fwd_kernel_traitsILi64ELi64ELi128ELi4ELb0ELb0EN7cutlass10bfloat16_tE19Flash_kernel_traitsILi64ELi64ELi128ELi4ES3_EELb0ELb0ELb0ELb1ELb1ELb0ELb1ELb0EEEvNS_16Flash_fwd_paramsE$_ZN5flash30compute_attn_1rowblock_splitkvI23Flash_fwd_kernel_traitsILi64ELi64ELi128ELi4ELb0ELb0EN7cutlass10bfloat16_tE19Flash_kernel_traitsILi64ELi64ELi128ELi4ES3_EELb0ELb0ELb0ELb1ELb1ELb0ELb1ELb0ENS_16Flash_fwd_paramsEEEvRKT8_iiiii)
$_ZN5flash24flash_fwd_splitkv_kernelI23Flash_fwd_kernel_traitsILi64ELi64ELi128ELi4ELb0ELb0EN7cutlass10bfloat16_tE19Flash_kernel_traitsILi64ELi64ELi128ELi4ES3_EELb0ELb0ELb0ELb1ELb1ELb0ELb1ELb0EEEvNS_16Flash_fwd_paramsE$_ZN5flash30compute_attn_1rowblock_splitkvI23Flash_fwd_kernel_traitsILi64ELi64ELi128ELi4ELb0ELb0EN7cutlass10bfloat16_tE19Flash_kernel_traitsILi64ELi64ELi128ELi4ES3_EELb0ELb0ELb0ELb1ELb1ELb0ELb1ELb0ENS_16Flash_fwd_paramsEEEvRKT8_iiiii:
        /* <DEDUP_REMOVED lines=24> */
.L_x_12080:
[----:B------:R-:W-:Y:S05]  /*0380*/  BSYNC.RECONVERGENT B0 ;  /* 0x0000000000007941 */ /* 0x000fea0003800200 */
.L_x_12079:
[----:B-----5:R-:W-:Y:S02]  /*0390*/  IADD3 R10, PT, PT, R10, R0, -R9 ;  /* 0x000000000a0a7210 */ /* 0x020fe40007ffe809 */
.L_x_12078:
[----:B------:R-:W-:Y:S05]  /*03a0*/  BSYNC.RECONVERGENT B1 ;  /* 0x0000000000017941 */ /* 0x000fea0003800200 */
.L_x_12077:
[----:B------:R-:W-:Y:S01]  /*03b0*/  IMAD.SHL.U32 R176, R11, 0x40, RZ ;  /* 0x000000400bb07824 */ /* 0x000fe200078e00ff */
[----:B------:R-:W-:-:S04]  /*03c0*/  MOV R175, 0x0 ;  /* 0x0000000000af7802 */ /* 0x000fc80000000f00 */
[----:B-----5:R-:W-:-:S13]  /*03d0*/  ISETP.GT.AND P0, PT, R177, R176, PT ;  /* 0x000000b0b100720c */ /* 0x020fda0003f04270 */
[----:B-1----:R-:W-:Y:S05]  /*03e0*/  @!P0 RET.REL.NODEC R174 `(_ZN5flash24flash_fwd_splitkv_kernelI23Flash_fwd_kernel_traitsILi64ELi64ELi128ELi4ELb0ELb0EN7cutlass10bfloat16_tE19Flash_kernel_traitsILi64ELi64ELi128ELi4ES3_EELb0ELb0ELb0ELb1ELb1ELb0ELb1ELb0EEEvNS_16Flash_fwd_paramsE) ;  /* 0xfffffffcae048950 */ /* 0x002fea0003c3ffff */
[-C--:B------:R-:W-:Y:S01]  /*03f0*/  IABS R6, R7.reuse ;  /* 0x0000000700067213 */ /* 0x080fe20000000000 */
[----:B------:R-:W-:Y:S01]  /*0400*/  VIADD R5, R0, 0x7f ;  /* 0x0000007f00057836 */ /* 0x000fe20000000000 */
[----:B------:R-:W-:Y:S02]  /*0410*/  IABS R0, R7 ;  /* 0x0000000700007213 */ /* 0x000fe40000000000 */
[----:B------:R-:W1:Y:S02]  /*0420*/  I2F.RP R4, R6 ;  /* 0x0000000600047306 */ /* 0x000e640000209400 */
[----:B------:R-:W-:Y:S01]  /*0430*/  SHF.R.S32.HI R8, RZ, 0x1f, R5 ;  /* 0x0000001fff087819 */ /* 0x000fe20000011405 */
[----:B------:R-:W-:-:S03]  /*0440*/  IMAD.MOV R0, RZ, RZ, -R0 ;  /* 0x000000ffff007224 */ /* 0x000fc600078e0a00 */
[----:B------:R-:W-:-:S04]  /*0450*/  LEA.HI R8, R8, R5, RZ, 0x7 ;  /* 0x0000000508087211 */ /* 0x000fc800078f38ff */
[----:B------:R-:W-:Y:S01]  /*0460*/  LEA.HI.SX32 R8, R8, R7, 0x19 ;  /* 0x0000000708087211 */ /* 0x000fe200078fcaff */
[----:B-1----:R-:W1:Y:S04]  /*0470*/  MUFU.RCP R12, R4 ;  /* 0x00000004000c7308 */ /* 0x002e680000001000 */
[----:B------:R-:W-:Y:S02]  /*0480*/  VIADD R8, R8, 0xffffffff ;  /* 0xffffffff08087836 */ /* 0x000fe40000000000 */
[----:B-1----:R-:W-:-:S03]  /*0490*/  VIADD R12, R12, 0xffffffe ;  /* 0x0ffffffe0c0c7836 */ /* 0x002fc60000000000 */
[----:B------:R-:W-:Y:S02]  /*04a0*/  IABS R4, R8 ;  /* 0x0000000800047213 */ /* 0x000fe40000000000 */
[----:B------:R-:W-:Y:S01]  /*04b0*/  LOP3.LUT R8, R8, R7, RZ, 0x3c, !PT ;  /* 0x0000000708087212 */ /* 0x000fe200078e3cff */
[----:B------:R-:W1:Y:S03]  /*04c0*/  F2I.FTZ.U32.TRUNC.NTZ R13, R12 ;  /* 0x0000000c000d7305 */ /* 0x000e66000021f000 */
[----:B------:R-:W-:Y:S01]  /*04d0*/  ISETP.GE.AND P0, PT, R8, RZ, PT ;  /* 0x000000ff0800720c */ /* 0x000fe20003f06270 */
[----:B-1----:R-:W-:Y:S02]  /*04e0*/  IMAD.MOV R5, RZ, RZ, -R13 ;  /* 0x000000ffff057224 */ /* 0x002fe400078e0a0d */
        /* <DEDUP_REMOVED lines=8> */
[----:B------:R-:W-:Y:S02]  /*0570*/  ISETP.NE.AND P1, PT, R7, RZ, PT ;  /* 0x000000ff0700720c */ /* 0x000fe40003f25270 */
[----:B------:R-:W-:Y:S01]  /*0580*/  ISETP.GE.U32.AND P2, PT, R13, R6, PT ;  /* 0x000000060d00720c */ /* 0x000fe20003f46070 */
[----:B------:R-:W-:Y:S01]  /*0590*/  VIADD R13, R10, 0x7f ;  /* 0x0000007f0a0d7836 */ /* 0x000fe20000000000 */
[----:B------:R-:W1:Y:S04]  /*05a0*/  S2R R6, SR_TID.X ;  /* 0x0000000000067919 */ /* 0x000e680000002100 */
        /* <DEDUP_REMOVED lines=9> */
[----:B-1----:R-:W-:Y:S05]  /*0640*/  @!P0 BRA `(.L_x_12081) ;  /* 0x0000000400188947 */ /* 0x002fea0003800000 */
[----:B------:R-:W2:Y:S04]  /*0650*/  LD.E R4, desc[UR4][R2.64+0xb0] ;  /* 0x0000b00402047980 */ /* 0x000ea8000c101900 */
[----:B------:R-:W3:Y:S04]  /*0660*/  LD.E R5, desc[UR4][R2.64+0x60] ;  /* 0x0000600402057980 */ /* 0x000ee8000c101900 */
[----:B------:R-:W4:Y:S04]  /*0670*/  LD.E R0, desc[UR4][R2.64+0xcc] ;  /* 0x0000cc0402007980 */ /* 0x000f28000c101900 */
[----:B------:R-:W5:Y:S04]  /*0680*/  LD.E.64 R8, desc[UR4][R2.64+0x78] ;  /* 0x0000780402087980 */ /* 0x000f68000c101b00 */
[----:B------:R1:W5:Y:S01]  /*0690*/  LD.E.64 R10, desc[UR4][R2.64+0xa8] ;  /* 0x0000a804020a7980 */ /* 0x000362000c101b00 */
[----:B------:R-:W-:-:S02]  /*06a0*/  IMAD.MOV.U32 R175, RZ, RZ, 0x0 ;  /* 0x00000000ffaf7424 */ /* 0x000fc400078e00ff */
[----:B--2---:R-:W-:-:S04]  /*06b0*/  IMAD R4, R4, UR8, R179 ;  /* 0x0000000804047c24 */ /* 0x004fc8000f8e02b3 */
[----:B---3--:R-:W-:Y:S01]  /*06c0*/  IMAD R5, R4, R5, R178 ;  /* 0x0000000504057224 */ /* 0x008fe200078e02b2 */
[----:B------:R-:W-:-:S03]  /*06d0*/  SHF.R.U32.HI R4, RZ, 0x4, R6 ;  /* 0x00000004ff047819 */ /* 0x000fc60000011606 */
[C-C-:B------:R-:W-:Y:S02]  /*06e0*/  IMAD R5, R177.reuse, R5, R176.reuse ;  /* 0x00000005b1057224 */ /* 0x140fe400078e02b0 */
[----:B------:R-:W-:Y:S02]  /*06f0*/  IMAD.IADD R177, R177, 0x1, -R176 ;  /* 0x00000001b1b17824 */ /* 0x000fe400078e0ab0 */
[----:B----4-:R-:W-:Y:S02]  /*0700*/  IMAD R13, R5, R0, RZ ;  /* 0x00000000050d7224 */ /* 0x010fe400078e02ff */
[C---:B------:R-:W-:Y:S02]  /*0710*/  VIADD R12, R4.reuse, 0x8 ;  /* 0x00000008040c7836 */ /* 0x040fe40000000000 */
[----:B-1----:R-:W-:Y:S01]  /*0720*/  VIADD R2, R4, 0x10 ;  /* 0x0000001004027836 */ /* 0x002fe20000000000 */
[----:B------:R-:W-:Y:S01]  /*0730*/  LEA R7, P0, R6, R13, 0x2 ;  /* 0x0000000d06077211 */ /* 0x000fe200078010ff */
[----:B------:R-:W-:Y:S01]  /*0740*/  VIADD R0, R4, 0x18 ;  /* 0x0000001804007836 */ /* 0x000fe20000000000 */
[----:B------:R-:W-:-:S02]  /*0750*/  ISETP.GE.AND P5, PT, R12, R177, PT ;  /* 0x000000b10c00720c */ /* 0x000fc40003fa6270 */
[----:B------:R-:W-:Y:S02]  /*0760*/  LEA.HI.X.SX32 R13, R13, RZ, 0x1, P0 ;  /* 0x000000ff0d0d7211 */ /* 0x000fe400000f0eff */
[C---:B-----5:R-:W-:Y:S02]  /*0770*/  LEA R8, P0, R7.reuse, R8, 0x2 ;  /* 0x0000000807087211 */ /* 0x060fe400078010ff */
[----:B------:R-:W-:Y:S02]  /*0780*/  LOP3.LUT P6, R6, R6, 0xf, RZ, 0xc0, !PT ;  /* 0x0000000f06067812 */ /* 0x000fe400078cc0ff */
[----:B------:R-:W-:Y:S02]  /*0790*/  LEA.HI.X R9, R7, R9, R13, 0x2, P0 ;  /* 0x0000000907097211 */ /* 0x000fe400000f140d */
[C---:B------:R-:W-:Y:S02]  /*07a0*/  IADD3 R3, P0, PT, R5.reuse, R4, RZ ;  /* 0x0000000405037210 */ /* 0x040fe40007f1e0ff */
[-C--:B------:R-:W-:Y:S01]  /*07b0*/  ISETP.GE.AND P4, PT, R2, R177.reuse, PT ;  /* 0x000000b10200720c */ /* 0x080fe20003f86270 */
[C---:B------:R-:W-:Y:S01]  /*07c0*/  VIADD R2, R4.reuse, 0x20 ;  /* 0x0000002004027836 */ /* 0x040fe20000000000 */
[----:B------:R-:W-:Y:S01]  /*07d0*/  LEA.HI.X.SX32 R5, R5, RZ, 0x1, P0 ;  /* 0x000000ff05057211 */ /* 0x000fe200000f0eff */
[----:B------:R-:W-:Y:S01]  /*07e0*/  ST.E.128 desc[UR4][R8.64], RZ ;  /* 0x000000ff08007985 */ /* 0x000fe2000c101d04 */
[C---:B------:R-:W-:Y:S01]  /*07f0*/  LEA R12, P0, R3.reuse, R10, 0x2 ;  /* 0x0000000a030c7211 */ /* 0x040fe200078010ff */
[----:B------:R-:W-:Y:S01]  /*0800*/  VIADD R10, R4, 0x30 ;  /* 0x00000030040a7836 */ /* 0x000fe20000000000 */
[----:B------:R-:W-:Y:S01]  /*0810*/  ISETP.GE.AND P3, PT, R0, R177, PT ;  /* 0x000000b10000720c */ /* 0x000fe20003f66270 */
[----:B------:R-:W-:Y:S01]  /*0820*/  VIADD R0, R4, 0x28 ;  /* 0x0000002804007836 */ /* 0x000fe20000000000 */
[----:B------:R-:W-:Y:S01]  /*0830*/  LEA.HI.X R13, R3, R11, R5, 0x2, P0 ;  /* 0x0000000b030d7211 */ /* 0x000fe200000f1405 */
[----:B------:R-:W-:Y:S01]  /*0840*/  ST.E.128 desc[UR4][R8.64+0x800], RZ ;  /* 0x000800ff08007985 */ /* 0x000fe2000c101d04 */
[----:B------:R-:W-:-:S02]  /*0850*/  ISETP.GE.AND P0, PT, R10, R177, PT ;  /* 0x000000b10a00720c */ /* 0x000fc40003f06270 */
[CC--:B------:R-:W-:Y:S01]  /*0860*/  ISETP.GE.OR P6, PT, R4.reuse, R177.reuse, P6 ;  /* 0x000000b10400720c */ /* 0x0c0fe200037c6670 */
[----:B------:R-:W-:Y:S01]  /*0870*/  VIADD R4, R4, 0x38 ;  /* 0x0000003804047836 */ /* 0x000fe20000000000 */
[----:B------:R-:W-:Y:S01]  /*0880*/  ISETP.NE.OR P0, PT, R6, RZ, P0 ;  /* 0x000000ff0600720c */ /* 0x000fe20000705670 */
[----:B------:R-:W-:Y:S01]  /*0890*/  ST.E.128 desc[UR4][R8.64+0x1000], RZ ;  /* 0x001000ff08007985 */ /* 0x000fe2000c101d04 */
[-C--:B------:R-:W-:Y:S02]  /*08a0*/  ISETP.GE.AND P2, PT, R2, R177.reuse, PT ;  /* 0x000000b10200720c */ /* 0x080fe40003f46270 */
[----:B------:R-:W-:Y:S01]  /*08b0*/  ISETP.GE.AND P1, PT, R0, R177, PT ;  /* 0x000000b10000720c */ /* 0x000fe20003f26270 */
[----:B------:R-:W-:Y:S01]  /*08c0*/  ST.E.128 desc[UR4][R8.64+0x1800], RZ ;  /* 0x001800ff08007985 */ /* 0x000fe2000c101d04 */
[C---:B------:R-:W-:Y:S02]  /*08d0*/  ISETP.NE.OR P5, PT, R6.reuse, RZ, P5 ;  /* 0x000000ff0600720c */ /* 0x040fe40002fa5670 */
[C---:B------:R-:W-:Y:S01]  /*08e0*/  ISETP.NE.OR P4, PT, R6.reuse, RZ, P4 ;  /* 0x000000ff0600720c */ /* 0x040fe20002785670 */
[----:B------:R-:W-:Y:S01]  /*08f0*/  ST.E.128 desc[UR4][R8.64+0x2000], RZ ;  /* 0x002000ff08007985 */ /* 0x000fe2000c101d04 */
[C---:B------:R-:W-:Y:S01]  /*0900*/  ISETP.NE.OR P3, PT, R6.reuse, RZ, P3 ;  /* 0x000000ff0600720c */ /* 0x040fe20001f65670 */
[----:B------:R-:W-:Y:S01]  /*0910*/  @!P6 IMAD.MOV.U32 R19, RZ, RZ, -0x800000 ;  /* 0xff800000ff13e424 */ /* 0x000fe200078e00ff */
[C---:B------:R-:W-:Y:S01]  /*0920*/  ISETP.NE.OR P2, PT, R6.reuse, RZ, P2 ;  /* 0x000000ff0600720c */ /* 0x040fe20001745670 */
[----:B------:R-:W-:Y:S01]  /*0930*/  @!P0 IMAD.MOV.U32 R3, RZ, RZ, -0x800000 ;  /* 0xff800000ff038424 */ /* 0x000fe200078e00ff */
[----:B------:R-:W-:Y:S01]  /*0940*/  ISETP.NE.OR P1, PT, R6, RZ, P1 ;  /* 0x000000ff0600720c */ /* 0x000fe20000f25670 */
[----:B------:R-:W-:Y:S04]  /*0950*/  ST.E.128 desc[UR4][R8.64+0x2800], RZ ;  /* 0x002800ff08007985 */ /* 0x000fe8000c101d04 */
[----:B------:R-:W-:Y:S01]  /*0960*/  ST.E.128 desc[UR4][R8.64+0x3000], RZ ;  /* 0x003000ff08007985 */ /* 0x000fe2000c101d04 */
[----:B------:R-:W-:-:S02]  /*0970*/  @!P5 IMAD.MOV.U32 R17, RZ, RZ, -0x800000 ;  /* 0xff800000ff11d424 */ /* 0x000fc400078e00ff */
[----:B------:R-:W-:Y:S01]  /*0980*/  @!P4 IMAD.MOV.U32 R15, RZ, RZ, -0x800000 ;  /* 0xff800000ff0fc424 */ /* 0x000fe200078e00ff */
[----:B------:R-:W-:Y:S01]  /*0990*/  ST.E.128 desc[UR4][R8.64+0x3800], RZ ;  /* 0x003800ff08007985 */ /* 0x000fe2000c101d04 */
[----:B------:R-:W-:Y:S02]  /*09a0*/  @!P3 IMAD.MOV.U32 R11, RZ, RZ, -0x800000 ;  /* 0xff800000ff0bb424 */ /* 0x000fe400078e00ff */
[----:B------:R-:W-:Y:S01]  /*09b0*/  @!P2 IMAD.MOV.U32 R7, RZ, RZ, -0x800000 ;  /* 0xff800000ff07a424 */ /* 0x000fe200078e00ff */
[----:B------:R-:W-:Y:S01]  /*09c0*/  @!P0 ST.E desc[UR4][R12.64+0xc0], R3 ;  /* 0x0000c0030c008985 */ /* 0x000fe2000c101904 */
[----:B------:R-:W-:Y:S01]  /*09d0*/  ISETP.GE.AND P0, PT, R4, R177, PT ;  /* 0x000000b10400720c */ /* 0x000fe20003f06270 */
[----:B------:R-:W-:Y:S02]  /*09e0*/  @!P1 IMAD.MOV.U32 R5, RZ, RZ, -0x800000 ;  /* 0xff800000ff059424 */ /* 0x000fe400078e00ff */
[----:B------:R-:W-:Y:S01]  /*09f0*/  @!P6 ST.E desc[UR4][R12.64], R19 ;  /* 0x000000130c00e985 */ /* 0x000fe2000c101904 */
[----:B------:R-:W-:-:S03]  /*0a00*/  ISETP.NE.OR P0, PT, R6, RZ, P0 ;  /* 0x000000ff0600720c */ /* 0x000fc60000705670 */
[----:B------:R-:W-:Y:S04]  /*0a10*/  @!P5 ST.E desc[UR4][R12.64+0x20], R17 ;  /* 0x000020110c00d985 */ /* 0x000fe8000c101904 */
[----:B------:R-:W-:Y:S04]  /*0a20*/  @!P4 ST.E desc[UR4][R12.64+0x40], R15 ;  /* 0x0000400f0c00c985 */ /* 0x000fe8000c101904 */
[----:B------:R-:W-:Y:S04]  /*0a30*/  @!P3 ST.E desc[UR4][R12.64+0x60], R11 ;  /* 0x0000600b0c00b985 */ /* 0x000fe8000c101904 */
[----:B------:R-:W-:Y:S04]  /*0a40*/  @!P2 ST.E desc[UR4][R12.64+0x80], R7 ;  /* 0x000080070c00a985 */ /* 0x000fe8000c101904 */
[----:B------:R1:W-:Y:S02]  /*0a50*/  @!P1 ST.E desc[UR4][R12.64+0xa0], R5 ;  /* 0x0000a0050c009985 */ /* 0x0003e4000c101904 */
[----:B-1----:R-:W-:Y:S05]  /*0a60*/  @P0 RET.REL.NODEC R174 `(_ZN5flash24flash_fwd_splitkv_kernelI23Flash_fwd_kernel_traitsILi64ELi64ELi128ELi4ELb0ELb0EN7cutlass10bfloat16_tE19Flash_kernel_traitsILi64ELi64ELi128ELi4ES3_EELb0ELb0ELb0ELb1ELb1ELb0ELb1ELb0EEEvNS_16Flash_fwd_paramsE) ;  /* 0xfffffff4ae640950 */ /* 0x002fea0003c3ffff */
[----:B------:R-:W-:Y:S02]  /*0a70*/  MOV R3, 0xff800000 ;  /* 0xff80000000037802 */ /* 0x000fe40000000f00 */
[----:B------:R-:W-:-:S03]  /*0a80*/  MOV R175, 0x0 ;  /* 0x0000000000af7802 */ /* 0x000fc60000000f00 */
[----:B------:R1:W-:Y:S02]  /*0a90*/  ST.E desc[UR4][R12.64+0xe0], R3 ;  /* 0x0000e0030c007985 */ /* 0x0003e4000c101904 */
[----:B-1----:R-:W-:Y:S05]  /*0aa0*/  RET.REL.NODEC R174 `(_ZN5flash24flash_fwd_splitkv_kernelI23Flash_fwd_kernel_traitsILi64ELi64ELi128ELi4ELb0ELb0EN7cutlass10bfloat16_tE19Flash_kernel_traitsILi64ELi64ELi128ELi4ES3_EELb0ELb0ELb0ELb1ELb1ELb0ELb1ELb0EEEvNS_16Flash_fwd_paramsE) ;  /* 0xfffffff4ae547950 */ /* 0x002fea0003c3ffff */
.L_x_12081:
        /* <DEDUP_REMOVED lines=69> */
[----:B------:R-:W-:Y:S01]  /*0f00*/  ISETP.GE.U32.AND P2, PT, R5, R8, PT ;  /* 0x000000080500720c */ /* 0x000fe20003f46070 */
[----:B------:R-:W-:Y:S01]  /*0f10*/  IMAD.MOV R5, RZ, RZ, -R9 ;  /* 0x000000ffff057224 */ /* 0x000fe200078e0a09 */
        /* <DEDUP_REMOVED lines=31> */
.L_x_12083:
[----:B------:R-:W2:Y:S04]  /*1110*/  LD.E R15, desc[UR4][R2.64+0x68] ;  /* 0x00006804020f7980 */ /* 0x000ea8000c101900 */
[----:B------:R-:W3:Y:S04]  /*1120*/  LD.E.64 R120, desc[UR4][R2.64+0x38] ;  /* 0x0000380402787980 */ /* 0x000ee8000c101b00 */
[----:B------:R-:W4:Y:S04]  /*1130*/  LD.E.64 R16, desc[UR4][R2.64+0x20] ;  /* 0x0000200402107980 */ /* 0x000f28000c101b00 */
[----:B------:R-:W4:Y:S04]  /*1140*/  LD.E.64 R128, desc[UR4][R2.64+0x40] ;  /* 0x0000400402807980 */ /* 0x000f28000c101b00 */
[----:B------:R-:W4:Y:S04]  /*1150*/  LD.E.64 R18, desc[UR4][R2.64+0x28] ;  /* 0x0000280402127980 */ /* 0x000f28000c101b00 */
[----:B------:R-:W4:Y:S04]  /*1160*/  LD.E.64 R20, desc[UR4][R2.64+0x50] ;  /* 0x0000500402147980 */ /* 0x000f28000c101b00 */
[----:B------:R2:W5:Y:S01]  /*1170*/  LD.E.64 R26, desc[UR4][R2.64+0x58] ;  /* 0x00005804021a7980 */ /* 0x000562000c101b00 */
[----:B------:R-:W-:-:S02]  /*1180*/  MOV R22, RZ ;  /* 0x000000ff00167202 */ /* 0x000fc40000000f00 */
[----:B------:R-:W-:Y:S02]  /*1190*/  CS2R R184, SRZ ;  /* 0x0000000000b87805 */ /* 0x000fe4000001ff00 */
[----:B-1----:R-:W-:Y:S02]  /*11a0*/  IABS R5, R178 ;  /* 0x000000b200057213 */ /* 0x002fe40000000000 */
[----:B------:R-:W-:Y:S02]  /*11b0*/  SHF.R.S32.HI R13, RZ, 0x1f, R9 ;  /* 0x0000001fff0d7819 */ /* 0x000fe40000011409 */
[----:B------:R-:W-:Y:S02]  /*11c0*/  LEA R186, R123, 0xffffff80, 0x7 ;  /* 0xffffff807bba7811 */ /* 0x000fe400078e38ff */
        /* <DEDUP_REMOVED lines=8> */
[----:B------:R-:W-:-:S04]  /*1250*/  IMAD.HI.U32 R10, R23, R10, R22 ;  /* 0x0000000a170a7227 */ /* 0x000fc800078e0016 */
[----:B------:R-:W-:Y:S02]  /*1260*/  IMAD.MOV R4, RZ, RZ, -R4 ;  /* 0x000000ffff047224 */ /* 0x000fe400078e0a04 */
[----:B------:R-:W-:Y:S01]  /*1270*/  IMAD.HI.U32 R7, R10, R5, RZ ;  /* 0x000000050a077227 */ /* 0x000fe200078e00ff */
[----:B------:R-:W-:-:S03]  /*1280*/  LOP3.LUT R10, R178, R15, RZ, 0x3c, !PT ;  /* 0x0000000fb20a7212 */ /* 0x000fc600078e3cff */
[----:B------:R-:W-:Y:S01]  /*1290*/  IMAD R5, R7, R4, R5 ;  /* 0x0000000407057224 */ /* 0x000fe200078e0205 */
[----:B------:R-:W-:Y:S01]  /*12a0*/  ISETP.GE.AND P1, PT, R10, RZ, PT ;  /* 0x000000ff0a00720c */ /* 0x000fe20003f26270 */
[-C--:B---3--:R-:W-:Y:S02]  /*12b0*/  IMAD R4, R121, R9.reuse, RZ ;  /* 0x0000000979047224 */ /* 0x088fe400078e02ff */
[----:B------:R-:W-:Y:S01]  /*12c0*/  IMAD.WIDE.U32 R22, R120, R9, RZ ;  /* 0x0000000978167225 */ /* 0x000fe200078e00ff */
[----:B------:R-:W-:-:S03]  /*12d0*/  ISETP.GT.U32.AND P0, PT, R0, R5, PT ;  /* 0x000000050000720c */ /* 0x000fc60003f04070 */
[----:B------:R-:W-:-:S05]  /*12e0*/  IMAD R4, R120, R13, R4 ;  /* 0x0000000d78047224 */ /* 0x000fca00078e0204 */
[----:B------:R-:W-:Y:S01]  /*12f0*/  IADD3 R23, PT, PT, R23, R4, RZ ;  /* 0x0000000417177210 */ /* 0x000fe20007ffe0ff */
[----:B----4-:R-:W-:-:S04]  /*1300*/  IMAD R4, R129, R9, RZ ;  /* 0x0000000981047224 */ /* 0x010fc800078e02ff */
[----:B------:R-:W-:Y:S01]  /*1310*/  @!P0 IADD3 R5, PT, PT, R5, -R0, RZ ;  /* 0x8000000005058210 */ /* 0x000fe20007ffe0ff */
[----:B------:R-:W-:Y:S01]  /*1320*/  @!P0 VIADD R7, R7, 0x1 ;  /* 0x0000000107078836 */ /* 0x000fe20000000000 */
[----:B------:R-:W-:Y:S01]  /*1330*/  ISETP.NE.AND P0, PT, R15, RZ, PT ;  /* 0x000000ff0f00720c */ /* 0x000fe20003f05270 */
[----:B-----5:R-:W-:Y:S01]  /*1340*/  IMAD.WIDE.U32 R22, R16, R8, R22 ;  /* 0x0000000810167225 */ /* 0x020fe200078e0016 */
[----:B------:R-:W-:Y:S02]  /*1350*/  ISETP.GE.U32.AND P2, PT, R5, R0, PT ;  /* 0x000000000500720c */ /* 0x000fe40003f46070 */
[----:B------:R-:W-:Y:S01]  /*1360*/  SHF.R.S32.HI R0, RZ, 0x1f, R8 ;  /* 0x0000001fff007819 */ /* 0x000fe20000011408 */
[----:B------:R-:W-:Y:S01]  /*1370*/  IMAD R5, R17, R8, RZ ;  /* 0x0000000811057224 */ /* 0x000fe200078e02ff */
[----:B------:R-:W-:Y:S01]  /*1380*/  SHF.R.S32.HI R17, RZ, 0x1f, R186 ;  /* 0x0000001fff117819 */ /* 0x000fe200000114ba */
[----:B------:R-:W-:Y:S02]  /*1390*/  IMAD R4, R128, R13, R4 ;  /* 0x0000000d80047224 */ /* 0x000fe400078e0204 */
[----:B------:R-:W-:-:S02]  /*13a0*/  IMAD R5, R16, R0, R5 ;  /* 0x0000000010057224 */ /* 0x000fc400078e0205 */
[----:B------:R-:W-:-:S03]  /*13b0*/  IMAD.WIDE.U32 R12, R128, R9, RZ ;  /* 0x00000009800c7225 */ /* 0x000fc600078e00ff */
[----:B------:R-:W-:Y:S01]  /*13c0*/  IADD3 R23, PT, PT, R23, R5, RZ ;  /* 0x0000000517177210 */ /* 0x000fe20007ffe0ff */
[----:B------:R-:W-:Y:S01]  /*13d0*/  IMAD R5, R121, R186, RZ ;  /* 0x000000ba79057224 */ /* 0x000fe200078e02ff */
[----:B------:R-:W-:Y:S01]  /*13e0*/  @P2 IADD3 R7, PT, PT, R7, 0x1, RZ ;  /* 0x0000000107072810 */ /* 0x000fe20007ffe0ff */
[----:B------:R-:W-:Y:S02]  /*13f0*/  IMAD R9, R19, R8, RZ ;  /* 0x0000000813097224 */ /* 0x000fe400078e02ff */
[C---:B------:R-:W-:Y:S01]  /*1400*/  IMAD R5, R120.reuse, R17, R5 ;  /* 0x0000001178057224 */ /* 0x040fe200078e0205 */
[----:B------:R-:W-:Y:S01]  /*1410*/  @!P1 IADD3 R7, PT, PT, -R7, RZ, RZ ;  /* 0x000000ff07079210 */ /* 0x000fe20007ffe1ff */
[----:B------:R-:W-:Y:S01]  /*1420*/  IMAD.WIDE.U32 R22, R120, R186, R22 ;  /* 0x000000ba78167225 */ /* 0x000fe200078e0016 */
[----:B------:R-:W-:-:S03]  /*1430*/  @!P0 LOP3.LUT R7, RZ, R15, RZ, 0x33, !PT ;  /* 0x0000000fff078212 */ /* 0x000fc600078e33ff */
[----:B------:R-:W-:Y:S01]  /*1440*/  IMAD R9, R18, R0, R9 ;  /* 0x0000000012097224 */ /* 0x000fe200078e0209 */
[----:B------:R-:W-:Y:S01]  /*1450*/  IADD3 R23, PT, PT, R23, R5, RZ ;  /* 0x0000000517177210 */ /* 0x000fe20007ffe0ff */
[-C--:B------:R-:W-:Y:S01]  /*1460*/  IMAD R5, R21, R7.reuse, RZ ;  /* 0x0000000715057224 */ /* 0x080fe200078e02ff */
[----:B------:R-:W-:Y:S01]  /*1470*/  SHF.R.S32.HI R0, RZ, 0x1f, R7 ;  /* 0x0000001fff007819 */ /* 0x000fe20000011407 */
[----:B------:R-:W-:Y:S02]  /*1480*/  IMAD.IADD R13, R13, 0x1, R4 ;  /* 0x000000010d0d7824 */ /* 0x000fe400078e0204 */
[----:B------:R-:W-:-:S04]  /*1490*/  IMAD.WIDE.U32 R22, R20, R7, R22 ;  /* 0x0000000714167225 */ /* 0x000fc800078e0016 */
[----:B------:R-:W-:Y:S01]  /*14a0*/  IMAD R0, R20, R0, R5 ;  /* 0x0000000014007224 */ /* 0x000fe200078e0205 */
[----:B------:R-:W-:Y:S01]  /*14b0*/  MOV R10, R22 ;  /* 0x00000016000a7202 */ /* 0x000fe20000000f00 */
[----:B------:R-:W-:Y:S01]  /*14c0*/  IMAD.WIDE.U32 R18, R18, R8, R12 ;  /* 0x0000000812127225 */ /* 0x000fe200078e000c */
[----:B------:R-:W-:Y:S02]  /*14d0*/  MOV R5, R186 ;  /* 0x000000ba00057202 */ /* 0x000fe40000000f00 */
[----:B------:R-:W-:Y:S01]  /*14e0*/  IADD3 R7, PT, PT, R23, R0, RZ ;  /* 0x0000000017077210 */ /* 0x000fe20007ffe0ff */
[----:B------:R-:W-:Y:S02]  /*14f0*/  IMAD.IADD R16, R19, 0x1, R9 ;  /* 0x0000000113107824 */ /* 0x000fe400078e0209 */
.L_x_12084:
[----:B------:R-:W-:Y:S05]  /*1500*/  BSYNC.RECONVERGENT B0 ;  /* 0x0000000000007941 */ /* 0x000fea0003800200 */
.L_x_12082:
[----:B------:R-:W2:Y:S04]  /*1510*/  LD.E.64 R30, desc[UR4][R2.64+0x18] ;  /* 0x00001804021e7980 */ /* 0x000ea8000c101b00 */
[----:B------:R-:W3:Y:S04]  /*1520*/  LD.E.64 R28, desc[UR4][R2.64+0x48] ;  /* 0x00004804021c7980 */ /* 0x000ee8000c101b00 */
[----:B------:R-:W4:Y:S04]  /*1530*/  LD.E.64 R22, desc[UR4][R2.64+0x30] ;  /* 0x0000300402167980 */ /* 0x000f28000c101b00 */
[----:B------:R-:W4:Y:S04]  /*1540*/  LD.E.64 R24, desc[UR4][R2.64+0x8] ;  /* 0x0000080402187980 */ /* 0x000f28000c101b00 */
[----:B------:R-:W4:Y:S04]  /*1550*/  LD.E.64 R12, desc[UR4][R2.64] ;  /* 0x00000004020c7980 */ /* 0x000f28000c101b00 */
[----:B------:R-:W4:Y:S01]  /*1560*/  LD.E.64 R8, desc[UR4][R2.64+0x10] ;  /* 0x0000100402087980 */ /* 0x000f22000c101b00 */
[----:B------:R-:W-:Y:S01]  /*1570*/  IABS R4, R15 ;  /* 0x0000000f00047213 */ /* 0x000fe20000000000 */
[----:B------:R-:W-:Y:S01]  /*1580*/  IMAD.MOV.U32 R32, RZ, RZ, RZ ;  /* 0x000000ffff207224 */ /* 0x000fe200078e00ff */
[----:B------:R-:W-:Y:S01]  /*1590*/  IABS R21, R178 ;  /* 0x000000b200157213 */ /* 0x000fe20000000000 */
[----:B-----5:R-:W-:Y:S01]  /*15a0*/  IMAD R17, R17, R128, RZ ;  /* 0x0000008011117224 */ /* 0x020fe200078e02ff */
[----:B------:R-:W1:Y:S01]  /*15b0*/  I2F.RP R20, R4 ;  /* 0x0000000400147306 */ /* 0x000e620000209400 */
[----:B------:R-:W-:Y:S01]  /*15c0*/  ISETP.NE.AND P2, PT, R15, RZ, PT ;  /* 0x000000ff0f00720c */ /* 0x000fe20003f45270 */
        /* <DEDUP_REMOVED lines=8> */
[----:B------:R-:W-:Y:S02]  /*1650*/  VIADD R183, R123, 0xffffffff ;  /* 0xffffffff7bb77836 */ /* 0x000fe40000000000 */
        /* <DEDUP_REMOVED lines=22> */
[----:B------:R-:W-:Y:S01]  /*17c0*/  SHF.R.S32.HI R16, RZ, 0x1f, R178 ;  /* 0x0000001fff107819 */ /* 0x000fe200000114b2 */
[----:B------:R-:W-:Y:S01]  /*17d0*/  IMAD.WIDE.U32 R34, R5, R128, R32 ;  /* 0x0000008005227225 */ /* 0x000fe200078e0020 */
[----:B------:R-:W-:Y:S02]  /*17e0*/  ISETP.GE.U32.AND P3, PT, R21, R4, PT ;  /* 0x000000041500720c */ /* 0x000fe40003f66070 */
[----:B------:R-:W-:Y:S01]  /*17f0*/  MOV R4, 0x400 ;  /* 0x0000040000047802 */ /* 0x000fe20000000f00 */
[----:B------:R-:W-:Y:S01]  /*1800*/  IMAD.MOV.U32 R21, RZ, RZ, RZ ;  /* 0x000000ffff157224 */ /* 0x000fe200078e00ff */
[----:B------:R-:W-:Y:S01]  /*1810*/  IADD3 R32, P0, PT, R20, R10, RZ ;  /* 0x0000000a14207210 */ /* 0x000fe20007f1e0ff */
[----:B------:R-:W-:Y:S01]  /*1820*/  IMAD.IADD R35, R35, 0x1, R17 ;  /* 0x0000000123237824 */ /* 0x000fe200078e0211 */
[----:B-1----:R-:W-:Y:S01]  /*1830*/  LEA R4, R19, R4, 0x18 ;  /* 0x0000000413047211 */ /* 0x002fe200078ec0ff */
[----:B------:R-:W-:-:S02]  /*1840*/  IMAD.MOV.U32 R19, RZ, RZ, RZ ;  /* 0x000000ffff137224 */ /* 0x000fc400078e00ff */
[----:B------:R-:W-:Y:S02]  /*1850*/  IMAD.X R33, RZ, RZ, R7, P0 ;  /* 0x000000ffff217224 */ /* 0x000fe400000e0607 */
[----:B------:R-:W-:Y:S02]  /*1860*/  IMAD.WIDE.U32 R10, R11, 0x40, R18 ;  /* 0x000000400b0a7825 */ /* 0x000fe400078e0012 */
[----:B------:R-:W-:Y:S02]  /*1870*/  @P3 IADD3 R14, PT, PT, R14, 0x1, RZ ;  /* 0x000000010e0e3810 */ /* 0x000fe40007ffe0ff */
[----:B------:R-:W-:Y:S02]  /*1880*/  IMAD R169, R121, R18, RZ ;  /* 0x0000001279a97224 */ /* 0x000fe400078e02ff */
[----:B------:R-:W-:-:S04]  /*1890*/  IMAD.WIDE.U32 R36, R18, R120, R32 ;  /* 0x0000007812247225 */ /* 0x000fc800078e0020 */
[----:B------:R-:W-:Y:S01]  /*18a0*/  @!P1 IMAD.MOV R14, RZ, RZ, -R14 ;  /* 0x000000ffff0e9224 */ /* 0x000fe200078e0a0e */
[----:B------:R-:W-:Y:S01]  /*18b0*/  @!P2 LOP3.LUT R14, RZ, R15, RZ, 0x33, !PT ;  /* 0x0000000fff0ea212 */ /* 0x000fe200078e33ff */
[----:B------:R-:W-:Y:S02]  /*18c0*/  IMAD.IADD R169, R37, 0x1, R169 ;  /* 0x0000000125a97824 */ /* 0x000fe400078e02a9 */
[----:B------:R-:W-:Y:S02]  /*18d0*/  IMAD R173, R129, R18, RZ ;  /* 0x0000001281ad7224 */ /* 0x000fe400078e02ff */
[----:B--2---:R-:W-:Y:S02]  /*18e0*/  IMAD R5, R31, R179, RZ ;  /* 0x000000b31f057224 */ /* 0x004fe400078e02ff */
[----:B------:R-:W-:-:S04]  /*18f0*/  IMAD.WIDE.U32 R20, R179, R30, R20 ;  /* 0x0000001eb3147225 */ /* 0x000fc800078e0014 */
[----:B------:R-:W-:Y:S02]  /*1900*/  IMAD.IADD R21, R21, 0x1, R5 ;  /* 0x0000000115157824 */ /* 0x000fe400078e0205 */
[----:B---3--:R-:W-:Y:S01]  /*1910*/  IMAD R5, R29, R178, RZ ;  /* 0x000000b21d057224 */ /* 0x008fe200078e02ff */
[----:B----4-:R-:W-:Y:S01]  /*1920*/  SHF.L.U64.HI R39, R22, 0x5, R23 ;  /* 0x0000000516277819 */ /* 0x010fe20000010217 */
[----:B------:R-:W-:Y:S01]  /*1930*/  IMAD.WIDE.U32 R20, R178, R28, R20 ;  /* 0x0000001cb2147225 */ /* 0x000fe200078e0014 */
[----:B------:R-:W-:Y:S02]  /*1940*/  SHF.L.U64.HI R29, R22, 0x4, R23 ;  /* 0x00000004161d7819 */ /* 0x000fe40000010217 */
[----:B------:R-:W-:Y:S01]  /*1950*/  LEA R170, P0, R36, R24, 0x1 ;  /* 0x0000001824aa7211 */ /* 0x000fe200078008ff */
[----:B------:R-:W-:Y:S01]  /*1960*/  IMAD R5, R28, R16, R5 ;  /* 0x000000101c057224 */ /* 0x000fe200078e0205 */
[C---:B------:R-:W-:Y:S01]  /*1970*/  SHF.L.U32 R28, R22.reuse, 0x4, RZ ;  /* 0x00000004161c7819 */ /* 0x040fe200000006ff */
[----:B------:R-:W-:Y:S01]  /*1980*/  IMAD.SHL.U32 R38, R22, 0x20, RZ ;  /* 0x0000002016267824 */ /* 0x000fe200078e00ff */
[----:B------:R-:W-:Y:S01]  /*1990*/  LEA.HI.X R169, R36, R25, R169, 0x1, P0 ;  /* 0x0000001924a97211 */ /* 0x000fe200000f0ca9 */
[----:B------:R-:W-:Y:S01]  /*19a0*/  IMAD R7, R11, R22, RZ ;  /* 0x000000160b077224 */ /* 0x000fe200078e02ff */
[----:B------:R-:W-:Y:S01]  /*19b0*/  SHF.R.S32.HI R11, RZ, 0x1f, R14 ;  /* 0x0000001fff0b7819 */ /* 0x000fe2000001140e */
[----:B------:R-:W-:-:S04]  /*19c0*/  IMAD.WIDE.U32 R16, R14, R26, R34 ;  /* 0x0000001a0e107225 */ /* 0x000fc800078e0022 */
[----:B------:R-:W-:Y:S02]  /*19d0*/  IMAD R14, R27, R14, RZ ;  /* 0x0000000e1b0e7224 */ /* 0x000fe400078e02ff */
[----:B------:R-:W-:-:S04]  /*19e0*/  IMAD.WIDE.U32 R32, R22, R10, R38 ;  /* 0x0000000a16207225 */ /* 0x000fc800078e0026 */
[-C--:B------:R-:W-:Y:S01]  /*19f0*/  IMAD R7, R23, R10.reuse, R7 ;  /* 0x0000000a17077224 */ /* 0x080fe200078e0207 */
[----:B------:R-:W-:Y:S01]  /*1a00*/  LOP3.LUT R23, R0, 0x1c0, RZ, 0xc0, !PT ;  /* 0x000001c000177812 */ /* 0x000fe200078ec0ff */
[----:B------:R-:W-:-:S03]  /*1a10*/  IMAD.WIDE.U32 R30, R22, R10, R28 ;  /* 0x0000000a161e7225 */ /* 0x000fc600078e001c */
[----:B------:R-:W-:Y:S01]  /*1a20*/  LOP3.LUT R23, R23, 0x38, R6, 0xf8, !PT ;  /* 0x0000003817177812 */ /* 0x000fe200078ef806 */
[----:B------:R-:W-:Y:S01]  /*1a30*/  IMAD R26, R11, R26, R14 ;  /* 0x0000001a0b1a7224 */ /* 0x000fe200078e020e */
[CC--:B------:R-:W-:Y:S01]  /*1a40*/  IADD3 R11, P1, P0, R20.reuse, R32.reuse, R28 ;  /* 0x00000020140b7210 */ /* 0x0c0fe2000783e01c */
[----:B------:R-:W-:Y:S01]  /*1a50*/  IMAD.IADD R35, R21, 0x1, R5 ;  /* 0x0000000115237824 */ /* 0x000fe200078e0205 */
[C---:B------:R-:W-:Y:S01]  /*1a60*/  IADD3 R21, P2, PT, R20.reuse, R32, RZ ;  /* 0x0000002014157210 */ /* 0x040fe20007f5e0ff */
[----:B------:R-:W-:Y:S01]  /*1a70*/  IMAD.IADD R14, R7, 0x1, R33 ;  /* 0x00000001070e7824 */ /* 0x000fe200078e0221 */
[----:B------:R-:W-:Y:S01]  /*1a80*/  IADD3 R19, P3, PT, R20, R30, RZ ;  /* 0x0000001e14137210 */ /* 0x000fe20007f7e0ff */
[----:B------:R-:W-:Y:S01]  /*1a90*/  IMAD.MOV.U32 R34, RZ, RZ, R20 ;  /* 0x000000ffff227224 */ /* 0x000fe200078e0014 */
[----:B------:R-:W-:Y:S01]  /*1aa0*/  LOP3.LUT R23, R23, 0x38, R0, 0x78, !PT ;  /* 0x0000003817177812 */ /* 0x000fe200078e7800 */
[----:B------:R-:W-:Y:S01]  /*1ab0*/  IMAD.MOV.U32 R171, RZ, RZ, R169 ;  /* 0x000000ffffab7224 */ /* 0x000fe200078e00a9 */
        /* <DEDUP_REMOVED lines=8> */
[----:B------:R-:W-:Y:S01]  /*1b40*/  IMAD.IADD R27, R17, 0x1, R26 ;  /* 0x00000001111b7824 */ /* 0x000fe200078e021a */
[----:B------:R-:W-:Y:S01]  /*1b50*/  LEA.HI.X R21, R21, R13, R14, 0x1, P0 ;  /* 0x0000000d15157211 */ /* 0x000fe200000f0c0e */
[----:B------:R-:W-:Y:S01]  /*1b60*/  IMAD.MOV.U32 R26, RZ, RZ, R16 ;  /* 0x000000ffff1a7224 */ /* 0x000fe200078e0010 */
[----:B------:R-:W-:Y:S02]  /*1b70*/  LEA R14, P1, R34, R12, 0x1 ;  /* 0x0000000c220e7211 */ /* 0x000fe400078208ff */
[----:B------:R-:W-:Y:S02]  /*1b80*/  LOP3.LUT R23, R23, 0x1e00, R0, 0xf8, !PT ;  /* 0x00001e0017177812 */ /* 0x000fe400078ef800 */
[----:B------:R-:W-:-:S02]  /*1b90*/  IADD3 R22, P0, PT, R166, R170, RZ ;  /* 0x000000aaa6167210 */ /* 0x000fc40007f1e0ff */
[-C--:B------:R-:W-:Y:S02]  /*1ba0*/  LEA.HI.X R15, R34, R13.reuse, R7, 0x1, P1 ;  /* 0x0000000d220f7211 */ /* 0x080fe400008f0c07 */
[----:B------:R-:W-:Y:S01]  /*1bb0*/  LEA R175, R23, R4, 0x1 ;  /* 0x0000000417af7211 */ /* 0x000fe200078e08ff */
[----:B------:R-:W-:Y:S01]  /*1bc0*/  IMAD.X R23, R167, 0x1, R169, P0 ;  /* 0x00000001a7177824 */ /* 0x000fe200000e06a9 */
[C---:B------:R-:W-:Y:S02]  /*1bd0*/  LEA R10, P1, R11.reuse, R12, 0x1 ;  /* 0x0000000c0b0a7211 */ /* 0x040fe400078208ff */
[-C--:B------:R-:W-:Y:S01]  /*1be0*/  IADD3 R12, P0, PT, R22, R166.reuse, RZ ;  /* 0x000000a6160c7210 */ /* 0x080fe20007f1e0ff */
[----:B------:R-:W-:Y:S01]  /*1bf0*/  @!PT LDS RZ, [RZ] ;  /* 0x00000000fffff984 */ /* 0x000fe20000000800 */
[----:B------:R-:W-:Y:S01]  /*1c00*/  @!PT LDS RZ, [RZ] ;  /* 0x00000000fffff984 */ /* 0x000fe20000000800 */
[----:B------:R-:W-:Y:S01]  /*1c10*/  @!PT LDS RZ, [RZ] ;  /* 0x00000000fffff984 */ /* 0x000fe20000000800 */
[----:B------:R1:W-:Y:S01]  /*1c20*/  LDGSTS.E.BYPASS.LTC128B.128 [R175], desc[UR4][R14.64] ;  /* 0x000000000eaf7fae */ /* 0x0003e2000b981a04 */
[----:B------:R-:W-:Y:S02]  /*1c30*/  LEA.HI.X R11, R11, R13, R5, 0x1, P1 ;  /* 0x0000000d0b0b7211 */ /* 0x000fe400008f0c05 */
[----:B------:R-:W-:Y:S01]  /*1c40*/  LOP3.LUT R5, R127, 0x1c0, RZ, 0xc0, !PT ;  /* 0x000001c07f057812 */ /* 0x000fe200078ec0ff */
[--C-:B------:R-:W-:Y:S01]  /*1c50*/  IMAD.X R13, R23, 0x1, R167.reuse, P0 ;  /* 0x00000001170d7824 */ /* 0x100fe200000e06a7 */
[-C--:B------:R-:W-:Y:S01]  /*1c60*/  IADD3 R28, P0, PT, R12, R166.reuse, RZ ;  /* 0x000000a60c1c7210 */ /* 0x080fe20007f1e0ff */
[----:B------:R2:W-:Y:S04]  /*1c70*/  LDGSTS.E.BYPASS.LTC128B.128 [R175+0x800], desc[UR4][R24.64] ;  /* 0x0080000018af7fae */ /* 0x0005e8000b981a04 */
[--C-:B------:R-:W-:Y:S01]  /*1c80*/  IMAD.X R29, R13, 0x1, R167.reuse, P0 ;  /* 0x000000010d1d7824 */ /* 0x100fe200000e06a7 */
[-C--:B------:R-:W-:Y:S01]  /*1c90*/  IADD3 R30, P0, PT, R28, R166.reuse, RZ ;  /* 0x000000a61c1e7210 */ /* 0x080fe20007f1e0ff */
[----:B------:R-:W-:Y:S04]  /*1ca0*/  LDGSTS.E.BYPASS.LTC128B.128 [R175+0x1000], desc[UR4][R20.64] ;  /* 0x0100000014af7fae */ /* 0x000fe8000b981a04 */
[----:B------:R-:W-:Y:S01]  /*1cb0*/  IMAD.X R31, R29, 0x1, R167, P0 ;  /* 0x000000011d1f7824 */ /* 0x000fe200000e06a7 */
[----:B------:R3:W-:Y:S04]  /*1cc0*/  LDGSTS.E.BYPASS.LTC128B.128 [R175+0x1800], desc[UR4][R10.64] ;  /* 0x018000000aaf7fae */ /* 0x0007e8000b981a04 */
[----:B------:R-:W-:Y:S04]  /*1cd0*/  LDGSTS.E.BYPASS.LTC128B.128 [R175+0x2000], desc[UR4][R170.64] ;  /* 0x02000000aaaf7fae */ /* 0x000fe8000b981a04 */
[----:B------:R-:W-:Y:S01]  /*1ce0*/  LDGSTS.E.BYPASS.LTC128B.128 [R175+0x2800], desc[UR4][R22.64] ;  /* 0x0280000016af7fae */ /* 0x000fe2000b981a04 */
[----:B-1----:R-:W-:-:S03]  /*1cf0*/  IADD3 R14, P0, PT, R30, R166, RZ ;  /* 0x000000a61e0e7210 */ /* 0x002fc60007f1e0ff */
[----:B------:R1:W-:Y:S02]  /*1d00*/  LDGSTS.E.BYPASS.LTC128B.128 [R175+0x3000], desc[UR4][R12.64] ;  /* 0x030000000caf7fae */ /* 0x0003e4000b981a04 */
[----:B------:R-:W-:Y:S01]  /*1d10*/  IMAD.X R15, R31, 0x1, R167, P0 ;  /* 0x000000011f0f7824 */ /* 0x000fe200000e06a7 */
[-C--:B--2---:R-:W-:Y:S01]  /*1d20*/  IADD3 R24, P0, PT, R14, R166.reuse, RZ ;  /* 0x000000a60e187210 */ /* 0x084fe20007f1e0ff */
[----:B------:R-:W-:Y:S03]  /*1d30*/  LDGSTS.E.BYPASS.LTC128B.128 [R175+0x3800], desc[UR4][R28.64] ;  /* 0x038000001caf7fae */ /* 0x000fe6000b981a04 */
[----:B------:R-:W-:Y:S01]  /*1d40*/  IADD3.X R25, PT, PT, R15, R167, RZ, P0, !PT ;  /* 0x000000a70f197210 */ /* 0x000fe200007fe4ff */
[----:B------:R-:W-:Y:S01]  /*1d50*/  LDGSTS.E.BYPASS.LTC128B.128 [R175+0x4000], desc[UR4][R30.64] ;  /* 0x040000001eaf7fae */ /* 0x000fe2000b981a04 */
[----:B------:R-:W-:-:S03]  /*1d60*/  IADD3 R16, P0, PT, R24, R166, RZ ;  /* 0x000000a618107210 */ /* 0x000fc60007f1e0ff */
[----:B------:R-:W-:Y:S02]  /*1d70*/  LDGSTS.E.BYPASS.LTC128B.128 [R175+0x4800], desc[UR4][R14.64] ;  /* 0x048000000eaf7fae */ /* 0x000fe4000b981a04 */
[----:B------:R-:W-:Y:S02]  /*1d80*/  IMAD.X R17, R25, 0x1, R167, P0 ;  /* 0x0000000119117824 */ /* 0x000fe400000e06a7 */
[----:B------:R-:W-:Y:S01]  /*1d90*/  LDGSTS.E.BYPASS.LTC128B.128 [R175+0x5000], desc[UR4][R24.64] ;  /* 0x0500000018af7fae */ /* 0x000fe2000b981a04 */
[----:B---3--:R-:W-:-:S03]  /*1da0*/  IMAD.WIDE.U32 R10, R18, R128, R26 ;  /* 0x00000080120a7225 */ /* 0x008fc600078e001a */
[----:B------:R2:W-:Y:S01]  /*1db0*/  LDGSTS.E.BYPASS.LTC128B.128 [R175+0x5800], desc[UR4][R16.64] ;  /* 0x0580000010af7fae */ /* 0x0005e2000b981a04 */
[----:B------:R-:W-:Y:S01]  /*1dc0*/  IMAD.IADD R173, R11, 0x1, R173 ;  /* 0x000000010bad7824 */ /* 0x000fe200078e02ad */
[C---:B------:R-:W-:Y:S02]  /*1dd0*/  LEA R172, P0, R10.reuse, R8, 0x1 ;  /* 0x000000080aac7211 */ /* 0x040fe400078008ff */
[----:B------:R-:W0:Y:S01]  /*1de0*/  LDGDEPBAR ;  /* 0x00000000000079af */ /* 0x000e220000000000 */
[----:B------:R-:W-:Y:S02]  /*1df0*/  SHF.R.U32.HI R8, RZ, 0x1, R6 ;  /* 0x00000001ff087819 */ /* 0x000fe40000011606 */
[----:B------:R-:W-:Y:S02]  /*1e00*/  LEA.HI.X R173, R10, R9, R173, 0x1, P0 ;  /* 0x000000090aad7211 */ /* 0x000fe400000f0cad */
[----:B-1----:R-:W-:Y:S02]  /*1e10*/  IADD3 R12, P0, PT, R164, R172, RZ ;  /* 0x000000aca40c7210 */ /* 0x002fe40007f1e0ff */
[----:B------:R-:W-:-:S02]  /*1e20*/  LOP3.LUT R10, R127, 0x200, RZ, 0xc0, !PT ;  /* 0x000002007f0a7812 */ /* 0x000fc400078ec0ff */
[----:B------:R-:W-:Y:S02]  /*1e30*/  IADD3.X R13, PT, PT, R165, R173, RZ, P0, !PT ;  /* 0x000000ada50d7210 */ /* 0x000fe400007fe4ff */
[-C--:B------:R-:W-:Y:S02]  /*1e40*/  IADD3 R20, P0, PT, R12, R164.reuse, RZ ;  /* 0x000000a40c147210 */ /* 0x080fe40007f1e0ff */
[C---:B------:R-:W-:Y:S02]  /*1e50*/  LOP3.LUT R9, R5.reuse, 0x8, R6, 0xf8, !PT ;  /* 0x0000000805097812 */ /* 0x040fe400078ef806 */
[----:B------:R-:W-:Y:S01]  /*1e60*/  LOP3.LUT R7, R5, 0x8, R8, 0xf8, !PT ;  /* 0x0000000805077812 */ /* 0x000fe200078ef808 */
[----:B------:R-:W-:Y:S01]  /*1e70*/  IMAD.X R21, R13, 0x1, R165, P0 ;  /* 0x000000010d157824 */ /* 0x000fe200000e06a5 */
[----:B------:R-:W-:Y:S02]  /*1e80*/  IADD3 R18, P0, PT, R20, R164, RZ ;  /* 0x000000a414127210 */ /* 0x000fe40007f1e0ff */
[----:B------:R-:W-:-:S02]  /*1e90*/  LOP3.LUT R163, R10, 0x7c00, R163, 0xf8, !PT ;  /* 0x00007c000aa37812 */ /* 0x000fc400078ef8a3 */
[----:B------:R-:W-:Y:S01]  /*1ea0*/  LOP3.LUT R5, R127, 0x400, RZ, 0xc0, !PT ;  /* 0x000004007f057812 */ /* 0x000fe200078ec0ff */
[----:B------:R-:W-:Y:S01]  /*1eb0*/  IMAD.X R19, R21, 0x1, R165, P0 ;  /* 0x0000000115137824 */ /* 0x000fe200000e06a5 */
[----:B--2---:R-:W-:Y:S01]  /*1ec0*/  IADD3 R16, P0, PT, R18, R164, RZ ;  /* 0x000000a412107210 */ /* 0x004fe20007f1e0ff */
[----:B------:R-:W-:-:S12]  /*1ed0*/  DEPBAR.LE SB0, 0x0 ;  /* 0x000080000000791a */ /* 0x000fd80000000000 */
[----:B------:R-:W-:Y:S05]  /*1ee0*/  WARPSYNC.ALL ;  /* 0x0000000000007948 */ /* 0x000fea0003800000 */
[----:B------:R-:W-:Y:S01]  /*1ef0*/  BAR.SYNC.DEFER_BLOCKING 0x0 ;  /* 0x0000000000007b1d */ /* 0x000fe20000010000 */
[----:B------:R-:W-:Y:S01]  /*1f00*/  IMAD.X R17, R19, 0x1, R165, P0 ;  /* 0x0000000113117824 */ /* 0x000fe200000e06a5 */
[--C-:B------:R-:W-:Y:S02]  /*1f10*/  LOP3.LUT R8, R9, 0x38, R0.reuse, 0x78, !PT ;  /* 0x0000003809087812 */ /* 0x100fe400078e7800 */
[-C--:B------:R-:W-:Y:S02]  /*1f20*/  IADD3 R10, P0, PT, R16, R164.reuse, RZ ;  /* 0x000000a4100a7210 */ /* 0x080fe40007f1e0ff */
[----:B------:R-:W-:Y:S01]  /*1f30*/  LOP3.LUT R0, R7, 0x38, R0, 0x78, !PT ;  /* 0x0000003807007812 */ /* 0x000fe200078e7800 */
[----:B------:R-:W-:Y:S01]  /*1f40*/  IMAD R5, R8, 0x2, R5 ;  /* 0x0000000208057824 */ /* 0x000fe200078e0205 */
[----:B------:R-:W-:Y:S01]  /*1f50*/  BSSY.RECONVERGENT B1, `(.L_x_12085) ;  /* 0x00000f1000017945 */ /* 0x000fe20003800200 */
[----:B------:R-:W-:Y:S01]  /*1f60*/  IMAD.X R11, R17, 0x1, R165, P0 ;  /* 0x00000001110b7824 */ /* 0x000fe200000e06a5 */
[----:B------:R-:W-:Y:S01]  /*1f70*/  IADD3 R8, P0, PT, R10, R164, RZ ;  /* 0x000000a40a087210 */ /* 0x000fe20007f1e0ff */
[----:B------:R-:W-:Y:S01]  /*1f80*/  IMAD.IADD R162, R4, 0x1, R5 ;  /* 0x0000000104a27824 */ /* 0x000fe200078e0205 */
[----:B------:R-:W-:Y:S01]  /*1f90*/  LOP3.LUT R163, R163, R0, RZ, 0xfc, !PT ;  /* 0x00000000a3a37212 */ /* 0x000fe200078efcff */
[----:B------:R-:W-:-:S02]  /*1fa0*/  IMAD.MOV.U32 R5, RZ, RZ, 0x20 ;  /* 0x00000020ff057424 */ /* 0x000fc400078e00ff */
[--C-:B------:R-:W-:Y:S01]  /*1fb0*/  IMAD.X R9, R11, 0x1, R165.reuse, P0 ;  /* 0x000000010b097824 */ /* 0x100fe200000e06a5 */
[----:B------:R-:W-:Y:S01]  /*1fc0*/  IADD3 R14, P0, PT, R8, R164, RZ ;  /* 0x000000a4080e7210 */ /* 0x000fe20007f1e0ff */
[----:B------:R-:W-:Y:S01]  /*1fd0*/  IMAD.MOV.U32 R7, RZ, RZ, 0x40 ;  /* 0x00000040ff077424 */ /* 0x000fe200078e00ff */
[----:B------:R-:W-:Y:S02]  /*1fe0*/  LEA R163, R163, R4, 0x1 ;  /* 0x00000004a3a37211 */ /* 0x000fe400078e08ff */
[----:B------:R-:W-:Y:S01]  /*1ff0*/  R2P PR, R6, 0x6 ;  /* 0x0000000606007804 */ /* 0x000fe20000000000 */
[----:B------:R-:W-:Y:S01]  /*2000*/  IMAD.X R15, R9, 0x1, R165, P0 ;  /* 0x00000001090f7824 */ /* 0x000fe200000e06a5 */
[----:B------:R-:W-:Y:S01]  /*2010*/  ISETP.GT.AND P0, PT, R183, R168, PT ;  /* 0x000000a8b700720c */ /* 0x000fe20003f04270 */
[----:B------:R-:W-:Y:S01]  /*2020*/  @!PT LDS RZ, [RZ] ;  /* 0x00000000fffff984 */ /* 0x000fe20000000800 */
[----:B------:R-:W-:Y:S01]  /*2030*/  @!PT LDS RZ, [RZ] ;  /* 0x00000000fffff984 */ /* 0x000fe20000000800 */
[----:B------:R-:W-:Y:S01]  /*2040*/  @!PT LDS RZ, [RZ] ;  /* 0x00000000fffff984 */ /* 0x000fe20000000800 */
[----:B------:R-:W-:Y:S02]  /*2050*/  LDGSTS.E.BYPASS.LTC128B.128 [R175+0x6000], desc[UR4][R172.64] ;  /* 0x06000000acaf7fae */ /* 0x000fe4000b981a04 */
[----:B------:R-:W-:-:S02]  /*2060*/  SEL R5, R5, 0xffffffe0, !P1 ;  /* 0xffffffe005057807 */ /* 0x000fc40004800000 */
[----:B------:R-:W-:Y:S01]  /*2070*/  SEL R7, R7, 0xffffffc0, !P2 ;  /* 0xffffffc007077807 */ /* 0x000fe20005000000 */
[----:B------:R-:W-:Y:S02]  /*2080*/  LDGSTS.E.BYPASS.LTC128B.128 [R175+0x6800], desc[UR4][R12.64] ;  /* 0x068000000caf7fae */ /* 0x000fe4000b981a04 */
[--C-:B------:R-:W-:Y:S01]  /*2090*/  IMAD.IADD R161, R5, 0x1, R163.reuse ;  /* 0x0000000105a17824 */ /* 0x100fe200078e02a3 */
[----:B------:R-:W-:Y:S01]  /*20a0*/  IADD3 R156, PT, PT, R7, R162, RZ ;  /* 0x000000a2079c7210 */ /* 0x000fe20007ffe0ff */
[----:B------:R-:W-:Y:S01]  /*20b0*/  LDGSTS.E.BYPASS.LTC128B.128 [R175+0x7000], desc[UR4][R20.64] ;  /* 0x0700000014af7fae */ /* 0x000fe2000b981a04 */
[----:B------:R-:W-:Y:S02]  /*20c0*/  IMAD.IADD R157, R5, 0x1, R162 ;  /* 0x00000001059d7824 */ /* 0x000fe400078e02a2 */
[----:B------:R-:W-:Y:S01]  /*20d0*/  IMAD.IADD R160, R7, 0x1, R163 ;  /* 0x0000000107a07824 */ /* 0x000fe200078e02a3 */
[----:B------:R-:W-:Y:S01]  /*20e0*/  LDGSTS.E.BYPASS.LTC128B.128 [R175+0x7800], desc[UR4][R18.64] ;  /* 0x0780000012af7fae */ /* 0x000fe2000b981a04 */
[----:B------:R-:W-:-:S02]  /*20f0*/  IMAD.IADD R155, R5, 0x1, R156 ;  /* 0x00000001059b7824 */ /* 0x000fc400078e029c */
[----:B------:R-:W-:Y:S01]  /*2100*/  IMAD.IADD R159, R5, 0x1, R160 ;  /* 0x00000001059f7824 */ /* 0x000fe200078e02a0 */
[----:B------:R1:W-:Y:S04]  /*2110*/  LDGSTS.E.BYPASS.LTC128B.128 [R175+0x8000], desc[UR4][R16.64] ;  /* 0x0800000010af7fae */ /* 0x0003e8000b981a04 */
[----:B------:R-:W-:Y:S04]  /*2120*/  LDGSTS.E.BYPASS.LTC128B.128 [R175+0x8800], desc[UR4][R10.64] ;  /* 0x088000000aaf7fae */ /* 0x000fe8000b981a04 */
[----:B------:R2:W-:Y:S04]  /*2130*/  LDGSTS.E.BYPASS.LTC128B.128 [R175+0x9000], desc[UR4][R8.64] ;  /* 0x0900000008af7fae */ /* 0x0005e8000b981a04 */
[----:B------:R3:W-:Y:S04]  /*2140*/  LDGSTS.E.BYPASS.LTC128B.128 [R175+0x9800], desc[UR4][R14.64] ;  /* 0x098000000eaf7fae */ /* 0x0007e8000b981a04 */
[----:B------:R-:W-:Y:S04]  /*2150*/  LDSM.16.M88.4 R92, [R163] ;  /* 0x00000000a35c783b */ /* 0x000fe80000000200 */
[----:B------:R-:W4:Y:S04]  /*2160*/  LDSM.16.M88.4 R48, [R162+0x2000] ;  /* 0x00200000a230783b */ /* 0x000f280000000200 */
[----:B------:R-:W5:Y:S04]  /*2170*/  LDSM.16.M88.4 R40, [R162+0x2800] ;  /* 0x00280000a228783b */ /* 0x000f680000000200 */
[----:B------:R-:W3:Y:S04]  /*2180*/  LDSM.16.M88.4 R32, [R162+0x3000] ;  /* 0x00300000a220783b */ /* 0x000ee80000000200 */
[----:B------:R-:W3:Y:S04]  /*2190*/  LDSM.16.M88.4 R24, [R162+0x3800] ;  /* 0x00380000a218783b */ /* 0x000ee80000000200 */
[----:B-1----:R-:W1:Y:S04]  /*21a0*/  LDSM.16.M88.4 R16, [R162+0x4000] ;  /* 0x00400000a210783b */ /* 0x002e680000000200 */
[----:B--2---:R-:W2:Y:S04]  /*21b0*/  LDSM.16.M88.4 R8, [R162+0x4800] ;  /* 0x00480000a208783b */ /* 0x004ea80000000200 */
[----:B------:R-:W2:Y:S04]  /*21c0*/  LDSM.16.M88.4 R100, [R162+0x5000] ;  /* 0x00500000a264783b */ /* 0x000ea80000000200 */
[----:B------:R-:W2:Y:S04]  /*21d0*/  LDSM.16.M88.4 R56, [R162+0x5800] ;  /* 0x00580000a238783b */ /* 0x000ea80000000200 */
[----:B------:R-:W-:Y:S04]  /*21e0*/  LDSM.16.M88.4 R80, [R161] ;  /* 0x00000000a150783b */ /* 0x000fe80000000200 */
[----:B------:R-:W2:Y:S01]  /*21f0*/  LDSM.16.M88.4 R64, [R157+0x2800] ;  /* 0x002800009d40783b */ /* 0x000ea20000000200 */
[C---:B----4-:R-:W-:Y:S03]  /*2200*/  HMMA.16816.F32.BF16 R52, R92.reuse, R48, RZ ;  /* 0x000000305c34723c */ /* 0x050fe600000418ff */
[----:B------:R-:W4:Y:S04]  /*2210*/  LDSM.16.M88.4 R60, [R157+0x3800] ;  /* 0x003800009d3c783b */ /* 0x000f280000000200 */
[----:B------:R-:W4:Y:S01]  /*2220*/  LDSM.16.M88.4 R68, [R157+0x2000] ;  /* 0x002000009d44783b */ /* 0x000f220000000200 */
[C---:B-----5:R-:W-:Y:S03]  /*2230*/  HMMA.16816.F32.BF16 R44, R92.reuse, R40, RZ ;  /* 0x000000285c2c723c */ /* 0x060fe600000418ff */
[----:B------:R-:W-:Y:S04]  /*2240*/  LDSM.16.M88.4 R112, [R157+0x3000] ;  /* 0x003000009d70783b */ /* 0x000fe80000000200 */
[----:B------:R-:W-:Y:S01]  /*2250*/  LDSM.16.M88.4 R108, [R157+0x4800] ;  /* 0x004800009d6c783b */ /* 0x000fe20000000200 */
[C---:B---3--:R-:W-:Y:S03]  /*2260*/  HMMA.16816.F32.BF16 R36, R92.reuse, R32, RZ ;  /* 0x000000205c24723c */ /* 0x048fe600000418ff */
[----:B------:R-:W-:Y:S04]  /*2270*/  LDSM.16.M88.4 R88, [R157+0x5000] ;  /* 0x005000009d58783b */ /* 0x000fe80000000200 */
[----:B------:R-:W-:Y:S01]  /*2280*/  LDSM.16.M88.4 R116, [R160] ;  /* 0x00000000a074783b */ /* 0x000fe20000000200 */
[C---:B------:R-:W-:Y:S03]  /*2290*/  HMMA.16816.F32.BF16 R28, R92.reuse, R24, RZ ;  /* 0x000000185c1c723c */ /* 0x040fe600000418ff */
[----:B------:R-:W-:Y:S04]  /*22a0*/  LDSM.16.M88.4 R84, [R157+0x5800] ;  /* 0x005800009d54783b */ /* 0x000fe80000000200 */
[----:B------:R-:W-:Y:S01]  /*22b0*/  LDSM.16.M88.4 R76, [R156+0x2000] ;  /* 0x002000009c4c783b */ /* 0x000fe20000000200 */
[C---:B-1----:R-:W-:Y:S03]  /*22c0*/  HMMA.16816.F32.BF16 R20, R92.reuse, R16, RZ ;  /* 0x000000105c14723c */ /* 0x042fe600000418ff */
[----:B------:R-:W-:Y:S04]  /*22d0*/  LDSM.16.M88.4 R72, [R156+0x2800] ;  /* 0x002800009c48783b */ /* 0x000fe80000000200 */
[----:B------:R-:W0:Y:S01]  /*22e0*/  LDGDEPBAR ;  /* 0x00000000000079af */ /* 0x000e220000000000 */
        /* <DEDUP_REMOVED lines=32> */
[----:B------:R-:W-:Y:S07]  /*24f0*/  LDSM.16.M88.4 R88, [R159] ;  /* 0x000000009f58783b */ /* 0x000fee0000000200 */
[C---:B--2---:R-:W-:Y:S08]  /*2500*/  HMMA.16816.F32.BF16 R28, R116.reuse, R64, R28 ;  /* 0x00000040741c723c */ /* 0x044ff0000004181c */
[C---:B------:R-:W-:Y:S01]  /*2510*/  HMMA.16816.F32.BF16 R24, R116.reuse, R66, R24 ;  /* 0x000000427418723c */ /* 0x040fe20000041818 */
[----:B------:R-:W2:Y:S07]  /*2520*/  LDSM.16.M88.4 R64, [R155+0x4800] ;  /* 0x004800009b40783b */ /* 0x000eae0000000200 */
[C---:B---3--:R-:W-:Y:S08]  /*2530*/  HMMA.16816.F32.BF16 R20, R116.reuse, R60, R20 ;  /* 0x0000003c7414723c */ /* 0x048ff00000041814 */
[----:B------:R-:W-:Y:S01]  /*2540*/  HMMA.16816.F32.BF16 R16, R116, R62, R16 ;  /* 0x0000003e7410723c */ /* 0x000fe20000041810 */
[----:B------:R-:W3:Y:S07]  /*2550*/  LDSM.16.M88.4 R60, [R155+0x5000] ;  /* 0x005000009b3c783b */ /* 0x000eee0000000200 */
[C---:B------:R-:W-:Y:S08]  /*2560*/  HMMA.16816.F32.BF16 R96, R80.reuse, R84, R96 ;  /* 0x000000545060723c */ /* 0x040ff00000041860 */
[----:B------:R-:W-:Y:S01]  /*2570*/  HMMA.16816.F32.BF16 R92, R80, R86, R92 ;  /* 0x00000056505c723c */ /* 0x000fe2000004185c */
[----:B------:R-:W3:Y:S04]  /*2580*/  LDSM.16.M88.4 R84, [R155+0x2000] ;  /* 0x002000009b54783b */ /* 0x000ee80000000200 */
[----:B------:R-:W3:Y:S03]  /*2590*/  LDSM.16.M88.4 R80, [R155+0x2800] ;  /* 0x002800009b50783b */ /* 0x000ee60000000200 */
        /* <DEDUP_REMOVED lines=12> */
[----:B------:R-:W-:-:S06]  /*2660*/  DEPBAR.LE SB0, 0x0 ;  /* 0x000080000000791a */ /* 0x000fcc0000000000 */
[C---:B-----5:R-:W-:Y:S08]  /*2670*/  HMMA.16816.F32.BF16 R104, R116.reuse, R112, R104 ;  /* 0x000000707468723c */ /* 0x060ff00000041868 */
[C---:B------:R-:W-:Y:S08]  /*2680*/  HMMA.16816.F32.BF16 R100, R116.reuse, R114, R100 ;  /* 0x000000727464723c */ /* 0x040ff00000041864 */
[C---:B------:R-:W-:Y:S08]  /*2690*/  HMMA.16816.F32.BF16 R96, R116.reuse, R108, R96 ;  /* 0x0000006c7460723c */ /* 0x040ff00000041860 */
[----:B------:R-:W-:Y:S08]  /*26a0*/  HMMA.16816.F32.BF16 R92, R116, R110, R92 ;  /* 0x0000006e745c723c */ /* 0x000ff0000004185c */
[C---:B--2---:R-:W-:Y:S08]  /*26b0*/  HMMA.16816.F32.BF16 R12, R88.reuse, R64, R12 ;  /* 0x00000040580c723c */ /* 0x044ff0000004180c */
        /* <DEDUP_REMOVED lines=12> */
[----:B------:R-:W-:-:S07]  /*2780*/  LOP3.LUT R9, R0, 0x200, R127, 0xf8, !PT ;  /* 0x0000020000097812 */ /* 0x000fce00078ef87f */
[----:B------:R-:W-:Y:S01]  /*2790*/  HMMA.16816.F32.BF16 R60, R88, R62, R100 ;  /* 0x0000003e583c723c */ /* 0x000fe20000041864 */
[C---:B------:R-:W-:Y:S01]  /*27a0*/  SHF.L.U64.HI R102, R128.reuse, 0x4, R129 ;  /* 0x0000000480667819 */ /* 0x040fe20000010281 */
[----:B------:R-:W-:-:S06]  /*27b0*/  IMAD.SHL.U32 R101, R128, 0x10, RZ ;  /* 0x0000001080657824 */ /* 0x000fcc00078e00ff */
        /* <DEDUP_REMOVED lines=17> */
.L_x_12088:
        /* <DEDUP_REMOVED lines=8> */
[----:B------:R-:W-:Y:S02]  /*2950*/  LOP3.LUT R57, R57, R59, RZ, 0x3c, !PT ;  /* 0x0000003b39397212 */ /* 0x000fe400078e3cff */
[----:B------:R-:W-:Y:S02]  /*2960*/  IADD3 R11, PT, PT, RZ, -R11, RZ ;  /* 0x8000000bff0b7210 */ /* 0x000fe40007ffe0ff */
[----:B------:R-:W-:-:S02]  /*2970*/  LOP3.LUT R0, R0, R59, RZ, 0x3c, !PT ;  /* 0x0000003b00007212 */ /* 0x000fc400078e3cff */
        /* <DEDUP_REMOVED lines=22> */
[----:B------:R-:W-:Y:S01]  /*2ae0*/  ISETP.GE.U32.AND P5, PT, R11, R10, PT ;  /* 0x0000000a0b00720c */ /* 0x000fe20003fa6070 */
[----:B------:R-:W3:Y:S01]  /*2af0*/  LD.E.64 R68, desc[UR4][R2.64+0x38] ;  /* 0x0000380402447980 */ /* 0x000ee2000c101b00 */
[----:B------:R-:W-:-:S09]  /*2b00*/  ISETP.NE.AND P1, PT, R59, RZ, PT ;  /* 0x000000ff3b00720c */ /* 0x000fd20003f25270 */
        /* <DEDUP_REMOVED lines=25> */
.L_x_12089:
[----:B------:R-:W-:Y:S05]  /*2ca0*/  BSYNC.RECONVERGENT B0 ;  /* 0x0000000000007941 */ /* 0x000fea0003800200 */
.L_x_12087:
[----:B------:R-:W-:Y:S01]  /*2cb0*/  LEA R70, P0, R180, R170, 0x1 ;  /* 0x000000aab4467211 */ /* 0x000fe200078008ff */
[----:B------:R-:W-:-:S03]  /*2cc0*/  IMAD.MOV.U32 R171, RZ, RZ, R169 ;  /* 0x000000ffffab7224 */ /* 0x000fc600078e00a9 */
[----:B------:R-:W-:Y:S02]  /*2cd0*/  LEA.HI.X R71, R180, R169, R181, 0x1, P0 ;  /* 0x000000a9b4477211 */ /* 0x000fe400000f0cb5 */
[-C--:B------:R-:W-:Y:S01]  /*2ce0*/  IADD3 R68, P0, PT, R70, R166.reuse, RZ ;  /* 0x000000a646447210 */ /* 0x080fe20007f1e0ff */
[----:B------:R-:W-:Y:S01]  /*2cf0*/  @!PT LDS RZ, [RZ] ;  /* 0x00000000fffff984 */ /* 0x000fe20000000800 */
[----:B------:R-:W-:Y:S01]  /*2d00*/  @!PT LDS RZ, [RZ] ;  /* 0x00000000fffff984 */ /* 0x000fe20000000800 */
[----:B------:R-:W-:Y:S01]  /*2d10*/  @!PT LDS RZ, [RZ] ;  /* 0x00000000fffff984 */ /* 0x000fe20000000800 */
        /* <DEDUP_REMOVED lines=14> */
[----:B------:R-:W-:Y:S01]  /*2e00*/  IADD3 R74, P0, PT, R72, R166, RZ ;  /* 0x000000a6484a7210 */ /* 0x000fe20007f1e0ff */
[----:B------:R1:W-:Y:S04]  /*2e10*/  LDGSTS.E.BYPASS.LTC128B.128 [R175+0x4800], desc[UR4][R10.64] ;  /* 0x048000000aaf7fae */ /* 0x0003e8000b981a04 */
[----:B------:R-:W-:Y:S01]  /*2e20*/  IMAD.X R75, R73, 0x1, R167, P0 ;  /* 0x00000001494b7824 */ /* 0x000fe200000e06a7 */
[----:B------:R1:W-:Y:S04]  /*2e30*/  LDGSTS.E.BYPASS.LTC128B.128 [R175+0x5000], desc[UR4][R72.64] ;  /* 0x0500000048af7fae */ /* 0x0003e8000b981a04 */
[----:B------:R1:W-:Y:S04]  /*2e40*/  LDGSTS.E.BYPASS.LTC128B.128 [R175+0x5800], desc[UR4][R74.64] ;  /* 0x058000004aaf7fae */ /* 0x0003e8000b981a04 */
[----:B------:R-:W0:Y:S02]  /*2e50*/  LDGDEPBAR ;  /* 0x00000000000079af */ /* 0x000e240000000000 */
.L_x_12086:
[----:B------:R-:W-:Y:S05]  /*2e60*/  BSYNC.RECONVERGENT B1 ;  /* 0x0000000000017941 */ /* 0x000fea0003800200 */
.L_x_12085:
        /* <DEDUP_REMOVED lines=33> */
[----:B------:R-:W-:Y:S01]  /*3080*/  LEA R158, R9, R4, 0x1 ;  /* 0x00000004099e7211 */ /* 0x000fe200078e08ff */
[----:B-1----:R-:W1:Y:S01]  /*3090*/  SHFL.BFLY PT, R57, R8, 0x2, 0x1f ;  /* 0x0c401f0008397f89 */ /* 0x002e6200000e0000 */
[----:B------:R-:W-:Y:S02]  /*30a0*/  IADD3 R123, PT, PT, R123, -0x2, RZ ;  /* 0xfffffffe7b7b7810 */ /* 0x000fe40007ffe0ff */
[-C--:B------:R-:W-:Y:S01]  /*30b0*/  IADD3 R154, PT, PT, R5, R158.reuse, RZ ;  /* 0x0000009e059a7210 */ /* 0x080fe20007ffe0ff */
[----:B------:R-:W3:Y:S01]  /*30c0*/  SHFL.BFLY PT, R11, R6, 0x2, 0x1f ;  /* 0x0c401f00060b7f89 */ /* 0x000ee200000e0000 */
[----:B------:R-:W-:-:S03]  /*30d0*/  IADD3 R153, PT, PT, R7, R158, RZ ;  /* 0x0000009e07997210 */ /* 0x000fc60007ffe0ff */
[----:B------:R-:W-:Y:S01]  /*30e0*/  LDSM.16.MT88.4 R68, [R154+0x6000] ;  /* 0x006000009a44783b */ /* 0x000fe20000004200 */
[----:B------:R-:W-:-:S03]  /*30f0*/  IADD3 R152, PT, PT, R5, R153, RZ ;  /* 0x0000009905987210 */ /* 0x000fc60007ffe0ff */
[----:B------:R-:W-:Y:S04]  /*3100*/  LDSM.16.MT88.4 R80, [R153+0x6000] ;  /* 0x006000009950783b */ /* 0x000fe80000004200 */
[----:B------:R-:W-:Y:S04]  /*3110*/  LDSM.16.MT88.4 R84, [R153+0x6800] ;  /* 0x006800009954783b */ /* 0x000fe80000004200 */
[----:B------:R-:W-:Y:S01]  /*3120*/  LDSM.16.MT88.4 R76, [R154+0x6800] ;  /* 0x006800009a4c783b */ /* 0x000fe20000004200 */
[----:B-1----:R-:W-:Y:S02]  /*3130*/  FMNMX.FTZ R57, R8, R57, !PT ;  /* 0x0000003908397209 */ /* 0x002fe40007810000 */
[----:B---3--:R-:W-:-:S03]  /*3140*/  FMNMX.FTZ R11, R6, R11, !PT ;  /* 0x0000000b060b7209 */ /* 0x008fc60007810000 */
[----:B------:R-:W1:Y:S04]  /*3150*/  SHFL.BFLY PT, R0, R57, 0x1, 0x1f ;  /* 0x0c201f0039007f89 */ /* 0x000e6800000e0000 */
[----:B------:R-:W3:Y:S01]  /*3160*/  SHFL.BFLY PT, R100, R11, 0x1, 0x1f ;  /* 0x0c201f000b647f89 */ /* 0x000ee200000e0000 */
[----:B-1----:R-:W-:-:S03]  /*3170*/  FMNMX.FTZ R0, R57, R0, !PT ;  /* 0x0000000039007209 */ /* 0x002fc60007810000 */
[----:B------:R-:W1:Y:S01]  /*3180*/  LDSM.16.MT88.4 R56, [R158+0x6000] ;  /* 0x006000009e38783b */ /* 0x000e620000004200 */
        /* <DEDUP_REMOVED lines=17> */
[----:B------:R-:W2:Y:S01]  /*32a0*/  LDSM.16.MT88.4 R48, [R152+0x6000] ;  /* 0x006000009830783b */ /* 0x000ea20000004200 */
[-C--:B------:R-:W-:Y:S01]  /*32b0*/  FFMA.FTZ R110, R47, R89.reuse, -R88 ;  /* 0x000000592f6e7223 */ /* 0x080fe20000010858 */
[-CC-:B------:R-:W-:Y:S01]  /*32c0*/  FFMA.FTZ R112, R44, R89.reuse, -R108.reuse ;  /* 0x000000592c707223 */ /* 0x180fe2000001086c */
[-C--:B------:R-:W-:Y:S01]  /*32d0*/  FFMA.FTZ R113, R45, R89.reuse, -R108 ;  /* 0x000000592d717223 */ /* 0x080fe2000001086c */
[-C--:B------:R-:W-:Y:S01]  /*32e0*/  FFMA.FTZ R109, R42, R89.reuse, -R88 ;  /* 0x000000592a6d7223 */ /* 0x080fe20000010858 */
[-CC-:B------:R-:W-:Y:S01]  /*32f0*/  FFMA.FTZ R111, R40, R89.reuse, -R108.reuse ;  /* 0x00000059286f7223 */ /* 0x180fe2000001086c */
[-C--:B------:R-:W-:Y:S01]  /*3300*/  FFMA.FTZ R114, R41, R89.reuse, -R108 ;  /* 0x0000005929727223 */ /* 0x080fe2000001086c */
[----:B------:R-:W3:Y:S01]  /*3310*/  MUFU.EX2 R118, R118 ;  /* 0x0000007600767308 */ /* 0x000ee20000000800 */
[-CC-:B------:R-:W-:Y:S01]  /*3320*/  FFMA.FTZ R116, R43, R89.reuse, -R88.reuse ;  /* 0x000000592b747223 */ /* 0x180fe20000010858 */
[-C--:B------:R-:W-:Y:S01]  /*3330*/  FFMA.FTZ R126, R39, R89.reuse, -R88 ;  /* 0x00000059277e7223 */ /* 0x080fe20000010858 */
[-CC-:B------:R-:W-:Y:S01]  /*3340*/  FFMA.FTZ R121, R36, R89.reuse, -R108.reuse ;  /* 0x0000005924797223 */ /* 0x180fe2000001086c */
[-C--:B------:R-:W-:Y:S01]  /*3350*/  FFMA.FTZ R128, R32, R89.reuse, -R108 ;  /* 0x0000005920807223 */ /* 0x080fe2000001086c */
[-CC-:B------:R-:W-:Y:S01]  /*3360*/  FFMA.FTZ R127, R35, R89.reuse, -R88.reuse ;  /* 0x00000059237f7223 */ /* 0x180fe20000010858 */
        /* <DEDUP_REMOVED lines=8> */
[-C--:B------:R-:W-:Y:S01]  /*33f0*/  FFMA.FTZ R61, R61, R89.reuse, -R108 ;  /* 0x000000593d3d7223 */ /* 0x080fe2000001086c */
[----:B------:R-:W-:Y:S01]  /*3400*/  FFMA.FTZ R63, R63, R89, -R88 ;  /* 0x000000593f3f7223 */ /* 0x000fe20000010858 */
[----:B------:R-:W4:Y:S01]  /*3410*/  MUFU.EX2 R90, R90 ;  /* 0x0000005a005a7308 */ /* 0x000f220000000800 */
[----:B---3--:R-:W-:Y:S01]  /*3420*/  F2FP.BF16.F32.PACK_AB R5, R118, R115 ;  /* 0x000000737605723e */ /* 0x008fe200000010ff */
[----:B------:R-:W-:Y:S01]  /*3430*/  FADD.FTZ R118, R115, R118 ;  /* 0x0000007673767221 */ /* 0x000fe20000010000 */
[----:B------:R-:W-:Y:S01]  /*3440*/  FFMA.FTZ R92, R92, R89, -R108 ;  /* 0x000000595c5c7223 */ /* 0x000fe2000001086c */
[----:B------:R-:W-:-:S04]  /*3450*/  ISETP.GE.AND P0, PT, R123, R168, PT ;  /* 0x000000a87b00720c */ /* 0x000fc80003f06270 */
[----:B------:R-:W-:Y:S08]  /*3460*/  MUFU.EX2 R119, R119 ;  /* 0x0000007700777308 */ /* 0x000ff00000000800 */
[----:B------:R-:W3:Y:S01]  /*3470*/  MUFU.EX2 R120, R120 ;  /* 0x0000007800787308 */ /* 0x000ee20000000800 */
[----:B----4-:R-:W-:Y:S01]  /*3480*/  F2FP.BF16.F32.PACK_AB R7, R90, R117 ;  /* 0x000000755a07723e */ /* 0x010fe200000010ff */
[----:B------:R-:W-:Y:S01]  /*3490*/  FADD.FTZ R117, R117, R118 ;  /* 0x0000007675757221 */ /* 0x000fe20000010000 */
[----:B------:R-:W-:-:S03]  /*34a0*/  FFMA.FTZ R118, R97, R89, -R108 ;  /* 0x0000005961767223 */ /* 0x000fc6000001086c */
[----:B------:R-:W-:Y:S02]  /*34b0*/  FADD.FTZ R90, R90, R117 ;  /* 0x000000755a5a7221 */ /* 0x000fe40000010000 */
[----:B------:R-:W-:Y:S08]  /*34c0*/  MUFU.EX2 R122, R122 ;  /* 0x0000007a007a7308 */ /* 0x000ff00000000800 */
[----:B------:R-:W4:Y:S01]  /*34d0*/  MUFU.EX2 R91, R91 ;  /* 0x0000005b005b7308 */ /* 0x000f220000000800 */
[----:B---3--:R-:W-:Y:S01]  /*34e0*/  F2FP.BF16.F32.PACK_AB R4, R120, R119 ;  /* 0x000000777804723e */ /* 0x008fe200000010ff */
[----:B------:R-:W-:-:S06]  /*34f0*/  FADD.FTZ R119, R119, R120 ;  /* 0x0000007877777221 */ /* 0x000fcc0000010000 */
[----:B------:R-:W-:Y:S08]  /*3500*/  MUFU.EX2 R103, R103 ;  /* 0x0000006700677308 */ /* 0x000ff00000000800 */
[----:B------:R-:W-:Y:S01]  /*3510*/  MUFU.EX2 R110, R110 ;  /* 0x0000006e006e7308 */ /* 0x000fe20000000800 */
[----:B----4-:R-:W-:Y:S01]  /*3520*/  F2FP.BF16.F32.PACK_AB R6, R91, R122 ;  /* 0x0000007a5b06723e */ /* 0x010fe200000010ff */
[----:B------:R-:W-:-:S04]  /*3530*/  FADD.FTZ R122, R122, R119 ;  /* 0x000000777a7a7221 */ /* 0x000fc80000010000 */
[----:B------:R-:W-:Y:S02]  /*3540*/  FADD.FTZ R91, R91, R122 ;  /* 0x0000007a5b5b7221 */ /* 0x000fe40000010000 */
[C---:B-1----:R-:W-:Y:S01]  /*3550*/  HMMA.16816.F32.BF16 R8, R4.reuse, R56, RZ ;  /* 0x000000380408723c */ /* 0x042fe200000418ff */
[----:B------:R-:W-:Y:S07]  /*3560*/  MUFU.EX2 R109, R109 ;  /* 0x0000006d006d7308 */ /* 0x000fee0000000800 */
[C---:B------:R-:W-:Y:S01]  /*3570*/  HMMA.16816.F32.BF16 R52, R4.reuse, R58, RZ ;  /* 0x0000003a0434723c */ /* 0x040fe200000418ff */
[----:B------:R-:W-:Y:S07]  /*3580*/  MUFU.EX2 R112, R112 ;  /* 0x0000007000707308 */ /* 0x000fee0000000800 */
[C---:B------:R-:W-:Y:S01]  /*3590*/  HMMA.16816.F32.BF16 R56, R4.reuse, R68, RZ ;  /* 0x000000440438723c */ /* 0x040fe200000418ff */
[----:B------:R-:W1:Y:S07]  /*35a0*/  MUFU.EX2 R113, R113 ;  /* 0x0000007100717308 */ /* 0x000e6e0000000800 */
[C---:B------:R-:W-:Y:S01]  /*35b0*/  HMMA.16816.F32.BF16 R44, R4.reuse, R70, RZ ;  /* 0x00000046042c723c */ /* 0x040fe200000418ff */
[----:B------:R-:W3:Y:S01]  /*35c0*/  LDSM.16.MT88.4 R68, [R158+0x6800] ;  /* 0x006800009e44783b */ /* 0x000ee20000004200 */
[----:B------:R-:W-:Y:S06]  /*35d0*/  MUFU.EX2 R111, R111 ;  /* 0x0000006f006f7308 */ /* 0x000fec0000000800 */
[C---:B------:R-:W-:Y:S02]  /*35e0*/  HMMA.16816.F32.BF16 R72, R4.reuse, R80, RZ ;  /* 0x000000500448723c */ /* 0x040fe400000418ff */
[----:B------:R-:W4:Y:S06]  /*35f0*/  MUFU.EX2 R114, R114 ;  /* 0x0000007200727308 */ /* 0x000f2c0000000800 */
[C---:B------:R-:W-:Y:S02]  /*3600*/  HMMA.16816.F32.BF16 R80, R4.reuse, R82, RZ ;  /* 0x000000520450723c */ /* 0x040fe400000418ff */
[----:B------:R-:W5:Y:S06]  /*3610*/  MUFU.EX2 R116, R116 ;  /* 0x0000007400747308 */ /* 0x000f6c0000000800 */
[----:B--2---:R-:W-:Y:S01]  /*3620*/  HMMA.16816.F32.BF16 R40, R4, R48, RZ ;  /* 0x000000300428723c */ /* 0x004fe200000418ff */
[----:B-1----:R-:W-:Y:S01]  /*3630*/  F2FP.BF16.F32.PACK_AB R48, R113, R112 ;  /* 0x000000707130723e */ /* 0x002fe200000010ff */
[----:B------:R-:W-:Y:S01]  /*3640*/  MUFU.EX2 R126, R126 ;  /* 0x0000007e007e7308 */ /* 0x000fe20000000800 */
[----:B------:R-:W-:Y:S01]  /*3650*/  F2FP.BF16.F32.PACK_AB R49, R110, R103 ;  /* 0x000000676e31723e */ /* 0x000fe200000010ff */
[----:B------:R-:W-:Y:S01]  /*3660*/  FADD.FTZ R103, R103, R90 ;  /* 0x0000005a67677221 */ /* 0x000fe20000010000 */
[----:B------:R-:W-:-:S03]  /*3670*/  FADD.FTZ R90, R112, R91 ;  /* 0x0000005b705a7221 */ /* 0x000fc60000010000 */
[----:B------:R-:W-:Y:S01]  /*3680*/  HMMA.16816.F32.BF16 R4, R4, R50, RZ ;  /* 0x000000320404723c */ /* 0x000fe200000418ff */
[----:B----4-:R-:W-:Y:S01]  /*3690*/  F2FP.BF16.F32.PACK_AB R50, R114, R111 ;  /* 0x0000006f7232723e */ /* 0x010fe200000010ff */
[----:B------:R-:W-:Y:S01]  /*36a0*/  MUFU.EX2 R121, R121 ;  /* 0x0000007900797308 */ /* 0x000fe20000000800 */
[----:B-----5:R-:W-:Y:S01]  /*36b0*/  F2FP.BF16.F32.PACK_AB R51, R116, R109 ;  /* 0x0000006d7433723e */ /* 0x020fe200000010ff */
[----:B------:R-:W-:Y:S01]  /*36c0*/  FADD.FTZ R110, R110, R103 ;  /* 0x000000676e6e7221 */ /* 0x000fe20000010000 */
[----:B------:R-:W-:-:S03]  /*36d0*/  FADD.FTZ R90, R113, R90 ;  /* 0x0000005a715a7221 */ /* 0x000fc60000010000 */
[----:B------:R-:W-:Y:S01]  /*36e0*/  FADD.FTZ R109, R109, R110 ;  /* 0x0000006e6d6d7221 */ /* 0x000fe20000010000 */
[----:B------:R-:W-:Y:S01]  /*36f0*/  FADD.FTZ R111, R111, R90 ;  /* 0x0000005a6f6f7221 */ /* 0x000fe20000010000 */
[----:B---3--:R-:W-:Y:S01]  /*3700*/  HMMA.16816.F32.BF16 R8, R48, R68, R8 ;  /* 0x000000443008723c */ /* 0x008fe20000041808 */
[----:B------:R-:W-:Y:S01]  /*3710*/  MUFU.EX2 R128, R128 ;  /* 0x0000008000807308 */ /* 0x000fe20000000800 */
[----:B------:R-:W-:Y:S01]  /*3720*/  FADD.FTZ R116, R116, R109 ;  /* 0x0000006d74747221 */ /* 0x000fe20000010000 */
[----:B------:R-:W-:-:S05]  /*3730*/  FADD.FTZ R114, R114, R111 ;  /* 0x0000006f72727221 */ /* 0x000fca0000010000 */
[C---:B------:R-:W-:Y:S01]  /*3740*/  HMMA.16816.F32.BF16 R52, R48.reuse, R70, R52 ;  /* 0x000000463034723c */ /* 0x040fe20000041834 */
[----:B------:R-:W1:Y:S01]  /*3750*/  LDSM.16.MT88.4 R68, [R152+0x6800] ;  /* 0x006800009844783b */ /* 0x000e620000004200 */
[----:B------:R-:W-:Y:S06]  /*3760*/  MUFU.EX2 R127, R127 ;  /* 0x0000007f007f7308 */ /* 0x000fec0000000800 */
[C---:B------:R-:W-:Y:S01]  /*3770*/  HMMA.16816.F32.BF16 R72, R48.reuse, R84, R72 ;  /* 0x000000543048723c */ /* 0x040fe20000041848 */
[-CC-:B------:R-:W-:Y:S01]  /*3780*/  FFMA.FTZ R85, R38, R89.reuse, -R88.reuse ;  /* 0x0000005926557223 */ /* 0x180fe20000010858 */
[-C--:B------:R-:W-:Y:S01]  /*3790*/  FFMA.FTZ R84, R34, R89.reuse, -R88 ;  /* 0x0000005922547223 */ /* 0x080fe20000010858 */
[----:B------:R-:W-:Y:S05]  /*37a0*/  MUFU.EX2 R129, R129 ;  /* 0x0000008100817308 */ /* 0x000fea0000000800 */
[C---:B------:R-:W-:Y:S01]  /*37b0*/  HMMA.16816.F32.BF16 R80, R48.reuse, R86, R80 ;  /* 0x000000563050723c */ /* 0x040fe20000041850 */
[-CC-:B------:R-:W-:Y:S01]  /*37c0*/  FFMA.FTZ R86, R37, R89.reuse, -R108.reuse ;  /* 0x0000005925567223 */ /* 0x180fe2000001086c */
[----:B------:R-:W-:Y:S01]  /*37d0*/  FFMA.FTZ R87, R33, R89, -R108 ;  /* 0x0000005921577223 */ /* 0x000fe2000001086c */
[----:B------:R-:W2:Y:S01]  /*37e0*/  LDSM.16.MT88.4 R36, [R158+0x7000] ;  /* 0x007000009e24783b */ /* 0x000ea20000004200 */
[----:B------:R-:W3:Y:S03]  /*37f0*/  MUFU.EX2 R85, R85 ;  /* 0x0000005500557308 */ /* 0x000ee60000000800 */
[----:B------:R-:W4:Y:S01]  /*3800*/  LDSM.16.MT88.4 R32, [R154+0x7000] ;  /* 0x007000009a20783b */ /* 0x000f220000004200 */
[C---:B------:R-:W-:Y:S04]  /*3810*/  HMMA.16816.F32.BF16 R56, R48.reuse, R76, R56 ;  /* 0x0000004c3038723c */ /* 0x040fe80000041838 */
[----:B------:R-:W-:Y:S04]  /*3820*/  MUFU.EX2 R84, R84 ;  /* 0x0000005400547308 */ /* 0x000fe80000000800 */
[C---:B------:R-:W-:Y:S04]  /*3830*/  HMMA.16816.F32.BF16 R44, R48.reuse, R78, R44 ;  /* 0x0000004e302c723c */ /* 0x040fe8000004182c */
[----:B------:R-:W5:Y:S04]  /*3840*/  MUFU.EX2 R86, R86 ;  /* 0x0000005600567308 */ /* 0x000f680000000800 */
[C---:B-1----:R-:W-:Y:S04]  /*3850*/  HMMA.16816.F32.BF16 R40, R48.reuse, R68, R40 ;  /* 0x000000443028723c */ /* 0x042fe80000041828 */
[----:B------:R-:W1:Y:S04]  /*3860*/  MUFU.EX2 R87, R87 ;  /* 0x0000005700577308 */ /* 0x000e680000000800 */
[----:B------:R-:W-:Y:S01]  /*3870*/  HMMA.16816.F32.BF16 R4, R48, R70, R4 ;  /* 0x000000463004723c */ /* 0x000fe20000041804 */
[----:B------:R-:W4:Y:S01]  /*3880*/  LDSM.16.MT88.4 R68, [R153+0x7000] ;  /* 0x007000009944783b */ /* 0x000f220000004200 */
[----:B---3--:R-:W-:-:S02]  /*3890*/  F2FP.BF16.F32.PACK_AB R49, R126, R85 ;  /* 0x000000557e31723e */ /* 0x008fc400000010ff */
[----:B------:R-:W-:Y:S01]  /*38a0*/  MUFU.EX2 R130, R130 ;  /* 0x0000008200827308 */ /* 0x000fe20000000800 */
[----:B-----5:R-:W-:Y:S01]  /*38b0*/  F2FP.BF16.F32.PACK_AB R48, R86, R121 ;  /* 0x000000795630723e */ /* 0x020fe200000010ff */
[----:B------:R-:W-:Y:S01]  /*38c0*/  FADD.FTZ R121, R121, R114 ;  /* 0x0000007279797221 */ /* 0x000fe20000010000 */
[----:B------:R-:W-:-:S03]  /*38d0*/  F2FP.BF16.F32.PACK_AB R51, R127, R84 ;  /* 0x000000547f33723e */ /* 0x000fc600000010ff */
[----:B------:R-:W-:Y:S02]  /*38e0*/  FADD.FTZ R121, R86, R121 ;  /* 0x0000007956797221 */ /* 0x000fe40000010000 */
[----:B------:R-:W-:Y:S01]  /*38f0*/  MUFU.EX2 R132, R132 ;  /* 0x0000008400847308 */ /* 0x000fe20000000800 */
[----:B-1----:R-:W-:Y:S01]  /*3900*/  F2FP.BF16.F32.PACK_AB R50, R87, R128 ;  /* 0x000000805732723e */ /* 0x002fe200000010ff */
[----:B------:R-:W-:-:S06]  /*3910*/  FADD.FTZ R128, R128, R121 ;  /* 0x0000007980807221 */ /* 0x000fcc0000010000 */
[C---:B--2---:R-:W-:Y:S01]  /*3920*/  HMMA.16816.F32.BF16 R8, R48.reuse, R36, R8 ;  /* 0x000000243008723c */ /* 0x044fe20000041808 */
[----:B------:R-:W-:Y:S07]  /*3930*/  MUFU.EX2 R131, R131 ;  /* 0x0000008300837308 */ /* 0x000fee0000000800 */
[C---:B------:R-:W-:Y:S01]  /*3940*/  HMMA.16816.F32.BF16 R52, R48.reuse, R38, R52 ;  /* 0x000000263034723c */ /* 0x040fe20000041834 */
[----:B------:R-:W1:Y:S01]  /*3950*/  LDSM.16.MT88.4 R36, [R152+0x7000] ;  /* 0x007000009824783b */ /* 0x000e620000004200 */
[----:B------:R-:W-:Y:S06]  /*3960*/  MUFU.EX2 R62, R62 ;  /* 0x0000003e003e7308 */ /* 0x000fec0000000800 */
[C---:B----4-:R-:W-:Y:S02]  /*3970*/  HMMA.16816.F32.BF16 R56, R48.reuse, R32, R56 ;  /* 0x000000203038723c */ /* 0x050fe40000041838 */
        /* <DEDUP_REMOVED lines=8> */
[----:B------:R-:W2:Y:S01]  /*3a00*/  MUFU.EX2 R68, R68 ;  /* 0x0000004400447308 */ /* 0x000ea20000000800 */
[----:B------:R-:W3:Y:S04]  /*3a10*/  LDSM.16.MT88.4 R28, [R154+0x7800] ;  /* 0x007800009a1c783b */ /* 0x000ee80000004200 */
[C---:B------:R-:W-:Y:S01]  /*3a20*/  HMMA.16816.F32.BF16 R44, R48.reuse, R34, R44 ;  /* 0x00000022302c723c */ /* 0x040fe2000004182c */
[----:B------:R-:W4:Y:S02]  /*3a30*/  LDSM.16.MT88.4 R32, [R158+0x7800] ;  /* 0x007800009e20783b */ /* 0x000f240000004200 */
[----:B------:R-:W-:Y:S05]  /*3a40*/  MUFU.EX2 R69, R69 ;  /* 0x0000004500457308 */ /* 0x000fea0000000800 */
[----:B-1----:R-:W-:Y:S03]  /*3a50*/  HMMA.16816.F32.BF16 R40, R48, R36, R40 ;  /* 0x000000243028723c */ /* 0x002fe60000041828 */
[----:B------:R-:W-:Y:S01]  /*3a60*/  MUFU.EX2 R70, R70 ;  /* 0x0000004600467308 */ /* 0x000fe20000000800 */
[----:B--2---:R-:W-:-:S04]  /*3a70*/  F2FP.BF16.F32.PACK_AB R37, R68, R129 ;  /* 0x000000814425723e */ /* 0x004fc800000010ff */
[----:B------:R-:W-:Y:S01]  /*3a80*/  HMMA.16816.F32.BF16 R4, R48, R38, R4 ;  /* 0x000000263004723c */ /* 0x000fe20000041804 */
[-CC-:B------:R-:W-:Y:S01]  /*3a90*/  FFMA.FTZ R48, R24, R89.reuse, -R108.reuse ;  /* 0x0000005918307223 */ /* 0x180fe2000001086c */
[-C--:B------:R-:W-:Y:S01]  /*3aa0*/  FFMA.FTZ R49, R25, R89.reuse, -R108 ;  /* 0x0000005919317223 */ /* 0x080fe2000001086c */
[-C--:B------:R-:W-:Y:S01]  /*3ab0*/  FFMA.FTZ R50, R27, R89.reuse, -R88 ;  /* 0x000000591b327223 */ /* 0x080fe20000010858 */
[----:B------:R-:W1:Y:S01]  /*3ac0*/  MUFU.EX2 R71, R71 ;  /* 0x0000004700477308 */ /* 0x000e620000000800 */
[----:B------:R-:W2:Y:S01]  /*3ad0*/  LDSM.16.MT88.4 R24, [R153+0x7800] ;  /* 0x007800009918783b */ /* 0x000ea20000004200 */
[----:B------:R-:W-:-:S06]  /*3ae0*/  FFMA.FTZ R51, R16, R89, -R108 ;  /* 0x0000005910337223 */ /* 0x000fcc000001086c */
[----:B------:R-:W-:Y:S08]  /*3af0*/  MUFU.EX2 R48, R48 ;  /* 0x0000003000307308 */ /* 0x000ff00000000800 */
[----:B------:R-:W5:Y:S01]  /*3b00*/  MUFU.EX2 R49, R49 ;  /* 0x0000003100317308 */ /* 0x000f620000000800 */
[----:B-1----:R-:W-:-:S07]  /*3b10*/  F2FP.BF16.F32.PACK_AB R36, R71, R70 ;  /* 0x000000464724723e */ /* 0x002fce00000010ff */
[----:B------:R-:W1:Y:S08]  /*3b20*/  MUFU.EX2 R50, R50 ;  /* 0x0000003200327308 */ /* 0x000e700000000800 */
[----:B------:R-:W2:Y:S01]  /*3b30*/  MUFU.EX2 R51, R51 ;  /* 0x0000003300337308 */ /* 0x000ea20000000800 */
[----:B-----5:R-:W-:-:S07]  /*3b40*/  F2FP.BF16.F32.PACK_AB R38, R49, R48 ;  /* 0x000000303126723e */ /* 0x020fce00000010ff */
[----:B------:R-:W-:Y:S01]  /*3b50*/  MUFU.EX2 R63, R63 ;  /* 0x0000003f003f7308 */ /* 0x000fe20000000800 */
[----:B-1----:R-:W-:-:S07]  /*3b60*/  F2FP.BF16.F32.PACK_AB R39, R50, R69 ;  /* 0x000000453227723e */ /* 0x002fce00000010ff */
[C---:B---3--:R-:W-:Y:S01]  /*3b70*/  HMMA.16816.F32.BF16 R56, R36.reuse, R28, R56 ;  /* 0x0000001c2438723c */ /* 0x048fe20000041838 */
[----:B------:R-:W-:Y:S07]  /*3b80*/  MUFU.EX2 R118, R118 ;  /* 0x0000007600767308 */ /* 0x000fee0000000800 */
[C---:B------:R-:W-:Y:S01]  /*3b90*/  HMMA.16816.F32.BF16 R44, R36.reuse, R30, R44 ;  /* 0x0000001e242c723c */ /* 0x040fe2000004182c */
[----:B------:R-:W1:Y:S01]  /*3ba0*/  LDSM.16.MT88.4 R28, [R152+0x7800] ;  /* 0x00780000981c783b */ /* 0x000e620000004200 */
[----:B------:R-:W-:Y:S06]  /*3bb0*/  MUFU.EX2 R103, R92 ;  /* 0x0000005c00677308 */ /* 0x000fec0000000800 */
[----:B----4-:R-:W-:Y:S01]  /*3bc0*/  HMMA.16816.F32.BF16 R8, R36, R32, R8 ;  /* 0x000000202408723c */ /* 0x010fe20000041808 */
[-CC-:B------:R-:W-:Y:S01]  /*3bd0*/  FFMA.FTZ R33, R22, R89.reuse, -R88.reuse ;  /* 0x0000005916217223 */ /* 0x180fe20000010858 */
[----:B------:R-:W-:-:S02]  /*3be0*/  FFMA.FTZ R32, R18, R89, -R88 ;  /* 0x0000005912207223 */ /* 0x000fc40000010858 */
[----:B------:R-:W-:Y:S03]  /*3bf0*/  LDSM.16.MT88.4 R16, [R154+0x8000] ;  /* 0x008000009a10783b */ /* 0x000fe60000004200 */
[----:B------:R-:W-:Y:S01]  /*3c00*/  MUFU.EX2 R33, R33 ;  /* 0x0000002100217308 */ /* 0x000fe20000000800 */
[C---:B------:R-:W-:Y:S01]  /*3c10*/  HMMA.16816.F32.BF16 R52, R36.reuse, R34, R52 ;  /* 0x000000222434723c */ /* 0x040fe20000041834 */
[-C--:B------:R-:W-:Y:S01]  /*3c20*/  FFMA.FTZ R34, R23, R89.reuse, -R88 ;  /* 0x0000005917227223 */ /* 0x080fe20000010858 */
[----:B------:R-:W-:Y:S02]  /*3c30*/  FFMA.FTZ R35, R20, R89, -R108 ;  /* 0x0000005914237223 */ /* 0x000fe4000001086c */
[----:B------:R-:W3:Y:S03]  /*3c40*/  LDSM.16.MT88.4 R20, [R158+0x8000] ;  /* 0x008000009e14783b */ /* 0x000ee60000004200 */
[----:B------:R-:W4:Y:S01]  /*3c50*/  MUFU.EX2 R34, R34 ;  /* 0x0000002200227308 */ /* 0x000f220000000800 */
[C---:B--2---:R-:W-:Y:S07]  /*3c60*/  HMMA.16816.F32.BF16 R72, R36.reuse, R24, R72 ;  /* 0x000000182448723c */ /* 0x044fee0000041848 */
[----:B------:R-:W2:Y:S01]  /*3c70*/  MUFU.EX2 R32, R32 ;  /* 0x0000002000207308 */ /* 0x000ea20000000800 */
[----:B------:R-:W-:Y:S01]  /*3c80*/  HMMA.16816.F32.BF16 R80, R36, R26, R80 ;  /* 0x0000001a2450723c */ /* 0x000fe20000041850 */
[----:B------:R-:W-:-:S06]  /*3c90*/  F2FP.BF16.F32.PACK_AB R26, R132, R51 ;  /* 0x00000033841a723e */ /* 0x000fcc00000010ff */
[----:B------:R-:W5:Y:S01]  /*3ca0*/  MUFU.EX2 R35, R35 ;  /* 0x0000002300237308 */ /* 0x000f620000000800 */
[----:B----4-:R-:W-:Y:S01]  /*3cb0*/  F2FP.BF16.F32.PACK_AB R25, R34, R33 ;  /* 0x000000212219723e */ /* 0x010fe200000010ff */
[----:B-1----:R-:W-:Y:S01]  /*3cc0*/  HMMA.16816.F32.BF16 R40, R36, R28, R40 ;  /* 0x0000001c2428723c */ /* 0x002fe20000041828 */
[----:B--2---:R-:W-:-:S07]  /*3cd0*/  F2FP.BF16.F32.PACK_AB R27, R131, R32 ;  /* 0x00000020831b723e */ /* 0x004fce00000010ff */
[----:B------:R-:W-:Y:S01]  /*3ce0*/  HMMA.16816.F32.BF16 R4, R36, R30, R4 ;  /* 0x0000001e2404723c */ /* 0x000fe20000041804 */
[----:B------:R-:W1:Y:S01]  /*3cf0*/  LDSM.16.MT88.4 R28, [R153+0x8000] ;  /* 0x00800000991c783b */ /* 0x000e620000004200 */
[-CC-:B------:R-:W-:Y:S01]  /*3d00*/  FFMA.FTZ R36, R13, R89.reuse, -R108.reuse ;  /* 0x000000590d247223 */ /* 0x180fe2000001086c */
[-CC-:B------:R-:W-:Y:S01]  /*3d10*/  FFMA.FTZ R37, R64, R89.reuse, -R108.reuse ;  /* 0x0000005940257223 */ /* 0x180fe2000001086c */
[-C--:B------:R-:W-:Y:S01]  /*3d20*/  FFMA.FTZ R38, R65, R89.reuse, -R108 ;  /* 0x0000005941267223 */ /* 0x080fe2000001086c */
[-CC-:B------:R-:W-:Y:S01]  /*3d30*/  FFMA.FTZ R39, R67, R89.reuse, -R88.reuse ;  /* 0x0000005943277223 */ /* 0x180fe20000010858 */
[--C-:B------:R-:W-:Y:S01]  /*3d40*/  FFMA.FTZ R64, R106, R89, -R88.reuse ;  /* 0x000000596a407223 */ /* 0x100fe20000010858 */
[----:B-----5:R-:W-:Y:S01]  /*3d50*/  F2FP.BF16.F32.PACK_AB R24, R130, R35 ;  /* 0x000000238218723e */ /* 0x020fe200000010ff */
[----:B------:R-:W-:Y:S01]  /*3d60*/  MUFU.EX2 R36, R36 ;  /* 0x0000002400247308 */ /* 0x000fe20000000800 */
[-C--:B------:R-:W-:Y:S01]  /*3d70*/  FFMA.FTZ R65, R107, R89.reuse, -R88 ;  /* 0x000000596b417223 */ /* 0x080fe20000010858 */
[-C--:B------:R-:W-:Y:S01]  /*3d80*/  FFMA.FTZ R67, R105, R89.reuse, -R108 ;  /* 0x0000005969437223 */ /* 0x080fe2000001086c */
[-CC-:B------:R-:W-:Y:S01]  /*3d90*/  FFMA.FTZ R105, R99, R89.reuse, -R88.reuse ;  /* 0x0000005963697223 */ /* 0x180fe20000010858 */
[-C--:B------:R-:W-:Y:S01]  /*3da0*/  FFMA.FTZ R106, R94, R89.reuse, -R88 ;  /* 0x000000595e6a7223 */ /* 0x080fe20000010858 */
[-C--:B------:R-:W-:Y:S01]  /*3db0*/  FFMA.FTZ R107, R96, R89.reuse, -R108 ;  /* 0x00000059606b7223 */ /* 0x080fe2000001086c */
[C---:B---3--:R-:W-:Y:S02]  /*3dc0*/  HMMA.16816.F32.BF16 R8, R24.reuse, R20, R8 ;  /* 0x000000141808723c */ /* 0x048fe40000041808 */
[----:B------:R-:W-:Y:S06]  /*3dd0*/  MUFU.EX2 R37, R37 ;  /* 0x0000002500257308 */ /* 0x000fec0000000800 */
[C---:B------:R-:W-:Y:S01]  /*3de0*/  HMMA.16816.F32.BF16 R52, R24.reuse, R22, R52 ;  /* 0x000000161834723c */ /* 0x040fe20000041834 */
[----:B------:R-:W2:Y:S01]  /*3df0*/  LDSM.16.MT88.4 R20, [R152+0x8000] ;  /* 0x008000009814783b */ /* 0x000ea20000004200 */
[----:B------:R-:W3:Y:S06]  /*3e00*/  MUFU.EX2 R38, R38 ;  /* 0x0000002600267308 */ /* 0x000eec0000000800 */
[C---:B------:R-:W-:Y:S02]  /*3e10*/  HMMA.16816.F32.BF16 R56, R24.reuse, R16, R56 ;  /* 0x000000101838723c */ /* 0x040fe40000041838 */
[----:B------:R-:W-:Y:S06]  /*3e20*/  MUFU.EX2 R39, R39 ;  /* 0x0000002700277308 */ /* 0x000fec0000000800 */
[C---:B------:R-:W-:Y:S01]  /*3e30*/  HMMA.16816.F32.BF16 R44, R24.reuse, R18, R44 ;  /* 0x00000012182c723c */ /* 0x040fe2000004182c */
[----:B------:R-:W-:Y:S01]  /*3e40*/  LDSM.16.MT88.4 R16, [R158+0x8800] ;  /* 0x008800009e10783b */ /* 0x000fe20000004200 */
[----:B------:R-:W-:Y:S06]  /*3e50*/  MUFU.EX2 R64, R64 ;  /* 0x0000004000407308 */ /* 0x000fec0000000800 */
[C---:B-1----:R-:W-:Y:S01]  /*3e60*/  HMMA.16816.F32.BF16 R72, R24.reuse, R28, R72 ;  /* 0x0000001c1848723c */ /* 0x042fe20000041848 */
[-CC-:B------:R-:W-:Y:S01]  /*3e70*/  FFMA.FTZ R28, R14, R89.reuse, -R88.reuse ;  /* 0x000000590e1c7223 */ /* 0x180fe20000010858 */
[-C--:B------:R-:W-:Y:S01]  /*3e80*/  FFMA.FTZ R29, R15, R89.reuse, -R88 ;  /* 0x000000590f1d7223 */ /* 0x080fe20000010858 */
[----:B------:R-:W-:Y:S05]  /*3e90*/  MUFU.EX2 R65, R65 ;  /* 0x0000004100417308 */ /* 0x000fea0000000800 */
[----:B------:R-:W-:Y:S01]  /*3ea0*/  HMMA.16816.F32.BF16 R80, R24, R30, R80 ;  /* 0x0000001e1850723c */ /* 0x000fe20000041850 */
[----:B------:R-:W-:-:S02]  /*3eb0*/  FFMA.FTZ R31, R12, R89, -R108 ;  /* 0x000000590c1f7223 */ /* 0x000fc4000001086c */
[----:B------:R-:W1:Y:S01]  /*3ec0*/  LDSM.16.MT88.4 R12, [R154+0x8800] ;  /* 0x008800009a0c783b */ /* 0x000e620000004200 */
[----:B------:R-:W-:Y:S04]  /*3ed0*/  MUFU.EX2 R28, R28 ;  /* 0x0000001c001c7308 */ /* 0x000fe80000000800 */
[C---:B--2---:R-:W-:Y:S04]  /*3ee0*/  HMMA.16816.F32.BF16 R40, R24.reuse, R20, R40 ;  /* 0x000000141828723c */ /* 0x044fe80000041828 */
[----:B------:R-:W2:Y:S04]  /*3ef0*/  MUFU.EX2 R29, R29 ;  /* 0x0000001d001d7308 */ /* 0x000ea80000000800 */
[----:B------:R-:W-:Y:S01]  /*3f00*/  HMMA.16816.F32.BF16 R4, R24, R22, R4 ;  /* 0x000000161804723c */ /* 0x000fe20000041804 */
[----:B---3--:R-:W-:Y:S01]  /*3f10*/  F2FP.BF16.F32.PACK_AB R26, R38, R37 ;  /* 0x00000025261a723e */ /* 0x008fe200000010ff */
[----:B------:R-:W3:Y:S02]  /*3f20*/  LDSM.16.MT88.4 R20, [R153+0x8800] ;  /* 0x008800009914783b */ /* 0x000ee40000004200 */
[----:B------:R-:W4:Y:S08]  /*3f30*/  MUFU.EX2 R30, R66 ;  /* 0x00000042001e7308 */ /* 0x000f300000000800 */
[----:B------:R-:W5:Y:S01]  /*3f40*/  MUFU.EX2 R31, R31 ;  /* 0x0000001f001f7308 */ /* 0x000f620000000800 */
[----:B--2---:R-:W-:-:S07]  /*3f50*/  F2FP.BF16.F32.PACK_AB R25, R29, R28 ;  /* 0x0000001c1d19723e */ /* 0x004fce00000010ff */
[----:B------:R-:W-:Y:S01]  /*3f60*/  MUFU.EX2 R67, R67 ;  /* 0x0000004300437308 */ /* 0x000fe20000000800 */
[----:B----4-:R-:W-:Y:S01]  /*3f70*/  F2FP.BF16.F32.PACK_AB R27, R39, R30 ;  /* 0x0000001e271b723e */ /* 0x010fe200000010ff */
[-C--:B------:R-:W-:Y:S01]  /*3f80*/  FFMA.FTZ R66, R104, R89.reuse, -R108 ;  /* 0x0000005968427223 */ /* 0x080fe2000001086c */
[----:B------:R-:W-:-:S05]  /*3f90*/  FFMA.FTZ R104, R98, R89, -R88 ;  /* 0x0000005962687223 */ /* 0x000fca0000010858 */
[----:B------:R-:W2:Y:S01]  /*3fa0*/  MUFU.EX2 R66, R66 ;  /* 0x0000004200427308 */ /* 0x000ea20000000800 */
[----:B-----5:R-:W-:-:S07]  /*3fb0*/  F2FP.BF16.F32.PACK_AB R24, R36, R31 ;  /* 0x0000001f2418723e */ /* 0x020fce00000010ff */
[C---:B-1----:R-:W-:Y:S01]  /*3fc0*/  HMMA.16816.F32.BF16 R56, R24.reuse, R12, R56 ;  /* 0x0000000c1838723c */ /* 0x042fe20000041838 */
[----:B------:R-:W-:Y:S07]  /*3fd0*/  MUFU.EX2 R104, R104 ;  /* 0x0000006800687308 */ /* 0x000fee0000000800 */
[C---:B------:R-:W-:Y:S01]  /*3fe0*/  HMMA.16816.F32.BF16 R44, R24.reuse, R14, R44 ;  /* 0x0000000e182c723c */ /* 0x040fe2000004182c */
[----:B------:R-:W1:Y:S01]  /*3ff0*/  LDSM.16.MT88.4 R12, [R152+0x8800] ;  /* 0x00880000980c783b */ /* 0x000e620000004200 */
[----:B------:R-:W4:Y:S06]  /*4000*/  MUFU.EX2 R105, R105 ;  /* 0x0000006900697308 */ /* 0x000f2c0000000800 */
[C---:B------:R-:W-:Y:S02]  /*4010*/  HMMA.16816.F32.BF16 R8, R24.reuse, R16, R8 ;  /* 0x000000101808723c */ /* 0x040fe40000041808 */
[----:B------:R-:W-:Y:S06]  /*4020*/  MUFU.EX2 R106, R106 ;  /* 0x0000006a006a7308 */ /* 0x000fec0000000800 */
[C---:B------:R-:W-:Y:S01]  /*4030*/  HMMA.16816.F32.BF16 R52, R24.reuse, R18, R52 ;  /* 0x000000121834723c */ /* 0x040fe20000041834 */
[----:B------:R-:W5:Y:S01]  /*4040*/  LDSM.16.MT88.4 R16, [R158+0x9000] ;  /* 0x009000009e10783b */ /* 0x000f620000004200 */
[----:B------:R-:W4:Y:S06]  /*4050*/  MUFU.EX2 R107, R107 ;  /* 0x0000006b006b7308 */ /* 0x000f2c0000000800 */
[----:B---3--:R-:W-:Y:S01]  /*4060*/  HMMA.16816.F32.BF16 R72, R24, R20, R72 ;  /* 0x000000141848723c */ /* 0x008fe20000041848 */
[----:B--2---:R-:W-:-:S02]  /*4070*/  F2FP.BF16.F32.PACK_AB R20, R67, R66 ;  /* 0x000000424314723e */ /* 0x004fc400000010ff */
[----:B------:R-:W-:-:S05]  /*4080*/  F2FP.BF16.F32.PACK_AB R21, R65, R64 ;  /* 0x000000404115723e */ /* 0x000fca00000010ff */
[----:B------:R-:W-:Y:S01]  /*4090*/  HMMA.16816.F32.BF16 R80, R24, R22, R80 ;  /* 0x000000161850723c */ /* 0x000fe20000041850 */
[----:B------:R-:W-:Y:S02]  /*40a0*/  F2FP.BF16.F32.PACK_AB R22, R61, R60 ;  /* 0x0000003c3d16723e */ /* 0x000fe400000010ff */
[----:B------:R-:W-:-:S05]  /*40b0*/  F2FP.BF16.F32.PACK_AB R23, R63, R62 ;  /* 0x0000003e3f17723e */ /* 0x000fca00000010ff */
[C---:B-1----:R-:W-:Y:S08]  /*40c0*/  HMMA.16816.F32.BF16 R40, R24.reuse, R12, R40 ;  /* 0x0000000c1828723c */ /* 0x042ff00000041828 */
[----:B------:R-:W-:Y:S01]  /*40d0*/  HMMA.16816.F32.BF16 R4, R24, R14, R4 ;  /* 0x0000000e1804723c */ /* 0x000fe20000041804 */
[----:B------:R-:W1:Y:S04]  /*40e0*/  LDSM.16.MT88.4 R12, [R154+0x9000] ;  /* 0x009000009a0c783b */ /* 0x000e680000004200 */
[----:B------:R-:W2:Y:S03]  /*40f0*/  LDSM.16.MT88.4 R24, [R153+0x9000] ;  /* 0x009000009918783b */ /* 0x000ea60000004200 */
[C---:B-----5:R-:W-:Y:S08]  /*4100*/  HMMA.16816.F32.BF16 R8, R20.reuse, R16, R8 ;  /* 0x000000101408723c */ /* 0x060ff00000041808 */
[C---:B------:R-:W-:Y:S01]  /*4110*/  HMMA.16816.F32.BF16 R52, R20.reuse, R18, R52 ;  /* 0x000000121434723c */ /* 0x040fe20000041834 */
[----:B------:R-:W3:Y:S07]  /*4120*/  LDSM.16.MT88.4 R16, [R152+0x9000] ;  /* 0x009000009810783b */ /* 0x000eee0000004200 */
[C---:B-1----:R-:W-:Y:S08]  /*4130*/  HMMA.16816.F32.BF16 R56, R20.reuse, R12, R56 ;  /* 0x0000000c1438723c */ /* 0x042ff00000041838 */
[C---:B------:R-:W-:Y:S01]  /*4140*/  HMMA.16816.F32.BF16 R44, R20.reuse, R14, R44 ;  /* 0x0000000e142c723c */ /* 0x040fe2000004182c */
[----:B------:R-:W1:Y:S07]  /*4150*/  LDSM.16.MT88.4 R12, [R158+0x9800] ;  /* 0x009800009e0c783b */ /* 0x000e6e0000004200 */
[C---:B--2---:R-:W-:Y:S01]  /*4160*/  HMMA.16816.F32.BF16 R76, R20.reuse, R24, R72 ;  /* 0x00000018144c723c */ /* 0x044fe20000041848 */
[-C--:B------:R-:W-:Y:S01]  /*4170*/  FFMA.FTZ R24, R93, R89.reuse, -R108 ;  /* 0x000000595d187223 */ /* 0x080fe2000001086c */
[----:B------:R-:W-:Y:S01]  /*4180*/  FFMA.FTZ R25, R95, R89, -R88 ;  /* 0x000000595f197223 */ /* 0x000fe20000010858 */
[----:B------:R-:W2:Y:S04]  /*4190*/  LDSM.16.MT88.4 R72, [R154+0x9800] ;  /* 0x009800009a48783b */ /* 0x000ea80000004200 */
[----:B------:R-:W5:Y:S01]  /*41a0*/  MUFU.EX2 R24, R24 ;  /* 0x0000001800187308 */ /* 0x000f620000000800 */
[----:B------:R-:W-:Y:S01]  /*41b0*/  HMMA.16816.F32.BF16 R80, R20, R26, R80 ;  /* 0x0000001a1450723c */ /* 0x000fe20000041850 */
[----:B------:R-:W-:Y:S01]  /*41c0*/  FADD.FTZ R27, R85, R116 ;  /* 0x00000074551b7221 */ /* 0x000fe20000010000 */
[----:B----4-:R-:W-:Y:S01]  /*41d0*/  F2FP.BF16.F32.PACK_AB R85, R105, R104 ;  /* 0x000000686955723e */ /* 0x010fe200000010ff */
[----:B------:R-:W4:Y:S02]  /*41e0*/  LDSM.16.MT88.4 R88, [R153+0x9800] ;  /* 0x009800009958783b */ /* 0x000f240000004200 */
[----:B------:R-:W-:-:S02]  /*41f0*/  FADD.FTZ R27, R126, R27 ;  /* 0x0000001b7e1b7221 */ /* 0x000fc40000010000 */
[----:B------:R-:W1:Y:S01]  /*4200*/  MUFU.EX2 R25, R25 ;  /* 0x0000001900197308 */ /* 0x000e620000000800 */
[C---:B---3--:R-:W-:Y:S01]  /*4210*/  HMMA.16816.F32.BF16 R40, R20.reuse, R16, R40 ;  /* 0x000000101428723c */ /* 0x048fe20000041828 */
[----:B------:R-:W-:Y:S01]  /*4220*/  FADD.FTZ R16, R84, R27 ;  /* 0x0000001b54107221 */ /* 0x000fe20000010000 */
[----:B------:R-:W-:Y:S01]  /*4230*/  FADD.FTZ R17, R87, R128 ;  /* 0x0000008057117221 */ /* 0x000fe20000010000 */
[----:B------:R-:W-:Y:S02]  /*4240*/  F2FP.BF16.F32.PACK_AB R84, R118, R107 ;  /* 0x0000006b7654723e */ /* 0x000fe400000010ff */
[----:B------:R-:W-:Y:S01]  /*4250*/  FADD.FTZ R16, R127, R16 ;  /* 0x000000107f107221 */ /* 0x000fe20000010000 */
[----:B------:R-:W-:Y:S01]  /*4260*/  FADD.FTZ R70, R70, R17 ;  /* 0x0000001146467221 */ /* 0x000fe20000010000 */
[----:B-----5:R-:W-:Y:S02]  /*4270*/  F2FP.BF16.F32.PACK_AB R86, R24, R103 ;  /* 0x000000671856723e */ /* 0x020fe400000010ff */
[----:B------:R-:W-:Y:S01]  /*4280*/  FADD.FTZ R129, R129, R16 ;  /* 0x0000001081817221 */ /* 0x000fe20000010000 */
[----:B------:R-:W-:Y:S01]  /*4290*/  FADD.FTZ R71, R71, R70 ;  /* 0x0000004647477221 */ /* 0x000fe20000010000 */
[----:B------:R-:W-:Y:S02]  /*42a0*/  HMMA.16816.F32.BF16 R4, R20, R18, R4 ;  /* 0x000000121404723c */ /* 0x000fe40000041804 */
[----:B------:R-:W-:Y:S01]  /*42b0*/  FADD.FTZ R68, R68, R129 ;  /* 0x0000008144447221 */ /* 0x000fe20000010000 */
[----:B-1----:R-:W-:-:S03]  /*42c0*/  F2FP.BF16.F32.PACK_AB R87, R25, R106 ;  /* 0x0000006a1957723e */ /* 0x002fc600000010ff */
[----:B------:R-:W-:-:S04]  /*42d0*/  FADD.FTZ R69, R69, R68 ;  /* 0x0000004445457221 */ /* 0x000fc80000010000 */
[----:B------:R-:W-:Y:S01]  /*42e0*/  FADD.FTZ R50, R50, R69 ;  /* 0x0000004532327221 */ /* 0x000fe20000010000 */
[C---:B------:R-:W-:Y:S01]  /*42f0*/  HMMA.16816.F32.BF16 R96, R84.reuse, R12, R8 ;  /* 0x0000000c5460723c */ /* 0x040fe20000041808 */
[----:B------:R-:W-:Y:S01]  /*4300*/  FADD.FTZ R12, R48, R71 ;  /* 0x00000047300c7221 */ /* 0x000fe20000010000 */
[----:B------:R-:W1:Y:S01]  /*4310*/  LDSM.16.MT88.4 R8, [R152+0x9800] ;  /* 0x009800009808783b */ /* 0x000e620000004200 */
        /* <DEDUP_REMOVED lines=44> */
[----:B------:R-:W-:Y:S01]  /*45e0*/  IMAD.MOV.U32 R105, RZ, RZ, R0 ;  /* 0x000000ffff697224 */ /* 0x000fe200078e0000 */
[----:B------:R-:W-:Y:S01]  /*45f0*/  ISETP.NE.AND.EX P0, PT, R125, RZ, PT, P0 ;  /* 0x000000ff7d00720c */ /* 0x000fe20003f05300 */
[----:B------:R-:W-:-:S12]  /*4600*/  IMAD.MOV.U32 R103, RZ, RZ, R100 ;  /* 0x000000ffff677224 */ /* 0x000fd800078e0064 */
.L_x_12097:
        /* <DEDUP_REMOVED lines=77> */
.L_x_12092:
[----:B------:R-:W-:Y:S05]  /*4ae0*/  BSYNC.RECONVERGENT B0 ;  /* 0x0000000000007941 */ /* 0x000fea0003800200 */
.L_x_12091:
        /* <DEDUP_REMOVED lines=26> */
[----:B------:R-:W-:Y:S04]  /*4c90*/  ISETP.GT.AND P1, PT, R183, R168, PT ;  /* 0x000000a8b700720c */ /* 0x000fe80003f24270 */
        /* <DEDUP_REMOVED lines=179> */
.L_x_12096:
[----:B------:R-:W-:Y:S05]  /*57d0*/  BSYNC.RECONVERGENT B0 ;  /* 0x0000000000007941 */ /* 0x000fea0003800200 */
.L_x_12095:
[C---:B------:R-:W-:Y:S01]  /*57e0*/  LEA R112, P1, R180.reuse, R170, 0x1 ;  /* 0x000000aab4707211 */ /* 0x040fe200078208ff */
[----:B------:R-:W-:Y:S03]  /*57f0*/  IMAD.MOV.U32 R171, RZ, RZ, R169 ;  /* 0x000000ffffab7224 */ /* 0x000fe600078e00a9 */
[----:B------:R-:W-:Y:S02]  /*5800*/  LEA.HI.X R113, R180, R169, R181, 0x1, P1 ;  /* 0x000000a9b4717211 */ /* 0x000fe400008f0cb5 */
        /* <DEDUP_REMOVED lines=24> */
.L_x_12094:
[----:B------:R-:W-:Y:S05]  /*5990*/  BSYNC.RECONVERGENT B1 ;  /* 0x0000000000017941 */ /* 0x000fea0003800200 */
.L_x_12093:
        /* <DEDUP_REMOVED lines=129> */
[----:B------:R-:W-:Y:S01]  /*61b0*/  ISETP.GT.AND P1, PT, R183, R168, PT ;  /* 0x000000a8b700720c */ /* 0x000fe20003f24270 */
        /* <DEDUP_REMOVED lines=280> */
.L_x_12090:
        /* <DEDUP_REMOVED lines=10> */
.L_x_12105:
[----:B------:R-:W2:Y:S01]  /*73e0*/  S2R R36, SR_TID.X ;  /* 0x0000000000247919 */ /* 0x000ea20000002100 */
[----:B------:R-:W1:Y:S01]  /*73f0*/  S2UR UR6, SR_CgaCtaId ;  /* 0x00000000000679c3 */ /* 0x000e620000008800 */
[----:B------:R-:W1:Y:S01]  /*7400*/  MUFU.RCP R6, R39 ;  /* 0x0000002700067308 */ /* 0x000e620000001000 */
[----:B---34-:R-:W-:Y:S01]  /*7410*/  FADD.FTZ R38, R38, R7 ;  /* 0x0000000726267221 */ /* 0x018fe20000010000 */
[----:B------:R-:W-:-:S05]  /*7420*/  FSETP.NE.FTZ.AND P1, PT, R39, RZ, PT ;  /* 0x000000ff2700720b */ /* 0x000fca0003f35000 */
[----:B------:R-:W-:Y:S01]  /*7430*/  BAR.SYNC.DEFER_BLOCKING 0x0 ;  /* 0x0000000000007b1d */ /* 0x000fe20000010000 */
[----:B------:R-:W-:-:S05]  /*7440*/  FSETP.NE.FTZ.AND P0, PT, R38, RZ, PT ;  /* 0x000000ff2600720b */ /* 0x000fca0003f15000 */
[----:B------:R-:W3:Y:S01]  /*7450*/  MUFU.RCP R5, R38 ;  /* 0x0000002600057308 */ /* 0x000ee20000001000 */
[----:B------:R-:W-:Y:S01]  /*7460*/  UMOV UR7, 0x400 ;  /* 0x0000040000077882 */ /* 0x000fe20000000000 */
[----:B-1----:R-:W-:-:S05]  /*7470*/  FSEL R6, R6, 1, P1 ;  /* 0x3f80000006067808 */ /* 0x002fca0000800000 */
[C---:B------:R-:W-:Y:S01]  /*7480*/  FMUL.FTZ R96, R6.reuse, R96 ;  /* 0x0000006006607220 */ /* 0x040fe20000410000 */
[----:B------:R-:W-:Y:S01]  /*7490*/  ULEA UR6, UR6, UR7, 0x18 ;  /* 0x0000000706067291 */ /* 0x000fe2000f8ec0ff */
        /* <DEDUP_REMOVED lines=70> */
[----:B------:R-:W2:Y:S04]  /*7900*/  LD.E.64 R40, desc[UR4][R2.64+0xb0] ;  /* 0x0000b00402287980 */ /* 0x000ea8000c101b00 */
[----:B------:R-:W3:Y:S04]  /*7910*/  LD.E R43, desc[UR4][R2.64+0x60] ;  /* 0x00006004022b7980 */ /* 0x000ee8000c101900 */
[----:B------:R-:W4:Y:S04]  /*7920*/  LD.E R42, desc[UR4][R2.64+0xcc] ;  /* 0x0000cc04022a7980 */ /* 0x000f28000c101900 */
[----:B------:R-:W4:Y:S04]  /*7930*/  LD.E.64 R46, desc[UR4][R2.64+0x78] ;  /* 0x00007804022e7980 */ /* 0x000f28000c101b00 */
[----:B------:R1:W5:Y:S01]  /*7940*/  LD.E.64 R48, desc[UR4][R2.64+0xa8] ;  /* 0x0000a80402307980 */ /* 0x000362000c101b00 */
[----:B------:R-:W-:Y:S01]  /*7950*/  SHF.L.U32 R45, R36, 0x2, RZ ;  /* 0x00000002242d7819 */ /* 0x000fe200000006ff */
[----:B------:R-:W1:Y:S01]  /*7960*/  @P1 MUFU.LG2 R39, R39 ;  /* 0x0000002700271308 */ /* 0x000e620000000c00 */
[----:B------:R-:W-:Y:S01]  /*7970*/  SHF.R.U32.HI R44, RZ, 0x1, R36 ;  /* 0x00000001ff2c7819 */ /* 0x000fe20000011624 */
[----:B------:R-:W-:Y:S01]  /*7980*/  BSSY.RECONVERGENT B0, `(.L_x_12099) ;  /* 0x000002d000007945 */ /* 0x000fe20003800200 */
[----:B-1----:R-:W-:-:S02]  /*7990*/  LOP3.LUT R5, R45, 0x1f8, RZ, 0xc0, !PT ;  /* 0x000001f82d057812 */ /* 0x002fc400078ec0ff */
[----:B------:R-:W-:Y:S02]  /*79a0*/  LOP3.LUT R50, R4, 0x10, RZ, 0xc0, !PT ;  /* 0x0000001004327812 */ /* 0x000fe400078ec0ff */
[----:B------:R-:W-:Y:S01]  /*79b0*/  LOP3.LUT R5, R5, 0x38, R44, 0x78, !PT ;  /* 0x0000003805057812 */ /* 0x000fe200078e782c */
[----:B------:R-:W1:Y:S01]  /*79c0*/  @P0 MUFU.LG2 R38, R38 ;  /* 0x0000002600260308 */ /* 0x000e620000000c00 */
[----:B------:R-:W-:Y:S01]  /*79d0*/  BAR.SYNC.DEFER_BLOCKING 0x0 ;  /* 0x0000000000007b1d */ /* 0x000fe20000010000 */
[----:B------:R-:W-:Y:S02]  /*79e0*/  LOP3.LUT P3, RZ, R36, 0x3, RZ, 0xc0, !PT ;  /* 0x0000000324ff7812 */ /* 0x000fe4000786c0ff */
[----:B------:R-:W-:Y:S02]  /*79f0*/  LEA R50, R5, R50, 0x2 ;  /* 0x0000003205327211 */ /* 0x000fe400078e10ff */
[----:B------:R-:W-:Y:S02]  /*7a00*/  SHF.R.U32.HI R36, RZ, 0x2, R36 ;  /* 0x00000002ff247819 */ /* 0x000fe40000011624 */
[----:B------:R-:W-:-:S02]  /*7a10*/  LOP3.LUT R3, R45, 0xffc, RZ, 0xc0, !PT ;  /* 0x00000ffc2d037812 */ /* 0x000fc400078ec0ff */
[----:B------:R-:W-:Y:S01]  /*7a20*/  MOV R2, 0xff800000 ;  /* 0xff80000000027802 */ /* 0x000fe20000000f00 */
[----:B------:R-:W1:Y:S04]  /*7a30*/  LDS.128 R32, [R50+UR6] ;  /* 0x0000000632207984 */ /* 0x000e680008000c00 */
[----:B------:R-:W1:Y:S04]  /*7a40*/  LDS.128 R28, [R50+UR6+0x800] ;  /* 0x00080006321c7984 */ /* 0x000e680008000c00 */
[----:B------:R-:W1:Y:S04]  /*7a50*/  LDS.128 R24, [R50+UR6+0x1000] ;  /* 0x0010000632187984 */ /* 0x000e680008000c00 */
[----:B------:R-:W1:Y:S04]  /*7a60*/  LDS.128 R20, [R50+UR6+0x1800] ;  /* 0x0018000632147984 */ /* 0x000e680008000c00 */
[----:B------:R-:W1:Y:S04]  /*7a70*/  LDS.128 R16, [R50+UR6+0x2000] ;  /* 0x0020000632107984 */ /* 0x000e680008000c00 */
[----:B------:R-:W1:Y:S04]  /*7a80*/  LDS.128 R12, [R50+UR6+0x2800] ;  /* 0x00280006320c7984 */ /* 0x000e680008000c00 */
[----:B------:R-:W1:Y:S04]  /*7a90*/  LDS.128 R8, [R50+UR6+0x3000] ;  /* 0x0030000632087984 */ /* 0x000e680008000c00 */
[----:B------:R1:W2:Y:S02]  /*7aa0*/  LDS.128 R4, [R50+UR6+0x3800] ;  /* 0x0038000632047984 */ /* 0x0002a40008000c00 */
[----:B-1----:R-:W-:Y:S01]  /*7ab0*/  @P1 FMUL.FTZ R50, R39, 0.69314718246459960938 ;  /* 0x3f31721827321820 */ /* 0x002fe20000410000 */
[----:B------:R-:W-:-:S04]  /*7ac0*/  LOP3.LUT R39, R44, 0x30, RZ, 0xc0, !PT ;  /* 0x000000302c277812 */ /* 0x000fc800078ec0ff */
[----:B------:R-:W-:Y:S01]  /*7ad0*/  LOP3.LUT R36, R39, 0x7, R36, 0xf8, !PT ;  /* 0x0000000727247812 */ /* 0x000fe200078ef824 */
[----:B--2---:R-:W-:-:S04]  /*7ae0*/  IMAD R40, R40, UR8, R179 ;  /* 0x0000000828287c24 */ /* 0x004fc8000f8e02b3 */
[----:B---3--:R-:W-:Y:S02]  /*7af0*/  IMAD R40, R40, R43, R178 ;  /* 0x0000002b28287224 */ /* 0x008fe400078e02b2 */
[----:B------:R-:W-:Y:S02]  /*7b00*/  @P0 FMUL.FTZ R43, R38, 0.69314718246459960938 ;  /* 0x3f317218262b0820 */ /* 0x000fe40000410000 */
[----:B------:R-:W-:Y:S01]  /*7b10*/  IMAD R41, R41, R40, R176 ;  /* 0x0000002829297224 */ /* 0x000fe200078e02b0 */
[----:B------:R-:W-:Y:S01]  /*7b20*/  MOV R40, 0xff800000 ;  /* 0xff80000000287802 */ /* 0x000fe20000000f00 */
[C---:B-----5:R-:W-:Y:S01]  /*7b30*/  @P1 FFMA.FTZ R40, R37.reuse, R100, R50 ;  /* 0x0000006425281223 */ /* 0x060fe20000010032 */
[----:B------:R-:W-:Y:S01]  /*7b40*/  @P0 FFMA.FTZ R2, R37, R0, R43 ;  /* 0x0000000025020223 */ /* 0x000fe2000001002b */
[----:B----4-:R-:W-:-:S05]  /*7b50*/  IMAD R42, R41, R42, RZ ;  /* 0x0000002a292a7224 */ /* 0x010fca00078e02ff */
[----:B------:R-:W-:-:S04]  /*7b60*/  IADD3 R3, P2, PT, R42, R3, RZ ;  /* 0x000000032a037210 */ /* 0x000fc80007f5e0ff */
[----:B------:R-:W-:Y:S02]  /*7b70*/  LEA.HI.X.SX32 R42, R42, RZ, 0x1, P2 ;  /* 0x000000ff2a2a7211 */ /* 0x000fe400010f0eff */
[----:B------:R-:W-:-:S04]  /*7b80*/  LEA R44, P2, R3, R46, 0x2 ;  /* 0x0000002e032c7211 */ /* 0x000fc800078410ff */
[----:B------:R-:W-:Y:S01]  /*7b90*/  LEA.HI.X R45, R3, R47, R42, 0x2, P2 ;  /* 0x0000002f032d7211 */ /* 0x000fe200010f142a */
[----:B------:R-:W-:Y:S08]  /*7ba0*/  @P3 BRA `(.L_x_12100) ;  /* 0x0000000000283947 */ /* 0x000ff00003800000 */
[----:B------:R-:W-:Y:S01]  /*7bb0*/  IMAD.IADD R177, R177, 0x1, -R176 ;  /* 0x00000001b1b17824 */ /* 0x000fe200078e0ab0 */
        /* <DEDUP_REMOVED lines=9> */
.L_x_12100:
[----:B------:R-:W-:Y:S05]  /*7c50*/  BSYNC.RECONVERGENT B0 ;  /* 0x0000000000007941 */ /* 0x000fea0003800200 */
.L_x_12099:
[----:B------:R-:W-:Y:S01]  /*7c60*/  MOV R175, 0x0 ;  /* 0x0000000000af7802 */ /* 0x000fe20000000f00 */
[----:B------:R-:W-:Y:S04]  /*7c70*/  ST.E.128 desc[UR4][R44.64], R32 ;  /* 0x000000202c007985 */ /* 0x000fe8000c101d04 */
[----:B------:R-:W-:Y:S04]  /*7c80*/  ST.E.128 desc[UR4][R44.64+0x800], R28 ;  /* 0x0008001c2c007985 */ /* 0x000fe8000c101d04 */
[----:B------:R-:W-:Y:S04]  /*7c90*/  ST.E.128 desc[UR4][R44.64+0x1000], R24 ;  /* 0x001000182c007985 */ /* 0x000fe8000c101d04 */
[----:B------:R-:W-:Y:S04]  /*7ca0*/  ST.E.128 desc[UR4][R44.64+0x1800], R20 ;  /* 0x001800142c007985 */ /* 0x000fe8000c101d04 */
[----:B------:R-:W-:Y:S04]  /*7cb0*/  ST.E.128 desc[UR4][R44.64+0x2000], R16 ;  /* 0x002000102c007985 */ /* 0x000fe8000c101d04 */
[----:B------:R-:W-:Y:S04]  /*7cc0*/  ST.E.128 desc[UR4][R44.64+0x2800], R12 ;  /* 0x0028000c2c007985 */ /* 0x000fe8000c101d04 */
[----:B------:R-:W-:Y:S04]  /*7cd0*/  ST.E.128 desc[UR4][R44.64+0x3000], R8 ;  /* 0x003000082c007985 */ /* 0x000fe8000c101d04 */
[----:B------:R1:W-:Y:S02]  /*7ce0*/  ST.E.128 desc[UR4][R44.64+0x3800], R4 ;  /* 0x003800042c007985 */ /* 0x0003e4000c101d04 */
[----:B-1----:R-:W-:Y:S05]  /*7cf0*/  RET.REL.NODEC R174 `(_ZN5flash24flash_fwd_splitkv_kernelI23Flash_fwd_kernel_traitsILi64ELi64ELi128ELi4ELb0ELb0EN7cutlass10bfloat16_tE19Flash_kernel_traitsILi64ELi64ELi128ELi4ES3_EELb0ELb0ELb0ELb1ELb1ELb0ELb1ELb0EEEvNS_16Flash_fwd_paramsE) ;  /* 0xffffff80aec07950 */ /* 0x002fea0003c3ffff */
.L_x_12098:
[----:B------:R-:W-:Y:S01]  /*7d00*/  MOV R5, 0x2 ;  /* 0x0000000200057802 */ /* 0x000fe20000000f00 */
[----:B------:R-:W-:Y:S01]  /*7d10*/  IMAD.MOV.U32 R4, RZ, RZ, 0x1f ;  /* 0x0000001fff047424 */ /* 0x000fe200078e00ff */
[----:B------:R-:W-:-:S07]  /*7d20*/  MOV R6, 0xffffffff ;  /* 0xffffffff00067802 */ /* 0x000fce0000000f00 */
[----:B-1---5:R-:W-:Y:S05]  /*7d30*/  WARPSYNC.COLLECTIVE R6, `(.L_x_12101) ;  /* 0x0000000006087348 */ /* 0x022fea0003c00000 */
[----:B------:R2:W3:Y:S02]  /*7d40*/  SHFL.BFLY P0, R7, R189, R5, R4 ;  /* 0x0c000005bd077389 */ /* 0x0004e40000000004 */
[----:B-123-5:R-:W-:Y:S05]  /*7d50*/  ENDCOLLECTIVE ;  /* 0x000000000000791b */ /* 0x02efea0003800000 */
.L_x_12101:
[----:B------:R-:W-:Y:S02]  /*7d60*/  IMAD.MOV.U32 R8, RZ, RZ, R7 ;  /* 0x000000ffff087224 */ /* 0x000fe400078e0007 */
[----:B------:R-:W-:Y:S02]  /*7d70*/  IMAD.MOV.U32 R5, RZ, RZ, 0x1 ;  /* 0x00000001ff057424 */ /* 0x000fe400078e00ff */
[----:B------:R-:W-:-:S05]  /*7d80*/  FADD.FTZ R8, R8, R189 ;  /* 0x000000bd08087221 */ /* 0x000fca0000010000 */
[----:B------:R-:W-:-:S07]  /*7d90*/  MOV R189, R8 ;  /* 0x0000000800bd7202 */ /* 0x000fce0000000f00 */
[----:B------:R-:W-:Y:S05]  /*7da0*/  WARPSYNC.COLLECTIVE R6, `(.L_x_12102) ;  /* 0x0000000006087348 */ /* 0x000fea0003c00000 */
[----:B------:R1:W2:Y:S02]  /*7db0*/  SHFL.BFLY P0, R7, R189, R5, R4 ;  /* 0x0c000005bd077389 */ /* 0x0002a40000000004 */
[----:B-12---:R-:W-:Y:S05]  /*7dc0*/  ENDCOLLECTIVE ;  /* 0x000000000000791b */ /* 0x006fea0003800000 */
.L_x_12102:
[----:B------:R-:W-:Y:S01]  /*7dd0*/  MOV R189, R188 ;  /* 0x000000bc00bd7202 */ /* 0x000fe20000000f00 */
[----:B------:R-:W-:Y:S01]  /*7de0*/  IMAD.MOV.U32 R5, RZ, RZ, 0x2 ;  /* 0x00000002ff057424 */ /* 0x000fe200078e00ff */
[----:B------:R-:W-:-:S07]  /*7df0*/  MOV R39, R7 ;  /* 0x0000000700277202 */ /* 0x000fce0000000f00 */
[----:B------:R-:W-:Y:S05]  /*7e00*/  WARPSYNC.COLLECTIVE R6, `(.L_x_12103) ;  /* 0x0000000006087348 */ /* 0x000fea0003c00000 */
[----:B------:R1:W2:Y:S02]  /*7e10*/  SHFL.BFLY P0, R7, R189, R5, R4 ;  /* 0x0c000005bd077389 */ /* 0x0002a40000000004 */
[----:B-12---:R-:W-:Y:S05]  /*7e20*/  ENDCOLLECTIVE ;  /* 0x000000000000791b */ /* 0x006fea0003800000 */
.L_x_12103:
[----:B------:R-:W-:Y:S01]  /*7e30*/  FADD.FTZ R39, R8, R39 ;  /* 0x0000002708277221 */ /* 0x000fe20000010000 */
[----:B------:R-:W-:Y:S01]  /*7e40*/  FADD.FTZ R38, R7, R188 ;  /* 0x000000bc07267221 */ /* 0x000fe20000010000 */
[----:B------:R-:W-:-:S04]  /*7e50*/  MOV R5, 0x1 ;  /* 0x0000000100057802 */ /* 0x000fc80000000f00 */
[----:B------:R-:W-:-:S07]  /*7e60*/  MOV R189, R38 ;  /* 0x0000002600bd7202 */ /* 0x000fce0000000f00 */
[----:B------:R-:W-:Y:S05]  /*7e70*/  WARPSYNC.COLLECTIVE R6, `(.L_x_12104) ;  /* 0x0000000006087348 */ /* 0x000fea0003c00000 */
[----:B------:R1:W2:Y:S02]  /*7e80*/  SHFL.BFLY P0, R7, R189, R5, R4 ;  /* 0x0c000005bd077389 */ /* 0x0002a40000000004 */
[----:B-12---:R-:W-:Y:S05]  /*7e90*/  ENDCOLLECTIVE ;  /* 0x000000000000791b */ /* 0x006fea0003800000 */
.L_x_12104:
[----:B------:R-:W-:Y:S05]  /*7ea0*/  BRA `(.L_x_12105) ;  /* 0xfffffff4004c7947 */ /* 0x000fea000383ffff */
.L_x_12106:
        /* <DEDUP_REMOVED lines=13> */
.L_x_14814:


//--------------------- .text._ZN5flash24flash_fwd_splitkv_kernelI23Flash_fwd_kernel_traitsILi64ELi64ELi128ELi4ELb0ELb0EN7cutlass10bfloat16_tE19Flash_kernel_traitsILi64ELi64ELi128ELi4ES3_EELb0ELb0ELb0ELb1ELb1ELb1ELb1ELb0EEEvNS_16Flash_fwd_paramsE --------------------------
	.section	.text._ZN5flash24flash_fwd_splitkv_kernelI23Flash_fwd_kernel_traitsILi64ELi64ELi128ELi4ELb0ELb0EN7cutlass10bfloat16_tE19Flash_kernel_traitsILi64ELi64ELi128ELi4ES3_EELb0ELb0ELb0ELb1ELb1ELb1ELb1ELb0EEEvNS_16Flash_fwd_paramsE,"ax",@progbits
	.align	128
        .global         _ZN5flash24flash_fwd_splitkv_kernelI23Flash_fwd_kernel_traitsILi64ELi64ELi128ELi4ELb0ELb0EN7cutlass10bfloat16_tE19Flash_kernel_traitsILi64ELi64ELi128ELi4ES3_EELb0ELb0ELb0ELb1ELb1ELb1ELb1ELb0EEEvNS_16Flash_fwd_paramsE
        .type           _ZN5flash24flash_fwd_splitkv_kernelI23Flash_fwd_kernel_traitsILi64ELi64ELi128ELi4ELb0ELb0EN7cutlass10bfloat16_tE19Flash_kernel_traitsILi64ELi64ELi128ELi4ES3_EELb0ELb0ELb0ELb1ELb1ELb1ELb1ELb0EEEvNS_16Flash_fwd_paramsE,@function
        .size           _ZN5flash24flash_fwd_splitkv_kernelI23Flash_fwd_kernel_traitsILi64ELi64ELi128ELi4ELb0ELb0EN7cutlass10bfloat16_tE19Flash_kernel_traitsILi64ELi64ELi128ELi4ES3_EELb0ELb0ELb0ELb1ELb1ELb1ELb1ELb0EEEvNS_16Flash_fwd_paramsE,(.L_x_14815 - _ZN5flash24flash_fwd_splitkv_kernelI23Flash_fwd_kernel_traitsILi64ELi64ELi128ELi4ELb0ELb0EN7cutlass10bfloat16_tE19Flash_kernel_traitsILi64ELi64ELi128ELi4ES3_EELb0ELb0ELb0ELb1ELb1ELb1ELb1ELb0EEEvNS_16Flash_fwd_paramsE)
        .other          _ZN5flash24flash_fwd_splitkv_kernelI23Flash_fwd_kernel_traitsILi64ELi64ELi128ELi4ELb0ELb0EN7cutlass10bfloat16_tE19Flash_kernel_traitsILi64ELi64ELi128ELi4ES3_EELb0ELb0ELb0ELb1ELb1ELb1ELb1ELb0EEEvNS_16Flash_fwd_paramsE,@"STO_CUDA_ENTRY STV_DEFAULT"
_ZN5flash24flash_fwd_splitkv_kernelI23Flash_fwd_kernel_traitsILi64ELi64ELi128ELi4ELb0ELb0EN7cutlass10bfloat16_tE19Flash_kernel_traitsILi64ELi64ELi128ELi4ES3_EELb0ELb0ELb0ELb1ELb1ELb1ELb1ELb0EEEvNS_16Flash_fwd_paramsE:
.text._ZN5flash24flash_fwd_splitkv_kernelI23Flash_fwd_kernel_traitsILi64ELi64ELi128ELi4ELb0ELb0EN7cutlass10bfloat16_tE19Flash_kernel_traitsILi64ELi64ELi128ELi4ES3_EELb0ELb0ELb0ELb1ELb1ELb1ELb1ELb0EEEvNS_16Flash_fwd_paramsE:
        /* <DEDUP_REMOVED lines=29> */
[----:B------:R-:W-:Y:S05]  /*01d0*/  CALL.REL.NOINC `($_ZN5flash24flash_fwd_splitkv_kernelI23Flash_fwd_kernel_traitsILi64ELi64ELi128ELi4ELb0ELb0EN7cutlass10bfloat16_tE19Flash_kernel_traitsILi64ELi64ELi128ELi4ES3_EELb0ELb0ELb0ELb1ELb1ELb1ELb1ELb0EEEvNS_16Flash_fwd_paramsE$_ZN5flash30compute_attn_1rowblock_splitkvI23Flash_fwd_kernel_traitsILi64ELi64ELi128ELi4ELb0ELb0EN7cutlass10bfloat16_tE19Flash_kernel_traitsILi64ELi64ELi128ELi4ES3_EELb0ELb0ELb0ELb1ELb1ELb1ELb1ELb0ENS_16Flash_fwd_paramsEEEvRKT8_iiiii) ;  /* 0x0000000000087944 */ /* 0x000fea0003c00000 */
[----:B------:R-:W-:Y:S05]  /*01e0*/  BSYNC.RECONVERGENT B2 ;  /* 0x0000000000027941 */ /* 0x000fea0003800200 */
.L_x_12107:
[----:B------:R-:W-:Y:S05]  /*01f0*/  EXIT ;  /* 0x000000000000794d */ /* 0x000fea0003800000 */
        .type           $_ZN5flash24flash_fwd_splitkv_kernelI23Flash_fwd_kernel_traitsILi64ELi64ELi128ELi4ELb0ELb0EN7cutlass10bfloat16_tE19Flash_kernel_traitsILi64ELi64ELi128ELi4ES3_EELb0ELb0ELb0ELb1ELb1ELb1ELb1ELb0EEEvNS_16Flash_fwd_paramsE$_ZN5flash30compute_attn_1rowblock_splitkvI23Flash_fwd_kernel_traitsILi64ELi64ELi128ELi4ELb0ELb0EN7cutlass10bfloat16_tE19Flash_kernel_traitsILi64ELi64ELi128ELi4ES3_EELb0ELb0ELb0ELb1ELb1ELb1ELb1ELb0ENS_16Flash_fwd_paramsEEEvRKT8_iiiii,@function
        .size           $_ZN5flash24flash_fwd_splitkv_kernelI23Flash_fwd_kernel_traitsILi64ELi64ELi128ELi4ELb0ELb0EN7cutlass10bfloat16_tE19Flash_kernel_traitsILi64ELi64ELi128ELi4ES3_EELb0ELb0ELb0ELb1ELb1ELb1ELb1ELb0EEEvNS_16Flash_fwd_paramsE$_ZN5flash30compute_attn_1rowblock_splitkvI23Flash_fwd_kernel_traitsILi64ELi64ELi128ELi4ELb0ELb0EN7cutlass10bfloat16_tE19Flash_kernel_traitsILi64ELi64ELi128ELi4ES3_EELb0ELb0ELb0ELb1ELb1ELb1ELb1ELb0ENS_16Flash_fwd_paramsEEEvRKT8_iiiii,(.L_x_14815 - $_ZN5flash24flash_fwd_splitkv_kernelI23Flash_fwd_kernel_traitsILi64ELi64ELi128ELi4ELb0ELb0EN7cutlass10bfloat16_tE19Flash_kernel_traitsILi64ELi64ELi128ELi4ES3_EELb0ELb0ELb0ELb1ELb1ELb1ELb1ELb0EEEvNS_16Flash_fwd_paramsE$_ZN5flash30compute_attn_1rowblock_splitkvI23Flash_fwd_kernel_traitsILi64ELi64ELi128ELi4ELb0ELb0EN7cutlass10bfloat16_tE19Flash_kernel_traitsILi64ELi64ELi128ELi4ES3_EELb0ELb0ELb0ELb1ELb1ELb1ELb1ELb0ENS_16Flash_fwd_paramsEEEvRKT8_iiiii)
$_ZN5flash24flash_fwd_splitkv_kernelI23Flash_fwd_kernel_traitsILi64ELi64ELi128ELi4ELb0ELb0EN7cutlass10bfloat16_tE19Flash_kernel_traitsILi64ELi64ELi128ELi4ES3_EELb0ELb0ELb0ELb1ELb1ELb1ELb1ELb0EEEvNS_16Flash_fwd_paramsE$_ZN5flash30compute_attn_1rowblock_splitkvI23Flash_fwd_kernel_traitsILi64ELi64ELi128ELi4ELb0ELb0EN7cutlass10bfloat16_tE19Flash_kernel_traitsILi64ELi64ELi128ELi4ES3_EELb0ELb0ELb0ELb1ELb1ELb1ELb1ELb0ENS_16Flash_fwd_paramsEEEvRKT8_iiiii:
        /* <DEDUP_REMOVED lines=24> */
.L_x_12111:
[----:B------:R-:W-:Y:S05]  /*0380*/  BSYNC.RECONVERGENT B0 ;  /* 0x0000000000007941 */ /* 0x000fea0003800200 */
.L_x_12110:
[----:B-----5:R-:W-:Y:S02]  /*0390*/  IADD3 R10, PT, PT, R10, R0, -R9 ;  /* 0x000000000a0a7210 */ /* 0x020fe40007ffe809 */
.L_x_12109:
[----:B------:R-:W-:Y:S05]  /*03a0*/  BSYNC.RECONVERGENT B1 ;  /* 0x0000000000017941 */ /* 0x000fea0003800200 */
.L_x_12108:
[----:B------:R-:W-:Y:S01]  /*03b0*/  IMAD.SHL.U32 R178, R11, 0x40, RZ ;  /* 0x000000400bb27824 */ /* 0x000fe200078e00ff */
[----:B------:R-:W-:-:S04]  /*03c0*/  MOV R177, 0x0 ;  /* 0x0000000000b17802 */ /* 0x000fc80000000f00 */
[----:B-----5:R-:W-:-:S13]  /*03d0*/  ISETP.GT.AND P0, PT, R179, R178, PT ;  /* 0x000000b2b300720c */ /* 0x020fda0003f04270 */
[----:B-1----:R-:W-:Y:S05]  /*03e0*/  @!P0 RET.REL.NODEC R176 `(_ZN5flash24flash_fwd_splitkv_kernelI23Flash_fwd_kernel_traitsILi64ELi64ELi128ELi4ELb0ELb0EN7cutlass10bfloat16_tE19Flash_kernel_traitsILi64ELi64ELi128ELi4ES3_EELb0ELb0ELb0ELb1ELb1ELb1ELb1ELb0EEEvNS_16Flash_fwd_paramsE) ;  /* 0xfffffffcb0048950 */ /* 0x002fea0003c3ffff */
        /* <DEDUP_REMOVED lines=103> */
[----:B-1----:R-:W-:Y:S05]  /*0a60*/  @P0 RET.REL.NODEC R176 `(_ZN5flash24flash_fwd_splitkv_kernelI23Flash_fwd_kernel_traitsILi64ELi64ELi128ELi4ELb0ELb0EN7cutlass10bfloat16_tE19Flash_kernel_traitsILi64ELi64ELi128ELi4ES3_EELb0ELb0ELb0ELb1ELb1ELb1ELb1ELb0EEEvNS_16Flash_fwd_paramsE) ;  /* 0xfffffff4b0640950 */ /* 0x002fea0003c3ffff */
[----:B------:R-:W-:Y:S02]  /*0a70*/  MOV R3, 0xff800000 ;  /* 0xff80000000037802 */ /* 0x000fe40000000f00 */
[----:B------:R-:W-:-:S03]  /*0a80*/  MOV R177, 0x0 ;  /* 0x0000000000b17802 */ /* 0x000fc60000000f00 */
[----:B------:R1:W-:Y:S02]  /*0a90*/  ST.E desc[UR4][R12.64+0xe0], R3 ;  /* 0x0000e0030c007985 */ /* 0x0003e4000c101904 */
[----:B-1----:R-:W-:Y:S05]  /*0aa0*/  RET.REL.NODEC R176 `(_ZN5flash24flash_fwd_splitkv_kernelI23Flash_fwd_kernel_traitsILi64ELi64ELi128ELi4ELb0ELb0EN7cutlass10bfloat16_tE19Flash_kernel_traitsILi64ELi64ELi128ELi4ES3_EELb0ELb0ELb0ELb1ELb1ELb1ELb1ELb0EEEvNS_16Flash_fwd_paramsE) ;  /* 0xfffffff4b0547950 */ /* 0x002fea0003c3ffff */
.L_x_12112:
        /* <DEDUP_REMOVED lines=71> */
[----:B------:R-:W-:Y:S02]  /*0f20*/  ISETP.GE.U32.AND P2, PT, R5, R8, PT ;  /* 0x000000080500720c */ /* 0x000fe40003f46070 */
[----:B------:R-:W-:Y:S02]  /*0f30*/  @!P1 IADD3 R4, PT, PT, R4, 0x1, RZ ;  /* 0x0000000104049810 */ /* 0x000fe40007ffe0ff */
[----:B------:R-:W-:Y:S02]  /*0f40*/  ISETP.GE.AND P0, PT, R9, RZ, PT ;  /* 0x000000ff0900720c */ /* 0x000fe40003f06270 */
[----:B------:R-:W-:Y:S01]  /*0f50*/  ISETP.NE.AND P1, PT, R15, RZ, PT ;  /* 0x000000ff0f00720c */ /* 0x000fe20003f25270 */
[----:B------:R-:W-:-:S06]  /*0f60*/  IMAD R7, R13, R7, R188 ;  /* 0x000000070d077224 */ /* 0x000fcc00078e02bc */
        /* <DEDUP_REMOVED lines=26> */
.L_x_12114:
        /* <DEDUP_REMOVED lines=56> */
[----:B------:R-:W-:Y:S01]  /*1490*/  IMAD.WIDE.U32 R28, R20, R7, R28 ;  /* 0x00000007141c7225 */ /* 0x000fe200078e001c */
[----:B------:R-:W-:-:S03]  /*14a0*/  MOV R7, R188 ;  /* 0x000000bc00077202 */ /* 0x000fc60000000f00 */
[----:B------:R-:W-:Y:S01]  /*14b0*/  IMAD R0, R20, R0, R5 ;  /* 0x0000000014007224 */ /* 0x000fe200078e0205 */
[----:B------:R-:W-:Y:S01]  /*14c0*/  MOV R10, R28 ;  /* 0x0000001c000a7202 */ /* 0x000fe20000000f00 */
[----:B------:R-:W-:-:S03]  /*14d0*/  IMAD.WIDE.U32 R18, R18, R8, R12 ;  /* 0x0000000812127225 */ /* 0x000fc600078e000c */
[----:B------:R-:W-:Y:S01]  /*14e0*/  IADD3 R0, PT, PT, R29, R0, RZ ;  /* 0x000000001d007210 */ /* 0x000fe20007ffe0ff */
[----:B------:R-:W-:Y:S02]  /*14f0*/  IMAD.IADD R16, R19, 0x1, R9 ;  /* 0x0000000113107824 */ /* 0x000fe400078e0209 */
.L_x_12115:
[----:B------:R-:W-:Y:S05]  /*1500*/  BSYNC.RECONVERGENT B0 ;  /* 0x0000000000007941 */ /* 0x000fea0003800200 */
.L_x_12113:
[----:B------:R-:W2:Y:S04]  /*1510*/  LD.E.64 R36, desc[UR4][R2.64+0x18] ;  /* 0x0000180402247980 */ /* 0x000ea8000c101b00 */
[----:B------:R-:W3:Y:S04]  /*1520*/  LD.E.64 R34, desc[UR4][R2.64+0x48] ;  /* 0x0000480402227980 */ /* 0x000ee8000c101b00 */
[----:B------:R-:W4:Y:S04]  /*1530*/  LD.E.64 R28, desc[UR4][R2.64+0x30] ;  /* 0x00003004021c7980 */ /* 0x000f28000c101b00 */
[----:B------:R-:W4:Y:S04]  /*1540*/  LD.E.64 R30, desc[UR4][R2.64+0x8] ;  /* 0x00000804021e7980 */ /* 0x000f28000c101b00 */
[----:B------:R-:W4:Y:S04]  /*1550*/  LD.E.64 R12, desc[UR4][R2.64] ;  /* 0x00000004020c7980 */ /* 0x000f28000c101b00 */
[----:B------:R-:W4:Y:S01]  /*1560*/  LD.E.64 R8, desc[UR4][R2.64+0x10] ;  /* 0x0000100402087980 */ /* 0x000f22000c101b00 */
[-C--:B------:R-:W-:Y:S01]  /*1570*/  IABS R4, R15.reuse ;  /* 0x0000000f00047213 */ /* 0x080fe20000000000 */
[----:B-----5:R-:W-:Y:S01]  /*1580*/  IMAD R17, R17, R208, RZ ;  /* 0x000000d011117224 */ /* 0x020fe200078e02ff */
[----:B------:R-:W-:Y:S01]  /*1590*/  MOV R38, RZ ;  /* 0x000000ff00267202 */ /* 0x000fe20000000f00 */
[----:B------:R-:W-:Y:S01]  /*15a0*/  IMAD.SHL.U32 R166, R208, 0x20, RZ ;  /* 0x00000020d0a67824 */ /* 0x000fe200078e00ff */
[----:B------:R-:W1:Y:S01]  /*15b0*/  I2F.RP R21, R4 ;  /* 0x0000000400157306 */ /* 0x000e620000209400 */
[----:B------:R-:W-:Y:S01]  /*15c0*/  IABS R20, R15 ;  /* 0x0000000f00147213 */ /* 0x000fe20000000000 */
[----:B------:R-:W-:Y:S01]  /*15d0*/  IMAD R17, R7, R209, R17 ;  /* 0x000000d107117224 */ /* 0x000fe200078e0211 */
[----:B------:R-:W-:-:S02]  /*15e0*/  ISETP.NE.AND P2, PT, R15, RZ, PT ;  /* 0x000000ff0f00720c */ /* 0x000fc40003f45270 */
[C---:B------:R-:W-:Y:S01]  /*15f0*/  SHF.L.U32 R168, R26.reuse, 0x5, RZ ;  /* 0x000000051aa87819 */ /* 0x040fe200000006ff */
[----:B------:R-:W-:Y:S01]  /*1600*/  IMAD.MOV R20, RZ, RZ, -R20 ;  /* 0x000000ffff147224 */ /* 0x000fe200078e0a14 */
[----:B------:R-:W-:Y:S02]  /*1610*/  SHF.L.U64.HI R169, R26, 0x5, R27 ;  /* 0x000000051aa97819 */ /* 0x000fe4000001021b */
        /* <DEDUP_REMOVED lines=20> */
[----:B------:R-:W-:Y:S01]  /*1760*/  IMAD.WIDE.U32 R40, R7, R208, R38 ;  /* 0x000000d007287225 */ /* 0x000fe200078e0026 */
[----:B------:R-:W-:-:S02]  /*1770*/  SHF.R.S32.HI R16, RZ, 0x1f, R180 ;  /* 0x0000001fff107819 */ /* 0x000fc400000114b4 */
[----:B------:R-:W-:Y:S01]  /*1780*/  ISETP.GE.U32.AND P3, PT, R21, R4, PT ;  /* 0x000000041500720c */ /* 0x000fe20003f66070 */
[----:B------:R-:W-:Y:S01]  /*1790*/  IMAD.MOV.U32 R21, RZ, RZ, RZ ;  /* 0x000000ffff157224 */ /* 0x000fe200078e00ff */
[----:B------:R-:W-:Y:S01]  /*17a0*/  MOV R4, 0x400 ;  /* 0x0000040000047802 */ /* 0x000fe20000000f00 */
[----:B------:R-:W-:Y:S01]  /*17b0*/  @!P0 VIADD R14, R14, 0x1 ;  /* 0x000000010e0e8836 */ /* 0x000fe20000000000 */
[----:B------:R-:W-:Y:S01]  /*17c0*/  IADD3 R38, P0, PT, R20, R10, RZ ;  /* 0x0000000a14267210 */ /* 0x000fe20007f1e0ff */
[----:B------:R-:W-:Y:S01]  /*17d0*/  IMAD.IADD R41, R41, 0x1, R17 ;  /* 0x0000000129297824 */ /* 0x000fe200078e0211 */
[----:B-1----:R-:W-:Y:S01]  /*17e0*/  LEA R4, R19, R4, 0x18 ;  /* 0x0000000413047211 */ /* 0x002fe200078ec0ff */
[----:B------:R-:W-:Y:S01]  /*17f0*/  IMAD R171, R27, R18, RZ ;  /* 0x000000121bab7224 */ /* 0x000fe200078e02ff */
[----:B------:R-:W-:Y:S01]  /*1800*/  MOV R19, RZ ;  /* 0x000000ff00137202 */ /* 0x000fe20000000f00 */
[----:B------:R-:W-:-:S04]  /*1810*/  IMAD.X R39, RZ, RZ, R0, P0 ;  /* 0x000000ffff277224 */ /* 0x000fc800000e0600 */
[----:B------:R-:W-:Y:S01]  /*1820*/  @P3 IADD3 R14, PT, PT, R14, 0x1, RZ ;  /* 0x000000010e0e3810 */ /* 0x000fe20007ffe0ff */
[----:B------:R-:W-:-:S03]  /*1830*/  IMAD.WIDE.U32 R10, R11, 0x40, R18 ;  /* 0x000000400b0a7825 */ /* 0x000fc600078e0012 */
[----:B------:R-:W-:Y:S01]  /*1840*/  @!P1 IADD3 R14, PT, PT, -R14, RZ, RZ ;  /* 0x000000ff0e0e9210 */ /* 0x000fe20007ffe1ff */
[----:B------:R-:W-:Y:S01]  /*1850*/  IMAD.WIDE.U32 R42, R18, R26, R38 ;  /* 0x0000001a122a7225 */ /* 0x000fe200078e0026 */
[----:B------:R-:W-:-:S03]  /*1860*/  @!P2 LOP3.LUT R14, RZ, R15, RZ, 0x33, !PT ;  /* 0x0000000fff0ea212 */ /* 0x000fc600078e33ff */
[----:B------:R-:W-:Y:S02]  /*1870*/  IMAD.IADD R171, R43, 0x1, R171 ;  /* 0x000000012bab7824 */ /* 0x000fe400078e02ab */
[----:B--2---:R-:W-:Y:S02]  /*1880*/  IMAD R7, R37, R181, RZ ;  /* 0x000000b525077224 */ /* 0x004fe400078e02ff */
[----:B------:R-:W-:-:S05]  /*1890*/  IMAD.WIDE.U32 R20, R181, R36, R20 ;  /* 0x00000024b5147225 */ /* 0x000fca00078e0014 */
[----:B------:R-:W-:Y:S01]  /*18a0*/  IADD3 R21, PT, PT, R21, R7, RZ ;  /* 0x0000000715157210 */ /* 0x000fe20007ffe0ff */
[----:B---3--:R-:W-:Y:S01]  /*18b0*/  IMAD R7, R35, R180, RZ ;  /* 0x000000b423077224 */ /* 0x008fe200078e02ff */
[C---:B----4-:R-:W-:Y:S01]  /*18c0*/  SHF.L.U64.HI R45, R28.reuse, 0x5, R29 ;  /* 0x000000051c2d7819 */ /* 0x050fe2000001021d */
[----:B------:R-:W-:Y:S01]  /*18d0*/  IMAD R15, R11, R28, RZ ;  /* 0x0000001c0b0f7224 */ /* 0x000fe200078e02ff */
[----:B------:R-:W-:Y:S01]  /*18e0*/  SHF.L.U32 R44, R28, 0x5, RZ ;  /* 0x000000051c2c7819 */ /* 0x000fe200000006ff */
[----:B------:R-:W-:Y:S01]  /*18f0*/  IMAD R7, R34, R16, R7 ;  /* 0x0000001022077224 */ /* 0x000fe200078e0207 */
[----:B------:R-:W-:Y:S01]  /*1900*/  SHF.L.U64.HI R35, R28, 0x4, R29 ;  /* 0x000000041c237819 */ /* 0x000fe2000001021d */
[----:B------:R-:W-:Y:S01]  /*1910*/  IMAD.WIDE.U32 R20, R180, R34, R20 ;  /* 0x00000022b4147225 */ /* 0x000fe200078e0014 */
[----:B------:R-:W-:Y:S02]  /*1920*/  SHF.L.U32 R34, R28, 0x4, RZ ;  /* 0x000000041c227819 */ /* 0x000fe400000006ff */
[----:B------:R-:W-:Y:S01]  /*1930*/  SHF.R.S32.HI R11, RZ, 0x1f, R14 ;  /* 0x0000001fff0b7819 */ /* 0x000fe2000001140e */
[----:B------:R-:W-:Y:S01]  /*1940*/  IMAD.WIDE.U32 R16, R14, R32, R40 ;  /* 0x000000200e107225 */ /* 0x000fe200078e0028 */
[----:B------:R-:W-:-:S02]  /*1950*/  LEA R172, P0, R42, R30, 0x1 ;  /* 0x0000001e2aac7211 */ /* 0x000fc400078008ff */
[----:B------:R-:W-:Y:S01]  /*1960*/  IADD3 R41, PT, PT, R21, R7, RZ ;  /* 0x0000000715297210 */ /* 0x000fe20007ffe0ff */
[----:B------:R-:W-:Y:S01]  /*1970*/  IMAD R14, R33, R14, RZ ;  /* 0x0000000e210e7224 */ /* 0x000fe200078e02ff */
[----:B------:R-:W-:Y:S01]  /*1980*/  LEA.HI.X R171, R42, R31, R171, 0x1, P0 ;  /* 0x0000001f2aab7211 */ /* 0x000fe200000f0cab */
[----:B------:R-:W-:-:S03]  /*1990*/  IMAD.WIDE.U32 R38, R28, R10, R44 ;  /* 0x0000000a1c267225 */ /* 0x000fc600078e002c */
[----:B------:R-:W-:Y:S01]  /*19a0*/  MOV R173, R171 ;  /* 0x000000ab00ad7202 */ /* 0x000fe20000000f00 */
[----:B------:R-:W-:Y:S01]  /*19b0*/  IMAD R0, R29, R10, R15 ;  /* 0x0000000a1d007224 */ /* 0x000fe200078e020f */
[----:B------:R-:W-:Y:S01]  /*19c0*/  IADD3 R21, P2, PT, R20, R38, RZ ;  /* 0x0000002614157210 */ /* 0x000fe20007f5e0ff */
[----:B------:R-:W-:Y:S01]  /*19d0*/  IMAD.WIDE.U32 R36, R28, R10, R34 ;  /* 0x0000000a1c247225 */ /* 0x000fe200078e0022 */
[----:B------:R-:W-:-:S03]  /*19e0*/  LOP3.LUT R29, R5, 0x1c0, RZ, 0xc0, !PT ;  /* 0x000001c0051d7812 */ /* 0x000fc600078ec0ff */
[----:B------:R-:W-:Y:S01]  /*19f0*/  IMAD R32, R11, R32, R14 ;  /* 0x000000200b207224 */ /* 0x000fe200078e020e */
[----:B------:R-:W-:Y:S01]  /*1a00*/  IADD3 R14, PT, PT, R0, R39, RZ ;  /* 0x00000027000e7210 */ /* 0x000fe20007ffe0ff */
[----:B------:R-:W-:Y:S01]  /*1a10*/  IMAD.MOV.U32 R40, RZ, RZ, R20 ;  /* 0x000000ffff287224 */ /* 0x000fe200078e0014 */
[C---:B------:R-:W-:Y:S02]  /*1a20*/  IADD3 R11, P1, P0, R20.reuse, R38, R34 ;  /* 0x00000026140b7210 */ /* 0x040fe4000783e022 */
[----:B------:R-:W-:Y:S02]  /*1a30*/  IADD3 R19, P3, PT, R20, R36, RZ ;  /* 0x0000002414137210 */ /* 0x000fe40007f7e0ff */
[C---:B------:R-:W-:Y:S02]  /*1a40*/  IADD3.X R7, PT, PT, R41.reuse, R14, R35, P1, P0 ;  /* 0x0000000e29077210 */ /* 0x040fe40000fe0423 */
[----:B------:R-:W-:Y:S02]  /*1a50*/  IADD3.X R15, PT, PT, R41, R0, R37, P3, !PT ;  /* 0x00000000290f7210 */ /* 0x000fe40001ffe425 */
[----:B------:R-:W-:Y:S01]  /*1a60*/  IADD3.X R14, PT, PT, R14, R41, RZ, P2, !PT ;  /* 0x000000290e0e7210 */ /* 0x000fe200017fe4ff */
[----:B------:R-:W-:Y:S01]  /*1a70*/  IMAD.WIDE.U32 R40, R28, R10, R40 ;  /* 0x0000000a1c287225 */ /* 0x000fe200078e0028 */
[----:B------:R-:W-:-:S02]  /*1a80*/  LEA R30, P1, R19, R12, 0x1 ;  /* 0x0000000c131e7211 */ /* 0x000fc400078208ff */
[-C--:B------:R-:W-:Y:S02]  /*1a90*/  LEA R20, P0, R21, R12.reuse, 0x1 ;  /* 0x0000000c15147211 */ /* 0x080fe400078008ff */
[----:B------:R-:W-:Y:S02]  /*1aa0*/  LOP3.LUT R10, R29, 0x38, R6, 0xf8, !PT ;  /* 0x000000381d0a7812 */ /* 0x000fe400078ef806 */
[-C--:B------:R-:W-:Y:S01]  /*1ab0*/  LEA.HI.X R31, R19, R13.reuse, R15, 0x1, P1 ;  /* 0x0000000d131f7211 */ /* 0x080fe200008f0c0f */
[----:B------:R-:W-:Y:S01]  /*1ac0*/  IMAD.IADD R15, R41, 0x1, R0 ;  /* 0x00000001290f7824 */ /* 0x000fe200078e0200 */
[----:B------:R-:W-:Y:S02]  /*1ad0*/  LEA.HI.X R21, R21, R13, R14, 0x1, P0 ;  /* 0x0000000d15157211 */ /* 0x000fe400000f0c0e */
[----:B------:R-:W-:Y:S02]  /*1ae0*/  LOP3.LUT R10, R10, 0x38, R5, 0x78, !PT ;  /* 0x000000380a0a7812 */ /* 0x000fe400078e7805 */
[----:B------:R-:W-:-:S02]  /*1af0*/  LEA R14, P1, R40, R12, 0x1 ;  /* 0x0000000c280e7211 */ /* 0x000fc400078208ff */
[----:B------:R-:W-:Y:S02]  /*1b00*/  IADD3 R28, P0, PT, R168, R172, RZ ;  /* 0x000000aca81c7210 */ /* 0x000fe40007f1e0ff */
[----:B------:R-:W-:Y:S02]  /*1b10*/  LOP3.LUT R177, R10, 0x1e00, R5, 0xf8, !PT ;  /* 0x00001e000ab17812 */ /* 0x000fe400078ef805 */
[----:B------:R-:W-:Y:S02]  /*1b20*/  LEA.HI.X R15, R40, R13, R15, 0x1, P1 ;  /* 0x0000000d280f7211 */ /* 0x000fe400008f0c0f */
[----:B------:R-:W-:Y:S02]  /*1b30*/  LEA R10, P1, R11, R12, 0x1 ;  /* 0x0000000c0b0a7211 */ /* 0x000fe400078208ff */
[----:B------:R-:W-:Y:S02]  /*1b40*/  IADD3.X R29, PT, PT, R169, R171, RZ, P0, !PT ;  /* 0x000000aba91d7210 */ /* 0x000fe400007fe4ff */
[----:B------:R-:W-:-:S02]  /*1b50*/  IADD3 R12, P0, PT, R28, R168, RZ ;  /* 0x000000a81c0c7210 */ /* 0x000fc40007f1e0ff */
[----:B------:R-:W-:Y:S02]  /*1b60*/  LEA.HI.X R11, R11, R13, R7, 0x1, P1 ;  /* 0x0000000d0b0b7211 */ /* 0x000fe400008f0c07 */
[----:B------:R-:W-:Y:S01]  /*1b70*/  LEA R177, R177, R4, 0x1 ;  /* 0x00000004b1b17211 */ /* 0x000fe200078e08ff */
[----:B------:R-:W-:Y:S01]  /*1b80*/  IMAD.X R13, R29, 0x1, R169, P0 ;  /* 0x000000011d0d7824 */ /* 0x000fe200000e06a9 */
[----:B------:R-:W-:Y:S02]  /*1b90*/  IADD3 R34, P0, PT, R12, R168, RZ ;  /* 0x000000a80c227210 */ /* 0x000fe40007f1e0ff */
[----:B------:R-:W-:Y:S01]  /*1ba0*/  IADD3 R17, PT, PT, R17, R32, RZ ;  /* 0x0000002011117210 */ /* 0x000fe20007ffe0ff */
[----:B------:R-:W-:Y:S01]  /*1bb0*/  @!PT LDS RZ, [RZ] ;  /* 0x00000000fffff984 */ /* 0x000fe20000000800 */
[----:B------:R-:W-:Y:S01]  /*1bc0*/  @!PT LDS RZ, [RZ] ;  /* 0x00000000fffff984 */ /* 0x000fe20000000800 */
[----:B------:R-:W-:Y:S01]  /*1bd0*/  @!PT LDS RZ, [RZ] ;  /* 0x00000000fffff984 */ /* 0x000fe20000000800 */
[----:B------:R1:W-:Y:S01]  /*1be0*/  LDGSTS.E.BYPASS.LTC128B.128 [R177], desc[UR4][R14.64] ;  /* 0x000000000eb17fae */ /* 0x0003e2000b981a04 */
[----:B------:R-:W-:Y:S02]  /*1bf0*/  IADD3.X R35, PT, PT, R13, R169, RZ, P0, !PT ;  /* 0x000000a90d237210 */ /* 0x000fe400007fe4ff */
[----:B------:R-:W-:Y:S01]  /*1c00*/  IADD3 R36, P0, PT, R34, R168, RZ ;  /* 0x000000a822247210 */ /* 0x000fe20007f1e0ff */
[----:B------:R2:W-:Y:S01]  /*1c10*/  LDGSTS.E.BYPASS.LTC128B.128 [R177+0x800], desc[UR4][R30.64] ;  /* 0x008000001eb17fae */ /* 0x0005e2000b981a04 */
[----:B------:R-:W-:-:S03]  /*1c20*/  IMAD.WIDE.U32 R16, R18, R208, R16 ;  /* 0x000000d012107225 */ /* 0x000fc600078e0010 */
[----:B------:R3:W-:Y:S01]  /*1c30*/  LDGSTS.E.BYPASS.LTC128B.128 [R177+0x1000], desc[UR4][R20.64] ;  /* 0x0100000014b17fae */ /* 0x0007e2000b981a04 */
[----:B------:R-:W-:Y:S02]  /*1c40*/  IMAD.X R37, R35, 0x1, R169, P0 ;  /* 0x0000000123257824 */ /* 0x000fe400000e06a9 */
[----:B------:R-:W-:Y:S01]  /*1c50*/  IMAD R18, R209, R18, RZ ;  /* 0x00000012d1127224 */ /* 0x000fe200078e02ff */
[----:B------:R-:W-:Y:S04]  /*1c60*/  LDGSTS.E.BYPASS.LTC128B.128 [R177+0x1800], desc[UR4][R10.64] ;  /* 0x018000000ab17fae */ /* 0x000fe8000b981a04 */
[----:B------:R-:W-:Y:S01]  /*1c70*/  LDGSTS.E.BYPASS.LTC128B.128 [R177+0x2000], desc[UR4][R172.64] ;  /* 0x02000000acb17fae */ /* 0x000fe2000b981a04 */
[----:B------:R-:W-:-:S03]  /*1c80*/  IADD3 R175, PT, PT, R17, R18, RZ ;  /* 0x0000001211af7210 */ /* 0x000fc60007ffe0ff */
[----:B------:R4:W-:Y:S04]  /*1c90*/  LDGSTS.E.BYPASS.LTC128B.128 [R177+0x2800], desc[UR4][R28.64] ;  /* 0x028000001cb17fae */ /* 0x0009e8000b981a04 */
[----:B------:R4:W-:Y:S01]  /*1ca0*/  LDGSTS.E.BYPASS.LTC128B.128 [R177+0x3000], desc[UR4][R12.64] ;  /* 0x030000000cb17fae */ /* 0x0009e2000b981a04 */
[----:B-1----:R-:W-:-:S03]  /*1cb0*/  IADD3 R14, P0, PT, R36, R168, RZ ;  /* 0x000000a8240e7210 */ /* 0x002fc60007f1e0ff */
[----:B------:R1:W-:Y:S01]  /*1cc0*/  LDGSTS.E.BYPASS.LTC128B.128 [R177+0x3800], desc[UR4][R34.64] ;  /* 0x0380000022b17fae */ /* 0x0003e2000b981a04 */
[----:B------:R-:W-:-:S03]  /*1cd0*/  IADD3.X R15, PT, PT, R37, R169, RZ, P0, !PT ;  /* 0x000000a9250f7210 */ /* 0x000fc600007fe4ff */
[----:B------:R1:W-:Y:S01]  /*1ce0*/  LDGSTS.E.BYPASS.LTC128B.128 [R177+0x4000], desc[UR4][R36.64] ;  /* 0x0400000024b17fae */ /* 0x0003e2000b981a04 */
[----:B--2---:R-:W-:-:S03]  /*1cf0*/  IADD3 R30, P0, PT, R14, R168, RZ ;  /* 0x000000a80e1e7210 */ /* 0x004fc60007f1e0ff */
[----:B------:R1:W-:Y:S02]  /*1d00*/  LDGSTS.E.BYPASS.LTC128B.128 [R177+0x4800], desc[UR4][R14.64] ;  /* 0x048000000eb17fae */ /* 0x0003e4000b981a04 */
[----:B------:R-:W-:Y:S01]  /*1d10*/  IMAD.X R31, R15, 0x1, R169, P0 ;  /* 0x000000010f1f7824 */ /* 0x000fe200000e06a9 */
[----:B---3--:R-:W-:-:S04]  /*1d20*/  IADD3 R20, P0, PT, R30, R168, RZ ;  /* 0x000000a81e147210 */ /* 0x008fc80007f1e0ff */
[----:B------:R-:W-:Y:S01]  /*1d30*/  IADD3.X R21, PT, PT, R31, R169, RZ, P0, !PT ;  /* 0x000000a91f157210 */ /* 0x000fe200007fe4ff */
[----:B------:R1:W-:Y:S01]  /*1d40*/  LDGSTS.E.BYPASS.LTC128B.128 [R177+0x5000], desc[UR4][R30.64] ;  /* 0x050000001eb17fae */ /* 0x0003e2000b981a04 */
[----:B------:R-:W-:-:S03]  /*1d50*/  LEA R174, P0, R16, R8, 0x1 ;  /* 0x0000000810ae7211 */ /* 0x000fc600078008ff */
[----:B------:R1:W-:Y:S01]  /*1d60*/  LDGSTS.E.BYPASS.LTC128B.128 [R177+0x5800], desc[UR4][R20.64] ;  /* 0x0580000014b17fae */ /* 0x0003e2000b981a04 */
[----:B------:R-:W-:Y:S02]  /*1d70*/  LEA.HI.X R175, R16, R9, R175, 0x1, P0 ;  /* 0x0000000910af7211 */ /* 0x000fe400000f0caf */
[----:B----4-:R-:W-:Y:S01]  /*1d80*/  IADD3 R28, P0, PT, R166, R174, RZ ;  /* 0x000000aea61c7210 */ /* 0x010fe20007f1e0ff */
[----:B------:R-:W0:Y:S03]  /*1d90*/  LDGDEPBAR ;  /* 0x00000000000079af */ /* 0x000e260000000000 */
[----:B------:R-:W-:Y:S02]  /*1da0*/  IADD3.X R29, PT, PT, R167, R175, RZ, P0, !PT ;  /* 0x000000afa71d7210 */ /* 0x000fe400007fe4ff */
[----:B------:R-:W-:-:S04]  /*1db0*/  IADD3 R10, P0, PT, R28, R166, RZ ;  /* 0x000000a61c0a7210 */ /* 0x000fc80007f1e0ff */
[----:B------:R-:W-:Y:S02]  /*1dc0*/  IADD3.X R11, PT, PT, R29, R167, RZ, P0, !PT ;  /* 0x000000a71d0b7210 */ /* 0x000fe400007fe4ff */
[----:B------:R-:W-:-:S05]  /*1dd0*/  IADD3 R18, P0, PT, R10, R166, RZ ;  /* 0x000000a60a127210 */ /* 0x000fca0007f1e0ff */
[----:B------:R-:W-:Y:S01]  /*1de0*/  IMAD.X R19, R11, 0x1, R167, P0 ;  /* 0x000000010b137824 */ /* 0x000fe200000e06a7 */
[----:B------:R-:W-:-:S04]  /*1df0*/  IADD3 R8, P0, PT, R18, R166, RZ ;  /* 0x000000a612087210 */ /* 0x000fc80007f1e0ff */
[----:B------:R-:W-:Y:S02]  /*1e00*/  IADD3.X R9, PT, PT, R19, R167, RZ, P0, !PT ;  /* 0x000000a713097210 */ /* 0x000fe400007fe4ff */
[----:B------:R-:W-:Y:S01]  /*1e10*/  IADD3 R16, P0, PT, R8, R166, RZ ;  /* 0x000000a608107210 */ /* 0x000fe20007f1e0ff */
[----:B-1----:R-:W-:-:S12]  /*1e20*/  DEPBAR.LE SB0, 0x0 ;  /* 0x000080000000791a */ /* 0x002fd80000000000 */
[----:B------:R-:W-:Y:S05]  /*1e30*/  WARPSYNC.ALL ;  /* 0x0000000000007948 */ /* 0x000fea0003800000 */
[----:B------:R-:W-:Y:S01]  /*1e40*/  BAR.SYNC.DEFER_BLOCKING 0x0 ;  /* 0x0000000000007b1d */ /* 0x000fe20000010000 */
[----:B------:R-:W-:Y:S02]  /*1e50*/  IADD3.X R17, PT, PT, R9, R167, RZ, P0, !PT ;  /* 0x000000a709117210 */ /* 0x000fe400007fe4ff */
[----:B------:R-:W-:-:S05]  /*1e60*/  IADD3 R14, P0, PT, R16, R166, RZ ;  /* 0x000000a6100e7210 */ /* 0x000fca0007f1e0ff */
[----:B------:R-:W-:Y:S01]  /*1e70*/  IMAD.X R15, R17, 0x1, R167, P0 ;  /* 0x00000001110f7824 */ /* 0x000fe200000e06a7 */
[----:B------:R-:W-:-:S04]  /*1e80*/  IADD3 R12, P0, PT, R14, R166, RZ ;  /* 0x000000a60e0c7210 */ /* 0x000fc80007f1e0ff */
[----:B------:R-:W-:Y:S01]  /*1e90*/  IADD3.X R13, PT, PT, R15, R167, RZ, P0, !PT ;  /* 0x000000a70f0d7210 */ /* 0x000fe200007fe4ff */
[----:B------:R-:W-:Y:S01]  /*1ea0*/  @!PT LDS RZ, [RZ] ;  /* 0x00000000fffff984 */ /* 0x000fe20000000800 */
[----:B------:R-:W-:Y:S01]  /*1eb0*/  @!PT LDS RZ, [RZ] ;  /* 0x00000000fffff984 */ /* 0x000fe20000000800 */
[----:B------:R-:W-:Y:S01]  /*1ec0*/  @!PT LDS RZ, [RZ] ;  /* 0x00000000fffff984 */ /* 0x000fe20000000800 */
[----:B------:R-:W-:Y:S04]  /*1ed0*/  LDGSTS.E.BYPASS.LTC128B.128 [R177+0x6000], desc[UR4][R174.64] ;  /* 0x06000000aeb17fae */ /* 0x000fe8000b981a04 */
[----:B------:R-:W-:Y:S04]  /*1ee0*/  LDGSTS.E.BYPASS.LTC128B.128 [R177+0x6800], desc[UR4][R28.64] ;  /* 0x068000001cb17fae */ /* 0x000fe8000b981a04 */
[----:B------:R1:W-:Y:S04]  /*1ef0*/  LDGSTS.E.BYPASS.LTC128B.128 [R177+0x7000], desc[UR4][R10.64] ;  /* 0x070000000ab17fae */ /* 0x0003e8000b981a04 */
[----:B------:R-:W-:Y:S04]  /*1f00*/  LDGSTS.E.BYPASS.LTC128B.128 [R177+0x7800], desc[UR4][R18.64] ;  /* 0x0780000012b17fae */ /* 0x000fe8000b981a04 */
[----:B------:R2:W-:Y:S04]  /*1f10*/  LDGSTS.E.BYPASS.LTC128B.128 [R177+0x8000], desc[UR4][R8.64] ;  /* 0x0800000008b17fae */ /* 0x0005e8000b981a04 */
[----:B------:R-:W-:Y:S04]  /*1f20*/  LDGSTS.E.BYPASS.LTC128B.128 [R177+0x8800], desc[UR4][R16.64] ;  /* 0x0880000010b17fae */ /* 0x000fe8000b981a04 */
[----:B------:R-:W-:Y:S04]  /*1f30*/  LDGSTS.E.BYPASS.LTC128B.128 [R177+0x9000], desc[UR4][R14.64] ;  /* 0x090000000eb17fae */ /* 0x000fe8000b981a04 */
[----:B------:R3:W-:Y:S04]  /*1f40*/  LDGSTS.E.BYPASS.LTC128B.128 [R177+0x9800], desc[UR4][R12.64] ;  /* 0x098000000cb17fae */ /* 0x0007e8000b981a04 */
[----:B------:R-:W4:Y:S01]  /*1f50*/  LD.E R20, desc[UR4][R2.64+0x18c] ;  /* 0x00018c0402147980 */ /* 0x000f22000c101900 */
[C---:B------:R-:W-:Y:S01]  /*1f60*/  SHF.L.U32 R183, R6.reuse, 0x6, RZ ;  /* 0x0000000606b77819 */ /* 0x040fe200000006ff */
[----:B------:R-:W-:Y:S01]  /*1f70*/  IMAD.SHL.U32 R165, R6, 0x20, RZ ;  /* 0x0000002006a57824 */ /* 0x000fe200078e00ff */
[----:B------:R-:W-:Y:S01]  /*1f80*/  SHF.R.U32.HI R0, RZ, 0x1, R6 ;  /* 0x00000001ff007819 */ /* 0x000fe20000011606 */
[----:B------:R-:W0:Y:S01]  /*1f90*/  LDGDEPBAR ;  /* 0x00000000000079af */ /* 0x000e220000000000 */
[----:B------:R-:W-:Y:S01]  /*1fa0*/  LOP3.LUT R7, R183, 0x1c0, RZ, 0xc0, !PT ;  /* 0x000001c0b7077812 */ /* 0x000fe200078ec0ff */
[----:B------:R-:W-:Y:S01]  /*1fb0*/  VIADD R185, R23, 0xffffffff ;  /* 0xffffffff17b97836 */ /* 0x000fe20000000000 */
[----:B-1----:R-:W-:Y:S01]  /*1fc0*/  LOP3.LUT R10, R183, 0x200, RZ, 0xc0, !PT ;  /* 0x00000200b70a7812 */ /* 0x002fe200078ec0ff */
[----:B------:R-:W-:Y:S01]  /*1fd0*/  BSSY.RECONVERGENT B1, `(.L_x_12116) ;  /* 0x000016a000017945 */ /* 0x000fe20003800200 */
[----:B------:R-:W-:-:S02]  /*1fe0*/  LOP3.LUT R0, R7, 0x8, R0, 0xf8, !PT ;  /* 0x0000000807007812 */ /* 0x000fc400078ef800 */
[----:B--2---:R-:W-:Y:S02]  /*1ff0*/  LOP3.LUT R8, R7, 0x8, R6, 0xf8, !PT ;  /* 0x0000000807087812 */ /* 0x004fe400078ef806 */
[--C-:B------:R-:W-:Y:S02]  /*2000*/  LOP3.LUT R0, R0, 0x38, R5.reuse, 0x78, !PT ;  /* 0x0000003800007812 */ /* 0x100fe400078e7805 */
[----:B------:R-:W-:Y:S02]  /*2010*/  LOP3.LUT R8, R8, 0x38, R5, 0x78, !PT ;  /* 0x0000003808087812 */ /* 0x000fe400078e7805 */
[----:B------:R-:W-:Y:S02]  /*2020*/  LOP3.LUT R5, R183, 0x400, RZ, 0xc0, !PT ;  /* 0x00000400b7057812 */ /* 0x000fe400078ec0ff */
[----:B------:R-:W-:Y:S02]  /*2030*/  LOP3.LUT R165, R10, 0x7c00, R165, 0xf8, !PT ;  /* 0x00007c000aa57812 */ /* 0x000fe400078ef8a5 */
[----:B------:R-:W-:-:S02]  /*2040*/  LEA R5, R8, R5, 0x1 ;  /* 0x0000000508057211 */ /* 0x000fc400078e08ff */
[----:B------:R-:W-:Y:S02]  /*2050*/  LOP3.LUT R165, R165, R0, RZ, 0xfc, !PT ;  /* 0x00000000a5a57212 */ /* 0x000fe400078efcff */
[----:B------:R-:W-:Y:S01]  /*2060*/  R2P PR, R6, 0x6 ;  /* 0x0000000606007804 */ /* 0x000fe20000000000 */
[----:B------:R-:W-:Y:S01]  /*2070*/  IMAD.IADD R164, R4, 0x1, R5 ;  /* 0x0000000104a47824 */ /* 0x000fe200078e0205 */
[----:B------:R-:W-:Y:S02]  /*2080*/  LEA R165, R165, R4, 0x1 ;  /* 0x00000004a5a57211 */ /* 0x000fe400078e08ff */
[----:B------:R-:W-:Y:S02]  /*2090*/  MOV R5, 0x20 ;  /* 0x0000002000057802 */ /* 0x000fe40000000f00 */
[----:B------:R-:W-:Y:S01]  /*20a0*/  LDSM.16.M88.4 R32, [R164+0x2000] ;  /* 0x00200000a420783b */ /* 0x000fe20000000200 */
[----:B------:R-:W-:Y:S02]  /*20b0*/  MOV R7, 0x40 ;  /* 0x0000004000077802 */ /* 0x000fe40000000f00 */
[----:B------:R-:W-:Y:S01]  /*20c0*/  SEL R5, R5, 0xffffffe0, !P1 ;  /* 0xffffffe005057807 */ /* 0x000fe20004800000 */
[----:B------:R-:W1:Y:S01]  /*20d0*/  LDSM.16.M88.4 R40, [R165] ;  /* 0x00000000a528783b */ /* 0x000e620000000200 */
[----:B------:R-:W-:-:S02]  /*20e0*/  SEL R7, R7, 0xffffffc0, !P2 ;  /* 0xffffffc007077807 */ /* 0x000fc40005000000 */
[CC--:B------:R-:W-:Y:S01]  /*20f0*/  IADD3 R163, PT, PT, R5.reuse, R165.reuse, RZ ;  /* 0x000000a505a37210 */ /* 0x0c0fe20007ffe0ff */
[--C-:B------:R-:W-:Y:S01]  /*2100*/  IMAD.IADD R159, R5, 0x1, R164.reuse ;  /* 0x00000001059f7824 */ /* 0x100fe200078e02a4 */
[----:B------:R-:W2:Y:S01]  /*2110*/  LDSM.16.M88.4 R36, [R164+0x2800] ;  /* 0x00280000a424783b */ /* 0x000ea20000000200 */
[C---:B------:R-:W-:Y:S01]  /*2120*/  IADD3 R162, PT, PT, R7.reuse, R165, RZ ;  /* 0x000000a507a27210 */ /* 0x040fe20007ffe0ff */
[----:B------:R-:W-:Y:S01]  /*2130*/  IMAD.IADD R158, R7, 0x1, R164 ;  /* 0x00000001079e7824 */ /* 0x000fe200078e02a4 */
[----:B------:R-:W-:Y:S01]  /*2140*/  ISETP.GT.AND P0, PT, R185, R170, PT ;  /* 0x000000aab900720c */ /* 0x000fe20003f04270 */
[----:B------:R-:W-:Y:S01]  /*2150*/  LDSM.16.M88.4 R28, [R163] ;  /* 0x00000000a31c783b */ /* 0x000fe20000000200 */
[C---:B------:R-:W-:Y:S02]  /*2160*/  IADD3 R161, PT, PT, R5.reuse, R162, RZ ;  /* 0x000000a205a17210 */ /* 0x040fe40007ffe0ff */
[----:B------:R-:W-:Y:S01]  /*2170*/  IADD3 R157, PT, PT, R5, R158, RZ ;  /* 0x0000009e059d7210 */ /* 0x000fe20007ffe0ff */
[----:B------:R-:W5:Y:S01]  /*2180*/  LDSM.16.M88.4 R44, [R159+0x2000] ;  /* 0x002000009f2c783b */ /* 0x000f620000000200 */
[----:B------:R-:W-:-:S02]  /*2190*/  SHF.L.U64.HI R21, R208, 0x4, R209 ;  /* 0x00000004d0157819 */ /* 0x000fc400000102d1 */
[----:B------:R-:W-:Y:S01]  /*21a0*/  SHF.L.U32 R182, R26, 0x4, RZ ;  /* 0x000000041ab67819 */ /* 0x000fe200000006ff */
[----:B---3--:R-:W-:Y:S04]  /*21b0*/  LDSM.16.M88.4 R12, [R162] ;  /* 0x00000000a20c783b */ /* 0x008fe80000000200 */
[----:B------:R-:W3:Y:S04]  /*21c0*/  LDSM.16.M88.4 R56, [R158+0x2000] ;  /* 0x002000009e38783b */ /* 0x000ee80000000200 */
[----:B------:R-:W3:Y:S04]  /*21d0*/  LDSM.16.M88.4 R16, [R159+0x2800] ;  /* 0x002800009f10783b */ /* 0x000ee80000000200 */
[----:B------:R-:W-:Y:S04]  /*21e0*/  LDSM.16.M88.4 R8, [R161] ;  /* 0x00000000a108783b */ /* 0x000fe80000000200 */
[----:B------:R-:W3:Y:S04]  /*21f0*/  LDSM.16.M88.4 R60, [R157+0x2000] ;  /* 0x002000009d3c783b */ /* 0x000ee80000000200 */
[----:B------:R-:W3:Y:S01]  /*2200*/  LDSM.16.M88.4 R72, [R158+0x2800] ;  /* 0x002800009e48783b */ /* 0x000ee20000000200 */
[C---:B-1----:R-:W-:Y:S03]  /*2210*/  HMMA.16816.F32.BF16 R48, R40.reuse, R32, RZ ;  /* 0x000000202830723c */ /* 0x042fe600000418ff */
[----:B------:R-:W1:Y:S04]  /*2220*/  LDSM.16.M88.4 R64, [R164+0x3000] ;  /* 0x00300000a440783b */ /* 0x000e680000000200 */
[----:B------:R-:W-:Y:S01]  /*2230*/  LDSM.16.M88.4 R68, [R158+0x3000] ;  /* 0x003000009e44783b */ /* 0x000fe20000000200 */
[C---:B------:R-:W-:Y:S08]  /*2240*/  HMMA.16816.F32.BF16 R32, R40.reuse, R34, RZ ;  /* 0x000000222820723c */ /* 0x040ff000000418ff */
[----:B--2---:R-:W-:Y:S08]  /*2250*/  HMMA.16816.F32.BF16 R52, R40, R36, RZ ;  /* 0x000000242834723c */ /* 0x004ff000000418ff */
[C---:B-----5:R-:W-:Y:S08]  /*2260*/  HMMA.16816.F32.BF16 R48, R28.reuse, R44, R48 ;  /* 0x0000002c1c30723c */ /* 0x060ff00000041830 */
[----:B------:R-:W-:Y:S01]  /*2270*/  HMMA.16816.F32.BF16 R32, R28, R46, R32 ;  /* 0x0000002e1c20723c */ /* 0x000fe20000041820 */
[----:B------:R-:W-:Y:S07]  /*2280*/  LDSM.16.M88.4 R44, [R159+0x3000] ;  /* 0x003000009f2c783b */ /* 0x000fee0000000200 */
[----:B------:R-:W-:Y:S08]  /*2290*/  HMMA.16816.F32.BF16 R36, R40, R38, RZ ;  /* 0x000000262824723c */ /* 0x000ff000000418ff */
[C---:B---3--:R-:W-:Y:S08]  /*22a0*/  HMMA.16816.F32.BF16 R48, R12.reuse, R56, R48 ;  /* 0x000000380c30723c */ /* 0x048ff00000041830 */
        /* <DEDUP_REMOVED lines=24> */
[-C--:B----4-:R-:W-:Y:S01]  /*2430*/  FMUL.FTZ R49, R49, R20.reuse ;  /* 0x0000001431317220 */ /* 0x090fe20000410000 */
        /* <DEDUP_REMOVED lines=29> */
[----:B------:R2:W4:Y:S01]  /*2610*/  MUFU.TANH R81, R36 ;  /* 0x0000002400517308 */ /* 0x0005220000002400 */
[C---:B------:R-:W-:Y:S07]  /*2620*/  HMMA.16816.F32.BF16 R60, R40.reuse, R62, RZ ;  /* 0x0000003e283c723c */ /* 0x040fee00000418ff */
[----:B------:R-:W1:Y:S01]  /*2630*/  MUFU.TANH R105, R16 ;  /* 0x0000001000697308 */ /* 0x000e620000002400 */
[----:B-----5:R-:W5:Y:S07]  /*2640*/  LDSM.16.M88.4 R52, [R159+0x4000] ;  /* 0x004000009f34783b */ /* 0x020f6e0000000200 */
[----:B------:R3:W3:Y:S01]  /*2650*/  MUFU.TANH R197, R17 ;  /* 0x0000001100c57308 */ /* 0x0006e20000002400 */
[----:B--2---:R-:W-:Y:S07]  /*2660*/  HMMA.16816.F32.BF16 R36, R40, R56, RZ ;  /* 0x000000382824723c */ /* 0x004fee00000418ff */
[----:B------:R2:W2:Y:S01]  /*2670*/  MUFU.TANH R103, R64 ;  /* 0x0000004000677308 */ /* 0x0004a20000002400 */
[C---:B-1----:R-:W-:Y:S07]  /*2680*/  HMMA.16816.F32.BF16 R32, R28.reuse, R48, R32 ;  /* 0x000000301c20723c */ /* 0x042fee0000041820 */
[----:B------:R-:W1:Y:S01]  /*2690*/  MUFU.TANH R6, R6 ;  /* 0x0000000600067308 */ /* 0x000e620000002400 */
[----:B------:R-:W-:Y:S01]  /*26a0*/  HMMA.16816.F32.BF16 R60, R28, R50, R60 ;  /* 0x000000321c3c723c */ /* 0x000fe2000004183c */
[----:B------:R-:W4:Y:S04]  /*26b0*/  LDSM.16.M88.4 R48, [R157+0x3800] ;  /* 0x003800009d30783b */ /* 0x000f280000000200 */
[----:B---3--:R-:W-:Y:S02]  /*26c0*/  LDSM.16.M88.4 R16, [R159+0x4800] ;  /* 0x004800009f10783b */ /* 0x008fe40000000200 */
[----:B------:R-:W3:Y:S01]  /*26d0*/  MUFU.TANH R76, R76 ;  /* 0x0000004c004c7308 */ /* 0x000ee20000002400 */
[----:B------:R-:W-:Y:S07]  /*26e0*/  HMMA.16816.F32.BF16 R56, R40, R58, RZ ;  /* 0x0000003a2838723c */ /* 0x000fee00000418ff */
[----:B------:R-:W1:Y:S01]  /*26f0*/  MUFU.TANH R95, R95 ;  /* 0x0000005f005f7308 */ /* 0x000e620000002400 */
        /* <DEDUP_REMOVED lines=8> */
[----:B------:R-:W-:Y:S06]  /*2780*/  LDSM.16.M88.4 R72, [R158+0x4800] ;  /* 0x004800009e48783b */ /* 0x000fec0000000200 */
[----:B------:R-:W1:Y:S01]  /*2790*/  MUFU.TANH R99, R99 ;  /* 0x0000006300637308 */ /* 0x000e620000002400 */
[----:B----4-:R-:W-:Y:S07]  /*27a0*/  HMMA.16816.F32.BF16 R32, R8, R48, R32 ;  /* 0x000000300820723c */ /* 0x010fee0000041820 */
[----:B------:R-:W4:Y:S01]  /*27b0*/  MUFU.TANH R97, R97 ;  /* 0x0000006100617308 */ /* 0x000f220000002400 */
[----:B------:R-:W-:Y:S07]  /*27c0*/  HMMA.16816.F32.BF16 R36, R12, R68, R36 ;  /* 0x000000440c24723c */ /* 0x000fee0000041824 */
[----:B------:R-:W1:Y:S01]  /*27d0*/  MUFU.TANH R207, R207 ;  /* 0x000000cf00cf7308 */ /* 0x000e620000002400 */
[----:B--2---:R-:W-:Y:S03]  /*27e0*/  HMMA.16816.F32.BF16 R64, R40, R44, RZ ;  /* 0x0000002c2840723c */ /* 0x004fe600000418ff */
[-C--:B------:R-:W-:Y:S01]  /*27f0*/  FMUL.FTZ R32, R32, R20.reuse ;  /* 0x0000001420207220 */ /* 0x080fe20000410000 */
[-C--:B------:R-:W-:Y:S01]  /*2800*/  FMUL.FTZ R33, R33, R20.reuse ;  /* 0x0000001421217220 */ /* 0x080fe20000410000 */
[-C--:B------:R-:W-:Y:S01]  /*2810*/  FMUL.FTZ R193, R34, R20.reuse ;  /* 0x0000001422c17220 */ /* 0x080fe20000410000 */
[-C--:B------:R-:W-:Y:S01]  /*2820*/  FMUL.FTZ R191, R35, R20.reuse ;  /* 0x0000001423bf7220 */ /* 0x080fe20000410000 */
[----:B------:R-:W2:Y:S01]  /*2830*/  MUFU.TANH R173, R32 ;  /* 0x0000002000ad7308 */ /* 0x000ea20000002400 */
[----:B------:R-:W-:Y:S01]  /*2840*/  HMMA.16816.F32.BF16 R60, R8, R50, R60 ;  /* 0x00000032083c723c */ /* 0x000fe2000004183c */
[----:B------:R-:W3:Y:S06]  /*2850*/  LDSM.16.M88.4 R48, [R164+0x5000] ;  /* 0x00500000a430783b */ /* 0x000eec0000000200 */
[----:B------:R4:W1:Y:S01]  /*2860*/  MUFU.TANH R155, R33 ;  /* 0x00000021009b7308 */ /* 0x0008620000002400 */
[----:B------:R-:W-:Y:S07]  /*2870*/  HMMA.16816.F32.BF16 R44, R40, R46, RZ ;  /* 0x0000002e282c723c */ /* 0x000fee00000418ff */
[----:B------:R-:W1:Y:S01]  /*2880*/  MUFU.TANH R91, R91 ;  /* 0x0000005b005b7308 */ /* 0x000e620000002400 */
[----:B-----5:R-:W-:Y:S03]  /*2890*/  HMMA.16816.F32.BF16 R36, R8, R52, R36 ;  /* 0x000000340824723c */ /* 0x020fe60000041824 */
[-C--:B------:R-:W-:Y:S01]  /*28a0*/  FMUL.FTZ R60, R60, R20.reuse ;  /* 0x000000143c3c7220 */ /* 0x080fe20000410000 */
[-C--:B------:R-:W-:Y:S01]  /*28b0*/  FMUL.FTZ R151, R61, R20.reuse ;  /* 0x000000143d977220 */ /* 0x080fe20000410000 */
[-C--:B------:R-:W-:Y:S01]  /*28c0*/  FMUL.FTZ R189, R62, R20.reuse ;  /* 0x000000143ebd7220 */ /* 0x080fe20000410000 */
[-C--:B------:R-:W-:Y:S01]  /*28d0*/  FMUL.FTZ R149, R63, R20.reuse ;  /* 0x000000143f957220 */ /* 0x080fe20000410000 */
[----:B------:R3:W1:Y:S01]  /*28e0*/  MUFU.TANH R153, R60 ;  /* 0x0000003c00997308 */ /* 0x0006620000002400 */
        /* <DEDUP_REMOVED lines=13> */
[----:B------:R-:W-:Y:S01]  /*29c0*/  HMMA.16816.F32.BF16 R56, R8, R54, R56 ;  /* 0x000000360838723c */ /* 0x000fe20000041838 */
[----:B------:R-:W1:Y:S06]  /*29d0*/  LDSM.16.M88.4 R52, [R158+0x5000] ;  /* 0x005000009e34783b */ /* 0x000e6c0000000200 */
[----:B------:R-:W1:Y:S01]  /*29e0*/  MUFU.TANH R203, R203 ;  /* 0x000000cb00cb7308 */ /* 0x000e620000002400 */
[----:B---3--:R-:W-:Y:S07]  /*29f0*/  HMMA.16816.F32.BF16 R60, R40, R48, RZ ;  /* 0x00000030283c723c */ /* 0x008fee00000418ff */
[----:B------:R-:W3:Y:S01]  /*2a00*/  MUFU.TANH R201, R201 ;  /* 0x000000c900c97308 */ /* 0x000ee20000002400 */
[----:B------:R-:W-:Y:S01]  /*2a10*/  HMMA.16816.F32.BF16 R64, R12, R72, R64 ;  /* 0x000000480c40723c */ /* 0x000fe20000041840 */
[----:B--2---:R-:W2:Y:S02]  /*2a20*/  LDSM.16.M88.4 R36, [R159+0x5800] ;  /* 0x005800009f24783b */ /* 0x004ea40000000200 */
        /* <DEDUP_REMOVED lines=11> */
[----:B-----5:R-:W-:Y:S07]  /*2ae0*/  HMMA.16816.F32.BF16 R64, R8, R16, R64 ;  /* 0x000000100840723c */ /* 0x020fee0000041840 */
[----:B------:R-:W1:Y:S01]  /*2af0*/  MUFU.TANH R193, R193 ;  /* 0x000000c100c17308 */ /* 0x000e620000002400 */
[----:B------:R-:W-:Y:S01]  /*2b00*/  HMMA.16816.F32.BF16 R48, R28, R34, R48 ;  /* 0x000000221c30723c */ /* 0x000fe20000041830 */
[----:B------:R-:W5:Y:S06]  /*2b10*/  LDSM.16.M88.4 R32, [R157+0x5000] ;  /* 0x005000009d20783b */ /* 0x000f6c0000000200 */
        /* <DEDUP_REMOVED lines=14> */
[----:B------:R-:W-:Y:S01]  /*2c00*/  FMUL.FTZ R46, R46, R20 ;  /* 0x000000142e2e7220 */ /* 0x000fe20000410000 */
[----:B------:R-:W3:Y:S01]  /*2c10*/  MUFU.TANH R117, R47 ;  /* 0x0000002f00757308 */ /* 0x000ee20000002400 */
[C---:B-1----:R-:W-:Y:S07]  /*2c20*/  HMMA.16816.F32.BF16 R60, R12.reuse, R52, R60 ;  /* 0x000000340c3c723c */ /* 0x042fee000004183c */
[----:B------:R-:W1:Y:S01]  /*2c30*/  MUFU.TANH R151, R151 ;  /* 0x0000009700977308 */ /* 0x000e620000002400 */
[----:B------:R-:W-:Y:S01]  /*2c40*/  HMMA.16816.F32.BF16 R48, R12, R54, R48 ;  /* 0x000000360c30723c */ /* 0x000fe20000041830 */
[----:B------:R-:W3:Y:S01]  /*2c50*/  LDSM.16.M88.4 R52, [R157+0x5800] ;  /* 0x005800009d34783b */ /* 0x000ee20000000200 */
[----:B------:R-:W-:-:S05]  /*2c60*/  DEPBAR.LE SB0, 0x0 ;  /* 0x000080000000791a */ /* 0x000fca0000000000 */
[----:B------:R-:W1:Y:S01]  /*2c70*/  MUFU.TANH R189, R189 ;  /* 0x000000bd00bd7308 */ /* 0x000e620000002400 */
[C---:B--2---:R-:W-:Y:S07]  /*2c80*/  HMMA.16816.F32.BF16 R56, R28.reuse, R36, R56 ;  /* 0x000000241c38723c */ /* 0x044fee0000041838 */
[----:B------:R-:W2:Y:S01]  /*2c90*/  MUFU.TANH R149, R149 ;  /* 0x0000009500957308 */ /* 0x000ea20000002400 */
[----:B------:R-:W-:Y:S07]  /*2ca0*/  HMMA.16816.F32.BF16 R40, R28, R38, R40 ;  /* 0x000000261c28723c */ /* 0x000fee0000041828 */
[----:B------:R-:W1:Y:S01]  /*2cb0*/  MUFU.TANH R145, R145 ;  /* 0x0000009100917308 */ /* 0x000e620000002400 */
[----:B-----5:R-:W-:Y:S07]  /*2cc0*/  HMMA.16816.F32.BF16 R48, R8, R34, R48 ;  /* 0x000000220830723c */ /* 0x020fee0000041830 */
        /* <DEDUP_REMOVED lines=8> */
[C---:B------:R-:W-:Y:S07]  /*2d50*/  HMMA.16816.F32.BF16 R60, R8.reuse, R32, R60 ;  /* 0x00000020083c723c */ /* 0x040fee000004183c */
[----:B------:R-:W1:Y:S01]  /*2d60*/  MUFU.TANH R141, R141 ;  /* 0x0000008d008d7308 */ /* 0x000e620000002400 */
[C---:B---3--:R-:W-:Y:S07]  /*2d70*/  HMMA.16816.F32.BF16 R56, R8.reuse, R52, R56 ;  /* 0x000000340838723c */ /* 0x048fee0000041838 */
[----:B------:R-:W3:Y:S01]  /*2d80*/  MUFU.TANH R133, R133 ;  /* 0x0000008500857308 */ /* 0x000ee20000002400 */
[----:B------:R-:W-:Y:S01]  /*2d90*/  HMMA.16816.F32.BF16 R12, R8, R54, R12 ;  /* 0x00000036080c723c */ /* 0x000fe2000004180c */
[----:B------:R-:W-:-:S02]  /*2da0*/  LOP3.LUT R9, R0, 0x200, R183, 0xf8, !PT ;  /* 0x0000020000097812 */ /* 0x000fc400078ef8b7 */
[-C--:B------:R-:W-:Y:S01]  /*2db0*/  FMUL.FTZ R111, R63, R20.reuse ;  /* 0x000000143f6f7220 */ /* 0x080fe20000410000 */
[-C--:B------:R-:W-:Y:S01]  /*2dc0*/  FMUL.FTZ R63, R51, R20.reuse ;  /* 0x00000014333f7220 */ /* 0x080fe20000410000 */
[-C--:B------:R-:W-:Y:S01]  /*2dd0*/  FMUL.FTZ R60, R60, R20.reuse ;  /* 0x000000143c3c7220 */ /* 0x080fe20000410000 */
[-C--:B------:R-:W-:Y:S01]  /*2de0*/  FMUL.FTZ R61, R61, R20.reuse ;  /* 0x000000143d3d7220 */ /* 0x080fe20000410000 */
[-C--:B------:R-:W-:Y:S01]  /*2df0*/  FMUL.FTZ R62, R62, R20.reuse ;  /* 0x000000143e3e7220 */ /* 0x080fe20000410000 */
[----:B------:R1:W1:Y:S01]  /*2e00*/  MUFU.TANH R125, R64 ;  /* 0x00000040007d7308 */ /* 0x0002620000002400 */
[----:B------:R-:W-:Y:S02]  /*2e10*/  SHF.L.U64.HI R183, R26, 0x4, R27 ;  /* 0x000000041ab77819 */ /* 0x000fe4000001021b */
[-C--:B------:R-:W-:Y:S01]  /*2e20*/  FMUL.FTZ R43, R56, R20.reuse ;  /* 0x00000014382b7220 */ /* 0x080fe20000410000 */
[-C--:B------:R-:W-:Y:S01]  /*2e30*/  FMUL.FTZ R41, R57, R20.reuse ;  /* 0x0000001439297220 */ /* 0x080fe20000410000 */
[-C--:B------:R-:W-:Y:S01]  /*2e40*/  FMUL.FTZ R51, R58, R20.reuse ;  /* 0x000000143a337220 */ /* 0x080fe20000410000 */
[----:B-----5:R-:W-:-:S02]  /*2e50*/  FMUL.FTZ R49, R59, R20 ;  /* 0x000000143b317220 */ /* 0x020fc40000410000 */
[----:B------:R1:W1:Y:S03]  /*2e60*/  MUFU.TANH R131, R66 ;  /* 0x0000004200837308 */ /* 0x0002660000002400 */
[-C--:B------:R-:W-:Y:S01]  /*2e70*/  FMUL.FTZ R12, R12, R20.reuse ;  /* 0x000000140c0c7220 */ /* 0x080fe20000410000 */
[-C--:B------:R-:W-:Y:S01]  /*2e80*/  FMUL.FTZ R13, R13, R20.reuse ;  /* 0x000000140d0d7220 */ /* 0x080fe20000410000 */
[-C--:B------:R-:W-:Y:S01]  /*2e90*/  FMUL.FTZ R14, R14, R20.reuse ;  /* 0x000000140e0e7220 */ /* 0x080fe20000410000 */
[----:B------:R-:W-:Y:S01]  /*2ea0*/  FMUL.FTZ R15, R15, R20 ;  /* 0x000000140f0f7220 */ /* 0x000fe20000410000 */
[----:B------:R-:W-:Y:S01]  /*2eb0*/  SHF.L.U32 R20, R208, 0x4, RZ ;  /* 0x00000004d0147819 */ /* 0x000fe200000006ff */
[----:B------:R1:W1:Y:S08]  /*2ec0*/  MUFU.TANH R121, R44 ;  /* 0x0000002c00797308 */ /* 0x0002700000002400 */
[----:B------:R1:W1:Y:S08]  /*2ed0*/  MUFU.TANH R119, R45 ;  /* 0x0000002d00777308 */ /* 0x0002700000002400 */
[----:B------:R1:W1:Y:S08]  /*2ee0*/  MUFU.TANH R127, R46 ;  /* 0x0000002e007f7308 */ /* 0x0002700000002400 */
[----:B------:R1:W1:Y:S08]  /*2ef0*/  MUFU.TANH R115, R60 ;  /* 0x0000003c00737308 */ /* 0x0002700000002400 */
[----:B------:R1:W1:Y:S08]  /*2f00*/  MUFU.TANH R107, R61 ;  /* 0x0000003d006b7308 */ /* 0x0002700000002400 */
[----:B------:R1:W1:Y:S08]  /*2f10*/  MUFU.TANH R113, R62 ;  /* 0x0000003e00717308 */ /* 0x0002700000002400 */
[----:B------:R-:W1:Y:S08]  /*2f20*/  MUFU.TANH R111, R111 ;  /* 0x0000006f006f7308 */ /* 0x000e700000002400 */
[----:B------:R1:W1:Y:S08]  /*2f30*/  MUFU.TANH R67, R48 ;  /* 0x0000003000437308 */ /* 0x0002700000002400 */
[----:B------:R1:W1:Y:S08]  /*2f40*/  MUFU.TANH R109, R50 ;  /* 0x00000032006d7308 */ /* 0x0002700000002400 */
        /* <DEDUP_REMOVED lines=24> */
.L_x_12119:
[----:B------:R-:W2:Y:S01]  /*30d0*/  LD.E R17, desc[UR4][R2.64+0x170] ;  /* 0x0001700402117980 */ /* 0x000ea2000c101900 */
[----:B------:R-:W-:-:S04]  /*30e0*/  SHF.L.U32 R0, R185, 0x7, RZ ;  /* 0x00000007b9007819 */ /* 0x000fc800000006ff */
[----:B------:R-:W-:Y:S01]  /*30f0*/  IABS R10, R0 ;  /* 0x00000000000a7213 */ /* 0x000fe20000000000 */
[----:B-1----:R-:W-:-:S05]  /*3100*/  VIADD R14, R0, 0xffffff80 ;  /* 0xffffff80000e7836 */ /* 0x002fca0000000000 */
        /* <DEDUP_REMOVED lines=29> */
[----:B------:R-:W2:Y:S01]  /*32e0*/  LD.E.64 R18, desc[UR4][R2.64+0x20] ;  /* 0x0000200402127980 */ /* 0x000ea2000c101b00 */
        /* <DEDUP_REMOVED lines=27> */
.L_x_12120:
[----:B------:R-:W-:Y:S05]  /*34a0*/  BSYNC.RECONVERGENT B0 ;  /* 0x0000000000007941 */ /* 0x000fea0003800200 */
.L_x_12118:
        /* <DEDUP_REMOVED lines=10> */
[-C--:B-1----:R-:W-:Y:S01]  /*3550*/  IADD3 R14, P0, PT, R16, R168.reuse, RZ ;  /* 0x000000a8100e7210 */ /* 0x082fe20007f1e0ff */
        /* <DEDUP_REMOVED lines=17> */
.L_x_12117:
[----:B------:R-:W-:Y:S05]  /*3670*/  BSYNC.RECONVERGENT B1 ;  /* 0x0000000000017941 */ /* 0x000fea0003800200 */
.L_x_12116:
        /* <DEDUP_REMOVED lines=34> */
[----:B------:R-:W1:Y:S01]  /*38a0*/  SHFL.BFLY PT, R13, R10, 0x2, 0x1f ;  /* 0x0c401f000a0d7f89 */ /* 0x000e6200000e0000 */
[----:B------:R-:W-:Y:S02]  /*38b0*/  IADD3 R23, PT, PT, R23, -0x2, RZ ;  /* 0xfffffffe17177810 */ /* 0x000fe40007ffe0ff */
[-C--:B------:R-:W-:Y:S01]  /*38c0*/  IADD3 R156, PT, PT, R5, R160.reuse, RZ ;  /* 0x000000a0059c7210 */ /* 0x080fe20007ffe0ff */
[----:B------:R-:W3:Y:S01]  /*38d0*/  SHFL.BFLY PT, R11, R8, 0x2, 0x1f ;  /* 0x0c401f00080b7f89 */ /* 0x000ee200000e0000 */
[----:B------:R-:W-:-:S03]  /*38e0*/  IADD3 R102, PT, PT, R7, R160, RZ ;  /* 0x000000a007667210 */ /* 0x000fc60007ffe0ff */
[----:B------:R-:W-:Y:S01]  /*38f0*/  LDSM.16.MT88.4 R16, [R160+0x6800] ;  /* 0x00680000a010783b */ /* 0x000fe20000004200 */
[----:B------:R-:W-:Y:S02]  /*3900*/  IADD3 R100, PT, PT, R5, R102, RZ ;  /* 0x0000006605647210 */ /* 0x000fe40007ffe0ff */
        /* <DEDUP_REMOVED lines=23> */
[-C--:B------:R-:W-:Y:S01]  /*3a80*/  FFMA.FTZ R59, R6, R27.reuse, -R26 ;  /* 0x0000001b063b7223 */ /* 0x080fe2000001081a */
[----:B------:R-:W-:Y:S01]  /*3a90*/  MUFU.EX2 R55, R55 ;  /* 0x0000003700377308 */ /* 0x000fe20000000800 */
[----:B------:R-:W2:Y:S01]  /*3aa0*/  LDSM.16.MT88.4 R76, [R102+0x6000] ;  /* 0x00600000664c783b */ /* 0x000ea20000004200 */
[-CC-:B------:R-:W-:Y:S01]  /*3ab0*/  FFMA.FTZ R32, R97, R27.reuse, -R22.reuse ;  /* 0x0000001b61207223 */ /* 0x180fe20000010816 */
[-C--:B------:R-:W-:Y:S01]  /*3ac0*/  FFMA.FTZ R33, R91, R27.reuse, -R22 ;  /* 0x0000001b5b217223 */ /* 0x080fe20000010816 */
[-CC-:B------:R-:W-:Y:S01]  /*3ad0*/  FFMA.FTZ R39, R89, R27.reuse, -R26.reuse ;  /* 0x0000001b59277223 */ /* 0x180fe2000001081a */
[----:B------:R-:W3:Y:S01]  /*3ae0*/  LDSM.16.MT88.4 R92, [R160+0x6000] ;  /* 0x00600000a05c783b */ /* 0x000ee20000004200 */
[-CC-:B------:R-:W-:Y:S01]  /*3af0*/  FFMA.FTZ R38, R83, R27.reuse, -R26.reuse ;  /* 0x0000001b53267223 */ /* 0x180fe2000001081a */
[-CC-:B------:R-:W-:Y:S01]  /*3b00*/  FFMA.FTZ R35, R81, R27.reuse, -R26.reuse ;  /* 0x0000001b51237223 */ /* 0x180fe2000001081a */
[----:B------:R-:W4:Y:S01]  /*3b10*/  MUFU.EX2 R44, R44 ;  /* 0x0000002c002c7308 */ /* 0x000f220000000800 */
[----:B------:R-:W5:Y:S01]  /*3b20*/  LDSM.16.MT88.4 R4, [R100+0x6000] ;  /* 0x006000006404783b */ /* 0x000f620000004200 */
        /* <DEDUP_REMOVED lines=63> */
[C---:B-1----:R-:W-:Y:S01]  /*3f20*/  F2FP.BF16.F32.PACK_AB R70, R40.reuse, R57 ;  /* 0x000000392846723e */ /* 0x042fe200000010ff */
[----:B------:R-:W-:Y:S01]  /*3f30*/  FADD.FTZ R57, R57, R46 ;  /* 0x0000002e39397221 */ /* 0x000fe20000010000 */
[-CC-:B------:R-:W-:Y:S01]  /*3f40*/  FFMA.FTZ R46, R47, R27.reuse, -R22.reuse ;  /* 0x0000001b2f2e7223 */ /* 0x180fe20000010816 */
[----:B------:R-:W-:Y:S01]  /*3f50*/  FFMA.FTZ R27, R29, R27, -R22 ;  /* 0x0000001b1d1b7223 */ /* 0x000fe20000010816 */
[----:B------:R-:W-:Y:S01]  /*3f60*/  ISETP.GE.AND P0, PT, R23, R170, PT ;  /* 0x000000aa1700720c */ /* 0x000fe20003f06270 */
[----:B------:R-:W-:-:S02]  /*3f70*/  FADD.FTZ R40, R40, R57 ;  /* 0x0000003928287221 */ /* 0x000fc40000010000 */
        /* <DEDUP_REMOVED lines=9> */
[C---:B---3--:R-:W-:Y:S07]  /*4010*/  HMMA.16816.F32.BF16 R96, R68.reuse, R92, RZ ;  /* 0x0000005c4460723c */ /* 0x048fee00000418ff */
[----:B------:R-:W3:Y:S01]  /*4020*/  MUFU.EX2 R28, R28 ;  /* 0x0000001c001c7308 */ /* 0x000ee20000000800 */
[C---:B------:R-:W-:Y:S07]  /*4030*/  HMMA.16816.F32.BF16 R92, R68.reuse, R94, RZ ;  /* 0x0000005e445c723c */ /* 0x040fee00000418ff */
[----:B------:R-:W-:Y:S01]  /*4040*/  MUFU.EX2 R61, R61 ;  /* 0x0000003d003d7308 */ /* 0x000fe20000000800 */
[----:B-----5:R-:W-:Y:S01]  /*4050*/  HMMA.16816.F32.BF16 R72, R68, R4, RZ ;  /* 0x000000044448723c */ /* 0x020fe200000418ff */
[----:B-1----:R-:W-:Y:S01]  /*4060*/  F2FP.BF16.F32.PACK_AB R4, R38, R39 ;  /* 0x000000272604723e */ /* 0x002fe200000010ff */
[----:B------:R-:W-:Y:S01]  /*4070*/  FADD.FTZ R39, R39, R40 ;  /* 0x0000002827277221 */ /* 0x000fe20000010000 */
[----:B------:R-:W-:Y:S01]  /*4080*/  F2FP.BF16.F32.PACK_AB R5, R32, R45 ;  /* 0x0000002d2005723e */ /* 0x000fe200000010ff */
[----:B------:R-:W-:-:S02]  /*4090*/  FADD.FTZ R45, R45, R34 ;  /* 0x000000222d2d7221 */ /* 0x000fc40000010000 */
[----:B------:R-:W-:Y:S01]  /*40a0*/  FADD.FTZ R38, R38, R39 ;  /* 0x0000002726267221 */ /* 0x000fe20000010000 */
[----:B------:R-:W-:Y:S01]  /*40b0*/  MUFU.EX2 R50, R50 ;  /* 0x0000003200327308 */ /* 0x000fe20000000800 */
[----:B------:R-:W-:Y:S01]  /*40c0*/  HMMA.16816.F32.BF16 R68, R68, R6, RZ ;  /* 0x000000064444723c */ /* 0x000fe200000418ff */
[----:B--2---:R-:W-:Y:S01]  /*40d0*/  F2FP.BF16.F32.PACK_AB R6, R30, R35 ;  /* 0x000000231e06723e */ /* 0x004fe200000010ff */
[----:B------:R-:W-:Y:S01]  /*40e0*/  FADD.FTZ R40, R32, R45 ;  /* 0x0000002d20287221 */ /* 0x000fe20000010000 */
[----:B---3--:R-:W-:Y:S01]  /*40f0*/  F2FP.BF16.F32.PACK_AB R7, R28, R33 ;  /* 0x000000211c07723e */ /* 0x008fe200000010ff */
        /* <DEDUP_REMOVED lines=30> */
[----:B------:R-:W-:Y:S02]  /*42e0*/  FADD.FTZ R105, R105, R30 ;  /* 0x0000001e69697221 */ /* 0x000fe40000010000 */
[----:B------:R-:W-:Y:S02]  /*42f0*/  FADD.FTZ R29, R50, R61 ;  /* 0x0000003d321d7221 */ /* 0x000fe40000010000 */
[----:B------:R-:W-:Y:S01]  /*4300*/  MUFU.EX2 R58, R58 ;  /* 0x0000003a003a7308 */ /* 0x000fe20000000800 */
[----:B------:R-:W-:Y:S01]  /*4310*/  FADD.FTZ R48, R48, R105 ;  /* 0x0000006930307221 */ /* 0x000fe20000010000 */
[----:B---3--:R-:W-:Y:S03]  /*4320*/  HMMA.16816.F32.BF16 R96, R4, R8, R96 ;  /* 0x000000080460723c */ /* 0x008fe60000041860 */
[----:B------:R-:W-:-:S03]  /*4330*/  FADD.FTZ R103, R103, R48 ;  /* 0x0000003067677221 */ /* 0x000fc60000010000 */
        /* <DEDUP_REMOVED lines=19> */
[----:B--2---:R-:W-:Y:S01]  /*4470*/  F2FP.BF16.F32.PACK_AB R4, R155, R58 ;  /* 0x0000003a9b04723e */ /* 0x004fe200000010ff */
[----:B------:R-:W-:Y:S01]  /*4480*/  FADD.FTZ R58, R58, R103 ;  /* 0x000000673a3a7221 */ /* 0x000fe20000010000 */
[----:B------:R-:W-:-:S02]  /*4490*/  F2FP.BF16.F32.PACK_AB R5, R54, R193 ;  /* 0x000000c13605723e */ /* 0x000fc400000010ff */
[----:B------:R-:W-:Y:S01]  /*44a0*/  MUFU.EX2 R66, R66 ;  /* 0x0000004200427308 */ /* 0x000fe20000000800 */
[----:B----4-:R-:W-:Y:S01]  /*44b0*/  F2FP.BF16.F32.PACK_AB R6, R151, R60 ;  /* 0x0000003c9706723e */ /* 0x010fe200000010ff */
[----:B------:R-:W-:Y:S01]  /*44c0*/  FADD.FTZ R155, R155, R58 ;  /* 0x0000003a9b9b7221 */ /* 0x000fe20000010000 */
[----:B------:R-:W-:-:S03]  /*44d0*/  F2FP.BF16.F32.PACK_AB R7, R149, R56 ;  /* 0x000000389507723e */ /* 0x000fc600000010ff */
[----:B------:R-:W-:Y:S02]  /*44e0*/  FADD.FTZ R60, R60, R155 ;  /* 0x0000009b3c3c7221 */ /* 0x000fe40000010000 */
[----:B------:R-:W2:Y:S02]  /*44f0*/  MUFU.EX2 R139, R139 ;  /* 0x0000008b008b7308 */ /* 0x000ea40000000800 */
[----:B-----5:R-:W-:Y:S01]  /*4500*/  HMMA.16816.F32.BF16 R96, R4, R16, R96 ;  /* 0x000000100460723c */ /* 0x020fe20000041860 */
[----:B------:R-:W-:-:S05]  /*4510*/  FADD.FTZ R151, R151, R60 ;  /* 0x0000003c97977221 */ /* 0x000fca0000010000 */
        /* <DEDUP_REMOVED lines=21> */
[----:B------:R-:W-:Y:S01]  /*4670*/  F2FP.BF16.F32.PACK_AB R5, R143, R64 ;  /* 0x000000408f05723e */ /* 0x000fe200000010ff */
[----:B------:R-:W-:Y:S01]  /*4680*/  FADD.FTZ R66, R66, R151 ;  /* 0x0000009742427221 */ /* 0x000fe20000010000 */
[----:B----4-:R-:W-:-:S02]  /*4690*/  F2FP.BF16.F32.PACK_AB R6, R135, R104 ;  /* 0x000000688706723e */ /* 0x010fc400000010ff */
[----:B------:R-:W4:Y:S01]  /*46a0*/  MUFU.EX2 R119, R119 ;  /* 0x0000007700777308 */ /* 0x000f220000000800 */
[----:B-1----:R-:W-:Y:S01]  /*46b0*/  F2FP.BF16.F32.PACK_AB R7, R133, R62 ;  /* 0x0000003e8507723e */ /* 0x002fe200000010ff */
[----:B------:R-:W-:-:S04]  /*46c0*/  FADD.FTZ R139, R139, R66 ;  /* 0x000000428b8b7221 */ /* 0x000fc80000010000 */
[----:B------:R-:W-:Y:S02]  /*46d0*/  FADD.FTZ R104, R104, R139 ;  /* 0x0000008b68687221 */ /* 0x000fe40000010000 */
[----:B---3--:R-:W-:Y:S01]  /*46e0*/  HMMA.16816.F32.BF16 R96, R4, R8, R96 ;  /* 0x000000080460723c */ /* 0x008fe20000041860 */
[----:B------:R-:W1:Y:S01]  /*46f0*/  MUFU.EX2 R117, R117 ;  /* 0x0000007500757308 */ /* 0x000e620000000800 */
[----:B------:R-:W-:-:S06]  /*4700*/  FADD.FTZ R135, R135, R104 ;  /* 0x0000006887877221 */ /* 0x000fcc0000010000 */
        /* <DEDUP_REMOVED lines=19> */
[----:B------:R-:W-:Y:S01]  /*4840*/  F2FP.BF16.F32.PACK_AB R5, R129, R106 ;  /* 0x0000006a8105723e */ /* 0x000fe200000010ff */
[----:B------:R-:W-:Y:S01]  /*4850*/  FADD.FTZ R110, R110, R135 ;  /* 0x000000876e6e7221 */ /* 0x000fe20000010000 */
[----:B----4-:R-:W-:-:S02]  /*4860*/  F2FP.BF16.F32.PACK_AB R6, R119, R112 ;  /* 0x000000707706723e */ /* 0x010fc400000010ff */
[----:B-1----:R-:W-:Y:S01]  /*4870*/  F2FP.BF16.F32.PACK_AB R7, R117, R108 ;  /* 0x0000006c7507723e */ /* 0x002fe200000010ff */
[----:B------:R-:W-:Y:S02]  /*4880*/  FADD.FTZ R123, R123, R110 ;  /* 0x0000006e7b7b7221 */ /* 0x000fe40000010000 */
        /* <DEDUP_REMOVED lines=28> */
[C---:B------:R-:W-:Y:S08]  /*4a50*/  HMMA.16816.F32.BF16 R80, R4.reuse, R16, R80 ;  /* 0x000000100450723c */ /* 0x040ff00000041850 */
[C---:B------:R-:W-:Y:S01]  /*4a60*/  HMMA.16816.F32.BF16 R76, R4.reuse, R18, R76 ;  /* 0x00000012044c723c */ /* 0x040fe2000004184c */
[----:B------:R-:W5:Y:S07]  /*4a70*/  LDSM.16.MT88.4 R16, [R156+0x9800] ;  /* 0x009800009c10783b */ /* 0x000f6e0000004200 */
[C---:B---3--:R-:W-:Y:S08]  /*4a80*/  HMMA.16816.F32.BF16 R88, R4.reuse, R8, R88 ;  /* 0x000000080458723c */ /* 0x048ff00000041858 */
[C---:B------:R-:W-:Y:S01]  /*4a90*/  HMMA.16816.F32.BF16 R84, R4.reuse, R10, R84 ;  /* 0x0000000a0454723c */ /* 0x040fe20000041854 */
[----:B------:R-:W3:Y:S07]  /*4aa0*/  LDSM.16.MT88.4 R8, [R160+0x9800] ;  /* 0x00980000a008783b */ /* 0x000eee0000004200 */
        /* <DEDUP_REMOVED lines=11> */
[----:B------:R-:W-:-:S04]  /*4b60*/  FADD.FTZ R56, R56, R29 ;  /* 0x0000001d38387221 */ /* 0x000fc80000010000 */
        /* <DEDUP_REMOVED lines=26> */
[----:B------:R-:W-:-:S04]  /*4d10*/  FADD.FTZ R113, R113, R12 ;  /* 0x0000000c71717221 */ /* 0x000fc80000010000 */
[----:B------:R-:W-:-:S03]  /*4d20*/  FADD.FTZ R114, R114, R113 ;  /* 0x0000007172727221 */ /* 0x000fc60000010000 */
[----:B--2---:R-:W-:Y:S01]  /*4d30*/  HMMA.16816.F32.BF16 R72, R4, R8, R72 ;  /* 0x000000080448723c */ /* 0x004fe20000041848 */
[----:B------:R-:W-:-:S04]  /*4d40*/  FADD.FTZ R9, R109, R114 ;  /* 0x000000726d097221 */ /* 0x000fc80000010000 */
[----:B------:R-:W-:-:S03]  /*4d50*/  FADD.FTZ R9, R120, R9 ;  /* 0x0000000978097221 */ /* 0x000fc60000010000 */
[----:B------:R-:W-:Y:S01]  /*4d60*/  HMMA.16816.F32.BF16 R68, R4, R10, R68 ;  /* 0x0000000a0444723c */ /* 0x000fe20000041844 */
[----:B------:R-:W-:-:S04]  /*4d70*/  FADD.FTZ R44, R44, R9 ;  /* 0x000000092c2c7221 */ /* 0x000fc80000010000 */
[----:B------:R-:W-:-:S04]  /*4d80*/  FADD.FTZ R49, R49, R44 ;  /* 0x0000002c31317221 */ /* 0x000fc80000010000 */
        /* <DEDUP_REMOVED lines=9> */
.L_x_12128:
        /* <DEDUP_REMOVED lines=77> */
.L_x_12123:
[----:B------:R-:W-:Y:S05]  /*52f0*/  BSYNC.RECONVERGENT B0 ;  /* 0x0000000000007941 */ /* 0x000fea0003800200 */
.L_x_12122:
[----:B------:R-:W-:Y:S01]  /*5300*/  IADD3 R200, P1, PT, R189, R174, RZ ;  /* 0x000000aebdc87210 */ /* 0x000fe20007f3e0ff */
[----:B------:R-:W-:Y:S01]  /*5310*/  @!PT LDS RZ, [RZ] ;  /* 0x00000000fffff984 */ /* 0x000fe20000000800 */
[----:B------:R-:W-:Y:S01]  /*5320*/  @!PT LDS RZ, [RZ] ;  /* 0x00000000fffff984 */ /* 0x000fe20000000800 */
[----:B------:R-:W-:Y:S01]  /*5330*/  @!PT LDS RZ, [RZ] ;  /* 0x00000000fffff984 */ /* 0x000fe20000000800 */
[----:B------:R-:W-:Y:S01]  /*5340*/  LDGSTS.E.BYPASS.LTC128B.128 [R177+0x6000], desc[UR4][R174.64] ;  /* 0x06000000aeb17fae */ /* 0x000fe2000b981a04 */
[----:B------:R-:W-:Y:S01]  /*5350*/  IADD3 R185, PT, PT, R185, -0x1, RZ ;  /* 0xffffffffb9b97810 */ /* 0x000fe20007ffe0ff */
        /* <DEDUP_REMOVED lines=206> */
[-C--:B----4-:R-:W-:Y:S01]  /*6040*/  FMUL.FTZ R173, R63, R0.reuse ;  /* 0x000000003fad7220 */ /* 0x090fe20000410000 */
[-C--:B------:R-:W-:Y:S01]  /*6050*/  FMUL.FTZ R193, R64, R0.reuse ;  /* 0x0000000040c17220 */ /* 0x080fe20000410000 */
        /* <DEDUP_REMOVED lines=120> */
.L_x_12127:
[----:B------:R-:W-:Y:S05]  /*67e0*/  BSYNC.RECONVERGENT B0 ;  /* 0x0000000000007941 */ /* 0x000fea0003800200 */
.L_x_12126:
[C---:B------:R-:W-:Y:S01]  /*67f0*/  LEA R12, P1, R182.reuse, R172, 0x1 ;  /* 0x000000acb60c7211 */ /* 0x040fe200078208ff */
[----:B-1----:R-:W-:Y:S03]  /*6800*/  IMAD.MOV.U32 R173, RZ, RZ, R171 ;  /* 0x000000ffffad7224 */ /* 0x002fe600078e00ab */
        /* <DEDUP_REMOVED lines=25> */
.L_x_12125:
[----:B------:R-:W-:Y:S05]  /*69a0*/  BSYNC.RECONVERGENT B1 ;  /* 0x0000000000017941 */ /* 0x000fea0003800200 */
.L_x_12124:
        /* <DEDUP_REMOVED lines=148> */
[----:B------:R-:W-:Y:S02]  /*72f0*/  ISETP.GT.AND P1, PT, R185, R170, PT ;  /* 0x000000aab900720c */ /* 0x000fe40003f24270 */
        /* <DEDUP_REMOVED lines=261> */
.L_x_12121:
        /* <DEDUP_REMOVED lines=10> */
.L_x_12136:
        /* <DEDUP_REMOVED lines=87> */
[----:B------:R-:W1:Y:S01]  /*8960*/  @P1 MUFU.LG2 R40, R40 ;  /* 0x0000002800281308 */ /* 0x000e620000000c00 */
[----:B------:R-:W-:Y:S01]  /*8970*/  SHF.L.U32 R46, R38, 0x2, RZ ;  /* 0x00000002262e7819 */ /* 0x000fe200000006ff */
[----:B------:R-:W-:Y:S01]  /*8980*/  BSSY.RECONVERGENT B0, `(.L_x_12130) ;  /* 0x000002e000007945 */ /* 0x000fe20003800200 */
[----:B------:R-:W-:-:S02]  /*8990*/  SHF.R.U32.HI R44, RZ, 0x1, R38 ;  /* 0x00000001ff2c7819 */ /* 0x000fc40000011626 */
[----:B-1----:R-:W-:Y:S01]  /*89a0*/  LOP3.LUT R5, R46, 0x1f8, RZ, 0xc0, !PT ;  /* 0x000001f82e057812 */ /* 0x002fe200078ec0ff */
[----:B------:R-:W-:Y:S01]  /*89b0*/  BAR.SYNC.DEFER_BLOCKING 0x0 ;  /* 0x0000000000007b1d */ /* 0x000fe20000010000 */
[----:B------:R-:W-:Y:S02]  /*89c0*/  LOP3.LUT P3, RZ, R38, 0x3, RZ, 0xc0, !PT ;  /* 0x0000000326ff7812 */ /* 0x000fe4000786c0ff */
[----:B------:R-:W-:Y:S02]  /*89d0*/  LOP3.LUT R47, R4, 0x10, RZ, 0xc0, !PT ;  /* 0x00000010042f7812 */ /* 0x000fe400078ec0ff */
[----:B------:R-:W-:Y:S01]  /*89e0*/  LOP3.LUT R46, R46, 0xffc, RZ, 0xc0, !PT ;  /* 0x00000ffc2e2e7812 */ /* 0x000fe200078ec0ff */
[----:B------:R-:W1:Y:S01]  /*89f0*/  @P0 MUFU.LG2 R39, R39 ;  /* 0x0000002700270308 */ /* 0x000e620000000c00 */
[----:B------:R-:W-:Y:S02]  /*8a00*/  LOP3.LUT R4, R5, 0x38, R44, 0x78, !PT ;  /* 0x0000003805047812 */ /* 0x000fe400078e782c */
[----:B------:R-:W-:-:S02]  /*8a10*/  SHF.R.U32.HI R38, RZ, 0x2, R38 ;  /* 0x00000002ff267819 */ /* 0x000fc40000011626 */
[----:B------:R-:W-:Y:S01]  /*8a20*/  LEA R47, R4, R47, 0x2 ;  /* 0x0000002f042f7211 */ /* 0x000fe200078e10ff */
[----:B------:R-:W-:Y:S01]  /*8a30*/  @P1 FMUL.FTZ R40, R40, 0.69314718246459960938 ;  /* 0x3f31721828281820 */ /* 0x000fe20000410000 */
[----:B-1----:R-:W-:-:S03]  /*8a40*/  @P0 FMUL.FTZ R39, R39, 0.69314718246459960938 ;  /* 0x3f31721827270820 */ /* 0x002fc60000410000 */
[----:B------:R-:W1:Y:S04]  /*8a50*/  LDS.128 R32, [R47+UR6] ;  /* 0x000000062f207984 */ /* 0x000e680008000c00 */
[----:B------:R-:W1:Y:S04]  /*8a60*/  LDS.128 R28, [R47+UR6+0x800] ;  /* 0x000800062f1c7984 */ /* 0x000e680008000c00 */
[----:B------:R-:W1:Y:S04]  /*8a70*/  LDS.128 R24, [R47+UR6+0x1000] ;  /* 0x001000062f187984 */ /* 0x000e680008000c00 */
[----:B------:R-:W1:Y:S04]  /*8a80*/  LDS.128 R20, [R47+UR6+0x1800] ;  /* 0x001800062f147984 */ /* 0x000e680008000c00 */
[----:B------:R-:W1:Y:S04]  /*8a90*/  LDS.128 R16, [R47+UR6+0x2000] ;  /* 0x002000062f107984 */ /* 0x000e680008000c00 */
[----:B------:R-:W1:Y:S04]  /*8aa0*/  LDS.128 R12, [R47+UR6+0x2800] ;  /* 0x002800062f0c7984 */ /* 0x000e680008000c00 */
[----:B------:R-:W1:Y:S04]  /*8ab0*/  LDS.128 R8, [R47+UR6+0x3000] ;  /* 0x003000062f087984 */ /* 0x000e680008000c00 */
[----:B------:R3:W1:Y:S01]  /*8ac0*/  LDS.128 R4, [R47+UR6+0x3800] ;  /* 0x003800062f047984 */ /* 0x0006620008000c00 */
[----:B--2---:R-:W-:-:S04]  /*8ad0*/  IMAD R42, R42, UR8, R181 ;  /* 0x000000082a2a7c24 */ /* 0x004fc8000f8e02b5 */
[----:B---3--:R-:W-:Y:S01]  /*8ae0*/  IMAD R2, R42, R45, R180 ;  /* 0x0000002d2a027224 */ /* 0x008fe200078e02b4 */
[----:B------:R-:W-:Y:S02]  /*8af0*/  LOP3.LUT R45, R44, 0x30, RZ, 0xc0, !PT ;  /* 0x000000302c2d7812 */ /* 0x000fe400078ec0ff */
[----:B------:R-:W-:Y:S01]  /*8b00*/  MOV R42, 0xff800000 ;  /* 0xff800000002a7802 */ /* 0x000fe20000000f00 */
[----:B------:R-:W-:Y:S01]  /*8b10*/  IMAD R2, R43, R2, R178 ;  /* 0x000000022b027224 */ /* 0x000fe200078e02b2 */
[----:B------:R-:W-:Y:S01]  /*8b20*/  MOV R43, 0xff800000 ;  /* 0xff800000002b7802 */ /* 0x000fe20000000f00 */
[----:B-----5:R-:W-:Y:S01]  /*8b30*/  @P1 FFMA.FTZ R43, R37, R36, R40 ;  /* 0x00000024252b1223 */ /* 0x020fe20000010028 */
[----:B------:R-:W-:Y:S01]  /*8b40*/  LOP3.LUT R47, R45, 0x7, R38, 0xf8, !PT ;  /* 0x000000072d2f7812 */ /* 0x000fe200078ef826 */
[----:B----4-:R-:W-:Y:S02]  /*8b50*/  IMAD R41, R2, R41, RZ ;  /* 0x0000002902297224 */ /* 0x010fe400078e02ff */
[----:B------:R-:W-:-:S03]  /*8b60*/  @P0 FFMA.FTZ R42, R37, R0, R39 ;  /* 0x00000000252a0223 */ /* 0x000fc60000010027 */
[----:B------:R-:W-:-:S04]  /*8b70*/  IADD3 R3, P2, PT, R41, R46, RZ ;  /* 0x0000002e29037210 */ /* 0x000fc80007f5e0ff */
[----:B------:R-:W-:Y:S02]  /*8b80*/  LEA.HI.X.SX32 R41, R41, RZ, 0x1, P2 ;  /* 0x000000ff29297211 */ /* 0x000fe400010f0eff */
[----:B------:R-:W-:-:S04]  /*8b90*/  LEA R44, P2, R3, R48, 0x2 ;  /* 0x00000030032c7211 */ /* 0x000fc800078410ff */
[----:B------:R-:W-:Y:S01]  /*8ba0*/  LEA.HI.X R45, R3, R49, R41, 0x2, P2 ;  /* 0x00000031032d7211 */ /* 0x000fe200010f1429 */
[----:B-1----:R-:W-:Y:S08]  /*8bb0*/  @P3 BRA `(.L_x_12131) ;  /* 0x0000000000283947 */ /* 0x002ff00003800000 */
        /* <DEDUP_REMOVED lines=10> */
.L_x_12131:
[----:B------:R-:W-:Y:S05]  /*8c60*/  BSYNC.RECONVERGENT B0 ;  /* 0x0000000000007941 */ /* 0x000fea0003800200 */
.L_x_12130:
        /* <DEDUP_REMOVED lines=9> */
[----:B-1----:R-:W-:Y:S05]  /*8d00*/  RET.REL.NODEC R176 `(_ZN5flash24flash_fwd_splitkv_kernelI23Flash_fwd_kernel_traitsILi64ELi64ELi128ELi4ELb0ELb0EN7cutlass10bfloat16_tE19Flash_kernel_traitsILi64ELi64ELi128ELi4ES3_EELb0ELb0ELb0ELb1ELb1ELb1ELb1ELb0EEEvNS_16Flash_fwd_paramsE) ;  /* 0xffffff70b0bc7950 */ /* 0x002fea0003c3ffff */
.L_x_12129:
[----:B------:R-:W-:Y:S01]  /*8d10*/  MOV R5, 0x2 ;  /* 0x0000000200057802 */ /* 0x000fe20000000f00 */
[----:B------:R-:W-:Y:S01]  /*8d20*/  IMAD.MOV.U32 R4, RZ, RZ, 0x1f ;  /* 0x0000001fff047424 */ /* 0x000fe200078e00ff */
[----:B------:R-:W-:-:S07]  /*8d30*/  MOV R6, 0xffffffff ;  /* 0xffffffff00067802 */ /* 0x000fce0000000f00 */
[----:B-1---5:R-:W-:Y:S05]  /*8d40*/  WARPSYNC.COLLECTIVE R6, `(.L_x_12132) ;  /* 0x0000000006087348 */ /* 0x022fea0003c00000 */
[----:B------:R2:W3:Y:S02]  /*8d50*/  SHFL.BFLY P0, R8, R191, R5, R4 ;  /* 0x0c000005bf087389 */ /* 0x0004e40000000004 */
[----:B-123-5:R-:W-:Y:S05]  /*8d60*/  ENDCOLLECTIVE ;  /* 0x000000000000791b */ /* 0x02efea0003800000 */
.L_x_12132:
[----:B------:R-:W-:Y:S02]  /*8d70*/  IMAD.MOV.U32 R10, RZ, RZ, R8 ;  /* 0x000000ffff0a7224 */ /* 0x000fe400078e0008 */
[----:B------:R-:W-:Y:S02]  /*8d80*/  IMAD.MOV.U32 R5, RZ, RZ, 0x1 ;  /* 0x00000001ff057424 */ /* 0x000fe400078e00ff */
[----:B------:R-:W-:-:S05]  /*8d90*/  FADD.FTZ R7, R10, R191 ;  /* 0x000000bf0a077221 */ /* 0x000fca0000010000 */
[----:B------:R-:W-:-:S07]  /*8da0*/  MOV R191, R7 ;  /* 0x0000000700bf7202 */ /* 0x000fce0000000f00 */
[----:B------:R-:W-:Y:S05]  /*8db0*/  WARPSYNC.COLLECTIVE R6, `(.L_x_12133) ;  /* 0x0000000006087348 */ /* 0x000fea0003c00000 */
[----:B------:R1:W2:Y:S02]  /*8dc0*/  SHFL.BFLY P0, R8, R191, R5, R4 ;  /* 0x0c000005bf087389 */ /* 0x0002a40000000004 */
[----:B-12---:R-:W-:Y:S05]  /*8dd0*/  ENDCOLLECTIVE ;  /* 0x000000000000791b */ /* 0x006fea0003800000 */
.L_x_12133:
[----:B------:R-:W-:Y:S01]  /*8de0*/  MOV R191, R190 ;  /* 0x000000be00bf7202 */ /* 0x000fe20000000f00 */
[----:B------:R-:W-:Y:S01]  /*8df0*/  IMAD.MOV.U32 R5, RZ, RZ, 0x2 ;  /* 0x00000002ff057424 */ /* 0x000fe200078e00ff */
[----:B------:R-:W-:-:S07]  /*8e00*/  MOV R40, R8 ;  /* 0x0000000800287202 */ /* 0x000fce0000000f00 */
[----:B------:R-:W-:Y:S05]  /*8e10*/  WARPSYNC.COLLECTIVE R6, `(.L_x_12134) ;  /* 0x0000000006087348 */ /* 0x000fea0003c00000 */
[----:B------:R1:W2:Y:S02]  /*8e20*/  SHFL.BFLY P0, R8, R191, R5, R4 ;  /* 0x0c000005bf087389 */ /* 0x0002a40000000004 */
[----:B-12---:R-:W-:Y:S05]  /*8e30*/  ENDCOLLECTIVE ;  /* 0x000000000000791b */ /* 0x006fea0003800000 */
.L_x_12134:
[----:B------:R-:W-:Y:S01]  /*8e40*/  FADD.FTZ R40, R7, R40 ;  /* 0x0000002807287221 */ /* 0x000fe20000010000 */
[----:B------:R-:W-:Y:S01]  /*8e50*/  FADD.FTZ R39, R8, R190 ;  /* 0x000000be08277221 */ /* 0x000fe20000010000 */
[----:B------:R-:W-:-:S04]  /*8e60*/  MOV R5, 0x1 ;  /* 0x0000000100057802 */ /* 0x000fc80000000f00 */
[----:B------:R-:W-:-:S07]  /*8e70*/  MOV R191, R39 ;  /* 0x0000002700bf7202 */ /* 0x000fce0000000f00 */
[----:B------:R-:W-:Y:S05]  /*8e80*/  WARPSYNC.COLLECTIVE R6, `(.L_x_12135) ;  /* 0x0000000006087348 */ /* 0x000fea0003c00000 */
[----:B------:R1:W2:Y:S02]  /*8e90*/  SHFL.BFLY P0, R8, R191, R5, R4 ;  /* 0x0c000005bf087389 */ /* 0x0002a40000000004 */
[----:B-12---:R-:W-:Y:S05]  /*8ea0*/  ENDCOLLECTIVE ;  /* 0x000000000000791b */ /* 0x006fea0003800000 */
.L_x_12135:
[----:B------:R-:W-:Y:S05]  /*8eb0*/  BRA `(.L_x_12136) ;  /* 0xfffffff4004c7947 */ /* 0x000fea000383ffff */
.L_x_12137:
        /* <DEDUP_REMOVED lines=12> */
.L_x_14815:


//--------------------- .text._ZN5flash24flash_fwd_splitkv_kernelI23Flash_fwd_kernel_traitsILi64ELi64ELi128ELi4ELb0ELb0EN7cutlass10bfloat16_tE19Flash_kernel_traitsILi64ELi64ELi128ELi4ES3_EELb0ELb0ELb1ELb0ELb0ELb0ELb1ELb0EEEvNS_16Flash_fwd_paramsE --------------------------
	.section	.text._ZN5flash24flash_fwd_splitkv_kernelI23Flash_fwd_kernel_traitsILi64ELi64ELi128ELi4ELb0ELb0EN7cutlass10bfloat16_tE19Flash_kernel_traitsILi64ELi64ELi128ELi4ES3_EELb0ELb0ELb1ELb0ELb0ELb0ELb1ELb0EEEvNS_16Flash_fwd_paramsE,"ax",@progbits
	.align	128
        .global         _ZN5flash24flash_fwd_splitkv_kernelI23Flash_fwd_kernel_traitsILi64ELi64ELi128ELi4ELb0ELb0EN7cutlass10bfloat16_tE19Flash_kernel_traitsILi64ELi64ELi128ELi4ES3_EELb0ELb0ELb1ELb0ELb0ELb0ELb1ELb0EEEvNS_16Flash_fwd_paramsE
        .type           _ZN5flash24flash_fwd_splitkv_kernelI23Flash_fwd_kernel_traitsILi64ELi64ELi128ELi4ELb0ELb0EN7cutlass10bfloat16_tE19Flash_kernel_traitsILi64ELi64ELi128ELi4ES3_EELb0ELb0ELb1ELb0ELb0ELb0ELb1ELb0EEEvNS_16Flash_fwd_paramsE,@function
        .size           _ZN5flash24flash_fwd_splitkv_kernelI23Flash_fwd_kernel_traitsILi64ELi64ELi128ELi4ELb0ELb0EN7cutlass10bfloat16_tE19Flash_kernel_traitsILi64ELi64ELi128ELi4ES3_EELb0ELb0ELb1ELb0ELb0ELb0ELb1ELb0EEEvNS_16Flash_fwd_paramsE,(.L_x_14816 - _ZN5flash24flash_fwd_splitkv_kernelI23Flash_fwd_kernel_traitsILi64ELi64ELi128ELi4ELb0ELb0EN7cutlass10bfloat16_tE19Flash_kernel_traitsILi64ELi64ELi128ELi4ES3_EELb0ELb0ELb1ELb0ELb0ELb0ELb1ELb0EEEvNS_16Flash_fwd_paramsE)
        .other          _ZN5flash24flash_fwd_splitkv_kernelI23Flash_fwd_kernel_traitsILi64ELi64ELi128ELi4ELb0ELb0EN7cutlass10bfloat16_tE19Flash_kernel_traitsILi64ELi64ELi128ELi4ES3_EELb0ELb0ELb1ELb0ELb0ELb0ELb1ELb0EEEvNS_16Flash_fwd_paramsE,@"STO_CUDA_ENTRY STV_DEFAULT"
_ZN5flash24flash_fwd_splitkv_kernelI23Flash_fwd_kernel_traitsILi64ELi64ELi128ELi4ELb0ELb0EN7cutlass10bfloat16_tE19Flash_kernel_traitsILi64ELi64ELi128ELi4ES3_EELb0ELb0ELb1ELb0ELb0ELb0ELb1ELb0EEEvNS_16Flash_fwd_paramsE:
.text._ZN5flash24flash_fwd_splitkv_kernelI23Flash_fwd_kernel_traitsILi64ELi64ELi128ELi4ELb0ELb0EN7cutlass10bfloat16_tE19Flash_kernel_traitsILi64ELi64ELi128ELi4ES3_EELb0ELb0ELb1ELb0ELb0ELb0ELb1ELb0EEEvNS_16Flash_fwd_paramsE:
        /* <DEDUP_REMOVED lines=29> */
[----:B------:R-:W-:Y:S05]  /*01d0*/  CALL.REL.NOINC `($_ZN5flash24flash_fwd_splitkv_kernelI23Flash_fwd_kernel_traitsILi64ELi64ELi128ELi4ELb0ELb0EN7cutlass10bfloat16_tE19Flash_kernel_traitsILi64ELi64ELi128ELi4ES3_EELb0ELb0ELb1ELb0ELb0ELb0ELb1ELb0EEEvNS_16Flash_fwd_paramsE$_ZN5flash30compute_attn_1rowblock_splitkvI23Flash_fwd_kernel_traitsILi64ELi64ELi128ELi4ELb0ELb0EN7cutlass10bfloat16_tE19Flash_kernel_traitsILi64ELi64ELi128ELi4ES3_EELb0ELb0ELb1ELb0ELb0ELb0ELb1ELb0ENS_16Flash_fwd_paramsEEEvRKT8_iiiii) ;  /* 0x0000000000087944 */ /* 0x000fea0003c00000 */
[----:B------:R-:W-:Y:S05]  /*01e0*/  BSYNC.RECONVERGENT B2 ;  /* 0x0000000000027941 */ /* 0x000fea0003800200 */
.L_x_12138:
[----:B------:R-:W-:Y:S05]  /*01f0*/  EXIT ;  /* 0x000000000000794d */ /* 0x000fea0003800000 */
        .type           $_ZN5flash24flash_fwd_splitkv_kernelI23Flash_fwd_kernel_traitsILi64ELi64ELi128ELi4ELb0ELb0EN7cutlass10bfloat16_tE19Flash_kernel_traitsILi64ELi64ELi128ELi4ES3_EELb0ELb0ELb1ELb0ELb0ELb0ELb1ELb0EEEvNS_16Flash_fwd_paramsE$_ZN5flash30compute_attn_1rowblock_splitkvI23Flash_fwd_kernel_traitsILi64ELi64ELi128ELi4ELb0ELb0EN7cutlass10bfloat16_tE19Flash_kernel_traitsILi64ELi64ELi128ELi4ES3_EELb0ELb0ELb1ELb0ELb0ELb0ELb1ELb0ENS_16Flash_fwd_paramsEEEvRKT8_iiiii,@function
        .size           $_ZN5flash24flash_fwd_splitkv_kernelI23Flash_fwd_kernel_traitsILi64ELi64ELi128ELi4ELb0ELb0EN7cutlass10bfloat16_tE19Flash_kernel_traitsILi64ELi64ELi128ELi4ES3_EELb0ELb0ELb1ELb0ELb0ELb0ELb1ELb0EEEvNS_16Flash_fwd_paramsE$_ZN5flash30compute_attn_1rowblock_splitkvI23Flash_fwd_kernel_traitsILi64ELi64ELi128ELi4ELb0ELb0EN7cutlass10bfloat16_tE19Flash_kernel_traitsILi64ELi64ELi128ELi4ES3_EELb0ELb0ELb1ELb0ELb0ELb0ELb1ELb0ENS_16Flash_fwd_paramsEEEvRKT8_iiiii,(.L_x_14816 - $_ZN5flash24flash_fwd_splitkv_kernelI23Flash_fwd_kernel_traitsILi64ELi64ELi128ELi4ELb0ELb0EN7cutlass10bfloat16_tE19Flash_kernel_traitsILi64ELi64ELi128ELi4ES3_EELb0ELb0ELb1ELb0ELb0ELb0ELb1ELb0EEEvNS_16Flash_fwd_paramsE$_ZN5flash30compute_attn_1rowblock_splitkvI23Flash_fwd_kernel_traitsILi64ELi64ELi128ELi4ELb0ELb0EN7cutlass10bfloat16_tE19Flash_kernel_traitsILi64ELi64ELi128ELi4ES3_EELb0ELb0ELb1ELb0ELb0ELb0ELb1ELb0ENS_16Flash_fwd_paramsEEEvRKT8_iiiii)
$_ZN5flash24flash_fwd_splitkv_kernelI23Flash_fwd_kernel_traitsILi64ELi64ELi128ELi4ELb0ELb0EN7cutlass10bfloat16_tE19Flash_kernel_traitsILi64ELi64ELi128ELi4ES3_EELb0ELb0ELb1ELb0ELb0ELb0ELb1ELb0EEEvNS_16Flash_fwd_paramsE$_ZN5flash30compute_attn_1rowblock_splitkvI23Flash_fwd_kernel_traitsILi64ELi64ELi128ELi4ELb0ELb0EN7cutlass10bfloat16_tE19Flash_kernel_traitsILi64ELi64ELi128ELi4ES3_EELb0ELb0ELb1ELb0ELb0ELb0ELb1ELb0ENS_16Flash_fwd_paramsEEEvRKT8_iiiii:
        /* <DEDUP_REMOVED lines=39> */
.L_x_12140:
[----:B------:R-:W-:Y:S05]  /*0470*/  BSYNC.RECONVERGENT B0 ;  /* 0x0000000000007941 */ /* 0x000fea0003800200 */
.L_x_12139:
[----:B------:R-:W-:Y:S04]  /*0480*/  BSSY.RECONVERGENT B0, `(.L_x_12141) ;  /* 0x0000007000007945 */ /* 0x000fe80003800200 */
[----:B------:R-:W-:Y:S05]  /*0490*/  @!P3 BRA `(.L_x_12142) ;  /* 0x000000000014b947 */ /* 0x000fea0003800000 */
[----:B------:R-:W4:Y:S02]  /*04a0*/  LD.E.U8 R7, desc[UR4][R2.64+0x1b2] ;  /* 0x0001b20402077980 */ /* 0x000f24000c101100 */
[----:B----4-:R-:W-:-:S13]  /*04b0*/  ISETP.NE.AND P1, PT, R7, RZ, PT ;  /* 0x000000ff0700720c */ /* 0x010fda0003f25270 */
[----:B------:R-:W4:Y:S02]  /*04c0*/  @P1 LD.E R7, desc[UR4][R20.64+0x4] ;  /* 0x0000040414071980 */ /* 0x000f24000c101900 */
[----:B----45:R-:W-:-:S06]  /*04d0*/  @P1 IADD3 R8, PT, PT, R7, -R18, RZ ;  /* 0x8000001207081210 */ /* 0x030fcc0007ffe0ff */
[----:B------:R4:W5:Y:S02]  /*04e0*/  @!P1 LD.E R8, desc[UR4][R20.64] ;  /* 0x0000000414089980 */ /* 0x000964000c101900 */
.L_x_12142:
[----:B------:R-:W-:Y:S05]  /*04f0*/  BSYNC.RECONVERGENT B0 ;  /* 0x0000000000007941 */ /* 0x000fea0003800200 */
.L_x_12141:
        /* <DEDUP_REMOVED lines=8> */
.L_x_12144:
[----:B------:R-:W5:Y:S01]  /*0580*/  LD.E.64 R6, desc[UR4][R2.64+0x108] ;  /* 0x0001080402067980 */ /* 0x000f62000c101b00 */
[----:B------:R-:W-:Y:S01]  /*0590*/  BSSY.RECONVERGENT B0, `(.L_x_12146) ;  /* 0x0000006000007945 */ /* 0x000fe20003800200 */
[----:B-----5:R-:W-:Y:S01]  /*05a0*/  ISETP.NE.U32.AND P0, PT, R6, RZ, PT ;  /* 0x000000ff0600720c */ /* 0x020fe20003f05070 */
[----:B------:R-:W-:-:S03]  /*05b0*/  IMAD.MOV.U32 R6, RZ, RZ, RZ ;  /* 0x000000ffff067224 */ /* 0x000fc600078e00ff */
[----:B------:R-:W-:-:S13]  /*05c0*/  ISETP.NE.AND.EX P0, PT, R7, RZ, PT, P0 ;  /* 0x000000ff0700720c */ /* 0x000fda0003f05300 */
[----:B------:R-:W-:Y:S05]  /*05d0*/  @!P0 BRA `(.L_x_12147) ;  /* 0x0000000000048947 */ /* 0x000fea0003800000 */
[----:B------:R1:W5:Y:S02]  /*05e0*/  LD.E R6, desc[UR4][R2.64+0xbc] ;  /* 0x0000bc0402067980 */ /* 0x000364000c101900 */
.L_x_12147:
[----:B------:R-:W-:Y:S05]  /*05f0*/  BSYNC.RECONVERGENT B0 ;  /* 0x0000000000007941 */ /* 0x000fea0003800200 */
.L_x_12146:
[----:B-----5:R-:W-:Y:S02]  /*0600*/  IADD3 R8, PT, PT, R6, R8, -R17 ;  /* 0x0000000806087210 */ /* 0x020fe40007ffe811 */
.L_x_12145:
[----:B------:R-:W-:Y:S05]  /*0610*/  BSYNC.RECONVERGENT B1 ;  /* 0x0000000000017941 */ /* 0x000fea0003800200 */
.L_x_12143:
[----:B------:R-:W-:Y:S01]  /*0620*/  IMAD.SHL.U32 R180, R25, 0x40, RZ ;  /* 0x0000004019b47824 */ /* 0x000fe200078e00ff */
[----:B------:R-:W-:-:S04]  /*0630*/  MOV R175, 0x0 ;  /* 0x0000000000af7802 */ /* 0x000fc80000000f00 */
[----:B------:R-:W-:-:S13]  /*0640*/  ISETP.GT.AND P0, PT, R11, R180, PT ;  /* 0x000000b40b00720c */ /* 0x000fda0003f04270 */
[----:B-1234-:R-:W-:Y:S05]  /*0650*/  @!P0 RET.REL.NODEC R174 `(_ZN5flash24flash_fwd_splitkv_kernelI23Flash_fwd_kernel_traitsILi64ELi64ELi128ELi4ELb0ELb0EN7cutlass10bfloat16_tE19Flash_kernel_traitsILi64ELi64ELi128ELi4ES3_EELb0ELb0ELb1ELb0ELb0ELb0ELb1ELb0EEEvNS_16Flash_fwd_paramsE) ;  /* 0xfffffff8ae688950 */ /* 0x01efea0003c3ffff */
        /* <DEDUP_REMOVED lines=47> */
[----:B------:R-:W-:Y:S02]  /*0950*/  IMAD.MOV.U32 R175, RZ, RZ, 0x0 ;  /* 0x00000000ffaf7424 */ /* 0x000fe400078e00ff */
[C---:B------:R-:W-:Y:S02]  /*0960*/  VIADD R14, R124.reuse, 0x18 ;  /* 0x000000187c0e7836 */ /* 0x040fe40000000000 */
[C---:B------:R-:W-:Y:S02]  /*0970*/  VIADD R10, R124.reuse, 0x20 ;  /* 0x000000207c0a7836 */ /* 0x040fe40000000000 */
[----:B-1----:R-:W-:Y:S02]  /*0980*/  VIADD R2, R124, 0x8 ;  /* 0x000000087c027836 */ /* 0x002fe40000000000 */
[----:B--2---:R-:W-:-:S04]  /*0990*/  IMAD R4, R4, UR8, R179 ;  /* 0x0000000804047c24 */ /* 0x004fc8000f8e02b3 */
[----:B---3--:R-:W-:Y:S01]  /*09a0*/  IMAD R4, R4, R7, R182 ;  /* 0x0000000704047224 */ /* 0x008fe200078e02b6 */
[C---:B------:R-:W-:Y:S02]  /*09b0*/  LOP3.LUT R7, R15.reuse, 0xffc, RZ, 0xc0, !PT ;  /* 0x00000ffc0f077812 */ /* 0x040fe400078ec0ff */
[----:B------:R-:W-:Y:S01]  /*09c0*/  LOP3.LUT R15, R15, 0x3c, RZ, 0xc0, !PT ;  /* 0x0000003c0f0f7812 */ /* 0x000fe200078ec0ff */
[----:B------:R-:W-:Y:S02]  /*09d0*/  IMAD R5, R5, R4, R180 ;  /* 0x0000000405057224 */ /* 0x000fe400078e02b4 */
[C---:B------:R-:W-:Y:S01]  /*09e0*/  VIADD R4, R124.reuse, 0x38 ;  /* 0x000000387c047836 */ /* 0x040fe20000000000 */
[----:B------:R-:W-:Y:S01]  /*09f0*/  ISETP.NE.AND P6, PT, R15, RZ, PT ;  /* 0x000000ff0f00720c */ /* 0x000fe20003fc5270 */
        /* <DEDUP_REMOVED lines=51> */
[----:B-1----:R-:W-:Y:S05]  /*0d30*/  @P6 RET.REL.NODEC R174 `(_ZN5flash24flash_fwd_splitkv_kernelI23Flash_fwd_kernel_traitsILi64ELi64ELi128ELi4ELb0ELb0EN7cutlass10bfloat16_tE19Flash_kernel_traitsILi64ELi64ELi128ELi4ES3_EELb0ELb0ELb1ELb0ELb0ELb0ELb1ELb0EEEvNS_16Flash_fwd_paramsE) ;  /* 0xfffffff0aeb06950 */ /* 0x002fea0003c3ffff */
[----:B------:R-:W-:Y:S02]  /*0d40*/  MOV R5, 0xff800000 ;  /* 0xff80000000057802 */ /* 0x000fe40000000f00 */
[----:B------:R-:W-:-:S03]  /*0d50*/  MOV R175, 0x0 ;  /* 0x0000000000af7802 */ /* 0x000fc60000000f00 */
[----:B------:R1:W-:Y:S02]  /*0d60*/  ST.E desc[UR4][R2.64+0xe0], R5 ;  /* 0x0000e00502007985 */ /* 0x0003e4000c101904 */
[----:B-1----:R-:W-:Y:S05]  /*0d70*/  RET.REL.NODEC R174 `(_ZN5flash24flash_fwd_splitkv_kernelI23Flash_fwd_kernel_traitsILi64ELi64ELi128ELi4ELb0ELb0EN7cutlass10bfloat16_tE19Flash_kernel_traitsILi64ELi64ELi128ELi4ES3_EELb0ELb0ELb1ELb0ELb0ELb0ELb1ELb0EEEvNS_16Flash_fwd_paramsE) ;  /* 0xfffffff0aea07950 */ /* 0x002fea0003c3ffff */
.L_x_12148:
        /* <DEDUP_REMOVED lines=26> */
[----:B------:R-:W2:Y:S02]  /*0f20*/  F2I.FTZ.U32.TRUNC.NTZ R19, R18 ;  /* 0x0000001200137305 */ /* 0x000ea4000021f000 */
[----:B--2---:R-:W-:Y:S01]  /*0f30*/  IADD3 R0, PT, PT, RZ, -R19, RZ ;  /* 0x80000013ff007210 */ /* 0x004fe20007ffe0ff */
[----:B------:R-:W-:-:S04]  /*0f40*/  IMAD.MOV.U32 R18, RZ, RZ, RZ ;  /* 0x000000ffff127224 */ /* 0x000fc800078e00ff */
[----:B-1----:R-:W-:Y:S01]  /*0f50*/  IMAD R13, R0, R9, RZ ;  /* 0x00000009000d7224 */ /* 0x002fe200078e02ff */
        /* <DEDUP_REMOVED lines=62> */
[----:B--2---:R-:W-:Y:S02]  /*1340*/  IMAD R4, R19, R0, RZ ;  /* 0x0000000013047224 */ /* 0x004fe400078e02ff */
        /* <DEDUP_REMOVED lines=9> */
.L_x_12150:
        /* <DEDUP_REMOVED lines=27> */
[----:B------:R-:W-:Y:S02]  /*1590*/  @!P3 IMAD R0, R0, R164, R13 ;  /* 0x000000a40000b224 */ /* 0x000fe400078e020d */
[----:B----45:R-:W-:Y:S02]  /*15a0*/  @!P3 IMAD R13, R15, R16, RZ ;  /* 0x000000100f0db224 */ /* 0x030fe400078e02ff */
[----:B------:R-:W-:Y:S01]  /*15b0*/  @!P3 IMAD.IADD R27, R27, 0x1, R0 ;  /* 0x000000011b1bb824 */ /* 0x000fe200078e0200 */
[----:B------:R-:W-:Y:S01]  /*15c0*/  @!P3 SHF.R.S32.HI R0, RZ, 0x1f, R16 ;  /* 0x0000001fff00b819 */ /* 0x000fe20000011410 */
[----:B------:R-:W-:Y:S01]  /*15d0*/  @!P2 IMAD.IADD R9, R9, 0x1, -R4 ;  /* 0x000000010909a824 */ /* 0x000fe200078e0a04 */
[----:B------:R-:W-:-:S03]  /*15e0*/  @P3 IADD3 R12, PT, PT, R17, R18, RZ ;  /* 0x00000012110c3210 */ /* 0x000fc60007ffe0ff */
[C---:B------:R-:W-:Y:S01]  /*15f0*/  @!P3 IMAD R13, R14.reuse, R0, R13 ;  /* 0x000000000e0db224 */ /* 0x040fe200078e020d */
[----:B------:R-:W-:Y:S01]  /*1600*/  ISETP.GE.U32.AND P4, PT, R9, R4, PT ;  /* 0x000000040900720c */ /* 0x000fe20003f86070 */
[----:B------:R-:W-:Y:S01]  /*1610*/  @!P3 IMAD.WIDE.U32 R14, R14, R16, R26 ;  /* 0x000000100e0eb225 */ /* 0x000fe200078e001a */
[----:B------:R-:W-:Y:S02]  /*1620*/  LOP3.LUT R4, R182, R7, RZ, 0x3c, !PT ;  /* 0x00000007b6047212 */ /* 0x000fe400078e3cff */
[----:B------:R-:W-:Y:S01]  /*1630*/  ISETP.NE.AND P0, PT, R7, RZ, PT ;  /* 0x000000ff0700720c */ /* 0x000fe20003f05270 */
[-C--:B------:R-:W-:Y:S01]  /*1640*/  @P3 IMAD R0, R165, R12.reuse, RZ ;  /* 0x0000000ca5003224 */ /* 0x080fe200078e02ff */
[----:B------:R-:W-:Y:S01]  /*1650*/  ISETP.GE.AND P1, PT, R4, RZ, PT ;  /* 0x000000ff0400720c */ /* 0x000fe20003f26270 */
[----:B------:R-:W-:Y:S01]  /*1660*/  @P3 IMAD.WIDE.U32 R26, R164, R12, RZ ;  /* 0x0000000ca41a3225 */ /* 0x000fe200078e00ff */
[----:B------:R-:W-:Y:S02]  /*1670*/  @!P3 MOV R12, R14 ;  /* 0x0000000e000cb202 */ /* 0x000fe40000000f00 */
[----:B------:R-:W-:-:S02]  /*1680*/  LEA R14, R6, 0xffffff80, 0x7 ;  /* 0xffffff80060e7811 */ /* 0x000fc400078e38ff */
[----:B------:R-:W-:Y:S02]  /*1690*/  @!P2 IADD3 R10, PT, PT, R10, 0x1, RZ ;  /* 0x000000010a0aa810 */ /* 0x000fe40007ffe0ff */
[----:B------:R-:W-:Y:S01]  /*16a0*/  @!P3 IADD3 R13, PT, PT, R15, R13, RZ ;  /* 0x0000000d0f0db210 */ /* 0x000fe20007ffe0ff */
[----:B------:R-:W-:Y:S01]  /*16b0*/  @P3 IMAD.IADD R13, R27, 0x1, R0 ;  /* 0x000000011b0d3824 */ /* 0x000fe200078e0200 */
[----:B------:R-:W-:Y:S01]  /*16c0*/  @P3 MOV R12, R26 ;  /* 0x0000001a000c3202 */ /* 0x000fe20000000f00 */
[----:B------:R-:W-:Y:S01]  /*16d0*/  IMAD R4, R165, R14, RZ ;  /* 0x0000000ea5047224 */ /* 0x000fe200078e02ff */
[----:B------:R-:W-:Y:S01]  /*16e0*/  SHF.R.S32.HI R15, RZ, 0x1f, R14 ;  /* 0x0000001fff0f7819 */ /* 0x000fe2000001140e */
[----:B------:R-:W-:Y:S01]  /*16f0*/  @!P3 IMAD R0, R167, R17, RZ ;  /* 0x00000011a700b224 */ /* 0x000fe200078e02ff */
[----:B------:R-:W-:Y:S01]  /*1700*/  @!P3 SHF.R.S32.HI R9, RZ, 0x1f, R17 ;  /* 0x0000001fff09b819 */ /* 0x000fe20000011411 */
[----:B------:R-:W-:Y:S02]  /*1710*/  @P4 VIADD R10, R10, 0x1 ;  /* 0x000000010a0a4836 */ /* 0x000fe40000000000 */
[----:B------:R-:W-:-:S02]  /*1720*/  IMAD R4, R15, R164, R4 ;  /* 0x000000a40f047224 */ /* 0x000fc400078e0204 */
[----:B------:R-:W-:Y:S01]  /*1730*/  IMAD.WIDE.U32 R12, R164, R14, R12 ;  /* 0x0000000ea40c7225 */ /* 0x000fe200078e000c */
[----:B------:R-:W-:-:S03]  /*1740*/  @!P1 IADD3 R10, PT, PT, -R10, RZ, RZ ;  /* 0x000000ff0a0a9210 */ /* 0x000fc60007ffe1ff */
[----:B------:R-:W-:Y:S02]  /*1750*/  @!P3 IMAD R0, R9, R166, R0 ;  /* 0x000000a60900b224 */ /* 0x000fe400078e0200 */
[----:B------:R-:W-:Y:S01]  /*1760*/  @!P3 IMAD.WIDE.U32 R26, R166, R17, RZ ;  /* 0x00000011a61ab225 */ /* 0x000fe200078e00ff */
[----:B------:R-:W-:Y:S02]  /*1770*/  @!P0 LOP3.LUT R10, RZ, R7, RZ, 0x33, !PT ;  /* 0x00000007ff0a8212 */ /* 0x000fe400078e33ff */
[----:B------:R-:W-:Y:S01]  /*1780*/  IADD3 R19, PT, PT, R13, R4, RZ ;  /* 0x000000040d137210 */ /* 0x000fe20007ffe0ff */
[----:B------:R-:W-:Y:S01]  /*1790*/  @P3 IMAD.IADD R17, R17, 0x1, R18 ;  /* 0x0000000111113824 */ /* 0x000fe200078e0212 */
[----:B------:R-:W-:Y:S01]  /*17a0*/  @!P3 IADD3 R27, PT, PT, R27, R0, RZ ;  /* 0x000000001b1bb210 */ /* 0x000fe20007ffe0ff */
[----:B------:R-:W-:Y:S01]  /*17b0*/  @!P3 IMAD R0, R21, R16, RZ ;  /* 0x000000101500b224 */ /* 0x000fe200078e02ff */
[----:B------:R-:W-:Y:S01]  /*17c0*/  @!P3 SHF.R.S32.HI R9, RZ, 0x1f, R16 ;  /* 0x0000001fff09b819 */ /* 0x000fe20000011410 */
[----:B------:R-:W-:Y:S01]  /*17d0*/  IMAD R13, R23, R10, RZ ;  /* 0x0000000a170d7224 */ /* 0x000fe200078e02ff */
[----:B------:R-:W-:-:S02]  /*17e0*/  SHF.R.S32.HI R4, RZ, 0x1f, R10 ;  /* 0x0000001fff047819 */ /* 0x000fc4000001140a */
[----:B------:R-:W-:Y:S01]  /*17f0*/  MOV R18, R12 ;  /* 0x0000000c00127202 */ /* 0x000fe20000000f00 */
[C---:B------:R-:W-:Y:S02]  /*1800*/  @!P3 IMAD R0, R20.reuse, R9, R0 ;  /* 0x000000091400b224 */ /* 0x040fe400078e0200 */
[----:B------:R-:W-:-:S04]  /*1810*/  @!P3 IMAD.WIDE.U32 R20, R20, R16, R26 ;  /* 0x000000101414b225 */ /* 0x000fc800078e001a */
[C---:B------:R-:W-:Y:S02]  /*1820*/  IMAD R4, R22.reuse, R4, R13 ;  /* 0x0000000416047224 */ /* 0x040fe400078e020d */
[----:B------:R-:W-:-:S04]  /*1830*/  IMAD.WIDE.U32 R18, R22, R10, R18 ;  /* 0x0000000a16127225 */ /* 0x000fc800078e0012 */
[-C--:B------:R-:W-:Y:S02]  /*1840*/  @P3 IMAD R9, R167, R17.reuse, RZ ;  /* 0x00000011a7093224 */ /* 0x080fe400078e02ff */
[----:B------:R-:W-:Y:S01]  /*1850*/  @P3 IMAD.WIDE.U32 R12, R166, R17, RZ ;  /* 0x00000011a60c3225 */ /* 0x000fe200078e00ff */
[----:B------:R-:W-:-:S03]  /*1860*/  MOV R10, R18 ;  /* 0x00000012000a7202 */ /* 0x000fc60000000f00 */
[----:B------:R-:W-:Y:S01]  /*1870*/  @!P3 IMAD.IADD R16, R21, 0x1, R0 ;  /* 0x000000011510b824 */ /* 0x000fe200078e0200 */
[----:B------:R-:W-:Y:S01]  /*1880*/  @!P3 MOV R0, R20 ;  /* 0x000000140000b202 */ /* 0x000fe20000000f00 */
[----:B------:R-:W-:Y:S01]  /*1890*/  IMAD.IADD R4, R19, 0x1, R4 ;  /* 0x0000000113047824 */ /* 0x000fe200078e0204 */
[----:B------:R-:W-:Y:S02]  /*18a0*/  @P3 IADD3 R16, PT, PT, R13, R9, RZ ;  /* 0x000000090d103210 */ /* 0x000fe40007ffe0ff */
[----:B------:R-:W-:Y:S02]  /*18b0*/  @P3 MOV R0, R12 ;  /* 0x0000000c00003202 */ /* 0x000fe40000000f00 */
.L_x_12151:
[----:B------:R-:W-:Y:S05]  /*18c0*/  BSYNC.RECONVERGENT B0 ;  /* 0x0000000000007941 */ /* 0x000fea0003800200 */
.L_x_12149:
[----:B------:R-:W-:Y:S01]  /*18d0*/  ISETP.NE.AND P0, PT, R5, -0x1, PT ;  /* 0xffffffff0500780c */ /* 0x000fe20003f05270 */
[----:B------:R-:W2:Y:S04]  /*18e0*/  LD.E.64 R26, desc[UR4][R2.64+0x30] ;  /* 0x00003004021a7980 */ /* 0x000ea8000c101b00 */
[----:B------:R-:W3:Y:S04]  /*18f0*/  LD.E.64 R22, desc[UR4][R2.64+0x10] ;  /* 0x0000100402167980 */ /* 0x000ee8000c101b00 */
[----:B------:R-:W4:Y:S04]  /*1900*/  LD.E.64 R12, desc[UR4][R2.64+0x8] ;  /* 0x00000804020c7980 */ /* 0x000f28000c101b00 */
[----:B------:R-:W2:Y:S04]  /*1910*/  @!P0 LD.E.64 R30, desc[UR4][R2.64+0x18] ;  /* 0x00001804021e8980 */ /* 0x000ea8000c101b00 */
        /* <DEDUP_REMOVED lines=25> */
[----:B-----5:R-:W-:Y:S02]  /*1ab0*/  IMAD R17, R15, R166, RZ ;  /* 0x000000a60f117224 */ /* 0x020fe400078e02ff */
[----:B------:R-:W-:-:S05]  /*1ac0*/  IMAD.SHL.U32 R15, R124, 0x8, RZ ;  /* 0x000000087c0f7824 */ /* 0x000fca00078e00ff */
        /* <DEDUP_REMOVED lines=15> */
[----:B------:R-:W-:Y:S02]  /*1bc0*/  SHF.R.U32.HI R18, RZ, 0x3, R124 ;  /* 0x00000003ff127819 */ /* 0x000fe4000001167c */
[----:B------:R-:W-:Y:S02]  /*1bd0*/  MOV R16, 0x400 ;  /* 0x0000040000107802 */ /* 0x000fe40000000f00 */
[----:B------:R-:W-:Y:S02]  /*1be0*/  IADD3.X R33, PT, PT, R7, R0, RZ, P1, !PT ;  /* 0x0000000007217210 */ /* 0x000fe40000ffe4ff */
[----:B-1----:R-:W-:-:S02]  /*1bf0*/  LEA R9, R9, R16, 0x18 ;  /* 0x0000001009097211 */ /* 0x002fc400078ec0ff */
[----:B------:R-:W-:Y:S01]  /*1c00*/  IADD3 R16, P1, PT, R178, R10, RZ ;  /* 0x0000000ab2107210 */ /* 0x000fe20007f3e0ff */
[----:B------:R-:W-:-:S03]  /*1c10*/  IMAD.WIDE.U32 R32, R18, R166, R32 ;  /* 0x000000a612207225 */ /* 0x000fc600078e0020 */
[----:B------:R-:W-:Y:S01]  /*1c20*/  IADD3.X R17, PT, PT, RZ, R4, RZ, P1, !PT ;  /* 0x00000004ff117210 */ /* 0x000fe20000ffe4ff */
[----:B------:R-:W-:Y:S02]  /*1c30*/  IMAD.IADD R168, R11, 0x1, -R180 ;  /* 0x000000010ba87824 */ /* 0x000fe400078e0ab4 */
[----:B------:R-:W-:Y:S02]  /*1c40*/  IMAD R10, R165, R18, RZ ;  /* 0x00000012a50a7224 */ /* 0x000fe400078e02ff */
[----:B------:R-:W-:Y:S01]  /*1c50*/  IMAD.WIDE.U32 R16, R18, R164, R16 ;  /* 0x000000a412107225 */ /* 0x000fe200078e0010 */
[----:B------:R-:W-:-:S03]  /*1c60*/  SHF.R.S32.HI R183, RZ, 0x1f, R182 ;  /* 0x0000001fffb77819 */ /* 0x000fc600000114b6 */
[----:B------:R-:W-:Y:S01]  /*1c70*/  IMAD.IADD R171, R17, 0x1, R10 ;  /* 0x0000000111ab7824 */ /* 0x000fe200078e020a */
[----:B------:R-:W-:Y:S01]  /*1c80*/  BSSY.RECONVERGENT B0, `(.L_x_12152) ;  /* 0x0000034000007945 */ /* 0x000fe20003800200 */
[----:B------:R-:W-:Y:S01]  /*1c90*/  IMAD.MOV.U32 R19, RZ, RZ, RZ ;  /* 0x000000ffff137224 */ /* 0x000fe200078e00ff */
[--C-:B------:R-:W-:Y:S02]  /*1ca0*/  SHF.R.U32.HI R126, RZ, 0x1, R124.reuse ;  /* 0x00000001ff7e7819 */ /* 0x100fe4000001167c */
[----:B------:R-:W-:Y:S01]  /*1cb0*/  SHF.R.U32.HI R4, RZ, 0x4, R124 ;  /* 0x00000004ff047819 */ /* 0x000fe2000001167c */
[----:B------:R-:W-:-:S04]  /*1cc0*/  IMAD.WIDE.U32 R24, R25, 0x40, R18 ;  /* 0x0000004019187825 */ /* 0x000fc800078e0012 */
[-C--:B--2---:R-:W-:Y:S02]  /*1cd0*/  @!P0 IMAD R14, R31, R179.reuse, RZ ;  /* 0x000000b31f0e8224 */ /* 0x084fe400078e02ff */
[----:B------:R-:W-:-:S04]  /*1ce0*/  @!P0 IMAD.WIDE.U32 R30, R30, R179, RZ ;  /* 0x000000b31e1e8225 */ /* 0x000fc800078e00ff */
[----:B------:R-:W-:Y:S02]  /*1cf0*/  @!P0 IMAD.IADD R0, R31, 0x1, R14 ;  /* 0x000000011f008824 */ /* 0x000fe400078e020e */
[----:B------:R-:W-:Y:S02]  /*1d00*/  @!P0 IMAD.MOV.U32 R7, RZ, RZ, R30 ;  /* 0x000000ffff078224 */ /* 0x000fe400078e001e */
[----:B------:R-:W-:Y:S02]  /*1d10*/  IMAD R14, R167, R18, RZ ;  /* 0x00000012a70e7224 */ /* 0x000fe400078e02ff */
[----:B------:R-:W-:Y:S01]  /*1d20*/  @P0 IMAD.WIDE.U32 R30, R26, R5, RZ ;  /* 0x000000051a1e0225 */ /* 0x000fe200078e00ff */
[----:B---3--:R-:W-:-:S03]  /*1d30*/  LEA R172, P1, R32, R22, 0x1 ;  /* 0x0000001620ac7211 */ /* 0x008fc600078208ff */
[----:B------:R-:W-:Y:S02]  /*1d40*/  IMAD.IADD R173, R33, 0x1, R14 ;  /* 0x0000000121ad7824 */ /* 0x000fe400078e020e */
[----:B------:R-:W-:Y:S02]  /*1d50*/  @P0 IMAD R5, R27, R5, RZ ;  /* 0x000000051b050224 */ /* 0x000fe400078e02ff */
[----:B------:R-:W-:Y:S01]  /*1d60*/  @P0 IMAD.MOV.U32 R7, RZ, RZ, R30 ;  /* 0x000000ffff070224 */ /* 0x000fe200078e001e */
[----:B------:R-:W-:Y:S02]  /*1d70*/  LEA.HI.X R173, R32, R23, R173, 0x1, P1 ;  /* 0x0000001720ad7211 */ /* 0x000fe400008f0cad */
[----:B------:R-:W-:Y:S02]  /*1d80*/  @P0 IADD3 R0, PT, PT, R31, R5, RZ ;  /* 0x000000051f000210 */ /* 0x000fe40007ffe0ff */
[----:B------:R-:W-:Y:S02]  /*1d90*/  IADD3 R30, P1, PT, R178, R7, RZ ;  /* 0x00000007b21e7210 */ /* 0x000fe40007f3e0ff */
[----:B------:R-:W-:-:S02]  /*1da0*/  LOP3.LUT R5, R15, 0x1c0, RZ, 0xc0, !PT ;  /* 0x000001c00f057812 */ /* 0x000fc400078ec0ff */
[----:B------:R-:W-:Y:S01]  /*1db0*/  ISETP.GE.AND P0, PT, R18, R168, PT ;  /* 0x000000a81200720c */ /* 0x000fe20003f06270 */
[----:B------:R-:W-:Y:S01]  /*1dc0*/  IMAD.X R31, RZ, RZ, R0, P1 ;  /* 0x000000ffff1f7224 */ /* 0x000fe200008e0600 */
[----:B------:R-:W-:Y:S01]  /*1dd0*/  LOP3.LUT R0, R5, 0x38, R124, 0xf8, !PT ;  /* 0x0000003805007812 */ /* 0x000fe200078ef87c */
[----:B----4-:R-:W-:Y:S01]  /*1de0*/  IMAD R23, R21, R182, RZ ;  /* 0x000000b615177224 */ /* 0x010fe200078e02ff */
[----:B------:R-:W-:Y:S02]  /*1df0*/  LEA R170, P2, R16, R12, 0x1 ;  /* 0x0000000c10aa7211 */ /* 0x000fe400078408ff */
[----:B------:R-:W-:Y:S01]  /*1e00*/  LOP3.LUT R0, R0, 0x38, R15, 0x78, !PT ;  /* 0x0000003800007812 */ /* 0x000fe200078e780f */
[----:B------:R-:W-:Y:S01]  /*1e10*/  IMAD R23, R20, R183, R23 ;  /* 0x000000b714177224 */ /* 0x000fe200078e0217 */
[----:B------:R-:W-:Y:S01]  /*1e20*/  LEA.HI.X R171, R16, R13, R171, 0x1, P2 ;  /* 0x0000000d10ab7211 */ /* 0x000fe200010f0cab */
[C---:B------:R-:W-:Y:S01]  /*1e30*/  IMAD.SHL.U32 R16, R124.reuse, 0x40, RZ ;  /* 0x000000407c107824 */ /* 0x040fe200078e00ff */
[----:B------:R-:W-:Y:S01]  /*1e40*/  SHF.L.U32 R7, R124, 0x5, RZ ;  /* 0x000000057c077819 */ /* 0x000fe200000006ff */
[----:B------:R-:W-:Y:S01]  /*1e50*/  IMAD.WIDE.U32 R20, R182, R20, R30 ;  /* 0x00000014b6147225 */ /* 0x000fe200078e001e */
[----:B------:R-:W-:-:S02]  /*1e60*/  LOP3.LUT R0, R0, 0x1e00, R15, 0xf8, !PT ;  /* 0x00001e0000007812 */ /* 0x000fc400078ef80f */
[----:B------:R-:W-:Y:S01]  /*1e70*/  LOP3.LUT R7, R7, 0x7c00, RZ, 0xc0, !PT ;  /* 0x00007c0007077812 */ /* 0x000fe200078ec0ff */
[----:B------:R-:W-:Y:S01]  /*1e80*/  IMAD.IADD R23, R21, 0x1, R23 ;  /* 0x0000000115177824 */ /* 0x000fe200078e0217 */
[C---:B------:R-:W-:Y:S02]  /*1e90*/  LOP3.LUT R13, R16.reuse, 0x1c0, RZ, 0xc0, !PT ;  /* 0x000001c0100d7812 */ /* 0x040fe400078ec0ff */
        /* <DEDUP_REMOVED lines=17> */
.L_x_12154:
[----:B------:R2:W-:Y:S02]  /*1fb0*/  STS.128 [R177], RZ ;  /* 0x000000ffb1007388 */ /* 0x0005e40000000c00 */
.L_x_12153:
[----:B------:R-:W-:Y:S05]  /*1fc0*/  BSYNC.RECONVERGENT B0 ;  /* 0x0000000000007941 */ /* 0x000fea0003800200 */
.L_x_12152:
        /* <DEDUP_REMOVED lines=21> */
[----:B-1----:R-:W-:-:S03]  /*2120*/  LEA R32, P0, R30, R28, 0x1 ;  /* 0x0000001c1e207211 */ /* 0x002fc600078008ff */
[----:B------:R-:W-:-:S05]  /*2130*/  IMAD R0, R27, R17, R0 ;  /* 0x000000111b007224 */ /* 0x000fca00078e0200 */
[----:B------:R-:W-:-:S04]  /*2140*/  IADD3 R0, PT, PT, R31, R0, RZ ;  /* 0x000000001f007210 */ /* 0x000fc80007ffe0ff */
[----:B------:R-:W-:-:S05]  /*2150*/  LEA.HI.X R33, R30, R29, R0, 0x1, P0 ;  /* 0x0000001d1e217211 */ /* 0x000fca00000f0c00 */
[----:B------:R-:W-:Y:S01]  /*2160*/  @!PT LDS RZ, [RZ] ;  /* 0x00000000fffff984 */ /* 0x000fe20000000800 */
[----:B------:R-:W-:Y:S01]  /*2170*/  @!PT LDS RZ, [RZ] ;  /* 0x00000000fffff984 */ /* 0x000fe20000000800 */
[----:B------:R-:W-:Y:S01]  /*2180*/  @!PT LDS RZ, [RZ] ;  /* 0x00000000fffff984 */ /* 0x000fe20000000800 */
[----:B------:R4:W-:Y:S02]  /*2190*/  LDGSTS.E.BYPASS.LTC128B.128 [R177+0x800], desc[UR4][R32.64] ;  /* 0x0080000020b17fae */ /* 0x0009e4000b981a04 */
.L_x_12156:
[----:B------:R-:W-:Y:S05]  /*21a0*/  BSYNC.RECONVERGENT B0 ;  /* 0x0000000000007941 */ /* 0x000fea0003800200 */
.L_x_12155:
        /* <DEDUP_REMOVED lines=11> */
[----:B-1--4-:R-:W-:-:S03]  /*2260*/  LEA R32, P0, R30, R28, 0x1 ;  /* 0x0000001c1e207211 */ /* 0x012fc600078008ff */
[----:B------:R-:W-:-:S05]  /*2270*/  IMAD R0, R27, R17, R0 ;  /* 0x000000111b007224 */ /* 0x000fca00078e0200 */
[----:B------:R-:W-:-:S04]  /*2280*/  IADD3 R0, PT, PT, R31, R0, RZ ;  /* 0x000000001f007210 */ /* 0x000fc80007ffe0ff */
[----:B------:R-:W-:-:S05]  /*2290*/  LEA.HI.X R33, R30, R29, R0, 0x1, P0 ;  /* 0x0000001d1e217211 */ /* 0x000fca00000f0c00 */
[----:B------:R-:W-:Y:S01]  /*22a0*/  @!PT LDS RZ, [RZ] ;  /* 0x00000000fffff984 */ /* 0x000fe20000000800 */
[----:B------:R-:W-:Y:S01]  /*22b0*/  @!PT LDS RZ, [RZ] ;  /* 0x00000000fffff984 */ /* 0x000fe20000000800 */
[----:B------:R-:W-:Y:S01]  /*22c0*/  @!PT LDS RZ, [RZ] ;  /* 0x00000000fffff984 */ /* 0x000fe20000000800 */
[----:B------:R1:W-:Y:S02]  /*22d0*/  LDGSTS.E.BYPASS.LTC128B.128 [R177+0x1000], desc[UR4][R32.64] ;  /* 0x0100000020b17fae */ /* 0x0003e4000b981a04 */
.L_x_12158:
[----:B------:R-:W-:Y:S05]  /*22e0*/  BSYNC.RECONVERGENT B0 ;  /* 0x0000000000007941 */ /* 0x000fea0003800200 */
.L_x_12157:
        /* <DEDUP_REMOVED lines=18> */
.L_x_12160:
[----:B------:R-:W-:Y:S05]  /*2410*/  BSYNC.RECONVERGENT B0 ;  /* 0x0000000000007941 */ /* 0x000fea0003800200 */
.L_x_12159:
        /* <DEDUP_REMOVED lines=11> */
.L_x_12163:
[----:B------:R1:W-:Y:S02]  /*24d0*/  STS.128 [R177+0x2000], RZ ;  /* 0x002000ffb1007388 */ /* 0x0003e40000000c00 */
.L_x_12162:
[----:B------:R-:W-:Y:S05]  /*24e0*/  BSYNC.RECONVERGENT B0 ;  /* 0x0000000000007941 */ /* 0x000fea0003800200 */
.L_x_12161:
        /* <DEDUP_REMOVED lines=23> */
.L_x_12165:
[----:B------:R-:W-:Y:S05]  /*2660*/  BSYNC.RECONVERGENT B0 ;  /* 0x0000000000007941 */ /* 0x000fea0003800200 */
.L_x_12164:
        /* <DEDUP_REMOVED lines=12> */
.L_x_12167:
[----:B------:R-:W-:Y:S05]  /*2730*/  BSYNC.RECONVERGENT B0 ;  /* 0x0000000000007941 */ /* 0x000fea0003800200 */
.L_x_12166:
        /* <DEDUP_REMOVED lines=11> */
.L_x_12169:
[----:B------:R-:W-:Y:S05]  /*27f0*/  BSYNC.RECONVERGENT B0 ;  /* 0x0000000000007941 */ /* 0x000fea0003800200 */
.L_x_12168:
        /* <DEDUP_REMOVED lines=14> */
.L_x_12171:
[----:B------:R-:W-:Y:S05]  /*28e0*/  BSYNC.RECONVERGENT B0 ;  /* 0x0000000000007941 */ /* 0x000fea0003800200 */
.L_x_12170:
        /* <DEDUP_REMOVED lines=11> */
.L_x_12173:
[----:B------:R-:W-:Y:S05]  /*29a0*/  BSYNC.RECONVERGENT B0 ;  /* 0x0000000000007941 */ /* 0x000fea0003800200 */
.L_x_12172:
        /* <DEDUP_REMOVED lines=14> */
.L_x_12175:
[----:B------:R-:W-:Y:S05]  /*2a90*/  BSYNC.RECONVERGENT B0 ;  /* 0x0000000000007941 */ /* 0x000fea0003800200 */
.L_x_12174:
        /* <DEDUP_REMOVED lines=12> */
.L_x_12177:
[----:B------:R-:W-:Y:S05]  /*2b60*/  BSYNC.RECONVERGENT B0 ;  /* 0x0000000000007941 */ /* 0x000fea0003800200 */
.L_x_12176:
[----:B------:R-:W2:Y:S04]  /*2b70*/  LD.E.64 R30, desc[UR4][R2.64+0x1c0] ;  /* 0x0001c004021e7980 */ /* 0x000ea8000c101b00 */
[----:B-1----:R-:W3:Y:S04]  /*2b80*/  LD.E.64 R26, desc[UR4][R2.64+0x1b8] ;  /* 0x0001b804021a7980 */ /* 0x002ee8000c101b00 */
        /* <DEDUP_REMOVED lines=24> */
.L_x_12180:
[----:B------:R3:W-:Y:S01]  /*2d10*/  STS.128 [R177+0x6000], RZ ;  /* 0x006000ffb1007388 */ /* 0x0007e20000000c00 */
[----:B------:R-:W-:Y:S05]  /*2d20*/  BRA `(.L_x_12181) ;  /* 0x0000000000047947 */ /* 0x000fea0003800000 */
.L_x_12179:
[----:B------:R2:W-:Y:S02]  /*2d30*/  STS.128 [R177+0x6000], RZ ;  /* 0x006000ffb1007388 */ /* 0x0005e40000000c00 */
.L_x_12181:
[----:B------:R-:W-:Y:S05]  /*2d40*/  BSYNC.RECONVERGENT B0 ;  /* 0x0000000000007941 */ /* 0x000fea0003800200 */
.L_x_12178:
[-C--:B------:R-:W-:Y:S01]  /*2d50*/  ISETP.GE.AND P0, PT, R14, R5.reuse, PT ;  /* 0x000000050e00720c */ /* 0x080fe20003f06270 */
[----:B------:R-:W-:Y:S01]  /*2d60*/  IMAD.SHL.U32 R4, R4, 0x400, RZ ;  /* 0x0000040004047824 */ /* 0x000fe200078e00ff */
[-C--:B------:R-:W-:Y:S01]  /*2d70*/  ISETP.GE.AND P5, PT, R10, R5.reuse, PT ;  /* 0x000000050a00720c */ /* 0x080fe20003fa6270 */
[----:B------:R-:W-:Y:S01]  /*2d80*/  BSSY.RECONVERGENT B0, `(.L_x_12182) ;  /* 0x0000019000007945 */ /* 0x000fe20003800200 */
[----:B------:R-:W-:Y:S02]  /*2d90*/  LEA R28, P1, R17, R172, 0x1 ;  /* 0x000000ac111c7211 */ /* 0x000fe400078208ff */
[----:B------:R-:W-:Y:S02]  /*2da0*/  ISETP.GE.AND P6, PT, R12, R5, PT ;  /* 0x000000050c00720c */ /* 0x000fe40003fc6270 */
[C---:B------:R-:W-:Y:S02]  /*2db0*/  LOP3.LUT R10, R13.reuse, 0x8, R124, 0x78, !PT ;  /* 0x000000080d0a7812 */ /* 0x040fe400078e787c */
[----:B------:R-:W-:-:S02]  /*2dc0*/  LOP3.LUT R12, R13, 0x8, R126, 0xf8, !PT ;  /* 0x000000080d0c7812 */ /* 0x000fc400078ef87e */
[----:B------:R-:W-:Y:S01]  /*2dd0*/  LEA.HI.X R29, R17, R173, R26, 0x1, P1 ;  /* 0x000000ad111d7211 */ /* 0x000fe200008f0c1a */
[----:B------:R1:W-:Y:S01]  /*2de0*/  @P0 STS.128 [R177+0x6800], RZ ;  /* 0x006800ffb1000388 */ /* 0x0003e20000000c00 */
[-C--:B------:R-:W-:Y:S02]  /*2df0*/  ISETP.GE.AND P4, PT, R24, R5.reuse, PT ;  /* 0x000000051800720c */ /* 0x080fe40003f86270 */
[-C--:B------:R-:W-:Y:S02]  /*2e00*/  ISETP.GE.AND P3, PT, R22, R5.reuse, PT ;  /* 0x000000051600720c */ /* 0x080fe40003f66270 */
[-C--:B------:R-:W-:Y:S02]  /*2e10*/  ISETP.GE.AND P2, PT, R20, R5.reuse, PT ;  /* 0x000000051400720c */ /* 0x080fe40003f46270 */
[----:B------:R-:W-:Y:S02]  /*2e20*/  ISETP.GE.AND P1, PT, R18, R5, PT ;  /* 0x000000051200720c */ /* 0x000fe40003f26270 */
[----:B------:R-:W-:-:S02]  /*2e30*/  LOP3.LUT R162, R10, 0x38, R15, 0x78, !PT ;  /* 0x000000380aa27812 */ /* 0x000fc400078e780f */
[----:B------:R-:W-:Y:S02]  /*2e40*/  LOP3.LUT R7, R7, 0x200, R16, 0xf8, !PT ;  /* 0x0000020007077812 */ /* 0x000fe400078ef810 */
[----:B------:R-:W-:Y:S02]  /*2e50*/  LOP3.LUT R5, R4, 0x400, RZ, 0xc0, !PT ;  /* 0x0000040004057812 */ /* 0x000fe400078ec0ff */
        /* <DEDUP_REMOVED lines=11> */
.L_x_12183:
[----:B------:R-:W-:Y:S05]  /*2f10*/  BSYNC.RECONVERGENT B0 ;  /* 0x0000000000007941 */ /* 0x000fea0003800200 */
.L_x_12182:
        /* <DEDUP_REMOVED lines=14> */
.L_x_12185:
[----:B------:R-:W-:Y:S05]  /*3000*/  BSYNC.RECONVERGENT B0 ;  /* 0x0000000000007941 */ /* 0x000fea0003800200 */
.L_x_12184:
        /* <DEDUP_REMOVED lines=12> */
.L_x_12187:
[----:B------:R-:W-:Y:S05]  /*30d0*/  BSYNC.RECONVERGENT B0 ;  /* 0x0000000000007941 */ /* 0x000fea0003800200 */
.L_x_12186:
        /* <DEDUP_REMOVED lines=15> */
.L_x_12189:
[----:B------:R-:W-:Y:S05]  /*31d0*/  BSYNC.RECONVERGENT B0 ;  /* 0x0000000000007941 */ /* 0x000fea0003800200 */
.L_x_12188:
        /* <DEDUP_REMOVED lines=12> */
.L_x_12191:
[----:B------:R-:W-:Y:S05]  /*32a0*/  BSYNC.RECONVERGENT B0 ;  /* 0x0000000000007941 */ /* 0x000fea0003800200 */
.L_x_12190:
        /* <DEDUP_REMOVED lines=15> */
.L_x_12193:
[----:B------:R-:W-:Y:S05]  /*33a0*/  BSYNC.RECONVERGENT B0 ;  /* 0x0000000000007941 */ /* 0x000fea0003800200 */
.L_x_12192:
        /* <DEDUP_REMOVED lines=13> */
.L_x_12195:
[----:B------:R-:W-:Y:S05]  /*3480*/  BSYNC.RECONVERGENT B0 ;  /* 0x0000000000007941 */ /* 0x000fea0003800200 */
.L_x_12194:
[----:B------:R-:W-:Y:S01]  /*3490*/  LDSM.16.M88.4 R104, [R163] ;  /* 0x00000000a368783b */ /* 0x000fe20000000200 */
[----:B------:R-:W-:Y:S01]  /*34a0*/  R2P PR, R124, 0x6 ;  /* 0x000000067c007804 */ /* 0x000fe20000000000 */
[----:B-1----:R-:W-:Y:S01]  /*34b0*/  IMAD.MOV.U32 R5, RZ, RZ, 0x20 ;  /* 0x00000020ff057424 */ /* 0x002fe200078e00ff */
[----:B------:R-:W-:Y:S01]  /*34c0*/  ISETP.GT.AND P0, PT, R176, R169, PT ;  /* 0x000000a9b000720c */ /* 0x000fe20003f04270 */
[----:B------:R-:W1:Y:S01]  /*34d0*/  LDSM.16.M88.4 R60, [R162+0x2000] ;  /* 0x00200000a23c783b */ /* 0x000e620000000200 */
[----:B------:R-:W-:Y:S01]  /*34e0*/  IMAD.MOV.U32 R7, RZ, RZ, 0x40 ;  /* 0x00000040ff077424 */ /* 0x000fe200078e00ff */
[----:B------:R-:W-:Y:S01]  /*34f0*/  BSSY.RECONVERGENT B1, `(.L_x_12196) ;  /* 0x0000101000017945 */ /* 0x000fe20003800200 */
[----:B------:R-:W-:Y:S01]  /*3500*/  SEL R5, R5, 0xffffffe0, !P1 ;  /* 0xffffffe005057807 */ /* 0x000fe20004800000 */
[----:B------:R-:W5:Y:S01]  /*3510*/  LDSM.16.M88.4 R52, [R162+0x2800] ;  /* 0x00280000a234783b */ /* 0x000f620000000200 */
[----:B------:R-:W-:Y:S01]  /*3520*/  IMAD.SHL.U32 R4, R124, 0x2, RZ ;  /* 0x000000027c047824 */ /* 0x000fe200078e00ff */
[----:B------:R-:W-:-:S02]  /*3530*/  SEL R7, R7, 0xffffffc0, !P2 ;  /* 0xffffffc007077807 */ /* 0x000fc40005000000 */
[C-C-:B------:R-:W-:Y:S01]  /*3540*/  IMAD.IADD R161, R163.reuse, 0x1, R5.reuse ;  /* 0x00000001a3a17824 */ /* 0x140fe200078e0205 */
[----:B------:R-:W-:Y:S01]  /*3550*/  LDSM.16.M88.4 R44, [R162+0x3000] ;  /* 0x00300000a22c783b */ /* 0x000fe20000000200 */
[C---:B------:R-:W-:Y:S01]  /*3560*/  IMAD.IADD R157, R162.reuse, 0x1, R5 ;  /* 0x00000001a29d7824 */ /* 0x040fe200078e0205 */
[----:B------:R-:W-:Y:S01]  /*3570*/  IADD3 R160, PT, PT, R163, R7, RZ ;  /* 0x00000007a3a07210 */ /* 0x000fe20007ffe0ff */
[----:B------:R-:W-:Y:S01]  /*3580*/  IMAD.IADD R156, R162, 0x1, R7 ;  /* 0x00000001a29c7824 */ /* 0x000fe200078e0207 */
[----:B------:R-:W-:Y:S01]  /*3590*/  LDSM.16.M88.4 R96, [R161] ;  /* 0x00000000a160783b */ /* 0x000fe20000000200 */
[----:B------:R-:W-:Y:S02]  /*35a0*/  LOP3.LUT R4, R4, 0x6, RZ, 0xc0, !PT ;  /* 0x0000000604047812 */ /* 0x000fe400078ec0ff */
[C---:B------:R-:W-:Y:S01]  /*35b0*/  IMAD.IADD R159, R5.reuse, 0x1, R160 ;  /* 0x00000001059f7824 */ /* 0x040fe200078e02a0 */
[----:B------:R-:W2:Y:S01]  /*35c0*/  LDSM.16.M88.4 R72, [R157+0x2000] ;  /* 0x002000009d48783b */ /* 0x000ea20000000200 */
[----:B------:R-:W-:-:S03]  /*35d0*/  IADD3 R155, PT, PT, R5, R156, RZ ;  /* 0x0000009c059b7210 */ /* 0x000fc60007ffe0ff */
[----:B------:R-:W3:Y:S04]  /*35e0*/  LDSM.16.M88.4 R68, [R157+0x2800] ;  /* 0x002800009d44783b */ /* 0x000ee80000000200 */
        /* <DEDUP_REMOVED lines=9> */
[----:B------:R-:W-:Y:S01]  /*3680*/  LDSM.16.M88.4 R112, [R157+0x5000] ;  /* 0x005000009d70783b */ /* 0x000fe20000000200 */
[C---:B------:R-:W-:Y:S03]  /*3690*/  HMMA.16816.F32.BF16 R60, R104.reuse, R62, RZ ;  /* 0x0000003e683c723c */ /* 0x040fe600000418ff */
[----:B------:R-:W-:Y:S04]  /*36a0*/  LDSM.16.M88.4 R100, [R157+0x5800] ;  /* 0x005800009d64783b */ /* 0x000fe80000000200 */
[----:B------:R-:W-:Y:S01]  /*36b0*/  LDSM.16.M88.4 R116, [R160] ;  /* 0x00000000a074783b */ /* 0x000fe20000000200 */
[----:B------:R-:W-:Y:S03]  /*36c0*/  HMMA.16816.F32.BF16 R52, R104, R54, RZ ;  /* 0x000000366834723c */ /* 0x000fe600000418ff */
[----:B------:R-:W-:Y:S04]  /*36d0*/  LDSM.16.M88.4 R92, [R156+0x2000] ;  /* 0x002000009c5c783b */ /* 0x000fe80000000200 */
[----:B------:R-:W-:Y:S01]  /*36e0*/  LDSM.16.M88.4 R88, [R156+0x2800] ;  /* 0x002800009c58783b */ /* 0x000fe20000000200 */
[C---:B--2---:R-:W-:Y:S03]  /*36f0*/  HMMA.16816.F32.BF16 R64, R96.reuse, R72, R64 ;  /* 0x000000486040723c */ /* 0x044fe60000041840 */
[----:B------:R-:W0:Y:S05]  /*3700*/  LDGDEPBAR ;  /* 0x00000000000079af */ /* 0x000e2a0000000000 */
[C---:B------:R-:W-:Y:S01]  /*3710*/  HMMA.16816.F32.BF16 R60, R96.reuse, R74, R60 ;  /* 0x0000004a603c723c */ /* 0x040fe2000004183c */
[----:B------:R-:W2:Y:S07]  /*3720*/  LDSM.16.M88.4 R72, [R157+0x4000] ;  /* 0x004000009d48783b */ /* 0x000eae0000000200 */
        /* <DEDUP_REMOVED lines=18> */
[----:B------:R-:W4:Y:S07]  /*3850*/  LDSM.16.M88.4 R80, [R156+0x3800] ;  /* 0x003800009c50783b */ /* 0x000f2e0000000200 */
        /* <DEDUP_REMOVED lines=48> */
[C---:B----4-:R-:W-:Y:S08]  /*3b60*/  HMMA.16816.F32.BF16 R32, R100.reuse, R80, R32 ;  /* 0x000000506420723c */ /* 0x050ff00000041820 */
[C---:B------:R-:W-:Y:S08]  /*3b70*/  HMMA.16816.F32.BF16 R28, R100.reuse, R82, R28 ;  /* 0x00000052641c723c */ /* 0x040ff0000004181c */
[C---:B-----5:R-:W-:Y:S08]  /*3b80*/  HMMA.16816.F32.BF16 R24, R100.reuse, R76, R24 ;  /* 0x0000004c6418723c */ /* 0x060ff00000041818 */
[C---:B------:R-:W-:Y:S08]  /*3b90*/  HMMA.16816.F32.BF16 R20, R100.reuse, R78, R20 ;  /* 0x0000004e6414723c */ /* 0x040ff00000041814 */
[C---:B--2---:R-:W-:Y:S08]  /*3ba0*/  HMMA.16816.F32.BF16 R16, R100.reuse, R72, R16 ;  /* 0x000000486410723c */ /* 0x044ff00000041810 */
[C---:B------:R-:W-:Y:S08]  /*3bb0*/  HMMA.16816.F32.BF16 R12, R100.reuse, R74, R12 ;  /* 0x0000004a640c723c */ /* 0x040ff0000004180c */
[C---:B---3--:R-:W-:Y:S08]  /*3bc0*/  HMMA.16816.F32.BF16 R108, R100.reuse, R68, R108 ;  /* 0x00000044646c723c */ /* 0x048ff0000004186c */
[----:B------:R-:W-:Y:S01]  /*3bd0*/  HMMA.16816.F32.BF16 R104, R100, R70, R104 ;  /* 0x000000466468723c */ /* 0x000fe20000041868 */
[----:B------:R-:W-:-:S02]  /*3be0*/  SHF.R.U32.HI R102, RZ, 0x2, R124 ;  /* 0x00000002ff667819 */ /* 0x000fc4000001167c */
[----:B------:R-:W-:Y:S02]  /*3bf0*/  LOP3.LUT R103, R126, 0x1f0, RZ, 0xc0, !PT ;  /* 0x000001f07e677812 */ /* 0x000fe400078ec0ff */
[----:B------:R-:W-:Y:S01]  /*3c00*/  LOP3.LUT R102, R102, 0x7, RZ, 0xc0, !PT ;  /* 0x0000000766667812 */ /* 0x000fe200078ec0ff */
[----:B------:R-:W-:Y:S06]  /*3c10*/  BAR.SYNC.DEFER_BLOCKING 0x0 ;  /* 0x0000000000007b1d */ /* 0x000fec0000010000 */
        /* <DEDUP_REMOVED lines=14> */
.L_x_12199:
        /* <DEDUP_REMOVED lines=60> */
.L_x_12200:
[----:B------:R-:W-:Y:S05]  /*40c0*/  BSYNC.RECONVERGENT B0 ;  /* 0x0000000000007941 */ /* 0x000fea0003800200 */
.L_x_12198:
[CC--:B------:R-:W-:Y:S01]  /*40d0*/  ISETP.GE.AND P0, PT, R178.reuse, R175.reuse, PT ;  /* 0x000000afb200720c */ /* 0x0c0fe20003f06270 */
[----:B------:R-:W-:Y:S01]  /*40e0*/  BSSY.RECONVERGENT B0, `(.L_x_12201) ;  /* 0x0000040000007945 */ /* 0x000fe20003800200 */
[----:B------:R-:W-:Y:S02]  /*40f0*/  ISETP.GE.AND P2, PT, R178, R175, PT ;  /* 0x000000afb200720c */ /* 0x000fe40003f46270 */
[----:B------:R-:W-:-:S05]  /*4100*/  IADD3 R70, P1, PT, R125, R170, RZ ;  /* 0x000000aa7d467210 */ /* 0x000fca0007f3e0ff */
[----:B------:R-:W-:-:S04]  /*4110*/  IMAD.X R71, R122, 0x1, R171, P1 ;  /* 0x000000017a477824 */ /* 0x000fc800008e06ab */
[-C--:B------:R-:W-:Y:S01]  /*4120*/  @!P0 MOV R72, R70.reuse ;  /* 0x0000004600488202 */ /* 0x080fe20000000f00 */
[--C-:B------:R-:W-:Y:S01]  /*4130*/  @!P0 IMAD.MOV.U32 R73, RZ, RZ, R71.reuse ;  /* 0x000000ffff498224 */ /* 0x100fe200078e0047 */
[----:B------:R-:W-:Y:S01]  /*4140*/  @!PT LDS RZ, [RZ] ;  /* 0x00000000fffff984 */ /* 0x000fe20000000800 */
[----:B------:R-:W-:Y:S01]  /*4150*/  @!PT LDS RZ, [RZ] ;  /* 0x00000000fffff984 */ /* 0x000fe20000000800 */
[----:B------:R-:W-:Y:S01]  /*4160*/  @!PT LDS RZ, [RZ] ;  /* 0x00000000fffff984 */ /* 0x000fe20000000800 */
[----:B------:R1:W-:Y:S01]  /*4170*/  @!P2 LDGSTS.E.BYPASS.LTC128B.128 [R177+0x2000], desc[UR4][R170.64] ;  /* 0x02000000aab1afae */ /* 0x0003e2000b981a04 */
[C---:B------:R-:W-:Y:S01]  /*4180*/  @!P0 IMAD R68, R165.reuse, 0xa0, RZ ;  /* 0x000000a0a5448824 */ /* 0x040fe200078e02ff */
[CC--:B------:R-:W-:Y:S01]  /*4190*/  @!P0 LEA R76, P3, R164.reuse, R70.reuse, 0x5 ;  /* 0x00000046a44c8211 */ /* 0x0c0fe200078628ff */
[----:B------:R-:W-:Y:S01]  /*41a0*/  @!P0 IMAD.MOV.U32 R74, RZ, RZ, R70 ;  /* 0x000000ffff4a8224 */ /* 0x000fe200078e0046 */
[----:B------:R1:W-:Y:S01]  /*41b0*/  @P2 STS.128 [R177+0x2000], RZ ;  /* 0x002000ffb1002388 */ /* 0x0003e20000000c00 */
[----:B------:R-:W-:Y:S01]  /*41c0*/  @!P0 IMAD.MOV.U32 R75, RZ, RZ, R71 ;  /* 0x000000ffff4b8224 */ /* 0x000fe200078e0047 */
[CC--:B------:R-:W-:Y:S01]  /*41d0*/  @!P0 LEA R78, P2, R164.reuse, R70.reuse, 0x6 ;  /* 0x00000046a44e8211 */ /* 0x0c0fe200078430ff */
[C---:B------:R-:W-:Y:S01]  /*41e0*/  @!P0 IMAD.WIDE.U32 R72, R164.reuse, 0xa0, R72 ;  /* 0x000000a0a4488825 */ /* 0x040fe200078e0048 */
[CCC-:B------:R-:W-:Y:S01]  /*41f0*/  @!P0 LEA.HI.X R77, R164.reuse, R71.reuse, R165.reuse, 0x5, P3 ;  /* 0x00000047a44d8211 */ /* 0x1c0fe200018f2ca5 */
[----:B------:R1:W-:Y:S01]  /*4200*/  @P0 STS.128 [R177+0x2800], RZ ;  /* 0x002800ffb1000388 */ /* 0x0003e20000000c00 */
[----:B------:R-:W-:Y:S01]  /*4210*/  @!P0 LEA.HI.X R79, R164, R71, R165, 0x6, P2 ;  /* 0x00000047a44f8211 */ /* 0x000fe200010f34a5 */
[----:B------:R-:W-:Y:S01]  /*4220*/  @!P0 IMAD R69, R165, 0x60, RZ ;  /* 0x00000060a5458824 */ /* 0x000fe200078e02ff */
[----:B------:R-:W-:Y:S01]  /*4230*/  @!P0 IADD3 R73, PT, PT, R68, R73, RZ ;  /* 0x0000004944498210 */ /* 0x000fe20007ffe0ff */
[C---:B------:R-:W-:Y:S01]  /*4240*/  @!P0 IMAD.WIDE.U32 R74, R164.reuse, 0x60, R74 ;  /* 0x00000060a44a8825 */ /* 0x040fe200078e004a */
[C---:B------:R-:W-:Y:S01]  /*4250*/  @!P0 LEA R68, P1, R164.reuse, R70, 0x7 ;  /* 0x00000046a4448211 */ /* 0x040fe200078238ff */
[----:B------:R-:W-:Y:S01]  /*4260*/  @!PT LDS RZ, [RZ] ;  /* 0x00000000fffff984 */ /* 0x000fe20000000800 */
[----:B------:R-:W-:Y:S01]  /*4270*/  @!PT LDS RZ, [RZ] ;  /* 0x00000000fffff984 */ /* 0x000fe20000000800 */
[----:B------:R-:W-:Y:S01]  /*4280*/  @!PT LDS RZ, [RZ] ;  /* 0x00000000fffff984 */ /* 0x000fe20000000800 */
[----:B------:R1:W-:Y:S02]  /*4290*/  @!P0 LDGSTS.E.BYPASS.LTC128B.128 [R177+0x2800], desc[UR4][R70.64] ;  /* 0x0280000046b18fae */ /* 0x0003e4000b981a04 */
[----:B------:R-:W-:Y:S01]  /*42a0*/  @!P0 IMAD.IADD R75, R69, 0x1, R75 ;  /* 0x00000001454b8824 */ /* 0x000fe200078e024b */
        /* <DEDUP_REMOVED lines=35> */
.L_x_12202:
[----:B------:R-:W-:Y:S05]  /*44e0*/  BSYNC.RECONVERGENT B0 ;  /* 0x0000000000007941 */ /* 0x000fea0003800200 */
.L_x_12201:
[----:B------:R-:W0:Y:S02]  /*44f0*/  LDGDEPBAR ;  /* 0x00000000000079af */ /* 0x000e240000000000 */
.L_x_12197:
[----:B------:R-:W-:Y:S05]  /*4500*/  BSYNC.RECONVERGENT B1 ;  /* 0x0000000000017941 */ /* 0x000fea0003800200 */
.L_x_12196:
[----:B-1----:R-:W-:Y:S01]  /*4510*/  IADD3 R69, PT, PT, R180, R102, R103 ;  /* 0x00000066b4457210 */ /* 0x002fe20007ffe067 */
[----:B--2---:R-:W-:-:S03]  /*4520*/  IMAD.IADD R71, R181, 0x1, R4 ;  /* 0x00000001b5477824 */ /* 0x004fc600078e0204 */
[----:B------:R-:W-:Y:S01]  /*4530*/  IADD3 R69, PT, PT, R8, R69, -R11 ;  /* 0x0000004508457210 */ /* 0x000fe20007ffe80b */
[C---:B------:R-:W-:Y:S01]  /*4540*/  VIADD R97, R71.reuse, 0x9 ;  /* 0x0000000947617836 */ /* 0x040fe20000000000 */
[CC--:B------:R-:W-:Y:S01]  /*4550*/  ISETP.GE.AND P3, PT, R71.reuse, R8.reuse, PT ;  /* 0x000000084700720c */ /* 0x0c0fe20003f66270 */
[----:B------:R-:W-:Y:S02]  /*4560*/  VIADD R93, R71, 0x11 ;  /* 0x00000011475d7836 */ /* 0x000fe40000000000 */
[----:B------:R-:W-:Y:S01]  /*4570*/  IMAD.IADD R80, R69, 0x1, -R97 ;  /* 0x0000000145507824 */ /* 0x000fe200078e0a61 */
[----:B------:R-:W-:Y:S01]  /*4580*/  ISETP.GE.AND P0, PT, R97, R8, PT ;  /* 0x000000086100720c */ /* 0x000fe20003f06270 */
[----:B------:R-:W-:Y:S02]  /*4590*/  IMAD.IADD R74, R69, 0x1, -R93 ;  /* 0x00000001454a7824 */ /* 0x000fe400078e0a5d */
        /* <DEDUP_REMOVED lines=12> */
[C---:B------:R-:W-:Y:S01]  /*4660*/  IMAD.IADD R57, R69.reuse, 0x1, -R83 ;  /* 0x0000000145397824 */ /* 0x040fe200078e0a53 */
[----:B------:R-:W-:Y:S01]  /*4670*/  IABS R194, R194 ;  /* 0x000000c200c27213 */ /* 0x000fe20000000000 */
[----:B------:R-:W-:Y:S01]  /*4680*/  IMAD.IADD R76, R69, 0x1, -R99 ;  /* 0x00000001454c7824 */ /* 0x000fe200078e0a63 */
[----:B------:R-:W-:Y:S01]  /*4690*/  IABS R61, R61 ;  /* 0x0000003d003d7213 */ /* 0x000fe20000000000 */
[C---:B------:R-:W-:Y:S01]  /*46a0*/  VIADD R89, R71.reuse, 0x19 ;  /* 0x0000001947597836 */ /* 0x040fe20000000000 */
[----:B------:R-:W-:Y:S01]  /*46b0*/  IABS R57, R57 ;  /* 0x0000003900397213 */ /* 0x000fe20000000000 */
[----:B------:R-:W-:Y:S01]  /*46c0*/  VIADD R91, R71, 0x18 ;  /* 0x00000018475b7836 */ /* 0x000fe20000000000 */
[----:B------:R-:W-:Y:S01]  /*46d0*/  I2FP.F32.S32 R61, R61 ;  /* 0x0000003d003d7245 */ /* 0x000fe20000201400 */
[----:B------:R-:W-:Y:S01]  /*46e0*/  IMAD.IADD R70, R69, 0x1, -R89 ;  /* 0x0000000145467824 */ /* 0x000fe200078e0a59 */
[----:B------:R-:W-:Y:S01]  /*46f0*/  I2FP.F32.S32 R57, R57 ;  /* 0x0000003900397245 */ /* 0x000fe20000201400 */
[C---:B------:R-:W-:Y:S01]  /*4700*/  VIADD R81, R71.reuse, 0x29 ;  /* 0x0000002947517836 */ /* 0x040fe20000000000 */
[----:B------:R-:W-:Y:S01]  /*4710*/  I2FP.F32.S32 R194, R194 ;  /* 0x000000c200c27245 */ /* 0x000fe20000201400 */
[C---:B------:R-:W-:Y:S01]  /*4720*/  FFMA.FTZ R208, -R0.reuse, R61, R48 ;  /* 0x0000003d00d07223 */ /* 0x040fe20000010130 */
[----:B------:R-:W-:Y:S01]  /*4730*/  IABS R76, R76 ;  /* 0x0000004c004c7213 */ /* 0x000fe20000000000 */
[----:B------:R-:W-:Y:S01]  /*4740*/  FFMA.FTZ R48, -R0, R57, R44 ;  /* 0x0000003900307223 */ /* 0x000fe2000001012c */
[----:B------:R-:W-:-:S02]  /*4750*/  VIADD R57, R71, 0x48 ;  /* 0x0000004847397836 */ /* 0x000fc40000000000 */
[C---:B------:R-:W-:Y:S01]  /*4760*/  FFMA.FTZ R194, -R0.reuse, R194, R41 ;  /* 0x000000c200c27223 */ /* 0x040fe20000010129 */
[----:B------:R-:W-:Y:S01]  /*4770*/  I2FP.F32.S32 R76, R76 ;  /* 0x0000004c004c7245 */ /* 0x000fe20000201400 */
[C---:B------:R-:W-:Y:S01]  /*4780*/  IMAD.IADD R204, R69.reuse, 0x1, -R81 ;  /* 0x0000000145cc7824 */ /* 0x040fe200078e0a51 */
[----:B------:R-:W-:Y:S01]  /*4790*/  IABS R70, R70 ;  /* 0x0000004600467213 */ /* 0x000fe20000000000 */
[----:B------:R-:W-:Y:S01]  /*47a0*/  IMAD.IADD R41, R69, 0x1, -R57 ;  /* 0x0000000145297824 */ /* 0x000fe200078e0a39 */
[----:B------:R-:W-:Y:S01]  /*47b0*/  ISETP.GE.AND P2, PT, R99, R8, PT ;  /* 0x000000086300720c */ /* 0x000fe20003f46270 */
[C---:B------:R-:W-:Y:S01]  /*47c0*/  FFMA.FTZ R76, -R0.reuse, R76, R65 ;  /* 0x0000004c004c7223 */ /* 0x040fe20000010141 */
[----:B------:R-:W-:Y:S01]  /*47d0*/  IMAD.IADD R65, R69, 0x1, -R91 ;  /* 0x0000000145417824 */ /* 0x000fe200078e0a5b */
[----:B------:R-:W-:Y:S01]  /*47e0*/  I2FP.F32.S32 R70, R70 ;  /* 0x0000004600467245 */ /* 0x000fe20000201400 */
[C---:B------:R-:W-:Y:S01]  /*47f0*/  VIADD R79, R71.reuse, 0x30 ;  /* 0x00000030474f7836 */ /* 0x040fe20000000000 */
[----:B------:R-:W-:Y:S01]  /*4800*/  IABS R41, R41 ;  /* 0x0000002900297213 */ /* 0x000fe20000000000 */
[----:B------:R-:W-:Y:S01]  /*4810*/  VIADD R95, R71, 0x10 ;  /* 0x00000010475f7836 */ /* 0x000fe20000000000 */
        /* <DEDUP_REMOVED lines=9> */
[----:B------:R-:W2:Y:S01]  /*48b0*/  LD.E R28, desc[UR4][R2.64+0xdc] ;  /* 0x0000dc04021c7980 */ /* 0x000ea2000c101900 */
[----:B------:R-:W-:Y:S01]  /*48c0*/  I2FP.F32.S32 R204, R204 ;  /* 0x000000cc00cc7245 */ /* 0x000fe20000201400 */
[----:B------:R-:W-:Y:S01]  /*48d0*/  FFMA.FTZ R52, -R0, R65, R52 ;  /* 0x0000004100347223 */ /* 0x000fe20000010134 */
[C---:B------:R-:W-:Y:S01]  /*48e0*/  VIADD R65, R71.reuse, 0x40 ;  /* 0x0000004047417836 */ /* 0x040fe20000000000 */
[----:B------:R-:W-:Y:S01]  /*48f0*/  I2FP.F32.S32 R53, R53 ;  /* 0x0000003500357245 */ /* 0x000fe20000201400 */
[----:B------:R-:W-:-:S02]  /*4900*/  VIADD R61, R71, 0x41 ;  /* 0x00000041473d7836 */ /* 0x000fc40000000000 */
[C---:B------:R-:W-:Y:S01]  /*4910*/  FFMA.FTZ R204, -R0.reuse, R204, R45 ;  /* 0x000000cc00cc7223 */ /* 0x040fe2000001012d */
[----:B------:R-:W-:Y:S01]  /*4920*/  IMAD.IADD R45, R69, 0x1, -R65 ;  /* 0x00000001452d7824 */ /* 0x000fe200078e0a41 */
[----:B------:R-:W-:Y:S01]  /*4930*/  IABS R73, R73 ;  /* 0x0000004900497213 */ /* 0x000fe20000000000 */
[C---:B------:R-:W-:Y:S01]  /*4940*/  FFMA.FTZ R124, -R0.reuse, R53, R40 ;  /* 0x00000035007c7223 */ /* 0x040fe20000010128 */
[----:B------:R-:W-:Y:S01]  /*4950*/  VIADD R53, R71, 0x49 ;  /* 0x0000004947357836 */ /* 0x000fe20000000000 */
[----:B------:R-:W-:Y:S01]  /*4960*/  ISETP.GE.AND P6, PT, R95, R8, PT ;  /* 0x000000085f00720c */ /* 0x000fe20003fc6270 */
[C---:B------:R-:W-:Y:S01]  /*4970*/  IMAD.IADD R138, R69.reuse, 0x1, -R61 ;  /* 0x00000001458a7824 */ /* 0x040fe200078e0a3d */
[----:B------:R-:W-:Y:S01]  /*4980*/  IABS R45, R45 ;  /* 0x0000002d002d7213 */ /* 0x000fe20000000000 */
[----:B------:R-:W-:Y:S01]  /*4990*/  IMAD.IADD R148, R69, 0x1, -R53 ;  /* 0x0000000145947824 */ /* 0x000fe200078e0a35 */
        /* <DEDUP_REMOVED lines=8> */
[C---:B------:R-:W-:Y:S01]  /*4a20*/  VIADD R32, R69.reuse, 0x8 ;  /* 0x0000000845207836 */ /* 0x040fe20000000000 */
[----:B------:R-:W-:Y:S01]  /*4a30*/  IABS R148, R148 ;  /* 0x0000009400947213 */ /* 0x000fe20000000000 */
[C---:B------:R-:W-:Y:S01]  /*4a40*/  IMAD.IADD R190, R69.reuse, 0x1, -R73 ;  /* 0x0000000145be7824 */ /* 0x040fe200078e0a49 */
[----:B------:R-:W-:Y:S01]  /*4a50*/  I2FP.F32.S32 R138, R138 ;  /* 0x0000008a008a7245 */ /* 0x000fe20000201400 */
[----:B------:R-:W-:Y:S01]  /*4a60*/  IMAD.IADD R97, R32, 0x1, -R97 ;  /* 0x0000000120617824 */ /* 0x000fe200078e0a61 */
[----:B------:R-:W-:Y:S01]  /*4a70*/  I2FP.F32.S32 R148, R148 ;  /* 0x0000009400947245 */ /* 0x000fe20000201400 */
[----:B------:R-:W-:Y:S01]  /*4a80*/  IMAD.IADD R75, R69, 0x1, -R68 ;  /* 0x00000001454b7824 */ /* 0x000fe200078e0a44 */
[----:B------:R-:W-:Y:S01]  /*4a90*/  IABS R190, R190 ;  /* 0x000000be00be7213 */ /* 0x000fe20000000000 */
[C---:B------:R-:W-:Y:S01]  /*4aa0*/  FFMA.FTZ R138, -R0.reuse, R138, R33 ;  /* 0x0000008a008a7223 */ /* 0x040fe20000010121 */
        /* <DEDUP_REMOVED lines=9> */
[----:B------:R-:W-:Y:S01]  /*4b40*/  VIADD R37, R71, 0x59 ;  /* 0x0000005947257836 */ /* 0x000fe20000000000 */
[----:B------:R-:W-:Y:S01]  /*4b50*/  IABS R29, R29 ;  /* 0x0000001d001d7213 */ /* 0x000fe20000000000 */
[----:B------:R-:W-:Y:S01]  /*4b60*/  FFMA.FTZ R56, -R0, R56, R63 ;  /* 0x0000003800387223 */ /* 0x000fe2000001013f */
[----:B------:R-:W-:Y:S01]  /*4b70*/  I2FP.F32.S32 R75, R75 ;  /* 0x0000004b004b7245 */ /* 0x000fe20000201400 */
[----:B------:R-:W-:Y:S01]  /*4b80*/  IMAD.IADD R63, R32, 0x1, -R87 ;  /* 0x00000001203f7824 */ /* 0x000fe200078e0a57 */
[----:B------:R-:W-:Y:S01]  /*4b90*/  IABS R206, R206 ;  /* 0x000000ce00ce7213 */ /* 0x000fe20000000000 */
[----:B------:R-:W-:Y:S01]  /*4ba0*/  IMAD.IADD R128, R69, 0x1, -R37 ;  /* 0x0000000145807824 */ /* 0x000fe200078e0a25 */
[----:B------:R-:W-:Y:S01]  /*4bb0*/  I2FP.F32.S32 R29, R29 ;  /* 0x0000001d001d7245 */ /* 0x000fe20000201400 */
[C---:B------:R-:W-:Y:S01]  /*4bc0*/  FFMA.FTZ R60, -R0.reuse, R75, R60 ;  /* 0x0000004b003c7223 */ /* 0x040fe2000001013c */
[----:B------:R-:W-:Y:S01]  /*4bd0*/  I2FP.F32.S32 R206, R206 ;  /* 0x000000ce00ce7245 */ /* 0x000fe20000201400 */
[----:B------:R-:W-:Y:S01]  /*4be0*/  VIADD R75, R71, 0x38 ;  /* 0x00000038474b7836 */ /* 0x000fe20000000000 */
[----:B------:R-:W-:Y:S01]  /*4bf0*/  IABS R63, R63 ;  /* 0x0000003f003f7213 */ /* 0x000fe20000000000 */
[----:B------:R-:W-:Y:S01]  /*4c00*/  FFMA.FTZ R29, -R0, R29, R16 ;  /* 0x0000001d001d7223 */ /* 0x000fe20000010110 */
[----:B------:R-:W-:Y:S01]  /*4c10*/  IABS R128, R128 ;  /* 0x0000008000807213 */ /* 0x000fe20000000000 */
[----:B------:R-:W-:-:S02]  /*4c20*/  IMAD.IADD R16, R69, 0x1, -R71 ;  /* 0x0000000145107824 */ /* 0x000fc400078e0a47 */
[----:B------:R-:W-:Y:S01]  /*4c30*/  FFMA.FTZ R206, -R0, R206, R49 ;  /* 0x000000ce00ce7223 */ /* 0x000fe20000010131 */
[C---:B------:R-:W-:Y:S01]  /*4c40*/  IMAD.IADD R99, R32.reuse, 0x1, -R99 ;  /* 0x0000000120637824 */ /* 0x040fe200078e0a63 */
[----:B------:R-:W-:Y:S01]  /*4c50*/  I2FP.F32.S32 R63, R63 ;  /* 0x0000003f003f7245 */ /* 0x000fe20000201400 */
[----:B------:R-:W-:Y:S01]  /*4c60*/  IMAD.IADD R49, R69, 0x1, -R75 ;  /* 0x0000000145317824 */ /* 0x000fe200078e0a4b */
[----:B------:R-:W-:Y:S01]  /*4c70*/  I2FP.F32.S32 R128, R128 ;  /* 0x0000008000807245 */ /* 0x000fe20000201400 */
[----:B------:R-:W-:Y:S01]  /*4c80*/  VIADD R41, R71, 0x58 ;  /* 0x0000005847297836 */ /* 0x000fe20000000000 */
[----:B------:R-:W-:Y:S01]  /*4c90*/  IABS R16, R16 ;  /* 0x0000001000107213 */ /* 0x000fe20000000000 */
[----:B------:R-:W-:Y:S01]  /*4ca0*/  IMAD.IADD R95, R32, 0x1, -R95 ;  /* 0x00000001205f7824 */ /* 0x000fe200078e0a5f */
[----:B------:R-:W-:Y:S01]  /*4cb0*/  IABS R99, R99 ;  /* 0x0000006300637213 */ /* 0x000fe20000000000 */
[----:B------:R-:W-:Y:S01]  /*4cc0*/  FFMA.FTZ R50, -R0, R63, R50 ;  /* 0x0000003f00327223 */ /* 0x000fe20000010132 */
[----:B------:R-:W-:Y:S01]  /*4cd0*/  ISETP.GE.AND P1, PT, R68, R8, PT ;  /* 0x000000084400720c */ /* 0x000fe20003f26270 */
[----:B------:R-:W-:Y:S01]  /*4ce0*/  IMAD.IADD R101, R69, 0x1, -R41 ;  /* 0x0000000145657824 */ /* 0x000fe200078e0a29 */
[----:B------:R-:W-:Y:S01]  /*4cf0*/  IABS R49, R49 ;  /* 0x0000003100317213 */ /* 0x000fe20000000000 */
[----:B------:R-:W-:-:S02]  /*4d00*/  IMAD.IADD R63, R32, 0x1, -R83 ;  /* 0x00000001203f7824 */ /* 0x000fc400078e0a53 */
[C---:B------:R-:W-:Y:S01]  /*4d10*/  FFMA.FTZ R128, -R0.reuse, R128, R21 ;  /* 0x0000008000807223 */ /* 0x040fe20000010115 */
[----:B------:R-:W-:Y:S01]  /*4d20*/  I2FP.F32.S32 R21, R16 ;  /* 0x0000001000157245 */ /* 0x000fe20000201400 */
[----:B------:R-:W-:Y:S01]  /*4d30*/  VIADD R45, R71, 0x51 ;  /* 0x00000051472d7836 */ /* 0x000fe20000000000 */
        /* <DEDUP_REMOVED lines=8> */
[C---:B------:R-:W-:Y:S01]  /*4dc0*/  FFMA.FTZ R16, -R0.reuse, R16, R67 ;  /* 0x0000001000107223 */ /* 0x040fe20000010143 */
[----:B------:R-:W-:Y:S01]  /*4dd0*/  IABS R63, R63 ;  /* 0x0000003f003f7213 */ /* 0x000fe20000000000 */
[----:B------:R-:W-:Y:S01]  /*4de0*/  FFMA.FTZ R36, -R0, R49, R36 ;  /* 0x0000003100247223 */ /* 0x000fe20000010124 */
[----:B------:R-:W-:Y:S01]  /*4df0*/  I2FP.F32.S32 R95, R95 ;  /* 0x0000005f005f7245 */ /* 0x000fe20000201400 */
[----:B------:R-:W-:Y:S01]  /*4e00*/  VIADD R49, R71, 0x50 ;  /* 0x0000005047317836 */ /* 0x000fe20000000000 */
[----:B------:R-:W-:-:S02]  /*4e10*/  I2FP.F32.S32 R101, R101 ;  /* 0x0000006500657245 */ /* 0x000fc40000201400 */
[----:B------:R-:W-:Y:S01]  /*4e20*/  I2FP.F32.S32 R63, R63 ;  /* 0x0000003f003f7245 */ /* 0x000fe20000201400 */
[----:B------:R-:W-:Y:S01]  /*4e30*/  FFMA.FTZ R40, -R0, R95, R58 ;  /* 0x0000005f00287223 */ /* 0x000fe2000001013a */
[----:B------:R-:W-:Y:S01]  /*4e40*/  IABS R60, R60 ;  /* 0x0000003c003c7213 */ /* 0x000fe20000000000 */
[----:B------:R-:W-:Y:S01]  /*4e50*/  IMAD.IADD R113, R69, 0x1, -R49 ;  /* 0x0000000145717824 */ /* 0x000fe200078e0a31 */
[----:B------:R-:W-:Y:S01]  /*4e60*/  FSEL R58, R16, -INF , !P2 ;  /* 0xff800000103a7808 */ /* 0x000fe20005000000 */
[----:B------:R-:W-:Y:S01]  /*4e70*/  FFMA.FTZ R130, -R0, R101, R20 ;  /* 0x0000006500827223 */ /* 0x000fe20000010114 */
[----:B------:R-:W-:Y:S01]  /*4e80*/  IMAD.IADD R16, R32, 0x1, -R93 ;  /* 0x0000000120107824 */ /* 0x000fe200078e0a5d */
[----:B------:R-:W-:Y:S01]  /*4e90*/  I2FP.F32.S32 R60, R60 ;  /* 0x0000003c003c7245 */ /* 0x000fe20000201400 */
[----:B------:R-:W-:Y:S01]  /*4ea0*/  FFMA.FTZ R46, -R0, R63, R46 ;  /* 0x0000003f002e7223 */ /* 0x000fe2000001012e */
[----:B------:R-:W-:Y:S01]  /*4eb0*/  FSEL R80, R80, -INF , !P0 ;  /* 0xff80000050507808 */ /* 0x000fe20004000000 */
[----:B------:R-:W-:Y:S01]  /*4ec0*/  IMAD.IADD R20, R32, 0x1, -R71 ;  /* 0x0000000120147824 */ /* 0x000fe200078e0a47 */
[----:B------:R-:W-:Y:S01]  /*4ed0*/  FSEL R56, R56, -INF , !P0 ;  /* 0xff80000038387808 */ /* 0x000fe20004000000 */
[----:B------:R-:W-:Y:S01]  /*4ee0*/  IMAD.IADD R67, R32, 0x1, -R91 ;  /* 0x0000000120437824 */ /* 0x000fe200078e0a5b */
[----:B------:R-:W-:-:S02]  /*4ef0*/  ISETP.GE.AND P4, PT, R91, R8, PT ;  /* 0x000000085b00720c */ /* 0x000fc40003f86270 */
[----:B------:R-:W-:Y:S01]  /*4f00*/  ISETP.GE.AND P0, PT, R83, R8, PT ;  /* 0x000000085300720c */ /* 0x000fe20003f06270 */
[----:B------:R-:W-:Y:S01]  /*4f10*/  FFMA.FTZ R51, -R0, R60, R51 ;  /* 0x0000003c00337223 */ /* 0x000fe20000010133 */
[----:B------:R-:W-:Y:S02]  /*4f20*/  IABS R113, R113 ;  /* 0x0000007100717213 */ /* 0x000fe40000000000 */
[----:B------:R-:W-:Y:S02]  /*4f30*/  FSEL R68, R62, -INF , !P1 ;  /* 0xff8000003e447808 */ /* 0x000fe40004800000 */
[----:B------:R-:W-:Y:S02]  /*4f40*/  IABS R16, R16 ;  /* 0x0000001000107213 */ /* 0x000fe40000000000 */
[----:B------:R-:W-:Y:S01]  /*4f50*/  FSEL R72, R52, -INF , !P4 ;  /* 0xff80000034487808 */ /* 0x000fe20006000000 */
[----:B------:R-:W-:Y:S01]  /*4f60*/  IMAD.IADD R52, R32, 0x1, -R77 ;  /* 0x0000000120347824 */ /* 0x000fe200078e0a4d */
[----:B------:R-:W-:Y:S01]  /*4f70*/  FSEL R198, R46, -INF , !P0 ;  /* 0xff8000002ec67808 */ /* 0x000fe20004000000 */
[----:B------:R-:W-:Y:S01]  /*4f80*/  IMAD.IADD R46, R32, 0x1, -R61 ;  /* 0x00000001202e7824 */ /* 0x000fe200078e0a3d */
[----:B------:R-:W-:-:S02]  /*4f90*/  IABS R20, R20 ;  /* 0x0000001400147213 */ /* 0x000fc40000000000 */
[----:B------:R-:W-:Y:S02]  /*4fa0*/  ISETP.GE.AND P1, PT, R85, R8, PT ;  /* 0x000000085500720c */ /* 0x000fe40003f26270 */
[----:B------:R-:W-:Y:S02]  /*4fb0*/  IABS R67, R67 ;  /* 0x0000004300437213 */ /* 0x000fe40000000000 */
[----:B------:R-:W-:Y:S02]  /*4fc0*/  IABS R132, R132 ;  /* 0x0000008400847213 */ /* 0x000fe40000000000 */
[----:B------:R-:W-:Y:S02]  /*4fd0*/  I2FP.F32.S32 R113, R113 ;  /* 0x0000007100717245 */ /* 0x000fe40000201400 */
[----:B------:R-:W-:Y:S02]  /*4fe0*/  I2FP.F32.S32 R16, R16 ;  /* 0x0000001000107245 */ /* 0x000fe40000201400 */
[----:B------:R-:W-:Y:S01]  /*4ff0*/  I2FP.F32.S32 R101, R20 ;  /* 0x0000001400657245 */ /* 0x000fe20000201400 */
[----:B------:R-:W-:Y:S01]  /*5000*/  IMAD.IADD R20, R32, 0x1, -R89 ;  /* 0x0000000120147824 */ /* 0x000fe200078e0a59 */
[----:B------:R-:W-:Y:S01]  /*5010*/  I2FP.F32.S32 R67, R67 ;  /* 0x0000004300437245 */ /* 0x000fe20000201400 */
[----:B------:R-:W-:Y:S01]  /*5020*/  FFMA.FTZ R134, -R0, R113, R24 ;  /* 0x0000007100867223 */ /* 0x000fe20000010118 */
[----:B------:R-:W-:Y:S01]  /*5030*/  FSEL R200, R51, -INF , !P1 ;  /* 0xff80000033c87808 */ /* 0x000fe20004800000 */
[----:B------:R-:W-:Y:S01]  /*5040*/  IMAD.IADD R51, R32, 0x1, -R65 ;  /* 0x0000000120337824 */ /* 0x000fe200078e0a41 */
[----:B------:R-:W-:-:S02]  /*5050*/  IABS R52, R52 ;  /* 0x0000003400347213 */ /* 0x000fc40000000000 */
[----:B------:R-:W-:Y:S02]  /*5060*/  IABS R46, R46 ;  /* 0x0000002e002e7213 */ /* 0x000fe40000000000 */
[----:B------:R-:W-:Y:S01]  /*5070*/  I2FP.F32.S32 R132, R132 ;  /* 0x0000008400847245 */ /* 0x000fe20000201400 */
[C---:B------:R-:W-:Y:S01]  /*5080*/  FFMA.FTZ R16, -R0.reuse, R16, R59 ;  /* 0x0000001000107223 */ /* 0x040fe2000001013b */
[----:B------:R-:W-:Y:S01]  /*5090*/  FFMA.FTZ R24, -R0, R67, R54 ;  /* 0x0000004300187223 */ /* 0x000fe20000010136 */
[----:B------:R-:W-:Y:S01]  /*50a0*/  IMAD.IADD R59, R32, 0x1, -R79 ;  /* 0x00000001203b7824 */ /* 0x000fe200078e0a4f */
[----:B------:R-:W-:Y:S01]  /*50b0*/  I2FP.F32.S32 R52, R52 ;  /* 0x0000003400347245 */ /* 0x000fe20000201400 */
[C---:B------:R-:W-:Y:S01]  /*50c0*/  FFMA.FTZ R132, -R0.reuse, R132, R25 ;  /* 0x0000008400847223 */ /* 0x040fe20000010119 */
[----:B------:R-:W-:Y:S01]  /*50d0*/  I2FP.F32.S32 R46, R46 ;  /* 0x0000002e002e7245 */ /* 0x000fe20000201400 */
[C---:B------:R-:W-:Y:S01]  /*50e0*/  FFMA.FTZ R25, -R0.reuse, R21, R64 ;  /* 0x0000001500197223 */ /* 0x040fe20000010140 */
[----:B------:R-:W-:Y:S01]  /*50f0*/  IABS R20, R20 ;  /* 0x0000001400147213 */ /* 0x000fe20000000000 */
[C---:B------:R-:W-:Y:S01]  /*5100*/  FFMA.FTZ R21, -R0.reuse, R101, R66 ;  /* 0x0000006500157223 */ /* 0x040fe20000010142 */
[----:B------:R-:W-:Y:S01]  /*5110*/  IABS R51, R51 ;  /* 0x0000003300337213 */ /* 0x000fe20000000000 */
[C---:B------:R-:W-:Y:S01]  /*5120*/  FFMA.FTZ R43, -R0.reuse, R52, R43 ;  /* 0x00000034002b7223 */ /* 0x040fe2000001012b */
[----:B------:R-:W-:Y:S01]  /*5130*/  I2FP.F32.S32 R20, R20 ;  /* 0x0000001400147245 */ /* 0x000fe20000201400 */
[----:B------:R-:W-:Y:S01]  /*5140*/  FFMA.FTZ R35, -R0, R46, R35 ;  /* 0x0000002e00237223 */ /* 0x000fe20000010123 */
[----:B------:R-:W-:-:S02]  /*5150*/  FSEL R24, R24, -INF , !P4 ;  /* 0xff80000018187808 */ /* 0x000fc40006000000 */
[----:B------:R-:W-:Y:S02]  /*5160*/  IABS R59, R59 ;  /* 0x0000003b003b7213 */ /* 0x000fe40000000000 */
[----:B------:R-:W-:Y:S02]  /*5170*/  FSEL R66, R48, -INF , !P0 ;  /* 0xff80000030427808 */ /* 0x000fe40004000000 */
[----:B------:R-:W-:Y:S02]  /*5180*/  I2FP.F32.S32 R51, R51 ;  /* 0x0000003300337245 */ /* 0x000fe40000201400 */
[-C--:B------:R-:W-:Y:S02]  /*5190*/  ISETP.GE.AND P4, PT, R77, R8.reuse, PT ;  /* 0x000000084d00720c */ /* 0x080fe40003f86270 */
[----:B------:R-:W-:Y:S01]  /*51a0*/  ISETP.GE.AND P0, PT, R61, R8, PT ;  /* 0x000000083d00720c */ /* 0x000fe20003f06270 */
[C---:B------:R-:W-:Y:S01]  /*51b0*/  FFMA.FTZ R20, -R0.reuse, R20, R55 ;  /* 0x0000001400147223 */ /* 0x040fe20000010137 */
[----:B------:R-:W-:Y:S01]  /*51c0*/  I2FP.F32.S32 R59, R59 ;  /* 0x0000003b003b7245 */ /* 0x000fe20000201400 */
[----:B------:R-:W-:Y:S01]  /*51d0*/  FFMA.FTZ R34, -R0, R51, R34 ;  /* 0x0000003300227223 */ /* 0x000fe20000010122 */
[----:B------:R-:W-:Y:S01]  /*51e0*/  ISETP.GE.AND P5, PT, R93, R8, PT ;  /* 0x000000085d00720c */ /* 0x000fe20003fa6270 */
[----:B------:R-:W-:Y:S01]  /*51f0*/  IMAD.IADD R55, R32, 0x1, -R75 ;  /* 0x0000000120377824 */ /* 0x000fe200078e0a4b */
[----:B------:R-:W-:-:S02]  /*5200*/  FSEL R206, R206, -INF , !P1 ;  /* 0xff800000cece7808 */ /* 0x000fc40004800000 */
[----:B------:R-:W-:Y:S02]  /*5210*/  FSEL R194, R194, -INF , !P4 ;  /* 0xff800000c2c27808 */ /* 0x000fe40006000000 */
[----:B------:R-:W-:Y:S02]  /*5220*/  FSEL R188, R43, -INF , !P4 ;  /* 0xff8000002bbc7808 */ /* 0x000fe40006000000 */
[----:B------:R-:W-:Y:S02]  /*5230*/  FSEL R138, R138, -INF , !P0 ;  /* 0xff8000008a8a7808 */ /* 0x000fe40004000000 */
[----:B------:R-:W-:Y:S02]  /*5240*/  FSEL R140, R35, -INF , !P0 ;  /* 0xff800000238c7808 */ /* 0x000fe40004000000 */
[-C--:B------:R-:W-:Y:S02]  /*5250*/  ISETP.GE.AND P1, PT, R65, R8.reuse, PT ;  /* 0x000000084100720c */ /* 0x080fe40003f26270 */
[-C--:B------:R-:W-:Y:S01]  /*5260*/  ISETP.GE.AND P4, PT, R49, R8.reuse, PT ;  /* 0x000000083100720c */ /* 0x080fe20003f86270 */
[----:B------:R-:W-:Y:S01]  /*5270*/  IMAD.IADD R49, R32, 0x1, -R49 ;  /* 0x0000000120317824 */ /* 0x000fe200078e0a31 */
[----:B------:R-:W-:-:S02]  /*5280*/  ISETP.GE.AND P0, PT, R33, R8, PT ;  /* 0x000000082100720c */ /* 0x000fc40003f06270 */
[----:B------:R-:W-:Y:S02]  /*5290*/  FSEL R25, R25, -INF , !P3 ;  /* 0xff80000019197808 */ /* 0x000fe40005800000 */
[----:B------:R-:W-:Y:S01]  /*52a0*/  FSEL R76, R76, -INF , !P2 ;  /* 0xff8000004c4c7808 */ /* 0x000fe20005000000 */
[----:B------:R-:W-:Y:S01]  /*52b0*/  FFMA.FTZ R42, -R0, R59, R42 ;  /* 0x0000003b002a7223 */ /* 0x000fe2000001012a */
[----:B------:R-:W-:Y:S02]  /*52c0*/  FSEL R74, R74, -INF , !P5 ;  /* 0xff8000004a4a7808 */ /* 0x000fe40006800000 */
[----:B------:R-:W-:Y:S01]  /*52d0*/  FSEL R16, R16, -INF , !P5 ;  /* 0xff80000010107808 */ /* 0x000fe20006800000 */
[----:B------:R-:W-:Y:S01]  /*52e0*/  IMAD.IADD R114, R32, 0x1, -R37 ;  /* 0x0000000120727824 */ /* 0x000fe200078e0a25 */
[----:B------:R-:W-:Y:S02]  /*52f0*/  ISETP.GE.AND P5, PT, R79, R8, PT ;  /* 0x000000084f00720c */ /* 0x000fe40003fa6270 */
[----:B------:R-:W-:-:S02]  /*5300*/  FSEL R144, R144, -INF , !P1 ;  /* 0xff80000090907808 */ /* 0x000fc40004800000 */
[----:B------:R-:W-:Y:S02]  /*5310*/  FSEL R142, R34, -INF , !P1 ;  /* 0xff800000228e7808 */ /* 0x000fe40004800000 */
[----:B------:R-:W-:Y:S02]  /*5320*/  FSEL R43, R29, -INF , !P0 ;  /* 0xff8000001d2b7808 */ /* 0x000fe40004000000 */
[----:B------:R-:W-:Y:S02]  /*5330*/  FSEL R78, R78, -INF , !P6 ;  /* 0xff8000004e4e7808 */ /* 0x000fe40007000000 */
[----:B------:R-:W-:Y:S02]  /*5340*/  IABS R55, R55 ;  /* 0x0000003700377213 */ /* 0x000fe40000000000 */
[----:B------:R-:W-:Y:S02]  /*5350*/  ISETP.GE.AND P1, PT, R37, R8, PT ;  /* 0x000000082500720c */ /* 0x000fe40003f26270 */
[----:B------:R-:W-:-:S02]  /*5360*/  FMNMX3.FTZ R29, R25, R76, R44, !PT ;  /* 0x0000004c191d7276 */ /* 0x000fc4000781002c */
[----:B------:R-:W-:Y:S01]  /*5370*/  IABS R37, R49 ;  /* 0x0000003100257213 */ /* 0x000fe20000000000 */
[----:B------:R-:W-:Y:S01]  /*5380*/  IMAD.IADD R54, R32, 0x1, -R81 ;  /* 0x0000000120367824 */ /* 0x000fe200078e0a51 */
[----:B------:R-:W-:Y:S02]  /*5390*/  FSEL R21, R21, -INF , !P3 ;  /* 0xff80000015157808 */ /* 0x000fe40005800000 */
[----:B------:R-:W-:Y:S01]  /*53a0*/  FSEL R116, R42, -INF , !P5 ;  /* 0xff8000002a747808 */ /* 0x000fe20006800000 */
[----:B------:R-:W-:Y:S01]  /*53b0*/  IMAD.IADD R42, R32, 0x1, -R53 ;  /* 0x00000001202a7824 */ /* 0x000fe200078e0a35 */
[-C--:B------:R-:W-:Y:S02]  /*53c0*/  ISETP.GE.AND P3, PT, R89, R8.reuse, PT ;  /* 0x000000085900720c */ /* 0x080fe40003f66270 */
[----:B------:R-:W-:Y:S02]  /*53d0*/  ISETP.GE.AND P2, PT, R87, R8, PT ;  /* 0x000000085700720c */ /* 0x000fe40003f46270 */
[----:B------:R-:W-:-:S02]  /*53e0*/  I2FP.F32.S32 R55, R55 ;  /* 0x0000003700377245 */ /* 0x000fc40000201400 */
[----:B------:R-:W-:Y:S01]  /*53f0*/  FMNMX3.FTZ R29, R29, R80, R78, !PT ;  /* 0x000000501d1d7276 */ /* 0x000fe2000781004e */
[C---:B------:R-:W-:Y:S01]  /*5400*/  IMAD.IADD R35, R32.reuse, 0x1, -R41 ;  /* 0x0000000120237824 */ /* 0x040fe200078e0a29 */
[----:B------:R-:W-:Y:S01]  /*5410*/  I2FP.F32.S32 R37, R37 ;  /* 0x0000002500257245 */ /* 0x000fe20000201400 */
[----:B------:R-:W-:Y:S01]  /*5420*/  IMAD.IADD R48, R32, 0x1, -R73 ;  /* 0x0000000120307824 */ /* 0x000fe200078e0a49 */
[----:B------:R-:W-:Y:S01]  /*5430*/  IABS R114, R114 ;  /* 0x0000007200727213 */ /* 0x000fe20000000000 */
[----:B------:R-:W-:Y:S01]  /*5440*/  FFMA.FTZ R38, -R0, R55, R38 ;  /* 0x0000003700267223 */ /* 0x000fe20000010126 */
[----:B------:R-:W-:Y:S02]  /*5450*/  FSEL R70, R70, -INF , !P3 ;  /* 0xff80000046467808 */ /* 0x000fe40005800000 */
[----:B------:R-:W-:Y:S02]  /*5460*/  FSEL R208, R208, -INF , !P2 ;  /* 0xff800000d0d07808 */ /* 0x000fe40005000000 */
[----:B------:R-:W-:Y:S01]  /*5470*/  FMNMX3.FTZ R29, R29, R74, R72, !PT ;  /* 0x0000004a1d1d7276 */ /* 0x000fe20007810048 */
[----:B------:R-:W-:Y:S01]  /*5480*/  FFMA.FTZ R126, -R0, R37, R26 ;  /* 0x00000025007e7223 */ /* 0x000fe2000001011a */
[----:B------:R-:W-:-:S02]  /*5490*/  FSEL R20, R20, -INF , !P3 ;  /* 0xff80000014147808 */ /* 0x000fc40005800000 */
[----:B------:R-:W-:Y:S02]  /*54a0*/  IABS R54, R54 ;  /* 0x0000003600367213 */ /* 0x000fe40000000000 */
[----:B------:R-:W-:Y:S01]  /*54b0*/  IABS R42, R42 ;  /* 0x0000002a002a7213 */ /* 0x000fe20000000000 */
[----:B------:R-:W-:Y:S01]  /*54c0*/  VIADD R37, R71, 0x68 ;  /* 0x0000006847257836 */ /* 0x000fe20000000000 */
[----:B------:R-:W-:Y:S02]  /*54d0*/  ISETP.GE.AND P3, PT, R75, R8, PT ;  /* 0x000000084b00720c */ /* 0x000fe40003f66270 */
[----:B------:R-:W-:Y:S02]  /*54e0*/  FSEL R40, R40, -INF , !P6 ;  /* 0xff80000028287808 */ /* 0x000fe40007000000 */
[----:B------:R-:W-:Y:S02]  /*54f0*/  IABS R35, R35 ;  /* 0x0000002300237213 */ /* 0x000fe40000000000 */
[----:B------:R-:W-:-:S02]  /*5500*/  I2FP.F32.S32 R114, R114 ;  /* 0x0000007200727245 */ /* 0x000fc40000201400 */
[----:B------:R-:W-:Y:S02]  /*5510*/  ISETP.GE.AND P6, PT, R81, R8, PT ;  /* 0x000000085100720c */ /* 0x000fe40003fc6270 */
[----:B------:R-:W-:Y:S02]  /*5520*/  IABS R48, R48 ;  /* 0x0000003000307213 */ /* 0x000fe40000000000 */
[----:B------:R-:W-:Y:S02]  /*5530*/  FMNMX3.FTZ R29, R29, R70, R208, !PT ;  /* 0x000000461d1d7276 */ /* 0x000fe400078100d0 */
[----:B------:R-:W-:Y:S02]  /*5540*/  I2FP.F32.S32 R54, R54 ;  /* 0x0000003600367245 */ /* 0x000fe40000201400 */
[----:B------:R-:W-:Y:S02]  /*5550*/  I2FP.F32.S32 R42, R42 ;  /* 0x0000002a002a7245 */ /* 0x000fe40000201400 */
[----:B------:R-:W-:Y:S01]  /*5560*/  FSEL R112, R38, -INF , !P3 ;  /* 0xff80000026707808 */ /* 0x000fe20005800000 */
[----:B------:R-:W-:Y:S01]  /*5570*/  IMAD.IADD R38, R69, 0x1, -R37 ;  /* 0x0000000145267824 */ /* 0x000fe200078e0a25 */
[----:B------:R-:W-:Y:S01]  /*5580*/  I2FP.F32.S32 R35, R35 ;  /* 0x0000002300237245 */ /* 0x000fe20000201400 */
[----:B------:R-:W-:Y:S01]  /*5590*/  FFMA.FTZ R114, -R0, R114, R23 ;  /* 0x0000007200727223 */ /* 0x000fe20000010117 */
[----:B------:R-:W-:Y:S01]  /*55a0*/  FSEL R204, R204, -INF , !P6 ;  /* 0xff800000cccc7808 */ /* 0x000fe20007000000 */
[----:B------:R-:W-:Y:S01]  /*55b0*/  VIADD R23, R71, 0x78 ;  /* 0x0000007847177836 */ /* 0x000fe20000000000 */
[----:B------:R-:W-:-:S02]  /*55c0*/  FSEL R124, R124, -INF , !P5 ;  /* 0xff8000007c7c7808 */ /* 0x000fc40006800000 */
[----:B------:R-:W-:Y:S02]  /*55d0*/  I2FP.F32.S32 R48, R48 ;  /* 0x0000003000307245 */ /* 0x000fe40000201400 */
[----:B------:R-:W-:Y:S01]  /*55e0*/  FMNMX3.FTZ R29, R29, R206, R66, !PT ;  /* 0x000000ce1d1d7276 */ /* 0x000fe20007810042 */
[C---:B------:R-:W-:Y:S01]  /*55f0*/  FFMA.FTZ R47, -R0.reuse, R54, R47 ;  /* 0x00000036002f7223 */ /* 0x040fe2000001012f */
[----:B------:R-:W-:Y:S01]  /*5600*/  FFMA.FTZ R31, -R0, R42, R31 ;  /* 0x0000002a001f7223 */ /* 0x000fe2000001011f */
[----:B------:R-:W-:Y:S01]  /*5610*/  IMAD.IADD R33, R32, 0x1, -R33 ;  /* 0x0000000120217824 */ /* 0x000fe200078e0a21 */
[----:B------:R-:W-:Y:S01]  /*5620*/  FSEL R202, R50, -INF , !P2 ;  /* 0xff80000032ca7808 */ /* 0x000fe20005000000 */
[C---:B------:R-:W-:Y:S01]  /*5630*/  FFMA.FTZ R118, -R0.reuse, R35, R22 ;  /* 0x0000002300767223 */ /* 0x040fe20000010116 */
[----:B------:R-:W-:Y:S01]  /*5640*/  ISETP.GE.AND P5, PT, R53, R8, PT ;  /* 0x000000083500720c */ /* 0x000fe20003fa6270 */
[----:B------:R-:W-:Y:S01]  /*5650*/  FFMA.FTZ R39, -R0, R48, R39 ;  /* 0x0000003000277223 */ /* 0x000fe20000010127 */
[----:B------:R-:W-:Y:S01]  /*5660*/  ISETP.GE.AND P2, PT, R73, R8, PT ;  /* 0x000000084900720c */ /* 0x000fe20003f46270 */
[----:B------:R-:W-:Y:S01]  /*5670*/  VIADD R35, R71, 0x69 ;  /* 0x0000006947237836 */ /* 0x000fe20000000000 */
[----:B------:R-:W-:Y:S01]  /*5680*/  FSEL R192, R36, -INF , !P3 ;  /* 0xff80000024c07808 */ /* 0x000fe20005800000 */
[----:B------:R-:W-:Y:S01]  /*5690*/  IMAD.IADD R22, R69, 0x1, -R23 ;  /* 0x0000000145167824 */ /* 0x000fe200078e0a17 */
[----:B------:R-:W-:-:S02]  /*56a0*/  IABS R38, R38 ;  /* 0x0000002600267213 */ /* 0x000fc40000000000 */
[----:B------:R-:W-:Y:S02]  /*56b0*/  FMNMX3.FTZ R29, R29, R204, R124, !PT ;  /* 0x000000cc1d1d7276 */ /* 0x000fe4000781007c */
[----:B------:R-:W-:Y:S02]  /*56c0*/  FSEL R196, R47, -INF , !P6 ;  /* 0xff8000002fc47808 */ /* 0x000fe40007000000 */
[----:B------:R-:W-:Y:S02]  /*56d0*/  IABS R33, R33 ;  /* 0x0000002100217213 */ /* 0x000fe40000000000 */
[----:B------:R-:W-:Y:S01]  /*56e0*/  FSEL R136, R31, -INF , !P5 ;  /* 0xff8000001f887808 */ /* 0x000fe20006800000 */
[----:B------:R-:W-:Y:S01]  /*56f0*/  IMAD.IADD R36, R69, 0x1, -R35 ;  /* 0x0000000145247824 */ /* 0x000fe200078e0a23 */
[----:B------:R-:W-:Y:S02]  /*5700*/  ISETP.GE.AND P6, PT, R57, R8, PT ;  /* 0x000000083900720c */ /* 0x000fe40003fc6270 */
[----:B------:R-:W-:-:S02]  /*5710*/  FSEL R190, R190, -INF , !P2 ;  /* 0xff800000bebe7808 */ /* 0x000fc40005000000 */
[----:B------:R-:W-:Y:S02]  /*5720*/  I2FP.F32.S32 R31, R38 ;  /* 0x00000026001f7245 */ /* 0x000fe40000201400 */
[----:B------:R-:W-:Y:S01]  /*5730*/  FMNMX3.FTZ R29, R29, R194, R192, !PT ;  /* 0x000000c21d1d7276 */ /* 0x000fe200078100c0 */
[C---:B------:R-:W-:Y:S01]  /*5740*/  IMAD.IADD R122, R32.reuse, 0x1, -R45 ;  /* 0x00000001207a7824 */ /* 0x040fe200078e0a2d */
[----:B------:R-:W-:Y:S01]  /*5750*/  FSEL R186, R39, -INF , !P2 ;  /* 0xff80000027ba7808 */ /* 0x000fe20005000000 */
[----:B------:R-:W-:Y:S01]  /*5760*/  IMAD.IADD R47, R32, 0x1, -R57 ;  /* 0x00000001202f7824 */ /* 0x000fe200078e0a39 */
[----:B------:R-:W-:Y:S01]  /*5770*/  IABS R22, R22 ;  /* 0x0000001600167213 */ /* 0x000fe20000000000 */
[----:B------:R-:W-:Y:S01]  /*5780*/  VIADD R39, R71, 0x61 ;  /* 0x0000006147277836 */ /* 0x000fe20000000000 */
[----:B------:R-:W-:Y:S01]  /*5790*/  I2FP.F32.S32 R33, R33 ;  /* 0x0000002100217245 */ /* 0x000fe20000201400 */
[----:B------:R-:W-:Y:S01]  /*57a0*/  FFMA.FTZ R12, -R0, R31, R12 ;  /* 0x0000001f000c7223 */ /* 0x000fe2000001010c */
[----:B------:R-:W-:-:S02]  /*57b0*/  FSEL R150, R150, -INF , !P6 ;  /* 0xff80000096967808 */ /* 0x000fc40007000000 */
[----:B------:R-:W-:Y:S02]  /*57c0*/  FMNMX3.FTZ R29, R29, R190, R144, !PT ;  /* 0x000000be1d1d7276 */ /* 0x000fe40007810090 */
[----:B------:R-:W-:Y:S01]  /*57d0*/  ISETP.GE.AND P2, PT, R41, R8, PT ;  /* 0x000000082900720c */ /* 0x000fe20003f46270 */
[----:B------:R-:W-:Y:S01]  /*57e0*/  IMAD.IADD R41, R69, 0x1, -R39 ;  /* 0x0000000145297824 */ /* 0x000fe200078e0a27 */
[----:B------:R-:W-:Y:S02]  /*57f0*/  IABS R36, R36 ;  /* 0x0000002400247213 */ /* 0x000fe40000000000 */
[----:B------:R-:W-:Y:S01]  /*5800*/  I2FP.F32.S32 R31, R22 ;  /* 0x00000016001f7245 */ /* 0x000fe20000201400 */
[----:B------:R-:W-:Y:S01]  /*5810*/  FFMA.FTZ R18, -R0, R33, R18 ;  /* 0x0000002100127223 */ /* 0x000fe20000010112 */
[----:B------:R-:W-:Y:S01]  /*5820*/  IABS R122, R122 ;  /* 0x0000007a007a7213 */ /* 0x000fe20000000000 */
[----:B------:R-:W-:Y:S01]  /*5830*/  VIADD R33, R71, 0x70 ;  /* 0x0000007047217836 */ /* 0x000fe20000000000 */
[----:B------:R-:W-:-:S02]  /*5840*/  IABS R47, R47 ;  /* 0x0000002f002f7213 */ /* 0x000fc40000000000 */
[----:B------:R-:W-:Y:S02]  /*5850*/  FSEL R148, R148, -INF , !P5 ;  /* 0xff80000094947808 */ /* 0x000fe40006800000 */
[----:B------:R-:W-:Y:S02]  /*5860*/  FSEL R134, R134, -INF , !P4 ;  /* 0xff80000086867808 */ /* 0x000fe40006000000 */
[----:B------:R-:W-:Y:S01]  /*5870*/  FMNMX3.FTZ R29, R29, R138, R150, !PT ;  /* 0x0000008a1d1d7276 */ /* 0x000fe20007810096 */
[----:B------:R-:W-:Y:S01]  /*5880*/  FFMA.FTZ R104, -R0, R31, R104 ;  /* 0x0000001f00687223 */ /* 0x000fe20000010168 */
[----:B------:R-:W-:Y:S02]  /*5890*/  I2FP.F32.S32 R36, R36 ;  /* 0x0000002400247245 */ /* 0x000fe40000201400 */
[----:B------:R-:W-:Y:S01]  /*58a0*/  I2FP.F32.S32 R122, R122 ;  /* 0x0000007a007a7245 */ /* 0x000fe20000201400 */
[----:B------:R-:W-:Y:S01]  /*58b0*/  IMAD.IADD R34, R69, 0x1, -R33 ;  /* 0x0000000145227824 */ /* 0x000fe200078e0a21 */
[----:B------:R-:W-:-:S02]  /*58c0*/  I2FP.F32.S32 R47, R47 ;  /* 0x0000002f002f7245 */ /* 0x000fc40000201400 */
[----:B------:R-:W-:Y:S02]  /*58d0*/  IABS R41, R41 ;  /* 0x0000002900297213 */ /* 0x000fe40000000000 */
[----:B------:R-:W-:Y:S02]  /*58e0*/  FMNMX3.FTZ R31, R29, R148, R134, !PT ;  /* 0x000000941d1f7276 */ /* 0x000fe40007810086 */
[----:B------:R-:W-:Y:S01]  /*58f0*/  FMNMX3.FTZ R29, R21, R58, R68, !PT ;  /* 0x0000003a151d7276 */ /* 0x000fe20007810044 */
[----:B------:R-:W-:Y:S01]  /*5900*/  FFMA.FTZ R13, -R0, R36, R13 ;  /* 0x00000024000d7223 */ /* 0x000fe2000001010d */
[----:B------:R-:W-:Y:S01]  /*5910*/  FSEL R126, R126, -INF , !P4 ;  /* 0xff8000007e7e7808 */ /* 0x000fe20006000000 */
[C---:B------:R-:W-:Y:S01]  /*5920*/  FFMA.FTZ R122, -R0.reuse, R122, R27 ;  /* 0x0000007a007a7223 */ /* 0x040fe2000001011b */
[-C--:B------:R-:W-:Y:S01]  /*5930*/  ISETP.GE.AND P3, PT, R45, R8.reuse, PT ;  /* 0x000000082d00720c */ /* 0x080fe20003f66270 */
[----:B------:R-:W-:Y:S01]  /*5940*/  FFMA.FTZ R30, -R0, R47, R30 ;  /* 0x0000002f001e7223 */ /* 0x000fe2000001011e */
[----:B------:R-:W-:Y:S01]  /*5950*/  ISETP.GE.AND P4, PT, R35, R8, PT ;  /* 0x000000082300720c */ /* 0x000fe20003f86270 */
[----:B------:R-:W-:Y:S01]  /*5960*/  VIADD R27, R71, 0x71 ;  /* 0x00000071471b7836 */ /* 0x000fe20000000000 */
[----:B------:R-:W-:-:S02]  /*5970*/  I2FP.F32.S32 R41, R41 ;  /* 0x0000002900297245 */ /* 0x000fc40000201400 */
[----:B------:R-:W-:Y:S02]  /*5980*/  FMNMX3.FTZ R29, R29, R56, R40, !PT ;  /* 0x000000381d1d7276 */ /* 0x000fe40007810028 */
[----:B------:R-:W-:Y:S01]  /*5990*/  IABS R34, R34 ;  /* 0x0000002200227213 */ /* 0x000fe20000000000 */
[----:B------:R-:W-:Y:S01]  /*59a0*/  VIADD R71, R71, 0x79 ;  /* 0x0000007947477836 */ /* 0x000fe20000000000 */
[----:B------:R-:W-:Y:S01]  /*59b0*/  FSEL R132, R132, -INF , !P3 ;  /* 0xff80000084847808 */ /* 0x000fe20005800000 */
[----:B------:R-:W-:Y:S01]  /*59c0*/  IMAD.IADD R26, R69, 0x1, -R27 ;  /* 0x00000001451a7824 */ /* 0x000fe200078e0a1b */
[----:B------:R-:W-:Y:S01]  /*59d0*/  FSEL R130, R130, -INF , !P2 ;  /* 0xff80000082827808 */ /* 0x000fe20005000000 */
[----:B------:R-:W-:Y:S01]  /*59e0*/  FFMA.FTZ R17, -R0, R41, R17 ;  /* 0x0000002900117223 */ /* 0x000fe20000010111 */
[----:B------:R-:W-:Y:S02]  /*59f0*/  FSEL R60, R13, -INF , !P4 ;  /* 0xff8000000d3c7808 */ /* 0x000fe40006000000 */
[----:B------:R-:W-:-:S02]  /*5a00*/  FMNMX3.FTZ R13, R29, R16, R24, !PT ;  /* 0x000000101d0d7276 */ /* 0x000fc40007810018 */
[----:B------:R-:W-:Y:S02]  /*5a10*/  FSEL R146, R30, -INF , !P6 ;  /* 0xff8000001e927808 */ /* 0x000fe40007000000 */
[----:B------:R-:W-:Y:S02]  /*5a20*/  I2FP.F32.S32 R41, R34 ;  /* 0x0000002200297245 */ /* 0x000fe40000201400 */
[-C--:B------:R-:W-:Y:S01]  /*5a30*/  ISETP.GE.AND P6, PT, R39, R8.reuse, PT ;  /* 0x000000082700720c */ /* 0x080fe20003fc6270 */
[----:B------:R-:W-:Y:S01]  /*5a40*/  IMAD.IADD R39, R32, 0x1, -R39 ;  /* 0x0000000120277824 */ /* 0x000fe200078e0a27 */
[----:B------:R-:W-:Y:S01]  /*5a50*/  ISETP.GE.AND P5, PT, R37, R8, PT ;  /* 0x000000082500720c */ /* 0x000fe20003fa6270 */
[----:B------:R-:W-:Y:S01]  /*5a60*/  IMAD.IADD R69, R69, 0x1, -R71 ;  /* 0x0000000145457824 */ /* 0x000fe200078e0a47 */
[----:B------:R-:W-:Y:S02]  /*5a70*/  FSEL R128, R128, -INF , !P1 ;  /* 0xff80000080807808 */ /* 0x000fe40004800000 */
[----:B------:R-:W-:-:S02]  /*5a80*/  FMNMX3.FTZ R22, R31, R132, R130, !PT ;  /* 0x000000841f167276 */ /* 0x000fc40007810082 */
[----:B------:R-:W-:Y:S01]  /*5a90*/  FMNMX3.FTZ R13, R13, R20, R202, !PT ;  /* 0x000000140d0d7276 */ /* 0x000fe200078100ca */
[----:B------:R-:W-:Y:S01]  /*5aa0*/  FFMA.FTZ R41, -R0, R41, R108 ;  /* 0x0000002900297223 */ /* 0x000fe2000001016c */
[----:B------:R-:W-:Y:S02]  /*5ab0*/  IABS R26, R26 ;  /* 0x0000001a001a7213 */ /* 0x000fe40000000000 */
[----:B------:R-:W-:Y:S02]  /*5ac0*/  FSEL R122, R122, -INF , !P3 ;  /* 0xff8000007a7a7808 */ /* 0x000fe40005800000 */
[----:B------:R-:W-:Y:S02]  /*5ad0*/  FSEL R64, R17, -INF , !P6 ;  /* 0xff80000011407808 */ /* 0x000fe40007000000 */
[----:B------:R-:W-:Y:S02]  /*5ae0*/  ISETP.GE.AND P3, PT, R33, R8, PT ;  /* 0x000000082100720c */ /* 0x000fe40003f66270 */
[----:B------:R-:W-:-:S02]  /*5af0*/  FSEL R62, R12, -INF , !P5 ;  /* 0xff8000000c3e7808 */ /* 0x000fc40006800000 */
[----:B------:R-:W-:Y:S01]  /*5b00*/  FMNMX3.FTZ R17, R22, R128, R43, !PT ;  /* 0x0000008016117276 */ /* 0x000fe2000781002b */
[----:B------:R-:W-:Y:S01]  /*5b10*/  IMAD.IADD R37, R32, 0x1, -R37 ;  /* 0x0000000120257824 */ /* 0x000fe200078e0a25 */
[----:B------:R-:W-:Y:S02]  /*5b20*/  IABS R39, R39 ;  /* 0x0000002700277213 */ /* 0x000fe40000000000 */
[----:B------:R-:W-:Y:S02]  /*5b30*/  FMNMX3.FTZ R13, R13, R200, R198, !PT ;  /* 0x000000c80d0d7276 */ /* 0x000fe400078100c6 */
[----:B------:R-:W-:Y:S02]  /*5b40*/  IABS R69, R69 ;  /* 0x0000004500457213 */ /* 0x000fe40000000000 */
[----:B------:R-:W-:Y:S02]  /*5b50*/  I2FP.F32.S32 R26, R26 ;  /* 0x0000001a001a7245 */ /* 0x000fe40000201400 */
[----:B------:R-:W-:-:S02]  /*5b60*/  FSEL R41, R41, -INF , !P3 ;  /* 0xff80000029297808 */ /* 0x000fc40005800000 */
[----:B------:R-:W-:Y:S02]  /*5b70*/  FMNMX3.FTZ R17, R17, R64, R62, !PT ;  /* 0x0000004011117276 */ /* 0x000fe4000781003e */
[----:B------:R-:W-:Y:S02]  /*5b80*/  I2FP.F32.S32 R39, R39 ;  /* 0x0000002700277245 */ /* 0x000fe40000201400 */
[----:B------:R-:W-:Y:S01]  /*5b90*/  FMNMX3.FTZ R13, R13, R196, R116, !PT ;  /* 0x000000c40d0d7276 */ /* 0x000fe20007810074 */
[----:B------:R-:W-:Y:S01]  /*5ba0*/  FFMA.FTZ R26, -R0, R26, R109 ;  /* 0x0000001a001a7223 */ /* 0x000fe2000001016d */
[----:B------:R-:W-:Y:S02]  /*5bb0*/  I2FP.F32.S32 R69, R69 ;  /* 0x0000004500457245 */ /* 0x000fe40000201400 */
[----:B------:R-:W-:Y:S02]  /*5bc0*/  FSEL R118, R118, -INF , !P2 ;  /* 0xff80000076767808 */ /* 0x000fe40005000000 */
[----:B------:R-:W-:-:S02]  /*5bd0*/  FSEL R114, R114, -INF , !P1 ;  /* 0xff80000072727808 */ /* 0x000fc40004800000 */
[----:B------:R-:W-:Y:S02]  /*5be0*/  IABS R37, R37 ;  /* 0x0000002500257213 */ /* 0x000fe40000000000 */
[-C--:B------:R-:W-:Y:S02]  /*5bf0*/  ISETP.GE.AND P2, PT, R27, R8.reuse, PT ;  /* 0x000000081b00720c */ /* 0x080fe40003f46270 */
[----:B------:R-:W-:Y:S02]  /*5c00*/  ISETP.GE.AND P1, PT, R23, R8, PT ;  /* 0x000000081700720c */ /* 0x000fe40003f26270 */
[----:B------:R-:W-:Y:S01]  /*5c10*/  FMNMX3.FTZ R12, R17, R60, R41, !PT ;  /* 0x0000003c110c7276 */ /* 0x000fe20007810029 */
[----:B------:R-:W-:Y:S01]  /*5c20*/  IMAD.IADD R35, R32, 0x1, -R35 ;  /* 0x0000000120237824 */ /* 0x000fe200078e0a23 */
[----:B------:R-:W-:Y:S01]  /*5c30*/  FMNMX3.FTZ R17, R13, R188, R112, !PT ;  /* 0x000000bc0d117276 */ /* 0x000fe20007810070 */
[----:B------:R-:W-:Y:S01]  /*5c40*/  FFMA.FTZ R50, -R0, R39, R19 ;  /* 0x0000002700327223 */ /* 0x000fe20000010113 */
[----:B------:R-:W-:Y:S01]  /*5c50*/  FSEL R42, R18, -INF , !P0 ;  /* 0xff800000122a7808 */ /* 0x000fe20004000000 */
[----:B------:R-:W-:Y:S01]  /*5c60*/  FFMA.FTZ R105, -R0, R69, R105 ;  /* 0x0000004500697223 */ /* 0x000fe20000010169 */
[----:B------:R-:W-:-:S02]  /*5c70*/  I2FP.F32.S32 R19, R37 ;  /* 0x0000002500137245 */ /* 0x000fc40000201400 */
[----:B------:R-:W-:Y:S02]  /*5c80*/  ISETP.GE.AND P0, PT, R71, R8, PT ;  /* 0x000000084700720c */ /* 0x000fe40003f06270 */
[----:B------:R-:W-:Y:S02]  /*5c90*/  FSEL R39, R26, -INF , !P2 ;  /* 0xff8000001a277808 */ /* 0x000fe40005000000 */
[----:B------:R-:W-:Y:S01]  /*5ca0*/  FSEL R37, R104, -INF , !P1 ;  /* 0xff80000068257808 */ /* 0x000fe20004800000 */
[----:B------:R-:W-:Y:S01]  /*5cb0*/  IMAD.IADD R33, R32, 0x1, -R33 ;  /* 0x0000000120217824 */ /* 0x000fe200078e0a21 */
[----:B------:R-:W-:Y:S02]  /*5cc0*/  FMNMX3.FTZ R17, R17, R186, R142, !PT ;  /* 0x000000ba11117276 */ /* 0x000fe4000781008e */
[----:B------:R-:W-:Y:S02]  /*5cd0*/  IABS R18, R35 ;  /* 0x0000002300127213 */ /* 0x000fe40000000000 */
[----:B------:R-:W-:-:S02]  /*5ce0*/  FSEL R35, R105, -INF , !P0 ;  /* 0xff80000069237808 */ /* 0x000fc40004000000 */
[----:B------:R-:W-:Y:S01]  /*5cf0*/  FMNMX3.FTZ R12, R12, R39, R37, !PT ;  /* 0x000000270c0c7276 */ /* 0x000fe20007810025 */
[C---:B------:R-:W-:Y:S01]  /*5d00*/  IMAD.IADD R27, R32.reuse, 0x1, -R27 ;  /* 0x00000001201b7824 */ /* 0x040fe200078e0a1b */
[----:B------:R-:W-:Y:S01]  /*5d10*/  FMNMX3.FTZ R17, R17, R140, R146, !PT ;  /* 0x0000008c11117276 */ /* 0x000fe20007810092 */
[C---:B------:R-:W-:Y:S01]  /*5d20*/  IMAD.IADD R23, R32.reuse, 0x1, -R23 ;  /* 0x0000000120177824 */ /* 0x040fe200078e0a17 */
[----:B------:R-:W-:Y:S02]  /*5d30*/  IABS R33, R33 ;  /* 0x0000002100217213 */ /* 0x000fe40000000000 */
[----:B------:R-:W-:Y:S01]  /*5d40*/  FMNMX.FTZ R12, R35, R12, !PT ;  /* 0x0000000c230c7209 */ /* 0x000fe20007810000 */
[----:B------:R-:W-:Y:S01]  /*5d50*/  IMAD.IADD R32, R32, 0x1, -R71 ;  /* 0x0000000120207824 */ /* 0x000fe200078e0a47 */
[----:B------:R-:W-:Y:S02]  /*5d60*/  I2FP.F32.S32 R18, R18 ;  /* 0x0000001200127245 */ /* 0x000fe40000201400 */
[----:B------:R-:W-:Y:S01]  /*5d70*/  FMNMX3.FTZ R17, R17, R136, R126, !PT ;  /* 0x0000008811117276 */ /* 0x000fe2000781007e */
[----:B------:R-:W-:Y:S01]  /*5d80*/  FFMA.FTZ R14, -R0, R19, R14 ;  /* 0x00000013000e7223 */ /* 0x000fe2000001010e */
        /* <DEDUP_REMOVED lines=36> */
[----:B------:R-:W-:Y:S02]  /*5fd0*/  FSEL R47, R47, RZ, P0 ;  /* 0x000000ff2f2f7208 */ /* 0x000fe40000000000 */
[----:B------:R-:W2:Y:S01]  /*5fe0*/  LDSM.16.MT88.4 R92, [R158+0x6000] ;  /* 0x006000009e5c783b */ /* 0x000ea20000004200 */
[--C-:B------:R-:W-:Y:S02]  /*5ff0*/  IMAD.IADD R153, R7, 0x1, R158.reuse ;  /* 0x0000000107997824 */ /* 0x100fe400078e029e */
[----:B------:R-:W-:Y:S01]  /*6000*/  IMAD.IADD R154, R5, 0x1, R158 ;  /* 0x00000001059a7824 */ /* 0x000fe200078e029e */
[----:B-1----:R-:W-:-:S04]  /*6010*/  FMNMX.FTZ R100, R12, R13, !PT ;  /* 0x0000000d0c647209 */ /* 0x002fc80007810000 */
[----:B------:R-:W-:Y:S01]  /*6020*/  FSETP.NEU.FTZ.AND P0, PT, R100, -INF , PT ;  /* 0xff8000006400780b */ /* 0x000fe20003f1d000 */
[----:B------:R-:W-:Y:S01]  /*6030*/  FMUL.FTZ R29, R28, R100 ;  /* 0x000000641c1d7220 */ /* 0x000fe20000410000 */
[----:B------:R-:W-:-:S04]  /*6040*/  IMAD.IADD R152, R5, 0x1, R153 ;  /* 0x0000000105987824 */ /* 0x000fc800078e0299 */
[----:B------:R-:W-:Y:S01]  /*6050*/  FSEL R29, R29, RZ, P0 ;  /* 0x000000ff1d1d7208 */ /* 0x000fe20000000000 */
        /* <DEDUP_REMOVED lines=10> */
[----:B------:R-:W1:Y:S04]  /*6100*/  LDSM.16.MT88.4 R72, [R154+0x6000] ;  /* 0x006000009a48783b */ /* 0x000e680000004200 */
[----:B------:R-:W3:Y:S04]  /*6110*/  LDSM.16.MT88.4 R80, [R153+0x6000] ;  /* 0x006000009950783b */ /* 0x000ee80000004200 */
[----:B------:R-:W4:Y:S01]  /*6120*/  LDSM.16.MT88.4 R12, [R152+0x6000] ;  /* 0x00600000980c783b */ /* 0x000f220000004200 */
[----:B------:R-:W-:Y:S01]  /*6130*/  MUFU.EX2 R52, R52 ;  /* 0x0000003400347308 */ /* 0x000fe20000000800 */
[----:B------:R-:W-:-:S02]  /*6140*/  FFMA.FTZ R7, R16, R28, -R29 ;  /* 0x0000001c10077223 */ /* 0x000fc4000001081d */
[----:B------:R-:W5:Y:S05]  /*6150*/  LDSM.16.MT88.4 R16, [R158+0x6800] ;  /* 0x006800009e10783b */ /* 0x000f6a0000004200 */
[----:B------:R-:W2:Y:S08]  /*6160*/  MUFU.EX2 R51, R51 ;  /* 0x0000003300337308 */ /* 0x000eb00000000800 */
[----:B------:R-:W-:Y:S08]  /*6170*/  MUFU.EX2 R46, R46 ;  /* 0x0000002e002e7308 */ /* 0x000ff00000000800 */
[----:B------:R-:W1:Y:S08]  /*6180*/  MUFU.EX2 R45, R45 ;  /* 0x0000002d002d7308 */ /* 0x000e700000000800 */
[----:B------:R-:W-:Y:S08]  /*6190*/  MUFU.EX2 R49, R49 ;  /* 0x0000003100317308 */ /* 0x000ff00000000800 */
[----:B------:R-:W3:Y:S08]  /*61a0*/  MUFU.EX2 R58, R58 ;  /* 0x0000003a003a7308 */ /* 0x000ef00000000800 */
[----:B------:R-:W-:Y:S08]  /*61b0*/  MUFU.EX2 R9, R9 ;  /* 0x0000000900097308 */ /* 0x000ff00000000800 */
[----:B------:R-:W4:Y:S01]  /*61c0*/  MUFU.EX2 R56, R56 ;  /* 0x0000003800387308 */ /* 0x000f220000000800 */
[-CC-:B------:R-:W-:Y:S01]  /*61d0*/  FFMA.FTZ R44, R78, R28.reuse, -R47.reuse ;  /* 0x0000001c4e2c7223 */ /* 0x180fe2000001082f */
[-C--:B------:R-:W-:Y:S01]  /*61e0*/  FFMA.FTZ R31, R70, R28.reuse, -R47 ;  /* 0x0000001c461f7223 */ /* 0x080fe2000001082f */
[-CC-:B------:R-:W-:Y:S01]  /*61f0*/  FFMA.FTZ R40, R40, R28.reuse, -R29.reuse ;  /* 0x0000001c28287223 */ /* 0x180fe2000001081d */
[-CC-:B------:R-:W-:Y:S01]  /*6200*/  FFMA.FTZ R10, R24, R28.reuse, -R29.reuse ;  /* 0x0000001c180a7223 */ /* 0x180fe2000001081d */
[----:B------:R-:W-:Y:S01]  /*6210*/  FFMA.FTZ R5, R20, R28, -R29 ;  /* 0x0000001c14057223 */ /* 0x000fe2000001081d */
[----:B--2---:R-:W-:Y:S01]  /*6220*/  F2FP.BF16.F32.PACK_AB R84, R51, R52 ;  /* 0x000000343354723e */ /* 0x004fe200000010ff */
[----:B------:R-:W2:Y:S01]  /*6230*/  LDSM.16.MT88.4 R20, [R153+0x6800] ;  /* 0x006800009914783b */ /* 0x000ea20000004200 */
[----:B-1----:R-:W-:-:S02]  /*6240*/  F2FP.BF16.F32.PACK_AB R86, R45, R46 ;  /* 0x0000002e2d56723e */ /* 0x002fc400000010ff */
[----:B---3--:R-:W-:Y:S01]  /*6250*/  F2FP.BF16.F32.PACK_AB R85, R58, R49 ;  /* 0x000000313a55723e */ /* 0x008fe200000010ff */
[----:B------:R-:W-:Y:S01]  /*6260*/  MUFU.EX2 R44, R44 ;  /* 0x0000002c002c7308 */ /* 0x000fe20000000800 */
[----:B------:R-:W1:Y:S01]  /*6270*/  LDSM.16.MT88.4 R24, [R154+0x6800] ;  /* 0x006800009a18783b */ /* 0x000e620000004200 */
[----:B----4-:R-:W-:-:S06]  /*6280*/  F2FP.BF16.F32.PACK_AB R87, R56, R9 ;  /* 0x000000093857723e */ /* 0x010fcc00000010ff */
[----:B------:R-:W3:Y:S01]  /*6290*/  MUFU.EX2 R33, R33 ;  /* 0x0000002100217308 */ /* 0x000ee20000000800 */
[C---:B------:R-:W-:Y:S07]  /*62a0*/  HMMA.16816.F32.BF16 R96, R84.reuse, R92, RZ ;  /* 0x0000005c5460723c */ /* 0x040fee00000418ff */
[----:B------:R-:W-:Y:S08]  /*62b0*/  MUFU.EX2 R34, R34 ;  /* 0x0000002200227308 */ /* 0x000ff00000000800 */
[----:B------:R-:W-:Y:S01]  /*62c0*/  MUFU.EX2 R31, R31 ;  /* 0x0000001f001f7308 */ /* 0x000fe20000000800 */
[C---:B------:R-:W-:Y:S07]  /*62d0*/  HMMA.16816.F32.BF16 R92, R84.reuse, R94, RZ ;  /* 0x0000005e545c723c */ /* 0x040fee00000418ff */
        /* <DEDUP_REMOVED lines=15> */
[C---:B------:R-:W-:Y:S01]  /*63d0*/  HMMA.16816.F32.BF16 R92, R12.reuse, R18, R92 ;  /* 0x000000120c5c723c */ /* 0x040fe2000004185c */
[----:B------:R-:W3:Y:S07]  /*63e0*/  LDSM.16.MT88.4 R16, [R152+0x6800] ;  /* 0x006800009810783b */ /* 0x000eee0000004200 */
        /* <DEDUP_REMOVED lines=15> */
[----:B------:R-:W-:Y:S06]  /*64e0*/  LDSM.16.MT88.4 R24, [R158+0x7000] ;  /* 0x007000009e18783b */ /* 0x000fec0000004200 */
[----:B------:R-:W-:Y:S01]  /*64f0*/  MUFU.EX2 R66, R66 ;  /* 0x0000004200427308 */ /* 0x000fe20000000800 */
[C---:B---3--:R-:W-:Y:S07]  /*6500*/  HMMA.16816.F32.BF16 R88, R12.reuse, R16, R88 ;  /* 0x000000100c58723c */ /* 0x048fee0000041858 */
[----:B------:R-:W3:Y:S01]  /*6510*/  MUFU.EX2 R55, R55 ;  /* 0x0000003700377308 */ /* 0x000ee20000000800 */
[----:B------:R-:W-:Y:S01]  /*6520*/  HMMA.16816.F32.BF16 R84, R12, R18, R84 ;  /* 0x000000120c54723c */ /* 0x000fe20000041854 */
[----:B------:R-:W4:Y:S06]  /*6530*/  LDSM.16.MT88.4 R16, [R153+0x7000] ;  /* 0x007000009910783b */ /* 0x000f2c0000004200 */
        /* <DEDUP_REMOVED lines=57> */
[C---:B--2---:R-:W-:Y:S04]  /*68d0*/  HMMA.16816.F32.BF16 R88, R12.reuse, R16, R88 ;  /* 0x000000100c58723c */ /* 0x044fe80000041858 */
[----:B------:R-:W-:Y:S04]  /*68e0*/  MUFU.EX2 R138, R138 ;  /* 0x0000008a008a7308 */ /* 0x000fe80000000800 */
[C---:B------:R-:W-:Y:S01]  /*68f0*/  HMMA.16816.F32.BF16 R84, R12.reuse, R18, R84 ;  /* 0x000000120c54723c */ /* 0x040fe20000041854 */
[----:B------:R-:W2:Y:S03]  /*6900*/  LDSM.16.MT88.4 R16, [R153+0x8000] ;  /* 0x008000009910783b */ /* 0x000ea60000004200 */
[----:B------:R-:W4:Y:S04]  /*6910*/  MUFU.EX2 R105, R105 ;  /* 0x0000006900697308 */ /* 0x000f280000000800 */
[----:B------:R-:W-:Y:S04]  /*6920*/  HMMA.16816.F32.BF16 R72, R12, R26, R72 ;  /* 0x0000001a0c48723c */ /* 0x000fe80000041848 */
[----:B------:R-:W-:Y:S08]  /*6930*/  MUFU.EX2 R109, R109 ;  /* 0x0000006d006d7308 */ /* 0x000ff00000000800 */
[----:B------:R-:W5:Y:S08]  /*6940*/  MUFU.EX2 R140, R140 ;  /* 0x0000008c008c7308 */ /* 0x000f700000000800 */
[----:B------:R-:W-:Y:S08]  /*6950*/  MUFU.EX2 R111, R111 ;  /* 0x0000006f006f7308 */ /* 0x000ff00000000800 */
[----:B------:R-:W1:Y:S01]  /*6960*/  MUFU.EX2 R136, R136 ;  /* 0x0000008800887308 */ /* 0x000e620000000800 */
[----:B---3--:R-:W-:Y:S01]  /*6970*/  F2FP.BF16.F32.PACK_AB R12, R144, R107 ;  /* 0x0000006b900c723e */ /* 0x008fe200000010ff */
[----:B------:R-:W3:Y:S01]  /*6980*/  LDSM.16.MT88.4 R24, [R158+0x8000] ;  /* 0x008000009e18783b */ /* 0x000ee20000004200 */
        /* <DEDUP_REMOVED lines=39> */
[-C--:B------:R-:W-:Y:S01]  /*6c00*/  FFMA.FTZ R43, R62, R28.reuse, -R47 ;  /* 0x0000001c3e2b7223 */ /* 0x080fe2000001082f */
[-C--:B------:R-:W-:Y:S01]  /*6c10*/  FFMA.FTZ R62, R42, R28.reuse, -R29 ;  /* 0x0000001c2a3e7223 */ /* 0x080fe2000001081d */
[-CC-:B------:R-:W-:Y:S01]  /*6c20*/  FFMA.FTZ R123, R64, R28.reuse, -R47.reuse ;  /* 0x0000001c407b7223 */ /* 0x180fe2000001082f */
[-C--:B------:R-:W-:Y:S01]  /*6c30*/  FFMA.FTZ R60, R60, R28.reuse, -R47 ;  /* 0x0000001c3c3c7223 */ /* 0x080fe2000001082f */
[-CC-:B------:R-:W-:Y:S01]  /*6c40*/  FFMA.FTZ R125, R50, R28.reuse, -R29.reuse ;  /* 0x0000001c327d7223 */ /* 0x180fe2000001081d */
[C---:B-1----:R-:W-:Y:S08]  /*6c50*/  HMMA.16816.F32.BF16 R76, R12.reuse, R20, R76 ;  /* 0x000000140c4c723c */ /* 0x042ff0000004184c */
[----:B------:R-:W-:Y:S01]  /*6c60*/  HMMA.16816.F32.BF16 R80, R12, R22, R80 ;  /* 0x000000160c50723c */ /* 0x000fe20000041850 */
[----:B------:R-:W1:Y:S01]  /*6c70*/  LDSM.16.MT88.4 R20, [R158+0x9000] ;  /* 0x009000009e14783b */ /* 0x000e620000004200 */
[-CC-:B------:R-:W-:Y:S01]  /*6c80*/  FFMA.FTZ R42, R48, R28.reuse, -R29.reuse ;  /* 0x0000001c302a7223 */ /* 0x180fe2000001081d */
[----:B------:R-:W-:Y:S01]  /*6c90*/  FFMA.FTZ R54, R54, R28, -R29 ;  /* 0x0000001c36367223 */ /* 0x000fe2000001081d */
[----:B------:R-:W-:Y:S01]  /*6ca0*/  FADD.FTZ R58, R49, R58 ;  /* 0x0000003a313a7221 */ /* 0x000fe20000010000 */
[----:B------:R-:W-:Y:S01]  /*6cb0*/  MUFU.EX2 R122, R122 ;  /* 0x0000007a007a7308 */ /* 0x000fe20000000800 */
[----:B------:R-:W-:-:S07]  /*6cc0*/  FADD.FTZ R51, R52, R51 ;  /* 0x0000003334337221 */ /* 0x000fce0000010000 */
        /* <DEDUP_REMOVED lines=10> */
[----:B------:R-:W-:Y:S01]  /*6d70*/  HMMA.16816.F32.BF16 R68, R12, R24, R68 ;  /* 0x000000180c44723c */ /* 0x000fe20000041844 */
[----:B------:R-:W-:-:S07]  /*6d80*/  FADD.FTZ R46, R46, R51 ;  /* 0x000000332e2e7221 */ /* 0x000fce0000010000 */
[----:B------:R-:W-:Y:S01]  /*6d90*/  HMMA.16816.F32.BF16 R72, R12, R26, R72 ;  /* 0x0000001a0c48723c */ /* 0x000fe20000041848 */
[----:B------:R-:W2:Y:S01]  /*6da0*/  LDSM.16.MT88.4 R24, [R153+0x9000] ;  /* 0x009000009918783b */ /* 0x000ea20000004200 */
[----:B------:R-:W-:Y:S01]  /*6db0*/  FADD.FTZ R13, R9, R58 ;  /* 0x0000003a090d7221 */ /* 0x000fe20000010000 */
[----:B------:R-:W-:Y:S01]  /*6dc0*/  FADD.FTZ R15, R45, R46 ;  /* 0x0000002e2d0f7221 */ /* 0x000fe20000010000 */
[----:B------:R-:W-:Y:S01]  /*6dd0*/  FFMA.FTZ R9, R39, R28, -R47 ;  /* 0x0000001c27097223 */ /* 0x000fe2000001082f */
[----:B---3--:R-:W-:Y:S01]  /*6de0*/  F2FP.BF16.F32.PACK_AB R12, R123, R122 ;  /* 0x0000007a7b0c723e */ /* 0x008fe200000010ff */
[----:B------:R-:W-:Y:S01]  /*6df0*/  FADD.FTZ R39, R56, R13 ;  /* 0x0000000d38277221 */ /* 0x000fe20000010000 */
[----:B------:R-:W-:Y:S01]  /*6e00*/  FADD.FTZ R46, R44, R15 ;  /* 0x0000000f2c2e7221 */ /* 0x000fe20000010000 */
[----:B----4-:R-:W-:Y:S02]  /*6e10*/  F2FP.BF16.F32.PACK_AB R14, R60, R43 ;  /* 0x0000002b3c0e723e */ /* 0x010fe400000010ff */
[----:B-----5:R-:W-:-:S02]  /*6e20*/  F2FP.BF16.F32.PACK_AB R13, R125, R62 ;  /* 0x0000003e7d0d723e */ /* 0x020fc400000010ff */
[----:B-1----:R-:W-:-:S07]  /*6e30*/  F2FP.BF16.F32.PACK_AB R15, R49, R42 ;  /* 0x0000002a310f723e */ /* 0x002fce00000010ff */
[C---:B------:R-:W-:Y:S08]  /*6e40*/  HMMA.16816.F32.BF16 R96, R12.reuse, R20, R96 ;  /* 0x000000140c60723c */ /* 0x040ff00000041860 */
[----:B------:R-:W-:Y:S01]  /*6e50*/  HMMA.16816.F32.BF16 R92, R12, R22, R92 ;  /* 0x000000160c5c723c */ /* 0x000fe2000004185c */
[----:B------:R-:W1:Y:S01]  /*6e60*/  LDSM.16.MT88.4 R20, [R152+0x9000] ;  /* 0x009000009814783b */ /* 0x000e620000004200 */
[----:B------:R-:W-:Y:S01]  /*6e70*/  FADD.FTZ R40, R40, R39 ;  /* 0x0000002728287221 */ /* 0x000fe20000010000 */
[----:B------:R-:W-:-:S03]  /*6e80*/  FADD.FTZ R33, R33, R46 ;  /* 0x0000002e21217221 */ /* 0x000fc60000010000 */
        /* <DEDUP_REMOVED lines=10> */
[-C--:B------:R-:W-:Y:S02]  /*6f30*/  FFMA.FTZ R186, R35, R28.reuse, -R47 ;  /* 0x0000001c23ba7223 */ /* 0x080fe4000001082f */
[----:B------:R-:W-:Y:S01]  /*6f40*/  HMMA.16816.F32.BF16 R76, R12, R24, R76 ;  /* 0x000000180c4c723c */ /* 0x000fe2000004184c */
[-CC-:B------:R-:W-:Y:S01]  /*6f50*/  FFMA.FTZ R37, R38, R28.reuse, -R29.reuse ;  /* 0x0000001c26257223 */ /* 0x180fe2000001081d */
[-C--:B------:R-:W-:Y:S01]  /*6f60*/  FFMA.FTZ R36, R36, R28.reuse, -R29 ;  /* 0x0000001c24247223 */ /* 0x080fe2000001081d */
[----:B------:R-:W-:Y:S01]  /*6f70*/  FADD.FTZ R108, R108, R31 ;  /* 0x0000001f6c6c7221 */ /* 0x000fe20000010000 */
[----:B------:R-:W-:Y:S01]  /*6f80*/  FFMA.FTZ R10, R30, R28, -R29 ;  /* 0x0000001c1e0a7223 */ /* 0x000fe2000001081d */
[----:B------:R-:W-:-:S03]  /*6f90*/  FADD.FTZ R104, R104, R5 ;  /* 0x0000000568687221 */ /* 0x000fc60000010000 */
[----:B------:R-:W-:Y:S01]  /*6fa0*/  HMMA.16816.F32.BF16 R80, R12, R26, R80 ;  /* 0x0000001a0c50723c */ /* 0x000fe20000041850 */
[----:B------:R-:W3:Y:S01]  /*6fb0*/  LDSM.16.MT88.4 R24, [R154+0x9800] ;  /* 0x009800009a18783b */ /* 0x000ee20000004200 */
        /* <DEDUP_REMOVED lines=55> */
[----:B------:R-:W-:Y:S03]  /*7330*/  HMMA.16816.F32.BF16 R72, R12, R26, R72 ;  /* 0x0000001a0c48723c */ /* 0x000fe60000041848 */
[----:B------:R-:W-:-:S05]  /*7340*/  FADD.FTZ R5, R43, R20 ;  /* 0x000000142b057221 */ /* 0x000fca0000010000 */
[----:B------:R-:W-:Y:S01]  /*7350*/  HMMA.16816.F32.BF16 R80, R12, R22, R80 ;  /* 0x000000160c50723c */ /* 0x000fe20000041850 */
[----:B------:R-:W-:-:S07]  /*7360*/  FADD.FTZ R5, R60, R5 ;  /* 0x000000053c057221 */ /* 0x000fce0000010000 */
[----:B--2---:R-:W-:Y:S01]  /*7370*/  HMMA.16816.F32.BF16 R88, R12, R16, R88 ;  /* 0x000000100c58723c */ /* 0x004fe20000041858 */
[----:B------:R-:W-:-:S07]  /*7380*/  FADD.FTZ R16, R42, R125 ;  /* 0x0000007d2a107221 */ /* 0x000fce0000010000 */
        /* <DEDUP_REMOVED lines=8> */
[----:B------:R-:W-:-:S03]  /*7410*/  FADD.FTZ R35, R35, R44 ;  /* 0x0000002c23237221 */ /* 0x000fc60000010000 */
[----:B------:R-:W-:Y:S01]  /*7420*/  FADD.FTZ R7, R7, R36 ;  /* 0x0000002407077221 */ /* 0x000fe20000010000 */
[----:B------:R-:W-:-:S03]  /*7430*/  FADD.FTZ R186, R186, R35 ;  /* 0x00000023baba7221 */ /* 0x000fc60000010000 */
[----:B------:R-:W-:Y:S01]  /*7440*/  FADD.FTZ R187, R10, R7 ;  /* 0x000000070abb7221 */ /* 0x000fe20000010000 */
[----:B------:R-:W-:Y:S06]  /*7450*/  @!P0 BRA `(.L_x_12203) ;  /* 0x0000003c003c8947 */ /* 0x000fec0003800000 */
[----:B------:R-:W-:Y:S01]  /*7460*/  IADD3 R8, PT, PT, R103, R8, R180 ;  /* 0x0000000867087210 */ /* 0x000fe20007ffe0b4 */
[----:B------:R-:W-:Y:S01]  /*7470*/  IMAD.MOV.U32 R103, RZ, RZ, R100 ;  /* 0x000000ffff677224 */ /* 0x000fe200078e0064 */
[----:B------:R-:W-:Y:S02]  /*7480*/  ISETP.NE.U32.AND P2, PT, R120, RZ, PT ;  /* 0x000000ff7800720c */ /* 0x000fe40003f45070 */
[----:B------:R-:W-:Y:S02]  /*7490*/  IADD3 R11, PT, PT, -R11, R8, R102 ;  /* 0x000000080b0b7210 */ /* 0x000fe40007ffe166 */
[----:B------:R-:W-:Y:S02]  /*74a0*/  ISETP.NE.AND.EX P2, PT, R121, RZ, PT, P2 ;  /* 0x000000ff7900720c */ /* 0x000fe40003f45320 */
[----:B------:R-:W-:Y:S01]  /*74b0*/  MOV R104, R101 ;  /* 0x0000006500687202 */ /* 0x000fe20000000f00 */
[----:B------:R-:W-:-:S04]  /*74c0*/  IMAD.IADD R11, R11, 0x1, -R4 ;  /* 0x000000010b0b7824 */ /* 0x000fc800078e0a04 */
[----:B------:R-:W-:-:S04]  /*74d0*/  IMAD R6, R6, -0x80, R11 ;  /* 0xffffff8006067824 */ /* 0x000fc800078e020b */
[----:B------:R-:W-:-:S07]  /*74e0*/  VIADD R183, R6, 0x108 ;  /* 0x0000010806b77836 */ /* 0x000fce0000000000 */
.L_x_12210:
        /* <DEDUP_REMOVED lines=80> */
.L_x_12205:
[----:B------:R-:W-:Y:S05]  /*79f0*/  BSYNC.RECONVERGENT B0 ;  /* 0x0000000000007941 */ /* 0x000fea0003800200 */
.L_x_12204:
        /* <DEDUP_REMOVED lines=31> */
[C---:B------:R-:W-:Y:S01]  /*7bf0*/  @!P0 IMAD.WIDE.U32 R192, R166.reuse, 0xa0, R192 ;  /* 0x000000a0a6c08825 */ /* 0x040fe200078e00c0 */
[C---:B------:R-:W-:Y:S02]  /*7c00*/  @!P0 LEA R100, P3, R166.reuse, R106, 0x7 ;  /* 0x0000006aa6648211 */ /* 0x040fe400078638ff */
[----:B------:R-:W-:Y:S01]  /*7c10*/  @P0 STS.128 [R177+0x7800], RZ ;  /* 0x007800ffb1000388 */ /* 0x000fe20000000c00 */
[----:B------:R-:W-:Y:S01]  /*7c20*/  @!P0 IMAD.IADD R193, R101, 0x1, R193 ;  /* 0x0000000165c18824 */ /* 0x000fe200078e02c1 */
[C---:B------:R-:W-:Y:S01]  /*7c30*/  @!P0 LEA.HI.X R101, R166.reuse, R107, R167, 0x7, P3 ;  /* 0x0000006ba6658211 */ /* 0x040fe200018f3ca7 */
[----:B------:R-:W-:Y:S01]  /*7c40*/  @!P0 IMAD.WIDE.U32 R190, R166, 0xc0, R190 ;  /* 0x000000c0a6be8825 */ /* 0x000fe200078e00be */
[----:B------:R-:W-:Y:S01]  /*7c50*/  @!PT LDS RZ, [RZ] ;  /* 0x00000000fffff984 */ /* 0x000fe20000000800 */
[----:B------:R-:W-:Y:S01]  /*7c60*/  @!PT LDS RZ, [RZ] ;  /* 0x00000000fffff984 */ /* 0x000fe20000000800 */
[----:B------:R-:W-:Y:S01]  /*7c70*/  @!PT LDS RZ, [RZ] ;  /* 0x00000000fffff984 */ /* 0x000fe20000000800 */
[----:B------:R1:W-:Y:S03]  /*7c80*/  @!P0 LDGSTS.E.BYPASS.LTC128B.128 [R177+0x7800], desc[UR4][R196.64] ;  /* 0x07800000c4b18fae */ /* 0x0003e6000b981a04 */
        /* <DEDUP_REMOVED lines=8> */
[----:B------:R-:W-:Y:S01]  /*7d10*/  ISETP.GT.AND P3, PT, R176, R169, PT ;  /* 0x000000a9b000720c */ /* 0x000fe20003f64270 */
        /* <DEDUP_REMOVED lines=135> */
[----:B------:R-:W1:Y:S01]  /*8590*/  I2F.RP R107, R106 ;  /* 0x0000006a006b7306 */ /* 0x000e620000209400 */
[-C--:B------:R-:W-:Y:S02]  /*85a0*/  LOP3.LUT R108, R108, R111.reuse, RZ, 0x3c, !PT ;  /* 0x0000006f6c6c7212 */ /* 0x080fe400078e3cff */
        /* <DEDUP_REMOVED lines=56> */
.L_x_12209:
[----:B------:R-:W-:Y:S05]  /*8930*/  BSYNC.RECONVERGENT B0 ;  /* 0x0000000000007941 */ /* 0x000fea0003800200 */
.L_x_12208:
[----:B------:R-:W-:Y:S01]  /*8940*/  @!PT LDS RZ, [RZ] ;  /* 0x00000000fffff984 */ /* 0x000fe20000000800 */
[----:B------:R-:W-:Y:S01]  /*8950*/  @!PT LDS RZ, [RZ] ;  /* 0x00000000fffff984 */ /* 0x000fe20000000800 */
[----:B------:R-:W-:Y:S01]  /*8960*/  @!PT LDS RZ, [RZ] ;  /* 0x00000000fffff984 */ /* 0x000fe20000000800 */
[----:B------:R1:W-:Y:S01]  /*8970*/  @!P1 LDGSTS.E.BYPASS.LTC128B.128 [R177+0x2000], desc[UR4][R170.64] ;  /* 0x02000000aab19fae */ /* 0x0003e2000b981a04 */
[C---:B------:R-:W-:Y:S01]  /*8980*/  LEA R114, P3, R164.reuse, R170, 0x5 ;  /* 0x000000aaa4727211 */ /* 0x040fe200078628ff */
[C---:B------:R-:W-:Y:S02]  /*8990*/  @!P0 IMAD R102, R165.reuse, 0x60, RZ ;  /* 0x00000060a5668824 */ /* 0x040fe400078e02ff */
        /* <DEDUP_REMOVED lines=16> */
[-C--:B------:R-:W-:Y:S01]  /*8aa0*/  @!P0 LEA.HI.X R113, R164, R115.reuse, R165, 0x6, P3 ;  /* 0x00000073a4718211 */ /* 0x080fe200018f34a5 */
[----:B------:R-:W-:Y:S01]  /*8ab0*/  @!P0 IMAD.IADD R111, R102, 0x1, R111 ;  /* 0x00000001666f8824 */ /* 0x000fe200078e026f */
[----:B------:R-:W-:Y:S01]  /*8ac0*/  @!P0 MOV R109, R115 ;  /* 0x00000073006d8202 */ /* 0x000fe20000000f00 */
        /* <DEDUP_REMOVED lines=14> */
[----:B------:R-:W-:Y:S02]  /*8bb0*/  @!P0 IMAD R101, R165, 0xa0, RZ ;  /* 0x000000a0a5658824 */ /* 0x000fe400078e02ff */
[----:B------:R-:W-:Y:S01]  /*8bc0*/  @!P0 IMAD.IADD R107, R100, 0x1, R107 ;  /* 0x00000001646b8824 */ /* 0x000fe200078e026b */
        /* <DEDUP_REMOVED lines=23> */
.L_x_12207:
[----:B------:R-:W-:Y:S05]  /*8d40*/  BSYNC.RECONVERGENT B1 ;  /* 0x0000000000017941 */ /* 0x000fea0003800200 */
.L_x_12206:
[----:B------:R-:W2:Y:S01]  /*8d50*/  LD.E R102, desc[UR4][R2.64+0xdc] ;  /* 0x0000dc0402667980 */ /* 0x000ea2000c101900 */
[C---:B------:R-:W-:Y:S02]  /*8d60*/  IADD3 R105, PT, PT, R183.reuse, -0x8, RZ ;  /* 0xfffffff8b7697810 */ /* 0x040fe40007ffe0ff */
[C---:B-1----:R-:W-:Y:S01]  /*8d70*/  IADD3 R106, PT, PT, R183.reuse, -0x1, RZ ;  /* 0xffffffffb76a7810 */ /* 0x042fe20007ffe0ff */
[----:B------:R-:W-:Y:S01]  /*8d80*/  LDSM.16.MT88.4 R112, [R154+0x6000] ;  /* 0x006000009a70783b */ /* 0x000fe20000004200 */
[----:B------:R-:W-:Y:S02]  /*8d90*/  IABS R105, R105 ;  /* 0x0000006900697213 */ /* 0x000fe40000000000 */
[----:B------:R-:W-:Y:S02]  /*8da0*/  IABS R106, R106 ;  /* 0x0000006a006a7213 */ /* 0x000fe40000000000 */
[----:B------:R-:W-:Y:S02]  /*8db0*/  I2FP.F32.S32 R105, R105 ;  /* 0x0000006900697245 */ /* 0x000fe40000201400 */
[----:B------:R-:W-:Y:S02]  /*8dc0*/  I2FP.F32.S32 R106, R106 ;  /* 0x0000006a006a7245 */ /* 0x000fe40000201400 */
[C---:B------:R-:W-:Y:S01]  /*8dd0*/  IADD3 R100, PT, PT, R183.reuse, -0x9, RZ ;  /* 0xfffffff7b7647810 */ /* 0x040fe20007ffe0ff */
[CC--:B------:R-:W-:Y:S01]  /*8de0*/  FFMA.FTZ R10, -R0.reuse, R105.reuse, R10 ;  /* 0x00000069000a7223 */ /* 0x0c0fe2000001010a */
[C---:B------:R-:W-:Y:S01]  /*8df0*/  FFMA.FTZ R4, -R0.reuse, R105, R4 ;  /* 0x0000006900047223 */ /* 0x040fe20000010104 */
[C---:B------:R-:W-:Y:S01]  /*8e00*/  FFMA.FTZ R7, -R0.reuse, R106, R7 ;  /* 0x0000006a00077223 */ /* 0x040fe20000010107 */
[C---:B------:R-:W-:Y:S02]  /*8e10*/  IADD3 R105, PT, PT, R183.reuse, -0x18, RZ ;  /* 0xffffffe8b7697810 */ /* 0x040fe40007ffe0ff */
[C---:B------:R-:W-:Y:S02]  /*8e20*/  IADD3 R106, PT, PT, R183.reuse, -0x11, RZ ;  /* 0xffffffefb76a7810 */ /* 0x040fe40007ffe0ff */
[----:B------:R-:W-:Y:S02]  /*8e30*/  IABS R100, R100 ;  /* 0x0000006400647213 */ /* 0x000fe40000000000 */
[----:B------:R-:W-:Y:S02]  /*8e40*/  IABS R105, R105 ;  /* 0x0000006900697213 */ /* 0x000fe40000000000 */
[----:B------:R-:W-:Y:S02]  /*8e50*/  IABS R106, R106 ;  /* 0x0000006a006a7213 */ /* 0x000fe40000000000 */
[----:B------:R-:W-:Y:S02]  /*8e60*/  IABS R101, R183 ;  /* 0x000000b700657213 */ /* 0x000fe40000000000 */
[----:B------:R-:W-:Y:S02]  /*8e70*/  I2FP.F32.S32 R100, R100 ;  /* 0x0000006400647245 */ /* 0x000fe40000201400 */
[----:B------:R-:W-:Y:S02]  /*8e80*/  I2FP.F32.S32 R105, R105 ;  /* 0x0000006900697245 */ /* 0x000fe40000201400 */
[----:B------:R-:W-:Y:S01]  /*8e90*/  I2FP.F32.S32 R106, R106 ;  /* 0x0000006a006a7245 */ /* 0x000fe20000201400 */
[CC--:B------:R-:W-:Y:S01]  /*8ea0*/  FFMA.FTZ R5, -R0.reuse, R100.reuse, R5 ;  /* 0x0000006400057223 */ /* 0x0c0fe20000010105 */
[----:B------:R-:W-:Y:S01]  /*8eb0*/  I2FP.F32.S32 R101, R101 ;  /* 0x0000006500657245 */ /* 0x000fe20000201400 */
[C---:B------:R-:W-:Y:S01]  /*8ec0*/  FFMA.FTZ R11, -R0.reuse, R100, R11 ;  /* 0x00000064000b7223 */ /* 0x040fe2000001010b */
[C---:B------:R-:W-:Y:S01]  /*8ed0*/  IADD3 R100, PT, PT, R183.reuse, -0x19, RZ ;  /* 0xffffffe7b7647810 */ /* 0x040fe20007ffe0ff */
[CC--:B------:R-:W-:Y:S01]  /*8ee0*/  FFMA.FTZ R12, -R0.reuse, R105.reuse, R12 ;  /* 0x00000069000c7223 */ /* 0x0c0fe2000001010c */
[C---:B------:R-:W-:Y:S01]  /*8ef0*/  FFMA.FTZ R18, -R0.reuse, R105, R18 ;  /* 0x0000006900127223 */ /* 0x040fe20000010112 */
[CC--:B------:R-:W-:Y:S01]  /*8f00*/  FFMA.FTZ R9, -R0.reuse, R106.reuse, R9 ;  /* 0x0000006a00097223 */ /* 0x0c0fe20000010109 */
[C---:B------:R-:W-:Y:S01]  /*8f10*/  FFMA.FTZ R15, -R0.reuse, R106, R15 ;  /* 0x0000006a000f7223 */ /* 0x040fe2000001010f */
[C---:B------:R-:W-:Y:S01]  /*8f20*/  FFMA.FTZ R6, -R0.reuse, R101, R6 ;  /* 0x0000006500067223 */ /* 0x040fe20000010106 */
[C---:B------:R-:W-:Y:S02]  /*8f30*/  IADD3 R105, PT, PT, R183.reuse, -0x28, RZ ;  /* 0xffffffd8b7697810 */ /* 0x040fe40007ffe0ff */
        /* <DEDUP_REMOVED lines=12> */
[C---:B------:R-:W-:Y:S01]  /*9000*/  IADD3 R100, PT, PT, R183.reuse, -0x29, RZ ;  /* 0xffffffd7b7647810 */ /* 0x040fe20007ffe0ff */
[CC--:B------:R-:W-:Y:S01]  /*9010*/  FFMA.FTZ R26, -R0.reuse, R105.reuse, R26 ;  /* 0x00000069001a7223 */ /* 0x0c0fe2000001011a */
[C---:B------:R-:W-:Y:S01]  /*9020*/  FFMA.FTZ R20, -R0.reuse, R105, R20 ;  /* 0x0000006900147223 */ /* 0x040fe20000010114 */
[CC--:B------:R-:W-:Y:S01]  /*9030*/  FFMA.FTZ R8, -R0.reuse, R101.reuse, R8 ;  /* 0x0000006500087223 */ /* 0x0c0fe20000010108 */
[C---:B------:R-:W-:Y:S01]  /*9040*/  FFMA.FTZ R14, -R0.reuse, R101, R14 ;  /* 0x00000065000e7223 */ /* 0x040fe2000001010e */
[CC--:B------:R-:W-:Y:S01]  /*9050*/  FFMA.FTZ R17, -R0.reuse, R106.reuse, R17 ;  /* 0x0000006a00117223 */ /* 0x0c0fe20000010111 */
        /* <DEDUP_REMOVED lines=74> */
[----:B------:R-:W-:Y:S01]  /*9500*/  IADD3 R100, PT, PT, R183, -0x69, RZ ;  /* 0xffffff97b7647810 */ /* 0x000fe20007ffe0ff */
[CC--:B------:R-:W-:Y:S01]  /*9510*/  FFMA.FTZ R52, -R0.reuse, R105.reuse, R52 ;  /* 0x0000006900347223 */ /* 0x0c0fe20000010134 */
[C---:B------:R-:W-:Y:S01]  /*9520*/  FFMA.FTZ R58, -R0.reuse, R105, R58 ;  /* 0x00000069003a7223 */ /* 0x040fe2000001013a */
[CC--:B------:R-:W-:Y:S01]  /*9530*/  FFMA.FTZ R40, -R0.reuse, R101.reuse, R40 ;  /* 0x0000006500287223 */ /* 0x0c0fe20000010128 */
[----:B------:R-:W-:Y:S01]  /*9540*/  FMNMX3.FTZ R105, R103, R6, R7, !PT ;  /* 0x0000000667697276 */ /* 0x000fe20007810007 */
[CC--:B------:R-:W-:Y:S01]  /*9550*/  FFMA.FTZ R49, -R0.reuse, R106.reuse, R49 ;  /* 0x0000006a00317223 */ /* 0x0c0fe20000010131 */
[C---:B------:R-:W-:Y:S01]  /*9560*/  FFMA.FTZ R55, -R0.reuse, R106, R55 ;  /* 0x0000006a00377223 */ /* 0x040fe20000010137 */
[----:B------:R-:W-:Y:S01]  /*9570*/  FFMA.FTZ R46, -R0, R101, R46 ;  /* 0x00000065002e7223 */ /* 0x000fe2000001012e */
[----:B------:R-:W-:Y:S02]  /*9580*/  FMNMX3.FTZ R106, R104, R4, R5, !PT ;  /* 0x00000004686a7276 */ /* 0x000fe40007810005 */
[----:B------:R-:W-:Y:S02]  /*9590*/  IADD3 R101, PT, PT, R183, -0x60, RZ ;  /* 0xffffffa0b7657810 */ /* 0x000fe40007ffe0ff */
[----:B------:R-:W-:Y:S02]  /*95a0*/  IABS R100, R100 ;  /* 0x0000006400647213 */ /* 0x000fe40000000000 */
[----:B------:R-:W-:Y:S02]  /*95b0*/  FMNMX3.FTZ R105, R105, R10, R11, !PT ;  /* 0x0000000a69697276 */ /* 0x000fe4000781000b */
[----:B------:R-:W-:Y:S02]  /*95c0*/  IADD3 R107, PT, PT, R183, -0x71, RZ ;  /* 0xffffff8fb76b7810 */ /* 0x000fe40007ffe0ff */
[----:B------:R-:W-:Y:S02]  /*95d0*/  FMNMX3.FTZ R106, R106, R8, R9, !PT ;  /* 0x000000086a6a7276 */ /* 0x000fe40007810009 */
[----:B------:R-:W-:Y:S02]  /*95e0*/  IABS R101, R101 ;  /* 0x0000006500657213 */ /* 0x000fe40000000000 */
[----:B------:R-:W-:Y:S02]  /*95f0*/  I2FP.F32.S32 R100, R100 ;  /* 0x0000006400647245 */ /* 0x000fe40000201400 */
[----:B------:R-:W-:Y:S02]  /*9600*/  FMNMX3.FTZ R105, R105, R14, R15, !PT ;  /* 0x0000000e69697276 */ /* 0x000fe4000781000f */
[----:B------:R-:W-:Y:S01]  /*9610*/  IABS R107, R107 ;  /* 0x0000006b006b7213 */ /* 0x000fe20000000000 */
[----:B------:R-:W-:Y:S01]  /*9620*/  FFMA.FTZ R53, -R0, R100, R53 ;  /* 0x0000006400357223 */ /* 0x000fe20000010135 */
[----:B------:R-:W-:Y:S01]  /*9630*/  FMNMX3.FTZ R106, R106, R12, R13, !PT ;  /* 0x0000000c6a6a7276 */ /* 0x000fe2000781000d */
[C---:B------:R-:W-:Y:S01]  /*9640*/  FFMA.FTZ R59, -R0.reuse, R100, R59 ;  /* 0x00000064003b7223 */ /* 0x040fe2000001013b */
[----:B------:R-:W-:Y:S02]  /*9650*/  I2FP.F32.S32 R101, R101 ;  /* 0x0000006500657245 */ /* 0x000fe40000201400 */
[----:B------:R-:W-:Y:S02]  /*9660*/  FMNMX3.FTZ R105, R105, R18, R19, !PT ;  /* 0x0000001269697276 */ /* 0x000fe40007810013 */
[----:B------:R-:W-:Y:S01]  /*9670*/  I2FP.F32.S32 R100, R107 ;  /* 0x0000006b00647245 */ /* 0x000fe20000201400 */
[-C--:B------:R-:W-:Y:S01]  /*9680*/  FFMA.FTZ R54, -R0, R101.reuse, R54 ;  /* 0x0000006500367223 */ /* 0x080fe20000010136 */
[----:B------:R-:W-:Y:S01]  /*9690*/  FMNMX3.FTZ R107, R106, R16, R17, !PT ;  /* 0x000000106a6b7276 */ /* 0x000fe20007810011 */
[C---:B------:R-:W-:Y:S01]  /*96a0*/  FFMA.FTZ R48, -R0.reuse, R101, R48 ;  /* 0x0000006500307223 */ /* 0x040fe20000010130 */
        /* <DEDUP_REMOVED lines=22> */
[----:B------:R-:W-:Y:S02]  /*9810*/  IADD3 R106, PT, PT, R183, -0x79, RZ ;  /* 0xffffff87b76a7810 */ /* 0x000fe40007ffe0ff */
[----:B------:R-:W-:Y:S01]  /*9820*/  FMNMX3.FTZ R100, R100, R46, R47, !PT ;  /* 0x0000002e64647276 */ /* 0x000fe2000781002f */
[CC--:B------:R-:W-:Y:S01]  /*9830*/  FFMA.FTZ R66, -R0.reuse, R101.reuse, R66 ;  /* 0x0000006500427223 */ /* 0x0c0fe20000010142 */
        /* <DEDUP_REMOVED lines=10> */
[----:B------:R-:W-:Y:S01]  /*98e0*/  FFMA.FTZ R61, -R0, R106, R61 ;  /* 0x0000006a003d7223 */ /* 0x000fe2000001013d */
        /* <DEDUP_REMOVED lines=13> */
[----:B------:R-:W-:Y:S01]  /*99c0*/  IADD3 R181, PT, PT, R181, -0x80, RZ ;  /* 0xffffff80b5b57810 */ /* 0x000fe20007ffe0ff */
[----:B------:R-:W-:Y:S01]  /*99d0*/  SHFL.BFLY PT, R100, R109, 0x2, 0x1f ;  /* 0x0c401f006d647f89 */ /* 0x000fe200000e0000 */
[----:B------:R-:W-:Y:S07]  /*99e0*/  IADD3 R183, PT, PT, R183, 0x80, RZ ;  /* 0x00000080b7b77810 */ /* 0x000fee0007ffe0ff */
        /* <DEDUP_REMOVED lines=8> */
[----:B------:R-:W-:Y:S03]  /*9a70*/  FADD.FTZ R105, -R101, R104 ;  /* 0x0000006865697221 */ /* 0x000fe60000010100 */
[----:B------:R-:W-:Y:S01]  /*9a80*/  FSETP.NEU.FTZ.AND P0, PT, R100, -INF , PT ;  /* 0xff8000006400780b */ /* 0x000fe20003f1d000 */
[C---:B--2---:R-:W-:Y:S01]  /*9a90*/  FMUL.FTZ R117, R102.reuse, R100 ;  /* 0x0000006466757220 */ /* 0x044fe20000410000 */
[C---:B------:R-:W-:Y:S01]  /*9aa0*/  FMUL.FTZ R106, R102.reuse, R105 ;  /* 0x00000069666a7220 */ /* 0x040fe20000410000 */
[----:B------:R-:W-:Y:S01]  /*9ab0*/  FMUL.FTZ R105, R102, R101 ;  /* 0x0000006566697220 */ /* 0x000fe20000410000 */
[----:B------:R-:W-:Y:S02]  /*9ac0*/  FADD.FTZ R103, -R100, R103 ;  /* 0x0000006764677221 */ /* 0x000fe40000010100 */
[----:B------:R-:W-:Y:S02]  /*9ad0*/  FSEL R117, R117, RZ, P0 ;  /* 0x000000ff75757208 */ /* 0x000fe40000000000 */
[----:B------:R-:W-:Y:S01]  /*9ae0*/  FSETP.NEU.FTZ.AND P0, PT, R101, -INF , PT ;  /* 0xff8000006500780b */ /* 0x000fe20003f1d000 */
[----:B------:R-:W-:Y:S02]  /*9af0*/  FMUL.FTZ R104, R102, R103 ;  /* 0x0000006766687220 */ /* 0x000fe40000410000 */
[----:B------:R-:W2:Y:S01]  /*9b00*/  MUFU.EX2 R103, R106 ;  /* 0x0000006a00677308 */ /* 0x000ea20000000800 */
[----:B------:R-:W-:Y:S01]  /*9b10*/  FSEL R105, R105, RZ, P0 ;  /* 0x000000ff69697208 */ /* 0x000fe20000000000 */
[-CC-:B------:R-:W-:Y:S01]  /*9b20*/  FFMA.FTZ R119, R10, R102.reuse, -R117.reuse ;  /* 0x000000660a777223 */ /* 0x180fe20000010875 */
[-CC-:B------:R-:W-:Y:S01]  /*9b30*/  FFMA.FTZ R11, R11, R102.reuse, -R117.reuse ;  /* 0x000000660b0b7223 */ /* 0x180fe20000010875 */
[-CC-:B------:R-:W-:Y:S01]  /*9b40*/  FFMA.FTZ R133, R6, R102.reuse, -R117.reuse ;  /* 0x0000006606857223 */ /* 0x180fe20000010875 */
[-C--:B------:R-:W-:Y:S01]  /*9b50*/  FFMA.FTZ R120, R7, R102.reuse, -R117 ;  /* 0x0000006607787223 */ /* 0x080fe20000010875 */
[-CC-:B------:R-:W-:Y:S01]  /*9b60*/  FFMA.FTZ R116, R8, R102.reuse, -R105.reuse ;  /* 0x0000006608747223 */ /* 0x180fe20000010869 */
[-CC-:B------:R-:W-:Y:S03]  /*9b70*/  FFMA.FTZ R107, R9, R102.reuse, -R105.reuse ;  /* 0x00000066096b7223 */ /* 0x180fe60000010869 */
[----:B------:R-:W3:Y:S01]  /*9b80*/  MUFU.EX2 R104, R104 ;  /* 0x0000006800687308 */ /* 0x000ee20000000800 */
[-CC-:B------:R-:W-:Y:S01]  /*9b90*/  FFMA.FTZ R122, R4, R102.reuse, -R105.reuse ;  /* 0x00000066047a7223 */ /* 0x180fe20000010869 */
[-CC-:B------:R-:W-:Y:S01]  /*9ba0*/  FFMA.FTZ R121, R5, R102.reuse, -R105.reuse ;  /* 0x0000006605797223 */ /* 0x180fe20000010869 */
[-CC-:B------:R-:W-:Y:S01]  /*9bb0*/  FFMA.FTZ R135, R24, R102.reuse, -R105.reuse ;  /* 0x0000006618877223 */ /* 0x180fe20000010869 */
[-C--:B------:R-:W-:Y:S01]  /*9bc0*/  FFMA.FTZ R132, R25, R102.reuse, -R105 ;  /* 0x0000006619847223 */ /* 0x080fe20000010869 */
[-CC-:B------:R-:W-:Y:S01]  /*9bd0*/  FFMA.FTZ R30, R30, R102.reuse, -R117.reuse ;  /* 0x000000661e1e7223 */ /* 0x180fe20000010875 */
[-CC-:B------:R-:W-:Y:S01]  /*9be0*/  FFMA.FTZ R134, R38, R102.reuse, -R117.reuse ;  /* 0x0000006626867223 */ /* 0x180fe20000010875 */
        /* <DEDUP_REMOVED lines=17> */
[----:B------:R-:W2:Y:S01]  /*9d00*/  MUFU.EX2 R120, R120 ;  /* 0x0000007800787308 */ /* 0x000ea20000000800 */
[C---:B----4-:R-:W-:Y:S01]  /*9d10*/  FMUL.FTZ R11, R104.reuse, R95 ;  /* 0x0000005f680b7220 */ /* 0x050fe20000410000 */
[C---:B------:R-:W-:Y:S01]  /*9d20*/  FMUL.FTZ R73, R103.reuse, R73 ;  /* 0x0000004967497220 */ /* 0x040fe20000410000 */
[----:B------:R-:W3:Y:S01]  /*9d30*/  LDSM.16.MT88.4 R92, [R153+0x6000] ;  /* 0x00600000995c783b */ /* 0x000ee20000004200 */
[C---:B------:R-:W-:Y:S01]  /*9d40*/  FMUL.FTZ R78, R104.reuse, R78 ;  /* 0x0000004e684e7220 */ /* 0x040fe20000410000 */
[C---:B------:R-:W-:Y:S01]  /*9d50*/  FMUL.FTZ R79, R104.reuse, R79 ;  /* 0x0000004f684f7220 */ /* 0x040fe20000410000 */
[C---:B------:R-:W-:Y:S01]  /*9d60*/  FMUL.FTZ R76, R103.reuse, R76 ;  /* 0x0000004c674c7220 */ /* 0x040fe20000410000 */
[C---:B------:R-:W-:Y:S03]  /*9d70*/  FMUL.FTZ R77, R103.reuse, R77 ;  /* 0x0000004d674d7220 */ /* 0x040fe60000410000 */
[----:B------:R-:W4:Y:S01]  /*9d80*/  MUFU.EX2 R119, R119 ;  /* 0x0000007700777308 */ /* 0x000f220000000800 */
[C---:B------:R-:W-:Y:S01]  /*9d90*/  FMUL.FTZ R82, R104.reuse, R82 ;  /* 0x0000005268527220 */ /* 0x040fe20000410000 */
[----:B------:R-:W-:Y:S01]  /*9da0*/  FMUL.FTZ R83, R104, R83 ;  /* 0x0000005368537220 */ /* 0x000fe20000410000 */
[C---:B------:R-:W-:Y:S01]  /*9db0*/  FMUL.FTZ R80, R103.reuse, R80 ;  /* 0x0000005067507220 */ /* 0x040fe20000410000 */
[----:B------:R-:W-:Y:S01]  /*9dc0*/  FMUL.FTZ R81, R103, R81 ;  /* 0x0000005167517220 */ /* 0x000fe20000410000 */
[--C-:B------:R-:W-:Y:S01]  /*9dd0*/  FFMA.FTZ R118, R14, R102, -R117.reuse ;  /* 0x000000660e767223 */ /* 0x100fe20000010875 */
[----:B------:R-:W-:Y:S01]  /*9de0*/  FMUL.FTZ R14, R104, R90 ;  /* 0x0000005a680e7220 */ /* 0x000fe20000410000 */
[-C--:B------:R-:W-:Y:S03]  /*9df0*/  FFMA.FTZ R123, R15, R102.reuse, -R117 ;  /* 0x000000660f7b7223 */ /* 0x080fe60000010875 */
[----:B------:R-:W-:Y:S01]  /*9e00*/  MUFU.EX2 R122, R122 ;  /* 0x0000007a007a7308 */ /* 0x000fe20000000800 */
[----:B--2---:R-:W-:Y:S01]  /*9e10*/  F2FP.BF16.F32.PACK_AB R97, R120, R133 ;  /* 0x000000857861723e */ /* 0x004fe200000010ff */
[----:B------:R-:W-:Y:S01]  /*9e20*/  FMUL.FTZ R15, R104, R91 ;  /* 0x0000005b680f7220 */ /* 0x000fe20000410000 */
[--C-:B------:R-:W-:Y:S01]  /*9e30*/  FFMA.FTZ R127, R12, R102, -R105.reuse ;  /* 0x000000660c7f7223 */ /* 0x100fe20000010869 */
[----:B------:R-:W-:Y:S01]  /*9e40*/  FMUL.FTZ R12, R103, R88 ;  /* 0x00000058670c7220 */ /* 0x000fe20000410000 */
[-C--:B------:R-:W-:Y:S01]  /*9e50*/  FFMA.FTZ R126, R13, R102.reuse, -R105 ;  /* 0x000000660d7e7223 */ /* 0x080fe20000010869 */
[----:B------:R-:W-:Y:S01]  /*9e60*/  FMUL.FTZ R13, R103, R89 ;  /* 0x00000059670d7220 */ /* 0x000fe20000410000 */
[--C-:B------:R-:W-:Y:S03]  /*9e70*/  FFMA.FTZ R125, R18, R102, -R117.reuse ;  /* 0x00000066127d7223 */ /* 0x100fe60000010875 */
[----:B------:R-:W2:Y:S01]  /*9e80*/  MUFU.EX2 R121, R121 ;  /* 0x0000007900797308 */ /* 0x000ea20000000800 */
[----:B----4-:R-:W-:Y:S01]  /*9e90*/  F2FP.BF16.F32.PACK_AB R99, R106, R119 ;  /* 0x000000776a63723e */ /* 0x010fe200000010ff */
[----:B------:R-:W-:Y:S01]  /*9ea0*/  LDSM.16.MT88.4 R88, [R154+0x6800] ;  /* 0x006800009a58783b */ /* 0x000fe20000004200 */
[C---:B------:R-:W-:Y:S01]  /*9eb0*/  FMUL.FTZ R18, R104.reuse, R86 ;  /* 0x0000005668127220 */ /* 0x040fe20000410000 */
[-C--:B------:R-:W-:Y:S01]  /*9ec0*/  FFMA.FTZ R124, R19, R102.reuse, -R117 ;  /* 0x00000066137c7223 */ /* 0x080fe20000010875 */
[----:B------:R-:W-:Y:S01]  /*9ed0*/  FMUL.FTZ R19, R104, R87 ;  /* 0x0000005768137220 */ /* 0x000fe20000410000 */
[--C-:B------:R-:W-:Y:S01]  /*9ee0*/  FFMA.FTZ R128, R16, R102, -R105.reuse ;  /* 0x0000006610807223 */ /* 0x100fe20000010869 */
[----:B------:R-:W-:Y:S03]  /*9ef0*/  FMUL.FTZ R16, R103, R84 ;  /* 0x0000005467107220 */ /* 0x000fe60000410000 */
[----:B------:R-:W-:Y:S01]  /*9f00*/  MUFU.EX2 R116, R116 ;  /* 0x0000007400747308 */ /* 0x000fe20000000800 */
[-C--:B------:R-:W-:Y:S01]  /*9f10*/  FFMA.FTZ R129, R17, R102.reuse, -R105 ;  /* 0x0000006611817223 */ /* 0x080fe20000010869 */
[----:B------:R-:W-:Y:S01]  /*9f20*/  FMUL.FTZ R17, R103, R85 ;  /* 0x0000005567117220 */ /* 0x000fe20000410000 */
[-CC-:B------:R-:W-:Y:S01]  /*9f30*/  FFMA.FTZ R131, R22, R102.reuse, -R117.reuse ;  /* 0x0000006616837223 */ /* 0x180fe20000010875 */
[-CC-:B------:R-:W-:Y:S01]  /*9f40*/  FFMA.FTZ R130, R23, R102.reuse, -R117.reuse ;  /* 0x0000006617827223 */ /* 0x180fe20000010875 */
[-CC-:B------:R-:W-:Y:S01]  /*9f50*/  FFMA.FTZ R54, R54, R102.reuse, -R117.reuse ;  /* 0x0000006636367223 */ /* 0x180fe20000010875 */
[-CC-:B------:R-:W-:Y:S01]  /*9f60*/  FFMA.FTZ R55, R55, R102.reuse, -R117.reuse ;  /* 0x0000006637377223 */ /* 0x180fe20000010875 */
[--C-:B------:R-:W-:Y:S03]  /*9f70*/  FFMA.FTZ R58, R58, R102, -R117.reuse ;  /* 0x000000663a3a7223 */ /* 0x100fe60000010875 */
[----:B------:R-:W4:Y:S01]  /*9f80*/  MUFU.EX2 R107, R107 ;  /* 0x0000006b006b7308 */ /* 0x000f220000000800 */
        /* <DEDUP_REMOVED lines=14> */
[----:B------:R-:W-:Y:S03]  /*a070*/  FFMA.FTZ R51, R51, R102, -R117 ;  /* 0x0000006633337223 */ /* 0x000fe60000010875 */
[----:B------:R-:W2:Y:S01]  /*a080*/  MUFU.EX2 R123, R123 ;  /* 0x0000007b007b7308 */ /* 0x000ea20000000800 */
[----:B----4-:R-:W-:Y:S01]  /*a090*/  F2FP.BF16.F32.PACK_AB R98, R107, R116 ;  /* 0x000000746b62723e */ /* 0x010fe200000010ff */
[-CC-:B------:R-:W-:Y:S01]  /*a0a0*/  FFMA.FTZ R44, R44, R102.reuse, -R105.reuse ;  /* 0x000000662c2c7223 */ /* 0x180fe20000010869 */
[-CC-:B------:R-:W-:Y:S01]  /*a0b0*/  FFMA.FTZ R45, R45, R102.reuse, -R105.reuse ;  /* 0x000000662d2d7223 */ /* 0x180fe20000010869 */
[-CC-:B------:R-:W-:Y:S01]  /*a0c0*/  FFMA.FTZ R48, R48, R102.reuse, -R105.reuse ;  /* 0x0000006630307223 */ /* 0x180fe20000010869 */
[----:B------:R-:W-:Y:S01]  /*a0d0*/  FFMA.FTZ R49, R49, R102, -R105 ;  /* 0x0000006631317223 */ /* 0x000fe20000010869 */
[----:B------:R-:W-:Y:S01]  /*a0e0*/  FFMA.FTZ R122, R103, R186, R122 ;  /* 0x000000ba677a7223 */ /* 0x000fe2000001007a */
[-CC-:B------:R-:W-:Y:S01]  /*a0f0*/  FFMA.FTZ R62, R62, R102.reuse, -R117.reuse ;  /* 0x000000663e3e7223 */ /* 0x180fe20000010875 */
[C---:B-1----:R-:W-:Y:S02]  /*a100*/  HMMA.16816.F32.BF16 R4, R96.reuse, R108, R4 ;  /* 0x0000006c6004723c */ /* 0x042fe40000041804 */
[----:B------:R-:W-:Y:S03]  /*a110*/  MUFU.EX2 R125, R125 ;  /* 0x0000007d007d7308 */ /* 0x000fe60000000800 */
[----:B------:R-:W-:Y:S01]  /*a120*/  FFMA.FTZ R66, R66, R102, -R117 ;  /* 0x0000006642427223 */ /* 0x000fe20000010875 */
[----:B------:R-:W-:Y:S01]  /*a130*/  FFMA.FTZ R133, R104, R187, R133 ;  /* 0x000000bb68857223 */ /* 0x000fe20000010085 */
[----:B------:R-:W-:Y:S01]  /*a140*/  FADD.FTZ R121, R121, R122 ;  /* 0x0000007a79797221 */ /* 0x000fe20000010000 */
[C---:B------:R-:W-:Y:S01]  /*a150*/  HMMA.16816.F32.BF16 R8, R96.reuse, R110, R8 ;  /* 0x0000006e6008723c */ /* 0x040fe20000041808 */
[----:B------:R-:W1:Y:S03]  /*a160*/  LDSM.16.MT88.4 R108, [R152+0x6000] ;  /* 0x00600000986c783b */ /* 0x000e660000004200 */
[----:B------:R-:W4:Y:S01]  /*a170*/  MUFU.EX2 R124, R124 ;  /* 0x0000007c007c7308 */ /* 0x000f220000000800 */
[----:B--2---:R-:W-:Y:S01]  /*a180*/  F2FP.BF16.F32.PACK_AB R85, R123, R118 ;  /* 0x000000767b55723e */ /* 0x004fe200000010ff */
[----:B------:R-:W-:Y:S01]  /*a190*/  FADD.FTZ R120, R120, R133 ;  /* 0x0000008578787221 */ /* 0x000fe20000010000 */
[----:B------:R-:W-:Y:S01]  /*a1a0*/  FADD.FTZ R116, R116, R121 ;  /* 0x0000007974747221 */ /* 0x000fe20000010000 */
[----:B------:R-:W-:Y:S01]  /*a1b0*/  ISETP.GT.AND P0, PT, R176, R169, PT ;  /* 0x000000a9b000720c */ /* 0x000fe20003f04270 */
[C---:B------:R-:W-:Y:S05]  /*a1c0*/  HMMA.16816.F32.BF16 R68, R96.reuse, R112, R68 ;  /* 0x000000706044723c */ /* 0x040fea0000041844 */
[----:B------:R-:W-:Y:S01]  /*a1d0*/  MUFU.EX2 R127, R127 ;  /* 0x0000007f007f7308 */ /* 0x000fe20000000800 */
[----:B------:R-:W-:Y:S01]  /*a1e0*/  FADD.FTZ R119, R119, R120 ;  /* 0x0000007877777221 */ /* 0x000fe20000010000 */
[----:B------:R-:W-:Y:S01]  /*a1f0*/  FADD.FTZ R116, R107, R116 ;  /* 0x000000746b747221 */ /* 0x000fe20000010000 */
[----:B------:R-:W-:Y:S02]  /*a200*/  MOV R103, R100 ;  /* 0x0000006400677202 */ /* 0x000fe40000000f00 */
[----:B------:R-:W-:Y:S01]  /*a210*/  FADD.FTZ R119, R106, R119 ;  /* 0x000000776a777221 */ /* 0x000fe20000010000 */
[C---:B------:R-:W-:Y:S01]  /*a220*/  HMMA.16816.F32.BF16 R72, R96.reuse, R114, R72 ;  /* 0x000000726048723c */ /* 0x040fe20000041848 */
[----:B------:R-:W2:Y:S03]  /*a230*/  LDSM.16.MT88.4 R112, [R158+0x6800] ;  /* 0x006800009e70783b */ /* 0x000ea60000004200 */
[----:B------:R-:W5:Y:S01]  /*a240*/  MUFU.EX2 R126, R126 ;  /* 0x0000007e007e7308 */ /* 0x000f620000000800 */
[----:B----4-:R-:W-:Y:S01]  /*a250*/  F2FP.BF16.F32.PACK_AB R87, R124, R125 ;  /* 0x0000007d7c57723e */ /* 0x010fe200000010ff */
[----:B------:R-:W-:Y:S01]  /*a260*/  FADD.FTZ R118, R118, R119 ;  /* 0x0000007776767221 */ /* 0x000fe20000010000 */
[----:B------:R-:W-:Y:S01]  /*a270*/  MOV R104, R101 ;  /* 0x0000006500687202 */ /* 0x000fe20000000f00 */
[C---:B---3--:R-:W-:Y:S06]  /*a280*/  HMMA.16816.F32.BF16 R76, R96.reuse, R92, R76 ;  /* 0x0000005c604c723c */ /* 0x048fec000004184c */
[----:B------:R-:W-:Y:S01]  /*a290*/  MUFU.EX2 R128, R128 ;  /* 0x0000008000807308 */ /* 0x000fe20000000800 */
[----:B------:R-:W-:Y:S04]  /*a2a0*/  FADD.FTZ R118, R123, R118 ;  /* 0x000000767b767221 */ /* 0x000fe80000010000 */
[----:B------:R-:W-:Y:S01]  /*a2b0*/  FADD.FTZ R125, R125, R118 ;  /* 0x000000767d7d7221 */ /* 0x000fe20000010000 */
[C---:B------:R-:W-:Y:S01]  /*a2c0*/  HMMA.16816.F32.BF16 R80, R96.reuse, R94, R80 ;  /* 0x0000005e6050723c */ /* 0x040fe20000041850 */
[----:B------:R-:W3:Y:S03]  /*a2d0*/  LDSM.16.MT88.4 R92, [R153+0x6800] ;  /* 0x00680000995c783b */ /* 0x000ee60000004200 */
[----:B------:R-:W4:Y:S01]  /*a2e0*/  MUFU.EX2 R129, R129 ;  /* 0x0000008100817308 */ /* 0x000f220000000800 */
[----:B-----5:R-:W-:Y:S01]  /*a2f0*/  F2FP.BF16.F32.PACK_AB R84, R126, R127 ;  /* 0x0000007f7e54723e */ /* 0x020fe200000010ff */
[----:B------:R-:W-:Y:S01]  /*a300*/  FADD.FTZ R124, R124, R125 ;  /* 0x0000007d7c7c7221 */ /* 0x000fe20000010000 */
[----:B------:R-:W-:Y:S01]  /*a310*/  FADD.FTZ R127, R127, R116 ;  /* 0x000000747f7f7221 */ /* 0x000fe20000010000 */
[C---:B-1----:R-:W-:Y:S06]  /*a320*/  HMMA.16816.F32.BF16 R12, R96.reuse, R108, R12 ;  /* 0x0000006c600c723c */ /* 0x042fec000004180c */
[----:B------:R-:W-:Y:S01]  /*a330*/  MUFU.EX2 R54, R54 ;  /* 0x0000003600367308 */ /* 0x000fe20000000800 */
[----:B------:R-:W-:Y:S01]  /*a340*/  FADD.FTZ R127, R126, R127 ;  /* 0x0000007f7e7f7221 */ /* 0x000fe20000010000 */
[----:B------:R-:W-:Y:S01]  /*a350*/  HMMA.16816.F32.BF16 R16, R96, R110, R16 ;  /* 0x0000006e6010723c */ /* 0x000fe20000041810 */
[----:B------:R-:W1:Y:S07]  /*a360*/  LDSM.16.MT88.4 R96, [R152+0x6800] ;  /* 0x006800009860783b */ /* 0x000e6e0000004200 */
[----:B------:R-:W-:Y:S01]  /*a370*/  MUFU.EX2 R55, R55 ;  /* 0x0000003700377308 */ /* 0x000fe20000000800 */
[C---:B----4-:R-:W-:Y:S01]  /*a380*/  F2FP.BF16.F32.PACK_AB R86, R129.reuse, R128 ;  /* 0x000000808156723e */ /* 0x050fe200000010ff */
        /* <DEDUP_REMOVED lines=31> */
[C---:B-1----:R-:W-:Y:S01]  /*a580*/  F2FP.BF16.F32.PACK_AB R21, R130.reuse, R131 ;  /* 0x000000838215723e */ /* 0x042fe200000010ff */
[----:B------:R-:W-:Y:S04]  /*a590*/  FADD.FTZ R131, R131, R124 ;  /* 0x0000007c83837221 */ /* 0x000fe80000010000 */
[----:B------:R-:W-:Y:S04]  /*a5a0*/  FADD.FTZ R131, R130, R131 ;  /* 0x0000008382837221 */ /* 0x000fe80000010000 */
        /* <DEDUP_REMOVED lines=27> */
[----:B------:R-:W-:Y:S01]  /*a760*/  FFMA.FTZ R111, R33, R102, -R105 ;  /* 0x00000066216f7223 */ /* 0x000fe20000010869 */
        /* <DEDUP_REMOVED lines=9> */
[----:B------:R-:W-:Y:S09]  /*a800*/  HMMA.16816.F32.BF16 R16, R20, R86, R16 ;  /* 0x000000561410723c */ /* 0x000ff20000041810 */
[----:B------:R-:W-:Y:S01]  /*a810*/  MUFU.EX2 R134, R134 ;  /* 0x0000008600867308 */ /* 0x000fe20000000800 */
[C---:B-----5:R-:W-:Y:S01]  /*a820*/  F2FP.BF16.F32.PACK_AB R21, R97.reuse, R98 ;  /* 0x000000626115723e */ /* 0x060fe200000010ff */
[----:B------:R-:W-:Y:S01]  /*a830*/  FADD.FTZ R98, R98, R113 ;  /* 0x0000007162627221 */ /* 0x000fe20000010000 */
[----:B----4-:R-:W-:Y:S02]  /*a840*/  F2FP.BF16.F32.PACK_AB R23, R96, R99 ;  /* 0x000000636017723e */ /* 0x010fe400000010ff */
[----:B--2---:R-:W-:Y:S01]  /*a850*/  F2FP.BF16.F32.PACK_AB R20, R110, R109 ;  /* 0x0000006d6e14723e */ /* 0x004fe200000010ff */
[----:B------:R-:W-:Y:S04]  /*a860*/  FADD.FTZ R98, R97, R98 ;  /* 0x0000006261627221 */ /* 0x000fe80000010000 */
[----:B------:R-:W2:Y:S01]  /*a870*/  MUFU.EX2 R137, R137 ;  /* 0x0000008900897308 */ /* 0x000ea20000000800 */
[----:B---3--:R-:W-:Y:S01]  /*a880*/  F2FP.BF16.F32.PACK_AB R22, R111, R108 ;  /* 0x0000006c6f16723e */ /* 0x008fe200000010ff */
[----:B------:R-:W-:Y:S06]  /*a890*/  FADD.FTZ R99, R99, R98 ;  /* 0x0000006263637221 */ /* 0x000fec0000010000 */
[C---:B------:R-:W-:Y:S02]  /*a8a0*/  HMMA.16816.F32.BF16 R4, R20.reuse, R88, R4 ;  /* 0x000000581404723c */ /* 0x040fe40000041804 */
[----:B------:R-:W-:Y:S01]  /*a8b0*/  MUFU.EX2 R42, R42 ;  /* 0x0000002a002a7308 */ /* 0x000fe20000000800 */
[-CC-:B------:R-:W-:Y:S01]  /*a8c0*/  FFMA.FTZ R88, R36, R102.reuse, -R105.reuse ;  /* 0x0000006624587223 */ /* 0x180fe20000010869 */
[----:B------:R-:W-:Y:S02]  /*a8d0*/  FFMA.FTZ R89, R37, R102, -R105 ;  /* 0x0000006625597223 */ /* 0x000fe40000010869 */
[----:B------:R-:W-:Y:S02]  /*a8e0*/  LDSM.16.MT88.4 R36, [R154+0x8000] ;  /* 0x008000009a24783b */ /* 0x000fe40000004200 */
[C---:B------:R-:W-:Y:S04]  /*a8f0*/  HMMA.16816.F32.BF16 R8, R20.reuse, R90, R8 ;  /* 0x0000005a1408723c */ /* 0x040fe80000041808 */
[----:B------:R-:W3:Y:S04]  /*a900*/  MUFU.EX2 R43, R43 ;  /* 0x0000002b002b7308 */ /* 0x000ee80000000800 */
[C---:B-1----:R-:W-:Y:S06]  /*a910*/  HMMA.16816.F32.BF16 R68, R20.reuse, R28, R68 ;  /* 0x0000001c1444723c */ /* 0x042fec0000041844 */
[----:B------:R-:W-:Y:S02]  /*a920*/  MUFU.EX2 R88, R88 ;  /* 0x0000005800587308 */ /* 0x000fe40000000800 */
[C---:B------:R-:W-:Y:S01]  /*a930*/  HMMA.16816.F32.BF16 R72, R20.reuse, R30, R72 ;  /* 0x0000001e1448723c */ /* 0x040fe20000041848 */
[----:B------:R-:W1:Y:S07]  /*a940*/  LDSM.16.MT88.4 R28, [R158+0x8000] ;  /* 0x008000009e1c783b */ /* 0x000e6e0000004200 */
[----:B------:R-:W4:Y:S01]  /*a950*/  MUFU.EX2 R89, R89 ;  /* 0x0000005900597308 */ /* 0x000f220000000800 */
[C---:B------:R-:W-:Y:S09]  /*a960*/  HMMA.16816.F32.BF16 R76, R20.reuse, R24, R76 ;  /* 0x00000018144c723c */ /* 0x040ff2000004184c */
[----:B------:R-:W-:Y:S01]  /*a970*/  MUFU.EX2 R40, R40 ;  /* 0x0000002800287308 */ /* 0x000fe20000000800 */
[C---:B------:R-:W-:Y:S01]  /*a980*/  HMMA.16816.F32.BF16 R80, R20.reuse, R26, R80 ;  /* 0x0000001a1450723c */ /* 0x040fe20000041850 */
[----:B------:R-:W5:Y:S08]  /*a990*/  LDSM.16.MT88.4 R24, [R153+0x8000] ;  /* 0x008000009918783b */ /* 0x000f700000004200 */
[----:B------:R-:W1:Y:S01]  /*a9a0*/  MUFU.EX2 R41, R41 ;  /* 0x0000002900297308 */ /* 0x000e620000000800 */
[C---:B------:R-:W-:Y:S09]  /*a9b0*/  HMMA.16816.F32.BF16 R12, R20.reuse, R32, R12 ;  /* 0x00000020140c723c */ /* 0x040ff2000004180c */
        /* <DEDUP_REMOVED lines=42> */
[----:B------:R-:W-:Y:S04]  /*ac60*/  FFMA.FTZ R117, R67, R102, -R117 ;  /* 0x0000006643757223 */ /* 0x000fe80000010875 */
[----:B------:R-:W-:Y:S03]  /*ac70*/  HMMA.16816.F32.BF16 R16, R20, R34, R16 ;  /* 0x000000221410723c */ /* 0x000fe60000041810 */
[----:B------:R-:W4:Y:S01]  /*ac80*/  MUFU.EX2 R33, R33 ;  /* 0x0000002100217308 */ /* 0x000f220000000800 */
[----:B------:R-:W-:Y:S01]  /*ac90*/  F2FP.BF16.F32.PACK_AB R21, R55, R54 ;  /* 0x000000363715723e */ /* 0x000fe200000010ff */
[--C-:B------:R-:W-:Y:S01]  /*aca0*/  FFMA.FTZ R35, R60, R102, -R105.reuse ;  /* 0x000000663c237223 */ /* 0x100fe20000010869 */
        /* <DEDUP_REMOVED lines=74> */
.L_x_12203:
[----:B------:R1:W5:Y:S01]  /*b150*/  LD.E R5, desc[UR4][R2.64+0xd8] ;  /* 0x0000d80402057980 */ /* 0x000362000c101900 */
[----:B------:R-:W-:Y:S01]  /*b160*/  UMOV UR6, 0xffffffff ;  /* 0xffffffff00067882 */ /* 0x000fe20000000000 */
[----:B------:R-:W2:Y:S02]  /*b170*/  S2R R0, SR_TID.X ;  /* 0x0000000000007919 */ /* 0x000ea40000002100 */
[----:B--2---:R-:W-:Y:S01]  /*b180*/  IMAD.SHL.U32 R10, R0, 0x20, RZ ;  /* 0x00000020000a7824 */ /* 0x004fe200078e00ff */
[----:B------:R-:W-:-:S04]  /*b190*/  SHF.R.U32.HI R4, RZ, 0x1, R0 ;  /* 0x00000001ff047819 */ /* 0x000fc80000011600 */
        /* <DEDUP_REMOVED lines=9> */
.L_x_12218:
[----:B------:R-:W2:Y:S01]  /*b230*/  S2R R6, SR_TID.X ;  /* 0x0000000000067919 */ /* 0x000ea20000002100 */
[----:B------:R-:W1:Y:S01]  /*b240*/  S2UR UR6, SR_CgaCtaId ;  /* 0x00000000000679c3 */ /* 0x000e620000008800 */
[----:B------:R-:W4:Y:S01]  /*b250*/  MUFU.RCP R11, R8 ;  /* 0x00000008000b7308 */ /* 0x000f220000001000 */
[----:B---3--:R-:W-:Y:S01]  /*b260*/  FADD.FTZ R7, R12, R13 ;  /* 0x0000000d0c077221 */ /* 0x008fe20000010000 */
[----:B------:R-:W-:-:S05]  /*b270*/  FSETP.NE.FTZ.AND P1, PT, R8, RZ, PT ;  /* 0x000000ff0800720b */ /* 0x000fca0003f35000 */
[----:B------:R-:W-:Y:S01]  /*b280*/  BAR.SYNC.DEFER_BLOCKING 0x0 ;  /* 0x0000000000007b1d */ /* 0x000fe20000010000 */
[----:B------:R-:W-:-:S05]  /*b290*/  FSETP.NE.FTZ.AND P0, PT, R7, RZ, PT ;  /* 0x000000ff0700720b */ /* 0x000fca0003f15000 */
[----:B------:R-:W3:Y:S01]  /*b2a0*/  MUFU.RCP R9, R7 ;  /* 0x0000000700097308 */ /* 0x000ee20000001000 */
[----:B------:R-:W-:Y:S01]  /*b2b0*/  UMOV UR7, 0x400 ;  /* 0x0000040000077882 */ /* 0x000fe20000000000 */
[----:B----4-:R-:W-:-:S05]  /*b2c0*/  FSEL R11, R11, 1, P1 ;  /* 0x3f8000000b0b7808 */ /* 0x010fca0000800000 */
[C---:B------:R-:W-:Y:S01]  /*b2d0*/  FMUL.FTZ R96, R11.reuse, R96 ;  /* 0x000000600b607220 */ /* 0x040fe20000410000 */
[----:B-1----:R-:W-:Y:S01]  /*b2e0*/  ULEA UR6, UR6, UR7, 0x18 ;  /* 0x0000000706067291 */ /* 0x002fe2000f8ec0ff */
        /* <DEDUP_REMOVED lines=8> */
[----:B------:R-:W-:Y:S01]  /*b370*/  SHF.L.U32 R13, R6, 0x1, RZ ;  /* 0x00000001060d7819 */ /* 0x000fe200000006ff */
[C---:B------:R-:W-:Y:S01]  /*b380*/  FMUL.FTZ R76, R11.reuse, R76 ;  /* 0x0000004c0b4c7220 */ /* 0x040fe20000410000 */
[----:B------:R-:W-:Y:S01]  /*b390*/  LOP3.LUT R14, R12, 0x1c0, RZ, 0xc0, !PT ;  /* 0x000001c00c0e7812 */ /* 0x000fe200078ec0ff */
[C---:B------:R-:W-:Y:S01]  /*b3a0*/  FMUL.FTZ R77, R11.reuse, R77 ;  /* 0x0000004d0b4d7220 */ /* 0x040fe20000410000 */
[----:B------:R-:W-:Y:S01]  /*b3b0*/  R2P PR, R6, 0x1c ;  /* 0x0000001c06007804 */ /* 0x000fe20000000000 */
[C---:B------:R-:W-:Y:S01]  /*b3c0*/  FMUL.FTZ R80, R11.reuse, R80 ;  /* 0x000000500b507220 */ /* 0x040fe20000410000 */
[----:B------:R-:W-:Y:S01]  /*b3d0*/  LOP3.LUT R14, R14, 0x38, R13, 0xf8, !PT ;  /* 0x000000380e0e7812 */ /* 0x000fe200078ef80d */
[----:B------:R-:W-:Y:S01]  /*b3e0*/  FMUL.FTZ R81, R11, R81 ;  /* 0x000000510b517220 */ /* 0x000fe20000410000 */
[----:B------:R-:W-:Y:S01]  /*b3f0*/  LOP3.LUT R13, R13, 0x6, RZ, 0xc0, !PT ;  /* 0x000000060d0d7812 */ /* 0x000fe200078ec0ff */
[C---:B------:R-:W-:Y:S01]  /*b400*/  FMUL.FTZ R88, R11.reuse, R88 ;  /* 0x000000580b587220 */ /* 0x040fe20000410000 */
[C---:B------:R-:W-:Y:S01]  /*b410*/  FMUL.FTZ R89, R11.reuse, R89 ;  /* 0x000000590b597220 */ /* 0x040fe20000410000 */
[C---:B------:R-:W-:Y:S01]  /*b420*/  FMUL.FTZ R84, R11.reuse, R84 ;  /* 0x000000540b547220 */ /* 0x040fe20000410000 */
[----:B------:R-:W-:Y:S01]  /*b430*/  IADD3 R10, PT, PT, R14, R13, R10 ;  /* 0x0000000d0e0a7210 */ /* 0x000fe20007ffe00a */
        /* <DEDUP_REMOVED lines=8> */
[C---:B------:R-:W-:Y:S01]  /*b4c0*/  FMUL.FTZ R98, R9.reuse, R98 ;  /* 0x0000006209627220 */ /* 0x040fe20000410000 */
[C---:B------:R-:W-:Y:S01]  /*b4d0*/  IADD3 R16, PT, PT, R10.reuse, 0x80, RZ ;  /* 0x000000800a107810 */ /* 0x040fe20007ffe0ff */
[----:B------:R-:W-:Y:S01]  /*b4e0*/  FMUL.FTZ R99, R9, R99 ;  /* 0x0000006309637220 */ /* 0x000fe20000410000 */
[----:B------:R-:W-:Y:S01]  /*b4f0*/  IADD3 R14, PT, PT, R11, R10, RZ ;  /* 0x0000000a0b0e7210 */ /* 0x000fe20007ffe0ff */
        /* <DEDUP_REMOVED lines=22> */
[----:B------:R2:W-:Y:S04]  /*b660*/  STS.64 [R9+0x800], R94 ;  /* 0x0008005e09007388 */ /* 0x0005e80000000a00 */
        /* <DEDUP_REMOVED lines=10> */
[----:B------:R4:W-:Y:S04]  /*b710*/  STS.64 [R13], R84 ;  /* 0x000000540d007388 */ /* 0x0009e80000000a00 */
[----:B------:R4:W-:Y:S04]  /*b720*/  STS.64 [R13+0x800], R86 ;  /* 0x000800560d007388 */ /* 0x0009e80000000a00 */
[----:B-1----:R-:W4:Y:S04]  /*b730*/  LD.E.64 R10, desc[UR4][R2.64+0xb0] ;  /* 0x0000b004020a7980 */ /* 0x002f28000c101b00 */
[----:B--2---:R-:W2:Y:S01]  /*b740*/  LD.E R9, desc[UR4][R2.64+0x60] ;  /* 0x0000600402097980 */ /* 0x004ea2000c101900 */
[----:B---3--:R-:W1:Y:S01]  /*b750*/  @P1 MUFU.LG2 R14, R8 ;  /* 0x00000008000e1308 */ /* 0x008e620000000c00 */
[----:B------:R-:W-:-:S02]  /*b760*/  SHF.L.U32 R36, R6, 0x2, RZ ;  /* 0x0000000206247819 */ /* 0x000fc400000006ff */
[----:B------:R3:W5:Y:S01]  /*b770*/  LD.E R42, desc[UR4][R2.64+0xcc] ;  /* 0x0000cc04022a7980 */ /* 0x000762000c101900 */
[----:B------:R-:W-:Y:S02]  /*b780*/  MOV R37, 0xff800000 ;  /* 0xff80000000257802 */ /* 0x000fe40000000f00 */
[----:B----4-:R-:W-:Y:S01]  /*b790*/  LOP3.LUT R15, R36, 0x1f8, RZ, 0xc0, !PT ;  /* 0x000001f8240f7812 */ /* 0x010fe200078ec0ff */
[----:B------:R3:W5:Y:S01]  /*b7a0*/  LD.E.64 R46, desc[UR4][R2.64+0x78] ;  /* 0x00007804022e7980 */ /* 0x000762000c101b00 */
[----:B------:R-:W4:Y:S01]  /*b7b0*/  @P0 MUFU.LG2 R7, R7 ;  /* 0x0000000700070308 */ /* 0x000f220000000c00 */
[----:B------:R-:W-:Y:S02]  /*b7c0*/  SHF.R.U32.HI R39, RZ, 0x2, R6 ;  /* 0x00000002ff277819 */ /* 0x000fe40000011606 */
[----:B------:R3:W5:Y:S01]  /*b7d0*/  LD.E.64 R44, desc[UR4][R2.64+0xa8] ;  /* 0x0000a804022c7980 */ /* 0x000762000c101b00 */
[----:B------:R-:W-:Y:S02]  /*b7e0*/  LOP3.LUT R4, R15, 0x38, R4, 0x78, !PT ;  /* 0x000000380f047812 */ /* 0x000fe400078e7804 */
[----:B------:R-:W-:Y:S01]  /*b7f0*/  MOV R38, 0xff800000 ;  /* 0xff80000000267802 */ /* 0x000fe20000000f00 */
[----:B-1----:R-:W-:-:S04]  /*b800*/  @P1 FMUL.FTZ R14, R14, 0.69314718246459960938 ;  /* 0x3f3172180e0e1820 */ /* 0x002fc80000410000 */
[----:B-----5:R-:W-:Y:S01]  /*b810*/  @P1 FFMA.FTZ R37, R5, R101, R14 ;  /* 0x0000006505251223 */ /* 0x020fe2000001000e */
[----:B------:R-:W-:Y:S01]  /*b820*/  BAR.SYNC.DEFER_BLOCKING 0x0 ;  /* 0x0000000000007b1d */ /* 0x000fe20000010000 */
[----:B------:R-:W-:-:S05]  /*b830*/  LOP3.LUT P1, RZ, R6, 0x3, RZ, 0xc0, !PT ;  /* 0x0000000306ff7812 */ /* 0x000fca000782c0ff */
[----:B------:R-:W-:Y:S01]  /*b840*/  BSSY.RECONVERGENT B0, `(.L_x_12212) ;  /* 0x000001d000007945 */ /* 0x000fe20003800200 */
[----:B------:R-:W-:Y:S01]  /*b850*/  IMAD R179, R10, UR8, R179 ;  /* 0x000000080ab37c24 */ /* 0x000fe2000f8e02b3 */
[----:B------:R-:W-:Y:S01]  /*b860*/  SHF.R.U32.HI R10, RZ, 0x1, R6 ;  /* 0x00000001ff0a7819 */ /* 0x000fe20000011606 */
[----:B----4-:R-:W-:Y:S01]  /*b870*/  @P0 FMUL.FTZ R6, R7, 0.69314718246459960938 ;  /* 0x3f31721807060820 */ /* 0x010fe20000410000 */
[----:B------:R-:W-:Y:S01]  /*b880*/  LOP3.LUT R7, R12, 0x10, RZ, 0xc0, !PT ;  /* 0x000000100c077812 */ /* 0x000fe200078ec0ff */
[----:B--2---:R-:W-:Y:S01]  /*b890*/  IMAD R9, R179, R9, R182 ;  /* 0x00000009b3097224 */ /* 0x004fe200078e02b6 */
[----:B------:R-:W-:Y:S01]  /*b8a0*/  LOP3.LUT R10, R10, 0x30, RZ, 0xc0, !PT ;  /* 0x000000300a0a7812 */ /* 0x000fe200078ec0ff */
[----:B------:R-:W-:Y:S01]  /*b8b0*/  @P0 FFMA.FTZ R38, R5, R100, R6 ;  /* 0x0000006405260223 */ /* 0x000fe20000010006 */
[----:B------:R-:W-:Y:S01]  /*b8c0*/  LEA R40, R4, R7, 0x2 ;  /* 0x0000000704287211 */ /* 0x000fe200078e10ff */
[----:B------:R-:W-:Y:S01]  /*b8d0*/  IMAD R180, R11, R9, R180 ;  /* 0x000000090bb47224 */ /* 0x000fe200078e02b4 */
[----:B------:R-:W-:-:S03]  /*b8e0*/  LOP3.LUT R39, R10, 0x7, R39, 0xf8, !PT ;  /* 0x000000070a277812 */ /* 0x000fc600078ef827 */
[----:B------:R3:W1:Y:S04]  /*b8f0*/  LDS.128 R32, [R40+UR6] ;  /* 0x0000000628207984 */ /* 0x0006680008000c00 */
[----:B------:R3:W2:Y:S04]  /*b900*/  LDS.128 R28, [R40+UR6+0x800] ;  /* 0x00080006281c7984 */ /* 0x0006a80008000c00 */
[----:B------:R3:W4:Y:S04]  /*b910*/  LDS.128 R24, [R40+UR6+0x1000] ;  /* 0x0010000628187984 */ /* 0x0007280008000c00 */
[----:B------:R3:W1:Y:S04]  /*b920*/  LDS.128 R20, [R40+UR6+0x1800] ;  /* 0x0018000628147984 */ /* 0x0006680008000c00 */
[----:B------:R3:W1:Y:S04]  /*b930*/  LDS.128 R16, [R40+UR6+0x2000] ;  /* 0x0020000628107984 */ /* 0x0006680008000c00 */
[----:B------:R3:W1:Y:S04]  /*b940*/  LDS.128 R12, [R40+UR6+0x2800] ;  /* 0x00280006280c7984 */ /* 0x0006680008000c00 */
[----:B------:R3:W1:Y:S04]  /*b950*/  LDS.128 R8, [R40+UR6+0x3000] ;  /* 0x0030000628087984 */ /* 0x0006680008000c00 */
[----:B------:R3:W1:Y:S01]  /*b960*/  LDS.128 R4, [R40+UR6+0x3800] ;  /* 0x0038000628047984 */ /* 0x0006620008000c00 */
[----:B------:R-:W-:Y:S05]  /*b970*/  @P1 BRA `(.L_x_12213) ;  /* 0x0000000000241947 */ /* 0x000fea0003800000 */
[C---:B------:R-:W-:Y:S01]  /*b980*/  VIADD R41, R39.reuse, 0x8 ;  /* 0x0000000827297836 */ /* 0x040fe20000000000 */
[C---:B---3--:R-:W-:Y:S02]  /*b990*/  IADD3 R40, P0, PT, R180.reuse, R39, RZ ;  /* 0x00000027b4287210 */ /* 0x048fe40007f1e0ff */
[-C--:B------:R-:W-:Y:S02]  /*b9a0*/  ISETP.GE.AND P2, PT, R39, R168.reuse, PT ;  /* 0x000000a82700720c */ /* 0x080fe40003f46270 */
[----:B------:R-:W-:Y:S02]  /*b9b0*/  ISETP.GE.AND P1, PT, R41, R168, PT ;  /* 0x000000a82900720c */ /* 0x000fe40003f26270 */
[----:B------:R-:W-:Y:S02]  /*b9c0*/  LEA.HI.X.SX32 R39, R180, RZ, 0x1, P0 ;  /* 0x000000ffb4277211 */ /* 0x000fe400000f0eff */
[----:B------:R-:W-:-:S04]  /*b9d0*/  LEA R44, P0, R40, R44, 0x2 ;  /* 0x0000002c282c7211 */ /* 0x000fc800078010ff */
[----:B------:R-:W-:-:S05]  /*b9e0*/  LEA.HI.X R45, R40, R45, R39, 0x2, P0 ;  /* 0x0000002d282d7211 */ /* 0x000fca00000f1427 */
[----:B------:R3:W-:Y:S04]  /*b9f0*/  @!P2 ST.E desc[UR4][R44.64], R37 ;  /* 0x000000252c00a985 */ /* 0x0007e8000c101904 */
[----:B------:R3:W-:Y:S02]  /*ba00*/  @!P1 ST.E desc[UR4][R44.64+0x20], R38 ;  /* 0x000020262c009985 */ /* 0x0007e4000c101904 */
.L_x_12213:
[----:B------:R-:W-:Y:S05]  /*ba10*/  BSYNC.RECONVERGENT B0 ;  /* 0x0000000000007941 */ /* 0x000fea0003800200 */
.L_x_12212:
[----:B---3--:R3:W5:Y:S01]  /*ba20*/  LD.E R2, desc[UR4][R2.64+0xc0] ;  /* 0x0000c00402027980 */ /* 0x008762000c101900 */
[----:B------:R-:W-:Y:S01]  /*ba30*/  LOP3.LUT R37, R36, 0xfc0, RZ, 0xc0, !PT ;  /* 0x00000fc024257812 */ /* 0x000fe200078ec0ff */
[----:B------:R-:W-:Y:S01]  /*ba40*/  IMAD R42, R180, R42, RZ ;  /* 0x0000002ab42a7224 */ /* 0x000fe200078e02ff */
[----:B------:R-:W-:Y:S01]  /*ba50*/  LOP3.LUT R39, R36, 0x3c, RZ, 0xc0, !PT ;  /* 0x0000003c24277812 */ /* 0x000fe200078ec0ff */
[----:B------:R-:W-:Y:S01]  /*ba60*/  IMAD.MOV.U32 R175, RZ, RZ, 0x0 ;  /* 0x00000000ffaf7424 */ /* 0x000fe200078e00ff */
[----:B------:R-:W-:Y:S02]  /*ba70*/  LOP3.LUT R37, R37, 0x3c, R36, 0xf8, !PT ;  /* 0x0000003c25257812 */ /* 0x000fe400078ef824 */
[----:B------:R-:W-:Y:S02]  /*ba80*/  SHF.R.U32.HI R41, RZ, 0x4, R0 ;  /* 0x00000004ff297819 */ /* 0x000fe40000011600 */
[----:B------:R-:W-:-:S03]  /*ba90*/  IADD3 R37, P0, PT, R42, R37, RZ ;  /* 0x000000252a257210 */ /* 0x000fc60007f1e0ff */
[----:B------:R-:W-:Y:S01]  /*baa0*/  VIADD R43, R41, 0x18 ;  /* 0x00000018292b7836 */ /* 0x000fe20000000000 */
[----:B------:R-:W-:Y:S02]  /*bab0*/  LEA.HI.X.SX32 R42, R42, RZ, 0x1, P0 ;  /* 0x000000ff2a2a7211 */ /* 0x000fe400000f0eff */
[----:B------:R-:W-:-:S04]  /*bac0*/  LEA R36, P2, R37, R46, 0x2 ;  /* 0x0000002e25247211 */ /* 0x000fc800078410ff */
[----:B------:R-:W-:Y:S01]  /*bad0*/  LEA.HI.X R37, R37, R47, R42, 0x2, P2 ;  /* 0x0000002f25257211 */ /* 0x000fe200010f142a */
[----:B---3--:R-:W-:Y:S01]  /*bae0*/  VIADD R3, R41, 0x10 ;  /* 0x0000001029037836 */ /* 0x008fe20000000000 */
[----:B-----5:R-:W-:Y:S01]  /*baf0*/  ISETP.GE.AND P0, PT, R39, R2, PT ;  /* 0x000000022700720c */ /* 0x020fe20003f06270 */
        /* <DEDUP_REMOVED lines=11> */
[----:B-1----:R-:W-:Y:S01]  /*bbb0*/  @!P1 ST.E.128 desc[UR4][R36.64], R32 ;  /* 0x0000002024009985 */ /* 0x002fe2000c101d04 */
[-C--:B------:R-:W-:Y:S02]  /*bbc0*/  ISETP.GE.OR P1, PT, R39, R168.reuse, P0 ;  /* 0x000000a82700720c */ /* 0x080fe40000726670 */
[----:B------:R-:W-:Y:S01]  /*bbd0*/  ISETP.GE.OR P0, PT, R41, R168, P0 ;  /* 0x000000a82900720c */ /* 0x000fe20000706670 */
[----:B--2---:R-:W-:Y:S04]  /*bbe0*/  @!P6 ST.E.128 desc[UR4][R36.64+0x800], R28 ;  /* 0x0008001c2400e985 */ /* 0x004fe8000c101d04 */
[----:B----4-:R-:W-:Y:S04]  /*bbf0*/  @!P5 ST.E.128 desc[UR4][R36.64+0x1000], R24 ;  /* 0x001000182400d985 */ /* 0x010fe8000c101d04 */
[----:B------:R-:W-:Y:S04]  /*bc00*/  @!P4 ST.E.128 desc[UR4][R36.64+0x1800], R20 ;  /* 0x001800142400c985 */ /* 0x000fe8000c101d04 */
[----:B------:R-:W-:Y:S04]  /*bc10*/  @!P3 ST.E.128 desc[UR4][R36.64+0x2000], R16 ;  /* 0x002000102400b985 */ /* 0x000fe8000c101d04 */
[----:B------:R-:W-:Y:S04]  /*bc20*/  @!P2 ST.E.128 desc[UR4][R36.64+0x2800], R12 ;  /* 0x0028000c2400a985 */ /* 0x000fe8000c101d04 */
[----:B------:R1:W-:Y:S02]  /*bc30*/  @!P1 ST.E.128 desc[UR4][R36.64+0x3000], R8 ;  /* 0x0030000824009985 */ /* 0x0003e4000c101d04 */
[----:B-1----:R-:W-:Y:S05]  /*bc40*/  @P0 RET.REL.NODEC R174 `(_ZN5flash24flash_fwd_splitkv_kernelI23Flash_fwd_kernel_traitsILi64ELi64ELi128ELi4ELb0ELb0EN7cutlass10bfloat16_tE19Flash_kernel_traitsILi64ELi64ELi128ELi4ES3_EELb0ELb0ELb1ELb0ELb0ELb0ELb1ELb0EEEvNS_16Flash_fwd_paramsE) ;  /* 0xffffff40aeec0950 */ /* 0x002fea0003c3ffff */
[----:B------:R-:W-:Y:S01]  /*bc50*/  MOV R175, 0x0 ;  /* 0x0000000000af7802 */ /* 0x000fe20000000f00 */
[----:B------:R1:W-:Y:S03]  /*bc60*/  ST.E.128 desc[UR4][R36.64+0x3800], R4 ;  /* 0x0038000424007985 */ /* 0x0003e6000c101d04 */
[----:B-1----:R-:W-:Y:S05]  /*bc70*/  RET.REL.NODEC R174 `(_ZN5flash24flash_fwd_splitkv_kernelI23Flash_fwd_kernel_traitsILi64ELi64ELi128ELi4ELb0ELb0EN7cutlass10bfloat16_tE19Flash_kernel_traitsILi64ELi64ELi128ELi4ES3_EELb0ELb0ELb1ELb0ELb0ELb0ELb1ELb0EEEvNS_16Flash_fwd_paramsE) ;  /* 0xffffff40aee07950 */ /* 0x002fea0003c3ffff */
.L_x_12211:
[----:B------:R-:W-:Y:S01]  /*bc80*/  MOV R7, 0x2 ;  /* 0x0000000200077802 */ /* 0x000fe20000000f00 */
[----:B------:R-:W-:Y:S01]  /*bc90*/  IMAD.MOV.U32 R6, RZ, RZ, 0x1f ;  /* 0x0000001fff067424 */ /* 0x000fe200078e00ff */
[----:B------:R-:W-:-:S07]  /*bca0*/  MOV R9, 0xffffffff ;  /* 0xffffffff00097802 */ /* 0x000fce0000000f00 */
[----:B-----5:R-:W-:Y:S05]  /*bcb0*/  WARPSYNC.COLLECTIVE R9, `(.L_x_12214) ;  /* 0x0000000009087348 */ /* 0x020fea0003c00000 */
[----:B------:R1:W2:Y:S02]  /*bcc0*/  SHFL.BFLY P0, R13, R186, R7, R6 ;  /* 0x0c000007ba0d7389 */ /* 0x0002a40000000006 */
[----:B-12--5:R-:W-:Y:S05]  /*bcd0*/  ENDCOLLECTIVE ;  /* 0x000000000000791b */ /* 0x026fea0003800000 */
.L_x_12214:
[----:B------:R-:W-:Y:S02]  /*bce0*/  IMAD.MOV.U32 R11, RZ, RZ, R13 ;  /* 0x000000ffff0b7224 */ /* 0x000fe400078e000d */
[----:B------:R-:W-:Y:S02]  /*bcf0*/  IMAD.MOV.U32 R7, RZ, RZ, 0x1 ;  /* 0x00000001ff077424 */ /* 0x000fe400078e00ff */
[----:B------:R-:W-:-:S05]  /*bd00*/  FADD.FTZ R11, R11, R186 ;  /* 0x000000ba0b0b7221 */ /* 0x000fca0000010000 */
[----:B------:R-:W-:-:S07]  /*bd10*/  MOV R186, R11 ;  /* 0x0000000b00ba7202 */ /* 0x000fce0000000f00 */
[----:B------:R-:W-:Y:S05]  /*bd20*/  WARPSYNC.COLLECTIVE R9, `(.L_x_12215) ;  /* 0x0000000009087348 */ /* 0x000fea0003c00000 */
[----:B------:R1:W2:Y:S02]  /*bd30*/  SHFL.BFLY P0, R13, R186, R7, R6 ;  /* 0x0c000007ba0d7389 */ /* 0x0002a40000000006 */
[----:B-12---:R-:W-:Y:S05]  /*bd40*/  ENDCOLLECTIVE ;  /* 0x000000000000791b */ /* 0x006fea0003800000 */
.L_x_12215:
[----:B------:R-:W-:Y:S01]  /*bd50*/  MOV R186, R187 ;  /* 0x000000bb00ba7202 */ /* 0x000fe20000000f00 */
[----:B------:R-:W-:Y:S01]  /*bd60*/  IMAD.MOV.U32 R7, RZ, RZ, 0x2 ;  /* 0x00000002ff077424 */ /* 0x000fe200078e00ff */
[----:B------:R-:W-:-:S07]  /*bd70*/  MOV R8, R13 ;  /* 0x0000000d00087202 */ /* 0x000fce0000000f00 */
[----:B------:R-:W-:Y:S05]  /*bd80*/  WARPSYNC.COLLECTIVE R9, `(.L_x_12216) ;  /* 0x0000000009087348 */ /* 0x000fea0003c00000 */
[----:B------:R1:W2:Y:S02]  /*bd90*/  SHFL.BFLY P0, R13, R186, R7, R6 ;  /* 0x0c000007ba0d7389 */ /* 0x0002a40000000006 */
[----:B-12---:R-:W-:Y:S05]  /*bda0*/  ENDCOLLECTIVE ;  /* 0x000000000000791b */ /* 0x006fea0003800000 */
.L_x_12216:
[----:B------:R-:W-:Y:S01]  /*bdb0*/  FADD.FTZ R8, R11, R8 ;  /* 0x000000080b087221 */ /* 0x000fe20000010000 */
[----:B------:R-:W-:Y:S01]  /*bdc0*/  FADD.FTZ R12, R13, R187 ;  /* 0x000000bb0d0c7221 */ /* 0x000fe20000010000 */
[----:B------:R-:W-:-:S04]  /*bdd0*/  MOV R7, 0x1 ;  /* 0x0000000100077802 */ /* 0x000fc80000000f00 */
[----:B------:R-:W-:-:S07]  /*bde0*/  MOV R186, R12 ;  /* 0x0000000c00ba7202 */ /* 0x000fce0000000f00 */
[----:B------:R-:W-:Y:S05]  /*bdf0*/  WARPSYNC.COLLECTIVE R9, `(.L_x_12217) ;  /* 0x0000000009087348 */ /* 0x000fea0003c00000 */
[----:B------:R1:W2:Y:S02]  /*be00*/  SHFL.BFLY P0, R13, R186, R7, R6 ;  /* 0x0c000007ba0d7389 */ /* 0x0002a40000000006 */
[----:B-12---:R-:W-:Y:S05]  /*be10*/  ENDCOLLECTIVE ;  /* 0x000000000000791b */ /* 0x006fea0003800000 */
.L_x_12217:
[----:B------:R-:W-:Y:S05]  /*be20*/  BRA `(.L_x_12218) ;  /* 0xfffffff400007947 */ /* 0x000fea000383ffff */
.L_x_12219:
        /* <DEDUP_REMOVED lines=13> */
.L_x_14816:


//--------------------- .text._ZN5flash24flash_fwd_splitkv_kernelI23Flash_fwd_kernel_traitsILi64ELi64ELi128ELi4ELb0ELb0EN7cutlass10bfloat16_tE19Flash_kernel_traitsILi64ELi64ELi128ELi4ES3_EELb0ELb0ELb1ELb0ELb0ELb1ELb1ELb0EEEvNS_16Flash_fwd_paramsE --------------------------
	.section	.text._ZN5flash24flash_fwd_splitkv_kernelI23Flash_fwd_kernel_traitsILi64ELi64ELi128ELi4ELb0ELb0EN7cutlass10bfloat16_tE19Flash_kernel_traitsILi64ELi64ELi128ELi4ES3_EELb0ELb0ELb1ELb0ELb0ELb1ELb1ELb0EEEvNS_16Flash_fwd_paramsE,"ax",@progbits
	.align	128
        .global         _ZN5flash24flash_fwd_splitkv_kernelI23Flash_fwd_kernel_traitsILi64ELi64ELi128ELi4ELb0ELb0EN7cutlass10bfloat16_tE19Flash_kernel_traitsILi64ELi64ELi128ELi4ES3_EELb0ELb0ELb1ELb0ELb0ELb1ELb1ELb0EEEvNS_16Flash_fwd_paramsE
        .type           _ZN5flash24flash_fwd_splitkv_kernelI23Flash_fwd_kernel_traitsILi64ELi64ELi128ELi4ELb0ELb0EN7cutlass10bfloat16_tE19Flash_kernel_traitsILi64ELi64ELi128ELi4ES3_EELb0ELb0ELb1ELb0ELb0ELb1ELb1ELb0EEEvNS_16Flash_fwd_paramsE,@function
        .size           _ZN5flash24flash_fwd_splitkv_kernelI23Flash_fwd_kernel_traitsILi64ELi64ELi128ELi4ELb0ELb0EN7cutlass10bfloat16_tE19Flash_kernel_traitsILi64ELi64ELi128ELi4ES3_EELb0ELb0ELb1ELb0ELb0ELb1ELb1ELb0EEEvNS_16Flash_fwd_paramsE,(.L_x_14817 - _ZN5flash24flash_fwd_splitkv_kernelI23Flash_fwd_kernel_traitsILi64ELi64ELi128ELi4ELb0ELb0EN7cutlass10bfloat16_tE19Flash_kernel_traitsILi64ELi64ELi128ELi4ES3_EELb0ELb0ELb1ELb0ELb0ELb1ELb1ELb0EEEvNS_16Flash_fwd_paramsE)
        .other          _ZN5flash24flash_fwd_splitkv_kernelI23Flash_fwd_kernel_traitsILi64ELi64ELi128ELi4ELb0ELb0EN7cutlass10bfloat16_tE19Flash_kernel_traitsILi64ELi64ELi128ELi4ES3_EELb0ELb0ELb1ELb0ELb0ELb1ELb1ELb0EEEvNS_16Flash_fwd_paramsE,@"STO_CUDA_ENTRY STV_DEFAULT"
_ZN5flash24flash_fwd_splitkv_kernelI23Flash_fwd_kernel_traitsILi64ELi64ELi128ELi4ELb0ELb0EN7cutlass10bfloat16_tE19Flash_kernel_traitsILi64ELi64ELi128ELi4ES3_EELb0ELb0ELb1ELb0ELb0ELb1ELb1ELb0EEEvNS_16Flash_fwd_paramsE:
.text._ZN5flash24flash_fwd_splitkv_kernelI23Flash_fwd_kernel_traitsILi64ELi64ELi128ELi4ELb0ELb0EN7cutlass10bfloat16_tE19Flash_kernel_traitsILi64ELi64ELi128ELi4ES3_EELb0ELb0ELb1ELb0ELb0ELb1ELb1ELb0EEEvNS_16Flash_fwd_paramsE:
        /* <DEDUP_REMOVED lines=29> */
[----:B------:R-:W-:Y:S05]  /*01d0*/  CALL.REL.NOINC `($_ZN5flash24flash_fwd_splitkv_kernelI23Flash_fwd_kernel_traitsILi64ELi64ELi128ELi4ELb0ELb0EN7cutlass10bfloat16_tE19Flash_kernel_traitsILi64ELi64ELi128ELi4ES3_EELb0ELb0ELb1ELb0ELb0ELb1ELb1ELb0EEEvNS_16Flash_fwd_paramsE$_ZN5flash30compute_attn_1rowblock_splitkvI23Flash_fwd_kernel_traitsILi64ELi64ELi128ELi4ELb0ELb0EN7cutlass10bfloat16_tE19Flash_kernel_traitsILi64ELi64ELi128ELi4ES3_EELb0ELb0ELb1ELb0ELb0ELb1ELb1ELb0ENS_16Flash_fwd_paramsEEEvRKT8_iiiii) ;  /* 0x0000000000087944 */ /* 0x000fea0003c00000 */
[----:B------:R-:W-:Y:S05]  /*01e0*/  BSYNC.RECONVERGENT B2 ;  /* 0x0000000000027941 */ /* 0x000fea0003800200 */
.L_x_12220:
[----:B------:R-:W-:Y:S05]  /*01f0*/  EXIT ;  /* 0x000000000000794d */ /* 0x000fea0003800000 */
        .type           $_ZN5flash24flash_fwd_splitkv_kernelI23Flash_fwd_kernel_traitsILi64ELi64ELi128ELi4ELb0ELb0EN7cutlass10bfloat16_tE19Flash_kernel_traitsILi64ELi64ELi128ELi4ES3_EELb0ELb0ELb1ELb0ELb0ELb1ELb1ELb0EEEvNS_16Flash_fwd_paramsE$_ZN5flash30compute_attn_1rowblock_splitkvI23Flash_fwd_kernel_traitsILi64ELi64ELi128ELi4ELb0ELb0EN7cutlass10bfloat16_tE19Flash_kernel_traitsILi64ELi64ELi128ELi4ES3_EELb0ELb0ELb1ELb0ELb0ELb1ELb1ELb0ENS_16Flash_fwd_paramsEEEvRKT8_iiiii,@function
        .size           $_ZN5flash24flash_fwd_splitkv_kernelI23Flash_fwd_kernel_traitsILi64ELi64ELi128ELi4ELb0ELb0EN7cutlass10bfloat16_tE19Flash_kernel_traitsILi64ELi64ELi128ELi4ES3_EELb0ELb0ELb1ELb0ELb0ELb1ELb1ELb0EEEvNS_16Flash_fwd_paramsE$_ZN5flash30compute_attn_1rowblock_splitkvI23Flash_fwd_kernel_traitsILi64ELi64ELi128ELi4ELb0ELb0EN7cutlass10bfloat16_tE19Flash_kernel_traitsILi64ELi64ELi128ELi4ES3_EELb0ELb0ELb1ELb0ELb0ELb1ELb1ELb0ENS_16Flash_fwd_paramsEEEvRKT8_iiiii,(.L_x_14817 - $_ZN5flash24flash_fwd_splitkv_kernelI23Flash_fwd_kernel_traitsILi64ELi64ELi128ELi4ELb0ELb0EN7cutlass10bfloat16_tE19Flash_kernel_traitsILi64ELi64ELi128ELi4ES3_EELb0ELb0ELb1ELb0ELb0ELb1ELb1ELb0EEEvNS_16Flash_fwd_paramsE$_ZN5flash30compute_attn_1rowblock_splitkvI23Flash_fwd_kernel_traitsILi64ELi64ELi128ELi4ELb0ELb0EN7cutlass10bfloat16_tE19Flash_kernel_traitsILi64ELi64ELi128ELi4ES3_EELb0ELb0ELb1ELb0ELb0ELb1ELb1ELb0ENS_16Flash_fwd_paramsEEEvRKT8_iiiii)
$_ZN5flash24flash_fwd_splitkv_kernelI23Flash_fwd_kernel_traitsILi64ELi64ELi128ELi4ELb0ELb0EN7cutlass10bfloat16_tE19Flash_kernel_traitsILi64ELi64ELi128ELi4ES3_EELb0ELb0ELb1ELb0ELb0ELb1ELb1ELb0EEEvNS_16Flash_fwd_paramsE$_ZN5flash30compute_attn_1rowblock_splitkvI23Flash_fwd_kernel_traitsILi64ELi64ELi128ELi4ELb0ELb0EN7cutlass10bfloat16_tE19Flash_kernel_traitsILi64ELi64ELi128ELi4ES3_EELb0ELb0ELb1ELb0ELb0ELb1ELb1ELb0ENS_16Flash_fwd_paramsEEEvRKT8_iiiii:
        /* <DEDUP_REMOVED lines=39> */
.L_x_12222:
[----:B------:R-:W-:Y:S05]  /*0470*/  BSYNC.RECONVERGENT B0 ;  /* 0x0000000000007941 */ /* 0x000fea0003800200 */
.L_x_12221:
[----:B------:R-:W-:Y:S04]  /*0480*/  BSSY.RECONVERGENT B0, `(.L_x_12223) ;  /* 0x0000007000007945 */ /* 0x000fe80003800200 */
[----:B------:R-:W-:Y:S05]  /*0490*/  @!P3 BRA `(.L_x_12224) ;  /* 0x000000000014b947 */ /* 0x000fea0003800000 */
[----:B------:R-:W4:Y:S02]  /*04a0*/  LD.E.U8 R5, desc[UR4][R2.64+0x1b2] ;  /* 0x0001b20402057980 */ /* 0x000f24000c101100 */
[----:B----4-:R-:W-:-:S13]  /*04b0*/  ISETP.NE.AND P1, PT, R5, RZ, PT ;  /* 0x000000ff0500720c */ /* 0x010fda0003f25270 */
[----:B------:R-:W4:Y:S02]  /*04c0*/  @P1 LD.E R12, desc[UR4][R16.64+0x4] ;  /* 0x00000404100c1980 */ /* 0x000f24000c101900 */
[----:B----45:R-:W-:-:S06]  /*04d0*/  @P1 IADD3 R21, PT, PT, R12, -R15, RZ ;  /* 0x8000000f0c151210 */ /* 0x030fcc0007ffe0ff */
[----:B------:R4:W5:Y:S02]  /*04e0*/  @!P1 LD.E R21, desc[UR4][R16.64] ;  /* 0x0000000410159980 */ /* 0x000964000c101900 */
.L_x_12224:
[----:B------:R-:W-:Y:S05]  /*04f0*/  BSYNC.RECONVERGENT B0 ;  /* 0x0000000000007941 */ /* 0x000fea0003800200 */
.L_x_12223:
        /* <DEDUP_REMOVED lines=8> */
.L_x_12226:
[----:B------:R-:W5:Y:S01]  /*0580*/  LD.E.64 R8, desc[UR4][R2.64+0x108] ;  /* 0x0001080402087980 */ /* 0x000f62000c101b00 */
[----:B------:R-:W-:Y:S01]  /*0590*/  BSSY.RECONVERGENT B0, `(.L_x_12228) ;  /* 0x0000006000007945 */ /* 0x000fe20003800200 */
[----:B------:R-:W-:Y:S01]  /*05a0*/  IMAD.MOV.U32 R5, RZ, RZ, RZ ;  /* 0x000000ffff057224 */ /* 0x000fe200078e00ff */
[----:B-----5:R-:W-:-:S04]  /*05b0*/  ISETP.NE.U32.AND P0, PT, R8, RZ, PT ;  /* 0x000000ff0800720c */ /* 0x020fc80003f05070 */
[----:B------:R-:W-:-:S13]  /*05c0*/  ISETP.NE.AND.EX P0, PT, R9, RZ, PT, P0 ;  /* 0x000000ff0900720c */ /* 0x000fda0003f05300 */
[----:B------:R-:W-:Y:S05]  /*05d0*/  @!P0 BRA `(.L_x_12229) ;  /* 0x0000000000048947 */ /* 0x000fea0003800000 */
[----:B------:R1:W5:Y:S02]  /*05e0*/  LD.E R5, desc[UR4][R2.64+0xbc] ;  /* 0x0000bc0402057980 */ /* 0x000364000c101900 */
.L_x_12229:
[----:B------:R-:W-:Y:S05]  /*05f0*/  BSYNC.RECONVERGENT B0 ;  /* 0x0000000000007941 */ /* 0x000fea0003800200 */
.L_x_12228:
[----:B-----5:R-:W-:Y:S02]  /*0600*/  IADD3 R21, PT, PT, R5, R21, -R14 ;  /* 0x0000001505157210 */ /* 0x020fe40007ffe80e */
.L_x_12227:
[----:B------:R-:W-:Y:S05]  /*0610*/  BSYNC.RECONVERGENT B1 ;  /* 0x0000000000017941 */ /* 0x000fea0003800200 */
.L_x_12225:
[----:B------:R-:W-:Y:S01]  /*0620*/  IMAD.SHL.U32 R182, R37, 0x40, RZ ;  /* 0x0000004025b67824 */ /* 0x000fe200078e00ff */
[----:B------:R-:W-:-:S04]  /*0630*/  MOV R177, 0x0 ;  /* 0x0000000000b17802 */ /* 0x000fc80000000f00 */
[----:B------:R-:W-:-:S13]  /*0640*/  ISETP.GT.AND P0, PT, R23, R182, PT ;  /* 0x000000b61700720c */ /* 0x000fda0003f04270 */
[----:B-1234-:R-:W-:Y:S05]  /*0650*/  @!P0 RET.REL.NODEC R176 `(_ZN5flash24flash_fwd_splitkv_kernelI23Flash_fwd_kernel_traitsILi64ELi64ELi128ELi4ELb0ELb0EN7cutlass10bfloat16_tE19Flash_kernel_traitsILi64ELi64ELi128ELi4ES3_EELb0ELb0ELb1ELb0ELb0ELb1ELb1ELb0EEEvNS_16Flash_fwd_paramsE) ;  /* 0xfffffff8b0688950 */ /* 0x01efea0003c3ffff */
        /* <DEDUP_REMOVED lines=109> */
[----:B-1----:R-:W-:Y:S05]  /*0d30*/  @P6 RET.REL.NODEC R176 `(_ZN5flash24flash_fwd_splitkv_kernelI23Flash_fwd_kernel_traitsILi64ELi64ELi128ELi4ELb0ELb0EN7cutlass10bfloat16_tE19Flash_kernel_traitsILi64ELi64ELi128ELi4ES3_EELb0ELb0ELb1ELb0ELb0ELb1ELb1ELb0EEEvNS_16Flash_fwd_paramsE) ;  /* 0xfffffff0b0b06950 */ /* 0x002fea0003c3ffff */
[----:B------:R-:W-:Y:S02]  /*0d40*/  MOV R5, 0xff800000 ;  /* 0xff80000000057802 */ /* 0x000fe40000000f00 */
[----:B------:R-:W-:-:S03]  /*0d50*/  MOV R177, 0x0 ;  /* 0x0000000000b17802 */ /* 0x000fc60000000f00 */
[----:B------:R1:W-:Y:S02]  /*0d60*/  ST.E desc[UR4][R2.64+0xe0], R5 ;  /* 0x0000e00502007985 */ /* 0x0003e4000c101904 */
[----:B-1----:R-:W-:Y:S05]  /*0d70*/  RET.REL.NODEC R176 `(_ZN5flash24flash_fwd_splitkv_kernelI23Flash_fwd_kernel_traitsILi64ELi64ELi128ELi4ELb0ELb0EN7cutlass10bfloat16_tE19Flash_kernel_traitsILi64ELi64ELi128ELi4ES3_EELb0ELb0ELb1ELb0ELb0ELb1ELb1ELb0EEEvNS_16Flash_fwd_paramsE) ;  /* 0xfffffff0b0a07950 */ /* 0x002fea0003c3ffff */
.L_x_12230:
        /* <DEDUP_REMOVED lines=49> */
[----:B------:R-:W-:Y:S01]  /*1090*/  @!P2 LOP3.LUT R12, RZ, R13, RZ, 0x33, !PT ;  /* 0x0000000dff0ca212 */ /* 0x000fe200078e33ff */
[----:B------:R-:W3:Y:S04]  /*10a0*/  LD.E.64 R14, desc[UR4][R2.64+0x28] ;  /* 0x00002804020e7980 */ /* 0x000ee8000c101b00 */
[----:B------:R-:W-:-:S05]  /*10b0*/  IMAD.WIDE R30, R12, 0x4, R186 ;  /* 0x000000040c1e7825 */ /* 0x000fca00078e02ba */
[----:B------:R1:W2:Y:S01]  /*10c0*/  LD.E R0, desc[UR4][R30.64] ;  /* 0x000000041e007980 */ /* 0x0002a2000c101900 */
        /* <DEDUP_REMOVED lines=35> */
[----:B------:R-:W-:Y:S01]  /*1300*/  IMAD.WIDE.U32 R24, R4, R166, R24 ;  /* 0x000000a604187225 */ /* 0x000fe200078e0018 */
[----:B------:R-:W-:-:S03]  /*1310*/  SHF.R.S32.HI R6, RZ, 0x1f, R13 ;  /* 0x0000001fff067819 */ /* 0x000fc6000001140d */
[----:B------:R-:W-:Y:S02]  /*1320*/  IMAD.IADD R25, R25, 0x1, R5 ;  /* 0x0000000119197824 */ /* 0x000fe400078e0205 */
        /* <DEDUP_REMOVED lines=11> */
.L_x_12232:
        /* <DEDUP_REMOVED lines=27> */
[----:B------:R-:W-:Y:S01]  /*1590*/  @!P3 IMAD R0, R0, R166, R9 ;  /* 0x000000a60000b224 */ /* 0x000fe200078e0209 */
[----:B------:R-:W-:-:S05]  /*15a0*/  @P3 IADD3 R6, PT, PT, R14, R15, RZ ;  /* 0x0000000f0e063210 */ /* 0x000fca0007ffe0ff */
[----:B------:R-:W-:Y:S02]  /*15b0*/  @!P2 IMAD.IADD R5, R5, 0x1, -R4 ;  /* 0x000000010505a824 */ /* 0x000fe400078e0a04 */
[----:B------:R-:W-:Y:S01]  /*15c0*/  @!P3 IMAD.IADD R31, R31, 0x1, R0 ;  /* 0x000000011f1fb824 */ /* 0x000fe200078e0200 */
[----:B-----5:R-:W-:Y:S01]  /*15d0*/  @!P3 SHF.R.S32.HI R0, RZ, 0x1f, R13 ;  /* 0x0000001fff00b819 */ /* 0x020fe2000001140d */
[----:B---3--:R-:W-:Y:S01]  /*15e0*/  @!P3 IMAD R9, R17, R13, RZ ;  /* 0x0000000d1109b224 */ /* 0x008fe200078e02ff */
[----:B------:R-:W-:Y:S02]  /*15f0*/  ISETP.GE.U32.AND P4, PT, R5, R4, PT ;  /* 0x000000040500720c */ /* 0x000fe40003f86070 */
[----:B------:R-:W-:Y:S01]  /*1600*/  LOP3.LUT R5, R184, R11, RZ, 0x3c, !PT ;  /* 0x0000000bb8057212 */ /* 0x000fe200078e3cff */
[C---:B------:R-:W-:Y:S02]  /*1610*/  @!P3 IMAD R9, R16.reuse, R0, R9 ;  /* 0x000000001009b224 */ /* 0x040fe400078e0209 */
[----:B------:R-:W-:Y:S01]  /*1620*/  @!P3 IMAD.WIDE.U32 R30, R16, R13, R30 ;  /* 0x0000000d101eb225 */ /* 0x000fe200078e001e */
[----:B------:R-:W-:-:S02]  /*1630*/  ISETP.GE.AND P1, PT, R5, RZ, PT ;  /* 0x000000ff0500720c */ /* 0x000fc40003f26270 */
[----:B------:R-:W-:Y:S01]  /*1640*/  ISETP.NE.AND P0, PT, R11, RZ, PT ;  /* 0x000000ff0b00720c */ /* 0x000fe20003f05270 */
        /* <DEDUP_REMOVED lines=20> */
[----:B----4-:R-:W-:Y:S01]  /*1790*/  @!P3 IMAD R0, R19, R13, RZ ;  /* 0x0000000d1300b224 */ /* 0x010fe200078e02ff */
[----:B------:R-:W-:Y:S02]  /*17a0*/  @!P3 SHF.R.S32.HI R5, RZ, 0x1f, R13 ;  /* 0x0000001fff05b819 */ /* 0x000fe4000001140d */
[----:B------:R-:W-:Y:S02]  /*17b0*/  IADD3 R31, PT, PT, R31, R6, RZ ;  /* 0x000000061f1f7210 */ /* 0x000fe40007ffe0ff */
[----:B------:R-:W-:Y:S01]  /*17c0*/  @!P3 MOV R32, R8 ;  /* 0x000000080020b202 */ /* 0x000fe20000000f00 */
[----:B------:R-:W-:Y:S01]  /*17d0*/  IMAD R9, R25, R12, RZ ;  /* 0x0000000c19097224 */ /* 0x000fe200078e02ff */
[----:B------:R-:W-:Y:S01]  /*17e0*/  SHF.R.S32.HI R6, RZ, 0x1f, R12 ;  /* 0x0000001fff067819 */ /* 0x000fe2000001140c */
[----:B------:R-:W-:-:S02]  /*17f0*/  @P3 IMAD.IADD R14, R14, 0x1, R15 ;  /* 0x000000010e0e3824 */ /* 0x000fc400078e020f */
[C---:B------:R-:W-:Y:S02]  /*1800*/  @!P3 IMAD R0, R18.reuse, R5, R0 ;  /* 0x000000051200b224 */ /* 0x040fe400078e0200 */
[----:B------:R-:W-:-:S04]  /*1810*/  @!P3 IMAD.WIDE.U32 R18, R18, R13, R32 ;  /* 0x0000000d1212b225 */ /* 0x000fc800078e0020 */
[----:B------:R-:W-:-:S04]  /*1820*/  IMAD.WIDE.U32 R12, R24, R12, R30 ;  /* 0x0000000c180c7225 */ /* 0x000fc800078e001e */
[----:B------:R-:W-:Y:S02]  /*1830*/  IMAD R9, R24, R6, R9 ;  /* 0x0000000618097224 */ /* 0x000fe400078e0209 */
        /* <DEDUP_REMOVED lines=8> */
.L_x_12233:
[----:B------:R-:W-:Y:S05]  /*18c0*/  BSYNC.RECONVERGENT B0 ;  /* 0x0000000000007941 */ /* 0x000fea0003800200 */
.L_x_12231:
        /* <DEDUP_REMOVED lines=30> */
[-C--:B-----5:R-:W-:Y:S02]  /*1ab0*/  IMAD R8, R17, R168.reuse, RZ ;  /* 0x000000a811087224 */ /* 0x0a0fe400078e02ff */
[----:B------:R-:W-:-:S05]  /*1ac0*/  IMAD.WIDE.U32 R30, R4, R168, RZ ;  /* 0x000000a8041e7225 */ /* 0x000fca00078e00ff */
[----:B------:R-:W-:Y:S01]  /*1ad0*/  @P3 IADD3 R16, PT, PT, R16, 0x1, RZ ;  /* 0x0000000110103810 */ /* 0x000fe20007ffe0ff */
[----:B------:R-:W-:Y:S02]  /*1ae0*/  IMAD R8, R4, R169, R8 ;  /* 0x000000a904087224 */ /* 0x000fe400078e0208 */
[----:B------:R-:W-:Y:S02]  /*1af0*/  IMAD.SHL.U32 R4, R10, 0x8, RZ ;  /* 0x000000080a047824 */ /* 0x000fe400078e00ff */
[----:B------:R-:W-:Y:S01]  /*1b00*/  @!P1 IMAD.MOV R16, RZ, RZ, -R16 ;  /* 0x000000ffff109224 */ /* 0x000fe200078e0a10 */
[----:B------:R-:W-:Y:S02]  /*1b10*/  @!P2 LOP3.LUT R16, RZ, R11, RZ, 0x33, !PT ;  /* 0x0000000bff10a212 */ /* 0x000fe400078e33ff */
[----:B------:R-:W-:Y:S02]  /*1b20*/  LOP3.LUT R180, R4, 0x38, RZ, 0xc0, !PT ;  /* 0x0000003804b47812 */ /* 0x000fe400078ec0ff */
[----:B------:R-:W-:Y:S01]  /*1b30*/  SHF.R.S32.HI R14, RZ, 0x1f, R16 ;  /* 0x0000001fff0e7819 */ /* 0x000fe20000011410 */
[----:B------:R-:W-:Y:S01]  /*1b40*/  IMAD R11, R29, R16, RZ ;  /* 0x000000101d0b7224 */ /* 0x000fe200078e02ff */
[----:B------:R-:W-:Y:S01]  /*1b50*/  IADD3 R8, PT, PT, R31, R8, RZ ;  /* 0x000000081f087210 */ /* 0x000fe20007ffe0ff */
[----:B------:R-:W-:Y:S01]  /*1b60*/  IMAD.WIDE.U32 R16, R28, R16, RZ ;  /* 0x000000101c107225 */ /* 0x000fe200078e00ff */
[----:B------:R-:W-:-:S03]  /*1b70*/  IADD3 R0, P2, P1, R30, R0, R180 ;  /* 0x000000001e007210 */ /* 0x000fc6000795e0b4 */
[----:B------:R-:W-:Y:S01]  /*1b80*/  IMAD R11, R14, R28, R11 ;  /* 0x0000001c0e0b7224 */ /* 0x000fe200078e020b */
[----:B------:R-:W-:Y:S02]  /*1b90*/  IADD3.X R8, PT, PT, R8, R15, RZ, P2, P1 ;  /* 0x0000000f08087210 */ /* 0x000fe400017e24ff */
[----:B------:R-:W-:Y:S01]  /*1ba0*/  IADD3 R16, P1, PT, R0, R16, RZ ;  /* 0x0000001000107210 */ /* 0x000fe20007f3e0ff */
[----:B------:R-:W-:Y:S01]  /*1bb0*/  IMAD.IADD R11, R17, 0x1, R11 ;  /* 0x00000001110b7824 */ /* 0x000fe200078e020b */
[----:B------:R-:W-:Y:S02]  /*1bc0*/  MOV R14, 0x400 ;  /* 0x00000400000e7802 */ /* 0x000fe40000000f00 */
[----:B------:R-:W-:Y:S02]  /*1bd0*/  SHF.R.U32.HI R30, RZ, 0x3, R10 ;  /* 0x00000003ff1e7819 */ /* 0x000fe4000001160a */
[----:B------:R-:W-:Y:S02]  /*1be0*/  IADD3.X R17, PT, PT, R8, R11, RZ, P1, !PT ;  /* 0x0000000b08117210 */ /* 0x000fe40000ffe4ff */
[----:B-1----:R-:W-:Y:S01]  /*1bf0*/  LEA R9, R9, R14, 0x18 ;  /* 0x0000000e09097211 */ /* 0x002fe200078ec0ff */
[----:B------:R-:W-:Y:S01]  /*1c00*/  IMAD R11, R169, R30, RZ ;  /* 0x0000001ea90b7224 */ /* 0x000fe200078e02ff */
[----:B------:R-:W-:Y:S01]  /*1c10*/  IADD3 R14, P1, PT, R180, R6, RZ ;  /* 0x00000006b40e7210 */ /* 0x000fe20007f3e0ff */
[----:B------:R-:W-:-:S03]  /*1c20*/  IMAD.WIDE.U32 R16, R30, R168, R16 ;  /* 0x000000a81e107225 */ /* 0x000fc600078e0010 */
[----:B------:R-:W-:Y:S01]  /*1c30*/  IADD3.X R15, PT, PT, RZ, R5, RZ, P1, !PT ;  /* 0x00000005ff0f7210 */ /* 0x000fe20000ffe4ff */
[----:B------:R-:W-:Y:S02]  /*1c40*/  IMAD.IADD R170, R23, 0x1, -R182 ;  /* 0x0000000117aa7824 */ /* 0x000fe400078e0ab6 */
[----:B------:R-:W-:Y:S02]  /*1c50*/  IMAD.IADD R11, R17, 0x1, R11 ;  /* 0x00000001110b7824 */ /* 0x000fe400078e020b */
[----:B------:R-:W-:Y:S02]  /*1c60*/  IMAD R6, R167, R30, RZ ;  /* 0x0000001ea7067224 */ /* 0x000fe400078e02ff */
[----:B------:R-:W-:Y:S01]  /*1c70*/  IMAD.WIDE.U32 R14, R30, R166, R14 ;  /* 0x000000a61e0e7225 */ /* 0x000fe200078e000e */
[----:B------:R-:W-:-:S03]  /*1c80*/  SHF.R.S32.HI R185, RZ, 0x1f, R184 ;  /* 0x0000001fffb97819 */ /* 0x000fc600000114b8 */
[----:B------:R-:W-:Y:S01]  /*1c90*/  IMAD.IADD R173, R15, 0x1, R6 ;  /* 0x000000010fad7824 */ /* 0x000fe200078e0206 */
[----:B------:R-:W-:Y:S01]  /*1ca0*/  SHF.L.U32 R6, R10, 0x5, RZ ;  /* 0x000000050a067819 */ /* 0x000fe200000006ff */
[----:B------:R-:W-:Y:S01]  /*1cb0*/  IMAD.MOV.U32 R31, RZ, RZ, RZ ;  /* 0x000000ffff1f7224 */ /* 0x000fe200078e00ff */
[----:B------:R-:W-:Y:S01]  /*1cc0*/  BSSY.RECONVERGENT B0, `(.L_x_12234) ;  /* 0x0000030000007945 */ /* 0x000fe20003800200 */
[----:B------:R-:W-:Y:S01]  /*1cd0*/  SHF.R.U32.HI R5, RZ, 0x4, R10 ;  /* 0x00000004ff057819 */ /* 0x000fe2000001160a */
[----:B------:R-:W-:Y:S01]  /*1ce0*/  IMAD.WIDE.U32 R36, R37, 0x40, R30 ;  /* 0x0000004025247825 */ /* 0x000fe200078e001e */
[----:B------:R-:W-:-:S03]  /*1cf0*/  LOP3.LUT R6, R6, 0x7c00, RZ, 0xc0, !PT ;  /* 0x00007c0006067812 */ /* 0x000fc600078ec0ff */
[-C--:B--2---:R-:W-:Y:S02]  /*1d00*/  @!P0 IMAD R0, R25, R181.reuse, RZ ;  /* 0x000000b519008224 */ /* 0x084fe400078e02ff */
[----:B------:R-:W-:-:S04]  /*1d10*/  @!P0 IMAD.WIDE.U32 R24, R24, R181, RZ ;  /* 0x000000b518188225 */ /* 0x000fc800078e00ff */
[----:B------:R-:W-:Y:S02]  /*1d20*/  @!P0 IMAD.IADD R0, R25, 0x1, R0 ;  /* 0x0000000119008824 */ /* 0x000fe400078e0200 */
[----:B------:R-:W-:Y:S02]  /*1d30*/  @!P0 IMAD.MOV.U32 R8, RZ, RZ, R24 ;  /* 0x000000ffff088224 */ /* 0x000fe400078e0018 */
[----:B------:R-:W-:-:S04]  /*1d40*/  @P0 IMAD.WIDE.U32 R24, R38, R7, RZ ;  /* 0x0000000726180225 */ /* 0x000fc800078e00ff */
[----:B------:R-:W-:Y:S01]  /*1d50*/  @P0 IMAD R7, R39, R7, RZ ;  /* 0x0000000727070224 */ /* 0x000fe200078e02ff */
[----:B---3--:R-:W-:Y:S01]  /*1d60*/  LEA R174, P1, R16, R18, 0x1 ;  /* 0x0000001210ae7211 */ /* 0x008fe200078208ff */
[----:B------:R-:W-:-:S03]  /*1d70*/  @P0 IMAD.MOV.U32 R8, RZ, RZ, R24 ;  /* 0x000000ffff080224 */ /* 0x000fc600078e0018 */
[----:B------:R-:W-:Y:S02]  /*1d80*/  @P0 IADD3 R0, PT, PT, R25, R7, RZ ;  /* 0x0000000719000210 */ /* 0x000fe40007ffe0ff */
[----:B------:R-:W-:Y:S02]  /*1d90*/  LOP3.LUT R7, R4, 0x1c0, RZ, 0xc0, !PT ;  /* 0x000001c004077812 */ /* 0x000fe400078ec0ff */
[----:B------:R-:W-:Y:S02]  /*1da0*/  ISETP.GE.AND P0, PT, R30, R170, PT ;  /* 0x000000aa1e00720c */ /* 0x000fe40003f06270 */
[----:B------:R-:W-:Y:S02]  /*1db0*/  LEA.HI.X R175, R16, R19, R11, 0x1, P1 ;  /* 0x0000001310af7211 */ /* 0x000fe400008f0c0b */
[----:B------:R-:W-:Y:S02]  /*1dc0*/  IADD3 R16, P1, PT, R180, R8, RZ ;  /* 0x00000008b4107210 */ /* 0x000fe40007f3e0ff */
[----:B------:R-:W-:Y:S01]  /*1dd0*/  LOP3.LUT R7, R7, 0x38, R10, 0xf8, !PT ;  /* 0x0000003807077812 */ /* 0x000fe200078ef80a */
[----:B----4-:R-:W-:Y:S01]  /*1de0*/  IMAD R35, R33, R184, RZ ;  /* 0x000000b821237224 */ /* 0x010fe200078e02ff */
[----:B------:R-:W-:Y:S01]  /*1df0*/  LEA R172, P2, R14, R12, 0x1 ;  /* 0x0000000c0eac7211 */ /* 0x000fe200078408ff */
[----:B------:R-:W-:Y:S01]  /*1e00*/  IMAD.X R17, RZ, RZ, R0, P1 ;  /* 0x000000ffff117224 */ /* 0x000fe200008e0600 */
[--C-:B------:R-:W-:Y:S01]  /*1e10*/  LOP3.LUT R7, R7, 0x38, R4.reuse, 0x78, !PT ;  /* 0x0000003807077812 */ /* 0x100fe200078e7804 */
[----:B------:R-:W-:Y:S01]  /*1e20*/  IMAD R35, R32, R185, R35 ;  /* 0x000000b920237224 */ /* 0x000fe200078e0223 */
[----:B------:R-:W-:Y:S01]  /*1e30*/  LEA.HI.X R173, R14, R13, R173, 0x1, P2 ;  /* 0x0000000d0ead7211 */ /* 0x000fe200010f0cad */
[----:B------:R-:W-:Y:S01]  /*1e40*/  IMAD.SHL.U32 R13, R10, 0x40, RZ ;  /* 0x000000400a0d7824 */ /* 0x000fe200078e00ff */
[----:B------:R-:W-:Y:S01]  /*1e50*/  LOP3.LUT R0, R7, 0x1e00, R4, 0xf8, !PT ;  /* 0x00001e0007007812 */ /* 0x000fe200078ef804 */
[----:B------:R-:W-:Y:S01]  /*1e60*/  IMAD.WIDE.U32 R32, R184, R32, R16 ;  /* 0x00000020b8207225 */ /* 0x000fe200078e0010 */
[----:B------:R-:W-:-:S02]  /*1e70*/  SHF.R.U32.HI R25, RZ, 0x1, R10 ;  /* 0x00000001ff197819 */ /* 0x000fc4000001160a */
[----:B------:R-:W-:Y:S01]  /*1e80*/  LOP3.LUT R7, R13, 0x1c0, RZ, 0xc0, !PT ;  /* 0x000001c00d077812 */ /* 0x000fe200078ec0ff */
[----:B------:R-:W-:Y:S01]  /*1e90*/  IMAD.IADD R35, R33, 0x1, R35 ;  /* 0x0000000121237824 */ /* 0x000fe200078e0223 */
        /* <DEDUP_REMOVED lines=17> */
.L_x_12236:
[----:B------:R2:W-:Y:S02]  /*1fb0*/  STS.128 [R179], RZ ;  /* 0x000000ffb3007388 */ /* 0x0005e40000000c00 */
.L_x_12235:
[----:B------:R-:W-:Y:S05]  /*1fc0*/  BSYNC.RECONVERGENT B0 ;  /* 0x0000000000007941 */ /* 0x000fea0003800200 */
.L_x_12234:
        /* <DEDUP_REMOVED lines=29> */
.L_x_12238:
[----:B------:R-:W-:Y:S05]  /*21a0*/  BSYNC.RECONVERGENT B0 ;  /* 0x0000000000007941 */ /* 0x000fea0003800200 */
.L_x_12237:
        /* <DEDUP_REMOVED lines=19> */
.L_x_12240:
[----:B------:R-:W-:Y:S05]  /*22e0*/  BSYNC.RECONVERGENT B0 ;  /* 0x0000000000007941 */ /* 0x000fea0003800200 */
.L_x_12239:
        /* <DEDUP_REMOVED lines=18> */
.L_x_12242:
[----:B------:R-:W-:Y:S05]  /*2410*/  BSYNC.RECONVERGENT B0 ;  /* 0x0000000000007941 */ /* 0x000fea0003800200 */
.L_x_12241:
        /* <DEDUP_REMOVED lines=11> */
.L_x_12245:
[----:B------:R1:W-:Y:S02]  /*24d0*/  STS.128 [R179+0x2000], RZ ;  /* 0x002000ffb3007388 */ /* 0x0003e40000000c00 */
.L_x_12244:
[----:B------:R-:W-:Y:S05]  /*24e0*/  BSYNC.RECONVERGENT B0 ;  /* 0x0000000000007941 */ /* 0x000fea0003800200 */
.L_x_12243:
        /* <DEDUP_REMOVED lines=23> */
.L_x_12247:
[----:B------:R-:W-:Y:S05]  /*2660*/  BSYNC.RECONVERGENT B0 ;  /* 0x0000000000007941 */ /* 0x000fea0003800200 */
.L_x_12246:
        /* <DEDUP_REMOVED lines=12> */
.L_x_12249:
[----:B------:R-:W-:Y:S05]  /*2730*/  BSYNC.RECONVERGENT B0 ;  /* 0x0000000000007941 */ /* 0x000fea0003800200 */
.L_x_12248:
        /* <DEDUP_REMOVED lines=11> */
.L_x_12251:
[----:B------:R-:W-:Y:S05]  /*27f0*/  BSYNC.RECONVERGENT B0 ;  /* 0x0000000000007941 */ /* 0x000fea0003800200 */
.L_x_12250:
        /* <DEDUP_REMOVED lines=14> */
.L_x_12253:
[----:B------:R-:W-:Y:S05]  /*28e0*/  BSYNC.RECONVERGENT B0 ;  /* 0x0000000000007941 */ /* 0x000fea0003800200 */
.L_x_12252:
        /* <DEDUP_REMOVED lines=11> */
.L_x_12255:
[----:B------:R-:W-:Y:S05]  /*29a0*/  BSYNC.RECONVERGENT B0 ;  /* 0x0000000000007941 */ /* 0x000fea0003800200 */
.L_x_12254:
        /* <DEDUP_REMOVED lines=14> */
.L_x_12257:
[----:B------:R-:W-:Y:S05]  /*2a90*/  BSYNC.RECONVERGENT B0 ;  /* 0x0000000000007941 */ /* 0x000fea0003800200 */
.L_x_12256:
        /* <DEDUP_REMOVED lines=12> */
.L_x_12259:
[----:B------:R-:W-:Y:S05]  /*2b60*/  BSYNC.RECONVERGENT B0 ;  /* 0x0000000000007941 */ /* 0x000fea0003800200 */
.L_x_12258:
        /* <DEDUP_REMOVED lines=26> */
.L_x_12262:
[----:B------:R3:W-:Y:S01]  /*2d10*/  STS.128 [R179+0x6000], RZ ;  /* 0x006000ffb3007388 */ /* 0x0007e20000000c00 */
[----:B------:R-:W-:Y:S05]  /*2d20*/  BRA `(.L_x_12263) ;  /* 0x0000000000047947 */ /* 0x000fea0003800000 */
.L_x_12261:
[----:B------:R2:W-:Y:S02]  /*2d30*/  STS.128 [R179+0x6000], RZ ;  /* 0x006000ffb3007388 */ /* 0x0005e40000000c00 */
.L_x_12263:
[----:B------:R-:W-:Y:S05]  /*2d40*/  BSYNC.RECONVERGENT B0 ;  /* 0x0000000000007941 */ /* 0x000fea0003800200 */
.L_x_12260:
        /* <DEDUP_REMOVED lines=19> */
.L_x_12265:
[----:B------:R-:W-:Y:S05]  /*2e80*/  BSYNC.RECONVERGENT B0 ;  /* 0x0000000000007941 */ /* 0x000fea0003800200 */
.L_x_12264:
        /* <DEDUP_REMOVED lines=12> */
.L_x_12267:
[----:B------:R-:W-:Y:S05]  /*2f50*/  BSYNC.RECONVERGENT B0 ;  /* 0x0000000000007941 */ /* 0x000fea0003800200 */
.L_x_12266:
        /* <DEDUP_REMOVED lines=12> */
.L_x_12269:
[----:B------:R-:W-:Y:S05]  /*3020*/  BSYNC.RECONVERGENT B0 ;  /* 0x0000000000007941 */ /* 0x000fea0003800200 */
.L_x_12268:
        /* <DEDUP_REMOVED lines=15> */
.L_x_12271:
[----:B------:R-:W-:Y:S05]  /*3120*/  BSYNC.RECONVERGENT B0 ;  /* 0x0000000000007941 */ /* 0x000fea0003800200 */
.L_x_12270:
        /* <DEDUP_REMOVED lines=12> */
.L_x_12273:
[----:B------:R-:W-:Y:S05]  /*31f0*/  BSYNC.RECONVERGENT B0 ;  /* 0x0000000000007941 */ /* 0x000fea0003800200 */
.L_x_12272:
        /* <DEDUP_REMOVED lines=15> */
.L_x_12275:
[----:B------:R-:W-:Y:S05]  /*32f0*/  BSYNC.RECONVERGENT B0 ;  /* 0x0000000000007941 */ /* 0x000fea0003800200 */
.L_x_12274:
        /* <DEDUP_REMOVED lines=13> */
.L_x_12277:
[----:B------:R-:W-:Y:S05]  /*33d0*/  BSYNC.RECONVERGENT B0 ;  /* 0x0000000000007941 */ /* 0x000fea0003800200 */
.L_x_12276:
[----:B------:R-:W5:Y:S01]  /*33e0*/  LD.E R22, desc[UR4][R2.64+0x18c] ;  /* 0x00018c0402167980 */ /* 0x000f62000c101900 */
[C---:B-1----:R-:W-:Y:S01]  /*33f0*/  LOP3.LUT R15, R7.reuse, 0x8, R25, 0xf8, !PT ;  /* 0x00000008070f7812 */ /* 0x042fe200078ef819 */
[----:B------:R-:W-:Y:S01]  /*3400*/  BSSY.RECONVERGENT B1, `(.L_x_12278) ;  /* 0x0000191000017945 */ /* 0x000fe20003800200 */
[----:B------:R-:W-:Y:S01]  /*3410*/  LOP3.LUT R7, R7, 0x8, R10, 0x78, !PT ;  /* 0x0000000807077812 */ /* 0x000fe200078e780a */
[----:B------:R-:W0:Y:S01]  /*3420*/  LDGDEPBAR ;  /* 0x00000000000079af */ /* 0x000e220000000000 */
[----:B------:R-:W-:Y:S02]  /*3430*/  SHF.L.U32 R5, R5, 0xa, RZ ;  /* 0x0000000a05057819 */ /* 0x000fe400000006ff */
[----:B------:R-:W-:Y:S02]  /*3440*/  LOP3.LUT R13, R6, 0x200, R13, 0xf8, !PT ;  /* 0x00000200060d7812 */ /* 0x000fe400078ef80d */
[--C-:B------:R-:W-:Y:S02]  /*3450*/  LOP3.LUT R6, R15, 0x38, R4.reuse, 0x78, !PT ;  /* 0x000000380f067812 */ /* 0x100fe400078e7804 */
[----:B------:R-:W-:-:S02]  /*3460*/  LOP3.LUT R7, R7, 0x38, R4, 0x78, !PT ;  /* 0x0000003807077812 */ /* 0x000fc400078e7804 */
[----:B------:R-:W-:Y:S02]  /*3470*/  LOP3.LUT R164, R5, 0x400, RZ, 0xc0, !PT ;  /* 0x0000040005a47812 */ /* 0x000fe400078ec0ff */
[----:B------:R-:W-:Y:S02]  /*3480*/  IADD3 R4, PT, PT, R6, R13, RZ ;  /* 0x0000000d06047210 */ /* 0x000fe40007ffe0ff */
        /* <DEDUP_REMOVED lines=11> */
[CC--:B------:R-:W-:Y:S02]  /*3540*/  IADD3 R163, PT, PT, R165.reuse, R5.reuse, RZ ;  /* 0x00000005a5a37210 */ /* 0x0c0fe40007ffe0ff */
[----:B------:R-:W-:Y:S01]  /*3550*/  IADD3 R159, PT, PT, R164, R5, RZ ;  /* 0x00000005a49f7210 */ /* 0x000fe20007ffe0ff */
[----:B------:R-:W-:Y:S01]  /*3560*/  LDSM.16.M88.4 R68, [R164+0x3000] ;  /* 0x00300000a444783b */ /* 0x000fe20000000200 */
[----:B------:R-:W-:-:S02]  /*3570*/  IADD3 R162, PT, PT, R165, R7, RZ ;  /* 0x00000007a5a27210 */ /* 0x000fc40007ffe0ff */
[----:B------:R-:W-:Y:S01]  /*3580*/  IADD3 R158, PT, PT, R164, R7, RZ ;  /* 0x00000007a49e7210 */ /* 0x000fe20007ffe0ff */
[----:B------:R-:W-:Y:S01]  /*3590*/  LDSM.16.M88.4 R60, [R163] ;  /* 0x00000000a33c783b */ /* 0x000fe20000000200 */
[C---:B------:R-:W-:Y:S02]  /*35a0*/  IADD3 R161, PT, PT, R5.reuse, R162, RZ ;  /* 0x000000a205a17210 */ /* 0x040fe40007ffe0ff */
[----:B------:R-:W-:Y:S01]  /*35b0*/  IADD3 R157, PT, PT, R5, R158, RZ ;  /* 0x0000009e059d7210 */ /* 0x000fe20007ffe0ff */
[----:B------:R-:W3:Y:S01]  /*35c0*/  LDSM.16.M88.4 R16, [R159+0x2000] ;  /* 0x002000009f10783b */ /* 0x000ee20000000200 */
[----:B------:R-:W-:Y:S02]  /*35d0*/  ISETP.GT.AND P0, PT, R178, R171, PT ;  /* 0x000000abb200720c */ /* 0x000fe40003f04270 */
[----:B------:R-:W-:Y:S01]  /*35e0*/  SHF.R.U32.HI R24, RZ, 0x2, R10 ;  /* 0x00000002ff187819 */ /* 0x000fe2000001160a */
[----:B------:R-:W-:Y:S01]  /*35f0*/  LDSM.16.M88.4 R48, [R162] ;  /* 0x00000000a230783b */ /* 0x000fe20000000200 */
[----:B------:R-:W-:-:S02]  /*3600*/  LOP3.LUT R25, R25, 0x1f0, RZ, 0xc0, !PT ;  /* 0x000001f019197812 */ /* 0x000fc400078ec0ff */
        /* <DEDUP_REMOVED lines=161> */
[-C--:B------:R-:W-:Y:S01]  /*4020*/  FMUL.FTZ R13, R14, R22.reuse ;  /* 0x000000160e0d7220 */ /* 0x080fe20000410000 */
[-C--:B------:R-:W-:Y:S01]  /*4030*/  FMUL.FTZ R15, R15, R22.reuse ;  /* 0x000000160f0f7220 */ /* 0x080fe20000410000 */
[----:B------:R-:W-:Y:S01]  /*4040*/  FMUL.FTZ R12, R12, R22 ;  /* 0x000000160c0c7220 */ /* 0x000fe20000410000 */
        /* <DEDUP_REMOVED lines=76> */
.L_x_12281:
        /* <DEDUP_REMOVED lines=60> */
.L_x_12282:
[----:B------:R-:W-:Y:S05]  /*48d0*/  BSYNC.RECONVERGENT B0 ;  /* 0x0000000000007941 */ /* 0x000fea0003800200 */
.L_x_12280:
        /* <DEDUP_REMOVED lines=65> */
.L_x_12284:
[----:B------:R-:W-:Y:S05]  /*4cf0*/  BSYNC.RECONVERGENT B0 ;  /* 0x0000000000007941 */ /* 0x000fea0003800200 */
.L_x_12283:
[----:B------:R-:W0:Y:S02]  /*4d00*/  LDGDEPBAR ;  /* 0x00000000000079af */ /* 0x000e240000000000 */
.L_x_12279:
[----:B------:R-:W-:Y:S05]  /*4d10*/  BSYNC.RECONVERGENT B1 ;  /* 0x0000000000017941 */ /* 0x000fea0003800200 */
.L_x_12278:
[----:B------:R-:W-:Y:S01]  /*4d20*/  IADD3 R10, PT, PT, R182, R24, R25 ;  /* 0x00000018b60a7210 */ /* 0x000fe20007ffe019 */
[----:B------:R-:W-:-:S03]  /*4d30*/  IMAD.IADD R12, R183, 0x1, R22 ;  /* 0x00000001b70c7824 */ /* 0x000fc600078e0216 */
[----:B------:R-:W-:Y:S01]  /*4d40*/  IADD3 R10, PT, PT, R21, R10, -R23 ;  /* 0x0000000a150a7210 */ /* 0x000fe20007ffe817 */
[C---:B------:R-:W-:Y:S01]  /*4d50*/  VIADD R76, R12.reuse, 0x1 ;  /* 0x000000010c4c7836 */ /* 0x040fe20000000000 */
[CC--:B------:R-:W-:Y:S01]  /*4d60*/  ISETP.GE.AND P3, PT, R12.reuse, R21.reuse, PT ;  /* 0x000000150c00720c */ /* 0x0c0fe20003f66270 */
[----:B------:R-:W-:Y:S02]  /*4d70*/  VIADD R52, R12, 0x39 ;  /* 0x000000390c347836 */ /* 0x000fe40000000000 */
[----:B--23--:R-:W-:Y:S01]  /*4d80*/  IMAD.IADD R29, R10, 0x1, -R76 ;  /* 0x000000010a1d7824 */ /* 0x00cfe200078e0a4c */
[----:B------:R-:W-:Y:S01]  /*4d90*/  ISETP.GE.AND P2, PT, R76, R21, PT ;  /* 0x000000154c00720c */ /* 0x000fe20003f46270 */
[----:B------:R-:W-:Y:S02]  /*4da0*/  VIADD R34, R12, 0x58 ;  /* 0x000000580c227836 */ /* 0x000fe40000000000 */
[C---:B------:R-:W-:Y:S01]  /*4db0*/  IMAD.IADD R197, R10.reuse, 0x1, -R52 ;  /* 0x000000010ac57824 */ /* 0x040fe200078e0a34 */
[----:B------:R-:W-:Y:S01]  /*4dc0*/  IABS R29, R29 ;  /* 0x0000001d001d7213 */ /* 0x000fe20000000000 */
[----:B------:R-:W-:-:S02]  /*4dd0*/  IMAD.IADD R80, R10, 0x1, -R34 ;  /* 0x000000010a507824 */ /* 0x000fc400078e0a22 */
[----:B------:R-:W-:Y:S01]  /*4de0*/  VIADD R8, R12, 0x9 ;  /* 0x000000090c087836 */ /* 0x000fe20000000000 */
        /* <DEDUP_REMOVED lines=8> */
[----:B------:R-:W-:Y:S01]  /*4e70*/  I2FP.F32.S32 R80, R80 ;  /* 0x0000005000507245 */ /* 0x000fe20000201400 */
[----:B------:R-:W-:Y:S01]  /*4e80*/  VIADD R4, R12, 0x10 ;  /* 0x000000100c047836 */ /* 0x000fe20000000000 */
[----:B------:R-:W-:Y:S01]  /*4e90*/  ISETP.GE.AND P0, PT, R8, R21, PT ;  /* 0x000000150800720c */ /* 0x000fe20003f06270 */
[----:B------:R-:W-:-:S02]  /*4ea0*/  IMAD.IADD R8, R63, 0x1, -R8 ;  /* 0x000000013f087824 */ /* 0x000fc400078e0a08 */
[C---:B-1----:R-:W-:Y:S01]  /*4eb0*/  FFMA.FTZ R197, -R0.reuse, R197, R141 ;  /* 0x000000c500c57223 */ /* 0x042fe2000001018d */
[----:B------:R-:W-:Y:S01]  /*4ec0*/  IABS R29, R29 ;  /* 0x0000001d001d7213 */ /* 0x000fe20000000000 */
[----:B------:R-:W-:Y:S01]  /*4ed0*/  FFMA.FTZ R141, -R0, R80, R71 ;  /* 0x00000050008d7223 */ /* 0x000fe20000010147 */
[C---:B------:R-:W-:Y:S01]  /*4ee0*/  IMAD.IADD R71, R63.reuse, 0x1, -R12 ;  /* 0x000000013f477824 */ /* 0x040fe200078e0a0c */
[----:B------:R-:W-:Y:S01]  /*4ef0*/  IABS R8, R8 ;  /* 0x0000000800087213 */ /* 0x000fe20000000000 */
[--C-:B------:R-:W-:Y:S01]  /*4f00*/  IMAD.IADD R14, R10, 0x1, -R4.reuse ;  /* 0x000000010a0e7824 */ /* 0x100fe200078e0a04 */
[----:B------:R-:W-:Y:S01]  /*4f10*/  I2FP.F32.S32 R29, R29 ;  /* 0x0000001d001d7245 */ /* 0x000fe20000201400 */
[----:B------:R-:W-:Y:S01]  /*4f20*/  IMAD.IADD R67, R63, 0x1, -R4 ;  /* 0x000000013f437824 */ /* 0x000fe200078e0a04 */
[----:B------:R-:W-:Y:S01]  /*4f30*/  ISETP.GE.AND P6, PT, R4, R21, PT ;  /* 0x000000150400720c */ /* 0x000fe20003fc6270 */
[----:B------:R-:W-:Y:S01]  /*4f40*/  VIADD R68, R12, 0x20 ;  /* 0x000000200c447836 */ /* 0x000fe20000000000 */
[----:B------:R-:W-:Y:S01]  /*4f50*/  IABS R4, R71 ;  /* 0x0000004700047213 */ /* 0x000fe20000000000 */
[----:B------:R-:W-:-:S02]  /*4f60*/  IMAD.MOV.U32 R71, RZ, RZ, R8 ;  /* 0x000000ffff477224 */ /* 0x000fc400078e0008 */
[CC--:B------:R-:W-:Y:S01]  /*4f70*/  FFMA.FTZ R8, -R0.reuse, R29.reuse, R83 ;  /* 0x0000001d00087223 */ /* 0x0c0fe20000010153 */
[----:B------:R-:W-:Y:S01]  /*4f80*/  FFMA.FTZ R83, -R0, R29, R95 ;  /* 0x0000001d00537223 */ /* 0x000fe2000001015f */
[----:B------:R-:W-:Y:S01]  /*4f90*/  IABS R14, R14 ;  /* 0x0000000e000e7213 */ /* 0x000fe20000000000 */
[----:B------:R-:W2:Y:S01]  /*4fa0*/  LD.E R29, desc[UR4][R2.64+0xdc] ;  /* 0x0000dc04021d7980 */ /* 0x000ea2000c101900 */
        /* <DEDUP_REMOVED lines=12> */
[C---:B------:R-:W-:Y:S01]  /*5070*/  VIADD R50, R12.reuse, 0x40 ;  /* 0x000000400c327836 */ /* 0x040fe20000000000 */
[----:B------:R-:W-:Y:S01]  /*5080*/  IABS R67, R67 ;  /* 0x0000004300437213 */ /* 0x000fe20000000000 */
[----:B------:R-:W-:Y:S01]  /*5090*/  VIADD R46, R12, 0x48 ;  /* 0x000000480c2e7836 */ /* 0x000fe20000000000 */
[----:B------:R-:W-:Y:S01]  /*50a0*/  IABS R14, R14 ;  /* 0x0000000e000e7213 */ /* 0x000fe20000000000 */
[----:B------:R-:W-:Y:S01]  /*50b0*/  FFMA.FTZ R54, -R0, R54, R115 ;  /* 0x0000003600367223 */ /* 0x000fe20000010173 */
[C---:B------:R-:W-:Y:S01]  /*50c0*/  IMAD.IADD R115, R10.reuse, 0x1, -R64 ;  /* 0x000000010a737824 */ /* 0x040fe200078e0a40 */
[----:B------:R-:W-:Y:S01]  /*50d0*/  I2FP.F32.S32 R80, R71 ;  /* 0x0000004700507245 */ /* 0x000fe20000201400 */
[----:B------:R-:W-:Y:S01]  /*50e0*/  IMAD.IADD R42, R10, 0x1, -R50 ;  /* 0x000000010a2a7824 */ /* 0x000fe200078e0a32 */
        /* <DEDUP_REMOVED lines=10> */
[----:B------:R-:W-:Y:S01]  /*5190*/  IMAD.IADD R18, R10, 0x1, -R28 ;  /* 0x000000010a127824 */ /* 0x000fe200078e0a1c */
[----:B------:R-:W-:Y:S01]  /*51a0*/  IABS R14, R14 ;  /* 0x0000000e000e7213 */ /* 0x000fe20000000000 */
[C---:B------:R-:W-:Y:S01]  /*51b0*/  FFMA.FTZ R115, -R0.reuse, R115, R123 ;  /* 0x0000007300737223 */ /* 0x040fe2000001017b */
[----:B------:R-:W-:Y:S01]  /*51c0*/  IABS R76, R76 ;  /* 0x0000004c004c7213 */ /* 0x000fe20000000000 */
[----:B------:R-:W-:Y:S01]  /*51d0*/  FFMA.FTZ R42, -R0, R42, R147 ;  /* 0x0000002a002a7223 */ /* 0x000fe20000010193 */
[----:B------:R-:W-:Y:S01]  /*51e0*/  I2FP.F32.S32 R14, R14 ;  /* 0x0000000e000e7245 */ /* 0x000fe20000201400 */
        /* <DEDUP_REMOVED lines=8> */
[----:B------:R-:W-:Y:S01]  /*5270*/  FFMA.FTZ R76, -R0, R76, R89 ;  /* 0x0000004c004c7223 */ /* 0x000fe20000010159 */
[----:B------:R-:W-:Y:S01]  /*5280*/  VIADD R72, R12, 0x18 ;  /* 0x000000180c487836 */ /* 0x000fe20000000000 */
[----:B------:R-:W-:Y:S01]  /*5290*/  IABS R14, R14 ;  /* 0x0000000e000e7213 */ /* 0x000fe20000000000 */
[----:B------:R-:W-:Y:S01]  /*52a0*/  FFMA.FTZ R65, -R0, R18, R91 ;  /* 0x0000001200417223 */ /* 0x000fe2000001015b */
[----:B------:R-:W-:Y:S01]  /*52b0*/  IABS R78, R78 ;  /* 0x0000004e004e7213 */ /* 0x000fe20000000000 */
[C---:B------:R-:W-:Y:S01]  /*52c0*/  IMAD.IADD R91, R10.reuse, 0x1, -R74 ;  /* 0x000000010a5b7824 */ /* 0x040fe200078e0a4a */
[----:B------:R-:W-:Y:S01]  /*52d0*/  I2FP.F32.S32 R14, R14 ;  /* 0x0000000e000e7245 */ /* 0x000fe20000201400 */
[----:B------:R-:W-:Y:S01]  /*52e0*/  IMAD.IADD R18, R10, 0x1, -R72 ;  /* 0x000000010a127824 */ /* 0x000fe200078e0a48 */
[----:B------:R-:W-:Y:S01]  /*52f0*/  FSEL R93, R85, -INF , !P2 ;  /* 0xff800000555d7808 */ /* 0x000fe20005000000 */
[----:B------:R-:W-:Y:S01]  /*5300*/  VIADD R62, R12, 0x29 ;  /* 0x000000290c3e7836 */ /* 0x000fe20000000000 */
[----:B------:R-:W-:Y:S01]  /*5310*/  I2FP.F32.S32 R78, R78 ;  /* 0x0000004e004e7245 */ /* 0x000fe20000201400 */
[----:B------:R-:W-:Y:S01]  /*5320*/  FFMA.FTZ R147, -R0, R14, R153 ;  /* 0x0000000e00937223 */ /* 0x000fe20000010199 */
[----:B------:R-:W-:Y:S01]  /*5330*/  IMAD.IADD R14, R10, 0x1, -R30 ;  /* 0x000000010a0e7824 */ /* 0x000fe200078e0a1e */
[----:B------:R-:W-:Y:S01]  /*5340*/  FSEL R85, R76, -INF , !P2 ;  /* 0xff8000004c557808 */ /* 0x000fe20005000000 */
[----:B------:R-:W-:Y:S01]  /*5350*/  VIADD R60, R12, 0x30 ;  /* 0x000000300c3c7836 */ /* 0x000fe20000000000 */
[----:B------:R-:W-:Y:S01]  /*5360*/  IABS R91, R91 ;  /* 0x0000005b005b7213 */ /* 0x000fe20000000000 */
[C---:B------:R-:W-:Y:S01]  /*5370*/  FFMA.FTZ R139, -R0.reuse, R78, R191 ;  /* 0x0000004e008b7223 */ /* 0x040fe200000101bf */
[----:B------:R-:W-:Y:S01]  /*5380*/  IABS R14, R14 ;  /* 0x0000000e000e7213 */ /* 0x000fe20000000000 */
[----:B------:R-:W-:Y:S01]  /*5390*/  FFMA.FTZ R81, -R0, R80, R97 ;  /* 0x0000005000517223 */ /* 0x000fe20000010161 */
[----:B------:R-:W-:Y:S01]  /*53a0*/  ISETP.GE.AND P2, PT, R68, R21, PT ;  /* 0x000000154400720c */ /* 0x000fe20003f46270 */
[C---:B------:R-:W-:Y:S01]  /*53b0*/  VIADD R48, R12.reuse, 0x41 ;  /* 0x000000410c307836 */ /* 0x040fe20000000000 */
[----:B------:R-:W-:Y:S01]  /*53c0*/  I2FP.F32.S32 R14, R14 ;  /* 0x0000000e000e7245 */ /* 0x000fe20000201400 */
[C---:B------:R-:W-:Y:S01]  /*53d0*/  IMAD.IADD R68, R63.reuse, 0x1, -R68 ;  /* 0x000000013f447824 */ /* 0x040fe200078e0a44 */
[----:B------:R-:W-:Y:S01]  /*53e0*/  I2FP.F32.S32 R78, R67 ;  /* 0x00000043004e7245 */ /* 0x000fe20000201400 */
[----:B------:R-:W-:Y:S01]  /*53f0*/  VIADD R70, R12, 0x19 ;  /* 0x000000190c467836 */ /* 0x000fe20000000000 */
[----:B------:R-:W-:Y:S01]  /*5400*/  I2FP.F32.S32 R91, R91 ;  /* 0x0000005b005b7245 */ /* 0x000fe20000201400 */
[C---:B------:R-:W-:Y:S01]  /*5410*/  FFMA.FTZ R14, -R0.reuse, R14, R75 ;  /* 0x0000000e000e7223 */ /* 0x040fe2000001014b */
[----:B------:R-:W-:Y:S01]  /*5420*/  IMAD.IADD R75, R63, 0x1, -R74 ;  /* 0x000000013f4b7824 */ /* 0x000fe200078e0a4a */
[----:B------:R-:W-:Y:S01]  /*5430*/  IABS R68, R68 ;  /* 0x0000004400447213 */ /* 0x000fe20000000000 */
[C---:B------:R-:W-:Y:S01]  /*5440*/  FFMA.FTZ R103, -R0.reuse, R78, R103 ;  /* 0x0000004e00677223 */ /* 0x040fe20000010167 */
[----:B------:R-:W-:Y:S01]  /*5450*/  IABS R18, R18 ;  /* 0x0000001200127213 */ /* 0x000fe20000000000 */
[----:B------:R-:W-:Y:S01]  /*5460*/  FFMA.FTZ R91, -R0, R91, R101 ;  /* 0x0000005b005b7223 */ /* 0x000fe20000010165 */
[----:B------:R-:W-:Y:S01]  /*5470*/  IABS R75, R75 ;  /* 0x0000004b004b7213 */ /* 0x000fe20000000000 */
[----:B------:R-:W-:Y:S01]  /*5480*/  VIADD R44, R12, 0x49 ;  /* 0x000000490c2c7836 */ /* 0x000fe20000000000 */
[----:B------:R-:W-:Y:S01]  /*5490*/  I2FP.F32.S32 R68, R68 ;  /* 0x0000004400447245 */ /* 0x000fe20000201400 */
[----:B------:R-:W-:Y:S01]  /*54a0*/  IMAD.IADD R40, R10, 0x1, -R48 ;  /* 0x000000010a287824 */ /* 0x000fe200078e0a30 */
[----:B------:R-:W-:Y:S01]  /*54b0*/  I2FP.F32.S32 R75, R75 ;  /* 0x0000004b004b7245 */ /* 0x000fe20000201400 */
[C---:B------:R-:W-:Y:S01]  /*54c0*/  VIADD R38, R12.reuse, 0x50 ;  /* 0x000000500c267836 */ /* 0x040fe20000000000 */
[----:B------:R-:W-:Y:S01]  /*54d0*/  I2FP.F32.S32 R18, R18 ;  /* 0x0000001200127245 */ /* 0x000fe20000201400 */
[----:B------:R-:W-:Y:S01]  /*54e0*/  VIADD R58, R12, 0x31 ;  /* 0x000000310c3a7836 */ /* 0x000fe20000000000 */
[----:B------:R-:W-:Y:S01]  /*54f0*/  ISETP.GE.AND P1, PT, R28, R21, PT ;  /* 0x000000151c00720c */ /* 0x000fe20003f26270 */
[----:B------:R-:W-:Y:S01]  /*5500*/  FFMA.FTZ R75, -R0, R75, R105 ;  /* 0x0000004b004b7223 */ /* 0x000fe20000010169 */
[-C--:B------:R-:W-:Y:S01]  /*5510*/  ISETP.GE.AND P5, PT, R74, R21.reuse, PT ;  /* 0x000000154a00720c */ /* 0x080fe20003fa6270 */
[C---:B------:R-:W-:Y:S01]  /*5520*/  FFMA.FTZ R117, -R0.reuse, R68, R119 ;  /* 0x0000004400757223 */ /* 0x040fe20000010177 */
[----:B------:R-:W-:Y:S01]  /*5530*/  FSEL R97, R45, -INF , !P0 ;  /* 0xff8000002d617808 */ /* 0x000fe20004000000 */
[----:B------:R-:W-:Y:S01]  /*5540*/  FFMA.FTZ R107, -R0, R18, R107 ;  /* 0x00000012006b7223 */ /* 0x000fe2000001016b */
[----:B------:R-:W-:Y:S01]  /*5550*/  FSEL R95, R99, -INF , !P6 ;  /* 0xff800000635f7808 */ /* 0x000fe20007000000 */
[C---:B------:R-:W-:Y:S01]  /*5560*/  IMAD.IADD R28, R10.reuse, 0x1, -R62 ;  /* 0x000000010a1c7824 */ /* 0x040fe200078e0a3e */
[----:B------:R-:W-:Y:S01]  /*5570*/  FSEL R45, R103, -INF , !P6 ;  /* 0xff800000672d7808 */ /* 0x000fe20007000000 */
[----:B------:R-:W-:Y:S01]  /*5580*/  IMAD.IADD R119, R63, 0x1, -R64 ;  /* 0x000000013f777824 */ /* 0x000fe200078e0a40 */
[----:B------:R-:W-:Y:S01]  /*5590*/  FSEL R89, R65, -INF , !P1 ;  /* 0xff80000041597808 */ /* 0x000fe20004800000 */
[C---:B------:R-:W-:Y:S01]  /*55a0*/  IMAD.IADD R18, R10.reuse, 0x1, -R60 ;  /* 0x000000010a127824 */ /* 0x040fe200078e0a3c */
[----:B------:R-:W-:Y:S01]  /*55b0*/  FSEL R83, R83, -INF , !P1 ;  /* 0xff80000053537808 */ /* 0x000fe20004800000 */
[----:B------:R-:W-:Y:S01]  /*55c0*/  IMAD.IADD R16, R10, 0x1, -R70 ;  /* 0x000000010a107824 */ /* 0x000fe200078e0a46 */
[----:B------:R-:W-:Y:S01]  /*55d0*/  ISETP.GE.AND P6, PT, R62, R21, PT ;  /* 0x000000153e00720c */ /* 0x000fe20003fc6270 */
[----:B------:R-:W-:Y:S01]  /*55e0*/  IMAD.IADD R62, R63, 0x1, -R62 ;  /* 0x000000013f3e7824 */ /* 0x000fe200078e0a3e */
[----:B------:R-:W-:Y:S01]  /*55f0*/  FSEL R91, R91, -INF , !P5 ;  /* 0xff8000005b5b7808 */ /* 0x000fe20006800000 */
[----:B------:R-:W-:Y:S01]  /*5600*/  VIADD R36, R12, 0x51 ;  /* 0x000000510c247836 */ /* 0x000fe20000000000 */
[----:B------:R-:W-:-:S02]  /*5610*/  FSEL R75, R75, -INF , !P5 ;  /* 0xff8000004b4b7808 */ /* 0x000fc40006800000 */
[-C--:B------:R-:W-:Y:S01]  /*5620*/  ISETP.GE.AND P1, PT, R66, R21.reuse, PT ;  /* 0x000000154200720c */ /* 0x080fe20003f26270 */
[C---:B------:R-:W-:Y:S01]  /*5630*/  IMAD.IADD R66, R63.reuse, 0x1, -R66 ;  /* 0x000000013f427824 */ /* 0x040fe200078e0a42 */
[----:B------:R-:W-:Y:S01]  /*5640*/  ISETP.GE.AND P5, PT, R60, R21, PT ;  /* 0x000000153c00720c */ /* 0x000fe20003fa6270 */
[----:B------:R-:W-:Y:S01]  /*5650*/  IMAD.IADD R60, R63, 0x1, -R60 ;  /* 0x000000013f3c7824 */ /* 0x000fe200078e0a3c */
[----:B------:R-:W-:Y:S02]  /*5660*/  IABS R119, R119 ;  /* 0x0000007700777213 */ /* 0x000fe40000000000 */
[----:B------:R-:W-:Y:S02]  /*5670*/  IABS R28, R28 ;  /* 0x0000001c001c7213 */ /* 0x000fe40000000000 */
[----:B------:R-:W-:Y:S02]  /*5680*/  IABS R62, R62 ;  /* 0x0000003e003e7213 */ /* 0x000fe40000000000 */
[----:B------:R-:W-:-:S02]  /*5690*/  IABS R18, R18 ;  /* 0x0000001200127213 */ /* 0x000fc40000000000 */
[----:B------:R-:W-:Y:S02]  /*56a0*/  IABS R66, R66 ;  /* 0x0000004200427213 */ /* 0x000fe40000000000 */
[----:B------:R-:W-:Y:S02]  /*56b0*/  IABS R60, R60 ;  /* 0x0000003c003c7213 */ /* 0x000fe40000000000 */
[----:B------:R-:W-:Y:S02]  /*56c0*/  I2FP.F32.S32 R119, R119 ;  /* 0x0000007700777245 */ /* 0x000fe40000201400 */
[----:B------:R-:W-:Y:S02]  /*56d0*/  I2FP.F32.S32 R28, R28 ;  /* 0x0000001c001c7245 */ /* 0x000fe40000201400 */
[----:B------:R-:W-:Y:S02]  /*56e0*/  I2FP.F32.S32 R62, R62 ;  /* 0x0000003e003e7245 */ /* 0x000fe40000201400 */
[----:B------:R-:W-:-:S02]  /*56f0*/  I2FP.F32.S32 R18, R18 ;  /* 0x0000001200127245 */ /* 0x000fc40000201400 */
[----:B------:R-:W-:Y:S02]  /*5700*/  I2FP.F32.S32 R4, R4 ;  /* 0x0000000400047245 */ /* 0x000fe40000201400 */
[----:B------:R-:W-:Y:S02]  /*5710*/  I2FP.F32.S32 R66, R66 ;  /* 0x0000004200427245 */ /* 0x000fe40000201400 */
[----:B------:R-:W-:Y:S01]  /*5720*/  I2FP.F32.S32 R60, R60 ;  /* 0x0000003c003c7245 */ /* 0x000fe20000201400 */
[C---:B------:R-:W-:Y:S01]  /*5730*/  FFMA.FTZ R119, -R0.reuse, R119, R127 ;  /* 0x0000007700777223 */ /* 0x040fe2000001017f */
[----:B------:R-:W-:Y:S01]  /*5740*/  FSEL R81, R81, -INF , !P0 ;  /* 0xff80000051517808 */ /* 0x000fe20004000000 */
[----:B------:R-:W-:Y:S01]  /*5750*/  FFMA.FTZ R125, -R0, R28, R125 ;  /* 0x0000001c007d7223 */ /* 0x000fe2000001017d */
[-C--:B------:R-:W-:Y:S01]  /*5760*/  ISETP.GE.AND P0, PT, R64, R21.reuse, PT ;  /* 0x000000154000720c */ /* 0x080fe20003f06270 */
[C---:B------:R-:W-:Y:S01]  /*5770*/  FFMA.FTZ R129, -R0.reuse, R62, R129 ;  /* 0x0000003e00817223 */ /* 0x040fe20000010181 */
[C---:B------:R-:W-:Y:S01]  /*5780*/  FFMA.FTZ R131, -R0.reuse, R18, R131 ;  /* 0x0000001200837223 */ /* 0x040fe20000010183 */
[C---:B------:R-:W-:Y:S01]  /*5790*/  FFMA.FTZ R4, -R0.reuse, R4, R87 ;  /* 0x0000000400047223 */ /* 0x040fe20000010157 */
[C---:B------:R-:W-:Y:S01]  /*57a0*/  FFMA.FTZ R203, -R0.reuse, R66, R121 ;  /* 0x0000004200cb7223 */ /* 0x040fe20000010179 */
[----:B------:R-:W-:Y:S01]  /*57b0*/  FFMA.FTZ R127, -R0, R60, R135 ;  /* 0x0000003c007f7223 */ /* 0x000fe20000010187 */
[----:B------:R-:W-:Y:S01]  /*57c0*/  FSEL R121, R54, -INF , !P2 ;  /* 0xff80000036797808 */ /* 0x000fe20005000000 */
[C---:B------:R-:W-:Y:S01]  /*57d0*/  IMAD.IADD R54, R63.reuse, 0x1, -R48 ;  /* 0x000000013f367824 */ /* 0x040fe200078e0a30 */
[-C--:B------:R-:W-:Y:S01]  /*57e0*/  ISETP.GE.AND P4, PT, R72, R21.reuse, PT ;  /* 0x000000154800720c */ /* 0x080fe20003f86270 */
[----:B------:R-:W-:Y:S01]  /*57f0*/  IMAD.IADD R72, R63, 0x1, -R72 ;  /* 0x000000013f487824 */ /* 0x000fe200078e0a48 */
[----:B------:R-:W-:Y:S01]  /*5800*/  FSEL R115, R115, -INF , !P0 ;  /* 0xff80000073737808 */ /* 0x000fe20004000000 */
[C---:B------:R-:W-:Y:S01]  /*5810*/  IMAD.IADD R28, R10.reuse, 0x1, -R44 ;  /* 0x000000010a1c7824 */ /* 0x040fe200078e0a2c */
[----:B------:R-:W-:Y:S01]  /*5820*/  FSEL R119, R119, -INF , !P0 ;  /* 0xff80000077777808 */ /* 0x000fe20004000000 */
[----:B------:R-:W-:Y:S01]  /*5830*/  IMAD.IADD R18, R10, 0x1, -R38 ;  /* 0x000000010a127824 */ /* 0x000fe200078e0a26 */
[----:B------:R-:W-:Y:S01]  /*5840*/  ISETP.GE.AND P0, PT, R48, R21, PT ;  /* 0x000000153000720c */ /* 0x000fe20003f06270 */
[----:B------:R-:W-:Y:S01]  /*5850*/  IMAD.IADD R48, R63, 0x1, -R46 ;  /* 0x000000013f307824 */ /* 0x000fe200078e0a2e */
[----:B------:R-:W-:-:S02]  /*5860*/  FSEL R205, R125, -INF , !P6 ;  /* 0xff8000007dcd7808 */ /* 0x000fc40007000000 */
[----:B------:R-:W-:Y:S02]  /*5870*/  FSEL R201, R129, -INF , !P6 ;  /* 0xff80000081c97808 */ /* 0x000fe40007000000 */
[----:B------:R-:W-:Y:S02]  /*5880*/  FSEL R8, R8, -INF , !P3 ;  /* 0xff80000008087808 */ /* 0x000fe40005800000 */
[----:B------:R-:W-:Y:S02]  /*5890*/  FSEL R4, R4, -INF , !P3 ;  /* 0xff80000004047808 */ /* 0x000fe40005800000 */
[----:B------:R-:W-:Y:S01]  /*58a0*/  ISETP.GE.AND P6, PT, R46, R21, PT ;  /* 0x000000152e00720c */ /* 0x000fe20003fc6270 */
[----:B------:R-:W-:Y:S01]  /*58b0*/  IMAD.IADD R46, R63, 0x1, -R44 ;  /* 0x000000013f2e7824 */ /* 0x000fe200078e0a2c */
[----:B------:R-:W-:Y:S02]  /*58c0*/  FSEL R129, R131, -INF , !P5 ;  /* 0xff80000083817808 */ /* 0x000fe40006800000 */
[----:B------:R-:W-:-:S02]  /*58d0*/  FSEL R127, R127, -INF , !P5 ;  /* 0xff8000007f7f7808 */ /* 0x000fc40006800000 */
[-C--:B------:R-:W-:Y:S01]  /*58e0*/  ISETP.GE.AND P3, PT, R70, R21.reuse, PT ;  /* 0x000000154600720c */ /* 0x080fe20003f66270 */
[----:B------:R-:W-:Y:S01]  /*58f0*/  IMAD.IADD R70, R63, 0x1, -R70 ;  /* 0x000000013f467824 */ /* 0x000fe200078e0a46 */
[----:B------:R-:W-:Y:S02]  /*5900*/  ISETP.GE.AND P5, PT, R44, R21, PT ;  /* 0x000000152c00720c */ /* 0x000fe40003fa6270 */
[----:B------:R-:W-:Y:S02]  /*5910*/  IABS R40, R40 ;  /* 0x0000002800287213 */ /* 0x000fe40000000000 */
[----:B------:R-:W-:Y:S02]  /*5920*/  IABS R44, R54 ;  /* 0x00000036002c7213 */ /* 0x000fe40000000000 */
[----:B------:R-:W-:Y:S02]  /*5930*/  IABS R72, R72 ;  /* 0x0000004800487213 */ /* 0x000fe40000000000 */
[----:B------:R-:W-:-:S02]  /*5940*/  I2FP.F32.S32 R40, R40 ;  /* 0x0000002800287245 */ /* 0x000fc40000201400 */
[----:B------:R-:W-:Y:S02]  /*5950*/  IABS R18, R18 ;  /* 0x0000001200127213 */ /* 0x000fe40000000000 */
[----:B------:R-:W-:Y:S01]  /*5960*/  IABS R46, R46 ;  /* 0x0000002e002e7213 */ /* 0x000fe20000000000 */
[C---:B------:R-:W-:Y:S01]  /*5970*/  FFMA.FTZ R40, -R0.reuse, R40, R149 ;  /* 0x0000002800287223 */ /* 0x040fe20000010195 */
        /* <DEDUP_REMOVED lines=8> */
[----:B------:R-:W-:Y:S01]  /*5a00*/  I2FP.F32.S32 R16, R16 ;  /* 0x0000001000107245 */ /* 0x000fe20000201400 */
[C---:B------:R-:W-:Y:S01]  /*5a10*/  FFMA.FTZ R18, -R0.reuse, R18, R73 ;  /* 0x0000001200127223 */ /* 0x040fe20000010149 */
[----:B------:R-:W-:Y:S01]  /*5a20*/  I2FP.F32.S32 R70, R70 ;  /* 0x0000004600467245 */ /* 0x000fe20000201400 */
[----:B------:R-:W-:Y:S01]  /*5a30*/  FFMA.FTZ R153, -R0, R46, R185 ;  /* 0x0000002e00997223 */ /* 0x000fe200000101b9 */
[----:B------:R-:W-:Y:S01]  /*5a40*/  FSEL R191, R40, -INF , !P0 ;  /* 0xff80000028bf7808 */ /* 0x000fe20004000000 */
[----:B------:R-:W-:Y:S01]  /*5a50*/  FFMA.FTZ R61, -R0, R16, R109 ;  /* 0x00000010003d7223 */ /* 0x000fe2000001016d */
[----:B------:R-:W-:Y:S01]  /*5a60*/  FSEL R185, R44, -INF , !P0 ;  /* 0xff8000002cb97808 */ /* 0x000fe20004000000 */
[----:B------:R-:W-:Y:S01]  /*5a70*/  FFMA.FTZ R73, -R0, R70, R113 ;  /* 0x0000004600497223 */ /* 0x000fe20000010171 */
[----:B------:R-:W-:Y:S01]  /*5a80*/  FSEL R87, R107, -INF , !P4 ;  /* 0xff8000006b577808 */ /* 0x000fe20006000000 */
[----:B------:R-:W-:Y:S01]  /*5a90*/  IMAD.IADD R16, R10, 0x1, -R58 ;  /* 0x000000010a107824 */ /* 0x000fe200078e0a3a */
[----:B------:R-:W-:-:S02]  /*5aa0*/  FSEL R71, R71, -INF , !P4 ;  /* 0xff80000047477808 */ /* 0x000fc40006000000 */
[-C--:B------:R-:W-:Y:S02]  /*5ab0*/  ISETP.GE.AND P0, PT, R30, R21.reuse, PT ;  /* 0x000000151e00720c */ /* 0x080fe40003f06270 */
[----:B------:R-:W-:Y:S01]  /*5ac0*/  ISETP.GE.AND P4, PT, R58, R21, PT ;  /* 0x000000153a00720c */ /* 0x000fe20003f86270 */
[----:B------:R-:W-:Y:S01]  /*5ad0*/  IMAD.IADD R58, R63, 0x1, -R58 ;  /* 0x000000013f3a7824 */ /* 0x000fe200078e0a3a */
[----:B------:R-:W-:Y:S02]  /*5ae0*/  FSEL R61, R61, -INF , !P3 ;  /* 0xff8000003d3d7808 */ /* 0x000fe40005800000 */
[----:B------:R-:W-:Y:S02]  /*5af0*/  FSEL R73, R73, -INF , !P3 ;  /* 0xff80000049497808 */ /* 0x000fe40005800000 */
[----:B------:R-:W-:Y:S02]  /*5b00*/  FSEL R117, R117, -INF , !P2 ;  /* 0xff80000075757808 */ /* 0x000fe40005000000 */
[----:B------:R-:W-:-:S02]  /*5b10*/  FSEL R113, R14, -INF , !P0 ;  /* 0xff8000000e717808 */ /* 0x000fc40004000000 */
[-C--:B------:R-:W-:Y:S01]  /*5b20*/  ISETP.GE.AND P3, PT, R56, R21.reuse, PT ;  /* 0x000000153800720c */ /* 0x080fe20003f66270 */
[C---:B------:R-:W-:Y:S01]  /*5b30*/  IMAD.IADD R56, R63.reuse, 0x1, -R56 ;  /* 0x000000013f387824 */ /* 0x040fe200078e0a38 */
[----:B------:R-:W-:Y:S01]  /*5b40*/  ISETP.GE.AND P2, PT, R52, R21, PT ;  /* 0x000000153400720c */ /* 0x000fe20003f46270 */
[----:B------:R-:W-:Y:S01]  /*5b50*/  IMAD.IADD R52, R63, 0x1, -R52 ;  /* 0x000000013f347824 */ /* 0x000fe200078e0a34 */
[----:B------:R-:W-:Y:S02]  /*5b60*/  FMNMX3.FTZ R14, R8, R93, R89, !PT ;  /* 0x0000005d080e7276 */ /* 0x000fe40007810059 */
[----:B------:R-:W-:Y:S02]  /*5b70*/  IABS R16, R16 ;  /* 0x0000001000107213 */ /* 0x000fe40000000000 */
[----:B------:R-:W-:Y:S02]  /*5b80*/  IABS R58, R58 ;  /* 0x0000003a003a7213 */ /* 0x000fe40000000000 */
[----:B------:R-:W-:-:S02]  /*5b90*/  FSEL R207, R207, -INF , !P1 ;  /* 0xff800000cfcf7808 */ /* 0x000fc40004800000 */
[----:B------:R-:W-:Y:S02]  /*5ba0*/  FSEL R203, R203, -INF , !P1 ;  /* 0xff800000cbcb7808 */ /* 0x000fe40004800000 */
[----:B------:R-:W-:Y:S01]  /*5bb0*/  ISETP.GE.AND P1, PT, R50, R21, PT ;  /* 0x000000153200720c */ /* 0x000fe20003f26270 */
[----:B------:R-:W-:Y:S01]  /*5bc0*/  IMAD.IADD R50, R63, 0x1, -R50 ;  /* 0x000000013f327824 */ /* 0x000fe200078e0a32 */
[----:B------:R-:W-:Y:S02]  /*5bd0*/  FMNMX3.FTZ R14, R14, R97, R95, !PT ;  /* 0x000000610e0e7276 */ /* 0x000fe4000781005f */
[----:B------:R-:W-:Y:S02]  /*5be0*/  I2FP.F32.S32 R16, R16 ;  /* 0x0000001000107245 */ /* 0x000fe40000201400 */
[----:B------:R-:W-:Y:S02]  /*5bf0*/  IABS R56, R56 ;  /* 0x0000003800387213 */ /* 0x000fe40000000000 */
[----:B------:R-:W-:Y:S01]  /*5c00*/  I2FP.F32.S32 R58, R58 ;  /* 0x0000003a003a7245 */ /* 0x000fe20000201400 */
[----:B------:R-:W-:Y:S01]  /*5c10*/  FFMA.FTZ R133, -R0, R16, R133 ;  /* 0x0000001000857223 */ /* 0x000fe20000010185 */
[----:B------:R-:W-:Y:S01]  /*5c20*/  IABS R52, R52 ;  /* 0x0000003400347213 */ /* 0x000fe20000000000 */
[----:B------:R-:W-:Y:S01]  /*5c30*/  IMAD.IADD R16, R10, 0x1, -R36 ;  /* 0x000000010a107824 */ /* 0x000fe200078e0a24 */
[----:B------:R-:W-:Y:S01]  /*5c40*/  FMNMX3.FTZ R14, R14, R91, R87, !PT ;  /* 0x0000005b0e0e7276 */ /* 0x000fe20007810057 */
[----:B------:R-:W-:Y:S01]  /*5c50*/  FFMA.FTZ R137, -R0, R58, R137 ;  /* 0x0000003a00897223 */ /* 0x000fe20000010189 */
[----:B------:R-:W-:-:S02]  /*5c60*/  I2FP.F32.S32 R56, R56 ;  /* 0x0000003800387245 */ /* 0x000fc40000201400 */
[----:B------:R-:W-:Y:S02]  /*5c70*/  IABS R50, R50 ;  /* 0x0000003200327213 */ /* 0x000fe40000000000 */
[----:B------:R-:W-:Y:S02]  /*5c80*/  I2FP.F32.S32 R52, R52 ;  /* 0x0000003400347245 */ /* 0x000fe40000201400 */
[----:B------:R-:W-:Y:S01]  /*5c90*/  FMNMX3.FTZ R14, R14, R61, R121, !PT ;  /* 0x0000003d0e0e7276 */ /* 0x000fe20007810079 */
[C---:B------:R-:W-:Y:S01]  /*5ca0*/  FFMA.FTZ R143, -R0.reuse, R56, R143 ;  /* 0x00000038008f7223 */ /* 0x040fe2000001018f */
[----:B------:R-:W-:Y:S01]  /*5cb0*/  I2FP.F32.S32 R50, R50 ;  /* 0x0000003200327245 */ /* 0x000fe20000201400 */
[----:B------:R-:W-:Y:S01]  /*5cc0*/  FFMA.FTZ R145, -R0, R52, R145 ;  /* 0x0000003400917223 */ /* 0x000fe20000010191 */
[----:B------:R-:W-:Y:S02]  /*5cd0*/  FSEL R199, R133, -INF , !P4 ;  /* 0xff80000085c77808 */ /* 0x000fe40006000000 */
[----:B------:R-:W-:-:S02]  /*5ce0*/  FSEL R195, R137, -INF , !P4 ;  /* 0xff80000089c37808 */ /* 0x000fc40006000000 */
[----:B------:R-:W-:Y:S02]  /*5cf0*/  FMNMX3.FTZ R14, R14, R207, R115, !PT ;  /* 0x000000cf0e0e7276 */ /* 0x000fe40007810073 */
[----:B------:R-:W-:Y:S01]  /*5d00*/  ISETP.GE.AND P4, PT, R38, R21, PT ;  /* 0x000000152600720c */ /* 0x000fe20003f86270 */
[----:B------:R-:W-:Y:S01]  /*5d10*/  IMAD.IADD R38, R63, 0x1, -R38 ;  /* 0x000000013f267824 */ /* 0x000fe200078e0a26 */
[----:B------:R-:W-:Y:S01]  /*5d20*/  IABS R28, R28 ;  /* 0x0000001c001c7213 */ /* 0x000fe20000000000 */
[----:B------:R-:W-:Y:S01]  /*5d30*/  FFMA.FTZ R77, -R0, R50, R77 ;  /* 0x00000032004d7223 */ /* 0x000fe2000001014d */
[----:B------:R-:W-:Y:S02]  /*5d40*/  FSEL R123, R123, -INF , !P3 ;  /* 0xff8000007b7b7808 */ /* 0x000fe40005800000 */
[----:B------:R-:W-:Y:S02]  /*5d50*/  FSEL R125, R143, -INF , !P3 ;  /* 0xff8000008f7d7808 */ /* 0x000fe40005800000 */
[----:B------:R-:W-:-:S02]  /*5d60*/  FSEL R197, R197, -INF , !P2 ;  /* 0xff800000c5c57808 */ /* 0x000fc40005000000 */
[----:B------:R-:W-:Y:S02]  /*5d70*/  FSEL R193, R145, -INF , !P2 ;  /* 0xff80000091c17808 */ /* 0x000fe40005000000 */
[----:B------:R-:W-:Y:S02]  /*5d80*/  FMNMX3.FTZ R14, R14, R205, R129, !PT ;  /* 0x000000cd0e0e7276 */ /* 0x000fe40007810081 */
[----:B------:R-:W-:Y:S02]  /*5d90*/  IABS R16, R16 ;  /* 0x0000001000107213 */ /* 0x000fe40000000000 */
[-C--:B------:R-:W-:Y:S01]  /*5da0*/  ISETP.GE.AND P3, PT, R36, R21.reuse, PT ;  /* 0x000000152400720c */ /* 0x080fe20003f66270 */
[C---:B------:R-:W-:Y:S01]  /*5db0*/  IMAD.IADD R36, R63.reuse, 0x1, -R36 ;  /* 0x000000013f247824 */ /* 0x040fe200078e0a24 */
[----:B------:R-:W-:Y:S01]  /*5dc0*/  ISETP.GE.AND P2, PT, R34, R21, PT ;  /* 0x000000152200720c */ /* 0x000fe20003f46270 */
[----:B------:R-:W-:Y:S01]  /*5dd0*/  IMAD.IADD R34, R63, 0x1, -R34 ;  /* 0x000000013f227824 */ /* 0x000fe200078e0a22 */
[----:B------:R-:W-:-:S02]  /*5de0*/  I2FP.F32.S32 R28, R28 ;  /* 0x0000001c001c7245 */ /* 0x000fc40000201400 */
[----:B------:R-:W-:Y:S02]  /*5df0*/  IABS R38, R38 ;  /* 0x0000002600267213 */ /* 0x000fe40000000000 */
[----:B------:R-:W-:Y:S01]  /*5e00*/  FSEL R151, R42, -INF , !P1 ;  /* 0xff8000002a977808 */ /* 0x000fe20004800000 */
[----:B------:R-:W-:Y:S01]  /*5e10*/  IMAD.IADD R30, R63, 0x1, -R30 ;  /* 0x000000013f1e7824 */ /* 0x000fe200078e0a1e */
[----:B------:R-:W-:Y:S01]  /*5e20*/  FSEL R149, R77, -INF , !P1 ;  /* 0xff8000004d957808 */ /* 0x000fe20004800000 */
[----:B------:R-:W-:Y:S01]  /*5e30*/  FFMA.FTZ R28, -R0, R28, R155 ;  /* 0x0000001c001c7223 */ /* 0x000fe2000001019b */
[----:B------:R-:W-:Y:S02]  /*5e40*/  FMNMX3.FTZ R14, R14, R199, R123, !PT ;  /* 0x000000c70e0e7276 */ /* 0x000fe4000781007b */
[----:B------:R-:W-:Y:S02]  /*5e50*/  I2FP.F32.S32 R16, R16 ;  /* 0x0000001000107245 */ /* 0x000fe40000201400 */
[----:B------:R-:W-:Y:S01]  /*5e60*/  ISETP.GE.AND P1, PT, R32, R21, PT ;  /* 0x000000152000720c */ /* 0x000fe20003f26270 */
[----:B------:R-:W-:Y:S01]  /*5e70*/  IMAD.IADD R32, R63, 0x1, -R32 ;  /* 0x000000013f207824 */ /* 0x000fe200078e0a20 */
[----:B------:R-:W-:Y:S01]  /*5e80*/  IABS R48, R48 ;  /* 0x0000003000307213 */ /* 0x000fe20000000000 */
[----:B------:R-:W-:Y:S01]  /*5e90*/  FFMA.FTZ R16, -R0, R16, R189 ;  /* 0x0000001000107223 */ /* 0x000fe200000101bd */
[----:B------:R-:W-:-:S02]  /*5ea0*/  IABS R36, R36 ;  /* 0x0000002400247213 */ /* 0x000fc40000000000 */
[----:B------:R-:W-:Y:S02]  /*5eb0*/  IABS R34, R34 ;  /* 0x0000002200227213 */ /* 0x000fe40000000000 */
[----:B------:R-:W-:Y:S02]  /*5ec0*/  I2FP.F32.S32 R38, R38 ;  /* 0x0000002600267245 */ /* 0x000fe40000201400 */
[----:B------:R-:W-:Y:S02]  /*5ed0*/  FSEL R147, R147, -INF , !P6 ;  /* 0xff80000093937808 */ /* 0x000fe40007000000 */
[----:B------:R-:W-:Y:S01]  /*5ee0*/  FMNMX3.FTZ R14, R14, R197, R151, !PT ;  /* 0x000000c50e0e7276 */ /* 0x000fe20007810097 */
[----:B------:R-:W-:Y:S01]  /*5ef0*/  FFMA.FTZ R69, -R0, R38, R69 ;  /* 0x0000002600457223 */ /* 0x000fe20000010145 */
[----:B------:R-:W-:Y:S02]  /*5f00*/  I2FP.F32.S32 R48, R48 ;  /* 0x0000003000307245 */ /* 0x000fe40000201400 */
[----:B------:R-:W-:-:S02]  /*5f10*/  IABS R32, R32 ;  /* 0x0000002000207213 */ /* 0x000fc40000000000 */
[----:B------:R-:W-:Y:S02]  /*5f20*/  IABS R30, R30 ;  /* 0x0000001e001e7213 */ /* 0x000fe40000000000 */
[----:B------:R-:W-:Y:S02]  /*5f30*/  I2FP.F32.S32 R36, R36 ;  /* 0x0000002400247245 */ /* 0x000fe40000201400 */
[----:B------:R-:W-:Y:S01]  /*5f40*/  I2FP.F32.S32 R34, R34 ;  /* 0x0000002200227245 */ /* 0x000fe20000201400 */
[----:B------:R-:W-:Y:S01]  /*5f50*/  VIADD R40, R12, 0x61 ;  /* 0x000000610c287836 */ /* 0x000fe20000000000 */
[----:B------:R-:W-:Y:S01]  /*5f60*/  FSEL R189, R28, -INF , !P5 ;  /* 0xff8000001cbd7808 */ /* 0x000fe20006800000 */
[----:B------:R-:W-:Y:S01]  /*5f70*/  VIADD R38, R12, 0x68 ;  /* 0x000000680c267836 */ /* 0x000fe20000000000 */
[----:B------:R-:W-:Y:S02]  /*5f80*/  FSEL R145, R18, -INF , !P4 ;  /* 0xff80000012917808 */ /* 0x000fe40006000000 */
[----:B------:R-:W-:Y:S01]  /*5f90*/  FMNMX3.FTZ R14, R14, R191, R147, !PT ;  /* 0x000000bf0e0e7276 */ /* 0x000fe20007810093 */
[C---:B------:R-:W-:Y:S01]  /*5fa0*/  FFMA.FTZ R79, -R0.reuse, R48, R79 ;  /* 0x00000030004f7223 */ /* 0x040fe2000001014f */
[----:B------:R-:W-:Y:S01]  /*5fb0*/  I2FP.F32.S32 R32, R32 ;  /* 0x0000002000207245 */ /* 0x000fe20000201400 */
[C---:B------:R-:W-:Y:S01]  /*5fc0*/  FFMA.FTZ R57, -R0.reuse, R36, R57 ;  /* 0x0000002400397223 */ /* 0x040fe20000010139 */
[----:B------:R-:W-:Y:S01]  /*5fd0*/  I2FP.F32.S32 R30, R30 ;  /* 0x0000001e001e7245 */ /* 0x000fe20000201400 */
[----:B------:R-:W-:Y:S01]  /*5fe0*/  FFMA.FTZ R133, -R0, R34, R13 ;  /* 0x0000002200857223 */ /* 0x000fe2000001010d */
[----:B------:R-:W-:Y:S01]  /*5ff0*/  FSEL R143, R16, -INF , !P3 ;  /* 0xff800000108f7808 */ /* 0x000fe20005800000 */
[----:B------:R-:W-:Y:S01]  /*6000*/  VIADD R36, R12, 0x69 ;  /* 0x000000690c247836 */ /* 0x000fe20000000000 */
[----:B------:R-:W-:Y:S01]  /*6010*/  FMNMX3.FTZ R16, R14, R189, R145, !PT ;  /* 0x000000bd0e107276 */ /* 0x000fe20007810091 */
[----:B------:R-:W-:Y:S01]  /*6020*/  VIADD R34, R12, 0x70 ;  /* 0x000000700c227836 */ /* 0x000fe20000000000 */
[----:B------:R-:W-:Y:S01]  /*6030*/  FMNMX3.FTZ R14, R4, R85, R83, !PT ;  /* 0x00000055040e7276 */ /* 0x000fe20007810053 */
[----:B------:R-:W-:-:S02]  /*6040*/  IMAD.IADD R48, R10, 0x1, -R40 ;  /* 0x000000010a307824 */ /* 0x000fc400078e0a28 */
[----:B------:R-:W-:Y:S02]  /*6050*/  IMAD.IADD R46, R10, 0x1, -R38 ;  /* 0x000000010a2e7824 */ /* 0x000fe400078e0a26 */
[C---:B------:R-:W-:Y:S01]  /*6060*/  FFMA.FTZ R131, -R0.reuse, R32, R15 ;  /* 0x0000002000837223 */ /* 0x040fe2000001010f */
[----:B------:R-:W-:Y:S01]  /*6070*/  FFMA.FTZ R41, -R0, R30, R41 ;  /* 0x0000001e00297223 */ /* 0x000fe20000010129 */
[----:B------:R-:W-:Y:S01]  /*6080*/  VIADD R32, R12, 0x71 ;  /* 0x000000710c207836 */ /* 0x000fe20000000000 */
[----:B------:R-:W-:Y:S01]  /*6090*/  FMNMX3.FTZ R14, R14, R81, R45, !PT ;  /* 0x000000510e0e7276 */ /* 0x000fe2000781002d */
[----:B------:R-:W-:Y:S01]  /*60a0*/  VIADD R30, R12, 0x78 ;  /* 0x000000780c1e7836 */ /* 0x000fe20000000000 */
[----:B------:R-:W-:Y:S01]  /*60b0*/  IABS R48, R48 ;  /* 0x0000003000307213 */ /* 0x000fe20000000000 */
[C---:B------:R-:W-:Y:S01]  /*60c0*/  IMAD.IADD R44, R10.reuse, 0x1, -R36 ;  /* 0x000000010a2c7824 */ /* 0x040fe200078e0a24 */
[----:B------:R-:W-:Y:S01]  /*60d0*/  IABS R46, R46 ;  /* 0x0000002e002e7213 */ /* 0x000fe20000000000 */
[----:B------:R-:W-:Y:S01]  /*60e0*/  IMAD.IADD R42, R10, 0x1, -R34 ;  /* 0x000000010a2a7824 */ /* 0x000fe200078e0a22 */
[----:B------:R-:W-:Y:S01]  /*60f0*/  FMNMX3.FTZ R14, R14, R75, R71, !PT ;  /* 0x0000004b0e0e7276 */ /* 0x000fe20007810047 */
[----:B------:R-:W-:Y:S01]  /*6100*/  VIADD R12, R12, 0x79 ;  /* 0x000000790c0c7836 */ /* 0x000fe20000000000 */
[----:B------:R-:W-:Y:S01]  /*6110*/  IABS R44, R44 ;  /* 0x0000002c002c7213 */ /* 0x000fe20000000000 */
[C---:B------:R-:W-:Y:S01]  /*6120*/  IMAD.IADD R15, R10.reuse, 0x1, -R32 ;  /* 0x000000010a0f7824 */ /* 0x040fe200078e0a20 */
[----:B------:R-:W-:Y:S01]  /*6130*/  IABS R42, R42 ;  /* 0x0000002a002a7213 */ /* 0x000fe20000000000 */
[----:B------:R-:W-:Y:S01]  /*6140*/  IMAD.IADD R13, R10, 0x1, -R30 ;  /* 0x000000010a0d7824 */ /* 0x000fe200078e0a1e */
[----:B------:R-:W-:-:S02]  /*6150*/  I2FP.F32.S32 R48, R48 ;  /* 0x0000003000307245 */ /* 0x000fc40000201400 */
[----:B------:R-:W-:Y:S01]  /*6160*/  I2FP.F32.S32 R46, R46 ;  /* 0x0000002e002e7245 */ /* 0x000fe20000201400 */
[----:B------:R-:W-:Y:S01]  /*6170*/  IMAD.IADD R10, R10, 0x1, -R12 ;  /* 0x000000010a0a7824 */ /* 0x000fe200078e0a0c */
[----:B------:R-:W-:Y:S02]  /*6180*/  FSEL R141, R141, -INF , !P2 ;  /* 0xff8000008d8d7808 */ /* 0x000fe40005000000 */
[----:B------:R-:W-:Y:S01]  /*6190*/  FMNMX3.FTZ R14, R14, R73, R117, !PT ;  /* 0x000000490e0e7276 */ /* 0x000fe20007810075 */
[C---:B------:R-:W-:Y:S01]  /*61a0*/  FFMA.FTZ R17, -R0.reuse, R48, R17 ;  /* 0x0000003000117223 */ /* 0x040fe20000010111 */
[----:B------:R-:W-:Y:S01]  /*61b0*/  I2FP.F32.S32 R44, R44 ;  /* 0x0000002c002c7245 */ /* 0x000fe20000201400 */
[----:B------:R-:W-:Y:S01]  /*61c0*/  FFMA.FTZ R37, -R0, R46, R37 ;  /* 0x0000002e00257223 */ /* 0x000fe20000010125 */
[----:B------:R-:W-:Y:S02]  /*61d0*/  I2FP.F32.S32 R42, R42 ;  /* 0x0000002a002a7245 */ /* 0x000fe40000201400 */
[----:B------:R-:W-:-:S02]  /*61e0*/  IABS R15, R15 ;  /* 0x0000000f000f7213 */ /* 0x000fc40000000000 */
[----:B------:R-:W-:Y:S02]  /*61f0*/  IABS R13, R13 ;  /* 0x0000000d000d7213 */ /* 0x000fe40000000000 */
[----:B------:R-:W-:Y:S02]  /*6200*/  FSEL R155, R79, -INF , !P6 ;  /* 0xff8000004f9b7808 */ /* 0x000fe40007000000 */
[----:B------:R-:W-:Y:S02]  /*6210*/  FSEL R153, R153, -INF , !P5 ;  /* 0xff80000099997808 */ /* 0x000fe40006800000 */
[-C--:B------:R-:W-:Y:S02]  /*6220*/  ISETP.GE.AND P6, PT, R40, R21.reuse, PT ;  /* 0x000000152800720c */ /* 0x080fe40003fc6270 */
[----:B------:R-:W-:Y:S02]  /*6230*/  ISETP.GE.AND P5, PT, R38, R21, PT ;  /* 0x000000152600720c */ /* 0x000fe40003fa6270 */
[----:B------:R-:W-:-:S02]  /*6240*/  FSEL R139, R139, -INF , !P1 ;  /* 0xff8000008b8b7808 */ /* 0x000fc40004800000 */
[----:B------:R-:W-:Y:S02]  /*6250*/  FMNMX3.FTZ R16, R16, R143, R141, !PT ;  /* 0x0000008f10107276 */ /* 0x000fe4000781008d */
[----:B------:R-:W-:Y:S01]  /*6260*/  FMNMX3.FTZ R14, R14, R203, R119, !PT ;  /* 0x000000cb0e0e7276 */ /* 0x000fe20007810077 */
[C---:B------:R-:W-:Y:S01]  /*6270*/  FFMA.FTZ R39, -R0.reuse, R44, R39 ;  /* 0x0000002c00277223 */ /* 0x040fe20000010127 */
[----:B------:R-:W-:Y:S01]  /*6280*/  IABS R10, R10 ;  /* 0x0000000a000a7213 */ /* 0x000fe20000000000 */
[----:B------:R-:W-:Y:S01]  /*6290*/  FFMA.FTZ R42, -R0, R42, R43 ;  /* 0x0000002a002a7223 */ /* 0x000fe2000001012b */
[----:B------:R-:W-:Y:S02]  /*62a0*/  I2FP.F32.S32 R15, R15 ;  /* 0x0000000f000f7245 */ /* 0x000fe40000201400 */
[----:B------:R-:W-:Y:S02]  /*62b0*/  I2FP.F32.S32 R13, R13 ;  /* 0x0000000d000d7245 */ /* 0x000fe40000201400 */
[----:B------:R-:W-:-:S02]  /*62c0*/  FSEL R137, R69, -INF , !P4 ;  /* 0xff80000045897808 */ /* 0x000fc40006000000 */
[----:B------:R-:W-:Y:S02]  /*62d0*/  FSEL R135, R57, -INF , !P3 ;  /* 0xff80000039877808 */ /* 0x000fe40005800000 */
[-C--:B------:R-:W-:Y:S02]  /*62e0*/  ISETP.GE.AND P4, PT, R36, R21.reuse, PT ;  /* 0x000000152400720c */ /* 0x080fe40003f86270 */
[----:B------:R-:W-:Y:S02]  /*62f0*/  ISETP.GE.AND P3, PT, R34, R21, PT ;  /* 0x000000152200720c */ /* 0x000fe40003f66270 */
[----:B------:R-:W-:Y:S02]  /*6300*/  FSEL R111, R17, -INF , !P6 ;  /* 0xff800000116f7808 */ /* 0x000fe40007000000 */
[----:B------:R-:W-:Y:S02]  /*6310*/  FSEL R109, R37, -INF , !P5 ;  /* 0xff800000256d7808 */ /* 0x000fe40006800000 */
[----:B------:R-:W-:-:S02]  /*6320*/  FMNMX3.FTZ R16, R16, R139, R113, !PT ;  /* 0x0000008b10107276 */ /* 0x000fc40007810071 */
[----:B------:R-:W-:Y:S01]  /*6330*/  FMNMX3.FTZ R14, R14, R201, R127, !PT ;  /* 0x000000c90e0e7276 */ /* 0x000fe2000781007f */
[C---:B------:R-:W-:Y:S01]  /*6340*/  FFMA.FTZ R15, -R0.reuse, R15, R51 ;  /* 0x0000000f000f7223 */ /* 0x040fe20000010133 */
[----:B------:R-:W-:Y:S01]  /*6350*/  I2FP.F32.S32 R10, R10 ;  /* 0x0000000a000a7245 */ /* 0x000fe20000201400 */
[----:B------:R-:W-:Y:S01]  /*6360*/  FFMA.FTZ R53, -R0, R13, R53 ;  /* 0x0000000d00357223 */ /* 0x000fe20000010135 */
[----:B------:R-:W-:Y:S02]  /*6370*/  FSEL R133, R133, -INF , !P2 ;  /* 0xff80000085857808 */ /* 0x000fe40005000000 */
[----:B------:R-:W-:Y:S02]  /*6380*/  FSEL R131, R131, -INF , !P1 ;  /* 0xff80000083837808 */ /* 0x000fe40004800000 */
[-C--:B------:R-:W-:Y:S02]  /*6390*/  ISETP.GE.AND P2, PT, R32, R21.reuse, PT ;  /* 0x000000152000720c */ /* 0x080fe40003f46270 */
[----:B------:R-:W-:-:S02]  /*63a0*/  ISETP.GE.AND P1, PT, R30, R21, PT ;  /* 0x000000151e00720c */ /* 0x000fc40003f26270 */
[----:B------:R-:W-:Y:S02]  /*63b0*/  FSEL R107, R39, -INF , !P4 ;  /* 0xff800000276b7808 */ /* 0x000fe40006000000 */
[----:B------:R-:W-:Y:S02]  /*63c0*/  FSEL R57, R42, -INF , !P3 ;  /* 0xff8000002a397808 */ /* 0x000fe40005800000 */
[----:B------:R-:W-:Y:S01]  /*63d0*/  FMNMX3.FTZ R16, R16, R111, R109, !PT ;  /* 0x0000006f10107276 */ /* 0x000fe2000781006d */
[C---:B------:R-:W-:Y:S01]  /*63e0*/  IMAD.IADD R40, R63.reuse, 0x1, -R40 ;  /* 0x000000013f287824 */ /* 0x040fe200078e0a28 */
[----:B------:R-:W-:Y:S01]  /*63f0*/  FMNMX3.FTZ R14, R14, R195, R125, !PT ;  /* 0x000000c30e0e7276 */ /* 0x000fe2000781007d */
[----:B------:R-:W-:Y:S01]  /*6400*/  IMAD.IADD R38, R63, 0x1, -R38 ;  /* 0x000000013f267824 */ /* 0x000fe200078e0a26 */
[----:B------:R-:W-:Y:S01]  /*6410*/  FSEL R105, R41, -INF , !P0 ;  /* 0xff80000029697808 */ /* 0x000fe20004000000 */
[----:B------:R-:W-:Y:S01]  /*6420*/  FFMA.FTZ R51, -R0, R10, R55 ;  /* 0x0000000a00337223 */ /* 0x000fe20000010137 */
[----:B------:R-:W-:-:S02]  /*6430*/  ISETP.GE.AND P0, PT, R12, R21, PT ;  /* 0x000000150c00720c */ /* 0x000fc40003f06270 */
[----:B------:R-:W-:Y:S02]  /*6440*/  FSEL R55, R15, -INF , !P2 ;  /* 0xff8000000f377808 */ /* 0x000fe40005000000 */
[----:B------:R-:W-:Y:S02]  /*6450*/  FSEL R53, R53, -INF , !P1 ;  /* 0xff80000035357808 */ /* 0x000fe40004800000 */
[----:B------:R-:W-:Y:S01]  /*6460*/  FMNMX3.FTZ R16, R16, R107, R57, !PT ;  /* 0x0000006b10107276 */ /* 0x000fe20007810039 */
[C---:B------:R-:W-:Y:S01]  /*6470*/  IMAD.IADD R36, R63.reuse, 0x1, -R36 ;  /* 0x000000013f247824 */ /* 0x040fe200078e0a24 */
[----:B------:R-:W-:Y:S01]  /*6480*/  FMNMX3.FTZ R14, R14, R193, R149, !PT ;  /* 0x000000c10e0e7276 */ /* 0x000fe20007810095 */
[----:B------:R-:W-:Y:S01]  /*6490*/  IMAD.IADD R34, R63, 0x1, -R34 ;  /* 0x000000013f227824 */ /* 0x000fe200078e0a22 */
[----:B------:R-:W-:Y:S02]  /*64a0*/  IABS R40, R40 ;  /* 0x0000002800287213 */ /* 0x000fe40000000000 */
[----:B------:R-:W-:-:S02]  /*64b0*/  IABS R38, R38 ;  /* 0x0000002600267213 */ /* 0x000fc40000000000 */
[----:B------:R-:W-:Y:S02]  /*64c0*/  FSEL R51, R51, -INF , !P0 ;  /* 0xff80000033337808 */ /* 0x000fe40004000000 */
[----:B------:R-:W-:Y:S01]  /*64d0*/  FMNMX3.FTZ R16, R16, R55, R53, !PT ;  /* 0x0000003710107276 */ /* 0x000fe20007810035 */
[C---:B------:R-:W-:Y:S01]  /*64e0*/  IMAD.IADD R32, R63.reuse, 0x1, -R32 ;  /* 0x000000013f207824 */ /* 0x040fe200078e0a20 */
[----:B------:R-:W-:Y:S01]  /*64f0*/  FMNMX3.FTZ R14, R14, R185, R155, !PT ;  /* 0x000000b90e0e7276 */ /* 0x000fe2000781009b */
[----:B------:R-:W-:Y:S01]  /*6500*/  IMAD.IADD R30, R63, 0x1, -R30 ;  /* 0x000000013f1e7824 */ /* 0x000fe200078e0a1e */
[----:B------:R-:W-:Y:S02]  /*6510*/  I2FP.F32.S32 R40, R40 ;  /* 0x0000002800287245 */ /* 0x000fe40000201400 */
[----:B------:R-:W-:Y:S02]  /*6520*/  IABS R13, R36 ;  /* 0x00000024000d7213 */ /* 0x000fe40000000000 */
[----:B------:R-:W-:-:S02]  /*6530*/  I2FP.F32.S32 R10, R38 ;  /* 0x00000026000a7245 */ /* 0x000fc40000201400 */
[----:B------:R-:W-:Y:S02]  /*6540*/  IABS R34, R34 ;  /* 0x0000002200227213 */ /* 0x000fe40000000000 */
[----:B------:R-:W-:Y:S01]  /*6550*/  FMNMX.FTZ R16, R51, R16, !PT ;  /* 0x0000001033107209 */ /* 0x000fe20007810000 */
[----:B------:R-:W-:Y:S01]  /*6560*/  IMAD.IADD R12, R63, 0x1, -R12 ;  /* 0x000000013f0c7824 */ /* 0x000fe200078e0a0c */
[----:B------:R-:W-:Y:S01]  /*6570*/  FMNMX3.FTZ R14, R14, R153, R137, !PT ;  /* 0x000000990e0e7276 */ /* 0x000fe20007810089 */
[C---:B------:R-:W-:Y:S01]  /*6580*/  FFMA.FTZ R19, -R0.reuse, R40, R19 ;  /* 0x0000002800137223 */ /* 0x040fe20000010113 */
[----:B------:R-:W-:Y:S01]  /*6590*/  I2FP.F32.S32 R18, R13 ;  /* 0x0000000d00127245 */ /* 0x000fe20000201400 */
[----:B------:R-:W-:Y:S01]  /*65a0*/  FFMA.FTZ R10, -R0, R10, R33 ;  /* 0x0000000a000a7223 */ /* 0x000fe20000010121 */
[----:B------:R-:W-:Y:S02]  /*65b0*/  IABS R32, R32 ;  /* 0x0000002000207213 */ /* 0x000fe40000000000 */
[----:B------:R-:W-:-:S02]  /*65c0*/  IABS R30, R30 ;  /* 0x0000001e001e7213 */ /* 0x000fc40000000000 */
        /* <DEDUP_REMOVED lines=35> */
[----:B------:R-:W-:-:S04]  /*6800*/  IMAD.IADD R103, R7, 0x1, R160 ;  /* 0x0000000107677824 */ /* 0x000fc800078e02a0 */
[-CC-:B------:R-:W-:Y:S01]  /*6810*/  FFMA.FTZ R48, R93, R29.reuse, -R42.reuse ;  /* 0x0000001d5d307223 */ /* 0x180fe2000001082a */
[----:B------:R-:W-:Y:S01]  /*6820*/  FFMA.FTZ R47, R95, R29, -R42 ;  /* 0x0000001d5f2f7223 */ /* 0x000fe2000001082a */
[----:B-1----:R-:W-:Y:S01]  /*6830*/  FMNMX.FTZ R36, R10, R13, !PT ;  /* 0x0000000d0a247209 */ /* 0x002fe20007810000 */
[----:B------:R-:W1:Y:S03]  /*6840*/  LDSM.16.MT88.4 R92, [R160+0x6000] ;  /* 0x00600000a05c783b */ /* 0x000e660000004200 */
[----:B------:R-:W-:Y:S01]  /*6850*/  FSETP.NEU.FTZ.AND P0, PT, R36, -INF , PT ;  /* 0xff8000002400780b */ /* 0x000fe20003f1d000 */
[----:B------:R-:W-:Y:S01]  /*6860*/  FMUL.FTZ R28, R29, R36 ;  /* 0x000000241d1c7220 */ /* 0x000fe20000410000 */
[----:B------:R-:W-:Y:S02]  /*6870*/  IMAD.IADD R156, R5, 0x1, R160 ;  /* 0x00000001059c7824 */ /* 0x000fe400078e02a0 */
[----:B------:R-:W-:Y:S01]  /*6880*/  FFMA.FTZ R30, R61, R29, -R42 ;  /* 0x0000001d3d1e7223 */ /* 0x000fe2000001082a */
[----:B------:R-:W-:-:S02]  /*6890*/  IMAD.IADD R102, R5, 0x1, R103 ;  /* 0x0000000105667824 */ /* 0x000fc400078e0267 */
[-CC-:B------:R-:W-:Y:S01]  /*68a0*/  FFMA.FTZ R63, R8, R29.reuse, -R42.reuse ;  /* 0x0000001d083f7223 */ /* 0x180fe2000001082a */
[----:B------:R-:W-:Y:S01]  /*68b0*/  FSEL R28, R28, RZ, P0 ;  /* 0x000000ff1c1c7208 */ /* 0x000fe20000000000 */
[-CC-:B------:R-:W-:Y:S01]  /*68c0*/  FFMA.FTZ R49, R89, R29.reuse, -R42.reuse ;  /* 0x0000001d59317223 */ /* 0x180fe2000001082a */
[-CC-:B------:R-:W-:Y:S01]  /*68d0*/  FFMA.FTZ R40, R97, R29.reuse, -R42.reuse ;  /* 0x0000001d61287223 */ /* 0x180fe2000001082a */
[-C--:B------:R-:W-:Y:S01]  /*68e0*/  FFMA.FTZ R39, R87, R29.reuse, -R42 ;  /* 0x0000001d57277223 */ /* 0x080fe2000001082a */
[----:B------:R-:W-:Y:S01]  /*68f0*/  LDSM.16.MT88.4 R76, [R103+0x6000] ;  /* 0x00600000674c783b */ /* 0x000fe20000004200 */
[-CC-:B------:R-:W-:Y:S01]  /*6900*/  FFMA.FTZ R61, R4, R29.reuse, -R28.reuse ;  /* 0x0000001d043d7223 */ /* 0x180fe2000001081c */
[-CC-:B------:R-:W-:Y:S01]  /*6910*/  FFMA.FTZ R46, R85, R29.reuse, -R28.reuse ;  /* 0x0000001d552e7223 */ /* 0x180fe2000001081c */
[-CC-:B------:R-:W-:Y:S01]  /*6920*/  FFMA.FTZ R44, R83, R29.reuse, -R28.reuse ;  /* 0x0000001d532c7223 */ /* 0x180fe2000001081c */
[-C--:B------:R-:W-:Y:S01]  /*6930*/  FFMA.FTZ R59, R81, R29.reuse, -R28 ;  /* 0x0000001d513b7223 */ /* 0x080fe2000001081c */
[----:B------:R-:W2:Y:S04]  /*6940*/  LDSM.16.MT88.4 R84, [R156+0x6000] ;  /* 0x006000009c54783b */ /* 0x000ea80000004200 */
[----:B------:R-:W3:Y:S01]  /*6950*/  LDSM.16.MT88.4 R4, [R102+0x6000] ;  /* 0x006000006604783b */ /* 0x000ee20000004200 */
[----:B------:R-:W-:Y:S03]  /*6960*/  MUFU.EX2 R63, R63 ;  /* 0x0000003f003f7308 */ /* 0x000fe60000000800 */
[----:B------:R-:W4:Y:S01]  /*6970*/  LDSM.16.MT88.4 R8, [R160+0x6800] ;  /* 0x00680000a008783b */ /* 0x000f220000004200 */
[----:B------:R-:W-:-:S03]  /*6980*/  FFMA.FTZ R34, R91, R29, -R42 ;  /* 0x0000001d5b227223 */ /* 0x000fc6000001082a */
[----:B------:R-:W5:Y:S01]  /*6990*/  LDSM.16.MT88.4 R12, [R103+0x6800] ;  /* 0x00680000670c783b */ /* 0x000f620000004200 */
[----:B------:R-:W1:Y:S03]  /*69a0*/  MUFU.EX2 R48, R48 ;  /* 0x0000003000307308 */ /* 0x000e660000000800 */
[----:B------:R-:W5:Y:S05]  /*69b0*/  LDSM.16.MT88.4 R16, [R156+0x6800] ;  /* 0x006800009c10783b */ /* 0x000f6a0000004200 */
        /* <DEDUP_REMOVED lines=9> */
[----:B------:R-:W-:Y:S01]  /*6a50*/  FFMA.FTZ R32, R73, R29, -R28 ;  /* 0x0000001d49207223 */ /* 0x000fe2000001081c */
[----:B-1----:R-:W-:-:S02]  /*6a60*/  F2FP.BF16.F32.PACK_AB R68, R48, R63 ;  /* 0x0000003f3044723e */ /* 0x002fc400000010ff */
[----:B--2---:R-:W-:Y:S02]  /*6a70*/  F2FP.BF16.F32.PACK_AB R70, R40, R49 ;  /* 0x000000312846723e */ /* 0x004fe400000010ff */
[----:B---3--:R-:W-:Y:S01]  /*6a80*/  F2FP.BF16.F32.PACK_AB R69, R46, R61 ;  /* 0x0000003d2e45723e */ /* 0x008fe200000010ff */
        /* <DEDUP_REMOVED lines=165> */
[----:B------:R-:W-:-:S02]  /*74e0*/  FADD.FTZ R48, R63, R48 ;  /* 0x000000303f307221 */ /* 0x000fc40000010000 */
[C---:B------:R-:W-:Y:S05]  /*74f0*/  HMMA.16816.F32.BF16 R88, R4.reuse, R16, R88 ;  /* 0x000000100458723c */ /* 0x040fea0000041858 */
[----:B------:R-:W-:Y:S03]  /*7500*/  MUFU.EX2 R118, R118 ;  /* 0x0000007600767308 */ /* 0x000fe60000000800 */
[C---:B--2---:R-:W-:Y:S05]  /*7510*/  HMMA.16816.F32.BF16 R72, R4.reuse, R8, R72 ;  /* 0x000000080448723c */ /* 0x044fea0000041848 */
[----:B------:R-:W-:Y:S03]  /*7520*/  MUFU.EX2 R109, R109 ;  /* 0x0000006d006d7308 */ /* 0x000fe60000000800 */
[C---:B------:R-:W-:Y:S01]  /*7530*/  HMMA.16816.F32.BF16 R68, R4.reuse, R10, R68 ;  /* 0x0000000a0444723c */ /* 0x040fe20000041844 */
[----:B------:R-:W2:Y:S04]  /*7540*/  LDSM.16.MT88.4 R8, [R156+0x9000] ;  /* 0x009000009c08783b */ /* 0x000ea80000004200 */
[----:B------:R-:W3:Y:S03]  /*7550*/  MUFU.EX2 R116, R116 ;  /* 0x0000007400747308 */ /* 0x000ee60000000800 */
[----:B------:R-:W-:Y:S01]  /*7560*/  HMMA.16816.F32.BF16 R84, R4, R18, R84 ;  /* 0x000000120454723c */ /* 0x000fe20000041854 */
[----:B------:R-:W4:Y:S04]  /*7570*/  LDSM.16.MT88.4 R16, [R103+0x9000] ;  /* 0x009000006710783b */ /* 0x000f280000004200 */
[----:B------:R-:W-:Y:S08]  /*7580*/  MUFU.EX2 R105, R105 ;  /* 0x0000006900697308 */ /* 0x000ff00000000800 */
[----:B------:R-:W5:Y:S08]  /*7590*/  MUFU.EX2 R120, R120 ;  /* 0x0000007800787308 */ /* 0x000f700000000800 */
[----:B------:R-:W-:Y:S08]  /*75a0*/  MUFU.EX2 R67, R67 ;  /* 0x0000004300437308 */ /* 0x000ff00000000800 */
[----:B------:R-:W1:Y:S01]  /*75b0*/  MUFU.EX2 R46, R65 ;  /* 0x00000041002e7308 */ /* 0x000e620000000800 */
[----:B------:R-:W-:-:S04]  /*75c0*/  FADD.FTZ R49, R49, R48 ;  /* 0x0000003031317221 */ /* 0x000fc80000010000 */
[----:B------:R-:W-:Y:S01]  /*75d0*/  FADD.FTZ R4, R40, R49 ;  /* 0x0000003128047221 */ /* 0x000fe20000010000 */
[----:B---3--:R-:W-:Y:S02]  /*75e0*/  F2FP.BF16.F32.PACK_AB R6, R116, R109 ;  /* 0x0000006d7406723e */ /* 0x008fe400000010ff */
[----:B-----5:R-:W-:Y:S01]  /*75f0*/  F2FP.BF16.F32.PACK_AB R5, R120, R105 ;  /* 0x000000697805723e */ /* 0x020fe200000010ff */
[----:B------:R-:W-:Y:S01]  /*7600*/  FADD.FTZ R49, R47, R4 ;  /* 0x000000042f317221 */ /* 0x000fe20000010000 */
        /* <DEDUP_REMOVED lines=11> */
[----:B--2---:R-:W-:Y:S02]  /*76c0*/  HMMA.16816.F32.BF16 R88, R4, R8, R88 ;  /* 0x000000080458723c */ /* 0x004fe40000041858 */
[----:B------:R-:W-:-:S06]  /*76d0*/  FADD.FTZ R35, R35, R38 ;  /* 0x0000002623237221 */ /* 0x000fcc0000010000 */
[----:B------:R-:W-:Y:S01]  /*76e0*/  HMMA.16816.F32.BF16 R84, R4, R10, R84 ;  /* 0x0000000a0454723c */ /* 0x000fe20000041854 */
[----:B------:R-:W2:Y:S01]  /*76f0*/  LDSM.16.MT88.4 R8, [R160+0x9800] ;  /* 0x00980000a008783b */ /* 0x000ea20000004200 */
[----:B------:R-:W-:-:S06]  /*7700*/  FADD.FTZ R32, R32, R35 ;  /* 0x0000002320207221 */ /* 0x000fcc0000010000 */
[C---:B----4-:R-:W-:Y:S01]  /*7710*/  HMMA.16816.F32.BF16 R80, R4.reuse, R16, R80 ;  /* 0x000000100450723c */ /* 0x050fe20000041850 */
        /* <DEDUP_REMOVED lines=73> */
[C---:B--2---:R-:W-:Y:S08]  /*7bb0*/  HMMA.16816.F32.BF16 R72, R4.reuse, R8, R72 ;  /* 0x000000080448723c */ /* 0x044ff00000041848 */
[----:B------:R-:W-:Y:S01]  /*7bc0*/  HMMA.16816.F32.BF16 R68, R4, R10, R68 ;  /* 0x0000000a0444723c */ /* 0x000fe20000041844 */
[----:B------:R-:W-:Y:S02]  /*7bd0*/  VIADD R4, R20, 0xfffffffe ;  /* 0xfffffffe14047836 */ /* 0x000fe40000000000 */
[----:B------:R-:W-:Y:S01]  /*7be0*/  FADD.FTZ R47, R47, R116 ;  /* 0x000000742f2f7221 */ /* 0x000fe20000010000 */
[----:B------:R-:W-:-:S02]  /*7bf0*/  FADD.FTZ R43, R43, R46 ;  /* 0x0000002e2b2b7221 */ /* 0x000fc40000010000 */
[----:B------:R-:W-:Y:S01]  /*7c00*/  ISETP.GE.AND P0, PT, R4, R171, PT ;  /* 0x000000ab0400720c */ /* 0x000fe20003f06270 */
[----:B------:R-:W-:Y:S01]  /*7c10*/  FADD.FTZ R47, R40, R47 ;  /* 0x0000002f282f7221 */ /* 0x000fe20000010000 */
[----:B------:R-:W-:-:S03]  /*7c20*/  FADD.FTZ R43, R34, R43 ;  /* 0x0000002b222b7221 */ /* 0x000fc60000010000 */
[----:B------:R-:W-:Y:S01]  /*7c30*/  FADD.FTZ R42, R42, R47 ;  /* 0x0000002f2a2a7221 */ /* 0x000fe20000010000 */
[----:B------:R-:W-:-:S03]  /*7c40*/  FADD.FTZ R30, R30, R43 ;  /* 0x0000002b1e1e7221 */ /* 0x000fc60000010000 */
[----:B------:R-:W-:Y:S01]  /*7c50*/  FADD.FTZ R189, R189, R42 ;  /* 0x0000002abdbd7221 */ /* 0x000fe20000010000 */
[----:B------:R-:W-:-:S03]  /*7c60*/  FADD.FTZ R191, R191, R30 ;  /* 0x0000001ebfbf7221 */ /* 0x000fc60000010000 */
[----:B------:R-:W-:Y:S05]  /*7c70*/  @!P0 BRA `(.L_x_12285) ;  /* 0x00000044003c8947 */ /* 0x000fea0003800000 */
        /* <DEDUP_REMOVED lines=9> */
.L_x_12292:
        /* <DEDUP_REMOVED lines=80> */
.L_x_12287:
[----:B------:R-:W-:Y:S05]  /*8210*/  BSYNC.RECONVERGENT B0 ;  /* 0x0000000000007941 */ /* 0x000fea0003800200 */
.L_x_12286:
[----:B------:R-:W-:Y:S01]  /*8220*/  @!PT LDS RZ, [RZ] ;  /* 0x00000000fffff984 */ /* 0x000fe20000000800 */
[----:B------:R-:W-:Y:S01]  /*8230*/  @!PT LDS RZ, [RZ] ;  /* 0x00000000fffff984 */ /* 0x000fe20000000800 */
[----:B------:R-:W-:Y:S01]  /*8240*/  @!PT LDS RZ, [RZ] ;  /* 0x00000000fffff984 */ /* 0x000fe20000000800 */
[----:B------:R-:W-:Y:S01]  /*8250*/  @!P1 LDGSTS.E.BYPASS.LTC128B.128 [R179+0x6000], desc[UR4][R174.64] ;  /* 0x06000000aeb39fae */ /* 0x000fe2000b981a04 */
[----:B------:R-:W-:Y:S01]  /*8260*/  IADD3 R194, P3, PT, R193, R174, RZ ;  /* 0x000000aec1c27210 */ /* 0x000fe20007f7e0ff */
[C---:B------:R-:W-:Y:S01]  /*8270*/  @!P0 IMAD R188, R169.reuse, 0x60, RZ ;  /* 0x00000060a9bc8824 */ /* 0x040fe200078e02ff */
[C-C-:B------:R-:W-:Y:S01]  /*8280*/  SHF.L.U64.HI R190, R168.reuse, 0x5, R169.reuse ;  /* 0x00000005a8be7819 */ /* 0x140fe200000102a9 */
[----:B------:R-:W-:Y:S01]  /*8290*/  @!P0 IMAD R192, R169, 0xa0, RZ ;  /* 0x000000a0a9c08824 */ /* 0x000fe200078e02ff */
[----:B------:R-:W-:Y:S01]  /*82a0*/  @!P0 LEA R204, P4, R168, R194, 0x6 ;  /* 0x000000c2a8cc8211 */ /* 0x000fe200078830ff */
[----:B------:R-:W-:Y:S01]  /*82b0*/  BSSY.RECONVERGENT B1, `(.L_x_12288) ;  /* 0x00001ab000017945 */ /* 0x000fe20003800200 */
[----:B------:R-:W-:Y:S01]  /*82c0*/  IADD3.X R195, PT, PT, R190, R175, RZ, P3, !PT ;  /* 0x000000afbec37210 */ /* 0x000fe20001ffe4ff */
[----:B------:R-:W-:Y:S01]  /*82d0*/  @P1 STS.128 [R179+0x6000], RZ ;  /* 0x006000ffb3001388 */ /* 0x000fe20000000c00 */
[----:B------:R-:W-:Y:S02]  /*82e0*/  @!P0 IADD3 R196, P3, PT, R194, R193, RZ ;  /* 0x000000c1c2c48210 */ /* 0x000fe40007f7e0ff */
        /* <DEDUP_REMOVED lines=19> */
[----:B------:R-:W-:Y:S02]  /*8420*/  @!P0 LEA R192, P3, R168, R194, 0x7 ;  /* 0x000000c2a8c08211 */ /* 0x000fe400078638ff */
        /* <DEDUP_REMOVED lines=193> */
[-C--:B------:R-:W-:Y:S01]  /*9040*/  FMUL.FTZ R233, R52, R188.reuse ;  /* 0x000000bc34e97220 */ /* 0x080fe20000410000 */
[-C--:B------:R-:W-:Y:S07]  /*9050*/  FMUL.FTZ R231, R53, R188.reuse ;  /* 0x000000bc35e77220 */ /* 0x080fee0000410000 */
[----:B------:R1:W1:Y:S01]  /*9060*/  MUFU.TANH R130, R220 ;  /* 0x000000dc00827308 */ /* 0x0002620000002400 */
[-C--:B---3--:R-:W-:Y:S01]  /*9070*/  FMUL.FTZ R224, R48, R188.reuse ;  /* 0x000000bc30e07220 */ /* 0x088fe20000410000 */
[-C--:B------:R-:W-:Y:S08]  /*9080*/  FMUL.FTZ R230, R57, R188.reuse ;  /* 0x000000bc39e67220 */ /* 0x080ff00000410000 */
        /* <DEDUP_REMOVED lines=140> */
.L_x_12291:
[----:B------:R-:W-:Y:S05]  /*9950*/  BSYNC.RECONVERGENT B0 ;  /* 0x0000000000007941 */ /* 0x000fea0003800200 */
.L_x_12290:
        /* <DEDUP_REMOVED lines=64> */
.L_x_12289:
[----:B------:R-:W-:Y:S05]  /*9d60*/  BSYNC.RECONVERGENT B1 ;  /* 0x0000000000017941 */ /* 0x000fea0003800200 */
.L_x_12288:
        /* <DEDUP_REMOVED lines=244> */
[--C-:B------:R-:W-:Y:S01]  /*acb0*/  FFMA.FTZ R84, R41, R38, -R111.reuse ;  /* 0x0000002629547223 */ /* 0x100fe2000001086f */
[----:B------:R-:W-:Y:S03]  /*acc0*/  FMUL.FTZ R17, R42, R85 ;  /* 0x000000552a117220 */ /* 0x000fe60000410000 */
[----:B------:R-:W1:Y:S01]  /*acd0*/  MUFU.EX2 R114, R114 ;  /* 0x0000007200727308 */ /* 0x000e620000000800 */
[C---:B--2---:R-:W-:Y:S01]  /*ace0*/  FMUL.FTZ R6, R44.reuse, R98 ;  /* 0x000000622c067220 */ /* 0x044fe20000410000 */
[C---:B------:R-:W-:Y:S01]  /*acf0*/  FMUL.FTZ R7, R44.reuse, R99 ;  /* 0x000000632c077220 */ /* 0x040fe20000410000 */
[C---:B------:R-:W-:Y:S01]  /*ad00*/  FMUL.FTZ R10, R44.reuse, R94 ;  /* 0x0000005e2c0a7220 */ /* 0x040fe20000410000 */
[C---:B------:R-:W-:Y:S01]  /*ad10*/  FMUL.FTZ R11, R44.reuse, R95 ;  /* 0x0000005f2c0b7220 */ /* 0x040fe20000410000 */
[C---:B------:R-:W-:Y:S01]  /*ad20*/  FMUL.FTZ R18, R44.reuse, R86 ;  /* 0x000000562c127220 */ /* 0x040fe20000410000 */
[----:B------:R-:W-:Y:S01]  /*ad30*/  LDSM.16.MT88.4 R92, [R160+0x9800] ;  /* 0x00980000a05c783b */ /* 0x000fe20000004200 */
[--C-:B------:R-:W-:Y:S03]  /*ad40*/  FFMA.FTZ R86, R43, R38, -R111.reuse ;  /* 0x000000262b567223 */ /* 0x100fe6000001086f */
[----:B------:R-:W-:Y:S01]  /*ad50*/  MUFU.EX2 R113, R113 ;  /* 0x0000007100717308 */ /* 0x000fe20000000800 */
[C---:B------:R-:W-:Y:S01]  /*ad60*/  FMUL.FTZ R19, R44.reuse, R87 ;  /* 0x000000572c137220 */ /* 0x040fe20000410000 */
[C---:B------:R-:W-:Y:S01]  /*ad70*/  FMUL.FTZ R26, R44.reuse, R78 ;  /* 0x0000004e2c1a7220 */ /* 0x040fe20000410000 */
[C---:B------:R-:W-:Y:S01]  /*ad80*/  FMUL.FTZ R27, R44.reuse, R79 ;  /* 0x0000004f2c1b7220 */ /* 0x040fe20000410000 */
[----:B------:R-:W-:Y:S01]  /*ad90*/  FMUL.FTZ R34, R44, R70 ;  /* 0x000000462c227220 */ /* 0x000fe20000410000 */
[-C--:B------:R-:W-:Y:S01]  /*ada0*/  FFMA.FTZ R70, R64, R38.reuse, -R111 ;  /* 0x0000002640467223 */ /* 0x080fe2000001086f */
[----:B------:R-:W-:Y:S01]  /*adb0*/  FMUL.FTZ R35, R44, R71 ;  /* 0x000000472c237220 */ /* 0x000fe20000410000 */
[----:B------:R-:W-:Y:S03]  /*adc0*/  FMUL.FTZ R33, R42, R69 ;  /* 0x000000452a217220 */ /* 0x000fe60000410000 */
[----:B------:R-:W2:Y:S01]  /*add0*/  MUFU.EX2 R100, R100 ;  /* 0x0000006400647308 */ /* 0x000ea20000000800 */
[----:B-1----:R-:W-:Y:S01]  /*ade0*/  F2FP.BF16.F32.PACK_AB R49, R114, R45 ;  /* 0x0000002d7231723e */ /* 0x002fe200000010ff */
[----:B------:R-:W-:Y:S01]  /*adf0*/  FFMA.FTZ R191, R44, R191, R45 ;  /* 0x000000bf2cbf7223 */ /* 0x000fe2000001002d */
[----:B------:R-:W-:Y:S01]  /*ae00*/  FMUL.FTZ R25, R42, R77 ;  /* 0x0000004d2a197220 */ /* 0x000fe20000410000 */
[-C--:B------:R-:W-:Y:S01]  /*ae10*/  FFMA.FTZ R77, R206, R38.reuse, -R101 ;  /* 0x00000026ce4d7223 */ /* 0x080fe20000010865 */
[-CC-:B------:R-:W-:Y:S01]  /*ae20*/  FFMA.FTZ R87, R223, R38.reuse, -R111.reuse ;  /* 0x00000026df577223 */ /* 0x180fe2000001086f */
[-CC-:B------:R-:W-:Y:S01]  /*ae30*/  FFMA.FTZ R69, R216, R38.reuse, -R111.reuse ;  /* 0x00000026d8457223 */ /* 0x180fe2000001086f */
[-C--:B------:R-:W-:Y:S03]  /*ae40*/  FFMA.FTZ R71, R214, R38.reuse, -R111 ;  /* 0x00000026d6477223 */ /* 0x080fe6000001086f */
[----:B------:R-:W-:Y:S01]  /*ae50*/  MUFU.EX2 R117, R117 ;  /* 0x0000007500757308 */ /* 0x000fe20000000800 */
[-CC-:B------:R-:W-:Y:S01]  /*ae60*/  FFMA.FTZ R78, R208, R38.reuse, -R101.reuse ;  /* 0x00000026d04e7223 */ /* 0x180fe20000010865 */
[-CC-:B------:R-:W-:Y:S01]  /*ae70*/  FFMA.FTZ R98, R194, R38.reuse, -R101.reuse ;  /* 0x00000026c2627223 */ /* 0x180fe20000010865 */
[-C--:B------:R-:W-:Y:S01]  /*ae80*/  FFMA.FTZ R96, R190, R38.reuse, -R101 ;  /* 0x00000026be607223 */ /* 0x080fe20000010865 */
[-CC-:B------:R-:W-:Y:S01]  /*ae90*/  FFMA.FTZ R119, R154, R38.reuse, -R111.reuse ;  /* 0x000000269a777223 */ /* 0x180fe2000001086f */
[-C--:B------:R-:W-:Y:S01]  /*aea0*/  FFMA.FTZ R150, R150, R38.reuse, -R111 ;  /* 0x0000002696967223 */ /* 0x080fe2000001086f */
[-CC-:B------:R-:W-:Y:S01]  /*aeb0*/  FFMA.FTZ R123, R148, R38.reuse, -R101.reuse ;  /* 0x00000026947b7223 */ /* 0x180fe20000010865 */
[-CC-:B------:R-:W-:Y:S03]  /*aec0*/  FFMA.FTZ R146, R146, R38.reuse, -R101.reuse ;  /* 0x0000002692927223 */ /* 0x180fe60000010865 */
[----:B------:R-:W1:Y:S01]  /*aed0*/  MUFU.EX2 R115, R115 ;  /* 0x0000007300737308 */ /* 0x000e620000000800 */
[----:B--2---:R-:W-:Y:S01]  /*aee0*/  F2FP.BF16.F32.PACK_AB R51, R100, R113 ;  /* 0x000000716433723e */ /* 0x004fe200000010ff */
        /* <DEDUP_REMOVED lines=14> */
[----:B------:R-:W2:Y:S01]  /*afd0*/  MUFU.EX2 R108, R108 ;  /* 0x0000006c006c7308 */ /* 0x000ea20000000800 */
[----:B-1----:R-:W-:Y:S01]  /*afe0*/  F2FP.BF16.F32.PACK_AB R48, R115, R117 ;  /* 0x000000757330723e */ /* 0x002fe200000010ff */
[----:B------:R-:W-:Y:S01]  /*aff0*/  FFMA.FTZ R137, R110, R38, -R101 ;  /* 0x000000266e897223 */ /* 0x000fe20000010865 */
[----:B------:R-:W-:Y:S01]  /*b000*/  FFMA.FTZ R117, R42, R189, R117 ;  /* 0x000000bd2a757223 */ /* 0x000fe20000010075 */
[----:B------:R-:W-:Y:S01]  /*b010*/  FADD.FTZ R114, R114, R191 ;  /* 0x000000bf72727221 */ /* 0x000fe20000010000 */
[----:B------:R-:W-:Y:S05]  /*b020*/  ISETP.GT.AND P0, PT, R178, R171, PT ;  /* 0x000000abb200720c */ /* 0x000fea0003f04270 */
[----:B------:R-:W-:Y:S01]  /*b030*/  MUFU.EX2 R85, R215 ;  /* 0x000000d700557308 */ /* 0x000fe20000000800 */
[----:B------:R-:W-:Y:S04]  /*b040*/  FADD.FTZ R113, R113, R114 ;  /* 0x0000007271717221 */ /* 0x000fe80000010000 */
[----:B------:R-:W-:Y:S01]  /*b050*/  FADD.FTZ R113, R100, R113 ;  /* 0x0000007164717221 */ /* 0x000fe20000010000 */
[----:B------:R-:W-:Y:S04]  /*b060*/  MOV R100, R37 ;  /* 0x0000002500647202 */ /* 0x000fe80000000f00 */
        /* <DEDUP_REMOVED lines=50> */
[C---:B-1----:R-:W-:Y:S04]  /*b390*/  F2FP.BF16.F32.PACK_AB R49, R85.reuse, R88 ;  /* 0x000000585531723e */ /* 0x042fe800000010ff */
[----:B------:R-:W-:Y:S01]  /*b3a0*/  MUFU.EX2 R91, R91 ;  /* 0x0000005b005b7308 */ /* 0x000fe20000000800 */
[----:B---3--:R-:W-:Y:S01]  /*b3b0*/  F2FP.BF16.F32.PACK_AB R48, R76, R79 ;  /* 0x0000004f4c30723e */ /* 0x008fe200000010ff */
[----:B------:R-:W-:Y:S01]  /*b3c0*/  FADD.FTZ R88, R88, R113 ;  /* 0x0000007158587221 */ /* 0x000fe20000010000 */
[----:B----4-:R-:W-:Y:S01]  /*b3d0*/  F2FP.BF16.F32.PACK_AB R51, R80, R87 ;  /* 0x000000575033723e */ /* 0x010fe200000010ff */
[----:B------:R-:W-:Y:S02]  /*b3e0*/  FADD.FTZ R108, R108, R109 ;  /* 0x0000006d6c6c7221 */ /* 0x000fe40000010000 */
[----:B------:R-:W-:Y:S01]  /*b3f0*/  FADD.FTZ R88, R85, R88 ;  /* 0x0000005855587221 */ /* 0x000fe20000010000 */
[----:B-----5:R-:W-:Y:S03]  /*b400*/  F2FP.BF16.F32.PACK_AB R50, R73, R72 ;  /* 0x000000484932723e */ /* 0x020fe600000010ff */
[----:B------:R-:W-:Y:S01]  /*b410*/  MUFU.EX2 R96, R96 ;  /* 0x0000006000607308 */ /* 0x000fe20000000800 */
[----:B------:R-:W-:Y:S01]  /*b420*/  FADD.FTZ R87, R87, R88 ;  /* 0x0000005857577221 */ /* 0x000fe20000010000 */
[----:B------:R-:W-:Y:S03]  /*b430*/  FADD.FTZ R79, R79, R108 ;  /* 0x0000006c4f4f7221 */ /* 0x000fe60000010000 */
[----:B------:R-:W-:Y:S01]  /*b440*/  FADD.FTZ R80, R80, R87 ;  /* 0x0000005750507221 */ /* 0x000fe20000010000 */
[C---:B--2---:R-:W-:Y:S04]  /*b450*/  HMMA.16816.F32.BF16 R4, R48.reuse, R56, R4 ;  /* 0x000000383004723c */ /* 0x044fe80000041804 */
[----:B------:R-:W-:Y:S01]  /*b460*/  MUFU.EX2 R152, R152 ;  /* 0x0000009800987308 */ /* 0x000fe20000000800 */
[----:B------:R-:W-:Y:S04]  /*b470*/  FADD.FTZ R79, R76, R79 ;  /* 0x0000004f4c4f7221 */ /* 0x000fe80000010000 */
[----:B------:R-:W-:Y:S01]  /*b480*/  FADD.FTZ R72, R72, R79 ;  /* 0x0000004f48487221 */ /* 0x000fe20000010000 */
[C---:B------:R-:W-:Y:S01]  /*b490*/  HMMA.16816.F32.BF16 R8, R48.reuse, R58, R8 ;  /* 0x0000003a3008723c */ /* 0x040fe20000041808 */
[----:B------:R-:W1:Y:S03]  /*b4a0*/  LDSM.16.MT88.4 R56, [R160+0x7000] ;  /* 0x00700000a038783b */ /* 0x000e660000004200 */
[----:B------:R-:W-:Y:S01]  /*b4b0*/  MUFU.EX2 R121, R121 ;  /* 0x0000007900797308 */ /* 0x000fe20000000800 */
[----:B------:R-:W-:Y:S03]  /*b4c0*/  FADD.FTZ R73, R73, R72 ;  /* 0x0000004849497221 */ /* 0x000fe60000010000 */
        /* <DEDUP_REMOVED lines=13> */
[----:B------:R-:W5:Y:S08]  /*b5a0*/  LDSM.16.MT88.4 R64, [R102+0x7000] ;  /* 0x007000006640783b */ /* 0x000f700000004200 */
[----:B------:R-:W-:Y:S01]  /*b5b0*/  MUFU.EX2 R70, R70 ;  /* 0x0000004600467308 */ /* 0x000fe20000000800 */
[----:B------:R-:W-:Y:S09]  /*b5c0*/  F2FP.BF16.F32.PACK_AB R50, R77, R78 ;  /* 0x0000004e4d32723e */ /* 0x000ff200000010ff */
        /* <DEDUP_REMOVED lines=88> */
[----:B------:R-:W-:Y:S07]  /*bb50*/  LDSM.16.MT88.4 R52, [R102+0x8800] ;  /* 0x008800006634783b */ /* 0x000fee0000004200 */
[C---:B---3--:R-:W-:Y:S03]  /*bb60*/  HMMA.16816.F32.BF16 R28, R48.reuse, R64, R28 ;  /* 0x00000040301c723c */ /* 0x048fe6000004181c */
[--C-:B------:R-:W-:Y:S01]  /*bb70*/  FFMA.FTZ R64, R46, R38, -R111.reuse ;  /* 0x000000262e407223 */ /* 0x100fe2000001086f */
[----:B------:R-:W-:Y:S01]  /*bb80*/  F2FP.BF16.F32.PACK_AB R46, R133, R128 ;  /* 0x00000080852e723e */ /* 0x000fe200000010ff */
[-CC-:B------:R-:W-:Y:S03]  /*bb90*/  FFMA.FTZ R65, R124, R38.reuse, -R111.reuse ;  /* 0x000000267c417223 */ /* 0x180fe6000001086f */
[----:B------:R-:W-:Y:S01]  /*bba0*/  HMMA.16816.F32.BF16 R32, R48, R66, R32 ;  /* 0x000000423020723c */ /* 0x000fe20000041820 */
[----:B------:R-:W2:Y:S01]  /*bbb0*/  LDSM.16.MT88.4 R48, [R103+0x8800] ;  /* 0x008800006730783b */ /* 0x000ea20000004200 */
[----:B------:R-:W-:Y:S01]  /*bbc0*/  MUFU.EX2 R64, R64 ;  /* 0x0000004000407308 */ /* 0x000fe20000000800 */
[-CC-:B------:R-:W-:Y:S01]  /*bbd0*/  FFMA.FTZ R66, R122, R38.reuse, -R111.reuse ;  /* 0x000000267a427223 */ /* 0x180fe2000001086f */
[--C-:B------:R-:W-:Y:S04]  /*bbe0*/  FFMA.FTZ R67, R120, R38, -R111.reuse ;  /* 0x0000002678437223 */ /* 0x100fe8000001086f */
[C---:B----4-:R-:W-:Y:S04]  /*bbf0*/  HMMA.16816.F32.BF16 R4, R44.reuse, R56, R4 ;  /* 0x000000382c04723c */ /* 0x050fe80000041804 */
[----:B------:R-:W3:Y:S04]  /*bc00*/  MUFU.EX2 R65, R65 ;  /* 0x0000004100417308 */ /* 0x000ee80000000800 */
[C---:B------:R-:W-:Y:S01]  /*bc10*/  HMMA.16816.F32.BF16 R8, R44.reuse, R58, R8 ;  /* 0x0000003a2c08723c */ /* 0x040fe20000041808 */
[----:B------:R-:W4:Y:S05]  /*bc20*/  LDSM.16.MT88.4 R56, [R160+0x9000] ;  /* 0x00900000a038783b */ /* 0x000f2a0000004200 */
[----:B------:R-:W-:Y:S02]  /*bc30*/  MUFU.EX2 R66, R66 ;  /* 0x0000004200427308 */ /* 0x000fe40000000800 */
[C---:B-1----:R-:W-:Y:S08]  /*bc40*/  HMMA.16816.F32.BF16 R12, R44.reuse, R60, R12 ;  /* 0x0000003c2c0c723c */ /* 0x042ff0000004180c */
[----:B------:R-:W1:Y:S01]  /*bc50*/  MUFU.EX2 R67, R67 ;  /* 0x0000004300437308 */ /* 0x000e620000000800 */
[----:B---3--:R-:W-:Y:S01]  /*bc60*/  F2FP.BF16.F32.PACK_AB R41, R65, R64 ;  /* 0x000000404129723e */ /* 0x008fe200000010ff */
[C---:B------:R-:W-:Y:S01]  /*bc70*/  HMMA.16816.F32.BF16 R16, R44.reuse, R62, R16 ;  /* 0x0000003e2c10723c */ /* 0x040fe20000041810 */
[----:B------:R-:W3:Y:S07]  /*bc80*/  LDSM.16.MT88.4 R60, [R156+0x9000] ;  /* 0x009000009c3c783b */ /* 0x000eee0000004200 */
[C---:B--2---:R-:W-:Y:S03]  /*bc90*/  HMMA.16816.F32.BF16 R20, R44.reuse, R48, R20 ;  /* 0x000000302c14723c */ /* 0x044fe60000041814 */
[----:B-1----:R-:W-:Y:S05]  /*bca0*/  F2FP.BF16.F32.PACK_AB R43, R67, R66 ;  /* 0x00000042432b723e */ /* 0x002fea00000010ff */
[C---:B------:R-:W-:Y:S01]  /*bcb0*/  HMMA.16816.F32.BF16 R24, R44.reuse, R50, R24 ;  /* 0x000000322c18723c */ /* 0x040fe20000041818 */
[----:B------:R-:W1:Y:S07]  /*bcc0*/  LDSM.16.MT88.4 R48, [R103+0x9000] ;  /* 0x009000006730783b */ /* 0x000e6e0000004200 */
[C---:B------:R-:W-:Y:S01]  /*bcd0*/  HMMA.16816.F32.BF16 R28, R44.reuse, R52, R28 ;  /* 0x000000342c1c723c */ /* 0x040fe2000004181c */
[----:B------:R-:W-:Y:S02]  /*bce0*/  MUFU.EX2 R52, R86 ;  /* 0x0000005600347308 */ /* 0x000fe40000000800 */
[--C-:B------:R-:W-:Y:S01]  /*bcf0*/  FFMA.FTZ R53, R40, R38, -R111.reuse ;  /* 0x0000002628357223 */ /* 0x100fe2000001086f */
[----:B------:R-:W-:Y:S01]  /*bd00*/  F2FP.BF16.F32.PACK_AB R40, R135, R118 ;  /* 0x000000768728723e */ /* 0x000fe200000010ff */
[-C--:B------:R-:W-:Y:S03]  /*bd10*/  FFMA.FTZ R111, R39, R38.reuse, -R111 ;  /* 0x00000026276f7223 */ /* 0x080fe6000001086f */
[----:B------:R-:W-:Y:S01]  /*bd20*/  HMMA.16816.F32.BF16 R32, R44, R54, R32 ;  /* 0x000000362c20723c */ /* 0x000fe20000041820 */
[----:B------:R-:W2:Y:S02]  /*bd30*/  LDSM.16.MT88.4 R44, [R102+0x9000] ;  /* 0x00900000662c783b */ /* 0x000ea40000004200 */
[----:B------:R5:W3:Y:S01]  /*bd40*/  MUFU.EX2 R39, R84 ;  /* 0x0000005400277308 */ /* 0x000ae20000000800 */
[-CC-:B------:R-:W-:Y:S04]  /*bd50*/  FFMA.FTZ R55, R106, R38.reuse, -R101.reuse ;  /* 0x000000266a377223 */ /* 0x180fe80000010865 */
[C---:B----4-:R-:W-:Y:S05]  /*bd60*/  HMMA.16816.F32.BF16 R4, R40.reuse, R56, R4 ;  /* 0x000000382804723c */ /* 0x050fea0000041804 */
[----:B------:R-:W-:Y:S01]  /*bd70*/  MUFU.EX2 R53, R53 ;  /* 0x0000003500357308 */ /* 0x000fe20000000800 */
[--C-:B------:R-:W-:Y:S02]  /*bd80*/  FFMA.FTZ R56, R107, R38, -R101.reuse ;  /* 0x000000266b387223 */ /* 0x100fe40000010865 */
[C---:B------:R-:W-:Y:S07]  /*bd90*/  HMMA.16816.F32.BF16 R8, R40.reuse, R58, R8 ;  /* 0x0000003a2808723c */ /* 0x040fee0000041808 */
[----:B------:R-:W4:Y:S01]  /*bda0*/  MUFU.EX2 R54, R111 ;  /* 0x0000006f00367308 */ /* 0x000f220000000800 */
[----:B-----5:R-:W5:Y:S01]  /*bdb0*/  LDSM.16.MT88.4 R84, [R156+0x9800] ;  /* 0x009800009c54783b */ /* 0x020f620000004200 */
[----:B---3--:R-:W-:Y:S01]  /*bdc0*/  F2FP.BF16.F32.PACK_AB R69, R39, R52 ;  /* 0x000000342745723e */ /* 0x008fe200000010ff */
[C---:B------:R-:W-:Y:S07]  /*bdd0*/  HMMA.16816.F32.BF16 R12, R40.reuse, R60, R12 ;  /* 0x0000003c280c723c */ /* 0x040fee000004180c */
[----:B------:R-:W-:Y:S01]  /*bde0*/  MUFU.EX2 R55, R55 ;  /* 0x0000003700377308 */ /* 0x000fe20000000800 */
[C---:B------:R-:W-:Y:S09]  /*bdf0*/  HMMA.16816.F32.BF16 R16, R40.reuse, R62, R16 ;  /* 0x0000003e2810723c */ /* 0x040ff20000041810 */
[----:B------:R-:W3:Y:S01]  /*be00*/  MUFU.EX2 R56, R56 ;  /* 0x0000003800387308 */ /* 0x000ee20000000800 */
[----:B----4-:R-:W-:Y:S01]  /*be10*/  F2FP.BF16.F32.PACK_AB R71, R54, R53 ;  /* 0x000000353647723e */ /* 0x010fe200000010ff */
[C---:B-1----:R-:W-:Y:S03]  /*be20*/  HMMA.16816.F32.BF16 R20, R40.reuse, R48, R20 ;  /* 0x000000302814723c */ /* 0x042fe60000041814 */
[-CC-:B------:R-:W-:Y:S01]  /*be30*/  FFMA.FTZ R48, R104, R38.reuse, -R101.reuse ;  /* 0x0000002668307223 */ /* 0x180fe20000010865 */
[----:B------:R-:W-:Y:S01]  /*be40*/  FFMA.FTZ R101, R105, R38, -R101 ;  /* 0x0000002669657223 */ /* 0x000fe20000010865 */
[----:B------:R-:W-:Y:S03]  /*be50*/  FADD.FTZ R38, R96, R89 ;  /* 0x0000005960267221 */ /* 0x000fe60000010000 */
[C---:B------:R-:W-:Y:S01]  /*be60*/  HMMA.16816.F32.BF16 R24, R40.reuse, R50, R24 ;  /* 0x000000322818723c */ /* 0x040fe20000041818 */
[----:B------:R-:W-:Y:S02]  /*be70*/  MUFU.EX2 R48, R48 ;  /* 0x0000003000307308 */ /* 0x000fe40000000800 */
[----:B---3--:R-:W-:Y:S01]  /*be80*/  F2FP.BF16.F32.PACK_AB R68, R56, R55 ;  /* 0x000000373844723e */ /* 0x008fe200000010ff */
        /* <DEDUP_REMOVED lines=46> */
.L_x_12285:
        /* <DEDUP_REMOVED lines=14> */
.L_x_12300:
        /* <DEDUP_REMOVED lines=91> */
[----:B------:R-:W-:Y:S01]  /*c800*/  LOP3.LUT R4, R15, 0x38, R4, 0x78, !PT ;  /* 0x000000380f047812 */ /* 0x000fe200078e7804 */
[----:B-1----:R-:W-:-:S04]  /*c810*/  @P1 FMUL.FTZ R14, R14, 0.69314718246459960938 ;  /* 0x3f3172180e0e1820 */ /* 0x002fc80000410000 */
[----:B-----5:R-:W-:Y:S01]  /*c820*/  @P1 FFMA.FTZ R39, R5, R37, R14 ;  /* 0x0000002505271223 */ /* 0x020fe2000001000e */
[----:B------:R-:W-:Y:S01]  /*c830*/  BAR.SYNC.DEFER_BLOCKING 0x0 ;  /* 0x0000000000007b1d */ /* 0x000fe20000010000 */
[----:B------:R-:W-:Y:S02]  /*c840*/  LOP3.LUT P1, RZ, R6, 0x3, RZ, 0xc0, !PT ;  /* 0x0000000306ff7812 */ /* 0x000fe4000782c0ff */
[----:B------:R-:W-:-:S03]  /*c850*/  MOV R37, 0xff800000 ;  /* 0xff80000000257802 */ /* 0x000fc60000000f00 */
        /* <DEDUP_REMOVED lines=29> */
.L_x_12295:
[----:B------:R-:W-:Y:S05]  /*ca30*/  BSYNC.RECONVERGENT B0 ;  /* 0x0000000000007941 */ /* 0x000fea0003800200 */
.L_x_12294:
        /* <DEDUP_REMOVED lines=34> */
[----:B-1----:R-:W-:Y:S05]  /*cc60*/  @P0 RET.REL.NODEC R176 `(_ZN5flash24flash_fwd_splitkv_kernelI23Flash_fwd_kernel_traitsILi64ELi64ELi128ELi4ELb0ELb0EN7cutlass10bfloat16_tE19Flash_kernel_traitsILi64ELi64ELi128ELi4ES3_EELb0ELb0ELb1ELb0ELb0ELb1ELb1ELb0EEEvNS_16Flash_fwd_paramsE) ;  /* 0xffffff30b0e40950 */ /* 0x002fea0003c3ffff */
[----:B------:R-:W-:Y:S01]  /*cc70*/  MOV R177, 0x0 ;  /* 0x0000000000b17802 */ /* 0x000fe20000000f00 */
[----:B------:R1:W-:Y:S03]  /*cc80*/  ST.E.128 desc[UR4][R36.64+0x3800], R4 ;  /* 0x0038000424007985 */ /* 0x0003e6000c101d04 */
[----:B-1----:R-:W-:Y:S05]  /*cc90*/  RET.REL.NODEC R176 `(_ZN5flash24flash_fwd_splitkv_kernelI23Flash_fwd_kernel_traitsILi64ELi64ELi128ELi4ELb0ELb0EN7cutlass10bfloat16_tE19Flash_kernel_traitsILi64ELi64ELi128ELi4ES3_EELb0ELb0ELb1ELb0ELb0ELb1ELb1ELb0EEEvNS_16Flash_fwd_paramsE) ;  /* 0xffffff30b0d87950 */ /* 0x002fea0003c3ffff */
.L_x_12293:
[----:B------:R-:W-:Y:S01]  /*cca0*/  MOV R7, 0x2 ;  /* 0x0000000200077802 */ /* 0x000fe20000000f00 */
[----:B------:R-:W-:Y:S01]  /*ccb0*/  IMAD.MOV.U32 R6, RZ, RZ, 0x1f ;  /* 0x0000001fff067424 */ /* 0x000fe200078e00ff */
[----:B------:R-:W-:-:S07]  /*ccc0*/  MOV R9, 0xffffffff ;  /* 0xffffffff00097802 */ /* 0x000fce0000000f00 */
[----:B-----5:R-:W-:Y:S05]  /*ccd0*/  WARPSYNC.COLLECTIVE R9, `(.L_x_12296) ;  /* 0x0000000009087348 */ /* 0x020fea0003c00000 */
[----:B------:R1:W2:Y:S02]  /*cce0*/  SHFL.BFLY P0, R13, R189, R7, R6 ;  /* 0x0c000007bd0d7389 */ /* 0x0002a40000000006 */
[----:B-12--5:R-:W-:Y:S05]  /*ccf0*/  ENDCOLLECTIVE ;  /* 0x000000000000791b */ /* 0x026fea0003800000 */
.L_x_12296:
[----:B------:R-:W-:Y:S02]  /*cd00*/  IMAD.MOV.U32 R8, RZ, RZ, R13 ;  /* 0x000000ffff087224 */ /* 0x000fe400078e000d */
[----:B------:R-:W-:Y:S02]  /*cd10*/  IMAD.MOV.U32 R7, RZ, RZ, 0x1 ;  /* 0x00000001ff077424 */ /* 0x000fe400078e00ff */
[----:B------:R-:W-:-:S05]  /*cd20*/  FADD.FTZ R11, R8, R189 ;  /* 0x000000bd080b7221 */ /* 0x000fca0000010000 */
[----:B------:R-:W-:-:S07]  /*cd30*/  MOV R189, R11 ;  /* 0x0000000b00bd7202 */ /* 0x000fce0000000f00 */
[----:B------:R-:W-:Y:S05]  /*cd40*/  WARPSYNC.COLLECTIVE R9, `(.L_x_12297) ;  /* 0x0000000009087348 */ /* 0x000fea0003c00000 */
[----:B------:R1:W2:Y:S02]  /*cd50*/  SHFL.BFLY P0, R13, R189, R7, R6 ;  /* 0x0c000007bd0d7389 */ /* 0x0002a40000000006 */
[----:B-12---:R-:W-:Y:S05]  /*cd60*/  ENDCOLLECTIVE ;  /* 0x000000000000791b */ /* 0x006fea0003800000 */
.L_x_12297:
[----:B------:R-:W-:Y:S01]  /*cd70*/  MOV R189, R191 ;  /* 0x000000bf00bd7202 */ /* 0x000fe20000000f00 */
[----:B------:R-:W-:Y:S01]  /*cd80*/  IMAD.MOV.U32 R7, RZ, RZ, 0x2 ;  /* 0x00000002ff077424 */ /* 0x000fe200078e00ff */
[----:B------:R-:W-:-:S07]  /*cd90*/  MOV R8, R13 ;  /* 0x0000000d00087202 */ /* 0x000fce0000000f00 */
[----:B------:R-:W-:Y:S05]  /*cda0*/  WARPSYNC.COLLECTIVE R9, `(.L_x_12298) ;  /* 0x0000000009087348 */ /* 0x000fea0003c00000 */
[----:B------:R1:W2:Y:S02]  /*cdb0*/  SHFL.BFLY P0, R13, R189, R7, R6 ;  /* 0x0c000007bd0d7389 */ /* 0x0002a40000000006 */
[----:B-12---:R-:W-:Y:S05]  /*cdc0*/  ENDCOLLECTIVE ;  /* 0x000000000000791b */ /* 0x006fea0003800000 */
.L_x_12298:
[----:B------:R-:W-:Y:S01]  /*cdd0*/  FADD.FTZ R8, R11, R8 ;  /* 0x000000080b087221 */ /* 0x000fe20000010000 */
[----:B------:R-:W-:Y:S01]  /*cde0*/  FADD.FTZ R12, R13, R191 ;  /* 0x000000bf0d0c7221 */ /* 0x000fe20000010000 */
[----:B------:R-:W-:-:S04]  /*cdf0*/  MOV R7, 0x1 ;  /* 0x0000000100077802 */ /* 0x000fc80000000f00 */
[----:B------:R-:W-:-:S07]  /*ce00*/  MOV R189, R12 ;  /* 0x0000000c00bd7202 */ /* 0x000fce0000000f00 */
[----:B------:R-:W-:Y:S05]  /*ce10*/  WARPSYNC.COLLECTIVE R9, `(.L_x_12299) ;  /* 0x0000000009087348 */ /* 0x000fea0003c00000 */
[----:B------:R1:W2:Y:S02]  /*ce20*/  SHFL.BFLY P0, R13, R189, R7, R6 ;  /* 0x0c000007bd0d7389 */ /* 0x0002a40000000006 */
[----:B-12---:R-:W-:Y:S05]  /*ce30*/  ENDCOLLECTIVE ;  /* 0x000000000000791b */ /* 0x006fea0003800000 */
.L_x_12299:
[----:B------:R-:W-:Y:S05]  /*ce40*/  BRA `(.L_x_12300) ;  /* 0xfffffff400007947 */ /* 0x000fea000383ffff */
.L_x_12301:
        /* <DEDUP_REMOVED lines=11> */
.L_x_14817:


//--------------------- .text._ZN5flash24flash_fwd_splitkv_kernelI23Flash_fwd_kernel_traitsILi64ELi64ELi128ELi4ELb0ELb0EN7cutlass10bfloat16_tE19Flash_kernel_traitsILi64ELi64ELi128ELi4ES3_EELb0ELb0ELb0ELb0ELb1ELb0ELb1ELb1EEEvNS_16Flash_fwd_paramsE --------------------------
	.section	.text._ZN5flash24flash_fwd_splitkv_kernelI23Flash_fwd_kernel_traitsILi64ELi64ELi128ELi4ELb0ELb0EN7cutlass10bfloat16_tE19Flash_kernel_traitsILi64ELi64ELi128ELi4ES3_EELb0ELb0ELb0ELb0ELb1ELb0ELb1ELb1EEEvNS_16Flash_fwd_paramsE,"ax",@progbits
	.align	128
        .global         _ZN5flash24flash_fwd_splitkv_kernelI23Flash_fwd_kernel_traitsILi64ELi64ELi128ELi4ELb0ELb0EN7cutlass10bfloat16_tE19Flash_kernel_traitsILi64ELi64ELi128ELi4ES3_EELb0ELb0ELb0ELb0ELb1ELb0ELb1ELb1EEEvNS_16Flash_fwd_paramsE
        .type           _ZN5flash24flash_fwd_splitkv_kernelI23Flash_fwd_kernel_traitsILi64ELi64ELi128ELi4ELb0ELb0EN7cutlass10bfloat16_tE19Flash_kernel_traitsILi64ELi64ELi128ELi4ES3_EELb0ELb0ELb0ELb0ELb1ELb0ELb1ELb1EEEvNS_16Flash_fwd_paramsE,@function
        .size           _ZN5flash24flash_fwd_splitkv_kernelI23Flash_fwd_kernel_traitsILi64ELi64ELi128ELi4ELb0ELb0EN7cutlass10bfloat16_tE19Flash_kernel_traitsILi64ELi64ELi128ELi4ES3_EELb0ELb0ELb0ELb0ELb1ELb0ELb1ELb1EEEvNS_16Flash_fwd_paramsE,(.L_x_14818 - _ZN5flash24flash_fwd_splitkv_kernelI23Flash_fwd_kernel_traitsILi64ELi64ELi128ELi4ELb0ELb0EN7cutlass10bfloat16_tE19Flash_kernel_traitsILi64ELi64ELi128ELi4ES3_EELb0ELb0ELb0ELb0ELb1ELb0ELb1ELb1EEEvNS_16Flash_fwd_paramsE)
        .other          _ZN5flash24flash_fwd_splitkv_kernelI23Flash_fwd_kernel_traitsILi64ELi64ELi128ELi4ELb0ELb0EN7cutlass10bfloat16_tE19Flash_kernel_traitsILi64ELi64ELi128ELi4ES3_EELb0ELb0ELb0ELb0ELb1ELb0ELb1ELb1EEEvNS_16Flash_fwd_paramsE,@"STO_CUDA_ENTRY STV_DEFAULT"
_ZN5flash24flash_fwd_splitkv_kernelI23Flash_fwd_kernel_traitsILi64ELi64ELi128ELi4ELb0ELb0EN7cutlass10bfloat16_tE19Flash_kernel_traitsILi64ELi64ELi128ELi4ES3_EELb0ELb0ELb0ELb0ELb1ELb0ELb1ELb1EEEvNS_16Flash_fwd_paramsE:
.text._ZN5flash24flash_fwd_splitkv_kernelI23Flash_fwd_kernel_traitsILi64ELi64ELi128ELi4ELb0ELb0EN7cutlass10bfloat16_tE19Flash_kernel_traitsILi64ELi64ELi128ELi4ES3_EELb0ELb0ELb0ELb0ELb1ELb0ELb1ELb1EEEvNS_16Flash_fwd_paramsE:
        /* <DEDUP_REMOVED lines=29> */
[----:B------:R-:W-:Y:S05]  /*01d0*/  CALL.REL.NOINC `($_ZN5flash24flash_fwd_splitkv_kernelI23Flash_fwd_kernel_traitsILi64ELi64ELi128ELi4ELb0ELb0EN7cutlass10bfloat16_tE19Flash_kernel_traitsILi64ELi64ELi128ELi4ES3_EELb0ELb0ELb0ELb0ELb1ELb0ELb1ELb1EEEvNS_16Flash_fwd_paramsE$_ZN5flash30compute_attn_1rowblock_splitkvI23Flash_fwd_kernel_traitsILi64ELi64ELi128ELi4ELb0ELb0EN7cutlass10bfloat16_tE19Flash_kernel_traitsILi64ELi64ELi128ELi4ES3_EELb0ELb0ELb0ELb0ELb1ELb0ELb1ELb1ENS_16Flash_fwd_paramsEEEvRKT8_iiiii) ;  /* 0x0000000000087944 */ /* 0x000fea0003c00000 */
[----:B------:R-:W-:Y:S05]  /*01e0*/  BSYNC.RECONVERGENT B3 ;  /* 0x0000000000037941 */ /* 0x000fea0003800200 */
.L_x_12302:
[----:B------:R-:W-:Y:S05]  /*01f0*/  EXIT ;  /* 0x000000000000794d */ /* 0x000fea0003800000 */
        .type           $_ZN5flash24flash_fwd_splitkv_kernelI23Flash_fwd_kernel_traitsILi64ELi64ELi128ELi4ELb0ELb0EN7cutlass10bfloat16_tE19Flash_kernel_traitsILi64ELi64ELi128ELi4ES3_EELb0ELb0ELb0ELb0ELb1ELb0ELb1ELb1EEEvNS_16Flash_fwd_paramsE$_ZN5flash30compute_attn_1rowblock_splitkvI23Flash_fwd_kernel_traitsILi64ELi64ELi128ELi4ELb0ELb0EN7cutlass10bfloat16_tE19Flash_kernel_traitsILi64ELi64ELi128ELi4ES3_EELb0ELb0ELb0ELb0ELb1ELb0ELb1ELb1ENS_16Flash_fwd_paramsEEEvRKT8_iiiii,@function
        .size           $_ZN5flash24flash_fwd_splitkv_kernelI23Flash_fwd_kernel_traitsILi64ELi64ELi128ELi4ELb0ELb0EN7cutlass10bfloat16_tE19Flash_kernel_traitsILi64ELi64ELi128ELi4ES3_EELb0ELb0ELb0ELb0ELb1ELb0ELb1ELb1EEEvNS_16Flash_fwd_paramsE$_ZN5flash30compute_attn_1rowblock_splitkvI23Flash_fwd_kernel_traitsILi64ELi64ELi128ELi4ELb0ELb0EN7cutlass10bfloat16_tE19Flash_kernel_traitsILi64ELi64ELi128ELi4ES3_EELb0ELb0ELb0ELb0ELb1ELb0ELb1ELb1ENS_16Flash_fwd_paramsEEEvRKT8_iiiii,(.L_x_14818 - $_ZN5flash24flash_fwd_splitkv_kernelI23Flash_fwd_kernel_traitsILi64ELi64ELi128ELi4ELb0ELb0EN7cutlass10bfloat16_tE19Flash_kernel_traitsILi64ELi64ELi128ELi4ES3_EELb0ELb0ELb0ELb0ELb1ELb0ELb1ELb1EEEvNS_16Flash_fwd_paramsE$_ZN5flash30compute_attn_1rowblock_splitkvI23Flash_fwd_kernel_traitsILi64ELi64ELi128ELi4ELb0ELb0EN7cutlass10bfloat16_tE19Flash_kernel_traitsILi64ELi64ELi128ELi4ES3_EELb0ELb0ELb0ELb0ELb1ELb0ELb1ELb1ENS_16Flash_fwd_paramsEEEvRKT8_iiiii)
$_ZN5flash24flash_fwd_splitkv_kernelI23Flash_fwd_kernel_traitsILi64ELi64ELi128ELi4ELb0ELb0EN7cutlass10bfloat16_tE19Flash_kernel_traitsILi64ELi64ELi128ELi4ES3_EELb0ELb0ELb0ELb0ELb1ELb0ELb1ELb1EEEvNS_16Flash_fwd_paramsE$_ZN5flash30compute_attn_1rowblock_splitkvI23Flash_fwd_kernel_traitsILi64ELi64ELi128ELi4ELb0ELb0EN7cutlass10bfloat16_tE19Flash_kernel_traitsILi64ELi64ELi128ELi4ES3_EELb0ELb0ELb0ELb0ELb1ELb0ELb1ELb1ENS_16Flash_fwd_paramsEEEvRKT8_iiiii:
        /* <DEDUP_REMOVED lines=39> */
.L_x_12304:
[----:B------:R-:W-:Y:S05]  /*0470*/  BSYNC.RECONVERGENT B0 ;  /* 0x0000000000007941 */ /* 0x000fea0003800200 */
.L_x_12303:
[----:B------:R-:W-:Y:S04]  /*0480*/  BSSY.RECONVERGENT B0, `(.L_x_12305) ;  /* 0x0000007000007945 */ /* 0x000fe80003800200 */
[----:B------:R-:W-:Y:S05]  /*0490*/  @!P4 BRA `(.L_x_12306) ;  /* 0x000000000014c947 */ /* 0x000fea0003800000 */
[----:B------:R-:W4:Y:S02]  /*04a0*/  LD.E.U8 R4, desc[UR4][R100.64+0x1b2] ;  /* 0x0001b20464047980 */ /* 0x000f24000c101100 */
[----:B----4-:R-:W-:-:S13]  /*04b0*/  ISETP.NE.AND P0, PT, R4, RZ, PT ;  /* 0x000000ff0400720c */ /* 0x010fda0003f05270 */
[----:B------:R-:W4:Y:S02]  /*04c0*/  @P0 LD.E R4, desc[UR4][R18.64+0x4] ;  /* 0x0000040412040980 */ /* 0x000f24000c101900 */
[----:B----45:R-:W-:-:S06]  /*04d0*/  @P0 IADD3 R7, PT, PT, R4, -R15, RZ ;  /* 0x8000000f04070210 */ /* 0x030fcc0007ffe0ff */
[----:B------:R4:W5:Y:S02]  /*04e0*/  @!P0 LD.E R7, desc[UR4][R18.64] ;  /* 0x0000000412078980 */ /* 0x000964000c101900 */
.L_x_12306:
[----:B------:R-:W-:Y:S05]  /*04f0*/  BSYNC.RECONVERGENT B0 ;  /* 0x0000000000007941 */ /* 0x000fea0003800200 */
.L_x_12305:
        /* <DEDUP_REMOVED lines=9> */
.L_x_12308:
[----:B------:R-:W5:Y:S01]  /*0590*/  LD.E.64 R6, desc[UR4][R100.64+0x108] ;  /* 0x0001080464067980 */ /* 0x000f62000c101b00 */
[----:B------:R-:W-:Y:S01]  /*05a0*/  BSSY.RECONVERGENT B0, `(.L_x_12310) ;  /* 0x0000006000007945 */ /* 0x000fe20003800200 */
[----:B-----5:R-:W-:-:S04]  /*05b0*/  ISETP.NE.U32.AND P0, PT, R6, RZ, PT ;  /* 0x000000ff0600720c */ /* 0x020fc80003f05070 */
[----:B------:R-:W-:Y:S01]  /*05c0*/  ISETP.NE.AND.EX P0, PT, R7, RZ, PT, P0 ;  /* 0x000000ff0700720c */ /* 0x000fe20003f05300 */
[----:B------:R-:W-:-:S12]  /*05d0*/  IMAD.MOV.U32 R7, RZ, RZ, RZ ;  /* 0x000000ffff077224 */ /* 0x000fd800078e00ff */
[----:B------:R-:W-:Y:S05]  /*05e0*/  @!P0 BRA `(.L_x_12311) ;  /* 0x0000000000048947 */ /* 0x000fea0003800000 */
[----:B------:R1:W5:Y:S02]  /*05f0*/  LD.E R7, desc[UR4][R100.64+0xbc] ;  /* 0x0000bc0464077980 */ /* 0x000364000c101900 */
.L_x_12311:
[----:B------:R-:W-:Y:S05]  /*0600*/  BSYNC.RECONVERGENT B0 ;  /* 0x0000000000007941 */ /* 0x000fea0003800200 */
.L_x_12310:
[----:B-----5:R-:W-:Y:S02]  /*0610*/  IADD3 R70, PT, PT, R78, R7, RZ ;  /* 0x000000074e467210 */ /* 0x020fe40007ffe0ff */
.L_x_12309:
[----:B------:R-:W-:Y:S05]  /*0620*/  BSYNC.RECONVERGENT B1 ;  /* 0x0000000000017941 */ /* 0x000fea0003800200 */
.L_x_12307:
[----:B------:R-:W-:Y:S01]  /*0630*/  IMAD.SHL.U32 R178, R5, 0x40, RZ ;  /* 0x0000004005b27824 */ /* 0x000fe200078e00ff */
[----:B------:R-:W-:-:S04]  /*0640*/  MOV R177, 0x0 ;  /* 0x0000000000b17802 */ /* 0x000fc80000000f00 */
[----:B------:R-:W-:-:S13]  /*0650*/  ISETP.GT.AND P0, PT, R181, R178, PT ;  /* 0x000000b2b500720c */ /* 0x000fda0003f04270 */
[----:B-1234-:R-:W-:Y:S05]  /*0660*/  @!P0 RET.REL.NODEC R176 `(_ZN5flash24flash_fwd_splitkv_kernelI23Flash_fwd_kernel_traitsILi64ELi64ELi128ELi4ELb0ELb0EN7cutlass10bfloat16_tE19Flash_kernel_traitsILi64ELi64ELi128ELi4ES3_EELb0ELb0ELb0ELb0ELb1ELb0ELb1ELb1EEEvNS_16Flash_fwd_paramsE) ;  /* 0xfffffff8b0648950 */ /* 0x01efea0003c3ffff */
        /* <DEDUP_REMOVED lines=42> */
[----:B------:R-:W5:Y:S01]  /*0910*/  LD.E.64 R6, desc[UR4][R100.64+0xa8] ;  /* 0x0000a80464067980 */ /* 0x000f62000c101b00 */
[----:B------:R-:W-:-:S02]  /*0920*/  IMAD.IADD R181, R181, 0x1, -R178 ;  /* 0x00000001b5b57824 */ /* 0x000fc400078e0ab2 */
[----:B------:R-:W-:Y:S02]  /*0930*/  IMAD.MOV.U32 R177, RZ, RZ, 0x0 ;  /* 0x00000000ffb17424 */ /* 0x000fe400078e00ff */
[----:B--2---:R-:W-:-:S04]  /*0940*/  IMAD R2, R2, UR8, R183 ;  /* 0x0000000802027c24 */ /* 0x004fc8000f8e02b7 */
[----:B---3--:R-:W-:Y:S01]  /*0950*/  IMAD R5, R2, R5, R180 ;  /* 0x0000000502057224 */ /* 0x008fe200078e02b4 */
[----:B------:R-:W-:-:S03]  /*0960*/  SHF.R.U32.HI R2, RZ, 0x4, R68 ;  /* 0x00000004ff027819 */ /* 0x000fc60000011644 */
[----:B------:R-:W-:Y:S02]  /*0970*/  IMAD R3, R3, R5, R178 ;  /* 0x0000000503037224 */ /* 0x000fe400078e02b2 */
[C---:B------:R-:W-:Y:S02]  /*0980*/  VIADD R10, R2.reuse, 0x8 ;  /* 0x00000008020a7836 */ /* 0x040fe40000000000 */
[C---:B----4-:R-:W-:Y:S02]  /*0990*/  IMAD R13, R3.reuse, R0, RZ ;  /* 0x00000000030d7224 */ /* 0x050fe400078e02ff */
[C---:B------:R-:W-:Y:S02]  /*09a0*/  VIADD R4, R2.reuse, 0x10 ;  /* 0x0000001002047836 */ /* 0x040fe40000000000 */
[----:B------:R-:W-:Y:S01]  /*09b0*/  VIADD R0, R2, 0x18 ;  /* 0x0000001802007836 */ /* 0x000fe20000000000 */
[----:B------:R-:W-:Y:S02]  /*09c0*/  LEA R5, P1, R68, R13, 0x2 ;  /* 0x0000000d44057211 */ /* 0x000fe400078210ff */
[----:B------:R-:W-:-:S02]  /*09d0*/  IADD3 R11, P0, PT, R3, R2, RZ ;  /* 0x00000002030b7210 */ /* 0x000fc40007f1e0ff */
[-C--:B------:R-:W-:Y:S02]  /*09e0*/  ISETP.GE.AND P3, PT, R10, R181.reuse, PT ;  /* 0x000000b50a00720c */ /* 0x080fe40003f66270 */
[-C--:B------:R-:W-:Y:S02]  /*09f0*/  ISETP.GE.AND P6, PT, R4, R181.reuse, PT ;  /* 0x000000b50400720c */ /* 0x080fe40003fc6270 */
[----:B------:R-:W-:Y:S02]  /*0a00*/  LEA.HI.X.SX32 R13, R13, RZ, 0x1, P1 ;  /* 0x000000ff0d0d7211 */ /* 0x000fe400008f0eff */
[----:B------:R-:W-:Y:S01]  /*0a10*/  ISETP.GE.AND P4, PT, R0, R181, PT ;  /* 0x000000b50000720c */ /* 0x000fe20003f86270 */
[----:B------:R-:W-:Y:S01]  /*0a20*/  VIADD R0, R2, 0x20 ;  /* 0x0000002002007836 */ /* 0x000fe20000000000 */
[----:B------:R-:W-:Y:S02]  /*0a30*/  LEA.HI.X.SX32 R3, R3, RZ, 0x1, P0 ;  /* 0x000000ff03037211 */ /* 0x000fe400000f0eff */
[----:B-----5:R-:W-:-:S02]  /*0a40*/  LEA R4, P1, R5, R8, 0x2 ;  /* 0x0000000805047211 */ /* 0x020fc400078210ff */
[----:B------:R-:W-:Y:S02]  /*0a50*/  LEA R6, P0, R11, R6, 0x2 ;  /* 0x000000060b067211 */ /* 0x000fe400078010ff */
[----:B------:R-:W-:Y:S02]  /*0a60*/  ISETP.GE.AND P5, PT, R2, R181, PT ;  /* 0x000000b50200720c */ /* 0x000fe40003fa6270 */
[----:B------:R-:W-:Y:S02]  /*0a70*/  LEA.HI.X R5, R5, R9, R13, 0x2, P1 ;  /* 0x0000000905057211 */ /* 0x000fe400008f140d */
[----:B------:R-:W-:Y:S02]  /*0a80*/  LEA.HI.X R7, R11, R7, R3, 0x2, P0 ;  /* 0x000000070b077211 */ /* 0x000fe400000f1403 */
[----:B------:R-:W-:Y:S01]  /*0a90*/  ISETP.GE.AND P1, PT, R0, R181, PT ;  /* 0x000000b50000720c */ /* 0x000fe20003f26270 */
[----:B------:R-:W-:Y:S01]  /*0aa0*/  VIADD R0, R2, 0x30 ;  /* 0x0000003002007836 */ /* 0x000fe20000000000 */
[----:B------:R-:W-:Y:S01]  /*0ab0*/  LOP3.LUT P0, R68, R68, 0xf, RZ, 0xc0, !PT ;  /* 0x0000000f44447812 */ /* 0x000fe2000780c0ff */
[----:B------:R-:W-:Y:S03]  /*0ac0*/  @!P3 ST.E.128 desc[UR4][R4.64+0x800], RZ ;  /* 0x000800ff0400b985 */ /* 0x000fe6000c101d04 */
[----:B------:R-:W-:-:S02]  /*0ad0*/  ISETP.NE.OR P2, PT, R68, RZ, P3 ;  /* 0x000000ff4400720c */ /* 0x000fc40001f45670 */
[-C--:B------:R-:W-:Y:S01]  /*0ae0*/  ISETP.GE.AND P3, PT, R0, R181.reuse, PT ;  /* 0x000000b50000720c */ /* 0x080fe20003f66270 */
[C---:B------:R-:W-:Y:S01]  /*0af0*/  VIADD R0, R2.reuse, 0x38 ;  /* 0x0000003802007836 */ /* 0x040fe20000000000 */
[----:B------:R-:W-:Y:S01]  /*0b00*/  @!P5 ST.E.128 desc[UR4][R4.64], RZ ;  /* 0x000000ff0400d985 */ /* 0x000fe2000c101d04 */
[----:B------:R-:W-:Y:S01]  /*0b10*/  VIADD R10, R2, 0x28 ;  /* 0x00000028020a7836 */ /* 0x000fe20000000000 */
[----:B------:R-:W-:Y:S02]  /*0b20*/  P2R R8, PR, RZ, 0x1 ;  /* 0x00000001ff087803 */ /* 0x000fe40000000000 */
[-C--:B------:R-:W-:Y:S02]  /*0b30*/  ISETP.GE.AND P5, PT, R0, R181.reuse, PT ;  /* 0x000000b50000720c */ /* 0x080fe40003fa6270 */
[----:B------:R-:W-:Y:S01]  /*0b40*/  ISETP.GE.AND P0, PT, R10, R181, PT ;  /* 0x000000b50a00720c */ /* 0x000fe20003f06270 */
[----:B------:R-:W-:Y:S01]  /*0b50*/  @!P4 ST.E.128 desc[UR4][R4.64+0x1800], RZ ;  /* 0x001800ff0400c985 */ /* 0x000fe2000c101d04 */
[----:B------:R-:W-:-:S03]  /*0b60*/  P2R R0, PR, RZ, 0x20 ;  /* 0x00000020ff007803 */ /* 0x000fc60000000000 */
[----:B------:R-:W-:Y:S06]  /*0b70*/  @!P1 ST.E.128 desc[UR4][R4.64+0x2000], RZ ;  /* 0x002000ff04009985 */ /* 0x000fec000c101d04 */
[----:B------:R-:W-:Y:S01]  /*0b80*/  @!P5 ST.E.128 desc[UR4][R4.64+0x3800], RZ ;  /* 0x003800ff0400d985 */ /* 0x000fe2000c101d04 */
[C---:B------:R-:W-:Y:S02]  /*0b90*/  ISETP.NE.OR P5, PT, R68.reuse, RZ, P4 ;  /* 0x000000ff4400720c */ /* 0x040fe400027a5670 */
[C---:B------:R-:W-:Y:S01]  /*0ba0*/  ISETP.NE.OR P4, PT, R68.reuse, RZ, P1 ;  /* 0x000000ff4400720c */ /* 0x040fe20000f85670 */
[----:B------:R-:W-:Y:S01]  /*0bb0*/  @!P0 ST.E.128 desc[UR4][R4.64+0x2800], RZ ;  /* 0x002800ff04008985 */ /* 0x000fe2000c101d04 */
[----:B------:R-:W-:-:S02]  /*0bc0*/  ISETP.NE.OR P1, PT, R68, RZ, P0 ;  /* 0x000000ff4400720c */ /* 0x000fc40000725670 */
[----:B------:R-:W-:Y:S01]  /*0bd0*/  ISETP.NE.OR P0, PT, R68, RZ, P3 ;  /* 0x000000ff4400720c */ /* 0x000fe20001f05670 */
[----:B------:R-:W-:Y:S01]  /*0be0*/  @!P2 IMAD.MOV.U32 R3, RZ, RZ, -0x800000 ;  /* 0xff800000ff03a424 */ /* 0x000fe200078e00ff */
[----:B------:R-:W-:Y:S04]  /*0bf0*/  @!P6 ST.E.128 desc[UR4][R4.64+0x1000], RZ ;  /* 0x001000ff0400e985 */ /* 0x000fe8000c101d04 */
[----:B------:R-:W-:Y:S04]  /*0c00*/  @!P3 ST.E.128 desc[UR4][R4.64+0x3000], RZ ;  /* 0x003000ff0400b985 */ /* 0x000fe8000c101d04 */
[----:B------:R1:W-:Y:S01]  /*0c10*/  @!P2 ST.E desc[UR4][R6.64+0x20], R3 ;  /* 0x000020030600a985 */ /* 0x0003e2000c101904 */
[----:B------:R-:W-:-:S02]  /*0c20*/  ISETP.NE.AND P2, PT, R8, RZ, PT ;  /* 0x000000ff0800720c */ /* 0x000fc40003f45270 */
[----:B------:R-:W-:Y:S02]  /*0c30*/  ISETP.NE.OR P6, PT, R68, RZ, P6 ;  /* 0x000000ff4400720c */ /* 0x000fe400037c5670 */
[----:B------:R-:W-:Y:S02]  /*0c40*/  ISETP.GE.OR P2, PT, R2, R181, P2 ;  /* 0x000000b50200720c */ /* 0x000fe40001746670 */
[----:B------:R-:W-:Y:S01]  /*0c50*/  ISETP.NE.AND P3, PT, R0, RZ, PT ;  /* 0x000000ff0000720c */ /* 0x000fe20003f65270 */
[----:B------:R-:W-:Y:S02]  /*0c60*/  @!P5 IMAD.MOV.U32 R11, RZ, RZ, -0x800000 ;  /* 0xff800000ff0bd424 */ /* 0x000fe400078e00ff */
[----:B------:R-:W-:Y:S02]  /*0c70*/  @!P4 IMAD.MOV.U32 R9, RZ, RZ, -0x800000 ;  /* 0xff800000ff09c424 */ /* 0x000fe400078e00ff */
[----:B-1----:R-:W-:-:S05]  /*0c80*/  @!P0 IMAD.MOV.U32 R3, RZ, RZ, -0x800000 ;  /* 0xff800000ff038424 */ /* 0x002fca00078e00ff */
[----:B------:R-:W-:Y:S01]  /*0c90*/  @!P0 ST.E desc[UR4][R6.64+0xc0], R3 ;  /* 0x0000c00306008985 */ /* 0x000fe2000c101904 */
[----:B------:R-:W-:Y:S01]  /*0ca0*/  ISETP.NE.OR P0, PT, R68, RZ, P3 ;  /* 0x000000ff4400720c */ /* 0x000fe20001f05670 */
[----:B------:R-:W-:Y:S02]  /*0cb0*/  @!P6 IMAD.MOV.U32 R15, RZ, RZ, -0x800000 ;  /* 0xff800000ff0fe424 */ /* 0x000fe400078e00ff */
[----:B------:R-:W-:Y:S02]  /*0cc0*/  @!P1 IMAD.MOV.U32 R5, RZ, RZ, -0x800000 ;  /* 0xff800000ff059424 */ /* 0x000fe400078e00ff */
[----:B------:R-:W-:Y:S01]  /*0cd0*/  @!P2 IMAD.MOV.U32 R13, RZ, RZ, -0x800000 ;  /* 0xff800000ff0da424 */ /* 0x000fe200078e00ff */
[----:B------:R-:W-:Y:S04]  /*0ce0*/  @!P6 ST.E desc[UR4][R6.64+0x40], R15 ;  /* 0x0000400f0600e985 */ /* 0x000fe8000c101904 */
[----:B------:R-:W-:Y:S04]  /*0cf0*/  @!P5 ST.E desc[UR4][R6.64+0x60], R11 ;  /* 0x0000600b0600d985 */ /* 0x000fe8000c101904 */
[----:B------:R-:W-:Y:S04]  /*0d00*/  @!P4 ST.E desc[UR4][R6.64+0x80], R9 ;  /* 0x000080090600c985 */ /* 0x000fe8000c101904 */
[----:B------:R-:W-:Y:S04]  /*0d10*/  @!P1 ST.E desc[UR4][R6.64+0xa0], R5 ;  /* 0x0000a00506009985 */ /* 0x000fe8000c101904 */
[----:B------:R1:W-:Y:S02]  /*0d20*/  @!P2 ST.E desc[UR4][R6.64], R13 ;  /* 0x0000000d0600a985 */ /* 0x0003e4000c101904 */
[----:B-1----:R-:W-:Y:S05]  /*0d30*/  @P0 RET.REL.NODEC R176 `(_ZN5flash24flash_fwd_splitkv_kernelI23Flash_fwd_kernel_traitsILi64ELi64ELi128ELi4ELb0ELb0EN7cutlass10bfloat16_tE19Flash_kernel_traitsILi64ELi64ELi128ELi4ES3_EELb0ELb0ELb0ELb0ELb1ELb0ELb1ELb1EEEvNS_16Flash_fwd_paramsE) ;  /* 0xfffffff0b0b00950 */ /* 0x002fea0003c3ffff */
[----:B------:R-:W-:Y:S02]  /*0d40*/  MOV R3, 0xff800000 ;  /* 0xff80000000037802 */ /* 0x000fe40000000f00 */
[----:B------:R-:W-:-:S03]  /*0d50*/  MOV R177, 0x0 ;  /* 0x0000000000b17802 */ /* 0x000fc60000000f00 */
[----:B------:R1:W-:Y:S02]  /*0d60*/  ST.E desc[UR4][R6.64+0xe0], R3 ;  /* 0x0000e00306007985 */ /* 0x0003e4000c101904 */
[----:B-1----:R-:W-:Y:S05]  /*0d70*/  RET.REL.NODEC R176 `(_ZN5flash24flash_fwd_splitkv_kernelI23Flash_fwd_kernel_traitsILi64ELi64ELi128ELi4ELb0ELb0EN7cutlass10bfloat16_tE19Flash_kernel_traitsILi64ELi64ELi128ELi4ES3_EELb0ELb0ELb0ELb0ELb1ELb0ELb1ELb1EEEvNS_16Flash_fwd_paramsE) ;  /* 0xfffffff0b0a07950 */ /* 0x002fea0003c3ffff */
.L_x_12312:
        /* <DEDUP_REMOVED lines=101> */
.L_x_12314:
        /* <DEDUP_REMOVED lines=78> */
.L_x_12315:
[----:B------:R-:W-:Y:S05]  /*18b0*/  BSYNC.RECONVERGENT B0 ;  /* 0x0000000000007941 */ /* 0x000fea0003800200 */
.L_x_12313:
        /* <DEDUP_REMOVED lines=42> */
[----:B------:R-:W-:Y:S02]  /*1b60*/  IADD3 R19, PT, PT, R29, R17, RZ ;  /* 0x000000111d137210 */ /* 0x000fe40007ffe0ff */
[----:B------:R-:W-:Y:S02]  /*1b70*/  SHF.R.U32.HI R136, RZ, 0x3, R68 ;  /* 0x00000003ff887819 */ /* 0x000fe40000011644 */
[----:B------:R-:W-:Y:S01]  /*1b80*/  MOV R137, RZ ;  /* 0x000000ff00897202 */ /* 0x000fe20000000f00 */
[----:B------:R-:W-:Y:S01]  /*1b90*/  IMAD R9, R25, R2, RZ ;  /* 0x0000000219097224 */ /* 0x000fe200078e02ff */
[----:B------:R-:W-:-:S05]  /*1ba0*/  MOV R18, R28 ;  /* 0x0000001c00127202 */ /* 0x000fca0000000f00 */
[----:B------:R-:W-:Y:S01]  /*1bb0*/  IMAD.WIDE.U32 R18, R2, R24, R18 ;  /* 0x0000001802127225 */ /* 0x000fe200078e0012 */
[----:B------:R-:W1:Y:S03]  /*1bc0*/  S2UR UR6, SR_CgaCtaId ;  /* 0x00000000000679c3 */ /* 0x000e660000008800 */
[-C--:B------:R-:W-:Y:S02]  /*1bd0*/  IMAD R175, R65, R136.reuse, RZ ;  /* 0x0000008841af7224 */ /* 0x080fe400078e02ff */
[----:B------:R-:W-:Y:S01]  /*1be0*/  IMAD.SHL.U32 R80, R68, 0x40, RZ ;  /* 0x0000004044507824 */ /* 0x000fe200078e00ff */
        /* <DEDUP_REMOVED lines=8> */
[----:B-1----:R-:W-:Y:S01]  /*1c70*/  ULEA UR6, UR6, UR7, 0x18 ;  /* 0x0000000706067291 */ /* 0x002fe2000f8ec0ff */
[----:B------:R-:W-:Y:S01]  /*1c80*/  SHF.R.U32.HI R71, RZ, 0x4, R68 ;  /* 0x00000004ff477819 */ /* 0x000fe20000011644 */
[----:B------:R-:W-:Y:S01]  /*1c90*/  IMAD.SHL.U32 R177, R179, 0x80, RZ ;  /* 0x00000080b3b17824 */ /* 0x000fe200078e00ff */
[----:B------:R-:W-:Y:S02]  /*1ca0*/  SHF.L.U64.HI R75, R168, 0x4, R169 ;  /* 0x00000004a84b7819 */ /* 0x000fe400000102a9 */
[C---:B------:R-:W-:Y:S02]  /*1cb0*/  SHF.L.U64.HI R73, R64.reuse, 0x4, R65 ;  /* 0x0000000440497819 */ /* 0x040fe40000010241 */
[----:B------:R-:W-:Y:S02]  /*1cc0*/  SHF.L.U32 R72, R64, 0x4, RZ ;  /* 0x0000000440487819 */ /* 0x000fe400000006ff */
[----:B------:R-:W-:-:S02]  /*1cd0*/  LOP3.LUT R77, R77, 0x7c00, RZ, 0xc0, !PT ;  /* 0x00007c004d4d7812 */ /* 0x000fc400078ec0ff */
[----:B------:R-:W-:Y:S02]  /*1ce0*/  LOP3.LUT R67, R80, 0x200, RZ, 0xc0, !PT ;  /* 0x0000020050437812 */ /* 0x000fe400078ec0ff */
        /* <DEDUP_REMOVED lines=11> */
[----:B------:R-:W-:-:S03]  /*1da0*/  SHF.R.S32.HI R16, RZ, 0x1f, R180 ;  /* 0x0000001fff107819 */ /* 0x000fc600000114b4 */
[----:B------:R-:W-:Y:S01]  /*1db0*/  IMAD.X R27, RZ, RZ, R10, P1 ;  /* 0x000000ffff1b7224 */ /* 0x000fe200008e060a */
[----:B------:R-:W-:Y:S01]  /*1dc0*/  SHF.R.S32.HI R0, RZ, 0x1f, R2 ;  /* 0x0000001fff007819 */ /* 0x000fe20000011402 */
[----:B------:R-:W-:Y:S01]  /*1dd0*/  IMAD R16, R22, R16, R17 ;  /* 0x0000001016107224 */ /* 0x000fe200078e0211 */
[----:B------:R-:W-:Y:S01]  /*1de0*/  IADD3 R4, P1, PT, R12, R4, RZ ;  /* 0x000000040c047210 */ /* 0x000fe20007f3e0ff */
[----:B------:R-:W-:-:S04]  /*1df0*/  IMAD.WIDE.U32 R26, R180, R22, R26 ;  /* 0x00000016b41a7225 */ /* 0x000fc800078e001a */
[----:B------:R-:W-:Y:S01]  /*1e00*/  IMAD.WIDE.U32 R22, R5, 0x40, R136 ;  /* 0x0000004005167825 */ /* 0x000fe200078e0088 */
[----:B------:R-:W-:-:S03]  /*1e10*/  IADD3.X R5, PT, PT, RZ, R3, RZ, P1, !PT ;  /* 0x00000003ff057210 */ /* 0x000fc60000ffe4ff */
[----:B------:R-:W-:Y:S02]  /*1e20*/  IMAD R9, R0, R24, R9 ;  /* 0x0000001800097224 */ /* 0x000fe400078e0209 */
[----:B------:R-:W-:Y:S02]  /*1e30*/  IMAD.IADD R27, R27, 0x1, R16 ;  /* 0x000000011b1b7824 */ /* 0x000fe400078e0210 */
[----:B------:R-:W-:Y:S02]  /*1e40*/  IMAD R3, R23, R142, RZ ;  /* 0x0000008e17037224 */ /* 0x000fe400078e02ff */
[----:B------:R-:W-:Y:S02]  /*1e50*/  IMAD.IADD R17, R19, 0x1, R9 ;  /* 0x0000000113117824 */ /* 0x000fe400078e0209 */
[----:B------:R-:W-:Y:S02]  /*1e60*/  IMAD.MOV.U32 R16, RZ, RZ, R18 ;  /* 0x000000ffff107224 */ /* 0x000fe400078e0012 */
        /* <DEDUP_REMOVED lines=88> */
[----:B------:R-:W-:-:S03]  /*23f0*/  IADD3 R23, PT, PT, R15, R22, RZ ;  /* 0x000000160f177210 */ /* 0x000fc60007ffe0ff */
[----:B------:R-:W-:Y:S01]  /*2400*/  IMAD.IADD R2, R177, 0x1, R8 ;  /* 0x00000001b1027824 */ /* 0x000fe200078e0208 */
[----:B------:R-:W-:Y:S01]  /*2410*/  SHF.R.S32.HI R9, RZ, 0x1f, R78 ;  /* 0x0000001fff097819 */ /* 0x000fe2000001144e */
[----:B------:R-:W-:Y:S01]  /*2420*/  IMAD.IADD R25, R25, 0x1, R0 ;  /* 0x0000000119197824 */ /* 0x000fe200078e0200 */
[----:B------:R-:W-:Y:S02]  /*2430*/  IADD3 R15, P0, PT, -R78, R136, RZ ;  /* 0x000000884e0f7210 */ /* 0x000fe40007f1e1ff */
[----:B------:R-:W-:Y:S01]  /*2440*/  LOP3.LUT R0, R3, 0x1c, RZ, 0xc0, !PT ;  /* 0x0000001c03007812 */ /* 0x000fe200078ec0ff */
[----:B------:R-:W-:Y:S01]  /*2450*/  IMAD R21, R2, R11, RZ ;  /* 0x0000000b02157224 */ /* 0x000fe200078e02ff */
[----:B------:R-:W-:Y:S01]  /*2460*/  IADD3.X R9, PT, PT, RZ, ~R9, RZ, P0, !PT ;  /* 0x80000009ff097210 */ /* 0x000fe200007fe4ff */
[CC--:B------:R-:W-:Y:S02]  /*2470*/  IMAD R2, R136.reuse, R11.reuse, R12 ;  /* 0x0000000b88027224 */ /* 0x0c0fe400078e020c */
[----:B------:R-:W-:Y:S01]  /*2480*/  IMAD R0, R136, R11, R0 ;  /* 0x0000000b88007224 */ /* 0x000fe200078e0200 */
[----:B------:R-:W-:Y:S01]  /*2490*/  MOV R22, R14 ;  /* 0x0000000e00167202 */ /* 0x000fe20000000f00 */
[----:B------:R-:W-:Y:S01]  /*24a0*/  IMAD R95, R9, R138, RZ ;  /* 0x0000008a095f7224 */ /* 0x000fe200078e02ff */
[----:B------:R-:W-:-:S02]  /*24b0*/  SHF.R.S32.HI R3, RZ, 0x1f, R21 ;  /* 0x0000001fff037819 */ /* 0x000fc40000011415 */
[----:B------:R-:W-:Y:S01]  /*24c0*/  IADD3 R98, P0, PT, R21, R2, RZ ;  /* 0x0000000215627210 */ /* 0x000fe20007f1e0ff */
        /* <DEDUP_REMOVED lines=8> */
[C---:B------:R-:W-:Y:S02]  /*2550*/  SHF.L.U64.HI R99, R98.reuse, 0x1, R99 ;  /* 0x0000000162637819 */ /* 0x040fe40000010263 */
[----:B------:R-:W-:Y:S01]  /*2560*/  IADD3 R95, PT, PT, R23, R95, RZ ;  /* 0x0000005f175f7210 */ /* 0x000fe20007ffe0ff */
[----:B------:R-:W-:Y:S01]  /*2570*/  IMAD.SHL.U32 R98, R98, 0x2, RZ ;  /* 0x0000000262627824 */ /* 0x000fe200078e00ff */
[----:B------:R-:W-:Y:S01]  /*2580*/  LEA R94, P1, R22, R18, 0x1 ;  /* 0x00000012165e7211 */ /* 0x000fe200078208ff */
[----:B------:R-:W-:Y:S01]  /*2590*/  IMAD.IADD R9, R25, 0x1, R9 ;  /* 0x0000000119097824 */ /* 0x000fe200078e0209 */
[----:B------:R-:W-:Y:S02]  /*25a0*/  SHF.L.U64.HI R0, R14, 0x1, R3 ;  /* 0x000000010e007819 */ /* 0x000fe40000010203 */
[----:B------:R-:W-:-:S02]  /*25b0*/  LEA R10, P0, R24, R16, 0x1 ;  /* 0x00000010180a7211 */ /* 0x000fc400078008ff */
[----:B------:R-:W-:Y:S01]  /*25c0*/  SHF.L.U32 R14, R14, 0x1, RZ ;  /* 0x000000010e0e7819 */ /* 0x000fe200000006ff */
[----:B------:R-:W-:Y:S01]  /*25d0*/  IMAD R85, R141, 0x60, RZ ;  /* 0x000000608d557824 */ /* 0x000fe200078e02ff */
[----:B------:R-:W-:Y:S01]  /*25e0*/  LEA.HI.X R95, R22, R19, R95, 0x1, P1 ;  /* 0x00000013165f7211 */ /* 0x000fe200008f0c5f */
[----:B------:R-:W-:Y:S01]  /*25f0*/  IMAD.WIDE.U32 R144, R140, 0x60, RZ ;  /* 0x000000608c907825 */ /* 0x000fe200078e00ff */
[----:B------:R-:W-:Y:S02]  /*2600*/  IADD3 R96, P3, PT, R6, R98, RZ ;  /* 0x0000006206607210 */ /* 0x000fe40007f7e0ff */
[----:B------:R-:W-:Y:S02]  /*2610*/  LEA.HI.X R9, R24, R17, R9, 0x1, P0 ;  /* 0x0000001118097211 */ /* 0x000fe400000f0c09 */
[----:B------:R-:W-:Y:S02]  /*2620*/  IADD3 R54, P1, PT, R6, R14, RZ ;  /* 0x0000000e06367210 */ /* 0x000fe40007f3e0ff */
[----:B------:R-:W-:-:S02]  /*2630*/  IADD3 R98, P2, PT, R4, R98, RZ ;  /* 0x0000006204627210 */ /* 0x000fc40007f5e0ff */
[----:B------:R-:W-:Y:S01]  /*2640*/  IADD3 R14, P0, PT, R4, R14, RZ ;  /* 0x0000000e040e7210 */ /* 0x000fe20007f1e0ff */
[C-C-:B------:R-:W-:Y:S01]  /*2650*/  IMAD.X R97, R7.reuse, 0x1, R99.reuse, P3 ;  /* 0x0000000107617824 */ /* 0x140fe200018e0663 */
[-C--:B------:R-:W-:Y:S01]  /*2660*/  IADD3.X R55, PT, PT, R7, R0.reuse, RZ, P1, !PT ;  /* 0x0000000007377210 */ /* 0x080fe20000ffe4ff */
[C---:B------:R-:W-:Y:S01]  /*2670*/  IMAD.X R99, R5.reuse, 0x1, R99, P2 ;  /* 0x0000000105637824 */ /* 0x040fe200010e0663 */
[----:B------:R-:W-:Y:S01]  /*2680*/  IADD3.X R15, PT, PT, R5, R0, RZ, P0, !PT ;  /* 0x00000000050f7210 */ /* 0x000fe200007fe4ff */
[C---:B------:R-:W-:Y:S01]  /*2690*/  IMAD.SHL.U32 R83, R138.reuse, 0x20, RZ ;  /* 0x000000208a537824 */ /* 0x040fe200078e00ff */
[----:B------:R-:W-:Y:S01]  /*26a0*/  SHF.L.U64.HI R82, R138, 0x5, R139 ;  /* 0x000000058a527819 */ /* 0x000fe2000001028b */
[C---:B------:R-:W-:Y:S01]  /*26b0*/  IMAD.SHL.U32 R93, R140.reuse, 0x40, RZ ;  /* 0x000000408c5d7824 */ /* 0x040fe200078e00ff */
[C---:B------:R-:W-:Y:S02]  /*26c0*/  SHF.L.U64.HI R87, R140.reuse, 0x5, R141 ;  /* 0x000000058c577819 */ /* 0x040fe4000001028d */
[----:B------:R-:W-:-:S02]  /*26d0*/  SHF.L.U32 R89, R140, 0x5, RZ ;  /* 0x000000058c597819 */ /* 0x000fc400000006ff */
[C-C-:B------:R-:W-:Y:S02]  /*26e0*/  SHF.L.U64.HI R91, R140.reuse, 0x6, R141.reuse ;  /* 0x000000068c5b7819 */ /* 0x140fe4000001028d */
[C---:B------:R-:W-:Y:S02]  /*26f0*/  SHF.L.U64.HI R84, R140.reuse, 0x4, R141 ;  /* 0x000000048c547819 */ /* 0x040fe4000001028d */
[----:B------:R-:W-:Y:S02]  /*2700*/  SHF.L.U32 R107, R140, 0x4, RZ ;  /* 0x000000048c6b7819 */ /* 0x000fe400000006ff */
[----:B------:R-:W-:-:S07]  /*2710*/  IADD3 R85, PT, PT, R145, R85, RZ ;  /* 0x0000005591557210 */ /* 0x000fce0007ffe0ff */
.L_x_12355:
[----:B------:R-:W-:Y:S01]  /*2720*/  LEA R18, P1, R72, R104, 0x1 ;  /* 0x0000006848127211 */ /* 0x000fe200078208ff */
[----:B------:R-:W-:Y:S01]  /*2730*/  VIADD R112, R112, 0x80 ;  /* 0x0000008070707836 */ /* 0x000fe20000000000 */
[----:B------:R-:W-:Y:S01]  /*2740*/  UMOV UR6, URZ ;  /* 0x000000ff00067c82 */ /* 0x000fe20008000000 */
[----:B------:R-:W-:Y:S01]  /*2750*/  VIADD R113, R113, 0x80 ;  /* 0x0000008071717836 */ /* 0x000fe20000000000 */
[----:B------:R-:W-:Y:S01]  /*2760*/  LEA.HI.X R19, R72, R105, R73, 0x1, P1 ;  /* 0x0000006948137211 */ /* 0x000fe200008f0c49 */
[----:B------:R-:W-:Y:S01]  /*2770*/  VIADD R111, R111, 0xffffffff ;  /* 0xffffffff6f6f7836 */ /* 0x000fe20000000000 */
[CC--:B------:R-:W-:Y:S01]  /*2780*/  ISETP.GE.AND P0, PT, R136.reuse, R112.reuse, PT ;  /* 0x000000708800720c */ /* 0x0c0fe20003f06270 */
[----:B------:R-:W-:Y:S01]  /*2790*/  BSSY.RECONVERGENT B1, `(.L_x_12317) ;  /* 0x0000538000017945 */ /* 0x000fe20003800200 */
[----:B------:R-:W-:Y:S02]  /*27a0*/  IMAD.MOV.U32 R130, RZ, RZ, R110 ;  /* 0x000000ffff827224 */ /* 0x000fe400078e006e */
[-C--:B------:R-:W-:Y:S01]  /*27b0*/  ISETP.GE.AND P2, PT, R136, R113.reuse, !P0 ;  /* 0x000000718800720c */ /* 0x080fe20004746270 */
[----:B------:R-:W-:Y:S01]  /*27c0*/  VIADD R110, R110, 0xffffff80 ;  /* 0xffffff806e6e7836 */ /* 0x000fe20000000000 */
[CC--:B------:R-:W-:Y:S04]  /*27d0*/  ISETP.GE.AND P0, PT, R126.reuse, R112.reuse, PT ;  /* 0x000000707e00720c */ /* 0x0c0fe80003f06270 */
[----:B------:R-:W-:Y:S02]  /*27e0*/  ISETP.LT.OR P3, PT, R126, R113, P0 ;  /* 0x000000717e00720c */ /* 0x000fe40000761670 */
[----:B------:R-:W-:Y:S02]  /*27f0*/  IADD3 R28, P0, PT, R94, R83, RZ ;  /* 0x000000535e1c7210 */ /* 0x000fe40007f1e0ff */
[----:B------:R-:W-:Y:S03]  /*2800*/  P2R R52, PR, RZ, 0x8 ;  /* 0x00000008ff347803 */ /* 0x000fe60000000000 */
[----:B------:R-:W2:Y:S01]  /*2810*/  @P2 LD.E.128 R4, desc[UR4][R94.64] ;  /* 0x000000045e042980 */ /* 0x000ea2000c101d00 */
[--C-:B------:R-:W-:Y:S01]  /*2820*/  IMAD.X R29, R95, 0x1, R82.reuse, P0 ;  /* 0x000000015f1d7824 */ /* 0x100fe200000e0652 */
[C---:B------:R-:W-:Y:S04]  /*2830*/  ISETP.GE.AND P0, PT, R125.reuse, R112, PT ;  /* 0x000000707d00720c */ /* 0x040fe80003f06270 */
[----:B------:R-:W-:Y:S11]  /*2840*/  ISETP.LT.OR P5, PT, R125, R113, P0 ;  /* 0x000000717d00720c */ /* 0x000ff600007a1670 */
[----:B------:R-:W-:Y:S02]  /*2850*/  @!UPT UIADD3 URZ, UPT, UPT, URZ, URZ, URZ ;  /* 0x000000fffffff290 */ /* 0x000fe4000fffe0ff */
[----:B------:R-:W-:Y:S02]  /*2860*/  @!P5 IADD3 R2, P0, PT, R28, R83, RZ ;  /* 0x000000531c02d210 */ /* 0x000fe40007f1e0ff */
[C---:B------:R-:W-:Y:S03]  /*2870*/  @!P5 LEA R30, P1, R64.reuse, R18, 0x5 ;  /* 0x00000012401ed211 */ /* 0x040fe600078228ff */
[----:B------:R-:W-:Y:S01]  /*2880*/  @!P5 IMAD.X R3, R29, 0x1, R82, P0 ;  /* 0x000000011d03d824 */ /* 0x000fe200000e0652 */
[----:B------:R-:W-:Y:S02]  /*2890*/  @!P5 LEA.HI.X R31, R64, R19, R65, 0x5, P1 ;  /* 0x00000013401fd211 */ /* 0x000fe400008f2c41 */
[C---:B------:R-:W-:Y:S04]  /*28a0*/  ISETP.GE.AND P0, PT, R124.reuse, R112, PT ;  /* 0x000000707c00720c */ /* 0x040fe80003f06270 */
[----:B------:R-:W-:Y:S01]  /*28b0*/  ISETP.GE.AND P6, PT, R124, R113, !P0 ;  /* 0x000000717c00720c */ /* 0x000fe200047c6270 */
[----:B--2---:R1:W-:Y:S04]  /*28c0*/  @P2 ST.E.128 desc[UR4][R104.64], R4 ;  /* 0x0000000468002985 */ /* 0x0043e8000c101d04 */
[----:B------:R-:W2:Y:S08]  /*28d0*/  @!P3 LD.E.128 R24, desc[UR4][R28.64] ;  /* 0x000000041c18b980 */ /* 0x000eb0000c101d00 */
[C---:B-1----:R-:W-:Y:S04]  /*28e0*/  @P6 LEA R4, P0, R138.reuse, R28, 0x6 ;  /* 0x0000001c8a046211 */ /* 0x042fe800078030ff */
[C---:B------:R-:W-:Y:S02]  /*28f0*/  @P6 LEA.HI.X R5, R138.reuse, R29, R139, 0x6, P0 ;  /* 0x0000001d8a056211 */ /* 0x040fe400000f348b */
[C---:B------:R-:W-:Y:S01]  /*2900*/  ISETP.GE.AND P0, PT, R123.reuse, R112, PT ;  /* 0x000000707b00720c */ /* 0x040fe20003f06270 */
[----:B--2---:R1:W-:Y:S03]  /*2910*/  @!P3 ST.E.128 desc[UR4][R18.64], R24 ;  /* 0x000000181200b985 */ /* 0x0043e6000c101d04 */
[----:B------:R-:W-:Y:S01]  /*2920*/  ISETP.LT.OR P3, PT, R123, R113, P0 ;  /* 0x000000717b00720c */ /* 0x000fe20000761670 */
[----:B----4-:R2:W3:Y:S11]  /*2930*/  @!P5 LD.E.128 R20, desc[UR4][R2.64] ;  /* 0x000000040214d980 */ /* 0x0104f6000c101d00 */
[----:B------:R-:W-:Y:S01]  /*2940*/  @!UPT UIADD3 URZ, UPT, UPT, URZ, URZ, URZ ;  /* 0x000000fffffff290 */ /* 0x000fe2000fffe0ff */
[----:B------:R-:W-:Y:S02]  /*2950*/  @!P3 IMAD R0, R139, 0x60, RZ ;  /* 0x000000608b00b824 */ /* 0x000fe400078e02ff */
[----:B--2---:R-:W-:Y:S01]  /*2960*/  @!P3 IMAD.WIDE.U32 R2, R138, 0x60, R28 ;  /* 0x000000608a02b825 */ /* 0x004fe200078e001c */
[C---:B-1----:R-:W-:Y:S03]  /*2970*/  @P6 LEA R26, P0, R64.reuse, R18, 0x6 ;  /* 0x00000012401a6211 */ /* 0x042fe600078030ff */
[----:B------:R-:W-:Y:S02]  /*2980*/  @!P3 IMAD.IADD R3, R3, 0x1, R0 ;  /* 0x000000010303b824 */ /* 0x000fe400078e0200 */
[----:B------:R-:W-:Y:S01]  /*2990*/  @!P3 IMAD R0, R65, 0x60, RZ ;  /* 0x000000604100b824 */ /* 0x000fe200078e02ff */
[----:B------:R-:W-:Y:S02]  /*29a0*/  @P6 LEA.HI.X R27, R64, R19, R65, 0x6, P0 ;  /* 0x00000013401b6211 */ /* 0x000fe400000f3441 */
[C---:B------:R-:W-:Y:S04]  /*29b0*/  ISETP.GE.AND P0, PT, R122.reuse, R112, PT ;  /* 0x000000707a00720c */ /* 0x040fe80003f06270 */
[----:B------:R-:W-:Y:S04]  /*29c0*/  ISETP.GE.AND P1, PT, R122, R113, !P0 ;  /* 0x000000717a00720c */ /* 0x000fe80004726270 */
[----:B------:R-:W-:Y:S09]  /*29d0*/  P2R R131, PR, RZ, 0x2 ;  /* 0x00000002ff837803 */ /* 0x000ff20000000000 */
[C---:B------:R-:W-:Y:S04]  /*29e0*/  @P1 LEA R24, P0, R138.reuse, R28, 0x7 ;  /* 0x0000001c8a181211 */ /* 0x040fe800078038ff */
[----:B------:R-:W-:Y:S01]  /*29f0*/  @P1 LEA.HI.X R25, R138, R29, R139, 0x7, P0 ;  /* 0x0000001d8a191211 */ /* 0x000fe200000f3c8b */
[----:B---3--:R1:W-:Y:S04]  /*2a00*/  @!P5 ST.E.128 desc[UR4][R30.64], R20 ;  /* 0x000000141e00d985 */ /* 0x0083e8000c101d04 */
[----:B------:R-:W2:Y:S04]  /*2a10*/  @P6 LD.E.128 R4, desc[UR4][R4.64] ;  /* 0x0000000404046980 */ /* 0x000ea8000c101d00 */
[----:B--2---:R2:W-:Y:S04]  /*2a20*/  @P6 ST.E.128 desc[UR4][R26.64], R4 ;  /* 0x000000041a006985 */ /* 0x0045e8000c101d04 */
[----:B-1----:R1:W3:Y:S02]  /*2a30*/  @!P3 LD.E.128 R20, desc[UR4][R2.64] ;  /* 0x000000040214b980 */ /* 0x0022e4000c101d00 */
[C---:B-1----:R-:W-:Y:S04]  /*2a40*/  @!P3 IMAD.WIDE.U32 R2, R64.reuse, 0x60, R18 ;  /* 0x000000604002b825 */ /* 0x042fe800078e0012 */
[----:B------:R-:W-:Y:S01]  /*2a50*/  @!P3 IMAD.IADD R3, R3, 0x1, R0 ;  /* 0x000000010303b824 */ /* 0x000fe200078e0200 */
[C---:B--2---:R-:W-:Y:S04]  /*2a60*/  @P1 LEA R26, P0, R64.reuse, R18, 0x7 ;  /* 0x00000012401a1211 */ /* 0x044fe800078038ff */
[----:B------:R-:W-:Y:S02]  /*2a70*/  @P1 LEA.HI.X R27, R64, R19, R65, 0x7, P0 ;  /* 0x00000013401b1211 */ /* 0x000fe400000f3c41 */
[CC--:B------:R-:W-:Y:S04]  /*2a80*/  ISETP.GE.AND P0, PT, R121.reuse, R112.reuse, PT ;  /* 0x000000707900720c */ /* 0x0c0fe80003f06270 */
[-C--:B------:R-:W-:Y:S02]  /*2a90*/  ISETP.GE.AND P4, PT, R121, R113.reuse, !P0 ;  /* 0x000000717900720c */ /* 0x080fe40004786270 */
        /* <DEDUP_REMOVED lines=13> */
[----:B------:R-:W-:Y:S02]  /*2b70*/  @P1 IMAD.IADD R29, R29, 0x1, R0 ;  /* 0x000000011d1d1824 */ /* 0x000fe400078e0200 */
[----:B------:R-:W-:Y:S04]  /*2b80*/  @P1 IMAD.WIDE.U32 R18, R64, 0xc0, R18 ;  /* 0x000000c040121825 */ /* 0x000fe800078e0012 */
[C---:B--2---:R-:W-:Y:S02]  /*2b90*/  @P4 IMAD R2, R65.reuse, 0xa0, RZ ;  /* 0x000000a041024824 */ /* 0x044fe400078e02ff */
[----:B------:R-:W-:Y:S02]  /*2ba0*/  @P1 IMAD R3, R65, 0xc0, RZ ;  /* 0x000000c041031824 */ /* 0x000fe400078e02ff */
[----:B------:R-:W-:Y:S02]  /*2bb0*/  @P4 IMAD.IADD R25, R25, 0x1, R2 ;  /* 0x0000000119194824 */ /* 0x000fe400078e0202 */
[----:B------:R-:W-:Y:S01]  /*2bc0*/  @P1 IMAD.IADD R19, R19, 0x1, R3 ;  /* 0x0000000113131824 */ /* 0x000fe200078e0203 */
[----:B------:R-:W-:Y:S02]  /*2bd0*/  IADD3 R3, P0, PT, RZ, -UR6, RZ ;  /* 0x80000006ff037c10 */ /* 0x000fe4000ff1e0ff */
        /* <DEDUP_REMOVED lines=27> */
[----:B--2---:R1:W-:Y:S01]  /*2d90*/  @P2 ST.E.128 desc[UR4][R102.64], R4 ;  /* 0x0000000466002985 */ /* 0x0043e2000c101d04 */
[----:B------:R-:W-:Y:S11]  /*2da0*/  ISETP.NE.AND P2, PT, R131, RZ, PT ;  /* 0x000000ff8300720c */ /* 0x000ff60003f45270 */
[----:B------:R-:W2:Y:S04]  /*2db0*/  @!P0 LD.E.128 R20, desc[UR4][R24.64] ;  /* 0x0000000418148980 */ /* 0x000ea8000c101d00 */
[----:B--2---:R-:W-:Y:S01]  /*2dc0*/  @!P0 ST.E.128 desc[UR4][R2.64], R20 ;  /* 0x0000001402008985 */ /* 0x004fe2000c101d04 */
[----:B------:R-:W-:Y:S03]  /*2dd0*/  @P6 IADD3 R32, P0, PT, R24, R93, RZ ;  /* 0x0000005d18206210 */ /* 0x000fe60007f1e0ff */
[----:B------:R-:W2:Y:S02]  /*2de0*/  @!P5 LD.E.128 R16, desc[UR4][R30.64] ;  /* 0x000000041e10d980 */ /* 0x000ea4000c101d00 */
[C---:B------:R-:W-:Y:S01]  /*2df0*/  @P6 IMAD.X R33, R25.reuse, 0x1, R91, P0 ;  /* 0x0000000119216824 */ /* 0x040fe200000e065b */
[C---:B------:R-:W-:Y:S04]  /*2e00*/  @P6 LEA R36, P0, R168.reuse, R2, 0x6 ;  /* 0x00000002a8246211 */ /* 0x040fe800078030ff */
[----:B------:R-:W-:Y:S02]  /*2e10*/  @P6 LEA.HI.X R37, R168, R3, R169, 0x6, P0 ;  /* 0x00000003a8256211 */ /* 0x000fe400000f34a9 */
[----:B------:R-:W-:Y:S05]  /*2e20*/  @!P3 IADD3 R34, P0, PT, R24, R144, RZ ;  /* 0x000000901822b210 */ /* 0x000fea0007f1e0ff */
[----:B------:R-:W-:Y:S01]  /*2e30*/  @!P3 IMAD.X R35, R25, 0x1, R85, P0 ;  /* 0x000000011923b824 */ /* 0x000fe200000e0655 */
[C---:B------:R-:W-:Y:S04]  /*2e40*/  @P2 LEA R28, P0, R140.reuse, R24, 0x7 ;  /* 0x000000188c1c2211 */ /* 0x040fe800078038ff */
[----:B------:R-:W-:Y:S01]  /*2e50*/  @P2 LEA.HI.X R29, R140, R25, R141, 0x7, P0 ;  /* 0x000000198c1d2211 */ /* 0x000fe200000f3c8d */
[----:B--2---:R2:W-:Y:S04]  /*2e60*/  @!P5 ST.E.128 desc[UR4][R26.64], R16 ;  /* 0x000000101a00d985 */ /* 0x0045e8000c101d04 */
[----:B-1----:R-:W3:Y:S01]  /*2e70*/  @P6 LD.E.128 R4, desc[UR4][R32.64] ;  /* 0x0000000420046980 */ /* 0x002ee2000c101d00 */
[C---:B--2---:R-:W-:Y:S01]  /*2e80*/  @!P3 IMAD.WIDE.U32 R16, R168.reuse, 0x60, R2 ;  /* 0x00000060a810b825 */ /* 0x044fe200078e0002 */
[C---:B------:R-:W-:Y:S03]  /*2e90*/  @P2 LEA R26, P0, R168.reuse, R2, 0x7 ;  /* 0x00000002a81a2211 */ /* 0x040fe600078038ff */
[----:B------:R-:W-:Y:S01]  /*2ea0*/  @!P3 IMAD.IADD R17, R17, 0x1, R0 ;  /* 0x000000011111b824 */ /* 0x000fe200078e0200 */
[----:B------:R-:W-:Y:S01]  /*2eb0*/  @P2 LEA.HI.X R27, R168, R3, R169, 0x7, P0 ;  /* 0x00000003a81b2211 */ /* 0x000fe200000f3ca9 */
[----:B------:R-:W-:Y:S01]  /*2ec0*/  @P4 IMAD R0, R141, 0xa0, RZ ;  /* 0x000000a08d004824 */ /* 0x000fe200078e02ff */
[----:B---3--:R1:W-:Y:S04]  /*2ed0*/  @P6 ST.E.128 desc[UR4][R36.64], R4 ;  /* 0x0000000424006985 */ /* 0x0083e8000c101d04 */
        /* <DEDUP_REMOVED lines=21> */
.L_x_12318:
        /* <DEDUP_REMOVED lines=62> */
.L_x_12322:
[----:B------:R-:W-:Y:S05]  /*3410*/  BSYNC.RECONVERGENT B0 ;  /* 0x0000000000007941 */ /* 0x000fea0003800200 */
.L_x_12321:
[----:B------:R-:W-:Y:S01]  /*3420*/  ISETP.NE.AND P0, PT, R52, RZ, PT ;  /* 0x000000ff3400720c */ /* 0x000fe20003f05270 */
[----:B------:R-:W-:Y:S11]  /*3430*/  BSSY.RECONVERGENT B0, `(.L_x_12323) ;  /* 0x0000031000007945 */ /* 0x000ff60003800200 */
[----:B------:R-:W-:Y:S01]  /*3440*/  @!UPT UIADD3 URZ, UPT, UPT, URZ, URZ, URZ ;  /* 0x000000fffffff290 */ /* 0x000fe2000fffe0ff */
        /* <DEDUP_REMOVED lines=47> */
.L_x_12324:
[----:B------:R-:W-:Y:S05]  /*3740*/  BSYNC.RECONVERGENT B0 ;  /* 0x0000000000007941 */ /* 0x000fea0003800200 */
.L_x_12323:
        /* <DEDUP_REMOVED lines=54> */
.L_x_12326:
[----:B------:R-:W-:Y:S05]  /*3ab0*/  BSYNC.RECONVERGENT B0 ;  /* 0x0000000000007941 */ /* 0x000fea0003800200 */
.L_x_12325:
[----:B------:R-:W-:Y:S04]  /*3ac0*/  BSSY.RECONVERGENT B0, `(.L_x_12327) ;  /* 0x0000035000007945 */ /* 0x000fe80003800200 */
[----:B------:R-:W-:Y:S05]  /*3ad0*/  @!P6 BRA `(.L_x_12328) ;  /* 0x0000000000cce947 */ /* 0x000fea0003800000 */
        /* <DEDUP_REMOVED lines=51> */
.L_x_12328:
[----:B------:R-:W-:Y:S05]  /*3e10*/  BSYNC.RECONVERGENT B0 ;  /* 0x0000000000007941 */ /* 0x000fea0003800200 */
.L_x_12327:
        /* <DEDUP_REMOVED lines=54> */
.L_x_12330:
[----:B------:R-:W-:Y:S05]  /*4180*/  BSYNC.RECONVERGENT B0 ;  /* 0x0000000000007941 */ /* 0x000fea0003800200 */
.L_x_12329:
        /* <DEDUP_REMOVED lines=55> */
.L_x_12332:
[----:B------:R-:W-:Y:S05]  /*4500*/  BSYNC.RECONVERGENT B0 ;  /* 0x0000000000007941 */ /* 0x000fea0003800200 */
.L_x_12331:
        /* <DEDUP_REMOVED lines=55> */
.L_x_12334:
[----:B------:R-:W-:Y:S05]  /*4880*/  BSYNC.RECONVERGENT B0 ;  /* 0x0000000000007941 */ /* 0x000fea0003800200 */
.L_x_12333:
        /* <DEDUP_REMOVED lines=57> */
.L_x_12336:
[----:B------:R-:W-:Y:S05]  /*4c20*/  BSYNC.RECONVERGENT B0 ;  /* 0x0000000000007941 */ /* 0x000fea0003800200 */
.L_x_12335:
[----:B------:R-:W5:Y:S02]  /*4c30*/  LD.E R3, desc[UR4][R100.64+0xd0] ;  /* 0x0000d00464037980 */ /* 0x000f64000c101900 */
[----:B-----5:R-:W-:Y:S05]  /*4c40*/  IMAD.U32 R3, R3, -0x40, RZ ;  /* 0xffffffc003037824 */ /* 0x020fea00078e00ff */
[C---:B------:R-:W-:Y:S02]  /*4c50*/  LEA R14, P1, R3.reuse, R14, 0x1 ;  /* 0x0000000e030e7211 */ /* 0x040fe400078208ff */
[C---:B------:R-:W-:Y:S02]  /*4c60*/  LEA R54, P0, R3.reuse, R54, 0x1 ;  /* 0x0000003603367211 */ /* 0x040fe400078008ff */
[C---:B------:R-:W-:Y:S02]  /*4c70*/  LEA.HI.X.SX32 R15, R3.reuse, R15, 0x1, P1 ;  /* 0x0000000f030f7211 */ /* 0x040fe400008f0eff */
[----:B------:R-:W-:Y:S01]  /*4c80*/  LEA.HI.X.SX32 R55, R3, R55, 0x1, P0 ;  /* 0x0000003703377211 */ /* 0x000fe200000f0eff */
[----:B------:R-:W-:Y:S05]  /*4c90*/  BRA `(.L_x_12319) ;  /* 0x0000002c009c7947 */ /* 0x000fea0003800000 */
.L_x_12320:
        /* <DEDUP_REMOVED lines=94> */
.L_x_12338:
[----:B------:R-:W-:Y:S05]  /*5280*/  BSYNC.RECONVERGENT B0 ;  /* 0x0000000000007941 */ /* 0x000fea0003800200 */
.L_x_12337:
[----:B------:R-:W-:Y:S01]  /*5290*/  ISETP.NE.AND P0, PT, R52, RZ, PT ;  /* 0x000000ff3400720c */ /* 0x000fe20003f05270 */
[----:B------:R-:W-:Y:S11]  /*52a0*/  BSSY.RECONVERGENT B0, `(.L_x_12339) ;  /* 0x0000057000007945 */ /* 0x000ff60003800200 */
[----:B------:R-:W-:Y:S01]  /*52b0*/  @!UPT UIADD3 URZ, UPT, UPT, URZ, URZ, URZ ;  /* 0x000000fffffff290 */ /* 0x000fe2000fffe0ff */
[----:B------:R-:W-:Y:S05]  /*52c0*/  @P0 BRA `(.L_x_12340) ;  /* 0x0000000400500947 */ /* 0x000fea0003800000 */
        /* <DEDUP_REMOVED lines=84> */
.L_x_12340:
[----:B------:R-:W-:Y:S05]  /*5810*/  BSYNC.RECONVERGENT B0 ;  /* 0x0000000000007941 */ /* 0x000fea0003800200 */
.L_x_12339:
        /* <DEDUP_REMOVED lines=90> */
.L_x_12342:
[----:B------:R-:W-:Y:S05]  /*5dc0*/  BSYNC.RECONVERGENT B0 ;  /* 0x0000000000007941 */ /* 0x000fea0003800200 */
.L_x_12341:
[----:B------:R-:W-:Y:S04]  /*5dd0*/  BSSY.RECONVERGENT B0, `(.L_x_12343) ;  /* 0x000005a000007945 */ /* 0x000fe80003800200 */
        /* <DEDUP_REMOVED lines=89> */
.L_x_12344:
[----:B------:R-:W-:Y:S05]  /*6370*/  BSYNC.RECONVERGENT B0 ;  /* 0x0000000000007941 */ /* 0x000fea0003800200 */
.L_x_12343:
        /* <DEDUP_REMOVED lines=91> */
.L_x_12346:
[----:B------:R-:W-:Y:S05]  /*6930*/  BSYNC.RECONVERGENT B0 ;  /* 0x0000000000007941 */ /* 0x000fea0003800200 */
.L_x_12345:
        /* <DEDUP_REMOVED lines=91> */
.L_x_12348:
[----:B------:R-:W-:Y:S05]  /*6ef0*/  BSYNC.RECONVERGENT B0 ;  /* 0x0000000000007941 */ /* 0x000fea0003800200 */
.L_x_12347:
        /* <DEDUP_REMOVED lines=92> */
.L_x_12350:
[----:B------:R-:W-:Y:S05]  /*74c0*/  BSYNC.RECONVERGENT B0 ;  /* 0x0000000000007941 */ /* 0x000fea0003800200 */
.L_x_12349:
        /* <DEDUP_REMOVED lines=9> */
[----:B-1-34-:R-:W-:Y:S02]  /*7560*/  @!P0 SEL R57, R16, RZ, P1 ;  /* 0x000000ff10398207 */ /* 0x01afe40000800000 */
[----:B------:R-:W-:Y:S01]  /*7570*/  @!P0 SEL R47, R146, RZ, P1 ;  /* 0x000000ff922f8207 */ /* 0x000fe20000800000 */
[----:B------:R-:W2:Y:S01]  /*7580*/  LD.E.128 R48, desc[UR4][R20.64] ;  /* 0x0000000414307980 */ /* 0x000ea2000c101d00 */
[----:B------:R-:W-:Y:S01]  /*7590*/  @!P0 IADD3 R57, P2, PT, R116, R57, RZ ;  /* 0x0000003974398210 */ /* 0x000fe20007f5e0ff */
        /* <DEDUP_REMOVED lines=80> */
.L_x_12352:
[----:B------:R-:W-:Y:S05]  /*7aa0*/  BSYNC.RECONVERGENT B0 ;  /* 0x0000000000007941 */ /* 0x000fea0003800200 */
.L_x_12351:
[----:B------:R-:W5:Y:S02]  /*7ab0*/  LD.E R3, desc[UR4][R100.64+0xd0] ;  /* 0x0000d00464037980 */ /* 0x000f64000c101900 */
[----:B-----5:R-:W-:Y:S05]  /*7ac0*/  IMAD.U32 R3, R3, -0x40, RZ ;  /* 0xffffffc003037824 */ /* 0x020fea00078e00ff */
[C---:B------:R-:W-:Y:S02]  /*7ad0*/  LEA R98, P1, R3.reuse, R98, 0x1 ;  /* 0x0000006203627211 */ /* 0x040fe400078208ff */
[C---:B------:R-:W-:Y:S02]  /*7ae0*/  LEA R96, P0, R3.reuse, R96, 0x1 ;  /* 0x0000006003607211 */ /* 0x040fe400078008ff */
[C---:B------:R-:W-:Y:S02]  /*7af0*/  LEA.HI.X.SX32 R99, R3.reuse, R99, 0x1, P1 ;  /* 0x0000006303637211 */ /* 0x040fe400008f0eff */
[----:B------:R-:W-:Y:S09]  /*7b00*/  LEA.HI.X.SX32 R97, R3, R97, 0x1, P0 ;  /* 0x0000006103617211 */ /* 0x000ff200000f0eff */
.L_x_12319:
[----:B------:R-:W-:Y:S05]  /*7b10*/  BSYNC.RECONVERGENT B1 ;  /* 0x0000000000017941 */ /* 0x000fea0003800200 */
.L_x_12317:
        /* <DEDUP_REMOVED lines=101> */
.L_x_12354:
[----:B------:R-:W-:Y:S05]  /*8170*/  BSYNC.RECONVERGENT B0 ;  /* 0x0000000000007941 */ /* 0x000fea0003800200 */
.L_x_12353:
[----:B------:R-:W-:Y:S11]  /*8180*/  ISETP.NE.AND P0, PT, R127, RZ, PT ;  /* 0x000000ff7f00720c */ /* 0x000ff60003f05270 */
[----:B------:R-:W-:Y:S02]  /*8190*/  @!UPT UIADD3 URZ, UPT, UPT, URZ, URZ, URZ ;  /* 0x000000fffffff290 */ /* 0x000fe4000fffe0ff */
[----:B------:R-:W-:Y:S05]  /*81a0*/  @P0 BRA `(.L_x_12355) ;  /* 0xffffffa4005c0947 */ /* 0x000fea000383ffff */
.L_x_12316:
        /* <DEDUP_REMOVED lines=14> */
[C---:B----4-:R-:W-:Y:S01]  /*8290*/  VIADD R20, R136.reuse, 0x30 ;  /* 0x0000003088147836 */ /* 0x050fe20000000000 */
        /* <DEDUP_REMOVED lines=16> */
.L_x_12359:
[----:B------:R-:W-:Y:S05]  /*83a0*/  BSYNC.RECONVERGENT B0 ;  /* 0x0000000000007941 */ /* 0x000fea0003800200 */
.L_x_12358:
        /* <DEDUP_REMOVED lines=8> */
.L_x_12357:
        /* <DEDUP_REMOVED lines=76> */
.L_x_12365:
[----:B------:R-:W-:Y:S05]  /*88f0*/  BSYNC.RECONVERGENT B0 ;  /* 0x0000000000007941 */ /* 0x000fea0003800200 */
.L_x_12364:
[----:B-----5:R1:W-:Y:S02]  /*8900*/  STS.128 [R69], R8 ;  /* 0x0000000845007388 */ /* 0x0203e40000000c00 */
.L_x_12363:
[----:B------:R-:W-:Y:S05]  /*8910*/  BSYNC.RECONVERGENT B1 ;  /* 0x0000000000017941 */ /* 0x000fea0003800200 */
.L_x_12362:
        /* <DEDUP_REMOVED lines=48> */
.L_x_12369:
[----:B------:R-:W-:Y:S05]  /*8c20*/  BSYNC.RECONVERGENT B0 ;  /* 0x0000000000007941 */ /* 0x000fea0003800200 */
.L_x_12368:
[----:B-----5:R2:W-:Y:S02]  /*8c30*/  STS.128 [R69+0x800], R8 ;  /* 0x0008000845007388 */ /* 0x0205e40000000c00 */
.L_x_12367:
[----:B------:R-:W-:Y:S05]  /*8c40*/  BSYNC.RECONVERGENT B1 ;  /* 0x0000000000017941 */ /* 0x000fea0003800200 */
.L_x_12366:
        /* <DEDUP_REMOVED lines=48> */
.L_x_12373:
[----:B------:R-:W-:Y:S05]  /*8f50*/  BSYNC.RECONVERGENT B0 ;  /* 0x0000000000007941 */ /* 0x000fea0003800200 */
.L_x_12372:
[----:B-----5:R3:W-:Y:S02]  /*8f60*/  STS.128 [R69+0x1000], R8 ;  /* 0x0010000845007388 */ /* 0x0207e40000000c00 */
.L_x_12371:
[----:B------:R-:W-:Y:S05]  /*8f70*/  BSYNC.RECONVERGENT B1 ;  /* 0x0000000000017941 */ /* 0x000fea0003800200 */
.L_x_12370:
        /* <DEDUP_REMOVED lines=48> */
.L_x_12375:
[----:B------:R-:W-:Y:S05]  /*9280*/  BSYNC.RECONVERGENT B0 ;  /* 0x0000000000007941 */ /* 0x000fea0003800200 */
.L_x_12374:
[----:B-----5:R1:W-:Y:S01]  /*9290*/  STS.128 [R69+0x1800], R8 ;  /* 0x0018000845007388 */ /* 0x0203e20000000c00 */
[----:B------:R-:W-:Y:S05]  /*92a0*/  BRA `(.L_x_12360) ;  /* 0x0000001400a87947 */ /* 0x000fea0003800000 */
.L_x_12361:
        /* <DEDUP_REMOVED lines=90> */
.L_x_12379:
[----:B------:R-:W-:Y:S05]  /*9850*/  BSYNC.RECONVERGENT B0 ;  /* 0x0000000000007941 */ /* 0x000fea0003800200 */
.L_x_12378:
[----:B-----5:R1:W-:Y:S02]  /*9860*/  STS.128 [R69], R20 ;  /* 0x0000001445007388 */ /* 0x0203e40000000c00 */
.L_x_12377:
[----:B------:R-:W-:Y:S05]  /*9870*/  BSYNC.RECONVERGENT B1 ;  /* 0x0000000000017941 */ /* 0x000fea0003800200 */
.L_x_12376:
        /* <DEDUP_REMOVED lines=87> */
.L_x_12383:
[----:B------:R-:W-:Y:S05]  /*9df0*/  BSYNC.RECONVERGENT B0 ;  /* 0x0000000000007941 */ /* 0x000fea0003800200 */
.L_x_12382:
[----:B-----5:R2:W-:Y:S02]  /*9e00*/  STS.128 [R69+0x800], R20 ;  /* 0x0008001445007388 */ /* 0x0205e40000000c00 */
.L_x_12381:
[----:B------:R-:W-:Y:S05]  /*9e10*/  BSYNC.RECONVERGENT B1 ;  /* 0x0000000000017941 */ /* 0x000fea0003800200 */
.L_x_12380:
        /* <DEDUP_REMOVED lines=85> */
.L_x_12387:
[----:B------:R-:W-:Y:S05]  /*a370*/  BSYNC.RECONVERGENT B0 ;  /* 0x0000000000007941 */ /* 0x000fea0003800200 */
.L_x_12386:
[----:B-----5:R3:W-:Y:S02]  /*a380*/  STS.128 [R69+0x1000], R20 ;  /* 0x0010001445007388 */ /* 0x0207e40000000c00 */
.L_x_12385:
[----:B------:R-:W-:Y:S05]  /*a390*/  BSYNC.RECONVERGENT B1 ;  /* 0x0000000000017941 */ /* 0x000fea0003800200 */
.L_x_12384:
        /* <DEDUP_REMOVED lines=15> */
[----:B------:R-:W-:Y:S02]  /*a490*/  LEA R16, P2, R34, R134, 0x1 ;  /* 0x0000008622107211 */ /* 0x000fe400078408ff */
[----:B------:R-:W-:Y:S01]  /*a4a0*/  IADD3.X R13, PT, PT, R3, R0, RZ, P0, !PT ;  /* 0x00000000030d7210 */ /* 0x000fe200007fe4ff */
[----:B------:R-:W-:Y:S01]  /*a4b0*/  IMAD.SHL.U32 R3, R2, 0x2, RZ ;  /* 0x0000000202037824 */ /* 0x000fe200078e00ff */
[----:B------:R-:W-:-:S02]  /*a4c0*/  LEA.HI.X R17, R34, R135, R9, 0x1, P2 ;  /* 0x0000008722117211 */ /* 0x000fc400010f0c09 */
[----:B------:R-:W-:Y:S02]  /*a4d0*/  SHF.L.U64.HI R13, R2, 0x1, R13 ;  /* 0x00000001020d7819 */ /* 0x000fe4000001020d */
[----:B-----5:R-:W-:Y:S02]  /*a4e0*/  IADD3 R8, P0, PT, R32, R3, RZ ;  /* 0x0000000320087210 */ /* 0x020fe40007f1e0ff */
[----:B------:R-:W2:Y:S02]  /*a4f0*/  LD.E.128 R16, desc[UR4][R16.64] ;  /* 0x0000000410107980 */ /* 0x000ea4000c101d00 */
[----:B------:R-:W-:Y:S02]  /*a500*/  IADD3.X R9, PT, PT, R33, R13, RZ, P0, !PT ;  /* 0x0000000d21097210 */ /* 0x000fe400007fe4ff */
[----:B------:R-:W-:-:S04]  /*a510*/  IADD3 R12, P0, PT, R30, R3, RZ ;  /* 0x000000031e0c7210 */ /* 0x000fc80007f1e0ff */
[----:B------:R-:W3:Y:S01]  /*a520*/  LD.E.128 R8, desc[UR4][R8.64] ;  /* 0x0000000408087980 */ /* 0x000ee2000c101d00 */
[----:B------:R-:W-:-:S06]  /*a530*/  IMAD.X R13, R31, 0x1, R13, P0 ;  /* 0x000000011f0d7824 */ /* 0x000fcc00000e060d */
[----:B------:R-:W4:Y:S01]  /*a540*/  LD.E.128 R12, desc[UR4][R12.64] ;  /* 0x000000040c0c7980 */ /* 0x000f22000c101d00 */
[C---:B------:R-:W-:Y:S01]  /*a550*/  LOP3.LUT R0, R5.reuse, 0xffff0000, RZ, 0xc0, !PT ;  /* 0xffff000005007812 */ /* 0x040fe200078ec0ff */
        /* <DEDUP_REMOVED lines=14> */
[----:B------:R-:W-:Y:S01]  /*a640*/  SHF.L.U32 R30, R10, 0x10, RZ ;  /* 0x000000100a1e7819 */ /* 0x000fe200000006ff */
[----:B------:R-:W-:Y:S01]  /*a650*/  @!P1 FADD.FTZ R18, -R18, -RZ ;  /* 0x800000ff12129221 */ /* 0x000fe20000010100 */
[----:B------:R-:W-:Y:S01]  /*a660*/  LOP3.LUT R7, R16, 0xffff0000, RZ, 0xc0, !PT ;  /* 0xffff000010077812 */ /* 0x000fe200078ec0ff */
        /* <DEDUP_REMOVED lines=10> */
[----:B------:R-:W-:Y:S01]  /*a710*/  @!P1 FADD.FTZ R32, -R32, -RZ ;  /* 0x800000ff20209221 */ /* 0x000fe20000010100 */
[----:B------:R-:W-:Y:S01]  /*a720*/  FMUL.FTZ R7, R7, R8 ;  /* 0x0000000807077220 */ /* 0x000fe20000410000 */
[----:B------:R-:W-:Y:S01]  /*a730*/  @!P1 FADD.FTZ R9, -R9, -RZ ;  /* 0x800000ff09099221 */ /* 0x000fe20000010100 */
[----:B------:R-:W-:Y:S01]  /*a740*/  FMUL.FTZ R10, R17, R10 ;  /* 0x0000000a110a7220 */ /* 0x000fe20000410000 */
[C---:B----4-:R-:W-:Y:S01]  /*a750*/  SHF.L.U32 R11, R12.reuse, 0x10, RZ ;  /* 0x000000100c0b7819 */ /* 0x050fe200000006ff */
[----:B------:R-:W-:Y:S01]  /*a760*/  FMUL.FTZ R18, R23, R18 ;  /* 0x0000001217127220 */ /* 0x000fe20000410000 */
[----:B------:R-:W-:Y:S01]  /*a770*/  LOP3.LUT R8, R12, 0xffff0000, RZ, 0xc0, !PT ;  /* 0xffff00000c087812 */ /* 0x000fe200078ec0ff */
[----:B------:R-:W-:Y:S01]  /*a780*/  FMUL.FTZ R19, R6, R19 ;  /* 0x0000001306137220 */ /* 0x000fe20000410000 */
[----:B------:R-:W-:Y:S01]  /*a790*/  LOP3.LUT R17, R13, 0xffff0000, RZ, 0xc0, !PT ;  /* 0xffff00000d117812 */ /* 0x000fe200078ec0ff */
[----:B------:R-:W-:Y:S01]  /*a7a0*/  FMUL.FTZ R27, R27, R32 ;  /* 0x000000201b1b7220 */ /* 0x000fe20000410000 */
[----:B------:R-:W-:Y:S01]  /*a7b0*/  @!P1 FADD.FTZ R30, -R30, -RZ ;  /* 0x800000ff1e1e9221 */ /* 0x000fe20000010100 */
        /* <DEDUP_REMOVED lines=23> */
.L_x_12389:
[----:B------:R-:W-:Y:S05]  /*a930*/  BSYNC.RECONVERGENT B0 ;  /* 0x0000000000007941 */ /* 0x000fea0003800200 */
.L_x_12388:
[----:B-----5:R4:W-:Y:S02]  /*a940*/  STS.128 [R69+0x1800], R4 ;  /* 0x0018000445007388 */ /* 0x0209e40000000c00 */
.L_x_12360:
[----:B------:R-:W-:Y:S05]  /*a950*/  BSYNC.RECONVERGENT B2 ;  /* 0x0000000000027941 */ /* 0x000fea0003800200 */
.L_x_12356:
[----:B--23--:R-:W-:Y:S01]  /*a960*/  IMAD.IADD R3, R70, 0x1, -R177 ;  /* 0x0000000146037824 */ /* 0x00cfe200078e0ab1 */
[C---:B------:R-:W-:Y:S01]  /*a970*/  SHF.L.U64.HI R2, R74.reuse, 0x1, R75 ;  /* 0x000000014a027819 */ /* 0x040fe2000001024b */
[----:B------:R-:W-:Y:S01]  /*a980*/  IMAD.SHL.U32 R55, R74, 0x2, RZ ;  /* 0x000000024a377824 */ /* 0x000fe200078e00ff */
[----:B------:R-:W2:Y:S01]  /*a990*/  S2UR UR6, SR_CgaCtaId ;  /* 0x00000000000679c3 */ /* 0x000ea20000008800 */
[C---:B----4-:R-:W-:Y:S01]  /*a9a0*/  VIADD R6, R136.reuse, 0x40 ;  /* 0x0000004088067836 */ /* 0x050fe20000000000 */
[CC--:B------:R-:W-:Y:S01]  /*a9b0*/  ISETP.GE.AND P6, PT, R136.reuse, R3.reuse, PT ;  /* 0x000000038800720c */ /* 0x0c0fe20003fc6270 */
[----:B-1----:R-:W-:Y:S01]  /*a9c0*/  VIADD R4, R136, 0x60 ;  /* 0x0000006088047836 */ /* 0x002fe20000000000 */
[-C--:B------:R-:W-:Y:S01]  /*a9d0*/  ISETP.GE.AND P5, PT, R28, R3.reuse, PT ;  /* 0x000000031c00720c */ /* 0x080fe20003fa6270 */
[----:B------:R-:W-:Y:S01]  /*a9e0*/  VIADD R0, R136, 0x70 ;  /* 0x0000007088007836 */ /* 0x000fe20000000000 */
[-C--:B------:R-:W-:Y:S01]  /*a9f0*/  ISETP.GE.AND P1, PT, R26, R3.reuse, PT ;  /* 0x000000031a00720c */ /* 0x080fe20003f26270 */
[----:B------:R-:W-:Y:S01]  /*aa00*/  VIADD R136, R136, 0x50 ;  /* 0x0000005088887836 */ /* 0x000fe20000000000 */
[----:B------:R-:W-:Y:S01]  /*aa10*/  IADD3 R10, P0, PT, R55, R172, RZ ;  /* 0x000000ac370a7210 */ /* 0x000fe20007f1e0ff */
[----:B------:R-:W-:Y:S01]  /*aa20*/  UMOV UR7, 0x400 ;  /* 0x0000040000077882 */ /* 0x000fe20000000000 */
[-C--:B------:R-:W-:Y:S01]  /*aa30*/  ISETP.GE.AND P4, PT, R20, R3.reuse, PT ;  /* 0x000000031400720c */ /* 0x080fe20003f86270 */
[----:B------:R-:W-:Y:S01]  /*aa40*/  BSSY.RECONVERGENT B1, `(.L_x_12390) ;  /* 0x00001dc000017945 */ /* 0x000fe20003800200 */
[-C--:B------:R-:W-:Y:S01]  /*aa50*/  ISETP.GE.AND P2, PT, R6, R3.reuse, PT ;  /* 0x000000030600720c */ /* 0x080fe20003f46270 */
[--C-:B------:R-:W-:Y:S01]  /*aa60*/  IMAD.X R11, R2, 0x1, R171.reuse, P0 ;  /* 0x00000001020b7824 */ /* 0x100fe200000e06ab */
[----:B------:R-:W-:Y:S01]  /*aa70*/  ISETP.GE.AND P0, PT, R0, R3, PT ;  /* 0x000000030000720c */ /* 0x000fe20003f06270 */
[----:B------:R-:W-:Y:S01]  /*aa80*/  @!P6 IMAD.MOV.U32 R173, RZ, RZ, R171 ;  /* 0x000000ffffade224 */ /* 0x000fe200078e00ab */
[----:B------:R-:W-:-:S02]  /*aa90*/  LOP3.LUT R77, R77, 0x200, R80, 0xf8, !PT ;  /* 0x000002004d4d7812 */ /* 0x000fc400078ef850 */
[-C--:B------:R-:W-:Y:S02]  /*aaa0*/  @!P5 LEA R12, P3, R168, R10.reuse, 0x5 ;  /* 0x0000000aa80cd211 */ /* 0x080fe400078628ff */
[----:B------:R-:W-:Y:S01]  /*aab0*/  @!PT LDS RZ, [RZ] ;  /* 0x00000000fffff984 */ /* 0x000fe20000000800 */
[----:B------:R-:W-:Y:S01]  /*aac0*/  @!PT LDS RZ, [RZ] ;  /* 0x00000000fffff984 */ /* 0x000fe20000000800 */
[----:B------:R-:W-:Y:S01]  /*aad0*/  @!PT LDS RZ, [RZ] ;  /* 0x00000000fffff984 */ /* 0x000fe20000000800 */
[----:B------:R-:W-:Y:S01]  /*aae0*/  @!P6 LDGSTS.E.BYPASS.LTC128B.128 [R69+0x2000], desc[UR4][R172.64] ;  /* 0x02000000ac45efae */ /* 0x000fe2000b981a04 */
[----:B------:R-:W-:Y:S01]  /*aaf0*/  IMAD.IADD R167, R66, 0x1, R77 ;  /* 0x0000000142a77824 */ /* 0x000fe200078e024d */
[----:B------:R-:W-:Y:S02]  /*ab00*/  @!P5 LEA.HI.X R13, R168, R11, R169, 0x5, P3 ;  /* 0x0000000ba80dd211 */ /* 0x000fe400018f2ca9 */
[----:B------:R-:W-:Y:S01]  /*ab10*/  @!P1 LDGSTS.E.BYPASS.LTC128B.128 [R69+0x2800], desc[UR4][R10.64] ;  /* 0x028000000a459fae */ /* 0x000fe2000b981a04 */
[-C--:B------:R-:W-:Y:S01]  /*ab20*/  ISETP.GE.AND P1, PT, R4, R3.reuse, PT ;  /* 0x000000030400720c */ /* 0x080fe20003f26270 */
[----:B------:R-:W-:Y:S01]  /*ab30*/  @!P2 IMAD.MOV.U32 R16, RZ, RZ, R10 ;  /* 0x000000ffff10a224 */ /* 0x000fe200078e000a */
[----:B------:R-:W-:Y:S01]  /*ab40*/  ISETP.GE.AND P3, PT, R136, R3, PT ;  /* 0x000000038800720c */ /* 0x000fe20003f66270 */
[----:B------:R1:W-:Y:S01]  /*ab50*/  @!P5 LDGSTS.E.BYPASS.LTC128B.128 [R69+0x3000], desc[UR4][R12.64] ;  /* 0x030000000c45dfae */ /* 0x0003e2000b981a04 */
[C---:B------:R-:W-:Y:S01]  /*ab60*/  @!P4 LEA R18, P5, R168.reuse, R10, 0x6 ;  /* 0x0000000aa812c211 */ /* 0x040fe200078a30ff */
[----:B------:R-:W-:Y:S01]  /*ab70*/  @!P2 IMAD.MOV.U32 R17, RZ, RZ, R11 ;  /* 0x000000ffff11a224 */ /* 0x000fe200078e000b */
[----:B--2---:R-:W-:Y:S01]  /*ab80*/  ULEA UR6, UR6, UR7, 0x18 ;  /* 0x0000000706067291 */ /* 0x004fe2000f8ec0ff */
[----:B------:R-:W-:Y:S01]  /*ab90*/  @!P2 IMAD R8, R169, 0x60, RZ ;  /* 0x00000060a908a824 */ /* 0x000fe200078e02ff */
[C---:B------:R-:W-:Y:S01]  /*aba0*/  @!P4 LEA.HI.X R19, R168.reuse, R11, R169, 0x6, P5 ;  /* 0x0000000ba813c211 */ /* 0x040fe200028f34a9 */
[----:B------:R-:W-:-:S03]  /*abb0*/  @!P2 IMAD.WIDE.U32 R16, R168, 0x60, R16 ;  /* 0x00000060a810a825 */ /* 0x000fc600078e0010 */
[----:B------:R-:W-:Y:S01]  /*abc0*/  LEA R167, R167, UR6, 0x1 ;  /* 0x00000006a7a77c11 */ /* 0x000fe2000f8e08ff */
[----:B------:R-:W-:Y:S01]  /*abd0*/  @!P1 IMAD.MOV.U32 R14, RZ, RZ, R10 ;  /* 0x000000ffff0e9224 */ /* 0x000fe200078e000a */
[----:B------:R2:W-:Y:S01]  /*abe0*/  @!P4 LDGSTS.E.BYPASS.LTC128B.128 [R69+0x3800], desc[UR4][R18.64] ;  /* 0x038000001245cfae */ /* 0x0005e2000b981a04 */
[----:B------:R-:W-:Y:S01]  /*abf0*/  @!P1 IMAD.MOV.U32 R15, RZ, RZ, R11 ;  /* 0x000000ffff0f9224 */ /* 0x000fe200078e000b */
[----:B------:R-:W-:Y:S01]  /*ac00*/  ISETP.GE.AND P4, PT, R20, R3, PT ;  /* 0x000000031400720c */ /* 0x000fe20003f86270 */
[----:B------:R-:W-:Y:S02]  /*ac10*/  @!P1 IMAD R7, R169, 0xa0, RZ ;  /* 0x000000a0a9079824 */ /* 0x000fe400078e02ff */
[----:B------:R-:W-:-:S04]  /*ac20*/  @!P1 IMAD.WIDE.U32 R14, R168, 0xa0, R14 ;  /* 0x000000a0a80e9825 */ /* 0x000fc800078e000e */
[----:B------:R-:W-:Y:S02]  /*ac30*/  @!P0 IMAD R5, R169, 0xc0, RZ ;  /* 0x000000c0a9058824 */ /* 0x000fe400078e02ff */
[----:B------:R-:W-:Y:S02]  /*ac40*/  @!P2 IMAD.IADD R17, R8, 0x1, R17 ;  /* 0x000000010811a824 */ /* 0x000fe400078e0211 */
[----:B------:R-:W-:Y:S02]  /*ac50*/  @!P1 IMAD.IADD R15, R7, 0x1, R15 ;  /* 0x00000001070f9824 */ /* 0x000fe400078e020f */
[----:B------:R-:W-:Y:S01]  /*ac60*/  IMAD.SHL.U32 R7, R71, 0x400, RZ ;  /* 0x0000040047077824 */ /* 0x000fe200078e00ff */
[----:B------:R-:W-:Y:S01]  /*ac70*/  @!P2 LDGSTS.E.BYPASS.LTC128B.128 [R69+0x4000], desc[UR4][R16.64] ;  /* 0x040000001045afae */ /* 0x000fe2000b981a04 */
[----:B-1----:R-:W-:Y:S01]  /*ac80*/  @!P0 IMAD.MOV.U32 R12, RZ, RZ, R10 ;  /* 0x000000ffff0c8224 */ /* 0x002fe200078e000a */
[----:B------:R-:W-:Y:S01]  /*ac90*/  @!P3 LEA R10, P5, R168, R10, 0x7 ;  /* 0x0000000aa80ab211 */ /* 0x000fe200078a38ff */
[----:B------:R-:W-:Y:S01]  /*aca0*/  @!P0 IMAD.MOV.U32 R13, RZ, RZ, R11 ;  /* 0x000000ffff0d8224 */ /* 0x000fe200078e000b */
[----:B------:R-:W-:-:S02]  /*acb0*/  ISETP.GE.AND P2, PT, R6, R3, PT ;  /* 0x000000030600720c */ /* 0x000fc40003f46270 */
[C---:B------:R-:W-:Y:S01]  /*acc0*/  @!P3 LEA.HI.X R11, R168.reuse, R11, R169, 0x7, P5 ;  /* 0x0000000ba80bb211 */ /* 0x040fe200028f3ca9 */
[----:B------:R-:W-:Y:S01]  /*acd0*/  @!P0 IMAD.WIDE.U32 R12, R168, 0xc0, R12 ;  /* 0x000000c0a80c8825 */ /* 0x000fe200078e000c */
[-C--:B------:R-:W-:Y:S02]  /*ace0*/  ISETP.GE.AND P5, PT, R28, R3.reuse, PT ;  /* 0x000000031c00720c */ /* 0x080fe40003fa6270 */
[----:B------:R-:W-:Y:S01]  /*acf0*/  LOP3.LUT R7, R7, 0x400, RZ, 0xc0, !PT ;  /* 0x0000040007077812 */ /* 0x000fe200078ec0ff */
[----:B------:R-:W-:Y:S01]  /*ad00*/  @!P0 IMAD.IADD R13, R5, 0x1, R13 ;  /* 0x00000001050d8824 */ /* 0x000fe200078e020d */
[----:B------:R-:W-:Y:S01]  /*ad10*/  @!P3 LDGSTS.E.BYPASS.LTC128B.128 [R69+0x4800], desc[UR4][R10.64] ;  /* 0x048000000a45bfae */ /* 0x000fe2000b981a04 */
[-C--:B------:R-:W-:Y:S02]  /*ad20*/  ISETP.GE.AND P3, PT, R136, R3.reuse, PT ;  /* 0x000000038800720c */ /* 0x080fe40003f66270 */
[----:B--2---:R-:W-:Y:S01]  /*ad30*/  LOP3.LUT R18, R79, 0x8, R68, 0x78, !PT ;  /* 0x000000084f127812 */ /* 0x004fe200078e7844 */
[----:B------:R1:W-:Y:S01]  /*ad40*/  @!P1 LDGSTS.E.BYPASS.LTC128B.128 [R69+0x5000], desc[UR4][R14.64] ;  /* 0x050000000e459fae */ /* 0x0003e2000b981a04 */
[----:B------:R-:W-:-:S03]  /*ad50*/  ISETP.GE.AND P1, PT, R26, R3, PT ;  /* 0x000000031a00720c */ /* 0x000fc60003f26270 */
[----:B------:R2:W-:Y:S01]  /*ad60*/  @!P0 LDGSTS.E.BYPASS.LTC128B.128 [R69+0x5800], desc[UR4][R12.64] ;  /* 0x058000000c458fae */ /* 0x0005e2000b981a04 */
[----:B------:R-:W-:Y:S02]  /*ad70*/  P2R R5, PR, RZ, 0x2 ;  /* 0x00000002ff057803 */ /* 0x000fe40000000000 */
[----:B------:R-:W-:Y:S01]  /*ad80*/  LEA R8, P0, R72, R174, 0x1 ;  /* 0x000000ae48087211 */ /* 0x000fe200078008ff */
[----:B------:R-:W0:Y:S01]  /*ad90*/  LDGDEPBAR ;  /* 0x00000000000079af */ /* 0x000e220000000000 */
[----:B------:R-:W-:Y:S02]  /*ada0*/  ISETP.GE.AND P1, PT, R4, R3, PT ;  /* 0x000000030400720c */ /* 0x000fe40003f26270 */
[----:B------:R-:W-:Y:S02]  /*adb0*/  LEA.HI.X R9, R72, R175, R73, 0x1, P0 ;  /* 0x000000af48097211 */ /* 0x000fe400000f0c49 */
[----:B------:R-:W-:Y:S02]  /*adc0*/  ISETP.GE.AND P0, PT, R0, R3, PT ;  /* 0x000000030000720c */ /* 0x000fe40003f06270 */
[----:B------:R-:W-:-:S05]  /*add0*/  LOP3.LUT R0, R18, 0x38, R81, 0x78, !PT ;  /* 0x0000003812007812 */ /* 0x000fca00078e7851 */
[----:B------:R-:W-:Y:S02]  /*ade0*/  IMAD R0, R0, 0x2, R7 ;  /* 0x0000000200007824 */ /* 0x000fe400078e0207 */
[----:B------:R-:W-:Y:S02]  /*adf0*/  @!P1 IMAD R4, R65, 0xa0, RZ ;  /* 0x000000a041049824 */ /* 0x000fe400078e02ff */
[----:B------:R-:W-:Y:S02]  /*ae00*/  VIADD R166, R0, UR6 ;  /* 0x0000000600a67c36 */ /* 0x000fe40008000000 */
        /* <DEDUP_REMOVED lines=8> */
[----:B------:R-:W-:Y:S02]  /*ae90*/  @!P0 IMAD.MOV.U32 R7, RZ, RZ, R9 ;  /* 0x000000ffff078224 */ /* 0x000fe400078e0009 */
[----:B------:R-:W-:-:S04]  /*aea0*/  @!P1 IMAD.WIDE.U32 R12, R64, 0xa0, R12 ;  /* 0x000000a0400c9825 */ /* 0x000fc800078e000c */
[----:B------:R-:W-:Y:S02]  /*aeb0*/  @!P0 IMAD R3, R65, 0xc0, RZ ;  /* 0x000000c041038824 */ /* 0x000fe400078e02ff */
[----:B------:R-:W-:-:S04]  /*aec0*/  @!P0 IMAD.WIDE.U32 R6, R64, 0xc0, R6 ;  /* 0x000000c040068825 */ /* 0x000fc800078e0006 */
[----:B------:R-:W-:Y:S02]  /*aed0*/  @!P0 IMAD.IADD R7, R3, 0x1, R7 ;  /* 0x0000000103078824 */ /* 0x000fe400078e0207 */
[----:B------:R-:W-:Y:S01]  /*aee0*/  IMAD.MOV.U32 R3, RZ, RZ, 0x20 ;  /* 0x00000020ff037424 */ /* 0x000fe200078e00ff */
[----:B------:R-:W-:Y:S01]  /*aef0*/  @!PT LDS RZ, [RZ] ;  /* 0x00000000fffff984 */ /* 0x000fe20000000800 */
[----:B------:R-:W-:Y:S01]  /*af00*/  @!PT LDS RZ, [RZ] ;  /* 0x00000000fffff984 */ /* 0x000fe20000000800 */
[----:B------:R-:W-:Y:S01]  /*af10*/  @!PT LDS RZ, [RZ] ;  /* 0x00000000fffff984 */ /* 0x000fe20000000800 */
[----:B------:R-:W-:Y:S04]  /*af20*/  @!P6 LDGSTS.E.BYPASS.LTC128B.128 [R69+0x6000], desc[UR4][R174.64] ;  /* 0x06000000ae45efae */ /* 0x000fe8000b981a04 */
[----:B------:R-:W-:Y:S01]  /*af30*/  @P6 STS.128 [R69+0x6000], RZ ;  /* 0x006000ff45006388 */ /* 0x000fe20000000c00 */
[----:B------:R-:W-:Y:S01]  /*af40*/  ISETP.NE.AND P6, PT, R5, RZ, PT ;  /* 0x000000ff0500720c */ /* 0x000fe20003fc5270 */
[----:B------:R-:W-:-:S04]  /*af50*/  @!P2 IMAD R5, R65, 0x60, RZ ;  /* 0x000000604105a824 */ /* 0x000fc800078e02ff */
[----:B------:R-:W-:Y:S02]  /*af60*/  @!P2 IMAD.IADD R15, R5, 0x1, R15 ;  /* 0x00000001050fa824 */ /* 0x000fe400078e020f */
[----:B------:R-:W-:Y:S02]  /*af70*/  @!P1 IMAD.IADD R5, R4, 0x1, R13 ;  /* 0x0000000104059824 */ /* 0x000fe400078e020d */
[----:B------:R-:W-:-:S04]  /*af80*/  @!P1 IMAD.MOV.U32 R4, RZ, RZ, R12 ;  /* 0x000000ffff049224 */ /* 0x000fc800078e000c */
[----:B------:R-:W-:Y:S04]  /*af90*/  @P6 STS.128 [R69+0x6800], RZ ;  /* 0x006800ff45006388 */ /* 0x000fe80000000c00 */
        /* <DEDUP_REMOVED lines=45> */
[----:B--2---:R-:W-:Y:S01]  /*b270*/  LDSM.16.M88.4 R16, [R167] ;  /* 0x00000000a710783b */ /* 0x004fe20000000200 */
[----:B------:R-:W-:-:S03]  /*b280*/  IMAD.IADD R161, R166, 0x1, R3 ;  /* 0x00000001a6a17824 */ /* 0x000fc600078e0203 */
[----:B------:R-:W2:Y:S04]  /*b290*/  LDSM.16.M88.4 R60, [R0+UR6+0x3000] ;  /* 0x00300006003c783b */ /* 0x000ea80008000200 */
[----:B------:R-:W4:Y:S04]  /*b2a0*/  LDSM.16.M88.4 R48, [R0+UR6+0x3800] ;  /* 0x003800060030783b */ /* 0x000f280008000200 */
[----:B------:R-:W4:Y:S04]  /*b2b0*/  LDSM.16.M88.4 R40, [R0+UR6+0x4000] ;  /* 0x004000060028783b */ /* 0x000f280008000200 */
[----:B-1----:R-:W-:Y:S04]  /*b2c0*/  LDSM.16.M88.4 R8, [R165] ;  /* 0x00000000a508783b */ /* 0x002fe80000000200 */
[----:B------:R-:W1:Y:S04]  /*b2d0*/  LDSM.16.M88.4 R92, [R161+0x3000] ;  /* 0x00300000a15c783b */ /* 0x000e680000000200 */
[----:B------:R-:W1:Y:S04]  /*b2e0*/  LDSM.16.M88.4 R12, [R161+0x3800] ;  /* 0x00380000a10c783b */ /* 0x000e680000000200 */
[----:B---3--:R-:W3:Y:S04]  /*b2f0*/  LDSM.16.M88.4 R4, [R161+0x4000] ;  /* 0x00400000a104783b */ /* 0x008ee80000000200 */
[----:B------:R-:W3:Y:S04]  /*b300*/  LDSM.16.M88.4 R84, [R0+UR6+0x2000] ;  /* 0x002000060054783b */ /* 0x000ee80008000200 */
[----:B------:R-:W3:Y:S04]  /*b310*/  LDSM.16.M88.4 R76, [R0+UR6+0x2800] ;  /* 0x00280006004c783b */ /* 0x000ee80008000200 */
[----:B-----5:R-:W3:Y:S04]  /*b320*/  LDSM.16.M88.4 R32, [R0+UR6+0x4800] ;  /* 0x004800060020783b */ /* 0x020ee80008000200 */
[----:B------:R-:W3:Y:S01]  /*b330*/  LDSM.16.M88.4 R24, [R0+UR6+0x5000] ;  /* 0x005000060018783b */ /* 0x000ee20008000200 */
[C---:B--2---:R-:W-:Y:S03]  /*b340*/  HMMA.16816.F32.BF16 R72, R16.reuse, R60, RZ ;  /* 0x0000003c1048723c */ /* 0x044fe600000418ff */
[----:B------:R-:W2:Y:S04]  /*b350*/  LDSM.16.M88.4 R112, [R0+UR6+0x5800] ;  /* 0x005800060070783b */ /* 0x000ea80008000200 */
[----:B------:R-:W2:Y:S01]  /*b360*/  LDSM.16.M88.4 R108, [R161+0x2000] ;  /* 0x00200000a16c783b */ /* 0x000ea20000000200 */
[C---:B----4-:R-:W-:Y:S03]  /*b370*/  HMMA.16816.F32.BF16 R56, R16.reuse, R48, RZ ;  /* 0x000000301038723c */ /* 0x050fe600000418ff */
[----:B------:R-:W4:Y:S04]  /*b380*/  LDSM.16.M88.4 R104, [R161+0x2800] ;  /* 0x00280000a168783b */ /* 0x000f280000000200 */
[----:B------:R-:W4:Y:S01]  /*b390*/  LDSM.16.M88.4 R96, [R161+0x4800] ;  /* 0x00480000a160783b */ /* 0x000f220000000200 */
[C---:B------:R-:W-:Y:S03]  /*b3a0*/  HMMA.16816.F32.BF16 R60, R16.reuse, R62, RZ ;  /* 0x0000003e103c723c */ /* 0x040fe600000418ff */
[----:B------:R-:W0:Y:S05]  /*b3b0*/  LDGDEPBAR ;  /* 0x00000000000079af */ /* 0x000e2a0000000000 */
[C---:B------:R-:W-:Y:S08]  /*b3c0*/  HMMA.16816.F32.BF16 R48, R16.reuse, R50, RZ ;  /* 0x000000321030723c */ /* 0x040ff000000418ff */
[----:B------:R-:W-:Y:S08]  /*b3d0*/  HMMA.16816.F32.BF16 R44, R16, R40, RZ ;  /* 0x00000028102c723c */ /* 0x000ff000000418ff */
[C---:B-1----:R-:W-:Y:S08]  /*b3e0*/  HMMA.16816.F32.BF16 R72, R8.reuse, R92, R72 ;  /* 0x0000005c0848723c */ /* 0x042ff00000041848 */
[C---:B------:R-:W-:Y:S01]  /*b3f0*/  HMMA.16816.F32.BF16 R60, R8.reuse, R94, R60 ;  /* 0x0000005e083c723c */ /* 0x040fe2000004183c */
[----:B------:R-:W1:Y:S07]  /*b400*/  LDSM.16.M88.4 R92, [R161+0x5000] ;  /* 0x00500000a15c783b */ /* 0x000e6e0000000200 */
[C---:B------:R-:W-:Y:S08]  /*b410*/  HMMA.16816.F32.BF16 R56, R8.reuse, R12, R56 ;  /* 0x0000000c0838723c */ /* 0x040ff00000041838 */
[C---:B------:R-:W-:Y:S01]  /*b420*/  HMMA.16816.F32.BF16 R48, R8.reuse, R14, R48 ;  /* 0x0000000e0830723c */ /* 0x040fe20000041830 */
[----:B------:R-:W1:Y:S07]  /*b430*/  LDSM.16.M88.4 R12, [R161+0x5800] ;  /* 0x00580000a10c783b */ /* 0x000e6e0000000200 */
[----:B---3--:R-:W-:Y:S01]  /*b440*/  HMMA.16816.F32.BF16 R44, R8, R4, R44 ;  /* 0x00000004082c723c */ /* 0x008fe2000004182c */
        /* <DEDUP_REMOVED lines=9> */
[----:B------:R-:W3:Y:S03]  /*b4e0*/  LDSM.16.M88.4 R124, [R160+0x2000] ;  /* 0x00200000a07c783b */ /* 0x000ee60000000200 */
[C---:B------:R-:W-:Y:S01]  /*b4f0*/  HMMA.16816.F32.BF16 R36, R16.reuse, R32, RZ ;  /* 0x000000201024723c */ /* 0x040fe200000418ff */
[----:B------:R-:W3:Y:S04]  /*b500*/  LDSM.16.M88.4 R120, [R160+0x2800] ;  /* 0x00280000a078783b */ /* 0x000ee80000000200 */
[----:B------:R-:W-:Y:S03]  /*b510*/  LDSM.16.M88.4 R116, [R160+0x3000] ;  /* 0x00300000a074783b */ /* 0x000fe60000000200 */
        /* <DEDUP_REMOVED lines=18> */
[-C--:B------:R-:W-:Y:S02]  /*b640*/  ISETP.GE.AND P1, PT, R7, R70.reuse, PT ;  /* 0x000000460700720c */ /* 0x080fe40003f26270 */
[----:B------:R-:W-:Y:S02]  /*b650*/  HMMA.16816.F32.BF16 R36, R8, R96, R36 ;  /* 0x000000600824723c */ /* 0x000fe40000041824 */
[----:B------:R-:W-:Y:S01]  /*b660*/  ISETP.GE.AND P4, PT, R71, R70, PT ;  /* 0x000000464700720c */ /* 0x000fe20003f86270 */
[----:B------:R-:W-:-:S05]  /*b670*/  VIADD R71, R7, 0x18 ;  /* 0x0000001807477836 */ /* 0x000fca0000000000 */
[----:B------:R-:W-:Y:S01]  /*b680*/  HMMA.16816.F32.BF16 R32, R8, R98, R32 ;  /* 0x000000620820723c */ /* 0x000fe20000041820 */
[----:B------:R-:W-:Y:S01]  /*b690*/  LDSM.16.M88.4 R96, [R160+0x5000] ;  /* 0x00500000a060783b */ /* 0x000fe20000000200 */
[----:B------:R-:W-:Y:S01]  /*b6a0*/  ISETP.GE.AND P2, PT, R71, R70, PT ;  /* 0x000000464700720c */ /* 0x000fe20003f46270 */
[----:B------:R-:W-:-:S03]  /*b6b0*/  VIADD R71, R7, 0x19 ;  /* 0x0000001907477836 */ /* 0x000fc60000000000 */
[----:B------:R-:W-:Y:S02]  /*b6c0*/  P2R R0, PR, RZ, 0x4 ;  /* 0x00000004ff007803 */ /* 0x000fe40000000000 */
[----:B-1----:R-:W-:Y:S01]  /*b6d0*/  HMMA.16816.F32.BF16 R28, R8, R92, R28 ;  /* 0x0000005c081c723c */ /* 0x002fe2000004181c */
[----:B------:R-:W-:Y:S01]  /*b6e0*/  ISETP.GE.AND P5, PT, R71, R70, PT ;  /* 0x000000464700720c */ /* 0x000fe20003fa6270 */
[----:B------:R-:W-:-:S05]  /*b6f0*/  VIADD R71, R7, 0x20 ;  /* 0x0000002007477836 */ /* 0x000fca0000000000 */
[----:B------:R-:W-:Y:S01]  /*b700*/  ISETP.GE.AND P2, PT, R71, R70, PT ;  /* 0x000000464700720c */ /* 0x000fe20003f46270 */
[C---:B------:R-:W-:Y:S01]  /*b710*/  HMMA.16816.F32.BF16 R24, R8.reuse, R94, R24 ;  /* 0x0000005e0818723c */ /* 0x040fe20000041818 */
[----:B------:R-:W1:Y:S07]  /*b720*/  LDSM.16.M88.4 R92, [R160+0x5800] ;  /* 0x00580000a05c783b */ /* 0x000e6e0000000200 */
[C---:B------:R-:W-:Y:S08]  /*b730*/  HMMA.16816.F32.BF16 R20, R8.reuse, R12, R20 ;  /* 0x0000000c0814723c */ /* 0x040ff00000041814 */
[----:B------:R-:W-:Y:S01]  /*b740*/  HMMA.16816.F32.BF16 R16, R8, R14, R16 ;  /* 0x0000000e0810723c */ /* 0x000fe20000041810 */
[----:B------:R-:W-:Y:S04]  /*b750*/  LDSM.16.M88.4 R12, [R163] ;  /* 0x00000000a30c783b */ /* 0x000fe80000000200 */
[----:B------:R-:W2:Y:S03]  /*b760*/  LDSM.16.M88.4 R8, [R159+0x2000] ;  /* 0x002000009f08783b */ /* 0x000ea60000000200 */
[C---:B---3--:R-:W-:Y:S08]  /*b770*/  HMMA.16816.F32.BF16 R88, R128.reuse, R124, R88 ;  /* 0x0000007c8058723c */ /* 0x048ff00000041858 */
        /* <DEDUP_REMOVED lines=9> */
[----:B------:R-:W-:-:S05]  /*b810*/  VIADD R11, R7, 0x1 ;  /* 0x00000001070b7836 */ /* 0x000fca0000000000 */
[----:B------:R-:W-:Y:S02]  /*b820*/  ISETP.GE.AND P0, PT, R11, R70, PT ;  /* 0x000000460b00720c */ /* 0x000fe40003f06270 */
[----:B------:R-:W1:Y:S01]  /*b830*/  LDSM.16.M88.4 R8, [R159+0x3800] ;  /* 0x003800009f08783b */ /* 0x000e620000000200 */
[C---:B------:R-:W-:Y:S02]  /*b840*/  HMMA.16816.F32.BF16 R16, R128.reuse, R94, R16 ;  /* 0x0000005e8010723c */ /* 0x040fe40000041810 */
[----:B------:R-:W-:Y:S01]  /*b850*/  FSEL R52, R90, -INF , !P1 ;  /* 0xff8000005a347808 */ /* 0x000fe20004800000 */
[----:B------:R-:W2:Y:S01]  /*b860*/  LDSM.16.M88.4 R92, [R159+0x3000] ;  /* 0x003000009f5c783b */ /* 0x000ea20000000200 */
[----:B------:R-:W-:Y:S02]  /*b870*/  FSEL R156, R88, -INF , !P1 ;  /* 0xff800000589c7808 */ /* 0x000fe40004800000 */
[----:B------:R-:W-:Y:S02]  /*b880*/  FSEL R158, R91, -INF , !P0 ;  /* 0xff8000005b9e7808 */ /* 0x000fe40004000000 */
[----:B------:R-:W-:Y:S02]  /*b890*/  HMMA.16816.F32.BF16 R56, R128, R112, R56 ;  /* 0x000000708038723c */ /* 0x000fe40000041838 */
[----:B------:R-:W-:-:S02]  /*b8a0*/  FSEL R71, R86, -INF , !P3 ;  /* 0xff80000056477808 */ /* 0x000fc40005800000 */
[----:B------:R-:W-:Y:S02]  /*b8b0*/  FSEL R84, R84, -INF , !P3 ;  /* 0xff80000054547808 */ /* 0x000fe40005800000 */
[----:B------:R-:W-:Y:S02]  /*b8c0*/  ISETP.NE.AND P3, PT, R0, RZ, PT ;  /* 0x000000ff0000720c */ /* 0x000fe40003f65270 */
[----:B---3--:R-:W-:Y:S01]  /*b8d0*/  HMMA.16816.F32.BF16 R80, R12, R120, R80 ;  /* 0x000000780c50723c */ /* 0x008fe20000041850 */
[----:B------:R-:W-:Y:S01]  /*b8e0*/  FSEL R4, R85, -INF , !P4 ;  /* 0xff80000055047808 */ /* 0x000fe20006000000 */
[----:B------:R-:W-:-:S06]  /*b8f0*/  VIADD R85, R7, 0x29 ;  /* 0x0000002907557836 */ /* 0x000fcc0000000000 */
[C---:B------:R-:W-:Y:S08]  /*b900*/  HMMA.16816.F32.BF16 R60, R128.reuse, R118, R60 ;  /* 0x00000076803c723c */ /* 0x040ff0000004183c */
[----:B------:R-:W-:Y:S01]  /*b910*/  HMMA.16816.F32.BF16 R24, R128, R98, R24 ;  /* 0x000000628018723c */ /* 0x000fe20000041818 */
[----:B------:R-:W-:Y:S01]  /*b920*/  VIADD R99, R7, 0x10 ;  /* 0x0000001007637836 */ /* 0x000fe20000000000 */
[----:B------:R-:W-:-:S02]  /*b930*/  FSEL R98, R89, -INF , !P0 ;  /* 0xff80000059627808 */ /* 0x000fc40004000000 */
[----:B------:R-:W3:Y:S02]  /*b940*/  LDSM.16.M88.4 R88, [R159+0x4000] ;  /* 0x004000009f58783b */ /* 0x000ee40000000200 */
[-C--:B------:R-:W-:Y:S01]  /*b950*/  ISETP.GE.AND P6, PT, R99, R70.reuse, PT ;  /* 0x000000466300720c */ /* 0x080fe20003fc6270 */
[----:B------:R-:W-:Y:S01]  /*b960*/  VIADD R99, R7, 0x21 ;  /* 0x0000002107637836 */ /* 0x000fe20000000000 */
[----:B------:R-:W-:Y:S02]  /*b970*/  HMMA.16816.F32.BF16 R76, R12, R122, R76 ;  /* 0x0000007a0c4c723c */ /* 0x000fe4000004184c */
[----:B------:R-:W-:Y:S02]  /*b980*/  FSEL R86, R82, -INF , !P6 ;  /* 0xff80000052567808 */ /* 0x000fe40007000000 */
[----:B------:R-:W-:Y:S02]  /*b990*/  FSEL R210, R80, -INF , !P6 ;  /* 0xff80000050d27808 */ /* 0x000fe40007000000 */
[----:B------:R-:W-:-:S02]  /*b9a0*/  ISETP.GE.AND P1, PT, R99, R70, PT ;  /* 0x000000466300720c */ /* 0x000fc40003f26270 */
[C---:B------:R-:W-:Y:S08]  /*b9b0*/  HMMA.16816.F32.BF16 R72, R128.reuse, R116, R72 ;  /* 0x000000748048723c */ /* 0x040ff00000041848 */
[----:B------:R-:W-:Y:S03]  /*b9c0*/  HMMA.16816.F32.BF16 R48, R128, R114, R48 ;  /* 0x000000728030723c */ /* 0x000fe60000041830 */
[----:B------:R-:W-:-:S05]  /*b9d0*/  FSEL R208, R79, -INF , !P5 ;  /* 0xff8000004fd07808 */ /* 0x000fca0006800000 */
[----:B------:R-:W-:Y:S01]  /*b9e0*/  HMMA.16816.F32.BF16 R28, R128, R96, R28 ;  /* 0x00000060801c723c */ /* 0x000fe2000004181c */
[----:B------:R-:W-:Y:S01]  /*b9f0*/  VIADD R97, R7, 0x11 ;  /* 0x0000001107617836 */ /* 0x000fe20000000000 */
[----:B------:R-:W-:Y:S02]  /*ba00*/  FSEL R96, R78, -INF , !P3 ;  /* 0xff8000004e607808 */ /* 0x000fe40005800000 */
[----:B------:R-:W-:Y:S02]  /*ba10*/  FSEL R78, R76, -INF , !P3 ;  /* 0xff8000004c4e7808 */ /* 0x000fe40005800000 */
[----:B------:R-:W-:Y:S02]  /*ba20*/  ISETP.GE.AND P6, PT, R97, R70, PT ;  /* 0x000000466100720c */ /* 0x000fe40003fc6270 */
[----:B-1----:R-:W-:Y:S01]  /*ba30*/  HMMA.16816.F32.BF16 R56, R12, R8, R56 ;  /* 0x000000080c38723c */ /* 0x002fe20000041838 */
[----:B------:R-:W-:Y:S01]  /*ba40*/  VIADD R9, R7, 0x38 ;  /* 0x0000003807097836 */ /* 0x000fe20000000000 */
[----:B------:R-:W-:-:S02]  /*ba50*/  FSEL R6, R83, -INF , !P6 ;  /* 0xff80000053067808 */ /* 0x000fc40007000000 */
[----:B------:R-:W-:Y:S02]  /*ba60*/  FSEL R68, R81, -INF , !P6 ;  /* 0xff80000051447808 */ /* 0x000fe40007000000 */
[-C--:B------:R-:W-:Y:S01]  /*ba70*/  ISETP.GE.AND P6, PT, R9, R70.reuse, PT ;  /* 0x000000460900720c */ /* 0x080fe20003fc6270 */
[----:B------:R-:W-:Y:S01]  /*ba80*/  VIADD R9, R7, 0x39 ;  /* 0x0000003907097836 */ /* 0x000fe20000000000 */
[----:B--2---:R-:W-:Y:S01]  /*ba90*/  HMMA.16816.F32.BF16 R60, R12, R94, R60 ;  /* 0x0000005e0c3c723c */ /* 0x004fe2000004183c */
[----:B------:R-:W1:Y:S01]  /*baa0*/  LDSM.16.M88.4 R80, [R159+0x4800] ;  /* 0x004800009f50783b */ /* 0x000e620000000200 */
[----:B------:R-:W-:Y:S01]  /*bab0*/  FSEL R76, R77, -INF , !P5 ;  /* 0xff8000004d4c7808 */ /* 0x000fe20006800000 */
[----:B------:R-:W-:Y:S01]  /*bac0*/  VIADD R77, R7, 0x40 ;  /* 0x00000040074d7836 */ /* 0x000fe20000000000 */
[----:B------:R-:W-:-:S04]  /*bad0*/  ISETP.GE.AND P5, PT, R9, R70, PT ;  /* 0x000000460900720c */ /* 0x000fc80003fa6270 */
[C---:B------:R-:W-:Y:S01]  /*bae0*/  HMMA.16816.F32.BF16 R72, R12.reuse, R92, R72 ;  /* 0x0000005c0c48723c */ /* 0x040fe20000041848 */
[----:B------:R-:W-:Y:S01]  /*baf0*/  VIADD R93, R7, 0x28 ;  /* 0x00000028075d7836 */ /* 0x000fe20000000000 */
[----:B------:R-:W-:Y:S01]  /*bb00*/  FSEL R92, R87, -INF , !P4 ;  /* 0xff800000575c7808 */ /* 0x000fe20006000000 */
[----:B------:R-:W-:Y:S01]  /*bb10*/  VIADD R87, R7, 0x31 ;  /* 0x0000003107577836 */ /* 0x000fe20000000000 */
[-C--:B------:R-:W-:Y:S01]  /*bb20*/  ISETP.GE.AND P4, PT, R85, R70.reuse, PT ;  /* 0x000000465500720c */ /* 0x080fe20003f86270 */
[----:B------:R-:W-:Y:S01]  /*bb30*/  VIADD R85, R7, 0x30 ;  /* 0x0000003007557836 */ /* 0x000fe20000000000 */
[-C--:B------:R-:W-:Y:S02]  /*bb40*/  ISETP.GE.AND P0, PT, R93, R70.reuse, PT ;  /* 0x000000465d00720c */ /* 0x080fe40003f06270 */
[----:B------:R-:W-:Y:S01]  /*bb50*/  HMMA.16816.F32.BF16 R48, R12, R10, R48 ;  /* 0x0000000a0c30723c */ /* 0x000fe20000041830 */
[----:B------:R-:W2:Y:S01]  /*bb60*/  LDSM.16.M88.4 R8, [R159+0x5000] ;  /* 0x005000009f08783b */ /* 0x000ea20000000200 */
[----:B------:R-:W-:-:S02]  /*bb70*/  ISETP.GE.AND P3, PT, R77, R70, PT ;  /* 0x000000464d00720c */ /* 0x000fc40003f66270 */
        /* <DEDUP_REMOVED lines=8> */
[----:B------:R-:W-:Y:S02]  /*bc00*/  FSEL R112, R56, -INF , !P0 ;  /* 0xff80000038707808 */ /* 0x000fe40004000000 */
[-C--:B------:R-:W-:Y:S01]  /*bc10*/  ISETP.GE.AND P0, PT, R61, R70.reuse, PT ;  /* 0x000000463d00720c */ /* 0x080fe20003f06270 */
[----:B------:R-:W-:Y:S01]  /*bc20*/  HMMA.16816.F32.BF16 R36, R128, R104, R36 ;  /* 0x000000688024723c */ /* 0x000fe20000041824 */
[----:B------:R-:W4:Y:S01]  /*bc30*/  LDSM.16.M88.4 R60, [R159+0x5800] ;  /* 0x005800009f3c783b */ /* 0x000f220000000200 */
[----:B------:R-:W-:Y:S01]  /*bc40*/  FSEL R198, R73, -INF , !P1 ;  /* 0xff80000049c67808 */ /* 0x000fe20004800000 */
[----:B------:R-:W-:Y:S01]  /*bc50*/  VIADD R73, R7, 0x48 ;  /* 0x0000004807497836 */ /* 0x000fe20000000000 */
[----:B------:R-:W-:Y:S01]  /*bc60*/  FSEL R204, R75, -INF , !P1 ;  /* 0xff8000004bcc7808 */ /* 0x000fe20004800000 */
[----:B------:R-:W-:Y:S01]  /*bc70*/  VIADD R75, R7, 0x41 ;  /* 0x00000041074b7836 */ /* 0x000fe20000000000 */
[----:B------:R-:W-:Y:S01]  /*bc80*/  ISETP.GE.AND P4, PT, R87, R70, PT ;  /* 0x000000465700720c */ /* 0x000fe20003f86270 */
[----:B------:R-:W-:-:S04]  /*bc90*/  DEPBAR.LE SB0, 0x0 ;  /* 0x000080000000791a */ /* 0x000fc80000000000 */
[----:B------:R-:W-:Y:S01]  /*bca0*/  HMMA.16816.F32.BF16 R44, R128, R108, R44 ;  /* 0x0000006c802c723c */ /* 0x000fe2000004182c */
[----:B------:R-:W-:Y:S01]  /*bcb0*/  ISETP.GE.AND P1, PT, R73, R70, PT ;  /* 0x000000464900720c */ /* 0x000fe20003f26270 */
[----:B------:R-:W-:Y:S01]  /*bcc0*/  VIADD R73, R7, 0x50 ;  /* 0x0000005007497836 */ /* 0x000fe20000000000 */
[----:B------:R-:W-:Y:S01]  /*bcd0*/  FSEL R182, R57, -INF , !P4 ;  /* 0xff80000039b67808 */ /* 0x000fe20006000000 */
[----:B------:R-:W-:Y:S01]  /*bce0*/  VIADD R57, R7, 0x51 ;  /* 0x0000005107397836 */ /* 0x000fe20000000000 */
[----:B------:R-:W-:Y:S01]  /*bcf0*/  FSEL R120, R51, -INF , !P5 ;  /* 0xff80000033787808 */ /* 0x000fe20006800000 */
[----:B------:R-:W-:Y:S01]  /*bd00*/  VIADD R51, R7, 0x59 ;  /* 0x0000005907337836 */ /* 0x000fe20000000000 */
[----:B------:R-:W-:Y:S01]  /*bd10*/  FSEL R118, R49, -INF , !P5 ;  /* 0xff80000031767808 */ /* 0x000fe20006800000 */
[----:B---3--:R-:W-:Y:S01]  /*bd20*/  HMMA.16816.F32.BF16 R40, R12, R90, R40 ;  /* 0x0000005a0c28723c */ /* 0x008fe20000041828 */
[----:B------:R-:W-:Y:S01]  /*bd30*/  FSEL R202, R74, -INF , !P2 ;  /* 0xff8000004aca7808 */ /* 0x000fe20005000000 */
[----:B------:R-:W-:Y:S01]  /*bd40*/  VIADD R49, R7, 0x60 ;  /* 0x0000006007317836 */ /* 0x000fe20000000000 */
[----:B------:R-:W-:-:S02]  /*bd50*/  FSEL R196, R72, -INF , !P2 ;  /* 0xff80000048c47808 */ /* 0x000fc40005000000 */
[-C--:B------:R-:W-:Y:S02]  /*bd60*/  ISETP.GE.AND P5, PT, R57, R70.reuse, PT ;  /* 0x000000463900720c */ /* 0x080fe40003fa6270 */
[-C--:B------:R-:W-:Y:S01]  /*bd70*/  ISETP.GE.AND P2, PT, R75, R70.reuse, PT ;  /* 0x000000464b00720c */ /* 0x080fe20003f46270 */
[----:B------:R-:W-:Y:S01]  /*bd80*/  HMMA.16816.F32.BF16 R32, R128, R106, R32 ;  /* 0x0000006a8020723c */ /* 0x000fe20000041820 */
[----:B------:R-:W-:Y:S01]  /*bd90*/  FSEL R190, R59, -INF , !P4 ;  /* 0xff8000003bbe7808 */ /* 0x000fe20006000000 */
[----:B------:R-:W-:Y:S01]  /*bda0*/  VIADD R59, R7, 0x58 ;  /* 0x00000058073b7836 */ /* 0x000fe20000000000 */
[----:B------:R-:W-:Y:S02]  /*bdb0*/  FSEL R192, R50, -INF , !P6 ;  /* 0xff80000032c07808 */ /* 0x000fe40007000000 */
[----:B------:R-:W-:Y:S02]  /*bdc0*/  FSEL R186, R48, -INF , !P6 ;  /* 0xff80000030ba7808 */ /* 0x000fe40007000000 */
[----:B------:R-:W-:Y:S01]  /*bdd0*/  ISETP.GE.AND P4, PT, R59, R70, PT ;  /* 0x000000463b00720c */ /* 0x000fe20003f86270 */
[----:B-1----:R-:W-:Y:S03]  /*bde0*/  HMMA.16816.F32.BF16 R36, R12, R80, R36 ;  /* 0x000000500c24723c */ /* 0x002fe60000041824 */
[----:B------:R-:W-:-:S02]  /*bdf0*/  FSEL R144, R43, -INF , !P0 ;  /* 0xff8000002b907808 */ /* 0x000fc40004000000 */
[----:B------:R-:W-:Y:S02]  /*be00*/  FSEL R146, R41, -INF , !P0 ;  /* 0xff80000029927808 */ /* 0x000fe40004000000 */
[----:B------:R-:W-:Y:S01]  /*be10*/  ISETP.GE.AND P0, PT, R73, R70, PT ;  /* 0x000000464900720c */ /* 0x000fe20003f06270 */
[----:B--2---:R-:W-:Y:S01]  /*be20*/  HMMA.16816.F32.BF16 R24, R12, R10, R24 ;  /* 0x0000000a0c18723c */ /* 0x004fe20000041818 */
[----:B------:R-:W-:Y:S01]  /*be30*/  VIADD R11, R7, 0x69 ;  /* 0x00000069070b7836 */ /* 0x000fe20000000000 */
[----:B------:R-:W-:Y:S02]  /*be40*/  FSEL R154, R42, -INF , !P1 ;  /* 0xff8000002a9a7808 */ /* 0x000fe40004800000 */
[----:B------:R-:W-:-:S04]  /*be50*/  FSEL R150, R40, -INF , !P1 ;  /* 0xff80000028967808 */ /* 0x000fc80004800000 */
[C---:B------:R-:W-:Y:S03]  /*be60*/  HMMA.16816.F32.BF16 R44, R12.reuse, R88, R44 ;  /* 0x000000580c2c723c */ /* 0x040fe6000004182c */
[----:B------:R-:W-:Y:S02]  /*be70*/  FSEL R134, R38, -INF , !P0 ;  /* 0xff80000026867808 */ /* 0x000fe40004000000 */
[----:B------:R-:W-:Y:S02]  /*be80*/  FSEL R126, R36, -INF , !P0 ;  /* 0xff800000247e7808 */ /* 0x000fe40004000000 */
[----:B------:R-:W-:Y:S01]  /*be90*/  ISETP.GE.AND P0, PT, R11, R70, PT ;  /* 0x000000460b00720c */ /* 0x000fe20003f06270 */
[----:B------:R-:W-:Y:S01]  /*bea0*/  HMMA.16816.F32.BF16 R32, R12, R82, R32 ;  /* 0x000000520c20723c */ /* 0x000fe20000041820 */
[----:B------:R-:W-:Y:S01]  /*beb0*/  FSEL R136, R39, -INF , !P5 ;  /* 0xff80000027887808 */ /* 0x000fe20006800000 */
[----:B------:R-:W-:Y:S01]  /*bec0*/  VIADD R11, R7, 0x71 ;  /* 0x00000071070b7836 */ /* 0x000fe20000000000 */
[----:B------:R-:W-:-:S02]  /*bed0*/  FSEL R102, R25, -INF , !P0 ;  /* 0xff80000019667808 */ /* 0x000fc40004000000 */
[----:B------:R-:W-:-:S03]  /*bee0*/  FSEL R128, R37, -INF , !P5 ;  /* 0xff80000025807808 */ /* 0x000fc60006800000 */
[C---:B------:R-:W-:Y:S01]  /*bef0*/  HMMA.16816.F32.BF16 R28, R12.reuse, R8, R28 ;  /* 0x000000080c1c723c */ /* 0x040fe2000004181c */
[----:B------:R-:W-:Y:S02]  /*bf00*/  VIADD R9, R7, 0x68 ;  /* 0x0000006807097836 */ /* 0x000fe40000000000 */
[----:B------:R-:W-:Y:S01]  /*bf10*/  FSEL R148, R45, -INF , !P2 ;  /* 0xff8000002d947808 */ /* 0x000fe20005000000 */
[----:B------:R-:W-:Y:S01]  /*bf20*/  VIADD R45, R7, 0x61 ;  /* 0x00000061072d7836 */ /* 0x000fe20000000000 */
[----:B------:R-:W-:Y:S02]  /*bf30*/  FSEL R130, R46, -INF , !P3 ;  /* 0xff8000002e827808 */ /* 0x000fe40005800000 */
[----:B------:R-:W-:Y:S01]  /*bf40*/  ISETP.GE.AND P1, PT, R9, R70, PT ;  /* 0x000000460900720c */ /* 0x000fe20003f26270 */
[----:B----4-:R-:W-:Y:S01]  /*bf50*/  HMMA.16816.F32.BF16 R20, R12, R60, R20 ;  /* 0x0000003c0c14723c */ /* 0x010fe20000041814 */
[----:B------:R-:W-:Y:S01]  /*bf60*/  VIADD R9, R7, 0x70 ;  /* 0x0000007007097836 */ /* 0x000fe20000000000 */
[----:B------:R-:W-:-:S02]  /*bf70*/  FSEL R142, R44, -INF , !P3 ;  /* 0xff8000002c8e7808 */ /* 0x000fc40005800000 */
[----:B------:R-:W-:Y:S02]  /*bf80*/  FSEL R152, R47, -INF , !P2 ;  /* 0xff8000002f987808 */ /* 0x000fe40005000000 */
[----:B------:R-:W-:Y:S01]  /*bf90*/  ISETP.GE.AND P5, PT, R9, R70, PT ;  /* 0x000000460900720c */ /* 0x000fe20003fa6270 */
[----:B------:R-:W-:Y:S01]  /*bfa0*/  VIADD R9, R7, 0x78 ;  /* 0x0000007807097836 */ /* 0x000fe20000000000 */
[----:B------:R-:W-:Y:S01]  /*bfb0*/  HMMA.16816.F32.BF16 R16, R12, R62, R16 ;  /* 0x0000003e0c10723c */ /* 0x000fe20000041810 */
[----:B------:R-:W-:Y:S01]  /*bfc0*/  FSEL R62, R27, -INF , !P0 ;  /* 0xff8000001b3e7808 */ /* 0x000fe20004000000 */
[----:B------:R-:W-:Y:S01]  /*bfd0*/  VIADD R7, R7, 0x79 ;  /* 0x0000007907077836 */ /* 0x000fe20000000000 */
[----:B------:R-:W-:Y:S02]  /*bfe0*/  ISETP.GT.AND P0, PT, R179, R170, PT ;  /* 0x000000aab300720c */ /* 0x000fe40003f04270 */
        /* <DEDUP_REMOVED lines=39> */
.L_x_12393:
        /* <DEDUP_REMOVED lines=60> */
.L_x_12394:
[----:B------:R-:W-:Y:S05]  /*c620*/  BSYNC.RECONVERGENT B0 ;  /* 0x0000000000007941 */ /* 0x000fea0003800200 */
.L_x_12392:
        /* <DEDUP_REMOVED lines=29> */
.L_x_12391:
[----:B------:R-:W-:Y:S05]  /*c800*/  BSYNC.RECONVERGENT B1 ;  /* 0x0000000000017941 */ /* 0x000fea0003800200 */
.L_x_12390:
        /* <DEDUP_REMOVED lines=38> */
[----:B------:R-:W-:-:S05]  /*ca70*/  IADD3 R157, PT, PT, R5, R162, RZ ;  /* 0x000000a2059d7210 */ /* 0x000fca0007ffe0ff */
        /* <DEDUP_REMOVED lines=8> */
[----:B------:R-:W-:Y:S02]  /*cb00*/  FSETP.NEU.FTZ.AND P0, PT, R0, -INF , PT ;  /* 0xff8000000000780b */ /* 0x000fe40003f1d000 */
[----:B---3--:R-:W-:Y:S01]  /*cb10*/  FMNMX.FTZ R2, R7, R2, !PT ;  /* 0x0000000207027209 */ /* 0x008fe20007810000 */
[----:B--2---:R-:W-:-:S04]  /*cb20*/  FMUL.FTZ R23, R24, R0 ;  /* 0x0000000018177220 */ /* 0x004fc80000410000 */
[----:B------:R-:W-:Y:S01]  /*cb30*/  FMUL.FTZ R25, R24, R2 ;  /* 0x0000000218197220 */ /* 0x000fe20000410000 */
[----:B------:R-:W-:Y:S02]  /*cb40*/  FSEL R23, R23, RZ, P0 ;  /* 0x000000ff17177208 */ /* 0x000fe40000000000 */
[----:B------:R-:W-:-:S03]  /*cb50*/  FSETP.NEU.FTZ.AND P0, PT, R2, -INF , PT ;  /* 0xff8000000200780b */ /* 0x000fc60003f1d000 */
[-CC-:B------:R-:W-:Y:S01]  /*cb60*/  FFMA.FTZ R33, R92, R24.reuse, -R23.reuse ;  /* 0x000000185c217223 */ /* 0x180fe20000010817 */
[----:B------:R-:W-:Y:S01]  /*cb70*/  FSEL R25, R25, RZ, P0 ;  /* 0x000000ff19197208 */ /* 0x000fe20000000000 */
[----:B------:R-:W1:Y:S01]  /*cb80*/  LDSM.16.MT88.4 R92, [R162+0x6000] ;  /* 0x00600000a25c783b */ /* 0x000e620000004200 */
[--C-:B------:R-:W-:Y:S01]  /*cb90*/  FFMA.FTZ R43, R158, R24, -R23.reuse ;  /* 0x000000189e2b7223 */ /* 0x100fe20000010817 */
[C---:B------:R-:W-:Y:S01]  /*cba0*/  IADD3 R158, PT, PT, R3.reuse, R162, RZ ;  /* 0x000000a2039e7210 */ /* 0x040fe20007ffe0ff */
[-C--:B------:R-:W-:Y:S01]  /*cbb0*/  FFMA.FTZ R52, R52, R24.reuse, -R23 ;  /* 0x0000001834347223 */ /* 0x080fe20000010817 */
[-C--:B------:R-:W-:Y:S01]  /*cbc0*/  FFMA.FTZ R46, R156, R24.reuse, -R25 ;  /* 0x000000189c2e7223 */ /* 0x080fe20000010819 */
[----:B------:R-:W-:Y:S01]  /*cbd0*/  IADD3 R156, PT, PT, R3, R157, RZ ;  /* 0x0000009d039c7210 */ /* 0x000fe20007ffe0ff */
[-C--:B------:R-:W-:Y:S01]  /*cbe0*/  FFMA.FTZ R44, R71, R24.reuse, -R23 ;  /* 0x00000018472c7223 */ /* 0x080fe20000010817 */
[----:B------:R-:W2:Y:S01]  /*cbf0*/  LDSM.16.MT88.4 R72, [R158+0x6000] ;  /* 0x006000009e48783b */ /* 0x000ea20000004200 */
[-CC-:B------:R-:W-:Y:S01]  /*cc00*/  FFMA.FTZ R41, R98, R24.reuse, -R25.reuse ;  /* 0x0000001862297223 */ /* 0x180fe20000010819 */
[-CC-:B------:R-:W-:Y:S01]  /*cc10*/  FFMA.FTZ R40, R84, R24.reuse, -R25.reuse ;  /* 0x0000001854287223 */ /* 0x180fe20000010819 */
[-C--:B------:R-:W-:Y:S01]  /*cc20*/  FFMA.FTZ R39, R4, R24.reuse, -R25 ;  /* 0x0000001804277223 */ /* 0x080fe20000010819 */
[-CC-:B------:R-:W-:Y:S01]  /*cc30*/  FFMA.FTZ R35, R6, R24.reuse, -R23.reuse ;  /* 0x0000001806237223 */ /* 0x180fe20000010817 */
[----:B------:R-:W-:Y:S01]  /*cc40*/  MUFU.EX2 R52, R52 ;  /* 0x0000003400347308 */ /* 0x000fe20000000800 */
[----:B------:R-:W3:Y:S01]  /*cc50*/  LDSM.16.MT88.4 R4, [R156+0x6000] ;  /* 0x006000009c04783b */ /* 0x000ee20000004200 */
[-CC-:B------:R-:W-:Y:S01]  /*cc60*/  FFMA.FTZ R42, R86, R24.reuse, -R23.reuse ;  /* 0x00000018562a7223 */ /* 0x180fe20000010817 */
[-C--:B------:R-:W-:Y:S01]  /*cc70*/  FFMA.FTZ R30, R96, R24.reuse, -R23 ;  /* 0x00000018601e7223 */ /* 0x080fe20000010817 */
[-CC-:B------:R-:W-:Y:S01]  /*cc80*/  FFMA.FTZ R38, R210, R24.reuse, -R25.reuse ;  /* 0x00000018d2267223 */ /* 0x180fe20000010819 */
[----:B------:R-:W4:Y:S01]  /*cc90*/  LDSM.16.MT88.4 R16, [R158+0x6800] ;  /* 0x006800009e10783b */ /* 0x000f220000004200 */
[-CC-:B------:R-:W-:Y:S01]  /*cca0*/  FFMA.FTZ R37, R68, R24.reuse, -R25.reuse ;  /* 0x0000001844257223 */ /* 0x180fe20000010819 */
[-CC-:B------:R-:W-:Y:S01]  /*ccb0*/  FFMA.FTZ R32, R78, R24.reuse, -R25.reuse ;  /* 0x000000184e207223 */ /* 0x180fe20000010819 */
[----:B------:R-:W5:Y:S01]  /*ccc0*/  MUFU.EX2 R43, R43 ;  /* 0x0000002b002b7308 */ /* 0x000f620000000800 */
        /* <DEDUP_REMOVED lines=32> */
[----:B-1----:R-:W-:Y:S01]  /*ced0*/  F2FP.BF16.F32.PACK_AB R87, R33, R44 ;  /* 0x0000002c2157723e */ /* 0x002fe200000010ff */
        /* <DEDUP_REMOVED lines=28> */
[-C--:B------:R-:W-:Y:S01]  /*d0a0*/  FFMA.FTZ R48, R48, R24.reuse, -R23 ;  /* 0x0000001830307223 */ /* 0x080fe20000010817 */
[----:B------:R-:W-:Y:S01]  /*d0b0*/  FFMA.FTZ R25, R22, R24, -R25 ;  /* 0x0000001816197223 */ /* 0x000fe20000010819 */
[----:B------:R-:W-:Y:S01]  /*d0c0*/  MUFU.EX2 R35, R35 ;  /* 0x0000002300237308 */ /* 0x000fe20000000800 */
[----:B-1----:R-:W-:Y:S01]  /*d0d0*/  F2FP.BF16.F32.PACK_AB R86, R39, R40 ;  /* 0x000000282756723e */ /* 0x002fe200000010ff */
[----:B------:R-:W-:Y:S01]  /*d0e0*/  FADD.FTZ R40, R40, R41 ;  /* 0x0000002928287221 */ /* 0x000fe20000010000 */
[----:B------:R-:W-:Y:S01]  /*d0f0*/  FFMA.FTZ R20, R20, R24, -R23 ;  /* 0x0000001814147223 */ /* 0x000fe20000010817 */
[----:B------:R-:W-:-:S02]  /*d100*/  ISETP.GE.AND P0, PT, R53, R170, PT ;  /* 0x000000aa3500720c */ /* 0x000fc40003f06270 */
[----:B------:R-:W-:Y:S02]  /*d110*/  FADD.FTZ R39, R39, R40 ;  /* 0x0000002827277221 */ /* 0x000fe40000010000 */
        /* <DEDUP_REMOVED lines=10> */
[----:B------:R-:W5:Y:S01]  /*d1c0*/  MUFU.EX2 R29, R29 ;  /* 0x0000001d001d7308 */ /* 0x000f620000000800 */
[C---:B------:R-:W-:Y:S07]  /*d1d0*/  HMMA.16816.F32.BF16 R88, R84.reuse, R90, RZ ;  /* 0x0000005a5458723c */ /* 0x040fee00000418ff */
[----:B------:R-:W-:Y:S01]  /*d1e0*/  MUFU.EX2 R27, R27 ;  /* 0x0000001b001b7308 */ /* 0x000fe20000000800 */
[----:B---3--:R-:W-:Y:S01]  /*d1f0*/  HMMA.16816.F32.BF16 R80, R84, R4, RZ ;  /* 0x000000045450723c */ /* 0x008fe200000418ff */
        /* <DEDUP_REMOVED lines=9> */
[----:B-----5:R-:W-:Y:S01]  /*d290*/  F2FP.BF16.F32.PACK_AB R7, R29, R30 ;  /* 0x0000001e1d07723e */ /* 0x020fe200000010ff */
        /* <DEDUP_REMOVED lines=27> */
[----:B-----5:R-:W-:-:S03]  /*d450*/  F2FP.BF16.F32.PACK_AB R7, R60, R3 ;  /* 0x000000033c07723e */ /* 0x020fc600000010ff */
[----:B------:R-:W-:Y:S02]  /*d460*/  FADD.FTZ R56, R21, R56 ;  /* 0x0000003815387221 */ /* 0x000fe40000010000 */
[----:B------:R-:W2:Y:S02]  /*d470*/  MUFU.EX2 R112, R112 ;  /* 0x0000007000707308 */ /* 0x000ea40000000800 */
[----:B---3--:R-:W-:Y:S01]  /*d480*/  HMMA.16816.F32.BF16 R96, R4, R16, R96 ;  /* 0x000000100460723c */ /* 0x008fe20000041860 */
[----:B------:R-:W-:-:S04]  /*d490*/  FADD.FTZ R45, R45, R56 ;  /* 0x000000382d2d7221 */ /* 0x000fc80000010000 */
[----:B------:R-:W-:Y:S01]  /*d4a0*/  FADD.FTZ R45, R54, R45 ;  /* 0x0000002d362d7221 */ /* 0x000fe20000010000 */
[----:B------:R-:W3:Y:S02]  /*d4b0*/  MUFU.EX2 R51, R51 ;  /* 0x0000003300337308 */ /* 0x000ee40000000800 */
[C---:B------:R-:W-:Y:S01]  /*d4c0*/  HMMA.16816.F32.BF16 R92, R4.reuse, R18, R92 ;  /* 0x00000012045c723c */ /* 0x040fe2000004185c */
[----:B------:R-:W4:Y:S05]  /*d4d0*/  LDSM.16.MT88.4 R16, [R156+0x7000] ;  /* 0x007000009c10783b */ /* 0x000f2a0000004200 */
[----:B------:R-:W5:Y:S01]  /*d4e0*/  MUFU.EX2 R55, R55 ;  /* 0x0000003700377308 */ /* 0x000f620000000800 */
[----:B--2---:R-:W-:Y:S01]  /*d4f0*/  FADD.FTZ R24, R112, R45 ;  /* 0x0000002d70187221 */ /* 0x004fe20000010000 */
[C---:B------:R-:W-:Y:S06]  /*d500*/  HMMA.16816.F32.BF16 R68, R4.reuse, R12, R68 ;  /* 0x0000000c0444723c */ /* 0x040fec0000041844 */
[----:B------:R-:W2:Y:S01]  /*d510*/  MUFU.EX2 R118, R118 ;  /* 0x0000007600767308 */ /* 0x000ea20000000800 */
[----:B---3--:R-:W-:Y:S01]  /*d520*/  FADD.FTZ R24, R51, R24 ;  /* 0x0000001833187221 */ /* 0x008fe20000010000 */
[C---:B------:R-:W-:Y:S01]  /*d530*/  HMMA.16816.F32.BF16 R72, R4.reuse, R14, R72 ;  /* 0x0000000e0448723c */ /* 0x040fe20000041848 */
[----:B------:R-:W3:Y:S05]  /*d540*/  LDSM.16.MT88.4 R12, [R162+0x7800] ;  /* 0x00780000a20c783b */ /* 0x000eea0000004200 */
[----:B------:R-:W4:Y:S01]  /*d550*/  MUFU.EX2 R120, R120 ;  /* 0x0000007800787308 */ /* 0x000f220000000800 */
[----:B-----5:R-:W-:Y:S01]  /*d560*/  FADD.FTZ R21, R55, R24 ;  /* 0x0000001837157221 */ /* 0x020fe20000010000 */
[C---:B-1----:R-:W-:Y:S06]  /*d570*/  HMMA.16816.F32.BF16 R76, R4.reuse, R8, R76 ;  /* 0x00000008044c723c */ /* 0x042fec000004184c */
[----:B------:R-:W-:Y:S01]  /*d580*/  MUFU.EX2 R130, R130 ;  /* 0x0000008200827308 */ /* 0x000fe20000000800 */
[----:B--2---:R-:W-:Y:S01]  /*d590*/  FADD.FTZ R21, R118, R21 ;  /* 0x0000001576157221 */ /* 0x004fe20000010000 */
[C---:B------:R-:W-:Y:S01]  /*d5a0*/  HMMA.16816.F32.BF16 R88, R4.reuse, R10, R88 ;  /* 0x0000000a0458723c */ /* 0x040fe20000041858 */
[----:B------:R-:W1:Y:S05]  /*d5b0*/  LDSM.16.MT88.4 R8, [R158+0x7800] ;  /* 0x007800009e08783b */ /* 0x000e6a0000004200 */
[----:B------:R-:W-:Y:S02]  /*d5c0*/  MUFU.EX2 R57, R57 ;  /* 0x0000003900397308 */ /* 0x000fe40000000800 */
[C---:B----4-:R-:W-:Y:S06]  /*d5d0*/  HMMA.16816.F32.BF16 R80, R4.reuse, R16, R80 ;  /* 0x000000100450723c */ /* 0x050fec0000041850 */
[----:B------:R-:W-:Y:S02]  /*d5e0*/  MUFU.EX2 R59, R59 ;  /* 0x0000003b003b7308 */ /* 0x000fe40000000800 */
[----:B------:R-:W-:Y:S01]  /*d5f0*/  HMMA.16816.F32.BF16 R84, R4, R18, R84 ;  /* 0x000000120454723c */ /* 0x000fe20000041854 */
[----:B------:R-:W2:Y:S01]  /*d600*/  LDSM.16.MT88.4 R16, [R157+0x7800] ;  /* 0x007800009d10783b */ /* 0x000ea20000004200 */
[----:B------:R-:W-:-:S02]  /*d610*/  F2FP.BF16.F32.PACK_AB R4, R51, R112 ;  /* 0x000000703304723e */ /* 0x000fc400000010ff */
[----:B------:R-:W-:Y:S02]  /*d620*/  F2FP.BF16.F32.PACK_AB R5, R47, R66 ;  /* 0x000000422f05723e */ /* 0x000fe400000010ff */
[----:B------:R-:W4:Y:S01]  /*d630*/  MUFU.EX2 R142, R142 ;  /* 0x0000008e008e7308 */ /* 0x000f220000000800 */
[----:B------:R-:W-:Y:S02]  /*d640*/  F2FP.BF16.F32.PACK_AB R6, R118, R55 ;  /* 0x000000377606723e */ /* 0x000fe400000010ff */
[----:B------:R-:W-:-:S05]  /*d650*/  F2FP.BF16.F32.PACK_AB R7, R120, R49 ;  /* 0x000000317807723e */ /* 0x000fca00000010ff */
[----:B------:R-:W5:Y:S02]  /*d660*/  MUFU.EX2 R61, R61 ;  /* 0x0000003d003d7308 */ /* 0x000f640000000800 */
[C---:B---3--:R-:W-:Y:S06]  /*d670*/  HMMA.16816.F32.BF16 R96, R4.reuse, R12, R96 ;  /* 0x0000000c0460723c */ /* 0x048fec0000041860 */
[----:B------:R-:W-:Y:S01]  /*d680*/  MUFU.EX2 R63, R63 ;  /* 0x0000003f003f7308 */ /* 0x000fe20000000800 */
[----:B----4-:R-:W-:Y:S01]  /*d690*/  FADD.FTZ R24, R142, R21 ;  /* 0x000000158e187221 */ /* 0x010fe20000010000 */
[C---:B------:R-:W-:Y:S01]  /*d6a0*/  HMMA.16816.F32.BF16 R92, R4.reuse, R14, R92 ;  /* 0x0000000e045c723c */ /* 0x040fe2000004185c */
[----:B------:R-:W3:Y:S05]  /*d6b0*/  LDSM.16.MT88.4 R12, [R156+0x7800] ;  /* 0x007800009c0c783b */ /* 0x000eea0000004200 */
[----:B------:R-:W4:Y:S01]  /*d6c0*/  MUFU.EX2 R146, R146 ;  /* 0x0000009200927308 */ /* 0x000f220000000800 */
[C---:B-----5:R-:W-:Y:S01]  /*d6d0*/  FADD.FTZ R24, R61.reuse, R24 ;  /* 0x000000183d187221 */ /* 0x060fe20000010000 */
[C---:B-1----:R-:W-:Y:S06]  /*d6e0*/  HMMA.16816.F32.BF16 R68, R4.reuse, R8, R68 ;  /* 0x000000080444723c */ /* 0x042fec0000041844 */
[----:B------:R-:W1:Y:S02]  /*d6f0*/  MUFU.EX2 R144, R144 ;  /* 0x0000009000907308 */ /* 0x000e640000000800 */
[C---:B------:R-:W-:Y:S01]  /*d700*/  HMMA.16816.F32.BF16 R72, R4.reuse, R10, R72 ;  /* 0x0000000a0448723c */ /* 0x040fe20000041848 */
[----:B------:R-:W5:Y:S05]  /*d710*/  LDSM.16.MT88.4 R8, [R162+0x8000] ;  /* 0x00800000a208783b */ /* 0x000f6a0000004200 */
[----:B------:R-:W-:Y:S02]  /*d720*/  MUFU.EX2 R67, R67 ;  /* 0x0000004300437308 */ /* 0x000fe40000000800 */
[C---:B--2---:R-:W-:Y:S06]  /*d730*/  HMMA.16816.F32.BF16 R76, R4.reuse, R16, R76 ;  /* 0x00000010044c723c */ /* 0x044fec000004184c */
[----:B------:R-:W-:Y:S02]  /*d740*/  MUFU.EX2 R134, R134 ;  /* 0x0000008600867308 */ /* 0x000fe40000000800 */
[C---:B------:R-:W-:Y:S01]  /*d750*/  HMMA.16816.F32.BF16 R88, R4.reuse, R18, R88 ;  /* 0x000000120458723c */ /* 0x040fe20000041858 */
[----:B------:R-:W2:Y:S05]  /*d760*/  LDSM.16.MT88.4 R16, [R158+0x8000] ;  /* 0x008000009e10783b */ /* 0x000eaa0000004200 */
[----:B------:R-:W-:Y:S02]  /*d770*/  MUFU.EX2 R103, R103 ;  /* 0x0000006700677308 */ /* 0x000fe40000000800 */
[C---:B---3--:R-:W-:Y:S06]  /*d780*/  HMMA.16816.F32.BF16 R80, R4.reuse, R12, R80 ;  /* 0x0000000c0450723c */ /* 0x048fec0000041850 */
[----:B------:R-:W-:Y:S02]  /*d790*/  MUFU.EX2 R136, R136 ;  /* 0x0000008800887308 */ /* 0x000fe40000000800 */
[----:B------:R-:W-:Y:S01]  /*d7a0*/  HMMA.16816.F32.BF16 R84, R4, R14, R84 ;  /* 0x0000000e0454723c */ /* 0x000fe20000041854 */
[----:B------:R-:W-:Y:S01]  /*d7b0*/  F2FP.BF16.F32.PACK_AB R4, R61, R142 ;  /* 0x0000008e3d04723e */ /* 0x000fe200000010ff */
[----:B------:R-:W3:Y:S01]  /*d7c0*/  LDSM.16.MT88.4 R12, [R157+0x8000] ;  /* 0x008000009d0c783b */ /* 0x000ee20000004200 */
[----:B------:R-:W-:-:S02]  /*d7d0*/  F2FP.BF16.F32.PACK_AB R5, R57, R130 ;  /* 0x000000823905723e */ /* 0x000fc400000010ff */
[----:B----4-:R-:W-:Y:S01]  /*d7e0*/  F2FP.BF16.F32.PACK_AB R6, R146, R63 ;  /* 0x0000003f9206723e */ /* 0x010fe200000010ff */
[----:B------:R-:W-:Y:S01]  /*d7f0*/  MUFU.EX2 R105, R105 ;  /* 0x0000006900697308 */ /* 0x000fe20000000800 */
[----:B-1----:R-:W-:Y:S01]  /*d800*/  F2FP.BF16.F32.PACK_AB R7, R144, R59 ;  /* 0x0000003b9007723e */ /* 0x002fe200000010ff */
[----:B------:R-:W-:-:S04]  /*d810*/  FADD.FTZ R63, R63, R24 ;  /* 0x000000183f3f7221 */ /* 0x000fc80000010000 */
[----:B------:R-:W-:Y:S02]  /*d820*/  FADD.FTZ R146, R146, R63 ;  /* 0x0000003f92927221 */ /* 0x000fe40000010000 */
[C---:B-----5:R-:W-:Y:S01]  /*d830*/  HMMA.16816.F32.BF16 R96, R4.reuse, R8, R96 ;  /* 0x000000080460723c */ /* 0x060fe20000041860 */
[----:B------:R-:W1:Y:S07]  /*d840*/  MUFU.EX2 R126, R126 ;  /* 0x0000007e007e7308 */ /* 0x000e6e0000000800 */
[C---:B------:R-:W-:Y:S01]  /*d850*/  HMMA.16816.F32.BF16 R92, R4.reuse, R10, R92 ;  /* 0x0000000a045c723c */ /* 0x040fe2000004185c */
[----:B------:R-:W4:Y:S01]  /*d860*/  LDSM.16.MT88.4 R8, [R156+0x8000] ;  /* 0x008000009c08783b */ /* 0x000f220000004200 */
[----:B------:R-:W-:Y:S06]  /*d870*/  MUFU.EX2 R107, R107 ;  /* 0x0000006b006b7308 */ /* 0x000fec0000000800 */
[C---:B--2---:R-:W-:Y:S02]  /*d880*/  HMMA.16816.F32.BF16 R68, R4.reuse, R16, R68 ;  /* 0x000000100444723c */ /* 0x044fe40000041844 */
[----:B------:R-:W2:Y:S06]  /*d890*/  MUFU.EX2 R122, R122 ;  /* 0x0000007a007a7308 */ /* 0x000eac0000000800 */
        /* <DEDUP_REMOVED lines=8> */
[C---:B----4-:R-:W-:Y:S02]  /*d920*/  HMMA.16816.F32.BF16 R80, R4.reuse, R8, R80 ;  /* 0x000000080450723c */ /* 0x050fe40000041850 */
[----:B------:R-:W-:Y:S06]  /*d930*/  MUFU.EX2 R108, R108 ;  /* 0x0000006c006c7308 */ /* 0x000fec0000000800 */
[----:B------:R-:W-:Y:S01]  /*d940*/  HMMA.16816.F32.BF16 R84, R4, R10, R84 ;  /* 0x0000000a0454723c */ /* 0x000fe20000041854 */
[----:B-1----:R-:W-:Y:S01]  /*d950*/  F2FP.BF16.F32.PACK_AB R4, R126, R105 ;  /* 0x000000697e04723e */ /* 0x002fe200000010ff */
[----:B------:R-:W1:Y:S01]  /*d960*/  LDSM.16.MT88.4 R8, [R157+0x8800] ;  /* 0x008800009d08783b */ /* 0x000e620000004200 */
[----:B------:R-:W-:Y:S01]  /*d970*/  F2FP.BF16.F32.PACK_AB R5, R134, R67 ;  /* 0x000000438605723e */ /* 0x000fe200000010ff */
[----:B------:R-:W4:Y:S01]  /*d980*/  MUFU.EX2 R111, R111 ;  /* 0x0000006f006f7308 */ /* 0x000f220000000800 */
[----:B--2---:R-:W-:Y:S01]  /*d990*/  F2FP.BF16.F32.PACK_AB R6, R122, R107 ;  /* 0x0000006b7a06723e */ /* 0x004fe200000010ff */
[----:B------:R-:W-:Y:S01]  /*d9a0*/  FADD.FTZ R105, R105, R146 ;  /* 0x0000009269697221 */ /* 0x000fe20000010000 */
[----:B------:R-:W-:-:S03]  /*d9b0*/  F2FP.BF16.F32.PACK_AB R7, R136, R103 ;  /* 0x000000678807723e */ /* 0x000fc600000010ff */
[----:B------:R-:W-:Y:S02]  /*d9c0*/  FADD.FTZ R126, R126, R105 ;  /* 0x000000697e7e7221 */ /* 0x000fe40000010000 */
[----:B------:R-:W-:Y:S02]  /*d9d0*/  MUFU.EX2 R104, R104 ;  /* 0x0000006800687308 */ /* 0x000fe40000000800 */
[C---:B-----5:R-:W-:Y:S06]  /*d9e0*/  HMMA.16816.F32.BF16 R96, R4.reuse, R16, R96 ;  /* 0x000000100460723c */ /* 0x060fec0000041860 */
[----:B------:R-:W2:Y:S02]  /*d9f0*/  MUFU.EX2 R113, R113 ;  /* 0x0000007100717308 */ /* 0x000ea40000000800 */
[C---:B------:R-:W-:Y:S01]  /*da00*/  HMMA.16816.F32.BF16 R92, R4.reuse, R18, R92 ;  /* 0x00000012045c723c */ /* 0x040fe2000004185c */
[----:B------:R-:W5:Y:S05]  /*da10*/  LDSM.16.MT88.4 R16, [R156+0x8800] ;  /* 0x008800009c10783b */ /* 0x000f6a0000004200 */
[----:B------:R-:W2:Y:S02]  /*da20*/  MUFU.EX2 R115, R115 ;  /* 0x0000007300737308 */ /* 0x000ea40000000800 */
[C---:B---3--:R-:W-:Y:S06]  /*da30*/  HMMA.16816.F32.BF16 R68, R4.reuse, R12, R68 ;  /* 0x0000000c0444723c */ /* 0x048fec0000041844 */
[----:B------:R-:W-:Y:S02]  /*da40*/  MUFU.EX2 R58, R58 ;  /* 0x0000003a003a7308 */ /* 0x000fe40000000800 */
[C---:B------:R-:W-:Y:S01]  /*da50*/  HMMA.16816.F32.BF16 R72, R4.reuse, R14, R72 ;  /* 0x0000000e0448723c */ /* 0x040fe20000041848 */
[----:B------:R-:W3:Y:S05]  /*da60*/  LDSM.16.MT88.4 R12, [R162+0x9000] ;  /* 0x00900000a20c783b */ /* 0x000eea0000004200 */
[----:B------:R-:W-:Y:S02]  /*da70*/  MUFU.EX2 R117, R117 ;  /* 0x0000007500757308 */ /* 0x000fe40000000800 */
[C---:B-1----:R-:W-:Y:S06]  /*da80*/  HMMA.16816.F32.BF16 R76, R4.reuse, R8, R76 ;  /* 0x00000008044c723c */ /* 0x042fec000004184c */
[----:B------:R-:W-:Y:S02]  /*da90*/  MUFU.EX2 R43, R48 ;  /* 0x00000030002b7308 */ /* 0x000fe40000000800 */
[C---:B------:R-:W-:Y:S01]  /*daa0*/  HMMA.16816.F32.BF16 R88, R4.reuse, R10, R88 ;  /* 0x0000000a0458723c */ /* 0x040fe20000041858 */
[----:B------:R-:W1:Y:S05]  /*dab0*/  LDSM.16.MT88.4 R8, [R158+0x9000] ;  /* 0x009000009e08783b */ /* 0x000e6a0000004200 */
[----:B------:R-:W-:Y:S02]  /*dac0*/  MUFU.EX2 R36, R36 ;  /* 0x0000002400247308 */ /* 0x000fe40000000800 */
[C---:B-----5:R-:W-:Y:S06]  /*dad0*/  HMMA.16816.F32.BF16 R80, R4.reuse, R16, R80 ;  /* 0x000000100450723c */ /* 0x060fec0000041850 */
[----:B------:R-:W5:Y:S02]  /*dae0*/  MUFU.EX2 R33, R34 ;  /* 0x0000002200217308 */ /* 0x000f640000000800 */
[----:B------:R-:W-:Y:S01]  /*daf0*/  HMMA.16816.F32.BF16 R84, R4, R18, R84 ;  /* 0x000000120454723c */ /* 0x000fe20000041854 */
[----:B------:R-:W5:Y:S01]  /*db00*/  LDSM.16.MT88.4 R16, [R157+0x9000] ;  /* 0x009000009d10783b */ /* 0x000f620000004200 */
[----:B----4-:R-:W-:-:S02]  /*db10*/  F2FP.BF16.F32.PACK_AB R4, R111, R108 ;  /* 0x0000006c6f04723e */ /* 0x010fc400000010ff */
[----:B------:R-:W-:Y:S02]  /*db20*/  F2FP.BF16.F32.PACK_AB R5, R114, R109 ;  /* 0x0000006d7205723e */ /* 0x000fe400000010ff */
[----:B------:R-:W-:Y:S01]  /*db30*/  MUFU.EX2 R28, R28 ;  /* 0x0000001c001c7308 */ /* 0x000fe20000000800 */
[----:B--2---:R-:W-:Y:S02]  /*db40*/  F2FP.BF16.F32.PACK_AB R6, R113, R104 ;  /* 0x000000687106723e */ /* 0x004fe400000010ff */
[----:B------:R-:W-:-:S05]  /*db50*/  F2FP.BF16.F32.PACK_AB R7, R115, R110 ;  /* 0x0000006e7307723e */ /* 0x000fca00000010ff */
[----:B------:R-:W2:Y:S02]  /*db60*/  MUFU.EX2 R25, R25 ;  /* 0x0000001900197308 */ /* 0x000ea40000000800 */
[C---:B---3--:R-:W-:Y:S06]  /*db70*/  HMMA.16816.F32.BF16 R96, R4.reuse, R12, R96 ;  /* 0x0000000c0460723c */ /* 0x048fec0000041860 */
[----:B------:R-:W3:Y:S02]  /*db80*/  MUFU.EX2 R20, R20 ;  /* 0x0000001400147308 */ /* 0x000ee40000000800 */
        /* <DEDUP_REMOVED lines=11> */
[----:B------:R-:W-:-:S04]  /*dc40*/  FADD.FTZ R26, R26, R27 ;  /* 0x0000001b1a1a7221 */ /* 0x000fc80000010000 */
[----:B------:R-:W-:Y:S01]  /*dc50*/  FADD.FTZ R3, R3, R26 ;  /* 0x0000001a03037221 */ /* 0x000fe20000010000 */
[----:B----4-:R-:W-:Y:S03]  /*dc60*/  HMMA.16816.F32.BF16 R80, R4, R12, R80 ;  /* 0x0000000c0450723c */ /* 0x010fe60000041850 */
[----:B------:R-:W-:-:S04]  /*dc70*/  FADD.FTZ R3, R60, R3 ;  /* 0x000000033c037221 */ /* 0x000fc80000010000 */
[----:B------:R-:W-:Y:S01]  /*dc80*/  FADD.FTZ R22, R66, R3 ;  /* 0x0000000342167221 */ /* 0x000fe20000010000 */
[----:B------:R-:W-:Y:S01]  /*dc90*/  HMMA.16816.F32.BF16 R84, R4, R14, R84 ;  /* 0x0000000e0454723c */ /* 0x000fe20000041854 */
[----:B------:R-:W-:Y:S01]  /*dca0*/  F2FP.BF16.F32.PACK_AB R4, R33, R36 ;  /* 0x000000242104723e */ /* 0x000fe200000010ff */
[----:B------:R-:W4:Y:S01]  /*dcb0*/  LDSM.16.MT88.4 R12, [R157+0x9800] ;  /* 0x009800009d0c783b */ /* 0x000f220000004200 */
[----:B------:R-:W-:Y:S01]  /*dcc0*/  FADD.FTZ R22, R47, R22 ;  /* 0x000000162f167221 */ /* 0x000fe20000010000 */
[----:B------:R-:W-:Y:S02]  /*dcd0*/  F2FP.BF16.F32.PACK_AB R5, R117, R58 ;  /* 0x0000003a7505723e */ /* 0x000fe400000010ff */
[----:B--2---:R-:W-:Y:S01]  /*dce0*/  F2FP.BF16.F32.PACK_AB R6, R25, R28 ;  /* 0x0000001c1906723e */ /* 0x004fe200000010ff */
[----:B------:R-:W-:Y:S01]  /*dcf0*/  FADD.FTZ R3, R49, R22 ;  /* 0x0000001631037221 */ /* 0x000fe20000010000 */
[----:B---3--:R-:W-:-:S03]  /*dd00*/  F2FP.BF16.F32.PACK_AB R7, R20, R43 ;  /* 0x0000002b1407723e */ /* 0x008fc600000010ff */
        /* <DEDUP_REMOVED lines=28> */
[----:B------:R-:W-:Y:S03]  /*ded0*/  HMMA.16816.F32.BF16 R88, R4, R14, R88 ;  /* 0x0000000e0458723c */ /* 0x000fe60000041858 */
[----:B------:R-:W-:-:S04]  /*dee0*/  FADD.FTZ R115, R115, R110 ;  /* 0x0000006e73737221 */ /* 0x000fc80000010000 */
[----:B------:R-:W-:Y:S01]  /*def0*/  FADD.FTZ R58, R58, R115 ;  /* 0x000000733a3a7221 */ /* 0x000fe20000010000 */
[----:B-1----:R-:W-:Y:S03]  /*df00*/  HMMA.16816.F32.BF16 R80, R4, R8, R80 ;  /* 0x000000080450723c */ /* 0x002fe60000041850 */
[----:B------:R-:W-:-:S04]  /*df10*/  FADD.FTZ R58, R117, R58 ;  /* 0x0000003a753a7221 */ /* 0x000fc80000010000 */
        /* <DEDUP_REMOVED lines=10> */
[----:B------:R-:W-:-:S12]  /*dfc0*/  IMAD.MOV.U32 R103, RZ, RZ, R2 ;  /* 0x000000ffff677224 */ /* 0x000fd800078e0002 */
.L_x_12402:
        /* <DEDUP_REMOVED lines=78> */
.L_x_12397:
[----:B------:R-:W-:Y:S05]  /*e4b0*/  BSYNC.RECONVERGENT B0 ;  /* 0x0000000000007941 */ /* 0x000fea0003800200 */
.L_x_12396:
[----:B------:R-:W1:Y:S01]  /*e4c0*/  S2UR UR7, SR_CgaCtaId ;  /* 0x00000000000779c3 */ /* 0x000e620000008800 */
[----:B------:R-:W-:Y:S01]  /*e4d0*/  IMAD.SHL.U32 R2, R0, 0x8, RZ ;  /* 0x0000000800027824 */ /* 0x000fe200078e00ff */
[----:B------:R-:W-:Y:S01]  /*e4e0*/  IADD3 R32, P0, PT, R187, R174, RZ ;  /* 0x000000aebb207210 */ /* 0x000fe20007f1e0ff */
[----:B------:R-:W-:Y:S01]  /*e4f0*/  UMOV UR9, 0x400 ;  /* 0x0000040000097882 */ /* 0x000fe20000000000 */
[----:B------:R-:W-:Y:S01]  /*e500*/  VIADD R179, R179, 0xffffffff ;  /* 0xffffffffb3b37836 */ /* 0x000fe20000000000 */
[----:B------:R-:W-:Y:S01]  /*e510*/  BSSY.RECONVERGENT B1, `(.L_x_12398) ;  /* 0x00000f0000017945 */ /* 0x000fe20003800200 */
[----:B------:R-:W-:Y:S01]  /*e520*/  LOP3.LUT R3, R2, 0x1c0, RZ, 0xc0, !PT ;  /* 0x000001c002037812 */ /* 0x000fe200078ec0ff */
[----:B------:R-:W-:Y:S01]  /*e530*/  IMAD.X R33, R182, 0x1, R175, P0 ;  /* 0x00000001b6217824 */ /* 0x000fe200000e06af */
[-C--:B------:R-:W-:Y:S02]  /*e540*/  IADD3 R34, P0, PT, R32, R187.reuse, RZ ;  /* 0x000000bb20227210 */ /* 0x080fe40007f1e0ff */
[----:B------:R-:W-:Y:S03]  /*e550*/  LOP3.LUT R3, R3, 0x38, R0, 0xf8, !PT ;  /* 0x0000003803037812 */ /* 0x000fe600078ef800 */
[----:B------:R-:W-:Y:S01]  /*e560*/  IMAD.X R35, R33, 0x1, R182, P0 ;  /* 0x0000000121237824 */ /* 0x000fe200000e06b6 */
[--C-:B------:R-:W-:Y:S02]  /*e570*/  LOP3.LUT R3, R3, 0x38, R2.reuse, 0x78, !PT ;  /* 0x0000003803037812 */ /* 0x100fe400078e7802 */
[-C--:B------:R-:W-:Y:S02]  /*e580*/  IADD3 R36, P0, PT, R34, R187.reuse, RZ ;  /* 0x000000bb22247210 */ /* 0x080fe40007f1e0ff */
[----:B------:R-:W-:Y:S03]  /*e590*/  LOP3.LUT R2, R3, 0x1e00, R2, 0xf8, !PT ;  /* 0x00001e0003027812 */ /* 0x000fe600078ef802 */
[--C-:B------:R-:W-:Y:S01]  /*e5a0*/  IMAD.X R37, R35, 0x1, R182.reuse, P0 ;  /* 0x0000000123257824 */ /* 0x100fe200000e06b6 */
[-C--:B------:R-:W-:Y:S01]  /*e5b0*/  IADD3 R38, P0, PT, R36, R187.reuse, RZ ;  /* 0x000000bb24267210 */ /* 0x080fe20007f1e0ff */
[----:B-1----:R-:W-:Y:S04]  /*e5c0*/  ULEA UR6, UR7, UR9, 0x18 ;  /* 0x0000000907067291 */ /* 0x002fe8000f8ec0ff */
[--C-:B------:R-:W-:Y:S01]  /*e5d0*/  IMAD.X R39, R37, 0x1, R182.reuse, P0 ;  /* 0x0000000125277824 */ /* 0x100fe200000e06b6 */
[-C--:B------:R-:W-:Y:S02]  /*e5e0*/  IADD3 R40, P0, PT, R38, R187.reuse, RZ ;  /* 0x000000bb26287210 */ /* 0x080fe40007f1e0ff */
[----:B------:R-:W-:Y:S03]  /*e5f0*/  LEA R3, R2, UR6, 0x1 ;  /* 0x0000000602037c11 */ /* 0x000fe6000f8e08ff */
[--C-:B------:R-:W-:Y:S01]  /*e600*/  IMAD.X R41, R39, 0x1, R182.reuse, P0 ;  /* 0x0000000127297824 */ /* 0x100fe200000e06b6 */
[-C--:B------:R-:W-:Y:S01]  /*e610*/  IADD3 R42, P0, PT, R40, R187.reuse, RZ ;  /* 0x000000bb282a7210 */ /* 0x080fe20007f1e0ff */
[----:B------:R-:W-:Y:S01]  /*e620*/  @!PT LDS RZ, [RZ] ;  /* 0x00000000fffff984 */ /* 0x000fe20000000800 */
[----:B------:R-:W-:Y:S01]  /*e630*/  @!PT LDS RZ, [RZ] ;  /* 0x00000000fffff984 */ /* 0x000fe20000000800 */
[----:B------:R-:W-:Y:S01]  /*e640*/  @!PT LDS RZ, [RZ] ;  /* 0x00000000fffff984 */ /* 0x000fe20000000800 */
[----:B------:R-:W-:Y:S05]  /*e650*/  LDGSTS.E.BYPASS.LTC128B.128 [R3+0x6000], desc[UR4][R174.64] ;  /* 0x06000000ae037fae */ /* 0x000fea000b981a04 */
[----:B------:R-:W-:Y:S01]  /*e660*/  LDGSTS.E.BYPASS.LTC128B.128 [R3+0x6800], desc[UR4][R32.64] ;  /* 0x0680000020037fae */ /* 0x000fe2000b981a04 */
[--C-:B------:R-:W-:Y:S01]  /*e670*/  IMAD.X R43, R41, 0x1, R182.reuse, P0 ;  /* 0x00000001292b7824 */ /* 0x100fe200000e06b6 */
[----:B------:R-:W-:Y:S03]  /*e680*/  IADD3 R44, P0, PT, R42, R187, RZ ;  /* 0x000000bb2a2c7210 */ /* 0x000fe60007f1e0ff */
[----:B------:R1:W-:Y:S02]  /*e690*/  LDGSTS.E.BYPASS.LTC128B.128 [R3+0x7000], desc[UR4][R34.64] ;  /* 0x0700000022037fae */ /* 0x0003e4000b981a04 */
[----:B------:R-:W-:Y:S03]  /*e6a0*/  IMAD.X R45, R43, 0x1, R182, P0 ;  /* 0x000000012b2d7824 */ /* 0x000fe600000e06b6 */
[----:B------:R-:W-:Y:S01]  /*e6b0*/  LDGSTS.E.BYPASS.LTC128B.128 [R3+0x7800], desc[UR4][R36.64] ;  /* 0x0780000024037fae */ /* 0x000fe2000b981a04 */
[----:B------:R-:W-:Y:S04]  /*e6c0*/  ISETP.GT.AND P0, PT, R179, R170, PT ;  /* 0x000000aab300720c */ /* 0x000fe80003f04270 */
[----:B------:R2:W-:Y:S05]  /*e6d0*/  LDGSTS.E.BYPASS.LTC128B.128 [R3+0x8000], desc[UR4][R38.64] ;  /* 0x0800000026037fae */ /* 0x0005ea000b981a04 */
[----:B------:R-:W-:Y:S05]  /*e6e0*/  LDGSTS.E.BYPASS.LTC128B.128 [R3+0x8800], desc[UR4][R40.64] ;  /* 0x0880000028037fae */ /* 0x000fea000b981a04 */
[----:B------:R3:W-:Y:S05]  /*e6f0*/  LDGSTS.E.BYPASS.LTC128B.128 [R3+0x9000], desc[UR4][R42.64] ;  /* 0x090000002a037fae */ /* 0x0007ea000b981a04 */
[----:B------:R4:W-:Y:S05]  /*e700*/  LDGSTS.E.BYPASS.LTC128B.128 [R3+0x9800], desc[UR4][R44.64] ;  /* 0x098000002c037fae */ /* 0x0009ea000b981a04 */
[----:B------:R-:W-:Y:S05]  /*e710*/  LDSM.16.M88.4 R108, [R167] ;  /* 0x00000000a76c783b */ /* 0x000fea0000000200 */
[----:B------:R-:W5:Y:S05]  /*e720*/  LDSM.16.M88.4 R112, [R166+0x2000] ;  /* 0x00200000a670783b */ /* 0x000f6a0000000200 */
[----:B------:R-:W1:Y:S05]  /*e730*/  LDSM.16.M88.4 R116, [R166+0x2800] ;  /* 0x00280000a674783b */ /* 0x000e6a0000000200 */
[----:B------:R-:W2:Y:S05]  /*e740*/  LDSM.16.M88.4 R120, [R166+0x3000] ;  /* 0x00300000a678783b */ /* 0x000eaa0000000200 */
[----:B------:R-:W0:Y:S05]  /*e750*/  LDGDEPBAR ;  /* 0x00000000000079af */ /* 0x000e2a0000000000 */
[----:B------:R-:W3:Y:S05]  /*e760*/  LDSM.16.M88.4 R124, [R166+0x3800] ;  /* 0x00380000a67c783b */ /* 0x000eea0000000200 */
[----:B------:R-:W4:Y:S05]  /*e770*/  LDSM.16.M88.4 R128, [R166+0x4000] ;  /* 0x00400000a680783b */ /* 0x000f2a0000000200 */
[----:B------:R-:W4:Y:S05]  /*e780*/  LDSM.16.M88.4 R132, [R166+0x4800] ;  /* 0x00480000a684783b */ /* 0x000f2a0000000200 */
[----:B------:R-:W4:Y:S05]  /*e790*/  LDSM.16.M88.4 R136, [R166+0x5000] ;  /* 0x00500000a688783b */ /* 0x000f2a0000000200 */
[----:B------:R-:W4:Y:S01]  /*e7a0*/  LDSM.16.M88.4 R140, [R166+0x5800] ;  /* 0x00580000a68c783b */ /* 0x000f220000000200 */
[C---:B-----5:R-:W-:Y:S04]  /*e7b0*/  HMMA.16816.F32.BF16 R4, R108.reuse, R112, RZ ;  /* 0x000000706c04723c */ /* 0x060fe800000418ff */
[----:B------:R-:W-:Y:S04]  /*e7c0*/  LDSM.16.M88.4 R144, [R165] ;  /* 0x00000000a590783b */ /* 0x000fe80000000200 */
[C---:B------:R-:W-:Y:S01]  /*e7d0*/  HMMA.16816.F32.BF16 R8, R108.reuse, R114, RZ ;  /* 0x000000726c08723c */ /* 0x040fe200000418ff */
[----:B------:R-:W5:Y:S05]  /*e7e0*/  LDSM.16.M88.4 R148, [R161+0x2000] ;  /* 0x00200000a194783b */ /* 0x000f6a0000000200 */
[----:B------:R-:W5:Y:S02]  /*e7f0*/  LDSM.16.M88.4 R152, [R161+0x2800] ;  /* 0x00280000a198783b */ /* 0x000f640000000200 */
[C---:B-1----:R-:W-:Y:S03]  /*e800*/  HMMA.16816.F32.BF16 R12, R108.reuse, R116, RZ ;  /* 0x000000746c0c723c */ /* 0x042fe600000418ff */
[----:B------:R-:W-:Y:S05]  /*e810*/  LDSM.16.M88.4 R112, [R161+0x3800] ;  /* 0x00380000a170783b */ /* 0x000fea0000000200 */
        /* <DEDUP_REMOVED lines=19> */
[C---:B-----5:R-:W-:Y:S08]  /*e950*/  HMMA.16816.F32.BF16 R4, R144.reuse, R148, R4 ;  /* 0x000000949004723c */ /* 0x060ff00000041804 */
        /* <DEDUP_REMOVED lines=41> */
[----:B------:R-:W-:Y:S07]  /*ebf0*/  LDSM.16.M88.4 R116, [R159+0x4000] ;  /* 0x004000009f74783b */ /* 0x000fee0000000200 */
[C---:B---3--:R-:W-:Y:S08]  /*ec00*/  HMMA.16816.F32.BF16 R60, R108.reuse, R120, R60 ;  /* 0x000000786c3c723c */ /* 0x048ff0000004183c */
[----:B------:R-:W-:Y:S01]  /*ec10*/  HMMA.16816.F32.BF16 R64, R108, R122, R64 ;  /* 0x0000007a6c40723c */ /* 0x000fe20000041840 */
[----:B------:R-:W1:Y:S05]  /*ec20*/  LDSM.16.M88.4 R108, [R159+0x3000] ;  /* 0x003000009f6c783b */ /* 0x000e6a0000000200 */
[----:B------:R-:W2:Y:S02]  /*ec30*/  LDSM.16.M88.4 R120, [R159+0x4800] ;  /* 0x004800009f78783b */ /* 0x000ea40000000200 */
[C---:B----4-:R-:W-:Y:S08]  /*ec40*/  HMMA.16816.F32.BF16 R4, R124.reuse, R132, R4 ;  /* 0x000000847c04723c */ /* 0x050ff00000041804 */
[C---:B------:R-:W-:Y:S01]  /*ec50*/  HMMA.16816.F32.BF16 R8, R124.reuse, R134, R8 ;  /* 0x000000867c08723c */ /* 0x040fe20000041808 */
[----:B------:R-:W3:Y:S07]  /*ec60*/  LDSM.16.M88.4 R132, [R159+0x5000] ;  /* 0x005000009f84783b */ /* 0x000eee0000000200 */
[C---:B-----5:R-:W-:Y:S08]  /*ec70*/  HMMA.16816.F32.BF16 R12, R124.reuse, R128, R12 ;  /* 0x000000807c0c723c */ /* 0x060ff0000004180c */
[C---:B------:R-:W-:Y:S01]  /*ec80*/  HMMA.16816.F32.BF16 R16, R124.reuse, R130, R16 ;  /* 0x000000827c10723c */ /* 0x040fe20000041810 */
[----:B------:R-:W4:Y:S01]  /*ec90*/  LDSM.16.M88.4 R128, [R159+0x5800] ;  /* 0x005800009f80783b */ /* 0x000f220000000200 */
        /* <DEDUP_REMOVED lines=90> */
.L_x_12401:
[----:B------:R-:W-:Y:S05]  /*f240*/  BSYNC.RECONVERGENT B0 ;  /* 0x0000000000007941 */ /* 0x000fea0003800200 */
.L_x_12400:
        /* <DEDUP_REMOVED lines=28> */
.L_x_12399:
[----:B------:R-:W-:Y:S05]  /*f410*/  BSYNC.RECONVERGENT B1 ;  /* 0x0000000000017941 */ /* 0x000fea0003800200 */
.L_x_12398:
        /* <DEDUP_REMOVED lines=147> */
[-C--:B------:R-:W-:Y:S01]  /*fd50*/  FFMA.FTZ R59, R64, R3.reuse, -R114 ;  /* 0x00000003403b7223 */ /* 0x080fe20000010872 */
        /* <DEDUP_REMOVED lines=262> */
.L_x_12395:
        /* <DEDUP_REMOVED lines=13> */
.L_x_12410:
[----:B------:R-:W1:Y:S01]  /*10e90*/  S2R R3, SR_TID.X ;  /* 0x0000000000037919 */ /* 0x000e620000002100 */
[----:B------:R-:W2:Y:S01]  /*10ea0*/  MUFU.RCP R10, R6 ;  /* 0x00000006000a7308 */ /* 0x000ea20000001000 */
[----:B------:R-:W-:Y:S01]  /*10eb0*/  FSETP.NE.FTZ.AND P0, PT, R6, RZ, PT ;  /* 0x000000ff0600720b */ /* 0x000fe20003f15000 */
[----:B---3--:R-:W-:Y:S01]  /*10ec0*/  FADD.FTZ R5, R9, R11 ;  /* 0x0000000b09057221 */ /* 0x008fe20000010000 */
[----:B------:R-:W-:Y:S04]  /*10ed0*/  BAR.SYNC.DEFER_BLOCKING 0x0 ;  /* 0x0000000000007b1d */ /* 0x000fe80000010000 */
[----:B------:R-:W-:Y:S02]  /*10ee0*/  FSETP.NE.FTZ.AND P1, PT, R5, RZ, PT ;  /* 0x000000ff0500720b */ /* 0x000fe40003f35000 */
[----:B------:R-:W3:Y:S01]  /*10ef0*/  MUFU.RCP R7, R5 ;  /* 0x0000000500077308 */ /* 0x000ee20000001000 */
        /* <DEDUP_REMOVED lines=11> */
[----:B------:R-:W-:Y:S01]  /*10fb0*/  FMUL.FTZ R77, R9, R77 ;  /* 0x0000004d094d7220 */ /* 0x000fe20000410000 */
[----:B------:R-:W-:Y:S01]  /*10fc0*/  SHF.L.U32 R11, R3, 0x1, RZ ;  /* 0x00000001030b7819 */ /* 0x000fe200000006ff */
[C---:B------:R-:W-:Y:S01]  /*10fd0*/  FMUL.FTZ R88, R9.reuse, R88 ;  /* 0x0000005809587220 */ /* 0x040fe20000410000 */
[----:B------:R-:W-:Y:S01]  /*10fe0*/  LOP3.LUT R12, R10, 0x1c0, RZ, 0xc0, !PT ;  /* 0x000001c00a0c7812 */ /* 0x000fe200078ec0ff */
[----:B------:R-:W-:Y:S01]  /*10ff0*/  FMUL.FTZ R89, R9, R89 ;  /* 0x0000005909597220 */ /* 0x000fe20000410000 */
[----:B------:R-:W-:Y:S01]  /*11000*/  R2P PR, R3, 0x1c ;  /* 0x0000001c03007804 */ /* 0x000fe20000000000 */
[C---:B------:R-:W-:Y:S01]  /*11010*/  FMUL.FTZ R80, R9.reuse, R80 ;  /* 0x0000005009507220 */ /* 0x040fe20000410000 */
[----:B------:R-:W-:Y:S01]  /*11020*/  LOP3.LUT R12, R12, 0x38, R11, 0xf8, !PT ;  /* 0x000000380c0c7812 */ /* 0x000fe200078ef80b */
[----:B------:R-:W-:Y:S01]  /*11030*/  FMUL.FTZ R81, R9, R81 ;  /* 0x0000005109517220 */ /* 0x000fe20000410000 */
[----:B------:R-:W-:Y:S01]  /*11040*/  LOP3.LUT R11, R11, 0x6, RZ, 0xc0, !PT ;  /* 0x000000060b0b7812 */ /* 0x000fe200078ec0ff */
[C---:B------:R-:W-:Y:S01]  /*11050*/  FMUL.FTZ R84, R9.reuse, R84 ;  /* 0x0000005409547220 */ /* 0x040fe20000410000 */
[----:B------:R-:W-:Y:S01]  /*11060*/  FMUL.FTZ R85, R9, R85 ;  /* 0x0000005509557220 */ /* 0x000fe20000410000 */
[----:B------:R-:W-:-:S02]  /*11070*/  MOV R9, 0x40 ;  /* 0x0000004000097802 */ /* 0x000fc40000000f00 */
[----:B------:R-:W-:Y:S01]  /*11080*/  IADD3 R8, PT, PT, R12, R11, R8 ;  /* 0x0000000b0c087210 */ /* 0x000fe20007ffe008 */
[----:B------:R-:W-:Y:S01]  /*11090*/  IMAD.MOV.U32 R11, RZ, RZ, 0x20 ;  /* 0x00000020ff0b7424 */ /* 0x000fe200078e00ff */
[----:B------:R-:W-:Y:S02]  /*110a0*/  SEL R9, R9, 0xffffffc0, !P3 ;  /* 0xffffffc009097807 */ /* 0x000fe40005800000 */
[----:B------:R-:W-:Y:S02]  /*110b0*/  LEA R8, R8, UR6, 0x2 ;  /* 0x0000000608087c11 */ /* 0x000fe4000f8e10ff */
[----:B---3--:R-:W-:Y:S02]  /*110c0*/  FSEL R7, R7, 1, P1 ;  /* 0x3f80000007077808 */ /* 0x008fe40000800000 */
[C---:B------:R-:W-:Y:S01]  /*110d0*/  IADD3 R14, PT, PT, R8.reuse, 0x80, RZ ;  /* 0x00000080080e7810 */ /* 0x040fe20007ffe0ff */
[----:B------:R-:W-:Y:S01]  /*110e0*/  @P4 VIADD R14, R8, 0xffffff80 ;  /* 0xffffff80080e4836 */ /* 0x000fe20000000000 */
[----:B------:R-:W-:Y:S01]  /*110f0*/  SEL R11, R11, 0xffffffe0, !P2 ;  /* 0xffffffe00b0b7807 */ /* 0x000fe20005000000 */
[----:B------:R-:W-:-:S02]  /*11100*/  IMAD.IADD R12, R9, 0x1, R8 ;  /* 0x00000001090c7824 */ /* 0x000fc400078e0208 */
        /* <DEDUP_REMOVED lines=18> */
[----:B------:R-:W-:-:S02]  /*11230*/  IADD3 R16, PT, PT, R9, R14, RZ ;  /* 0x0000000e09107210 */ /* 0x000fc40007ffe0ff */
[C---:B------:R-:W-:Y:S01]  /*11240*/  IADD3 R13, PT, PT, R11.reuse, R12, RZ ;  /* 0x0000000c0b0d7210 */ /* 0x040fe20007ffe0ff */
[----:B------:R1:W-:Y:S01]  /*11250*/  STS.64 [R8+0x800], R98 ;  /* 0x0008006208007388 */ /* 0x0003e20000000a00 */
[C---:B------:R-:W-:Y:S01]  /*11260*/  IADD3 R15, PT, PT, R11.reuse, R14, RZ ;  /* 0x0000000e0b0f7210 */ /* 0x040fe20007ffe0ff */
[----:B------:R-:W-:Y:S02]  /*11270*/  IMAD.IADD R11, R11, 0x1, R16 ;  /* 0x000000010b0b7824 */ /* 0x000fe400078e0210 */
        /* <DEDUP_REMOVED lines=15> */
[----:B--2---:R-:W2:Y:S04]  /*11370*/  LD.E R7, desc[UR4][R100.64+0x60] ;  /* 0x0000600464077980 */ /* 0x004ea8000c101900 */
[----:B------:R-:W2:Y:S04]  /*11380*/  LD.E R45, desc[UR4][R100.64+0xcc] ;  /* 0x0000cc04642d7980 */ /* 0x000ea8000c101900 */
[----:B------:R-:W2:Y:S01]  /*11390*/  LD.E.64 R36, desc[UR4][R100.64+0x78] ;  /* 0x0000780464247980 */ /* 0x000ea2000c101b00 */
[----:B------:R-:W-:Y:S01]  /*113a0*/  SHF.R.U32.HI R38, RZ, 0x4, R4 ;  /* 0x00000004ff267819 */ /* 0x000fe20000011604 */
[----:B------:R-:W1:Y:S02]  /*113b0*/  @P0 MUFU.LG2 R6, R6 ;  /* 0x0000000600060308 */ /* 0x000e640000000c00 */
[----:B------:R2:W5:Y:S01]  /*113c0*/  LD.E.64 R40, desc[UR4][R100.64+0xa8] ;  /* 0x0000a80464287980 */ /* 0x000562000c101b00 */
[----:B------:R-:W-:Y:S01]  /*113d0*/  IADD3 R39, PT, PT, -R178, R181, RZ ;  /* 0x000000b5b2277210 */ /* 0x000fe20007ffe1ff */
[C---:B------:R-:W-:Y:S01]  /*113e0*/  VIADD R4, R38.reuse, 0x10 ;  /* 0x0000001026047836 */ /* 0x040fe20000000000 */
[----:B------:R-:W-:Y:S01]  /*113f0*/  SHF.R.U32.HI R43, RZ, 0x1, R3 ;  /* 0x00000001ff2b7819 */ /* 0x000fe20000011603 */
[----:B------:R-:W-:Y:S01]  /*11400*/  IMAD.MOV.U32 R44, RZ, RZ, -0x800000 ;  /* 0xff800000ff2c7424 */ /* 0x000fe200078e00ff */
[----:B---3--:R-:W-:Y:S01]  /*11410*/  IADD3 R12, PT, PT, R38, 0x8, RZ ;  /* 0x00000008260c7810 */ /* 0x008fe20007ffe0ff */
[----:B------:R-:W3:Y:S01]  /*11420*/  @P1 MUFU.LG2 R32, R5 ;  /* 0x0000000500201308 */ /* 0x000ee20000000c00 */
[-C--:B------:R-:W-:Y:S01]  /*11430*/  ISETP.GE.AND P6, PT, R4, R39.reuse, PT ;  /* 0x000000270400720c */ /* 0x080fe20003fc6270 */
[----:B------:R-:W-:Y:S01]  /*11440*/  IMAD.MOV.U32 R48, RZ, RZ, -0x800000 ;  /* 0xff800000ff307424 */ /* 0x000fe200078e00ff */
[----:B------:R-:W-:Y:S01]  /*11450*/  SHF.L.U32 R4, R3, 0x2, RZ ;  /* 0x0000000203047819 */ /* 0x000fe200000006ff */
[----:B------:R-:W-:Y:S01]  /*11460*/  BSSY.RECONVERGENT B0, `(.L_x_12404) ;  /* 0x0000034000007945 */ /* 0x000fe20003800200 */
[----:B------:R-:W-:Y:S01]  /*11470*/  LOP3.LUT R49, R10, 0x10, RZ, 0xc0, !PT ;  /* 0x000000100a317812 */ /* 0x000fe200078ec0ff */
[----:B------:R-:W-:Y:S01]  /*11480*/  BAR.SYNC.DEFER_BLOCKING 0x0 ;  /* 0x0000000000007b1d */ /* 0x000fe20000010000 */
[----:B------:R-:W-:-:S02]  /*11490*/  ISETP.GE.AND P2, PT, R12, R39, PT ;  /* 0x000000270c00720c */ /* 0x000fc40003f46270 */
[----:B------:R-:W-:Y:S01]  /*114a0*/  IADD3 R12, PT, PT, R38, 0x18, RZ ;  /* 0x00000018260c7810 */ /* 0x000fe20007ffe0ff */
[----:B-1----:R-:W-:Y:S01]  /*114b0*/  @P0 FMUL.FTZ R6, R6, 0.69314718246459960938 ;  /* 0x3f31721806060820 */ /* 0x002fe20000410000 */
[----:B------:R-:W-:Y:S02]  /*114c0*/  P2R R42, PR, RZ, 0x4 ;  /* 0x00000004ff2a7803 */ /* 0x000fe40000000000 */
[-C--:B------:R-:W-:Y:S01]  /*114d0*/  ISETP.GE.AND P5, PT, R12, R39.reuse, PT ;  /* 0x000000270c00720c */ /* 0x080fe20003fa6270 */
[----:B-----5:R-:W-:Y:S01]  /*114e0*/  @P0 FFMA.FTZ R44, R33, R2, R6 ;  /* 0x00000002212c0223 */ /* 0x020fe20000010006 */
[----:B------:R-:W-:Y:S01]  /*114f0*/  LOP3.LUT R2, R4, 0xffc, RZ, 0xc0, !PT ;  /* 0x00000ffc04027812 */ /* 0x000fe200078ec0ff */
[----:B---3--:R-:W-:Y:S01]  /*11500*/  @P1 FMUL.FTZ R32, R32, 0.69314718246459960938 ;  /* 0x3f31721820201820 */ /* 0x008fe20000410000 */
[----:B------:R-:W-:-:S03]  /*11510*/  ISETP.GE.AND P2, PT, R38, R39, PT ;  /* 0x000000272600720c */ /* 0x000fc60003f46270 */
[----:B------:R-:W-:Y:S01]  /*11520*/  @P1 FFMA.FTZ R48, R33, R0, R32 ;  /* 0x0000000021301223 */ /* 0x000fe20000010020 */
[----:B------:R-:W-:Y:S01]  /*11530*/  LOP3.LUT R0, R43, 0x30, RZ, 0xc0, !PT ;  /* 0x000000302b007812 */ /* 0x000fe200078ec0ff */
[----:B----4-:R-:W-:Y:S01]  /*11540*/  IMAD R183, R8, UR8, R183 ;  /* 0x0000000808b77c24 */ /* 0x010fe2000f8e02b7 */
[----:B------:R-:W-:-:S03]  /*11550*/  LOP3.LUT R8, R4, 0x1f8, RZ, 0xc0, !PT ;  /* 0x000001f804087812 */ /* 0x000fc600078ec0ff */
[----:B--2---:R-:W-:Y:S01]  /*11560*/  IMAD R7, R183, R7, R180 ;  /* 0x00000007b7077224 */ /* 0x004fe200078e02b4 */
[----:B------:R-:W-:Y:S02]  /*11570*/  LOP3.LUT R10, R8, 0x38, R43, 0x78, !PT ;  /* 0x00000038080a7812 */ /* 0x000fe400078e782b */
[----:B------:R-:W-:Y:S01]  /*11580*/  IADD3 R8, PT, PT, R38, 0x20, RZ ;  /* 0x0000002026087810 */ /* 0x000fe20007ffe0ff */
[----:B------:R-:W-:Y:S01]  /*11590*/  IMAD R46, R9, R7, R178 ;  /* 0x00000007092e7224 */ /* 0x000fe200078e02b2 */
[----:B------:R-:W-:Y:S02]  /*115a0*/  LEA R49, R10, R49, 0x2 ;  /* 0x000000310a317211 */ /* 0x000fe400078e10ff */
[----:B------:R-:W-:Y:S01]  /*115b0*/  ISETP.GE.AND P4, PT, R8, R39, PT ;  /* 0x000000270800720c */ /* 0x000fe20003f86270 */
[----:B------:R-:W-:Y:S02]  /*115c0*/  IMAD R45, R46, R45, RZ ;  /* 0x0000002d2e2d7224 */ /* 0x000fe400078e02ff */
[----:B------:R1:W2:Y:S03]  /*115d0*/  LDS.128 R28, [R49+UR6] ;  /* 0x00000006311c7984 */ /* 0x0002a60008000c00 */
[----:B------:R-:W-:Y:S01]  /*115e0*/  IADD3 R47, P0, PT, R45, R2, RZ ;  /* 0x000000022d2f7210 */ /* 0x000fe20007f1e0ff */
[----:B------:R1:W3:Y:S01]  /*115f0*/  LDS.128 R24, [R49+UR6+0x800] ;  /* 0x0008000631187984 */ /* 0x0002e20008000c00 */
[----:B------:R-:W-:-:S02]  /*11600*/  IADD3 R2, PT, PT, R38, 0x28, RZ ;  /* 0x0000002826027810 */ /* 0x000fc40007ffe0ff */
[----:B------:R-:W-:Y:S01]  /*11610*/  LEA.HI.X.SX32 R45, R45, RZ, 0x1, P0 ;  /* 0x000000ff2d2d7211 */ /* 0x000fe200000f0eff */
[----:B------:R1:W4:Y:S01]  /*11620*/  LDS.128 R20, [R49+UR6+0x1000] ;  /* 0x0010000631147984 */ /* 0x0003220008000c00 */
[C---:B------:R-:W-:Y:S02]  /*11630*/  LEA R36, P0, R47.reuse, R36, 0x2 ;  /* 0x000000242f247211 */ /* 0x040fe400078010ff */
[----:B------:R-:W-:Y:S01]  /*11640*/  ISETP.GE.AND P3, PT, R2, R39, PT ;  /* 0x000000270200720c */ /* 0x000fe20003f66270 */
[----:B------:R1:W1:Y:S01]  /*11650*/  LDS.128 R16, [R49+UR6+0x1800] ;  /* 0x0018000631107984 */ /* 0x0002620008000c00 */
[----:B------:R-:W-:Y:S02]  /*11660*/  LEA.HI.X R37, R47, R37, R45, 0x2, P0 ;  /* 0x000000252f257211 */ /* 0x000fe400000f142d */
[----:B------:R-:W-:Y:S01]  /*11670*/  LOP3.LUT P0, RZ, R3, 0x3, RZ, 0xc0, !PT ;  /* 0x0000000303ff7812 */ /* 0x000fe2000780c0ff */
[----:B------:R1:W1:Y:S01]  /*11680*/  LDS.128 R12, [R49+UR6+0x2000] ;  /* 0x00200006310c7984 */ /* 0x0002620008000c00 */
[----:B------:R-:W-:-:S03]  /*11690*/  SHF.R.U32.HI R3, RZ, 0x2, R3 ;  /* 0x00000002ff037819 */ /* 0x000fc60000011603 */
[----:B------:R1:W1:Y:S01]  /*116a0*/  LDS.128 R8, [R49+UR6+0x2800] ;  /* 0x0028000631087984 */ /* 0x0002620008000c00 */
[----:B------:R-:W-:Y:S02]  /*116b0*/  LOP3.LUT R43, R0, 0x7, R3, 0xf8, !PT ;  /* 0x00000007002b7812 */ /* 0x000fe400078ef803 */
[----:B------:R-:W-:Y:S01]  /*116c0*/  IADD3 R0, PT, PT, R38, 0x30, RZ ;  /* 0x0000003026007810 */ /* 0x000fe20007ffe0ff */
[----:B------:R1:W1:Y:S04]  /*116d0*/  LDS.128 R4, [R49+UR6+0x3000] ;  /* 0x0030000631047984 */ /* 0x0002680008000c00 */
[----:B------:R1:W1:Y:S01]  /*116e0*/  LDS.128 R32, [R49+UR6+0x3800] ;  /* 0x0038000631207984 */ /* 0x0002620008000c00 */
[----:B------:R-:W-:Y:S05]  /*116f0*/  @P0 BRA `(.L_x_12405) ;  /* 0x0000000000280947 */ /* 0x000fea0003800000 */
[----:B------:R-:W-:Y:S01]  /*11700*/  IADD3 R3, P0, PT, R46, R43, RZ ;  /* 0x0000002b2e037210 */ /* 0x000fe20007f1e0ff */
[----:B------:R-:W-:-:S03]  /*11710*/  IMAD.IADD R178, R181, 0x1, -R178 ;  /* 0x00000001b5b27824 */ /* 0x000fc600078e0ab2 */
[----:B------:R-:W-:Y:S02]  /*11720*/  LEA.HI.X.SX32 R46, R46, RZ, 0x1, P0 ;  /* 0x000000ff2e2e7211 */ /* 0x000fe400000f0eff */
[----:B------:R-:W-:-:S04]  /*11730*/  LEA R2, P0, R3, R40, 0x2 ;  /* 0x0000002803027211 */ /* 0x000fc800078010ff */
[----:B------:R-:W-:Y:S02]  /*11740*/  LEA.HI.X R3, R3, R41, R46, 0x2, P0 ;  /* 0x0000002903037211 */ /* 0x000fe400000f142e */
[C---:B------:R-:W-:Y:S01]  /*11750*/  ISETP.GE.AND P0, PT, R43.reuse, R178, PT ;  /* 0x000000b22b00720c */ /* 0x040fe20003f06270 */
[----:B------:R-:W-:-:S12]  /*11760*/  VIADD R43, R43, 0x8 ;  /* 0x000000082b2b7836 */ /* 0x000fd80000000000 */
[----:B------:R1:W-:Y:S01]  /*11770*/  @!P0 ST.E desc[UR4][R2.64], R44 ;  /* 0x0000002c02008985 */ /* 0x0003e2000c101904 */
[----:B------:R-:W-:-:S13]  /*11780*/  ISETP.GE.AND P0, PT, R43, R178, PT ;  /* 0x000000b22b00720c */ /* 0x000fda0003f06270 */
[----:B------:R1:W-:Y:S02]  /*11790*/  @!P0 ST.E desc[UR4][R2.64+0x20], R48 ;  /* 0x0000203002008985 */ /* 0x0003e4000c101904 */
.L_x_12405:
[----:B------:R-:W-:Y:S05]  /*117a0*/  BSYNC.RECONVERGENT B0 ;  /* 0x0000000000007941 */ /* 0x000fea0003800200 */
.L_x_12404:
[----:B------:R-:W-:Y:S01]  /*117b0*/  VIADD R38, R38, 0x38 ;  /* 0x0000003826267836 */ /* 0x000fe20000000000 */
[----:B--2---:R-:W-:Y:S01]  /*117c0*/  @!P2 ST.E.128 desc[UR4][R36.64], R28 ;  /* 0x0000001c2400a985 */ /* 0x004fe2000c101d04 */
[-C--:B------:R-:W-:Y:S01]  /*117d0*/  ISETP.GE.AND P1, PT, R0, R39.reuse, PT ;  /* 0x000000270000720c */ /* 0x080fe20003f26270 */
[----:B------:R-:W-:Y:S01]  /*117e0*/  IMAD.MOV.U32 R177, RZ, RZ, 0x0 ;  /* 0x00000000ffb17424 */ /* 0x000fe200078e00ff */
[----:B------:R-:W-:Y:S01]  /*117f0*/  ISETP.NE.AND P2, PT, R42, RZ, PT ;  /* 0x000000ff2a00720c */ /* 0x000fe20003f45270 */
[----:B----4-:R-:W-:Y:S01]  /*11800*/  @!P6 ST.E.128 desc[UR4][R36.64+0x1000], R20 ;  /* 0x001000142400e985 */ /* 0x010fe2000c101d04 */
[----:B------:R-:W-:-:S03]  /*11810*/  ISETP.GE.AND P0, PT, R38, R39, PT ;  /* 0x000000272600720c */ /* 0x000fc60003f06270 */
[----:B-1----:R-:W-:Y:S04]  /*11820*/  @!P5 ST.E.128 desc[UR4][R36.64+0x1800], R16 ;  /* 0x001800102400d985 */ /* 0x002fe8000c101d04 */
[----:B------:R-:W-:Y:S04]  /*11830*/  @!P4 ST.E.128 desc[UR4][R36.64+0x2000], R12 ;  /* 0x0020000c2400c985 */ /* 0x000fe8000c101d04 */
[----:B---3--:R-:W-:Y:S04]  /*11840*/  @!P2 ST.E.128 desc[UR4][R36.64+0x800], R24 ;  /* 0x000800182400a985 */ /* 0x008fe8000c101d04 */
[----:B------:R-:W-:Y:S04]  /*11850*/  @!P3 ST.E.128 desc[UR4][R36.64+0x2800], R8 ;  /* 0x002800082400b985 */ /* 0x000fe8000c101d04 */
[----:B------:R1:W-:Y:S02]  /*11860*/  @!P1 ST.E.128 desc[UR4][R36.64+0x3000], R4 ;  /* 0x0030000424009985 */ /* 0x0003e4000c101d04 */
[----:B-1----:R-:W-:Y:S05]  /*11870*/  @P0 RET.REL.NODEC R176 `(_ZN5flash24flash_fwd_splitkv_kernelI23Flash_fwd_kernel_traitsILi64ELi64ELi128ELi4ELb0ELb0EN7cutlass10bfloat16_tE19Flash_kernel_traitsILi64ELi64ELi128ELi4ES3_EELb0ELb0ELb0ELb0ELb1ELb0ELb1ELb1EEEvNS_16Flash_fwd_paramsE) ;  /* 0xfffffee4b0e00950 */ /* 0x002fea0003c3ffff */
[----:B------:R-:W-:Y:S01]  /*11880*/  MOV R177, 0x0 ;  /* 0x0000000000b17802 */ /* 0x000fe20000000f00 */
[----:B------:R1:W-:Y:S03]  /*11890*/  ST.E.128 desc[UR4][R36.64+0x3800], R32 ;  /* 0x0038002024007985 */ /* 0x0003e6000c101d04 */
[----:B-1----:R-:W-:Y:S05]  /*118a0*/  RET.REL.NODEC R176 `(_ZN5flash24flash_fwd_splitkv_kernelI23Flash_fwd_kernel_traitsILi64ELi64ELi128ELi4ELb0ELb0EN7cutlass10bfloat16_tE19Flash_kernel_traitsILi64ELi64ELi128ELi4ES3_EELb0ELb0ELb0ELb0ELb1ELb0ELb1ELb1EEEvNS_16Flash_fwd_paramsE) ;  /* 0xfffffee4b0d47950 */ /* 0x002fea0003c3ffff */
.L_x_12403:
[----:B------:R-:W-:Y:S01]  /*118b0*/  MOV R10, 0x2 ;  /* 0x00000002000a7802 */ /* 0x000fe20000000f00 */
[----:B------:R-:W-:Y:S01]  /*118c0*/  IMAD.MOV.U32 R3, RZ, RZ, 0x1f ;  /* 0x0000001fff037424 */ /* 0x000fe200078e00ff */
[----:B------:R-:W-:-:S07]  /*118d0*/  MOV R5, 0xffffffff ;  /* 0xffffffff00057802 */ /* 0x000fce0000000f00 */
[----:B-----5:R-:W-:Y:S05]  /*118e0*/  WARPSYNC.COLLECTIVE R5, `(.L_x_12406) ;  /* 0x0000000005087348 */ /* 0x020fea0003c00000 */
[----:B------:R1:W2:Y:S02]  /*118f0*/  SHFL.BFLY P0, R11, R186, R10, R3 ;  /* 0x0c00000aba0b7389 */ /* 0x0002a40000000003 */
[----:B-12--5:R-:W-:Y:S05]  /*11900*/  ENDCOLLECTIVE ;  /* 0x000000000000791b */ /* 0x026fea0003800000 */
.L_x_12406:
[----:B------:R-:W-:Y:S02]  /*11910*/  IMAD.MOV.U32 R7, RZ, RZ, R11 ;  /* 0x000000ffff077224 */ /* 0x000fe400078e000b */
[----:B------:R-:W-:Y:S02]  /*11920*/  IMAD.MOV.U32 R10, RZ, RZ, 0x1 ;  /* 0x00000001ff0a7424 */ /* 0x000fe400078e00ff */
[----:B------:R-:W-:-:S05]  /*11930*/  FADD.FTZ R7, R7, R186 ;  /* 0x000000ba07077221 */ /* 0x000fca0000010000 */
[----:B------:R-:W-:-:S07]  /*11940*/  MOV R186, R7 ;  /* 0x0000000700ba7202 */ /* 0x000fce0000000f00 */
[----:B------:R-:W-:Y:S05]  /*11950*/  WARPSYNC.COLLECTIVE R5, `(.L_x_12407) ;  /* 0x0000000005087348 */ /* 0x000fea0003c00000 */
[----:B------:R1:W2:Y:S02]  /*11960*/  SHFL.BFLY P0, R11, R186, R10, R3 ;  /* 0x0c00000aba0b7389 */ /* 0x0002a40000000003 */
[----:B-12---:R-:W-:Y:S05]  /*11970*/  ENDCOLLECTIVE ;  /* 0x000000000000791b */ /* 0x006fea0003800000 */
.L_x_12407:
[----:B------:R-:W-:Y:S01]  /*11980*/  MOV R186, R189 ;  /* 0x000000bd00ba7202 */ /* 0x000fe20000000f00 */
[----:B------:R-:W-:Y:S01]  /*11990*/  IMAD.MOV.U32 R10, RZ, RZ, 0x2 ;  /* 0x00000002ff0a7424 */ /* 0x000fe200078e00ff */
[----:B------:R-:W-:-:S07]  /*119a0*/  MOV R6, R11 ;  /* 0x0000000b00067202 */ /* 0x000fce0000000f00 */
[----:B------:R-:W-:Y:S05]  /*119b0*/  WARPSYNC.COLLECTIVE R5, `(.L_x_12408) ;  /* 0x0000000005087348 */ /* 0x000fea0003c00000 */
[----:B------:R1:W2:Y:S02]  /*119c0*/  SHFL.BFLY P0, R11, R186, R10, R3 ;  /* 0x0c00000aba0b7389 */ /* 0x0002a40000000003 */
[----:B-12---:R-:W-:Y:S05]  /*119d0*/  ENDCOLLECTIVE ;  /* 0x000000000000791b */ /* 0x006fea0003800000 */
.L_x_12408:
[----:B------:R-:W-:Y:S01]  /*119e0*/  FADD.FTZ R6, R7, R6 ;  /* 0x0000000607067221 */ /* 0x000fe20000010000 */
[----:B------:R-:W-:Y:S01]  /*119f0*/  FADD.FTZ R9, R11, R189 ;  /* 0x000000bd0b097221 */ /* 0x000fe20000010000 */
[----:B------:R-:W-:-:S04]  /*11a00*/  MOV R10, 0x1 ;  /* 0x00000001000a7802 */ /* 0x000fc80000000f00 */
[----:B------:R-:W-:-:S07]  /*11a10*/  MOV R186, R9 ;  /* 0x0000000900ba7202 */ /* 0x000fce0000000f00 */
[----:B------:R-:W-:Y:S05]  /*11a20*/  WARPSYNC.COLLECTIVE R5, `(.L_x_12409) ;  /* 0x0000000005087348 */ /* 0x000fea0003c00000 */
[----:B------:R1:W2:Y:S02]  /*11a30*/  SHFL.BFLY P0, R11, R186, R10, R3 ;  /* 0x0c00000aba0b7389 */ /* 0x0002a40000000003 */
[----:B-12---:R-:W-:Y:S05]  /*11a40*/  ENDCOLLECTIVE ;  /* 0x000000000000791b */ /* 0x006fea0003800000 */
.L_x_12409:
[----:B------:R-:W-:Y:S05]  /*11a50*/  BRA `(.L_x_12410) ;  /* 0xfffffff4000c7947 */ /* 0x000fea000383ffff */
.L_x_12411:
        /* <DEDUP_REMOVED lines=10> */
.L_x_14818:


//--------------------- .text._ZN5flash24flash_fwd_splitkv_kernelI23Flash_fwd_kernel_traitsILi64ELi64ELi128ELi4ELb0ELb0EN7cutlass10bfloat16_tE19Flash_kernel_traitsILi64ELi64ELi128ELi4ES3_EELb0ELb0ELb0ELb0ELb1ELb1ELb1ELb1EEEvNS_16Flash_fwd_paramsE --------------------------
	.section	.text._ZN5flash24flash_fwd_splitkv_kernelI23Flash_fwd_kernel_traitsILi64ELi64ELi128ELi4ELb0ELb0EN7cutlass10bfloat16_tE19Flash_kernel_traitsILi64ELi64ELi128ELi4ES3_EELb0ELb0ELb0ELb0ELb1ELb1ELb1ELb1EEEvNS_16Flash_fwd_paramsE,"ax",@progbits
	.align	128
        .global         _ZN5flash24flash_fwd_splitkv_kernelI23Flash_fwd_kernel_traitsILi64ELi64ELi128ELi4ELb0ELb0EN7cutlass10bfloat16_tE19Flash_kernel_traitsILi64ELi64ELi128ELi4ES3_EELb0ELb0ELb0ELb0ELb1ELb1ELb1ELb1EEEvNS_16Flash_fwd_paramsE
        .type           _ZN5flash24flash_fwd_splitkv_kernelI23Flash_fwd_kernel_traitsILi64ELi64ELi128ELi4ELb0ELb0EN7cutlass10bfloat16_tE19Flash_kernel_traitsILi64ELi64ELi128ELi4ES3_EELb0ELb0ELb0ELb0ELb1ELb1ELb1ELb1EEEvNS_16Flash_fwd_paramsE,@function
        .size           _ZN5flash24flash_fwd_splitkv_kernelI23Flash_fwd_kernel_traitsILi64ELi64ELi128ELi4ELb0ELb0EN7cutlass10bfloat16_tE19Flash_kernel_traitsILi64ELi64ELi128ELi4ES3_EELb0ELb0ELb0ELb0ELb1ELb1ELb1ELb1EEEvNS_16Flash_fwd_paramsE,(.L_x_14819 - _ZN5flash24flash_fwd_splitkv_kernelI23Flash_fwd_kernel_traitsILi64ELi64ELi128ELi4ELb0ELb0EN7cutlass10bfloat16_tE19Flash_kernel_traitsILi64ELi64ELi128ELi4ES3_EELb0ELb0ELb0ELb0ELb1ELb1ELb1ELb1EEEvNS_16Flash_fwd_paramsE)
        .other          _ZN5flash24flash_fwd_splitkv_kernelI23Flash_fwd_kernel_traitsILi64ELi64ELi128ELi4ELb0ELb0EN7cutlass10bfloat16_tE19Flash_kernel_traitsILi64ELi64ELi128ELi4ES3_EELb0ELb0ELb0ELb0ELb1ELb1ELb1ELb1EEEvNS_16Flash_fwd_paramsE,@"STO_CUDA_ENTRY STV_DEFAULT"
_ZN5flash24flash_fwd_splitkv_kernelI23Flash_fwd_kernel_traitsILi64ELi64ELi128ELi4ELb0ELb0EN7cutlass10bfloat16_tE19Flash_kernel_traitsILi64ELi64ELi128ELi4ES3_EELb0ELb0ELb0ELb0ELb1ELb1ELb1ELb1EEEvNS_16Flash_fwd_paramsE:
.text._ZN5flash24flash_fwd_splitkv_kernelI23Flash_fwd_kernel_traitsILi64ELi64ELi128ELi4ELb0ELb0EN7cutlass10bfloat16_tE19Flash_kernel_traitsILi64ELi64ELi128ELi4ES3_EELb0ELb0ELb0ELb0ELb1ELb1ELb1ELb1EEEvNS_16Flash_fwd_paramsE:
        /* <DEDUP_REMOVED lines=29> */
[----:B------:R-:W-:Y:S05]  /*01d0*/  CALL.REL.NOINC `($_ZN5flash24flash_fwd_splitkv_kernelI23Flash_fwd_kernel_traitsILi64ELi64ELi128ELi4ELb0ELb0EN7cutlass10bfloat16_tE19Flash_kernel_traitsILi64ELi64ELi128ELi4ES3_EELb0ELb0ELb0ELb0ELb1ELb1ELb1ELb1EEEvNS_16Flash_fwd_paramsE$_ZN5flash30compute_attn_1rowblock_splitkvI23Flash_fwd_kernel_traitsILi64ELi64ELi128ELi4ELb0ELb0EN7cutlass10bfloat16_tE19Flash_kernel_traitsILi64ELi64ELi128ELi4ES3_EELb0ELb0ELb0ELb0ELb1ELb1ELb1ELb1ENS_16Flash_fwd_paramsEEEvRKT8_iiiii) ;  /* 0x0000000000087944 */ /* 0x000fea0003c00000 */
[----:B------:R-:W-:Y:S05]  /*01e0*/  BSYNC.RECONVERGENT B3 ;  /* 0x0000000000037941 */ /* 0x000fea0003800200 */
.L_x_12412:
[----:B------:R-:W-:Y:S05]  /*01f0*/  EXIT ;  /* 0x000000000000794d */ /* 0x000fea0003800000 */
        .type           $_ZN5flash24flash_fwd_splitkv_kernelI23Flash_fwd_kernel_traitsILi64ELi64ELi128ELi4ELb0ELb0EN7cutlass10bfloat16_tE19Flash_kernel_traitsILi64ELi64ELi128ELi4ES3_EELb0ELb0ELb0ELb0ELb1ELb1ELb1ELb1EEEvNS_16Flash_fwd_paramsE$_ZN5flash30compute_attn_1rowblock_splitkvI23Flash_fwd_kernel_traitsILi64ELi64ELi128ELi4ELb0ELb0EN7cutlass10bfloat16_tE19Flash_kernel_traitsILi64ELi64ELi128ELi4ES3_EELb0ELb0ELb0ELb0ELb1ELb1ELb1ELb1ENS_16Flash_fwd_paramsEEEvRKT8_iiiii,@function
        .size           $_ZN5flash24flash_fwd_splitkv_kernelI23Flash_fwd_kernel_traitsILi64ELi64ELi128ELi4ELb0ELb0EN7cutlass10bfloat16_tE19Flash_kernel_traitsILi64ELi64ELi128ELi4ES3_EELb0ELb0ELb0ELb0ELb1ELb1ELb1ELb1EEEvNS_16Flash_fwd_paramsE$_ZN5flash30compute_attn_1rowblock_splitkvI23Flash_fwd_kernel_traitsILi64ELi64ELi128ELi4ELb0ELb0EN7cutlass10bfloat16_tE19Flash_kernel_traitsILi64ELi64ELi128ELi4ES3_EELb0ELb0ELb0ELb0ELb1ELb1ELb1ELb1ENS_16Flash_fwd_paramsEEEvRKT8_iiiii,(.L_x_14819 - $_ZN5flash24flash_fwd_splitkv_kernelI23Flash_fwd_kernel_traitsILi64ELi64ELi128ELi4ELb0ELb0EN7cutlass10bfloat16_tE19Flash_kernel_traitsILi64ELi64ELi128ELi4ES3_EELb0ELb0ELb0ELb0ELb1ELb1ELb1ELb1EEEvNS_16Flash_fwd_paramsE$_ZN5flash30compute_attn_1rowblock_splitkvI23Flash_fwd_kernel_traitsILi64ELi64ELi128ELi4ELb0ELb0EN7cutlass10bfloat16_tE19Flash_kernel_traitsILi64ELi64ELi128ELi4ES3_EELb0ELb0ELb0ELb0ELb1ELb1ELb1ELb1ENS_16Flash_fwd_paramsEEEvRKT8_iiiii)
$_ZN5flash24flash_fwd_splitkv_kernelI23Flash_fwd_kernel_traitsILi64ELi64ELi128ELi4ELb0ELb0EN7cutlass10bfloat16_tE19Flash_kernel_traitsILi64ELi64ELi128ELi4ES3_EELb0ELb0ELb0ELb0ELb1ELb1ELb1ELb1EEEvNS_16Flash_fwd_paramsE$_ZN5flash30compute_attn_1rowblock_splitkvI23Flash_fwd_kernel_traitsILi64ELi64ELi128ELi4ELb0ELb0EN7cutlass10bfloat16_tE19Flash_kernel_traitsILi64ELi64ELi128ELi4ES3_EELb0ELb0ELb0ELb0ELb1ELb1ELb1ELb1ENS_16Flash_fwd_paramsEEEvRKT8_iiiii:
        /* <DEDUP_REMOVED lines=39> */
.L_x_12414:
[----:B------:R-:W-:Y:S05]  /*0470*/  BSYNC.RECONVERGENT B0 ;  /* 0x0000000000007941 */ /* 0x000fea0003800200 */
.L_x_12413:
[----:B------:R-:W-:Y:S04]  /*0480*/  BSSY.RECONVERGENT B0, `(.L_x_12415) ;  /* 0x0000007000007945 */ /* 0x000fe80003800200 */
[----:B------:R-:W-:Y:S05]  /*0490*/  @!P4 BRA `(.L_x_12416) ;  /* 0x000000000014c947 */ /* 0x000fea0003800000 */
[----:B------:R-:W4:Y:S02]  /*04a0*/  LD.E.U8 R4, desc[UR4][R100.64+0x1b2] ;  /* 0x0001b20464047980 */ /* 0x000f24000c101100 */
[----:B----4-:R-:W-:-:S13]  /*04b0*/  ISETP.NE.AND P0, PT, R4, RZ, PT ;  /* 0x000000ff0400720c */ /* 0x010fda0003f05270 */
[----:B------:R-:W4:Y:S02]  /*04c0*/  @P0 LD.E R4, desc[UR4][R18.64+0x4] ;  /* 0x0000040412040980 */ /* 0x000f24000c101900 */
[----:B----45:R-:W-:-:S06]  /*04d0*/  @P0 IADD3 R7, PT, PT, R4, -R15, RZ ;  /* 0x8000000f04070210 */ /* 0x030fcc0007ffe0ff */
[----:B------:R4:W5:Y:S02]  /*04e0*/  @!P0 LD.E R7, desc[UR4][R18.64] ;  /* 0x0000000412078980 */ /* 0x000964000c101900 */
.L_x_12416:
[----:B------:R-:W-:Y:S05]  /*04f0*/  BSYNC.RECONVERGENT B0 ;  /* 0x0000000000007941 */ /* 0x000fea0003800200 */
.L_x_12415:
        /* <DEDUP_REMOVED lines=9> */
.L_x_12418:
[----:B------:R-:W5:Y:S01]  /*0590*/  LD.E.64 R6, desc[UR4][R100.64+0x108] ;  /* 0x0001080464067980 */ /* 0x000f62000c101b00 */
[----:B------:R-:W-:Y:S01]  /*05a0*/  BSSY.RECONVERGENT B0, `(.L_x_12420) ;  /* 0x0000006000007945 */ /* 0x000fe20003800200 */
[----:B-----5:R-:W-:-:S04]  /*05b0*/  ISETP.NE.U32.AND P0, PT, R6, RZ, PT ;  /* 0x000000ff0600720c */ /* 0x020fc80003f05070 */
[----:B------:R-:W-:Y:S01]  /*05c0*/  ISETP.NE.AND.EX P0, PT, R7, RZ, PT, P0 ;  /* 0x000000ff0700720c */ /* 0x000fe20003f05300 */
[----:B------:R-:W-:-:S12]  /*05d0*/  IMAD.MOV.U32 R7, RZ, RZ, RZ ;  /* 0x000000ffff077224 */ /* 0x000fd800078e00ff */
[----:B------:R-:W-:Y:S05]  /*05e0*/  @!P0 BRA `(.L_x_12421) ;  /* 0x0000000000048947 */ /* 0x000fea0003800000 */
[----:B------:R1:W5:Y:S02]  /*05f0*/  LD.E R7, desc[UR4][R100.64+0xbc] ;  /* 0x0000bc0464077980 */ /* 0x000364000c101900 */
.L_x_12421:
[----:B------:R-:W-:Y:S05]  /*0600*/  BSYNC.RECONVERGENT B0 ;  /* 0x0000000000007941 */ /* 0x000fea0003800200 */
.L_x_12420:
[----:B-----5:R-:W-:Y:S02]  /*0610*/  IADD3 R70, PT, PT, R78, R7, RZ ;  /* 0x000000074e467210 */ /* 0x020fe40007ffe0ff */
.L_x_12419:
[----:B------:R-:W-:Y:S05]  /*0620*/  BSYNC.RECONVERGENT B1 ;  /* 0x0000000000017941 */ /* 0x000fea0003800200 */
.L_x_12417:
[----:B------:R-:W-:Y:S01]  /*0630*/  IMAD.SHL.U32 R178, R5, 0x40, RZ ;  /* 0x0000004005b27824 */ /* 0x000fe200078e00ff */
[----:B------:R-:W-:-:S04]  /*0640*/  MOV R177, 0x0 ;  /* 0x0000000000b17802 */ /* 0x000fc80000000f00 */
[----:B------:R-:W-:-:S13]  /*0650*/  ISETP.GT.AND P0, PT, R181, R178, PT ;  /* 0x000000b2b500720c */ /* 0x000fda0003f04270 */
[----:B-1234-:R-:W-:Y:S05]  /*0660*/  @!P0 RET.REL.NODEC R176 `(_ZN5flash24flash_fwd_splitkv_kernelI23Flash_fwd_kernel_traitsILi64ELi64ELi128ELi4ELb0ELb0EN7cutlass10bfloat16_tE19Flash_kernel_traitsILi64ELi64ELi128ELi4ES3_EELb0ELb0ELb0ELb0ELb1ELb1ELb1ELb1EEEvNS_16Flash_fwd_paramsE) ;  /* 0xfffffff8b0648950 */ /* 0x01efea0003c3ffff */
        /* <DEDUP_REMOVED lines=108> */
[----:B-1----:R-:W-:Y:S05]  /*0d30*/  @P0 RET.REL.NODEC R176 `(_ZN5flash24flash_fwd_splitkv_kernelI23Flash_fwd_kernel_traitsILi64ELi64ELi128ELi4ELb0ELb0EN7cutlass10bfloat16_tE19Flash_kernel_traitsILi64ELi64ELi128ELi4ES3_EELb0ELb0ELb0ELb0ELb1ELb1ELb1ELb1EEEvNS_16Flash_fwd_paramsE) ;  /* 0xfffffff0b0b00950 */ /* 0x002fea0003c3ffff */
[----:B------:R-:W-:Y:S02]  /*0d40*/  MOV R3, 0xff800000 ;  /* 0xff80000000037802 */ /* 0x000fe40000000f00 */
[----:B------:R-:W-:-:S03]  /*0d50*/  MOV R177, 0x0 ;  /* 0x0000000000b17802 */ /* 0x000fc60000000f00 */
[----:B------:R1:W-:Y:S02]  /*0d60*/  ST.E desc[UR4][R6.64+0xe0], R3 ;  /* 0x0000e00306007985 */ /* 0x0003e4000c101904 */
[----:B-1----:R-:W-:Y:S05]  /*0d70*/  RET.REL.NODEC R176 `(_ZN5flash24flash_fwd_splitkv_kernelI23Flash_fwd_kernel_traitsILi64ELi64ELi128ELi4ELb0ELb0EN7cutlass10bfloat16_tE19Flash_kernel_traitsILi64ELi64ELi128ELi4ES3_EELb0ELb0ELb0ELb0ELb1ELb1ELb1ELb1EEEvNS_16Flash_fwd_paramsE) ;  /* 0xfffffff0b0a07950 */ /* 0x002fea0003c3ffff */
.L_x_12422:
        /* <DEDUP_REMOVED lines=101> */
.L_x_12424:
        /* <DEDUP_REMOVED lines=78> */
.L_x_12425:
[----:B------:R-:W-:Y:S05]  /*18b0*/  BSYNC.RECONVERGENT B0 ;  /* 0x0000000000007941 */ /* 0x000fea0003800200 */
.L_x_12423:
        /* <DEDUP_REMOVED lines=230> */
.L_x_12465:
        /* <DEDUP_REMOVED lines=145> */
.L_x_12428:
        /* <DEDUP_REMOVED lines=62> */
.L_x_12432:
[----:B------:R-:W-:Y:S05]  /*3410*/  BSYNC.RECONVERGENT B0 ;  /* 0x0000000000007941 */ /* 0x000fea0003800200 */
.L_x_12431:
        /* <DEDUP_REMOVED lines=50> */
.L_x_12434:
[----:B------:R-:W-:Y:S05]  /*3740*/  BSYNC.RECONVERGENT B0 ;  /* 0x0000000000007941 */ /* 0x000fea0003800200 */
.L_x_12433:
        /* <DEDUP_REMOVED lines=54> */
.L_x_12436:
[----:B------:R-:W-:Y:S05]  /*3ab0*/  BSYNC.RECONVERGENT B0 ;  /* 0x0000000000007941 */ /* 0x000fea0003800200 */
.L_x_12435:
        /* <DEDUP_REMOVED lines=53> */
.L_x_12438:
[----:B------:R-:W-:Y:S05]  /*3e10*/  BSYNC.RECONVERGENT B0 ;  /* 0x0000000000007941 */ /* 0x000fea0003800200 */
.L_x_12437:
        /* <DEDUP_REMOVED lines=54> */
.L_x_12440:
[----:B------:R-:W-:Y:S05]  /*4180*/  BSYNC.RECONVERGENT B0 ;  /* 0x0000000000007941 */ /* 0x000fea0003800200 */
.L_x_12439:
        /* <DEDUP_REMOVED lines=55> */
.L_x_12442:
[----:B------:R-:W-:Y:S05]  /*4500*/  BSYNC.RECONVERGENT B0 ;  /* 0x0000000000007941 */ /* 0x000fea0003800200 */
.L_x_12441:
        /* <DEDUP_REMOVED lines=55> */
.L_x_12444:
[----:B------:R-:W-:Y:S05]  /*4880*/  BSYNC.RECONVERGENT B0 ;  /* 0x0000000000007941 */ /* 0x000fea0003800200 */
.L_x_12443:
        /* <DEDUP_REMOVED lines=57> */
.L_x_12446:
[----:B------:R-:W-:Y:S05]  /*4c20*/  BSYNC.RECONVERGENT B0 ;  /* 0x0000000000007941 */ /* 0x000fea0003800200 */
.L_x_12445:
[----:B------:R-:W5:Y:S02]  /*4c30*/  LD.E R3, desc[UR4][R100.64+0xd0] ;  /* 0x0000d00464037980 */ /* 0x000f64000c101900 */
[----:B-----5:R-:W-:Y:S05]  /*4c40*/  IMAD.U32 R3, R3, -0x40, RZ ;  /* 0xffffffc003037824 */ /* 0x020fea00078e00ff */
[C---:B------:R-:W-:Y:S02]  /*4c50*/  LEA R14, P1, R3.reuse, R14, 0x1 ;  /* 0x0000000e030e7211 */ /* 0x040fe400078208ff */
[C---:B------:R-:W-:Y:S02]  /*4c60*/  LEA R54, P0, R3.reuse, R54, 0x1 ;  /* 0x0000003603367211 */ /* 0x040fe400078008ff */
[C---:B------:R-:W-:Y:S02]  /*4c70*/  LEA.HI.X.SX32 R15, R3.reuse, R15, 0x1, P1 ;  /* 0x0000000f030f7211 */ /* 0x040fe400008f0eff */
[----:B------:R-:W-:Y:S01]  /*4c80*/  LEA.HI.X.SX32 R55, R3, R55, 0x1, P0 ;  /* 0x0000003703377211 */ /* 0x000fe200000f0eff */
[----:B------:R-:W-:Y:S05]  /*4c90*/  BRA `(.L_x_12429) ;  /* 0x0000002c009c7947 */ /* 0x000fea0003800000 */
.L_x_12430:
        /* <DEDUP_REMOVED lines=94> */
.L_x_12448:
[----:B------:R-:W-:Y:S05]  /*5280*/  BSYNC.RECONVERGENT B0 ;  /* 0x0000000000007941 */ /* 0x000fea0003800200 */
.L_x_12447:
        /* <DEDUP_REMOVED lines=88> */
.L_x_12450:
[----:B------:R-:W-:Y:S05]  /*5810*/  BSYNC.RECONVERGENT B0 ;  /* 0x0000000000007941 */ /* 0x000fea0003800200 */
.L_x_12449:
        /* <DEDUP_REMOVED lines=90> */
.L_x_12452:
[----:B------:R-:W-:Y:S05]  /*5dc0*/  BSYNC.RECONVERGENT B0 ;  /* 0x0000000000007941 */ /* 0x000fea0003800200 */
.L_x_12451:
        /* <DEDUP_REMOVED lines=90> */
.L_x_12454:
[----:B------:R-:W-:Y:S05]  /*6370*/  BSYNC.RECONVERGENT B0 ;  /* 0x0000000000007941 */ /* 0x000fea0003800200 */
.L_x_12453:
        /* <DEDUP_REMOVED lines=91> */
.L_x_12456:
[----:B------:R-:W-:Y:S05]  /*6930*/  BSYNC.RECONVERGENT B0 ;  /* 0x0000000000007941 */ /* 0x000fea0003800200 */
.L_x_12455:
        /* <DEDUP_REMOVED lines=91> */
.L_x_12458:
[----:B------:R-:W-:Y:S05]  /*6ef0*/  BSYNC.RECONVERGENT B0 ;  /* 0x0000000000007941 */ /* 0x000fea0003800200 */
.L_x_12457:
        /* <DEDUP_REMOVED lines=92> */
.L_x_12460:
[----:B------:R-:W-:Y:S05]  /*74c0*/  BSYNC.RECONVERGENT B0 ;  /* 0x0000000000007941 */ /* 0x000fea0003800200 */
.L_x_12459:
        /* <DEDUP_REMOVED lines=93> */
.L_x_12462:
[----:B------:R-:W-:Y:S05]  /*7aa0*/  BSYNC.RECONVERGENT B0 ;  /* 0x0000000000007941 */ /* 0x000fea0003800200 */
.L_x_12461:
[----:B------:R-:W5:Y:S02]  /*7ab0*/  LD.E R3, desc[UR4][R100.64+0xd0] ;  /* 0x0000d00464037980 */ /* 0x000f64000c101900 */
[----:B-----5:R-:W-:Y:S05]  /*7ac0*/  IMAD.U32 R3, R3, -0x40, RZ ;  /* 0xffffffc003037824 */ /* 0x020fea00078e00ff */
[C---:B------:R-:W-:Y:S02]  /*7ad0*/  LEA R98, P1, R3.reuse, R98, 0x1 ;  /* 0x0000006203627211 */ /* 0x040fe400078208ff */
[C---:B------:R-:W-:Y:S02]  /*7ae0*/  LEA R96, P0, R3.reuse, R96, 0x1 ;  /* 0x0000006003607211 */ /* 0x040fe400078008ff */
[C---:B------:R-:W-:Y:S02]  /*7af0*/  LEA.HI.X.SX32 R99, R3.reuse, R99, 0x1, P1 ;  /* 0x0000006303637211 */ /* 0x040fe400008f0eff */
[----:B------:R-:W-:Y:S09]  /*7b00*/  LEA.HI.X.SX32 R97, R3, R97, 0x1, P0 ;  /* 0x0000006103617211 */ /* 0x000ff200000f0eff */
.L_x_12429:
[----:B------:R-:W-:Y:S05]  /*7b10*/  BSYNC.RECONVERGENT B1 ;  /* 0x0000000000017941 */ /* 0x000fea0003800200 */
.L_x_12427:
        /* <DEDUP_REMOVED lines=101> */
.L_x_12464:
[----:B------:R-:W-:Y:S05]  /*8170*/  BSYNC.RECONVERGENT B0 ;  /* 0x0000000000007941 */ /* 0x000fea0003800200 */
.L_x_12463:
[----:B------:R-:W-:Y:S11]  /*8180*/  ISETP.NE.AND P0, PT, R127, RZ, PT ;  /* 0x000000ff7f00720c */ /* 0x000ff60003f05270 */
[----:B------:R-:W-:Y:S02]  /*8190*/  @!UPT UIADD3 URZ, UPT, UPT, URZ, URZ, URZ ;  /* 0x000000fffffff290 */ /* 0x000fe4000fffe0ff */
[----:B------:R-:W-:Y:S05]  /*81a0*/  @P0 BRA `(.L_x_12465) ;  /* 0xffffffa4005c0947 */ /* 0x000fea000383ffff */
.L_x_12426:
        /* <DEDUP_REMOVED lines=31> */
.L_x_12469:
[----:B------:R-:W-:Y:S05]  /*83a0*/  BSYNC.RECONVERGENT B0 ;  /* 0x0000000000007941 */ /* 0x000fea0003800200 */
.L_x_12468:
        /* <DEDUP_REMOVED lines=8> */
.L_x_12467:
        /* <DEDUP_REMOVED lines=76> */
.L_x_12475:
[----:B------:R-:W-:Y:S05]  /*88f0*/  BSYNC.RECONVERGENT B0 ;  /* 0x0000000000007941 */ /* 0x000fea0003800200 */
.L_x_12474:
[----:B-----5:R1:W-:Y:S02]  /*8900*/  STS.128 [R69], R8 ;  /* 0x0000000845007388 */ /* 0x0203e40000000c00 */
.L_x_12473:
[----:B------:R-:W-:Y:S05]  /*8910*/  BSYNC.RECONVERGENT B1 ;  /* 0x0000000000017941 */ /* 0x000fea0003800200 */
.L_x_12472:
        /* <DEDUP_REMOVED lines=48> */
.L_x_12479:
[----:B------:R-:W-:Y:S05]  /*8c20*/  BSYNC.RECONVERGENT B0 ;  /* 0x0000000000007941 */ /* 0x000fea0003800200 */
.L_x_12478:
[----:B-----5:R2:W-:Y:S02]  /*8c30*/  STS.128 [R69+0x800], R8 ;  /* 0x0008000845007388 */ /* 0x0205e40000000c00 */
.L_x_12477:
[----:B------:R-:W-:Y:S05]  /*8c40*/  BSYNC.RECONVERGENT B1 ;  /* 0x0000000000017941 */ /* 0x000fea0003800200 */
.L_x_12476:
        /* <DEDUP_REMOVED lines=48> */
.L_x_12483:
[----:B------:R-:W-:Y:S05]  /*8f50*/  BSYNC.RECONVERGENT B0 ;  /* 0x0000000000007941 */ /* 0x000fea0003800200 */
.L_x_12482:
[----:B-----5:R3:W-:Y:S02]  /*8f60*/  STS.128 [R69+0x1000], R8 ;  /* 0x0010000845007388 */ /* 0x0207e40000000c00 */
.L_x_12481:
[----:B------:R-:W-:Y:S05]  /*8f70*/  BSYNC.RECONVERGENT B1 ;  /* 0x0000000000017941 */ /* 0x000fea0003800200 */
.L_x_12480:
        /* <DEDUP_REMOVED lines=48> */
.L_x_12485:
[----:B------:R-:W-:Y:S05]  /*9280*/  BSYNC.RECONVERGENT B0 ;  /* 0x0000000000007941 */ /* 0x000fea0003800200 */
.L_x_12484:
[----:B-----5:R1:W-:Y:S01]  /*9290*/  STS.128 [R69+0x1800], R8 ;  /* 0x0018000845007388 */ /* 0x0203e20000000c00 */
[----:B------:R-:W-:Y:S05]  /*92a0*/  BRA `(.L_x_12470) ;  /* 0x0000001400a87947 */ /* 0x000fea0003800000 */
.L_x_12471:
        /* <DEDUP_REMOVED lines=90> */
.L_x_12489:
[----:B------:R-:W-:Y:S05]  /*9850*/  BSYNC.RECONVERGENT B0 ;  /* 0x0000000000007941 */ /* 0x000fea0003800200 */
.L_x_12488:
[----:B-----5:R1:W-:Y:S02]  /*9860*/  STS.128 [R69], R20 ;  /* 0x0000001445007388 */ /* 0x0203e40000000c00 */
.L_x_12487:
[----:B------:R-:W-:Y:S05]  /*9870*/  BSYNC.RECONVERGENT B1 ;  /* 0x0000000000017941 */ /* 0x000fea0003800200 */
.L_x_12486:
        /* <DEDUP_REMOVED lines=87> */
.L_x_12493:
[----:B------:R-:W-:Y:S05]  /*9df0*/  BSYNC.RECONVERGENT B0 ;  /* 0x0000000000007941 */ /* 0x000fea0003800200 */
.L_x_12492:
[----:B-----5:R2:W-:Y:S02]  /*9e00*/  STS.128 [R69+0x800], R20 ;  /* 0x0008001445007388 */ /* 0x0205e40000000c00 */
.L_x_12491:
[----:B------:R-:W-:Y:S05]  /*9e10*/  BSYNC.RECONVERGENT B1 ;  /* 0x0000000000017941 */ /* 0x000fea0003800200 */
.L_x_12490:
        /* <DEDUP_REMOVED lines=85> */
.L_x_12497:
[----:B------:R-:W-:Y:S05]  /*a370*/  BSYNC.RECONVERGENT B0 ;  /* 0x0000000000007941 */ /* 0x000fea0003800200 */
.L_x_12496:
[----:B-----5:R3:W-:Y:S02]  /*a380*/  STS.128 [R69+0x1000], R20 ;  /* 0x0010001445007388 */ /* 0x0207e40000000c00 */
.L_x_12495:
[----:B------:R-:W-:Y:S05]  /*a390*/  BSYNC.RECONVERGENT B1 ;  /* 0x0000000000017941 */ /* 0x000fea0003800200 */
.L_x_12494:
        /* <DEDUP_REMOVED lines=89> */
.L_x_12499:
[----:B------:R-:W-:Y:S05]  /*a930*/  BSYNC.RECONVERGENT B0 ;  /* 0x0000000000007941 */ /* 0x000fea0003800200 */
.L_x_12498:
[----:B-----5:R4:W-:Y:S02]  /*a940*/  STS.128 [R69+0x1800], R4 ;  /* 0x0018000445007388 */ /* 0x0209e40000000c00 */
.L_x_12470:
[----:B------:R-:W-:Y:S05]  /*a950*/  BSYNC.RECONVERGENT B2 ;  /* 0x0000000000027941 */ /* 0x000fea0003800200 */
.L_x_12466:
[----:B--23--:R-:W-:Y:S01]  /*a960*/  IMAD.IADD R3, R70, 0x1, -R177 ;  /* 0x0000000146037824 */ /* 0x00cfe200078e0ab1 */
[C---:B------:R-:W-:Y:S01]  /*a970*/  SHF.L.U64.HI R2, R74.reuse, 0x1, R75 ;  /* 0x000000014a027819 */ /* 0x040fe2000001024b */
[----:B----4-:R-:W-:Y:S02]  /*a980*/  IMAD.SHL.U32 R7, R74, 0x2, RZ ;  /* 0x000000024a077824 */ /* 0x010fe400078e00ff */
[C---:B------:R-:W-:Y:S01]  /*a990*/  VIADD R6, R136.reuse, 0x40 ;  /* 0x0000004088067836 */ /* 0x040fe20000000000 */
[CC--:B------:R-:W-:Y:S01]  /*a9a0*/  ISETP.GE.AND P6, PT, R136.reuse, R3.reuse, PT ;  /* 0x000000038800720c */ /* 0x0c0fe20003fc6270 */
[----:B-1----:R-:W-:Y:S01]  /*a9b0*/  VIADD R4, R136, 0x60 ;  /* 0x0000006088047836 */ /* 0x002fe20000000000 */
[-C--:B------:R-:W-:Y:S01]  /*a9c0*/  ISETP.GE.AND P5, PT, R28, R3.reuse, PT ;  /* 0x000000031c00720c */ /* 0x080fe20003fa6270 */
[----:B------:R-:W-:Y:S01]  /*a9d0*/  VIADD R0, R136, 0x70 ;  /* 0x0000007088007836 */ /* 0x000fe20000000000 */
[----:B------:R-:W-:Y:S01]  /*a9e0*/  ISETP.GE.AND P1, PT, R26, R3, PT ;  /* 0x000000031a00720c */ /* 0x000fe20003f26270 */
[----:B------:R-:W-:Y:S01]  /*a9f0*/  VIADD R136, R136, 0x50 ;  /* 0x0000005088887836 */ /* 0x000fe20000000000 */
[----:B------:R-:W-:-:S02]  /*aa00*/  IADD3 R10, P0, PT, R7, R172, RZ ;  /* 0x000000ac070a7210 */ /* 0x000fc40007f1e0ff */
[-C--:B------:R-:W-:Y:S02]  /*aa10*/  ISETP.GE.AND P4, PT, R20, R3.reuse, PT ;  /* 0x000000031400720c */ /* 0x080fe40003f86270 */
[-C--:B------:R-:W-:Y:S01]  /*aa20*/  ISETP.GE.AND P2, PT, R6, R3.reuse, PT ;  /* 0x000000030600720c */ /* 0x080fe20003f46270 */
[--C-:B------:R-:W-:Y:S01]  /*aa30*/  IMAD.X R11, R2, 0x1, R171.reuse, P0 ;  /* 0x00000001020b7824 */ /* 0x100fe200000e06ab */
[----:B------:R-:W-:Y:S01]  /*aa40*/  ISETP.GE.AND P0, PT, R0, R3, PT ;  /* 0x000000030000720c */ /* 0x000fe20003f06270 */
[----:B------:R-:W-:Y:S02]  /*aa50*/  @!P6 IMAD.MOV.U32 R173, RZ, RZ, R171 ;  /* 0x000000ffffade224 */ /* 0x000fe400078e00ab */
[----:B------:R-:W-:-:S03]  /*aa60*/  @!P5 LEA R12, P3, R168, R10, 0x5 ;  /* 0x0000000aa80cd211 */ /* 0x000fc600078628ff */
[----:B------:R-:W-:Y:S01]  /*aa70*/  @!PT LDS RZ, [RZ] ;  /* 0x00000000fffff984 */ /* 0x000fe20000000800 */
[----:B------:R-:W-:Y:S01]  /*aa80*/  @!PT LDS RZ, [RZ] ;  /* 0x00000000fffff984 */ /* 0x000fe20000000800 */
[----:B------:R-:W-:Y:S01]  /*aa90*/  @!PT LDS RZ, [RZ] ;  /* 0x00000000fffff984 */ /* 0x000fe20000000800 */
[----:B------:R-:W-:Y:S01]  /*aaa0*/  @!P6 LDGSTS.E.BYPASS.LTC128B.128 [R69+0x2000], desc[UR4][R172.64] ;  /* 0x02000000ac45efae */ /* 0x000fe2000b981a04 */
[----:B------:R-:W-:Y:S02]  /*aab0*/  @!P5 LEA.HI.X R13, R168, R11, R169, 0x5, P3 ;  /* 0x0000000ba80dd211 */ /* 0x000fe400018f2ca9 */
[-C--:B------:R-:W-:Y:S01]  /*aac0*/  ISETP.GE.AND P3, PT, R136, R3.reuse, PT ;  /* 0x000000038800720c */ /* 0x080fe20003f66270 */
[----:B------:R-:W-:Y:S01]  /*aad0*/  @!P1 LDGSTS.E.BYPASS.LTC128B.128 [R69+0x2800], desc[UR4][R10.64] ;  /* 0x028000000a459fae */ /* 0x000fe2000b981a04 */
[----:B------:R-:W-:Y:S01]  /*aae0*/  ISETP.GE.AND P1, PT, R4, R3, PT ;  /* 0x000000030400720c */ /* 0x000fe20003f26270 */
[----:B------:R-:W-:Y:S02]  /*aaf0*/  @!P2 IMAD.MOV.U32 R16, RZ, RZ, R10 ;  /* 0x000000ffff10a224 */ /* 0x000fe400078e000a */
[----:B------:R1:W-:Y:S01]  /*ab00*/  @!P5 LDGSTS.E.BYPASS.LTC128B.128 [R69+0x3000], desc[UR4][R12.64] ;  /* 0x030000000c45dfae */ /* 0x0003e2000b981a04 */
[----:B------:R-:W-:Y:S01]  /*ab10*/  @!P4 LEA R18, P5, R168, R10, 0x6 ;  /* 0x0000000aa812c211 */ /* 0x000fe200078a30ff */
[----:B------:R-:W-:-:S02]  /*ab20*/  @!P2 IMAD.MOV.U32 R17, RZ, RZ, R11 ;  /* 0x000000ffff11a224 */ /* 0x000fc400078e000b */
[----:B------:R-:W-:Y:S01]  /*ab30*/  @!P2 IMAD R9, R169, 0x60, RZ ;  /* 0x00000060a909a824 */ /* 0x000fe200078e02ff */
[C---:B------:R-:W-:Y:S01]  /*ab40*/  @!P4 LEA.HI.X R19, R168.reuse, R11, R169, 0x6, P5 ;  /* 0x0000000ba813c211 */ /* 0x040fe200028f34a9 */
[----:B------:R-:W-:-:S04]  /*ab50*/  @!P2 IMAD.WIDE.U32 R16, R168, 0x60, R16 ;  /* 0x00000060a810a825 */ /* 0x000fc800078e0010 */
[----:B------:R-:W-:Y:S01]  /*ab60*/  @!P1 IMAD.MOV.U32 R14, RZ, RZ, R10 ;  /* 0x000000ffff0e9224 */ /* 0x000fe200078e000a */
[----:B------:R-:W-:Y:S01]  /*ab70*/  @!P4 LDGSTS.E.BYPASS.LTC128B.128 [R69+0x3800], desc[UR4][R18.64] ;  /* 0x038000001245cfae */ /* 0x000fe2000b981a04 */
[----:B------:R-:W-:Y:S01]  /*ab80*/  @!P1 IMAD.MOV.U32 R15, RZ, RZ, R11 ;  /* 0x000000ffff0f9224 */ /* 0x000fe200078e000b */
[----:B------:R-:W-:Y:S01]  /*ab90*/  ISETP.GE.AND P4, PT, R20, R3, PT ;  /* 0x000000031400720c */ /* 0x000fe20003f86270 */
        /* <DEDUP_REMOVED lines=17> */
[----:B------:R-:W-:-:S03]  /*acb0*/  ISETP.GE.AND P1, PT, R26, R3, PT ;  /* 0x000000031a00720c */ /* 0x000fc60003f26270 */
[----:B------:R3:W-:Y:S01]  /*acc0*/  @!P0 LDGSTS.E.BYPASS.LTC128B.128 [R69+0x5800], desc[UR4][R12.64] ;  /* 0x058000000c458fae */ /* 0x0007e2000b981a04 */
[----:B------:R-:W-:Y:S02]  /*acd0*/  P2R R5, PR, RZ, 0x2 ;  /* 0x00000002ff057803 */ /* 0x000fe40000000000 */
[----:B------:R-:W-:Y:S01]  /*ace0*/  LEA R8, P0, R72, R174, 0x1 ;  /* 0x000000ae48087211 */ /* 0x000fe200078008ff */
[----:B------:R-:W0:Y:S01]  /*acf0*/  LDGDEPBAR ;  /* 0x00000000000079af */ /* 0x000e220000000000 */
[----:B------:R-:W-:Y:S01]  /*ad00*/  ISETP.GE.AND P1, PT, R4, R3, PT ;  /* 0x000000030400720c */ /* 0x000fe20003f26270 */
[----:B------:R-:W-:Y:S01]  /*ad10*/  @!P2 IMAD R4, R65, 0x60, RZ ;  /* 0x000000604104a824 */ /* 0x000fe200078e02ff */
[----:B------:R-:W-:Y:S02]  /*ad20*/  LEA.HI.X R9, R72, R175, R73, 0x1, P0 ;  /* 0x000000af48097211 */ /* 0x000fe400000f0c49 */
[----:B------:R-:W-:-:S09]  /*ad30*/  ISETP.GE.AND P0, PT, R0, R3, PT ;  /* 0x000000030000720c */ /* 0x000fd20003f06270 */
[----:B------:R-:W-:-:S04]  /*ad40*/  @!P1 IMAD R3, R65, 0xa0, RZ ;  /* 0x000000a041039824 */ /* 0x000fc800078e02ff */
[--C-:B-1----:R-:W-:Y:S02]  /*ad50*/  @!P0 IMAD.MOV.U32 R10, RZ, RZ, R8.reuse ;  /* 0x000000ffff0a8224 */ /* 0x102fe400078e0008 */
[----:B--2---:R-:W-:Y:S02]  /*ad60*/  @!P2 IMAD.MOV.U32 R14, RZ, RZ, R8 ;  /* 0x000000ffff0ea224 */ /* 0x004fe400078e0008 */
[----:B------:R-:W-:Y:S01]  /*ad70*/  @!P2 IMAD.MOV.U32 R15, RZ, RZ, R9 ;  /* 0x000000ffff0fa224 */ /* 0x000fe200078e0009 */
[----:B------:R-:W-:-:S04]  /*ad80*/  DEPBAR.LE SB0, 0x0 ;  /* 0x000080000000791a */ /* 0x000fc80000000000 */
[----:B------:R-:W-:Y:S01]  /*ad90*/  BAR.SYNC.DEFER_BLOCKING 0x0 ;  /* 0x0000000000007b1d */ /* 0x000fe20000010000 */
[----:B------:R-:W-:-:S04]  /*ada0*/  @!P2 IMAD.WIDE.U32 R14, R64, 0x60, R14 ;  /* 0x00000060400ea825 */ /* 0x000fc800078e000e */
[----:B---3--:R-:W-:Y:S01]  /*adb0*/  @!P1 IMAD.MOV.U32 R12, RZ, RZ, R8 ;  /* 0x000000ffff0c9224 */ /* 0x008fe200078e0008 */
[----:B------:R-:W-:Y:S01]  /*adc0*/  @!P2 IADD3 R15, PT, PT, R4, R15, RZ ;  /* 0x0000000f040fa210 */ /* 0x000fe20007ffe0ff */
[--C-:B------:R-:W-:Y:S02]  /*add0*/  @!P1 IMAD.MOV.U32 R13, RZ, RZ, R9.reuse ;  /* 0x000000ffff0d9224 */ /* 0x100fe400078e0009 */
[----:B------:R-:W-:Y:S02]  /*ade0*/  @!P0 IMAD.MOV.U32 R11, RZ, RZ, R9 ;  /* 0x000000ffff0b8224 */ /* 0x000fe400078e0009 */
[----:B------:R-:W-:-:S04]  /*adf0*/  @!P1 IMAD.WIDE.U32 R12, R64, 0xa0, R12 ;  /* 0x000000a0400c9825 */ /* 0x000fc800078e000c */
[----:B------:R-:W-:Y:S02]  /*ae00*/  @!P0 IMAD R0, R65, 0xc0, RZ ;  /* 0x000000c041008824 */ /* 0x000fe400078e02ff */
[----:B------:R-:W-:-:S04]  /*ae10*/  @!P0 IMAD.WIDE.U32 R10, R64, 0xc0, R10 ;  /* 0x000000c0400a8825 */ /* 0x000fc800078e000a */
[----:B------:R-:W-:Y:S02]  /*ae20*/  @!P1 IMAD.IADD R13, R3, 0x1, R13 ;  /* 0x00000001030d9824 */ /* 0x000fe400078e020d */
[----:B------:R-:W-:Y:S01]  /*ae30*/  @!P0 IMAD.IADD R11, R0, 0x1, R11 ;  /* 0x00000001000b8824 */ /* 0x000fe200078e020b */
[----:B------:R-:W-:Y:S01]  /*ae40*/  @!PT LDS RZ, [RZ] ;  /* 0x00000000fffff984 */ /* 0x000fe20000000800 */
[----:B------:R-:W-:Y:S01]  /*ae50*/  @!PT LDS RZ, [RZ] ;  /* 0x00000000fffff984 */ /* 0x000fe20000000800 */
[----:B------:R-:W-:Y:S01]  /*ae60*/  @!PT LDS RZ, [RZ] ;  /* 0x00000000fffff984 */ /* 0x000fe20000000800 */
[----:B------:R-:W-:Y:S04]  /*ae70*/  @!P6 LDGSTS.E.BYPASS.LTC128B.128 [R69+0x6000], desc[UR4][R174.64] ;  /* 0x06000000ae45efae */ /* 0x000fe8000b981a04 */
[----:B------:R-:W-:Y:S01]  /*ae80*/  @P6 STS.128 [R69+0x6000], RZ ;  /* 0x006000ff45006388 */ /* 0x000fe20000000c00 */
[----:B------:R-:W-:-:S13]  /*ae90*/  ISETP.NE.AND P6, PT, R5, RZ, PT ;  /* 0x000000ff0500720c */ /* 0x000fda0003fc5270 */
        /* <DEDUP_REMOVED lines=43> */
[----:B------:R-:W-:Y:S01]  /*b150*/  LOP3.LUT R77, R77, 0x200, R80, 0xf8, !PT ;  /* 0x000002004d4d7812 */ /* 0x000fe200078ef850 */
[----:B------:R-:W-:Y:S01]  /*b160*/  IMAD.SHL.U32 R71, R71, 0x400, RZ ;  /* 0x0000040047477824 */ /* 0x000fe200078e00ff */
[----:B------:R-:W-:Y:S01]  /*b170*/  LOP3.LUT R0, R79, 0x8, R68, 0x78, !PT ;  /* 0x000000084f007812 */ /* 0x000fe200078e7844 */
[----:B------:R-:W-:Y:S01]  /*b180*/  UMOV UR7, 0x400 ;  /* 0x0000040000077882 */ /* 0x000fe20000000000 */
[----:B------:R-:W-:Y:S01]  /*b190*/  R2P PR, R68, 0x6 ;  /* 0x0000000644007804 */ /* 0x000fe20000000000 */
[----:B------:R-:W-:Y:S01]  /*b1a0*/  IMAD.IADD R167, R66, 0x1, R77 ;  /* 0x0000000142a77824 */ /* 0x000fe200078e024d */
[----:B------:R-:W-:Y:S01]  /*b1b0*/  LOP3.LUT R0, R0, 0x38, R81, 0x78, !PT ;  /* 0x0000003800007812 */ /* 0x000fe200078e7851 */
[----:B------:R-:W-:Y:S01]  /*b1c0*/  IMAD.MOV.U32 R3, RZ, RZ, 0x20 ;  /* 0x00000020ff037424 */ /* 0x000fe200078e00ff */
[----:B------:R-:W-:Y:S01]  /*b1d0*/  LOP3.LUT R71, R71, 0x400, RZ, 0xc0, !PT ;  /* 0x0000040047477812 */ /* 0x000fe200078ec0ff */
[----:B------:R-:W-:Y:S01]  /*b1e0*/  IMAD.MOV.U32 R5, RZ, RZ, 0x40 ;  /* 0x00000040ff057424 */ /* 0x000fe200078e00ff */
[----:B------:R-:W0:Y:S01]  /*b1f0*/  LDGDEPBAR ;  /* 0x00000000000079af */ /* 0x000e220000000000 */
[----:B------:R-:W-:Y:S01]  /*b200*/  IMAD.SHL.U32 R68, R68, 0x2, RZ ;  /* 0x0000000244447824 */ /* 0x000fe200078e00ff */
[----:B------:R-:W-:Y:S01]  /*b210*/  SEL R3, R3, 0xffffffe0, !P1 ;  /* 0xffffffe003037807 */ /* 0x000fe20004800000 */
[----:B------:R-:W-:Y:S01]  /*b220*/  IMAD R0, R0, 0x2, R71 ;  /* 0x0000000200007824 */ /* 0x000fe200078e0247 */
[----:B------:R-:W-:Y:S01]  /*b230*/  SEL R5, R5, 0xffffffc0, !P2 ;  /* 0xffffffc005057807 */ /* 0x000fe20005000000 */
[----:B------:R-:W-:Y:S01]  /*b240*/  BSSY.RECONVERGENT B1, `(.L_x_12500) ;  /* 0x00001df000017945 */ /* 0x000fe20003800200 */
[----:B------:R-:W-:Y:S01]  /*b250*/  LOP3.LUT R68, R68, 0x6, RZ, 0xc0, !PT ;  /* 0x0000000644447812 */ /* 0x000fe200078ec0ff */
[----:B---3--:R-:W-:-:S06]  /*b260*/  ULEA UR6, UR6, UR7, 0x18 ;  /* 0x0000000706067291 */ /* 0x008fcc000f8ec0ff */
[----:B------:R-:W-:Y:S01]  /*b270*/  LEA R167, R167, UR6, 0x1 ;  /* 0x00000006a7a77c11 */ /* 0x000fe2000f8e08ff */
[----:B------:R-:W-:Y:S02]  /*b280*/  VIADD R166, R0, UR6 ;  /* 0x0000000600a67c36 */ /* 0x000fe40008000000 */
[----:B-1----:R-:W-:Y:S02]  /*b290*/  LDSM.16.M88.4 R8, [R0+UR6+0x2000] ;  /* 0x002000060008783b */ /* 0x002fe40008000200 */
        /* <DEDUP_REMOVED lines=9> */
[----:B------:R-:W3:Y:S04]  /*b330*/  LDSM.16.M88.4 R12, [R0+UR6+0x2800] ;  /* 0x00280006000c783b */ /* 0x000ee80008000200 */
[----:B------:R-:W-:Y:S04]  /*b340*/  LDSM.16.M88.4 R36, [R164] ;  /* 0x00000000a424783b */ /* 0x000fe80000000200 */
[----:B------:R-:W-:Y:S04]  /*b350*/  LDSM.16.M88.4 R20, [R160+0x2000] ;  /* 0x00200000a014783b */ /* 0x000fe80000000200 */
[----:B------:R-:W4:Y:S04]  /*b360*/  LDSM.16.M88.4 R80, [R161+0x2800] ;  /* 0x00280000a150783b */ /* 0x000f280000000200 */
[----:B------:R-:W4:Y:S04]  /*b370*/  LDSM.16.M88.4 R40, [R160+0x2800] ;  /* 0x00280000a028783b */ /* 0x000f280000000200 */
[----:B------:R-:W-:Y:S04]  /*b380*/  LDSM.16.M88.4 R24, [R163] ;  /* 0x00000000a318783b */ /* 0x000fe80000000200 */
[----:B------:R-:W4:Y:S01]  /*b390*/  LDSM.16.M88.4 R48, [R107+0x2000] ;  /* 0x002000006b30783b */ /* 0x000f220000000200 */
[C---:B-1----:R-:W-:Y:S03]  /*b3a0*/  HMMA.16816.F32.BF16 R32, R60.reuse, R8, RZ ;  /* 0x000000083c20723c */ /* 0x042fe600000418ff */
[----:B------:R-:W1:Y:S04]  /*b3b0*/  LDSM.16.M88.4 R44, [R0+UR6+0x3000] ;  /* 0x00300006002c783b */ /* 0x000e680008000200 */
        /* <DEDUP_REMOVED lines=8> */
[C---:B------:R-:W-:Y:S01]  /*b440*/  HMMA.16816.F32.BF16 R8, R36.reuse, R22, R8 ;  /* 0x000000162408723c */ /* 0x040fe20000041808 */
[----:B------:R-:W3:Y:S07]  /*b450*/  LDSM.16.M88.4 R20, [R107+0x2800] ;  /* 0x002800006b14783b */ /* 0x000eee0000000200 */
[----:B------:R-:W-:Y:S08]  /*b460*/  HMMA.16816.F32.BF16 R16, R36, R40, R16 ;  /* 0x000000282410723c */ /* 0x000ff00000041810 */
[----:B------:R-:W-:Y:S08]  /*b470*/  HMMA.16816.F32.BF16 R12, R60, R14, RZ ;  /* 0x0000000e3c0c723c */ /* 0x000ff000000418ff */
[C---:B------:R-:W-:Y:S08]  /*b480*/  HMMA.16816.F32.BF16 R32, R24.reuse, R48, R32 ;  /* 0x000000301820723c */ /* 0x040ff00000041820 */
[----:B------:R-:W-:Y:S01]  /*b490*/  HMMA.16816.F32.BF16 R8, R24, R50, R8 ;  /* 0x000000321808723c */ /* 0x000fe20000041808 */
[----:B------:R-:W4:Y:S07]  /*b4a0*/  LDSM.16.M88.4 R48, [R161+0x3800] ;  /* 0x00380000a130783b */ /* 0x000f2e0000000200 */
[----:B-1----:R-:W-:Y:S08]  /*b4b0*/  HMMA.16816.F32.BF16 R28, R60, R44, RZ ;  /* 0x0000002c3c1c723c */ /* 0x002ff000000418ff */
[----:B---3--:R-:W-:Y:S08]  /*b4c0*/  HMMA.16816.F32.BF16 R16, R24, R20, R16 ;  /* 0x000000141810723c */ /* 0x008ff00000041810 */
        /* <DEDUP_REMOVED lines=38> */
[----:B---3--:R-:W4:Y:S01]  /*b730*/  LDSM.16.M88.4 R8, [R0+UR6+0x4000] ;  /* 0x004000060008783b */ /* 0x008f220008000200 */
        /* <DEDUP_REMOVED lines=8> */
[----:B------:R-:W3:Y:S02]  /*b7c0*/  LDSM.16.M88.4 R44, [R0+UR6+0x4800] ;  /* 0x00480006002c783b */ /* 0x000ee40008000200 */
        /* <DEDUP_REMOVED lines=31> */
[----:B------:R-:W-:Y:S03]  /*b9c0*/  HMMA.16816.F32.BF16 R12, R36, R48, R12 ;  /* 0x00000030240c723c */ /* 0x000fe6000004180c */
[----:B------:R4:W-:Y:S01]  /*b9d0*/  MUFU.TANH R98, R79 ;  /* 0x0000004f00627308 */ /* 0x0009e20000002400 */
[----:B---3--:R-:W3:Y:S04]  /*b9e0*/  LDSM.16.M88.4 R40, [R160+0x4800] ;  /* 0x00480000a028783b */ /* 0x008ee80000000200 */
[----:B------:R-:W-:Y:S01]  /*b9f0*/  HMMA.16816.F32.BF16 R72, R24, R34, R72 ;  /* 0x000000221848723c */ /* 0x000fe20000041848 */
[----:B------:R-:W2:Y:S02]  /*ba00*/  LDSM.16.M88.4 R32, [R0+UR6+0x5000] ;  /* 0x005000060020783b */ /* 0x000ea40008000200 */
[----:B------:R-:W-:Y:S05]  /*ba10*/  MUFU.TANH R84, R84 ;  /* 0x0000005400547308 */ /* 0x000fea0000002400 */
[----:B------:R-:W-:Y:S03]  /*ba20*/  HMMA.16816.F32.BF16 R8, R36, R50, R8 ;  /* 0x000000322408723c */ /* 0x000fe60000041808 */
[----:B------:R-:W2:Y:S01]  /*ba30*/  MUFU.TANH R86, R86 ;  /* 0x0000005600567308 */ /* 0x000ea20000002400 */
[----:B----4-:R-:W-:Y:S04]  /*ba40*/  LDSM.16.M88.4 R76, [R161+0x5000] ;  /* 0x00500000a14c783b */ /* 0x010fe80000000200 */
[C---:B-1----:R-:W-:Y:S03]  /*ba50*/  HMMA.16816.F32.BF16 R28, R56.reuse, R20, R28 ;  /* 0x00000014381c723c */ /* 0x042fe6000004181c */
[----:B------:R-:W1:Y:S01]  /*ba60*/  MUFU.TANH R89, R89 ;  /* 0x0000005900597308 */ /* 0x000e620000002400 */
[-C--:B------:R-:W-:Y:S01]  /*ba70*/  FMUL.FTZ R72, R72, R4.reuse ;  /* 0x0000000448487220 */ /* 0x080fe20000410000 */
[-C--:B------:R-:W-:Y:S01]  /*ba80*/  FMUL.FTZ R74, R74, R4.reuse ;  /* 0x000000044a4a7220 */ /* 0x080fe20000410000 */
[-C--:B------:R-:W-:Y:S01]  /*ba90*/  FMUL.FTZ R73, R73, R4.reuse ;  /* 0x0000000449497220 */ /* 0x080fe20000410000 */
[-C--:B------:R-:W-:Y:S01]  /*baa0*/  FMUL.FTZ R75, R75, R4.reuse ;  /* 0x000000044b4b7220 */ /* 0x080fe20000410000 */
[----:B------:R-:W-:Y:S01]  /*bab0*/  HMMA.16816.F32.BF16 R44, R56, R22, R44 ;  /* 0x00000016382c723c */ /* 0x000fe2000004182c */
[----:B------:R-:W4:Y:S02]  /*bac0*/  LDSM.16.M88.4 R20, [R107+0x4800] ;  /* 0x004800006b14783b */ /* 0x000f240000000200 */
[----:B------:R-:W1:Y:S05]  /*bad0*/  MUFU.TANH R187, R187 ;  /* 0x000000bb00bb7308 */ /* 0x000e6a0000002400 */
[----:B------:R-:W-:Y:S03]  /*bae0*/  HMMA.16816.F32.BF16 R12, R24, R16, R12 ;  /* 0x00000010180c723c */ /* 0x000fe6000004180c */
[----:B------:R-:W1:Y:S05]  /*baf0*/  MUFU.TANH R85, R85 ;  /* 0x0000005500557308 */ /* 0x000e6a0000002400 */
[----:B---3--:R-:W-:Y:S03]  /*bb00*/  HMMA.16816.F32.BF16 R28, R36, R40, R28 ;  /* 0x00000028241c723c */ /* 0x008fe6000004181c */
[----:B------:R-:W-:Y:S05]  /*bb10*/  MUFU.TANH R159, R159 ;  /* 0x0000009f009f7308 */ /* 0x000fea0000002400 */
[----:B------:R-:W-:Y:S01]  /*bb20*/  HMMA.16816.F32.BF16 R8, R24, R18, R8 ;  /* 0x000000121808723c */ /* 0x000fe20000041808 */
[----:B------:R-:W-:Y:S02]  /*bb30*/  LDSM.16.M88.4 R16, [R160+0x5000] ;  /* 0x00500000a010783b */ /* 0x000fe40000000200 */
[----:B------:R-:W3:Y:S01]  /*bb40*/  MUFU.TANH R189, R189 ;  /* 0x000000bd00bd7308 */ /* 0x000ee20000002400 */
[-C--:B------:R-:W-:Y:S01]  /*bb50*/  FMUL.FTZ R135, R12, R4.reuse ;  /* 0x000000040c877220 */ /* 0x080fe20000410000 */
[-C--:B------:R-:W-:Y:S01]  /*bb60*/  FMUL.FTZ R151, R13, R4.reuse ;  /* 0x000000040d977220 */ /* 0x080fe20000410000 */
[-C--:B------:R-:W-:Y:S01]  /*bb70*/  FMUL.FTZ R127, R14, R4.reuse ;  /* 0x000000040e7f7220 */ /* 0x080fe20000410000 */
[----:B------:R-:W-:-:S02]  /*bb80*/  FMUL.FTZ R155, R15, R4 ;  /* 0x000000040f9b7220 */ /* 0x000fc40000410000 */
[----:B------:R-:W1:Y:S01]  /*bb90*/  LDSM.16.M88.4 R12, [R0+UR6+0x5800] ;  /* 0x00580006000c783b */ /* 0x000e620008000200 */
[----:B--2---:R-:W-:Y:S01]  /*bba0*/  HMMA.16816.F32.BF16 R48, R60, R32, RZ ;  /* 0x000000203c30723c */ /* 0x004fe200000418ff */
[----:B------:R-:W-:Y:S07]  /*bbb0*/  MUFU.TANH R157, R72 ;  /* 0x00000048009d7308 */ /* 0x000fee0000002400 */
[----:B----4-:R-:W-:Y:S01]  /*bbc0*/  HMMA.16816.F32.BF16 R28, R24, R20, R28 ;  /* 0x00000014181c723c */ /* 0x010fe2000004181c */
[----:B------:R-:W2:Y:S01]  /*bbd0*/  MUFU.TANH R173, R74 ;  /* 0x0000004a00ad7308 */ /* 0x000ea20000002400 */
        /* <DEDUP_REMOVED lines=8> */
[----:B------:R-:W4:Y:S02]  /*bc60*/  MUFU.TANH R90, R90 ;  /* 0x0000005a005a7308 */ /* 0x000f240000002400 */
        /* <DEDUP_REMOVED lines=8> */
[C---:B-1----:R-:W-:Y:S01]  /*bcf0*/  HMMA.16816.F32.BF16 R20, R60.reuse, R12, RZ ;  /* 0x0000000c3c14723c */ /* 0x042fe200000418ff */
[----:B------:R-:W-:Y:S01]  /*bd00*/  MUFU.TANH R121, R75 ;  /* 0x0000004b00797308 */ /* 0x000fe20000002400 */
[----:B---3--:R-:W1:Y:S06]  /*bd10*/  LDSM.16.M88.4 R28, [R161+0x5800] ;  /* 0x00580000a11c783b */ /* 0x008e6c0000000200 */
[----:B------:R-:W-:Y:S01]  /*bd20*/  HMMA.16816.F32.BF16 R12, R60, R14, RZ ;  /* 0x0000000e3c0c723c */ /* 0x000fe200000418ff */
[----:B------:R-:W-:Y:S01]  /*bd30*/  IMAD.IADD R61, R177, 0x1, R68 ;  /* 0x00000001b13d7824 */ /* 0x000fe200078e0244 */
[----:B------:R-:W-:Y:S01]  /*bd40*/  MUFU.TANH R151, R151 ;  /* 0x0000009700977308 */ /* 0x000fe20000002400 */
[-C--:B------:R-:W-:Y:S01]  /*bd50*/  FMUL.FTZ R45, R45, R4.reuse ;  /* 0x000000042d2d7220 */ /* 0x080fe20000410000 */
[----:B------:R-:W-:Y:S01]  /*bd60*/  FMUL.FTZ R47, R47, R4 ;  /* 0x000000042f2f7220 */ /* 0x000fe20000410000 */
[C---:B------:R-:W-:Y:S01]  /*bd70*/  VIADD R41, R61.reuse, 0x8 ;  /* 0x000000083d297836 */ /* 0x040fe20000000000 */
[C---:B------:R-:W-:Y:S01]  /*bd80*/  IADD3 R43, PT, PT, R61.reuse, 0x1, RZ ;  /* 0x000000013d2b7810 */ /* 0x040fe20007ffe0ff */
[C---:B------:R-:W-:Y:S01]  /*bd90*/  VIADD R63, R61.reuse, 0x18 ;  /* 0x000000183d3f7836 */ /* 0x040fe20000000000 */
[----:B------:R-:W-:Y:S01]  /*bda0*/  HMMA.16816.F32.BF16 R32, R56, R78, R32 ;  /* 0x0000004e3820723c */ /* 0x000fe20000041820 */
[-C--:B------:R-:W-:Y:S01]  /*bdb0*/  ISETP.GE.AND P1, PT, R61, R70.reuse, PT ;  /* 0x000000463d00720c */ /* 0x080fe20003f26270 */
[----:B------:R3:W-:Y:S01]  /*bdc0*/  MUFU.TANH R123, R45 ;  /* 0x0000002d007b7308 */ /* 0x0007e20000002400 */
[----:B------:R-:W-:Y:S01]  /*bdd0*/  ISETP.GE.AND P0, PT, R43, R70, PT ;  /* 0x000000462b00720c */ /* 0x000fe20003f06270 */
[----:B------:R-:W-:Y:S01]  /*bde0*/  FMUL.FTZ R44, R44, R4 ;  /* 0x000000042c2c7220 */ /* 0x000fe20000410000 */
[----:B------:R-:W-:Y:S01]  /*bdf0*/  ISETP.GE.AND P3, PT, R41, R70, PT ;  /* 0x000000462900720c */ /* 0x000fe20003f66270 */
[----:B------:R-:W-:Y:S01]  /*be00*/  FMUL.FTZ R46, R46, R4 ;  /* 0x000000042e2e7220 */ /* 0x000fe20000410000 */
[----:B------:R-:W2:Y:S01]  /*be10*/  LDSM.16.M88.4 R40, [R160+0x5800] ;  /* 0x00580000a028783b */ /* 0x000ea20000000200 */
[----:B------:R-:W-:Y:S01]  /*be20*/  HMMA.16816.F32.BF16 R48, R36, R16, R48 ;  /* 0x000000102430723c */ /* 0x000fe20000041830 */
[----:B------:R-:W-:Y:S01]  /*be30*/  VIADD R17, R61, 0x9 ;  /* 0x000000093d117836 */ /* 0x000fe20000000000 */
[----:B------:R-:W-:Y:S01]  /*be40*/  FSEL R79, R54, -INF , !P1 ;  /* 0xff800000364f7808 */ /* 0x000fe20004800000 */
[----:B------:R4:W-:Y:S01]  /*be50*/  MUFU.TANH R137, R47 ;  /* 0x0000002f00897308 */ /* 0x0009e20000002400 */
[----:B------:R-:W-:-:S02]  /*be60*/  FSEL R203, R55, -INF , !P0 ;  /* 0xff80000037cb7808 */ /* 0x000fc40004000000 */
[-C--:B------:R-:W-:Y:S01]  /*be70*/  ISETP.GE.AND P4, PT, R17, R70.reuse, PT ;  /* 0x000000461100720c */ /* 0x080fe20003f86270 */
[----:B------:R-:W-:Y:S01]  /*be80*/  VIADD R17, R61, 0x10 ;  /* 0x000000103d117836 */ /* 0x000fe20000000000 */
[----:B------:R-:W-:Y:S02]  /*be90*/  FSEL R77, R52, -INF , !P0 ;  /* 0xff800000344d7808 */ /* 0x000fe40004000000 */
[----:B------:R-:W-:Y:S01]  /*bea0*/  FSEL R71, R71, -INF , !P3 ;  /* 0xff80000047477808 */ /* 0x000fe20005800000 */
[----:B------:R-:W2:Y:S01]  /*beb0*/  MUFU.TANH R155, R155 ;  /* 0x0000009b009b7308 */ /* 0x000ea20000002400 */
[----:B------:R-:W-:Y:S01]  /*bec0*/  ISETP.GE.AND P6, PT, R17, R70, PT ;  /* 0x000000461100720c */ /* 0x000fe20003fc6270 */
[----:B------:R-:W-:Y:S01]  /*bed0*/  HMMA.16816.F32.BF16 R32, R36, R18, R32 ;  /* 0x000000122420723c */ /* 0x000fe20000041820 */
[----:B------:R-:W2:Y:S01]  /*bee0*/  LDSM.16.M88.4 R16, [R107+0x5800] ;  /* 0x005800006b10783b */ /* 0x000ea20000000200 */
[----:B---3--:R-:W-:Y:S01]  /*bef0*/  FSEL R45, R6, -INF , !P1 ;  /* 0xff800000062d7808 */ /* 0x008fe20004800000 */
[----:B------:R-:W-:-:S04]  /*bf00*/  DEPBAR.LE SB0, 0x0 ;  /* 0x000080000000791a */ /* 0x000fc80000000000 */
[----:B------:R-:W-:Y:S01]  /*bf10*/  FSEL R6, R81, -INF , !P3 ;  /* 0xff80000051067808 */ /* 0x000fe20005800000 */
[----:B-1----:R-:W-:Y:S01]  /*bf20*/  HMMA.16816.F32.BF16 R20, R56, R28, R20 ;  /* 0x0000001c3814723c */ /* 0x002fe20000041814 */
[----:B------:R-:W-:Y:S01]  /*bf30*/  FSEL R207, R82, -INF , !P4 ;  /* 0xff80000052cf7808 */ /* 0x000fe20006000000 */
[----:B----4-:R-:W-:Y:S01]  /*bf40*/  VIADD R47, R61, 0x31 ;  /* 0x000000313d2f7836 */ /* 0x010fe20000000000 */
[----:B------:R-:W-:Y:S01]  /*bf50*/  FSEL R81, R80, -INF , !P4 ;  /* 0xff80000050517808 */ /* 0x000fe20006000000 */
[----:B------:R-:W1:Y:S01]  /*bf60*/  MUFU.TANH R145, R145 ;  /* 0x0000009100917308 */ /* 0x000e620000002400 */
[----:B------:R-:W-:-:S03]  /*bf70*/  FSEL R83, R83, -INF , !P6 ;  /* 0xff80000053537808 */ /* 0x000fc60007000000 */
[----:B------:R-:W-:Y:S01]  /*bf80*/  HMMA.16816.F32.BF16 R48, R24, R8, R48 ;  /* 0x000000081830723c */ /* 0x000fe20000041830 */
[----:B------:R-:W-:-:S03]  /*bf90*/  VIADD R9, R61, 0x11 ;  /* 0x000000113d097836 */ /* 0x000fc60000000000 */
[----:B------:R-:W-:Y:S02]  /*bfa0*/  MUFU.TANH R135, R135 ;  /* 0x0000008700877308 */ /* 0x000fe40000002400 */
[-C--:B------:R-:W-:Y:S01]  /*bfb0*/  ISETP.GE.AND P2, PT, R9, R70.reuse, PT ;  /* 0x000000460900720c */ /* 0x080fe20003f46270 */
[C---:B------:R-:W-:Y:S01]  /*bfc0*/  VIADD R9, R61.reuse, 0x19 ;  /* 0x000000193d097836 */ /* 0x040fe20000000000 */
[----:B------:R-:W-:Y:S01]  /*bfd0*/  HMMA.16816.F32.BF16 R12, R56, R30, R12 ;  /* 0x0000001e380c723c */ /* 0x000fe2000004180c */
[----:B------:R-:W-:Y:S01]  /*bfe0*/  VIADD R31, R61, 0x38 ;  /* 0x000000383d1f7836 */ /* 0x000fe20000000000 */
[----:B------:R-:W-:Y:S02]  /*bff0*/  P2R R0, PR, RZ, 0x4 ;  /* 0x00000004ff007803 */ /* 0x000fe40000000000 */
[-C--:B------:R-:W-:Y:S01]  /*c000*/  ISETP.GE.AND P5, PT, R9, R70.reuse, PT ;  /* 0x000000460900720c */ /* 0x080fe20003fa6270 */
[C---:B------:R-:W-:Y:S01]  /*c010*/  VIADD R9, R61.reuse, 0x20 ;  /* 0x000000203d097836 */ /* 0x040fe20000000000 */
[----:B------:R-:W-:Y:S01]  /*c020*/  ISETP.NE.AND P3, PT, R0, RZ, PT ;  /* 0x000000ff0000720c */ /* 0x000fe20003f65270 */
[----:B------:R-:W3:Y:S01]  /*c030*/  MUFU.TANH R127, R127 ;  /* 0x0000007f007f7308 */ /* 0x000ee20000002400 */
[----:B--2---:R-:W-:Y:S01]  /*c040*/  HMMA.16816.F32.BF16 R20, R36, R40, R20 ;  /* 0x000000282414723c */ /* 0x004fe20000041814 */
[----:B------:R-:W-:Y:S01]  /*c050*/  VIADD R41, R61, 0x30 ;  /* 0x000000303d297836 */ /* 0x000fe20000000000 */
        /* <DEDUP_REMOVED lines=8> */
[----:B------:R-:W-:Y:S01]  /*c0e0*/  HMMA.16816.F32.BF16 R32, R24, R10, R32 ;  /* 0x0000000a1820723c */ /* 0x000fe20000041820 */
[----:B------:R-:W-:Y:S01]  /*c0f0*/  FSEL R55, R91, -INF , !P2 ;  /* 0xff8000005b377808 */ /* 0x000fe20005000000 */
[----:B------:R-:W-:Y:S01]  /*c100*/  MUFU.TANH R141, R141 ;  /* 0x0000008d008d7308 */ /* 0x000fe20000002400 */
[----:B------:R-:W-:Y:S01]  /*c110*/  FSEL R201, R94, -INF , !P1 ;  /* 0xff8000005ec97808 */ /* 0x000fe20004800000 */
[----:B------:R-:W-:Y:S01]  /*c120*/  FMUL.FTZ R48, R48, R4 ;  /* 0x0000000430307220 */ /* 0x000fe20000410000 */
[-C--:B------:R-:W-:Y:S01]  /*c130*/  ISETP.GE.AND P0, PT, R9, R70.reuse, PT ;  /* 0x000000460900720c */ /* 0x080fe20003f06270 */
[----:B------:R-:W-:Y:S01]  /*c140*/  VIADD R9, R61, 0x29 ;  /* 0x000000293d097836 */ /* 0x000fe20000000000 */
[----:B------:R-:W-:Y:S01]  /*c150*/  FSEL R195, R92, -INF , !P1 ;  /* 0xff8000005cc37808 */ /* 0x000fe20004800000 */
[----:B------:R-:W-:Y:S01]  /*c160*/  HMMA.16816.F32.BF16 R12, R36, R42, R12 ;  /* 0x0000002a240c723c */ /* 0x000fe2000004180c */
[----:B------:R-:W-:Y:S01]  /*c170*/  FSEL R199, R97, -INF , !P0 ;  /* 0xff80000061c77808 */ /* 0x000fe20004000000 */
[----:B------:R-:W2:Y:S01]  /*c180*/  MUFU.TANH R147, R147 ;  /* 0x0000009300937308 */ /* 0x000ea20000002400 */
[----:B------:R-:W-:Y:S01]  /*c190*/  ISETP.GE.AND P4, PT, R9, R70, PT ;  /* 0x000000460900720c */ /* 0x000fe20003f86270 */
[----:B------:R-:W-:Y:S01]  /*c1a0*/  FMUL.FTZ R50, R50, R4 ;  /* 0x0000000432327220 */ /* 0x000fe20000410000 */
[----:B------:R-:W-:-:S02]  /*c1b0*/  FSEL R9, R84, -INF , !P3 ;  /* 0xff80000054097808 */ /* 0x000fc40005800000 */
[----:B------:R-:W-:Y:S01]  /*c1c0*/  ISETP.GE.AND P3, PT, R63, R70, PT ;  /* 0x000000463f00720c */ /* 0x000fe20003f66270 */
[----:B------:R-:W-:Y:S01]  /*c1d0*/  HMMA.16816.F32.BF16 R20, R24, R16, R20 ;  /* 0x000000101814723c */ /* 0x000fe20000041814 */
[----:B------:R-:W-:Y:S01]  /*c1e0*/  VIADD R17, R61, 0x40 ;  /* 0x000000403d117836 */ /* 0x000fe20000000000 */
[----:B------:R-:W-:Y:S01]  /*c1f0*/  FSEL R191, R95, -INF , !P0 ;  /* 0xff8000005fbf7808 */ /* 0x000fe20004000000 */
[-C--:B------:R-:W-:Y:S01]  /*c200*/  FMUL.FTZ R33, R33, R4.reuse ;  /* 0x0000000421217220 */ /* 0x080fe20000410000 */
[----:B------:R-:W-:Y:S01]  /*c210*/  FSEL R89, R89, -INF , !P3 ;  /* 0xff80000059597808 */ /* 0x000fe20005800000 */
[----:B------:R-:W-:Y:S01]  /*c220*/  MUFU.TANH R129, R129 ;  /* 0x0000008100817308 */ /* 0x000fe20000002400 */
[----:B------:R-:W-:Y:S01]  /*c230*/  FSEL R29, R87, -INF , !P3 ;  /* 0xff800000571d7808 */ /* 0x000fe20005800000 */
[----:B------:R-:W-:Y:S01]  /*c240*/  FMUL.FTZ R0, R35, R4 ;  /* 0x0000000423007220 */ /* 0x000fe20000410000 */
[----:B------:R-:W-:Y:S01]  /*c250*/  ISETP.GE.AND P3, PT, R17, R70, PT ;  /* 0x000000461100720c */ /* 0x000fe20003f66270 */
[-C--:B------:R-:W-:Y:S01]  /*c260*/  FMUL.FTZ R32, R32, R4.reuse ;  /* 0x0000000420207220 */ /* 0x080fe20000410000 */
[----:B------:R-:W-:Y:S01]  /*c270*/  IADD3 R17, PT, PT, R61, 0x41, RZ ;  /* 0x000000413d117810 */ /* 0x000fe20007ffe0ff */
[----:B------:R-:W-:Y:S01]  /*c280*/  FMUL.FTZ R34, R34, R4 ;  /* 0x0000000422227220 */ /* 0x000fe20000410000 */
[-C--:B------:R-:W-:Y:S01]  /*c290*/  ISETP.GE.AND P0, PT, R41, R70.reuse, PT ;  /* 0x000000462900720c */ /* 0x080fe20003f06270 */
[----:B------:R-:W-:Y:S01]  /*c2a0*/  MUFU.TANH R63, R33 ;  /* 0x00000021003f7308 */ /* 0x000fe20000002400 */
[----:B------:R-:W-:Y:S01]  /*c2b0*/  ISETP.GE.AND P2, PT, R17, R70, PT ;  /* 0x000000461100720c */ /* 0x000fe20003f46270 */
[----:B------:R-:W-:Y:S01]  /*c2c0*/  VIADD R17, R61, 0x48 ;  /* 0x000000483d117836 */ /* 0x000fe20000000000 */
[----:B------:R-:W-:-:S02]  /*c2d0*/  FSEL R187, R187, -INF , !P0 ;  /* 0xff800000bbbb7808 */ /* 0x000fc40004000000 */
[----:B------:R-:W-:Y:S01]  /*c2e0*/  FSEL R113, R99, -INF , !P0 ;  /* 0xff80000063717808 */ /* 0x000fe20004000000 */
[----:B------:R-:W-:Y:S01]  /*c2f0*/  FMUL.FTZ R21, R21, R4 ;  /* 0x0000000415157220 */ /* 0x000fe20000410000 */
[----:B------:R-:W-:Y:S01]  /*c300*/  ISETP.GE.AND P1, PT, R17, R70, PT ;  /* 0x000000461100720c */ /* 0x000fe20003f26270 */
[----:B------:R-:W-:Y:S01]  /*c310*/  VIADD R17, R61, 0x49 ;  /* 0x000000493d117836 */ /* 0x000fe20000000000 */
[----:B------:R-:W-:Y:S01]  /*c320*/  FSEL R193, R98, -INF , !P4 ;  /* 0xff80000062c17808 */ /* 0x000fe20006000000 */
[----:B------:R4:W-:Y:S01]  /*c330*/  MUFU.TANH R33, R21 ;  /* 0x0000001500217308 */ /* 0x0009e20000002400 */
[----:B------:R-:W-:Y:S01]  /*c340*/  FSEL R197, R96, -INF , !P4 ;  /* 0xff80000060c57808 */ /* 0x000fe20006000000 */
[----:B------:R-:W-:Y:S01]  /*c350*/  FMUL.FTZ R20, R20, R4 ;  /* 0x0000000414147220 */ /* 0x000fe20000410000 */
[-C--:B------:R-:W-:Y:S01]  /*c360*/  ISETP.GE.AND P0, PT, R17, R70.reuse, PT ;  /* 0x000000461100720c */ /* 0x080fe20003f06270 */
[----:B------:R-:W-:Y:S01]  /*c370*/  VIADD R17, R61, 0x50 ;  /* 0x000000503d117836 */ /* 0x000fe20000000000 */
[----:B------:R-:W-:Y:S01]  /*c380*/  ISETP.GE.AND P4, PT, R47, R70, PT ;  /* 0x000000462f00720c */ /* 0x000fe20003f86270 */
[-C--:B------:R-:W-:Y:S01]  /*c390*/  FMUL.FTZ R22, R22, R4.reuse ;  /* 0x0000000416167220 */ /* 0x080fe20000410000 */
[----:B------:R-:W-:Y:S01]  /*c3a0*/  FSEL R11, R85, -INF , !P6 ;  /* 0xff800000550b7808 */ /* 0x000fe20007000000 */
[----:B------:R-:W2:Y:S01]  /*c3b0*/  MUFU.TANH R143, R143 ;  /* 0x0000008f008f7308 */ /* 0x000ea20000002400 */
[----:B------:R-:W-:Y:S01]  /*c3c0*/  FSEL R189, R189, -INF , !P4 ;  /* 0xff800000bdbd7808 */ /* 0x000fe20006000000 */
[----:B------:R-:W-:Y:S01]  /*c3d0*/  FMUL.FTZ R23, R23, R4 ;  /* 0x0000000417177220 */ /* 0x000fe20000410000 */
[----:B------:R-:W-:-:S02]  /*c3e0*/  FSEL R159, R159, -INF , !P4 ;  /* 0xff8000009f9f7808 */ /* 0x000fc40006000000 */
[-C--:B------:R-:W-:Y:S01]  /*c3f0*/  ISETP.GE.AND P6, PT, R31, R70.reuse, PT ;  /* 0x000000461f00720c */ /* 0x080fe20003fc6270 */
[----:B------:R-:W-:Y:S01]  /*c400*/  VIADD R31, R61, 0x39 ;  /* 0x000000393d1f7836 */ /* 0x000fe20000000000 */
[-C--:B------:R-:W-:Y:S01]  /*c410*/  ISETP.GE.AND P4, PT, R17, R70.reuse, PT ;  /* 0x000000461100720c */ /* 0x080fe20003f86270 */
[----:B------:R-:W-:Y:S01]  /*c420*/  MUFU.TANH R105, R49 ;  /* 0x0000003100697308 */ /* 0x000fe20000002400 */
[----:B----4-:R-:W-:Y:S01]  /*c430*/  VIADD R21, R61, 0x61 ;  /* 0x000000613d157836 */ /* 0x010fe20000000000 */
[----:B------:R-:W-:Y:S01]  /*c440*/  HMMA.16816.F32.BF16 R16, R24, R18, R12 ;  /* 0x000000121810723c */ /* 0x000fe2000004180c */
[----:B------:R-:W-:Y:S01]  /*c450*/  FSEL R173, R173, -INF , !P6 ;  /* 0xff800000adad7808 */ /* 0x000fe20007000000 */
[----:B------:R-:W-:Y:S01]  /*c460*/  VIADD R25, R61, 0x60 ;  /* 0x000000603d197836 */ /* 0x000fe20000000000 */
[----:B------:R-:W-:Y:S01]  /*c470*/  FSEL R157, R157, -INF , !P6 ;  /* 0xff8000009d9d7808 */ /* 0x000fe20007000000 */
[C---:B------:R-:W-:Y:S01]  /*c480*/  VIADD R15, R61.reuse, 0x58 ;  /* 0x000000583d0f7836 */ /* 0x040fe20000000000 */
[----:B------:R-:W-:Y:S01]  /*c490*/  FSEL R73, R90, -INF , !P5 ;  /* 0xff8000005a497808 */ /* 0x000fe20006800000 */
[----:B------:R-:W4:Y:S01]  /*c4a0*/  MUFU.TANH R117, R51 ;  /* 0x0000003300757308 */ /* 0x000f220000002400 */
[----:B------:R-:W-:Y:S01]  /*c4b0*/  FSEL R75, R88, -INF , !P5 ;  /* 0xff800000584b7808 */ /* 0x000fe20006800000 */
[----:B------:R-:W-:Y:S01]  /*c4c0*/  VIADD R13, R61, 0x59 ;  /* 0x000000593d0d7836 */ /* 0x000fe20000000000 */
[-C--:B------:R-:W-:Y:S01]  /*c4d0*/  ISETP.GE.AND P6, PT, R21, R70.reuse, PT ;  /* 0x000000461500720c */ /* 0x080fe20003fc6270 */
[----:B------:R-:W-:Y:S01]  /*c4e0*/  VIADD R21, R61, 0x68 ;  /* 0x000000683d157836 */ /* 0x000fe20000000000 */
[----:B------:R-:W-:Y:S01]  /*c4f0*/  ISETP.GE.AND P5, PT, R31, R70, PT ;  /* 0x000000461f00720c */ /* 0x000fe20003fa6270 */
[----:B------:R-:W-:Y:S01]  /*c500*/  VIADD R31, R61, 0x51 ;  /* 0x000000513d1f7836 */ /* 0x000fe20000000000 */
[----:B------:R-:W-:Y:S01]  /*c510*/  FSEL R155, R155, -INF , !P2 ;  /* 0xff8000009b9b7808 */ /* 0x000fe20005000000 */
[----:B------:R-:W-:Y:S01]  /*c520*/  MUFU.TANH R149, R149 ;  /* 0x0000009500957308 */ /* 0x000fe20000002400 */
[----:B------:R-:W-:-:S02]  /*c530*/  FSEL R121, R121, -INF , !P5 ;  /* 0xff80000079797808 */ /* 0x000fc40006800000 */
[----:B------:R-:W-:Y:S02]  /*c540*/  FSEL R119, R119, -INF , !P5 ;  /* 0xff80000077777808 */ /* 0x000fe40006800000 */
[-C--:B------:R-:W-:Y:S01]  /*c550*/  ISETP.GE.AND P5, PT, R21, R70.reuse, PT ;  /* 0x000000461500720c */ /* 0x080fe20003fa6270 */
[----:B------:R-:W-:Y:S01]  /*c560*/  VIADD R21, R61, 0x69 ;  /* 0x000000693d157836 */ /* 0x000fe20000000000 */
[----:B------:R-:W-:Y:S01]  /*c570*/  FSEL R151, R151, -INF , !P2 ;  /* 0xff80000097977808 */ /* 0x000fe20005000000 */
[----:B------:R-:W4:Y:S01]  /*c580*/  MUFU.TANH R153, R153 ;  /* 0x0000009900997308 */ /* 0x000f220000002400 */
[----:B------:R-:W-:Y:S01]  /*c590*/  ISETP.GE.AND P2, PT, R25, R70, PT ;  /* 0x000000461900720c */ /* 0x000fe20003f46270 */
[-C--:B------:R-:W-:Y:S01]  /*c5a0*/  FMUL.FTZ R16, R16, R4.reuse ;  /* 0x0000000410107220 */ /* 0x080fe20000410000 */
[----:B-1----:R-:W-:Y:S01]  /*c5b0*/  FSEL R145, R145, -INF , !P4 ;  /* 0xff80000091917808 */ /* 0x002fe20006000000 */
[-C--:B------:R-:W-:Y:S01]  /*c5c0*/  FMUL.FTZ R17, R17, R4.reuse ;  /* 0x0000000411117220 */ /* 0x080fe20000410000 */
[----:B------:R-:W-:Y:S01]  /*c5d0*/  FSEL R131, R131, -INF , !P4 ;  /* 0xff80000083837808 */ /* 0x000fe20006000000 */
[-C--:B------:R-:W-:Y:S01]  /*c5e0*/  FMUL.FTZ R18, R18, R4.reuse ;  /* 0x0000000412127220 */ /* 0x080fe20000410000 */
[----:B---3--:R-:W-:Y:S01]  /*c5f0*/  FSEL R127, R127, -INF , !P3 ;  /* 0xff8000007f7f7808 */ /* 0x008fe20005800000 */
[----:B------:R-:W-:Y:S01]  /*c600*/  MUFU.TANH R125, R44 ;  /* 0x0000002c007d7308 */ /* 0x000fe20000002400 */
[----:B------:R-:W-:Y:S01]  /*c610*/  FSEL R135, R135, -INF , !P3 ;  /* 0xff80000087877808 */ /* 0x000fe20005800000 */
[----:B------:R-:W-:Y:S01]  /*c620*/  FMUL.FTZ R19, R19, R4 ;  /* 0x0000000413137220 */ /* 0x000fe20000410000 */
[----:B------:R-:W-:Y:S01]  /*c630*/  ISETP.GE.AND P4, PT, R21, R70, PT ;  /* 0x000000461500720c */ /* 0x000fe20003f86270 */
[----:B------:R-:W-:Y:S01]  /*c640*/  VIADD R21, R61, 0x70 ;  /* 0x000000703d157836 */ /* 0x000fe20000000000 */
[----:B------:R-:W-:-:S02]  /*c650*/  P2R R8, PR, RZ, 0x4 ;  /* 0x00000004ff087803 */ /* 0x000fc40000000000 */
[----:B------:R-:W-:Y:S01]  /*c660*/  ISETP.GE.AND P3, PT, R31, R70, PT ;  /* 0x000000461f00720c */ /* 0x000fe20003f66270 */
[----:B------:R-:W1:Y:S01]  /*c670*/  MUFU.TANH R139, R46 ;  /* 0x0000002e008b7308 */ /* 0x000e620000002400 */
[----:B--2---:R-:W-:Y:S02]  /*c680*/  FSEL R147, R147, -INF , !P0 ;  /* 0xff80000093937808 */ /* 0x004fe40004000000 */
[----:B------:R-:W-:Y:S02]  /*c690*/  FSEL R141, R141, -INF , !P0 ;  /* 0xff8000008d8d7808 */ /* 0x000fe40004000000 */
[----:B------:R-:W-:Y:S02]  /*c6a0*/  FSEL R143, R143, -INF , !P3 ;  /* 0xff8000008f8f7808 */ /* 0x000fe40005800000 */
[----:B------:R-:W-:Y:S01]  /*c6b0*/  FSEL R129, R129, -INF , !P3 ;  /* 0xff80000081817808 */ /* 0x000fe20005800000 */
[----:B------:R-:W-:Y:S01]  /*c6c0*/  MUFU.TANH R109, R48 ;  /* 0x00000030006d7308 */ /* 0x000fe20000002400 */
[----:B------:R-:W-:-:S02]  /*c6d0*/  ISETP.NE.AND P0, PT, R8, RZ, PT ;  /* 0x000000ff0800720c */ /* 0x000fc40003f05270 */
[----:B------:R-:W-:Y:S02]  /*c6e0*/  ISETP.GE.AND P3, PT, R21, R70, PT ;  /* 0x000000461500720c */ /* 0x000fe40003f66270 */
[----:B----4-:R-:W-:Y:S02]  /*c6f0*/  FSEL R117, R117, -INF , !P6 ;  /* 0xff80000075757808 */ /* 0x010fe40007000000 */
[----:B------:R-:W-:Y:S01]  /*c700*/  FSEL R105, R105, -INF , !P6 ;  /* 0xff80000069697808 */ /* 0x000fe20007000000 */
[----:B------:R-:W2:Y:S01]  /*c710*/  MUFU.TANH R115, R50 ;  /* 0x0000003200737308 */ /* 0x000ea20000002400 */
[----:B------:R-:W-:Y:S02]  /*c720*/  ISETP.GT.AND P6, PT, R179, R170, PT ;  /* 0x000000aab300720c */ /* 0x000fe40003fc4270 */
[----:B------:R-:W-:Y:S02]  /*c730*/  FSEL R153, R153, -INF , !P1 ;  /* 0xff80000099997808 */ /* 0x000fe40004800000 */
[----:B------:R-:W-:-:S02]  /*c740*/  FSEL R149, R149, -INF , !P1 ;  /* 0xff80000095957808 */ /* 0x000fc40004800000 */
[-C--:B------:R-:W-:Y:S01]  /*c750*/  ISETP.GE.AND P2, PT, R15, R70.reuse, PT ;  /* 0x000000460f00720c */ /* 0x080fe20003f46270 */
[----:B------:R-:W3:Y:S01]  /*c760*/  MUFU.TANH R103, R32 ;  /* 0x0000002000677308 */ /* 0x000ee20000002400 */
[----:B------:R-:W-:Y:S01]  /*c770*/  ISETP.GE.AND P1, PT, R13, R70, PT ;  /* 0x000000460d00720c */ /* 0x000fe20003f26270 */
[----:B------:R-:W-:Y:S01]  /*c780*/  VIADD R15, R61, 0x71 ;  /* 0x000000713d0f7836 */ /* 0x000fe20000000000 */
[----:B-1----:R-:W-:Y:S01]  /*c790*/  FSEL R139, R139, -INF , !P2 ;  /* 0xff8000008b8b7808 */ /* 0x002fe20005000000 */
[----:B------:R-:W-:Y:S01]  /*c7a0*/  VIADD R13, R61, 0x78 ;  /* 0x000000783d0d7836 */ /* 0x000fe20000000000 */
[----:B------:R-:W-:Y:S01]  /*c7b0*/  FSEL R125, R125, -INF , !P2 ;  /* 0xff8000007d7d7808 */ /* 0x000fe20005000000 */
[----:B------:R-:W-:Y:S01]  /*c7c0*/  VIADD R61, R61, 0x79 ;  /* 0x000000793d3d7836 */ /* 0x000fe20000000000 */
[----:B------:R-:W-:Y:S01]  /*c7d0*/  FSEL R137, R137, -INF , !P1 ;  /* 0xff80000089897808 */ /* 0x000fe20004800000 */
[----:B------:R-:W1:Y:S01]  /*c7e0*/  MUFU.TANH R111, R34 ;  /* 0x00000022006f7308 */ /* 0x000e620000002400 */
[----:B------:R-:W-:-:S02]  /*c7f0*/  FSEL R123, R123, -INF , !P1 ;  /* 0xff8000007b7b7808 */ /* 0x000fc40004800000 */
[----:B--2---:R-:W-:Y:S02]  /*c800*/  FSEL R115, R115, -INF , !P0 ;  /* 0xff80000073737808 */ /* 0x004fe40004000000 */
[----:B------:R-:W-:Y:S02]  /*c810*/  FSEL R109, R109, -INF , !P0 ;  /* 0xff8000006d6d7808 */ /* 0x000fe40004000000 */
[-C--:B------:R-:W-:Y:S01]  /*c820*/  ISETP.GE.AND P2, PT, R15, R70.reuse, PT ;  /* 0x000000460f00720c */ /* 0x080fe20003f46270 */
[----:B------:R-:W2:Y:S01]  /*c830*/  MUFU.TANH R0, R0 ;  /* 0x0000000000007308 */ /* 0x000ea20000002400 */
[-C--:B------:R-:W-:Y:S02]  /*c840*/  ISETP.GE.AND P1, PT, R13, R70.reuse, PT ;  /* 0x000000460d00720c */ /* 0x080fe40003f26270 */
[----:B------:R-:W-:Y:S02]  /*c850*/  ISETP.GE.AND P0, PT, R61, R70, PT ;  /* 0x000000463d00720c */ /* 0x000fe40003f06270 */
[----:B---3--:R-:W-:-:S02]  /*c860*/  FSEL R103, R103, -INF , !P5 ;  /* 0xff80000067677808 */ /* 0x008fc40006800000 */
[----:B------:R-:W-:Y:S01]  /*c870*/  FSEL R63, R63, -INF , !P4 ;  /* 0xff8000003f3f7808 */ /* 0x000fe20006000000 */
        /* <DEDUP_REMOVED lines=32> */
.L_x_12503:
        /* <DEDUP_REMOVED lines=60> */
.L_x_12504:
[----:B------:R-:W-:Y:S05]  /*ce40*/  BSYNC.RECONVERGENT B0 ;  /* 0x0000000000007941 */ /* 0x000fea0003800200 */
.L_x_12502:
        /* <DEDUP_REMOVED lines=30> */
.L_x_12501:
[----:B------:R-:W-:Y:S05]  /*d030*/  BSYNC.RECONVERGENT B1 ;  /* 0x0000000000017941 */ /* 0x000fea0003800200 */
.L_x_12500:
        /* <DEDUP_REMOVED lines=70> */
[-C--:B------:R-:W-:Y:S01]  /*d4a0*/  FFMA.FTZ R32, R29, R23.reuse, -R26 ;  /* 0x000000171d207223 */ /* 0x080fe2000001081a */
[----:B------:R-:W2:Y:S01]  /*d4b0*/  LDSM.16.MT88.4 R8, [R162+0x6800] ;  /* 0x00680000a208783b */ /* 0x000ea20000004200 */
[-CC-:B------:R-:W-:Y:S01]  /*d4c0*/  FFMA.FTZ R35, R205, R23.reuse, -R22.reuse ;  /* 0x00000017cd237223 */ /* 0x180fe20000010816 */
[-C--:B------:R-:W-:Y:S01]  /*d4d0*/  FFMA.FTZ R30, R89, R23.reuse, -R22 ;  /* 0x00000017591e7223 */ /* 0x080fe20000010816 */
[-CC-:B------:R-:W-:Y:S01]  /*d4e0*/  FFMA.FTZ R37, R83, R23.reuse, -R26.reuse ;  /* 0x0000001753257223 */ /* 0x180fe2000001081a */
[----:B------:R-:W3:Y:S01]  /*d4f0*/  MUFU.EX2 R44, R44 ;  /* 0x0000002c002c7308 */ /* 0x000ee20000000800 */
[-C--:B------:R-:W-:Y:S01]  /*d500*/  FFMA.FTZ R29, R75, R23.reuse, -R26 ;  /* 0x000000174b1d7223 */ /* 0x080fe2000001081a */
[-CC-:B------:R-:W-:Y:S01]  /*d510*/  FFMA.FTZ R27, R73, R23.reuse, -R22.reuse ;  /* 0x00000017491b7223 */ /* 0x180fe20000010816 */
[-C--:B------:R-:W-:Y:S01]  /*d520*/  FFMA.FTZ R28, R57, R23.reuse, -R22 ;  /* 0x00000017391c7223 */ /* 0x080fe20000010816 */
[-C--:B------:R-:W-:Y:S01]  /*d530*/  FFMA.FTZ R57, R55, R23.reuse, -R26 ;  /* 0x0000001737397223 */ /* 0x080fe2000001081a */
        /* <DEDUP_REMOVED lines=58> */
[----:B------:R-:W-:Y:S01]  /*d8e0*/  FFMA.FTZ R31, R31, R23, -R26 ;  /* 0x000000171f1f7223 */ /* 0x000fe2000001081a */
[----:B------:R-:W-:Y:S01]  /*d8f0*/  MUFU.EX2 R35, R35 ;  /* 0x0000002300237308 */ /* 0x000fe20000000800 */
[----:B----4-:R-:W-:Y:S01]  /*d900*/  F2FP.BF16.F32.PACK_AB R70, R38, R41 ;  /* 0x000000292646723e */ /* 0x010fe200000010ff */
[----:B------:R-:W-:Y:S01]  /*d910*/  FADD.FTZ R41, R41, R42 ;  /* 0x0000002a29297221 */ /* 0x000fe20000010000 */
[----:B------:R-:W-:Y:S01]  /*d920*/  FFMA.FTZ R186, R24, R23, -R26 ;  /* 0x0000001718ba7223 */ /* 0x000fe2000001081a */
[----:B------:R-:W-:-:S02]  /*d930*/  ISETP.GE.AND P0, PT, R53, R170, PT ;  /* 0x000000aa3500720c */ /* 0x000fc40003f06270 */
[----:B------:R-:W-:Y:S02]  /*d940*/  FADD.FTZ R38, R38, R41 ;  /* 0x0000002926267221 */ /* 0x000fe40000010000 */
[----:B------:R-:W-:Y:S01]  /*d950*/  MUFU.EX2 R30, R30 ;  /* 0x0000001e001e7308 */ /* 0x000fe20000000800 */
[C---:B------:R-:W-:Y:S07]  /*d960*/  HMMA.16816.F32.BF16 R96, R68.reuse, R92, RZ ;  /* 0x0000005c4460723c */ /* 0x040fee00000418ff */
[----:B------:R-:W3:Y:S01]  /*d970*/  MUFU.EX2 R37, R37 ;  /* 0x0000002500257308 */ /* 0x000ee20000000800 */
[C---:B------:R-:W-:Y:S07]  /*d980*/  HMMA.16816.F32.BF16 R92, R68.reuse, R94, RZ ;  /* 0x0000005e445c723c */ /* 0x040fee00000418ff */
[----:B------:R-:W4:Y:S01]  /*d990*/  MUFU.EX2 R36, R36 ;  /* 0x0000002400247308 */ /* 0x000f220000000800 */
[C---:B------:R-:W-:Y:S07]  /*d9a0*/  HMMA.16816.F32.BF16 R88, R68.reuse, R84, RZ ;  /* 0x000000544458723c */ /* 0x040fee00000418ff */
[----:B------:R-:W-:Y:S01]  /*d9b0*/  MUFU.EX2 R32, R32 ;  /* 0x0000002000207308 */ /* 0x000fe20000000800 */
[----:B------:R-:W-:Y:S01]  /*d9c0*/  HMMA.16816.F32.BF16 R84, R68, R86, RZ ;  /* 0x000000564454723c */ /* 0x000fe200000418ff */
[----:B---3--:R-:W-:-:S06]  /*d9d0*/  FADD.FTZ R33, R37, R38 ;  /* 0x0000002625217221 */ /* 0x008fcc0000010000 */
[----:B------:R-:W3:Y:S01]  /*d9e0*/  MUFU.EX2 R29, R29 ;  /* 0x0000001d001d7308 */ /* 0x000ee20000000800 */
[----:B-1----:R-:W-:Y:S01]  /*d9f0*/  HMMA.16816.F32.BF16 R80, R68, R76, RZ ;  /* 0x0000004c4450723c */ /* 0x002fe200000418ff */
[----:B----4-:R-:W-:-:S06]  /*da00*/  FADD.FTZ R33, R36, R33 ;  /* 0x0000002124217221 */ /* 0x010fcc0000010000 */
[----:B------:R-:W1:Y:S01]  /*da10*/  MUFU.EX2 R27, R27 ;  /* 0x0000001b001b7308 */ /* 0x000e620000000800 */
[C---:B------:R-:W-:Y:S07]  /*da20*/  HMMA.16816.F32.BF16 R76, R68.reuse, R78, RZ ;  /* 0x0000004e444c723c */ /* 0x040fee00000418ff */
[----:B------:R-:W-:Y:S01]  /*da30*/  MUFU.EX2 R28, R28 ;  /* 0x0000001c001c7308 */ /* 0x000fe20000000800 */
[----:B------:R-:W-:Y:S01]  /*da40*/  HMMA.16816.F32.BF16 R72, R68, R4, RZ ;  /* 0x000000044448723c */ /* 0x000fe200000418ff */
[----:B------:R-:W-:-:S02]  /*da50*/  F2FP.BF16.F32.PACK_AB R4, R36, R37 ;  /* 0x000000252404723e */ /* 0x000fc400000010ff */
[----:B------:R-:W-:Y:S01]  /*da60*/  F2FP.BF16.F32.PACK_AB R5, R35, R40 ;  /* 0x000000282305723e */ /* 0x000fe200000010ff */
[----:B------:R-:W-:-:S03]  /*da70*/  FADD.FTZ R40, R40, R43 ;  /* 0x0000002b28287221 */ /* 0x000fc60000010000 */
[----:B------:R-:W-:Y:S01]  /*da80*/  MUFU.EX2 R25, R25 ;  /* 0x0000001900197308 */ /* 0x000fe20000000800 */
[----:B------:R-:W-:Y:S01]  /*da90*/  HMMA.16816.F32.BF16 R68, R68, R6, RZ ;  /* 0x000000064444723c */ /* 0x000fe200000418ff */
[----:B---3--:R-:W-:Y:S01]  /*daa0*/  F2FP.BF16.F32.PACK_AB R6, R29, R32 ;  /* 0x000000201d06723e */ /* 0x008fe200000010ff */
[----:B------:R-:W-:Y:S01]  /*dab0*/  FADD.FTZ R35, R35, R40 ;  /* 0x0000002823237221 */ /* 0x000fe20000010000 */
[----:B-1----:R-:W-:-:S03]  /*dac0*/  F2FP.BF16.F32.PACK_AB R7, R27, R30 ;  /* 0x0000001e1b07723e */ /* 0x002fc600000010ff */
[----:B------:R-:W-:Y:S01]  /*dad0*/  FADD.FTZ R30, R30, R35 ;  /* 0x000000231e1e7221 */ /* 0x000fe20000010000 */
[----:B------:R-:W-:Y:S03]  /*dae0*/  MUFU.EX2 R3, R3 ;  /* 0x0000000300037308 */ /* 0x000fe60000000800 */
[----:B--2---:R-:W-:Y:S01]  /*daf0*/  HMMA.16816.F32.BF16 R96, R4, R8, R96 ;  /* 0x000000080460723c */ /* 0x004fe20000041860 */
        /* <DEDUP_REMOVED lines=22> */
[----:B----4-:R-:W-:Y:S01]  /*dc60*/  F2FP.BF16.F32.PACK_AB R6, R55, R46 ;  /* 0x0000002e3706723e */ /* 0x010fe200000010ff */
[----:B------:R-:W-:Y:S01]  /*dc70*/  FADD.FTZ R28, R28, R27 ;  /* 0x0000001b1c1c7221 */ /* 0x000fe20000010000 */
[----:B-----5:R-:W-:-:S03]  /*dc80*/  F2FP.BF16.F32.PACK_AB R7, R48, R3 ;  /* 0x000000033007723e */ /* 0x020fc600000010ff */
        /* <DEDUP_REMOVED lines=183> */
.L_x_12512:
        /* <DEDUP_REMOVED lines=78> */
.L_x_12507:
[----:B------:R-:W-:Y:S05]  /*ece0*/  BSYNC.RECONVERGENT B0 ;  /* 0x0000000000007941 */ /* 0x000fea0003800200 */
.L_x_12506:
[----:B------:R-:W1:Y:S01]  /*ecf0*/  S2UR UR7, SR_CgaCtaId ;  /* 0x00000000000779c3 */ /* 0x000e620000008800 */
[----:B------:R-:W-:Y:S01]  /*ed00*/  SHF.L.U32 R2, R0, 0x3, RZ ;  /* 0x0000000300027819 */ /* 0x000fe200000006ff */
[----:B------:R-:W-:Y:S01]  /*ed10*/  UMOV UR9, 0x400 ;  /* 0x0000040000097882 */ /* 0x000fe20000000000 */
[----:B------:R-:W-:Y:S01]  /*ed20*/  IADD3 R4, P0, PT, R187, R174, RZ ;  /* 0x000000aebb047210 */ /* 0x000fe20007f1e0ff */
[----:B------:R-:W-:Y:S01]  /*ed30*/  BSSY.RECONVERGENT B1, `(.L_x_12508) ;  /* 0x0000171000017945 */ /* 0x000fe20003800200 */
[----:B------:R-:W-:Y:S02]  /*ed40*/  LOP3.LUT R3, R2, 0x1c0, RZ, 0xc0, !PT ;  /* 0x000001c002037812 */ /* 0x000fe400078ec0ff */
[----:B------:R-:W-:Y:S02]  /*ed50*/  IADD3.X R5, PT, PT, R182, R175, RZ, P0, !PT ;  /* 0x000000afb6057210 */ /* 0x000fe400007fe4ff */
[----:B------:R-:W-:Y:S02]  /*ed60*/  LOP3.LUT R3, R3, 0x38, R0, 0xf8, !PT ;  /* 0x0000003803037812 */ /* 0x000fe400078ef800 */
[-C--:B------:R-:W-:Y:S02]  /*ed70*/  IADD3 R6, P0, PT, R4, R187.reuse, RZ ;  /* 0x000000bb04067210 */ /* 0x080fe40007f1e0ff */
[--C-:B------:R-:W-:Y:S02]  /*ed80*/  LOP3.LUT R3, R3, 0x38, R2.reuse, 0x78, !PT ;  /* 0x0000003803037812 */ /* 0x100fe400078e7802 */
[-C--:B------:R-:W-:Y:S02]  /*ed90*/  IADD3.X R7, PT, PT, R5, R182.reuse, RZ, P0, !PT ;  /* 0x000000b605077210 */ /* 0x080fe400007fe4ff */
[----:B------:R-:W-:Y:S02]  /*eda0*/  LOP3.LUT R2, R3, 0x1e00, R2, 0xf8, !PT ;  /* 0x00001e0003027812 */ /* 0x000fe400078ef802 */
[-C--:B------:R-:W-:Y:S02]  /*edb0*/  IADD3 R8, P0, PT, R6, R187.reuse, RZ ;  /* 0x000000bb06087210 */ /* 0x080fe40007f1e0ff */
[----:B------:R-:W-:Y:S02]  /*edc0*/  IADD3 R179, PT, PT, R179, -0x1, RZ ;  /* 0xffffffffb3b37810 */ /* 0x000fe40007ffe0ff */
[-C--:B------:R-:W-:Y:S01]  /*edd0*/  IADD3.X R9, PT, PT, R7, R182.reuse, RZ, P0, !PT ;  /* 0x000000b607097210 */ /* 0x080fe200007fe4ff */
[----:B-1----:R-:W-:Y:S01]  /*ede0*/  ULEA UR6, UR7, UR9, 0x18 ;  /* 0x0000000907067291 */ /* 0x002fe2000f8ec0ff */
[-C--:B------:R-:W-:Y:S04]  /*edf0*/  IADD3 R10, P0, PT, R8, R187.reuse, RZ ;  /* 0x000000bb080a7210 */ /* 0x080fe80007f1e0ff */
[-C--:B------:R-:W-:Y:S02]  /*ee00*/  IADD3.X R11, PT, PT, R9, R182.reuse, RZ, P0, !PT ;  /* 0x000000b6090b7210 */ /* 0x080fe400007fe4ff */
[----:B------:R-:W-:Y:S02]  /*ee10*/  LEA R3, R2, UR6, 0x1 ;  /* 0x0000000602037c11 */ /* 0x000fe4000f8e08ff */
[-C--:B------:R-:W-:Y:S03]  /*ee20*/  IADD3 R12, P0, PT, R10, R187.reuse, RZ ;  /* 0x000000bb0a0c7210 */ /* 0x080fe60007f1e0ff */
[----:B------:R-:W-:Y:S01]  /*ee30*/  @!PT LDS RZ, [RZ] ;  /* 0x00000000fffff984 */ /* 0x000fe20000000800 */
[----:B------:R-:W-:Y:S01]  /*ee40*/  @!PT LDS RZ, [RZ] ;  /* 0x00000000fffff984 */ /* 0x000fe20000000800 */
[----:B------:R-:W-:Y:S01]  /*ee50*/  @!PT LDS RZ, [RZ] ;  /* 0x00000000fffff984 */ /* 0x000fe20000000800 */
[----:B------:R-:W-:Y:S01]  /*ee60*/  LDGSTS.E.BYPASS.LTC128B.128 [R3+0x6000], desc[UR4][R174.64] ;  /* 0x06000000ae037fae */ /* 0x000fe2000b981a04 */
[-C--:B------:R-:W-:Y:S02]  /*ee70*/  IADD3.X R13, PT, PT, R11, R182.reuse, RZ, P0, !PT ;  /* 0x000000b60b0d7210 */ /* 0x080fe400007fe4ff */
[-C--:B------:R-:W-:Y:S04]  /*ee80*/  IADD3 R14, P0, PT, R12, R187.reuse, RZ ;  /* 0x000000bb0c0e7210 */ /* 0x080fe80007f1e0ff */
[-C--:B------:R-:W-:Y:S01]  /*ee90*/  IADD3.X R15, PT, PT, R13, R182.reuse, RZ, P0, !PT ;  /* 0x000000b60d0f7210 */ /* 0x080fe200007fe4ff */
[----:B------:R-:W-:Y:S01]  /*eea0*/  LDGSTS.E.BYPASS.LTC128B.128 [R3+0x6800], desc[UR4][R4.64] ;  /* 0x0680000004037fae */ /* 0x000fe2000b981a04 */
[----:B------:R-:W-:Y:S04]  /*eeb0*/  IADD3 R16, P0, PT, R14, R187, RZ ;  /* 0x000000bb0e107210 */ /* 0x000fe80007f1e0ff */
[----:B------:R-:W-:Y:S02]  /*eec0*/  IADD3.X R17, PT, PT, R15, R182, RZ, P0, !PT ;  /* 0x000000b60f117210 */ /* 0x000fe400007fe4ff */
[----:B------:R-:W-:Y:S01]  /*eed0*/  ISETP.GT.AND P0, PT, R179, R170, PT ;  /* 0x000000aab300720c */ /* 0x000fe20003f04270 */
[----:B------:R1:W-:Y:S08]  /*eee0*/  LDGSTS.E.BYPASS.LTC128B.128 [R3+0x7000], desc[UR4][R6.64] ;  /* 0x0700000006037fae */ /* 0x0003f0000b981a04 */
[----:B------:R-:W-:Y:S08]  /*eef0*/  LDGSTS.E.BYPASS.LTC128B.128 [R3+0x7800], desc[UR4][R8.64] ;  /* 0x0780000008037fae */ /* 0x000ff0000b981a04 */
[----:B------:R2:W-:Y:S08]  /*ef00*/  LDGSTS.E.BYPASS.LTC128B.128 [R3+0x8000], desc[UR4][R10.64] ;  /* 0x080000000a037fae */ /* 0x0005f0000b981a04 */
[----:B------:R-:W-:Y:S08]  /*ef10*/  LDGSTS.E.BYPASS.LTC128B.128 [R3+0x8800], desc[UR4][R12.64] ;  /* 0x088000000c037fae */ /* 0x000ff0000b981a04 */
[----:B------:R3:W-:Y:S08]  /*ef20*/  LDGSTS.E.BYPASS.LTC128B.128 [R3+0x9000], desc[UR4][R14.64] ;  /* 0x090000000e037fae */ /* 0x0007f0000b981a04 */
[----:B------:R4:W-:Y:S08]  /*ef30*/  LDGSTS.E.BYPASS.LTC128B.128 [R3+0x9800], desc[UR4][R16.64] ;  /* 0x0980000010037fae */ /* 0x0009f0000b981a04 */
[----:B------:R-:W-:Y:S08]  /*ef40*/  LDSM.16.M88.4 R108, [R167] ;  /* 0x00000000a76c783b */ /* 0x000ff00000000200 */
[----:B------:R-:W1:Y:S08]  /*ef50*/  LDSM.16.M88.4 R112, [R166+0x2000] ;  /* 0x00200000a670783b */ /* 0x000e700000000200 */
[----:B------:R-:W3:Y:S08]  /*ef60*/  LDSM.16.M88.4 R116, [R166+0x2800] ;  /* 0x00280000a674783b */ /* 0x000ef00000000200 */
[----:B------:R-:W5:Y:S08]  /*ef70*/  LDSM.16.M88.4 R120, [R166+0x3000] ;  /* 0x00300000a678783b */ /* 0x000f700000000200 */
[----:B------:R-:W5:Y:S08]  /*ef80*/  LDSM.16.M88.4 R124, [R166+0x3800] ;  /* 0x00380000a67c783b */ /* 0x000f700000000200 */
[----:B------:R-:W5:Y:S01]  /*ef90*/  LDSM.16.M88.4 R128, [R166+0x4000] ;  /* 0x00400000a680783b */ /* 0x000f620000000200 */
[C---:B-1----:R-:W-:Y:S07]  /*efa0*/  HMMA.16816.F32.BF16 R4, R108.reuse, R112, RZ ;  /* 0x000000706c04723c */ /* 0x042fee00000418ff */
[----:B------:R-:W1:Y:S01]  /*efb0*/  LDSM.16.M88.4 R132, [R166+0x4800] ;  /* 0x00480000a684783b */ /* 0x000e620000000200 */
[C---:B--2---:R-:W-:Y:S07]  /*efc0*/  HMMA.16816.F32.BF16 R8, R108.reuse, R114, RZ ;  /* 0x000000726c08723c */ /* 0x044fee00000418ff */
[----:B------:R-:W2:Y:S01]  /*efd0*/  LDSM.16.M88.4 R136, [R166+0x5000] ;  /* 0x00500000a688783b */ /* 0x000ea20000000200 */
[C---:B---3--:R-:W-:Y:S07]  /*efe0*/  HMMA.16816.F32.BF16 R12, R108.reuse, R116, RZ ;  /* 0x000000746c0c723c */ /* 0x048fee00000418ff */
[----:B------:R-:W3:Y:S01]  /*eff0*/  LDSM.16.M88.4 R140, [R166+0x5800] ;  /* 0x00580000a68c783b */ /* 0x000ee20000000200 */
[C---:B----4-:R-:W-:Y:S07]  /*f000*/  HMMA.16816.F32.BF16 R16, R108.reuse, R118, RZ ;  /* 0x000000766c10723c */ /* 0x050fee00000418ff */
[----:B------:R-:W-:Y:S01]  /*f010*/  LDSM.16.M88.4 R144, [R165] ;  /* 0x00000000a590783b */ /* 0x000fe20000000200 */
[C---:B-----5:R-:W-:Y:S07]  /*f020*/  HMMA.16816.F32.BF16 R20, R108.reuse, R120, RZ ;  /* 0x000000786c14723c */ /* 0x060fee00000418ff */
[----:B------:R-:W4:Y:S01]  /*f030*/  LDSM.16.M88.4 R148, [R161+0x2000] ;  /* 0x00200000a194783b */ /* 0x000f220000000200 */
[C---:B------:R-:W-:Y:S07]  /*f040*/  HMMA.16816.F32.BF16 R24, R108.reuse, R122, RZ ;  /* 0x0000007a6c18723c */ /* 0x040fee00000418ff */
[----:B------:R-:W5:Y:S01]  /*f050*/  LDSM.16.M88.4 R152, [R161+0x2800] ;  /* 0x00280000a198783b */ /* 0x000f620000000200 */
[C---:B------:R-:W-:Y:S07]  /*f060*/  HMMA.16816.F32.BF16 R28, R108.reuse, R124, RZ ;  /* 0x0000007c6c1c723c */ /* 0x040fee00000418ff */
[----:B------:R-:W5:Y:S04]  /*f070*/  LD.E R0, desc[UR4][R100.64+0x18c] ;  /* 0x00018c0464007980 */ /* 0x000f68000c101900 */
[----:B------:R-:W0:Y:S01]  /*f080*/  LDGDEPBAR ;  /* 0x00000000000079af */ /* 0x000e220000000000 */
[C---:B------:R-:W-:Y:S07]  /*f090*/  HMMA.16816.F32.BF16 R32, R108.reuse, R126, RZ ;  /* 0x0000007e6c20723c */ /* 0x040fee00000418ff */
[----:B------:R-:W5:Y:S01]  /*f0a0*/  LDSM.16.M88.4 R156, [R161+0x3000] ;  /* 0x00300000a19c783b */ /* 0x000f620000000200 */
        /* <DEDUP_REMOVED lines=8> */
[C---:B--2---:R-:W-:Y:S07]  /*f130*/  HMMA.16816.F32.BF16 R52, R108.reuse, R136, RZ ;  /* 0x000000886c34723c */ /* 0x044fee00000418ff */
[----:B------:R-:W-:Y:S01]  /*f140*/  LDSM.16.M88.4 R128, [R160+0x3800] ;  /* 0x00380000a080783b */ /* 0x000fe20000000200 */
[C---:B------:R-:W-:Y:S07]  /*f150*/  HMMA.16816.F32.BF16 R56, R108.reuse, R138, RZ ;  /* 0x0000008a6c38723c */ /* 0x040fee00000418ff */
[----:B------:R-:W-:Y:S01]  /*f160*/  LDSM.16.M88.4 R132, [R107+0x2000] ;  /* 0x002000006b84783b */ /* 0x000fe20000000200 */
[C---:B---3--:R-:W-:Y:S08]  /*f170*/  HMMA.16816.F32.BF16 R60, R108.reuse, R140, RZ ;  /* 0x0000008c6c3c723c */ /* 0x048ff000000418ff */
[----:B------:R-:W-:Y:S01]  /*f180*/  HMMA.16816.F32.BF16 R64, R108, R142, RZ ;  /* 0x0000008e6c40723c */ /* 0x000fe200000418ff */
[----:B------:R-:W1:Y:S07]  /*f190*/  LDSM.16.M88.4 R108, [R161+0x3800] ;  /* 0x00380000a16c783b */ /* 0x000e6e0000000200 */
[C---:B----4-:R-:W-:Y:S08]  /*f1a0*/  HMMA.16816.F32.BF16 R4, R144.reuse, R148, R4 ;  /* 0x000000949004723c */ /* 0x050ff00000041804 */
[C---:B------:R-:W-:Y:S08]  /*f1b0*/  HMMA.16816.F32.BF16 R8, R144.reuse, R150, R8 ;  /* 0x000000969008723c */ /* 0x040ff00000041808 */
        /* <DEDUP_REMOVED lines=246> */
[-C--:B-1----:R-:W-:Y:S02]  /*10120*/  LEA R20, P1, R15, R184.reuse, 0x2 ;  /* 0x000000b80f147211 */ /* 0x082fe400078210ff */
        /* <DEDUP_REMOVED lines=20> */
.L_x_12511:
[----:B------:R-:W-:Y:S05]  /*10270*/  BSYNC.RECONVERGENT B0 ;  /* 0x0000000000007941 */ /* 0x000fea0003800200 */
.L_x_12510:
        /* <DEDUP_REMOVED lines=28> */
.L_x_12509:
[----:B------:R-:W-:Y:S05]  /*10440*/  BSYNC.RECONVERGENT B1 ;  /* 0x0000000000017941 */ /* 0x000fea0003800200 */
.L_x_12508:
        /* <DEDUP_REMOVED lines=109> */
[-C--:B------:R-:W-:Y:S01]  /*10b20*/  FFMA.FTZ R128, R199, R3.reuse, -R66 ;  /* 0x00000003c7807223 */ /* 0x080fe20000010842 */
[----:B------:R-:W-:Y:S01]  /*10b30*/  FFMA.FTZ R186, R41, R186, R42 ;  /* 0x000000ba29ba7223 */ /* 0x000fe2000001002a */
[-C--:B------:R-:W-:Y:S01]  /*10b40*/  FFMA.FTZ R87, R194, R3.reuse, -R66 ;  /* 0x00000003c2577223 */ /* 0x080fe20000010842 */
[----:B------:R-:W-:Y:S03]  /*10b50*/  FFMA.FTZ R68, R113, R3, -R108 ;  /* 0x0000000371447223 */ /* 0x000fe6000001086c */
[----:B------:R-:W1:Y:S01]  /*10b60*/  MUFU.EX2 R67, R67 ;  /* 0x0000004300437308 */ /* 0x000e620000000800 */
[----:B--2---:R-:W-:Y:S01]  /*10b70*/  F2FP.BF16.F32.PACK_AB R45, R103, R109 ;  /* 0x0000006d672d723e */ /* 0x004fe200000010ff */
[----:B------:R-:W-:Y:S01]  /*10b80*/  FFMA.FTZ R109, R40, R189, R109 ;  /* 0x000000bd286d7223 */ /* 0x000fe2000001006d */
[-CC-:B------:R-:W-:Y:S01]  /*10b90*/  FFMA.FTZ R70, R158, R3.reuse, -R66.reuse ;  /* 0x000000039e467223 */ /* 0x180fe20000010842 */
        /* <DEDUP_REMOVED lines=12> */
[----:B------:R-:W2:Y:S01]  /*10c60*/  MUFU.EX2 R65, R65 ;  /* 0x0000004100417308 */ /* 0x000ea20000000800 */
[----:B-1----:R-:W-:Y:S01]  /*10c70*/  F2FP.BF16.F32.PACK_AB R46, R67, R110 ;  /* 0x0000006e432e723e */ /* 0x002fe200000010ff */
[-CC-:B------:R-:W-:Y:S01]  /*10c80*/  FFMA.FTZ R129, R193, R3.reuse, -R66.reuse ;  /* 0x00000003c1817223 */ /* 0x180fe20000010842 */
[-CC-:B------:R-:W-:Y:S01]  /*10c90*/  FFMA.FTZ R132, R159, R3.reuse, -R66.reuse ;  /* 0x000000039f847223 */ /* 0x180fe20000010842 */
[-CC-:B------:R-:W-:Y:S01]  /*10ca0*/  FFMA.FTZ R39, R39, R3.reuse, -R66.reuse ;  /* 0x0000000327277223 */ /* 0x180fe20000010842 */
[-CC-:B------:R-:W-:Y:S01]  /*10cb0*/  FFMA.FTZ R38, R38, R3.reuse, -R66.reuse ;  /* 0x0000000326267223 */ /* 0x180fe20000010842 */
[----:B------:R-:W-:Y:S01]  /*10cc0*/  FFMA.FTZ R37, R37, R3, -R66 ;  /* 0x0000000325257223 */ /* 0x000fe20000010842 */
[----:B------:R-:W-:Y:S03]  /*10cd0*/  FADD.FTZ R109, R103, R109 ;  /* 0x0000006d676d7221 */ /* 0x000fe60000010000 */
[----:B------:R1:W-:Y:S01]  /*10ce0*/  MUFU.EX2 R85, R121 ;  /* 0x0000007900557308 */ /* 0x0003e20000000800 */
[----:B------:R-:W-:Y:S01]  /*10cf0*/  FADD.FTZ R105, R105, R186 ;  /* 0x000000ba69697221 */ /* 0x000fe20000010000 */
[----:B------:R-:W-:Y:S02]  /*10d00*/  ISETP.GT.AND P0, PT, R179, R170, PT ;  /* 0x000000aab300720c */ /* 0x000fe40003f04270 */
[----:B------:R-:W-:Y:S01]  /*10d10*/  MOV R103, R2 ;  /* 0x0000000200677202 */ /* 0x000fe20000000f00 */
[----:B------:R-:W-:Y:S01]  /*10d20*/  FADD.FTZ R110, R110, R105 ;  /* 0x000000696e6e7221 */ /* 0x000fe20000010000 */
[----:B------:R-:W-:Y:S04]  /*10d30*/  MOV R105, R0 ;  /* 0x0000000000697202 */ /* 0x000fe80000000f00 */
[----:B------:R-:W-:Y:S01]  /*10d40*/  MUFU.EX2 R77, R77 ;  /* 0x0000004d004d7308 */ /* 0x000fe20000000800 */
[----:B--2---:R-:W-:Y:S01]  /*10d50*/  F2FP.BF16.F32.PACK_AB R47, R65, R112 ;  /* 0x00000070412f723e */ /* 0x004fe200000010ff */
[----:B------:R-:W-:Y:S01]  /*10d60*/  FADD.FTZ R67, R67, R110 ;  /* 0x0000006e43437221 */ /* 0x000fe20000010000 */
[----:B------:R-:W-:Y:S04]  /*10d70*/  FADD.FTZ R112, R112, R109 ;  /* 0x0000006d70707221 */ /* 0x000fe80000010000 */
        /* <DEDUP_REMOVED lines=10> */
[-C--:B-1----:R-:W-:Y:S01]  /*10e20*/  FFMA.FTZ R121, R209, R3.reuse, -R66 ;  /* 0x00000003d1797223 */ /* 0x082fe20000010842 */
[-CC-:B------:R-:W-:Y:S01]  /*10e30*/  FFMA.FTZ R89, R239, R3.reuse, -R108.reuse ;  /* 0x00000003ef597223 */ /* 0x180fe2000001086c */
[-C--:B------:R-:W-:Y:S01]  /*10e40*/  FFMA.FTZ R90, R233, R3.reuse, -R108 ;  /* 0x00000003e95a7223 */ /* 0x080fe2000001086c */
[--C-:B------:R-:W-:Y:S04]  /*10e50*/  FFMA.FTZ R91, R235, R3, -R66.reuse ;  /* 0x00000003eb5b7223 */ /* 0x100fe80000010842 */
[----:B------:R-:W1:Y:S01]  /*10e60*/  MUFU.EX2 R88, R88 ;  /* 0x0000005800587308 */ /* 0x000e620000000800 */
        /* <DEDUP_REMOVED lines=10> */
[----:B------:R-:W-:Y:S01]  /*10f10*/  MUFU.EX2 R80, R80 ;  /* 0x0000005000507308 */ /* 0x000fe20000000800 */
[-CC-:B------:R-:W-:Y:S01]  /*10f20*/  FFMA.FTZ R82, R245, R3.reuse, -R108.reuse ;  /* 0x00000003f5527223 */ /* 0x180fe2000001086c */
[----:B------:R-:W-:Y:S01]  /*10f30*/  FFMA.FTZ R81, R243, R3, -R108 ;  /* 0x00000003f3517223 */ /* 0x000fe2000001086c */
        /* <DEDUP_REMOVED lines=11> */
[----:B------:R-:W-:Y:S02]  /*10ff0*/  FFMA.FTZ R75, R251, R3, -R108 ;  /* 0x00000003fb4b7223 */ /* 0x000fe4000001086c */
        /* <DEDUP_REMOVED lines=223> */
.L_x_12505:
        /* <DEDUP_REMOVED lines=13> */
.L_x_12520:
        /* <DEDUP_REMOVED lines=145> */
.L_x_12515:
[----:B------:R-:W-:Y:S05]  /*127d0*/  BSYNC.RECONVERGENT B0 ;  /* 0x0000000000007941 */ /* 0x000fea0003800200 */
.L_x_12514:
        /* <DEDUP_REMOVED lines=12> */
[----:B-1----:R-:W-:Y:S05]  /*128a0*/  @P0 RET.REL.NODEC R176 `(_ZN5flash24flash_fwd_splitkv_kernelI23Flash_fwd_kernel_traitsILi64ELi64ELi128ELi4ELb0ELb0EN7cutlass10bfloat16_tE19Flash_kernel_traitsILi64ELi64ELi128ELi4ES3_EELb0ELb0ELb0ELb0ELb1ELb1ELb1ELb1EEEvNS_16Flash_fwd_paramsE) ;  /* 0xfffffed4b0d40950 */ /* 0x002fea0003c3ffff */
[----:B------:R-:W-:Y:S01]  /*128b0*/  MOV R177, 0x0 ;  /* 0x0000000000b17802 */ /* 0x000fe20000000f00 */
[----:B------:R1:W-:Y:S03]  /*128c0*/  ST.E.128 desc[UR4][R36.64+0x3800], R32 ;  /* 0x0038002024007985 */ /* 0x0003e6000c101d04 */
[----:B-1----:R-:W-:Y:S05]  /*128d0*/  RET.REL.NODEC R176 `(_ZN5flash24flash_fwd_splitkv_kernelI23Flash_fwd_kernel_traitsILi64ELi64ELi128ELi4ELb0ELb0EN7cutlass10bfloat16_tE19Flash_kernel_traitsILi64ELi64ELi128ELi4ES3_EELb0ELb0ELb0ELb0ELb1ELb1ELb1ELb1EEEvNS_16Flash_fwd_paramsE) ;  /* 0xfffffed4b0c87950 */ /* 0x002fea0003c3ffff */
.L_x_12513:
[----:B------:R-:W-:Y:S01]  /*128e0*/  MOV R10, 0x2 ;  /* 0x00000002000a7802 */ /* 0x000fe20000000f00 */
[----:B------:R-:W-:Y:S01]  /*128f0*/  IMAD.MOV.U32 R3, RZ, RZ, 0x1f ;  /* 0x0000001fff037424 */ /* 0x000fe200078e00ff */
[----:B------:R-:W-:-:S07]  /*12900*/  MOV R5, 0xffffffff ;  /* 0xffffffff00057802 */ /* 0x000fce0000000f00 */
[----:B-----5:R-:W-:Y:S05]  /*12910*/  WARPSYNC.COLLECTIVE R5, `(.L_x_12516) ;  /* 0x0000000005087348 */ /* 0x020fea0003c00000 */
[----:B------:R1:W2:Y:S02]  /*12920*/  SHFL.BFLY P0, R11, R186, R10, R3 ;  /* 0x0c00000aba0b7389 */ /* 0x0002a40000000003 */
[----:B-12--5:R-:W-:Y:S05]  /*12930*/  ENDCOLLECTIVE ;  /* 0x000000000000791b */ /* 0x026fea0003800000 */
.L_x_12516:
[----:B------:R-:W-:Y:S02]  /*12940*/  IMAD.MOV.U32 R7, RZ, RZ, R11 ;  /* 0x000000ffff077224 */ /* 0x000fe400078e000b */
[----:B------:R-:W-:Y:S02]  /*12950*/  IMAD.MOV.U32 R10, RZ, RZ, 0x1 ;  /* 0x00000001ff0a7424 */ /* 0x000fe400078e00ff */
[----:B------:R-:W-:-:S05]  /*12960*/  FADD.FTZ R7, R7, R186 ;  /* 0x000000ba07077221 */ /* 0x000fca0000010000 */
[----:B------:R-:W-:-:S07]  /*12970*/  MOV R186, R7 ;  /* 0x0000000700ba7202 */ /* 0x000fce0000000f00 */
[----:B------:R-:W-:Y:S05]  /*12980*/  WARPSYNC.COLLECTIVE R5, `(.L_x_12517) ;  /* 0x0000000005087348 */ /* 0x000fea0003c00000 */
[----:B------:R1:W2:Y:S02]  /*12990*/  SHFL.BFLY P0, R11, R186, R10, R3 ;  /* 0x0c00000aba0b7389 */ /* 0x0002a40000000003 */
[----:B-12---:R-:W-:Y:S05]  /*129a0*/  ENDCOLLECTIVE ;  /* 0x000000000000791b */ /* 0x006fea0003800000 */
.L_x_12517:
[----:B------:R-:W-:Y:S01]  /*129b0*/  MOV R186, R189 ;  /* 0x000000bd00ba7202 */ /* 0x000fe20000000f00 */
[----:B------:R-:W-:Y:S01]  /*129c0*/  IMAD.MOV.U32 R10, RZ, RZ, 0x2 ;  /* 0x00000002ff0a7424 */ /* 0x000fe200078e00ff */
[----:B------:R-:W-:-:S07]  /*129d0*/  MOV R6, R11 ;  /* 0x0000000b00067202 */ /* 0x000fce0000000f00 */
[----:B------:R-:W-:Y:S05]  /*129e0*/  WARPSYNC.COLLECTIVE R5, `(.L_x_12518) ;  /* 0x0000000005087348 */ /* 0x000fea0003c00000 */
[----:B------:R1:W2:Y:S02]  /*129f0*/  SHFL.BFLY P0, R11, R186, R10, R3 ;  /* 0x0c00000aba0b7389 */ /* 0x0002a40000000003 */
[----:B-12---:R-:W-:Y:S05]  /*12a00*/  ENDCOLLECTIVE ;  /* 0x000000000000791b */ /* 0x006fea0003800000 */
.L_x_12518:
[----:B------:R-:W-:Y:S01]  /*12a10*/  FADD.FTZ R6, R7, R6 ;  /* 0x0000000607067221 */ /* 0x000fe20000010000 */
[----:B------:R-:W-:Y:S01]  /*12a20*/  FADD.FTZ R9, R11, R189 ;  /* 0x000000bd0b097221 */ /* 0x000fe20000010000 */
[----:B------:R-:W-:-:S04]  /*12a30*/  MOV R10, 0x1 ;  /* 0x00000001000a7802 */ /* 0x000fc80000000f00 */
[----:B------:R-:W-:-:S07]  /*12a40*/  MOV R186, R9 ;  /* 0x0000000900ba7202 */ /* 0x000fce0000000f00 */
[----:B------:R-:W-:Y:S05]  /*12a50*/  WARPSYNC.COLLECTIVE R5, `(.L_x_12519) ;  /* 0x0000000005087348 */ /* 0x000fea0003c00000 */
[----:B------:R1:W2:Y:S02]  /*12a60*/  SHFL.BFLY P0, R11, R186, R10, R3 ;  /* 0x0c00000aba0b7389 */ /* 0x0002a40000000003 */
[----:B-12---:R-:W-:Y:S05]  /*12a70*/  ENDCOLLECTIVE ;  /* 0x000000000000791b */ /* 0x006fea0003800000 */
.L_x_12519:
[----:B------:R-:W-:Y:S05]  /*12a80*/  BRA `(.L_x_12520) ;  /* 0xfffffff4000c7947 */ /* 0x000fea000383ffff */
.L_x_12521:
        /* <DEDUP_REMOVED lines=15> */
.L_x_14819:


//--------------------- .text._ZN5flash24flash_fwd_splitkv_kernelI23Flash_fwd_kernel_traitsILi64ELi64ELi128ELi4ELb0ELb0EN7cutlass10bfloat16_tE19Flash_kernel_traitsILi64ELi64ELi128ELi4ES3_EELb0ELb0ELb1ELb0ELb0ELb0ELb1ELb1EEEvNS_16Flash_fwd_paramsE --------------------------
	.section	.text._ZN5flash24flash_fwd_splitkv_kernelI23Flash_fwd_kernel_traitsILi64ELi64ELi128ELi4ELb0ELb0EN7cutlass10bfloat16_tE19Flash_kernel_traitsILi64ELi64ELi128ELi4ES3_EELb0ELb0ELb1ELb0ELb0ELb0ELb1ELb1EEEvNS_16Flash_fwd_paramsE,"ax",@progbits
	.align	128
        .global         _ZN5flash24flash_fwd_splitkv_kernelI23Flash_fwd_kernel_traitsILi64ELi64ELi128ELi4ELb0ELb0EN7cutlass10bfloat16_tE19Flash_kernel_traitsILi64ELi64ELi128ELi4ES3_EELb0ELb0ELb1ELb0ELb0ELb0ELb1ELb1EEEvNS_16Flash_fwd_paramsE
        .type           _ZN5flash24flash_fwd_splitkv_kernelI23Flash_fwd_kernel_traitsILi64ELi64ELi128ELi4ELb0ELb0EN7cutlass10bfloat16_tE19Flash_kernel_traitsILi64ELi64ELi128ELi4ES3_EELb0ELb0ELb1ELb0ELb0ELb0ELb1ELb1EEEvNS_16Flash_fwd_paramsE,@function
        .size           _ZN5flash24flash_fwd_splitkv_kernelI23Flash_fwd_kernel_traitsILi64ELi64ELi128ELi4ELb0ELb0EN7cutlass10bfloat16_tE19Flash_kernel_traitsILi64ELi64ELi128ELi4ES3_EELb0ELb0ELb1ELb0ELb0ELb0ELb1ELb1EEEvNS_16Flash_fwd_paramsE,(.L_x_14820 - _ZN5flash24flash_fwd_splitkv_kernelI23Flash_fwd_kernel_traitsILi64ELi64ELi128ELi4ELb0ELb0EN7cutlass10bfloat16_tE19Flash_kernel_traitsILi64ELi64ELi128ELi4ES3_EELb0ELb0ELb1ELb0ELb0ELb0ELb1ELb1EEEvNS_16Flash_fwd_paramsE)
        .other          _ZN5flash24flash_fwd_splitkv_kernelI23Flash_fwd_kernel_traitsILi64ELi64ELi128ELi4ELb0ELb0EN7cutlass10bfloat16_tE19Flash_kernel_traitsILi64ELi64ELi128ELi4ES3_EELb0ELb0ELb1ELb0ELb0ELb0ELb1ELb1EEEvNS_16Flash_fwd_paramsE,@"STO_CUDA_ENTRY STV_DEFAULT"
_ZN5flash24flash_fwd_splitkv_kernelI23Flash_fwd_kernel_traitsILi64ELi64ELi128ELi4ELb0ELb0EN7cutlass10bfloat16_tE19Flash_kernel_traitsILi64ELi64ELi128ELi4ES3_EELb0ELb0ELb1ELb0ELb0ELb0ELb1ELb1EEEvNS_16Flash_fwd_paramsE:
.text._ZN5flash24flash_fwd_splitkv_kernelI23Flash_fwd_kernel_traitsILi64ELi64ELi128ELi4ELb0ELb0EN7cutlass10bfloat16_tE19Flash_kernel_traitsILi64ELi64ELi128ELi4ES3_EELb0ELb0ELb1ELb0ELb0ELb0ELb1ELb1EEEvNS_16Flash_fwd_paramsE:
        /* <DEDUP_REMOVED lines=29> */
[----:B------:R-:W-:Y:S05]  /*01d0*/  CALL.REL.NOINC `($_ZN5flash24flash_fwd_splitkv_kernelI23Flash_fwd_kernel_traitsILi64ELi64ELi128ELi4ELb0ELb0EN7cutlass10bfloat16_tE19Flash_kernel_traitsILi64ELi64ELi128ELi4ES3_EELb0ELb0ELb1ELb0ELb0ELb0ELb1ELb1EEEvNS_16Flash_fwd_paramsE$_ZN5flash30compute_attn_1rowblock_splitkvI23Flash_fwd_kernel_traitsILi64ELi64ELi128ELi4ELb0ELb0EN7cutlass10bfloat16_tE19Flash_kernel_traitsILi64ELi64ELi128ELi4ES3_EELb0ELb0ELb1ELb0ELb0ELb0ELb1ELb1ENS_16Flash_fwd_paramsEEEvRKT8_iiiii) ;  /* 0x0000000000087944 */ /* 0x000fea0003c00000 */
[----:B------:R-:W-:Y:S05]  /*01e0*/  BSYNC.RECONVERGENT B3 ;  /* 0x0000000000037941 */ /* 0x000fea0003800200 */
.L_x_12522:
[----:B------:R-:W-:Y:S05]  /*01f0*/  EXIT ;  /* 0x000000000000794d */ /* 0x000fea0003800000 */
        .type           $_ZN5flash24flash_fwd_splitkv_kernelI23Flash_fwd_kernel_traitsILi64ELi64ELi128ELi4ELb0ELb0EN7cutlass10bfloat16_tE19Flash_kernel_traitsILi64ELi64ELi128ELi4ES3_EELb0ELb0ELb1ELb0ELb0ELb0ELb1ELb1EEEvNS_16Flash_fwd_paramsE$_ZN5flash30compute_attn_1rowblock_splitkvI23Flash_fwd_kernel_traitsILi64ELi64ELi128ELi4ELb0ELb0EN7cutlass10bfloat16_tE19Flash_kernel_traitsILi64ELi64ELi128ELi4ES3_EELb0ELb0ELb1ELb0ELb0ELb0ELb1ELb1ENS_16Flash_fwd_paramsEEEvRKT8_iiiii,@function
        .size           $_ZN5flash24flash_fwd_splitkv_kernelI23Flash_fwd_kernel_traitsILi64ELi64ELi128ELi4ELb0ELb0EN7cutlass10bfloat16_tE19Flash_kernel_traitsILi64ELi64ELi128ELi4ES3_EELb0ELb0ELb1ELb0ELb0ELb0ELb1ELb1EEEvNS_16Flash_fwd_paramsE$_ZN5flash30compute_attn_1rowblock_splitkvI23Flash_fwd_kernel_traitsILi64ELi64ELi128ELi4ELb0ELb0EN7cutlass10bfloat16_tE19Flash_kernel_traitsILi64ELi64ELi128ELi4ES3_EELb0ELb0ELb1ELb0ELb0ELb0ELb1ELb1ENS_16Flash_fwd_paramsEEEvRKT8_iiiii,(.L_x_14820 - $_ZN5flash24flash_fwd_splitkv_kernelI23Flash_fwd_kernel_traitsILi64ELi64ELi128ELi4ELb0ELb0EN7cutlass10bfloat16_tE19Flash_kernel_traitsILi64ELi64ELi128ELi4ES3_EELb0ELb0ELb1ELb0ELb0ELb0ELb1ELb1EEEvNS_16Flash_fwd_paramsE$_ZN5flash30compute_attn_1rowblock_splitkvI23Flash_fwd_kernel_traitsILi64ELi64ELi128ELi4ELb0ELb0EN7cutlass10bfloat16_tE19Flash_kernel_traitsILi64ELi64ELi128ELi4ES3_EELb0ELb0ELb1ELb0ELb0ELb0ELb1ELb1ENS_16Flash_fwd_paramsEEEvRKT8_iiiii)
$_ZN5flash24flash_fwd_splitkv_kernelI23Flash_fwd_kernel_traitsILi64ELi64ELi128ELi4ELb0ELb0EN7cutlass10bfloat16_tE19Flash_kernel_traitsILi64ELi64ELi128ELi4ES3_EELb0ELb0ELb1ELb0ELb0ELb0ELb1ELb1EEEvNS_16Flash_fwd_paramsE$_ZN5flash30compute_attn_1rowblock_splitkvI23Flash_fwd_kernel_traitsILi64ELi64ELi128ELi4ELb0ELb0EN7cutlass10bfloat16_tE19Flash_kernel_traitsILi64ELi64ELi128ELi4ES3_EELb0ELb0ELb1ELb0ELb0ELb0ELb1ELb1ENS_16Flash_fwd_paramsEEEvRKT8_iiiii:
        /* <DEDUP_REMOVED lines=39> */
.L_x_12524:
[----:B------:R-:W-:Y:S05]  /*0470*/  BSYNC.RECONVERGENT B0 ;  /* 0x0000000000007941 */ /* 0x000fea0003800200 */
.L_x_12523:
[----:B------:R-:W-:Y:S04]  /*0480*/  BSSY.RECONVERGENT B0, `(.L_x_12525) ;  /* 0x0000007000007945 */ /* 0x000fe80003800200 */
[----:B------:R-:W-:Y:S05]  /*0490*/  @!P4 BRA `(.L_x_12526) ;  /* 0x000000000014c947 */ /* 0x000fea0003800000 */
[----:B------:R-:W4:Y:S02]  /*04a0*/  LD.E.U8 R4, desc[UR4][R100.64+0x1b2] ;  /* 0x0001b20464047980 */ /* 0x000f24000c101100 */
[----:B----4-:R-:W-:-:S13]  /*04b0*/  ISETP.NE.AND P0, PT, R4, RZ, PT ;  /* 0x000000ff0400720c */ /* 0x010fda0003f05270 */
[----:B------:R-:W4:Y:S02]  /*04c0*/  @P0 LD.E R4, desc[UR4][R18.64+0x4] ;  /* 0x0000040412040980 */ /* 0x000f24000c101900 */
[----:B----45:R-:W-:-:S06]  /*04d0*/  @P0 IADD3 R7, PT, PT, R4, -R15, RZ ;  /* 0x8000000f04070210 */ /* 0x030fcc0007ffe0ff */
[----:B------:R4:W5:Y:S02]  /*04e0*/  @!P0 LD.E R7, desc[UR4][R18.64] ;  /* 0x0000000412078980 */ /* 0x000964000c101900 */
.L_x_12526:
[----:B------:R-:W-:Y:S05]  /*04f0*/  BSYNC.RECONVERGENT B0 ;  /* 0x0000000000007941 */ /* 0x000fea0003800200 */
.L_x_12525:
        /* <DEDUP_REMOVED lines=9> */
.L_x_12528:
[----:B------:R-:W5:Y:S01]  /*0590*/  LD.E.64 R6, desc[UR4][R100.64+0x108] ;  /* 0x0001080464067980 */ /* 0x000f62000c101b00 */
[----:B------:R-:W-:Y:S01]  /*05a0*/  BSSY.RECONVERGENT B0, `(.L_x_12530) ;  /* 0x0000006000007945 */ /* 0x000fe20003800200 */
[----:B-----5:R-:W-:-:S04]  /*05b0*/  ISETP.NE.U32.AND P0, PT, R6, RZ, PT ;  /* 0x000000ff0600720c */ /* 0x020fc80003f05070 */
[----:B------:R-:W-:Y:S01]  /*05c0*/  ISETP.NE.AND.EX P0, PT, R7, RZ, PT, P0 ;  /* 0x000000ff0700720c */ /* 0x000fe20003f05300 */
[----:B------:R-:W-:-:S12]  /*05d0*/  IMAD.MOV.U32 R7, RZ, RZ, RZ ;  /* 0x000000ffff077224 */ /* 0x000fd800078e00ff */
[----:B------:R-:W-:Y:S05]  /*05e0*/  @!P0 BRA `(.L_x_12531) ;  /* 0x0000000000048947 */ /* 0x000fea0003800000 */
[----:B------:R1:W5:Y:S02]  /*05f0*/  LD.E R7, desc[UR4][R100.64+0xbc] ;  /* 0x0000bc0464077980 */ /* 0x000364000c101900 */
.L_x_12531:
[----:B------:R-:W-:Y:S05]  /*0600*/  BSYNC.RECONVERGENT B0 ;  /* 0x0000000000007941 */ /* 0x000fea0003800200 */
.L_x_12530:
[----:B-----5:R-:W-:Y:S02]  /*0610*/  IADD3 R64, PT, PT, R80, R7, RZ ;  /* 0x0000000750407210 */ /* 0x020fe40007ffe0ff */
.L_x_12529:
[----:B------:R-:W-:Y:S05]  /*0620*/  BSYNC.RECONVERGENT B1 ;  /* 0x0000000000017941 */ /* 0x000fea0003800200 */
.L_x_12527:
[----:B------:R-:W-:Y:S01]  /*0630*/  IMAD.SHL.U32 R178, R5, 0x40, RZ ;  /* 0x0000004005b27824 */ /* 0x000fe200078e00ff */
[----:B------:R-:W-:Y:S01]  /*0640*/  MOV R6, R174 ;  /* 0x000000ae00067202 */ /* 0x000fe20000000f00 */
[----:B------:R-:W-:-:S03]  /*0650*/  IMAD.MOV.U32 R7, RZ, RZ, 0x0 ;  /* 0x00000000ff077424 */ /* 0x000fc600078e00ff */
[----:B------:R-:W-:-:S13]  /*0660*/  ISETP.GT.AND P0, PT, R181, R178, PT ;  /* 0x000000b2b500720c */ /* 0x000fda0003f04270 */
[----:B-1234-:R-:W-:Y:S05]  /*0670*/  @!P0 RET.REL.NODEC R6 `(_ZN5flash24flash_fwd_splitkv_kernelI23Flash_fwd_kernel_traitsILi64ELi64ELi128ELi4ELb0ELb0EN7cutlass10bfloat16_tE19Flash_kernel_traitsILi64ELi64ELi128ELi4ES3_EELb0ELb0ELb1ELb0ELb0ELb0ELb1ELb1EEEvNS_16Flash_fwd_paramsE) ;  /* 0xfffffff806608950 */ /* 0x01efea0003c3ffff */
        /* <DEDUP_REMOVED lines=98> */
[----:B------:R-:W-:Y:S01]  /*0ca0*/  ISETP.GE.OR P0, PT, R7, R178, P0 ;  /* 0x000000b20700720c */ /* 0x000fe20000706670 */
[----:B------:R-:W-:Y:S02]  /*0cb0*/  IMAD.MOV.U32 R175, RZ, RZ, 0x0 ;  /* 0x00000000ffaf7424 */ /* 0x000fe400078e00ff */
[----:B------:R-:W-:Y:S01]  /*0cc0*/  @!P5 IMAD.MOV.U32 R15, RZ, RZ, -0x800000 ;  /* 0xff800000ff0fd424 */ /* 0x000fe200078e00ff */
[----:B------:R-:W-:Y:S01]  /*0cd0*/  @!P6 ST.E desc[UR4][R2.64+0x40], R19 ;  /* 0x000040130200e985 */ /* 0x000fe2000c101904 */
[----:B------:R-:W-:Y:S02]  /*0ce0*/  @!P4 IMAD.MOV.U32 R13, RZ, RZ, -0x800000 ;  /* 0xff800000ff0dc424 */ /* 0x000fe400078e00ff */
[----:B------:R-:W-:Y:S01]  /*0cf0*/  @!P2 IMAD.MOV.U32 R11, RZ, RZ, -0x800000 ;  /* 0xff800000ff0ba424 */ /* 0x000fe200078e00ff */
[----:B------:R-:W-:Y:S01]  /*0d00*/  @!P5 ST.E desc[UR4][R2.64+0x60], R15 ;  /* 0x0000600f0200d985 */ /* 0x000fe2000c101904 */
[----:B------:R-:W-:-:S02]  /*0d10*/  @!P1 IMAD.MOV.U32 R9, RZ, RZ, -0x800000 ;  /* 0xff800000ff099424 */ /* 0x000fc400078e00ff */
[----:B------:R-:W-:Y:S01]  /*0d20*/  @!P3 IMAD.MOV.U32 R17, RZ, RZ, -0x800000 ;  /* 0xff800000ff11b424 */ /* 0x000fe200078e00ff */
[----:B------:R-:W-:Y:S04]  /*0d30*/  @!P4 ST.E desc[UR4][R2.64+0x80], R13 ;  /* 0x0000800d0200c985 */ /* 0x000fe8000c101904 */
[----:B------:R-:W-:Y:S04]  /*0d40*/  @!P2 ST.E desc[UR4][R2.64+0xa0], R11 ;  /* 0x0000a00b0200a985 */ /* 0x000fe8000c101904 */
[----:B------:R-:W-:Y:S04]  /*0d50*/  @!P1 ST.E desc[UR4][R2.64+0xc0], R9 ;  /* 0x0000c00902009985 */ /* 0x000fe8000c101904 */
[----:B------:R1:W-:Y:S02]  /*0d60*/  @!P3 ST.E desc[UR4][R2.64], R17 ;  /* 0x000000110200b985 */ /* 0x0003e4000c101904 */
[----:B-1----:R-:W-:Y:S05]  /*0d70*/  @P0 RET.REL.NODEC R174 `(_ZN5flash24flash_fwd_splitkv_kernelI23Flash_fwd_kernel_traitsILi64ELi64ELi128ELi4ELb0ELb0EN7cutlass10bfloat16_tE19Flash_kernel_traitsILi64ELi64ELi128ELi4ES3_EELb0ELb0ELb1ELb0ELb0ELb0ELb1ELb1EEEvNS_16Flash_fwd_paramsE) ;  /* 0xfffffff0aea00950 */ /* 0x002fea0003c3ffff */
[----:B------:R-:W-:Y:S02]  /*0d80*/  MOV R5, 0xff800000 ;  /* 0xff80000000057802 */ /* 0x000fe40000000f00 */
[----:B------:R-:W-:-:S03]  /*0d90*/  MOV R175, 0x0 ;  /* 0x0000000000af7802 */ /* 0x000fc60000000f00 */
[----:B------:R1:W-:Y:S02]  /*0da0*/  ST.E desc[UR4][R2.64+0xe0], R5 ;  /* 0x0000e00502007985 */ /* 0x0003e4000c101904 */
[----:B-1----:R-:W-:Y:S05]  /*0db0*/  RET.REL.NODEC R174 `(_ZN5flash24flash_fwd_splitkv_kernelI23Flash_fwd_kernel_traitsILi64ELi64ELi128ELi4ELb0ELb0EN7cutlass10bfloat16_tE19Flash_kernel_traitsILi64ELi64ELi128ELi4ES3_EELb0ELb0ELb1ELb0ELb0ELb0ELb1ELb1EEEvNS_16Flash_fwd_paramsE) ;  /* 0xfffffff0ae907950 */ /* 0x002fea0003c3ffff */
.L_x_12532:
        /* <DEDUP_REMOVED lines=14> */
[----:B-1----:R-:W4:Y:S01]  /*0ea0*/  LD.E R7, desc[UR4][R100.64+0x68] ;  /* 0x0000680464077980 */ /* 0x002f22000c101900 */
[----:B------:R-:W-:-:S03]  /*0eb0*/  LEA R10, R65, 0xffffff80, 0x7 ;  /* 0xffffff80410a7811 */ /* 0x000fc600078e38ff */
[----:B------:R-:W4:Y:S04]  /*0ec0*/  LD.E.64 R164, desc[UR4][R100.64+0x38] ;  /* 0x0000380464a47980 */ /* 0x000f28000c101b00 */
[----:B------:R-:W4:Y:S04]  /*0ed0*/  LD.E.64 R16, desc[UR4][R100.64+0x50] ;  /* 0x0000500464107980 */ /* 0x000f28000c101b00 */
[----:B------:R-:W5:Y:S04]  /*0ee0*/  LD.E.64 R24, desc[UR4][R100.64+0x58] ;  /* 0x0000580464187980 */ /* 0x000f68000c101b00 */
[----:B------:R-:W5:Y:S01]  /*0ef0*/  LD.E.64 R166, desc[UR4][R100.64+0x40] ;  /* 0x0000400464a67980 */ /* 0x000f62000c101b00 */
[----:B--2---:R-:W-:-:S04]  /*0f00*/  IABS R4, R11 ;  /* 0x0000000b00047213 */ /* 0x004fc80000000000 */
[----:B------:R-:W1:Y:S08]  /*0f10*/  I2F.RP R14, R4 ;  /* 0x00000004000e7306 */ /* 0x000e700000209400 */
[----:B-1----:R-:W1:Y:S02]  /*0f20*/  MUFU.RCP R12, R14 ;  /* 0x0000000e000c7308 */ /* 0x002e640000001000 */
[----:B-1----:R-:W-:Y:S01]  /*0f30*/  IADD3 R12, PT, PT, R12, 0xffffffe, RZ ;  /* 0x0ffffffe0c0c7810 */ /* 0x002fe20007ffe0ff */
[----:B------:R-:W2:Y:S05]  /*0f40*/  LD.E.64 R14, desc[UR4][R100.64+0x28] ;  /* 0x00002804640e7980 */ /* 0x000eaa000c101b00 */
[----:B------:R-:W1:Y:S01]  /*0f50*/  F2I.FTZ.U32.TRUNC.NTZ R13, R12 ;  /* 0x0000000c000d7305 */ /* 0x000e62000021f000 */
[----:B------:R-:W-:-:S02]  /*0f60*/  IABS R2, R11 ;  /* 0x0000000b00027213 */ /* 0x000fc40000000000 */
[----:B-1----:R-:W-:Y:S01]  /*0f70*/  IADD3 R3, PT, PT, RZ, -R13, RZ ;  /* 0x8000000dff037210 */ /* 0x002fe20007ffe0ff */
        /* <DEDUP_REMOVED lines=74> */
.L_x_12534:
        /* <DEDUP_REMOVED lines=13> */
[----:B------:R-:W2:Y:S08]  /*14f0*/  I2F.RP R8, R3 ;  /* 0x0000000300087306 */ /* 0x000eb00000209400 */
[----:B--2---:R-:W2:Y:S02]  /*1500*/  MUFU.RCP R6, R8 ;  /* 0x0000000800067308 */ /* 0x004ea40000001000 */
[----:B--2---:R-:W-:-:S06]  /*1510*/  IADD3 R6, PT, PT, R6, 0xffffffe, RZ ;  /* 0x0ffffffe06067810 */ /* 0x004fcc0007ffe0ff */
[----:B------:R-:W2:Y:S01]  /*1520*/  F2I.FTZ.U32.TRUNC.NTZ R23, R6 ;  /* 0x0000000600177305 */ /* 0x000ea2000021f000 */
[----:B------:R-:W-:Y:S02]  /*1530*/  IABS R13, R7 ;  /* 0x00000007000d7213 */ /* 0x000fe40000000000 */
        /* <DEDUP_REMOVED lines=23> */
[----:B------:R-:W-:Y:S01]  /*16b0*/  @P0 IMAD.WIDE.U32 R20, R164, R8, RZ ;  /* 0x00000008a4140225 */ /* 0x000fe200078e00ff */
[----:B------:R-:W-:-:S03]  /*16c0*/  @!P0 IADD3 R9, PT, PT, R23, R9, RZ ;  /* 0x0000000917098210 */ /* 0x000fc60007ffe0ff */
[C---:B------:R-:W-:Y:S01]  /*16d0*/  @P0 IMAD R2, R165.reuse, R8, RZ ;  /* 0x00000008a5020224 */ /* 0x040fe200078e02ff */
[----:B------:R-:W-:Y:S01]  /*16e0*/  @!P0 MOV R8, R22 ;  /* 0x0000001600088202 */ /* 0x000fe20000000f00 */
[----:B------:R-:W-:Y:S01]  /*16f0*/  IMAD R4, R165, R10, RZ ;  /* 0x0000000aa5047224 */ /* 0x000fe200078e02ff */
[----:B------:R-:W-:Y:S01]  /*1700*/  @P0 MOV R8, R20 ;  /* 0x0000001400080202 */ /* 0x000fe20000000f00 */
[----:B------:R-:W-:Y:S01]  /*1710*/  @P0 IMAD.IADD R9, R21, 0x1, R2 ;  /* 0x0000000115090824 */ /* 0x000fe200078e0202 */
[----:B------:R-:W-:Y:S01]  /*1720*/  SHF.R.S32.HI R13, RZ, 0x1f, R10 ;  /* 0x0000001fff0d7819 */ /* 0x000fe2000001140a */
[----:B------:R-:W-:Y:S01]  /*1730*/  @P4 VIADD R6, R6, 0x1 ;  /* 0x0000000106064836 */ /* 0x000fe20000000000 */
[----:B------:R-:W-:Y:S01]  /*1740*/  @!P0 SHF.R.S32.HI R3, RZ, 0x1f, R12 ;  /* 0x0000001fff038819 */ /* 0x000fe2000001140c */
[----:B------:R-:W-:Y:S02]  /*1750*/  @!P0 IMAD R2, R167, R12, RZ ;  /* 0x0000000ca7028224 */ /* 0x000fe400078e02ff */
[----:B------:R-:W-:Y:S01]  /*1760*/  IMAD R4, R13, R164, R4 ;  /* 0x000000a40d047224 */ /* 0x000fe200078e0204 */
[----:B------:R-:W-:Y:S01]  /*1770*/  @!P3 IADD3 R6, PT, PT, -R6, RZ, RZ ;  /* 0x000000ff0606b210 */ /* 0x000fe20007ffe1ff */
[----:B------:R-:W-:Y:S01]  /*1780*/  IMAD.WIDE.U32 R20, R164, R10, R8 ;  /* 0x0000000aa4147225 */ /* 0x000fe200078e0008 */
[----:B------:R-:W-:-:S03]  /*1790*/  @!P2 LOP3.LUT R6, RZ, R7, RZ, 0x33, !PT ;  /* 0x00000007ff06a212 */ /* 0x000fc600078e33ff */
[----:B------:R-:W-:Y:S02]  /*17a0*/  @!P0 IMAD R2, R3, R166, R2 ;  /* 0x000000a603028224 */ /* 0x000fe400078e0202 */
[----:B------:R-:W-:Y:S01]  /*17b0*/  @!P0 IMAD.WIDE.U32 R8, R166, R12, RZ ;  /* 0x0000000ca6088225 */ /* 0x000fe200078e00ff */
[----:B------:R-:W-:Y:S02]  /*17c0*/  IADD3 R21, PT, PT, R21, R4, RZ ;  /* 0x0000000415157210 */ /* 0x000fe40007ffe0ff */
[----:B------:R-:W-:Y:S01]  /*17d0*/  @!P0 SHF.R.S32.HI R3, RZ, 0x1f, R11 ;  /* 0x0000001fff038819 */ /* 0x000fe2000001140b */
[----:B------:R-:W-:Y:S01]  /*17e0*/  @P0 IMAD.IADD R12, R12, 0x1, R15 ;  /* 0x000000010c0c0824 */ /* 0x000fe200078e020f */
[----:B------:R-:W-:Y:S01]  /*17f0*/  @!P0 IADD3 R15, PT, PT, R9, R2, RZ ;  /* 0x00000002090f8210 */ /* 0x000fe20007ffe0ff */
[----:B------:R-:W-:Y:S01]  /*1800*/  @!P0 IMAD R2, R17, R11, RZ ;  /* 0x0000000b11028224 */ /* 0x000fe200078e02ff */
[----:B------:R-:W-:Y:S01]  /*1810*/  @!P0 MOV R14, R8 ;  /* 0x00000008000e8202 */ /* 0x000fe20000000f00 */
        /* <DEDUP_REMOVED lines=13> */
[----:B-1----:R-:W-:Y:S02]  /*18f0*/  @P0 MOV R20, R8 ;  /* 0x0000000800140202 */ /* 0x002fe40000000f00 */
.L_x_12535:
[----:B------:R-:W-:Y:S05]  /*1900*/  BSYNC.RECONVERGENT B0 ;  /* 0x0000000000007941 */ /* 0x000fea0003800200 */
.L_x_12533:
        /* <DEDUP_REMOVED lines=43> */
[----:B------:R-:W-:Y:S02]  /*1bc0*/  SHF.R.S32.HI R133, RZ, 0x1f, R180 ;  /* 0x0000001fff857819 */ /* 0x000fe400000114b4 */
[----:B------:R-:W-:Y:S02]  /*1bd0*/  IADD3 R21, PT, PT, R29, R19, RZ ;  /* 0x000000131d157210 */ /* 0x000fe40007ffe0ff */
[----:B------:R-:W-:Y:S01]  /*1be0*/  MOV R20, R28 ;  /* 0x0000001c00147202 */ /* 0x000fe20000000f00 */
[----:B------:R-:W-:Y:S01]  /*1bf0*/  IMAD R19, R25, R2, RZ ;  /* 0x0000000219137224 */ /* 0x000fe200078e02ff */
[----:B------:R-:W-:Y:S01]  /*1c00*/  SHF.R.U32.HI R136, RZ, 0x3, R175 ;  /* 0x00000003ff887819 */ /* 0x000fe200000116af */
[----:B------:R-:W-:-:S02]  /*1c10*/  IMAD.MOV.U32 R137, RZ, RZ, RZ ;  /* 0x000000ffff897224 */ /* 0x000fc400078e00ff */
[----:B------:R-:W-:Y:S01]  /*1c20*/  IMAD.WIDE.U32 R20, R2, R24, R20 ;  /* 0x0000001802147225 */ /* 0x000fe200078e0014 */
[----:B------:R-:W1:Y:S03]  /*1c30*/  S2UR UR6, SR_CgaCtaId ;  /* 0x00000000000679c3 */ /* 0x000e660000008800 */
[-C--:B------:R-:W-:Y:S01]  /*1c40*/  IMAD R173, R167, R136.reuse, RZ ;  /* 0x00000088a7ad7224 */ /* 0x080fe200078e02ff */
[----:B------:R-:W-:Y:S01]  /*1c50*/  SHF.L.U32 R67, R175, 0x6, RZ ;  /* 0x00000006af437819 */ /* 0x000fe200000006ff */
[----:B------:R-:W-:Y:S01]  /*1c60*/  UMOV UR7, 0x400 ;  /* 0x0000040000077882 */ /* 0x000fe20000000000 */
[----:B------:R-:W-:Y:S01]  /*1c70*/  IMAD R169, R165, R136, RZ ;  /* 0x00000088a5a97224 */ /* 0x000fe200078e02ff */
[--C-:B------:R-:W-:Y:S02]  /*1c80*/  SHF.R.U32.HI R68, RZ, 0x1, R175.reuse ;  /* 0x00000001ff447819 */ /* 0x100fe400000116af */
[----:B------:R-:W-:Y:S01]  /*1c90*/  LOP3.LUT R73, R67, 0x1c0, RZ, 0xc0, !PT ;  /* 0x000001c043497812 */ /* 0x000fe200078ec0ff */
[----:B------:R-:W-:Y:S01]  /*1ca0*/  VIADD R177, R65, 0xffffffff ;  /* 0xffffffff41b17836 */ /* 0x000fe20000000000 */
[----:B------:R-:W-:Y:S01]  /*1cb0*/  SHF.R.U32.HI R70, RZ, 0x4, R175 ;  /* 0x00000004ff467819 */ /* 0x000fe200000116af */
[C---:B------:R-:W-:Y:S01]  /*1cc0*/  IMAD.SHL.U32 R75, R164.reuse, 0x10, RZ ;  /* 0x00000010a44b7824 */ /* 0x040fe200078e00ff */
[----:B------:R-:W-:Y:S01]  /*1cd0*/  SHF.L.U64.HI R76, R164, 0x4, R165 ;  /* 0x00000004a44c7819 */ /* 0x000fe200000102a5 */
[----:B------:R-:W-:Y:S01]  /*1ce0*/  IMAD.SHL.U32 R176, R177, 0x80, RZ ;  /* 0x00000080b1b07824 */ /* 0x000fe200078e00ff */
[C---:B------:R-:W-:Y:S01]  /*1cf0*/  SHF.L.U64.HI R72, R166.reuse, 0x4, R167 ;  /* 0x00000004a6487819 */ /* 0x040fe200000102a7 */
[----:B-1----:R-:W-:Y:S01]  /*1d00*/  ULEA UR6, UR6, UR7, 0x18 ;  /* 0x0000000706067291 */ /* 0x002fe2000f8ec0ff */
[----:B------:R-:W-:-:S02]  /*1d10*/  SHF.L.U32 R71, R166, 0x4, RZ ;  /* 0x00000004a6477819 */ /* 0x000fc400000006ff */
[----:B------:R-:W-:Y:S01]  /*1d20*/  LOP3.LUT R67, R67, 0x200, RZ, 0xc0, !PT ;  /* 0x0000020043437812 */ /* 0x000fe200078ec0ff */
        /* <DEDUP_REMOVED lines=12> */
[----:B------:R-:W-:Y:S01]  /*1df0*/  IMAD R7, R22, R133, R7 ;  /* 0x0000008516077224 */ /* 0x000fe200078e0207 */
[----:B------:R-:W-:Y:S01]  /*1e00*/  IADD3 R6, P1, PT, R12, R6, RZ ;  /* 0x000000060c067210 */ /* 0x000fe20007f3e0ff */
[----:B------:R-:W-:-:S02]  /*1e10*/  IMAD R24, R0, R24, R19 ;  /* 0x0000001800187224 */ /* 0x000fc400078e0213 */
[----:B------:R-:W-:-:S04]  /*1e20*/  IMAD.WIDE.U32 R26, R180, R22, R26 ;  /* 0x00000016b41a7225 */ /* 0x000fc800078e001a */
[----:B------:R-:W-:Y:S01]  /*1e30*/  IMAD.WIDE.U32 R18, R5, 0x40, R136 ;  /* 0x0000004005127825 */ /* 0x000fe200078e0088 */
[----:B------:R-:W-:-:S03]  /*1e40*/  IADD3 R27, PT, PT, R27, R7, RZ ;  /* 0x000000071b1b7210 */ /* 0x000fc60007ffe0ff */
        /* <DEDUP_REMOVED lines=25> */
[----:B------:R-:W-:Y:S02]  /*1fe0*/  LOP3.LUT R5, R73, 0x8, R68, 0xf8, !PT ;  /* 0x0000000849057812 */ /* 0x000fe400078ef844 */
[----:B------:R-:W-:Y:S02]  /*1ff0*/  LEA R69, R69, UR6, 0x1 ;  /* 0x0000000645457c11 */ /* 0x000fe4000f8e08ff */
[----:B------:R-:W-:-:S02]  /*2000*/  LEA.HI.X R169, R20, R17, R169, 0x1, P1 ;  /* 0x0000001114a97211 */ /* 0x000fc400008f0ca9 */
[----:B------:R-:W-:Y:S02]  /*2010*/  LEA.HI R11, R11, R11, RZ, 0x1 ;  /* 0x0000000b0b0b7211 */ /* 0x000fe400078f08ff */
        /* <DEDUP_REMOVED lines=47> */
[-C--:B---3--:R-:W-:Y:S02]  /*2310*/  IMAD R9, R139, R176.reuse, RZ ;  /* 0x000000b08b097224 */ /* 0x088fe400078e02ff */
[----:B------:R-:W-:-:S04]  /*2320*/  IMAD.WIDE.U32 R28, R138, R176, R28 ;  /* 0x000000b08a1c7225 */ /* 0x000fc800078e001c */
[----:B------:R-:W-:Y:S02]  /*2330*/  IMAD R9, R138, R15, R9 ;  /* 0x0000000f8a097224 */ /* 0x000fe400078e0209 */
[----:B----4-:R-:W-:-:S04]  /*2340*/  IMAD.WIDE.U32 R26, R183, R22, R12 ;  /* 0x00000016b71a7225 */ /* 0x010fc800078e000c */
[----:B------:R-:W-:Y:S01]  /*2350*/  IMAD R8, R23, R183, RZ ;  /* 0x000000b717087224 */ /* 0x000fe200078e02ff */
[----:B------:R-:W-:Y:S01]  /*2360*/  IADD3 R29, PT, PT, R29, R9, RZ ;  /* 0x000000091d1d7210 */ /* 0x000fe20007ffe0ff */
[-C--:B-----5:R-:W-:Y:S02]  /*2370*/  IMAD R9, R141, R176.reuse, RZ ;  /* 0x000000b08d097224 */ /* 0x0a0fe400078e02ff */
[----:B------:R-:W-:Y:S02]  /*2380*/  IMAD.IADD R27, R27, 0x1, R8 ;  /* 0x000000011b1b7824 */ /* 0x000fe400078e0208 */
[C---:B------:R-:W-:Y:S02]  /*2390*/  IMAD R8, R140.reuse, R15, R9 ;  /* 0x0000000f8c087224 */ /* 0x040fe400078e0209 */
        /* <DEDUP_REMOVED lines=62> */
.L_x_12575:
        /* <DEDUP_REMOVED lines=11> */
[C---:B------:R-:W-:Y:S02]  /*2830*/  ISETP.GE.OR P0, PT, R123.reuse, R109, P3 ;  /* 0x0000006d7b00720c */ /* 0x040fe40001f06670 */
[----:B------:R-:W-:Y:S02]  /*2840*/  P2R R2, PR, RZ, 0x2 ;  /* 0x00000002ff027803 */ /* 0x000fe40000000000 */
[-C--:B------:R-:W-:Y:S02]  /*2850*/  ISETP.LT.OR P2, PT, R123, R110.reuse, P0 ;  /* 0x0000006e7b00720c */ /* 0x080fe40000741670 */
[----:B------:R-:W-:Y:S02]  /*2860*/  IADD3 R28, P0, PT, R84, R79, RZ ;  /* 0x0000004f541c7210 */ /* 0x000fe40007f1e0ff */
[----:B------:R-:W-:Y:S02]  /*2870*/  P2R R0, PR, RZ, 0x4 ;  /* 0x00000004ff007803 */ /* 0x000fe40000000000 */
[-C--:B------:R-:W-:Y:S01]  /*2880*/  ISETP.LT.OR P4, PT, R119, R110.reuse, P4 ;  /* 0x0000006e7700720c */ /* 0x080fe20002781670 */
[----:B------:R-:W-:Y:S02]  /*2890*/  @!P1 IMAD.MOV.U32 R4, RZ, RZ, R84 ;  /* 0x000000ffff049224 */ /* 0x000fe400078e0054 */
[----:B------:R-:W-:Y:S02]  /*28a0*/  @!P1 IMAD.MOV.U32 R5, RZ, RZ, R82 ;  /* 0x000000ffff059224 */ /* 0x000fe400078e0052 */
[--C-:B------:R-:W-:Y:S01]  /*28b0*/  IMAD.X R29, R82, 0x1, R77.reuse, P0 ;  /* 0x00000001521d7824 */ /* 0x100fe200000e064d */
[C---:B------:R-:W-:Y:S02]  /*28c0*/  ISETP.GE.OR P0, PT, R122.reuse, R109, P3 ;  /* 0x0000006d7a00720c */ /* 0x040fe40001f06670 */
[----:B----4-:R-:W2:Y:S02]  /*28d0*/  @!P1 LD.E.128 R20, desc[UR4][R4.64] ;  /* 0x0000000404149980 */ /* 0x010ea4000c101d00 */
[-C--:B------:R-:W-:Y:S11]  /*28e0*/  ISETP.LT.OR P6, PT, R122, R110.reuse, P0 ;  /* 0x0000006e7a00720c */ /* 0x080ff600007c1670 */
        /* <DEDUP_REMOVED lines=22> */
[CC--:B------:R-:W-:Y:S02]  /*2a50*/  ISETP.GE.OR P2, PT, R120.reuse, R109.reuse, P3 ;  /* 0x0000006d7800720c */ /* 0x0c0fe40001f46670 */
[C---:B------:R-:W-:Y:S01]  /*2a60*/  ISETP.GE.OR P3, PT, R117.reuse, R109, P3 ;  /* 0x0000006d7500720c */ /* 0x040fe20001f66670 */
        /* <DEDUP_REMOVED lines=49> */
[----:B-1----:R-:W-:Y:S05]  /*2d80*/  @P0 BRA `(.L_x_12538) ;  /* 0x0000000000e80947 */ /* 0x002fea0003800000 */
        /* <DEDUP_REMOVED lines=58> */
.L_x_12538:
        /* <DEDUP_REMOVED lines=68> */
.L_x_12542:
[----:B------:R-:W-:Y:S05]  /*3570*/  BSYNC.RECONVERGENT B0 ;  /* 0x0000000000007941 */ /* 0x000fea0003800200 */
.L_x_12541:
        /* <DEDUP_REMOVED lines=51> */
.L_x_12544:
[----:B------:R-:W-:Y:S05]  /*38b0*/  BSYNC.RECONVERGENT B0 ;  /* 0x0000000000007941 */ /* 0x000fea0003800200 */
.L_x_12543:
        /* <DEDUP_REMOVED lines=53> */
.L_x_12546:
[----:B------:R-:W-:Y:S05]  /*3c10*/  BSYNC.RECONVERGENT B0 ;  /* 0x0000000000007941 */ /* 0x000fea0003800200 */
.L_x_12545:
[C---:B------:R-:W-:Y:S01]  /*3c20*/  ISETP.GE.OR P0, PT, R121.reuse, R109, P3 ;  /* 0x0000006d7900720c */ /* 0x040fe20001f06670 */
        /* <DEDUP_REMOVED lines=56> */
.L_x_12548:
[----:B------:R-:W-:Y:S05]  /*3fb0*/  BSYNC.RECONVERGENT B0 ;  /* 0x0000000000007941 */ /* 0x000fea0003800200 */
.L_x_12547:
[-C--:B------:R-:W-:Y:S01]  /*3fc0*/  ISETP.GE.OR P0, PT, R120, R109.reuse, P3 ;  /* 0x0000006d7800720c */ /* 0x080fe20001f06670 */
        /* <DEDUP_REMOVED lines=61> */
.L_x_12550:
[----:B------:R-:W-:Y:S05]  /*43a0*/  BSYNC.RECONVERGENT B0 ;  /* 0x0000000000007941 */ /* 0x000fea0003800200 */
.L_x_12549:
        /* <DEDUP_REMOVED lines=53> */
.L_x_12552:
[----:B------:R-:W-:Y:S05]  /*4700*/  BSYNC.RECONVERGENT B0 ;  /* 0x0000000000007941 */ /* 0x000fea0003800200 */
.L_x_12551:
        /* <DEDUP_REMOVED lines=55> */
.L_x_12554:
[----:B------:R-:W-:Y:S05]  /*4a80*/  BSYNC.RECONVERGENT B0 ;  /* 0x0000000000007941 */ /* 0x000fea0003800200 */
.L_x_12553:
        /* <DEDUP_REMOVED lines=55> */
.L_x_12556:
[----:B------:R-:W-:Y:S05]  /*4e00*/  BSYNC.RECONVERGENT B0 ;  /* 0x0000000000007941 */ /* 0x000fea0003800200 */
.L_x_12555:
[----:B------:R-:W5:Y:S02]  /*4e10*/  LD.E R3, desc[UR4][R100.64+0xd0] ;  /* 0x0000d00464037980 */ /* 0x000f64000c101900 */
[----:B-----5:R-:W-:Y:S05]  /*4e20*/  IMAD.U32 R3, R3, -0x40, RZ ;  /* 0xffffffc003037824 */ /* 0x020fea00078e00ff */
[C---:B------:R-:W-:Y:S02]  /*4e30*/  LEA R14, P1, R3.reuse, R14, 0x1 ;  /* 0x0000000e030e7211 */ /* 0x040fe400078208ff */
[C---:B------:R-:W-:Y:S02]  /*4e40*/  LEA R54, P0, R3.reuse, R54, 0x1 ;  /* 0x0000003603367211 */ /* 0x040fe400078008ff */
[C---:B------:R-:W-:Y:S02]  /*4e50*/  LEA.HI.X.SX32 R15, R3.reuse, R15, 0x1, P1 ;  /* 0x0000000f030f7211 */ /* 0x040fe400008f0eff */
[----:B------:R-:W-:Y:S01]  /*4e60*/  LEA.HI.X.SX32 R55, R3, R55, 0x1, P0 ;  /* 0x0000003703377211 */ /* 0x000fe200000f0eff */
[----:B------:R-:W-:Y:S05]  /*4e70*/  BRA `(.L_x_12539) ;  /* 0x0000002c00d07947 */ /* 0x000fea0003800000 */
.L_x_12540:
        /* <DEDUP_REMOVED lines=14> */
[CC--:B------:R-:W-:Y:S02]  /*4f60*/  ISETP.GE.OR P1, PT, R136.reuse, R109.reuse, P4 ;  /* 0x0000006d8800720c */ /* 0x0c0fe40002726670 */
[----:B------:R-:W-:Y:S02]  /*4f70*/  PLOP3.LUT P6, PT, P2, P3, PT, 0xf2, 0x2f ;  /* 0x00000000002f781c */ /* 0x000fe400017c7e72 */
[-C--:B------:R-:W-:Y:S02]  /*4f80*/  ISETP.LT.OR P2, PT, R136, R110.reuse, P1 ;  /* 0x0000006e8800720c */ /* 0x080fe40000f41670 */
        /* <DEDUP_REMOVED lines=87> */
.L_x_12558:
[----:B------:R-:W-:Y:S05]  /*5500*/  BSYNC.RECONVERGENT B0 ;  /* 0x0000000000007941 */ /* 0x000fea0003800200 */
.L_x_12557:
        /* <DEDUP_REMOVED lines=87> */
.L_x_12560:
[----:B------:R-:W-:Y:S05]  /*5a80*/  BSYNC.RECONVERGENT B0 ;  /* 0x0000000000007941 */ /* 0x000fea0003800200 */
.L_x_12559:
[-C--:B------:R-:W-:Y:S01]  /*5a90*/  ISETP.LT.OR P2, PT, R122, R110.reuse, P5 ;  /* 0x0000006e7a00720c */ /* 0x080fe20002f41670 */
        /* <DEDUP_REMOVED lines=92> */
.L_x_12562:
[----:B------:R-:W-:Y:S05]  /*6060*/  BSYNC.RECONVERGENT B0 ;  /* 0x0000000000007941 */ /* 0x000fea0003800200 */
.L_x_12561:
        /* <DEDUP_REMOVED lines=91> */
.L_x_12564:
[----:B------:R-:W-:Y:S05]  /*6620*/  BSYNC.RECONVERGENT B0 ;  /* 0x0000000000007941 */ /* 0x000fea0003800200 */
.L_x_12563:
[-C--:B------:R-:W-:Y:S01]  /*6630*/  ISETP.LT.OR P3, PT, R120, R110.reuse, P5 ;  /* 0x0000006e7800720c */ /* 0x080fe20002f61670 */
[----:B------:R-:W-:Y:S01]  /*6640*/  BSSY.RECONVERGENT B0, `(.L_x_12565) ;  /* 0x000005e000007945 */ /* 0x000fe20003800200 */
[CC--:B------:R-:W-:Y:S02]  /*6650*/  ISETP.GE.OR P2, PT, R119.reuse, R109.reuse, P4 ;  /* 0x0000006d7700720c */ /* 0x0c0fe40002746670 */
[C---:B------:R-:W-:Y:S02]  /*6660*/  ISETP.GE.OR P0, PT, R118.reuse, R109, P4 ;  /* 0x0000006d7600720c */ /* 0x040fe40002706670 */
        /* <DEDUP_REMOVED lines=17> */
[----:B------:R-:W-:Y:S04]  /*6780*/  @!P0 IADD3 R42, P2, PT, R61, R92, RZ ;  /* 0x0000005c3d2a8210 */ /* 0x000fe80007f5e0ff */
[----:B------:R-:W-:Y:S02]  /*6790*/  @!P0 IADD3.X R43, PT, PT, R60, R93, RZ, P2, !PT ;  /* 0x0000005d3c2b8210 */ /* 0x000fe400017fe4ff */
[----:B------:R-:W-:Y:S01]  /*67a0*/  PLOP3.LUT P2, PT, PT, PT, PT, 0x80, 0x8 ;  /* 0x000000000008781c */ /* 0x000fe20003f4f070 */
[----:B------:R1:W4:Y:S01]  /*67b0*/  @!P0 LD.E.128 R60, desc[UR4][R148.64] ;  /* 0x00000004943c8980 */ /* 0x000322000c101d00 */
[----:B------:R-:W-:Y:S07]  /*67c0*/  @!P0 PLOP3.LUT P2, PT, P1, PT, PT, 0x80, 0x8 ;  /* 0x000000000008881c */ /* 0x000fee0000f4f070 */
[----:B------:R5:W4:Y:S01]  /*67d0*/  @!P0 LD.E.128 R48, desc[UR4][R42.64] ;  /* 0x000000042a308980 */ /* 0x000b22000c101d00 */
[----:B-1----:R-:W-:Y:S01]  /*67e0*/  IMAD.WIDE.U32 R148, R164, 0x60, R146 ;  /* 0x00000060a4947825 */ /* 0x002fe200078e0092 */
[----:B--2---:R-:W-:Y:S03]  /*67f0*/  @!P0 LOP3.LUT R47, R57, 0xffff0000, RZ, 0xc0, !PT ;  /* 0xffff0000392f8812 */ /* 0x004fe600078ec0ff */
[----:B-----5:R-:W-:Y:S01]  /*6800*/  @!P0 IMAD.U32 R43, R56, 0x10000, RZ ;  /* 0x00010000382b8824 */ /* 0x020fe200078e00ff */
        /* <DEDUP_REMOVED lines=17> */
[C---:B------:R-:W-:Y:S01]  /*6920*/  @!P0 IMAD.U32 R42, R48.reuse, 0x10000, RZ ;  /* 0x00010000302a8824 */ /* 0x040fe200078e00ff */
        /* <DEDUP_REMOVED lines=47> */
.L_x_12566:
[----:B------:R-:W-:Y:S05]  /*6c20*/  BSYNC.RECONVERGENT B0 ;  /* 0x0000000000007941 */ /* 0x000fea0003800200 */
.L_x_12565:
[----:B------:R-:W-:Y:S04]  /*6c30*/  BSSY.RECONVERGENT B0, `(.L_x_12567) ;  /* 0x000005a000007945 */ /* 0x000fe80003800200 */
        /* <DEDUP_REMOVED lines=13> */
[----:B------:R-:W5:Y:S01]  /*6d10*/  @!P0 LD.E.128 R60, desc[UR4][R62.64] ;  /* 0x000000043e3c8980 */ /* 0x000f62000c101d00 */
[----:B------:R-:W-:Y:S01]  /*6d20*/  @!P0 IADD3 R38, P2, PT, R53, R92, RZ ;  /* 0x0000005c35268210 */ /* 0x000fe20007f5e0ff */
[----:B------:R-:W-:Y:S04]  /*6d30*/  @!P0 IMAD.WIDE R22, R19, 0x2, R34 ;  /* 0x0000000213168825 */ /* 0x000fe800078e0222 */
[----:B------:R-:W-:Y:S01]  /*6d40*/  @!P0 IMAD.X R39, R52, 0x1, R93, P2 ;  /* 0x0000000134278824 */ /* 0x000fe200010e065d */
[----:B------:R-:W-:Y:S01]  /*6d50*/  PLOP3.LUT P2, PT, PT, PT, PT, 0x80, 0x8 ;  /* 0x000000000008781c */ /* 0x000fe20003f4f070 */
[----:B------:R5:W5:Y:S01]  /*6d60*/  @!P0 LD.E.128 R24, desc[UR4][R22.64] ;  /* 0x0000000416188980 */ /* 0x000b62000c101d00 */
[----:B------:R-:W-:Y:S07]  /*6d70*/  @!P0 PLOP3.LUT P2, PT, P1, PT, PT, 0x80, 0x8 ;  /* 0x000000000008881c */ /* 0x000fee0000f4f070 */
[----:B-1234-:R1:W2:Y:S08]  /*6d80*/  LD.E.128 R56, desc[UR4][R34.64] ;  /* 0x0000000422387980 */ /* 0x01e2b0000c101d00 */
[----:B------:R2:W3:Y:S01]  /*6d90*/  @!P0 LD.E.128 R48, desc[UR4][R38.64] ;  /* 0x0000000426308980 */ /* 0x0004e2000c101d00 */
[C---:B-----5:R-:W-:Y:S01]  /*6da0*/  @!P0 LOP3.LUT R32, R60.reuse, 0xffff0000, RZ, 0xc0, !PT ;  /* 0xffff00003c208812 */ /* 0x060fe200078ec0ff */
        /* <DEDUP_REMOVED lines=9> */
[C---:B------:R-:W-:Y:S01]  /*6e40*/  @!P0 SHF.L.U32 R37, R24.reuse, 0x10, RZ ;  /* 0x0000001018258819 */ /* 0x040fe200000006ff */
        /* <DEDUP_REMOVED lines=15> */
[C---:B---3--:R-:W-:Y:S01]  /*6f40*/  @!P0 LOP3.LUT R40, R48.reuse, 0xffff0000, RZ, 0xc0, !PT ;  /* 0xffff000030288812 */ /* 0x048fe200078ec0ff */
        /* <DEDUP_REMOVED lines=40> */
.L_x_12568:
[----:B------:R-:W-:Y:S05]  /*71d0*/  BSYNC.RECONVERGENT B0 ;  /* 0x0000000000007941 */ /* 0x000fea0003800200 */
.L_x_12567:
        /* <DEDUP_REMOVED lines=91> */
.L_x_12570:
[----:B------:R-:W-:Y:S05]  /*7790*/  BSYNC.RECONVERGENT B0 ;  /* 0x0000000000007941 */ /* 0x000fea0003800200 */
.L_x_12569:
        /* <DEDUP_REMOVED lines=14> */
[----:B-1-34-:R-:W-:Y:S02]  /*7880*/  @!P0 IADD3 R56, P2, PT, R47, R90, RZ ;  /* 0x0000005a2f388210 */ /* 0x01afe40007f5e0ff */
        /* <DEDUP_REMOVED lines=16> */
[C---:B------:R-:W-:Y:S01]  /*7990*/  @!P0 IMAD.U32 R25, R30.reuse, 0x10000, RZ ;  /* 0x000100001e198824 */ /* 0x040fe200078e00ff */
        /* <DEDUP_REMOVED lines=59> */
.L_x_12572:
[----:B------:R-:W-:Y:S05]  /*7d50*/  BSYNC.RECONVERGENT B0 ;  /* 0x0000000000007941 */ /* 0x000fea0003800200 */
.L_x_12571:
[----:B------:R-:W5:Y:S02]  /*7d60*/  LD.E R3, desc[UR4][R100.64+0xd0] ;  /* 0x0000d00464037980 */ /* 0x000f64000c101900 */
[----:B-----5:R-:W-:Y:S05]  /*7d70*/  IMAD.U32 R3, R3, -0x40, RZ ;  /* 0xffffffc003037824 */ /* 0x020fea00078e00ff */
[C---:B------:R-:W-:Y:S02]  /*7d80*/  LEA R92, P1, R3.reuse, R92, 0x1 ;  /* 0x0000005c035c7211 */ /* 0x040fe400078208ff */
[C---:B------:R-:W-:Y:S02]  /*7d90*/  LEA R90, P0, R3.reuse, R90, 0x1 ;  /* 0x0000005a035a7211 */ /* 0x040fe400078008ff */
[C---:B------:R-:W-:Y:S02]  /*7da0*/  LEA.HI.X.SX32 R93, R3.reuse, R93, 0x1, P1 ;  /* 0x0000005d035d7211 */ /* 0x040fe400008f0eff */
[----:B------:R-:W-:Y:S09]  /*7db0*/  LEA.HI.X.SX32 R91, R3, R91, 0x1, P0 ;  /* 0x0000005b035b7211 */ /* 0x000ff200000f0eff */
.L_x_12539:
[----:B------:R-:W-:Y:S05]  /*7dc0*/  BSYNC.RECONVERGENT B1 ;  /* 0x0000000000017941 */ /* 0x000fea0003800200 */
.L_x_12537:
        /* <DEDUP_REMOVED lines=101> */
.L_x_12574:
[----:B------:R-:W-:Y:S05]  /*8420*/  BSYNC.RECONVERGENT B0 ;  /* 0x0000000000007941 */ /* 0x000fea0003800200 */
.L_x_12573:
[----:B------:R-:W-:Y:S11]  /*8430*/  ISETP.NE.AND P0, PT, R124, RZ, PT ;  /* 0x000000ff7c00720c */ /* 0x000ff60003f05270 */
[----:B------:R-:W-:Y:S02]  /*8440*/  @!UPT UIADD3 URZ, UPT, UPT, URZ, URZ, URZ ;  /* 0x000000fffffff290 */ /* 0x000fe4000fffe0ff */
[----:B------:R-:W-:Y:S05]  /*8450*/  @P0 BRA `(.L_x_12575) ;  /* 0xffffffa000c80947 */ /* 0x000fea000383ffff */
.L_x_12536:
        /* <DEDUP_REMOVED lines=19> */
.L_x_12580:
[----:B------:R2:W-:Y:S02]  /*8590*/  STS.128 [R69], RZ ;  /* 0x000000ff45007388 */ /* 0x0005e40000000c00 */
.L_x_12579:
[----:B------:R-:W-:Y:S05]  /*85a0*/  BSYNC.RECONVERGENT B0 ;  /* 0x0000000000007941 */ /* 0x000fea0003800200 */
.L_x_12578:
        /* <DEDUP_REMOVED lines=17> */
.L_x_12582:
[----:B------:R-:W-:Y:S05]  /*86c0*/  BSYNC.RECONVERGENT B0 ;  /* 0x0000000000007941 */ /* 0x000fea0003800200 */
.L_x_12581:
        /* <DEDUP_REMOVED lines=11> */
.L_x_12584:
[----:B------:R-:W-:Y:S05]  /*8780*/  BSYNC.RECONVERGENT B0 ;  /* 0x0000000000007941 */ /* 0x000fea0003800200 */
.L_x_12583:
        /* <DEDUP_REMOVED lines=11> */
.L_x_12577:
        /* <DEDUP_REMOVED lines=79> */
.L_x_12591:
[----:B------:R-:W-:Y:S05]  /*8d30*/  BSYNC.RECONVERGENT B0 ;  /* 0x0000000000007941 */ /* 0x000fea0003800200 */
.L_x_12590:
[----:B-----5:R3:W-:Y:S01]  /*8d40*/  STS.128 [R69], R8 ;  /* 0x0000000845007388 */ /* 0x0207e20000000c00 */
[----:B------:R-:W-:Y:S05]  /*8d50*/  BRA `(.L_x_12588) ;  /* 0x0000000000047947 */ /* 0x000fea0003800000 */
.L_x_12589:
[----:B------:R2:W-:Y:S02]  /*8d60*/  STS.128 [R69], RZ ;  /* 0x000000ff45007388 */ /* 0x0005e40000000c00 */
.L_x_12588:
[----:B------:R-:W-:Y:S05]  /*8d70*/  BSYNC.RECONVERGENT B1 ;  /* 0x0000000000017941 */ /* 0x000fea0003800200 */
.L_x_12587:
        /* <DEDUP_REMOVED lines=51> */
.L_x_12595:
[----:B------:R-:W-:Y:S05]  /*90b0*/  BSYNC.RECONVERGENT B0 ;  /* 0x0000000000007941 */ /* 0x000fea0003800200 */
.L_x_12594:
[----:B-----5:R1:W-:Y:S02]  /*90c0*/  STS.128 [R69+0x800], R8 ;  /* 0x0008000845007388 */ /* 0x0203e40000000c00 */
.L_x_12593:
[----:B------:R-:W-:Y:S05]  /*90d0*/  BSYNC.RECONVERGENT B1 ;  /* 0x0000000000017941 */ /* 0x000fea0003800200 */
.L_x_12592:
        /* <DEDUP_REMOVED lines=51> */
.L_x_12599:
[----:B------:R-:W-:Y:S05]  /*9410*/  BSYNC.RECONVERGENT B0 ;  /* 0x0000000000007941 */ /* 0x000fea0003800200 */
.L_x_12598:
[----:B-----5:R1:W-:Y:S02]  /*9420*/  STS.128 [R69+0x1000], R8 ;  /* 0x0010000845007388 */ /* 0x0203e40000000c00 */
.L_x_12597:
[----:B------:R-:W-:Y:S05]  /*9430*/  BSYNC.RECONVERGENT B1 ;  /* 0x0000000000017941 */ /* 0x000fea0003800200 */
.L_x_12596:
        /* <DEDUP_REMOVED lines=51> */
.L_x_12601:
[----:B------:R-:W-:Y:S05]  /*9770*/  BSYNC.RECONVERGENT B0 ;  /* 0x0000000000007941 */ /* 0x000fea0003800200 */
.L_x_12600:
[----:B-----5:R1:W-:Y:S01]  /*9780*/  STS.128 [R69+0x1800], R8 ;  /* 0x0018000845007388 */ /* 0x0203e20000000c00 */
[----:B------:R-:W-:Y:S05]  /*9790*/  BRA `(.L_x_12585) ;  /* 0x0000001400e07947 */ /* 0x000fea0003800000 */
.L_x_12586:
        /* <DEDUP_REMOVED lines=94> */
.L_x_12606:
[----:B------:R-:W-:Y:S05]  /*9d80*/  BSYNC.RECONVERGENT B0 ;  /* 0x0000000000007941 */ /* 0x000fea0003800200 */
.L_x_12605:
[----:B-----5:R2:W-:Y:S01]  /*9d90*/  STS.128 [R69], R20 ;  /* 0x0000001445007388 */ /* 0x0205e20000000c00 */
[----:B------:R-:W-:Y:S05]  /*9da0*/  BRA `(.L_x_12603) ;  /* 0x0000000000047947 */ /* 0x000fea0003800000 */
.L_x_12604:
[----:B------:R3:W-:Y:S02]  /*9db0*/  STS.128 [R69], RZ ;  /* 0x000000ff45007388 */ /* 0x0007e40000000c00 */
.L_x_12603:
[----:B------:R-:W-:Y:S05]  /*9dc0*/  BSYNC.RECONVERGENT B1 ;  /* 0x0000000000017941 */ /* 0x000fea0003800200 */
.L_x_12602:
        /* <DEDUP_REMOVED lines=88> */
.L_x_12610:
[----:B------:R-:W-:Y:S05]  /*a350*/  BSYNC.RECONVERGENT B0 ;  /* 0x0000000000007941 */ /* 0x000fea0003800200 */
.L_x_12609:
[----:B-----5:R1:W-:Y:S02]  /*a360*/  STS.128 [R69+0x800], R20 ;  /* 0x0008001445007388 */ /* 0x0203e40000000c00 */
.L_x_12608:
[----:B------:R-:W-:Y:S05]  /*a370*/  BSYNC.RECONVERGENT B1 ;  /* 0x0000000000017941 */ /* 0x000fea0003800200 */
.L_x_12607:
        /* <DEDUP_REMOVED lines=90> */
.L_x_12614:
[----:B------:R-:W-:Y:S05]  /*a920*/  BSYNC.RECONVERGENT B0 ;  /* 0x0000000000007941 */ /* 0x000fea0003800200 */
.L_x_12613:
[----:B-----5:R2:W-:Y:S02]  /*a930*/  STS.128 [R69+0x1000], R20 ;  /* 0x0010001445007388 */ /* 0x0205e40000000c00 */
.L_x_12612:
[----:B------:R-:W-:Y:S05]  /*a940*/  BSYNC.RECONVERGENT B1 ;  /* 0x0000000000017941 */ /* 0x000fea0003800200 */
.L_x_12611:
        /* <DEDUP_REMOVED lines=91> */
.L_x_12616:
[----:B------:R-:W-:Y:S05]  /*af00*/  BSYNC.RECONVERGENT B0 ;  /* 0x0000000000007941 */ /* 0x000fea0003800200 */
.L_x_12615:
[----:B-----5:R1:W-:Y:S02]  /*af10*/  STS.128 [R69+0x1800], R4 ;  /* 0x0018000445007388 */ /* 0x0203e40000000c00 */
.L_x_12585:
[----:B------:R-:W-:Y:S05]  /*af20*/  BSYNC.RECONVERGENT B2 ;  /* 0x0000000000027941 */ /* 0x000fea0003800200 */
.L_x_12576:
        /* <DEDUP_REMOVED lines=12> */
.L_x_12619:
[----:B------:R1:W-:Y:S02]  /*aff0*/  STS.128 [R69+0x2000], RZ ;  /* 0x002000ff45007388 */ /* 0x0003e40000000c00 */
.L_x_12618:
[----:B------:R-:W-:Y:S05]  /*b000*/  BSYNC.RECONVERGENT B0 ;  /* 0x0000000000007941 */ /* 0x000fea0003800200 */
.L_x_12617:
        /* <DEDUP_REMOVED lines=14> */
.L_x_12622:
[----:B------:R3:W-:Y:S02]  /*b0f0*/  STS.128 [R69+0x2800], RZ ;  /* 0x002800ff45007388 */ /* 0x0007e40000000c00 */
.L_x_12621:
[----:B------:R-:W-:Y:S05]  /*b100*/  BSYNC.RECONVERGENT B0 ;  /* 0x0000000000007941 */ /* 0x000fea0003800200 */
.L_x_12620:
        /* <DEDUP_REMOVED lines=12> */
.L_x_12625:
[----:B------:R1:W-:Y:S02]  /*b1d0*/  STS.128 [R69+0x3000], RZ ;  /* 0x003000ff45007388 */ /* 0x0003e40000000c00 */
.L_x_12624:
[----:B------:R-:W-:Y:S05]  /*b1e0*/  BSYNC.RECONVERGENT B0 ;  /* 0x0000000000007941 */ /* 0x000fea0003800200 */
.L_x_12623:
        /* <DEDUP_REMOVED lines=12> */
.L_x_12628:
[----:B------:R1:W-:Y:S02]  /*b2b0*/  STS.128 [R69+0x3800], RZ ;  /* 0x003800ff45007388 */ /* 0x0003e40000000c00 */
.L_x_12627:
[----:B------:R-:W-:Y:S05]  /*b2c0*/  BSYNC.RECONVERGENT B0 ;  /* 0x0000000000007941 */ /* 0x000fea0003800200 */
.L_x_12626:
        /* <DEDUP_REMOVED lines=16> */
.L_x_12631:
[----:B------:R1:W-:Y:S02]  /*b3d0*/  STS.128 [R69+0x4000], RZ ;  /* 0x004000ff45007388 */ /* 0x0003e40000000c00 */
.L_x_12630:
[----:B------:R-:W-:Y:S05]  /*b3e0*/  BSYNC.RECONVERGENT B0 ;  /* 0x0000000000007941 */ /* 0x000fea0003800200 */
.L_x_12629:
        /* <DEDUP_REMOVED lines=13> */
.L_x_12634:
[----:B------:R1:W-:Y:S02]  /*b4c0*/  STS.128 [R69+0x4800], RZ ;  /* 0x004800ff45007388 */ /* 0x0003e40000000c00 */
.L_x_12633:
[----:B------:R-:W-:Y:S05]  /*b4d0*/  BSYNC.RECONVERGENT B0 ;  /* 0x0000000000007941 */ /* 0x000fea0003800200 */
.L_x_12632:
        /* <DEDUP_REMOVED lines=16> */
.L_x_12637:
[----:B------:R1:W-:Y:S02]  /*b5e0*/  STS.128 [R69+0x5000], RZ ;  /* 0x005000ff45007388 */ /* 0x0003e40000000c00 */
.L_x_12636:
[----:B------:R-:W-:Y:S05]  /*b5f0*/  BSYNC.RECONVERGENT B0 ;  /* 0x0000000000007941 */ /* 0x000fea0003800200 */
.L_x_12635:
        /* <DEDUP_REMOVED lines=14> */
.L_x_12640:
[----:B------:R1:W-:Y:S02]  /*b6e0*/  STS.128 [R69+0x5800], RZ ;  /* 0x005800ff45007388 */ /* 0x0003e40000000c00 */
.L_x_12639:
[----:B------:R-:W-:Y:S05]  /*b6f0*/  BSYNC.RECONVERGENT B0 ;  /* 0x0000000000007941 */ /* 0x000fea0003800200 */
.L_x_12638:
[----:B------:R-:W1:Y:S04]  /*b700*/  LD.E.64 R16, desc[UR4][R100.64+0x1c0] ;  /* 0x0001c00464107980 */ /* 0x000e68000c101b00 */
[----:B---3--:R-:W3:Y:S01]  /*b710*/  LD.E.64 R8, desc[UR4][R100.64+0x1b8] ;  /* 0x0001b80464087980 */ /* 0x008ee2000c101b00 */
[----:B------:R-:W-:-:S03]  /*b720*/  MOV R132, R180 ;  /* 0x000000b400847202 */ /* 0x000fc60000000f00 */
[----:B------:R-:W2:Y:S04]  /*b730*/  LD.E R7, desc[UR4][R100.64+0xd8] ;  /* 0x0000d80464077980 */ /* 0x000ea8000c101900 */
[----:B------:R-:W0:Y:S01]  /*b740*/  LDGDEPBAR ;  /* 0x00000000000079af */ /* 0x000e220000000000 */
[----:B-1----:R-:W-:-:S04]  /*b750*/  IMAD.WIDE.U32 R10, R183, R16, R132 ;  /* 0x00000010b70a7225 */ /* 0x002fc800078e0084 */
[----:B------:R-:W-:Y:S01]  /*b760*/  IMAD R0, R17, R183, RZ ;  /* 0x000000b711007224 */ /* 0x000fe200078e02ff */
[----:B---3--:R-:W-:-:S04]  /*b770*/  LEA R8, P0, R10, R8, 0x2 ;  /* 0x000000080a087211 */ /* 0x008fc800078010ff */
[----:B------:R-:W-:-:S04]  /*b780*/  IADD3 R0, PT, PT, R11, R0, RZ ;  /* 0x000000000b007210 */ /* 0x000fc80007ffe0ff */
[----:B------:R-:W-:-:S05]  /*b790*/  LEA.HI.X R9, R10, R9, R0, 0x2, P0 ;  /* 0x000000090a097211 */ /* 0x000fca00000f1400 */
[----:B------:R-:W3:Y:S01]  /*b7a0*/  LD.E R0, desc[UR4][R8.64] ;  /* 0x0000000408007980 */ /* 0x000ee2000c101900 */
[----:B--2---:R-:W3:Y:S01]  /*b7b0*/  MUFU.RCP R7, R7 ;  /* 0x0000000700077308 */ /* 0x004ee20000001000 */
[----:B------:R-:W-:-:S04]  /*b7c0*/  DEPBAR.LE SB0, 0x0 ;  /* 0x000080000000791a */ /* 0x000fc80000000000 */
[----:B------:R-:W-:Y:S01]  /*b7d0*/  BSSY.RECONVERGENT B0, `(.L_x_12641) ;  /* 0x000000e000007945 */ /* 0x000fe20003800200 */
[----:B------:R-:W-:Y:S01]  /*b7e0*/  BAR.SYNC.DEFER_BLOCKING 0x0 ;  /* 0x0000000000007b1d */ /* 0x000fe20000010000 */
[----:B---3--:R-:W-:-:S05]  /*b7f0*/  FMUL.FTZ R0, R0, R7 ;  /* 0x0000000700007220 */ /* 0x008fca0000410000 */
        /* <DEDUP_REMOVED lines=8> */
.L_x_12643:
[----:B------:R2:W-:Y:S01]  /*b880*/  STS.128 [R69+0x6000], RZ ;  /* 0x006000ff45007388 */ /* 0x0005e20000000c00 */
[----:B------:R-:W-:Y:S05]  /*b890*/  BRA `(.L_x_12644) ;  /* 0x0000000000047947 */ /* 0x000fea0003800000 */
.L_x_12642:
[----:B------:R1:W-:Y:S02]  /*b8a0*/  STS.128 [R69+0x6000], RZ ;  /* 0x006000ff45007388 */ /* 0x0003e40000000c00 */
.L_x_12644:
[----:B------:R-:W-:Y:S05]  /*b8b0*/  BSYNC.RECONVERGENT B0 ;  /* 0x0000000000007941 */ /* 0x000fea0003800200 */
.L_x_12641:
        /* <DEDUP_REMOVED lines=13> */
.L_x_12647:
[----:B------:R1:W-:Y:S02]  /*b990*/  STS.128 [R69+0x6800], RZ ;  /* 0x006800ff45007388 */ /* 0x0003e40000000c00 */
.L_x_12646:
[----:B------:R-:W-:Y:S05]  /*b9a0*/  BSYNC.RECONVERGENT B0 ;  /* 0x0000000000007941 */ /* 0x000fea0003800200 */
.L_x_12645:
        /* <DEDUP_REMOVED lines=13> */
.L_x_12650:
[----:B------:R1:W-:Y:S02]  /*ba80*/  STS.128 [R69+0x7000], RZ ;  /* 0x007000ff45007388 */ /* 0x0003e40000000c00 */
.L_x_12649:
[----:B------:R-:W-:Y:S05]  /*ba90*/  BSYNC.RECONVERGENT B0 ;  /* 0x0000000000007941 */ /* 0x000fea0003800200 */
.L_x_12648:
        /* <DEDUP_REMOVED lines=13> */
.L_x_12653:
[----:B------:R1:W-:Y:S02]  /*bb70*/  STS.128 [R69+0x7800], RZ ;  /* 0x007800ff45007388 */ /* 0x0003e40000000c00 */
.L_x_12652:
[----:B------:R-:W-:Y:S05]  /*bb80*/  BSYNC.RECONVERGENT B0 ;  /* 0x0000000000007941 */ /* 0x000fea0003800200 */
.L_x_12651:
        /* <DEDUP_REMOVED lines=16> */
.L_x_12656:
[----:B------:R1:W-:Y:S02]  /*bc90*/  STS.128 [R69+0x8000], RZ ;  /* 0x008000ff45007388 */ /* 0x0003e40000000c00 */
.L_x_12655:
[----:B------:R-:W-:Y:S05]  /*bca0*/  BSYNC.RECONVERGENT B0 ;  /* 0x0000000000007941 */ /* 0x000fea0003800200 */
.L_x_12654:
        /* <DEDUP_REMOVED lines=13> */
.L_x_12659:
[----:B------:R1:W-:Y:S02]  /*bd80*/  STS.128 [R69+0x8800], RZ ;  /* 0x008800ff45007388 */ /* 0x0003e40000000c00 */
.L_x_12658:
[----:B------:R-:W-:Y:S05]  /*bd90*/  BSYNC.RECONVERGENT B0 ;  /* 0x0000000000007941 */ /* 0x000fea0003800200 */
.L_x_12657:
        /* <DEDUP_REMOVED lines=16> */
.L_x_12662:
[----:B------:R1:W-:Y:S02]  /*bea0*/  STS.128 [R69+0x9000], RZ ;  /* 0x009000ff45007388 */ /* 0x0003e40000000c00 */
.L_x_12661:
[----:B------:R-:W-:Y:S05]  /*beb0*/  BSYNC.RECONVERGENT B0 ;  /* 0x0000000000007941 */ /* 0x000fea0003800200 */
.L_x_12660:
        /* <DEDUP_REMOVED lines=16> */
.L_x_12665:
[----:B------:R1:W-:Y:S02]  /*bfc0*/  STS.128 [R69+0x9800], RZ ;  /* 0x009800ff45007388 */ /* 0x0003e40000000c00 */
.L_x_12664:
[----:B------:R-:W-:Y:S05]  /*bfd0*/  BSYNC.RECONVERGENT B0 ;  /* 0x0000000000007941 */ /* 0x000fea0003800200 */
.L_x_12663:
        /* <DEDUP_REMOVED lines=10> */
[----:B------:R-:W0:Y:S01]  /*c080*/  LDGDEPBAR ;  /* 0x00000000000079af */ /* 0x000e220000000000 */
[----:B------:R-:W-:Y:S01]  /*c090*/  SEL R4, R4, 0xffffffe0, !P1 ;  /* 0xffffffe004047807 */ /* 0x000fe20004800000 */
[----:B------:R-:W-:Y:S01]  /*c0a0*/  IMAD.SHL.U32 R103, R175, 0x2, RZ ;  /* 0x00000002af677824 */ /* 0x000fe200078e00ff */
[----:B------:R-:W-:Y:S01]  /*c0b0*/  SEL R6, R6, 0xffffffc0, !P2 ;  /* 0xffffffc006067807 */ /* 0x000fe20005000000 */
[----:B------:R-:W-:Y:S01]  /*c0c0*/  IMAD R2, R2, 0x2, R5 ;  /* 0x0000000202027824 */ /* 0x000fe200078e0205 */
[----:B------:R-:W-:Y:S01]  /*c0d0*/  ISETP.GT.AND P0, PT, R177, R168, PT ;  /* 0x000000a8b100720c */ /* 0x000fe20003f04270 */
[----:B------:R-:W-:Y:S01]  /*c0e0*/  BSSY.RECONVERGENT B1, `(.L_x_12666) ;  /* 0x00000fa000017945 */ /* 0x000fe20003800200 */
[----:B------:R-:W-:-:S02]  /*c0f0*/  SHF.R.U32.HI R102, RZ, 0x2, R175 ;  /* 0x00000002ff667819 */ /* 0x000fc400000116af */
[----:B------:R-:W-:Y:S02]  /*c100*/  LOP3.LUT R103, R103, 0x6, RZ, 0xc0, !PT ;  /* 0x0000000667677812 */ /* 0x000fe400078ec0ff */
[----:B------:R-:W-:Y:S01]  /*c110*/  LOP3.LUT R102, R102, 0x7, RZ, 0xc0, !PT ;  /* 0x0000000766667812 */ /* 0x000fe200078ec0ff */
[----:B--2---:R-:W-:-:S06]  /*c120*/  ULEA UR6, UR6, UR7, 0x18 ;  /* 0x0000000706067291 */ /* 0x004fcc000f8ec0ff */
[----:B------:R-:W-:Y:S01]  /*c130*/  LEA R159, R159, UR6, 0x1 ;  /* 0x000000069f9f7c11 */ /* 0x000fe2000f8e08ff */
[----:B------:R-:W-:Y:S02]  /*c140*/  VIADD R158, R2, UR6 ;  /* 0x00000006029e7c36 */ /* 0x000fe40008000000 */
[----:B------:R-:W-:Y:S02]  /*c150*/  LDSM.16.M88.4 R60, [R2+UR6+0x2000] ;  /* 0x00200006023c783b */ /* 0x000fe40008000200 */
[C---:B------:R-:W-:Y:S01]  /*c160*/  IMAD.IADD R157, R159.reuse, 0x1, R4 ;  /* 0x000000019f9d7824 */ /* 0x040fe200078e0204 */
[C---:B------:R-:W-:Y:S01]  /*c170*/  IADD3 R154, PT, PT, R158.reuse, R4, RZ ;  /* 0x000000049e9a7210 */ /* 0x040fe20007ffe0ff */
[----:B------:R-:W1:Y:S01]  /*c180*/  LDSM.16.M88.4 R116, [R159] ;  /* 0x000000009f74783b */ /* 0x000e620000000200 */
[--C-:B------:R-:W-:Y:S02]  /*c190*/  IMAD.IADD R156, R159, 0x1, R6.reuse ;  /* 0x000000019f9c7824 */ /* 0x100fe400078e0206 */
[----:B----4-:R-:W-:Y:S01]  /*c1a0*/  IMAD.IADD R153, R158, 0x1, R6 ;  /* 0x000000019e997824 */ /* 0x010fe200078e0206 */
[----:B------:R-:W2:Y:S02]  /*c1b0*/  LDSM.16.M88.4 R52, [R2+UR6+0x2800] ;  /* 0x002800060234783b */ /* 0x000ea40008000200 */
[C---:B------:R-:W-:Y:S01]  /*c1c0*/  IADD3 R155, PT, PT, R4.reuse, R156, RZ ;  /* 0x0000009c049b7210 */ /* 0x040fe20007ffe0ff */
[----:B------:R-:W-:Y:S01]  /*c1d0*/  IMAD.IADD R152, R4, 0x1, R153 ;  /* 0x0000000104987824 */ /* 0x000fe200078e0299 */
[----:B------:R-:W-:Y:S04]  /*c1e0*/  LDSM.16.M88.4 R108, [R157] ;  /* 0x000000009d6c783b */ /* 0x000fe80000000200 */
[----:B------:R-:W4:Y:S04]  /*c1f0*/  LDSM.16.M88.4 R80, [R154+0x2000] ;  /* 0x002000009a50783b */ /* 0x000f280000000200 */
[----:B------:R-:W3:Y:S04]  /*c200*/  LDSM.16.M88.4 R76, [R154+0x2800] ;  /* 0x002800009a4c783b */ /* 0x000ee80000000200 */
[----:B------:R-:W3:Y:S04]  /*c210*/  LDSM.16.M88.4 R44, [R2+UR6+0x3000] ;  /* 0x00300006022c783b */ /* 0x000ee80008000200 */
[----:B------:R-:W3:Y:S04]  /*c220*/  LDSM.16.M88.4 R36, [R2+UR6+0x3800] ;  /* 0x003800060224783b */ /* 0x000ee80008000200 */
[----:B-----5:R-:W3:Y:S04]  /*c230*/  LDSM.16.M88.4 R28, [R2+UR6+0x4000] ;  /* 0x00400006021c783b */ /* 0x020ee80008000200 */
[----:B------:R-:W3:Y:S04]  /*c240*/  LDSM.16.M88.4 R20, [R2+UR6+0x4800] ;  /* 0x004800060214783b */ /* 0x000ee80008000200 */
[----:B------:R-:W3:Y:S01]  /*c250*/  LDSM.16.M88.4 R8, [R2+UR6+0x5000] ;  /* 0x005000060208783b */ /* 0x000ee20008000200 */
[C---:B-1----:R-:W-:Y:S03]  /*c260*/  HMMA.16816.F32.BF16 R72, R116.reuse, R60, RZ ;  /* 0x0000003c7448723c */ /* 0x042fe600000418ff */
[----:B------:R-:W1:Y:S04]  /*c270*/  LDSM.16.M88.4 R92, [R2+UR6+0x5800] ;  /* 0x00580006025c783b */ /* 0x000e680008000200 */
[----:B------:R-:W1:Y:S01]  /*c280*/  LDSM.16.M88.4 R88, [R154+0x3000] ;  /* 0x003000009a58783b */ /* 0x000e620000000200 */
        /* <DEDUP_REMOVED lines=9> */
[C---:B----4-:R-:W-:Y:S08]  /*c320*/  HMMA.16816.F32.BF16 R72, R108.reuse, R80, R72 ;  /* 0x000000506c48723c */ /* 0x050ff00000041848 */
[C---:B------:R-:W-:Y:S01]  /*c330*/  HMMA.16816.F32.BF16 R60, R108.reuse, R82, R60 ;  /* 0x000000526c3c723c */ /* 0x040fe2000004183c */
[----:B------:R-:W4:Y:S07]  /*c340*/  LDSM.16.M88.4 R80, [R154+0x4000] ;  /* 0x004000009a50783b */ /* 0x000f2e0000000200 */
        /* <DEDUP_REMOVED lines=61> */
[----:B------:R-:W-:Y:S01]  /*c720*/  HMMA.16816.F32.BF16 R56, R112, R104, R56 ;  /* 0x000000687038723c */ /* 0x000fe20000041838 */
[----:B------:R-:W-:-:S07]  /*c730*/  LOP3.LUT R105, R68, 0x1f0, RZ, 0xc0, !PT ;  /* 0x000001f044697812 */ /* 0x000fce00078ec0ff */
[C---:B------:R-:W-:Y:S08]  /*c740*/  HMMA.16816.F32.BF16 R52, R112.reuse, R106, R52 ;  /* 0x0000006a7034723c */ /* 0x040ff00000041834 */
        /* <DEDUP_REMOVED lines=8> */
[C---:B----4-:R-:W-:Y:S08]  /*c7d0*/  HMMA.16816.F32.BF16 R16, R112.reuse, R80, R16 ;  /* 0x000000507010723c */ /* 0x050ff00000041810 */
        /* <DEDUP_REMOVED lines=18> */
.L_x_12669:
        /* <DEDUP_REMOVED lines=60> */
.L_x_12670:
[----:B------:R-:W-:Y:S05]  /*ccc0*/  BSYNC.RECONVERGENT B0 ;  /* 0x0000000000007941 */ /* 0x000fea0003800200 */
.L_x_12668:
        /* <DEDUP_REMOVED lines=59> */
.L_x_12667:
[----:B------:R-:W-:Y:S05]  /*d080*/  BSYNC.RECONVERGENT B1 ;  /* 0x0000000000017941 */ /* 0x000fea0003800200 */
.L_x_12666:
[----:B-1----:R-:W-:Y:S01]  /*d090*/  IADD3 R3, PT, PT, R178, R102, R105 ;  /* 0x00000066b2037210 */ /* 0x002fe20007ffe069 */
[----:B------:R-:W-:-:S03]  /*d0a0*/  IMAD.IADD R13, R176, 0x1, R103 ;  /* 0x00000001b00d7824 */ /* 0x000fc600078e0267 */
[----:B------:R-:W-:Y:S01]  /*d0b0*/  IADD3 R3, PT, PT, R64, R3, -R181 ;  /* 0x0000000340037210 */ /* 0x000fe20007ffe8b5 */
[C---:B------:R-:W-:Y:S01]  /*d0c0*/  VIADD R91, R13.reuse, 0x1 ;  /* 0x000000010d5b7836 */ /* 0x040fe20000000000 */
[CC--:B------:R-:W-:Y:S01]  /*d0d0*/  ISETP.GE.AND P1, PT, R13.reuse, R64.reuse, PT ;  /* 0x000000400d00720c */ /* 0x0c0fe20003f26270 */
[----:B------:R-:W-:Y:S02]  /*d0e0*/  VIADD R7, R13, 0x9 ;  /* 0x000000090d077836 */ /* 0x000fe40000000000 */
[----:B------:R-:W-:Y:S01]  /*d0f0*/  IMAD.IADD R14, R3, 0x1, -R91 ;  /* 0x00000001030e7824 */ /* 0x000fe200078e0a5b */
[-C--:B------:R-:W-:Y:S01]  /*d100*/  ISETP.GE.AND P0, PT, R91, R64.reuse, PT ;  /* 0x000000405b00720c */ /* 0x080fe20003f06270 */
[----:B------:R-:W-:Y:S01]  /*d110*/  VIADD R5, R13, 0x10 ;  /* 0x000000100d057836 */ /* 0x000fe20000000000 */
[----:B------:R-:W-:Y:S01]  /*d120*/  ISETP.GE.AND P4, PT, R7, R64, PT ;  /* 0x000000400700720c */ /* 0x000fe20003f86270 */
[----:B------:R-:W-:Y:S01]  /*d130*/  IMAD.IADD R12, R3, 0x1, -R7 ;  /* 0x00000001030c7824 */ /* 0x000fe200078e0a07 */
[----:B------:R-:W-:Y:S01]  /*d140*/  IABS R14, R14 ;  /* 0x0000000e000e7213 */ /* 0x000fe20000000000 */
[----:B------:R-:W-:Y:S01]  /*d150*/  VIADD R2, R13, 0x8 ;  /* 0x000000080d027836 */ /* 0x000fe20000000000 */
[----:B------:R-:W-:Y:S01]  /*d160*/  ISETP.GE.AND P6, PT, R5, R64, PT ;  /* 0x000000400500720c */ /* 0x000fe20003fc6270 */
[----:B------:R-:W-:Y:S01]  /*d170*/  IMAD.IADD R15, R3, 0x1, -R5 ;  /* 0x00000001030f7824 */ /* 0x000fe200078e0a05 */
[----:B------:R-:W-:Y:S01]  /*d180*/  I2FP.F32.S32 R14, R14 ;  /* 0x0000000e000e7245 */ /* 0x000fe20000201400 */
[----:B------:R-:W-:Y:S01]  /*d190*/  VIADD R89, R13, 0x19 ;  /* 0x000000190d597836 */ /* 0x000fe20000000000 */
[----:B------:R-:W-:Y:S01]  /*d1a0*/  IABS R12, R12 ;  /* 0x0000000c000c7213 */ /* 0x000fe20000000000 */
[----:B------:R-:W-:Y:S01]  /*d1b0*/  IMAD.IADD R69, R3, 0x1, -R2 ;  /* 0x0000000103457824 */ /* 0x000fe200078e0a02 */
[----:B------:R-:W-:Y:S01]  /*d1c0*/  IABS R15, R15 ;  /* 0x0000000f000f7213 */ /* 0x000fe20000000000 */
[----:B------:R-:W-:Y:S01]  /*d1d0*/  VIADD R83, R13, 0x11 ;  /* 0x000000110d537836 */ /* 0x000fe20000000000 */
[----:B------:R-:W-:Y:S01]  /*d1e0*/  ISETP.GE.AND P3, PT, R2, R64, PT ;  /* 0x000000400200720c */ /* 0x000fe20003f66270 */
[----:B------:R-:W-:Y:S01]  /*d1f0*/  FFMA.FTZ R2, -R0, R14, R73 ;  /* 0x0000000e00027223 */ /* 0x000fe20000010149 */
[----:B------:R-:W-:Y:S01]  /*d200*/  IMAD.IADD R14, R3, 0x1, -R89 ;  /* 0x00000001030e7824 */ /* 0x000fe200078e0a59 */
[----:B------:R-:W-:Y:S01]  /*d210*/  I2FP.F32.S32 R12, R12 ;  /* 0x0000000c000c7245 */ /* 0x000fe20000201400 */
[C---:B------:R-:W-:Y:S01]  /*d220*/  VIADD R81, R13.reuse, 0x18 ;  /* 0x000000180d517836 */ /* 0x040fe20000000000 */
[----:B------:R-:W-:Y:S01]  /*d230*/  I2FP.F32.S32 R15, R15 ;  /* 0x0000000f000f7245 */ /* 0x000fe20000201400 */
[----:B------:R-:W-:Y:S01]  /*d240*/  VIADD R87, R13, 0x20 ;  /* 0x000000200d577836 */ /* 0x000fe20000000000 */
[----:B------:R-:W-:Y:S01]  /*d250*/  IABS R14, R14 ;  /* 0x0000000e000e7213 */ /* 0x000fe20000000000 */
[----:B------:R-:W-:-:S02]  /*d260*/  IMAD.IADD R70, R3, 0x1, -R83 ;  /* 0x0000000103467824 */ /* 0x000fc400078e0a53 */
[C---:B------:R-:W-:Y:S01]  /*d270*/  FFMA.FTZ R12, -R0.reuse, R12, R61 ;  /* 0x0000000c000c7223 */ /* 0x040fe2000001013d */
[C---:B------:R-:W-:Y:S01]  /*d280*/  FFMA.FTZ R56, -R0.reuse, R15, R56 ;  /* 0x0000000f00387223 */ /* 0x040fe20000010138 */
[C---:B------:R-:W-:Y:S01]  /*d290*/  IMAD.IADD R61, R3.reuse, 0x1, -R81 ;  /* 0x00000001033d7824 */ /* 0x040fe200078e0a51 */
[----:B------:R-:W-:Y:S01]  /*d2a0*/  I2FP.F32.S32 R14, R14 ;  /* 0x0000000e000e7245 */ /* 0x000fe20000201400 */
[----:B------:R-:W-:Y:S01]  /*d2b0*/  IMAD.IADD R15, R3, 0x1, -R87 ;  /* 0x00000001030f7824 */ /* 0x000fe200078e0a57 */
[----:B------:R-:W-:Y:S01]  /*d2c0*/  IABS R70, R70 ;  /* 0x0000004600467213 */ /* 0x000fe20000000000 */
[C---:B------:R-:W-:Y:S01]  /*d2d0*/  VIADD R77, R13.reuse, 0x29 ;  /* 0x000000290d4d7836 */ /* 0x040fe20000000000 */
[----:B------:R-:W-:Y:S01]  /*d2e0*/  IABS R61, R61 ;  /* 0x0000003d003d7213 */ /* 0x000fe20000000000 */
[C---:B------:R-:W-:Y:S01]  /*d2f0*/  FFMA.FTZ R14, -R0.reuse, R14, R53 ;  /* 0x0000000e000e7223 */ /* 0x040fe20000010135 */
        /* <DEDUP_REMOVED lines=8> */
[----:B------:R-:W-:-:S02]  /*d380*/  VIADD R73, R13, 0x38 ;  /* 0x000000380d497836 */ /* 0x000fc40000000000 */
        /* <DEDUP_REMOVED lines=11> */
[C---:B------:R-:W-:Y:S01]  /*d440*/  IMAD.IADD R190, R3.reuse, 0x1, -R71 ;  /* 0x0000000103be7824 */ /* 0x040fe200078e0a47 */
[----:B------:R-:W-:Y:S01]  /*d450*/  IABS R15, R15 ;  /* 0x0000000f000f7213 */ /* 0x000fe20000000000 */
[----:B------:R-:W-:Y:S01]  /*d460*/  IMAD.IADD R204, R3, 0x1, -R85 ;  /* 0x0000000103cc7824 */ /* 0x000fe200078e0a55 */
[----:B------:R-:W-:Y:S01]  /*d470*/  I2FP.F32.S32 R57, R57 ;  /* 0x0000003900397245 */ /* 0x000fe20000201400 */
[C---:B------:R-:W-:Y:S01]  /*d480*/  FFMA.FTZ R202, -R0.reuse, R202, R45 ;  /* 0x000000ca00ca7223 */ /* 0x040fe2000001012d */
[----:B------:R-:W-:Y:S01]  /*d490*/  I2FP.F32.S32 R61, R61 ;  /* 0x0000003d003d7245 */ /* 0x000fe20000201400 */
[C---:B------:R-:W-:Y:S01]  /*d4a0*/  VIADD R45, R13.reuse, 0x49 ;  /* 0x000000490d2d7836 */ /* 0x040fe20000000000 */
[----:B------:R-:W-:Y:S01]  /*d4b0*/  I2FP.F32.S32 R15, R15 ;  /* 0x0000000f000f7245 */ /* 0x000fe20000201400 */
[----:B------:R-:W-:Y:S01]  /*d4c0*/  FFMA.FTZ R40, -R0, R57, R40 ;  /* 0x0000003900287223 */ /* 0x000fe20000010128 */
[----:B------:R-:W-:-:S02]  /*d4d0*/  VIADD R57, R13, 0x48 ;  /* 0x000000480d397836 */ /* 0x000fc40000000000 */
[C---:B------:R-:W-:Y:S01]  /*d4e0*/  FFMA.FTZ R44, -R0.reuse, R61, R44 ;  /* 0x0000003d002c7223 */ /* 0x040fe2000001012c */
[----:B------:R-:W-:Y:S02]  /*d4f0*/  VIADD R61, R13, 0x41 ;  /* 0x000000410d3d7836 */ /* 0x000fe40000000000 */
[----:B------:R-:W-:Y:S01]  /*d500*/  FFMA.FTZ R192, -R0, R15, R36 ;  /* 0x0000000f00c07223 */ /* 0x000fe20000010124 */
[C---:B------:R-:W-:Y:S01]  /*d510*/  IMAD.IADD R146, R3.reuse, 0x1, -R45 ;  /* 0x0000000103927824 */ /* 0x040fe200078e0a2d */
[----:B------:R-:W-:Y:S01]  /*d520*/  IABS R190, R190 ;  /* 0x000000be00be7213 */ /* 0x000fe20000000000 */
[C---:B------:R-:W-:Y:S01]  /*d530*/  IMAD.IADD R15, R3.reuse, 0x1, -R57 ;  /* 0x00000001030f7824 */ /* 0x040fe200078e0a39 */
[----:B------:R-:W-:Y:S01]  /*d540*/  IABS R69, R69 ;  /* 0x0000004500457213 */ /* 0x000fe20000000000 */
[----:B------:R-:W-:Y:S01]  /*d550*/  IMAD.IADD R144, R3, 0x1, -R61 ;  /* 0x0000000103907824 */ /* 0x000fe200078e0a3d */
[----:B------:R-:W-:Y:S02]  /*d560*/  IABS R146, R146 ;  /* 0x0000009200927213 */ /* 0x000fe40000000000 */
[----:B------:R-:W-:-:S02]  /*d570*/  IABS R15, R15 ;  /* 0x0000000f000f7213 */ /* 0x000fc40000000000 */
[----:B------:R-:W-:Y:S02]  /*d580*/  IABS R144, R144 ;  /* 0x0000009000907213 */ /* 0x000fe40000000000 */
[----:B------:R-:W-:Y:S02]  /*d590*/  I2FP.F32.S32 R146, R146 ;  /* 0x0000009200927245 */ /* 0x000fe40000201400 */
[----:B------:R-:W-:Y:S02]  /*d5a0*/  I2FP.F32.S32 R15, R15 ;  /* 0x0000000f000f7245 */ /* 0x000fe40000201400 */
[----:B------:R-:W-:Y:S01]  /*d5b0*/  I2FP.F32.S32 R144, R144 ;  /* 0x0000009000907245 */ /* 0x000fe20000201400 */
[C---:B------:R-:W-:Y:S01]  /*d5c0*/  FFMA.FTZ R146, -R0.reuse, R146, R29 ;  /* 0x0000009200927223 */ /* 0x040fe2000001011d */
[C---:B------:R-:W-:Y:S02]  /*d5d0*/  VIADD R29, R13.reuse, 0x59 ;  /* 0x000000590d1d7836 */ /* 0x040fe40000000000 */
[----:B------:R-:W-:Y:S01]  /*d5e0*/  FFMA.FTZ R28, -R0, R15, R28 ;  /* 0x0000000f001c7223 */ /* 0x000fe2000001011c */
[----:B------:R-:W-:-:S02]  /*d5f0*/  VIADD R15, R13, 0x60 ;  /* 0x000000600d0f7836 */ /* 0x000fc40000000000 */
[C---:B------:R-:W-:Y:S01]  /*d600*/  FFMA.FTZ R144, -R0.reuse, R144, R33 ;  /* 0x0000009000907223 */ /* 0x040fe20000010121 */
[----:B------:R-:W-:Y:S01]  /*d610*/  VIADD R33, R13, 0x58 ;  /* 0x000000580d217836 */ /* 0x000fe20000000000 */
[----:B------:R-:W-:Y:S01]  /*d620*/  I2FP.F32.S32 R190, R190 ;  /* 0x000000be00be7245 */ /* 0x000fe20000201400 */
[C---:B------:R-:W-:Y:S01]  /*d630*/  IMAD.IADD R124, R3.reuse, 0x1, -R29 ;  /* 0x00000001037c7824 */ /* 0x040fe200078e0a1d */
[----:B------:R-:W-:Y:S01]  /*d640*/  I2FP.F32.S32 R69, R69 ;  /* 0x0000004500457245 */ /* 0x000fe20000201400 */
[C---:B------:R-:W-:Y:S01]  /*d650*/  IMAD.IADD R93, R3.reuse, 0x1, -R15 ;  /* 0x00000001035d7824 */ /* 0x040fe200078e0a0f */
[----:B------:R-:W-:Y:S01]  /*d660*/  IABS R204, R204 ;  /* 0x000000cc00cc7213 */ /* 0x000fe20000000000 */
[----:B------:R-:W-:Y:S01]  /*d670*/  IMAD.IADD R95, R3, 0x1, -R33 ;  /* 0x00000001035f7824 */ /* 0x000fe200078e0a21 */
[----:B------:R-:W-:Y:S01]  /*d680*/  IABS R124, R124 ;  /* 0x0000007c007c7213 */ /* 0x000fe20000000000 */
[C---:B------:R-:W-:Y:S01]  /*d690*/  FFMA.FTZ R190, -R0.reuse, R190, R37 ;  /* 0x000000be00be7223 */ /* 0x040fe20000010125 */
[----:B------:R-:W-:Y:S01]  /*d6a0*/  IABS R93, R93 ;  /* 0x0000005d005d7213 */ /* 0x000fe20000000000 */
[----:B------:R-:W-:Y:S01]  /*d6b0*/  VIADD R37, R13, 0x51 ;  /* 0x000000510d257836 */ /* 0x000fe20000000000 */
[----:B------:R-:W-:Y:S01]  /*d6c0*/  IABS R95, R95 ;  /* 0x0000005f005f7213 */ /* 0x000fe20000000000 */
[C---:B------:R-:W-:Y:S01]  /*d6d0*/  FFMA.FTZ R60, -R0.reuse, R69, R60 ;  /* 0x00000045003c7223 */ /* 0x040fe2000001013c */
[----:B------:R-:W-:Y:S01]  /*d6e0*/  I2FP.F32.S32 R124, R124 ;  /* 0x0000007c007c7245 */ /* 0x000fe20000201400 */
[----:B------:R-:W-:Y:S01]  /*d6f0*/  IMAD.IADD R36, R3, 0x1, -R37 ;  /* 0x0000000103247824 */ /* 0x000fe200078e0a25 */
[----:B------:R-:W-:Y:S01]  /*d700*/  I2FP.F32.S32 R93, R93 ;  /* 0x0000005d005d7245 */ /* 0x000fe20000201400 */
[----:B------:R-:W-:Y:S01]  /*d710*/  VIADD R69, R13, 0x40 ;  /* 0x000000400d457836 */ /* 0x000fe20000000000 */
[----:B------:R-:W-:Y:S01]  /*d720*/  I2FP.F32.S32 R95, R95 ;  /* 0x0000005f005f7245 */ /* 0x000fe20000201400 */
[C---:B------:R-:W-:Y:S01]  /*d730*/  FFMA.FTZ R124, -R0.reuse, R124, R21 ;  /* 0x0000007c007c7223 */ /* 0x040fe20000010115 */
[----:B------:R-:W-:Y:S01]  /*d740*/  IABS R36, R36 ;  /* 0x0000002400247213 */ /* 0x000fe20000000000 */
[----:B------:R-:W-:Y:S01]  /*d750*/  FFMA.FTZ R21, -R0, R93, R16 ;  /* 0x0000005d00157223 */ /* 0x000fe20000010110 */
[----:B------:R-:W-:-:S02]  /*d760*/  VIADD R16, R3, 0x8 ;  /* 0x0000000803107836 */ /* 0x000fc40000000000 */
[----:B------:R-:W-:Y:S01]  /*d770*/  FFMA.FTZ R126, -R0, R95, R20 ;  /* 0x0000005f007e7223 */ /* 0x000fe20000010114 */
[----:B------:R-:W-:Y:S01]  /*d780*/  IMAD.IADD R20, R3, 0x1, -R13 ;  /* 0x0000000103147824 */ /* 0x000fe200078e0a0d */
[----:B------:R-:W-:Y:S01]  /*d790*/  I2FP.F32.S32 R36, R36 ;  /* 0x0000002400247245 */ /* 0x000fe20000201400 */
[C---:B------:R-:W-:Y:S01]  /*d7a0*/  IMAD.IADD R91, R16.reuse, 0x1, -R91 ;  /* 0x00000001105b7824 */ /* 0x040fe200078e0a5b */
[----:B------:R-:W-:Y:S01]  /*d7b0*/  I2FP.F32.S32 R204, R204 ;  /* 0x000000cc00cc7245 */ /* 0x000fe20000201400 */
        /* <DEDUP_REMOVED lines=17> */
[----:B------:R-:W-:Y:S01]  /*d8d0*/  FSEL R7, R72, -INF , !P1 ;  /* 0xff80000048077808 */ /* 0x000fe20004800000 */
[----:B------:R-:W-:Y:S01]  /*d8e0*/  FFMA.FTZ R74, -R0, R95, R74 ;  /* 0x0000005f004a7223 */ /* 0x000fe2000001014a */
[----:B------:R-:W-:Y:S01]  /*d8f0*/  FSEL R72, R20, -INF , !P0 ;  /* 0xff80000014487808 */ /* 0x000fe20004000000 */
[----:B------:R-:W-:Y:S01]  /*d900*/  IMAD.IADD R20, R16, 0x1, -R85 ;  /* 0x0000000110147824 */ /* 0x000fe200078e0a55 */
[----:B------:R-:W-:Y:S01]  /*d910*/  IABS R5, R5 ;  /* 0x0000000500057213 */ /* 0x000fe20000000000 */
[----:B------:R-:W-:Y:S01]  /*d920*/  FFMA.FTZ R63, -R0, R36, R63 ;  /* 0x00000024003f7223 */ /* 0x000fe2000001013f */
[C---:B------:R-:W-:Y:S01]  /*d930*/  IMAD.IADD R62, R16.reuse, 0x1, -R81 ;  /* 0x00000001103e7824 */ /* 0x040fe200078e0a51 */
[----:B------:R-:W-:Y:S01]  /*d940*/  IABS R75, R75 ;  /* 0x0000004b004b7213 */ /* 0x000fe20000000000 */
[----:B------:R-:W-:Y:S01]  /*d950*/  IMAD.IADD R36, R16, 0x1, -R89 ;  /* 0x0000000110247824 */ /* 0x000fe200078e0a59 */
[----:B------:R-:W-:Y:S01]  /*d960*/  IABS R20, R20 ;  /* 0x0000001400147213 */ /* 0x000fe20000000000 */
[----:B------:R-:W-:Y:S01]  /*d970*/  VIADD R49, R13, 0x31 ;  /* 0x000000310d317836 */ /* 0x000fe20000000000 */
[----:B------:R-:W-:-:S02]  /*d980*/  I2FP.F32.S32 R5, R5 ;  /* 0x0000000500057245 */ /* 0x000fc40000201400 */
[----:B------:R-:W-:Y:S01]  /*d990*/  I2FP.F32.S32 R20, R20 ;  /* 0x0000001400147245 */ /* 0x000fe20000201400 */
[----:B------:R-:W-:Y:S01]  /*d9a0*/  IMAD.IADD R194, R3, 0x1, -R49 ;  /* 0x0000000103c27824 */ /* 0x000fe200078e0a31 */
[----:B------:R-:W-:Y:S01]  /*d9b0*/  IABS R36, R36 ;  /* 0x0000002400247213 */ /* 0x000fe20000000000 */
[----:B------:R-:W-:Y:S01]  /*d9c0*/  FFMA.FTZ R58, -R0, R5, R58 ;  /* 0x00000005003a7223 */ /* 0x000fe2000001013a */
[----:B------:R-:W-:Y:S01]  /*d9d0*/  FSEL R5, R74, -INF , !P1 ;  /* 0xff8000004a057808 */ /* 0x000fe20004800000 */
[----:B------:R-:W-:Y:S01]  /*d9e0*/  FFMA.FTZ R51, -R0, R20, R51 ;  /* 0x0000001400337223 */ /* 0x000fe20000010133 */
[----:B------:R-:W-:Y:S01]  /*d9f0*/  FSEL R74, R60, -INF , !P3 ;  /* 0xff8000003c4a7808 */ /* 0x000fe20005800000 */
[----:B------:R-:W2:Y:S01]  /*da00*/  LD.E R20, desc[UR4][R100.64+0xdc] ;  /* 0x0000dc0464147980 */ /* 0x000ea2000c101900 */
[----:B------:R-:W-:Y:S01]  /*da10*/  IMAD.IADD R60, R16, 0x1, -R83 ;  /* 0x00000001103c7824 */ /* 0x000fe200078e0a53 */
[----:B------:R-:W-:Y:S02]  /*da20*/  ISETP.GE.AND P1, PT, R85, R64, PT ;  /* 0x000000405500720c */ /* 0x000fe40003f26270 */
[----:B------:R-:W-:-:S02]  /*da30*/  IABS R85, R62 ;  /* 0x0000003e00557213 */ /* 0x000fc40000000000 */
[----:B------:R-:W-:Y:S02]  /*da40*/  IABS R60, R60 ;  /* 0x0000003c003c7213 */ /* 0x000fe40000000000 */
[----:B------:R-:W-:Y:S02]  /*da50*/  I2FP.F32.S32 R75, R75 ;  /* 0x0000004b004b7245 */ /* 0x000fe40000201400 */
[----:B------:R-:W-:Y:S02]  /*da60*/  I2FP.F32.S32 R85, R85 ;  /* 0x0000005500557245 */ /* 0x000fe40000201400 */
        /* <DEDUP_REMOVED lines=11> */
[----:B------:R-:W-:Y:S02]  /*db20*/  FSEL R12, R58, -INF , !P6 ;  /* 0xff8000003a0c7808 */ /* 0x000fe40007000000 */
[-C--:B------:R-:W-:Y:S02]  /*db30*/  ISETP.GE.AND P3, PT, R81, R64.reuse, PT ;  /* 0x000000405100720c */ /* 0x080fe40003f66270 */
[----:B------:R-:W-:Y:S02]  /*db40*/  ISETP.GE.AND P6, PT, R83, R64, PT ;  /* 0x000000405300720c */ /* 0x000fe40003fc6270 */
[----:B------:R-:W-:Y:S01]  /*db50*/  FSEL R76, R54, -INF , !P3 ;  /* 0xff800000364c7808 */ /* 0x000fe20005800000 */
[C---:B------:R-:W-:Y:S01]  /*db60*/  IMAD.IADD R54, R16.reuse, 0x1, -R49 ;  /* 0x0000000110367824 */ /* 0x040fe200078e0a31 */
[----:B------:R-:W-:Y:S01]  /*db70*/  FSEL R78, R59, -INF , !P6 ;  /* 0xff8000003b4e7808 */ /* 0x000fe20007000000 */
[----:B------:R-:W-:Y:S01]  /*db80*/  IMAD.IADD R59, R16, 0x1, -R53 ;  /* 0x00000001103b7824 */ /* 0x000fe200078e0a35 */
[----:B------:R-:W-:-:S02]  /*db90*/  IABS R63, R63 ;  /* 0x0000003f003f7213 */ /* 0x000fc40000000000 */
[----:B------:R-:W-:Y:S02]  /*dba0*/  IABS R54, R54 ;  /* 0x0000003600367213 */ /* 0x000fe40000000000 */
[----:B------:R-:W-:Y:S02]  /*dbb0*/  I2FP.F32.S32 R63, R63 ;  /* 0x0000003f003f7245 */ /* 0x000fe40000201400 */
[----:B------:R-:W-:Y:S02]  /*dbc0*/  IABS R59, R59 ;  /* 0x0000003b003b7213 */ /* 0x000fe40000000000 */
[----:B------:R-:W-:Y:S01]  /*dbd0*/  I2FP.F32.S32 R54, R54 ;  /* 0x0000003600367245 */ /* 0x000fe20000201400 */
[----:B------:R-:W-:Y:S01]  /*dbe0*/  FFMA.FTZ R46, -R0, R63, R46 ;  /* 0x0000003f002e7223 */ /* 0x000fe2000001012e */
[----:B------:R-:W-:Y:S02]  /*dbf0*/  IABS R194, R194 ;  /* 0x000000c200c27213 */ /* 0x000fe40000000000 */
[----:B------:R-:W-:-:S02]  /*dc00*/  FSEL R2, R2, -INF , !P0 ;  /* 0xff80000002027808 */ /* 0x000fc40004000000 */
[----:B------:R-:W-:Y:S02]  /*dc10*/  I2FP.F32.S32 R59, R59 ;  /* 0x0000003b003b7245 */ /* 0x000fe40000201400 */
[----:B------:R-:W-:Y:S01]  /*dc20*/  ISETP.GE.AND P0, PT, R79, R64, PT ;  /* 0x000000404f00720c */ /* 0x000fe20003f06270 */
[----:B------:R-:W-:Y:S01]  /*dc30*/  FFMA.FTZ R43, -R0, R54, R43 ;  /* 0x00000036002b7223 */ /* 0x000fe2000001012b */
[----:B------:R-:W-:Y:S01]  /*dc40*/  I2FP.F32.S32 R194, R194 ;  /* 0x000000c200c27245 */ /* 0x000fe20000201400 */
[----:B------:R-:W-:Y:S02]  /*dc50*/  IMAD.IADD R56, R16, 0x1, -R77 ;  /* 0x0000000110387824 */ /* 0x000fe400078e0a4d */
[----:B------:R-:W-:Y:S01]  /*dc60*/  FFMA.FTZ R42, -R0, R59, R42 ;  /* 0x0000003b002a7223 */ /* 0x000fe2000001012a */
[----:B------:R-:W-:Y:S02]  /*dc70*/  FSEL R54, R44, -INF , !P0 ;  /* 0xff8000002c367808 */ /* 0x000fe40004000000 */
[----:B------:R-:W-:Y:S01]  /*dc80*/  FSEL R198, R46, -INF , !P0 ;  /* 0xff8000002ec67808 */ /* 0x000fe20004000000 */
[----:B------:R-:W-:Y:S01]  /*dc90*/  FFMA.FTZ R194, -R0, R194, R41 ;  /* 0x000000c200c27223 */ /* 0x000fe20000010129 */
[----:B------:R-:W-:Y:S01]  /*dca0*/  ISETP.GE.AND P0, PT, R53, R64, PT ;  /* 0x000000403500720c */ /* 0x000fe20003f06270 */
[----:B------:R-:W-:Y:S01]  /*dcb0*/  IMAD.IADD R41, R3, 0x1, -R69 ;  /* 0x0000000103297824 */ /* 0x000fe200078e0a45 */
[----:B------:R-:W-:Y:S01]  /*dcc0*/  IABS R56, R56 ;  /* 0x0000003800387213 */ /* 0x000fe20000000000 */
[----:B------:R-:W-:Y:S01]  /*dcd0*/  IMAD.IADD R44, R16, 0x1, -R71 ;  /* 0x00000001102c7824 */ /* 0x000fe200078e0a47 */
[----:B------:R-:W-:Y:S01]  /*dce0*/  FSEL R188, R42, -INF , !P0 ;  /* 0xff8000002abc7808 */ /* 0x000fe20004000000 */
[----:B------:R-:W-:Y:S01]  /*dcf0*/  IMAD.IADD R42, R16, 0x1, -R61 ;  /* 0x00000001102a7824 */ /* 0x000fe200078e0a3d */
[----:B------:R-:W-:-:S02]  /*dd00*/  I2FP.F32.S32 R56, R56 ;  /* 0x0000003800387245 */ /* 0x000fc40000201400 */
[----:B------:R-:W-:Y:S02]  /*dd10*/  IABS R41, R41 ;  /* 0x0000002900297213 */ /* 0x000fe40000000000 */
[----:B------:R-:W-:Y:S02]  /*dd20*/  IABS R44, R44 ;  /* 0x0000002c002c7213 */ /* 0x000fe40000000000 */
[----:B------:R-:W-:Y:S01]  /*dd30*/  IABS R42, R42 ;  /* 0x0000002a002a7213 */ /* 0x000fe20000000000 */
[C---:B------:R-:W-:Y:S01]  /*dd40*/  FFMA.FTZ R47, -R0.reuse, R56, R47 ;  /* 0x00000038002f7223 */ /* 0x040fe2000001012f */
[----:B------:R-:W-:Y:S02]  /*dd50*/  I2FP.F32.S32 R41, R41 ;  /* 0x0000002900297245 */ /* 0x000fe40000201400 */
[----:B------:R-:W-:Y:S02]  /*dd60*/  ISETP.GE.AND P4, PT, R77, R64, PT ;  /* 0x000000404d00720c */ /* 0x000fe40003f86270 */
[----:B------:R-:W-:Y:S01]  /*dd70*/  I2FP.F32.S32 R44, R44 ;  /* 0x0000002c002c7245 */ /* 0x000fe20000201400 */
[----:B------:R-:W-:Y:S01]  /*dd80*/  FFMA.FTZ R32, -R0, R41, R32 ;  /* 0x0000002900207223 */ /* 0x000fe20000010120 */
[----:B------:R-:W-:Y:S01]  /*dd90*/  I2FP.F32.S32 R42, R42 ;  /* 0x0000002a002a7245 */ /* 0x000fe20000201400 */
[----:B------:R-:W-:Y:S01]  /*dda0*/  VIADD R41, R13, 0x50 ;  /* 0x000000500d297836 */ /* 0x000fe20000000000 */
[----:B------:R-:W-:-:S02]  /*ddb0*/  ISETP.GE.AND P5, PT, R89, R64, PT ;  /* 0x000000405900720c */ /* 0x000fc40003fa6270 */
[----:B------:R-:W-:Y:S01]  /*ddc0*/  ISETP.GE.AND P2, PT, R87, R64, PT ;  /* 0x000000405700720c */ /* 0x000fe20003f46270 */
[----:B------:R-:W-:Y:S01]  /*ddd0*/  FFMA.FTZ R39, -R0, R44, R39 ;  /* 0x0000002c00277223 */ /* 0x000fe20000010127 */
[----:B------:R-:W-:Y:S01]  /*dde0*/  FSEL R202, R202, -INF , !P4 ;  /* 0xff800000caca7808 */ /* 0x000fe20006000000 */
[----:B------:R-:W-:Y:S01]  /*ddf0*/  FFMA.FTZ R35, -R0, R42, R35 ;  /* 0x0000002a00237223 */ /* 0x000fe20000010123 */
[----:B------:R-:W-:Y:S01]  /*de00*/  FSEL R196, R47, -INF , !P4 ;  /* 0xff8000002fc47808 */ /* 0x000fe20006000000 */
[----:B------:R-:W-:Y:S01]  /*de10*/  IMAD.IADD R97, R3, 0x1, -R41 ;  /* 0x0000000103617824 */ /* 0x000fe200078e0a29 */
[----:B------:R-:W-:Y:S02]  /*de20*/  FSEL R14, R14, -INF , !P5 ;  /* 0xff8000000e0e7808 */ /* 0x000fe40006800000 */
[----:B------:R-:W-:Y:S02]  /*de30*/  FSEL R88, R55, -INF , !P5 ;  /* 0xff80000037587808 */ /* 0x000fe40006800000 */
[----:B------:R-:W-:-:S02]  /*de40*/  FSEL R62, R52, -INF , !P2 ;  /* 0xff800000343e7808 */ /* 0x000fc40005000000 */
[----:B------:R-:W-:Y:S02]  /*de50*/  FSEL R200, R200, -INF , !P2 ;  /* 0xff800000c8c87808 */ /* 0x000fe40005000000 */
[-C--:B------:R-:W-:Y:S02]  /*de60*/  ISETP.GE.AND P4, PT, R49, R64.reuse, PT ;  /* 0x000000403100720c */ /* 0x080fe40003f86270 */
[-C--:B------:R-:W-:Y:S02]  /*de70*/  ISETP.GE.AND P5, PT, R71, R64.reuse, PT ;  /* 0x000000404700720c */ /* 0x080fe40003fa6270 */
[-C--:B------:R-:W-:Y:S01]  /*de80*/  ISETP.GE.AND P2, PT, R61, R64.reuse, PT ;  /* 0x000000403d00720c */ /* 0x080fe20003f46270 */
[----:B------:R-:W-:Y:S01]  /*de90*/  IMAD.IADD R55, R16, 0x1, -R73 ;  /* 0x0000000110377824 */ /* 0x000fe200078e0a49 */
[----:B------:R-:W-:Y:S01]  /*dea0*/  FSEL R194, R194, -INF , !P4 ;  /* 0xff800000c2c27808 */ /* 0x000fe20006000000 */
[C---:B------:R-:W-:Y:S01]  /*deb0*/  IMAD.IADD R47, R16.reuse, 0x1, -R69 ;  /* 0x00000001102f7824 */ /* 0x040fe200078e0a45 */
[----:B------:R-:W-:Y:S01]  /*dec0*/  FSEL R186, R43, -INF , !P4 ;  /* 0xff8000002bba7808 */ /* 0x000fe20006000000 */
[C---:B------:R-:W-:Y:S01]  /*ded0*/  IMAD.IADD R110, R16.reuse, 0x1, -R37 ;  /* 0x00000001106e7824 */ /* 0x040fe200078e0a25 */
[----:B------:R-:W-:Y:S01]  /*dee0*/  ISETP.GE.AND P4, PT, R41, R64, PT ;  /* 0x000000402900720c */ /* 0x000fe20003f86270 */
[C---:B------:R-:W-:Y:S01]  /*def0*/  IMAD.IADD R41, R16.reuse, 0x1, -R41 ;  /* 0x0000000110297824 */ /* 0x040fe200078e0a29 */
[----:B------:R-:W-:Y:S01]  /*df00*/  FSEL R150, R39, -INF , !P5 ;  /* 0xff80000027967808 */ /* 0x000fe20006800000 */
[C---:B------:R-:W-:Y:S01]  /*df10*/  IMAD.IADD R39, R16.reuse, 0x1, -R33 ;  /* 0x0000000110277824 */ /* 0x040fe200078e0a21 */
[----:B------:R-:W-:Y:S01]  /*df20*/  FSEL R134, R35, -INF , !P2 ;  /* 0xff80000023867808 */ /* 0x000fe20005000000 */
[----:B------:R-:W-:Y:S01]  /*df30*/  IMAD.IADD R106, R16, 0x1, -R29 ;  /* 0x00000001106a7824 */ /* 0x000fe200078e0a1d */
[----:B------:R-:W-:Y:S01]  /*df40*/  FSEL R112, R40, -INF , !P0 ;  /* 0xff80000028707808 */ /* 0x000fe20004000000 */
[C---:B------:R-:W-:Y:S01]  /*df50*/  IMAD.IADD R35, R16.reuse, 0x1, -R15 ;  /* 0x0000000110237824 */ /* 0x040fe200078e0a0f */
[----:B------:R-:W-:Y:S01]  /*df60*/  IABS R55, R55 ;  /* 0x0000003700377213 */ /* 0x000fe20000000000 */
[----:B------:R-:W-:Y:S01]  /*df70*/  IMAD.IADD R40, R16, 0x1, -R45 ;  /* 0x0000000110287824 */ /* 0x000fe200078e0a2d */
[----:B------:R-:W-:-:S02]  /*df80*/  IABS R47, R47 ;  /* 0x0000002f002f7213 */ /* 0x000fc40000000000 */
[----:B------:R-:W-:Y:S02]  /*df90*/  IABS R41, R41 ;  /* 0x0000002900297213 */ /* 0x000fe40000000000 */
[----:B------:R-:W-:Y:S02]  /*dfa0*/  IABS R110, R110 ;  /* 0x0000006e006e7213 */ /* 0x000fe40000000000 */
[----:B------:R-:W-:Y:S02]  /*dfb0*/  IABS R39, R39 ;  /* 0x0000002700277213 */ /* 0x000fe40000000000 */
[----:B------:R-:W-:Y:S02]  /*dfc0*/  IABS R106, R106 ;  /* 0x0000006a006a7213 */ /* 0x000fe40000000000 */
[----:B------:R-:W-:Y:S02]  /*dfd0*/  IABS R35, R35 ;  /* 0x0000002300237213 */ /* 0x000fe40000000000 */
[----:B------:R-:W-:-:S02]  /*dfe0*/  I2FP.F32.S32 R55, R55 ;  /* 0x0000003700377245 */ /* 0x000fc40000201400 */
[----:B------:R-:W-:Y:S02]  /*dff0*/  I2FP.F32.S32 R47, R47 ;  /* 0x0000002f002f7245 */ /* 0x000fe40000201400 */
[----:B------:R-:W-:Y:S02]  /*e000*/  IABS R40, R40 ;  /* 0x0000002800287213 */ /* 0x000fe40000000000 */
[----:B------:R-:W-:Y:S02]  /*e010*/  I2FP.F32.S32 R41, R41 ;  /* 0x0000002900297245 */ /* 0x000fe40000201400 */
[----:B------:R-:W-:Y:S02]  /*e020*/  I2FP.F32.S32 R110, R110 ;  /* 0x0000006e006e7245 */ /* 0x000fe40000201400 */
[----:B------:R-:W-:Y:S02]  /*e030*/  I2FP.F32.S32 R39, R39 ;  /* 0x0000002700277245 */ /* 0x000fe40000201400 */
[----:B------:R-:W-:-:S02]  /*e040*/  I2FP.F32.S32 R106, R106 ;  /* 0x0000006a006a7245 */ /* 0x000fc40000201400 */
[----:B------:R-:W-:Y:S02]  /*e050*/  I2FP.F32.S32 R35, R35 ;  /* 0x0000002300237245 */ /* 0x000fe40000201400 */
[----:B------:R-:W-:Y:S01]  /*e060*/  IABS R97, R97 ;  /* 0x0000006100617213 */ /* 0x000fe20000000000 */
[----:B------:R-:W-:Y:S01]  /*e070*/  FFMA.FTZ R38, -R0, R55, R38 ;  /* 0x0000003700267223 */ /* 0x000fe20000010126 */
[----:B------:R-:W-:Y:S01]  /*e080*/  FSEL R70, R70, -INF , !P6 ;  /* 0xff80000046467808 */ /* 0x000fe20007000000 */
[----:B------:R-:W-:Y:S01]  /*e090*/  FFMA.FTZ R34, -R0, R47, R34 ;  /* 0x0000002f00227223 */ /* 0x000fe20000010122 */
[----:B------:R-:W-:Y:S01]  /*e0a0*/  FSEL R68, R68, -INF , !P3 ;  /* 0xff80000044447808 */ /* 0x000fe20005800000 */
[C---:B------:R-:W-:Y:S01]  /*e0b0*/  FFMA.FTZ R114, -R0.reuse, R41, R26 ;  /* 0x0000002900727223 */ /* 0x040fe2000001011a */
[----:B------:R-:W-:Y:S01]  /*e0c0*/  I2FP.F32.S32 R40, R40 ;  /* 0x0000002800287245 */ /* 0x000fe20000201400 */
[C---:B------:R-:W-:Y:S01]  /*e0d0*/  FFMA.FTZ R110, -R0.reuse, R110, R27 ;  /* 0x0000006e006e7223 */ /* 0x040fe2000001011b */
[----:B------:R-:W-:Y:S01]  /*e0e0*/  I2FP.F32.S32 R97, R97 ;  /* 0x0000006100617245 */ /* 0x000fe20000201400 */
[C---:B------:R-:W-:Y:S01]  /*e0f0*/  FFMA.FTZ R108, -R0.reuse, R39, R22 ;  /* 0x00000027006c7223 */ /* 0x040fe20000010116 */
[----:B------:R-:W-:Y:S01]  /*e100*/  ISETP.GE.AND P6, PT, R73, R64, PT ;  /* 0x000000404900720c */ /* 0x000fe20003fc6270 */
[C---:B------:R-:W-:Y:S01]  /*e110*/  FFMA.FTZ R106, -R0.reuse, R106, R23 ;  /* 0x0000006a006a7223 */ /* 0x040fe20000010117 */
[----:B------:R-:W-:Y:S01]  /*e120*/  ISETP.GE.AND P3, PT, R69, R64, PT ;  /* 0x000000404500720c */ /* 0x000fe20003f66270 */
[----:B------:R-:W-:Y:S01]  /*e130*/  FFMA.FTZ R18, -R0, R35, R18 ;  /* 0x0000002300127223 */ /* 0x000fe20000010112 */
[----:B------:R-:W-:-:S02]  /*e140*/  VIADD R43, R13, 0x61 ;  /* 0x000000610d2b7836 */ /* 0x000fc40000000000 */
[C---:B------:R-:W-:Y:S02]  /*e150*/  VIADD R41, R13.reuse, 0x68 ;  /* 0x000000680d297836 */ /* 0x040fe40000000000 */
[C---:B------:R-:W-:Y:S01]  /*e160*/  FFMA.FTZ R31, -R0.reuse, R40, R31 ;  /* 0x00000028001f7223 */ /* 0x040fe2000001011f */
[C---:B------:R-:W-:Y:S02]  /*e170*/  VIADD R39, R13.reuse, 0x69 ;  /* 0x000000690d277836 */ /* 0x040fe40000000000 */
[----:B------:R-:W-:Y:S01]  /*e180*/  FFMA.FTZ R24, -R0, R97, R24 ;  /* 0x0000006100187223 */ /* 0x000fe20000010118 */
[C---:B------:R-:W-:Y:S02]  /*e190*/  VIADD R35, R13.reuse, 0x70 ;  /* 0x000000700d237836 */ /* 0x040fe40000000000 */
[C---:B------:R-:W-:Y:S02]  /*e1a0*/  VIADD R27, R13.reuse, 0x71 ;  /* 0x000000710d1b7836 */ /* 0x040fe40000000000 */
[----:B------:R-:W-:-:S02]  /*e1b0*/  VIADD R23, R13, 0x78 ;  /* 0x000000780d177836 */ /* 0x000fc40000000000 */
[----:B------:R-:W-:Y:S01]  /*e1c0*/  VIADD R13, R13, 0x79 ;  /* 0x000000790d0d7836 */ /* 0x000fe20000000000 */
[----:B------:R-:W-:Y:S01]  /*e1d0*/  FSEL R182, R38, -INF , !P6 ;  /* 0xff80000026b67808 */ /* 0x000fe20007000000 */
[C---:B------:R-:W-:Y:S01]  /*e1e0*/  IMAD.IADD R40, R3.reuse, 0x1, -R43 ;  /* 0x0000000103287824 */ /* 0x040fe200078e0a2b */
[----:B------:R-:W-:Y:S01]  /*e1f0*/  FSEL R136, R32, -INF , !P3 ;  /* 0xff80000020887808 */ /* 0x000fe20005800000 */
[C---:B------:R-:W-:Y:S01]  /*e200*/  IMAD.IADD R38, R3.reuse, 0x1, -R41 ;  /* 0x0000000103267824 */ /* 0x040fe200078e0a29 */
[----:B------:R-:W-:Y:S01]  /*e210*/  FSEL R142, R34, -INF , !P3 ;  /* 0xff800000228e7808 */ /* 0x000fe20005800000 */
[C---:B------:R-:W-:Y:S02]  /*e220*/  IMAD.IADD R34, R3.reuse, 0x1, -R39 ;  /* 0x0000000103227824 */ /* 0x040fe400078e0a27 */
[C---:B------:R-:W-:Y:S02]  /*e230*/  IMAD.IADD R32, R3.reuse, 0x1, -R35 ;  /* 0x0000000103207824 */ /* 0x040fe400078e0a23 */
[----:B------:R-:W-:-:S02]  /*e240*/  IMAD.IADD R26, R3, 0x1, -R27 ;  /* 0x00000001031a7824 */ /* 0x000fc400078e0a1b */
[C---:B------:R-:W-:Y:S02]  /*e250*/  IMAD.IADD R22, R3.reuse, 0x1, -R23 ;  /* 0x0000000103167824 */ /* 0x040fe400078e0a17 */
[----:B------:R-:W-:Y:S01]  /*e260*/  IMAD.IADD R3, R3, 0x1, -R13 ;  /* 0x0000000103037824 */ /* 0x000fe200078e0a0d */
[----:B------:R-:W-:Y:S02]  /*e270*/  ISETP.GE.AND P0, PT, R45, R64, PT ;  /* 0x000000402d00720c */ /* 0x000fe40003f06270 */
[----:B------:R-:W-:Y:S02]  /*e280*/  FSEL R132, R24, -INF , !P4 ;  /* 0xff80000018847808 */ /* 0x000fe40006000000 */
[----:B------:R-:W-:Y:S02]  /*e290*/  IABS R38, R38 ;  /* 0x0000002600267213 */ /* 0x000fe40000000000 */
[----:B------:R-:W-:Y:S02]  /*e2a0*/  IABS R24, R3 ;  /* 0x0000000300187213 */ /* 0x000fe40000000000 */
[----:B------:R-:W-:-:S02]  /*e2b0*/  FMNMX3.FTZ R3, R7, R2, R74, !PT ;  /* 0x0000000207037276 */ /* 0x000fc4000781004a */
[----:B------:R-:W-:Y:S02]  /*e2c0*/  FSEL R146, R146, -INF , !P0 ;  /* 0xff80000092927808 */ /* 0x000fe40004000000 */
[----:B------:R-:W-:Y:S02]  /*e2d0*/  FSEL R138, R31, -INF , !P0 ;  /* 0xff8000001f8a7808 */ /* 0x000fe40004000000 */
[----:B------:R-:W-:Y:S02]  /*e2e0*/  ISETP.GE.AND P0, PT, R15, R64, PT ;  /* 0x000000400f00720c */ /* 0x000fe40003f06270 */
[----:B------:R-:W-:Y:S02]  /*e2f0*/  I2FP.F32.S32 R15, R38 ;  /* 0x00000026000f7245 */ /* 0x000fe40000201400 */
[----:B------:R-:W-:Y:S02]  /*e300*/  IABS R22, R22 ;  /* 0x0000001600167213 */ /* 0x000fe40000000000 */
[----:B------:R-:W-:-:S02]  /*e310*/  FMNMX3.FTZ R3, R3, R50, R36, !PT ;  /* 0x0000003203037276 */ /* 0x000fc40007810024 */
[----:B------:R-:W-:Y:S01]  /*e320*/  FSEL R192, R192, -INF , !P6 ;  /* 0xff800000c0c07808 */ /* 0x000fe20007000000 */
[----:B------:R-:W-:Y:S01]  /*e330*/  FFMA.FTZ R8, -R0, R15, R8 ;  /* 0x0000000f00087223 */ /* 0x000fe20000010108 */
[----:B------:R-:W-:Y:S01]  /*e340*/  ISETP.GE.AND P6, PT, R43, R64, PT ;  /* 0x000000402b00720c */ /* 0x000fe20003fc6270 */
[----:B------:R-:W-:Y:S01]  /*e350*/  IMAD.IADD R43, R16, 0x1, -R43 ;  /* 0x00000001102b7824 */ /* 0x000fe200078e0a2b */
[----:B------:R-:W-:Y:S01]  /*e360*/  FMNMX3.FTZ R3, R3, R70, R68, !PT ;  /* 0x0000004603037276 */ /* 0x000fe20007810044 */
[----:B------:R-:W-:Y:S01]  /*e370*/  IMAD.MOV.U32 R15, RZ, RZ, R22 ;  /* 0x000000ffff0f7224 */ /* 0x000fe200078e0016 */
[----:B------:R-:W-:Y:S02]  /*e380*/  FSEL R204, R204, -INF , !P1 ;  /* 0xff800000cccc7808 */ /* 0x000fe40004800000 */
[----:B------:R-:W-:Y:S02]  /*e390*/  ISETP.GE.AND P3, PT, R37, R64, PT ;  /* 0x000000402500720c */ /* 0x000fe40003f66270 */
[----:B------:R-:W-:-:S02]  /*e3a0*/  FMNMX3.FTZ R3, R3, R14, R62, !PT ;  /* 0x0000000e03037276 */ /* 0x000fc4000781003e */
[----:B------:R-:W-:Y:S02]  /*e3b0*/  IABS R22, R43 ;  /* 0x0000002b00167213 */ /* 0x000fe40000000000 */
[----:B------:R-:W-:Y:S02]  /*e3c0*/  I2FP.F32.S32 R15, R15 ;  /* 0x0000000f000f7245 */ /* 0x000fe40000201400 */
[----:B------:R-:W-:Y:S02]  /*e3d0*/  FSEL R104, R51, -INF , !P1 ;  /* 0xff80000033687808 */ /* 0x000fe40004800000 */
[----:B------:R-:W-:Y:S02]  /*e3e0*/  FSEL R128, R25, -INF , !P3 ;  /* 0xff80000019807808 */ /* 0x000fe40005800000 */
[----:B------:R-:W-:Y:S02]  /*e3f0*/  FSEL R110, R110, -INF , !P3 ;  /* 0xff8000006e6e7808 */ /* 0x000fe40005800000 */
[----:B------:R-:W-:-:S02]  /*e400*/  FMNMX3.FTZ R3, R3, R204, R54, !PT ;  /* 0x000000cc03037276 */ /* 0x000fc40007810036 */
[-C--:B------:R-:W-:Y:S01]  /*e410*/  ISETP.GE.AND P1, PT, R57, R64.reuse, PT ;  /* 0x000000403900720c */ /* 0x080fe20003f26270 */
[C---:B------:R-:W-:Y:S01]  /*e420*/  IMAD.IADD R57, R16.reuse, 0x1, -R57 ;  /* 0x0000000110397824 */ /* 0x040fe200078e0a39 */
[----:B------:R-:W-:Y:S01]  /*e430*/  ISETP.GE.AND P3, PT, R35, R64, PT ;  /* 0x000000402300720c */ /* 0x000fe20003f66270 */
[----:B------:R-:W-:Y:S01]  /*e440*/  IMAD.IADD R35, R16, 0x1, -R35 ;  /* 0x0000000110237824 */ /* 0x000fe200078e0a23 */
[----:B------:R-:W-:Y:S01]  /*e450*/  I2FP.F32.S32 R22, R22 ;  /* 0x0000001600167245 */ /* 0x000fe20000201400 */
[C---:B------:R-:W-:Y:S01]  /*e460*/  FFMA.FTZ R116, -R0.reuse, R15, R116 ;  /* 0x0000000f00747223 */ /* 0x040fe20000010174 */
[----:B------:R-:W-:Y:S02]  /*e470*/  FMNMX3.FTZ R15, R3, R202, R112, !PT ;  /* 0x000000ca030f7276 */ /* 0x000fe40007810070 */
[----:B------:R-:W-:Y:S01]  /*e480*/  FMNMX3.FTZ R3, R5, R72, R48, !PT ;  /* 0x0000004805037276 */ /* 0x000fe20007810030 */
[----:B------:R-:W-:Y:S01]  /*e490*/  FFMA.FTZ R22, -R0, R22, R19 ;  /* 0x0000001600167223 */ /* 0x000fe20000010113 */
[----:B------:R-:W-:-:S02]  /*e4a0*/  IABS R45, R57 ;  /* 0x00000039002d7213 */ /* 0x000fc40000000000 */
[----:B------:R-:W-:Y:S02]  /*e4b0*/  IABS R19, R35 ;  /* 0x0000002300137213 */ /* 0x000fe40000000000 */
[----:B------:R-:W-:Y:S02]  /*e4c0*/  FMNMX3.FTZ R3, R3, R80, R12, !PT ;  /* 0x0000005003037276 */ /* 0x000fe4000781000c */
[----:B------:R-:W-:Y:S02]  /*e4d0*/  I2FP.F32.S32 R45, R45 ;  /* 0x0000002d002d7245 */ /* 0x000fe40000201400 */
[----:B------:R-:W-:Y:S02]  /*e4e0*/  FSEL R190, R190, -INF , !P5 ;  /* 0xff800000bebe7808 */ /* 0x000fe40006800000 */
[----:B------:R-:W-:Y:S02]  /*e4f0*/  IABS R32, R32 ;  /* 0x0000002000207213 */ /* 0x000fe40000000000 */
[----:B------:R-:W-:-:S02]  /*e500*/  FMNMX3.FTZ R15, R15, R194, R192, !PT ;  /* 0x000000c20f0f7276 */ /* 0x000fc400078100c0 */
[----:B------:R-:W-:Y:S02]  /*e510*/  I2FP.F32.S32 R19, R19 ;  /* 0x0000001300137245 */ /* 0x000fe40000201400 */
[----:B------:R-:W-:Y:S02]  /*e520*/  FMNMX3.FTZ R3, R3, R78, R76, !PT ;  /* 0x0000004e03037276 */ /* 0x000fe4000781004c */
[----:B------:R-:W-:Y:S02]  /*e530*/  FSEL R46, R21, -INF , !P0 ;  /* 0xff800000152e7808 */ /* 0x000fe40004000000 */
[----:B------:R-:W-:Y:S01]  /*e540*/  IABS R34, R34 ;  /* 0x0000002200227213 */ /* 0x000fe20000000000 */
[----:B------:R-:W-:Y:S01]  /*e550*/  FFMA.FTZ R30, -R0, R45, R30 ;  /* 0x0000002d001e7223 */ /* 0x000fe2000001011e */
[----:B------:R-:W-:Y:S02]  /*e560*/  FSEL R144, R144, -INF , !P2 ;  /* 0xff80000090907808 */ /* 0x000fe40005000000 */
[----:B------:R-:W-:-:S02]  /*e570*/  FSEL R148, R28, -INF , !P1 ;  /* 0xff8000001c947808 */ /* 0x000fc40004800000 */
[----:B------:R-:W-:Y:S01]  /*e580*/  I2FP.F32.S32 R21, R32 ;  /* 0x0000002000157245 */ /* 0x000fe20000201400 */
[----:B------:R-:W-:Y:S01]  /*e590*/  FFMA.FTZ R32, -R0, R19, R122 ;  /* 0x0000001300207223 */ /* 0x000fe2000001017a */
[----:B------:R-:W-:Y:S02]  /*e5a0*/  FMNMX3.FTZ R15, R15, R190, R136, !PT ;  /* 0x000000be0f0f7276 */ /* 0x000fe40007810088 */
[----:B------:R-:W-:Y:S02]  /*e5b0*/  IABS R40, R40 ;  /* 0x0000002800287213 */ /* 0x000fe40000000000 */
[----:B------:R-:W-:Y:S02]  /*e5c0*/  FMNMX3.FTZ R19, R3, R88, R200, !PT ;  /* 0x0000005803137276 */ /* 0x000fe400078100c8 */
[----:B------:R-:W-:Y:S02]  /*e5d0*/  I2FP.F32.S32 R34, R34 ;  /* 0x0000002200227245 */ /* 0x000fe40000201400 */
[----:B------:R-:W-:-:S02]  /*e5e0*/  ISETP.GE.AND P2, PT, R33, R64, PT ;  /* 0x000000402100720c */ /* 0x000fc40003f46270 */
[----:B------:R-:W-:Y:S02]  /*e5f0*/  FMNMX3.FTZ R15, R15, R144, R148, !PT ;  /* 0x000000900f0f7276 */ /* 0x000fe40007810094 */
[----:B------:R-:W-:Y:S02]  /*e600*/  FSEL R140, R30, -INF , !P1 ;  /* 0xff8000001e8c7808 */ /* 0x000fe40004800000 */
[----:B------:R-:W-:Y:S02]  /*e610*/  I2FP.F32.S32 R40, R40 ;  /* 0x0000002800287245 */ /* 0x000fe40000201400 */
[----:B------:R-:W-:Y:S01]  /*e620*/  FMNMX3.FTZ R19, R19, R104, R198, !PT ;  /* 0x0000006813137276 */ /* 0x000fe200078100c6 */
[----:B------:R-:W-:Y:S01]  /*e630*/  FFMA.FTZ R9, -R0, R34, R9 ;  /* 0x0000002200097223 */ /* 0x000fe20000010109 */
[----:B------:R-:W-:Y:S02]  /*e640*/  ISETP.GE.AND P1, PT, R29, R64, PT ;  /* 0x000000401d00720c */ /* 0x000fe40003f26270 */
[----:B------:R-:W-:-:S02]  /*e650*/  FSEL R114, R114, -INF , !P4 ;  /* 0xff80000072727808 */ /* 0x000fc40006000000 */
[----:B------:R-:W-:Y:S02]  /*e660*/  FSEL R126, R126, -INF , !P2 ;  /* 0xff8000007e7e7808 */ /* 0x000fe40005000000 */
[----:B------:R-:W-:Y:S02]  /*e670*/  FMNMX3.FTZ R15, R15, R146, R132, !PT ;  /* 0x000000920f0f7276 */ /* 0x000fe40007810084 */
[----:B------:R-:W-:Y:S01]  /*e680*/  ISETP.GE.AND P4, PT, R39, R64, PT ;  /* 0x000000402700720c */ /* 0x000fe20003f86270 */
[----:B------:R-:W-:Y:S01]  /*e690*/  FFMA.FTZ R17, -R0, R40, R17 ;  /* 0x0000002800117223 */ /* 0x000fe20000010111 */
[----:B------:R-:W-:Y:S02]  /*e6a0*/  IABS R26, R26 ;  /* 0x0000001a001a7213 */ /* 0x000fe40000000000 */
[----:B------:R-:W-:Y:S02]  /*e6b0*/  FMNMX3.FTZ R19, R19, R196, R188, !PT ;  /* 0x000000c413137276 */ /* 0x000fe400078100bc */
[----:B------:R-:W-:-:S02]  /*e6c0*/  FSEL R108, R108, -INF , !P2 ;  /* 0xff8000006c6c7808 */ /* 0x000fc40005000000 */
[----:B------:R-:W-:Y:S02]  /*e6d0*/  FSEL R124, R124, -INF , !P1 ;  /* 0xff8000007c7c7808 */ /* 0x000fe40004800000 */
[----:B------:R-:W-:Y:S02]  /*e6e0*/  FSEL R106, R106, -INF , !P1 ;  /* 0xff8000006a6a7808 */ /* 0x000fe40004800000 */
[----:B------:R-:W-:Y:S01]  /*e6f0*/  FSEL R18, R18, -INF , !P0 ;  /* 0xff80000012127808 */ /* 0x000fe20004000000 */
[C---:B------:R-:W-:Y:S01]  /*e700*/  IMAD.IADD R39, R16.reuse, 0x1, -R39 ;  /* 0x0000000110277824 */ /* 0x040fe200078e0a27 */
[-C--:B------:R-:W-:Y:S01]  /*e710*/  ISETP.GE.AND P5, PT, R41, R64.reuse, PT ;  /* 0x000000402900720c */ /* 0x080fe20003fa6270 */
[C---:B------:R-:W-:Y:S01]  /*e720*/  IMAD.IADD R41, R16.reuse, 0x1, -R41 ;  /* 0x0000000110297824 */ /* 0x040fe200078e0a29 */
[-C--:B------:R-:W-:Y:S01]  /*e730*/  ISETP.GE.AND P2, PT, R27, R64.reuse, PT ;  /* 0x000000401b00720c */ /* 0x080fe20003f46270 */
[C---:B------:R-:W-:Y:S01]  /*e740*/  IMAD.IADD R27, R16.reuse, 0x1, -R27 ;  /* 0x00000001101b7824 */ /* 0x040fe200078e0a1b */
[-C--:B------:R-:W-:Y:S01]  /*e750*/  ISETP.GE.AND P1, PT, R23, R64.reuse, PT ;  /* 0x000000401700720c */ /* 0x080fe20003f26270 */
[C---:B------:R-:W-:Y:S01]  /*e760*/  IMAD.IADD R23, R16.reuse, 0x1, -R23 ;  /* 0x0000000110177824 */ /* 0x040fe200078e0a17 */
[----:B------:R-:W-:Y:S01]  /*e770*/  ISETP.GE.AND P0, PT, R13, R64, PT ;  /* 0x000000400d00720c */ /* 0x000fe20003f06270 */
[----:B------:R-:W-:Y:S01]  /*e780*/  IMAD.IADD R13, R16, 0x1, -R13 ;  /* 0x00000001100d7824 */ /* 0x000fe200078e0a0d */
[----:B------:R-:W-:-:S02]  /*e790*/  I2FP.F32.S32 R24, R24 ;  /* 0x0000001800187245 */ /* 0x000fc40000201400 */
[----:B------:R-:W-:Y:S02]  /*e7a0*/  FMNMX3.FTZ R15, R15, R128, R126, !PT ;  /* 0x000000800f0f7276 */ /* 0x000fe4000781007e */
[----:B------:R-:W-:Y:S01]  /*e7b0*/  FSEL R56, R9, -INF , !P4 ;  /* 0xff80000009387808 */ /* 0x000fe20006000000 */
[C---:B------:R-:W-:Y:S01]  /*e7c0*/  FFMA.FTZ R21, -R0.reuse, R21, R120 ;  /* 0x0000001500157223 */ /* 0x040fe20000010178 */
[----:B------:R-:W-:Y:S02]  /*e7d0*/  I2FP.F32.S32 R16, R26 ;  /* 0x0000001a00107245 */ /* 0x000fe40000201400 */
[----:B------:R-:W-:Y:S01]  /*e7e0*/  FMNMX3.FTZ R9, R19, R186, R182, !PT ;  /* 0x000000ba13097276 */ /* 0x000fe200078100b6 */
[----:B------:R-:W-:Y:S01]  /*e7f0*/  FFMA.FTZ R117, -R0, R24, R117 ;  /* 0x0000001800757223 */ /* 0x000fe20000010175 */
[----:B------:R-:W-:Y:S02]  /*e800*/  FSEL R60, R17, -INF , !P6 ;  /* 0xff800000113c7808 */ /* 0x000fe40007000000 */
[----:B------:R-:W-:-:S02]  /*e810*/  FSEL R58, R8, -INF , !P5 ;  /* 0xff800000083a7808 */ /* 0x000fc40006800000 */
[----:B------:R-:W-:Y:S01]  /*e820*/  FMNMX3.FTZ R15, R15, R124, R46, !PT ;  /* 0x0000007c0f0f7276 */ /* 0x000fe2000781002e */
[----:B------:R-:W-:Y:S01]  /*e830*/  FFMA.FTZ R16, -R0, R16, R121 ;  /* 0x0000001000107223 */ /* 0x000fe20000010179 */
[----:B------:R-:W-:Y:S02]  /*e840*/  IABS R24, R39 ;  /* 0x0000002700187213 */ /* 0x000fe40000000000 */
[----:B------:R-:W-:Y:S02]  /*e850*/  FMNMX3.FTZ R9, R9, R150, R142, !PT ;  /* 0x0000009609097276 */ /* 0x000fe4000781008e */
[----:B------:R-:W-:Y:S02]  /*e860*/  IABS R41, R41 ;  /* 0x0000002900297213 */ /* 0x000fe40000000000 */
[----:B------:R-:W-:Y:S02]  /*e870*/  FSEL R33, R21, -INF , !P3 ;  /* 0xff80000015217808 */ /* 0x000fe40005800000 */
[----:B------:R-:W-:-:S02]  /*e880*/  FMNMX3.FTZ R15, R15, R60, R58, !PT ;  /* 0x0000003c0f0f7276 */ /* 0x000fc4000781003a */
[----:B------:R-:W-:Y:S02]  /*e890*/  I2FP.F32.S32 R24, R24 ;  /* 0x0000001800187245 */ /* 0x000fe40000201400 */
[----:B------:R-:W-:Y:S02]  /*e8a0*/  IABS R27, R27 ;  /* 0x0000001b001b7213 */ /* 0x000fe40000000000 */
[----:B------:R-:W-:Y:S02]  /*e8b0*/  FMNMX3.FTZ R9, R9, R134, R140, !PT ;  /* 0x0000008609097276 */ /* 0x000fe4000781008c */
[----:B------:R-:W-:Y:S02]  /*e8c0*/  I2FP.F32.S32 R25, R41 ;  /* 0x0000002900197245 */ /* 0x000fe40000201400 */
[----:B------:R-:W-:Y:S02]  /*e8d0*/  FSEL R16, R16, -INF , !P2 ;  /* 0xff80000010107808 */ /* 0x000fe40005000000 */
[----:B------:R-:W-:-:S02]  /*e8e0*/  FSEL R19, R116, -INF , !P1 ;  /* 0xff80000074137808 */ /* 0x000fc40004800000 */
[----:B------:R-:W-:Y:S02]  /*e8f0*/  FMNMX3.FTZ R15, R15, R56, R33, !PT ;  /* 0x000000380f0f7276 */ /* 0x000fe40007810021 */
[----:B------:R-:W-:Y:S01]  /*e900*/  IABS R13, R13 ;  /* 0x0000000d000d7213 */ /* 0x000fe20000000000 */
[C---:B------:R-:W-:Y:S01]  /*e910*/  FFMA.FTZ R11, -R0.reuse, R24, R11 ;  /* 0x00000018000b7223 */ /* 0x040fe2000001010b */
[----:B------:R-:W-:Y:S01]  /*e920*/  FMNMX3.FTZ R9, R9, R138, R114, !PT ;  /* 0x0000008a09097276 */ /* 0x000fe20007810072 */
[----:B------:R-:W-:Y:S01]  /*e930*/  IMAD.MOV.U32 R3, RZ, RZ, R27 ;  /* 0x000000ffff037224 */ /* 0x000fe200078e001b */
[----:B------:R-:W-:Y:S01]  /*e940*/  IABS R23, R23 ;  /* 0x0000001700177213 */ /* 0x000fe20000000000 */
[----:B------:R-:W-:Y:S01]  /*e950*/  FFMA.FTZ R10, -R0, R25, R10 ;  /* 0x00000019000a7223 */ /* 0x000fe2000001010a */
[----:B------:R-:W-:Y:S01]  /*e960*/  FMNMX3.FTZ R24, R15, R16, R19, !PT ;  /* 0x000000100f187276 */ /* 0x000fe20007810013 */
[----:B------:R-:W-:Y:S01]  /*e970*/  IMAD.MOV.U32 R15, RZ, RZ, R13 ;  /* 0x000000ffff0f7224 */ /* 0x000fe200078e000d */
[----:B------:R-:W-:-:S02]  /*e980*/  FSEL R17, R117, -INF , !P0 ;  /* 0xff80000075117808 */ /* 0x000fc40004000000 */
[----:B------:R-:W-:Y:S02]  /*e990*/  FMNMX3.FTZ R13, R9, R110, R108, !PT ;  /* 0x0000006e090d7276 */ /* 0x000fe4000781006c */
[----:B------:R-:W-:Y:S02]  /*e9a0*/  I2FP.F32.S32 R8, R3 ;  /* 0x0000000300087245 */ /* 0x000fe40000201400 */
[----:B------:R-:W-:Y:S02]  /*e9b0*/  I2FP.F32.S32 R23, R23 ;  /* 0x0000001700177245 */ /* 0x000fe40000201400 */
[----:B------:R-:W-:Y:S02]  /*e9c0*/  FMNMX.FTZ R3, R17, R24, !PT ;  /* 0x0000001811037209 */ /* 0x000fe40007810000 */
[----:B------:R-:W-:Y:S02]  /*e9d0*/  FSEL R44, R22, -INF , !P6 ;  /* 0xff800000162c7808 */ /* 0x000fe40007000000 */
[----:B------:R-:W-:-:S02]  /*e9e0*/  FSEL R42, R10, -INF , !P5 ;  /* 0xff8000000a2a7808 */ /* 0x000fc40006800000 */
[----:B------:R-:W-:Y:S01]  /*e9f0*/  FMNMX3.FTZ R13, R13, R106, R18, !PT ;  /* 0x0000006a0d0d7276 */ /* 0x000fe20007810012 */
[C---:B------:R-:W-:Y:S01]  /*ea00*/  FFMA.FTZ R28, -R0.reuse, R8, R123 ;  /* 0x00000008001c7223 */ /* 0x040fe2000001017b */
[----:B------:R-:W-:Y:S01]  /*ea10*/  I2FP.F32.S32 R9, R15 ;  /* 0x0000000f00097245 */ /* 0x000fe20000201400 */
[----:B------:R-:W-:Y:S01]  /*ea20*/  FFMA.FTZ R23, -R0, R23, R118 ;  /* 0x0000001700177223 */ /* 0x000fe20000010176 */
[----:B------:R-:W-:Y:S01]  /*ea30*/  FSEL R52, R11, -INF , !P4 ;  /* 0xff8000000b347808 */ /* 0x000fe20006000000 */
[----:B------:R-:W1:Y:S01]  /*ea40*/  SHFL.BFLY PT, R8, R3, 0x2, 0x1f ;  /* 0x0c401f0003087f89 */ /* 0x000e6200000e0000 */
        /* <DEDUP_REMOVED lines=20> */
[----:B------:R-:W-:Y:S02]  /*eb90*/  LEA R163, R163, UR6, 0x1 ;  /* 0x00000006a3a37c11 */ /* 0x000fe4000f8e08ff */
[----:B---3--:R-:W-:-:S03]  /*eba0*/  FMNMX.FTZ R2, R9, R8, !PT ;  /* 0x0000000809027209 */ /* 0x008fc60007810000 */
[----:B------:R-:W-:Y:S01]  /*ebb0*/  IMAD.IADD R162, R4, 0x1, R163 ;  /* 0x0000000104a27824 */ /* 0x000fe200078e02a3 */
[----:B------:R-:W1:Y:S01]  /*ebc0*/  LDSM.16.MT88.4 R92, [R163+0x6000] ;  /* 0x00600000a35c783b */ /* 0x000e620000004200 */
[----:B------:R-:W-:Y:S01]  /*ebd0*/  FSETP.NEU.FTZ.AND P0, PT, R2, -INF , PT ;  /* 0xff8000000200780b */ /* 0x000fe20003f1d000 */
[----:B------:R-:W-:Y:S01]  /*ebe0*/  FMUL.FTZ R21, R20, R2 ;  /* 0x0000000214157220 */ /* 0x000fe20000410000 */
[-C--:B------:R-:W-:Y:S01]  /*ebf0*/  FFMA.FTZ R38, R74, R20.reuse, -R39 ;  /* 0x000000144a267223 */ /* 0x080fe20000010827 */
[----:B------:R-:W-:Y:S02]  /*ec00*/  IMAD.IADD R161, R6, 0x1, R163 ;  /* 0x0000000106a17824 */ /* 0x000fe400078e02a3 */
[-CC-:B------:R-:W-:Y:S01]  /*ec10*/  FFMA.FTZ R35, R50, R20.reuse, -R39.reuse ;  /* 0x0000001432237223 */ /* 0x180fe20000010827 */
[-CC-:B------:R-:W-:Y:S01]  /*ec20*/  FFMA.FTZ R40, R7, R20.reuse, -R39.reuse ;  /* 0x0000001407287223 */ /* 0x180fe20000010827 */
[----:B------:R-:W-:Y:S01]  /*ec30*/  FSEL R21, R21, RZ, P0 ;  /* 0x000000ff15157208 */ /* 0x000fe20000000000 */
[----:B------:R-:W-:Y:S01]  /*ec40*/  MUFU.EX2 R37, R37 ;  /* 0x0000002500257308 */ /* 0x000fe20000000800 */
[-C--:B------:R-:W-:Y:S01]  /*ec50*/  FFMA.FTZ R25, R14, R20.reuse, -R39 ;  /* 0x000000140e197223 */ /* 0x080fe20000010827 */
[----:B------:R-:W-:Y:S02]  /*ec60*/  LDSM.16.MT88.4 R8, [R162+0x6800] ;  /* 0x00680000a208783b */ /* 0x000fe40000004200 */
[----:B------:R-:W-:-:S02]  /*ec70*/  FFMA.FTZ R41, R72, R20, -R21 ;  /* 0x0000001448297223 */ /* 0x000fc40000010815 */
[----:B------:R-:W2:Y:S01]  /*ec80*/  LDSM.16.MT88.4 R72, [R162+0x6000] ;  /* 0x00600000a248783b */ /* 0x000ea20000004200 */
[----:B------:R-:W-:Y:S02]  /*ec90*/  IMAD.IADD R160, R4, 0x1, R161 ;  /* 0x0000000104a07824 */ /* 0x000fe400078e02a1 */
[-CC-:B------:R-:W-:Y:S01]  /*eca0*/  FFMA.FTZ R50, R5, R20.reuse, -R21.reuse ;  /* 0x0000001405327223 */ /* 0x180fe20000010815 */
[-CC-:B------:R-:W-:Y:S01]  /*ecb0*/  FFMA.FTZ R48, R48, R20.reuse, -R21.reuse ;  /* 0x0000001430307223 */ /* 0x180fe20000010815 */
[-CC-:B------:R-:W-:Y:S02]  /*ecc0*/  FFMA.FTZ R31, R80, R20.reuse, -R21.reuse ;  /* 0x00000014501f7223 */ /* 0x180fe40000010815 */
[----:B------:R-:W3:Y:S04]  /*ecd0*/  LDSM.16.MT88.4 R80, [R161+0x6000] ;  /* 0x00600000a150783b */ /* 0x000ee80000004200 */
[----:B------:R-:W4:Y:S01]  /*ece0*/  LDSM.16.MT88.4 R4, [R160+0x6000] ;  /* 0x00600000a004783b */ /* 0x000f220000004200 */
[----:B------:R-:W5:Y:S01]  /*ecf0*/  MUFU.EX2 R40, R40 ;  /* 0x0000002800287308 */ /* 0x000f620000000800 */
[----:B------:R-:W-:-:S02]  /*ed00*/  FFMA.FTZ R34, R12, R20, -R21 ;  /* 0x000000140c227223 */ /* 0x000fc40000010815 */
[----:B------:R-:W4:Y:S05]  /*ed10*/  LDSM.16.MT88.4 R12, [R163+0x6800] ;  /* 0x00680000a30c783b */ /* 0x000f2a0000004200 */
        /* <DEDUP_REMOVED lines=16> */
[----:B---3--:R-:W-:-:S07]  /*ee20*/  F2FP.BF16.F32.PACK_AB R87, R31, R48 ;  /* 0x000000301f57723e */ /* 0x008fce00000010ff */
[----:B------:R-:W1:Y:S01]  /*ee30*/  MUFU.EX2 R29, R29 ;  /* 0x0000001d001d7308 */ /* 0x000e620000000800 */
[C---:B------:R-:W-:Y:S07]  /*ee40*/  HMMA.16816.F32.BF16 R96, R84.reuse, R92, RZ ;  /* 0x0000005c5460723c */ /* 0x040fee00000418ff */
[----:B------:R-:W-:Y:S01]  /*ee50*/  MUFU.EX2 R30, R30 ;  /* 0x0000001e001e7308 */ /* 0x000fe20000000800 */
[C---:B------:R-:W-:Y:S07]  /*ee60*/  HMMA.16816.F32.BF16 R92, R84.reuse, R94, RZ ;  /* 0x0000005e545c723c */ /* 0x040fee00000418ff */
[----:B------:R-:W-:Y:S08]  /*ee70*/  MUFU.EX2 R25, R25 ;  /* 0x0000001900197308 */ /* 0x000ff00000000800 */
        /* <DEDUP_REMOVED lines=28> */
[C---:B-1----:R-:W-:Y:S08]  /*f040*/  HMMA.16816.F32.BF16 R76, R4.reuse, R12, R76 ;  /* 0x0000000c044c723c */ /* 0x042ff0000004184c */
[C---:B------:R-:W-:Y:S01]  /*f050*/  HMMA.16816.F32.BF16 R80, R4.reuse, R14, R80 ;  /* 0x0000000e0450723c */ /* 0x040fe20000041850 */
[----:B------:R-:W1:Y:S07]  /*f060*/  LDSM.16.MT88.4 R12, [R163+0x7000] ;  /* 0x00700000a30c783b */ /* 0x000e6e0000004200 */
[C---:B--2---:R-:W-:Y:S08]  /*f070*/  HMMA.16816.F32.BF16 R88, R4.reuse, R8, R88 ;  /* 0x000000080458723c */ /* 0x044ff00000041858 */
        /* <DEDUP_REMOVED lines=53> */
[-C--:B------:R-:W-:Y:S01]  /*f3d0*/  FFMA.FTZ R142, R134, R20.reuse, -R21 ;  /* 0x00000014868e7223 */ /* 0x080fe20000010815 */
[-CC-:B------:R-:W-:Y:S01]  /*f3e0*/  FFMA.FTZ R136, R136, R20.reuse, -R39.reuse ;  /* 0x0000001488887223 */ /* 0x180fe20000010827 */
[-CC-:B------:R-:W-:Y:S01]  /*f3f0*/  FFMA.FTZ R61, R144, R20.reuse, -R39.reuse ;  /* 0x00000014903d7223 */ /* 0x180fe20000010827 */
[-CC-:B------:R-:W-:Y:S01]  /*f400*/  FFMA.FTZ R122, R148, R20.reuse, -R39.reuse ;  /* 0x00000014947a7223 */ /* 0x180fe20000010827 */
[-C--:B------:R-:W-:Y:S01]  /*f410*/  FFMA.FTZ R59, R146, R20.reuse, -R39 ;  /* 0x00000014923b7223 */ /* 0x080fe20000010827 */
        /* <DEDUP_REMOVED lines=67> */
[C---:B-1----:R-:W-:Y:S08]  /*f850*/  HMMA.16816.F32.BF16 R76, R4.reuse, R12, R76 ;  /* 0x0000000c044c723c */ /* 0x042ff0000004184c */
[C---:B------:R-:W-:Y:S01]  /*f860*/  HMMA.16816.F32.BF16 R80, R4.reuse, R14, R80 ;  /* 0x0000000e0450723c */ /* 0x040fe20000041850 */
[----:B------:R-:W1:Y:S07]  /*f870*/  LDSM.16.MT88.4 R12, [R163+0x9000] ;  /* 0x00900000a30c783b */ /* 0x000e6e0000004200 */
[C---:B--2---:R-:W-:Y:S08]  /*f880*/  HMMA.16816.F32.BF16 R88, R4.reuse, R8, R88 ;  /* 0x000000080458723c */ /* 0x044ff00000041858 */
[----:B------:R-:W-:Y:S01]  /*f890*/  HMMA.16816.F32.BF16 R84, R4, R10, R84 ;  /* 0x0000000a0454723c */ /* 0x000fe20000041854 */
[----:B------:R-:W2:Y:S01]  /*f8a0*/  LDSM.16.MT88.4 R8, [R162+0x9000] ;  /* 0x00900000a208783b */ /* 0x000ea20000004200 */
[----:B------:R-:W-:Y:S01]  /*f8b0*/  FADD.FTZ R4, R38, R37 ;  /* 0x0000002526047221 */ /* 0x000fe20000010000 */
[----:B------:R-:W-:Y:S01]  /*f8c0*/  FADD.FTZ R5, R50, R41 ;  /* 0x0000002932057221 */ /* 0x000fe20000010000 */
[-CC-:B------:R-:W-:Y:S01]  /*f8d0*/  FFMA.FTZ R38, R33, R20.reuse, -R39.reuse ;  /* 0x0000001421267223 */ /* 0x180fe20000010827 */
[-CC-:B------:R-:W-:Y:S01]  /*f8e0*/  FFMA.FTZ R33, R16, R20.reuse, -R39.reuse ;  /* 0x0000001410217223 */ /* 0x180fe20000010827 */
[-CC-:B------:R-:W-:Y:S01]  /*f8f0*/  FFMA.FTZ R41, R19, R20.reuse, -R39.reuse ;  /* 0x0000001413297223 */ /* 0x180fe20000010827 */
[----:B------:R-:W-:Y:S01]  /*f900*/  FFMA.FTZ R40, R17, R20, -R39 ;  /* 0x0000001411287223 */ /* 0x000fe20000010827 */
[----:B------:R-:W-:Y:S01]  /*f910*/  MUFU.EX2 R106, R106 ;  /* 0x0000006a006a7308 */ /* 0x000fe20000000800 */
[----:B------:R-:W3:Y:S07]  /*f920*/  LDSM.16.MT88.4 R16, [R161+0x9000] ;  /* 0x00900000a110783b */ /* 0x000eee0000004200 */
[----:B------:R-:W4:Y:S08]  /*f930*/  MUFU.EX2 R117, R117 ;  /* 0x0000007500757308 */ /* 0x000f300000000800 */
        /* <DEDUP_REMOVED lines=8> */
[----:B----4-:R-:W-:-:S02]  /*f9c0*/  F2FP.BF16.F32.PACK_AB R4, R117, R106 ;  /* 0x0000006a7504723e */ /* 0x010fc400000010ff */
[----:B-----5:R-:W-:Y:S02]  /*f9d0*/  F2FP.BF16.F32.PACK_AB R6, R115, R46 ;  /* 0x0000002e7306723e */ /* 0x020fe400000010ff */
[----:B-1----:R-:W-:Y:S02]  /*f9e0*/  F2FP.BF16.F32.PACK_AB R5, R121, R56 ;  /* 0x000000387905723e */ /* 0x002fe400000010ff */
[----:B--2---:R-:W-:-:S07]  /*f9f0*/  F2FP.BF16.F32.PACK_AB R7, R119, R42 ;  /* 0x0000002a7707723e */ /* 0x004fce00000010ff */
[C---:B------:R-:W-:Y:S08]  /*fa00*/  HMMA.16816.F32.BF16 R96, R4.reuse, R12, R96 ;  /* 0x0000000c0460723c */ /* 0x040ff00000041860 */
[C---:B------:R-:W-:Y:S01]  /*fa10*/  HMMA.16816.F32.BF16 R92, R4.reuse, R14, R92 ;  /* 0x0000000e045c723c */ /* 0x040fe2000004185c */
[----:B------:R-:W1:Y:S07]  /*fa20*/  LDSM.16.MT88.4 R12, [R160+0x9000] ;  /* 0x00900000a00c783b */ /* 0x000e6e0000004200 */
[----:B------:R-:W-:Y:S01]  /*fa30*/  HMMA.16816.F32.BF16 R68, R4, R8, R68 ;  /* 0x000000080444723c */ /* 0x000fe20000041844 */
[----:B------:R-:W-:Y:S01]  /*fa40*/  FADD.FTZ R9, R31, R48 ;  /* 0x000000301f097221 */ /* 0x000fe20000010000 */
[----:B------:R-:W-:-:S03]  /*fa50*/  FADD.FTZ R36, R36, R37 ;  /* 0x0000002524247221 */ /* 0x000fc60000010000 */
[----:B------:R-:W-:Y:S01]  /*fa60*/  FADD.FTZ R34, R34, R9 ;  /* 0x0000000922227221 */ /* 0x000fe20000010000 */
[----:B------:R-:W-:-:S03]  /*fa70*/  FADD.FTZ R29, R29, R36 ;  /* 0x000000241d1d7221 */ /* 0x000fc60000010000 */
[----:B------:R-:W-:Y:S01]  /*fa80*/  FADD.FTZ R27, R27, R34 ;  /* 0x000000221b1b7221 */ /* 0x000fe20000010000 */
[----:B---3--:R-:W-:Y:S03]  /*fa90*/  HMMA.16816.F32.BF16 R76, R4, R16, R76 ;  /* 0x00000010044c723c */ /* 0x008fe6000004184c */
[----:B------:R-:W-:Y:S01]  /*faa0*/  FADD.FTZ R16, R26, R27 ;  /* 0x0000001b1a107221 */ /* 0x000fe20000010000 */
[----:B------:R-:W-:-:S04]  /*fab0*/  FADD.FTZ R30, R30, R29 ;  /* 0x0000001d1e1e7221 */ /* 0x000fc80000010000 */
        /* <DEDUP_REMOVED lines=8> */
[----:B------:R-:W-:Y:S01]  /*fb40*/  HMMA.16816.F32.BF16 R80, R4, R18, R80 ;  /* 0x000000120450723c */ /* 0x000fe20000041850 */
[----:B------:R-:W3:Y:S01]  /*fb50*/  LDSM.16.MT88.4 R16, [R162+0x9800] ;  /* 0x00980000a210783b */ /* 0x000ee20000004200 */
[----:B------:R-:W-:Y:S01]  /*fb60*/  FADD.FTZ R62, R62, R25 ;  /* 0x000000193e3e7221 */ /* 0x000fe20000010000 */
[----:B------:R-:W-:Y:S01]  /*fb70*/  FFMA.FTZ R21, R22, R20, -R21 ;  /* 0x0000001416157223 */ /* 0x000fe20000010815 */
[----:B------:R-:W-:-:S02]  /*fb80*/  FADD.FTZ R49, R104, R49 ;  /* 0x0000003168317221 */ /* 0x000fc40000010000 */
[----:B------:R-:W-:Y:S01]  /*fb90*/  FADD.FTZ R45, R45, R62 ;  /* 0x0000003e2d2d7221 */ /* 0x000fe20000010000 */
[----:B------:R-:W-:Y:S01]  /*fba0*/  MUFU.EX2 R38, R38 ;  /* 0x0000002600267308 */ /* 0x000fe20000000800 */
[----:B------:R-:W-:Y:S02]  /*fbb0*/  FADD.FTZ R66, R66, R49 ;  /* 0x0000003142427221 */ /* 0x000fe40000010000 */
        /* <DEDUP_REMOVED lines=69> */
[----:B------:R-:W-:Y:S02]  /*10010*/  IADD3 R64, PT, PT, R105, R64, R178 ;  /* 0x0000004069407210 */ /* 0x000fe40007ffe0b2 */
[----:B------:R-:W-:Y:S02]  /*10020*/  ISETP.NE.U32.AND P0, PT, R130, RZ, PT ;  /* 0x000000ff8200720c */ /* 0x000fe40003f05070 */
[----:B------:R-:W-:Y:S02]  /*10030*/  IADD3 R64, PT, PT, -R181, R64, R102 ;  /* 0x00000040b5407210 */ /* 0x000fe40007ffe166 */
[----:B------:R-:W-:Y:S02]  /*10040*/  ISETP.NE.AND.EX P4, PT, R131, RZ, PT, P0 ;  /* 0x000000ff8300720c */ /* 0x000fe40003f85300 */
[----:B------:R-:W-:Y:S01]  /*10050*/  MOV R104, R3 ;  /* 0x0000000300687202 */ /* 0x000fe20000000f00 */
[----:B------:R-:W-:Y:S02]  /*10060*/  IMAD.IADD R64, R64, 0x1, -R103 ;  /* 0x0000000140407824 */ /* 0x000fe400078e0a67 */
[----:B------:R-:W-:-:S02]  /*10070*/  IMAD.MOV.U32 R103, RZ, RZ, R2 ;  /* 0x000000ffff677224 */ /* 0x000fc400078e0002 */
[----:B------:R-:W-:-:S04]  /*10080*/  IMAD R64, R65, -0x80, R64 ;  /* 0xffffff8041407824 */ /* 0x000fc800078e0240 */
[----:B------:R-:W-:-:S07]  /*10090*/  VIADD R182, R64, 0x108 ;  /* 0x0000010840b67836 */ /* 0x000fce0000000000 */
.L_x_12678:
        /* <DEDUP_REMOVED lines=77> */
.L_x_12673:
[----:B------:R-:W-:Y:S05]  /*10570*/  BSYNC.RECONVERGENT B0 ;  /* 0x0000000000007941 */ /* 0x000fea0003800200 */
.L_x_12672:
        /* <DEDUP_REMOVED lines=249> */
.L_x_12677:
[----:B------:R-:W-:Y:S05]  /*11510*/  BSYNC.RECONVERGENT B0 ;  /* 0x0000000000007941 */ /* 0x000fea0003800200 */
.L_x_12676:
        /* <DEDUP_REMOVED lines=57> */
.L_x_12675:
[----:B------:R-:W-:Y:S05]  /*118b0*/  BSYNC.RECONVERGENT B1 ;  /* 0x0000000000017941 */ /* 0x000fea0003800200 */
.L_x_12674:
        /* <DEDUP_REMOVED lines=8> */
[----:B------:R-:W-:Y:S01]  /*11940*/  IADD3 R2, PT, PT, R182, -0x9, RZ ;  /* 0xfffffff7b6027810 */ /* 0x000fe20007ffe0ff */
[CC--:B------:R-:W-:Y:S01]  /*11950*/  FFMA.FTZ R10, -R0.reuse, R105.reuse, R10 ;  /* 0x00000069000a7223 */ /* 0x0c0fe2000001010a */
[----:B------:R-:W-:Y:S01]  /*11960*/  FFMA.FTZ R4, -R0, R105, R4 ;  /* 0x0000006900047223 */ /* 0x000fe20000010104 */
[----:B------:R-:W-:Y:S01]  /*11970*/  IADD3 R105, PT, PT, R182, -0x18, RZ ;  /* 0xffffffe8b6697810 */ /* 0x000fe20007ffe0ff */
[----:B------:R-:W-:Y:S01]  /*11980*/  FFMA.FTZ R7, -R0, R106, R7 ;  /* 0x0000006a00077223 */ /* 0x000fe20000010107 */
[----:B------:R-:W-:Y:S02]  /*11990*/  IADD3 R106, PT, PT, R182, -0x11, RZ ;  /* 0xffffffefb66a7810 */ /* 0x000fe40007ffe0ff */
[----:B------:R-:W-:Y:S02]  /*119a0*/  IABS R105, R105 ;  /* 0x0000006900697213 */ /* 0x000fe40000000000 */
[----:B------:R-:W-:Y:S02]  /*119b0*/  IABS R2, R2 ;  /* 0x0000000200027213 */ /* 0x000fe40000000000 */
[----:B------:R-:W-:Y:S02]  /*119c0*/  I2FP.F32.S32 R105, R105 ;  /* 0x0000006900697245 */ /* 0x000fe40000201400 */
[----:B------:R-:W-:Y:S02]  /*119d0*/  IABS R106, R106 ;  /* 0x0000006a006a7213 */ /* 0x000fe40000000000 */
[----:B------:R-:W-:Y:S01]  /*119e0*/  IABS R3, R182 ;  /* 0x000000b600037213 */ /* 0x000fe20000000000 */
[CC--:B------:R-:W-:Y:S01]  /*119f0*/  FFMA.FTZ R12, -R0.reuse, R105.reuse, R12 ;  /* 0x00000069000c7223 */ /* 0x0c0fe2000001010c */
[----:B------:R-:W-:Y:S01]  /*11a00*/  FFMA.FTZ R18, -R0, R105, R18 ;  /* 0x0000006900127223 */ /* 0x000fe20000010112 */
[----:B------:R-:W-:Y:S02]  /*11a10*/  IADD3 R105, PT, PT, R182, -0x28, RZ ;  /* 0xffffffd8b6697810 */ /* 0x000fe40007ffe0ff */
[----:B------:R-:W-:Y:S02]  /*11a20*/  I2FP.F32.S32 R2, R2 ;  /* 0x0000000200027245 */ /* 0x000fe40000201400 */
[----:B------:R-:W-:Y:S02]  /*11a30*/  I2FP.F32.S32 R106, R106 ;  /* 0x0000006a006a7245 */ /* 0x000fe40000201400 */
[----:B------:R-:W-:Y:S01]  /*11a40*/  IABS R105, R105 ;  /* 0x0000006900697213 */ /* 0x000fe20000000000 */
[CC--:B------:R-:W-:Y:S01]  /*11a50*/  FFMA.FTZ R11, -R0.reuse, R2.reuse, R11 ;  /* 0x00000002000b7223 */ /* 0x0c0fe2000001010b */
[----:B------:R-:W-:Y:S01]  /*11a60*/  I2FP.F32.S32 R3, R3 ;  /* 0x0000000300037245 */ /* 0x000fe20000201400 */
[----:B------:R-:W-:Y:S01]  /*11a70*/  FFMA.FTZ R5, -R0, R2, R5 ;  /* 0x0000000200057223 */ /* 0x000fe20000010105 */
[----:B------:R-:W-:Y:S01]  /*11a80*/  IADD3 R2, PT, PT, R182, -0x19, RZ ;  /* 0xffffffe7b6027810 */ /* 0x000fe20007ffe0ff */
[CC--:B------:R-:W-:Y:S01]  /*11a90*/  FFMA.FTZ R9, -R0.reuse, R106.reuse, R9 ;  /* 0x0000006a00097223 */ /* 0x0c0fe20000010109 */
[----:B------:R-:W-:Y:S01]  /*11aa0*/  I2FP.F32.S32 R105, R105 ;  /* 0x0000006900697245 */ /* 0x000fe20000201400 */
[C---:B------:R-:W-:Y:S01]  /*11ab0*/  FFMA.FTZ R15, -R0.reuse, R106, R15 ;  /* 0x0000006a000f7223 */ /* 0x040fe2000001010f */
[----:B------:R-:W-:Y:S01]  /*11ac0*/  FFMA.FTZ R6, -R0, R3, R6 ;  /* 0x0000000300067223 */ /* 0x000fe20000010106 */
[C---:B------:R-:W-:Y:S02]  /*11ad0*/  IADD3 R3, PT, PT, R182.reuse, -0x10, RZ ;  /* 0xfffffff0b6037810 */ /* 0x040fe40007ffe0ff */
[----:B------:R-:W-:Y:S01]  /*11ae0*/  IADD3 R106, PT, PT, R182, -0x21, RZ ;  /* 0xffffffdfb66a7810 */ /* 0x000fe20007ffe0ff */
[CC--:B------:R-:W-:Y:S01]  /*11af0*/  FFMA.FTZ R26, -R0.reuse, R105.reuse, R26 ;  /* 0x00000069001a7223 */ /* 0x0c0fe2000001011a */
[----:B------:R-:W-:Y:S01]  /*11b00*/  IABS R2, R2 ;  /* 0x0000000200027213 */ /* 0x000fe20000000000 */
[----:B------:R-:W-:Y:S01]  /*11b10*/  FFMA.FTZ R20, -R0, R105, R20 ;  /* 0x0000006900147223 */ /* 0x000fe20000010114 */
[----:B------:R-:W-:Y:S02]  /*11b20*/  IABS R3, R3 ;  /* 0x0000000300037213 */ /* 0x000fe40000000000 */
[----:B------:R-:W-:Y:S02]  /*11b30*/  IADD3 R105, PT, PT, R182, -0x38, RZ ;  /* 0xffffffc8b6697810 */ /* 0x000fe40007ffe0ff */
[----:B------:R-:W-:Y:S02]  /*11b40*/  IABS R106, R106 ;  /* 0x0000006a006a7213 */ /* 0x000fe40000000000 */
[----:B------:R-:W-:Y:S02]  /*11b50*/  I2FP.F32.S32 R2, R2 ;  /* 0x0000000200027245 */ /* 0x000fe40000201400 */
[----:B------:R-:W-:Y:S02]  /*11b60*/  I2FP.F32.S32 R3, R3 ;  /* 0x0000000300037245 */ /* 0x000fe40000201400 */
[----:B------:R-:W-:Y:S01]  /*11b70*/  IABS R105, R105 ;  /* 0x0000006900697213 */ /* 0x000fe20000000000 */
[C---:B------:R-:W-:Y:S01]  /*11b80*/  FFMA.FTZ R13, -R0.reuse, R2, R13 ;  /* 0x00000002000d7223 */ /* 0x040fe2000001010d */
[----:B------:R-:W-:Y:S01]  /*11b90*/  I2FP.F32.S32 R106, R106 ;  /* 0x0000006a006a7245 */ /* 0x000fe20000201400 */
[----:B------:R-:W-:Y:S01]  /*11ba0*/  FFMA.FTZ R19, -R0, R2, R19 ;  /* 0x0000000200137223 */ /* 0x000fe20000010113 */
[----:B------:R-:W-:Y:S01]  /*11bb0*/  IADD3 R2, PT, PT, R182, -0x29, RZ ;  /* 0xffffffd7b6027810 */ /* 0x000fe20007ffe0ff */
[C---:B------:R-:W-:Y:S01]  /*11bc0*/  FFMA.FTZ R8, -R0.reuse, R3, R8 ;  /* 0x0000000300087223 */ /* 0x040fe20000010108 */
[----:B------:R-:W-:Y:S01]  /*11bd0*/  I2FP.F32.S32 R105, R105 ;  /* 0x0000006900697245 */ /* 0x000fe20000201400 */
        /* <DEDUP_REMOVED lines=9> */
[----:B------:R-:W-:Y:S02]  /*11c70*/  IADD3 R105, PT, PT, R182, -0x48, RZ ;  /* 0xffffffb8b6697810 */ /* 0x000fe40007ffe0ff */
[----:B------:R-:W-:Y:S02]  /*11c80*/  IABS R3, R3 ;  /* 0x0000000300037213 */ /* 0x000fe40000000000 */
        /* <DEDUP_REMOVED lines=18> */
[----:B------:R-:W-:Y:S02]  /*11db0*/  IABS R106, R106 ;  /* 0x0000006a006a7213 */ /* 0x000fe40000000000 */
[----:B------:R-:W-:Y:S02]  /*11dc0*/  IADD3 R105, PT, PT, R182, -0x58, RZ ;  /* 0xffffffa8b6697810 */ /* 0x000fe40007ffe0ff */
[----:B------:R-:W-:Y:S02]  /*11dd0*/  I2FP.F32.S32 R2, R2 ;  /* 0x0000000200027245 */ /* 0x000fe40000201400 */
[----:B------:R-:W-:Y:S02]  /*11de0*/  I2FP.F32.S32 R3, R3 ;  /* 0x0000000300037245 */ /* 0x000fe40000201400 */
[----:B------:R-:W-:Y:S01]  /*11df0*/  I2FP.F32.S32 R106, R106 ;  /* 0x0000006a006a7245 */ /* 0x000fe20000201400 */
[CC--:B------:R-:W-:Y:S01]  /*11e00*/  FFMA.FTZ R29, -R0.reuse, R2.reuse, R29 ;  /* 0x00000002001d7223 */ /* 0x0c0fe2000001011d */
[----:B------:R-:W-:Y:S01]  /*11e10*/  IABS R105, R105 ;  /* 0x0000006900697213 */ /* 0x000fe20000000000 */
[----:B------:R-:W-:Y:S01]  /*11e20*/  FFMA.FTZ R35, -R0, R2, R35 ;  /* 0x0000000200237223 */ /* 0x000fe20000010123 */
[----:B------:R-:W-:Y:S01]  /*11e30*/  IADD3 R2, PT, PT, R182, -0x49, RZ ;  /* 0xffffffb7b6027810 */ /* 0x000fe20007ffe0ff */
[C---:B------:R-:W-:Y:S01]  /*11e40*/  FFMA.FTZ R24, -R0.reuse, R3, R24 ;  /* 0x0000000300187223 */ /* 0x040fe20000010118 */
[----:B------:R-:W-:Y:S01]  /*11e50*/  I2FP.F32.S32 R105, R105 ;  /* 0x0000006900697245 */ /* 0x000fe20000201400 */
[CC--:B------:R-:W-:Y:S01]  /*11e60*/  FFMA.FTZ R33, -R0.reuse, R106.reuse, R33 ;  /* 0x0000006a00217223 */ /* 0x0c0fe20000010121 */
[C---:B------:R-:W-:Y:S01]  /*11e70*/  FFMA.FTZ R39, -R0.reuse, R106, R39 ;  /* 0x0000006a00277223 */ /* 0x040fe20000010127 */
        /* <DEDUP_REMOVED lines=24> */
[C---:B------:R-:W-:Y:S01]  /*12000*/  FFMA.FTZ R58, -R0.reuse, R105, R58 ;  /* 0x00000069003a7223 */ /* 0x040fe2000001013a */
[----:B------:R-:W-:Y:S02]  /*12010*/  IABS R2, R2 ;  /* 0x0000000200027213 */ /* 0x000fe40000000000 */
[----:B------:R-:W-:Y:S02]  /*12020*/  FMNMX3.FTZ R105, R103, R6, R7, !PT ;  /* 0x0000000667697276 */ /* 0x000fe40007810007 */
[----:B------:R-:W-:Y:S02]  /*12030*/  IABS R3, R3 ;  /* 0x0000000300037213 */ /* 0x000fe40000000000 */
[----:B------:R-:W-:Y:S02]  /*12040*/  IABS R106, R106 ;  /* 0x0000006a006a7213 */ /* 0x000fe40000000000 */
[----:B------:R-:W-:Y:S02]  /*12050*/  I2FP.F32.S32 R2, R2 ;  /* 0x0000000200027245 */ /* 0x000fe40000201400 */
[----:B------:R-:W-:Y:S02]  /*12060*/  FMNMX3.FTZ R105, R105, R10, R11, !PT ;  /* 0x0000000a69697276 */ /* 0x000fe4000781000b */
[----:B------:R-:W-:Y:S01]  /*12070*/  I2FP.F32.S32 R3, R3 ;  /* 0x0000000300037245 */ /* 0x000fe20000201400 */
[C---:B------:R-:W-:Y:S01]  /*12080*/  FFMA.FTZ R45, -R0.reuse, R2, R45 ;  /* 0x00000002002d7223 */ /* 0x040fe2000001012d */
[----:B------:R-:W-:Y:S01]  /*12090*/  I2FP.F32.S32 R106, R106 ;  /* 0x0000006a006a7245 */ /* 0x000fe20000201400 */
[----:B------:R-:W-:Y:S01]  /*120a0*/  FFMA.FTZ R51, -R0, R2, R51 ;  /* 0x0000000200337223 */ /* 0x000fe20000010133 */
[----:B------:R-:W-:Y:S01]  /*120b0*/  IADD3 R2, PT, PT, R182, -0x69, RZ ;  /* 0xffffff97b6027810 */ /* 0x000fe20007ffe0ff */
[CC--:B------:R-:W-:Y:S01]  /*120c0*/  FFMA.FTZ R40, -R0.reuse, R3.reuse, R40 ;  /* 0x0000000300287223 */ /* 0x0c0fe20000010128 */
[----:B------:R-:W-:Y:S01]  /*120d0*/  FMNMX3.FTZ R105, R105, R14, R15, !PT ;  /* 0x0000000e69697276 */ /* 0x000fe2000781000f */
[CC--:B------:R-:W-:Y:S01]  /*120e0*/  FFMA.FTZ R49, -R0.reuse, R106.reuse, R49 ;  /* 0x0000006a00317223 */ /* 0x0c0fe20000010131 */
[C---:B------:R-:W-:Y:S01]  /*120f0*/  FFMA.FTZ R55, -R0.reuse, R106, R55 ;  /* 0x0000006a00377223 */ /* 0x040fe20000010137 */
[----:B------:R-:W-:Y:S01]  /*12100*/  FFMA.FTZ R46, -R0, R3, R46 ;  /* 0x00000003002e7223 */ /* 0x000fe2000001012e */
[----:B------:R-:W-:Y:S02]  /*12110*/  FMNMX3.FTZ R106, R104, R4, R5, !PT ;  /* 0x00000004686a7276 */ /* 0x000fe40007810005 */
[C---:B------:R-:W-:Y:S02]  /*12120*/  IADD3 R3, PT, PT, R182.reuse, -0x60, RZ ;  /* 0xffffffa0b6037810 */ /* 0x040fe40007ffe0ff */
        /* <DEDUP_REMOVED lines=17> */
[----:B------:R-:W-:Y:S01]  /*12240*/  FMNMX3.FTZ R105, R105, R30, R31, !PT ;  /* 0x0000001e69697276 */ /* 0x000fe2000781001f */
[-C--:B------:R-:W-:Y:S01]  /*12250*/  FFMA.FTZ R63, -R0, R2.reuse, R63 ;  /* 0x00000002003f7223 */ /* 0x080fe2000001013f */
[----:B------:R-:W-:Y:S01]  /*12260*/  IADD3 R3, PT, PT, R182, -0x70, RZ ;  /* 0xffffff90b6037810 */ /* 0x000fe20007ffe0ff */
[C---:B------:R-:W-:Y:S01]  /*12270*/  FFMA.FTZ R57, -R0.reuse, R2, R57 ;  /* 0x0000000200397223 */ /* 0x040fe20000010139 */
        /* <DEDUP_REMOVED lines=11> */
[----:B------:R-:W-:Y:S02]  /*12330*/  IADD3 R3, PT, PT, R182, -0x78, RZ ;  /* 0xffffff88b6037810 */ /* 0x000fe40007ffe0ff */
        /* <DEDUP_REMOVED lines=9> */
[CC--:B------:R-:W-:Y:S01]  /*123d0*/  FFMA.FTZ R66, -R0.reuse, R3.reuse, R66 ;  /* 0x0000000300427223 */ /* 0x0c0fe20000010142 */
[----:B------:R-:W-:Y:S01]  /*123e0*/  I2FP.F32.S32 R106, R106 ;  /* 0x0000006a006a7245 */ /* 0x000fe20000201400 */
[----:B------:R-:W-:Y:S01]  /*123f0*/  FFMA.FTZ R60, -R0, R3, R60 ;  /* 0x00000003003c7223 */ /* 0x000fe2000001013c */
[----:B------:R-:W-:Y:S02]  /*12400*/  FMNMX3.FTZ R105, R105, R44, R45, !PT ;  /* 0x0000002c69697276 */ /* 0x000fe4000781002d */
[----:B------:R-:W-:Y:S01]  /*12410*/  FMNMX3.FTZ R2, R2, R58, R59, !PT ;  /* 0x0000003a02027276 */ /* 0x000fe2000781003b */
[-C--:B------:R-:W-:Y:S01]  /*12420*/  FFMA.FTZ R67, -R0, R106.reuse, R67 ;  /* 0x0000006a00437223 */ /* 0x080fe20000010143 */
[----:B------:R-:W-:Y:S01]  /*12430*/  IADD3 R108, PT, PT, R182, -0x81, RZ ;  /* 0xffffff7fb66c7810 */ /* 0x000fe20007ffe0ff */
[----:B------:R-:W-:Y:S01]  /*12440*/  FFMA.FTZ R61, -R0, R106, R61 ;  /* 0x0000006a003d7223 */ /* 0x000fe2000001013d */
        /* <DEDUP_REMOVED lines=8> */
[----:B------:R-:W-:Y:S01]  /*124d0*/  I2FP.F32.S32 R3, R3 ;  /* 0x0000000300037245 */ /* 0x000fe20000201400 */
[----:B------:R-:W-:Y:S01]  /*124e0*/  SHFL.BFLY PT, R2, R109, 0x2, 0x1f ;  /* 0x0c401f006d027f89 */ /* 0x000fe200000e0000 */
[----:B------:R-:W-:Y:S01]  /*124f0*/  FMNMX3.FTZ R105, R105, R56, R57, !PT ;  /* 0x0000003869697276 */ /* 0x000fe20007810039 */
[----:B------:R-:W-:Y:S01]  /*12500*/  FFMA.FTZ R65, -R0, R108, R65 ;  /* 0x0000006c00417223 */ /* 0x000fe20000010141 */
[----:B------:R-:W-:Y:S01]  /*12510*/  IADD3 R176, PT, PT, R176, -0x80, RZ ;  /* 0xffffff80b0b07810 */ /* 0x000fe20007ffe0ff */
[----:B------:R-:W-:Y:S01]  /*12520*/  FFMA.FTZ R64, -R0, R3, R64 ;  /* 0x0000000300407223 */ /* 0x000fe20000010140 */
        /* <DEDUP_REMOVED lines=12> */
[C---:B------:R-:W-:Y:S01]  /*125f0*/  FSETP.NEU.FTZ.AND P0, PT, R2.reuse, -INF , PT ;  /* 0xff8000000200780b */ /* 0x040fe20003f1d000 */
[----:B------:R-:W-:Y:S01]  /*12600*/  FADD.FTZ R103, -R2, R103 ;  /* 0x0000006702677221 */ /* 0x000fe20000010100 */
[C---:B--2---:R-:W-:Y:S01]  /*12610*/  FMUL.FTZ R117, R102.reuse, R2 ;  /* 0x0000000266757220 */ /* 0x044fe20000410000 */
[C---:B------:R-:W-:Y:S01]  /*12620*/  FMUL.FTZ R104, R102.reuse, R105 ;  /* 0x0000006966687220 */ /* 0x040fe20000410000 */
[C---:B------:R-:W-:Y:S01]  /*12630*/  FMUL.FTZ R105, R102.reuse, R3 ;  /* 0x0000000366697220 */ /* 0x040fe20000410000 */
[----:B------:R-:W-:Y:S02]  /*12640*/  FMUL.FTZ R106, R102, R103 ;  /* 0x00000067666a7220 */ /* 0x000fe40000410000 */
[----:B------:R-:W-:Y:S02]  /*12650*/  FSEL R117, R117, RZ, P0 ;  /* 0x000000ff75757208 */ /* 0x000fe40000000000 */
[----:B------:R2:W3:Y:S01]  /*12660*/  MUFU.EX2 R103, R106 ;  /* 0x0000006a00677308 */ /* 0x0004e20000000800 */
[----:B------:R-:W-:Y:S02]  /*12670*/  FSETP.NEU.FTZ.AND P0, PT, R3, -INF , PT ;  /* 0xff8000000300780b */ /* 0x000fe40003f1d000 */
[-CC-:B------:R-:W-:Y:S01]  /*12680*/  FFMA.FTZ R119, R10, R102.reuse, -R117.reuse ;  /* 0x000000660a777223 */ /* 0x180fe20000010875 */
[-CC-:B------:R-:W-:Y:S01]  /*12690*/  FFMA.FTZ R122, R6, R102.reuse, -R117.reuse ;  /* 0x00000066067a7223 */ /* 0x180fe20000010875 */
[----:B------:R-:W-:Y:S01]  /*126a0*/  FSEL R105, R105, RZ, P0 ;  /* 0x000000ff69697208 */ /* 0x000fe20000000000 */
[-CC-:B------:R-:W-:Y:S01]  /*126b0*/  FFMA.FTZ R121, R7, R102.reuse, -R117.reuse ;  /* 0x0000006607797223 */ /* 0x180fe20000010875 */
[-CC-:B------:R-:W-:Y:S03]  /*126c0*/  FFMA.FTZ R30, R30, R102.reuse, -R117.reuse ;  /* 0x000000661e1e7223 */ /* 0x180fe60000010875 */
[----:B------:R-:W4:Y:S01]  /*126d0*/  MUFU.EX2 R104, R104 ;  /* 0x0000006800687308 */ /* 0x000f220000000800 */
[-C--:B------:R-:W-:Y:S01]  /*126e0*/  FFMA.FTZ R134, R38, R102.reuse, -R117 ;  /* 0x0000006626867223 */ /* 0x080fe20000010875 */
[-CC-:B------:R-:W-:Y:S01]  /*126f0*/  FFMA.FTZ R116, R8, R102.reuse, -R105.reuse ;  /* 0x0000006608747223 */ /* 0x180fe20000010869 */
[-CC-:B------:R-:W-:Y:S01]  /*12700*/  FFMA.FTZ R107, R9, R102.reuse, -R105.reuse ;  /* 0x00000066096b7223 */ /* 0x180fe20000010869 */
[-CC-:B------:R-:W-:Y:S01]  /*12710*/  FFMA.FTZ R123, R4, R102.reuse, -R105.reuse ;  /* 0x00000066047b7223 */ /* 0x180fe20000010869 */
[-CC-:B------:R-:W-:Y:S01]  /*12720*/  FFMA.FTZ R120, R5, R102.reuse, -R105.reuse ;  /* 0x0000006605787223 */ /* 0x180fe20000010869 */
[-CC-:B------:R-:W-:Y:S01]  /*12730*/  FFMA.FTZ R135, R24, R102.reuse, -R105.reuse ;  /* 0x0000006618877223 */ /* 0x180fe20000010869 */
[-C--:B------:R-:W-:Y:S03]  /*12740*/  FFMA.FTZ R132, R25, R102.reuse, -R105 ;  /* 0x0000006619847223 */ /* 0x080fe60000010869 */
[----:B------:R-:W-:Y:S01]  /*12750*/  MUFU.EX2 R122, R122 ;  /* 0x0000007a007a7308 */ /* 0x000fe20000000800 */
[--C-:B--2---:R-:W-:Y:S01]  /*12760*/  FFMA.FTZ R106, R11, R102, -R117.reuse ;  /* 0x000000660b6a7223 */ /* 0x104fe20000010875 */
[C---:B---3--:R-:W-:Y:S01]  /*12770*/  FMUL.FTZ R10, R103.reuse, R94 ;  /* 0x0000005e670a7220 */ /* 0x048fe20000410000 */
        /* <DEDUP_REMOVED lines=8> */
[C---:B------:R-:W-:Y:S01]  /*12800*/  FMUL.FTZ R4, R104.reuse, R96 ;  /* 0x0000006068047220 */ /* 0x040fe20000410000 */
[C---:B------:R-:W-:Y:S01]  /*12810*/  FMUL.FTZ R5, R104.reuse, R97 ;  /* 0x0000006168057220 */ /* 0x040fe20000410000 */
[----:B------:R-:W3:Y:S01]  /*12820*/  LDSM.16.MT88.4 R92, [R161+0x6000] ;  /* 0x00600000a15c783b */ /* 0x000ee20000004200 */
[C---:B------:R-:W-:Y:S01]  /*12830*/  FMUL.FTZ R68, R104.reuse, R68 ;  /* 0x0000004468447220 */ /* 0x040fe20000410000 */
[C---:B------:R-:W-:Y:S03]  /*12840*/  FMUL.FTZ R69, R104.reuse, R69 ;  /* 0x0000004568457220 */ /* 0x040fe60000410000 */
[----:B------:R-:W-:Y:S01]  /*12850*/  MUFU.EX2 R119, R119 ;  /* 0x0000007700777308 */ /* 0x000fe20000000800 */
[C---:B------:R-:W-:Y:S01]  /*12860*/  FMUL.FTZ R74, R103.reuse, R74 ;  /* 0x0000004a674a7220 */ /* 0x040fe20000410000 */
[----:B------:R-:W-:Y:S01]  /*12870*/  FMUL.FTZ R75, R103, R75 ;  /* 0x0000004b674b7220 */ /* 0x000fe20000410000 */
[C---:B------:R-:W-:Y:S01]  /*12880*/  FMUL.FTZ R72, R104.reuse, R72 ;  /* 0x0000004868487220 */ /* 0x040fe20000410000 */
[C---:B------:R-:W-:Y:S01]  /*12890*/  FMUL.FTZ R73, R104.reuse, R73 ;  /* 0x0000004968497220 */ /* 0x040fe20000410000 */
[--C-:B------:R-:W-:Y:S01]  /*128a0*/  FFMA.FTZ R137, R39, R102, -R117.reuse ;  /* 0x0000006627897223 */ /* 0x100fe20000010875 */
[C---:B------:R-:W-:Y:S01]  /*128b0*/  FMUL.FTZ R78, R103.reuse, R78 ;  /* 0x0000004e674e7220 */ /* 0x040fe20000410000 */
[----:B------:R-:W-:Y:S03]  /*128c0*/  FMUL.FTZ R79, R103, R79 ;  /* 0x0000004f674f7220 */ /* 0x000fe60000410000 */
        /* <DEDUP_REMOVED lines=9> */
[--C-:B------:R-:W-:Y:S01]  /*12960*/  FFMA.FTZ R118, R14, R102, -R117.reuse ;  /* 0x000000660e767223 */ /* 0x100fe20000010875 */
[----:B------:R-:W-:Y:S01]  /*12970*/  FMUL.FTZ R14, R103, R90 ;  /* 0x0000005a670e7220 */ /* 0x000fe20000410000 */
[-C--:B------:R-:W-:Y:S01]  /*12980*/  FFMA.FTZ R125, R15, R102.reuse, -R117 ;  /* 0x000000660f7d7223 */ /* 0x080fe20000010875 */
[----:B------:R-:W-:Y:S01]  /*12990*/  FMUL.FTZ R15, R103, R91 ;  /* 0x0000005b670f7220 */ /* 0x000fe20000410000 */
[--C-:B------:R-:W-:Y:S01]  /*129a0*/  FFMA.FTZ R129, R12, R102, -R105.reuse ;  /* 0x000000660c817223 */ /* 0x100fe20000010869 */
[----:B------:R-:W-:Y:S01]  /*129b0*/  FMUL.FTZ R12, R104, R88 ;  /* 0x00000058680c7220 */ /* 0x000fe20000410000 */
[-C--:B------:R-:W-:Y:S03]  /*129c0*/  FFMA.FTZ R126, R13, R102.reuse, -R105 ;  /* 0x000000660d7e7223 */ /* 0x080fe60000010869 */
[----:B------:R-:W2:Y:S01]  /*129d0*/  MUFU.EX2 R120, R120 ;  /* 0x0000007800787308 */ /* 0x000ea20000000800 */
[----:B----4-:R-:W-:Y:S01]  /*129e0*/  F2FP.BF16.F32.PACK_AB R99, R106, R119 ;  /* 0x000000776a63723e */ /* 0x010fe200000010ff */
[----:B------:R-:W-:Y:S01]  /*129f0*/  FMUL.FTZ R13, R104, R89 ;  /* 0x00000059680d7220 */ /* 0x000fe20000410000 */
[--C-:B------:R-:W-:Y:S01]  /*12a00*/  FFMA.FTZ R127, R18, R102, -R117.reuse ;  /* 0x00000066127f7223 */ /* 0x100fe20000010875 */
[----:B------:R-:W-:Y:S01]  /*12a10*/  LDSM.16.MT88.4 R88, [R162+0x6800] ;  /* 0x00680000a258783b */ /* 0x000fe20000004200 */
[----:B------:R-:W-:Y:S01]  /*12a20*/  FMUL.FTZ R18, R103, R86 ;  /* 0x0000005667127220 */ /* 0x000fe20000410000 */
[-C--:B------:R-:W-:Y:S01]  /*12a30*/  FFMA.FTZ R124, R19, R102.reuse, -R117 ;  /* 0x00000066137c7223 */ /* 0x080fe20000010875 */
[----:B------:R-:W-:Y:S03]  /*12a40*/  FMUL.FTZ R19, R103, R87 ;  /* 0x0000005767137220 */ /* 0x000fe60000410000 */
[----:B------:R-:W-:Y:S01]  /*12a50*/  MUFU.EX2 R116, R116 ;  /* 0x0000007400747308 */ /* 0x000fe20000000800 */
[--C-:B------:R-:W-:Y:S01]  /*12a60*/  FFMA.FTZ R128, R16, R102, -R105.reuse ;  /* 0x0000006610807223 */ /* 0x100fe20000010869 */
[C---:B------:R-:W-:Y:S01]  /*12a70*/  FMUL.FTZ R16, R104.reuse, R84 ;  /* 0x0000005468107220 */ /* 0x040fe20000410000 */
[-C--:B------:R-:W-:Y:S01]  /*12a80*/  FFMA.FTZ R131, R17, R102.reuse, -R105 ;  /* 0x0000006611837223 */ /* 0x080fe20000010869 */
[----:B------:R-:W-:Y:S01]  /*12a90*/  FMUL.FTZ R17, R104, R85 ;  /* 0x0000005568117220 */ /* 0x000fe20000410000 */
[-CC-:B------:R-:W-:Y:S01]  /*12aa0*/  FFMA.FTZ R133, R22, R102.reuse, -R117.reuse ;  /* 0x0000006616857223 */ /* 0x180fe20000010875 */
[-CC-:B------:R-:W-:Y:S01]  /*12ab0*/  FFMA.FTZ R130, R23, R102.reuse, -R117.reuse ;  /* 0x0000006617827223 */ /* 0x180fe20000010875 */
        /* <DEDUP_REMOVED lines=16> */
[--C-:B------:R-:W-:Y:S03]  /*12bc0*/  FFMA.FTZ R47, R47, R102, -R117.reuse ;  /* 0x000000662f2f7223 */ /* 0x100fe60000010875 */
[----:B------:R-:W2:Y:S01]  /*12bd0*/  MUFU.EX2 R125, R125 ;  /* 0x0000007d007d7308 */ /* 0x000ea20000000800 */
[----:B----4-:R-:W-:Y:S01]  /*12be0*/  F2FP.BF16.F32.PACK_AB R98, R107, R116 ;  /* 0x000000746b62723e */ /* 0x010fe200000010ff */
[-CC-:B------:R-:W-:Y:S01]  /*12bf0*/  FFMA.FTZ R50, R50, R102.reuse, -R117.reuse ;  /* 0x0000006632327223 */ /* 0x180fe20000010875 */
[-C--:B------:R-:W-:Y:S01]  /*12c00*/  FFMA.FTZ R51, R51, R102.reuse, -R117 ;  /* 0x0000006633337223 */ /* 0x080fe20000010875 */
[-CC-:B------:R-:W-:Y:S01]  /*12c10*/  FFMA.FTZ R44, R44, R102.reuse, -R105.reuse ;  /* 0x000000662c2c7223 */ /* 0x180fe20000010869 */
[-CC-:B------:R-:W-:Y:S01]  /*12c20*/  FFMA.FTZ R45, R45, R102.reuse, -R105.reuse ;  /* 0x000000662d2d7223 */ /* 0x180fe20000010869 */
[-CC-:B------:R-:W-:Y:S01]  /*12c30*/  FFMA.FTZ R48, R48, R102.reuse, -R105.reuse ;  /* 0x0000006630307223 */ /* 0x180fe20000010869 */
[-C--:B------:R-:W-:Y:S01]  /*12c40*/  FFMA.FTZ R49, R49, R102.reuse, -R105 ;  /* 0x0000006631317223 */ /* 0x080fe20000010869 */
[C---:B-1----:R-:W-:Y:S02]  /*12c50*/  HMMA.16816.F32.BF16 R4, R96.reuse, R108, R4 ;  /* 0x0000006c6004723c */ /* 0x042fe40000041804 */
[----:B------:R-:W-:Y:S03]  /*12c60*/  MUFU.EX2 R127, R127 ;  /* 0x0000007f007f7308 */ /* 0x000fe60000000800 */
[-CC-:B------:R-:W-:Y:S01]  /*12c70*/  FFMA.FTZ R62, R62, R102.reuse, -R117.reuse ;  /* 0x000000663e3e7223 */ /* 0x180fe20000010875 */
[----:B------:R-:W-:Y:S01]  /*12c80*/  FFMA.FTZ R66, R66, R102, -R117 ;  /* 0x0000006642427223 */ /* 0x000fe20000010875 */
[----:B------:R-:W-:Y:S01]  /*12c90*/  FFMA.FTZ R122, R103, R186, R122 ;  /* 0x000000ba677a7223 */ /* 0x000fe2000001007a */
[C---:B------:R-:W-:Y:S01]  /*12ca0*/  HMMA.16816.F32.BF16 R8, R96.reuse, R110, R8 ;  /* 0x0000006e6008723c */ /* 0x040fe20000041808 */
[----:B------:R-:W1:Y:S03]  /*12cb0*/  LDSM.16.MT88.4 R108, [R160+0x6000] ;  /* 0x00600000a06c783b */ /* 0x000e660000004200 */
[----:B------:R-:W4:Y:S01]  /*12cc0*/  MUFU.EX2 R124, R124 ;  /* 0x0000007c007c7308 */ /* 0x000f220000000800 */
[----:B--2---:R-:W-:Y:S01]  /*12cd0*/  F2FP.BF16.F32.PACK_AB R85, R125, R118 ;  /* 0x000000767d55723e */ /* 0x004fe200000010ff */
[----:B------:R-:W-:Y:S01]  /*12ce0*/  FADD.FTZ R122, R121, R122 ;  /* 0x0000007a797a7221 */ /* 0x000fe20000010000 */
[----:B------:R-:W-:Y:S01]  /*12cf0*/  FFMA.FTZ R123, R104, R187, R123 ;  /* 0x000000bb687b7223 */ /* 0x000fe2000001007b */
        /* <DEDUP_REMOVED lines=12> */
[----:B------:R-:W-:Y:S01]  /*12dc0*/  FADD.FTZ R116, R116, R123 ;  /* 0x0000007b74747221 */ /* 0x000fe20000010000 */
[----:B------:R-:W-:Y:S01]  /*12dd0*/  MOV R104, R3 ;  /* 0x0000000300687202 */ /* 0x000fe20000000f00 */
[C---:B---3--:R-:W-:Y:S05]  /*12de0*/  HMMA.16816.F32.BF16 R76, R96.reuse, R92, R76 ;  /* 0x0000005c604c723c */ /* 0x048fea000004184c */
[----:B------:R-:W-:Y:S01]  /*12df0*/  MUFU.EX2 R128, R128 ;  /* 0x0000008000807308 */ /* 0x000fe20000000800 */
[----:B------:R-:W-:Y:S01]  /*12e00*/  FADD.FTZ R118, R125, R118 ;  /* 0x000000767d767221 */ /* 0x000fe20000010000 */
[----:B------:R-:W-:Y:S03]  /*12e10*/  FADD.FTZ R116, R107, R116 ;  /* 0x000000746b747221 */ /* 0x000fe60000010000 */
        /* <DEDUP_REMOVED lines=234> */
.L_x_12671:
[----:B------:R1:W5:Y:S01]  /*13cc0*/  LD.E R4, desc[UR4][R100.64+0xd8] ;  /* 0x0000d80464047980 */ /* 0x000362000c101900 */
[----:B------:R-:W-:Y:S01]  /*13cd0*/  UMOV UR7, 0xffffffff ;  /* 0xffffffff00077882 */ /* 0x000fe20000000000 */
[----:B------:R-:W-:Y:S02]  /*13ce0*/  SHF.R.U32.HI R0, RZ, 0x1, R175 ;  /* 0x00000001ff007819 */ /* 0x000fe400000116af */
        /* <DEDUP_REMOVED lines=8> */
.L_x_12686:
[----:B------:R-:W2:Y:S01]  /*13d70*/  MUFU.RCP R10, R6 ;  /* 0x00000006000a7308 */ /* 0x000ea20000001000 */
[----:B----4-:R-:W-:Y:S01]  /*13d80*/  FADD.FTZ R5, R9, R12 ;  /* 0x0000000c09057221 */ /* 0x010fe20000010000 */
[C---:B------:R-:W-:Y:S01]  /*13d90*/  SHF.L.U32 R8, R175.reuse, 0x1, RZ ;  /* 0x00000001af087819 */ /* 0x040fe200000006ff */
[----:B------:R-:W-:Y:S01]  /*13da0*/  BAR.SYNC.DEFER_BLOCKING 0x0 ;  /* 0x0000000000007b1d */ /* 0x000fe20000010000 */
[C---:B------:R-:W-:Y:S02]  /*13db0*/  SHF.L.U32 R7, R175.reuse, 0x4, RZ ;  /* 0x00000004af077819 */ /* 0x040fe400000006ff */
[----:B---3--:R-:W-:Y:S02]  /*13dc0*/  SHF.L.U32 R9, R175, 0x5, RZ ;  /* 0x00000005af097819 */ /* 0x008fe400000006ff */
[----:B------:R-:W-:Y:S01]  /*13dd0*/  LOP3.LUT R14, R8, 0x6, RZ, 0xc0, !PT ;  /* 0x00000006080e7812 */ /* 0x000fe200078ec0ff */
[----:B------:R-:W3:Y:S01]  /*13de0*/  MUFU.RCP R12, R5 ;  /* 0x00000005000c7308 */ /* 0x000ee20000001000 */
[----:B------:R-:W-:-:S02]  /*13df0*/  FSETP.NE.FTZ.AND P1, PT, R6, RZ, PT ;  /* 0x000000ff0600720b */ /* 0x000fc40003f35000 */
[----:B------:R-:W-:Y:S02]  /*13e00*/  LOP3.LUT R11, R7, 0x1c0, RZ, 0xc0, !PT ;  /* 0x000001c0070b7812 */ /* 0x000fe400078ec0ff */
[----:B------:R-:W-:Y:S02]  /*13e10*/  FSETP.NE.FTZ.AND P0, PT, R5, RZ, PT ;  /* 0x000000ff0500720b */ /* 0x000fe40003f15000 */
[----:B------:R-:W-:Y:S02]  /*13e20*/  LOP3.LUT R9, R14, 0x7c00, R9, 0xf8, !PT ;  /* 0x00007c000e097812 */ /* 0x000fe400078ef809 */
[----:B------:R-:W-:Y:S02]  /*13e30*/  LOP3.LUT R14, R11, 0x38, R8, 0xf8, !PT ;  /* 0x000000380b0e7812 */ /* 0x000fe400078ef808 */
[----:B------:R-:W-:Y:S02]  /*13e40*/  R2P PR, R175, 0x1c ;  /* 0x0000001caf007804 */ /* 0x000fe40000000000 */
[----:B--2---:R-:W-:-:S02]  /*13e50*/  FSEL R10, R10, 1, P1 ;  /* 0x3f8000000a0a7808 */ /* 0x004fc40000800000 */
[----:B------:R-:W-:Y:S02]  /*13e60*/  LOP3.LUT R9, R9, R14, RZ, 0xfc, !PT ;  /* 0x0000000e09097212 */ /* 0x000fe400078efcff */
        /* <DEDUP_REMOVED lines=18> */
[----:B---3--:R-:W-:Y:S02]  /*13f90*/  FSEL R8, R12, 1, P0 ;  /* 0x3f8000000c087808 */ /* 0x008fe40000000000 */
[----:B------:R-:W-:Y:S02]  /*13fa0*/  LEA R9, R9, UR6, 0x2 ;  /* 0x0000000609097c11 */ /* 0x000fe4000f8e10ff */
[----:B------:R-:W-:Y:S01]  /*13fb0*/  SEL R12, R11, 0xffffffc0, !P3 ;  /* 0xffffffc00b0c7807 */ /* 0x000fe20005800000 */
[----:B------:R-:W-:Y:S01]  /*13fc0*/  FMUL.FTZ R98, R8, R98 ;  /* 0x0000006208627220 */ /* 0x000fe20000410000 */
        /* <DEDUP_REMOVED lines=20> */
[----:B------:R-:W-:Y:S01]  /*14110*/  STS.64 [R9], R96 ;  /* 0x0000006009007388 */ /* 0x000fe20000000a00 */
[----:B------:R-:W-:-:S02]  /*14120*/  IADD3 R14, PT, PT, R10, R11, RZ ;  /* 0x0000000b0a0e7210 */ /* 0x000fc40007ffe0ff */
[-C--:B------:R-:W-:Y:S01]  /*14130*/  IADD3 R15, PT, PT, R12, R13.reuse, RZ ;  /* 0x0000000d0c0f7210 */ /* 0x080fe20007ffe0ff */
[----:B------:R2:W-:Y:S01]  /*14140*/  STS.64 [R9+0x800], R98 ;  /* 0x0008006209007388 */ /* 0x0005e20000000a00 */
[C---:B------:R-:W-:Y:S02]  /*14150*/  IADD3 R12, PT, PT, R10.reuse, R13, RZ ;  /* 0x0000000d0a0c7210 */ /* 0x040fe40007ffe0ff */
[----:B------:R-:W-:Y:S01]  /*14160*/  IADD3 R10, PT, PT, R10, R15, RZ ;  /* 0x0000000f0a0a7210 */ /* 0x000fe20007ffe0ff */
        /* <DEDUP_REMOVED lines=14> */
[----:B------:R-:W4:Y:S04]  /*14250*/  LD.E.64 R40, desc[UR4][R100.64+0xb0] ;  /* 0x0000b00464287980 */ /* 0x000f28000c101b00 */
[----:B--2---:R-:W2:Y:S01]  /*14260*/  LD.E R9, desc[UR4][R100.64+0x60] ;  /* 0x0000600464097980 */ /* 0x004ea2000c101900 */
[----:B------:R-:W1:Y:S01]  /*14270*/  @P1 MUFU.LG2 R6, R6 ;  /* 0x0000000600061308 */ /* 0x000e620000000c00 */
[----:B------:R-:W-:-:S02]  /*14280*/  SHF.L.U32 R36, R175, 0x2, RZ ;  /* 0x00000002af247819 */ /* 0x000fc400000006ff */
[----:B------:R2:W5:Y:S01]  /*14290*/  LD.E R39, desc[UR4][R100.64+0xcc] ;  /* 0x0000cc0464277980 */ /* 0x000562000c101900 */
[--C-:B---3--:R-:W-:Y:S02]  /*142a0*/  SHF.R.U32.HI R8, RZ, 0x1, R175.reuse ;  /* 0x00000001ff087819 */ /* 0x108fe400000116af */
[----:B----4-:R-:W-:Y:S01]  /*142b0*/  LOP3.LUT R13, R36, 0x1f8, RZ, 0xc0, !PT ;  /* 0x000001f8240d7812 */ /* 0x010fe200078ec0ff */
[----:B------:R3:W5:Y:S01]  /*142c0*/  LD.E.64 R44, desc[UR4][R100.64+0x78] ;  /* 0x00007804642c7980 */ /* 0x000762000c101b00 */
[----:B------:R-:W4:Y:S01]  /*142d0*/  @P0 MUFU.LG2 R5, R5 ;  /* 0x0000000500050308 */ /* 0x000f220000000c00 */
[----:B------:R-:W-:Y:S02]  /*142e0*/  SHF.R.U32.HI R11, RZ, 0x2, R175 ;  /* 0x00000002ff0b7819 */ /* 0x000fe400000116af */
[----:B------:R3:W5:Y:S01]  /*142f0*/  LD.E.64 R42, desc[UR4][R100.64+0xa8] ;  /* 0x0000a804642a7980 */ /* 0x000762000c101b00 */
[----:B-1----:R-:W-:Y:S02]  /*14300*/  LOP3.LUT R12, R8, 0x30, RZ, 0xc0, !PT ;  /* 0x00000030080c7812 */ /* 0x002fe400078ec0ff */
[----:B------:R-:W-:-:S02]  /*14310*/  LOP3.LUT R8, R13, 0x38, R0, 0x78, !PT ;  /* 0x000000380d087812 */ /* 0x000fc400078e7800 */
[----:B------:R-:W-:Y:S01]  /*14320*/  LOP3.LUT R0, R12, 0x7, R11, 0xf8, !PT ;  /* 0x000000070c007812 */ /* 0x000fe200078ef80b */
[----:B------:R-:W-:Y:S01]  /*14330*/  @P1 FMUL.FTZ R11, R6, 0.69314718246459960938 ;  /* 0x3f317218060b1820 */ /* 0x000fe20000410000 */
[----:B------:R-:W-:Y:S02]  /*14340*/  LOP3.LUT R7, R7, 0x10, RZ, 0xc0, !PT ;  /* 0x0000001007077812 */ /* 0x000fe400078ec0ff */
[----:B------:R-:W-:Y:S01]  /*14350*/  MOV R38, 0xff800000 ;  /* 0xff80000000267802 */ /* 0x000fe20000000f00 */
[----:B-----5:R-:W-:Y:S01]  /*14360*/  @P1 FFMA.FTZ R38, R4, R3, R11 ;  /* 0x0000000304261223 */ /* 0x020fe2000001000b */
[----:B------:R-:W-:Y:S01]  /*14370*/  LEA R3, R8, R7, 0x2 ;  /* 0x0000000708037211 */ /* 0x000fe200078e10ff */
[----:B------:R-:W-:Y:S01]  /*14380*/  BAR.SYNC.DEFER_BLOCKING 0x0 ;  /* 0x0000000000007b1d */ /* 0x000fe20000010000 */
[----:B------:R-:W-:Y:S01]  /*14390*/  MOV R37, 0xff800000 ;  /* 0xff80000000257802 */ /* 0x000fe20000000f00 */
[----:B----4-:R-:W-:Y:S01]  /*143a0*/  @P0 FMUL.FTZ R5, R5, 0.69314718246459960938 ;  /* 0x3f31721805050820 */ /* 0x010fe20000410000 */
[----:B------:R-:W-:-:S03]  /*143b0*/  LOP3.LUT P2, RZ, R175, 0x3, RZ, 0xc0, !PT ;  /* 0x00000003afff7812 */ /* 0x000fc6000784c0ff */
[----:B------:R-:W-:Y:S01]  /*143c0*/  @P0 FFMA.FTZ R37, R4, R2, R5 ;  /* 0x0000000204250223 */ /* 0x000fe20000010005 */
[----:B------:R3:W1:Y:S04]  /*143d0*/  LDS.128 R32, [R3+UR6] ;  /* 0x0000000603207984 */ /* 0x0006680008000c00 */
[----:B------:R3:W4:Y:S04]  /*143e0*/  LDS.128 R28, [R3+UR6+0x800] ;  /* 0x00080006031c7984 */ /* 0x0007280008000c00 */
[----:B------:R3:W1:Y:S04]  /*143f0*/  LDS.128 R24, [R3+UR6+0x1000] ;  /* 0x0010000603187984 */ /* 0x0006680008000c00 */
[----:B------:R3:W1:Y:S04]  /*14400*/  LDS.128 R20, [R3+UR6+0x1800] ;  /* 0x0018000603147984 */ /* 0x0006680008000c00 */
[----:B------:R3:W1:Y:S04]  /*14410*/  LDS.128 R16, [R3+UR6+0x2000] ;  /* 0x0020000603107984 */ /* 0x0006680008000c00 */
[----:B------:R3:W1:Y:S04]  /*14420*/  LDS.128 R12, [R3+UR6+0x2800] ;  /* 0x00280006030c7984 */ /* 0x0006680008000c00 */
[----:B------:R3:W1:Y:S01]  /*14430*/  LDS.128 R4, [R3+UR6+0x3800] ;  /* 0x0038000603047984 */ /* 0x0006620008000c00 */
[----:B------:R-:W-:Y:S01]  /*14440*/  BSSY.RECONVERGENT B0, `(.L_x_12680) ;  /* 0x0000010000007945 */ /* 0x000fe20003800200 */
[----:B------:R-:W-:-:S04]  /*14450*/  IMAD R40, R40, UR8, R183 ;  /* 0x0000000828287c24 */ /* 0x000fc8000f8e02b7 */
[----:B--2---:R-:W-:-:S04]  /*14460*/  IMAD R9, R40, R9, R180 ;  /* 0x0000000928097224 */ /* 0x004fc800078e02b4 */
[----:B------:R-:W-:Y:S02]  /*14470*/  IMAD R41, R41, R9, R178 ;  /* 0x0000000929297224 */ /* 0x000fe400078e02b2 */
[----:B------:R3:W2:Y:S01]  /*14480*/  LDS.128 R8, [R3+UR6+0x3000] ;  /* 0x0030000603087984 */ /* 0x0006a20008000c00 */
[----:B-1--4-:R-:W-:Y:S05]  /*14490*/  @P2 BRA `(.L_x_12681) ;  /* 0x0000000000282947 */ /* 0x012fea0003800000 */
[----:B---3--:R-:W-:Y:S01]  /*144a0*/  IMAD.IADD R3, R181, 0x1, -R178 ;  /* 0x00000001b5037824 */ /* 0x008fe200078e0ab2 */
        /* <DEDUP_REMOVED lines=9> */
.L_x_12681:
[----:B------:R-:W-:Y:S05]  /*14540*/  BSYNC.RECONVERGENT B0 ;  /* 0x0000000000007941 */ /* 0x000fea0003800200 */
.L_x_12680:
[----:B---3--:R-:W3:Y:S01]  /*14550*/  LD.E R100, desc[UR4][R100.64+0xc0] ;  /* 0x0000c00464647980 */ /* 0x008ee2000c101900 */
[C---:B------:R-:W-:Y:S01]  /*14560*/  LOP3.LUT R3, R36.reuse, 0xfc0, RZ, 0xc0, !PT ;  /* 0x00000fc024037812 */ /* 0x040fe200078ec0ff */
[----:B------:R-:W-:Y:S01]  /*14570*/  IMAD R39, R41, R39, RZ ;  /* 0x0000002729277224 */ /* 0x000fe200078e02ff */
[----:B------:R-:W4:Y:S02]  /*14580*/  S2R R0, SR_TID.X ;  /* 0x0000000000007919 */ /* 0x000f240000002100 */
[----:B------:R-:W-:Y:S01]  /*14590*/  LOP3.LUT R2, R3, 0x3c, R36, 0xf8, !PT ;  /* 0x0000003c03027812 */ /* 0x000fe200078ef824 */
[----:B------:R-:W-:Y:S01]  /*145a0*/  IMAD.IADD R178, R181, 0x1, -R178 ;  /* 0x00000001b5b27824 */ /* 0x000fe200078e0ab2 */
[----:B------:R-:W-:Y:S01]  /*145b0*/  LOP3.LUT R3, R36, 0x3c, RZ, 0xc0, !PT ;  /* 0x0000003c24037812 */ /* 0x000fe200078ec0ff */
[----:B------:R-:W-:Y:S01]  /*145c0*/  IMAD.MOV.U32 R175, RZ, RZ, 0x0 ;  /* 0x00000000ffaf7424 */ /* 0x000fe200078e00ff */
[----:B-1----:R-:W-:Y:S02]  /*145d0*/  IADD3 R37, P1, PT, R39, R2, RZ ;  /* 0x0000000227257210 */ /* 0x002fe40007f3e0ff */
[----:B---3--:R-:W-:-:S02]  /*145e0*/  ISETP.GE.AND P0, PT, R3, R100, PT ;  /* 0x000000640300720c */ /* 0x008fc40003f06270 */
[----:B----4-:R-:W-:Y:S02]  /*145f0*/  SHF.R.U32.HI R3, RZ, 0x4, R0 ;  /* 0x00000004ff037819 */ /* 0x010fe40000011600 */
        /* <DEDUP_REMOVED lines=23> */
[----:B------:R-:W-:Y:S04]  /*14770*/  @!P3 ST.E.128 desc[UR4][R36.64+0x2800], R12 ;  /* 0x0028000c2400b985 */ /* 0x000fe8000c101d04 */
[----:B--2---:R1:W-:Y:S02]  /*14780*/  @!P1 ST.E.128 desc[UR4][R36.64+0x3000], R8 ;  /* 0x0030000824009985 */ /* 0x0043e4000c101d04 */
[----:B-1----:R-:W-:Y:S05]  /*14790*/  @P0 RET.REL.NODEC R174 `(_ZN5flash24flash_fwd_splitkv_kernelI23Flash_fwd_kernel_traitsILi64ELi64ELi128ELi4ELb0ELb0EN7cutlass10bfloat16_tE19Flash_kernel_traitsILi64ELi64ELi128ELi4ES3_EELb0ELb0ELb1ELb0ELb0ELb0ELb1ELb1EEEvNS_16Flash_fwd_paramsE) ;  /* 0xfffffeb8ae180950 */ /* 0x002fea0003c3ffff */
[----:B------:R-:W-:Y:S01]  /*147a0*/  MOV R175, 0x0 ;  /* 0x0000000000af7802 */ /* 0x000fe20000000f00 */
[----:B------:R1:W-:Y:S03]  /*147b0*/  ST.E.128 desc[UR4][R36.64+0x3800], R4 ;  /* 0x0038000424007985 */ /* 0x0003e6000c101d04 */
[----:B-1----:R-:W-:Y:S05]  /*147c0*/  RET.REL.NODEC R174 `(_ZN5flash24flash_fwd_splitkv_kernelI23Flash_fwd_kernel_traitsILi64ELi64ELi128ELi4ELb0ELb0EN7cutlass10bfloat16_tE19Flash_kernel_traitsILi64ELi64ELi128ELi4ES3_EELb0ELb0ELb1ELb0ELb0ELb0ELb1ELb1EEEvNS_16Flash_fwd_paramsE) ;  /* 0xfffffeb8ae0c7950 */ /* 0x002fea0003c3ffff */
.L_x_12679:
[----:B------:R-:W-:Y:S01]  /*147d0*/  MOV R8, 0x2 ;  /* 0x0000000200087802 */ /* 0x000fe20000000f00 */
[----:B------:R-:W-:Y:S01]  /*147e0*/  IMAD.MOV.U32 R7, RZ, RZ, -0x1 ;  /* 0xffffffffff077424 */ /* 0x000fe200078e00ff */
[----:B------:R-:W-:-:S07]  /*147f0*/  MOV R5, 0x1f ;  /* 0x0000001f00057802 */ /* 0x000fce0000000f00 */
[----:B-1---5:R-:W-:Y:S05]  /*14800*/  WARPSYNC.COLLECTIVE R7, `(.L_x_12682) ;  /* 0x0000000007087348 */ /* 0x022fea0003c00000 */
[----:B------:R2:W3:Y:S02]  /*14810*/  SHFL.BFLY P0, R10, R187, R8, R5 ;  /* 0x0c000008bb0a7389 */ /* 0x0004e40000000005 */
[----:B-123-5:R-:W-:Y:S05]  /*14820*/  ENDCOLLECTIVE ;  /* 0x000000000000791b */ /* 0x02efea0003800000 */
.L_x_12682:
[----:B------:R-:W-:Y:S02]  /*14830*/  MOV R6, R10 ;  /* 0x0000000a00067202 */ /* 0x000fe40000000f00 */
[----:B------:R-:W-:-:S03]  /*14840*/  MOV R8, 0x1 ;  /* 0x0000000100087802 */ /* 0x000fc60000000f00 */
[----:B------:R-:W-:-:S04]  /*14850*/  FADD.FTZ R11, R6, R187 ;  /* 0x000000bb060b7221 */ /* 0x000fc80000010000 */
[----:B------:R-:W-:-:S07]  /*14860*/  IMAD.MOV.U32 R187, RZ, RZ, R11 ;  /* 0x000000ffffbb7224 */ /* 0x000fce00078e000b */
[----:B------:R-:W-:Y:S05]  /*14870*/  WARPSYNC.COLLECTIVE R7, `(.L_x_12683) ;  /* 0x0000000007087348 */ /* 0x000fea0003c00000 */
[----:B------:R1:W2:Y:S02]  /*14880*/  SHFL.BFLY P0, R10, R187, R8, R5 ;  /* 0x0c000008bb0a7389 */ /* 0x0002a40000000005 */
[----:B-12---:R-:W-:Y:S05]  /*14890*/  ENDCOLLECTIVE ;  /* 0x000000000000791b */ /* 0x006fea0003800000 */
.L_x_12683:
[----:B------:R-:W-:Y:S01]  /*148a0*/  MOV R187, R186 ;  /* 0x000000ba00bb7202 */ /* 0x000fe20000000f00 */
[----:B------:R-:W-:Y:S01]  /*148b0*/  IMAD.MOV.U32 R6, RZ, RZ, R10 ;  /* 0x000000ffff067224 */ /* 0x000fe200078e000a */
[----:B------:R-:W-:-:S03]  /*148c0*/  MOV R8, 0x2 ;  /* 0x0000000200087802 */ /* 0x000fc60000000f00 */
[----:B------:R-:W-:-:S07]  /*148d0*/  FADD.FTZ R6, R11, R6 ;  /* 0x000000060b067221 */ /* 0x000fce0000010000 */
[----:B------:R-:W-:Y:S05]  /*148e0*/  WARPSYNC.COLLECTIVE R7, `(.L_x_12684) ;  /* 0x0000000007087348 */ /* 0x000fea0003c00000 */
[----:B------:R1:W2:Y:S02]  /*148f0*/  SHFL.BFLY P0, R10, R187, R8, R5 ;  /* 0x0c000008bb0a7389 */ /* 0x0002a40000000005 */
[----:B-12---:R-:W-:Y:S05]  /*14900*/  ENDCOLLECTIVE ;  /* 0x000000000000791b */ /* 0x006fea0003800000 */
.L_x_12684:
[----:B------:R-:W-:Y:S01]  /*14910*/  FADD.FTZ R9, R10, R186 ;  /* 0x000000ba0a097221 */ /* 0x000fe20000010000 */
[----:B------:R-:W-:-:S03]  /*14920*/  MOV R8, 0x1 ;  /* 0x0000000100087802 */ /* 0x000fc60000000f00 */
[----:B------:R-:W-:-:S07]  /*14930*/  IMAD.MOV.U32 R187, RZ, RZ, R9 ;  /* 0x000000ffffbb7224 */ /* 0x000fce00078e0009 */
[----:B------:R-:W-:Y:S05]  /*14940*/  WARPSYNC.COLLECTIVE R7, `(.L_x_12685) ;  /* 0x0000000007087348 */ /* 0x000fea0003c00000 */
[----:B------:R1:W2:Y:S02]  /*14950*/  SHFL.BFLY P0, R10, R187, R8, R5 ;  /* 0x0c000008bb0a7389 */ /* 0x0002a40000000005 */
[----:B-12---:R-:W-:Y:S05]  /*14960*/  ENDCOLLECTIVE ;  /* 0x000000000000791b */ /* 0x006fea0003800000 */
.L_x_12685:
[----:B------:R-:W-:Y:S01]  /*14970*/  MOV R12, R10 ;  /* 0x0000000a000c7202 */ /* 0x000fe20000000f00 */
[----:B------:R-:W-:Y:S06]  /*14980*/  BRA `(.L_x_12686) ;  /* 0xfffffff000f87947 */ /* 0x000fec000383ffff */
.L_x_12687:
        /* <DEDUP_REMOVED lines=15> */
.L_x_14820:


//--------------------- .text._ZN5flash24flash_fwd_splitkv_kernelI23Flash_fwd_kernel_traitsILi64ELi64ELi128ELi4ELb0ELb0EN7cutlass10bfloat16_tE19Flash_kernel_traitsILi64ELi64ELi128ELi4ES3_EELb0ELb0ELb1ELb0ELb0ELb1ELb1ELb1EEEvNS_16Flash_fwd_paramsE --------------------------
	.section	.text._ZN5flash24flash_fwd_splitkv_kernelI23Flash_fwd_kernel_traitsILi64ELi64ELi128ELi4ELb0ELb0EN7cutlass10bfloat16_tE19Flash_kernel_traitsILi64ELi64ELi128ELi4ES3_EELb0ELb0ELb1ELb0ELb0ELb1ELb1ELb1EEEvNS_16Flash_fwd_paramsE,"ax",@progbits
	.align	128
        .global         _ZN5flash24flash_fwd_splitkv_kernelI23Flash_fwd_kernel_traitsILi64ELi64ELi128ELi4ELb0ELb0EN7cutlass10bfloat16_tE19Flash_kernel_traitsILi64ELi64ELi128ELi4ES3_EELb0ELb0ELb1ELb0ELb0ELb1ELb1ELb1EEEvNS_16Flash_fwd_paramsE
        .type           _ZN5flash24flash_fwd_splitkv_kernelI23Flash_fwd_kernel_traitsILi64ELi64ELi128ELi4ELb0ELb0EN7cutlass10bfloat16_tE19Flash_kernel_traitsILi64ELi64ELi128ELi4ES3_EELb0ELb0ELb1ELb0ELb0ELb1ELb1ELb1EEEvNS_16Flash_fwd_paramsE,@function
        .size           _ZN5flash24flash_fwd_splitkv_kernelI23Flash_fwd_kernel_traitsILi64ELi64ELi128ELi4ELb0ELb0EN7cutlass10bfloat16_tE19Flash_kernel_traitsILi64ELi64ELi128ELi4ES3_EELb0ELb0ELb1ELb0ELb0ELb1ELb1ELb1EEEvNS_16Flash_fwd_paramsE,(.L_x_14821 - _ZN5flash24flash_fwd_splitkv_kernelI23Flash_fwd_kernel_traitsILi64ELi64ELi128ELi4ELb0ELb0EN7cutlass10bfloat16_tE19Flash_kernel_traitsILi64ELi64ELi128ELi4ES3_EELb0ELb0ELb1ELb0ELb0ELb1ELb1ELb1EEEvNS_16Flash_fwd_paramsE)
        .other          _ZN5flash24flash_fwd_splitkv_kernelI23Flash_fwd_kernel_traitsILi64ELi64ELi128ELi4ELb0ELb0EN7cutlass10bfloat16_tE19Flash_kernel_traitsILi64ELi64ELi128ELi4ES3_EELb0ELb0ELb1ELb0ELb0ELb1ELb1ELb1EEEvNS_16Flash_fwd_paramsE,@"STO_CUDA_ENTRY STV_DEFAULT"
_ZN5flash24flash_fwd_splitkv_kernelI23Flash_fwd_kernel_traitsILi64ELi64ELi128ELi4ELb0ELb0EN7cutlass10bfloat16_tE19Flash_kernel_traitsILi64ELi64ELi128ELi4ES3_EELb0ELb0ELb1ELb0ELb0ELb1ELb1ELb1EEEvNS_16Flash_fwd_paramsE:
.text._ZN5flash24flash_fwd_splitkv_kernelI23Flash_fwd_kernel_traitsILi64ELi64ELi128ELi4ELb0ELb0EN7cutlass10bfloat16_tE19Flash_kernel_traitsILi64ELi64ELi128ELi4ES3_EELb0ELb0ELb1ELb0ELb0ELb1ELb1ELb1EEEvNS_16Flash_fwd_paramsE:
        /* <DEDUP_REMOVED lines=29> */
[----:B------:R-:W-:Y:S05]  /*01d0*/  CALL.REL.NOINC `($_ZN5flash24flash_fwd_splitkv_kernelI23Flash_fwd_kernel_traitsILi64ELi64ELi128ELi4ELb0ELb0EN7cutlass10bfloat16_tE19Flash_kernel_traitsILi64ELi64ELi128ELi4ES3_EELb0ELb0ELb1ELb0ELb0ELb1ELb1ELb1EEEvNS_16Flash_fwd_paramsE$_ZN5flash30compute_attn_1rowblock_splitkvI23Flash_fwd_kernel_traitsILi64ELi64ELi128ELi4ELb0ELb0EN7cutlass10bfloat16_tE19Flash_kernel_traitsILi64ELi64ELi128ELi4ES3_EELb0ELb0ELb1ELb0ELb0ELb1ELb1ELb1ENS_16Flash_fwd_paramsEEEvRKT8_iiiii) ;  /* 0x0000000000087944 */ /* 0x000fea0003c00000 */
[----:B------:R-:W-:Y:S05]  /*01e0*/  BSYNC.RECONVERGENT B3 ;  /* 0x0000000000037941 */ /* 0x000fea0003800200 */
.L_x_12688:
[----:B------:R-:W-:Y:S05]  /*01f0*/  EXIT ;  /* 0x000000000000794d */ /* 0x000fea0003800000 */
        .type           $_ZN5flash24flash_fwd_splitkv_kernelI23Flash_fwd_kernel_traitsILi64ELi64ELi128ELi4ELb0ELb0EN7cutlass10bfloat16_tE19Flash_kernel_traitsILi64ELi64ELi128ELi4ES3_EELb0ELb0ELb1ELb0ELb0ELb1ELb1ELb1EEEvNS_16Flash_fwd_paramsE$_ZN5flash30compute_attn_1rowblock_splitkvI23Flash_fwd_kernel_traitsILi64ELi64ELi128ELi4ELb0ELb0EN7cutlass10bfloat16_tE19Flash_kernel_traitsILi64ELi64ELi128ELi4ES3_EELb0ELb0ELb1ELb0ELb0ELb1ELb1ELb1ENS_16Flash_fwd_paramsEEEvRKT8_iiiii,@function
        .size           $_ZN5flash24flash_fwd_splitkv_kernelI23Flash_fwd_kernel_traitsILi64ELi64ELi128ELi4ELb0ELb0EN7cutlass10bfloat16_tE19Flash_kernel_traitsILi64ELi64ELi128ELi4ES3_EELb0ELb0ELb1ELb0ELb0ELb1ELb1ELb1EEEvNS_16Flash_fwd_paramsE$_ZN5flash30compute_attn_1rowblock_splitkvI23Flash_fwd_kernel_traitsILi64ELi64ELi128ELi4ELb0ELb0EN7cutlass10bfloat16_tE19Flash_kernel_traitsILi64ELi64ELi128ELi4ES3_EELb0ELb0ELb1ELb0ELb0ELb1ELb1ELb1ENS_16Flash_fwd_paramsEEEvRKT8_iiiii,(.L_x_14821 - $_ZN5flash24flash_fwd_splitkv_kernelI23Flash_fwd_kernel_traitsILi64ELi64ELi128ELi4ELb0ELb0EN7cutlass10bfloat16_tE19Flash_kernel_traitsILi64ELi64ELi128ELi4ES3_EELb0ELb0ELb1ELb0ELb0ELb1ELb1ELb1EEEvNS_16Flash_fwd_paramsE$_ZN5flash30compute_attn_1rowblock_splitkvI23Flash_fwd_kernel_traitsILi64ELi64ELi128ELi4ELb0ELb0EN7cutlass10bfloat16_tE19Flash_kernel_traitsILi64ELi64ELi128ELi4ES3_EELb0ELb0ELb1ELb0ELb0ELb1ELb1ELb1ENS_16Flash_fwd_paramsEEEvRKT8_iiiii)
$_ZN5flash24flash_fwd_splitkv_kernelI23Flash_fwd_kernel_traitsILi64ELi64ELi128ELi4ELb0ELb0EN7cutlass10bfloat16_tE19Flash_kernel_traitsILi64ELi64ELi128ELi4ES3_EELb0ELb0ELb1ELb0ELb0ELb1ELb1ELb1EEEvNS_16Flash_fwd_paramsE$_ZN5flash30compute_attn_1rowblock_splitkvI23Flash_fwd_kernel_traitsILi64ELi64ELi128ELi4ELb0ELb0EN7cutlass10bfloat16_tE19Flash_kernel_traitsILi64ELi64ELi128ELi4ES3_EELb0ELb0ELb1ELb0ELb0ELb1ELb1ELb1ENS_16Flash_fwd_paramsEEEvRKT8_iiiii:
        /* <DEDUP_REMOVED lines=39> */
.L_x_12690:
[----:B------:R-:W-:Y:S05]  /*0470*/  BSYNC.RECONVERGENT B0 ;  /* 0x0000000000007941 */ /* 0x000fea0003800200 */
.L_x_12689:
[----:B------:R-:W-:Y:S04]  /*0480*/  BSSY.RECONVERGENT B0, `(.L_x_12691) ;  /* 0x0000007000007945 */ /* 0x000fe80003800200 */
[----:B------:R-:W-:Y:S05]  /*0490*/  @!P4 BRA `(.L_x_12692) ;  /* 0x000000000014c947 */ /* 0x000fea0003800000 */
[----:B------:R-:W4:Y:S02]  /*04a0*/  LD.E.U8 R4, desc[UR4][R100.64+0x1b2] ;  /* 0x0001b20464047980 */ /* 0x000f24000c101100 */
[----:B----4-:R-:W-:-:S13]  /*04b0*/  ISETP.NE.AND P0, PT, R4, RZ, PT ;  /* 0x000000ff0400720c */ /* 0x010fda0003f05270 */
[----:B------:R-:W4:Y:S02]  /*04c0*/  @P0 LD.E R4, desc[UR4][R18.64+0x4] ;  /* 0x0000040412040980 */ /* 0x000f24000c101900 */
[----:B----45:R-:W-:-:S06]  /*04d0*/  @P0 IADD3 R7, PT, PT, R4, -R15, RZ ;  /* 0x8000000f04070210 */ /* 0x030fcc0007ffe0ff */
[----:B------:R4:W5:Y:S02]  /*04e0*/  @!P0 LD.E R7, desc[UR4][R18.64] ;  /* 0x0000000412078980 */ /* 0x000964000c101900 */
.L_x_12692:
[----:B------:R-:W-:Y:S05]  /*04f0*/  BSYNC.RECONVERGENT B0 ;  /* 0x0000000000007941 */ /* 0x000fea0003800200 */
.L_x_12691:
        /* <DEDUP_REMOVED lines=9> */
.L_x_12694:
[----:B------:R-:W5:Y:S01]  /*0590*/  LD.E.64 R6, desc[UR4][R100.64+0x108] ;  /* 0x0001080464067980 */ /* 0x000f62000c101b00 */
[----:B------:R-:W-:Y:S01]  /*05a0*/  BSSY.RECONVERGENT B0, `(.L_x_12696) ;  /* 0x0000006000007945 */ /* 0x000fe20003800200 */
[----:B-----5:R-:W-:-:S04]  /*05b0*/  ISETP.NE.U32.AND P0, PT, R6, RZ, PT ;  /* 0x000000ff0600720c */ /* 0x020fc80003f05070 */
[----:B------:R-:W-:Y:S01]  /*05c0*/  ISETP.NE.AND.EX P0, PT, R7, RZ, PT, P0 ;  /* 0x000000ff0700720c */ /* 0x000fe20003f05300 */
[----:B------:R-:W-:-:S12]  /*05d0*/  IMAD.MOV.U32 R7, RZ, RZ, RZ ;  /* 0x000000ffff077224 */ /* 0x000fd800078e00ff */
[----:B------:R-:W-:Y:S05]  /*05e0*/  @!P0 BRA `(.L_x_12697) ;  /* 0x0000000000048947 */ /* 0x000fea0003800000 */
[----:B------:R1:W5:Y:S02]  /*05f0*/  LD.E R7, desc[UR4][R100.64+0xbc] ;  /* 0x0000bc0464077980 */ /* 0x000364000c101900 */
.L_x_12697:
[----:B------:R-:W-:Y:S05]  /*0600*/  BSYNC.RECONVERGENT B0 ;  /* 0x0000000000007941 */ /* 0x000fea0003800200 */
.L_x_12696:
[----:B-----5:R-:W-:Y:S02]  /*0610*/  IADD3 R64, PT, PT, R80, R7, RZ ;  /* 0x0000000750407210 */ /* 0x020fe40007ffe0ff */
.L_x_12695:
[----:B------:R-:W-:Y:S05]  /*0620*/  BSYNC.RECONVERGENT B1 ;  /* 0x0000000000017941 */ /* 0x000fea0003800200 */
.L_x_12693:
[----:B------:R-:W-:Y:S01]  /*0630*/  IMAD.SHL.U32 R182, R5, 0x40, RZ ;  /* 0x0000004005b67824 */ /* 0x000fe200078e00ff */
[----:B------:R-:W-:Y:S01]  /*0640*/  MOV R6, R178 ;  /* 0x000000b200067202 */ /* 0x000fe20000000f00 */
[----:B------:R-:W-:-:S03]  /*0650*/  IMAD.MOV.U32 R7, RZ, RZ, 0x0 ;  /* 0x00000000ff077424 */ /* 0x000fc600078e00ff */
[----:B------:R-:W-:-:S13]  /*0660*/  ISETP.GT.AND P0, PT, R185, R182, PT ;  /* 0x000000b6b900720c */ /* 0x000fda0003f04270 */
[----:B-1234-:R-:W-:Y:S05]  /*0670*/  @!P0 RET.REL.NODEC R6 `(_ZN5flash24flash_fwd_splitkv_kernelI23Flash_fwd_kernel_traitsILi64ELi64ELi128ELi4ELb0ELb0EN7cutlass10bfloat16_tE19Flash_kernel_traitsILi64ELi64ELi128ELi4ES3_EELb0ELb0ELb1ELb0ELb0ELb1ELb1ELb1EEEvNS_16Flash_fwd_paramsE) ;  /* 0xfffffff806608950 */ /* 0x01efea0003c3ffff */
        /* <DEDUP_REMOVED lines=111> */
[----:B-1----:R-:W-:Y:S05]  /*0d70*/  @P0 RET.REL.NODEC R178 `(_ZN5flash24flash_fwd_splitkv_kernelI23Flash_fwd_kernel_traitsILi64ELi64ELi128ELi4ELb0ELb0EN7cutlass10bfloat16_tE19Flash_kernel_traitsILi64ELi64ELi128ELi4ES3_EELb0ELb0ELb1ELb0ELb0ELb1ELb1ELb1EEEvNS_16Flash_fwd_paramsE) ;  /* 0xfffffff0b2a00950 */ /* 0x002fea0003c3ffff */
[----:B------:R-:W-:Y:S02]  /*0d80*/  MOV R5, 0xff800000 ;  /* 0xff80000000057802 */ /* 0x000fe40000000f00 */
[----:B------:R-:W-:-:S03]  /*0d90*/  MOV R179, 0x0 ;  /* 0x0000000000b37802 */ /* 0x000fc60000000f00 */
[----:B------:R1:W-:Y:S02]  /*0da0*/  ST.E desc[UR4][R2.64+0xe0], R5 ;  /* 0x0000e00502007985 */ /* 0x0003e4000c101904 */
[----:B-1----:R-:W-:Y:S05]  /*0db0*/  RET.REL.NODEC R178 `(_ZN5flash24flash_fwd_splitkv_kernelI23Flash_fwd_kernel_traitsILi64ELi64ELi128ELi4ELb0ELb0EN7cutlass10bfloat16_tE19Flash_kernel_traitsILi64ELi64ELi128ELi4ES3_EELb0ELb0ELb1ELb0ELb0ELb1ELb1ELb1EEEvNS_16Flash_fwd_paramsE) ;  /* 0xfffffff0b2907950 */ /* 0x002fea0003c3ffff */
.L_x_12698:
        /* <DEDUP_REMOVED lines=102> */
.L_x_12700:
        /* <DEDUP_REMOVED lines=78> */
.L_x_12701:
[----:B------:R-:W-:Y:S05]  /*1900*/  BSYNC.RECONVERGENT B0 ;  /* 0x0000000000007941 */ /* 0x000fea0003800200 */
.L_x_12699:
        /* <DEDUP_REMOVED lines=231> */
.L_x_12741:
        /* <DEDUP_REMOVED lines=155> */
.L_x_12704:
        /* <DEDUP_REMOVED lines=68> */
.L_x_12708:
[----:B------:R-:W-:Y:S05]  /*3570*/  BSYNC.RECONVERGENT B0 ;  /* 0x0000000000007941 */ /* 0x000fea0003800200 */
.L_x_12707:
        /* <DEDUP_REMOVED lines=51> */
.L_x_12710:
[----:B------:R-:W-:Y:S05]  /*38b0*/  BSYNC.RECONVERGENT B0 ;  /* 0x0000000000007941 */ /* 0x000fea0003800200 */
.L_x_12709:
        /* <DEDUP_REMOVED lines=53> */
.L_x_12712:
[----:B------:R-:W-:Y:S05]  /*3c10*/  BSYNC.RECONVERGENT B0 ;  /* 0x0000000000007941 */ /* 0x000fea0003800200 */
.L_x_12711:
        /* <DEDUP_REMOVED lines=57> */
.L_x_12714:
[----:B------:R-:W-:Y:S05]  /*3fb0*/  BSYNC.RECONVERGENT B0 ;  /* 0x0000000000007941 */ /* 0x000fea0003800200 */
.L_x_12713:
        /* <DEDUP_REMOVED lines=62> */
.L_x_12716:
[----:B------:R-:W-:Y:S05]  /*43a0*/  BSYNC.RECONVERGENT B0 ;  /* 0x0000000000007941 */ /* 0x000fea0003800200 */
.L_x_12715:
        /* <DEDUP_REMOVED lines=53> */
.L_x_12718:
[----:B------:R-:W-:Y:S05]  /*4700*/  BSYNC.RECONVERGENT B0 ;  /* 0x0000000000007941 */ /* 0x000fea0003800200 */
.L_x_12717:
        /* <DEDUP_REMOVED lines=55> */
.L_x_12720:
[----:B------:R-:W-:Y:S05]  /*4a80*/  BSYNC.RECONVERGENT B0 ;  /* 0x0000000000007941 */ /* 0x000fea0003800200 */
.L_x_12719:
        /* <DEDUP_REMOVED lines=55> */
.L_x_12722:
[----:B------:R-:W-:Y:S05]  /*4e00*/  BSYNC.RECONVERGENT B0 ;  /* 0x0000000000007941 */ /* 0x000fea0003800200 */
.L_x_12721:
[----:B------:R-:W5:Y:S02]  /*4e10*/  LD.E R3, desc[UR4][R100.64+0xd0] ;  /* 0x0000d00464037980 */ /* 0x000f64000c101900 */
[----:B-----5:R-:W-:Y:S05]  /*4e20*/  IMAD.U32 R3, R3, -0x40, RZ ;  /* 0xffffffc003037824 */ /* 0x020fea00078e00ff */
[C---:B------:R-:W-:Y:S02]  /*4e30*/  LEA R14, P1, R3.reuse, R14, 0x1 ;  /* 0x0000000e030e7211 */ /* 0x040fe400078208ff */
[C---:B------:R-:W-:Y:S02]  /*4e40*/  LEA R54, P0, R3.reuse, R54, 0x1 ;  /* 0x0000003603367211 */ /* 0x040fe400078008ff */
[C---:B------:R-:W-:Y:S02]  /*4e50*/  LEA.HI.X.SX32 R15, R3.reuse, R15, 0x1, P1 ;  /* 0x0000000f030f7211 */ /* 0x040fe400008f0eff */
[----:B------:R-:W-:Y:S01]  /*4e60*/  LEA.HI.X.SX32 R55, R3, R55, 0x1, P0 ;  /* 0x0000003703377211 */ /* 0x000fe200000f0eff */
[----:B------:R-:W-:Y:S05]  /*4e70*/  BRA `(.L_x_12705) ;  /* 0x0000002c00d07947 */ /* 0x000fea0003800000 */
.L_x_12706:
        /* <DEDUP_REMOVED lines=104> */
.L_x_12724:
[----:B------:R-:W-:Y:S05]  /*5500*/  BSYNC.RECONVERGENT B0 ;  /* 0x0000000000007941 */ /* 0x000fea0003800200 */
.L_x_12723:
        /* <DEDUP_REMOVED lines=87> */
.L_x_12726:
[----:B------:R-:W-:Y:S05]  /*5a80*/  BSYNC.RECONVERGENT B0 ;  /* 0x0000000000007941 */ /* 0x000fea0003800200 */
.L_x_12725:
        /* <DEDUP_REMOVED lines=93> */
.L_x_12728:
[----:B------:R-:W-:Y:S05]  /*6060*/  BSYNC.RECONVERGENT B0 ;  /* 0x0000000000007941 */ /* 0x000fea0003800200 */
.L_x_12727:
        /* <DEDUP_REMOVED lines=91> */
.L_x_12730:
[----:B------:R-:W-:Y:S05]  /*6620*/  BSYNC.RECONVERGENT B0 ;  /* 0x0000000000007941 */ /* 0x000fea0003800200 */
.L_x_12729:
        /* <DEDUP_REMOVED lines=95> */
.L_x_12732:
[----:B------:R-:W-:Y:S05]  /*6c20*/  BSYNC.RECONVERGENT B0 ;  /* 0x0000000000007941 */ /* 0x000fea0003800200 */
.L_x_12731:
        /* <DEDUP_REMOVED lines=90> */
.L_x_12734:
[----:B------:R-:W-:Y:S05]  /*71d0*/  BSYNC.RECONVERGENT B0 ;  /* 0x0000000000007941 */ /* 0x000fea0003800200 */
.L_x_12733:
        /* <DEDUP_REMOVED lines=91> */
.L_x_12736:
[----:B------:R-:W-:Y:S05]  /*7790*/  BSYNC.RECONVERGENT B0 ;  /* 0x0000000000007941 */ /* 0x000fea0003800200 */
.L_x_12735:
        /* <DEDUP_REMOVED lines=91> */
.L_x_12738:
[----:B------:R-:W-:Y:S05]  /*7d50*/  BSYNC.RECONVERGENT B0 ;  /* 0x0000000000007941 */ /* 0x000fea0003800200 */
.L_x_12737:
[----:B------:R-:W5:Y:S02]  /*7d60*/  LD.E R3, desc[UR4][R100.64+0xd0] ;  /* 0x0000d00464037980 */ /* 0x000f64000c101900 */
[----:B-----5:R-:W-:Y:S05]  /*7d70*/  IMAD.U32 R3, R3, -0x40, RZ ;  /* 0xffffffc003037824 */ /* 0x020fea00078e00ff */
[C---:B------:R-:W-:Y:S02]  /*7d80*/  LEA R92, P1, R3.reuse, R92, 0x1 ;  /* 0x0000005c035c7211 */ /* 0x040fe400078208ff */
[C---:B------:R-:W-:Y:S02]  /*7d90*/  LEA R90, P0, R3.reuse, R90, 0x1 ;  /* 0x0000005a035a7211 */ /* 0x040fe400078008ff */
[C---:B------:R-:W-:Y:S02]  /*7da0*/  LEA.HI.X.SX32 R93, R3.reuse, R93, 0x1, P1 ;  /* 0x0000005d035d7211 */ /* 0x040fe400008f0eff */
[----:B------:R-:W-:Y:S09]  /*7db0*/  LEA.HI.X.SX32 R91, R3, R91, 0x1, P0 ;  /* 0x0000005b035b7211 */ /* 0x000ff200000f0eff */
.L_x_12705:
[----:B------:R-:W-:Y:S05]  /*7dc0*/  BSYNC.RECONVERGENT B1 ;  /* 0x0000000000017941 */ /* 0x000fea0003800200 */
.L_x_12703:
        /* <DEDUP_REMOVED lines=101> */
.L_x_12740:
[----:B------:R-:W-:Y:S05]  /*8420*/  BSYNC.RECONVERGENT B0 ;  /* 0x0000000000007941 */ /* 0x000fea0003800200 */
.L_x_12739:
[----:B------:R-:W-:Y:S11]  /*8430*/  ISETP.NE.AND P0, PT, R124, RZ, PT ;  /* 0x000000ff7c00720c */ /* 0x000ff60003f05270 */
[----:B------:R-:W-:Y:S02]  /*8440*/  @!UPT UIADD3 URZ, UPT, UPT, URZ, URZ, URZ ;  /* 0x000000fffffff290 */ /* 0x000fe4000fffe0ff */
[----:B------:R-:W-:Y:S05]  /*8450*/  @P0 BRA `(.L_x_12741) ;  /* 0xffffffa000c80947 */ /* 0x000fea000383ffff */
.L_x_12702:
        /* <DEDUP_REMOVED lines=19> */
.L_x_12746:
[----:B------:R2:W-:Y:S02]  /*8590*/  STS.128 [R69], RZ ;  /* 0x000000ff45007388 */ /* 0x0005e40000000c00 */
.L_x_12745:
[----:B------:R-:W-:Y:S05]  /*85a0*/  BSYNC.RECONVERGENT B0 ;  /* 0x0000000000007941 */ /* 0x000fea0003800200 */
.L_x_12744:
        /* <DEDUP_REMOVED lines=17> */
.L_x_12748:
[----:B------:R-:W-:Y:S05]  /*86c0*/  BSYNC.RECONVERGENT B0 ;  /* 0x0000000000007941 */ /* 0x000fea0003800200 */
.L_x_12747:
        /* <DEDUP_REMOVED lines=11> */
.L_x_12750:
[----:B------:R-:W-:Y:S05]  /*8780*/  BSYNC.RECONVERGENT B0 ;  /* 0x0000000000007941 */ /* 0x000fea0003800200 */
.L_x_12749:
        /* <DEDUP_REMOVED lines=11> */
.L_x_12743:
        /* <DEDUP_REMOVED lines=79> */
.L_x_12757:
[----:B------:R-:W-:Y:S05]  /*8d30*/  BSYNC.RECONVERGENT B0 ;  /* 0x0000000000007941 */ /* 0x000fea0003800200 */
.L_x_12756:
[----:B-----5:R3:W-:Y:S01]  /*8d40*/  STS.128 [R69], R8 ;  /* 0x0000000845007388 */ /* 0x0207e20000000c00 */
[----:B------:R-:W-:Y:S05]  /*8d50*/  BRA `(.L_x_12754) ;  /* 0x0000000000047947 */ /* 0x000fea0003800000 */
.L_x_12755:
[----:B------:R2:W-:Y:S02]  /*8d60*/  STS.128 [R69], RZ ;  /* 0x000000ff45007388 */ /* 0x0005e40000000c00 */
.L_x_12754:
[----:B------:R-:W-:Y:S05]  /*8d70*/  BSYNC.RECONVERGENT B1 ;  /* 0x0000000000017941 */ /* 0x000fea0003800200 */
.L_x_12753:
        /* <DEDUP_REMOVED lines=51> */
.L_x_12761:
[----:B------:R-:W-:Y:S05]  /*90b0*/  BSYNC.RECONVERGENT B0 ;  /* 0x0000000000007941 */ /* 0x000fea0003800200 */
.L_x_12760:
[----:B-----5:R1:W-:Y:S02]  /*90c0*/  STS.128 [R69+0x800], R8 ;  /* 0x0008000845007388 */ /* 0x0203e40000000c00 */
.L_x_12759:
[----:B------:R-:W-:Y:S05]  /*90d0*/  BSYNC.RECONVERGENT B1 ;  /* 0x0000000000017941 */ /* 0x000fea0003800200 */
.L_x_12758:
        /* <DEDUP_REMOVED lines=51> */
.L_x_12765:
[----:B------:R-:W-:Y:S05]  /*9410*/  BSYNC.RECONVERGENT B0 ;  /* 0x0000000000007941 */ /* 0x000fea0003800200 */
.L_x_12764:
[----:B-----5:R1:W-:Y:S02]  /*9420*/  STS.128 [R69+0x1000], R8 ;  /* 0x0010000845007388 */ /* 0x0203e40000000c00 */
.L_x_12763:
[----:B------:R-:W-:Y:S05]  /*9430*/  BSYNC.RECONVERGENT B1 ;  /* 0x0000000000017941 */ /* 0x000fea0003800200 */
.L_x_12762:
        /* <DEDUP_REMOVED lines=51> */
.L_x_12767:
[----:B------:R-:W-:Y:S05]  /*9770*/  BSYNC.RECONVERGENT B0 ;  /* 0x0000000000007941 */ /* 0x000fea0003800200 */
.L_x_12766:
[----:B-----5:R1:W-:Y:S01]  /*9780*/  STS.128 [R69+0x1800], R8 ;  /* 0x0018000845007388 */ /* 0x0203e20000000c00 */
[----:B------:R-:W-:Y:S05]  /*9790*/  BRA `(.L_x_12751) ;  /* 0x0000001400e07947 */ /* 0x000fea0003800000 */
.L_x_12752:
        /* <DEDUP_REMOVED lines=94> */
.L_x_12772:
[----:B------:R-:W-:Y:S05]  /*9d80*/  BSYNC.RECONVERGENT B0 ;  /* 0x0000000000007941 */ /* 0x000fea0003800200 */
.L_x_12771:
[----:B-----5:R2:W-:Y:S01]  /*9d90*/  STS.128 [R69], R20 ;  /* 0x0000001445007388 */ /* 0x0205e20000000c00 */
[----:B------:R-:W-:Y:S05]  /*9da0*/  BRA `(.L_x_12769) ;  /* 0x0000000000047947 */ /* 0x000fea0003800000 */
.L_x_12770:
[----:B------:R3:W-:Y:S02]  /*9db0*/  STS.128 [R69], RZ ;  /* 0x000000ff45007388 */ /* 0x0007e40000000c00 */
.L_x_12769:
[----:B------:R-:W-:Y:S05]  /*9dc0*/  BSYNC.RECONVERGENT B1 ;  /* 0x0000000000017941 */ /* 0x000fea0003800200 */
.L_x_12768:
        /* <DEDUP_REMOVED lines=88> */
.L_x_12776:
[----:B------:R-:W-:Y:S05]  /*a350*/  BSYNC.RECONVERGENT B0 ;  /* 0x0000000000007941 */ /* 0x000fea0003800200 */
.L_x_12775:
[----:B-----5:R1:W-:Y:S02]  /*a360*/  STS.128 [R69+0x800], R20 ;  /* 0x0008001445007388 */ /* 0x0203e40000000c00 */
.L_x_12774:
[----:B------:R-:W-:Y:S05]  /*a370*/  BSYNC.RECONVERGENT B1 ;  /* 0x0000000000017941 */ /* 0x000fea0003800200 */
.L_x_12773:
        /* <DEDUP_REMOVED lines=90> */
.L_x_12780:
[----:B------:R-:W-:Y:S05]  /*a920*/  BSYNC.RECONVERGENT B0 ;  /* 0x0000000000007941 */ /* 0x000fea0003800200 */
.L_x_12779:
[----:B-----5:R2:W-:Y:S02]  /*a930*/  STS.128 [R69+0x1000], R20 ;  /* 0x0010001445007388 */ /* 0x0205e40000000c00 */
.L_x_12778:
[----:B------:R-:W-:Y:S05]  /*a940*/  BSYNC.RECONVERGENT B1 ;  /* 0x0000000000017941 */ /* 0x000fea0003800200 */
.L_x_12777:
        /* <DEDUP_REMOVED lines=91> */
.L_x_12782:
[----:B------:R-:W-:Y:S05]  /*af00*/  BSYNC.RECONVERGENT B0 ;  /* 0x0000000000007941 */ /* 0x000fea0003800200 */
.L_x_12781:
[----:B-----5:R1:W-:Y:S02]  /*af10*/  STS.128 [R69+0x1800], R4 ;  /* 0x0018000445007388 */ /* 0x0203e40000000c00 */
.L_x_12751:
[----:B------:R-:W-:Y:S05]  /*af20*/  BSYNC.RECONVERGENT B2 ;  /* 0x0000000000027941 */ /* 0x000fea0003800200 */
.L_x_12742:
        /* <DEDUP_REMOVED lines=12> */
.L_x_12785:
[----:B------:R1:W-:Y:S02]  /*aff0*/  STS.128 [R69+0x2000], RZ ;  /* 0x002000ff45007388 */ /* 0x0003e40000000c00 */
.L_x_12784:
[----:B------:R-:W-:Y:S05]  /*b000*/  BSYNC.RECONVERGENT B0 ;  /* 0x0000000000007941 */ /* 0x000fea0003800200 */
.L_x_12783:
        /* <DEDUP_REMOVED lines=14> */
.L_x_12788:
[----:B------:R3:W-:Y:S02]  /*b0f0*/  STS.128 [R69+0x2800], RZ ;  /* 0x002800ff45007388 */ /* 0x0007e40000000c00 */
.L_x_12787:
[----:B------:R-:W-:Y:S05]  /*b100*/  BSYNC.RECONVERGENT B0 ;  /* 0x0000000000007941 */ /* 0x000fea0003800200 */
.L_x_12786:
        /* <DEDUP_REMOVED lines=12> */
.L_x_12791:
[----:B------:R1:W-:Y:S02]  /*b1d0*/  STS.128 [R69+0x3000], RZ ;  /* 0x003000ff45007388 */ /* 0x0003e40000000c00 */
.L_x_12790:
[----:B------:R-:W-:Y:S05]  /*b1e0*/  BSYNC.RECONVERGENT B0 ;  /* 0x0000000000007941 */ /* 0x000fea0003800200 */
.L_x_12789:
        /* <DEDUP_REMOVED lines=12> */
.L_x_12794:
[----:B------:R1:W-:Y:S02]  /*b2b0*/  STS.128 [R69+0x3800], RZ ;  /* 0x003800ff45007388 */ /* 0x0003e40000000c00 */
.L_x_12793:
[----:B------:R-:W-:Y:S05]  /*b2c0*/  BSYNC.RECONVERGENT B0 ;  /* 0x0000000000007941 */ /* 0x000fea0003800200 */
.L_x_12792:
        /* <DEDUP_REMOVED lines=16> */
.L_x_12797:
[----:B------:R1:W-:Y:S02]  /*b3d0*/  STS.128 [R69+0x4000], RZ ;  /* 0x004000ff45007388 */ /* 0x0003e40000000c00 */
.L_x_12796:
[----:B------:R-:W-:Y:S05]  /*b3e0*/  BSYNC.RECONVERGENT B0 ;  /* 0x0000000000007941 */ /* 0x000fea0003800200 */
.L_x_12795:
        /* <DEDUP_REMOVED lines=13> */
.L_x_12800:
[----:B------:R1:W-:Y:S02]  /*b4c0*/  STS.128 [R69+0x4800], RZ ;  /* 0x004800ff45007388 */ /* 0x0003e40000000c00 */
.L_x_12799:
[----:B------:R-:W-:Y:S05]  /*b4d0*/  BSYNC.RECONVERGENT B0 ;  /* 0x0000000000007941 */ /* 0x000fea0003800200 */
.L_x_12798:
        /* <DEDUP_REMOVED lines=16> */
.L_x_12803:
[----:B------:R1:W-:Y:S02]  /*b5e0*/  STS.128 [R69+0x5000], RZ ;  /* 0x005000ff45007388 */ /* 0x0003e40000000c00 */
.L_x_12802:
[----:B------:R-:W-:Y:S05]  /*b5f0*/  BSYNC.RECONVERGENT B0 ;  /* 0x0000000000007941 */ /* 0x000fea0003800200 */
.L_x_12801:
        /* <DEDUP_REMOVED lines=14> */
.L_x_12806:
[----:B------:R1:W-:Y:S02]  /*b6e0*/  STS.128 [R69+0x5800], RZ ;  /* 0x005800ff45007388 */ /* 0x0003e40000000c00 */
.L_x_12805:
[----:B------:R-:W-:Y:S05]  /*b6f0*/  BSYNC.RECONVERGENT B0 ;  /* 0x0000000000007941 */ /* 0x000fea0003800200 */
.L_x_12804:
        /* <DEDUP_REMOVED lines=24> */
.L_x_12809:
[----:B------:R2:W-:Y:S01]  /*b880*/  STS.128 [R69+0x6000], RZ ;  /* 0x006000ff45007388 */ /* 0x0005e20000000c00 */
[----:B------:R-:W-:Y:S05]  /*b890*/  BRA `(.L_x_12810) ;  /* 0x0000000000047947 */ /* 0x000fea0003800000 */
.L_x_12808:
[----:B------:R1:W-:Y:S02]  /*b8a0*/  STS.128 [R69+0x6000], RZ ;  /* 0x006000ff45007388 */ /* 0x0003e40000000c00 */
.L_x_12810:
[----:B------:R-:W-:Y:S05]  /*b8b0*/  BSYNC.RECONVERGENT B0 ;  /* 0x0000000000007941 */ /* 0x000fea0003800200 */
.L_x_12807:
        /* <DEDUP_REMOVED lines=13> */
.L_x_12813:
[----:B------:R1:W-:Y:S02]  /*b990*/  STS.128 [R69+0x6800], RZ ;  /* 0x006800ff45007388 */ /* 0x0003e40000000c00 */
.L_x_12812:
[----:B------:R-:W-:Y:S05]  /*b9a0*/  BSYNC.RECONVERGENT B0 ;  /* 0x0000000000007941 */ /* 0x000fea0003800200 */
.L_x_12811:
        /* <DEDUP_REMOVED lines=13> */
.L_x_12816:
[----:B------:R1:W-:Y:S02]  /*ba80*/  STS.128 [R69+0x7000], RZ ;  /* 0x007000ff45007388 */ /* 0x0003e40000000c00 */
.L_x_12815:
[----:B------:R-:W-:Y:S05]  /*ba90*/  BSYNC.RECONVERGENT B0 ;  /* 0x0000000000007941 */ /* 0x000fea0003800200 */
.L_x_12814:
        /* <DEDUP_REMOVED lines=13> */
.L_x_12819:
[----:B------:R1:W-:Y:S02]  /*bb70*/  STS.128 [R69+0x7800], RZ ;  /* 0x007800ff45007388 */ /* 0x0003e40000000c00 */
.L_x_12818:
[----:B------:R-:W-:Y:S05]  /*bb80*/  BSYNC.RECONVERGENT B0 ;  /* 0x0000000000007941 */ /* 0x000fea0003800200 */
.L_x_12817:
        /* <DEDUP_REMOVED lines=16> */
.L_x_12822:
[----:B------:R1:W-:Y:S02]  /*bc90*/  STS.128 [R69+0x8000], RZ ;  /* 0x008000ff45007388 */ /* 0x0003e40000000c00 */
.L_x_12821:
[----:B------:R-:W-:Y:S05]  /*bca0*/  BSYNC.RECONVERGENT B0 ;  /* 0x0000000000007941 */ /* 0x000fea0003800200 */
.L_x_12820:
        /* <DEDUP_REMOVED lines=13> */
.L_x_12825:
[----:B------:R1:W-:Y:S02]  /*bd80*/  STS.128 [R69+0x8800], RZ ;  /* 0x008800ff45007388 */ /* 0x0003e40000000c00 */
.L_x_12824:
[----:B------:R-:W-:Y:S05]  /*bd90*/  BSYNC.RECONVERGENT B0 ;  /* 0x0000000000007941 */ /* 0x000fea0003800200 */
.L_x_12823:
        /* <DEDUP_REMOVED lines=16> */
.L_x_12828:
[----:B------:R1:W-:Y:S02]  /*bea0*/  STS.128 [R69+0x9000], RZ ;  /* 0x009000ff45007388 */ /* 0x0003e40000000c00 */
.L_x_12827:
[----:B------:R-:W-:Y:S05]  /*beb0*/  BSYNC.RECONVERGENT B0 ;  /* 0x0000000000007941 */ /* 0x000fea0003800200 */
.L_x_12826:
        /* <DEDUP_REMOVED lines=16> */
.L_x_12831:
[----:B------:R1:W-:Y:S02]  /*bfc0*/  STS.128 [R69+0x9800], RZ ;  /* 0x009800ff45007388 */ /* 0x0003e40000000c00 */
.L_x_12830:
[----:B------:R-:W-:Y:S05]  /*bfd0*/  BSYNC.RECONVERGENT B0 ;  /* 0x0000000000007941 */ /* 0x000fea0003800200 */
.L_x_12829:
[----:B------:R-:W2:Y:S01]  /*bfe0*/  LD.E R5, desc[UR4][R100.64+0x18c] ;  /* 0x00018c0464057980 */ /* 0x000ea2000c101900 */
[----:B------:R-:W3:Y:S01]  /*bff0*/  S2UR UR6, SR_CgaCtaId ;  /* 0x00000000000679c3 */ /* 0x000ee20000008800 */
[----:B------:R-:W-:Y:S01]  /*c000*/  LOP3.LUT R73, R73, 0x8, R179, 0x78, !PT ;  /* 0x0000000849497812 */ /* 0x000fe200078e78b3 */
[----:B------:R-:W-:Y:S01]  /*c010*/  UMOV UR7, 0x400 ;  /* 0x0000040000077882 */ /* 0x000fe20000000000 */
[----:B------:R-:W-:Y:S01]  /*c020*/  SHF.L.U32 R70, R70, 0xa, RZ ;  /* 0x0000000a46467819 */ /* 0x000fe200000006ff */
[----:B------:R-:W0:Y:S01]  /*c030*/  LDGDEPBAR ;  /* 0x00000000000079af */ /* 0x000e220000000000 */
[----:B------:R-:W-:Y:S01]  /*c040*/  LOP3.LUT R2, R73, 0x38, R74, 0x78, !PT ;  /* 0x0000003849027812 */ /* 0x000fe200078e784a */
[----:B------:R-:W-:Y:S01]  /*c050*/  BSSY.RECONVERGENT B1, `(.L_x_12832) ;  /* 0x0000184000017945 */ /* 0x000fe20003800200 */
[----:B------:R-:W-:Y:S02]  /*c060*/  IADD3 R163, PT, PT, R66, R163, RZ ;  /* 0x000000a342a37210 */ /* 0x000fe40007ffe0ff */
[----:B-1----:R-:W-:-:S02]  /*c070*/  LOP3.LUT R7, R70, 0x400, RZ, 0xc0, !PT ;  /* 0x0000040046077812 */ /* 0x002fc400078ec0ff */
[----:B------:R-:W-:Y:S02]  /*c080*/  R2P PR, R179, 0x6 ;  /* 0x00000006b3007804 */ /* 0x000fe40000000000 */
[----:B------:R-:W-:Y:S02]  /*c090*/  LEA R2, R2, R7, 0x1 ;  /* 0x0000000702027211 */ /* 0x000fe400078e08ff */
[----:B------:R-:W-:Y:S02]  /*c0a0*/  MOV R4, 0x20 ;  /* 0x0000002000047802 */ /* 0x000fe40000000f00 */
[----:B------:R-:W-:Y:S02]  /*c0b0*/  MOV R6, 0x40 ;  /* 0x0000004000067802 */ /* 0x000fe40000000f00 */
[----:B------:R-:W-:Y:S02]  /*c0c0*/  SEL R4, R4, 0xffffffe0, !P1 ;  /* 0xffffffe004047807 */ /* 0x000fe40004800000 */
[----:B------:R-:W-:-:S02]  /*c0d0*/  SEL R6, R6, 0xffffffc0, !P2 ;  /* 0xffffffc006067807 */ /* 0x000fc40005000000 */
[----:B------:R-:W-:Y:S01]  /*c0e0*/  ISETP.GT.AND P0, PT, R181, R172, PT ;  /* 0x000000acb500720c */ /* 0x000fe20003f04270 */
[----:B---3--:R-:W-:-:S06]  /*c0f0*/  ULEA UR6, UR6, UR7, 0x18 ;  /* 0x0000000706067291 */ /* 0x008fcc000f8ec0ff */
[----:B------:R-:W-:Y:S02]  /*c100*/  LEA R163, R163, UR6, 0x1 ;  /* 0x00000006a3a37c11 */ /* 0x000fe4000f8e08ff */
[----:B------:R-:W-:Y:S01]  /*c110*/  IADD3 R162, PT, PT, R2, UR6, RZ ;  /* 0x0000000602a27c10 */ /* 0x000fe2000fffe0ff */
[----:B-----5:R-:W-:Y:S01]  /*c120*/  LDSM.16.M88.4 R28, [R2+UR6+0x2000] ;  /* 0x00200006021c783b */ /* 0x020fe20008000200 */
        /* <DEDUP_REMOVED lines=8> */
[----:B------:R-:W3:Y:S04]  /*c1b0*/  LDSM.16.M88.4 R36, [R158+0x2000] ;  /* 0x002000009e24783b */ /* 0x000ee80000000200 */
[----:B------:R-:W-:Y:S04]  /*c1c0*/  LDSM.16.M88.4 R32, [R160] ;  /* 0x00000000a020783b */ /* 0x000fe80000000200 */
[----:B------:R-:W-:Y:S04]  /*c1d0*/  LDSM.16.M88.4 R60, [R157+0x2000] ;  /* 0x002000009d3c783b */ /* 0x000fe80000000200 */
[----:B------:R-:W3:Y:S04]  /*c1e0*/  LDSM.16.M88.4 R8, [R2+UR6+0x2800] ;  /* 0x002800060208783b */ /* 0x000ee80008000200 */
[----:B------:R-:W-:Y:S04]  /*c1f0*/  LDSM.16.M88.4 R16, [R159] ;  /* 0x000000009f10783b */ /* 0x000fe80000000200 */
[----:B----4-:R-:W4:Y:S04]  /*c200*/  LDSM.16.M88.4 R56, [R156+0x2000] ;  /* 0x002000009c38783b */ /* 0x010f280000000200 */
[----:B------:R-:W4:Y:S04]  /*c210*/  LDSM.16.M88.4 R24, [R158+0x2800] ;  /* 0x002800009e18783b */ /* 0x000f280000000200 */
[----:B------:R-:W4:Y:S01]  /*c220*/  LDSM.16.M88.4 R40, [R2+UR6+0x3000] ;  /* 0x003000060228783b */ /* 0x000f220008000200 */
[C---:B-1----:R-:W-:Y:S03]  /*c230*/  HMMA.16816.F32.BF16 R20, R52.reuse, R28, RZ ;  /* 0x0000001c3414723c */ /* 0x042fe600000418ff */
[----:B------:R-:W1:Y:S04]  /*c240*/  LDSM.16.M88.4 R72, [R157+0x2800] ;  /* 0x002800009d48783b */ /* 0x000e680000000200 */
[----:B------:R-:W-:Y:S01]  /*c250*/  LDSM.16.M88.4 R76, [R157+0x3000] ;  /* 0x003000009d4c783b */ /* 0x000fe20000000200 */
[----:B------:R-:W-:-:S12]  /*c260*/  HMMA.16816.F32.BF16 R28, R52, R30, RZ ;  /* 0x0000001e341c723c */ /* 0x000fd800000418ff */
[C---:B---3--:R-:W-:Y:S08]  /*c270*/  HMMA.16816.F32.BF16 R20, R44.reuse, R36, R20 ;  /* 0x000000242c14723c */ /* 0x048ff00000041814 */
[----:B------:R-:W-:Y:S01]  /*c280*/  HMMA.16816.F32.BF16 R28, R44, R38, R28 ;  /* 0x000000262c1c723c */ /* 0x000fe2000004181c */
[----:B------:R-:W3:Y:S07]  /*c290*/  LDSM.16.M88.4 R36, [R158+0x3000] ;  /* 0x003000009e24783b */ /* 0x000eee0000000200 */
[----:B------:R-:W-:Y:S08]  /*c2a0*/  HMMA.16816.F32.BF16 R48, R52, R8, RZ ;  /* 0x000000083430723c */ /* 0x000ff000000418ff */
[----:B------:R-:W-:Y:S08]  /*c2b0*/  HMMA.16816.F32.BF16 R20, R32, R60, R20 ;  /* 0x0000003c2014723c */ /* 0x000ff00000041814 */
[----:B------:R-:W-:Y:S08]  /*c2c0*/  HMMA.16816.F32.BF16 R8, R52, R10, RZ ;  /* 0x0000000a3408723c */ /* 0x000ff000000418ff */
[----:B------:R-:W-:Y:S01]  /*c2d0*/  HMMA.16816.F32.BF16 R28, R32, R62, R28 ;  /* 0x0000003e201c723c */ /* 0x000fe2000004181c */
[----:B------:R-:W3:Y:S07]  /*c2e0*/  LDSM.16.M88.4 R60, [R156+0x2800] ;  /* 0x002800009c3c783b */ /* 0x000eee0000000200 */
[----:B----4-:R-:W-:Y:S08]  /*c2f0*/  HMMA.16816.F32.BF16 R20, R16, R56, R20 ;  /* 0x000000381014723c */ /* 0x010ff00000041814 */
[C---:B------:R-:W-:Y:S08]  /*c300*/  HMMA.16816.F32.BF16 R48, R44.reuse, R24, R48 ;  /* 0x000000182c30723c */ /* 0x040ff00000041830 */
[----:B------:R-:W-:Y:S08]  /*c310*/  HMMA.16816.F32.BF16 R8, R44, R26, R8 ;  /* 0x0000001a2c08723c */ /* 0x000ff00000041808 */
[----:B------:R-:W-:Y:S08]  /*c320*/  HMMA.16816.F32.BF16 R24, R52, R40, RZ ;  /* 0x000000283418723c */ /* 0x000ff000000418ff */
[----:B------:R-:W-:Y:S01]  /*c330*/  HMMA.16816.F32.BF16 R28, R16, R58, R28 ;  /* 0x0000003a101c723c */ /* 0x000fe2000004181c */
[----:B------:R-:W4:Y:S07]  /*c340*/  LDSM.16.M88.4 R56, [R2+UR6+0x3800] ;  /* 0x003800060238783b */ /* 0x000f2e0008000200 */
[----:B-1----:R-:W-:Y:S08]  /*c350*/  HMMA.16816.F32.BF16 R48, R32, R72, R48 ;  /* 0x000000482030723c */ /* 0x002ff00000041830 */
[----:B---3--:R-:W-:Y:S08]  /*c360*/  HMMA.16816.F32.BF16 R24, R44, R36, R24 ;  /* 0x000000242c18723c */ /* 0x008ff00000041818 */
[----:B------:R-:W-:Y:S01]  /*c370*/  HMMA.16816.F32.BF16 R8, R32, R74, R8 ;  /* 0x0000004a2008723c */ /* 0x000fe20000041808 */
[----:B------:R-:W-:Y:S07]  /*c380*/  LDSM.16.M88.4 R72, [R2+UR6+0x4000] ;  /* 0x004000060248783b */ /* 0x000fee0008000200 */
[----:B------:R-:W-:Y:S08]  /*c390*/  HMMA.16816.F32.BF16 R48, R16, R60, R48 ;  /* 0x0000003c1030723c */ /* 0x000ff00000041830 */
[----:B------:R-:W-:Y:S08]  /*c3a0*/  HMMA.16816.F32.BF16 R24, R32, R76, R24 ;  /* 0x0000004c2018723c */ /* 0x000ff00000041818 */
[----:B------:R-:W-:Y:S01]  /*c3b0*/  HMMA.16816.F32.BF16 R8, R16, R62, R8 ;  /* 0x0000003e1008723c */ /* 0x000fe20000041808 */
[----:B------:R-:W-:Y:S01]  /*c3c0*/  LDSM.16.M88.4 R60, [R157+0x3800] ;  /* 0x003800009d3c783b */ /* 0x000fe20000000200 */
[-C--:B--2---:R-:W-:Y:S01]  /*c3d0*/  FMUL.FTZ R7, R20, R5.reuse ;  /* 0x0000000514077220 */ /* 0x084fe20000410000 */
[-C--:B------:R-:W-:Y:S01]  /*c3e0*/  FMUL.FTZ R15, R21, R5.reuse ;  /* 0x00000005150f7220 */ /* 0x080fe20000410000 */
[-C--:B------:R-:W-:Y:S01]  /*c3f0*/  FMUL.FTZ R71, R22, R5.reuse ;  /* 0x0000000516477220 */ /* 0x080fe20000410000 */
[-C--:B------:R-:W-:Y:S01]  /*c400*/  FMUL.FTZ R81, R23, R5.reuse ;  /* 0x0000000517517220 */ /* 0x080fe20000410000 */
[----:B------:R-:W-:-:S02]  /*c410*/  FMUL.FTZ R28, R28, R5 ;  /* 0x000000051c1c7220 */ /* 0x000fc40000410000 */
[----:B------:R-:W-:Y:S01]  /*c420*/  HMMA.16816.F32.BF16 R20, R52, R42, RZ ;  /* 0x0000002a3414723c */ /* 0x000fe200000418ff */
[----:B------:R-:W1:Y:S01]  /*c430*/  LDSM.16.M88.4 R40, [R158+0x3800] ;  /* 0x003800009e28783b */ /* 0x000e620000000200 */
[-C--:B------:R-:W-:Y:S01]  /*c440*/  FMUL.FTZ R85, R29, R5.reuse ;  /* 0x000000051d557220 */ /* 0x080fe20000410000 */
[----:B------:R4:W2:Y:S01]  /*c450*/  MUFU.TANH R83, R28 ;  /* 0x0000001c00537308 */ /* 0x0008a20000002400 */
[-C--:B------:R-:W-:Y:S01]  /*c460*/  FMUL.FTZ R87, R30, R5.reuse ;  /* 0x000000051e577220 */ /* 0x080fe20000410000 */
[-C--:B------:R-:W-:Y:S01]  /*c470*/  FMUL.FTZ R89, R31, R5.reuse ;  /* 0x000000051f597220 */ /* 0x080fe20000410000 */
[-C--:B------:R-:W-:Y:S01]  /*c480*/  FMUL.FTZ R48, R48, R5.reuse ;  /* 0x0000000530307220 */ /* 0x080fe20000410000 */
[-C--:B------:R-:W-:Y:S01]  /*c490*/  FMUL.FTZ R49, R49, R5.reuse ;  /* 0x0000000531317220 */ /* 0x080fe20000410000 */
[-C--:B------:R-:W-:Y:S01]  /*c4a0*/  FMUL.FTZ R95, R50, R5.reuse ;  /* 0x00000005325f7220 */ /* 0x080fe20000410000 */
[-C--:B------:R-:W-:Y:S02]  /*c4b0*/  FMUL.FTZ R97, R51, R5.reuse ;  /* 0x0000000533617220 */ /* 0x080fe40000410000 */
[-C--:B------:R-:W-:Y:S01]  /*c4c0*/  FMUL.FTZ R8, R8, R5.reuse ;  /* 0x0000000508087220 */ /* 0x080fe20000410000 */
[----:B------:R-:W3:Y:S01]  /*c4d0*/  MUFU.TANH R91, R48 ;  /* 0x00000030005b7308 */ /* 0x000ee20000002400 */
[-C--:B------:R-:W-:Y:S01]  /*c4e0*/  FMUL.FTZ R103, R9, R5.reuse ;  /* 0x0000000509677220 */ /* 0x080fe20000410000 */
[-C--:B------:R-:W-:Y:S01]  /*c4f0*/  FMUL.FTZ R105, R10, R5.reuse ;  /* 0x000000050a697220 */ /* 0x080fe20000410000 */
[----:B------:R-:W-:-:S05]  /*c500*/  FMUL.FTZ R107, R11, R5 ;  /* 0x000000050b6b7220 */ /* 0x000fca0000410000 */
[----:B------:R2:W1:Y:S01]  /*c510*/  MUFU.TANH R93, R49 ;  /* 0x00000031005d7308 */ /* 0x0004620000002400 */
[----:B------:R-:W-:Y:S01]  /*c520*/  HMMA.16816.F32.BF16 R20, R44, R38, R20 ;  /* 0x000000262c14723c */ /* 0x000fe20000041814 */
[----:B------:R-:W3:Y:S06]  /*c530*/  LDSM.16.M88.4 R36, [R156+0x3000] ;  /* 0x003000009c24783b */ /* 0x000eec0000000200 */
[----:B------:R3:W1:Y:S01]  /*c540*/  MUFU.TANH R99, R8 ;  /* 0x0000000800637308 */ /* 0x0006620000002400 */
[C---:B----4-:R-:W-:Y:S07]  /*c550*/  HMMA.16816.F32.BF16 R28, R52.reuse, R56, RZ ;  /* 0x00000038341c723c */ /* 0x050fee00000418ff */
[----:B------:R-:W4:Y:S01]  /*c560*/  MUFU.TANH R7, R7 ;  /* 0x0000000700077308 */ /* 0x000f220000002400 */
[----:B------:R-:W-:Y:S01]  /*c570*/  HMMA.16816.F32.BF16 R56, R52, R58, RZ ;  /* 0x0000003a3438723c */ /* 0x000fe200000418ff */
[----:B--2---:R-:W2:Y:S06]  /*c580*/  LDSM.16.M88.4 R48, [R158+0x4000] ;  /* 0x004000009e30783b */ /* 0x004eac0000000200 */
[----:B------:R-:W2:Y:S01]  /*c590*/  MUFU.TANH R15, R15 ;  /* 0x0000000f000f7308 */ /* 0x000ea20000002400 */
[----:B------:R-:W-:Y:S01]  /*c5a0*/  HMMA.16816.F32.BF16 R20, R32, R78, R20 ;  /* 0x0000004e2014723c */ /* 0x000fe20000041814 */
[----:B------:R-:W-:Y:S06]  /*c5b0*/  LDSM.16.M88.4 R76, [R157+0x4000] ;  /* 0x004000009d4c783b */ /* 0x000fec0000000200 */
[----:B------:R-:W2:Y:S01]  /*c5c0*/  MUFU.TANH R71, R71 ;  /* 0x0000004700477308 */ /* 0x000ea20000002400 */
[C---:B-1----:R-:W-:Y:S07]  /*c5d0*/  HMMA.16816.F32.BF16 R28, R44.reuse, R40, R28 ;  /* 0x000000282c1c723c */ /* 0x042fee000004181c */
[----:B------:R-:W1:Y:S01]  /*c5e0*/  MUFU.TANH R81, R81 ;  /* 0x0000005100517308 */ /* 0x000e620000002400 */
[----:B------:R-:W-:Y:S01]  /*c5f0*/  HMMA.16816.F32.BF16 R56, R44, R42, R56 ;  /* 0x0000002a2c38723c */ /* 0x000fe20000041838 */
[----:B------:R-:W4:Y:S06]  /*c600*/  LDSM.16.M88.4 R40, [R156+0x3800] ;  /* 0x003800009c28783b */ /* 0x000f2c0000000200 */
[----:B------:R-:W1:Y:S01]  /*c610*/  MUFU.TANH R85, R85 ;  /* 0x0000005500557308 */ /* 0x000e620000002400 */
[----:B---3--:R-:W-:Y:S07]  /*c620*/  HMMA.16816.F32.BF16 R24, R16, R36, R24 ;  /* 0x000000241018723c */ /* 0x008fee0000041818 */
[----:B------:R-:W3:Y:S01]  /*c630*/  MUFU.TANH R87, R87 ;  /* 0x0000005700577308 */ /* 0x000ee20000002400 */
[----:B------:R-:W-:Y:S07]  /*c640*/  HMMA.16816.F32.BF16 R8, R52, R72, RZ ;  /* 0x000000483408723c */ /* 0x000fee00000418ff */
        /* <DEDUP_REMOVED lines=8> */
[----:B------:R-:W3:Y:S06]  /*c6d0*/  LDSM.16.M88.4 R36, [R2+UR6+0x4800] ;  /* 0x004800060224783b */ /* 0x000eec0008000200 */
[----:B------:R-:W1:Y:S01]  /*c6e0*/  MUFU.TANH R95, R95 ;  /* 0x0000005f005f7308 */ /* 0x000e620000002400 */
[----:B------:R-:W-:Y:S01]  /*c6f0*/  HMMA.16816.F32.BF16 R56, R32, R62, R56 ;  /* 0x0000003e2038723c */ /* 0x000fe20000041838 */
[----:B------:R-:W1:Y:S06]  /*c700*/  LDSM.16.M88.4 R60, [R156+0x4000] ;  /* 0x004000009c3c783b */ /* 0x000e6c0000000200 */
        /* <DEDUP_REMOVED lines=8> */
[----:B------:R-:W-:Y:S07]  /*c790*/  HMMA.16816.F32.BF16 R8, R44, R48, R8 ;  /* 0x000000302c08723c */ /* 0x000fee0000041808 */
[----:B------:R-:W1:Y:S01]  /*c7a0*/  MUFU.TANH R103, R103 ;  /* 0x0000006700677308 */ /* 0x000e620000002400 */
[----:B----4-:R-:W-:Y:S07]  /*c7b0*/  HMMA.16816.F32.BF16 R28, R16, R40, R28 ;  /* 0x00000028101c723c */ /* 0x010fee000004181c */
[----:B------:R-:W4:Y:S01]  /*c7c0*/  MUFU.TANH R105, R105 ;  /* 0x0000006900697308 */ /* 0x000f220000002400 */
[----:B------:R-:W-:Y:S01]  /*c7d0*/  HMMA.16816.F32.BF16 R24, R44, R50, R24 ;  /* 0x000000322c18723c */ /* 0x000fe20000041818 */
[----:B------:R-:W4:Y:S06]  /*c7e0*/  LDSM.16.M88.4 R48, [R2+UR6+0x5000] ;  /* 0x005000060230783b */ /* 0x000f2c0008000200 */
        /* <DEDUP_REMOVED lines=10> */
[C---:B---3--:R-:W-:Y:S03]  /*c890*/  HMMA.16816.F32.BF16 R20, R52.reuse, R36, RZ ;  /* 0x000000243414723c */ /* 0x048fe600000418ff */
[-C--:B------:R-:W-:Y:S01]  /*c8a0*/  FMUL.FTZ R56, R56, R5.reuse ;  /* 0x0000000538387220 */ /* 0x080fe20000410000 */
[-C--:B------:R-:W-:Y:S01]  /*c8b0*/  FMUL.FTZ R137, R57, R5.reuse ;  /* 0x0000000539897220 */ /* 0x080fe20000410000 */
[-C--:B------:R-:W-:Y:S01]  /*c8c0*/  FMUL.FTZ R139, R58, R5.reuse ;  /* 0x000000053a8b7220 */ /* 0x080fe20000410000 */
[-C--:B------:R-:W-:Y:S01]  /*c8d0*/  FMUL.FTZ R141, R59, R5.reuse ;  /* 0x000000053b8d7220 */ /* 0x080fe20000410000 */
[----:B------:R4:W3:Y:S01]  /*c8e0*/  MUFU.TANH R135, R56 ;  /* 0x0000003800877308 */ /* 0x0008e20000002400 */
[----:B------:R-:W-:Y:S01]  /*c8f0*/  HMMA.16816.F32.BF16 R36, R52, R38, RZ ;  /* 0x000000263424723c */ /* 0x000fe200000418ff */
[----:B--2---:R-:W2:Y:S06]  /*c900*/  LDSM.16.M88.4 R28, [R157+0x4800] ;  /* 0x004800009d1c783b */ /* 0x004eac0000000200 */
        /* <DEDUP_REMOVED lines=8> */
[----:B----4-:R-:W-:Y:S03]  /*c990*/  HMMA.16816.F32.BF16 R56, R52, R48, RZ ;  /* 0x000000303438723c */ /* 0x010fe600000418ff */
        /* <DEDUP_REMOVED lines=8> */
[----:B------:R-:W1:Y:S06]  /*ca20*/  LDSM.16.M88.4 R60, [R2+UR6+0x5800] ;  /* 0x00580006023c783b */ /* 0x000e6c0008000200 */
[----:B------:R-:W1:Y:S01]  /*ca30*/  MUFU.TANH R127, R127 ;  /* 0x0000007f007f7308 */ /* 0x000e620000002400 */
[----:B------:R-:W-:Y:S01]  /*ca40*/  HMMA.16816.F32.BF16 R56, R44, R40, R56 ;  /* 0x000000282c38723c */ /* 0x000fe20000041838 */
[----:B------:R-:W-:-:S02]  /*ca50*/  FMUL.FTZ R41, R11, R5 ;  /* 0x000000050b297220 */ /* 0x000fc40000410000 */
[----:B----4-:R-:W4:Y:S04]  /*ca60*/  LDSM.16.M88.4 R8, [R157+0x5000] ;  /* 0x005000009d08783b */ /* 0x010f280000000200 */
[----:B------:R-:W1:Y:S01]  /*ca70*/  MUFU.TANH R129, R129 ;  /* 0x0000008100817308 */ /* 0x000e620000002400 */
[----:B------:R-:W-:Y:S03]  /*ca80*/  HMMA.16816.F32.BF16 R48, R52, R50, RZ ;  /* 0x000000323430723c */ /* 0x000fe600000418ff */
[-C--:B------:R-:W-:Y:S01]  /*ca90*/  FMUL.FTZ R24, R24, R5.reuse ;  /* 0x0000000518187220 */ /* 0x080fe20000410000 */
[-C--:B------:R-:W-:Y:S01]  /*caa0*/  FMUL.FTZ R153, R25, R5.reuse ;  /* 0x0000000519997220 */ /* 0x080fe20000410000 */
[----:B------:R-:W-:-:S02]  /*cab0*/  FMUL.FTZ R151, R26, R5 ;  /* 0x000000051a977220 */ /* 0x000fc40000410000 */
[----:B------:R1:W1:Y:S01]  /*cac0*/  MUFU.TANH R149, R24 ;  /* 0x0000001800957308 */ /* 0x0002620000002400 */
[C---:B--2---:R-:W-:Y:S07]  /*cad0*/  HMMA.16816.F32.BF16 R20, R32.reuse, R28, R20 ;  /* 0x0000001c2014723c */ /* 0x044fee0000041814 */
[----:B------:R-:W2:Y:S01]  /*cae0*/  MUFU.TANH R133, R133 ;  /* 0x0000008500857308 */ /* 0x000ea20000002400 */
[----:B------:R-:W-:Y:S01]  /*caf0*/  HMMA.16816.F32.BF16 R72, R32, R30, R72 ;  /* 0x0000001e2048723c */ /* 0x000fe20000041848 */
[----:B------:R-:W2:Y:S06]  /*cb00*/  LDSM.16.M88.4 R28, [R156+0x5000] ;  /* 0x005000009c1c783b */ /* 0x000eac0000000200 */
[----:B------:R-:W1:Y:S01]  /*cb10*/  MUFU.TANH R137, R137 ;  /* 0x0000008900897308 */ /* 0x000e620000002400 */
[----:B------:R-:W-:Y:S01]  /*cb20*/  HMMA.16816.F32.BF16 R48, R44, R42, R48 ;  /* 0x0000002a2c30723c */ /* 0x000fe20000041830 */
[----:B------:R-:W-:-:S06]  /*cb30*/  FMUL.FTZ R43, R27, R5 ;  /* 0x000000051b2b7220 */ /* 0x000fcc0000410000 */
[----:B------:R-:W1:Y:S01]  /*cb40*/  MUFU.TANH R139, R139 ;  /* 0x0000008b008b7308 */ /* 0x000e620000002400 */
[C---:B---3--:R-:W-:Y:S07]  /*cb50*/  HMMA.16816.F32.BF16 R20, R16.reuse, R36, R20 ;  /* 0x000000241014723c */ /* 0x048fee0000041814 */
[----:B------:R-:W3:Y:S01]  /*cb60*/  MUFU.TANH R141, R141 ;  /* 0x0000008d008d7308 */ /* 0x000ee20000002400 */
[----:B------:R-:W-:Y:S01]  /*cb70*/  HMMA.16816.F32.BF16 R72, R16, R38, R72 ;  /* 0x000000261048723c */ /* 0x000fe20000041848 */
[----:B------:R-:W3:Y:S06]  /*cb80*/  LDSM.16.M88.4 R36, [R157+0x5800] ;  /* 0x005800009d24783b */ /* 0x000eec0000000200 */
[----:B------:R-:W2:Y:S01]  /*cb90*/  MUFU.TANH R145, R145 ;  /* 0x0000009100917308 */ /* 0x000ea20000002400 */
[C---:B-1----:R-:W-:Y:S03]  /*cba0*/  HMMA.16816.F32.BF16 R24, R52.reuse, R60, RZ ;  /* 0x0000003c3418723c */ /* 0x042fe600000418ff */
[-C--:B------:R-:W-:Y:S01]  /*cbb0*/  FMUL.FTZ R20, R20, R5.reuse ;  /* 0x0000000514147220 */ /* 0x080fe20000410000 */
[-C--:B------:R-:W-:Y:S01]  /*cbc0*/  FMUL.FTZ R21, R21, R5.reuse ;  /* 0x0000000515157220 */ /* 0x080fe20000410000 */
[-C--:B------:R-:W-:Y:S01]  /*cbd0*/  FMUL.FTZ R22, R22, R5.reuse ;  /* 0x0000000516167220 */ /* 0x080fe20000410000 */
[-C--:B------:R-:W-:Y:S01]  /*cbe0*/  FMUL.FTZ R23, R23, R5.reuse ;  /* 0x0000000517177220 */ /* 0x080fe20000410000 */
[----:B------:R-:W1:Y:S01]  /*cbf0*/  MUFU.TANH R147, R147 ;  /* 0x0000009300937308 */ /* 0x000e620000002400 */
[----:B------:R-:W-:Y:S03]  /*cc00*/  HMMA.16816.F32.BF16 R52, R52, R62, RZ ;  /* 0x0000003e3434723c */ /* 0x000fe600000418ff */
[-C--:B------:R-:W-:Y:S01]  /*cc10*/  FMUL.FTZ R72, R72, R5.reuse ;  /* 0x0000000548487220 */ /* 0x080fe20000410000 */
[----:B------:R-:W-:-:S03]  /*cc20*/  FMUL.FTZ R73, R73, R5 ;  /* 0x0000000549497220 */ /* 0x000fc60000410000 */
[----:B------:R-:W1:Y:S01]  /*cc30*/  MUFU.TANH R41, R41 ;  /* 0x0000002900297308 */ /* 0x000e620000002400 */
[C---:B----4-:R-:W-:Y:S07]  /*cc40*/  HMMA.16816.F32.BF16 R56, R32.reuse, R8, R56 ;  /* 0x000000082038723c */ /* 0x050fee0000041838 */
[----:B------:R-:W4:Y:S01]  /*cc50*/  MUFU.TANH R153, R153 ;  /* 0x0000009900997308 */ /* 0x000f220000002400 */
[----:B------:R-:W-:Y:S01]  /*cc60*/  HMMA.16816.F32.BF16 R48, R32, R10, R48 ;  /* 0x0000000a2030723c */ /* 0x000fe20000041830 */
[----:B------:R-:W1:Y:S01]  /*cc70*/  LDSM.16.M88.4 R8, [R156+0x5800] ;  /* 0x005800009c08783b */ /* 0x000e620000000200 */
[----:B------:R-:W-:-:S05]  /*cc80*/  DEPBAR.LE SB0, 0x0 ;  /* 0x000080000000791a */ /* 0x000fca0000000000 */
[----:B------:R-:W1:Y:S01]  /*cc90*/  MUFU.TANH R151, R151 ;  /* 0x0000009700977308 */ /* 0x000e620000002400 */
[C---:B------:R-:W-:Y:S07]  /*cca0*/  HMMA.16816.F32.BF16 R24, R44.reuse, R76, R24 ;  /* 0x0000004c2c18723c */ /* 0x040fee0000041818 */
[----:B------:R-:W1:Y:S01]  /*ccb0*/  MUFU.TANH R43, R43 ;  /* 0x0000002b002b7308 */ /* 0x000e620000002400 */
[----:B------:R-:W-:Y:S07]  /*ccc0*/  HMMA.16816.F32.BF16 R52, R44, R78, R52 ;  /* 0x0000004e2c34723c */ /* 0x000fee0000041834 */
[----:B------:R-:W1:Y:S01]  /*ccd0*/  MUFU.TANH R165, R22 ;  /* 0x0000001600a57308 */ /* 0x000e620000002400 */
[----:B--2---:R-:W-:Y:S01]  /*cce0*/  HMMA.16816.F32.BF16 R56, R16, R28, R56 ;  /* 0x0000001c1038723c */ /* 0x004fe20000041838 */
[----:B------:R-:W-:-:S06]  /*ccf0*/  FMUL.FTZ R29, R74, R5 ;  /* 0x000000054a1d7220 */ /* 0x000fcc0000410000 */
[----:B------:R-:W2:Y:S01]  /*cd00*/  MUFU.TANH R167, R72 ;  /* 0x0000004800a77308 */ /* 0x000ea20000002400 */
[----:B---3--:R-:W-:Y:S01]  /*cd10*/  HMMA.16816.F32.BF16 R24, R32, R36, R24 ;  /* 0x000000242018723c */ /* 0x008fe20000041818 */
[----:B------:R-:W-:-:S06]  /*cd20*/  FMUL.FTZ R37, R75, R5 ;  /* 0x000000054b257220 */ /* 0x000fcc0000410000 */
[----:B------:R-:W3:Y:S01]  /*cd30*/  MUFU.TANH R73, R73 ;  /* 0x0000004900497308 */ /* 0x000ee20000002400 */
[----:B------:R-:W-:Y:S03]  /*cd40*/  HMMA.16816.F32.BF16 R52, R32, R38, R52 ;  /* 0x000000262034723c */ /* 0x000fe60000041834 */
[-C--:B------:R-:W-:Y:S01]  /*cd50*/  FMUL.FTZ R56, R56, R5.reuse ;  /* 0x0000000538387220 */ /* 0x080fe20000410000 */
[----:B------:R-:W-:-:S03]  /*cd60*/  FMUL.FTZ R45, R59, R5 ;  /* 0x000000053b2d7220 */ /* 0x000fc60000410000 */
[----:B------:R-:W2:Y:S01]  /*cd70*/  MUFU.TANH R29, R29 ;  /* 0x0000001d001d7308 */ /* 0x000ea20000002400 */
[----:B------:R-:W-:Y:S01]  /*cd80*/  HMMA.16816.F32.BF16 R48, R16, R30, R48 ;  /* 0x0000001e1030723c */ /* 0x000fe20000041830 */
[-C--:B------:R-:W-:Y:S01]  /*cd90*/  FMUL.FTZ R31, R57, R5.reuse ;  /* 0x00000005391f7220 */ /* 0x080fe20000410000 */
[----:B------:R-:W-:-:S05]  /*cda0*/  FMUL.FTZ R57, R58, R5 ;  /* 0x000000053a397220 */ /* 0x000fca0000410000 */
[----:B------:R-:W2:Y:S01]  /*cdb0*/  MUFU.TANH R37, R37 ;  /* 0x0000002500257308 */ /* 0x000ea20000002400 */
[C---:B-1----:R-:W-:Y:S07]  /*cdc0*/  HMMA.16816.F32.BF16 R24, R16.reuse, R8, R24 ;  /* 0x000000081018723c */ /* 0x042fee0000041818 */
        /* <DEDUP_REMOVED lines=31> */
[----:B------:R2:W1:Y:S01]  /*cfc0*/  MUFU.TANH R77, R23 ;  /* 0x00000017004d7308 */ /* 0x0004620000002400 */
[----:B----4-:R-:W-:-:S04]  /*cfd0*/  SHF.R.U32.HI R20, RZ, 0x2, R179 ;  /* 0x00000002ff147819 */ /* 0x010fc800000116b3 */
[----:B------:R-:W-:Y:S02]  /*cfe0*/  LOP3.LUT R20, R20, 0x7, RZ, 0xc0, !PT ;  /* 0x0000000714147812 */ /* 0x000fe400078ec0ff */
[----:B---3--:R-:W-:-:S04]  /*cff0*/  SHF.L.U32 R21, R179, 0x1, RZ ;  /* 0x00000001b3157819 */ /* 0x008fc800000006ff */
[----:B------:R-:W-:Y:S02]  /*d000*/  LOP3.LUT R21, R21, 0x6, RZ, 0xc0, !PT ;  /* 0x0000000615157812 */ /* 0x000fe400078ec0ff */
[----:B--2---:R-:W-:Y:S01]  /*d010*/  LOP3.LUT R23, R68, 0x1f0, RZ, 0xc0, !PT ;  /* 0x000001f044177812 */ /* 0x004fe200078ec0ff */
[----:B------:R-:W-:Y:S06]  /*d020*/  BAR.SYNC.DEFER_BLOCKING 0x0 ;  /* 0x0000000000007b1d */ /* 0x000fec0000010000 */
[----:B-1----:R-:W-:Y:S05]  /*d030*/  @!P0 BRA `(.L_x_12833) ;  /* 0x0000000800148947 */ /* 0x002fea0003800000 */
        /* <DEDUP_REMOVED lines=13> */
.L_x_12835:
        /* <DEDUP_REMOVED lines=25> */
[----:B------:R-:W-:Y:S02]  /*d2a0*/  ISETP.GE.AND P5, PT, R2, RZ, PT ;  /* 0x000000ff0200720c */ /* 0x000fe40003fa6270 */
[----:B------:R-:W-:-:S07]  /*d2b0*/  LOP3.LUT R2, RZ, R25, RZ, 0x33, !PT ;  /* 0x00000019ff027212 */ /* 0x000fce00078e33ff */
[-C--:B------:R-:W-:Y:S01]  /*d2c0*/  @!P0 IADD3 R55, PT, PT, R55, -R10.reuse, RZ ;  /* 0x8000000a37378210 */ /* 0x080fe20007ffe0ff */
[----:B------:R-:W-:Y:S01]  /*d2d0*/  @!P0 VIADD R11, R11, 0x1 ;  /* 0x000000010b0b8836 */ /* 0x000fe20000000000 */
[----:B------:R-:W-:Y:S01]  /*d2e0*/  @!P1 IADD3 R18, PT, PT, R18, 0x1, RZ ;  /* 0x0000000112129810 */ /* 0x000fe20007ffe0ff */
[----:B------:R-:W-:Y:S01]  /*d2f0*/  @!P1 IMAD.IADD R9, R9, 0x1, -R10 ;  /* 0x0000000109099824 */ /* 0x000fe200078e0a0a */
[-C--:B------:R-:W-:Y:S02]  /*d300*/  ISETP.GE.U32.AND P2, PT, R55, R10.reuse, PT ;  /* 0x0000000a3700720c */ /* 0x080fe40003f46070 */
[----:B------:R-:W-:Y:S01]  /*d310*/  ISETP.NE.AND P0, PT, R25, RZ, PT ;  /* 0x000000ff1900720c */ /* 0x000fe20003f05270 */
[----:B------:R-:W3:Y:S01]  /*d320*/  LD.E.64 R54, desc[UR4][R100.64+0x38] ;  /* 0x0000380464367980 */ /* 0x000ee2000c101b00 */
[----:B------:R-:W-:-:S09]  /*d330*/  ISETP.GE.U32.AND P3, PT, R9, R10, PT ;  /* 0x0000000a0900720c */ /* 0x000fd20003f66070 */
        /* <DEDUP_REMOVED lines=25> */
.L_x_12836:
[----:B------:R-:W-:Y:S05]  /*d4d0*/  BSYNC.RECONVERGENT B0 ;  /* 0x0000000000007941 */ /* 0x000fea0003800200 */
.L_x_12834:
        /* <DEDUP_REMOVED lines=59> */
.L_x_12833:
[----:B------:R-:W-:Y:S05]  /*d890*/  BSYNC.RECONVERGENT B1 ;  /* 0x0000000000017941 */ /* 0x000fea0003800200 */
.L_x_12832:
[----:B-1----:R-:W-:Y:S01]  /*d8a0*/  IADD3 R3, PT, PT, R182, R20, R23 ;  /* 0x00000014b6037210 */ /* 0x002fe20007ffe017 */
[----:B------:R-:W-:-:S03]  /*d8b0*/  IMAD.IADD R10, R180, 0x1, R21 ;  /* 0x00000001b40a7824 */ /* 0x000fc600078e0215 */
[----:B------:R-:W-:Y:S01]  /*d8c0*/  IADD3 R3, PT, PT, R64, R3, -R185 ;  /* 0x0000000340037210 */ /* 0x000fe20007ffe8b9 */
[C---:B------:R-:W-:Y:S01]  /*d8d0*/  VIADD R2, R10.reuse, 0x10 ;  /* 0x000000100a027836 */ /* 0x040fe20000000000 */
[CC--:B------:R-:W-:Y:S01]  /*d8e0*/  ISETP.GE.AND P1, PT, R10.reuse, R64.reuse, PT ;  /* 0x000000400a00720c */ /* 0x0c0fe20003f26270 */
[----:B------:R-:W-:Y:S02]  /*d8f0*/  VIADD R52, R10, 0x21 ;  /* 0x000000210a347836 */ /* 0x000fe40000000000 */
[C---:B------:R-:W-:Y:S01]  /*d900*/  IMAD.IADD R12, R3.reuse, 0x1, -R2 ;  /* 0x00000001030c7824 */ /* 0x040fe200078e0a02 */
[----:B------:R-:W-:Y:S01]  /*d910*/  ISETP.GE.AND P6, PT, R2, R64, PT ;  /* 0x000000400200720c */ /* 0x000fe20003fc6270 */
[C---:B------:R-:W-:Y:S02]  /*d920*/  VIADD R26, R10.reuse, 0x31 ;  /* 0x000000310a1a7836 */ /* 0x040fe40000000000 */
[----:B------:R-:W-:Y:S01]  /*d930*/  VIADD R32, R10, 0x49 ;  /* 0x000000490a207836 */ /* 0x000fe20000000000 */
[----:B------:R-:W-:Y:S01]  /*d940*/  IABS R12, R12 ;  /* 0x0000000c000c7213 */ /* 0x000fe20000000000 */
[----:B------:R-:W-:-:S02]  /*d950*/  VIADD R55, R3, 0x8 ;  /* 0x0000000803377836 */ /* 0x000fc40000000000 */
[C---:B------:R-:W-:Y:S01]  /*d960*/  VIADD R8, R10.reuse, 0x9 ;  /* 0x000000090a087836 */ /* 0x040fe20000000000 */
[----:B------:R-:W-:Y:S01]  /*d970*/  I2FP.F32.S32 R12, R12 ;  /* 0x0000000c000c7245 */ /* 0x000fe20000201400 */
[----:B------:R-:W-:Y:S02]  /*d980*/  IMAD.IADD R25, R55, 0x1, -R10 ;  /* 0x0000000137197824 */ /* 0x000fe400078e0a0a */
[----:B------:R-:W-:Y:S01]  /*d990*/  VIADD R9, R10, 0x8 ;  /* 0x000000080a097836 */ /* 0x000fe20000000000 */
[----:B------:R-:W-:Y:S01]  /*d9a0*/  ISETP.GE.AND P4, PT, R8, R64, PT ;  /* 0x000000400800720c */ /* 0x000fe20003f86270 */
[----:B------:R-:W-:Y:S01]  /*d9b0*/  FFMA.FTZ R69, -R0, R12, R91 ;  /* 0x0000000c00457223 */ /* 0x000fe2000001015b */
[C---:B------:R-:W-:Y:S01]  /*d9c0*/  IMAD.IADD R12, R3.reuse, 0x1, -R52 ;  /* 0x00000001030c7824 */ /* 0x040fe200078e0a34 */
[----:B------:R-:W-:Y:S01]  /*d9d0*/  IABS R25, R25 ;  /* 0x0000001900197213 */ /* 0x000fe20000000000 */
[----:B------:R-:W-:Y:S01]  /*d9e0*/  IMAD.IADD R14, R3, 0x1, -R8 ;  /* 0x00000001030e7824 */ /* 0x000fe200078e0a08 */
[----:B------:R-:W-:Y:S01]  /*d9f0*/  ISETP.GE.AND P3, PT, R9, R64, PT ;  /* 0x000000400900720c */ /* 0x000fe20003f66270 */
[C---:B------:R-:W-:Y:S01]  /*da00*/  IMAD.IADD R16, R3.reuse, 0x1, -R9 ;  /* 0x0000000103107824 */ /* 0x040fe200078e0a09 */
[----:B------:R-:W-:Y:S01]  /*da10*/  IABS R12, R12 ;  /* 0x0000000c000c7213 */ /* 0x000fe20000000000 */
[C---:B------:R-:W-:Y:S01]  /*da20*/  VIADD R54, R10.reuse, 0x20 ;  /* 0x000000200a367836 */ /* 0x040fe20000000000 */
[----:B------:R-:W-:Y:S01]  /*da30*/  IABS R14, R14 ;  /* 0x0000000e000e7213 */ /* 0x000fe20000000000 */
[C---:B------:R-:W-:Y:S01]  /*da40*/  VIADD R58, R10.reuse, 0x1 ;  /* 0x000000010a3a7836 */ /* 0x040fe20000000000 */
[----:B------:R-:W-:Y:S01]  /*da50*/  I2FP.F32.S32 R12, R12 ;  /* 0x0000000c000c7245 */ /* 0x000fe20000201400 */
[----:B------:R-:W-:Y:S01]  /*da60*/  VIADD R56, R10, 0x19 ;  /* 0x000000190a387836 */ /* 0x000fe20000000000 */
[----:B------:R-:W-:Y:S01]  /*da70*/  IABS R16, R16 ;  /* 0x0000001000107213 */ /* 0x000fe20000000000 */
[C---:B------:R-:W-:Y:S01]  /*da80*/  IMAD.IADD R11, R3.reuse, 0x1, -R58 ;  /* 0x00000001030b7824 */ /* 0x040fe200078e0a3a */
[----:B------:R-:W-:Y:S01]  /*da90*/  I2FP.F32.S32 R14, R14 ;  /* 0x0000000e000e7245 */ /* 0x000fe20000201400 */
[----:B------:R-:W-:Y:S01]  /*daa0*/  FFMA.FTZ R111, -R0, R12, R111 ;  /* 0x0000000c006f7223 */ /* 0x000fe2000001016f */
[----:B------:R-:W-:Y:S01]  /*dab0*/  IMAD.IADD R12, R3, 0x1, -R26 ;  /* 0x00000001030c7824 */ /* 0x000fe200078e0a1a */
[----:B------:R-:W-:Y:S01]  /*dac0*/  I2FP.F32.S32 R16, R16 ;  /* 0x0000001000107245 */ /* 0x000fe20000201400 */
[----:B------:R-:W-:-:S02]  /*dad0*/  VIADD R50, R10, 0x11 ;  /* 0x000000110a327836 */ /* 0x000fc40000000000 */
[C---:B------:R-:W-:Y:S01]  /*dae0*/  FFMA.FTZ R9, -R0.reuse, R14, R85 ;  /* 0x0000000e00097223 */ /* 0x040fe20000010155 */
[C---:B------:R-:W-:Y:S01]  /*daf0*/  IMAD.IADD R14, R3.reuse, 0x1, -R54 ;  /* 0x00000001030e7824 */ /* 0x040fe200078e0a36 */
[----:B------:R-:W-:Y:S01]  /*db00*/  IABS R12, R12 ;  /* 0x0000000c000c7213 */ /* 0x000fe20000000000 */
[----:B------:R-:W-:Y:S01]  /*db10*/  FFMA.FTZ R83, -R0, R16, R83 ;  /* 0x0000001000537223 */ /* 0x000fe20000010153 */
[C---:B------:R-:W-:Y:S01]  /*db20*/  IMAD.IADD R16, R3.reuse, 0x1, -R56 ;  /* 0x0000000103107824 */ /* 0x040fe200078e0a38 */
[----:B------:R-:W-:Y:S01]  /*db30*/  IABS R11, R11 ;  /* 0x0000000b000b7213 */ /* 0x000fe20000000000 */
[C---:B------:R-:W-:Y:S01]  /*db40*/  VIADD R30, R10.reuse, 0x30 ;  /* 0x000000300a1e7836 */ /* 0x040fe20000000000 */
[----:B------:R-:W-:Y:S01]  /*db50*/  I2FP.F32.S32 R12, R12 ;  /* 0x0000000c000c7245 */ /* 0x000fe20000201400 */
[C---:B------:R-:W-:Y:S01]  /*db60*/  IMAD.IADD R13, R3.reuse, 0x1, -R50 ;  /* 0x00000001030d7824 */ /* 0x040fe200078e0a32 */
        /* <DEDUP_REMOVED lines=10> */
[C---:B------:R-:W-:Y:S01]  /*dc10*/  FFMA.FTZ R109, -R0.reuse, R14, R109 ;  /* 0x0000000e006d7223 */ /* 0x040fe2000001016d */
[----:B------:R-:W-:Y:S01]  /*dc20*/  I2FP.F32.S32 R16, R16 ;  /* 0x0000001000107245 */ /* 0x000fe20000201400 */
[C---:B------:R-:W-:Y:S01]  /*dc30*/  IMAD.IADD R14, R3.reuse, 0x1, -R30 ;  /* 0x00000001030e7824 */ /* 0x040fe200078e0a1e */
[----:B------:R-:W-:Y:S01]  /*dc40*/  I2FP.F32.S32 R12, R12 ;  /* 0x0000000c000c7245 */ /* 0x000fe20000201400 */
[C---:B------:R-:W-:Y:S01]  /*dc50*/  FFMA.FTZ R11, -R0.reuse, R11, R15 ;  /* 0x0000000b000b7223 */ /* 0x040fe2000001010f */
[----:B------:R-:W-:Y:S01]  /*dc60*/  IABS R13, R13 ;  /* 0x0000000d000d7213 */ /* 0x000fe20000000000 */
[----:B------:R-:W-:Y:S01]  /*dc70*/  FFMA.FTZ R15, -R0, R16, R103 ;  /* 0x00000010000f7223 */ /* 0x000fe20000010167 */
[----:B------:R-:W-:-:S02]  /*dc80*/  IMAD.IADD R16, R3, 0x1, -R44 ;  /* 0x0000000103107824 */ /* 0x000fc400078e0a2c */
[----:B------:R-:W-:Y:S01]  /*dc90*/  FFMA.FTZ R153, -R0, R12, R153 ;  /* 0x0000000c00997223 */ /* 0x000fe20000010199 */
[C---:B------:R-:W-:Y:S01]  /*dca0*/  VIADD R12, R10.reuse, 0x60 ;  /* 0x000000600a0c7836 */ /* 0x040fe20000000000 */
[----:B------:R-:W-:Y:S01]  /*dcb0*/  IABS R14, R14 ;  /* 0x0000000e000e7213 */ /* 0x000fe20000000000 */
[----:B------:R-:W-:Y:S01]  /*dcc0*/  VIADD R36, R10, 0x41 ;  /* 0x000000410a247836 */ /* 0x000fe20000000000 */
[----:B------:R-:W-:Y:S01]  /*dcd0*/  I2FP.F32.S32 R13, R13 ;  /* 0x0000000d000d7245 */ /* 0x000fe20000201400 */
[----:B------:R-:W-:Y:S01]  /*dce0*/  IMAD.IADD R60, R3, 0x1, -R12 ;  /* 0x00000001033c7824 */ /* 0x000fe200078e0a0c */
[----:B------:R-:W-:Y:S01]  /*dcf0*/  IABS R16, R16 ;  /* 0x0000001000107213 */ /* 0x000fe20000000000 */
[----:B------:R-:W-:Y:S01]  /*dd00*/  IMAD.IADD R2, R55, 0x1, -R2 ;  /* 0x0000000137027824 */ /* 0x000fe200078e0a02 */
[----:B------:R-:W-:Y:S01]  /*dd10*/  I2FP.F32.S32 R14, R14 ;  /* 0x0000000e000e7245 */ /* 0x000fe20000201400 */
[C---:B------:R-:W-:Y:S01]  /*dd20*/  FFMA.FTZ R93, -R0.reuse, R13, R93 ;  /* 0x0000000d005d7223 */ /* 0x040fe2000001015d */
[----:B------:R-:W-:Y:S01]  /*dd30*/  IABS R60, R60 ;  /* 0x0000003c003c7213 */ /* 0x000fe20000000000 */
[C---:B------:R-:W-:Y:S01]  /*dd40*/  IMAD.IADD R13, R3.reuse, 0x1, -R46 ;  /* 0x00000001030d7824 */ /* 0x040fe200078e0a2e */
[----:B------:R-:W-:Y:S01]  /*dd50*/  I2FP.F32.S32 R16, R16 ;  /* 0x0000001000107245 */ /* 0x000fe20000201400 */
[C---:B------:R-:W-:Y:S01]  /*dd60*/  FFMA.FTZ R125, -R0.reuse, R14, R125 ;  /* 0x0000000e007d7223 */ /* 0x040fe2000001017d */
[----:B------:R-:W-:Y:S01]  /*dd70*/  I2FP.F32.S32 R60, R60 ;  /* 0x0000003c003c7245 */ /* 0x000fe20000201400 */
[C---:B------:R-:W-:Y:S01]  /*dd80*/  IMAD.IADD R14, R3.reuse, 0x1, -R34 ;  /* 0x00000001030e7824 */ /* 0x040fe200078e0a22 */
[----:B------:R-:W-:Y:S01]  /*dd90*/  IABS R13, R13 ;  /* 0x0000000d000d7213 */ /* 0x000fe20000000000 */
[----:B------:R-:W-:Y:S01]  /*dda0*/  FFMA.FTZ R119, -R0, R16, R119 ;  /* 0x0000001000777223 */ /* 0x000fe20000010177 */
[----:B------:R-:W-:-:S02]  /*ddb0*/  IMAD.IADD R16, R3, 0x1, -R36 ;  /* 0x0000000103107824 */ /* 0x000fc400078e0a24 */
[----:B------:R-:W-:Y:S01]  /*ddc0*/  FFMA.FTZ R63, -R0, R60, R63 ;  /* 0x0000003c003f7223 */ /* 0x000fe2000001013f */
[----:B------:R-:W-:Y:S01]  /*ddd0*/  I2FP.F32.S32 R60, R25 ;  /* 0x00000019003c7245 */ /* 0x000fe20000201400 */
[C---:B------:R-:W-:Y:S01]  /*dde0*/  VIADD R40, R10.reuse, 0x39 ;  /* 0x000000390a287836 */ /* 0x040fe20000000000 */
[----:B------:R-:W2:Y:S01]  /*ddf0*/  LD.E R25, desc[UR4][R100.64+0xdc] ;  /* 0x0000dc0464197980 */ /* 0x000ea2000c101900 */
[----:B------:R-:W-:Y:S01]  /*de00*/  IABS R14, R14 ;  /* 0x0000000e000e7213 */ /* 0x000fe20000000000 */
[----:B------:R-:W-:Y:S01]  /*de10*/  IMAD.IADD R8, R55, 0x1, -R8 ;  /* 0x0000000137087824 */ /* 0x000fe200078e0a08 */
[----:B------:R-:W-:Y:S01]  /*de20*/  I2FP.F32.S32 R13, R13 ;  /* 0x0000000d000d7245 */ /* 0x000fe20000201400 */
[C---:B------:R-:W-:Y:S01]  /*de30*/  IMAD.IADD R193, R3.reuse, 0x1, -R40 ;  /* 0x0000000103c17824 */ /* 0x040fe200078e0a28 */
[----:B------:R-:W-:Y:S01]  /*de40*/  IABS R16, R16 ;  /* 0x0000001000107213 */ /* 0x000fe20000000000 */
[----:B------:R-:W-:Y:S01]  /*de50*/  VIADD R48, R10, 0x18 ;  /* 0x000000180a307836 */ /* 0x000fe20000000000 */
        /* <DEDUP_REMOVED lines=8> */
[----:B------:R-:W-:Y:S01]  /*dee0*/  IABS R13, R13 ;  /* 0x0000000d000d7213 */ /* 0x000fe20000000000 */
[----:B------:R-:W-:Y:S01]  /*def0*/  VIADD R24, R10, 0x50 ;  /* 0x000000500a187836 */ /* 0x000fe20000000000 */
[----:B------:R-:W-:Y:S01]  /*df00*/  I2FP.F32.S32 R2, R2 ;  /* 0x0000000200027245 */ /* 0x000fe20000201400 */
[C---:B------:R-:W-:Y:S01]  /*df10*/  IMAD.IADD R16, R3.reuse, 0x1, -R14 ;  /* 0x0000000103107824 */ /* 0x040fe200078e0a0e */
[----:B------:R-:W-:Y:S01]  /*df20*/  I2FP.F32.S32 R13, R13 ;  /* 0x0000000d000d7245 */ /* 0x000fe20000201400 */
[----:B------:R-:W-:Y:S01]  /*df30*/  IMAD.IADD R18, R3, 0x1, -R48 ;  /* 0x0000000103127824 */ /* 0x000fe200078e0a30 */
[----:B------:R-:W-:Y:S01]  /*df40*/  ISETP.GE.AND P0, PT, R58, R64, PT ;  /* 0x000000403a00720c */ /* 0x000fe20003f06270 */
[C---:B------:R-:W-:Y:S01]  /*df50*/  IMAD.IADD R58, R55.reuse, 0x1, -R58 ;  /* 0x00000001373a7824 */ /* 0x040fe200078e0a3a */
[----:B------:R-:W-:Y:S01]  /*df60*/  IABS R16, R16 ;  /* 0x0000001000107213 */ /* 0x000fe20000000000 */
[CC--:B------:R-:W-:Y:S01]  /*df70*/  FFMA.FTZ R7, -R0.reuse, R13.reuse, R7 ;  /* 0x0000000d00077223 */ /* 0x0c0fe20000010107 */
[C---:B------:R-:W-:Y:S01]  /*df80*/  FFMA.FTZ R79, -R0.reuse, R13, R87 ;  /* 0x0000000d004f7223 */ /* 0x040fe20000010157 */
[C---:B------:R-:W-:Y:S01]  /*df90*/  FFMA.FTZ R13, -R0.reuse, R2, R95 ;  /* 0x00000002000d7223 */ /* 0x040fe2000001015f */
[----:B------:R-:W-:Y:S01]  /*dfa0*/  I2FP.F32.S32 R16, R16 ;  /* 0x0000001000107245 */ /* 0x000fe20000201400 */
[----:B------:R-:W-:Y:S01]  /*dfb0*/  FFMA.FTZ R60, -R0, R60, R71 ;  /* 0x0000003c003c7223 */ /* 0x000fe20000010147 */
[----:B------:R-:W-:Y:S01]  /*dfc0*/  IABS R193, R193 ;  /* 0x000000c100c17213 */ /* 0x000fe20000000000 */
[----:B------:R-:W-:Y:S01]  /*dfd0*/  VIADD R42, R10, 0x38 ;  /* 0x000000380a2a7836 */ /* 0x000fe20000000000 */
[----:B------:R-:W-:Y:S01]  /*dfe0*/  IABS R58, R58 ;  /* 0x0000003a003a7213 */ /* 0x000fe20000000000 */
[----:B------:R-:W-:Y:S01]  /*dff0*/  FFMA.FTZ R16, -R0, R16, R73 ;  /* 0x0000001000107223 */ /* 0x000fe20000010149 */
[----:B------:R-:W-:Y:S01]  /*e000*/  I2FP.F32.S32 R193, R193 ;  /* 0x000000c100c17245 */ /* 0x000fe20000201400 */
[----:B------:R-:W-:Y:S01]  /*e010*/  IMAD.IADD R73, R55, 0x1, -R50 ;  /* 0x0000000137497824 */ /* 0x000fe200078e0a32 */
[----:B------:R-:W-:Y:S01]  /*e020*/  FSEL R69, R69, -INF , !P6 ;  /* 0xff80000045457808 */ /* 0x000fe20007000000 */
[----:B------:R-:W-:Y:S01]  /*e030*/  VIADD R38, R10, 0x40 ;  /* 0x000000400a267836 */ /* 0x000fe20000000000 */
[----:B------:R-:W-:Y:S01]  /*e040*/  FSEL R13, R13, -INF , !P6 ;  /* 0xff8000000d0d7808 */ /* 0x000fe20007000000 */
[----:B------:R-:W-:Y:S01]  /*e050*/  FFMA.FTZ R193, -R0, R193, R137 ;  /* 0x000000c100c17223 */ /* 0x000fe20000010189 */
[----:B------:R-:W-:Y:S01]  /*e060*/  IABS R8, R8 ;  /* 0x0000000800087213 */ /* 0x000fe20000000000 */
[----:B------:R-:W-:Y:S01]  /*e070*/  IMAD.IADD R137, R3, 0x1, -R24 ;  /* 0x0000000103897824 */ /* 0x000fe200078e0a18 */
[----:B------:R-:W-:Y:S01]  /*e080*/  ISETP.GE.AND P6, PT, R50, R64, PT ;  /* 0x000000403200720c */ /* 0x000fe20003fc6270 */
[----:B------:R-:W-:Y:S01]  /*e090*/  IMAD.IADD R50, R55, 0x1, -R46 ;  /* 0x0000000137327824 */ /* 0x000fe200078e0a2e */
[----:B------:R-:W-:Y:S01]  /*e0a0*/  I2FP.F32.S32 R58, R58 ;  /* 0x0000003a003a7245 */ /* 0x000fe20000201400 */
[----:B------:R-:W-:Y:S01]  /*e0b0*/  IMAD.IADD R28, R3, 0x1, -R42 ;  /* 0x00000001031c7824 */ /* 0x000fe200078e0a2a */
[----:B------:R-:W-:Y:S01]  /*e0c0*/  I2FP.F32.S32 R8, R8 ;  /* 0x0000000800087245 */ /* 0x000fe20000201400 */
[----:B------:R-:W-:Y:S01]  /*e0d0*/  VIADD R22, R10, 0x51 ;  /* 0x000000510a167836 */ /* 0x000fe20000000000 */
[----:B------:R-:W-:Y:S01]  /*e0e0*/  IABS R73, R73 ;  /* 0x0000004900497213 */ /* 0x000fe20000000000 */
[C---:B------:R-:W-:Y:S01]  /*e0f0*/  FFMA.FTZ R81, -R0.reuse, R58, R81 ;  /* 0x0000003a00517223 */ /* 0x040fe20000010151 */
[----:B------:R-:W-:Y:S01]  /*e100*/  IABS R50, R50 ;  /* 0x0000003200327213 */ /* 0x000fe20000000000 */
[----:B------:R-:W-:Y:S01]  /*e110*/  FFMA.FTZ R71, -R0, R8, R89 ;  /* 0x0000000800477223 */ /* 0x000fe20000010159 */
[----:B------:R-:W-:Y:S01]  /*e120*/  IABS R18, R18 ;  /* 0x0000001200127213 */ /* 0x000fe20000000000 */
[C---:B------:R-:W-:Y:S01]  /*e130*/  IMAD.IADD R58, R55.reuse, 0x1, -R48 ;  /* 0x00000001373a7824 */ /* 0x040fe200078e0a30 */
[-C--:B------:R-:W-:Y:S01]  /*e140*/  ISETP.GE.AND P5, PT, R56, R64.reuse, PT ;  /* 0x000000403800720c */ /* 0x080fe20003fa6270 */
[----:B------:R-:W-:Y:S01]  /*e150*/  IMAD.IADD R56, R55, 0x1, -R56 ;  /* 0x0000000137387824 */ /* 0x000fe200078e0a38 */
[----:B------:R-:W-:Y:S01]  /*e160*/  I2FP.F32.S32 R73, R73 ;  /* 0x0000004900497245 */ /* 0x000fe20000201400 */
[----:B------:R-:W-:Y:S01]  /*e170*/  IMAD.IADD R68, R3, 0x1, -R22 ;  /* 0x0000000103447824 */ /* 0x000fe200078e0a16 */
[----:B------:R-:W-:Y:S01]  /*e180*/  ISETP.GE.AND P2, PT, R54, R64, PT ;  /* 0x000000403600720c */ /* 0x000fe20003f46270 */
[----:B------:R-:W-:Y:S01]  /*e190*/  IMAD.IADD R54, R55, 0x1, -R54 ;  /* 0x0000000137367824 */ /* 0x000fe200078e0a36 */
        /* <DEDUP_REMOVED lines=8> */
[----:B------:R-:W-:Y:S02]  /*e220*/  FSEL R85, R11, -INF , !P0 ;  /* 0xff8000000b557808 */ /* 0x000fe40004000000 */
[----:B------:R-:W-:Y:S01]  /*e230*/  FSEL R81, R81, -INF , !P0 ;  /* 0xff80000051517808 */ /* 0x000fe20004000000 */
[----:B------:R-:W-:Y:S01]  /*e240*/  FFMA.FTZ R121, -R0, R50, R121 ;  /* 0x0000003200797223 */ /* 0x000fe20000010179 */
[----:B------:R-:W-:Y:S01]  /*e250*/  ISETP.GE.AND P0, PT, R46, R64, PT ;  /* 0x000000402e00720c */ /* 0x000fe20003f06270 */
[----:B------:R-:W-:Y:S01]  /*e260*/  IMAD.IADD R46, R55, 0x1, -R30 ;  /* 0x00000001372e7824 */ /* 0x000fe200078e0a1e */
[----:B------:R-:W-:Y:S01]  /*e270*/  I2FP.F32.S32 R137, R137 ;  /* 0x0000008900897245 */ /* 0x000fe20000201400 */
[----:B------:R-:W-:Y:S01]  /*e280*/  FFMA.FTZ R75, -R0, R18, R99 ;  /* 0x00000012004b7223 */ /* 0x000fe20000010163 */
[----:B------:R-:W-:Y:S01]  /*e290*/  FSEL R2, R7, -INF , !P1 ;  /* 0xff80000007027808 */ /* 0x000fe20004800000 */
[----:B------:R-:W-:Y:S01]  /*e2a0*/  IMAD.IADD R18, R3, 0x1, -R38 ;  /* 0x0000000103127824 */ /* 0x000fe200078e0a26 */
[----:B------:R-:W-:Y:S01]  /*e2b0*/  FSEL R8, R60, -INF , !P1 ;  /* 0xff8000003c087808 */ /* 0x000fe20004800000 */
[----:B------:R-:W-:Y:S01]  /*e2c0*/  FFMA.FTZ R137, -R0, R137, R61 ;  /* 0x0000008900897223 */ /* 0x000fe2000001013d */
[----:B------:R-:W-:-:S02]  /*e2d0*/  IABS R56, R56 ;  /* 0x0000003800387213 */ /* 0x000fc40000000000 */
[----:B------:R-:W-:Y:S02]  /*e2e0*/  FSEL R87, R9, -INF , !P4 ;  /* 0xff80000009577808 */ /* 0x000fe40006000000 */
[----:B------:R-:W-:Y:S02]  /*e2f0*/  FSEL R71, R71, -INF , !P4 ;  /* 0xff80000047477808 */ /* 0x000fe40006000000 */
[----:B------:R-:W-:Y:S01]  /*e300*/  ISETP.GE.AND P1, PT, R52, R64, PT ;  /* 0x000000403400720c */ /* 0x000fe20003f26270 */
[C---:B------:R-:W-:Y:S01]  /*e310*/  IMAD.IADD R52, R55.reuse, 0x1, -R52 ;  /* 0x0000000137347824 */ /* 0x040fe200078e0a34 */
[----:B------:R-:W-:Y:S02]  /*e320*/  IABS R54, R54 ;  /* 0x0000003600367213 */ /* 0x000fe40000000000 */
[----:B------:R-:W-:Y:S01]  /*e330*/  ISETP.GE.AND P4, PT, R44, R64, PT ;  /* 0x000000402c00720c */ /* 0x000fe20003f86270 */
[----:B------:R-:W-:Y:S01]  /*e340*/  IMAD.IADD R44, R55, 0x1, -R26 ;  /* 0x00000001372c7824 */ /* 0x000fe200078e0a1a */
[----:B------:R-:W-:-:S02]  /*e350*/  IABS R48, R48 ;  /* 0x0000003000307213 */ /* 0x000fc40000000000 */
[----:B------:R-:W-:Y:S02]  /*e360*/  I2FP.F32.S32 R56, R56 ;  /* 0x0000003800387245 */ /* 0x000fe40000201400 */
[----:B------:R-:W-:Y:S02]  /*e370*/  FSEL R7, R93, -INF , !P6 ;  /* 0xff8000005d077808 */ /* 0x000fe40007000000 */
[----:B------:R-:W-:Y:S01]  /*e380*/  FSEL R73, R73, -INF , !P6 ;  /* 0xff80000049497808 */ /* 0x000fe20007000000 */
[----:B------:R-:W-:Y:S01]  /*e390*/  FFMA.FTZ R107, -R0, R56, R107 ;  /* 0x00000038006b7223 */ /* 0x000fe2000001016b */
[----:B------:R-:W-:Y:S02]  /*e3a0*/  IABS R58, R58 ;  /* 0x0000003a003a7213 */ /* 0x000fe40000000000 */
[----:B------:R-:W-:Y:S02]  /*e3b0*/  I2FP.F32.S32 R54, R54 ;  /* 0x0000003600367245 */ /* 0x000fe40000201400 */
[----:B------:R-:W-:Y:S01]  /*e3c0*/  ISETP.GE.AND P6, PT, R42, R64, PT ;  /* 0x000000402a00720c */ /* 0x000fe20003fc6270 */
[----:B------:R-:W-:Y:S01]  /*e3d0*/  IMAD.IADD R42, R55, 0x1, -R42 ;  /* 0x00000001372a7824 */ /* 0x000fe200078e0a2a */
[----:B------:R-:W-:Y:S01]  /*e3e0*/  IABS R46, R46 ;  /* 0x0000002e002e7213 */ /* 0x000fe20000000000 */
[----:B------:R-:W-:Y:S01]  /*e3f0*/  FFMA.FTZ R199, -R0, R54, R113 ;  /* 0x0000003600c77223 */ /* 0x000fe20000010171 */
[----:B------:R-:W-:-:S02]  /*e400*/  FSEL R203, R111, -INF , !P1 ;  /* 0xff8000006fcb7808 */ /* 0x000fc40004800000 */
[----:B------:R-:W-:Y:S02]  /*e410*/  I2FP.F32.S32 R48, R48 ;  /* 0x0000003000307245 */ /* 0x000fe40000201400 */
[----:B------:R-:W-:Y:S02]  /*e420*/  FSEL R61, R117, -INF , !P0 ;  /* 0xff800000753d7808 */ /* 0x000fe40004000000 */
[----:B------:R-:W-:Y:S02]  /*e430*/  FSEL R111, R121, -INF , !P0 ;  /* 0xff800000796f7808 */ /* 0x000fe40004000000 */
[----:B------:R-:W-:Y:S02]  /*e440*/  IABS R44, R44 ;  /* 0x0000002c002c7213 */ /* 0x000fe40000000000 */
[----:B------:R-:W-:Y:S01]  /*e450*/  ISETP.GE.AND P0, PT, R30, R64, PT ;  /* 0x000000401e00720c */ /* 0x000fe20003f06270 */
[----:B------:R-:W-:Y:S01]  /*e460*/  IMAD.IADD R30, R55, 0x1, -R32 ;  /* 0x00000001371e7824 */ /* 0x000fe200078e0a20 */
[----:B------:R-:W-:-:S02]  /*e470*/  IABS R28, R28 ;  /* 0x0000001c001c7213 */ /* 0x000fc40000000000 */
[----:B------:R-:W-:Y:S02]  /*e480*/  IABS R18, R18 ;  /* 0x0000001200127213 */ /* 0x000fe40000000000 */
[----:B------:R-:W-:Y:S02]  /*e490*/  I2FP.F32.S32 R58, R58 ;  /* 0x0000003a003a7245 */ /* 0x000fe40000201400 */
[----:B------:R-:W-:Y:S01]  /*e4a0*/  I2FP.F32.S32 R46, R46 ;  /* 0x0000002e002e7245 */ /* 0x000fe20000201400 */
[C---:B------:R-:W-:Y:S01]  /*e4b0*/  FFMA.FTZ R123, -R0.reuse, R48, R123 ;  /* 0x00000030007b7223 */ /* 0x040fe2000001017b */
[----:B------:R-:W-:Y:S01]  /*e4c0*/  IABS R52, R52 ;  /* 0x0000003400347213 */ /* 0x000fe20000000000 */
[----:B------:R-:W-:Y:S01]  /*e4d0*/  FFMA.FTZ R11, -R0, R58, R105 ;  /* 0x0000003a000b7223 */ /* 0x000fe20000010169 */
[----:B------:R-:W-:Y:S02]  /*e4e0*/  IABS R42, R42 ;  /* 0x0000002a002a7213 */ /* 0x000fe40000000000 */
[----:B------:R-:W-:-:S02]  /*e4f0*/  I2FP.F32.S32 R44, R44 ;  /* 0x0000002c002c7245 */ /* 0x000fc40000201400 */
[----:B------:R-:W-:Y:S01]  /*e500*/  I2FP.F32.S32 R28, R28 ;  /* 0x0000001c001c7245 */ /* 0x000fe20000201400 */
[C---:B------:R-:W-:Y:S01]  /*e510*/  FFMA.FTZ R129, -R0.reuse, R46, R129 ;  /* 0x0000002e00817223 */ /* 0x040fe20000010181 */
[----:B------:R-:W-:Y:S02]  /*e520*/  I2FP.F32.S32 R18, R18 ;  /* 0x0000001200127245 */ /* 0x000fe40000201400 */
[----:B------:R-:W-:Y:S01]  /*e530*/  IABS R30, R30 ;  /* 0x0000001e001e7213 */ /* 0x000fe20000000000 */
[----:B------:R-:W-:Y:S01]  /*e540*/  IMAD.IADD R46, R55, 0x1, -R40 ;  /* 0x00000001372e7824 */ /* 0x000fe200078e0a28 */
[----:B------:R-:W-:Y:S02]  /*e550*/  I2FP.F32.S32 R52, R52 ;  /* 0x0000003400347245 */ /* 0x000fe40000201400 */
[----:B------:R-:W-:Y:S02]  /*e560*/  FSEL R15, R15, -INF , !P5 ;  /* 0xff8000000f0f7808 */ /* 0x000fe40006800000 */
[----:B------:R-:W-:Y:S01]  /*e570*/  FSEL R9, R107, -INF , !P5 ;  /* 0xff8000006b097808 */ /* 0x000fe20006800000 */
[C---:B------:R-:W-:Y:S01]  /*e580*/  FFMA.FTZ R133, -R0.reuse, R44, R133 ;  /* 0x0000002c00857223 */ /* 0x040fe20000010185 */
[----:B------:R-:W-:Y:S01]  /*e590*/  I2FP.F32.S32 R42, R42 ;  /* 0x0000002a002a7245 */ /* 0x000fe20000201400 */
[C---:B------:R-:W-:Y:S01]  /*e5a0*/  FFMA.FTZ R28, -R0.reuse, R28, R135 ;  /* 0x0000001c001c7223 */ /* 0x040fe20000010187 */
[----:B------:R-:W-:Y:S01]  /*e5b0*/  FSEL R205, R109, -INF , !P2 ;  /* 0xff8000006dcd7808 */ /* 0x000fe20005000000 */
[----:B------:R-:W-:Y:S01]  /*e5c0*/  FFMA.FTZ R143, -R0, R18, R143 ;  /* 0x00000012008f7223 */ /* 0x000fe2000001018f */
[----:B------:R-:W-:Y:S01]  /*e5d0*/  FSEL R199, R199, -INF , !P2 ;  /* 0xff800000c7c77808 */ /* 0x000fe20005000000 */
[----:B------:R-:W-:Y:S01]  /*e5e0*/  VIADD R18, R10, 0x58 ;  /* 0x000000580a127836 */ /* 0x000fe20000000000 */
[-C--:B------:R-:W-:Y:S01]  /*e5f0*/  ISETP.GE.AND P5, PT, R40, R64.reuse, PT ;  /* 0x000000402800720c */ /* 0x080fe20003fa6270 */
[C---:B------:R-:W-:Y:S01]  /*e600*/  IMAD.IADD R40, R55.reuse, 0x1, -R36 ;  /* 0x0000000137287824 */ /* 0x040fe200078e0a24 */
[----:B------:R-:W-:Y:S01]  /*e610*/  ISETP.GE.AND P2, PT, R36, R64, PT ;  /* 0x000000402400720c */ /* 0x000fe20003f46270 */
[----:B------:R-:W-:Y:S01]  /*e620*/  IMAD.IADD R36, R55, 0x1, -R34 ;  /* 0x0000000137247824 */ /* 0x000fe200078e0a22 */
[----:B------:R-:W-:Y:S01]  /*e630*/  FSEL R201, R119, -INF , !P4 ;  /* 0xff80000077c97808 */ /* 0x000fe20006000000 */
[----:B------:R-:W-:Y:S01]  /*e640*/  FFMA.FTZ R113, -R0, R52, R115 ;  /* 0x0000003400717223 */ /* 0x000fe20000010173 */
[----:B------:R-:W-:-:S02]  /*e650*/  FSEL R197, R123, -INF , !P4 ;  /* 0xff8000007bc57808 */ /* 0x000fc40006000000 */
[----:B------:R-:W-:Y:S01]  /*e660*/  I2FP.F32.S32 R30, R30 ;  /* 0x0000001e001e7245 */ /* 0x000fe20000201400 */
[----:B------:R-:W-:Y:S01]  /*e670*/  FFMA.FTZ R42, -R0, R42, R139 ;  /* 0x0000002a002a7223 */ /* 0x000fe2000001018b */
[-C--:B------:R-:W-:Y:S01]  /*e680*/  ISETP.GE.AND P4, PT, R26, R64.reuse, PT ;  /* 0x000000401a00720c */ /* 0x080fe20003f86270 */
[----:B------:R-:W-:Y:S01]  /*e690*/  IMAD.IADD R44, R55, 0x1, -R38 ;  /* 0x00000001372c7824 */ /* 0x000fe200078e0a26 */
[----:B------:R-:W-:Y:S02]  /*e6a0*/  FSEL R75, R75, -INF , !P3 ;  /* 0xff8000004b4b7808 */ /* 0x000fe40005800000 */
[----:B------:R-:W-:Y:S01]  /*e6b0*/  FSEL R11, R11, -INF , !P3 ;  /* 0xff8000000b0b7808 */ /* 0x000fe20005800000 */
[----:B------:R-:W-:Y:S01]  /*e6c0*/  IMAD.IADD R62, R3, 0x1, -R18 ;  /* 0x00000001033e7824 */ /* 0x000fe200078e0a12 */
[----:B------:R-:W-:Y:S01]  /*e6d0*/  ISETP.GE.AND P3, PT, R38, R64, PT ;  /* 0x000000402600720c */ /* 0x000fe20003f66270 */
[----:B------:R-:W-:Y:S01]  /*e6e0*/  FFMA.FTZ R43, -R0, R30, R43 ;  /* 0x0000001e002b7223 */ /* 0x000fe2000001012b */
[----:B------:R-:W-:Y:S01]  /*e6f0*/  FSEL R123, R125, -INF , !P0 ;  /* 0xff8000007d7b7808 */ /* 0x000fe20004000000 */
[----:B------:R-:W-:Y:S01]  /*e700*/  IMAD.IADD R125, R55, 0x1, -R24 ;  /* 0x00000001377d7824 */ /* 0x000fe200078e0a18 */
[----:B------:R-:W-:-:S02]  /*e710*/  IABS R38, R46 ;  /* 0x0000002e00267213 */ /* 0x000fc40000000000 */
[----:B------:R-:W-:Y:S02]  /*e720*/  FSEL R195, R127, -INF , !P4 ;  /* 0xff8000007fc37808 */ /* 0x000fe40006000000 */
[----:B------:R-:W-:Y:S01]  /*e730*/  FSEL R139, R133, -INF , !P4 ;  /* 0xff800000858b7808 */ /* 0x000fe20006000000 */
[C---:B------:R-:W-:Y:S01]  /*e740*/  IMAD.IADD R30, R55.reuse, 0x1, -R22 ;  /* 0x00000001371e7824 */ /* 0x040fe200078e0a16 */
[----:B------:R-:W-:Y:S01]  /*e750*/  IABS R36, R36 ;  /* 0x0000002400247213 */ /* 0x000fe20000000000 */
[C---:B------:R-:W-:Y:S01]  /*e760*/  IMAD.IADD R26, R55.reuse, 0x1, -R14 ;  /* 0x00000001371a7824 */ /* 0x040fe200078e0a0e */
[----:B------:R-:W-:Y:S01]  /*e770*/  ISETP.GE.AND P4, PT, R24, R64, PT ;  /* 0x000000401800720c */ /* 0x000fe20003f86270 */
[C---:B------:R-:W-:Y:S01]  /*e780*/  IMAD.IADD R24, R55.reuse, 0x1, -R12 ;  /* 0x0000000137187824 */ /* 0x040fe200078e0a0c */
[----:B------:R-:W-:Y:S01]  /*e790*/  FSEL R115, R28, -INF , !P6 ;  /* 0xff8000001c737808 */ /* 0x000fe20007000000 */
[----:B------:R-:W-:Y:S01]  /*e7a0*/  IMAD.IADD R28, R55, 0x1, -R18 ;  /* 0x00000001371c7824 */ /* 0x000fe200078e0a12 */
[----:B------:R-:W-:-:S02]  /*e7b0*/  FSEL R113, R113, -INF , !P1 ;  /* 0xff80000071717808 */ /* 0x000fc40004800000 */
[----:B------:R-:W-:Y:S02]  /*e7c0*/  IABS R68, R68 ;  /* 0x0000004400447213 */ /* 0x000fe40000000000 */
[----:B------:R-:W-:Y:S02]  /*e7d0*/  ISETP.GE.AND P1, PT, R34, R64, PT ;  /* 0x000000402200720c */ /* 0x000fe40003f26270 */
[----:B------:R-:W-:Y:S02]  /*e7e0*/  FSEL R191, R129, -INF , !P0 ;  /* 0xff80000081bf7808 */ /* 0x000fe40004000000 */
[----:B------:R-:W-:Y:S02]  /*e7f0*/  I2FP.F32.S32 R38, R38 ;  /* 0x0000002600267245 */ /* 0x000fe40000201400 */
[----:B------:R-:W-:Y:S02]  /*e800*/  ISETP.GE.AND P0, PT, R32, R64, PT ;  /* 0x000000402000720c */ /* 0x000fe40003f06270 */
[----:B------:R-:W-:-:S02]  /*e810*/  IABS R34, R44 ;  /* 0x0000002c00227213 */ /* 0x000fc40000000000 */
[----:B------:R-:W-:Y:S02]  /*e820*/  I2FP.F32.S32 R36, R36 ;  /* 0x0000002400247245 */ /* 0x000fe40000201400 */
[----:B------:R-:W-:Y:S02]  /*e830*/  IABS R32, R40 ;  /* 0x0000002800207213 */ /* 0x000fe40000000000 */
[----:B------:R-:W-:Y:S02]  /*e840*/  IABS R30, R30 ;  /* 0x0000001e001e7213 */ /* 0x000fe40000000000 */
[----:B------:R-:W-:Y:S02]  /*e850*/  IABS R28, R28 ;  /* 0x0000001c001c7213 */ /* 0x000fe40000000000 */
[----:B------:R-:W-:Y:S02]  /*e860*/  IABS R26, R26 ;  /* 0x0000001a001a7213 */ /* 0x000fe40000000000 */
[----:B------:R-:W-:Y:S01]  /*e870*/  IABS R24, R24 ;  /* 0x0000001800187213 */ /* 0x000fe20000000000 */
[C---:B------:R-:W-:Y:S01]  /*e880*/  FFMA.FTZ R141, -R0.reuse, R38, R141 ;  /* 0x00000026008d7223 */ /* 0x040fe2000001018d */
[----:B------:R-:W-:Y:S01]  /*e890*/  I2FP.F32.S32 R68, R68 ;  /* 0x0000004400447245 */ /* 0x000fe20000201400 */
[----:B------:R-:W-:Y:S01]  /*e8a0*/  FFMA.FTZ R36, -R0, R36, R151 ;  /* 0x0000002400247223 */ /* 0x000fe20000010197 */
[----:B------:R-:W-:-:S02]  /*e8b0*/  I2FP.F32.S32 R34, R34 ;  /* 0x0000002200227245 */ /* 0x000fc40000201400 */
[----:B------:R-:W-:Y:S01]  /*e8c0*/  I2FP.F32.S32 R32, R32 ;  /* 0x0000002000207245 */ /* 0x000fe20000201400 */
[C---:B------:R-:W-:Y:S01]  /*e8d0*/  FFMA.FTZ R135, -R0.reuse, R68, R155 ;  /* 0x0000004400877223 */ /* 0x040fe2000001019b */
[----:B------:R-:W-:Y:S02]  /*e8e0*/  I2FP.F32.S32 R30, R30 ;  /* 0x0000001e001e7245 */ /* 0x000fe40000201400 */
[----:B------:R-:W-:Y:S02]  /*e8f0*/  I2FP.F32.S32 R28, R28 ;  /* 0x0000001c001c7245 */ /* 0x000fe40000201400 */
[----:B------:R-:W-:Y:S02]  /*e900*/  I2FP.F32.S32 R26, R26 ;  /* 0x0000001a001a7245 */ /* 0x000fe40000201400 */
[----:B------:R-:W-:Y:S01]  /*e910*/  I2FP.F32.S32 R24, R24 ;  /* 0x0000001800187245 */ /* 0x000fe20000201400 */
[C---:B------:R-:W-:Y:S01]  /*e920*/  FFMA.FTZ R147, -R0.reuse, R34, R147 ;  /* 0x0000002200937223 */ /* 0x040fe20000010193 */
[----:B------:R-:W-:Y:S01]  /*e930*/  FSEL R175, R141, -INF , !P5 ;  /* 0xff8000008daf7808 */ /* 0x000fe20006800000 */
[C---:B------:R-:W-:Y:S01]  /*e940*/  FFMA.FTZ R41, -R0.reuse, R32, R41 ;  /* 0x0000002000297223 */ /* 0x040fe20000010129 */
[----:B------:R-:W-:Y:S01]  /*e950*/  FSEL R155, R145, -INF , !P2 ;  /* 0xff800000919b7808 */ /* 0x000fe20005000000 */
[C---:B------:R-:W-:Y:S01]  /*e960*/  FFMA.FTZ R77, -R0.reuse, R30, R77 ;  /* 0x0000001e004d7223 */ /* 0x040fe2000001014d */
[----:B------:R-:W-:Y:S01]  /*e970*/  FSEL R141, R149, -INF , !P1 ;  /* 0xff800000958d7808 */ /* 0x000fe20004800000 */
[----:B------:R-:W-:Y:S01]  /*e980*/  FFMA.FTZ R119, -R0, R28, R29 ;  /* 0x0000001c00777223 */ /* 0x000fe2000001011d */
[----:B------:R-:W-:Y:S01]  /*e990*/  FSEL R145, R36, -INF , !P1 ;  /* 0xff80000024917808 */ /* 0x000fe20004800000 */
[C---:B------:R-:W-:Y:S01]  /*e9a0*/  FFMA.FTZ R117, -R0.reuse, R26, R37 ;  /* 0x0000001a00757223 */ /* 0x040fe20000010125 */
[----:B------:R-:W-:Y:S01]  /*e9b0*/  FFMA.FTZ R57, -R0, R24, R57 ;  /* 0x0000001800397223 */ /* 0x000fe20000010139 */
[----:B------:R-:W-:Y:S01]  /*e9c0*/  ISETP.GE.AND P1, PT, R14, R64, PT ;  /* 0x000000400e00720c */ /* 0x000fe20003f26270 */
[----:B------:R-:W-:Y:S01]  /*e9d0*/  VIADD R34, R10, 0x61 ;  /* 0x000000610a227836 */ /* 0x000fe20000000000 */
[----:B------:R-:W-:Y:S01]  /*e9e0*/  FMNMX3.FTZ R14, R2, R85, R83, !PT ;  /* 0x00000055020e7276 */ /* 0x000fe20007810053 */
[C---:B------:R-:W-:Y:S01]  /*e9f0*/  VIADD R32, R10.reuse, 0x68 ;  /* 0x000000680a207836 */ /* 0x040fe20000000000 */
[----:B------:R-:W-:Y:S01]  /*ea00*/  IABS R62, R62 ;  /* 0x0000003e003e7213 */ /* 0x000fe20000000000 */
[----:B------:R-:W-:-:S02]  /*ea10*/  VIADD R30, R10, 0x69 ;  /* 0x000000690a1e7836 */ /* 0x000fc40000000000 */
[C---:B------:R-:W-:Y:S02]  /*ea20*/  VIADD R28, R10.reuse, 0x70 ;  /* 0x000000700a1c7836 */ /* 0x040fe40000000000 */
[C---:B------:R-:W-:Y:S02]  /*ea30*/  VIADD R26, R10.reuse, 0x71 ;  /* 0x000000710a1a7836 */ /* 0x040fe40000000000 */
[C---:B------:R-:W-:Y:S01]  /*ea40*/  VIADD R24, R10.reuse, 0x78 ;  /* 0x000000780a187836 */ /* 0x040fe20000000000 */
[----:B------:R-:W-:Y:S01]  /*ea50*/  FSEL R151, R147, -INF , !P3 ;  /* 0xff80000093977808 */ /* 0x000fe20005800000 */
[----:B------:R-:W-:Y:S01]  /*ea60*/  VIADD R10, R10, 0x79 ;  /* 0x000000790a0a7836 */ /* 0x000fe20000000000 */
[----:B------:R-:W-:Y:S01]  /*ea70*/  FSEL R127, R42, -INF , !P6 ;  /* 0xff8000002a7f7808 */ /* 0x000fe20007000000 */
[----:B------:R-:W-:Y:S01]  /*ea80*/  IMAD.IADD R42, R3, 0x1, -R34 ;  /* 0x00000001032a7824 */ /* 0x000fe200078e0a22 */
[----:B------:R-:W-:Y:S01]  /*ea90*/  FSEL R147, R41, -INF , !P2 ;  /* 0xff80000029937808 */ /* 0x000fe20005000000 */
[C---:B------:R-:W-:Y:S01]  /*eaa0*/  IMAD.IADD R41, R3.reuse, 0x1, -R32 ;  /* 0x0000000103297824 */ /* 0x040fe200078e0a20 */
[----:B------:R-:W-:Y:S01]  /*eab0*/  FMNMX3.FTZ R14, R14, R87, R69, !PT ;  /* 0x000000570e0e7276 */ /* 0x000fe20007810045 */
[----:B------:R-:W-:Y:S01]  /*eac0*/  IMAD.IADD R40, R3, 0x1, -R30 ;  /* 0x0000000103287824 */ /* 0x000fe200078e0a1e */
[----:B------:R-:W-:Y:S01]  /*ead0*/  FSEL R149, R43, -INF , !P0 ;  /* 0xff8000002b957808 */ /* 0x000fe20004000000 */
[----:B------:R-:W-:Y:S01]  /*eae0*/  IMAD.IADD R38, R3, 0x1, -R28 ;  /* 0x0000000103267824 */ /* 0x000fe200078e0a1c */
[----:B------:R-:W-:Y:S01]  /*eaf0*/  FSEL R193, R193, -INF , !P5 ;  /* 0xff800000c1c17808 */ /* 0x000fe20006800000 */
[----:B------:R-:W-:Y:S01]  /*eb00*/  IMAD.IADD R37, R3, 0x1, -R26 ;  /* 0x0000000103257824 */ /* 0x000fe200078e0a1a */
[----:B------:R-:W-:Y:S01]  /*eb10*/  FSEL R143, R143, -INF , !P3 ;  /* 0xff8000008f8f7808 */ /* 0x000fe20005800000 */
[C---:B------:R-:W-:Y:S01]  /*eb20*/  IMAD.IADD R29, R3.reuse, 0x1, -R24 ;  /* 0x00000001031d7824 */ /* 0x040fe200078e0a18 */
[----:B------:R-:W-:Y:S01]  /*eb30*/  I2FP.F32.S32 R62, R62 ;  /* 0x0000003e003e7245 */ /* 0x000fe20000201400 */
[----:B------:R-:W-:Y:S01]  /*eb40*/  IMAD.IADD R3, R3, 0x1, -R10 ;  /* 0x0000000103037824 */ /* 0x000fe200078e0a0a */
[----:B------:R-:W-:-:S02]  /*eb50*/  FMNMX3.FTZ R14, R14, R7, R75, !PT ;  /* 0x000000070e0e7276 */ /* 0x000fc4000781004b */
[----:B------:R-:W-:Y:S01]  /*eb60*/  ISETP.GE.AND P2, PT, R18, R64, PT ;  /* 0x000000401200720c */ /* 0x000fe20003f46270 */
[----:B------:R-:W-:Y:S01]  /*eb70*/  FFMA.FTZ R167, -R0, R62, R167 ;  /* 0x0000003e00a77223 */ /* 0x000fe200000101a7 */
[----:B------:R-:W-:Y:S02]  /*eb80*/  IABS R18, R3 ;  /* 0x0000000300127213 */ /* 0x000fe40000000000 */
[----:B------:R-:W-:Y:S02]  /*eb90*/  FMNMX3.FTZ R14, R14, R15, R205, !PT ;  /* 0x0000000f0e0e7276 */ /* 0x000fe400078100cd */
[----:B------:R-:W-:Y:S02]  /*eba0*/  I2FP.F32.S32 R18, R18 ;  /* 0x0000001200127245 */ /* 0x000fe40000201400 */
[----:B------:R-:W-:-:S03]  /*ebb0*/  FMNMX3.FTZ R14, R14, R203, R61, !PT ;  /* 0x000000cb0e0e7276 */ /* 0x000fc6000781003d */
[----:B------:R-:W-:Y:S01]  /*ebc0*/  FFMA.FTZ R43, -R0, R18, R53 ;  /* 0x00000012002b7223 */ /* 0x000fe20000010135 */
[----:B------:R-:W-:Y:S02]  /*ebd0*/  FMNMX3.FTZ R18, R14, R201, R123, !PT ;  /* 0x000000c90e127276 */ /* 0x000fe4000781007b */
[----:B------:R-:W-:Y:S02]  /*ebe0*/  FMNMX3.FTZ R14, R8, R81, R79, !PT ;  /* 0x00000051080e7276 */ /* 0x000fe4000781004f */
[----:B------:R-:W-:Y:S02]  /*ebf0*/  FMNMX3.FTZ R18, R18, R195, R115, !PT ;  /* 0x000000c312127276 */ /* 0x000fe40007810073 */
[----:B------:R-:W-:Y:S02]  /*ec00*/  FMNMX3.FTZ R14, R14, R71, R13, !PT ;  /* 0x000000470e0e7276 */ /* 0x000fe4000781000d */
[----:B------:R-:W-:Y:S02]  /*ec10*/  IABS R125, R125 ;  /* 0x0000007d007d7213 */ /* 0x000fe40000000000 */
[----:B------:R-:W-:-:S02]  /*ec20*/  FMNMX3.FTZ R18, R18, R193, R143, !PT ;  /* 0x000000c112127276 */ /* 0x000fc4000781008f */
[----:B------:R-:W-:Y:S02]  /*ec30*/  FMNMX3.FTZ R14, R14, R73, R11, !PT ;  /* 0x000000490e0e7276 */ /* 0x000fe4000781000b */
[----:B------:R-:W-:Y:S02]  /*ec40*/  IABS R42, R42 ;  /* 0x0000002a002a7213 */ /* 0x000fe40000000000 */
[----:B------:R-:W-:Y:S02]  /*ec50*/  IABS R41, R41 ;  /* 0x0000002900297213 */ /* 0x000fe40000000000 */
[----:B------:R-:W-:Y:S02]  /*ec60*/  I2FP.F32.S32 R125, R125 ;  /* 0x0000007d007d7245 */ /* 0x000fe40000201400 */
[----:B------:R-:W-:Y:S02]  /*ec70*/  FSEL R153, R153, -INF , !P0 ;  /* 0xff80000099997808 */ /* 0x000fe40004000000 */
[----:B------:R-:W-:-:S02]  /*ec80*/  FSEL R137, R137, -INF , !P4 ;  /* 0xff80000089897808 */ /* 0x000fc40006000000 */
[-C--:B------:R-:W-:Y:S02]  /*ec90*/  ISETP.GE.AND P3, PT, R22, R64.reuse, PT ;  /* 0x000000401600720c */ /* 0x080fe40003f66270 */
[----:B------:R-:W-:Y:S02]  /*eca0*/  FMNMX3.FTZ R18, R18, R155, R141, !PT ;  /* 0x0000009b12127276 */ /* 0x000fe4000781008d */
[----:B------:R-:W-:Y:S02]  /*ecb0*/  ISETP.GE.AND P0, PT, R12, R64, PT ;  /* 0x000000400c00720c */ /* 0x000fe40003f06270 */
[----:B------:R-:W-:Y:S02]  /*ecc0*/  FMNMX3.FTZ R14, R14, R9, R199, !PT ;  /* 0x000000090e0e7276 */ /* 0x000fe400078100c7 */
[----:B------:R-:W-:Y:S02]  /*ecd0*/  IABS R40, R40 ;  /* 0x0000002800287213 */ /* 0x000fe40000000000 */
[----:B------:R-:W-:-:S02]  /*ece0*/  IABS R38, R38 ;  /* 0x0000002600267213 */ /* 0x000fc40000000000 */
[----:B------:R-:W-:Y:S02]  /*ecf0*/  I2FP.F32.S32 R42, R42 ;  /* 0x0000002a002a7245 */ /* 0x000fe40000201400 */
[----:B------:R-:W-:Y:S01]  /*ed00*/  I2FP.F32.S32 R12, R41 ;  /* 0x00000029000c7245 */ /* 0x000fe20000201400 */
[----:B------:R-:W-:Y:S01]  /*ed10*/  FFMA.FTZ R125, -R0, R125, R165 ;  /* 0x0000007d007d7223 */ /* 0x000fe200000101a5 */
[-C--:B------:R-:W-:Y:S01]  /*ed20*/  ISETP.GE.AND P6, PT, R34, R64.reuse, PT ;  /* 0x000000402200720c */ /* 0x080fe20003fc6270 */
[C---:B------:R-:W-:Y:S01]  /*ed30*/  IMAD.IADD R34, R55.reuse, 0x1, -R34 ;  /* 0x0000000137227824 */ /* 0x040fe200078e0a22 */
[----:B------:R-:W-:Y:S01]  /*ed40*/  ISETP.GE.AND P5, PT, R32, R64, PT ;  /* 0x000000402000720c */ /* 0x000fe20003fa6270 */
[----:B------:R-:W-:Y:S01]  /*ed50*/  IMAD.IADD R32, R55, 0x1, -R32 ;  /* 0x0000000137207824 */ /* 0x000fe200078e0a20 */
[----:B------:R-:W-:Y:S02]  /*ed60*/  FSEL R135, R135, -INF , !P3 ;  /* 0xff80000087877808 */ /* 0x000fe40005800000 */
[----:B------:R-:W-:-:S02]  /*ed70*/  FSEL R133, R167, -INF , !P2 ;  /* 0xff800000a7857808 */ /* 0x000fc40005000000 */
[----:B------:R-:W-:Y:S02]  /*ed80*/  FMNMX3.FTZ R18, R18, R153, R137, !PT ;  /* 0x0000009912127276 */ /* 0x000fe40007810089 */
[----:B------:R-:W-:Y:S01]  /*ed90*/  FMNMX3.FTZ R14, R14, R113, R111, !PT ;  /* 0x000000710e0e7276 */ /* 0x000fe2000781006f */
[C---:B------:R-:W-:Y:S01]  /*eda0*/  FFMA.FTZ R31, -R0.reuse, R42, R31 ;  /* 0x0000002a001f7223 */ /* 0x040fe2000001011f */
[----:B------:R-:W-:Y:S01]  /*edb0*/  I2FP.F32.S32 R40, R40 ;  /* 0x0000002800287245 */ /* 0x000fe20000201400 */
[----:B------:R-:W-:Y:S01]  /*edc0*/  FFMA.FTZ R12, -R0, R12, R47 ;  /* 0x0000000c000c7223 */ /* 0x000fe2000001012f */
[----:B------:R-:W-:Y:S02]  /*edd0*/  I2FP.F32.S32 R38, R38 ;  /* 0x0000002600267245 */ /* 0x000fe40000201400 */
[----:B------:R-:W-:Y:S02]  /*ede0*/  IABS R37, R37 ;  /* 0x0000002500257213 */ /* 0x000fe40000000000 */
[----:B------:R-:W-:-:S02]  /*edf0*/  IABS R29, R29 ;  /* 0x0000001d001d7213 */ /* 0x000fc40000000000 */
[----:B------:R-:W-:Y:S02]  /*ee00*/  FSEL R129, R16, -INF , !P1 ;  /* 0xff80000010817808 */ /* 0x000fe40004800000 */
[----:B------:R-:W-:Y:S02]  /*ee10*/  FSEL R109, R63, -INF , !P0 ;  /* 0xff8000003f6d7808 */ /* 0x000fe40004000000 */
[----:B------:R-:W-:Y:S02]  /*ee20*/  FMNMX3.FTZ R18, R18, R135, R133, !PT ;  /* 0x0000008712127276 */ /* 0x000fe40007810085 */
[----:B------:R-:W-:Y:S01]  /*ee30*/  FMNMX3.FTZ R14, R14, R197, R191, !PT ;  /* 0x000000c50e0e7276 */ /* 0x000fe200078100bf */
[C---:B------:R-:W-:Y:S01]  /*ee40*/  FFMA.FTZ R33, -R0.reuse, R40, R33 ;  /* 0x0000002800217223 */ /* 0x040fe20000010121 */
[----:B------:R-:W-:Y:S01]  /*ee50*/  FSEL R125, R125, -INF , !P4 ;  /* 0xff8000007d7d7808 */ /* 0x000fe20006000000 */
[----:B------:R-:W-:Y:S01]  /*ee60*/  FFMA.FTZ R49, -R0, R38, R49 ;  /* 0x0000002600317223 */ /* 0x000fe20000010131 */
[----:B------:R-:W-:-:S02]  /*ee70*/  IABS R16, R34 ;  /* 0x0000002200107213 */ /* 0x000fc40000000000 */
[----:B------:R-:W-:Y:S02]  /*ee80*/  I2FP.F32.S32 R47, R37 ;  /* 0x00000025002f7245 */ /* 0x000fe40000201400 */
[----:B------:R-:W-:Y:S02]  /*ee90*/  I2FP.F32.S32 R22, R29 ;  /* 0x0000001d00167245 */ /* 0x000fe40000201400 */
[----:B------:R-:W-:Y:S02]  /*eea0*/  IABS R32, R32 ;  /* 0x0000002000207213 */ /* 0x000fe40000000000 */
[-C--:B------:R-:W-:Y:S01]  /*eeb0*/  ISETP.GE.AND P4, PT, R30, R64.reuse, PT ;  /* 0x000000401e00720c */ /* 0x080fe20003f86270 */
[----:B------:R-:W-:Y:S01]  /*eec0*/  IMAD.IADD R30, R55, 0x1, -R30 ;  /* 0x00000001371e7824 */ /* 0x000fe200078e0a1e */
[----:B------:R-:W-:Y:S02]  /*eed0*/  FSEL R121, R77, -INF , !P3 ;  /* 0xff8000004d797808 */ /* 0x000fe40005800000 */
[----:B------:R-:W-:-:S02]  /*eee0*/  ISETP.GE.AND P3, PT, R28, R64, PT ;  /* 0x000000401c00720c */ /* 0x000fc40003f66270 */
[----:B------:R-:W-:Y:S02]  /*eef0*/  FSEL R107, R31, -INF , !P6 ;  /* 0xff8000001f6b7808 */ /* 0x000fe40007000000 */
[----:B------:R-:W-:Y:S02]  /*ef00*/  FSEL R105, R12, -INF , !P5 ;  /* 0xff8000000c697808 */ /* 0x000fe40006800000 */
[----:B------:R-:W-:Y:S02]  /*ef10*/  FMNMX3.FTZ R18, R18, R129, R109, !PT ;  /* 0x0000008112127276 */ /* 0x000fe4000781006d */
[----:B------:R-:W-:Y:S02]  /*ef20*/  FSEL R119, R119, -INF , !P2 ;  /* 0xff80000077777808 */ /* 0x000fe40005000000 */
[----:B------:R-:W-:Y:S01]  /*ef30*/  FMNMX3.FTZ R14, R14, R139, R127, !PT ;  /* 0x0000008b0e0e7276 */ /* 0x000fe2000781007f */
[----:B------:R-:W-:Y:S01]  /*ef40*/  FFMA.FTZ R47, -R0, R47, R51 ;  /* 0x0000002f002f7223 */ /* 0x000fe20000010133 */
[----:B------:R-:W-:Y:S01]  /*ef50*/  ISETP.GE.AND P2, PT, R26, R64, PT ;  /* 0x000000401a00720c */ /* 0x000fe20003f46270 */
[C---:B------:R-:W-:Y:S01]  /*ef60*/  IMAD.IADD R26, R55.reuse, 0x1, -R26 ;  /* 0x00000001371a7824 */ /* 0x040fe200078e0a1a */
[----:B------:R-:W-:Y:S01]  /*ef70*/  I2FP.F32.S32 R16, R16 ;  /* 0x0000001000107245 */ /* 0x000fe20000201400 */
[----:B------:R-:W-:Y:S01]  /*ef80*/  FFMA.FTZ R27, -R0, R22, R27 ;  /* 0x00000016001b7223 */ /* 0x000fe2000001011b */
[----:B------:R-:W-:Y:S01]  /*ef90*/  I2FP.F32.S32 R3, R32 ;  /* 0x0000002000037245 */ /* 0x000fe20000201400 */
[----:B------:R-:W-:Y:S01]  /*efa0*/  IMAD.IADD R28, R55, 0x1, -R28 ;  /* 0x00000001371c7824 */ /* 0x000fe200078e0a1c */
[----:B------:R-:W-:-:S02]  /*efb0*/  FSEL R117, R117, -INF , !P1 ;  /* 0xff80000075757808 */ /* 0x000fc40004800000 */
[----:B------:R-:W-:Y:S02]  /*efc0*/  ISETP.GE.AND P1, PT, R24, R64, PT ;  /* 0x000000401800720c */ /* 0x000fe40003f26270 */
[----:B------:R-:W-:Y:S02]  /*efd0*/  FSEL R103, R33, -INF , !P4 ;  /* 0xff80000021677808 */ /* 0x000fe40006000000 */
[----:B------:R-:W-:Y:S02]  /*efe0*/  FSEL R49, R49, -INF , !P3 ;  /* 0xff80000031317808 */ /* 0x000fe40005800000 */
[----:B------:R-:W-:Y:S02]  /*eff0*/  FMNMX3.FTZ R18, R18, R107, R105, !PT ;  /* 0x0000006b12127276 */ /* 0x000fe40007810069 */
[----:B------:R-:W-:Y:S02]  /*f000*/  IABS R30, R30 ;  /* 0x0000001e001e7213 */ /* 0x000fe40000000000 */
[----:B------:R-:W-:Y:S01]  /*f010*/  FMNMX3.FTZ R14, R14, R175, R151, !PT ;  /* 0x000000af0e0e7276 */ /* 0x000fe20007810097 */
[C---:B------:R-:W-:Y:S01]  /*f020*/  FFMA.FTZ R16, -R0.reuse, R16, R45 ;  /* 0x0000001000107223 */ /* 0x040fe2000001012d */
[----:B------:R-:W-:Y:S01]  /*f030*/  FSEL R63, R57, -INF , !P0 ;  /* 0xff800000393f7808 */ /* 0x000fe20004000000 */
[----:B------:R-:W-:Y:S01]  /*f040*/  FFMA.FTZ R35, -R0, R3, R35 ;  /* 0x0000000300237223 */ /* 0x000fe20000010123 */
[----:B------:R-:W-:Y:S01]  /*f050*/  ISETP.GE.AND P0, PT, R10, R64, PT ;  /* 0x000000400a00720c */ /* 0x000fe20003f06270 */
[----:B------:R-:W-:Y:S01]  /*f060*/  IMAD.IADD R10, R55, 0x1, -R10 ;  /* 0x00000001370a7824 */ /* 0x000fe200078e0a0a */
[----:B------:R-:W-:-:S02]  /*f070*/  IABS R3, R26 ;  /* 0x0000001a00037213 */ /* 0x000fc40000000000 */
[----:B------:R-:W-:Y:S02]  /*f080*/  FSEL R47, R47, -INF , !P2 ;  /* 0xff8000002f2f7808 */ /* 0x000fe40005000000 */
[----:B------:R-:W-:Y:S02]  /*f090*/  FSEL R45, R27, -INF , !P1 ;  /* 0xff8000001b2d7808 */ /* 0x000fe40004800000 */
[----:B------:R-:W-:Y:S01]  /*f0a0*/  FMNMX3.FTZ R18, R18, R103, R49, !PT ;  /* 0x0000006712127276 */ /* 0x000fe20007810031 */
[----:B------:R-:W-:Y:S01]  /*f0b0*/  IMAD.IADD R24, R55, 0x1, -R24 ;  /* 0x0000000137187824 */ /* 0x000fe200078e0a18 */
[----:B------:R-:W-:Y:S01]  /*f0c0*/  IABS R22, R28 ;  /* 0x0000001c00167213 */ /* 0x000fe20000000000 */
[----:B------:R-:W-:Y:S01]  /*f0d0*/  IMAD.MOV.U32 R28, RZ, RZ, R30 ;  /* 0x000000ffff1c7224 */ /* 0x000fe200078e001e */
[----:B------:R-:W-:Y:S02]  /*f0e0*/  FMNMX3.FTZ R14, R14, R147, R145, !PT ;  /* 0x000000930e0e7276 */ /* 0x000fe40007810091 */
[----:B------:R-:W-:-:S02]  /*f0f0*/  I2FP.F32.S32 R12, R3 ;  /* 0x00000003000c7245 */ /* 0x000fc40000201400 */
[----:B------:R-:W-:Y:S02]  /*f100*/  FSEL R43, R43, -INF , !P0 ;  /* 0xff8000002b2b7808 */ /* 0x000fe40004000000 */
[----:B------:R-:W-:Y:S02]  /*f110*/  FMNMX3.FTZ R18, R18, R47, R45, !PT ;  /* 0x0000002f12127276 */ /* 0x000fe4000781002d */
[----:B------:R-:W-:Y:S02]  /*f120*/  IABS R10, R10 ;  /* 0x0000000a000a7213 */ /* 0x000fe40000000000 */
[----:B------:R-:W-:Y:S02]  /*f130*/  FMNMX3.FTZ R14, R14, R149, R125, !PT ;  /* 0x000000950e0e7276 */ /* 0x000fe4000781007d */
[----:B------:R-:W-:Y:S02]  /*f140*/  I2FP.F32.S32 R28, R28 ;  /* 0x0000001c001c7245 */ /* 0x000fe40000201400 */
[----:B------:R-:W-:-:S02]  /*f150*/  I2FP.F32.S32 R22, R22 ;  /* 0x0000001600167245 */ /* 0x000fc40000201400 */
[----:B------:R-:W-:Y:S01]  /*f160*/  IABS R24, R24 ;  /* 0x0000001800187213 */ /* 0x000fe20000000000 */
[----:B------:R-:W-:Y:S01]  /*f170*/  FFMA.FTZ R12, -R0, R12, R17 ;  /* 0x0000000c000c7223 */ /* 0x000fe20000010111 */
[----:B------:R-:W-:Y:S01]  /*f180*/  FMNMX.FTZ R3, R43, R18, !PT ;  /* 0x000000122b037209 */ /* 0x000fe20007810000 */
[----:B------:R-:W-:Y:S01]  /*f190*/  IMAD.MOV.U32 R17, RZ, RZ, R10 ;  /* 0x000000ffff117224 */ /* 0x000fe200078e000a */
        /* <DEDUP_REMOVED lines=8> */
[----:B------:R-:W-:Y:S01]  /*f220*/  I2FP.F32.S32 R14, R17 ;  /* 0x00000011000e7245 */ /* 0x000fe20000201400 */
[----:B------:R-:W1:Y:S01]  /*f230*/  SHFL.BFLY PT, R10, R3, 0x2, 0x1f ;  /* 0x0c401f00030a7f89 */ /* 0x000e6200000e0000 */
        /* <DEDUP_REMOVED lines=15> */
[----:B-1----:R-:W-:Y:S01]  /*f330*/  FMNMX.FTZ R3, R14, R3, !PT ;  /* 0x000000030e037209 */ /* 0x002fe20007810000 */
[----:B------:R-:W-:-:S03]  /*f340*/  IMAD.IADD R167, R67, 0x1, R66 ;  /* 0x0000000143a77824 */ /* 0x000fc600078e0242 */
[----:B------:R-:W-:Y:S01]  /*f350*/  FSETP.NEU.FTZ.AND P0, PT, R3, -INF , PT ;  /* 0xff8000000300780b */ /* 0x000fe20003f1d000 */
[----:B--2---:R-:W-:Y:S01]  /*f360*/  FMUL.FTZ R34, R25, R3 ;  /* 0x0000000319227220 */ /* 0x004fe20000410000 */
[----:B------:R-:W-:-:S04]  /*f370*/  LEA R167, R167, UR6, 0x1 ;  /* 0x00000006a7a77c11 */ /* 0x000fc8000f8e08ff */
[----:B------:R-:W-:Y:S01]  /*f380*/  FSEL R34, R34, RZ, P0 ;  /* 0x000000ff22227208 */ /* 0x000fe20000000000 */
[--C-:B------:R-:W-:Y:S01]  /*f390*/  IMAD.IADD R166, R4, 0x1, R167.reuse ;  /* 0x0000000104a67824 */ /* 0x100fe200078e02a7 */
[----:B------:R-:W1:Y:S03]  /*f3a0*/  LDSM.16.MT88.4 R92, [R167+0x6000] ;  /* 0x00600000a75c783b */ /* 0x000e660000004200 */
[-CC-:B------:R-:W-:Y:S01]  /*f3b0*/  FFMA.FTZ R19, R2, R25.reuse, -R34.reuse ;  /* 0x0000001902137223 */ /* 0x180fe20000010822 */
[--C-:B------:R-:W-:Y:S01]  /*f3c0*/  FFMA.FTZ R18, R85, R25, -R34.reuse ;  /* 0x0000001955127223 */ /* 0x100fe20000010822 */
[----:B---3--:R-:W-:Y:S01]  /*f3d0*/  FMNMX.FTZ R2, R10, R5, !PT ;  /* 0x000000050a027209 */ /* 0x008fe20007810000 */
[----:B------:R-:W-:Y:S01]  /*f3e0*/  FFMA.FTZ R16, R87, R25, -R34 ;  /* 0x0000001957107223 */ /* 0x000fe20000010822 */
[----:B------:R-:W-:Y:S01]  /*f3f0*/  IMAD.IADD R165, R6, 0x1, R167 ;  /* 0x0000000106a57824 */ /* 0x000fe200078e02a7 */
[----:B------:R-:W2:Y:S01]  /*f400*/  LDSM.16.MT88.4 R84, [R166+0x6000] ;  /* 0x00600000a654783b */ /* 0x000ea20000004200 */
[----:B------:R-:W-:Y:S01]  /*f410*/  FSETP.NEU.FTZ.AND P0, PT, R2, -INF , PT ;  /* 0xff8000000200780b */ /* 0x000fe20003f1d000 */
[----:B------:R-:W-:Y:S01]  /*f420*/  FMUL.FTZ R22, R25, R2 ;  /* 0x0000000219167220 */ /* 0x000fe20000410000 */
[----:B------:R-:W-:-:S04]  /*f430*/  IMAD.IADD R164, R4, 0x1, R165 ;  /* 0x0000000104a47824 */ /* 0x000fc800078e02a5 */
[----:B------:R-:W-:Y:S01]  /*f440*/  FSEL R22, R22, RZ, P0 ;  /* 0x000000ff16167208 */ /* 0x000fe20000000000 */
[-CC-:B------:R-:W-:Y:S01]  /*f450*/  FFMA.FTZ R17, R83, R25.reuse, -R34.reuse ;  /* 0x0000001953117223 */ /* 0x180fe20000010822 */
[-C--:B------:R-:W-:Y:S02]  /*f460*/  FFMA.FTZ R30, R7, R25.reuse, -R34 ;  /* 0x00000019071e7223 */ /* 0x080fe40000010822 */
[----:B------:R-:W-:Y:S01]  /*f470*/  LDSM.16.MT88.4 R4, [R164+0x6000] ;  /* 0x00600000a404783b */ /* 0x000fe20000004200 */
[-CC-:B------:R-:W-:Y:S01]  /*f480*/  FFMA.FTZ R53, R8, R25.reuse, -R22.reuse ;  /* 0x0000001908357223 */ /* 0x180fe20000010816 */
[-CC-:B------:R-:W-:Y:S01]  /*f490*/  FFMA.FTZ R36, R81, R25.reuse, -R22.reuse ;  /* 0x0000001951247223 */ /* 0x180fe20000010816 */
[-CC-:B------:R-:W-:Y:S01]  /*f4a0*/  FFMA.FTZ R51, R79, R25.reuse, -R22.reuse ;  /* 0x000000194f337223 */ /* 0x180fe20000010816 */
[-C--:B------:R-:W-:Y:S01]  /*f4b0*/  FFMA.FTZ R32, R71, R25.reuse, -R22 ;  /* 0x0000001947207223 */ /* 0x080fe20000010816 */
[----:B------:R-:W3:Y:S01]  /*f4c0*/  LDSM.16.MT88.4 R76, [R165+0x6000] ;  /* 0x00600000a54c783b */ /* 0x000ee20000004200 */
[----:B------:R-:W-:Y:S01]  /*f4d0*/  MUFU.EX2 R19, R19 ;  /* 0x0000001300137308 */ /* 0x000fe20000000800 */
[-C--:B------:R-:W-:Y:S01]  /*f4e0*/  FFMA.FTZ R26, R15, R25.reuse, -R34 ;  /* 0x000000190f1a7223 */ /* 0x080fe20000010822 */
[----:B------:R-:W-:-:S02]  /*f4f0*/  FFMA.FTZ R39, R13, R25, -R22 ;  /* 0x000000190d277223 */ /* 0x000fc40000010816 */
[----:B------:R-:W4:Y:S04]  /*f500*/  LDSM.16.MT88.4 R12, [R167+0x6800] ;  /* 0x00680000a70c783b */ /* 0x000f280000004200 */
[----:B------:R-:W5:Y:S01]  /*f510*/  MUFU.EX2 R18, R18 ;  /* 0x0000001200127308 */ /* 0x000f620000000800 */
[----:B------:R-:W-:-:S07]  /*f520*/  FFMA.FTZ R31, R11, R25, -R22 ;  /* 0x000000190b1f7223 */ /* 0x000fce0000010816 */
[----:B------:R-:W-:Y:S01]  /*f530*/  MUFU.EX2 R17, R17 ;  /* 0x0000001100117308 */ /* 0x000fe20000000800 */
[-C--:B------:R-:W-:Y:S02]  /*f540*/  FFMA.FTZ R24, R9, R25.reuse, -R22 ;  /* 0x0000001909187223 */ /* 0x080fe40000010816 */
[----:B------:R-:W4:Y:S05]  /*f550*/  LDSM.16.MT88.4 R8, [R166+0x6800] ;  /* 0x00680000a608783b */ /* 0x000f2a0000004200 */
[----:B------:R-:W1:Y:S08]  /*f560*/  MUFU.EX2 R16, R16 ;  /* 0x0000001000107308 */ /* 0x000e700000000800 */
[----:B------:R-:W-:Y:S08]  /*f570*/  MUFU.EX2 R53, R53 ;  /* 0x0000003500357308 */ /* 0x000ff00000000800 */
[----:B------:R-:W2:Y:S08]  /*f580*/  MUFU.EX2 R36, R36 ;  /* 0x0000002400247308 */ /* 0x000eb00000000800 */
[----:B------:R-:W-:Y:S08]  /*f590*/  MUFU.EX2 R51, R51 ;  /* 0x0000003300337308 */ /* 0x000ff00000000800 */
[----:B------:R-:W3:Y:S01]  /*f5a0*/  MUFU.EX2 R32, R32 ;  /* 0x0000002000207308 */ /* 0x000ee20000000800 */
[-CC-:B------:R-:W-:Y:S01]  /*f5b0*/  FFMA.FTZ R41, R69, R25.reuse, -R34.reuse ;  /* 0x0000001945297223 */ /* 0x180fe20000010822 */
[-C--:B------:R-:W-:Y:S01]  /*f5c0*/  FFMA.FTZ R35, R75, R25.reuse, -R34 ;  /* 0x000000194b237223 */ /* 0x080fe20000010822 */
[----:B------:R-:W-:Y:S01]  /*f5d0*/  FFMA.FTZ R28, R73, R25, -R22 ;  /* 0x00000019491c7223 */ /* 0x000fe20000010816 */
[----:B-----5:R-:W-:-:S02]  /*f5e0*/  F2FP.BF16.F32.PACK_AB R68, R18, R19 ;  /* 0x000000131244723e */ /* 0x020fc400000010ff */
[----:B-1----:R-:W-:Y:S02]  /*f5f0*/  F2FP.BF16.F32.PACK_AB R70, R16, R17 ;  /* 0x000000111046723e */ /* 0x002fe400000010ff */
[----:B--2---:R-:W-:Y:S01]  /*f600*/  F2FP.BF16.F32.PACK_AB R69, R36, R53 ;  /* 0x000000352445723e */ /* 0x004fe200000010ff */
[----:B------:R-:W-:Y:S01]  /*f610*/  MUFU.EX2 R41, R41 ;  /* 0x0000002900297308 */ /* 0x000fe20000000800 */
[----:B---3--:R-:W-:-:S07]  /*f620*/  F2FP.BF16.F32.PACK_AB R71, R32, R51 ;  /* 0x000000332047723e */ /* 0x008fce00000010ff */
        /* <DEDUP_REMOVED lines=156> */
[-C--:B------:R-:W-:Y:S01]  /*fff0*/  FFMA.FTZ R105, R105, R25.reuse, -R34 ;  /* 0x0000001969697223 */ /* 0x080fe20000010822 */
[----:B------:R-:W-:Y:S01]  /*10000*/  FADD.FTZ R17, R17, R18 ;  /* 0x0000001211117221 */ /* 0x000fe20000010000 */
        /* <DEDUP_REMOVED lines=11> */
[----:B------:R-:W-:Y:S01]  /*100c0*/  FADD.FTZ R114, R16, R17 ;  /* 0x0000001110727221 */ /* 0x000fe20000010000 */
[----:B------:R-:W-:Y:S02]  /*100d0*/  MUFU.EX2 R108, R108 ;  /* 0x0000006c006c7308 */ /* 0x000fe40000000800 */
[----:B------:R-:W3:Y:S06]  /*100e0*/  LDSM.16.MT88.4 R16, [R165+0x9000] ;  /* 0x00900000a510783b */ /* 0x000eec0000004200 */
[----:B------:R-:W-:Y:S08]  /*100f0*/  MUFU.EX2 R107, R107 ;  /* 0x0000006b006b7308 */ /* 0x000ff00000000800 */
[----:B------:R-:W-:Y:S08]  /*10100*/  MUFU.EX2 R105, R105 ;  /* 0x0000006900697308 */ /* 0x000ff00000000800 */
[----:B------:R-:W4:Y:S08]  /*10110*/  MUFU.EX2 R106, R106 ;  /* 0x0000006a006a7308 */ /* 0x000f300000000800 */
[----:B------:R-:W-:Y:S08]  /*10120*/  MUFU.EX2 R63, R63 ;  /* 0x0000003f003f7308 */ /* 0x000ff00000000800 */
[----:B------:R-:W5:Y:S08]  /*10130*/  MUFU.EX2 R112, R112 ;  /* 0x0000007000707308 */ /* 0x000f700000000800 */
[----:B------:R-:W-:Y:S08]  /*10140*/  MUFU.EX2 R57, R57 ;  /* 0x0000003900397308 */ /* 0x000ff00000000800 */
[----:B------:R-:W1:Y:S01]  /*10150*/  MUFU.EX2 R110, R110 ;  /* 0x0000006e006e7308 */ /* 0x000e620000000800 */
[----:B------:R-:W-:Y:S01]  /*10160*/  FADD.FTZ R4, R53, R36 ;  /* 0x0000002435047221 */ /* 0x000fe20000010000 */
[----:B----4-:R-:W-:-:S02]  /*10170*/  F2FP.BF16.F32.PACK_AB R6, R106, R105 ;  /* 0x000000696a06723e */ /* 0x010fc400000010ff */
[----:B-----5:R-:W-:Y:S01]  /*10180*/  F2FP.BF16.F32.PACK_AB R5, R112, R63 ;  /* 0x0000003f7005723e */ /* 0x020fe200000010ff */
[----:B------:R-:W-:Y:S01]  /*10190*/  FADD.FTZ R51, R51, R4 ;  /* 0x0000000433337221 */ /* 0x000fe20000010000 */
[----:B------:R-:W-:Y:S02]  /*101a0*/  F2FP.BF16.F32.PACK_AB R4, R107, R108 ;  /* 0x0000006c6b04723e */ /* 0x000fe400000010ff */
[----:B-1----:R-:W-:-:S07]  /*101b0*/  F2FP.BF16.F32.PACK_AB R7, R110, R57 ;  /* 0x000000396e07723e */ /* 0x002fce00000010ff */
[C---:B------:R-:W-:Y:S08]  /*101c0*/  HMMA.16816.F32.BF16 R96, R4.reuse, R12, R96 ;  /* 0x0000000c0460723c */ /* 0x040ff00000041860 */
[----:B------:R-:W-:Y:S01]  /*101d0*/  HMMA.16816.F32.BF16 R92, R4, R14, R92 ;  /* 0x0000000e045c723c */ /* 0x000fe2000004185c */
[----:B------:R-:W1:Y:S01]  /*101e0*/  LDSM.16.MT88.4 R12, [R164+0x9000] ;  /* 0x00900000a40c783b */ /* 0x000e620000004200 */
[----:B------:R-:W-:-:S06]  /*101f0*/  FADD.FTZ R41, R41, R114 ;  /* 0x0000007229297221 */ /* 0x000fcc0000010000 */
[----:B--2---:R-:W-:Y:S01]  /*10200*/  HMMA.16816.F32.BF16 R88, R4, R8, R88 ;  /* 0x000000080458723c */ /* 0x004fe20000041858 */
[----:B------:R-:W-:-:S04]  /*10210*/  FADD.FTZ R8, R32, R51 ;  /* 0x0000003320087221 */ /* 0x000fc80000010000 */
[----:B------:R-:W-:Y:S01]  /*10220*/  FADD.FTZ R39, R39, R8 ;  /* 0x0000000827277221 */ /* 0x000fe20000010000 */
[----:B------:R-:W-:-:S03]  /*10230*/  FADD.FTZ R30, R30, R41 ;  /* 0x000000291e1e7221 */ /* 0x000fc60000010000 */
[----:B------:R-:W-:Y:S01]  /*10240*/  FADD.FTZ R28, R28, R39 ;  /* 0x000000271c1c7221 */ /* 0x000fe20000010000 */
[----:B---3--:R-:W-:Y:S01]  /*10250*/  HMMA.16816.F32.BF16 R80, R4, R16, R80 ;  /* 0x000000100450723c */ /* 0x008fe20000041850 */
[----:B------:R-:W-:Y:S02]  /*10260*/  FADD.FTZ R35, R35, R30 ;  /* 0x0000001e23237221 */ /* 0x000fe40000010000 */
[----:B------:R-:W-:-:S05]  /*10270*/  FADD.FTZ R17, R31, R28 ;  /* 0x0000001c1f117221 */ /* 0x000fca0000010000 */
[C---:B------:R-:W-:Y:S01]  /*10280*/  HMMA.16816.F32.BF16 R84, R4.reuse, R10, R84 ;  /* 0x0000000a0454723c */ /* 0x040fe20000041854 */
[----:B------:R-:W2:Y:S01]  /*10290*/  LDSM.16.MT88.4 R8, [R167+0x9800] ;  /* 0x00980000a708783b */ /* 0x000ea20000004200 */
[----:B------:R-:W-:Y:S01]  /*102a0*/  FADD.FTZ R16, R26, R35 ;  /* 0x000000231a107221 */ /* 0x000fe20000010000 */
[----:B------:R-:W-:Y:S01]  /*102b0*/  FADD.FTZ R17, R24, R17 ;  /* 0x0000001118117221 */ /* 0x000fe20000010000 */
[-C--:B------:R-:W-:Y:S02]  /*102c0*/  FFMA.FTZ R36, R45, R25.reuse, -R34 ;  /* 0x000000192d247223 */ /* 0x080fe40000010822 */
[----:B------:R-:W-:Y:S01]  /*102d0*/  FADD.FTZ R67, R67, R16 ;  /* 0x0000001043437221 */ /* 0x000fe20000010000 */
[----:B------:R-:W-:Y:S01]  /*102e0*/  FADD.FTZ R44, R44, R17 ;  /* 0x000000112c2c7221 */ /* 0x000fe20000010000 */
[----:B------:R-:W-:Y:S01]  /*102f0*/  HMMA.16816.F32.BF16 R76, R4, R18, R76 ;  /* 0x00000012044c723c */ /* 0x000fe2000004184c */
[----:B------:R-:W3:Y:S01]  /*10300*/  LDSM.16.MT88.4 R16, [R166+0x9800] ;  /* 0x00980000a610783b */ /* 0x000ee20000004200 */
[-C--:B------:R-:W-:Y:S01]  /*10310*/  FFMA.FTZ R45, R43, R25.reuse, -R34 ;  /* 0x000000192b2d7223 */ /* 0x080fe20000010822 */
[-CC-:B------:R-:W-:Y:S01]  /*10320*/  FFMA.FTZ R33, R33, R25.reuse, -R22.reuse ;  /* 0x0000001921217223 */ /* 0x180fe20000010816 */
[-C--:B------:R-:W-:Y:S01]  /*10330*/  FFMA.FTZ R191, R27, R25.reuse, -R22 ;  /* 0x000000191bbf7223 */ /* 0x080fe20000010816 */
        /* <DEDUP_REMOVED lines=86> */
.L_x_12844:
        /* <DEDUP_REMOVED lines=77> */
.L_x_12839:
[----:B------:R-:W-:Y:S05]  /*10d70*/  BSYNC.RECONVERGENT B0 ;  /* 0x0000000000007941 */ /* 0x000fea0003800200 */
.L_x_12838:
        /* <DEDUP_REMOVED lines=177> */
[----:B------:R1:W1:Y:S01]  /*11890*/  MUFU.TANH R203, R14 ;  /* 0x0000000e00cb7308 */ /* 0x0002620000002400 */
        /* <DEDUP_REMOVED lines=40> */
[-C--:B---3--:R-:W-:Y:S01]  /*11b20*/  FMUL.FTZ R12, R40, R2.reuse ;  /* 0x00000002280c7220 */ /* 0x088fe20000410000 */
[-C--:B------:R-:W-:Y:S01]  /*11b30*/  FMUL.FTZ R41, R41, R2.reuse ;  /* 0x0000000229297220 */ /* 0x080fe20000410000 */
[-C--:B------:R-:W-:Y:S06]  /*11b40*/  FMUL.FTZ R43, R43, R2.reuse ;  /* 0x000000022b2b7220 */ /* 0x080fec0000410000 */
[----:B------:R-:W3:Y:S01]  /*11b50*/  MUFU.TANH R152, R38 ;  /* 0x0000002600987308 */ /* 0x000ee20000002400 */
[C---:B-----5:R-:W-:Y:S09]  /*11b60*/  HMMA.16816.F32.BF16 R44, R116.reuse, R8, R44 ;  /* 0x00000008742c723c */ /* 0x060ff2000004182c */
[----:B------:R-:W1:Y:S01]  /*11b70*/  MUFU.TANH R192, R39 ;  /* 0x0000002700c07308 */ /* 0x000e620000002400 */
[C---:B------:R-:W-:Y:S01]  /*11b80*/  HMMA.16816.F32.BF16 R48, R116.reuse, R10, R48 ;  /* 0x0000000a7430723c */ /* 0x040fe20000041830 */
[----:B------:R-:W5:Y:S01]  /*11b90*/  LDSM.16.M88.4 R8, [R156+0x5800] ;  /* 0x005800009c08783b */ /* 0x000f620000000200 */
[----:B------:R-:W-:Y:S07]  /*11ba0*/  DEPBAR.LE SB0, 0x0 ;  /* 0x000080000000791a */ /* 0x000fee0000000000 */
[----:B------:R-:W3:Y:S01]  /*11bb0*/  MUFU.TANH R154, R42 ;  /* 0x0000002a009a7308 */ /* 0x000ee20000002400 */
[C---:B--2---:R-:W-:Y:S09]  /*11bc0*/  HMMA.16816.F32.BF16 R52, R116.reuse, R4, R52 ;  /* 0x000000047434723c */ /* 0x044ff20000041834 */
[----:B------:R-:W2:Y:S01]  /*11bd0*/  MUFU.TANH R19, R19 ;  /* 0x0000001300137308 */ /* 0x000ea20000002400 */
[----:B------:R-:W-:Y:S01]  /*11be0*/  BAR.SYNC.DEFER_BLOCKING 0x0 ;  /* 0x0000000000007b1d */ /* 0x000fe20000010000 */
[C---:B------:R-:W-:Y:S03]  /*11bf0*/  HMMA.16816.F32.BF16 R56, R116.reuse, R6, R56 ;  /* 0x000000067438723c */ /* 0x040fe60000041838 */
[-C--:B------:R-:W-:Y:S01]  /*11c00*/  FMUL.FTZ R4, R48, R2.reuse ;  /* 0x0000000230047220 */ /* 0x080fe20000410000 */
[-C--:B-1----:R-:W-:Y:S01]  /*11c10*/  FMUL.FTZ R14, R44, R2.reuse ;  /* 0x000000022c0e7220 */ /* 0x082fe20000410000 */
        /* <DEDUP_REMOVED lines=28> */
[----:B------:R-:W1:Y:S01]  /*11de0*/  MUFU.TANH R212, R212 ;  /* 0x000000d400d47308 */ /* 0x000e620000002400 */
[-C--:B------:R-:W-:Y:S01]  /*11df0*/  FMUL.FTZ R37, R67, R2.reuse ;  /* 0x0000000243257220 */ /* 0x080fe20000410000 */
[----:B-----5:R-:W-:Y:S08]  /*11e00*/  FMUL.FTZ R6, R64, R2 ;  /* 0x0000000240067220 */ /* 0x020ff00000410000 */
[----:B------:R1:W1:Y:S10]  /*11e10*/  MUFU.TANH R210, R25 ;  /* 0x0000001900d27308 */ /* 0x0002740000002400 */
        /* <DEDUP_REMOVED lines=111> */
.L_x_12843:
[----:B------:R-:W-:Y:S05]  /*12510*/  BSYNC.RECONVERGENT B0 ;  /* 0x0000000000007941 */ /* 0x000fea0003800200 */
.L_x_12842:
        /* <DEDUP_REMOVED lines=57> */
.L_x_12841:
[----:B------:R-:W-:Y:S05]  /*128b0*/  BSYNC.RECONVERGENT B1 ;  /* 0x0000000000017941 */ /* 0x000fea0003800200 */
.L_x_12840:
[----:B-1----:R-:W3:Y:S01]  /*128c0*/  LD.E R36, desc[UR4][R100.64+0xdc] ;  /* 0x0000dc0464247980 */ /* 0x002ee2000c101900 */
[----:B--2---:R-:W-:Y:S02]  /*128d0*/  IABS R3, R186 ;  /* 0x000000ba00037213 */ /* 0x004fe40000000000 */
[C---:B------:R-:W-:Y:S01]  /*128e0*/  IADD3 R2, PT, PT, R186.reuse, -0x8, RZ ;  /* 0xfffffff8ba027810 */ /* 0x040fe20007ffe0ff */
[----:B------:R-:W-:Y:S01]  /*128f0*/  LDSM.16.MT88.4 R28, [R165+0x6000] ;  /* 0x00600000a51c783b */ /* 0x000fe20000004200 */
[----:B------:R-:W-:Y:S02]  /*12900*/  I2FP.F32.S32 R3, R3 ;  /* 0x0000000300037245 */ /* 0x000fe40000201400 */
[----:B------:R-:W-:Y:S02]  /*12910*/  IABS R2, R2 ;  /* 0x0000000200027213 */ /* 0x000fe40000000000 */
[----:B------:R-:W-:Y:S01]  /*12920*/  IADD3 R11, PT, PT, R186, -0x29, RZ ;  /* 0xffffffd7ba0b7810 */ /* 0x000fe20007ffe0ff */
[----:B------:R-:W-:Y:S01]  /*12930*/  FFMA.FTZ R153, -R0, R3, R153 ;  /* 0x0000000300997223 */ /* 0x000fe20000010199 */
[----:B------:R-:W-:Y:S01]  /*12940*/  IADD3 R3, PT, PT, R186, -0x10, RZ ;  /* 0xfffffff0ba037810 */ /* 0x000fe20007ffe0ff */
[----:B------:R-:W-:Y:S01]  /*12950*/  LDSM.16.MT88.4 R48, [R164+0x6000] ;  /* 0x00600000a430783b */ /* 0x000fe20000004200 */
[----:B------:R-:W-:Y:S02]  /*12960*/  I2FP.F32.S32 R2, R2 ;  /* 0x0000000200027245 */ /* 0x000fe40000201400 */
[----:B------:R-:W-:Y:S02]  /*12970*/  IABS R3, R3 ;  /* 0x0000000300037213 */ /* 0x000fe40000000000 */
[----:B------:R-:W-:Y:S01]  /*12980*/  IABS R11, R11 ;  /* 0x0000000b000b7213 */ /* 0x000fe20000000000 */
[CC--:B------:R-:W-:Y:S01]  /*12990*/  FFMA.FTZ R149, -R0.reuse, R2.reuse, R149 ;  /* 0x0000000200957223 */ /* 0x0c0fe20000010195 */
[----:B------:R-:W-:Y:S01]  /*129a0*/  I2FP.F32.S32 R3, R3 ;  /* 0x0000000300037245 */ /* 0x000fe20000201400 */
[----:B------:R-:W-:Y:S01]  /*129b0*/  FFMA.FTZ R197, -R0, R2, R197 ;  /* 0x0000000200c57223 */ /* 0x000fe200000101c5 */
[----:B------:R-:W-:Y:S01]  /*129c0*/  IADD3 R2, PT, PT, R186, -0x18, RZ ;  /* 0xffffffe8ba027810 */ /* 0x000fe20007ffe0ff */
[----:B------:R-:W-:Y:S01]  /*129d0*/  LDSM.16.MT88.4 R56, [R166+0x6800] ;  /* 0x00680000a638783b */ /* 0x000fe20000004200 */
        /* <DEDUP_REMOVED lines=8> */
[----:B------:R-:W-:Y:S02]  /*12a60*/  I2FP.F32.S32 R2, R2 ;  /* 0x0000000200027245 */ /* 0x000fe40000201400 */
[----:B------:R-:W-:Y:S02]  /*12a70*/  I2FP.F32.S32 R3, R3 ;  /* 0x0000000300037245 */ /* 0x000fe40000201400 */
[----:B------:R-:W-:Y:S01]  /*12a80*/  IADD3 R6, PT, PT, R186, -0x1, RZ ;  /* 0xffffffffba067810 */ /* 0x000fe20007ffe0ff */
[CC--:B------:R-:W-:Y:S01]  /*12a90*/  FFMA.FTZ R201, -R0.reuse, R2.reuse, R201 ;  /* 0x0000000200c97223 */ /* 0x0c0fe200000101c9 */
[C---:B------:R-:W-:Y:S01]  /*12aa0*/  FFMA.FTZ R207, -R0.reuse, R2, R207 ;  /* 0x0000000200cf7223 */ /* 0x040fe200000101cf */
[CC--:B------:R-:W-:Y:S01]  /*12ab0*/  FFMA.FTZ R212, -R0.reuse, R3.reuse, R212 ;  /* 0x0000000300d47223 */ /* 0x0c0fe200000101d4 */
[----:B------:R-:W-:Y:S01]  /*12ac0*/  FFMA.FTZ R208, -R0, R3, R208 ;  /* 0x0000000300d07223 */ /* 0x000fe200000101d0 */
[C---:B------:R-:W-:Y:S02]  /*12ad0*/  IADD3 R3, PT, PT, R186.reuse, -0x38, RZ ;  /* 0xffffffc8ba037810 */ /* 0x040fe40007ffe0ff */
[C---:B------:R-:W-:Y:S02]  /*12ae0*/  IADD3 R2, PT, PT, R186.reuse, -0x41, RZ ;  /* 0xffffffbfba027810 */ /* 0x040fe40007ffe0ff */
[----:B------:R-:W-:Y:S02]  /*12af0*/  IABS R3, R3 ;  /* 0x0000000300037213 */ /* 0x000fe40000000000 */
[----:B------:R-:W-:Y:S02]  /*12b00*/  IABS R2, R2 ;  /* 0x0000000200027213 */ /* 0x000fe40000000000 */
[----:B------:R-:W-:Y:S02]  /*12b10*/  I2FP.F32.S32 R3, R3 ;  /* 0x0000000300037245 */ /* 0x000fe40000201400 */
[----:B------:R-:W-:Y:S02]  /*12b20*/  IADD3 R11, PT, PT, R186, -0x40, RZ ;  /* 0xffffffc0ba0b7810 */ /* 0x000fe40007ffe0ff */
[----:B------:R-:W-:Y:S01]  /*12b30*/  IABS R6, R6 ;  /* 0x0000000600067213 */ /* 0x000fe20000000000 */
        /* <DEDUP_REMOVED lines=8> */
[----:B------:R-:W-:Y:S02]  /*12bc0*/  I2FP.F32.S32 R6, R6 ;  /* 0x0000000600067245 */ /* 0x000fe40000201400 */
[----:B------:R-:W-:Y:S02]  /*12bd0*/  IABS R3, R3 ;  /* 0x0000000300037213 */ /* 0x000fe40000000000 */
[----:B------:R-:W-:Y:S01]  /*12be0*/  IADD3 R2, PT, PT, R186, -0x58, RZ ;  /* 0xffffffa8ba027810 */ /* 0x000fe20007ffe0ff */
[C---:B------:R-:W-:Y:S01]  /*12bf0*/  FFMA.FTZ R155, -R0.reuse, R6, R155 ;  /* 0x00000006009b7223 */ /* 0x040fe2000001019b */
[----:B------:R-:W-:Y:S02]  /*12c00*/  IABS R24, R24 ;  /* 0x0000001800187213 */ /* 0x000fe40000000000 */
[----:B------:R-:W-:Y:S02]  /*12c10*/  I2FP.F32.S32 R3, R3 ;  /* 0x0000000300037245 */ /* 0x000fe40000201400 */
[----:B------:R-:W-:Y:S02]  /*12c20*/  I2FP.F32.S32 R11, R11 ;  /* 0x0000000b000b7245 */ /* 0x000fe40000201400 */
[----:B------:R-:W-:Y:S01]  /*12c30*/  IABS R2, R2 ;  /* 0x0000000200027213 */ /* 0x000fe20000000000 */
[-C--:B------:R-:W-:Y:S01]  /*12c40*/  FFMA.FTZ R146, -R0, R3.reuse, R146 ;  /* 0x0000000300927223 */ /* 0x080fe20000010192 */
[----:B------:R-:W-:Y:S01]  /*12c50*/  IADD3 R16, PT, PT, R186, -0x11, RZ ;  /* 0xffffffefba107810 */ /* 0x000fe20007ffe0ff */
[C---:B------:R-:W-:Y:S01]  /*12c60*/  FFMA.FTZ R150, -R0.reuse, R3, R150 ;  /* 0x0000000300967223 */ /* 0x040fe20000010196 */
[----:B------:R-:W-:Y:S01]  /*12c70*/  I2FP.F32.S32 R24, R24 ;  /* 0x0000001800187245 */ /* 0x000fe20000201400 */
[-C--:B------:R-:W-:Y:S01]  /*12c80*/  FFMA.FTZ R196, -R0, R11.reuse, R196 ;  /* 0x0000000b00c47223 */ /* 0x080fe200000101c4 */
[----:B------:R-:W-:Y:S01]  /*12c90*/  IADD3 R6, PT, PT, R186, -0x9, RZ ;  /* 0xfffffff7ba067810 */ /* 0x000fe20007ffe0ff */
[C---:B------:R-:W-:Y:S01]  /*12ca0*/  FFMA.FTZ R152, -R0.reuse, R11, R152 ;  /* 0x0000000b00987223 */ /* 0x040fe20000010198 */
        /* <DEDUP_REMOVED lines=8> */
[----:B------:R-:W-:Y:S02]  /*12d30*/  IADD3 R13, PT, PT, R186, -0x28, RZ ;  /* 0xffffffd8ba0d7810 */ /* 0x000fe40007ffe0ff */
[----:B------:R-:W-:Y:S02]  /*12d40*/  I2FP.F32.S32 R16, R16 ;  /* 0x0000001000107245 */ /* 0x000fe40000201400 */
[----:B------:R-:W-:Y:S02]  /*12d50*/  IABS R11, R11 ;  /* 0x0000000b000b7213 */ /* 0x000fe40000000000 */
[----:B------:R-:W-:Y:S01]  /*12d60*/  I2FP.F32.S32 R6, R6 ;  /* 0x0000000600067245 */ /* 0x000fe20000201400 */
[-C--:B------:R-:W-:Y:S01]  /*12d70*/  FFMA.FTZ R195, -R0, R16.reuse, R195 ;  /* 0x0000001000c37223 */ /* 0x080fe200000101c3 */
[----:B------:R-:W-:Y:S01]  /*12d80*/  IADD3 R3, PT, PT, R186, -0x60, RZ ;  /* 0xffffffa0ba037810 */ /* 0x000fe20007ffe0ff */
[C---:B------:R-:W-:Y:S01]  /*12d90*/  FFMA.FTZ R16, -R0.reuse, R16, R15 ;  /* 0x0000001000107223 */ /* 0x040fe2000001010f */
[----:B------:R-:W-:Y:S01]  /*12da0*/  IABS R13, R13 ;  /* 0x0000000d000d7213 */ /* 0x000fe20000000000 */
[CC--:B------:R-:W-:Y:S01]  /*12db0*/  FFMA.FTZ R151, -R0.reuse, R6.reuse, R151 ;  /* 0x0000000600977223 */ /* 0x0c0fe20000010197 */
[----:B------:R-:W-:Y:S01]  /*12dc0*/  I2FP.F32.S32 R11, R11 ;  /* 0x0000000b000b7245 */ /* 0x000fe20000201400 */
[----:B------:R-:W-:Y:S01]  /*12dd0*/  FFMA.FTZ R199, -R0, R6, R199 ;  /* 0x0000000600c77223 */ /* 0x000fe200000101c7 */
[----:B------:R-:W-:Y:S02]  /*12de0*/  IABS R3, R3 ;  /* 0x0000000300037213 */ /* 0x000fe40000000000 */
[----:B------:R-:W-:Y:S01]  /*12df0*/  IADD3 R2, PT, PT, R186, -0x68, RZ ;  /* 0xffffff98ba027810 */ /* 0x000fe20007ffe0ff */
[C---:B------:R-:W-:Y:S01]  /*12e00*/  FFMA.FTZ R142, -R0.reuse, R11, R142 ;  /* 0x0000000b008e7223 */ /* 0x040fe2000001018e */
[----:B------:R-:W-:Y:S01]  /*12e10*/  I2FP.F32.S32 R13, R13 ;  /* 0x0000000d000d7245 */ /* 0x000fe20000201400 */
[----:B------:R-:W-:Y:S01]  /*12e20*/  FFMA.FTZ R138, -R0, R11, R138 ;  /* 0x0000000b008a7223 */ /* 0x000fe2000001018a */
[C---:B------:R-:W-:Y:S02]  /*12e30*/  IADD3 R15, PT, PT, R186.reuse, -0x20, RZ ;  /* 0xffffffe0ba0f7810 */ /* 0x040fe40007ffe0ff */
[----:B------:R-:W-:Y:S01]  /*12e40*/  IADD3 R6, PT, PT, R186, -0x69, RZ ;  /* 0xffffff97ba067810 */ /* 0x000fe20007ffe0ff */
[C---:B------:R-:W-:Y:S01]  /*12e50*/  FFMA.FTZ R60, -R0.reuse, R13, R23 ;  /* 0x0000000d003c7223 */ /* 0x040fe20000010117 */
[----:B------:R-:W-:Y:S01]  /*12e60*/  I2FP.F32.S32 R3, R3 ;  /* 0x0000000300037245 */ /* 0x000fe20000201400 */
[----:B------:R-:W-:Y:S01]  /*12e70*/  FFMA.FTZ R216, -R0, R13, R216 ;  /* 0x0000000d00d87223 */ /* 0x000fe200000101d8 */
[----:B------:R-:W-:Y:S02]  /*12e80*/  IADD3 R11, PT, PT, R186, -0x61, RZ ;  /* 0xffffff9fba0b7810 */ /* 0x000fe40007ffe0ff */
[----:B------:R-:W-:Y:S01]  /*12e90*/  IABS R2, R2 ;  /* 0x0000000200027213 */ /* 0x000fe20000000000 */
[C---:B------:R-:W-:Y:S01]  /*12ea0*/  FFMA.FTZ R128, -R0.reuse, R3, R128 ;  /* 0x0000000300807223 */ /* 0x040fe20000010180 */
[----:B------:R-:W-:Y:S01]  /*12eb0*/  IABS R15, R15 ;  /* 0x0000000f000f7213 */ /* 0x000fe20000000000 */
[----:B------:R-:W-:Y:S01]  /*12ec0*/  FFMA.FTZ R124, -R0, R3, R124 ;  /* 0x00000003007c7223 */ /* 0x000fe2000001017c */
[----:B------:R-:W-:Y:S02]  /*12ed0*/  IABS R6, R6 ;  /* 0x0000000600067213 */ /* 0x000fe40000000000 */
[C---:B------:R-:W-:Y:S02]  /*12ee0*/  IADD3 R13, PT, PT, R186.reuse, -0x39, RZ ;  /* 0xffffffc7ba0d7810 */ /* 0x040fe40007ffe0ff */
[----:B------:R-:W-:Y:S02]  /*12ef0*/  IADD3 R62, PT, PT, R186, -0x21, RZ ;  /* 0xffffffdfba3e7810 */ /* 0x000fe40007ffe0ff */
[----:B------:R-:W-:Y:S02]  /*12f00*/  IABS R11, R11 ;  /* 0x0000000b000b7213 */ /* 0x000fe40000000000 */
[----:B------:R-:W-:Y:S02]  /*12f10*/  I2FP.F32.S32 R2, R2 ;  /* 0x0000000200027245 */ /* 0x000fe40000201400 */
[----:B------:R-:W-:Y:S02]  /*12f20*/  I2FP.F32.S32 R15, R15 ;  /* 0x0000000f000f7245 */ /* 0x000fe40000201400 */
[----:B------:R-:W-:Y:S01]  /*12f30*/  I2FP.F32.S32 R3, R6 ;  /* 0x0000000600037245 */ /* 0x000fe20000201400 */
[CC--:B------:R-:W-:Y:S01]  /*12f40*/  FFMA.FTZ R116, -R0.reuse, R2.reuse, R5 ;  /* 0x0000000200747223 */ /* 0x0c0fe20000010105 */
[----:B------:R-:W-:Y:S01]  /*12f50*/  FMNMX3.FTZ R6, R103, R153, R155, !PT ;  /* 0x0000009967067276 */ /* 0x000fe2000781009b */
[C---:B------:R-:W-:Y:S01]  /*12f60*/  FFMA.FTZ R120, -R0.reuse, R2, R120 ;  /* 0x0000000200787223 */ /* 0x040fe20000010178 */
[----:B------:R-:W-:Y:S01]  /*12f70*/  IABS R13, R13 ;  /* 0x0000000d000d7213 */ /* 0x000fe20000000000 */
[CC--:B------:R-:W-:Y:S01]  /*12f80*/  FFMA.FTZ R34, -R0.reuse, R15.reuse, R205 ;  /* 0x0000000f00227223 */ /* 0x0c0fe200000101cd */
[----:B------:R-:W-:Y:S01]  /*12f90*/  IABS R62, R62 ;  /* 0x0000003e003e7213 */ /* 0x000fe20000000000 */
[C---:B------:R-:W-:Y:S01]  /*12fa0*/  FFMA.FTZ R220, -R0.reuse, R15, R220 ;  /* 0x0000000f00dc7223 */ /* 0x040fe200000101dc */
[----:B------:R-:W-:Y:S01]  /*12fb0*/  I2FP.F32.S32 R11, R11 ;  /* 0x0000000b000b7245 */ /* 0x000fe20000201400 */
[----:B------:R-:W-:Y:S01]  /*12fc0*/  FFMA.FTZ R118, -R0, R3, R7 ;  /* 0x0000000300767223 */ /* 0x000fe20000010107 */
[----:B------:R-:W-:Y:S01]  /*12fd0*/  FMNMX3.FTZ R2, R102, R149, R151, !PT ;  /* 0x0000009566027276 */ /* 0x000fe20007810097 */
[----:B------:R-:W-:Y:S01]  /*12fe0*/  FFMA.FTZ R114, -R0, R3, R114 ;  /* 0x0000000300727223 */ /* 0x000fe20000010172 */
[----:B------:R-:W-:Y:S01]  /*12ff0*/  FMNMX3.FTZ R7, R6, R197, R199, !PT ;  /* 0x000000c506077276 */ /* 0x000fe200078100c7 */
[C---:B------:R-:W-:Y:S01]  /*13000*/  FFMA.FTZ R126, -R0.reuse, R11, R126 ;  /* 0x0000000b007e7223 */ /* 0x040fe2000001017e */
[----:B------:R-:W-:Y:S01]  /*13010*/  I2FP.F32.S32 R13, R13 ;  /* 0x0000000d000d7245 */ /* 0x000fe20000201400 */
[----:B------:R-:W-:Y:S01]  /*13020*/  FFMA.FTZ R122, -R0, R11, R122 ;  /* 0x0000000b007a7223 */ /* 0x000fe2000001017a */
[----:B------:R-:W-:Y:S02]  /*13030*/  IADD3 R15, PT, PT, R186, -0x31, RZ ;  /* 0xffffffcfba0f7810 */ /* 0x000fe40007ffe0ff */
[----:B------:R-:W-:Y:S01]  /*13040*/  I2FP.F32.S32 R62, R62 ;  /* 0x0000003e003e7245 */ /* 0x000fe20000201400 */
[----:B------:R-:W-:Y:S01]  /*13050*/  FFMA.FTZ R198, -R0, R13, R198 ;  /* 0x0000000d00c67223 */ /* 0x000fe200000101c6 */
[----:B------:R-:W-:Y:S01]  /*13060*/  FMNMX3.FTZ R11, R2, R193, R195, !PT ;  /* 0x000000c1020b7276 */ /* 0x000fe200078100c3 */
[C---:B------:R-:W-:Y:S01]  /*13070*/  FFMA.FTZ R202, -R0.reuse, R13, R202 ;  /* 0x0000000d00ca7223 */ /* 0x040fe200000101ca */
[----:B------:R-:W-:Y:S01]  /*13080*/  FMNMX3.FTZ R7, R7, R203, R16, !PT ;  /* 0x000000cb07077276 */ /* 0x000fe20007810010 */
[CC--:B------:R-:W-:Y:S01]  /*13090*/  FFMA.FTZ R32, -R0.reuse, R62.reuse, R17 ;  /* 0x0000003e00207223 */ /* 0x0c0fe20000010111 */
[----:B------:R-:W-:Y:S01]  /*130a0*/  IABS R15, R15 ;  /* 0x0000000f000f7213 */ /* 0x000fe20000000000 */
[----:B------:R-:W-:Y:S01]  /*130b0*/  FFMA.FTZ R62, -R0, R62, R21 ;  /* 0x0000003e003e7223 */ /* 0x000fe20000010115 */
[C---:B------:R-:W-:Y:S01]  /*130c0*/  IADD3 R13, PT, PT, R186.reuse, -0x50, RZ ;  /* 0xffffffb0ba0d7810 */ /* 0x040fe20007ffe0ff */
[----:B------:R-:W-:Y:S01]  /*130d0*/  LDSM.16.MT88.4 R20, [R166+0x6000] ;  /* 0x00600000a614783b */ /* 0x000fe20000004200 */
        /* <DEDUP_REMOVED lines=10> */
[----:B------:R-:W-:Y:S02]  /*13180*/  IADD3 R15, PT, PT, R186, -0x48, RZ ;  /* 0xffffffb8ba0f7810 */ /* 0x000fe40007ffe0ff */
[----:B------:R-:W-:Y:S02]  /*13190*/  I2FP.F32.S32 R13, R13 ;  /* 0x0000000d000d7245 */ /* 0x000fe40000201400 */
[----:B------:R-:W-:Y:S02]  /*131a0*/  FMNMX3.FTZ R11, R11, R216, R214, !PT ;  /* 0x000000d80b0b7276 */ /* 0x000fe400078100d6 */
[----:B------:R-:W-:Y:S01]  /*131b0*/  FMNMX3.FTZ R7, R7, R60, R218, !PT ;  /* 0x0000003c07077276 */ /* 0x000fe200078100da */
[C---:B------:R-:W-:Y:S01]  /*131c0*/  FFMA.FTZ R144, -R0.reuse, R13, R144 ;  /* 0x0000000d00907223 */ /* 0x040fe20000010190 */
[----:B------:R-:W-:Y:S01]  /*131d0*/  I2FP.F32.S32 R5, R5 ;  /* 0x0000000500057245 */ /* 0x000fe20000201400 */
[C---:B------:R-:W-:Y:S01]  /*131e0*/  FFMA.FTZ R140, -R0.reuse, R13, R140 ;  /* 0x0000000d008c7223 */ /* 0x040fe2000001018c */
[----:B------:R-:W-:Y:S02]  /*131f0*/  IABS R15, R15 ;  /* 0x0000000f000f7213 */ /* 0x000fe40000000000 */
[----:B------:R-:W-:Y:S01]  /*13200*/  FMNMX3.FTZ R11, R11, R212, R210, !PT ;  /* 0x000000d40b0b7276 */ /* 0x000fe200078100d2 */
[-C--:B------:R-:W-:Y:S01]  /*13210*/  FFMA.FTZ R106, -R0, R5.reuse, R106 ;  /* 0x00000005006a7223 */ /* 0x080fe2000001016a */
[----:B------:R-:W-:Y:S01]  /*13220*/  IADD3 R13, PT, PT, R186, -0x59, RZ ;  /* 0xffffffa7ba0d7810 */ /* 0x000fe20007ffe0ff */
[C---:B------:R-:W-:Y:S01]  /*13230*/  FFMA.FTZ R39, -R0.reuse, R5, R39 ;  /* 0x0000000500277223 */ /* 0x040fe20000010127 */
[----:B------:R-:W-:Y:S02]  /*13240*/  FMNMX3.FTZ R7, R7, R208, R206, !PT ;  /* 0x000000d007077276 */ /* 0x000fe400078100ce */
[----:B------:R-:W-:Y:S02]  /*13250*/  I2FP.F32.S32 R15, R15 ;  /* 0x0000000f000f7245 */ /* 0x000fe40000201400 */
[----:B------:R-:W-:Y:S02]  /*13260*/  FMNMX3.FTZ R5, R11, R200, R198, !PT ;  /* 0x000000c80b057276 */ /* 0x000fe400078100c6 */
[----:B------:R-:W-:Y:S01]  /*13270*/  IABS R13, R13 ;  /* 0x0000000d000d7213 */ /* 0x000fe20000000000 */
[CC--:B------:R-:W-:Y:S01]  /*13280*/  FFMA.FTZ R154, -R0.reuse, R15.reuse, R154 ;  /* 0x0000000f009a7223 */ /* 0x0c0fe2000001019a */
[----:B------:R-:W-:Y:S01]  /*13290*/  FMNMX3.FTZ R11, R7, R204, R202, !PT ;  /* 0x000000cc070b7276 */ /* 0x000fe200078100ca */
[----:B------:R-:W-:Y:S01]  /*132a0*/  FFMA.FTZ R148, -R0, R15, R148 ;  /* 0x0000000f00947223 */ /* 0x000fe20000010194 */
[----:B------:R-:W-:Y:S02]  /*132b0*/  IADD3 R3, PT, PT, R186, -0x78, RZ ;  /* 0xffffff88ba037810 */ /* 0x000fe40007ffe0ff */
[----:B------:R-:W-:Y:S02]  /*132c0*/  I2FP.F32.S32 R13, R13 ;  /* 0x0000000d000d7245 */ /* 0x000fe40000201400 */
[----:B------:R-:W-:Y:S02]  /*132d0*/  FMNMX3.FTZ R11, R11, R152, R192, !PT ;  /* 0x000000980b0b7276 */ /* 0x000fe400078100c0 */
[----:B------:R-:W-:Y:S01]  /*132e0*/  IABS R3, R3 ;  /* 0x0000000300037213 */ /* 0x000fe20000000000 */
[CC--:B------:R-:W-:Y:S01]  /*132f0*/  FFMA.FTZ R130, -R0.reuse, R13.reuse, R130 ;  /* 0x0000000d00827223 */ /* 0x0c0fe20000010182 */
[----:B------:R-:W-:Y:S01]  /*13300*/  FMNMX3.FTZ R7, R5, R196, R194, !PT ;  /* 0x000000c405077276 */ /* 0x000fe200078100c2 */
[C---:B------:R-:W-:Y:S01]  /*13310*/  FFMA.FTZ R134, -R0.reuse, R13, R134 ;  /* 0x0000000d00867223 */ /* 0x040fe20000010186 */
        /* <DEDUP_REMOVED lines=79> */
[----:B------:R-:W-:Y:S03]  /*13810*/  FMUL.FTZ R33, R41, R69 ;  /* 0x0000004529217220 */ /* 0x000fe60000410000 */
[----:B------:R-:W1:Y:S01]  /*13820*/  MUFU.EX2 R110, R110 ;  /* 0x0000006e006e7308 */ /* 0x000e620000000800 */
[C---:B--2---:R-:W-:Y:S01]  /*13830*/  FMUL.FTZ R7, R40.reuse, R99 ;  /* 0x0000006328077220 */ /* 0x044fe20000410000 */
[C---:B------:R-:W-:Y:S01]  /*13840*/  FMUL.FTZ R6, R40.reuse, R98 ;  /* 0x0000006228067220 */ /* 0x040fe20000410000 */
[C---:B------:R-:W-:Y:S01]  /*13850*/  FMUL.FTZ R10, R40.reuse, R94 ;  /* 0x0000005e280a7220 */ /* 0x040fe20000410000 */
[C---:B------:R-:W-:Y:S01]  /*13860*/  FMUL.FTZ R11, R40.reuse, R95 ;  /* 0x0000005f280b7220 */ /* 0x040fe20000410000 */
[C---:B------:R-:W-:Y:S01]  /*13870*/  FMUL.FTZ R18, R40.reuse, R86 ;  /* 0x0000005628127220 */ /* 0x040fe20000410000 */
[C---:B------:R-:W-:Y:S01]  /*13880*/  FMUL.FTZ R19, R40.reuse, R87 ;  /* 0x0000005728137220 */ /* 0x040fe20000410000 */
[----:B------:R-:W-:Y:S03]  /*13890*/  LDSM.16.MT88.4 R92, [R167+0x9800] ;  /* 0x00980000a75c783b */ /* 0x000fe60000004200 */
[----:B------:R-:W-:Y:S01]  /*138a0*/  MUFU.EX2 R107, R107 ;  /* 0x0000006b006b7308 */ /* 0x000fe20000000800 */
[----:B------:R-:W-:Y:S01]  /*138b0*/  FMUL.FTZ R34, R40, R70 ;  /* 0x0000004628227220 */ /* 0x000fe20000410000 */
[--C-:B------:R-:W-:Y:S01]  /*138c0*/  FFMA.FTZ R70, R60, R36, -R43.reuse ;  /* 0x000000243c467223 */ /* 0x100fe2000001082b */
[C---:B------:R-:W-:Y:S01]  /*138d0*/  FMUL.FTZ R35, R40.reuse, R71 ;  /* 0x0000004728237220 */ /* 0x040fe20000410000 */
[C---:B------:R-:W-:Y:S01]  /*138e0*/  FMUL.FTZ R26, R40.reuse, R78 ;  /* 0x0000004e281a7220 */ /* 0x040fe20000410000 */
[----:B------:R-:W-:Y:S01]  /*138f0*/  FMUL.FTZ R27, R40, R79 ;  /* 0x0000004f281b7220 */ /* 0x000fe20000410000 */
[-CC-:B------:R-:W-:Y:S01]  /*13900*/  FFMA.FTZ R87, R207, R36.reuse, -R43.reuse ;  /* 0x00000024cf577223 */ /* 0x180fe2000001082b */
[-CC-:B------:R-:W-:Y:S03]  /*13910*/  FFMA.FTZ R69, R220, R36.reuse, -R43.reuse ;  /* 0x00000024dc457223 */ /* 0x180fe6000001082b */
[----:B------:R-:W2:Y:S01]  /*13920*/  MUFU.EX2 R102, R102 ;  /* 0x0000006600667308 */ /* 0x000ea20000000800 */
[----:B-1----:R-:W-:Y:S01]  /*13930*/  F2FP.BF16.F32.PACK_AB R45, R110, R111 ;  /* 0x0000006f6e2d723e */ /* 0x002fe200000010ff */
[-C--:B------:R-:W-:Y:S01]  /*13940*/  FFMA.FTZ R71, R218, R36.reuse, -R43 ;  /* 0x00000024da477223 */ /* 0x080fe2000001082b */
[-CC-:B------:R-:W-:Y:S01]  /*13950*/  FFMA.FTZ R78, R212, R36.reuse, -R103.reuse ;  /* 0x00000024d44e7223 */ /* 0x180fe20000010867 */
[-CC-:B------:R-:W-:Y:S01]  /*13960*/  FFMA.FTZ R98, R198, R36.reuse, -R103.reuse ;  /* 0x00000024c6627223 */ /* 0x180fe20000010867 */
[-C--:B------:R-:W-:Y:S01]  /*13970*/  FFMA.FTZ R96, R194, R36.reuse, -R103 ;  /* 0x00000024c2607223 */ /* 0x080fe20000010867 */
        /* <DEDUP_REMOVED lines=25> */
[----:B------:R-:W-:Y:S03]  /*13b10*/  FFMA.FTZ R135, R106, R36, -R103 ;  /* 0x000000246a877223 */ /* 0x000fe60000010867 */
[----:B------:R-:W2:Y:S01]  /*13b20*/  MUFU.EX2 R104, R104 ;  /* 0x0000006800687308 */ /* 0x000ea20000000800 */
[----:B-1----:R-:W-:Y:S01]  /*13b30*/  F2FP.BF16.F32.PACK_AB R44, R109, R112 ;  /* 0x000000706d2c723e */ /* 0x002fe200000010ff */
[----:B------:R-:W-:Y:S01]  /*13b40*/  FFMA.FTZ R42, R42, R36, -R43 ;  /* 0x000000242a2a7223 */ /* 0x000fe2000001082b */
[----:B------:R-:W-:Y:S01]  /*13b50*/  FFMA.FTZ R111, R40, R191, R111 ;  /* 0x000000bf286f7223 */ /* 0x000fe2000001006f */
[----:B------:R-:W-:Y:S01]  /*13b60*/  FFMA.FTZ R112, R41, R190, R112 ;  /* 0x000000be29707223 */ /* 0x000fe20000010070 */
[-CC-:B------:R-:W-:Y:S01]  /*13b70*/  FFMA.FTZ R39, R39, R36.reuse, -R43.reuse ;  /* 0x0000002427277223 */ /* 0x180fe2000001082b */
[-CC-:B------:R-:W-:Y:S01]  /*13b80*/  FFMA.FTZ R38, R38, R36.reuse, -R43.reuse ;  /* 0x0000002426267223 */ /* 0x180fe2000001082b */
[----:B------:R-:W-:Y:S03]  /*13b90*/  FFMA.FTZ R191, R37, R36, -R43 ;  /* 0x0000002425bf7223 */ /* 0x000fe6000001082b */
[----:B------:R1:W-:Y:S01]  /*13ba0*/  MUFU.EX2 R85, R25 ;  /* 0x0000001900557308 */ /* 0x0003e20000000800 */
[----:B------:R-:W-:Y:S01]  /*13bb0*/  FADD.FTZ R112, R109, R112 ;  /* 0x000000706d707221 */ /* 0x000fe20000010000 */
[----:B------:R-:W-:Y:S01]  /*13bc0*/  FADD.FTZ R110, R110, R111 ;  /* 0x0000006f6e6e7221 */ /* 0x000fe20000010000 */
[----:B------:R-:W-:Y:S03]  /*13bd0*/  ISETP.GT.AND P0, PT, R181, R172, PT ;  /* 0x000000acb500720c */ /* 0x000fe60003f04270 */
[----:B------:R-:W-:Y:S04]  /*13be0*/  FADD.FTZ R107, R107, R110 ;  /* 0x0000006e6b6b7221 */ /* 0x000fe80000010000 */
[----:B------:R-:W-:Y:S01]  /*13bf0*/  MUFU.EX2 R87, R87 ;  /* 0x0000005700577308 */ /* 0x000fe20000000800 */
[----:B--2---:R-:W-:Y:S01]  /*13c00*/  F2FP.BF16.F32.PACK_AB R46, R104, R105 ;  /* 0x00000069682e723e */ /* 0x004fe200000010ff */
[----:B------:R-:W-:Y:S01]  /*13c10*/  FADD.FTZ R107, R102, R107 ;  /* 0x0000006b666b7221 */ /* 0x000fe20000010000 */
[----:B------:R-:W-:Y:S01]  /*13c20*/  FADD.FTZ R105, R105, R112 ;  /* 0x0000007069697221 */ /* 0x000fe20000010000 */
[----:B------:R-:W-:Y:S03]  /*13c30*/  MOV R102, R3 ;  /* 0x0000000300667202 */ /* 0x000fe60000000f00 */
[----:B------:R-:W-:Y:S01]  /*13c40*/  FADD.FTZ R104, R104, R105 ;  /* 0x0000006968687221 */ /* 0x000fe20000010000 */
[C---:B------:R-:W-:Y:S02]  /*13c50*/  HMMA.16816.F32.BF16 R4, R44.reuse, R12, R4 ;  /* 0x0000000c2c04723c */ /* 0x040fe40000041804 */
[----:B------:R-:W-:Y:S03]  /*13c60*/  MUFU.EX2 R79, R201 ;  /* 0x000000c9004f7308 */ /* 0x000fe60000000800 */
[C---:B------:R-:W-:Y:S01]  /*13c70*/  FMUL.FTZ R12, R41.reuse, R88 ;  /* 0x00000058290c7220 */ /* 0x040fe20000410000 */
[C---:B------:R-:W-:Y:S01]  /*13c80*/  FMUL.FTZ R13, R41.reuse, R89 ;  /* 0x00000059290d7220 */ /* 0x040fe20000410000 */
[----:B-1----:R-:W-:Y:S01]  /*13c90*/  FMUL.FTZ R25, R41, R77 ;  /* 0x0000004d29197220 */ /* 0x002fe20000410000 */
[C---:B------:R-:W-:Y:S04]  /*13ca0*/  HMMA.16816.F32.BF16 R8, R44.reuse, R14, R8 ;  /* 0x0000000e2c08723c */ /* 0x040fe80000041808 */
[----:B------:R-:W-:Y:S01]  /*13cb0*/  MUFU.EX2 R78, R78 ;  /* 0x0000004e004e7308 */ /* 0x000fe20000000800 */
[C---:B------:R-:W-:Y:S01]  /*13cc0*/  FMUL.FTZ R14, R40.reuse, R90 ;  /* 0x0000005a280e7220 */ /* 0x040fe20000410000 */
[----:B------:R-:W-:Y:S01]  /*13cd0*/  FMUL.FTZ R15, R40, R91 ;  /* 0x0000005b280f7220 */ /* 0x000fe20000410000 */
[-C--:B------:R-:W-:Y:S01]  /*13ce0*/  FFMA.FTZ R77, R210, R36.reuse, -R103 ;  /* 0x00000024d24d7223 */ /* 0x080fe20000010867 */
[-CC-:B------:R-:W-:Y:S01]  /*13cf0*/  FFMA.FTZ R88, R203, R36.reuse, -R43.reuse ;  /* 0x00000024cb587223 */ /* 0x180fe2000001082b */
[-C--:B------:R-:W-:Y:S01]  /*13d00*/  FFMA.FTZ R90, R204, R36.reuse, -R43 ;  /* 0x00000024cc5a7223 */ /* 0x080fe2000001082b */
[-CC-:B------:R-:W-:Y:S04]  /*13d10*/  FFMA.FTZ R91, R200, R36.reuse, -R103.reuse ;  /* 0x00000024c85b7223 */ /* 0x180fe80000010867 */
[----:B------:R-:W-:Y:S01]  /*13d20*/  MUFU.EX2 R96, R96 ;  /* 0x0000006000607308 */ /* 0x000fe20000000800 */
[----:B------:R-:W-:Y:S01]  /*13d30*/  FFMA.FTZ R89, R196, R36, -R103 ;  /* 0x00000024c4597223 */ /* 0x000fe20000010867 */
[C---:B------:R-:W-:Y:S03]  /*13d40*/  HMMA.16816.F32.BF16 R12, R44.reuse, R20, R12 ;  /* 0x000000142c0c723c */ /* 0x040fe6000004180c */
[C---:B------:R-:W-:Y:S01]  /*13d50*/  FMUL.FTZ R20, R41.reuse, R80 ;  /* 0x0000005029147220 */ /* 0x040fe20000410000 */
[----:B------:R-:W-:Y:S01]  /*13d60*/  FFMA.FTZ R80, R24, R36, -R43 ;  /* 0x0000002418507223 */ /* 0x000fe2000001082b */
[C---:B------:R-:W-:Y:S01]  /*13d70*/  FMUL.FTZ R24, R41.reuse, R76 ;  /* 0x0000004c29187220 */ /* 0x040fe20000410000 */
[----:B------:R-:W-:Y:S02]  /*13d80*/  FFMA.FTZ R76, R52, R36, -R103 ;  /* 0x00000024344c7223 */ /* 0x000fe40000010867 */
[----:B------:R-:W-:Y:S01]  /*13d90*/  MUFU.EX2 R77, R77 ;  /* 0x0000004d004d7308 */ /* 0x000fe20000000800 */
[C---:B------:R-:W-:Y:S01]  /*13da0*/  HMMA.16816.F32.BF16 R16, R44.reuse, R22, R16 ;  /* 0x000000162c10723c */ /* 0x040fe20000041810 */
[----:B------:R-:W1:Y:S02]  /*13db0*/  LDSM.16.MT88.4 R52, [R167+0x6800] ;  /* 0x00680000a734783b */ /* 0x000e640000004200 */
[C---:B------:R-:W-:Y:S01]  /*13dc0*/  FMUL.FTZ R22, R40.reuse, R82 ;  /* 0x0000005228167220 */ /* 0x040fe20000410000 */
[----:B------:R-:W-:Y:S01]  /*13dd0*/  FMUL.FTZ R23, R40, R83 ;  /* 0x0000005328177220 */ /* 0x000fe20000410000 */
[C---:B------:R-:W-:Y:S01]  /*13de0*/  FMUL.FTZ R21, R41.reuse, R81 ;  /* 0x0000005129157220 */ /* 0x040fe20000410000 */
[-CC-:B------:R-:W-:Y:S03]  /*13df0*/  FFMA.FTZ R83, R208, R36.reuse, -R43.reuse ;  /* 0x00000024d0537223 */ /* 0x180fe6000001082b */
[----:B------:R-:W-:Y:S01]  /*13e00*/  MUFU.EX2 R76, R76 ;  /* 0x0000004c004c7308 */ /* 0x000fe20000000800 */
[-CC-:B------:R-:W-:Y:S01]  /*13e10*/  FFMA.FTZ R82, R206, R36.reuse, -R43.reuse ;  /* 0x00000024ce527223 */ /* 0x180fe2000001082b */
[-C--:B------:R-:W-:Y:S01]  /*13e20*/  FFMA.FTZ R81, R202, R36.reuse, -R43 ;  /* 0x00000024ca517223 */ /* 0x080fe2000001082b */
[C---:B------:R-:W-:Y:S03]  /*13e30*/  HMMA.16816.F32.BF16 R20, R44.reuse, R28, R20 ;  /* 0x0000001c2c14723c */ /* 0x040fe60000041814 */
[C---:B------:R-:W-:Y:S01]  /*13e40*/  FMUL.FTZ R29, R41.reuse, R73 ;  /* 0x00000049291d7220 */ /* 0x040fe20000410000 */
[----:B------:R-:W-:Y:S01]  /*13e50*/  FFMA.FTZ R73, R32, R36, -R103 ;  /* 0x0000002420497223 */ /* 0x000fe20000010867 */
[C---:B------:R-:W-:Y:S02]  /*13e60*/  FMUL.FTZ R28, R41.reuse, R72 ;  /* 0x00000048291c7220 */ /* 0x040fe40000410000 */
[----:B------:R-:W2:Y:S01]  /*13e70*/  MUFU.EX2 R88, R88 ;  /* 0x0000005800587308 */ /* 0x000ea20000000800 */
[----:B------:R-:W-:Y:S01]  /*13e80*/  FMUL.FTZ R32, R41, R68 ;  /* 0x0000004429207220 */ /* 0x000fe20000410000 */
[C---:B------:R-:W-:Y:S03]  /*13e90*/  HMMA.16816.F32.BF16 R24, R44.reuse, R30, R24 ;  /* 0x0000001e2c18723c */ /* 0x040fe60000041818 */
[C---:B------:R-:W-:Y:S01]  /*13ea0*/  FMUL.FTZ R30, R40.reuse, R74 ;  /* 0x0000004a281e7220 */ /* 0x040fe20000410000 */
[----:B------:R-:W-:Y:S01]  /*13eb0*/  FMUL.FTZ R31, R40, R75 ;  /* 0x0000004b281f7220 */ /* 0x000fe20000410000 */
[-C--:B------:R-:W-:Y:S03]  /*13ec0*/  FFMA.FTZ R68, R62, R36.reuse, -R43 ;  /* 0x000000243e447223 */ /* 0x080fe6000001082b */
[----:B------:R3:W-:Y:S01]  /*13ed0*/  MUFU.EX2 R72, R61 ;  /* 0x0000003d00487308 */ /* 0x0007e20000000800 */
[-CC-:B------:R-:W-:Y:S01]  /*13ee0*/  FFMA.FTZ R74, R216, R36.reuse, -R103.reuse ;  /* 0x00000024d84a7223 */ /* 0x180fe20000010867 */
[----:B------:R-:W-:Y:S01]  /*13ef0*/  FFMA.FTZ R75, R214, R36, -R103 ;  /* 0x00000024d64b7223 */ /* 0x000fe20000010867 */
[C---:B------:R-:W-:Y:S07]  /*13f00*/  HMMA.16816.F32.BF16 R28, R44.reuse, R48, R28 ;  /* 0x000000302c1c723c */ /* 0x040fee000004181c */
[----:B------:R-:W4:Y:S01]  /*13f10*/  MUFU.EX2 R80, R80 ;  /* 0x0000005000507308 */ /* 0x000f220000000800 */
[----:B------:R-:W-:Y:S01]  /*13f20*/  HMMA.16816.F32.BF16 R32, R44, R50, R32 ;  /* 0x000000322c20723c */ /* 0x000fe20000041820 */
[----:B------:R-:W5:Y:S08]  /*13f30*/  LDSM.16.MT88.4 R48, [R165+0x6800] ;  /* 0x00680000a530783b */ /* 0x000f700000004200 */
[----:B------:R-:W1:Y:S01]  /*13f40*/  MUFU.EX2 R73, R73 ;  /* 0x0000004900497308 */ /* 0x000e620000000800 */
[----:B--2---:R-:W-:Y:S01]  /*13f50*/  F2FP.BF16.F32.PACK_AB R45, R85, R88 ;  /* 0x00000058552d723e */ /* 0x004fe200000010ff */
[----:B------:R-:W-:Y:S01]  /*13f60*/  FADD.FTZ R88, R88, R107 ;  /* 0x0000006b58587221 */ /* 0x000fe20000010000 */
[C---:B------:R-:W-:Y:S01]  /*13f70*/  F2FP.BF16.F32.PACK_AB R44, R76.reuse, R79 ;  /* 0x0000004f4c2c723e */ /* 0x040fe200000010ff */
[----:B------:R-:W-:Y:S01]  /*13f80*/  FADD.FTZ R79, R79, R104 ;  /* 0x000000684f4f7221 */ /* 0x000fe20000010000 */
[----:B---3--:R-:W2:Y:S01]  /*13f90*/  LDSM.16.MT88.4 R60, [R164+0x6800] ;  /* 0x00680000a43c783b */ /* 0x008ea20000004200 */
[----:B------:R-:W-:Y:S02]  /*13fa0*/  FADD.FTZ R88, R85, R88 ;  /* 0x0000005855587221 */ /* 0x000fe40000010000 */
[----:B------:R-:W-:Y:S01]  /*13fb0*/  FADD.FTZ R79, R76, R79 ;  /* 0x0000004f4c4f7221 */ /* 0x000fe20000010000 */
[C---:B----4-:R-:W-:Y:S01]  /*13fc0*/  F2FP.BF16.F32.PACK_AB R47, R80.reuse, R87 ;  /* 0x00000057502f723e */ /* 0x050fe200000010ff */
[----:B------:R-:W-:Y:S01]  /*13fd0*/  MUFU.EX2 R91, R91 ;  /* 0x0000005b005b7308 */ /* 0x000fe20000000800 */
[----:B------:R-:W-:Y:S04]  /*13fe0*/  FADD.FTZ R87, R87, R88 ;  /* 0x0000005857577221 */ /* 0x000fe80000010000 */
[----:B------:R-:W-:Y:S01]  /*13ff0*/  FADD.FTZ R80, R80, R87 ;  /* 0x0000005750507221 */ /* 0x000fe20000010000 */
[C---:B-1----:R-:W-:Y:S01]  /*14000*/  F2FP.BF16.F32.PACK_AB R46, R73.reuse, R72 ;  /* 0x00000048492e723e */ /* 0x042fe200000010ff */
[----:B------:R-:W-:Y:S01]  /*14010*/  LDSM.16.MT88.4 R84, [R166+0x9800] ;  /* 0x00980000a654783b */ /* 0x000fe20000004200 */
[----:B------:R-:W-:Y:S02]  /*14020*/  FADD.FTZ R72, R72, R79 ;  /* 0x0000004f48487221 */ /* 0x000fe40000010000 */
[----:B------:R-:W-:Y:S02]  /*14030*/  MUFU.EX2 R121, R121 ;  /* 0x0000007900797308 */ /* 0x000fe40000000800 */
[----:B------:R-:W-:Y:S01]  /*14040*/  FADD.FTZ R73, R73, R72 ;  /* 0x0000004849497221 */ /* 0x000fe20000010000 */
[C---:B------:R-:W-:Y:S07]  /*14050*/  HMMA.16816.F32.BF16 R4, R44.reuse, R52, R4 ;  /* 0x000000342c04723c */ /* 0x040fee0000041804 */
[----:B------:R-:W-:Y:S01]  /*14060*/  MUFU.EX2 R138, R138 ;  /* 0x0000008a008a7308 */ /* 0x000fe20000000800 */
[C---:B------:R-:W-:Y:S01]  /*14070*/  HMMA.16816.F32.BF16 R8, R44.reuse, R54, R8 ;  /* 0x000000362c08723c */ /* 0x040fe20000041808 */
[----:B------:R-:W1:Y:S08]  /*14080*/  LDSM.16.MT88.4 R52, [R167+0x7000] ;  /* 0x00700000a734783b */ /* 0x000e700000004200 */
[----:B------:R-:W-:Y:S01]  /*14090*/  MUFU.EX2 R123, R123 ;  /* 0x0000007b007b7308 */ /* 0x000fe20000000800 */
[C---:B------:R-:W-:Y:S09]  /*140a0*/  HMMA.16816.F32.BF16 R12, R44.reuse, R56, R12 ;  /* 0x000000382c0c723c */ /* 0x040ff2000004180c */
        /* <DEDUP_REMOVED lines=11> */
[----:B------:R-:W-:Y:S01]  /*14160*/  HMMA.16816.F32.BF16 R32, R44, R62, R32 ;  /* 0x0000003e2c20723c */ /* 0x000fe20000041820 */
[----:B------:R-:W5:Y:S02]  /*14170*/  LDSM.16.MT88.4 R60, [R164+0x7000] ;  /* 0x00700000a43c783b */ /* 0x000f640000004200 */
[----:B------:R-:W-:Y:S06]  /*14180*/  F2FP.BF16.F32.PACK_AB R46, R77, R78 ;  /* 0x0000004e4d2e723e */ /* 0x000fec00000010ff */
[----:B------:R-:W-:Y:S10]  /*14190*/  MUFU.EX2 R70, R70 ;  /* 0x0000004600467308 */ /* 0x000ff40000000800 */
[----:B------:R-:W1:Y:S01]  /*141a0*/  MUFU.EX2 R71, R71 ;  /* 0x0000004700477308 */ /* 0x000e620000000800 */
[C---:B--2---:R-:W-:Y:S01]  /*141b0*/  F2FP.BF16.F32.PACK_AB R45, R68.reuse, R69 ;  /* 0x00000045442d723e */ /* 0x044fe200000010ff */
[----:B------:R-:W-:Y:S04]  /*141c0*/  FADD.FTZ R69, R69, R80 ;  /* 0x0000005045457221 */ /* 0x000fe80000010000 */
[----:B------:R-:W-:Y:S04]  /*141d0*/  FADD.FTZ R69, R68, R69 ;  /* 0x0000004544457221 */ /* 0x000fe80000010000 */
        /* <DEDUP_REMOVED lines=16> */
[----:B------:R-:W2:Y:S04]  /*142e0*/  MUFU.EX2 R82, R82 ;  /* 0x0000005200527308 */ /* 0x000ea80000000800 */
[C---:B---3--:R-:W-:Y:S06]  /*142f0*/  HMMA.16816.F32.BF16 R12, R44.reuse, R56, R12 ;  /* 0x000000382c0c723c */ /* 0x048fec000004180c */
[----:B------:R-:W-:Y:S02]  /*14300*/  MUFU.EX2 R90, R90 ;  /* 0x0000005a005a7308 */ /* 0x000fe40000000800 */
[C---:B------:R-:W-:Y:S01]  /*14310*/  HMMA.16816.F32.BF16 R16, R44.reuse, R58, R16 ;  /* 0x0000003a2c10723c */ /* 0x040fe20000041810 */
[----:B------:R-:W3:Y:S07]  /*14320*/  LDSM.16.MT88.4 R56, [R166+0x7800] ;  /* 0x00780000a638783b */ /* 0x000eee0000004200 */
[----:B------:R-:W1:Y:S01]  /*14330*/  MUFU.EX2 R81, R81 ;  /* 0x0000005100517308 */ /* 0x000e620000000800 */
[C---:B----4-:R-:W-:Y:S09]  /*14340*/  HMMA.16816.F32.BF16 R20, R44.reuse, R48, R20 ;  /* 0x000000302c14723c */ /* 0x050ff20000041814 */
[----:B------:R-:W4:Y:S01]  /*14350*/  MUFU.EX2 R98, R98 ;  /* 0x0000006200627308 */ /* 0x000f220000000800 */
[C---:B------:R-:W-:Y:S01]  /*14360*/  HMMA.16816.F32.BF16 R24, R44.reuse, R50, R24 ;  /* 0x000000322c18723c */ /* 0x040fe20000041818 */
[----:B------:R-:W3:Y:S08]  /*14370*/  LDSM.16.MT88.4 R48, [R165+0x7800] ;  /* 0x00780000a530783b */ /* 0x000ef00000004200 */
[----:B------:R-:W4:Y:S01]  /*14380*/  MUFU.EX2 R89, R89 ;  /* 0x0000005900597308 */ /* 0x000f220000000800 */
[C---:B-----5:R-:W-:Y:S09]  /*14390*/  HMMA.16816.F32.BF16 R28, R44.reuse, R60, R28 ;  /* 0x0000003c2c1c723c */ /* 0x060ff2000004181c */
[----:B------:R-:W-:Y:S01]  /*143a0*/  MUFU.EX2 R152, R152 ;  /* 0x0000009800987308 */ /* 0x000fe20000000800 */
[----:B------:R-:W-:Y:S01]  /*143b0*/  HMMA.16816.F32.BF16 R32, R44, R62, R32 ;  /* 0x0000003e2c20723c */ /* 0x000fe20000041820 */
[----:B------:R-:W5:Y:S08]  /*143c0*/  LDSM.16.MT88.4 R60, [R164+0x7800] ;  /* 0x00780000a43c783b */ /* 0x000f700000004200 */
[----:B------:R-:W5:Y:S01]  /*143d0*/  MUFU.EX2 R115, R115 ;  /* 0x0000007300737308 */ /* 0x000f620000000800 */
[----:B--2---:R-:W-:Y:S01]  /*143e0*/  F2FP.BF16.F32.PACK_AB R45, R82, R83 ;  /* 0x00000053522d723e */ /* 0x004fe200000010ff */
[----:B------:R-:W-:Y:S01]  /*143f0*/  FADD.FTZ R83, R83, R70 ;  /* 0x0000004653537221 */ /* 0x000fe20000010000 */
[----:B-1----:R-:W-:Y:S02]  /*14400*/  F2FP.BF16.F32.PACK_AB R47, R81, R90 ;  /* 0x0000005a512f723e */ /* 0x002fe400000010ff */
[----:B----4-:R-:W-:Y:S01]  /*14410*/  F2FP.BF16.F32.PACK_AB R44, R98, R91 ;  /* 0x0000005b622c723e */ /* 0x010fe200000010ff */
[----:B------:R-:W-:Y:S01]  /*14420*/  FADD.FTZ R91, R91, R78 ;  /* 0x0000004e5b5b7221 */ /* 0x000fe20000010000 */
[----:B------:R-:W-:Y:S01]  /*14430*/  F2FP.BF16.F32.PACK_AB R46, R96, R89 ;  /* 0x00000059602e723e */ /* 0x000fe200000010ff */
[----:B------:R-:W-:Y:S02]  /*14440*/  LDSM.16.MT88.4 R76, [R165+0x9800] ;  /* 0x00980000a54c783b */ /* 0x000fe40000004200 */
[----:B------:R-:W-:Y:S01]  /*14450*/  MUFU.EX2 R113, R113 ;  /* 0x0000007100717308 */ /* 0x000fe20000000800 */
[----:B------:R-:W-:Y:S01]  /*14460*/  FADD.FTZ R98, R98, R91 ;  /* 0x0000005b62627221 */ /* 0x000fe20000010000 */
[----:B------:R-:W-:Y:S02]  /*14470*/  FADD.FTZ R83, R82, R83 ;  /* 0x0000005352537221 */ /* 0x000fe40000010000 */
[C---:B------:R-:W-:Y:S03]  /*14480*/  HMMA.16816.F32.BF16 R4, R44.reuse, R52, R4 ;  /* 0x000000342c04723c */ /* 0x040fe60000041804 */
[----:B------:R-:W-:Y:S03]  /*14490*/  FADD.FTZ R89, R89, R98 ;  /* 0x0000006259597221 */ /* 0x000fe60000010000 */
[----:B------:R-:W1:Y:S01]  /*144a0*/  MUFU.EX2 R150, R150 ;  /* 0x0000009600967308 */ /* 0x000e620000000800 */
[----:B------:R-:W-:Y:S01]  /*144b0*/  FADD.FTZ R90, R90, R83 ;  /* 0x000000535a5a7221 */ /* 0x000fe20000010000 */
[C---:B------:R-:W-:Y:S01]  /*144c0*/  HMMA.16816.F32.BF16 R8, R44.reuse, R54, R8 ;  /* 0x000000362c08723c */ /* 0x040fe20000041808 */
[----:B------:R-:W2:Y:S02]  /*144d0*/  LDSM.16.MT88.4 R52, [R167+0x8000] ;  /* 0x00800000a734783b */ /* 0x000ea40000004200 */
[----:B------:R-:W-:Y:S05]  /*144e0*/  FADD.FTZ R81, R81, R90 ;  /* 0x0000005a51517221 */ /* 0x000fea0000010000 */
[----:B------:R-:W-:Y:S01]  /*144f0*/  MUFU.EX2 R117, R117 ;  /* 0x0000007500757308 */ /* 0x000fe20000000800 */
[C---:B---3--:R-:W-:Y:S09]  /*14500*/  HMMA.16816.F32.BF16 R12, R44.reuse, R56, R12 ;  /* 0x000000382c0c723c */ /* 0x048ff2000004180c */
[----:B------:R-:W3:Y:S01]  /*14510*/  MUFU.EX2 R146, R146 ;  /* 0x0000009200927308 */ /* 0x000ee20000000800 */
[C---:B------:R-:W-:Y:S01]  /*14520*/  HMMA.16816.F32.BF16 R16, R44.reuse, R58, R16 ;  /* 0x0000003a2c10723c */ /* 0x040fe20000041810 */
[----:B------:R-:W4:Y:S08]  /*14530*/  LDSM.16.MT88.4 R56, [R166+0x8000] ;  /* 0x00800000a638783b */ /* 0x000f300000004200 */
[----:B------:R-:W-:Y:S01]  /*14540*/  MUFU.EX2 R119, R119 ;  /* 0x0000007700777308 */ /* 0x000fe20000000800 */
[C---:B------:R-:W-:Y:S09]  /*14550*/  HMMA.16816.F32.BF16 R20, R44.reuse, R48, R20 ;  /* 0x000000302c14723c */ /* 0x040ff20000041814 */
[----:B------:R-:W2:Y:S01]  /*14560*/  MUFU.EX2 R142, R142 ;  /* 0x0000008e008e7308 */ /* 0x000ea20000000800 */
[C---:B------:R-:W-:Y:S01]  /*14570*/  HMMA.16816.F32.BF16 R24, R44.reuse, R50, R24 ;  /* 0x000000322c18723c */ /* 0x040fe20000041818 */
[----:B------:R-:W4:Y:S08]  /*14580*/  LDSM.16.MT88.4 R48, [R165+0x8000] ;  /* 0x00800000a530783b */ /* 0x000f300000004200 */
[----:B------:R-:W-:Y:S01]  /*14590*/  MUFU.EX2 R124, R124 ;  /* 0x0000007c007c7308 */ /* 0x000fe20000000800 */
[C---:B-----5:R-:W-:Y:S09]  /*145a0*/  HMMA.16816.F32.BF16 R28, R44.reuse, R60, R28 ;  /* 0x0000003c2c1c723c */ /* 0x060ff2000004181c */
[----:B------:R-:W5:Y:S01]  /*145b0*/  MUFU.EX2 R129, R129 ;  /* 0x0000008100817308 */ /* 0x000f620000000800 */
[----:B------:R-:W-:Y:S01]  /*145c0*/  HMMA.16816.F32.BF16 R32, R44, R62, R32 ;  /* 0x0000003e2c20723c */ /* 0x000fe20000041820 */
[----:B------:R-:W4:Y:S02]  /*145d0*/  LDSM.16.MT88.4 R60, [R164+0x8000] ;  /* 0x00800000a43c783b */ /* 0x000f240000004200 */
[----:B------:R-:W-:Y:S06]  /*145e0*/  F2FP.BF16.F32.PACK_AB R45, R115, R152 ;  /* 0x00000098732d723e */ /* 0x000fec00000010ff */
[----:B------:R-:W-:Y:S01]  /*145f0*/  MUFU.EX2 R120, R120 ;  /* 0x0000007800787308 */ /* 0x000fe20000000800 */
[----:B-1----:R-:W-:Y:S01]  /*14600*/  F2FP.BF16.F32.PACK_AB R47, R150, R113 ;  /* 0x00000071962f723e */ /* 0x002fe200000010ff */
[----:B------:R-:W-:Y:S01]  /*14610*/  FADD.FTZ R152, R152, R81 ;  /* 0x0000005198987221 */ /* 0x000fe20000010000 */
[----:B---3--:R-:W-:Y:S02]  /*14620*/  F2FP.BF16.F32.PACK_AB R44, R146, R117 ;  /* 0x00000075922c723e */ /* 0x008fe400000010ff */
[----:B--2---:R-:W-:Y:S05]  /*14630*/  F2FP.BF16.F32.PACK_AB R46, R142, R119 ;  /* 0x000000778e2e723e */ /* 0x004fea00000010ff */
[----:B------:R-:W1:Y:S01]  /*14640*/  MUFU.EX2 R131, R131 ;  /* 0x0000008300837308 */ /* 0x000e620000000800 */
[----:B-----5:R-:W-:Y:S01]  /*14650*/  F2FP.BF16.F32.PACK_AB R41, R129, R124 ;  /* 0x0000007c8129723e */ /* 0x020fe200000010ff */
[C---:B------:R-:W-:Y:S08]  /*14660*/  HMMA.16816.F32.BF16 R4, R44.reuse, R52, R4 ;  /* 0x000000342c04723c */ /* 0x040ff00000041804 */
[----:B------:R-:W-:Y:S01]  /*14670*/  MUFU.EX2 R116, R116 ;  /* 0x0000007400747308 */ /* 0x000fe20000000800 */
[C---:B------:R-:W-:Y:S01]  /*14680*/  HMMA.16816.F32.BF16 R8, R44.reuse, R54, R8 ;  /* 0x000000362c08723c */ /* 0x040fe20000041808 */
[----:B------:R-:W2:Y:S08]  /*14690*/  LDSM.16.MT88.4 R52, [R167+0x8800] ;  /* 0x00880000a734783b */ /* 0x000eb00000004200 */
[----:B------:R-:W3:Y:S01]  /*146a0*/  MUFU.EX2 R133, R133 ;  /* 0x0000008500857308 */ /* 0x000ee20000000800 */
[----:B-1----:R-:W-:Y:S01]  /*146b0*/  F2FP.BF16.F32.PACK_AB R43, R131, R120 ;  /* 0x00000078832b723e */ /* 0x002fe200000010ff */
[C---:B----4-:R-:W-:Y:S08]  /*146c0*/  HMMA.16816.F32.BF16 R12, R44.reuse, R56, R12 ;  /* 0x000000382c0c723c */ /* 0x050ff0000004180c */
[----:B------:R-:W-:Y:S01]  /*146d0*/  MUFU.EX2 R108, R108 ;  /* 0x0000006c006c7308 */ /* 0x000fe20000000800 */
[C---:B------:R-:W-:Y:S01]  /*146e0*/  HMMA.16816.F32.BF16 R16, R44.reuse, R58, R16 ;  /* 0x0000003a2c10723c */ /* 0x040fe20000041810 */
[----:B------:R-:W1:Y:S08]  /*146f0*/  LDSM.16.MT88.4 R56, [R166+0x8800] ;  /* 0x00880000a638783b */ /* 0x000e700000004200 */
[----:B------:R-:W-:Y:S01]  /*14700*/  MUFU.EX2 R135, R135 ;  /* 0x0000008700877308 */ /* 0x000fe20000000800 */
[----:B---3--:R-:W-:Y:S01]  /*14710*/  F2FP.BF16.F32.PACK_AB R40, R133, R116 ;  /* 0x000000748528723e */ /* 0x008fe200000010ff */
[C---:B------:R-:W-:Y:S08]  /*14720*/  HMMA.16816.F32.BF16 R20, R44.reuse, R48, R20 ;  /* 0x000000302c14723c */ /* 0x040ff00000041814 */
[----:B------:R3:W-:Y:S01]  /*14730*/  MUFU.EX2 R37, R39 ;  /* 0x0000002700257308 */ /* 0x0007e20000000800 */
[C---:B------:R-:W-:Y:S01]  /*14740*/  HMMA.16816.F32.BF16 R24, R44.reuse, R50, R24 ;  /* 0x000000322c18723c */ /* 0x040fe20000041818 */
[----:B------:R-:W4:Y:S08]  /*14750*/  LDSM.16.MT88.4 R48, [R165+0x8800] ;  /* 0x00880000a530783b */ /* 0x000f300000004200 */
[----:B------:R-:W-:Y:S01]  /*14760*/  MUFU.EX2 R38, R38 ;  /* 0x0000002600267308 */ /* 0x000fe20000000800 */
[C---:B------:R-:W-:Y:S09]  /*14770*/  HMMA.16816.F32.BF16 R28, R44.reuse, R60, R28 ;  /* 0x0000003c2c1c723c */ /* 0x040ff2000004181c */
[----:B------:R-:W5:Y:S01]  /*14780*/  MUFU.EX2 R191, R191 ;  /* 0x000000bf00bf7308 */ /* 0x000f620000000800 */
[--C-:B---3--:R-:W-:Y:S01]  /*14790*/  FFMA.FTZ R39, R66, R36, -R103.reuse ;  /* 0x0000002442277223 */ /* 0x108fe20000010867 */
[----:B------:R-:W-:Y:S01]  /*147a0*/  HMMA.16816.F32.BF16 R32, R44, R62, R32 ;  /* 0x0000003e2c20723c */ /* 0x000fe20000041820 */
[----:B------:R-:W3:Y:S02]  /*147b0*/  LDSM.16.MT88.4 R60, [R164+0x8800] ;  /* 0x00880000a43c783b */ /* 0x000ee40000004200 */
[----:B------:R-:W-:Y:S05]  /*147c0*/  F2FP.BF16.F32.PACK_AB R45, R138, R121 ;  /* 0x000000798a2d723e */ /* 0x000fea00000010ff */
[----:B------:R-:W-:Y:S01]  /*147d0*/  MUFU.EX2 R39, R39 ;  /* 0x0000002700277308 */ /* 0x000fe20000000800 */
[----:B------:R-:W-:Y:S02]  /*147e0*/  F2FP.BF16.F32.PACK_AB R47, R134, R123 ;  /* 0x0000007b862f723e */ /* 0x000fe400000010ff */
[----:B------:R-:W-:Y:S02]  /*147f0*/  F2FP.BF16.F32.PACK_AB R44, R130, R125 ;  /* 0x0000007d822c723e */ /* 0x000fe400000010ff */
[----:B------:R-:W-:Y:S02]  /*14800*/  F2FP.BF16.F32.PACK_AB R46, R126, R127 ;  /* 0x0000007f7e2e723e */ /* 0x000fe400000010ff */
[----:B-----5:R-:W-:Y:S05]  /*14810*/  F2FP.BF16.F32.PACK_AB R71, R191, R38 ;  /* 0x00000026bf47723e */ /* 0x020fea00000010ff */
[C---:B--2---:R-:W-:Y:S08]  /*14820*/  HMMA.16816.F32.BF16 R4, R44.reuse, R52, R4 ;  /* 0x000000342c04723c */ /* 0x044ff00000041804 */
[C---:B------:R-:W-:Y:S01]  /*14830*/  HMMA.16816.F32.BF16 R8, R44.reuse, R54, R8 ;  /* 0x000000362c08723c */ /* 0x040fe20000041808 */
[----:B------:R-:W2:Y:S07]  /*14840*/  LDSM.16.MT88.4 R52, [R167+0x9000] ;  /* 0x00900000a734783b */ /* 0x000eae0000004200 */
[C---:B-1----:R-:W-:Y:S08]  /*14850*/  HMMA.16816.F32.BF16 R12, R44.reuse, R56, R12 ;  /* 0x000000382c0c723c */ /* 0x042ff0000004180c */
[C---:B------:R-:W-:Y:S01]  /*14860*/  HMMA.16816.F32.BF16 R16, R44.reuse, R58, R16 ;  /* 0x0000003a2c10723c */ /* 0x040fe20000041810 */
[----:B------:R-:W1:Y:S07]  /*14870*/  LDSM.16.MT88.4 R56, [R166+0x9000] ;  /* 0x00900000a638783b */ /* 0x000e6e0000004200 */
[C---:B----4-:R-:W-:Y:S08]  /*14880*/  HMMA.16816.F32.BF16 R20, R44.reuse, R48, R20 ;  /* 0x000000302c14723c */ /* 0x050ff00000041814 */
[C---:B------:R-:W-:Y:S01]  /*14890*/  HMMA.16816.F32.BF16 R24, R44.reuse, R50, R24 ;  /* 0x000000322c18723c */ /* 0x040fe20000041818 */
[----:B------:R-:W4:Y:S07]  /*148a0*/  LDSM.16.MT88.4 R48, [R165+0x9000] ;  /* 0x00900000a530783b */ /* 0x000f2e0000004200 */
[C---:B---3--:R-:W-:Y:S01]  /*148b0*/  HMMA.16816.F32.BF16 R28, R44.reuse, R60, R28 ;  /* 0x0000003c2c1c723c */ /* 0x048fe2000004181c */
[----:B------:R3:W5:Y:S07]  /*148c0*/  MUFU.EX2 R60, R42 ;  /* 0x0000002a003c7308 */ /* 0x00076e0000000800 */
[----:B------:R-:W-:Y:S01]  /*148d0*/  HMMA.16816.F32.BF16 R32, R44, R62, R32 ;  /* 0x0000003e2c20723c */ /* 0x000fe20000041820 */
[----:B------:R-:W4:Y:S02]  /*148e0*/  LDSM.16.MT88.4 R44, [R164+0x9000] ;  /* 0x00900000a42c783b */ /* 0x000f240000004200 */
[----:B---3--:R-:W-:Y:S02]  /*148f0*/  F2FP.BF16.F32.PACK_AB R42, R135, R108 ;  /* 0x0000006c872a723e */ /* 0x008fe400000010ff */
[----:B-----5:R-:W-:Y:S05]  /*14900*/  F2FP.BF16.F32.PACK_AB R69, R37, R60 ;  /* 0x0000003c2545723e */ /* 0x020fea00000010ff */
[C---:B--2---:R-:W-:Y:S05]  /*14910*/  HMMA.16816.F32.BF16 R4, R40.reuse, R52, R4 ;  /* 0x000000342804723c */ /* 0x044fea0000041804 */
[-CC-:B------:R-:W-:Y:S03]  /*14920*/  FFMA.FTZ R52, R67, R36.reuse, -R103.reuse ;  /* 0x0000002443347223 */ /* 0x180fe60000010867 */
[C---:B------:R-:W-:Y:S03]  /*14930*/  HMMA.16816.F32.BF16 R8, R40.reuse, R54, R8 ;  /* 0x000000362808723c */ /* 0x040fe60000041808 */
[----:B------:R-:W2:Y:S05]  /*14940*/  MUFU.EX2 R52, R52 ;  /* 0x0000003400347308 */ /* 0x000eaa0000000800 */
[C---:B-1----:R-:W-:Y:S08]  /*14950*/  HMMA.16816.F32.BF16 R12, R40.reuse, R56, R12 ;  /* 0x00000038280c723c */ /* 0x042ff0000004180c */
[C---:B------:R-:W-:Y:S03]  /*14960*/  HMMA.16816.F32.BF16 R16, R40.reuse, R58, R16 ;  /* 0x0000003a2810723c */ /* 0x040fe60000041810 */
[----:B--2---:R-:W-:Y:S05]  /*14970*/  F2FP.BF16.F32.PACK_AB R68, R52, R39 ;  /* 0x000000273444723e */ /* 0x004fea00000010ff */
[C---:B----4-:R-:W-:Y:S03]  /*14980*/  HMMA.16816.F32.BF16 R20, R40.reuse, R48, R20 ;  /* 0x000000302814723c */ /* 0x050fe60000041814 */
[-CC-:B------:R-:W-:Y:S01]  /*14990*/  FFMA.FTZ R48, R64, R36.reuse, -R103.reuse ;  /* 0x0000002440307223 */ /* 0x180fe20000010867 */
[----:B------:R-:W-:Y:S01]  /*149a0*/  FFMA.FTZ R103, R65, R36, -R103 ;  /* 0x0000002441677223 */ /* 0x000fe20000010867 */
[----:B------:R-:W-:Y:S03]  /*149b0*/  FADD.FTZ R36, R96, R89 ;  /* 0x0000005960247221 */ /* 0x000fe60000010000 */
[C---:B------:R-:W-:Y:S01]  /*149c0*/  HMMA.16816.F32.BF16 R24, R40.reuse, R50, R24 ;  /* 0x000000322818723c */ /* 0x040fe20000041818 */
        /* <DEDUP_REMOVED lines=14> */
[----:B-1----:R-:W-:Y:S02]  /*14ab0*/  F2FP.BF16.F32.PACK_AB R70, R103, R48 ;  /* 0x000000306746723e */ /* 0x002fe400000010ff */
[----:B------:R-:W-:Y:S05]  /*14ac0*/  FADD.FTZ R138, R138, R121 ;  /* 0x000000798a8a7221 */ /* 0x000fea0000010000 */
        /* <DEDUP_REMOVED lines=29> */
[----:B------:R-:W-:Y:S01]  /*14ca0*/  MOV R103, R2 ;  /* 0x0000000200677202 */ /* 0x000fe20000000f00 */
[----:B------:R-:W-:Y:S11]  /*14cb0*/  @P0 BRA `(.L_x_12844) ;  /* 0xffffffb800f80947 */ /* 0x000ff6000383ffff */
.L_x_12837:
        /* <DEDUP_REMOVED lines=11> */
.L_x_12852:
        /* <DEDUP_REMOVED lines=125> */
.L_x_12847:
[----:B------:R-:W-:Y:S05]  /*15540*/  BSYNC.RECONVERGENT B0 ;  /* 0x0000000000007941 */ /* 0x000fea0003800200 */
.L_x_12846:
        /* <DEDUP_REMOVED lines=36> */
[----:B-1----:R-:W-:Y:S05]  /*15790*/  @P0 RET.REL.NODEC R178 `(_ZN5flash24flash_fwd_splitkv_kernelI23Flash_fwd_kernel_traitsILi64ELi64ELi128ELi4ELb0ELb0EN7cutlass10bfloat16_tE19Flash_kernel_traitsILi64ELi64ELi128ELi4ES3_EELb0ELb0ELb1ELb0ELb0ELb1ELb1ELb1EEEvNS_16Flash_fwd_paramsE) ;  /* 0xfffffea8b2180950 */ /* 0x002fea0003c3ffff */
[----:B------:R-:W-:Y:S01]  /*157a0*/  MOV R179, 0x0 ;  /* 0x0000000000b37802 */ /* 0x000fe20000000f00 */
[----:B------:R1:W-:Y:S03]  /*157b0*/  ST.E.128 desc[UR4][R36.64+0x3800], R4 ;  /* 0x0038000424007985 */ /* 0x0003e6000c101d04 */
[----:B-1----:R-:W-:Y:S05]  /*157c0*/  RET.REL.NODEC R178 `(_ZN5flash24flash_fwd_splitkv_kernelI23Flash_fwd_kernel_traitsILi64ELi64ELi128ELi4ELb0ELb0EN7cutlass10bfloat16_tE19Flash_kernel_traitsILi64ELi64ELi128ELi4ES3_EELb0ELb0ELb1ELb0ELb0ELb1ELb1ELb1EEEvNS_16Flash_fwd_paramsE) ;  /* 0xfffffea8b20c7950 */ /* 0x002fea0003c3ffff */
.L_x_12845:
[----:B------:R-:W-:Y:S01]  /*157d0*/  MOV R8, 0x2 ;  /* 0x0000000200087802 */ /* 0x000fe20000000f00 */
[----:B------:R-:W-:Y:S01]  /*157e0*/  IMAD.MOV.U32 R7, RZ, RZ, -0x1 ;  /* 0xffffffffff077424 */ /* 0x000fe200078e00ff */
[----:B------:R-:W-:-:S07]  /*157f0*/  MOV R5, 0x1f ;  /* 0x0000001f00057802 */ /* 0x000fce0000000f00 */
[----:B-1---5:R-:W-:Y:S05]  /*15800*/  WARPSYNC.COLLECTIVE R7, `(.L_x_12848) ;  /* 0x0000000007087348 */ /* 0x022fea0003c00000 */
[----:B------:R2:W3:Y:S02]  /*15810*/  SHFL.BFLY P0, R10, R190, R8, R5 ;  /* 0x0c000008be0a7389 */ /* 0x0004e40000000005 */
[----:B-123-5:R-:W-:Y:S05]  /*15820*/  ENDCOLLECTIVE ;  /* 0x000000000000791b */ /* 0x02efea0003800000 */
.L_x_12848:
[----:B------:R-:W-:Y:S02]  /*15830*/  MOV R11, R10 ;  /* 0x0000000a000b7202 */ /* 0x000fe40000000f00 */
[----:B------:R-:W-:-:S03]  /*15840*/  MOV R8, 0x1 ;  /* 0x0000000100087802 */ /* 0x000fc60000000f00 */
[----:B------:R-:W-:-:S04]  /*15850*/  FADD.FTZ R11, R11, R190 ;  /* 0x000000be0b0b7221 */ /* 0x000fc80000010000 */
[----:B------:R-:W-:-:S07]  /*15860*/  IMAD.MOV.U32 R190, RZ, RZ, R11 ;  /* 0x000000ffffbe7224 */ /* 0x000fce00078e000b */
[----:B------:R-:W-:Y:S05]  /*15870*/  WARPSYNC.COLLECTIVE R7, `(.L_x_12849) ;  /* 0x0000000007087348 */ /* 0x000fea0003c00000 */
[----:B------:R1:W2:Y:S02]  /*15880*/  SHFL.BFLY P0, R10, R190, R8, R5 ;  /* 0x0c000008be0a7389 */ /* 0x0002a40000000005 */
[----:B-12---:R-:W-:Y:S05]  /*15890*/  ENDCOLLECTIVE ;  /* 0x000000000000791b */ /* 0x006fea0003800000 */
.L_x_12849:
[----:B------:R-:W-:Y:S01]  /*158a0*/  MOV R190, R191 ;  /* 0x000000bf00be7202 */ /* 0x000fe20000000f00 */
[----:B------:R-:W-:Y:S01]  /*158b0*/  IMAD.MOV.U32 R6, RZ, RZ, R10 ;  /* 0x000000ffff067224 */ /* 0x000fe200078e000a */
[----:B------:R-:W-:-:S03]  /*158c0*/  MOV R8, 0x2 ;  /* 0x0000000200087802 */ /* 0x000fc60000000f00 */
[----:B------:R-:W-:-:S07]  /*158d0*/  FADD.FTZ R6, R11, R6 ;  /* 0x000000060b067221 */ /* 0x000fce0000010000 */
[----:B------:R-:W-:Y:S05]  /*158e0*/  WARPSYNC.COLLECTIVE R7, `(.L_x_12850) ;  /* 0x0000000007087348 */ /* 0x000fea0003c00000 */
[----:B------:R1:W2:Y:S02]  /*158f0*/  SHFL.BFLY P0, R10, R190, R8, R5 ;  /* 0x0c000008be0a7389 */ /* 0x0002a40000000005 */
[----:B-12---:R-:W-:Y:S05]  /*15900*/  ENDCOLLECTIVE ;  /* 0x000000000000791b */ /* 0x006fea0003800000 */
.L_x_12850:
[----:B------:R-:W-:Y:S01]  /*15910*/  FADD.FTZ R9, R10, R191 ;  /* 0x000000bf0a097221 */ /* 0x000fe20000010000 */
[----:B------:R-:W-:-:S03]  /*15920*/  MOV R8, 0x1 ;  /* 0x0000000100087802 */ /* 0x000fc60000000f00 */
[----:B------:R-:W-:-:S07]  /*15930*/  IMAD.MOV.U32 R190, RZ, RZ, R9 ;  /* 0x000000ffffbe7224 */ /* 0x000fce00078e0009 */
[----:B------:R-:W-:Y:S05]  /*15940*/  WARPSYNC.COLLECTIVE R7, `(.L_x_12851) ;  /* 0x0000000007087348 */ /* 0x000fea0003c00000 */
[----:B------:R1:W2:Y:S02]  /*15950*/  SHFL.BFLY P0, R10, R190, R8, R5 ;  /* 0x0c000008be0a7389 */ /* 0x0002a40000000005 */
[----:B-12---:R-:W-:Y:S05]  /*15960*/  ENDCOLLECTIVE ;  /* 0x000000000000791b */ /* 0x006fea0003800000 */
.L_x_12851:
[----:B------:R-:W-:Y:S01]  /*15970*/  MOV R12, R10 ;  /* 0x0000000a000c7202 */ /* 0x000fe20000000f00 */
[----:B------:R-:W-:Y:S06]  /*15980*/  BRA `(.L_x_12852) ;  /* 0xfffffff000f87947 */ /* 0x000fec000383ffff */
.L_x_12853:
        /* <DEDUP_REMOVED lines=15> */
.L_x_14821:


//--------------------- .text._ZN5flash24flash_fwd_splitkv_kernelI23Flash_fwd_kernel_traitsILi64ELi64ELi128ELi4ELb0ELb0EN7cutlass10bfloat16_tE19Flash_kernel_traitsILi64ELi64ELi128ELi4ES3_EELb0ELb1ELb0ELb0ELb1ELb0ELb0ELb0EEEvNS_16Flash_fwd_paramsE --------------------------
	.section	.text._ZN5flash24flash_fwd_splitkv_kernelI23Flash_fwd_kernel_traitsILi64ELi64ELi128ELi4ELb0ELb0EN7cutlass10bfloat16_tE19Flash_kernel_traitsILi64ELi64ELi128ELi4ES3_EELb0ELb1ELb0ELb0ELb1ELb0ELb0ELb0EEEvNS_16Flash_fwd_paramsE,"ax",@progbits
	.align	128
        .global         _ZN5flash24flash_fwd_splitkv_kernelI23Flash_fwd_kernel_traitsILi64ELi64ELi128ELi4ELb0ELb0EN7cutlass10bfloat16_tE19Flash_kernel_traitsILi64ELi64ELi128ELi4ES3_EELb0ELb1ELb0ELb0ELb1ELb0ELb0ELb0EEEvNS_16Flash_fwd_paramsE
        .type           _ZN5flash24flash_fwd_splitkv_kernelI23Flash_fwd_kernel_traitsILi64ELi64ELi128ELi4ELb0ELb0EN7cutlass10bfloat16_tE19Flash_kernel_traitsILi64ELi64ELi128ELi4ES3_EELb0ELb1ELb0ELb0ELb1ELb0ELb0ELb0EEEvNS_16Flash_fwd_paramsE,@function
        .size           _ZN5flash24flash_fwd_splitkv_kernelI23Flash_fwd_kernel_traitsILi64ELi64ELi128ELi4ELb0ELb0EN7cutlass10bfloat16_tE19Flash_kernel_traitsILi64ELi64ELi128ELi4ES3_EELb0ELb1ELb0ELb0ELb1ELb0ELb0ELb0EEEvNS_16Flash_fwd_paramsE,(.L_x_14822 - _ZN5flash24flash_fwd_splitkv_kernelI23Flash_fwd_kernel_traitsILi64ELi64ELi128ELi4ELb0ELb0EN7cutlass10bfloat16_tE19Flash_kernel_traitsILi64ELi64ELi128ELi4ES3_EELb0ELb1ELb0ELb0ELb1ELb0ELb0ELb0EEEvNS_16Flash_fwd_paramsE)
        .other          _ZN5flash24flash_fwd_splitkv_kernelI23Flash_fwd_kernel_traitsILi64ELi64ELi128ELi4ELb0ELb0EN7cutlass10bfloat16_tE19Flash_kernel_traitsILi64ELi64ELi128ELi4ES3_EELb0ELb1ELb0ELb0ELb1ELb0ELb0ELb0EEEvNS_16Flash_fwd_paramsE,@"STO_CUDA_ENTRY STV_DEFAULT"
_ZN5flash24flash_fwd_splitkv_kernelI23Flash_fwd_kernel_traitsILi64ELi64ELi128ELi4ELb0ELb0EN7cutlass10bfloat16_tE19Flash_kernel_traitsILi64ELi64ELi128ELi4ES3_EELb0ELb1ELb0ELb0ELb1ELb0ELb0ELb0EEEvNS_16Flash_fwd_paramsE:
.text._ZN5flash24flash_fwd_splitkv_kernelI23Flash_fwd_kernel_traitsILi64ELi64ELi128ELi4ELb0ELb0EN7cutlass10bfloat16_tE19Flash_kernel_traitsILi64ELi64ELi128ELi4ES3_EELb0ELb1ELb0ELb0ELb1ELb0ELb0ELb0EEEvNS_16Flash_fwd_paramsE:
[----:B------:R-:W-:Y:S01]  /*0000*/  LDC R1, c[0x0][0x37c] ;  /* 0x0000df00ff017b82 */ /* 0x000fe20000000800 */
[----:B------:R-:W1:Y:S07]  /*0010*/  S2R R41, SR_CTAID.X ;  /* 0x0000000000297919 */ /* 0x000e6e0000002500 */
[----:B------:R-:W2:Y:S01]  /*0020*/  LDC.64 R2, c[0x0][0x348] ;  /* 0x0000d200ff027b82 */ /* 0x000ea20000000a00 */
[----:B------:R-:W-:Y:S01]  /*0030*/  BSSY.RECONVERGENT B3, `(.L_x_12854) ;  /* 0x0000005000037945 */ /* 0x000fe20003800200 */
[----:B------:R-:W-:Y:S01]  /*0040*/  MOV R178, 0x80 ;  /* 0x0000008000b27802 */ /* 0x000fe20000000f00 */
[----:B------:R-:W3:Y:S01]  /*0050*/  S2R R180, SR_CTAID.Y ;  /* 0x0000000000b47919 */ /* 0x000ee20000002600 */
[----:B------:R-:W4:Y:S05]  /*0060*/  S2R R179, SR_CTAID.Z ;  /* 0x0000000000b37919 */ /* 0x000f2a0000002700 */
[----:B-1234-:R-:W-:Y:S05]  /*0070*/  CALL.REL.NOINC `($_ZN5flash24flash_fwd_splitkv_kernelI23Flash_fwd_kernel_traitsILi64ELi64ELi128ELi4ELb0ELb0EN7cutlass10bfloat16_tE19Flash_kernel_traitsILi64ELi64ELi128ELi4ES3_EELb0ELb1ELb0ELb0ELb1ELb0ELb0ELb0EEEvNS_16Flash_fwd_paramsE$_ZN5flash30compute_attn_1rowblock_splitkvI23Flash_fwd_kernel_traitsILi64ELi64ELi128ELi4ELb0ELb0EN7cutlass10bfloat16_tE19Flash_kernel_traitsILi64ELi64ELi128ELi4ES3_EELb0ELb1ELb0ELb0ELb1ELb0ELb0ELb0ENS_16Flash_fwd_paramsEEEvRKT8_iiiii) ;  /* 0x0000000000087944 */ /* 0x01efea0003c00000 */
[----:B------:R-:W-:Y:S05]  /*0080*/  BSYNC.RECONVERGENT B3 ;  /* 0x0000000000037941 */ /* 0x000fea0003800200 */
.L_x_12854:
[----:B------:R-:W-:Y:S05]  /*0090*/  EXIT ;  /* 0x000000000000794d */ /* 0x000fea0003800000 */
        .type           $_ZN5flash24flash_fwd_splitkv_kernelI23Flash_fwd_kernel_traitsILi64ELi64ELi128ELi4ELb0ELb0EN7cutlass10bfloat16_tE19Flash_kernel_traitsILi64ELi64ELi128ELi4ES3_EELb0ELb1ELb0ELb0ELb1ELb0ELb0ELb0EEEvNS_16Flash_fwd_paramsE$_ZN5flash30compute_attn_1rowblock_splitkvI23Flash_fwd_kernel_traitsILi64ELi64ELi128ELi4ELb0ELb0EN7cutlass10bfloat16_tE19Flash_kernel_traitsILi64ELi64ELi128ELi4ES3_EELb0ELb1ELb0ELb0ELb1ELb0ELb0ELb0ENS_16Flash_fwd_paramsEEEvRKT8_iiiii,@function
        .size           $_ZN5flash24flash_fwd_splitkv_kernelI23Flash_fwd_kernel_traitsILi64ELi64ELi128ELi4ELb0ELb0EN7cutlass10bfloat16_tE19Flash_kernel_traitsILi64ELi64ELi128ELi4ES3_EELb0ELb1ELb0ELb0ELb1ELb0ELb0ELb0EEEvNS_16Flash_fwd_paramsE$_ZN5flash30compute_attn_1rowblock_splitkvI23Flash_fwd_kernel_traitsILi64ELi64ELi128ELi4ELb0ELb0EN7cutlass10bfloat16_tE19Flash_kernel_traitsILi64ELi64ELi128ELi4ES3_EELb0ELb1ELb0ELb0ELb1ELb0ELb0ELb0ENS_16Flash_fwd_paramsEEEvRKT8_iiiii,(.L_x_14822 - $_ZN5flash24flash_fwd_splitkv_kernelI23Flash_fwd_kernel_traitsILi64ELi64ELi128ELi4ELb0ELb0EN7cutlass10bfloat16_tE19Flash_kernel_traitsILi64ELi64ELi128ELi4ES3_EELb0ELb1ELb0ELb0ELb1ELb0ELb0ELb0EEEvNS_16Flash_fwd_paramsE$_ZN5flash30compute_attn_1rowblock_splitkvI23Flash_fwd_kernel_traitsILi64ELi64ELi128ELi4ELb0ELb0EN7cutlass10bfloat16_tE19Flash_kernel_traitsILi64ELi64ELi128ELi4ES3_EELb0ELb1ELb0ELb0ELb1ELb0ELb0ELb0ENS_16Flash_fwd_paramsEEEvRKT8_iiiii)
$_ZN5flash24flash_fwd_splitkv_kernelI23Flash_fwd_kernel_traitsILi64ELi64ELi128ELi4ELb0ELb0EN7cutlass10bfloat16_tE19Flash_kernel_traitsILi64ELi64ELi128ELi4ES3_EELb0ELb1ELb0ELb0ELb1ELb0ELb0ELb0EEEvNS_16Flash_fwd_paramsE$_ZN5flash30compute_attn_1rowblock_splitkvI23Flash_fwd_kernel_traitsILi64ELi64ELi128ELi4ELb0ELb0EN7cutlass10bfloat16_tE19Flash_kernel_traitsILi64ELi64ELi128ELi4ES3_EELb0ELb1ELb0ELb0ELb1ELb0ELb0ELb0ENS_16Flash_fwd_paramsEEEvRKT8_iiiii:
        /* <DEDUP_REMOVED lines=39> */
.L_x_12856:
[----:B------:R-:W-:Y:S05]  /*0310*/  BSYNC.RECONVERGENT B0 ;  /* 0x0000000000007941 */ /* 0x000fea0003800200 */
.L_x_12855:
[----:B------:R-:W-:Y:S04]  /*0320*/  BSSY.RECONVERGENT B0, `(.L_x_12857) ;  /* 0x0000007000007945 */ /* 0x000fe80003800200 */
[----:B------:R-:W-:Y:S05]  /*0330*/  @!P3 BRA `(.L_x_12858) ;  /* 0x000000000014b947 */ /* 0x000fea0003800000 */
[----:B------:R-:W4:Y:S02]  /*0340*/  LD.E.U8 R5, desc[UR4][R2.64+0x1b2] ;  /* 0x0001b20402057980 */ /* 0x000f24000c101100 */
[----:B----4-:R-:W-:-:S13]  /*0350*/  ISETP.NE.AND P1, PT, R5, RZ, PT ;  /* 0x000000ff0500720c */ /* 0x010fda0003f25270 */
[----:B------:R-:W4:Y:S02]  /*0360*/  @P1 LD.E R10, desc[UR4][R14.64+0x4] ;  /* 0x000004040e0a1980 */ /* 0x000f24000c101900 */
[----:B----45:R-:W-:-:S06]  /*0370*/  @P1 IADD3 R127, PT, PT, R10, -R13, RZ ;  /* 0x8000000d0a7f1210 */ /* 0x030fcc0007ffe0ff */
[----:B------:R4:W5:Y:S02]  /*0380*/  @!P1 LD.E R127, desc[UR4][R14.64] ;  /* 0x000000040e7f9980 */ /* 0x000964000c101900 */
.L_x_12858:
[----:B------:R-:W-:Y:S05]  /*0390*/  BSYNC.RECONVERGENT B0 ;  /* 0x0000000000007941 */ /* 0x000fea0003800200 */
.L_x_12857:
        /* <DEDUP_REMOVED lines=8> */
.L_x_12860:
[----:B------:R-:W5:Y:S01]  /*0420*/  LD.E.64 R6, desc[UR4][R2.64+0x108] ;  /* 0x0001080402067980 */ /* 0x000f62000c101b00 */
[----:B------:R-:W-:Y:S01]  /*0430*/  BSSY.RECONVERGENT B0, `(.L_x_12862) ;  /* 0x0000006000007945 */ /* 0x000fe20003800200 */
[----:B------:R-:W-:Y:S01]  /*0440*/  IMAD.MOV.U32 R5, RZ, RZ, RZ ;  /* 0x000000ffff057224 */ /* 0x000fe200078e00ff */
[----:B-----5:R-:W-:-:S04]  /*0450*/  ISETP.NE.U32.AND P0, PT, R6, RZ, PT ;  /* 0x000000ff0600720c */ /* 0x020fc80003f05070 */
[----:B------:R-:W-:-:S13]  /*0460*/  ISETP.NE.AND.EX P0, PT, R7, RZ, PT, P0 ;  /* 0x000000ff0700720c */ /* 0x000fda0003f05300 */
[----:B------:R-:W-:Y:S05]  /*0470*/  @!P0 BRA `(.L_x_12863) ;  /* 0x0000000000048947 */ /* 0x000fea0003800000 */
[----:B------:R1:W5:Y:S02]  /*0480*/  LD.E R5, desc[UR4][R2.64+0xbc] ;  /* 0x0000bc0402057980 */ /* 0x000364000c101900 */
.L_x_12863:
[----:B------:R-:W-:Y:S05]  /*0490*/  BSYNC.RECONVERGENT B0 ;  /* 0x0000000000007941 */ /* 0x000fea0003800200 */
.L_x_12862:
[----:B-----5:R-:W-:Y:S02]  /*04a0*/  IADD3 R127, PT, PT, R5, R127, -R12 ;  /* 0x0000007f057f7210 */ /* 0x020fe40007ffe80c */
.L_x_12861:
[----:B------:R-:W-:Y:S05]  /*04b0*/  BSYNC.RECONVERGENT B1 ;  /* 0x0000000000017941 */ /* 0x000fea0003800200 */
.L_x_12859:
[----:B------:R-:W-:Y:S01]  /*04c0*/  IMAD.SHL.U32 R182, R41, 0x40, RZ ;  /* 0x0000004029b67824 */ /* 0x000fe200078e00ff */
[----:B------:R-:W-:Y:S01]  /*04d0*/  MOV R6, R178 ;  /* 0x000000b200067202 */ /* 0x000fe20000000f00 */
[----:B------:R-:W-:-:S03]  /*04e0*/  IMAD.MOV.U32 R7, RZ, RZ, 0x0 ;  /* 0x00000000ff077424 */ /* 0x000fc600078e00ff */
[----:B------:R-:W-:-:S13]  /*04f0*/  ISETP.GT.AND P0, PT, R37, R182, PT ;  /* 0x000000b62500720c */ /* 0x000fda0003f04270 */
[----:B-1234-:R-:W-:Y:S05]  /*0500*/  @!P0 RET.REL.NODEC R6 `(_ZN5flash24flash_fwd_splitkv_kernelI23Flash_fwd_kernel_traitsILi64ELi64ELi128ELi4ELb0ELb0EN7cutlass10bfloat16_tE19Flash_kernel_traitsILi64ELi64ELi128ELi4ES3_EELb0ELb1ELb0ELb0ELb1ELb0ELb0ELb0EEEvNS_16Flash_fwd_paramsE) ;  /* 0xfffffff806bc8950 */ /* 0x01efea0003c3ffff */
        /* <DEDUP_REMOVED lines=94> */
.L_x_12866:
[----:B------:R-:W-:Y:S05]  /*0af0*/  BSYNC.RECONVERGENT B0 ;  /* 0x0000000000007941 */ /* 0x000fea0003800200 */
.L_x_12865:
        /* <DEDUP_REMOVED lines=13> */
.L_x_12868:
[----:B------:R-:W-:Y:S05]  /*0bd0*/  BSYNC.RECONVERGENT B0 ;  /* 0x0000000000007941 */ /* 0x000fea0003800200 */
.L_x_12867:
        /* <DEDUP_REMOVED lines=12> */
.L_x_12870:
[----:B------:R-:W-:Y:S05]  /*0ca0*/  BSYNC.RECONVERGENT B0 ;  /* 0x0000000000007941 */ /* 0x000fea0003800200 */
.L_x_12869:
[----:B------:R-:W-:Y:S01]  /*0cb0*/  MOV R179, 0x0 ;  /* 0x0000000000b37802 */ /* 0x000fe20000000f00 */
[----:B------:R-:W-:Y:S04]  /*0cc0*/  @!P6 ST.E desc[UR4][R16.64], R3 ;  /* 0x000000031000e985 */ /* 0x000fe8000c101904 */
[----:B------:R-:W-:Y:S04]  /*0cd0*/  @!P5 ST.E desc[UR4][R16.64+0x40], R2 ;  /* 0x000040021000d985 */ /* 0x000fe8000c101904 */
[----:B------:R1:W-:Y:S02]  /*0ce0*/  @!P4 ST.E desc[UR4][R16.64+0x80], R0 ;  /* 0x000080001000c985 */ /* 0x0003e4000c101904 */
[----:B-1234-:R-:W-:Y:S05]  /*0cf0*/  @P0 RET.REL.NODEC R178 `(_ZN5flash24flash_fwd_splitkv_kernelI23Flash_fwd_kernel_traitsILi64ELi64ELi128ELi4ELb0ELb0EN7cutlass10bfloat16_tE19Flash_kernel_traitsILi64ELi64ELi128ELi4ES3_EELb0ELb1ELb0ELb0ELb1ELb0ELb0ELb0EEEvNS_16Flash_fwd_paramsE) ;  /* 0xfffffff0b2c00950 */ /* 0x01efea0003c3ffff */
[----:B------:R-:W-:Y:S02]  /*0d00*/  MOV R3, 0x7f800000 ;  /* 0x7f80000000037802 */ /* 0x000fe40000000f00 */
[----:B------:R-:W-:-:S03]  /*0d10*/  MOV R179, 0x0 ;  /* 0x0000000000b37802 */ /* 0x000fc60000000f00 */
[----:B------:R1:W-:Y:S02]  /*0d20*/  ST.E desc[UR4][R16.64+0xc0], R3 ;  /* 0x0000c00310007985 */ /* 0x0003e4000c101904 */
[----:B-1----:R-:W-:Y:S05]  /*0d30*/  RET.REL.NODEC R178 `(_ZN5flash24flash_fwd_splitkv_kernelI23Flash_fwd_kernel_traitsILi64ELi64ELi128ELi4ELb0ELb0EN7cutlass10bfloat16_tE19Flash_kernel_traitsILi64ELi64ELi128ELi4ES3_EELb0ELb1ELb0ELb0ELb1ELb0ELb0ELb0EEEvNS_16Flash_fwd_paramsE) ;  /* 0xfffffff0b2b07950 */ /* 0x002fea0003c3ffff */
.L_x_12864:
        /* <DEDUP_REMOVED lines=58> */
[----:B-1----:R-:W1:Y:S01]  /*10e0*/  F2I.FTZ.U32.TRUNC.NTZ R23, R13 ;  /* 0x0000000d00177305 */ /* 0x002e62000021f000 */
        /* <DEDUP_REMOVED lines=43> */
.L_x_12872:
        /* <DEDUP_REMOVED lines=9> */
[----:B------:R-:W-:-:S02]  /*1430*/  CS2R R186, SRZ ;  /* 0x0000000000ba7805 */ /* 0x000fc4000001ff00 */
[----:B--2---:R-:W-:-:S04]  /*1440*/  IABS R0, R6 ;  /* 0x0000000600007213 */ /* 0x004fc80000000000 */
[----:B------:R-:W2:Y:S08]  /*1450*/  I2F.RP R9, R0 ;  /* 0x0000000000097306 */ /* 0x000eb00000209400 */
[----:B--2---:R-:W2:Y:S02]  /*1460*/  MUFU.RCP R8, R9 ;  /* 0x0000000900087308 */ /* 0x004ea40000001000 */
[----:B--2---:R-:W-:-:S06]  /*1470*/  IADD3 R8, PT, PT, R8, 0xffffffe, RZ ;  /* 0x0ffffffe08087810 */ /* 0x004fcc0007ffe0ff */
        /* <DEDUP_REMOVED lines=44> */
[----:B------:R-:W-:Y:S01]  /*1740*/  @P3 IADD3 R12, PT, PT, R12, R13, RZ ;  /* 0x0000000d0c0c3210 */ /* 0x000fe20007ffe0ff */
[----:B------:R-:W-:Y:S01]  /*1750*/  IMAD.IADD R19, R19, 0x1, R4 ;  /* 0x0000000113137824 */ /* 0x000fe200078e0204 */
[----:B------:R-:W-:Y:S01]  /*1760*/  @!P3 MOV R20, R8 ;  /* 0x000000080014b202 */ /* 0x000fe20000000f00 */
[----:B------:R-:W-:Y:S01]  /*1770*/  @!P3 IMAD R0, R15, R11, RZ ;  /* 0x0000000b0f00b224 */ /* 0x000fe200078e02ff */
[----:B------:R-:W-:Y:S01]  /*1780*/  SHF.R.S32.HI R4, RZ, 0x1f, R10 ;  /* 0x0000001fff047819 */ /* 0x000fe2000001140a */
[----:B------:R-:W-:Y:S02]  /*1790*/  IMAD R9, R17, R10, RZ ;  /* 0x0000000a11097224 */ /* 0x000fe400078e02ff */
        /* <DEDUP_REMOVED lines=12> */
[----:B------:R-:W-:-:S02]  /*1860*/  MOV R11, RZ ;  /* 0x000000ff000b7202 */ /* 0x000fc40000000f00 */
.L_x_12873:
[----:B------:R-:W-:Y:S05]  /*1870*/  BSYNC.RECONVERGENT B0 ;  /* 0x0000000000007941 */ /* 0x000fea0003800200 */
.L_x_12871:
        /* <DEDUP_REMOVED lines=22> */
[----:B-----5:R-:W-:Y:S01]  /*19e0*/  IMAD R14, R11, R38, RZ ;  /* 0x000000260b0e7224 */ /* 0x020fe200078e02ff */
[----:B------:R-:W-:-:S11]  /*19f0*/  LOP3.LUT R7, R179, R6, RZ, 0x3c, !PT ;  /* 0x00000006b3077212 */ /* 0x000fd600078e3cff */
[----:B------:R-:W-:-:S04]  /*1a00*/  @!P2 IADD3 R8, PT, PT, R8, -R9, RZ ;  /* 0x800000090808a210 */ /* 0x000fc80007ffe0ff */
[----:B------:R-:W-:Y:S01]  /*1a10*/  ISETP.GE.U32.AND P1, PT, R8, R9, PT ;  /* 0x000000090800720c */ /* 0x000fe20003f26070 */
[----:B------:R-:W-:Y:S01]  /*1a20*/  IMAD.SHL.U32 R8, R36, 0x8, RZ ;  /* 0x0000000824087824 */ /* 0x000fe200078e00ff */
[----:B------:R-:W-:Y:S01]  /*1a30*/  ISETP.GE.AND P4, PT, R7, RZ, PT ;  /* 0x000000ff0700720c */ /* 0x000fe20003f86270 */
[----:B------:R-:W-:Y:S02]  /*1a40*/  @!P2 VIADD R18, R18, 0x1 ;  /* 0x000000011212a836 */ /* 0x000fe40000000000 */
[C---:B------:R-:W-:Y:S02]  /*1a50*/  IMAD R7, R5.reuse, R39, R14 ;  /* 0x0000002705077224 */ /* 0x040fe400078e020e */
[----:B------:R-:W-:Y:S01]  /*1a60*/  IMAD.WIDE.U32 R32, R5, R38, RZ ;  /* 0x0000002605207225 */ /* 0x000fe200078e00ff */
[----:B------:R-:W-:Y:S02]  /*1a70*/  LOP3.LUT R5, R8, 0x38, RZ, 0xc0, !PT ;  /* 0x0000003808057812 */ /* 0x000fe400078ec0ff */
[----:B------:R-:W-:Y:S01]  /*1a80*/  ISETP.NE.AND P5, PT, R6, RZ, PT ;  /* 0x000000ff0600720c */ /* 0x000fe20003fa5270 */
[----:B------:R-:W-:Y:S01]  /*1a90*/  IMAD.IADD R7, R33, 0x1, R7 ;  /* 0x0000000121077824 */ /* 0x000fe200078e0207 */
[----:B------:R-:W-:Y:S01]  /*1aa0*/  SHF.R.U32.HI R14, RZ, 0x3, R36 ;  /* 0x00000003ff0e7819 */ /* 0x000fe20000011624 */
[----:B------:R-:W-:Y:S01]  /*1ab0*/  @P1 VIADD R18, R18, 0x1 ;  /* 0x0000000112121836 */ /* 0x000fe20000000000 */
[----:B------:R-:W-:Y:S01]  /*1ac0*/  IADD3 R16, P2, P1, R32, R16, R5 ;  /* 0x0000001020107210 */ /* 0x000fe2000795e005 */
[----:B------:R-:W-:-:S02]  /*1ad0*/  IMAD.MOV.U32 R15, RZ, RZ, RZ ;  /* 0x000000ffff0f7224 */ /* 0x000fc400078e00ff */
[----:B------:R-:W-:Y:S01]  /*1ae0*/  IMAD.WIDE.U32 R40, R41, 0x40, R14 ;  /* 0x0000004029287825 */ /* 0x000fe200078e000e */
[----:B------:R-:W-:Y:S02]  /*1af0*/  IADD3.X R15, PT, PT, R7, R10, RZ, P2, P1 ;  /* 0x0000000a070f7210 */ /* 0x000fe400017e24ff */
[----:B------:R-:W-:Y:S02]  /*1b00*/  IADD3 R34, P1, PT, R5, R4, RZ ;  /* 0x0000000405227210 */ /* 0x000fe40007f3e0ff */
[----:B------:R-:W-:Y:S02]  /*1b10*/  @!P4 IADD3 R18, PT, PT, -R18, RZ, RZ ;  /* 0x000000ff1212c210 */ /* 0x000fe40007ffe1ff */
[----:B------:R-:W-:Y:S01]  /*1b20*/  @!P5 LOP3.LUT R18, RZ, R6, RZ, 0x33, !PT ;  /* 0x00000006ff12d212 */ /* 0x000fe200078e33ff */
[----:B------:R-:W-:Y:S01]  /*1b30*/  IMAD.X R35, RZ, RZ, R0, P1 ;  /* 0x000000ffff237224 */ /* 0x000fe200008e0600 */
[----:B------:R-:W1:Y:S01]  /*1b40*/  S2R R9, SR_CgaCtaId ;  /* 0x0000000000097919 */ /* 0x000e620000008800 */
[----:B------:R-:W-:Y:S01]  /*1b50*/  IMAD R175, R171, R14, RZ ;  /* 0x0000000eabaf7224 */ /* 0x000fe200078e02ff */
[----:B------:R-:W-:Y:S01]  /*1b60*/  SHF.R.S32.HI R7, RZ, 0x1f, R18 ;  /* 0x0000001fff077819 */ /* 0x000fe20000011412 */
[----:B------:R-:W-:-:S02]  /*1b70*/  IMAD R0, R27, R18, RZ ;  /* 0x000000121b007224 */ /* 0x000fc400078e02ff */
[----:B------:R-:W-:Y:S02]  /*1b80*/  IMAD.IADD R172, R37, 0x1, -R182 ;  /* 0x0000000125ac7824 */ /* 0x000fe400078e0ab6 */
[----:B------:R-:W-:Y:S01]  /*1b90*/  IMAD R0, R7, R26, R0 ;  /* 0x0000001a07007224 */ /* 0x000fe200078e0200 */
[----:B------:R-:W-:Y:S01]  /*1ba0*/  IADD3 R7, PT, PT, R14, 0x20, RZ ;  /* 0x000000200e077810 */ /* 0x000fe20007ffe0ff */
[----:B------:R-:W-:Y:S01]  /*1bb0*/  IMAD.WIDE.U32 R18, R26, R18, RZ ;  /* 0x000000121a127225 */ /* 0x000fe200078e00ff */
[----:B------:R-:W-:-:S03]  /*1bc0*/  ISETP.GE.AND P6, PT, R14, R172, PT ;  /* 0x000000ac0e00720c */ /* 0x000fc60003fc6270 */
[----:B------:R-:W-:Y:S01]  /*1bd0*/  IMAD.IADD R0, R19, 0x1, R0 ;  /* 0x0000000113007824 */ /* 0x000fe200078e0200 */
[----:B------:R-:W-:-:S05]  /*1be0*/  IADD3 R16, P4, PT, R16, R18, RZ ;  /* 0x0000001210107210 */ /* 0x000fca0007f9e0ff */
[----:B------:R-:W-:Y:S02]  /*1bf0*/  IMAD.X R17, R15, 0x1, R0, P4 ;  /* 0x000000010f117824 */ /* 0x000fe400020e0600 */
[----:B------:R-:W-:Y:S02]  /*1c00*/  IMAD.SHL.U32 R125, R170, 0x10, RZ ;  /* 0x00000010aa7d7824 */ /* 0x000fe400078e00ff */
[----:B--2---:R-:W-:-:S04]  /*1c10*/  @P3 IMAD.WIDE.U32 R32, R30, R183, RZ ;  /* 0x000000b71e203225 */ /* 0x004fc800078e00ff */
[-C--:B---3--:R-:W-:Y:S02]  /*1c20*/  @!P3 IMAD R4, R29, R180.reuse, RZ ;  /* 0x000000b41d04b224 */ /* 0x088fe400078e02ff */
[----:B------:R-:W-:-:S04]  /*1c30*/  @!P3 IMAD.WIDE.U32 R10, R28, R180, RZ ;  /* 0x000000b41c0ab225 */ /* 0x000fc800078e00ff */
[----:B------:R-:W-:-:S04]  /*1c40*/  IMAD.WIDE.U32 R28, R14, R170, R34 ;  /* 0x000000aa0e1c7225 */ /* 0x000fc800078e0022 */
[----:B------:R-:W-:Y:S02]  /*1c50*/  @!P3 IMAD.IADD R4, R11, 0x1, R4 ;  /* 0x000000010b04b824 */ /* 0x000fe400078e0204 */
[----:B------:R-:W-:Y:S01]  /*1c60*/  VIADD R11, R14, 0x10 ;  /* 0x000000100e0b7836 */ /* 0x000fe20000000000 */
[----:B------:R-:W-:Y:S01]  /*1c70*/  IADD3 R175, PT, PT, R29, R175, RZ ;  /* 0x000000af1daf7210 */ /* 0x000fe20007ffe0ff */
[----:B------:R-:W-:Y:S01]  /*1c80*/  @P3 IMAD.MOV.U32 R10, RZ, RZ, R32 ;  /* 0x000000ffff0a3224 */ /* 0x000fe200078e0020 */
[C---:B------:R-:W-:Y:S02]  /*1c90*/  LEA R174, P2, R28.reuse, R22, 0x1 ;  /* 0x000000161cae7211 */ /* 0x040fe400078408ff */
[-C--:B------:R-:W-:Y:S01]  /*1ca0*/  ISETP.GE.AND P5, PT, R11, R172.reuse, PT ;  /* 0x000000ac0b00720c */ /* 0x080fe20003fa6270 */
[----:B------:R-:W-:Y:S01]  /*1cb0*/  @P3 IMAD R6, R31, R183, RZ ;  /* 0x000000b71f063224 */ /* 0x000fe200078e02ff */
[----:B------:R-:W-:Y:S02]  /*1cc0*/  LEA.HI.X R175, R28, R23, R175, 0x1, P2 ;  /* 0x000000171caf7211 */ /* 0x000fe400010f0caf */
[----:B------:R-:W-:Y:S01]  /*1cd0*/  ISETP.GE.AND P2, PT, R7, R172, PT ;  /* 0x000000ac0700720c */ /* 0x000fe20003f46270 */
[----:B------:R-:W-:Y:S01]  /*1ce0*/  @P3 IMAD.IADD R4, R33, 0x1, R6 ;  /* 0x0000000121043824 */ /* 0x000fe200078e0206 */
[----:B------:R-:W-:Y:S01]  /*1cf0*/  IADD3 R22, P1, PT, R5, R10, RZ ;  /* 0x0000000a05167210 */ /* 0x000fe20007f3e0ff */
[----:B------:R-:W-:-:S04]  /*1d00*/  VIADD R5, R14, 0x30 ;  /* 0x000000300e057836 */ /* 0x000fc80000000000 */
[----:B------:R-:W-:Y:S01]  /*1d10*/  IMAD.X R23, RZ, RZ, R4, P1 ;  /* 0x000000ffff177224 */ /* 0x000fe200008e0604 */
[----:B------:R-:W-:Y:S01]  /*1d20*/  ISETP.GE.AND P1, PT, R5, R172, PT ;  /* 0x000000ac0500720c */ /* 0x000fe20003f26270 */
[-C--:B----4-:R-:W-:Y:S01]  /*1d30*/  IMAD R34, R21, R179.reuse, RZ ;  /* 0x000000b315227224 */ /* 0x090fe200078e02ff */
[----:B------:R-:W-:Y:S01]  /*1d40*/  @!P5 IADD3 R10, P3, PT, R40, 0x10, RZ ;  /* 0x00000010280ad810 */ /* 0x000fe20007f7e0ff */
[----:B------:R-:W-:Y:S02]  /*1d50*/  IMAD.WIDE.U32 R20, R20, R179, R22 ;  /* 0x000000b314147225 */ /* 0x000fe400078e0016 */
[----:B------:R-:W-:Y:S02]  /*1d60*/  @!P2 IADD3 R15, P4, PT, R40, 0x20, RZ ;  /* 0x00000020280fa810 */ /* 0x000fe40007f9e0ff */
[----:B------:R-:W-:Y:S01]  /*1d70*/  IMAD.IADD R35, R21, 0x1, R34 ;  /* 0x0000000115237824 */ /* 0x000fe200078e0222 */
[----:B------:R-:W-:Y:S01]  /*1d80*/  LOP3.LUT R21, R8, 0x1c0, RZ, 0xc0, !PT ;  /* 0x000001c008157812 */ /* 0x000fe200078ec0ff */
[----:B------:R-:W-:Y:S01]  /*1d90*/  @!P5 IMAD.X R23, RZ, RZ, R41, P3 ;  /* 0x000000ffff17d224 */ /* 0x000fe200018e0629 */
[----:B------:R-:W-:Y:S01]  /*1da0*/  MOV R4, 0x400 ;  /* 0x0000040000047802 */ /* 0x000fe20000000f00 */
[----:B------:R-:W-:Y:S01]  /*1db0*/  @!P5 IMAD.MOV.U32 R32, RZ, RZ, R20 ;  /* 0x000000ffff20d224 */ /* 0x000fe200078e0014 */
[----:B------:R-:W-:Y:S01]  /*1dc0*/  @!P6 MOV R34, R20 ;  /* 0x000000140022e202 */ /* 0x000fe20000000f00 */
[----:B------:R-:W-:Y:S01]  /*1dd0*/  @!P5 IMAD.MOV.U32 R33, RZ, RZ, R35 ;  /* 0x000000ffff21d224 */ /* 0x000fe200078e0023 */
[----:B------:R-:W-:Y:S01]  /*1de0*/  LOP3.LUT R21, R21, 0x38, R36, 0xf8, !PT ;  /* 0x0000003815157812 */ /* 0x000fe200078ef824 */
[----:B------:R-:W-:-:S02]  /*1df0*/  @!P6 IMAD R6, R41, R30, RZ ;  /* 0x0000001e2906e224 */ /* 0x000fc400078e02ff */
[----:B------:R-:W-:Y:S02]  /*1e00*/  @!P2 IMAD.X R0, RZ, RZ, R41, P4 ;  /* 0x000000ffff00a224 */ /* 0x000fe400020e0629 */
[----:B------:R-:W-:Y:S01]  /*1e10*/  @!P5 IMAD R23, R23, R30, RZ ;  /* 0x0000001e1717d224 */ /* 0x000fe200078e02ff */
[----:B-1----:R-:W-:Y:S01]  /*1e20*/  LEA R9, R9, R4, 0x18 ;  /* 0x0000000409097211 */ /* 0x002fe200078ec0ff */
[--C-:B------:R-:W-:Y:S02]  /*1e30*/  @!P2 IMAD.MOV.U32 R29, RZ, RZ, R35.reuse ;  /* 0x000000ffff1da224 */ /* 0x100fe400078e0023 */
[----:B------:R-:W-:Y:S01]  /*1e40*/  @!P1 IMAD.MOV.U32 R27, RZ, RZ, R35 ;  /* 0x000000ffff1b9224 */ /* 0x000fe200078e0023 */
[C---:B------:R-:W-:Y:S01]  /*1e50*/  @!P1 IADD3 R19, P3, PT, R40.reuse, 0x30, RZ ;  /* 0x0000003028139810 */ /* 0x040fe20007f7e0ff */
[----:B------:R-:W-:Y:S01]  /*1e60*/  @!P2 IMAD.MOV.U32 R28, RZ, RZ, R20 ;  /* 0x000000ffff1ca224 */ /* 0x000fe200078e0014 */
[----:B------:R-:W-:Y:S01]  /*1e70*/  LOP3.LUT R21, R21, 0x38, R8, 0x78, !PT ;  /* 0x0000003815157812 */ /* 0x000fe200078e7808 */
[----:B------:R-:W-:-:S02]  /*1e80*/  @!P6 IMAD R6, R40, R31, R6 ;  /* 0x0000001f2806e224 */ /* 0x000fc400078e0206 */
[----:B------:R-:W-:-:S04]  /*1e90*/  @!P6 IMAD.WIDE.U32 R34, R40, R30, R34 ;  /* 0x0000001e2822e225 */ /* 0x000fc800078e0022 */
[----:B------:R-:W-:Y:S02]  /*1ea0*/  @!P2 IMAD R0, R0, R30, RZ ;  /* 0x0000001e0000a224 */ /* 0x000fe400078e02ff */
[-C--:B------:R-:W-:Y:S02]  /*1eb0*/  @!P5 IMAD R4, R31, R10.reuse, R23 ;  /* 0x0000000a1f04d224 */ /* 0x080fe400078e0217 */
[----:B------:R-:W-:-:S04]  /*1ec0*/  @!P5 IMAD.WIDE.U32 R32, R30, R10, R32 ;  /* 0x0000000a1e20d225 */ /* 0x000fc800078e0020 */
[-C--:B------:R-:W-:Y:S02]  /*1ed0*/  @!P2 IMAD R0, R31, R15.reuse, R0 ;  /* 0x0000000f1f00a224 */ /* 0x080fe400078e0200 */
[----:B------:R-:W-:Y:S01]  /*1ee0*/  @!P2 IMAD.WIDE.U32 R28, R30, R15, R28 ;  /* 0x0000000f1e1ca225 */ /* 0x000fe200078e001c */
[----:B------:R-:W-:-:S03]  /*1ef0*/  @!P6 IADD3 R15, PT, PT, R35, R6, RZ ;  /* 0x00000006230fe210 */ /* 0x000fc60007ffe0ff */
[----:B------:R-:W-:Y:S01]  /*1f00*/  @!P5 IMAD.IADD R23, R33, 0x1, R4 ;  /* 0x000000012117d824 */ /* 0x000fe200078e0204 */
[----:B------:R-:W-:Y:S01]  /*1f10*/  LOP3.LUT R4, R21, 0x1e00, R8, 0xf8, !PT ;  /* 0x00001e0015047812 */ /* 0x000fe200078ef808 */
[----:B------:R-:W-:Y:S02]  /*1f20*/  @!P1 IMAD.X R18, RZ, RZ, R41, P3 ;  /* 0x000000ffff129224 */ /* 0x000fe400018e0629 */
[----:B------:R-:W-:Y:S01]  /*1f30*/  VIADD R6, R132, 0xffffffff ;  /* 0xffffffff84067836 */ /* 0x000fe20000000000 */
[----:B------:R-:W-:Y:S01]  /*1f40*/  @!P6 LEA R40, P4, R34, R24, 0x1 ;  /* 0x000000182228e211 */ /* 0x000fe200078808ff */
[----:B------:R-:W-:Y:S01]  /*1f50*/  @!P1 IMAD R18, R18, R30, RZ ;  /* 0x0000001e12129224 */ /* 0x000fe200078e02ff */
[----:B------:R-:W-:Y:S02]  /*1f60*/  @!P1 MOV R26, R20 ;  /* 0x00000014001a9202 */ /* 0x000fe40000000f00 */
[----:B------:R-:W-:Y:S02]  /*1f70*/  @!P5 LEA R22, P3, R32, R24, 0x1 ;  /* 0x000000182016d211 */ /* 0x000fe400078608ff */
[----:B------:R-:W-:Y:S01]  /*1f80*/  LEA R181, R4, R9, 0x1 ;  /* 0x0000000904b57211 */ /* 0x000fe200078e08ff */
[----:B------:R-:W-:Y:S01]  /*1f90*/  IMAD.SHL.U32 R4, R6, 0x80, RZ ;  /* 0x0000008006047824 */ /* 0x000fe200078e00ff */
[-C--:B------:R-:W-:Y:S01]  /*1fa0*/  @!P6 LEA.HI.X R41, R34, R25.reuse, R15, 0x1, P4 ;  /* 0x000000192229e211 */ /* 0x080fe200020f0c0f */
[----:B------:R-:W-:Y:S01]  /*1fb0*/  @!P2 IMAD.IADD R15, R29, 0x1, R0 ;  /* 0x000000011d0fa824 */ /* 0x000fe200078e0200 */
[----:B------:R-:W-:Y:S01]  /*1fc0*/  @!P5 LEA.HI.X R23, R32, R25, R23, 0x1, P3 ;  /* 0x000000192017d211 */ /* 0x000fe200018f0c17 */
[----:B------:R-:W-:-:S02]  /*1fd0*/  @!P1 IMAD R18, R31, R19, R18 ;  /* 0x000000131f129224 */ /* 0x000fc400078e0212 */
[----:B------:R-:W-:Y:S01]  /*1fe0*/  @!P1 IMAD.WIDE.U32 R26, R30, R19, R26 ;  /* 0x000000131e1a9225 */ /* 0x000fe200078e001a */
[-C--:B------:R-:W-:Y:S01]  /*1ff0*/  @!P2 LEA R20, P4, R28, R24.reuse, 0x1 ;  /* 0x000000181c14a211 */ /* 0x080fe200078808ff */
[----:B------:R-:W-:Y:S01]  /*2000*/  @!PT LDS RZ, [RZ] ;  /* 0x00000000fffff984 */ /* 0x000fe20000000800 */
[----:B------:R-:W-:Y:S01]  /*2010*/  @!PT LDS RZ, [RZ] ;  /* 0x00000000fffff984 */ /* 0x000fe20000000800 */
[----:B------:R-:W-:Y:S01]  /*2020*/  @!PT LDS RZ, [RZ] ;  /* 0x00000000fffff984 */ /* 0x000fe20000000800 */
[----:B------:R-:W-:Y:S02]  /*2030*/  @!P6 LDGSTS.E.BYPASS.LTC128B.128 [R181], desc[UR4][R40.64] ;  /* 0x0000000028b5efae */ /* 0x000fe4000b981a04 */
[----:B------:R-:W-:Y:S01]  /*2040*/  IMAD.IADD R0, R127, 0x1, -R4 ;  /* 0x000000017f007824 */ /* 0x000fe200078e0a04 */
[----:B------:R-:W-:Y:S01]  /*2050*/  SHF.L.U64.HI R10, R170, 0x4, R171 ;  /* 0x00000004aa0a7819 */ /* 0x000fe200000102ab */
[----:B------:R-:W-:Y:S01]  /*2060*/  @!P1 IMAD.IADD R19, R27, 0x1, R18 ;  /* 0x000000011b139824 */ /* 0x000fe200078e0212 */
[----:B------:R1:W-:Y:S01]  /*2070*/  @!P5 LDGSTS.E.BYPASS.LTC128B.128 [R181+0x800], desc[UR4][R22.64] ;  /* 0x0080000016b5dfae */ /* 0x0003e2000b981a04 */
[----:B------:R-:W-:Y:S02]  /*2080*/  @!P1 LEA R24, P3, R26, R24, 0x1 ;  /* 0x000000181a189211 */ /* 0x000fe400078608ff */
[----:B------:R-:W-:-:S02]  /*2090*/  ISETP.GE.AND P5, PT, R7, R0, PT ;  /* 0x000000000700720c */ /* 0x000fc40003fa6270 */
[-C--:B------:R-:W-:Y:S02]  /*20a0*/  @!P2 LEA.HI.X R21, R28, R25.reuse, R15, 0x1, P4 ;  /* 0x000000191c15a211 */ /* 0x080fe400020f0c0f */
[C---:B------:R-:W-:Y:S01]  /*20b0*/  SHF.L.U64.HI R10, R125.reuse, 0x1, R10 ;  /* 0x000000017d0a7819 */ /* 0x040fe2000001020a */
[----:B------:R-:W-:Y:S01]  /*20c0*/  IMAD.SHL.U32 R125, R125, 0x2, RZ ;  /* 0x000000027d7d7824 */ /* 0x000fe200078e00ff */
[----:B------:R-:W-:Y:S01]  /*20d0*/  @!P1 LEA.HI.X R25, R26, R25, R19, 0x1, P3 ;  /* 0x000000191a199211 */ /* 0x000fe200018f0c13 */
[----:B------:R2:W-:Y:S01]  /*20e0*/  @!P2 LDGSTS.E.BYPASS.LTC128B.128 [R181+0x1000], desc[UR4][R20.64] ;  /* 0x0100000014b5afae */ /* 0x0005e2000b981a04 */
[-C--:B------:R-:W-:Y:S02]  /*20f0*/  ISETP.GE.AND P3, PT, R14, R0.reuse, PT ;  /* 0x000000000e00720c */ /* 0x080fe40003f66270 */
[----:B------:R-:W-:Y:S01]  /*2100*/  ISETP.GE.AND P4, PT, R11, R0, PT ;  /* 0x000000000b00720c */ /* 0x000fe20003f86270 */
[----:B------:R3:W-:Y:S01]  /*2110*/  @!P1 LDGSTS.E.BYPASS.LTC128B.128 [R181+0x1800], desc[UR4][R24.64] ;  /* 0x0180000018b59fae */ /* 0x0007e2000b981a04 */
[----:B------:R-:W-:-:S02]  /*2120*/  IADD3 R32, P2, PT, R125, R174, RZ ;  /* 0x000000ae7d207210 */ /* 0x000fc40007f5e0ff */
[----:B------:R-:W-:Y:S02]  /*2130*/  ISETP.GE.AND P1, PT, R5, R0, PT ;  /* 0x000000000500720c */ /* 0x000fe40003f26270 */
[----:B------:R-:W-:Y:S02]  /*2140*/  IADD3.X R33, PT, PT, R10, R175, RZ, P2, !PT ;  /* 0x000000af0a217210 */ /* 0x000fe400017fe4ff */
[----:B------:R-:W-:Y:S01]  /*2150*/  @!P5 LEA R26, P2, R170, R32, 0x5 ;  /* 0x00000020aa1ad211 */ /* 0x000fe200078428ff */
[----:B------:R-:W-:Y:S02]  /*2160*/  VIADD R19, R14, 0x70 ;  /* 0x000000700e137836 */ /* 0x000fe40000000000 */
[----:B------:R-:W-:Y:S01]  /*2170*/  @!P3 LDGSTS.E.BYPASS.LTC128B.128 [R181+0x2000], desc[UR4][R174.64] ;  /* 0x02000000aeb5bfae */ /* 0x000fe2000b981a04 */
[----:B------:R-:W-:Y:S01]  /*2180*/  @!P5 LEA.HI.X R27, R170, R33, R171, 0x5, P2 ;  /* 0x00000021aa1bd211 */ /* 0x000fe200010f2cab */
[C---:B-1----:R-:W-:Y:S02]  /*2190*/  VIADD R23, R14.reuse, 0x40 ;  /* 0x000000400e177836 */ /* 0x042fe40000000000 */
[----:B------:R-:W-:Y:S01]  /*21a0*/  @!P4 LDGSTS.E.BYPASS.LTC128B.128 [R181+0x2800], desc[UR4][R32.64] ;  /* 0x0280000020b5cfae */ /* 0x000fe2000b981a04 */
[----:B------:R-:W-:Y:S01]  /*21b0*/  VIADD R15, R14, 0x50 ;  /* 0x000000500e0f7836 */ /* 0x000fe20000000000 */
[----:B------:R-:W-:-:S02]  /*21c0*/  ISETP.GE.AND P2, PT, R19, R0, PT ;  /* 0x000000001300720c */ /* 0x000fc40003f46270 */
[----:B------:R-:W-:Y:S01]  /*21d0*/  ISETP.GE.AND P6, PT, R23, R0, PT ;  /* 0x000000001700720c */ /* 0x000fe20003fc6270 */
[----:B------:R1:W-:Y:S01]  /*21e0*/  @!P5 LDGSTS.E.BYPASS.LTC128B.128 [R181+0x3000], desc[UR4][R26.64] ;  /* 0x030000001ab5dfae */ /* 0x0003e2000b981a04 */
[----:B------:R-:W-:Y:S01]  /*21f0*/  @!P1 LEA R30, P5, R170, R32, 0x6 ;  /* 0x00000020aa1e9211 */ /* 0x000fe200078a30ff */
[----:B--2---:R-:W-:-:S03]  /*2200*/  VIADD R21, R14, 0x60 ;  /* 0x000000600e157836 */ /* 0x004fc60000000000 */
[----:B------:R-:W-:Y:S02]  /*2210*/  @!P1 LEA.HI.X R31, R170, R33, R171, 0x6, P5 ;  /* 0x00000021aa1f9211 */ /* 0x000fe400028f34ab */
[----:B------:R-:W-:-:S03]  /*2220*/  ISETP.GE.AND P4, PT, R21, R0, PT ;  /* 0x000000001500720c */ /* 0x000fc60003f86270 */
[--C-:B---3--:R-:W-:Y:S01]  /*2230*/  @!P2 IMAD.MOV.U32 R25, RZ, RZ, R33.reuse ;  /* 0x000000ffff19a224 */ /* 0x108fe200078e0021 */
[----:B------:R-:W-:Y:S01]  /*2240*/  ISETP.GE.AND P5, PT, R15, R0, PT ;  /* 0x000000000f00720c */ /* 0x000fe20003fa6270 */
[----:B------:R-:W-:Y:S01]  /*2250*/  @!P6 IMAD.MOV.U32 R29, RZ, RZ, R33 ;  /* 0x000000ffff1de224 */ /* 0x000fe200078e0021 */
[-C--:B------:R-:W-:Y:S02]  /*2260*/  @!P6 MOV R28, R32.reuse ;  /* 0x00000020001ce202 */ /* 0x080fe40000000f00 */
[----:B------:R-:W-:Y:S01]  /*2270*/  @!P2 MOV R24, R32 ;  /* 0x000000200018a202 */ /* 0x000fe20000000f00 */
[----:B------:R-:W-:Y:S01]  /*2280*/  @!P6 IMAD R22, R171, 0x60, RZ ;  /* 0x00000060ab16e824 */ /* 0x000fe200078e02ff */
[----:B------:R2:W-:Y:S01]  /*2290*/  @!P1 LDGSTS.E.BYPASS.LTC128B.128 [R181+0x3800], desc[UR4][R30.64] ;  /* 0x038000001eb59fae */ /* 0x0005e2000b981a04 */
[----:B------:R-:W-:-:S04]  /*22a0*/  @!P6 IMAD.WIDE.U32 R28, R170, 0x60, R28 ;  /* 0x00000060aa1ce825 */ /* 0x000fc800078e001c */
[C---:B------:R-:W-:Y:S02]  /*22b0*/  @!P4 IMAD R20, R171.reuse, 0xa0, RZ ;  /* 0x000000a0ab14c824 */ /* 0x040fe400078e02ff */
[----:B-1----:R-:W-:Y:S02]  /*22c0*/  @!P4 IMAD.MOV.U32 R26, RZ, RZ, R32 ;  /* 0x000000ffff1ac224 */ /* 0x002fe400078e0020 */
[----:B------:R-:W-:Y:S01]  /*22d0*/  @!P4 IMAD.MOV.U32 R27, RZ, RZ, R33 ;  /* 0x000000ffff1bc224 */ /* 0x000fe200078e0021 */
[C---:B------:R-:W-:Y:S01]  /*22e0*/  @!P5 LEA R32, P1, R170.reuse, R32, 0x7 ;  /* 0x00000020aa20d211 */ /* 0x040fe200078238ff */
[----:B------:R-:W-:Y:S02]  /*22f0*/  @!P2 IMAD R18, R171, 0xc0, RZ ;  /* 0x000000c0ab12a824 */ /* 0x000fe400078e02ff */
[C---:B------:R-:W-:Y:S01]  /*2300*/  @!P4 IMAD.WIDE.U32 R26, R170.reuse, 0xa0, R26 ;  /* 0x000000a0aa1ac825 */ /* 0x040fe200078e001a */
[----:B------:R-:W-:-:S03]  /*2310*/  @!P5 LEA.HI.X R33, R170, R33, R171, 0x7, P1 ;  /* 0x00000021aa21d211 */ /* 0x000fc600008f3cab */
[----:B------:R-:W-:-:S04]  /*2320*/  @!P2 IMAD.WIDE.U32 R24, R170, 0xc0, R24 ;  /* 0x000000c0aa18a825 */ /* 0x000fc800078e0018 */
[----:B------:R-:W-:Y:S01]  /*2330*/  @!P6 IMAD.IADD R29, R29, 0x1, R22 ;  /* 0x000000011d1de824 */ /* 0x000fe200078e0216 */
[----:B------:R-:W-:Y:S01]  /*2340*/  @!P2 IADD3 R25, PT, PT, R25, R18, RZ ;  /* 0x000000121919a210 */ /* 0x000fe20007ffe0ff */
[----:B------:R-:W-:-:S03]  /*2350*/  @!P4 IMAD.IADD R27, R27, 0x1, R20 ;  /* 0x000000011b1bc824 */ /* 0x000fc600078e0214 */
[----:B------:R2:W-:Y:S04]  /*2360*/  @!P6 LDGSTS.E.BYPASS.LTC128B.128 [R181+0x4000], desc[UR4][R28.64] ;  /* 0x040000001cb5efae */ /* 0x0005e8000b981a04 */
[----:B------:R2:W-:Y:S04]  /*2370*/  @!P5 LDGSTS.E.BYPASS.LTC128B.128 [R181+0x4800], desc[UR4][R32.64] ;  /* 0x0480000020b5dfae */ /* 0x0005e8000b981a04 */
[----:B------:R2:W-:Y:S04]  /*2380*/  @!P4 LDGSTS.E.BYPASS.LTC128B.128 [R181+0x5000], desc[UR4][R26.64] ;  /* 0x050000001ab5cfae */ /* 0x0005e8000b981a04 */
[----:B------:R2:W-:Y:S04]  /*2390*/  @!P2 LDGSTS.E.BYPASS.LTC128B.128 [R181+0x5800], desc[UR4][R24.64] ;  /* 0x0580000018b5afae */ /* 0x0005e8000b981a04 */
[----:B------:R2:W5:Y:S04]  /*23a0*/  LD.E R124, desc[UR4][R2.64+0x188] ;  /* 0x00018804027c7980 */ /* 0x000568000c101900 */
[----:B------:R2:W5:Y:S04]  /*23b0*/  LD.E R126, desc[UR4][R2.64+0x184] ;  /* 0x00018404027e7980 */ /* 0x000568000c101900 */
[----:B------:R-:W0:Y:S01]  /*23c0*/  LDGDEPBAR ;  /* 0x00000000000079af */ /* 0x000e220000000000 */
[----:B------:R-:W-:-:S02]  /*23d0*/  IMAD R18, R39, R14, RZ ;  /* 0x0000000e27127224 */ /* 0x000fc400078e02ff */
[----:B------:R-:W-:-:S04]  /*23e0*/  IMAD.WIDE.U32 R16, R14, R38, R16 ;  /* 0x000000260e107225 */ /* 0x000fc800078e0010 */
[----:B------:R-:W-:Y:S01]  /*23f0*/  IMAD.IADD R177, R17, 0x1, R18 ;  /* 0x0000000111b17824 */ /* 0x000fe200078e0212 */
[----:B------:R-:W-:Y:S01]  /*2400*/  LEA R176, P1, R16, R12, 0x1 ;  /* 0x0000000c10b07211 */ /* 0x000fe200078208ff */
[----:B------:R-:W-:-:S12]  /*2410*/  DEPBAR.LE SB0, 0x0 ;  /* 0x000080000000791a */ /* 0x000fd80000000000 */
[----:B------:R-:W-:Y:S05]  /*2420*/  WARPSYNC.ALL ;  /* 0x0000000000007948 */ /* 0x000fea0003800000 */
[----:B------:R-:W-:Y:S01]  /*2430*/  IMAD.SHL.U32 R14, R38, 0x10, RZ ;  /* 0x00000010260e7824 */ /* 0x000fe200078e00ff */
[-C--:B------:R-:W-:Y:S02]  /*2440*/  ISETP.GE.AND P4, PT, R11, R0.reuse, PT ;  /* 0x000000000b00720c */ /* 0x080fe40003f86270 */
[----:B------:R-:W-:Y:S01]  /*2450*/  LEA.HI.X R177, R16, R13, R177, 0x1, P1 ;  /* 0x0000000d10b17211 */ /* 0x000fe200008f0cb1 */
[----:B------:R-:W-:Y:S01]  /*2460*/  BAR.SYNC.DEFER_BLOCKING 0x0 ;  /* 0x0000000000007b1d */ /* 0x000fe20000010000 */
[----:B------:R-:W-:-:S02]  /*2470*/  ISETP.GE.AND P1, PT, R7, R0, PT ;  /* 0x000000000700720c */ /* 0x000fc40003f26270 */
[----:B------:R-:W-:Y:S02]  /*2480*/  SHF.L.U64.HI R11, R38, 0x4, R39 ;  /* 0x00000004260b7819 */ /* 0x000fe40000010227 */
[----:B------:R-:W-:-:S04]  /*2490*/  LEA R12, P2, R14, R176, 0x1 ;  /* 0x000000b00e0c7211 */ /* 0x000fc800078408ff */
[----:B------:R-:W-:Y:S01]  /*24a0*/  LEA.HI.X R13, R14, R177, R11, 0x1, P2 ;  /* 0x000000b10e0d7211 */ /* 0x000fe200010f0c0b */
[----:B------:R-:W-:Y:S01]  /*24b0*/  IMAD.SHL.U32 R11, R36, 0x40, RZ ;  /* 0x00000040240b7824 */ /* 0x000fe200078e00ff */
[-C--:B------:R-:W-:Y:S02]  /*24c0*/  ISETP.GE.AND P5, PT, R23, R0.reuse, PT ;  /* 0x000000001700720c */ /* 0x080fe40003fa6270 */
[----:B------:R-:W-:Y:S02]  /*24d0*/  SHF.R.U32.HI R128, RZ, 0x1, R36 ;  /* 0x00000001ff807819 */ /* 0x000fe40000011624 */
[----:B------:R-:W-:Y:S01]  /*24e0*/  LOP3.LUT R17, R11, 0x1c0, RZ, 0xc0, !PT ;  /* 0x000001c00b117812 */ /* 0x000fe200078ec0ff */
[----:B------:R-:W-:Y:S01]  /*24f0*/  @!PT LDS RZ, [RZ] ;  /* 0x00000000fffff984 */ /* 0x000fe20000000800 */
[----:B------:R-:W-:Y:S01]  /*2500*/  @!PT LDS RZ, [RZ] ;  /* 0x00000000fffff984 */ /* 0x000fe20000000800 */
[----:B------:R-:W-:Y:S01]  /*2510*/  @!PT LDS RZ, [RZ] ;  /* 0x00000000fffff984 */ /* 0x000fe20000000800 */
[----:B------:R-:W-:Y:S04]  /*2520*/  @!P3 LDGSTS.E.BYPASS.LTC128B.128 [R181+0x6000], desc[UR4][R176.64] ;  /* 0x06000000b0b5bfae */ /* 0x000fe8000b981a04 */
[----:B------:R-:W-:Y:S01]  /*2530*/  @P3 STS.128 [R181+0x6000], RZ ;  /* 0x006000ffb5003388 */ /* 0x000fe20000000c00 */
[----:B------:R-:W-:-:S03]  /*2540*/  ISETP.GE.AND P3, PT, R21, R0, PT ;  /* 0x000000001500720c */ /* 0x000fc60003f66270 */
[----:B------:R-:W-:Y:S01]  /*2550*/  @P4 STS.128 [R181+0x6800], RZ ;  /* 0x006800ffb5004388 */ /* 0x000fe20000000c00 */
[-C--:B------:R-:W-:Y:S02]  /*2560*/  ISETP.GE.AND P6, PT, R5, R0.reuse, PT ;  /* 0x000000000500720c */ /* 0x080fe40003fc6270 */
[----:B------:R-:W-:Y:S01]  /*2570*/  ISETP.GE.AND P2, PT, R19, R0, PT ;  /* 0x000000001300720c */ /* 0x000fe20003f46270 */
[----:B------:R-:W-:Y:S01]  /*2580*/  @!PT LDS RZ, [RZ] ;  /* 0x00000000fffff984 */ /* 0x000fe20000000800 */
[----:B------:R-:W-:Y:S01]  /*2590*/  @!PT LDS RZ, [RZ] ;  /* 0x00000000fffff984 */ /* 0x000fe20000000800 */
[----:B------:R-:W-:Y:S01]  /*25a0*/  @!PT LDS RZ, [RZ] ;  /* 0x00000000fffff984 */ /* 0x000fe20000000800 */
[----:B------:R1:W-:Y:S01]  /*25b0*/  @!P4 LDGSTS.E.BYPASS.LTC128B.128 [R181+0x6800], desc[UR4][R12.64] ;  /* 0x068000000cb5cfae */ /* 0x0003e2000b981a04 */
[C---:B------:R-:W-:Y:S02]  /*25c0*/  @!P1 LEA R20, P4, R38.reuse, R12, 0x5 ;  /* 0x0000000c26149211 */ /* 0x040fe400078828ff */
[C---:B------:R-:W-:Y:S02]  /*25d0*/  LOP3.LUT R5, R17.reuse, 0x8, R36, 0x78, !PT ;  /* 0x0000000811057812 */ /* 0x040fe400078e7824 */
[----:B------:R-:W-:Y:S02]  /*25e0*/  LOP3.LUT R17, R17, 0x8, R128, 0xf8, !PT ;  /* 0x0000000811117812 */ /* 0x000fe400078ef880 */
[----:B------:R-:W-:-:S02]  /*25f0*/  @!P1 LEA.HI.X R21, R38, R13, R39, 0x5, P4 ;  /* 0x0000000d26159211 */ /* 0x000fc400020f2c27 */
[----:B------:R-:W-:Y:S02]  /*2600*/  ISETP.GE.AND P4, PT, R15, R0, PT ;  /* 0x000000000f00720c */ /* 0x000fe40003f86270 */
[----:B------:R-:W-:Y:S02]  /*2610*/  LOP3.LUT R168, R11, 0x400, RZ, 0xc0, !PT ;  /* 0x000004000ba87812 */ /* 0x000fe400078ec0ff */
[--C-:B------:R-:W-:Y:S02]  /*2620*/  LOP3.LUT R5, R5, 0x38, R8.reuse, 0x78, !PT ;  /* 0x0000003805057812 */ /* 0x100fe400078e7808 */
[----:B------:R-:W-:Y:S01]  /*2630*/  LOP3.LUT R8, R17, 0x38, R8, 0x78, !PT ;  /* 0x0000003811087812 */ /* 0x000fe200078e7808 */
[--C-:B------:R-:W-:Y:S01]  /*2640*/  @!P3 IMAD.MOV.U32 R17, RZ, RZ, R13.reuse ;  /* 0x000000ffff11b224 */ /* 0x100fe200078e000d */
[-C--:B------:R-:W-:Y:S01]  /*2650*/  @!P3 MOV R16, R12.reuse ;  /* 0x0000000c0010b202 */ /* 0x080fe20000000f00 */
[----:B------:R-:W-:Y:S01]  /*2660*/  IMAD R168, R5, 0x2, R168 ;  /* 0x0000000205a87824 */ /* 0x000fe200078e02a8 */
[-C--:B------:R-:W-:Y:S01]  /*2670*/  @!P5 MOV R18, R12.reuse ;  /* 0x0000000c0012d202 */ /* 0x080fe20000000f00 */
[----:B------:R-:W-:Y:S01]  /*2680*/  @P1 STS.128 [R181+0x7000], RZ ;  /* 0x007000ffb5001388 */ /* 0x000fe20000000c00 */
[----:B------:R-:W-:Y:S01]  /*2690*/  @!P5 IMAD.MOV.U32 R19, RZ, RZ, R13 ;  /* 0x000000ffff13d224 */ /* 0x000fe200078e000d */
[----:B------:R-:W-:Y:S01]  /*26a0*/  SHF.L.U32 R14, R36, 0x5, RZ ;  /* 0x00000005240e7819 */ /* 0x000fe200000006ff */
[----:B------:R-:W-:Y:S01]  /*26b0*/  @!P3 IMAD R5, R39, 0xa0, RZ ;  /* 0x000000a02705b824 */ /* 0x000fe200078e02ff */
[----:B------:R-:W-:Y:S01]  /*26c0*/  @!PT LDS RZ, [RZ] ;  /* 0x00000000fffff984 */ /* 0x000fe20000000800 */
[----:B------:R-:W-:Y:S01]  /*26d0*/  @!PT LDS RZ, [RZ] ;  /* 0x00000000fffff984 */ /* 0x000fe20000000800 */
[----:B------:R-:W-:Y:S01]  /*26e0*/  @!PT LDS RZ, [RZ] ;  /* 0x00000000fffff984 */ /* 0x000fe20000000800 */
[----:B------:R-:W-:Y:S01]  /*26f0*/  @!P1 LDGSTS.E.BYPASS.LTC128B.128 [R181+0x7000], desc[UR4][R20.64] ;  /* 0x0700000014b59fae */ /* 0x000fe2000b981a04 */
[C---:B------:R-:W-:Y:S01]  /*2700*/  @!P3 IMAD.WIDE.U32 R16, R38.reuse, 0xa0, R16 ;  /* 0x000000a02610b825 */ /* 0x040fe200078e0010 */
[----:B--2---:R-:W-:-:S02]  /*2710*/  @!P6 LEA R24, P1, R38, R12, 0x6 ;  /* 0x0000000c2618e211 */ /* 0x004fc400078230ff */
[----:B------:R-:W-:Y:S01]  /*2720*/  LOP3.LUT R11, R11, 0x200, RZ, 0xc0, !PT ;  /* 0x000002000b0b7812 */ /* 0x000fe200078ec0ff */
[----:B------:R-:W-:Y:S02]  /*2730*/  @!P2 IMAD.MOV.U32 R22, RZ, RZ, R12 ;  /* 0x000000ffff16a224 */ /* 0x000fe400078e000c */
[----:B------:R-:W-:Y:S01]  /*2740*/  @!P2 IMAD.MOV.U32 R23, RZ, RZ, R13 ;  /* 0x000000ffff17a224 */ /* 0x000fe200078e000d */
[C---:B------:R-:W-:Y:S01]  /*2750*/  @!P6 LEA.HI.X R25, R38.reuse, R13, R39, 0x6, P1 ;  /* 0x0000000d2619e211 */ /* 0x040fe200008f3427 */
[----:B------:R-:W-:Y:S02]  /*2760*/  @!P5 IMAD R7, R39, 0x60, RZ ;  /* 0x000000602707d824 */ /* 0x000fe400078e02ff */
[C---:B------:R-:W-:Y:S01]  /*2770*/  @!P5 IMAD.WIDE.U32 R18, R38.reuse, 0x60, R18 ;  /* 0x000000602612d825 */ /* 0x040fe200078e0012 */
[----:B-1----:R-:W-:-:S03]  /*2780*/  @!P4 LEA R12, P1, R38, R12, 0x7 ;  /* 0x0000000c260cc211 */ /* 0x002fc600078238ff */
[----:B------:R-:W-:Y:S01]  /*2790*/  @!P3 IMAD.IADD R17, R17, 0x1, R5 ;  /* 0x000000011111b824 */ /* 0x000fe200078e0205 */
[----:B------:R-:W-:Y:S01]  /*27a0*/  LOP3.LUT R5, R11, 0x7c00, R14, 0xf8, !PT ;  /* 0x00007c000b057812 */ /* 0x000fe200078ef80e */
[----:B------:R-:W-:Y:S02]  /*27b0*/  @!P2 IMAD R0, R39, 0xc0, RZ ;  /* 0x000000c02700a824 */ /* 0x000fe400078e02ff */
[C---:B------:R-:W-:Y:S01]  /*27c0*/  @!P2 IMAD.WIDE.U32 R22, R38.reuse, 0xc0, R22 ;  /* 0x000000c02616a825 */ /* 0x040fe200078e0016 */
[----:B------:R-:W-:Y:S01]  /*27d0*/  @!P4 LEA.HI.X R13, R38, R13, R39, 0x7, P1 ;  /* 0x0000000d260dc211 */ /* 0x000fe200008f3c27 */
[----:B------:R-:W-:Y:S02]  /*27e0*/  @P6 STS.128 [R181+0x7800], RZ ;  /* 0x007800ffb5006388 */ /* 0x000fe40000000c00 */
[----:B------:R-:W-:Y:S02]  /*27f0*/  @!P5 IMAD.IADD R19, R19, 0x1, R7 ;  /* 0x000000011313d824 */ /* 0x000fe400078e0207 */
[----:B------:R-:W-:Y:S01]  /*2800*/  @!P2 IMAD.IADD R23, R23, 0x1, R0 ;  /* 0x000000011717a824 */ /* 0x000fe200078e0200 */
[----:B------:R-:W-:Y:S01]  /*2810*/  @!PT LDS RZ, [RZ] ;  /* 0x00000000fffff984 */ /* 0x000fe20000000800 */
[----:B------:R-:W-:Y:S01]  /*2820*/  @!PT LDS RZ, [RZ] ;  /* 0x00000000fffff984 */ /* 0x000fe20000000800 */
[----:B------:R-:W-:Y:S01]  /*2830*/  @!PT LDS RZ, [RZ] ;  /* 0x00000000fffff984 */ /* 0x000fe20000000800 */
[----:B------:R-:W-:Y:S01]  /*2840*/  @!P6 LDGSTS.E.BYPASS.LTC128B.128 [R181+0x7800], desc[UR4][R24.64] ;  /* 0x0780000018b5efae */ /* 0x000fe2000b981a04 */
[----:B------:R-:W-:-:S03]  /*2850*/  IMAD.IADD R0, R8, 0x1, R5 ;  /* 0x0000000108007824 */ /* 0x000fc600078e0205 */
[----:B------:R-:W-:Y:S01]  /*2860*/  @P5 STS.128 [R181+0x8000], RZ ;  /* 0x008000ffb5005388 */ /* 0x000fe20000000c00 */
[----:B------:R-:W-:Y:S01]  /*2870*/  IMAD.IADD R168, R9, 0x1, R168 ;  /* 0x0000000109a87824 */ /* 0x000fe200078e02a8 */
[----:B------:R-:W-:Y:S02]  /*2880*/  LEA R169, R0, R9, 0x1 ;  /* 0x0000000900a97211 */ /* 0x000fe400078e08ff */
        /* <DEDUP_REMOVED lines=20> */
[----:B------:R-:W2:Y:S01]  /*29d0*/  LDSM.16.M88.4 R48, [R168+0x3000] ;  /* 0x00300000a830783b */ /* 0x000ea20000000200 */
[----:B------:R-:W-:Y:S01]  /*29e0*/  R2P PR, R36, 0x6 ;  /* 0x0000000624007804 */ /* 0x000fe20000000000 */
[----:B------:R-:W-:-:S02]  /*29f0*/  IMAD.MOV.U32 R5, RZ, RZ, 0x20 ;  /* 0x00000020ff057424 */ /* 0x000fc400078e00ff */
[----:B------:R-:W-:Y:S03]  /*2a00*/  LDSM.16.M88.4 R64, [R168+0x2000] ;  /* 0x00200000a840783b */ /* 0x000fe60000000200 */
[----:B------:R-:W-:Y:S01]  /*2a10*/  SEL R5, R5, 0xffffffe0, !P1 ;  /* 0xffffffe005057807 */ /* 0x000fe20004800000 */
[----:B------:R-:W-:Y:S03]  /*2a20*/  LDSM.16.M88.4 R56, [R168+0x2800] ;  /* 0x00280000a838783b */ /* 0x000fe60000000200 */
[----:B------:R-:W-:Y:S01]  /*2a30*/  IADD3 R163, PT, PT, R168, R5, RZ ;  /* 0x00000005a8a37210 */ /* 0x000fe20007ffe0ff */
[----:B------:R-:W-:Y:S01]  /*2a40*/  IMAD.IADD R167, R169, 0x1, R5 ;  /* 0x00000001a9a77824 */ /* 0x000fe200078e0205 */
[----:B------:R-:W-:Y:S04]  /*2a50*/  LDSM.16.M88.4 R40, [R168+0x3800] ;  /* 0x00380000a828783b */ /* 0x000fe80000000200 */
[----:B------:R-:W-:Y:S04]  /*2a60*/  LDSM.16.M88.4 R100, [R167] ;  /* 0x00000000a764783b */ /* 0x000fe80000000200 */
[----:B------:R-:W3:Y:S04]  /*2a70*/  LDSM.16.M88.4 R72, [R163+0x3000] ;  /* 0x00300000a348783b */ /* 0x000ee80000000200 */
[----:B-1----:R-:W1:Y:S04]  /*2a80*/  LDSM.16.M88.4 R20, [R168+0x4800] ;  /* 0x00480000a814783b */ /* 0x002e680000000200 */
[----:B------:R-:W4:Y:S04]  /*2a90*/  LDSM.16.M88.4 R28, [R168+0x4000] ;  /* 0x00400000a81c783b */ /* 0x000f280000000200 */
[----:B------:R-:W4:Y:S04]  /*2aa0*/  LDSM.16.M88.4 R12, [R168+0x5000] ;  /* 0x00500000a80c783b */ /* 0x000f280000000200 */
[----:B------:R-:W-:Y:S01]  /*2ab0*/  LDSM.16.M88.4 R92, [R168+0x5800] ;  /* 0x00580000a85c783b */ /* 0x000fe20000000200 */
[C---:B--2---:R-:W-:Y:S03]  /*2ac0*/  HMMA.16816.F32.BF16 R52, R108.reuse, R48, RZ ;  /* 0x000000306c34723c */ /* 0x044fe600000418ff */
[----:B------:R-:W-:Y:S04]  /*2ad0*/  LDSM.16.M88.4 R88, [R163+0x2000] ;  /* 0x00200000a358783b */ /* 0x000fe80000000200 */
[----:B------:R-:W-:Y:S01]  /*2ae0*/  LDSM.16.M88.4 R84, [R163+0x2800] ;  /* 0x00280000a354783b */ /* 0x000fe20000000200 */
[----:B------:R-:W-:Y:S03]  /*2af0*/  HMMA.16816.F32.BF16 R48, R108, R50, RZ ;  /* 0x000000326c30723c */ /* 0x000fe600000418ff */
[----:B------:R-:W-:Y:S04]  /*2b00*/  LDSM.16.M88.4 R80, [R163+0x3800] ;  /* 0x00380000a350783b */ /* 0x000fe80000000200 */
[----:B------:R-:W-:Y:S04]  /*2b10*/  LDSM.16.M88.4 R76, [R163+0x4000] ;  /* 0x00400000a34c783b */ /* 0x000fe80000000200 */
[----:B------:R-:W-:Y:S01]  /*2b20*/  LDSM.16.M88.4 R116, [R163+0x5000] ;  /* 0x00500000a374783b */ /* 0x000fe20000000200 */
[----:B---3--:R-:W-:Y:S01]  /*2b30*/  HMMA.16816.F32.BF16 R52, R100, R72, R52 ;  /* 0x000000486434723c */ /* 0x008fe20000041834 */
[----:B------:R-:W-:-:S02]  /*2b40*/  IMAD.MOV.U32 R7, RZ, RZ, 0x40 ;  /* 0x00000040ff077424 */ /* 0x000fc400078e00ff */
[----:B------:R-:W-:Y:S04]  /*2b50*/  LDSM.16.M88.4 R104, [R163+0x5800] ;  /* 0x00580000a368783b */ /* 0x000fe80000000200 */
[----:B------:R-:W0:Y:S01]  /*2b60*/  LDGDEPBAR ;  /* 0x00000000000079af */ /* 0x000e220000000000 */
[----:B------:R-:W-:Y:S03]  /*2b70*/  HMMA.16816.F32.BF16 R48, R100, R74, R48 ;  /* 0x0000004a6430723c */ /* 0x000fe60000041830 */
[----:B------:R-:W2:Y:S05]  /*2b80*/  LDSM.16.M88.4 R72, [R163+0x4800] ;  /* 0x00480000a348783b */ /* 0x000eaa0000000200 */
[C---:B-1----:R-:W-:Y:S08]  /*2b90*/  HMMA.16816.F32.BF16 R24, R108.reuse, R20, RZ ;  /* 0x000000146c18723c */ /* 0x042ff000000418ff */
[----:B------:R-:W-:Y:S01]  /*2ba0*/  HMMA.16816.F32.BF16 R20, R108, R22, RZ ;  /* 0x000000166c14723c */ /* 0x000fe200000418ff */
[----:B------:R-:W-:-:S07]  /*2bb0*/  SEL R7, R7, 0xffffffc0, !P2 ;  /* 0xffffffc007077807 */ /* 0x000fce0005000000 */
[----:B------:R-:W-:Y:S01]  /*2bc0*/  HMMA.16816.F32.BF16 R68, R108, R64, RZ ;  /* 0x000000406c44723c */ /* 0x000fe200000418ff */
[--C-:B------:R-:W-:Y:S02]  /*2bd0*/  IMAD.IADD R166, R169, 0x1, R7.reuse ;  /* 0x00000001a9a67824 */ /* 0x100fe400078e0207 */
[----:B------:R-:W-:-:S03]  /*2be0*/  IMAD.IADD R162, R168, 0x1, R7 ;  /* 0x00000001a8a27824 */ /* 0x000fc600078e0207 */
[----:B------:R-:W-:Y:S02]  /*2bf0*/  LDSM.16.M88.4 R120, [R166] ;  /* 0x00000000a678783b */ /* 0x000fe40000000200 */
[C---:B------:R-:W-:Y:S02]  /*2c00*/  HMMA.16816.F32.BF16 R60, R108.reuse, R56, RZ ;  /* 0x000000386c3c723c */ /* 0x040fe400000418ff */
[----:B------:R-:W-:Y:S06]  /*2c10*/  LDSM.16.M88.4 R96, [R162+0x2000] ;  /* 0x00200000a260783b */ /* 0x000fec0000000200 */
[C---:B------:R-:W-:Y:S08]  /*2c20*/  HMMA.16816.F32.BF16 R44, R108.reuse, R40, RZ ;  /* 0x000000286c2c723c */ /* 0x040ff000000418ff */
[C---:B----4-:R-:W-:Y:S08]  /*2c30*/  HMMA.16816.F32.BF16 R32, R108.reuse, R28, RZ ;  /* 0x0000001c6c20723c */ /* 0x050ff000000418ff */
[C---:B------:R-:W-:Y:S08]  /*2c40*/  HMMA.16816.F32.BF16 R64, R108.reuse, R66, RZ ;  /* 0x000000426c40723c */ /* 0x040ff000000418ff */
[C---:B------:R-:W-:Y:S08]  /*2c50*/  HMMA.16816.F32.BF16 R56, R108.reuse, R58, RZ ;  /* 0x0000003a6c38723c */ /* 0x040ff000000418ff */
[C---:B------:R-:W-:Y:S08]  /*2c60*/  HMMA.16816.F32.BF16 R40, R108.reuse, R42, RZ ;  /* 0x0000002a6c28723c */ /* 0x040ff000000418ff */
[C---:B------:R-:W-:Y:S08]  /*2c70*/  HMMA.16816.F32.BF16 R28, R108.reuse, R30, RZ ;  /* 0x0000001e6c1c723c */ /* 0x040ff000000418ff */
[----:B------:R-:W-:Y:S08]  /*2c80*/  HMMA.16816.F32.BF16 R16, R108, R12, RZ ;  /* 0x0000000c6c10723c */ /* 0x000ff000000418ff */
[C---:B--2---:R-:W-:Y:S08]  /*2c90*/  HMMA.16816.F32.BF16 R24, R100.reuse, R72, R24 ;  /* 0x000000486418723c */ /* 0x044ff00000041818 */
[----:B------:R-:W-:Y:S01]  /*2ca0*/  HMMA.16816.F32.BF16 R20, R100, R74, R20 ;  /* 0x0000004a6414723c */ /* 0x000fe20000041814 */
[----:B------:R-:W1:Y:S07]  /*2cb0*/  LDSM.16.M88.4 R72, [R162+0x5000] ;  /* 0x00500000a248783b */ /* 0x000e6e0000000200 */
        /* <DEDUP_REMOVED lines=19> */
[C---:B------:R-:W-:Y:S01]  /*2df0*/  IADD3 R165, PT, PT, R5.reuse, R166, RZ ;  /* 0x000000a605a57210 */ /* 0x040fe20007ffe0ff */
[----:B------:R-:W-:-:S05]  /*2e00*/  IMAD.IADD R161, R5, 0x1, R162 ;  /* 0x0000000105a17824 */ /* 0x000fca00078e02a2 */
[C---:B------:R-:W-:Y:S08]  /*2e10*/  HMMA.16816.F32.BF16 R112, R100.reuse, R104, R112 ;  /* 0x000000686470723c */ /* 0x040ff00000041870 */
[----:B------:R-:W-:Y:S01]  /*2e20*/  HMMA.16816.F32.BF16 R108, R100, R106, R108 ;  /* 0x0000006a646c723c */ /* 0x000fe2000004186c */
[----:B------:R-:W-:Y:S04]  /*2e30*/  LDSM.16.M88.4 R104, [R165] ;  /* 0x00000000a568783b */ /* 0x000fe80000000200 */
[----:B------:R-:W-:Y:S03]  /*2e40*/  LDSM.16.M88.4 R100, [R161+0x2000] ;  /* 0x00200000a164783b */ /* 0x000fe60000000200 */
        /* <DEDUP_REMOVED lines=21> */
[----:B------:R-:W-:Y:S01]  /*2fa0*/  SHF.R.U32.HI R0, RZ, 0x2, R36 ;  /* 0x00000002ff007819 */ /* 0x000fe20000011624 */
[----:B------:R-:W-:-:S05]  /*2fb0*/  DEPBAR.LE SB0, 0x0 ;  /* 0x000080000000791a */ /* 0x000fca0000000000 */
[----:B------:R-:W-:Y:S01]  /*2fc0*/  HMMA.16816.F32.BF16 R112, R120, R116, R112 ;  /* 0x000000747870723c */ /* 0x000fe20000041870 */
[----:B------:R-:W-:-:S07]  /*2fd0*/  LOP3.LUT R0, R0, 0x7, RZ, 0xc0, !PT ;  /* 0x0000000700007812 */ /* 0x000fce00078ec0ff */
[----:B------:R-:W-:Y:S01]  /*2fe0*/  HMMA.16816.F32.BF16 R108, R120, R118, R108 ;  /* 0x00000076786c723c */ /* 0x000fe2000004186c */
[----:B------:R-:W-:Y:S01]  /*2ff0*/  ISETP.GT.U32.AND P1, PT, R6, R173, PT ;  /* 0x000000ad0600720c */ /* 0x000fe20003f24070 */
[----:B------:R-:W-:Y:S01]  /*3000*/  IMAD.SHL.U32 R36, R36, 0x2, RZ ;  /* 0x0000000224247824 */ /* 0x000fe200078e00ff */
[----:B-----5:R-:W-:-:S09]  /*3010*/  IADD3 R133, PT, PT, R127, -R37, -R126 ;  /* 0x800000257f857210 */ /* 0x020fd20007ffe87e */
[----:B-1----:R-:W-:Y:S01]  /*3020*/  HMMA.16816.F32.BF16 R112, R104, R72, R112 ;  /* 0x000000486870723c */ /* 0x002fe20000041870 */
[----:B------:R-:W-:-:S04]  /*3030*/  LOP3.LUT R73, R128, 0x1f0, RZ, 0xc0, !PT ;  /* 0x000001f080497812 */ /* 0x000fc800078ec0ff */
[----:B------:R-:W-:Y:S02]  /*3040*/  IADD3 R0, PT, PT, R182, R0, R73 ;  /* 0x00000000b6007210 */ /* 0x000fe40007ffe049 */
[----:B------:R-:W-:Y:S02]  /*3050*/  IADD3 R73, PT, PT, R124, R127, -R37 ;  /* 0x0000007f7c497210 */ /* 0x000fe40007ffe825 */
[----:B------:R-:W-:Y:S02]  /*3060*/  LOP3.LUT R37, R36, 0x6, RZ, 0xc0, !PT ;  /* 0x0000000624257812 */ /* 0x000fe400078ec0ff */
[C---:B------:R-:W-:Y:S01]  /*3070*/  IADD3 R133, PT, PT, R0.reuse, R133, RZ ;  /* 0x0000008500857210 */ /* 0x040fe20007ffe0ff */
[----:B------:R-:W-:Y:S01]  /*3080*/  IMAD.IADD R184, R0, 0x1, R73 ;  /* 0x0000000100b87824 */ /* 0x000fe200078e0249 */
[----:B------:R-:W-:Y:S01]  /*3090*/  HMMA.16816.F32.BF16 R68, R104, R100, R68 ;  /* 0x000000646844723c */ /* 0x000fe20000041844 */
[----:B------:R-:W-:Y:S01]  /*30a0*/  BSSY.RECONVERGENT B1, `(.L_x_12874) ;  /* 0x000007b000017945 */ /* 0x000fe20003800200 */
[----:B------:R-:W-:-:S02]  /*30b0*/  IMAD.IADD R36, R4, 0x1, R37 ;  /* 0x0000000104247824 */ /* 0x000fc400078e0225 */
[----:B------:R-:W-:Y:S01]  /*30c0*/  VIADDMNMX R185, R184, 0x1, R127, PT ;  /* 0x00000001b8b97846 */ /* 0x000fe2000380017f */
[----:B------:R-:W-:-:S03]  /*30d0*/  VIADD R0, R133, 0x8 ;  /* 0x0000000885007836 */ /* 0x000fc60000000000 */
[----:B------:R-:W-:Y:S01]  /*30e0*/  HMMA.16816.F32.BF16 R64, R104, R102, R64 ;  /* 0x000000666840723c */ /* 0x000fe20000041840 */
[----:B------:R-:W-:-:S07]  /*30f0*/  VIADDMNMX R184, R184, 0x9, R127, PT ;  /* 0x00000009b8b87846 */ /* 0x000fce000380017f */
[C---:B------:R-:W-:Y:S08]  /*3100*/  HMMA.16816.F32.BF16 R60, R104.reuse, R96, R60 ;  /* 0x00000060683c723c */ /* 0x040ff0000004183c */
[C---:B------:R-:W-:Y:S08]  /*3110*/  HMMA.16816.F32.BF16 R56, R104.reuse, R98, R56 ;  /* 0x000000626838723c */ /* 0x040ff00000041838 */
[C---:B--2---:R-:W-:Y:S08]  /*3120*/  HMMA.16816.F32.BF16 R52, R104.reuse, R92, R52 ;  /* 0x0000005c6834723c */ /* 0x044ff00000041834 */
        /* <DEDUP_REMOVED lines=25> */
.L_x_12877:
        /* <DEDUP_REMOVED lines=60> */
.L_x_12878:
[----:B------:R-:W-:Y:S05]  /*3680*/  BSYNC.RECONVERGENT B0 ;  /* 0x0000000000007941 */ /* 0x000fea0003800200 */
.L_x_12876:
        /* <DEDUP_REMOVED lines=28> */
.L_x_12875:
[----:B------:R-:W-:Y:S05]  /*3850*/  BSYNC.RECONVERGENT B1 ;  /* 0x0000000000017941 */ /* 0x000fea0003800200 */
.L_x_12874:
[C---:B------:R-:W-:Y:S02]  /*3860*/  VIADD R10, R36.reuse, 0x1 ;  /* 0x00000001240a7836 */ /* 0x040fe40000000000 */
[----:B------:R-:W-:-:S03]  /*3870*/  VIADD R72, R36, 0x8 ;  /* 0x0000000824487836 */ /* 0x000fc60000000000 */
[----:B------:R-:W-:Y:S02]  /*3880*/  ISETP.GT.AND P5, PT, R0, R10, PT ;  /* 0x0000000a0000720c */ /* 0x000fe40003fa4270 */
[C---:B------:R-:W-:Y:S02]  /*3890*/  ISETP.GT.AND P4, PT, R133.reuse, R72, PT ;  /* 0x000000488500720c */ /* 0x040fe40003f84270 */
[----:B------:R-:W-:Y:S02]  /*38a0*/  ISETP.GT.AND P3, PT, R133, R10, PT ;  /* 0x0000000a8500720c */ /* 0x000fe40003f64270 */
[CC--:B------:R-:W-:Y:S02]  /*38b0*/  ISETP.GE.AND P1, PT, R10.reuse, R185.reuse, PT ;  /* 0x000000b90a00720c */ /* 0x0c0fe40003f26270 */
[----:B------:R-:W-:Y:S01]  /*38c0*/  ISETP.GE.AND P2, PT, R10, R184, PT ;  /* 0x000000b80a00720c */ /* 0x000fe20003f46270 */
[----:B------:R-:W-:Y:S01]  /*38d0*/  VIADD R10, R36, 0x9 ;  /* 0x00000009240a7836 */ /* 0x000fe20000000000 */
[----:B------:R-:W-:-:S02]  /*38e0*/  ISETP.GE.AND P6, PT, R72, R185, PT ;  /* 0x000000b94800720c */ /* 0x000fc40003fc6270 */
[----:B------:R-:W-:Y:S02]  /*38f0*/  FSEL R71, R71, -INF , !P5 ;  /* 0xff80000047477808 */ /* 0x000fe40006800000 */
[----:B------:R-:W-:Y:S02]  /*3900*/  FSEL R64, R64, -INF , !P4 ;  /* 0xff80000040407808 */ /* 0x000fe40006000000 */
[----:B------:R-:W-:Y:S02]  /*3910*/  FSEL R69, R69, -INF , !P3 ;  /* 0xff80000045457808 */ /* 0x000fe40005800000 */
[----:B-1----:R-:W-:Y:S02]  /*3920*/  FSEL R77, R71, -INF , !P2 ;  /* 0xff800000474d7808 */ /* 0x002fe40005000000 */
[----:B------:R-:W-:Y:S02]  /*3930*/  FSEL R93, R64, -INF , !P6 ;  /* 0xff800000405d7808 */ /* 0x000fe40007000000 */
[----:B------:R-:W-:Y:S01]  /*3940*/  FSEL R87, R69, -INF , !P1 ;  /* 0xff80000045577808 */ /* 0x000fe20004800000 */
[----:B------:R-:W-:Y:S01]  /*3950*/  VIADD R69, R36, 0x10 ;  /* 0x0000001024457836 */ /* 0x000fe20000000000 */
        /* <DEDUP_REMOVED lines=8> */
[C---:B------:R-:W-:Y:S02]  /*39e0*/  ISETP.GT.AND P3, PT, R133.reuse, R69, PT ;  /* 0x000000458500720c */ /* 0x040fe40003f64270 */
[----:B------:R-:W-:Y:S02]  /*39f0*/  ISETP.GT.AND P2, PT, R133, R10, PT ;  /* 0x0000000a8500720c */ /* 0x000fe40003f44270 */
[----:B------:R-:W-:Y:S01]  /*3a00*/  FSEL R95, R60, -INF , !P3 ;  /* 0xff8000003c5f7808 */ /* 0x000fe20005800000 */
[----:B------:R-:W-:Y:S01]  /*3a10*/  VIADD R60, R36, 0x18 ;  /* 0x00000018243c7836 */ /* 0x000fe20000000000 */
[----:B------:R-:W-:Y:S02]  /*3a20*/  FSEL R61, R61, -INF , !P2 ;  /* 0xff8000003d3d7808 */ /* 0x000fe40005000000 */
[----:B------:R-:W-:Y:S02]  /*3a30*/  ISETP.GE.AND P3, PT, R10, R185, PT ;  /* 0x000000b90a00720c */ /* 0x000fe40003f66270 */
[----:B------:R-:W-:-:S02]  /*3a40*/  FSEL R65, R65, -INF , !P5 ;  /* 0xff80000041417808 */ /* 0x000fc40006800000 */
[----:B------:R-:W-:Y:S02]  /*3a50*/  FSEL R71, R61, -INF , !P3 ;  /* 0xff8000003d477808 */ /* 0x000fe40005800000 */
[----:B------:R-:W2:Y:S01]  /*3a60*/  LD.E R61, desc[UR4][R2.64+0xdc] ;  /* 0x0000dc04023d7980 */ /* 0x000ea2000c101900 */
[----:B------:R-:W-:Y:S02]  /*3a70*/  ISETP.GT.AND P5, PT, R0, R69, PT ;  /* 0x000000450000720c */ /* 0x000fe40003fa4270 */
[----:B------:R-:W-:Y:S02]  /*3a80*/  ISETP.GE.AND P1, PT, R72, R184, PT ;  /* 0x000000b84800720c */ /* 0x000fe40003f26270 */
[----:B------:R-:W-:Y:S02]  /*3a90*/  FSEL R62, R62, -INF , !P5 ;  /* 0xff8000003e3e7808 */ /* 0x000fe40006800000 */
[----:B------:R-:W-:Y:S02]  /*3aa0*/  ISETP.GT.AND P5, PT, R0, R10, PT ;  /* 0x0000000a0000720c */ /* 0x000fe40003fa4270 */
[----:B------:R-:W-:-:S02]  /*3ab0*/  FSEL R79, R66, -INF , !P1 ;  /* 0xff800000424f7808 */ /* 0x000fc40004800000 */
[----:B------:R-:W-:Y:S02]  /*3ac0*/  ISETP.GE.AND P1, PT, R69, R185, PT ;  /* 0x000000b94500720c */ /* 0x000fe40003f26270 */
[----:B------:R-:W-:Y:S02]  /*3ad0*/  FSEL R63, R63, -INF , !P5 ;  /* 0xff8000003f3f7808 */ /* 0x000fe40006800000 */
[----:B------:R-:W-:Y:S02]  /*3ae0*/  ISETP.GT.AND P5, PT, R133, R60, PT ;  /* 0x0000003c8500720c */ /* 0x000fe40003fa4270 */
[----:B------:R-:W-:Y:S02]  /*3af0*/  FSEL R91, R65, -INF , !P4 ;  /* 0xff800000415b7808 */ /* 0x000fe40006000000 */
[-C--:B------:R-:W-:Y:S01]  /*3b00*/  ISETP.GE.AND P2, PT, R10, R184.reuse, PT ;  /* 0x000000b80a00720c */ /* 0x080fe20003f46270 */
[----:B------:R-:W-:Y:S01]  /*3b10*/  VIADD R10, R36, 0x19 ;  /* 0x00000019240a7836 */ /* 0x000fe20000000000 */
[----:B------:R-:W-:-:S02]  /*3b20*/  ISETP.GE.AND P4, PT, R69, R184, PT ;  /* 0x000000b84500720c */ /* 0x000fc40003f86270 */
[----:B------:R-:W-:Y:S02]  /*3b30*/  FSEL R95, R95, -INF , !P1 ;  /* 0xff8000005f5f7808 */ /* 0x000fe40004800000 */
[----:B------:R-:W-:Y:S02]  /*3b40*/  ISETP.GE.AND P1, PT, R60, R185, PT ;  /* 0x000000b93c00720c */ /* 0x000fe40003f26270 */
[----:B------:R-:W-:Y:S02]  /*3b50*/  FSEL R56, R56, -INF , !P5 ;  /* 0xff80000038387808 */ /* 0x000fe40006800000 */
[----:B------:R-:W-:Y:S02]  /*3b60*/  FSEL R85, R67, -INF , !P6 ;  /* 0xff80000043557808 */ /* 0x000fe40007000000 */
[----:B------:R-:W-:Y:S02]  /*3b70*/  FSEL R83, R62, -INF , !P4 ;  /* 0xff8000003e537808 */ /* 0x000fe40006000000 */
[----:B------:R-:W-:-:S02]  /*3b80*/  ISETP.GT.AND P4, PT, R0, R60, PT ;  /* 0x0000003c0000720c */ /* 0x000fc40003f84270 */
[----:B------:R-:W-:Y:S02]  /*3b90*/  ISETP.GT.AND P6, PT, R133, R10, PT ;  /* 0x0000000a8500720c */ /* 0x000fe40003fc4270 */
[----:B------:R-:W-:Y:S01]  /*3ba0*/  FSEL R69, R56, -INF , !P1 ;  /* 0xff80000038457808 */ /* 0x000fe20004800000 */
[----:B------:R-:W-:Y:S01]  /*3bb0*/  VIADD R56, R36, 0x20 ;  /* 0x0000002024387836 */ /* 0x000fe20000000000 */
[----:B------:R-:W-:Y:S02]  /*3bc0*/  FSEL R81, R63, -INF , !P2 ;  /* 0xff8000003f517808 */ /* 0x000fe40005000000 */
[----:B------:R-:W-:Y:S02]  /*3bd0*/  ISETP.GE.AND P3, PT, R60, R184, PT ;  /* 0x000000b83c00720c */ /* 0x000fe40003f66270 */
[----:B------:R-:W-:Y:S02]  /*3be0*/  ISETP.GE.AND P2, PT, R10, R185, PT ;  /* 0x000000b90a00720c */ /* 0x000fe40003f46270 */
[----:B------:R-:W-:-:S02]  /*3bf0*/  FSEL R58, R58, -INF , !P4 ;  /* 0xff8000003a3a7808 */ /* 0x000fc40006000000 */
[----:B------:R-:W-:Y:S02]  /*3c00*/  FSEL R57, R57, -INF , !P6 ;  /* 0xff80000039397808 */ /* 0x000fe40007000000 */
[----:B------:R-:W-:Y:S02]  /*3c10*/  ISETP.GT.AND P5, PT, R0, R10, PT ;  /* 0x0000000a0000720c */ /* 0x000fe40003fa4270 */
[----:B------:R-:W-:Y:S02]  /*3c20*/  ISETP.GT.AND P4, PT, R133, R56, PT ;  /* 0x000000388500720c */ /* 0x000fe40003f84270 */
[----:B------:R-:W-:Y:S02]  /*3c30*/  FSEL R75, R58, -INF , !P3 ;  /* 0xff8000003a4b7808 */ /* 0x000fe40005800000 */
[----:B------:R-:W-:Y:S02]  /*3c40*/  FSEL R89, R57, -INF , !P2 ;  /* 0xff80000039597808 */ /* 0x000fe40005000000 */
[----:B------:R-:W-:Y:S01]  /*3c50*/  ISETP.GE.AND P1, PT, R10, R184, PT ;  /* 0x000000b80a00720c */ /* 0x000fe20003f26270 */
[----:B------:R-:W-:Y:S01]  /*3c60*/  VIADD R10, R36, 0x21 ;  /* 0x00000021240a7836 */ /* 0x000fe20000000000 */
[----:B------:R-:W-:-:S02]  /*3c70*/  ISETP.GE.AND P3, PT, R56, R185, PT ;  /* 0x000000b93800720c */ /* 0x000fc40003f66270 */
[----:B------:R-:W-:Y:S02]  /*3c80*/  ISETP.GT.AND P6, PT, R0, R56, PT ;  /* 0x000000380000720c */ /* 0x000fe40003fc4270 */
[----:B------:R-:W-:Y:S01]  /*3c90*/  ISETP.GE.AND P2, PT, R56, R184, PT ;  /* 0x000000b83800720c */ /* 0x000fe20003f46270 */
[----:B------:R-:W-:Y:S01]  /*3ca0*/  VIADD R56, R36, 0x28 ;  /* 0x0000002824387836 */ /* 0x000fe20000000000 */
[----:B------:R-:W-:Y:S02]  /*3cb0*/  FSEL R59, R59, -INF , !P5 ;  /* 0xff8000003b3b7808 */ /* 0x000fe40006800000 */
[----:B------:R-:W-:Y:S02]  /*3cc0*/  FSEL R52, R52, -INF , !P4 ;  /* 0xff80000034347808 */ /* 0x000fe40006000000 */
[----:B------:R-:W-:Y:S02]  /*3cd0*/  FSEL R73, R59, -INF , !P1 ;  /* 0xff8000003b497808 */ /* 0x000fe40004800000 */
[----:B------:R-:W-:-:S02]  /*3ce0*/  FSEL R67, R52, -INF , !P3 ;  /* 0xff80000034437808 */ /* 0x000fc40005800000 */
[----:B------:R-:W-:Y:S02]  /*3cf0*/  FSEL R54, R54, -INF , !P6 ;  /* 0xff80000036367808 */ /* 0x000fe40007000000 */
[CC--:B------:R-:W-:Y:S02]  /*3d00*/  ISETP.GT.AND P5, PT, R133.reuse, R10.reuse, PT ;  /* 0x0000000a8500720c */ /* 0x0c0fe40003fa4270 */
[----:B------:R-:W-:Y:S02]  /*3d10*/  ISETP.GE.AND P1, PT, R10, R185, PT ;  /* 0x000000b90a00720c */ /* 0x000fe40003f26270 */
[----:B------:R-:W-:Y:S02]  /*3d20*/  ISETP.GT.AND P4, PT, R0, R10, PT ;  /* 0x0000000a0000720c */ /* 0x000fe40003f84270 */
[----:B------:R-:W-:Y:S01]  /*3d30*/  ISETP.GE.AND P3, PT, R10, R184, PT ;  /* 0x000000b80a00720c */ /* 0x000fe20003f66270 */
[----:B------:R-:W-:Y:S01]  /*3d40*/  VIADD R10, R36, 0x29 ;  /* 0x00000029240a7836 */ /* 0x000fe20000000000 */
[----:B------:R-:W-:-:S02]  /*3d50*/  ISETP.GT.AND P6, PT, R133, R56, PT ;  /* 0x000000388500720c */ /* 0x000fc40003fc4270 */
[----:B------:R-:W-:Y:S01]  /*3d60*/  FSEL R107, R54, -INF , !P2 ;  /* 0xff800000366b7808 */ /* 0x000fe20005000000 */
[----:B------:R-:W-:Y:S01]  /*3d70*/  VIADD R52, R36, 0x30 ;  /* 0x0000003024347836 */ /* 0x000fe20000000000 */
[----:B------:R-:W-:Y:S02]  /*3d80*/  FSEL R53, R53, -INF , !P5 ;  /* 0xff80000035357808 */ /* 0x000fe40006800000 */
[----:B------:R-:W-:Y:S02]  /*3d90*/  ISETP.GE.AND P2, PT, R56, R185, PT ;  /* 0x000000b93800720c */ /* 0x000fe40003f46270 */
[----:B------:R-:W-:Y:S02]  /*3da0*/  FSEL R55, R55, -INF , !P4 ;  /* 0xff80000037377808 */ /* 0x000fe40006000000 */
[----:B------:R-:W-:Y:S02]  /*3db0*/  FSEL R48, R48, -INF , !P6 ;  /* 0xff80000030307808 */ /* 0x000fe40007000000 */
[----:B------:R-:W-:-:S02]  /*3dc0*/  ISETP.GT.AND P5, PT, R0, R56, PT ;  /* 0x000000380000720c */ /* 0x000fc40003fa4270 */
[----:B------:R-:W-:Y:S02]  /*3dd0*/  ISETP.GT.AND P4, PT, R133, R10, PT ;  /* 0x0000000a8500720c */ /* 0x000fe40003f84270 */
[----:B------:R-:W-:Y:S02]  /*3de0*/  FSEL R201, R53, -INF , !P1 ;  /* 0xff80000035c97808 */ /* 0x000fe40004800000 */
[----:B------:R-:W-:Y:S02]  /*3df0*/  FSEL R105, R55, -INF , !P3 ;  /* 0xff80000037697808 */ /* 0x000fe40005800000 */
[----:B------:R-:W-:Y:S02]  /*3e00*/  FSEL R203, R48, -INF , !P2 ;  /* 0xff80000030cb7808 */ /* 0x000fe40005000000 */
[----:B------:R-:W-:Y:S02]  /*3e10*/  ISETP.GE.AND P1, PT, R56, R184, PT ;  /* 0x000000b83800720c */ /* 0x000fe40003f26270 */
[----:B------:R-:W-:-:S02]  /*3e20*/  ISETP.GE.AND P3, PT, R10, R185, PT ;  /* 0x000000b90a00720c */ /* 0x000fc40003f66270 */
[----:B------:R-:W-:Y:S02]  /*3e30*/  ISETP.GT.AND P6, PT, R0, R10, PT ;  /* 0x0000000a0000720c */ /* 0x000fe40003fc4270 */
[----:B------:R-:W-:Y:S01]  /*3e40*/  ISETP.GE.AND P2, PT, R10, R184, PT ;  /* 0x000000b80a00720c */ /* 0x000fe20003f46270 */
[----:B------:R-:W-:Y:S01]  /*3e50*/  VIADD R10, R36, 0x31 ;  /* 0x00000031240a7836 */ /* 0x000fe20000000000 */
[----:B------:R-:W-:Y:S01]  /*3e60*/  FSEL R50, R50, -INF , !P5 ;  /* 0xff80000032327808 */ /* 0x000fe20006800000 */
[----:B------:R-:W-:Y:S01]  /*3e70*/  VIADD R48, R36, 0x38 ;  /* 0x0000003824307836 */ /* 0x000fe20000000000 */
[-C--:B------:R-:W-:Y:S02]  /*3e80*/  ISETP.GT.AND P5, PT, R133, R52.reuse, PT ;  /* 0x000000348500720c */ /* 0x080fe40003fa4270 */
[----:B------:R-:W-:Y:S02]  /*3e90*/  FSEL R49, R49, -INF , !P4 ;  /* 0xff80000031317808 */ /* 0x000fe40006000000 */
[----:B------:R-:W-:-:S02]  /*3ea0*/  ISETP.GT.AND P4, PT, R0, R52, PT ;  /* 0x000000340000720c */ /* 0x000fc40003f84270 */
[----:B------:R-:W-:Y:S02]  /*3eb0*/  FSEL R197, R50, -INF , !P1 ;  /* 0xff80000032c57808 */ /* 0x000fe40004800000 */
[----:B------:R-:W-:Y:S02]  /*3ec0*/  ISETP.GE.AND P1, PT, R52, R185, PT ;  /* 0x000000b93400720c */ /* 0x000fe40003f26270 */
[----:B------:R-:W-:Y:S02]  /*3ed0*/  FSEL R205, R49, -INF , !P3 ;  /* 0xff80000031cd7808 */ /* 0x000fe40005800000 */
[----:B------:R-:W-:Y:S02]  /*3ee0*/  FSEL R51, R51, -INF , !P6 ;  /* 0xff80000033337808 */ /* 0x000fe40007000000 */
[----:B------:R-:W-:Y:S02]  /*3ef0*/  FSEL R44, R44, -INF , !P5 ;  /* 0xff8000002c2c7808 */ /* 0x000fe40006800000 */
[----:B------:R-:W-:-:S02]  /*3f00*/  ISETP.GE.AND P3, PT, R52, R184, PT ;  /* 0x000000b83400720c */ /* 0x000fc40003f66270 */
[CC--:B------:R-:W-:Y:S02]  /*3f10*/  ISETP.GT.AND P6, PT, R133.reuse, R10.reuse, PT ;  /* 0x0000000a8500720c */ /* 0x0c0fe40003fc4270 */
[----:B------:R-:W-:Y:S02]  /*3f20*/  FSEL R46, R46, -INF , !P4 ;  /* 0xff8000002e2e7808 */ /* 0x000fe40006000000 */
[----:B------:R-:W-:Y:S02]  /*3f30*/  ISETP.GT.AND P5, PT, R0, R10, PT ;  /* 0x0000000a0000720c */ /* 0x000fe40003fa4270 */
[----:B------:R-:W-:Y:S02]  /*3f40*/  ISETP.GT.AND P4, PT, R133, R48, PT ;  /* 0x000000308500720c */ /* 0x000fe40003f84270 */
[----:B------:R-:W-:Y:S02]  /*3f50*/  FSEL R199, R51, -INF , !P2 ;  /* 0xff80000033c77808 */ /* 0x000fe40005000000 */
[----:B------:R-:W-:Y:S01]  /*3f60*/  FSEL R189, R44, -INF , !P1 ;  /* 0xff8000002cbd7808 */ /* 0x000fe20004800000 */
[----:B------:R-:W-:Y:S01]  /*3f70*/  VIADD R44, R36, 0x40 ;  /* 0x00000040242c7836 */ /* 0x000fe20000000000 */
[----:B------:R-:W-:-:S02]  /*3f80*/  ISETP.GE.AND P2, PT, R10, R185, PT ;  /* 0x000000b90a00720c */ /* 0x000fc40003f46270 */
[----:B------:R-:W-:Y:S01]  /*3f90*/  ISETP.GE.AND P1, PT, R10, R184, PT ;  /* 0x000000b80a00720c */ /* 0x000fe20003f26270 */
[----:B------:R-:W-:Y:S01]  /*3fa0*/  VIADD R10, R36, 0x39 ;  /* 0x00000039240a7836 */ /* 0x000fe20000000000 */
[----:B------:R-:W-:Y:S02]  /*3fb0*/  FSEL R45, R45, -INF , !P6 ;  /* 0xff8000002d2d7808 */ /* 0x000fe40007000000 */
[----:B------:R-:W-:Y:S02]  /*3fc0*/  FSEL R159, R46, -INF , !P3 ;  /* 0xff8000002e9f7808 */ /* 0x000fe40005800000 */
[----:B------:R-:W-:Y:S02]  /*3fd0*/  ISETP.GE.AND P3, PT, R48, R185, PT ;  /* 0x000000b93000720c */ /* 0x000fe40003f66270 */
[----:B------:R-:W-:Y:S02]  /*3fe0*/  ISETP.GT.AND P6, PT, R0, R48, PT ;  /* 0x000000300000720c */ /* 0x000fe40003fc4270 */
[----:B------:R-:W-:-:S02]  /*3ff0*/  FSEL R47, R47, -INF , !P5 ;  /* 0xff8000002f2f7808 */ /* 0x000fc40006800000 */
[----:B------:R-:W-:Y:S02]  /*4000*/  FSEL R40, R40, -INF , !P4 ;  /* 0xff80000028287808 */ /* 0x000fe40006000000 */
[----:B------:R-:W-:Y:S02]  /*4010*/  FSEL R191, R45, -INF , !P2 ;  /* 0xff8000002dbf7808 */ /* 0x000fe40005000000 */
[----:B------:R-:W-:Y:S02]  /*4020*/  ISETP.GE.AND P2, PT, R48, R184, PT ;  /* 0x000000b83000720c */ /* 0x000fe40003f46270 */
[----:B------:R-:W-:Y:S02]  /*4030*/  FSEL R157, R47, -INF , !P1 ;  /* 0xff8000002f9d7808 */ /* 0x000fe40004800000 */
[----:B------:R-:W-:Y:S02]  /*4040*/  FSEL R193, R40, -INF , !P3 ;  /* 0xff80000028c17808 */ /* 0x000fe40005800000 */
[----:B------:R-:W-:-:S02]  /*4050*/  FSEL R42, R42, -INF , !P6 ;  /* 0xff8000002a2a7808 */ /* 0x000fc40007000000 */
[CC--:B------:R-:W-:Y:S02]  /*4060*/  ISETP.GT.AND P5, PT, R133.reuse, R10.reuse, PT ;  /* 0x0000000a8500720c */ /* 0x0c0fe40003fa4270 */
[----:B------:R-:W-:Y:S02]  /*4070*/  ISETP.GE.AND P1, PT, R10, R185, PT ;  /* 0x000000b90a00720c */ /* 0x000fe40003f26270 */
[----:B------:R-:W-:Y:S02]  /*4080*/  ISETP.GT.AND P4, PT, R0, R10, PT ;  /* 0x0000000a0000720c */ /* 0x000fe40003f84270 */
[----:B------:R-:W-:Y:S01]  /*4090*/  ISETP.GE.AND P3, PT, R10, R184, PT ;  /* 0x000000b80a00720c */ /* 0x000fe20003f66270 */
[----:B------:R-:W-:Y:S01]  /*40a0*/  VIADD R10, R36, 0x41 ;  /* 0x00000041240a7836 */ /* 0x000fe20000000000 */
[----:B------:R-:W-:Y:S02]  /*40b0*/  ISETP.GT.AND P6, PT, R133, R44, PT ;  /* 0x0000002c8500720c */ /* 0x000fe40003fc4270 */
[----:B------:R-:W-:Y:S01]  /*40c0*/  FSEL R153, R42, -INF , !P2 ;  /* 0xff8000002a997808 */ /* 0x000fe20005000000 */
[----:B------:R-:W-:Y:S01]  /*40d0*/  VIADD R40, R36, 0x48 ;  /* 0x0000004824287836 */ /* 0x000fe20000000000 */
[----:B------:R-:W-:-:S02]  /*40e0*/  FSEL R41, R41, -INF , !P5 ;  /* 0xff80000029297808 */ /* 0x000fc40006800000 */
[----:B------:R-:W-:Y:S02]  /*40f0*/  ISETP.GE.AND P2, PT, R44, R185, PT ;  /* 0x000000b92c00720c */ /* 0x000fe40003f46270 */
[----:B------:R-:W-:Y:S02]  /*4100*/  FSEL R43, R43, -INF , !P4 ;  /* 0xff8000002b2b7808 */ /* 0x000fe40006000000 */
[----:B------:R-:W-:Y:S02]  /*4110*/  FSEL R32, R32, -INF , !P6 ;  /* 0xff80000020207808 */ /* 0x000fe40007000000 */
[----:B------:R-:W-:Y:S02]  /*4120*/  ISETP.GT.AND P5, PT, R0, R44, PT ;  /* 0x0000002c0000720c */ /* 0x000fe40003fa4270 */
[----:B------:R-:W-:Y:S02]  /*4130*/  ISETP.GT.AND P4, PT, R133, R10, PT ;  /* 0x0000000a8500720c */ /* 0x000fe40003f84270 */
[----:B------:R-:W-:-:S02]  /*4140*/  FSEL R195, R41, -INF , !P1 ;  /* 0xff80000029c37808 */ /* 0x000fc40004800000 */
[----:B------:R-:W-:Y:S02]  /*4150*/  FSEL R155, R43, -INF , !P3 ;  /* 0xff8000002b9b7808 */ /* 0x000fe40005800000 */
[----:B------:R-:W-:Y:S02]  /*4160*/  FSEL R145, R32, -INF , !P2 ;  /* 0xff80000020917808 */ /* 0x000fe40005000000 */
[----:B------:R-:W-:Y:S02]  /*4170*/  ISETP.GE.AND P1, PT, R44, R184, PT ;  /* 0x000000b82c00720c */ /* 0x000fe40003f26270 */
        /* <DEDUP_REMOVED lines=41> */
[CC--:B------:R-:W-:Y:S02]  /*4410*/  ISETP.GT.AND P3, PT, R133.reuse, R28.reuse, PT ;  /* 0x0000001c8500720c */ /* 0x0c0fe40003f64270 */
[----:B------:R-:W-:Y:S02]  /*4420*/  ISETP.GT.AND P5, PT, R0, R28, PT ;  /* 0x0000001c0000720c */ /* 0x000fe40003fa4270 */
[----:B------:R-:W-:Y:S02]  /*4430*/  ISETP.GT.AND P1, PT, R133, R10, PT ;  /* 0x0000000a8500720c */ /* 0x000fe40003f24270 */
[----:B------:R-:W-:Y:S01]  /*4440*/  FSEL R131, R20, -INF , !P3 ;  /* 0xff80000014837808 */ /* 0x000fe20005800000 */
[----:B------:R-:W-:Y:S01]  /*4450*/  VIADD R20, R36, 0x60 ;  /* 0x0000006024147836 */ /* 0x000fe20000000000 */
[----:B------:R-:W-:-:S02]  /*4460*/  FSEL R22, R22, -INF , !P5 ;  /* 0xff80000016167808 */ /* 0x000fc40006800000 */
[----:B------:R-:W-:Y:S02]  /*4470*/  FSEL R21, R21, -INF , !P1 ;  /* 0xff80000015157808 */ /* 0x000fe40004800000 */
[----:B------:R-:W-:Y:S02]  /*4480*/  ISETP.GE.AND P3, PT, R10, R185, PT ;  /* 0x000000b90a00720c */ /* 0x000fe40003f66270 */
[----:B------:R-:W-:Y:S02]  /*4490*/  ISETP.GT.AND P5, PT, R0, R10, PT ;  /* 0x0000000a0000720c */ /* 0x000fe40003fa4270 */
[-C--:B------:R-:W-:Y:S01]  /*44a0*/  ISETP.GE.AND P1, PT, R10, R184.reuse, PT ;  /* 0x000000b80a00720c */ /* 0x080fe20003f26270 */
[----:B------:R-:W-:Y:S01]  /*44b0*/  VIADD R10, R36, 0x61 ;  /* 0x00000061240a7836 */ /* 0x000fe20000000000 */
[----:B------:R-:W-:Y:S02]  /*44c0*/  FSEL R151, R29, -INF , !P2 ;  /* 0xff8000001d977808 */ /* 0x000fe40005000000 */
[----:B------:R-:W-:-:S02]  /*44d0*/  ISETP.GE.AND P2, PT, R32, R184, PT ;  /* 0x000000b82000720c */ /* 0x000fc40003f46270 */
[----:B------:R-:W-:Y:S02]  /*44e0*/  FSEL R23, R23, -INF , !P5 ;  /* 0xff80000017177808 */ /* 0x000fe40006800000 */
[----:B------:R-:W-:Y:S02]  /*44f0*/  FSEL R127, R27, -INF , !P6 ;  /* 0xff8000001b7f7808 */ /* 0x000fe40007000000 */
[C---:B------:R-:W-:Y:S02]  /*4500*/  ISETP.GT.AND P5, PT, R133.reuse, R20, PT ;  /* 0x000000148500720c */ /* 0x040fe40003fa4270 */
[----:B------:R-:W-:Y:S02]  /*4510*/  ISETP.GT.AND P6, PT, R133, R10, PT ;  /* 0x0000000a8500720c */ /* 0x000fe40003fc4270 */
[----:B------:R-:W-:Y:S02]  /*4520*/  FSEL R123, R26, -INF , !P2 ;  /* 0xff8000001a7b7808 */ /* 0x000fe40005000000 */
[----:B------:R-:W-:-:S02]  /*4530*/  FSEL R125, R25, -INF , !P4 ;  /* 0xff800000197d7808 */ /* 0x000fc40006000000 */
[C---:B------:R-:W-:Y:S02]  /*4540*/  ISETP.GE.AND P2, PT, R28.reuse, R185, PT ;  /* 0x000000b91c00720c */ /* 0x040fe40003f46270 */
[----:B------:R-:W-:Y:S02]  /*4550*/  ISETP.GE.AND P4, PT, R28, R184, PT ;  /* 0x000000b81c00720c */ /* 0x000fe40003f86270 */
[----:B------:R-:W-:Y:S02]  /*4560*/  FSEL R16, R16, -INF , !P5 ;  /* 0xff80000010107808 */ /* 0x000fe40006800000 */
[----:B------:R-:W-:Y:S02]  /*4570*/  ISETP.GT.AND P5, PT, R0, R10, PT ;  /* 0x0000000a0000720c */ /* 0x000fe40003fa4270 */
[----:B------:R-:W-:Y:S02]  /*4580*/  FSEL R17, R17, -INF , !P6 ;  /* 0xff80000011117808 */ /* 0x000fe40007000000 */
[----:B------:R-:W-:-:S02]  /*4590*/  ISETP.GT.AND P6, PT, R133, R36, PT ;  /* 0x000000248500720c */ /* 0x000fc40003fc4270 */
[----:B------:R-:W-:Y:S02]  /*45a0*/  FSEL R131, R131, -INF , !P2 ;  /* 0xff80000083837808 */ /* 0x000fe40005000000 */
[----:B------:R-:W-:Y:S02]  /*45b0*/  FSEL R119, R22, -INF , !P4 ;  /* 0xff80000016777808 */ /* 0x000fe40006000000 */
[-C--:B------:R-:W-:Y:S02]  /*45c0*/  ISETP.GE.AND P2, PT, R20, R185.reuse, PT ;  /* 0x000000b91400720c */ /* 0x080fe40003f46270 */
[----:B------:R-:W-:Y:S02]  /*45d0*/  ISETP.GT.AND P4, PT, R0, R20, PT ;  /* 0x000000140000720c */ /* 0x000fe40003f84270 */
[----:B------:R-:W-:Y:S02]  /*45e0*/  FSEL R19, R19, -INF , !P5 ;  /* 0xff80000013137808 */ /* 0x000fe40006800000 */
[----:B------:R-:W-:-:S02]  /*45f0*/  ISETP.GE.AND P5, PT, R36, R185, PT ;  /* 0x000000b92400720c */ /* 0x000fc40003fa6270 */
[----:B------:R-:W-:Y:S02]  /*4600*/  FSEL R68, R68, -INF , !P6 ;  /* 0xff80000044447808 */ /* 0x000fe40007000000 */
[----:B------:R-:W-:Y:S02]  /*4610*/  FSEL R129, R21, -INF , !P3 ;  /* 0xff80000015817808 */ /* 0x000fe40005800000 */
[----:B------:R-:W-:Y:S02]  /*4620*/  ISETP.GE.AND P3, PT, R20, R184, PT ;  /* 0x000000b81400720c */ /* 0x000fe40003f66270 */
[----:B------:R-:W-:Y:S02]  /*4630*/  FSEL R18, R18, -INF , !P4 ;  /* 0xff80000012127808 */ /* 0x000fe40006000000 */
[----:B------:R-:W-:Y:S02]  /*4640*/  FSEL R57, R16, -INF , !P2 ;  /* 0xff80000010397808 */ /* 0x000fe40005000000 */
[----:B------:R-:W-:-:S02]  /*4650*/  FSEL R16, R68, -INF , !P5 ;  /* 0xff80000044107808 */ /* 0x000fc40006800000 */
[----:B------:R-:W-:Y:S02]  /*4660*/  FSEL R117, R23, -INF , !P1 ;  /* 0xff80000017757808 */ /* 0x000fe40004800000 */
[C---:B------:R-:W-:Y:S02]  /*4670*/  ISETP.GE.AND P1, PT, R10.reuse, R185, PT ;  /* 0x000000b90a00720c */ /* 0x040fe40003f26270 */
[----:B------:R-:W-:Y:S01]  /*4680*/  ISETP.GE.AND P4, PT, R10, R184, PT ;  /* 0x000000b80a00720c */ /* 0x000fe20003f86270 */
[----:B------:R-:W-:Y:S01]  /*4690*/  VIADD R10, R36, 0x68 ;  /* 0x00000068240a7836 */ /* 0x000fe20000000000 */
[----:B------:R-:W-:Y:S02]  /*46a0*/  FSEL R49, R18, -INF , !P3 ;  /* 0xff80000012317808 */ /* 0x000fe40005800000 */
[----:B------:R-:W-:Y:S02]  /*46b0*/  FMNMX3.FTZ R18, R16, R87, R93, !PT ;  /* 0x0000005710127276 */ /* 0x000fe4000781005d */
[----:B------:R-:W-:-:S02]  /*46c0*/  FSEL R55, R17, -INF , !P1 ;  /* 0xff80000011377808 */ /* 0x000fc40004800000 */
[----:B------:R-:W-:Y:S01]  /*46d0*/  FMNMX3.FTZ R18, R18, R91, R95, !PT ;  /* 0x0000005b12127276 */ /* 0x000fe2000781005f */
[----:B------:R-:W-:Y:S01]  /*46e0*/  VIADD R17, R36, 0x70 ;  /* 0x0000007024117836 */ /* 0x000fe20000000000 */
[-C--:B------:R-:W-:Y:S02]  /*46f0*/  ISETP.GT.AND P2, PT, R133, R10.reuse, PT ;  /* 0x0000000a8500720c */ /* 0x080fe40003f44270 */
[----:B------:R-:W-:Y:S02]  /*4700*/  ISETP.GE.AND P6, PT, R10, R185, PT ;  /* 0x000000b90a00720c */ /* 0x000fe40003fc6270 */
[----:B------:R-:W-:Y:S02]  /*4710*/  ISETP.GT.AND P3, PT, R0, R10, PT ;  /* 0x0000000a0000720c */ /* 0x000fe40003f64270 */
[----:B------:R-:W-:Y:S01]  /*4720*/  ISETP.GE.AND P1, PT, R10, R184, PT ;  /* 0x000000b80a00720c */ /* 0x000fe20003f26270 */
[----:B------:R-:W-:Y:S01]  /*4730*/  VIADD R10, R36, 0x69 ;  /* 0x00000069240a7836 */ /* 0x000fe20000000000 */
[----:B------:R-:W-:-:S02]  /*4740*/  FMNMX3.FTZ R18, R18, R71, R69, !PT ;  /* 0x0000004712127276 */ /* 0x000fc40007810045 */
[----:B------:R-:W-:Y:S02]  /*4750*/  FSEL R41, R19, -INF , !P4 ;  /* 0xff80000013297808 */ /* 0x000fe40006000000 */
[----:B------:R-:W-:Y:S02]  /*4760*/  FSEL R14, R14, -INF , !P3 ;  /* 0xff8000000e0e7808 */ /* 0x000fe40005800000 */
[C---:B------:R-:W-:Y:S02]  /*4770*/  ISETP.GT.AND P4, PT, R133.reuse, R10, PT ;  /* 0x0000000a8500720c */ /* 0x040fe40003f84270 */
[----:B------:R-:W-:Y:S02]  /*4780*/  ISETP.GT.AND P3, PT, R133, R17, PT ;  /* 0x000000118500720c */ /* 0x000fe40003f64270 */
[----:B------:R-:W-:Y:S02]  /*4790*/  FSEL R12, R12, -INF , !P2 ;  /* 0xff8000000c0c7808 */ /* 0x000fe40005000000 */
[----:B------:R-:W-:-:S02]  /*47a0*/  FMNMX3.FTZ R18, R18, R89, R67, !PT ;  /* 0x0000005912127276 */ /* 0x000fc40007810043 */
[----:B------:R-:W-:Y:S02]  /*47b0*/  ISETP.GT.AND P5, PT, R0, R36, PT ;  /* 0x000000240000720c */ /* 0x000fe40003fa4270 */
[----:B------:R-:W-:Y:S02]  /*47c0*/  FSEL R63, R13, -INF , !P4 ;  /* 0xff8000000d3f7808 */ /* 0x000fe40006000000 */
[----:B------:R-:W-:Y:S02]  /*47d0*/  FSEL R42, R112, -INF , !P3 ;  /* 0xff800000702a7808 */ /* 0x000fe40005800000 */
[----:B------:R-:W-:Y:S02]  /*47e0*/  ISETP.GE.AND P2, PT, R10, R185, PT ;  /* 0x000000b90a00720c */ /* 0x000fe40003f46270 */
[----:B------:R-:W-:Y:S02]  /*47f0*/  ISETP.GT.AND P4, PT, R0, R10, PT ;  /* 0x0000000a0000720c */ /* 0x000fe40003f84270 */
[----:B------:R-:W-:-:S02]  /*4800*/  ISETP.GE.AND P3, PT, R10, R184, PT ;  /* 0x000000b80a00720c */ /* 0x000fc40003f66270 */
[----:B------:R-:W-:Y:S02]  /*4810*/  FSEL R65, R12, -INF , !P6 ;  /* 0xff8000000c417808 */ /* 0x000fe40007000000 */
[----:B------:R-:W-:Y:S02]  /*4820*/  FMNMX3.FTZ R18, R18, R201, R203, !PT ;  /* 0x000000c912127276 */ /* 0x000fe400078100cb */
[----:B------:R-:W-:Y:S02]  /*4830*/  FSEL R10, R70, -INF , !P5 ;  /* 0xff800000460a7808 */ /* 0x000fe40006800000 */
[----:B------:R-:W-:Y:S02]  /*4840*/  ISETP.GE.AND P6, PT, R36, R184, PT ;  /* 0x000000b82400720c */ /* 0x000fe40003fc6270 */
[----:B------:R-:W-:Y:S02]  /*4850*/  FMNMX3.FTZ R20, R18, R205, R189, !PT ;  /* 0x000000cd12147276 */ /* 0x000fe400078100bd */
[----:B------:R-:W-:-:S02]  /*4860*/  FSEL R10, R10, -INF , !P6 ;  /* 0xff8000000a0a7808 */ /* 0x000fc40007000000 */
[----:B------:R-:W-:Y:S02]  /*4870*/  FMNMX3.FTZ R20, R20, R191, R193, !PT ;  /* 0x000000bf14147276 */ /* 0x000fe400078100c1 */
[----:B------:R-:W-:Y:S02]  /*4880*/  FMNMX3.FTZ R18, R10, R77, R79, !PT ;  /* 0x0000004d0a127276 */ /* 0x000fe4000781004f */
[----:B------:R-:W-:Y:S02]  /*4890*/  FMNMX3.FTZ R20, R20, R195, R145, !PT ;  /* 0x000000c314147276 */ /* 0x000fe40007810091 */
[----:B------:R-:W-:Y:S01]  /*48a0*/  FMNMX3.FTZ R18, R18, R85, R83, !PT ;  /* 0x0000005512127276 */ /* 0x000fe20007810053 */
[----:B------:R-:W-:Y:S01]  /*48b0*/  VIADD R13, R36, 0x71 ;  /* 0x00000071240d7836 */ /* 0x000fe20000000000 */
[----:B------:R-:W-:Y:S02]  /*48c0*/  FMNMX3.FTZ R20, R20, R147, R149, !PT ;  /* 0x0000009314147276 */ /* 0x000fe40007810095 */
[----:B------:R-:W-:-:S02]  /*48d0*/  FMNMX3.FTZ R18, R18, R81, R75, !PT ;  /* 0x0000005112127276 */ /* 0x000fc4000781004b */
[----:B------:R-:W-:Y:S01]  /*48e0*/  FMNMX3.FTZ R20, R20, R151, R121, !PT ;  /* 0x0000009714147276 */ /* 0x000fe20007810079 */
[----:B------:R-:W-:Y:S01]  /*48f0*/  VIADD R12, R36, 0x78 ;  /* 0x00000078240c7836 */ /* 0x000fe20000000000 */
[----:B------:R-:W-:Y:S02]  /*4900*/  ISETP.GE.AND P5, PT, R17, R185, PT ;  /* 0x000000b91100720c */ /* 0x000fe40003fa6270 */
[----:B------:R-:W-:Y:S02]  /*4910*/  FMNMX3.FTZ R18, R18, R73, R107, !PT ;  /* 0x0000004912127276 */ /* 0x000fe4000781006b */
[----:B------:R-:W-:Y:S02]  /*4920*/  ISETP.GT.AND P6, PT, R133, R13, PT ;  /* 0x0000000d8500720c */ /* 0x000fe40003fc4270 */
[----:B------:R-:W-:Y:S02]  /*4930*/  FMNMX3.FTZ R20, R20, R125, R131, !PT ;  /* 0x0000007d14147276 */ /* 0x000fe40007810083 */
[----:B------:R-:W-:-:S02]  /*4940*/  FSEL R42, R42, -INF , !P5 ;  /* 0xff8000002a2a7808 */ /* 0x000fc40006800000 */
[----:B------:R-:W-:Y:S01]  /*4950*/  FMNMX3.FTZ R18, R18, R105, R197, !PT ;  /* 0x0000006912127276 */ /* 0x000fe200078100c5 */
[----:B------:R-:W-:Y:S01]  /*4960*/  VIADD R36, R36, 0x79 ;  /* 0x0000007924247836 */ /* 0x000fe20000000000 */
[----:B------:R-:W-:Y:S02]  /*4970*/  ISETP.GE.AND P5, PT, R13, R185, PT ;  /* 0x000000b90d00720c */ /* 0x000fe40003fa6270 */
[----:B------:R-:W-:Y:S02]  /*4980*/  FSEL R44, R113, -INF , !P6 ;  /* 0xff800000712c7808 */ /* 0x000fe40007000000 */
[----:B------:R-:W-:Y:S02]  /*4990*/  ISETP.GT.AND P6, PT, R133, R12, PT ;  /* 0x0000000c8500720c */ /* 0x000fe40003fc4270 */
[----:B------:R-:W-:Y:S02]  /*49a0*/  FMNMX3.FTZ R20, R20, R129, R57, !PT ;  /* 0x0000008114147276 */ /* 0x000fe40007810039 */
[----:B------:R-:W-:-:S02]  /*49b0*/  FMNMX3.FTZ R18, R18, R199, R159, !PT ;  /* 0x000000c712127276 */ /* 0x000fc4000781009f */
[----:B------:R-:W-:Y:S02]  /*49c0*/  FSEL R44, R44, -INF , !P5 ;  /* 0xff8000002c2c7808 */ /* 0x000fe40006800000 */
[----:B------:R-:W-:Y:S02]  /*49d0*/  ISETP.GE.AND P5, PT, R12, R185, PT ;  /* 0x000000b90c00720c */ /* 0x000fe40003fa6270 */
[----:B------:R-:W-:Y:S02]  /*49e0*/  FSEL R43, R108, -INF , !P6 ;  /* 0xff8000006c2b7808 */ /* 0x000fe40007000000 */
[----:B------:R-:W-:Y:S02]  /*49f0*/  FSEL R63, R63, -INF , !P2 ;  /* 0xff8000003f3f7808 */ /* 0x000fe40005000000 */
[----:B------:R-:W-:Y:S02]  /*4a00*/  ISETP.GT.AND P6, PT, R133, R36, PT ;  /* 0x000000248500720c */ /* 0x000fe40003fc4270 */
[----:B------:R-:W-:-:S02]  /*4a10*/  FMNMX3.FTZ R20, R20, R55, R65, !PT ;  /* 0x0000003714147276 */ /* 0x000fc40007810041 */
[----:B------:R-:W-:Y:S02]  /*4a20*/  FMNMX3.FTZ R18, R18, R157, R153, !PT ;  /* 0x0000009d12127276 */ /* 0x000fe40007810099 */
[----:B------:R-:W-:Y:S02]  /*4a30*/  FSEL R43, R43, -INF , !P5 ;  /* 0xff8000002b2b7808 */ /* 0x000fe40006800000 */
[----:B------:R-:W-:Y:S02]  /*4a40*/  ISETP.GE.AND P5, PT, R36, R185, PT ;  /* 0x000000b92400720c */ /* 0x000fe40003fa6270 */
[----:B------:R-:W-:Y:S02]  /*4a50*/  FSEL R46, R109, -INF , !P6 ;  /* 0xff8000006d2e7808 */ /* 0x000fe40007000000 */
[----:B------:R-:W-:Y:S02]  /*4a60*/  FMNMX3.FTZ R20, R20, R63, R42, !PT ;  /* 0x0000003f14147276 */ /* 0x000fe4000781002a */
[----:B------:R-:W-:-:S02]  /*4a70*/  FMNMX3.FTZ R18, R18, R155, R143, !PT ;  /* 0x0000009b12127276 */ /* 0x000fc4000781008f */
[----:B------:R-:W-:Y:S02]  /*4a80*/  ISETP.GT.AND P2, PT, R0, R17, PT ;  /* 0x000000110000720c */ /* 0x000fe40003f44270 */
[----:B------:R-:W-:Y:S02]  /*4a90*/  ISETP.GE.AND P6, PT, R17, R184, PT ;  /* 0x000000b81100720c */ /* 0x000fe40003fc6270 */
[----:B------:R-:W-:Y:S02]  /*4aa0*/  FSEL R46, R46, -INF , !P5 ;  /* 0xff8000002e2e7808 */ /* 0x000fe40006800000 */
[----:B------:R-:W-:Y:S02]  /*4ab0*/  FMNMX3.FTZ R17, R20, R44, R43, !PT ;  /* 0x0000002c14117276 */ /* 0x000fe4000781002b */
[----:B------:R-:W-:Y:S02]  /*4ac0*/  FMNMX3.FTZ R18, R18, R137, R139, !PT ;  /* 0x0000008912127276 */ /* 0x000fe4000781008b */
[----:B------:R-:W-:-:S02]  /*4ad0*/  FSEL R47, R14, -INF , !P1 ;  /* 0xff8000000e2f7808 */ /* 0x000fc40004800000 */
[----:B------:R-:W-:Y:S02]  /*4ae0*/  FMNMX.FTZ R14, R46, R17, !PT ;  /* 0x000000112e0e7209 */ /* 0x000fe40007810000 */
[----:B------:R-:W-:Y:S02]  /*4af0*/  FMNMX3.FTZ R18, R18, R141, R123, !PT ;  /* 0x0000008d12127276 */ /* 0x000fe4000781007b */
[----:B------:R-:W-:Y:S02]  /*4b00*/  ISETP.GT.AND P1, PT, R0, R13, PT ;  /* 0x0000000d0000720c */ /* 0x000fe40003f24270 */
[----:B------:R-:W-:Y:S02]  /*4b10*/  ISETP.GE.AND P5, PT, R13, R184, PT ;  /* 0x000000b80d00720c */ /* 0x000fe40003fa6270 */
[----:B------:R-:W1:Y:S01]  /*4b20*/  SHFL.BFLY PT, R13, R14, 0x2, 0x1f ;  /* 0x0c401f000e0d7f89 */ /* 0x000e6200000e0000 */
[----:B------:R-:W-:Y:S02]  /*4b30*/  FMNMX3.FTZ R18, R18, R127, R119, !PT ;  /* 0x0000007f12127276 */ /* 0x000fe40007810077 */
[----:B------:R-:W-:-:S02]  /*4b40*/  FSEL R15, R15, -INF , !P4 ;  /* 0xff8000000f0f7808 */ /* 0x000fc40006000000 */
[----:B------:R-:W-:Y:S02]  /*4b50*/  ISETP.GT.AND P4, PT, R0, R12, PT ;  /* 0x0000000c0000720c */ /* 0x000fe40003f84270 */
[----:B------:R-:W-:Y:S02]  /*4b60*/  FSEL R29, R114, -INF , !P2 ;  /* 0xff800000721d7808 */ /* 0x000fe40005000000 */
[----:B------:R-:W-:Y:S02]  /*4b70*/  FMNMX3.FTZ R18, R18, R117, R49, !PT ;  /* 0x0000007512127276 */ /* 0x000fe40007810031 */
[----:B------:R-:W-:Y:S02]  /*4b80*/  FSEL R45, R15, -INF , !P3 ;  /* 0xff8000000f2d7808 */ /* 0x000fe40005800000 */
[----:B------:R-:W-:Y:S02]  /*4b90*/  ISETP.GE.AND P3, PT, R12, R184, PT ;  /* 0x000000b80c00720c */ /* 0x000fe40003f66270 */
[----:B------:R-:W-:-:S02]  /*4ba0*/  ISETP.GT.AND P2, PT, R0, R36, PT ;  /* 0x000000240000720c */ /* 0x000fc40003f44270 */
[----:B------:R-:W-:Y:S02]  /*4bb0*/  FSEL R27, R115, -INF , !P1 ;  /* 0xff800000731b7808 */ /* 0x000fe40004800000 */
[----:B------:R-:W-:Y:S02]  /*4bc0*/  FSEL R25, R110, -INF , !P4 ;  /* 0xff8000006e197808 */ /* 0x000fe40006000000 */
[----:B------:R-:W-:Y:S02]  /*4bd0*/  FSEL R29, R29, -INF , !P6 ;  /* 0xff8000001d1d7808 */ /* 0x000fe40007000000 */
[----:B------:R-:W-:Y:S02]  /*4be0*/  FMNMX3.FTZ R18, R18, R41, R47, !PT ;  /* 0x0000002912127276 */ /* 0x000fe4000781002f */
[----:B------:R-:W-:Y:S02]  /*4bf0*/  ISETP.GE.AND P1, PT, R36, R184, PT ;  /* 0x000000b82400720c */ /* 0x000fe40003f26270 */
[----:B------:R-:W-:-:S02]  /*4c00*/  FSEL R24, R111, -INF , !P2 ;  /* 0xff8000006f187808 */ /* 0x000fc40005000000 */
        /* <DEDUP_REMOVED lines=19> */
[----:B-1----:R-:W-:Y:S02]  /*4d40*/  FMNMX.FTZ R0, R13, R0, !PT ;  /* 0x000000000d007209 */ /* 0x002fe40007810000 */
[-C--:B------:R-:W-:Y:S01]  /*4d50*/  FFMA.FTZ R50, R87, R61.reuse, -R52 ;  /* 0x0000003d57327223 */ /* 0x080fe20000010834 */
[----:B------:R-:W-:Y:S02]  /*4d60*/  IMAD.IADD R103, R7, 0x1, R164 ;  /* 0x0000000107677824 */ /* 0x000fe400078e02a4 */
[----:B------:R-:W-:Y:S01]  /*4d70*/  FFMA.FTZ R53, R16, R61, -R52 ;  /* 0x0000003d10357223 */ /* 0x000fe20000010834 */
[----:B------:R-:W-:Y:S01]  /*4d80*/  FSETP.NEU.FTZ.AND P1, PT, R0, -INF , PT ;  /* 0xff8000000000780b */ /* 0x000fe20003f3d000 */
[----:B------:R-:W-:Y:S01]  /*4d90*/  FMUL.FTZ R26, R61, R0 ;  /* 0x000000003d1a7220 */ /* 0x000fe20000410000 */
[----:B------:R-:W-:-:S02]  /*4da0*/  IMAD.IADD R102, R5, 0x1, R103 ;  /* 0x0000000105667824 */ /* 0x000fc400078e0267 */
[-CC-:B------:R-:W-:Y:S01]  /*4db0*/  FFMA.FTZ R48, R93, R61.reuse, -R52.reuse ;  /* 0x0000003d5d307223 */ /* 0x180fe20000010834 */
[-CC-:B------:R-:W-:Y:S01]  /*4dc0*/  FFMA.FTZ R31, R91, R61.reuse, -R52.reuse ;  /* 0x0000003d5b1f7223 */ /* 0x180fe20000010834 */
[-C--:B------:R-:W-:Y:S01]  /*4dd0*/  FFMA.FTZ R35, R95, R61.reuse, -R52 ;  /* 0x0000003d5f237223 */ /* 0x080fe20000010834 */
[----:B------:R-:W-:Y:S01]  /*4de0*/  FSEL R26, R26, RZ, P1 ;  /* 0x000000ff1a1a7208 */ /* 0x000fe20000800000 */
[----:B------:R-:W-:Y:S04]  /*4df0*/  LDSM.16.MT88.4 R92, [R164+0x6000] ;  /* 0x00600000a45c783b */ /* 0x000fe80000004200 */
[-CC-:B------:R-:W-:Y:S01]  /*4e00*/  FFMA.FTZ R40, R85, R61.reuse, -R26.reuse ;  /* 0x0000003d55287223 */ /* 0x180fe2000001081a */
[----:B------:R-:W-:Y:S01]  /*4e10*/  MUFU.EX2 R50, R50 ;  /* 0x0000003200327308 */ /* 0x000fe20000000800 */
[----:B------:R-:W1:Y:S01]  /*4e20*/  LDSM.16.MT88.4 R84, [R160+0x6000] ;  /* 0x00600000a054783b */ /* 0x000e620000004200 */
[-CC-:B------:R-:W-:Y:S01]  /*4e30*/  FFMA.FTZ R59, R10, R61.reuse, -R26.reuse ;  /* 0x0000003d0a3b7223 */ /* 0x180fe2000001081a */
[-CC-:B------:R-:W-:Y:S01]  /*4e40*/  FFMA.FTZ R54, R77, R61.reuse, -R26.reuse ;  /* 0x0000003d4d367223 */ /* 0x180fe2000001081a */
[-C--:B------:R-:W-:Y:S01]  /*4e50*/  FFMA.FTZ R51, R79, R61.reuse, -R26 ;  /* 0x0000003d4f337223 */ /* 0x080fe2000001081a */
[----:B------:R-:W-:Y:S04]  /*4e60*/  LDSM.16.MT88.4 R8, [R102+0x6000] ;  /* 0x006000006608783b */ /* 0x000fe80000004200 */
[----:B------:R-:W2:Y:S01]  /*4e70*/  LDSM.16.MT88.4 R76, [R103+0x6000] ;  /* 0x00600000674c783b */ /* 0x000ea20000004200 */
[----:B------:R-:W3:Y:S03]  /*4e80*/  MUFU.EX2 R53, R53 ;  /* 0x0000003500357308 */ /* 0x000ee60000000800 */
[----:B------:R-:W4:Y:S01]  /*4e90*/  LDSM.16.MT88.4 R12, [R160+0x6800] ;  /* 0x00680000a00c783b */ /* 0x000f220000004200 */
[-CC-:B------:R-:W-:Y:S01]  /*4ea0*/  FFMA.FTZ R32, R71, R61.reuse, -R52.reuse ;  /* 0x0000003d47207223 */ /* 0x180fe20000010834 */
[-CC-:B------:R-:W-:Y:S01]  /*4eb0*/  FFMA.FTZ R30, R69, R61.reuse, -R52.reuse ;  /* 0x0000003d451e7223 */ /* 0x180fe20000010834 */
[-C--:B------:R-:W-:Y:S01]  /*4ec0*/  FFMA.FTZ R7, R89, R61.reuse, -R52 ;  /* 0x0000003d59077223 */ /* 0x080fe20000010834 */
[----:B------:R-:W-:Y:S01]  /*4ed0*/  LDSM.16.MT88.4 R16, [R103+0x6800] ;  /* 0x006800006710783b */ /* 0x000fe20000004200 */
[----:B------:R-:W-:Y:S08]  /*4ee0*/  MUFU.EX2 R48, R48 ;  /* 0x0000003000307308 */ /* 0x000ff00000000800 */
[----:B------:R-:W5:Y:S08]  /*4ef0*/  MUFU.EX2 R31, R31 ;  /* 0x0000001f001f7308 */ /* 0x000f700000000800 */
[----:B------:R-:W-:Y:S08]  /*4f00*/  MUFU.EX2 R59, R59 ;  /* 0x0000003b003b7308 */ /* 0x000ff00000000800 */
[----:B------:R-:W1:Y:S08]  /*4f10*/  MUFU.EX2 R54, R54 ;  /* 0x0000003600367308 */ /* 0x000e700000000800 */
[----:B------:R-:W-:Y:S08]  /*4f20*/  MUFU.EX2 R51, R51 ;  /* 0x0000003300337308 */ /* 0x000ff00000000800 */
[----:B------:R-:W2:Y:S01]  /*4f30*/  MUFU.EX2 R40, R40 ;  /* 0x0000002800287308 */ /* 0x000ea20000000800 */
[-CC-:B------:R-:W-:Y:S01]  /*4f40*/  FFMA.FTZ R34, R83, R61.reuse, -R26.reuse ;  /* 0x0000003d53227223 */ /* 0x180fe2000001081a */
[-CC-:B------:R-:W-:Y:S01]  /*4f50*/  FFMA.FTZ R33, R81, R61.reuse, -R26.reuse ;  /* 0x0000003d51217223 */ /* 0x180fe2000001081a */
[-CC-:B------:R-:W-:Y:S01]  /*4f60*/  FFMA.FTZ R28, R75, R61.reuse, -R26.reuse ;  /* 0x0000003d4b1c7223 */ /* 0x180fe2000001081a */
[----:B------:R-:W-:Y:S01]  /*4f70*/  FFMA.FTZ R5, R73, R61, -R26 ;  /* 0x0000003d49057223 */ /* 0x000fe2000001081a */
[----:B---3--:R-:W-:-:S02]  /*4f80*/  F2FP.BF16.F32.PACK_AB R68, R50, R53 ;  /* 0x000000353244723e */ /* 0x008fc400000010ff */
[----:B-----5:R-:W-:Y:S02]  /*4f90*/  F2FP.BF16.F32.PACK_AB R70, R31, R48 ;  /* 0x000000301f46723e */ /* 0x020fe400000010ff */
[----:B-1----:R-:W-:Y:S01]  /*4fa0*/  F2FP.BF16.F32.PACK_AB R69, R54, R59 ;  /* 0x0000003b3645723e */ /* 0x002fe200000010ff */
[----:B------:R-:W-:Y:S01]  /*4fb0*/  MUFU.EX2 R35, R35 ;  /* 0x0000002300237308 */ /* 0x000fe20000000800 */
[----:B--2---:R-:W-:-:S07]  /*4fc0*/  F2FP.BF16.F32.PACK_AB R71, R40, R51 ;  /* 0x000000332847723e */ /* 0x004fce00000010ff */
        /* <DEDUP_REMOVED lines=22> */
[-C--:B------:R-:W-:Y:S01]  /*5130*/  FFMA.FTZ R62, R107, R61.reuse, -R26 ;  /* 0x0000003d6b3e7223 */ /* 0x080fe2000001081a */
[-C--:B------:R-:W-:Y:S01]  /*5140*/  FFMA.FTZ R101, R67, R61.reuse, -R52 ;  /* 0x0000003d43657223 */ /* 0x080fe20000010834 */
[-C--:B------:R-:W-:Y:S01]  /*5150*/  FFMA.FTZ R107, R105, R61.reuse, -R26 ;  /* 0x0000003d696b7223 */ /* 0x080fe2000001081a */
[-CC-:B------:R-:W-:Y:S01]  /*5160*/  FFMA.FTZ R58, R201, R61.reuse, -R52.reuse ;  /* 0x0000003dc93a7223 */ /* 0x180fe20000010834 */
[-CC-:B------:R-:W-:Y:S01]  /*5170*/  FFMA.FTZ R67, R203, R61.reuse, -R52.reuse ;  /* 0x0000003dcb437223 */ /* 0x180fe20000010834 */
[-C--:B------:R-:W-:Y:S01]  /*5180*/  FFMA.FTZ R56, R205, R61.reuse, -R52 ;  /* 0x0000003dcd387223 */ /* 0x080fe20000010834 */
        /* <DEDUP_REMOVED lines=99> */
[C---:B--2---:R-:W-:Y:S08]  /*57c0*/  HMMA.16816.F32.BF16 R80, R8.reuse, R16, R80 ;  /* 0x000000100850723c */ /* 0x044ff00000041850 */
[C---:B------:R-:W-:Y:S01]  /*57d0*/  HMMA.16816.F32.BF16 R76, R8.reuse, R18, R76 ;  /* 0x00000012084c723c */ /* 0x040fe2000004184c */
[----:B------:R-:W-:Y:S07]  /*57e0*/  LDSM.16.MT88.4 R16, [R103+0x8800] ;  /* 0x008800006710783b */ /* 0x000fee0000004200 */
[C---:B-1----:R-:W-:Y:S08]  /*57f0*/  HMMA.16816.F32.BF16 R72, R8.reuse, R12, R72 ;  /* 0x0000000c0848723c */ /* 0x042ff00000041848 */
[C---:B------:R-:W-:Y:S01]  /*5800*/  HMMA.16816.F32.BF16 R68, R8.reuse, R14, R68 ;  /* 0x0000000e0844723c */ /* 0x040fe20000041844 */
[----:B------:R-:W1:Y:S01]  /*5810*/  LDSM.16.MT88.4 R12, [R160+0x8800] ;  /* 0x00880000a00c783b */ /* 0x000e620000004200 */
        /* <DEDUP_REMOVED lines=9> */
[----:B------:R-:W1:Y:S01]  /*58b0*/  LDSM.16.MT88.4 R20, [R164+0x8800] ;  /* 0x00880000a414783b */ /* 0x000e620000004200 */
[----:B--2---:R-:W-:-:S02]  /*58c0*/  F2FP.BF16.F32.PACK_AB R8, R125, R116 ;  /* 0x000000747d08723e */ /* 0x004fc400000010ff */
[----:B---3--:R-:W-:Y:S02]  /*58d0*/  F2FP.BF16.F32.PACK_AB R10, R121, R114 ;  /* 0x00000072790a723e */ /* 0x008fe400000010ff */
        /* <DEDUP_REMOVED lines=18> */
[C---:B------:R-:W-:Y:S01]  /*5a00*/  HMMA.16816.F32.BF16 R92, R8.reuse, R22, R92 ;  /* 0x00000016085c723c */ /* 0x040fe2000004185c */
[----:B------:R-:W3:Y:S01]  /*5a10*/  MUFU.EX2 R124, R124 ;  /* 0x0000007c007c7308 */ /* 0x000ee20000000800 */
[----:B------:R-:W4:Y:S07]  /*5a20*/  LDSM.16.MT88.4 R20, [R103+0x9000] ;  /* 0x009000006714783b */ /* 0x000f2e0000004200 */
[----:B------:R-:W-:Y:S08]  /*5a30*/  MUFU.EX2 R55, R55 ;  /* 0x0000003700377308 */ /* 0x000ff00000000800 */
[----:B------:R-:W5:Y:S08]  /*5a40*/  MUFU.EX2 R122, R122 ;  /* 0x0000007a007a7308 */ /* 0x000f700000000800 */
[----:B------:R-:W-:Y:S08]  /*5a50*/  MUFU.EX2 R49, R49 ;  /* 0x0000003100317308 */ /* 0x000ff00000000800 */
[----:B------:R-:W2:Y:S08]  /*5a60*/  MUFU.EX2 R128, R128 ;  /* 0x0000008000807308 */ /* 0x000eb00000000800 */
[----:B------:R-:W-:Y:S08]  /*5a70*/  MUFU.EX2 R41, R41 ;  /* 0x0000002900297308 */ /* 0x000ff00000000800 */
[----:B------:R-:W4:Y:S01]  /*5a80*/  MUFU.EX2 R126, R126 ;  /* 0x0000007e007e7308 */ /* 0x000f220000000800 */
[----:B-1----:R-:W-:Y:S01]  /*5a90*/  HMMA.16816.F32.BF16 R72, R8, R12, R72 ;  /* 0x0000000c0848723c */ /* 0x002fe20000041848 */
[----:B------:R-:W-:-:S07]  /*5aa0*/  FADD.FTZ R53, R53, R50 ;  /* 0x0000003235357221 */ /* 0x000fce0000010000 */
[----:B------:R-:W-:Y:S01]  /*5ab0*/  HMMA.16816.F32.BF16 R68, R8, R14, R68 ;  /* 0x0000000e0844723c */ /* 0x000fe20000041844 */
[----:B---3--:R-:W-:Y:S01]  /*5ac0*/  F2FP.BF16.F32.PACK_AB R8, R124, R57 ;  /* 0x000000397c08723e */ /* 0x008fe200000010ff */
[----:B------:R-:W1:Y:S01]  /*5ad0*/  LDSM.16.MT88.4 R12, [R160+0x9000] ;  /* 0x00900000a00c783b */ /* 0x000e620000004200 */
[----:B-----5:R-:W-:Y:S02]  /*5ae0*/  F2FP.BF16.F32.PACK_AB R10, R122, R55 ;  /* 0x000000377a0a723e */ /* 0x020fe400000010ff */
[----:B--2---:R-:W-:Y:S02]  /*5af0*/  F2FP.BF16.F32.PACK_AB R9, R128, R49 ;  /* 0x000000318009723e */ /* 0x004fe400000010ff */
[----:B----4-:R-:W-:Y:S01]  /*5b00*/  F2FP.BF16.F32.PACK_AB R11, R126, R41 ;  /* 0x000000297e0b723e */ /* 0x010fe200000010ff */
        /* <DEDUP_REMOVED lines=24> */
[C---:B------:R-:W-:Y:S01]  /*5c90*/  HMMA.16816.F32.BF16 R84, R8.reuse, R14, R84 ;  /* 0x0000000e0854723c */ /* 0x040fe20000041854 */
[----:B------:R-:W1:Y:S01]  /*5ca0*/  LDSM.16.MT88.4 R12, [R164+0x9800] ;  /* 0x00980000a40c783b */ /* 0x000e620000004200 */
[----:B------:R-:W-:Y:S01]  /*5cb0*/  FADD.FTZ R56, R56, R67 ;  /* 0x0000004338387221 */ /* 0x000fe20000010000 */
[----:B------:R-:W-:Y:S01]  /*5cc0*/  FADD.FTZ R60, R60, R105 ;  /* 0x000000693c3c7221 */ /* 0x000fe20000010000 */
[-CC-:B------:R-:W-:Y:S01]  /*5cd0*/  FFMA.FTZ R47, R42, R61.reuse, -R52.reuse ;  /* 0x0000003d2a2f7223 */ /* 0x180fe20000010834 */
[-C--:B------:R-:W-:Y:S01]  /*5ce0*/  FFMA.FTZ R42, R44, R61.reuse, -R52 ;  /* 0x0000003d2c2a7223 */ /* 0x080fe20000010834 */
[----:B------:R-:W-:Y:S02]  /*5cf0*/  FADD.FTZ R115, R115, R56 ;  /* 0x0000003873737221 */ /* 0x000fe40000010000 */
[----:B------:R-:W-:Y:S01]  /*5d00*/  HMMA.16816.F32.BF16 R76, R8, R22, R76 ;  /* 0x00000016084c723c */ /* 0x000fe2000004184c */
[----:B------:R-:W3:Y:S01]  /*5d10*/  LDSM.16.MT88.4 R20, [R160+0x9800] ;  /* 0x00980000a014783b */ /* 0x000ee20000004200 */
[----:B------:R-:W-:Y:S01]  /*5d20*/  FADD.FTZ R113, R113, R60 ;  /* 0x0000003c71717221 */ /* 0x000fe20000010000 */
[-CC-:B------:R-:W-:Y:S01]  /*5d30*/  FFMA.FTZ R44, R43, R61.reuse, -R52.reuse ;  /* 0x0000003d2b2c7223 */ /* 0x180fe20000010834 */
[----:B------:R-:W-:-:S04]  /*5d40*/  FFMA.FTZ R45, R46, R61, -R52 ;  /* 0x0000003d2e2d7223 */ /* 0x000fc80000010834 */
[----:B--2---:R-:W-:Y:S01]  /*5d50*/  HMMA.16816.F32.BF16 R72, R8, R16, R72 ;  /* 0x000000100848723c */ /* 0x004fe20000041848 */
[-CC-:B------:R-:W-:Y:S01]  /*5d60*/  FFMA.FTZ R29, R29, R61.reuse, -R26.reuse ;  /* 0x0000003d1d1d7223 */ /* 0x180fe2000001081a */
[-CC-:B------:R-:W-:Y:S01]  /*5d70*/  FFMA.FTZ R24, R24, R61.reuse, -R26.reuse ;  /* 0x0000003d18187223 */ /* 0x180fe2000001081a */
[----:B------:R-:W-:-:S05]  /*5d80*/  FFMA.FTZ R25, R25, R61, -R26 ;  /* 0x0000003d19197223 */ /* 0x000fca000001081a */
[----:B------:R-:W-:Y:S01]  /*5d90*/  HMMA.16816.F32.BF16 R68, R8, R18, R68 ;  /* 0x000000120844723c */ /* 0x000fe20000041844 */
[----:B------:R-:W2:Y:S01]  /*5da0*/  LDSM.16.MT88.4 R16, [R103+0x9800] ;  /* 0x009800006710783b */ /* 0x000ea20000004200 */
[----:B------:R-:W-:Y:S01]  /*5db0*/  FFMA.FTZ R27, R27, R61, -R26 ;  /* 0x0000003d1b1b7223 */ /* 0x000fe2000001081a */
[----:B------:R-:W-:Y:S01]  /*5dc0*/  FADD.FTZ R66, R66, R115 ;  /* 0x0000007342427221 */ /* 0x000fe20000010000 */
[----:B------:R-:W-:Y:S01]  /*5dd0*/  FADD.FTZ R104, R104, R113 ;  /* 0x0000007168687221 */ /* 0x000fe20000010000 */
[----:B------:R4:W-:Y:S02]  /*5de0*/  MUFU.EX2 R5, R25 ;  /* 0x0000001900057308 */ /* 0x0009e40000000800 */
[----:B------:R-:W-:-:S06]  /*5df0*/  FADD.FTZ R7, R109, R66 ;  /* 0x000000426d077221 */ /* 0x000fcc0000010000 */
[----:B------:R-:W-:Y:S01]  /*5e00*/  MUFU.EX2 R43, R47 ;  /* 0x0000002f002b7308 */ /* 0x000fe20000000800 */
[----:B------:R-:W-:-:S07]  /*5e10*/  FADD.FTZ R7, R64, R7 ;  /* 0x0000000740077221 */ /* 0x000fce0000010000 */
[----:B------:R-:W5:Y:S01]  /*5e20*/  MUFU.EX2 R42, R42 ;  /* 0x0000002a002a7308 */ /* 0x000f620000000800 */
[----:B----4-:R-:W-:-:S07]  /*5e30*/  FADD.FTZ R25, R111, R104 ;  /* 0x000000686f197221 */ /* 0x010fce0000010000 */
[----:B------:R-:W-:Y:S01]  /*5e40*/  MUFU.EX2 R44, R44 ;  /* 0x0000002c002c7308 */ /* 0x000fe20000000800 */
[----:B------:R-:W-:-:S07]  /*5e50*/  FADD.FTZ R25, R100, R25 ;  /* 0x0000001964197221 */ /* 0x000fce0000010000 */
[----:B------:R-:W4:Y:S08]  /*5e60*/  MUFU.EX2 R45, R45 ;  /* 0x0000002d002d7308 */ /* 0x000f300000000800 */
[----:B------:R-:W-:Y:S08]  /*5e70*/  MUFU.EX2 R29, R29 ;  /* 0x0000001d001d7308 */ /* 0x000ff00000000800 */
[----:B------:R-:W1:Y:S08]  /*5e80*/  MUFU.EX2 R32, R27 ;  /* 0x0000001b00207308 */ /* 0x000e700000000800 */
[----:B------:R-:W3:Y:S01]  /*5e90*/  MUFU.EX2 R24, R24 ;  /* 0x0000001800187308 */ /* 0x000ee20000000800 */
[----:B------:R-:W-:Y:S01]  /*5ea0*/  FADD.FTZ R26, R108, R7 ;  /* 0x000000076c1a7221 */ /* 0x000fe20000010000 */
[----:B------:R-:W-:-:S03]  /*5eb0*/  FADD.FTZ R110, R110, R25 ;  /* 0x000000196e6e7221 */ /* 0x000fc60000010000 */
[----:B------:R-:W-:Y:S01]  /*5ec0*/  FADD.FTZ R26, R147, R26 ;  /* 0x0000001a931a7221 */ /* 0x000fe20000010000 */
[----:B------:R-:W-:Y:S01]  /*5ed0*/  FADD.FTZ R143, R143, R110 ;  /* 0x0000006e8f8f7221 */ /* 0x000fe20000010000 */
[----:B-----5:R-:W-:Y:S02]  /*5ee0*/  F2FP.BF16.F32.PACK_AB R8, R42, R43 ;  /* 0x0000002b2a08723e */ /* 0x020fe400000010ff */
[----:B------:R-:W-:Y:S01]  /*5ef0*/  FADD.FTZ R7, R145, R26 ;  /* 0x0000001a91077221 */ /* 0x000fe20000010000 */
[----:B------:R-:W-:Y:S01]  /*5f00*/  FADD.FTZ R112, R112, R143 ;  /* 0x0000008f70707221 */ /* 0x000fe20000010000 */
[----:B----4-:R-:W-:Y:S02]  /*5f10*/  F2FP.BF16.F32.PACK_AB R10, R45, R44 ;  /* 0x0000002c2d0a723e */ /* 0x010fe400000010ff */
        /* <DEDUP_REMOVED lines=9> */
[C---:B------:R-:W-:Y:S01]  /*5fb0*/  HMMA.16816.F32.BF16 R92, R8.reuse, R14, R92 ;  /* 0x0000000e085c723c */ /* 0x040fe2000004185c */
[----:B------:R-:W1:Y:S07]  /*5fc0*/  LDSM.16.MT88.4 R12, [R102+0x9800] ;  /* 0x00980000660c783b */ /* 0x000e6e0000004200 */
[----:B------:R-:W-:Y:S01]  /*5fd0*/  HMMA.16816.F32.BF16 R88, R8, R20, R88 ;  /* 0x000000140858723c */ /* 0x000fe20000041858 */
[----:B------:R-:W-:-:S07]  /*5fe0*/  FADD.FTZ R20, R118, R123 ;  /* 0x0000007b76147221 */ /* 0x000fce0000010000 */
[----:B--2---:R-:W-:Y:S01]  /*5ff0*/  HMMA.16816.F32.BF16 R80, R8, R16, R80 ;  /* 0x000000100850723c */ /* 0x004fe20000041850 */
        /* <DEDUP_REMOVED lines=66> */
[----:B------:R-:W2:Y:S07]  /*6420*/  LD.E.64 R8, desc[UR4][R2.64+0x40] ;  /* 0x0000400402087980 */ /* 0x000eae000c101b00 */
        /* <DEDUP_REMOVED lines=27> */
.L_x_12882:
        /* <DEDUP_REMOVED lines=8> */
.L_x_12883:
[----:B------:R-:W-:Y:S05]  /*6660*/  BSYNC.RECONVERGENT B0 ;  /* 0x0000000000007941 */ /* 0x000fea0003800200 */
.L_x_12881:
[C---:B------:R-:W-:Y:S01]  /*6670*/  IMAD.SHL.U32 R5, R38.reuse, 0x20, RZ ;  /* 0x0000002026057824 */ /* 0x040fe200078e00ff */
[----:B------:R-:W-:Y:S01]  /*6680*/  SHF.L.U64.HI R4, R38, 0x5, R39 ;  /* 0x0000000526047819 */ /* 0x000fe20000010227 */
[----:B------:R-:W-:Y:S01]  /*6690*/  @!PT LDS RZ, [RZ] ;  /* 0x00000000fffff984 */ /* 0x000fe20000000800 */
[----:B------:R-:W-:Y:S01]  /*66a0*/  @!PT LDS RZ, [RZ] ;  /* 0x00000000fffff984 */ /* 0x000fe20000000800 */
[----:B------:R-:W-:Y:S01]  /*66b0*/  @!PT LDS RZ, [RZ] ;  /* 0x00000000fffff984 */ /* 0x000fe20000000800 */
[----:B------:R-:W-:Y:S01]  /*66c0*/  LDGSTS.E.BYPASS.LTC128B.128 [R181+0x6000], desc[UR4][R176.64] ;  /* 0x06000000b0b57fae */ /* 0x000fe2000b981a04 */
[----:B------:R-:W-:Y:S01]  /*66d0*/  IMAD R100, R132, 0x80, R37 ;  /* 0x0000008084647824 */ /* 0x000fe200078e0225 */
[----:B------:R-:W-:Y:S01]  /*66e0*/  BSSY.RECONVERGENT B1, `(.L_x_12884) ;  /* 0x0000208000017945 */ /* 0x000fe20003800200 */
[----:B------:R-:W-:Y:S01]  /*66f0*/  IADD3 R10, P1, PT, R5, R176, RZ ;  /* 0x000000b0050a7210 */ /* 0x000fe20007f3e0ff */
[----:B------:R-:W-:-:S03]  /*6700*/  VIADD R101, R133, 0x8 ;  /* 0x0000000885657836 */ /* 0x000fc60000000000 */
[----:B------:R-:W-:Y:S01]  /*6710*/  IADD3 R8, P2, PT, R10, R5, RZ ;  /* 0x000000050a087210 */ /* 0x000fe20007f5e0ff */
[----:B------:R-:W-:-:S03]  /*6720*/  IMAD.X R11, R4, 0x1, R177, P1 ;  /* 0x00000001040b7824 */ /* 0x000fc600008e06b1 */
[-C--:B------:R-:W-:Y:S01]  /*6730*/  IADD3 R12, P1, PT, R8, R5.reuse, RZ ;  /* 0x00000005080c7210 */ /* 0x080fe20007f3e0ff */
[--C-:B------:R-:W-:Y:S01]  /*6740*/  IMAD.X R9, R11, 0x1, R4.reuse, P2 ;  /* 0x000000010b097824 */ /* 0x100fe200010e0604 */
[----:B------:R-:W-:Y:S02]  /*6750*/  LDGSTS.E.BYPASS.LTC128B.128 [R181+0x6800], desc[UR4][R10.64] ;  /* 0x068000000ab57fae */ /* 0x000fe4000b981a04 */
[-C--:B------:R-:W-:Y:S01]  /*6760*/  IADD3 R6, P2, PT, R12, R5.reuse, RZ ;  /* 0x000000050c067210 */ /* 0x080fe20007f5e0ff */
[--C-:B------:R-:W-:Y:S01]  /*6770*/  IMAD.X R13, R9, 0x1, R4.reuse, P1 ;  /* 0x00000001090d7824 */ /* 0x100fe200008e0604 */
[----:B------:R1:W-:Y:S02]  /*6780*/  LDGSTS.E.BYPASS.LTC128B.128 [R181+0x7000], desc[UR4][R8.64] ;  /* 0x0700000008b57fae */ /* 0x0003e4000b981a04 */
[-C--:B------:R-:W-:Y:S01]  /*6790*/  IADD3 R14, P1, PT, R6, R5.reuse, RZ ;  /* 0x00000005060e7210 */ /* 0x080fe20007f3e0ff */
[--C-:B------:R-:W-:Y:S01]  /*67a0*/  IMAD.X R7, R13, 0x1, R4.reuse, P2 ;  /* 0x000000010d077824 */ /* 0x100fe200010e0604 */
[----:B------:R-:W-:Y:S02]  /*67b0*/  LDGSTS.E.BYPASS.LTC128B.128 [R181+0x7800], desc[UR4][R12.64] ;  /* 0x078000000cb57fae */ /* 0x000fe4000b981a04 */
[-C--:B------:R-:W-:Y:S01]  /*67c0*/  IADD3 R20, P2, PT, R14, R5.reuse, RZ ;  /* 0x000000050e147210 */ /* 0x080fe20007f5e0ff */
[--C-:B------:R-:W-:Y:S01]  /*67d0*/  IMAD.X R15, R7, 0x1, R4.reuse, P1 ;  /* 0x00000001070f7824 */ /* 0x100fe200008e0604 */
[----:B------:R2:W-:Y:S02]  /*67e0*/  LDGSTS.E.BYPASS.LTC128B.128 [R181+0x8000], desc[UR4][R6.64] ;  /* 0x0800000006b57fae */ /* 0x0005e4000b981a04 */
[----:B------:R-:W-:Y:S01]  /*67f0*/  IADD3 R22, P1, PT, R20, R5, RZ ;  /* 0x0000000514167210 */ /* 0x000fe20007f3e0ff */
[--C-:B------:R-:W-:Y:S01]  /*6800*/  IMAD.X R21, R15, 0x1, R4.reuse, P2 ;  /* 0x000000010f157824 */ /* 0x100fe200010e0604 */
[----:B------:R3:W-:Y:S03]  /*6810*/  LDGSTS.E.BYPASS.LTC128B.128 [R181+0x8800], desc[UR4][R14.64] ;  /* 0x088000000eb57fae */ /* 0x0007e6000b981a04 */
[----:B------:R-:W-:Y:S01]  /*6820*/  IMAD.X R23, R21, 0x1, R4, P1 ;  /* 0x0000000115177824 */ /* 0x000fe200008e0604 */
[----:B------:R-:W-:Y:S04]  /*6830*/  LDGSTS.E.BYPASS.LTC128B.128 [R181+0x9000], desc[UR4][R20.64] ;  /* 0x0900000014b57fae */ /* 0x000fe8000b981a04 */
[----:B------:R4:W-:Y:S04]  /*6840*/  LDGSTS.E.BYPASS.LTC128B.128 [R181+0x9800], desc[UR4][R22.64] ;  /* 0x0980000016b57fae */ /* 0x0009e8000b981a04 */
[----:B------:R-:W-:Y:S04]  /*6850*/  LDSM.16.M88.4 R24, [R169] ;  /* 0x00000000a918783b */ /* 0x000fe80000000200 */
[----:B------:R-:W2:Y:S04]  /*6860*/  LDSM.16.M88.4 R104, [R168+0x3000] ;  /* 0x00300000a868783b */ /* 0x000ea80000000200 */
[----:B-1----:R-:W3:Y:S04]  /*6870*/  LDSM.16.M88.4 R8, [R168+0x2800] ;  /* 0x00280000a808783b */ /* 0x002ee80000000200 */
[----:B------:R-:W4:Y:S04]  /*6880*/  LDSM.16.M88.4 R16, [R168+0x2000] ;  /* 0x00200000a810783b */ /* 0x000f280000000200 */
[----:B------:R-:W1:Y:S04]  /*6890*/  LDSM.16.M88.4 R60, [R168+0x3800] ;  /* 0x00380000a83c783b */ /* 0x000e680000000200 */
[----:B------:R-:W5:Y:S04]  /*68a0*/  LDSM.16.M88.4 R52, [R168+0x4000] ;  /* 0x00400000a834783b */ /* 0x000f680000000200 */
[----:B------:R-:W5:Y:S04]  /*68b0*/  LDSM.16.M88.4 R44, [R168+0x4800] ;  /* 0x00480000a82c783b */ /* 0x000f680000000200 */
[----:B------:R-:W5:Y:S04]  /*68c0*/  LDSM.16.M88.4 R32, [R168+0x5000] ;  /* 0x00500000a820783b */ /* 0x000f680000000200 */
[----:B------:R-:W5:Y:S04]  /*68d0*/  LDSM.16.M88.4 R124, [R168+0x5800] ;  /* 0x00580000a87c783b */ /* 0x000f680000000200 */
[----:B------:R-:W-:Y:S04]  /*68e0*/  LDSM.16.M88.4 R116, [R167] ;  /* 0x00000000a774783b */ /* 0x000fe80000000200 */
[----:B------:R-:W5:Y:S04]  /*68f0*/  LDSM.16.M88.4 R108, [R163+0x3000] ;  /* 0x00300000a36c783b */ /* 0x000f680000000200 */
[----:B------:R-:W5:Y:S01]  /*6900*/  LDSM.16.M88.4 R112, [R163+0x2800] ;  /* 0x00280000a370783b */ /* 0x000f620000000200 */
[C---:B--2---:R-:W-:Y:S03]  /*6910*/  HMMA.16816.F32.BF16 R4, R24.reuse, R104, RZ ;  /* 0x000000681804723c */ /* 0x044fe600000418ff */
[----:B------:R-:W2:Y:S04]  /*6920*/  LDSM.16.M88.4 R120, [R163+0x2000] ;  /* 0x00200000a378783b */ /* 0x000ea80000000200 */
[----:B------:R-:W-:Y:S01]  /*6930*/  LDSM.16.M88.4 R128, [R163+0x3800] ;  /* 0x00380000a380783b */ /* 0x000fe20000000200 */
[C---:B------:R-:W-:Y:S03]  /*6940*/  HMMA.16816.F32.BF16 R104, R24.reuse, R106, RZ ;  /* 0x0000006a1868723c */ /* 0x040fe600000418ff */
[----:B------:R-:W0:Y:S05]  /*6950*/  LDGDEPBAR ;  /* 0x00000000000079af */ /* 0x000e2a0000000000 */
[C---:B---3--:R-:W-:Y:S08]  /*6960*/  HMMA.16816.F32.BF16 R12, R24.reuse, R8, RZ ;  /* 0x00000008180c723c */ /* 0x048ff000000418ff */
[C---:B------:R-:W-:Y:S08]  /*6970*/  HMMA.16816.F32.BF16 R8, R24.reuse, R10, RZ ;  /* 0x0000000a1808723c */ /* 0x040ff000000418ff */
[C---:B----4-:R-:W-:Y:S08]  /*6980*/  HMMA.16816.F32.BF16 R20, R24.reuse, R16, RZ ;  /* 0x000000101814723c */ /* 0x050ff000000418ff */
[C---:B-1----:R-:W-:Y:S08]  /*6990*/  HMMA.16816.F32.BF16 R64, R24.reuse, R60, RZ ;  /* 0x0000003c1840723c */ /* 0x042ff000000418ff */
        /* <DEDUP_REMOVED lines=29> */
[C---:B------:R-:W-:Y:S08]  /*6b70*/  HMMA.16816.F32.BF16 R64, R116.reuse, R128, R64 ;  /* 0x000000807440723c */ /* 0x040ff00000041840 */
[C---:B------:R-:W-:Y:S01]  /*6b80*/  HMMA.16816.F32.BF16 R60, R116.reuse, R130, R60 ;  /* 0x00000082743c723c */ /* 0x040fe2000004183c */
[----:B------:R-:W4:Y:S07]  /*6b90*/  LDSM.16.M88.4 R128, [R162+0x3000] ;  /* 0x00300000a280783b */ /* 0x000f2e0000000200 */
[C---:B--2---:R-:W-:Y:S08]  /*6ba0*/  HMMA.16816.F32.BF16 R28, R116.reuse, R120, R28 ;  /* 0x00000078741c723c */ /* 0x044ff0000004181c */
[----:B------:R-:W-:Y:S01]  /*6bb0*/  HMMA.16816.F32.BF16 R24, R116, R122, R24 ;  /* 0x0000007a7418723c */ /* 0x000fe20000041818 */
[----:B------:R-:W2:Y:S04]  /*6bc0*/  LDSM.16.M88.4 R120, [R162+0x3800] ;  /* 0x00380000a278783b */ /* 0x000ea80000000200 */
[----:B------:R-:W5:Y:S03]  /*6bd0*/  LDSM.16.M88.4 R116, [R162+0x4000] ;  /* 0x00400000a274783b */ /* 0x000f660000000200 */
[C---:B-1----:R-:W-:Y:S08]  /*6be0*/  HMMA.16816.F32.BF16 R12, R124.reuse, R108, R12 ;  /* 0x0000006c7c0c723c */ /* 0x042ff0000004180c */
[C---:B------:R-:W-:Y:S01]  /*6bf0*/  HMMA.16816.F32.BF16 R8, R124.reuse, R110, R8 ;  /* 0x0000006e7c08723c */ /* 0x040fe20000041808 */
[----:B------:R-:W1:Y:S07]  /*6c00*/  LDSM.16.M88.4 R108, [R162+0x5000] ;  /* 0x00500000a26c783b */ /* 0x000e6e0000000200 */
[C---:B---3--:R-:W-:Y:S08]  /*6c10*/  HMMA.16816.F32.BF16 R20, R124.reuse, R112, R20 ;  /* 0x000000707c14723c */ /* 0x048ff00000041814 */
[C---:B------:R-:W-:Y:S01]  /*6c20*/  HMMA.16816.F32.BF16 R16, R124.reuse, R114, R16 ;  /* 0x000000727c10723c */ /* 0x040fe20000041810 */
[----:B------:R-:W3:Y:S07]  /*6c30*/  LDSM.16.M88.4 R112, [R162+0x4800] ;  /* 0x00480000a270783b */ /* 0x000eee0000000200 */
[C---:B----4-:R-:W-:Y:S08]  /*6c40*/  HMMA.16816.F32.BF16 R4, R124.reuse, R128, R4 ;  /* 0x000000807c04723c */ /* 0x050ff00000041804 */
[C---:B--2---:R-:W-:Y:S08]  /*6c50*/  HMMA.16816.F32.BF16 R64, R124.reuse, R120, R64 ;  /* 0x000000787c40723c */ /* 0x044ff00000041840 */
[C---:B------:R-:W-:Y:S01]  /*6c60*/  HMMA.16816.F32.BF16 R60, R124.reuse, R122, R60 ;  /* 0x0000007a7c3c723c */ /* 0x040fe2000004183c */
[----:B------:R-:W-:Y:S07]  /*6c70*/  LDSM.16.M88.4 R120, [R165] ;  /* 0x00000000a578783b */ /* 0x000fee0000000200 */
[C---:B-----5:R-:W-:Y:S08]  /*6c80*/  HMMA.16816.F32.BF16 R56, R124.reuse, R116, R56 ;  /* 0x000000747c38723c */ /* 0x060ff00000041838 */
        /* <DEDUP_REMOVED lines=8> */
[----:B------:R-:W-:Y:S08]  /*6d10*/  HMMA.16816.F32.BF16 R104, R124, R130, R104 ;  /* 0x000000827c68723c */ /* 0x000ff00000041868 */
[C---:B--2---:R-:W-:Y:S08]  /*6d20*/  HMMA.16816.F32.BF16 R20, R120.reuse, R116, R20 ;  /* 0x000000747814723c */ /* 0x044ff00000041814 */
[C---:B------:R-:W-:Y:S08]  /*6d30*/  HMMA.16816.F32.BF16 R16, R120.reuse, R118, R16 ;  /* 0x000000767810723c */ /* 0x040ff00000041810 */
[----:B-1----:R-:W-:Y:S01]  /*6d40*/  HMMA.16816.F32.BF16 R12, R120, R108, R12 ;  /* 0x0000006c780c723c */ /* 0x002fe2000004180c */
[----:B------:R-:W-:-:S05]  /*6d50*/  VIADD R108, R100, 0xffffff00 ;  /* 0xffffff00646c7836 */ /* 0x000fca0000000000 */
[-C--:B------:R-:W-:Y:S02]  /*6d60*/  ISETP.GT.AND P2, PT, R133, R108.reuse, PT ;  /* 0x0000006c8500720c */ /* 0x080fe40003f44270 */
[----:B------:R-:W-:Y:S01]  /*6d70*/  ISETP.GE.AND P4, PT, R108, R185, PT ;  /* 0x000000b96c00720c */ /* 0x000fe20003f86270 */
[C---:B---3--:R-:W-:Y:S01]  /*6d80*/  HMMA.16816.F32.BF16 R28, R124.reuse, R112, R28 ;  /* 0x000000707c1c723c */ /* 0x048fe2000004181c */
[----:B------:R-:W-:Y:S02]  /*6d90*/  FSEL R20, R20, -INF , !P2 ;  /* 0xff80000014147808 */ /* 0x000fe40005000000 */
[----:B------:R-:W-:Y:S02]  /*6da0*/  ISETP.GT.AND P6, PT, R101, R108, PT ;  /* 0x0000006c6500720c */ /* 0x000fe40003fc4270 */
[----:B------:R-:W-:Y:S01]  /*6db0*/  FSEL R151, R20, -INF , !P4 ;  /* 0xff80000014977808 */ /* 0x000fe20006000000 */
[----:B------:R-:W-:Y:S01]  /*6dc0*/  VIADD R20, R100, 0xffffff08 ;  /* 0xffffff0864147836 */ /* 0x000fe20000000000 */
[----:B------:R-:W-:Y:S01]  /*6dd0*/  FSEL R22, R22, -INF , !P6 ;  /* 0xff80000016167808 */ /* 0x000fe20007000000 */
[----:B------:R-:W-:Y:S01]  /*6de0*/  HMMA.16816.F32.BF16 R24, R124, R114, R24 ;  /* 0x000000727c18723c */ /* 0x000fe20000041818 */
[----:B------:R-:W1:Y:S01]  /*6df0*/  LDSM.16.M88.4 R112, [R161+0x3000] ;  /* 0x00300000a170783b */ /* 0x000e620000000200 */
[----:B------:R-:W-:Y:S01]  /*6e00*/  ISETP.GE.AND P1, PT, R108, R184, PT ;  /* 0x000000b86c00720c */ /* 0x000fe20003f26270 */
[----:B------:R-:W-:Y:S01]  /*6e10*/  VIADD R108, R100, 0xffffff09 ;  /* 0xffffff09646c7836 */ /* 0x000fe20000000000 */
[----:B------:R-:W-:-:S02]  /*6e20*/  ISETP.GT.AND P6, PT, R133, R20, PT ;  /* 0x000000148500720c */ /* 0x000fc40003fc4270 */
[----:B------:R-:W-:Y:S02]  /*6e30*/  FSEL R149, R22, -INF , !P1 ;  /* 0xff80000016957808 */ /* 0x000fe40004800000 */
[----:B------:R-:W-:Y:S01]  /*6e40*/  HMMA.16816.F32.BF16 R8, R120, R110, R8 ;  /* 0x0000006e7808723c */ /* 0x000fe20000041808 */
[----:B------:R-:W-:Y:S01]  /*6e50*/  VIADD R110, R100, 0xffffff01 ;  /* 0xffffff01646e7836 */ /* 0x000fe20000000000 */
[----:B------:R-:W-:Y:S02]  /*6e60*/  FSEL R16, R16, -INF , !P6 ;  /* 0xff80000010107808 */ /* 0x000fe40007000000 */
[----:B------:R-:W-:Y:S02]  /*6e70*/  ISETP.GE.AND P6, PT, R108, R185, PT ;  /* 0x000000b96c00720c */ /* 0x000fe40003fc6270 */
[-C--:B------:R-:W-:Y:S02]  /*6e80*/  ISETP.GT.AND P3, PT, R133, R110.reuse, PT ;  /* 0x0000006e8500720c */ /* 0x080fe40003f64270 */
[----:B------:R-:W-:-:S02]  /*6e90*/  ISETP.GT.AND P4, PT, R101, R110, PT ;  /* 0x0000006e6500720c */ /* 0x000fc40003f84270 */
[----:B------:R-:W-:Y:S02]  /*6ea0*/  FSEL R21, R21, -INF , !P3 ;  /* 0xff80000015157808 */ /* 0x000fe40005800000 */
[----:B------:R-:W-:Y:S02]  /*6eb0*/  ISETP.GE.AND P2, PT, R110, R184, PT ;  /* 0x000000b86e00720c */ /* 0x000fe40003f46270 */
[-C--:B------:R-:W-:Y:S02]  /*6ec0*/  ISETP.GE.AND P3, PT, R20, R185.reuse, PT ;  /* 0x000000b91400720c */ /* 0x080fe40003f66270 */
[----:B------:R-:W-:Y:S02]  /*6ed0*/  FSEL R215, R23, -INF , !P4 ;  /* 0xff80000017d77808 */ /* 0x000fe40006000000 */
[----:B------:R-:W-:Y:S02]  /*6ee0*/  ISETP.GE.AND P5, PT, R110, R185, PT ;  /* 0x000000b96e00720c */ /* 0x000fe40003fa6270 */
[----:B------:R-:W-:-:S02]  /*6ef0*/  FSEL R215, R215, -INF , !P2 ;  /* 0xff800000d7d77808 */ /* 0x000fc40005000000 */
[----:B------:R-:W-:Y:S02]  /*6f00*/  FSEL R251, R16, -INF , !P3 ;  /* 0xff80000010fb7808 */ /* 0x000fe40005800000 */
[----:B------:R-:W-:Y:S02]  /*6f10*/  FSEL R249, R21, -INF , !P5 ;  /* 0xff80000015f97808 */ /* 0x000fe40006800000 */
[----:B------:R-:W-:Y:S02]  /*6f20*/  ISETP.GT.AND P4, PT, R133, R108, PT ;  /* 0x0000006c8500720c */ /* 0x000fe40003f84270 */
[----:B------:R-:W-:Y:S02]  /*6f30*/  ISETP.GE.AND P2, PT, R108, R184, PT ;  /* 0x000000b86c00720c */ /* 0x000fe40003f46270 */
[C---:B------:R-:W-:Y:S01]  /*6f40*/  ISETP.GT.AND P3, PT, R101.reuse, R108, PT ;  /* 0x0000006c6500720c */ /* 0x040fe20003f64270 */
[----:B------:R-:W-:Y:S01]  /*6f50*/  VIADD R108, R100, 0xffffff10 ;  /* 0xffffff10646c7836 */ /* 0x000fe20000000000 */
[----:B------:R-:W-:Y:S01]  /*6f60*/  ISETP.GT.AND P5, PT, R101, R20, PT ;  /* 0x000000146500720c */ /* 0x000fe20003fa4270 */
[----:B-1----:R-:W-:Y:S01]  /*6f70*/  HMMA.16816.F32.BF16 R4, R120, R112, R4 ;  /* 0x000000707804723c */ /* 0x002fe20000041804 */
[----:B------:R-:W-:-:S02]  /*6f80*/  FSEL R17, R17, -INF , !P4 ;  /* 0xff80000011117808 */ /* 0x000fc40006000000 */
[----:B------:R-:W-:Y:S01]  /*6f90*/  FSEL R16, R18, -INF , !P5 ;  /* 0xff80000012107808 */ /* 0x000fe20006800000 */
[----:B------:R-:W-:Y:S01]  /*6fa0*/  VIADD R18, R100, 0xffffff11 ;  /* 0xffffff1164127836 */ /* 0x000fe20000000000 */
[----:B------:R-:W-:Y:S02]  /*6fb0*/  ISETP.GT.AND P5, PT, R133, R108, PT ;  /* 0x0000006c8500720c */ /* 0x000fe40003fa4270 */
[----:B------:R-:W-:Y:S01]  /*6fc0*/  ISETP.GE.AND P1, PT, R20, R184, PT ;  /* 0x000000b81400720c */ /* 0x000fe20003f26270 */
[----:B------:R-:W-:Y:S01]  /*6fd0*/  HMMA.16816.F32.BF16 R104, R120, R114, R104 ;  /* 0x000000727868723c */ /* 0x000fe20000041868 */
[----:B------:R-:W-:Y:S01]  /*6fe0*/  ISETP.GE.AND P4, PT, R108, R185, PT ;  /* 0x000000b96c00720c */ /* 0x000fe20003f86270 */
[----:B------:R-:W1:Y:S01]  /*6ff0*/  LDSM.16.M88.4 R20, [R161+0x3800] ;  /* 0x00380000a114783b */ /* 0x000e620000000200 */
[----:B------:R-:W-:Y:S02]  /*7000*/  FSEL R17, R17, -INF , !P6 ;  /* 0xff80000011117808 */ /* 0x000fe40007000000 */
[----:B------:R-:W-:-:S02]  /*7010*/  FSEL R19, R19, -INF , !P3 ;  /* 0xff80000013137808 */ /* 0x000fc40005800000 */
[----:B------:R-:W-:Y:S02]  /*7020*/  FSEL R12, R12, -INF , !P5 ;  /* 0xff8000000c0c7808 */ /* 0x000fe40006800000 */
[----:B------:R-:W-:Y:S02]  /*7030*/  ISETP.GT.AND P6, PT, R101, R108, PT ;  /* 0x0000006c6500720c */ /* 0x000fe40003fc4270 */
[----:B------:R-:W-:Y:S02]  /*7040*/  ISETP.GT.AND P3, PT, R133, R18, PT ;  /* 0x000000128500720c */ /* 0x000fe40003f64270 */
[----:B------:R-:W-:Y:S02]  /*7050*/  FSEL R16, R16, -INF , !P1 ;  /* 0xff80000010107808 */ /* 0x000fe40004800000 */
        /* <DEDUP_REMOVED lines=9> */
[C---:B------:R-:W-:Y:S02]  /*70f0*/  ISETP.GE.AND P3, PT, R12.reuse, R185, PT ;  /* 0x000000b90c00720c */ /* 0x040fe40003f66270 */
[----:B------:R-:W-:Y:S02]  /*7100*/  ISETP.GE.AND P1, PT, R12, R184, PT ;  /* 0x000000b80c00720c */ /* 0x000fe40003f26270 */
[C---:B------:R-:W-:Y:S01]  /*7110*/  ISETP.GT.AND P5, PT, R101.reuse, R12, PT ;  /* 0x0000000c6500720c */ /* 0x040fe20003fa4270 */
[----:B------:R-:W-:Y:S01]  /*7120*/  VIADD R12, R100, 0xffffff19 ;  /* 0xffffff19640c7836 */ /* 0x000fe20000000000 */
[----:B------:R-:W-:Y:S02]  /*7130*/  ISETP.GT.AND P4, PT, R101, R18, PT ;  /* 0x000000126500720c */ /* 0x000fe40003f84270 */
[----:B------:R-:W-:Y:S02]  /*7140*/  FSEL R19, R19, -INF , !P2 ;  /* 0xff80000013137808 */ /* 0x000fe40005000000 */
[----:B------:R-:W-:Y:S01]  /*7150*/  ISETP.GE.AND P2, PT, R18, R184, PT ;  /* 0x000000b81200720c */ /* 0x000fe20003f46270 */
[----:B------:R-:W-:Y:S01]  /*7160*/  VIADD R18, R100, 0xffffff20 ;  /* 0xffffff2064127836 */ /* 0x000fe20000000000 */
[----:B------:R-:W-:Y:S01]  /*7170*/  FSEL R15, R15, -INF , !P4 ;  /* 0xff8000000f0f7808 */ /* 0x000fe20006000000 */
[----:B-1----:R-:W-:Y:S01]  /*7180*/  HMMA.16816.F32.BF16 R64, R120, R20, R64 ;  /* 0x000000147840723c */ /* 0x002fe20000041840 */
[----:B------:R-:W-:-:S02]  /*7190*/  FSEL R8, R8, -INF , !P6 ;  /* 0xff80000008087808 */ /* 0x000fc40007000000 */
[-C--:B------:R-:W-:Y:S02]  /*71a0*/  ISETP.GT.AND P4, PT, R133, R12.reuse, PT ;  /* 0x0000000c8500720c */ /* 0x080fe40003f84270 */
[----:B------:R-:W-:Y:S01]  /*71b0*/  FSEL R239, R8, -INF , !P3 ;  /* 0xff80000008ef7808 */ /* 0x000fe20005800000 */
[----:B------:R-:W-:Y:S01]  /*71c0*/  VIADD R8, R100, 0xffffff21 ;  /* 0xffffff2164087836 */ /* 0x000fe20000000000 */
[----:B------:R-:W-:Y:S01]  /*71d0*/  FSEL R10, R10, -INF , !P5 ;  /* 0xff8000000a0a7808 */ /* 0x000fe20006800000 */
[----:B------:R-:W-:Y:S01]  /*71e0*/  HMMA.16816.F32.BF16 R60, R120, R22, R60 ;  /* 0x00000016783c723c */ /* 0x000fe2000004183c */
[----:B------:R-:W-:Y:S02]  /*71f0*/  ISETP.GE.AND P6, PT, R12, R185, PT ;  /* 0x000000b90c00720c */ /* 0x000fe40003fc6270 */
        /* <DEDUP_REMOVED lines=11> */
[----:B------:R-:W-:Y:S01]  /*72b0*/  FSEL R203, R4, -INF , !P4 ;  /* 0xff80000004cb7808 */ /* 0x000fe20006000000 */
[----:B------:R-:W-:Y:S01]  /*72c0*/  VIADD R4, R100, 0xffffff28 ;  /* 0xffffff2864047836 */ /* 0x000fe20000000000 */
[----:B------:R-:W-:Y:S02]  /*72d0*/  ISETP.GE.AND P1, PT, R18, R184, PT ;  /* 0x000000b81200720c */ /* 0x000fe40003f26270 */
[----:B------:R-:W-:Y:S02]  /*72e0*/  ISETP.GE.AND P5, PT, R8, R185, PT ;  /* 0x000000b90800720c */ /* 0x000fe40003fa6270 */
[----:B------:R-:W-:-:S02]  /*72f0*/  FSEL R6, R6, -INF , !P6 ;  /* 0xff80000006067808 */ /* 0x000fc40007000000 */
[----:B------:R-:W-:Y:S02]  /*7300*/  FSEL R5, R5, -INF , !P3 ;  /* 0xff80000005057808 */ /* 0x000fe40005800000 */
[----:B------:R-:W-:Y:S02]  /*7310*/  FSEL R243, R15, -INF , !P2 ;  /* 0xff8000000ff37808 */ /* 0x000fe40005000000 */
[----:B------:R-:W-:Y:S02]  /*7320*/  ISETP.GE.AND P2, PT, R12, R184, PT ;  /* 0x000000b80c00720c */ /* 0x000fe40003f46270 */
[----:B------:R-:W-:Y:S01]  /*7330*/  FSEL R209, R6, -INF , !P1 ;  /* 0xff80000006d17808 */ /* 0x000fe20004800000 */
[----:B------:R-:W1:Y:S01]  /*7340*/  LDSM.16.M88.4 R12, [R161+0x4000] ;  /* 0x00400000a10c783b */ /* 0x000e620000000200 */
[----:B------:R-:W-:Y:S02]  /*7350*/  FSEL R207, R5, -INF , !P5 ;  /* 0xff80000005cf7808 */ /* 0x000fe40006800000 */
[----:B------:R-:W-:-:S02]  /*7360*/  ISETP.GT.AND P4, PT, R101, R8, PT ;  /* 0x000000086500720c */ /* 0x000fc40003f84270 */
[----:B------:R-:W-:Y:S02]  /*7370*/  ISETP.GT.AND P6, PT, R133, R4, PT ;  /* 0x000000048500720c */ /* 0x000fe40003fc4270 */
[C---:B------:R-:W-:Y:S02]  /*7380*/  ISETP.GE.AND P3, PT, R4.reuse, R185, PT ;  /* 0x000000b90400720c */ /* 0x040fe40003f66270 */
[----:B------:R-:W-:Y:S02]  /*7390*/  ISETP.GE.AND P1, PT, R4, R184, PT ;  /* 0x000000b80400720c */ /* 0x000fe40003f26270 */
[----:B------:R-:W-:Y:S01]  /*73a0*/  ISETP.GT.AND P5, PT, R101, R4, PT ;  /* 0x000000046500720c */ /* 0x000fe20003fa4270 */
[----:B------:R-:W-:Y:S01]  /*73b0*/  VIADD R4, R100, 0xffffff29 ;  /* 0xffffff2964047836 */ /* 0x000fe20000000000 */
[----:B------:R-:W-:Y:S02]  /*73c0*/  FSEL R241, R11, -INF , !P2 ;  /* 0xff8000000bf17808 */ /* 0x000fe40005000000 */
        /* <DEDUP_REMOVED lines=8> */
[----:B------:R-:W-:-:S02]  /*7450*/  ISETP.GE.AND P2, PT, R4, R184, PT ;  /* 0x000000b80400720c */ /* 0x000fc40003f46270 */
[----:B------:R-:W-:Y:S01]  /*7460*/  ISETP.GT.AND P3, PT, R101, R4, PT ;  /* 0x000000046500720c */ /* 0x000fe20003f64270 */
[----:B------:R-:W-:Y:S01]  /*7470*/  VIADD R4, R100, 0xffffff30 ;  /* 0xffffff3064047836 */ /* 0x000fe20000000000 */
[----:B------:R-:W-:Y:S02]  /*7480*/  FSEL R106, R106, -INF , !P5 ;  /* 0xff8000006a6a7808 */ /* 0x000fe40006800000 */
[----:B------:R-:W-:Y:S02]  /*7490*/  FSEL R105, R105, -INF , !P4 ;  /* 0xff80000069697808 */ /* 0x000fe40006000000 */
[----:B------:R-:W-:Y:S02]  /*74a0*/  FSEL R235, R106, -INF , !P1 ;  /* 0xff8000006aeb7808 */ /* 0x000fe40004800000 */
[----:B------:R-:W-:Y:S01]  /*74b0*/  FSEL R233, R105, -INF , !P6 ;  /* 0xff80000069e97808 */ /* 0x000fe20007000000 */
[----:B-1----:R-:W-:Y:S01]  /*74c0*/  HMMA.16816.F32.BF16 R56, R120, R12, R56 ;  /* 0x0000000c7838723c */ /* 0x002fe20000041838 */
[----:B------:R-:W-:-:S02]  /*74d0*/  ISETP.GT.AND P5, PT, R133, R4, PT ;  /* 0x000000048500720c */ /* 0x000fc40003fa4270 */
[C---:B------:R-:W-:Y:S02]  /*74e0*/  ISETP.GE.AND P4, PT, R4.reuse, R185, PT ;  /* 0x000000b90400720c */ /* 0x040fe40003f86270 */
[----:B------:R-:W-:Y:S02]  /*74f0*/  ISETP.GE.AND P1, PT, R4, R184, PT ;  /* 0x000000b80400720c */ /* 0x000fe40003f26270 */
[----:B------:R-:W-:Y:S01]  /*7500*/  ISETP.GT.AND P6, PT, R101, R4, PT ;  /* 0x000000046500720c */ /* 0x000fe20003fc4270 */
[----:B------:R-:W-:Y:S01]  /*7510*/  HMMA.16816.F32.BF16 R52, R120, R14, R52 ;  /* 0x0000000e7834723c */ /* 0x000fe20000041834 */
[----:B------:R-:W1:Y:S01]  /*7520*/  LDSM.16.M88.4 R4, [R161+0x4800] ;  /* 0x00480000a104783b */ /* 0x000e620000000200 */
[----:B------:R-:W-:Y:S02]  /*7530*/  FSEL R107, R107, -INF , !P3 ;  /* 0xff8000006b6b7808 */ /* 0x000fe40005800000 */
[----:B------:R-:W-:Y:S02]  /*7540*/  FSEL R64, R64, -INF , !P5 ;  /* 0xff80000040407808 */ /* 0x000fe40006800000 */
[----:B------:R-:W-:-:S02]  /*7550*/  ISETP.GT.AND P3, PT, R133, R8, PT ;  /* 0x000000088500720c */ /* 0x000fc40003f64270 */
[----:B------:R-:W-:Y:S02]  /*7560*/  FSEL R205, R107, -INF , !P2 ;  /* 0xff8000006bcd7808 */ /* 0x000fe40005000000 */
[----:B------:R-:W-:Y:S02]  /*7570*/  FSEL R217, R64, -INF , !P4 ;  /* 0xff80000040d97808 */ /* 0x000fe40006000000 */
        /* <DEDUP_REMOVED lines=15> */
[----:B------:R-:W-:Y:S02]  /*7670*/  ISETP.GT.AND P4, PT, R133, R8, PT ;  /* 0x000000088500720c */ /* 0x000fe40003f84270 */
[----:B------:R-:W-:Y:S01]  /*7680*/  FSEL R225, R67, -INF , !P2 ;  /* 0xff80000043e17808 */ /* 0x000fe20005000000 */
[----:B-1----:R-:W-:Y:S01]  /*7690*/  HMMA.16816.F32.BF16 R48, R120, R4, R48 ;  /* 0x000000047830723c */ /* 0x002fe20000041830 */
[----:B------:R-:W-:-:S02]  /*76a0*/  FSEL R211, R60, -INF , !P3 ;  /* 0xff8000003cd37808 */ /* 0x000fc40005800000 */
[C---:B------:R-:W-:Y:S02]  /*76b0*/  ISETP.GE.AND P6, PT, R8.reuse, R185, PT ;  /* 0x000000b90800720c */ /* 0x040fe40003fc6270 */
[----:B------:R-:W-:Y:S02]  /*76c0*/  ISETP.GE.AND P2, PT, R8, R184, PT ;  /* 0x000000b80800720c */ /* 0x000fe40003f46270 */
[----:B------:R-:W-:Y:S01]  /*76d0*/  ISETP.GT.AND P3, PT, R101, R8, PT ;  /* 0x000000086500720c */ /* 0x000fe20003f64270 */
[----:B------:R-:W-:Y:S01]  /*76e0*/  HMMA.16816.F32.BF16 R44, R120, R6, R44 ;  /* 0x00000006782c723c */ /* 0x000fe2000004182c */
[----:B------:R-:W1:Y:S01]  /*76f0*/  LDSM.16.M88.4 R4, [R161+0x5000] ;  /* 0x00500000a104783b */ /* 0x000e620000000200 */
        /* <DEDUP_REMOVED lines=8> */
[----:B------:R-:W-:-:S02]  /*7780*/  FSEL R227, R62, -INF , !P1 ;  /* 0xff8000003ee37808 */ /* 0x000fc40004800000 */
[CC--:B------:R-:W-:Y:S02]  /*7790*/  ISETP.GE.AND P4, PT, R8.reuse, R185.reuse, PT ;  /* 0x000000b90800720c */ /* 0x0c0fe40003f86270 */
[----:B------:R-:W-:Y:S01]  /*77a0*/  ISETP.GE.AND P1, PT, R8, R184, PT ;  /* 0x000000b80800720c */ /* 0x000fe20003f26270 */
[----:B------:R-:W-:Y:S01]  /*77b0*/  VIADD R8, R100, 0xffffff48 ;  /* 0xffffff4864087836 */ /* 0x000fe20000000000 */
[----:B------:R-:W-:Y:S02]  /*77c0*/  FSEL R56, R56, -INF , !P5 ;  /* 0xff80000038387808 */ /* 0x000fe40006800000 */
[----:B------:R-:W-:Y:S02]  /*77d0*/  ISETP.GE.AND P5, PT, R10, R185, PT ;  /* 0x000000b90a00720c */ /* 0x000fe40003fa6270 */
[----:B------:R-:W-:Y:S02]  /*77e0*/  FSEL R58, R58, -INF , !P6 ;  /* 0xff8000003a3a7808 */ /* 0x000fe40007000000 */
[----:B------:R-:W-:-:S02]  /*77f0*/  FSEL R57, R57, -INF , !P3 ;  /* 0xff80000039397808 */ /* 0x000fc40005800000 */
[----:B------:R-:W-:Y:S02]  /*7800*/  FSEL R155, R56, -INF , !P4 ;  /* 0xff800000389b7808 */ /* 0x000fe40006000000 */
[----:B------:R-:W-:Y:S02]  /*7810*/  FSEL R189, R58, -INF , !P1 ;  /* 0xff8000003abd7808 */ /* 0x000fe40004800000 */
[----:B------:R-:W-:Y:S02]  /*7820*/  FSEL R191, R57, -INF , !P5 ;  /* 0xff80000039bf7808 */ /* 0x000fe40006800000 */
[----:B------:R-:W-:Y:S02]  /*7830*/  ISETP.GT.AND P4, PT, R101, R10, PT ;  /* 0x0000000a6500720c */ /* 0x000fe40003f84270 */
[----:B------:R-:W-:Y:S02]  /*7840*/  ISETP.GT.AND P6, PT, R133, R8, PT ;  /* 0x000000088500720c */ /* 0x000fe40003fc4270 */
[C---:B------:R-:W-:Y:S01]  /*7850*/  ISETP.GE.AND P3, PT, R8.reuse, R185, PT ;  /* 0x000000b90800720c */ /* 0x040fe20003f66270 */
[----:B-1----:R-:W-:Y:S01]  /*7860*/  HMMA.16816.F32.BF16 R40, R120, R4, R40 ;  /* 0x000000047828723c */ /* 0x002fe20000041828 */
[----:B------:R-:W-:-:S02]  /*7870*/  ISETP.GE.AND P1, PT, R8, R184, PT ;  /* 0x000000b80800720c */ /* 0x000fc40003f26270 */
[----:B------:R-:W-:Y:S01]  /*7880*/  ISETP.GT.AND P5, PT, R101, R8, PT ;  /* 0x000000086500720c */ /* 0x000fe20003fa4270 */
[----:B------:R-:W-:Y:S01]  /*7890*/  VIADD R8, R100, 0xffffff49 ;  /* 0xffffff4964087836 */ /* 0x000fe20000000000 */
[----:B------:R-:W-:Y:S02]  /*78a0*/  FSEL R219, R63, -INF , !P2 ;  /* 0xff8000003fdb7808 */ /* 0x000fe40005000000 */
[----:B------:R-:W-:Y:S01]  /*78b0*/  ISETP.GE.AND P2, PT, R10, R184, PT ;  /* 0x000000b80a00720c */ /* 0x000fe20003f46270 */
[----:B------:R-:W-:Y:S01]  /*78c0*/  HMMA.16816.F32.BF16 R32, R120, R6, R32 ;  /* 0x000000067820723c */ /* 0x000fe20000041820 */
[----:B------:R-:W-:Y:S01]  /*78d0*/  FSEL R59, R59, -INF , !P4 ;  /* 0xff8000003b3b7808 */ /* 0x000fe20006000000 */
[----:B------:R-:W1:Y:S01]  /*78e0*/  LDSM.16.M88.4 R4, [R161+0x5800] ;  /* 0x00580000a104783b */ /* 0x000e620000000200 */
[----:B------:R-:W-:Y:S01]  /*78f0*/  FSEL R52, R52, -INF , !P6 ;  /* 0xff80000034347808 */ /* 0x000fe20007000000 */
[----:B------:R-:W-:Y:S01]  /*7900*/  VIADD R10, R100, 0xffffff58 ;  /* 0xffffff58640a7836 */ /* 0x000fe20000000000 */
[----:B------:R-:W-:Y:S01]  /*7910*/  ISETP.GT.AND P4, PT, R133, R8, PT ;  /* 0x000000088500720c */ /* 0x000fe20003f84270 */
[----:B------:R-:W-:-:S04]  /*7920*/  DEPBAR.LE SB0, 0x0 ;  /* 0x000080000000791a */ /* 0x000fc80000000000 */
[----:B------:R-:W-:Y:S02]  /*7930*/  FSEL R193, R59, -INF , !P2 ;  /* 0xff8000003bc17808 */ /* 0x000fe40005000000 */
[----:B------:R-:W-:Y:S01]  /*7940*/  FSEL R159, R52, -INF , !P3 ;  /* 0xff800000349f7808 */ /* 0x000fe20005800000 */
[----:B------:R-:W-:Y:S01]  /*7950*/  BAR.SYNC.DEFER_BLOCKING 0x0 ;  /* 0x0000000000007b1d */ /* 0x000fe20000010000 */
[C---:B------:R-:W-:Y:S02]  /*7960*/  ISETP.GE.AND P6, PT, R8.reuse, R185, PT ;  /* 0x000000b90800720c */ /* 0x040fe40003fc6270 */
[----:B------:R-:W-:Y:S02]  /*7970*/  ISETP.GE.AND P2, PT, R8, R184, PT ;  /* 0x000000b80800720c */ /* 0x000fe40003f46270 */
[----:B------:R-:W-:Y:S01]  /*7980*/  ISETP.GT.AND P3, PT, R101, R8, PT ;  /* 0x000000086500720c */ /* 0x000fe20003f64270 */
[----:B------:R-:W-:Y:S01]  /*7990*/  VIADD R8, R100, 0xffffff50 ;  /* 0xffffff5064087836 */ /* 0x000fe20000000000 */
[----:B------:R-:W-:-:S02]  /*79a0*/  FSEL R54, R54, -INF , !P5 ;  /* 0xff80000036367808 */ /* 0x000fc40006800000 */
[----:B------:R-:W-:Y:S02]  /*79b0*/  FSEL R53, R53, -INF , !P4 ;  /* 0xff80000035357808 */ /* 0x000fe40006000000 */
[----:B------:R-:W-:Y:S02]  /*79c0*/  FSEL R197, R54, -INF , !P1 ;  /* 0xff80000036c57808 */ /* 0x000fe40004800000 */
[----:B------:R-:W-:Y:S02]  /*79d0*/  FSEL R153, R53, -INF , !P6 ;  /* 0xff80000035997808 */ /* 0x000fe40007000000 */
[----:B------:R-:W-:Y:S02]  /*79e0*/  ISETP.GT.AND P5, PT, R133, R8, PT ;  /* 0x000000088500720c */ /* 0x000fe40003fa4270 */
        /* <DEDUP_REMOVED lines=9> */
[----:B------:R-:W-:Y:S01]  /*7a80*/  FSEL R129, R48, -INF , !P4 ;  /* 0xff80000030817808 */ /* 0x000fe20006000000 */
[----:B------:R-:W-:Y:S01]  /*7a90*/  VIADD R4, R100, 0xffffff71 ;  /* 0xffffff7164047836 */ /* 0x000fe20000000000 */
[----:B------:R-:W-:Y:S01]  /*7aa0*/  FSEL R50, R50, -INF , !P6 ;  /* 0xff80000032327808 */ /* 0x000fe20007000000 */
[----:B------:R-:W-:Y:S01]  /*7ab0*/  VIADD R48, R132, 0xfffffffe ;  /* 0xfffffffe84307836 */ /* 0x000fe20000000000 */
[----:B------:R-:W-:-:S02]  /*7ac0*/  ISETP.GE.AND P5, PT, R8, R185, PT ;  /* 0x000000b90800720c */ /* 0x000fc40003fa6270 */
[----:B------:R-:W-:Y:S01]  /*7ad0*/  ISETP.GE.AND P2, PT, R8, R184, PT ;  /* 0x000000b80800720c */ /* 0x000fe20003f46270 */
[----:B------:R-:W-:Y:S01]  /*7ae0*/  HMMA.16816.F32.BF16 R24, R120, R6, R24 ;  /* 0x000000067818723c */ /* 0x000fe20000041818 */
[----:B------:R-:W-:Y:S01]  /*7af0*/  ISETP.GT.AND P4, PT, R101, R8, PT ;  /* 0x000000086500720c */ /* 0x000fe20003f84270 */
[----:B------:R-:W-:Y:S01]  /*7b00*/  VIADD R8, R100, 0xffffff59 ;  /* 0xffffff5964087836 */ /* 0x000fe20000000000 */
[----:B------:R-:W-:Y:S02]  /*7b10*/  ISETP.GT.AND P6, PT, R133, R10, PT ;  /* 0x0000000a8500720c */ /* 0x000fe40003fc4270 */
[----:B------:R-:W-:Y:S02]  /*7b20*/  FSEL R49, R49, -INF , !P3 ;  /* 0xff80000031317808 */ /* 0x000fe40005800000 */
[----:B------:R-:W-:Y:S02]  /*7b30*/  ISETP.GE.AND P3, PT, R10, R185, PT ;  /* 0x000000b90a00720c */ /* 0x000fe40003f66270 */
[----:B------:R-:W-:-:S02]  /*7b40*/  FSEL R51, R51, -INF , !P4 ;  /* 0xff80000033337808 */ /* 0x000fc40006000000 */
[----:B------:R-:W-:Y:S02]  /*7b50*/  FSEL R44, R44, -INF , !P6 ;  /* 0xff8000002c2c7808 */ /* 0x000fe40007000000 */
[----:B------:R-:W-:Y:S02]  /*7b60*/  FSEL R139, R49, -INF , !P5 ;  /* 0xff800000318b7808 */ /* 0x000fe40006800000 */
[----:B------:R-:W-:Y:S02]  /*7b70*/  ISETP.GT.AND P5, PT, R101, R10, PT ;  /* 0x0000000a6500720c */ /* 0x000fe40003fa4270 */
[----:B------:R-:W-:Y:S02]  /*7b80*/  ISETP.GT.AND P4, PT, R133, R8, PT ;  /* 0x000000088500720c */ /* 0x000fe40003f84270 */
[----:B------:R-:W-:Y:S02]  /*7b90*/  FSEL R145, R51, -INF , !P2 ;  /* 0xff80000033917808 */ /* 0x000fe40005000000 */
[----:B------:R-:W-:-:S02]  /*7ba0*/  FSEL R137, R44, -INF , !P3 ;  /* 0xff8000002c897808 */ /* 0x000fc40005800000 */
[----:B------:R-:W-:Y:S02]  /*7bb0*/  FSEL R143, R50, -INF , !P1 ;  /* 0xff800000328f7808 */ /* 0x000fe40004800000 */
[C---:B------:R-:W-:Y:S02]  /*7bc0*/  ISETP.GE.AND P6, PT, R8.reuse, R185, PT ;  /* 0x000000b90800720c */ /* 0x040fe40003fc6270 */
[----:B------:R-:W-:Y:S02]  /*7bd0*/  ISETP.GE.AND P2, PT, R8, R184, PT ;  /* 0x000000b80800720c */ /* 0x000fe40003f46270 */
[----:B------:R-:W-:Y:S01]  /*7be0*/  ISETP.GT.AND P3, PT, R101, R8, PT ;  /* 0x000000086500720c */ /* 0x000fe20003f64270 */
[----:B------:R-:W-:Y:S01]  /*7bf0*/  VIADD R8, R100, 0xffffff60 ;  /* 0xffffff6064087836 */ /* 0x000fe20000000000 */
[----:B------:R-:W-:Y:S01]  /*7c00*/  ISETP.GE.AND P1, PT, R10, R184, PT ;  /* 0x000000b80a00720c */ /* 0x000fe20003f26270 */
        /* <DEDUP_REMOVED lines=13> */
[----:B------:R-:W-:Y:S02]  /*7ce0*/  FSEL R131, R47, -INF , !P2 ;  /* 0xff8000002f837808 */ /* 0x000fe40005000000 */
[----:B------:R-:W-:-:S02]  /*7cf0*/  FSEL R111, R40, -INF , !P4 ;  /* 0xff800000286f7808 */ /* 0x000fc40006000000 */
[C---:B------:R-:W-:Y:S02]  /*7d00*/  ISETP.GE.AND P2, PT, R8.reuse, R185, PT ;  /* 0x000000b90800720c */ /* 0x040fe40003f46270 */
[----:B------:R-:W-:Y:S02]  /*7d10*/  ISETP.GE.AND P5, PT, R8, R184, PT ;  /* 0x000000b80800720c */ /* 0x000fe40003fa6270 */
[----:B------:R-:W-:Y:S01]  /*7d20*/  ISETP.GT.AND P4, PT, R101, R8, PT ;  /* 0x000000086500720c */ /* 0x000fe20003f84270 */
[----:B------:R-:W-:Y:S01]  /*7d30*/  VIADD R8, R100, 0xffffff68 ;  /* 0xffffff6864087836 */ /* 0x000fe20000000000 */
[----:B------:R-:W-:Y:S02]  /*7d40*/  FSEL R42, R42, -INF , !P6 ;  /* 0xff8000002a2a7808 */ /* 0x000fe40007000000 */
        /* <DEDUP_REMOVED lines=12> */
[----:B------:R-:W-:Y:S02]  /*7e10*/  ISETP.GE.AND P5, PT, R8, R185, PT ;  /* 0x000000b90800720c */ /* 0x000fe40003fa6270 */
[----:B------:R-:W-:Y:S02]  /*7e20*/  FSEL R33, R33, -INF , !P4 ;  /* 0xff80000021217808 */ /* 0x000fe40006000000 */
[----:B------:R-:W-:-:S02]  /*7e30*/  FSEL R117, R32, -INF , !P1 ;  /* 0xff80000020757808 */ /* 0x000fc40004800000 */
[----:B------:R-:W-:Y:S02]  /*7e40*/  ISETP.GT.AND P1, PT, R101, R8, PT ;  /* 0x000000086500720c */ /* 0x000fe40003f24270 */
[----:B------:R-:W-:Y:S02]  /*7e50*/  FSEL R109, R33, -INF , !P5 ;  /* 0xff800000216d7808 */ /* 0x000fe40006800000 */
[-C--:B------:R-:W-:Y:S02]  /*7e60*/  ISETP.GT.AND P5, PT, R101, R10.reuse, PT ;  /* 0x0000000a6500720c */ /* 0x080fe40003fa4270 */
[----:B------:R-:W-:Y:S02]  /*7e70*/  FSEL R34, R34, -INF , !P2 ;  /* 0xff80000022227808 */ /* 0x000fe40005000000 */
[----:B------:R-:W-:Y:S02]  /*7e80*/  FSEL R35, R35, -INF , !P1 ;  /* 0xff80000023237808 */ /* 0x000fe40004800000 */
[----:B------:R-:W-:-:S02]  /*7e90*/  ISETP.GT.AND P2, PT, R133, R10, PT ;  /* 0x0000000a8500720c */ /* 0x000fc40003f44270 */
[-C--:B------:R-:W-:Y:S02]  /*7ea0*/  ISETP.GT.AND P1, PT, R133, R4.reuse, PT ;  /* 0x000000048500720c */ /* 0x080fe40003f24270 */
[----:B------:R-:W-:Y:S02]  /*7eb0*/  FSEL R30, R30, -INF , !P5 ;  /* 0xff8000001e1e7808 */ /* 0x000fe40006800000 */
[----:B------:R-:W-:Y:S02]  /*7ec0*/  ISETP.GT.AND P5, PT, R101, R4, PT ;  /* 0x000000046500720c */ /* 0x000fe40003fa4270 */
[----:B------:R-:W-:Y:S02]  /*7ed0*/  FSEL R28, R28, -INF , !P2 ;  /* 0xff8000001c1c7808 */ /* 0x000fe40005000000 */
[----:B------:R-:W-:Y:S02]  /*7ee0*/  FSEL R29, R29, -INF , !P1 ;  /* 0xff8000001d1d7808 */ /* 0x000fe40004800000 */
[----:B------:R-:W-:-:S02]  /*7ef0*/  ISETP.GE.AND P2, PT, R4, R185, PT ;  /* 0x000000b90400720c */ /* 0x000fc40003f46270 */
[----:B------:R-:W-:Y:S01]  /*7f00*/  ISETP.GE.AND P1, PT, R4, R184, PT ;  /* 0x000000b80400720c */ /* 0x000fe20003f26270 */
[C---:B------:R-:W-:Y:S01]  /*7f10*/  VIADD R4, R100.reuse, 0xffffff78 ;  /* 0xffffff7864047836 */ /* 0x040fe20000000000 */
[----:B------:R-:W-:Y:S01]  /*7f20*/  FSEL R31, R31, -INF , !P5 ;  /* 0xff8000001f1f7808 */ /* 0x000fe20006800000 */
[----:B------:R-:W-:Y:S01]  /*7f30*/  VIADD R100, R100, 0xffffff79 ;  /* 0xffffff7964647836 */ /* 0x000fe20000000000 */
[----:B------:R-:W-:Y:S02]  /*7f40*/  FSEL R127, R34, -INF , !P3 ;  /* 0xff800000227f7808 */ /* 0x000fe40005800000 */
[----:B------:R-:W-:Y:S02]  /*7f50*/  FSEL R105, R31, -INF , !P1 ;  /* 0xff8000001f697808 */ /* 0x000fe40004800000 */
[----:B------:R-:W-:Y:S02]  /*7f60*/  ISETP.GT.AND P1, PT, R133, R100, PT ;  /* 0x000000648500720c */ /* 0x000fe40003f24270 */
[----:B------:R-:W-:-:S02]  /*7f70*/  ISETP.GE.AND P3, PT, R10, R184, PT ;  /* 0x000000b80a00720c */ /* 0x000fc40003f66270 */
[----:B------:R-:W-:Y:S02]  /*7f80*/  FSEL R25, R25, -INF , !P1 ;  /* 0xff80000019197808 */ /* 0x000fe40004800000 */
[----:B------:R-:W-:Y:S02]  /*7f90*/  ISETP.GT.U32.AND P1, PT, R48, R173, PT ;  /* 0x000000ad3000720c */ /* 0x000fe40003f24070 */
[----:B------:R-:W-:Y:S02]  /*7fa0*/  FSEL R107, R30, -INF , !P3 ;  /* 0xff8000001e6b7808 */ /* 0x000fe40005800000 */
[----:B------:R-:W-:Y:S02]  /*7fb0*/  ISETP.GE.AND P6, PT, R8, R184, PT ;  /* 0x000000b80800720c */ /* 0x000fe40003fc6270 */
[----:B------:R-:W-:Y:S02]  /*7fc0*/  ISETP.GE.AND P4, PT, R10, R185, PT ;  /* 0x000000b90a00720c */ /* 0x000fe40003f86270 */
[----:B------:R-:W-:-:S02]  /*7fd0*/  ISETP.GT.AND P5, PT, R133, R4, PT ;  /* 0x000000048500720c */ /* 0x000fc40003fa4270 */
[----:B------:R-:W-:Y:S02]  /*7fe0*/  FSEL R61, R29, -INF , !P2 ;  /* 0xff8000001d3d7808 */ /* 0x000fe40005000000 */
[C---:B------:R-:W-:Y:S02]  /*7ff0*/  ISETP.GT.AND P3, PT, R101.reuse, R4, PT ;  /* 0x000000046500720c */ /* 0x040fe40003f64270 */
[----:B------:R-:W-:Y:S02]  /*8000*/  ISETP.GT.AND P2, PT, R101, R100, PT ;  /* 0x000000646500720c */ /* 0x000fe40003f44270 */
[----:B------:R-:W-:Y:S02]  /*8010*/  FSEL R119, R35, -INF , !P6 ;  /* 0xff80000023777808 */ /* 0x000fe40007000000 */
[----:B------:R-:W-:Y:S02]  /*8020*/  FSEL R63, R28, -INF , !P4 ;  /* 0xff8000001c3f7808 */ /* 0x000fe40006000000 */
[----:B------:R-:W-:-:S02]  /*8030*/  FSEL R24, R24, -INF , !P5 ;  /* 0xff80000018187808 */ /* 0x000fc40006800000 */
[----:B------:R-:W-:Y:S02]  /*8040*/  FSEL R26, R26, -INF , !P3 ;  /* 0xff8000001a1a7808 */ /* 0x000fe40005800000 */
[CC--:B------:R-:W-:Y:S02]  /*8050*/  ISETP.GE.AND P6, PT, R4.reuse, R185.reuse, PT ;  /* 0x000000b90400720c */ /* 0x0c0fe40003fc6270 */
[-C--:B------:R-:W-:Y:S02]  /*8060*/  ISETP.GE.AND P4, PT, R4, R184.reuse, PT ;  /* 0x000000b80400720c */ /* 0x080fe40003f86270 */
[C---:B------:R-:W-:Y:S02]  /*8070*/  ISETP.GE.AND P5, PT, R100.reuse, R185, PT ;  /* 0x000000b96400720c */ /* 0x040fe40003fa6270 */
[----:B------:R-:W-:Y:S02]  /*8080*/  ISETP.GE.AND P3, PT, R100, R184, PT ;  /* 0x000000b86400720c */ /* 0x000fe40003f66270 */
[----:B------:R-:W-:-:S02]  /*8090*/  FSEL R27, R27, -INF , !P2 ;  /* 0xff8000001b1b7808 */ /* 0x000fc40005000000 */
[----:B------:R-:W-:Y:S02]  /*80a0*/  FSEL R59, R24, -INF , !P6 ;  /* 0xff800000183b7808 */ /* 0x000fe40007000000 */
        /* <DEDUP_REMOVED lines=70> */
.L_x_12887:
        /* <DEDUP_REMOVED lines=8> */
.L_x_12888:
[----:B------:R-:W-:Y:S05]  /*8590*/  BSYNC.RECONVERGENT B0 ;  /* 0x0000000000007941 */ /* 0x000fea0003800200 */
.L_x_12886:
[C---:B------:R-:W-:Y:S01]  /*85a0*/  IMAD.SHL.U32 R5, R170.reuse, 0x20, RZ ;  /* 0x00000020aa057824 */ /* 0x040fe200078e00ff */
[----:B------:R-:W-:Y:S01]  /*85b0*/  SHF.L.U64.HI R4, R170, 0x5, R171 ;  /* 0x00000005aa047819 */ /* 0x000fe200000102ab */
[----:B------:R-:W-:Y:S01]  /*85c0*/  @!PT LDS RZ, [RZ] ;  /* 0x00000000fffff984 */ /* 0x000fe20000000800 */
[----:B------:R-:W-:Y:S01]  /*85d0*/  @!PT LDS RZ, [RZ] ;  /* 0x00000000fffff984 */ /* 0x000fe20000000800 */
[----:B------:R-:W-:Y:S01]  /*85e0*/  @!PT LDS RZ, [RZ] ;  /* 0x00000000fffff984 */ /* 0x000fe20000000800 */
[----:B------:R1:W-:Y:S03]  /*85f0*/  LDGSTS.E.BYPASS.LTC128B.128 [R181+0x2000], desc[UR4][R174.64] ;  /* 0x02000000aeb57fae */ /* 0x0003e6000b981a04 */
[----:B------:R-:W-:-:S04]  /*8600*/  IADD3 R10, P0, PT, R5, R174, RZ ;  /* 0x000000ae050a7210 */ /* 0x000fc80007f1e0ff */
        /* <DEDUP_REMOVED lines=21> */
.L_x_12885:
[----:B------:R-:W-:Y:S05]  /*8760*/  BSYNC.RECONVERGENT B1 ;  /* 0x0000000000017941 */ /* 0x000fea0003800200 */
.L_x_12884:
[----:B------:R-:W2:Y:S01]  /*8770*/  LD.E R57, desc[UR4][R2.64+0xdc] ;  /* 0x0000dc0402397980 */ /* 0x000ea2000c101900 */
[----:B------:R-:W-:Y:S02]  /*8780*/  FMNMX3.FTZ R4, R0, R149, R215, !PT ;  /* 0x0000009500047276 */ /* 0x000fe400078100d7 */
[----:B-1----:R-:W-:Y:S01]  /*8790*/  FMNMX3.FTZ R6, R36, R151, R249, !PT ;  /* 0x0000009724067276 */ /* 0x002fe200078100f9 */
        /* <DEDUP_REMOVED lines=44> */
[----:B---3--:R-:W-:Y:S02]  /*8a60*/  FMNMX.FTZ R50, R5, R50, !PT ;  /* 0x0000003205327209 */ /* 0x008fe40007810000 */
[----:B------:R-:W-:Y:S02]  /*8a70*/  FSEL R5, R49, RZ, P0 ;  /* 0x000000ff31057208 */ /* 0x000fe40000000000 */
[----:B------:R-:W-:-:S03]  /*8a80*/  FSETP.NEU.FTZ.AND P1, PT, R50, -INF , PT ;  /* 0xff8000003200780b */ /* 0x000fc60003f3d000 */
[----:B------:R-:W-:Y:S01]  /*8a90*/  FADD.FTZ R130, R0, -R5 ;  /* 0x8000000500827221 */ /* 0x000fe20000010000 */
[----:B------:R-:W-:-:S05]  /*8aa0*/  FSEL R5, R50, RZ, P1 ;  /* 0x000000ff32057208 */ /* 0x000fca0000800000 */
[----:B------:R-:W-:Y:S01]  /*8ab0*/  FADD.FTZ R0, R36, -R5 ;  /* 0x8000000524007221 */ /* 0x000fe20000010000 */
[C---:B--2---:R-:W-:Y:S01]  /*8ac0*/  FMUL.FTZ R56, R57.reuse, R49 ;  /* 0x0000003139387220 */ /* 0x044fe20000410000 */
[C---:B------:R-:W-:Y:S02]  /*8ad0*/  FMUL.FTZ R60, R57.reuse, R50 ;  /* 0x00000032393c7220 */ /* 0x040fe40000410000 */
[C---:B------:R-:W-:Y:S01]  /*8ae0*/  FMUL.FTZ R120, R57.reuse, R0 ;  /* 0x0000000039787220 */ /* 0x040fe20000410000 */
[----:B------:R-:W-:Y:S01]  /*8af0*/  FMUL.FTZ R130, R57, R130 ;  /* 0x0000008239827220 */ /* 0x000fe20000410000 */
[----:B------:R-:W-:Y:S02]  /*8b00*/  FSEL R56, R56, RZ, P0 ;  /* 0x000000ff38387208 */ /* 0x000fe40000000000 */
[----:B------:R-:W-:Y:S02]  /*8b10*/  FSEL R60, R60, RZ, P1 ;  /* 0x000000ff3c3c7208 */ /* 0x000fe40000800000 */
[----:B------:R-:W1:Y:S01]  /*8b20*/  MUFU.EX2 R120, R120 ;  /* 0x0000007800787308 */ /* 0x000e620000000800 */
[----:B------:R-:W-:Y:S01]  /*8b30*/  ISETP.GT.U32.AND P0, PT, R48, R173, PT ;  /* 0x000000ad3000720c */ /* 0x000fe20003f04070 */
[-CC-:B------:R-:W-:Y:S01]  /*8b40*/  FFMA.FTZ R108, R215, R57.reuse, -R56.reuse ;  /* 0x00000039d76c7223 */ /* 0x180fe20000010838 */
[-C--:B------:R-:W-:Y:S01]  /*8b50*/  FFMA.FTZ R124, R149, R57.reuse, -R56 ;  /* 0x00000039957c7223 */ /* 0x080fe20000010838 */
[-C--:B------:R-:W-:Y:S01]  /*8b60*/  FFMA.FTZ R215, R151, R57.reuse, -R60 ;  /* 0x0000003997d77223 */ /* 0x080fe2000001083c */
[-CC-:B------:R-:W-:Y:S01]  /*8b70*/  FFMA.FTZ R149, R16, R57.reuse, -R56.reuse ;  /* 0x0000003910957223 */ /* 0x180fe20000010838 */
[-C--:B------:R-:W-:Y:S01]  /*8b80*/  FFMA.FTZ R62, R19, R57.reuse, -R56 ;  /* 0x00000039133e7223 */ /* 0x080fe20000010838 */
        /* <DEDUP_REMOVED lines=13> */
[-C--:B------:R-:W-:Y:S01]  /*8c60*/  FFMA.FTZ R36, R241, R57.reuse, -R56 ;  /* 0x00000039f1247223 */ /* 0x080fe20000010838 */
[-C--:B-1----:R-:W-:Y:S01]  /*8c70*/  FMUL.FTZ R4, R96, R120.reuse ;  /* 0x0000007860047220 */ /* 0x082fe20000410000 */
        /* <DEDUP_REMOVED lines=13> */
[----:B---3--:R-:W-:Y:S01]  /*8d50*/  F2FP.BF16.F32.PACK_AB R33, R108, R124 ;  /* 0x0000007c6c21723e */ /* 0x008fe200000010ff */
[-C--:B------:R-:W-:Y:S01]  /*8d60*/  FMUL.FTZ R28, R72, R120.reuse ;  /* 0x00000078481c7220 */ /* 0x080fe20000410000 */
[-C--:B------:R-:W-:Y:S01]  /*8d70*/  FMUL.FTZ R29, R73, R120.reuse ;  /* 0x00000078491d7220 */ /* 0x080fe20000410000 */
[-C--:B------:R-:W-:Y:S01]  /*8d80*/  FMUL.FTZ R68, R68, R120.reuse ;  /* 0x0000007844447220 */ /* 0x080fe20000410000 */
[----:B------:R-:W-:Y:S01]  /*8d90*/  FMUL.FTZ R69, R69, R120 ;  /* 0x0000007845457220 */ /* 0x000fe20000410000 */
        /* <DEDUP_REMOVED lines=17> */
[----:B------:R-:W-:Y:S01]  /*8eb0*/  FFMA.FTZ R113, R113, R57, -R60 ;  /* 0x0000003971717223 */ /* 0x000fe2000001083c */
[----:B------:R-:W-:Y:S01]  /*8ec0*/  MUFU.EX2 R151, R151 ;  /* 0x0000009700977308 */ /* 0x000fe20000000800 */
[----:B------:R-:W-:-:S07]  /*8ed0*/  @P0 IADD3 R132, PT, PT, R132, -0x3, RZ ;  /* 0xfffffffd84840810 */ /* 0x000fce0007ffe0ff */
[----:B------:R-:W1:Y:S01]  /*8ee0*/  MUFU.EX2 R130, R130 ;  /* 0x0000008200827308 */ /* 0x000e620000000800 */
[----:B---3--:R-:W-:Y:S01]  /*8ef0*/  F2FP.BF16.F32.PACK_AB R32, R110, R215 ;  /* 0x000000d76e20723e */ /* 0x008fe200000010ff */
[----:B------:R-:W-:-:S04]  /*8f00*/  FFMA.FTZ R215, R196, R120, R215 ;  /* 0x00000078c4d77223 */ /* 0x000fc800000100d7 */
[----:B------:R-:W-:Y:S02]  /*8f10*/  FADD.FTZ R110, R110, R215 ;  /* 0x000000d76e6e7221 */ /* 0x000fe40000010000 */
[----:B------:R-:W3:Y:S08]  /*8f20*/  MUFU.EX2 R0, R0 ;  /* 0x0000000000007308 */ /* 0x000ef00000000800 */
[----:B------:R-:W-:Y:S01]  /*8f30*/  MUFU.EX2 R201, R201 ;  /* 0x000000c900c97308 */ /* 0x000fe20000000800 */
        /* <DEDUP_REMOVED lines=8> */
[----:B---3--:R-:W-:Y:S01]  /*8fc0*/  F2FP.BF16.F32.PACK_AB R34, R0, R151 ;  /* 0x000000970022723e */ /* 0x008fe200000010ff */
[-C--:B------:R-:W-:Y:S01]  /*8fd0*/  FMUL.FTZ R23, R83, R130.reuse ;  /* 0x0000008253177220 */ /* 0x080fe20000410000 */
[-C--:B------:R-:W-:Y:S01]  /*8fe0*/  FMUL.FTZ R86, R86, R130.reuse ;  /* 0x0000008256567220 */ /* 0x080fe20000410000 */
[-C--:B------:R-:W-:Y:S01]  /*8ff0*/  FMUL.FTZ R87, R87, R130.reuse ;  /* 0x0000008257577220 */ /* 0x080fe20000410000 */
[-C--:B------:R-:W-:Y:S01]  /*9000*/  FMUL.FTZ R78, R78, R130.reuse ;  /* 0x000000824e4e7220 */ /* 0x080fe20000410000 */
[-C--:B------:R-:W-:Y:S01]  /*9010*/  FMUL.FTZ R79, R79, R130.reuse ;  /* 0x000000824f4f7220 */ /* 0x080fe20000410000 */
[-C--:B------:R-:W-:Y:S01]  /*9020*/  FMUL.FTZ R30, R74, R130.reuse ;  /* 0x000000824a1e7220 */ /* 0x080fe20000410000 */
[----:B------:R-:W-:Y:S01]  /*9030*/  MUFU.EX2 R123, R123 ;  /* 0x0000007b007b7308 */ /* 0x000fe20000000800 */
[----:B------:R-:W-:Y:S01]  /*9040*/  HMMA.16816.F32.BF16 R4, R32, R8, R4 ;  /* 0x000000082004723c */ /* 0x000fe20000041804 */
[-C--:B------:R-:W-:Y:S01]  /*9050*/  FMUL.FTZ R31, R75, R130.reuse ;  /* 0x000000824b1f7220 */ /* 0x080fe20000410000 */
[-C--:B------:R-:W-:Y:S01]  /*9060*/  FMUL.FTZ R70, R70, R130.reuse ;  /* 0x0000008246467220 */ /* 0x080fe20000410000 */
[-C--:B------:R-:W-:Y:S01]  /*9070*/  FMUL.FTZ R71, R71, R130.reuse ;  /* 0x0000008247477220 */ /* 0x080fe20000410000 */
[----:B------:R-:W-:Y:S01]  /*9080*/  FFMA.FTZ R195, R195, R130, R124 ;  /* 0x00000082c3c37223 */ /* 0x000fe2000001007c */
[----:B------:R-:W-:-:S02]  /*9090*/  FADD.FTZ R151, R151, R110 ;  /* 0x0000006e97977221 */ /* 0x000fc40000010000 */
[----:B------:R-:W-:Y:S01]  /*90a0*/  MUFU.EX2 R199, R199 ;  /* 0x000000c700c77308 */ /* 0x000fe20000000800 */
[C---:B------:R-:W-:Y:S01]  /*90b0*/  HMMA.16816.F32.BF16 R8, R32.reuse, R10, R92 ;  /* 0x0000000a2008723c */ /* 0x040fe2000004185c */
[----:B------:R-:W-:Y:S01]  /*90c0*/  LDSM.16.MT88.4 R92, [R164+0x8800] ;  /* 0x00880000a45c783b */ /* 0x000fe20000004200 */
[----:B------:R-:W-:Y:S01]  /*90d0*/  FADD.FTZ R108, R108, R195 ;  /* 0x000000c36c6c7221 */ /* 0x000fe20000010000 */
[----:B------:R-:W-:Y:S01]  /*90e0*/  FADD.FTZ R0, R0, R151 ;  /* 0x0000009700007221 */ /* 0x000fe20000010000 */
[----:B------:R-:W-:Y:S02]  /*90f0*/  FFMA.FTZ R195, R51, R57, -R56 ;  /* 0x0000003933c37223 */ /* 0x000fe40000010838 */
[----:B------:R-:W-:Y:S01]  /*9100*/  FADD.FTZ R149, R149, R108 ;  /* 0x0000006c95957221 */ /* 0x000fe20000010000 */
[----:B------:R-:W1:Y:S01]  /*9110*/  MUFU.EX2 R106, R106 ;  /* 0x0000006a006a7308 */ /* 0x000e620000000800 */
[----:B--2---:R-:W-:Y:S02]  /*9120*/  HMMA.16816.F32.BF16 R12, R32, R16, R12 ;  /* 0x00000010200c723c */ /* 0x004fe4000004180c */
[----:B------:R-:W-:-:S05]  /*9130*/  FADD.FTZ R62, R62, R149 ;  /* 0x000000953e3e7221 */ /* 0x000fca0000010000 */
[----:B------:R-:W-:Y:S01]  /*9140*/  MUFU.EX2 R121, R121 ;  /* 0x0000007900797308 */ /* 0x000fe20000000800 */
[C---:B------:R-:W-:Y:S07]  /*9150*/  HMMA.16816.F32.BF16 R20, R32.reuse, R24, R20 ;  /* 0x000000182014723c */ /* 0x040fee0000041814 */
[----:B------:R-:W2:Y:S01]  /*9160*/  MUFU.EX2 R100, R100 ;  /* 0x0000006400647308 */ /* 0x000ea20000000800 */
[C---:B------:R-:W-:Y:S01]  /*9170*/  HMMA.16816.F32.BF16 R16, R32.reuse, R18, R84 ;  /* 0x000000122010723c */ /* 0x040fe20000041854 */
[----:B------:R-:W-:Y:S06]  /*9180*/  LDSM.16.MT88.4 R84, [R160+0x8800] ;  /* 0x00880000a054783b */ /* 0x000fec0000004200 */
[----:B------:R-:W3:Y:S01]  /*9190*/  MUFU.EX2 R36, R36 ;  /* 0x0000002400247308 */ /* 0x000ee20000000800 */
[C---:B------:R-:W-:Y:S01]  /*91a0*/  HMMA.16816.F32.BF16 R24, R32.reuse, R26, R76 ;  /* 0x0000001a2018723c */ /* 0x040fe2000004184c */
[----:B------:R-:W-:Y:S06]  /*91b0*/  LDSM.16.MT88.4 R76, [R103+0x8000] ;  /* 0x00800000674c783b */ /* 0x000fec0000004200 */
[----:B------:R-:W-:Y:S01]  /*91c0*/  MUFU.EX2 R209, R209 ;  /* 0x000000d100d17308 */ /* 0x000fe20000000800 */
[C---:B------:R-:W-:Y:S01]  /*91d0*/  HMMA.16816.F32.BF16 R28, R32.reuse, R40, R28 ;  /* 0x00000028201c723c */ /* 0x040fe2000004181c */
[----:B-1----:R-:W-:Y:S01]  /*91e0*/  F2FP.BF16.F32.PACK_AB R40, R106, R199 ;  /* 0x000000c76a28723e */ /* 0x002fe200000010ff */
[----:B------:R-:W-:Y:S01]  /*91f0*/  FADD.FTZ R199, R199, R0 ;  /* 0x00000000c7c77221 */ /* 0x000fe20000010000 */
[----:B------:R-:W-:Y:S01]  /*9200*/  F2FP.BF16.F32.PACK_AB R41, R104, R201 ;  /* 0x000000c96829723e */ /* 0x000fe200000010ff */
[----:B------:R-:W-:Y:S01]  /*9210*/  FADD.FTZ R201, R201, R62 ;  /* 0x0000003ec9c97221 */ /* 0x000fe20000010000 */
[----:B------:R-:W-:Y:S01]  /*9220*/  FFMA.FTZ R0, R107, R57, -R56 ;  /* 0x000000396b007223 */ /* 0x000fe20000010838 */
[----:B------:R-:W-:Y:S01]  /*9230*/  FADD.FTZ R106, R106, R199 ;  /* 0x000000c76a6a7221 */ /* 0x000fe20000010000 */
[----:B------:R-:W-:Y:S01]  /*9240*/  MUFU.EX2 R116, R116 ;  /* 0x0000007400747308 */ /* 0x000fe20000000800 */
[----:B------:R-:W-:Y:S01]  /*9250*/  HMMA.16816.F32.BF16 R32, R32, R42, R68 ;  /* 0x0000002a2020723c */ /* 0x000fe20000041844 */
[----:B--2---:R-:W-:Y:S01]  /*9260*/  F2FP.BF16.F32.PACK_AB R42, R100, R121 ;  /* 0x00000079642a723e */ /* 0x004fe200000010ff */
[----:B------:R-:W-:Y:S01]  /*9270*/  FADD.FTZ R104, R104, R201 ;  /* 0x000000c968687221 */ /* 0x000fe20000010000 */
[----:B---3--:R-:W-:Y:S01]  /*9280*/  F2FP.BF16.F32.PACK_AB R43, R36, R123 ;  /* 0x0000007b242b723e */ /* 0x008fe200000010ff */
[----:B------:R-:W-:-:S02]  /*9290*/  FADD.FTZ R121, R121, R106 ;  /* 0x0000006a79797221 */ /* 0x000fc40000010000 */
[----:B------:R-:W-:Y:S01]  /*92a0*/  FADD.FTZ R123, R123, R104 ;  /* 0x000000687b7b7221 */ /* 0x000fe20000010000 */
[----:B------:R-:W-:Y:S01]  /*92b0*/  MUFU.EX2 R114, R114 ;  /* 0x0000007200727308 */ /* 0x000fe20000000800 */
[----:B------:R-:W-:Y:S02]  /*92c0*/  FADD.FTZ R100, R100, R121 ;  /* 0x0000007964647221 */ /* 0x000fe40000010000 */
        /* <DEDUP_REMOVED lines=21> */
[C---:B------:R-:W-:Y:S01]  /*9420*/  F2FP.BF16.F32.PACK_AB R41, R116.reuse, R209 ;  /* 0x000000d17429723e */ /* 0x040fe200000010ff */
[----:B------:R-:W-:Y:S01]  /*9430*/  MUFU.EX2 R122, R122 ;  /* 0x0000007a007a7308 */ /* 0x000fe20000000800 */
[----:B----4-:R-:W-:Y:S01]  /*9440*/  F2FP.BF16.F32.PACK_AB R42, R207, R112 ;  /* 0x00000070cf2a723e */ /* 0x010fe200000010ff */
[----:B------:R-:W-:Y:S01]  /*9450*/  FADD.FTZ R209, R209, R36 ;  /* 0x00000024d1d17221 */ /* 0x000fe20000010000 */
[----:B-----5:R-:W-:Y:S02]  /*9460*/  F2FP.BF16.F32.PACK_AB R43, R205, R114 ;  /* 0x00000072cd2b723e */ /* 0x020fe400000010ff */
[-C--:B------:R-:W-:Y:S01]  /*9470*/  MOV R36, R50.reuse ;  /* 0x0000003200247202 */ /* 0x080fe20000000f00 */
[----:B------:R-:W-:Y:S01]  /*9480*/  FADD.FTZ R209, R116, R209 ;  /* 0x000000d174d17221 */ /* 0x000fe20000010000 */
[----:B------:R-:W-:Y:S01]  /*9490*/  @P0 MOV R36, R50 ;  /* 0x0000003200240202 */ /* 0x000fe20000000f00 */
[----:B------:R-:W-:Y:S02]  /*94a0*/  MUFU.EX2 R217, R217 ;  /* 0x000000d900d97308 */ /* 0x000fe40000000800 */
[----:B---3--:R-:W-:Y:S01]  /*94b0*/  HMMA.16816.F32.BF16 R12, R40, R52, R12 ;  /* 0x00000034280c723c */ /* 0x008fe2000004180c */
[----:B------:R-:W-:-:S04]  /*94c0*/  FADD.FTZ R114, R114, R209 ;  /* 0x000000d172727221 */ /* 0x000fc80000010000 */
[----:B------:R-:W-:Y:S01]  /*94d0*/  FADD.FTZ R114, R205, R114 ;  /* 0x00000072cd727221 */ /* 0x000fe20000010000 */
[----:B------:R-:W2:Y:S02]  /*94e0*/  MUFU.EX2 R136, R136 ;  /* 0x0000008800887308 */ /* 0x000ea40000000800 */
[C---:B------:R-:W-:Y:S01]  /*94f0*/  HMMA.16816.F32.BF16 R16, R40.reuse, R54, R16 ;  /* 0x000000362810723c */ /* 0x040fe20000041810 */
[----:B------:R-:W3:Y:S05]  /*9500*/  LDSM.16.MT88.4 R52, [R102+0x7000] ;  /* 0x007000006634783b */ /* 0x000eea0000004200 */
[----:B------:R-:W-:Y:S02]  /*9510*/  MUFU.EX2 R126, R126 ;  /* 0x0000007e007e7308 */ /* 0x000fe40000000800 */
[----:B------:R-:W-:Y:S01]  /*9520*/  HMMA.16816.F32.BF16 R4, R40, R64, R4 ;  /* 0x000000402804723c */ /* 0x000fe20000041804 */
[-C--:B------:R-:W-:Y:S01]  /*9530*/  FFMA.FTZ R64, R211, R57.reuse, -R60 ;  /* 0x00000039d3407223 */ /* 0x080fe2000001083c */
[----:B------:R-:W-:-:S04]  /*9540*/  FFMA.FTZ R211, R219, R57, -R56 ;  /* 0x00000039dbd37223 */ /* 0x000fc80000010838 */
[----:B------:R4:W5:Y:S02]  /*9550*/  MUFU.EX2 R213, R64 ;  /* 0x0000004000d57308 */ /* 0x0009640000000800 */
[C---:B------:R-:W-:Y:S06]  /*9560*/  HMMA.16816.F32.BF16 R8, R40.reuse, R66, R8 ;  /* 0x000000422808723c */ /* 0x040fec0000041808 */
[----:B------:R-:W5:Y:S02]  /*9570*/  MUFU.EX2 R211, R211 ;  /* 0x000000d300d37308 */ /* 0x000f640000000800 */
[C---:B-1----:R-:W-:Y:S06]  /*9580*/  HMMA.16816.F32.BF16 R20, R40.reuse, R44, R20 ;  /* 0x0000002c2814723c */ /* 0x042fec0000041814 */
[----:B------:R-:W-:Y:S01]  /*9590*/  MUFU.EX2 R0, R0 ;  /* 0x0000000000007308 */ /* 0x000fe20000000800 */
[----:B----4-:R-:W1:Y:S01]  /*95a0*/  LDSM.16.MT88.4 R64, [R160+0x7800] ;  /* 0x00780000a040783b */ /* 0x010e620000004200 */
[C---:B------:R-:W-:Y:S03]  /*95b0*/  HMMA.16816.F32.BF16 R24, R40.reuse, R46, R24 ;  /* 0x0000002e2818723c */ /* 0x040fe60000041818 */
[----:B------:R-:W4:Y:S03]  /*95c0*/  LDSM.16.MT88.4 R44, [R164+0x7800] ;  /* 0x00780000a42c783b */ /* 0x000f260000004200 */
[----:B------:R-:W-:Y:S02]  /*95d0*/  MUFU.EX2 R195, R195 ;  /* 0x000000c300c37308 */ /* 0x000fe40000000800 */
[C---:B---3--:R-:W-:Y:S08]  /*95e0*/  HMMA.16816.F32.BF16 R28, R40.reuse, R52, R28 ;  /* 0x00000034281c723c */ /* 0x048ff0000004181c */
[----:B------:R-:W-:Y:S01]  /*95f0*/  HMMA.16816.F32.BF16 R32, R40, R54, R32 ;  /* 0x000000362820723c */ /* 0x000fe20000041820 */
[----:B--2---:R-:W-:Y:S01]  /*9600*/  F2FP.BF16.F32.PACK_AB R40, R136, R217 ;  /* 0x000000d98828723e */ /* 0x004fe200000010ff */
[----:B------:R-:W2:Y:S01]  /*9610*/  LDSM.16.MT88.4 R52, [R103+0x7800] ;  /* 0x007800006734783b */ /* 0x000ea20000004200 */
[----:B------:R-:W-:Y:S01]  /*9620*/  F2FP.BF16.F32.PACK_AB R41, R128, R221 ;  /* 0x000000dd8029723e */ /* 0x000fe200000010ff */
[----:B------:R-:W-:Y:S01]  /*9630*/  FADD.FTZ R221, R221, R114 ;  /* 0x00000072dddd7221 */ /* 0x000fe20000010000 */
[----:B-----5:R-:W-:-:S02]  /*9640*/  F2FP.BF16.F32.PACK_AB R42, R126, R213 ;  /* 0x000000d57e2a723e */ /* 0x020fc400000010ff */
[----:B------:R-:W-:Y:S01]  /*9650*/  F2FP.BF16.F32.PACK_AB R43, R211, R122 ;  /* 0x0000007ad32b723e */ /* 0x000fe200000010ff */
[----:B------:R-:W-:-:S04]  /*9660*/  FADD.FTZ R221, R128, R221 ;  /* 0x000000dd80dd7221 */ /* 0x000fc80000010000 */
[----:B------:R-:W-:-:S04]  /*9670*/  FADD.FTZ R122, R122, R221 ;  /* 0x000000dd7a7a7221 */ /* 0x000fc80000010000 */
[----:B------:R-:W-:Y:S01]  /*9680*/  FADD.FTZ R122, R211, R122 ;  /* 0x0000007ad37a7221 */ /* 0x000fe20000010000 */
[----:B-1----:R-:W-:Y:S01]  /*9690*/  HMMA.16816.F32.BF16 R12, R40, R64, R12 ;  /* 0x00000040280c723c */ /* 0x002fe2000004180c */
[-CC-:B------:R-:W-:Y:S01]  /*96a0*/  FFMA.FTZ R65, R155, R57.reuse, -R60.reuse ;  /* 0x000000399b417223 */ /* 0x180fe2000001083c */
[----:B------:R-:W-:-:S05]  /*96b0*/  FFMA.FTZ R64, R153, R57, -R60 ;  /* 0x0000003999407223 */ /* 0x000fca000001083c */
[----:B------:R-:W-:Y:S01]  /*96c0*/  MUFU.EX2 R65, R65 ;  /* 0x0000004100417308 */ /* 0x000fe20000000800 */
[C---:B----4-:R-:W-:Y:S07]  /*96d0*/  HMMA.16816.F32.BF16 R4, R40.reuse, R44, R4 ;  /* 0x0000002c2804723c */ /* 0x050fee0000041804 */
[----:B------:R-:W-:Y:S01]  /*96e0*/  MUFU.EX2 R64, R64 ;  /* 0x0000004000407308 */ /* 0x000fe20000000800 */
[C---:B------:R-:W-:Y:S01]  /*96f0*/  HMMA.16816.F32.BF16 R8, R40.reuse, R46, R8 ;  /* 0x0000002e2808723c */ /* 0x040fe20000041808 */
[----:B------:R-:W1:Y:S07]  /*9700*/  LDSM.16.MT88.4 R44, [R102+0x7800] ;  /* 0x00780000662c783b */ /* 0x000e6e0000004200 */
[----:B------:R-:W-:Y:S01]  /*9710*/  HMMA.16816.F32.BF16 R16, R40, R66, R16 ;  /* 0x000000422810723c */ /* 0x000fe20000041810 */
[-C--:B------:R-:W-:Y:S01]  /*9720*/  FFMA.FTZ R67, R159, R57.reuse, -R60 ;  /* 0x000000399f437223 */ /* 0x080fe2000001083c */
[----:B------:R-:W-:-:S05]  /*9730*/  FFMA.FTZ R66, R157, R57, -R56 ;  /* 0x000000399d427223 */ /* 0x000fca0000010838 */
[----:B------:R-:W3:Y:S01]  /*9740*/  MUFU.EX2 R67, R67 ;  /* 0x0000004300437308 */ /* 0x000ee20000000800 */
        /* <DEDUP_REMOVED lines=8> */
[----:B---3--:R-:W-:-:S07]  /*97d0*/  F2FP.BF16.F32.PACK_AB R70, R64, R67 ;  /* 0x000000434046723e */ /* 0x008fce00000010ff */
[----:B------:R-:W-:Y:S01]  /*97e0*/  MUFU.EX2 R53, R53 ;  /* 0x0000003500357308 */ /* 0x000fe20000000800 */
[C---:B-1----:R-:W-:Y:S07]  /*97f0*/  HMMA.16816.F32.BF16 R28, R40.reuse, R44, R28 ;  /* 0x0000002c281c723c */ /* 0x042fee000004181c */
[----:B------:R-:W1:Y:S01]  /*9800*/  MUFU.EX2 R54, R54 ;  /* 0x0000003600367308 */ /* 0x000e620000000800 */
[----:B--2---:R-:W-:Y:S01]  /*9810*/  F2FP.BF16.F32.PACK_AB R69, R52, R55 ;  /* 0x000000373445723e */ /* 0x004fe200000010ff */
[----:B------:R-:W-:Y:S01]  /*9820*/  HMMA.16816.F32.BF16 R32, R40, R46, R32 ;  /* 0x0000002e2820723c */ /* 0x000fe20000041820 */
[----:B------:R-:W2:Y:S01]  /*9830*/  LDSM.16.MT88.4 R44, [R164+0x8000] ;  /* 0x00800000a42c783b */ /* 0x000ea20000004200 */
[----:B------:R-:W-:-:S03]  /*9840*/  FADD.FTZ R55, R55, R122 ;  /* 0x0000007a37377221 */ /* 0x000fc60000010000 */
[----:B------:R-:W3:Y:S01]  /*9850*/  LDSM.16.MT88.4 R40, [R160+0x8000] ;  /* 0x00800000a028783b */ /* 0x000ee20000004200 */
[----:B------:R-:W4:Y:S01]  /*9860*/  MUFU.EX2 R66, R66 ;  /* 0x0000004200427308 */ /* 0x000f220000000800 */
[----:B------:R-:W-:Y:S01]  /*9870*/  FADD.FTZ R52, R52, R55 ;  /* 0x0000003734347221 */ /* 0x000fe20000010000 */
[----:B-1----:R-:W-:Y:S02]  /*9880*/  F2FP.BF16.F32.PACK_AB R68, R54, R65 ;  /* 0x000000413644723e */ /* 0x002fe400000010ff */
[----:B----4-:R-:W-:Y:S01]  /*9890*/  F2FP.BF16.F32.PACK_AB R71, R66, R53 ;  /* 0x000000354247723e */ /* 0x010fe200000010ff */
[----:B------:R-:W-:-:S04]  /*98a0*/  FADD.FTZ R53, R53, R52 ;  /* 0x0000003435357221 */ /* 0x000fc80000010000 */
[----:B------:R-:W-:Y:S02]  /*98b0*/  FADD.FTZ R66, R66, R53 ;  /* 0x0000003542427221 */ /* 0x000fe40000010000 */
[C---:B------:R-:W-:Y:S08]  /*98c0*/  HMMA.16816.F32.BF16 R20, R68.reuse, R76, R20 ;  /* 0x0000004c4414723c */ /* 0x040ff00000041814 */
[C---:B------:R-:W-:Y:S01]  /*98d0*/  HMMA.16816.F32.BF16 R76, R68.reuse, R78, R24 ;  /* 0x0000004e444c723c */ /* 0x040fe20000041818 */
[----:B------:R-:W-:Y:S07]  /*98e0*/  LDSM.16.MT88.4 R24, [R102+0x8800] ;  /* 0x008800006618783b */ /* 0x000fee0000004200 */
[----:B--2---:R-:W-:Y:S01]  /*98f0*/  HMMA.16816.F32.BF16 R96, R68, R44, R4 ;  /* 0x0000002c4460723c */ /* 0x004fe20000041804 */
[----:B------:R-:W1:Y:S01]  /*9900*/  LDSM.16.MT88.4 R4, [R102+0x8000] ;  /* 0x008000006604783b */ /* 0x000e620000004200 */
[-CC-:B------:R-:W-:Y:S01]  /*9910*/  FFMA.FTZ R45, R129, R57.reuse, -R60.reuse ;  /* 0x00000039812d7223 */ /* 0x180fe2000001083c */
[----:B------:R-:W-:-:S05]  /*9920*/  FFMA.FTZ R44, R141, R57, -R60 ;  /* 0x000000398d2c7223 */ /* 0x000fca000001083c */
[----:B------:R-:W-:Y:S01]  /*9930*/  HMMA.16816.F32.BF16 R8, R68, R46, R8 ;  /* 0x0000002e4408723c */ /* 0x000fe20000041808 */
[-C--:B------:R-:W-:Y:S01]  /*9940*/  FFMA.FTZ R47, R137, R57.reuse, -R60 ;  /* 0x00000039892f7223 */ /* 0x080fe2000001083c */
[----:B------:R-:W-:Y:S01]  /*9950*/  MUFU.EX2 R45, R45 ;  /* 0x0000002d002d7308 */ /* 0x000fe20000000800 */
[----:B------:R-:W-:-:S05]  /*9960*/  FFMA.FTZ R46, R115, R57, -R56 ;  /* 0x00000039732e7223 */ /* 0x000fca0000010838 */
[C---:B---3--:R-:W-:Y:S01]  /*9970*/  HMMA.16816.F32.BF16 R12, R68.reuse, R40, R12 ;  /* 0x00000028440c723c */ /* 0x048fe2000004180c */
[-CC-:B------:R-:W-:Y:S01]  /*9980*/  FFMA.FTZ R40, R145, R57.reuse, -R56.reuse ;  /* 0x0000003991287223 */ /* 0x180fe20000010838 */
[-CC-:B------:R-:W-:Y:S01]  /*9990*/  FFMA.FTZ R41, R147, R57.reuse, -R56.reuse ;  /* 0x0000003993297223 */ /* 0x180fe20000010838 */
[----:B------:R-:W-:Y:S05]  /*99a0*/  MUFU.EX2 R47, R47 ;  /* 0x0000002f002f7308 */ /* 0x000fea0000000800 */
[C---:B------:R-:W-:Y:S01]  /*99b0*/  HMMA.16816.F32.BF16 R16, R68.reuse, R42, R16 ;  /* 0x0000002a4410723c */ /* 0x040fe20000041810 */
[-C--:B------:R-:W-:Y:S01]  /*99c0*/  FFMA.FTZ R43, R143, R57.reuse, -R56 ;  /* 0x000000398f2b7223 */ /* 0x080fe20000010838 */
[-C--:B------:R-:W-:Y:S01]  /*99d0*/  FFMA.FTZ R42, R139, R57.reuse, -R60 ;  /* 0x000000398b2a7223 */ /* 0x080fe2000001083c */
[----:B------:R-:W-:Y:S08]  /*99e0*/  MUFU.EX2 R40, R40 ;  /* 0x0000002800287308 */ /* 0x000ff00000000800 */
[----:B------:R-:W2:Y:S01]  /*99f0*/  MUFU.EX2 R43, R43 ;  /* 0x0000002b002b7308 */ /* 0x000ea20000000800 */
[C---:B-1----:R-:W-:Y:S01]  /*9a00*/  HMMA.16816.F32.BF16 R72, R68.reuse, R4, R28 ;  /* 0x000000044448723c */ /* 0x042fe2000004181c */
[----:B------:R-:W1:Y:S06]  /*9a10*/  LDSM.16.MT88.4 R28, [R103+0x8800] ;  /* 0x00880000671c783b */ /* 0x000e6c0000004200 */
[----:B------:R-:W-:Y:S01]  /*9a20*/  MUFU.EX2 R41, R41 ;  /* 0x0000002900297308 */ /* 0x000fe20000000800 */
[----:B------:R-:W-:Y:S01]  /*9a30*/  HMMA.16816.F32.BF16 R68, R68, R6, R32 ;  /* 0x000000064444723c */ /* 0x000fe20000041820 */
[----:B------:R-:W-:-:S06]  /*9a40*/  FFMA.FTZ R32, R131, R57, -R56 ;  /* 0x0000003983207223 */ /* 0x000fcc0000010838 */
[----:B------:R-:W3:Y:S01]  /*9a50*/  MUFU.EX2 R42, R42 ;  /* 0x0000002a002a7308 */ /* 0x000ee20000000800 */
[----:B--2---:R-:W-:Y:S01]  /*9a60*/  F2FP.BF16.F32.PACK_AB R5, R40, R43 ;  /* 0x0000002b2805723e */ /* 0x004fe200000010ff */
[-CC-:B------:R-:W-:Y:S01]  /*9a70*/  FFMA.FTZ R33, R125, R57.reuse, -R56.reuse ;  /* 0x000000397d217223 */ /* 0x180fe20000010838 */
[-C--:B------:R-:W-:Y:S01]  /*9a80*/  FFMA.FTZ R34, R127, R57.reuse, -R56 ;  /* 0x000000397f227223 */ /* 0x080fe20000010838 */
[----:B------:R-:W-:Y:S01]  /*9a90*/  FFMA.FTZ R35, R111, R57, -R60 ;  /* 0x000000396f237223 */ /* 0x000fe2000001083c */
[----:B------:R-:W-:-:S03]  /*9aa0*/  FADD.FTZ R43, R43, R66 ;  /* 0x000000422b2b7221 */ /* 0x000fc60000010000 */
[----:B------:R-:W2:Y:S01]  /*9ab0*/  MUFU.EX2 R44, R44 ;  /* 0x0000002c002c7308 */ /* 0x000ea20000000800 */
[----:B------:R-:W-:-:S07]  /*9ac0*/  FADD.FTZ R40, R40, R43 ;  /* 0x0000002b28287221 */ /* 0x000fce0000010000 */
[----:B------:R-:W4:Y:S01]  /*9ad0*/  MUFU.EX2 R32, R32 ;  /* 0x0000002000207308 */ /* 0x000f220000000800 */
[----:B---3--:R-:W-:-:S07]  /*9ae0*/  F2FP.BF16.F32.PACK_AB R4, R42, R45 ;  /* 0x0000002d2a04723e */ /* 0x008fce00000010ff */
[----:B------:R-:W-:Y:S01]  /*9af0*/  MUFU.EX2 R46, R46 ;  /* 0x0000002e002e7308 */ /* 0x000fe20000000800 */
[----:B--2---:R-:W-:-:S07]  /*9b00*/  F2FP.BF16.F32.PACK_AB R6, R44, R47 ;  /* 0x0000002f2c06723e */ /* 0x004fce00000010ff */
[----:B------:R-:W-:Y:S01]  /*9b10*/  MUFU.EX2 R33, R33 ;  /* 0x0000002100217308 */ /* 0x000fe20000000800 */
[----:B----4-:R-:W-:Y:S01]  /*9b20*/  F2FP.BF16.F32.PACK_AB R7, R32, R41 ;  /* 0x000000292007723e */ /* 0x010fe200000010ff */
[----:B------:R-:W-:-:S04]  /*9b30*/  FADD.FTZ R41, R41, R40 ;  /* 0x0000002829297221 */ /* 0x000fc80000010000 */
[----:B------:R-:W-:Y:S02]  /*9b40*/  FADD.FTZ R41, R32, R41 ;  /* 0x0000002920297221 */ /* 0x000fe40000010000 */
[C---:B------:R-:W-:Y:S01]  /*9b50*/  HMMA.16816.F32.BF16 R88, R4.reuse, R84, R12 ;  /* 0x000000540458723c */ /* 0x040fe2000004180c */
[----:B------:R-:W2:Y:S01]  /*9b60*/  LDSM.16.MT88.4 R12, [R164+0x9000] ;  /* 0x00900000a40c783b */ /* 0x000ea20000004200 */
[----:B------:R-:W-:Y:S06]  /*9b70*/  MUFU.EX2 R34, R34 ;  /* 0x0000002200227308 */ /* 0x000fec0000000800 */
[----:B-1----:R-:W-:Y:S01]  /*9b80*/  HMMA.16816.F32.BF16 R80, R4, R28, R20 ;  /* 0x0000001c0450723c */ /* 0x002fe20000041814 */
[-CC-:B------:R-:W-:Y:S01]  /*9b90*/  FFMA.FTZ R22, R117, R57.reuse, -R60.reuse ;  /* 0x0000003975167223 */ /* 0x180fe2000001083c */
[-C--:B------:R-:W-:Y:S01]  /*9ba0*/  FFMA.FTZ R21, R109, R57.reuse, -R60 ;  /* 0x000000396d157223 */ /* 0x080fe2000001083c */
[-C--:B------:R-:W-:Y:S01]  /*9bb0*/  FFMA.FTZ R23, R119, R57.reuse, -R56 ;  /* 0x0000003977177223 */ /* 0x080fe20000010838 */
[----:B------:R-:W-:Y:S01]  /*9bc0*/  MUFU.EX2 R35, R35 ;  /* 0x0000002300237308 */ /* 0x000fe20000000800 */
[-CC-:B------:R-:W-:Y:S01]  /*9bd0*/  FFMA.FTZ R28, R59, R57.reuse, -R60.reuse ;  /* 0x000000393b1c7223 */ /* 0x180fe2000001083c */
[----:B------:R-:W-:-:S02]  /*9be0*/  FFMA.FTZ R29, R58, R57, -R60 ;  /* 0x000000393a1d7223 */ /* 0x000fc4000001083c */
[C---:B------:R-:W-:Y:S04]  /*9bf0*/  HMMA.16816.F32.BF16 R96, R4.reuse, R92, R96 ;  /* 0x0000005c0460723c */ /* 0x040fe80000041860 */
[----:B------:R-:W1:Y:S04]  /*9c00*/  MUFU.EX2 R20, R113 ;  /* 0x0000007100147308 */ /* 0x000e680000000800 */
[C---:B------:R-:W-:Y:S01]  /*9c10*/  HMMA.16816.F32.BF16 R92, R4.reuse, R94, R8 ;  /* 0x0000005e045c723c */ /* 0x040fe20000041808 */
[----:B------:R-:W3:Y:S03]  /*9c20*/  LDSM.16.MT88.4 R8, [R160+0x9000] ;  /* 0x00900000a008783b */ /* 0x000ee60000004200 */
[----:B------:R-:W-:Y:S04]  /*9c30*/  MUFU.EX2 R22, R22 ;  /* 0x0000001600167308 */ /* 0x000fe80000000800 */
[C---:B------:R-:W-:Y:S01]  /*9c40*/  HMMA.16816.F32.BF16 R84, R4.reuse, R86, R16 ;  /* 0x000000560454723c */ /* 0x040fe20000041810 */
[----:B------:R-:W4:Y:S03]  /*9c50*/  LDSM.16.MT88.4 R16, [R103+0x9000] ;  /* 0x009000006710783b */ /* 0x000f260000004200 */
[----:B------:R-:W5:Y:S04]  /*9c60*/  MUFU.EX2 R21, R21 ;  /* 0x0000001500157308 */ /* 0x000f680000000800 */
[----:B------:R-:W-:Y:S01]  /*9c70*/  HMMA.16816.F32.BF16 R76, R4, R30, R76 ;  /* 0x0000001e044c723c */ /* 0x000fe2000004184c */
[----:B------:R-:W-:-:S03]  /*9c80*/  FADD.FTZ R31, R203, R100 ;  /* 0x00000064cb1f7221 */ /* 0x000fc60000010000 */
[----:B------:R-:W2:Y:S01]  /*9c90*/  MUFU.EX2 R23, R23 ;  /* 0x0000001700177308 */ /* 0x000ea20000000800 */
[----:B------:R-:W-:-:S03]  /*9ca0*/  FADD.FTZ R31, R118, R31 ;  /* 0x0000001f761f7221 */ /* 0x000fc60000010000 */
[C---:B------:R-:W-:Y:S01]  /*9cb0*/  HMMA.16816.F32.BF16 R72, R4.reuse, R24, R72 ;  /* 0x000000180448723c */ /* 0x040fe20000041848 */
[-CC-:B------:R-:W-:Y:S01]  /*9cc0*/  FFMA.FTZ R25, R105, R57.reuse, -R56.reuse ;  /* 0x0000003969197223 */ /* 0x180fe20000010838 */
[----:B------:R-:W-:Y:S02]  /*9cd0*/  FFMA.FTZ R24, R101, R57, -R56 ;  /* 0x0000003965187223 */ /* 0x000fe40000010838 */
[----:B------:R-:W-:Y:S04]  /*9ce0*/  MUFU.EX2 R28, R28 ;  /* 0x0000001c001c7308 */ /* 0x000fe80000000800 */
[----:B------:R-:W-:Y:S01]  /*9cf0*/  HMMA.16816.F32.BF16 R68, R4, R26, R68 ;  /* 0x0000001a0444723c */ /* 0x000fe20000041844 */
[----:B-1----:R-:W-:Y:S01]  /*9d00*/  F2FP.BF16.F32.PACK_AB R4, R20, R35 ;  /* 0x000000231404723e */ /* 0x002fe200000010ff */
[-CC-:B------:R-:W-:Y:S01]  /*9d10*/  FFMA.FTZ R26, R63, R57.reuse, -R60.reuse ;  /* 0x000000393f1a7223 */ /* 0x180fe2000001083c */
[----:B------:R-:W-:Y:S01]  /*9d20*/  F2FP.BF16.F32.PACK_AB R5, R33, R46 ;  /* 0x0000002e2105723e */ /* 0x000fe200000010ff */
[----:B------:R-:W-:Y:S01]  /*9d30*/  FFMA.FTZ R27, R61, R57, -R60 ;  /* 0x000000393d1b7223 */ /* 0x000fe2000001083c */
[----:B-----5:R-:W-:Y:S01]  /*9d40*/  F2FP.BF16.F32.PACK_AB R6, R21, R22 ;  /* 0x000000161506723e */ /* 0x020fe200000010ff */
[----:B------:R-:W-:Y:S01]  /*9d50*/  MUFU.EX2 R25, R25 ;  /* 0x0000001900197308 */ /* 0x000fe20000000800 */
[----:B--2---:R-:W-:Y:S01]  /*9d60*/  F2FP.BF16.F32.PACK_AB R7, R23, R34 ;  /* 0x000000221707723e */ /* 0x004fe200000010ff */
[----:B------:R-:W-:-:S04]  /*9d70*/  FADD.FTZ R46, R46, R41 ;  /* 0x000000292e2e7221 */ /* 0x000fc80000010000 */
[----:B------:R-:W-:Y:S02]  /*9d80*/  FADD.FTZ R33, R33, R46 ;  /* 0x0000002e21217221 */ /* 0x000fe40000010000 */
[----:B------:R-:W-:Y:S01]  /*9d90*/  HMMA.16816.F32.BF16 R96, R4, R12, R96 ;  /* 0x0000000c0460723c */ /* 0x000fe20000041860 */
[----:B------:R-:W-:Y:S01]  /*9da0*/  MUFU.EX2 R24, R24 ;  /* 0x0000001800187308 */ /* 0x000fe20000000800 */
[----:B------:R-:W-:-:S04]  /*9db0*/  FADD.FTZ R34, R34, R33 ;  /* 0x0000002122227221 */ /* 0x000fc80000010000 */
[----:B------:R-:W-:Y:S02]  /*9dc0*/  FADD.FTZ R23, R23, R34 ;  /* 0x0000002217177221 */ /* 0x000fe40000010000 */
        /* <DEDUP_REMOVED lines=20> */
[----:B-----5:R-:W-:Y:S01]  /*9f10*/  F2FP.BF16.F32.PACK_AB R6, R29, R28 ;  /* 0x0000001c1d06723e */ /* 0x020fe200000010ff */
[----:B------:R-:W-:Y:S01]  /*9f20*/  FADD.FTZ R0, R0, R23 ;  /* 0x0000001700007221 */ /* 0x000fe20000010000 */
[----:B------:R-:W-:Y:S01]  /*9f30*/  F2FP.BF16.F32.PACK_AB R7, R195, R24 ;  /* 0x00000018c307723e */ /* 0x000fe200000010ff */
[----:B------:R-:W-:Y:S02]  /*9f40*/  FADD.FTZ R213, R213, R136 ;  /* 0x00000088d5d57221 */ /* 0x000fe40000010000 */
[----:B------:R-:W-:Y:S01]  /*9f50*/  FADD.FTZ R25, R25, R0 ;  /* 0x0000000019197221 */ /* 0x000fe20000010000 */
[-C--:B------:R-:W-:Y:S01]  /*9f60*/  MOV R0, R49.reuse ;  /* 0x0000003100007202 */ /* 0x080fe20000000f00 */
[----:B------:R-:W-:Y:S01]  /*9f70*/  FADD.FTZ R126, R126, R213 ;  /* 0x000000d57e7e7221 */ /* 0x000fe20000010000 */
[----:B------:R-:W-:Y:S01]  /*9f80*/  @P0 MOV R0, R49 ;  /* 0x0000003100000202 */ /* 0x000fe20000000f00 */
        /* <DEDUP_REMOVED lines=9> */
[----:B----4-:R-:W-:Y:S02]  /*a020*/  HMMA.16816.F32.BF16 R88, R4, R16, R88 ;  /* 0x000000100458723c */ /* 0x010fe40000041858 */
        /* <DEDUP_REMOVED lines=15> */
[----:B------:R-:W-:Y:S01]  /*a120*/  FADD.FTZ R28, R28, R27 ;  /* 0x0000001b1c1c7221 */ /* 0x000fe20000010000 */
[----:B------:R-:W-:-:S03]  /*a130*/  MOV R6, R48 ;  /* 0x0000003000067202 */ /* 0x000fc60000000f00 */
[----:B------:R-:W-:Y:S01]  /*a140*/  FADD.FTZ R196, R29, R28 ;  /* 0x0000001c1dc47221 */ /* 0x000fe20000010000 */
[----:B------:R-:W-:-:S13]  /*a150*/  @P0 BRA `(.L_x_12889) ;  /* 0x0000000000040947 */ /* 0x000fda0003800000 */
.L_x_12880:
[----:B------:R-:W-:-:S07]  /*a160*/  IADD3 R132, PT, PT, R6, -0x1, RZ ;  /* 0xffffffff06847810 */ /* 0x000fce0007ffe0ff */
.L_x_12889:
[----:B------:R-:W-:Y:S05]  /*a170*/  BSYNC B2 ;  /* 0x0000000000027941 */ /* 0x000fea0003800000 */
.L_x_12879:
[----:B------:R-:W-:-:S13]  /*a180*/  ISETP.GE.AND P0, PT, R132, R173, PT ;  /* 0x000000ad8400720c */ /* 0x000fda0003f06270 */
[----:B------:R-:W-:Y:S05]  /*a190*/  @!P0 BRA `(.L_x_12890) ;  /* 0x0000004000a08947 */ /* 0x000fea0003800000 */
[----:B------:R-:W-:Y:S01]  /*a1a0*/  IMAD.MOV.U32 R101, RZ, RZ, R0 ;  /* 0x000000ffff657224 */ /* 0x000fe200078e0000 */
[----:B------:R-:W-:Y:S01]  /*a1b0*/  ISETP.NE.U32.AND P2, PT, R134, RZ, PT ;  /* 0x000000ff8600720c */ /* 0x000fe20003f45070 */
[----:B------:R-:W-:Y:S01]  /*a1c0*/  IMAD.SHL.U32 R0, R132, 0x80, RZ ;  /* 0x0000008084007824 */ /* 0x000fe200078e00ff */
[C---:B------:R-:W-:Y:S01]  /*a1d0*/  SHF.L.U64.HI R188, R38.reuse, 0x5, R39 ;  /* 0x0000000526bc7819 */ /* 0x040fe20000010227 */
[----:B------:R-:W-:Y:S01]  /*a1e0*/  IMAD.SHL.U32 R189, R38, 0x20, RZ ;  /* 0x0000002026bd7824 */ /* 0x000fe200078e00ff */
[----:B------:R-:W-:Y:S01]  /*a1f0*/  ISETP.NE.AND.EX P2, PT, R135, RZ, PT, P2 ;  /* 0x000000ff8700720c */ /* 0x000fe20003f45320 */
[----:B------:R-:W-:Y:S01]  /*a200*/  IMAD.MOV.U32 R100, RZ, RZ, R36 ;  /* 0x000000ffff647224 */ /* 0x000fe200078e0024 */
[----:B------:R-:W-:Y:S01]  /*a210*/  VIMNMX R191, PT, PT, RZ, R133, !PT ;  /* 0x00000085ffbf7248 */ /* 0x000fe20007fe0100 */
[----:B------:R-:W-:Y:S01]  /*a220*/  VIADD R192, R132, 0x1 ;  /* 0x0000000184c07836 */ /* 0x000fe20000000000 */
[----:B------:R-:W-:Y:S01]  /*a230*/  VIADDMNMX R190, R133, 0x8, RZ, !PT ;  /* 0x0000000885be7846 */ /* 0x000fe200078001ff */
[C---:B------:R-:W-:Y:S01]  /*a240*/  VIADD R193, R0.reuse, 0x80 ;  /* 0x0000008000c17836 */ /* 0x040fe20000000000 */
[----:B------:R-:W-:-:S07]  /*a250*/  LOP3.LUT R194, R0, 0x40, R37, 0xfe, !PT ;  /* 0x0000004000c27812 */ /* 0x000fce00078efe25 */
.L_x_12897:
        /* <DEDUP_REMOVED lines=77> */
.L_x_12892:
[----:B------:R-:W-:Y:S05]  /*a730*/  BSYNC.RECONVERGENT B0 ;  /* 0x0000000000007941 */ /* 0x000fea0003800200 */
.L_x_12891:
        /* <DEDUP_REMOVED lines=43> */
[C---:B---3--:R-:W-:Y:S03]  /*a9f0*/  HMMA.16816.F32.BF16 R12, R104.reuse, R112, RZ ;  /* 0x00000070680c723c */ /* 0x048fe600000418ff */
[----:B------:R-:W3:Y:S05]  /*aa00*/  LDSM.16.M88.4 R152, [R163+0x3000] ;  /* 0x00300000a398783b */ /* 0x000eea0000000200 */
[C---:B------:R-:W-:Y:S01]  /*aa10*/  HMMA.16816.F32.BF16 R16, R104.reuse, R114, RZ ;  /* 0x000000726810723c */ /* 0x040fe200000418ff */
[----:B------:R-:W3:Y:S05]  /*aa20*/  LDSM.16.M88.4 R156, [R163+0x3800] ;  /* 0x00380000a39c783b */ /* 0x000eea0000000200 */
[----:B------:R-:W-:Y:S02]  /*aa30*/  LDSM.16.M88.4 R108, [R163+0x4800] ;  /* 0x00480000a36c783b */ /* 0x000fe40000000200 */
[C---:B----4-:R-:W-:Y:S03]  /*aa40*/  HMMA.16816.F32.BF16 R20, R104.reuse, R116, RZ ;  /* 0x000000746814723c */ /* 0x050fe600000418ff */
[----:B------:R-:W-:Y:S05]  /*aa50*/  LDSM.16.M88.4 R112, [R163+0x5000] ;  /* 0x00500000a370783b */ /* 0x000fea0000000200 */
        /* <DEDUP_REMOVED lines=58> */
[----:B------:R-:W3:Y:S05]  /*ae00*/  LDSM.16.M88.4 R104, [R161+0x3800] ;  /* 0x00380000a168783b */ /* 0x000eea0000000200 */
[----:B------:R-:W-:Y:S02]  /*ae10*/  LDSM.16.M88.4 R124, [R161+0x5800] ;  /* 0x00580000a17c783b */ /* 0x000fe40000000200 */
        /* <DEDUP_REMOVED lines=97> */
.L_x_12896:
[----:B------:R-:W-:Y:S05]  /*b430*/  BSYNC.RECONVERGENT B0 ;  /* 0x0000000000007941 */ /* 0x000fea0003800200 */
.L_x_12895:
        /* <DEDUP_REMOVED lines=27> */
.L_x_12894:
[----:B------:R-:W-:Y:S05]  /*b5f0*/  BSYNC.RECONVERGENT B1 ;  /* 0x0000000000017941 */ /* 0x000fea0003800200 */
.L_x_12893:
[----:B------:R-:W-:Y:S01]  /*b600*/  P2R R0, PR, RZ, 0x4 ;  /* 0x00000004ff007803 */ /* 0x000fe20000000000 */
[C---:B-1----:R-:W-:Y:S02]  /*b610*/  VIADD R104, R194.reuse, 0xffffffc0 ;  /* 0xffffffc0c2687836 */ /* 0x042fe40000000000 */
[C---:B------:R-:W-:Y:S02]  /*b620*/  VIADD R119, R194.reuse, 0xffffffd1 ;  /* 0xffffffd1c2777836 */ /* 0x040fe40000000000 */
[----:B------:R-:W-:Y:S01]  /*b630*/  VIADD R115, R194, 0xffffffd9 ;  /* 0xffffffd9c2737836 */ /* 0x000fe20000000000 */
[----:B------:R-:W-:Y:S01]  /*b640*/  ISETP.GE.AND P0, PT, R104, R184, PT ;  /* 0x000000b86800720c */ /* 0x000fe20003f06270 */
[----:B------:R-:W-:Y:S01]  /*b650*/  VIADD R113, R194, 0xffffffc1 ;  /* 0xffffffc1c2717836 */ /* 0x000fe20000000000 */
[----:B------:R-:W-:Y:S01]  /*b660*/  ISETP.GE.AND P4, PT, R104, R191, PT ;  /* 0x000000bf6800720c */ /* 0x000fe20003f86270 */
[----:B------:R-:W-:Y:S01]  /*b670*/  VIADD R107, R194, 0xffffffe1 ;  /* 0xffffffe1c26b7836 */ /* 0x000fe20000000000 */
[-C--:B------:R-:W-:Y:S01]  /*b680*/  ISETP.GE.AND P1, PT, R104, R190.reuse, PT ;  /* 0x000000be6800720c */ /* 0x080fe20003f26270 */
[C---:B------:R-:W-:Y:S01]  /*b690*/  VIADD R109, R194.reuse, 0xfffffff0 ;  /* 0xfffffff0c26d7836 */ /* 0x040fe20000000000 */
[----:B------:R-:W-:Y:S01]  /*b6a0*/  P2R R118, PR, RZ, 0x1 ;  /* 0x00000001ff767803 */ /* 0x000fe20000000000 */
[C---:B------:R-:W-:Y:S01]  /*b6b0*/  VIADD R120, R194.reuse, 0xffffffc8 ;  /* 0xffffffc8c2787836 */ /* 0x040fe20000000000 */
        /* <DEDUP_REMOVED lines=12> */
[----:B------:R-:W-:Y:S01]  /*b780*/  ISETP.GE.AND P2, PT, R104, R185, PT ;  /* 0x000000b96800720c */ /* 0x000fe20003f46270 */
[----:B------:R-:W-:Y:S01]  /*b790*/  VIADD R193, R193, 0xffffff80 ;  /* 0xffffff80c1c17836 */ /* 0x000fe20000000000 */
        /* <DEDUP_REMOVED lines=8> */
[----:B------:R-:W-:Y:S01]  /*b820*/  FSEL R112, R8, -INF , P4 ;  /* 0xff80000008707808 */ /* 0x000fe20002000000 */
[C---:B------:R-:W-:Y:S01]  /*b830*/  VIADD R8, R194.reuse, 0xffffffe9 ;  /* 0xffffffe9c2087836 */ /* 0x040fe20000000000 */
[----:B------:R-:W-:Y:S01]  /*b840*/  FSEL R5, R19, -INF , P0 ;  /* 0xff80000013057808 */ /* 0x000fe20000000000 */
[----:B------:R-:W-:Y:S01]  /*b850*/  VIADD R19, R194, 0xffffffe0 ;  /* 0xffffffe0c2137836 */ /* 0x000fe20000000000 */
[-C--:B------:R-:W-:Y:S02]  /*b860*/  ISETP.GE.AND P0, PT, R107, R190.reuse, PT ;  /* 0x000000be6b00720c */ /* 0x080fe40003f06270 */
        /* <DEDUP_REMOVED lines=23> */
[CC--:B------:R-:W-:Y:S02]  /*b9e0*/  ISETP.GE.AND P4, PT, R12.reuse, R191.reuse, PT ;  /* 0x000000bf0c00720c */ /* 0x0c0fe40003f86270 */
[-C--:B------:R-:W-:Y:S02]  /*b9f0*/  ISETP.GE.AND P1, PT, R12, R190.reuse, PT ;  /* 0x000000be0c00720c */ /* 0x080fe40003f26270 */
[----:B------:R-:W-:Y:S02]  /*ba00*/  FSEL R39, R39, -INF , P0 ;  /* 0xff80000027277808 */ /* 0x000fe40000000000 */
[-C--:B------:R-:W-:Y:S02]  /*ba10*/  ISETP.GE.AND P0, PT, R20, R190.reuse, PT ;  /* 0x000000be1400720c */ /* 0x080fe40003f06270 */
[----:B------:R-:W-:Y:S01]  /*ba20*/  FSEL R221, R24, -INF , P4 ;  /* 0xff80000018dd7808 */ /* 0x000fe20002000000 */
[----:B------:R-:W-:Y:S01]  /*ba30*/  VIADD R24, R194, 0xfffffff8 ;  /* 0xfffffff8c2187836 */ /* 0x000fe20000000000 */
[----:B------:R-:W-:Y:S02]  /*ba40*/  FSEL R26, R26, -INF , P1 ;  /* 0xff8000001a1a7808 */ /* 0x000fe40000800000 */
[CC--:B------:R-:W-:Y:S02]  /*ba50*/  ISETP.GE.AND P4, PT, R109.reuse, R191.reuse, PT ;  /* 0x000000bf6d00720c */ /* 0x0c0fe40003f86270 */
[-C--:B------:R-:W-:Y:S02]  /*ba60*/  ISETP.GE.AND P1, PT, R109, R190.reuse, PT ;  /* 0x000000be6d00720c */ /* 0x080fe40003f26270 */
[----:B------:R-:W-:Y:S01]  /*ba70*/  FSEL R143, R43, -INF , P0 ;  /* 0xff8000002b8f7808 */ /* 0x000fe20000000000 */
[----:B------:R-:W-:Y:S01]  /*ba80*/  VIADD R43, R194, 0x10 ;  /* 0x00000010c22b7836 */ /* 0x000fe20000000000 */
[----:B------:R-:W-:Y:S01]  /*ba90*/  FSEL R209, R28, -INF , P4 ;  /* 0xff8000001cd17808 */ /* 0x000fe20002000000 */
[----:B------:R-:W-:Y:S01]  /*baa0*/  VIADD R28, R194, 0x18 ;  /* 0x00000018c21c7836 */ /* 0x000fe20000000000 */
[----:B------:R-:W-:Y:S02]  /*bab0*/  FSEL R30, R30, -INF , P1 ;  /* 0xff8000001e1e7808 */ /* 0x000fe40000800000 */
[CC--:B------:R-:W-:Y:S02]  /*bac0*/  ISETP.GE.AND P4, PT, R24.reuse, R191.reuse, PT ;  /* 0x000000bf1800720c */ /* 0x0c0fe40003f86270 */
[-C--:B------:R-:W-:Y:S02]  /*bad0*/  ISETP.GE.AND P1, PT, R24, R190.reuse, PT ;  /* 0x000000be1800720c */ /* 0x080fe40003f26270 */
        /* <DEDUP_REMOVED lines=8> */
[-C--:B------:R-:W-:Y:S02]  /*bb60*/  ISETP.GE.AND P0, PT, R28, R191.reuse, PT ;  /* 0x000000bf1c00720c */ /* 0x080fe40003f06270 */
[----:B------:R-:W-:Y:S01]  /*bb70*/  FSEL R157, R36, -INF , P4 ;  /* 0xff800000249d7808 */ /* 0x000fe20002000000 */
[----:B------:R-:W-:Y:S01]  /*bb80*/  VIADD R36, R194, 0x20 ;  /* 0x00000020c2247836 */ /* 0x000fe20000000000 */
[----:B------:R-:W-:Y:S01]  /*bb90*/  FSEL R149, R38, -INF , P1 ;  /* 0xff80000026957808 */ /* 0x000fe20000800000 */
[----:B------:R-:W-:Y:S01]  /*bba0*/  VIADD R38, R194, 0x11 ;  /* 0x00000011c2267836 */ /* 0x000fe20000000000 */
[-C--:B------:R-:W-:Y:S02]  /*bbb0*/  ISETP.GE.AND P4, PT, R32, R191.reuse, PT ;  /* 0x000000bf2000720c */ /* 0x080fe40003f86270 */
[----:B------:R-:W-:Y:S01]  /*bbc0*/  FSEL R137, R48, -INF , P0 ;  /* 0xff80000030897808 */ /* 0x000fe20000000000 */
[----:B------:R-:W-:Y:S01]  /*bbd0*/  VIADD R48, R194, 0x21 ;  /* 0x00000021c2307836 */ /* 0x000fe20000000000 */
[----:B------:R-:W-:Y:S02]  /*bbe0*/  ISETP.GE.AND P0, PT, R28, R190, PT ;  /* 0x000000be1c00720c */ /* 0x000fe40003f06270 */
[----:B------:R-:W-:Y:S02]  /*bbf0*/  FSEL R153, R40, -INF , P4 ;  /* 0xff80000028997808 */ /* 0x000fe40002000000 */
[-C--:B------:R-:W-:Y:S02]  /*bc00*/  ISETP.GE.AND P4, PT, R38, R191.reuse, PT ;  /* 0x000000bf2600720c */ /* 0x080fe40003f86270 */
[----:B------:R-:W-:Y:S02]  /*bc10*/  FSEL R50, R50, -INF , P0 ;  /* 0xff80000032327808 */ /* 0x000fe40000000000 */
[-C--:B------:R-:W-:Y:S02]  /*bc20*/  ISETP.GE.AND P0, PT, R36, R191.reuse, PT ;  /* 0x000000bf2400720c */ /* 0x080fe40003f06270 */
[----:B------:R-:W-:Y:S02]  /*bc30*/  P2R R114, PR, RZ, 0x4 ;  /* 0x00000004ff727803 */ /* 0x000fe40000000000 */
[----:B------:R-:W-:Y:S02]  /*bc40*/  ISETP.GE.AND P3, PT, R117, R191, PT ;  /* 0x000000bf7500720c */ /* 0x000fe40003f66270 */
[----:B------:R-:W-:Y:S01]  /*bc50*/  FSEL R139, R45, -INF , P4 ;  /* 0xff8000002d8b7808 */ /* 0x000fe20002000000 */
[----:B------:R-:W-:Y:S01]  /*bc60*/  VIADD R45, R194, 0x28 ;  /* 0x00000028c22d7836 */ /* 0x000fe20000000000 */
[C---:B------:R-:W-:Y:S02]  /*bc70*/  ISETP.GE.AND P4, PT, R113.reuse, R185, PT ;  /* 0x000000b97100720c */ /* 0x040fe40003f86270 */
[----:B------:R-:W-:Y:S02]  /*bc80*/  ISETP.GE.AND P2, PT, R113, R184, PT ;  /* 0x000000b87100720c */ /* 0x000fe40003f46270 */
[----:B------:R-:W-:Y:S01]  /*bc90*/  FSEL R113, R52, -INF , P0 ;  /* 0xff80000034717808 */ /* 0x000fe20000000000 */
[----:B------:R-:W-:Y:S01]  /*bca0*/  VIADD R52, R194, 0x31 ;  /* 0x00000031c2347836 */ /* 0x000fe20000000000 */
        /* <DEDUP_REMOVED lines=16> */
[----:B------:R-:W-:Y:S02]  /*bdb0*/  P2R R31, PR, RZ, 0x1 ;  /* 0x00000001ff1f7803 */ /* 0x000fe40000000000 */
[-C--:B------:R-:W-:Y:S02]  /*bdc0*/  ISETP.GE.AND P0, PT, R45, R191.reuse, PT ;  /* 0x000000bf2d00720c */ /* 0x080fe40003f06270 */
[----:B------:R-:W-:Y:S02]  /*bdd0*/  FSEL R25, R25, -INF , P3 ;  /* 0xff80000019197808 */ /* 0x000fe40001800000 */
[----:B------:R-:W-:Y:S02]  /*bde0*/  ISETP.GE.AND P3, PT, R106, R191, PT ;  /* 0x000000bf6a00720c */ /* 0x000fe40003f66270 */
[----:B------:R-:W-:Y:S01]  /*bdf0*/  FSEL R125, R56, -INF , P0 ;  /* 0xff800000387d7808 */ /* 0x000fe20000000000 */
[----:B------:R-:W-:Y:S01]  /*be00*/  VIADD R56, R194, 0x38 ;  /* 0x00000038c2387836 */ /* 0x000fe20000000000 */
[----:B------:R-:W-:Y:S02]  /*be10*/  ISETP.GE.AND P0, PT, R121, R185, PT ;  /* 0x000000b97900720c */ /* 0x000fe40003f06270 */
[----:B------:R-:W-:Y:S02]  /*be20*/  FSEL R207, R29, -INF , P3 ;  /* 0xff8000001dcf7808 */ /* 0x000fe40001800000 */
[-C--:B------:R-:W-:Y:S02]  /*be30*/  ISETP.GE.AND P1, PT, R32, R190.reuse, PT ;  /* 0x000000be2000720c */ /* 0x080fe40003f26270 */
[----:B------:R-:W-:Y:S02]  /*be40*/  ISETP.GE.AND P3, PT, R7, R191, PT ;  /* 0x000000bf0700720c */ /* 0x000fe40003f66270 */
[----:B------:R-:W-:Y:S02]  /*be50*/  P2R R27, PR, RZ, 0x4 ;  /* 0x00000004ff1b7803 */ /* 0x000fe40000000000 */
[----:B------:R-:W-:Y:S02]  /*be60*/  ISETP.GE.AND P2, PT, R120, R185, PT ;  /* 0x000000b97800720c */ /* 0x000fe40003f46270 */
[----:B------:R-:W-:Y:S02]  /*be70*/  P2R R40, PR, RZ, 0x1 ;  /* 0x00000001ff287803 */ /* 0x000fe40000000000 */
[----:B------:R-:W-:Y:S02]  /*be80*/  FSEL R42, R42, -INF , P1 ;  /* 0xff8000002a2a7808 */ /* 0x000fe40000800000 */
[-C--:B------:R-:W-:Y:S02]  /*be90*/  ISETP.GE.AND P0, PT, R44, R191.reuse, PT ;  /* 0x000000bf2c00720c */ /* 0x080fe40003f06270 */
[----:B------:R-:W-:Y:S02]  /*bea0*/  ISETP.GE.AND P1, PT, R38, R190, PT ;  /* 0x000000be2600720c */ /* 0x000fe40003f26270 */
[----:B------:R-:W-:Y:S02]  /*beb0*/  FSEL R33, R33, -INF , P3 ;  /* 0xff80000021217808 */ /* 0x000fe40001800000 */
[-C--:B------:R-:W-:Y:S02]  /*bec0*/  ISETP.GE.AND P3, PT, R108, R191.reuse, PT ;  /* 0x000000bf6c00720c */ /* 0x080fe40003f66270 */
[----:B------:R-:W-:Y:S02]  /*bed0*/  P2R R29, PR, RZ, 0x4 ;  /* 0x00000004ff1d7803 */ /* 0x000fe40000000000 */
[----:B------:R-:W-:Y:S02]  /*bee0*/  ISETP.GE.AND P2, PT, R117, R184, PT ;  /* 0x000000b87500720c */ /* 0x000fe40003f46270 */
[----:B------:R-:W-:Y:S01]  /*bef0*/  FSEL R123, R57, -INF , P0 ;  /* 0xff800000397b7808 */ /* 0x000fe20000000000 */
[----:B------:R-:W-:Y:S01]  /*bf00*/  VIADD R57, R194, 0x39 ;  /* 0x00000039c2397836 */ /* 0x000fe20000000000 */
[-C--:B------:R-:W-:Y:S02]  /*bf10*/  ISETP.GE.AND P0, PT, R45, R190.reuse, PT ;  /* 0x000000be2d00720c */ /* 0x080fe40003f06270 */
[----:B------:R-:W-:Y:S02]  /*bf20*/  FSEL R47, R47, -INF , P1 ;  /* 0xff8000002f2f7808 */ /* 0x000fe40000800000 */
[----:B------:R-:W-:Y:S02]  /*bf30*/  FSEL R155, R37, -INF , P3 ;  /* 0xff800000259b7808 */ /* 0x000fe40001800000 */
[----:B------:R-:W-:Y:S02]  /*bf40*/  ISETP.GE.AND P1, PT, R16, R191, PT ;  /* 0x000000bf1000720c */ /* 0x000fe40003f26270 */
[----:B------:R-:W-:Y:S02]  /*bf50*/  P2R R37, PR, RZ, 0x4 ;  /* 0x00000004ff257803 */ /* 0x000fe40000000000 */
[----:B------:R-:W-:Y:S02]  /*bf60*/  ISETP.NE.AND P2, PT, R118, RZ, PT ;  /* 0x000000ff7600720c */ /* 0x000fe40003f45270 */
[----:B------:R-:W-:Y:S02]  /*bf70*/  FSEL R58, R58, -INF , P0 ;  /* 0xff8000003a3a7808 */ /* 0x000fe40000000000 */
[----:B------:R-:W-:Y:S02]  /*bf80*/  FSEL R135, R49, -INF , P1 ;  /* 0xff80000031877808 */ /* 0x000fe40000800000 */
[-C--:B------:R-:W-:Y:S02]  /*bf90*/  ISETP.GE.AND P0, PT, R44, R190.reuse, PT ;  /* 0x000000be2c00720c */ /* 0x080fe40003f06270 */
[----:B------:R-:W-:Y:S02]  /*bfa0*/  ISETP.GE.AND P1, PT, R16, R190, PT ;  /* 0x000000be1000720c */ /* 0x000fe40003f26270 */
[----:B------:R-:W-:Y:S02]  /*bfb0*/  P2R R118, PR, RZ, 0x4 ;  /* 0x00000004ff767803 */ /* 0x000fe40000000000 */
[----:B------:R-:W-:Y:S02]  /*bfc0*/  ISETP.GE.AND P2, PT, R119, R185, PT ;  /* 0x000000b97700720c */ /* 0x000fe40003f46270 */
[----:B------:R-:W-:Y:S02]  /*bfd0*/  FSEL R59, R59, -INF , P0 ;  /* 0xff8000003b3b7808 */ /* 0x000fe40000000000 */
[----:B------:R-:W-:Y:S02]  /*bfe0*/  FSEL R51, R51, -INF , P1 ;  /* 0xff80000033337808 */ /* 0x000fe40000800000 */
[----:B------:R-:W-:Y:S02]  /*bff0*/  ISETP.GE.AND P0, PT, R53, R191, PT ;  /* 0x000000bf3500720c */ /* 0x000fe40003f06270 */
[-C--:B------:R-:W-:Y:S02]  /*c000*/  ISETP.GE.AND P1, PT, R120, R184.reuse, PT ;  /* 0x000000b87800720c */ /* 0x080fe40003f26270 */
[----:B------:R-:W-:Y:S02]  /*c010*/  P2R R120, PR, RZ, 0x4 ;  /* 0x00000004ff787803 */ /* 0x000fe40000000000 */
[----:B------:R-:W-:Y:S02]  /*c020*/  ISETP.NE.AND P2, PT, R40, RZ, PT ;  /* 0x000000ff2800720c */ /* 0x000fe40003f45270 */
[----:B------:R-:W-:Y:S02]  /*c030*/  FSEL R60, R60, -INF , P0 ;  /* 0xff8000003c3c7808 */ /* 0x000fe40000000000 */
[----:B------:R-:W-:Y:S02]  /*c040*/  ISETP.GE.AND P0, PT, R116, R185, PT ;  /* 0x000000b97400720c */ /* 0x000fe40003f06270 */
[----:B------:R-:W-:Y:S02]  /*c050*/  ISETP.GE.AND P6, PT, R121, R184, PT ;  /* 0x000000b87900720c */ /* 0x000fe40003fc6270 */
[----:B------:R-:W-:Y:S02]  /*c060*/  P2R R121, PR, RZ, 0x4 ;  /* 0x00000004ff797803 */ /* 0x000fe40000000000 */
[----:B------:R-:W-:Y:S02]  /*c070*/  ISETP.NE.AND P2, PT, R31, RZ, PT ;  /* 0x000000ff1f00720c */ /* 0x000fe40003f45270 */
[----:B------:R-:W-:Y:S02]  /*c080*/  P2R R31, PR, RZ, 0x1 ;  /* 0x00000001ff1f7803 */ /* 0x000fe40000000000 */
[----:B------:R-:W-:Y:S02]  /*c090*/  ISETP.GE.AND P0, PT, R52, R191, PT ;  /* 0x000000bf3400720c */ /* 0x000fe40003f06270 */
[----:B------:R-:W-:Y:S02]  /*c0a0*/  P2R R122, PR, RZ, 0x4 ;  /* 0x00000004ff7a7803 */ /* 0x000fe40000000000 */
[----:B------:R-:W-:Y:S02]  /*c0b0*/  FSEL R61, R61, -INF , P0 ;  /* 0xff8000003d3d7808 */ /* 0x000fe40000000000 */
[-C--:B------:R-:W-:Y:S02]  /*c0c0*/  ISETP.GE.AND P0, PT, R53, R190.reuse, PT ;  /* 0x000000be3500720c */ /* 0x080fe40003f06270 */
[----:B------:R-:W-:Y:S02]  /*c0d0*/  ISETP.NE.AND P2, PT, R29, RZ, PT ;  /* 0x000000ff1d00720c */ /* 0x000fe40003f45270 */
[----:B------:R-:W-:Y:S02]  /*c0e0*/  FSEL R62, R62, -INF , P0 ;  /* 0xff8000003e3e7808 */ /* 0x000fe40000000000 */
[----:B------:R-:W-:Y:S02]  /*c0f0*/  ISETP.GE.AND P0, PT, R52, R190, PT ;  /* 0x000000be3400720c */ /* 0x000fe40003f06270 */
[----:B------:R-:W-:Y:S02]  /*c100*/  P2R R23, PR, RZ, 0x10 ;  /* 0x00000010ff177803 */ /* 0x000fe40000000000 */
[----:B------:R-:W-:Y:S02]  /*c110*/  FSEL R40, R63, -INF , P0 ;  /* 0xff8000003f287808 */ /* 0x000fe40000000000 */
[----:B------:R-:W-:Y:S02]  /*c120*/  ISETP.GE.AND P0, PT, R194, R185, PT ;  /* 0x000000b9c200720c */ /* 0x000fe40003f06270 */
[----:B------:R-:W-:Y:S02]  /*c130*/  P2R R29, PR, RZ, 0x4 ;  /* 0x00000004ff1d7803 */ /* 0x000fe40000000000 */
[----:B------:R-:W-:Y:S02]  /*c140*/  FSEL R157, R157, -INF , !P0 ;  /* 0xff8000009d9d7808 */ /* 0x000fe40004000000 */
[-C--:B------:R-:W-:Y:S02]  /*c150*/  ISETP.GE.AND P0, PT, R57, R191.reuse, PT ;  /* 0x000000bf3900720c */ /* 0x080fe40003f06270 */
[----:B------:R-:W-:Y:S02]  /*c160*/  ISETP.NE.AND P2, PT, R23, RZ, PT ;  /* 0x000000ff1700720c */ /* 0x000fe40003f45270 */
[----:B------:R-:W-:Y:S02]  /*c170*/  FSEL R65, R65, -INF , P0 ;  /* 0xff80000041417808 */ /* 0x000fe40000000000 */
[-C--:B------:R-:W-:Y:S02]  /*c180*/  ISETP.GE.AND P0, PT, R56, R191.reuse, PT ;  /* 0x000000bf3800720c */ /* 0x080fe40003f06270 */
[----:B------:R-:W-:Y:S02]  /*c190*/  ISETP.GE.AND P3, PT, R20, R191, PT ;  /* 0x000000bf1400720c */ /* 0x000fe40003f66270 */
[----:B------:R-:W-:Y:S02]  /*c1a0*/  FSEL R64, R64, -INF , P0 ;  /* 0xff80000040407808 */ /* 0x000fe40000000000 */
[C---:B------:R-:W-:Y:S01]  /*c1b0*/  ISETP.GE.AND P0, PT, R194.reuse, R184, PT ;  /* 0x000000b8c200720c */ /* 0x040fe20003f06270 */
[----:B------:R-:W-:Y:S01]  /*c1c0*/  VIADD R194, R194, 0xffffff80 ;  /* 0xffffff80c2c27836 */ /* 0x000fe20000000000 */
[----:B------:R-:W-:Y:S02]  /*c1d0*/  P2R R23, PR, RZ, 0x4 ;  /* 0x00000004ff177803 */ /* 0x000fe40000000000 */
[----:B------:R-:W-:Y:S02]  /*c1e0*/  ISETP.NE.AND P2, PT, R114, RZ, PT ;  /* 0x000000ff7200720c */ /* 0x000fe40003f45270 */
[----:B------:R-:W-:Y:S02]  /*c1f0*/  FSEL R149, R149, -INF , !P0 ;  /* 0xff80000095957808 */ /* 0x000fe40004000000 */
[----:B------:R-:W-:Y:S02]  /*c200*/  ISETP.GE.AND P0, PT, R57, R190, PT ;  /* 0x000000be3900720c */ /* 0x000fe40003f06270 */
[----:B------:R-:W-:Y:S02]  /*c210*/  FSEL R151, R41, -INF , P3 ;  /* 0xff80000029977808 */ /* 0x000fe40001800000 */
[----:B------:R-:W-:Y:S02]  /*c220*/  FSEL R41, R111, -INF , !P2 ;  /* 0xff8000006f297808 */ /* 0x000fe40005000000 */
[----:B------:R-:W-:Y:S02]  /*c230*/  ISETP.NE.AND P2, PT, R23, RZ, PT ;  /* 0x000000ff1700720c */ /* 0x000fe40003f45270 */
[----:B------:R-:W-:Y:S02]  /*c240*/  FSEL R49, R67, -INF , P0 ;  /* 0xff80000043317808 */ /* 0x000fe40000000000 */
[----:B------:R-:W-:Y:S02]  /*c250*/  ISETP.NE.AND P0, PT, R31, RZ, PT ;  /* 0x000000ff1f00720c */ /* 0x000fe40003f05270 */
[----:B------:R-:W-:Y:S02]  /*c260*/  FSEL R31, R110, -INF , !P2 ;  /* 0xff8000006e1f7808 */ /* 0x000fe40005000000 */
[----:B------:R-:W-:Y:S02]  /*c270*/  ISETP.NE.AND P2, PT, R29, RZ, PT ;  /* 0x000000ff1d00720c */ /* 0x000fe40003f45270 */
[----:B------:R-:W-:Y:S02]  /*c280*/  P2R R117, PR, RZ, 0x40 ;  /* 0x00000040ff757803 */ /* 0x000fe40000000000 */
[----:B------:R-:W-:Y:S02]  /*c290*/  FSEL R29, R112, -INF , !P2 ;  /* 0xff800000701d7808 */ /* 0x000fe40005000000 */
[----:B------:R-:W-:Y:S02]  /*c2a0*/  ISETP.NE.AND P2, PT, R122, RZ, PT ;  /* 0x000000ff7a00720c */ /* 0x000fe40003f45270 */
[----:B------:R-:W-:Y:S02]  /*c2b0*/  P2R R35, PR, RZ, 0x2 ;  /* 0x00000002ff237803 */ /* 0x000fe40000000000 */
[----:B------:R-:W-:Y:S02]  /*c2c0*/  FSEL R23, R9, -INF , !P2 ;  /* 0xff80000009177808 */ /* 0x000fe40005000000 */
[----:B------:R-:W-:Y:S02]  /*c2d0*/  ISETP.NE.AND P2, PT, R121, RZ, PT ;  /* 0x000000ff7900720c */ /* 0x000fe40003f45270 */
[-C--:B------:R-:W-:Y:S02]  /*c2e0*/  ISETP.GE.AND P1, PT, R19, R184.reuse, PT ;  /* 0x000000b81300720c */ /* 0x080fe40003f26270 */
        /* <DEDUP_REMOVED lines=8> */
[----:B------:R-:W2:Y:S01]  /*c370*/  LD.E R37, desc[UR4][R2.64+0xdc] ;  /* 0x0000dc0402257980 */ /* 0x000ea2000c101900 */
[-C--:B------:R-:W-:Y:S02]  /*c380*/  ISETP.GE.AND P0, PT, R107, R185.reuse, PT ;  /* 0x000000b96b00720c */ /* 0x080fe40003f06270 */
[----:B------:R-:W-:Y:S02]  /*c390*/  ISETP.GE.AND P5, PT, R119, R184, PT ;  /* 0x000000b87700720c */ /* 0x000fe40003fa6270 */
[----:B------:R-:W-:Y:S02]  /*c3a0*/  FSEL R223, R21, -INF , !P0 ;  /* 0xff80000015df7808 */ /* 0x000fe40004000000 */
[----:B------:R-:W-:Y:S02]  /*c3b0*/  ISETP.NE.AND P0, PT, R27, RZ, PT ;  /* 0x000000ff1b00720c */ /* 0x000fe40003f05270 */
[----:B------:R-:W-:Y:S02]  /*c3c0*/  FSEL R21, R10, -INF , !P2 ;  /* 0xff8000000a157808 */ /* 0x000fe40005000000 */
[----:B------:R-:W-:Y:S02]  /*c3d0*/  FSEL R15, R105, -INF , !P0 ;  /* 0xff800000690f7808 */ /* 0x000fe40004000000 */
[----:B------:R-:W-:Y:S02]  /*c3e0*/  ISETP.NE.AND P2, PT, R0, RZ, PT ;  /* 0x000000ff0000720c */ /* 0x000fe40003f45270 */
[----:B------:R-:W-:Y:S02]  /*c3f0*/  ISETP.GE.AND P0, PT, R12, R185, PT ;  /* 0x000000b90c00720c */ /* 0x000fe40003f06270 */
[----:B------:R-:W-:Y:S02]  /*c400*/  FMNMX3.FTZ R0, R100, R41, R31, !PT ;  /* 0x0000002964007276 */ /* 0x000fe4000781001f */
[----:B------:R-:W-:Y:S02]  /*c410*/  P2R R114, PR, RZ, 0x20 ;  /* 0x00000020ff727803 */ /* 0x000fe40000000000 */
[----:B------:R-:W-:Y:S02]  /*c420*/  FMNMX3.FTZ R0, R0, R29, R23, !PT ;  /* 0x0000001d00007276 */ /* 0x000fe40007810017 */
[-C--:B------:R-:W-:Y:S02]  /*c430*/  ISETP.GE.AND P5, PT, R115, R185.reuse, PT ;  /* 0x000000b97300720c */ /* 0x080fe40003fa6270 */
[----:B------:R-:W-:Y:S02]  /*c440*/  FSEL R221, R221, -INF , !P0 ;  /* 0xff800000dddd7808 */ /* 0x000fe40004000000 */
[----:B------:R-:W-:Y:S02]  /*c450*/  ISETP.GE.AND P0, PT, R8, R185, PT ;  /* 0x000000b90800720c */ /* 0x000fe40003f06270 */
[----:B------:R-:W-:Y:S02]  /*c460*/  FMNMX3.FTZ R0, R0, R11, R9, !PT ;  /* 0x0000000b00007276 */ /* 0x000fe40007810009 */
[----:B------:R-:W-:Y:S02]  /*c470*/  FSEL R17, R17, -INF , !P5 ;  /* 0xff80000011117808 */ /* 0x000fe40006800000 */
[----:B------:R-:W-:Y:S02]  /*c480*/  FSEL R219, R25, -INF , !P0 ;  /* 0xff80000019db7808 */ /* 0x000fe40004000000 */
[----:B------:R-:W-:Y:S02]  /*c490*/  ISETP.NE.AND P0, PT, R35, RZ, PT ;  /* 0x000000ff2300720c */ /* 0x000fe40003f05270 */
[----:B------:R-:W-:Y:S02]  /*c4a0*/  ISETP.NE.AND P5, PT, R114, RZ, PT ;  /* 0x000000ff7200720c */ /* 0x000fe40003fa5270 */
        /* <DEDUP_REMOVED lines=8> */
[----:B------:R-:W-:Y:S02]  /*c530*/  ISETP.NE.AND P6, PT, R117, RZ, PT ;  /* 0x000000ff7500720c */ /* 0x000fe40003fc5270 */
[----:B------:R-:W-:Y:S02]  /*c540*/  FSEL R209, R209, -INF , !P0 ;  /* 0xff800000d1d17808 */ /* 0x000fe40004000000 */
[----:B------:R-:W-:Y:S02]  /*c550*/  FSEL R46, R46, -INF , P3 ;  /* 0xff8000002e2e7808 */ /* 0x000fe40001800000 */
[-C--:B------:R-:W-:Y:S02]  /*c560*/  ISETP.GE.AND P0, PT, R106, R185.reuse, PT ;  /* 0x000000b96a00720c */ /* 0x080fe40003f06270 */
[----:B------:R-:W-:Y:S02]  /*c570*/  ISETP.GE.AND P5, PT, R7, R185, PT ;  /* 0x000000b90700720c */ /* 0x000fe40003fa6270 */
[----:B------:R-:W-:Y:S02]  /*c580*/  FSEL R27, R14, -INF , !P6 ;  /* 0xff8000000e1b7808 */ /* 0x000fe40007000000 */
[----:B------:R-:W-:Y:S02]  /*c590*/  FMNMX3.FTZ R0, R0, R13, R21, !PT ;  /* 0x0000000d00007276 */ /* 0x000fe40007810015 */
[-C--:B------:R-:W-:Y:S02]  /*c5a0*/  ISETP.GE.AND P3, PT, R115, R184.reuse, PT ;  /* 0x000000b87300720c */ /* 0x080fe40003f66270 */
[-C--:B------:R-:W-:Y:S02]  /*c5b0*/  ISETP.GE.AND P4, PT, R116, R184.reuse, PT ;  /* 0x000000b87400720c */ /* 0x080fe40003f86270 */
[----:B------:R-:W-:Y:S02]  /*c5c0*/  ISETP.GE.AND P6, PT, R24, R185, PT ;  /* 0x000000b91800720c */ /* 0x000fe40003fc6270 */
[----:B------:R-:W-:Y:S02]  /*c5d0*/  FSEL R207, R207, -INF , !P0 ;  /* 0xff800000cfcf7808 */ /* 0x000fe40004000000 */
[----:B------:R-:W-:Y:S02]  /*c5e0*/  FSEL R203, R33, -INF , !P5 ;  /* 0xff80000021cb7808 */ /* 0x000fe40006800000 */
[-C--:B------:R-:W-:Y:S02]  /*c5f0*/  ISETP.GE.AND P0, PT, R107, R184.reuse, PT ;  /* 0x000000b86b00720c */ /* 0x080fe40003f06270 */
[----:B------:R-:W-:Y:S02]  /*c600*/  FSEL R35, R18, -INF , !P4 ;  /* 0xff80000012237808 */ /* 0x000fe40006000000 */
[----:B------:R-:W-:Y:S02]  /*c610*/  FSEL R33, R5, -INF , !P3 ;  /* 0xff80000005217808 */ /* 0x000fe40005800000 */
[----:B------:R-:W-:Y:S02]  /*c620*/  FMNMX3.FTZ R0, R0, R27, R25, !PT ;  /* 0x0000001b00007276 */ /* 0x000fe40007810019 */
[----:B------:R-:W-:Y:S02]  /*c630*/  ISETP.GE.AND P5, PT, R108, R185, PT ;  /* 0x000000b96c00720c */ /* 0x000fe40003fa6270 */
        /* <DEDUP_REMOVED lines=82> */
[----:B------:R-:W-:Y:S02]  /*cb60*/  ISETP.GE.AND P1, PT, R52, R184, PT ;  /* 0x000000b83400720c */ /* 0x000fe40003f26270 */
[----:B------:R-:W-:Y:S01]  /*cb70*/  ISETP.GE.AND P6, PT, R56, R190, PT ;  /* 0x000000be3800720c */ /* 0x000fe20003fc6270 */
[----:B------:R-:W-:Y:S01]  /*cb80*/  LDSM.16.MT88.4 R52, [R164+0x6800] ;  /* 0x00680000a434783b */ /* 0x000fe20000004200 */
[----:B------:R-:W-:Y:S02]  /*cb90*/  FSEL R117, R58, -INF , !P3 ;  /* 0xff8000003a757808 */ /* 0x000fe40005800000 */
[----:B------:R-:W-:Y:S02]  /*cba0*/  FSEL R115, R59, -INF , !P5 ;  /* 0xff8000003b737808 */ /* 0x000fe40006800000 */
[----:B------:R-:W-:Y:S02]  /*cbb0*/  FMNMX3.FTZ R0, R0, R121, R119, !PT ;  /* 0x0000007900007276 */ /* 0x000fe40007810077 */
        /* <DEDUP_REMOVED lines=10> */
[----:B------:R-:W-:Y:S01]  /*cc60*/  FSEL R39, R39, -INF , !P3 ;  /* 0xff80000027277808 */ /* 0x000fe20005800000 */
[----:B------:R-:W-:Y:S01]  /*cc70*/  LDSM.16.MT88.4 R48, [R102+0x6000] ;  /* 0x006000006630783b */ /* 0x000fe20000004200 */
        /* <DEDUP_REMOVED lines=36> */
[-C--:B------:R-:W-:Y:S01]  /*cec0*/  FFMA.FTZ R66, R11, R37.reuse, -R108 ;  /* 0x000000250b427223 */ /* 0x080fe2000001086c */
[-CC-:B------:R-:W-:Y:S01]  /*ced0*/  FFMA.FTZ R124, R133, R37.reuse, -R64.reuse ;  /* 0x00000025857c7223 */ /* 0x180fe20000010840 */
[-C--:B------:R-:W-:Y:S01]  /*cee0*/  FFMA.FTZ R133, R61, R37.reuse, -R64 ;  /* 0x000000253d857223 */ /* 0x080fe20000010840 */
[-CC-:B------:R-:W-:Y:S01]  /*cef0*/  FFMA.FTZ R114, R157, R37.reuse, -R108.reuse ;  /* 0x000000259d727223 */ /* 0x180fe2000001086c */
[----:B------:R-:W3:Y:S03]  /*cf00*/  LDSM.16.MT88.4 R28, [R103+0x6000] ;  /* 0x00600000671c783b */ /* 0x000ee60000004200 */
[----:B------:R-:W4:Y:S01]  /*cf10*/  MUFU.EX2 R42, R42 ;  /* 0x0000002a002a7308 */ /* 0x000f220000000800 */
[-CC-:B------:R-:W-:Y:S01]  /*cf20*/  FFMA.FTZ R101, R155, R37.reuse, -R108.reuse ;  /* 0x000000259b657223 */ /* 0x180fe2000001086c */
[-C--:B------:R-:W-:Y:S01]  /*cf30*/  FFMA.FTZ R151, R151, R37.reuse, -R108 ;  /* 0x0000002597977223 */ /* 0x080fe2000001086c */
[-CC-:B------:R-:W-:Y:S01]  /*cf40*/  FFMA.FTZ R118, R149, R37.reuse, -R64.reuse ;  /* 0x0000002595767223 */ /* 0x180fe20000010840 */
[-CC-:B------:R-:W-:Y:S01]  /*cf50*/  FFMA.FTZ R147, R147, R37.reuse, -R64.reuse ;  /* 0x0000002593937223 */ /* 0x180fe20000010840 */
[-CC-:B------:R-:W-:Y:S01]  /*cf60*/  FFMA.FTZ R116, R145, R37.reuse, -R64.reuse ;  /* 0x0000002591747223 */ /* 0x180fe20000010840 */
[-C--:B------:R-:W-:Y:S01]  /*cf70*/  FFMA.FTZ R143, R143, R37.reuse, -R64 ;  /* 0x000000258f8f7223 */ /* 0x080fe20000010840 */
[----:B------:R-:W-:Y:S03]  /*cf80*/  LDSM.16.MT88.4 R60, [R103+0x8800] ;  /* 0x00880000673c783b */ /* 0x000fe60000004200 */
[----:B------:R-:W-:Y:S01]  /*cf90*/  MUFU.EX2 R100, R100 ;  /* 0x0000006400647308 */ /* 0x000fe20000000800 */
[-CC-:B------:R-:W-:Y:S01]  /*cfa0*/  FFMA.FTZ R128, R43, R37.reuse, -R108.reuse ;  /* 0x000000252b807223 */ /* 0x180fe2000001086c */
[-CC-:B------:R-:W-:Y:S01]  /*cfb0*/  FFMA.FTZ R120, R141, R37.reuse, -R108.reuse ;  /* 0x000000258d787223 */ /* 0x180fe2000001086c */
[-CC-:B------:R-:W-:Y:S01]  /*cfc0*/  FFMA.FTZ R139, R139, R37.reuse, -R108.reuse ;  /* 0x000000258b8b7223 */ /* 0x180fe2000001086c */
[-CC-:B------:R-:W-:Y:S01]  /*cfd0*/  FFMA.FTZ R122, R137, R37.reuse, -R108.reuse ;  /* 0x00000025897a7223 */ /* 0x180fe2000001086c */
[-C--:B------:R-:W-:Y:S01]  /*cfe0*/  FFMA.FTZ R135, R135, R37.reuse, -R108 ;  /* 0x0000002587877223 */ /* 0x080fe2000001086c */
[-C--:B------:R-:W-:Y:S01]  /*cff0*/  FFMA.FTZ R131, R131, R37.reuse, -R64 ;  /* 0x0000002583837223 */ /* 0x080fe20000010840 */
        /* <DEDUP_REMOVED lines=9> */
[----:B------:R-:W4:Y:S01]  /*d090*/  MUFU.EX2 R40, R7 ;  /* 0x0000000700287308 */ /* 0x000f220000000800 */
[----:B------:R-:W-:Y:S09]  /*d0a0*/  ISETP.GT.AND P0, PT, R192, R173, PT ;  /* 0x000000adc000720c */ /* 0x000ff20003f04270 */
[----:B------:R-:W1:Y:S01]  /*d0b0*/  MUFU.EX2 R109, R109 ;  /* 0x0000006d006d7308 */ /* 0x000e620000000800 */
[C---:B-----5:R-:W-:Y:S01]  /*d0c0*/  FMUL.FTZ R4, R41.reuse, R96 ;  /* 0x0000006029047220 */ /* 0x060fe20000410000 */
[----:B------:R-:W-:Y:S01]  /*d0d0*/  FMUL.FTZ R5, R41, R97 ;  /* 0x0000006129057220 */ /* 0x000fe20000410000 */
[--C-:B------:R-:W-:Y:S01]  /*d0e0*/  FFMA.FTZ R97, R9, R37, -R108.reuse ;  /* 0x0000002509617223 */ /* 0x100fe2000001086c */
[C---:B------:R-:W-:Y:S01]  /*d0f0*/  FMUL.FTZ R9, R41.reuse, R93 ;  /* 0x0000005d29097220 */ /* 0x040fe20000410000 */
[----:B------:R-:W-:Y:S01]  /*d100*/  FMUL.FTZ R8, R41, R92 ;  /* 0x0000005c29087220 */ /* 0x000fe20000410000 */
[----:B------:R-:W-:Y:S01]  /*d110*/  FFMA.FTZ R92, R19, R37, -R108 ;  /* 0x00000025135c7223 */ /* 0x000fe2000001086c */
[C---:B------:R-:W-:Y:S03]  /*d120*/  FMUL.FTZ R16, R41.reuse, R84 ;  /* 0x0000005429107220 */ /* 0x040fe60000410000 */
[----:B------:R-:W-:Y:S01]  /*d130*/  MUFU.EX2 R129, R129 ;  /* 0x0000008100817308 */ /* 0x000fe20000000800 */
[C---:B----4-:R-:W-:Y:S01]  /*d140*/  FMUL.FTZ R6, R40.reuse, R98 ;  /* 0x0000006228067220 */ /* 0x050fe20000410000 */
        /* <DEDUP_REMOVED lines=9> */
[----:B------:R-:W-:Y:S01]  /*d1e0*/  FFMA.FTZ R84, R27, R37, -R64 ;  /* 0x000000251b547223 */ /* 0x000fe20000010840 */
[----:B------:R-:W-:Y:S01]  /*d1f0*/  FMUL.FTZ R24, R41, R76 ;  /* 0x0000004c29187220 */ /* 0x000fe20000410000 */
[C---:B------:R-:W-:Y:S01]  /*d200*/  FMUL.FTZ R26, R40.reuse, R78 ;  /* 0x0000004e281a7220 */ /* 0x040fe20000410000 */
[C---:B------:R-:W-:Y:S01]  /*d210*/  FMUL.FTZ R27, R40.reuse, R79 ;  /* 0x0000004f281b7220 */ /* 0x040fe20000410000 */
[-C--:B------:R-:W-:Y:S03]  /*d220*/  FFMA.FTZ R79, R207, R37.reuse, -R108 ;  /* 0x00000025cf4f7223 */ /* 0x080fe6000001086c */
[----:B------:R-:W1:Y:S01]  /*d230*/  MUFU.EX2 R111, R111 ;  /* 0x0000006f006f7308 */ /* 0x000e620000000800 */
[----:B------:R-:W-:Y:S01]  /*d240*/  FFMA.FTZ R76, R35, R37, -R64 ;  /* 0x00000025234c7223 */ /* 0x000fe20000010840 */
[----:B------:R-:W-:Y:S01]  /*d250*/  FMUL.FTZ R35, R40, R71 ;  /* 0x0000004728237220 */ /* 0x000fe20000410000 */
[-C--:B------:R-:W-:Y:S01]  /*d260*/  FFMA.FTZ R78, R209, R37.reuse, -R108 ;  /* 0x00000025d14e7223 */ /* 0x080fe2000001086c */
[----:B------:R-:W-:Y:S01]  /*d270*/  FFMA.FTZ R196, R41, R196, R42 ;  /* 0x000000c429c47223 */ /* 0x000fe2000001002a */
[-CC-:B------:R-:W-:Y:S01]  /*d280*/  FFMA.FTZ R68, R223, R37.reuse, -R108.reuse ;  /* 0x00000025df447223 */ /* 0x180fe2000001086c */
[-CC-:B------:R-:W-:Y:S01]  /*d290*/  FFMA.FTZ R70, R221, R37.reuse, -R108.reuse ;  /* 0x00000025dd467223 */ /* 0x180fe2000001086c */
[----:B------:R-:W-:Y:S03]  /*d2a0*/  FFMA.FTZ R71, R219, R37, -R108 ;  /* 0x00000025db477223 */ /* 0x000fe6000001086c */
[----:B------:R-:W-:Y:S01]  /*d2b0*/  MUFU.EX2 R79, R79 ;  /* 0x0000004f004f7308 */ /* 0x000fe20000000800 */
[----:B----4-:R-:W-:Y:S01]  /*d2c0*/  F2FP.BF16.F32.PACK_AB R45, R110, R129 ;  /* 0x000000816e2d723e */ /* 0x010fe200000010ff */
[----:B------:R-:W-:Y:S01]  /*d2d0*/  FFMA.FTZ R129, R40, R195, R129 ;  /* 0x000000c328817223 */ /* 0x000fe20000010081 */
[----:B------:R-:W-:Y:S01]  /*d2e0*/  FFMA.FTZ R99, R199, R37, -R64 ;  /* 0x00000025c7637223 */ /* 0x000fe20000010840 */
[----:B------:R-:W-:Y:S02]  /*d2f0*/  FADD.FTZ R113, R113, R196 ;  /* 0x000000c471717221 */ /* 0x000fe40000010000 */
[----:B------:R-:W-:Y:S04]  /*d300*/  FADD.FTZ R110, R110, R129 ;  /* 0x000000816e6e7221 */ /* 0x000fe80000010000 */
[----:B------:R-:W-:Y:S01]  /*d310*/  MUFU.EX2 R92, R92 ;  /* 0x0000005c005c7308 */ /* 0x000fe20000000800 */
[----:B-1----:R-:W-:Y:S01]  /*d320*/  F2FP.BF16.F32.PACK_AB R47, R100, R111 ;  /* 0x0000006f642f723e */ /* 0x002fe200000010ff */
        /* <DEDUP_REMOVED lines=12> */
[----:B------:R-:W-:Y:S01]  /*d3f0*/  FADD.FTZ R85, R111, R110 ;  /* 0x0000006e6f557221 */ /* 0x000fe20000010000 */
[-C--:B------:R-:W-:Y:S01]  /*d400*/  FFMA.FTZ R90, R153, R37.reuse, -R108 ;  /* 0x00000025995a7223 */ /* 0x080fe2000001086c */
[--C-:B------:R-:W-:Y:S04]  /*d410*/  FFMA.FTZ R88, R201, R37, -R64.reuse ;  /* 0x00000025c9587223 */ /* 0x100fe80000010840 */
[----:B------:R-:W1:Y:S01]  /*d420*/  MUFU.EX2 R89, R89 ;  /* 0x0000005900597308 */ /* 0x000e620000000800 */
[----:B------:R-:W-:Y:S01]  /*d430*/  FADD.FTZ R85, R100, R85 ;  /* 0x0000005564557221 */ /* 0x000fe20000010000 */
        /* <DEDUP_REMOVED lines=8> */
[C---:B------:R-:W-:Y:S01]  /*d4c0*/  FMUL.FTZ R23, R40.reuse, R83 ;  /* 0x0000005328177220 */ /* 0x040fe20000410000 */
[-C--:B------:R-:W-:Y:S03]  /*d4d0*/  FFMA.FTZ R77, R215, R37.reuse, -R64 ;  /* 0x00000025d74d7223 */ /* 0x080fe60000010840 */
[----:B------:R-:W2:Y:S01]  /*d4e0*/  MUFU.EX2 R81, R81 ;  /* 0x0000005100517308 */ /* 0x000ea20000000800 */
[-CC-:B------:R-:W-:Y:S01]  /*d4f0*/  FFMA.FTZ R83, R205, R37.reuse, -R108.reuse ;  /* 0x00000025cd537223 */ /* 0x180fe2000001086c */
[-C--:B------:R-:W-:Y:S01]  /*d500*/  FFMA.FTZ R80, R203, R37.reuse, -R108 ;  /* 0x00000025cb507223 */ /* 0x080fe2000001086c */
[-CC-:B------:R-:W-:Y:S01]  /*d510*/  FFMA.FTZ R82, R197, R37.reuse, -R64.reuse ;  /* 0x00000025c5527223 */ /* 0x180fe20000010840 */
[--C-:B------:R-:W-:Y:S01]  /*d520*/  FFMA.FTZ R91, R159, R37, -R64.reuse ;  /* 0x000000259f5b7223 */ /* 0x100fe20000010840 */
[C---:B---3--:R-:W-:Y:S03]  /*d530*/  HMMA.16816.F32.BF16 R20, R44.reuse, R28, R20 ;  /* 0x0000001c2c14723c */ /* 0x048fe60000041814 */
[----:B------:R-:W-:Y:S01]  /*d540*/  FMUL.FTZ R29, R41, R73 ;  /* 0x00000049291d7220 */ /* 0x000fe20000410000 */
[--C-:B------:R-:W-:Y:S01]  /*d550*/  FFMA.FTZ R73, R33, R37, -R64.reuse ;  /* 0x0000002521497223 */ /* 0x100fe20000010840 */
[----:B------:R-:W-:Y:S01]  /*d560*/  MUFU.EX2 R77, R77 ;  /* 0x0000004d004d7308 */ /* 0x000fe20000000800 */
[C---:B------:R-:W-:Y:S01]  /*d570*/  FMUL.FTZ R28, R41.reuse, R72 ;  /* 0x00000048291c7220 */ /* 0x040fe20000410000 */
[----:B------:R-:W-:Y:S01]  /*d580*/  FMUL.FTZ R33, R41, R69 ;  /* 0x0000004529217220 */ /* 0x000fe20000410000 */
[C---:B------:R-:W-:Y:S03]  /*d590*/  HMMA.16816.F32.BF16 R24, R44.reuse, R30, R24 ;  /* 0x0000001e2c18723c */ /* 0x040fe60000041818 */
[C---:B------:R-:W-:Y:S01]  /*d5a0*/  FMUL.FTZ R30, R40.reuse, R74 ;  /* 0x0000004a281e7220 */ /* 0x040fe20000410000 */
[----:B------:R-:W-:Y:S03]  /*d5b0*/  FMUL.FTZ R31, R40, R75 ;  /* 0x0000004b281f7220 */ /* 0x000fe60000410000 */
[----:B------:R-:W3:Y:S01]  /*d5c0*/  MUFU.EX2 R73, R73 ;  /* 0x0000004900497308 */ /* 0x000ee20000000800 */
[-C--:B------:R-:W-:Y:S01]  /*d5d0*/  FFMA.FTZ R74, R217, R37.reuse, -R64 ;  /* 0x00000025d94a7223 */ /* 0x080fe20000010840 */
[-C--:B------:R-:W-:Y:S01]  /*d5e0*/  FFMA.FTZ R69, R225, R37.reuse, -R108 ;  /* 0x00000025e1457223 */ /* 0x080fe2000001086c */
[-CC-:B------:R-:W-:Y:S01]  /*d5f0*/  FFMA.FTZ R75, R213, R37.reuse, -R64.reuse ;  /* 0x00000025d54b7223 */ /* 0x180fe20000010840 */
[----:B------:R-:W-:Y:S01]  /*d600*/  FFMA.FTZ R72, R211, R37, -R64 ;  /* 0x00000025d3487223 */ /* 0x000fe20000010840 */
[----:B------:R-:W-:Y:S01]  /*d610*/  IMAD.MOV.U32 R100, RZ, RZ, R36 ;  /* 0x000000ffff647224 */ /* 0x000fe200078e0024 */
[C---:B------:R-:W-:Y:S04]  /*d620*/  HMMA.16816.F32.BF16 R28, R44.reuse, R48, R28 ;  /* 0x000000302c1c723c */ /* 0x040fe8000004181c */
[----:B------:R-:W-:Y:S04]  /*d630*/  MUFU.EX2 R66, R66 ;  /* 0x0000004200427308 */ /* 0x000fe80000000800 */
[----:B------:R-:W-:Y:S01]  /*d640*/  HMMA.16816.F32.BF16 R32, R44, R50, R32 ;  /* 0x000000322c20723c */ /* 0x000fe20000041820 */
[----:B------:R-:W4:Y:S05]  /*d650*/  LDSM.16.MT88.4 R48, [R103+0x6800] ;  /* 0x006800006730783b */ /* 0x000f2a0000004200 */
[----:B------:R-:W5:Y:S01]  /*d660*/  MUFU.EX2 R97, R97 ;  /* 0x0000006100617308 */ /* 0x000f620000000800 */
[----:B-1----:R-:W-:Y:S02]  /*d670*/  F2FP.BF16.F32.PACK_AB R46, R89, R92 ;  /* 0x0000005c592e723e */ /* 0x002fe400000010ff */
[----:B--2---:R-:W-:Y:S01]  /*d680*/  F2FP.BF16.F32.PACK_AB R45, R81, R84 ;  /* 0x00000054512d723e */ /* 0x004fe200000010ff */
[----:B------:R-:W-:Y:S01]  /*d690*/  FADD.FTZ R84, R84, R85 ;  /* 0x0000005554547221 */ /* 0x000fe20000010000 */
[----:B---3--:R-:W-:Y:S03]  /*d6a0*/  F2FP.BF16.F32.PACK_AB R47, R73, R76 ;  /* 0x0000004c492f723e */ /* 0x008fe600000010ff */
[----:B------:R-:W-:Y:S02]  /*d6b0*/  FADD.FTZ R81, R81, R84 ;  /* 0x0000005451517221 */ /* 0x000fe40000010000 */
[----:B------:R-:W1:Y:S01]  /*d6c0*/  MUFU.EX2 R74, R74 ;  /* 0x0000004a004a7308 */ /* 0x000e620000000800 */
[----:B------:R-:W-:Y:S01]  /*d6d0*/  LDSM.16.MT88.4 R84, [R160+0x9800] ;  /* 0x00980000a054783b */ /* 0x000fe20000004200 */
[----:B------:R-:W-:Y:S04]  /*d6e0*/  FADD.FTZ R76, R76, R81 ;  /* 0x000000514c4c7221 */ /* 0x000fe80000010000 */
[----:B------:R-:W-:Y:S01]  /*d6f0*/  FADD.FTZ R73, R73, R76 ;  /* 0x0000004c49497221 */ /* 0x000fe20000010000 */
[C---:B-----5:R-:W-:Y:S03]  /*d700*/  F2FP.BF16.F32.PACK_AB R44, R97.reuse, R66 ;  /* 0x00000042612c723e */ /* 0x060fe600000010ff */
[----:B------:R-:W-:Y:S01]  /*d710*/  MUFU.EX2 R83, R83 ;  /* 0x0000005300537308 */ /* 0x000fe20000000800 */
[----:B------:R-:W-:Y:S04]  /*d720*/  FADD.FTZ R66, R66, R109 ;  /* 0x0000006d42427221 */ /* 0x000fe80000010000 */
[----:B------:R-:W-:Y:S01]  /*d730*/  FADD.FTZ R97, R97, R66 ;  /* 0x0000004261617221 */ /* 0x000fe20000010000 */
[C---:B------:R-:W-:Y:S04]  /*d740*/  HMMA.16816.F32.BF16 R4, R44.reuse, R52, R4 ;  /* 0x000000342c04723c */ /* 0x040fe80000041804 */
[----:B------:R-:W-:Y:S01]  /*d750*/  MUFU.EX2 R114, R114 ;  /* 0x0000007200727308 */ /* 0x000fe20000000800 */
[----:B------:R-:W-:Y:S03]  /*d760*/  FADD.FTZ R92, R92, R97 ;  /* 0x000000615c5c7221 */ /* 0x000fe60000010000 */
[C---:B------:R-:W-:Y:S01]  /*d770*/  HMMA.16816.F32.BF16 R8, R44.reuse, R54, R8 ;  /* 0x000000362c08723c */ /* 0x040fe20000041808 */
[----:B------:R-:W2:Y:S05]  /*d780*/  LDSM.16.MT88.4 R52, [R102+0x6800] ;  /* 0x006800006634783b */ /* 0x000eaa0000004200 */
[----:B------:R-:W-:Y:S02]  /*d790*/  MUFU.EX2 R101, R101 ;  /* 0x0000006500657308 */ /* 0x000fe40000000800 */
[C---:B------:R-:W-:Y:S08]  /*d7a0*/  HMMA.16816.F32.BF16 R12, R44.reuse, R56, R12 ;  /* 0x000000382c0c723c */ /* 0x040ff0000004180c */
        /* <DEDUP_REMOVED lines=14> */
[C---:B-1----:R-:W-:Y:S01]  /*d890*/  F2FP.BF16.F32.PACK_AB R45, R77.reuse, R74 ;  /* 0x0000004a4d2d723e */ /* 0x042fe200000010ff */
[----:B------:R-:W-:Y:S04]  /*d8a0*/  FADD.FTZ R74, R74, R73 ;  /* 0x000000494a4a7221 */ /* 0x000fe80000010000 */
[----:B------:R-:W-:Y:S03]  /*d8b0*/  FADD.FTZ R74, R77, R74 ;  /* 0x0000004a4d4a7221 */ /* 0x000fe60000010000 */
        /* <DEDUP_REMOVED lines=11> */
[----:B------:R-:W-:Y:S06]  /*d970*/  MUFU.EX2 R143, R143 ;  /* 0x0000008f008f7308 */ /* 0x000fec0000000800 */
[C---:B------:R-:W-:Y:S01]  /*d980*/  HMMA.16816.F32.BF16 R8, R44.reuse, R58, R8 ;  /* 0x0000003a2c08723c */ /* 0x040fe20000041808 */
[----:B------:R-:W1:Y:S03]  /*d990*/  LDSM.16.MT88.4 R56, [R102+0x7000] ;  /* 0x007000006638783b */ /* 0x000e660000004200 */
[----:B------:R-:W2:Y:S04]  /*d9a0*/  MUFU.EX2 R80, R80 ;  /* 0x0000005000507308 */ /* 0x000ea80000000800 */
[C---:B----4-:R-:W-:Y:S06]  /*d9b0*/  HMMA.16816.F32.BF16 R12, R44.reuse, R48, R12 ;  /* 0x000000302c0c723c */ /* 0x050fec000004180c */
[----:B------:R-:W-:Y:S02]  /*d9c0*/  MUFU.EX2 R88, R88 ;  /* 0x0000005800587308 */ /* 0x000fe40000000800 */
[C---:B------:R-:W-:Y:S01]  /*d9d0*/  HMMA.16816.F32.BF16 R16, R44.reuse, R50, R16 ;  /* 0x000000322c10723c */ /* 0x040fe20000041810 */
[----:B------:R-:W3:Y:S07]  /*d9e0*/  LDSM.16.MT88.4 R48, [R164+0x7800] ;  /* 0x00780000a430783b */ /* 0x000eee0000004200 */
[----:B------:R-:W4:Y:S01]  /*d9f0*/  MUFU.EX2 R99, R99 ;  /* 0x0000006300637308 */ /* 0x000f220000000800 */
[C---:B-----5:R-:W-:Y:S09]  /*da00*/  HMMA.16816.F32.BF16 R20, R44.reuse, R52, R20 ;  /* 0x000000342c14723c */ /* 0x060ff20000041814 */
[----:B------:R-:W-:Y:S01]  /*da10*/  MUFU.EX2 R82, R82 ;  /* 0x0000005200527308 */ /* 0x000fe20000000800 */
[C---:B------:R-:W-:Y:S01]  /*da20*/  HMMA.16816.F32.BF16 R24, R44.reuse, R54, R24 ;  /* 0x000000362c18723c */ /* 0x040fe20000041818 */
[----:B------:R-:W5:Y:S08]  /*da30*/  LDSM.16.MT88.4 R52, [R160+0x7800] ;  /* 0x00780000a034783b */ /* 0x000f700000004200 */
[----:B------:R-:W3:Y:S01]  /*da40*/  MUFU.EX2 R91, R91 ;  /* 0x0000005b005b7308 */ /* 0x000ee20000000800 */
[C---:B-1----:R-:W-:Y:S09]  /*da50*/  HMMA.16816.F32.BF16 R28, R44.reuse, R56, R28 ;  /* 0x000000382c1c723c */ /* 0x042ff2000004181c */
[----:B------:R-:W-:Y:S01]  /*da60*/  MUFU.EX2 R120, R120 ;  /* 0x0000007800787308 */ /* 0x000fe20000000800 */
[----:B------:R-:W-:Y:S01]  /*da70*/  HMMA.16816.F32.BF16 R32, R44, R58, R32 ;  /* 0x0000003a2c20723c */ /* 0x000fe20000041820 */
[----:B------:R-:W1:Y:S08]  /*da80*/  LDSM.16.MT88.4 R56, [R103+0x7800] ;  /* 0x007800006738783b */ /* 0x000e700000004200 */
[----:B------:R-:W5:Y:S01]  /*da90*/  MUFU.EX2 R139, R139 ;  /* 0x0000008b008b7308 */ /* 0x000f620000000800 */
[----:B------:R-:W-:Y:S02]  /*daa0*/  F2FP.BF16.F32.PACK_AB R44, R79, R78 ;  /* 0x0000004e4f2c723e */ /* 0x000fe400000010ff */
[----:B--2---:R-:W-:Y:S02]  /*dab0*/  F2FP.BF16.F32.PACK_AB R46, R80, R83 ;  /* 0x00000053502e723e */ /* 0x004fe400000010ff */
[----:B----4-:R-:W-:Y:S01]  /*dac0*/  F2FP.BF16.F32.PACK_AB R45, R99, R88 ;  /* 0x00000058632d723e */ /* 0x010fe200000010ff */
[----:B------:R-:W-:Y:S01]  /*dad0*/  FADD.FTZ R88, R88, R75 ;  /* 0x0000004b58587221 */ /* 0x000fe20000010000 */
[----:B---3--:R-:W-:Y:S03]  /*dae0*/  F2FP.BF16.F32.PACK_AB R47, R91, R82 ;  /* 0x000000525b2f723e */ /* 0x008fe600000010ff */
[----:B------:R-:W-:Y:S01]  /*daf0*/  MUFU.EX2 R122, R122 ;  /* 0x0000007a007a7308 */ /* 0x000fe20000000800 */
[----:B------:R-:W-:Y:S03]  /*db00*/  FADD.FTZ R99, R99, R88 ;  /* 0x0000005863637221 */ /* 0x000fe60000010000 */
[C---:B------:R-:W-:Y:S06]  /*db10*/  HMMA.16816.F32.BF16 R4, R44.reuse, R48, R4 ;  /* 0x000000302c04723c */ /* 0x040fec0000041804 */
[----:B------:R-:W2:Y:S01]  /*db20*/  MUFU.EX2 R135, R135 ;  /* 0x0000008700877308 */ /* 0x000ea20000000800 */
[----:B-----5:R-:W-:Y:S01]  /*db30*/  F2FP.BF16.F32.PACK_AB R40, R139, R120 ;  /* 0x000000788b28723e */ /* 0x020fe200000010ff */
[----:B------:R-:W-:Y:S01]  /*db40*/  FADD.FTZ R82, R82, R99 ;  /* 0x0000006352527221 */ /* 0x000fe20000010000 */
[C---:B------:R-:W-:Y:S01]  /*db50*/  HMMA.16816.F32.BF16 R8, R44.reuse, R50, R8 ;  /* 0x000000322c08723c */ /* 0x040fe20000041808 */
[----:B------:R-:W3:Y:S06]  /*db60*/  LDSM.16.MT88.4 R48, [R102+0x7800] ;  /* 0x007800006630783b */ /* 0x000eec0000004200 */
[----:B------:R-:W-:Y:S01]  /*db70*/  MUFU.EX2 R124, R124 ;  /* 0x0000007c007c7308 */ /* 0x000fe20000000800 */
[----:B------:R-:W-:Y:S01]  /*db80*/  FADD.FTZ R91, R91, R82 ;  /* 0x000000525b5b7221 */ /* 0x000fe20000010000 */
[C---:B------:R-:W-:Y:S08]  /*db90*/  HMMA.16816.F32.BF16 R12, R44.reuse, R52, R12 ;  /* 0x000000342c0c723c */ /* 0x040ff0000004180c */
[----:B------:R-:W4:Y:S01]  /*dba0*/  MUFU.EX2 R131, R131 ;  /* 0x0000008300837308 */ /* 0x000f220000000800 */
[----:B--2---:R-:W-:Y:S01]  /*dbb0*/  F2FP.BF16.F32.PACK_AB R42, R135, R122 ;  /* 0x0000007a872a723e */ /* 0x004fe200000010ff */
[C---:B------:R-:W-:Y:S01]  /*dbc0*/  HMMA.16816.F32.BF16 R16, R44.reuse, R54, R16 ;  /* 0x000000362c10723c */ /* 0x040fe20000041810 */
[----:B------:R-:W2:Y:S07]  /*dbd0*/  LDSM.16.MT88.4 R52, [R164+0x8000] ;  /* 0x00800000a434783b */ /* 0x000eae0000004200 */
[----:B------:R-:W-:Y:S01]  /*dbe0*/  MUFU.EX2 R126, R126 ;  /* 0x0000007e007e7308 */ /* 0x000fe20000000800 */
[C---:B-1----:R-:W-:Y:S09]  /*dbf0*/  HMMA.16816.F32.BF16 R20, R44.reuse, R56, R20 ;  /* 0x000000382c14723c */ /* 0x042ff20000041814 */
[----:B------:R-:W1:Y:S01]  /*dc00*/  MUFU.EX2 R133, R133 ;  /* 0x0000008500857308 */ /* 0x000e620000000800 */
[----:B----4-:R-:W-:Y:S01]  /*dc10*/  F2FP.BF16.F32.PACK_AB R41, R131, R124 ;  /* 0x0000007c8329723e */ /* 0x010fe200000010ff */
[C---:B------:R-:W-:Y:S01]  /*dc20*/  HMMA.16816.F32.BF16 R24, R44.reuse, R58, R24 ;  /* 0x0000003a2c18723c */ /* 0x040fe20000041818 */
[----:B------:R-:W4:Y:S07]  /*dc30*/  LDSM.16.MT88.4 R56, [R160+0x8000] ;  /* 0x00800000a038783b */ /* 0x000f2e0000004200 */
[----:B------:R-:W-:Y:S01]  /*dc40*/  MUFU.EX2 R128, R128 ;  /* 0x0000008000807308 */ /* 0x000fe20000000800 */
[C---:B---3--:R-:W-:Y:S09]  /*dc50*/  HMMA.16816.F32.BF16 R28, R44.reuse, R48, R28 ;  /* 0x000000302c1c723c */ /* 0x048ff2000004181c */
[----:B------:R-:W3:Y:S01]  /*dc60*/  MUFU.EX2 R127, R127 ;  /* 0x0000007f007f7308 */ /* 0x000ee20000000800 */
[----:B-1----:R-:W-:Y:S01]  /*dc70*/  F2FP.BF16.F32.PACK_AB R43, R133, R126 ;  /* 0x0000007e852b723e */ /* 0x002fe200000010ff */
[----:B------:R-:W-:Y:S01]  /*dc80*/  HMMA.16816.F32.BF16 R32, R44, R50, R32 ;  /* 0x000000322c20723c */ /* 0x000fe20000041820 */
[----:B------:R-:W1:Y:S07]  /*dc90*/  LDSM.16.MT88.4 R48, [R103+0x8000] ;  /* 0x008000006730783b */ /* 0x000e6e0000004200 */
[----:B------:R-:W-:Y:S01]  /*dca0*/  MUFU.EX2 R125, R125 ;  /* 0x0000007d007d7308 */ /* 0x000fe20000000800 */
[----:B------:R-:W-:Y:S02]  /*dcb0*/  F2FP.BF16.F32.PACK_AB R44, R101, R114 ;  /* 0x00000072652c723e */ /* 0x000fe400000010ff */
[----:B------:R-:W-:Y:S02]  /*dcc0*/  F2FP.BF16.F32.PACK_AB R46, R151, R90 ;  /* 0x0000005a972e723e */ /* 0x000fe400000010ff */
[----:B------:R-:W-:Y:S01]  /*dcd0*/  F2FP.BF16.F32.PACK_AB R45, R147, R118 ;  /* 0x00000076932d723e */ /* 0x000fe200000010ff */
[----:B------:R-:W-:Y:S01]  /*dce0*/  FADD.FTZ R118, R118, R91 ;  /* 0x0000005b76767221 */ /* 0x000fe20000010000 */
[----:B------:R-:W-:Y:S03]  /*dcf0*/  F2FP.BF16.F32.PACK_AB R47, R143, R116 ;  /* 0x000000748f2f723e */ /* 0x000fe600000010ff */
[----:B------:R-:W5:Y:S01]  /*dd00*/  MUFU.EX2 R130, R130 ;  /* 0x0000008200827308 */ /* 0x000f620000000800 */
[----:B------:R-:W-:Y:S03]  /*dd10*/  FADD.FTZ R147, R147, R118 ;  /* 0x0000007693937221 */ /* 0x000fe60000010000 */
[C---:B--2---:R-:W-:Y:S06]  /*dd20*/  HMMA.16816.F32.BF16 R4, R44.reuse, R52, R4 ;  /* 0x000000342c04723c */ /* 0x044fec0000041804 */
[----:B------:R-:W-:Y:S01]  /*dd30*/  MUFU.EX2 R121, R121 ;  /* 0x0000007900797308 */ /* 0x000fe20000000800 */
[----:B------:R-:W-:Y:S04]  /*dd40*/  FADD.FTZ R116, R116, R147 ;  /* 0x0000009374747221 */ /* 0x000fe80000010000 */
[----:B------:R-:W-:Y:S01]  /*dd50*/  FADD.FTZ R143, R143, R116 ;  /* 0x000000748f8f7221 */ /* 0x000fe20000010000 */
[C---:B------:R-:W-:Y:S01]  /*dd60*/  HMMA.16816.F32.BF16 R8, R44.reuse, R54, R8 ;  /* 0x000000362c08723c */ /* 0x040fe20000041808 */
[----:B------:R-:W2:Y:S03]  /*dd70*/  LDSM.16.MT88.4 R52, [R102+0x8000] ;  /* 0x008000006634783b */ /* 0x000ea60000004200 */
[----:B------:R-:W5:Y:S01]  /*dd80*/  MUFU.EX2 R132, R132 ;  /* 0x0000008400847308 */ /* 0x000f620000000800 */
[----:B------:R-:W-:Y:S04]  /*dd90*/  FADD.FTZ R124, R124, R143 ;  /* 0x0000008f7c7c7221 */ /* 0x000fe80000010000 */
[----:B------:R-:W-:Y:S01]  /*dda0*/  FADD.FTZ R131, R131, R124 ;  /* 0x0000007c83837221 */ /* 0x000fe20000010000 */
[C---:B----4-:R-:W-:Y:S04]  /*ddb0*/  HMMA.16816.F32.BF16 R12, R44.reuse, R56, R12 ;  /* 0x000000382c0c723c */ /* 0x050fe8000004180c */
[----:B------:R-:W-:Y:S04]  /*ddc0*/  MUFU.EX2 R39, R39 ;  /* 0x0000002700277308 */ /* 0x000fe80000000800 */
[C---:B------:R-:W-:Y:S01]  /*ddd0*/  HMMA.16816.F32.BF16 R16, R44.reuse, R58, R16 ;  /* 0x0000003a2c10723c */ /* 0x040fe20000041810 */
[----:B------:R-:W4:Y:S07]  /*dde0*/  LDSM.16.MT88.4 R56, [R164+0x8800] ;  /* 0x00880000a438783b */ /* 0x000f2e0000004200 */
[C---:B-1----:R-:W-:Y:S08]  /*ddf0*/  HMMA.16816.F32.BF16 R20, R44.reuse, R48, R20 ;  /* 0x000000302c14723c */ /* 0x042ff00000041814 */
[C---:B------:R-:W-:Y:S01]  /*de00*/  HMMA.16816.F32.BF16 R24, R44.reuse, R50, R24 ;  /* 0x000000322c18723c */ /* 0x040fe20000041818 */
[----:B------:R-:W1:Y:S07]  /*de10*/  LDSM.16.MT88.4 R48, [R160+0x8800] ;  /* 0x00880000a030783b */ /* 0x000e6e0000004200 */
[C---:B--2---:R-:W-:Y:S08]  /*de20*/  HMMA.16816.F32.BF16 R28, R44.reuse, R52, R28 ;  /* 0x000000342c1c723c */ /* 0x044ff0000004181c */
[----:B------:R-:W-:Y:S01]  /*de30*/  HMMA.16816.F32.BF16 R32, R44, R54, R32 ;  /* 0x000000362c20723c */ /* 0x000fe20000041820 */
[----:B------:R-:W2:Y:S07]  /*de40*/  LDSM.16.MT88.4 R44, [R102+0x8800] ;  /* 0x00880000662c783b */ /* 0x000eae0000004200 */
[C---:B----4-:R-:W-:Y:S01]  /*de50*/  HMMA.16816.F32.BF16 R4, R40.reuse, R56, R4 ;  /* 0x000000382804723c */ /* 0x050fe20000041804 */
[----:B------:R-:W-:Y:S07]  /*de60*/  LDSM.16.MT88.4 R52, [R160+0x9000] ;  /* 0x00900000a034783b */ /* 0x000fee0000004200 */
[C---:B------:R-:W-:Y:S01]  /*de70*/  HMMA.16816.F32.BF16 R8, R40.reuse, R58, R8 ;  /* 0x0000003a2808723c */ /* 0x040fe20000041808 */
[----:B------:R-:W-:Y:S07]  /*de80*/  LDSM.16.MT88.4 R56, [R103+0x9000] ;  /* 0x009000006738783b */ /* 0x000fee0000004200 */
[C---:B-1----:R-:W-:Y:S08]  /*de90*/  HMMA.16816.F32.BF16 R12, R40.reuse, R48, R12 ;  /* 0x00000030280c723c */ /* 0x042ff0000004180c */
[C---:B------:R-:W-:Y:S01]  /*dea0*/  HMMA.16816.F32.BF16 R16, R40.reuse, R50, R16 ;  /* 0x000000322810723c */ /* 0x040fe20000041810 */
[----:B------:R-:W1:Y:S07]  /*deb0*/  LDSM.16.MT88.4 R48, [R164+0x9000] ;  /* 0x00900000a430783b */ /* 0x000e6e0000004200 */
        /* <DEDUP_REMOVED lines=8> */
[C---:B--2---:R-:W-:Y:S03]  /*df40*/  HMMA.16816.F32.BF16 R28, R40.reuse, R44, R28 ;  /* 0x0000002c281c723c */ /* 0x044fe6000004181c */
[----:B------:R-:W2:Y:S05]  /*df50*/  MUFU.EX2 R61, R61 ;  /* 0x0000003d003d7308 */ /* 0x000eaa0000000800 */
[----:B------:R-:W-:Y:S01]  /*df60*/  HMMA.16816.F32.BF16 R32, R40, R46, R32 ;  /* 0x0000002e2820723c */ /* 0x000fe20000041820 */
[----:B------:R-:W4:Y:S04]  /*df70*/  LDSM.16.MT88.4 R44, [R102+0x9000] ;  /* 0x00900000662c783b */ /* 0x000f280000004200 */
[----:B------:R-:W-:Y:S01]  /*df80*/  MUFU.EX2 R62, R62 ;  /* 0x0000003e003e7308 */ /* 0x000fe20000000800 */
[----:B---3--:R-:W-:Y:S02]  /*df90*/  F2FP.BF16.F32.PACK_AB R40, R127, R128 ;  /* 0x000000807f28723e */ /* 0x008fe400000010ff */
[----:B-----5:R-:W-:Y:S02]  /*dfa0*/  F2FP.BF16.F32.PACK_AB R42, R130, R125 ;  /* 0x0000007d822a723e */ /* 0x020fe400000010ff */
[----:B------:R-:W-:Y:S02]  /*dfb0*/  F2FP.BF16.F32.PACK_AB R41, R132, R121 ;  /* 0x000000798429723e */ /* 0x000fe400000010ff */
[----:B--2---:R-:W-:Y:S03]  /*dfc0*/  F2FP.BF16.F32.PACK_AB R43, R61, R60 ;  /* 0x0000003c3d2b723e */ /* 0x004fe600000010ff */
[----:B------:R-:W2:Y:S04]  /*dfd0*/  MUFU.EX2 R63, R63 ;  /* 0x0000003f003f7308 */ /* 0x000ea80000000800 */
[C---:B-1----:R-:W-:Y:S06]  /*dfe0*/  HMMA.16816.F32.BF16 R4, R40.reuse, R48, R4 ;  /* 0x000000302804723c */ /* 0x042fec0000041804 */
[----:B------:R-:W-:Y:S02]  /*dff0*/  MUFU.EX2 R48, R105 ;  /* 0x0000006900307308 */ /* 0x000fe40000000800 */
[C---:B------:R-:W-:Y:S08]  /*e000*/  HMMA.16816.F32.BF16 R8, R40.reuse, R50, R8 ;  /* 0x000000322808723c */ /* 0x040ff00000041808 */
[----:B------:R-:W1:Y:S01]  /*e010*/  MUFU.EX2 R49, R108 ;  /* 0x0000006c00317308 */ /* 0x000e620000000800 */
        /* <DEDUP_REMOVED lines=9> */
[----:B------:R-:W5:Y:S01]  /*e0b0*/  MUFU.EX2 R51, R51 ;  /* 0x0000003300337308 */ /* 0x000f620000000800 */
[----:B------:R-:W-:Y:S01]  /*e0c0*/  FADD.FTZ R69, R68, R69 ;  /* 0x0000004544457221 */ /* 0x000fe20000010000 */
[----:B--2---:R-:W-:Y:S03]  /*e0d0*/  F2FP.BF16.F32.PACK_AB R68, R63, R62 ;  /* 0x0000003e3f44723e */ /* 0x004fe600000010ff */
[----:B------:R-:W-:Y:S01]  /*e0e0*/  FADD.FTZ R70, R70, R69 ;  /* 0x0000004546467221 */ /* 0x000fe20000010000 */
[C---:B------:R-:W-:Y:S04]  /*e0f0*/  HMMA.16816.F32.BF16 R20, R40.reuse, R56, R20 ;  /* 0x000000382814723c */ /* 0x040fe80000041814 */
[----:B------:R-:W2:Y:S01]  /*e100*/  MUFU.EX2 R64, R64 ;  /* 0x0000004000407308 */ /* 0x000ea20000000800 */
[----:B------:R-:W-:Y:S01]  /*e110*/  FADD.FTZ R71, R71, R70 ;  /* 0x0000004647477221 */ /* 0x000fe20000010000 */
[----:B-1----:R-:W-:Y:S03]  /*e120*/  F2FP.BF16.F32.PACK_AB R70, R49, R48 ;  /* 0x000000303146723e */ /* 0x002fe600000010ff */
[----:B------:R-:W-:Y:S01]  /*e130*/  FADD.FTZ R78, R78, R71 ;  /* 0x000000474e4e7221 */ /* 0x000fe20000010000 */
[C---:B------:R-:W-:Y:S03]  /*e140*/  HMMA.16816.F32.BF16 R24, R40.reuse, R58, R24 ;  /* 0x0000003a2818723c */ /* 0x040fe60000041818 */
[----:B------:R-:W-:Y:S01]  /*e150*/  FADD.FTZ R78, R79, R78 ;  /* 0x0000004e4f4e7221 */ /* 0x000fe20000010000 */
[----:B-----5:R-:W-:Y:S03]  /*e160*/  F2FP.BF16.F32.PACK_AB R69, R51, R50 ;  /* 0x000000323345723e */ /* 0x020fe600000010ff */
[----:B------:R-:W-:Y:S01]  /*e170*/  FADD.FTZ R83, R83, R78 ;  /* 0x0000004e53537221 */ /* 0x000fe20000010000 */
[C---:B----4-:R-:W-:Y:S01]  /*e180*/  HMMA.16816.F32.BF16 R28, R40.reuse, R44, R28 ;  /* 0x0000002c281c723c */ /* 0x050fe2000004181c */
[----:B------:R-:W1:Y:S02]  /*e190*/  LDSM.16.MT88.4 R76, [R103+0x9800] ;  /* 0x00980000674c783b */ /* 0x000e640000004200 */
[----:B--2---:R-:W-:Y:S01]  /*e1a0*/  F2FP.BF16.F32.PACK_AB R71, R64, R39 ;  /* 0x000000274047723e */ /* 0x004fe200000010ff */
[----:B------:R-:W-:Y:S04]  /*e1b0*/  FADD.FTZ R83, R80, R83 ;  /* 0x0000005350537221 */ /* 0x000fe80000010000 */
[----:B------:R-:W-:Y:S03]  /*e1c0*/  HMMA.16816.F32.BF16 R32, R40, R46, R32 ;  /* 0x0000002e2820723c */ /* 0x000fe60000041820 */
[----:B------:R-:W-:Y:S04]  /*e1d0*/  FADD.FTZ R114, R114, R83 ;  /* 0x0000005372727221 */ /* 0x000fe80000010000 */
[----:B------:R-:W-:Y:S01]  /*e1e0*/  FADD.FTZ R101, R101, R114 ;  /* 0x0000007265657221 */ /* 0x000fe20000010000 */
[C---:B---3--:R-:W-:Y:S01]  /*e1f0*/  HMMA.16816.F32.BF16 R96, R68.reuse, R92, R4 ;  /* 0x0000005c4460723c */ /* 0x048fe20000041804 */
[----:B------:R-:W2:Y:S04]  /*e200*/  LDSM.16.MT88.4 R4, [R102+0x9800] ;  /* 0x009800006604783b */ /* 0x000ea80000004200 */
[----:B------:R-:W-:Y:S01]  /*e210*/  FADD.FTZ R90, R90, R101 ;  /* 0x000000655a5a7221 */ /* 0x000fe20000010000 */
[----:B------:R-:W-:Y:S02]  /*e220*/  IMAD.MOV.U32 R101, RZ, RZ, R0 ;  /* 0x000000ffff657224 */ /* 0x000fe400078e0000 */
        /* <DEDUP_REMOVED lines=31> */
.L_x_12890:
        /* <DEDUP_REMOVED lines=10> */
.L_x_12910:
        /* <DEDUP_REMOVED lines=108> */
[----:B------:R-:W1:Y:S01]  /*eb80*/  @P1 MUFU.LG2 R16, R8 ;  /* 0x0000000800101308 */ /* 0x000e620000000c00 */
[----:B------:R-:W2:Y:S01]  /*eb90*/  S2R R9, SR_TID.X ;  /* 0x0000000000097919 */ /* 0x000ea20000002100 */
[-C--:B---3--:R-:W-:Y:S02]  /*eba0*/  @!P0 IMAD R12, R15, R180.reuse, RZ ;  /* 0x000000b40f0c8224 */ /* 0x088fe400078e02ff */
[----:B------:R-:W-:Y:S01]  /*ebb0*/  @!P0 IMAD.WIDE.U32 R20, R14, R180, RZ ;  /* 0x000000b40e148225 */ /* 0x000fe200078e00ff */
[----:B------:R-:W-:-:S03]  /*ebc0*/  SHF.L.U32 R11, R4, 0x3, RZ ;  /* 0x00000003040b7819 */ /* 0x000fc600000006ff */
[-C--:B------:R-:W-:Y:S02]  /*ebd0*/  @P0 IMAD R15, R33, R183.reuse, RZ ;  /* 0x000000b7210f0224 */ /* 0x080fe400078e02ff */
[----:B------:R-:W-:Y:S01]  /*ebe0*/  @P0 IMAD.WIDE.U32 R18, R32, R183, RZ ;  /* 0x000000b720120225 */ /* 0x000fe200078e00ff */
[----:B------:R-:W-:-:S03]  /*ebf0*/  @!P0 IADD3 R12, PT, PT, R21, R12, RZ ;  /* 0x0000000c150c8210 */ /* 0x000fc60007ffe0ff */
[----:B-1----:R-:W-:Y:S01]  /*ec00*/  @P1 FMUL.FTZ R16, R16, 0.69314718246459960938 ;  /* 0x3f31721810101820 */ /* 0x002fe20000410000 */
[----:B------:R-:W-:Y:S01]  /*ec10*/  MOV R5, 0x7f800000 ;  /* 0x7f80000000057802 */ /* 0x000fe20000000f00 */
[----:B------:R-:W-:Y:S01]  /*ec20*/  @!P0 IMAD.MOV.U32 R14, RZ, RZ, R20 ;  /* 0x000000ffff0e8224 */ /* 0x000fe200078e0014 */
[----:B------:R-:W-:Y:S01]  /*ec30*/  @P0 IADD3 R12, PT, PT, R19, R15, RZ ;  /* 0x0000000f130c0210 */ /* 0x000fe20007ffe0ff */
[----:B-----5:R-:W-:Y:S01]  /*ec40*/  @P1 FFMA.FTZ R5, R7, R36, R16 ;  /* 0x0000002407051223 */ /* 0x020fe20000010010 */
[-C--:B------:R-:W-:Y:S01]  /*ec50*/  IMAD R15, R35, R179.reuse, RZ ;  /* 0x000000b3230f7224 */ /* 0x080fe200078e02ff */
[----:B------:R-:W-:Y:S01]  /*ec60*/  @P0 MOV R14, R18 ;  /* 0x00000012000e0202 */ /* 0x000fe20000000f00 */
[----:B------:R-:W-:Y:S01]  /*ec70*/  IMAD.WIDE.U32 R34, R34, R179, RZ ;  /* 0x000000b322227225 */ /* 0x000fe200078e00ff */
[----:B------:R-:W-:-:S03]  /*ec80*/  LOP3.LUT R16, R11, 0x38, RZ, 0xc0, !PT ;  /* 0x000000380b107812 */ /* 0x000fc600078ec0ff */
        /* <DEDUP_REMOVED lines=8> */
.L_x_12899:
        /* <DEDUP_REMOVED lines=47> */
.L_x_12901:
[----:B------:R-:W-:Y:S05]  /*f000*/  BSYNC.RECONVERGENT B0 ;  /* 0x0000000000007941 */ /* 0x000fea0003800200 */
.L_x_12900:
        /* <DEDUP_REMOVED lines=14> */
.L_x_12903:
[----:B------:R-:W-:Y:S05]  /*f0f0*/  BSYNC.RECONVERGENT B0 ;  /* 0x0000000000007941 */ /* 0x000fea0003800200 */
.L_x_12902:
        /* <DEDUP_REMOVED lines=13> */
.L_x_12905:
[----:B------:R-:W-:Y:S05]  /*f1d0*/  BSYNC.RECONVERGENT B0 ;  /* 0x0000000000007941 */ /* 0x000fea0003800200 */
.L_x_12904:
[----:B------:R-:W-:-:S04]  /*f1e0*/  MOV R179, 0x0 ;  /* 0x0000000000b37802 */ /* 0x000fc80000000f00 */
[----:B-1234-:R-:W-:Y:S05]  /*f1f0*/  @P0 RET.REL.NODEC R178 `(_ZN5flash24flash_fwd_splitkv_kernelI23Flash_fwd_kernel_traitsILi64ELi64ELi128ELi4ELb0ELb0EN7cutlass10bfloat16_tE19Flash_kernel_traitsILi64ELi64ELi128ELi4ES3_EELb0ELb1ELb0ELb0ELb1ELb0ELb0ELb0EEEvNS_16Flash_fwd_paramsE) ;  /* 0xffffff0cb2800950 */ /* 0x01efea0003c3ffff */
        /* <DEDUP_REMOVED lines=12> */
[----:B-1----:R-:W-:Y:S05]  /*f2c0*/  RET.REL.NODEC R178 `(_ZN5flash24flash_fwd_splitkv_kernelI23Flash_fwd_kernel_traitsILi64ELi64ELi128ELi4ELb0ELb0EN7cutlass10bfloat16_tE19Flash_kernel_traitsILi64ELi64ELi128ELi4ES3_EELb0ELb1ELb0ELb0ELb1ELb0ELb0ELb0EEEvNS_16Flash_fwd_paramsE) ;  /* 0xffffff0cb24c7950 */ /* 0x002fea0003c3ffff */
.L_x_12898:
[----:B------:R-:W-:Y:S01]  /*f2d0*/  MOV R5, 0x2 ;  /* 0x0000000200057802 */ /* 0x000fe20000000f00 */
[----:B------:R-:W-:Y:S01]  /*f2e0*/  IMAD.MOV.U32 R4, RZ, RZ, 0x1f ;  /* 0x0000001fff047424 */ /* 0x000fe200078e00ff */
[----:B------:R-:W-:-:S07]  /*f2f0*/  MOV R6, 0xffffffff ;  /* 0xffffffff00067802 */ /* 0x000fce0000000f00 */
[----:B-1---5:R-:W-:Y:S05]  /*f300*/  WARPSYNC.COLLECTIVE R6, `(.L_x_12906) ;  /* 0x0000000006087348 */ /* 0x022fea0003c00000 */
[----:B------:R2:W3:Y:S02]  /*f310*/  SHFL.BFLY P0, R11, R196, R5, R4 ;  /* 0x0c000005c40b7389 */ /* 0x0004e40000000004 */
[----:B-123-5:R-:W-:Y:S05]  /*f320*/  ENDCOLLECTIVE ;  /* 0x000000000000791b */ /* 0x02efea0003800000 */
.L_x_12906:
[----:B------:R-:W-:Y:S02]  /*f330*/  IMAD.MOV.U32 R9, RZ, RZ, R11 ;  /* 0x000000ffff097224 */ /* 0x000fe400078e000b */
[----:B------:R-:W-:Y:S02]  /*f340*/  IMAD.MOV.U32 R5, RZ, RZ, 0x1 ;  /* 0x00000001ff057424 */ /* 0x000fe400078e00ff */
[----:B------:R-:W-:-:S05]  /*f350*/  FADD.FTZ R9, R9, R196 ;  /* 0x000000c409097221 */ /* 0x000fca0000010000 */
[----:B------:R-:W-:-:S07]  /*f360*/  MOV R196, R9 ;  /* 0x0000000900c47202 */ /* 0x000fce0000000f00 */
[----:B------:R-:W-:Y:S05]  /*f370*/  WARPSYNC.COLLECTIVE R6, `(.L_x_12907) ;  /* 0x0000000006087348 */ /* 0x000fea0003c00000 */
[----:B------:R1:W2:Y:S02]  /*f380*/  SHFL.BFLY P0, R11, R196, R5, R4 ;  /* 0x0c000005c40b7389 */ /* 0x0002a40000000004 */
[----:B-12---:R-:W-:Y:S05]  /*f390*/  ENDCOLLECTIVE ;  /* 0x000000000000791b */ /* 0x006fea0003800000 */
.L_x_12907:
[----:B------:R-:W-:Y:S01]  /*f3a0*/  MOV R196, R195 ;  /* 0x000000c300c47202 */ /* 0x000fe20000000f00 */
[----:B------:R-:W-:Y:S01]  /*f3b0*/  IMAD.MOV.U32 R5, RZ, RZ, 0x2 ;  /* 0x00000002ff057424 */ /* 0x000fe200078e00ff */
[----:B------:R-:W-:-:S07]  /*f3c0*/  MOV R8, R11 ;  /* 0x0000000b00087202 */ /* 0x000fce0000000f00 */
[----:B------:R-:W-:Y:S05]  /*f3d0*/  WARPSYNC.COLLECTIVE R6, `(.L_x_12908) ;  /* 0x0000000006087348 */ /* 0x000fea0003c00000 */
[----:B------:R1:W2:Y:S02]  /*f3e0*/  SHFL.BFLY P0, R11, R196, R5, R4 ;  /* 0x0c000005c40b7389 */ /* 0x0002a40000000004 */
[----:B-12---:R-:W-:Y:S05]  /*f3f0*/  ENDCOLLECTIVE ;  /* 0x000000000000791b */ /* 0x006fea0003800000 */
.L_x_12908:
[----:B------:R-:W-:Y:S01]  /*f400*/  FADD.FTZ R8, R9, R8 ;  /* 0x0000000809087221 */ /* 0x000fe20000010000 */
[----:B------:R-:W-:Y:S01]  /*f410*/  FADD.FTZ R10, R11, R195 ;  /* 0x000000c30b0a7221 */ /* 0x000fe20000010000 */
[----:B------:R-:W-:-:S04]  /*f420*/  MOV R5, 0x1 ;  /* 0x0000000100057802 */ /* 0x000fc80000000f00 */
[----:B------:R-:W-:-:S07]  /*f430*/  MOV R196, R10 ;  /* 0x0000000a00c47202 */ /* 0x000fce0000000f00 */
[----:B------:R-:W-:Y:S05]  /*f440*/  WARPSYNC.COLLECTIVE R6, `(.L_x_12909) ;  /* 0x0000000006087348 */ /* 0x000fea0003c00000 */
[----:B------:R1:W2:Y:S02]  /*f450*/  SHFL.BFLY P0, R11, R196, R5, R4 ;  /* 0x0c000005c40b7389 */ /* 0x0002a40000000004 */
[----:B-12---:R-:W-:Y:S05]  /*f460*/  ENDCOLLECTIVE ;  /* 0x000000000000791b */ /* 0x006fea0003800000 */
.L_x_12909:
[----:B------:R-:W-:Y:S05]  /*f470*/  BRA `(.L_x_12910) ;  /* 0xfffffff000107947 */ /* 0x000fea000383ffff */
.L_x_12911:
        /* <DEDUP_REMOVED lines=16> */
.L_x_14822:


//--------------------- .text._ZN5flash24flash_fwd_splitkv_kernelI23Flash_fwd_kernel_traitsILi64ELi64ELi128ELi4ELb0ELb0EN7cutlass10bfloat16_tE19Flash_kernel_traitsILi64ELi64ELi128ELi4ES3_EELb0ELb1ELb0ELb0ELb1ELb1ELb0ELb0EEEvNS_16Flash_fwd_paramsE --------------------------
	.section	.text._ZN5flash24flash_fwd_splitkv_kernelI23Flash_fwd_kernel_traitsILi64ELi64ELi128ELi4ELb0ELb0EN7cutlass10bfloat16_tE19Flash_kernel_traitsILi64ELi64ELi128ELi4ES3_EELb0ELb1ELb0ELb0ELb1ELb1ELb0ELb0EEEvNS_16Flash_fwd_paramsE,"ax",@progbits
	.align	128
        .global         _ZN5flash24flash_fwd_splitkv_kernelI23Flash_fwd_kernel_traitsILi64ELi64ELi128ELi4ELb0ELb0EN7cutlass10bfloat16_tE19Flash_kernel_traitsILi64ELi64ELi128ELi4ES3_EELb0ELb1ELb0ELb0ELb1ELb1ELb0ELb0EEEvNS_16Flash_fwd_paramsE
        .type           _ZN5flash24flash_fwd_splitkv_kernelI23Flash_fwd_kernel_traitsILi64ELi64ELi128ELi4ELb0ELb0EN7cutlass10bfloat16_tE19Flash_kernel_traitsILi64ELi64ELi128ELi4ES3_EELb0ELb1ELb0ELb0ELb1ELb1ELb0ELb0EEEvNS_16Flash_fwd_paramsE,@function
        .size           _ZN5flash24flash_fwd_splitkv_kernelI23Flash_fwd_kernel_traitsILi64ELi64ELi128ELi4ELb0ELb0EN7cutlass10bfloat16_tE19Flash_kernel_traitsILi64ELi64ELi128ELi4ES3_EELb0ELb1ELb0ELb0ELb1ELb1ELb0ELb0EEEvNS_16Flash_fwd_paramsE,(.L_x_14823 - _ZN5flash24flash_fwd_splitkv_kernelI23Flash_fwd_kernel_traitsILi64ELi64ELi128ELi4ELb0ELb0EN7cutlass10bfloat16_tE19Flash_kernel_traitsILi64ELi64ELi128ELi4ES3_EELb0ELb1ELb0ELb0ELb1ELb1ELb0ELb0EEEvNS_16Flash_fwd_paramsE)
        .other          _ZN5flash24flash_fwd_splitkv_kernelI23Flash_fwd_kernel_traitsILi64ELi64ELi128ELi4ELb0ELb0EN7cutlass10bfloat16_tE19Flash_kernel_traitsILi64ELi64ELi128ELi4ES3_EELb0ELb1ELb0ELb0ELb1ELb1ELb0ELb0EEEvNS_16Flash_fwd_paramsE,@"STO_CUDA_ENTRY STV_DEFAULT"
_ZN5flash24flash_fwd_splitkv_kernelI23Flash_fwd_kernel_traitsILi64ELi64ELi128ELi4ELb0ELb0EN7cutlass10bfloat16_tE19Flash_kernel_traitsILi64ELi64ELi128ELi4ES3_EELb0ELb1ELb0ELb0ELb1ELb1ELb0ELb0EEEvNS_16Flash_fwd_paramsE:
.text._ZN5flash24flash_fwd_splitkv_kernelI23Flash_fwd_kernel_traitsILi64ELi64ELi128ELi4ELb0ELb0EN7cutlass10bfloat16_tE19Flash_kernel_traitsILi64ELi64ELi128ELi4ES3_EELb0ELb1ELb0ELb0ELb1ELb1ELb0ELb0EEEvNS_16Flash_fwd_paramsE:
[----:B------:R-:W-:Y:S01]  /*0000*/  LDC R1, c[0x0][0x37c] ;  /* 0x0000df00ff017b82 */ /* 0x000fe20000000800 */
[----:B------:R-:W1:Y:S07]  /*0010*/  S2R R37, SR_CTAID.X ;  /* 0x0000000000257919 */ /* 0x000e6e0000002500 */
[----:B------:R-:W2:Y:S01]  /*0020*/  LDC.64 R2, c[0x0][0x348] ;  /* 0x0000d200ff027b82 */ /* 0x000ea20000000a00 */
[----:B------:R-:W-:Y:S01]  /*0030*/  BSSY.RECONVERGENT B3, `(.L_x_12912) ;  /* 0x0000005000037945 */ /* 0x000fe20003800200 */
[----:B------:R-:W-:Y:S01]  /*0040*/  MOV R174, 0x80 ;  /* 0x0000008000ae7802 */ /* 0x000fe20000000f00 */
[----:B------:R-:W3:Y:S01]  /*0050*/  S2R R176, SR_CTAID.Y ;  /* 0x0000000000b07919 */ /* 0x000ee20000002600 */
[----:B------:R-:W4:Y:S05]  /*0060*/  S2R R175, SR_CTAID.Z ;  /* 0x0000000000af7919 */ /* 0x000f2a0000002700 */
[----:B-1234-:R-:W-:Y:S05]  /*0070*/  CALL.REL.NOINC `($_ZN5flash24flash_fwd_splitkv_kernelI23Flash_fwd_kernel_traitsILi64ELi64ELi128ELi4ELb0ELb0EN7cutlass10bfloat16_tE19Flash_kernel_traitsILi64ELi64ELi128ELi4ES3_EELb0ELb1ELb0ELb0ELb1ELb1ELb0ELb0EEEvNS_16Flash_fwd_paramsE$_ZN5flash30compute_attn_1rowblock_splitkvI23Flash_fwd_kernel_traitsILi64ELi64ELi128ELi4ELb0ELb0EN7cutlass10bfloat16_tE19Flash_kernel_traitsILi64ELi64ELi128ELi4ES3_EELb0ELb1ELb0ELb0ELb1ELb1ELb0ELb0ENS_16Flash_fwd_paramsEEEvRKT8_iiiii) ;  /* 0x0000000000087944 */ /* 0x01efea0003c00000 */
[----:B------:R-:W-:Y:S05]  /*0080*/  BSYNC.RECONVERGENT B3 ;  /* 0x0000000000037941 */ /* 0x000fea0003800200 */
.L_x_12912:
[----:B------:R-:W-:Y:S05]  /*0090*/  EXIT ;  /* 0x000000000000794d */ /* 0x000fea0003800000 */
        .type           $_ZN5flash24flash_fwd_splitkv_kernelI23Flash_fwd_kernel_traitsILi64ELi64ELi128ELi4ELb0ELb0EN7cutlass10bfloat16_tE19Flash_kernel_traitsILi64ELi64ELi128ELi4ES3_EELb0ELb1ELb0ELb0ELb1ELb1ELb0ELb0EEEvNS_16Flash_fwd_paramsE$_ZN5flash30compute_attn_1rowblock_splitkvI23Flash_fwd_kernel_traitsILi64ELi64ELi128ELi4ELb0ELb0EN7cutlass10bfloat16_tE19Flash_kernel_traitsILi64ELi64ELi128ELi4ES3_EELb0ELb1ELb0ELb0ELb1ELb1ELb0ELb0ENS_16Flash_fwd_paramsEEEvRKT8_iiiii,@function
        .size           $_ZN5flash24flash_fwd_splitkv_kernelI23Flash_fwd_kernel_traitsILi64ELi64ELi128ELi4ELb0ELb0EN7cutlass10bfloat16_tE19Flash_kernel_traitsILi64ELi64ELi128ELi4ES3_EELb0ELb1ELb0ELb0ELb1ELb1ELb0ELb0EEEvNS_16Flash_fwd_paramsE$_ZN5flash30compute_attn_1rowblock_splitkvI23Flash_fwd_kernel_traitsILi64ELi64ELi128ELi4ELb0ELb0EN7cutlass10bfloat16_tE19Flash_kernel_traitsILi64ELi64ELi128ELi4ES3_EELb0ELb1ELb0ELb0ELb1ELb1ELb0ELb0ENS_16Flash_fwd_paramsEEEvRKT8_iiiii,(.L_x_14823 - $_ZN5flash24flash_fwd_splitkv_kernelI23Flash_fwd_kernel_traitsILi64ELi64ELi128ELi4ELb0ELb0EN7cutlass10bfloat16_tE19Flash_kernel_traitsILi64ELi64ELi128ELi4ES3_EELb0ELb1ELb0ELb0ELb1ELb1ELb0ELb0EEEvNS_16Flash_fwd_paramsE$_ZN5flash30compute_attn_1rowblock_splitkvI23Flash_fwd_kernel_traitsILi64ELi64ELi128ELi4ELb0ELb0EN7cutlass10bfloat16_tE19Flash_kernel_traitsILi64ELi64ELi128ELi4ES3_EELb0ELb1ELb0ELb0ELb1ELb1ELb0ELb0ENS_16Flash_fwd_paramsEEEvRKT8_iiiii)
$_ZN5flash24flash_fwd_splitkv_kernelI23Flash_fwd_kernel_traitsILi64ELi64ELi128ELi4ELb0ELb0EN7cutlass10bfloat16_tE19Flash_kernel_traitsILi64ELi64ELi128ELi4ES3_EELb0ELb1ELb0ELb0ELb1ELb1ELb0ELb0EEEvNS_16Flash_fwd_paramsE$_ZN5flash30compute_attn_1rowblock_splitkvI23Flash_fwd_kernel_traitsILi64ELi64ELi128ELi4ELb0ELb0EN7cutlass10bfloat16_tE19Flash_kernel_traitsILi64ELi64ELi128ELi4ES3_EELb0ELb1ELb0ELb0ELb1ELb1ELb0ELb0ENS_16Flash_fwd_paramsEEEvRKT8_iiiii:
        /* <DEDUP_REMOVED lines=39> */
.L_x_12914:
[----:B------:R-:W-:Y:S05]  /*0310*/  BSYNC.RECONVERGENT B0 ;  /* 0x0000000000007941 */ /* 0x000fea0003800200 */
.L_x_12913:
[----:B------:R-:W-:Y:S04]  /*0320*/  BSSY.RECONVERGENT B0, `(.L_x_12915) ;  /* 0x0000007000007945 */ /* 0x000fe80003800200 */
[----:B------:R-:W-:Y:S05]  /*0330*/  @!P3 BRA `(.L_x_12916) ;  /* 0x000000000014b947 */ /* 0x000fea0003800000 */
[----:B------:R-:W4:Y:S02]  /*0340*/  LD.E.U8 R5, desc[UR4][R2.64+0x1b2] ;  /* 0x0001b20402057980 */ /* 0x000f24000c101100 */
[----:B----4-:R-:W-:-:S13]  /*0350*/  ISETP.NE.AND P1, PT, R5, RZ, PT ;  /* 0x000000ff0500720c */ /* 0x010fda0003f25270 */
[----:B------:R-:W4:Y:S02]  /*0360*/  @P1 LD.E R14, desc[UR4][R16.64+0x4] ;  /* 0x00000404100e1980 */ /* 0x000f24000c101900 */
[----:B----45:R-:W-:-:S06]  /*0370*/  @P1 IADD3 R23, PT, PT, R14, -R13, RZ ;  /* 0x8000000d0e171210 */ /* 0x030fcc0007ffe0ff */
[----:B------:R4:W5:Y:S02]  /*0380*/  @!P1 LD.E R23, desc[UR4][R16.64] ;  /* 0x0000000410179980 */ /* 0x000964000c101900 */
.L_x_12916:
[----:B------:R-:W-:Y:S05]  /*0390*/  BSYNC.RECONVERGENT B0 ;  /* 0x0000000000007941 */ /* 0x000fea0003800200 */
.L_x_12915:
        /* <DEDUP_REMOVED lines=8> */
.L_x_12918:
[----:B------:R-:W5:Y:S01]  /*0420*/  LD.E.64 R6, desc[UR4][R2.64+0x108] ;  /* 0x0001080402067980 */ /* 0x000f62000c101b00 */
[----:B------:R-:W-:Y:S01]  /*0430*/  BSSY.RECONVERGENT B0, `(.L_x_12920) ;  /* 0x0000006000007945 */ /* 0x000fe20003800200 */
[----:B------:R-:W-:Y:S01]  /*0440*/  IMAD.MOV.U32 R5, RZ, RZ, RZ ;  /* 0x000000ffff057224 */ /* 0x000fe200078e00ff */
[----:B-----5:R-:W-:-:S04]  /*0450*/  ISETP.NE.U32.AND P0, PT, R6, RZ, PT ;  /* 0x000000ff0600720c */ /* 0x020fc80003f05070 */
[----:B------:R-:W-:-:S13]  /*0460*/  ISETP.NE.AND.EX P0, PT, R7, RZ, PT, P0 ;  /* 0x000000ff0700720c */ /* 0x000fda0003f05300 */
[----:B------:R-:W-:Y:S05]  /*0470*/  @!P0 BRA `(.L_x_12921) ;  /* 0x0000000000048947 */ /* 0x000fea0003800000 */
[----:B------:R1:W5:Y:S02]  /*0480*/  LD.E R5, desc[UR4][R2.64+0xbc] ;  /* 0x0000bc0402057980 */ /* 0x000364000c101900 */
.L_x_12921:
[----:B------:R-:W-:Y:S05]  /*0490*/  BSYNC.RECONVERGENT B0 ;  /* 0x0000000000007941 */ /* 0x000fea0003800200 */
.L_x_12920:
[----:B-----5:R-:W-:Y:S02]  /*04a0*/  IADD3 R23, PT, PT, R5, R23, -R12 ;  /* 0x0000001705177210 */ /* 0x020fe40007ffe80c */
.L_x_12919:
[----:B------:R-:W-:Y:S05]  /*04b0*/  BSYNC.RECONVERGENT B1 ;  /* 0x0000000000017941 */ /* 0x000fea0003800200 */
.L_x_12917:
[----:B------:R-:W-:Y:S01]  /*04c0*/  IMAD.SHL.U32 R178, R37, 0x40, RZ ;  /* 0x0000004025b27824 */ /* 0x000fe200078e00ff */
[----:B------:R-:W-:Y:S01]  /*04d0*/  MOV R6, R174 ;  /* 0x000000ae00067202 */ /* 0x000fe20000000f00 */
[----:B------:R-:W-:-:S03]  /*04e0*/  IMAD.MOV.U32 R7, RZ, RZ, 0x0 ;  /* 0x00000000ff077424 */ /* 0x000fc600078e00ff */
[----:B------:R-:W-:-:S13]  /*04f0*/  ISETP.GT.AND P0, PT, R49, R178, PT ;  /* 0x000000b23100720c */ /* 0x000fda0003f04270 */
[----:B-1234-:R-:W-:Y:S05]  /*0500*/  @!P0 RET.REL.NODEC R6 `(_ZN5flash24flash_fwd_splitkv_kernelI23Flash_fwd_kernel_traitsILi64ELi64ELi128ELi4ELb0ELb0EN7cutlass10bfloat16_tE19Flash_kernel_traitsILi64ELi64ELi128ELi4ES3_EELb0ELb1ELb0ELb0ELb1ELb1ELb0ELb0EEEvNS_16Flash_fwd_paramsE) ;  /* 0xfffffff806bc8950 */ /* 0x01efea0003c3ffff */
        /* <DEDUP_REMOVED lines=48> */
[----:B-1----:R-:W-:Y:S01]  /*0810*/  IMAD R2, R11, R178, RZ ;  /* 0x000000b20b027224 */ /* 0x002fe200078e02ff */
        /* <DEDUP_REMOVED lines=45> */
.L_x_12924:
[----:B------:R-:W-:Y:S05]  /*0af0*/  BSYNC.RECONVERGENT B0 ;  /* 0x0000000000007941 */ /* 0x000fea0003800200 */
.L_x_12923:
        /* <DEDUP_REMOVED lines=13> */
.L_x_12926:
[----:B------:R-:W-:Y:S05]  /*0bd0*/  BSYNC.RECONVERGENT B0 ;  /* 0x0000000000007941 */ /* 0x000fea0003800200 */
.L_x_12925:
        /* <DEDUP_REMOVED lines=12> */
.L_x_12928:
[----:B------:R-:W-:Y:S05]  /*0ca0*/  BSYNC.RECONVERGENT B0 ;  /* 0x0000000000007941 */ /* 0x000fea0003800200 */
.L_x_12927:
[----:B------:R-:W-:Y:S01]  /*0cb0*/  MOV R175, 0x0 ;  /* 0x0000000000af7802 */ /* 0x000fe20000000f00 */
[----:B------:R-:W-:Y:S04]  /*0cc0*/  @!P6 ST.E desc[UR4][R12.64], R3 ;  /* 0x000000030c00e985 */ /* 0x000fe8000c101904 */
[----:B------:R-:W-:Y:S04]  /*0cd0*/  @!P5 ST.E desc[UR4][R12.64+0x40], R2 ;  /* 0x000040020c00d985 */ /* 0x000fe8000c101904 */
[----:B------:R1:W-:Y:S02]  /*0ce0*/  @!P4 ST.E desc[UR4][R12.64+0x80], R0 ;  /* 0x000080000c00c985 */ /* 0x0003e4000c101904 */
[----:B-1234-:R-:W-:Y:S05]  /*0cf0*/  @P0 RET.REL.NODEC R174 `(_ZN5flash24flash_fwd_splitkv_kernelI23Flash_fwd_kernel_traitsILi64ELi64ELi128ELi4ELb0ELb0EN7cutlass10bfloat16_tE19Flash_kernel_traitsILi64ELi64ELi128ELi4ES3_EELb0ELb1ELb0ELb0ELb1ELb1ELb0ELb0EEEvNS_16Flash_fwd_paramsE) ;  /* 0xfffffff0aec00950 */ /* 0x01efea0003c3ffff */
[----:B------:R-:W-:Y:S02]  /*0d00*/  MOV R3, 0x7f800000 ;  /* 0x7f80000000037802 */ /* 0x000fe40000000f00 */
[----:B------:R-:W-:-:S03]  /*0d10*/  MOV R175, 0x0 ;  /* 0x0000000000af7802 */ /* 0x000fc60000000f00 */
[----:B------:R1:W-:Y:S02]  /*0d20*/  ST.E desc[UR4][R12.64+0xc0], R3 ;  /* 0x0000c0030c007985 */ /* 0x0003e4000c101904 */
[----:B-1----:R-:W-:Y:S05]  /*0d30*/  RET.REL.NODEC R174 `(_ZN5flash24flash_fwd_splitkv_kernelI23Flash_fwd_kernel_traitsILi64ELi64ELi128ELi4ELb0ELb0EN7cutlass10bfloat16_tE19Flash_kernel_traitsILi64ELi64ELi128ELi4ES3_EELb0ELb1ELb0ELb0ELb1ELb1ELb0ELb0EEEvNS_16Flash_fwd_paramsE) ;  /* 0xfffffff0aeb07950 */ /* 0x002fea0003c3ffff */
.L_x_12922:
        /* <DEDUP_REMOVED lines=47> */
[----:B------:R-:W-:Y:S02]  /*1030*/  LEA R182, P1, R12, R130, 0x2 ;  /* 0x000000820cb67211 */ /* 0x000fe400078210ff */
        /* <DEDUP_REMOVED lines=43> */
[----:B------:R-:W-:-:S04]  /*12f0*/  IMAD R5, R19, R11, RZ ;  /* 0x0000000b13057224 */ /* 0x000fc800078e02ff */
[----:B------:R-:W-:Y:S02]  /*1300*/  IMAD R6, R18, R6, R5 ;  /* 0x0000000612067224 */ /* 0x000fe400078e0205 */
        /* <DEDUP_REMOVED lines=8> */
.L_x_12930:
        /* <DEDUP_REMOVED lines=30> */
[----:B------:R-:W-:Y:S02]  /*1570*/  @!P1 IMAD.IADD R5, R5, 0x1, -R0 ;  /* 0x0000000105059824 */ /* 0x000fe400078e0a00 */
[----:B------:R-:W-:Y:S01]  /*1580*/  @!P3 IMAD.IADD R25, R25, 0x1, R4 ;  /* 0x000000011919b824 */ /* 0x000fe200078e0204 */
[----:B------:R-:W-:Y:S02]  /*1590*/  @P3 IADD3 R4, PT, PT, R12, R13, RZ ;  /* 0x0000000d0c043210 */ /* 0x000fe40007ffe0ff */
[----:B------:R-:W-:Y:S01]  /*15a0*/  ISETP.GE.U32.AND P4, PT, R5, R0, PT ;  /* 0x000000000500720c */ /* 0x000fe20003f86070 */
[C---:B------:R-:W-:Y:S01]  /*15b0*/  @!P3 IMAD R7, R20.reuse, R6, R7 ;  /* 0x000000061407b224 */ /* 0x040fe200078e0207 */
[----:B------:R-:W-:Y:S01]  /*15c0*/  LOP3.LUT R5, R175, R14, RZ, 0x3c, !PT ;  /* 0x0000000eaf057212 */ /* 0x000fe200078e3cff */
[----:B------:R-:W-:Y:S01]  /*15d0*/  @!P3 IMAD.WIDE.U32 R24, R20, R11, R24 ;  /* 0x0000000b1418b225 */ /* 0x000fe200078e0018 */
[----:B------:R-:W-:Y:S02]  /*15e0*/  @!P1 IADD3 R9, PT, PT, R9, 0x1, RZ ;  /* 0x0000000109099810 */ /* 0x000fe40007ffe0ff */
[----:B------:R-:W-:Y:S01]  /*15f0*/  ISETP.GE.AND P2, PT, R5, RZ, PT ;  /* 0x000000ff0500720c */ /* 0x000fe20003f46270 */
[----:B------:R-:W-:-:S02]  /*1600*/  @P3 IMAD R0, R167, R4, RZ ;  /* 0x00000004a7003224 */ /* 0x000fc400078e02ff */
[----:B------:R-:W-:Y:S01]  /*1610*/  @P3 IMAD.WIDE.U32 R20, R166, R4, RZ ;  /* 0x00000004a6143225 */ /* 0x000fe200078e00ff */
[----:B------:R-:W-:Y:S02]  /*1620*/  ISETP.NE.AND P1, PT, R14, RZ, PT ;  /* 0x000000ff0e00720c */ /* 0x000fe40003f25270 */
[----:B------:R-:W-:Y:S01]  /*1630*/  @!P3 IADD3 R7, PT, PT, R25, R7, RZ ;  /* 0x000000071907b210 */ /* 0x000fe20007ffe0ff */
[----:B------:R-:W-:Y:S01]  /*1640*/  @P3 IMAD.IADD R7, R21, 0x1, R0 ;  /* 0x0000000115073824 */ /* 0x000fe200078e0200 */
[----:B------:R-:W-:Y:S02]  /*1650*/  @!P3 MOV R10, R24 ;  /* 0x00000018000ab202 */ /* 0x000fe40000000f00 */
[----:B------:R-:W-:Y:S01]  /*1660*/  @P3 MOV R10, R20 ;  /* 0x00000014000a3202 */ /* 0x000fe20000000f00 */
[----:B------:R-:W-:Y:S01]  /*1670*/  @!P3 IMAD R0, R39, R12, RZ ;  /* 0x0000000c2700b224 */ /* 0x000fe200078e02ff */
[----:B------:R-:W-:Y:S02]  /*1680*/  @!P3 SHF.R.S32.HI R5, RZ, 0x1f, R12 ;  /* 0x0000001fff05b819 */ /* 0x000fe4000001140c */
[----:B------:R-:W-:Y:S01]  /*1690*/  LEA R4, R100, 0xffffff80, 0x7 ;  /* 0xffffff8064047811 */ /* 0x000fe200078e38ff */
[----:B------:R-:W-:Y:S01]  /*16a0*/  IMAD.MOV.U32 R20, RZ, RZ, R10 ;  /* 0x000000ffff147224 */ /* 0x000fe200078e000a */
[----:B------:R-:W-:-:S02]  /*16b0*/  MOV R21, R7 ;  /* 0x0000000700157202 */ /* 0x000fc40000000f00 */
[----:B------:R-:W-:Y:S01]  /*16c0*/  @P4 IADD3 R9, PT, PT, R9, 0x1, RZ ;  /* 0x0000000109094810 */ /* 0x000fe20007ffe0ff */
[----:B------:R-:W-:Y:S02]  /*16d0*/  @!P3 IMAD R0, R5, R38, R0 ;  /* 0x000000260500b224 */ /* 0x000fe400078e0200 */
[----:B------:R-:W-:Y:S01]  /*16e0*/  @!P3 IMAD.WIDE.U32 R24, R38, R12, RZ ;  /* 0x0000000c2618b225 */ /* 0x000fe200078e00ff */
[----:B------:R-:W-:Y:S02]  /*16f0*/  @!P2 IADD3 R9, PT, PT, -R9, RZ, RZ ;  /* 0x000000ff0909a210 */ /* 0x000fe40007ffe1ff */
[----:B------:R-:W-:Y:S01]  /*1700*/  @!P1 LOP3.LUT R9, RZ, R14, RZ, 0x33, !PT ;  /* 0x0000000eff099212 */ /* 0x000fe200078e33ff */
[-C--:B------:R-:W-:Y:S02]  /*1710*/  IMAD R6, R167, R4.reuse, RZ ;  /* 0x00000004a7067224 */ /* 0x080fe400078e02ff */
[----:B------:R-:W-:Y:S01]  /*1720*/  IMAD.WIDE.U32 R20, R166, R4, R20 ;  /* 0x00000004a6147225 */ /* 0x000fe200078e0014 */
[----:B------:R-:W-:-:S02]  /*1730*/  @!P3 SHF.R.S32.HI R5, RZ, 0x1f, R11 ;  /* 0x0000001fff05b819 */ /* 0x000fc4000001140b */
[----:B------:R-:W-:Y:S01]  /*1740*/  @P3 IADD3 R12, PT, PT, R12, R13, RZ ;  /* 0x0000000d0c0c3210 */ /* 0x000fe20007ffe0ff */
[----:B------:R-:W-:Y:S02]  /*1750*/  @!P3 IMAD.IADD R25, R25, 0x1, R0 ;  /* 0x000000011919b824 */ /* 0x000fe400078e0200 */
[----:B------:R-:W-:Y:S01]  /*1760*/  IMAD.IADD R21, R21, 0x1, R6 ;  /* 0x0000000115157824 */ /* 0x000fe200078e0206 */
[----:B------:R-:W-:Y:S01]  /*1770*/  SHF.R.S32.HI R6, RZ, 0x1f, R9 ;  /* 0x0000001fff067819 */ /* 0x000fe20000011409 */
[----:B------:R-:W-:Y:S02]  /*1780*/  @!P3 IMAD R0, R17, R11, RZ ;  /* 0x0000000b1100b224 */ /* 0x000fe400078e02ff */
[----:B------:R-:W-:Y:S02]  /*1790*/  IMAD R7, R19, R9, RZ ;  /* 0x0000000913077224 */ /* 0x000fe400078e02ff */
[C---:B------:R-:W-:Y:S02]  /*17a0*/  @!P3 IMAD R0, R16.reuse, R5, R0 ;  /* 0x000000051000b224 */ /* 0x040fe400078e0200 */
[----:B------:R-:W-:-:S04]  /*17b0*/  @!P3 IMAD.WIDE.U32 R16, R16, R11, R24 ;  /* 0x0000000b1010b225 */ /* 0x000fc800078e0018 */
[----:B------:R-:W-:Y:S02]  /*17c0*/  @P3 IMAD R5, R39, R12, RZ ;  /* 0x0000000c27053224 */ /* 0x000fe400078e02ff */
[----:B------:R-:W-:-:S04]  /*17d0*/  IMAD.WIDE.U32 R10, R18, R9, R20 ;  /* 0x00000009120a7225 */ /* 0x000fc800078e0014 */
[----:B------:R-:W-:Y:S02]  /*17e0*/  IMAD R6, R18, R6, R7 ;  /* 0x0000000612067224 */ /* 0x000fe400078e0207 */
[----:B------:R-:W-:Y:S01]  /*17f0*/  @P3 IMAD.WIDE.U32 R12, R38, R12, RZ ;  /* 0x0000000c260c3225 */ /* 0x000fe200078e00ff */
[----:B------:R-:W-:Y:S02]  /*1800*/  @!P3 IADD3 R22, PT, PT, R17, R0, RZ ;  /* 0x000000001116b210 */ /* 0x000fe40007ffe0ff */
[----:B------:R-:W-:Y:S01]  /*1810*/  IADD3 R6, PT, PT, R11, R6, RZ ;  /* 0x000000060b067210 */ /* 0x000fe20007ffe0ff */
[----:B------:R-:W-:Y:S01]  /*1820*/  @P3 IMAD.IADD R22, R13, 0x1, R5 ;  /* 0x000000010d163824 */ /* 0x000fe200078e0205 */
[----:B------:R-:W-:Y:S02]  /*1830*/  @P3 MOV R16, R12 ;  /* 0x0000000c00103202 */ /* 0x000fe40000000f00 */
[----:B------:R-:W-:Y:S02]  /*1840*/  MOV R9, RZ ;  /* 0x000000ff00097202 */ /* 0x000fe40000000f00 */
.L_x_12931:
[----:B------:R-:W-:Y:S05]  /*1850*/  BSYNC.RECONVERGENT B0 ;  /* 0x0000000000007941 */ /* 0x000fea0003800200 */
.L_x_12929:
[----:B------:R-:W-:Y:S01]  /*1860*/  ISETP.NE.AND P2, PT, R179, -0x1, PT ;  /* 0xffffffffb300780c */ /* 0x000fe20003f45270 */
[----:B------:R-:W2:Y:S04]  /*1870*/  LD.E.64 R30, desc[UR4][R2.64+0x30] ;  /* 0x00003004021e7980 */ /* 0x000ea8000c101b00 */
[----:B------:R-:W3:Y:S04]  /*1880*/  LD.E.64 R26, desc[UR4][R2.64+0x8] ;  /* 0x00000804021a7980 */ /* 0x000ee8000c101b00 */
[----:B------:R-:W4:Y:S04]  /*1890*/  LD.E.64 R20, desc[UR4][R2.64+0x48] ;  /* 0x0000480402147980 */ /* 0x000f28000c101b00 */
[----:B------:R-:W3:Y:S04]  /*18a0*/  @!P2 LD.E.64 R32, desc[UR4][R2.64+0x18] ;  /* 0x000018040220a980 */ /* 0x000ee8000c101b00 */
[----:B------:R-:W4:Y:S04]  /*18b0*/  LD.E.64 R24, desc[UR4][R2.64] ;  /* 0x0000000402187980 */ /* 0x000f28000c101b00 */
[----:B------:R-:W5:Y:S01]  /*18c0*/  LD.E.64 R12, desc[UR4][R2.64+0x10] ;  /* 0x00001004020c7980 */ /* 0x000f62000c101b00 */
[----:B------:R-:W-:-:S04]  /*18d0*/  IABS R7, R14 ;  /* 0x0000000e00077213 */ /* 0x000fc80000000000 */
[----:B------:R-:W1:Y:S08]  /*18e0*/  I2F.RP R15, R7 ;  /* 0x00000007000f7306 */ /* 0x000e700000209400 */
[----:B-1----:R-:W1:Y:S02]  /*18f0*/  MUFU.RCP R11, R15 ;  /* 0x0000000f000b7308 */ /* 0x002e640000001000 */
[----:B-1----:R-:W-:-:S06]  /*1900*/  IADD3 R11, PT, PT, R11, 0xffffffe, RZ ;  /* 0x0ffffffe0b0b7810 */ /* 0x002fcc0007ffe0ff */
        /* <DEDUP_REMOVED lines=11> */
[----:B-----5:R-:W-:-:S12]  /*19c0*/  IMAD R15, R9, R38, RZ ;  /* 0x00000026090f7224 */ /* 0x020fd800078e02ff */
[----:B------:R-:W-:-:S04]  /*19d0*/  @!P3 IADD3 R0, PT, PT, R0, -R7, RZ ;  /* 0x800000070000b210 */ /* 0x000fc80007ffe0ff */
[----:B------:R-:W-:Y:S02]  /*19e0*/  ISETP.GE.U32.AND P1, PT, R0, R7, PT ;  /* 0x000000070000720c */ /* 0x000fe40003f26070 */
[----:B------:R-:W-:-:S04]  /*19f0*/  LOP3.LUT R0, R175, R14, RZ, 0x3c, !PT ;  /* 0x0000000eaf007212 */ /* 0x000fc800078e3cff */
[----:B------:R-:W-:Y:S02]  /*1a00*/  ISETP.GE.AND P4, PT, R0, RZ, PT ;  /* 0x000000ff0000720c */ /* 0x000fe40003f86270 */
[----:B------:R-:W-:Y:S01]  /*1a10*/  SHF.L.U32 R0, R8, 0x3, RZ ;  /* 0x0000000308007819 */ /* 0x000fe200000006ff */
[----:B------:R-:W-:Y:S02]  /*1a20*/  @!P3 VIADD R18, R18, 0x1 ;  /* 0x000000011212b836 */ /* 0x000fe40000000000 */
[----:B------:R-:W-:Y:S01]  /*1a30*/  IMAD R15, R4, R39, R15 ;  /* 0x00000027040f7224 */ /* 0x000fe200078e020f */
[----:B------:R-:W-:Y:S01]  /*1a40*/  LOP3.LUT R7, R0, 0x38, RZ, 0xc0, !PT ;  /* 0x0000003800077812 */ /* 0x000fe200078ec0ff */
[----:B------:R-:W-:Y:S01]  /*1a50*/  IMAD.WIDE.U32 R34, R4, R38, RZ ;  /* 0x0000002604227225 */ /* 0x000fe200078e00ff */
[----:B------:R-:W-:-:S03]  /*1a60*/  ISETP.NE.AND P5, PT, R14, RZ, PT ;  /* 0x000000ff0e00720c */ /* 0x000fc60003fa5270 */
[----:B------:R-:W-:Y:S01]  /*1a70*/  @P1 VIADD R18, R18, 0x1 ;  /* 0x0000000112121836 */ /* 0x000fe20000000000 */
[----:B------:R-:W-:Y:S02]  /*1a80*/  IADD3 R15, PT, PT, R35, R15, RZ ;  /* 0x0000000f230f7210 */ /* 0x000fe40007ffe0ff */
[----:B------:R-:W-:-:S04]  /*1a90*/  IADD3 R16, P3, P1, R34, R16, R7 ;  /* 0x0000001022107210 */ /* 0x000fc8000797e007 */
[----:B------:R-:W-:Y:S02]  /*1aa0*/  IADD3.X R15, PT, PT, R15, R22, RZ, P3, P1 ;  /* 0x000000160f0f7210 */ /* 0x000fe40001fe24ff */
[----:B------:R-:W-:Y:S02]  /*1ab0*/  IADD3 R42, P1, PT, R7, R10, RZ ;  /* 0x0000000a072a7210 */ /* 0x000fe40007f3e0ff */
[----:B------:R-:W-:Y:S02]  /*1ac0*/  SHF.R.U32.HI R4, RZ, 0x3, R8 ;  /* 0x00000003ff047819 */ /* 0x000fe40000011608 */
[----:B------:R-:W-:Y:S01]  /*1ad0*/  MOV R5, RZ ;  /* 0x000000ff00057202 */ /* 0x000fe20000000f00 */
[----:B------:R-:W1:Y:S01]  /*1ae0*/  S2R R9, SR_CgaCtaId ;  /* 0x0000000000097919 */ /* 0x000e620000008800 */
[----:B------:R-:W-:Y:S01]  /*1af0*/  @!P4 IMAD.MOV R18, RZ, RZ, -R18 ;  /* 0x000000ffff12c224 */ /* 0x000fe200078e0a12 */
[----:B------:R-:W-:Y:S01]  /*1b00*/  @!P5 LOP3.LUT R18, RZ, R14, RZ, 0x33, !PT ;  /* 0x0000000eff12d212 */ /* 0x000fe200078e33ff */
[----:B------:R-:W-:-:S02]  /*1b10*/  IMAD.X R43, RZ, RZ, R6, P1 ;  /* 0x000000ffff2b7224 */ /* 0x000fc400008e0606 */
[----:B------:R-:W-:Y:S01]  /*1b20*/  IMAD.WIDE.U32 R36, R37, 0x40, R4 ;  /* 0x0000004025247825 */ /* 0x000fe200078e0004 */
[----:B------:R-:W-:-:S03]  /*1b30*/  SHF.R.S32.HI R11, RZ, 0x1f, R18 ;  /* 0x0000001fff0b7819 */ /* 0x000fc60000011412 */
[----:B------:R-:W-:Y:S02]  /*1b40*/  IMAD R171, R167, R4, RZ ;  /* 0x00000004a7ab7224 */ /* 0x000fe400078e02ff */
[----:B------:R-:W-:Y:S01]  /*1b50*/  IMAD R6, R29, R18, RZ ;  /* 0x000000121d067224 */ /* 0x000fe200078e02ff */
[----:B------:R-:W-:-:S03]  /*1b60*/  IADD3 R168, PT, PT, -R178, R49, RZ ;  /* 0x00000031b2a87210 */ /* 0x000fc60007ffe1ff */
[----:B------:R-:W-:Y:S01]  /*1b70*/  IMAD R6, R11, R28, R6 ;  /* 0x0000001c0b067224 */ /* 0x000fe200078e0206 */
[----:B------:R-:W-:Y:S01]  /*1b80*/  IADD3 R11, PT, PT, R4, 0x10, RZ ;  /* 0x00000010040b7810 */ /* 0x000fe20007ffe0ff */
[----:B------:R-:W-:-:S03]  /*1b90*/  IMAD.WIDE.U32 R18, R28, R18, RZ ;  /* 0x000000121c127225 */ /* 0x000fc600078e00ff */
[-C--:B------:R-:W-:Y:S02]  /*1ba0*/  ISETP.GE.AND P5, PT, R11, R168.reuse, PT ;  /* 0x000000a80b00720c */ /* 0x080fe40003fa6270 */
[----:B------:R-:W-:Y:S02]  /*1bb0*/  ISETP.GE.AND P6, PT, R4, R168, PT ;  /* 0x000000a80400720c */ /* 0x000fe40003fc6270 */
[----:B------:R-:W-:Y:S02]  /*1bc0*/  IADD3 R16, P4, PT, R16, R18, RZ ;  /* 0x0000001210107210 */ /* 0x000fe40007f9e0ff */
[----:B------:R-:W-:-:S04]  /*1bd0*/  IADD3 R6, PT, PT, R19, R6, RZ ;  /* 0x0000000613067210 */ /* 0x000fc80007ffe0ff */
[----:B------:R-:W-:Y:S01]  /*1be0*/  IADD3.X R17, PT, PT, R15, R6, RZ, P4, !PT ;  /* 0x000000060f117210 */ /* 0x000fe200027fe4ff */
[----:B------:R-:W-:Y:S02]  /*1bf0*/  VIADD R48, R100, 0xffffffff ;  /* 0xffffffff64307836 */ /* 0x000fe40000000000 */
[----:B--2---:R-:W-:-:S04]  /*1c00*/  @P2 IMAD.WIDE.U32 R34, R30, R179, RZ ;  /* 0x000000b31e222225 */ /* 0x004fc800078e00ff */
[----:B------:R-:W-:Y:S02]  /*1c10*/  @P2 IMAD R10, R31, R179, RZ ;  /* 0x000000b31f0a2224 */ /* 0x000fe400078e02ff */
[----:B---3--:R-:W-:-:S04]  /*1c20*/  @!P2 IMAD.WIDE.U32 R40, R32, R176, RZ ;  /* 0x000000b02028a225 */ /* 0x008fc800078e00ff */
[----:B------:R-:W-:Y:S01]  /*1c30*/  @!P2 IMAD R5, R33, R176, RZ ;  /* 0x000000b02105a224 */ /* 0x000fe200078e02ff */
[----:B------:R-:W-:Y:S01]  /*1c40*/  @!P2 MOV R14, R40 ;  /* 0x00000028000ea202 */ /* 0x000fe20000000f00 */
[----:B------:R-:W-:Y:S01]  /*1c50*/  IMAD.WIDE.U32 R32, R4, R166, R42 ;  /* 0x000000a604207225 */ /* 0x000fe200078e002a */
[----:B------:R-:W-:-:S03]  /*1c60*/  @P2 MOV R14, R34 ;  /* 0x00000022000e2202 */ /* 0x000fc60000000f00 */
[----:B------:R-:W-:Y:S01]  /*1c70*/  IMAD.IADD R171, R33, 0x1, R171 ;  /* 0x0000000121ab7824 */ /* 0x000fe200078e02ab */
[C---:B------:R-:W-:Y:S01]  /*1c80*/  LEA R170, P3, R32.reuse, R26, 0x1 ;  /* 0x0000001a20aa7211 */ /* 0x040fe200078608ff */
[----:B------:R-:W-:Y:S01]  /*1c90*/  @!P2 IMAD.IADD R5, R41, 0x1, R5 ;  /* 0x000000012905a824 */ /* 0x000fe200078e0205 */
[----:B------:R-:W-:Y:S01]  /*1ca0*/  IADD3 R26, P1, PT, R7, R14, RZ ;  /* 0x0000000e071a7210 */ /* 0x000fe20007f3e0ff */
[----:B------:R-:W-:Y:S01]  /*1cb0*/  @P2 IMAD.IADD R5, R35, 0x1, R10 ;  /* 0x0000000123052824 */ /* 0x000fe200078e020a */
[----:B------:R-:W-:Y:S02]  /*1cc0*/  LEA.HI.X R171, R32, R27, R171, 0x1, P3 ;  /* 0x0000001b20ab7211 */ /* 0x000fe400018f0cab */
[C---:B------:R-:W-:Y:S01]  /*1cd0*/  IADD3 R7, PT, PT, R4.reuse, 0x20, RZ ;  /* 0x0000002004077810 */ /* 0x040fe20007ffe0ff */
[----:B------:R-:W-:Y:S02]  /*1ce0*/  IMAD.X R27, RZ, RZ, R5, P1 ;  /* 0x000000ffff1b7224 */ /* 0x000fe400008e0605 */
[----:B------:R-:W-:Y:S01]  /*1cf0*/  VIADD R5, R4, 0x30 ;  /* 0x0000003004057836 */ /* 0x000fe20000000000 */
[----:B------:R-:W-:-:S04]  /*1d00*/  ISETP.GE.AND P3, PT, R7, R168, PT ;  /* 0x000000a80700720c */ /* 0x000fc80003f66270 */
[----:B------:R-:W-:Y:S01]  /*1d10*/  ISETP.GE.AND P1, PT, R5, R168, PT ;  /* 0x000000a80500720c */ /* 0x000fe20003f26270 */
[-C--:B----4-:R-:W-:Y:S01]  /*1d20*/  IMAD R34, R21, R175.reuse, RZ ;  /* 0x000000af15227224 */ /* 0x090fe200078e02ff */
[----:B------:R-:W-:Y:S01]  /*1d30*/  MOV R10, 0x400 ;  /* 0x00000400000a7802 */ /* 0x000fe20000000f00 */
[----:B------:R-:W-:Y:S01]  /*1d40*/  IMAD.WIDE.U32 R20, R20, R175, R26 ;  /* 0x000000af14147225 */ /* 0x000fe200078e001a */
[C---:B------:R-:W-:Y:S02]  /*1d50*/  @!P5 IADD3 R15, P2, PT, R36.reuse, 0x10, RZ ;  /* 0x00000010240fd810 */ /* 0x040fe40007f5e0ff */
[----:B-1----:R-:W-:Y:S01]  /*1d60*/  LEA R9, R9, R10, 0x18 ;  /* 0x0000000a09097211 */ /* 0x002fe200078ec0ff */
[----:B------:R-:W-:Y:S01]  /*1d70*/  IMAD.IADD R35, R21, 0x1, R34 ;  /* 0x0000000115237824 */ /* 0x000fe200078e0222 */
[----:B------:R-:W-:Y:S02]  /*1d80*/  @!P5 IADD3.X R10, PT, PT, RZ, R37, RZ, P2, !PT ;  /* 0x00000025ff0ad210 */ /* 0x000fe400017fe4ff */
[----:B------:R-:W-:Y:S01]  /*1d90*/  @!P3 IADD3 R19, P4, PT, R36, 0x20, RZ ;  /* 0x000000202413b810 */ /* 0x000fe20007f9e0ff */
[----:B------:R-:W-:Y:S01]  /*1da0*/  @!P6 IMAD.MOV.U32 R34, RZ, RZ, R20 ;  /* 0x000000ffff22e224 */ /* 0x000fe200078e0014 */
[----:B------:R-:W-:-:S02]  /*1db0*/  @!P5 MOV R32, R20 ;  /* 0x000000140020d202 */ /* 0x000fc40000000f00 */
[-C--:B------:R-:W-:Y:S02]  /*1dc0*/  @!P3 MOV R28, R20.reuse ;  /* 0x00000014001cb202 */ /* 0x080fe40000000f00 */
[----:B------:R-:W-:Y:S01]  /*1dd0*/  @!P1 MOV R26, R20 ;  /* 0x00000014001a9202 */ /* 0x000fe20000000f00 */
[----:B------:R-:W-:Y:S01]  /*1de0*/  @!P3 IMAD.X R6, RZ, RZ, R37, P4 ;  /* 0x000000ffff06b224 */ /* 0x000fe200020e0625 */
[----:B------:R-:W-:Y:S02]  /*1df0*/  @!P1 IADD3 R20, P2, PT, R36, 0x30, RZ ;  /* 0x0000003024149810 */ /* 0x000fe40007f5e0ff */
[----:B------:R-:W-:Y:S01]  /*1e00*/  LOP3.LUT R21, R0, 0x1c0, RZ, 0xc0, !PT ;  /* 0x000001c000157812 */ /* 0x000fe200078ec0ff */
[--C-:B------:R-:W-:Y:S02]  /*1e10*/  @!P5 IMAD.MOV.U32 R33, RZ, RZ, R35.reuse ;  /* 0x000000ffff21d224 */ /* 0x100fe400078e0023 */
[-C--:B------:R-:W-:Y:S02]  /*1e20*/  @!P6 IMAD R14, R37, R30.reuse, RZ ;  /* 0x0000001e250ee224 */ /* 0x080fe400078e02ff */
[----:B------:R-:W-:Y:S01]  /*1e30*/  @!P5 IMAD R10, R10, R30, RZ ;  /* 0x0000001e0a0ad224 */ /* 0x000fe200078e02ff */
[----:B------:R-:W-:Y:S01]  /*1e40*/  @!P1 IADD3.X R18, PT, PT, RZ, R37, RZ, P2, !PT ;  /* 0x00000025ff129210 */ /* 0x000fe200017fe4ff */
[--C-:B------:R-:W-:Y:S01]  /*1e50*/  @!P3 IMAD.MOV.U32 R29, RZ, RZ, R35.reuse ;  /* 0x000000ffff1db224 */ /* 0x100fe200078e0023 */
[----:B------:R-:W-:Y:S01]  /*1e60*/  LOP3.LUT R21, R21, 0x38, R8, 0xf8, !PT ;  /* 0x0000003815157812 */ /* 0x000fe200078ef808 */
[----:B------:R-:W-:-:S02]  /*1e70*/  @!P1 IMAD.MOV.U32 R27, RZ, RZ, R35 ;  /* 0x000000ffff1b9224 */ /* 0x000fc400078e0023 */
[-C--:B------:R-:W-:Y:S02]  /*1e80*/  @!P3 IMAD R6, R6, R30.reuse, RZ ;  /* 0x0000001e0606b224 */ /* 0x080fe400078e02ff */
[C---:B------:R-:W-:Y:S02]  /*1e90*/  @!P6 IMAD R14, R36.reuse, R31, R14 ;  /* 0x0000001f240ee224 */ /* 0x040fe400078e020e */
[----:B------:R-:W-:Y:S01]  /*1ea0*/  @!P6 IMAD.WIDE.U32 R34, R36, R30, R34 ;  /* 0x0000001e2422e225 */ /* 0x000fe200078e0022 */
[----:B------:R-:W-:-:S03]  /*1eb0*/  LOP3.LUT R21, R21, 0x38, R0, 0x78, !PT ;  /* 0x0000003815157812 */ /* 0x000fc600078e7800 */
[-C--:B------:R-:W-:Y:S02]  /*1ec0*/  @!P5 IMAD R10, R31, R15.reuse, R10 ;  /* 0x0000000f1f0ad224 */ /* 0x080fe400078e020a */
[----:B------:R-:W-:Y:S01]  /*1ed0*/  @!P5 IMAD.WIDE.U32 R32, R30, R15, R32 ;  /* 0x0000000f1e20d225 */ /* 0x000fe200078e0020 */
[----:B------:R-:W-:-:S03]  /*1ee0*/  @!P6 LEA R40, P4, R34, R24, 0x1 ;  /* 0x000000182228e211 */ /* 0x000fc600078808ff */
[-C--:B------:R-:W-:Y:S02]  /*1ef0*/  @!P3 IMAD R6, R31, R19.reuse, R6 ;  /* 0x000000131f06b224 */ /* 0x080fe400078e0206 */
[----:B------:R-:W-:Y:S01]  /*1f00*/  @!P3 IMAD.WIDE.U32 R36, R30, R19, R28 ;  /* 0x000000131e24b225 */ /* 0x000fe200078e001c */
[----:B------:R-:W-:-:S03]  /*1f10*/  @!P5 IADD3 R29, PT, PT, R33, R10, RZ ;  /* 0x0000000a211dd210 */ /* 0x000fc60007ffe0ff */
[----:B------:R-:W-:Y:S02]  /*1f20*/  @!P1 IMAD R15, R18, R30, RZ ;  /* 0x0000001e120f9224 */ /* 0x000fe400078e02ff */
[----:B------:R-:W-:Y:S01]  /*1f30*/  @!P6 IMAD.IADD R19, R35, 0x1, R14 ;  /* 0x000000012313e824 */ /* 0x000fe200078e020e */
[----:B------:R-:W-:Y:S01]  /*1f40*/  LOP3.LUT R10, R21, 0x1e00, R0, 0xf8, !PT ;  /* 0x00001e00150a7812 */ /* 0x000fe200078ef800 */
[----:B------:R-:W-:Y:S01]  /*1f50*/  @!P1 IMAD R15, R31, R20, R15 ;  /* 0x000000141f0f9224 */ /* 0x000fe200078e020f */
[----:B------:R-:W-:Y:S01]  /*1f60*/  @!P5 LEA R18, P2, R32, R24, 0x1 ;  /* 0x000000182012d211 */ /* 0x000fe200078408ff */
[----:B------:R-:W-:Y:S01]  /*1f70*/  @!P1 IMAD.WIDE.U32 R26, R30, R20, R26 ;  /* 0x000000141e1a9225 */ /* 0x000fe200078e001a */
[----:B------:R-:W-:-:S03]  /*1f80*/  @!P6 LEA.HI.X R41, R34, R25, R19, 0x1, P4 ;  /* 0x000000192229e211 */ /* 0x000fc600020f0c13 */
[----:B------:R-:W-:Y:S01]  /*1f90*/  IMAD.SHL.U32 R20, R48, 0x80, RZ ;  /* 0x0000008030147824 */ /* 0x000fe200078e00ff */
[----:B------:R-:W-:Y:S01]  /*1fa0*/  @!P3 LEA R30, P4, R36, R24, 0x1 ;  /* 0x00000018241eb211 */ /* 0x000fe200078808ff */
[----:B------:R-:W-:Y:S01]  /*1fb0*/  @!P3 IMAD.IADD R21, R37, 0x1, R6 ;  /* 0x000000012515b824 */ /* 0x000fe200078e0206 */
[----:B------:R-:W-:Y:S01]  /*1fc0*/  LEA R177, R10, R9, 0x1 ;  /* 0x000000090ab17211 */ /* 0x000fe200078e08ff */
[----:B------:R-:W-:Y:S01]  /*1fd0*/  IMAD.IADD R10, R23, 0x1, -R20 ;  /* 0x00000001170a7824 */ /* 0x000fe200078e0a14 */
[-C--:B------:R-:W-:Y:S02]  /*1fe0*/  @!P5 LEA.HI.X R19, R32, R25.reuse, R29, 0x1, P2 ;  /* 0x000000192013d211 */ /* 0x080fe400010f0c1d */
[----:B------:R-:W-:Y:S01]  /*1ff0*/  @!P3 LEA.HI.X R31, R36, R25, R21, 0x1, P4 ;  /* 0x00000019241fb211 */ /* 0x000fe200020f0c15 */
[----:B------:R-:W-:Y:S01]  /*2000*/  @!PT LDS RZ, [RZ] ;  /* 0x00000000fffff984 */ /* 0x000fe20000000800 */
[----:B------:R-:W-:Y:S01]  /*2010*/  @!PT LDS RZ, [RZ] ;  /* 0x00000000fffff984 */ /* 0x000fe20000000800 */
[----:B------:R-:W-:Y:S01]  /*2020*/  @!PT LDS RZ, [RZ] ;  /* 0x00000000fffff984 */ /* 0x000fe20000000800 */
[----:B------:R-:W-:Y:S01]  /*2030*/  @!P6 LDGSTS.E.BYPASS.LTC128B.128 [R177], desc[UR4][R40.64] ;  /* 0x0000000028b1efae */ /* 0x000fe2000b981a04 */
[C---:B------:R-:W-:Y:S02]  /*2040*/  SHF.L.U64.HI R6, R166.reuse, 0x4, R167 ;  /* 0x00000004a6067819 */ /* 0x040fe400000102a7 */
[----:B------:R-:W-:Y:S01]  /*2050*/  SHF.L.U32 R21, R166, 0x4, RZ ;  /* 0x00000004a6157819 */ /* 0x000fe200000006ff */
[----:B------:R1:W-:Y:S01]  /*2060*/  @!P5 LDGSTS.E.BYPASS.LTC128B.128 [R177+0x800], desc[UR4][R18.64] ;  /* 0x0080000012b1dfae */ /* 0x0003e2000b981a04 */
[----:B------:R-:W-:-:S02]  /*2070*/  @!P1 IADD3 R15, PT, PT, R27, R15, RZ ;  /* 0x0000000f1b0f9210 */ /* 0x000fc40007ffe0ff */
[C---:B------:R-:W-:Y:S01]  /*2080*/  @!P1 LEA R28, P2, R26.reuse, R24, 0x1 ;  /* 0x000000181a1c9211 */ /* 0x040fe200078408ff */
[----:B------:R2:W-:Y:S01]  /*2090*/  @!P3 LDGSTS.E.BYPASS.LTC128B.128 [R177+0x1000], desc[UR4][R30.64] ;  /* 0x010000001eb1bfae */ /* 0x0005e2000b981a04 */
[-C--:B------:R-:W-:Y:S02]  /*20a0*/  ISETP.GE.AND P5, PT, R7, R10.reuse, PT ;  /* 0x0000000a0700720c */ /* 0x080fe40003fa6270 */
[C---:B------:R-:W-:Y:S02]  /*20b0*/  SHF.L.U64.HI R6, R21.reuse, 0x1, R6 ;  /* 0x0000000115067819 */ /* 0x040fe40000010206 */
[----:B------:R-:W-:Y:S02]  /*20c0*/  SHF.L.U32 R21, R21, 0x1, RZ ;  /* 0x0000000115157819 */ /* 0x000fe400000006ff */
[----:B------:R-:W-:Y:S02]  /*20d0*/  @!P1 LEA.HI.X R29, R26, R25, R15, 0x1, P2 ;  /* 0x000000191a1d9211 */ /* 0x000fe400010f0c0f */
[----:B------:R-:W-:-:S02]  /*20e0*/  ISETP.GE.AND P2, PT, R4, R10, PT ;  /* 0x0000000a0400720c */ /* 0x000fc40003f46270 */
[----:B------:R-:W-:Y:S01]  /*20f0*/  IADD3 R36, P3, PT, R21, R170, RZ ;  /* 0x000000aa15247210 */ /* 0x000fe20007f7e0ff */
[----:B------:R3:W-:Y:S01]  /*2100*/  @!P1 LDGSTS.E.BYPASS.LTC128B.128 [R177+0x1800], desc[UR4][R28.64] ;  /* 0x018000001cb19fae */ /* 0x0007e2000b981a04 */
[-C--:B------:R-:W-:Y:S02]  /*2110*/  ISETP.GE.AND P4, PT, R11, R10.reuse, PT ;  /* 0x0000000a0b00720c */ /* 0x080fe40003f86270 */
[----:B------:R-:W-:Y:S01]  /*2120*/  ISETP.GE.AND P1, PT, R5, R10, PT ;  /* 0x0000000a0500720c */ /* 0x000fe20003f26270 */
[----:B------:R-:W-:Y:S01]  /*2130*/  IMAD.X R37, R6, 0x1, R171, P3 ;  /* 0x0000000106257824 */ /* 0x000fe200018e06ab */
[----:B------:R-:W-:Y:S02]  /*2140*/  @!P5 LEA R32, P3, R166, R36, 0x5 ;  /* 0x00000024a620d211 */ /* 0x000fe400078628ff */
[----:B------:R-:W-:Y:S02]  /*2150*/  IADD3 R27, PT, PT, R4, 0x40, RZ ;  /* 0x00000040041b7810 */ /* 0x000fe40007ffe0ff */
[----:B------:R-:W-:Y:S01]  /*2160*/  @!P5 LEA.HI.X R33, R166, R37, R167, 0x5, P3 ;  /* 0x00000025a621d211 */ /* 0x000fe200018f2ca7 */
[C---:B------:R-:W-:Y:S01]  /*2170*/  VIADD R25, R4.reuse, 0x60 ;  /* 0x0000006004197836 */ /* 0x040fe20000000000 */
[----:B------:R-:W-:Y:S01]  /*2180*/  @!P2 LDGSTS.E.BYPASS.LTC128B.128 [R177+0x2000], desc[UR4][R170.64] ;  /* 0x02000000aab1afae */ /* 0x000fe2000b981a04 */
[----:B------:R-:W-:-:S02]  /*2190*/  IADD3 R15, PT, PT, R4, 0x70, RZ ;  /* 0x00000070040f7810 */ /* 0x000fc40007ffe0ff */
[-C--:B------:R-:W-:Y:S01]  /*21a0*/  ISETP.GE.AND P6, PT, R27, R10.reuse, PT ;  /* 0x0000000a1b00720c */ /* 0x080fe20003fc6270 */
[----:B------:R-:W-:Y:S01]  /*21b0*/  @!P4 LDGSTS.E.BYPASS.LTC128B.128 [R177+0x2800], desc[UR4][R36.64] ;  /* 0x0280000024b1cfae */ /* 0x000fe2000b981a04 */
[----:B-1----:R-:W-:Y:S01]  /*21c0*/  VIADD R19, R4, 0x50 ;  /* 0x0000005004137836 */ /* 0x002fe20000000000 */
[----:B------:R-:W-:Y:S02]  /*21d0*/  ISETP.GE.AND P4, PT, R25, R10, PT ;  /* 0x0000000a1900720c */ /* 0x000fe40003f86270 */
[----:B------:R1:W-:Y:S01]  /*21e0*/  @!P5 LDGSTS.E.BYPASS.LTC128B.128 [R177+0x3000], desc[UR4][R32.64] ;  /* 0x0300000020b1dfae */ /* 0x0003e2000b981a04 */
[C---:B------:R-:W-:Y:S02]  /*21f0*/  @!P1 LEA R34, P5, R166.reuse, R36, 0x6 ;  /* 0x00000024a6229211 */ /* 0x040fe400078a30ff */
[----:B------:R-:W-:Y:S02]  /*2200*/  ISETP.GE.AND P3, PT, R15, R10, PT ;  /* 0x0000000a0f00720c */ /* 0x000fe40003f66270 */
[----:B------:R-:W-:-:S02]  /*2210*/  @!P1 LEA.HI.X R35, R166, R37, R167, 0x6, P5 ;  /* 0x00000025a6239211 */ /* 0x000fc400028f34a7 */
[----:B------:R-:W-:Y:S01]  /*2220*/  ISETP.GE.AND P5, PT, R19, R10, PT ;  /* 0x0000000a1300720c */ /* 0x000fe20003fa6270 */
[----:B------:R-:W-:Y:S02]  /*2230*/  @!P6 IMAD R22, R167, 0x60, RZ ;  /* 0x00000060a716e824 */ /* 0x000fe400078e02ff */
[----:B------:R4:W-:Y:S01]  /*2240*/  @!P1 LDGSTS.E.BYPASS.LTC128B.128 [R177+0x3800], desc[UR4][R34.64] ;  /* 0x0380000022b19fae */ /* 0x0009e2000b981a04 */
[----:B--2---:R-:W-:Y:S01]  /*2250*/  @!P4 MOV R30, R36 ;  /* 0x00000024001ec202 */ /* 0x004fe20000000f00 */
[----:B------:R-:W-:-:S04]  /*2260*/  @!P4 IMAD.MOV.U32 R31, RZ, RZ, R37 ;  /* 0x000000ffff1fc224 */ /* 0x000fc800078e0025 */
[-C--:B---3--:R-:W-:Y:S01]  /*2270*/  @!P3 MOV R28, R36.reuse ;  /* 0x00000024001cb202 */ /* 0x088fe20000000f00 */
[--C-:B------:R-:W-:Y:S02]  /*2280*/  @!P3 IMAD.MOV.U32 R29, RZ, RZ, R37.reuse ;  /* 0x000000ffff1db224 */ /* 0x100fe400078e0025 */
[----:B------:R-:W-:Y:S01]  /*2290*/  @!P4 IMAD R18, R167, 0xa0, RZ ;  /* 0x000000a0a712c824 */ /* 0x000fe200078e02ff */
[-C--:B-1----:R-:W-:Y:S01]  /*22a0*/  @!P6 MOV R32, R36.reuse ;  /* 0x000000240020e202 */ /* 0x082fe20000000f00 */
[----:B------:R-:W-:Y:S01]  /*22b0*/  @!P6 IMAD.MOV.U32 R33, RZ, RZ, R37 ;  /* 0x000000ffff21e224 */ /* 0x000fe200078e0025 */
[----:B------:R-:W-:-:S03]  /*22c0*/  @!P5 LEA R36, P1, R166, R36, 0x7 ;  /* 0x00000024a624d211 */ /* 0x000fc600078238ff */
[C---:B------:R-:W-:Y:S01]  /*22d0*/  @!P6 IMAD.WIDE.U32 R32, R166.reuse, 0x60, R32 ;  /* 0x00000060a620e825 */ /* 0x040fe200078e0020 */
[----:B------:R-:W-:-:S03]  /*22e0*/  @!P5 LEA.HI.X R37, R166, R37, R167, 0x7, P1 ;  /* 0x00000025a625d211 */ /* 0x000fc600008f3ca7 */
[----:B------:R-:W-:Y:S02]  /*22f0*/  @!P3 IMAD R14, R167, 0xc0, RZ ;  /* 0x000000c0a70eb824 */ /* 0x000fe400078e02ff */
[----:B------:R-:W-:Y:S01]  /*2300*/  @!P4 IMAD.WIDE.U32 R30, R166, 0xa0, R30 ;  /* 0x000000a0a61ec825 */ /* 0x000fe200078e001e */
[----:B------:R-:W-:-:S03]  /*2310*/  @!P6 IADD3 R33, PT, PT, R33, R22, RZ ;  /* 0x000000162121e210 */ /* 0x000fc60007ffe0ff */
[----:B------:R-:W-:Y:S02]  /*2320*/  @!P3 IMAD.WIDE.U32 R28, R166, 0xc0, R28 ;  /* 0x000000c0a61cb825 */ /* 0x000fe400078e001c */
[----:B------:R4:W-:Y:S02]  /*2330*/  @!P6 LDGSTS.E.BYPASS.LTC128B.128 [R177+0x4000], desc[UR4][R32.64] ;  /* 0x0400000020b1efae */ /* 0x0009e4000b981a04 */
[----:B------:R-:W-:Y:S01]  /*2340*/  @!P4 IMAD.IADD R31, R31, 0x1, R18 ;  /* 0x000000011f1fc824 */ /* 0x000fe200078e0212 */
[----:B------:R-:W-:Y:S01]  /*2350*/  @!P3 IADD3 R29, PT, PT, R29, R14, RZ ;  /* 0x0000000e1d1db210 */ /* 0x000fe20007ffe0ff */
[----:B------:R4:W-:Y:S04]  /*2360*/  @!P5 LDGSTS.E.BYPASS.LTC128B.128 [R177+0x4800], desc[UR4][R36.64] ;  /* 0x0480000024b1dfae */ /* 0x0009e8000b981a04 */
[----:B------:R4:W-:Y:S04]  /*2370*/  @!P4 LDGSTS.E.BYPASS.LTC128B.128 [R177+0x5000], desc[UR4][R30.64] ;  /* 0x050000001eb1cfae */ /* 0x0009e8000b981a04 */
[----:B------:R4:W-:Y:S04]  /*2380*/  @!P3 LDGSTS.E.BYPASS.LTC128B.128 [R177+0x5800], desc[UR4][R28.64] ;  /* 0x058000001cb1bfae */ /* 0x0009e8000b981a04 */
[----:B------:R-:W0:Y:S04]  /*2390*/  LDGDEPBAR ;  /* 0x00000000000079af */ /* 0x000e280000000000 */
[----:B------:R4:W5:Y:S04]  /*23a0*/  LD.E R22, desc[UR4][R2.64+0x188] ;  /* 0x0001880402167980 */ /* 0x000968000c101900 */
[----:B------:R4:W5:Y:S01]  /*23b0*/  LD.E R36, desc[UR4][R2.64+0x184] ;  /* 0x0001840402247980 */ /* 0x000962000c101900 */
[----:B------:R-:W-:-:S04]  /*23c0*/  DEPBAR.LE SB0, 0x0 ;  /* 0x000080000000791a */ /* 0x000fc80000000000 */
[----:B------:R-:W-:Y:S05]  /*23d0*/  WARPSYNC.ALL ;  /* 0x0000000000007948 */ /* 0x000fea0003800000 */
[----:B------:R-:W-:Y:S02]  /*23e0*/  IMAD R14, R39, R4, RZ ;  /* 0x00000004270e7224 */ /* 0x000fe400078e02ff */
[----:B------:R-:W-:Y:S01]  /*23f0*/  IMAD.WIDE.U32 R16, R4, R38, R16 ;  /* 0x0000002604107225 */ /* 0x000fe200078e0010 */
[----:B------:R-:W-:-:S03]  /*2400*/  ISETP.GE.AND P6, PT, R11, R10, PT ;  /* 0x0000000a0b00720c */ /* 0x000fc60003fc6270 */
[----:B------:R-:W-:Y:S01]  /*2410*/  IMAD.SHL.U32 R4, R38, 0x10, RZ ;  /* 0x0000001026047824 */ /* 0x000fe200078e00ff */
[----:B------:R-:W-:Y:S01]  /*2420*/  IADD3 R173, PT, PT, R17, R14, RZ ;  /* 0x0000000e11ad7210 */ /* 0x000fe20007ffe0ff */
[----:B------:R-:W-:Y:S01]  /*2430*/  BAR.SYNC.DEFER_BLOCKING 0x0 ;  /* 0x0000000000007b1d */ /* 0x000fe20000010000 */
[C---:B------:R-:W-:Y:S02]  /*2440*/  LEA R172, P3, R16.reuse, R12, 0x1 ;  /* 0x0000000c10ac7211 */ /* 0x040fe400078608ff */
[----:B------:R-:W-:Y:S02]  /*2450*/  ISETP.GE.AND P1, PT, R7, R10, PT ;  /* 0x0000000a0700720c */ /* 0x000fe40003f26270 */
[----:B------:R-:W-:Y:S02]  /*2460*/  LEA.HI.X R173, R16, R13, R173, 0x1, P3 ;  /* 0x0000000d10ad7211 */ /* 0x000fe400018f0cad */
[----:B------:R-:W-:Y:S02]  /*2470*/  SHF.L.U64.HI R7, R38, 0x4, R39 ;  /* 0x0000000426077819 */ /* 0x000fe40000010227 */
[----:B------:R-:W-:-:S04]  /*2480*/  LEA R12, P4, R4, R172, 0x1 ;  /* 0x000000ac040c7211 */ /* 0x000fc800078808ff */
[----:B------:R-:W-:Y:S02]  /*2490*/  LEA.HI.X R13, R4, R173, R7, 0x1, P4 ;  /* 0x000000ad040d7211 */ /* 0x000fe400020f0c07 */
[----:B------:R-:W-:Y:S02]  /*24a0*/  ISETP.GE.AND P5, PT, R27, R10, PT ;  /* 0x0000000a1b00720c */ /* 0x000fe40003fa6270 */
[----:B------:R-:W-:Y:S02]  /*24b0*/  @!P1 LEA R14, P4, R38, R12, 0x5 ;  /* 0x0000000c260e9211 */ /* 0x000fe400078828ff */
[-C--:B------:R-:W-:Y:S01]  /*24c0*/  ISETP.GE.AND P3, PT, R25, R10.reuse, PT ;  /* 0x0000000a1900720c */ /* 0x080fe20003f66270 */
[----:B------:R-:W-:Y:S01]  /*24d0*/  @!PT LDS RZ, [RZ] ;  /* 0x00000000fffff984 */ /* 0x000fe20000000800 */
[----:B------:R-:W-:Y:S01]  /*24e0*/  @!PT LDS RZ, [RZ] ;  /* 0x00000000fffff984 */ /* 0x000fe20000000800 */
[----:B------:R-:W-:Y:S01]  /*24f0*/  @!PT LDS RZ, [RZ] ;  /* 0x00000000fffff984 */ /* 0x000fe20000000800 */
[----:B------:R-:W-:Y:S04]  /*2500*/  @!P2 LDGSTS.E.BYPASS.LTC128B.128 [R177+0x6000], desc[UR4][R172.64] ;  /* 0x06000000acb1afae */ /* 0x000fe8000b981a04 */
[----:B------:R-:W-:Y:S04]  /*2510*/  @P2 STS.128 [R177+0x6000], RZ ;  /* 0x006000ffb1002388 */ /* 0x000fe80000000c00 */
[----:B------:R-:W-:Y:S04]  /*2520*/  @P6 STS.128 [R177+0x6800], RZ ;  /* 0x006800ffb1006388 */ /* 0x000fe80000000c00 */
[----:B------:R-:W-:Y:S01]  /*2530*/  @!PT LDS RZ, [RZ] ;  /* 0x00000000fffff984 */ /* 0x000fe20000000800 */
[----:B------:R-:W-:Y:S01]  /*2540*/  @!PT LDS RZ, [RZ] ;  /* 0x00000000fffff984 */ /* 0x000fe20000000800 */
[----:B------:R-:W-:Y:S01]  /*2550*/  @!PT LDS RZ, [RZ] ;  /* 0x00000000fffff984 */ /* 0x000fe20000000800 */
[----:B------:R1:W-:Y:S01]  /*2560*/  @!P6 LDGSTS.E.BYPASS.LTC128B.128 [R177+0x6800], desc[UR4][R12.64] ;  /* 0x068000000cb1efae */ /* 0x0003e2000b981a04 */
[----:B------:R-:W-:-:S02]  /*2570*/  ISETP.GE.AND P6, PT, R5, R10, PT ;  /* 0x0000000a0500720c */ /* 0x000fc40003fc6270 */
[-C--:B------:R-:W-:Y:S02]  /*2580*/  ISETP.GE.AND P2, PT, R15, R10.reuse, PT ;  /* 0x0000000a0f00720c */ /* 0x080fe40003f46270 */
[-C--:B------:R-:W-:Y:S02]  /*2590*/  @!P1 LEA.HI.X R15, R38, R13.reuse, R39, 0x5, P4 ;  /* 0x0000000d260f9211 */ /* 0x080fe400020f2c27 */
[----:B------:R-:W-:Y:S01]  /*25a0*/  ISETP.GE.AND P4, PT, R19, R10, PT ;  /* 0x0000000a1300720c */ /* 0x000fe20003f86270 */
[----:B------:R-:W-:Y:S01]  /*25b0*/  @P1 STS.128 [R177+0x7000], RZ ;  /* 0x007000ffb1001388 */ /* 0x000fe20000000c00 */
[----:B------:R-:W-:Y:S02]  /*25c0*/  @!P5 MOV R18, R12 ;  /* 0x0000000c0012d202 */ /* 0x000fe40000000f00 */
[-C--:B------:R-:W-:Y:S01]  /*25d0*/  @!P5 MOV R19, R13.reuse ;  /* 0x0000000d0013d202 */ /* 0x080fe20000000f00 */
[----:B------:R-:W-:Y:S01]  /*25e0*/  @!PT LDS RZ, [RZ] ;  /* 0x00000000fffff984 */ /* 0x000fe20000000800 */
[----:B------:R-:W-:Y:S01]  /*25f0*/  @!PT LDS RZ, [RZ] ;  /* 0x00000000fffff984 */ /* 0x000fe20000000800 */
[----:B------:R-:W-:Y:S01]  /*2600*/  @!PT LDS RZ, [RZ] ;  /* 0x00000000fffff984 */ /* 0x000fe20000000800 */
[----:B------:R2:W-:Y:S01]  /*2610*/  @!P1 LDGSTS.E.BYPASS.LTC128B.128 [R177+0x7000], desc[UR4][R14.64] ;  /* 0x070000000eb19fae */ /* 0x0005e2000b981a04 */
[----:B------:R-:W-:-:S02]  /*2620*/  @!P3 MOV R17, R13 ;  /* 0x0000000d0011b202 */ /* 0x000fc40000000f00 */
[CC--:B------:R-:W-:Y:S01]  /*2630*/  @!P6 LEA R24, P1, R38.reuse, R12.reuse, 0x6 ;  /* 0x0000000c2618e211 */ /* 0x0c0fe200078230ff */
[----:B------:R-:W-:Y:S01]  /*2640*/  @!P5 IMAD R7, R39, 0x60, RZ ;  /* 0x000000602707d824 */ /* 0x000fe200078e02ff */
[-C--:B------:R-:W-:Y:S01]  /*2650*/  @!P2 MOV R10, R12.reuse ;  /* 0x0000000c000aa202 */ /* 0x080fe20000000f00 */
[----:B------:R-:W-:Y:S02]  /*2660*/  @!P3 IMAD.MOV.U32 R16, RZ, RZ, R12 ;  /* 0x000000ffff10b224 */ /* 0x000fe400078e000c */
[C---:B------:R-:W-:Y:S01]  /*2670*/  @!P5 IMAD.WIDE.U32 R18, R38.reuse, 0x60, R18 ;  /* 0x000000602612d825 */ /* 0x040fe200078e0012 */
[C---:B------:R-:W-:Y:S02]  /*2680*/  @!P6 LEA.HI.X R25, R38.reuse, R13, R39, 0x6, P1 ;  /* 0x0000000d2619e211 */ /* 0x040fe400008f3427 */
[----:B------:R-:W-:Y:S01]  /*2690*/  @!P4 LEA R26, P1, R38, R12, 0x7 ;  /* 0x0000000c261ac211 */ /* 0x000fe200078238ff */
[----:B------:R-:W-:Y:S01]  /*26a0*/  @!P2 IMAD.MOV.U32 R11, RZ, RZ, R13 ;  /* 0x000000ffff0ba224 */ /* 0x000fe200078e000d */
[----:B------:R-:W-:Y:S01]  /*26b0*/  @!P5 IADD3 R19, PT, PT, R19, R7, RZ ;  /* 0x000000071313d210 */ /* 0x000fe20007ffe0ff */
[----:B------:R-:W-:-:S02]  /*26c0*/  @!P3 IMAD R5, R39, 0xa0, RZ ;  /* 0x000000a02705b824 */ /* 0x000fc400078e02ff */
[C---:B------:R-:W-:Y:S01]  /*26d0*/  @!P3 IMAD.WIDE.U32 R16, R38.reuse, 0xa0, R16 ;  /* 0x000000a02610b825 */ /* 0x040fe200078e0010 */
[C---:B------:R-:W-:Y:S01]  /*26e0*/  @!P4 LEA.HI.X R27, R38.reuse, R13, R39, 0x7, P1 ;  /* 0x0000000d261bc211 */ /* 0x040fe200008f3c27 */
[----:B------:R-:W-:Y:S02]  /*26f0*/  @P6 STS.128 [R177+0x7800], RZ ;  /* 0x007800ffb1006388 */ /* 0x000fe40000000c00 */
[----:B------:R-:W-:Y:S01]  /*2700*/  @!P2 IMAD.WIDE.U32 R10, R38, 0xc0, R10 ;  /* 0x000000c0260aa825 */ /* 0x000fe200078e000a */
[----:B------:R-:W-:Y:S01]  /*2710*/  @!P3 IADD3 R17, PT, PT, R17, R5, RZ ;  /* 0x000000051111b210 */ /* 0x000fe20007ffe0ff */
[----:B------:R-:W-:Y:S01]  /*2720*/  @!PT LDS RZ, [RZ] ;  /* 0x00000000fffff984 */ /* 0x000fe20000000800 */
[----:B------:R-:W-:Y:S01]  /*2730*/  @!PT LDS RZ, [RZ] ;  /* 0x00000000fffff984 */ /* 0x000fe20000000800 */
[----:B------:R-:W-:Y:S01]  /*2740*/  @!PT LDS RZ, [RZ] ;  /* 0x00000000fffff984 */ /* 0x000fe20000000800 */
[----:B------:R-:W-:Y:S02]  /*2750*/  @!P6 LDGSTS.E.BYPASS.LTC128B.128 [R177+0x7800], desc[UR4][R24.64] ;  /* 0x0780000018b1efae */ /* 0x000fe4000b981a04 */
[----:B------:R-:W-:Y:S02]  /*2760*/  @!P2 IMAD R4, R39, 0xc0, RZ ;  /* 0x000000c02704a824 */ /* 0x000fe400078e02ff */
[----:B------:R-:W-:Y:S01]  /*2770*/  @P5 STS.128 [R177+0x8000], RZ ;  /* 0x008000ffb1005388 */ /* 0x000fe20000000c00 */
[----:B----4-:R-:W-:Y:S01]  /*2780*/  @!P2 MOV R28, R10 ;  /* 0x0000000a001ca202 */ /* 0x010fe20000000f00 */
[----:B------:R-:W-:-:S02]  /*2790*/  @!P2 IMAD.IADD R29, R11, 0x1, R4 ;  /* 0x000000010b1da824 */ /* 0x000fc400078e0204 */
        /* <DEDUP_REMOVED lines=20> */
[----:B------:R-:W-:-:S02]  /*28e0*/  SHF.L.U32 R5, R8, 0x6, RZ ;  /* 0x0000000608057819 */ /* 0x000fc400000006ff */
[--C-:B------:R-:W-:Y:S01]  /*28f0*/  SHF.R.U32.HI R37, RZ, 0x1, R8.reuse ;  /* 0x00000001ff257819 */ /* 0x100fe20000011608 */
[----:B-1----:R-:W-:Y:S01]  /*2900*/  IMAD.SHL.U32 R12, R8, 0x20, RZ ;  /* 0x00000020080c7824 */ /* 0x002fe200078e00ff */
[C---:B------:R-:W-:Y:S01]  /*2910*/  LOP3.LUT R7, R5.reuse, 0x1c0, RZ, 0xc0, !PT ;  /* 0x000001c005077812 */ /* 0x040fe200078ec0ff */
[----:B------:R-:W0:Y:S01]  /*2920*/  LDGDEPBAR ;  /* 0x00000000000079af */ /* 0x000e220000000000 */
[----:B------:R-:W-:Y:S02]  /*2930*/  LOP3.LUT R11, R5, 0x200, RZ, 0xc0, !PT ;  /* 0x00000200050b7812 */ /* 0x000fe400078ec0ff */
[C---:B------:R-:W-:Y:S02]  /*2940*/  LOP3.LUT R13, R7.reuse, 0x8, R37, 0xf8, !PT ;  /* 0x00000008070d7812 */ /* 0x040fe400078ef825 */
[----:B------:R-:W-:Y:S02]  /*2950*/  LOP3.LUT R7, R7, 0x8, R8, 0x78, !PT ;  /* 0x0000000807077812 */ /* 0x000fe400078e7808 */
[----:B------:R-:W-:-:S02]  /*2960*/  LOP3.LUT R4, R13, 0x38, R0, 0x78, !PT ;  /* 0x000000380d047812 */ /* 0x000fc400078e7800 */
[----:B------:R-:W-:Y:S02]  /*2970*/  LOP3.LUT R164, R7, 0x38, R0, 0x78, !PT ;  /* 0x0000003807a47812 */ /* 0x000fe400078e7800 */
[----:B------:R-:W-:Y:S02]  /*2980*/  LOP3.LUT R7, R11, 0x7c00, R12, 0xf8, !PT ;  /* 0x00007c000b077812 */ /* 0x000fe400078ef80c */
[----:B------:R-:W-:Y:S02]  /*2990*/  LOP3.LUT R5, R5, 0x400, RZ, 0xc0, !PT ;  /* 0x0000040005057812 */ /* 0x000fe400078ec0ff */
[----:B------:R-:W-:Y:S02]  /*29a0*/  IADD3 R0, PT, PT, R4, R7, RZ ;  /* 0x0000000704007210 */ /* 0x000fe40007ffe0ff */
[----:B------:R-:W-:-:S03]  /*29b0*/  LEA R164, R164, R5, 0x1 ;  /* 0x00000005a4a47211 */ /* 0x000fc600078e08ff */
[----:B------:R-:W-:Y:S01]  /*29c0*/  IMAD R165, R0, 0x2, R9 ;  /* 0x0000000200a57824 */ /* 0x000fe200078e0209 */
[----:B------:R-:W-:-:S04]  /*29d0*/  IADD3 R164, PT, PT, R9, R164, RZ ;  /* 0x000000a409a47210 */ /* 0x000fc80007ffe0ff */
[----:B------:R-:W-:Y:S04]  /*29e0*/  LDSM.16.M88.4 R68, [R165] ;  /* 0x00000000a544783b */ /* 0x000fe80000000200 */
[----:B--2---:R-:W1:Y:S01]  /*29f0*/  LDSM.16.M88.4 R12, [R164+0x2000] ;  /* 0x00200000a40c783b */ /* 0x004e620000000200 */
[----:B------:R-:W-:Y:S02]  /*2a00*/  R2P PR, R8, 0x6 ;  /* 0x0000000608007804 */ /* 0x000fe40000000000 */
[----:B------:R-:W-:Y:S01]  /*2a10*/  MOV R5, 0x20 ;  /* 0x0000002000057802 */ /* 0x000fe20000000f00 */
[----:B---3--:R-:W2:Y:S03]  /*2a20*/  LDSM.16.M88.4 R28, [R164+0x2800] ;  /* 0x00280000a41c783b */ /* 0x008ea60000000200 */
[----:B------:R-:W-:Y:S01]  /*2a30*/  SEL R5, R5, 0xffffffe0, !P1 ;  /* 0xffffffe005057807 */ /* 0x000fe20004800000 */
[----:B------:R-:W-:Y:S03]  /*2a40*/  LDSM.16.M88.4 R72, [R164+0x3000] ;  /* 0x00300000a448783b */ /* 0x000fe60000000200 */
[----:B------:R-:W-:Y:S01]  /*2a50*/  IADD3 R159, PT, PT, R164, R5, RZ ;  /* 0x00000005a49f7210 */ /* 0x000fe20007ffe0ff */
[----:B------:R-:W-:-:S04]  /*2a60*/  IMAD.IADD R163, R165, 0x1, R5 ;  /* 0x00000001a5a37824 */ /* 0x000fc800078e0205 */
[----:B------:R-:W-:Y:S04]  /*2a70*/  LDSM.16.M88.4 R16, [R159+0x2000] ;  /* 0x002000009f10783b */ /* 0x000fe80000000200 */
[----:B------:R-:W3:Y:S01]  /*2a80*/  LDSM.16.M88.4 R64, [R163] ;  /* 0x00000000a340783b */ /* 0x000ee20000000200 */
[----:B------:R-:W-:-:S03]  /*2a90*/  MOV R7, 0x40 ;  /* 0x0000004000077802 */ /* 0x000fc60000000f00 */
[----:B------:R-:W3:Y:S01]  /*2aa0*/  LDSM.16.M88.4 R40, [R159+0x2800] ;  /* 0x002800009f28783b */ /* 0x000ee20000000200 */
[----:B------:R-:W-:-:S04]  /*2ab0*/  SEL R7, R7, 0xffffffc0, !P2 ;  /* 0xffffffc007077807 */ /* 0x000fc80005000000 */
[----:B------:R-:W-:Y:S01]  /*2ac0*/  IADD3 R158, PT, PT, R164, R7, RZ ;  /* 0x00000007a49e7210 */ /* 0x000fe20007ffe0ff */
[----:B------:R-:W-:-:S04]  /*2ad0*/  IMAD.IADD R162, R165, 0x1, R7 ;  /* 0x00000001a5a27824 */ /* 0x000fc800078e0207 */
[----:B------:R-:W-:Y:S04]  /*2ae0*/  LDSM.16.M88.4 R56, [R158+0x2000] ;  /* 0x002000009e38783b */ /* 0x000fe80000000200 */
[----:B------:R-:W3:Y:S01]  /*2af0*/  LDSM.16.M88.4 R52, [R162] ;  /* 0x00000000a234783b */ /* 0x000ee20000000200 */
[C---:B-1----:R-:W-:Y:S03]  /*2b00*/  HMMA.16816.F32.BF16 R44, R68.reuse, R12, RZ ;  /* 0x0000000c442c723c */ /* 0x042fe600000418ff */
[----:B------:R-:W-:Y:S04]  /*2b10*/  LDSM.16.M88.4 R80, [R158+0x2800] ;  /* 0x002800009e50783b */ /* 0x000fe80000000200 */
[----:B------:R-:W-:Y:S01]  /*2b20*/  LDSM.16.M88.4 R76, [R158+0x3000] ;  /* 0x003000009e4c783b */ /* 0x000fe20000000200 */
[----:B------:R-:W-:Y:S01]  /*2b30*/  HMMA.16816.F32.BF16 R12, R68, R14, RZ ;  /* 0x0000000e440c723c */ /* 0x000fe200000418ff */
[C---:B------:R-:W-:Y:S01]  /*2b40*/  IADD3 R161, PT, PT, R5.reuse, R162, RZ ;  /* 0x000000a205a17210 */ /* 0x040fe20007ffe0ff */
[----:B------:R-:W-:-:S04]  /*2b50*/  IMAD.IADD R157, R5, 0x1, R158 ;  /* 0x00000001059d7824 */ /* 0x000fc800078e029e */
[----:B------:R-:W-:Y:S02]  /*2b60*/  LDSM.16.M88.4 R24, [R161] ;  /* 0x00000000a118783b */ /* 0x000fe40000000200 */
[----:B--2---:R-:W-:Y:S02]  /*2b70*/  HMMA.16816.F32.BF16 R32, R68, R28, RZ ;  /* 0x0000001c4420723c */ /* 0x004fe400000418ff */
[----:B------:R-:W1:Y:S06]  /*2b80*/  LDSM.16.M88.4 R60, [R157+0x2000] ;  /* 0x002000009d3c783b */ /* 0x000e6c0000000200 */
[C---:B---3--:R-:W-:Y:S08]  /*2b90*/  HMMA.16816.F32.BF16 R44, R64.reuse, R16, R44 ;  /* 0x00000010402c723c */ /* 0x048ff0000004182c */
[C---:B------:R-:W-:Y:S01]  /*2ba0*/  HMMA.16816.F32.BF16 R12, R64.reuse, R18, R12 ;  /* 0x00000012400c723c */ /* 0x040fe2000004180c */
[----:B------:R-:W-:Y:S07]  /*2bb0*/  LDSM.16.M88.4 R16, [R159+0x3000] ;  /* 0x003000009f10783b */ /* 0x000fee0000000200 */
[----:B------:R-:W-:Y:S08]  /*2bc0*/  HMMA.16816.F32.BF16 R32, R64, R40, R32 ;  /* 0x000000284020723c */ /* 0x000ff00000041820 */
[C---:B------:R-:W-:Y:S08]  /*2bd0*/  HMMA.16816.F32.BF16 R44, R52.reuse, R56, R44 ;  /* 0x00000038342c723c */ /* 0x040ff0000004182c */
[----:B------:R-:W-:Y:S01]  /*2be0*/  HMMA.16816.F32.BF16 R12, R52, R58, R12 ;  /* 0x0000003a340c723c */ /* 0x000fe2000004180c */
[----:B------:R-:W2:Y:S07]  /*2bf0*/  LDSM.16.M88.4 R56, [R157+0x2800] ;  /* 0x002800009d38783b */ /* 0x000eae0000000200 */
[----:B------:R-:W-:Y:S08]  /*2c00*/  HMMA.16816.F32.BF16 R28, R68, R30, RZ ;  /* 0x0000001e441c723c */ /* 0x000ff000000418ff */
[----:B-1----:R-:W-:Y:S08]  /*2c10*/  HMMA.16816.F32.BF16 R44, R24, R60, R44 ;  /* 0x0000003c182c723c */ /* 0x002ff0000004182c */
[----:B------:R-:W-:Y:S08]  /*2c20*/  HMMA.16816.F32.BF16 R32, R52, R80, R32 ;  /* 0x000000503420723c */ /* 0x000ff00000041820 */
[----:B------:R-:W-:Y:S08]  /*2c30*/  HMMA.16816.F32.BF16 R28, R64, R42, R28 ;  /* 0x0000002a401c723c */ /* 0x000ff0000004181c */
[----:B------:R-:W-:Y:S01]  /*2c40*/  HMMA.16816.F32.BF16 R12, R24, R62, R12 ;  /* 0x0000003e180c723c */ /* 0x000fe2000004180c */
[----:B------:R-:W1:Y:S07]  /*2c50*/  LDSM.16.M88.4 R60, [R164+0x3800] ;  /* 0x00380000a43c783b */ /* 0x000e6e0000000200 */
[----:B------:R-:W-:Y:S08]  /*2c60*/  HMMA.16816.F32.BF16 R40, R68, R72, RZ ;  /* 0x000000484428723c */ /* 0x000ff000000418ff */
[----:B--2---:R-:W-:Y:S08]  /*2c70*/  HMMA.16816.F32.BF16 R32, R24, R56, R32 ;  /* 0x000000381820723c */ /* 0x004ff00000041820 */
[----:B------:R-:W-:Y:S08]  /*2c80*/  HMMA.16816.F32.BF16 R72, R68, R74, RZ ;  /* 0x0000004a4448723c */ /* 0x000ff000000418ff */
[----:B------:R-:W-:Y:S01]  /*2c90*/  HMMA.16816.F32.BF16 R28, R52, R82, R28 ;  /* 0x00000052341c723c */ /* 0x000fe2000004181c */
[----:B------:R-:W-:Y:S07]  /*2ca0*/  LDSM.16.M88.4 R80, [R158+0x3800] ;  /* 0x003800009e50783b */ /* 0x000fee0000000200 */
[C---:B------:R-:W-:Y:S08]  /*2cb0*/  HMMA.16816.F32.BF16 R40, R64.reuse, R16, R40 ;  /* 0x000000104028723c */ /* 0x040ff00000041828 */
[----:B------:R-:W-:Y:S01]  /*2cc0*/  HMMA.16816.F32.BF16 R72, R64, R18, R72 ;  /* 0x000000124048723c */ /* 0x000fe20000041848 */
[----:B------:R-:W-:Y:S07]  /*2cd0*/  LDSM.16.M88.4 R16, [R157+0x3000] ;  /* 0x003000009d10783b */ /* 0x000fee0000000200 */
[----:B------:R-:W-:Y:S01]  /*2ce0*/  HMMA.16816.F32.BF16 R28, R24, R58, R28 ;  /* 0x0000003a181c723c */ /* 0x000fe2000004181c */
[----:B------:R-:W-:Y:S07]  /*2cf0*/  LDSM.16.M88.4 R56, [R164+0x4000] ;  /* 0x00400000a438783b */ /* 0x000fee0000000200 */
[C---:B------:R-:W-:Y:S08]  /*2d00*/  HMMA.16816.F32.BF16 R40, R52.reuse, R76, R40 ;  /* 0x0000004c3428723c */ /* 0x040ff00000041828 */
        /* <DEDUP_REMOVED lines=9> */
[----:B--2---:R-:W2:Y:S05]  /*2da0*/  LDSM.16.M88.4 R44, [R159+0x3800] ;  /* 0x003800009f2c783b */ /* 0x004eaa0000000200 */
[----:B------:R1:W4:Y:S01]  /*2db0*/  MUFU.TANH R85, R12 ;  /* 0x0000000c00557308 */ /* 0x0003220000002400 */
[-C--:B------:R-:W-:Y:S01]  /*2dc0*/  FMUL.FTZ R86, R13, R10.reuse ;  /* 0x0000000a0d567220 */ /* 0x080fe20000410000 */
[-C--:B------:R-:W-:Y:S01]  /*2dd0*/  FMUL.FTZ R87, R14, R10.reuse ;  /* 0x0000000a0e577220 */ /* 0x080fe20000410000 */
[-C--:B------:R-:W-:Y:S01]  /*2de0*/  FMUL.FTZ R88, R15, R10.reuse ;  /* 0x0000000a0f587220 */ /* 0x080fe20000410000 */
[-C--:B------:R-:W-:Y:S01]  /*2df0*/  FMUL.FTZ R90, R33, R10.reuse ;  /* 0x0000000a215a7220 */ /* 0x080fe20000410000 */
[-C--:B------:R-:W-:Y:S01]  /*2e00*/  FMUL.FTZ R91, R34, R10.reuse ;  /* 0x0000000a225b7220 */ /* 0x080fe20000410000 */
[----:B------:R-:W-:-:S02]  /*2e10*/  FMUL.FTZ R92, R35, R10 ;  /* 0x0000000a235c7220 */ /* 0x000fc40000410000 */
[----:B------:R3:W2:Y:S01]  /*2e20*/  MUFU.TANH R89, R32 ;  /* 0x0000002000597308 */ /* 0x0006a20000002400 */
[C---:B-1----:R-:W-:Y:S08]  /*2e30*/  HMMA.16816.F32.BF16 R12, R68.reuse, R60, RZ ;  /* 0x0000003c440c723c */ /* 0x042ff000000418ff */
[----:B---3--:R-:W-:Y:S01]  /*2e40*/  HMMA.16816.F32.BF16 R32, R68, R62, RZ ;  /* 0x0000003e4420723c */ /* 0x008fe200000418ff */
[----:B------:R-:W1:Y:S11]  /*2e50*/  LDSM.16.M88.4 R60, [R159+0x4000] ;  /* 0x004000009f3c783b */ /* 0x000e760000000200 */
[C---:B--2---:R-:W-:Y:S08]  /*2e60*/  HMMA.16816.F32.BF16 R12, R64.reuse, R44, R12 ;  /* 0x0000002c400c723c */ /* 0x044ff0000004180c */
[----:B------:R-:W-:Y:S01]  /*2e70*/  HMMA.16816.F32.BF16 R32, R64, R46, R32 ;  /* 0x0000002e4020723c */ /* 0x000fe20000041820 */
[----:B------:R-:W2:Y:S01]  /*2e80*/  LDSM.16.M88.4 R44, [R157+0x3800] ;  /* 0x003800009d2c783b */ /* 0x000ea20000000200 */
[-C--:B------:R-:W-:Y:S01]  /*2e90*/  FMUL.FTZ R28, R28, R10.reuse ;  /* 0x0000000a1c1c7220 */ /* 0x080fe20000410000 */
[-C--:B------:R-:W-:Y:S01]  /*2ea0*/  FMUL.FTZ R94, R29, R10.reuse ;  /* 0x0000000a1d5e7220 */ /* 0x080fe20000410000 */
[-C--:B------:R-:W-:Y:S01]  /*2eb0*/  FMUL.FTZ R95, R30, R10.reuse ;  /* 0x0000000a1e5f7220 */ /* 0x080fe20000410000 */
[-C--:B------:R-:W-:Y:S01]  /*2ec0*/  FMUL.FTZ R96, R31, R10.reuse ;  /* 0x0000000a1f607220 */ /* 0x080fe20000410000 */
[----:B------:R3:W1:Y:S02]  /*2ed0*/  MUFU.TANH R93, R28 ;  /* 0x0000001c005d7308 */ /* 0x0006640000002400 */
[----:B------:R-:W-:Y:S08]  /*2ee0*/  HMMA.16816.F32.BF16 R40, R24, R16, R40 ;  /* 0x000000101828723c */ /* 0x000ff00000041828 */
[----:B------:R-:W-:Y:S08]  /*2ef0*/  HMMA.16816.F32.BF16 R12, R52, R80, R12 ;  /* 0x00000050340c723c */ /* 0x000ff0000004180c */
[C---:B---3--:R-:W-:Y:S08]  /*2f00*/  HMMA.16816.F32.BF16 R28, R68.reuse, R56, RZ ;  /* 0x00000038441c723c */ /* 0x048ff000000418ff */
[----:B------:R-:W-:Y:S08]  /*2f10*/  HMMA.16816.F32.BF16 R56, R68, R58, RZ ;  /* 0x0000003a4438723c */ /* 0x000ff000000418ff */
[----:B------:R-:W-:Y:S01]  /*2f20*/  HMMA.16816.F32.BF16 R72, R24, R18, R72 ;  /* 0x000000121848723c */ /* 0x000fe20000041848 */
[----:B------:R-:W3:Y:S01]  /*2f30*/  LDSM.16.M88.4 R16, [R164+0x4800] ;  /* 0x00480000a410783b */ /* 0x000ee20000000200 */
[-C--:B------:R-:W-:Y:S01]  /*2f40*/  FMUL.FTZ R40, R40, R10.reuse ;  /* 0x0000000a28287220 */ /* 0x080fe20000410000 */
[-C--:B------:R-:W-:Y:S01]  /*2f50*/  FMUL.FTZ R41, R41, R10.reuse ;  /* 0x0000000a29297220 */ /* 0x080fe20000410000 */
[-C--:B------:R-:W-:Y:S01]  /*2f60*/  FMUL.FTZ R99, R42, R10.reuse ;  /* 0x0000000a2a637220 */ /* 0x080fe20000410000 */
[-C--:B------:R-:W-:Y:S01]  /*2f70*/  FMUL.FTZ R101, R43, R10.reuse ;  /* 0x0000000a2b657220 */ /* 0x080fe20000410000 */
[----:B------:R-:W2:Y:S02]  /*2f80*/  MUFU.TANH R97, R40 ;  /* 0x0000002800617308 */ /* 0x000ea40000002400 */
[C---:B-1----:R-:W-:Y:S06]  /*2f90*/  HMMA.16816.F32.BF16 R28, R64.reuse, R60, R28 ;  /* 0x0000003c401c723c */ /* 0x042fec000004181c */
[----:B------:R1:W1:Y:S02]  /*2fa0*/  MUFU.TANH R98, R41 ;  /* 0x0000002900627308 */ /* 0x0002640000002400 */
[----:B------:R-:W-:Y:S01]  /*2fb0*/  HMMA.16816.F32.BF16 R56, R64, R62, R56 ;  /* 0x0000003e4038723c */ /* 0x000fe20000041838 */
[----:B------:R-:W4:Y:S07]  /*2fc0*/  LDSM.16.M88.4 R60, [R157+0x4000] ;  /* 0x004000009d3c783b */ /* 0x000f2e0000000200 */
[----:B--2---:R-:W-:Y:S01]  /*2fd0*/  HMMA.16816.F32.BF16 R12, R24, R44, R12 ;  /* 0x0000002c180c723c */ /* 0x004fe2000004180c */
[----:B-1----:R-:W1:Y:S07]  /*2fe0*/  LDSM.16.M88.4 R40, [R159+0x4800] ;  /* 0x004800009f28783b */ /* 0x002e6e0000000200 */
[C---:B------:R-:W-:Y:S01]  /*2ff0*/  HMMA.16816.F32.BF16 R32, R52.reuse, R82, R32 ;  /* 0x000000523420723c */ /* 0x040fe20000041820 */
[-C--:B------:R-:W-:Y:S01]  /*3000*/  FMUL.FTZ R72, R72, R10.reuse ;  /* 0x0000000a48487220 */ /* 0x080fe20000410000 */
[-C--:B------:R-:W-:Y:S01]  /*3010*/  FMUL.FTZ R103, R73, R10.reuse ;  /* 0x0000000a49677220 */ /* 0x080fe20000410000 */
[-C--:B------:R-:W-:Y:S01]  /*3020*/  FMUL.FTZ R104, R74, R10.reuse ;  /* 0x0000000a4a687220 */ /* 0x080fe20000410000 */
[-C--:B------:R-:W-:Y:S01]  /*3030*/  FMUL.FTZ R105, R75, R10.reuse ;  /* 0x0000000a4b697220 */ /* 0x080fe20000410000 */
[----:B------:R3:W2:Y:S01]  /*3040*/  MUFU.TANH R102, R72 ;  /* 0x0000004800667308 */ /* 0x0006a20000002400 */
[----:B------:R-:W2:Y:S02]  /*3050*/  LDSM.16.M88.4 R80, [R158+0x4800] ;  /* 0x004800009e50783b */ /* 0x000ea40000000200 */
[----:B------:R-:W-:Y:S03]  /*3060*/  HMMA.16816.F32.BF16 R28, R52, R76, R28 ;  /* 0x0000004c341c723c */ /* 0x000fe6000004181c */
[-C--:B------:R-:W-:Y:S01]  /*3070*/  FMUL.FTZ R12, R12, R10.reuse ;  /* 0x0000000a0c0c7220 */ /* 0x080fe20000410000 */
[-C--:B------:R-:W-:Y:S01]  /*3080*/  FMUL.FTZ R107, R13, R10.reuse ;  /* 0x0000000a0d6b7220 */ /* 0x080fe20000410000 */
[-C--:B------:R-:W-:Y:S01]  /*3090*/  FMUL.FTZ R108, R14, R10.reuse ;  /* 0x0000000a0e6c7220 */ /* 0x080fe20000410000 */
[-C--:B------:R-:W-:Y:S01]  /*30a0*/  FMUL.FTZ R109, R15, R10.reuse ;  /* 0x0000000a0f6d7220 */ /* 0x080fe20000410000 */
[----:B------:R4:W1:Y:S05]  /*30b0*/  MUFU.TANH R106, R12 ;  /* 0x0000000c006a7308 */ /* 0x00086a0000002400 */
[----:B------:R-:W-:Y:S01]  /*30c0*/  HMMA.16816.F32.BF16 R32, R24, R46, R32 ;  /* 0x0000002e1820723c */ /* 0x000fe20000041820 */
[----:B------:R-:W2:Y:S07]  /*30d0*/  LDSM.16.M88.4 R44, [R164+0x5000] ;  /* 0x00500000a42c783b */ /* 0x000eae0000000200 */
[C---:B---3--:R-:W-:Y:S08]  /*30e0*/  HMMA.16816.F32.BF16 R72, R68.reuse, R16, RZ ;  /* 0x000000104448723c */ /* 0x048ff000000418ff */
[----:B----4-:R-:W-:Y:S01]  /*30f0*/  HMMA.16816.F32.BF16 R12, R68, R18, RZ ;  /* 0x00000012440c723c */ /* 0x010fe200000418ff */
[----:B------:R-:W3:Y:S07]  /*3100*/  LDSM.16.M88.4 R16, [R159+0x5000] ;  /* 0x005000009f10783b */ /* 0x000eee0000000200 */
[----:B------:R-:W-:Y:S08]  /*3110*/  HMMA.16816.F32.BF16 R28, R24, R60, R28 ;  /* 0x0000003c181c723c */ /* 0x000ff0000004181c */
[----:B------:R-:W-:Y:S01]  /*3120*/  HMMA.16816.F32.BF16 R56, R52, R78, R56 ;  /* 0x0000004e3438723c */ /* 0x000fe20000041838 */
[----:B------:R-:W-:Y:S07]  /*3130*/  LDSM.16.M88.4 R76, [R164+0x5800] ;  /* 0x00580000a44c783b */ /* 0x000fee0000000200 */
[C---:B-1----:R-:W-:Y:S08]  /*3140*/  HMMA.16816.F32.BF16 R72, R64.reuse, R40, R72 ;  /* 0x000000284048723c */ /* 0x042ff00000041848 */
[----:B------:R-:W-:Y:S01]  /*3150*/  HMMA.16816.F32.BF16 R12, R64, R42, R12 ;  /* 0x0000002a400c723c */ /* 0x000fe2000004180c */
[----:B------:R-:W1:Y:S01]  /*3160*/  LDSM.16.M88.4 R40, [R157+0x4800] ;  /* 0x004800009d28783b */ /* 0x000e620000000200 */
[-C--:B------:R-:W-:Y:S01]  /*3170*/  FMUL.FTZ R32, R32, R10.reuse ;  /* 0x0000000a20207220 */ /* 0x080fe20000410000 */
[-C--:B------:R-:W-:Y:S01]  /*3180*/  FMUL.FTZ R28, R28, R10.reuse ;  /* 0x0000000a1c1c7220 */ /* 0x080fe20000410000 */
[-C--:B------:R-:W-:Y:S01]  /*3190*/  FMUL.FTZ R111, R33, R10.reuse ;  /* 0x0000000a216f7220 */ /* 0x080fe20000410000 */
[-C--:B------:R-:W-:Y:S01]  /*31a0*/  FMUL.FTZ R112, R34, R10.reuse ;  /* 0x0000000a22707220 */ /* 0x080fe20000410000 */
[----:B------:R4:W1:Y:S02]  /*31b0*/  MUFU.TANH R110, R32 ;  /* 0x00000020006e7308 */ /* 0x0008640000002400 */
[----:B------:R-:W-:Y:S01]  /*31c0*/  HMMA.16816.F32.BF16 R56, R24, R62, R56 ;  /* 0x0000003e1838723c */ /* 0x000fe20000041838 */
[-C--:B------:R-:W-:Y:S01]  /*31d0*/  FMUL.FTZ R113, R35, R10.reuse ;  /* 0x0000000a23717220 */ /* 0x080fe20000410000 */
[-C--:B------:R-:W-:Y:S01]  /*31e0*/  FMUL.FTZ R115, R29, R10.reuse ;  /* 0x0000000a1d737220 */ /* 0x080fe20000410000 */
[----:B------:R-:W-:Y:S03]  /*31f0*/  LDSM.16.M88.4 R60, [R159+0x5800] ;  /* 0x005800009f3c783b */ /* 0x000fe60000000200 */
[----:B------:R3:W1:Y:S02]  /*3200*/  MUFU.TANH R114, R28 ;  /* 0x0000001c00727308 */ /* 0x0006640000002400 */
[----:B--2---:R-:W-:Y:S01]  /*3210*/  HMMA.16816.F32.BF16 R72, R52, R80, R72 ;  /* 0x000000503448723c */ /* 0x004fe20000041848 */
[-C--:B------:R-:W-:Y:S01]  /*3220*/  FMUL.FTZ R80, R30, R10.reuse ;  /* 0x0000000a1e507220 */ /* 0x080fe20000410000 */
[----:B------:R-:W-:-:S06]  /*3230*/  FMUL.FTZ R81, R31, R10 ;  /* 0x0000000a1f517220 */ /* 0x000fcc0000410000 */
[C---:B----4-:R-:W-:Y:S08]  /*3240*/  HMMA.16816.F32.BF16 R32, R68.reuse, R44, RZ ;  /* 0x0000002c4420723c */ /* 0x050ff000000418ff */
[----:B---3--:R-:W-:Y:S01]  /*3250*/  HMMA.16816.F32.BF16 R28, R68, R46, RZ ;  /* 0x0000002e441c723c */ /* 0x008fe200000418ff */
[----:B------:R-:W2:Y:S07]  /*3260*/  LDSM.16.M88.4 R44, [R158+0x5000] ;  /* 0x005000009e2c783b */ /* 0x000eae0000000200 */
[----:B------:R-:W-:Y:S01]  /*3270*/  HMMA.16816.F32.BF16 R12, R52, R82, R12 ;  /* 0x00000052340c723c */ /* 0x000fe2000004180c */
[-C--:B------:R-:W-:Y:S01]  /*3280*/  FMUL.FTZ R56, R56, R10.reuse ;  /* 0x0000000a38387220 */ /* 0x080fe20000410000 */
[-C--:B------:R-:W-:Y:S01]  /*3290*/  FMUL.FTZ R117, R57, R10.reuse ;  /* 0x0000000a39757220 */ /* 0x080fe20000410000 */
[-C--:B------:R-:W-:Y:S01]  /*32a0*/  FMUL.FTZ R82, R58, R10.reuse ;  /* 0x0000000a3a527220 */ /* 0x080fe20000410000 */
[-C--:B------:R-:W-:Y:S01]  /*32b0*/  FMUL.FTZ R83, R59, R10.reuse ;  /* 0x0000000a3b537220 */ /* 0x080fe20000410000 */
[----:B------:R3:W4:Y:S03]  /*32c0*/  MUFU.TANH R116, R56 ;  /* 0x0000003800747308 */ /* 0x0007260000002400 */
[----:B------:R-:W-:Y:S08]  /*32d0*/  HMMA.16816.F32.BF16 R32, R64, R16, R32 ;  /* 0x000000104020723c */ /* 0x000ff00000041820 */
[----:B-1----:R-:W-:Y:S08]  /*32e0*/  HMMA.16816.F32.BF16 R72, R24, R40, R72 ;  /* 0x000000281848723c */ /* 0x002ff00000041848 */
[----:B------:R-:W-:Y:S01]  /*32f0*/  HMMA.16816.F32.BF16 R28, R64, R18, R28 ;  /* 0x00000012401c723c */ /* 0x000fe2000004181c */
[----:B------:R-:W-:Y:S07]  /*3300*/  LDSM.16.M88.4 R16, [R157+0x5000] ;  /* 0x005000009d10783b */ /* 0x000fee0000000200 */
[----:B---3--:R-:W-:Y:S08]  /*3310*/  HMMA.16816.F32.BF16 R56, R68, R76, RZ ;  /* 0x0000004c4438723c */ /* 0x008ff000000418ff */
[----:B------:R-:W-:Y:S01]  /*3320*/  HMMA.16816.F32.BF16 R12, R24, R42, R12 ;  /* 0x0000002a180c723c */ /* 0x000fe2000004180c */
[----:B------:R-:W1:Y:S07]  /*3330*/  LDSM.16.M88.4 R40, [R158+0x5800] ;  /* 0x005800009e28783b */ /* 0x000e6e0000000200 */
[----:B------:R-:W-:Y:S08]  /*3340*/  HMMA.16816.F32.BF16 R68, R68, R78, RZ ;  /* 0x0000004e4444723c */ /* 0x000ff000000418ff */
[C---:B--2---:R-:W-:Y:S08]  /*3350*/  HMMA.16816.F32.BF16 R32, R52.reuse, R44, R32 ;  /* 0x0000002c3420723c */ /* 0x044ff00000041820 */
[----:B------:R-:W-:Y:S01]  /*3360*/  HMMA.16816.F32.BF16 R28, R52, R46, R28 ;  /* 0x0000002e341c723c */ /* 0x000fe2000004181c */
[----:B------:R-:W2:Y:S07]  /*3370*/  LDSM.16.M88.4 R44, [R157+0x5800] ;  /* 0x005800009d2c783b */ /* 0x000eae0000000200 */
[C---:B------:R-:W-:Y:S01]  /*3380*/  HMMA.16816.F32.BF16 R56, R64.reuse, R60, R56 ;  /* 0x0000003c4038723c */ /* 0x040fe20000041838 */
[-C--:B------:R-:W-:Y:S01]  /*3390*/  FMUL.FTZ R72, R72, R10.reuse ;  /* 0x0000000a48487220 */ /* 0x080fe20000410000 */
[-C--:B------:R-:W-:Y:S01]  /*33a0*/  FMUL.FTZ R73, R73, R10.reuse ;  /* 0x0000000a49497220 */ /* 0x080fe20000410000 */
[-C--:B------:R-:W-:Y:S01]  /*33b0*/  FMUL.FTZ R74, R74, R10.reuse ;  /* 0x0000000a4a4a7220 */ /* 0x080fe20000410000 */
[-C--:B------:R-:W-:Y:S01]  /*33c0*/  FMUL.FTZ R12, R12, R10.reuse ;  /* 0x0000000a0c0c7220 */ /* 0x080fe20000410000 */
[-C--:B------:R-:W-:Y:S01]  /*33d0*/  FMUL.FTZ R13, R13, R10.reuse ;  /* 0x0000000a0d0d7220 */ /* 0x080fe20000410000 */
[-C--:B------:R-:W-:Y:S01]  /*33e0*/  FMUL.FTZ R14, R14, R10.reuse ;  /* 0x0000000a0e0e7220 */ /* 0x080fe20000410000 */
[----:B------:R-:W-:Y:S01]  /*33f0*/  FMUL.FTZ R15, R15, R10 ;  /* 0x0000000a0f0f7220 */ /* 0x000fe20000410000 */
[----:B------:R-:W-:Y:S01]  /*3400*/  HMMA.16816.F32.BF16 R68, R64, R62, R68 ;  /* 0x0000003e4044723c */ /* 0x000fe20000041844 */
[----:B------:R-:W-:-:S02]  /*3410*/  LOP3.LUT R37, R37, 0x1f0, RZ, 0xc0, !PT ;  /* 0x000001f025257812 */ /* 0x000fc400078ec0ff */
[----:B------:R-:W-:Y:S01]  /*3420*/  ISETP.GT.U32.AND P1, PT, R48, R169, PT ;  /* 0x000000a93000720c */ /* 0x000fe20003f24070 */
[----:B------:R-:W3:Y:S01]  /*3430*/  MUFU.TANH R0, R0 ;  /* 0x0000000000007308 */ /* 0x000ee20000002400 */
[----:B------:R-:W-:-:S07]  /*3440*/  DEPBAR.LE SB0, 0x0 ;  /* 0x000080000000791a */ /* 0x000fce0000000000 */
[C---:B-1----:R-:W-:Y:S08]  /*3450*/  HMMA.16816.F32.BF16 R56, R52.reuse, R40, R56 ;  /* 0x000000283438723c */ /* 0x042ff00000041838 */
[----:B------:R-:W-:Y:S08]  /*3460*/  HMMA.16816.F32.BF16 R68, R52, R42, R68 ;  /* 0x0000002a3444723c */ /* 0x000ff00000041844 */
[C---:B------:R-:W-:Y:S08]  /*3470*/  HMMA.16816.F32.BF16 R32, R24.reuse, R16, R32 ;  /* 0x000000101820723c */ /* 0x040ff00000041820 */
[C---:B------:R-:W-:Y:S08]  /*3480*/  HMMA.16816.F32.BF16 R28, R24.reuse, R18, R28 ;  /* 0x00000012181c723c */ /* 0x040ff0000004181c */
[C---:B--2---:R-:W-:Y:S08]  /*3490*/  HMMA.16816.F32.BF16 R56, R24.reuse, R44, R56 ;  /* 0x0000002c1838723c */ /* 0x044ff00000041838 */
[----:B------:R-:W-:Y:S01]  /*34a0*/  HMMA.16816.F32.BF16 R68, R24, R46, R68 ;  /* 0x0000002e1844723c */ /* 0x000fe20000041844 */
[-C--:B------:R-:W-:Y:S01]  /*34b0*/  FMUL.FTZ R16, R32, R10.reuse ;  /* 0x0000000a20107220 */ /* 0x080fe20000410000 */
[-C--:B------:R-:W-:Y:S01]  /*34c0*/  FMUL.FTZ R32, R35, R10.reuse ;  /* 0x0000000a23207220 */ /* 0x080fe20000410000 */
[-C--:B------:R-:W-:Y:S01]  /*34d0*/  FMUL.FTZ R35, R29, R10.reuse ;  /* 0x0000000a1d237220 */ /* 0x080fe20000410000 */
[----:B------:R-:W-:Y:S01]  /*34e0*/  SHF.R.U32.HI R18, RZ, 0x2, R8 ;  /* 0x00000002ff127819 */ /* 0x000fe20000011608 */
[-C--:B------:R-:W-:Y:S01]  /*34f0*/  FMUL.FTZ R29, R31, R10.reuse ;  /* 0x0000000a1f1d7220 */ /* 0x080fe20000410000 */
        /* <DEDUP_REMOVED lines=8> */
[----:B------:R-:W-:Y:S01]  /*3580*/  FMUL.FTZ R28, R28, R10 ;  /* 0x0000000a1c1c7220 */ /* 0x000fe20000410000 */
[----:B------:R-:W-:-:S03]  /*3590*/  LOP3.LUT R18, R18, 0x7, RZ, 0xc0, !PT ;  /* 0x0000000712127812 */ /* 0x000fc600078ec0ff */
[-C--:B------:R-:W-:Y:S01]  /*35a0*/  FMUL.FTZ R41, R68, R10.reuse ;  /* 0x0000000a44297220 */ /* 0x080fe20000410000 */
[-C--:B------:R-:W-:Y:S01]  /*35b0*/  FMUL.FTZ R40, R69, R10.reuse ;  /* 0x0000000a45287220 */ /* 0x080fe20000410000 */
[-C--:B------:R-:W-:Y:S01]  /*35c0*/  FMUL.FTZ R27, R70, R10.reuse ;  /* 0x0000000a461b7220 */ /* 0x080fe20000410000 */
[----:B------:R-:W-:Y:S01]  /*35d0*/  FMUL.FTZ R43, R71, R10 ;  /* 0x0000000a472b7220 */ /* 0x000fe20000410000 */
[----:B------:R-:W1:Y:S01]  /*35e0*/  MUFU.TANH R51, R51 ;  /* 0x0000003300337308 */ /* 0x000e620000002400 */
[----:B------:R-:W-:Y:S02]  /*35f0*/  IADD3 R18, PT, PT, R178, R18, R37 ;  /* 0x00000012b2127210 */ /* 0x000fe40007ffe025 */
[----:B-----5:R-:W-:Y:S02]  /*3600*/  IADD3 R37, PT, PT, R22, R23, -R49 ;  /* 0x0000001716257210 */ /* 0x020fe40007ffe831 */
[----:B------:R-:W-:-:S03]  /*3610*/  IADD3 R49, PT, PT, R23, -R49, -R36 ;  /* 0x8000003117317210 */ /* 0x000fc60007ffe824 */
[----:B------:R-:W2:Y:S01]  /*3620*/  MUFU.TANH R84, R84 ;  /* 0x0000005400547308 */ /* 0x000ea20000002400 */
[----:B------:R-:W-:-:S07]  /*3630*/  SHF.L.U32 R8, R8, 0x1, RZ ;  /* 0x0000000108087819 */ /* 0x000fce00000006ff */
[----:B------:R-:W1:Y:S01]  /*3640*/  MUFU.TANH R86, R86 ;  /* 0x0000005600567308 */ /* 0x000e620000002400 */
[----:B------:R-:W-:-:S07]  /*3650*/  IADD3 R180, PT, PT, R18, R37, RZ ;  /* 0x0000002512b47210 */ /* 0x000fce0007ffe0ff */
[----:B------:R-:W1:Y:S01]  /*3660*/  MUFU.TANH R87, R87 ;  /* 0x0000005700577308 */ /* 0x000e620000002400 */
[----:B------:R-:W-:-:S07]  /*3670*/  IMAD.IADD R128, R18, 0x1, R49 ;  /* 0x0000000112807824 */ /* 0x000fce00078e0231 */
        /* <DEDUP_REMOVED lines=48> */
[----:B------:R-:W-:Y:S01]  /*3980*/  LOP3.LUT R37, R8, 0x6, RZ, 0xc0, !PT ;  /* 0x0000000608257812 */ /* 0x000fe200078ec0ff */
[----:B------:R-:W-:Y:S01]  /*3990*/  BSSY.RECONVERGENT B1, `(.L_x_12932) ;  /* 0x000006d000017945 */ /* 0x000fe20003800200 */
[----:B------:R-:W-:-:S02]  /*39a0*/  VIADDMNMX R181, R180, 0x1, R23, PT ;  /* 0x00000001b4b57846 */ /* 0x000fc40003800117 */
[----:B------:R-:W-:Y:S02]  /*39b0*/  VIADDMNMX R180, R180, 0x9, R23, PT ;  /* 0x00000009b4b47846 */ /* 0x000fe40003800117 */
[----:B------:R-:W-:Y:S02]  /*39c0*/  IADD3 R36, PT, PT, R20, R37, RZ ;  /* 0x0000002514247210 */ /* 0x000fe40007ffe0ff */
[----:B------:R-:W-:Y:S01]  /*39d0*/  IADD3 R23, PT, PT, R128, 0x8, RZ ;  /* 0x0000000880177810 */ /* 0x000fe20007ffe0ff */
        /* <DEDUP_REMOVED lines=15> */
.L_x_12935:
[----:B------:R-:W2:Y:S01]  /*3ad0*/  LD.E R49, desc[UR4][R2.64+0x170] ;  /* 0x0001700402317980 */ /* 0x000ea2000c101900 */
[----:B-1----:R-:W-:Y:S02]  /*3ae0*/  IADD3 R28, PT, PT, R20, -0x80, RZ ;  /* 0xffffff80141c7810 */ /* 0x002fe40007ffe0ff */
        /* <DEDUP_REMOVED lines=58> */
.L_x_12936:
[----:B------:R-:W-:Y:S05]  /*3e90*/  BSYNC.RECONVERGENT B0 ;  /* 0x0000000000007941 */ /* 0x000fea0003800200 */
.L_x_12934:
        /* <DEDUP_REMOVED lines=28> */
.L_x_12933:
[----:B------:R-:W-:Y:S05]  /*4060*/  BSYNC.RECONVERGENT B1 ;  /* 0x0000000000017941 */ /* 0x000fea0003800200 */
.L_x_12932:
[----:B------:R-:W3:Y:S01]  /*4070*/  LD.E R22, desc[UR4][R2.64+0xdc] ;  /* 0x0000dc0402167980 */ /* 0x000ee2000c101900 */
[C---:B------:R-:W-:Y:S02]  /*4080*/  VIADD R8, R36.reuse, 0x1 ;  /* 0x0000000124087836 */ /* 0x040fe40000000000 */
[C---:B------:R-:W-:Y:S02]  /*4090*/  VIADD R6, R36.reuse, 0x8 ;  /* 0x0000000824067836 */ /* 0x040fe40000000000 */
[----:B------:R-:W-:Y:S01]  /*40a0*/  VIADD R21, R36, 0x21 ;  /* 0x0000002124157836 */ /* 0x000fe20000000000 */
[-C--:B------:R-:W-:Y:S02]  /*40b0*/  ISETP.GT.AND P2, PT, R128, R8.reuse, PT ;  /* 0x000000088000720c */ /* 0x080fe40003f44270 */
[----:B------:R-:W-:Y:S02]  /*40c0*/  ISETP.GE.AND P1, PT, R8, R181, PT ;  /* 0x000000b50800720c */ /* 0x000fe40003f26270 */
[----:B------:R-:W-:-:S02]  /*40d0*/  ISETP.GT.AND P6, PT, R23, R8, PT ;  /* 0x000000081700720c */ /* 0x000fc40003fc4270 */
[----:B------:R-:W-:Y:S01]  /*40e0*/  ISETP.GE.AND P3, PT, R8, R180, PT ;  /* 0x000000b40800720c */ /* 0x000fe20003f66270 */
[----:B------:R-:W-:Y:S01]  /*40f0*/  VIADD R8, R36, 0x9 ;  /* 0x0000000924087836 */ /* 0x000fe20000000000 */
[----:B--2---:R-:W-:Y:S02]  /*4100*/  FSEL R46, R50, -INF , !P2 ;  /* 0xff800000322e7808 */ /* 0x004fe40005000000 */
[-C--:B------:R-:W-:Y:S02]  /*4110*/  ISETP.GT.AND P4, PT, R128, R6.reuse, PT ;  /* 0x000000068000720c */ /* 0x080fe40003f84270 */
[----:B------:R-:W-:Y:S02]  /*4120*/  FSEL R44, R84, -INF , !P6 ;  /* 0xff800000542c7808 */ /* 0x000fe40007000000 */
[----:B------:R-:W-:Y:S02]  /*4130*/  ISETP.GT.AND P5, PT, R23, R6, PT ;  /* 0x000000061700720c */ /* 0x000fe40003fa4270 */
[----:B------:R-:W-:-:S02]  /*4140*/  ISETP.GT.AND P6, PT, R128, R8, PT ;  /* 0x000000088000720c */ /* 0x000fc40003fc4270 */
[-C--:B------:R-:W-:Y:S02]  /*4150*/  ISETP.GE.AND P2, PT, R6, R181.reuse, PT ;  /* 0x000000b50600720c */ /* 0x080fe40003f46270 */
[----:B------:R-:W-:Y:S02]  /*4160*/  FSEL R46, R46, -INF , !P1 ;  /* 0xff8000002e2e7808 */ /* 0x000fe40004800000 */
[----:B------:R-:W-:Y:S02]  /*4170*/  FSEL R84, R85, -INF , !P4 ;  /* 0xff80000055547808 */ /* 0x000fe40006000000 */
[----:B------:R-:W-:Y:S01]  /*4180*/  ISETP.GE.AND P1, PT, R6, R180, PT ;  /* 0x000000b40600720c */ /* 0x000fe20003f26270 */
[----:B------:R-:W-:Y:S01]  /*4190*/  VIADD R6, R36, 0x10 ;  /* 0x0000001024067836 */ /* 0x000fe20000000000 */
[----:B------:R-:W-:Y:S02]  /*41a0*/  FSEL R44, R44, -INF , !P3 ;  /* 0xff8000002c2c7808 */ /* 0x000fe40005800000 */
[----:B------:R-:W-:-:S02]  /*41b0*/  ISETP.GE.AND P3, PT, R8, R181, PT ;  /* 0x000000b50800720c */ /* 0x000fc40003f66270 */
[----:B------:R-:W-:Y:S02]  /*41c0*/  ISETP.GT.AND P4, PT, R23, R8, PT ;  /* 0x000000081700720c */ /* 0x000fe40003f84270 */
[----:B-1----:R-:W-:Y:S02]  /*41d0*/  FSEL R76, R87, -INF , !P5 ;  /* 0xff800000574c7808 */ /* 0x002fe40006800000 */
[----:B------:R-:W-:Y:S02]  /*41e0*/  FSEL R78, R86, -INF , !P6 ;  /* 0xff800000564e7808 */ /* 0x000fe40007000000 */
[----:B------:R-:W-:Y:S02]  /*41f0*/  FSEL R84, R84, -INF , !P2 ;  /* 0xff80000054547808 */ /* 0x000fe40005000000 */
[----:B------:R-:W-:Y:S01]  /*4200*/  ISETP.GE.AND P2, PT, R8, R180, PT ;  /* 0x000000b40800720c */ /* 0x000fe20003f46270 */
[----:B------:R-:W-:Y:S01]  /*4210*/  VIADD R8, R36, 0x11 ;  /* 0x0000001124087836 */ /* 0x000fe20000000000 */
[----:B------:R-:W-:-:S02]  /*4220*/  FSEL R76, R76, -INF , !P1 ;  /* 0xff8000004c4c7808 */ /* 0x000fc40004800000 */
[----:B------:R-:W-:Y:S02]  /*4230*/  FSEL R78, R78, -INF , !P3 ;  /* 0xff8000004e4e7808 */ /* 0x000fe40005800000 */
[----:B------:R-:W-:Y:S02]  /*4240*/  FSEL R70, R88, -INF , !P4 ;  /* 0xff80000058467808 */ /* 0x000fe40006000000 */
[-C--:B------:R-:W-:Y:S02]  /*4250*/  ISETP.GT.AND P5, PT, R128, R6.reuse, PT ;  /* 0x000000068000720c */ /* 0x080fe40003fa4270 */
[C---:B------:R-:W-:Y:S02]  /*4260*/  ISETP.GE.AND P1, PT, R6.reuse, R181, PT ;  /* 0x000000b50600720c */ /* 0x040fe40003f26270 */
[----:B------:R-:W-:Y:S02]  /*4270*/  ISETP.GT.AND P6, PT, R23, R6, PT ;  /* 0x000000061700720c */ /* 0x000fe40003fc4270 */
[----:B------:R-:W-:Y:S01]  /*4280*/  ISETP.GE.AND P3, PT, R6, R180, PT ;  /* 0x000000b40600720c */ /* 0x000fe20003f66270 */
[----:B------:R-:W-:Y:S01]  /*4290*/  VIADD R6, R36, 0x18 ;  /* 0x0000001824067836 */ /* 0x000fe20000000000 */
[----:B------:R-:W-:-:S02]  /*42a0*/  FSEL R70, R70, -INF , !P2 ;  /* 0xff80000046467808 */ /* 0x000fc40005000000 */
[CC--:B------:R-:W-:Y:S02]  /*42b0*/  ISETP.GT.AND P4, PT, R128.reuse, R8.reuse, PT ;  /* 0x000000088000720c */ /* 0x0c0fe40003f84270 */
[----:B------:R-:W-:Y:S02]  /*42c0*/  FSEL R62, R89, -INF , !P5 ;  /* 0xff800000593e7808 */ /* 0x000fe40006800000 */
[----:B------:R-:W-:Y:S02]  /*42d0*/  ISETP.GT.AND P2, PT, R23, R8, PT ;  /* 0x000000081700720c */ /* 0x000fe40003f44270 */
[----:B------:R-:W-:Y:S02]  /*42e0*/  FSEL R18, R91, -INF , !P6 ;  /* 0xff8000005b127808 */ /* 0x000fe40007000000 */
[----:B------:R-:W-:Y:S02]  /*42f0*/  ISETP.GT.AND P6, PT, R128, R6, PT ;  /* 0x000000068000720c */ /* 0x000fe40003fc4270 */
[----:B------:R-:W-:-:S02]  /*4300*/  FSEL R62, R62, -INF , !P1 ;  /* 0xff8000003e3e7808 */ /* 0x000fc40004800000 */
[----:B------:R-:W-:Y:S02]  /*4310*/  FSEL R68, R90, -INF , !P4 ;  /* 0xff8000005a447808 */ /* 0x000fe40006000000 */
[----:B------:R-:W-:Y:S02]  /*4320*/  FSEL R18, R18, -INF , !P3 ;  /* 0xff80000012127808 */ /* 0x000fe40005800000 */
[----:B------:R-:W-:Y:S02]  /*4330*/  FSEL R28, R92, -INF , !P2 ;  /* 0xff8000005c1c7808 */ /* 0x000fe40005000000 */
[CC--:B------:R-:W-:Y:S02]  /*4340*/  ISETP.GE.AND P5, PT, R8.reuse, R181.reuse, PT ;  /* 0x000000b50800720c */ /* 0x0c0fe40003fa6270 */
[----:B------:R-:W-:Y:S01]  /*4350*/  ISETP.GE.AND P1, PT, R8, R180, PT ;  /* 0x000000b40800720c */ /* 0x000fe20003f26270 */
[----:B------:R-:W-:Y:S01]  /*4360*/  VIADD R8, R36, 0x19 ;  /* 0x0000001924087836 */ /* 0x000fe20000000000 */
[----:B------:R-:W-:-:S02]  /*4370*/  ISETP.GE.AND P3, PT, R6, R181, PT ;  /* 0x000000b50600720c */ /* 0x000fc40003f66270 */
[----:B------:R-:W-:Y:S02]  /*4380*/  ISETP.GT.AND P4, PT, R23, R6, PT ;  /* 0x000000061700720c */ /* 0x000fe40003f84270 */
[----:B------:R-:W-:Y:S02]  /*4390*/  ISETP.GE.AND P2, PT, R6, R180, PT ;  /* 0x000000b40600720c */ /* 0x000fe40003f46270 */
[----:B------:R-:W-:Y:S02]  /*43a0*/  FSEL R6, R93, -INF , !P6 ;  /* 0xff8000005d067808 */ /* 0x000fe40007000000 */
[----:B------:R-:W-:Y:S02]  /*43b0*/  FSEL R68, R68, -INF , !P5 ;  /* 0xff80000044447808 */ /* 0x000fe40006800000 */
[----:B------:R-:W-:Y:S02]  /*43c0*/  FSEL R28, R28, -INF , !P1 ;  /* 0xff8000001c1c7808 */ /* 0x000fe40004800000 */
[----:B------:R-:W-:-:S02]  /*43d0*/  FSEL R6, R6, -INF , !P3 ;  /* 0xff80000006067808 */ /* 0x000fc40005800000 */
[-C--:B------:R-:W-:Y:S02]  /*43e0*/  ISETP.GT.AND P5, PT, R128, R8.reuse, PT ;  /* 0x000000088000720c */ /* 0x080fe40003fa4270 */
[C---:B------:R-:W-:Y:S02]  /*43f0*/  ISETP.GE.AND P1, PT, R8.reuse, R181, PT ;  /* 0x000000b50800720c */ /* 0x040fe40003f26270 */
[----:B------:R-:W-:Y:S02]  /*4400*/  ISETP.GT.AND P6, PT, R23, R8, PT ;  /* 0x000000081700720c */ /* 0x000fe40003fc4270 */
[----:B------:R-:W-:Y:S01]  /*4410*/  ISETP.GE.AND P3, PT, R8, R180, PT ;  /* 0x000000b40800720c */ /* 0x000fe20003f66270 */
[----:B------:R-:W-:Y:S01]  /*4420*/  VIADD R8, R36, 0x20 ;  /* 0x0000002024087836 */ /* 0x000fe20000000000 */
[----:B------:R-:W-:Y:S02]  /*4430*/  FSEL R10, R95, -INF , !P4 ;  /* 0xff8000005f0a7808 */ /* 0x000fe40006000000 */
[----:B------:R-:W-:-:S02]  /*4440*/  FSEL R34, R94, -INF , !P5 ;  /* 0xff8000005e227808 */ /* 0x000fc40006800000 */
[-C--:B------:R-:W-:Y:S02]  /*4450*/  ISETP.GT.AND P4, PT, R128, R8.reuse, PT ;  /* 0x000000088000720c */ /* 0x080fe40003f84270 */
        /* <DEDUP_REMOVED lines=8> */
[----:B------:R-:W-:Y:S02]  /*44e0*/  ISETP.GT.AND P6, PT, R128, R21, PT ;  /* 0x000000158000720c */ /* 0x000fe40003fc4270 */
        /* <DEDUP_REMOVED lines=16> */
[----:B------:R-:W-:Y:S02]  /*45f0*/  FSEL R102, R102, -INF , !P5 ;  /* 0xff80000066667808 */ /* 0x000fe40006800000 */
        /* <DEDUP_REMOVED lines=9> */
[-C--:B------:R-:W-:Y:S02]  /*4690*/  ISETP.GT.AND P6, PT, R128, R42.reuse, PT ;  /* 0x0000002a8000720c */ /* 0x080fe40003fc4270 */
        /* <DEDUP_REMOVED lines=11> */
[----:B------:R-:W-:Y:S02]  /*4750*/  ISETP.GE.AND P1, PT, R21, R181, PT ;  /* 0x000000b51500720c */ /* 0x000fe40003f26270 */
        /* <DEDUP_REMOVED lines=77> */
[-C--:B------:R-:W-:Y:S02]  /*4c30*/  ISETP.GT.AND P5, PT, R128, R42.reuse, PT ;  /* 0x0000002a8000720c */ /* 0x080fe40003fa4270 */
        /* <DEDUP_REMOVED lines=8> */
[----:B------:R-:W-:-:S02]  /*4cc0*/  ISETP.GT.AND P4, PT, R128, R21, PT ;  /* 0x000000158000720c */ /* 0x000fc40003f84270 */
[----:B------:R-:W-:Y:S02]  /*4cd0*/  FSEL R14, R14, -INF , !P6 ;  /* 0xff8000000e0e7808 */ /* 0x000fe40007000000 */
[----:B------:R-:W-:Y:S01]  /*4ce0*/  FSEL R144, R12, -INF , !P1 ;  /* 0xff8000000c907808 */ /* 0x000fe20004800000 */
[----:B------:R-:W-:Y:S01]  /*4cf0*/  VIADD R12, R36, 0x61 ;  /* 0x00000061240c7836 */ /* 0x000fe20000000000 */
[----:B------:R-:W-:Y:S02]  /*4d00*/  FSEL R138, R60, -INF , !P2 ;  /* 0xff8000003c8a7808 */ /* 0x000fe40005000000 */
[----:B------:R-:W-:Y:S02]  /*4d10*/  ISETP.GE.AND P5, PT, R21, R181, PT ;  /* 0x000000b51500720c */ /* 0x000fe40003fa6270 */
[----:B------:R-:W-:Y:S02]  /*4d20*/  FSEL R13, R13, -INF , !P4 ;  /* 0xff8000000d0d7808 */ /* 0x000fe40006000000 */
[----:B------:R-:W-:-:S02]  /*4d30*/  FSEL R132, R14, -INF , !P3 ;  /* 0xff8000000e847808 */ /* 0x000fc40005800000 */
[C---:B------:R-:W-:Y:S02]  /*4d40*/  ISETP.GT.AND P2, PT, R23.reuse, R21, PT ;  /* 0x000000151700720c */ /* 0x040fe40003f44270 */
[-C--:B------:R-:W-:Y:S02]  /*4d50*/  ISETP.GT.AND P3, PT, R23, R42.reuse, PT ;  /* 0x0000002a1700720c */ /* 0x080fe40003f64270 */
[----:B------:R-:W-:Y:S02]  /*4d60*/  ISETP.GT.AND P6, PT, R128, R42, PT ;  /* 0x0000002a8000720c */ /* 0x000fe40003fc4270 */
[----:B------:R-:W-:Y:S02]  /*4d70*/  FSEL R142, R13, -INF , !P5 ;  /* 0xff8000000d8e7808 */ /* 0x000fe40006800000 */
[----:B------:R-:W-:Y:S02]  /*4d80*/  ISETP.GE.AND P1, PT, R21, R180, PT ;  /* 0x000000b41500720c */ /* 0x000fe40003f26270 */
[----:B------:R-:W-:-:S02]  /*4d90*/  FSEL R15, R15, -INF , !P2 ;  /* 0xff8000000f0f7808 */ /* 0x000fc40005000000 */
[----:B------:R-:W-:Y:S02]  /*4da0*/  ISETP.GT.AND P5, PT, R128, R12, PT ;  /* 0x0000000c8000720c */ /* 0x000fe40003fa4270 */
[----:B------:R-:W-:Y:S02]  /*4db0*/  FSEL R19, R19, -INF , !P3 ;  /* 0xff80000013137808 */ /* 0x000fe40005800000 */
[----:B------:R-:W-:Y:S02]  /*4dc0*/  ISETP.GE.AND P4, PT, R42, R181, PT ;  /* 0x000000b52a00720c */ /* 0x000fe40003f86270 */
[----:B------:R-:W-:Y:S02]  /*4dd0*/  FSEL R16, R16, -INF , !P6 ;  /* 0xff80000010107808 */ /* 0x000fe40007000000 */
[----:B------:R-:W-:Y:S01]  /*4de0*/  ISETP.GT.AND P3, PT, R128, R36, PT ;  /* 0x000000248000720c */ /* 0x000fe20003f64270 */
[----:B------:R-:W-:Y:S01]  /*4df0*/  VIADD R13, R36, 0x68 ;  /* 0x00000068240d7836 */ /* 0x000fe20000000000 */
[----:B------:R-:W-:-:S02]  /*4e00*/  FSEL R126, R15, -INF , !P1 ;  /* 0xff8000000f7e7808 */ /* 0x000fc40004800000 */
[----:B------:R-:W-:Y:S02]  /*4e10*/  FSEL R17, R17, -INF , !P5 ;  /* 0xff80000011117808 */ /* 0x000fe40006800000 */
[----:B------:R-:W-:Y:S02]  /*4e20*/  ISETP.GE.AND P2, PT, R42, R180, PT ;  /* 0x000000b42a00720c */ /* 0x000fe40003f46270 */
[-C--:B------:R-:W-:Y:S02]  /*4e30*/  ISETP.GE.AND P1, PT, R12, R181.reuse, PT ;  /* 0x000000b50c00720c */ /* 0x080fe40003f26270 */
[----:B------:R-:W-:Y:S02]  /*4e40*/  ISETP.GT.AND P6, PT, R23, R12, PT ;  /* 0x0000000c1700720c */ /* 0x000fe40003fc4270 */
[----:B------:R-:W-:Y:S02]  /*4e50*/  FSEL R114, R16, -INF , !P4 ;  /* 0xff80000010727808 */ /* 0x000fe40006000000 */
[----:B------:R-:W-:-:S02]  /*4e60*/  ISETP.GE.AND P5, PT, R36, R181, PT ;  /* 0x000000b52400720c */ /* 0x000fc40003fa6270 */
[----:B------:R-:W-:Y:S02]  /*4e70*/  FSEL R0, R0, -INF , !P3 ;  /* 0xff80000000007808 */ /* 0x000fe40005800000 */
[----:B------:R-:W-:Y:S01]  /*4e80*/  ISETP.GE.AND P4, PT, R12, R180, PT ;  /* 0x000000b40c00720c */ /* 0x000fe20003f86270 */
[----:B------:R-:W-:Y:S01]  /*4e90*/  VIADD R12, R36, 0x69 ;  /* 0x00000069240c7836 */ /* 0x000fe20000000000 */
[----:B------:R-:W-:Y:S02]  /*4ea0*/  FSEL R32, R32, -INF , !P6 ;  /* 0xff80000020207808 */ /* 0x000fe40007000000 */
[----:B------:R-:W-:Y:S02]  /*4eb0*/  FSEL R106, R19, -INF , !P2 ;  /* 0xff800000136a7808 */ /* 0x000fe40005000000 */
[----:B------:R-:W-:Y:S02]  /*4ec0*/  FSEL R0, R0, -INF , !P5 ;  /* 0xff80000000007808 */ /* 0x000fe40006800000 */
[----:B------:R-:W-:-:S02]  /*4ed0*/  FSEL R112, R17, -INF , !P1 ;  /* 0xff80000011707808 */ /* 0x000fc40004800000 */
[----:B------:R-:W-:Y:S02]  /*4ee0*/  ISETP.GT.AND P6, PT, R128, R13, PT ;  /* 0x0000000d8000720c */ /* 0x000fe40003fc4270 */
[----:B------:R-:W-:Y:S02]  /*4ef0*/  ISETP.GE.AND P3, PT, R13, R181, PT ;  /* 0x000000b50d00720c */ /* 0x000fe40003f66270 */
[----:B------:R-:W-:Y:S02]  /*4f00*/  ISETP.GT.AND P2, PT, R23, R13, PT ;  /* 0x0000000d1700720c */ /* 0x000fe40003f44270 */
[----:B------:R-:W-:Y:S01]  /*4f10*/  ISETP.GE.AND P1, PT, R13, R180, PT ;  /* 0x000000b40d00720c */ /* 0x000fe20003f26270 */
[----:B------:R-:W-:Y:S01]  /*4f20*/  VIADD R13, R36, 0x70 ;  /* 0x00000070240d7836 */ /* 0x000fe20000000000 */
[----:B------:R-:W-:Y:S02]  /*4f30*/  ISETP.GT.AND P5, PT, R128, R12, PT ;  /* 0x0000000c8000720c */ /* 0x000fe40003fa4270 */
[----:B------:R-:W-:-:S02]  /*4f40*/  FMNMX3.FTZ R15, R0, R46, R84, !PT ;  /* 0x0000002e000f7276 */ /* 0x000fc40007810054 */
[----:B------:R-:W-:Y:S02]  /*4f50*/  FSEL R33, R33, -INF , !P6 ;  /* 0xff80000021217808 */ /* 0x000fe40007000000 */
[----:B------:R-:W-:Y:S02]  /*4f60*/  FSEL R30, R30, -INF , !P2 ;  /* 0xff8000001e1e7808 */ /* 0x000fe40005000000 */
[----:B------:R-:W-:Y:S02]  /*4f70*/  ISETP.GT.AND P2, PT, R128, R13, PT ;  /* 0x0000000d8000720c */ /* 0x000fe40003f44270 */
[----:B------:R-:W-:Y:S02]  /*4f80*/  FSEL R35, R35, -INF , !P5 ;  /* 0xff80000023237808 */ /* 0x000fe40006800000 */
[----:B------:R-:W-:Y:S02]  /*4f90*/  FMNMX3.FTZ R15, R15, R78, R62, !PT ;  /* 0x0000004e0f0f7276 */ /* 0x000fe4000781003e */
[----:B------:R-:W-:-:S02]  /*4fa0*/  ISETP.GT.AND P5, PT, R23, R36, PT ;  /* 0x000000241700720c */ /* 0x000fc40003fa4270 */
[----:B------:R-:W-:Y:S02]  /*4fb0*/  FSEL R66, R32, -INF , !P4 ;  /* 0xff80000020427808 */ /* 0x000fe40006000000 */
[----:B------:R-:W-:Y:S02]  /*4fc0*/  FSEL R110, R33, -INF , !P3 ;  /* 0xff800000216e7808 */ /* 0x000fe40005800000 */
[C---:B------:R-:W-:Y:S02]  /*4fd0*/  ISETP.GE.AND P6, PT, R12.reuse, R181, PT ;  /* 0x000000b50c00720c */ /* 0x040fe40003fc6270 */
[----:B------:R-:W-:Y:S02]  /*4fe0*/  ISETP.GT.AND P4, PT, R23, R12, PT ;  /* 0x0000000c1700720c */ /* 0x000fe40003f84270 */
[----:B------:R-:W-:Y:S02]  /*4ff0*/  ISETP.GE.AND P3, PT, R12, R180, PT ;  /* 0x000000b40c00720c */ /* 0x000fe40003f66270 */
[----:B------:R-:W-:-:S02]  /*5000*/  FSEL R31, R31, -INF , !P2 ;  /* 0xff8000001f1f7808 */ /* 0x000fc40005000000 */
[----:B------:R-:W-:Y:S02]  /*5010*/  FMNMX3.FTZ R15, R15, R68, R6, !PT ;  /* 0x000000440f0f7276 */ /* 0x000fe40007810006 */
[----:B------:R-:W-:Y:S02]  /*5020*/  ISETP.GE.AND P2, PT, R36, R180, PT ;  /* 0x000000b42400720c */ /* 0x000fe40003f46270 */
[----:B------:R-:W-:Y:S02]  /*5030*/  FSEL R12, R51, -INF , !P5 ;  /* 0xff800000330c7808 */ /* 0x000fe40006800000 */
[----:B------:R-:W-:Y:S02]  /*5040*/  FMNMX3.FTZ R15, R15, R34, R206, !PT ;  /* 0x000000220f0f7276 */ /* 0x000fe400078100ce */
[----:B------:R-:W-:Y:S02]  /*5050*/  FSEL R12, R12, -INF , !P2 ;  /* 0xff8000000c0c7808 */ /* 0x000fe40005000000 */
        /* <DEDUP_REMOVED lines=8> */
[C---:B------:R-:W-:Y:S01]  /*50e0*/  VIADD R15, R36.reuse, 0x71 ;  /* 0x00000071240f7836 */ /* 0x040fe20000000000 */
[----:B------:R-:W-:Y:S02]  /*50f0*/  FMNMX3.FTZ R19, R19, R192, R150, !PT ;  /* 0x000000c013137276 */ /* 0x000fe40007810096 */
[----:B------:R-:W-:Y:S02]  /*5100*/  FMNMX3.FTZ R17, R17, R118, R202, !PT ;  /* 0x0000007611117276 */ /* 0x000fe400078100ca */
[----:B------:R-:W-:Y:S02]  /*5110*/  FMNMX3.FTZ R19, R19, R190, R148, !PT ;  /* 0x000000be13137276 */ /* 0x000fe40007810094 */
[----:B------:R-:W-:Y:S01]  /*5120*/  FMNMX3.FTZ R17, R17, R204, R134, !PT ;  /* 0x000000cc11117276 */ /* 0x000fe20007810086 */
[----:B------:R-:W-:Y:S01]  /*5130*/  VIADD R14, R36, 0x78 ;  /* 0x00000078240e7836 */ /* 0x000fe20000000000 */
[----:B------:R-:W-:-:S02]  /*5140*/  ISETP.GE.AND P5, PT, R13, R181, PT ;  /* 0x000000b50d00720c */ /* 0x000fc40003fa6270 */
[----:B------:R-:W-:Y:S02]  /*5150*/  FSEL R108, R35, -INF , !P6 ;  /* 0xff800000236c7808 */ /* 0x000fe40007000000 */
[----:B------:R-:W-:Y:S02]  /*5160*/  ISETP.GT.AND P6, PT, R128, R15, PT ;  /* 0x0000000f8000720c */ /* 0x000fe40003fc4270 */
[----:B------:R-:W-:Y:S02]  /*5170*/  FMNMX3.FTZ R19, R19, R146, R144, !PT ;  /* 0x0000009213137276 */ /* 0x000fe40007810090 */
[----:B------:R-:W-:Y:S02]  /*5180*/  FMNMX3.FTZ R17, R17, R196, R124, !PT ;  /* 0x000000c411117276 */ /* 0x000fe4000781007c */
[----:B------:R-:W-:Y:S01]  /*5190*/  FSEL R60, R31, -INF , !P5 ;  /* 0xff8000001f3c7808 */ /* 0x000fe20006800000 */
[----:B------:R-:W-:Y:S01]  /*51a0*/  VIADD R36, R36, 0x79 ;  /* 0x0000007924247836 */ /* 0x000fe20000000000 */
[----:B------:R-:W-:-:S02]  /*51b0*/  ISETP.GE.AND P5, PT, R15, R181, PT ;  /* 0x000000b50f00720c */ /* 0x000fc40003fa6270 */
[----:B------:R-:W-:Y:S02]  /*51c0*/  FSEL R26, R26, -INF , !P6 ;  /* 0xff8000001a1a7808 */ /* 0x000fe40007000000 */
[----:B------:R-:W-:Y:S02]  /*51d0*/  ISETP.GT.AND P6, PT, R128, R14, PT ;  /* 0x0000000e8000720c */ /* 0x000fe40003fc4270 */
[----:B------:R-:W-:Y:S02]  /*51e0*/  FMNMX3.FTZ R19, R19, R142, R114, !PT ;  /* 0x0000008e13137276 */ /* 0x000fe40007810072 */
[----:B------:R-:W-:Y:S02]  /*51f0*/  FMNMX3.FTZ R17, R17, R194, R188, !PT ;  /* 0x000000c211117276 */ /* 0x000fe400078100bc */
[----:B------:R-:W-:Y:S02]  /*5200*/  FSEL R58, R26, -INF , !P5 ;  /* 0xff8000001a3a7808 */ /* 0x000fe40006800000 */
        /* <DEDUP_REMOVED lines=8> */
[----:B------:R-:W-:Y:S02]  /*5290*/  FMNMX3.FTZ R19, R19, R108, R60, !PT ;  /* 0x0000006c13137276 */ /* 0x000fe4000781003c */
[----:B------:R-:W-:Y:S02]  /*52a0*/  FMNMX3.FTZ R17, R17, R154, R140, !PT ;  /* 0x0000009a11117276 */ /* 0x000fe4000781008c */
[----:B------:R-:W-:Y:S02]  /*52b0*/  ISETP.GT.AND P2, PT, R23, R13, PT ;  /* 0x0000000d1700720c */ /* 0x000fe40003f44270 */
[----:B------:R-:W-:Y:S02]  /*52c0*/  ISETP.GE.AND P6, PT, R13, R180, PT ;  /* 0x000000b40d00720c */ /* 0x000fe40003fc6270 */
[----:B------:R-:W-:-:S02]  /*52d0*/  FSEL R54, R40, -INF , !P5 ;  /* 0xff80000028367808 */ /* 0x000fc40006800000 */
[----:B------:R-:W-:Y:S02]  /*52e0*/  FMNMX3.FTZ R13, R19, R58, R56, !PT ;  /* 0x0000003a130d7276 */ /* 0x000fe40007810038 */
[----:B------:R-:W-:Y:S02]  /*52f0*/  FMNMX3.FTZ R17, R17, R138, R132, !PT ;  /* 0x0000008a11117276 */ /* 0x000fe40007810084 */
[----:B------:R-:W-:Y:S02]  /*5300*/  FSEL R64, R30, -INF , !P1 ;  /* 0xff8000001e407808 */ /* 0x000fe40004800000 */
[----:B------:R-:W-:Y:S02]  /*5310*/  FSEL R29, R29, -INF , !P4 ;  /* 0xff8000001d1d7808 */ /* 0x000fe40006000000 */
[----:B------:R-:W-:Y:S02]  /*5320*/  ISETP.GT.AND P1, PT, R23, R15, PT ;  /* 0x0000000f1700720c */ /* 0x000fe40003f24270 */
[----:B------:R-:W-:-:S02]  /*5330*/  FMNMX.FTZ R13, R54, R13, !PT ;  /* 0x0000000d360d7209 */ /* 0x000fc40007810000 */
[----:B------:R-:W-:Y:S02]  /*5340*/  ISETP.GT.AND P4, PT, R23, R14, PT ;  /* 0x0000000e1700720c */ /* 0x000fe40003f84270 */
[----:B------:R-:W-:Y:S02]  /*5350*/  FSEL R24, R24, -INF , !P2 ;  /* 0xff80000018187808 */ /* 0x000fe40005000000 */
[----:B------:R-:W-:Y:S02]  /*5360*/  FMNMX3.FTZ R17, R17, R126, R106, !PT ;  /* 0x0000007e11117276 */ /* 0x000fe4000781006a */
[----:B------:R-:W-:Y:S01]  /*5370*/  FSEL R52, R29, -INF , !P3 ;  /* 0xff8000001d347808 */ /* 0x000fe20005800000 */
[----:B------:R-:W1:Y:S01]  /*5380*/  SHFL.BFLY PT, R16, R13, 0x2, 0x1f ;  /* 0x0c401f000d107f89 */ /* 0x000e6200000e0000 */
[-C--:B------:R-:W-:Y:S02]  /*5390*/  ISETP.GE.AND P5, PT, R15, R180.reuse, PT ;  /* 0x000000b40f00720c */ /* 0x080fe40003fa6270 */
[----:B------:R-:W-:-:S02]  /*53a0*/  ISETP.GE.AND P3, PT, R14, R180, PT ;  /* 0x000000b40e00720c */ /* 0x000fc40003f66270 */
[----:B------:R-:W-:Y:S02]  /*53b0*/  ISETP.GT.AND P2, PT, R23, R36, PT ;  /* 0x000000241700720c */ /* 0x000fe40003f44270 */
[----:B------:R-:W-:Y:S02]  /*53c0*/  FSEL R25, R25, -INF , !P1 ;  /* 0xff80000019197808 */ /* 0x000fe40004800000 */
[----:B------:R-:W-:Y:S02]  /*53d0*/  FSEL R26, R27, -INF , !P4 ;  /* 0xff8000001b1a7808 */ /* 0x000fe40006000000 */
[----:B------:R-:W-:Y:S02]  /*53e0*/  FSEL R42, R24, -INF , !P6 ;  /* 0xff800000182a7808 */ /* 0x000fe40007000000 */
[----:B------:R-:W-:Y:S02]  /*53f0*/  FMNMX3.FTZ R17, R17, R66, R64, !PT ;  /* 0x0000004211117276 */ /* 0x000fe40007810040 */
[----:B------:R-:W-:-:S02]  /*5400*/  ISETP.GE.AND P1, PT, R36, R180, PT ;  /* 0x000000b42400720c */ /* 0x000fc40003f26270 */
[----:B------:R-:W-:Y:S02]  /*5410*/  FSEL R24, R43, -INF , !P2 ;  /* 0xff8000002b187808 */ /* 0x000fe40005000000 */
[----:B------:R-:W-:Y:S02]  /*5420*/  FSEL R32, R25, -INF , !P5 ;  /* 0xff80000019207808 */ /* 0x000fe40006800000 */
[----:B------:R-:W-:Y:S02]  /*5430*/  FSEL R26, R26, -INF , !P3 ;  /* 0xff8000001a1a7808 */ /* 0x000fe40005800000 */
[----:B------:R-:W-:Y:S02]  /*5440*/  FMNMX3.FTZ R17, R17, R52, R42, !PT ;  /* 0x0000003411117276 */ /* 0x000fe4000781002a */
[----:B------:R-:W-:Y:S02]  /*5450*/  FSEL R24, R24, -INF , !P1 ;  /* 0xff80000018187808 */ /* 0x000fe40004800000 */
[----:B------:R-:W-:-:S04]  /*5460*/  FMNMX3.FTZ R15, R17, R32, R26, !PT ;  /* 0x00000020110f7276 */ /* 0x000fc8000781001a */
[----:B------:R-:W-:-:S05]  /*5470*/  FMNMX.FTZ R15, R24, R15, !PT ;  /* 0x0000000f180f7209 */ /* 0x000fca0007810000 */
[----:B------:R-:W2:Y:S01]  /*5480*/  SHFL.BFLY PT, R14, R15, 0x2, 0x1f ;  /* 0x0c401f000f0e7f89 */ /* 0x000ea200000e0000 */
[----:B-1----:R-:W-:-:S05]  /*5490*/  FMNMX.FTZ R17, R13, R16, !PT ;  /* 0x000000100d117209 */ /* 0x002fca0007810000 */
[----:B------:R-:W1:Y:S01]  /*54a0*/  SHFL.BFLY PT, R36, R17, 0x1, 0x1f ;  /* 0x0c201f0011247f89 */ /* 0x000e6200000e0000 */
[----:B--2---:R-:W-:-:S05]  /*54b0*/  FMNMX.FTZ R14, R15, R14, !PT ;  /* 0x0000000e0f0e7209 */ /* 0x004fca0007810000 */
[----:B------:R-:W2:Y:S01]  /*54c0*/  SHFL.BFLY PT, R13, R14, 0x1, 0x1f ;  /* 0x0c201f000e0d7f89 */ /* 0x000ea200000e0000 */
[----:B-1----:R-:W-:Y:S01]  /*54d0*/  FMNMX.FTZ R36, R17, R36, !PT ;  /* 0x0000002411247209 */ /* 0x002fe20007810000 */
[----:B------:R-:W-:-:S03]  /*54e0*/  IMAD.IADD R160, R11, 0x1, R4 ;  /* 0x000000010ba07824 */ /* 0x000fc600078e0204 */
[----:B------:R-:W-:Y:S01]  /*54f0*/  FSETP.NEU.FTZ.AND P1, PT, R36, -INF , PT ;  /* 0xff8000002400780b */ /* 0x000fe20003f3d000 */
[----:B---3--:R-:W-:Y:S01]  /*5500*/  FMUL.FTZ R41, R22, R36 ;  /* 0x0000002416297220 */ /* 0x008fe20000410000 */
[----:B------:R-:W-:-:S04]  /*5510*/  IMAD R160, R160, 0x2, R9 ;  /* 0x00000002a0a07824 */ /* 0x000fc800078e0209 */
[----:B------:R-:W-:Y:S01]  /*5520*/  FSEL R41, R41, RZ, P1 ;  /* 0x000000ff29297208 */ /* 0x000fe20000800000 */
[--C-:B------:R-:W-:Y:S01]  /*5530*/  IMAD.IADD R156, R5, 0x1, R160.reuse ;  /* 0x00000001059c7824 */ /* 0x100fe200078e02a0 */
[----:B------:R-:W-:Y:S03]  /*5540*/  LDSM.16.MT88.4 R92, [R160+0x6000] ;  /* 0x00600000a05c783b */ /* 0x000fe60000004200 */
[-CC-:B------:R-:W-:Y:S01]  /*5550*/  FFMA.FTZ R50, R0, R22.reuse, -R41.reuse ;  /* 0x0000001600327223 */ /* 0x180fe20000010829 */
[-CC-:B------:R-:W-:Y:S01]  /*5560*/  FFMA.FTZ R35, R46, R22.reuse, -R41.reuse ;  /* 0x000000162e237223 */ /* 0x180fe20000010829 */
[----:B------:R-:W-:Y:S02]  /*5570*/  FFMA.FTZ R46, R84, R22, -R41 ;  /* 0x00000016542e7223 */ /* 0x000fe40000010829 */
[----:B------:R-:W1:Y:S01]  /*5580*/  LDSM.16.MT88.4 R84, [R156+0x6000] ;  /* 0x006000009c54783b */ /* 0x000e620000004200 */
[----:B--2---:R-:W-:Y:S01]  /*5590*/  FMNMX.FTZ R0, R14, R13, !PT ;  /* 0x0000000d0e007209 */ /* 0x004fe20007810000 */
[----:B------:R-:W-:-:S03]  /*55a0*/  IMAD.IADD R103, R7, 0x1, R160 ;  /* 0x0000000107677824 */ /* 0x000fc600078e02a0 */
[----:B------:R-:W-:Y:S01]  /*55b0*/  FSETP.NEU.FTZ.AND P1, PT, R0, -INF , PT ;  /* 0xff8000000000780b */ /* 0x000fe20003f3d000 */
[----:B------:R-:W-:Y:S01]  /*55c0*/  FMUL.FTZ R21, R22, R0 ;  /* 0x0000000016157220 */ /* 0x000fe20000410000 */
[----:B------:R-:W-:-:S04]  /*55d0*/  IMAD.IADD R102, R5, 0x1, R103 ;  /* 0x0000000105667824 */ /* 0x000fc800078e0267 */
        /* <DEDUP_REMOVED lines=17> */
[-C--:B------:R-:W-:Y:S01]  /*56f0*/  FFMA.FTZ R27, R68, R22.reuse, -R41 ;  /* 0x00000016441b7223 */ /* 0x080fe20000010829 */
[----:B------:R-:W-:Y:S06]  /*5700*/  LDSM.16.MT88.4 R12, [R103+0x6800] ;  /* 0x00680000670c783b */ /* 0x000fec0000004200 */
[----:B------:R-:W-:Y:S08]  /*5710*/  MUFU.EX2 R46, R46 ;  /* 0x0000002e002e7308 */ /* 0x000ff00000000800 */
[----:B------:R-:W1:Y:S08]  /*5720*/  MUFU.EX2 R31, R31 ;  /* 0x0000001f001f7308 */ /* 0x000e700000000800 */
[----:B------:R-:W-:Y:S08]  /*5730*/  MUFU.EX2 R62, R62 ;  /* 0x0000003e003e7308 */ /* 0x000ff00000000800 */
[----:B------:R-:W2:Y:S08]  /*5740*/  MUFU.EX2 R43, R43 ;  /* 0x0000002b002b7308 */ /* 0x000eb00000000800 */
[----:B------:R-:W-:Y:S08]  /*5750*/  MUFU.EX2 R44, R44 ;  /* 0x0000002c002c7308 */ /* 0x000ff00000000800 */
[----:B------:R-:W3:Y:S01]  /*5760*/  MUFU.EX2 R33, R33 ;  /* 0x0000002100217308 */ /* 0x000ee20000000800 */
[----:B------:R-:W-:Y:S01]  /*5770*/  FFMA.FTZ R34, R18, R22, -R21 ;  /* 0x0000001612227223 */ /* 0x000fe20000010815 */
[----:B-----5:R-:W-:Y:S01]  /*5780*/  F2FP.BF16.F32.PACK_AB R68, R35, R50 ;  /* 0x000000322344723e */ /* 0x020fe200000010ff */
[----:B------:R-:W-:Y:S01]  /*5790*/  LDSM.16.MT88.4 R16, [R160+0x6800] ;  /* 0x00680000a010783b */ /* 0x000fe20000004200 */
[----:B-1----:R-:W-:-:S02]  /*57a0*/  F2FP.BF16.F32.PACK_AB R70, R31, R46 ;  /* 0x0000002e1f46723e */ /* 0x002fc400000010ff */
[----:B--2---:R-:W-:Y:S02]  /*57b0*/  F2FP.BF16.F32.PACK_AB R69, R43, R62 ;  /* 0x0000003e2b45723e */ /* 0x004fe400000010ff */
        /* <DEDUP_REMOVED lines=163> */
[C---:B--2---:R-:W-:Y:S01]  /*61f0*/  HMMA.16816.F32.BF16 R96, R4.reuse, R16, R96 ;  /* 0x000000100460723c */ /* 0x044fe20000041860 */
[----:B------:R-:W-:Y:S07]  /*6200*/  MUFU.EX2 R113, R113 ;  /* 0x0000007100717308 */ /* 0x000fee0000000800 */
[C---:B------:R-:W-:Y:S01]  /*6210*/  HMMA.16816.F32.BF16 R92, R4.reuse, R18, R92 ;  /* 0x00000012045c723c */ /* 0x040fe2000004185c */
[----:B------:R-:W2:Y:S01]  /*6220*/  LDSM.16.MT88.4 R16, [R103+0x9000] ;  /* 0x009000006710783b */ /* 0x000ea20000004200 */
[----:B------:R-:W4:Y:S06]  /*6230*/  MUFU.EX2 R112, R112 ;  /* 0x0000007000707308 */ /* 0x000f2c0000000800 */
[C---:B-1----:R-:W-:Y:S02]  /*6240*/  HMMA.16816.F32.BF16 R72, R4.reuse, R8, R72 ;  /* 0x000000080448723c */ /* 0x042fe40000041848 */
[----:B------:R-:W-:Y:S06]  /*6250*/  MUFU.EX2 R110, R110 ;  /* 0x0000006e006e7308 */ /* 0x000fec0000000800 */
[----:B------:R-:W-:Y:S01]  /*6260*/  HMMA.16816.F32.BF16 R68, R4, R10, R68 ;  /* 0x0000000a0444723c */ /* 0x000fe20000041844 */
[----:B------:R-:W1:Y:S01]  /*6270*/  LDSM.16.MT88.4 R8, [R156+0x9000] ;  /* 0x009000009c08783b */ /* 0x000e620000004200 */
[----:B------:R-:W5:Y:S08]  /*6280*/  MUFU.EX2 R111, R111 ;  /* 0x0000006f006f7308 */ /* 0x000f700000000800 */
[----:B------:R-:W-:Y:S08]  /*6290*/  MUFU.EX2 R106, R106 ;  /* 0x0000006a006a7308 */ /* 0x000ff00000000800 */
[----:B------:R-:W3:Y:S08]  /*62a0*/  MUFU.EX2 R117, R117 ;  /* 0x0000007500757308 */ /* 0x000ef00000000800 */
[----:B------:R-:W-:Y:S08]  /*62b0*/  MUFU.EX2 R64, R64 ;  /* 0x0000004000407308 */ /* 0x000ff00000000800 */
[----:B------:R-:W2:Y:S01]  /*62c0*/  MUFU.EX2 R115, R115 ;  /* 0x0000007300737308 */ /* 0x000ea20000000800 */
[----:B------:R-:W-:Y:S01]  /*62d0*/  FADD.FTZ R5, R50, R35 ;  /* 0x0000002332057221 */ /* 0x000fe20000010000 */
[----:B----4-:R-:W-:-:S02]  /*62e0*/  F2FP.BF16.F32.PACK_AB R4, R112, R113 ;  /* 0x000000717004723e */ /* 0x010fc400000010ff */
[----:B-----5:R-:W-:Y:S01]  /*62f0*/  F2FP.BF16.F32.PACK_AB R6, R111, R110 ;  /* 0x0000006e6f06723e */ /* 0x020fe200000010ff */
[----:B------:R-:W-:Y:S01]  /*6300*/  FADD.FTZ R46, R46, R5 ;  /* 0x000000052e2e7221 */ /* 0x000fe20000010000 */
[----:B---3--:R-:W-:Y:S01]  /*6310*/  F2FP.BF16.F32.PACK_AB R5, R117, R106 ;  /* 0x0000006a7505723e */ /* 0x008fe200000010ff */
[----:B------:R-:W-:Y:S01]  /*6320*/  FADD.FTZ R43, R62, R43 ;  /* 0x0000002b3e2b7221 */ /* 0x000fe20000010000 */
[----:B--2---:R-:W-:-:S03]  /*6330*/  F2FP.BF16.F32.PACK_AB R7, R115, R64 ;  /* 0x000000407307723e */ /* 0x004fc600000010ff */
[----:B------:R-:W-:-:S04]  /*6340*/  FADD.FTZ R50, R44, R43 ;  /* 0x0000002b2c327221 */ /* 0x000fc80000010000 */
        /* <DEDUP_REMOVED lines=22> */
[----:B------:R-:W-:Y:S01]  /*64b0*/  HMMA.16816.F32.BF16 R76, R4, R18, R76 ;  /* 0x00000012044c723c */ /* 0x000fe2000004184c */
[-CC-:B------:R-:W-:Y:S01]  /*64c0*/  FFMA.FTZ R42, R42, R22.reuse, -R21.reuse ;  /* 0x000000162a2a7223 */ /* 0x180fe20000010815 */
[-CC-:B------:R-:W-:Y:S01]  /*64d0*/  FFMA.FTZ R32, R32, R22.reuse, -R21.reuse ;  /* 0x0000001620207223 */ /* 0x180fe20000010815 */
[-C--:B------:R-:W-:Y:S01]  /*64e0*/  FFMA.FTZ R26, R26, R22.reuse, -R21 ;  /* 0x000000161a1a7223 */ /* 0x080fe20000010815 */
        /* <DEDUP_REMOVED lines=59> */
[----:B------:R-:W-:Y:S01]  /*68a0*/  FADD.FTZ R8, R64, R117 ;  /* 0x0000007540087221 */ /* 0x000fe20000010000 */
[----:B------:R-:W-:-:S02]  /*68b0*/  ISETP.GT.U32.AND P1, PT, R48, R169, PT ;  /* 0x000000a93000720c */ /* 0x000fc40003f24070 */
        /* <DEDUP_REMOVED lines=83> */
.L_x_12940:
        /* <DEDUP_REMOVED lines=8> */
.L_x_12941:
[----:B------:R-:W-:Y:S05]  /*6e70*/  BSYNC.RECONVERGENT B0 ;  /* 0x0000000000007941 */ /* 0x000fea0003800200 */
.L_x_12939:
[C---:B------:R-:W-:Y:S01]  /*6e80*/  IMAD.SHL.U32 R5, R38.reuse, 0x20, RZ ;  /* 0x0000002026057824 */ /* 0x040fe200078e00ff */
[----:B------:R-:W-:Y:S01]  /*6e90*/  SHF.L.U64.HI R4, R38, 0x5, R39 ;  /* 0x0000000526047819 */ /* 0x000fe20000010227 */
[----:B------:R-:W-:Y:S01]  /*6ea0*/  @!PT LDS RZ, [RZ] ;  /* 0x00000000fffff984 */ /* 0x000fe20000000800 */
[----:B------:R-:W-:Y:S01]  /*6eb0*/  @!PT LDS RZ, [RZ] ;  /* 0x00000000fffff984 */ /* 0x000fe20000000800 */
[----:B------:R-:W-:Y:S01]  /*6ec0*/  @!PT LDS RZ, [RZ] ;  /* 0x00000000fffff984 */ /* 0x000fe20000000800 */
[----:B------:R-:W-:Y:S03]  /*6ed0*/  LDGSTS.E.BYPASS.LTC128B.128 [R177+0x6000], desc[UR4][R172.64] ;  /* 0x06000000acb17fae */ /* 0x000fe6000b981a04 */
[----:B------:R-:W-:-:S04]  /*6ee0*/  IADD3 R12, P1, PT, R5, R172, RZ ;  /* 0x000000ac050c7210 */ /* 0x000fc80007f3e0ff */
        /* <DEDUP_REMOVED lines=16> */
[----:B------:R-:W-:Y:S03]  /*6ff0*/  LDGSTS.E.BYPASS.LTC128B.128 [R177+0x8800], desc[UR4][R16.64] ;  /* 0x0880000010b17fae */ /* 0x000fe6000b981a04 */
[----:B------:R-:W-:Y:S01]  /*7000*/  IMAD.X R25, R19, 0x1, R4, P1 ;  /* 0x0000000113197824 */ /* 0x000fe200008e0604 */
[----:B------:R3:W-:Y:S04]  /*7010*/  LDGSTS.E.BYPASS.LTC128B.128 [R177+0x9000], desc[UR4][R18.64] ;  /* 0x0900000012b17fae */ /* 0x0007e8000b981a04 */
[----:B------:R4:W-:Y:S04]  /*7020*/  LDGSTS.E.BYPASS.LTC128B.128 [R177+0x9800], desc[UR4][R24.64] ;  /* 0x0980000018b17fae */ /* 0x0009e8000b981a04 */
[----:B------:R-:W5:Y:S01]  /*7030*/  LD.E R101, desc[UR4][R2.64+0x18c] ;  /* 0x00018c0402657980 */ /* 0x000f62000c101900 */
[----:B------:R-:W-:Y:S03]  /*7040*/  BSSY.RECONVERGENT B1, `(.L_x_12942) ;  /* 0x0000274000017945 */ /* 0x000fe60003800200 */
[----:B------:R-:W-:Y:S04]  /*7050*/  LDSM.16.M88.4 R20, [R165] ;  /* 0x00000000a514783b */ /* 0x000fe80000000200 */
[----:B-1----:R-:W2:Y:S04]  /*7060*/  LDSM.16.M88.4 R4, [R164+0x2800] ;  /* 0x00280000a404783b */ /* 0x002ea80000000200 */
[----:B------:R-:W3:Y:S04]  /*7070*/  LDSM.16.M88.4 R12, [R164+0x2000] ;  /* 0x00200000a40c783b */ /* 0x000ee80000000200 */
[----:B------:R-:W1:Y:S04]  /*7080*/  LDSM.16.M88.4 R64, [R164+0x3000] ;  /* 0x00300000a440783b */ /* 0x000e680000000200 */
[----:B------:R-:W4:Y:S04]  /*7090*/  LDSM.16.M88.4 R56, [R164+0x3800] ;  /* 0x00380000a438783b */ /* 0x000f280000000200 */
[----:B------:R-:W4:Y:S04]  /*70a0*/  LDSM.16.M88.4 R48, [R164+0x4000] ;  /* 0x00400000a430783b */ /* 0x000f280000000200 */
[----:B------:R-:W4:Y:S04]  /*70b0*/  LDSM.16.M88.4 R40, [R164+0x4800] ;  /* 0x00480000a428783b */ /* 0x000f280000000200 */
[----:B------:R-:W4:Y:S04]  /*70c0*/  LDSM.16.M88.4 R28, [R164+0x5000] ;  /* 0x00500000a41c783b */ /* 0x000f280000000200 */
[----:B------:R-:W4:Y:S04]  /*70d0*/  LDSM.16.M88.4 R124, [R164+0x5800] ;  /* 0x00580000a47c783b */ /* 0x000f280000000200 */
[----:B------:R-:W-:Y:S04]  /*70e0*/  LDSM.16.M88.4 R116, [R163] ;  /* 0x00000000a374783b */ /* 0x000fe80000000200 */
[----:B------:R-:W4:Y:S04]  /*70f0*/  LDSM.16.M88.4 R112, [R159+0x2800] ;  /* 0x002800009f70783b */ /* 0x000f280000000200 */
[----:B------:R-:W4:Y:S01]  /*7100*/  LDSM.16.M88.4 R120, [R159+0x2000] ;  /* 0x002000009f78783b */ /* 0x000f220000000200 */
[C---:B--2---:R-:W-:Y:S03]  /*7110*/  HMMA.16816.F32.BF16 R8, R20.reuse, R4, RZ ;  /* 0x000000041408723c */ /* 0x044fe600000418ff */
[----:B------:R-:W2:Y:S04]  /*7120*/  LDSM.16.M88.4 R108, [R159+0x3000] ;  /* 0x003000009f6c783b */ /* 0x000ea80000000200 */
[----:B------:R-:W0:Y:S01]  /*7130*/  LDGDEPBAR ;  /* 0x00000000000079af */ /* 0x000e220000000000 */
[C---:B------:R-:W-:Y:S08]  /*7140*/  HMMA.16816.F32.BF16 R4, R20.reuse, R6, RZ ;  /* 0x000000061404723c */ /* 0x040ff000000418ff */
[C---:B---3--:R-:W-:Y:S08]  /*7150*/  HMMA.16816.F32.BF16 R16, R20.reuse, R12, RZ ;  /* 0x0000000c1410723c */ /* 0x048ff000000418ff */
[C---:B-1----:R-:W-:Y:S08]  /*7160*/  HMMA.16816.F32.BF16 R104, R20.reuse, R64, RZ ;  /* 0x000000401468723c */ /* 0x042ff000000418ff */
        /* <DEDUP_REMOVED lines=33> */
[----:B------:R-:W2:Y:S07]  /*7380*/  LDSM.16.M88.4 R108, [R158+0x2800] ;  /* 0x002800009e6c783b */ /* 0x000eae0000000200 */
[C---:B-1----:R-:W-:Y:S08]  /*7390*/  HMMA.16816.F32.BF16 R16, R124.reuse, R112, R16 ;  /* 0x000000707c10723c */ /* 0x042ff00000041810 */
[----:B------:R-:W-:Y:S01]  /*73a0*/  HMMA.16816.F32.BF16 R12, R124, R114, R12 ;  /* 0x000000727c0c723c */ /* 0x000fe2000004180c */
[----:B------:R-:W1:Y:S07]  /*73b0*/  LDSM.16.M88.4 R112, [R158+0x4000] ;  /* 0x004000009e70783b */ /* 0x000e6e0000000200 */
[C---:B---3--:R-:W-:Y:S08]  /*73c0*/  HMMA.16816.F32.BF16 R24, R116.reuse, R120, R24 ;  /* 0x000000787418723c */ /* 0x048ff00000041818 */
        /* <DEDUP_REMOVED lines=11> */
[----:B------:R-:W-:Y:S07]  /*7480*/  LDSM.16.M88.4 R116, [R161] ;  /* 0x00000000a174783b */ /* 0x000fee0000000200 */
[C---:B--2---:R-:W-:Y:S08]  /*7490*/  HMMA.16816.F32.BF16 R44, R124.reuse, R108, R44 ;  /* 0x0000006c7c2c723c */ /* 0x044ff0000004182c */
        /* <DEDUP_REMOVED lines=9> */
[----:B------:R-:W-:Y:S08]  /*7530*/  HMMA.16816.F32.BF16 R12, R116, R110, R12 ;  /* 0x0000006e740c723c */ /* 0x000ff0000004180c */
[C---:B---3--:R-:W-:Y:S03]  /*7540*/  HMMA.16816.F32.BF16 R24, R124.reuse, R120, R24 ;  /* 0x000000787c18723c */ /* 0x048fe60000041818 */
[-C--:B-----5:R-:W-:Y:S01]  /*7550*/  FMUL.FTZ R121, R16, R101.reuse ;  /* 0x0000006510797220 */ /* 0x0a0fe20000410000 */
[-C--:B------:R-:W-:Y:S01]  /*7560*/  FMUL.FTZ R109, R17, R101.reuse ;  /* 0x00000065116d7220 */ /* 0x080fe20000410000 */
[-C--:B------:R-:W-:Y:S01]  /*7570*/  FMUL.FTZ R120, R18, R101.reuse ;  /* 0x0000006512787220 */ /* 0x080fe20000410000 */
[-C--:B------:R-:W-:Y:S01]  /*7580*/  FMUL.FTZ R108, R19, R101.reuse ;  /* 0x00000065136c7220 */ /* 0x080fe20000410000 */
[----:B------:R-:W-:Y:S01]  /*7590*/  MUFU.TANH R110, R121 ;  /* 0x00000079006e7308 */ /* 0x000fe20000002400 */
[----:B------:R-:W2:Y:S01]  /*75a0*/  LDSM.16.M88.4 R16, [R157+0x3000] ;  /* 0x003000009d10783b */ /* 0x000ea20000000200 */
[----:B------:R-:W-:Y:S02]  /*75b0*/  HMMA.16816.F32.BF16 R20, R124, R122, R20 ;  /* 0x0000007a7c14723c */ /* 0x000fe40000041814 */
[-C--:B------:R-:W-:Y:S01]  /*75c0*/  FMUL.FTZ R122, R14, R101.reuse ;  /* 0x000000650e7a7220 */ /* 0x080fe20000410000 */
[-C--:B------:R-:W-:Y:S01]  /*75d0*/  FMUL.FTZ R12, R12, R101.reuse ;  /* 0x000000650c0c7220 */ /* 0x080fe20000410000 */
[-C--:B------:R-:W-:Y:S01]  /*75e0*/  FMUL.FTZ R13, R13, R101.reuse ;  /* 0x000000650d0d7220 */ /* 0x080fe20000410000 */
[-C--:B------:R-:W-:Y:S01]  /*75f0*/  FMUL.FTZ R15, R15, R101.reuse ;  /* 0x000000650f0f7220 */ /* 0x080fe20000410000 */
[----:B------:R-:W3:Y:S02]  /*7600*/  MUFU.TANH R109, R109 ;  /* 0x0000006d006d7308 */ /* 0x000ee40000002400 */
[C---:B-1----:R-:W-:Y:S06]  /*7610*/  HMMA.16816.F32.BF16 R4, R116.reuse, R114, R4 ;  /* 0x000000727404723c */ /* 0x042fec0000041804 */
[----:B------:R-:W1:Y:S02]  /*7620*/  MUFU.TANH R120, R120 ;  /* 0x0000007800787308 */ /* 0x000e640000002400 */
[C---:B------:R-:W-:Y:S06]  /*7630*/  HMMA.16816.F32.BF16 R8, R116.reuse, R112, R8 ;  /* 0x000000707408723c */ /* 0x040fec0000041808 */
[----:B------:R-:W4:Y:S05]  /*7640*/  MUFU.TANH R108, R108 ;  /* 0x0000006c006c7308 */ /* 0x000f2a0000002400 */
[-C--:B------:R-:W-:Y:S01]  /*7650*/  FMUL.FTZ R4, R4, R101.reuse ;  /* 0x0000006504047220 */ /* 0x080fe20000410000 */
[-C--:B------:R-:W-:Y:S01]  /*7660*/  FMUL.FTZ R5, R5, R101.reuse ;  /* 0x0000006505057220 */ /* 0x080fe20000410000 */
[-C--:B------:R-:W-:Y:S01]  /*7670*/  FMUL.FTZ R115, R6, R101.reuse ;  /* 0x0000006506737220 */ /* 0x080fe20000410000 */
[----:B------:R-:W5:Y:S05]  /*7680*/  MUFU.TANH R123, R12 ;  /* 0x0000000c007b7308 */ /* 0x000f6a0000002400 */
[-C--:B------:R-:W-:Y:S01]  /*7690*/  FMUL.FTZ R8, R8, R101.reuse ;  /* 0x0000006508087220 */ /* 0x080fe20000410000 */
[-C--:B------:R-:W-:Y:S01]  /*76a0*/  FMUL.FTZ R9, R9, R101.reuse ;  /* 0x0000006509097220 */ /* 0x080fe20000410000 */
[-C--:B------:R-:W-:Y:S01]  /*76b0*/  FMUL.FTZ R10, R10, R101.reuse ;  /* 0x000000650a0a7220 */ /* 0x080fe20000410000 */
[----:B------:R-:W-:Y:S01]  /*76c0*/  MUFU.TANH R111, R4 ;  /* 0x00000004006f7308 */ /* 0x000fe20000002400 */
[----:B--2---:R-:W-:Y:S01]  /*76d0*/  HMMA.16816.F32.BF16 R104, R116, R16, R104 ;  /* 0x000000107468723c */ /* 0x004fe20000041868 */
[-C--:B------:R-:W-:Y:S01]  /*76e0*/  FMUL.FTZ R16, R7, R101.reuse ;  /* 0x0000006507107220 */ /* 0x080fe20000410000 */
[----:B------:R-:W-:-:S05]  /*76f0*/  FMUL.FTZ R11, R11, R101 ;  /* 0x000000650b0b7220 */ /* 0x000fca0000410000 */
[----:B------:R2:W-:Y:S01]  /*7700*/  MUFU.TANH R114, R5 ;  /* 0x0000000500727308 */ /* 0x0005e20000002400 */
[----:B------:R-:W-:Y:S07]  /*7710*/  HMMA.16816.F32.BF16 R64, R116, R18, R64 ;  /* 0x000000127440723c */ /* 0x000fee0000041840 */
[----:B------:R3:W-:Y:S04]  /*7720*/  MUFU.TANH R125, R8 ;  /* 0x00000008007d7308 */ /* 0x0007e80000002400 */
[-C--:B------:R-:W-:Y:S01]  /*7730*/  FMUL.FTZ R104, R104, R101.reuse ;  /* 0x0000006568687220 */ /* 0x080fe20000410000 */
[-C--:B------:R-:W-:Y:S01]  /*7740*/  FMUL.FTZ R18, R107, R101.reuse ;  /* 0x000000656b127220 */ /* 0x080fe20000410000 */
[-C--:B------:R-:W-:Y:S01]  /*7750*/  FMUL.FTZ R105, R105, R101.reuse ;  /* 0x0000006569697220 */ /* 0x080fe20000410000 */
[-C--:B------:R-:W-:Y:S01]  /*7760*/  FMUL.FTZ R106, R106, R101.reuse ;  /* 0x000000656a6a7220 */ /* 0x080fe20000410000 */
[----:B------:R1:W-:Y:S01]  /*7770*/  MUFU.TANH R14, R9 ;  /* 0x00000009000e7308 */ /* 0x0003e20000002400 */
[----:B--2---:R-:W2:Y:S03]  /*7780*/  LDSM.16.M88.4 R4, [R157+0x3800] ;  /* 0x003800009d04783b */ /* 0x004ea60000000200 */
[-C--:B------:R-:W-:Y:S01]  /*7790*/  FMUL.FTZ R107, R66, R101.reuse ;  /* 0x00000065426b7220 */ /* 0x080fe20000410000 */
[----:B------:R-:W-:-:S03]  /*77a0*/  FMUL.FTZ R66, R67, R101 ;  /* 0x0000006543427220 */ /* 0x000fc60000410000 */
[----:B------:R4:W-:Y:S01]  /*77b0*/  MUFU.TANH R121, R13 ;  /* 0x0000000d00797308 */ /* 0x0009e20000002400 */
[----:B---3--:R-:W-:-:S04]  /*77c0*/  IMAD R8, R100, 0x80, R37 ;  /* 0x0000008064087824 */ /* 0x008fc800078e0225 */
[----:B------:R-:W-:-:S03]  /*77d0*/  VIADD R67, R8, 0xffffff18 ;  /* 0xffffff1808437836 */ /* 0x000fc60000000000 */
[----:B------:R3:W-:Y:S01]  /*77e0*/  MUFU.TANH R112, R10 ;  /* 0x0000000a00707308 */ /* 0x0007e20000002400 */
[----:B-1----:R-:W-:-:S05]  /*77f0*/  VIADD R9, R8, 0xffffff00 ;  /* 0xffffff0008097836 */ /* 0x002fca0000000000 */
[----:B------:R-:W-:Y:S02]  /*7800*/  ISETP.GT.AND P1, PT, R128, R9, PT ;  /* 0x000000098000720c */ /* 0x000fe40003f24270 */
[----:B------:R1:W-:Y:S01]  /*7810*/  MUFU.TANH R12, R11 ;  /* 0x0000000b000c7308 */ /* 0x0003e20000002400 */
[C---:B------:R-:W-:Y:S01]  /*7820*/  ISETP.GE.AND P6, PT, R9.reuse, R181, PT ;  /* 0x000000b50900720c */ /* 0x040fe20003fc6270 */
[----:B----4-:R-:W-:Y:S01]  /*7830*/  VIADD R13, R8, 0xffffff01 ;  /* 0xffffff01080d7836 */ /* 0x010fe20000000000 */
[----:B------:R-:W-:-:S04]  /*7840*/  ISETP.GE.AND P2, PT, R9, R180, PT ;  /* 0x000000b40900720c */ /* 0x000fc80003f46270 */
[C---:B------:R-:W-:Y:S01]  /*7850*/  ISETP.GT.AND P4, PT, R128.reuse, R13, PT ;  /* 0x0000000d8000720c */ /* 0x040fe20003f84270 */
[----:B------:R-:W4:Y:S01]  /*7860*/  MUFU.TANH R122, R122 ;  /* 0x0000007a007a7308 */ /* 0x000f220000002400 */
[----:B---3--:R-:W-:Y:S01]  /*7870*/  VIADD R10, R128, 0x8 ;  /* 0x00000008800a7836 */ /* 0x008fe20000000000 */
[----:B------:R-:W-:-:S04]  /*7880*/  ISETP.GE.AND P3, PT, R13, R181, PT ;  /* 0x000000b50d00720c */ /* 0x000fc80003f66270 */
[----:B------:R-:W-:Y:S02]  /*7890*/  ISETP.GT.AND P5, PT, R10, R9, PT ;  /* 0x000000090a00720c */ /* 0x000fe40003fa4270 */
[----:B------:R-:W-:Y:S01]  /*78a0*/  FSEL R9, R109, -INF , !P4 ;  /* 0xff8000006d097808 */ /* 0x000fe20006000000 */
[----:B------:R3:W4:Y:S01]  /*78b0*/  MUFU.TANH R113, R15 ;  /* 0x0000000f00717308 */ /* 0x0007220000002400 */
[----:B-1----:R-:W-:Y:S01]  /*78c0*/  FSEL R11, R110, -INF , !P1 ;  /* 0xff8000006e0b7808 */ /* 0x002fe20004800000 */
[C---:B--2---:R-:W-:Y:S01]  /*78d0*/  HMMA.16816.F32.BF16 R60, R116.reuse, R4, R60 ;  /* 0x00000004743c723c */ /* 0x044fe2000004183c */
[----:B------:R-:W-:Y:S01]  /*78e0*/  ISETP.GE.AND P1, PT, R13, R180, PT ;  /* 0x000000b40d00720c */ /* 0x000fe20003f26270 */
[C---:B------:R-:W-:Y:S01]  /*78f0*/  VIADD R5, R8.reuse, 0xffffff11 ;  /* 0xffffff1108057836 */ /* 0x040fe20000000000 */
[----:B------:R-:W-:Y:S01]  /*7900*/  FSEL R11, R11, -INF , !P6 ;  /* 0xff8000000b0b7808 */ /* 0x000fe20007000000 */
[----:B------:R-:W-:Y:S01]  /*7910*/  VIADD R109, R8, 0xffffff19 ;  /* 0xffffff19086d7836 */ /* 0x000fe20000000000 */
[----:B------:R-:W-:Y:S01]  /*7920*/  ISETP.GT.AND P6, PT, R10, R13, PT ;  /* 0x0000000d0a00720c */ /* 0x000fe20003fc4270 */
[----:B------:R-:W-:Y:S01]  /*7930*/  VIADD R13, R8, 0xffffff08 ;  /* 0xffffff08080d7836 */ /* 0x000fe20000000000 */
[----:B------:R-:W-:Y:S01]  /*7940*/  FSEL R19, R120, -INF , !P5 ;  /* 0xff80000078137808 */ /* 0x000fe20006800000 */
[----:B------:R1:W-:Y:S01]  /*7950*/  MUFU.TANH R124, R104 ;  /* 0x00000068007c7308 */ /* 0x0003e20000002400 */
[----:B------:R-:W-:Y:S01]  /*7960*/  FSEL R9, R9, -INF , !P3 ;  /* 0xff80000009097808 */ /* 0x000fe20005800000 */
[----:B------:R-:W-:Y:S01]  /*7970*/  HMMA.16816.F32.BF16 R56, R116, R6, R56 ;  /* 0x000000067438723c */ /* 0x000fe20000041838 */
[----:B------:R-:W-:-:S02]  /*7980*/  ISETP.GT.AND P5, PT, R128, R13, PT ;  /* 0x0000000d8000720c */ /* 0x000fc40003fa4270 */
[----:B------:R-:W-:Y:S01]  /*7990*/  FSEL R19, R19, -INF , !P2 ;  /* 0xff80000013137808 */ /* 0x000fe20005000000 */
[----:B---3--:R-:W-:Y:S01]  /*79a0*/  VIADD R15, R8, 0xffffff09 ;  /* 0xffffff09080f7836 */ /* 0x008fe20000000000 */
[C---:B------:R-:W-:Y:S01]  /*79b0*/  ISETP.GE.AND P4, PT, R13.reuse, R181, PT ;  /* 0x000000b50d00720c */ /* 0x040fe20003f86270 */
[----:B------:R-:W2:Y:S01]  /*79c0*/  MUFU.TANH R115, R115 ;  /* 0x0000007300737308 */ /* 0x000ea20000002400 */
[-C--:B------:R-:W-:Y:S02]  /*79d0*/  ISETP.GE.AND P2, PT, R13, R180.reuse, PT ;  /* 0x000000b40d00720c */ /* 0x080fe40003f46270 */
[----:B------:R-:W-:Y:S01]  /*79e0*/  FMUL.FTZ R60, R60, R101 ;  /* 0x000000653c3c7220 */ /* 0x000fe20000410000 */
[----:B------:R-:W-:Y:S01]  /*79f0*/  ISETP.GT.AND P3, PT, R10, R13, PT ;  /* 0x0000000d0a00720c */ /* 0x000fe20003f64270 */
[-C--:B------:R-:W-:Y:S01]  /*7a00*/  FMUL.FTZ R61, R61, R101.reuse ;  /* 0x000000653d3d7220 */ /* 0x080fe20000410000 */
[----:B------:R-:W-:Y:S02]  /*7a10*/  FSEL R17, R108, -INF , !P6 ;  /* 0xff8000006c117808 */ /* 0x000fe40007000000 */
[----:B-----5:R-:W-:Y:S01]  /*7a20*/  FSEL R13, R123, -INF , !P5 ;  /* 0xff8000007b0d7808 */ /* 0x020fe20006800000 */
[----:B-1----:R-:W-:Y:S01]  /*7a30*/  FMUL.FTZ R104, R64, R101 ;  /* 0x0000006540687220 */ /* 0x002fe20000410000 */
[----:B------:R-:W-:Y:S01]  /*7a40*/  ISETP.GT.AND P6, PT, R128, R15, PT ;  /* 0x0000000f8000720c */ /* 0x000fe20003fc4270 */
[-C--:B------:R-:W-:Y:S01]  /*7a50*/  FMUL.FTZ R64, R65, R101.reuse ;  /* 0x0000006541407220 */ /* 0x080fe20000410000 */
[----:B------:R-:W-:Y:S01]  /*7a60*/  VIADD R65, R8, 0xffffff10 ;  /* 0xffffff1008417836 */ /* 0x000fe20000000000 */
[----:B------:R-:W-:Y:S01]  /*7a70*/  FSEL R17, R17, -INF , !P1 ;  /* 0xff80000011117808 */ /* 0x000fe20004800000 */
[----:B------:R-:W1:Y:S01]  /*7a80*/  MUFU.TANH R16, R16 ;  /* 0x0000001000107308 */ /* 0x000e620000002400 */
[----:B------:R-:W-:Y:S01]  /*7a90*/  FSEL R13, R13, -INF , !P4 ;  /* 0xff8000000d0d7808 */ /* 0x000fe20006000000 */
[----:B------:R-:W-:Y:S01]  /*7aa0*/  FMUL.FTZ R59, R59, R101 ;  /* 0x000000653b3b7220 */ /* 0x000fe20000410000 */
[C---:B------:R-:W-:Y:S01]  /*7ab0*/  ISETP.GE.AND P5, PT, R15.reuse, R181, PT ;  /* 0x000000b50f00720c */ /* 0x040fe20003fa6270 */
[----:B------:R-:W-:Y:S01]  /*7ac0*/  FMUL.FTZ R56, R56, R101 ;  /* 0x0000006538387220 */ /* 0x000fe20000410000 */
[----:B------:R-:W-:-:S02]  /*7ad0*/  ISETP.GE.AND P1, PT, R15, R180, PT ;  /* 0x000000b40f00720c */ /* 0x000fc40003f26270 */
[----:B------:R-:W-:Y:S01]  /*7ae0*/  ISETP.GT.AND P4, PT, R10, R15, PT ;  /* 0x0000000f0a00720c */ /* 0x000fe20003f84270 */
[----:B------:R-:W-:Y:S01]  /*7af0*/  MUFU.TANH R105, R105 ;  /* 0x0000006900697308 */ /* 0x000fe20000002400 */
[----:B----4-:R-:W-:Y:S02]  /*7b00*/  FSEL R122, R122, -INF , !P3 ;  /* 0xff8000007a7a7808 */ /* 0x010fe40005800000 */
[----:B------:R-:W-:Y:S02]  /*7b10*/  FSEL R15, R121, -INF , !P6 ;  /* 0xff800000790f7808 */ /* 0x000fe40007000000 */
[----:B------:R-:W-:Y:S02]  /*7b20*/  ISETP.GT.AND P3, PT, R128, R65, PT ;  /* 0x000000418000720c */ /* 0x000fe40003f64270 */
[----:B------:R-:W-:Y:S01]  /*7b30*/  FSEL R137, R122, -INF , !P2 ;  /* 0xff8000007a897808 */ /* 0x000fe20005000000 */
[----:B------:R-:W3:Y:S01]  /*7b40*/  MUFU.TANH R106, R106 ;  /* 0x0000006a006a7308 */ /* 0x000ee20000002400 */
[----:B------:R-:W-:-:S02]  /*7b50*/  FSEL R15, R15, -INF , !P5 ;  /* 0xff8000000f0f7808 */ /* 0x000fc40006800000 */
[C---:B------:R-:W-:Y:S02]  /*7b60*/  ISETP.GE.AND P6, PT, R65.reuse, R181, PT ;  /* 0x000000b54100720c */ /* 0x040fe40003fc6270 */
[----:B------:R-:W-:Y:S02]  /*7b70*/  ISETP.GE.AND P2, PT, R65, R180, PT ;  /* 0x000000b44100720c */ /* 0x000fe40003f46270 */
[----:B------:R-:W-:Y:S01]  /*7b80*/  ISETP.GT.AND P5, PT, R10, R65, PT ;  /* 0x000000410a00720c */ /* 0x000fe20003fa4270 */
[----:B------:R-:W4:Y:S01]  /*7b90*/  MUFU.TANH R18, R18 ;  /* 0x0000001200127308 */ /* 0x000f220000002400 */
[----:B------:R-:W-:Y:S02]  /*7ba0*/  FSEL R113, R113, -INF , !P4 ;  /* 0xff80000071717808 */ /* 0x000fe40006000000 */
[----:B------:R-:W-:Y:S02]  /*7bb0*/  FSEL R65, R125, -INF , !P3 ;  /* 0xff8000007d417808 */ /* 0x000fe40005800000 */
[----:B------:R-:W-:-:S02]  /*7bc0*/  FSEL R139, R113, -INF , !P1 ;  /* 0xff800000718b7808 */ /* 0x000fc40004800000 */
[----:B------:R-:W-:Y:S01]  /*7bd0*/  FSEL R65, R65, -INF , !P6 ;  /* 0xff80000041417808 */ /* 0x000fe20007000000 */
[----:B------:R-:W5:Y:S01]  /*7be0*/  MUFU.TANH R104, R104 ;  /* 0x0000006800687308 */ /* 0x000f620000002400 */
[----:B------:R-:W-:Y:S02]  /*7bf0*/  ISETP.GT.AND P4, PT, R128, R5, PT ;  /* 0x000000058000720c */ /* 0x000fe40003f84270 */
[C---:B------:R-:W-:Y:S02]  /*7c00*/  ISETP.GE.AND P3, PT, R5.reuse, R181, PT ;  /* 0x000000b50500720c */ /* 0x040fe40003f66270 */
[----:B------:R-:W-:Y:S02]  /*7c10*/  ISETP.GE.AND P1, PT, R5, R180, PT ;  /* 0x000000b40500720c */ /* 0x000fe40003f26270 */
[----:B------:R-:W-:Y:S01]  /*7c20*/  ISETP.GT.AND P6, PT, R10, R5, PT ;  /* 0x000000050a00720c */ /* 0x000fe20003fc4270 */
[----:B------:R-:W5:Y:S01]  /*7c30*/  MUFU.TANH R107, R107 ;  /* 0x0000006b006b7308 */ /* 0x000f620000002400 */
[----:B------:R-:W1:Y:S01]  /*7c40*/  LDSM.16.M88.4 R4, [R157+0x4000] ;  /* 0x004000009d04783b */ /* 0x000e620000000200 */
[----:B------:R-:W-:Y:S01]  /*7c50*/  FSEL R125, R14, -INF , !P4 ;  /* 0xff8000000e7d7808 */ /* 0x000fe20006000000 */
[-C--:B------:R-:W-:Y:S01]  /*7c60*/  FMUL.FTZ R14, R62, R101.reuse ;  /* 0x000000653e0e7220 */ /* 0x080fe20000410000 */
[----:B------:R-:W-:Y:S01]  /*7c70*/  FSEL R112, R112, -INF , !P5 ;  /* 0xff80000070707808 */ /* 0x000fe20006800000 */
[----:B------:R-:W-:Y:S01]  /*7c80*/  FMUL.FTZ R62, R63, R101 ;  /* 0x000000653f3e7220 */ /* 0x000fe20000410000 */
[----:B------:R-:W-:Y:S01]  /*7c90*/  ISETP.GT.AND P5, PT, R128, R67, PT ;  /* 0x000000438000720c */ /* 0x000fe20003fa4270 */
[----:B------:R-:W-:Y:S01]  /*7ca0*/  VIADD R63, R8, 0xffffff20 ;  /* 0xffffff20083f7836 */ /* 0x000fe20000000000 */
[----:B------:R-:W-:Y:S01]  /*7cb0*/  FSEL R125, R125, -INF , !P3 ;  /* 0xff8000007d7d7808 */ /* 0x000fe20005800000 */
[----:B------:R-:W5:Y:S01]  /*7cc0*/  MUFU.TANH R64, R64 ;  /* 0x0000004000407308 */ /* 0x000f620000002400 */
[----:B------:R-:W-:-:S02]  /*7cd0*/  FSEL R12, R12, -INF , !P6 ;  /* 0xff8000000c0c7808 */ /* 0x000fc40007000000 */
[----:B------:R-:W-:Y:S02]  /*7ce0*/  ISETP.GT.AND P3, PT, R10, R67, PT ;  /* 0x000000430a00720c */ /* 0x000fe40003f64270 */
[----:B------:R-:W-:Y:S02]  /*7cf0*/  ISETP.GT.AND P6, PT, R128, R109, PT ;  /* 0x0000006d8000720c */ /* 0x000fe40003fc4270 */
[----:B------:R-:W-:Y:S01]  /*7d00*/  FSEL R127, R112, -INF , !P2 ;  /* 0xff800000707f7808 */ /* 0x000fe20005000000 */
[----:B------:R-:W5:Y:S01]  /*7d10*/  MUFU.TANH R66, R66 ;  /* 0x0000004200427308 */ /* 0x000f620000002400 */
[C---:B------:R-:W-:Y:S02]  /*7d20*/  ISETP.GE.AND P4, PT, R67.reuse, R181, PT ;  /* 0x000000b54300720c */ /* 0x040fe40003f86270 */
[----:B------:R-:W-:Y:S02]  /*7d30*/  ISETP.GE.AND P2, PT, R67, R180, PT ;  /* 0x000000b44300720c */ /* 0x000fe40003f46270 */
[----:B------:R-:W-:-:S02]  /*7d40*/  FSEL R67, R111, -INF , !P5 ;  /* 0xff8000006f437808 */ /* 0x000fc40006800000 */
[----:B------:R-:W-:Y:S01]  /*7d50*/  ISETP.GE.AND P5, PT, R109, R181, PT ;  /* 0x000000b56d00720c */ /* 0x000fe20003fa6270 */
[----:B------:R-:W5:Y:S01]  /*7d60*/  MUFU.TANH R60, R60 ;  /* 0x0000003c003c7308 */ /* 0x000f620000002400 */
[----:B--2---:R-:W-:Y:S02]  /*7d70*/  FSEL R115, R115, -INF , !P3 ;  /* 0xff80000073737808 */ /* 0x004fe40005800000 */
[----:B------:R-:W-:Y:S02]  /*7d80*/  FSEL R114, R114, -INF , !P6 ;  /* 0xff80000072727808 */ /* 0x000fe40007000000 */
[----:B------:R-:W-:Y:S02]  /*7d90*/  FSEL R151, R115, -INF , !P2 ;  /* 0xff80000073977808 */ /* 0x000fe40005000000 */
[----:B------:R-:W-:Y:S01]  /*7da0*/  FSEL R235, R114, -INF , !P5 ;  /* 0xff80000072eb7808 */ /* 0x000fe20006800000 */
[----:B------:R-:W-:Y:S01]  /*7db0*/  MUFU.TANH R14, R14 ;  /* 0x0000000e000e7308 */ /* 0x000fe20000002400 */
[----:B------:R-:W-:-:S02]  /*7dc0*/  FSEL R67, R67, -INF , !P4 ;  /* 0xff80000043437808 */ /* 0x000fc40006000000 */
[----:B------:R-:W-:Y:S02]  /*7dd0*/  ISETP.GT.AND P3, PT, R128, R63, PT ;  /* 0x0000003f8000720c */ /* 0x000fe40003f64270 */
[C---:B------:R-:W-:Y:S02]  /*7de0*/  ISETP.GE.AND P6, PT, R63.reuse, R181, PT ;  /* 0x000000b53f00720c */ /* 0x040fe40003fc6270 */
[----:B------:R-:W-:Y:S01]  /*7df0*/  ISETP.GE.AND P2, PT, R63, R180, PT ;  /* 0x000000b43f00720c */ /* 0x000fe20003f46270 */
[C---:B-1----:R-:W-:Y:S01]  /*7e00*/  HMMA.16816.F32.BF16 R52, R116.reuse, R4, R52 ;  /* 0x000000047434723c */ /* 0x042fe20000041834 */
[----:B------:R-:W-:Y:S01]  /*7e10*/  ISETP.GT.AND P5, PT, R10, R63, PT ;  /* 0x0000003f0a00720c */ /* 0x000fe20003fa4270 */
[----:B------:R-:W-:Y:S01]  /*7e20*/  VIADD R63, R8, 0xffffff21 ;  /* 0xffffff21083f7836 */ /* 0x000fe20000000000 */
[----:B------:R-:W-:Y:S01]  /*7e30*/  ISETP.GT.AND P4, PT, R10, R109, PT ;  /* 0x0000006d0a00720c */ /* 0x000fe20003f84270 */
[----:B------:R-:W-:Y:S01]  /*7e40*/  VIADD R5, R8, 0xffffff28 ;  /* 0xffffff2808057836 */ /* 0x000fe20000000000 */
[----:B------:R-:W-:Y:S01]  /*7e50*/  FSEL R124, R124, -INF , !P3 ;  /* 0xff8000007c7c7808 */ /* 0x000fe20005800000 */
[----:B------:R-:W1:Y:S01]  /*7e60*/  MUFU.TANH R61, R61 ;  /* 0x0000003d003d7308 */ /* 0x000e620000002400 */
[----:B------:R-:W-:Y:S01]  /*7e70*/  FSEL R16, R16, -INF , !P4 ;  /* 0xff80000010107808 */ /* 0x000fe20006000000 */
[----:B------:R-:W-:Y:S01]  /*7e80*/  HMMA.16816.F32.BF16 R48, R116, R6, R48 ;  /* 0x000000067430723c */ /* 0x000fe20000041830 */
[----:B------:R-:W-:-:S02]  /*7e90*/  ISETP.GT.AND P4, PT, R128, R63, PT ;  /* 0x0000003f8000720c */ /* 0x000fc40003f84270 */
[----:B------:R-:W-:Y:S02]  /*7ea0*/  ISETP.GE.AND P3, PT, R63, R181, PT ;  /* 0x000000b53f00720c */ /* 0x000fe40003f66270 */
[----:B---3--:R-:W-:Y:S01]  /*7eb0*/  FSEL R106, R106, -INF , !P5 ;  /* 0xff8000006a6a7808 */ /* 0x008fe20006800000 */
[----:B------:R-:W2:Y:S01]  /*7ec0*/  MUFU.TANH R62, R62 ;  /* 0x0000003e003e7308 */ /* 0x000ea20000002400 */
[----:B------:R-:W-:Y:S02]  /*7ed0*/  FSEL R105, R105, -INF , !P4 ;  /* 0xff80000069697808 */ /* 0x000fe40006000000 */
[----:B------:R-:W-:Y:S02]  /*7ee0*/  FSEL R207, R106, -INF , !P2 ;  /* 0xff8000006acf7808 */ /* 0x000fe40005000000 */
[----:B------:R-:W-:Y:S01]  /*7ef0*/  FSEL R205, R105, -INF , !P3 ;  /* 0xff80000069cd7808 */ /* 0x000fe20005800000 */
[----:B------:R-:W-:Y:S01]  /*7f00*/  FMUL.FTZ R52, R52, R101 ;  /* 0x0000006534347220 */ /* 0x000fe20000410000 */
[----:B------:R-:W-:Y:S01]  /*7f10*/  ISETP.GT.AND P5, PT, R128, R5, PT ;  /* 0x000000058000720c */ /* 0x000fe20003fa4270 */
[----:B------:R-:W3:Y:S01]  /*7f20*/  MUFU.TANH R56, R56 ;  /* 0x0000003800387308 */ /* 0x000ee20000002400 */
[----:B------:R-:W-:Y:S01]  /*7f30*/  ISETP.GE.AND P4, PT, R5, R181, PT ;  /* 0x000000b50500720c */ /* 0x000fe20003f86270 */
[-C--:B------:R-:W-:Y:S01]  /*7f40*/  FMUL.FTZ R53, R53, R101.reuse ;  /* 0x0000006535357220 */ /* 0x080fe20000410000 */
[-C--:B------:R-:W-:Y:S01]  /*7f50*/  ISETP.GE.AND P2, PT, R5, R180.reuse, PT ;  /* 0x000000b40500720c */ /* 0x080fe20003f46270 */
[----:B------:R-:W-:Y:S01]  /*7f60*/  FMUL.FTZ R54, R54, R101 ;  /* 0x0000006536367220 */ /* 0x000fe20000410000 */
[----:B------:R-:W-:Y:S01]  /*7f70*/  ISETP.GT.AND P3, PT, R10, R5, PT ;  /* 0x000000050a00720c */ /* 0x000fe20003f64270 */
[-C--:B------:R-:W-:Y:S01]  /*7f80*/  FMUL.FTZ R51, R51, R101.reuse ;  /* 0x0000006533337220 */ /* 0x080fe20000410000 */
[----:B------:R-:W1:Y:S01]  /*7f90*/  LDSM.16.M88.4 R4, [R157+0x4800] ;  /* 0x004800009d04783b */ /* 0x000e620000000200 */
[----:B------:R-:W-:Y:S01]  /*7fa0*/  FSEL R239, R12, -INF , !P1 ;  /* 0xff8000000cef7808 */ /* 0x000fe20004800000 */
[-C--:B------:R-:W-:Y:S01]  /*7fb0*/  FMUL.FTZ R12, R57, R101.reuse ;  /* 0x00000065390c7220 */ /* 0x080fe20000410000 */
[----:B------:R-:W-:Y:S01]  /*7fc0*/  ISETP.GE.AND P1, PT, R109, R180, PT ;  /* 0x000000b46d00720c */ /* 0x000fe20003f26270 */
[----:B------:R-:W-:Y:S01]  /*7fd0*/  FMUL.FTZ R57, R58, R101 ;  /* 0x000000653a397220 */ /* 0x000fe20000410000 */
[----:B------:R-:W-:Y:S01]  /*7fe0*/  FSEL R201, R124, -INF , !P6 ;  /* 0xff8000007cc97808 */ /* 0x000fe20007000000 */
[----:B------:R-:W-:Y:S01]  /*7ff0*/  MUFU.TANH R52, R52 ;  /* 0x0000003400347308 */ /* 0x000fe20000002400 */
[----:B------:R-:W-:-:S02]  /*8000*/  ISETP.GT.AND P6, PT, R10, R63, PT ;  /* 0x0000003f0a00720c */ /* 0x000fc40003fc4270 */
[----:B------:R-:W-:Y:S02]  /*8010*/  FSEL R237, R16, -INF , !P1 ;  /* 0xff80000010ed7808 */ /* 0x000fe40004800000 */
[----:B------:R-:W-:Y:S02]  /*8020*/  ISETP.GE.AND P1, PT, R63, R180, PT ;  /* 0x000000b43f00720c */ /* 0x000fe40003f26270 */
[----:B----4-:R-:W-:Y:S01]  /*8030*/  FSEL R18, R18, -INF , !P6 ;  /* 0xff80000012127808 */ /* 0x010fe20007000000 */
[----:B------:R4:W-:Y:S01]  /*8040*/  MUFU.TANH R16, R59 ;  /* 0x0000003b00107308 */ /* 0x0009e20000002400 */
[----:B-----5:R-:W-:Y:S02]  /*8050*/  FSEL R104, R104, -INF , !P5 ;  /* 0xff80000068687808 */ /* 0x020fe40006800000 */
[----:B------:R-:W-:Y:S01]  /*8060*/  FSEL R231, R18, -INF , !P1 ;  /* 0xff80000012e77808 */ /* 0x000fe20004800000 */
[----:B------:R-:W-:Y:S01]  /*8070*/  FMUL.FTZ R18, R55, R101 ;  /* 0x0000006537127220 */ /* 0x000fe20000410000 */
[----:B------:R-:W-:Y:S01]  /*8080*/  FSEL R229, R104, -INF , !P4 ;  /* 0xff80000068e57808 */ /* 0x000fe20006000000 */
[----:B------:R-:W-:Y:S01]  /*8090*/  VIADD R55, R8, 0xffffff31 ;  /* 0xffffff3108377836 */ /* 0x000fe20000000000 */
[----:B------:R-:W-:Y:S01]  /*80a0*/  FSEL R107, R107, -INF , !P3 ;  /* 0xff8000006b6b7808 */ /* 0x000fe20005800000 */
[----:B------:R-:W-:Y:S03]  /*80b0*/  MUFU.TANH R12, R12 ;  /* 0x0000000c000c7308 */ /* 0x000fe60000002400 */
[----:B------:R-:W-:-:S05]  /*80c0*/  FSEL R233, R107, -INF , !P2 ;  /* 0xff8000006be97808 */ /* 0x000fca0005000000 */
[----:B------:R-:W5:Y:S01]  /*80d0*/  MUFU.TANH R57, R57 ;  /* 0x0000003900397308 */ /* 0x000f620000002400 */
[----:B----4-:R-:W-:-:S05]  /*80e0*/  VIADD R59, R8, 0xffffff29 ;  /* 0xffffff29083b7836 */ /* 0x010fca0000000000 */
[----:B------:R-:W-:Y:S02]  /*80f0*/  ISETP.GT.AND P6, PT, R128, R59, PT ;  /* 0x0000003b8000720c */ /* 0x000fe40003fc4270 */
[C---:B------:R-:W-:Y:S01]  /*8100*/  ISETP.GE.AND P5, PT, R59.reuse, R181, PT ;  /* 0x000000b53b00720c */ /* 0x040fe20003fa6270 */
[----:B------:R-:W-:Y:S01]  /*8110*/  MUFU.TANH R53, R53 ;  /* 0x0000003500357308 */ /* 0x000fe20000002400 */
[----:B------:R-:W-:Y:S01]  /*8120*/  ISETP.GE.AND P1, PT, R59, R180, PT ;  /* 0x000000b43b00720c */ /* 0x000fe20003f26270 */
[C---:B-1----:R-:W-:Y:S01]  /*8130*/  HMMA.16816.F32.BF16 R44, R116.reuse, R4, R44 ;  /* 0x00000004742c723c */ /* 0x042fe2000004182c */
[----:B------:R-:W-:Y:S01]  /*8140*/  ISETP.GT.AND P4, PT, R10, R59, PT ;  /* 0x0000003b0a00720c */ /* 0x000fe20003f84270 */
[----:B------:R-:W-:Y:S01]  /*8150*/  VIADD R59, R8, 0xffffff30 ;  /* 0xffffff30083b7836 */ /* 0x000fe20000000000 */
[----:B------:R-:W-:Y:S01]  /*8160*/  FSEL R64, R64, -INF , !P6 ;  /* 0xff80000040407808 */ /* 0x000fe20007000000 */
[----:B------:R-:W-:Y:S01]  /*8170*/  VIADD R5, R8, 0xffffff39 ;  /* 0xffffff3908057836 */ /* 0x000fe20000000000 */
[----:B------:R-:W-:Y:S01]  /*8180*/  FSEL R66, R66, -INF , !P4 ;  /* 0xff80000042427808 */ /* 0x000fe20006000000 */
[----:B------:R1:W4:Y:S01]  /*8190*/  MUFU.TANH R58, R54 ;  /* 0x00000036003a7308 */ /* 0x0003220000002400 */
[----:B------:R-:W-:Y:S01]  /*81a0*/  ISETP.GT.AND P3, PT, R128, R59, PT ;  /* 0x0000003b8000720c */ /* 0x000fe20003f64270 */
[----:B------:R-:W-:Y:S01]  /*81b0*/  HMMA.16816.F32.BF16 R40, R116, R6, R40 ;  /* 0x000000067428723c */ /* 0x000fe20000041828 */
[----:B------:R-:W-:-:S02]  /*81c0*/  ISETP.GE.AND P6, PT, R59, R181, PT ;  /* 0x000000b53b00720c */ /* 0x000fc40003fc6270 */
[----:B------:R-:W-:Y:S02]  /*81d0*/  FSEL R60, R60, -INF , !P3 ;  /* 0xff8000003c3c7808 */ /* 0x000fe40005800000 */
[----:B------:R-:W-:Y:S01]  /*81e0*/  FSEL R203, R66, -INF , !P1 ;  /* 0xff80000042cb7808 */ /* 0x000fe20004800000 */
[----:B------:R-:W-:Y:S01]  /*81f0*/  MUFU.TANH R18, R18 ;  /* 0x0000001200127308 */ /* 0x000fe20000002400 */
[----:B------:R-:W-:Y:S02]  /*8200*/  FSEL R213, R60, -INF , !P6 ;  /* 0xff8000003cd57808 */ /* 0x000fe40007000000 */
[----:B------:R-:W-:Y:S02]  /*8210*/  FSEL R227, R64, -INF , !P5 ;  /* 0xff80000040e37808 */ /* 0x000fe40006800000 */
[----:B------:R-:W-:Y:S01]  /*8220*/  ISETP.GT.AND P4, PT, R128, R55, PT ;  /* 0x000000378000720c */ /* 0x000fe20003f84270 */
[----:B------:R-:W-:Y:S01]  /*8230*/  FMUL.FTZ R44, R44, R101 ;  /* 0x000000652c2c7220 */ /* 0x000fe20000410000 */
[C---:B------:R-:W-:Y:S01]  /*8240*/  ISETP.GE.AND P3, PT, R55.reuse, R181, PT ;  /* 0x000000b53700720c */ /* 0x040fe20003f66270 */
[-C--:B------:R-:W-:Y:S01]  /*8250*/  FMUL.FTZ R46, R46, R101.reuse ;  /* 0x000000652e2e7220 */ /* 0x080fe20000410000 */
[----:B------:R-:W-:Y:S01]  /*8260*/  ISETP.GE.AND P1, PT, R55, R180, PT ;  /* 0x000000b43700720c */ /* 0x000fe20003f26270 */
[----:B-1----:R-:W-:Y:S01]  /*8270*/  FMUL.FTZ R54, R48, R101 ;  /* 0x0000006530367220 */ /* 0x002fe20000410000 */
[----:B------:R-:W-:Y:S01]  /*8280*/  ISETP.GT.AND P6, PT, R10, R55, PT ;  /* 0x000000370a00720c */ /* 0x000fe20003fc4270 */
[----:B------:R-:W-:Y:S01]  /*8290*/  VIADD R55, R8, 0xffffff38 ;  /* 0xffffff3808377836 */ /* 0x000fe20000000000 */
[----:B------:R-:W-:Y:S01]  /*82a0*/  ISETP.GT.AND P5, PT, R10, R59, PT ;  /* 0x0000003b0a00720c */ /* 0x000fe20003fa4270 */
[-C--:B------:R-:W-:Y:S01]  /*82b0*/  FMUL.FTZ R48, R49, R101.reuse ;  /* 0x0000006531307220 */ /* 0x080fe20000410000 */
[----:B------:R-:W-:Y:S01]  /*82c0*/  FSEL R61, R61, -INF , !P4 ;  /* 0xff8000003d3d7808 */ /* 0x000fe20006000000 */
[----:B------:R-:W-:Y:S01]  /*82d0*/  FMUL.FTZ R49, R50, R101 ;  /* 0x0000006532317220 */ /* 0x000fe20000410000 */
[----:B------:R-:W-:Y:S01]  /*82e0*/  FSEL R14, R14, -INF , !P5 ;  /* 0xff8000000e0e7808 */ /* 0x000fe20006800000 */
[----:B------:R-:W1:Y:S01]  /*82f0*/  MUFU.TANH R54, R54 ;  /* 0x0000003600367308 */ /* 0x000e620000002400 */
[----:B------:R-:W-:Y:S01]  /*8300*/  ISETP.GT.AND P5, PT, R128, R55, PT ;  /* 0x000000378000720c */ /* 0x000fe20003fa4270 */
[----:B------:R-:W-:Y:S01]  /*8310*/  FMUL.FTZ R45, R45, R101 ;  /* 0x000000652d2d7220 */ /* 0x000fe20000410000 */
[----:B------:R-:W-:Y:S01]  /*8320*/  ISETP.GE.AND P4, PT, R55, R181, PT ;  /* 0x000000b53700720c */ /* 0x000fe20003f86270 */
[-C--:B------:R-:W-:Y:S01]  /*8330*/  FMUL.FTZ R40, R40, R101.reuse ;  /* 0x0000006528287220 */ /* 0x080fe20000410000 */
[----:B--2---:R-:W-:Y:S01]  /*8340*/  FSEL R62, R62, -INF , !P6 ;  /* 0xff8000003e3e7808 */ /* 0x004fe20007000000 */
[----:B------:R-:W-:Y:S01]  /*8350*/  FMUL.FTZ R43, R43, R101 ;  /* 0x000000652b2b7220 */ /* 0x000fe20000410000 */
[----:B---3--:R-:W-:Y:S01]  /*8360*/  FSEL R56, R56, -INF , !P5 ;  /* 0xff80000038387808 */ /* 0x008fe20006800000 */
[----:B------:R-:W-:Y:S01]  /*8370*/  MUFU.TANH R48, R48 ;  /* 0x0000003000307308 */ /* 0x000fe20000002400 */
[----:B------:R-:W-:-:S02]  /*8380*/  FSEL R215, R62, -INF , !P1 ;  /* 0xff8000003ed77808 */ /* 0x000fc40004800000 */
[----:B------:R-:W-:Y:S02]  /*8390*/  FSEL R211, R56, -INF , !P4 ;  /* 0xff80000038d37808 */ /* 0x000fe40006000000 */
[----:B------:R-:W-:Y:S02]  /*83a0*/  ISETP.GT.AND P6, PT, R128, R5, PT ;  /* 0x000000058000720c */ /* 0x000fe40003fc4270 */
[C---:B------:R-:W-:Y:S01]  /*83b0*/  ISETP.GE.AND P5, PT, R5.reuse, R181, PT ;  /* 0x000000b50500720c */ /* 0x040fe20003fa6270 */
[----:B------:R-:W2:Y:S01]  /*83c0*/  MUFU.TANH R49, R49 ;  /* 0x0000003100317308 */ /* 0x000ea20000002400 */
[-C--:B------:R-:W-:Y:S02]  /*83d0*/  ISETP.GE.AND P1, PT, R5, R180.reuse, PT ;  /* 0x000000b40500720c */ /* 0x080fe40003f26270 */
[----:B------:R-:W-:Y:S02]  /*83e0*/  ISETP.GT.AND P4, PT, R10, R5, PT ;  /* 0x000000050a00720c */ /* 0x000fe40003f84270 */
[----:B------:R-:W3:Y:S01]  /*83f0*/  LDSM.16.M88.4 R4, [R157+0x5000] ;  /* 0x005000009d04783b */ /* 0x000ee20000000200 */
[----:B------:R-:W-:-:S02]  /*8400*/  ISETP.GE.AND P2, PT, R59, R180, PT ;  /* 0x000000b43b00720c */ /* 0x000fc40003f46270 */
[----:B------:R-:W-:Y:S01]  /*8410*/  FSEL R223, R61, -INF , !P3 ;  /* 0xff8000003ddf7808 */ /* 0x000fe20005800000 */
[----:B------:R-:W-:Y:S01]  /*8420*/  MUFU.TANH R44, R44 ;  /* 0x0000002c002c7308 */ /* 0x000fe20000002400 */
[----:B------:R-:W-:Y:S02]  /*8430*/  ISETP.GT.AND P3, PT, R10, R55, PT ;  /* 0x000000370a00720c */ /* 0x000fe40003f64270 */
[----:B------:R-:W-:Y:S02]  /*8440*/  FSEL R219, R14, -INF , !P2 ;  /* 0xff8000000edb7808 */ /* 0x000fe40005000000 */
[----:B------:R-:W-:Y:S02]  /*8450*/  ISETP.GE.AND P2, PT, R55, R180, PT ;  /* 0x000000b43700720c */ /* 0x000fe40003f46270 */
[----:B-----5:R-:W-:Y:S01]  /*8460*/  FSEL R57, R57, -INF , !P3 ;  /* 0xff80000039397808 */ /* 0x020fe20005800000 */
[----:B------:R5:W2:Y:S01]  /*8470*/  MUFU.TANH R14, R51 ;  /* 0x00000033000e7308 */ /* 0x000aa20000002400 */
[----:B------:R-:W-:-:S02]  /*8480*/  FSEL R12, R12, -INF , !P6 ;  /* 0xff8000000c0c7808 */ /* 0x000fc40007000000 */
[----:B------:R-:W-:Y:S02]  /*8490*/  FSEL R225, R57, -INF , !P2 ;  /* 0xff80000039e17808 */ /* 0x000fe40005000000 */
[----:B------:R-:W-:Y:S01]  /*84a0*/  FSEL R221, R12, -INF , !P5 ;  /* 0xff8000000cdd7808 */ /* 0x000fe20006800000 */
[----:B------:R-:W-:Y:S01]  /*84b0*/  FMUL.FTZ R12, R47, R101 ;  /* 0x000000652f0c7220 */ /* 0x000fe20000410000 */
[----:B------:R-:W-:Y:S01]  /*84c0*/  FSEL R16, R16, -INF , !P4 ;  /* 0xff80000010107808 */ /* 0x000fe20006000000 */
[----:B------:R-:W-:Y:S01]  /*84d0*/  VIADD R47, R8, 0xffffff48 ;  /* 0xffffff48082f7836 */ /* 0x000fe20000000000 */
[----:B------:R-:W2:Y:S02]  /*84e0*/  MUFU.TANH R46, R46 ;  /* 0x0000002e002e7308 */ /* 0x000ea40000002400 */
[----:B------:R-:W-:Y:S01]  /*84f0*/  FSEL R217, R16, -INF , !P1 ;  /* 0xff80000010d97808 */ /* 0x000fe20004800000 */
[----:B-----5:R-:W-:-:S05]  /*8500*/  VIADD R51, R8, 0xffffff40 ;  /* 0xffffff4008337836 */ /* 0x020fca0000000000 */
[----:B------:R-:W5:Y:S01]  /*8510*/  MUFU.TANH R45, R45 ;  /* 0x0000002d002d7308 */ /* 0x000f620000002400 */
[----:B------:R-:W-:Y:S02]  /*8520*/  ISETP.GT.AND P3, PT, R128, R51, PT ;  /* 0x000000338000720c */ /* 0x000fe40003f64270 */
[C---:B------:R-:W-:Y:S02]  /*8530*/  ISETP.GE.AND P6, PT, R51.reuse, R181, PT ;  /* 0x000000b53300720c */ /* 0x040fe40003fc6270 */
[----:B------:R-:W-:-:S03]  /*8540*/  ISETP.GE.AND P2, PT, R51, R180, PT ;  /* 0x000000b43300720c */ /* 0x000fc60003f46270 */
[----:B------:R1:W5:Y:S01]  /*8550*/  MUFU.TANH R16, R12 ;  /* 0x0000000c00107308 */ /* 0x0003620000002400 */
[----:B------:R-:W-:Y:S01]  /*8560*/  ISETP.GT.AND P5, PT, R10, R51, PT ;  /* 0x000000330a00720c */ /* 0x000fe20003fa4270 */
[----:B------:R-:W-:Y:S01]  /*8570*/  VIADD R51, R8, 0xffffff41 ;  /* 0xffffff4108337836 */ /* 0x000fe20000000000 */
[----:B------:R-:W-:Y:S01]  /*8580*/  FSEL R52, R52, -INF , !P3 ;  /* 0xff80000034347808 */ /* 0x000fe20005800000 */
[C---:B---3--:R-:W-:Y:S01]  /*8590*/  HMMA.16816.F32.BF16 R32, R116.reuse, R4, R32 ;  /* 0x000000047420723c */ /* 0x048fe20000041820 */
[----:B----4-:R-:W-:Y:S01]  /*85a0*/  FSEL R58, R58, -INF , !P5 ;  /* 0xff8000003a3a7808 */ /* 0x010fe20006800000 */
[----:B------:R-:W-:Y:S01]  /*85b0*/  VIADD R5, R8, 0xffffff50 ;  /* 0xffffff5008057836 */ /* 0x000fe20000000000 */
[----:B------:R-:W-:Y:S01]  /*85c0*/  ISETP.GT.AND P4, PT, R128, R51, PT ;  /* 0x000000338000720c */ /* 0x000fe20003f84270 */
[----:B------:R-:W3:Y:S01]  /*85d0*/  MUFU.TANH R40, R40 ;  /* 0x0000002800287308 */ /* 0x000ee20000002400 */
[----:B------:R-:W-:Y:S02]  /*85e0*/  ISETP.GE.AND P3, PT, R51, R181, PT ;  /* 0x000000b53300720c */ /* 0x000fe40003f66270 */
[----:B------:R-:W-:Y:S01]  /*85f0*/  FSEL R53, R53, -INF , !P4 ;  /* 0xff80000035357808 */ /* 0x000fe20006000000 */
[----:B------:R-:W-:Y:S01]  /*8600*/  HMMA.16816.F32.BF16 R28, R116, R6, R28 ;  /* 0x00000006741c723c */ /* 0x000fe2000004181c */
[----:B------:R-:W-:-:S02]  /*8610*/  FSEL R185, R58, -INF , !P2 ;  /* 0xff8000003ab97808 */ /* 0x000fc40005000000 */
[----:B------:R-:W-:Y:S02]  /*8620*/  FSEL R189, R53, -INF , !P3 ;  /* 0xff80000035bd7808 */ /* 0x000fe40005800000 */
[----:B------:R-:W-:Y:S01]  /*8630*/  FSEL R155, R52, -INF , !P6 ;  /* 0xff800000349b7808 */ /* 0x000fe20007000000 */
[----:B-1----:R-:W-:Y:S01]  /*8640*/  FMUL.FTZ R12, R41, R101 ;  /* 0x00000065290c7220 */ /* 0x002fe20000410000 */
[----:B------:R-:W-:Y:S01]  /*8650*/  ISETP.GT.AND P5, PT, R128, R47, PT ;  /* 0x0000002f8000720c */ /* 0x000fe20003fa4270 */
[----:B------:R-:W-:Y:S01]  /*8660*/  FMUL.FTZ R41, R42, R101 ;  /* 0x000000652a297220 */ /* 0x000fe20000410000 */
[C---:B------:R-:W-:Y:S02]  /*8670*/  ISETP.GE.AND P4, PT, R47.reuse, R181, PT ;  /* 0x000000b52f00720c */ /* 0x040fe40003f86270 */
[----:B------:R-:W-:Y:S01]  /*8680*/  ISETP.GE.AND P2, PT, R47, R180, PT ;  /* 0x000000b42f00720c */ /* 0x000fe20003f46270 */
[----:B------:R-:W-:Y:S01]  /*8690*/  FMUL.FTZ R32, R32, R101 ;  /* 0x0000006520207220 */ /* 0x000fe20000410000 */
[----:B------:R-:W-:Y:S01]  /*86a0*/  ISETP.GT.AND P3, PT, R10, R47, PT ;  /* 0x0000002f0a00720c */ /* 0x000fe20003f64270 */
[----:B------:R-:W-:Y:S01]  /*86b0*/  VIADD R47, R8, 0xffffff49 ;  /* 0xffffff49082f7836 */ /* 0x000fe20000000000 */
[----:B------:R-:W-:Y:S01]  /*86c0*/  ISETP.GT.AND P6, PT, R10, R51, PT ;  /* 0x000000330a00720c */ /* 0x000fe20003fc4270 */
[----:B------:R-:W-:Y:S01]  /*86d0*/  MUFU.TANH R41, R41 ;  /* 0x0000002900297308 */ /* 0x000fe20000002400 */
[----:B------:R-:W-:Y:S01]  /*86e0*/  FSEL R54, R54, -INF , !P5 ;  /* 0xff80000036367808 */ /* 0x000fe20006800000 */
[-C--:B------:R-:W-:Y:S01]  /*86f0*/  FMUL.FTZ R42, R33, R101.reuse ;  /* 0x00000065212a7220 */ /* 0x080fe20000410000 */
[----:B------:R-:W-:Y:S01]  /*8700*/  FSEL R18, R18, -INF , !P6 ;  /* 0xff80000012127808 */ /* 0x000fe20007000000 */
[----:B------:R-:W-:Y:S01]  /*8710*/  FMUL.FTZ R33, R34, R101 ;  /* 0x0000006522217220 */ /* 0x000fe20000410000 */
[----:B------:R-:W-:Y:S01]  /*8720*/  ISETP.GT.AND P6, PT, R128, R47, PT ;  /* 0x0000002f8000720c */ /* 0x000fe20003fc4270 */
[----:B------:R-:W-:Y:S01]  /*8730*/  FMUL.FTZ R34, R35, R101 ;  /* 0x0000006523227220 */ /* 0x000fe20000410000 */
[----:B------:R-:W-:Y:S01]  /*8740*/  ISETP.GE.AND P5, PT, R47, R181, PT ;  /* 0x000000b52f00720c */ /* 0x000fe20003fa6270 */
[----:B------:R-:W1:Y:S01]  /*8750*/  MUFU.TANH R12, R12 ;  /* 0x0000000c000c7308 */ /* 0x000e620000002400 */
[----:B--2---:R-:W-:Y:S01]  /*8760*/  FSEL R49, R49, -INF , !P3 ;  /* 0xff80000031317808 */ /* 0x004fe20005800000 */
[----:B------:R-:W-:Y:S01]  /*8770*/  VIADD R35, R8, 0xffffff59 ;  /* 0xffffff5908237836 */ /* 0x000fe20000000000 */
[----:B------:R-:W-:Y:S01]  /*8780*/  FSEL R48, R48, -INF , !P6 ;  /* 0xff80000030307808 */ /* 0x000fe20007000000 */
[----:B------:R-:W-:Y:S01]  /*8790*/  FMUL.FTZ R28, R28, R101 ;  /* 0x000000651c1c7220 */ /* 0x000fe20000410000 */
[----:B------:R-:W-:-:S02]  /*87a0*/  FSEL R197, R49, -INF , !P2 ;  /* 0xff80000031c57808 */ /* 0x000fc40005000000 */
[----:B------:R-:W-:Y:S01]  /*87b0*/  FSEL R153, R48, -INF , !P5 ;  /* 0xff80000030997808 */ /* 0x000fe20006800000 */
[----:B------:R-:W-:Y:S01]  /*87c0*/  MUFU.TANH R32, R32 ;  /* 0x0000002000207308 */ /* 0x000fe20000002400 */
[----:B------:R-:W-:Y:S01]  /*87d0*/  ISETP.GT.AND P3, PT, R128, R5, PT ;  /* 0x000000058000720c */ /* 0x000fe20003f64270 */
[----:B------:R-:W-:Y:S01]  /*87e0*/  VIADD R48, R100, 0xfffffffe ;  /* 0xfffffffe64307836 */ /* 0x000fe20000000000 */
[C---:B------:R-:W-:Y:S02]  /*87f0*/  ISETP.GE.AND P6, PT, R5.reuse, R181, PT ;  /* 0x000000b50500720c */ /* 0x040fe40003fc6270 */
[-C--:B------:R-:W-:Y:S02]  /*8800*/  ISETP.GE.AND P2, PT, R5, R180.reuse, PT ;  /* 0x000000b40500720c */ /* 0x080fe40003f46270 */
[----:B------:R-:W-:Y:S01]  /*8810*/  ISETP.GT.AND P5, PT, R10, R5, PT ;  /* 0x000000050a00720c */ /* 0x000fe20003fa4270 */
[----:B------:R-:W-:Y:S01]  /*8820*/  MUFU.TANH R33, R33 ;  /* 0x0000002100217308 */ /* 0x000fe20000002400 */
[----:B------:R-:W2:Y:S01]  /*8830*/  LDSM.16.M88.4 R4, [R157+0x5800] ;  /* 0x005800009d04783b */ /* 0x000ea20000000200 */
[----:B------:R-:W-:Y:S01]  /*8840*/  ISETP.GE.AND P1, PT, R51, R180, PT ;  /* 0x000000b43300720c */ /* 0x000fe20003f26270 */
[----:B------:R-:W-:-:S04]  /*8850*/  DEPBAR.LE SB0, 0x0 ;  /* 0x000080000000791a */ /* 0x000fc80000000000 */
[----:B------:R-:W-:Y:S01]  /*8860*/  FSEL R187, R54, -INF , !P4 ;  /* 0xff80000036bb7808 */ /* 0x000fe20006000000 */
[----:B------:R-:W-:Y:S01]  /*8870*/  MUFU.TANH R34, R34 ;  /* 0x0000002200227308 */ /* 0x000fe20000002400 */
[----:B------:R-:W-:Y:S01]  /*8880*/  BAR.SYNC.DEFER_BLOCKING 0x0 ;  /* 0x0000000000007b1d */ /* 0x000fe20000010000 */
[----:B------:R-:W-:Y:S02]  /*8890*/  ISETP.GT.AND P4, PT, R10, R47, PT ;  /* 0x0000002f0a00720c */ /* 0x000fe40003f84270 */
[----:B------:R-:W-:Y:S02]  /*88a0*/  FSEL R199, R18, -INF , !P1 ;  /* 0xff80000012c77808 */ /* 0x000fe40004800000 */
[----:B------:R-:W-:Y:S02]  /*88b0*/  ISETP.GE.AND P1, PT, R47, R180, PT ;  /* 0x000000b42f00720c */ /* 0x000fe40003f26270 */
[----:B------:R4:W1:Y:S01]  /*88c0*/  MUFU.TANH R18, R43 ;  /* 0x0000002b00127308 */ /* 0x0008620000002400 */
[----:B------:R-:W-:-:S02]  /*88d0*/  FSEL R193, R14, -INF , !P4 ;  /* 0xff8000000ec17808 */ /* 0x000fc40006000000 */
[----:B------:R-:W-:Y:S02]  /*88e0*/  FSEL R44, R44, -INF , !P3 ;  /* 0xff8000002c2c7808 */ /* 0x000fe40005800000 */
[----:B------:R-:W-:Y:S02]  /*88f0*/  FSEL R193, R193, -INF , !P1 ;  /* 0xff800000c1c17808 */ /* 0x000fe40004800000 */
[----:B------:R-:W-:Y:S01]  /*8900*/  FSEL R147, R44, -INF , !P6 ;  /* 0xff8000002c937808 */ /* 0x000fe20007000000 */
[----:B------:R-:W1:Y:S01]  /*8910*/  MUFU.TANH R14, R42 ;  /* 0x0000002a000e7308 */ /* 0x000e620000002400 */
[----:B------:R-:W-:-:S04]  /*8920*/  FSEL R46, R46, -INF , !P5 ;  /* 0xff8000002e2e7808 */ /* 0x000fc80006800000 */
[----:B------:R-:W-:-:S03]  /*8930*/  FSEL R145, R46, -INF , !P2 ;  /* 0xff8000002e917808 */ /* 0x000fc60005000000 */
[----:B------:R-:W1:Y:S01]  /*8940*/  MUFU.TANH R28, R28 ;  /* 0x0000001c001c7308 */ /* 0x000e620000002400 */
[----:B----4-:R-:W-:-:S05]  /*8950*/  VIADD R43, R8, 0xffffff51 ;  /* 0xffffff51082b7836 */ /* 0x010fca0000000000 */
[----:B------:R-:W-:Y:S02]  /*8960*/  ISETP.GT.AND P4, PT, R128, R43, PT ;  /* 0x0000002b8000720c */ /* 0x000fe40003f84270 */
[C---:B------:R-:W-:Y:S01]  /*8970*/  ISETP.GE.AND P3, PT, R43.reuse, R181, PT ;  /* 0x000000b52b00720c */ /* 0x040fe20003f66270 */
[C---:B--2---:R-:W-:Y:S01]  /*8980*/  HMMA.16816.F32.BF16 R24, R116.reuse, R4, R24 ;  /* 0x000000047418723c */ /* 0x044fe20000041818 */
[----:B------:R-:W-:Y:S01]  /*8990*/  ISETP.GE.AND P1, PT, R43, R180, PT ;  /* 0x000000b42b00720c */ /* 0x000fe20003f26270 */
[----:B------:R-:W-:Y:S01]  /*89a0*/  FMUL.FTZ R5, R30, R101 ;  /* 0x000000651e057220 */ /* 0x000fe20000410000 */
[----:B------:R-:W-:Y:S01]  /*89b0*/  ISETP.GT.AND P6, PT, R10, R43, PT ;  /* 0x0000002b0a00720c */ /* 0x000fe20003fc4270 */
[----:B------:R-:W-:Y:S01]  /*89c0*/  VIADD R43, R8, 0xffffff58 ;  /* 0xffffff58082b7836 */ /* 0x000fe20000000000 */
[----:B-----5:R-:W-:Y:S01]  /*89d0*/  FSEL R45, R45, -INF , !P4 ;  /* 0xff8000002d2d7808 */ /* 0x020fe20006000000 */
[----:B------:R-:W-:Y:S01]  /*89e0*/  FMUL.FTZ R4, R31, R101 ;  /* 0x000000651f047220 */ /* 0x000fe20000410000 */
[----:B------:R-:W-:Y:S01]  /*89f0*/  FSEL R16, R16, -INF , !P6 ;  /* 0xff80000010107808 */ /* 0x000fe20007000000 */
[----:B------:R-:W-:Y:S01]  /*8a00*/  MUFU.TANH R5, R5 ;  /* 0x0000000500057308 */ /* 0x000fe20000002400 */
[----:B------:R-:W-:Y:S01]  /*8a10*/  ISETP.GT.AND P5, PT, R128, R43, PT ;  /* 0x0000002b8000720c */ /* 0x000fe20003fa4270 */
[----:B------:R-:W-:Y:S01]  /*8a20*/  HMMA.16816.F32.BF16 R20, R116, R6, R20 ;  /* 0x000000067414723c */ /* 0x000fe20000041814 */
[----:B------:R-:W-:Y:S01]  /*8a30*/  ISETP.GE.AND P4, PT, R43, R181, PT ;  /* 0x000000b52b00720c */ /* 0x000fe20003f86270 */
[----:B------:R-:W-:Y:S01]  /*8a40*/  VIADD R7, R8, 0xffffff69 ;  /* 0xffffff6908077836 */ /* 0x000fe20000000000 */
[----:B---3--:R-:W-:-:S02]  /*8a50*/  FSEL R40, R40, -INF , !P5 ;  /* 0xff80000028287808 */ /* 0x008fc40006800000 */
[----:B------:R-:W-:Y:S01]  /*8a60*/  FSEL R143, R16, -INF , !P1 ;  /* 0xff800000108f7808 */ /* 0x000fe20004800000 */
[-C--:B------:R-:W-:Y:S01]  /*8a70*/  FMUL.FTZ R16, R29, R101.reuse ;  /* 0x000000651d107220 */ /* 0x080fe20000410000 */
[----:B------:R-:W-:Y:S01]  /*8a80*/  FSEL R133, R40, -INF , !P4 ;  /* 0xff80000028857808 */ /* 0x000fe20006000000 */
[----:B------:R-:W-:Y:S01]  /*8a90*/  VIADD R29, R8, 0xffffff61 ;  /* 0xffffff61081d7836 */ /* 0x000fe20000000000 */
[----:B------:R-:W-:Y:S01]  /*8aa0*/  FSEL R141, R45, -INF , !P3 ;  /* 0xff8000002d8d7808 */ /* 0x000fe20005800000 */
[----:B------:R-:W-:Y:S01]  /*8ab0*/  FMUL.FTZ R24, R24, R101 ;  /* 0x0000006518187220 */ /* 0x000fe20000410000 */
[----:B------:R-:W-:Y:S01]  /*8ac0*/  ISETP.GT.AND P6, PT, R128, R35, PT ;  /* 0x000000238000720c */ /* 0x000fe20003fc4270 */
[----:B------:R-:W2:Y:S01]  /*8ad0*/  MUFU.TANH R16, R16 ;  /* 0x0000001000107308 */ /* 0x000ea20000002400 */
[----:B------:R-:W-:Y:S01]  /*8ae0*/  ISETP.GE.AND P5, PT, R35, R181, PT ;  /* 0x000000b52300720c */ /* 0x000fe20003fa6270 */
[-C--:B------:R-:W-:Y:S01]  /*8af0*/  FMUL.FTZ R27, R27, R101.reuse ;  /* 0x000000651b1b7220 */ /* 0x080fe20000410000 */
[----:B------:R-:W-:Y:S01]  /*8b00*/  ISETP.GE.AND P1, PT, R35, R180, PT ;  /* 0x000000b42300720c */ /* 0x000fe20003f26270 */
[----:B------:R-:W-:Y:S01]  /*8b10*/  FMUL.FTZ R6, R25, R101 ;  /* 0x0000006519067220 */ /* 0x000fe20000410000 */
[----:B------:R-:W-:Y:S01]  /*8b20*/  ISETP.GT.AND P4, PT, R10, R35, PT ;  /* 0x000000230a00720c */ /* 0x000fe20003f84270 */
[----:B------:R-:W-:Y:S01]  /*8b30*/  VIADD R35, R8, 0xffffff60 ;  /* 0xffffff6008237836 */ /* 0x000fe20000000000 */
[----:B------:R-:W-:Y:S01]  /*8b40*/  ISETP.GT.AND P3, PT, R10, R43, PT ;  /* 0x0000002b0a00720c */ /* 0x000fe20003f64270 */
[----:B------:R-:W3:Y:S01]  /*8b50*/  MUFU.TANH R4, R4 ;  /* 0x0000000400047308 */ /* 0x000ee20000002400 */
[----:B-1----:R-:W-:Y:S01]  /*8b60*/  FSEL R12, R12, -INF , !P6 ;  /* 0xff8000000c0c7808 */ /* 0x002fe20007000000 */
[----:B------:R-:W-:Y:S01]  /*8b70*/  VIADD R25, R8, 0xffffff70 ;  /* 0xffffff7008197836 */ /* 0x000fe20000000000 */
[----:B------:R-:W-:Y:S01]  /*8b80*/  FSEL R41, R41, -INF , !P3 ;  /* 0xff80000029297808 */ /* 0x000fe20005800000 */
[----:B------:R-:W-:Y:S01]  /*8b90*/  FMUL.FTZ R20, R20, R101 ;  /* 0x0000006514147220 */ /* 0x000fe20000410000 */
[----:B------:R-:W-:-:S02]  /*8ba0*/  ISETP.GT.AND P3, PT, R128, R35, PT ;  /* 0x000000238000720c */ /* 0x000fc40003f64270 */
[----:B------:R-:W-:Y:S01]  /*8bb0*/  ISETP.GE.AND P6, PT, R35, R181, PT ;  /* 0x000000b52300720c */ /* 0x000fe20003fc6270 */
[----:B------:R-:W1:Y:S01]  /*8bc0*/  MUFU.TANH R24, R24 ;  /* 0x0000001800187308 */ /* 0x000e620000002400 */
[----:B------:R-:W-:Y:S02]  /*8bd0*/  FSEL R18, R18, -INF , !P4 ;  /* 0xff80000012127808 */ /* 0x000fe40006000000 */
[----:B------:R-:W-:Y:S02]  /*8be0*/  FSEL R32, R32, -INF , !P3 ;  /* 0xff80000020207808 */ /* 0x000fe40005800000 */
[----:B------:R-:W-:Y:S02]  /*8bf0*/  FSEL R129, R18, -INF , !P1 ;  /* 0xff80000012817808 */ /* 0x000fe40004800000 */
[----:B------:R-:W-:Y:S01]  /*8c00*/  FSEL R113, R32, -INF , !P6 ;  /* 0xff80000020717808 */ /* 0x000fe20007000000 */
[----:B------:R-:W-:Y:S01]  /*8c10*/  MUFU.TANH R6, R6 ;  /* 0x0000000600067308 */ /* 0x000fe20000002400 */
[----:B------:R-:W-:Y:S01]  /*8c20*/  FSEL R135, R12, -INF , !P5 ;  /* 0xff8000000c877808 */ /* 0x000fe20006800000 */
[----:B------:R-:W-:Y:S01]  /*8c30*/  FMUL.FTZ R12, R26, R101 ;  /* 0x000000651a0c7220 */ /* 0x000fe20000410000 */
[----:B------:R-:W-:-:S02]  /*8c40*/  ISETP.GT.AND P4, PT, R128, R29, PT ;  /* 0x0000001d8000720c */ /* 0x000fc40003f84270 */
[C---:B------:R-:W-:Y:S02]  /*8c50*/  ISETP.GE.AND P3, PT, R29.reuse, R181, PT ;  /* 0x000000b51d00720c */ /* 0x040fe40003f66270 */
[-C--:B------:R-:W-:Y:S01]  /*8c60*/  ISETP.GE.AND P1, PT, R29, R180.reuse, PT ;  /* 0x000000b41d00720c */ /* 0x080fe20003f26270 */
[----:B------:R-:W-:Y:S01]  /*8c70*/  MUFU.TANH R12, R12 ;  /* 0x0000000c000c7308 */ /* 0x000fe20000002400 */
[----:B------:R-:W-:Y:S01]  /*8c80*/  ISETP.GT.AND P6, PT, R10, R29, PT ;  /* 0x0000001d0a00720c */ /* 0x000fe20003fc4270 */
[----:B------:R-:W-:Y:S01]  /*8c90*/  VIADD R29, R8, 0xffffff68 ;  /* 0xffffff68081d7836 */ /* 0x000fe20000000000 */
[----:B------:R-:W-:Y:S02]  /*8ca0*/  ISETP.GT.AND P5, PT, R10, R35, PT ;  /* 0x000000230a00720c */ /* 0x000fe40003fa4270 */
[----:B------:R-:W-:Y:S02]  /*8cb0*/  ISETP.GE.AND P2, PT, R43, R180, PT ;  /* 0x000000b42b00720c */ /* 0x000fe40003f46270 */
[----:B------:R-:W-:-:S02]  /*8cc0*/  FSEL R33, R33, -INF , !P5 ;  /* 0xff80000021217808 */ /* 0x000fc40006800000 */
        /* <DEDUP_REMOVED lines=8> */
[----:B------:R-:W-:Y:S01]  /*8d50*/  FSEL R117, R14, -INF , !P3 ;  /* 0xff8000000e757808 */ /* 0x000fe20005800000 */
[----:B------:R-:W-:Y:S01]  /*8d60*/  FMUL.FTZ R14, R22, R101 ;  /* 0x00000065160e7220 */ /* 0x000fe20000410000 */
[----:B------:R-:W-:Y:S02]  /*8d70*/  ISETP.GT.AND P3, PT, R10, R29, PT ;  /* 0x0000001d0a00720c */ /* 0x000fe40003f64270 */
[----:B------:R-:W-:Y:S02]  /*8d80*/  FSEL R121, R34, -INF , !P1 ;  /* 0xff80000022797808 */ /* 0x000fe40004800000 */
[----:B------:R-:W-:Y:S01]  /*8d90*/  FSEL R115, R28, -INF , !P4 ;  /* 0xff8000001c737808 */ /* 0x000fe20006000000 */
[----:B------:R-:W-:Y:S01]  /*8da0*/  MUFU.TANH R14, R14 ;  /* 0x0000000e000e7308 */ /* 0x000fe20000002400 */
[----:B------:R-:W-:-:S02]  /*8db0*/  ISETP.GE.AND P5, PT, R7, R181, PT ;  /* 0x000000b50700720c */ /* 0x000fc40003fa6270 */
[-C--:B------:R-:W-:Y:S02]  /*8dc0*/  ISETP.GE.AND P1, PT, R7, R180.reuse, PT ;  /* 0x000000b40700720c */ /* 0x080fe40003f26270 */
[----:B------:R-:W-:Y:S02]  /*8dd0*/  ISETP.GT.AND P4, PT, R10, R7, PT ;  /* 0x000000070a00720c */ /* 0x000fe40003f84270 */
[----:B--2---:R-:W-:Y:S01]  /*8de0*/  FSEL R16, R16, -INF , !P6 ;  /* 0xff80000010107808 */ /* 0x004fe20007000000 */
[----:B------:R-:W2:Y:S01]  /*8df0*/  MUFU.TANH R7, R27 ;  /* 0x0000001b00077308 */ /* 0x000ea20000002400 */
[----:B------:R-:W-:Y:S02]  /*8e00*/  FSEL R123, R33, -INF , !P2 ;  /* 0xff800000217b7808 */ /* 0x000fe40005000000 */
[----:B------:R-:W-:Y:S02]  /*8e10*/  ISETP.GE.AND P2, PT, R29, R180, PT ;  /* 0x000000b41d00720c */ /* 0x000fe40003f46270 */
[----:B------:R-:W-:-:S02]  /*8e20*/  FSEL R5, R5, -INF , !P3 ;  /* 0xff80000005057808 */ /* 0x000fc40005800000 */
[----:B------:R-:W-:Y:S02]  /*8e30*/  ISETP.GT.AND P3, PT, R128, R25, PT ;  /* 0x000000198000720c */ /* 0x000fe40003f64270 */
[----:B------:R-:W-:Y:S01]  /*8e40*/  FSEL R111, R16, -INF , !P5 ;  /* 0xff800000106f7808 */ /* 0x000fe20006800000 */
[-C--:B------:R-:W-:Y:S01]  /*8e50*/  FMUL.FTZ R16, R21, R101.reuse ;  /* 0x0000006515107220 */ /* 0x080fe20000410000 */
[----:B------:R-:W-:Y:S01]  /*8e60*/  FSEL R119, R5, -INF , !P2 ;  /* 0xff80000005777808 */ /* 0x000fe20005000000 */
[----:B------:R-:W-:Y:S01]  /*8e70*/  FMUL.FTZ R101, R23, R101 ;  /* 0x0000006517657220 */ /* 0x000fe20000410000 */
[C---:B------:R-:W-:Y:S01]  /*8e80*/  ISETP.GE.AND P2, PT, R25.reuse, R181, PT ;  /* 0x000000b51900720c */ /* 0x040fe20003f46270 */
[----:B------:R-:W-:Y:S01]  /*8e90*/  VIADD R23, R8, 0xffffff79 ;  /* 0xffffff7908177836 */ /* 0x000fe20000000000 */
[----:B------:R-:W-:Y:S01]  /*8ea0*/  ISETP.GE.AND P6, PT, R25, R180, PT ;  /* 0x000000b41900720c */ /* 0x000fe20003fc6270 */
[----:B------:R-:W-:Y:S01]  /*8eb0*/  MUFU.TANH R5, R20 ;  /* 0x0000001400057308 */ /* 0x000fe20000002400 */
[----:B------:R-:W-:Y:S01]  /*8ec0*/  ISETP.GT.AND P5, PT, R10, R25, PT ;  /* 0x000000190a00720c */ /* 0x000fe20003fa4270 */
[----:B------:R-:W-:Y:S01]  /*8ed0*/  VIADD R25, R8, 0xffffff71 ;  /* 0xffffff7108197836 */ /* 0x000fe20000000000 */
[----:B---3--:R-:W-:Y:S01]  /*8ee0*/  FSEL R109, R4, -INF , !P4 ;  /* 0xff800000046d7808 */ /* 0x008fe20006000000 */
[----:B------:R-:W-:Y:S01]  /*8ef0*/  VIADD R21, R8, 0xffffff78 ;  /* 0xffffff7808157836 */ /* 0x000fe20000000000 */
[----:B-1----:R-:W-:-:S02]  /*8f00*/  FSEL R24, R24, -INF , !P3 ;  /* 0xff80000018187808 */ /* 0x002fc40005800000 */
[-C--:B------:R-:W-:Y:S01]  /*8f10*/  ISETP.GT.AND P4, PT, R128, R25.reuse, PT ;  /* 0x000000198000720c */ /* 0x080fe20003f84270 */
[----:B------:R-:W1:Y:S01]  /*8f20*/  MUFU.TANH R4, R16 ;  /* 0x0000001000047308 */ /* 0x000e620000002400 */
[----:B------:R-:W-:Y:S02]  /*8f30*/  FSEL R61, R24, -INF , !P2 ;  /* 0xff800000183d7808 */ /* 0x000fe40005000000 */
[----:B------:R-:W-:Y:S02]  /*8f40*/  ISETP.GT.AND P2, PT, R10, R25, PT ;  /* 0x000000190a00720c */ /* 0x000fe40003f44270 */
[----:B------:R-:W-:Y:S02]  /*8f50*/  FSEL R109, R109, -INF , !P1 ;  /* 0xff8000006d6d7808 */ /* 0x000fe40004800000 */
[----:B------:R-:W-:Y:S02]  /*8f60*/  ISETP.GE.AND P1, PT, R25, R180, PT ;  /* 0x000000b41900720c */ /* 0x000fe40003f26270 */
[----:B--2---:R-:W-:-:S02]  /*8f70*/  FSEL R7, R7, -INF , !P2 ;  /* 0xff80000007077808 */ /* 0x004fc40005000000 */
[----:B------:R-:W-:Y:S02]  /*8f80*/  FSEL R63, R6, -INF , !P4 ;  /* 0xff800000063f7808 */ /* 0x000fe40006000000 */
[----:B------:R-:W2:Y:S01]  /*8f90*/  MUFU.TANH R6, R101 ;  /* 0x0000006500067308 */ /* 0x000ea20000002400 */
[----:B------:R-:W-:Y:S02]  /*8fa0*/  FSEL R105, R7, -INF , !P1 ;  /* 0xff80000007697808 */ /* 0x000fe40004800000 */
[----:B------:R-:W-:Y:S02]  /*8fb0*/  ISETP.GT.AND P1, PT, R128, R23, PT ;  /* 0x000000178000720c */ /* 0x000fe40003f24270 */
[----:B------:R-:W-:Y:S02]  /*8fc0*/  ISETP.GE.AND P3, PT, R25, R181, PT ;  /* 0x000000b51900720c */ /* 0x000fe40003f66270 */
[----:B-1----:R-:W-:Y:S02]  /*8fd0*/  FSEL R4, R4, -INF , !P1 ;  /* 0xff80000004047808 */ /* 0x002fe40004800000 */
[----:B------:R-:W-:-:S02]  /*8fe0*/  ISETP.GT.U32.AND P1, PT, R48, R169, PT ;  /* 0x000000a93000720c */ /* 0x000fc40003f24070 */
[----:B------:R-:W-:Y:S02]  /*8ff0*/  FSEL R12, R12, -INF , !P5 ;  /* 0xff8000000c0c7808 */ /* 0x000fe40006800000 */
[----:B------:R-:W-:Y:S02]  /*9000*/  FSEL R63, R63, -INF , !P3 ;  /* 0xff8000003f3f7808 */ /* 0x000fe40005800000 */
[-C--:B------:R-:W-:Y:S02]  /*9010*/  ISETP.GT.AND P5, PT, R128, R21.reuse, PT ;  /* 0x000000158000720c */ /* 0x080fe40003fa4270 */
[C---:B------:R-:W-:Y:S02]  /*9020*/  ISETP.GT.AND P3, PT, R10.reuse, R21, PT ;  /* 0x000000150a00720c */ /* 0x040fe40003f64270 */
[----:B------:R-:W-:Y:S02]  /*9030*/  ISETP.GT.AND P2, PT, R10, R23, PT ;  /* 0x000000170a00720c */ /* 0x000fe40003f44270 */
[----:B------:R-:W-:-:S02]  /*9040*/  FSEL R107, R12, -INF , !P6 ;  /* 0xff8000000c6b7808 */ /* 0x000fc40007000000 */
[----:B------:R-:W-:Y:S02]  /*9050*/  FSEL R5, R5, -INF , !P5 ;  /* 0xff80000005057808 */ /* 0x000fe40006800000 */
[----:B------:R-:W-:Y:S02]  /*9060*/  FSEL R14, R14, -INF , !P3 ;  /* 0xff8000000e0e7808 */ /* 0x000fe40005800000 */
[CC--:B------:R-:W-:Y:S02]  /*9070*/  ISETP.GE.AND P6, PT, R21.reuse, R181.reuse, PT ;  /* 0x000000b51500720c */ /* 0x0c0fe40003fc6270 */
[-C--:B------:R-:W-:Y:S02]  /*9080*/  ISETP.GE.AND P4, PT, R21, R180.reuse, PT ;  /* 0x000000b41500720c */ /* 0x080fe40003f86270 */
[C---:B------:R-:W-:Y:S02]  /*9090*/  ISETP.GE.AND P5, PT, R23.reuse, R181, PT ;  /* 0x000000b51700720c */ /* 0x040fe40003fa6270 */
[----:B------:R-:W-:-:S02]  /*90a0*/  ISETP.GE.AND P3, PT, R23, R180, PT ;  /* 0x000000b41700720c */ /* 0x000fc40003f66270 */
[----:B--2---:R-:W-:Y:S02]  /*90b0*/  FSEL R6, R6, -INF , !P2 ;  /* 0xff80000006067808 */ /* 0x004fe40005000000 */
        /* <DEDUP_REMOVED lines=10> */
[----:B------:R-:W-:Y:S01]  /*9160*/  IMAD.SHL.U32 R4, R48, 0x80, RZ ;  /* 0x0000008030047824 */ /* 0x000fe200078e00ff */
[----:B------:R-:W3:Y:S01]  /*9170*/  LD.E.64 R22, desc[UR4][R2.64+0x38] ;  /* 0x0000380402167980 */ /* 0x000ee2000c101b00 */
[----:B------:R-:W-:-:S03]  /*9180*/  IMAD.SHL.U32 R12, R12, 0x80, RZ ;  /* 0x000000800c0c7824 */ /* 0x000fc600078e00ff */
[----:B------:R-:W4:Y:S02]  /*9190*/  LD.E.64 R24, desc[UR4][R2.64+0x20] ;  /* 0x0000200402187980 */ /* 0x000f24000c101b00 */
        /* <DEDUP_REMOVED lines=18> */
[----:B------:R-:W-:-:S03]  /*92c0*/  ISETP.GE.AND P2, PT, R4, RZ, PT ;  /* 0x000000ff0400720c */ /* 0x000fc60003f46270 */
        /* <DEDUP_REMOVED lines=20> */
[----:B------:R-:W2:Y:S04]  /*9410*/  LD.E R5, desc[UR4][R28.64] ;  /* 0x000000041c057980 */ /* 0x000ea8000c101900 */
[----:B------:R-:W2:Y:S01]  /*9420*/  LD.E R4, desc[UR4][R26.64] ;  /* 0x000000041a047980 */ /* 0x000ea2000c101900 */
[----:B------:R-:W-:-:S04]  /*9430*/  IMAD.IADD R6, R7, 0x1, -R6 ;  /* 0x0000000107067824 */ /* 0x000fc800078e0a06 */
[----:B------:R-:W-:-:S04]  /*9440*/  IMAD R21, R21, R6, -0x80 ;  /* 0xffffff8015157424 */ /* 0x000fc800078e0206 */
[-C--:B---3--:R-:W-:Y:S01]  /*9450*/  IMAD R6, R23, R21.reuse, RZ ;  /* 0x0000001517067224 */ /* 0x088fe200078e02ff */
[----:B------:R-:W-:Y:S01]  /*9460*/  SHF.R.S32.HI R7, RZ, 0x1f, R21 ;  /* 0x0000001fff077819 */ /* 0x000fe20000011415 */
[----:B------:R-:W-:-:S04]  /*9470*/  IMAD.WIDE.U32 R20, R22, R21, RZ ;  /* 0x0000001516147225 */ /* 0x000fc800078e00ff */
[----:B------:R-:W-:-:S04]  /*9480*/  IMAD R6, R22, R7, R6 ;  /* 0x0000000716067224 */ /* 0x000fc800078e0206 */
[----:B------:R-:W-:Y:S01]  /*9490*/  IMAD.IADD R21, R21, 0x1, R6 ;  /* 0x0000000115157824 */ /* 0x000fe200078e0206 */
[----:B--2---:R-:W-:-:S04]  /*94a0*/  IADD3 R5, PT, PT, R5, -R4, RZ ;  /* 0x8000000405057210 */ /* 0x004fc80007ffe0ff */
        /* <DEDUP_REMOVED lines=8> */
.L_x_12945:
        /* <DEDUP_REMOVED lines=8> */
.L_x_12946:
[----:B------:R-:W-:Y:S05]  /*95b0*/  BSYNC.RECONVERGENT B0 ;  /* 0x0000000000007941 */ /* 0x000fea0003800200 */
.L_x_12944:
        /* <DEDUP_REMOVED lines=28> */
.L_x_12943:
[----:B------:R-:W-:Y:S05]  /*9780*/  BSYNC.RECONVERGENT B1 ;  /* 0x0000000000017941 */ /* 0x000fea0003800200 */
.L_x_12942:
[----:B------:R-:W2:Y:S01]  /*9790*/  LD.E R57, desc[UR4][R2.64+0xdc] ;  /* 0x0000dc0402397980 */ /* 0x000ea2000c101900 */
[----:B-1----:R-:W-:Y:S02]  /*97a0*/  FMNMX3.FTZ R6, R36, R11, R9, !PT ;  /* 0x0000000b24067276 */ /* 0x002fe40007810009 */
        /* <DEDUP_REMOVED lines=41> */
[----:B-1----:R-:W-:Y:S02]  /*9a40*/  FMNMX.FTZ R50, R5, R50, !PT ;  /* 0x0000003205327209 */ /* 0x002fe40007810000 */
[----:B---3--:R-:W-:Y:S02]  /*9a50*/  FMNMX.FTZ R49, R4, R49, !PT ;  /* 0x0000003104317209 */ /* 0x008fe40007810000 */
[----:B------:R-:W-:Y:S02]  /*9a60*/  FSETP.NEU.FTZ.AND P1, PT, R50, -INF , PT ;  /* 0xff8000003200780b */ /* 0x000fe40003f3d000 */
[----:B------:R-:W-:-:S04]  /*9a70*/  FSETP.NEU.FTZ.AND P0, PT, R49, -INF , PT ;  /* 0xff8000003100780b */ /* 0x000fc80003f1d000 */
[----:B------:R-:W-:-:S05]  /*9a80*/  FSEL R5, R49, RZ, P0 ;  /* 0x000000ff31057208 */ /* 0x000fca0000000000 */
        /* <DEDUP_REMOVED lines=13> */
[-CC-:B------:R-:W-:Y:S01]  /*9b60*/  FFMA.FTZ R62, R139, R57.reuse, -R56.reuse ;  /* 0x000000398b3e7223 */ /* 0x180fe20000010838 */
[----:B------:R-:W2:Y:S01]  /*9b70*/  LDSM.16.MT88.4 R8, [R160+0x6000] ;  /* 0x00600000a008783b */ /* 0x000ea20000004200 */
[-CC-:B------:R-:W-:Y:S01]  /*9b80*/  FFMA.FTZ R136, R19, R57.reuse, -R56.reuse ;  /* 0x0000003913887223 */ /* 0x180fe20000010838 */
[-CC-:B------:R-:W-:Y:S01]  /*9b90*/  FFMA.FTZ R110, R17, R57.reuse, -R56.reuse ;  /* 0x00000039116e7223 */ /* 0x180fe20000010838 */
[-C--:B------:R-:W-:Y:S01]  /*9ba0*/  FFMA.FTZ R137, R137, R57.reuse, -R56 ;  /* 0x0000003989897223 */ /* 0x080fe20000010838 */
[-CC-:B------:R-:W-:Y:S01]  /*9bb0*/  FFMA.FTZ R139, R13, R57.reuse, -R60.reuse ;  /* 0x000000390d8b7223 */ /* 0x180fe2000001083c */
[-C--:B------:R-:W-:Y:S01]  /*9bc0*/  FFMA.FTZ R0, R15, R57.reuse, -R60 ;  /* 0x000000390f007223 */ /* 0x080fe2000001083c */
[----:B------:R-:W3:Y:S01]  /*9bd0*/  LDSM.16.MT88.4 R16, [R156+0x6000] ;  /* 0x006000009c10783b */ /* 0x000ee20000004200 */
[----:B------:R-:W-:Y:S01]  /*9be0*/  MUFU.EX2 R136, R136 ;  /* 0x0000008800887308 */ /* 0x000fe20000000800 */
[-CC-:B------:R-:W-:Y:S01]  /*9bf0*/  FFMA.FTZ R195, R127, R57.reuse, -R56.reuse ;  /* 0x000000397fc37223 */ /* 0x180fe20000010838 */
[-C--:B------:R-:W-:Y:S01]  /*9c00*/  FFMA.FTZ R127, R151, R57.reuse, -R56 ;  /* 0x00000039977f7223 */ /* 0x080fe20000010838 */
[-C--:B------:R-:W-:Y:S01]  /*9c10*/  FFMA.FTZ R108, R125, R57.reuse, -R60 ;  /* 0x000000397d6c7223 */ /* 0x080fe2000001083c */
[-C--:B------:R-:W-:Y:S01]  /*9c20*/  FFMA.FTZ R106, R239, R57.reuse, -R56 ;  /* 0x00000039ef6a7223 */ /* 0x080fe20000010838 */
[-CC-:B------:R-:W-:Y:S01]  /*9c30*/  FFMA.FTZ R151, R65, R57.reuse, -R60.reuse ;  /* 0x0000003941977223 */ /* 0x180fe2000001083c */
[-CC-:B------:R-:W-:Y:S01]  /*9c40*/  FFMA.FTZ R125, R67, R57.reuse, -R60.reuse ;  /* 0x00000039437d7223 */ /* 0x180fe2000001083c */
[-C--:B------:R-:W-:Y:S01]  /*9c50*/  FFMA.FTZ R104, R235, R57.reuse, -R60 ;  /* 0x00000039eb687223 */ /* 0x080fe2000001083c */
[----:B------:R-:W4:Y:S01]  /*9c60*/  MUFU.EX2 R110, R110 ;  /* 0x0000006e006e7308 */ /* 0x000f220000000800 */
[-C--:B------:R-:W-:Y:S01]  /*9c70*/  FFMA.FTZ R36, R237, R57.reuse, -R56 ;  /* 0x00000039ed247223 */ /* 0x080fe20000010838 */
[-C--:B-1----:R-:W-:Y:S01]  /*9c80*/  FMUL.FTZ R4, R96, R122.reuse ;  /* 0x0000007a60047220 */ /* 0x082fe20000410000 */
        /* <DEDUP_REMOVED lines=17> */
[----:B------:R-:W-:Y:S01]  /*9da0*/  FMUL.FTZ R69, R69, R122 ;  /* 0x0000007a45457220 */ /* 0x000fe20000410000 */
[----:B------:R-:W4:Y:S01]  /*9db0*/  LDSM.16.MT88.4 R64, [R156+0x6800] ;  /* 0x006800009c40783b */ /* 0x000f220000004200 */
        /* <DEDUP_REMOVED lines=9> */
[----:B------:R-:W-:Y:S01]  /*9e50*/  FFMA.FTZ R134, R215, R57, -R56 ;  /* 0x00000039d7867223 */ /* 0x000fe20000010838 */
[----:B------:R-:W5:Y:S01]  /*9e60*/  MUFU.EX2 R112, R112 ;  /* 0x0000007000707308 */ /* 0x000f620000000800 */
[----:B-1----:R-:W-:Y:S01]  /*9e70*/  F2FP.BF16.F32.PACK_AB R35, R62, R137 ;  /* 0x000000893e23723e */ /* 0x002fe200000010ff */
[-CC-:B------:R-:W-:Y:S01]  /*9e80*/  FFMA.FTZ R215, R213, R57.reuse, -R60.reuse ;  /* 0x00000039d5d77223 */ /* 0x180fe2000001083c */
[-C--:B------:R-:W-:Y:S01]  /*9e90*/  FFMA.FTZ R213, R211, R57.reuse, -R60 ;  /* 0x00000039d3d57223 */ /* 0x080fe2000001083c */
[-CC-:B------:R-:W-:Y:S01]  /*9ea0*/  FFMA.FTZ R219, R219, R57.reuse, -R56.reuse ;  /* 0x00000039dbdb7223 */ /* 0x180fe20000010838 */
[-C--:B------:R-:W-:Y:S01]  /*9eb0*/  FFMA.FTZ R124, R225, R57.reuse, -R56 ;  /* 0x00000039e17c7223 */ /* 0x080fe20000010838 */
[-CC-:B------:R-:W-:Y:S01]  /*9ec0*/  FFMA.FTZ R132, R223, R57.reuse, -R60.reuse ;  /* 0x00000039df847223 */ /* 0x180fe2000001083c */
[-C--:B------:R-:W-:Y:S01]  /*9ed0*/  FFMA.FTZ R126, R221, R57.reuse, -R60 ;  /* 0x00000039dd7e7223 */ /* 0x080fe2000001083c */
[----:B------:R-:W-:Y:S01]  /*9ee0*/  MUFU.EX2 R139, R139 ;  /* 0x0000008b008b7308 */ /* 0x000fe20000000800 */
[-C--:B------:R-:W-:Y:S01]  /*9ef0*/  FFMA.FTZ R211, R217, R57.reuse, -R56 ;  /* 0x00000039d9d37223 */ /* 0x080fe20000010838 */
[----:B------:R-:W-:Y:S01]  /*9f00*/  FFMA.FTZ R117, R117, R57, -R60 ;  /* 0x0000003975757223 */ /* 0x000fe2000001083c */
[----:B------:R-:W-:-:S05]  /*9f10*/  @P0 IADD3 R188, PT, PT, R100, -0x3, RZ ;  /* 0xfffffffd64bc0810 */ /* 0x000fca0007ffe0ff */
[----:B------:R-:W1:Y:S01]  /*9f20*/  MUFU.EX2 R138, R138 ;  /* 0x0000008a008a7308 */ /* 0x000e620000000800 */
[----:B-----5:R-:W-:Y:S01]  /*9f30*/  F2FP.BF16.F32.PACK_AB R32, R112, R209 ;  /* 0x000000d17020723e */ /* 0x020fe200000010ff */
[----:B------:R-:W-:-:S04]  /*9f40*/  FFMA.FTZ R209, R192, R122, R209 ;  /* 0x0000007ac0d17223 */ /* 0x000fc800000100d1 */
[----:B------:R-:W-:Y:S02]  /*9f50*/  FADD.FTZ R112, R112, R209 ;  /* 0x000000d170707221 */ /* 0x000fe40000010000 */
[----:B------:R-:W5:Y:S08]  /*9f60*/  MUFU.EX2 R0, R0 ;  /* 0x0000000000007308 */ /* 0x000f700000000800 */
        /* <DEDUP_REMOVED lines=9> */
[----:B-----5:R-:W-:Y:S01]  /*a000*/  F2FP.BF16.F32.PACK_AB R34, R0, R139 ;  /* 0x0000008b0022723e */ /* 0x020fe200000010ff */
[-C--:B------:R-:W-:Y:S01]  /*a010*/  FMUL.FTZ R23, R83, R138.reuse ;  /* 0x0000008a53177220 */ /* 0x080fe20000410000 */
[-C--:B------:R-:W-:Y:S01]  /*a020*/  FMUL.FTZ R86, R86, R138.reuse ;  /* 0x0000008a56567220 */ /* 0x080fe20000410000 */
[-C--:B------:R-:W-:Y:S01]  /*a030*/  FMUL.FTZ R87, R87, R138.reuse ;  /* 0x0000008a57577220 */ /* 0x080fe20000410000 */
[-C--:B------:R-:W-:Y:S01]  /*a040*/  FMUL.FTZ R78, R78, R138.reuse ;  /* 0x0000008a4e4e7220 */ /* 0x080fe20000410000 */
[-C--:B------:R-:W-:Y:S01]  /*a050*/  FMUL.FTZ R79, R79, R138.reuse ;  /* 0x0000008a4f4f7220 */ /* 0x080fe20000410000 */
[-C--:B------:R-:W-:Y:S01]  /*a060*/  FMUL.FTZ R30, R74, R138.reuse ;  /* 0x0000008a4a1e7220 */ /* 0x080fe20000410000 */
[----:B------:R-:W-:Y:S01]  /*a070*/  MUFU.EX2 R127, R127 ;  /* 0x0000007f007f7308 */ /* 0x000fe20000000800 */
[----:B--2---:R-:W-:Y:S01]  /*a080*/  HMMA.16816.F32.BF16 R4, R32, R8, R4 ;  /* 0x000000082004723c */ /* 0x004fe20000041804 */
        /* <DEDUP_REMOVED lines=13> */
[----:B---3--:R-:W-:Y:S02]  /*a160*/  HMMA.16816.F32.BF16 R12, R32, R16, R12 ;  /* 0x00000010200c723c */ /* 0x008fe4000004180c */
        /* <DEDUP_REMOVED lines=49> */
[----:B-----5:R-:W-:Y:S01]  /*a480*/  F2FP.BF16.F32.PACK_AB R42, R205, R114 ;  /* 0x00000072cd2a723e */ /* 0x020fe200000010ff */
[----:B------:R-:W-:Y:S01]  /*a490*/  FADD.FTZ R207, R207, R36 ;  /* 0x00000024cfcf7221 */ /* 0x000fe20000010000 */
[----:B----4-:R-:W-:Y:S02]  /*a4a0*/  F2FP.BF16.F32.PACK_AB R43, R203, R116 ;  /* 0x00000074cb2b723e */ /* 0x010fe400000010ff */
        /* <DEDUP_REMOVED lines=27> */
[----:B----4-:R-:W-:-:S02]  /*a660*/  F2FP.BF16.F32.PACK_AB R42, R126, R213 ;  /* 0x000000d57e2a723e */ /* 0x010fc400000010ff */
[----:B------:R-:W-:Y:S01]  /*a670*/  F2FP.BF16.F32.PACK_AB R43, R211, R124 ;  /* 0x0000007cd32b723e */ /* 0x000fe200000010ff */
[----:B------:R-:W-:-:S04]  /*a680*/  FADD.FTZ R219, R134, R219 ;  /* 0x000000db86db7221 */ /* 0x000fc80000010000 */
[----:B------:R-:W-:Y:S02]  /*a690*/  FADD.FTZ R124, R124, R219 ;  /* 0x000000db7c7c7221 */ /* 0x000fe40000010000 */
[----:B-----5:R-:W-:Y:S01]  /*a6a0*/  HMMA.16816.F32.BF16 R12, R40, R64, R12 ;  /* 0x00000040280c723c */ /* 0x020fe2000004180c */
[-CC-:B------:R-:W-:Y:S01]  /*a6b0*/  FFMA.FTZ R65, R155, R57.reuse, -R60.reuse ;  /* 0x000000399b417223 */ /* 0x180fe2000001083c */
[----:B------:R-:W-:Y:S01]  /*a6c0*/  FFMA.FTZ R64, R153, R57, -R60 ;  /* 0x0000003999407223 */ /* 0x000fe2000001083c */
[----:B------:R-:W-:-:S04]  /*a6d0*/  FADD.FTZ R124, R211, R124 ;  /* 0x0000007cd37c7221 */ /* 0x000fc80000010000 */
[----:B------:R-:W-:Y:S01]  /*a6e0*/  MUFU.EX2 R65, R65 ;  /* 0x0000004100417308 */ /* 0x000fe20000000800 */
[----:B------:R-:W-:Y:S01]  /*a6f0*/  HMMA.16816.F32.BF16 R16, R40, R66, R16 ;  /* 0x000000422810723c */ /* 0x000fe20000041810 */
[-C--:B------:R-:W-:Y:S01]  /*a700*/  FFMA.FTZ R67, R187, R57.reuse, -R60 ;  /* 0x00000039bb437223 */ /* 0x080fe2000001083c */
[----:B------:R-:W-:-:S05]  /*a710*/  FFMA.FTZ R66, R193, R57, -R56 ;  /* 0x00000039c1427223 */ /* 0x000fca0000010838 */
[----:B------:R-:W-:Y:S01]  /*a720*/  MUFU.EX2 R67, R67 ;  /* 0x0000004300437308 */ /* 0x000fe20000000800 */
[C---:B-1----:R-:W-:Y:S07]  /*a730*/  HMMA.16816.F32.BF16 R4, R40.reuse, R44, R4 ;  /* 0x0000002c2804723c */ /* 0x042fee0000041804 */
[----:B------:R-:W1:Y:S01]  /*a740*/  MUFU.EX2 R64, R64 ;  /* 0x0000004000407308 */ /* 0x000e620000000800 */
[C---:B------:R-:W-:Y:S01]  /*a750*/  HMMA.16816.F32.BF16 R8, R40.reuse, R46, R8 ;  /* 0x0000002e2808723c */ /* 0x040fe20000041808 */
[----:B------:R-:W3:Y:S06]  /*a760*/  LDSM.16.MT88.4 R44, [R102+0x7800] ;  /* 0x00780000662c783b */ /* 0x000eec0000004200 */
[----:B------:R-:W-:Y:S01]  /*a770*/  MUFU.EX2 R66, R66 ;  /* 0x0000004200427308 */ /* 0x000fe20000000800 */
[----:B--2---:R-:W-:Y:S01]  /*a780*/  HMMA.16816.F32.BF16 R20, R40, R52, R20 ;  /* 0x000000342814723c */ /* 0x004fe20000041814 */
[-CC-:B------:R-:W-:Y:S01]  /*a790*/  FFMA.FTZ R52, R199, R57.reuse, -R56.reuse ;  /* 0x00000039c7347223 */ /* 0x180fe20000010838 */
[----:B------:R-:W-:-:S05]  /*a7a0*/  FFMA.FTZ R53, R197, R57, -R56 ;  /* 0x00000039c5357223 */ /* 0x000fca0000010838 */
[----:B------:R-:W-:Y:S01]  /*a7b0*/  MUFU.EX2 R52, R52 ;  /* 0x0000003400347308 */ /* 0x000fe20000000800 */
[----:B------:R-:W-:Y:S01]  /*a7c0*/  HMMA.16816.F32.BF16 R24, R40, R54, R24 ;  /* 0x000000362818723c */ /* 0x000fe20000041818 */
[-C--:B------:R-:W-:Y:S01]  /*a7d0*/  FFMA.FTZ R55, R185, R57.reuse, -R56 ;  /* 0x00000039b9377223 */ /* 0x080fe20000010838 */
[----:B------:R-:W-:Y:S01]  /*a7e0*/  FFMA.FTZ R54, R189, R57, -R60 ;  /* 0x00000039bd367223 */ /* 0x000fe2000001083c */
[----:B-1----:R-:W-:-:S04]  /*a7f0*/  F2FP.BF16.F32.PACK_AB R70, R64, R67 ;  /* 0x000000434046723e */ /* 0x002fc800000010ff */
[----:B------:R-:W1:Y:S08]  /*a800*/  MUFU.EX2 R55, R55 ;  /* 0x0000003700377308 */ /* 0x000e700000000800 */
[----:B------:R-:W2:Y:S08]  /*a810*/  MUFU.EX2 R53, R53 ;  /* 0x0000003500357308 */ /* 0x000eb00000000800 */
[----:B------:R-:W4:Y:S01]  /*a820*/  MUFU.EX2 R54, R54 ;  /* 0x0000003600367308 */ /* 0x000f220000000800 */
[----:B-1----:R-:W-:Y:S01]  /*a830*/  F2FP.BF16.F32.PACK_AB R69, R52, R55 ;  /* 0x000000373445723e */ /* 0x002fe200000010ff */
[----:B---3--:R-:W-:Y:S01]  /*a840*/  HMMA.16816.F32.BF16 R28, R40, R44, R28 ;  /* 0x0000002c281c723c */ /* 0x008fe2000004181c */
[----:B------:R-:W-:-:S04]  /*a850*/  FADD.FTZ R55, R55, R124 ;  /* 0x0000007c37377221 */ /* 0x000fc80000010000 */
[----:B------:R-:W-:Y:S01]  /*a860*/  FADD.FTZ R52, R52, R55 ;  /* 0x0000003734347221 */ /* 0x000fe20000010000 */
[----:B--2---:R-:W-:Y:S02]  /*a870*/  F2FP.BF16.F32.PACK_AB R71, R66, R53 ;  /* 0x000000354247723e */ /* 0x004fe400000010ff */
[----:B------:R-:W-:Y:S01]  /*a880*/  HMMA.16816.F32.BF16 R32, R40, R46, R32 ;  /* 0x0000002e2820723c */ /* 0x000fe20000041820 */
[----:B------:R-:W1:Y:S01]  /*a890*/  LDSM.16.MT88.4 R44, [R160+0x8000] ;  /* 0x00800000a02c783b */ /* 0x000e620000004200 */
[----:B------:R-:W-:-:S03]  /*a8a0*/  FADD.FTZ R53, R53, R52 ;  /* 0x0000003435357221 */ /* 0x000fc60000010000 */
[----:B------:R-:W2:Y:S01]  /*a8b0*/  LDSM.16.MT88.4 R40, [R156+0x8000] ;  /* 0x008000009c28783b */ /* 0x000ea20000004200 */
[----:B------:R-:W-:Y:S01]  /*a8c0*/  FADD.FTZ R66, R66, R53 ;  /* 0x0000003542427221 */ /* 0x000fe20000010000 */
[----:B----4-:R-:W-:-:S07]  /*a8d0*/  F2FP.BF16.F32.PACK_AB R68, R54, R65 ;  /* 0x000000413644723e */ /* 0x010fce00000010ff */
[C---:B------:R-:W-:Y:S08]  /*a8e0*/  HMMA.16816.F32.BF16 R20, R68.reuse, R76, R20 ;  /* 0x0000004c4414723c */ /* 0x040ff00000041814 */
[C---:B------:R-:W-:Y:S01]  /*a8f0*/  HMMA.16816.F32.BF16 R76, R68.reuse, R78, R24 ;  /* 0x0000004e444c723c */ /* 0x040fe20000041818 */
[----:B------:R-:W-:Y:S07]  /*a900*/  LDSM.16.MT88.4 R24, [R102+0x8800] ;  /* 0x008800006618783b */ /* 0x000fee0000004200 */
[----:B-1----:R-:W-:Y:S01]  /*a910*/  HMMA.16816.F32.BF16 R96, R68, R44, R4 ;  /* 0x0000002c4460723c */ /* 0x002fe20000041804 */
[----:B------:R-:W1:Y:S01]  /*a920*/  LDSM.16.MT88.4 R4, [R102+0x8000] ;  /* 0x008000006604783b */ /* 0x000e620000004200 */
[-CC-:B------:R-:W-:Y:S01]  /*a930*/  FFMA.FTZ R45, R147, R57.reuse, -R60.reuse ;  /* 0x00000039932d7223 */ /* 0x180fe2000001083c */
[----:B------:R-:W-:-:S05]  /*a940*/  FFMA.FTZ R44, R135, R57, -R60 ;  /* 0x00000039872c7223 */ /* 0x000fca000001083c */
[----:B------:R-:W-:Y:S01]  /*a950*/  HMMA.16816.F32.BF16 R8, R68, R46, R8 ;  /* 0x0000002e4408723c */ /* 0x000fe20000041808 */
[-C--:B------:R-:W-:Y:S01]  /*a960*/  FFMA.FTZ R47, R133, R57.reuse, -R60 ;  /* 0x00000039852f7223 */ /* 0x080fe2000001083c */
[----:B------:R-:W-:Y:S01]  /*a970*/  MUFU.EX2 R45, R45 ;  /* 0x0000002d002d7308 */ /* 0x000fe20000000800 */
[----:B------:R-:W-:-:S05]  /*a980*/  FFMA.FTZ R46, R123, R57, -R56 ;  /* 0x000000397b2e7223 */ /* 0x000fca0000010838 */
[C---:B--2---:R-:W-:Y:S01]  /*a990*/  HMMA.16816.F32.BF16 R12, R68.reuse, R40, R12 ;  /* 0x00000028440c723c */ /* 0x044fe2000004180c */
        /* <DEDUP_REMOVED lines=123> */
[----:B------:R-:W-:Y:S01]  /*b150*/  FADD.FTZ R192, R29, R28 ;  /* 0x0000001c1dc07221 */ /* 0x000fe20000010000 */
[----:B------:R-:W-:-:S13]  /*b160*/  @P0 BRA `(.L_x_12947) ;  /* 0x0000000000040947 */ /* 0x000fda0003800000 */
.L_x_12938:
[----:B------:R-:W-:-:S07]  /*b170*/  IADD3 R188, PT, PT, R48, -0x1, RZ ;  /* 0xffffffff30bc7810 */ /* 0x000fce0007ffe0ff */
.L_x_12947:
[----:B------:R-:W-:Y:S05]  /*b180*/  BSYNC B2 ;  /* 0x0000000000027941 */ /* 0x000fea0003800000 */
.L_x_12937:
        /* <DEDUP_REMOVED lines=14> */
.L_x_12955:
        /* <DEDUP_REMOVED lines=77> */
.L_x_12950:
[----:B------:R-:W-:Y:S05]  /*b740*/  BSYNC.RECONVERGENT B0 ;  /* 0x0000000000007941 */ /* 0x000fea0003800200 */
.L_x_12949:
        /* <DEDUP_REMOVED lines=24> */
[----:B------:R1:W-:Y:S01]  /*b8d0*/  LDGSTS.E.BYPASS.LTC128B.128 [R177+0x8800], desc[UR4][R194.64] ;  /* 0x08800000c2b17fae */ /* 0x0003e2000b981a04 */
[----:B------:R-:W-:Y:S07]  /*b8e0*/  ISETP.GT.AND P0, PT, R188, R169, PT ;  /* 0x000000a9bc00720c */ /* 0x000fee0003f04270 */
[----:B------:R2:W-:Y:S08]  /*b8f0*/  LDGSTS.E.BYPASS.LTC128B.128 [R177+0x9000], desc[UR4][R204.64] ;  /* 0x09000000ccb17fae */ /* 0x0005f0000b981a04 */
[----:B------:R3:W-:Y:S08]  /*b900*/  LDGSTS.E.BYPASS.LTC128B.128 [R177+0x9800], desc[UR4][R206.64] ;  /* 0x09800000ceb17fae */ /* 0x0007f0000b981a04 */
[----:B------:R-:W-:Y:S08]  /*b910*/  LDSM.16.M88.4 R104, [R165] ;  /* 0x00000000a568783b */ /* 0x000ff00000000200 */
[----:B------:R-:W4:Y:S08]  /*b920*/  LDSM.16.M88.4 R108, [R164+0x2000] ;  /* 0x00200000a46c783b */ /* 0x000f300000000200 */
[----:B------:R-:W5:Y:S08]  /*b930*/  LDSM.16.M88.4 R112, [R164+0x2800] ;  /* 0x00280000a470783b */ /* 0x000f700000000200 */
[----:B------:R-:W1:Y:S08]  /*b940*/  LDSM.16.M88.4 R116, [R164+0x3000] ;  /* 0x00300000a474783b */ /* 0x000e700000000200 */
[----:B------:R-:W2:Y:S08]  /*b950*/  LDSM.16.M88.4 R120, [R164+0x3800] ;  /* 0x00380000a478783b */ /* 0x000eb00000000200 */
[----:B------:R-:W3:Y:S08]  /*b960*/  LDSM.16.M88.4 R124, [R164+0x4000] ;  /* 0x00400000a47c783b */ /* 0x000ef00000000200 */
[----:B------:R-:W3:Y:S08]  /*b970*/  LDSM.16.M88.4 R128, [R164+0x4800] ;  /* 0x00480000a480783b */ /* 0x000ef00000000200 */
[----:B------:R-:W3:Y:S08]  /*b980*/  LDSM.16.M88.4 R132, [R164+0x5000] ;  /* 0x00500000a484783b */ /* 0x000ef00000000200 */
[----:B------:R-:W3:Y:S08]  /*b990*/  LDSM.16.M88.4 R136, [R164+0x5800] ;  /* 0x00580000a488783b */ /* 0x000ef00000000200 */
[----:B------:R-:W-:Y:S08]  /*b9a0*/  LDSM.16.M88.4 R140, [R163] ;  /* 0x00000000a38c783b */ /* 0x000ff00000000200 */
[----:B------:R-:W3:Y:S08]  /*b9b0*/  LDSM.16.M88.4 R144, [R159+0x2000] ;  /* 0x002000009f90783b */ /* 0x000ef00000000200 */
[----:B------:R-:W3:Y:S08]  /*b9c0*/  LDSM.16.M88.4 R148, [R159+0x2800] ;  /* 0x002800009f94783b */ /* 0x000ef00000000200 */
[----:B------:R-:W3:Y:S04]  /*b9d0*/  LD.E R0, desc[UR4][R2.64+0x18c] ;  /* 0x00018c0402007980 */ /* 0x000ee8000c101900 */
[----:B------:R-:W3:Y:S08]  /*b9e0*/  LDSM.16.M88.4 R152, [R159+0x3000] ;  /* 0x003000009f98783b */ /* 0x000ef00000000200 */
[----:B------:R-:W0:Y:S01]  /*b9f0*/  LDGDEPBAR ;  /* 0x00000000000079af */ /* 0x000e220000000000 */
        /* <DEDUP_REMOVED lines=162> */
[----:B------:R4:W1:Y:S01]  /*c420*/  MUFU.TANH R26, R234 ;  /* 0x000000ea001a7308 */ /* 0x0008620000002400 */
        /* <DEDUP_REMOVED lines=10> */
[-C--:B----4-:R-:W-:Y:S09]  /*c4d0*/  FMUL.FTZ R234, R66, R0.reuse ;  /* 0x0000000042ea7220 */ /* 0x090ff20000410000 */
[----:B------:R-:W4:Y:S10]  /*c4e0*/  MUFU.TANH R213, R213 ;  /* 0x000000d500d57308 */ /* 0x000f340000002400 */
        /* <DEDUP_REMOVED lines=117> */
.L_x_12954:
[----:B------:R-:W-:Y:S05]  /*cc40*/  BSYNC.RECONVERGENT B0 ;  /* 0x0000000000007941 */ /* 0x000fea0003800200 */
.L_x_12953:
        /* <DEDUP_REMOVED lines=27> */
.L_x_12952:
[----:B------:R-:W-:Y:S05]  /*ce00*/  BSYNC.RECONVERGENT B1 ;  /* 0x0000000000017941 */ /* 0x000fea0003800200 */
.L_x_12951:
[C---:B------:R-:W-:Y:S01]  /*ce10*/  ISETP.GE.AND P0, PT, R190.reuse, R187, PT ;  /* 0x000000bbbe00720c */ /* 0x040fe20003f06270 */
[C---:B------:R-:W-:Y:S01]  /*ce20*/  VIADD R0, R190.reuse, 0xffffffc0 ;  /* 0xffffffc0be007836 */ /* 0x040fe20000000000 */
[----:B------:R-:W-:Y:S01]  /*ce30*/  P2R R25, PR, RZ, 0x4 ;  /* 0x00000004ff197803 */ /* 0x000fe20000000000 */
[C---:B------:R-:W-:Y:S01]  /*ce40*/  VIADD R22, R190.reuse, 0xffffffe8 ;  /* 0xffffffe8be167836 */ /* 0x040fe20000000000 */
[----:B-1----:R-:W-:Y:S01]  /*ce50*/  FSEL R47, R225, -INF , P0 ;  /* 0xff800000e12f7808 */ /* 0x002fe20000000000 */
[----:B--2---:R-:W-:Y:S01]  /*ce60*/  VIADD R14, R190, 0xfffffff1 ;  /* 0xfffffff1be0e7836 */ /* 0x004fe20000000000 */
[----:B------:R-:W-:Y:S01]  /*ce70*/  ISETP.GE.AND P4, PT, R0, R181, PT ;  /* 0x000000b50000720c */ /* 0x000fe20003f86270 */
[----:B------:R-:W-:Y:S01]  /*ce80*/  VIADD R28, R190, 0xffffffc1 ;  /* 0xffffffc1be1c7836 */ /* 0x000fe20000000000 */
[-C--:B------:R-:W-:Y:S01]  /*ce90*/  ISETP.GE.AND P3, PT, R0, R187.reuse, PT ;  /* 0x000000bb0000720c */ /* 0x080fe20003f66270 */
[C---:B------:R-:W-:Y:S01]  /*cea0*/  VIADD R12, R190.reuse, 0xfffffff9 ;  /* 0xfffffff9be0c7836 */ /* 0x040fe20000000000 */
[----:B------:R-:W-:Y:S01]  /*ceb0*/  P2R R48, PR, RZ, 0x10 ;  /* 0x00000010ff307803 */ /* 0x000fe20000000000 */
[C---:B------:R-:W-:Y:S01]  /*cec0*/  VIADD R36, R190.reuse, 0xffffffc9 ;  /* 0xffffffc9be247836 */ /* 0x040fe20000000000 */
[CC--:B------:R-:W-:Y:S01]  /*ced0*/  ISETP.GE.AND P4, PT, R190.reuse, R186.reuse, PT ;  /* 0x000000babe00720c */ /* 0x0c0fe20003f86270 */
        /* <DEDUP_REMOVED lines=69> */
[----:B------:R-:W-:Y:S02]  /*d330*/  ISETP.GE.AND P1, PT, R18, R186, PT ;  /* 0x000000ba1200720c */ /* 0x000fe40003f26270 */
[-C--:B------:R-:W-:Y:S02]  /*d340*/  ISETP.GE.AND P0, PT, R8, R187.reuse, PT ;  /* 0x000000bb0800720c */ /* 0x080fe40003f06270 */
[----:B------:R-:W-:Y:S02]  /*d350*/  FSEL R217, R211, -INF , P3 ;  /* 0xff800000d3d97808 */ /* 0x000fe40001800000 */
        /* <DEDUP_REMOVED lines=39> */
[----:B------:R-:W-:Y:S01]  /*d5d0*/  VIADD R36, R190, 0x28 ;  /* 0x00000028be247836 */ /* 0x000fe20000000000 */
[----:B------:R-:W-:Y:S02]  /*d5e0*/  P2R R52, PR, RZ, 0x4 ;  /* 0x00000004ff347803 */ /* 0x000fe40000000000 */
[----:B------:R-:W-:Y:S02]  /*d5f0*/  P2R R57, PR, RZ, 0x1 ;  /* 0x00000001ff397803 */ /* 0x000fe40000000000 */
[----:B------:R-:W-:Y:S02]  /*d600*/  ISETP.GE.AND P0, PT, R36, R187, PT ;  /* 0x000000bb2400720c */ /* 0x000fe40003f06270 */
[----:B------:R-:W-:Y:S02]  /*d610*/  ISETP.NE.AND P2, PT, R50, RZ, PT ;  /* 0x000000ff3200720c */ /* 0x000fe40003f45270 */
[----:B------:R-:W-:Y:S02]  /*d620*/  FSEL R125, R26, -INF , P0 ;  /* 0xff8000001a7d7808 */ /* 0x000fe40000000000 */
[----:B------:R-:W-:Y:S01]  /*d630*/  ISETP.GE.AND P0, PT, R32, R181, PT ;  /* 0x000000b52000720c */ /* 0x000fe20003f06270 */
[----:B------:R-:W-:Y:S01]  /*d640*/  VIADD R32, R190, 0x29 ;  /* 0x00000029be207836 */ /* 0x000fe20000000000 */
[----:B------:R-:W-:Y:S02]  /*d650*/  P2R R53, PR, RZ, 0x4 ;  /* 0x00000004ff357803 */ /* 0x000fe40000000000 */
[----:B------:R-:W-:Y:S02]  /*d660*/  P2R R26, PR, RZ, 0x1 ;  /* 0x00000001ff1a7803 */ /* 0x000fe40000000000 */
[----:B------:R-:W-:Y:S02]  /*d670*/  ISETP.GE.AND P0, PT, R32, R187, PT ;  /* 0x000000bb2000720c */ /* 0x000fe40003f06270 */
[----:B------:R-:W-:Y:S02]  /*d680*/  ISETP.GE.AND P2, PT, R34, R181, PT ;  /* 0x000000b52200720c */ /* 0x000fe40003f46270 */
[----:B------:R-:W-:Y:S02]  /*d690*/  FSEL R123, R252, -INF , P0 ;  /* 0xff800000fc7b7808 */ /* 0x000fe40000000000 */
[----:B------:R-:W-:Y:S02]  /*d6a0*/  ISETP.GE.AND P0, PT, R8, R186, PT ;  /* 0x000000ba0800720c */ /* 0x000fe40003f06270 */
[----:B------:R-:W-:Y:S01]  /*d6b0*/  ISETP.GE.AND P5, PT, R34, R180, PT ;  /* 0x000000b42200720c */ /* 0x000fe20003fa6270 */
[----:B------:R-:W-:Y:S01]  /*d6c0*/  VIADD R34, R190, 0x30 ;  /* 0x00000030be227836 */ /* 0x000fe20000000000 */
[----:B------:R-:W-:Y:S02]  /*d6d0*/  FSEL R145, R231, -INF , P0 ;  /* 0xff800000e7917808 */ /* 0x000fe40000000000 */
[----:B------:R-:W-:Y:S02]  /*d6e0*/  ISETP.GE.AND P0, PT, R7, R186, PT ;  /* 0x000000ba0700720c */ /* 0x000fe40003f06270 */
[----:B------:R-:W-:Y:S02]  /*d6f0*/  P2R R59, PR, RZ, 0x10 ;  /* 0x00000010ff3b7803 */ /* 0x000fe40000000000 */
[----:B------:R-:W-:Y:S02]  /*d700*/  FSEL R143, R232, -INF , P0 ;  /* 0xff800000e88f7808 */ /* 0x000fe40000000000 */
[----:B------:R-:W-:Y:S02]  /*d710*/  ISETP.GE.AND P0, PT, R34, R187, PT ;  /* 0x000000bb2200720c */ /* 0x000fe40003f06270 */
[C---:B------:R-:W-:Y:S02]  /*d720*/  ISETP.GE.AND P4, PT, R30.reuse, R180, PT ;  /* 0x000000b41e00720c */ /* 0x040fe40003f86270 */
[----:B------:R-:W-:Y:S02]  /*d730*/  FSEL R107, R251, -INF , P0 ;  /* 0xff800000fb6b7808 */ /* 0x000fe40000000000 */
[----:B------:R-:W-:Y:S01]  /*d740*/  ISETP.GE.AND P0, PT, R30, R181, PT ;  /* 0x000000b51e00720c */ /* 0x000fe20003f06270 */
[----:B------:R-:W-:Y:S01]  /*d750*/  VIADD R30, R190, 0x31 ;  /* 0x00000031be1e7836 */ /* 0x000fe20000000000 */
[----:B------:R-:W-:Y:S02]  /*d760*/  P2R R55, PR, RZ, 0x4 ;  /* 0x00000004ff377803 */ /* 0x000fe40000000000 */
[----:B------:R-:W-:Y:S02]  /*d770*/  P2R R60, PR, RZ, 0x1 ;  /* 0x00000001ff3c7803 */ /* 0x000fe40000000000 */
[----:B------:R-:W-:Y:S02]  /*d780*/  ISETP.GE.AND P0, PT, R30, R187, PT ;  /* 0x000000bb1e00720c */ /* 0x000fe40003f06270 */
[----:B------:R-:W-:Y:S01]  /*d790*/  ISETP.NE.AND P2, PT, R26, RZ, PT ;  /* 0x000000ff1a00720c */ /* 0x000fe20003f45270 */
[----:B------:R-:W-:Y:S01]  /*d7a0*/  VIADD R26, R190, 0x38 ;  /* 0x00000038be1a7836 */ /* 0x000fe20000000000 */
[----:B------:R-:W-:Y:S01]  /*d7b0*/  FSEL R106, R38, -INF , P0 ;  /* 0xff800000266a7808 */ /* 0x000fe20000000000 */
[C---:B------:R-:W-:Y:S01]  /*d7c0*/  VIADD R38, R190.reuse, 0x39 ;  /* 0x00000039be267836 */ /* 0x040fe20000000000 */
[----:B------:R-:W-:Y:S02]  /*d7d0*/  ISETP.GE.AND P0, PT, R190, R181, PT ;  /* 0x000000b5be00720c */ /* 0x000fe40003f06270 */
[----:B------:R-:W-:Y:S02]  /*d7e0*/  P2R R56, PR, RZ, 0x4 ;  /* 0x00000004ff387803 */ /* 0x000fe40000000000 */
[----:B------:R-:W-:Y:S02]  /*d7f0*/  FSEL R193, R47, -INF , !P0 ;  /* 0xff8000002fc17808 */ /* 0x000fe40004000000 */
        /* <DEDUP_REMOVED lines=35> */
[-C--:B------:R-:W-:Y:S02]  /*da30*/  ISETP.GE.AND P3, PT, R22, R186.reuse, PT ;  /* 0x000000ba1600720c */ /* 0x080fe40003f66270 */
[----:B------:R-:W-:Y:S02]  /*da40*/  FSEL R67, R249, -INF , P0 ;  /* 0xff800000f9437808 */ /* 0x000fe40000000000 */
[-C--:B------:R-:W-:Y:S02]  /*da50*/  ISETP.GE.AND P0, PT, R30, R186.reuse, PT ;  /* 0x000000ba1e00720c */ /* 0x080fe40003f06270 */
[----:B------:R-:W-:Y:S02]  /*da60*/  P2R R51, PR, RZ, 0x2 ;  /* 0x00000002ff337803 */ /* 0x000fe40000000000 */
[----:B------:R-:W-:Y:S02]  /*da70*/  FSEL R65, R248, -INF , P0 ;  /* 0xff800000f8417808 */ /* 0x000fe40000000000 */
[----:B------:R-:W-:Y:S02]  /*da80*/  ISETP.GE.AND P0, PT, R38, R186, PT ;  /* 0x000000ba2600720c */ /* 0x000fe40003f06270 */
[----:B------:R-:W-:Y:S02]  /*da90*/  ISETP.GE.AND P1, PT, R44, R180, PT ;  /* 0x000000b42c00720c */ /* 0x000fe40003f26270 */
[----:B------:R-:W-:Y:S02]  /*daa0*/  FSEL R39, R250, -INF , P0 ;  /* 0xff800000fa277808 */ /* 0x000fe40000000000 */
[----:B------:R-:W-:Y:S02]  /*dab0*/  ISETP.NE.AND P0, PT, R60, RZ, PT ;  /* 0x000000ff3c00720c */ /* 0x000fe40003f05270 */
[----:B------:R-:W-:Y:S02]  /*dac0*/  FSEL R31, R31, -INF , !P2 ;  /* 0xff8000001f1f7808 */ /* 0x000fe40005000000 */
[----:B------:R-:W-:Y:S02]  /*dad0*/  FSEL R19, R19, -INF , !P0 ;  /* 0xff80000013137808 */ /* 0x000fe40004000000 */
[-C--:B------:R-:W-:Y:S02]  /*dae0*/  ISETP.GE.AND P0, PT, R24, R181.reuse, PT ;  /* 0x000000b51800720c */ /* 0x080fe40003f06270 */
[----:B------:R-:W-:Y:S02]  /*daf0*/  ISETP.NE.AND P2, PT, R57, RZ, PT ;  /* 0x000000ff3900720c */ /* 0x000fe40003f45270 */
[----:B------:R-:W-:Y:S02]  /*db00*/  FSEL R223, R210, -INF , !P0 ;  /* 0xff800000d2df7808 */ /* 0x000fe40004000000 */
[----:B------:R-:W-:Y:S02]  /*db10*/  ISETP.NE.AND P0, PT, R49, RZ, PT ;  /* 0x000000ff3100720c */ /* 0x000fe40003f05270 */
[----:B------:R-:W-:Y:S02]  /*db20*/  FSEL R213, R215, -INF , P3 ;  /* 0xff800000d7d57808 */ /* 0x000fe40001800000 */
[----:B------:R-:W-:Y:S02]  /*db30*/  FSEL R23, R23, -INF , !P0 ;  /* 0xff80000017177808 */ /* 0x000fe40004000000 */
[-C--:B------:R-:W-:Y:S02]  /*db40*/  ISETP.GE.AND P0, PT, R22, R181.reuse, PT ;  /* 0x000000b51600720c */ /* 0x080fe40003f06270 */
[----:B------:R-:W-:Y:S02]  /*db50*/  ISETP.GE.AND P3, PT, R16, R186, PT ;  /* 0x000000ba1000720c */ /* 0x000fe40003f66270 */
[----:B------:R-:W-:Y:S02]  /*db60*/  FSEL R221, R37, -INF , !P0 ;  /* 0xff80000025dd7808 */ /* 0x000fe40004000000 */
[----:B------:R-:W2:Y:S01]  /*db70*/  LD.E R37, desc[UR4][R2.64+0xdc] ;  /* 0x0000dc0402257980 */ /* 0x000ea2000c101900 */
[----:B------:R-:W-:Y:S02]  /*db80*/  FSEL R217, R217, -INF , !P1 ;  /* 0xff800000d9d97808 */ /* 0x000fe40004800000 */
[-C--:B------:R-:W-:Y:S02]  /*db90*/  ISETP.GE.AND P1, PT, R7, R181.reuse, PT ;  /* 0x000000b50700720c */ /* 0x080fe40003f26270 */
[----:B------:R-:W-:Y:S02]  /*dba0*/  FSEL R29, R29, -INF , !P2 ;  /* 0xff8000001d1d7808 */ /* 0x000fe40005000000 */
[----:B------:R-:W-:Y:S02]  /*dbb0*/  ISETP.NE.AND P2, PT, R56, RZ, PT ;  /* 0x000000ff3800720c */ /* 0x000fe40003f45270 */
[----:B------:R-:W-:Y:S01]  /*dbc0*/  FSEL R201, R219, -INF , P3 ;  /* 0xff800000dbc97808 */ /* 0x000fe20001800000 */
[----:B------:R-:W-:Y:S01]  /*dbd0*/  LDSM.16.MT88.4 R56, [R156+0x6800] ;  /* 0x006800009c38783b */ /* 0x000fe20000004200 */
[-C--:B------:R-:W-:Y:S02]  /*dbe0*/  ISETP.GE.AND P3, PT, R46, R180.reuse, PT ;  /* 0x000000b42e00720c */ /* 0x080fe40003f66270 */
[----:B------:R-:W-:Y:S02]  /*dbf0*/  FSEL R151, R151, -INF , !P1 ;  /* 0xff80000097977808 */ /* 0x000fe40004800000 */
[-C--:B------:R-:W-:Y:S02]  /*dc00*/  ISETP.GE.AND P1, PT, R6, R181.reuse, PT ;  /* 0x000000b50600720c */ /* 0x080fe40003f26270 */
[----:B------:R-:W-:Y:S02]  /*dc10*/  FSEL R11, R11, -INF , !P2 ;  /* 0xff8000000b0b7808 */ /* 0x000fe40005000000 */
[----:B------:R-:W-:Y:S02]  /*dc20*/  ISETP.NE.AND P2, PT, R55, RZ, PT ;  /* 0x000000ff3700720c */ /* 0x000fe40003f45270 */
[----:B------:R-:W-:Y:S02]  /*dc30*/  FSEL R33, R33, -INF , !P3 ;  /* 0xff80000021217808 */ /* 0x000fe40005800000 */
[----:B------:R-:W-:Y:S02]  /*dc40*/  P2R R50, PR, RZ, 0x40 ;  /* 0x00000040ff327803 */ /* 0x000fe40000000000 */
[-C--:B------:R-:W-:Y:S02]  /*dc50*/  ISETP.GE.AND P0, PT, R18, R181.reuse, PT ;  /* 0x000000b51200720c */ /* 0x080fe40003f06270 */
[-C--:B------:R-:W-:Y:S02]  /*dc60*/  ISETP.GE.AND P3, PT, R16, R180.reuse, PT ;  /* 0x000000b41000720c */ /* 0x080fe40003f66270 */
[----:B------:R-:W-:Y:S02]  /*dc70*/  FSEL R141, R141, -INF , !P1 ;  /* 0xff8000008d8d7808 */ /* 0x000fe40004800000 */
[-C--:B------:R-:W-:Y:S02]  /*dc80*/  ISETP.GE.AND P6, PT, R44, R181.reuse, PT ;  /* 0x000000b52c00720c */ /* 0x080fe40003fc6270 */
[-C--:B------:R-:W-:Y:S02]  /*dc90*/  ISETP.GE.AND P1, PT, R10, R180.reuse, PT ;  /* 0x000000b40a00720c */ /* 0x080fe40003f26270 */
[----:B------:R-:W-:Y:S02]  /*dca0*/  FSEL R9, R9, -INF , !P2 ;  /* 0xff80000009097808 */ /* 0x000fe40005000000 */
[----:B------:R-:W-:Y:S02]  /*dcb0*/  ISETP.NE.AND P2, PT, R53, RZ, PT ;  /* 0x000000ff3500720c */ /* 0x000fe40003f45270 */
[----:B------:R-:W-:Y:S02]  /*dcc0*/  FSEL R219, R214, -INF , !P0 ;  /* 0xff800000d6db7808 */ /* 0x000fe40004000000 */
[----:B------:R-:W-:Y:S02]  /*dcd0*/  FSEL R201, R201, -INF , !P3 ;  /* 0xff800000c9c97808 */ /* 0x000fe40005800000 */
[----:B------:R-:W-:Y:S02]  /*dce0*/  ISETP.NE.AND P0, PT, R51, RZ, PT ;  /* 0x000000ff3300720c */ /* 0x000fe40003f05270 */
[----:B------:R-:W-:Y:S02]  /*dcf0*/  FSEL R225, R225, -INF , !P6 ;  /* 0xff800000e1e17808 */ /* 0x000fe40007000000 */
[-C--:B------:R-:W-:Y:S02]  /*dd00*/  ISETP.GE.AND P3, PT, R0, R181.reuse, PT ;  /* 0x000000b50000720c */ /* 0x080fe40003f66270 */
[----:B------:R-:W-:Y:S02]  /*dd10*/  FSEL R35, R35, -INF , !P4 ;  /* 0xff80000023237808 */ /* 0x000fe40006000000 */
[----:B------:R-:W-:Y:S02]  /*dd20*/  FSEL R147, R147, -INF , !P1 ;  /* 0xff80000093937808 */ /* 0x000fe40004800000 */
[----:B------:R-:W-:Y:S02]  /*dd30*/  P2R R54, PR, RZ, 0x20 ;  /* 0x00000020ff367803 */ /* 0x000fe40000000000 */
[----:B------:R-:W-:Y:S02]  /*dd40*/  ISETP.NE.AND P6, PT, R50, RZ, PT ;  /* 0x000000ff3200720c */ /* 0x000fe40003fc5270 */
[-C--:B------:R-:W-:Y:S01]  /*dd50*/  ISETP.GE.AND P4, PT, R18, R180.reuse, PT ;  /* 0x000000b41200720c */ /* 0x080fe20003f86270 */
[----:B------:R-:W-:Y:S01]  /*dd60*/  LDSM.16.MT88.4 R48, [R102+0x6000] ;  /* 0x006000006630783b */ /* 0x000fe20000004200 */
[-C--:B------:R-:W-:Y:S02]  /*dd70*/  ISETP.GE.AND P1, PT, R32, R181.reuse, PT ;  /* 0x000000b52000720c */ /* 0x080fe40003f26270 */
[----:B------:R-:W-:Y:S02]  /*dd80*/  FSEL R20, R20, -INF , !P2 ;  /* 0xff80000014147808 */ /* 0x000fe40005000000 */
[-C--:B------:R-:W-:Y:S02]  /*dd90*/  ISETP.GE.AND P5, PT, R46, R181.reuse, PT ;  /* 0x000000b52e00720c */ /* 0x080fe40003fa6270 */
[----:B------:R-:W-:Y:S02]  /*dda0*/  ISETP.NE.AND P2, PT, R52, RZ, PT ;  /* 0x000000ff3400720c */ /* 0x000fe40003f45270 */
[----:B------:R-:W-:Y:S02]  /*ddb0*/  FSEL R15, R15, -INF , !P0 ;  /* 0xff8000000f0f7808 */ /* 0x000fe40004000000 */
        /* <DEDUP_REMOVED lines=8> */
[----:B------:R-:W-:Y:S02]  /*de40*/  ISETP.GE.AND P6, PT, R13, R181, PT ;  /* 0x000000b50d00720c */ /* 0x000fe40003fc6270 */
[----:B------:R-:W-:Y:S02]  /*de50*/  FMNMX3.FTZ R6, R100, R45, R41, !PT ;  /* 0x0000002d64067276 */ /* 0x000fe40007810029 */
[----:B------:R-:W-:Y:S02]  /*de60*/  ISETP.GE.AND P1, PT, R0, R180, PT ;  /* 0x000000b40000720c */ /* 0x000fe40003f26270 */
[----:B------:R-:W-:Y:S02]  /*de70*/  ISETP.NE.AND P5, PT, R54, RZ, PT ;  /* 0x000000ff3600720c */ /* 0x000fe40003fa5270 */
[----:B------:R-:W-:Y:S01]  /*de80*/  FSEL R21, R21, -INF , !P2 ;  /* 0xff80000015157808 */ /* 0x000fe20005000000 */
[----:B------:R-:W-:Y:S01]  /*de90*/  LDSM.16.MT88.4 R52, [R160+0x6800] ;  /* 0x00680000a034783b */ /* 0x000fe20000004200 */
[----:B------:R-:W-:Y:S02]  /*dea0*/  FMNMX3.FTZ R0, R101, R20, R23, !PT ;  /* 0x0000001465007276 */ /* 0x000fe40007810017 */
[----:B------:R-:W-:Y:S02]  /*deb0*/  FSEL R209, R209, -INF , !P0 ;  /* 0xff800000d1d17808 */ /* 0x000fe40004000000 */
[----:B------:R-:W-:Y:S02]  /*dec0*/  ISETP.GE.AND P0, PT, R14, R181, PT ;  /* 0x000000b50e00720c */ /* 0x000fe40003f06270 */
[----:B------:R-:W-:Y:S02]  /*ded0*/  FMNMX3.FTZ R6, R6, R31, R29, !PT ;  /* 0x0000001f06067276 */ /* 0x000fe4000781001d */
[----:B------:R-:W-:Y:S02]  /*dee0*/  FSEL R205, R205, -INF , !P6 ;  /* 0xff800000cdcd7808 */ /* 0x000fe40007000000 */
[----:B------:R-:W-:Y:S02]  /*def0*/  ISETP.NE.AND P2, PT, R25, RZ, PT ;  /* 0x000000ff1900720c */ /* 0x000fe40003f45270 */
        /* <DEDUP_REMOVED lines=21> */
[CC--:B------:R-:W-:Y:S02]  /*e050*/  ISETP.GE.AND P4, PT, R4.reuse, R180.reuse, PT ;  /* 0x000000b40400720c */ /* 0x0c0fe40003f86270 */
[-C--:B------:R-:W-:Y:S02]  /*e060*/  ISETP.GE.AND P6, PT, R4, R181.reuse, PT ;  /* 0x000000b50400720c */ /* 0x080fe40003fc6270 */
[----:B------:R-:W-:Y:S02]  /*e070*/  FSEL R155, R155, -INF , !P5 ;  /* 0xff8000009b9b7808 */ /* 0x000fe40006800000 */
[----:B------:R-:W-:Y:S02]  /*e080*/  ISETP.GE.AND P5, PT, R8, R181, PT ;  /* 0x000000b50800720c */ /* 0x000fe40003fa6270 */
[----:B------:R-:W-:Y:S02]  /*e090*/  FMNMX3.FTZ R4, R6, R225, R223, !PT ;  /* 0x000000e106047276 */ /* 0x000fe400078100df */
[-C--:B------:R-:W-:Y:S02]  /*e0a0*/  ISETP.GE.AND P0, PT, R14, R180.reuse, PT ;  /* 0x000000b40e00720c */ /* 0x080fe40003f06270 */
[----:B------:R-:W-:Y:S02]  /*e0b0*/  FMNMX3.FTZ R0, R0, R217, R215, !PT ;  /* 0x000000d900007276 */ /* 0x000fe400078100d7 */
[----:B------:R-:W-:Y:S02]  /*e0c0*/  FSEL R153, R153, -INF , !P5 ;  /* 0xff80000099997808 */ /* 0x000fe40006800000 */
[----:B------:R-:W-:Y:S02]  /*e0d0*/  FMNMX3.FTZ R4, R4, R221, R219, !PT ;  /* 0x000000dd04047276 */ /* 0x000fe400078100db */
[-C--:B------:R-:W-:Y:S02]  /*e0e0*/  ISETP.GE.AND P5, PT, R13, R180.reuse, PT ;  /* 0x000000b40d00720c */ /* 0x080fe40003fa6270 */
[----:B------:R-:W-:Y:S02]  /*e0f0*/  FSEL R199, R199, -INF , !P0 ;  /* 0xff800000c7c77808 */ /* 0x000fe40004000000 */
[----:B------:R-:W-:Y:S02]  /*e100*/  FMNMX3.FTZ R0, R0, R213, R211, !PT ;  /* 0x000000d500007276 */ /* 0x000fe400078100d3 */
[----:B------:R-:W-:Y:S02]  /*e110*/  FMNMX3.FTZ R4, R4, R209, R207, !PT ;  /* 0x000000d104047276 */ /* 0x000fe400078100cf */
[----:B------:R-:W-:Y:S02]  /*e120*/  FSEL R197, R197, -INF , !P5 ;  /* 0xff800000c5c57808 */ /* 0x000fe40006800000 */
[----:B------:R-:W-:Y:S02]  /*e130*/  FMNMX3.FTZ R0, R0, R201, R199, !PT ;  /* 0x000000c900007276 */ /* 0x000fe400078100c7 */
[----:B------:R-:W-:Y:S02]  /*e140*/  ISETP.GE.AND P5, PT, R28, R181, PT ;  /* 0x000000b51c00720c */ /* 0x000fe40003fa6270 */
[----:B------:R-:W-:Y:S02]  /*e150*/  FSEL R137, R137, -INF , !P6 ;  /* 0xff80000089897808 */ /* 0x000fe40007000000 */
[----:B------:R-:W-:Y:S02]  /*e160*/  FMNMX3.FTZ R4, R4, R205, R203, !PT ;  /* 0x000000cd04047276 */ /* 0x000fe400078100cb */
[-C--:B------:R-:W-:Y:S02]  /*e170*/  ISETP.GE.AND P6, PT, R7, R180.reuse, PT ;  /* 0x000000b40700720c */ /* 0x080fe40003fc6270 */
[-C--:B------:R-:W-:Y:S02]  /*e180*/  ISETP.GE.AND P0, PT, R8, R180.reuse, PT ;  /* 0x000000b40800720c */ /* 0x080fe40003f06270 */
[----:B------:R-:W-:Y:S02]  /*e190*/  FMNMX3.FTZ R0, R0, R197, R195, !PT ;  /* 0x000000c500007276 */ /* 0x000fe400078100c3 */
[----:B------:R-:W-:Y:S02]  /*e1a0*/  FSEL R43, R43, -INF , !P5 ;  /* 0xff8000002b2b7808 */ /* 0x000fe40006800000 */
[----:B------:R-:W-:Y:S02]  /*e1b0*/  FMNMX3.FTZ R4, R4, R193, R155, !PT ;  /* 0x000000c104047276 */ /* 0x000fe4000781009b */
[----:B------:R-:W-:Y:S02]  /*e1c0*/  FSEL R143, R143, -INF , !P6 ;  /* 0xff8000008f8f7808 */ /* 0x000fe40007000000 */
[----:B------:R-:W-:Y:S02]  /*e1d0*/  FSEL R145, R145, -INF , !P0 ;  /* 0xff80000091917808 */ /* 0x000fe40004000000 */
[-C--:B------:R-:W-:Y:S02]  /*e1e0*/  ISETP.GE.AND P5, PT, R5, R180.reuse, PT ;  /* 0x000000b40500720c */ /* 0x080fe40003fa6270 */
[----:B------:R-:W-:Y:S02]  /*e1f0*/  FMNMX3.FTZ R0, R0, R149, R147, !PT ;  /* 0x0000009500007276 */ /* 0x000fe40007810093 */
[-C--:B------:R-:W-:Y:S02]  /*e200*/  ISETP.GE.AND P6, PT, R30, R181.reuse, PT ;  /* 0x000000b51e00720c */ /* 0x080fe40003fc6270 */
[----:B------:R-:W-:Y:S02]  /*e210*/  ISETP.GE.AND P0, PT, R34, R181, PT ;  /* 0x000000b52200720c */ /* 0x000fe40003f06270 */
[----:B------:R-:W-:Y:S02]  /*e220*/  FMNMX3.FTZ R4, R4, R153, R151, !PT ;  /* 0x0000009904047276 */ /* 0x000fe40007810097 */
[----:B------:R-:W-:Y:S02]  /*e230*/  FSEL R133, R133, -INF , !P3 ;  /* 0xff80000085857808 */ /* 0x000fe40005800000 */
[----:B------:R-:W-:Y:S02]  /*e240*/  FSEL R131, R131, -INF , !P5 ;  /* 0xff80000083837808 */ /* 0x000fe40006800000 */
        /* <DEDUP_REMOVED lines=60> */
[----:B------:R-:W1:Y:S01]  /*e610*/  LDSM.16.MT88.4 R12, [R160+0x6000] ;  /* 0x00600000a00c783b */ /* 0x000e620000004200 */
[-CC-:B------:R-:W-:Y:S01]  /*e620*/  FFMA.FTZ R112, R31, R37.reuse, -R108.reuse ;  /* 0x000000251f707223 */ /* 0x180fe2000001086c */
[-C--:B------:R-:W-:Y:S01]  /*e630*/  FFMA.FTZ R109, R29, R37.reuse, -R108 ;  /* 0x000000251d6d7223 */ /* 0x080fe2000001086c */
        /* <DEDUP_REMOVED lines=11> */
[-CC-:B------:R-:W-:Y:S01]  /*e6f0*/  FFMA.FTZ R124, R133, R37.reuse, -R64.reuse ;  /* 0x00000025857c7223 */ /* 0x180fe20000010840 */
[-C--:B------:R-:W-:Y:S01]  /*e700*/  FFMA.FTZ R133, R61, R37.reuse, -R64 ;  /* 0x000000253d857223 */ /* 0x080fe20000010840 */
[-CC-:B------:R-:W-:Y:S01]  /*e710*/  FFMA.FTZ R114, R193, R37.reuse, -R108.reuse ;  /* 0x00000025c1727223 */ /* 0x180fe2000001086c */
[-CC-:B------:R-:W-:Y:S01]  /*e720*/  FFMA.FTZ R101, R155, R37.reuse, -R108.reuse ;  /* 0x000000259b657223 */ /* 0x180fe2000001086c */
[----:B------:R-:W3:Y:S01]  /*e730*/  LDSM.16.MT88.4 R28, [R103+0x6000] ;  /* 0x00600000671c783b */ /* 0x000ee20000004200 */
[-C--:B------:R-:W-:Y:S03]  /*e740*/  FFMA.FTZ R151, R151, R37.reuse, -R108 ;  /* 0x0000002597977223 */ /* 0x080fe6000001086c */
[----:B------:R-:W4:Y:S01]  /*e750*/  MUFU.EX2 R113, R113 ;  /* 0x0000007100717308 */ /* 0x000f220000000800 */
[-CC-:B------:R-:W-:Y:S01]  /*e760*/  FFMA.FTZ R118, R149, R37.reuse, -R64.reuse ;  /* 0x0000002595767223 */ /* 0x180fe20000010840 */
[-CC-:B------:R-:W-:Y:S01]  /*e770*/  FFMA.FTZ R147, R147, R37.reuse, -R64.reuse ;  /* 0x0000002593937223 */ /* 0x180fe20000010840 */
[-CC-:B------:R-:W-:Y:S01]  /*e780*/  FFMA.FTZ R116, R145, R37.reuse, -R64.reuse ;  /* 0x0000002591747223 */ /* 0x180fe20000010840 */
[-C--:B------:R-:W-:Y:S01]  /*e790*/  FFMA.FTZ R143, R143, R37.reuse, -R64 ;  /* 0x000000258f8f7223 */ /* 0x080fe20000010840 */
[-CC-:B------:R-:W-:Y:S01]  /*e7a0*/  FFMA.FTZ R128, R43, R37.reuse, -R108.reuse ;  /* 0x000000252b807223 */ /* 0x180fe2000001086c */
[----:B------:R-:W-:Y:S01]  /*e7b0*/  LDSM.16.MT88.4 R60, [R103+0x8800] ;  /* 0x00880000673c783b */ /* 0x000fe20000004200 */
[-CC-:B------:R-:W-:Y:S03]  /*e7c0*/  FFMA.FTZ R120, R141, R37.reuse, -R108.reuse ;  /* 0x000000258d787223 */ /* 0x180fe6000001086c */
[----:B------:R-:W5:Y:S01]  /*e7d0*/  MUFU.EX2 R100, R100 ;  /* 0x0000006400647308 */ /* 0x000f620000000800 */
[-CC-:B------:R-:W-:Y:S01]  /*e7e0*/  FFMA.FTZ R139, R139, R37.reuse, -R108.reuse ;  /* 0x000000258b8b7223 */ /* 0x180fe2000001086c */
[-CC-:B------:R-:W-:Y:S01]  /*e7f0*/  FFMA.FTZ R122, R137, R37.reuse, -R108.reuse ;  /* 0x00000025897a7223 */ /* 0x180fe2000001086c */
[-C--:B------:R-:W-:Y:S01]  /*e800*/  FFMA.FTZ R135, R135, R37.reuse, -R108 ;  /* 0x0000002587877223 */ /* 0x080fe2000001086c */
[-C--:B------:R-:W-:Y:S01]  /*e810*/  FFMA.FTZ R131, R131, R37.reuse, -R64 ;  /* 0x0000002583837223 */ /* 0x080fe20000010840 */
[-CC-:B------:R-:W-:Y:S01]  /*e820*/  FFMA.FTZ R127, R127, R37.reuse, -R108.reuse ;  /* 0x000000257f7f7223 */ /* 0x180fe2000001086c */
[-CC-:B------:R-:W-:Y:S01]  /*e830*/  FFMA.FTZ R125, R125, R37.reuse, -R108.reuse ;  /* 0x000000257d7d7223 */ /* 0x180fe2000001086c */
[-C--:B------:R-:W-:Y:S03]  /*e840*/  FFMA.FTZ R130, R123, R37.reuse, -R108 ;  /* 0x000000257b827223 */ /* 0x080fe6000001086c */
[----:B------:R-:W1:Y:S01]  /*e850*/  MUFU.EX2 R41, R5 ;  /* 0x0000000500297308 */ /* 0x000e620000000800 */
[----:B----4-:R-:W-:Y:S01]  /*e860*/  F2FP.BF16.F32.PACK_AB R44, R113, R42 ;  /* 0x0000002a712c723e */ /* 0x010fe200000010ff */
[-CC-:B------:R-:W-:Y:S01]  /*e870*/  FFMA.FTZ R121, R121, R37.reuse, -R64.reuse ;  /* 0x0000002579797223 */ /* 0x180fe20000010840 */
[-CC-:B------:R-:W-:Y:S01]  /*e880*/  FFMA.FTZ R132, R119, R37.reuse, -R64.reuse ;  /* 0x0000002577847223 */ /* 0x180fe20000010840 */
[-C--:B------:R-:W-:Y:S01]  /*e890*/  FFMA.FTZ R39, R39, R37.reuse, -R64 ;  /* 0x0000002527277223 */ /* 0x080fe20000010840 */
[--C-:B------:R-:W-:Y:S05]  /*e8a0*/  FFMA.FTZ R105, R105, R37, -R108.reuse ;  /* 0x0000002569697223 */ /* 0x100fea000001086c */
[----:B------:R-:W4:Y:S01]  /*e8b0*/  MUFU.EX2 R40, R7 ;  /* 0x0000000700287308 */ /* 0x000f220000000800 */
[----:B-----5:R-:W-:Y:S09]  /*e8c0*/  F2FP.BF16.F32.PACK_AB R47, R100, R111 ;  /* 0x0000006f642f723e */ /* 0x020ff200000010ff */
[----:B------:R-:W-:Y:S01]  /*e8d0*/  MUFU.EX2 R112, R112 ;  /* 0x0000007000707308 */ /* 0x000fe20000000800 */
[C---:B-1----:R-:W-:Y:S01]  /*e8e0*/  FMUL.FTZ R4, R41.reuse, R96 ;  /* 0x0000006029047220 */ /* 0x042fe20000410000 */
[----:B------:R-:W-:Y:S01]  /*e8f0*/  FMUL.FTZ R5, R41, R97 ;  /* 0x0000006129057220 */ /* 0x000fe20000410000 */
[--C-:B------:R-:W-:Y:S01]  /*e900*/  FFMA.FTZ R97, R9, R37, -R108.reuse ;  /* 0x0000002509617223 */ /* 0x100fe2000001086c */
[C---:B------:R-:W-:Y:S01]  /*e910*/  FMUL.FTZ R9, R41.reuse, R93 ;  /* 0x0000005d29097220 */ /* 0x040fe20000410000 */
[----:B------:R-:W-:Y:S01]  /*e920*/  FMUL.FTZ R8, R41, R92 ;  /* 0x0000005c29087220 */ /* 0x000fe20000410000 */
[----:B------:R-:W-:Y:S01]  /*e930*/  FFMA.FTZ R92, R19, R37, -R108 ;  /* 0x00000025135c7223 */ /* 0x000fe2000001086c */
[C---:B------:R-:W-:Y:S03]  /*e940*/  FMUL.FTZ R16, R41.reuse, R84 ;  /* 0x0000005429107220 */ /* 0x040fe60000410000 */
[----:B------:R-:W1:Y:S01]  /*e950*/  MUFU.EX2 R109, R109 ;  /* 0x0000006d006d7308 */ /* 0x000e620000000800 */
[C---:B----4-:R-:W-:Y:S01]  /*e960*/  FMUL.FTZ R6, R40.reuse, R98 ;  /* 0x0000006228067220 */ /* 0x050fe20000410000 */
        /* <DEDUP_REMOVED lines=8> */
[----:B------:R-:W-:Y:S01]  /*e9f0*/  FFMA.FTZ R84, R27, R37, -R64 ;  /* 0x000000251b547223 */ /* 0x000fe20000010840 */
[----:B------:R-:W-:Y:S01]  /*ea00*/  FMUL.FTZ R24, R41, R76 ;  /* 0x0000004c29187220 */ /* 0x000fe20000410000 */
[C---:B------:R-:W-:Y:S01]  /*ea10*/  FMUL.FTZ R26, R40.reuse, R78 ;  /* 0x0000004e281a7220 */ /* 0x040fe20000410000 */
[C---:B------:R-:W-:Y:S01]  /*ea20*/  FMUL.FTZ R27, R40.reuse, R79 ;  /* 0x0000004f281b7220 */ /* 0x040fe20000410000 */
[-C--:B------:R-:W-:Y:S01]  /*ea30*/  FFMA.FTZ R79, R207, R37.reuse, -R108 ;  /* 0x00000025cf4f7223 */ /* 0x080fe2000001086c */
[----:B------:R-:W-:Y:S03]  /*ea40*/  FFMA.FTZ R76, R35, R37, -R64 ;  /* 0x00000025234c7223 */ /* 0x000fe60000010840 */
[----:B------:R-:W4:Y:S01]  /*ea50*/  MUFU.EX2 R110, R110 ;  /* 0x0000006e006e7308 */ /* 0x000f220000000800 */
[----:B-1----:R-:W-:Y:S01]  /*ea60*/  F2FP.BF16.F32.PACK_AB R46, R109, R112 ;  /* 0x000000706d2e723e */ /* 0x002fe200000010ff */
[----:B------:R-:W-:Y:S01]  /*ea70*/  FMUL.FTZ R35, R40, R71 ;  /* 0x0000004728237220 */ /* 0x000fe20000410000 */
[-C--:B------:R-:W-:Y:S01]  /*ea80*/  FFMA.FTZ R78, R209, R37.reuse, -R108 ;  /* 0x00000025d14e7223 */ /* 0x080fe2000001086c */
[----:B------:R-:W-:Y:S01]  /*ea90*/  FFMA.FTZ R192, R41, R192, R42 ;  /* 0x000000c029c07223 */ /* 0x000fe2000001002a */
[-CC-:B------:R-:W-:Y:S01]  /*eaa0*/  FFMA.FTZ R68, R223, R37.reuse, -R108.reuse ;  /* 0x00000025df447223 */ /* 0x180fe2000001086c */
[-CC-:B------:R-:W-:Y:S01]  /*eab0*/  FFMA.FTZ R70, R221, R37.reuse, -R108.reuse ;  /* 0x00000025dd467223 */ /* 0x180fe2000001086c */
[-C--:B------:R-:W-:Y:S03]  /*eac0*/  FFMA.FTZ R71, R219, R37.reuse, -R108 ;  /* 0x00000025db477223 */ /* 0x080fe6000001086c */
[----:B------:R-:W-:Y:S01]  /*ead0*/  MUFU.EX2 R79, R79 ;  /* 0x0000004f004f7308 */ /* 0x000fe20000000800 */
[----:B------:R-:W-:Y:S01]  /*eae0*/  FFMA.FTZ R99, R199, R37, -R64 ;  /* 0x00000025c7637223 */ /* 0x000fe20000010840 */
[----:B------:R-:W-:Y:S04]  /*eaf0*/  FADD.FTZ R113, R113, R192 ;  /* 0x000000c071717221 */ /* 0x000fe80000010000 */
[----:B------:R-:W-:Y:S04]  /*eb00*/  FADD.FTZ R112, R112, R113 ;  /* 0x0000007170707221 */ /* 0x000fe80000010000 */
[----:B------:R-:W-:Y:S01]  /*eb10*/  MUFU.EX2 R92, R92 ;  /* 0x0000005c005c7308 */ /* 0x000fe20000000800 */
[----:B----4-:R-:W-:Y:S01]  /*eb20*/  F2FP.BF16.F32.PACK_AB R45, R110, R129 ;  /* 0x000000816e2d723e */ /* 0x010fe200000010ff */
[----:B------:R-:W-:Y:S01]  /*eb30*/  FFMA.FTZ R129, R40, R191, R129 ;  /* 0x000000bf28817223 */ /* 0x000fe20000010081 */
[----:B------:R-:W-:Y:S03]  /*eb40*/  FADD.FTZ R109, R109, R112 ;  /* 0x000000706d6d7221 */ /* 0x000fe60000010000 */
        /* <DEDUP_REMOVED lines=270> */
.L_x_12948:
        /* <DEDUP_REMOVED lines=10> */
.L_x_12968:
        /* <DEDUP_REMOVED lines=133> */
.L_x_12957:
        /* <DEDUP_REMOVED lines=47> */
.L_x_12959:
[----:B------:R-:W-:Y:S05]  /*10810*/  BSYNC.RECONVERGENT B0 ;  /* 0x0000000000007941 */ /* 0x000fea0003800200 */
.L_x_12958:
        /* <DEDUP_REMOVED lines=14> */
.L_x_12961:
[----:B------:R-:W-:Y:S05]  /*10900*/  BSYNC.RECONVERGENT B0 ;  /* 0x0000000000007941 */ /* 0x000fea0003800200 */
.L_x_12960:
        /* <DEDUP_REMOVED lines=13> */
.L_x_12963:
[----:B------:R-:W-:Y:S05]  /*109e0*/  BSYNC.RECONVERGENT B0 ;  /* 0x0000000000007941 */ /* 0x000fea0003800200 */
.L_x_12962:
[----:B------:R-:W-:-:S04]  /*109f0*/  MOV R175, 0x0 ;  /* 0x0000000000af7802 */ /* 0x000fc80000000f00 */
[----:B-1234-:R-:W-:Y:S05]  /*10a00*/  @P0 RET.REL.NODEC R174 `(_ZN5flash24flash_fwd_splitkv_kernelI23Flash_fwd_kernel_traitsILi64ELi64ELi128ELi4ELb0ELb0EN7cutlass10bfloat16_tE19Flash_kernel_traitsILi64ELi64ELi128ELi4ES3_EELb0ELb1ELb0ELb0ELb1ELb1ELb0ELb0EEEvNS_16Flash_fwd_paramsE) ;  /* 0xfffffef4ae7c0950 */ /* 0x01efea0003c3ffff */
        /* <DEDUP_REMOVED lines=12> */
[----:B-1----:R-:W-:Y:S05]  /*10ad0*/  RET.REL.NODEC R174 `(_ZN5flash24flash_fwd_splitkv_kernelI23Flash_fwd_kernel_traitsILi64ELi64ELi128ELi4ELb0ELb0EN7cutlass10bfloat16_tE19Flash_kernel_traitsILi64ELi64ELi128ELi4ES3_EELb0ELb1ELb0ELb0ELb1ELb1ELb0ELb0EEEvNS_16Flash_fwd_paramsE) ;  /* 0xfffffef4ae487950 */ /* 0x002fea0003c3ffff */
.L_x_12956:
[----:B------:R-:W-:Y:S01]  /*10ae0*/  MOV R5, 0x2 ;  /* 0x0000000200057802 */ /* 0x000fe20000000f00 */
[----:B------:R-:W-:Y:S01]  /*10af0*/  IMAD.MOV.U32 R4, RZ, RZ, 0x1f ;  /* 0x0000001fff047424 */ /* 0x000fe200078e00ff */
[----:B------:R-:W-:-:S07]  /*10b00*/  MOV R6, 0xffffffff ;  /* 0xffffffff00067802 */ /* 0x000fce0000000f00 */
[----:B-1---5:R-:W-:Y:S05]  /*10b10*/  WARPSYNC.COLLECTIVE R6, `(.L_x_12964) ;  /* 0x0000000006087348 */ /* 0x022fea0003c00000 */
[----:B------:R2:W3:Y:S02]  /*10b20*/  SHFL.BFLY P0, R11, R192, R5, R4 ;  /* 0x0c000005c00b7389 */ /* 0x0004e40000000004 */
[----:B-123-5:R-:W-:Y:S05]  /*10b30*/  ENDCOLLECTIVE ;  /* 0x000000000000791b */ /* 0x02efea0003800000 */
.L_x_12964:
[----:B------:R-:W-:Y:S02]  /*10b40*/  IMAD.MOV.U32 R9, RZ, RZ, R11 ;  /* 0x000000ffff097224 */ /* 0x000fe400078e000b */
[----:B------:R-:W-:Y:S02]  /*10b50*/  IMAD.MOV.U32 R5, RZ, RZ, 0x1 ;  /* 0x00000001ff057424 */ /* 0x000fe400078e00ff */
[----:B------:R-:W-:-:S05]  /*10b60*/  FADD.FTZ R9, R9, R192 ;  /* 0x000000c009097221 */ /* 0x000fca0000010000 */
[----:B------:R-:W-:-:S07]  /*10b70*/  MOV R192, R9 ;  /* 0x0000000900c07202 */ /* 0x000fce0000000f00 */
[----:B------:R-:W-:Y:S05]  /*10b80*/  WARPSYNC.COLLECTIVE R6, `(.L_x_12965) ;  /* 0x0000000006087348 */ /* 0x000fea0003c00000 */
[----:B------:R1:W2:Y:S02]  /*10b90*/  SHFL.BFLY P0, R11, R192, R5, R4 ;  /* 0x0c000005c00b7389 */ /* 0x0002a40000000004 */
[----:B-12---:R-:W-:Y:S05]  /*10ba0*/  ENDCOLLECTIVE ;  /* 0x000000000000791b */ /* 0x006fea0003800000 */
.L_x_12965:
[----:B------:R-:W-:Y:S01]  /*10bb0*/  MOV R192, R191 ;  /* 0x000000bf00c07202 */ /* 0x000fe20000000f00 */
[----:B------:R-:W-:Y:S01]  /*10bc0*/  IMAD.MOV.U32 R5, RZ, RZ, 0x2 ;  /* 0x00000002ff057424 */ /* 0x000fe200078e00ff */
[----:B------:R-:W-:-:S07]  /*10bd0*/  MOV R8, R11 ;  /* 0x0000000b00087202 */ /* 0x000fce0000000f00 */
[----:B------:R-:W-:Y:S05]  /*10be0*/  WARPSYNC.COLLECTIVE R6, `(.L_x_12966) ;  /* 0x0000000006087348 */ /* 0x000fea0003c00000 */
[----:B------:R1:W2:Y:S02]  /*10bf0*/  SHFL.BFLY P0, R11, R192, R5, R4 ;  /* 0x0c000005c00b7389 */ /* 0x0002a40000000004 */
[----:B-12---:R-:W-:Y:S05]  /*10c00*/  ENDCOLLECTIVE ;  /* 0x000000000000791b */ /* 0x006fea0003800000 */
.L_x_12966:
[----:B------:R-:W-:Y:S01]  /*10c10*/  FADD.FTZ R8, R9, R8 ;  /* 0x0000000809087221 */ /* 0x000fe20000010000 */
[----:B------:R-:W-:Y:S01]  /*10c20*/  FADD.FTZ R10, R11, R191 ;  /* 0x000000bf0b0a7221 */ /* 0x000fe20000010000 */
[----:B------:R-:W-:-:S04]  /*10c30*/  MOV R5, 0x1 ;  /* 0x0000000100057802 */ /* 0x000fc80000000f00 */
[----:B------:R-:W-:-:S07]  /*10c40*/  MOV R192, R10 ;  /* 0x0000000a00c07202 */ /* 0x000fce0000000f00 */
[----:B------:R-:W-:Y:S05]  /*10c50*/  WARPSYNC.COLLECTIVE R6, `(.L_x_12967) ;  /* 0x0000000006087348 */ /* 0x000fea0003c00000 */
[----:B------:R1:W2:Y:S02]  /*10c60*/  SHFL.BFLY P0, R11, R192, R5, R4 ;  /* 0x0c000005c00b7389 */ /* 0x0002a40000000004 */
[----:B-12---:R-:W-:Y:S05]  /*10c70*/  ENDCOLLECTIVE ;  /* 0x000000000000791b */ /* 0x006fea0003800000 */
.L_x_12967:
[----:B------:R-:W-:Y:S05]  /*10c80*/  BRA `(.L_x_12968) ;  /* 0xfffffff000107947 */ /* 0x000fea000383ffff */
.L_x_12969:
        /* <DEDUP_REMOVED lines=15> */
.L_x_14823:


//--------------------- .text._ZN5flash24flash_fwd_splitkv_kernelI23Flash_fwd_kernel_traitsILi64ELi64ELi128ELi4ELb0ELb0EN7cutlass10bfloat16_tE19Flash_kernel_traitsILi64ELi64ELi128ELi4ES3_EELb0ELb1ELb1ELb0ELb0ELb0ELb0ELb0EEEvNS_16Flash_fwd_paramsE --------------------------
	.section	.text._ZN5flash24flash_fwd_splitkv_kernelI23Flash_fwd_kernel_traitsILi64ELi64ELi128ELi4ELb0ELb0EN7cutlass10bfloat16_tE19Flash_kernel_traitsILi64ELi64ELi128ELi4ES3_EELb0ELb1ELb1ELb0ELb0ELb0ELb0ELb0EEEvNS_16Flash_fwd_paramsE,"ax",@progbits
	.align	128
        .global         _ZN5flash24flash_fwd_splitkv_kernelI23Flash_fwd_kernel_traitsILi64ELi64ELi128ELi4ELb0ELb0EN7cutlass10bfloat16_tE19Flash_kernel_traitsILi64ELi64ELi128ELi4ES3_EELb0ELb1ELb1ELb0ELb0ELb0ELb0ELb0EEEvNS_16Flash_fwd_paramsE
        .type           _ZN5flash24flash_fwd_splitkv_kernelI23Flash_fwd_kernel_traitsILi64ELi64ELi128ELi4ELb0ELb0EN7cutlass10bfloat16_tE19Flash_kernel_traitsILi64ELi64ELi128ELi4ES3_EELb0ELb1ELb1ELb0ELb0ELb0ELb0ELb0EEEvNS_16Flash_fwd_paramsE,@function
        .size           _ZN5flash24flash_fwd_splitkv_kernelI23Flash_fwd_kernel_traitsILi64ELi64ELi128ELi4ELb0ELb0EN7cutlass10bfloat16_tE19Flash_kernel_traitsILi64ELi64ELi128ELi4ES3_EELb0ELb1ELb1ELb0ELb0ELb0ELb0ELb0EEEvNS_16Flash_fwd_paramsE,(.L_x_14824 - _ZN5flash24flash_fwd_splitkv_kernelI23Flash_fwd_kernel_traitsILi64ELi64ELi128ELi4ELb0ELb0EN7cutlass10bfloat16_tE19Flash_kernel_traitsILi64ELi64ELi128ELi4ES3_EELb0ELb1ELb1ELb0ELb0ELb0ELb0ELb0EEEvNS_16Flash_fwd_paramsE)
        .other          _ZN5flash24flash_fwd_splitkv_kernelI23Flash_fwd_kernel_traitsILi64ELi64ELi128ELi4ELb0ELb0EN7cutlass10bfloat16_tE19Flash_kernel_traitsILi64ELi64ELi128ELi4ES3_EELb0ELb1ELb1ELb0ELb0ELb0ELb0ELb0EEEvNS_16Flash_fwd_paramsE,@"STO_CUDA_ENTRY STV_DEFAULT"
_ZN5flash24flash_fwd_splitkv_kernelI23Flash_fwd_kernel_traitsILi64ELi64ELi128ELi4ELb0ELb0EN7cutlass10bfloat16_tE19Flash_kernel_traitsILi64ELi64ELi128ELi4ES3_EELb0ELb1ELb1ELb0ELb0ELb0ELb0ELb0EEEvNS_16Flash_fwd_paramsE:
.text._ZN5flash24flash_fwd_splitkv_kernelI23Flash_fwd_kernel_traitsILi64ELi64ELi128ELi4ELb0ELb0EN7cutlass10bfloat16_tE19Flash_kernel_traitsILi64ELi64ELi128ELi4ES3_EELb0ELb1ELb1ELb0ELb0ELb0ELb0ELb0EEEvNS_16Flash_fwd_paramsE:
[----:B------:R-:W-:Y:S01]  /*0000*/  LDC R1, c[0x0][0x37c] ;  /* 0x0000df00ff017b82 */ /* 0x000fe20000000800 */
[----:B------:R-:W1:Y:S07]  /*0010*/  S2R R21, SR_CTAID.X ;  /* 0x0000000000157919 */ /* 0x000e6e0000002500 */
[----:B------:R-:W2:Y:S01]  /*0020*/  LDC.64 R2, c[0x0][0x348] ;  /* 0x0000d200ff027b82 */ /* 0x000ea20000000a00 */
[----:B------:R-:W-:Y:S01]  /*0030*/  BSSY.RECONVERGENT B3, `(.L_x_12970) ;  /* 0x0000005000037945 */ /* 0x000fe20003800200 */
[----:B------:R-:W-:Y:S01]  /*0040*/  MOV R188, 0x80 ;  /* 0x0000008000bc7802 */ /* 0x000fe20000000f00 */
[----:B------:R-:W3:Y:S01]  /*0050*/  S2R R189, SR_CTAID.Y ;  /* 0x0000000000bd7919 */ /* 0x000ee20000002600 */
[----:B------:R-:W4:Y:S05]  /*0060*/  S2R R190, SR_CTAID.Z ;  /* 0x0000000000be7919 */ /* 0x000f2a0000002700 */
[----:B-1234-:R-:W-:Y:S05]  /*0070*/  CALL.REL.NOINC `($_ZN5flash24flash_fwd_splitkv_kernelI23Flash_fwd_kernel_traitsILi64ELi64ELi128ELi4ELb0ELb0EN7cutlass10bfloat16_tE19Flash_kernel_traitsILi64ELi64ELi128ELi4ES3_EELb0ELb1ELb1ELb0ELb0ELb0ELb0ELb0EEEvNS_16Flash_fwd_paramsE$_ZN5flash30compute_attn_1rowblock_splitkvI23Flash_fwd_kernel_traitsILi64ELi64ELi128ELi4ELb0ELb0EN7cutlass10bfloat16_tE19Flash_kernel_traitsILi64ELi64ELi128ELi4ES3_EELb0ELb1ELb1ELb0ELb0ELb0ELb0ELb0ENS_16Flash_fwd_paramsEEEvRKT8_iiiii) ;  /* 0x0000000000087944 */ /* 0x01efea0003c00000 */
[----:B------:R-:W-:Y:S05]  /*0080*/  BSYNC.RECONVERGENT B3 ;  /* 0x0000000000037941 */ /* 0x000fea0003800200 */
.L_x_12970:
[----:B------:R-:W-:Y:S05]  /*0090*/  EXIT ;  /* 0x000000000000794d */ /* 0x000fea0003800000 */
        .type           $_ZN5flash24flash_fwd_splitkv_kernelI23Flash_fwd_kernel_traitsILi64ELi64ELi128ELi4ELb0ELb0EN7cutlass10bfloat16_tE19Flash_kernel_traitsILi64ELi64ELi128ELi4ES3_EELb0ELb1ELb1ELb0ELb0ELb0ELb0ELb0EEEvNS_16Flash_fwd_paramsE$_ZN5flash30compute_attn_1rowblock_splitkvI23Flash_fwd_kernel_traitsILi64ELi64ELi128ELi4ELb0ELb0EN7cutlass10bfloat16_tE19Flash_kernel_traitsILi64ELi64ELi128ELi4ES3_EELb0ELb1ELb1ELb0ELb0ELb0ELb0ELb0ENS_16Flash_fwd_paramsEEEvRKT8_iiiii,@function
        .size           $_ZN5flash24flash_fwd_splitkv_kernelI23Flash_fwd_kernel_traitsILi64ELi64ELi128ELi4ELb0ELb0EN7cutlass10bfloat16_tE19Flash_kernel_traitsILi64ELi64ELi128ELi4ES3_EELb0ELb1ELb1ELb0ELb0ELb0ELb0ELb0EEEvNS_16Flash_fwd_paramsE$_ZN5flash30compute_attn_1rowblock_splitkvI23Flash_fwd_kernel_traitsILi64ELi64ELi128ELi4ELb0ELb0EN7cutlass10bfloat16_tE19Flash_kernel_traitsILi64ELi64ELi128ELi4ES3_EELb0ELb1ELb1ELb0ELb0ELb0ELb0ELb0ENS_16Flash_fwd_paramsEEEvRKT8_iiiii,(.L_x_14824 - $_ZN5flash24flash_fwd_splitkv_kernelI23Flash_fwd_kernel_traitsILi64ELi64ELi128ELi4ELb0ELb0EN7cutlass10bfloat16_tE19Flash_kernel_traitsILi64ELi64ELi128ELi4ES3_EELb0ELb1ELb1ELb0ELb0ELb0ELb0ELb0EEEvNS_16Flash_fwd_paramsE$_ZN5flash30compute_attn_1rowblock_splitkvI23Flash_fwd_kernel_traitsILi64ELi64ELi128ELi4ELb0ELb0EN7cutlass10bfloat16_tE19Flash_kernel_traitsILi64ELi64ELi128ELi4ES3_EELb0ELb1ELb1ELb0ELb0ELb0ELb0ELb0ENS_16Flash_fwd_paramsEEEvRKT8_iiiii)
$_ZN5flash24flash_fwd_splitkv_kernelI23Flash_fwd_kernel_traitsILi64ELi64ELi128ELi4ELb0ELb0EN7cutlass10bfloat16_tE19Flash_kernel_traitsILi64ELi64ELi128ELi4ES3_EELb0ELb1ELb1ELb0ELb0ELb0ELb0ELb0EEEvNS_16Flash_fwd_paramsE$_ZN5flash30compute_attn_1rowblock_splitkvI23Flash_fwd_kernel_traitsILi64ELi64ELi128ELi4ELb0ELb0EN7cutlass10bfloat16_tE19Flash_kernel_traitsILi64ELi64ELi128ELi4ES3_EELb0ELb1ELb1ELb0ELb0ELb0ELb0ELb0ENS_16Flash_fwd_paramsEEEvRKT8_iiiii:
        /* <DEDUP_REMOVED lines=39> */
.L_x_12972:
[----:B------:R-:W-:Y:S05]  /*0310*/  BSYNC.RECONVERGENT B0 ;  /* 0x0000000000007941 */ /* 0x000fea0003800200 */
.L_x_12971:
[----:B------:R-:W-:Y:S04]  /*0320*/  BSSY.RECONVERGENT B0, `(.L_x_12973) ;  /* 0x0000007000007945 */ /* 0x000fe80003800200 */
[----:B------:R-:W-:Y:S05]  /*0330*/  @!P3 BRA `(.L_x_12974) ;  /* 0x000000000014b947 */ /* 0x000fea0003800000 */
[----:B-----5:R-:W2:Y:S02]  /*0340*/  LD.E.U8 R5, desc[UR4][R2.64+0x1b2] ;  /* 0x0001b20402057980 */ /* 0x020ea4000c101100 */
[----:B--2---:R-:W-:-:S13]  /*0350*/  ISETP.NE.AND P1, PT, R5, RZ, PT ;  /* 0x000000ff0500720c */ /* 0x004fda0003f25270 */
[----:B------:R-:W2:Y:S02]  /*0360*/  @P1 LD.E R10, desc[UR4][R16.64+0x4] ;  /* 0x00000404100a1980 */ /* 0x000ea4000c101900 */
[----:B--2---:R-:W-:-:S06]  /*0370*/  @P1 IADD3 R5, PT, PT, R10, -R15, RZ ;  /* 0x8000000f0a051210 */ /* 0x004fcc0007ffe0ff */
[----:B------:R2:W5:Y:S02]  /*0380*/  @!P1 LD.E R5, desc[UR4][R16.64] ;  /* 0x0000000410059980 */ /* 0x000564000c101900 */
.L_x_12974:
[----:B------:R-:W-:Y:S05]  /*0390*/  BSYNC.RECONVERGENT B0 ;  /* 0x0000000000007941 */ /* 0x000fea0003800200 */
.L_x_12973:
        /* <DEDUP_REMOVED lines=8> */
.L_x_12976:
[----:B------:R-:W4:Y:S01]  /*0420*/  LD.E.64 R6, desc[UR4][R2.64+0x108] ;  /* 0x0001080402067980 */ /* 0x000f22000c101b00 */
[----:B------:R-:W-:Y:S01]  /*0430*/  BSSY.RECONVERGENT B0, `(.L_x_12978) ;  /* 0x0000006000007945 */ /* 0x000fe20003800200 */
[----:B------:R-:W-:Y:S01]  /*0440*/  IMAD.MOV.U32 R10, RZ, RZ, RZ ;  /* 0x000000ffff0a7224 */ /* 0x000fe200078e00ff */
[----:B----4-:R-:W-:-:S04]  /*0450*/  ISETP.NE.U32.AND P0, PT, R6, RZ, PT ;  /* 0x000000ff0600720c */ /* 0x010fc80003f05070 */
[----:B------:R-:W-:-:S13]  /*0460*/  ISETP.NE.AND.EX P0, PT, R7, RZ, PT, P0 ;  /* 0x000000ff0700720c */ /* 0x000fda0003f05300 */
[----:B------:R-:W-:Y:S05]  /*0470*/  @!P0 BRA `(.L_x_12979) ;  /* 0x0000000000048947 */ /* 0x000fea0003800000 */
[----:B------:R4:W5:Y:S02]  /*0480*/  LD.E R10, desc[UR4][R2.64+0xbc] ;  /* 0x0000bc04020a7980 */ /* 0x000964000c101900 */
.L_x_12979:
[----:B------:R-:W-:Y:S05]  /*0490*/  BSYNC.RECONVERGENT B0 ;  /* 0x0000000000007941 */ /* 0x000fea0003800200 */
.L_x_12978:
[----:B-----5:R-:W-:Y:S02]  /*04a0*/  IADD3 R10, PT, PT, R10, R5, -R12 ;  /* 0x000000050a0a7210 */ /* 0x020fe40007ffe80c */
.L_x_12977:
[----:B------:R-:W-:Y:S05]  /*04b0*/  BSYNC.RECONVERGENT B1 ;  /* 0x0000000000017941 */ /* 0x000fea0003800200 */
.L_x_12975:
[----:B------:R-:W-:Y:S01]  /*04c0*/  IMAD.SHL.U32 R194, R21, 0x40, RZ ;  /* 0x0000004015c27824 */ /* 0x000fe200078e00ff */
[----:B------:R-:W-:Y:S01]  /*04d0*/  MOV R6, R188 ;  /* 0x000000bc00067202 */ /* 0x000fe20000000f00 */
[----:B------:R-:W-:-:S03]  /*04e0*/  IMAD.MOV.U32 R7, RZ, RZ, 0x0 ;  /* 0x00000000ff077424 */ /* 0x000fc600078e00ff */
[----:B------:R-:W-:-:S13]  /*04f0*/  ISETP.GT.AND P0, PT, R185, R194, PT ;  /* 0x000000c2b900720c */ /* 0x000fda0003f04270 */
[----:B-1234-:R-:W-:Y:S05]  /*0500*/  @!P0 RET.REL.NODEC R6 `(_ZN5flash24flash_fwd_splitkv_kernelI23Flash_fwd_kernel_traitsILi64ELi64ELi128ELi4ELb0ELb0EN7cutlass10bfloat16_tE19Flash_kernel_traitsILi64ELi64ELi128ELi4ES3_EELb0ELb1ELb1ELb0ELb0ELb0ELb0ELb0EEEvNS_16Flash_fwd_paramsE) ;  /* 0xfffffff806bc8950 */ /* 0x01efea0003c3ffff */
[----:B------:R-:W2:Y:S04]  /*0510*/  LD.E R16, desc[UR4][R2.64+0xb8] ;  /* 0x0000b80402107980 */ /* 0x000ea8000c101900 */
[----:B------:R-:W3:Y:S04]  /*0520*/  LD.E R14, desc[UR4][R2.64+0x184] ;  /* 0x00018404020e7980 */ /* 0x000ee8000c101900 */
[----:B------:R-:W4:Y:S01]  /*0530*/  LD.E R5, desc[UR4][R2.64+0x188] ;  /* 0x0001880402057980 */ /* 0x000f22000c101900 */
[----:B------:R-:W-:Y:S02]  /*0540*/  VIADD R8, R10, 0x7f ;  /* 0x0000007f0a087836 */ /* 0x000fe40000000000 */
[----:B------:R-:W-:-:S03]  /*0550*/  IMAD.IADD R208, R194, 0x1, R10 ;  /* 0x00000001c2d07824 */ /* 0x000fc600078e020a */
[----:B------:R-:W-:Y:S02]  /*0560*/  IADD3 R6, PT, PT, R8, R194, -R185 ;  /* 0x000000c208067210 */ /* 0x000fe40007ffe8b9 */
[----:B------:R-:W-:-:S04]  /*0570*/  SHF.R.S32.HI R7, RZ, 0x1f, R8 ;  /* 0x0000001fff077819 */ /* 0x000fc80000011408 */
[----:B------:R-:W-:-:S04]  /*0580*/  LEA.HI R7, R7, R8, RZ, 0x7 ;  /* 0x0000000807077211 */ /* 0x000fc800078f38ff */
[----:B------:R-:W-:Y:S01]  /*0590*/  SHF.R.S32.HI R7, RZ, 0x7, R7 ;  /* 0x00000007ff077819 */ /* 0x000fe20000011407 */
[----:B--2---:R-:W-:Y:S01]  /*05a0*/  VIADD R16, R16, 0x7f ;  /* 0x0000007f10107836 */ /* 0x004fe20000000000 */
[----:B---3--:R-:W-:-:S04]  /*05b0*/  IADD3 R14, PT, PT, R208, -R185, -R14 ;  /* 0x800000b9d00e7210 */ /* 0x008fc80007ffe80e */
[----:B------:R-:W-:Y:S02]  /*05c0*/  SHF.R.S32.HI R11, RZ, 0x1f, R16 ;  /* 0x0000001fff0b7819 */ /* 0x000fe40000011410 */
[----:B----4-:R-:W-:Y:S02]  /*05d0*/  IADD3 R6, PT, PT, R6, 0x40, R5 ;  /* 0x0000004006067810 */ /* 0x010fe40007ffe005 */
[----:B------:R-:W-:Y:S02]  /*05e0*/  SHF.R.S32.HI R9, RZ, 0x1f, R14 ;  /* 0x0000001fff097819 */ /* 0x000fe4000001140e */
[----:B------:R-:W-:Y:S02]  /*05f0*/  SHF.R.S32.HI R5, RZ, 0x1f, R6 ;  /* 0x0000001fff057819 */ /* 0x000fe40000011406 */
[----:B------:R-:W-:Y:S02]  /*0600*/  LEA.HI R11, R11, R16, RZ, 0x7 ;  /* 0x000000100b0b7211 */ /* 0x000fe400078f38ff */
[----:B------:R-:W-:-:S02]  /*0610*/  LEA.HI R9, R9, R14, RZ, 0x7 ;  /* 0x0000000e09097211 */ /* 0x000fc400078f38ff */
[----:B------:R-:W-:Y:S02]  /*0620*/  LEA.HI R5, R5, R6, RZ, 0x7 ;  /* 0x0000000605057211 */ /* 0x000fe400078f38ff */
[----:B------:R-:W-:Y:S02]  /*0630*/  SHF.R.S32.HI R6, RZ, 0x7, R11 ;  /* 0x00000007ff067819 */ /* 0x000fe4000001140b */
[----:B------:R-:W-:Y:S02]  /*0640*/  SHF.R.S32.HI R9, RZ, 0x7, R9 ;  /* 0x00000007ff097819 */ /* 0x000fe40000011409 */
[----:B------:R-:W-:Y:S02]  /*0650*/  SHF.R.S32.HI R5, RZ, 0x7, R5 ;  /* 0x00000007ff057819 */ /* 0x000fe40000011405 */
[----:B------:R-:W-:Y:S02]  /*0660*/  VIMNMX R182, PT, PT, RZ, R9, !PT ;  /* 0x00000009ffb67248 */ /* 0x000fe40007fe0100 */
[----:B------:R-:W-:-:S04]  /*0670*/  VIMNMX3 R197, R6, R7, R5, PT ;  /* 0x0000000706c5720f */ /* 0x000fc80003800105 */
        /* <DEDUP_REMOVED lines=72> */
.L_x_12982:
[----:B------:R-:W-:Y:S05]  /*0b00*/  BSYNC.RECONVERGENT B0 ;  /* 0x0000000000007941 */ /* 0x000fea0003800200 */
.L_x_12981:
        /* <DEDUP_REMOVED lines=13> */
.L_x_12984:
[----:B------:R-:W-:Y:S05]  /*0be0*/  BSYNC.RECONVERGENT B0 ;  /* 0x0000000000007941 */ /* 0x000fea0003800200 */
.L_x_12983:
        /* <DEDUP_REMOVED lines=12> */
.L_x_12986:
[----:B------:R-:W-:Y:S05]  /*0cb0*/  BSYNC.RECONVERGENT B0 ;  /* 0x0000000000007941 */ /* 0x000fea0003800200 */
.L_x_12985:
[----:B------:R-:W-:Y:S01]  /*0cc0*/  MOV R189, 0x0 ;  /* 0x0000000000bd7802 */ /* 0x000fe20000000f00 */
[----:B------:R-:W-:Y:S04]  /*0cd0*/  @!P3 ST.E desc[UR4][R16.64], R13 ;  /* 0x0000000d1000b985 */ /* 0x000fe8000c101904 */
[----:B------:R-:W-:Y:S04]  /*0ce0*/  @!P2 ST.E desc[UR4][R16.64+0x40], R5 ;  /* 0x000040051000a985 */ /* 0x000fe8000c101904 */
[----:B------:R1:W-:Y:S02]  /*0cf0*/  @!P1 ST.E desc[UR4][R16.64+0x80], R3 ;  /* 0x0000800310009985 */ /* 0x0003e4000c101904 */
[----:B-123--:R-:W-:Y:S05]  /*0d00*/  @P4 RET.REL.NODEC R188 `(_ZN5flash24flash_fwd_splitkv_kernelI23Flash_fwd_kernel_traitsILi64ELi64ELi128ELi4ELb0ELb0EN7cutlass10bfloat16_tE19Flash_kernel_traitsILi64ELi64ELi128ELi4ES3_EELb0ELb1ELb1ELb0ELb0ELb0ELb0ELb0EEEvNS_16Flash_fwd_paramsE) ;  /* 0xfffffff0bcbc4950 */ /* 0x00efea0003c3ffff */
[----:B------:R-:W-:Y:S02]  /*0d10*/  MOV R3, 0x7f800000 ;  /* 0x7f80000000037802 */ /* 0x000fe40000000f00 */
[----:B------:R-:W-:-:S03]  /*0d20*/  MOV R189, 0x0 ;  /* 0x0000000000bd7802 */ /* 0x000fc60000000f00 */
[----:B------:R1:W-:Y:S02]  /*0d30*/  ST.E desc[UR4][R16.64+0xc0], R3 ;  /* 0x0000c00310007985 */ /* 0x0003e4000c101904 */
[----:B-1----:R-:W-:Y:S05]  /*0d40*/  RET.REL.NODEC R188 `(_ZN5flash24flash_fwd_splitkv_kernelI23Flash_fwd_kernel_traitsILi64ELi64ELi128ELi4ELb0ELb0EN7cutlass10bfloat16_tE19Flash_kernel_traitsILi64ELi64ELi128ELi4ES3_EELb0ELb1ELb1ELb0ELb0ELb0ELb0ELb0EEEvNS_16Flash_fwd_paramsE) ;  /* 0xfffffff0bcac7950 */ /* 0x002fea0003c3ffff */
.L_x_12980:
        /* <DEDUP_REMOVED lines=62> */
[----:B-----5:R-:W-:-:S04]  /*1130*/  IMAD R11, R4, R8, RZ ;  /* 0x00000008040b7224 */ /* 0x020fc800078e02ff */
        /* <DEDUP_REMOVED lines=17> */
[----:B------:R-:W-:-:S04]  /*1250*/  @!P2 LOP3.LUT R11, RZ, R13, RZ, 0x33, !PT ;  /* 0x0000000dff0ba212 */ /* 0x000fc800078e33ff */
[----:B------:R-:W-:Y:S01]  /*1260*/  SHF.R.S32.HI R6, RZ, 0x1f, R11 ;  /* 0x0000001fff067819 */ /* 0x000fe2000001140b */
[----:B--2---:R-:W-:-:S04]  /*1270*/  IMAD R17, R17, R11, RZ ;  /* 0x0000000b11117224 */ /* 0x004fc800078e02ff */
        /* <DEDUP_REMOVED lines=10> */
[----:B------:R-:W-:Y:S02]  /*1320*/  IMAD R4, R15, R0, RZ ;  /* 0x000000000f047224 */ /* 0x000fe400078e02ff */
        /* <DEDUP_REMOVED lines=8> */
.L_x_12988:
        /* <DEDUP_REMOVED lines=51> */
[----:B------:R-:W-:Y:S01]  /*16e0*/  @!P3 IMAD.WIDE.U32 R8, R176, R12, RZ ;  /* 0x0000000cb008b225 */ /* 0x000fe200078e00ff */
[----:B------:R-:W-:-:S03]  /*16f0*/  @!P2 IADD3 R6, PT, PT, -R6, RZ, RZ ;  /* 0x000000ff0606a210 */ /* 0x000fc60007ffe1ff */
[----:B------:R-:W-:Y:S01]  /*1700*/  @!P3 IMAD R0, R5, R176, R0 ;  /* 0x000000b00500b224 */ /* 0x000fe200078e0200 */
[----:B------:R-:W-:Y:S01]  /*1710*/  @!P1 LOP3.LUT R6, RZ, R13, RZ, 0x33, !PT ;  /* 0x0000000dff069212 */ /* 0x000fe200078e33ff */
[----:B------:R-:W-:Y:S01]  /*1720*/  IMAD R4, R175, R7, RZ ;  /* 0x00000007af047224 */ /* 0x000fe200078e02ff */
[----:B------:R-:W-:Y:S01]  /*1730*/  @P3 IADD3 R12, PT, PT, R12, R15, RZ ;  /* 0x0000000f0c0c3210 */ /* 0x000fe20007ffe0ff */
[----:B------:R-:W-:Y:S01]  /*1740*/  @!P3 IMAD.IADD R15, R9, 0x1, R0 ;  /* 0x00000001090fb824 */ /* 0x000fe200078e0200 */
[----:B------:R-:W-:Y:S01]  /*1750*/  @!P3 SHF.R.S32.HI R5, RZ, 0x1f, R11 ;  /* 0x0000001fff05b819 */ /* 0x000fe2000001140b */
[----:B------:R-:W-:Y:S01]  /*1760*/  IMAD.IADD R23, R23, 0x1, R4 ;  /* 0x0000000117177824 */ /* 0x000fe200078e0204 */
[----:B------:R-:W-:Y:S01]  /*1770*/  @!P3 MOV R14, R8 ;  /* 0x00000008000eb202 */ /* 0x000fe20000000f00 */
[----:B------:R-:W-:Y:S01]  /*1780*/  @!P3 IMAD R0, R17, R11, RZ ;  /* 0x0000000b1100b224 */ /* 0x000fe200078e02ff */
[----:B------:R-:W-:Y:S01]  /*1790*/  SHF.R.S32.HI R4, RZ, 0x1f, R6 ;  /* 0x0000001fff047819 */ /* 0x000fe20000011406 */
[----:B------:R-:W-:-:S02]  /*17a0*/  IMAD R9, R19, R6, RZ ;  /* 0x0000000613097224 */ /* 0x000fc400078e02ff */
[C---:B------:R-:W-:Y:S02]  /*17b0*/  @!P3 IMAD R0, R16.reuse, R5, R0 ;  /* 0x000000051000b224 */ /* 0x040fe400078e0200 */
[----:B------:R-:W-:-:S04]  /*17c0*/  @!P3 IMAD.WIDE.U32 R14, R16, R11, R14 ;  /* 0x0000000b100eb225 */ /* 0x000fc800078e000e */
[----:B------:R-:W-:Y:S01]  /*17d0*/  IMAD.WIDE.U32 R22, R18, R6, R22 ;  /* 0x0000000612167225 */ /* 0x000fe200078e0016 */
[----:B------:R-:W-:-:S03]  /*17e0*/  @!P3 IADD3 R8, PT, PT, R15, R0, RZ ;  /* 0x000000000f08b210 */ /* 0x000fc60007ffe0ff */
[----:B------:R-:W-:Y:S02]  /*17f0*/  IMAD R4, R18, R4, R9 ;  /* 0x0000000412047224 */ /* 0x000fe400078e0209 */
[-C--:B------:R-:W-:Y:S02]  /*1800*/  @P3 IMAD R5, R177, R12.reuse, RZ ;  /* 0x0000000cb1053224 */ /* 0x080fe400078e02ff */
[----:B------:R-:W-:Y:S01]  /*1810*/  @P3 IMAD.WIDE.U32 R16, R176, R12, RZ ;  /* 0x0000000cb0103225 */ /* 0x000fe200078e00ff */
[----:B------:R-:W-:Y:S02]  /*1820*/  MOV R6, R22 ;  /* 0x0000001600067202 */ /* 0x000fe40000000f00 */
[----:B------:R-:W-:Y:S01]  /*1830*/  IADD3 R4, PT, PT, R23, R4, RZ ;  /* 0x0000000417047210 */ /* 0x000fe20007ffe0ff */
[----:B------:R-:W-:Y:S01]  /*1840*/  @!P3 IMAD.MOV.U32 R12, RZ, RZ, R14 ;  /* 0x000000ffff0cb224 */ /* 0x000fe200078e000e */
[----:B------:R-:W-:Y:S01]  /*1850*/  @P3 MOV R12, R16 ;  /* 0x00000010000c3202 */ /* 0x000fe20000000f00 */
[----:B------:R-:W-:Y:S01]  /*1860*/  @P3 IMAD.IADD R8, R17, 0x1, R5 ;  /* 0x0000000111083824 */ /* 0x000fe200078e0205 */
[----:B------:R-:W-:-:S02]  /*1870*/  MOV R5, RZ ;  /* 0x000000ff00057202 */ /* 0x000fc40000000f00 */
.L_x_12989:
[----:B------:R-:W-:Y:S05]  /*1880*/  BSYNC.RECONVERGENT B0 ;  /* 0x0000000000007941 */ /* 0x000fea0003800200 */
.L_x_12987:
        /* <DEDUP_REMOVED lines=30> */
[----:B------:R-:W-:Y:S02]  /*1a70*/  IMAD R14, R5, R176, RZ ;  /* 0x000000b0050e7224 */ /* 0x000fe400078e02ff */
[----:B------:R-:W-:-:S06]  /*1a80*/  IMAD.SHL.U32 R0, R124, 0x8, RZ ;  /* 0x000000087c007824 */ /* 0x000fcc00078e00ff */
[----:B------:R-:W-:-:S05]  /*1a90*/  @P4 VIADD R11, R11, 0x1 ;  /* 0x000000010b0b4836 */ /* 0x000fca0000000000 */
[----:B------:R-:W-:Y:S02]  /*1aa0*/  @!P2 IADD3 R11, PT, PT, -R11, RZ, RZ ;  /* 0x000000ff0b0ba210 */ /* 0x000fe40007ffe1ff */
        /* <DEDUP_REMOVED lines=17> */
[----:B------:R-:W-:Y:S02]  /*1bc0*/  IADD3.X R15, PT, PT, RZ, R4, RZ, P2, !PT ;  /* 0x00000004ff0f7210 */ /* 0x000fe400017fe4ff */
[----:B------:R-:W-:Y:S01]  /*1bd0*/  SHF.R.U32.HI R202, RZ, 0x3, R124 ;  /* 0x00000003ffca7819 */ /* 0x000fe2000001167c */
[----:B------:R-:W-:Y:S01]  /*1be0*/  IMAD.IADD R181, R185, 0x1, -R194 ;  /* 0x00000001b9b57824 */ /* 0x000fe200078e0ac2 */
[----:B------:R-:W-:-:S03]  /*1bf0*/  LOP3.LUT R7, R0, 0x1c0, RZ, 0xc0, !PT ;  /* 0x000001c000077812 */ /* 0x000fc600078ec0ff */
[----:B------:R-:W-:Y:S02]  /*1c00*/  IMAD R183, R175, R202, RZ ;  /* 0x000000caafb77224 */ /* 0x000fe400078e02ff */
[----:B------:R-:W-:Y:S01]  /*1c10*/  IMAD.WIDE.U32 R14, R202, R174, R14 ;  /* 0x000000aeca0e7225 */ /* 0x000fe200078e000e */
[----:B------:R-:W-:-:S03]  /*1c20*/  LOP3.LUT R7, R7, 0x38, R124, 0xf8, !PT ;  /* 0x0000003807077812 */ /* 0x000fc600078ef87c */
[----:B------:R-:W-:Y:S02]  /*1c30*/  IMAD.IADD R183, R15, 0x1, R183 ;  /* 0x000000010fb77824 */ /* 0x000fe400078e02b7 */
[----:B------:R-:W-:Y:S02]  /*1c40*/  IMAD R187, R177, R202, RZ ;  /* 0x000000cab1bb7224 */ /* 0x000fe400078e02ff */
[----:B------:R-:W-:-:S04]  /*1c50*/  IMAD.WIDE.U32 R12, R202, R176, R12 ;  /* 0x000000b0ca0c7225 */ /* 0x000fc800078e000c */
[----:B------:R-:W-:Y:S01]  /*1c60*/  IMAD.SHL.U32 R15, R124, 0x40, RZ ;  /* 0x000000407c0f7824 */ /* 0x000fe200078e00ff */
[----:B------:R-:W-:Y:S01]  /*1c70*/  SHF.R.U32.HI R130, RZ, 0x1, R124 ;  /* 0x00000001ff827819 */ /* 0x000fe2000001167c */
[----:B------:R-:W-:Y:S01]  /*1c80*/  IMAD.IADD R187, R13, 0x1, R187 ;  /* 0x000000010dbb7824 */ /* 0x000fe200078e02bb */
[----:B------:R-:W-:Y:S02]  /*1c90*/  LOP3.LUT R7, R7, 0x38, R0, 0x78, !PT ;  /* 0x0000003807077812 */ /* 0x000fe400078e7800 */
[C---:B------:R-:W-:Y:S02]  /*1ca0*/  LOP3.LUT R13, R15.reuse, 0x1c0, RZ, 0xc0, !PT ;  /* 0x000001c00f0d7812 */ /* 0x040fe400078ec0ff */
[----:B------:R-:W-:Y:S01]  /*1cb0*/  MOV R203, RZ ;  /* 0x000000ff00cb7202 */ /* 0x000fe20000000f00 */
[----:B------:R-:W-:Y:S01]  /*1cc0*/  BSSY.RECONVERGENT B0, `(.L_x_12990) ;  /* 0x0000029000007945 */ /* 0x000fe20003800200 */
[----:B------:R-:W-:Y:S01]  /*1cd0*/  LOP3.LUT R127, R15, 0x200, RZ, 0xc0, !PT ;  /* 0x000002000f7f7812 */ /* 0x000fe200078ec0ff */
        /* <DEDUP_REMOVED lines=10> */
[----:B------:R-:W-:Y:S02]  /*1d80*/  IADD3.X R5, PT, PT, RZ, R5, RZ, P2, !PT ;  /* 0x00000005ff057210 */ /* 0x000fe400017fe4ff */
[----:B------:R-:W-:Y:S02]  /*1d90*/  ISETP.GE.AND P2, PT, R202, R181, PT ;  /* 0x000000b5ca00720c */ /* 0x000fe40003f46270 */
[----:B------:R-:W-:-:S04]  /*1da0*/  LEA R184, P4, R14, R18, 0x1 ;  /* 0x000000120eb87211 */ /* 0x000fc800078808ff */
[----:B------:R-:W-:Y:S01]  /*1db0*/  LEA.HI.X R183, R14, R19, R183, 0x1, P4 ;  /* 0x000000130eb77211 */ /* 0x000fe200020f0cb7 */
[----:B----4-:R-:W-:Y:S01]  /*1dc0*/  IMAD R19, R17, R190, RZ ;  /* 0x000000be11137224 */ /* 0x010fe200078e02ff */
[----:B------:R-:W-:Y:S01]  /*1dd0*/  LEA R186, P3, R12, R26, 0x1 ;  /* 0x0000001a0cba7211 */ /* 0x000fe200078608ff */
[----:B------:R-:W-:Y:S01]  /*1de0*/  IMAD.WIDE.U32 R16, R16, R190, R4 ;  /* 0x000000be10107225 */ /* 0x000fe200078e0004 */
[----:B------:R-:W-:Y:S02]  /*1df0*/  LOP3.LUT R5, R13, 0x8, R130, 0xf8, !PT ;  /* 0x000000080d057812 */ /* 0x000fe400078ef882 */
[--C-:B------:R-:W-:Y:S01]  /*1e00*/  LOP3.LUT R4, R7, 0x1e00, R0.reuse, 0xf8, !PT ;  /* 0x00001e0007047812 */ /* 0x100fe200078ef800 */
[----:B------:R-:W-:Y:S01]  /*1e10*/  IMAD.IADD R19, R17, 0x1, R19 ;  /* 0x0000000111137824 */ /* 0x000fe200078e0213 */
[----:B------:R-:W-:Y:S02]  /*1e20*/  LEA.HI.X R187, R12, R27, R187, 0x1, P3 ;  /* 0x0000001b0cbb7211 */ /* 0x000fe400018f0cbb */
[----:B------:R-:W-:-:S02]  /*1e30*/  LOP3.LUT R6, R5, 0x38, R0, 0x78, !PT ;  /* 0x0000003805067812 */ /* 0x000fc400078e7800 */
        /* <DEDUP_REMOVED lines=16> */
.L_x_12992:
[----:B------:R1:W-:Y:S02]  /*1f40*/  STS.128 [R193], RZ ;  /* 0x000000ffc1007388 */ /* 0x0003e40000000c00 */
.L_x_12991:
[----:B------:R-:W-:Y:S05]  /*1f50*/  BSYNC.RECONVERGENT B0 ;  /* 0x0000000000007941 */ /* 0x000fea0003800200 */
.L_x_12990:
[C---:B------:R-:W-:Y:S01]  /*1f60*/  VIADD R180, R202.reuse, 0x10 ;  /* 0x00000010cab47836 */ /* 0x040fe20000000000 */
[C---:B------:R-:W-:Y:S01]  /*1f70*/  IADD3 R179, PT, PT, R202.reuse, 0x20, RZ ;  /* 0x00000020cab37810 */ /* 0x040fe20007ffe0ff */
[----:B------:R-:W-:Y:S01]  /*1f80*/  VIADD R125, R197, 0xffffffff ;  /* 0xffffffffc57d7836 */ /* 0x000fe20000000000 */
[----:B------:R-:W-:Y:S01]  /*1f90*/  BSSY.RECONVERGENT B0, `(.L_x_12993) ;  /* 0x000001a000007945 */ /* 0x000fe20003800200 */
[----:B------:R-:W-:Y:S01]  /*1fa0*/  VIADD R178, R202, 0x30 ;  /* 0x00000030cab27836 */ /* 0x000fe20000000000 */
[-C--:B------:R-:W-:Y:S01]  /*1fb0*/  ISETP.GE.AND P1, PT, R180, R181.reuse, PT ;  /* 0x000000b5b400720c */ /* 0x080fe20003f26270 */
[----:B------:R-:W-:Y:S01]  /*1fc0*/  IMAD.SHL.U32 R206, R125, 0x80, RZ ;  /* 0x000000807dce7824 */ /* 0x000fe200078e00ff */
[-C--:B------:R-:W-:Y:S02]  /*1fd0*/  ISETP.GE.AND P3, PT, R179, R181.reuse, PT ;  /* 0x000000b5b300720c */ /* 0x080fe40003f66270 */
[----:B------:R-:W-:Y:S02]  /*1fe0*/  ISETP.GE.AND P2, PT, R178, R181, PT ;  /* 0x000000b5b200720c */ /* 0x000fe40003f46270 */
[----:B--2---:R-:W-:-:S04]  /*1ff0*/  IADD3 R5, PT, PT, -R206, R10, RZ ;  /* 0x0000000ace057210 */ /* 0x004fc80007ffe1ff */
[----:B------:R-:W-:-:S03]  /*2000*/  ISETP.GE.AND P6, PT, R202, R5, PT ;  /* 0x00000005ca00720c */ /* 0x000fc60003fc6270 */
[----:B------:R-:W-:Y:S10]  /*2010*/  @P1 BRA `(.L_x_12994) ;  /* 0x0000000000441947 */ /* 0x000ff40003800000 */
        /* <DEDUP_REMOVED lines=17> */
.L_x_12994:
[----:B------:R-:W-:Y:S05]  /*2130*/  BSYNC.RECONVERGENT B0 ;  /* 0x0000000000007941 */ /* 0x000fea0003800200 */
.L_x_12993:
[----:B------:R-:W-:Y:S04]  /*2140*/  BSSY.RECONVERGENT B0, `(.L_x_12995) ;  /* 0x0000013000007945 */ /* 0x000fe80003800200 */
[----:B------:R-:W-:Y:S05]  /*2150*/  @P3 BRA `(.L_x_12996) ;  /* 0x0000000000443947 */ /* 0x000fea0003800000 */
        /* <DEDUP_REMOVED lines=17> */
.L_x_12996:
[----:B------:R-:W-:Y:S05]  /*2270*/  BSYNC.RECONVERGENT B0 ;  /* 0x0000000000007941 */ /* 0x000fea0003800200 */
.L_x_12995:
[----:B------:R-:W-:Y:S04]  /*2280*/  BSSY.RECONVERGENT B0, `(.L_x_12997) ;  /* 0x0000012000007945 */ /* 0x000fe80003800200 */
[----:B------:R-:W-:Y:S05]  /*2290*/  @P2 BRA `(.L_x_12998) ;  /* 0x0000000000402947 */ /* 0x000fea0003800000 */
[----:B-----5:R-:W-:-:S13]  /*22a0*/  ISETP.GE.AND P1, PT, R196, R192, PT ;  /* 0x000000c0c400720c */ /* 0x020fda0003f26270 */
        /* <DEDUP_REMOVED lines=15> */
.L_x_12998:
[----:B------:R-:W-:Y:S05]  /*23a0*/  BSYNC.RECONVERGENT B0 ;  /* 0x0000000000007941 */ /* 0x000fea0003800200 */
.L_x_12997:
[----:B------:R-:W-:Y:S01]  /*23b0*/  BSSY.RECONVERGENT B0, `(.L_x_12999) ;  /* 0x000000e000007945 */ /* 0x000fe20003800200 */
[C---:B------:R-:W-:Y:S02]  /*23c0*/  SHF.L.U64.HI R8, R174.reuse, 0x4, R175 ;  /* 0x00000004ae087819 */ /* 0x040fe400000102af */
[----:B------:R-:W-:Y:S01]  /*23d0*/  SHF.L.U32 R129, R174, 0x4, RZ ;  /* 0x00000004ae817819 */ /* 0x000fe200000006ff */
[----:B------:R-:W-:Y:S05]  /*23e0*/  @P6 BRA `(.L_x_13000) ;  /* 0x0000000000286947 */ /* 0x000fea0003800000 */
[----:B-----5:R-:W-:-:S13]  /*23f0*/  ISETP.GE.AND P1, PT, R196, R192, PT ;  /* 0x000000c0c400720c */ /* 0x020fda0003f26270 */
        /* <DEDUP_REMOVED lines=8> */
.L_x_13001:
[----:B------:R1:W-:Y:S02]  /*2480*/  STS.128 [R193+0x2000], RZ ;  /* 0x002000ffc1007388 */ /* 0x0003e40000000c00 */
.L_x_13000:
[----:B------:R-:W-:Y:S05]  /*2490*/  BSYNC.RECONVERGENT B0 ;  /* 0x0000000000007941 */ /* 0x000fea0003800200 */
.L_x_12999:
[-C--:B------:R-:W-:Y:S01]  /*24a0*/  ISETP.GE.AND P3, PT, R180, R5.reuse, PT ;  /* 0x00000005b400720c */ /* 0x080fe20003f66270 */
[C---:B-1----:R-:W-:Y:S01]  /*24b0*/  VIADD R18, R202.reuse, 0x40 ;  /* 0x00000040ca127836 */ /* 0x042fe20000000000 */
[C---:B------:R-:W-:Y:S01]  /*24c0*/  SHF.L.U64.HI R8, R129.reuse, 0x1, R8 ;  /* 0x0000000181087819 */ /* 0x040fe20000010208 */
[----:B------:R-:W-:Y:S01]  /*24d0*/  IMAD.SHL.U32 R129, R129, 0x2, RZ ;  /* 0x0000000281817824 */ /* 0x000fe200078e00ff */
[----:B------:R-:W-:Y:S01]  /*24e0*/  BSSY.RECONVERGENT B0, `(.L_x_13002) ;  /* 0x0000011000007945 */ /* 0x000fe20003800200 */
[C---:B------:R-:W-:Y:S01]  /*24f0*/  VIADD R16, R202.reuse, 0x50 ;  /* 0x00000050ca107836 */ /* 0x040fe20000000000 */
        /* <DEDUP_REMOVED lines=15> */
.L_x_13003:
[----:B------:R-:W-:Y:S05]  /*25f0*/  BSYNC.RECONVERGENT B0 ;  /* 0x0000000000007941 */ /* 0x000fea0003800200 */
.L_x_13002:
        /* <DEDUP_REMOVED lines=13> */
.L_x_13005:
[----:B------:R-:W-:Y:S05]  /*26d0*/  BSYNC.RECONVERGENT B0 ;  /* 0x0000000000007941 */ /* 0x000fea0003800200 */
.L_x_13004:
[----:B------:R-:W-:Y:S01]  /*26e0*/  BSSY.RECONVERGENT B0, `(.L_x_13006) ;  /* 0x000000c000007945 */ /* 0x000fe20003800200 */
[----:B------:R-:W-:-:S03]  /*26f0*/  ISETP.GE.AND P2, PT, R12, R5, PT ;  /* 0x000000050c00720c */ /* 0x000fc60003f46270 */
[----:B------:R-:W-:Y:S10]  /*2700*/  @P1 BRA `(.L_x_13007) ;  /* 0x0000000000241947 */ /* 0x000ff40003800000 */
        /* <DEDUP_REMOVED lines=9> */
.L_x_13007:
[----:B------:R-:W-:Y:S05]  /*27a0*/  BSYNC.RECONVERGENT B0 ;  /* 0x0000000000007941 */ /* 0x000fea0003800200 */
.L_x_13006:
        /* <DEDUP_REMOVED lines=14> */
.L_x_13009:
[----:B------:R-:W-:Y:S05]  /*2890*/  BSYNC.RECONVERGENT B0 ;  /* 0x0000000000007941 */ /* 0x000fea0003800200 */
.L_x_13008:
        /* <DEDUP_REMOVED lines=11> */
.L_x_13011:
[----:B------:R-:W-:Y:S05]  /*2950*/  BSYNC.RECONVERGENT B0 ;  /* 0x0000000000007941 */ /* 0x000fea0003800200 */
.L_x_13010:
        /* <DEDUP_REMOVED lines=14> */
.L_x_13013:
[----:B------:R-:W-:Y:S05]  /*2a40*/  BSYNC.RECONVERGENT B0 ;  /* 0x0000000000007941 */ /* 0x000fea0003800200 */
.L_x_13012:
        /* <DEDUP_REMOVED lines=12> */
.L_x_13015:
[----:B------:R-:W-:Y:S05]  /*2b10*/  BSYNC.RECONVERGENT B0 ;  /* 0x0000000000007941 */ /* 0x000fea0003800200 */
.L_x_13014:
[----:B-----5:R-:W2:Y:S04]  /*2b20*/  LD.E.64 R24, desc[UR4][R2.64+0x1c0] ;  /* 0x0001c00402187980 */ /* 0x020ea8000c101b00 */
[----:B-1----:R-:W3:Y:S01]  /*2b30*/  LD.E.64 R22, desc[UR4][R2.64+0x1b8] ;  /* 0x0001b80402167980 */ /* 0x002ee2000c101b00 */
[----:B------:R-:W-:-:S03]  /*2b40*/  IMAD.MOV.U32 R191, RZ, RZ, RZ ;  /* 0x000000ffffbf7224 */ /* 0x000fc600078e00ff */
[----:B------:R-:W4:Y:S04]  /*2b50*/  LD.E R11, desc[UR4][R2.64+0xd8] ;  /* 0x0000d804020b7980 */ /* 0x000f28000c101900 */
[----:B------:R-:W0:Y:S04]  /*2b60*/  LDGDEPBAR ;  /* 0x00000000000079af */ /* 0x000e280000000000 */
[----:B------:R1:W5:Y:S04]  /*2b70*/  LD.E R128, desc[UR4][R2.64+0x184] ;  /* 0x0001840402807980 */ /* 0x000368000c101900 */
[----:B------:R1:W5:Y:S01]  /*2b80*/  LD.E R126, desc[UR4][R2.64+0x188] ;  /* 0x00018804027e7980 */ /* 0x000362000c101900 */
[----:B--2---:R-:W-:-:S04]  /*2b90*/  IMAD.WIDE.U32 R20, R189, R24, R190 ;  /* 0x00000018bd147225 */ /* 0x004fc800078e00be */
[----:B------:R-:W-:Y:S01]  /*2ba0*/  IMAD R4, R25, R189, RZ ;  /* 0x000000bd19047224 */ /* 0x000fe200078e02ff */
[----:B---3--:R-:W-:-:S03]  /*2bb0*/  LEA R22, P1, R20, R22, 0x2 ;  /* 0x0000001614167211 */ /* 0x008fc600078210ff */
[----:B------:R-:W-:-:S05]  /*2bc0*/  IMAD.IADD R4, R21, 0x1, R4 ;  /* 0x0000000115047824 */ /* 0x000fca00078e0204 */
[----:B------:R-:W-:-:S05]  /*2bd0*/  LEA.HI.X R23, R20, R23, R4, 0x2, P1 ;  /* 0x0000001714177211 */ /* 0x000fca00008f1404 */
[----:B------:R1:W5:Y:S01]  /*2be0*/  LD.E R4, desc[UR4][R22.64] ;  /* 0x0000000416047980 */ /* 0x000362000c101900 */
[----:B----4-:R1:W2:Y:S01]  /*2bf0*/  MUFU.RCP R191, R11 ;  /* 0x0000000b00bf7308 */ /* 0x0102a20000001000 */
[----:B------:R-:W-:-:S04]  /*2c00*/  DEPBAR.LE SB0, 0x0 ;  /* 0x000080000000791a */ /* 0x000fc80000000000 */
[----:B------:R-:W-:Y:S05]  /*2c10*/  WARPSYNC.ALL ;  /* 0x0000000000007948 */ /* 0x000fea0003800000 */
[----:B------:R-:W-:Y:S01]  /*2c20*/  SHF.L.U32 R20, R124, 0x5, RZ ;  /* 0x000000057c147819 */ /* 0x000fe200000006ff */
[----:B------:R-:W-:Y:S01]  /*2c30*/  BSSY.RECONVERGENT B0, `(.L_x_13016) ;  /* 0x0000011000007945 */ /* 0x000fe20003800200 */
[----:B------:R-:W-:Y:S02]  /*2c40*/  SHF.L.U64.HI R17, R176, 0x4, R177 ;  /* 0x00000004b0117819 */ /* 0x000fe400000102b1 */
[----:B------:R-:W-:Y:S01]  /*2c50*/  LOP3.LUT R7, R127, 0x7c00, R20, 0xf8, !PT ;  /* 0x00007c007f077812 */ /* 0x000fe200078ef814 */
        /* <DEDUP_REMOVED lines=11> */
.L_x_13018:
[----:B------:R4:W-:Y:S01]  /*2d10*/  STS.128 [R193+0x6000], RZ ;  /* 0x006000ffc1007388 */ /* 0x0009e20000000c00 */
[----:B------:R-:W-:Y:S05]  /*2d20*/  BRA `(.L_x_13019) ;  /* 0x0000000000047947 */ /* 0x000fea0003800000 */
.L_x_13017:
[----:B------:R2:W-:Y:S02]  /*2d30*/  STS.128 [R193+0x6000], RZ ;  /* 0x006000ffc1007388 */ /* 0x0005e40000000c00 */
.L_x_13019:
[----:B------:R-:W-:Y:S05]  /*2d40*/  BSYNC.RECONVERGENT B0 ;  /* 0x0000000000007941 */ /* 0x000fea0003800200 */
.L_x_13016:
[-C--:B------:R-:W-:Y:S01]  /*2d50*/  ISETP.GE.AND P6, PT, R180, R5.reuse, PT ;  /* 0x00000005b400720c */ /* 0x080fe20003fc6270 */
[----:B-1----:R-:W-:Y:S01]  /*2d60*/  IMAD.SHL.U32 R11, R4, 0x2, RZ ;  /* 0x00000002040b7824 */ /* 0x002fe200078e00ff */
[-C--:B------:R-:W-:Y:S01]  /*2d70*/  ISETP.GE.AND P5, PT, R18, R5.reuse, PT ;  /* 0x000000051200720c */ /* 0x080fe20003fa6270 */
[----:B------:R-:W-:Y:S01]  /*2d80*/  BSSY.RECONVERGENT B0, `(.L_x_13020) ;  /* 0x0000014000007945 */ /* 0x000fe20003800200 */
[----:B------:R-:W-:Y:S02]  /*2d90*/  SHF.L.U64.HI R4, R4, 0x1, R17 ;  /* 0x0000000104047819 */ /* 0x000fe40000010211 */
[----:B------:R-:W-:Y:S02]  /*2da0*/  IADD3 R18, P1, PT, R11, R186, RZ ;  /* 0x000000ba0b127210 */ /* 0x000fe40007f3e0ff */
[----:B------:R-:W-:Y:S02]  /*2db0*/  LOP3.LUT R13, R13, 0x8, R124, 0x78, !PT ;  /* 0x000000080d0d7812 */ /* 0x000fe400078e787c */
        /* <DEDUP_REMOVED lines=16> */
.L_x_13021:
[----:B------:R-:W-:Y:S05]  /*2ec0*/  BSYNC.RECONVERGENT B0 ;  /* 0x0000000000007941 */ /* 0x000fea0003800200 */
.L_x_13020:
        /* <DEDUP_REMOVED lines=17> */
.L_x_13023:
[----:B------:R-:W-:Y:S05]  /*2fe0*/  BSYNC.RECONVERGENT B0 ;  /* 0x0000000000007941 */ /* 0x000fea0003800200 */
.L_x_13022:
        /* <DEDUP_REMOVED lines=12> */
.L_x_13025:
[----:B------:R-:W-:Y:S05]  /*30b0*/  BSYNC.RECONVERGENT B0 ;  /* 0x0000000000007941 */ /* 0x000fea0003800200 */
.L_x_13024:
        /* <DEDUP_REMOVED lines=15> */
.L_x_13027:
[----:B------:R-:W-:Y:S05]  /*31b0*/  BSYNC.RECONVERGENT B0 ;  /* 0x0000000000007941 */ /* 0x000fea0003800200 */
.L_x_13026:
        /* <DEDUP_REMOVED lines=12> */
.L_x_13029:
[----:B------:R-:W-:Y:S05]  /*3280*/  BSYNC.RECONVERGENT B0 ;  /* 0x0000000000007941 */ /* 0x000fea0003800200 */
.L_x_13028:
        /* <DEDUP_REMOVED lines=15> */
.L_x_13031:
[----:B------:R-:W-:Y:S05]  /*3380*/  BSYNC.RECONVERGENT B0 ;  /* 0x0000000000007941 */ /* 0x000fea0003800200 */
.L_x_13030:
        /* <DEDUP_REMOVED lines=13> */
.L_x_13033:
[----:B------:R-:W-:Y:S05]  /*3460*/  BSYNC.RECONVERGENT B0 ;  /* 0x0000000000007941 */ /* 0x000fea0003800200 */
.L_x_13032:
[----:B------:R-:W-:Y:S01]  /*3470*/  LDSM.16.M88.4 R104, [R173] ;  /* 0x00000000ad68783b */ /* 0x000fe20000000200 */
[----:B------:R-:W-:Y:S01]  /*3480*/  R2P PR, R124, 0x6 ;  /* 0x000000067c007804 */ /* 0x000fe20000000000 */
[----:B------:R-:W-:Y:S01]  /*3490*/  IMAD.MOV.U32 R5, RZ, RZ, 0x20 ;  /* 0x00000020ff057424 */ /* 0x000fe200078e00ff */
[----:B------:R-:W-:Y:S01]  /*34a0*/  SHF.R.U32.HI R210, RZ, 0x2, R124 ;  /* 0x00000002ffd27819 */ /* 0x000fe2000001167c */
[----:B------:R-:W5:Y:S01]  /*34b0*/  LDSM.16.M88.4 R44, [R172+0x3000] ;  /* 0x00300000ac2c783b */ /* 0x000f620000000200 */
[----:B------:R-:W-:Y:S01]  /*34c0*/  IMAD.MOV.U32 R7, RZ, RZ, 0x40 ;  /* 0x00000040ff077424 */ /* 0x000fe200078e00ff */
[----:B------:R-:W-:Y:S01]  /*34d0*/  LOP3.LUT R207, R130, 0x1f0, RZ, 0xc0, !PT ;  /* 0x000001f082cf7812 */ /* 0x000fe200078ec0ff */
[----:B------:R-:W-:Y:S01]  /*34e0*/  IMAD.SHL.U32 R211, R124, 0x2, RZ ;  /* 0x000000027cd37824 */ /* 0x000fe200078e00ff */
[----:B------:R-:W2:Y:S01]  /*34f0*/  LDSM.16.M88.4 R60, [R172+0x2000] ;  /* 0x00200000ac3c783b */ /* 0x000ea20000000200 */
[----:B------:R-:W-:Y:S01]  /*3500*/  SEL R5, R5, 0xffffffe0, !P1 ;  /* 0xffffffe005057807 */ /* 0x000fe20004800000 */
[----:B------:R-:W-:Y:S01]  /*3510*/  BSSY.RECONVERGENT B1, `(.L_x_13034) ;  /* 0x000010c000017945 */ /* 0x000fe20003800200 */
[----:B------:R-:W-:Y:S01]  /*3520*/  SEL R7, R7, 0xffffffc0, !P2 ;  /* 0xffffffc007077807 */ /* 0x000fe20005000000 */
[----:B------:R-:W-:Y:S01]  /*3530*/  LDSM.16.M88.4 R52, [R172+0x2800] ;  /* 0x00280000ac34783b */ /* 0x000fe20000000200 */
[----:B------:R-:W-:Y:S01]  /*3540*/  LOP3.LUT R210, R210, 0x7, RZ, 0xc0, !PT ;  /* 0x00000007d2d27812 */ /* 0x000fe200078ec0ff */
[C-C-:B------:R-:W-:Y:S01]  /*3550*/  IMAD.IADD R171, R173.reuse, 0x1, R5.reuse ;  /* 0x00000001adab7824 */ /* 0x140fe200078e0205 */
[----:B------:R-:W-:Y:S01]  /*3560*/  IADD3 R170, PT, PT, R173, R7, RZ ;  /* 0x00000007adaa7210 */ /* 0x000fe20007ffe0ff */
[C---:B------:R-:W-:Y:S01]  /*3570*/  IMAD.IADD R167, R172.reuse, 0x1, R5 ;  /* 0x00000001aca77824 */ /* 0x040fe200078e0205 */
[----:B------:R-:W-:Y:S01]  /*3580*/  LDSM.16.M88.4 R36, [R172+0x3800] ;  /* 0x00380000ac24783b */ /* 0x000fe20000000200 */
[----:B------:R-:W-:Y:S01]  /*3590*/  IMAD.IADD R166, R172, 0x1, R7 ;  /* 0x00000001aca67824 */ /* 0x000fe200078e0207 */
[----:B------:R-:W-:Y:S01]  /*35a0*/  ISETP.GT.U32.AND P1, PT, R125, R182, PT ;  /* 0x000000b67d00720c */ /* 0x000fe20003f24070 */
[C---:B------:R-:W-:Y:S01]  /*35b0*/  IMAD.IADD R169, R5.reuse, 0x1, R170 ;  /* 0x0000000105a97824 */ /* 0x040fe200078e02aa */
[----:B------:R-:W-:Y:S01]  /*35c0*/  LDSM.16.M88.4 R72, [R171] ;  /* 0x00000000ab48783b */ /* 0x000fe20000000200 */
[----:B------:R-:W-:Y:S01]  /*35d0*/  IMAD.IADD R165, R5, 0x1, R166 ;  /* 0x0000000105a57824 */ /* 0x000fe200078e02a6 */
[----:B------:R-:W-:-:S02]  /*35e0*/  IADD3 R209, PT, PT, R210, R207, RZ ;  /* 0x000000cfd2d17210 */ /* 0x000fc40007ffe0ff */
[----:B------:R-:W3:Y:S01]  /*35f0*/  LDSM.16.M88.4 R68, [R167+0x3000] ;  /* 0x00300000a744783b */ /* 0x000ee20000000200 */
[----:B------:R-:W-:Y:S02]  /*3600*/  IADD3 R128, PT, PT, R10, -R185, -R128 ;  /* 0x800000b90a807210 */ /* 0x000fe40007ffe880 */
[----:B------:R-:W-:Y:S01]  /*3610*/  LOP3.LUT R211, R211, 0x6, RZ, 0xc0, !PT ;  /* 0x00000006d3d37812 */ /* 0x000fe200078ec0ff */
[----:B------:R-:W4:Y:S01]  /*3620*/  LDSM.16.M88.4 R28, [R172+0x4000] ;  /* 0x00400000ac1c783b */ /* 0x000f220000000200 */
[----:B------:R-:W-:-:S03]  /*3630*/  IADD3 R126, PT, PT, R126, R10, -R185 ;  /* 0x0000000a7e7e7210 */ /* 0x000fc60007ffe8b9 */
[----:B------:R-:W4:Y:S04]  /*3640*/  LDSM.16.M88.4 R20, [R172+0x4800] ;  /* 0x00480000ac14783b */ /* 0x000f280000000200 */
[----:B-1----:R-:W1:Y:S04]  /*3650*/  LDSM.16.M88.4 R12, [R172+0x5000] ;  /* 0x00500000ac0c783b */ /* 0x002e680000000200 */
[----:B------:R-:W1:Y:S01]  /*3660*/  LDSM.16.M88.4 R80, [R172+0x5800] ;  /* 0x00580000ac50783b */ /* 0x000e620000000200 */
[C---:B-----5:R-:W-:Y:S03]  /*3670*/  HMMA.16816.F32.BF16 R48, R104.reuse, R44, RZ ;  /* 0x0000002c6830723c */ /* 0x060fe600000418ff */
[----:B------:R-:W5:Y:S04]  /*3680*/  LDSM.16.M88.4 R76, [R167+0x2000] ;  /* 0x00200000a74c783b */ /* 0x000f680000000200 */
[----:B------:R-:W-:Y:S01]  /*3690*/  LDSM.16.M88.4 R116, [R170] ;  /* 0x00000000aa74783b */ /* 0x000fe20000000200 */
[C---:B------:R-:W-:Y:S03]  /*36a0*/  HMMA.16816.F32.BF16 R44, R104.reuse, R46, RZ ;  /* 0x0000002e682c723c */ /* 0x040fe600000418ff */
[----:B------:R-:W5:Y:S04]  /*36b0*/  LDSM.16.M88.4 R84, [R167+0x2800] ;  /* 0x00280000a754783b */ /* 0x000f680000000200 */
[----:B------:R-:W-:Y:S01]  /*36c0*/  LDSM.16.M88.4 R96, [R167+0x4800] ;  /* 0x00480000a760783b */ /* 0x000fe20000000200 */
[C---:B--2---:R-:W-:Y:S03]  /*36d0*/  HMMA.16816.F32.BF16 R64, R104.reuse, R60, RZ ;  /* 0x0000003c6840723c */ /* 0x044fe600000418ff */
[----:B------:R-:W-:Y:S04]  /*36e0*/  LDSM.16.M88.4 R92, [R167+0x5000] ;  /* 0x00500000a75c783b */ /* 0x000fe80000000200 */
[----:B------:R-:W-:Y:S01]  /*36f0*/  LDSM.16.M88.4 R88, [R167+0x5800] ;  /* 0x00580000a758783b */ /* 0x000fe20000000200 */
[----:B------:R-:W-:Y:S03]  /*3700*/  HMMA.16816.F32.BF16 R60, R104, R62, RZ ;  /* 0x0000003e683c723c */ /* 0x000fe600000418ff */
[----:B------:R-:W-:Y:S04]  /*3710*/  LDSM.16.M88.4 R112, [R166+0x5800] ;  /* 0x00580000a670783b */ /* 0x000fe80000000200 */
[----:B------:R-:W-:Y:S01]  /*3720*/  LDSM.16.M88.4 R120, [R166+0x5000] ;  /* 0x00500000a678783b */ /* 0x000fe20000000200 */
[C---:B---3--:R-:W-:Y:S03]  /*3730*/  HMMA.16816.F32.BF16 R48, R72.reuse, R68, R48 ;  /* 0x000000444830723c */ /* 0x048fe60000041830 */
[----:B------:R-:W-:Y:S04]  /*3740*/  LDSM.16.M88.4 R100, [R169] ;  /* 0x00000000a964783b */ /* 0x000fe80000000200 */
[----:B------:R-:W0:Y:S01]  /*3750*/  LDGDEPBAR ;  /* 0x00000000000079af */ /* 0x000e220000000000 */
[----:B------:R-:W-:Y:S03]  /*3760*/  HMMA.16816.F32.BF16 R44, R72, R70, R44 ;  /* 0x00000046482c723c */ /* 0x000fe6000004182c */
[----:B------:R-:W2:Y:S05]  /*3770*/  LDSM.16.M88.4 R68, [R166+0x2000] ;  /* 0x00200000a644783b */ /* 0x000eaa0000000200 */
[C---:B------:R-:W-:Y:S08]  /*3780*/  HMMA.16816.F32.BF16 R56, R104.reuse, R52, RZ ;  /* 0x000000346838723c */ /* 0x040ff000000418ff */
[C---:B------:R-:W-:Y:S08]  /*3790*/  HMMA.16816.F32.BF16 R40, R104.reuse, R36, RZ ;  /* 0x000000246828723c */ /* 0x040ff000000418ff */
[C---:B----4-:R-:W-:Y:S08]  /*37a0*/  HMMA.16816.F32.BF16 R32, R104.reuse, R28, RZ ;  /* 0x0000001c6820723c */ /* 0x050ff000000418ff */
        /* <DEDUP_REMOVED lines=10> */
[C---:B-----5:R-:W-:Y:S08]  /*3850*/  HMMA.16816.F32.BF16 R64, R72.reuse, R76, R64 ;  /* 0x0000004c4840723c */ /* 0x060ff00000041840 */
[C---:B------:R-:W-:Y:S01]  /*3860*/  HMMA.16816.F32.BF16 R60, R72.reuse, R78, R60 ;  /* 0x0000004e483c723c */ /* 0x040fe2000004183c */
[----:B------:R-:W3:Y:S07]  /*3870*/  LDSM.16.M88.4 R76, [R167+0x4000] ;  /* 0x00400000a74c783b */ /* 0x000eee0000000200 */
[----:B------:R-:W-:Y:S08]  /*3880*/  HMMA.16816.F32.BF16 R56, R72, R84, R56 ;  /* 0x000000544838723c */ /* 0x000ff00000041838 */
[C---:B--2---:R-:W-:Y:S08]  /*3890*/  HMMA.16816.F32.BF16 R64, R116.reuse, R68, R64 ;  /* 0x000000447440723c */ /* 0x044ff00000041840 */
[----:B------:R-:W-:Y:S01]  /*38a0*/  HMMA.16816.F32.BF16 R60, R116, R70, R60 ;  /* 0x00000046743c723c */ /* 0x000fe2000004183c */
[----:B------:R-:W2:Y:S07]  /*38b0*/  LDSM.16.M88.4 R68, [R166+0x4800] ;  /* 0x00480000a644783b */ /* 0x000eae0000000200 */
[C---:B------:R-:W-:Y:S01]  /*38c0*/  HMMA.16816.F32.BF16 R52, R72.reuse, R86, R52 ;  /* 0x000000564834723c */ /* 0x040fe20000041834 */
[----:B------:R-:W4:Y:S07]  /*38d0*/  LDSM.16.M88.4 R84, [R166+0x2800] ;  /* 0x00280000a654783b */ /* 0x000f2e0000000200 */
        /* <DEDUP_REMOVED lines=14> */
[----:B------:R-:W5:Y:S04]  /*39c0*/  LDSM.16.M88.4 R72, [R166+0x4000] ;  /* 0x00400000a648783b */ /* 0x000f680000000200 */
        /* <DEDUP_REMOVED lines=13> */
[C---:B-----5:R-:W-:Y:S08]  /*3aa0*/  HMMA.16816.F32.BF16 R32, R116.reuse, R72, R32 ;  /* 0x000000487420723c */ /* 0x060ff00000041820 */
[----:B------:R-:W-:Y:S01]  /*3ab0*/  HMMA.16816.F32.BF16 R28, R116, R74, R28 ;  /* 0x0000004a741c723c */ /* 0x000fe2000004181c */
[----:B------:R-:W5:Y:S01]  /*3ac0*/  LDSM.16.M88.4 R72, [R165+0x5000] ;  /* 0x00500000a548783b */ /* 0x000f620000000200 */
[----:B------:R-:W-:-:S06]  /*3ad0*/  DEPBAR.LE SB0, 0x0 ;  /* 0x000080000000791a */ /* 0x000fcc0000000000 */
[C---:B------:R-:W-:Y:S08]  /*3ae0*/  HMMA.16816.F32.BF16 R108, R116.reuse, R112, R108 ;  /* 0x00000070746c723c */ /* 0x040ff0000004186c */
[C---:B------:R-:W-:Y:S08]  /*3af0*/  HMMA.16816.F32.BF16 R16, R116.reuse, R120, R16 ;  /* 0x000000787410723c */ /* 0x040ff00000041810 */
[C---:B------:R-:W-:Y:S08]  /*3b00*/  HMMA.16816.F32.BF16 R12, R116.reuse, R122, R12 ;  /* 0x0000007a740c723c */ /* 0x040ff0000004180c */
[----:B------:R-:W-:Y:S08]  /*3b10*/  HMMA.16816.F32.BF16 R104, R116, R114, R104 ;  /* 0x000000727468723c */ /* 0x000ff00000041868 */
[----:B--2---:R-:W-:Y:S01]  /*3b20*/  HMMA.16816.F32.BF16 R108, R100, R68, R108 ;  /* 0x00000044646c723c */ /* 0x004fe2000004186c */
[----:B------:R-:W-:-:S02]  /*3b30*/  IMAD.IADD R69, R194, 0x1, R209 ;  /* 0x00000001c2457824 */ /* 0x000fc400078e02d1 */
[----:B------:R-:W-:Y:S02]  /*3b40*/  IMAD.IADD R209, R208, 0x1, R209 ;  /* 0x00000001d0d17824 */ /* 0x000fe400078e02d1 */
[C---:B------:R-:W-:Y:S01]  /*3b50*/  IMAD.IADD R214, R69.reuse, 0x1, R128 ;  /* 0x0000000145d67824 */ /* 0x040fe200078e0280 */
[----:B------:R-:W-:Y:S02]  /*3b60*/  IADD3 R69, PT, PT, R69, R126, RZ ;  /* 0x0000007e45457210 */ /* 0x000fe40007ffe0ff */
[----:B------:R-:W-:Y:S01]  /*3b70*/  HMMA.16816.F32.BF16 R64, R100, R96, R64 ;  /* 0x000000606440723c */ /* 0x000fe20000041840 */
[----:B------:R-:W-:Y:S02]  /*3b80*/  IADD3 R215, PT, PT, R209, 0x8, RZ ;  /* 0x00000008d1d77810 */ /* 0x000fe40007ffe0ff */
[C-C-:B------:R-:W-:Y:S02]  /*3b90*/  VIADDMNMX R199, R69.reuse, 0x1, R10.reuse, PT ;  /* 0x0000000145c77846 */ /* 0x140fe4000380010a */
[----:B------:R-:W-:-:S03]  /*3ba0*/  VIADDMNMX R198, R69, 0x9, R10, PT ;  /* 0x0000000945c67846 */ /* 0x000fc6000380010a */
[C---:B------:R-:W-:Y:S08]  /*3bb0*/  HMMA.16816.F32.BF16 R60, R100.reuse, R98, R60 ;  /* 0x00000062643c723c */ /* 0x040ff0000004183c */
[C---:B------:R-:W-:Y:S08]  /*3bc0*/  HMMA.16816.F32.BF16 R56, R100.reuse, R92, R56 ;  /* 0x0000005c6438723c */ /* 0x040ff00000041838 */
[C---:B------:R-:W-:Y:S08]  /*3bd0*/  HMMA.16816.F32.BF16 R52, R100.reuse, R94, R52 ;  /* 0x0000005e6434723c */ /* 0x040ff00000041834 */
[C---:B------:R-:W-:Y:S08]  /*3be0*/  HMMA.16816.F32.BF16 R48, R100.reuse, R88, R48 ;  /* 0x000000586430723c */ /* 0x040ff00000041830 */
[C---:B------:R-:W-:Y:S08]  /*3bf0*/  HMMA.16816.F32.BF16 R44, R100.reuse, R90, R44 ;  /* 0x0000005a642c723c */ /* 0x040ff0000004182c */
[C---:B----4-:R-:W-:Y:S08]  /*3c00*/  HMMA.16816.F32.BF16 R40, R100.reuse, R84, R40 ;  /* 0x000000546428723c */ /* 0x050ff00000041828 */
[C---:B------:R-:W-:Y:S08]  /*3c10*/  HMMA.16816.F32.BF16 R36, R100.reuse, R86, R36 ;  /* 0x000000566424723c */ /* 0x040ff00000041824 */
[C---:B-1----:R-:W-:Y:S08]  /*3c20*/  HMMA.16816.F32.BF16 R32, R100.reuse, R80, R32 ;  /* 0x000000506420723c */ /* 0x042ff00000041820 */
[C---:B------:R-:W-:Y:S08]  /*3c30*/  HMMA.16816.F32.BF16 R28, R100.reuse, R82, R28 ;  /* 0x00000052641c723c */ /* 0x040ff0000004181c */
[C---:B---3--:R-:W-:Y:S08]  /*3c40*/  HMMA.16816.F32.BF16 R24, R100.reuse, R76, R24 ;  /* 0x0000004c6418723c */ /* 0x048ff00000041818 */
[C---:B------:R-:W-:Y:S08]  /*3c50*/  HMMA.16816.F32.BF16 R20, R100.reuse, R78, R20 ;  /* 0x0000004e6414723c */ /* 0x040ff00000041814 */
[C---:B-----5:R-:W-:Y:S08]  /*3c60*/  HMMA.16816.F32.BF16 R16, R100.reuse, R72, R16 ;  /* 0x000000486410723c */ /* 0x060ff00000041810 */
[C---:B------:R-:W-:Y:S08]  /*3c70*/  HMMA.16816.F32.BF16 R12, R100.reuse, R74, R12 ;  /* 0x0000004a640c723c */ /* 0x040ff0000004180c */
[----:B------:R-:W-:Y:S01]  /*3c80*/  HMMA.16816.F32.BF16 R104, R100, R70, R104 ;  /* 0x000000466468723c */ /* 0x000fe20000041868 */
[----:B------:R-:W-:-:S02]  /*3c90*/  IMAD.IADD R101, R206, 0x1, R211 ;  /* 0x00000001ce657824 */ /* 0x000fc400078e02d3 */
[----:B------:R-:W-:Y:S02]  /*3ca0*/  VIADD R100, R214, 0x8 ;  /* 0x00000008d6647836 */ /* 0x000fe40000000000 */
[----:B------:R-:W-:Y:S01]  /*3cb0*/  IMAD.IADD R216, R101, 0x1, R185 ;  /* 0x0000000165d87824 */ /* 0x000fe200078e02b9 */
        /* <DEDUP_REMOVED lines=15> */
.L_x_13037:
        /* <DEDUP_REMOVED lines=60> */
.L_x_13038:
[----:B------:R-:W-:Y:S05]  /*4170*/  BSYNC.RECONVERGENT B0 ;  /* 0x0000000000007941 */ /* 0x000fea0003800200 */
.L_x_13036:
        /* <DEDUP_REMOVED lines=67> */
.L_x_13040:
[----:B------:R-:W-:Y:S05]  /*45b0*/  BSYNC.RECONVERGENT B0 ;  /* 0x0000000000007941 */ /* 0x000fea0003800200 */
.L_x_13039:
[----:B------:R-:W0:Y:S02]  /*45c0*/  LDGDEPBAR ;  /* 0x00000000000079af */ /* 0x000e240000000000 */
.L_x_13035:
[----:B------:R-:W-:Y:S05]  /*45d0*/  BSYNC.RECONVERGENT B1 ;  /* 0x0000000000017941 */ /* 0x000fea0003800200 */
.L_x_13034:
[--C-:B------:R-:W-:Y:S01]  /*45e0*/  IADD3 R8, PT, PT, R215, -0x1, -R216.reuse ;  /* 0xffffffffd7087810 */ /* 0x100fe20007ffe8d8 */
[----:B-12---:R-:W-:Y:S01]  /*45f0*/  VIADD R69, R101, 0x1 ;  /* 0x0000000165457836 */ /* 0x006fe20000000000 */
[C-C-:B------:R-:W-:Y:S01]  /*4600*/  IADD3 R68, PT, PT, R209.reuse, -0x1, -R216.reuse ;  /* 0xffffffffd1447810 */ /* 0x140fe20007ffe8d8 */
[----:B------:R-:W-:Y:S01]  /*4610*/  IMAD.IADD R0, R209, 0x1, -R216 ;  /* 0x00000001d1007824 */ /* 0x000fe200078e0ad8 */
[----:B------:R-:W-:Y:S02]  /*4620*/  IABS R8, R8 ;  /* 0x0000000800087213 */ /* 0x000fe40000000000 */
[----:B------:R-:W-:Y:S01]  /*4630*/  ISETP.GT.AND P4, PT, R100, R69, PT ;  /* 0x000000456400720c */ /* 0x000fe20003f84270 */
[----:B------:R-:W-:Y:S01]  /*4640*/  VIADD R10, R0, 0xfffffff8 ;  /* 0xfffffff8000a7836 */ /* 0x000fe20000000000 */
[----:B------:R-:W-:Y:S02]  /*4650*/  I2FP.F32.S32 R8, R8 ;  /* 0x0000000800087245 */ /* 0x000fe40000201400 */
[----:B------:R-:W-:-:S02]  /*4660*/  ISETP.GE.AND P3, PT, R69, R198, PT ;  /* 0x000000c64500720c */ /* 0x000fc40003f66270 */
[----:B------:R-:W-:Y:S01]  /*4670*/  IABS R68, R68 ;  /* 0x0000004400447213 */ /* 0x000fe20000000000 */
[C---:B------:R-:W-:Y:S01]  /*4680*/  FFMA.FTZ R8, -R191.reuse, R8, R67 ;  /* 0x00000008bf087223 */ /* 0x040fe20000010143 */
[----:B------:R-:W-:Y:S02]  /*4690*/  IABS R10, R10 ;  /* 0x0000000a000a7213 */ /* 0x000fe40000000000 */
[----:B------:R-:W-:Y:S02]  /*46a0*/  I2FP.F32.S32 R68, R68 ;  /* 0x0000004400447245 */ /* 0x000fe40000201400 */
[----:B------:R-:W-:Y:S02]  /*46b0*/  FSEL R8, R8, -INF , !P4 ;  /* 0xff80000008087808 */ /* 0x000fe40006000000 */
[----:B------:R-:W-:Y:S01]  /*46c0*/  I2FP.F32.S32 R10, R10 ;  /* 0x0000000a000a7245 */ /* 0x000fe20000201400 */
[----:B------:R-:W-:Y:S01]  /*46d0*/  FFMA.FTZ R68, -R191, R68, R65 ;  /* 0x00000044bf447223 */ /* 0x000fe20000010141 */
[----:B------:R-:W-:Y:S01]  /*46e0*/  FSEL R87, R8, -INF , !P3 ;  /* 0xff80000008577808 */ /* 0x000fe20005800000 */
[----:B------:R-:W-:Y:S01]  /*46f0*/  VIADD R65, R101, 0x8 ;  /* 0x0000000865417836 */ /* 0x000fe20000000000 */
[----:B------:R-:W-:Y:S01]  /*4700*/  IADD3 R8, PT, PT, R215, -0x9, -R216 ;  /* 0xfffffff7d7087810 */ /* 0x000fe20007ffe8d8 */
[----:B------:R-:W-:Y:S01]  /*4710*/  FFMA.FTZ R60, -R191, R10, R60 ;  /* 0x0000000abf3c7223 */ /* 0x000fe2000001013c */
[----:B------:R-:W-:-:S02]  /*4720*/  ISETP.GT.AND P1, PT, R214, R69, PT ;  /* 0x00000045d600720c */ /* 0x000fc40003f24270 */
[----:B------:R-:W-:Y:S02]  /*4730*/  IABS R8, R8 ;  /* 0x0000000800087213 */ /* 0x000fe40000000000 */
[--C-:B------:R-:W-:Y:S02]  /*4740*/  IADD3 R10, PT, PT, R209, -0x9, -R216.reuse ;  /* 0xfffffff7d10a7810 */ /* 0x100fe40007ffe8d8 */
[----:B------:R-:W-:Y:S02]  /*4750*/  I2FP.F32.S32 R8, R8 ;  /* 0x0000000800087245 */ /* 0x000fe40000201400 */
[----:B------:R-:W-:Y:S02]  /*4760*/  ISETP.GE.AND P5, PT, R69, R199, PT ;  /* 0x000000c74500720c */ /* 0x000fe40003fa6270 */
[----:B------:R-:W-:Y:S01]  /*4770*/  FSEL R68, R68, -INF , !P1 ;  /* 0xff80000044447808 */ /* 0x000fe20004800000 */
[----:B------:R-:W-:Y:S01]  /*4780*/  FFMA.FTZ R63, -R191, R8, R63 ;  /* 0x00000008bf3f7223 */ /* 0x000fe2000001013f */
[----:B------:R-:W-:-:S02]  /*4790*/  IADD3 R8, PT, PT, R215, -0x10, -R216 ;  /* 0xfffffff0d7087810 */ /* 0x000fc40007ffe8d8 */
[----:B------:R-:W-:Y:S02]  /*47a0*/  IABS R10, R10 ;  /* 0x0000000a000a7213 */ /* 0x000fe40000000000 */
[----:B------:R-:W-:Y:S02]  /*47b0*/  IABS R8, R8 ;  /* 0x0000000800087213 */ /* 0x000fe40000000000 */
[----:B------:R-:W-:Y:S02]  /*47c0*/  FSEL R85, R68, -INF , !P5 ;  /* 0xff80000044557808 */ /* 0x000fe40006800000 */
[----:B------:R-:W-:Y:S02]  /*47d0*/  I2FP.F32.S32 R8, R8 ;  /* 0x0000000800087245 */ /* 0x000fe40000201400 */
[----:B------:R-:W-:Y:S02]  /*47e0*/  ISETP.GT.AND P2, PT, R214, R65, PT ;  /* 0x00000041d600720c */ /* 0x000fe40003f44270 */
[----:B------:R-:W-:Y:S01]  /*47f0*/  ISETP.GE.AND P1, PT, R65, R199, PT ;  /* 0x000000c74100720c */ /* 0x000fe20003f26270 */
[----:B------:R-:W-:Y:S01]  /*4800*/  FFMA.FTZ R58, -R191, R8, R58 ;  /* 0x00000008bf3a7223 */ /* 0x000fe2000001013a */
[----:B------:R-:W-:-:S02]  /*4810*/  IADD3 R8, PT, PT, R215, -0x11, -R216 ;  /* 0xffffffefd7087810 */ /* 0x000fc40007ffe8d8 */
[----:B------:R-:W-:Y:S02]  /*4820*/  ISETP.GT.AND P6, PT, R100, R65, PT ;  /* 0x000000416400720c */ /* 0x000fe40003fc4270 */
[----:B------:R-:W-:Y:S02]  /*4830*/  IABS R8, R8 ;  /* 0x0000000800087213 */ /* 0x000fe40000000000 */
[----:B------:R-:W-:Y:S01]  /*4840*/  ISETP.GE.AND P5, PT, R65, R198, PT ;  /* 0x000000c64100720c */ /* 0x000fe20003fa6270 */
[----:B------:R-:W-:Y:S01]  /*4850*/  VIADD R65, R101, 0x9 ;  /* 0x0000000965417836 */ /* 0x000fe20000000000 */
[----:B------:R-:W-:Y:S02]  /*4860*/  I2FP.F32.S32 R8, R8 ;  /* 0x0000000800087245 */ /* 0x000fe40000201400 */
[----:B------:R-:W-:Y:S02]  /*4870*/  I2FP.F32.S32 R10, R10 ;  /* 0x0000000a000a7245 */ /* 0x000fe40000201400 */
[----:B------:R-:W-:Y:S01]  /*4880*/  ISETP.GT.AND P4, PT, R214, R65, PT ;  /* 0x00000041d600720c */ /* 0x000fe20003f84270 */
[----:B------:R-:W-:Y:S01]  /*4890*/  FFMA.FTZ R59, -R191, R8, R59 ;  /* 0x00000008bf3b7223 */ /* 0x000fe2000001013b */
[----:B------:R-:W-:Y:S01]  /*48a0*/  IADD3 R8, PT, PT, R215, -0x18, -R216 ;  /* 0xffffffe8d7087810 */ /* 0x000fe20007ffe8d8 */
[----:B------:R-:W-:Y:S01]  /*48b0*/  FFMA.FTZ R10, -R191, R10, R61 ;  /* 0x0000000abf0a7223 */ /* 0x000fe2000001013d */
[----:B------:R-:W-:Y:S01]  /*48c0*/  FSEL R60, R60, -INF , !P2 ;  /* 0xff8000003c3c7808 */ /* 0x000fe20005000000 */
[----:B------:R-:W-:Y:S01]  /*48d0*/  VIADD R61, R101, 0x10 ;  /* 0x00000010653d7836 */ /* 0x000fe20000000000 */
[----:B------:R-:W-:-:S02]  /*48e0*/  IABS R8, R8 ;  /* 0x0000000800087213 */ /* 0x000fc40000000000 */
[----:B------:R-:W-:Y:S02]  /*48f0*/  ISETP.GE.AND P3, PT, R65, R199, PT ;  /* 0x000000c74100720c */ /* 0x000fe40003f66270 */
[----:B------:R-:W-:Y:S02]  /*4900*/  I2FP.F32.S32 R8, R8 ;  /* 0x0000000800087245 */ /* 0x000fe40000201400 */
[----:B------:R-:W-:Y:S02]  /*4910*/  FSEL R10, R10, -INF , !P4 ;  /* 0xff8000000a0a7808 */ /* 0x000fe40006000000 */
[----:B------:R-:W-:Y:S01]  /*4920*/  IABS R0, R0 ;  /* 0x0000000000007213 */ /* 0x000fe20000000000 */
[----:B------:R-:W-:Y:S01]  /*4930*/  FFMA.FTZ R54, -R191, R8, R54 ;  /* 0x00000008bf367223 */ /* 0x000fe20000010136 */
[----:B------:R-:W-:Y:S02]  /*4940*/  IADD3 R8, PT, PT, R215, -0x19, -R216 ;  /* 0xffffffe7d7087810 */ /* 0x000fe40007ffe8d8 */
[----:B------:R-:W-:-:S02]  /*4950*/  FSEL R77, R60, -INF , !P1 ;  /* 0xff8000003c4d7808 */ /* 0x000fc40004800000 */
[----:B------:R-:W-:Y:S02]  /*4960*/  IABS R8, R8 ;  /* 0x0000000800087213 */ /* 0x000fe40000000000 */
[C-C-:B------:R-:W-:Y:S02]  /*4970*/  IADD3 R60, PT, PT, R209.reuse, -0x10, -R216.reuse ;  /* 0xfffffff0d13c7810 */ /* 0x140fe40007ffe8d8 */
[----:B------:R-:W-:Y:S02]  /*4980*/  I2FP.F32.S32 R8, R8 ;  /* 0x0000000800087245 */ /* 0x000fe40000201400 */
[----:B------:R-:W-:Y:S02]  /*4990*/  FSEL R71, R10, -INF , !P3 ;  /* 0xff8000000a477808 */ /* 0x000fe40005800000 */
[--C-:B------:R-:W-:Y:S01]  /*49a0*/  IADD3 R10, PT, PT, R209, -0x11, -R216.reuse ;  /* 0xffffffefd10a7810 */ /* 0x100fe20007ffe8d8 */
[----:B------:R-:W-:Y:S01]  /*49b0*/  FFMA.FTZ R55, -R191, R8, R55 ;  /* 0x00000008bf377223 */ /* 0x000fe20000010137 */
[----:B------:R-:W-:-:S02]  /*49c0*/  IADD3 R8, PT, PT, R215, -0x20, -R216 ;  /* 0xffffffe0d7087810 */ /* 0x000fc40007ffe8d8 */
[----:B------:R-:W-:Y:S02]  /*49d0*/  I2FP.F32.S32 R0, R0 ;  /* 0x0000000000007245 */ /* 0x000fe40000201400 */
[----:B------:R-:W-:Y:S02]  /*49e0*/  IABS R8, R8 ;  /* 0x0000000800087213 */ /* 0x000fe40000000000 */
[----:B------:R-:W-:Y:S01]  /*49f0*/  IABS R60, R60 ;  /* 0x0000003c003c7213 */ /* 0x000fe20000000000 */
[C---:B------:R-:W-:Y:S01]  /*4a00*/  FFMA.FTZ R62, -R191.reuse, R0, R62 ;  /* 0x00000000bf3e7223 */ /* 0x040fe2000001013e */
[----:B------:R-:W-:Y:S02]  /*4a10*/  I2FP.F32.S32 R8, R8 ;  /* 0x0000000800087245 */ /* 0x000fe40000201400 */
[----:B------:R-:W-:Y:S02]  /*4a20*/  IABS R10, R10 ;  /* 0x0000000a000a7213 */ /* 0x000fe40000000000 */
[----:B------:R-:W-:Y:S01]  /*4a30*/  ISETP.GT.AND P2, PT, R100, R65, PT ;  /* 0x000000416400720c */ /* 0x000fe20003f44270 */
[----:B------:R-:W-:Y:S01]  /*4a40*/  FFMA.FTZ R50, -R191, R8, R50 ;  /* 0x00000008bf327223 */ /* 0x000fe20000010132 */
[----:B------:R-:W-:-:S02]  /*4a50*/  IADD3 R8, PT, PT, R215, -0x21, -R216 ;  /* 0xffffffdfd7087810 */ /* 0x000fc40007ffe8d8 */
[----:B------:R-:W-:Y:S02]  /*4a60*/  ISETP.GE.AND P1, PT, R65, R198, PT ;  /* 0x000000c64100720c */ /* 0x000fe40003f26270 */
[----:B------:R-:W-:Y:S02]  /*4a70*/  IABS R8, R8 ;  /* 0x0000000800087213 */ /* 0x000fe40000000000 */
[----:B------:R-:W-:Y:S02]  /*4a80*/  I2FP.F32.S32 R65, R60 ;  /* 0x0000003c00417245 */ /* 0x000fe40000201400 */
[----:B------:R-:W-:Y:S02]  /*4a90*/  I2FP.F32.S32 R8, R8 ;  /* 0x0000000800087245 */ /* 0x000fe40000201400 */
[----:B------:R-:W-:Y:S01]  /*4aa0*/  I2FP.F32.S32 R10, R10 ;  /* 0x0000000a000a7245 */ /* 0x000fe20000201400 */
[C---:B------:R-:W-:Y:S01]  /*4ab0*/  FFMA.FTZ R56, -R191.reuse, R65, R56 ;  /* 0x00000041bf387223 */ /* 0x040fe20000010138 */
[----:B------:R-:W-:Y:S01]  /*4ac0*/  FSEL R62, R62, -INF , !P6 ;  /* 0xff8000003e3e7808 */ /* 0x000fe20007000000 */
[----:B------:R-:W-:Y:S01]  /*4ad0*/  FFMA.FTZ R51, -R191, R8, R51 ;  /* 0x00000008bf337223 */ /* 0x000fe20000010133 */
[----:B------:R-:W-:Y:S01]  /*4ae0*/  IADD3 R8, PT, PT, R215, -0x28, -R216 ;  /* 0xffffffd8d7087810 */ /* 0x000fe20007ffe8d8 */
[----:B------:R-:W-:Y:S01]  /*4af0*/  FFMA.FTZ R81, -R191, R10, R57 ;  /* 0x0000000abf517223 */ /* 0x000fe20000010139 */
[----:B------:R-:W-:-:S02]  /*4b00*/  ISETP.GT.AND P6, PT, R214, R61, PT ;  /* 0x0000003dd600720c */ /* 0x000fc40003fc4270 */
[----:B------:R-:W-:Y:S02]  /*4b10*/  IABS R8, R8 ;  /* 0x0000000800087213 */ /* 0x000fe40000000000 */
[C-C-:B------:R-:W-:Y:S02]  /*4b20*/  IADD3 R57, PT, PT, R209.reuse, -0x18, -R216.reuse ;  /* 0xffffffe8d1397810 */ /* 0x140fe40007ffe8d8 */
[----:B------:R-:W-:Y:S02]  /*4b30*/  I2FP.F32.S32 R8, R8 ;  /* 0x0000000800087245 */ /* 0x000fe40000201400 */
[----:B------:R-:W-:Y:S02]  /*4b40*/  IADD3 R10, PT, PT, R209, -0x19, -R216 ;  /* 0xffffffe7d10a7810 */ /* 0x000fe40007ffe8d8 */
[----:B------:R-:W-:Y:S01]  /*4b50*/  FSEL R93, R62, -INF , !P5 ;  /* 0xff8000003e5d7808 */ /* 0x000fe20006800000 */
[----:B------:R-:W-:Y:S01]  /*4b60*/  FFMA.FTZ R46, -R191, R8, R46 ;  /* 0x00000008bf2e7223 */ /* 0x000fe2000001012e */
[----:B------:R-:W-:-:S02]  /*4b70*/  IADD3 R8, PT, PT, R215, -0x29, -R216 ;  /* 0xffffffd7d7087810 */ /* 0x000fc40007ffe8d8 */
[C---:B------:R-:W-:Y:S02]  /*4b80*/  ISETP.GE.AND P5, PT, R61.reuse, R199, PT ;  /* 0x000000c73d00720c */ /* 0x040fe40003fa6270 */
[----:B------:R-:W-:Y:S02]  /*4b90*/  IABS R8, R8 ;  /* 0x0000000800087213 */ /* 0x000fe40000000000 */
[----:B------:R-:W-:Y:S02]  /*4ba0*/  ISETP.GT.AND P4, PT, R100, R61, PT ;  /* 0x0000003d6400720c */ /* 0x000fe40003f84270 */
[----:B------:R-:W-:Y:S02]  /*4bb0*/  I2FP.F32.S32 R8, R8 ;  /* 0x0000000800087245 */ /* 0x000fe40000201400 */
[----:B------:R-:W-:Y:S01]  /*4bc0*/  ISETP.GE.AND P3, PT, R61, R198, PT ;  /* 0x000000c63d00720c */ /* 0x000fe20003f66270 */
[----:B------:R-:W-:Y:S01]  /*4bd0*/  VIADD R61, R101, 0x11 ;  /* 0x00000011653d7836 */ /* 0x000fe20000000000 */
[----:B------:R-:W-:Y:S01]  /*4be0*/  FSEL R91, R63, -INF , !P2 ;  /* 0xff8000003f5b7808 */ /* 0x000fe20005000000 */
[----:B------:R-:W-:Y:S01]  /*4bf0*/  FFMA.FTZ R47, -R191, R8, R47 ;  /* 0x00000008bf2f7223 */ /* 0x000fe2000001012f */
[----:B------:R-:W-:-:S02]  /*4c00*/  FSEL R83, R56, -INF , !P6 ;  /* 0xff80000038537808 */ /* 0x000fc40007000000 */
[----:B------:R-:W-:Y:S02]  /*4c10*/  IABS R57, R57 ;  /* 0x0000003900397213 */ /* 0x000fe40000000000 */
[----:B------:R-:W-:Y:S02]  /*4c20*/  IABS R10, R10 ;  /* 0x0000000a000a7213 */ /* 0x000fe40000000000 */
[----:B------:R-:W-:Y:S02]  /*4c30*/  IADD3 R8, PT, PT, R215, -0x30, -R216 ;  /* 0xffffffd0d7087810 */ /* 0x000fe40007ffe8d8 */
[----:B------:R-:W-:Y:S02]  /*4c40*/  FSEL R91, R91, -INF , !P1 ;  /* 0xff8000005b5b7808 */ /* 0x000fe40004800000 */
[----:B------:R-:W-:Y:S02]  /*4c50*/  FSEL R83, R83, -INF , !P5 ;  /* 0xff80000053537808 */ /* 0x000fe40006800000 */
[----:B------:R-:W-:-:S02]  /*4c60*/  ISETP.GT.AND P2, PT, R214, R61, PT ;  /* 0x0000003dd600720c */ /* 0x000fc40003f44270 */
[C---:B------:R-:W-:Y:S02]  /*4c70*/  ISETP.GE.AND P1, PT, R61.reuse, R199, PT ;  /* 0x000000c73d00720c */ /* 0x040fe40003f26270 */
[----:B------:R-:W-:Y:S02]  /*4c80*/  ISETP.GT.AND P6, PT, R100, R61, PT ;  /* 0x0000003d6400720c */ /* 0x000fe40003fc4270 */
[----:B------:R-:W-:Y:S01]  /*4c90*/  ISETP.GE.AND P5, PT, R61, R198, PT ;  /* 0x000000c63d00720c */ /* 0x000fe20003fa6270 */
[----:B------:R-:W-:Y:S01]  /*4ca0*/  VIADD R61, R101, 0x18 ;  /* 0x00000018653d7836 */ /* 0x000fe20000000000 */
[----:B------:R-:W-:Y:S02]  /*4cb0*/  I2FP.F32.S32 R57, R57 ;  /* 0x0000003900397245 */ /* 0x000fe40000201400 */
[----:B------:R-:W-:Y:S02]  /*4cc0*/  I2FP.F32.S32 R10, R10 ;  /* 0x0000000a000a7245 */ /* 0x000fe40000201400 */
[----:B------:R-:W-:Y:S01]  /*4cd0*/  IABS R8, R8 ;  /* 0x0000000800087213 */ /* 0x000fe20000000000 */
[C---:B------:R-:W-:Y:S01]  /*4ce0*/  FFMA.FTZ R52, -R191.reuse, R57, R52 ;  /* 0x00000039bf347223 */ /* 0x040fe20000010134 */
[----:B------:R-:W-:Y:S01]  /*4cf0*/  FSEL R95, R58, -INF , !P4 ;  /* 0xff8000003a5f7808 */ /* 0x000fe20006000000 */
[----:B------:R-:W-:Y:S01]  /*4d00*/  FFMA.FTZ R73, -R191, R10, R53 ;  /* 0x0000000abf497223 */ /* 0x000fe20000010135 */
[----:B------:R-:W-:Y:S01]  /*4d10*/  ISETP.GT.AND P4, PT, R214, R61, PT ;  /* 0x0000003dd600720c */ /* 0x000fe20003f84270 */
[----:B------:R-:W-:Y:S01]  /*4d20*/  VIADD R57, R101, 0x19 ;  /* 0x0000001965397836 */ /* 0x000fe20000000000 */
[----:B------:R-:W-:-:S02]  /*4d30*/  IADD3 R10, PT, PT, R209, -0x21, -R216 ;  /* 0xffffffdfd10a7810 */ /* 0x000fc40007ffe8d8 */
[----:B------:R-:W-:Y:S02]  /*4d40*/  I2FP.F32.S32 R8, R8 ;  /* 0x0000000800087245 */ /* 0x000fe40000201400 */
[----:B------:R-:W-:Y:S02]  /*4d50*/  IADD3 R53, PT, PT, R209, -0x20, -R216 ;  /* 0xffffffe0d1357810 */ /* 0x000fe40007ffe8d8 */
[----:B------:R-:W-:Y:S01]  /*4d60*/  FSEL R95, R95, -INF , !P3 ;  /* 0xff8000005f5f7808 */ /* 0x000fe20005800000 */
[----:B------:R-:W-:Y:S01]  /*4d70*/  FFMA.FTZ R42, -R191, R8, R42 ;  /* 0x00000008bf2a7223 */ /* 0x000fe2000001012a */
[----:B------:R-:W-:Y:S02]  /*4d80*/  ISETP.GE.AND P3, PT, R61, R199, PT ;  /* 0x000000c73d00720c */ /* 0x000fe40003f66270 */
[----:B------:R-:W-:Y:S02]  /*4d90*/  FSEL R79, R59, -INF , !P6 ;  /* 0xff8000003b4f7808 */ /* 0x000fe40007000000 */
[----:B------:R-:W-:-:S02]  /*4da0*/  FSEL R75, R52, -INF , !P4 ;  /* 0xff800000344b7808 */ /* 0x000fc40006000000 */
[----:B------:R-:W-:Y:S02]  /*4db0*/  IABS R10, R10 ;  /* 0x0000000a000a7213 */ /* 0x000fe40000000000 */
[----:B------:R-:W-:Y:S02]  /*4dc0*/  IABS R53, R53 ;  /* 0x0000003500357213 */ /* 0x000fe40000000000 */
[----:B------:R-:W-:Y:S02]  /*4dd0*/  IADD3 R8, PT, PT, R215, -0x31, -R216 ;  /* 0xffffffcfd7087810 */ /* 0x000fe40007ffe8d8 */
[----:B------:R-:W-:Y:S02]  /*4de0*/  FSEL R79, R79, -INF , !P5 ;  /* 0xff8000004f4f7808 */ /* 0x000fe40006800000 */
[----:B------:R-:W-:Y:S02]  /*4df0*/  FSEL R75, R75, -INF , !P3 ;  /* 0xff8000004b4b7808 */ /* 0x000fe40005800000 */
[----:B------:R-:W-:-:S02]  /*4e00*/  I2FP.F32.S32 R10, R10 ;  /* 0x0000000a000a7245 */ /* 0x000fc40000201400 */
[----:B------:R-:W-:Y:S02]  /*4e10*/  FSEL R81, R81, -INF , !P2 ;  /* 0xff80000051517808 */ /* 0x000fe40005000000 */
[----:B------:R-:W-:Y:S01]  /*4e20*/  ISETP.GT.AND P6, PT, R214, R57, PT ;  /* 0x00000039d600720c */ /* 0x000fe20003fc4270 */
[----:B------:R-:W-:Y:S01]  /*4e30*/  FFMA.FTZ R229, -R191, R10, R49 ;  /* 0x0000000abfe57223 */ /* 0x000fe20000010131 */
[C---:B------:R-:W-:Y:S02]  /*4e40*/  ISETP.GE.AND P5, PT, R57.reuse, R199, PT ;  /* 0x000000c73900720c */ /* 0x040fe40003fa6270 */
[----:B------:R-:W-:Y:S02]  /*4e50*/  ISETP.GT.AND P4, PT, R100, R57, PT ;  /* 0x000000396400720c */ /* 0x000fe40003f84270 */
[----:B------:R-:W-:Y:S01]  /*4e60*/  ISETP.GE.AND P3, PT, R57, R198, PT ;  /* 0x000000c63900720c */ /* 0x000fe20003f66270 */
[----:B------:R-:W-:Y:S01]  /*4e70*/  VIADD R57, R101, 0x20 ;  /* 0x0000002065397836 */ /* 0x000fe20000000000 */
[----:B------:R-:W-:-:S02]  /*4e80*/  I2FP.F32.S32 R53, R53 ;  /* 0x0000003500357245 */ /* 0x000fc40000201400 */
[----:B------:R-:W-:Y:S02]  /*4e90*/  ISETP.GT.AND P2, PT, R100, R61, PT ;  /* 0x0000003d6400720c */ /* 0x000fe40003f44270 */
[----:B------:R-:W-:Y:S01]  /*4ea0*/  IABS R8, R8 ;  /* 0x0000000800087213 */ /* 0x000fe20000000000 */
[----:B------:R-:W-:Y:S01]  /*4eb0*/  FFMA.FTZ R48, -R191, R53, R48 ;  /* 0x00000035bf307223 */ /* 0x000fe20000010130 */
[----:B------:R-:W-:Y:S01]  /*4ec0*/  FSEL R81, R81, -INF , !P1 ;  /* 0xff80000051517808 */ /* 0x000fe20004800000 */
[----:B------:R-:W-:Y:S01]  /*4ed0*/  VIADD R53, R101, 0x21 ;  /* 0x0000002165357836 */ /* 0x000fe20000000000 */
[----:B------:R-:W-:Y:S02]  /*4ee0*/  ISETP.GE.AND P1, PT, R61, R198, PT ;  /* 0x000000c63d00720c */ /* 0x000fe40003f26270 */
[----:B------:R-:W-:Y:S02]  /*4ef0*/  FSEL R69, R54, -INF , !P2 ;  /* 0xff80000036457808 */ /* 0x000fe40005000000 */
[----:B------:R-:W-:-:S02]  /*4f00*/  IADD3 R10, PT, PT, R209, -0x29, -R216 ;  /* 0xffffffd7d10a7810 */ /* 0x000fc40007ffe8d8 */
[----:B------:R-:W-:Y:S02]  /*4f10*/  I2FP.F32.S32 R8, R8 ;  /* 0x0000000800087245 */ /* 0x000fe40000201400 */
[----:B------:R-:W-:Y:S02]  /*4f20*/  ISETP.GT.AND P2, PT, R214, R57, PT ;  /* 0x00000039d600720c */ /* 0x000fe40003f44270 */
[----:B------:R-:W-:Y:S01]  /*4f30*/  IADD3 R49, PT, PT, R209, -0x28, -R216 ;  /* 0xffffffd8d1317810 */ /* 0x000fe20007ffe8d8 */
[----:B------:R-:W-:Y:S01]  /*4f40*/  FFMA.FTZ R43, -R191, R8, R43 ;  /* 0x00000008bf2b7223 */ /* 0x000fe2000001012b */
[----:B------:R-:W-:Y:S02]  /*4f50*/  FSEL R69, R69, -INF , !P1 ;  /* 0xff80000045457808 */ /* 0x000fe40004800000 */
[----:B------:R-:W-:Y:S02]  /*4f60*/  IABS R10, R10 ;  /* 0x0000000a000a7213 */ /* 0x000fe40000000000 */
[----:B------:R-:W-:-:S02]  /*4f70*/  ISETP.GE.AND P1, PT, R57, R199, PT ;  /* 0x000000c73900720c */ /* 0x000fc40003f26270 */
[----:B------:R-:W-:Y:S02]  /*4f80*/  FSEL R89, R55, -INF , !P4 ;  /* 0xff80000037597808 */ /* 0x000fe40006000000 */
[----:B------:R-:W-:Y:S02]  /*4f90*/  FSEL R65, R48, -INF , !P2 ;  /* 0xff80000030417808 */ /* 0x000fe40005000000 */
[----:B------:R-:W-:Y:S02]  /*4fa0*/  IABS R49, R49 ;  /* 0x0000003100317213 */ /* 0x000fe40000000000 */
[----:B------:R-:W-:Y:S02]  /*4fb0*/  IADD3 R8, PT, PT, R215, -0x38, -R216 ;  /* 0xffffffc8d7087810 */ /* 0x000fe40007ffe8d8 */
[----:B------:R-:W-:Y:S02]  /*4fc0*/  I2FP.F32.S32 R10, R10 ;  /* 0x0000000a000a7245 */ /* 0x000fe40000201400 */
[----:B------:R-:W-:-:S02]  /*4fd0*/  FSEL R89, R89, -INF , !P3 ;  /* 0xff80000059597808 */ /* 0x000fc40005800000 */
[----:B------:R-:W-:Y:S01]  /*4fe0*/  FSEL R65, R65, -INF , !P1 ;  /* 0xff80000041417808 */ /* 0x000fe20004800000 */
[----:B------:R-:W-:Y:S01]  /*4ff0*/  FFMA.FTZ R227, -R191, R10, R45 ;  /* 0x0000000abfe37223 */ /* 0x000fe2000001012d */
[----:B------:R-:W-:Y:S02]  /*5000*/  FSEL R73, R73, -INF , !P6 ;  /* 0xff80000049497808 */ /* 0x000fe40007000000 */
[----:B------:R-:W-:Y:S02]  /*5010*/  ISETP.GT.AND P4, PT, R214, R53, PT ;  /* 0x00000035d600720c */ /* 0x000fe40003f84270 */
[C---:B------:R-:W-:Y:S02]  /*5020*/  ISETP.GE.AND P3, PT, R53.reuse, R199, PT ;  /* 0x000000c73500720c */ /* 0x040fe40003f66270 */
[----:B------:R-:W-:Y:S02]  /*5030*/  ISETP.GT.AND P2, PT, R100, R53, PT ;  /* 0x000000356400720c */ /* 0x000fe40003f44270 */
[----:B------:R-:W-:Y:S01]  /*5040*/  ISETP.GE.AND P1, PT, R53, R198, PT ;  /* 0x000000c63500720c */ /* 0x000fe20003f26270 */
[----:B------:R-:W-:Y:S01]  /*5050*/  VIADD R53, R101, 0x28 ;  /* 0x0000002865357836 */ /* 0x000fe20000000000 */
[----:B------:R-:W-:-:S02]  /*5060*/  I2FP.F32.S32 R49, R49 ;  /* 0x0000003100317245 */ /* 0x000fc40000201400 */
[----:B------:R-:W-:Y:S02]  /*5070*/  IABS R8, R8 ;  /* 0x0000000800087213 */ /* 0x000fe40000000000 */
[----:B------:R-:W-:Y:S01]  /*5080*/  ISETP.GT.AND P6, PT, R100, R57, PT ;  /* 0x000000396400720c */ /* 0x000fe20003fc4270 */
[----:B------:R-:W-:Y:S01]  /*5090*/  FFMA.FTZ R44, -R191, R49, R44 ;  /* 0x00000031bf2c7223 */ /* 0x000fe2000001012c */
[----:B------:R-:W-:Y:S01]  /*50a0*/  FSEL R73, R73, -INF , !P5 ;  /* 0xff80000049497808 */ /* 0x000fe20006800000 */
[----:B------:R-:W-:Y:S01]  /*50b0*/  VIADD R49, R101, 0x29 ;  /* 0x0000002965317836 */ /* 0x000fe20000000000 */
[----:B------:R-:W-:Y:S02]  /*50c0*/  IADD3 R10, PT, PT, R209, -0x31, -R216 ;  /* 0xffffffcfd10a7810 */ /* 0x000fe40007ffe8d8 */
[----:B------:R-:W-:Y:S02]  /*50d0*/  I2FP.F32.S32 R8, R8 ;  /* 0x0000000800087245 */ /* 0x000fe40000201400 */
[----:B------:R-:W-:-:S02]  /*50e0*/  ISETP.GE.AND P5, PT, R57, R198, PT ;  /* 0x000000c63900720c */ /* 0x000fc40003fa6270 */
[----:B------:R-:W-:Y:S01]  /*50f0*/  FSEL R59, R50, -INF , !P6 ;  /* 0xff800000323b7808 */ /* 0x000fe20007000000 */
[----:B------:R-:W-:Y:S01]  /*5100*/  FFMA.FTZ R38, -R191, R8, R38 ;  /* 0x00000008bf267223 */ /* 0x000fe20000010126 */
[----:B------:R-:W-:Y:S02]  /*5110*/  ISETP.GT.AND P6, PT, R214, R53, PT ;  /* 0x00000035d600720c */ /* 0x000fe40003fc4270 */
[----:B------:R-:W-:Y:S02]  /*5120*/  IADD3 R45, PT, PT, R209, -0x30, -R216 ;  /* 0xffffffd0d12d7810 */ /* 0x000fe40007ffe8d8 */
[----:B------:R-:W-:Y:S02]  /*5130*/  IABS R10, R10 ;  /* 0x0000000a000a7213 */ /* 0x000fe40000000000 */
[----:B------:R-:W-:Y:S02]  /*5140*/  FSEL R59, R59, -INF , !P5 ;  /* 0xff8000003b3b7808 */ /* 0x000fe40006800000 */
[----:B------:R-:W-:-:S02]  /*5150*/  ISETP.GE.AND P5, PT, R53, R199, PT ;  /* 0x000000c73500720c */ /* 0x000fc40003fa6270 */
[----:B------:R-:W-:Y:S02]  /*5160*/  FSEL R235, R51, -INF , !P2 ;  /* 0xff80000033eb7808 */ /* 0x000fe40005000000 */
[----:B------:R-:W-:Y:S02]  /*5170*/  FSEL R231, R44, -INF , !P6 ;  /* 0xff8000002ce77808 */ /* 0x000fe40007000000 */
[----:B------:R-:W-:Y:S02]  /*5180*/  IADD3 R8, PT, PT, R215, -0x39, -R216 ;  /* 0xffffffc7d7087810 */ /* 0x000fe40007ffe8d8 */
[----:B------:R-:W-:Y:S02]  /*5190*/  IABS R45, R45 ;  /* 0x0000002d002d7213 */ /* 0x000fe40000000000 */
[----:B------:R-:W-:Y:S02]  /*51a0*/  I2FP.F32.S32 R10, R10 ;  /* 0x0000000a000a7245 */ /* 0x000fe40000201400 */
[----:B------:R-:W-:-:S02]  /*51b0*/  FSEL R235, R235, -INF , !P1 ;  /* 0xff800000ebeb7808 */ /* 0x000fc40004800000 */
[----:B------:R-:W-:Y:S01]  /*51c0*/  FSEL R231, R231, -INF , !P5 ;  /* 0xff800000e7e77808 */ /* 0x000fe20006800000 */
[----:B------:R-:W-:Y:S01]  /*51d0*/  FFMA.FTZ R163, -R191, R10, R41 ;  /* 0x0000000abfa37223 */ /* 0x000fe20000010129 */
[----:B------:R-:W-:Y:S02]  /*51e0*/  IABS R8, R8 ;  /* 0x0000000800087213 */ /* 0x000fe40000000000 */
[----:B------:R-:W-:Y:S02]  /*51f0*/  FSEL R229, R229, -INF , !P4 ;  /* 0xff800000e5e57808 */ /* 0x000fe40006000000 */
[----:B------:R-:W-:Y:S02]  /*5200*/  ISETP.GT.AND P2, PT, R214, R49, PT ;  /* 0x00000031d600720c */ /* 0x000fe40003f44270 */
[----:B------:R-:W-:Y:S02]  /*5210*/  ISETP.GE.AND P1, PT, R49, R199, PT ;  /* 0x000000c73100720c */ /* 0x000fe40003f26270 */
[----:B------:R-:W-:-:S02]  /*5220*/  ISETP.GT.AND P6, PT, R100, R49, PT ;  /* 0x000000316400720c */ /* 0x000fc40003fc4270 */
[----:B------:R-:W-:Y:S01]  /*5230*/  ISETP.GE.AND P5, PT, R49, R198, PT ;  /* 0x000000c63100720c */ /* 0x000fe20003fa6270 */
[----:B------:R-:W-:Y:S01]  /*5240*/  VIADD R49, R101, 0x30 ;  /* 0x0000003065317836 */ /* 0x000fe20000000000 */
[----:B------:R-:W-:Y:S02]  /*5250*/  I2FP.F32.S32 R45, R45 ;  /* 0x0000002d002d7245 */ /* 0x000fe40000201400 */
[----:B------:R-:W-:Y:S02]  /*5260*/  ISETP.GT.AND P4, PT, R100, R53, PT ;  /* 0x000000356400720c */ /* 0x000fe40003f84270 */
[----:B------:R-:W-:Y:S01]  /*5270*/  IADD3 R10, PT, PT, R209, -0x39, -R216 ;  /* 0xffffffc7d10a7810 */ /* 0x000fe20007ffe8d8 */
[----:B------:R-:W-:Y:S01]  /*5280*/  FFMA.FTZ R40, -R191, R45, R40 ;  /* 0x0000002dbf287223 */ /* 0x000fe20000010128 */
[----:B------:R-:W-:Y:S01]  /*5290*/  I2FP.F32.S32 R8, R8 ;  /* 0x0000000800087245 */ /* 0x000fe20000201400 */
[----:B------:R-:W-:Y:S01]  /*52a0*/  VIADD R45, R101, 0x31 ;  /* 0x00000031652d7836 */ /* 0x000fe20000000000 */
[----:B------:R-:W-:-:S02]  /*52b0*/  FSEL R229, R229, -INF , !P3 ;  /* 0xff800000e5e57808 */ /* 0x000fc40005800000 */
[----:B------:R-:W-:Y:S01]  /*52c0*/  ISETP.GE.AND P3, PT, R53, R198, PT ;  /* 0x000000c63500720c */ /* 0x000fe20003f66270 */
[----:B------:R-:W-:Y:S01]  /*52d0*/  FFMA.FTZ R39, -R191, R8, R39 ;  /* 0x00000008bf277223 */ /* 0x000fe20000010127 */
[----:B------:R-:W-:Y:S02]  /*52e0*/  FSEL R233, R46, -INF , !P4 ;  /* 0xff8000002ee97808 */ /* 0x000fe40006000000 */
[----:B------:R-:W-:Y:S02]  /*52f0*/  ISETP.GT.AND P4, PT, R214, R49, PT ;  /* 0x00000031d600720c */ /* 0x000fe40003f84270 */
[----:B------:R-:W-:Y:S02]  /*5300*/  IADD3 R41, PT, PT, R209, -0x38, -R216 ;  /* 0xffffffc8d1297810 */ /* 0x000fe40007ffe8d8 */
[----:B------:R-:W-:Y:S02]  /*5310*/  IABS R10, R10 ;  /* 0x0000000a000a7213 */ /* 0x000fe40000000000 */
[----:B------:R-:W-:-:S02]  /*5320*/  FSEL R233, R233, -INF , !P3 ;  /* 0xff800000e9e97808 */ /* 0x000fc40005800000 */
[----:B------:R-:W-:Y:S02]  /*5330*/  IADD3 R8, PT, PT, R215, -0x40, -R216 ;  /* 0xffffffc0d7087810 */ /* 0x000fe40007ffe8d8 */
[----:B------:R-:W-:Y:S02]  /*5340*/  ISETP.GE.AND P3, PT, R49, R199, PT ;  /* 0x000000c73100720c */ /* 0x000fe40003f66270 */
[----:B------:R-:W-:Y:S02]  /*5350*/  FSEL R57, R47, -INF , !P6 ;  /* 0xff8000002f397808 */ /* 0x000fe40007000000 */
[----:B------:R-:W-:Y:S02]  /*5360*/  FSEL R217, R40, -INF , !P4 ;  /* 0xff80000028d97808 */ /* 0x000fe40006000000 */
[----:B------:R-:W-:Y:S02]  /*5370*/  IABS R41, R41 ;  /* 0x0000002900297213 */ /* 0x000fe40000000000 */
[----:B------:R-:W-:-:S02]  /*5380*/  I2FP.F32.S32 R10, R10 ;  /* 0x0000000a000a7245 */ /* 0x000fc40000201400 */
[----:B------:R-:W-:Y:S02]  /*5390*/  IABS R8, R8 ;  /* 0x0000000800087213 */ /* 0x000fe40000000000 */
[----:B------:R-:W-:Y:S01]  /*53a0*/  FSEL R57, R57, -INF , !P5 ;  /* 0xff80000039397808 */ /* 0x000fe20006800000 */
[----:B------:R-:W-:Y:S01]  /*53b0*/  FFMA.FTZ R161, -R191, R10, R37 ;  /* 0x0000000abfa17223 */ /* 0x000fe20000010125 */
[----:B------:R-:W-:Y:S02]  /*53c0*/  FSEL R217, R217, -INF , !P3 ;  /* 0xff800000d9d97808 */ /* 0x000fe40005800000 */
[----:B------:R-:W-:Y:S02]  /*53d0*/  FSEL R227, R227, -INF , !P2 ;  /* 0xff800000e3e37808 */ /* 0x000fe40005000000 */
[----:B------:R-:W-:Y:S02]  /*53e0*/  ISETP.GT.AND P6, PT, R214, R45, PT ;  /* 0x0000002dd600720c */ /* 0x000fe40003fc4270 */
[----:B------:R-:W-:-:S02]  /*53f0*/  ISETP.GE.AND P5, PT, R45, R199, PT ;  /* 0x000000c72d00720c */ /* 0x000fc40003fa6270 */
[C---:B------:R-:W-:Y:S02]  /*5400*/  ISETP.GT.AND P4, PT, R100.reuse, R45, PT ;  /* 0x0000002d6400720c */ /* 0x040fe40003f84270 */
        /* <DEDUP_REMOVED lines=13> */
[----:B------:R-:W-:Y:S02]  /*54e0*/  IABS R37, R37 ;  /* 0x0000002500257213 */ /* 0x000fe40000000000 */
[--C-:B------:R-:W-:Y:S02]  /*54f0*/  IADD3 R10, PT, PT, R209, -0x41, -R216.reuse ;  /* 0xffffffbfd10a7810 */ /* 0x100fe40007ffe8d8 */
[----:B------:R-:W-:-:S02]  /*5500*/  IADD3 R8, PT, PT, R215, -0x41, -R216 ;  /* 0xffffffbfd7087810 */ /* 0x000fc40007ffe8d8 */
[----:B------:R-:W-:Y:S02]  /*5510*/  IADD3 R153, PT, PT, R209, -0x48, -R216 ;  /* 0xffffffb8d1997810 */ /* 0x000fe40007ffe8d8 */
[----:B------:R-:W-:Y:S02]  /*5520*/  FSEL R225, R225, -INF , !P1 ;  /* 0xff800000e1e17808 */ /* 0x000fe40004800000 */
[----:B------:R-:W-:Y:S02]  /*5530*/  ISETP.GE.AND P1, PT, R45, R199, PT ;  /* 0x000000c72d00720c */ /* 0x000fe40003f26270 */
[----:B------:R-:W-:Y:S02]  /*5540*/  FSEL R223, R43, -INF , !P4 ;  /* 0xff8000002bdf7808 */ /* 0x000fe40006000000 */
[----:B------:R-:W-:Y:S02]  /*5550*/  FSEL R213, R36, -INF , !P2 ;  /* 0xff80000024d57808 */ /* 0x000fe40005000000 */
[----:B------:R-:W-:-:S02]  /*5560*/  I2FP.F32.S32 R37, R37 ;  /* 0x0000002500257245 */ /* 0x000fc40000201400 */
[----:B------:R-:W-:Y:S02]  /*5570*/  IABS R10, R10 ;  /* 0x0000000a000a7213 */ /* 0x000fe40000000000 */
[----:B------:R-:W-:Y:S01]  /*5580*/  IABS R8, R8 ;  /* 0x0000000800087213 */ /* 0x000fe20000000000 */
[----:B------:R-:W-:Y:S01]  /*5590*/  FFMA.FTZ R32, -R191, R37, R32 ;  /* 0x00000025bf207223 */ /* 0x000fe20000010120 */
[----:B------:R-:W-:Y:S01]  /*55a0*/  IABS R153, R153 ;  /* 0x0000009900997213 */ /* 0x000fe20000000000 */
[----:B------:R-:W-:Y:S01]  /*55b0*/  VIADD R37, R101, 0x41 ;  /* 0x0000004165257836 */ /* 0x000fe20000000000 */
[----:B------:R-:W-:Y:S02]  /*55c0*/  FSEL R223, R223, -INF , !P3 ;  /* 0xff800000dfdf7808 */ /* 0x000fe40005800000 */
[----:B------:R-:W-:Y:S02]  /*55d0*/  FSEL R213, R213, -INF , !P1 ;  /* 0xff800000d5d57808 */ /* 0x000fe40004800000 */
[----:B------:R-:W-:-:S02]  /*55e0*/  ISETP.GT.AND P4, PT, R214, R41, PT ;  /* 0x00000029d600720c */ /* 0x000fc40003f84270 */
[C---:B------:R-:W-:Y:S02]  /*55f0*/  ISETP.GE.AND P3, PT, R41.reuse, R199, PT ;  /* 0x000000c72900720c */ /* 0x040fe40003f66270 */
[C---:B------:R-:W-:Y:S02]  /*5600*/  ISETP.GT.AND P2, PT, R100.reuse, R41, PT ;  /* 0x000000296400720c */ /* 0x040fe40003f44270 */
[----:B------:R-:W-:Y:S01]  /*5610*/  ISETP.GE.AND P1, PT, R41, R198, PT ;  /* 0x000000c62900720c */ /* 0x000fe20003f26270 */
[----:B------:R-:W-:Y:S01]  /*5620*/  VIADD R41, R101, 0x40 ;  /* 0x0000004065297836 */ /* 0x000fe20000000000 */
[----:B------:R-:W-:Y:S02]  /*5630*/  I2FP.F32.S32 R10, R10 ;  /* 0x0000000a000a7245 */ /* 0x000fe40000201400 */
[----:B------:R-:W-:Y:S02]  /*5640*/  I2FP.F32.S32 R8, R8 ;  /* 0x0000000800087245 */ /* 0x000fe40000201400 */
[----:B------:R-:W-:Y:S01]  /*5650*/  I2FP.F32.S32 R153, R153 ;  /* 0x0000009900997245 */ /* 0x000fe20000201400 */
[----:B------:R-:W-:Y:S01]  /*5660*/  FFMA.FTZ R147, -R191, R10, R33 ;  /* 0x0000000abf937223 */ /* 0x000fe20000010121 */
[----:B------:R-:W-:Y:S01]  /*5670*/  FSEL R163, R163, -INF , !P6 ;  /* 0xff800000a3a37808 */ /* 0x000fe20007000000 */
[C---:B------:R-:W-:Y:S01]  /*5680*/  FFMA.FTZ R35, -R191.reuse, R8, R35 ;  /* 0x00000008bf237223 */ /* 0x040fe20000010123 */
[----:B------:R-:W-:Y:S01]  /*5690*/  ISETP.GT.AND P6, PT, R100, R45, PT ;  /* 0x0000002d6400720c */ /* 0x000fe20003fc4270 */
[----:B------:R-:W-:Y:S01]  /*56a0*/  FFMA.FTZ R153, -R191, R153, R28 ;  /* 0x00000099bf997223 */ /* 0x000fe2000001011c */
[----:B------:R-:W-:Y:S01]  /*56b0*/  FSEL R161, R161, -INF , !P4 ;  /* 0xff800000a1a17808 */ /* 0x000fe20006000000 */
[----:B------:R-:W-:Y:S01]  /*56c0*/  VIADD R33, R101, 0x48 ;  /* 0x0000004865217836 */ /* 0x000fe20000000000 */
[----:B------:R-:W-:-:S02]  /*56d0*/  FSEL R219, R39, -INF , !P2 ;  /* 0xff80000027db7808 */ /* 0x000fc40005000000 */
[----:B------:R-:W-:Y:S02]  /*56e0*/  ISETP.GT.AND P4, PT, R100, R41, PT ;  /* 0x000000296400720c */ /* 0x000fe40003f84270 */
[----:B------:R-:W-:Y:S02]  /*56f0*/  ISETP.GT.AND P2, PT, R214, R37, PT ;  /* 0x00000025d600720c */ /* 0x000fe40003f44270 */
[--C-:B------:R-:W-:Y:S02]  /*5700*/  IADD3 R8, PT, PT, R215, -0x48, -R216.reuse ;  /* 0xffffffb8d7087810 */ /* 0x100fe40007ffe8d8 */
[----:B------:R-:W-:Y:S02]  /*5710*/  IADD3 R28, PT, PT, R209, -0x49, -R216 ;  /* 0xffffffb7d11c7810 */ /* 0x000fe40007ffe8d8 */
[----:B------:R-:W-:Y:S02]  /*5720*/  FSEL R163, R163, -INF , !P5 ;  /* 0xff800000a3a37808 */ /* 0x000fe40006800000 */
[----:B------:R-:W-:-:S02]  /*5730*/  ISETP.GE.AND P5, PT, R45, R198, PT ;  /* 0x000000c62d00720c */ /* 0x000fc40003fa6270 */
[----:B------:R-:W-:Y:S02]  /*5740*/  FSEL R221, R38, -INF , !P6 ;  /* 0xff80000026dd7808 */ /* 0x000fe40007000000 */
[----:B------:R-:W-:Y:S02]  /*5750*/  FSEL R161, R161, -INF , !P3 ;  /* 0xff800000a1a17808 */ /* 0x000fe40005800000 */
[----:B------:R-:W-:Y:S02]  /*5760*/  FSEL R219, R219, -INF , !P1 ;  /* 0xff800000dbdb7808 */ /* 0x000fe40004800000 */
[----:B------:R-:W-:Y:S02]  /*5770*/  ISETP.GT.AND P6, PT, R214, R41, PT ;  /* 0x00000029d600720c */ /* 0x000fe40003fc4270 */
[----:B------:R-:W-:Y:S02]  /*5780*/  ISETP.GE.AND P3, PT, R41, R198, PT ;  /* 0x000000c62900720c */ /* 0x000fe40003f66270 */
[----:B------:R-:W-:-:S02]  /*5790*/  ISETP.GE.AND P1, PT, R37, R199, PT ;  /* 0x000000c72500720c */ /* 0x000fc40003f26270 */
[----:B------:R-:W-:Y:S02]  /*57a0*/  FSEL R137, R34, -INF , !P4 ;  /* 0xff80000022897808 */ /* 0x000fe40006000000 */
[----:B------:R-:W-:Y:S02]  /*57b0*/  FSEL R147, R147, -INF , !P2 ;  /* 0xff80000093937808 */ /* 0x000fe40005000000 */
[----:B------:R-:W-:Y:S02]  /*57c0*/  IABS R8, R8 ;  /* 0x0000000800087213 */ /* 0x000fe40000000000 */
[----:B------:R-:W-:Y:S02]  /*57d0*/  IABS R28, R28 ;  /* 0x0000001c001c7213 */ /* 0x000fe40000000000 */
[----:B------:R-:W-:Y:S02]  /*57e0*/  FSEL R221, R221, -INF , !P5 ;  /* 0xff800000dddd7808 */ /* 0x000fe40006800000 */
[----:B------:R-:W-:-:S02]  /*57f0*/  ISETP.GE.AND P5, PT, R41, R199, PT ;  /* 0x000000c72900720c */ /* 0x000fc40003fa6270 */
[----:B------:R-:W-:Y:S02]  /*5800*/  FSEL R155, R32, -INF , !P6 ;  /* 0xff800000209b7808 */ /* 0x000fe40007000000 */
[----:B------:R-:W-:Y:S02]  /*5810*/  FSEL R137, R137, -INF , !P3 ;  /* 0xff80000089897808 */ /* 0x000fe40005800000 */
[----:B------:R-:W-:Y:S02]  /*5820*/  FSEL R147, R147, -INF , !P1 ;  /* 0xff80000093937808 */ /* 0x000fe40004800000 */
[----:B------:R-:W-:Y:S02]  /*5830*/  ISETP.GT.AND P6, PT, R100, R37, PT ;  /* 0x000000256400720c */ /* 0x000fe40003fc4270 */
[----:B------:R-:W-:Y:S02]  /*5840*/  ISETP.GT.AND P4, PT, R214, R33, PT ;  /* 0x00000021d600720c */ /* 0x000fe40003f84270 */
[----:B------:R-:W-:-:S02]  /*5850*/  ISETP.GE.AND P3, PT, R33, R199, PT ;  /* 0x000000c72100720c */ /* 0x000fc40003f66270 */
[----:B------:R-:W-:Y:S02]  /*5860*/  ISETP.GT.AND P2, PT, R100, R33, PT ;  /* 0x000000216400720c */ /* 0x000fe40003f44270 */
        /* <DEDUP_REMOVED lines=23> */
[----:B------:R-:W-:Y:S02]  /*59e0*/  ISETP.GT.AND P6, PT, R100, R33, PT ;  /* 0x000000216400720c */ /* 0x000fe40003fc4270 */
[----:B------:R-:W-:Y:S02]  /*59f0*/  ISETP.GE.AND P5, PT, R33, R198, PT ;  /* 0x000000c62100720c */ /* 0x000fe40003fa6270 */
[----:B------:R-:W2:Y:S01]  /*5a00*/  LD.E R33, desc[UR4][R2.64+0xdc] ;  /* 0x0000dc0402217980 */ /* 0x000ea2000c101900 */
[--C-:B------:R-:W-:Y:S02]  /*5a10*/  IADD3 R8, PT, PT, R215, -0x49, -R216.reuse ;  /* 0xffffffb7d7087810 */ /* 0x100fe40007ffe8d8 */
[----:B------:R-:W-:Y:S02]  /*5a20*/  IADD3 R10, PT, PT, R209, -0x50, -R216 ;  /* 0xffffffb0d10a7810 */ /* 0x000fe40007ffe8d8 */
[----:B------:R-:W-:-:S02]  /*5a30*/  IABS R8, R8 ;  /* 0x0000000800087213 */ /* 0x000fc40000000000 */
[----:B------:R-:W-:Y:S02]  /*5a40*/  IABS R29, R10 ;  /* 0x0000000a001d7213 */ /* 0x000fe40000000000 */
[----:B------:R-:W-:Y:S02]  /*5a50*/  I2FP.F32.S32 R8, R8 ;  /* 0x0000000800087245 */ /* 0x000fe40000201400 */
[--C-:B------:R-:W-:Y:S02]  /*5a60*/  IADD3 R10, PT, PT, R209, -0x51, -R216.reuse ;  /* 0xffffffafd10a7810 */ /* 0x100fe40007ffe8d8 */
[----:B------:R-:W-:Y:S01]  /*5a70*/  I2FP.F32.S32 R29, R29 ;  /* 0x0000001d001d7245 */ /* 0x000fe20000201400 */
[----:B------:R-:W-:Y:S01]  /*5a80*/  FFMA.FTZ R31, -R191, R8, R31 ;  /* 0x00000008bf1f7223 */ /* 0x000fe2000001011f */
[----:B------:R-:W-:Y:S02]  /*5a90*/  IADD3 R8, PT, PT, R215, -0x50, -R216 ;  /* 0xffffffb0d7087810 */ /* 0x000fe40007ffe8d8 */
[----:B------:R-:W-:Y:S01]  /*5aa0*/  IABS R10, R10 ;  /* 0x0000000a000a7213 */ /* 0x000fe20000000000 */
[----:B------:R-:W-:Y:S01]  /*5ab0*/  FFMA.FTZ R24, -R191, R29, R24 ;  /* 0x0000001dbf187223 */ /* 0x000fe20000010118 */
[----:B------:R-:W-:Y:S01]  /*5ac0*/  IABS R8, R8 ;  /* 0x0000000800087213 */ /* 0x000fe20000000000 */
[----:B------:R-:W-:-:S03]  /*5ad0*/  VIADD R29, R101, 0x51 ;  /* 0x00000051651d7836 */ /* 0x000fc60000000000 */
[----:B------:R-:W-:-:S05]  /*5ae0*/  I2FP.F32.S32 R8, R8 ;  /* 0x0000000800087245 */ /* 0x000fca0000201400 */
[----:B------:R-:W-:Y:S01]  /*5af0*/  FFMA.FTZ R26, -R191, R8, R26 ;  /* 0x00000008bf1a7223 */ /* 0x000fe2000001011a */
[----:B------:R-:W-:-:S04]  /*5b00*/  IADD3 R8, PT, PT, R215, -0x51, -R216 ;  /* 0xffffffafd7087810 */ /* 0x000fc80007ffe8d8 */
[----:B------:R-:W-:-:S04]  /*5b10*/  IABS R8, R8 ;  /* 0x0000000800087213 */ /* 0x000fc80000000000 */
[----:B------:R-:W-:-:S05]  /*5b20*/  I2FP.F32.S32 R8, R8 ;  /* 0x0000000800087245 */ /* 0x000fca0000201400 */
[----:B------:R-:W-:Y:S01]  /*5b30*/  FFMA.FTZ R27, -R191, R8, R27 ;  /* 0x00000008bf1b7223 */ /* 0x000fe2000001011b */
[----:B------:R-:W-:-:S04]  /*5b40*/  IADD3 R8, PT, PT, R215, -0x58, -R216 ;  /* 0xffffffa8d7087810 */ /* 0x000fc80007ffe8d8 */
[----:B------:R-:W-:-:S04]  /*5b50*/  IABS R8, R8 ;  /* 0x0000000800087213 */ /* 0x000fc80000000000 */
[----:B------:R-:W-:-:S05]  /*5b60*/  I2FP.F32.S32 R8, R8 ;  /* 0x0000000800087245 */ /* 0x000fca0000201400 */
[----:B------:R-:W-:Y:S01]  /*5b70*/  FFMA.FTZ R22, -R191, R8, R22 ;  /* 0x00000008bf167223 */ /* 0x000fe20000010116 */
[----:B------:R-:W-:-:S04]  /*5b80*/  IADD3 R8, PT, PT, R215, -0x59, -R216 ;  /* 0xffffffa7d7087810 */ /* 0x000fc80007ffe8d8 */
[----:B------:R-:W-:Y:S02]  /*5b90*/  IABS R8, R8 ;  /* 0x0000000800087213 */ /* 0x000fe40000000000 */
[----:B------:R-:W-:Y:S02]  /*5ba0*/  I2FP.F32.S32 R10, R10 ;  /* 0x0000000a000a7245 */ /* 0x000fe40000201400 */
[----:B------:R-:W-:-:S03]  /*5bb0*/  I2FP.F32.S32 R8, R8 ;  /* 0x0000000800087245 */ /* 0x000fc60000201400 */
[----:B------:R-:W-:Y:S01]  /*5bc0*/  FFMA.FTZ R131, -R191, R10, R25 ;  /* 0x0000000abf837223 */ /* 0x000fe20000010119 */
[--C-:B------:R-:W-:Y:S01]  /*5bd0*/  IADD3 R10, PT, PT, R209, -0x59, -R216.reuse ;  /* 0xffffffa7d10a7810 */ /* 0x100fe20007ffe8d8 */
[----:B------:R-:W-:Y:S01]  /*5be0*/  FFMA.FTZ R23, -R191, R8, R23 ;  /* 0x00000008bf177223 */ /* 0x000fe20000010117 */
[--C-:B------:R-:W-:Y:S02]  /*5bf0*/  IADD3 R8, PT, PT, R215, -0x60, -R216.reuse ;  /* 0xffffffa0d7087810 */ /* 0x100fe40007ffe8d8 */
[----:B------:R-:W-:Y:S02]  /*5c00*/  IADD3 R25, PT, PT, R209, -0x58, -R216 ;  /* 0xffffffa8d1197810 */ /* 0x000fe40007ffe8d8 */
[----:B------:R-:W-:Y:S02]  /*5c10*/  IABS R10, R10 ;  /* 0x0000000a000a7213 */ /* 0x000fe40000000000 */
[----:B------:R-:W-:Y:S02]  /*5c20*/  IABS R8, R8 ;  /* 0x0000000800087213 */ /* 0x000fe40000000000 */
[----:B------:R-:W-:-:S02]  /*5c30*/  FSEL R139, R31, -INF , !P4 ;  /* 0xff8000001f8b7808 */ /* 0x000fc40006000000 */
[----:B------:R-:W-:Y:S02]  /*5c40*/  FSEL R135, R24, -INF , !P2 ;  /* 0xff80000018877808 */ /* 0x000fe40005000000 */
[----:B------:R-:W-:Y:S02]  /*5c50*/  IABS R25, R25 ;  /* 0x0000001900197213 */ /* 0x000fe40000000000 */
[----:B------:R-:W-:Y:S02]  /*5c60*/  I2FP.F32.S32 R10, R10 ;  /* 0x0000000a000a7245 */ /* 0x000fe40000201400 */
[----:B------:R-:W-:Y:S02]  /*5c70*/  I2FP.F32.S32 R8, R8 ;  /* 0x0000000800087245 */ /* 0x000fe40000201400 */
[----:B------:R-:W-:Y:S02]  /*5c80*/  FSEL R139, R139, -INF , !P3 ;  /* 0xff8000008b8b7808 */ /* 0x000fe40005800000 */
[----:B------:R-:W-:Y:S01]  /*5c90*/  FSEL R135, R135, -INF , !P1 ;  /* 0xff80000087877808 */ /* 0x000fe20004800000 */
[C---:B------:R-:W-:Y:S01]  /*5ca0*/  FFMA.FTZ R129, -R191.reuse, R10, R21 ;  /* 0x0000000abf817223 */ /* 0x040fe20000010115 */
[----:B------:R-:W-:Y:S01]  /*5cb0*/  ISETP.GT.AND P4, PT, R214, R29, PT ;  /* 0x0000001dd600720c */ /* 0x000fe20003f84270 */
[----:B------:R-:W-:Y:S01]  /*5cc0*/  FFMA.FTZ R18, -R191, R8, R18 ;  /* 0x00000008bf127223 */ /* 0x000fe20000010112 */
[----:B------:R-:W-:-:S02]  /*5cd0*/  ISETP.GE.AND P3, PT, R29, R199, PT ;  /* 0x000000c71d00720c */ /* 0x000fc40003f66270 */
[----:B------:R-:W-:Y:S02]  /*5ce0*/  ISETP.GT.AND P2, PT, R100, R29, PT ;  /* 0x0000001d6400720c */ /* 0x000fe40003f44270 */
[----:B------:R-:W-:Y:S01]  /*5cf0*/  ISETP.GE.AND P1, PT, R29, R198, PT ;  /* 0x000000c61d00720c */ /* 0x000fe20003f26270 */
[----:B------:R-:W-:Y:S01]  /*5d00*/  VIADD R29, R101, 0x58 ;  /* 0x00000058651d7836 */ /* 0x000fe20000000000 */
[----:B------:R-:W-:Y:S02]  /*5d10*/  I2FP.F32.S32 R25, R25 ;  /* 0x0000001900197245 */ /* 0x000fe40000201400 */
[--C-:B------:R-:W-:Y:S02]  /*5d20*/  IADD3 R21, PT, PT, R209, -0x60, -R216.reuse ;  /* 0xffffffa0d1157810 */ /* 0x100fe40007ffe8d8 */
[----:B------:R-:W-:Y:S01]  /*5d30*/  IADD3 R8, PT, PT, R215, -0x61, -R216 ;  /* 0xffffff9fd7087810 */ /* 0x000fe20007ffe8d8 */
[----:B------:R-:W-:Y:S01]  /*5d40*/  FFMA.FTZ R20, -R191, R25, R20 ;  /* 0x00000019bf147223 */ /* 0x000fe20000010114 */
[----:B------:R-:W-:-:S02]  /*5d50*/  FSEL R149, R26, -INF , !P6 ;  /* 0xff8000001a957808 */ /* 0x000fc40007000000 */
[----:B------:R-:W-:Y:S02]  /*5d60*/  ISETP.GT.AND P6, PT, R214, R29, PT ;  /* 0x0000001dd600720c */ /* 0x000fe40003fc4270 */
[----:B------:R-:W-:Y:S02]  /*5d70*/  IABS R21, R21 ;  /* 0x0000001500157213 */ /* 0x000fe40000000000 */
[----:B------:R-:W-:Y:S02]  /*5d80*/  IABS R8, R8 ;  /* 0x0000000800087213 */ /* 0x000fe40000000000 */
[C-C-:B------:R-:W-:Y:S02]  /*5d90*/  IADD3 R10, PT, PT, R209.reuse, -0x61, -R216.reuse ;  /* 0xffffff9fd10a7810 */ /* 0x140fe40007ffe8d8 */
[----:B------:R-:W-:Y:S01]  /*5da0*/  IADD3 R63, PT, PT, R209, -0x68, -R216 ;  /* 0xffffff98d13f7810 */ /* 0x000fe20007ffe8d8 */
[----:B------:R-:W-:Y:S01]  /*5db0*/  VIADD R25, R101, 0x59 ;  /* 0x0000005965197836 */ /* 0x000fe20000000000 */
[----:B------:R-:W-:-:S02]  /*5dc0*/  FSEL R149, R149, -INF , !P5 ;  /* 0xff80000095957808 */ /* 0x000fc40006800000 */
[----:B------:R-:W-:Y:S02]  /*5dd0*/  ISETP.GE.AND P5, PT, R29, R199, PT ;  /* 0x000000c71d00720c */ /* 0x000fe40003fa6270 */
[----:B------:R-:W-:Y:S02]  /*5de0*/  FSEL R145, R27, -INF , !P2 ;  /* 0xff8000001b917808 */ /* 0x000fe40005000000 */
[----:B------:R-:W-:Y:S02]  /*5df0*/  FSEL R133, R20, -INF , !P6 ;  /* 0xff80000014857808 */ /* 0x000fe40007000000 */
[----:B------:R-:W-:Y:S02]  /*5e00*/  I2FP.F32.S32 R21, R21 ;  /* 0x0000001500157245 */ /* 0x000fe40000201400 */
[----:B------:R-:W-:Y:S02]  /*5e10*/  I2FP.F32.S32 R8, R8 ;  /* 0x0000000800087245 */ /* 0x000fe40000201400 */
[----:B------:R-:W-:-:S02]  /*5e20*/  IABS R10, R10 ;  /* 0x0000000a000a7213 */ /* 0x000fc40000000000 */
[----:B------:R-:W-:Y:S01]  /*5e30*/  IABS R63, R63 ;  /* 0x0000003f003f7213 */ /* 0x000fe20000000000 */
[----:B------:R-:W-:Y:S01]  /*5e40*/  FFMA.FTZ R16, -R191, R21, R16 ;  /* 0x00000015bf107223 */ /* 0x000fe20000010110 */
[----:B------:R-:W-:Y:S01]  /*5e50*/  FSEL R145, R145, -INF , !P1 ;  /* 0xff80000091917808 */ /* 0x000fe20004800000 */
[----:B------:R-:W-:Y:S01]  /*5e60*/  FFMA.FTZ R19, -R191, R8, R19 ;  /* 0x00000008bf137223 */ /* 0x000fe20000010113 */
[----:B------:R-:W-:Y:S01]  /*5e70*/  FSEL R133, R133, -INF , !P5 ;  /* 0xff80000085857808 */ /* 0x000fe20006800000 */
[----:B------:R-:W-:Y:S01]  /*5e80*/  VIADD R21, R101, 0x61 ;  /* 0x0000006165157836 */ /* 0x000fe20000000000 */
[----:B------:R-:W-:Y:S02]  /*5e90*/  ISETP.GT.AND P2, PT, R214, R25, PT ;  /* 0x00000019d600720c */ /* 0x000fe40003f44270 */
[----:B------:R-:W-:Y:S02]  /*5ea0*/  ISETP.GE.AND P1, PT, R25, R199, PT ;  /* 0x000000c71900720c */ /* 0x000fe40003f26270 */
[----:B------:R-:W-:-:S02]  /*5eb0*/  ISETP.GT.AND P6, PT, R100, R25, PT ;  /* 0x000000196400720c */ /* 0x000fc40003fc4270 */
[----:B------:R-:W-:Y:S01]  /*5ec0*/  ISETP.GE.AND P5, PT, R25, R198, PT ;  /* 0x000000c61900720c */ /* 0x000fe20003fa6270 */
[----:B------:R-:W-:Y:S01]  /*5ed0*/  VIADD R25, R101, 0x60 ;  /* 0x0000006065197836 */ /* 0x000fe20000000000 */
[----:B------:R-:W-:Y:S02]  /*5ee0*/  I2FP.F32.S32 R10, R10 ;  /* 0x0000000a000a7245 */ /* 0x000fe40000201400 */
[----:B------:R-:W-:Y:S02]  /*5ef0*/  I2FP.F32.S32 R63, R63 ;  /* 0x0000003f003f7245 */ /* 0x000fe40000201400 */
[----:B------:R-:W-:Y:S01]  /*5f00*/  IADD3 R8, PT, PT, R215, -0x69, -R216 ;  /* 0xffffff97d7087810 */ /* 0x000fe20007ffe8d8 */
[----:B------:R-:W-:Y:S01]  /*5f10*/  FFMA.FTZ R67, -R191, R10, R17 ;  /* 0x0000000abf437223 */ /* 0x000fe20000010111 */
[----:B------:R-:W-:Y:S01]  /*5f20*/  FSEL R131, R131, -INF , !P4 ;  /* 0xff80000083837808 */ /* 0x000fe20006000000 */
[----:B------:R-:W-:Y:S01]  /*5f30*/  FFMA.FTZ R63, -R191, R63, R12 ;  /* 0x0000003fbf3f7223 */ /* 0x000fe2000001010c */
[----:B------:R-:W-:-:S02]  /*5f40*/  FSEL R129, R129, -INF , !P2 ;  /* 0xff80000081817808 */ /* 0x000fc40005000000 */
[----:B------:R-:W-:Y:S02]  /*5f50*/  FSEL R141, R23, -INF , !P6 ;  /* 0xff800000178d7808 */ /* 0x000fe40007000000 */
[----:B------:R-:W-:Y:S02]  /*5f60*/  IABS R8, R8 ;  /* 0x0000000800087213 */ /* 0x000fe40000000000 */
[C---:B------:R-:W-:Y:S02]  /*5f70*/  ISETP.GT.AND P4, PT, R100.reuse, R29, PT ;  /* 0x0000001d6400720c */ /* 0x040fe40003f84270 */
[----:B------:R-:W-:Y:S02]  /*5f80*/  ISETP.GT.AND P2, PT, R100, R25, PT ;  /* 0x000000196400720c */ /* 0x000fe40003f44270 */
[----:B------:R-:W-:Y:S02]  /*5f90*/  ISETP.GT.AND P6, PT, R214, R21, PT ;  /* 0x00000015d600720c */ /* 0x000fe40003fc4270 */
[----:B------:R-:W-:-:S02]  /*5fa0*/  IADD3 R10, PT, PT, R215, -0x68, -R216 ;  /* 0xffffff98d70a7810 */ /* 0x000fc40007ffe8d8 */
[----:B------:R-:W-:Y:S01]  /*5fb0*/  IADD3 R12, PT, PT, R209, -0x69, -R216 ;  /* 0xffffff97d10c7810 */ /* 0x000fe20007ffe8d8 */
[----:B------:R-:W-:Y:S01]  /*5fc0*/  VIADD R17, R101, 0x68 ;  /* 0x0000006865117836 */ /* 0x000fe20000000000 */
[----:B------:R-:W-:Y:S02]  /*5fd0*/  FSEL R131, R131, -INF , !P3 ;  /* 0xff80000083837808 */ /* 0x000fe40005800000 */
[----:B------:R-:W-:Y:S02]  /*5fe0*/  FSEL R129, R129, -INF , !P1 ;  /* 0xff80000081817808 */ /* 0x000fe40004800000 */
[----:B------:R-:W-:Y:S02]  /*5ff0*/  FSEL R141, R141, -INF , !P5 ;  /* 0xff8000008d8d7808 */ /* 0x000fe40006800000 */
[----:B------:R-:W-:Y:S02]  /*6000*/  I2FP.F32.S32 R8, R8 ;  /* 0x0000000800087245 */ /* 0x000fe40000201400 */
[----:B------:R-:W-:-:S02]  /*6010*/  ISETP.GE.AND P3, PT, R29, R198, PT ;  /* 0x000000c61d00720c */ /* 0x000fc40003f66270 */
[----:B------:R-:W-:Y:S02]  /*6020*/  FSEL R143, R22, -INF , !P4 ;  /* 0xff800000168f7808 */ /* 0x000fe40006000000 */
[----:B------:R-:W-:Y:S02]  /*6030*/  ISETP.GE.AND P1, PT, R25, R198, PT ;  /* 0x000000c61900720c */ /* 0x000fe40003f26270 */
[----:B------:R-:W-:Y:S02]  /*6040*/  ISETP.GE.AND P5, PT, R21, R199, PT ;  /* 0x000000c71500720c */ /* 0x000fe40003fa6270 */
[----:B------:R-:W-:Y:S02]  /*6050*/  FSEL R123, R18, -INF , !P2 ;  /* 0xff800000127b7808 */ /* 0x000fe40005000000 */
[----:B------:R-:W-:Y:S02]  /*6060*/  FSEL R67, R67, -INF , !P6 ;  /* 0xff80000043437808 */ /* 0x000fe40007000000 */
[----:B------:R-:W-:-:S02]  /*6070*/  ISETP.GT.AND P4, PT, R214, R25, PT ;  /* 0x00000019d600720c */ /* 0x000fc40003f84270 */
[----:B------:R-:W-:Y:S02]  /*6080*/  IABS R10, R10 ;  /* 0x0000000a000a7213 */ /* 0x000fe40000000000 */
[----:B------:R-:W-:Y:S01]  /*6090*/  IABS R12, R12 ;  /* 0x0000000c000c7213 */ /* 0x000fe20000000000 */
[----:B------:R-:W-:Y:S01]  /*60a0*/  FFMA.FTZ R8, -R191, R8, R15 ;  /* 0x00000008bf087223 */ /* 0x000fe2000001010f */
[----:B------:R-:W-:Y:S01]  /*60b0*/  FSEL R143, R143, -INF , !P3 ;  /* 0xff8000008f8f7808 */ /* 0x000fe20005800000 */
[----:B------:R-:W-:Y:S01]  /*60c0*/  IMAD.IADD R15, R215, 0x1, -R216 ;  /* 0x00000001d70f7824 */ /* 0x000fe200078e0ad8 */
[----:B------:R-:W-:Y:S02]  /*60d0*/  FSEL R123, R123, -INF , !P1 ;  /* 0xff8000007b7b7808 */ /* 0x000fe40004800000 */
[----:B------:R-:W-:Y:S02]  /*60e0*/  FSEL R67, R67, -INF , !P5 ;  /* 0xff80000043437808 */ /* 0x000fe40006800000 */
[----:B------:R-:W-:-:S02]  /*60f0*/  ISETP.GE.AND P3, PT, R25, R199, PT ;  /* 0x000000c71900720c */ /* 0x000fc40003f66270 */
[----:B------:R-:W-:Y:S02]  /*6100*/  FSEL R115, R16, -INF , !P4 ;  /* 0xff80000010737808 */ /* 0x000fe40006000000 */
[----:B------:R-:W-:Y:S02]  /*6110*/  ISETP.GT.AND P2, PT, R214, R17, PT ;  /* 0x00000011d600720c */ /* 0x000fe40003f44270 */
[C---:B------:R-:W-:Y:S02]  /*6120*/  ISETP.GE.AND P1, PT, R17.reuse, R199, PT ;  /* 0x000000c71100720c */ /* 0x040fe40003f26270 */
[----:B------:R-:W-:Y:S02]  /*6130*/  ISETP.GT.AND P6, PT, R100, R17, PT ;  /* 0x000000116400720c */ /* 0x000fe40003fc4270 */
[----:B------:R-:W-:Y:S01]  /*6140*/  ISETP.GE.AND P5, PT, R17, R198, PT ;  /* 0x000000c61100720c */ /* 0x000fe20003fa6270 */
[----:B------:R-:W-:Y:S01]  /*6150*/  VIADD R17, R101, 0x69 ;  /* 0x0000006965117836 */ /* 0x000fe20000000000 */
[----:B------:R-:W-:-:S02]  /*6160*/  I2FP.F32.S32 R10, R10 ;  /* 0x0000000a000a7245 */ /* 0x000fc40000201400 */
[----:B------:R-:W-:Y:S02]  /*6170*/  I2FP.F32.S32 R12, R12 ;  /* 0x0000000c000c7245 */ /* 0x000fe40000201400 */
[----:B------:R-:W-:Y:S01]  /*6180*/  ISETP.GT.AND P4, PT, R100, R21, PT ;  /* 0x000000156400720c */ /* 0x000fe20003f84270 */
[----:B------:R-:W-:Y:S01]  /*6190*/  FFMA.FTZ R10, -R191, R10, R14 ;  /* 0x0000000abf0a7223 */ /* 0x000fe2000001010e */
[----:B------:R-:W-:Y:S01]  /*61a0*/  FSEL R115, R115, -INF , !P3 ;  /* 0xff80000073737808 */ /* 0x000fe20005800000 */
[----:B------:R-:W-:Y:S01]  /*61b0*/  FFMA.FTZ R12, -R191, R12, R13 ;  /* 0x0000000cbf0c7223 */ /* 0x000fe2000001010d */
[----:B------:R-:W-:Y:S02]  /*61c0*/  ISETP.GE.AND P3, PT, R21, R198, PT ;  /* 0x000000c61500720c */ /* 0x000fe40003f66270 */
[----:B------:R-:W-:Y:S02]  /*61d0*/  FSEL R121, R19, -INF , !P4 ;  /* 0xff80000013797808 */ /* 0x000fe40006000000 */
[----:B------:R-:W-:-:S02]  /*61e0*/  IABS R15, R15 ;  /* 0x0000000f000f7213 */ /* 0x000fc40000000000 */
[-C--:B------:R-:W-:Y:S02]  /*61f0*/  ISETP.GT.AND P4, PT, R214, R17.reuse, PT ;  /* 0x00000011d600720c */ /* 0x080fe40003f84270 */
[----:B------:R-:W-:Y:S01]  /*6200*/  FSEL R63, R63, -INF , !P2 ;  /* 0xff8000003f3f7808 */ /* 0x000fe20005000000 */
[----:B------:R-:W-:Y:S01]  /*6210*/  VIADD R13, R101, 0x70 ;  /* 0x00000070650d7836 */ /* 0x000fe20000000000 */
[----:B------:R-:W-:Y:S02]  /*6220*/  FSEL R121, R121, -INF , !P3 ;  /* 0xff80000079797808 */ /* 0x000fe40005800000 */
[----:B------:R-:W-:Y:S02]  /*6230*/  ISETP.GT.AND P2, PT, R100, R17, PT ;  /* 0x000000116400720c */ /* 0x000fe40003f44270 */
[----:B------:R-:W-:Y:S02]  /*6240*/  I2FP.F32.S32 R15, R15 ;  /* 0x0000000f000f7245 */ /* 0x000fe40000201400 */
[----:B------:R-:W-:-:S02]  /*6250*/  ISETP.GE.AND P3, PT, R17, R199, PT ;  /* 0x000000c71100720c */ /* 0x000fc40003f66270 */
[----:B------:R-:W-:Y:S02]  /*6260*/  FSEL R10, R10, -INF , !P6 ;  /* 0xff8000000a0a7808 */ /* 0x000fe40007000000 */
[----:B------:R-:W-:Y:S02]  /*6270*/  FSEL R12, R12, -INF , !P4 ;  /* 0xff8000000c0c7808 */ /* 0x000fe40006000000 */
[----:B------:R-:W-:Y:S02]  /*6280*/  FSEL R63, R63, -INF , !P1 ;  /* 0xff8000003f3f7808 */ /* 0x000fe40004800000 */
[----:B------:R-:W-:Y:S01]  /*6290*/  FSEL R117, R8, -INF , !P2 ;  /* 0xff80000008757808 */ /* 0x000fe20005000000 */
[----:B------:R-:W-:Y:S01]  /*62a0*/  FFMA.FTZ R8, -R191, R15, R66 ;  /* 0x0000000fbf087223 */ /* 0x000fe20000010142 */
[----:B------:R-:W-:Y:S02]  /*62b0*/  ISETP.GE.AND P1, PT, R17, R198, PT ;  /* 0x000000c61100720c */ /* 0x000fe40003f26270 */
[----:B------:R-:W-:-:S02]  /*62c0*/  FSEL R119, R10, -INF , !P5 ;  /* 0xff8000000a777808 */ /* 0x000fc40006800000 */
[----:B------:R-:W-:Y:S02]  /*62d0*/  FSEL R113, R12, -INF , !P3 ;  /* 0xff8000000c717808 */ /* 0x000fe40005800000 */
[----:B------:R-:W-:Y:S02]  /*62e0*/  ISETP.GT.AND P6, PT, R214, R13, PT ;  /* 0x0000000dd600720c */ /* 0x000fe40003fc4270 */
[C---:B------:R-:W-:Y:S02]  /*62f0*/  ISETP.GE.AND P5, PT, R13.reuse, R199, PT ;  /* 0x000000c70d00720c */ /* 0x040fe40003fa6270 */
[C---:B------:R-:W-:Y:S02]  /*6300*/  ISETP.GT.AND P4, PT, R100.reuse, R13, PT ;  /* 0x0000000d6400720c */ /* 0x040fe40003f84270 */
[----:B------:R-:W-:Y:S02]  /*6310*/  ISETP.GE.AND P3, PT, R13, R198, PT ;  /* 0x000000c60d00720c */ /* 0x000fe40003f66270 */
[----:B------:R-:W-:-:S02]  /*6320*/  ISETP.GT.AND P2, PT, R100, R101, PT ;  /* 0x000000656400720c */ /* 0x000fc40003f44270 */
[C-C-:B------:R-:W-:Y:S02]  /*6330*/  IADD3 R12, PT, PT, R215.reuse, -0x71, -R216.reuse ;  /* 0xffffff8fd70c7810 */ /* 0x140fe40007ffe8d8 */
[----:B------:R-:W-:Y:S02]  /*6340*/  IADD3 R13, PT, PT, R215, -0x78, -R216 ;  /* 0xffffff88d70d7810 */ /* 0x000fe40007ffe8d8 */
[----:B------:R-:W-:Y:S02]  /*6350*/  FSEL R117, R117, -INF , !P1 ;  /* 0xff80000075757808 */ /* 0x000fe40004800000 */
[----:B------:R-:W-:Y:S02]  /*6360*/  ISETP.GE.AND P1, PT, R101, R198, PT ;  /* 0x000000c66500720c */ /* 0x000fe40003f26270 */
[----:B------:R-:W-:Y:S02]  /*6370*/  FSEL R8, R8, -INF , !P2 ;  /* 0xff80000008087808 */ /* 0x000fe40005000000 */
[----:B------:R-:W-:-:S02]  /*6380*/  IABS R12, R12 ;  /* 0x0000000c000c7213 */ /* 0x000fc40000000000 */
[----:B------:R-:W-:Y:S02]  /*6390*/  IABS R13, R13 ;  /* 0x0000000d000d7213 */ /* 0x000fe40000000000 */
[----:B------:R-:W-:Y:S01]  /*63a0*/  FSEL R8, R8, -INF , !P1 ;  /* 0xff80000008087808 */ /* 0x000fe20004800000 */
[----:B------:R-:W-:Y:S01]  /*63b0*/  VIADD R15, R101, 0x71 ;  /* 0x00000071650f7836 */ /* 0x000fe20000000000 */
[----:B------:R-:W-:Y:S02]  /*63c0*/  I2FP.F32.S32 R12, R12 ;  /* 0x0000000c000c7245 */ /* 0x000fe40000201400 */
[----:B------:R-:W-:Y:S01]  /*63d0*/  I2FP.F32.S32 R13, R13 ;  /* 0x0000000d000d7245 */ /* 0x000fe20000201400 */
[C---:B------:R-:W-:Y:S01]  /*63e0*/  FFMA.FTZ R64, -R191.reuse, R0, R64 ;  /* 0x00000000bf407223 */ /* 0x040fe20000010140 */
[----:B------:R-:W-:Y:S01]  /*63f0*/  FMNMX3.FTZ R0, R8, R87, R93, !PT ;  /* 0x0000005708007276 */ /* 0x000fe2000781005d */
[----:B------:R-:W-:Y:S01]  /*6400*/  FFMA.FTZ R12, -R191, R12, R111 ;  /* 0x0000000cbf0c7223 */ /* 0x000fe2000001016f */
[----:B------:R-:W-:Y:S01]  /*6410*/  IADD3 R10, PT, PT, R215, -0x79, -R216 ;  /* 0xffffff87d70a7810 */ /* 0x000fe20007ffe8d8 */
[----:B------:R-:W-:Y:S01]  /*6420*/  FFMA.FTZ R106, -R191, R13, R106 ;  /* 0x0000000dbf6a7223 */ /* 0x000fe2000001016a */
[----:B------:R-:W-:Y:S01]  /*6430*/  ISETP.GT.AND P2, PT, R100, R15, PT ;  /* 0x0000000f6400720c */ /* 0x000fe20003f44270 */
[----:B------:R-:W-:Y:S01]  /*6440*/  VIADD R13, R101, 0x78 ;  /* 0x00000078650d7836 */ /* 0x000fe20000000000 */
[----:B------:R-:W-:-:S02]  /*6450*/  FMNMX3.FTZ R0, R0, R91, R95, !PT ;  /* 0x0000005b00007276 */ /* 0x000fc4000781005f */
[----:B------:R-:W-:Y:S02]  /*6460*/  ISETP.GE.AND P1, PT, R15, R198, PT ;  /* 0x000000c60f00720c */ /* 0x000fe40003f26270 */
[----:B------:R-:W-:Y:S02]  /*6470*/  IABS R10, R10 ;  /* 0x0000000a000a7213 */ /* 0x000fe40000000000 */
[----:B------:R-:W-:Y:S02]  /*6480*/  FSEL R12, R12, -INF , !P2 ;  /* 0xff8000000c0c7808 */ /* 0x000fe40005000000 */
[----:B------:R-:W-:Y:S02]  /*6490*/  ISETP.GT.AND P2, PT, R100, R13, PT ;  /* 0x0000000d6400720c */ /* 0x000fe40003f44270 */
[----:B------:R-:W-:Y:S02]  /*64a0*/  FMNMX3.FTZ R0, R0, R79, R69, !PT ;  /* 0x0000004f00007276 */ /* 0x000fe40007810045 */
[----:B------:R-:W-:-:S02]  /*64b0*/  I2FP.F32.S32 R10, R10 ;  /* 0x0000000a000a7245 */ /* 0x000fc40000201400 */
[----:B------:R-:W-:Y:S02]  /*64c0*/  FSEL R55, R12, -INF , !P1 ;  /* 0xff8000000c377808 */ /* 0x000fe40004800000 */
[----:B------:R-:W-:Y:S02]  /*64d0*/  ISETP.GE.AND P1, PT, R13, R198, PT ;  /* 0x000000c60d00720c */ /* 0x000fe40003f26270 */
[----:B------:R-:W-:Y:S02]  /*64e0*/  FSEL R53, R106, -INF , !P2 ;  /* 0xff8000006a357808 */ /* 0x000fe40005000000 */
[----:B------:R-:W-:Y:S02]  /*64f0*/  FMNMX3.FTZ R0, R0, R89, R59, !PT ;  /* 0x0000005900007276 */ /* 0x000fe4000781003b */
[----:B------:R-:W-:Y:S01]  /*6500*/  ISETP.GT.AND P2, PT, R214, R101, PT ;  /* 0x00000065d600720c */ /* 0x000fe20003f44270 */
[----:B------:R-:W-:Y:S01]  /*6510*/  FFMA.FTZ R38, -R191, R10, R107 ;  /* 0x0000000abf267223 */ /* 0x000fe2000001016b */
[----:B------:R-:W-:-:S02]  /*6520*/  IADD3 R61, PT, PT, R215, -0x70, -R216 ;  /* 0xffffff90d73d7810 */ /* 0x000fc40007ffe8d8 */
[----:B------:R-:W-:Y:S02]  /*6530*/  FSEL R53, R53, -INF , !P1 ;  /* 0xff80000035357808 */ /* 0x000fe40004800000 */
[----:B------:R-:W-:Y:S02]  /*6540*/  FMNMX3.FTZ R0, R0, R235, R233, !PT ;  /* 0x000000eb00007276 */ /* 0x000fe400078100e9 */
[----:B------:R-:W-:Y:S02]  /*6550*/  ISETP.GE.AND P1, PT, R101, R199, PT ;  /* 0x000000c76500720c */ /* 0x000fe40003f26270 */
[----:B------:R-:W-:Y:S02]  /*6560*/  FSEL R10, R64, -INF , !P2 ;  /* 0xff800000400a7808 */ /* 0x000fe40005000000 */
[----:B------:R-:W-:Y:S02]  /*6570*/  IABS R61, R61 ;  /* 0x0000003d003d7213 */ /* 0x000fe40000000000 */
[----:B------:R-:W-:-:S02]  /*6580*/  FMNMX3.FTZ R0, R0, R57, R225, !PT ;  /* 0x0000003900007276 */ /* 0x000fc400078100e1 */
[----:B------:R-:W-:Y:S02]  /*6590*/  FSEL R10, R10, -INF , !P1 ;  /* 0xff8000000a0a7808 */ /* 0x000fe40004800000 */
[----:B------:R-:W-:Y:S02]  /*65a0*/  I2FP.F32.S32 R61, R61 ;  /* 0x0000003d003d7245 */ /* 0x000fe40000201400 */
[----:B------:R-:W-:Y:S02]  /*65b0*/  FMNMX3.FTZ R0, R0, R223, R221, !PT ;  /* 0x000000df00007276 */ /* 0x000fe400078100dd */
[----:B------:R-:W-:Y:S01]  /*65c0*/  FMNMX3.FTZ R14, R10, R85, R77, !PT ;  /* 0x000000550a0e7276 */ /* 0x000fe2000781004d */
[----:B------:R-:W-:Y:S01]  /*65d0*/  FFMA.FTZ R61, -R191, R61, R110 ;  /* 0x0000003dbf3d7223 */ /* 0x000fe2000001016e */
[----:B------:R-:W-:Y:S02]  /*65e0*/  FMNMX3.FTZ R0, R0, R219, R137, !PT ;  /* 0x000000db00007276 */ /* 0x000fe40007810089 */
[----:B------:R-:W-:-:S02]  /*65f0*/  FMNMX3.FTZ R14, R14, R71, R83, !PT ;  /* 0x000000470e0e7276 */ /* 0x000fc40007810053 */
[----:B------:R-:W-:Y:S02]  /*6600*/  FMNMX3.FTZ R0, R0, R159, R157, !PT ;  /* 0x0000009f00007276 */ /* 0x000fe4000781009d */
[----:B------:R-:W-:Y:S02]  /*6610*/  FMNMX3.FTZ R14, R14, R81, R75, !PT ;  /* 0x000000510e0e7276 */ /* 0x000fe4000781004b */
[----:B------:R-:W-:Y:S02]  /*6620*/  FSEL R61, R61, -INF , !P4 ;  /* 0xff8000003d3d7808 */ /* 0x000fe40006000000 */
[----:B------:R-:W-:Y:S02]  /*6630*/  FMNMX3.FTZ R0, R0, R139, R149, !PT ;  /* 0x0000008b00007276 */ /* 0x000fe40007810095 */
[----:B------:R-:W-:Y:S02]  /*6640*/  FMNMX3.FTZ R14, R14, R73, R65, !PT ;  /* 0x000000490e0e7276 */ /* 0x000fe40007810041 */
[----:B------:R-:W-:-:S02]  /*6650*/  FSEL R61, R61, -INF , !P3 ;  /* 0xff8000003d3d7808 */ /* 0x000fc40005800000 */
[----:B------:R-:W-:Y:S02]  /*6660*/  ISETP.GT.AND P4, PT, R214, R15, PT ;  /* 0x0000000fd600720c */ /* 0x000fe40003f84270 */
[----:B------:R-:W-:Y:S01]  /*6670*/  ISETP.GE.AND P3, PT, R15, R199, PT ;  /* 0x000000c70f00720c */ /* 0x000fe20003f66270 */
[----:B------:R-:W-:Y:S01]  /*6680*/  VIADD R15, R101, 0x79 ;  /* 0x00000079650f7836 */ /* 0x000fe20000000000 */
[----:B------:R-:W-:Y:S02]  /*6690*/  FMNMX3.FTZ R0, R0, R145, R143, !PT ;  /* 0x0000009100007276 */ /* 0x000fe4000781008f */
[----:B------:R-:W-:Y:S02]  /*66a0*/  FMNMX3.FTZ R14, R14, R229, R231, !PT ;  /* 0x000000e50e0e7276 */ /* 0x000fe400078100e7 */
[----:B------:R-:W-:Y:S02]  /*66b0*/  IADD3 R12, PT, PT, R209, -0x70, -R216 ;  /* 0xffffff90d10c7810 */ /* 0x000fe40007ffe8d8 */
[----:B------:R-:W-:-:S02]  /*66c0*/  FMNMX3.FTZ R0, R0, R141, R123, !PT ;  /* 0x0000008d00007276 */ /* 0x000fc4000781007b */
[----:B------:R-:W-:Y:S02]  /*66d0*/  ISETP.GT.AND P1, PT, R100, R15, PT ;  /* 0x0000000f6400720c */ /* 0x000fe40003f24270 */
[----:B------:R-:W-:Y:S02]  /*66e0*/  FMNMX3.FTZ R14, R14, R227, R217, !PT ;  /* 0x000000e30e0e7276 */ /* 0x000fe400078100d9 */
[----:B------:R-:W-:Y:S02]  /*66f0*/  IABS R12, R12 ;  /* 0x0000000c000c7213 */ /* 0x000fe40000000000 */
[----:B------:R-:W-:Y:S02]  /*6700*/  FMNMX3.FTZ R0, R0, R121, R119, !PT ;  /* 0x0000007900007276 */ /* 0x000fe40007810077 */
[----:B------:R-:W-:Y:S02]  /*6710*/  FSEL R38, R38, -INF , !P1 ;  /* 0xff80000026267808 */ /* 0x000fe40004800000 */
[----:B------:R-:W-:-:S02]  /*6720*/  FMNMX3.FTZ R14, R14, R163, R213, !PT ;  /* 0x000000a30e0e7276 */ /* 0x000fc400078100d5 */
[----:B------:R-:W-:Y:S02]  /*6730*/  ISETP.GE.AND P1, PT, R15, R198, PT ;  /* 0x000000c60f00720c */ /* 0x000fe40003f26270 */
[----:B------:R-:W-:Y:S02]  /*6740*/  I2FP.F32.S32 R12, R12 ;  /* 0x0000000c000c7245 */ /* 0x000fe40000201400 */
[----:B------:R-:W-:Y:S02]  /*6750*/  FMNMX3.FTZ R0, R0, R117, R61, !PT ;  /* 0x0000007500007276 */ /* 0x000fe4000781003d */
[----:B------:R-:W-:Y:S02]  /*6760*/  FMNMX3.FTZ R14, R14, R161, R155, !PT ;  /* 0x000000a10e0e7276 */ /* 0x000fe4000781009b */
[----:B------:R-:W-:Y:S02]  /*6770*/  FSEL R38, R38, -INF , !P1 ;  /* 0xff80000026267808 */ /* 0x000fe40004800000 */
[----:B------:R-:W-:-:S02]  /*6780*/  ISETP.GT.AND P2, PT, R214, R13, PT ;  /* 0x0000000dd600720c */ /* 0x000fc40003f44270 */
[----:B------:R-:W-:Y:S02]  /*6790*/  ISETP.GE.AND P1, PT, R13, R199, PT ;  /* 0x000000c70d00720c */ /* 0x000fe40003f26270 */
[C-C-:B------:R-:W-:Y:S02]  /*67a0*/  IADD3 R16, PT, PT, R209.reuse, -0x71, -R216.reuse ;  /* 0xffffff8fd1107810 */ /* 0x140fe40007ffe8d8 */
[----:B------:R-:W-:Y:S01]  /*67b0*/  IADD3 R17, PT, PT, R209, -0x78, -R216 ;  /* 0xffffff88d1117810 */ /* 0x000fe20007ffe8d8 */
[----:B------:R-:W-:Y:S01]  /*67c0*/  FFMA.FTZ R108, -R191, R12, R108 ;  /* 0x0000000cbf6c7223 */ /* 0x000fe2000001016c */
[----:B------:R-:W-:Y:S02]  /*67d0*/  FMNMX3.FTZ R13, R0, R55, R53, !PT ;  /* 0x00000037000d7276 */ /* 0x000fe40007810035 */
[----:B------:R-:W-:Y:S02]  /*67e0*/  FMNMX3.FTZ R14, R14, R147, R153, !PT ;  /* 0x000000930e0e7276 */ /* 0x000fe40007810099 */
[----:B------:R-:W-:-:S02]  /*67f0*/  IADD3 R12, PT, PT, R209, -0x79, -R216 ;  /* 0xffffff87d10c7810 */ /* 0x000fc40007ffe8d8 */
[----:B------:R-:W-:Y:S02]  /*6800*/  IABS R16, R16 ;  /* 0x0000001000107213 */ /* 0x000fe40000000000 */
[----:B------:R-:W-:Y:S02]  /*6810*/  IABS R17, R17 ;  /* 0x0000001100117213 */ /* 0x000fe40000000000 */
[----:B------:R-:W-:Y:S02]  /*6820*/  FMNMX.FTZ R0, R38, R13, !PT ;  /* 0x0000000d26007209 */ /* 0x000fe40007810000 */
[----:B------:R-:W-:Y:S02]  /*6830*/  FMNMX3.FTZ R14, R14, R151, R135, !PT ;  /* 0x000000970e0e7276 */ /* 0x000fe40007810087 */
[----:B------:R-:W-:Y:S02]  /*6840*/  IABS R12, R12 ;  /* 0x0000000c000c7213 */ /* 0x000fe40000000000 */
[----:B------:R-:W-:-:S02]  /*6850*/  I2FP.F32.S32 R16, R16 ;  /* 0x0000001000107245 */ /* 0x000fc40000201400 */
[----:B------:R-:W-:Y:S01]  /*6860*/  I2FP.F32.S32 R17, R17 ;  /* 0x0000001100117245 */ /* 0x000fe20000201400 */
[----:B------:R-:W1:Y:S01]  /*6870*/  SHFL.BFLY PT, R13, R0, 0x2, 0x1f ;  /* 0x0c401f00000d7f89 */ /* 0x000e6200000e0000 */
[----:B------:R-:W-:Y:S02]  /*6880*/  FMNMX3.FTZ R14, R14, R131, R133, !PT ;  /* 0x000000830e0e7276 */ /* 0x000fe40007810085 */
[----:B------:R-:W-:Y:S01]  /*6890*/  I2FP.F32.S32 R12, R12 ;  /* 0x0000000c000c7245 */ /* 0x000fe20000201400 */
[C---:B------:R-:W-:Y:S01]  /*68a0*/  FFMA.FTZ R16, -R191.reuse, R16, R109 ;  /* 0x00000010bf107223 */ /* 0x040fe2000001016d */
[C---:B------:R-:W-:Y:S01]  /*68b0*/  FFMA.FTZ R17, -R191.reuse, R17, R104 ;  /* 0x00000011bf117223 */ /* 0x040fe20000010168 */
[----:B------:R-:W-:Y:S02]  /*68c0*/  FSEL R41, R108, -INF , !P6 ;  /* 0xff8000006c297808 */ /* 0x000fe40007000000 */
[----:B------:R-:W-:Y:S01]  /*68d0*/  FMNMX3.FTZ R14, R14, R129, R115, !PT ;  /* 0x000000810e0e7276 */ /* 0x000fe20007810073 */
[----:B------:R-:W-:Y:S01]  /*68e0*/  FFMA.FTZ R12, -R191, R12, R105 ;  /* 0x0000000cbf0c7223 */ /* 0x000fe20000010169 */
        /* <DEDUP_REMOVED lines=20> */
[----:B--2---:R-:W-:Y:S01]  /*6a30*/  FMUL.FTZ R46, R33, R0 ;  /* 0x00000000212e7220 */ /* 0x004fe20000410000 */
[----:B------:R-:W-:-:S04]  /*6a40*/  IMAD.IADD R168, R127, 0x1, R6 ;  /* 0x000000017fa87824 */ /* 0x000fc800078e0206 */
[----:B------:R-:W-:Y:S01]  /*6a50*/  FSEL R46, R46, RZ, P1 ;  /* 0x000000ff2e2e7208 */ /* 0x000fe20000800000 */
[----:B------:R-:W-:-:S04]  /*6a60*/  IMAD R168, R168, 0x2, R9 ;  /* 0x00000002a8a87824 */ /* 0x000fc800078e0209 */
[-C--:B------:R-:W-:Y:S01]  /*6a70*/  FFMA.FTZ R47, R8, R33.reuse, -R46 ;  /* 0x00000021082f7223 */ /* 0x080fe2000001082e */
[----:B-1----:R-:W-:Y:S01]  /*6a80*/  FMNMX.FTZ R36, R13, R36, !PT ;  /* 0x000000240d247209 */ /* 0x002fe20007810000 */
[----:B------:R-:W-:Y:S02]  /*6a90*/  IMAD.IADD R103, R7, 0x1, R168 ;  /* 0x0000000107677824 */ /* 0x000fe400078e02a8 */
[-CC-:B------:R-:W-:Y:S01]  /*6aa0*/  FFMA.FTZ R44, R87, R33.reuse, -R46.reuse ;  /* 0x00000021572c7223 */ /* 0x180fe2000001082e */
[-C--:B------:R-:W-:Y:S01]  /*6ab0*/  FFMA.FTZ R45, R93, R33.reuse, -R46 ;  /* 0x000000215d2d7223 */ /* 0x080fe2000001082e */
[----:B------:R-:W-:Y:S01]  /*6ac0*/  FSETP.NEU.FTZ.AND P1, PT, R36, -INF , PT ;  /* 0xff8000002400780b */ /* 0x000fe20003f3d000 */
[----:B------:R-:W-:Y:S01]  /*6ad0*/  FMUL.FTZ R8, R33, R36 ;  /* 0x0000002421087220 */ /* 0x000fe20000410000 */
[----:B------:R-:W-:Y:S02]  /*6ae0*/  IMAD.IADD R164, R5, 0x1, R168 ;  /* 0x0000000105a47824 */ /* 0x000fe400078e02a8 */
[----:B------:R-:W-:Y:S01]  /*6af0*/  FFMA.FTZ R32, R95, R33, -R46 ;  /* 0x000000215f207223 */ /* 0x000fe2000001082e */
[----:B------:R-:W-:-:S02]  /*6b00*/  IMAD.IADD R102, R5, 0x1, R103 ;  /* 0x0000000105667824 */ /* 0x000fc400078e0267 */
[-C--:B------:R-:W-:Y:S01]  /*6b10*/  FFMA.FTZ R43, R79, R33.reuse, -R46 ;  /* 0x000000214f2b7223 */ /* 0x080fe2000001082e */
[----:B------:R-:W-:Y:S01]  /*6b20*/  FSEL R8, R8, RZ, P1 ;  /* 0x000000ff08087208 */ /* 0x000fe20000800000 */
[----:B------:R-:W1:Y:S04]  /*6b30*/  LDSM.16.MT88.4 R92, [R168+0x6000] ;  /* 0x00600000a85c783b */ /* 0x000e680000004200 */
[-CC-:B------:R-:W-:Y:S01]  /*6b40*/  FFMA.FTZ R50, R85, R33.reuse, -R8.reuse ;  /* 0x0000002155327223 */ /* 0x180fe20000010808 */
[-C--:B------:R-:W-:Y:S01]  /*6b50*/  FFMA.FTZ R49, R77, R33.reuse, -R8 ;  /* 0x000000214d317223 */ /* 0x080fe20000010808 */
[----:B------:R-:W2:Y:S04]  /*6b60*/  LDSM.16.MT88.4 R84, [R164+0x6000] ;  /* 0x00600000a454783b */ /* 0x000ea80000004200 */
[----:B------:R-:W3:Y:S04]  /*6b70*/  LDSM.16.MT88.4 R76, [R103+0x6000] ;  /* 0x00600000674c783b */ /* 0x000ee80000004200 */
[----:B------:R-:W4:Y:S01]  /*6b80*/  LDSM.16.MT88.4 R12, [R102+0x6000] ;  /* 0x00600000660c783b */ /* 0x000f220000004200 */
[-C--:B------:R-:W-:Y:S01]  /*6b90*/  FFMA.FTZ R34, R91, R33.reuse, -R46 ;  /* 0x000000215b227223 */ /* 0x080fe2000001082e */
[-CC-:B------:R-:W-:Y:S01]  /*6ba0*/  FFMA.FTZ R51, R10, R33.reuse, -R8.reuse ;  /* 0x000000210a337223 */ /* 0x180fe20000010808 */
[-C--:B------:R-:W-:Y:S01]  /*6bb0*/  FFMA.FTZ R48, R71, R33.reuse, -R8 ;  /* 0x0000002147307223 */ /* 0x080fe20000010808 */
[----:B------:R-:W-:Y:S01]  /*6bc0*/  MUFU.EX2 R47, R47 ;  /* 0x0000002f002f7308 */ /* 0x000fe20000000800 */
[----:B------:R-:W5:Y:S04]  /*6bd0*/  LDSM.16.MT88.4 R16, [R102+0x6800] ;  /* 0x006800006610783b */ /* 0x000f680000004200 */
[----:B------:R-:W5:Y:S03]  /*6be0*/  LDSM.16.MT88.4 R24, [R164+0x6800] ;  /* 0x00680000a418783b */ /* 0x000f660000004200 */
[----:B------:R-:W1:Y:S01]  /*6bf0*/  MUFU.EX2 R44, R44 ;  /* 0x0000002c002c7308 */ /* 0x000e620000000800 */
[----:B------:R-:W5:Y:S04]  /*6c00*/  LDSM.16.MT88.4 R20, [R103+0x6800] ;  /* 0x006800006714783b */ /* 0x000f680000004200 */
[----:B------:R-:W5:Y:S03]  /*6c10*/  LDSM.16.MT88.4 R28, [R168+0x6800] ;  /* 0x00680000a81c783b */ /* 0x000f660000004200 */
[----:B------:R-:W-:Y:S08]  /*6c20*/  MUFU.EX2 R45, R45 ;  /* 0x0000002d002d7308 */ /* 0x000ff00000000800 */
[----:B------:R-:W2:Y:S08]  /*6c30*/  MUFU.EX2 R34, R34 ;  /* 0x0000002200227308 */ /* 0x000eb00000000800 */
        /* <DEDUP_REMOVED lines=21> */
[----:B------:R-:W-:Y:S01]  /*6d90*/  MUFU.EX2 R40, R40 ;  /* 0x0000002800287308 */ /* 0x000fe20000000800 */
[C---:B------:R-:W-:Y:S07]  /*6da0*/  HMMA.16816.F32.BF16 R92, R68.reuse, R94, RZ ;  /* 0x0000005e445c723c */ /* 0x040fee00000418ff */
[----:B------:R-:W3:Y:S01]  /*6db0*/  MUFU.EX2 R9, R9 ;  /* 0x0000000900097308 */ /* 0x000ee20000000800 */
[C---:B------:R-:W-:Y:S07]  /*6dc0*/  HMMA.16816.F32.BF16 R84, R68.reuse, R86, RZ ;  /* 0x000000564454723c */ /* 0x040fee00000418ff */
[----:B------:R-:W-:Y:S01]  /*6dd0*/  MUFU.EX2 R6, R6 ;  /* 0x0000000600067308 */ /* 0x000fe20000000800 */
[C---:B------:R-:W-:Y:S07]  /*6de0*/  HMMA.16816.F32.BF16 R76, R68.reuse, R78, RZ ;  /* 0x0000004e444c723c */ /* 0x040fee00000418ff */
[----:B------:R-:W4:Y:S01]  /*6df0*/  MUFU.EX2 R7, R7 ;  /* 0x0000000700077308 */ /* 0x000f220000000800 */
[C---:B------:R-:W-:Y:S08]  /*6e00*/  HMMA.16816.F32.BF16 R72, R68.reuse, R12, RZ ;  /* 0x0000000c4448723c */ /* 0x040ff000000418ff */
[----:B------:R-:W-:Y:S01]  /*6e10*/  HMMA.16816.F32.BF16 R68, R68, R14, RZ ;  /* 0x0000000e4444723c */ /* 0x000fe200000418ff */
[----:B-1----:R-:W-:-:S02]  /*6e20*/  F2FP.BF16.F32.PACK_AB R13, R43, R32 ;  /* 0x000000202b0d723e */ /* 0x002fc400000010ff */
[----:B--2---:R-:W-:Y:S02]  /*6e30*/  F2FP.BF16.F32.PACK_AB R15, R5, R10 ;  /* 0x0000000a050f723e */ /* 0x004fe400000010ff */
[----:B---3--:R-:W-:Y:S02]  /*6e40*/  F2FP.BF16.F32.PACK_AB R12, R9, R40 ;  /* 0x00000028090c723e */ /* 0x008fe400000010ff */
[----:B----4-:R-:W-:-:S07]  /*6e50*/  F2FP.BF16.F32.PACK_AB R14, R7, R6 ;  /* 0x00000006070e723e */ /* 0x010fce00000010ff */
[C---:B-----5:R-:W-:Y:S08]  /*6e60*/  HMMA.16816.F32.BF16 R72, R12.reuse, R16, R72 ;  /* 0x000000100c48723c */ /* 0x060ff00000041848 */
        /* <DEDUP_REMOVED lines=15> */
[----:B------:R-:W-:Y:S01]  /*6f60*/  MUFU.EX2 R42, R42 ;  /* 0x0000002a002a7308 */ /* 0x000fe20000000800 */
[C---:B------:R-:W-:Y:S07]  /*6f70*/  HMMA.16816.F32.BF16 R80, R12.reuse, R20, R80 ;  /* 0x000000140c50723c */ /* 0x040fee0000041850 */
[----:B------:R-:W4:Y:S01]  /*6f80*/  MUFU.EX2 R57, R57 ;  /* 0x0000003900397308 */ /* 0x000f220000000800 */
[C---:B------:R-:W-:Y:S01]  /*6f90*/  HMMA.16816.F32.BF16 R76, R12.reuse, R22, R76 ;  /* 0x000000160c4c723c */ /* 0x040fe2000004184c */
[----:B------:R-:W5:Y:S06]  /*6fa0*/  LDSM.16.MT88.4 R20, [R103+0x7000] ;  /* 0x007000006714783b */ /* 0x000f6c0000004200 */
[----:B------:R-:W-:Y:S08]  /*6fb0*/  MUFU.EX2 R65, R65 ;  /* 0x0000004100417308 */ /* 0x000ff00000000800 */
[----:B------:R-:W1:Y:S08]  /*6fc0*/  MUFU.EX2 R54, R54 ;  /* 0x0000003600367308 */ /* 0x000e700000000800 */
[----:B------:R-:W-:Y:S08]  /*6fd0*/  MUFU.EX2 R56, R56 ;  /* 0x0000003800387308 */ /* 0x000ff00000000800 */
[----:B------:R-:W3:Y:S01]  /*6fe0*/  MUFU.EX2 R105, R105 ;  /* 0x0000006900697308 */ /* 0x000ee20000000800 */
[C---:B------:R-:W-:Y:S08]  /*6ff0*/  HMMA.16816.F32.BF16 R96, R12.reuse, R28, R96 ;  /* 0x0000001c0c60723c */ /* 0x040ff00000041860 */
[----:B------:R-:W-:Y:S01]  /*7000*/  HMMA.16816.F32.BF16 R92, R12, R30, R92 ;  /* 0x0000001e0c5c723c */ /* 0x000fe2000004185c */
[----:B------:R-:W5:Y:S01]  /*7010*/  LDSM.16.MT88.4 R28, [R168+0x7000] ;  /* 0x00700000a81c783b */ /* 0x000f620000004200 */
[----:B--2---:R-:W-:-:S02]  /*7020*/  F2FP.BF16.F32.PACK_AB R13, R52, R59 ;  /* 0x0000003b340d723e */ /* 0x004fc400000010ff */
[----:B----4-:R-:W-:Y:S02]  /*7030*/  F2FP.BF16.F32.PACK_AB R15, R57, R42 ;  /* 0x0000002a390f723e */ /* 0x010fe400000010ff */
        /* <DEDUP_REMOVED lines=19> */
[C---:B-----5:R-:W-:Y:S07]  /*7170*/  HMMA.16816.F32.BF16 R80, R12.reuse, R20, R80 ;  /* 0x000000140c50723c */ /* 0x060fee0000041850 */
        /* <DEDUP_REMOVED lines=34> */
[----:B------:R-:W-:Y:S06]  /*73a0*/  LDSM.16.MT88.4 R20, [R102+0x8000] ;  /* 0x008000006614783b */ /* 0x000fec0000004200 */
[----:B------:R-:W-:Y:S08]  /*73b0*/  MUFU.EX2 R106, R106 ;  /* 0x0000006a006a7308 */ /* 0x000ff00000000800 */
[----:B------:R-:W5:Y:S08]  /*73c0*/  MUFU.EX2 R147, R147 ;  /* 0x0000009300937308 */ /* 0x000f700000000800 */
[----:B------:R-:W-:Y:S08]  /*73d0*/  MUFU.EX2 R108, R108 ;  /* 0x0000006c006c7308 */ /* 0x000ff00000000800 */
[----:B------:R-:W1:Y:S01]  /*73e0*/  MUFU.EX2 R151, R151 ;  /* 0x0000009700977308 */ /* 0x000e620000000800 */
[C---:B------:R-:W-:Y:S08]  /*73f0*/  HMMA.16816.F32.BF16 R96, R12.reuse, R28, R96 ;  /* 0x0000001c0c60723c */ /* 0x040ff00000041860 */
[----:B------:R-:W-:Y:S01]  /*7400*/  HMMA.16816.F32.BF16 R92, R12, R30, R92 ;  /* 0x0000001e0c5c723c */ /* 0x000fe2000004185c */
[----:B------:R-:W3:Y:S01]  /*7410*/  LDSM.16.MT88.4 R28, [R168+0x8000] ;  /* 0x00800000a81c783b */ /* 0x000ee20000004200 */
[----:B--2---:R-:W-:-:S02]  /*7420*/  F2FP.BF16.F32.PACK_AB R13, R66, R137 ;  /* 0x00000089420d723e */ /* 0x004fc400000010ff */
[----:B----4-:R-:W-:Y:S02]  /*7430*/  F2FP.BF16.F32.PACK_AB R15, R139, R104 ;  /* 0x000000688b0f723e */ /* 0x010fe400000010ff */
        /* <DEDUP_REMOVED lines=47> */
[----:B------:R-:W3:Y:S08]  /*7730*/  MUFU.EX2 R121, R121 ;  /* 0x0000007900797308 */ /* 0x000ef00000000800 */
[----:B------:R-:W-:Y:S08]  /*7740*/  MUFU.EX2 R119, R119 ;  /* 0x0000007700777308 */ /* 0x000ff00000000800 */
[----:B------:R-:W4:Y:S08]  /*7750*/  MUFU.EX2 R120, R120 ;  /* 0x0000007800787308 */ /* 0x000f300000000800 */
[----:B------:R-:W-:Y:S08]  /*7760*/  MUFU.EX2 R115, R115 ;  /* 0x0000007300737308 */ /* 0x000ff00000000800 */
[----:B------:R-:W5:Y:S08]  /*7770*/  MUFU.EX2 R122, R122 ;  /* 0x0000007a007a7308 */ /* 0x000f700000000800 */
[----:B------:R-:W-:Y:S08]  /*7780*/  MUFU.EX2 R63, R63 ;  /* 0x0000003f003f7308 */ /* 0x000ff00000000800 */
[----:B------:R-:W1:Y:S01]  /*7790*/  MUFU.EX2 R124, R124 ;  /* 0x0000007c007c7308 */ /* 0x000e620000000800 */
[----:B------:R-:W-:Y:S01]  /*77a0*/  HMMA.16816.F32.BF16 R96, R12, R28, R96 ;  /* 0x0000001c0c60723c */ /* 0x000fe20000041860 */
[----:B------:R-:W-:Y:S01]  /*77b0*/  FADD.FTZ R44, R47, R44 ;  /* 0x0000002c2f2c7221 */ /* 0x000fe20000010000 */
[----:B------:R-:W-:-:S06]  /*77c0*/  FADD.FTZ R50, R51, R50 ;  /* 0x0000003233327221 */ /* 0x000fcc0000010000 */
[C---:B------:R-:W-:Y:S08]  /*77d0*/  HMMA.16816.F32.BF16 R92, R12.reuse, R30, R92 ;  /* 0x0000001e0c5c723c */ /* 0x040ff0000004185c */
[C---:B------:R-:W-:Y:S08]  /*77e0*/  HMMA.16816.F32.BF16 R84, R12.reuse, R26, R84 ;  /* 0x0000001a0c54723c */ /* 0x040ff00000041854 */
[C---:B--2---:R-:W-:Y:S08]  /*77f0*/  HMMA.16816.F32.BF16 R72, R12.reuse, R20, R72 ;  /* 0x000000140c48723c */ /* 0x044ff00000041848 */
[----:B------:R-:W-:Y:S01]  /*7800*/  HMMA.16816.F32.BF16 R68, R12, R22, R68 ;  /* 0x000000160c44723c */ /* 0x000fe20000041844 */
[----:B---3--:R-:W-:Y:S01]  /*7810*/  F2FP.BF16.F32.PACK_AB R13, R121, R118 ;  /* 0x00000076790d723e */ /* 0x008fe200000010ff */
[----:B------:R-:W-:Y:S01]  /*7820*/  FADD.FTZ R45, R45, R44 ;  /* 0x0000002c2d2d7221 */ /* 0x000fe20000010000 */
[----:B----4-:R-:W-:Y:S01]  /*7830*/  F2FP.BF16.F32.PACK_AB R15, R120, R119 ;  /* 0x00000077780f723e */ /* 0x010fe200000010ff */
[----:B------:R-:W2:Y:S01]  /*7840*/  LDSM.16.MT88.4 R28, [R168+0x9000] ;  /* 0x00900000a81c783b */ /* 0x000ea20000004200 */
[----:B-----5:R-:W-:-:S02]  /*7850*/  F2FP.BF16.F32.PACK_AB R12, R122, R115 ;  /* 0x000000737a0c723e */ /* 0x020fc400000010ff */
[----:B-1----:R-:W-:Y:S01]  /*7860*/  F2FP.BF16.F32.PACK_AB R14, R124, R63 ;  /* 0x0000003f7c0e723e */ /* 0x002fe200000010ff */
[----:B------:R-:W-:Y:S01]  /*7870*/  FADD.FTZ R45, R34, R45 ;  /* 0x0000002d222d7221 */ /* 0x000fe20000010000 */
[----:B------:R-:W1:Y:S04]  /*7880*/  LDSM.16.MT88.4 R24, [R103+0x9000] ;  /* 0x009000006718783b */ /* 0x000e680000004200 */
[----:B------:R-:W3:Y:S01]  /*7890*/  LDSM.16.MT88.4 R20, [R102+0x9000] ;  /* 0x009000006614783b */ /* 0x000ee20000004200 */
        /* <DEDUP_REMOVED lines=16> */
[----:B------:R-:W4:Y:S01]  /*79a0*/  LDSM.16.MT88.4 R16, [R168+0x9800] ;  /* 0x00980000a810783b */ /* 0x000f220000004200 */
[----:B------:R-:W-:Y:S01]  /*79b0*/  FADD.FTZ R6, R42, R59 ;  /* 0x0000003b2a067221 */ /* 0x000fe20000010000 */
[----:B------:R-:W-:-:S03]  /*79c0*/  FADD.FTZ R56, R56, R65 ;  /* 0x0000004138387221 */ /* 0x000fc60000010000 */
[----:B------:R-:W-:Y:S01]  /*79d0*/  FADD.FTZ R6, R57, R6 ;  /* 0x0000000639067221 */ /* 0x000fe20000010000 */
[----:B------:R-:W-:Y:S01]  /*79e0*/  FADD.FTZ R105, R105, R56 ;  /* 0x0000003869697221 */ /* 0x000fe20000010000 */
[C---:B--2---:R-:W-:Y:S02]  /*79f0*/  HMMA.16816.F32.BF16 R96, R12.reuse, R28, R96 ;  /* 0x0000001c0c60723c */ /* 0x044fe40000041860 */
        /* <DEDUP_REMOVED lines=19> */
[----:B------:R-:W-:Y:S08]  /*7b30*/  MUFU.EX2 R28, R28 ;  /* 0x0000001c001c7308 */ /* 0x000ff00000000800 */
[----:B------:R-:W5:Y:S08]  /*7b40*/  MUFU.EX2 R213, R213 ;  /* 0x000000d500d57308 */ /* 0x000f700000000800 */
[----:B------:R-:W-:Y:S08]  /*7b50*/  MUFU.EX2 R29, R29 ;  /* 0x0000001d001d7308 */ /* 0x000ff00000000800 */
[----:B------:R-:W4:Y:S08]  /*7b60*/  MUFU.EX2 R30, R30 ;  /* 0x0000001e001e7308 */ /* 0x000f300000000800 */
[----:B------:R-:W-:Y:S08]  /*7b70*/  MUFU.EX2 R5, R37 ;  /* 0x0000002500057308 */ /* 0x000ff00000000800 */
[----:B------:R-:W4:Y:S01]  /*7b80*/  MUFU.EX2 R212, R212 ;  /* 0x000000d400d47308 */ /* 0x000f220000000800 */
        /* <DEDUP_REMOVED lines=11> */
[C---:B---3--:R-:W-:Y:S08]  /*7c40*/  HMMA.16816.F32.BF16 R72, R12.reuse, R20, R72 ;  /* 0x000000140c48723c */ /* 0x048ff00000041848 */
[----:B------:R-:W-:Y:S01]  /*7c50*/  HMMA.16816.F32.BF16 R68, R12, R22, R68 ;  /* 0x000000160c44723c */ /* 0x000fe20000041844 */
[----:B--2---:R-:W-:Y:S01]  /*7c60*/  F2FP.BF16.F32.PACK_AB R13, R126, R61 ;  /* 0x0000003d7e0d723e */ /* 0x004fe200000010ff */
[----:B------:R-:W-:Y:S01]  /*7c70*/  FADD.FTZ R110, R110, R139 ;  /* 0x0000008b6e6e7221 */ /* 0x000fe20000010000 */
[----:B-----5:R-:W-:Y:S01]  /*7c80*/  F2FP.BF16.F32.PACK_AB R15, R213, R28 ;  /* 0x0000001cd50f723e */ /* 0x020fe200000010ff */
[----:B------:R-:W-:Y:S01]  /*7c90*/  FADD.FTZ R114, R114, R151 ;  /* 0x0000009772727221 */ /* 0x000fe20000010000 */
[----:B----4-:R-:W-:Y:S01]  /*7ca0*/  F2FP.BF16.F32.PACK_AB R12, R30, R29 ;  /* 0x0000001d1e0c723e */ /* 0x010fe200000010ff */
        /* <DEDUP_REMOVED lines=24> */
[----:B-1----:R-:W-:Y:S01]  /*7e30*/  HMMA.16816.F32.BF16 R88, R12, R24, R88 ;  /* 0x000000180c58723c */ /* 0x002fe20000041858 */
[----:B------:R-:W-:Y:S01]  /*7e40*/  BSSY B2, `(.L_x_13041) ;  /* 0x0000567000027945 */ /* 0x000fe20003800000 */
[----:B------:R-:W-:Y:S01]  /*7e50*/  FADD.FTZ R28, R28, R61 ;  /* 0x0000003d1c1c7221 */ /* 0x000fe20000010000 */
[----:B------:R-:W-:-:S05]  /*7e60*/  FADD.FTZ R5, R5, R30 ;  /* 0x0000001e05057221 */ /* 0x000fca0000010000 */
[----:B------:R-:W-:Y:S01]  /*7e70*/  HMMA.16816.F32.BF16 R84, R12, R26, R84 ;  /* 0x0000001a0c54723c */ /* 0x000fe20000041854 */
[----:B------:R-:W-:Y:S01]  /*7e80*/  FADD.FTZ R213, R213, R28 ;  /* 0x0000001cd5d57221 */ /* 0x000fe20000010000 */
[----:B------:R-:W-:-:S06]  /*7e90*/  FADD.FTZ R212, R212, R5 ;  /* 0x00000005d4d47221 */ /* 0x000fcc0000010000 */
[C---:B--2---:R-:W-:Y:S08]  /*7ea0*/  HMMA.16816.F32.BF16 R80, R12.reuse, R20, R80 ;  /* 0x000000140c50723c */ /* 0x044ff00000041850 */
        /* <DEDUP_REMOVED lines=30> */
[----:B------:R-:W-:Y:S02]  /*8090*/  IMAD.HI.U32 R12, R15, R8, RZ ;  /* 0x000000080f0c7227 */ /* 0x000fe400078e00ff */
[----:B------:R-:W3:Y:S02]  /*80a0*/  LD.E.64 R14, desc[UR4][R2.64+0x40] ;  /* 0x00004004020e7980 */ /* 0x000ee4000c101b00 */
        /* <DEDUP_REMOVED lines=40> */
.L_x_13044:
        /* <DEDUP_REMOVED lines=8> */
.L_x_13045:
[----:B------:R-:W-:Y:S05]  /*83b0*/  BSYNC.RECONVERGENT B0 ;  /* 0x0000000000007941 */ /* 0x000fea0003800200 */
.L_x_13043:
[----:B------:R-:W-:Y:S01]  /*83c0*/  ISETP.GE.AND P1, PT, R196, R192, PT ;  /* 0x000000c0c400720c */ /* 0x000fe20003f26270 */
[----:B------:R-:W-:Y:S01]  /*83d0*/  BSSY.RECONVERGENT B1, `(.L_x_13046) ;  /* 0x000036c000017945 */ /* 0x000fe20003800200 */
[----:B------:R-:W-:Y:S02]  /*83e0*/  IADD3 R8, P2, PT, R11, R186, RZ ;  /* 0x000000ba0b087210 */ /* 0x000fe40007f5e0ff */
[C-C-:B------:R-:W-:Y:S02]  /*83f0*/  IADD3 R237, PT, PT, R209.reuse, 0x68, -R216.reuse ;  /* 0x00000068d1ed7810 */ /* 0x140fe40007ffe8d8 */
[C-C-:B------:R-:W-:Y:S01]  /*8400*/  IADD3 R236, PT, PT, R209.reuse, 0x67, -R216.reuse ;  /* 0x00000067d1ec7810 */ /* 0x140fe20007ffe8d8 */
[----:B------:R-:W-:Y:S01]  /*8410*/  IMAD.X R9, R4, 0x1, R187, P2 ;  /* 0x0000000104097824 */ /* 0x000fe200010e06bb */
[----:B------:R-:W-:Y:S02]  /*8420*/  IABS R237, R237 ;  /* 0x000000ed00ed7213 */ /* 0x000fe40000000000 */
[----:B------:R-:W-:-:S02]  /*8430*/  IADD3 R235, PT, PT, R209, 0x60, -R216 ;  /* 0x00000060d1eb7810 */ /* 0x000fc40007ffe8d8 */
[----:B------:R-:W-:Y:S01]  /*8440*/  IABS R236, R236 ;  /* 0x000000ec00ec7213 */ /* 0x000fe20000000000 */
[----:B------:R-:W-:Y:S01]  /*8450*/  @!P1 IMAD.MOV.U32 R14, RZ, RZ, R8 ;  /* 0x000000ffff0e9224 */ /* 0x000fe200078e0008 */
[CC--:B------:R-:W-:Y:S01]  /*8460*/  @!P1 LEA R16, P3, R176.reuse, R8.reuse, 0x6 ;  /* 0x00000008b0109211 */ /* 0x0c0fe200078630ff */
[----:B------:R-:W-:Y:S01]  /*8470*/  @!P1 IMAD.MOV.U32 R15, RZ, RZ, R9 ;  /* 0x000000ffff0f9224 */ /* 0x000fe200078e0009 */
[----:B------:R-:W-:Y:S01]  /*8480*/  @P1 STS.128 [R193+0x6000], RZ ;  /* 0x006000ffc1001388 */ /* 0x000fe20000000c00 */
[C---:B------:R-:W-:Y:S01]  /*8490*/  @!P1 IMAD R6, R177.reuse, 0x60, RZ ;  /* 0x00000060b1069824 */ /* 0x040fe200078e02ff */
[C---:B------:R-:W-:Y:S01]  /*84a0*/  @!P1 LEA.HI.X R17, R176.reuse, R9, R177, 0x6, P3 ;  /* 0x00000009b0119211 */ /* 0x040fe200018f34b1 */
[----:B------:R-:W-:Y:S01]  /*84b0*/  @!P1 IMAD.WIDE.U32 R14, R176, 0x60, R14 ;  /* 0x00000060b00e9825 */ /* 0x000fe200078e000e */
[----:B------:R-:W-:Y:S01]  /*84c0*/  @!PT LDS RZ, [RZ] ;  /* 0x00000000fffff984 */ /* 0x000fe20000000800 */
[----:B------:R-:W-:Y:S01]  /*84d0*/  @!PT LDS RZ, [RZ] ;  /* 0x00000000fffff984 */ /* 0x000fe20000000800 */
[----:B------:R-:W-:Y:S01]  /*84e0*/  @!PT LDS RZ, [RZ] ;  /* 0x00000000fffff984 */ /* 0x000fe20000000800 */
[----:B------:R-:W-:Y:S01]  /*84f0*/  @!P1 LDGSTS.E.BYPASS.LTC128B.128 [R193+0x6000], desc[UR4][R186.64] ;  /* 0x06000000bac19fae */ /* 0x000fe2000b981a04 */
[----:B------:R-:W-:Y:S02]  /*8500*/  IABS R235, R235 ;  /* 0x000000eb00eb7213 */ /* 0x000fe40000000000 */
        /* <DEDUP_REMOVED lines=13> */
[----:B------:R-:W-:Y:S01]  /*85e0*/  @!P1 IMAD R4, R177, 0xc0, RZ ;  /* 0x000000c0b1049824 */ /* 0x000fe200078e02ff */
[C---:B------:R-:W-:Y:S01]  /*85f0*/  @!P1 LEA.HI.X R19, R176.reuse, R9, R177, 0x7, P2 ;  /* 0x00000009b0139211 */ /* 0x040fe200010f3cb1 */
[----:B------:R-:W-:Y:S01]  /*8600*/  @!P1 IMAD.WIDE.U32 R10, R176, 0xc0, R10 ;  /* 0x000000c0b00a9825 */ /* 0x000fe200078e000a */
[----:B------:R-:W-:Y:S01]  /*8610*/  @P1 STS.128 [R193+0x7000], RZ ;  /* 0x007000ffc1001388 */ /* 0x000fe20000000c00 */
[----:B------:R-:W-:-:S02]  /*8620*/  IADD3 R234, PT, PT, R215, 0x60, -R216 ;  /* 0x00000060d7ea7810 */ /* 0x000fc40007ffe8d8 */
[----:B------:R-:W-:Y:S01]  /*8630*/  @!P1 IMAD R5, R177, 0xa0, RZ ;  /* 0x000000a0b1059824 */ /* 0x000fe200078e02ff */
[----:B------:R-:W-:Y:S01]  /*8640*/  @!PT LDS RZ, [RZ] ;  /* 0x00000000fffff984 */ /* 0x000fe20000000800 */
[----:B------:R-:W-:Y:S01]  /*8650*/  @!PT LDS RZ, [RZ] ;  /* 0x00000000fffff984 */ /* 0x000fe20000000800 */
[----:B------:R-:W-:Y:S01]  /*8660*/  @!PT LDS RZ, [RZ] ;  /* 0x00000000fffff984 */ /* 0x000fe20000000800 */
[----:B------:R-:W-:Y:S01]  /*8670*/  @!P1 LDGSTS.E.BYPASS.LTC128B.128 [R193+0x7000], desc[UR4][R6.64] ;  /* 0x0700000006c19fae */ /* 0x000fe2000b981a04 */
[----:B------:R-:W-:Y:S01]  /*8680*/  @!P1 IMAD.WIDE.U32 R12, R176, 0xa0, R12 ;  /* 0x000000a0b00c9825 */ /* 0x000fe200078e000c */
[----:B------:R-:W-:Y:S02]  /*8690*/  IADD3 R230, PT, PT, R215, 0x5f, -R216 ;  /* 0x0000005fd7e67810 */ /* 0x000fe40007ffe8d8 */
[----:B------:R-:W-:Y:S01]  /*86a0*/  @P1 STS.128 [R193+0x7800], RZ ;  /* 0x007800ffc1001388 */ /* 0x000fe20000000c00 */
[----:B------:R-:W-:Y:S01]  /*86b0*/  @!P1 IMAD.IADD R11, R4, 0x1, R11 ;  /* 0x00000001040b9824 */ /* 0x000fe200078e020b */
[----:B------:R-:W-:Y:S01]  /*86c0*/  IABS R234, R234 ;  /* 0x000000ea00ea7213 */ /* 0x000fe20000000000 */
[----:B------:R-:W-:Y:S01]  /*86d0*/  @!P1 IMAD.IADD R5, R5, 0x1, R13 ;  /* 0x0000000105059824 */ /* 0x000fe200078e020d */
[----:B------:R-:W-:Y:S01]  /*86e0*/  @!PT LDS RZ, [RZ] ;  /* 0x00000000fffff984 */ /* 0x000fe20000000800 */
[----:B------:R-:W-:Y:S01]  /*86f0*/  @!PT LDS RZ, [RZ] ;  /* 0x00000000fffff984 */ /* 0x000fe20000000800 */
[----:B------:R-:W-:Y:S01]  /*8700*/  @!PT LDS RZ, [RZ] ;  /* 0x00000000fffff984 */ /* 0x000fe20000000800 */
[----:B------:R-:W-:Y:S01]  /*8710*/  @!P1 LDGSTS.E.BYPASS.LTC128B.128 [R193+0x7800], desc[UR4][R16.64] ;  /* 0x0780000010c19fae */ /* 0x000fe2000b981a04 */
[----:B------:R-:W-:Y:S01]  /*8720*/  @!P1 IMAD.MOV.U32 R4, RZ, RZ, R12 ;  /* 0x000000ffff049224 */ /* 0x000fe200078e000c */
[----:B------:R-:W-:-:S02]  /*8730*/  IABS R230, R230 ;  /* 0x000000e600e67213 */ /* 0x000fc40000000000 */
[----:B------:R-:W-:Y:S01]  /*8740*/  @P1 STS.128 [R193+0x8000], RZ ;  /* 0x008000ffc1001388 */ /* 0x000fe20000000c00 */
[C-C-:B------:R-:W-:Y:S02]  /*8750*/  IADD3 R233, PT, PT, R209.reuse, 0x5f, -R216.reuse ;  /* 0x0000005fd1e97810 */ /* 0x140fe40007ffe8d8 */
[--C-:B------:R-:W-:Y:S01]  /*8760*/  IADD3 R232, PT, PT, R209, 0x58, -R216.reuse ;  /* 0x00000058d1e87810 */ /* 0x100fe20007ffe8d8 */
[----:B------:R-:W-:Y:S01]  /*8770*/  @!PT LDS RZ, [RZ] ;  /* 0x00000000fffff984 */ /* 0x000fe20000000800 */
[----:B------:R-:W-:Y:S01]  /*8780*/  @!PT LDS RZ, [RZ] ;  /* 0x00000000fffff984 */ /* 0x000fe20000000800 */
[----:B------:R-:W-:Y:S01]  /*8790*/  @!PT LDS RZ, [RZ] ;  /* 0x00000000fffff984 */ /* 0x000fe20000000800 */
[----:B------:R1:W-:Y:S01]  /*87a0*/  @!P1 LDGSTS.E.BYPASS.LTC128B.128 [R193+0x8000], desc[UR4][R14.64] ;  /* 0x080000000ec19fae */ /* 0x0003e2000b981a04 */
[----:B------:R-:W-:Y:S02]  /*87b0*/  IABS R233, R233 ;  /* 0x000000e900e97213 */ /* 0x000fe40000000000 */
[----:B------:R-:W-:Y:S01]  /*87c0*/  IABS R232, R232 ;  /* 0x000000e800e87213 */ /* 0x000fe20000000000 */
[----:B------:R-:W-:Y:S01]  /*87d0*/  @P1 STS.128 [R193+0x8800], RZ ;  /* 0x008800ffc1001388 */ /* 0x000fe20000000c00 */
[--C-:B------:R-:W-:Y:S02]  /*87e0*/  IADD3 R231, PT, PT, R215, 0x58, -R216.reuse ;  /* 0x00000058d7e77810 */ /* 0x100fe40007ffe8d8 */
[--C-:B------:R-:W-:Y:S01]  /*87f0*/  IADD3 R229, PT, PT, R209, 0x57, -R216.reuse ;  /* 0x00000057d1e57810 */ /* 0x100fe20007ffe8d8 */
[----:B------:R-:W-:Y:S01]  /*8800*/  @!PT LDS RZ, [RZ] ;  /* 0x00000000fffff984 */ /* 0x000fe20000000800 */
[----:B------:R-:W-:Y:S01]  /*8810*/  @!PT LDS RZ, [RZ] ;  /* 0x00000000fffff984 */ /* 0x000fe20000000800 */
[----:B------:R-:W-:Y:S01]  /*8820*/  @!PT LDS RZ, [RZ] ;  /* 0x00000000fffff984 */ /* 0x000fe20000000800 */
[----:B------:R2:W-:Y:S01]  /*8830*/  @!P1 LDGSTS.E.BYPASS.LTC128B.128 [R193+0x8800], desc[UR4][R18.64] ;  /* 0x0880000012c19fae */ /* 0x0005e2000b981a04 */
[----:B------:R-:W-:-:S02]  /*8840*/  IADD3 R228, PT, PT, R215, 0x57, -R216 ;  /* 0x00000057d7e47810 */ /* 0x000fc40007ffe8d8 */
[----:B------:R-:W-:Y:S01]  /*8850*/  IABS R229, R229 ;  /* 0x000000e500e57213 */ /* 0x000fe20000000000 */
[----:B------:R-:W-:Y:S01]  /*8860*/  @P1 STS.128 [R193+0x9000], RZ ;  /* 0x009000ffc1001388 */ /* 0x000fe20000000c00 */
[----:B------:R-:W-:Y:S02]  /*8870*/  IABS R228, R228 ;  /* 0x000000e400e47213 */ /* 0x000fe40000000000 */
[--C-:B------:R-:W-:Y:S01]  /*8880*/  IADD3 R227, PT, PT, R209, 0x50, -R216.reuse ;  /* 0x00000050d1e37810 */ /* 0x100fe20007ffe8d8 */
[----:B------:R-:W-:Y:S01]  /*8890*/  @!PT LDS RZ, [RZ] ;  /* 0x00000000fffff984 */ /* 0x000fe20000000800 */
[----:B------:R-:W-:Y:S01]  /*88a0*/  @!PT LDS RZ, [RZ] ;  /* 0x00000000fffff984 */ /* 0x000fe20000000800 */
[----:B------:R-:W-:Y:S01]  /*88b0*/  @!PT LDS RZ, [RZ] ;  /* 0x00000000fffff984 */ /* 0x000fe20000000800 */
[----:B------:R-:W-:Y:S01]  /*88c0*/  @!P1 LDGSTS.E.BYPASS.LTC128B.128 [R193+0x9000], desc[UR4][R4.64] ;  /* 0x0900000004c19fae */ /* 0x000fe2000b981a04 */
[----:B------:R-:W-:Y:S02]  /*88d0*/  IADD3 R226, PT, PT, R215, 0x50, -R216 ;  /* 0x00000050d7e27810 */ /* 0x000fe40007ffe8d8 */
[----:B------:R-:W-:Y:S01]  /*88e0*/  IABS R227, R227 ;  /* 0x000000e300e37213 */ /* 0x000fe20000000000 */
[----:B------:R-:W-:Y:S01]  /*88f0*/  @P1 STS.128 [R193+0x9800], RZ ;  /* 0x009800ffc1001388 */ /* 0x000fe20000000c00 */
[----:B------:R-:W-:-:S02]  /*8900*/  IABS R226, R226 ;  /* 0x000000e200e27213 */ /* 0x000fc40000000000 */
[C-C-:B------:R-:W-:Y:S01]  /*8910*/  IADD3 R225, PT, PT, R209.reuse, 0x4f, -R216.reuse ;  /* 0x0000004fd1e17810 */ /* 0x140fe20007ffe8d8 */
[----:B------:R-:W-:Y:S01]  /*8920*/  @!PT LDS RZ, [RZ] ;  /* 0x00000000fffff984 */ /* 0x000fe20000000800 */
[----:B------:R-:W-:Y:S01]  /*8930*/  @!PT LDS RZ, [RZ] ;  /* 0x00000000fffff984 */ /* 0x000fe20000000800 */
[----:B------:R-:W-:Y:S01]  /*8940*/  @!PT LDS RZ, [RZ] ;  /* 0x00000000fffff984 */ /* 0x000fe20000000800 */
[----:B------:R3:W-:Y:S01]  /*8950*/  @!P1 LDGSTS.E.BYPASS.LTC128B.128 [R193+0x9800], desc[UR4][R10.64] ;  /* 0x098000000ac19fae */ /* 0x0007e2000b981a04 */
[C-C-:B------:R-:W-:Y:S02]  /*8960*/  IADD3 R224, PT, PT, R209.reuse, 0x48, -R216.reuse ;  /* 0x00000048d1e07810 */ /* 0x140fe40007ffe8d8 */
[----:B------:R-:W-:Y:S01]  /*8970*/  IABS R225, R225 ;  /* 0x000000e100e17213 */ /* 0x000fe20000000000 */
[----:B------:R-:W-:Y:S01]  /*8980*/  LDSM.16.M88.4 R152, [R173] ;  /* 0x00000000ad98783b */ /* 0x000fe20000000200 */
[----:B------:R-:W-:Y:S02]  /*8990*/  IABS R224, R224 ;  /* 0x000000e000e07213 */ /* 0x000fe40000000000 */
[C-C-:B------:R-:W-:Y:S01]  /*89a0*/  IADD3 R223, PT, PT, R209.reuse, 0x47, -R216.reuse ;  /* 0x00000047d1df7810 */ /* 0x140fe20007ffe8d8 */
[----:B------:R-:W1:Y:S01]  /*89b0*/  LDSM.16.M88.4 R116, [R172+0x2000] ;  /* 0x00200000ac74783b */ /* 0x000e620000000200 */
[----:B------:R-:W-:-:S02]  /*89c0*/  IADD3 R222, PT, PT, R209, 0x40, -R216 ;  /* 0x00000040d1de7810 */ /* 0x000fc40007ffe8d8 */
[--C-:B------:R-:W-:Y:S01]  /*89d0*/  IADD3 R218, PT, PT, R215, 0x40, -R216.reuse ;  /* 0x00000040d7da7810 */ /* 0x100fe20007ffe8d8 */
[----:B------:R-:W-:Y:S01]  /*89e0*/  LDSM.16.M88.4 R148, [R171] ;  /* 0x00000000ab94783b */ /* 0x000fe20000000200 */
[----:B------:R-:W-:Y:S02]  /*89f0*/  IABS R223, R223 ;  /* 0x000000df00df7213 */ /* 0x000fe40000000000 */
[----:B------:R-:W-:Y:S01]  /*8a00*/  IABS R222, R222 ;  /* 0x000000de00de7213 */ /* 0x000fe20000000000 */
[----:B------:R-:W-:Y:S01]  /*8a10*/  LDSM.16.M88.4 R160, [R167+0x2000] ;  /* 0x00200000a7a0783b */ /* 0x000fe20000000200 */
[----:B------:R-:W-:Y:S02]  /*8a20*/  IABS R218, R218 ;  /* 0x000000da00da7213 */ /* 0x000fe40000000000 */
[C-C-:B------:R-:W-:Y:S01]  /*8a30*/  IADD3 R220, PT, PT, R209.reuse, 0x38, -R216.reuse ;  /* 0x00000038d1dc7810 */ /* 0x140fe20007ffe8d8 */
[----:B------:R-:W4:Y:S01]  /*8a40*/  LDSM.16.M88.4 R108, [R172+0x2800] ;  /* 0x00280000ac6c783b */ /* 0x000f220000000200 */
[----:B------:R-:W-:-:S02]  /*8a50*/  IADD3 R221, PT, PT, R209, 0x3f, -R216 ;  /* 0x0000003fd1dd7810 */ /* 0x000fc40007ffe8d8 */
[C-C-:B------:R-:W-:Y:S01]  /*8a60*/  IADD3 R219, PT, PT, R209.reuse, 0x37, -R216.reuse ;  /* 0x00000037d1db7810 */ /* 0x140fe20007ffe8d8 */
[----:B------:R-:W5:Y:S01]  /*8a70*/  LDSM.16.M88.4 R64, [R172+0x3000] ;  /* 0x00300000ac40783b */ /* 0x000f620000000200 */
[----:B------:R-:W-:Y:S02]  /*8a80*/  IABS R221, R221 ;  /* 0x000000dd00dd7213 */ /* 0x000fe40000000000 */
[--C-:B------:R-:W-:Y:S01]  /*8a90*/  IADD3 R217, PT, PT, R209, 0x30, -R216.reuse ;  /* 0x00000030d1d97810 */ /* 0x100fe20007ffe8d8 */
[----:B------:R-:W5:Y:S01]  /*8aa0*/  LDSM.16.M88.4 R56, [R172+0x3800] ;  /* 0x00380000ac38783b */ /* 0x000f620000000200 */
[----:B------:R-:W-:Y:S02]  /*8ab0*/  IABS R219, R219 ;  /* 0x000000db00db7213 */ /* 0x000fe40000000000 */
[----:B------:R-:W-:Y:S01]  /*8ac0*/  IABS R217, R217 ;  /* 0x000000d900d97213 */ /* 0x000fe20000000000 */
[----:B------:R-:W5:Y:S01]  /*8ad0*/  LDSM.16.M88.4 R48, [R172+0x4000] ;  /* 0x00400000ac30783b */ /* 0x000f620000000200 */
[----:B------:R-:W-:-:S02]  /*8ae0*/  IADD3 R38, PT, PT, R215, 0x8, -R216 ;  /* 0x00000008d7267810 */ /* 0x000fc40007ffe8d8 */
[--C-:B------:R-:W-:Y:S01]  /*8af0*/  IADD3 R39, PT, PT, R209, 0x8, -R216.reuse ;  /* 0x00000008d1277810 */ /* 0x100fe20007ffe8d8 */
[----:B------:R-:W5:Y:S01]  /*8b00*/  LDSM.16.M88.4 R40, [R172+0x4800] ;  /* 0x00480000ac28783b */ /* 0x000f620000000200 */
[----:B------:R-:W-:Y:S02]  /*8b10*/  IABS R38, R38 ;  /* 0x0000002600267213 */ /* 0x000fe40000000000 */
[----:B------:R-:W-:Y:S01]  /*8b20*/  IABS R39, R39 ;  /* 0x0000002700277213 */ /* 0x000fe20000000000 */
[----:B------:R-:W5:Y:S03]  /*8b30*/  LDSM.16.M88.4 R28, [R172+0x5000] ;  /* 0x00500000ac1c783b */ /* 0x000f660000000200 */
[----:B------:R-:W-:Y:S01]  /*8b40*/  I2FP.F32.S32 R39, R39 ;  /* 0x0000002700277245 */ /* 0x000fe20000201400 */
[----:B------:R-:W5:Y:S01]  /*8b50*/  LDSM.16.M88.4 R156, [R172+0x5800] ;  /* 0x00580000ac9c783b */ /* 0x000f620000000200 */
[C---:B-1----:R-:W-:Y:S03]  /*8b60*/  HMMA.16816.F32.BF16 R12, R152.reuse, R116, RZ ;  /* 0x00000074980c723c */ /* 0x042fe600000418ff */
[----:B------:R-:W-:Y:S04]  /*8b70*/  LDSM.16.M88.4 R20, [R170] ;  /* 0x00000000aa14783b */ /* 0x000fe80000000200 */
[----:B--2---:R-:W1:Y:S01]  /*8b80*/  LDSM.16.M88.4 R16, [R166+0x2000] ;  /* 0x00200000a610783b */ /* 0x004e620000000200 */
[C---:B------:R-:W-:Y:S03]  /*8b90*/  HMMA.16816.F32.BF16 R116, R152.reuse, R118, RZ ;  /* 0x000000769874723c */ /* 0x040fe600000418ff */
[----:B------:R-:W2:Y:S04]  /*8ba0*/  LDSM.16.M88.4 R120, [R167+0x5800] ;  /* 0x00580000a778783b */ /* 0x000ea80000000200 */
[----:B---3--:R-:W-:Y:S01]  /*8bb0*/  LDSM.16.M88.4 R8, [R169] ;  /* 0x00000000a908783b */ /* 0x008fe20000000200 */
[----:B----4-:R-:W-:Y:S03]  /*8bc0*/  HMMA.16816.F32.BF16 R112, R152, R108, RZ ;  /* 0x0000006c9870723c */ /* 0x010fe600000418ff */
[----:B------:R-:W3:Y:S04]  /*8bd0*/  LDSM.16.M88.4 R4, [R165+0x2000] ;  /* 0x00200000a504783b */ /* 0x000ee80000000200 */
[----:B------:R-:W4:Y:S01]  /*8be0*/  LDSM.16.M88.4 R128, [R167+0x4800] ;  /* 0x00480000a780783b */ /* 0x000f220000000200 */
[----:B------:R-:W-:Y:S03]  /*8bf0*/  HMMA.16816.F32.BF16 R12, R148, R160, R12 ;  /* 0x000000a0940c723c */ /* 0x000fe6000004180c */
[----:B------:R-:W4:Y:S01]  /*8c00*/  LDSM.16.M88.4 R124, [R167+0x5000] ;  /* 0x00500000a77c783b */ /* 0x000f220000000200 */
[----:B------:R-:W-:-:S02]  /*8c10*/  IADD3 R160, PT, PT, R215, 0x47, -R216 ;  /* 0x00000047d7a07810 */ /* 0x000fc40007ffe8d8 */
[----:B------:R-:W-:Y:S01]  /*8c20*/  IADD3 R161, PT, PT, R215, 0x2f, -R216 ;  /* 0x0000002fd7a17810 */ /* 0x000fe20007ffe8d8 */
[----:B------:R-:W4:Y:S01]  /*8c30*/  LDSM.16.M88.4 R144, [R167+0x2800] ;  /* 0x00280000a790783b */ /* 0x000f220000000200 */
[----:B------:R-:W-:Y:S01]  /*8c40*/  IABS R160, R160 ;  /* 0x000000a000a07213 */ /* 0x000fe20000000000 */
[----:B-----5:R-:W-:Y:S02]  /*8c50*/  HMMA.16816.F32.BF16 R104, R152, R64, RZ ;  /* 0x000000409868723c */ /* 0x020fe400000418ff */
[----:B------:R-:W5:Y:S01]  /*8c60*/  LDSM.16.M88.4 R132, [R167+0x4000] ;  /* 0x00400000a784783b */ /* 0x000f620000000200 */
[----:B------:R-:W-:-:S03]  /*8c70*/  IABS R161, R161 ;  /* 0x000000a100a17213 */ /* 0x000fc60000000000 */
[----:B------:R-:W-:Y:S02]  /*8c80*/  LDSM.16.M88.4 R136, [R167+0x3800] ;  /* 0x00380000a788783b */ /* 0x000fe40000000200 */
[C---:B------:R-:W-:Y:S02]  /*8c90*/  HMMA.16816.F32.BF16 R60, R152.reuse, R56, RZ ;  /* 0x00000038983c723c */ /* 0x040fe400000418ff */
[----:B------:R-:W-:Y:S04]  /*8ca0*/  LDSM.16.M88.4 R140, [R167+0x3000] ;  /* 0x00300000a78c783b */ /* 0x000fe80000000200 */
[----:B------:R-:W0:Y:S02]  /*8cb0*/  LDGDEPBAR ;  /* 0x00000000000079af */ /* 0x000e240000000000 */
        /* <DEDUP_REMOVED lines=10> */
[----:B------:R-:W-:-:S02]  /*8d60*/  IADD3 R157, PT, PT, R215, 0x68, -R216 ;  /* 0x00000068d79d7810 */ /* 0x000fc40007ffe8d8 */
[----:B------:R-:W-:-:S04]  /*8d70*/  IADD3 R156, PT, PT, R209, 0x1f, -R216 ;  /* 0x0000001fd19c7810 */ /* 0x000fc80007ffe8d8 */
[----:B------:R-:W-:Y:S01]  /*8d80*/  IABS R156, R156 ;  /* 0x0000009c009c7213 */ /* 0x000fe20000000000 */
[----:B------:R-:W-:Y:S01]  /*8d90*/  HMMA.16816.F32.BF16 R116, R148, R162, R116 ;  /* 0x000000a29474723c */ /* 0x000fe20000041874 */
[--C-:B------:R-:W-:Y:S02]  /*8da0*/  IADD3 R162, PT, PT, R215, 0x48, -R216.reuse ;  /* 0x00000048d7a27810 */ /* 0x100fe40007ffe8d8 */
[----:B------:R-:W-:-:S04]  /*8db0*/  IADD3 R163, PT, PT, R209, 0x2f, -R216 ;  /* 0x0000002fd1a37810 */ /* 0x000fc80007ffe8d8 */
[----:B------:R-:W-:Y:S01]  /*8dc0*/  IABS R163, R163 ;  /* 0x000000a300a37213 */ /* 0x000fe20000000000 */
[----:B------:R-:W-:Y:S01]  /*8dd0*/  HMMA.16816.F32.BF16 R152, R152, R158, RZ ;  /* 0x0000009e9898723c */ /* 0x000fe200000418ff */
[C-C-:B------:R-:W-:Y:S02]  /*8de0*/  IADD3 R159, PT, PT, R209.reuse, 0x6f, -R216.reuse ;  /* 0x0000006fd19f7810 */ /* 0x140fe40007ffe8d8 */
[----:B------:R-:W-:-:S04]  /*8df0*/  IADD3 R158, PT, PT, R209, 0x20, -R216 ;  /* 0x00000020d19e7810 */ /* 0x000fc80007ffe8d8 */
[----:B------:R-:W-:Y:S01]  /*8e00*/  IABS R158, R158 ;  /* 0x0000009e009e7213 */ /* 0x000fe20000000000 */
[C---:B-1----:R-:W-:Y:S08]  /*8e10*/  HMMA.16816.F32.BF16 R12, R20.reuse, R16, R12 ;  /* 0x00000010140c723c */ /* 0x042ff0000004180c */
[----:B------:R-:W-:Y:S01]  /*8e20*/  HMMA.16816.F32.BF16 R116, R20, R18, R116 ;  /* 0x000000121474723c */ /* 0x000fe20000041874 */
[----:B------:R-:W1:Y:S07]  /*8e30*/  LDSM.16.M88.4 R16, [R166+0x2800] ;  /* 0x00280000a610783b */ /* 0x000e6e0000000200 */
[----:B--2---:R-:W-:Y:S01]  /*8e40*/  HMMA.16816.F32.BF16 R152, R148, R122, R152 ;  /* 0x0000007a9498723c */ /* 0x004fe20000041898 */
[----:B------:R-:W-:-:S02]  /*8e50*/  IADD3 R123, PT, PT, R209, 0x80, -R216 ;  /* 0x00000080d17b7810 */ /* 0x000fc40007ffe8d8 */
[C-C-:B------:R-:W-:Y:S02]  /*8e60*/  IADD3 R122, PT, PT, R215.reuse, 0x80, -R216.reuse ;  /* 0x00000080d77a7810 */ /* 0x140fe40007ffe8d8 */
[----:B------:R-:W-:Y:S02]  /*8e70*/  IABS R123, R123 ;  /* 0x0000007b007b7213 */ /* 0x000fe40000000000 */
[----:B------:R-:W-:Y:S01]  /*8e80*/  IABS R122, R122 ;  /* 0x0000007a007a7213 */ /* 0x000fe20000000000 */
[----:B---3--:R-:W-:Y:S01]  /*8e90*/  HMMA.16816.F32.BF16 R12, R8, R4, R12 ;  /* 0x00000004080c723c */ /* 0x008fe2000004180c */
[--C-:B------:R-:W-:Y:S02]  /*8ea0*/  IADD3 R4, PT, PT, R215, 0x78, -R216.reuse ;  /* 0x00000078d7047810 */ /* 0x100fe40007ffe8d8 */
[----:B------:R-:W-:Y:S02]  /*8eb0*/  IADD3 R5, PT, PT, R209, 0x78, -R216 ;  /* 0x00000078d1057810 */ /* 0x000fe40007ffe8d8 */
[----:B------:R-:W-:-:S02]  /*8ec0*/  IABS R4, R4 ;  /* 0x0000000400047213 */ /* 0x000fc40000000000 */
[----:B------:R-:W-:Y:S01]  /*8ed0*/  IABS R5, R5 ;  /* 0x0000000500057213 */ /* 0x000fe20000000000 */
[----:B----4-:R-:W-:Y:S01]  /*8ee0*/  HMMA.16816.F32.BF16 R44, R148, R128, R44 ;  /* 0x00000080942c723c */ /* 0x010fe2000004182c */
[----:B------:R-:W-:Y:S01]  /*8ef0*/  IMAD.MOV.U32 R129, RZ, RZ, R123 ;  /* 0x000000ffff817224 */ /* 0x000fe200078e007b */
[----:B------:R-:W-:Y:S01]  /*8f00*/  IADD3 R128, PT, PT, R215, 0x28, -R216 ;  /* 0x00000028d7807810 */ /* 0x000fe20007ffe8d8 */
[----:B------:R-:W-:-:S03]  /*8f10*/  IMAD.MOV.U32 R123, RZ, RZ, R122 ;  /* 0x000000ffff7b7224 */ /* 0x000fc600078e007a */
[----:B------:R-:W-:Y:S02]  /*8f20*/  I2FP.F32.S32 R122, R129 ;  /* 0x00000081007a7245 */ /* 0x000fe40000201400 */
[C---:B------:R-:W-:Y:S01]  /*8f30*/  HMMA.16816.F32.BF16 R28, R148.reuse, R126, R28 ;  /* 0x0000007e941c723c */ /* 0x040fe2000004181c */
[----:B------:R-:W-:Y:S01]  /*8f40*/  VIADD R127, R101, 0xffffff80 ;  /* 0xffffff80657f7836 */ /* 0x000fe20000000000 */
[----:B------:R-:W-:Y:S01]  /*8f50*/  I2FP.F32.S32 R123, R123 ;  /* 0x0000007b007b7245 */ /* 0x000fe20000201400 */
[----:B------:R-:W-:Y:S01]  /*8f60*/  FFMA.FTZ R12, -R191, R122, R12 ;  /* 0x0000007abf0c7223 */ /* 0x000fe2000001010c */
[----:B------:R-:W-:Y:S02]  /*8f70*/  IABS R128, R128 ;  /* 0x0000008000807213 */ /* 0x000fe40000000000 */
[----:B------:R-:W-:Y:S02]  /*8f80*/  ISETP.GT.AND P5, PT, R214, R127, PT ;  /* 0x0000007fd600720c */ /* 0x000fe40003fa4270 */
[----:B------:R-:W-:Y:S01]  /*8f90*/  HMMA.16816.F32.BF16 R112, R148, R144, R112 ;  /* 0x000000909470723c */ /* 0x000fe20000041870 */
[----:B------:R-:W-:-:S02]  /*8fa0*/  ISETP.GE.AND P3, PT, R127, R199, PT ;  /* 0x000000c77f00720c */ /* 0x000fc40003f66270 */
[----:B------:R-:W-:Y:S02]  /*8fb0*/  FSEL R12, R12, -INF , !P5 ;  /* 0xff8000000c0c7808 */ /* 0x000fe40006800000 */
[----:B------:R-:W-:Y:S02]  /*8fc0*/  ISETP.GE.AND P2, PT, R127, R198, PT ;  /* 0x000000c67f00720c */ /* 0x000fe40003f46270 */
[----:B------:R-:W-:Y:S01]  /*8fd0*/  ISETP.GT.AND P4, PT, R100, R127, PT ;  /* 0x0000007f6400720c */ /* 0x000fe20003f84270 */
[----:B------:R-:W-:Y:S01]  /*8fe0*/  HMMA.16816.F32.BF16 R24, R148, R120, R24 ;  /* 0x000000789418723c */ /* 0x000fe20000041818 */
[--C-:B------:R-:W-:Y:S02]  /*8ff0*/  IADD3 R120, PT, PT, R215, 0x7f, -R216.reuse ;  /* 0x0000007fd7787810 */ /* 0x100fe40007ffe8d8 */
[----:B------:R-:W-:Y:S02]  /*9000*/  IADD3 R121, PT, PT, R209, 0x7f, -R216 ;  /* 0x0000007fd1797810 */ /* 0x000fe40007ffe8d8 */
[----:B------:R-:W-:-:S02]  /*9010*/  IABS R120, R120 ;  /* 0x0000007800787213 */ /* 0x000fc40000000000 */
[----:B------:R-:W-:Y:S01]  /*9020*/  IABS R121, R121 ;  /* 0x0000007900797213 */ /* 0x000fe20000000000 */
[----:B-----5:R-:W-:Y:S01]  /*9030*/  HMMA.16816.F32.BF16 R48, R148, R134, R48 ;  /* 0x000000869430723c */ /* 0x020fe20000041830 */
[----:B------:R-:W-:Y:S01]  /*9040*/  FFMA.FTZ R135, -R191, R123, R14 ;  /* 0x0000007bbf877223 */ /* 0x000fe2000001010e */
[----:B------:R-:W-:Y:S02]  /*9050*/  FSEL R127, R12, -INF , !P3 ;  /* 0xff8000000c7f7808 */ /* 0x000fe40005800000 */
[----:B------:R-:W-:Y:S02]  /*9060*/  I2FP.F32.S32 R14, R121 ;  /* 0x00000079000e7245 */ /* 0x000fe40000201400 */
[----:B------:R-:W-:Y:S02]  /*9070*/  I2FP.F32.S32 R12, R120 ;  /* 0x00000078000c7245 */ /* 0x000fe40000201400 */
[----:B------:R-:W2:Y:S01]  /*9080*/  LDSM.16.M88.4 R120, [R165+0x2800] ;  /* 0x00280000a578783b */ /* 0x000ea20000000200 */
[----:B-1----:R-:W-:Y:S01]  /*9090*/  HMMA.16816.F32.BF16 R112, R20, R16, R112 ;  /* 0x000000101470723c */ /* 0x002fe20000041870 */
[----:B------:R-:W-:-:S02]  /*90a0*/  VIADD R17, R101, 0xffffff81 ;  /* 0xffffff8165117836 */ /* 0x000fc40000000000 */
[C---:B------:R-:W-:Y:S01]  /*90b0*/  FFMA.FTZ R13, -R191.reuse, R14, R13 ;  /* 0x0000000ebf0d7223 */ /* 0x040fe2000001010d */
[----:B------:R-:W-:Y:S01]  /*90c0*/  I2FP.F32.S32 R14, R5 ;  /* 0x00000005000e7245 */ /* 0x000fe20000201400 */
[----:B------:R-:W-:Y:S01]  /*90d0*/  FFMA.FTZ R12, -R191, R12, R15 ;  /* 0x0000000cbf0c7223 */ /* 0x000fe2000001010f */
[----:B------:R-:W-:Y:S01]  /*90e0*/  FSEL R135, R135, -INF , !P4 ;  /* 0xff80000087877808 */ /* 0x000fe20006000000 */
[----:B------:R-:W-:Y:S01]  /*90f0*/  VIADD R15, R101, 0xffffff88 ;  /* 0xffffff88650f7836 */ /* 0x000fe20000000000 */
[-C--:B------:R-:W-:Y:S01]  /*9100*/  ISETP.GT.AND P6, PT, R214, R17.reuse, PT ;  /* 0x00000011d600720c */ /* 0x080fe20003fc4270 */
[----:B------:R-:W-:Y:S01]  /*9110*/  HMMA.16816.F32.BF16 R116, R8, R6, R116 ;  /* 0x000000060874723c */ /* 0x000fe20000041874 */
[----:B------:R-:W-:Y:S02]  /*9120*/  ISETP.GT.AND P4, PT, R100, R17, PT ;  /* 0x000000116400720c */ /* 0x000fe40003f84270 */
[----:B------:R-:W-:Y:S01]  /*9130*/  FSEL R129, R13, -INF , !P6 ;  /* 0xff8000000d817808 */ /* 0x000fe20007000000 */
[----:B------:R-:W-:Y:S01]  /*9140*/  IMAD.MOV.U32 R13, RZ, RZ, R4 ;  /* 0x000000ffff0d7224 */ /* 0x000fe200078e0004 */
[----:B------:R-:W-:Y:S01]  /*9150*/  FSEL R135, R135, -INF , !P2 ;  /* 0xff80000087877808 */ /* 0x000fe20005000000 */
[----:B------:R-:W1:Y:S01]  /*9160*/  LDSM.16.M88.4 R4, [R166+0x3000] ;  /* 0x00300000a604783b */ /* 0x000e620000000200 */
[----:B------:R-:W-:Y:S01]  /*9170*/  ISETP.GT.AND P2, PT, R214, R15, PT ;  /* 0x0000000fd600720c */ /* 0x000fe20003f44270 */
[----:B------:R-:W-:Y:S01]  /*9180*/  HMMA.16816.F32.BF16 R60, R148, R136, R60 ;  /* 0x00000088943c723c */ /* 0x000fe2000004183c */
[----:B------:R-:W-:-:S02]  /*9190*/  IADD3 R137, PT, PT, R215, 0x77, -R216 ;  /* 0x00000077d7897810 */ /* 0x000fc40007ffe8d8 */
[----:B------:R-:W-:Y:S02]  /*91a0*/  ISETP.GE.AND P3, PT, R17, R198, PT ;  /* 0x000000c61100720c */ /* 0x000fe40003f66270 */
[----:B------:R-:W-:Y:S02]  /*91b0*/  FSEL R12, R12, -INF , !P4 ;  /* 0xff8000000c0c7808 */ /* 0x000fe40006000000 */
[----:B------:R-:W-:Y:S01]  /*91c0*/  IABS R137, R137 ;  /* 0x0000008900897213 */ /* 0x000fe20000000000 */
[----:B------:R-:W-:Y:S01]  /*91d0*/  HMMA.16816.F32.BF16 R64, R148, R142, R64 ;  /* 0x0000008e9440723c */ /* 0x000fe20000041840 */
[----:B------:R-:W-:Y:S02]  /*91e0*/  IADD3 R143, PT, PT, R209, 0x77, -R216 ;  /* 0x00000077d18f7810 */ /* 0x000fe40007ffe8d8 */
[----:B------:R-:W-:Y:S01]  /*91f0*/  FFMA.FTZ R14, -R191, R14, R116 ;  /* 0x0000000ebf0e7223 */ /* 0x000fe20000010174 */
[-C--:B------:R-:W-:Y:S01]  /*9200*/  ISETP.GE.AND P5, PT, R17, R199.reuse, PT ;  /* 0x000000c71100720c */ /* 0x080fe20003fa6270 */
[----:B------:R-:W-:Y:S01]  /*9210*/  VIADD R17, R101, 0xffffff91 ;  /* 0xffffff9165117836 */ /* 0x000fe20000000000 */
[----:B------:R-:W-:-:S02]  /*9220*/  ISETP.GE.AND P6, PT, R15, R199, PT ;  /* 0x000000c70f00720c */ /* 0x000fc40003fc6270 */
[----:B------:R-:W-:Y:S01]  /*9230*/  FSEL R14, R14, -INF , !P2 ;  /* 0xff8000000e0e7808 */ /* 0x000fe20005000000 */
[----:B------:R-:W-:Y:S01]  /*9240*/  HMMA.16816.F32.BF16 R104, R148, R140, R104 ;  /* 0x0000008c9468723c */ /* 0x000fe20000041868 */
[----:B------:R-:W-:Y:S02]  /*9250*/  IABS R16, R143 ;  /* 0x0000008f00107213 */ /* 0x000fe40000000000 */
[----:B------:R-:W-:Y:S01]  /*9260*/  FSEL R143, R12, -INF , !P3 ;  /* 0xff8000000c8f7808 */ /* 0x000fe20005800000 */
[----:B------:R-:W-:Y:S01]  /*9270*/  IMAD.MOV.U32 R12, RZ, RZ, R137 ;  /* 0x000000ffff0c7224 */ /* 0x000fe200078e0089 */
[----:B------:R-:W-:Y:S02]  /*9280*/  I2FP.F32.S32 R13, R13 ;  /* 0x0000000d000d7245 */ /* 0x000fe40000201400 */
[----:B------:R-:W-:Y:S01]  /*9290*/  FSEL R129, R129, -INF , !P5 ;  /* 0xff80000081817808 */ /* 0x000fe20006800000 */
[----:B--2---:R-:W-:Y:S01]  /*92a0*/  HMMA.16816.F32.BF16 R112, R8, R120, R112 ;  /* 0x000000780870723c */ /* 0x004fe20000041870 */
[----:B------:R-:W-:Y:S01]  /*92b0*/  FSEL R137, R14, -INF , !P6 ;  /* 0xff8000000e897808 */ /* 0x000fe20007000000 */
[----:B------:R-:W-:Y:S01]  /*92c0*/  FFMA.FTZ R13, -R191, R13, R118 ;  /* 0x0000000dbf0d7223 */ /* 0x000fe20000010176 */
[----:B------:R-:W-:-:S02]  /*92d0*/  ISETP.GE.AND P5, PT, R15, R198, PT ;  /* 0x000000c60f00720c */ /* 0x000fc40003fa6270 */
[----:B------:R-:W-:Y:S01]  /*92e0*/  ISETP.GT.AND P4, PT, R100, R15, PT ;  /* 0x0000000f6400720c */ /* 0x000fe20003f84270 */
[----:B------:R-:W-:Y:S01]  /*92f0*/  VIADD R15, R101, 0xffffff89 ;  /* 0xffffff89650f7836 */ /* 0x000fe20000000000 */
[----:B------:R-:W-:Y:S01]  /*9300*/  I2FP.F32.S32 R14, R16 ;  /* 0x00000010000e7245 */ /* 0x000fe20000201400 */
[C---:B------:R-:W-:Y:S01]  /*9310*/  HMMA.16816.F32.BF16 R108, R148.reuse, R146, R108 ;  /* 0x00000092946c723c */ /* 0x040fe2000004186c */
[----:B------:R-:W-:Y:S02]  /*9320*/  IADD3 R141, PT, PT, R215, 0x70, -R216 ;  /* 0x00000070d78d7810 */ /* 0x000fe40007ffe8d8 */
[----:B------:R-:W-:Y:S01]  /*9330*/  ISETP.GT.AND P3, PT, R214, R15, PT ;  /* 0x0000000fd600720c */ /* 0x000fe20003f64270 */
[----:B------:R-:W-:Y:S01]  /*9340*/  FFMA.FTZ R14, -R191, R14, R117 ;  /* 0x0000000ebf0e7223 */ /* 0x000fe20000010175 */
[----:B------:R-:W-:Y:S02]  /*9350*/  FSEL R13, R13, -INF , !P4 ;  /* 0xff8000000d0d7808 */ /* 0x000fe40006000000 */
[----:B------:R-:W-:Y:S01]  /*9360*/  IABS R141, R141 ;  /* 0x0000008d008d7213 */ /* 0x000fe20000000000 */
[----:B------:R-:W-:Y:S01]  /*9370*/  HMMA.16816.F32.BF16 R56, R148, R138, R56 ;  /* 0x0000008a9438723c */ /* 0x000fe20000041838 */
[----:B------:R-:W-:-:S02]  /*9380*/  ISETP.GE.AND P2, PT, R15, R199, PT ;  /* 0x000000c70f00720c */ /* 0x000fc40003f46270 */
[----:B------:R-:W-:Y:S02]  /*9390*/  FSEL R14, R14, -INF , !P3 ;  /* 0xff8000000e0e7808 */ /* 0x000fe40005800000 */
[----:B------:R-:W-:Y:S02]  /*93a0*/  ISETP.GE.AND P6, PT, R15, R198, PT ;  /* 0x000000c60f00720c */ /* 0x000fe40003fc6270 */
[----:B------:R-:W-:Y:S01]  /*93b0*/  I2FP.F32.S32 R12, R12 ;  /* 0x0000000c000c7245 */ /* 0x000fe20000201400 */
[----:B------:R-:W-:Y:S01]  /*93c0*/  HMMA.16816.F32.BF16 R52, R148, R132, R52 ;  /* 0x000000849434723c */ /* 0x000fe20000041834 */
[----:B------:R-:W-:Y:S01]  /*93d0*/  ISETP.GT.AND P4, PT, R100, R15, PT ;  /* 0x0000000f6400720c */ /* 0x000fe20003f84270 */
[----:B------:R-:W-:Y:S01]  /*93e0*/  VIADD R15, R101, 0xffffff90 ;  /* 0xffffff90650f7836 */ /* 0x000fe20000000000 */
[--C-:B------:R-:W-:Y:S01]  /*93f0*/  IADD3 R145, PT, PT, R215, 0x67, -R216.reuse ;  /* 0x00000067d7917810 */ /* 0x100fe20007ffe8d8 */
[----:B------:R-:W-:Y:S01]  /*9400*/  FFMA.FTZ R12, -R191, R12, R119 ;  /* 0x0000000cbf0c7223 */ /* 0x000fe20000010177 */
[----:B------:R-:W-:-:S02]  /*9410*/  IADD3 R134, PT, PT, R215, 0x3f, -R216 ;  /* 0x0000003fd7867810 */ /* 0x000fc40007ffe8d8 */
[----:B------:R-:W-:Y:S01]  /*9420*/  ISETP.GE.AND P3, PT, R15, R199, PT ;  /* 0x000000c70f00720c */ /* 0x000fe20003f66270 */
[C---:B------:R-:W-:Y:S01]  /*9430*/  HMMA.16816.F32.BF16 R40, R148.reuse, R130, R40 ;  /* 0x000000829428723c */ /* 0x040fe20000041828 */
[----:B------:R-:W-:Y:S02]  /*9440*/  FSEL R12, R12, -INF , !P4 ;  /* 0xff8000000c0c7808 */ /* 0x000fe40006000000 */
[----:B------:R-:W-:Y:S02]  /*9450*/  ISETP.GT.AND P4, PT, R100, R15, PT ;  /* 0x0000000f6400720c */ /* 0x000fe40003f84270 */
[----:B------:R-:W-:Y:S02]  /*9460*/  IABS R134, R134 ;  /* 0x0000008600867213 */ /* 0x000fe40000000000 */
[--C-:B------:R-:W-:Y:S01]  /*9470*/  IADD3 R138, PT, PT, R215, 0x38, -R216.reuse ;  /* 0x00000038d78a7810 */ /* 0x100fe20007ffe8d8 */
[----:B------:R-:W-:Y:S01]  /*9480*/  HMMA.16816.F32.BF16 R32, R148, R124, R32 ;  /* 0x0000007c9420723c */ /* 0x000fe20000041820 */
[----:B------:R-:W-:-:S02]  /*9490*/  IADD3 R151, PT, PT, R209, 0x70, -R216 ;  /* 0x00000070d1977810 */ /* 0x000fc40007ffe8d8 */
[----:B------:R-:W-:Y:S02]  /*94a0*/  IADD3 R125, PT, PT, R215, 0x6f, -R216 ;  /* 0x0000006fd77d7810 */ /* 0x000fe40007ffe8d8 */
[----:B------:R-:W-:Y:S02]  /*94b0*/  IABS R16, R151 ;  /* 0x0000009700107213 */ /* 0x000fe40000000000 */
[----:B------:R-:W-:Y:S01]  /*94c0*/  FSEL R151, R13, -INF , !P5 ;  /* 0xff8000000d977808 */ /* 0x000fe20006800000 */
[----:B------:R-:W-:Y:S01]  /*94d0*/  IMAD.MOV.U32 R13, RZ, RZ, R141 ;  /* 0x000000ffff0d7224 */ /* 0x000fe200078e008d */
[----:B------:R-:W-:Y:S01]  /*94e0*/  FSEL R141, R14, -INF , !P2 ;  /* 0xff8000000e8d7808 */ /* 0x000fe20005000000 */
[----:B-1----:R-:W-:Y:S01]  /*94f0*/  HMMA.16816.F32.BF16 R104, R20, R4, R104 ;  /* 0x000000041468723c */ /* 0x002fe20000041868 */
[----:B------:R-:W-:Y:S02]  /*9500*/  I2FP.F32.S32 R14, R16 ;  /* 0x00000010000e7245 */ /* 0x000fe40000201400 */
[----:B------:R-:W-:-:S02]  /*9510*/  ISETP.GT.AND P5, PT, R214, R15, PT ;  /* 0x0000000fd600720c */ /* 0x000fc40003fa4270 */
[----:B------:R-:W-:Y:S01]  /*9520*/  IABS R4, R159 ;  /* 0x0000009f00047213 */ /* 0x000fe20000000000 */
[----:B------:R-:W-:Y:S01]  /*9530*/  FFMA.FTZ R14, -R191, R14, R112 ;  /* 0x0000000ebf0e7223 */ /* 0x000fe20000010170 */
[----:B------:R-:W-:Y:S01]  /*9540*/  IABS R125, R125 ;  /* 0x0000007d007d7213 */ /* 0x000fe20000000000 */
[C---:B------:R-:W-:Y:S01]  /*9550*/  HMMA.16816.F32.BF16 R108, R20.reuse, R18, R108 ;  /* 0x00000012146c723c */ /* 0x040fe2000004186c */
[----:B------:R-:W-:Y:S01]  /*9560*/  I2FP.F32.S32 R13, R13 ;  /* 0x0000000d000d7245 */ /* 0x000fe20000201400 */
[----:B------:R-:W-:Y:S01]  /*9570*/  IMAD.MOV.U32 R16, RZ, RZ, R4 ;  /* 0x000000ffff107224 */ /* 0x000fe200078e0004 */
[----:B------:R-:W-:Y:S01]  /*9580*/  FSEL R14, R14, -INF , !P5 ;  /* 0xff8000000e0e7808 */ /* 0x000fe20006800000 */
[----:B------:R-:W-:Y:S01]  /*9590*/  IMAD.MOV.U32 R4, RZ, RZ, R125 ;  /* 0x000000ffff047224 */ /* 0x000fe200078e007d */
[----:B------:R-:W-:Y:S01]  /*95a0*/  ISETP.GE.AND P2, PT, R15, R198, PT ;  /* 0x000000c60f00720c */ /* 0x000fe20003f46270 */
[----:B------:R-:W-:Y:S01]  /*95b0*/  FFMA.FTZ R5, -R191, R13, R114 ;  /* 0x0000000dbf057223 */ /* 0x000fe20000010172 */
[----:B------:R-:W-:Y:S01]  /*95c0*/  FSEL R159, R12, -INF , !P6 ;  /* 0xff8000000c9f7808 */ /* 0x000fe20007000000 */
[----:B------:R-:W-:Y:S01]  /*95d0*/  HMMA.16816.F32.BF16 R64, R20, R6, R64 ;  /* 0x000000061440723c */ /* 0x000fe20000041840 */
[----:B------:R-:W-:Y:S01]  /*95e0*/  FSEL R125, R14, -INF , !P3 ;  /* 0xff8000000e7d7808 */ /* 0x000fe20005800000 */
[----:B------:R-:W-:Y:S01]  /*95f0*/  VIADD R7, R101, 0xffffffa0 ;  /* 0xffffffa065077836 */ /* 0x000fe20000000000 */
[----:B------:R-:W1:Y:S01]  /*9600*/  LDSM.16.M88.4 R12, [R165+0x3000] ;  /* 0x00300000a50c783b */ /* 0x000e620000000200 */
[----:B------:R-:W-:-:S02]  /*9610*/  I2FP.F32.S32 R16, R16 ;  /* 0x0000001000107245 */ /* 0x000fc40000201400 */
[----:B------:R-:W-:Y:S02]  /*9620*/  I2FP.F32.S32 R4, R4 ;  /* 0x0000000400047245 */ /* 0x000fe40000201400 */
[----:B------:R-:W-:Y:S01]  /*9630*/  ISETP.GT.AND P6, PT, R214, R17, PT ;  /* 0x00000011d600720c */ /* 0x000fe20003fc4270 */
[----:B------:R-:W-:Y:S01]  /*9640*/  FFMA.FTZ R16, -R191, R16, R113 ;  /* 0x00000010bf107223 */ /* 0x000fe20000010171 */
[----:B------:R-:W-:Y:S01]  /*9650*/  FSEL R5, R5, -INF , !P4 ;  /* 0xff80000005057808 */ /* 0x000fe20006000000 */
[----:B------:R-:W-:Y:S01]  /*9660*/  FFMA.FTZ R4, -R191, R4, R115 ;  /* 0x00000004bf047223 */ /* 0x000fe20000010173 */
[----:B------:R-:W-:Y:S01]  /*9670*/  HMMA.16816.F32.BF16 R108, R8, R122, R108 ;  /* 0x0000007a086c723c */ /* 0x000fe2000004186c */
[----:B------:R-:W-:Y:S01]  /*9680*/  ISETP.GE.AND P5, PT, R17, R199, PT ;  /* 0x000000c71100720c */ /* 0x000fe20003fa6270 */
[----:B------:R-:W-:Y:S01]  /*9690*/  VIADD R113, R101, 0xffffff98 ;  /* 0xffffff9865717836 */ /* 0x000fe20000000000 */
[----:B------:R-:W-:Y:S02]  /*96a0*/  ISETP.GE.AND P3, PT, R17, R198, PT ;  /* 0x000000c61100720c */ /* 0x000fe40003f66270 */
[----:B------:R-:W-:-:S02]  /*96b0*/  ISETP.GT.AND P4, PT, R100, R17, PT ;  /* 0x000000116400720c */ /* 0x000fc40003f84270 */
[----:B------:R-:W-:Y:S02]  /*96c0*/  IABS R17, R157 ;  /* 0x0000009d00117213 */ /* 0x000fe40000000000 */
[----:B------:R-:W-:Y:S02]  /*96d0*/  FSEL R16, R16, -INF , !P6 ;  /* 0xff80000010107808 */ /* 0x000fe40007000000 */
[----:B------:R-:W-:Y:S01]  /*96e0*/  FSEL R157, R5, -INF , !P2 ;  /* 0xff800000059d7808 */ /* 0x000fe20005000000 */
[----:B------:R-:W-:Y:S01]  /*96f0*/  IMAD.MOV.U32 R5, RZ, RZ, R17 ;  /* 0x000000ffff057224 */ /* 0x000fe200078e0011 */
[----:B------:R-:W-:Y:S02]  /*9700*/  FSEL R121, R16, -INF , !P5 ;  /* 0xff80000010797808 */ /* 0x000fe40006800000 */
[----:B------:R-:W-:Y:S01]  /*9710*/  FSEL R4, R4, -INF , !P4 ;  /* 0xff80000004047808 */ /* 0x000fe20006000000 */
[----:B------:R-:W2:Y:S01]  /*9720*/  LDSM.16.M88.4 R16, [R166+0x3800] ;  /* 0x00380000a610783b */ /* 0x000ea20000000200 */
[----:B------:R-:W-:-:S02]  /*9730*/  IABS R6, R145 ;  /* 0x0000009100067213 */ /* 0x000fc40000000000 */
[----:B------:R-:W-:Y:S02]  /*9740*/  FSEL R145, R4, -INF , !P3 ;  /* 0xff80000004917808 */ /* 0x000fe40005800000 */
[----:B------:R-:W-:Y:S01]  /*9750*/  I2FP.F32.S32 R5, R5 ;  /* 0x0000000500057245 */ /* 0x000fe20000201400 */
[----:B------:R-:W-:Y:S01]  /*9760*/  IMAD.MOV.U32 R4, RZ, RZ, R6 ;  /* 0x000000ffff047224 */ /* 0x000fe200078e0006 */
[----:B------:R-:W-:Y:S02]  /*9770*/  I2FP.F32.S32 R112, R237 ;  /* 0x000000ed00707245 */ /* 0x000fe40000201400 */
[----:B------:R-:W-:Y:S01]  /*9780*/  ISETP.GT.AND P4, PT, R100, R113, PT ;  /* 0x000000716400720c */ /* 0x000fe20003f84270 */
[C---:B------:R-:W-:Y:S01]  /*9790*/  FFMA.FTZ R110, -R191.reuse, R5, R110 ;  /* 0x00000005bf6e7223 */ /* 0x040fe2000001016e */
[----:B------:R-:W-:Y:S01]  /*97a0*/  I2FP.F32.S32 R4, R4 ;  /* 0x0000000400047245 */ /* 0x000fe20000201400 */
[----:B------:R-:W-:Y:S01]  /*97b0*/  FFMA.FTZ R108, -R191, R112, R108 ;  /* 0x00000070bf6c7223 */ /* 0x000fe2000001016c */
[----:B------:R-:W-:Y:S01]  /*97c0*/  ISETP.GT.AND P2, PT, R214, R113, PT ;  /* 0x00000071d600720c */ /* 0x000fe20003f44270 */
[----:B------:R-:W-:Y:S01]  /*97d0*/  VIADD R5, R101, 0xffffff99 ;  /* 0xffffff9965057836 */ /* 0x000fe20000000000 */
[C---:B-1----:R-:W-:Y:S01]  /*97e0*/  HMMA.16816.F32.BF16 R104, R8.reuse, R12, R104 ;  /* 0x0000000c0868723c */ /* 0x042fe20000041868 */
[----:B------:R-:W-:Y:S01]  /*97f0*/  FFMA.FTZ R111, -R191, R4, R111 ;  /* 0x00000004bf6f7223 */ /* 0x000fe2000001016f */
[----:B------:R-:W-:Y:S01]  /*9800*/  I2FP.F32.S32 R6, R236 ;  /* 0x000000ec00067245 */ /* 0x000fe20000201400 */
[----:B------:R-:W-:Y:S01]  /*9810*/  IMAD.MOV.U32 R12, RZ, RZ, R230 ;  /* 0x000000ffff0c7224 */ /* 0x000fe200078e00e6 */
[----:B------:R-:W-:Y:S01]  /*9820*/  I2FP.F32.S32 R4, R235 ;  /* 0x000000eb00047245 */ /* 0x000fe20000201400 */
[----:B------:R-:W-:Y:S01]  /*9830*/  VIADD R13, R101, 0xffffffa1 ;  /* 0xffffffa1650d7836 */ /* 0x000fe20000000000 */
[----:B------:R-:W-:Y:S01]  /*9840*/  ISETP.GE.AND P5, PT, R113, R198, PT ;  /* 0x000000c67100720c */ /* 0x000fe20003fa6270 */
[----:B------:R-:W-:Y:S01]  /*9850*/  FFMA.FTZ R6, -R191, R6, R109 ;  /* 0x00000006bf067223 */ /* 0x000fe2000001016d */
[----:B------:R-:W-:Y:S01]  /*9860*/  FSEL R123, R110, -INF , !P4 ;  /* 0xff8000006e7b7808 */ /* 0x000fe20006000000 */
[----:B------:R-:W-:Y:S01]  /*9870*/  HMMA.16816.F32.BF16 R64, R8, R14, R64 ;  /* 0x0000000e0840723c */ /* 0x000fe20000041840 */
[----:B------:R-:W-:-:S02]  /*9880*/  ISETP.GE.AND P6, PT, R113, R199, PT ;  /* 0x000000c77100720c */ /* 0x000fc40003fc6270 */
[----:B------:R-:W-:Y:S02]  /*9890*/  FSEL R108, R108, -INF , !P2 ;  /* 0xff8000006c6c7808 */ /* 0x000fe40005000000 */
[----:B------:R-:W-:Y:S02]  /*98a0*/  FSEL R123, R123, -INF , !P5 ;  /* 0xff8000007b7b7808 */ /* 0x000fe40006800000 */
[C---:B------:R-:W-:Y:S02]  /*98b0*/  ISETP.GT.AND P3, PT, R214.reuse, R5, PT ;  /* 0x00000005d600720c */ /* 0x040fe40003f64270 */
[----:B------:R-:W-:Y:S01]  /*98c0*/  ISETP.GT.AND P5, PT, R214, R7, PT ;  /* 0x00000007d600720c */ /* 0x000fe20003fa4270 */
[----:B------:R-:W-:Y:S01]  /*98d0*/  FFMA.FTZ R4, -R191, R4, R104 ;  /* 0x00000004bf047223 */ /* 0x000fe20000010168 */
[----:B------:R-:W-:Y:S02]  /*98e0*/  FSEL R119, R108, -INF , !P6 ;  /* 0xff8000006c777808 */ /* 0x000fe40007000000 */
[----:B------:R-:W-:-:S02]  /*98f0*/  ISETP.GE.AND P2, PT, R5, R199, PT ;  /* 0x000000c70500720c */ /* 0x000fc40003f46270 */
[----:B------:R-:W-:Y:S01]  /*9900*/  ISETP.GE.AND P6, PT, R5, R198, PT ;  /* 0x000000c60500720c */ /* 0x000fe20003fc6270 */
[C---:B--2---:R-:W-:Y:S01]  /*9910*/  HMMA.16816.F32.BF16 R60, R20.reuse, R16, R60 ;  /* 0x00000010143c723c */ /* 0x044fe2000004183c */
[----:B------:R-:W-:Y:S02]  /*9920*/  ISETP.GT.AND P4, PT, R100, R5, PT ;  /* 0x000000056400720c */ /* 0x000fe40003f84270 */
[----:B------:R-:W-:Y:S02]  /*9930*/  FSEL R6, R6, -INF , !P3 ;  /* 0xff80000006067808 */ /* 0x000fe40005800000 */
[----:B------:R-:W-:Y:S02]  /*9940*/  I2FP.F32.S32 R5, R234 ;  /* 0x000000ea00057245 */ /* 0x000fe40000201400 */
[----:B------:R-:W-:Y:S01]  /*9950*/  FSEL R4, R4, -INF , !P5 ;  /* 0xff80000004047808 */ /* 0x000fe20006800000 */
[----:B------:R-:W-:Y:S01]  /*9960*/  HMMA.16816.F32.BF16 R56, R20, R18, R56 ;  /* 0x000000121438723c */ /* 0x000fe20000041838 */
[----:B------:R-:W-:Y:S01]  /*9970*/  ISETP.GE.AND P3, PT, R7, R199, PT ;  /* 0x000000c70700720c */ /* 0x000fe20003f66270 */
[----:B------:R-:W-:Y:S01]  /*9980*/  FFMA.FTZ R106, -R191, R5, R106 ;  /* 0x00000005bf6a7223 */ /* 0x000fe2000001016a */
[----:B------:R-:W-:-:S02]  /*9990*/  FSEL R117, R6, -INF , !P2 ;  /* 0xff80000006757808 */ /* 0x000fc40005000000 */
[----:B------:R-:W-:Y:S02]  /*99a0*/  FSEL R252, R111, -INF , !P4 ;  /* 0xff8000006ffc7808 */ /* 0x000fe40006000000 */
[----:B------:R-:W-:Y:S02]  /*99b0*/  ISETP.GE.AND P2, PT, R7, R198, PT ;  /* 0x000000c60700720c */ /* 0x000fe40003f46270 */
[----:B------:R-:W-:Y:S02]  /*99c0*/  ISETP.GT.AND P4, PT, R100, R7, PT ;  /* 0x000000076400720c */ /* 0x000fe40003f84270 */
[----:B------:R-:W-:Y:S02]  /*99d0*/  FSEL R230, R4, -INF , !P3 ;  /* 0xff80000004e67808 */ /* 0x000fe40005800000 */
[----:B------:R-:W1:Y:S01]  /*99e0*/  LDSM.16.M88.4 R4, [R165+0x3800] ;  /* 0x00380000a504783b */ /* 0x000e620000000200 */
[----:B------:R-:W-:Y:S02]  /*99f0*/  I2FP.F32.S32 R16, R233 ;  /* 0x000000e900107245 */ /* 0x000fe40000201400 */
[----:B------:R-:W-:-:S02]  /*9a00*/  FSEL R252, R252, -INF , !P6 ;  /* 0xff800000fcfc7808 */ /* 0x000fc40007000000 */
[----:B------:R-:W-:Y:S01]  /*9a10*/  ISETP.GT.AND P6, PT, R214, R13, PT ;  /* 0x0000000dd600720c */ /* 0x000fe20003fc4270 */
[----:B------:R-:W-:Y:S01]  /*9a20*/  FFMA.FTZ R16, -R191, R16, R105 ;  /* 0x00000010bf107223 */ /* 0x000fe20000010169 */
[----:B------:R-:W-:Y:S01]  /*9a30*/  I2FP.F32.S32 R12, R12 ;  /* 0x0000000c000c7245 */ /* 0x000fe20000201400 */
[----:B------:R-:W-:Y:S01]  /*9a40*/  VIADD R105, R101, 0xffffffa8 ;  /* 0xffffffa865697836 */ /* 0x000fe20000000000 */
[----:B------:R-:W-:Y:S02]  /*9a50*/  ISETP.GE.AND P5, PT, R13, R199, PT ;  /* 0x000000c70d00720c */ /* 0x000fe40003fa6270 */
[----:B------:R-:W-:Y:S01]  /*9a60*/  FSEL R16, R16, -INF , !P6 ;  /* 0xff80000010107808 */ /* 0x000fe20007000000 */
[----:B------:R-:W-:Y:S01]  /*9a70*/  FFMA.FTZ R107, -R191, R12, R107 ;  /* 0x0000000cbf6b7223 */ /* 0x000fe2000001016b */
[----:B------:R-:W-:Y:S02]  /*9a80*/  FSEL R248, R106, -INF , !P4 ;  /* 0xff8000006af87808 */ /* 0x000fe40006000000 */
[----:B------:R-:W-:-:S02]  /*9a90*/  ISETP.GE.AND P3, PT, R13, R198, PT ;  /* 0x000000c60d00720c */ /* 0x000fc40003f66270 */
[----:B------:R-:W-:Y:S02]  /*9aa0*/  ISETP.GT.AND P4, PT, R100, R13, PT ;  /* 0x0000000d6400720c */ /* 0x000fe40003f84270 */
[----:B------:R-:W2:Y:S01]  /*9ab0*/  LDSM.16.M88.4 R12, [R166+0x4000] ;  /* 0x00400000a60c783b */ /* 0x000ea20000000200 */
[----:B------:R-:W-:Y:S02]  /*9ac0*/  FSEL R234, R16, -INF , !P5 ;  /* 0xff80000010ea7808 */ /* 0x000fe40006800000 */
[----:B------:R-:W-:Y:S02]  /*9ad0*/  I2FP.F32.S32 R16, R232 ;  /* 0x000000e800107245 */ /* 0x000fe40000201400 */
[----:B------:R-:W-:Y:S02]  /*9ae0*/  IABS R17, R231 ;  /* 0x000000e700117213 */ /* 0x000fe40000000000 */
[----:B------:R-:W-:Y:S01]  /*9af0*/  FSEL R248, R248, -INF , !P2 ;  /* 0xff800000f8f87808 */ /* 0x000fe20005000000 */
[----:B------:R-:W-:Y:S01]  /*9b00*/  FFMA.FTZ R16, -R191, R16, R64 ;  /* 0x00000010bf107223 */ /* 0x000fe20000010140 */
[----:B------:R-:W-:-:S02]  /*9b10*/  ISETP.GT.AND P2, PT, R214, R105, PT ;  /* 0x00000069d600720c */ /* 0x000fc40003f44270 */
[----:B------:R-:W-:Y:S02]  /*9b20*/  I2FP.F32.S32 R17, R17 ;  /* 0x0000001100117245 */ /* 0x000fe40000201400 */
[----:B------:R-:W-:Y:S02]  /*9b30*/  ISETP.GE.AND P6, PT, R105, R199, PT ;  /* 0x000000c76900720c */ /* 0x000fe40003fc6270 */
[----:B------:R-:W-:Y:S01]  /*9b40*/  FSEL R16, R16, -INF , !P2 ;  /* 0xff80000010107808 */ /* 0x000fe20005000000 */
[----:B------:R-:W-:Y:S01]  /*9b50*/  FFMA.FTZ R66, -R191, R17, R66 ;  /* 0x00000011bf427223 */ /* 0x000fe20000010142 */
[----:B------:R-:W-:Y:S01]  /*9b60*/  I2FP.F32.S32 R18, R229 ;  /* 0x000000e500127245 */ /* 0x000fe20000201400 */
[----:B------:R-:W-:Y:S01]  /*9b70*/  VIADD R17, R101, 0xffffffa9 ;  /* 0xffffffa965117836 */ /* 0x000fe20000000000 */
[----:B------:R-:W-:Y:S02]  /*9b80*/  FSEL R246, R107, -INF , !P4 ;  /* 0xff8000006bf67808 */ /* 0x000fe40006000000 */
[----:B------:R-:W-:Y:S01]  /*9b90*/  FSEL R232, R16, -INF , !P6 ;  /* 0xff80000010e87808 */ /* 0x000fe20007000000 */
[----:B-1----:R-:W-:Y:S01]  /*9ba0*/  HMMA.16816.F32.BF16 R60, R8, R4, R60 ;  /* 0x00000004083c723c */ /* 0x002fe2000004183c */
[----:B------:R-:W-:Y:S01]  /*9bb0*/  ISETP.GT.AND P4, PT, R100, R105, PT ;  /* 0x000000696400720c */ /* 0x000fe20003f84270 */
[----:B------:R-:W-:Y:S01]  /*9bc0*/  FFMA.FTZ R18, -R191, R18, R65 ;  /* 0x00000012bf127223 */ /* 0x000fe20000010141 */
[----:B------:R-:W-:-:S02]  /*9bd0*/  I2FP.F32.S32 R16, R228 ;  /* 0x000000e400107245 */ /* 0x000fc40000201400 */
[----:B------:R-:W-:Y:S02]  /*9be0*/  FSEL R246, R246, -INF , !P3 ;  /* 0xff800000f6f67808 */ /* 0x000fe40005800000 */
[----:B------:R-:W-:Y:S01]  /*9bf0*/  ISETP.GT.AND P3, PT, R214, R17, PT ;  /* 0x00000011d600720c */ /* 0x000fe20003f64270 */
[----:B------:R-:W-:Y:S01]  /*9c00*/  FFMA.FTZ R16, -R191, R16, R67 ;  /* 0x00000010bf107223 */ /* 0x000fe20000010143 */
[----:B------:R-:W-:Y:S01]  /*9c10*/  FSEL R250, R66, -INF , !P4 ;  /* 0xff80000042fa7808 */ /* 0x000fe20006000000 */
[----:B------:R-:W-:Y:S01]  /*9c20*/  HMMA.16816.F32.BF16 R56, R8, R6, R56 ;  /* 0x000000060838723c */ /* 0x000fe20000041838 */
[C---:B------:R-:W-:Y:S02]  /*9c30*/  ISETP.GE.AND P2, PT, R17.reuse, R199, PT ;  /* 0x000000c71100720c */ /* 0x040fe40003f46270 */
[-C--:B------:R-:W-:Y:S02]  /*9c40*/  ISETP.GE.AND P6, PT, R17, R198.reuse, PT ;  /* 0x000000c61100720c */ /* 0x080fe40003fc6270 */
[----:B------:R-:W-:Y:S01]  /*9c50*/  ISETP.GT.AND P4, PT, R100, R17, PT ;  /* 0x000000116400720c */ /* 0x000fe20003f84270 */
[----:B------:R-:W-:Y:S01]  /*9c60*/  VIADD R17, R101, 0xffffffb0 ;  /* 0xffffffb065117836 */ /* 0x000fe20000000000 */
[----:B------:R-:W-:Y:S01]  /*9c70*/  ISETP.GE.AND P5, PT, R105, R198, PT ;  /* 0x000000c66900720c */ /* 0x000fe20003fa6270 */
[----:B--2---:R-:W-:Y:S01]  /*9c80*/  HMMA.16816.F32.BF16 R52, R20, R12, R52 ;  /* 0x0000000c1434723c */ /* 0x004fe20000041834 */
[----:B------:R-:W-:-:S02]  /*9c90*/  FSEL R18, R18, -INF , !P3 ;  /* 0xff80000012127808 */ /* 0x000fc40005800000 */
[----:B------:R-:W-:Y:S02]  /*9ca0*/  FSEL R250, R250, -INF , !P5 ;  /* 0xff800000fafa7808 */ /* 0x000fe40006800000 */
[----:B------:R-:W-:Y:S02]  /*9cb0*/  FSEL R240, R18, -INF , !P2 ;  /* 0xff80000012f07808 */ /* 0x000fe40005000000 */
[----:B------:R-:W-:Y:S01]  /*9cc0*/  FSEL R244, R16, -INF , !P4 ;  /* 0xff80000010f47808 */ /* 0x000fe20006000000 */
[----:B------:R-:W-:Y:S01]  /*9cd0*/  HMMA.16816.F32.BF16 R48, R20, R14, R48 ;  /* 0x0000000e1430723c */ /* 0x000fe20000041830 */
[----:B------:R-:W-:Y:S01]  /*9ce0*/  ISETP.GT.AND P5, PT, R214, R17, PT ;  /* 0x00000011d600720c */ /* 0x000fe20003fa4270 */
[----:B------:R-:W-:Y:S01]  /*9cf0*/  VIADD R15, R101, 0xffffffc0 ;  /* 0xffffffc0650f7836 */ /* 0x000fe20000000000 */
[C---:B------:R-:W-:Y:S02]  /*9d00*/  ISETP.GE.AND P3, PT, R17.reuse, R199, PT ;  /* 0x000000c71100720c */ /* 0x040fe40003f66270 */
[----:B------:R-:W-:-:S02]  /*9d10*/  ISETP.GE.AND P2, PT, R17, R198, PT ;  /* 0x000000c61100720c */ /* 0x000fc40003f46270 */
[----:B------:R-:W-:Y:S02]  /*9d20*/  ISETP.GT.AND P4, PT, R100, R17, PT ;  /* 0x000000116400720c */ /* 0x000fe40003f84270 */
[----:B------:R-:W1:Y:S01]  /*9d30*/  LDSM.16.M88.4 R16, [R165+0x4000] ;  /* 0x00400000a510783b */ /* 0x000e620000000200 */
[----:B------:R-:W-:Y:S02]  /*9d40*/  I2FP.F32.S32 R4, R227 ;  /* 0x000000e300047245 */ /* 0x000fe40000201400 */
[----:B------:R-:W-:Y:S02]  /*9d50*/  IADD3 R150, PT, PT, R215, 0x4f, -R216 ;  /* 0x0000004fd7967810 */ /* 0x000fe40007ffe8d8 */
[----:B------:R-:W-:Y:S01]  /*9d60*/  I2FP.F32.S32 R5, R226 ;  /* 0x000000e200057245 */ /* 0x000fe20000201400 */
[C---:B------:R-:W-:Y:S01]  /*9d70*/  FFMA.FTZ R4, -R191.reuse, R4, R60 ;  /* 0x00000004bf047223 */ /* 0x040fe2000001013c */
[----:B------:R-:W-:Y:S02]  /*9d80*/  IABS R150, R150 ;  /* 0x0000009600967213 */ /* 0x000fe40000000000 */
[----:B------:R-:W-:Y:S01]  /*9d90*/  FSEL R244, R244, -INF , !P6 ;  /* 0xff800000f4f47808 */ /* 0x000fe20007000000 */
[----:B------:R-:W-:Y:S01]  /*9da0*/  FFMA.FTZ R62, -R191, R5, R62 ;  /* 0x00000005bf3e7223 */ /* 0x000fe2000001013e */
[----:B------:R-:W-:Y:S01]  /*9db0*/  FSEL R12, R4, -INF , !P5 ;  /* 0xff800000040c7808 */ /* 0x000fe20006800000 */
[----:B------:R-:W-:Y:S01]  /*9dc0*/  IMAD.MOV.U32 R4, RZ, RZ, R150 ;  /* 0x000000ffff047224 */ /* 0x000fe200078e0096 */
[----:B------:R-:W-:Y:S01]  /*9dd0*/  IABS R13, R162 ;  /* 0x000000a2000d7213 */ /* 0x000fe20000000000 */
[----:B------:R-:W-:Y:S01]  /*9de0*/  VIADD R5, R101, 0xffffffb1 ;  /* 0xffffffb165057836 */ /* 0x000fe20000000000 */
[----:B------:R-:W-:-:S02]  /*9df0*/  FSEL R150, R12, -INF , !P3 ;  /* 0xff8000000c967808 */ /* 0x000fc40005800000 */
[----:B------:R-:W-:Y:S02]  /*9e00*/  I2FP.F32.S32 R12, R225 ;  /* 0x000000e1000c7245 */ /* 0x000fe40000201400 */
[----:B------:R-:W-:Y:S02]  /*9e10*/  I2FP.F32.S32 R4, R4 ;  /* 0x0000000400047245 */ /* 0x000fe40000201400 */
[----:B------:R-:W-:Y:S01]  /*9e20*/  ISETP.GT.AND P6, PT, R214, R5, PT ;  /* 0x00000005d600720c */ /* 0x000fe20003fc4270 */
[C---:B------:R-:W-:Y:S01]  /*9e30*/  FFMA.FTZ R12, -R191.reuse, R12, R61 ;  /* 0x0000000cbf0c7223 */ /* 0x040fe2000001013d */
[----:B------:R-:W-:Y:S01]  /*9e40*/  FSEL R242, R62, -INF , !P4 ;  /* 0xff8000003ef27808 */ /* 0x000fe20006000000 */
[----:B------:R-:W-:Y:S01]  /*9e50*/  FFMA.FTZ R63, -R191, R4, R63 ;  /* 0x00000004bf3f7223 */ /* 0x000fe2000001013f */
[----:B------:R-:W-:Y:S01]  /*9e60*/  ISETP.GE.AND P5, PT, R5, R199, PT ;  /* 0x000000c70500720c */ /* 0x000fe20003fa6270 */
[----:B------:R-:W-:Y:S01]  /*9e70*/  VIADD R61, R101, 0xffffffb8 ;  /* 0xffffffb8653d7836 */ /* 0x000fe20000000000 */
[----:B------:R-:W-:-:S02]  /*9e80*/  ISETP.GE.AND P3, PT, R5, R198, PT ;  /* 0x000000c60500720c */ /* 0x000fc40003f66270 */
[----:B------:R-:W-:Y:S02]  /*9e90*/  ISETP.GT.AND P4, PT, R100, R5, PT ;  /* 0x000000056400720c */ /* 0x000fe40003f84270 */
[----:B------:R-:W-:Y:S01]  /*9ea0*/  FSEL R12, R12, -INF , !P6 ;  /* 0xff8000000c0c7808 */ /* 0x000fe20007000000 */
[----:B------:R-:W2:Y:S01]  /*9eb0*/  LDSM.16.M88.4 R4, [R166+0x4800] ;  /* 0x00480000a604783b */ /* 0x000ea20000000200 */
[----:B------:R-:W-:Y:S02]  /*9ec0*/  FSEL R242, R242, -INF , !P2 ;  /* 0xff800000f2f27808 */ /* 0x000fe40005000000 */
[----:B------:R-:W-:Y:S02]  /*9ed0*/  FSEL R162, R12, -INF , !P5 ;  /* 0xff8000000ca27808 */ /* 0x000fe40006800000 */
[----:B------:R-:W-:Y:S02]  /*9ee0*/  I2FP.F32.S32 R12, R224 ;  /* 0x000000e0000c7245 */ /* 0x000fe40000201400 */
[----:B------:R-:W-:Y:S01]  /*9ef0*/  ISETP.GT.AND P2, PT, R214, R61, PT ;  /* 0x0000003dd600720c */ /* 0x000fe20003f44270 */
[C---:B-1----:R-:W-:Y:S01]  /*9f00*/  HMMA.16816.F32.BF16 R52, R8.reuse, R16, R52 ;  /* 0x000000100834723c */ /* 0x042fe20000041834 */
[----:B------:R-:W-:Y:S01]  /*9f10*/  I2FP.F32.S32 R13, R13 ;  /* 0x0000000d000d7245 */ /* 0x000fe20000201400 */
[----:B------:R-:W-:Y:S01]  /*9f20*/  FFMA.FTZ R12, -R191, R12, R56 ;  /* 0x0000000cbf0c7223 */ /* 0x000fe20000010138 */
[----:B------:R-:W-:Y:S01]  /*9f30*/  ISETP.GE.AND P6, PT, R61, R199, PT ;  /* 0x000000c73d00720c */ /* 0x000fe20003fc6270 */
[----:B------:R-:W-:Y:S01]  /*9f40*/  IMAD.MOV.U32 R16, RZ, RZ, R134 ;  /* 0x000000ffff107224 */ /* 0x000fe200078e0086 */
[----:B------:R-:W-:Y:S01]  /*9f50*/  FSEL R238, R63, -INF , !P4 ;  /* 0xff8000003fee7808 */ /* 0x000fe20006000000 */
[----:B------:R-:W-:Y:S01]  /*9f60*/  FFMA.FTZ R58, -R191, R13, R58 ;  /* 0x0000000dbf3a7223 */ /* 0x000fe2000001013a */
[----:B------:R-:W-:Y:S01]  /*9f70*/  FSEL R14, R12, -INF , !P2 ;  /* 0xff8000000c0e7808 */ /* 0x000fe20005000000 */
[----:B------:R-:W-:Y:S01]  /*9f80*/  IMAD.MOV.U32 R12, RZ, RZ, R160 ;  /* 0x000000ffff0c7224 */ /* 0x000fe200078e00a0 */
[----:B------:R-:W-:Y:S01]  /*9f90*/  ISETP.GT.AND P4, PT, R100, R61, PT ;  /* 0x0000003d6400720c */ /* 0x000fe20003f84270 */
[----:B------:R-:W-:Y:S01]  /*9fa0*/  VIADD R13, R101, 0xffffffb9 ;  /* 0xffffffb9650d7836 */ /* 0x000fe20000000000 */
[----:B------:R-:W-:Y:S01]  /*9fb0*/  FSEL R160, R14, -INF , !P6 ;  /* 0xff8000000ea07808 */ /* 0x000fe20007000000 */
[----:B------:R-:W-:Y:S01]  /*9fc0*/  HMMA.16816.F32.BF16 R48, R8, R18, R48 ;  /* 0x000000120830723c */ /* 0x000fe20000041830 */
[----:B------:R-:W-:-:S02]  /*9fd0*/  I2FP.F32.S32 R12, R12 ;  /* 0x0000000c000c7245 */ /* 0x000fc40000201400 */
[----:B------:R-:W-:Y:S02]  /*9fe0*/  I2FP.F32.S32 R14, R223 ;  /* 0x000000df000e7245 */ /* 0x000fe40000201400 */
[----:B------:R-:W-:Y:S01]  /*9ff0*/  ISETP.GE.AND P5, PT, R61, R198, PT ;  /* 0x000000c63d00720c */ /* 0x000fe20003fa6270 */
[C---:B------:R-:W-:Y:S01]  /*a000*/  FFMA.FTZ R59, -R191.reuse, R12, R59 ;  /* 0x0000000cbf3b7223 */ /* 0x040fe2000001013b */
[----:B------:R-:W-:Y:S01]  /*a010*/  I2FP.F32.S32 R12, R222 ;  /* 0x000000de000c7245 */ /* 0x000fe20000201400 */
[C---:B------:R-:W-:Y:S01]  /*a020*/  FFMA.FTZ R14, -R191.reuse, R14, R57 ;  /* 0x0000000ebf0e7223 */ /* 0x040fe20000010139 */
[----:B------:R-:W-:Y:S02]  /*a030*/  FSEL R236, R58, -INF , !P4 ;  /* 0xff8000003aec7808 */ /* 0x000fe40006000000 */
[----:B------:R-:W-:Y:S01]  /*a040*/  FSEL R238, R238, -INF , !P3 ;  /* 0xff800000eeee7808 */ /* 0x000fe20005800000 */
[----:B------:R-:W-:Y:S01]  /*a050*/  FFMA.FTZ R12, -R191, R12, R52 ;  /* 0x0000000cbf0c7223 */ /* 0x000fe20000010134 */
[----:B------:R-:W-:-:S02]  /*a060*/  ISETP.GT.AND P3, PT, R214, R13, PT ;  /* 0x0000000dd600720c */ /* 0x000fc40003f64270 */
[C---:B------:R-:W-:Y:S02]  /*a070*/  ISETP.GE.AND P2, PT, R13.reuse, R199, PT ;  /* 0x000000c70d00720c */ /* 0x040fe40003f46270 */
[----:B------:R-:W-:Y:S02]  /*a080*/  ISETP.GE.AND P6, PT, R13, R198, PT ;  /* 0x000000c60d00720c */ /* 0x000fe40003fc6270 */
[----:B------:R-:W-:Y:S01]  /*a090*/  ISETP.GT.AND P4, PT, R100, R13, PT ;  /* 0x0000000d6400720c */ /* 0x000fe20003f84270 */
[----:B------:R-:W-:Y:S01]  /*a0a0*/  IMAD.MOV.U32 R13, RZ, RZ, R218 ;  /* 0x000000ffff0d7224 */ /* 0x000fe200078e00da */
[----:B------:R-:W-:Y:S01]  /*a0b0*/  FSEL R236, R236, -INF , !P5 ;  /* 0xff800000ecec7808 */ /* 0x000fe20006800000 */
[----:B--2---:R-:W-:Y:S01]  /*a0c0*/  HMMA.16816.F32.BF16 R44, R20, R4, R44 ;  /* 0x00000004142c723c */ /* 0x004fe2000004182c */
[----:B------:R-:W-:Y:S01]  /*a0d0*/  ISETP.GT.AND P5, PT, R214, R15, PT ;  /* 0x0000000fd600720c */ /* 0x000fe20003fa4270 */
[----:B------:R-:W-:Y:S01]  /*a0e0*/  VIADD R5, R101, 0xffffffc1 ;  /* 0xffffffc165057836 */ /* 0x000fe20000000000 */
[----:B------:R-:W-:-:S02]  /*a0f0*/  FSEL R14, R14, -INF , !P3 ;  /* 0xff8000000e0e7808 */ /* 0x000fc40005800000 */
[----:B------:R-:W-:Y:S02]  /*a100*/  I2FP.F32.S32 R13, R13 ;  /* 0x0000000d000d7245 */ /* 0x000fe40000201400 */
[----:B------:R-:W-:Y:S01]  /*a110*/  FSEL R12, R12, -INF , !P5 ;  /* 0xff8000000c0c7808 */ /* 0x000fe20006800000 */
[----:B------:R-:W-:Y:S01]  /*a120*/  HMMA.16816.F32.BF16 R40, R20, R6, R40 ;  /* 0x000000061428723c */ /* 0x000fe20000041828 */
[----:B------:R-:W-:Y:S01]  /*a130*/  ISETP.GE.AND P3, PT, R15, R199, PT ;  /* 0x000000c70f00720c */ /* 0x000fe20003f66270 */
[----:B------:R-:W-:Y:S01]  /*a140*/  FFMA.FTZ R4, -R191, R13, R54 ;  /* 0x0000000dbf047223 */ /* 0x000fe20000010136 */
[----:B------:R-:W-:Y:S01]  /*a150*/  FSEL R218, R14, -INF , !P2 ;  /* 0xff8000000eda7808 */ /* 0x000fe20005000000 */
[----:B------:R-:W-:Y:S01]  /*a160*/  VIADD R7, R101, 0xffffffd0 ;  /* 0xffffffd065077836 */ /* 0x000fe20000000000 */
[----:B------:R-:W-:Y:S02]  /*a170*/  FSEL R222, R59, -INF , !P4 ;  /* 0xff8000003bde7808 */ /* 0x000fe40006000000 */
[----:B------:R-:W-:-:S02]  /*a180*/  ISETP.GE.AND P2, PT, R15, R198, PT ;  /* 0x000000c60f00720c */ /* 0x000fc40003f46270 */
[----:B------:R-:W-:Y:S02]  /*a190*/  ISETP.GT.AND P4, PT, R100, R15, PT ;  /* 0x0000000f6400720c */ /* 0x000fe40003f84270 */
[----:B------:R-:W-:Y:S02]  /*a1a0*/  FSEL R134, R12, -INF , !P3 ;  /* 0xff8000000c867808 */ /* 0x000fe40005800000 */
[----:B------:R-:W1:Y:S01]  /*a1b0*/  LDSM.16.M88.4 R12, [R165+0x4800] ;  /* 0x00480000a50c783b */ /* 0x000e620000000200 */
[----:B------:R-:W-:Y:S02]  /*a1c0*/  FSEL R222, R222, -INF , !P6 ;  /* 0xff800000dede7808 */ /* 0x000fe40007000000 */
[----:B------:R-:W-:Y:S02]  /*a1d0*/  FSEL R4, R4, -INF , !P4 ;  /* 0xff80000004047808 */ /* 0x000fe40006000000 */
[----:B------:R-:W-:Y:S02]  /*a1e0*/  ISETP.GT.AND P6, PT, R214, R5, PT ;  /* 0x00000005d600720c */ /* 0x000fe40003fc4270 */
[----:B------:R-:W-:-:S02]  /*a1f0*/  ISETP.GE.AND P5, PT, R5, R199, PT ;  /* 0x000000c70500720c */ /* 0x000fc40003fa6270 */
[----:B------:R-:W-:Y:S02]  /*a200*/  ISETP.GE.AND P3, PT, R5, R198, PT ;  /* 0x000000c60500720c */ /* 0x000fe40003f66270 */
[----:B------:R-:W-:Y:S02]  /*a210*/  ISETP.GT.AND P4, PT, R100, R5, PT ;  /* 0x000000056400720c */ /* 0x000fe40003f84270 */
[----:B------:R-:W-:Y:S02]  /*a220*/  IABS R5, R220 ;  /* 0x000000dc00057213 */ /* 0x000fe40000000000 */
[----:B------:R-:W-:Y:S02]  /*a230*/  FSEL R220, R4, -INF , !P2 ;  /* 0xff80000004dc7808 */ /* 0x000fe40005000000 */
[----:B------:R-:W-:Y:S01]  /*a240*/  I2FP.F32.S32 R52, R221 ;  /* 0x000000dd00347245 */ /* 0x000fe20000201400 */
[----:B------:R-:W-:Y:S01]  /*a250*/  IMAD.MOV.U32 R4, RZ, RZ, R5 ;  /* 0x000000ffff047224 */ /* 0x000fe200078e0005 */
[----:B------:R-:W-:-:S02]  /*a260*/  IADD3 R136, PT, PT, R215, 0x37, -R216 ;  /* 0x00000037d7887810 */ /* 0x000fc40007ffe8d8 */
[----:B------:R-:W-:Y:S01]  /*a270*/  IABS R138, R138 ;  /* 0x0000008a008a7213 */ /* 0x000fe20000000000 */
[----:B------:R-:W-:Y:S01]  /*a280*/  FFMA.FTZ R52, -R191, R52, R53 ;  /* 0x00000034bf347223 */ /* 0x000fe20000010135 */
[----:B------:R-:W-:Y:S01]  /*a290*/  I2FP.F32.S32 R4, R4 ;  /* 0x0000000400047245 */ /* 0x000fe20000201400 */
[----:B------:R-:W-:Y:S01]  /*a2a0*/  VIADD R53, R101, 0xffffffc8 ;  /* 0xffffffc865357836 */ /* 0x000fe20000000000 */
[----:B------:R-:W-:Y:S01]  /*a2b0*/  IABS R136, R136 ;  /* 0x0000008800887213 */ /* 0x000fe20000000000 */
[----:B------:R-:W-:Y:S01]  /*a2c0*/  IMAD.MOV.U32 R5, RZ, RZ, R138 ;  /* 0x000000ffff057224 */ /* 0x000fe200078e008a */
[----:B------:R-:W-:Y:S01]  /*a2d0*/  I2FP.F32.S32 R16, R16 ;  /* 0x0000001000107245 */ /* 0x000fe20000201400 */
[C---:B------:R-:W-:Y:S01]  /*a2e0*/  FFMA.FTZ R4, -R191.reuse, R4, R48 ;  /* 0x00000004bf047223 */ /* 0x040fe20000010130 */
[----:B------:R-:W-:Y:S02]  /*a2f0*/  ISETP.GT.AND P2, PT, R214, R53, PT ;  /* 0x00000035d600720c */ /* 0x000fe40003f44270 */
[----:B------:R-:W-:Y:S01]  /*a300*/  I2FP.F32.S32 R5, R5 ;  /* 0x0000000500057245 */ /* 0x000fe20000201400 */
[C---:B------:R-:W-:Y:S01]  /*a310*/  FFMA.FTZ R55, -R191.reuse, R16, R55 ;  /* 0x00000010bf377223 */ /* 0x040fe20000010137 */
[----:B------:R-:W-:Y:S01]  /*a320*/  FSEL R6, R4, -INF , !P2 ;  /* 0xff80000004067808 */ /* 0x000fe20005000000 */
[----:B------:R-:W-:Y:S01]  /*a330*/  IMAD.MOV.U32 R4, RZ, RZ, R136 ;  /* 0x000000ffff047224 */ /* 0x000fe200078e0088 */
[----:B------:R-:W2:Y:S01]  /*a340*/  LDSM.16.M88.4 R16, [R166+0x5000] ;  /* 0x00500000a610783b */ /* 0x000ea20000000200 */
[----:B------:R-:W-:Y:S01]  /*a350*/  FSEL R52, R52, -INF , !P6 ;  /* 0xff80000034347808 */ /* 0x000fe20007000000 */
[----:B------:R-:W-:Y:S01]  /*a360*/  FFMA.FTZ R50, -R191, R5, R50 ;  /* 0x00000005bf327223 */ /* 0x000fe20000010132 */
[----:B------:R-:W-:Y:S01]  /*a370*/  ISETP.GE.AND P6, PT, R53, R199, PT ;  /* 0x000000c73500720c */ /* 0x000fe20003fc6270 */
[C---:B------:R-:W-:Y:S01]  /*a380*/  VIADD R5, R101.reuse, 0xffffffc9 ;  /* 0xffffffc965057836 */ /* 0x040fe20000000000 */
[----:B-1----:R-:W-:Y:S01]  /*a390*/  HMMA.16816.F32.BF16 R44, R8, R12, R44 ;  /* 0x0000000c082c723c */ /* 0x002fe2000004182c */
[----:B------:R-:W-:Y:S01]  /*a3a0*/  I2FP.F32.S32 R4, R4 ;  /* 0x0000000400047245 */ /* 0x000fe20000201400 */
[----:B------:R-:W-:Y:S01]  /*a3b0*/  VIADD R13, R101, 0xffffffd1 ;  /* 0xffffffd1650d7836 */ /* 0x000fe20000000000 */
[----:B------:R-:W-:-:S02]  /*a3c0*/  IADD3 R142, PT, PT, R215, 0x30, -R216 ;  /* 0x00000030d78e7810 */ /* 0x000fc40007ffe8d8 */
[----:B------:R-:W-:Y:S01]  /*a3d0*/  FSEL R228, R55, -INF , !P4 ;  /* 0xff80000037e47808 */ /* 0x000fe20006000000 */
[----:B------:R-:W-:Y:S01]  /*a3e0*/  FFMA.FTZ R51, -R191, R4, R51 ;  /* 0x00000004bf337223 */ /* 0x000fe20000010133 */
[----:B------:R-:W-:Y:S01]  /*a3f0*/  ISETP.GT.AND P4, PT, R100, R53, PT ;  /* 0x000000356400720c */ /* 0x000fe20003f84270 */
[----:B------:R-:W-:Y:S01]  /*a400*/  HMMA.16816.F32.BF16 R40, R8, R14, R40 ;  /* 0x0000000e0828723c */ /* 0x000fe20000041828 */
[----:B------:R-:W-:Y:S02]  /*a410*/  FSEL R136, R6, -INF , !P6 ;  /* 0xff80000006887808 */ /* 0x000fe40007000000 */
[----:B------:R-:W-:Y:S02]  /*a420*/  FSEL R138, R52, -INF , !P5 ;  /* 0xff800000348a7808 */ /* 0x000fe40006800000 */
[----:B------:R-:W-:Y:S02]  /*a430*/  I2FP.F32.S32 R6, R219 ;  /* 0x000000db00067245 */ /* 0x000fe40000201400 */
[----:B------:R-:W-:-:S02]  /*a440*/  IABS R142, R142 ;  /* 0x0000008e008e7213 */ /* 0x000fc40000000000 */
[----:B------:R-:W-:Y:S01]  /*a450*/  I2FP.F32.S32 R4, R217 ;  /* 0x000000d900047245 */ /* 0x000fe20000201400 */
[----:B------:R-:W-:Y:S01]  /*a460*/  FFMA.FTZ R6, -R191, R6, R49 ;  /* 0x00000006bf067223 */ /* 0x000fe20000010131 */
[----:B------:R-:W-:Y:S02]  /*a470*/  ISETP.GE.AND P5, PT, R53, R198, PT ;  /* 0x000000c63500720c */ /* 0x000fe40003fa6270 */
[----:B------:R-:W-:Y:S01]  /*a480*/  FSEL R226, R50, -INF , !P4 ;  /* 0xff80000032e27808 */ /* 0x000fe20006000000 */
[----:B------:R-:W-:Y:S01]  /*a490*/  FFMA.FTZ R4, -R191, R4, R44 ;  /* 0x00000004bf047223 */ /* 0x000fe2000001012c */
[----:B------:R-:W-:Y:S02]  /*a4a0*/  FSEL R228, R228, -INF , !P3 ;  /* 0xff800000e4e47808 */ /* 0x000fe40005800000 */
[----:B------:R-:W-:Y:S02]  /*a4b0*/  ISETP.GT.AND P3, PT, R214, R5, PT ;  /* 0x00000005d600720c */ /* 0x000fe40003f64270 */
[----:B------:R-:W-:-:S02]  /*a4c0*/  ISETP.GE.AND P2, PT, R5, R199, PT ;  /* 0x000000c70500720c */ /* 0x000fc40003f46270 */
[----:B------:R-:W-:Y:S02]  /*a4d0*/  ISETP.GE.AND P6, PT, R5, R198, PT ;  /* 0x000000c60500720c */ /* 0x000fe40003fc6270 */
[----:B------:R-:W-:Y:S01]  /*a4e0*/  ISETP.GT.AND P4, PT, R100, R5, PT ;  /* 0x000000056400720c */ /* 0x000fe20003f84270 */
[----:B------:R-:W-:Y:S01]  /*a4f0*/  IMAD.MOV.U32 R5, RZ, RZ, R142 ;  /* 0x000000ffff057224 */ /* 0x000fe200078e008e */
[----:B------:R-:W-:Y:S02]  /*a500*/  FSEL R226, R226, -INF , !P5 ;  /* 0xff800000e2e27808 */ /* 0x000fe40006800000 */
[----:B------:R-:W-:Y:S01]  /*a510*/  ISETP.GT.AND P5, PT, R214, R7, PT ;  /* 0x00000007d600720c */ /* 0x000fe20003fa4270 */
[----:B--2---:R-:W-:Y:S01]  /*a520*/  HMMA.16816.F32.BF16 R32, R20, R16, R32 ;  /* 0x000000101420723c */ /* 0x004fe20000041820 */
[----:B------:R-:W-:Y:S01]  /*a530*/  FSEL R6, R6, -INF , !P3 ;  /* 0xff80000006067808 */ /* 0x000fe20005800000 */
[----:B------:R-:W-:Y:S01]  /*a540*/  IMAD.MOV.U32 R17, RZ, RZ, R128 ;  /* 0x000000ffff117224 */ /* 0x000fe200078e0080 */
[----:B------:R-:W-:-:S02]  /*a550*/  I2FP.F32.S32 R5, R5 ;  /* 0x0000000500057245 */ /* 0x000fc40000201400 */
[----:B------:R-:W-:Y:S02]  /*a560*/  FSEL R4, R4, -INF , !P5 ;  /* 0xff80000004047808 */ /* 0x000fe40006800000 */
[----:B------:R-:W-:Y:S01]  /*a570*/  ISETP.GE.AND P3, PT, R7, R199, PT ;  /* 0x000000c70700720c */ /* 0x000fe20003f66270 */
[----:B------:R-:W-:Y:S01]  /*a580*/  FFMA.FTZ R12, -R191, R5, R46 ;  /* 0x00000005bf0c7223 */ /* 0x000fe2000001012e */
[----:B------:R-:W-:Y:S01]  /*a590*/  FSEL R142, R6, -INF , !P2 ;  /* 0xff800000068e7808 */ /* 0x000fe20005000000 */
[----:B------:R-:W-:Y:S01]  /*a5a0*/  HMMA.16816.F32.BF16 R28, R20, R18, R28 ;  /* 0x00000012141c723c */ /* 0x000fe2000004181c */
[----:B------:R-:W-:Y:S02]  /*a5b0*/  FSEL R224, R51, -INF , !P4 ;  /* 0xff80000033e07808 */ /* 0x000fe40006000000 */
[----:B------:R-:W-:Y:S02]  /*a5c0*/  ISETP.GE.AND P2, PT, R7, R198, PT ;  /* 0x000000c60700720c */ /* 0x000fe40003f46270 */
[----:B------:R-:W-:-:S02]  /*a5d0*/  ISETP.GT.AND P4, PT, R100, R7, PT ;  /* 0x000000076400720c */ /* 0x000fc40003f84270 */
[----:B------:R-:W-:Y:S02]  /*a5e0*/  FSEL R62, R4, -INF , !P3 ;  /* 0xff800000043e7808 */ /* 0x000fe40005800000 */
[----:B------:R-:W1:Y:S01]  /*a5f0*/  LDSM.16.M88.4 R4, [R165+0x5000] ;  /* 0x00500000a504783b */ /* 0x000e620000000200 */
[----:B------:R-:W-:Y:S02]  /*a600*/  I2FP.F32.S32 R44, R163 ;  /* 0x000000a3002c7245 */ /* 0x000fe40000201400 */
[----:B------:R-:W-:Y:S02]  /*a610*/  FSEL R224, R224, -INF , !P6 ;  /* 0xff800000e0e07808 */ /* 0x000fe40007000000 */
[----:B------:R-:W-:Y:S01]  /*a620*/  IADD3 R148, PT, PT, R209, 0x28, -R216 ;  /* 0x00000028d1947810 */ /* 0x000fe20007ffe8d8 */
[----:B------:R-:W-:Y:S01]  /*a630*/  FFMA.FTZ R44, -R191, R44, R45 ;  /* 0x0000002cbf2c7223 */ /* 0x000fe2000001012d */
[----:B------:R-:W-:Y:S01]  /*a640*/  ISETP.GT.AND P6, PT, R214, R13, PT ;  /* 0x0000000dd600720c */ /* 0x000fe20003fc4270 */
[----:B------:R-:W-:Y:S01]  /*a650*/  VIADD R45, R101, 0xffffffd8 ;  /* 0xffffffd8652d7836 */ /* 0x000fe20000000000 */
[----:B------:R-:W-:-:S02]  /*a660*/  FSEL R12, R12, -INF , !P4 ;  /* 0xff8000000c0c7808 */ /* 0x000fc40006000000 */
[C---:B------:R-:W-:Y:S02]  /*a670*/  ISETP.GE.AND P5, PT, R13.reuse, R199, PT ;  /* 0x000000c70d00720c */ /* 0x040fe40003fa6270 */
[----:B------:R-:W-:Y:S02]  /*a680*/  ISETP.GE.AND P3, PT, R13, R198, PT ;  /* 0x000000c60d00720c */ /* 0x000fe40003f66270 */
[----:B------:R-:W-:Y:S02]  /*a690*/  ISETP.GT.AND P4, PT, R100, R13, PT ;  /* 0x0000000d6400720c */ /* 0x000fe40003f84270 */
[----:B------:R-:W-:Y:S02]  /*a6a0*/  I2FP.F32.S32 R16, R161 ;  /* 0x000000a100107245 */ /* 0x000fe40000201400 */
[----:B------:R-:W-:Y:S02]  /*a6b0*/  IABS R13, R148 ;  /* 0x00000094000d7213 */ /* 0x000fe40000000000 */
[----:B------:R-:W-:Y:S01]  /*a6c0*/  FSEL R44, R44, -INF , !P6 ;  /* 0xff8000002c2c7808 */ /* 0x000fe20007000000 */
[----:B------:R-:W-:Y:S01]  /*a6d0*/  FFMA.FTZ R16, -R191, R16, R47 ;  /* 0x00000010bf107223 */ /* 0x000fe2000001012f */
[----:B------:R-:W-:-:S02]  /*a6e0*/  IADD3 R146, PT, PT, R209, 0x27, -R216 ;  /* 0x00000027d1927810 */ /* 0x000fc40007ffe8d8 */
[----:B------:R-:W-:Y:S02]  /*a6f0*/  FSEL R128, R44, -INF , !P5 ;  /* 0xff8000002c807808 */ /* 0x000fe40006800000 */
[----:B------:R-:W-:Y:S02]  /*a700*/  FSEL R148, R12, -INF , !P2 ;  /* 0xff8000000c947808 */ /* 0x000fe40005000000 */
[----:B------:R-:W-:Y:S02]  /*a710*/  I2FP.F32.S32 R44, R13 ;  /* 0x0000000d002c7245 */ /* 0x000fe40000201400 */
[----:B------:R-:W-:Y:S01]  /*a720*/  I2FP.F32.S32 R17, R17 ;  /* 0x0000001100117245 */ /* 0x000fe20000201400 */
[----:B------:R-:W2:Y:S01]  /*a730*/  LDSM.16.M88.4 R12, [R166+0x5800] ;  /* 0x00580000a60c783b */ /* 0x000ea20000000200 */
[----:B------:R-:W-:Y:S01]  /*a740*/  IADD3 R126, PT, PT, R215, 0x27, -R216 ;  /* 0x00000027d77e7810 */ /* 0x000fe20007ffe8d8 */
[C---:B------:R-:W-:Y:S01]  /*a750*/  FFMA.FTZ R40, -R191.reuse, R44, R40 ;  /* 0x0000002cbf287223 */ /* 0x040fe20000010128 */
[----:B------:R-:W-:Y:S01]  /*a760*/  IABS R18, R146 ;  /* 0x0000009200127213 */ /* 0x000fe20000000000 */
[----:B------:R-:W-:Y:S01]  /*a770*/  FFMA.FTZ R42, -R191, R17, R42 ;  /* 0x00000011bf2a7223 */ /* 0x000fe2000001012a */
[----:B------:R-:W-:Y:S01]  /*a780*/  FSEL R16, R16, -INF , !P4 ;  /* 0xff80000010107808 */ /* 0x000fe20006000000 */
[----:B------:R-:W-:Y:S01]  /*a790*/  VIADD R17, R101, 0xffffffd9 ;  /* 0xffffffd965117836 */ /* 0x000fe20000000000 */
[----:B------:R-:W-:Y:S01]  /*a7a0*/  IABS R126, R126 ;  /* 0x0000007e007e7213 */ /* 0x000fe20000000000 */
[----:B-1----:R-:W-:Y:S01]  /*a7b0*/  HMMA.16816.F32.BF16 R32, R8, R4, R32 ;  /* 0x000000040820723c */ /* 0x002fe20000041820 */
[----:B------:R-:W-:-:S02]  /*a7c0*/  I2FP.F32.S32 R18, R18 ;  /* 0x0000001200127245 */ /* 0x000fc40000201400 */
[----:B------:R-:W-:Y:S01]  /*a7d0*/  FSEL R146, R16, -INF , !P3 ;  /* 0xff80000010927808 */ /* 0x000fe20005800000 */
[----:B------:R-:W-:Y:S01]  /*a7e0*/  IMAD.MOV.U32 R16, RZ, RZ, R126 ;  /* 0x000000ffff107224 */ /* 0x000fe200078e007e */
[C---:B------:R-:W-:Y:S01]  /*a7f0*/  ISETP.GT.AND P2, PT, R214.reuse, R45, PT ;  /* 0x0000002dd600720c */ /* 0x040fe20003f44270 */
[----:B------:R-:W-:Y:S01]  /*a800*/  FFMA.FTZ R18, -R191, R18, R41 ;  /* 0x00000012bf127223 */ /* 0x000fe20000010129 */
[----:B------:R-:W-:Y:S01]  /*a810*/  ISETP.GT.AND P3, PT, R214, R17, PT ;  /* 0x00000011d600720c */ /* 0x000fe20003f64270 */
[----:B------:R-:W-:Y:S01]  /*a820*/  VIADD R41, R101, 0xffffffe0 ;  /* 0xffffffe065297836 */ /* 0x000fe20000000000 */
[----:B------:R-:W-:Y:S01]  /*a830*/  IADD3 R132, PT, PT, R215, 0x20, -R216 ;  /* 0x00000020d7847810 */ /* 0x000fe20007ffe8d8 */
[----:B------:R-:W-:Y:S01]  /*a840*/  HMMA.16816.F32.BF16 R28, R8, R6, R28 ;  /* 0x00000006081c723c */ /* 0x000fe2000004181c */
[----:B------:R-:W-:Y:S01]  /*a850*/  ISETP.GE.AND P6, PT, R45, R199, PT ;  /* 0x000000c72d00720c */ /* 0x000fe20003fc6270 */
[----:B------:R-:W-:Y:S01]  /*a860*/  VIADD R7, R101, 0xffffffe8 ;  /* 0xffffffe865077836 */ /* 0x000fe20000000000 */
[----:B------:R-:W-:-:S02]  /*a870*/  ISETP.GT.AND P4, PT, R100, R45, PT ;  /* 0x0000002d6400720c */ /* 0x000fc40003f84270 */
[----:B------:R-:W-:Y:S02]  /*a880*/  FSEL R40, R40, -INF , !P2 ;  /* 0xff80000028287808 */ /* 0x000fe40005000000 */
[----:B------:R-:W-:Y:S02]  /*a890*/  I2FP.F32.S32 R16, R16 ;  /* 0x0000001000107245 */ /* 0x000fe40000201400 */
[----:B------:R-:W-:Y:S02]  /*a8a0*/  FSEL R18, R18, -INF , !P3 ;  /* 0xff80000012127808 */ /* 0x000fe40005800000 */
[----:B------:R-:W-:Y:S01]  /*a8b0*/  ISETP.GE.AND P2, PT, R17, R199, PT ;  /* 0x000000c71100720c */ /* 0x000fe20003f46270 */
[----:B------:R-:W-:Y:S01]  /*a8c0*/  FFMA.FTZ R43, -R191, R16, R43 ;  /* 0x00000010bf2b7223 */ /* 0x000fe2000001012b */
[C-C-:B------:R-:W-:Y:S02]  /*a8d0*/  IADD3 R124, PT, PT, R215.reuse, 0x1f, -R216.reuse ;  /* 0x0000001fd77c7810 */ /* 0x140fe40007ffe8d8 */
[----:B------:R-:W-:-:S02]  /*a8e0*/  IADD3 R147, PT, PT, R215, 0x18, -R216 ;  /* 0x00000018d7937810 */ /* 0x000fc40007ffe8d8 */
[C-C-:B------:R-:W-:Y:S02]  /*a8f0*/  IADD3 R140, PT, PT, R215.reuse, 0x17, -R216.reuse ;  /* 0x00000017d78c7810 */ /* 0x140fe40007ffe8d8 */
[C-C-:B------:R-:W-:Y:S02]  /*a900*/  IADD3 R133, PT, PT, R215.reuse, 0x10, -R216.reuse ;  /* 0x00000010d7857810 */ /* 0x140fe40007ffe8d8 */
[--C-:B------:R-:W-:Y:S01]  /*a910*/  IADD3 R130, PT, PT, R215, 0xf, -R216.reuse ;  /* 0x0000000fd7827810 */ /* 0x100fe20007ffe8d8 */
[----:B--2---:R-:W-:Y:S01]  /*a920*/  HMMA.16816.F32.BF16 R24, R20, R12, R24 ;  /* 0x0000000c1418723c */ /* 0x004fe20000041818 */
[C-C-:B------:R-:W-:Y:S02]  /*a930*/  IADD3 R149, PT, PT, R209.reuse, 0x18, -R216.reuse ;  /* 0x00000018d1957810 */ /* 0x140fe40007ffe8d8 */
[C-C-:B------:R-:W-:Y:S02]  /*a940*/  IADD3 R144, PT, PT, R209.reuse, 0x17, -R216.reuse ;  /* 0x00000017d1907810 */ /* 0x140fe40007ffe8d8 */
[----:B------:R-:W-:-:S02]  /*a950*/  IADD3 R139, PT, PT, R209, 0x10, -R216 ;  /* 0x00000010d18b7810 */ /* 0x000fc40007ffe8d8 */
[--C-:B------:R-:W-:Y:S01]  /*a960*/  IADD3 R131, PT, PT, R209, 0xf, -R216.reuse ;  /* 0x0000000fd1837810 */ /* 0x100fe20007ffe8d8 */
[----:B------:R-:W-:Y:S01]  /*a970*/  HMMA.16816.F32.BF16 R152, R20, R14, R152 ;  /* 0x0000000e1498723c */ /* 0x000fe20000041898 */
[--C-:B------:R-:W-:Y:S02]  /*a980*/  IADD3 R215, PT, PT, R215, 0x7, -R216.reuse ;  /* 0x00000007d7d77810 */ /* 0x100fe40007ffe8d8 */
[----:B------:R-:W-:Y:S02]  /*a990*/  IADD3 R209, PT, PT, R209, 0x7, -R216 ;  /* 0x00000007d1d17810 */ /* 0x000fe40007ffe8d8 */
[----:B------:R-:W-:Y:S02]  /*a9a0*/  FSEL R126, R40, -INF , !P6 ;  /* 0xff800000287e7808 */ /* 0x000fe40007000000 */
[----:B------:R-:W-:Y:S02]  /*a9b0*/  FSEL R216, R42, -INF , !P4 ;  /* 0xff8000002ad87808 */ /* 0x000fe40006000000 */
[----:B------:R-:W-:-:S02]  /*a9c0*/  IABS R5, R132 ;  /* 0x0000008400057213 */ /* 0x000fc40000000000 */
[----:B------:R-:W-:Y:S02]  /*a9d0*/  ISETP.GE.AND P6, PT, R17, R198, PT ;  /* 0x000000c61100720c */ /* 0x000fe40003fc6270 */
[----:B------:R-:W-:Y:S02]  /*a9e0*/  ISETP.GT.AND P4, PT, R100, R17, PT ;  /* 0x000000116400720c */ /* 0x000fe40003f84270 */
[----:B------:R-:W-:Y:S02]  /*a9f0*/  FSEL R132, R18, -INF , !P2 ;  /* 0xff80000012847808 */ /* 0x000fe40005000000 */
[----:B------:R-:W1:Y:S01]  /*aa00*/  LDSM.16.M88.4 R16, [R165+0x5800] ;  /* 0x00580000a510783b */ /* 0x000e620000000200 */
[----:B------:R-:W-:Y:S01]  /*aa10*/  I2FP.F32.S32 R4, R158 ;  /* 0x0000009e00047245 */ /* 0x000fe20000201400 */
[----:B------:R-:W-:-:S04]  /*aa20*/  DEPBAR.LE SB0, 0x0 ;  /* 0x000080000000791a */ /* 0x000fc80000000000 */
[----:B------:R-:W-:Y:S01]  /*aa30*/  ISETP.GE.AND P5, PT, R45, R198, PT ;  /* 0x000000c62d00720c */ /* 0x000fe20003fa6270 */
[C---:B------:R-:W-:Y:S01]  /*aa40*/  FFMA.FTZ R4, -R191.reuse, R4, R32 ;  /* 0x00000004bf047223 */ /* 0x040fe20000010120 */
[----:B------:R-:W-:Y:S02]  /*aa50*/  I2FP.F32.S32 R5, R5 ;  /* 0x0000000500057245 */ /* 0x000fe40000201400 */
[----:B------:R-:W-:Y:S02]  /*aa60*/  FSEL R216, R216, -INF , !P5 ;  /* 0xff800000d8d87808 */ /* 0x000fe40006800000 */
[----:B------:R-:W-:Y:S01]  /*aa70*/  ISETP.GT.AND P5, PT, R214, R41, PT ;  /* 0x00000029d600720c */ /* 0x000fe20003fa4270 */
[----:B------:R-:W-:Y:S01]  /*aa80*/  FFMA.FTZ R34, -R191, R5, R34 ;  /* 0x00000005bf227223 */ /* 0x000fe20000010122 */
[----:B------:R-:W-:Y:S01]  /*aa90*/  IABS R124, R124 ;  /* 0x0000007c007c7213 */ /* 0x000fe20000000000 */
[----:B------:R-:W-:Y:S01]  /*aaa0*/  VIADD R5, R101, 0xffffffe1 ;  /* 0xffffffe165057836 */ /* 0x000fe20000000000 */
[----:B------:R-:W-:-:S02]  /*aab0*/  ISETP.GE.AND P3, PT, R41, R199, PT ;  /* 0x000000c72900720c */ /* 0x000fc40003f66270 */
[----:B------:R-:W-:Y:S01]  /*aac0*/  FSEL R12, R4, -INF , !P5 ;  /* 0xff800000040c7808 */ /* 0x000fe20006800000 */
[----:B------:R-:W-:Y:S01]  /*aad0*/  IMAD.MOV.U32 R4, RZ, RZ, R124 ;  /* 0x000000ffff047224 */ /* 0x000fe200078e007c */
[----:B------:R-:W-:Y:S02]  /*aae0*/  FSEL R158, R43, -INF , !P4 ;  /* 0xff8000002b9e7808 */ /* 0x000fe40006000000 */
[----:B------:R-:W-:Y:S02]  /*aaf0*/  IABS R149, R149 ;  /* 0x0000009500957213 */ /* 0x000fe40000000000 */
[----:B------:R-:W-:Y:S02]  /*ab00*/  ISETP.GT.AND P4, PT, R100, R41, PT ;  /* 0x000000296400720c */ /* 0x000fe40003f84270 */
[----:B------:R-:W-:Y:S02]  /*ab10*/  FSEL R124, R12, -INF , !P3 ;  /* 0xff8000000c7c7808 */ /* 0x000fe40005800000 */
[----:B------:R-:W-:-:S02]  /*ab20*/  I2FP.F32.S32 R12, R156 ;  /* 0x0000009c000c7245 */ /* 0x000fc40000201400 */
[----:B------:R-:W-:Y:S02]  /*ab30*/  I2FP.F32.S32 R6, R149 ;  /* 0x0000009500067245 */ /* 0x000fe40000201400 */
[----:B------:R-:W-:Y:S01]  /*ab40*/  ISETP.GE.AND P2, PT, R41, R198, PT ;  /* 0x000000c62900720c */ /* 0x000fe20003f46270 */
[C---:B------:R-:W-:Y:S01]  /*ab50*/  FFMA.FTZ R12, -R191.reuse, R12, R33 ;  /* 0x0000000cbf0c7223 */ /* 0x040fe20000010121 */
[----:B------:R-:W-:Y:S01]  /*ab60*/  FSEL R156, R34, -INF , !P4 ;  /* 0xff800000229c7808 */ /* 0x000fe20006000000 */
[C---:B------:R-:W-:Y:S01]  /*ab70*/  FFMA.FTZ R6, -R191.reuse, R6, R28 ;  /* 0x00000006bf067223 */ /* 0x040fe2000001011c */
[----:B------:R-:W-:Y:S02]  /*ab80*/  FSEL R158, R158, -INF , !P6 ;  /* 0xff8000009e9e7808 */ /* 0x000fe40007000000 */
[----:B------:R-:W-:Y:S02]  /*ab90*/  I2FP.F32.S32 R4, R4 ;  /* 0x0000000400047245 */ /* 0x000fe40000201400 */
[----:B------:R-:W-:Y:S01]  /*aba0*/  ISETP.GT.AND P6, PT, R214, R5, PT ;  /* 0x00000005d600720c */ /* 0x000fe20003fc4270 */
[----:B-1----:R-:W-:Y:S01]  /*abb0*/  HMMA.16816.F32.BF16 R24, R8, R16, R24 ;  /* 0x000000100818723c */ /* 0x002fe20000041818 */
[----:B------:R-:W-:Y:S01]  /*abc0*/  FSEL R156, R156, -INF , !P2 ;  /* 0xff8000009c9c7808 */ /* 0x000fe20005000000 */
[----:B------:R-:W-:Y:S01]  /*abd0*/  FFMA.FTZ R4, -R191, R4, R35 ;  /* 0x00000004bf047223 */ /* 0x000fe20000010123 */
[----:B------:R-:W-:-:S02]  /*abe0*/  IABS R147, R147 ;  /* 0x0000009300937213 */ /* 0x000fc40000000000 */
[----:B------:R-:W-:Y:S02]  /*abf0*/  ISETP.GT.AND P2, PT, R214, R7, PT ;  /* 0x00000007d600720c */ /* 0x000fe40003f44270 */
[C---:B------:R-:W-:Y:S01]  /*ac00*/  ISETP.GE.AND P5, PT, R5.reuse, R199, PT ;  /* 0x000000c70500720c */ /* 0x040fe20003fa6270 */
[----:B------:R-:W-:Y:S01]  /*ac10*/  HMMA.16816.F32.BF16 R152, R8, R18, R152 ;  /* 0x000000120898723c */ /* 0x000fe20000041898 */
[----:B------:R-:W-:Y:S02]  /*ac20*/  ISETP.GE.AND P3, PT, R5, R198, PT ;  /* 0x000000c60500720c */ /* 0x000fe40003f66270 */
[----:B------:R-:W-:Y:S02]  /*ac30*/  ISETP.GT.AND P4, PT, R100, R5, PT ;  /* 0x000000056400720c */ /* 0x000fe40003f84270 */
[----:B------:R-:W-:Y:S02]  /*ac40*/  FSEL R12, R12, -INF , !P6 ;  /* 0xff8000000c0c7808 */ /* 0x000fe40007000000 */
[----:B------:R-:W-:-:S02]  /*ac50*/  ISETP.GE.AND P6, PT, R7, R199, PT ;  /* 0x000000c70700720c */ /* 0x000fc40003fc6270 */
[----:B------:R-:W-:Y:S02]  /*ac60*/  I2FP.F32.S32 R5, R147 ;  /* 0x0000009300057245 */ /* 0x000fe40000201400 */
[----:B------:R-:W-:Y:S02]  /*ac70*/  FSEL R6, R6, -INF , !P2 ;  /* 0xff80000006067808 */ /* 0x000fe40005000000 */
[----:B------:R-:W-:Y:S01]  /*ac80*/  IABS R144, R144 ;  /* 0x0000009000907213 */ /* 0x000fe20000000000 */
[----:B------:R-:W-:Y:S01]  /*ac90*/  FFMA.FTZ R30, -R191, R5, R30 ;  /* 0x00000005bf1e7223 */ /* 0x000fe2000001011e */
[----:B------:R-:W-:Y:S01]  /*aca0*/  FSEL R60, R12, -INF , !P5 ;  /* 0xff8000000c3c7808 */ /* 0x000fe20006800000 */
[----:B------:R-:W-:Y:S01]  /*acb0*/  VIADD R5, R101, 0xffffffe9 ;  /* 0xffffffe965057836 */ /* 0x000fe20000000000 */
[----:B------:R-:W-:Y:S02]  /*acc0*/  FSEL R4, R4, -INF , !P4 ;  /* 0xff80000004047808 */ /* 0x000fe40006000000 */
[----:B------:R-:W-:Y:S01]  /*acd0*/  FSEL R120, R6, -INF , !P6 ;  /* 0xff80000006787808 */ /* 0x000fe20007000000 */
[----:B------:R-:W-:Y:S01]  /*ace0*/  FFMA.FTZ R39, -R191, R39, R152 ;  /* 0x00000027bf277223 */ /* 0x000fe20000010198 */
[----:B------:R-:W-:-:S02]  /*acf0*/  ISETP.GE.AND P5, PT, R7, R198, PT ;  /* 0x000000c60700720c */ /* 0x000fc40003fa6270 */
[----:B------:R-:W-:Y:S02]  /*ad00*/  ISETP.GT.AND P4, PT, R100, R7, PT ;  /* 0x000000076400720c */ /* 0x000fe40003f84270 */
[----:B------:R-:W-:Y:S02]  /*ad10*/  I2FP.F32.S32 R6, R144 ;  /* 0x0000009000067245 */ /* 0x000fe40000201400 */
[----:B------:R-:W-:Y:S02]  /*ad20*/  IABS R7, R140 ;  /* 0x0000008c00077213 */ /* 0x000fe40000000000 */
[----:B------:R-:W-:Y:S01]  /*ad30*/  FSEL R140, R4, -INF , !P3 ;  /* 0xff800000048c7808 */ /* 0x000fe20005800000 */
[----:B------:R-:W-:Y:S01]  /*ad40*/  FFMA.FTZ R6, -R191, R6, R29 ;  /* 0x00000006bf067223 */ /* 0x000fe2000001011d */
[----:B------:R-:W-:Y:S02]  /*ad50*/  IABS R139, R139 ;  /* 0x0000008b008b7213 */ /* 0x000fe40000000000 */
[----:B------:R-:W-:-:S02]  /*ad60*/  I2FP.F32.S32 R4, R7 ;  /* 0x0000000700047245 */ /* 0x000fc40000201400 */
[----:B------:R-:W-:Y:S02]  /*ad70*/  ISETP.GT.AND P3, PT, R214, R5, PT ;  /* 0x00000005d600720c */ /* 0x000fe40003f64270 */
[----:B------:R-:W-:Y:S01]  /*ad80*/  FSEL R144, R30, -INF , !P4 ;  /* 0xff8000001e907808 */ /* 0x000fe20006000000 */
[----:B------:R-:W-:Y:S01]  /*ad90*/  FFMA.FTZ R4, -R191, R4, R31 ;  /* 0x00000004bf047223 */ /* 0x000fe2000001011f */
[C---:B------:R-:W-:Y:S02]  /*ada0*/  ISETP.GE.AND P2, PT, R5.reuse, R199, PT ;  /* 0x000000c70500720c */ /* 0x040fe40003f46270 */
[----:B------:R-:W-:Y:S02]  /*adb0*/  ISETP.GE.AND P6, PT, R5, R198, PT ;  /* 0x000000c60500720c */ /* 0x000fe40003fc6270 */
[----:B------:R-:W-:Y:S01]  /*adc0*/  ISETP.GT.AND P4, PT, R100, R5, PT ;  /* 0x000000056400720c */ /* 0x000fe20003f84270 */
[----:B------:R-:W-:Y:S01]  /*add0*/  VIADD R5, R101, 0xfffffff0 ;  /* 0xfffffff065057836 */ /* 0x000fe20000000000 */
[----:B------:R-:W-:-:S02]  /*ade0*/  IABS R133, R133 ;  /* 0x0000008500857213 */ /* 0x000fc40000000000 */
[----:B------:R-:W-:Y:S02]  /*adf0*/  I2FP.F32.S32 R139, R139 ;  /* 0x0000008b008b7245 */ /* 0x000fe40000201400 */
[----:B------:R-:W-:Y:S02]  /*ae00*/  FSEL R6, R6, -INF , !P3 ;  /* 0xff80000006067808 */ /* 0x000fe40005800000 */
[----:B------:R-:W-:Y:S01]  /*ae10*/  I2FP.F32.S32 R133, R133 ;  /* 0x0000008500857245 */ /* 0x000fe20000201400 */
[C---:B------:R-:W-:Y:S01]  /*ae20*/  FFMA.FTZ R24, -R191.reuse, R139, R24 ;  /* 0x0000008bbf187223 */ /* 0x040fe20000010118 */
[----:B------:R-:W-:Y:S02]  /*ae30*/  FSEL R144, R144, -INF , !P5 ;  /* 0xff80000090907808 */ /* 0x000fe40006800000 */
[----:B------:R-:W-:Y:S01]  /*ae40*/  ISETP.GT.AND P5, PT, R214, R5, PT ;  /* 0x00000005d600720c */ /* 0x000fe20003fa4270 */
[----:B------:R-:W-:Y:S01]  /*ae50*/  FFMA.FTZ R26, -R191, R133, R26 ;  /* 0x00000085bf1a7223 */ /* 0x000fe2000001011a */
[----:B------:R-:W-:-:S02]  /*ae60*/  FSEL R122, R6, -INF , !P2 ;  /* 0xff800000067a7808 */ /* 0x000fc40005000000 */
[----:B------:R-:W-:Y:S02]  /*ae70*/  FSEL R4, R4, -INF , !P4 ;  /* 0xff80000004047808 */ /* 0x000fe40006000000 */
[----:B------:R-:W-:Y:S02]  /*ae80*/  IABS R6, R130 ;  /* 0x0000008200067213 */ /* 0x000fe40000000000 */
[C---:B------:R-:W-:Y:S01]  /*ae90*/  ISETP.GE.AND P3, PT, R5.reuse, R199, PT ;  /* 0x000000c70500720c */ /* 0x040fe20003f66270 */
[----:B------:R-:W-:Y:S01]  /*aea0*/  BAR.SYNC.DEFER_BLOCKING 0x0 ;  /* 0x0000000000007b1d */ /* 0x000fe20000010000 */
[----:B------:R-:W-:Y:S02]  /*aeb0*/  ISETP.GE.AND P2, PT, R5, R198, PT ;  /* 0x000000c60500720c */ /* 0x000fe40003f46270 */
[----:B------:R-:W-:Y:S01]  /*aec0*/  ISETP.GT.AND P4, PT, R100, R5, PT ;  /* 0x000000056400720c */ /* 0x000fe20003f84270 */
[----:B------:R-:W-:Y:S01]  /*aed0*/  VIADD R5, R101, 0xfffffff1 ;  /* 0xfffffff165057836 */ /* 0x000fe20000000000 */
[----:B------:R-:W-:-:S02]  /*aee0*/  IABS R131, R131 ;  /* 0x0000008300837213 */ /* 0x000fc40000000000 */
[----:B------:R-:W-:Y:S02]  /*aef0*/  FSEL R24, R24, -INF , !P5 ;  /* 0xff80000018187808 */ /* 0x000fe40006800000 */
[----:B------:R-:W-:Y:S01]  /*af00*/  FSEL R130, R4, -INF , !P6 ;  /* 0xff80000004827808 */ /* 0x000fe20007000000 */
[----:B------:R-:W-:Y:S01]  /*af10*/  IMAD.MOV.U32 R4, RZ, RZ, R6 ;  /* 0x000000ffff047224 */ /* 0x000fe200078e0006 */
[----:B------:R-:W-:Y:S02]  /*af20*/  I2FP.F32.S32 R6, R131 ;  /* 0x0000008300067245 */ /* 0x000fe40000201400 */
[----:B------:R-:W-:Y:S02]  /*af30*/  FSEL R104, R24, -INF , !P3 ;  /* 0xff80000018687808 */ /* 0x000fe40005800000 */
[----:B------:R-:W-:Y:S01]  /*af40*/  FSEL R118, R26, -INF , !P4 ;  /* 0xff8000001a767808 */ /* 0x000fe20006000000 */
[----:B------:R-:W-:Y:S01]  /*af50*/  FFMA.FTZ R25, -R191, R6, R25 ;  /* 0x00000006bf197223 */ /* 0x000fe20000010119 */
[----:B------:R-:W-:-:S02]  /*af60*/  ISETP.GT.AND P6, PT, R214, R5, PT ;  /* 0x00000005d600720c */ /* 0x000fc40003fc4270 */
[C---:B------:R-:W-:Y:S02]  /*af70*/  ISETP.GE.AND P5, PT, R5.reuse, R199, PT ;  /* 0x000000c70500720c */ /* 0x040fe40003fa6270 */
[----:B------:R-:W-:Y:S02]  /*af80*/  ISETP.GE.AND P3, PT, R5, R198, PT ;  /* 0x000000c60500720c */ /* 0x000fe40003f66270 */
[----:B------:R-:W-:Y:S01]  /*af90*/  ISETP.GT.AND P4, PT, R100, R5, PT ;  /* 0x000000056400720c */ /* 0x000fe20003f84270 */
[C---:B------:R-:W-:Y:S01]  /*afa0*/  VIADD R5, R101.reuse, 0xfffffff8 ;  /* 0xfffffff865057836 */ /* 0x040fe20000000000 */
[----:B------:R-:W-:Y:S01]  /*afb0*/  IABS R209, R209 ;  /* 0x000000d100d17213 */ /* 0x000fe20000000000 */
[----:B------:R-:W-:Y:S01]  /*afc0*/  VIADD R101, R101, 0xfffffff9 ;  /* 0xfffffff965657836 */ /* 0x000fe20000000000 */
[----:B------:R-:W-:Y:S02]  /*afd0*/  I2FP.F32.S32 R4, R4 ;  /* 0x0000000400047245 */ /* 0x000fe40000201400 */
[----:B------:R-:W-:-:S02]  /*afe0*/  FSEL R118, R118, -INF , !P2 ;  /* 0xff80000076767808 */ /* 0x000fc40005000000 */
[----:B------:R-:W-:Y:S01]  /*aff0*/  I2FP.F32.S32 R6, R209 ;  /* 0x000000d100067245 */ /* 0x000fe20000201400 */
[----:B------:R-:W-:Y:S01]  /*b000*/  FFMA.FTZ R4, -R191, R4, R27 ;  /* 0x00000004bf047223 */ /* 0x000fe2000001011b */
[C---:B------:R-:W-:Y:S02]  /*b010*/  ISETP.GT.AND P2, PT, R214.reuse, R5, PT ;  /* 0x00000005d600720c */ /* 0x040fe40003f44270 */
[----:B------:R-:W-:Y:S01]  /*b020*/  FSEL R25, R25, -INF , !P6 ;  /* 0xff80000019197808 */ /* 0x000fe20007000000 */
[----:B------:R-:W-:Y:S01]  /*b030*/  FFMA.FTZ R153, -R191, R6, R153 ;  /* 0x00000006bf997223 */ /* 0x000fe20000010199 */
[----:B------:R-:W-:Y:S02]  /*b040*/  FSEL R39, R39, -INF , !P2 ;  /* 0xff80000027277808 */ /* 0x000fe40005000000 */
[----:B------:R-:W-:Y:S02]  /*b050*/  ISETP.GT.AND P2, PT, R214, R101, PT ;  /* 0x00000065d600720c */ /* 0x000fe40003f44270 */
[----:B------:R-:W-:-:S02]  /*b060*/  FSEL R4, R4, -INF , !P4 ;  /* 0xff80000004047808 */ /* 0x000fc40006000000 */
[----:B------:R-:W-:Y:S02]  /*b070*/  IABS R215, R215 ;  /* 0x000000d700d77213 */ /* 0x000fe40000000000 */
[----:B------:R-:W-:Y:S02]  /*b080*/  FSEL R106, R25, -INF , !P5 ;  /* 0xff800000196a7808 */ /* 0x000fe40006800000 */
[C---:B------:R-:W-:Y:S02]  /*b090*/  ISETP.GE.AND P6, PT, R5.reuse, R199, PT ;  /* 0x000000c70500720c */ /* 0x040fe40003fc6270 */
[----:B------:R-:W-:Y:S02]  /*b0a0*/  ISETP.GE.AND P5, PT, R5, R198, PT ;  /* 0x000000c60500720c */ /* 0x000fe40003fa6270 */
[----:B------:R-:W-:Y:S02]  /*b0b0*/  ISETP.GT.AND P4, PT, R100, R5, PT ;  /* 0x000000056400720c */ /* 0x000fe40003f84270 */
[----:B------:R-:W-:-:S02]  /*b0c0*/  FSEL R67, R153, -INF , !P2 ;  /* 0xff80000099437808 */ /* 0x000fc40005000000 */
[----:B------:R-:W-:Y:S02]  /*b0d0*/  FSEL R112, R4, -INF , !P3 ;  /* 0xff80000004707808 */ /* 0x000fe40005800000 */
[----:B------:R-:W-:Y:S02]  /*b0e0*/  I2FP.F32.S32 R5, R38 ;  /* 0x0000002600057245 */ /* 0x000fe40000201400 */
[----:B------:R-:W-:Y:S02]  /*b0f0*/  ISETP.GT.U32.AND P2, PT, R37, R182, PT ;  /* 0x000000b62500720c */ /* 0x000fe40003f44070 */
[----:B------:R-:W-:Y:S01]  /*b100*/  I2FP.F32.S32 R4, R215 ;  /* 0x000000d700047245 */ /* 0x000fe20000201400 */
[----:B------:R-:W-:Y:S01]  /*b110*/  FFMA.FTZ R5, -R191, R5, R154 ;  /* 0x00000005bf057223 */ /* 0x000fe2000001019a */
[----:B------:R-:W-:Y:S02]  /*b120*/  ISETP.GT.AND P3, PT, R100, R101, PT ;  /* 0x000000656400720c */ /* 0x000fe40003f64270 */
[----:B------:R-:W-:Y:S01]  /*b130*/  FSEL R100, R39, -INF , !P6 ;  /* 0xff80000027647808 */ /* 0x000fe20007000000 */
[----:B------:R-:W-:Y:S01]  /*b140*/  FFMA.FTZ R4, -R191, R4, R155 ;  /* 0x00000004bf047223 */ /* 0x000fe2000001019b */
[----:B------:R-:W-:-:S02]  /*b150*/  FSEL R5, R5, -INF , !P4 ;  /* 0xff80000005057808 */ /* 0x000fc40006000000 */
[C---:B------:R-:W-:Y:S02]  /*b160*/  ISETP.GE.AND P6, PT, R101.reuse, R199, PT ;  /* 0x000000c76500720c */ /* 0x040fe40003fc6270 */
[----:B------:R-:W-:Y:S02]  /*b170*/  ISETP.GE.AND P4, PT, R101, R198, PT ;  /* 0x000000c66500720c */ /* 0x000fe40003f86270 */
        /* <DEDUP_REMOVED lines=8> */
[----:B------:R-:W-:Y:S01]  /*b200*/  VIADD R206, R206, 0xffffff00 ;  /* 0xffffff00cece7836 */ /* 0x000fe20000000000 */
[----:B------:R-:W-:-:S04]  /*b210*/  SHF.L.U32 R4, R37, 0x7, RZ ;  /* 0x0000000725047819 */ /* 0x000fc800000006ff */
        /* <DEDUP_REMOVED lines=59> */
.L_x_13049:
        /* <DEDUP_REMOVED lines=8> */
.L_x_13050:
[----:B------:R-:W-:Y:S05]  /*b650*/  BSYNC.RECONVERGENT B0 ;  /* 0x0000000000007941 */ /* 0x000fea0003800200 */
.L_x_13048:
[C---:B------:R-:W-:Y:S01]  /*b660*/  LEA R16, P0, R174.reuse, R184, 0x5 ;  /* 0x000000b8ae107211 */ /* 0x040fe200078028ff */
[----:B------:R-:W-:Y:S01]  /*b670*/  @!P1 IMAD.MOV.U32 R8, RZ, RZ, R184 ;  /* 0x000000ffff089224 */ /* 0x000fe200078e00b8 */
[----:B------:R1:W-:Y:S01]  /*b680*/  @P1 STS.128 [R193+0x2000], RZ ;  /* 0x002000ffc1001388 */ /* 0x0003e20000000c00 */
[----:B------:R-:W-:Y:S01]  /*b690*/  @!P1 IMAD.MOV.U32 R9, RZ, RZ, R183 ;  /* 0x000000ffff099224 */ /* 0x000fe200078e00b7 */
[C---:B------:R-:W-:Y:S01]  /*b6a0*/  LEA.HI.X R17, R174.reuse, R183, R175, 0x5, P0 ;  /* 0x000000b7ae117211 */ /* 0x040fe200000f2caf */
[----:B------:R-:W-:Y:S01]  /*b6b0*/  @!P1 IMAD.MOV.U32 R6, RZ, RZ, R16 ;  /* 0x000000ffff069224 */ /* 0x000fe200078e0010 */
[-C--:B------:R-:W-:Y:S01]  /*b6c0*/  @!P1 MOV R10, R16.reuse ;  /* 0x00000010000a9202 */ /* 0x080fe20000000f00 */
[C---:B------:R-:W-:Y:S01]  /*b6d0*/  @!P1 IMAD R5, R175.reuse, 0x60, RZ ;  /* 0x00000060af059824 */ /* 0x040fe200078e02ff */
[CC--:B------:R-:W-:Y:S01]  /*b6e0*/  @!P1 LEA R14, P0, R174.reuse, R16.reuse, 0x5 ;  /* 0x00000010ae0e9211 */ /* 0x0c0fe200078028ff */
[----:B------:R-:W-:Y:S01]  /*b6f0*/  @!P1 IMAD.MOV.U32 R11, RZ, RZ, R17 ;  /* 0x000000ffff0b9224 */ /* 0x000fe200078e0011 */
[C---:B------:R-:W-:Y:S01]  /*b700*/  @!P1 LEA R12, P2, R174.reuse, R16, 0x6 ;  /* 0x00000010ae0c9211 */ /* 0x040fe200078430ff */
[----:B------:R-:W-:Y:S01]  /*b710*/  @!PT LDS RZ, [RZ] ;  /* 0x00000000fffff984 */ /* 0x000fe20000000800 */
[----:B------:R-:W-:Y:S01]  /*b720*/  @!PT LDS RZ, [RZ] ;  /* 0x00000000fffff984 */ /* 0x000fe20000000800 */
[----:B------:R-:W-:Y:S01]  /*b730*/  @!PT LDS RZ, [RZ] ;  /* 0x00000000fffff984 */ /* 0x000fe20000000800 */
[----:B------:R2:W-:Y:S01]  /*b740*/  @!P1 LDGSTS.E.BYPASS.LTC128B.128 [R193+0x2000], desc[UR4][R8.64] ;  /* 0x0200000008c19fae */ /* 0x0005e2000b981a04 */
[-C--:B------:R-:W-:Y:S01]  /*b750*/  @!P1 MOV R7, R17.reuse ;  /* 0x0000001100079202 */ /* 0x080fe20000000f00 */
[C---:B------:R-:W-:Y:S01]  /*b760*/  @!P1 IMAD.WIDE.U32 R10, R174.reuse, 0x60, R10 ;  /* 0x00000060ae0a9825 */ /* 0x040fe200078e000a */
[CCC-:B------:R-:W-:Y:S01]  /*b770*/  @!P1 LEA.HI.X R15, R174.reuse, R17.reuse, R175.reuse, 0x5, P0 ;  /* 0x00000011ae0f9211 */ /* 0x1c0fe200000f2caf */
[----:B------:R1:W-:Y:S01]  /*b780*/  @P1 STS.128 [R193+0x2800], RZ ;  /* 0x002800ffc1001388 */ /* 0x0003e20000000c00 */
[C---:B------:R-:W-:Y:S01]  /*b790*/  @!P1 LEA.HI.X R13, R174.reuse, R17, R175, 0x6, P2 ;  /* 0x00000011ae0d9211 */ /* 0x040fe200010f34af */
[----:B------:R-:W-:Y:S01]  /*b7a0*/  @!P1 IMAD R4, R175, 0xa0, RZ ;  /* 0x000000a0af049824 */ /* 0x000fe200078e02ff */
[----:B------:R-:W-:Y:S01]  /*b7b0*/  BSSY.RECONVERGENT B0, `(.L_x_13051) ;  /* 0x000002c000007945 */ /* 0x000fe20003800200 */
        /* <DEDUP_REMOVED lines=43> */
.L_x_13052:
[----:B------:R-:W-:Y:S05]  /*ba70*/  BSYNC.RECONVERGENT B0 ;  /* 0x0000000000007941 */ /* 0x000fea0003800200 */
.L_x_13051:
[----:B------:R-:W0:Y:S02]  /*ba80*/  LDGDEPBAR ;  /* 0x00000000000079af */ /* 0x000e240000000000 */
.L_x_13047:
[----:B------:R-:W-:Y:S05]  /*ba90*/  BSYNC.RECONVERGENT B1 ;  /* 0x0000000000017941 */ /* 0x000fea0003800200 */
.L_x_13046:
[----:B------:R-:W3:Y:S01]  /*baa0*/  LD.E R66, desc[UR4][R2.64+0xdc] ;  /* 0x0000dc0402427980 */ /* 0x000ee2000c101900 */
[----:B------:R-:W-:-:S03]  /*bab0*/  FMNMX3.FTZ R4, R0, R135, R143, !PT ;  /* 0x0000008700047276 */ /* 0x000fc6000781008f */
[----:B-1----:R-:W-:Y:S01]  /*bac0*/  LDSM.16.MT88.4 R12, [R168+0x6000] ;  /* 0x00600000a80c783b */ /* 0x002fe20000004200 */
[----:B------:R-:W-:-:S03]  /*bad0*/  FMNMX3.FTZ R4, R4, R151, R159, !PT ;  /* 0x0000009704047276 */ /* 0x000fc6000781009f */
[----:B------:R-:W-:Y:S01]  /*bae0*/  LDSM.16.MT88.4 R20, [R164+0x6000] ;  /* 0x00600000a414783b */ /* 0x000fe20000004200 */
[----:B------:R-:W-:Y:S02]  /*baf0*/  FMNMX3.FTZ R5, R4, R157, R145, !PT ;  /* 0x0000009d04057276 */ /* 0x000fe40007810091 */
        /* <DEDUP_REMOVED lines=32> */
[----:B------:R-:W-:-:S03]  /*bd00*/  FMNMX3.FTZ R7, R7, R120, R122, !PT ;  /* 0x0000007807077276 */ /* 0x000fc6000781007a */
[----:B------:R-:W1:Y:S01]  /*bd10*/  SHFL.BFLY PT, R5, R6, 0x2, 0x1f ;  /* 0x0c401f0006057f89 */ /* 0x000e6200000e0000 */
        /* <DEDUP_REMOVED lines=8> */
[----:B------:R-:W-:-:S04]  /*bda0*/  FSETP.NEU.FTZ.AND P0, PT, R38, -INF , PT ;  /* 0xff8000002600780b */ /* 0x000fc80003f1d000 */
[----:B------:R-:W-:Y:S02]  /*bdb0*/  FSEL R5, R38, RZ, P0 ;  /* 0x000000ff26057208 */ /* 0x000fe40000000000 */
[----:B----4-:R-:W-:-:S03]  /*bdc0*/  FMNMX.FTZ R39, R4, R39, !PT ;  /* 0x0000002704277209 */ /* 0x010fc60007810000 */
[----:B------:R-:W-:Y:S01]  /*bdd0*/  FADD.FTZ R5, R0, -R5 ;  /* 0x8000000500057221 */ /* 0x000fe20000010000 */
[----:B------:R-:W-:-:S04]  /*bde0*/  FSETP.NEU.FTZ.AND P1, PT, R39, -INF , PT ;  /* 0xff8000002700780b */ /* 0x000fc80003f3d000 */
[----:B------:R-:W-:-:S05]  /*bdf0*/  FSEL R7, R39, RZ, P1 ;  /* 0x000000ff27077208 */ /* 0x000fca0000800000 */
        /* <DEDUP_REMOVED lines=23> */
[----:B------:R-:W-:Y:S01]  /*bf70*/  FFMA.FTZ R152, R228, R66, -R65 ;  /* 0x00000042e4987223 */ /* 0x000fe20000010841 */
[-C--:B-1----:R-:W-:Y:S01]  /*bf80*/  FMUL.FTZ R10, R98, R115.reuse ;  /* 0x00000073620a7220 */ /* 0x082fe20000410000 */
[----:B------:R-:W1:Y:S01]  /*bf90*/  MUFU.EX2 R110, R110 ;  /* 0x0000006e006e7308 */ /* 0x000e620000000800 */
        /* <DEDUP_REMOVED lines=15> */
[----:B------:R-:W3:Y:S01]  /*c090*/  MUFU.EX2 R105, R105 ;  /* 0x0000006900697308 */ /* 0x000ee20000000800 */
[----:B-1----:R-:W-:Y:S01]  /*c0a0*/  F2FP.BF16.F32.PACK_AB R5, R110, R116 ;  /* 0x000000746e05723e */ /* 0x002fe200000010ff */
[-C--:B------:R-:W-:Y:S01]  /*c0b0*/  FMUL.FTZ R71, R71, R115.reuse ;  /* 0x0000007347477220 */ /* 0x080fe20000410000 */
[-CC-:B------:R-:W-:Y:S01]  /*c0c0*/  FFMA.FTZ R74, R234, R66.reuse, -R101.reuse ;  /* 0x00000042ea4a7223 */ /* 0x180fe20000010865 */
[-C--:B------:R-:W-:Y:S01]  /*c0d0*/  FFMA.FTZ R75, R240, R66.reuse, -R101 ;  /* 0x00000042f04b7223 */ /* 0x080fe20000010865 */
[-C--:B------:R-:W-:Y:S01]  /*c0e0*/  FFMA.FTZ R83, R242, R66.reuse, -R65 ;  /* 0x00000042f2537223 */ /* 0x080fe20000010841 */
[-CC-:B------:R-:W-:Y:S01]  /*c0f0*/  FFMA.FTZ R82, R162, R66.reuse, -R101.reuse ;  /* 0x00000042a2527223 */ /* 0x180fe20000010865 */
[-CC-:B------:R-:W-:Y:S01]  /*c100*/  FFMA.FTZ R90, R160, R66.reuse, -R101.reuse ;  /* 0x00000042a05a7223 */ /* 0x180fe20000010865 */
[----:B------:R-:W-:Y:S01]  /*c110*/  MUFU.EX2 R111, R111 ;  /* 0x0000006f006f7308 */ /* 0x000fe20000000800 */
[-C--:B------:R-:W-:Y:S01]  /*c120*/  FFMA.FTZ R91, R218, R66.reuse, -R101 ;  /* 0x00000042da5b7223 */ /* 0x080fe20000010865 */
[-C--:B------:R-:W-:Y:S01]  /*c130*/  FFMA.FTZ R154, R226, R66.reuse, -R65 ;  /* 0x00000042e29a7223 */ /* 0x080fe20000010841 */
[-C--:B------:R-:W-:Y:S01]  /*c140*/  FFMA.FTZ R134, R134, R66.reuse, -R101 ;  /* 0x0000004286867223 */ /* 0x080fe20000010865 */
[-C--:B------:R-:W-:Y:S01]  /*c150*/  FFMA.FTZ R127, R216, R66.reuse, -R65 ;  /* 0x00000042d87f7223 */ /* 0x080fe20000010841 */
        /* <DEDUP_REMOVED lines=8> */
[-C--:B------:R-:W-:Y:S01]  /*c1e0*/  FFMA.FTZ R139, R122, R66.reuse, -R101 ;  /* 0x000000427a8b7223 */ /* 0x080fe20000010865 */
[----:B------:R-:W-:Y:S01]  /*c1f0*/  LDSM.16.MT88.4 R60, [R168+0x9000] ;  /* 0x00900000a83c783b */ /* 0x000fe20000004200 */
[-CC-:B------:R-:W-:Y:S01]  /*c200*/  FFMA.FTZ R129, R156, R66.reuse, -R65.reuse ;  /* 0x000000429c817223 */ /* 0x180fe20000010841 */
[----:B------:R-:W-:Y:S01]  /*c210*/  MUFU.EX2 R107, R107 ;  /* 0x0000006b006b7308 */ /* 0x000fe20000000800 */
[-CC-:B------:R-:W-:Y:S01]  /*c220*/  FFMA.FTZ R132, R140, R66.reuse, -R65.reuse ;  /* 0x000000428c847223 */ /* 0x180fe20000010841 */
[-C--:B------:R-:W-:Y:S01]  /*c230*/  FFMA.FTZ R135, R144, R66.reuse, -R65 ;  /* 0x0000004290877223 */ /* 0x080fe20000010841 */
[-C--:B------:R-:W-:Y:S01]  /*c240*/  FFMA.FTZ R120, R120, R66.reuse, -R101 ;  /* 0x0000004278787223 */ /* 0x080fe20000010865 */
[-CC-:B------:R-:W-:Y:S01]  /*c250*/  FFMA.FTZ R122, R130, R66.reuse, -R65.reuse ;  /* 0x00000042827a7223 */ /* 0x180fe20000010841 */
[----:B------:R-:W-:Y:S01]  /*c260*/  FFMA.FTZ R115, R213, R115, R116 ;  /* 0x00000073d5737223 */ /* 0x000fe20000010074 */
[-C--:B------:R-:W-:Y:S01]  /*c270*/  FFMA.FTZ R213, R64, R66.reuse, -R65 ;  /* 0x0000004240d57223 */ /* 0x080fe20000010841 */
[-C--:B------:R-:W-:Y:S01]  /*c280*/  FFMA.FTZ R104, R104, R66.reuse, -R101 ;  /* 0x0000004268687223 */ /* 0x080fe20000010865 */
[----:B------:R-:W3:Y:S01]  /*c290*/  MUFU.EX2 R0, R0 ;  /* 0x0000000000007308 */ /* 0x000ee20000000800 */
[----:B-1----:R-:W-:Y:S01]  /*c2a0*/  F2FP.BF16.F32.PACK_AB R4, R109, R111 ;  /* 0x0000006f6d04723e */ /* 0x002fe200000010ff */
[----:B------:R-:W-:Y:S01]  /*c2b0*/  FADD.FTZ R115, R110, R115 ;  /* 0x000000736e737221 */ /* 0x000fe20000010000 */
[----:B------:R-:W-:Y:S01]  /*c2c0*/  FFMA.FTZ R106, R106, R66, -R101 ;  /* 0x000000426a6a7223 */ /* 0x000fe20000010865 */
[----:B------:R-:W-:-:S02]  /*c2d0*/  @P0 IADD3 R209, PT, PT, R197, -0x3, RZ ;  /* 0xfffffffdc5d10810 */ /* 0x000fc40007ffe0ff */
[----:B------:R-:W-:Y:S02]  /*c2e0*/  FADD.FTZ R108, R108, R115 ;  /* 0x000000736c6c7221 */ /* 0x000fe40000010000 */
[----:B------:R-:W1:Y:S02]  /*c2f0*/  MUFU.EX2 R113, R113 ;  /* 0x0000007100717308 */ /* 0x000e640000000800 */
[----:B------:R-:W-:-:S06]  /*c300*/  FADD.FTZ R105, R105, R108 ;  /* 0x0000006c69697221 */ /* 0x000fcc0000010000 */
[----:B------:R-:W-:Y:S01]  /*c310*/  MUFU.EX2 R36, R36 ;  /* 0x0000002400247308 */ /* 0x000fe20000000800 */
[----:B---3--:R-:W-:-:S07]  /*c320*/  F2FP.BF16.F32.PACK_AB R6, R0, R107 ;  /* 0x0000006b0006723e */ /* 0x008fce00000010ff */
[----:B------:R-:W-:Y:S01]  /*c330*/  MUFU.EX2 R74, R74 ;  /* 0x0000004a004a7308 */ /* 0x000fe20000000800 */
[-C--:B-1----:R-:W-:Y:S01]  /*c340*/  FMUL.FTZ R8, R96, R113.reuse ;  /* 0x0000007160087220 */ /* 0x082fe20000410000 */
[-C--:B------:R-:W-:Y:S01]  /*c350*/  FMUL.FTZ R9, R97, R113.reuse ;  /* 0x0000007161097220 */ /* 0x080fe20000410000 */
        /* <DEDUP_REMOVED lines=11> */
[-C--:B------:R-:W-:Y:S01]  /*c410*/  FFMA.FTZ R97, R145, R66.reuse, -R65 ;  /* 0x0000004291617223 */ /* 0x080fe20000010841 */
[-CC-:B------:R-:W-:Y:S01]  /*c420*/  FFMA.FTZ R88, R125, R66.reuse, -R101.reuse ;  /* 0x000000427d587223 */ /* 0x180fe20000010865 */
[-C--:B------:R-:W-:Y:S01]  /*c430*/  FFMA.FTZ R80, R119, R66.reuse, -R101 ;  /* 0x0000004277507223 */ /* 0x080fe20000010865 */
[-C--:B------:R-:W-:Y:S01]  /*c440*/  FFMA.FTZ R73, R252, R66.reuse, -R65 ;  /* 0x00000042fc497223 */ /* 0x080fe20000010841 */
[C---:B------:R-:W-:Y:S01]  /*c450*/  HMMA.16816.F32.BF16 R8, R4.reuse, R12, R8 ;  /* 0x0000000c0408723c */ /* 0x040fe20000041808 */
[-C--:B------:R-:W-:Y:S01]  /*c460*/  FMUL.FTZ R32, R72, R113.reuse ;  /* 0x0000007148207220 */ /* 0x080fe20000410000 */
[----:B------:R-:W1:Y:S01]  /*c470*/  MUFU.EX2 R97, R97 ;  /* 0x0000006100617308 */ /* 0x000e620000000800 */
[-C--:B------:R-:W-:Y:S01]  /*c480*/  FMUL.FTZ R68, R68, R113.reuse ;  /* 0x0000007144447220 */ /* 0x080fe20000410000 */
[----:B------:R-:W-:Y:S01]  /*c490*/  FMUL.FTZ R69, R69, R113 ;  /* 0x0000007145457220 */ /* 0x000fe20000410000 */
[-CC-:B------:R-:W-:Y:S01]  /*c4a0*/  FFMA.FTZ R72, R232, R66.reuse, -R101.reuse ;  /* 0x00000042e8487223 */ /* 0x180fe20000010865 */
[-C--:B------:R-:W-:Y:S01]  /*c4b0*/  FFMA.FTZ R89, R150, R66.reuse, -R101 ;  /* 0x0000004296597223 */ /* 0x080fe20000010865 */
[-CC-:B------:R-:W-:Y:S01]  /*c4c0*/  FFMA.FTZ R81, R236, R66.reuse, -R65.reuse ;  /* 0x00000042ec517223 */ /* 0x180fe20000010841 */
[----:B------:R-:W-:Y:S01]  /*c4d0*/  HMMA.16816.F32.BF16 R16, R4, R20, R16 ;  /* 0x000000140410723c */ /* 0x000fe20000041810 */
[-CC-:B------:R-:W-:Y:S01]  /*c4e0*/  FFMA.FTZ R150, R222, R66.reuse, -R65.reuse ;  /* 0x00000042de967223 */ /* 0x180fe20000010841 */
[----:B------:R-:W-:Y:S01]  /*c4f0*/  MUFU.EX2 R88, R88 ;  /* 0x0000005800587308 */ /* 0x000fe20000000800 */
[-CC-:B------:R-:W-:Y:S01]  /*c500*/  FFMA.FTZ R119, R224, R66.reuse, -R65.reuse ;  /* 0x00000042e0777223 */ /* 0x180fe20000010841 */
[----:B------:R-:W-:-:S04]  /*c510*/  FFMA.FTZ R125, R148, R66, -R65 ;  /* 0x00000042947d7223 */ /* 0x000fc80000010841 */
[C---:B------:R-:W-:Y:S02]  /*c520*/  HMMA.16816.F32.BF16 R24, R4.reuse, R28, R24 ;  /* 0x0000001c0418723c */ /* 0x040fe40000041818 */
[----:B------:R-:W-:Y:S06]  /*c530*/  MUFU.EX2 R80, R80 ;  /* 0x0000005000507308 */ /* 0x000fec0000000800 */
[C---:B------:R-:W-:Y:S02]  /*c540*/  HMMA.16816.F32.BF16 R12, R4.reuse, R14, R92 ;  /* 0x0000000e040c723c */ /* 0x040fe4000004185c */
[----:B------:R2:W-:Y:S06]  /*c550*/  MUFU.EX2 R92, R123 ;  /* 0x0000007b005c7308 */ /* 0x0005ec0000000800 */
[C---:B------:R-:W-:Y:S02]  /*c560*/  HMMA.16816.F32.BF16 R20, R4.reuse, R22, R84 ;  /* 0x000000160414723c */ /* 0x040fe40000041854 */
[----:B------:R-:W3:Y:S06]  /*c570*/  MUFU.EX2 R85, R121 ;  /* 0x0000007900557308 */ /* 0x000eec0000000800 */
[----:B------:R-:W-:Y:S01]  /*c580*/  HMMA.16816.F32.BF16 R28, R4, R30, R76 ;  /* 0x0000001e041c723c */ /* 0x000fe2000004184c */
[-CC-:B------:R-:W-:Y:S01]  /*c590*/  FFMA.FTZ R79, R244, R66.reuse, -R65.reuse ;  /* 0x00000042f44f7223 */ /* 0x180fe20000010841 */
[----:B------:R-:W4:Y:S01]  /*c5a0*/  MUFU.EX2 R77, R117 ;  /* 0x00000075004d7308 */ /* 0x000f220000000800 */
[-C--:B------:R-:W-:Y:S01]  /*c5b0*/  FFMA.FTZ R76, R238, R66.reuse, -R65 ;  /* 0x00000042ee4c7223 */ /* 0x080fe20000010841 */
[-CC-:B--2---:R-:W-:Y:S01]  /*c5c0*/  FFMA.FTZ R123, R136, R66.reuse, -R101.reuse ;  /* 0x00000042887b7223 */ /* 0x184fe20000010865 */
[-C--:B------:R-:W-:Y:S01]  /*c5d0*/  FFMA.FTZ R136, R142, R66.reuse, -R101 ;  /* 0x000000428e887223 */ /* 0x080fe20000010865 */
[----:B------:R-:W-:-:S02]  /*c5e0*/  FFMA.FTZ R142, R158, R66, -R65 ;  /* 0x000000429e8e7223 */ /* 0x000fc40000010841 */
[C---:B------:R-:W-:Y:S01]  /*c5f0*/  HMMA.16816.F32.BF16 R32, R4.reuse, R44, R32 ;  /* 0x0000002c0420723c */ /* 0x040fe20000041820 */
[----:B-1----:R-:W-:Y:S01]  /*c600*/  F2FP.BF16.F32.PACK_AB R45, R97, R36 ;  /* 0x00000024612d723e */ /* 0x002fe200000010ff */
[----:B------:R-:W1:Y:S01]  /*c610*/  MUFU.EX2 R73, R73 ;  /* 0x0000004900497308 */ /* 0x000e620000000800 */
[----:B---3--:R-:W-:Y:S01]  /*c620*/  F2FP.BF16.F32.PACK_AB R44, R85, R88 ;  /* 0x00000058552c723e */ /* 0x008fe200000010ff */
[-C--:B------:R-:W-:Y:S01]  /*c630*/  FFMA.FTZ R121, R138, R66.reuse, -R101 ;  /* 0x000000428a797223 */ /* 0x080fe20000010865 */
[-C--:B------:R-:W-:Y:S01]  /*c640*/  FFMA.FTZ R138, R146, R66.reuse, -R65 ;  /* 0x00000042928a7223 */ /* 0x080fe20000010841 */
[----:B------:R-:W-:Y:S02]  /*c650*/  FADD.FTZ R36, R36, R105 ;  /* 0x0000006924247221 */ /* 0x000fe40000010000 */
[----:B------:R-:W-:Y:S01]  /*c660*/  HMMA.16816.F32.BF16 R4, R4, R46, R68 ;  /* 0x0000002e0404723c */ /* 0x000fe20000041844 */
[-CC-:B------:R-:W-:Y:S01]  /*c670*/  FFMA.FTZ R68, R246, R66.reuse, -R65.reuse ;  /* 0x00000042f6447223 */ /* 0x180fe20000010841 */
[----:B------:R-:W-:Y:S01]  /*c680*/  FFMA.FTZ R70, R250, R66, -R65 ;  /* 0x00000042fa467223 */ /* 0x000fe20000010841 */
[----:B----4-:R-:W-:Y:S01]  /*c690*/  F2FP.BF16.F32.PACK_AB R46, R77, R80 ;  /* 0x000000504d2e723e */ /* 0x010fe200000010ff */
[-C--:B------:R-:W-:Y:S01]  /*c6a0*/  FFMA.FTZ R71, R230, R66.reuse, -R101 ;  /* 0x00000042e6477223 */ /* 0x080fe20000010865 */
[----:B------:R-:W-:Y:S01]  /*c6b0*/  MUFU.EX2 R69, R248 ;  /* 0x000000f800457308 */ /* 0x000fe20000000800 */
[----:B------:R-:W-:Y:S01]  /*c6c0*/  FFMA.FTZ R117, R220, R66, -R65 ;  /* 0x00000042dc757223 */ /* 0x000fe20000010841 */
[----:B------:R-:W-:Y:S01]  /*c6d0*/  FADD.FTZ R97, R97, R36 ;  /* 0x0000002461617221 */ /* 0x000fe20000010000 */
[----:B-1----:R-:W-:-:S05]  /*c6e0*/  F2FP.BF16.F32.PACK_AB R47, R73, R92 ;  /* 0x0000005c492f723e */ /* 0x002fca00000010ff */
[----:B------:R-:W-:Y:S02]  /*c6f0*/  MUFU.EX2 R68, R68 ;  /* 0x0000004400447308 */ /* 0x000fe40000000800 */
[C---:B------:R-:W-:Y:S06]  /*c700*/  HMMA.16816.F32.BF16 R24, R44.reuse, R40, R24 ;  /* 0x000000282c18723c */ /* 0x040fec0000041818 */
[----:B------:R-:W-:Y:S02]  /*c710*/  MUFU.EX2 R70, R70 ;  /* 0x0000004600467308 */ /* 0x000fe40000000800 */
[C---:B------:R-:W-:Y:S01]  /*c720*/  HMMA.16816.F32.BF16 R28, R44.reuse, R42, R28 ;  /* 0x0000002a2c1c723c */ /* 0x040fe2000004181c */
[----:B------:R-:W1:Y:S05]  /*c730*/  LDSM.16.MT88.4 R40, [R103+0x7000] ;  /* 0x007000006728783b */ /* 0x000e6a0000004200 */
[----:B------:R-:W2:Y:S02]  /*c740*/  MUFU.EX2 R71, R71 ;  /* 0x0000004700477308 */ /* 0x000ea40000000800 */
[C---:B------:R-:W-:Y:S06]  /*c750*/  HMMA.16816.F32.BF16 R8, R44.reuse, R56, R8 ;  /* 0x000000382c08723c */ /* 0x040fec0000041808 */
[----:B------:R-:W-:Y:S02]  /*c760*/  MUFU.EX2 R72, R72 ;  /* 0x0000004800487308 */ /* 0x000fe40000000800 */
[C---:B------:R-:W-:Y:S01]  /*c770*/  HMMA.16816.F32.BF16 R12, R44.reuse, R58, R12 ;  /* 0x0000003a2c0c723c */ /* 0x040fe2000004180c */
[----:B------:R-:W-:Y:S05]  /*c780*/  LDSM.16.MT88.4 R56, [R164+0x7000] ;  /* 0x00700000a438783b */ /* 0x000fea0000004200 */
[----:B------:R-:W3:Y:S02]  /*c790*/  MUFU.EX2 R75, R75 ;  /* 0x0000004b004b7308 */ /* 0x000ee40000000800 */
[C---:B------:R-:W-:Y:S06]  /*c7a0*/  HMMA.16816.F32.BF16 R16, R44.reuse, R52, R16 ;  /* 0x000000342c10723c */ /* 0x040fec0000041810 */
[----:B------:R-:W4:Y:S02]  /*c7b0*/  MUFU.EX2 R79, R79 ;  /* 0x0000004f004f7308 */ /* 0x000f240000000800 */
[C---:B------:R-:W-:Y:S01]  /*c7c0*/  HMMA.16816.F32.BF16 R20, R44.reuse, R54, R20 ;  /* 0x000000362c14723c */ /* 0x040fe20000041814 */
[----:B------:R-:W5:Y:S05]  /*c7d0*/  LDSM.16.MT88.4 R52, [R168+0x7000] ;  /* 0x00700000a834783b */ /* 0x000f6a0000004200 */
[----:B------:R-:W-:Y:S02]  /*c7e0*/  MUFU.EX2 R83, R83 ;  /* 0x0000005300537308 */ /* 0x000fe40000000800 */
[C---:B------:R-:W-:Y:S06]  /*c7f0*/  HMMA.16816.F32.BF16 R32, R44.reuse, R48, R32 ;  /* 0x000000302c20723c */ /* 0x040fec0000041820 */
[----:B------:R-:W-:Y:S02]  /*c800*/  MUFU.EX2 R76, R76 ;  /* 0x0000004c004c7308 */ /* 0x000fe40000000800 */
[----:B------:R-:W-:Y:S01]  /*c810*/  HMMA.16816.F32.BF16 R4, R44, R50, R4 ;  /* 0x000000322c04723c */ /* 0x000fe20000041804 */
[----:B------:R-:W5:Y:S01]  /*c820*/  LDSM.16.MT88.4 R48, [R102+0x7000] ;  /* 0x007000006630783b */ /* 0x000f620000004200 */
[----:B--2---:R-:W-:-:S04]  /*c830*/  F2FP.BF16.F32.PACK_AB R44, R74, R71 ;  /* 0x000000474a2c723e */ /* 0x004fc800000010ff */
[----:B------:R-:W-:Y:S01]  /*c840*/  MUFU.EX2 R81, R81 ;  /* 0x0000005100517308 */ /* 0x000fe20000000800 */
[----:B------:R-:W-:Y:S02]  /*c850*/  F2FP.BF16.F32.PACK_AB R45, R68, R69 ;  /* 0x00000045442d723e */ /* 0x000fe400000010ff */
[----:B---3--:R-:W-:Y:S02]  /*c860*/  F2FP.BF16.F32.PACK_AB R46, R75, R72 ;  /* 0x000000484b2e723e */ /* 0x008fe400000010ff */
[----:B----4-:R-:W-:-:S03]  /*c870*/  F2FP.BF16.F32.PACK_AB R47, R79, R70 ;  /* 0x000000464f2f723e */ /* 0x010fc600000010ff */
[----:B------:R-:W-:Y:S04]  /*c880*/  MUFU.EX2 R89, R89 ;  /* 0x0000005900597308 */ /* 0x000fe80000000800 */
[C---:B-1----:R-:W-:Y:S04]  /*c890*/  HMMA.16816.F32.BF16 R24, R44.reuse, R40, R24 ;  /* 0x000000282c18723c */ /* 0x042fe80000041818 */
[----:B------:R-:W1:Y:S04]  /*c8a0*/  MUFU.EX2 R82, R82 ;  /* 0x0000005200527308 */ /* 0x000e680000000800 */
[C---:B------:R-:W-:Y:S01]  /*c8b0*/  HMMA.16816.F32.BF16 R28, R44.reuse, R42, R28 ;  /* 0x0000002a2c1c723c */ /* 0x040fe2000004181c */
[----:B------:R-:W2:Y:S03]  /*c8c0*/  LDSM.16.MT88.4 R40, [R164+0x7800] ;  /* 0x00780000a428783b */ /* 0x000ea60000004200 */
[----:B------:R-:W-:Y:S04]  /*c8d0*/  MUFU.EX2 R90, R90 ;  /* 0x0000005a005a7308 */ /* 0x000fe80000000800 */
[C---:B-----5:R-:W-:Y:S04]  /*c8e0*/  HMMA.16816.F32.BF16 R8, R44.reuse, R52, R8 ;  /* 0x000000342c08723c */ /* 0x060fe80000041808 */
[----:B------:R-:W3:Y:S04]  /*c8f0*/  MUFU.EX2 R91, R91 ;  /* 0x0000005b005b7308 */ /* 0x000ee80000000800 */
[C---:B------:R-:W-:Y:S01]  /*c900*/  HMMA.16816.F32.BF16 R12, R44.reuse, R54, R12 ;  /* 0x000000362c0c723c */ /* 0x040fe2000004180c */
[----:B------:R-:W4:Y:S03]  /*c910*/  LDSM.16.MT88.4 R52, [R168+0x7800] ;  /* 0x00780000a834783b */ /* 0x000f260000004200 */
[----:B------:R-:W5:Y:S04]  /*c920*/  MUFU.EX2 R150, R150 ;  /* 0x0000009600967308 */ /* 0x000f680000000800 */
[C---:B------:R-:W-:Y:S04]  /*c930*/  HMMA.16816.F32.BF16 R16, R44.reuse, R56, R16 ;  /* 0x000000382c10723c */ /* 0x040fe80000041810 */
[----:B------:R-:W-:Y:S04]  /*c940*/  MUFU.EX2 R117, R117 ;  /* 0x0000007500757308 */ /* 0x000fe80000000800 */
[C---:B------:R-:W-:Y:S01]  /*c950*/  HMMA.16816.F32.BF16 R20, R44.reuse, R58, R20 ;  /* 0x0000003a2c14723c */ /* 0x040fe20000041814 */
[----:B------:R-:W-:Y:S03]  /*c960*/  LDSM.16.MT88.4 R56, [R102+0x7800] ;  /* 0x007800006638783b */ /* 0x000fe60000004200 */
[----:B------:R-:W4:Y:S04]  /*c970*/  MUFU.EX2 R152, R152 ;  /* 0x0000009800987308 */ /* 0x000f280000000800 */
[----:B------:R-:W-:Y:S01]  /*c980*/  HMMA.16816.F32.BF16 R32, R44, R48, R32 ;  /* 0x000000302c20723c */ /* 0x000fe20000041820 */
[----:B-1----:R-:W-:-:S02]  /*c990*/  F2FP.BF16.F32.PACK_AB R48, R82, R89 ;  /* 0x000000595230723e */ /* 0x002fc400000010ff */
[----:B------:R-:W-:Y:S01]  /*c9a0*/  F2FP.BF16.F32.PACK_AB R49, R76, R83 ;  /* 0x000000534c31723e */ /* 0x000fe200000010ff */
[----:B------:R-:W-:Y:S04]  /*c9b0*/  MUFU.EX2 R154, R154 ;  /* 0x0000009a009a7308 */ /* 0x000fe80000000800 */
[----:B------:R-:W-:Y:S01]  /*c9c0*/  HMMA.16816.F32.BF16 R4, R44, R50, R4 ;  /* 0x000000322c04723c */ /* 0x000fe20000041804 */
[----:B------:R-:W1:Y:S01]  /*c9d0*/  LDSM.16.MT88.4 R44, [R103+0x7800] ;  /* 0x00780000672c783b */ /* 0x000e620000004200 */
[----:B---3--:R-:W-:Y:S02]  /*c9e0*/  F2FP.BF16.F32.PACK_AB R50, R91, R90 ;  /* 0x0000005a5b32723e */ /* 0x008fe400000010ff */
[----:B-----5:R-:W-:Y:S01]  /*c9f0*/  F2FP.BF16.F32.PACK_AB R51, R150, R81 ;  /* 0x000000519633723e */ /* 0x020fe200000010ff */
[----:B------:R-:W3:Y:S06]  /*ca00*/  MUFU.EX2 R119, R119 ;  /* 0x0000007700777308 */ /* 0x000eec0000000800 */
[C---:B--2---:R-:W-:Y:S02]  /*ca10*/  HMMA.16816.F32.BF16 R16, R48.reuse, R40, R16 ;  /* 0x000000283010723c */ /* 0x044fe40000041810 */
[----:B------:R-:W-:Y:S06]  /*ca20*/  MUFU.EX2 R134, R134 ;  /* 0x0000008600867308 */ /* 0x000fec0000000800 */
[C---:B------:R-:W-:Y:S01]  /*ca30*/  HMMA.16816.F32.BF16 R20, R48.reuse, R42, R20 ;  /* 0x0000002a3014723c */ /* 0x040fe20000041814 */
[----:B------:R-:W2:Y:S01]  /*ca40*/  LDSM.16.MT88.4 R40, [R168+0x8000] ;  /* 0x00800000a828783b */ /* 0x000ea20000004200 */
[----:B------:R-:W5:Y:S06]  /*ca50*/  MUFU.EX2 R121, R121 ;  /* 0x0000007900797308 */ /* 0x000f6c0000000800 */
[C---:B----4-:R-:W-:Y:S01]  /*ca60*/  HMMA.16816.F32.BF16 R8, R48.reuse, R52, R8 ;  /* 0x000000343008723c */ /* 0x050fe20000041808 */
[----:B------:R-:W-:Y:S01]  /*ca70*/  F2FP.BF16.F32.PACK_AB R53, R152, R117 ;  /* 0x000000759835723e */ /* 0x000fe200000010ff */
[----:B------:R-:W-:Y:S06]  /*ca80*/  MUFU.EX2 R123, R123 ;  /* 0x0000007b007b7308 */ /* 0x000fec0000000800 */
[----:B------:R-:W-:Y:S01]  /*ca90*/  HMMA.16816.F32.BF16 R12, R48, R54, R12 ;  /* 0x00000036300c723c */ /* 0x000fe2000004180c */
[----:B---3--:R-:W-:Y:S01]  /*caa0*/  F2FP.BF16.F32.PACK_AB R55, R119, R154 ;  /* 0x0000009a7737723e */ /* 0x008fe200000010ff */
[----:B------:R-:W3:Y:S01]  /*cab0*/  MUFU.EX2 R136, R136 ;  /* 0x0000008800887308 */ /* 0x000ee20000000800 */
[----:B-----5:R-:W-:-:S05]  /*cac0*/  F2FP.BF16.F32.PACK_AB R52, R121, R134 ;  /* 0x000000867934723e */ /* 0x020fca00000010ff */
[C---:B-1----:R-:W-:Y:S02]  /*cad0*/  HMMA.16816.F32.BF16 R24, R48.reuse, R44, R24 ;  /* 0x0000002c3018723c */ /* 0x042fe40000041818 */
[----:B------:R-:W-:Y:S06]  /*cae0*/  MUFU.EX2 R125, R125 ;  /* 0x0000007d007d7308 */ /* 0x000fec0000000800 */
[----:B------:R-:W-:Y:S01]  /*caf0*/  HMMA.16816.F32.BF16 R28, R48, R46, R28 ;  /* 0x0000002e301c723c */ /* 0x000fe2000004181c */
[----:B------:R-:W1:Y:S01]  /*cb00*/  LDSM.16.MT88.4 R44, [R164+0x8000] ;  /* 0x00800000a42c783b */ /* 0x000e620000004200 */
[----:B------:R-:W-:Y:S01]  /*cb10*/  MUFU.EX2 R138, R138 ;  /* 0x0000008a008a7308 */ /* 0x000fe20000000800 */
[----:B---3--:R-:W-:-:S05]  /*cb20*/  F2FP.BF16.F32.PACK_AB R54, R136, R123 ;  /* 0x0000007b8836723e */ /* 0x008fca00000010ff */
[C---:B------:R-:W-:Y:S02]  /*cb30*/  HMMA.16816.F32.BF16 R32, R48.reuse, R56, R32 ;  /* 0x000000383020723c */ /* 0x040fe40000041820 */
[----:B------:R-:W-:Y:S06]  /*cb40*/  MUFU.EX2 R127, R127 ;  /* 0x0000007f007f7308 */ /* 0x000fec0000000800 */
[----:B------:R-:W-:Y:S01]  /*cb50*/  HMMA.16816.F32.BF16 R4, R48, R58, R4 ;  /* 0x0000003a3004723c */ /* 0x000fe20000041804 */
[----:B------:R-:W3:Y:S01]  /*cb60*/  LDSM.16.MT88.4 R48, [R103+0x8000] ;  /* 0x008000006730783b */ /* 0x000ee20000004200 */
[----:B------:R-:W-:Y:S03]  /*cb70*/  MUFU.EX2 R142, R142 ;  /* 0x0000008e008e7308 */ /* 0x000fe60000000800 */
[----:B------:R-:W4:Y:S03]  /*cb80*/  LDSM.16.MT88.4 R56, [R102+0x8000] ;  /* 0x008000006638783b */ /* 0x000f260000004200 */
[C---:B--2---:R-:W-:Y:S02]  /*cb90*/  HMMA.16816.F32.BF16 R8, R52.reuse, R40, R8 ;  /* 0x000000283408723c */ /* 0x044fe40000041808 */
[----:B------:R-:W-:Y:S06]  /*cba0*/  MUFU.EX2 R131, R131 ;  /* 0x0000008300837308 */ /* 0x000fec0000000800 */
[C---:B------:R-:W-:Y:S01]  /*cbb0*/  HMMA.16816.F32.BF16 R12, R52.reuse, R42, R12 ;  /* 0x0000002a340c723c */ /* 0x040fe2000004180c */
[----:B------:R-:W2:Y:S01]  /*cbc0*/  LDSM.16.MT88.4 R40, [R168+0x8800] ;  /* 0x00880000a828783b */ /* 0x000ea20000004200 */
[----:B------:R-:W5:Y:S06]  /*cbd0*/  MUFU.EX2 R128, R128 ;  /* 0x0000008000807308 */ /* 0x000f6c0000000800 */
[C---:B-1----:R-:W-:Y:S02]  /*cbe0*/  HMMA.16816.F32.BF16 R16, R52.reuse, R44, R16 ;  /* 0x0000002c3410723c */ /* 0x042fe40000041810 */
[----:B------:R-:W-:Y:S06]  /*cbf0*/  MUFU.EX2 R126, R126 ;  /* 0x0000007e007e7308 */ /* 0x000fec0000000800 */
[C---:B------:R-:W-:Y:S02]  /*cc00*/  HMMA.16816.F32.BF16 R20, R52.reuse, R46, R20 ;  /* 0x0000002e3414723c */ /* 0x040fe40000041814 */
[----:B------:R-:W1:Y:S01]  /*cc10*/  MUFU.EX2 R133, R133 ;  /* 0x0000008500857308 */ /* 0x000e620000000800 */
[----:B------:R-:W2:Y:S05]  /*cc20*/  LDSM.16.MT88.4 R44, [R164+0x8800] ;  /* 0x00880000a42c783b */ /* 0x000eaa0000004200 */
[C---:B---3--:R-:W-:Y:S02]  /*cc30*/  HMMA.16816.F32.BF16 R24, R52.reuse, R48, R24 ;  /* 0x000000303418723c */ /* 0x048fe40000041818 */
[----:B------:R-:W-:Y:S06]  /*cc40*/  MUFU.EX2 R129, R129 ;  /* 0x0000008100817308 */ /* 0x000fec0000000800 */
[C---:B------:R-:W-:Y:S01]  /*cc50*/  HMMA.16816.F32.BF16 R28, R52.reuse, R50, R28 ;  /* 0x00000032341c723c */ /* 0x040fe2000004181c */
[----:B------:R-:W3:Y:S01]  /*cc60*/  LDSM.16.MT88.4 R48, [R103+0x8800] ;  /* 0x008800006730783b */ /* 0x000ee20000004200 */
[----:B------:R-:W-:Y:S06]  /*cc70*/  MUFU.EX2 R132, R132 ;  /* 0x0000008400847308 */ /* 0x000fec0000000800 */
[----:B----4-:R-:W-:Y:S01]  /*cc80*/  HMMA.16816.F32.BF16 R32, R52, R56, R32 ;  /* 0x000000383420723c */ /* 0x010fe20000041820 */
[----:B-----5:R-:W-:Y:S01]  /*cc90*/  F2FP.BF16.F32.PACK_AB R56, R128, R131 ;  /* 0x000000838038723e */ /* 0x020fe200000010ff */
[----:B------:R-:W-:Y:S01]  /*cca0*/  MUFU.EX2 R135, R135 ;  /* 0x0000008700877308 */ /* 0x000fe20000000800 */
[----:B------:R-:W-:-:S05]  /*ccb0*/  F2FP.BF16.F32.PACK_AB R57, R138, R125 ;  /* 0x0000007d8a39723e */ /* 0x000fca00000010ff */
[----:B------:R-:W-:Y:S01]  /*ccc0*/  HMMA.16816.F32.BF16 R4, R52, R58, R4 ;  /* 0x0000003a3404723c */ /* 0x000fe20000041804 */
[----:B-1----:R-:W-:Y:S01]  /*ccd0*/  F2FP.BF16.F32.PACK_AB R58, R133, R126 ;  /* 0x0000007e853a723e */ /* 0x002fe200000010ff */
[----:B------:R-:W-:Y:S01]  /*cce0*/  MUFU.EX2 R137, R137 ;  /* 0x0000008900897308 */ /* 0x000fe20000000800 */
[----:B------:R-:W-:Y:S01]  /*ccf0*/  F2FP.BF16.F32.PACK_AB R59, R142, R127 ;  /* 0x0000007f8e3b723e */ /* 0x000fe200000010ff */
[----:B------:R-:W1:Y:S06]  /*cd00*/  LDSM.16.MT88.4 R52, [R102+0x8800] ;  /* 0x008800006634783b */ /* 0x000e6c0000004200 */
[C---:B--2---:R-:W-:Y:S01]  /*cd10*/  HMMA.16816.F32.BF16 R8, R56.reuse, R40, R8 ;  /* 0x000000283808723c */ /* 0x044fe20000041808 */
[----:B------:R-:W2:Y:S07]  /*cd20*/  MUFU.EX2 R124, R124 ;  /* 0x0000007c007c7308 */ /* 0x000eae0000000800 */
[C---:B------:R-:W-:Y:S01]  /*cd30*/  HMMA.16816.F32.BF16 R12, R56.reuse, R42, R12 ;  /* 0x0000002a380c723c */ /* 0x040fe2000004180c */
[----:B------:R-:W4:Y:S01]  /*cd40*/  LDSM.16.MT88.4 R40, [R164+0x9000] ;  /* 0x00900000a428783b */ /* 0x000f220000004200 */
[----:B------:R-:W-:Y:S06]  /*cd50*/  MUFU.EX2 R120, R120 ;  /* 0x0000007800787308 */ /* 0x000fec0000000800 */
[C---:B------:R-:W-:Y:S02]  /*cd60*/  HMMA.16816.F32.BF16 R16, R56.reuse, R44, R16 ;  /* 0x0000002c3810723c */ /* 0x040fe40000041810 */
[----:B------:R-:W5:Y:S06]  /*cd70*/  MUFU.EX2 R139, R139 ;  /* 0x0000008b008b7308 */ /* 0x000f6c0000000800 */
[C---:B------:R-:W-:Y:S01]  /*cd80*/  HMMA.16816.F32.BF16 R20, R56.reuse, R46, R20 ;  /* 0x0000002e3814723c */ /* 0x040fe20000041814 */
[----:B------:R-:W4:Y:S01]  /*cd90*/  LDSM.16.MT88.4 R44, [R103+0x9000] ;  /* 0x00900000672c783b */ /* 0x000f220000004200 */
[----:B------:R-:W1:Y:S06]  /*cda0*/  MUFU.EX2 R122, R122 ;  /* 0x0000007a007a7308 */ /* 0x000e6c0000000800 */
[----:B---3--:R-:W-:Y:S01]  /*cdb0*/  HMMA.16816.F32.BF16 R24, R56, R48, R24 ;  /* 0x000000303818723c */ /* 0x008fe20000041818 */
[----:B--2---:R-:W-:Y:S01]  /*cdc0*/  F2FP.BF16.F32.PACK_AB R48, R124, R137 ;  /* 0x000000897c30723e */ /* 0x004fe200000010ff */
[----:B------:R-:W-:Y:S01]  /*cdd0*/  MUFU.EX2 R213, R213 ;  /* 0x000000d500d57308 */ /* 0x000fe20000000800 */
[----:B------:R-:W-:-:S05]  /*cde0*/  F2FP.BF16.F32.PACK_AB R49, R132, R129 ;  /* 0x000000818431723e */ /* 0x000fca00000010ff */
[----:B------:R-:W-:Y:S01]  /*cdf0*/  HMMA.16816.F32.BF16 R28, R56, R50, R28 ;  /* 0x00000032381c723c */ /* 0x000fe2000004181c */
[----:B-----5:R-:W-:Y:S02]  /*ce00*/  F2FP.BF16.F32.PACK_AB R50, R139, R120 ;  /* 0x000000788b32723e */ /* 0x020fe400000010ff */
[----:B-1----:R-:W-:-:S05]  /*ce10*/  F2FP.BF16.F32.PACK_AB R51, R122, R135 ;  /* 0x000000877a33723e */ /* 0x002fca00000010ff */
[----:B------:R-:W-:Y:S08]  /*ce20*/  HMMA.16816.F32.BF16 R32, R56, R52, R32 ;  /* 0x000000343820723c */ /* 0x000ff00000041820 */
[----:B------:R-:W-:Y:S01]  /*ce30*/  HMMA.16816.F32.BF16 R8, R48, R60, R8 ;  /* 0x0000003c3008723c */ /* 0x000fe20000041808 */
[----:B------:R-:W-:-:S04]  /*ce40*/  FFMA.FTZ R60, R212, R113, R111 ;  /* 0x00000071d43c7223 */ /* 0x000fc8000001006f */
[----:B------:R-:W-:-:S03]  /*ce50*/  FADD.FTZ R60, R109, R60 ;  /* 0x0000003c6d3c7221 */ /* 0x000fc60000010000 */
[C---:B----4-:R-:W-:Y:S01]  /*ce60*/  HMMA.16816.F32.BF16 R16, R48.reuse, R40, R16 ;  /* 0x000000283010723c */ /* 0x050fe20000041810 */
[----:B------:R-:W-:Y:S01]  /*ce70*/  FADD.FTZ R41, R107, R60 ;  /* 0x0000003c6b297221 */ /* 0x000fe20000010000 */
[----:B------:R-:W-:Y:S03]  /*ce80*/  MUFU.EX2 R40, R104 ;  /* 0x0000006800287308 */ /* 0x000fe60000000800 */
[----:B------:R-:W-:Y:S01]  /*ce90*/  FADD.FTZ R41, R0, R41 ;  /* 0x0000002900297221 */ /* 0x000fe20000010000 */
[----:B------:R-:W-:Y:S02]  /*cea0*/  FADD.FTZ R0, R92, R97 ;  /* 0x000000615c007221 */ /* 0x000fe40000010000 */
[----:B------:R-:W-:Y:S01]  /*ceb0*/  HMMA.16816.F32.BF16 R24, R48, R44, R24 ;  /* 0x0000002c3018723c */ /* 0x000fe20000041818 */
[----:B------:R-:W-:Y:S01]  /*cec0*/  FADD.FTZ R88, R88, R41 ;  /* 0x0000002958587221 */ /* 0x000fe20000010000 */
[----:B------:R-:W-:Y:S01]  /*ced0*/  FADD.FTZ R36, R73, R0 ;  /* 0x0000000049247221 */ /* 0x000fe20000010000 */
[----:B------:R-:W-:Y:S01]  /*cee0*/  LDSM.16.MT88.4 R92, [R168+0x9800] ;  /* 0x00980000a85c783b */ /* 0x000fe20000004200 */
[----:B------:R-:W1:Y:S01]  /*cef0*/  MUFU.EX2 R41, R106 ;  /* 0x0000006a00297308 */ /* 0x000e620000000800 */
[----:B------:R-:W-:Y:S01]  /*cf00*/  FADD.FTZ R85, R85, R88 ;  /* 0x0000005855557221 */ /* 0x000fe20000010000 */
[----:B------:R-:W-:Y:S01]  /*cf10*/  FADD.FTZ R69, R69, R36 ;  /* 0x0000002445457221 */ /* 0x000fe20000010000 */
[-C--:B------:R-:W-:Y:S01]  /*cf20*/  MOV R36, R39.reuse ;  /* 0x0000002700247202 */ /* 0x080fe20000000f00 */
[----:B------:R-:W-:Y:S01]  /*cf30*/  HMMA.16816.F32.BF16 R4, R56, R54, R4 ;  /* 0x000000363804723c */ /* 0x000fe20000041804 */
[----:B------:R-:W-:Y:S01]  /*cf40*/  FADD.FTZ R80, R80, R85 ;  /* 0x0000005550507221 */ /* 0x000fe20000010000 */
[----:B------:R-:W-:Y:S01]  /*cf50*/  FADD.FTZ R69, R68, R69 ;  /* 0x0000004544457221 */ /* 0x000fe20000010000 */
[-CC-:B------:R-:W-:Y:S01]  /*cf60*/  FFMA.FTZ R56, R118, R66.reuse, -R65.reuse ;  /* 0x0000004276387223 */ /* 0x180fe20000010841 */
[-C--:B------:R-:W-:Y:S01]  /*cf70*/  FFMA.FTZ R57, R112, R66.reuse, -R65 ;  /* 0x0000004270397223 */ /* 0x080fe20000010841 */
[----:B------:R-:W-:Y:S01]  /*cf80*/  FADD.FTZ R0, R77, R80 ;  /* 0x000000504d007221 */ /* 0x000fe20000010000 */
[----:B------:R-:W-:Y:S01]  /*cf90*/  FADD.FTZ R70, R70, R69 ;  /* 0x0000004546467221 */ /* 0x000fe20000010000 */
[-C--:B------:R-:W-:Y:S01]  /*cfa0*/  FFMA.FTZ R58, R114, R66.reuse, -R65 ;  /* 0x00000042723a7223 */ /* 0x080fe20000010841 */
[C---:B------:R-:W-:Y:S01]  /*cfb0*/  HMMA.16816.F32.BF16 R20, R48.reuse, R42, R20 ;  /* 0x0000002a3014723c */ /* 0x040fe20000041814 */
[----:B------:R-:W-:Y:S01]  /*cfc0*/  FADD.FTZ R45, R71, R0 ;  /* 0x00000000472d7221 */ /* 0x000fe20000010000 */
[----:B------:R-:W-:Y:S01]  /*cfd0*/  FADD.FTZ R70, R79, R70 ;  /* 0x000000464f467221 */ /* 0x000fe20000010000 */
[-CC-:B------:R-:W-:Y:S01]  /*cfe0*/  FFMA.FTZ R42, R100, R66.reuse, -R101.reuse ;  /* 0x00000042642a7223 */ /* 0x180fe20000010865 */
[----:B------:R-:W-:Y:S01]  /*cff0*/  FFMA.FTZ R43, R67, R66, -R101 ;  /* 0x00000042432b7223 */ /* 0x000fe20000010865 */
[----:B------:R-:W-:Y:S01]  /*d000*/  FADD.FTZ R45, R74, R45 ;  /* 0x0000002d4a2d7221 */ /* 0x000fe20000010000 */
[----:B------:R-:W-:Y:S01]  /*d010*/  FADD.FTZ R83, R83, R70 ;  /* 0x0000004653537221 */ /* 0x000fe20000010000 */
[----:B------:R-:W-:Y:S01]  /*d020*/  MUFU.EX2 R56, R56 ;  /* 0x0000003800387308 */ /* 0x000fe20000000800 */
[----:B------:R-:W2:Y:S01]  /*d030*/  LDSM.16.MT88.4 R52, [R102+0x9000] ;  /* 0x009000006634783b */ /* 0x000ea20000004200 */
[----:B------:R-:W-:Y:S01]  /*d040*/  FADD.FTZ R0, R72, R45 ;  /* 0x0000002d48007221 */ /* 0x000fe20000010000 */
[----:B-1----:R-:W-:Y:S01]  /*d050*/  F2FP.BF16.F32.PACK_AB R68, R41, R40 ;  /* 0x000000282944723e */ /* 0x002fe200000010ff */
[C---:B------:R-:W-:Y:S01]  /*d060*/  HMMA.16816.F32.BF16 R12, R48.reuse, R62, R12 ;  /* 0x0000003e300c723c */ /* 0x040fe2000004180c */
[----:B------:R-:W1:Y:S01]  /*d070*/  LDSM.16.MT88.4 R84, [R164+0x9800] ;  /* 0x00980000a454783b */ /* 0x000e620000004200 */
[----:B------:R-:W-:Y:S01]  /*d080*/  FADD.FTZ R0, R75, R0 ;  /* 0x000000004b007221 */ /* 0x000fe20000010000 */
[----:B------:R-:W-:Y:S01]  /*d090*/  @P0 MOV R36, R39 ;  /* 0x0000002700240202 */ /* 0x000fe20000000f00 */
[----:B------:R-:W3:Y:S02]  /*d0a0*/  MUFU.EX2 R57, R57 ;  /* 0x0000003900397308 */ /* 0x000ee40000000800 */
[----:B------:R-:W-:Y:S01]  /*d0b0*/  FADD.FTZ R89, R89, R0 ;  /* 0x0000000059597221 */ /* 0x000fe20000010000 */
[----:B------:R-:W-:Y:S01]  /*d0c0*/  FADD.FTZ R0, R76, R83 ;  /* 0x000000534c007221 */ /* 0x000fe20000010000 */
[----:B------:R-:W-:Y:S01]  /*d0d0*/  HMMA.16816.F32.BF16 R28, R48, R46, R28 ;  /* 0x0000002e301c723c */ /* 0x000fe2000004181c */
[----:B------:R-:W4:Y:S01]  /*d0e0*/  LDSM.16.MT88.4 R76, [R103+0x9800] ;  /* 0x00980000674c783b */ /* 0x000f220000004200 */
[----:B------:R-:W-:Y:S01]  /*d0f0*/  FADD.FTZ R89, R82, R89 ;  /* 0x0000005952597221 */ /* 0x000fe20000010000 */
[----:B------:R-:W-:Y:S01]  /*d100*/  FADD.FTZ R81, R81, R0 ;  /* 0x0000000051517221 */ /* 0x000fe20000010000 */
[----:B------:R-:W5:Y:S01]  /*d110*/  MUFU.EX2 R58, R58 ;  /* 0x0000003a003a7308 */ /* 0x000f620000000800 */
[-C--:B------:R-:W-:Y:S01]  /*d120*/  MOV R0, R38.reuse ;  /* 0x0000002600007202 */ /* 0x080fe20000000f00 */
[----:B------:R-:W-:Y:S01]  /*d130*/  FADD.FTZ R90, R90, R89 ;  /* 0x000000595a5a7221 */ /* 0x000fe20000010000 */
[----:B------:R-:W-:Y:S01]  /*d140*/  FADD.FTZ R150, R150, R81 ;  /* 0x0000005196967221 */ /* 0x000fe20000010000 */
[----:B------:R-:W-:-:S02]  /*d150*/  @P0 MOV R0, R38 ;  /* 0x0000002600000202 */ /* 0x000fc40000000f00 */
[----:B------:R-:W-:Y:S01]  /*d160*/  FADD.FTZ R91, R91, R90 ;  /* 0x0000005a5b5b7221 */ /* 0x000fe20000010000 */
[----:B------:R-:W-:Y:S01]  /*d170*/  FADD.FTZ R117, R117, R150 ;  /* 0x0000009675757221 */ /* 0x000fe20000010000 */
[----:B------:R-:W-:Y:S01]  /*d180*/  MUFU.EX2 R42, R42 ;  /* 0x0000002a002a7308 */ /* 0x000fe20000000800 */
[----:B---3--:R-:W-:Y:S01]  /*d190*/  F2FP.BF16.F32.PACK_AB R69, R57, R56 ;  /* 0x000000383945723e */ /* 0x008fe200000010ff */
[----:B------:R-:W-:Y:S01]  /*d1a0*/  FADD.FTZ R134, R134, R91 ;  /* 0x0000005b86867221 */ /* 0x000fe20000010000 */
[----:B------:R-:W-:-:S03]  /*d1b0*/  FADD.FTZ R117, R152, R117 ;  /* 0x0000007598757221 */ /* 0x000fc60000010000 */
[----:B------:R-:W-:Y:S01]  /*d1c0*/  FADD.FTZ R134, R121, R134 ;  /* 0x0000008679867221 */ /* 0x000fe20000010000 */
[----:B------:R-:W-:Y:S01]  /*d1d0*/  FADD.FTZ R154, R154, R117 ;  /* 0x000000759a9a7221 */ /* 0x000fe20000010000 */
[----:B------:R-:W3:Y:S01]  /*d1e0*/  MUFU.EX2 R43, R43 ;  /* 0x0000002b002b7308 */ /* 0x000ee20000000800 */
[----:B-----5:R-:W-:Y:S01]  /*d1f0*/  F2FP.BF16.F32.PACK_AB R71, R213, R58 ;  /* 0x0000003ad547723e */ /* 0x020fe200000010ff */
[----:B------:R-:W-:Y:S01]  /*d200*/  FADD.FTZ R123, R123, R134 ;  /* 0x000000867b7b7221 */ /* 0x000fe20000010000 */
[----:B------:R-:W-:-:S03]  /*d210*/  FADD.FTZ R154, R119, R154 ;  /* 0x0000009a779a7221 */ /* 0x000fc60000010000 */
[----:B------:R-:W-:Y:S01]  /*d220*/  FADD.FTZ R136, R136, R123 ;  /* 0x0000007b88887221 */ /* 0x000fe20000010000 */
[----:B------:R-:W-:Y:S01]  /*d230*/  FADD.FTZ R125, R125, R154 ;  /* 0x0000009a7d7d7221 */ /* 0x000fe20000010000 */
[----:B--2---:R-:W-:Y:S02]  /*d240*/  HMMA.16816.F32.BF16 R32, R48, R52, R32 ;  /* 0x000000343020723c */ /* 0x004fe40000041820 */
[----:B------:R-:W-:Y:S01]  /*d250*/  FADD.FTZ R131, R131, R136 ;  /* 0x0000008883837221 */ /* 0x000fe20000010000 */
[----:B------:R-:W-:Y:S01]  /*d260*/  FADD.FTZ R138, R138, R125 ;  /* 0x0000007d8a8a7221 */ /* 0x000fe20000010000 */
[----:B------:R-:W-:Y:S02]  /*d270*/  MOV R125, R37 ;  /* 0x00000025007d7202 */ /* 0x000fe40000000f00 */
[----:B------:R-:W-:Y:S01]  /*d280*/  FADD.FTZ R131, R128, R131 ;  /* 0x0000008380837221 */ /* 0x000fe20000010000 */
[----:B------:R-:W-:Y:S01]  /*d290*/  FADD.FTZ R127, R127, R138 ;  /* 0x0000008a7f7f7221 */ /* 0x000fe20000010000 */
[----:B---3--:R-:W-:-:S02]  /*d2a0*/  F2FP.BF16.F32.PACK_AB R70, R43, R42 ;  /* 0x0000002a2b46723e */ /* 0x008fc400000010ff */
        /* <DEDUP_REMOVED lines=31> */
.L_x_13042:
[----:B------:R-:W-:-:S07]  /*d4a0*/  IADD3 R209, PT, PT, R125, -0x1, RZ ;  /* 0xffffffff7dd17810 */ /* 0x000fce0007ffe0ff */
.L_x_13053:
[----:B------:R-:W-:Y:S05]  /*d4b0*/  BSYNC B2 ;  /* 0x0000000000027941 */ /* 0x000fea0003800000 */
.L_x_13041:
[----:B------:R-:W-:-:S13]  /*d4c0*/  ISETP.GE.AND P0, PT, R209, R182, PT ;  /* 0x000000b6d100720c */ /* 0x000fda0003f06270 */
[----:B------:R-:W-:Y:S05]  /*d4d0*/  @!P0 BRA `(.L_x_13054) ;  /* 0x0000004c00e48947 */ /* 0x000fea0003800000 */
[----:B------:R-:W-:Y:S01]  /*d4e0*/  IADD3 R208, PT, PT, R210, R208, R207 ;  /* 0x000000d0d2d07210 */ /* 0x000fe20007ffe0cf */
[----:B------:R-:W-:Y:S01]  /*d4f0*/  IMAD.MOV.U32 R101, RZ, RZ, R0 ;  /* 0x000000ffff657224 */ /* 0x000fe200078e0000 */
[----:B------:R-:W-:Y:S01]  /*d500*/  ISETP.NE.U32.AND P2, PT, R204, RZ, PT ;  /* 0x000000ffcc00720c */ /* 0x000fe20003f45070 */
[----:B------:R-:W-:Y:S01]  /*d510*/  IMAD.MOV.U32 R100, RZ, RZ, R36 ;  /* 0x000000ffff647224 */ /* 0x000fe200078e0024 */
[----:B------:R-:W-:Y:S01]  /*d520*/  IADD3 R185, PT, PT, -R211, R208, -R185 ;  /* 0x000000d0d3b97210 */ /* 0x000fe20007ffe9b9 */
[----:B------:R-:W-:Y:S01]  /*d530*/  IMAD.SHL.U32 R208, R209, 0x80, RZ ;  /* 0x00000080d1d07824 */ /* 0x000fe200078e00ff */
[----:B------:R-:W-:Y:S01]  /*d540*/  ISETP.NE.AND.EX P2, PT, R205, RZ, PT, P2 ;  /* 0x000000ffcd00720c */ /* 0x000fe20003f45320 */
[----:B------:R-:W-:Y:S01]  /*d550*/  VIADD R209, R209, 0x1 ;  /* 0x00000001d1d17836 */ /* 0x000fe20000000000 */
[----:B------:R-:W-:Y:S02]  /*d560*/  VIADDMNMX R206, R214, 0x8, RZ, !PT ;  /* 0x00000008d6ce7846 */ /* 0x000fe400078001ff */
[----:B------:R-:W-:-:S02]  /*d570*/  LOP3.LUT R211, R208, 0x40, R211, 0xfe, !PT ;  /* 0x00000040d0d37812 */ /* 0x000fc400078efed3 */
[----:B------:R-:W-:Y:S01]  /*d580*/  IADD3 R210, PT, PT, R185, -0x39, -R208 ;  /* 0xffffffc7b9d27810 */ /* 0x000fe20007ffe8d0 */
[----:B------:R-:W-:Y:S01]  /*d590*/  VIADD R208, R208, 0x80 ;  /* 0x00000080d0d07836 */ /* 0x000fe20000000000 */
[----:B------:R-:W-:-:S07]  /*d5a0*/  VIMNMX R207, PT, PT, RZ, R214, !PT ;  /* 0x000000d6ffcf7248 */ /* 0x000fce0007fe0100 */
.L_x_13061:
        /* <DEDUP_REMOVED lines=26> */
[----:B-1----:R-:W-:Y:S01]  /*d750*/  VIADD R10, R5, 0xffffffe ;  /* 0x0ffffffe050a7836 */ /* 0x002fe20000000000 */
[----:B------:R-:W2:Y:S01]  /*d760*/  LD.E.64 R14, desc[UR4][R2.64+0x40] ;  /* 0x00004004020e7980 */ /* 0x000ea2000c101b00 */
        /* <DEDUP_REMOVED lines=52> */
.L_x_13056:
[----:B------:R-:W-:Y:S05]  /*dab0*/  BSYNC.RECONVERGENT B0 ;  /* 0x0000000000007941 */ /* 0x000fea0003800200 */
.L_x_13055:
        /* <DEDUP_REMOVED lines=38> */
[----:B------:R-:W-:Y:S01]  /*dd20*/  @!P0 IADD3 R221, PT, PT, R214, R221, RZ ;  /* 0x000000ddd6dd8210 */ /* 0x000fe20007ffe0ff */
[C---:B------:R-:W-:Y:S01]  /*dd30*/  @!P0 IMAD.WIDE.U32 R222, R176.reuse, 0xa0, R222 ;  /* 0x000000a0b0de8825 */ /* 0x040fe200078e00de */
[C---:B------:R-:W-:Y:S01]  /*dd40*/  @!P0 LEA R214, P3, R176.reuse, R216, 0x7 ;  /* 0x000000d8b0d68211 */ /* 0x040fe200078638ff */
[----:B------:R-:W-:Y:S02]  /*dd50*/  @P0 STS.128 [R193+0x8000], RZ ;  /* 0x008000ffc1000388 */ /* 0x000fe40000000c00 */
[----:B------:R-:W-:Y:S01]  /*dd60*/  @!P0 IMAD.IADD R223, R185, 0x1, R223 ;  /* 0x00000001b9df8824 */ /* 0x000fe200078e02df */
[----:B------:R-:W-:Y:S01]  /*dd70*/  @!P0 LEA.HI.X R215, R176, R217, R177, 0x7, P3 ;  /* 0x000000d9b0d78211 */ /* 0x000fe200018f3cb1 */
[----:B------:R-:W-:Y:S01]  /*dd80*/  @!PT LDS RZ, [RZ] ;  /* 0x00000000fffff984 */ /* 0x000fe20000000800 */
[----:B------:R-:W-:Y:S01]  /*dd90*/  @!PT LDS RZ, [RZ] ;  /* 0x00000000fffff984 */ /* 0x000fe20000000800 */
[----:B------:R-:W-:Y:S01]  /*dda0*/  @!PT LDS RZ, [RZ] ;  /* 0x00000000fffff984 */ /* 0x000fe20000000800 */
[----:B------:R1:W-:Y:S01]  /*ddb0*/  @!P0 LDGSTS.E.BYPASS.LTC128B.128 [R193+0x8000], desc[UR4][R224.64] ;  /* 0x08000000e0c18fae */ /* 0x0003e2000b981a04 */
[----:B------:R-:W-:Y:S03]  /*ddc0*/  VIADD R209, R209, 0xffffffff ;  /* 0xffffffffd1d17836 */ /* 0x000fe60000000000 */
[----:B------:R-:W-:Y:S02]  /*ddd0*/  @P0 STS.128 [R193+0x8800], RZ ;  /* 0x008800ffc1000388 */ /* 0x000fe40000000c00 */
[----:B------:R-:W-:Y:S02]  /*dde0*/  ISETP.GT.AND P3, PT, R209, R182, PT ;  /* 0x000000b6d100720c */ /* 0x000fe40003f64270 */
        /* <DEDUP_REMOVED lines=23> */
[----:B------:R-:W-:Y:S04]  /*df60*/  LDSM.16.M88.4 R136, [R171] ;  /* 0x00000000ab88783b */ /* 0x000fe80000000200 */
[----:B------:R-:W-:Y:S01]  /*df70*/  LDSM.16.M88.4 R140, [R167+0x2000] ;  /* 0x00200000a78c783b */ /* 0x000fe20000000200 */
[C---:B--2---:R-:W-:Y:S03]  /*df80*/  HMMA.16816.F32.BF16 R4, R104.reuse, R108, RZ ;  /* 0x0000006c6804723c */ /* 0x044fe600000418ff */
[----:B------:R-:W-:Y:S04]  /*df90*/  LDSM.16.M88.4 R144, [R167+0x2800] ;  /* 0x00280000a790783b */ /* 0x000fe80000000200 */
[----:B------:R-:W-:Y:S01]  /*dfa0*/  LDSM.16.M88.4 R148, [R167+0x3000] ;  /* 0x00300000a794783b */ /* 0x000fe20000000200 */
[C---:B------:R-:W-:Y:S03]  /*dfb0*/  HMMA.16816.F32.BF16 R8, R104.reuse, R110, RZ ;  /* 0x0000006e6808723c */ /* 0x040fe600000418ff */
[----:B------:R-:W2:Y:S04]  /*dfc0*/  LDSM.16.M88.4 R108, [R172+0x5800] ;  /* 0x00580000ac6c783b */ /* 0x000ea80000000200 */
[----:B------:R-:W2:Y:S01]  /*dfd0*/  LDSM.16.M88.4 R152, [R167+0x3800] ;  /* 0x00380000a798783b */ /* 0x000ea20000000200 */
[C---:B---3--:R-:W-:Y:S03]  /*dfe0*/  HMMA.16816.F32.BF16 R12, R104.reuse, R112, RZ ;  /* 0x00000070680c723c */ /* 0x048fe600000418ff */
[----:B------:R-:W-:Y:S04]  /*dff0*/  LDSM.16.M88.4 R156, [R170] ;  /* 0x00000000aa9c783b */ /* 0x000fe80000000200 */
[----:B------:R-:W-:Y:S01]  /*e000*/  LDSM.16.M88.4 R160, [R166+0x2000] ;  /* 0x00200000a6a0783b */ /* 0x000fe20000000200 */
[C---:B------:R-:W-:Y:S03]  /*e010*/  HMMA.16816.F32.BF16 R16, R104.reuse, R114, RZ ;  /* 0x000000726810723c */ /* 0x040fe600000418ff */
[----:B------:R-:W3:Y:S05]  /*e020*/  LDSM.16.M88.4 R112, [R167+0x4000] ;  /* 0x00400000a770783b */ /* 0x000eea0000000200 */
        /* <DEDUP_REMOVED lines=9> */
[C---:B------:R-:W-:Y:S08]  /*e0c0*/  HMMA.16816.F32.BF16 R44, R104.reuse, R128, RZ ;  /* 0x00000080682c723c */ /* 0x040ff000000418ff */
[C---:B------:R-:W-:Y:S01]  /*e0d0*/  HMMA.16816.F32.BF16 R48, R104.reuse, R130, RZ ;  /* 0x000000826830723c */ /* 0x040fe200000418ff */
[----:B------:R-:W-:Y:S07]  /*e0e0*/  LDSM.16.M88.4 R128, [R166+0x5800] ;  /* 0x00580000a680783b */ /* 0x000fee0000000200 */
[C---:B------:R-:W-:Y:S08]  /*e0f0*/  HMMA.16816.F32.BF16 R52, R104.reuse, R132, RZ ;  /* 0x000000846834723c */ /* 0x040ff000000418ff */
[C---:B------:R-:W-:Y:S01]  /*e100*/  HMMA.16816.F32.BF16 R56, R104.reuse, R134, RZ ;  /* 0x000000866838723c */ /* 0x040fe200000418ff */
[----:B------:R-:W-:Y:S07]  /*e110*/  LDSM.16.M88.4 R132, [R169] ;  /* 0x00000000a984783b */ /* 0x000fee0000000200 */
[C---:B--2---:R-:W-:Y:S08]  /*e120*/  HMMA.16816.F32.BF16 R60, R104.reuse, R108, RZ ;  /* 0x0000006c683c723c */ /* 0x044ff000000418ff */
[----:B------:R-:W-:Y:S01]  /*e130*/  HMMA.16816.F32.BF16 R64, R104, R110, RZ ;  /* 0x0000006e6840723c */ /* 0x000fe200000418ff */
[----:B------:R-:W2:Y:S04]  /*e140*/  LDSM.16.M88.4 R104, [R166+0x2800] ;  /* 0x00280000a668783b */ /* 0x000ea80000000200 */
[----:B------:R-:W2:Y:S03]  /*e150*/  LDSM.16.M88.4 R108, [R166+0x3000] ;  /* 0x00300000a66c783b */ /* 0x000ea60000000200 */
        /* <DEDUP_REMOVED lines=22> */
[----:B------:R-:W-:Y:S01]  /*e2c0*/  HMMA.16816.F32.BF16 R64, R136, R126, R64 ;  /* 0x0000007e8840723c */ /* 0x000fe20000041840 */
[----:B------:R-:W1:Y:S04]  /*e2d0*/  LDSM.16.M88.4 R124, [R166+0x5000] ;  /* 0x00500000a67c783b */ /* 0x000e680000000200 */
[----:B------:R-:W1:Y:S03]  /*e2e0*/  LDSM.16.M88.4 R136, [R165+0x2000] ;  /* 0x00200000a588783b */ /* 0x000e660000000200 */
        /* <DEDUP_REMOVED lines=17> */
[C---:B-1----:R-:W-:Y:S08]  /*e400*/  HMMA.16816.F32.BF16 R52, R156.reuse, R124, R52 ;  /* 0x0000007c9c34723c */ /* 0x042ff00000041834 */
[C---:B------:R-:W-:Y:S08]  /*e410*/  HMMA.16816.F32.BF16 R56, R156.reuse, R126, R56 ;  /* 0x0000007e9c38723c */ /* 0x040ff00000041838 */
[C---:B------:R-:W-:Y:S08]  /*e420*/  HMMA.16816.F32.BF16 R60, R156.reuse, R128, R60 ;  /* 0x000000809c3c723c */ /* 0x040ff0000004183c */
[----:B------:R-:W-:Y:S08]  /*e430*/  HMMA.16816.F32.BF16 R64, R156, R130, R64 ;  /* 0x000000829c40723c */ /* 0x000ff00000041840 */
        /* <DEDUP_REMOVED lines=94> */
.L_x_13060:
[----:B------:R-:W-:Y:S05]  /*ea20*/  BSYNC.RECONVERGENT B0 ;  /* 0x0000000000007941 */ /* 0x000fea0003800200 */
.L_x_13059:
        /* <DEDUP_REMOVED lines=65> */
.L_x_13058:
[----:B------:R-:W-:Y:S05]  /*ee40*/  BSYNC.RECONVERGENT B1 ;  /* 0x0000000000017941 */ /* 0x000fea0003800200 */
.L_x_13057:
[----:B-1----:R-:W-:Y:S01]  /*ee50*/  IABS R106, R210 ;  /* 0x000000d2006a7213 */ /* 0x002fe20000000000 */
[C---:B------:R-:W-:Y:S02]  /*ee60*/  VIADD R125, R211.reuse, 0xffffffd0 ;  /* 0xffffffd0d37d7836 */ /* 0x040fe40000000000 */
[C---:B------:R-:W-:Y:S01]  /*ee70*/  VIADD R123, R211.reuse, 0xffffffd1 ;  /* 0xffffffd1d37b7836 */ /* 0x040fe20000000000 */
[----:B------:R-:W-:Y:S01]  /*ee80*/  I2FP.F32.S32 R106, R106 ;  /* 0x0000006a006a7245 */ /* 0x000fe20000201400 */
[C---:B------:R-:W-:Y:S02]  /*ee90*/  VIADD R120, R211.reuse, 0x1 ;  /* 0x00000001d3787836 */ /* 0x040fe40000000000 */
[----:B------:R-:W-:Y:S02]  /*eea0*/  VIADD R121, R211, 0xffffffd9 ;  /* 0xffffffd9d3797836 */ /* 0x000fe40000000000 */
[----:B------:R-:W-:Y:S01]  /*eeb0*/  FFMA.FTZ R39, -R191, R106, R39 ;  /* 0x0000006abf277223 */ /* 0x000fe20000010127 */
[----:B------:R-:W-:Y:S01]  /*eec0*/  ISETP.GE.AND P0, PT, R120, R206, PT ;  /* 0x000000ce7800720c */ /* 0x000fe20003f06270 */
[----:B------:R-:W-:Y:S02]  /*eed0*/  VIADD R119, R211, 0xffffffe0 ;  /* 0xffffffe0d3777836 */ /* 0x000fe40000000000 */
[----:B------:R-:W-:Y:S01]  /*eee0*/  FFMA.FTZ R33, -R191, R106, R33 ;  /* 0x0000006abf217223 */ /* 0x000fe20000010121 */
[----:B------:R-:W-:Y:S01]  /*eef0*/  VIADD R117, R211, 0xffffffe8 ;  /* 0xffffffe8d3757836 */ /* 0x000fe20000000000 */
[----:B------:R-:W-:Y:S01]  /*ef00*/  FSEL R151, R39, -INF , P0 ;  /* 0xff80000027977808 */ /* 0x000fe20000000000 */
[C---:B------:R-:W-:Y:S01]  /*ef10*/  VIADD R107, R210.reuse, 0x41 ;  /* 0x00000041d26b7836 */ /* 0x040fe20000000000 */
[----:B------:R-:W2:Y:S01]  /*ef20*/  LD.E R39, desc[UR4][R2.64+0xdc] ;  /* 0x0000dc0402277980 */ /* 0x000ea2000c101900 */
[C---:B------:R-:W-:Y:S02]  /*ef30*/  VIADD R0, R211.reuse, 0xffffffc0 ;  /* 0xffffffc0d3007836 */ /* 0x040fe40000000000 */
[----:B------:R-:W-:Y:S01]  /*ef40*/  VIADD R105, R210, 0x39 ;  /* 0x00000039d2697836 */ /* 0x000fe20000000000 */
[----:B------:R-:W-:Y:S01]  /*ef50*/  IABS R107, R107 ;  /* 0x0000006b006b7213 */ /* 0x000fe20000000000 */
        /* <DEDUP_REMOVED lines=8> */
[C---:B------:R-:W-:Y:S01]  /*efe0*/  VIADD R118, R211.reuse, 0xffffffe1 ;  /* 0xffffffe1d3767836 */ /* 0x040fe20000000000 */
[----:B------:R-:W-:Y:S01]  /*eff0*/  IABS R105, R105 ;  /* 0x0000006900697213 */ /* 0x000fe20000000000 */
[----:B------:R-:W-:Y:S01]  /*f000*/  VIADD R132, R211, 0xffffffc8 ;  /* 0xffffffc8d3847836 */ /* 0x000fe20000000000 */
[----:B------:R-:W-:Y:S01]  /*f010*/  I2FP.F32.S32 R107, R107 ;  /* 0x0000006b006b7245 */ /* 0x000fe20000201400 */
[C---:B------:R-:W-:Y:S01]  /*f020*/  VIADD R104, R210.reuse, 0x40 ;  /* 0x00000040d2687836 */ /* 0x040fe20000000000 */
[----:B------:R-:W-:Y:S01]  /*f030*/  I2FP.F32.S32 R105, R105 ;  /* 0x0000006900697245 */ /* 0x000fe20000201400 */
[----:B------:R-:W-:Y:S01]  /*f040*/  VIADD R0, R210, 0x38 ;  /* 0x00000038d2007836 */ /* 0x000fe20000000000 */
[----:B------:R-:W-:Y:S01]  /*f050*/  ISETP.GE.AND P0, PT, R134, R207, PT ;  /* 0x000000cf8600720c */ /* 0x000fe20003f06270 */
[C---:B------:R-:W-:Y:S01]  /*f060*/  VIADD R106, R210.reuse, 0x31 ;  /* 0x00000031d26a7836 */ /* 0x040fe20000000000 */
[----:B------:R-:W-:Y:S01]  /*f070*/  IABS R104, R104 ;  /* 0x0000006800687213 */ /* 0x000fe20000000000 */
[CC--:B------:R-:W-:Y:S01]  /*f080*/  FFMA.FTZ R4, -R191.reuse, R105.reuse, R4 ;  /* 0x00000069bf047223 */ /* 0x0c0fe20000010104 */
[----:B------:R-:W-:Y:S01]  /*f090*/  IABS R0, R0 ;  /* 0x0000000000007213 */ /* 0x000fe20000000000 */
[C---:B------:R-:W-:Y:S01]  /*f0a0*/  FFMA.FTZ R10, -R191.reuse, R105, R10 ;  /* 0x00000069bf0a7223 */ /* 0x040fe2000001010a */
[----:B------:R-:W-:Y:S01]  /*f0b0*/  IABS R106, R106 ;  /* 0x0000006a006a7213 */ /* 0x000fe20000000000 */
[----:B------:R-:W-:Y:S01]  /*f0c0*/  FFMA.FTZ R6, -R191, R107, R6 ;  /* 0x0000006bbf067223 */ /* 0x000fe20000010106 */
[----:B------:R-:W-:Y:S01]  /*f0d0*/  I2FP.F32.S32 R104, R104 ;  /* 0x0000006800687245 */ /* 0x000fe20000201400 */
[C---:B------:R-:W-:Y:S01]  /*f0e0*/  VIADD R107, R210.reuse, 0x30 ;  /* 0x00000030d26b7836 */ /* 0x040fe20000000000 */
[----:B------:R-:W-:Y:S01]  /*f0f0*/  I2FP.F32.S32 R0, R0 ;  /* 0x0000000000007245 */ /* 0x000fe20000201400 */
[----:B------:R-:W-:Y:S01]  /*f100*/  VIADD R111, R211, 0xfffffff9 ;  /* 0xfffffff9d36f7836 */ /* 0x000fe20000000000 */
[----:B------:R-:W-:Y:S01]  /*f110*/  I2FP.F32.S32 R106, R106 ;  /* 0x0000006a006a7245 */ /* 0x000fe20000201400 */
[----:B------:R-:W-:Y:S01]  /*f120*/  VIADD R105, R210, 0x29 ;  /* 0x00000029d2697836 */ /* 0x000fe20000000000 */
[----:B------:R-:W-:Y:S01]  /*f130*/  IABS R107, R107 ;  /* 0x0000006b006b7213 */ /* 0x000fe20000000000 */
[C---:B------:R-:W-:Y:S01]  /*f140*/  FFMA.FTZ R7, -R191.reuse, R104, R7 ;  /* 0x00000068bf077223 */ /* 0x040fe20000010107 */
[----:B------:R-:W-:Y:S01]  /*f150*/  FSEL R133, R4, -INF , P4 ;  /* 0xff80000004857808 */ /* 0x000fe20002000000 */
[CC--:B------:R-:W-:Y:S01]  /*f160*/  FFMA.FTZ R5, -R191.reuse, R0.reuse, R5 ;  /* 0x00000000bf057223 */ /* 0x0c0fe20000010105 */
[----:B------:R-:W-:Y:S01]  /*f170*/  IABS R105, R105 ;  /* 0x0000006900697213 */ /* 0x000fe20000000000 */
[C---:B------:R-:W-:Y:S01]  /*f180*/  FFMA.FTZ R11, -R191.reuse, R0, R11 ;  /* 0x00000000bf0b7223 */ /* 0x040fe2000001010b */
[----:B------:R-:W-:Y:S01]  /*f190*/  I2FP.F32.S32 R0, R107 ;  /* 0x0000006b00007245 */ /* 0x000fe20000201400 */
[CC--:B------:R-:W-:Y:S01]  /*f1a0*/  FFMA.FTZ R8, -R191.reuse, R106.reuse, R8 ;  /* 0x0000006abf087223 */ /* 0x0c0fe20000010108 */
[----:B------:R-:W-:Y:S01]  /*f1b0*/  I2FP.F32.S32 R105, R105 ;  /* 0x0000006900697245 */ /* 0x000fe20000201400 */
[----:B------:R-:W-:Y:S01]  /*f1c0*/  FFMA.FTZ R14, -R191, R106, R14 ;  /* 0x0000006abf0e7223 */ /* 0x000fe2000001010e */
[----:B------:R-:W-:Y:S01]  /*f1d0*/  FSEL R131, R5, -INF , P0 ;  /* 0xff80000005837808 */ /* 0x000fe20000000000 */
[----:B------:R-:W-:Y:S01]  /*f1e0*/  VIADD R106, R210, 0x21 ;  /* 0x00000021d26a7836 */ /* 0x000fe20000000000 */
[----:B------:R-:W-:Y:S01]  /*f1f0*/  ISETP.GE.AND P0, PT, R126, R207, PT ;  /* 0x000000cf7e00720c */ /* 0x000fe20003f06270 */
[----:B------:R-:W-:Y:S01]  /*f200*/  VIADD R104, R210, 0x28 ;  /* 0x00000028d2687836 */ /* 0x000fe20000000000 */
[----:B------:R-:W-:Y:S01]  /*f210*/  FSEL R4, R6, -INF , P1 ;  /* 0xff80000006047808 */ /* 0x000fe20000800000 */
[C---:B------:R-:W-:Y:S01]  /*f220*/  FFMA.FTZ R15, -R191.reuse, R0, R15 ;  /* 0x00000000bf0f7223 */ /* 0x040fe2000001010f */
[----:B------:R-:W-:Y:S01]  /*f230*/  IABS R106, R106 ;  /* 0x0000006a006a7213 */ /* 0x000fe20000000000 */
[CC--:B------:R-:W-:Y:S01]  /*f240*/  FFMA.FTZ R12, -R191.reuse, R105.reuse, R12 ;  /* 0x00000069bf0c7223 */ /* 0x0c0fe2000001010c */
[----:B------:R-:W-:Y:S01]  /*f250*/  IABS R104, R104 ;  /* 0x0000006800687213 */ /* 0x000fe20000000000 */
[C---:B------:R-:W-:Y:S01]  /*f260*/  FFMA.FTZ R9, -R191.reuse, R0, R9 ;  /* 0x00000000bf097223 */ /* 0x040fe20000010109 */
[----:B------:R-:W-:Y:S01]  /*f270*/  I2FP.F32.S32 R106, R106 ;  /* 0x0000006a006a7245 */ /* 0x000fe20000201400 */
[C---:B------:R-:W-:Y:S01]  /*f280*/  VIADD R107, R210.reuse, 0x20 ;  /* 0x00000020d26b7836 */ /* 0x040fe20000000000 */
[----:B------:R-:W-:Y:S01]  /*f290*/  I2FP.F32.S32 R104, R104 ;  /* 0x0000006800687245 */ /* 0x000fe20000201400 */
[----:B------:R-:W-:Y:S01]  /*f2a0*/  FFMA.FTZ R18, -R191, R105, R18 ;  /* 0x00000069bf127223 */ /* 0x000fe20000010112 */
[----:B------:R-:W-:Y:S01]  /*f2b0*/  FSEL R129, R9, -INF , P0 ;  /* 0xff80000009817808 */ /* 0x000fe20000000000 */
[C---:B------:R-:W-:Y:S01]  /*f2c0*/  VIADD R105, R210.reuse, 0x19 ;  /* 0x00000019d2697836 */ /* 0x040fe20000000000 */
[----:B------:R-:W-:Y:S01]  /*f2d0*/  IABS R107, R107 ;  /* 0x0000006b006b7213 */ /* 0x000fe20000000000 */
[----:B------:R-:W-:Y:S01]  /*f2e0*/  VIADD R0, R210, 0x18 ;  /* 0x00000018d2007836 */ /* 0x000fe20000000000 */
[----:B------:R-:W-:Y:S01]  /*f2f0*/  ISETP.GE.AND P0, PT, R125, R207, PT ;  /* 0x000000cf7d00720c */ /* 0x000fe20003f06270 */
[C---:B------:R-:W-:Y:S01]  /*f300*/  FFMA.FTZ R22, -R191.reuse, R106, R22 ;  /* 0x0000006abf167223 */ /* 0x040fe20000010116 */
[----:B------:R-:W-:Y:S01]  /*f310*/  IABS R105, R105 ;  /* 0x0000006900697213 */ /* 0x000fe20000000000 */
[C---:B------:R-:W-:Y:S01]  /*f320*/  FFMA.FTZ R13, -R191.reuse, R104, R13 ;  /* 0x00000068bf0d7223 */ /* 0x040fe2000001010d */
[----:B------:R-:W-:Y:S01]  /*f330*/  IABS R0, R0 ;  /* 0x0000000000007213 */ /* 0x000fe20000000000 */
[C---:B------:R-:W-:Y:S01]  /*f340*/  FFMA.FTZ R19, -R191.reuse, R104, R19 ;  /* 0x00000068bf137223 */ /* 0x040fe20000010113 */
[----:B------:R-:W-:Y:S01]  /*f350*/  I2FP.F32.S32 R104, R107 ;  /* 0x0000006b00687245 */ /* 0x000fe20000201400 */
[----:B------:R-:W-:Y:S01]  /*f360*/  FFMA.FTZ R16, -R191, R106, R16 ;  /* 0x0000006abf107223 */ /* 0x000fe20000010110 */
[----:B------:R-:W-:Y:S01]  /*f370*/  FSEL R128, R12, -INF , P0 ;  /* 0xff8000000c807808 */ /* 0x000fe20000000000 */
[C---:B------:R-:W-:Y:S01]  /*f380*/  VIADD R106, R210.reuse, 0x11 ;  /* 0x00000011d26a7836 */ /* 0x040fe20000000000 */
[----:B------:R-:W-:Y:S01]  /*f390*/  ISETP.GE.AND P0, PT, R123, R207, PT ;  /* 0x000000cf7b00720c */ /* 0x000fe20003f06270 */
[C---:B------:R-:W-:Y:S01]  /*f3a0*/  VIADD R122, R211.reuse, 0xffffffd8 ;  /* 0xffffffd8d37a7836 */ /* 0x040fe20000000000 */
[----:B------:R-:W-:Y:S01]  /*f3b0*/  I2FP.F32.S32 R105, R105 ;  /* 0x0000006900697245 */ /* 0x000fe20000201400 */
[----:B------:R-:W-:Y:S01]  /*f3c0*/  VIADD R107, R210, 0x9 ;  /* 0x00000009d26b7836 */ /* 0x000fe20000000000 */
[----:B------:R-:W-:Y:S01]  /*f3d0*/  I2FP.F32.S32 R0, R0 ;  /* 0x0000000000007245 */ /* 0x000fe20000201400 */
[----:B------:R-:W-:Y:S01]  /*f3e0*/  VIADD R12, R211, 0x28 ;  /* 0x00000028d30c7836 */ /* 0x000fe20000000000 */
[----:B------:R-:W-:Y:S01]  /*f3f0*/  IABS R106, R106 ;  /* 0x0000006a006a7213 */ /* 0x000fe20000000000 */
[-C--:B------:R-:W-:Y:S01]  /*f400*/  FFMA.FTZ R23, -R191, R104.reuse, R23 ;  /* 0x00000068bf177223 */ /* 0x080fe20000010117 */
[----:B------:R-:W-:Y:S01]  /*f410*/  FSEL R9, R13, -INF , P0 ;  /* 0xff8000000d097808 */ /* 0x000fe20000000000 */
[----:B------:R-:W-:Y:S01]  /*f420*/  FFMA.FTZ R20, -R191, R105, R20 ;  /* 0x00000069bf147223 */ /* 0x000fe20000010114 */
[----:B------:R-:W-:Y:S01]  /*f430*/  IABS R107, R107 ;  /* 0x0000006b006b7213 */ /* 0x000fe20000000000 */
[----:B------:R-:W-:Y:S01]  /*f440*/  VIADD R5, R211, 0x39 ;  /* 0x00000039d3057836 */ /* 0x000fe20000000000 */
[----:B------:R-:W-:Y:S01]  /*f450*/  ISETP.GE.AND P0, PT, R122, R207, PT ;  /* 0x000000cf7a00720c */ /* 0x000fe20003f06270 */
[C---:B------:R-:W-:Y:S01]  /*f460*/  FFMA.FTZ R17, -R191.reuse, R104, R17 ;  /* 0x00000068bf117223 */ /* 0x040fe20000010111 */
[----:B------:R-:W-:Y:S01]  /*f470*/  I2FP.F32.S32 R106, R106 ;  /* 0x0000006a006a7245 */ /* 0x000fe20000201400 */
[----:B------:R-:W-:Y:S01]  /*f480*/  VIADD R104, R210, 0x10 ;  /* 0x00000010d2687836 */ /* 0x000fe20000000000 */
[----:B------:R-:W-:Y:S01]  /*f490*/  I2FP.F32.S32 R107, R107 ;  /* 0x0000006b006b7245 */ /* 0x000fe20000201400 */
[C---:B------:R-:W-:Y:S01]  /*f4a0*/  FFMA.FTZ R26, -R191.reuse, R105, R26 ;  /* 0x00000069bf1a7223 */ /* 0x040fe2000001011a */
[----:B------:R-:W-:Y:S01]  /*f4b0*/  FSEL R127, R16, -INF , P0 ;  /* 0xff800000107f7808 */ /* 0x000fe20000000000 */
[-C--:B------:R-:W-:Y:S01]  /*f4c0*/  FFMA.FTZ R21, -R191, R0.reuse, R21 ;  /* 0x00000000bf157223 */ /* 0x080fe20000010115 */
[-C--:B------:R-:W-:Y:S01]  /*f4d0*/  ISETP.GE.AND P0, PT, R121, R207.reuse, PT ;  /* 0x000000cf7900720c */ /* 0x080fe20003f06270 */
[----:B------:R-:W-:Y:S01]  /*f4e0*/  FFMA.FTZ R27, -R191, R0, R27 ;  /* 0x00000000bf1b7223 */ /* 0x000fe2000001011b */
[----:B------:R-:W-:Y:S01]  /*f4f0*/  IABS R104, R104 ;  /* 0x0000006800687213 */ /* 0x000fe20000000000 */
[C---:B------:R-:W-:Y:S01]  /*f500*/  VIADD R0, R210.reuse, 0x8 ;  /* 0x00000008d2007836 */ /* 0x040fe20000000000 */
[----:B------:R-:W-:Y:S01]  /*f510*/  FSEL R17, R17, -INF , P0 ;  /* 0xff80000011117808 */ /* 0x000fe20000000000 */
[C---:B------:R-:W-:Y:S01]  /*f520*/  VIADD R105, R210.reuse, 0x1 ;  /* 0x00000001d2697836 */ /* 0x040fe20000000000 */
[----:B------:R-:W-:Y:S01]  /*f530*/  ISETP.GE.AND P0, PT, R119, R207, PT ;  /* 0x000000cf7700720c */ /* 0x000fe20003f06270 */
[C---:B------:R-:W-:Y:S01]  /*f540*/  FFMA.FTZ R30, -R191.reuse, R106, R30 ;  /* 0x0000006abf1e7223 */ /* 0x040fe2000001011e */
[----:B------:R-:W-:Y:S01]  /*f550*/  IABS R0, R0 ;  /* 0x0000000000007213 */ /* 0x000fe20000000000 */
[C---:B------:R-:W-:Y:S01]  /*f560*/  FFMA.FTZ R24, -R191.reuse, R106, R24 ;  /* 0x0000006abf187223 */ /* 0x040fe20000010118 */
[----:B------:R-:W-:Y:S01]  /*f570*/  IABS R105, R105 ;  /* 0x0000006900697213 */ /* 0x000fe20000000000 */
[CC--:B------:R-:W-:Y:S01]  /*f580*/  FFMA.FTZ R28, -R191.reuse, R107.reuse, R28 ;  /* 0x0000006bbf1c7223 */ /* 0x0c0fe2000001011c */
[----:B------:R-:W-:Y:S01]  /*f590*/  I2FP.F32.S32 R104, R104 ;  /* 0x0000006800687245 */ /* 0x000fe20000201400 */
[----:B------:R-:W-:Y:S01]  /*f5a0*/  FFMA.FTZ R34, -R191, R107, R34 ;  /* 0x0000006bbf227223 */ /* 0x000fe20000010122 */
[----:B------:R-:W-:Y:S01]  /*f5b0*/  I2FP.F32.S32 R0, R0 ;  /* 0x0000000000007245 */ /* 0x000fe20000201400 */
[C---:B------:R-:W-:Y:S01]  /*f5c0*/  VIADD R106, R210.reuse, 0xfffffff9 ;  /* 0xfffffff9d26a7836 */ /* 0x040fe20000000000 */
[----:B------:R-:W-:Y:S01]  /*f5d0*/  I2FP.F32.S32 R105, R105 ;  /* 0x0000006900697245 */ /* 0x000fe20000201400 */
[----:B------:R-:W-:Y:S01]  /*f5e0*/  VIADD R107, R210, 0xfffffff1 ;  /* 0xfffffff1d26b7836 */ /* 0x000fe20000000000 */
[----:B------:R-:W-:Y:S01]  /*f5f0*/  FSEL R237, R20, -INF , P0 ;  /* 0xff80000014ed7808 */ /* 0x000fe20000000000 */
[----:B------:R-:W-:Y:S01]  /*f600*/  VIADD R20, R211, 0x20 ;  /* 0x00000020d3147836 */ /* 0x000fe20000000000 */
[----:B------:R-:W-:Y:S01]  /*f610*/  IABS R106, R106 ;  /* 0x0000006a006a7213 */ /* 0x000fe20000000000 */
[C---:B------:R-:W-:Y:S01]  /*f620*/  FFMA.FTZ R31, -R191.reuse, R104, R31 ;  /* 0x00000068bf1f7223 */ /* 0x040fe2000001011f */
[----:B------:R-:W-:Y:S01]  /*f630*/  IABS R107, R107 ;  /* 0x0000006b006b7213 */ /* 0x000fe20000000000 */
[C---:B------:R-:W-:Y:S01]  /*f640*/  FFMA.FTZ R29, -R191.reuse, R0, R29 ;  /* 0x00000000bf1d7223 */ /* 0x040fe2000001011d */
[----:B------:R-:W-:Y:S01]  /*f650*/  ISETP.GE.AND P0, PT, R118, R207, PT ;  /* 0x000000cf7600720c */ /* 0x000fe20003f06270 */
[----:B------:R-:W-:Y:S01]  /*f660*/  FFMA.FTZ R25, -R191, R104, R25 ;  /* 0x00000068bf197223 */ /* 0x000fe20000010119 */
[----:B------:R-:W-:Y:S01]  /*f670*/  I2FP.F32.S32 R106, R106 ;  /* 0x0000006a006a7245 */ /* 0x000fe20000201400 */
[----:B------:R-:W-:Y:S01]  /*f680*/  VIADD R104, R210, 0xfffffff8 ;  /* 0xfffffff8d2687836 */ /* 0x000fe20000000000 */
[----:B------:R-:W-:Y:S01]  /*f690*/  FSEL R124, R21, -INF , P0 ;  /* 0xff800000157c7808 */ /* 0x000fe20000000000 */
[C---:B------:R-:W-:Y:S01]  /*f6a0*/  FFMA.FTZ R35, -R191.reuse, R0, R35 ;  /* 0x00000000bf237223 */ /* 0x040fe20000010123 */
[----:B------:R-:W-:Y:S01]  /*f6b0*/  ISETP.GE.AND P0, PT, R134, R206, PT ;  /* 0x000000ce8600720c */ /* 0x000fe20003f06270 */
[CC--:B------:R-:W-:Y:S01]  /*f6c0*/  FFMA.FTZ R32, -R191.reuse, R105.reuse, R32 ;  /* 0x00000069bf207223 */ /* 0x0c0fe20000010120 */
[----:B------:R-:W-:Y:S01]  /*f6d0*/  IABS R104, R104 ;  /* 0x0000006800687213 */ /* 0x000fe20000000000 */
[----:B------:R-:W-:Y:S01]  /*f6e0*/  FFMA.FTZ R38, -R191, R105, R38 ;  /* 0x00000069bf267223 */ /* 0x000fe20000010126 */
[----:B------:R-:W-:Y:S01]  /*f6f0*/  I2FP.F32.S32 R105, R107 ;  /* 0x0000006b00697245 */ /* 0x000fe20000201400 */
[C---:B------:R-:W-:Y:S01]  /*f700*/  VIADD R0, R210.reuse, 0xfffffff0 ;  /* 0xfffffff0d2007836 */ /* 0x040fe20000000000 */
[-C--:B------:R-:W-:Y:S01]  /*f710*/  ISETP.GE.AND P1, PT, R117, R207.reuse, PT ;  /* 0x000000cf7500720c */ /* 0x080fe20003f26270 */
[----:B------:R-:W-:Y:S01]  /*f720*/  VIADD R116, R211, 0xffffffe9 ;  /* 0xffffffe9d3747836 */ /* 0x000fe20000000000 */
[----:B------:R-:W-:Y:S01]  /*f730*/  FSEL R13, R7, -INF , P0 ;  /* 0xff800000070d7808 */ /* 0x000fe20000000000 */
[----:B------:R-:W-:Y:S01]  /*f740*/  VIADD R107, R210, 0xffffffc1 ;  /* 0xffffffc1d26b7836 */ /* 0x000fe20000000000 */
[----:B------:R-:W-:Y:S01]  /*f750*/  IABS R0, R0 ;  /* 0x0000000000007213 */ /* 0x000fe20000000000 */
[CC--:B------:R-:W-:Y:S01]  /*f760*/  FFMA.FTZ R42, -R191.reuse, R106.reuse, R42 ;  /* 0x0000006abf2a7223 */ /* 0x0c0fe2000001012a */
[----:B------:R-:W-:Y:S01]  /*f770*/  ISETP.GE.AND P0, PT, R116, R207, PT ;  /* 0x000000cf7400720c */ /* 0x000fe20003f06270 */
[----:B------:R-:W-:Y:S01]  /*f780*/  FFMA.FTZ R36, -R191, R106, R36 ;  /* 0x0000006abf247223 */ /* 0x000fe20000010124 */
[----:B------:R-:W-:Y:S01]  /*f790*/  IABS R107, R107 ;  /* 0x0000006b006b7213 */ /* 0x000fe20000000000 */
[----:B------:R-:W-:Y:S01]  /*f7a0*/  VIADD R106, R210, 0xffffffc0 ;  /* 0xffffffc0d26a7836 */ /* 0x000fe20000000000 */
[----:B------:R-:W-:Y:S01]  /*f7b0*/  I2FP.F32.S32 R104, R104 ;  /* 0x0000006800687245 */ /* 0x000fe20000201400 */
[----:B------:R-:W-:Y:S01]  /*f7c0*/  VIADD R16, R211, 0x21 ;  /* 0x00000021d3107836 */ /* 0x000fe20000000000 */
[----:B------:R-:W-:Y:S01]  /*f7d0*/  I2FP.F32.S32 R0, R0 ;  /* 0x0000000000007245 */ /* 0x000fe20000201400 */
[C---:B------:R-:W-:Y:S01]  /*f7e0*/  FFMA.FTZ R40, -R191.reuse, R105, R40 ;  /* 0x00000069bf287223 */ /* 0x040fe20000010128 */
[----:B------:R-:W-:Y:S01]  /*f7f0*/  FSEL R24, R24, -INF , P1 ;  /* 0xff80000018187808 */ /* 0x000fe20000800000 */
[C---:B------:R-:W-:Y:S01]  /*f800*/  FFMA.FTZ R43, -R191.reuse, R104, R43 ;  /* 0x00000068bf2b7223 */ /* 0x040fe2000001012b */
[----:B------:R-:W-:Y:S01]  /*f810*/  IABS R106, R106 ;  /* 0x0000006a006a7213 */ /* 0x000fe20000000000 */
[----:B------:R-:W-:Y:S01]  /*f820*/  FFMA.FTZ R41, -R191, R0, R41 ;  /* 0x00000000bf297223 */ /* 0x000fe20000010129 */
[----:B------:R-:W-:Y:S01]  /*f830*/  I2FP.F32.S32 R107, R107 ;  /* 0x0000006b006b7245 */ /* 0x000fe20000201400 */
[C---:B------:R-:W-:Y:S01]  /*f840*/  VIADD R112, R211.reuse, 0x8 ;  /* 0x00000008d3707836 */ /* 0x040fe20000000000 */
[-C--:B------:R-:W-:Y:S01]  /*f850*/  ISETP.GE.AND P1, PT, R132, R206.reuse, PT ;  /* 0x000000ce8400720c */ /* 0x080fe20003f26270 */
[----:B------:R-:W-:Y:S01]  /*f860*/  VIADD R110, R211, 0x9 ;  /* 0x00000009d36e7836 */ /* 0x000fe20000000000 */
[----:B------:R-:W-:Y:S01]  /*f870*/  FSEL R235, R25, -INF , P0 ;  /* 0xff80000019eb7808 */ /* 0x000fe20000000000 */
[----:B------:R-:W-:Y:S01]  /*f880*/  FFMA.FTZ R64, -R191, R107, R64 ;  /* 0x0000006bbf407223 */ /* 0x000fe20000010140 */
[----:B------:R-:W-:Y:S01]  /*f890*/  ISETP.GE.AND P0, PT, R126, R206, PT ;  /* 0x000000ce7e00720c */ /* 0x000fe20003f06270 */
[----:B------:R-:W-:Y:S01]  /*f8a0*/  VIADD R114, R211, 0xfffffff1 ;  /* 0xfffffff1d3727836 */ /* 0x000fe20000000000 */
[----:B------:R-:W-:Y:S01]  /*f8b0*/  I2FP.F32.S32 R106, R106 ;  /* 0x0000006a006a7245 */ /* 0x000fe20000201400 */
[----:B------:R-:W-:Y:S01]  /*f8c0*/  FFMA.FTZ R37, -R191, R104, R37 ;  /* 0x00000068bf257223 */ /* 0x000fe20000010125 */
[----:B------:R-:W-:Y:S01]  /*f8d0*/  FSEL R10, R10, -INF , P1 ;  /* 0xff8000000a0a7808 */ /* 0x000fe20000800000 */
[C---:B------:R-:W-:Y:S01]  /*f8e0*/  VIADD R104, R210.reuse, 0xffffffe8 ;  /* 0xffffffe8d2687836 */ /* 0x040fe20000000000 */
[-C--:B------:R-:W-:Y:S01]  /*f8f0*/  ISETP.GE.AND P1, PT, R115, R207.reuse, PT ;  /* 0x000000cf7300720c */ /* 0x080fe20003f26270 */
[----:B------:R-:W-:Y:S01]  /*f900*/  FFMA.FTZ R47, -R191, R0, R47 ;  /* 0x00000000bf2f7223 */ /* 0x000fe2000001012f */
[----:B------:R-:W-:Y:S01]  /*f910*/  FSEL R21, R11, -INF , P0 ;  /* 0xff8000000b157808 */ /* 0x000fe20000000000 */
[----:B------:R-:W-:Y:S01]  /*f920*/  VIADD R0, R210, 0xffffffe1 ;  /* 0xffffffe1d2007836 */ /* 0x000fe20000000000 */
[----:B------:R-:W-:Y:S01]  /*f930*/  ISETP.GE.AND P0, PT, R114, R207, PT ;  /* 0x000000cf7200720c */ /* 0x000fe20003f06270 */
[----:B------:R-:W-:Y:S01]  /*f940*/  VIADD R107, R210, 0xffffffe0 ;  /* 0xffffffe0d26b7836 */ /* 0x000fe20000000000 */
[----:B------:R-:W-:Y:S01]  /*f950*/  IABS R104, R104 ;  /* 0x0000006800687213 */ /* 0x000fe20000000000 */
[----:B------:R-:W-:Y:S01]  /*f960*/  FFMA.FTZ R65, -R191, R106, R65 ;  /* 0x0000006abf417223 */ /* 0x000fe20000010141 */
[----:B------:R-:W-:Y:S01]  /*f970*/  FSEL R28, R28, -INF , P1 ;  /* 0xff8000001c1c7808 */ /* 0x000fe20000800000 */
[----:B------:R-:W-:Y:S01]  /*f980*/  VIADD R7, R211, 0x30 ;  /* 0x00000030d3077836 */ /* 0x000fe20000000000 */
[----:B------:R-:W-:Y:S01]  /*f990*/  IABS R106, R0 ;  /* 0x00000000006a7213 */ /* 0x000fe20000000000 */
[----:B------:R-:W-:Y:S01]  /*f9a0*/  FFMA.FTZ R46, -R191, R105, R46 ;  /* 0x00000069bf2e7223 */ /* 0x000fe2000001012e */
[-C--:B------:R-:W-:Y:S01]  /*f9b0*/  ISETP.GE.AND P1, PT, R125, R206.reuse, PT ;  /* 0x000000ce7d00720c */ /* 0x080fe20003f26270 */
[----:B------:R-:W-:Y:S01]  /*f9c0*/  VIADD R6, R211, 0x31 ;  /* 0x00000031d3067836 */ /* 0x000fe20000000000 */
[----:B------:R-:W-:Y:S01]  /*f9d0*/  FSEL R223, R29, -INF , P0 ;  /* 0xff8000001ddf7808 */ /* 0x000fe20000000000 */
[C---:B------:R-:W-:Y:S01]  /*f9e0*/  VIADD R105, R210.reuse, 0xffffffe9 ;  /* 0xffffffe9d2697836 */ /* 0x040fe20000000000 */
[----:B------:R-:W-:Y:S01]  /*f9f0*/  IABS R0, R107 ;  /* 0x0000006b00007213 */ /* 0x000fe20000000000 */
[----:B------:R-:W-:Y:S01]  /*fa00*/  VIADD R107, R210, 0xffffffd8 ;  /* 0xffffffd8d26b7836 */ /* 0x000fe20000000000 */
[----:B------:R-:W-:Y:S01]  /*fa10*/  ISETP.GE.AND P0, PT, R123, R206, PT ;  /* 0x000000ce7b00720c */ /* 0x000fe20003f06270 */
[----:B------:R-:W-:Y:S01]  /*fa20*/  VIADD R208, R208, 0xffffff80 ;  /* 0xffffff80d0d07836 */ /* 0x000fe20000000000 */
[----:B------:R-:W-:Y:S02]  /*fa30*/  I2FP.F32.S32 R104, R104 ;  /* 0x0000006800687245 */ /* 0x000fe40000201400 */
[----:B------:R-:W-:Y:S02]  /*fa40*/  FSEL R14, R14, -INF , P1 ;  /* 0xff8000000e0e7808 */ /* 0x000fe40000800000 */
[----:B------:R-:W-:Y:S01]  /*fa50*/  I2FP.F32.S32 R0, R0 ;  /* 0x0000000000007245 */ /* 0x000fe20000201400 */
[-C--:B------:R-:W-:Y:S01]  /*fa60*/  FFMA.FTZ R51, -R191, R104.reuse, R51 ;  /* 0x00000068bf337223 */ /* 0x080fe20000010133 */
[----:B------:R-:W-:Y:S01]  /*fa70*/  ISETP.GE.AND P1, PT, R113, R207, PT ;  /* 0x000000cf7100720c */ /* 0x000fe20003f26270 */
[----:B------:R-:W-:Y:S01]  /*fa80*/  FFMA.FTZ R45, -R191, R104, R45 ;  /* 0x00000068bf2d7223 */ /* 0x000fe2000001012d */
[----:B------:R-:W-:Y:S01]  /*fa90*/  FSEL R25, R15, -INF , P0 ;  /* 0xff8000000f197808 */ /* 0x000fe20000000000 */
[CC--:B------:R-:W-:Y:S01]  /*faa0*/  FFMA.FTZ R49, -R191.reuse, R0.reuse, R49 ;  /* 0x00000000bf317223 */ /* 0x0c0fe20000010131 */
[----:B------:R-:W-:Y:S01]  /*fab0*/  IABS R105, R105 ;  /* 0x0000006900697213 */ /* 0x000fe20000000000 */
[----:B------:R-:W-:Y:S01]  /*fac0*/  FFMA.FTZ R55, -R191, R0, R55 ;  /* 0x00000000bf377223 */ /* 0x000fe20000010137 */
[----:B------:R-:W-:Y:S01]  /*fad0*/  ISETP.GE.AND P0, PT, R122, R206, PT ;  /* 0x000000ce7a00720c */ /* 0x000fe20003f06270 */
[----:B------:R-:W-:Y:S01]  /*fae0*/  VIADD R0, R210, 0xffffffd1 ;  /* 0xffffffd1d2007836 */ /* 0x000fe20000000000 */
[----:B------:R-:W-:Y:S01]  /*faf0*/  IABS R104, R107 ;  /* 0x0000006b00687213 */ /* 0x000fe20000000000 */
[----:B------:R-:W-:Y:S01]  /*fb00*/  VIADD R107, R211, 0x11 ;  /* 0x00000011d36b7836 */ /* 0x000fe20000000000 */
[----:B------:R-:W-:Y:S02]  /*fb10*/  ISETP.GE.AND P5, PT, R111, R207, PT ;  /* 0x000000cf6f00720c */ /* 0x000fe40003fa6270 */
[----:B------:R-:W-:Y:S02]  /*fb20*/  FSEL R32, R32, -INF , P1 ;  /* 0xff80000020207808 */ /* 0x000fe40000800000 */
[----:B------:R-:W-:Y:S02]  /*fb30*/  I2FP.F32.S32 R105, R105 ;  /* 0x0000006900697245 */ /* 0x000fe40000201400 */
[----:B------:R-:W-:Y:S02]  /*fb40*/  I2FP.F32.S32 R106, R106 ;  /* 0x0000006a006a7245 */ /* 0x000fe40000201400 */
[----:B------:R-:W-:Y:S01]  /*fb50*/  ISETP.GE.AND P1, PT, R121, R206, PT ;  /* 0x000000ce7900720c */ /* 0x000fe20003f26270 */
[C---:B------:R-:W-:Y:S01]  /*fb60*/  FFMA.FTZ R50, -R191.reuse, R105, R50 ;  /* 0x00000069bf327223 */ /* 0x040fe20000010132 */
[----:B------:R-:W-:Y:S01]  /*fb70*/  FSEL R18, R18, -INF , P0 ;  /* 0xff80000012127808 */ /* 0x000fe20000000000 */
[CC--:B------:R-:W-:Y:S01]  /*fb80*/  FFMA.FTZ R48, -R191.reuse, R106.reuse, R48 ;  /* 0x0000006abf307223 */ /* 0x0c0fe20000010130 */
[----:B------:R-:W-:Y:S01]  /*fb90*/  ISETP.GE.AND P0, PT, R120, R207, PT ;  /* 0x000000cf7800720c */ /* 0x000fe20003f06270 */
[C---:B------:R-:W-:Y:S01]  /*fba0*/  FFMA.FTZ R54, -R191.reuse, R106, R54 ;  /* 0x0000006abf367223 */ /* 0x040fe20000010136 */
[----:B------:R-:W-:Y:S01]  /*fbb0*/  I2FP.F32.S32 R108, R104 ;  /* 0x00000068006c7245 */ /* 0x000fe20000201400 */
[----:B------:R-:W-:Y:S01]  /*fbc0*/  FFMA.FTZ R44, -R191, R105, R44 ;  /* 0x00000069bf2c7223 */ /* 0x000fe2000001012c */
[----:B------:R-:W-:Y:S01]  /*fbd0*/  FSEL R219, R33, -INF , P5 ;  /* 0xff80000021db7808 */ /* 0x000fe20002800000 */
[C---:B------:R-:W-:Y:S01]  /*fbe0*/  VIADD R104, R210.reuse, 0xffffffd0 ;  /* 0xffffffd0d2687836 */ /* 0x040fe20000000000 */
[-C--:B------:R-:W-:Y:S01]  /*fbf0*/  ISETP.GE.AND P5, PT, R211, R207.reuse, PT ;  /* 0x000000cfd300720c */ /* 0x080fe20003fa6270 */
[-C--:B------:R-:W-:Y:S01]  /*fc00*/  FFMA.FTZ R53, -R191, R108.reuse, R53 ;  /* 0x0000006cbf357223 */ /* 0x080fe20000010135 */
[----:B------:R-:W-:Y:S01]  /*fc10*/  FSEL R33, R19, -INF , P1 ;  /* 0xff80000013217808 */ /* 0x000fe20000800000 */
[----:B------:R-:W-:Y:S01]  /*fc20*/  FFMA.FTZ R59, -R191, R108, R59 ;  /* 0x0000006cbf3b7223 */ /* 0x000fe2000001013b */
[----:B------:R-:W-:Y:S01]  /*fc30*/  ISETP.GE.AND P1, PT, R119, R206, PT ;  /* 0x000000ce7700720c */ /* 0x000fe20003f26270 */
[----:B------:R-:W-:Y:S01]  /*fc40*/  VIADD R108, R211, 0x10 ;  /* 0x00000010d36c7836 */ /* 0x000fe20000000000 */
[----:B------:R-:W-:Y:S01]  /*fc50*/  FSEL R37, R37, -INF , P0 ;  /* 0xff80000025257808 */ /* 0x000fe20000000000 */
[C---:B------:R-:W-:Y:S01]  /*fc60*/  VIADD R105, R210.reuse, 0xffffffd9 ;  /* 0xffffffd9d2697836 */ /* 0x040fe20000000000 */
[----:B------:R-:W-:Y:S01]  /*fc70*/  IABS R106, R0 ;  /* 0x00000000006a7213 */ /* 0x000fe20000000000 */
[----:B------:R-:W-:Y:S01]  /*fc80*/  VIADD R0, R210, 0xffffffc8 ;  /* 0xffffffc8d2007836 */ /* 0x000fe20000000000 */
[----:B------:R-:W-:Y:S02]  /*fc90*/  ISETP.GE.AND P0, PT, R118, R206, PT ;  /* 0x000000ce7600720c */ /* 0x000fe40003f06270 */
[----:B------:R-:W-:Y:S02]  /*fca0*/  FSEL R36, R36, -INF , P5 ;  /* 0xff80000024247808 */ /* 0x000fe40002800000 */
[----:B------:R-:W-:Y:S02]  /*fcb0*/  IABS R104, R104 ;  /* 0x0000006800687213 */ /* 0x000fe40000000000 */
[-C--:B------:R-:W-:Y:S02]  /*fcc0*/  ISETP.GE.AND P5, PT, R112, R207.reuse, PT ;  /* 0x000000cf7000720c */ /* 0x080fe40003fa6270 */
[----:B------:R-:W-:Y:S02]  /*fcd0*/  FSEL R22, R22, -INF , P1 ;  /* 0xff80000016167808 */ /* 0x000fe40000800000 */
[----:B------:R-:W-:Y:S02]  /*fce0*/  I2FP.F32.S32 R106, R106 ;  /* 0x0000006a006a7245 */ /* 0x000fe40000201400 */
[----:B------:R-:W-:Y:S02]  /*fcf0*/  ISETP.GE.AND P1, PT, R110, R207, PT ;  /* 0x000000cf6e00720c */ /* 0x000fe40003f26270 */
[----:B------:R-:W-:Y:S01]  /*fd00*/  FSEL R231, R23, -INF , P0 ;  /* 0xff80000017e77808 */ /* 0x000fe20000000000 */
[CC--:B------:R-:W-:Y:S01]  /*fd10*/  FFMA.FTZ R56, -R191.reuse, R106.reuse, R56 ;  /* 0x0000006abf387223 */ /* 0x0c0fe20000010138 */
[----:B------:R-:W-:Y:S01]  /*fd20*/  IABS R105, R105 ;  /* 0x0000006900697213 */ /* 0x000fe20000000000 */
[----:B------:R-:W-:Y:S01]  /*fd30*/  FFMA.FTZ R62, -R191, R106, R62 ;  /* 0x0000006abf3e7223 */ /* 0x000fe2000001013e */
[----:B------:R-:W-:Y:S01]  /*fd40*/  ISETP.GE.AND P0, PT, R117, R206, PT ;  /* 0x000000ce7500720c */ /* 0x000fe20003f06270 */
[----:B------:R-:W-:Y:S01]  /*fd50*/  VIADD R106, R211, 0x18 ;  /* 0x00000018d36a7836 */ /* 0x000fe20000000000 */
[----:B------:R-:W-:Y:S02]  /*fd60*/  I2FP.F32.S32 R104, R104 ;  /* 0x0000006800687245 */ /* 0x000fe40000201400 */
[----:B------:R-:W-:Y:S02]  /*fd70*/  FSEL R40, R40, -INF , P5 ;  /* 0xff80000028287808 */ /* 0x000fe40002800000 */
[----:B------:R-:W-:Y:S01]  /*fd80*/  ISETP.GE.AND P5, PT, R116, R206, PT ;  /* 0x000000ce7400720c */ /* 0x000fe20003fa6270 */
[-C--:B------:R-:W-:Y:S01]  /*fd90*/  FFMA.FTZ R57, -R191, R104.reuse, R57 ;  /* 0x00000068bf397223 */ /* 0x080fe20000010139 */
[----:B------:R-:W-:Y:S01]  /*fda0*/  FSEL R155, R41, -INF , P1 ;  /* 0xff800000299b7808 */ /* 0x000fe20000800000 */
[----:B------:R-:W-:Y:S01]  /*fdb0*/  FFMA.FTZ R63, -R191, R104, R63 ;  /* 0x00000068bf3f7223 */ /* 0x000fe2000001013f */
[----:B------:R-:W-:Y:S01]  /*fdc0*/  I2FP.F32.S32 R105, R105 ;  /* 0x0000006900697245 */ /* 0x000fe20000201400 */
[----:B------:R-:W-:Y:S01]  /*fdd0*/  VIADD R104, R211, 0x19 ;  /* 0x00000019d3687836 */ /* 0x000fe20000000000 */
[----:B------:R-:W-:Y:S02]  /*fde0*/  ISETP.GE.AND P1, PT, R108, R207, PT ;  /* 0x000000cf6c00720c */ /* 0x000fe40003f26270 */
[----:B------:R-:W-:Y:S01]  /*fdf0*/  FSEL R26, R26, -INF , P0 ;  /* 0xff8000001a1a7808 */ /* 0x000fe20000000000 */
[----:B------:R-:W-:Y:S01]  /*fe00*/  FFMA.FTZ R52, -R191, R105, R52 ;  /* 0x00000069bf347223 */ /* 0x000fe20000010134 */
[----:B------:R-:W-:Y:S01]  /*fe10*/  ISETP.GE.AND P0, PT, R107, R207, PT ;  /* 0x000000cf6b00720c */ /* 0x000fe20003f06270 */
[----:B------:R-:W-:Y:S01]  /*fe20*/  FFMA.FTZ R58, -R191, R105, R58 ;  /* 0x00000069bf3a7223 */ /* 0x000fe2000001013a */
[----:B------:R-:W-:Y:S01]  /*fe30*/  FSEL R227, R27, -INF , P5 ;  /* 0xff8000001be37808 */ /* 0x000fe20002800000 */
[C---:B------:R-:W-:Y:S01]  /*fe40*/  VIADD R105, R210.reuse, 0xffffffc9 ;  /* 0xffffffc9d2697836 */ /* 0x040fe20000000000 */
        /* <DEDUP_REMOVED lines=12> */
[----:B------:R-:W-:Y:S02]  /*ff10*/  ISETP.GE.AND P0, PT, R111, R206, PT ;  /* 0x000000ce6f00720c */ /* 0x000fe40003f06270 */
[----:B------:R-:W-:Y:S02]  /*ff20*/  IABS R105, R105 ;  /* 0x0000006900697213 */ /* 0x000fe40000000000 */
[----:B------:R-:W-:Y:S02]  /*ff30*/  FSEL R49, R49, -INF , P5 ;  /* 0xff80000031317808 */ /* 0x000fe40002800000 */
[----:B------:R-:W-:Y:S01]  /*ff40*/  FSEL R130, R8, -INF , P4 ;  /* 0xff80000008827808 */ /* 0x000fe20002000000 */
[----:B------:R-:W-:Y:S01]  /*ff50*/  VIADD R8, R211, 0x29 ;  /* 0x00000029d3087836 */ /* 0x000fe20000000000 */
[----:B------:R-:W-:Y:S02]  /*ff60*/  ISETP.GE.AND P5, PT, R20, R207, PT ;  /* 0x000000cf1400720c */ /* 0x000fe40003fa6270 */
[----:B------:R-:W-:Y:S02]  /*ff70*/  IABS R0, R0 ;  /* 0x0000000000007213 */ /* 0x000fe40000000000 */
[----:B------:R-:W-:Y:S02]  /*ff80*/  FSEL R34, R34, -INF , P1 ;  /* 0xff80000022227808 */ /* 0x000fe40000800000 */
[----:B------:R-:W-:Y:S02]  /*ff90*/  I2FP.F32.S32 R105, R105 ;  /* 0x0000006900697245 */ /* 0x000fe40000201400 */
[----:B------:R-:W-:Y:S02]  /*ffa0*/  ISETP.GE.AND P1, PT, R16, R207, PT ;  /* 0x000000cf1000720c */ /* 0x000fe40003f26270 */
[----:B------:R-:W-:Y:S01]  /*ffb0*/  FSEL R163, R35, -INF , P0 ;  /* 0xff80000023a37808 */ /* 0x000fe20000000000 */
[C---:B------:R-:W-:Y:S01]  /*ffc0*/  FFMA.FTZ R60, -R191.reuse, R105, R60 ;  /* 0x00000069bf3c7223 */ /* 0x040fe2000001013c */
[----:B------:R-:W-:Y:S01]  /*ffd0*/  ISETP.GE.AND P0, PT, R12, R207, PT ;  /* 0x000000cf0c00720c */ /* 0x000fe20003f06270 */
[----:B------:R-:W-:Y:S01]  /*ffe0*/  FFMA.FTZ R66, -R191, R105, R66 ;  /* 0x00000069bf427223 */ /* 0x000fe20000010142 */
[----:B------:R-:W-:Y:S02]  /*fff0*/  ISETP.GE.AND P4, PT, R211, R206, PT ;  /* 0x000000ced300720c */ /* 0x000fe40003f86270 */
[----:B------:R-:W-:Y:S02]  /*10000*/  FSEL R52, R52, -INF , P5 ;  /* 0xff80000034347808 */ /* 0x000fe40002800000 */
[----:B------:R-:W-:Y:S02]  /*10010*/  I2FP.F32.S32 R0, R0 ;  /* 0x0000000000007245 */ /* 0x000fe40000201400 */
[-C--:B------:R-:W-:Y:S02]  /*10020*/  ISETP.GE.AND P5, PT, R8, R207.reuse, PT ;  /* 0x000000cf0800720c */ /* 0x080fe40003fa6270 */
[----:B------:R-:W-:Y:S01]  /*10030*/  FSEL R53, R53, -INF , P1 ;  /* 0xff80000035357808 */ /* 0x000fe20000800000 */
[CC--:B------:R-:W-:Y:S01]  /*10040*/  FFMA.FTZ R61, -R191.reuse, R0.reuse, R61 ;  /* 0x00000000bf3d7223 */ /* 0x0c0fe2000001013d */
[----:B------:R-:W-:Y:S01]  /*10050*/  FSEL R56, R56, -INF , P0 ;  /* 0xff80000038387808 */ /* 0x000fe20000000000 */
[----:B------:R-:W-:Y:S01]  /*10060*/  FFMA.FTZ R67, -R191, R0, R67 ;  /* 0x00000000bf437223 */ /* 0x000fe20000010143 */
[-C--:B------:R-:W-:Y:S01]  /*10070*/  ISETP.GE.AND P1, PT, R112, R206.reuse, PT ;  /* 0x000000ce7000720c */ /* 0x080fe20003f26270 */
[----:B------:R-:W-:Y:S01]  /*10080*/  VIADD R0, R211, 0x38 ;  /* 0x00000038d3007836 */ /* 0x000fe20000000000 */
[----:B------:R-:W-:Y:S02]  /*10090*/  FSEL R153, R38, -INF , P4 ;  /* 0xff80000026997808 */ /* 0x000fe40002000000 */
[-C--:B------:R-:W-:Y:S02]  /*100a0*/  ISETP.GE.AND P0, PT, R7, R207.reuse, PT ;  /* 0x000000cf0700720c */ /* 0x080fe40003f06270 */
[-C--:B------:R-:W-:Y:S02]  /*100b0*/  ISETP.GE.AND P4, PT, R110, R206.reuse, PT ;  /* 0x000000ce6e00720c */ /* 0x080fe40003f86270 */
[----:B------:R-:W-:Y:S02]  /*100c0*/  FSEL R57, R57, -INF , P5 ;  /* 0xff80000039397808 */ /* 0x000fe40002800000 */
[----:B------:R-:W-:Y:S02]  /*100d0*/  ISETP.GE.AND P5, PT, R6, R207, PT ;  /* 0x000000cf0600720c */ /* 0x000fe40003fa6270 */
[----:B------:R-:W-:Y:S02]  /*100e0*/  FSEL R149, R42, -INF , P1 ;  /* 0xff8000002a957808 */ /* 0x000fe40000800000 */
[----:B------:R-:W-:Y:S02]  /*100f0*/  FSEL R60, R60, -INF , P0 ;  /* 0xff8000003c3c7808 */ /* 0x000fe40000000000 */
[----:B------:R-:W-:Y:S02]  /*10100*/  ISETP.GE.AND P1, PT, R111, R199, PT ;  /* 0x000000c76f00720c */ /* 0x000fe40003f26270 */
[----:B------:R-:W-:Y:S02]  /*10110*/  FSEL R147, R43, -INF , P4 ;  /* 0xff8000002b937808 */ /* 0x000fe40002000000 */
[-C--:B------:R-:W-:Y:S02]  /*10120*/  ISETP.GE.AND P4, PT, R108, R206.reuse, PT ;  /* 0x000000ce6c00720c */ /* 0x080fe40003f86270 */
[-C--:B------:R-:W-:Y:S02]  /*10130*/  ISETP.GE.AND P0, PT, R107, R206.reuse, PT ;  /* 0x000000ce6b00720c */ /* 0x080fe40003f06270 */
[----:B------:R-:W-:Y:S02]  /*10140*/  FSEL R109, R61, -INF , P5 ;  /* 0xff8000003d6d7808 */ /* 0x000fe40002800000 */
[-C--:B------:R-:W-:Y:S02]  /*10150*/  ISETP.GE.AND P5, PT, R5, R207.reuse, PT ;  /* 0x000000cf0500720c */ /* 0x080fe40003fa6270 */
[----:B------:R-:W-:Y:S02]  /*10160*/  FSEL R219, R219, -INF , !P1 ;  /* 0xff800000dbdb7808 */ /* 0x000fe40004800000 */
[----:B------:R-:W-:Y:S02]  /*10170*/  ISETP.GE.AND P1, PT, R0, R207, PT ;  /* 0x000000cf0000720c */ /* 0x000fe40003f26270 */
[----:B------:R-:W-:Y:S02]  /*10180*/  FSEL R46, R46, -INF , P4 ;  /* 0xff8000002e2e7808 */ /* 0x000fe40002000000 */
[----:B------:R-:W-:Y:S02]  /*10190*/  FSEL R47, R47, -INF , P0 ;  /* 0xff8000002f2f7808 */ /* 0x000fe40000000000 */
[-C--:B------:R-:W-:Y:S02]  /*101a0*/  ISETP.GE.AND P4, PT, R106, R206.reuse, PT ;  /* 0x000000ce6a00720c */ /* 0x080fe40003f86270 */
[----:B------:R-:W-:Y:S02]  /*101b0*/  ISETP.GE.AND P0, PT, R104, R206, PT ;  /* 0x000000ce6800720c */ /* 0x000fe40003f06270 */
[----:B------:R-:W-:Y:S02]  /*101c0*/  FSEL R42, R65, -INF , P5 ;  /* 0xff800000412a7808 */ /* 0x000fe40002800000 */
[----:B------:R-:W-:Y:S02]  /*101d0*/  ISETP.GE.AND P5, PT, R120, R198, PT ;  /* 0x000000c67800720c */ /* 0x000fe40003fa6270 */
[----:B------:R-:W-:Y:S02]  /*101e0*/  FSEL R43, R64, -INF , P1 ;  /* 0xff800000402b7808 */ /* 0x000fe40000800000 */
        /* <DEDUP_REMOVED lines=9> */
[----:B------:R-:W-:Y:S02]  /*10280*/  FSEL R58, R58, -INF , P0 ;  /* 0xff8000003a3a7808 */ /* 0x000fe40000000000 */
[-C--:B------:R-:W-:Y:S02]  /*10290*/  ISETP.GE.AND P1, PT, R7, R206.reuse, PT ;  /* 0x000000ce0700720c */ /* 0x080fe40003f26270 */
[-C--:B------:R-:W-:Y:S02]  /*102a0*/  ISETP.GE.AND P0, PT, R5, R206.reuse, PT ;  /* 0x000000ce0500720c */ /* 0x080fe40003f06270 */
[----:B------:R-:W-:Y:S02]  /*102b0*/  ISETP.GE.AND P4, PT, R6, R206, PT ;  /* 0x000000ce0600720c */ /* 0x000fe40003f86270 */
[----:B------:R-:W-:Y:S02]  /*102c0*/  FSEL R59, R59, -INF , P5 ;  /* 0xff8000003b3b7808 */ /* 0x000fe40002800000 */
[-C--:B------:R-:W-:Y:S02]  /*102d0*/  ISETP.GE.AND P5, PT, R134, R199.reuse, PT ;  /* 0x000000c78600720c */ /* 0x080fe40003fa6270 */
[----:B------:R-:W-:Y:S02]  /*102e0*/  FSEL R62, R62, -INF , P1 ;  /* 0xff8000003e3e7808 */ /* 0x000fe40000800000 */
[-C--:B------:R-:W-:Y:S02]  /*102f0*/  ISETP.GE.AND P1, PT, R134, R198.reuse, PT ;  /* 0x000000c68600720c */ /* 0x080fe40003f26270 */
[----:B------:R-:W-:Y:S02]  /*10300*/  FSEL R65, R63, -INF , P4 ;  /* 0xff8000003f417808 */ /* 0x000fe40002000000 */
[----:B------:R-:W-:Y:S02]  /*10310*/  FSEL R38, R67, -INF , P0 ;  /* 0xff80000043267808 */ /* 0x000fe40000000000 */
[CC--:B------:R-:W-:Y:S02]  /*10320*/  ISETP.GE.AND P4, PT, R132.reuse, R199.reuse, PT ;  /* 0x000000c78400720c */ /* 0x0c0fe40003f86270 */
[-C--:B------:R-:W-:Y:S02]  /*10330*/  ISETP.GE.AND P0, PT, R132, R198.reuse, PT ;  /* 0x000000c68400720c */ /* 0x080fe40003f06270 */
[----:B------:R-:W-:Y:S02]  /*10340*/  FSEL R41, R133, -INF , !P6 ;  /* 0xff80000085297808 */ /* 0x000fe40007000000 */
[----:B------:R-:W-:Y:S02]  /*10350*/  FSEL R31, R131, -INF , !P5 ;  /* 0xff800000831f7808 */ /* 0x000fe40006800000 */
[-C--:B------:R-:W-:Y:S02]  /*10360*/  ISETP.GE.AND P6, PT, R126, R199.reuse, PT ;  /* 0x000000c77e00720c */ /* 0x080fe40003fc6270 */
[----:B------:R-:W-:Y:S02]  /*10370*/  FSEL R15, R13, -INF , !P1 ;  /* 0xff8000000d0f7808 */ /* 0x000fe40004800000 */
        /* <DEDUP_REMOVED lines=24> */
[----:B------:R-:W-:Y:S02]  /*10500*/  FSEL R27, R14, -INF , !P4 ;  /* 0xff8000000e1b7808 */ /* 0x000fe40006000000 */
[----:B------:R-:W-:Y:S02]  /*10510*/  FMNMX3.FTZ R14, R10, R237, R63, !PT ;  /* 0x000000ed0a0e7276 */ /* 0x000fe4000781003f */
[----:B------:R-:W-:Y:S02]  /*10520*/  ISETP.GE.AND P6, PT, R122, R198, PT ;  /* 0x000000c67a00720c */ /* 0x000fe40003fc6270 */
[----:B------:R-:W-:Y:S02]  /*10530*/  FSEL R21, R21, -INF , !P5 ;  /* 0xff80000015157808 */ /* 0x000fe40006800000 */
[----:B------:R-:W-:Y:S02]  /*10540*/  FMNMX3.FTZ R10, R101, R4, R15, !PT ;  /* 0x00000004650a7276 */ /* 0x000fe4000781000f */
[-C--:B------:R-:W-:Y:S02]  /*10550*/  ISETP.GE.AND P1, PT, R123, R198.reuse, PT ;  /* 0x000000c67b00720c */ /* 0x080fe40003f26270 */
        /* <DEDUP_REMOVED lines=10> */
[----:B------:R-:W-:Y:S02]  /*10600*/  ISETP.GE.AND P0, PT, R113, R199, PT ;  /* 0x000000c77100720c */ /* 0x000fe40003f06270 */
[-C--:B------:R-:W-:Y:S02]  /*10610*/  ISETP.GE.AND P4, PT, R119, R198.reuse, PT ;  /* 0x000000c67700720c */ /* 0x080fe40003f86270 */
[----:B------:R-:W-:Y:S02]  /*10620*/  FSEL R33, R33, -INF , !P5 ;  /* 0xff80000021217808 */ /* 0x000fe40006800000 */
[----:B------:R-:W-:Y:S02]  /*10630*/  FMNMX3.FTZ R10, R10, R27, R25, !PT ;  /* 0x0000001b0a0a7276 */ /* 0x000fe40007810019 */
[-C--:B------:R-:W-:Y:S02]  /*10640*/  ISETP.GE.AND P1, PT, R118, R198.reuse, PT ;  /* 0x000000c67600720c */ /* 0x080fe40003f26270 */
[----:B------:R-:W-:Y:S02]  /*10650*/  FSEL R157, R36, -INF , !P6 ;  /* 0xff800000249d7808 */ /* 0x000fe40007000000 */
[-C--:B------:R-:W-:Y:S02]  /*10660*/  ISETP.GE.AND P6, PT, R112, R199.reuse, PT ;  /* 0x000000c77000720c */ /* 0x080fe40003fc6270 */
[----:B------:R-:W-:Y:S02]  /*10670*/  FSEL R225, R28, -INF , !P3 ;  /* 0xff8000001ce17808 */ /* 0x000fe40005800000 */
[----:B------:R-:W-:Y:S02]  /*10680*/  FSEL R221, R32, -INF , !P0 ;  /* 0xff80000020dd7808 */ /* 0x000fe40004000000 */
[----:B------:R-:W-:Y:S02]  /*10690*/  ISETP.GE.AND P3, PT, R120, R199, PT ;  /* 0x000000c77800720c */ /* 0x000fe40003f66270 */
[----:B------:R-:W-:Y:S02]  /*106a0*/  FSEL R233, R22, -INF , !P4 ;  /* 0xff80000016e97808 */ /* 0x000fe40006000000 */
[-C--:B------:R-:W-:Y:S02]  /*106b0*/  ISETP.GE.AND P0, PT, R117, R198.reuse, PT ;  /* 0x000000c67500720c */ /* 0x080fe40003f06270 */
[----:B------:R-:W-:Y:S02]  /*106c0*/  FMNMX3.FTZ R10, R10, R35, R33, !PT ;  /* 0x000000230a0a7276 */ /* 0x000fe40007810021 */
        /* <DEDUP_REMOVED lines=24> */
[CC--:B------:R-:W-:Y:S01]  /*10850*/  ISETP.GE.AND P6, PT, R211.reuse, R198.reuse, PT ;  /* 0x000000c6d300720c */ /* 0x0c0fe20003fc6270 */
[----:B------:R-:W-:Y:S01]  /*10860*/  VIADD R211, R211, 0xffffff80 ;  /* 0xffffff80d3d37836 */ /* 0x000fe20000000000 */
        /* <DEDUP_REMOVED lines=39> */
[----:B------:R-:W-:Y:S02]  /*10ae0*/  FSEL R131, R51, -INF , !P6 ;  /* 0xff80000033837808 */ /* 0x000fe40007000000 */
[-C--:B------:R-:W-:Y:S01]  /*10af0*/  ISETP.GE.AND P1, PT, R16, R198.reuse, PT ;  /* 0x000000c61000720c */ /* 0x080fe20003f26270 */
[----:B------:R-:W-:Y:S01]  /*10b00*/  LDSM.16.MT88.4 R48, [R102+0x6000] ;  /* 0x006000006630783b */ /* 0x000fe20000004200 */
[----:B------:R-:W-:Y:S02]  /*10b10*/  FMNMX3.FTZ R10, R10, R137, R135, !PT ;  /* 0x000000890a0a7276 */ /* 0x000fe40007810087 */
[----:B------:R-:W-:Y:S02]  /*10b20*/  FSEL R42, R42, -INF , !P0 ;  /* 0xff8000002a2a7808 */ /* 0x000fe40004000000 */
[-C--:B------:R-:W-:Y:S02]  /*10b30*/  ISETP.GE.AND P0, PT, R12, R198.reuse, PT ;  /* 0x000000c60c00720c */ /* 0x080fe40003f06270 */
[----:B------:R-:W-:Y:S02]  /*10b40*/  FSEL R43, R43, -INF , !P3 ;  /* 0xff8000002b2b7808 */ /* 0x000fe40005800000 */
[----:B------:R-:W-:Y:S02]  /*10b50*/  FMNMX3.FTZ R14, R14, R141, R139, !PT ;  /* 0x0000008d0e0e7276 */ /* 0x000fe4000781008b */
[----:B------:R-:W-:Y:S02]  /*10b60*/  FSEL R121, R54, -INF , !P4 ;  /* 0xff80000036797808 */ /* 0x000fe40006000000 */
[----:B------:R-:W-:Y:S02]  /*10b70*/  FSEL R119, R55, -INF , !P1 ;  /* 0xff80000037777808 */ /* 0x000fe40004800000 */
[----:B------:R-:W-:Y:S01]  /*10b80*/  ISETP.GE.AND P3, PT, R8, R198, PT ;  /* 0x000000c60800720c */ /* 0x000fe20003f66270 */
[----:B------:R-:W-:Y:S01]  /*10b90*/  LDSM.16.MT88.4 R52, [R168+0x6800] ;  /* 0x00680000a834783b */ /* 0x000fe20000004200 */
[----:B------:R-:W-:Y:S02]  /*10ba0*/  FMNMX3.FTZ R10, R10, R133, R131, !PT ;  /* 0x000000850a0a7276 */ /* 0x000fe40007810083 */
[----:B------:R-:W-:Y:S02]  /*10bb0*/  FSEL R117, R58, -INF , !P0 ;  /* 0xff8000003a757808 */ /* 0x000fe40004000000 */
[----:B------:R-:W-:Y:S02]  /*10bc0*/  FMNMX3.FTZ R14, R14, R129, R127, !PT ;  /* 0x000000810e0e7276 */ /* 0x000fe4000781007f */
[C---:B------:R-:W-:Y:S02]  /*10bd0*/  ISETP.GE.AND P1, PT, R0.reuse, R206, PT ;  /* 0x000000ce0000720c */ /* 0x040fe40003f26270 */
[-C--:B------:R-:W-:Y:S02]  /*10be0*/  ISETP.GE.AND P0, PT, R0, R198.reuse, PT ;  /* 0x000000c60000720c */ /* 0x080fe40003f06270 */
[----:B------:R-:W-:Y:S02]  /*10bf0*/  FSEL R115, R59, -INF , !P3 ;  /* 0xff8000003b737808 */ /* 0x000fe40005800000 */
[-C--:B------:R-:W-:Y:S01]  /*10c00*/  ISETP.GE.AND P5, PT, R7, R198.reuse, PT ;  /* 0x000000c60700720c */ /* 0x080fe20003fa6270 */
[----:B------:R-:W-:Y:S01]  /*10c10*/  LDSM.16.MT88.4 R56, [R164+0x6800] ;  /* 0x00680000a438783b */ /* 0x000fe20000004200 */
[----:B------:R-:W-:Y:S02]  /*10c20*/  FMNMX3.FTZ R0, R10, R121, R119, !PT ;  /* 0x000000790a007276 */ /* 0x000fe40007810077 */
[-C--:B------:R-:W-:Y:S02]  /*10c30*/  ISETP.GE.AND P6, PT, R6, R198.reuse, PT ;  /* 0x000000c60600720c */ /* 0x080fe40003fc6270 */
[----:B------:R-:W-:Y:S02]  /*10c40*/  FMNMX3.FTZ R14, R14, R125, R123, !PT ;  /* 0x0000007d0e0e7276 */ /* 0x000fe4000781007b */
[----:B------:R-:W-:Y:S02]  /*10c50*/  FSEL R67, R62, -INF , !P5 ;  /* 0xff8000003e437808 */ /* 0x000fe40006800000 */
        /* <DEDUP_REMOVED lines=46> */
[-CC-:B------:R-:W-:Y:S01]  /*10f40*/  FFMA.FTZ R118, R145, R39.reuse, -R104.reuse ;  /* 0x0000002791767223 */ /* 0x180fe20000010868 */
[----:B------:R-:W3:Y:S03]  /*10f50*/  LDSM.16.MT88.4 R28, [R103+0x6000] ;  /* 0x00600000671c783b */ /* 0x000ee60000004200 */
[----:B------:R-:W4:Y:S01]  /*10f60*/  MUFU.EX2 R110, R110 ;  /* 0x0000006e006e7308 */ /* 0x000f220000000800 */
[-CC-:B------:R-:W-:Y:S01]  /*10f70*/  FFMA.FTZ R143, R143, R39.reuse, -R104.reuse ;  /* 0x000000278f8f7223 */ /* 0x180fe20000010868 */
[-CC-:B------:R-:W-:Y:S01]  /*10f80*/  FFMA.FTZ R120, R141, R39.reuse, -R104.reuse ;  /* 0x000000278d787223 */ /* 0x180fe20000010868 */
[-CC-:B------:R-:W-:Y:S01]  /*10f90*/  FFMA.FTZ R139, R139, R39.reuse, -R104.reuse ;  /* 0x000000278b8b7223 */ /* 0x180fe20000010868 */
[-CC-:B------:R-:W-:Y:S01]  /*10fa0*/  FFMA.FTZ R126, R129, R39.reuse, -R104.reuse ;  /* 0x00000027817e7223 */ /* 0x180fe20000010868 */
[-CC-:B------:R-:W-:Y:S01]  /*10fb0*/  FFMA.FTZ R127, R127, R39.reuse, -R104.reuse ;  /* 0x000000277f7f7223 */ /* 0x180fe20000010868 */
[-CC-:B------:R-:W-:Y:S01]  /*10fc0*/  FFMA.FTZ R125, R125, R39.reuse, -R104.reuse ;  /* 0x000000277d7d7223 */ /* 0x180fe20000010868 */
[-C--:B------:R-:W-:Y:S03]  /*10fd0*/  FFMA.FTZ R128, R123, R39.reuse, -R104 ;  /* 0x000000277b807223 */ /* 0x080fe60000010868 */
[----:B------:R-:W5:Y:S01]  /*10fe0*/  MUFU.EX2 R41, R5 ;  /* 0x0000000500297308 */ /* 0x000f620000000800 */
        /* <DEDUP_REMOVED lines=8> */
[----:B----4-:R-:W-:Y:S01]  /*11070*/  F2FP.BF16.F32.PACK_AB R44, R108, R110 ;  /* 0x0000006e6c2c723e */ /* 0x010fe200000010ff */
[-CC-:B------:R-:W-:Y:S01]  /*11080*/  FFMA.FTZ R131, R131, R39.reuse, -R64.reuse ;  /* 0x0000002783837223 */ /* 0x180fe20000010840 */
[-CC-:B------:R-:W-:Y:S01]  /*11090*/  FFMA.FTZ R121, R121, R39.reuse, -R64.reuse ;  /* 0x0000002779797223 */ /* 0x180fe20000010840 */
[-CC-:B------:R-:W-:Y:S01]  /*110a0*/  FFMA.FTZ R130, R119, R39.reuse, -R64.reuse ;  /* 0x0000002777827223 */ /* 0x180fe20000010840 */
[-CC-:B------:R-:W-:Y:S01]  /*110b0*/  FFMA.FTZ R117, R117, R39.reuse, -R64.reuse ;  /* 0x0000002775757223 */ /* 0x180fe20000010840 */
[-CC-:B------:R-:W-:Y:S01]  /*110c0*/  FFMA.FTZ R132, R115, R39.reuse, -R64.reuse ;  /* 0x0000002773847223 */ /* 0x180fe20000010840 */
[----:B------:R-:W-:Y:S03]  /*110d0*/  FFMA.FTZ R37, R37, R39, -R64 ;  /* 0x0000002725257223 */ /* 0x000fe60000010840 */
[----:B------:R-:W-:Y:S01]  /*110e0*/  MUFU.EX2 R111, R111 ;  /* 0x0000006f006f7308 */ /* 0x000fe20000000800 */
[C---:B-----5:R-:W-:Y:S01]  /*110f0*/  FMUL.FTZ R4, R41.reuse, R96 ;  /* 0x0000006029047220 */ /* 0x060fe20000410000 */
[----:B------:R-:W-:Y:S01]  /*11100*/  FMUL.FTZ R5, R41, R97 ;  /* 0x0000006129057220 */ /* 0x000fe20000410000 */
[--C-:B------:R-:W-:Y:S01]  /*11110*/  FFMA.FTZ R96, R9, R39, -R104.reuse ;  /* 0x0000002709607223 */ /* 0x100fe20000010868 */
[C---:B------:R-:W-:Y:S01]  /*11120*/  FMUL.FTZ R8, R41.reuse, R92 ;  /* 0x0000005c29087220 */ /* 0x040fe20000410000 */
[----:B------:R-:W-:Y:S01]  /*11130*/  FMUL.FTZ R9, R41, R93 ;  /* 0x0000005d29097220 */ /* 0x000fe20000410000 */
[--C-:B------:R-:W-:Y:S01]  /*11140*/  FFMA.FTZ R92, R19, R39, -R104.reuse ;  /* 0x00000027135c7223 */ /* 0x100fe20000010868 */
[C---:B------:R-:W-:Y:S03]  /*11150*/  FMUL.FTZ R16, R41.reuse, R84 ;  /* 0x0000005429107220 */ /* 0x040fe60000410000 */
[----:B------:R-:W4:Y:S01]  /*11160*/  MUFU.EX2 R66, R66 ;  /* 0x0000004200427308 */ /* 0x000f220000000800 */
        /* <DEDUP_REMOVED lines=8> */
[C---:B------:R-:W-:Y:S01]  /*111f0*/  FMUL.FTZ R26, R40.reuse, R78 ;  /* 0x0000004e281a7220 */ /* 0x040fe20000410000 */
[----:B------:R-:W-:Y:S01]  /*11200*/  FMUL.FTZ R32, R41, R68 ;  /* 0x0000004429207220 */ /* 0x000fe20000410000 */
[----:B------:R-:W-:Y:S01]  /*11210*/  FMUL.FTZ R34, R40, R70 ;  /* 0x0000004628227220 */ /* 0x000fe20000410000 */
[-CC-:B------:R-:W-:Y:S01]  /*11220*/  FFMA.FTZ R68, R63, R39.reuse, -R104.reuse ;  /* 0x000000273f447223 */ /* 0x180fe20000010868 */
[----:B------:R-:W-:Y:S01]  /*11230*/  FFMA.FTZ R70, R61, R39, -R104 ;  /* 0x000000273d467223 */ /* 0x000fe20000010868 */
[----:B------:R-:W-:Y:S01]  /*11240*/  FFMA.FTZ R110, R41, R212, R110 ;  /* 0x000000d4296e7223 */ /* 0x000fe2000001006e */
[----:B------:R-:W-:Y:S03]  /*11250*/  LDSM.16.MT88.4 R60, [R102+0x6800] ;  /* 0x00680000663c783b */ /* 0x000fe60000004200 */
[----:B------:R-:W-:Y:S01]  /*11260*/  MUFU.EX2 R105, R105 ;  /* 0x0000006900697308 */ /* 0x000fe20000000800 */
[----:B----4-:R-:W-:Y:S01]  /*11270*/  F2FP.BF16.F32.PACK_AB R46, R66, R107 ;  /* 0x0000006b422e723e */ /* 0x010fe200000010ff */
[--C-:B------:R-:W-:Y:S01]  /*11280*/  FFMA.FTZ R84, R27, R39, -R64.reuse ;  /* 0x000000271b547223 */ /* 0x100fe20000010840 */
[C---:B------:R-:W-:Y:S01]  /*11290*/  FMUL.FTZ R27, R40.reuse, R79 ;  /* 0x0000004f281b7220 */ /* 0x040fe20000410000 */
[----:B------:R-:W-:Y:S01]  /*112a0*/  FFMA.FTZ R76, R35, R39, -R64 ;  /* 0x00000027234c7223 */ /* 0x000fe20000010840 */
[----:B------:R-:W-:Y:S01]  /*112b0*/  FMUL.FTZ R35, R40, R71 ;  /* 0x0000004728237220 */ /* 0x000fe20000410000 */
[-CC-:B------:R-:W-:Y:S01]  /*112c0*/  FFMA.FTZ R71, R235, R39.reuse, -R104.reuse ;  /* 0x00000027eb477223 */ /* 0x180fe20000010868 */
[--C-:B------:R-:W-:Y:S03]  /*112d0*/  FFMA.FTZ R79, R225, R39, -R104.reuse ;  /* 0x00000027e14f7223 */ /* 0x100fe60000010868 */
[----:B------:R-:W4:Y:S01]  /*112e0*/  MUFU.EX2 R100, R100 ;  /* 0x0000006400647308 */ /* 0x000f220000000800 */
[----:B-1----:R-:W-:Y:S01]  /*112f0*/  F2FP.BF16.F32.PACK_AB R45, R106, R111 ;  /* 0x0000006f6a2d723e */ /* 0x002fe200000010ff */
[----:B------:R-:W-:Y:S01]  /*11300*/  FFMA.FTZ R111, R40, R213, R111 ;  /* 0x000000d5286f7223 */ /* 0x000fe2000001006f */
[-C--:B------:R-:W-:Y:S01]  /*11310*/  FFMA.FTZ R78, R223, R39.reuse, -R104 ;  /* 0x00000027df4e7223 */ /* 0x080fe20000010868 */
[----:B------:R-:W-:Y:S01]  /*11320*/  FFMA.FTZ R97, R215, R39, -R64 ;  /* 0x00000027d7617223 */ /* 0x000fe20000010840 */
[----:B------:R-:W-:Y:S01]  /*11330*/  FADD.FTZ R110, R108, R110 ;  /* 0x0000006e6c6e7221 */ /* 0x000fe20000010000 */
[----:B------:R-:W-:Y:S01]  /*11340*/  FADD.FTZ R106, R106, R111 ;  /* 0x0000006f6a6a7221 */ /* 0x000fe20000010000 */
[----:B------:R-:W-:Y:S03]  /*11350*/  ISETP.GT.AND P0, PT, R209, R182, PT ;  /* 0x000000b6d100720c */ /* 0x000fe60003f04270 */
[----:B------:R-:W-:Y:S01]  /*11360*/  MUFU.EX2 R96, R96 ;  /* 0x0000006000607308 */ /* 0x000fe20000000800 */
[----:B------:R-:W-:Y:S04]  /*11370*/  FADD.FTZ R107, R107, R110 ;  /* 0x0000006e6b6b7221 */ /* 0x000fe80000010000 */
[----:B------:R-:W-:Y:S05]  /*11380*/  FADD.FTZ R66, R66, R107 ;  /* 0x0000006b42427221 */ /* 0x000fea0000010000 */
[----:B------:R-:W-:Y:S01]  /*11390*/  MUFU.EX2 R92, R92 ;  /* 0x0000005c005c7308 */ /* 0x000fe20000000800 */
[C---:B----4-:R-:W-:Y:S01]  /*113a0*/  F2FP.BF16.F32.PACK_AB R47, R100.reuse, R105 ;  /* 0x00000069642f723e */ /* 0x050fe200000010ff */
[----:B------:R-:W-:Y:S04]  /*113b0*/  FADD.FTZ R105, R105, R106 ;  /* 0x0000006a69697221 */ /* 0x000fe80000010000 */
[----:B------:R-:W-:Y:S01]  /*113c0*/  FADD.FTZ R105, R100, R105 ;  /* 0x0000006964697221 */ /* 0x000fe20000010000 */
[----:B------:R-:W-:Y:S01]  /*113d0*/  IMAD.MOV.U32 R100, RZ, RZ, R36 ;  /* 0x000000ffff647224 */ /* 0x000fe200078e0024 */
        /* <DEDUP_REMOVED lines=11> */
[-CC-:B------:R-:W-:Y:S01]  /*11490*/  FFMA.FTZ R88, R217, R39.reuse, -R64.reuse ;  /* 0x00000027d9587223 */ /* 0x180fe20000010840 */
[--C-:B------:R-:W-:Y:S04]  /*114a0*/  FFMA.FTZ R91, R163, R39, -R64.reuse ;  /* 0x00000027a35b7223 */ /* 0x100fe80000010840 */
[----:B------:R-:W-:Y:S01]  /*114b0*/  MUFU.EX2 R89, R89 ;  /* 0x0000005900597308 */ /* 0x000fe20000000800 */
[C---:B--2---:R-:W-:Y:S03]  /*114c0*/  HMMA.16816.F32.BF16 R12, R44.reuse, R20, R12 ;  /* 0x000000142c0c723c */ /* 0x044fe6000004180c */
[C---:B------:R-:W-:Y:S01]  /*114d0*/  FMUL.FTZ R20, R41.reuse, R80 ;  /* 0x0000005029147220 */ /* 0x040fe20000410000 */
[----:B------:R-:W-:Y:S01]  /*114e0*/  FMUL.FTZ R21, R41, R81 ;  /* 0x0000005129157220 */ /* 0x000fe20000410000 */
[----:B------:R-:W-:Y:S01]  /*114f0*/  FFMA.FTZ R81, R25, R39, -R64 ;  /* 0x0000002719517223 */ /* 0x000fe20000010840 */
[----:B------:R-:W-:Y:S01]  /*11500*/  FMUL.FTZ R25, R41, R77 ;  /* 0x0000004d29197220 */ /* 0x000fe20000410000 */
[--C-:B------:R-:W-:Y:S01]  /*11510*/  FFMA.FTZ R80, R219, R39, -R104.reuse ;  /* 0x00000027db507223 */ /* 0x100fe20000010868 */
[C---:B------:R-:W-:Y:S01]  /*11520*/  HMMA.16816.F32.BF16 R16, R44.reuse, R22, R16 ;  /* 0x000000162c10723c */ /* 0x040fe20000041810 */
[----:B------:R-:W1:Y:S02]  /*11530*/  MUFU.EX2 R101, R101 ;  /* 0x0000006500657308 */ /* 0x000e640000000800 */
[C---:B------:R-:W-:Y:S01]  /*11540*/  FMUL.FTZ R22, R40.reuse, R82 ;  /* 0x0000005228167220 */ /* 0x040fe20000410000 */
[C---:B------:R-:W-:Y:S01]  /*11550*/  FMUL.FTZ R23, R40.reuse, R83 ;  /* 0x0000005328177220 */ /* 0x040fe20000410000 */
[-C--:B------:R-:W-:Y:S01]  /*11560*/  FFMA.FTZ R83, R221, R39.reuse, -R104 ;  /* 0x00000027dd537223 */ /* 0x080fe20000010868 */
[-CC-:B------:R-:W-:Y:S01]  /*11570*/  FFMA.FTZ R77, R229, R39.reuse, -R64.reuse ;  /* 0x00000027e54d7223 */ /* 0x180fe20000010840 */
[--C-:B------:R-:W-:Y:S04]  /*11580*/  FFMA.FTZ R82, R185, R39, -R64.reuse ;  /* 0x00000027b9527223 */ /* 0x100fe80000010840 */
[----:B------:R-:W2:Y:S01]  /*11590*/  MUFU.EX2 R81, R81 ;  /* 0x0000005100517308 */ /* 0x000ea20000000800 */
[C---:B---3--:R-:W-:Y:S03]  /*115a0*/  HMMA.16816.F32.BF16 R20, R44.reuse, R28, R20 ;  /* 0x0000001c2c14723c */ /* 0x048fe60000041814 */
[----:B------:R-:W-:Y:S01]  /*115b0*/  FMUL.FTZ R29, R41, R73 ;  /* 0x00000049291d7220 */ /* 0x000fe20000410000 */
[----:B------:R-:W-:Y:S01]  /*115c0*/  FFMA.FTZ R73, R33, R39, -R64 ;  /* 0x0000002721497223 */ /* 0x000fe20000010840 */
[C---:B------:R-:W-:Y:S01]  /*115d0*/  FMUL.FTZ R28, R41.reuse, R72 ;  /* 0x00000048291c7220 */ /* 0x040fe20000410000 */
[----:B------:R-:W-:Y:S01]  /*115e0*/  FMUL.FTZ R33, R41, R69 ;  /* 0x0000004529217220 */ /* 0x000fe20000410000 */
[----:B------:R-:W-:Y:S01]  /*115f0*/  FFMA.FTZ R69, R237, R39, -R104 ;  /* 0x00000027ed457223 */ /* 0x000fe20000010868 */
[C---:B------:R-:W-:Y:S01]  /*11600*/  HMMA.16816.F32.BF16 R24, R44.reuse, R30, R24 ;  /* 0x0000001e2c18723c */ /* 0x040fe20000041818 */
[----:B------:R-:W-:Y:S02]  /*11610*/  MUFU.EX2 R79, R79 ;  /* 0x0000004f004f7308 */ /* 0x000fe40000000800 */
[C---:B------:R-:W-:Y:S01]  /*11620*/  FMUL.FTZ R30, R40.reuse, R74 ;  /* 0x0000004a281e7220 */ /* 0x040fe20000410000 */
[----:B------:R-:W-:Y:S01]  /*11630*/  FMUL.FTZ R31, R40, R75 ;  /* 0x0000004b281f7220 */ /* 0x000fe20000410000 */
[-CC-:B------:R-:W-:Y:S01]  /*11640*/  FFMA.FTZ R74, R227, R39.reuse, -R64.reuse ;  /* 0x00000027e34a7223 */ /* 0x180fe20000010840 */
[-CC-:B------:R-:W-:Y:S01]  /*11650*/  FFMA.FTZ R72, R233, R39.reuse, -R64.reuse ;  /* 0x00000027e9487223 */ /* 0x180fe20000010840 */
[----:B------:R-:W-:Y:S04]  /*11660*/  FFMA.FTZ R75, R231, R39, -R64 ;  /* 0x00000027e74b7223 */ /* 0x000fe80000010840 */
[----:B------:R-:W3:Y:S01]  /*11670*/  MUFU.EX2 R73, R73 ;  /* 0x0000004900497308 */ /* 0x000ee20000000800 */
[C---:B------:R-:W-:Y:S09]  /*11680*/  HMMA.16816.F32.BF16 R28, R44.reuse, R48, R28 ;  /* 0x000000302c1c723c */ /* 0x040ff2000004181c */
[----:B------:R-:W-:Y:S01]  /*11690*/  MUFU.EX2 R74, R74 ;  /* 0x0000004a004a7308 */ /* 0x000fe20000000800 */
[----:B------:R-:W-:Y:S01]  /*116a0*/  HMMA.16816.F32.BF16 R32, R44, R50, R32 ;  /* 0x000000322c20723c */ /* 0x000fe20000041820 */
[----:B------:R-:W4:Y:S02]  /*116b0*/  LDSM.16.MT88.4 R48, [R103+0x6800] ;  /* 0x006800006730783b */ /* 0x000f240000004200 */
[----:B-1----:R-:W-:Y:S01]  /*116c0*/  F2FP.BF16.F32.PACK_AB R44, R96, R101 ;  /* 0x00000065602c723e */ /* 0x002fe200000010ff */
[----:B------:R-:W-:Y:S01]  /*116d0*/  FADD.FTZ R101, R101, R66 ;  /* 0x0000004265657221 */ /* 0x000fe20000010000 */
[----:B------:R-:W-:Y:S04]  /*116e0*/  F2FP.BF16.F32.PACK_AB R46, R89, R92 ;  /* 0x0000005c592e723e */ /* 0x000fe800000010ff */
[----:B------:R-:W-:Y:S01]  /*116f0*/  MUFU.EX2 R78, R78 ;  /* 0x0000004e004e7308 */ /* 0x000fe20000000800 */
[----:B--2---:R-:W-:Y:S01]  /*11700*/  F2FP.BF16.F32.PACK_AB R45, R81, R84 ;  /* 0x00000054512d723e */ /* 0x004fe200000010ff */
[----:B------:R-:W-:Y:S01]  /*11710*/  FADD.FTZ R84, R84, R105 ;  /* 0x0000006954547221 */ /* 0x000fe20000010000 */
[----:B---3--:R-:W-:Y:S01]  /*11720*/  F2FP.BF16.F32.PACK_AB R47, R73, R76 ;  /* 0x0000004c492f723e */ /* 0x008fe200000010ff */
[----:B------:R-:W-:Y:S02]  /*11730*/  FADD.FTZ R101, R96, R101 ;  /* 0x0000006560657221 */ /* 0x000fe40000010000 */
[----:B------:R-:W-:Y:S02]  /*11740*/  FADD.FTZ R81, R81, R84 ;  /* 0x0000005451517221 */ /* 0x000fe40000010000 */
[----:B------:R-:W-:Y:S01]  /*11750*/  LDSM.16.MT88.4 R84, [R164+0x9800] ;  /* 0x00980000a454783b */ /* 0x000fe20000004200 */
[----:B------:R-:W-:Y:S01]  /*11760*/  FADD.FTZ R92, R92, R101 ;  /* 0x000000655c5c7221 */ /* 0x000fe20000010000 */
[C---:B------:R-:W-:Y:S01]  /*11770*/  HMMA.16816.F32.BF16 R4, R44.reuse, R52, R4 ;  /* 0x000000342c04723c */ /* 0x040fe20000041804 */
[----:B------:R-:W-:Y:S02]  /*11780*/  MUFU.EX2 R83, R83 ;  /* 0x0000005300537308 */ /* 0x000fe40000000800 */
[----:B------:R-:W-:Y:S01]  /*11790*/  FADD.FTZ R76, R76, R81 ;  /* 0x000000514c4c7221 */ /* 0x000fe20000010000 */
[----:B------:R-:W-:Y:S03]  /*117a0*/  IMAD.MOV.U32 R101, RZ, RZ, R0 ;  /* 0x000000ffff657224 */ /* 0x000fe600078e0000 */
[----:B------:R-:W-:Y:S01]  /*117b0*/  FADD.FTZ R73, R73, R76 ;  /* 0x0000004c49497221 */ /* 0x000fe20000010000 */
[C---:B------:R-:W-:Y:S01]  /*117c0*/  HMMA.16816.F32.BF16 R8, R44.reuse, R54, R8 ;  /* 0x000000362c08723c */ /* 0x040fe20000041808 */
[----:B------:R-:W1:Y:S02]  /*117d0*/  LDSM.16.MT88.4 R52, [R168+0x7000] ;  /* 0x00700000a834783b */ /* 0x000e640000004200 */
[----:B------:R-:W-:Y:S05]  /*117e0*/  MUFU.EX2 R88, R88 ;  /* 0x0000005800587308 */ /* 0x000fea0000000800 */
[C---:B------:R-:W-:Y:S05]  /*117f0*/  HMMA.16816.F32.BF16 R12, R44.reuse, R56, R12 ;  /* 0x000000382c0c723c */ /* 0x040fea000004180c */
[----:B------:R-:W-:Y:S03]  /*11800*/  MUFU.EX2 R69, R69 ;  /* 0x0000004500457308 */ /* 0x000fe60000000800 */
[C---:B------:R-:W-:Y:S01]  /*11810*/  HMMA.16816.F32.BF16 R16, R44.reuse, R58, R16 ;  /* 0x0000003a2c10723c */ /* 0x040fe20000041810 */
[----:B------:R-:W2:Y:S06]  /*11820*/  LDSM.16.MT88.4 R56, [R164+0x7000] ;  /* 0x00700000a438783b */ /* 0x000eac0000004200 */
        /* <DEDUP_REMOVED lines=10> */
[----:B------:R-:W1:Y:S01]  /*118d0*/  MUFU.EX2 R75, R75 ;  /* 0x0000004b004b7308 */ /* 0x000e620000000800 */
[----:B---3--:R-:W-:Y:S02]  /*118e0*/  F2FP.BF16.F32.PACK_AB R44, R68, R69 ;  /* 0x00000045442c723e */ /* 0x008fe400000010ff */
[----:B-----5:R-:W-:Y:S07]  /*118f0*/  F2FP.BF16.F32.PACK_AB R46, R71, R70 ;  /* 0x00000046472e723e */ /* 0x020fee00000010ff */
[----:B------:R-:W3:Y:S10]  /*11900*/  MUFU.EX2 R77, R77 ;  /* 0x0000004d004d7308 */ /* 0x000ef40000000800 */
[----:B------:R-:W5:Y:S01]  /*11910*/  MUFU.EX2 R80, R80 ;  /* 0x0000005000507308 */ /* 0x000f620000000800 */
[C---:B-1----:R-:W-:Y:S01]  /*11920*/  F2FP.BF16.F32.PACK_AB R45, R75.reuse, R72 ;  /* 0x000000484b2d723e */ /* 0x042fe200000010ff */
[----:B------:R-:W-:Y:S04]  /*11930*/  FADD.FTZ R72, R72, R73 ;  /* 0x0000004948487221 */ /* 0x000fe80000010000 */
[----:B------:R-:W-:Y:S04]  /*11940*/  FADD.FTZ R72, R75, R72 ;  /* 0x000000484b487221 */ /* 0x000fe80000010000 */
[----:B------:R-:W1:Y:S01]  /*11950*/  MUFU.EX2 R97, R97 ;  /* 0x0000006100617308 */ /* 0x000e620000000800 */
[C---:B---3--:R-:W-:Y:S01]  /*11960*/  F2FP.BF16.F32.PACK_AB R47, R74.reuse, R77 ;  /* 0x0000004d4a2f723e */ /* 0x048fe200000010ff */
[----:B------:R-:W-:Y:S04]  /*11970*/  FADD.FTZ R77, R77, R72 ;  /* 0x000000484d4d7221 */ /* 0x000fe80000010000 */
[----:B------:R-:W-:Y:S02]  /*11980*/  FADD.FTZ R77, R74, R77 ;  /* 0x0000004d4a4d7221 */ /* 0x000fe40000010000 */
[C---:B------:R-:W-:Y:S02]  /*11990*/  HMMA.16816.F32.BF16 R4, R44.reuse, R52, R4 ;  /* 0x000000342c04723c */ /* 0x040fe40000041804 */
[----:B------:R-:W-:Y:S06]  /*119a0*/  MUFU.EX2 R82, R82 ;  /* 0x0000005200527308 */ /* 0x000fec0000000800 */
[C---:B------:R-:W-:Y:S01]  /*119b0*/  HMMA.16816.F32.BF16 R8, R44.reuse, R54, R8 ;  /* 0x000000362c08723c */ /* 0x040fe20000041808 */
[----:B------:R-:W3:Y:S03]  /*119c0*/  LDSM.16.MT88.4 R52, [R168+0x7800] ;  /* 0x00780000a834783b */ /* 0x000ee60000004200 */
[----:B------:R-:W1:Y:S04]  /*119d0*/  MUFU.EX2 R91, R91 ;  /* 0x0000005b005b7308 */ /* 0x000e680000000800 */
[C---:B--2---:R-:W-:Y:S06]  /*119e0*/  HMMA.16816.F32.BF16 R12, R44.reuse, R56, R12 ;  /* 0x000000382c0c723c */ /* 0x044fec000004180c */
[----:B------:R-:W-:Y:S02]  /*119f0*/  MUFU.EX2 R157, R157 ;  /* 0x0000009d009d7308 */ /* 0x000fe40000000800 */
[C---:B------:R-:W-:Y:S01]  /*11a00*/  HMMA.16816.F32.BF16 R16, R44.reuse, R58, R16 ;  /* 0x0000003a2c10723c */ /* 0x040fe20000041810 */
[----:B------:R-:W2:Y:S07]  /*11a10*/  LDSM.16.MT88.4 R56, [R164+0x7800] ;  /* 0x00780000a438783b */ /* 0x000eae0000004200 */
[----:B------:R-:W2:Y:S01]  /*11a20*/  MUFU.EX2 R112, R112 ;  /* 0x0000007000707308 */ /* 0x000ea20000000800 */
        /* <DEDUP_REMOVED lines=11> */
[----:B-----5:R-:W-:Y:S02]  /*11ae0*/  F2FP.BF16.F32.PACK_AB R46, R80, R83 ;  /* 0x00000053502e723e */ /* 0x020fe400000010ff */
[----:B-1----:R-:W-:Y:S01]  /*11af0*/  F2FP.BF16.F32.PACK_AB R45, R97, R88 ;  /* 0x00000058612d723e */ /* 0x002fe200000010ff */
[----:B------:R-:W-:Y:S01]  /*11b00*/  FADD.FTZ R88, R88, R77 ;  /* 0x0000004d58587221 */ /* 0x000fe20000010000 */
[----:B------:R-:W-:Y:S03]  /*11b10*/  F2FP.BF16.F32.PACK_AB R47, R91, R82 ;  /* 0x000000525b2f723e */ /* 0x000fe600000010ff */
[----:B------:R-:W-:Y:S01]  /*11b20*/  MUFU.EX2 R116, R116 ;  /* 0x0000007400747308 */ /* 0x000fe20000000800 */
[----:B------:R-:W-:Y:S03]  /*11b30*/  FADD.FTZ R97, R97, R88 ;  /* 0x0000005861617221 */ /* 0x000fe60000010000 */
[C---:B---3--:R-:W-:Y:S06]  /*11b40*/  HMMA.16816.F32.BF16 R4, R44.reuse, R52, R4 ;  /* 0x000000342c04723c */ /* 0x048fec0000041804 */
[----:B------:R-:W1:Y:S01]  /*11b50*/  MUFU.EX2 R147, R147 ;  /* 0x0000009300937308 */ /* 0x000e620000000800 */
[----:B------:R-:W-:Y:S04]  /*11b60*/  FADD.FTZ R82, R82, R97 ;  /* 0x0000006152527221 */ /* 0x000fe80000010000 */
[----:B------:R-:W-:Y:S01]  /*11b70*/  FADD.FTZ R91, R91, R82 ;  /* 0x000000525b5b7221 */ /* 0x000fe20000010000 */
[C---:B------:R-:W-:Y:S01]  /*11b80*/  HMMA.16816.F32.BF16 R8, R44.reuse, R54, R8 ;  /* 0x000000362c08723c */ /* 0x040fe20000041808 */
[----:B------:R-:W3:Y:S03]  /*11b90*/  LDSM.16.MT88.4 R52, [R168+0x8000] ;  /* 0x00800000a834783b */ /* 0x000ee60000004200 */
[----:B------:R-:W-:Y:S04]  /*11ba0*/  MUFU.EX2 R118, R118 ;  /* 0x0000007600767308 */ /* 0x000fe80000000800 */
[C---:B--2---:R-:W-:Y:S06]  /*11bb0*/  HMMA.16816.F32.BF16 R12, R44.reuse, R56, R12 ;  /* 0x000000382c0c723c */ /* 0x044fec000004180c */
[----:B------:R-:W2:Y:S02]  /*11bc0*/  MUFU.EX2 R143, R143 ;  /* 0x0000008f008f7308 */ /* 0x000ea40000000800 */
[C---:B------:R-:W-:Y:S01]  /*11bd0*/  HMMA.16816.F32.BF16 R16, R44.reuse, R58, R16 ;  /* 0x0000003a2c10723c */ /* 0x040fe20000041810 */
[----:B------:R-:W5:Y:S07]  /*11be0*/  LDSM.16.MT88.4 R56, [R164+0x8000] ;  /* 0x00800000a438783b */ /* 0x000f6e0000004200 */
[----:B------:R-:W-:Y:S01]  /*11bf0*/  MUFU.EX2 R120, R120 ;  /* 0x0000007800787308 */ /* 0x000fe20000000800 */
[C---:B----4-:R-:W-:Y:S09]  /*11c00*/  HMMA.16816.F32.BF16 R20, R44.reuse, R48, R20 ;  /* 0x000000302c14723c */ /* 0x050ff20000041814 */
[----:B------:R-:W4:Y:S01]  /*11c10*/  MUFU.EX2 R139, R139 ;  /* 0x0000008b008b7308 */ /* 0x000f220000000800 */
[C---:B------:R-:W-:Y:S01]  /*11c20*/  HMMA.16816.F32.BF16 R24, R44.reuse, R50, R24 ;  /* 0x000000322c18723c */ /* 0x040fe20000041818 */
[----:B------:R-:W2:Y:S08]  /*11c30*/  LDSM.16.MT88.4 R48, [R103+0x8000] ;  /* 0x008000006730783b */ /* 0x000eb00000004200 */
        /* <DEDUP_REMOVED lines=13> */
[C---:B---3--:R-:W-:Y:S06]  /*11d10*/  HMMA.16816.F32.BF16 R4, R44.reuse, R52, R4 ;  /* 0x000000342c04723c */ /* 0x048fec0000041804 */
[----:B------:R-:W-:Y:S01]  /*11d20*/  MUFU.EX2 R126, R126 ;  /* 0x0000007e007e7308 */ /* 0x000fe20000000800 */
[----:B------:R-:W-:Y:S04]  /*11d30*/  FADD.FTZ R116, R116, R151 ;  /* 0x0000009774747221 */ /* 0x000fe80000010000 */
[----:B------:R-:W-:Y:S01]  /*11d40*/  FADD.FTZ R147, R147, R116 ;  /* 0x0000007493937221 */ /* 0x000fe20000010000 */
[C---:B------:R-:W-:Y:S01]  /*11d50*/  HMMA.16816.F32.BF16 R8, R44.reuse, R54, R8 ;  /* 0x000000362c08723c */ /* 0x040fe20000041808 */
[----:B------:R-:W3:Y:S03]  /*11d60*/  LDSM.16.MT88.4 R52, [R168+0x8800] ;  /* 0x00880000a834783b */ /* 0x000ee60000004200 */
[----:B------:R-:W3:Y:S04]  /*11d70*/  MUFU.EX2 R127, R127 ;  /* 0x0000007f007f7308 */ /* 0x000ee80000000800 */
[C---:B-----5:R-:W-:Y:S06]  /*11d80*/  HMMA.16816.F32.BF16 R12, R44.reuse, R56, R12 ;  /* 0x000000382c0c723c */ /* 0x060fec000004180c */
[----:B------:R-:W-:Y:S02]  /*11d90*/  MUFU.EX2 R125, R125 ;  /* 0x0000007d007d7308 */ /* 0x000fe40000000800 */
[C---:B------:R-:W-:Y:S01]  /*11da0*/  HMMA.16816.F32.BF16 R16, R44.reuse, R58, R16 ;  /* 0x0000003a2c10723c */ /* 0x040fe20000041810 */
[----:B------:R-:W5:Y:S07]  /*11db0*/  LDSM.16.MT88.4 R56, [R164+0x8800] ;  /* 0x00880000a438783b */ /* 0x000f6e0000004200 */
[----:B------:R-:W5:Y:S01]  /*11dc0*/  MUFU.EX2 R128, R128 ;  /* 0x0000008000807308 */ /* 0x000f620000000800 */
[C---:B--2---:R-:W-:Y:S09]  /*11dd0*/  HMMA.16816.F32.BF16 R20, R44.reuse, R48, R20 ;  /* 0x000000302c14723c */ /* 0x044ff20000041814 */
[----:B------:R-:W-:Y:S01]  /*11de0*/  MUFU.EX2 R121, R121 ;  /* 0x0000007900797308 */ /* 0x000fe20000000800 */
[C---:B------:R-:W-:Y:S01]  /*11df0*/  HMMA.16816.F32.BF16 R24, R44.reuse, R50, R24 ;  /* 0x000000322c18723c */ /* 0x040fe20000041818 */
[----:B------:R-:W2:Y:S08]  /*11e00*/  LDSM.16.MT88.4 R48, [R103+0x8800] ;  /* 0x008800006730783b */ /* 0x000eb00000004200 */
[----:B------:R-:W2:Y:S01]  /*11e10*/  MUFU.EX2 R130, R130 ;  /* 0x0000008200827308 */ /* 0x000ea20000000800 */
        /* <DEDUP_REMOVED lines=12> */
[C---:B---3--:R-:W-:Y:S08]  /*11ee0*/  HMMA.16816.F32.BF16 R4, R44.reuse, R52, R4 ;  /* 0x000000342c04723c */ /* 0x048ff00000041804 */
[C---:B------:R-:W-:Y:S01]  /*11ef0*/  HMMA.16816.F32.BF16 R8, R44.reuse, R54, R8 ;  /* 0x000000362c08723c */ /* 0x040fe20000041808 */
[----:B------:R-:W1:Y:S07]  /*11f00*/  LDSM.16.MT88.4 R52, [R168+0x9000] ;  /* 0x00900000a834783b */ /* 0x000e6e0000004200 */
[C---:B-----5:R-:W-:Y:S08]  /*11f10*/  HMMA.16816.F32.BF16 R12, R44.reuse, R56, R12 ;  /* 0x000000382c0c723c */ /* 0x060ff0000004180c */
[C---:B------:R-:W-:Y:S01]  /*11f20*/  HMMA.16816.F32.BF16 R16, R44.reuse, R58, R16 ;  /* 0x0000003a2c10723c */ /* 0x040fe20000041810 */
[----:B------:R-:W-:Y:S07]  /*11f30*/  LDSM.16.MT88.4 R56, [R103+0x9000] ;  /* 0x009000006738783b */ /* 0x000fee0000004200 */
[C---:B--2---:R-:W-:Y:S08]  /*11f40*/  HMMA.16816.F32.BF16 R20, R44.reuse, R48, R20 ;  /* 0x000000302c14723c */ /* 0x044ff00000041814 */
[C---:B------:R-:W-:Y:S01]  /*11f50*/  HMMA.16816.F32.BF16 R24, R44.reuse, R50, R24 ;  /* 0x000000322c18723c */ /* 0x040fe20000041818 */
[----:B------:R-:W2:Y:S07]  /*11f60*/  LDSM.16.MT88.4 R48, [R164+0x9000] ;  /* 0x00900000a430783b */ /* 0x000eae0000004200 */
[C---:B----4-:R-:W-:Y:S03]  /*11f70*/  HMMA.16816.F32.BF16 R28, R44.reuse, R60, R28 ;  /* 0x0000003c2c1c723c */ /* 0x050fe6000004181c */
[-CC-:B------:R-:W-:Y:S01]  /*11f80*/  FFMA.FTZ R61, R113, R39.reuse, -R104.reuse ;  /* 0x00000027713d7223 */ /* 0x180fe20000010868 */
[--C-:B------:R-:W-:Y:S04]  /*11f90*/  FFMA.FTZ R60, R109, R39, -R104.reuse ;  /* 0x000000276d3c7223 */ /* 0x100fe80000010868 */
[----:B------:R-:W-:Y:S01]  /*11fa0*/  HMMA.16816.F32.BF16 R32, R44, R62, R32 ;  /* 0x0000003e2c20723c */ /* 0x000fe20000041820 */
[----:B------:R-:W-:Y:S02]  /*11fb0*/  MUFU.EX2 R61, R61 ;  /* 0x0000003d003d7308 */ /* 0x000fe40000000800 */
[----:B------:R-:W-:Y:S02]  /*11fc0*/  F2FP.BF16.F32.PACK_AB R44, R127, R126 ;  /* 0x0000007e7f2c723e */ /* 0x000fe400000010ff */
[----:B------:R-:W-:Y:S02]  /*11fd0*/  F2FP.BF16.F32.PACK_AB R46, R128, R125 ;  /* 0x0000007d802e723e */ /* 0x000fe400000010ff */
[----:B------:R-:W-:Y:S02]  /*11fe0*/  F2FP.BF16.F32.PACK_AB R45, R130, R121 ;  /* 0x00000079822d723e */ /* 0x000fe400000010ff */
[----:B------:R-:W-:Y:S02]  /*11ff0*/  F2FP.BF16.F32.PACK_AB R47, R132, R117 ;  /* 0x00000075842f723e */ /* 0x000fe400000010ff */
[----:B------:R-:W3:Y:S05]  /*12000*/  MUFU.EX2 R60, R60 ;  /* 0x0000003c003c7308 */ /* 0x000eea0000000800 */
[C---:B-1----:R-:W-:Y:S03]  /*12010*/  HMMA.16816.F32.BF16 R4, R44.reuse, R52, R4 ;  /* 0x000000342c04723c */ /* 0x042fe60000041804 */
[-CC-:B------:R-:W-:Y:S01]  /*12020*/  FFMA.FTZ R52, R43, R39.reuse, -R104.reuse ;  /* 0x000000272b347223 */ /* 0x180fe20000010868 */
[-C--:B------:R-:W-:Y:S02]  /*12030*/  FFMA.FTZ R104, R42, R39.reuse, -R104 ;  /* 0x000000272a687223 */ /* 0x080fe40000010868 */
[----:B------:R-:W1:Y:S02]  /*12040*/  LDSM.16.MT88.4 R40, [R102+0x9000] ;  /* 0x009000006628783b */ /* 0x000e640000004200 */
[C---:B------:R-:W-:Y:S01]  /*12050*/  HMMA.16816.F32.BF16 R8, R44.reuse, R54, R8 ;  /* 0x000000362c08723c */ /* 0x040fe20000041808 */
[----:B------:R-:W-:Y:S07]  /*12060*/  MUFU.EX2 R52, R52 ;  /* 0x0000003400347308 */ /* 0x000fee0000000800 */
[C---:B--2---:R-:W-:Y:S03]  /*12070*/  HMMA.16816.F32.BF16 R12, R44.reuse, R48, R12 ;  /* 0x000000302c0c723c */ /* 0x044fe6000004180c */
[----:B------:R-:W2:Y:S01]  /*12080*/  MUFU.EX2 R53, R104 ;  /* 0x0000006800357308 */ /* 0x000ea20000000800 */
[-CC-:B------:R-:W-:Y:S01]  /*12090*/  FFMA.FTZ R48, R67, R39.reuse, -R64.reuse ;  /* 0x0000002743307223 */ /* 0x180fe20000010840 */
[-CC-:B------:R-:W-:Y:S01]  /*120a0*/  FFMA.FTZ R49, R65, R39.reuse, -R64.reuse ;  /* 0x0000002741317223 */ /* 0x180fe20000010840 */
[----:B------:R-:W-:Y:S02]  /*120b0*/  FFMA.FTZ R64, R38, R39, -R64 ;  /* 0x0000002726407223 */ /* 0x000fe40000010840 */
[C---:B------:R-:W-:Y:S05]  /*120c0*/  HMMA.16816.F32.BF16 R16, R44.reuse, R50, R16 ;  /* 0x000000322c10723c */ /* 0x040fea0000041810 */
[----:B------:R-:W-:Y:S01]  /*120d0*/  MUFU.EX2 R48, R48 ;  /* 0x0000003000307308 */ /* 0x000fe20000000800 */
[----:B------:R-:W-:Y:S02]  /*120e0*/  FADD.FTZ R50, R89, R92 ;  /* 0x0000005c59327221 */ /* 0x000fe40000010000 */
[----:B------:R-:W4:Y:S02]  /*120f0*/  LDSM.16.MT88.4 R92, [R168+0x9800] ;  /* 0x00980000a85c783b */ /* 0x000f240000004200 */
[----:B------:R-:W-:Y:S01]  /*12100*/  FADD.FTZ R69, R69, R50 ;  /* 0x0000003245457221 */ /* 0x000fe20000010000 */
[C---:B------:R-:W-:Y:S04]  /*12110*/  HMMA.16816.F32.BF16 R20, R44.reuse, R56, R20 ;  /* 0x000000382c14723c */ /* 0x040fe80000041814 */
[----:B------:R-:W5:Y:S01]  /*12120*/  MUFU.EX2 R49, R49 ;  /* 0x0000003100317308 */ /* 0x000f620000000800 */
[----:B------:R-:W-:Y:S01]  /*12130*/  FADD.FTZ R69, R68, R69 ;  /* 0x0000004544457221 */ /* 0x000fe20000010000 */
[----:B---3--:R-:W-:Y:S03]  /*12140*/  F2FP.BF16.F32.PACK_AB R68, R60, R61 ;  /* 0x0000003d3c44723e */ /* 0x008fe600000010ff */
[----:B------:R-:W-:Y:S01]  /*12150*/  FADD.FTZ R70, R70, R69 ;  /* 0x0000004546467221 */ /* 0x000fe20000010000 */
[C---:B------:R-:W-:Y:S04]  /*12160*/  HMMA.16816.F32.BF16 R24, R44.reuse, R58, R24 ;  /* 0x0000003a2c18723c */ /* 0x040fe80000041818 */
[----:B------:R-:W3:Y:S01]  /*12170*/  MUFU.EX2 R64, R64 ;  /* 0x0000004000407308 */ /* 0x000ee20000000800 */
[----:B------:R-:W-:Y:S04]  /*12180*/  FADD.FTZ R70, R71, R70 ;  /* 0x0000004647467221 */ /* 0x000fe80000010000 */
[----:B------:R-:W-:Y:S01]  /*12190*/  FADD.FTZ R79, R79, R70 ;  /* 0x000000464f4f7221 */ /* 0x000fe20000010000 */
[C---:B-1----:R-:W-:Y:S03]  /*121a0*/  HMMA.16816.F32.BF16 R28, R44.reuse, R40, R28 ;  /* 0x000000282c1c723c */ /* 0x042fe6000004181c */
[----:B------:R-:W-:Y:S01]  /*121b0*/  FADD.FTZ R78, R78, R79 ;  /* 0x0000004f4e4e7221 */ /* 0x000fe20000010000 */
[----:B--2---:R-:W-:Y:S02]  /*121c0*/  F2FP.BF16.F32.PACK_AB R70, R53, R52 ;  /* 0x000000343546723e */ /* 0x004fe400000010ff */
[----:B-----5:R-:W-:Y:S01]  /*121d0*/  F2FP.BF16.F32.PACK_AB R69, R49, R48 ;  /* 0x000000303145723e */ /* 0x020fe200000010ff */
[----:B------:R-:W-:Y:S01]  /*121e0*/  FADD.FTZ R83, R83, R78 ;  /* 0x0000004e53537221 */ /* 0x000fe20000010000 */
[----:B------:R-:W-:Y:S01]  /*121f0*/  HMMA.16816.F32.BF16 R32, R44, R42, R32 ;  /* 0x0000002a2c20723c */ /* 0x000fe20000041820 */
[----:B------:R-:W1:Y:S02]  /*12200*/  LDSM.16.MT88.4 R76, [R103+0x9800] ;  /* 0x00980000674c783b */ /* 0x000e640000004200 */
[----:B---3--:R-:W-:Y:S01]  /*12210*/  F2FP.BF16.F32.PACK_AB R71, R64, R37 ;  /* 0x000000254047723e */ /* 0x008fe200000010ff */
[----:B------:R-:W-:Y:S04]  /*12220*/  FADD.FTZ R80, R80, R83 ;  /* 0x0000005350507221 */ /* 0x000fe80000010000 */
[----:B------:R-:W-:Y:S04]  /*12230*/  FADD.FTZ R39, R157, R80 ;  /* 0x000000509d277221 */ /* 0x000fe80000010000 */
[----:B------:R-:W-:Y:S01]  /*12240*/  FADD.FTZ R39, R112, R39 ;  /* 0x0000002770277221 */ /* 0x000fe20000010000 */
[C---:B----4-:R-:W-:Y:S01]  /*12250*/  HMMA.16816.F32.BF16 R96, R68.reuse, R92, R4 ;  /* 0x0000005c4460723c */ /* 0x050fe20000041804 */
[----:B------:R-:W2:Y:S04]  /*12260*/  LDSM.16.MT88.4 R4, [R102+0x9800] ;  /* 0x009800006604783b */ /* 0x000ea80000004200 */
        /* <DEDUP_REMOVED lines=32> */
.L_x_13054:
        /* <DEDUP_REMOVED lines=10> */
.L_x_13075:
        /* <DEDUP_REMOVED lines=99> */
[----:B------:R-:W3:Y:S01]  /*12b40*/  LD.E.64 R28, desc[UR4][R2.64+0x88] ;  /* 0x00008804021c7980 */ /* 0x000ee2000c101b00 */
[----:B------:R-:W3:Y:S01]  /*12b50*/  @P1 MUFU.LG2 R10, R10 ;  /* 0x0000000a000a1308 */ /* 0x000ee20000000c00 */
[----:B----4-:R-:W-:-:S13]  /*12b60*/  ISETP.NE.AND P3, PT, R6, RZ, PT ;  /* 0x000000ff0600720c */ /* 0x010fda0003f65270 */
[----:B-1----:R-:W4:Y:S04]  /*12b70*/  @!P3 LD.E R11, desc[UR4][R2.64+0x60] ;  /* 0x00006004020bb980 */ /* 0x002f28000c101900 */
[----:B------:R-:W4:Y:S01]  /*12b80*/  @!P3 LD.E R6, desc[UR4][R2.64+0xb4] ;  /* 0x0000b4040206b980 */ /* 0x000f22000c101900 */
[----:B------:R-:W1:Y:S01]  /*12b90*/  @P2 MUFU.LG2 R8, R8 ;  /* 0x0000000800082308 */ /* 0x000e620000000c00 */
[----:B------:R-:W-:Y:S02]  /*12ba0*/  ISETP.NE.AND P0, PT, R195, -0x1, PT ;  /* 0xffffffffc300780c */ /* 0x000fe40003f05270 */
[----:B--2---:R-:W-:Y:S01]  /*12bb0*/  SHF.R.U32.HI R5, RZ, 0x1, R4 ;  /* 0x00000001ff057819 */ /* 0x004fe20000011604 */
[----:B---3--:R-:W-:Y:S01]  /*12bc0*/  @P1 FMUL.FTZ R9, R10, 0.69314718246459960938 ;  /* 0x3f3172180a091820 */ /* 0x008fe20000410000 */
[----:B------:R-:W-:-:S02]  /*12bd0*/  LOP3.LUT P4, RZ, R4, 0x3, RZ, 0xc0, !PT ;  /* 0x0000000304ff7812 */ /* 0x000fc4000788c0ff */
[----:B------:R-:W-:Y:S01]  /*12be0*/  SHF.R.U32.HI R22, RZ, 0x2, R4 ;  /* 0x00000002ff167819 */ /* 0x000fe20000011604 */
[----:B------:R-:W-:Y:S01]  /*12bf0*/  BSSY.RECONVERGENT B0, `(.L_x_13063) ;  /* 0x0000012000007945 */ /* 0x000fe20003800200 */
[----:B------:R-:W-:Y:S02]  /*12c00*/  LOP3.LUT R5, R5, 0x30, RZ, 0xc0, !PT ;  /* 0x0000003005057812 */ /* 0x000fe400078ec0ff */
[----:B------:R-:W-:Y:S01]  /*12c10*/  MOV R20, 0x7f800000 ;  /* 0x7f80000000147802 */ /* 0x000fe20000000f00 */
[----:B-----5:R-:W-:Y:S01]  /*12c20*/  @P1 FFMA.FTZ R20, R7, R0, R9 ;  /* 0x0000000007141223 */ /* 0x020fe20000010009 */
[----:B------:R-:W-:Y:S01]  /*12c30*/  MOV R21, 0x7f800000 ;  /* 0x7f80000000157802 */ /* 0x000fe20000000f00 */
[----:B-1----:R-:W-:Y:S01]  /*12c40*/  @P2 FMUL.FTZ R4, R8, 0.69314718246459960938 ;  /* 0x3f31721808042820 */ /* 0x002fe20000410000 */
        /* <DEDUP_REMOVED lines=12> */
.L_x_13064:
[----:B------:R-:W-:Y:S05]  /*12d10*/  BSYNC.RECONVERGENT B0 ;  /* 0x0000000000007941 */ /* 0x000fea0003800200 */
.L_x_13063:
        /* <DEDUP_REMOVED lines=22> */
.L_x_13066:
[----:B------:R-:W-:Y:S05]  /*12e80*/  BSYNC.RECONVERGENT B0 ;  /* 0x0000000000007941 */ /* 0x000fea0003800200 */
.L_x_13065:
[----:B-1----:R-:W2:Y:S01]  /*12e90*/  LD.E R3, desc[UR4][R2.64+0xc0] ;  /* 0x0000c00402037980 */ /* 0x002ea2000c101900 */
[----:B------:R-:W-:Y:S01]  /*12ea0*/  MOV R197, RZ ;  /* 0x000000ff00c57202 */ /* 0x000fe20000000f00 */
[-C--:B-----5:R-:W-:Y:S01]  /*12eb0*/  @!P0 IMAD.WIDE.U32 R22, R36, R189.reuse, RZ ;  /* 0x000000bd24168225 */ /* 0x0a0fe200078e00ff */
[----:B------:R-:W-:Y:S03]  /*12ec0*/  BSSY.RECONVERGENT B0, `(.L_x_13067) ;  /* 0x0000024000007945 */ /* 0x000fe60003800200 */
[----:B------:R-:W-:Y:S02]  /*12ed0*/  @!P0 IMAD R20, R37, R189, RZ ;  /* 0x000000bd25148224 */ /* 0x000fe400078e02ff */
[-C--:B------:R-:W-:Y:S02]  /*12ee0*/  IMAD R21, R35, R190.reuse, RZ ;  /* 0x000000be23157224 */ /* 0x080fe400078e02ff */
[----:B------:R-:W-:-:S04]  /*12ef0*/  IMAD.WIDE.U32 R34, R34, R190, RZ ;  /* 0x000000be22227225 */ /* 0x000fc800078e00ff */
[----:B------:R-:W-:Y:S01]  /*12f00*/  @P0 IMAD.MOV.U32 R22, RZ, RZ, R30 ;  /* 0x000000ffff160224 */ /* 0x000fe200078e001e */
[----:B------:R-:W-:Y:S01]  /*12f10*/  IADD3 R21, PT, PT, R35, R21, RZ ;  /* 0x0000001523157210 */ /* 0x000fe20007ffe0ff */
[----:B------:R-:W-:Y:S01]  /*12f20*/  @!P0 IMAD.IADD R20, R23, 0x1, R20 ;  /* 0x0000000117148824 */ /* 0x000fe200078e0214 */
[----:B------:R-:W-:Y:S02]  /*12f30*/  @P0 IADD3 R20, PT, PT, R31, R0, RZ ;  /* 0x000000001f140210 */ /* 0x000fe40007ffe0ff */
[----:B--2---:R-:W-:Y:S01]  /*12f40*/  ISETP.GE.AND P2, PT, R196, R3, PT ;  /* 0x00000003c400720c */ /* 0x004fe20003f46270 */
[----:B------:R-:W-:-:S03]  /*12f50*/  IMAD.WIDE.U32 R196, R194, R28, R196 ;  /* 0x0000001cc2c47225 */ /* 0x000fc600078e00c4 */
[-C--:B------:R-:W-:Y:S01]  /*12f60*/  ISETP.GE.OR P1, PT, R202, R181.reuse, P2 ;  /* 0x000000b5ca00720c */ /* 0x080fe20001726670 */
[----:B------:R-:W-:Y:S01]  /*12f70*/  IMAD R194, R29, R194, RZ ;  /* 0x000000c21dc27224 */ /* 0x000fe200078e02ff */
[----:B------:R-:W-:Y:S02]  /*12f80*/  IADD3 R22, P3, P0, R34, R196, R22 ;  /* 0x000000c422167210 */ /* 0x000fe4000787e016 */
[----:B------:R-:W-:Y:S01]  /*12f90*/  ISETP.GE.OR P4, PT, R180, R181, P2 ;  /* 0x000000b5b400720c */ /* 0x000fe20001786670 */
[----:B------:R-:W-:-:S05]  /*12fa0*/  IMAD.IADD R3, R197, 0x1, R194 ;  /* 0x00000001c5037824 */ /* 0x000fca00078e02c2 */
[----:B------:R-:W-:Y:S02]  /*12fb0*/  IADD3.X R23, PT, PT, R21, R3, R20, P3, P0 ;  /* 0x0000000315177210 */ /* 0x000fe40001fe0414 */
[-C--:B------:R-:W-:Y:S01]  /*12fc0*/  ISETP.GE.OR P3, PT, R179, R181.reuse, P2 ;  /* 0x000000b5b300720c */ /* 0x080fe20001766670 */
        /* <DEDUP_REMOVED lines=19> */
.L_x_13068:
[----:B------:R-:W-:Y:S05]  /*13100*/  BSYNC.RECONVERGENT B0 ;  /* 0x0000000000007941 */ /* 0x000fea0003800200 */
.L_x_13067:
        /* <DEDUP_REMOVED lines=13> */
.L_x_13070:
[----:B------:R-:W-:Y:S05]  /*131e0*/  BSYNC.RECONVERGENT B0 ;  /* 0x0000000000007941 */ /* 0x000fea0003800200 */
.L_x_13069:
[----:B------:R-:W-:-:S04]  /*131f0*/  MOV R189, 0x0 ;  /* 0x0000000000bd7802 */ /* 0x000fc80000000f00 */
[----:B-1234-:R-:W-:Y:S05]  /*13200*/  @P2 RET.REL.NODEC R188 `(_ZN5flash24flash_fwd_splitkv_kernelI23Flash_fwd_kernel_traitsILi64ELi64ELi128ELi4ELb0ELb0EN7cutlass10bfloat16_tE19Flash_kernel_traitsILi64ELi64ELi128ELi4ES3_EELb0ELb1ELb1ELb0ELb0ELb0ELb0ELb0EEEvNS_16Flash_fwd_paramsE) ;  /* 0xfffffeccbc7c2950 */ /* 0x01efea0003c3ffff */
        /* <DEDUP_REMOVED lines=12> */
[----:B-1----:R-:W-:Y:S05]  /*132d0*/  RET.REL.NODEC R188 `(_ZN5flash24flash_fwd_splitkv_kernelI23Flash_fwd_kernel_traitsILi64ELi64ELi128ELi4ELb0ELb0EN7cutlass10bfloat16_tE19Flash_kernel_traitsILi64ELi64ELi128ELi4ES3_EELb0ELb1ELb1ELb0ELb0ELb0ELb0ELb0EEEvNS_16Flash_fwd_paramsE) ;  /* 0xfffffeccbc487950 */ /* 0x002fea0003c3ffff */
.L_x_13062:
[----:B------:R-:W-:Y:S01]  /*132e0*/  MOV R5, 0x2 ;  /* 0x0000000200057802 */ /* 0x000fe20000000f00 */
[----:B------:R-:W-:Y:S01]  /*132f0*/  IMAD.MOV.U32 R4, RZ, RZ, 0x1f ;  /* 0x0000001fff047424 */ /* 0x000fe200078e00ff */
[----:B------:R-:W-:-:S07]  /*13300*/  MOV R6, 0xffffffff ;  /* 0xffffffff00067802 */ /* 0x000fce0000000f00 */
[----:B-1---5:R-:W-:Y:S05]  /*13310*/  WARPSYNC.COLLECTIVE R6, `(.L_x_13071) ;  /* 0x0000000006087348 */ /* 0x022fea0003c00000 */
[----:B------:R2:W3:Y:S02]  /*13320*/  SHFL.BFLY P0, R11, R212, R5, R4 ;  /* 0x0c000005d40b7389 */ /* 0x0004e40000000004 */
[----:B-123-5:R-:W-:Y:S05]  /*13330*/  ENDCOLLECTIVE ;  /* 0x000000000000791b */ /* 0x02efea0003800000 */
.L_x_13071:
[----:B------:R-:W-:Y:S02]  /*13340*/  IMAD.MOV.U32 R9, RZ, RZ, R11 ;  /* 0x000000ffff097224 */ /* 0x000fe400078e000b */
[----:B------:R-:W-:Y:S02]  /*13350*/  IMAD.MOV.U32 R5, RZ, RZ, 0x1 ;  /* 0x00000001ff057424 */ /* 0x000fe400078e00ff */
[----:B------:R-:W-:-:S05]  /*13360*/  FADD.FTZ R9, R9, R212 ;  /* 0x000000d409097221 */ /* 0x000fca0000010000 */
[----:B------:R-:W-:-:S07]  /*13370*/  MOV R212, R9 ;  /* 0x0000000900d47202 */ /* 0x000fce0000000f00 */
[----:B------:R-:W-:Y:S05]  /*13380*/  WARPSYNC.COLLECTIVE R6, `(.L_x_13072) ;  /* 0x0000000006087348 */ /* 0x000fea0003c00000 */
[----:B------:R1:W2:Y:S02]  /*13390*/  SHFL.BFLY P0, R11, R212, R5, R4 ;  /* 0x0c000005d40b7389 */ /* 0x0002a40000000004 */
[----:B-12---:R-:W-:Y:S05]  /*133a0*/  ENDCOLLECTIVE ;  /* 0x000000000000791b */ /* 0x006fea0003800000 */
.L_x_13072:
[----:B------:R-:W-:Y:S01]  /*133b0*/  MOV R212, R213 ;  /* 0x000000d500d47202 */ /* 0x000fe20000000f00 */
[----:B------:R-:W-:Y:S01]  /*133c0*/  IMAD.MOV.U32 R5, RZ, RZ, 0x2 ;  /* 0x00000002ff057424 */ /* 0x000fe200078e00ff */
[----:B------:R-:W-:-:S07]  /*133d0*/  MOV R8, R11 ;  /* 0x0000000b00087202 */ /* 0x000fce0000000f00 */
[----:B------:R-:W-:Y:S05]  /*133e0*/  WARPSYNC.COLLECTIVE R6, `(.L_x_13073) ;  /* 0x0000000006087348 */ /* 0x000fea0003c00000 */
[----:B------:R1:W2:Y:S02]  /*133f0*/  SHFL.BFLY P0, R11, R212, R5, R4 ;  /* 0x0c000005d40b7389 */ /* 0x0002a40000000004 */
[----:B-12---:R-:W-:Y:S05]  /*13400*/  ENDCOLLECTIVE ;  /* 0x000000000000791b */ /* 0x006fea0003800000 */
.L_x_13073:
[----:B------:R-:W-:Y:S01]  /*13410*/  FADD.FTZ R8, R9, R8 ;  /* 0x0000000809087221 */ /* 0x000fe20000010000 */
[----:B------:R-:W-:Y:S01]  /*13420*/  FADD.FTZ R10, R11, R213 ;  /* 0x000000d50b0a7221 */ /* 0x000fe20000010000 */
[----:B------:R-:W-:-:S04]  /*13430*/  MOV R5, 0x1 ;  /* 0x0000000100057802 */ /* 0x000fc80000000f00 */
[----:B------:R-:W-:-:S07]  /*13440*/  MOV R212, R10 ;  /* 0x0000000a00d47202 */ /* 0x000fce0000000f00 */
[----:B------:R-:W-:Y:S05]  /*13450*/  WARPSYNC.COLLECTIVE R6, `(.L_x_13074) ;  /* 0x0000000006087348 */ /* 0x000fea0003c00000 */
[----:B------:R1:W2:Y:S02]  /*13460*/  SHFL.BFLY P0, R11, R212, R5, R4 ;  /* 0x0c000005d40b7389 */ /* 0x0002a40000000004 */
[----:B-12---:R-:W-:Y:S05]  /*13470*/  ENDCOLLECTIVE ;  /* 0x000000000000791b */ /* 0x006fea0003800000 */
.L_x_13074:
[----:B------:R-:W-:Y:S05]  /*13480*/  BRA `(.L_x_13075) ;  /* 0xfffffff000207947 */ /* 0x000fea000383ffff */
.L_x_13076:
        /* <DEDUP_REMOVED lines=15> */
.L_x_14824:


//--------------------- .text._ZN5flash24flash_fwd_splitkv_kernelI23Flash_fwd_kernel_traitsILi64ELi64ELi128ELi4ELb0ELb0EN7cutlass10bfloat16_tE19Flash_kernel_traitsILi64ELi64ELi128ELi4ES3_EELb0ELb1ELb1ELb0ELb0ELb1ELb0ELb0EEEvNS_16Flash_fwd_paramsE --------------------------
	.section	.text._ZN5flash24flash_fwd_splitkv_kernelI23Flash_fwd_kernel_traitsILi64ELi64ELi128ELi4ELb0ELb0EN7cutlass10bfloat16_tE19Flash_kernel_traitsILi64ELi64ELi128ELi4ES3_EELb0ELb1ELb1ELb0ELb0ELb1ELb0ELb0EEEvNS_16Flash_fwd_paramsE,"ax",@progbits
	.align	128
        .global         _ZN5flash24flash_fwd_splitkv_kernelI23Flash_fwd_kernel_traitsILi64ELi64ELi128ELi4ELb0ELb0EN7cutlass10bfloat16_tE19Flash_kernel_traitsILi64ELi64ELi128ELi4ES3_EELb0ELb1ELb1ELb0ELb0ELb1ELb0ELb0EEEvNS_16Flash_fwd_paramsE
        .type           _ZN5flash24flash_fwd_splitkv_kernelI23Flash_fwd_kernel_traitsILi64ELi64ELi128ELi4ELb0ELb0EN7cutlass10bfloat16_tE19Flash_kernel_traitsILi64ELi64ELi128ELi4ES3_EELb0ELb1ELb1ELb0ELb0ELb1ELb0ELb0EEEvNS_16Flash_fwd_paramsE,@function
        .size           _ZN5flash24flash_fwd_splitkv_kernelI23Flash_fwd_kernel_traitsILi64ELi64ELi128ELi4ELb0ELb0EN7cutlass10bfloat16_tE19Flash_kernel_traitsILi64ELi64ELi128ELi4ES3_EELb0ELb1ELb1ELb0ELb0ELb1ELb0ELb0EEEvNS_16Flash_fwd_paramsE,(.L_x_14825 - _ZN5flash24flash_fwd_splitkv_kernelI23Flash_fwd_kernel_traitsILi64ELi64ELi128ELi4ELb0ELb0EN7cutlass10bfloat16_tE19Flash_kernel_traitsILi64ELi64ELi128ELi4ES3_EELb0ELb1ELb1ELb0ELb0ELb1ELb0ELb0EEEvNS_16Flash_fwd_paramsE)
        .other          _ZN5flash24flash_fwd_splitkv_kernelI23Flash_fwd_kernel_traitsILi64ELi64ELi128ELi4ELb0ELb0EN7cutlass10bfloat16_tE19Flash_kernel_traitsILi64ELi64ELi128ELi4ES3_EELb0ELb1ELb1ELb0ELb0ELb1ELb0ELb0EEEvNS_16Flash_fwd_paramsE,@"STO_CUDA_ENTRY STV_DEFAULT"
_ZN5flash24flash_fwd_splitkv_kernelI23Flash_fwd_kernel_traitsILi64ELi64ELi128ELi4ELb0ELb0EN7cutlass10bfloat16_tE19Flash_kernel_traitsILi64ELi64ELi128ELi4ES3_EELb0ELb1ELb1ELb0ELb0ELb1ELb0ELb0EEEvNS_16Flash_fwd_paramsE:
.text._ZN5flash24flash_fwd_splitkv_kernelI23Flash_fwd_kernel_traitsILi64ELi64ELi128ELi4ELb0ELb0EN7cutlass10bfloat16_tE19Flash_kernel_traitsILi64ELi64ELi128ELi4ES3_EELb0ELb1ELb1ELb0ELb0ELb1ELb0ELb0EEEvNS_16Flash_fwd_paramsE:
[----:B------:R-:W-:Y:S01]  /*0000*/  LDC R1, c[0x0][0x37c] ;  /* 0x0000df00ff017b82 */ /* 0x000fe20000000800 */
[----:B------:R-:W1:Y:S07]  /*0010*/  S2R R19, SR_CTAID.X ;  /* 0x0000000000137919 */ /* 0x000e6e0000002500 */
[----:B------:R-:W2:Y:S01]  /*0020*/  LDC.64 R2, c[0x0][0x348] ;  /* 0x0000d200ff027b82 */ /* 0x000ea20000000a00 */
[----:B------:R-:W-:Y:S01]  /*0030*/  BSSY.RECONVERGENT B3, `(.L_x_13077) ;  /* 0x0000005000037945 */ /* 0x000fe20003800200 */
[----:B------:R-:W-:Y:S01]  /*0040*/  MOV R200, 0x80 ;  /* 0x0000008000c87802 */ /* 0x000fe20000000f00 */
[----:B------:R-:W3:Y:S01]  /*0050*/  S2R R201, SR_CTAID.Y ;  /* 0x0000000000c97919 */ /* 0x000ee20000002600 */
[----:B------:R-:W4:Y:S05]  /*0060*/  S2R R202, SR_CTAID.Z ;  /* 0x0000000000ca7919 */ /* 0x000f2a0000002700 */
[----:B-1234-:R-:W-:Y:S05]  /*0070*/  CALL.REL.NOINC `($_ZN5flash24flash_fwd_splitkv_kernelI23Flash_fwd_kernel_traitsILi64ELi64ELi128ELi4ELb0ELb0EN7cutlass10bfloat16_tE19Flash_kernel_traitsILi64ELi64ELi128ELi4ES3_EELb0ELb1ELb1ELb0ELb0ELb1ELb0ELb0EEEvNS_16Flash_fwd_paramsE$_ZN5flash30compute_attn_1rowblock_splitkvI23Flash_fwd_kernel_traitsILi64ELi64ELi128ELi4ELb0ELb0EN7cutlass10bfloat16_tE19Flash_kernel_traitsILi64ELi64ELi128ELi4ES3_EELb0ELb1ELb1ELb0ELb0ELb1ELb0ELb0ENS_16Flash_fwd_paramsEEEvRKT8_iiiii) ;  /* 0x0000000000087944 */ /* 0x01efea0003c00000 */
[----:B------:R-:W-:Y:S05]  /*0080*/  BSYNC.RECONVERGENT B3 ;  /* 0x0000000000037941 */ /* 0x000fea0003800200 */
.L_x_13077:
[----:B------:R-:W-:Y:S05]  /*0090*/  EXIT ;  /* 0x000000000000794d */ /* 0x000fea0003800000 */
        .type           $_ZN5flash24flash_fwd_splitkv_kernelI23Flash_fwd_kernel_traitsILi64ELi64ELi128ELi4ELb0ELb0EN7cutlass10bfloat16_tE19Flash_kernel_traitsILi64ELi64ELi128ELi4ES3_EELb0ELb1ELb1ELb0ELb0ELb1ELb0ELb0EEEvNS_16Flash_fwd_paramsE$_ZN5flash30compute_attn_1rowblock_splitkvI23Flash_fwd_kernel_traitsILi64ELi64ELi128ELi4ELb0ELb0EN7cutlass10bfloat16_tE19Flash_kernel_traitsILi64ELi64ELi128ELi4ES3_EELb0ELb1ELb1ELb0ELb0ELb1ELb0ELb0ENS_16Flash_fwd_paramsEEEvRKT8_iiiii,@function
        .size           $_ZN5flash24flash_fwd_splitkv_kernelI23Flash_fwd_kernel_traitsILi64ELi64ELi128ELi4ELb0ELb0EN7cutlass10bfloat16_tE19Flash_kernel_traitsILi64ELi64ELi128ELi4ES3_EELb0ELb1ELb1ELb0ELb0ELb1ELb0ELb0EEEvNS_16Flash_fwd_paramsE$_ZN5flash30compute_attn_1rowblock_splitkvI23Flash_fwd_kernel_traitsILi64ELi64ELi128ELi4ELb0ELb0EN7cutlass10bfloat16_tE19Flash_kernel_traitsILi64ELi64ELi128ELi4ES3_EELb0ELb1ELb1ELb0ELb0ELb1ELb0ELb0ENS_16Flash_fwd_paramsEEEvRKT8_iiiii,(.L_x_14825 - $_ZN5flash24flash_fwd_splitkv_kernelI23Flash_fwd_kernel_traitsILi64ELi64ELi128ELi4ELb0ELb0EN7cutlass10bfloat16_tE19Flash_kernel_traitsILi64ELi64ELi128ELi4ES3_EELb0ELb1ELb1ELb0ELb0ELb1ELb0ELb0EEEvNS_16Flash_fwd_paramsE$_ZN5flash30compute_attn_1rowblock_splitkvI23Flash_fwd_kernel_traitsILi64ELi64ELi128ELi4ELb0ELb0EN7cutlass10bfloat16_tE19Flash_kernel_traitsILi64ELi64ELi128ELi4ES3_EELb0ELb1ELb1ELb0ELb0ELb1ELb0ELb0ENS_16Flash_fwd_paramsEEEvRKT8_iiiii)
$_ZN5flash24flash_fwd_splitkv_kernelI23Flash_fwd_kernel_traitsILi64ELi64ELi128ELi4ELb0ELb0EN7cutlass10bfloat16_tE19Flash_kernel_traitsILi64ELi64ELi128ELi4ES3_EELb0ELb1ELb1ELb0ELb0ELb1ELb0ELb0EEEvNS_16Flash_fwd_paramsE$_ZN5flash30compute_attn_1rowblock_splitkvI23Flash_fwd_kernel_traitsILi64ELi64ELi128ELi4ELb0ELb0EN7cutlass10bfloat16_tE19Flash_kernel_traitsILi64ELi64ELi128ELi4ES3_EELb0ELb1ELb1ELb0ELb0ELb1ELb0ELb0ENS_16Flash_fwd_paramsEEEvRKT8_iiiii:
        /* <DEDUP_REMOVED lines=39> */
.L_x_13079:
[----:B------:R-:W-:Y:S05]  /*0310*/  BSYNC.RECONVERGENT B0 ;  /* 0x0000000000007941 */ /* 0x000fea0003800200 */
.L_x_13078:
[----:B------:R-:W-:Y:S04]  /*0320*/  BSSY.RECONVERGENT B0, `(.L_x_13080) ;  /* 0x0000007000007945 */ /* 0x000fe80003800200 */
[----:B------:R-:W-:Y:S05]  /*0330*/  @!P3 BRA `(.L_x_13081) ;  /* 0x000000000014b947 */ /* 0x000fea0003800000 */
[----:B-----5:R-:W2:Y:S02]  /*0340*/  LD.E.U8 R5, desc[UR4][R2.64+0x1b2] ;  /* 0x0001b20402057980 */ /* 0x020ea4000c101100 */
[----:B--2---:R-:W-:-:S13]  /*0350*/  ISETP.NE.AND P1, PT, R5, RZ, PT ;  /* 0x000000ff0500720c */ /* 0x004fda0003f25270 */
[----:B------:R-:W2:Y:S02]  /*0360*/  @P1 LD.E R10, desc[UR4][R16.64+0x4] ;  /* 0x00000404100a1980 */ /* 0x000ea4000c101900 */
[----:B--2---:R-:W-:-:S06]  /*0370*/  @P1 IADD3 R5, PT, PT, R10, -R15, RZ ;  /* 0x8000000f0a051210 */ /* 0x004fcc0007ffe0ff */
[----:B------:R2:W5:Y:S02]  /*0380*/  @!P1 LD.E R5, desc[UR4][R16.64] ;  /* 0x0000000410059980 */ /* 0x000564000c101900 */
.L_x_13081:
[----:B------:R-:W-:Y:S05]  /*0390*/  BSYNC.RECONVERGENT B0 ;  /* 0x0000000000007941 */ /* 0x000fea0003800200 */
.L_x_13080:
        /* <DEDUP_REMOVED lines=8> */
.L_x_13083:
[----:B------:R-:W4:Y:S01]  /*0420*/  LD.E.64 R6, desc[UR4][R2.64+0x108] ;  /* 0x0001080402067980 */ /* 0x000f22000c101b00 */
[----:B------:R-:W-:Y:S01]  /*0430*/  BSSY.RECONVERGENT B0, `(.L_x_13085) ;  /* 0x0000006000007945 */ /* 0x000fe20003800200 */
[----:B------:R-:W-:Y:S01]  /*0440*/  IMAD.MOV.U32 R8, RZ, RZ, RZ ;  /* 0x000000ffff087224 */ /* 0x000fe200078e00ff */
[----:B----4-:R-:W-:-:S04]  /*0450*/  ISETP.NE.U32.AND P0, PT, R6, RZ, PT ;  /* 0x000000ff0600720c */ /* 0x010fc80003f05070 */
[----:B------:R-:W-:-:S13]  /*0460*/  ISETP.NE.AND.EX P0, PT, R7, RZ, PT, P0 ;  /* 0x000000ff0700720c */ /* 0x000fda0003f05300 */
[----:B------:R-:W-:Y:S05]  /*0470*/  @!P0 BRA `(.L_x_13086) ;  /* 0x0000000000048947 */ /* 0x000fea0003800000 */
[----:B------:R4:W5:Y:S02]  /*0480*/  LD.E R8, desc[UR4][R2.64+0xbc] ;  /* 0x0000bc0402087980 */ /* 0x000964000c101900 */
.L_x_13086:
[----:B------:R-:W-:Y:S05]  /*0490*/  BSYNC.RECONVERGENT B0 ;  /* 0x0000000000007941 */ /* 0x000fea0003800200 */
.L_x_13085:
[----:B-----5:R-:W-:Y:S02]  /*04a0*/  IADD3 R8, PT, PT, R8, R5, -R12 ;  /* 0x0000000508087210 */ /* 0x020fe40007ffe80c */
.L_x_13084:
[----:B------:R-:W-:Y:S05]  /*04b0*/  BSYNC.RECONVERGENT B1 ;  /* 0x0000000000017941 */ /* 0x000fea0003800200 */
.L_x_13082:
[----:B------:R-:W-:Y:S01]  /*04c0*/  IMAD.SHL.U32 R206, R19, 0x40, RZ ;  /* 0x0000004013ce7824 */ /* 0x000fe200078e00ff */
[----:B------:R-:W-:Y:S01]  /*04d0*/  MOV R6, R200 ;  /* 0x000000c800067202 */ /* 0x000fe20000000f00 */
[----:B------:R-:W-:-:S03]  /*04e0*/  IMAD.MOV.U32 R7, RZ, RZ, 0x0 ;  /* 0x00000000ff077424 */ /* 0x000fc600078e00ff */
[----:B------:R-:W-:-:S13]  /*04f0*/  ISETP.GT.AND P0, PT, R39, R206, PT ;  /* 0x000000ce2700720c */ /* 0x000fda0003f04270 */
[----:B-1234-:R-:W-:Y:S05]  /*0500*/  @!P0 RET.REL.NODEC R6 `(_ZN5flash24flash_fwd_splitkv_kernelI23Flash_fwd_kernel_traitsILi64ELi64ELi128ELi4ELb0ELb0EN7cutlass10bfloat16_tE19Flash_kernel_traitsILi64ELi64ELi128ELi4ES3_EELb0ELb1ELb1ELb0ELb0ELb1ELb0ELb0EEEvNS_16Flash_fwd_paramsE) ;  /* 0xfffffff806bc8950 */ /* 0x01efea0003c3ffff */
        /* <DEDUP_REMOVED lines=95> */
.L_x_13089:
[----:B------:R-:W-:Y:S05]  /*0b00*/  BSYNC.RECONVERGENT B0 ;  /* 0x0000000000007941 */ /* 0x000fea0003800200 */
.L_x_13088:
        /* <DEDUP_REMOVED lines=13> */
.L_x_13091:
[----:B------:R-:W-:Y:S05]  /*0be0*/  BSYNC.RECONVERGENT B0 ;  /* 0x0000000000007941 */ /* 0x000fea0003800200 */
.L_x_13090:
        /* <DEDUP_REMOVED lines=12> */
.L_x_13093:
[----:B------:R-:W-:Y:S05]  /*0cb0*/  BSYNC.RECONVERGENT B0 ;  /* 0x0000000000007941 */ /* 0x000fea0003800200 */
.L_x_13092:
[----:B------:R-:W-:Y:S01]  /*0cc0*/  MOV R201, 0x0 ;  /* 0x0000000000c97802 */ /* 0x000fe20000000f00 */
[----:B------:R-:W-:Y:S04]  /*0cd0*/  @!P3 ST.E desc[UR4][R16.64], R13 ;  /* 0x0000000d1000b985 */ /* 0x000fe8000c101904 */
[----:B------:R-:W-:Y:S04]  /*0ce0*/  @!P2 ST.E desc[UR4][R16.64+0x40], R5 ;  /* 0x000040051000a985 */ /* 0x000fe8000c101904 */
[----:B------:R1:W-:Y:S02]  /*0cf0*/  @!P1 ST.E desc[UR4][R16.64+0x80], R3 ;  /* 0x0000800310009985 */ /* 0x0003e4000c101904 */
[----:B-123--:R-:W-:Y:S05]  /*0d00*/  @P4 RET.REL.NODEC R200 `(_ZN5flash24flash_fwd_splitkv_kernelI23Flash_fwd_kernel_traitsILi64ELi64ELi128ELi4ELb0ELb0EN7cutlass10bfloat16_tE19Flash_kernel_traitsILi64ELi64ELi128ELi4ES3_EELb0ELb1ELb1ELb0ELb0ELb1ELb0ELb0EEEvNS_16Flash_fwd_paramsE) ;  /* 0xfffffff0c8bc4950 */ /* 0x00efea0003c3ffff */
[----:B------:R-:W-:Y:S02]  /*0d10*/  MOV R3, 0x7f800000 ;  /* 0x7f80000000037802 */ /* 0x000fe40000000f00 */
[----:B------:R-:W-:-:S03]  /*0d20*/  MOV R201, 0x0 ;  /* 0x0000000000c97802 */ /* 0x000fc60000000f00 */
[----:B------:R1:W-:Y:S02]  /*0d30*/  ST.E desc[UR4][R16.64+0xc0], R3 ;  /* 0x0000c00310007985 */ /* 0x0003e4000c101904 */
[----:B-1----:R-:W-:Y:S05]  /*0d40*/  RET.REL.NODEC R200 `(_ZN5flash24flash_fwd_splitkv_kernelI23Flash_fwd_kernel_traitsILi64ELi64ELi128ELi4ELb0ELb0EN7cutlass10bfloat16_tE19Flash_kernel_traitsILi64ELi64ELi128ELi4ES3_EELb0ELb1ELb1ELb0ELb0ELb1ELb0ELb0EEEvNS_16Flash_fwd_paramsE) ;  /* 0xfffffff0c8ac7950 */ /* 0x002fea0003c3ffff */
.L_x_13087:
        /* <DEDUP_REMOVED lines=103> */
.L_x_13095:
        /* <DEDUP_REMOVED lines=26> */
[----:B------:R-:W-:Y:S01]  /*1560*/  @!P3 IMAD.WIDE.U32 R24, R186, R12, RZ ;  /* 0x0000000cba18b225 */ /* 0x000fe200078e00ff */
[----:B-----5:R-:W-:-:S03]  /*1570*/  @!P3 SHF.R.S32.HI R6, RZ, 0x1f, R11 ;  /* 0x0000001fff06b819 */ /* 0x020fc6000001140b */
[----:B------:R-:W-:Y:S02]  /*1580*/  @!P3 IMAD R4, R4, R186, R7 ;  /* 0x000000ba0404b224 */ /* 0x000fe400078e0207 */
        /* <DEDUP_REMOVED lines=12> */
[----:B------:R-:W-:Y:S01]  /*1650*/  @!P3 IMAD.IADD R9, R7, 0x1, R9 ;  /* 0x000000010709b824 */ /* 0x000fe200078e0209 */
[----:B------:R-:W-:Y:S02]  /*1660*/  ISETP.NE.AND P1, PT, R13, RZ, PT ;  /* 0x000000ff0d00720c */ /* 0x000fe40003f25270 */
        /* <DEDUP_REMOVED lines=15> */
[----:B------:R-:W-:Y:S01]  /*1760*/  @!P3 IMAD R0, R17, R11, RZ ;  /* 0x0000000b1100b224 */ /* 0x000fe200078e02ff */
[----:B------:R-:W-:Y:S02]  /*1770*/  @!P3 SHF.R.S32.HI R5, RZ, 0x1f, R11 ;  /* 0x0000001fff05b819 */ /* 0x000fe4000001140b */
[----:B------:R-:W-:Y:S01]  /*1780*/  IADD3 R23, PT, PT, R23, R4, RZ ;  /* 0x0000000417177210 */ /* 0x000fe20007ffe0ff */
[----:B------:R-:W-:Y:S01]  /*1790*/  @P3 IMAD.IADD R12, R12, 0x1, R15 ;  /* 0x000000010c0c3824 */ /* 0x000fe200078e020f */
        /* <DEDUP_REMOVED lines=15> */
.L_x_13096:
[----:B------:R-:W-:Y:S05]  /*1890*/  BSYNC.RECONVERGENT B0 ;  /* 0x0000000000007941 */ /* 0x000fea0003800200 */
.L_x_13094:
        /* <DEDUP_REMOVED lines=30> */
[----:B-----5:R-:W-:Y:S02]  /*1a80*/  IMAD R16, R5, R188, RZ ;  /* 0x000000bc05107224 */ /* 0x020fe400078e02ff */
        /* <DEDUP_REMOVED lines=19> */
[----:B------:R-:W-:Y:S02]  /*1bc0*/  IADD3 R10, P2, PT, R208, R6, RZ ;  /* 0x00000006d00a7210 */ /* 0x000fe40007f5e0ff */
[----:B------:R-:W-:Y:S02]  /*1bd0*/  SHF.R.U32.HI R214, RZ, 0x3, R38 ;  /* 0x00000003ffd67819 */ /* 0x000fe40000011626 */
[----:B------:R-:W-:-:S03]  /*1be0*/  IADD3.X R11, PT, PT, RZ, R4, RZ, P2, !PT ;  /* 0x00000004ff0b7210 */ /* 0x000fc600017fe4ff */
[----:B------:R-:W-:Y:S02]  /*1bf0*/  IMAD R199, R189, R214, RZ ;  /* 0x000000d6bdc77224 */ /* 0x000fe400078e02ff */
[----:B------:R-:W-:-:S04]  /*1c00*/  IMAD.WIDE.U32 R12, R214, R188, R12 ;  /* 0x000000bcd60c7225 */ /* 0x000fc800078e000c */
[----:B------:R-:W-:Y:S02]  /*1c10*/  IMAD R195, R187, R214, RZ ;  /* 0x000000d6bbc37224 */ /* 0x000fe400078e02ff */
[----:B------:R-:W-:-:S04]  /*1c20*/  IMAD.WIDE.U32 R10, R214, R186, R10 ;  /* 0x000000bad60a7225 */ /* 0x000fc800078e000a */
[----:B------:R-:W-:Y:S02]  /*1c30*/  IMAD.IADD R193, R39, 0x1, -R206 ;  /* 0x0000000127c17824 */ /* 0x000fe400078e0ace */
[----:B------:R-:W-:Y:S02]  /*1c40*/  IMAD.IADD R199, R13, 0x1, R199 ;  /* 0x000000010dc77824 */ /* 0x000fe400078e02c7 */
[----:B------:R-:W-:Y:S01]  /*1c50*/  IMAD.IADD R195, R11, 0x1, R195 ;  /* 0x000000010bc37824 */ /* 0x000fe200078e02c3 */
[----:B------:R-:W-:-:S04]  /*1c60*/  LOP3.LUT R11, R0, 0x1c0, RZ, 0xc0, !PT ;  /* 0x000001c0000b7812 */ /* 0x000fc800078ec0ff */
[--C-:B------:R-:W-:Y:S02]  /*1c70*/  LOP3.LUT R11, R11, 0x38, R38.reuse, 0xf8, !PT ;  /* 0x000000380b0b7812 */ /* 0x100fe400078ef826 */
[----:B------:R-:W-:Y:S02]  /*1c80*/  SHF.R.U32.HI R80, RZ, 0x1, R38 ;  /* 0x00000001ff507819 */ /* 0x000fe40000011626 */
[----:B------:R-:W-:Y:S02]  /*1c90*/  LOP3.LUT R11, R11, 0x38, R0, 0x78, !PT ;  /* 0x000000380b0b7812 */ /* 0x000fe400078e7800 */
[----:B------:R-:W-:Y:S01]  /*1ca0*/  MOV R215, RZ ;  /* 0x000000ff00d77202 */ /* 0x000fe20000000f00 */
[----:B------:R-:W-:Y:S02]  /*1cb0*/  BSSY.RECONVERGENT B0, `(.L_x_13097) ;  /* 0x000002b000007945 */ /* 0x000fe40003800200 */
        /* <DEDUP_REMOVED lines=10> */
[----:B------:R-:W-:Y:S02]  /*1d60*/  LEA R198, P3, R12, R26, 0x1 ;  /* 0x0000001a0cc67211 */ /* 0x000fe400078608ff */
[----:B------:R-:W-:-:S02]  /*1d70*/  IADD3.X R7, PT, PT, RZ, R5, RZ, P2, !PT ;  /* 0x00000005ff077210 */ /* 0x000fc400017fe4ff */
[----:B------:R-:W-:Y:S02]  /*1d80*/  ISETP.GE.AND P2, PT, R214, R193, PT ;  /* 0x000000c1d600720c */ /* 0x000fe40003f46270 */
[----:B------:R-:W-:Y:S01]  /*1d90*/  LEA.HI.X R199, R12, R27, R199, 0x1, P3 ;  /* 0x0000001b0cc77211 */ /* 0x000fe200018f0cc7 */
[----:B------:R-:W-:Y:S02]  /*1da0*/  IMAD.SHL.U32 R12, R38, 0x40, RZ ;  /* 0x00000040260c7824 */ /* 0x000fe400078e00ff */
[-C--:B----4-:R-:W-:Y:S02]  /*1db0*/  IMAD R17, R15, R202.reuse, RZ ;  /* 0x000000ca0f117224 */ /* 0x090fe400078e02ff */
[----:B------:R-:W-:Y:S01]  /*1dc0*/  IMAD.WIDE.U32 R14, R14, R202, R6 ;  /* 0x000000ca0e0e7225 */ /* 0x000fe200078e0006 */
[----:B------:R-:W-:Y:S02]  /*1dd0*/  LOP3.LUT R7, R12, 0x1c0, RZ, 0xc0, !PT ;  /* 0x000001c00c077812 */ /* 0x000fe400078ec0ff */
[----:B------:R-:W-:-:S02]  /*1de0*/  LEA R196, P4, R10, R24, 0x1 ;  /* 0x000000180ac47211 */ /* 0x000fc400078808ff */
[----:B------:R-:W-:Y:S02]  /*1df0*/  LOP3.LUT R5, R7, 0x8, R80, 0xf8, !PT ;  /* 0x0000000807057812 */ /* 0x000fe400078ef850 */
[--C-:B------:R-:W-:Y:S01]  /*1e00*/  LOP3.LUT R6, R11, 0x1e00, R0.reuse, 0xf8, !PT ;  /* 0x00001e000b067812 */ /* 0x100fe200078ef800 */
[----:B------:R-:W-:Y:S01]  /*1e10*/  IMAD.IADD R17, R15, 0x1, R17 ;  /* 0x000000010f117824 */ /* 0x000fe200078e0211 */
[----:B------:R-:W-:Y:S02]  /*1e20*/  LEA.HI.X R195, R10, R25, R195, 0x1, P4 ;  /* 0x000000190ac37211 */ /* 0x000fe400020f0cc3 */
        /* <DEDUP_REMOVED lines=18> */
.L_x_13099:
[----:B------:R1:W-:Y:S02]  /*1f50*/  STS.128 [R205], RZ ;  /* 0x000000ffcd007388 */ /* 0x0003e40000000c00 */
.L_x_13098:
[----:B------:R-:W-:Y:S05]  /*1f60*/  BSYNC.RECONVERGENT B0 ;  /* 0x0000000000007941 */ /* 0x000fea0003800200 */
.L_x_13097:
        /* <DEDUP_REMOVED lines=21> */
[----:B--2---:R-:W-:-:S03]  /*20c0*/  LEA R26, P1, R24, R22, 0x1 ;  /* 0x00000016181a7211 */ /* 0x004fc600078208ff */
[----:B------:R-:W-:-:S05]  /*20d0*/  IMAD R5, R21, R6, R5 ;  /* 0x0000000615057224 */ /* 0x000fca00078e0205 */
[----:B------:R-:W-:-:S04]  /*20e0*/  IADD3 R5, PT, PT, R25, R5, RZ ;  /* 0x0000000519057210 */ /* 0x000fc80007ffe0ff */
[----:B------:R-:W-:-:S05]  /*20f0*/  LEA.HI.X R27, R24, R23, R5, 0x1, P1 ;  /* 0x00000017181b7211 */ /* 0x000fca00008f0c05 */
[----:B------:R-:W-:Y:S01]  /*2100*/  @!PT LDS RZ, [RZ] ;  /* 0x00000000fffff984 */ /* 0x000fe20000000800 */
[----:B------:R-:W-:Y:S01]  /*2110*/  @!PT LDS RZ, [RZ] ;  /* 0x00000000fffff984 */ /* 0x000fe20000000800 */
[----:B------:R-:W-:Y:S01]  /*2120*/  @!PT LDS RZ, [RZ] ;  /* 0x00000000fffff984 */ /* 0x000fe20000000800 */
[----:B------:R4:W-:Y:S02]  /*2130*/  LDGSTS.E.BYPASS.LTC128B.128 [R205+0x800], desc[UR4][R26.64] ;  /* 0x008000001acd7fae */ /* 0x0009e4000b981a04 */
.L_x_13101:
[----:B------:R-:W-:Y:S05]  /*2140*/  BSYNC.RECONVERGENT B0 ;  /* 0x0000000000007941 */ /* 0x000fea0003800200 */
.L_x_13100:
        /* <DEDUP_REMOVED lines=11> */
[----:B--2-4-:R-:W-:-:S03]  /*2200*/  LEA R26, P1, R24, R22, 0x1 ;  /* 0x00000016181a7211 */ /* 0x014fc600078208ff */
[----:B------:R-:W-:-:S05]  /*2210*/  IMAD R5, R21, R6, R5 ;  /* 0x0000000615057224 */ /* 0x000fca00078e0205 */
[----:B------:R-:W-:-:S04]  /*2220*/  IADD3 R5, PT, PT, R25, R5, RZ ;  /* 0x0000000519057210 */ /* 0x000fc80007ffe0ff */
[----:B------:R-:W-:-:S05]  /*2230*/  LEA.HI.X R27, R24, R23, R5, 0x1, P1 ;  /* 0x00000017181b7211 */ /* 0x000fca00008f0c05 */
[----:B------:R-:W-:Y:S01]  /*2240*/  @!PT LDS RZ, [RZ] ;  /* 0x00000000fffff984 */ /* 0x000fe20000000800 */
[----:B------:R-:W-:Y:S01]  /*2250*/  @!PT LDS RZ, [RZ] ;  /* 0x00000000fffff984 */ /* 0x000fe20000000800 */
[----:B------:R-:W-:Y:S01]  /*2260*/  @!PT LDS RZ, [RZ] ;  /* 0x00000000fffff984 */ /* 0x000fe20000000800 */
[----:B------:R2:W-:Y:S02]  /*2270*/  LDGSTS.E.BYPASS.LTC128B.128 [R205+0x1000], desc[UR4][R26.64] ;  /* 0x010000001acd7fae */ /* 0x0005e4000b981a04 */
.L_x_13103:
[----:B------:R-:W-:Y:S05]  /*2280*/  BSYNC.RECONVERGENT B0 ;  /* 0x0000000000007941 */ /* 0x000fea0003800200 */
.L_x_13102:
        /* <DEDUP_REMOVED lines=18> */
.L_x_13105:
[----:B------:R-:W-:Y:S05]  /*23b0*/  BSYNC.RECONVERGENT B0 ;  /* 0x0000000000007941 */ /* 0x000fea0003800200 */
.L_x_13104:
[----:B------:R-:W-:Y:S01]  /*23c0*/  BSSY.RECONVERGENT B0, `(.L_x_13106) ;  /* 0x000000d000007945 */ /* 0x000fe20003800200 */
[C---:B------:R-:W-:Y:S02]  /*23d0*/  SHF.L.U64.HI R6, R186.reuse, 0x4, R187 ;  /* 0x00000004ba067819 */ /* 0x040fe400000102bb */
[----:B--2-4-:R-:W-:Y:S01]  /*23e0*/  SHF.L.U32 R27, R186, 0x4, RZ ;  /* 0x00000004ba1b7819 */ /* 0x014fe200000006ff */
        /* <DEDUP_REMOVED lines=9> */
.L_x_13108:
[----:B------:R4:W-:Y:S02]  /*2480*/  STS.128 [R205+0x2000], RZ ;  /* 0x002000ffcd007388 */ /* 0x0009e40000000c00 */
.L_x_13107:
[----:B------:R-:W-:Y:S05]  /*2490*/  BSYNC.RECONVERGENT B0 ;  /* 0x0000000000007941 */ /* 0x000fea0003800200 */
.L_x_13106:
[-C--:B------:R-:W-:Y:S01]  /*24a0*/  ISETP.GE.AND P3, PT, R192, R13.reuse, PT ;  /* 0x0000000dc000720c */ /* 0x080fe20003f66270 */
[C---:B------:R-:W-:Y:S01]  /*24b0*/  VIADD R18, R214.reuse, 0x40 ;  /* 0x00000040d6127836 */ /* 0x040fe20000000000 */
[C---:B------:R-:W-:Y:S01]  /*24c0*/  SHF.L.U64.HI R6, R27.reuse, 0x1, R6 ;  /* 0x000000011b067819 */ /* 0x040fe20000010206 */
[----:B------:R-:W-:Y:S01]  /*24d0*/  IMAD.SHL.U32 R27, R27, 0x2, RZ ;  /* 0x000000021b1b7824 */ /* 0x000fe200078e00ff */
[----:B------:R-:W-:Y:S01]  /*24e0*/  BSSY.RECONVERGENT B0, `(.L_x_13109) ;  /* 0x0000011000007945 */ /* 0x000fe20003800200 */
[C---:B-1----:R-:W-:Y:S01]  /*24f0*/  VIADD R16, R214.reuse, 0x50 ;  /* 0x00000050d6107836 */ /* 0x042fe20000000000 */
        /* <DEDUP_REMOVED lines=15> */
.L_x_13110:
[----:B------:R-:W-:Y:S05]  /*25f0*/  BSYNC.RECONVERGENT B0 ;  /* 0x0000000000007941 */ /* 0x000fea0003800200 */
.L_x_13109:
        /* <DEDUP_REMOVED lines=13> */
.L_x_13112:
[----:B------:R-:W-:Y:S05]  /*26d0*/  BSYNC.RECONVERGENT B0 ;  /* 0x0000000000007941 */ /* 0x000fea0003800200 */
.L_x_13111:
        /* <DEDUP_REMOVED lines=12> */
.L_x_13114:
[----:B------:R-:W-:Y:S05]  /*27a0*/  BSYNC.RECONVERGENT B0 ;  /* 0x0000000000007941 */ /* 0x000fea0003800200 */
.L_x_13113:
        /* <DEDUP_REMOVED lines=14> */
.L_x_13116:
[----:B------:R-:W-:Y:S05]  /*2890*/  BSYNC.RECONVERGENT B0 ;  /* 0x0000000000007941 */ /* 0x000fea0003800200 */
.L_x_13115:
        /* <DEDUP_REMOVED lines=11> */
.L_x_13118:
[----:B------:R-:W-:Y:S05]  /*2950*/  BSYNC.RECONVERGENT B0 ;  /* 0x0000000000007941 */ /* 0x000fea0003800200 */
.L_x_13117:
        /* <DEDUP_REMOVED lines=14> */
.L_x_13120:
[----:B------:R-:W-:Y:S05]  /*2a40*/  BSYNC.RECONVERGENT B0 ;  /* 0x0000000000007941 */ /* 0x000fea0003800200 */
.L_x_13119:
        /* <DEDUP_REMOVED lines=12> */
.L_x_13122:
[----:B------:R-:W-:Y:S05]  /*2b10*/  BSYNC.RECONVERGENT B0 ;  /* 0x0000000000007941 */ /* 0x000fea0003800200 */
.L_x_13121:
[----:B------:R-:W2:Y:S04]  /*2b20*/  LD.E.64 R24, desc[UR4][R2.64+0x1c0] ;  /* 0x0001c00402187980 */ /* 0x000ea8000c101b00 */
        /* <DEDUP_REMOVED lines=14> */
[----:B------:R-:W-:-:S07]  /*2c10*/  IMAD.SHL.U32 R20, R38, 0x20, RZ ;  /* 0x0000002026147824 */ /* 0x000fce00078e00ff */
[----:B------:R-:W-:Y:S05]  /*2c20*/  WARPSYNC.ALL ;  /* 0x0000000000007948 */ /* 0x000fea0003800000 */
[----:B------:R-:W-:Y:S01]  /*2c30*/  BSSY.RECONVERGENT B0, `(.L_x_13123) ;  /* 0x0000012000007945 */ /* 0x000fe20003800200 */
[----:B------:R-:W-:Y:S01]  /*2c40*/  SHF.L.U32 R26, R38, 0x1, RZ ;  /* 0x00000001261a7819 */ /* 0x000fe200000006ff */
[C---:B------:R-:W-:Y:S01]  /*2c50*/  IMAD.SHL.U32 R24, R188.reuse, 0x10, RZ ;  /* 0x00000010bc187824 */ /* 0x040fe200078e00ff */
[----:B------:R-:W-:Y:S02]  /*2c60*/  SHF.L.U64.HI R15, R188, 0x4, R189 ;  /* 0x00000004bc0f7819 */ /* 0x000fe400000102bd */
[----:B------:R-:W-:Y:S01]  /*2c70*/  LOP3.LUT R5, R11, 0x7c00, R20, 0xf8, !PT ;  /* 0x00007c000b057812 */ /* 0x000fe200078ef814 */
        /* <DEDUP_REMOVED lines=10> */
.L_x_13125:
[----:B------:R4:W-:Y:S01]  /*2d20*/  STS.128 [R205+0x6000], RZ ;  /* 0x006000ffcd007388 */ /* 0x0009e20000000c00 */
[----:B------:R-:W-:Y:S05]  /*2d30*/  BRA `(.L_x_13126) ;  /* 0x0000000000047947 */ /* 0x000fea0003800000 */
.L_x_13124:
[----:B------:R2:W-:Y:S02]  /*2d40*/  STS.128 [R205+0x6000], RZ ;  /* 0x006000ffcd007388 */ /* 0x0005e40000000c00 */
.L_x_13126:
[----:B------:R-:W-:Y:S05]  /*2d50*/  BSYNC.RECONVERGENT B0 ;  /* 0x0000000000007941 */ /* 0x000fea0003800200 */
.L_x_13123:
[-C--:B------:R-:W-:Y:S01]  /*2d60*/  ISETP.GE.AND P6, PT, R192, R13.reuse, PT ;  /* 0x0000000dc000720c */ /* 0x080fe20003fc6270 */
[----:B------:R-:W-:Y:S01]  /*2d70*/  IMAD.SHL.U32 R25, R24, 0x2, RZ ;  /* 0x0000000218197824 */ /* 0x000fe200078e00ff */
[-C--:B------:R-:W-:Y:S01]  /*2d80*/  ISETP.GE.AND P5, PT, R18, R13.reuse, PT ;  /* 0x0000000d1200720c */ /* 0x080fe20003fa6270 */
[----:B------:R-:W-:Y:S01]  /*2d90*/  BSSY.RECONVERGENT B0, `(.L_x_13127) ;  /* 0x0000011000007945 */ /* 0x000fe20003800200 */
[----:B------:R-:W-:Y:S02]  /*2da0*/  SHF.L.U64.HI R24, R24, 0x1, R15 ;  /* 0x0000000118187819 */ /* 0x000fe4000001020f */
        /* <DEDUP_REMOVED lines=15> */
.L_x_13128:
[----:B------:R-:W-:Y:S05]  /*2ea0*/  BSYNC.RECONVERGENT B0 ;  /* 0x0000000000007941 */ /* 0x000fea0003800200 */
.L_x_13127:
        /* <DEDUP_REMOVED lines=13> */
.L_x_13130:
[----:B------:R-:W-:Y:S05]  /*2f80*/  BSYNC.RECONVERGENT B0 ;  /* 0x0000000000007941 */ /* 0x000fea0003800200 */
.L_x_13129:
        /* <DEDUP_REMOVED lines=12> */
.L_x_13132:
[----:B------:R-:W-:Y:S05]  /*3050*/  BSYNC.RECONVERGENT B0 ;  /* 0x0000000000007941 */ /* 0x000fea0003800200 */
.L_x_13131:
        /* <DEDUP_REMOVED lines=15> */
.L_x_13134:
[----:B------:R-:W-:Y:S05]  /*3150*/  BSYNC.RECONVERGENT B0 ;  /* 0x0000000000007941 */ /* 0x000fea0003800200 */
.L_x_13133:
        /* <DEDUP_REMOVED lines=12> */
.L_x_13136:
[----:B------:R-:W-:Y:S05]  /*3220*/  BSYNC.RECONVERGENT B0 ;  /* 0x0000000000007941 */ /* 0x000fea0003800200 */
.L_x_13135:
        /* <DEDUP_REMOVED lines=15> */
.L_x_13138:
[----:B------:R-:W-:Y:S05]  /*3320*/  BSYNC.RECONVERGENT B0 ;  /* 0x0000000000007941 */ /* 0x000fea0003800200 */
.L_x_13137:
        /* <DEDUP_REMOVED lines=13> */
.L_x_13140:
[----:B------:R-:W-:Y:S05]  /*3400*/  BSYNC.RECONVERGENT B0 ;  /* 0x0000000000007941 */ /* 0x000fea0003800200 */
.L_x_13139:
[----:B------:R-:W5:Y:S01]  /*3410*/  LD.E R10, desc[UR4][R2.64+0x18c] ;  /* 0x00018c04020a7980 */ /* 0x000f62000c101900 */
        /* <DEDUP_REMOVED lines=16> */
[----:B------:R-:W2:Y:S01]  /*3520*/  LDSM.16.M88.4 R28, [R184+0x2800] ;  /* 0x00280000b81c783b */ /* 0x000ea20000000200 */
        /* <DEDUP_REMOVED lines=8> */
[----:B------:R-:W3:Y:S01]  /*35b0*/  LDSM.16.M88.4 R16, [R179+0x2000] ;  /* 0x00200000b310783b */ /* 0x000ee20000000200 */
[----:B------:R-:W-:-:S02]  /*35c0*/  SHF.R.U32.HI R165, RZ, 0x2, R38 ;  /* 0x00000002ffa57819 */ /* 0x000fc40000011626 */
[----:B------:R-:W-:Y:S01]  /*35d0*/  LOP3.LUT R164, R80, 0x1f0, RZ, 0xc0, !PT ;  /* 0x000001f050a47812 */ /* 0x000fe200078ec0ff */
[----:B------:R-:W-:Y:S01]  /*35e0*/  LDSM.16.M88.4 R48, [R182] ;  /* 0x00000000b630783b */ /* 0x000fe20000000200 */
[----:B------:R-:W-:Y:S02]  /*35f0*/  LOP3.LUT R165, R165, 0x7, RZ, 0xc0, !PT ;  /* 0x00000007a5a57812 */ /* 0x000fe400078ec0ff */
[----:B------:R-:W-:Y:S01]  /*3600*/  ISETP.GT.U32.AND P1, PT, R167, R194, PT ;  /* 0x000000c2a700720c */ /* 0x000fe20003f24070 */
[----:B------:R-:W-:Y:S01]  /*3610*/  LDSM.16.M88.4 R52, [R178+0x2000] ;  /* 0x00200000b234783b */ /* 0x000fe20000000200 */
[----:B------:R-:W-:Y:S02]  /*3620*/  IADD3 R38, PT, PT, R8, -R39, -R37 ;  /* 0x8000002708267210 */ /* 0x000fe40007ffe825 */
[----:B------:R-:W-:Y:S01]  /*3630*/  IADD3 R36, PT, PT, R36, R8, -R39 ;  /* 0x0000000824247210 */ /* 0x000fe20007ffe827 */
[----:B------:R-:W4:Y:S01]  /*3640*/  LDSM.16.M88.4 R40, [R179+0x2800] ;  /* 0x00280000b328783b */ /* 0x000f220000000200 */
[----:B------:R-:W-:-:S03]  /*3650*/  LOP3.LUT R37, R26, 0x6, RZ, 0xc0, !PT ;  /* 0x000000061a257812 */ /* 0x000fc600078ec0ff */
[----:B------:R-:W-:Y:S01]  /*3660*/  LDSM.16.M88.4 R20, [R181] ;  /* 0x00000000b514783b */ /* 0x000fe20000000200 */
[----:B------:R-:W-:-:S03]  /*3670*/  IADD3 R169, PT, PT, R166, R37, RZ ;  /* 0x00000025a6a97210 */ /* 0x000fc60007ffe0ff */
[----:B------:R-:W4:Y:S01]  /*3680*/  LDSM.16.M88.4 R56, [R177+0x2000] ;  /* 0x00200000b138783b */ /* 0x000f220000000200 */
[----:B------:R-:W-:Y:S01]  /*3690*/  IADD3 R171, PT, PT, R169, R39, RZ ;  /* 0x00000027a9ab7210 */ /* 0x000fe20007ffe0ff */
[C---:B-1----:R-:W-:Y:S02]  /*36a0*/  HMMA.16816.F32.BF16 R44, R64.reuse, R12, RZ ;  /* 0x0000000c402c723c */ /* 0x042fe400000418ff */
[----:B------:R-:W1:Y:S04]  /*36b0*/  LDSM.16.M88.4 R76, [R178+0x2800] ;  /* 0x00280000b24c783b */ /* 0x000e680000000200 */
[----:B------:R-:W-:Y:S02]  /*36c0*/  LDSM.16.M88.4 R72, [R178+0x3000] ;  /* 0x00300000b248783b */ /* 0x000fe40000000200 */
        /* <DEDUP_REMOVED lines=124> */
[C---:B--2---:R-:W-:Y:S07]  /*3e90*/  HMMA.16816.F32.BF16 R32, R64.reuse, R44, RZ ;  /* 0x0000002c4020723c */ /* 0x044fee00000418ff */
[----:B------:R-:W2:Y:S01]  /*3ea0*/  MUFU.TANH R126, R126 ;  /* 0x0000007e007e7308 */ /* 0x000ea20000002400 */
[----:B-----5:R-:W-:Y:S01]  /*3eb0*/  HMMA.16816.F32.BF16 R28, R64, R46, RZ ;  /* 0x0000002e401c723c */ /* 0x020fe200000418ff */
[----:B------:R-:W5:Y:S02]  /*3ec0*/  LDSM.16.M88.4 R44, [R178+0x5000] ;  /* 0x00500000b22c783b */ /* 0x000f640000000200 */
[-C--:B------:R-:W-:Y:S01]  /*3ed0*/  FMUL.FTZ R52, R52, R10.reuse ;  /* 0x0000000a34347220 */ /* 0x080fe20000410000 */
[-C--:B------:R-:W-:Y:S01]  /*3ee0*/  FMUL.FTZ R154, R53, R10.reuse ;  /* 0x0000000a359a7220 */ /* 0x080fe20000410000 */
[----:B------:R-:W-:-:S02]  /*3ef0*/  FMUL.FTZ R156, R55, R10 ;  /* 0x0000000a379c7220 */ /* 0x000fc40000410000 */
[----:B------:R4:W1:Y:S01]  /*3f00*/  MUFU.TANH R152, R52 ;  /* 0x0000003400987308 */ /* 0x0008620000002400 */
        /* <DEDUP_REMOVED lines=10> */
[----:B------:R-:W-:Y:S01]  /*3fb0*/  HMMA.16816.F32.BF16 R12, R20, R42, R12 ;  /* 0x0000002a140c723c */ /* 0x000fe2000004180c */
[----:B------:R-:W3:Y:S02]  /*3fc0*/  LDSM.16.M88.4 R40, [R178+0x5800] ;  /* 0x00580000b228783b */ /* 0x000ee40000000200 */
[-C--:B------:R-:W-:Y:S01]  /*3fd0*/  FMUL.FTZ R68, R68, R10.reuse ;  /* 0x0000000a44447220 */ /* 0x080fe20000410000 */
[-C--:B------:R-:W-:Y:S01]  /*3fe0*/  FMUL.FTZ R69, R69, R10.reuse ;  /* 0x0000000a45457220 */ /* 0x080fe20000410000 */
[----:B------:R-:W-:-:S02]  /*3ff0*/  FMUL.FTZ R70, R70, R10 ;  /* 0x0000000a46467220 */ /* 0x000fc40000410000 */
[----:B------:R-:W1:Y:S01]  /*4000*/  MUFU.TANH R140, R140 ;  /* 0x0000008c008c7308 */ /* 0x000e620000002400 */
[C---:B----4-:R-:W-:Y:S07]  /*4010*/  HMMA.16816.F32.BF16 R52, R64.reuse, R72, RZ ;  /* 0x000000484034723c */ /* 0x050fee00000418ff */
[----:B------:R-:W4:Y:S01]  /*4020*/  MUFU.TANH R142, R142 ;  /* 0x0000008e008e7308 */ /* 0x000f220000002400 */
[----:B------:R-:W-:Y:S03]  /*4030*/  HMMA.16816.F32.BF16 R64, R64, R74, RZ ;  /* 0x0000004a4040723c */ /* 0x000fe600000418ff */
[-C--:B------:R-:W-:Y:S01]  /*4040*/  FMUL.FTZ R12, R12, R10.reuse ;  /* 0x0000000a0c0c7220 */ /* 0x080fe20000410000 */
[-C--:B------:R-:W-:Y:S01]  /*4050*/  FMUL.FTZ R13, R13, R10.reuse ;  /* 0x0000000a0d0d7220 */ /* 0x080fe20000410000 */
[-C--:B------:R-:W-:Y:S01]  /*4060*/  FMUL.FTZ R14, R14, R10.reuse ;  /* 0x0000000a0e0e7220 */ /* 0x080fe20000410000 */
[----:B------:R-:W-:Y:S01]  /*4070*/  FMUL.FTZ R15, R15, R10 ;  /* 0x0000000a0f0f7220 */ /* 0x000fe20000410000 */
[----:B------:R-:W1:Y:S01]  /*4080*/  MUFU.TANH R144, R144 ;  /* 0x0000009000907308 */ /* 0x000e620000002400 */
[C---:B-----5:R-:W-:Y:S07]  /*4090*/  HMMA.16816.F32.BF16 R32, R48.reuse, R44, R32 ;  /* 0x0000002c3020723c */ /* 0x060fee0000041820 */
[----:B------:R-:W1:Y:S01]  /*40a0*/  MUFU.TANH R148, R148 ;  /* 0x0000009400947308 */ /* 0x000e620000002400 */
        /* <DEDUP_REMOVED lines=9> */
[----:B--2---:R-:W-:Y:S07]  /*4140*/  HMMA.16816.F32.BF16 R28, R20, R18, R28 ;  /* 0x00000012141c723c */ /* 0x004fee000004181c */
[----:B------:R-:W2:Y:S01]  /*4150*/  MUFU.TANH R78, R78 ;  /* 0x0000004e004e7308 */ /* 0x000ea20000002400 */
[C---:B---3--:R-:W-:Y:S07]  /*4160*/  HMMA.16816.F32.BF16 R52, R48.reuse, R40, R52 ;  /* 0x000000283034723c */ /* 0x048fee0000041834 */
[----:B------:R-:W3:Y:S01]  /*4170*/  MUFU.TANH R156, R156 ;  /* 0x0000009c009c7308 */ /* 0x000ee20000002400 */
[----:B------:R-:W-:Y:S03]  /*4180*/  HMMA.16816.F32.BF16 R64, R48, R42, R64 ;  /* 0x0000002a3040723c */ /* 0x000fe60000041840 */
[-C--:B------:R-:W-:Y:S01]  /*4190*/  FMUL.FTZ R28, R28, R10.reuse ;  /* 0x0000000a1c1c7220 */ /* 0x080fe20000410000 */
[-C--:B------:R-:W-:Y:S01]  /*41a0*/  FMUL.FTZ R29, R29, R10.reuse ;  /* 0x0000000a1d1d7220 */ /* 0x080fe20000410000 */
[----:B------:R-:W-:-:S02]  /*41b0*/  FMUL.FTZ R31, R31, R10 ;  /* 0x0000000a1f1f7220 */ /* 0x000fc40000410000 */
[----:B------:R-:W1:Y:S01]  /*41c0*/  MUFU.TANH R68, R68 ;  /* 0x0000004400447308 */ /* 0x000e620000002400 */
[C---:B------:R-:W-:Y:S07]  /*41d0*/  HMMA.16816.F32.BF16 R32, R20.reuse, R16, R32 ;  /* 0x000000101420723c */ /* 0x040fee0000041820 */
[----:B------:R4:W1:Y:S01]  /*41e0*/  MUFU.TANH R16, R13 ;  /* 0x0000000d00107308 */ /* 0x0008620000002400 */
[----:B-----5:R-:W-:Y:S01]  /*41f0*/  HMMA.16816.F32.BF16 R52, R20, R44, R52 ;  /* 0x0000002c1434723c */ /* 0x020fe20000041834 */
[----:B------:R-:W-:-:S06]  /*4200*/  FMUL.FTZ R44, R30, R10 ;  /* 0x0000000a1e2c7220 */ /* 0x000fcc0000410000 */
[----:B------:R-:W1:Y:S01]  /*4210*/  MUFU.TANH R72, R69 ;  /* 0x0000004500487308 */ /* 0x000e620000002400 */
[----:B------:R-:W-:Y:S03]  /*4220*/  HMMA.16816.F32.BF16 R64, R20, R46, R64 ;  /* 0x0000002e1440723c */ /* 0x000fe60000041840 */
[-C--:B------:R-:W-:Y:S01]  /*4230*/  FMUL.FTZ R18, R32, R10.reuse ;  /* 0x0000000a20127220 */ /* 0x080fe20000410000 */
[-C--:B------:R-:W-:Y:S01]  /*4240*/  FMUL.FTZ R33, R33, R10.reuse ;  /* 0x0000000a21217220 */ /* 0x080fe20000410000 */
[-C--:B------:R-:W-:Y:S01]  /*4250*/  FMUL.FTZ R34, R34, R10.reuse ;  /* 0x0000000a22227220 */ /* 0x080fe20000410000 */
[----:B------:R-:W-:Y:S01]  /*4260*/  FMUL.FTZ R32, R35, R10 ;  /* 0x0000000a23207220 */ /* 0x000fe20000410000 */
[----:B------:R-:W1:Y:S01]  /*4270*/  MUFU.TANH R70, R70 ;  /* 0x0000004600467308 */ /* 0x000e620000002400 */
[----:B----4-:R-:W-:-:S03]  /*4280*/  IADD3 R13, PT, PT, R164, R165, RZ ;  /* 0x000000a5a40d7210 */ /* 0x010fc60007ffe0ff */
[-C--:B------:R-:W-:Y:S01]  /*4290*/  FMUL.FTZ R30, R52, R10.reuse ;  /* 0x0000000a341e7220 */ /* 0x080fe20000410000 */
[-C--:B------:R-:W-:Y:S01]  /*42a0*/  FMUL.FTZ R52, R54, R10.reuse ;  /* 0x0000000a36347220 */ /* 0x080fe20000410000 */
[-C--:B------:R-:W-:Y:S01]  /*42b0*/  FMUL.FTZ R20, R53, R10.reuse ;  /* 0x0000000a35147220 */ /* 0x080fe20000410000 */
[----:B------:R-:W-:Y:S01]  /*42c0*/  FMUL.FTZ R46, R55, R10 ;  /* 0x0000000a372e7220 */ /* 0x000fe20000410000 */
[----:B------:R-:W4:Y:S01]  /*42d0*/  MUFU.TANH R56, R56 ;  /* 0x0000003800387308 */ /* 0x000f220000002400 */
[----:B------:R-:W-:-:S03]  /*42e0*/  IADD3 R172, PT, PT, R100, R13, RZ ;  /* 0x0000000d64ac7210 */ /* 0x000fc60007ffe0ff */
[-C--:B------:R-:W-:Y:S01]  /*42f0*/  FMUL.FTZ R22, R64, R10.reuse ;  /* 0x0000000a40167220 */ /* 0x080fe20000410000 */
[-C--:B------:R-:W-:Y:S01]  /*4300*/  FMUL.FTZ R50, R65, R10.reuse ;  /* 0x0000000a41327220 */ /* 0x080fe20000410000 */
[-C--:B------:R-:W-:Y:S01]  /*4310*/  FMUL.FTZ R54, R66, R10.reuse ;  /* 0x0000000a42367220 */ /* 0x080fe20000410000 */
[----:B------:R-:W-:Y:S01]  /*4320*/  FMUL.FTZ R10, R67, R10 ;  /* 0x0000000a430a7220 */ /* 0x000fe20000410000 */
[----:B------:R-:W1:Y:S01]  /*4330*/  MUFU.TANH R12, R12 ;  /* 0x0000000c000c7308 */ /* 0x000e620000002400 */
[----:B------:R-:W-:-:S07]  /*4340*/  IADD3 R174, PT, PT, R172, 0x8, RZ ;  /* 0x00000008acae7810 */ /* 0x000fce0007ffe0ff */
        /* <DEDUP_REMOVED lines=18> */
[----:B-----5:R-:W-:-:S04]  /*4470*/  IADD3 R15, PT, PT, R206, R13, RZ ;  /* 0x0000000dce0f7210 */ /* 0x020fc80007ffe0ff */
[C---:B------:R-:W-:Y:S02]  /*4480*/  IADD3 R38, PT, PT, R15.reuse, R38, RZ ;  /* 0x000000260f267210 */ /* 0x040fe40007ffe0ff */
[----:B------:R-:W-:Y:S02]  /*4490*/  IADD3 R15, PT, PT, R15, R36, RZ ;  /* 0x000000240f0f7210 */ /* 0x000fe40007ffe0ff */
[----:B------:R-:W-:Y:S02]  /*44a0*/  IADD3 R168, PT, PT, R38, 0x8, RZ ;  /* 0x0000000826a87810 */ /* 0x000fe40007ffe0ff */
[C-C-:B------:R-:W-:Y:S02]  /*44b0*/  VIADDMNMX R211, R15.reuse, 0x1, R8.reuse, PT ;  /* 0x000000010fd37846 */ /* 0x140fe40003800108 */
[----:B------:R-:W-:Y:S01]  /*44c0*/  VIADDMNMX R210, R15, 0x9, R8, PT ;  /* 0x000000090fd27846 */ /* 0x000fe20003800108 */
[----:B------:R-:W-:Y:S06]  /*44d0*/  BAR.SYNC.DEFER_BLOCKING 0x0 ;  /* 0x0000000000007b1d */ /* 0x000fec0000010000 */
[----:B-1234-:R-:W-:Y:S05]  /*44e0*/  @!P1 BRA `(.L_x_13142) ;  /* 0x0000000800389947 */ /* 0x01efea0003800000 */
        /* <DEDUP_REMOVED lines=13> */
.L_x_13144:
        /* <DEDUP_REMOVED lines=60> */
.L_x_13145:
[----:B------:R-:W-:Y:S05]  /*4980*/  BSYNC.RECONVERGENT B0 ;  /* 0x0000000000007941 */ /* 0x000fea0003800200 */
.L_x_13143:
        /* <DEDUP_REMOVED lines=66> */
.L_x_13147:
[----:B------:R-:W-:Y:S05]  /*4db0*/  BSYNC.RECONVERGENT B0 ;  /* 0x0000000000007941 */ /* 0x000fea0003800200 */
.L_x_13146:
[----:B------:R-:W0:Y:S02]  /*4dc0*/  LDGDEPBAR ;  /* 0x00000000000079af */ /* 0x000e240000000000 */
.L_x_13142:
[----:B------:R-:W-:Y:S05]  /*4dd0*/  BSYNC.RECONVERGENT B1 ;  /* 0x0000000000017941 */ /* 0x000fea0003800200 */
.L_x_13141:
[C-C-:B------:R-:W-:Y:S01]  /*4de0*/  IADD3 R13, PT, PT, R172.reuse, -0x1, -R171.reuse ;  /* 0xffffffffac0d7810 */ /* 0x140fe20007ffe8ab */
[--C-:B------:R-:W-:Y:S01]  /*4df0*/  IMAD.IADD R6, R172, 0x1, -R171.reuse ;  /* 0x00000001ac067824 */ /* 0x100fe200078e0aab */
[----:B------:R-:W-:Y:S01]  /*4e00*/  IADD3 R8, PT, PT, R174, -0x1, -R171 ;  /* 0xffffffffae087810 */ /* 0x000fe20007ffe8ab */
[C---:B------:R-:W-:Y:S01]  /*4e10*/  VIADD R17, R169.reuse, 0x1 ;  /* 0x00000001a9117836 */ /* 0x040fe20000000000 */
[----:B------:R-:W-:Y:S01]  /*4e20*/  IABS R13, R13 ;  /* 0x0000000d000d7213 */ /* 0x000fe20000000000 */
[C---:B------:R-:W-:Y:S01]  /*4e30*/  VIADD R15, R169.reuse, 0x8 ;  /* 0x00000008a90f7836 */ /* 0x040fe20000000000 */
[----:B------:R-:W-:Y:S01]  /*4e40*/  IABS R8, R8 ;  /* 0x0000000800087213 */ /* 0x000fe20000000000 */
[C---:B------:R-:W-:Y:S01]  /*4e50*/  VIADD R29, R169.reuse, 0x21 ;  /* 0x00000021a91d7836 */ /* 0x040fe20000000000 */
[----:B------:R-:W-:Y:S01]  /*4e60*/  I2FP.F32.S32 R13, R13 ;  /* 0x0000000d000d7245 */ /* 0x000fe20000201400 */
[----:B------:R-:W-:Y:S01]  /*4e70*/  VIADD R31, R169, 0x51 ;  /* 0x00000051a91f7836 */ /* 0x000fe20000000000 */
[----:B------:R-:W-:-:S02]  /*4e80*/  ISETP.GT.AND P1, PT, R38, R17, PT ;  /* 0x000000112600720c */ /* 0x000fc40003f24270 */
[----:B------:R-:W-:Y:S01]  /*4e90*/  I2FP.F32.S32 R8, R8 ;  /* 0x0000000800087245 */ /* 0x000fe20000201400 */
[----:B------:R-:W-:Y:S01]  /*4ea0*/  FFMA.FTZ R82, -R203, R13, R82 ;  /* 0x0000000dcb527223 */ /* 0x000fe20000010152 */
[----:B------:R-:W-:Y:S01]  /*4eb0*/  VIADD R13, R6, 0xfffffff8 ;  /* 0xfffffff8060d7836 */ /* 0x000fe20000000000 */
[----:B------:R-:W-:Y:S02]  /*4ec0*/  ISETP.GE.AND P5, PT, R17, R211, PT ;  /* 0x000000d31100720c */ /* 0x000fe40003fa6270 */
[----:B------:R-:W-:Y:S01]  /*4ed0*/  FFMA.FTZ R8, -R203, R8, R86 ;  /* 0x00000008cb087223 */ /* 0x000fe20000010156 */
[----:B------:R-:W-:Y:S02]  /*4ee0*/  FSEL R49, R82, -INF , !P1 ;  /* 0xff80000052317808 */ /* 0x000fe40004800000 */
[----:B------:R-:W-:Y:S02]  /*4ef0*/  IABS R13, R13 ;  /* 0x0000000d000d7213 */ /* 0x000fe40000000000 */
[----:B------:R-:W-:-:S02]  /*4f00*/  ISETP.GT.AND P4, PT, R168, R17, PT ;  /* 0x00000011a800720c */ /* 0x000fc40003f84270 */
[----:B------:R-:W-:Y:S02]  /*4f10*/  I2FP.F32.S32 R13, R13 ;  /* 0x0000000d000d7245 */ /* 0x000fe40000201400 */
[----:B------:R-:W-:Y:S02]  /*4f20*/  ISETP.GT.AND P2, PT, R38, R15, PT ;  /* 0x0000000f2600720c */ /* 0x000fe40003f44270 */
[----:B------:R-:W-:Y:S01]  /*4f30*/  FSEL R49, R49, -INF , !P5 ;  /* 0xff80000031317808 */ /* 0x000fe20006800000 */
[----:B------:R-:W-:Y:S01]  /*4f40*/  FFMA.FTZ R88, -R203, R13, R88 ;  /* 0x0000000dcb587223 */ /* 0x000fe20000010158 */
[----:B------:R-:W-:Y:S02]  /*4f50*/  IADD3 R13, PT, PT, R172, -0x9, -R171 ;  /* 0xfffffff7ac0d7810 */ /* 0x000fe40007ffe8ab */
[----:B------:R-:W-:Y:S02]  /*4f60*/  ISETP.GE.AND P1, PT, R15, R211, PT ;  /* 0x000000d30f00720c */ /* 0x000fe40003f26270 */
[----:B------:R-:W-:-:S02]  /*4f70*/  ISETP.GT.AND P6, PT, R168, R15, PT ;  /* 0x0000000fa800720c */ /* 0x000fc40003fc4270 */
[-C--:B------:R-:W-:Y:S01]  /*4f80*/  ISETP.GE.AND P5, PT, R15, R210.reuse, PT ;  /* 0x000000d20f00720c */ /* 0x080fe20003fa6270 */
[----:B------:R-:W-:Y:S01]  /*4f90*/  VIADD R15, R169, 0x9 ;  /* 0x00000009a90f7836 */ /* 0x000fe20000000000 */
[----:B------:R-:W-:Y:S02]  /*4fa0*/  ISETP.GE.AND P3, PT, R17, R210, PT ;  /* 0x000000d21100720c */ /* 0x000fe40003f66270 */
[----:B------:R-:W-:Y:S02]  /*4fb0*/  FSEL R8, R8, -INF , !P4 ;  /* 0xff80000008087808 */ /* 0x000fe40006000000 */
[----:B------:R-:W-:Y:S02]  /*4fc0*/  FSEL R45, R88, -INF , !P2 ;  /* 0xff800000582d7808 */ /* 0x000fe40005000000 */
[----:B------:R-:W-:Y:S02]  /*4fd0*/  IABS R6, R6 ;  /* 0x0000000600067213 */ /* 0x000fe40000000000 */
[----:B------:R-:W-:-:S02]  /*4fe0*/  IABS R13, R13 ;  /* 0x0000000d000d7213 */ /* 0x000fc40000000000 */
[----:B------:R-:W-:Y:S02]  /*4ff0*/  FSEL R43, R8, -INF , !P3 ;  /* 0xff800000082b7808 */ /* 0x000fe40005800000 */
[----:B------:R-:W-:Y:S02]  /*5000*/  FSEL R45, R45, -INF , !P1 ;  /* 0xff8000002d2d7808 */ /* 0x000fe40004800000 */
[----:B------:R-:W-:Y:S02]  /*5010*/  ISETP.GT.AND P4, PT, R38, R15, PT ;  /* 0x0000000f2600720c */ /* 0x000fe40003f84270 */
[----:B------:R-:W-:Y:S02]  /*5020*/  ISETP.GE.AND P3, PT, R15, R211, PT ;  /* 0x000000d30f00720c */ /* 0x000fe40003f66270 */
[----:B------:R-:W-:Y:S02]  /*5030*/  ISETP.GT.AND P2, PT, R168, R15, PT ;  /* 0x0000000fa800720c */ /* 0x000fe40003f44270 */
[----:B------:R-:W-:-:S02]  /*5040*/  I2FP.F32.S32 R6, R6 ;  /* 0x0000000600067245 */ /* 0x000fc40000201400 */
[----:B------:R-:W-:Y:S02]  /*5050*/  I2FP.F32.S32 R13, R13 ;  /* 0x0000000d000d7245 */ /* 0x000fe40000201400 */
[----:B------:R-:W-:Y:S01]  /*5060*/  ISETP.GE.AND P1, PT, R15, R210, PT ;  /* 0x000000d20f00720c */ /* 0x000fe20003f26270 */
[C---:B------:R-:W-:Y:S01]  /*5070*/  FFMA.FTZ R92, -R203.reuse, R6, R92 ;  /* 0x00000006cb5c7223 */ /* 0x040fe2000001015c */
[--C-:B------:R-:W-:Y:S01]  /*5080*/  IADD3 R8, PT, PT, R174, -0x9, -R171.reuse ;  /* 0xfffffff7ae087810 */ /* 0x100fe20007ffe8ab */
[----:B------:R-:W-:Y:S01]  /*5090*/  FFMA.FTZ R90, -R203, R13, R90 ;  /* 0x0000000dcb5a7223 */ /* 0x000fe2000001015a */
[----:B------:R-:W-:Y:S01]  /*50a0*/  IADD3 R15, PT, PT, R172, -0x10, -R171 ;  /* 0xfffffff0ac0f7810 */ /* 0x000fe20007ffe8ab */
[----:B------:R-:W-:Y:S01]  /*50b0*/  VIADD R13, R169, 0x10 ;  /* 0x00000010a90d7836 */ /* 0x000fe20000000000 */
[----:B------:R-:W-:Y:S02]  /*50c0*/  IABS R8, R8 ;  /* 0x0000000800087213 */ /* 0x000fe40000000000 */
[----:B------:R-:W-:-:S02]  /*50d0*/  IABS R15, R15 ;  /* 0x0000000f000f7213 */ /* 0x000fc40000000000 */
[--C-:B------:R-:W-:Y:S02]  /*50e0*/  IADD3 R69, PT, PT, R174, -0x10, -R171.reuse ;  /* 0xfffffff0ae457810 */ /* 0x100fe40007ffe8ab */
[----:B------:R-:W-:Y:S02]  /*50f0*/  IADD3 R19, PT, PT, R172, -0x11, -R171 ;  /* 0xffffffefac137810 */ /* 0x000fe40007ffe8ab */
[----:B------:R-:W-:Y:S02]  /*5100*/  I2FP.F32.S32 R8, R8 ;  /* 0x0000000800087245 */ /* 0x000fe40000201400 */
[----:B------:R-:W-:Y:S02]  /*5110*/  I2FP.F32.S32 R21, R15 ;  /* 0x0000000f00157245 */ /* 0x000fe40000201400 */
[----:B------:R-:W-:Y:S01]  /*5120*/  FSEL R51, R92, -INF , !P6 ;  /* 0xff8000005c337808 */ /* 0x000fe20007000000 */
[C---:B------:R-:W-:Y:S01]  /*5130*/  FFMA.FTZ R57, -R203.reuse, R8, R94 ;  /* 0x00000008cb397223 */ /* 0x040fe2000001015e */
[----:B------:R-:W-:Y:S01]  /*5140*/  FSEL R35, R90, -INF , !P4 ;  /* 0xff8000005a237808 */ /* 0x000fe20006000000 */
[----:B------:R-:W-:Y:S01]  /*5150*/  FFMA.FTZ R21, -R203, R21, R96 ;  /* 0x00000015cb157223 */ /* 0x000fe20000010160 */
[----:B------:R-:W-:-:S02]  /*5160*/  IABS R69, R69 ;  /* 0x0000004500457213 */ /* 0x000fc40000000000 */
[----:B------:R-:W-:Y:S02]  /*5170*/  IABS R19, R19 ;  /* 0x0000001300137213 */ /* 0x000fe40000000000 */
[----:B------:R-:W-:Y:S02]  /*5180*/  FSEL R51, R51, -INF , !P5 ;  /* 0xff80000033337808 */ /* 0x000fe40006800000 */
[----:B------:R-:W-:Y:S02]  /*5190*/  FSEL R35, R35, -INF , !P3 ;  /* 0xff80000023237808 */ /* 0x000fe40005800000 */
[----:B------:R-:W-:Y:S02]  /*51a0*/  ISETP.GT.AND P6, PT, R38, R13, PT ;  /* 0x0000000d2600720c */ /* 0x000fe40003fc4270 */
[----:B------:R-:W-:Y:S02]  /*51b0*/  ISETP.GE.AND P5, PT, R13, R211, PT ;  /* 0x000000d30d00720c */ /* 0x000fe40003fa6270 */
[----:B------:R-:W-:-:S02]  /*51c0*/  ISETP.GT.AND P4, PT, R168, R13, PT ;  /* 0x0000000da800720c */ /* 0x000fc40003f84270 */
[----:B------:R-:W-:Y:S01]  /*51d0*/  ISETP.GE.AND P3, PT, R13, R210, PT ;  /* 0x000000d20d00720c */ /* 0x000fe20003f66270 */
[----:B------:R-:W-:Y:S01]  /*51e0*/  VIADD R13, R169, 0x11 ;  /* 0x00000011a90d7836 */ /* 0x000fe20000000000 */
[----:B------:R-:W-:Y:S02]  /*51f0*/  I2FP.F32.S32 R69, R69 ;  /* 0x0000004500457245 */ /* 0x000fe40000201400 */
[----:B------:R-:W-:Y:S02]  /*5200*/  I2FP.F32.S32 R19, R19 ;  /* 0x0000001300137245 */ /* 0x000fe40000201400 */
[--C-:B-1----:R-:W-:Y:S01]  /*5210*/  IADD3 R61, PT, PT, R174, -0x11, -R171.reuse ;  /* 0xffffffefae3d7810 */ /* 0x102fe20007ffe8ab */
[C---:B------:R-:W-:Y:S01]  /*5220*/  FFMA.FTZ R69, -R203.reuse, R69, R102 ;  /* 0x00000045cb457223 */ /* 0x040fe20000010166 */
[----:B------:R-:W-:Y:S01]  /*5230*/  IADD3 R17, PT, PT, R172, -0x18, -R171 ;  /* 0xffffffe8ac117810 */ /* 0x000fe20007ffe8ab */
[----:B------:R-:W-:Y:S01]  /*5240*/  FFMA.FTZ R19, -R203, R19, R98 ;  /* 0x00000013cb137223 */ /* 0x000fe20000010162 */
[----:B------:R-:W-:-:S02]  /*5250*/  FSEL R57, R57, -INF , !P2 ;  /* 0xff80000039397808 */ /* 0x000fc40005000000 */
[----:B------:R-:W-:Y:S02]  /*5260*/  FSEL R21, R21, -INF , !P6 ;  /* 0xff80000015157808 */ /* 0x000fe40007000000 */
[----:B------:R-:W-:Y:S02]  /*5270*/  IABS R61, R61 ;  /* 0x0000003d003d7213 */ /* 0x000fe40000000000 */
[----:B------:R-:W-:Y:S02]  /*5280*/  IABS R17, R17 ;  /* 0x0000001100117213 */ /* 0x000fe40000000000 */
[----:B------:R-:W-:Y:S02]  /*5290*/  ISETP.GT.AND P2, PT, R38, R13, PT ;  /* 0x0000000d2600720c */ /* 0x000fe40003f44270 */
[--C-:B------:R-:W-:Y:S02]  /*52a0*/  IADD3 R33, PT, PT, R174, -0x18, -R171.reuse ;  /* 0xffffffe8ae217810 */ /* 0x100fe40007ffe8ab */
[----:B------:R-:W-:-:S02]  /*52b0*/  IADD3 R15, PT, PT, R172, -0x19, -R171 ;  /* 0xffffffe7ac0f7810 */ /* 0x000fc40007ffe8ab */
[----:B------:R-:W-:Y:S02]  /*52c0*/  FSEL R57, R57, -INF , !P1 ;  /* 0xff80000039397808 */ /* 0x000fe40004800000 */
[----:B------:R-:W-:Y:S02]  /*52d0*/  FSEL R21, R21, -INF , !P5 ;  /* 0xff80000015157808 */ /* 0x000fe40006800000 */
[C---:B------:R-:W-:Y:S02]  /*52e0*/  ISETP.GE.AND P1, PT, R13.reuse, R211, PT ;  /* 0x000000d30d00720c */ /* 0x040fe40003f26270 */
[----:B------:R-:W-:Y:S02]  /*52f0*/  ISETP.GT.AND P6, PT, R168, R13, PT ;  /* 0x0000000da800720c */ /* 0x000fe40003fc4270 */
[----:B------:R-:W-:Y:S01]  /*5300*/  ISETP.GE.AND P5, PT, R13, R210, PT ;  /* 0x000000d20d00720c */ /* 0x000fe20003fa6270 */
[----:B------:R-:W-:Y:S01]  /*5310*/  VIADD R13, R169, 0x18 ;  /* 0x00000018a90d7836 */ /* 0x000fe20000000000 */
[----:B------:R-:W-:-:S02]  /*5320*/  I2FP.F32.S32 R61, R61 ;  /* 0x0000003d003d7245 */ /* 0x000fc40000201400 */
[----:B------:R-:W-:Y:S02]  /*5330*/  I2FP.F32.S32 R17, R17 ;  /* 0x0000001100117245 */ /* 0x000fe40000201400 */
[----:B------:R-:W-:Y:S01]  /*5340*/  FSEL R69, R69, -INF , !P4 ;  /* 0xff80000045457808 */ /* 0x000fe20006000000 */
[----:B------:R-:W-:Y:S01]  /*5350*/  FFMA.FTZ R61, -R203, R61, R104 ;  /* 0x0000003dcb3d7223 */ /* 0x000fe20000010168 */
[----:B------:R-:W-:Y:S01]  /*5360*/  FSEL R19, R19, -INF , !P2 ;  /* 0xff80000013137808 */ /* 0x000fe20005000000 */
[----:B------:R-:W-:Y:S01]  /*5370*/  FFMA.FTZ R17, -R203, R17, R106 ;  /* 0x00000011cb117223 */ /* 0x000fe2000001016a */
[----:B------:R-:W-:Y:S02]  /*5380*/  IABS R33, R33 ;  /* 0x0000002100217213 */ /* 0x000fe40000000000 */
[----:B------:R-:W-:Y:S02]  /*5390*/  IABS R15, R15 ;  /* 0x0000000f000f7213 */ /* 0x000fe40000000000 */
[----:B------:R-:W-:-:S02]  /*53a0*/  FSEL R69, R69, -INF , !P3 ;  /* 0xff80000045457808 */ /* 0x000fc40005800000 */
        /* <DEDUP_REMOVED lines=12> */
[----:B------:R-:W-:Y:S02]  /*5470*/  ISETP.GT.AND P6, PT, R38, R13, PT ;  /* 0x0000000d2600720c */ /* 0x000fe40003fc4270 */
[--C-:B------:R-:W-:Y:S02]  /*5480*/  IADD3 R23, PT, PT, R174, -0x19, -R171.reuse ;  /* 0xffffffe7ae177810 */ /* 0x100fe40007ffe8ab */
[----:B------:R-:W-:-:S02]  /*5490*/  IADD3 R67, PT, PT, R172, -0x20, -R171 ;  /* 0xffffffe0ac437810 */ /* 0x000fc40007ffe8ab */
[----:B--2---:R-:W-:Y:S02]  /*54a0*/  IADD3 R27, PT, PT, R172, -0x21, -R171 ;  /* 0xffffffdfac1b7810 */ /* 0x004fe40007ffe8ab */
[----:B------:R-:W-:Y:S02]  /*54b0*/  FSEL R61, R61, -INF , !P5 ;  /* 0xff8000003d3d7808 */ /* 0x000fe40006800000 */
[----:B------:R-:W-:Y:S02]  /*54c0*/  FSEL R17, R17, -INF , !P3 ;  /* 0xff80000011117808 */ /* 0x000fe40005800000 */
[C---:B------:R-:W-:Y:S02]  /*54d0*/  ISETP.GE.AND P5, PT, R13.reuse, R211, PT ;  /* 0x000000d30d00720c */ /* 0x040fe40003fa6270 */
[----:B------:R-:W-:Y:S02]  /*54e0*/  ISETP.GT.AND P4, PT, R168, R13, PT ;  /* 0x0000000da800720c */ /* 0x000fe40003f84270 */
[----:B------:R-:W-:Y:S01]  /*54f0*/  ISETP.GE.AND P3, PT, R13, R210, PT ;  /* 0x000000d20d00720c */ /* 0x000fe20003f66270 */
[----:B------:R-:W-:Y:S01]  /*5500*/  VIADD R13, R169, 0x20 ;  /* 0x00000020a90d7836 */ /* 0x000fe20000000000 */
[----:B------:R-:W-:-:S02]  /*5510*/  IABS R23, R23 ;  /* 0x0000001700177213 */ /* 0x000fc40000000000 */
[----:B------:R-:W-:Y:S02]  /*5520*/  FSEL R33, R33, -INF , !P2 ;  /* 0xff80000021217808 */ /* 0x000fe40005000000 */
[----:B------:R-:W-:Y:S02]  /*5530*/  IABS R67, R67 ;  /* 0x0000004300437213 */ /* 0x000fe40000000000 */
[----:B------:R-:W-:Y:S02]  /*5540*/  FSEL R15, R15, -INF , !P6 ;  /* 0xff8000000f0f7808 */ /* 0x000fe40007000000 */
[----:B------:R-:W-:Y:S02]  /*5550*/  IABS R27, R27 ;  /* 0x0000001b001b7213 */ /* 0x000fe40000000000 */
[----:B------:R-:W-:Y:S02]  /*5560*/  FSEL R33, R33, -INF , !P1 ;  /* 0xff80000021217808 */ /* 0x000fe40004800000 */
[----:B------:R-:W-:-:S02]  /*5570*/  I2FP.F32.S32 R23, R23 ;  /* 0x0000001700177245 */ /* 0x000fc40000201400 */
[----:B------:R-:W-:Y:S02]  /*5580*/  I2FP.F32.S32 R67, R67 ;  /* 0x0000004300437245 */ /* 0x000fe40000201400 */
[----:B------:R-:W-:Y:S01]  /*5590*/  FSEL R15, R15, -INF , !P5 ;  /* 0xff8000000f0f7808 */ /* 0x000fe20006800000 */
[C---:B------:R-:W-:Y:S01]  /*55a0*/  FFMA.FTZ R23, -R203.reuse, R23, R112 ;  /* 0x00000017cb177223 */ /* 0x040fe20000010170 */
[----:B------:R-:W-:Y:S01]  /*55b0*/  ISETP.GT.AND P2, PT, R38, R13, PT ;  /* 0x0000000d2600720c */ /* 0x000fe20003f44270 */
[----:B------:R-:W-:Y:S01]  /*55c0*/  FFMA.FTZ R67, -R203, R67, R114 ;  /* 0x00000043cb437223 */ /* 0x000fe20000010172 */
[C---:B------:R-:W-:Y:S02]  /*55d0*/  ISETP.GE.AND P1, PT, R13.reuse, R211, PT ;  /* 0x000000d30d00720c */ /* 0x040fe40003f26270 */
[----:B------:R-:W-:Y:S02]  /*55e0*/  ISETP.GT.AND P6, PT, R168, R13, PT ;  /* 0x0000000da800720c */ /* 0x000fe40003fc4270 */
[----:B------:R-:W-:-:S02]  /*55f0*/  ISETP.GE.AND P5, PT, R13, R210, PT ;  /* 0x000000d20d00720c */ /* 0x000fc40003fa6270 */
[----:B------:R-:W-:Y:S02]  /*5600*/  I2FP.F32.S32 R27, R27 ;  /* 0x0000001b001b7245 */ /* 0x000fe40000201400 */
[C-C-:B------:R-:W-:Y:S02]  /*5610*/  IADD3 R13, PT, PT, R174.reuse, -0x20, -R171.reuse ;  /* 0xffffffe0ae0d7810 */ /* 0x140fe40007ffe8ab */
[--C-:B------:R-:W-:Y:S01]  /*5620*/  IADD3 R8, PT, PT, R174, -0x21, -R171.reuse ;  /* 0xffffffdfae087810 */ /* 0x100fe20007ffe8ab */
[----:B------:R-:W-:Y:S01]  /*5630*/  FFMA.FTZ R116, -R203, R27, R116 ;  /* 0x0000001bcb747223 */ /* 0x000fe20000010174 */
[----:B------:R-:W-:Y:S02]  /*5640*/  IABS R13, R13 ;  /* 0x0000000d000d7213 */ /* 0x000fe40000000000 */
[----:B------:R-:W-:Y:S02]  /*5650*/  IADD3 R27, PT, PT, R172, -0x28, -R171 ;  /* 0xffffffd8ac1b7810 */ /* 0x000fe40007ffe8ab */
[----:B------:R-:W-:-:S02]  /*5660*/  FSEL R23, R23, -INF , !P4 ;  /* 0xff80000017177808 */ /* 0x000fc40006000000 */
[----:B------:R-:W-:Y:S02]  /*5670*/  FSEL R67, R67, -INF , !P2 ;  /* 0xff80000043437808 */ /* 0x000fe40005000000 */
[----:B------:R-:W-:Y:S02]  /*5680*/  I2FP.F32.S32 R13, R13 ;  /* 0x0000000d000d7245 */ /* 0x000fe40000201400 */
[----:B------:R-:W-:Y:S02]  /*5690*/  IABS R8, R8 ;  /* 0x0000000800087213 */ /* 0x000fe40000000000 */
[----:B------:R-:W-:Y:S01]  /*56a0*/  IABS R27, R27 ;  /* 0x0000001b001b7213 */ /* 0x000fe20000000000 */
[----:B------:R-:W-:Y:S01]  /*56b0*/  FFMA.FTZ R13, -R203, R13, R118 ;  /* 0x0000000dcb0d7223 */ /* 0x000fe20000010176 */
[----:B------:R-:W-:Y:S02]  /*56c0*/  FSEL R23, R23, -INF , !P3 ;  /* 0xff80000017177808 */ /* 0x000fe40005800000 */
[----:B------:R-:W-:-:S02]  /*56d0*/  FSEL R67, R67, -INF , !P1 ;  /* 0xff80000043437808 */ /* 0x000fc40004800000 */
[----:B------:R-:W-:Y:S02]  /*56e0*/  ISETP.GT.AND P4, PT, R38, R29, PT ;  /* 0x0000001d2600720c */ /* 0x000fe40003f84270 */
[C---:B------:R-:W-:Y:S02]  /*56f0*/  ISETP.GE.AND P3, PT, R29.reuse, R211, PT ;  /* 0x000000d31d00720c */ /* 0x040fe40003f66270 */
[----:B------:R-:W-:Y:S02]  /*5700*/  ISETP.GT.AND P2, PT, R168, R29, PT ;  /* 0x0000001da800720c */ /* 0x000fe40003f44270 */
[----:B------:R-:W-:Y:S01]  /*5710*/  ISETP.GE.AND P1, PT, R29, R210, PT ;  /* 0x000000d21d00720c */ /* 0x000fe20003f26270 */
[----:B------:R-:W-:Y:S01]  /*5720*/  VIADD R29, R169, 0x28 ;  /* 0x00000028a91d7836 */ /* 0x000fe20000000000 */
[----:B------:R-:W-:Y:S02]  /*5730*/  I2FP.F32.S32 R8, R8 ;  /* 0x0000000800087245 */ /* 0x000fe40000201400 */
[----:B------:R-:W-:-:S02]  /*5740*/  I2FP.F32.S32 R27, R27 ;  /* 0x0000001b001b7245 */ /* 0x000fc40000201400 */
[----:B------:R-:W-:Y:S01]  /*5750*/  FSEL R13, R13, -INF , !P6 ;  /* 0xff8000000d0d7808 */ /* 0x000fe20007000000 */
[C---:B------:R-:W-:Y:S01]  /*5760*/  FFMA.FTZ R120, -R203.reuse, R8, R120 ;  /* 0x00000008cb787223 */ /* 0x040fe20000010178 */
[----:B------:R-:W-:Y:S01]  /*5770*/  ISETP.GT.AND P6, PT, R38, R29, PT ;  /* 0x0000001d2600720c */ /* 0x000fe20003fc4270 */
[----:B------:R-:W-:Y:S01]  /*5780*/  FFMA.FTZ R122, -R203, R27, R122 ;  /* 0x0000001bcb7a7223 */ /* 0x000fe2000001017a */
[----:B------:R-:W-:Y:S01]  /*5790*/  FSEL R13, R13, -INF , !P5 ;  /* 0xff8000000d0d7808 */ /* 0x000fe20006800000 */
[----:B------:R-:W-:Y:S01]  /*57a0*/  VIADD R27, R169, 0x29 ;  /* 0x00000029a91b7836 */ /* 0x000fe20000000000 */
[----:B------:R-:W-:Y:S02]  /*57b0*/  ISETP.GE.AND P5, PT, R29, R211, PT ;  /* 0x000000d31d00720c */ /* 0x000fe40003fa6270 */
[----:B------:R-:W-:Y:S02]  /*57c0*/  FSEL R227, R120, -INF , !P2 ;  /* 0xff80000078e37808 */ /* 0x000fe40005000000 */
[----:B------:R-:W-:-:S02]  /*57d0*/  FSEL R223, R122, -INF , !P6 ;  /* 0xff8000007adf7808 */ /* 0x000fc40007000000 */
[----:B------:R-:W-:Y:S02]  /*57e0*/  IADD3 R8, PT, PT, R174, -0x28, -R171 ;  /* 0xffffffd8ae087810 */ /* 0x000fe40007ffe8ab */
[----:B------:R-:W-:Y:S02]  /*57f0*/  FSEL R227, R227, -INF , !P1 ;  /* 0xff800000e3e37808 */ /* 0x000fe40004800000 */
[----:B------:R-:W-:Y:S02]  /*5800*/  FSEL R223, R223, -INF , !P5 ;  /* 0xff800000dfdf7808 */ /* 0x000fe40006800000 */
[----:B------:R-:W-:Y:S02]  /*5810*/  IABS R8, R8 ;  /* 0x0000000800087213 */ /* 0x000fe40000000000 */
[----:B------:R-:W-:Y:S02]  /*5820*/  ISETP.GT.AND P2, PT, R38, R27, PT ;  /* 0x0000001b2600720c */ /* 0x000fe40003f44270 */
[----:B------:R-:W-:-:S02]  /*5830*/  ISETP.GE.AND P1, PT, R27, R211, PT ;  /* 0x000000d31b00720c */ /* 0x000fc40003f26270 */
[----:B------:R-:W-:Y:S02]  /*5840*/  ISETP.GT.AND P6, PT, R168, R27, PT ;  /* 0x0000001ba800720c */ /* 0x000fe40003fc4270 */
[----:B------:R-:W-:Y:S02]  /*5850*/  ISETP.GE.AND P5, PT, R27, R210, PT ;  /* 0x000000d21b00720c */ /* 0x000fe40003fa6270 */
[--C-:B------:R-:W-:Y:S02]  /*5860*/  IADD3 R59, PT, PT, R174, -0x29, -R171.reuse ;  /* 0xffffffd7ae3b7810 */ /* 0x100fe40007ffe8ab */
[----:B------:R-:W-:Y:S02]  /*5870*/  IADD3 R27, PT, PT, R172, -0x30, -R171 ;  /* 0xffffffd0ac1b7810 */ /* 0x000fe40007ffe8ab */
[----:B------:R-:W-:Y:S02]  /*5880*/  FSEL R221, R116, -INF , !P4 ;  /* 0xff80000074dd7808 */ /* 0x000fe40006000000 */
[----:B------:R-:W-:-:S02]  /*5890*/  I2FP.F32.S32 R8, R8 ;  /* 0x0000000800087245 */ /* 0x000fc40000201400 */
[----:B------:R-:W-:Y:S02]  /*58a0*/  IABS R59, R59 ;  /* 0x0000003b003b7213 */ /* 0x000fe40000000000 */
[----:B------:R-:W-:Y:S01]  /*58b0*/  IABS R27, R27 ;  /* 0x0000001b001b7213 */ /* 0x000fe20000000000 */
[----:B------:R-:W-:Y:S01]  /*58c0*/  FFMA.FTZ R126, -R203, R8, R126 ;  /* 0x00000008cb7e7223 */ /* 0x000fe2000001017e */
[----:B------:R-:W-:Y:S02]  /*58d0*/  FSEL R221, R221, -INF , !P3 ;  /* 0xff800000dddd7808 */ /* 0x000fe40005800000 */
[----:B------:R-:W-:Y:S02]  /*58e0*/  ISETP.GT.AND P4, PT, R168, R29, PT ;  /* 0x0000001da800720c */ /* 0x000fe40003f84270 */
[----:B------:R-:W-:Y:S01]  /*58f0*/  ISETP.GE.AND P3, PT, R29, R210, PT ;  /* 0x000000d21d00720c */ /* 0x000fe20003f66270 */
[----:B------:R-:W-:Y:S01]  /*5900*/  VIADD R29, R169, 0x30 ;  /* 0x00000030a91d7836 */ /* 0x000fe20000000000 */
[----:B------:R-:W-:-:S02]  /*5910*/  I2FP.F32.S32 R59, R59 ;  /* 0x0000003b003b7245 */ /* 0x000fc40000201400 */
[----:B------:R-:W-:Y:S02]  /*5920*/  I2FP.F32.S32 R27, R27 ;  /* 0x0000001b001b7245 */ /* 0x000fe40000201400 */
[----:B------:R-:W-:Y:S01]  /*5930*/  IADD3 R107, PT, PT, R172, -0x29, -R171 ;  /* 0xffffffd7ac6b7810 */ /* 0x000fe20007ffe8ab */
[C---:B------:R-:W-:Y:S01]  /*5940*/  FFMA.FTZ R59, -R203.reuse, R59, R128 ;  /* 0x0000003bcb3b7223 */ /* 0x040fe20000010180 */
[----:B------:R-:W-:Y:S01]  /*5950*/  FSEL R225, R126, -INF , !P4 ;  /* 0xff8000007ee17808 */ /* 0x000fe20006000000 */
[----:B------:R-:W-:Y:S01]  /*5960*/  FFMA.FTZ R130, -R203, R27, R130 ;  /* 0x0000001bcb827223 */ /* 0x000fe20000010182 */
[----:B------:R-:W-:Y:S01]  /*5970*/  IABS R107, R107 ;  /* 0x0000006b006b7213 */ /* 0x000fe20000000000 */
[----:B------:R-:W-:Y:S01]  /*5980*/  VIADD R27, R169, 0x31 ;  /* 0x00000031a91b7836 */ /* 0x000fe20000000000 */
[----:B------:R-:W-:Y:S02]  /*5990*/  ISETP.GT.AND P4, PT, R38, R29, PT ;  /* 0x0000001d2600720c */ /* 0x000fe40003f84270 */
[----:B------:R-:W-:-:S02]  /*59a0*/  I2FP.F32.S32 R107, R107 ;  /* 0x0000006b006b7245 */ /* 0x000fc40000201400 */
[----:B------:R-:W-:Y:S02]  /*59b0*/  FSEL R225, R225, -INF , !P3 ;  /* 0xff800000e1e17808 */ /* 0x000fe40005800000 */
[----:B------:R-:W-:Y:S01]  /*59c0*/  ISETP.GE.AND P3, PT, R29, R211, PT ;  /* 0x000000d31d00720c */ /* 0x000fe20003f66270 */
[----:B------:R-:W-:Y:S01]  /*59d0*/  FFMA.FTZ R107, -R203, R107, R124 ;  /* 0x0000006bcb6b7223 */ /* 0x000fe2000001017c */
[----:B------:R-:W-:Y:S02]  /*59e0*/  FSEL R59, R59, -INF , !P6 ;  /* 0xff8000003b3b7808 */ /* 0x000fe40007000000 */
[----:B------:R-:W-:Y:S02]  /*59f0*/  FSEL R175, R130, -INF , !P4 ;  /* 0xff80000082af7808 */ /* 0x000fe40006000000 */
[----:B------:R-:W-:Y:S02]  /*5a00*/  IADD3 R117, PT, PT, R174, -0x30, -R171 ;  /* 0xffffffd0ae757810 */ /* 0x000fe40007ffe8ab */
[----:B------:R-:W-:-:S02]  /*5a10*/  FSEL R59, R59, -INF , !P5 ;  /* 0xff8000003b3b7808 */ /* 0x000fc40006800000 */
[----:B------:R-:W-:Y:S02]  /*5a20*/  FSEL R175, R175, -INF , !P3 ;  /* 0xff800000afaf7808 */ /* 0x000fe40005800000 */
[----:B------:R-:W-:Y:S02]  /*5a30*/  IABS R117, R117 ;  /* 0x0000007500757213 */ /* 0x000fe40000000000 */
[----:B------:R-:W-:Y:S02]  /*5a40*/  ISETP.GT.AND P6, PT, R38, R27, PT ;  /* 0x0000001b2600720c */ /* 0x000fe40003fc4270 */
[C---:B------:R-:W-:Y:S02]  /*5a50*/  ISETP.GE.AND P5, PT, R27.reuse, R211, PT ;  /* 0x000000d31b00720c */ /* 0x040fe40003fa6270 */
[----:B------:R-:W-:Y:S02]  /*5a60*/  ISETP.GT.AND P4, PT, R168, R27, PT ;  /* 0x0000001ba800720c */ /* 0x000fe40003f84270 */
[----:B------:R-:W-:-:S02]  /*5a70*/  ISETP.GE.AND P3, PT, R27, R210, PT ;  /* 0x000000d21b00720c */ /* 0x000fc40003f66270 */
[--C-:B------:R-:W-:Y:S02]  /*5a80*/  IADD3 R8, PT, PT, R174, -0x31, -R171.reuse ;  /* 0xffffffcfae087810 */ /* 0x100fe40007ffe8ab */
[----:B------:R-:W-:Y:S02]  /*5a90*/  IADD3 R27, PT, PT, R172, -0x38, -R171 ;  /* 0xffffffc8ac1b7810 */ /* 0x000fe40007ffe8ab */
[----:B------:R-:W-:Y:S02]  /*5aa0*/  FSEL R107, R107, -INF , !P2 ;  /* 0xff8000006b6b7808 */ /* 0x000fe40005000000 */
[----:B------:R-:W-:Y:S02]  /*5ab0*/  I2FP.F32.S32 R117, R117 ;  /* 0x0000007500757245 */ /* 0x000fe40000201400 */
[----:B------:R-:W-:Y:S02]  /*5ac0*/  IABS R8, R8 ;  /* 0x0000000800087213 */ /* 0x000fe40000000000 */
[----:B------:R-:W-:Y:S01]  /*5ad0*/  IABS R27, R27 ;  /* 0x0000001b001b7213 */ /* 0x000fe20000000000 */
[----:B------:R-:W-:Y:S01]  /*5ae0*/  FFMA.FTZ R117, -R203, R117, R134 ;  /* 0x00000075cb757223 */ /* 0x000fe20000010186 */
[----:B------:R-:W-:-:S02]  /*5af0*/  FSEL R107, R107, -INF , !P1 ;  /* 0xff8000006b6b7808 */ /* 0x000fc40004800000 */
[----:B------:R-:W-:Y:S02]  /*5b00*/  ISETP.GT.AND P2, PT, R168, R29, PT ;  /* 0x0000001da800720c */ /* 0x000fe40003f44270 */
        /* <DEDUP_REMOVED lines=8> */
[----:B------:R-:W-:Y:S01]  /*5b90*/  IABS R125, R125 ;  /* 0x0000007d007d7213 */ /* 0x000fe20000000000 */
[----:B------:R-:W-:Y:S01]  /*5ba0*/  VIADD R27, R169, 0x39 ;  /* 0x00000039a91b7836 */ /* 0x000fe20000000000 */
[----:B------:R-:W-:-:S02]  /*5bb0*/  ISETP.GT.AND P2, PT, R38, R29, PT ;  /* 0x0000001d2600720c */ /* 0x000fc40003f44270 */
[----:B------:R-:W-:Y:S02]  /*5bc0*/  I2FP.F32.S32 R125, R125 ;  /* 0x0000007d007d7245 */ /* 0x000fe40000201400 */
[----:B------:R-:W-:Y:S02]  /*5bd0*/  FSEL R117, R117, -INF , !P1 ;  /* 0xff80000075757808 */ /* 0x000fe40004800000 */
[----:B------:R-:W-:Y:S01]  /*5be0*/  ISETP.GE.AND P1, PT, R29, R211, PT ;  /* 0x000000d31d00720c */ /* 0x000fe20003f26270 */
[----:B------:R-:W-:Y:S01]  /*5bf0*/  FFMA.FTZ R125, -R203, R125, R132 ;  /* 0x0000007dcb7d7223 */ /* 0x000fe20000010184 */
[----:B------:R-:W-:Y:S02]  /*5c00*/  FSEL R219, R136, -INF , !P4 ;  /* 0xff80000088db7808 */ /* 0x000fe40006000000 */
[----:B------:R-:W-:Y:S02]  /*5c10*/  FSEL R173, R138, -INF , !P2 ;  /* 0xff8000008aad7808 */ /* 0x000fe40005000000 */
[----:B------:R-:W-:-:S02]  /*5c20*/  IADD3 R8, PT, PT, R174, -0x38, -R171 ;  /* 0xffffffc8ae087810 */ /* 0x000fc40007ffe8ab */
[----:B------:R-:W-:Y:S02]  /*5c30*/  FSEL R219, R219, -INF , !P3 ;  /* 0xff800000dbdb7808 */ /* 0x000fe40005800000 */
[----:B------:R-:W-:Y:S02]  /*5c40*/  FSEL R173, R173, -INF , !P1 ;  /* 0xff800000adad7808 */ /* 0x000fe40004800000 */
[----:B------:R-:W-:Y:S02]  /*5c50*/  IABS R8, R8 ;  /* 0x0000000800087213 */ /* 0x000fe40000000000 */
[----:B------:R-:W-:Y:S02]  /*5c60*/  ISETP.GT.AND P4, PT, R38, R27, PT ;  /* 0x0000001b2600720c */ /* 0x000fe40003f84270 */
[----:B------:R-:W-:Y:S02]  /*5c70*/  ISETP.GE.AND P3, PT, R27, R211, PT ;  /* 0x000000d31b00720c */ /* 0x000fe40003f66270 */
[----:B------:R-:W-:-:S02]  /*5c80*/  ISETP.GT.AND P2, PT, R168, R27, PT ;  /* 0x0000001ba800720c */ /* 0x000fc40003f44270 */
[----:B------:R-:W-:Y:S02]  /*5c90*/  ISETP.GE.AND P1, PT, R27, R210, PT ;  /* 0x000000d21b00720c */ /* 0x000fe40003f26270 */
[--C-:B------:R-:W-:Y:S02]  /*5ca0*/  IADD3 R115, PT, PT, R174, -0x39, -R171.reuse ;  /* 0xffffffc7ae737810 */ /* 0x100fe40007ffe8ab */
[----:B------:R-:W-:Y:S02]  /*5cb0*/  IADD3 R27, PT, PT, R172, -0x40, -R171 ;  /* 0xffffffc0ac1b7810 */ /* 0x000fe40007ffe8ab */
[----:B------:R-:W-:Y:S02]  /*5cc0*/  FSEL R125, R125, -INF , !P6 ;  /* 0xff8000007d7d7808 */ /* 0x000fe40007000000 */
[----:B------:R-:W-:Y:S02]  /*5cd0*/  I2FP.F32.S32 R8, R8 ;  /* 0x0000000800087245 */ /* 0x000fe40000201400 */
[----:B------:R-:W-:-:S02]  /*5ce0*/  IABS R115, R115 ;  /* 0x0000007300737213 */ /* 0x000fc40000000000 */
[----:B------:R-:W-:Y:S01]  /*5cf0*/  IABS R27, R27 ;  /* 0x0000001b001b7213 */ /* 0x000fe20000000000 */
[----:B------:R-:W-:Y:S01]  /*5d00*/  FFMA.FTZ R142, -R203, R8, R142 ;  /* 0x00000008cb8e7223 */ /* 0x000fe2000001018e */
[----:B------:R-:W-:Y:S02]  /*5d10*/  FSEL R125, R125, -INF , !P5 ;  /* 0xff8000007d7d7808 */ /* 0x000fe40006800000 */
[----:B------:R-:W-:Y:S02]  /*5d20*/  ISETP.GT.AND P6, PT, R168, R29, PT ;  /* 0x0000001da800720c */ /* 0x000fe40003fc4270 */
[----:B------:R-:W-:Y:S01]  /*5d30*/  ISETP.GE.AND P5, PT, R29, R210, PT ;  /* 0x000000d21d00720c */ /* 0x000fe20003fa6270 */
[----:B------:R-:W-:Y:S01]  /*5d40*/  VIADD R29, R169, 0x40 ;  /* 0x00000040a91d7836 */ /* 0x000fe20000000000 */
[----:B------:R-:W-:Y:S02]  /*5d50*/  I2FP.F32.S32 R115, R115 ;  /* 0x0000007300737245 */ /* 0x000fe40000201400 */
[----:B------:R-:W-:-:S02]  /*5d60*/  I2FP.F32.S32 R27, R27 ;  /* 0x0000001b001b7245 */ /* 0x000fc40000201400 */
[--C-:B------:R-:W-:Y:S01]  /*5d70*/  IADD3 R129, PT, PT, R172, -0x39, -R171.reuse ;  /* 0xffffffc7ac817810 */ /* 0x100fe20007ffe8ab */
[C---:B------:R-:W-:Y:S01]  /*5d80*/  FFMA.FTZ R115, -R203.reuse, R115, R144 ;  /* 0x00000073cb737223 */ /* 0x040fe20000010190 */
[----:B------:R-:W-:Y:S01]  /*5d90*/  IADD3 R8, PT, PT, R174, -0x40, -R171 ;  /* 0xffffffc0ae087810 */ /* 0x000fe20007ffe8ab */
[----:B------:R-:W-:Y:S01]  /*5da0*/  FFMA.FTZ R146, -R203, R27, R146 ;  /* 0x0000001bcb927223 */ /* 0x000fe20000010192 */
[----:B------:R-:W-:Y:S01]  /*5db0*/  IABS R129, R129 ;  /* 0x0000008100817213 */ /* 0x000fe20000000000 */
[----:B------:R-:W-:Y:S01]  /*5dc0*/  VIADD R27, R169, 0x41 ;  /* 0x00000041a91b7836 */ /* 0x000fe20000000000 */
[----:B------:R-:W-:Y:S02]  /*5dd0*/  FSEL R197, R142, -INF , !P6 ;  /* 0xff8000008ec57808 */ /* 0x000fe40007000000 */
[----:B------:R-:W-:Y:S02]  /*5de0*/  ISETP.GT.AND P6, PT, R38, R29, PT ;  /* 0x0000001d2600720c */ /* 0x000fe40003fc4270 */
[----:B------:R-:W-:-:S02]  /*5df0*/  IABS R8, R8 ;  /* 0x0000000800087213 */ /* 0x000fc40000000000 */
[----:B------:R-:W-:Y:S02]  /*5e00*/  I2FP.F32.S32 R129, R129 ;  /* 0x0000008100817245 */ /* 0x000fe40000201400 */
[----:B------:R-:W-:Y:S02]  /*5e10*/  FSEL R197, R197, -INF , !P5 ;  /* 0xff800000c5c57808 */ /* 0x000fe40006800000 */
[----:B------:R-:W-:Y:S01]  /*5e20*/  ISETP.GE.AND P5, PT, R29, R211, PT ;  /* 0x000000d31d00720c */ /* 0x000fe20003fa6270 */
[----:B------:R-:W-:Y:S01]  /*5e30*/  FFMA.FTZ R129, -R203, R129, R140 ;  /* 0x00000081cb817223 */ /* 0x000fe2000001018c */
[----:B------:R-:W-:Y:S02]  /*5e40*/  FSEL R115, R115, -INF , !P2 ;  /* 0xff80000073737808 */ /* 0x000fe40005000000 */
[----:B------:R-:W-:Y:S02]  /*5e50*/  FSEL R159, R146, -INF , !P6 ;  /* 0xff800000929f7808 */ /* 0x000fe40007000000 */
[----:B------:R-:W-:-:S02]  /*5e60*/  I2FP.F32.S32 R8, R8 ;  /* 0x0000000800087245 */ /* 0x000fc40000201400 */
[----:B------:R-:W-:Y:S02]  /*5e70*/  FSEL R115, R115, -INF , !P1 ;  /* 0xff80000073737808 */ /* 0x000fe40004800000 */
[----:B------:R-:W-:Y:S01]  /*5e80*/  FSEL R159, R159, -INF , !P5 ;  /* 0xff8000009f9f7808 */ /* 0x000fe20006800000 */
[----:B------:R-:W-:Y:S01]  /*5e90*/  FFMA.FTZ R76, -R203, R8, R76 ;  /* 0x00000008cb4c7223 */ /* 0x000fe2000001014c */
[----:B------:R-:W-:Y:S02]  /*5ea0*/  ISETP.GT.AND P2, PT, R38, R27, PT ;  /* 0x0000001b2600720c */ /* 0x000fe40003f44270 */
[C---:B------:R-:W-:Y:S02]  /*5eb0*/  ISETP.GE.AND P1, PT, R27.reuse, R211, PT ;  /* 0x000000d31b00720c */ /* 0x040fe40003f26270 */
[----:B------:R-:W-:Y:S02]  /*5ec0*/  ISETP.GT.AND P6, PT, R168, R27, PT ;  /* 0x0000001ba800720c */ /* 0x000fe40003fc4270 */
[----:B------:R-:W-:-:S02]  /*5ed0*/  ISETP.GE.AND P5, PT, R27, R210, PT ;  /* 0x000000d21b00720c */ /* 0x000fc40003fa6270 */
[--C-:B------:R-:W-:Y:S02]  /*5ee0*/  IADD3 R8, PT, PT, R174, -0x41, -R171.reuse ;  /* 0xffffffbfae087810 */ /* 0x100fe40007ffe8ab */
[----:B------:R-:W-:Y:S02]  /*5ef0*/  IADD3 R27, PT, PT, R172, -0x48, -R171 ;  /* 0xffffffb8ac1b7810 */ /* 0x000fe40007ffe8ab */
[----:B------:R-:W-:Y:S02]  /*5f00*/  FSEL R129, R129, -INF , !P4 ;  /* 0xff80000081817808 */ /* 0x000fe40006000000 */
[----:B------:R-:W-:Y:S02]  /*5f10*/  IABS R8, R8 ;  /* 0x0000000800087213 */ /* 0x000fe40000000000 */
[----:B------:R-:W-:Y:S02]  /*5f20*/  IABS R27, R27 ;  /* 0x0000001b001b7213 */ /* 0x000fe40000000000 */
[----:B------:R-:W-:-:S02]  /*5f30*/  FSEL R129, R129, -INF , !P3 ;  /* 0xff80000081817808 */ /* 0x000fc40005800000 */
[----:B------:R-:W-:Y:S02]  /*5f40*/  ISETP.GT.AND P4, PT, R168, R29, PT ;  /* 0x0000001da800720c */ /* 0x000fe40003f84270 */
[----:B------:R-:W-:Y:S01]  /*5f50*/  ISETP.GE.AND P3, PT, R29, R210, PT ;  /* 0x000000d21d00720c */ /* 0x000fe20003f66270 */
[----:B------:R-:W-:Y:S01]  /*5f60*/  VIADD R29, R169, 0x48 ;  /* 0x00000048a91d7836 */ /* 0x000fe20000000000 */
[----:B------:R-:W-:Y:S02]  /*5f70*/  I2FP.F32.S32 R8, R8 ;  /* 0x0000000800087245 */ /* 0x000fe40000201400 */
[----:B------:R-:W-:Y:S02]  /*5f80*/  I2FP.F32.S32 R27, R27 ;  /* 0x0000001b001b7245 */ /* 0x000fe40000201400 */
[----:B------:R-:W-:Y:S01]  /*5f90*/  FSEL R133, R76, -INF , !P4 ;  /* 0xff8000004c857808 */ /* 0x000fe20006000000 */
[C---:B------:R-:W-:Y:S01]  /*5fa0*/  FFMA.FTZ R150, -R203.reuse, R8, R150 ;  /* 0x00000008cb967223 */ /* 0x040fe20000010196 */
[----:B------:R-:W-:Y:S01]  /*5fb0*/  ISETP.GT.AND P4, PT, R38, R29, PT ;  /* 0x0000001d2600720c */ /* 0x000fe20003f84270 */
[----:B------:R-:W-:Y:S01]  /*5fc0*/  FFMA.FTZ R152, -R203, R27, R152 ;  /* 0x0000001bcb987223 */ /* 0x000fe20000010198 */
[----:B------:R-:W-:Y:S01]  /*5fd0*/  FSEL R133, R133, -INF , !P3 ;  /* 0xff80000085857808 */ /* 0x000fe20005800000 */
[----:B------:R-:W-:Y:S01]  /*5fe0*/  VIADD R27, R169, 0x49 ;  /* 0x00000049a91b7836 */ /* 0x000fe20000000000 */
[----:B------:R-:W-:-:S02]  /*5ff0*/  ISETP.GE.AND P3, PT, R29, R211, PT ;  /* 0x000000d31d00720c */ /* 0x000fc40003f66270 */
[----:B------:R-:W-:Y:S02]  /*6000*/  FSEL R163, R150, -INF , !P6 ;  /* 0xff80000096a37808 */ /* 0x000fe40007000000 */
[----:B------:R-:W-:Y:S02]  /*6010*/  FSEL R157, R152, -INF , !P4 ;  /* 0xff800000989d7808 */ /* 0x000fe40006000000 */
[----:B------:R-:W-:Y:S02]  /*6020*/  FSEL R163, R163, -INF , !P5 ;  /* 0xff800000a3a37808 */ /* 0x000fe40006800000 */
[----:B------:R-:W-:Y:S02]  /*6030*/  FSEL R157, R157, -INF , !P3 ;  /* 0xff8000009d9d7808 */ /* 0x000fe40005800000 */
[----:B------:R-:W-:Y:S02]  /*6040*/  ISETP.GT.AND P6, PT, R38, R27, PT ;  /* 0x0000001b2600720c */ /* 0x000fe40003fc4270 */
[----:B------:R-:W-:-:S02]  /*6050*/  ISETP.GE.AND P5, PT, R27, R211, PT ;  /* 0x000000d31b00720c */ /* 0x000fc40003fa6270 */
[----:B------:R-:W-:Y:S02]  /*6060*/  ISETP.GT.AND P4, PT, R168, R27, PT ;  /* 0x0000001ba800720c */ /* 0x000fe40003f84270 */
[----:B------:R-:W-:Y:S02]  /*6070*/  ISETP.GE.AND P3, PT, R27, R210, PT ;  /* 0x000000d21b00720c */ /* 0x000fe40003f66270 */
[C-C-:B------:R-:W-:Y:S02]  /*6080*/  IADD3 R27, PT, PT, R172.reuse, -0x50, -R171.reuse ;  /* 0xffffffb0ac1b7810 */ /* 0x140fe40007ffe8ab */
[--C-:B------:R-:W-:Y:S02]  /*6090*/  IADD3 R145, PT, PT, R172, -0x41, -R171.reuse ;  /* 0xffffffbfac917810 */ /* 0x100fe40007ffe8ab */
[----:B------:R-:W-:Y:S02]  /*60a0*/  IABS R27, R27 ;  /* 0x0000001b001b7213 */ /* 0x000fe40000000000 */
[----:B------:R-:W-:-:S02]  /*60b0*/  IADD3 R8, PT, PT, R174, -0x48, -R171 ;  /* 0xffffffb8ae087810 */ /* 0x000fc40007ffe8ab */
[----:B------:R-:W-:Y:S02]  /*60c0*/  I2FP.F32.S32 R27, R27 ;  /* 0x0000001b001b7245 */ /* 0x000fe40000201400 */
[----:B------:R-:W-:Y:S02]  /*60d0*/  IABS R145, R145 ;  /* 0x0000009100917213 */ /* 0x000fe40000000000 */
[----:B------:R-:W-:Y:S01]  /*60e0*/  IADD3 R149, PT, PT, R172, -0x49, -R171 ;  /* 0xffffffb7ac957810 */ /* 0x000fe20007ffe8ab */
[----:B------:R-:W-:Y:S01]  /*60f0*/  FFMA.FTZ R68, -R203, R27, R68 ;  /* 0x0000001bcb447223 */ /* 0x000fe20000010144 */
[----:B------:R-:W-:Y:S01]  /*6100*/  IABS R8, R8 ;  /* 0x0000000800087213 */ /* 0x000fe20000000000 */
[----:B------:R-:W2:Y:S01]  /*6110*/  LD.E R27, desc[UR4][R2.64+0xdc] ;  /* 0x0000dc04021b7980 */ /* 0x000ea2000c101900 */
[----:B------:R-:W-:Y:S02]  /*6120*/  I2FP.F32.S32 R145, R145 ;  /* 0x0000009100917245 */ /* 0x000fe40000201400 */
[----:B------:R-:W-:-:S02]  /*6130*/  IABS R149, R149 ;  /* 0x0000009500957213 */ /* 0x000fc40000000000 */
[----:B------:R-:W-:Y:S01]  /*6140*/  I2FP.F32.S32 R8, R8 ;  /* 0x0000000800087245 */ /* 0x000fe20000201400 */
[C---:B------:R-:W-:Y:S01]  /*6150*/  FFMA.FTZ R145, -R203.reuse, R145, R148 ;  /* 0x00000091cb917223 */ /* 0x040fe20000010194 */
[----:B------:R-:W-:Y:S02]  /*6160*/  I2FP.F32.S32 R149, R149 ;  /* 0x0000009500957245 */ /* 0x000fe40000201400 */
[C-C-:B------:R-:W-:Y:S01]  /*6170*/  IADD3 R137, PT, PT, R174.reuse, -0x49, -R171.reuse ;  /* 0xffffffb7ae897810 */ /* 0x140fe20007ffe8ab */
[C---:B------:R-:W-:Y:S01]  /*6180*/  FFMA.FTZ R78, -R203.reuse, R8, R78 ;  /* 0x00000008cb4e7223 */ /* 0x040fe2000001014e */
[----:B------:R-:W-:Y:S01]  /*6190*/  IADD3 R8, PT, PT, R174, -0x50, -R171 ;  /* 0xffffffb0ae087810 */ /* 0x000fe20007ffe8ab */
[----:B------:R-:W-:Y:S01]  /*61a0*/  FFMA.FTZ R149, -R203, R149, R154 ;  /* 0x00000095cb957223 */ /* 0x000fe2000001019a */
[----:B------:R-:W-:Y:S02]  /*61b0*/  FSEL R145, R145, -INF , !P2 ;  /* 0xff80000091917808 */ /* 0x000fe40005000000 */
[----:B------:R-:W-:-:S02]  /*61c0*/  ISETP.GT.AND P2, PT, R168, R29, PT ;  /* 0x0000001da800720c */ /* 0x000fc40003f44270 */
[----:B------:R-:W-:Y:S02]  /*61d0*/  IABS R8, R8 ;  /* 0x0000000800087213 */ /* 0x000fe40000000000 */
[----:B------:R-:W-:Y:S02]  /*61e0*/  FSEL R145, R145, -INF , !P1 ;  /* 0xff80000091917808 */ /* 0x000fe40004800000 */
[----:B------:R-:W-:Y:S01]  /*61f0*/  ISETP.GE.AND P1, PT, R29, R210, PT ;  /* 0x000000d21d00720c */ /* 0x000fe20003f26270 */
[----:B------:R-:W-:Y:S01]  /*6200*/  VIADD R29, R169, 0x50 ;  /* 0x00000050a91d7836 */ /* 0x000fe20000000000 */
        /* <DEDUP_REMOVED lines=12> */
[----:B------:R-:W-:Y:S02]  /*62d0*/  IABS R29, R29 ;  /* 0x0000001d001d7213 */ /* 0x000fe40000000000 */
[----:B------:R-:W-:Y:S02]  /*62e0*/  IABS R8, R8 ;  /* 0x0000000800087213 */ /* 0x000fe40000000000 */
[----:B------:R-:W-:Y:S02]  /*62f0*/  I2FP.F32.S32 R29, R29 ;  /* 0x0000001d001d7245 */ /* 0x000fe40000201400 */
[----:B------:R-:W-:-:S02]  /*6300*/  I2FP.F32.S32 R8, R8 ;  /* 0x0000000800087245 */ /* 0x000fc40000201400 */
[----:B------:R-:W-:Y:S01]  /*6310*/  IABS R137, R137 ;  /* 0x0000008900897213 */ /* 0x000fe20000000000 */
[C---:B------:R-:W-:Y:S01]  /*6320*/  FFMA.FTZ R72, -R203.reuse, R29, R72 ;  /* 0x0000001dcb487223 */ /* 0x040fe20000010148 */
[--C-:B------:R-:W-:Y:S01]  /*6330*/  IADD3 R29, PT, PT, R172, -0x58, -R171.reuse ;  /* 0xffffffa8ac1d7810 */ /* 0x100fe20007ffe8ab */
[C---:B------:R-:W-:Y:S01]  /*6340*/  FFMA.FTZ R56, -R203.reuse, R8, R56 ;  /* 0x00000008cb387223 */ /* 0x040fe20000010138 */
[----:B------:R-:W-:Y:S02]  /*6350*/  I2FP.F32.S32 R137, R137 ;  /* 0x0000008900897245 */ /* 0x000fe40000201400 */
[----:B------:R-:W-:Y:S02]  /*6360*/  IADD3 R8, PT, PT, R174, -0x58, -R171 ;  /* 0xffffffa8ae087810 */ /* 0x000fe40007ffe8ab */
[----:B------:R-:W-:Y:S01]  /*6370*/  IABS R29, R29 ;  /* 0x0000001d001d7213 */ /* 0x000fe20000000000 */
[----:B------:R-:W-:Y:S01]  /*6380*/  FFMA.FTZ R137, -R203, R137, R156 ;  /* 0x00000089cb897223 */ /* 0x000fe2000001019c */
[----:B------:R-:W-:-:S02]  /*6390*/  IABS R8, R8 ;  /* 0x0000000800087213 */ /* 0x000fc40000000000 */
[----:B------:R-:W-:Y:S02]  /*63a0*/  I2FP.F32.S32 R29, R29 ;  /* 0x0000001d001d7245 */ /* 0x000fe40000201400 */
[----:B------:R-:W-:Y:S02]  /*63b0*/  I2FP.F32.S32 R8, R8 ;  /* 0x0000000800087245 */ /* 0x000fe40000201400 */
[----:B------:R-:W-:Y:S02]  /*63c0*/  FSEL R137, R137, -INF , !P4 ;  /* 0xff80000089897808 */ /* 0x000fe40006000000 */
[----:B------:R-:W-:Y:S01]  /*63d0*/  FSEL R143, R68, -INF , !P2 ;  /* 0xff800000448f7808 */ /* 0x000fe20005000000 */
[C---:B------:R-:W-:Y:S01]  /*63e0*/  FFMA.FTZ R12, -R203.reuse, R29, R12 ;  /* 0x0000001dcb0c7223 */ /* 0x040fe2000001010c */
[----:B------:R-:W-:Y:S01]  /*63f0*/  ISETP.GT.AND P4, PT, R38, R31, PT ;  /* 0x0000001f2600720c */ /* 0x000fe20003f84270 */
[----:B------:R-:W-:Y:S01]  /*6400*/  FFMA.FTZ R14, -R203, R8, R14 ;  /* 0x00000008cb0e7223 */ /* 0x000fe2000001010e */
[----:B------:R-:W-:-:S02]  /*6410*/  IADD3 R29, PT, PT, R172, -0x59, -R171 ;  /* 0xffffffa7ac1d7810 */ /* 0x000fc40007ffe8ab */
[----:B------:R-:W-:Y:S02]  /*6420*/  FSEL R137, R137, -INF , !P3 ;  /* 0xff80000089897808 */ /* 0x000fe40005800000 */
[----:B------:R-:W-:Y:S02]  /*6430*/  FSEL R143, R143, -INF , !P1 ;  /* 0xff8000008f8f7808 */ /* 0x000fe40004800000 */
[----:B------:R-:W-:Y:S02]  /*6440*/  IADD3 R8, PT, PT, R174, -0x59, -R171 ;  /* 0xffffffa7ae087810 */ /* 0x000fe40007ffe8ab */
[C---:B------:R-:W-:Y:S02]  /*6450*/  ISETP.GE.AND P3, PT, R31.reuse, R211, PT ;  /* 0x000000d31f00720c */ /* 0x040fe40003f66270 */
[----:B------:R-:W-:Y:S02]  /*6460*/  ISETP.GT.AND P2, PT, R168, R31, PT ;  /* 0x0000001fa800720c */ /* 0x000fe40003f44270 */
[----:B------:R-:W-:Y:S01]  /*6470*/  ISETP.GE.AND P1, PT, R31, R210, PT ;  /* 0x000000d21f00720c */ /* 0x000fe20003f26270 */
[----:B------:R-:W-:Y:S01]  /*6480*/  VIADD R31, R169, 0x58 ;  /* 0x00000058a91f7836 */ /* 0x000fe20000000000 */
[----:B------:R-:W-:-:S02]  /*6490*/  FSEL R155, R70, -INF , !P6 ;  /* 0xff800000469b7808 */ /* 0x000fc40007000000 */
[----:B------:R-:W-:Y:S02]  /*64a0*/  FSEL R141, R72, -INF , !P4 ;  /* 0xff800000488d7808 */ /* 0x000fe40006000000 */
[----:B------:R-:W-:Y:S02]  /*64b0*/  IABS R29, R29 ;  /* 0x0000001d001d7213 */ /* 0x000fe40000000000 */
[----:B------:R-:W-:Y:S02]  /*64c0*/  IABS R8, R8 ;  /* 0x0000000800087213 */ /* 0x000fe40000000000 */
        /* <DEDUP_REMOVED lines=9> */
[----:B------:R-:W-:Y:S01]  /*6560*/  FSEL R153, R56, -INF , !P2 ;  /* 0xff80000038997808 */ /* 0x000fe20005000000 */
[C---:B------:R-:W-:Y:S01]  /*6570*/  FFMA.FTZ R16, -R203.reuse, R29, R16 ;  /* 0x0000001dcb107223 */ /* 0x040fe20000010110 */
[----:B------:R-:W-:Y:S01]  /*6580*/  FSEL R139, R12, -INF , !P6 ;  /* 0xff8000000c8b7808 */ /* 0x000fe20007000000 */
[----:B------:R-:W-:Y:S01]  /*6590*/  FFMA.FTZ R40, -R203, R8, R40 ;  /* 0x00000008cb287223 */ /* 0x000fe20000010128 */
[----:B------:R-:W-:-:S02]  /*65a0*/  ISETP.GT.AND P2, PT, R38, R31, PT ;  /* 0x0000001f2600720c */ /* 0x000fc40003f44270 */
[--C-:B------:R-:W-:Y:S02]  /*65b0*/  IADD3 R8, PT, PT, R174, -0x60, -R171.reuse ;  /* 0xffffffa0ae087810 */ /* 0x100fe40007ffe8ab */
[----:B------:R-:W-:Y:S02]  /*65c0*/  FSEL R153, R153, -INF , !P1 ;  /* 0xff80000099997808 */ /* 0x000fe40004800000 */
[----:B------:R-:W-:Y:S02]  /*65d0*/  FSEL R139, R139, -INF , !P5 ;  /* 0xff8000008b8b7808 */ /* 0x000fe40006800000 */
[----:B------:R-:W-:Y:S02]  /*65e0*/  IADD3 R29, PT, PT, R172, -0x60, -R171 ;  /* 0xffffffa0ac1d7810 */ /* 0x000fe40007ffe8ab */
[----:B------:R-:W-:Y:S02]  /*65f0*/  ISETP.GE.AND P1, PT, R31, R211, PT ;  /* 0x000000d31f00720c */ /* 0x000fe40003f26270 */
[----:B------:R-:W-:-:S02]  /*6600*/  ISETP.GT.AND P6, PT, R168, R31, PT ;  /* 0x0000001fa800720c */ /* 0x000fc40003fc4270 */
[----:B------:R-:W-:Y:S01]  /*6610*/  ISETP.GE.AND P5, PT, R31, R210, PT ;  /* 0x000000d21f00720c */ /* 0x000fe20003fa6270 */
[----:B------:R-:W-:Y:S01]  /*6620*/  VIADD R31, R169, 0x60 ;  /* 0x00000060a91f7836 */ /* 0x000fe20000000000 */
[----:B------:R-:W-:Y:S02]  /*6630*/  FSEL R151, R14, -INF , !P4 ;  /* 0xff8000000e977808 */ /* 0x000fe40006000000 */
[----:B------:R-:W-:Y:S02]  /*6640*/  FSEL R135, R16, -INF , !P2 ;  /* 0xff80000010877808 */ /* 0x000fe40005000000 */
[----:B------:R-:W-:Y:S02]  /*6650*/  IABS R8, R8 ;  /* 0x0000000800087213 */ /* 0x000fe40000000000 */
[----:B------:R-:W-:Y:S02]  /*6660*/  IABS R29, R29 ;  /* 0x0000001d001d7213 */ /* 0x000fe40000000000 */
[----:B------:R-:W-:-:S02]  /*6670*/  FSEL R151, R151, -INF , !P3 ;  /* 0xff80000097977808 */ /* 0x000fc40005800000 */
[----:B------:R-:W-:Y:S02]  /*6680*/  FSEL R135, R135, -INF , !P1 ;  /* 0xff80000087877808 */ /* 0x000fe40004800000 */
[----:B------:R-:W-:Y:S02]  /*6690*/  ISETP.GT.AND P4, PT, R38, R31, PT ;  /* 0x0000001f2600720c */ /* 0x000fe40003f84270 */
[C---:B------:R-:W-:Y:S02]  /*66a0*/  ISETP.GE.AND P3, PT, R31.reuse, R211, PT ;  /* 0x000000d31f00720c */ /* 0x040fe40003f66270 */
[----:B------:R-:W-:Y:S02]  /*66b0*/  ISETP.GT.AND P2, PT, R168, R31, PT ;  /* 0x0000001fa800720c */ /* 0x000fe40003f44270 */
[----:B------:R-:W-:Y:S02]  /*66c0*/  ISETP.GE.AND P1, PT, R31, R210, PT ;  /* 0x000000d21f00720c */ /* 0x000fe40003f26270 */
[----:B------:R-:W-:-:S02]  /*66d0*/  I2FP.F32.S32 R8, R8 ;  /* 0x0000000800087245 */ /* 0x000fc40000201400 */
[----:B------:R-:W-:Y:S02]  /*66e0*/  I2FP.F32.S32 R29, R29 ;  /* 0x0000001d001d7245 */ /* 0x000fe40000201400 */
[--C-:B------:R-:W-:Y:S01]  /*66f0*/  IADD3 R31, PT, PT, R172, -0x61, -R171.reuse ;  /* 0xffffff9fac1f7810 */ /* 0x100fe20007ffe8ab */
[C---:B------:R-:W-:Y:S01]  /*6700*/  FFMA.FTZ R34, -R203.reuse, R8, R34 ;  /* 0x00000008cb227223 */ /* 0x040fe20000010122 */
[----:B------:R-:W-:Y:S01]  /*6710*/  IADD3 R8, PT, PT, R174, -0x61, -R171 ;  /* 0xffffff9fae087810 */ /* 0x000fe20007ffe8ab */
[----:B------:R-:W-:Y:S01]  /*6720*/  FFMA.FTZ R18, -R203, R29, R18 ;  /* 0x0000001dcb127223 */ /* 0x000fe20000010112 */
[----:B------:R-:W-:Y:S01]  /*6730*/  IABS R31, R31 ;  /* 0x0000001f001f7213 */ /* 0x000fe20000000000 */
[----:B------:R-:W-:Y:S01]  /*6740*/  VIADD R29, R169, 0x61 ;  /* 0x00000061a91d7836 */ /* 0x000fe20000000000 */
[----:B------:R-:W-:Y:S02]  /*6750*/  IABS R8, R8 ;  /* 0x0000000800087213 */ /* 0x000fe40000000000 */
[----:B------:R-:W-:-:S02]  /*6760*/  I2FP.F32.S32 R31, R31 ;  /* 0x0000001f001f7245 */ /* 0x000fc40000201400 */
[----:B------:R-:W-:Y:S02]  /*6770*/  FSEL R147, R40, -INF , !P6 ;  /* 0xff80000028937808 */ /* 0x000fe40007000000 */
[----:B------:R-:W-:Y:S01]  /*6780*/  FSEL R119, R18, -INF , !P4 ;  /* 0xff80000012777808 */ /* 0x000fe20006000000 */
[----:B------:R-:W-:Y:S01]  /*6790*/  FFMA.FTZ R58, -R203, R31, R58 ;  /* 0x0000001fcb3a7223 */ /* 0x000fe2000001013a */
[----:B------:R-:W-:Y:S02]  /*67a0*/  I2FP.F32.S32 R8, R8 ;  /* 0x0000000800087245 */ /* 0x000fe40000201400 */
[----:B------:R-:W-:Y:S02]  /*67b0*/  ISETP.GT.AND P6, PT, R38, R29, PT ;  /* 0x0000001d2600720c */ /* 0x000fe40003fc4270 */
[----:B------:R-:W-:Y:S02]  /*67c0*/  FSEL R147, R147, -INF , !P5 ;  /* 0xff80000093937808 */ /* 0x000fe40006800000 */
[----:B------:R-:W-:-:S02]  /*67d0*/  FSEL R119, R119, -INF , !P3 ;  /* 0xff80000077777808 */ /* 0x000fc40005800000 */
[C---:B------:R-:W-:Y:S02]  /*67e0*/  ISETP.GE.AND P5, PT, R29.reuse, R211, PT ;  /* 0x000000d31d00720c */ /* 0x040fe40003fa6270 */
[----:B------:R-:W-:Y:S02]  /*67f0*/  ISETP.GT.AND P4, PT, R168, R29, PT ;  /* 0x0000001da800720c */ /* 0x000fe40003f84270 */
[----:B------:R-:W-:Y:S02]  /*6800*/  ISETP.GE.AND P3, PT, R29, R210, PT ;  /* 0x000000d21d00720c */ /* 0x000fe40003f66270 */
[----:B------:R-:W-:Y:S01]  /*6810*/  IADD3 R29, PT, PT, R172, -0x68, -R171 ;  /* 0xffffff98ac1d7810 */ /* 0x000fe20007ffe8ab */
[----:B------:R-:W-:Y:S01]  /*6820*/  VIADD R31, R169, 0x68 ;  /* 0x00000068a91f7836 */ /* 0x000fe20000000000 */
[----:B------:R-:W-:Y:S01]  /*6830*/  FSEL R131, R34, -INF , !P2 ;  /* 0xff80000022837808 */ /* 0x000fe20005000000 */
[----:B------:R-:W-:Y:S01]  /*6840*/  FFMA.FTZ R32, -R203, R8, R32 ;  /* 0x00000008cb207223 */ /* 0x000fe20000010120 */
[----:B------:R-:W-:-:S02]  /*6850*/  FSEL R113, R58, -INF , !P6 ;  /* 0xff8000003a717808 */ /* 0x000fc40007000000 */
[----:B------:R-:W-:Y:S02]  /*6860*/  IADD3 R8, PT, PT, R174, -0x68, -R171 ;  /* 0xffffff98ae087810 */ /* 0x000fe40007ffe8ab */
[----:B------:R-:W-:Y:S02]  /*6870*/  IABS R29, R29 ;  /* 0x0000001d001d7213 */ /* 0x000fe40000000000 */
[----:B------:R-:W-:Y:S02]  /*6880*/  FSEL R131, R131, -INF , !P1 ;  /* 0xff80000083837808 */ /* 0x000fe40004800000 */
[----:B------:R-:W-:Y:S02]  /*6890*/  FSEL R113, R113, -INF , !P5 ;  /* 0xff80000071717808 */ /* 0x000fe40006800000 */
[----:B------:R-:W-:Y:S02]  /*68a0*/  ISETP.GT.AND P2, PT, R38, R31, PT ;  /* 0x0000001f2600720c */ /* 0x000fe40003f44270 */
[----:B------:R-:W-:-:S02]  /*68b0*/  ISETP.GE.AND P1, PT, R31, R211, PT ;  /* 0x000000d31f00720c */ /* 0x000fc40003f26270 */
[----:B------:R-:W-:Y:S02]  /*68c0*/  ISETP.GT.AND P6, PT, R168, R31, PT ;  /* 0x0000001fa800720c */ /* 0x000fe40003fc4270 */
[----:B------:R-:W-:Y:S02]  /*68d0*/  ISETP.GE.AND P5, PT, R31, R210, PT ;  /* 0x000000d21f00720c */ /* 0x000fe40003fa6270 */
[----:B------:R-:W-:Y:S02]  /*68e0*/  IABS R8, R8 ;  /* 0x0000000800087213 */ /* 0x000fe40000000000 */
[----:B------:R-:W-:Y:S02]  /*68f0*/  I2FP.F32.S32 R29, R29 ;  /* 0x0000001d001d7245 */ /* 0x000fe40000201400 */
[----:B------:R-:W-:Y:S02]  /*6900*/  IADD3 R31, PT, PT, R172, -0x69, -R171 ;  /* 0xffffff97ac1f7810 */ /* 0x000fe40007ffe8ab */
[----:B------:R-:W-:Y:S01]  /*6910*/  I2FP.F32.S32 R8, R8 ;  /* 0x0000000800087245 */ /* 0x000fe20000201400 */
[----:B------:R-:W-:Y:S01]  /*6920*/  FFMA.FTZ R28, -R203, R29, R28 ;  /* 0x0000001dcb1c7223 */ /* 0x000fe2000001011c */
[----:B------:R-:W-:-:S02]  /*6930*/  IABS R31, R31 ;  /* 0x0000001f001f7213 */ /* 0x000fc40000000000 */
[C-C-:B------:R-:W-:Y:S01]  /*6940*/  IADD3 R29, PT, PT, R174.reuse, -0x69, -R171.reuse ;  /* 0xffffff97ae1d7810 */ /* 0x140fe20007ffe8ab */
[----:B------:R-:W-:Y:S01]  /*6950*/  FFMA.FTZ R8, -R203, R8, R44 ;  /* 0x00000008cb087223 */ /* 0x000fe2000001012c */
[----:B------:R-:W-:Y:S01]  /*6960*/  I2FP.F32.S32 R31, R31 ;  /* 0x0000001f001f7245 */ /* 0x000fe20000201400 */
[----:B------:R-:W-:Y:S01]  /*6970*/  VIADD R41, R169, 0x69 ;  /* 0x00000069a9297836 */ /* 0x000fe20000000000 */
[----:B------:R-:W-:Y:S01]  /*6980*/  IABS R29, R29 ;  /* 0x0000001d001d7213 */ /* 0x000fe20000000000 */
[C-C-:B------:R-:W-:Y:S01]  /*6990*/  IMAD.IADD R12, R174.reuse, 0x1, -R171.reuse ;  /* 0x00000001ae0c7824 */ /* 0x140fe200078e0aab */
[----:B------:R-:W-:Y:S01]  /*69a0*/  IADD3 R14, PT, PT, R174, -0x70, -R171 ;  /* 0xffffff90ae0e7810 */ /* 0x000fe20007ffe8ab */
[----:B------:R-:W-:Y:S01]  /*69b0*/  FFMA.FTZ R31, -R203, R31, R42 ;  /* 0x0000001fcb1f7223 */ /* 0x000fe2000001012a */
[----:B------:R-:W-:Y:S02]  /*69c0*/  FSEL R127, R32, -INF , !P4 ;  /* 0xff800000207f7808 */ /* 0x000fe40006000000 */
[----:B------:R-:W-:-:S02]  /*69d0*/  FSEL R123, R8, -INF , !P6 ;  /* 0xff800000087b7808 */ /* 0x000fc40007000000 */
[----:B------:R-:W-:Y:S02]  /*69e0*/  ISETP.GT.AND P4, PT, R38, R41, PT ;  /* 0x000000292600720c */ /* 0x000fe40003f84270 */
[----:B------:R-:W-:Y:S02]  /*69f0*/  I2FP.F32.S32 R29, R29 ;  /* 0x0000001d001d7245 */ /* 0x000fe40000201400 */
[----:B------:R-:W-:Y:S02]  /*6a00*/  IABS R8, R14 ;  /* 0x0000000e00087213 */ /* 0x000fe40000000000 */
[----:B------:R-:W-:Y:S01]  /*6a10*/  IABS R12, R12 ;  /* 0x0000000c000c7213 */ /* 0x000fe20000000000 */
[----:B------:R-:W-:Y:S01]  /*6a20*/  FFMA.FTZ R29, -R203, R29, R48 ;  /* 0x0000001dcb1d7223 */ /* 0x000fe20000010130 */
[----:B------:R-:W-:Y:S02]  /*6a30*/  FSEL R109, R31, -INF , !P4 ;  /* 0xff8000001f6d7808 */ /* 0x000fe40006000000 */
[----:B------:R-:W-:-:S02]  /*6a40*/  I2FP.F32.S32 R8, R8 ;  /* 0x0000000800087245 */ /* 0x000fc40000201400 */
[----:B------:R-:W-:Y:S02]  /*6a50*/  FSEL R111, R28, -INF , !P2 ;  /* 0xff8000001c6f7808 */ /* 0x000fe40005000000 */
[----:B------:R-:W-:Y:S02]  /*6a60*/  I2FP.F32.S32 R31, R12 ;  /* 0x0000000c001f7245 */ /* 0x000fe40000201400 */
[----:B------:R-:W-:Y:S01]  /*6a70*/  ISETP.GT.AND P2, PT, R168, R41, PT ;  /* 0x00000029a800720c */ /* 0x000fe20003f44270 */
[----:B------:R-:W-:Y:S01]  /*6a80*/  FFMA.FTZ R52, -R203, R8, R52 ;  /* 0x00000008cb347223 */ /* 0x000fe20000010134 */
[----:B------:R-:W-:Y:S01]  /*6a90*/  FSEL R111, R111, -INF , !P1 ;  /* 0xff8000006f6f7808 */ /* 0x000fe20004800000 */
[----:B------:R-:W-:Y:S01]  /*6aa0*/  FFMA.FTZ R8, -R203, R31, R84 ;  /* 0x0000001fcb087223 */ /* 0x000fe20000010154 */
[----:B------:R-:W-:Y:S02]  /*6ab0*/  ISETP.GE.AND P1, PT, R41, R210, PT ;  /* 0x000000d22900720c */ /* 0x000fe40003f26270 */
[----:B------:R-:W-:-:S02]  /*6ac0*/  FSEL R29, R29, -INF , !P2 ;  /* 0xff8000001d1d7808 */ /* 0x000fc40005000000 */
[----:B------:R-:W-:Y:S02]  /*6ad0*/  ISETP.GT.AND P2, PT, R168, R169, PT ;  /* 0x000000a9a800720c */ /* 0x000fe40003f44270 */
[----:B------:R-:W-:Y:S02]  /*6ae0*/  IADD3 R31, PT, PT, R174, -0x71, -R171 ;  /* 0xffffff8fae1f7810 */ /* 0x000fe40007ffe8ab */
[----:B------:R-:W-:Y:S02]  /*6af0*/  FSEL R127, R127, -INF , !P3 ;  /* 0xff8000007f7f7808 */ /* 0x000fe40005800000 */
[----:B------:R-:W-:Y:S01]  /*6b00*/  ISETP.GE.AND P3, PT, R41, R211, PT ;  /* 0x000000d32900720c */ /* 0x000fe20003f66270 */
[----:B------:R-:W-:Y:S01]  /*6b10*/  VIADD R41, R169, 0x70 ;  /* 0x00000070a9297836 */ /* 0x000fe20000000000 */
[----:B------:R-:W-:Y:S02]  /*6b20*/  FSEL R121, R29, -INF , !P1 ;  /* 0xff8000001d797808 */ /* 0x000fe40004800000 */
[----:B------:R-:W-:-:S02]  /*6b30*/  ISETP.GE.AND P1, PT, R169, R210, PT ;  /* 0x000000d2a900720c */ /* 0x000fc40003f26270 */
[----:B------:R-:W-:Y:S02]  /*6b40*/  FSEL R8, R8, -INF , !P2 ;  /* 0xff80000008087808 */ /* 0x000fe40005000000 */
[----:B------:R-:W-:Y:S02]  /*6b50*/  IABS R31, R31 ;  /* 0x0000001f001f7213 */ /* 0x000fe40000000000 */
[----:B------:R-:W-:Y:S02]  /*6b60*/  IADD3 R29, PT, PT, R174, -0x78, -R171 ;  /* 0xffffff88ae1d7810 */ /* 0x000fe40007ffe8ab */
[----:B------:R-:W-:Y:S02]  /*6b70*/  FSEL R123, R123, -INF , !P5 ;  /* 0xff8000007b7b7808 */ /* 0x000fe40006800000 */
[----:B------:R-:W-:Y:S02]  /*6b80*/  FSEL R109, R109, -INF , !P3 ;  /* 0xff8000006d6d7808 */ /* 0x000fe40005800000 */
[----:B------:R-:W-:-:S02]  /*6b90*/  FSEL R8, R8, -INF , !P1 ;  /* 0xff80000008087808 */ /* 0x000fc40004800000 */
[----:B------:R-:W-:Y:S02]  /*6ba0*/  ISETP.GT.AND P6, PT, R38, R41, PT ;  /* 0x000000292600720c */ /* 0x000fe40003fc4270 */
[C---:B------:R-:W-:Y:S02]  /*6bb0*/  ISETP.GE.AND P5, PT, R41.reuse, R211, PT ;  /* 0x000000d32900720c */ /* 0x040fe40003fa6270 */
[----:B------:R-:W-:Y:S02]  /*6bc0*/  ISETP.GT.AND P4, PT, R168, R41, PT ;  /* 0x00000029a800720c */ /* 0x000fe40003f84270 */
[----:B------:R-:W-:Y:S01]  /*6bd0*/  ISETP.GE.AND P3, PT, R41, R210, PT ;  /* 0x000000d22900720c */ /* 0x000fe20003f66270 */
[----:B------:R-:W-:Y:S01]  /*6be0*/  VIADD R41, R169, 0x71 ;  /* 0x00000071a9297836 */ /* 0x000fe20000000000 */
[----:B------:R-:W-:Y:S01]  /*6bf0*/  I2FP.F32.S32 R31, R31 ;  /* 0x0000001f001f7245 */ /* 0x000fe20000201400 */
[----:B------:R-:W-:Y:S01]  /*6c00*/  FFMA.FTZ R0, -R203, R6, R0 ;  /* 0x00000006cb007223 */ /* 0x000fe20000010100 */
[----:B------:R-:W-:-:S02]  /*6c10*/  IABS R29, R29 ;  /* 0x0000001d001d7213 */ /* 0x000fc40000000000 */
[----:B------:R-:W-:Y:S01]  /*6c20*/  FMNMX3.FTZ R6, R8, R43, R51, !PT ;  /* 0x0000002b08067276 */ /* 0x000fe20007810033 */
[----:B------:R-:W-:Y:S01]  /*6c30*/  FFMA.FTZ R46, -R203, R31, R46 ;  /* 0x0000001fcb2e7223 */ /* 0x000fe2000001012e */
[----:B------:R-:W-:Y:S01]  /*6c40*/  IADD3 R12, PT, PT, R174, -0x79, -R171 ;  /* 0xffffff87ae0c7810 */ /* 0x000fe20007ffe8ab */
[----:B------:R-:W-:Y:S01]  /*6c50*/  VIADD R31, R169, 0x78 ;  /* 0x00000078a91f7836 */ /* 0x000fe20000000000 */
[----:B------:R-:W-:Y:S02]  /*6c60*/  I2FP.F32.S32 R29, R29 ;  /* 0x0000001d001d7245 */ /* 0x000fe40000201400 */
[----:B------:R-:W-:Y:S02]  /*6c70*/  ISETP.GT.AND P2, PT, R168, R41, PT ;  /* 0x00000029a800720c */ /* 0x000fe40003f44270 */
[----:B------:R-:W-:Y:S01]  /*6c80*/  FMNMX3.FTZ R6, R6, R57, R69, !PT ;  /* 0x0000003906067276 */ /* 0x000fe20007810045 */
[----:B------:R-:W-:Y:S01]  /*6c90*/  FFMA.FTZ R29, -R203, R29, R54 ;  /* 0x0000001dcb1d7223 */ /* 0x000fe20000010136 */
[----:B------:R-:W-:-:S02]  /*6ca0*/  IABS R12, R12 ;  /* 0x0000000c000c7213 */ /* 0x000fc40000000000 */
[----:B------:R-:W-:Y:S02]  /*6cb0*/  ISETP.GE.AND P1, PT, R41, R210, PT ;  /* 0x000000d22900720c */ /* 0x000fe40003f26270 */
[----:B------:R-:W-:Y:S02]  /*6cc0*/  FSEL R46, R46, -INF , !P2 ;  /* 0xff8000002e2e7808 */ /* 0x000fe40005000000 */
[----:B------:R-:W-:Y:S02]  /*6cd0*/  ISETP.GT.AND P2, PT, R168, R31, PT ;  /* 0x0000001fa800720c */ /* 0x000fe40003f44270 */
[----:B------:R-:W-:Y:S02]  /*6ce0*/  FMNMX3.FTZ R6, R6, R61, R33, !PT ;  /* 0x0000003d06067276 */ /* 0x000fe40007810021 */
[----:B------:R-:W-:Y:S02]  /*6cf0*/  I2FP.F32.S32 R12, R12 ;  /* 0x0000000c000c7245 */ /* 0x000fe40000201400 */
[----:B------:R-:W-:-:S02]  /*6d00*/  FSEL R65, R46, -INF , !P1 ;  /* 0xff8000002e417808 */ /* 0x000fc40004800000 */
[----:B------:R-:W-:Y:S02]  /*6d10*/  ISETP.GE.AND P1, PT, R31, R210, PT ;  /* 0x000000d21f00720c */ /* 0x000fe40003f26270 */
[----:B------:R-:W-:Y:S02]  /*6d20*/  FSEL R29, R29, -INF , !P2 ;  /* 0xff8000001d1d7808 */ /* 0x000fe40005000000 */
[----:B------:R-:W-:Y:S02]  /*6d30*/  FMNMX3.FTZ R6, R6, R23, R13, !PT ;  /* 0x0000001706067276 */ /* 0x000fe4000781000d */
[----:B------:R-:W-:Y:S01]  /*6d40*/  ISETP.GT.AND P2, PT, R38, R169, PT ;  /* 0x000000a92600720c */ /* 0x000fe20003f44270 */
[----:B------:R-:W-:Y:S01]  /*6d50*/  FFMA.FTZ R55, -R203, R12, R10 ;  /* 0x0000000ccb377223 */ /* 0x000fe2000001010a */
[----:B------:R-:W-:Y:S02]  /*6d60*/  FSEL R63, R29, -INF , !P1 ;  /* 0xff8000001d3f7808 */ /* 0x000fe40004800000 */
[----:B------:R-:W-:-:S02]  /*6d70*/  FMNMX3.FTZ R10, R6, R227, R225, !PT ;  /* 0x000000e3060a7276 */ /* 0x000fc400078100e1 */
[----:B------:R-:W-:Y:S02]  /*6d80*/  ISETP.GE.AND P1, PT, R169, R211, PT ;  /* 0x000000d3a900720c */ /* 0x000fe40003f26270 */
[----:B------:R-:W-:-:S04]  /*6d90*/  FSEL R6, R0, -INF , !P2 ;  /* 0xff80000000067808 */ /* 0x000fc80005000000 */
[----:B------:R-:W-:Y:S02]  /*6da0*/  FSEL R6, R6, -INF , !P1 ;  /* 0xff80000006067808 */ /* 0x000fe40004800000 */
[----:B------:R-:W-:Y:S02]  /*6db0*/  FMNMX3.FTZ R0, R10, R59, R117, !PT ;  /* 0x0000003b0a007276 */ /* 0x000fe40007810075 */
[----:B------:R-:W-:-:S04]  /*6dc0*/  FMNMX3.FTZ R10, R6, R49, R45, !PT ;  /* 0x00000031060a7276 */ /* 0x000fc8000781002d */
[----:B------:R-:W-:-:S04]  /*6dd0*/  FMNMX3.FTZ R10, R10, R35, R21, !PT ;  /* 0x000000230a0a7276 */ /* 0x000fc80007810015 */
[----:B------:R-:W-:-:S04]  /*6de0*/  FMNMX3.FTZ R10, R10, R19, R17, !PT ;  /* 0x000000130a0a7276 */ /* 0x000fc80007810011 */
[----:B------:R-:W-:Y:S01]  /*6df0*/  FMNMX3.FTZ R10, R10, R15, R67, !PT ;  /* 0x0000000f0a0a7276 */ /* 0x000fe20007810043 */
[----:B------:R-:W-:Y:S01]  /*6e00*/  VIADD R29, R169, 0x79 ;  /* 0x00000079a91d7836 */ /* 0x000fe20000000000 */
[----:B------:R-:W-:Y:S02]  /*6e10*/  IADD3 R12, PT, PT, R172, -0x70, -R171 ;  /* 0xffffff90ac0c7810 */ /* 0x000fe40007ffe8ab */
[----:B------:R-:W-:Y:S02]  /*6e20*/  FMNMX3.FTZ R10, R10, R221, R223, !PT ;  /* 0x000000dd0a0a7276 */ /* 0x000fe400078100df */
[----:B------:R-:W-:Y:S02]  /*6e30*/  FMNMX3.FTZ R0, R0, R219, R197, !PT ;  /* 0x000000db00007276 */ /* 0x000fe400078100c5 */
[----:B------:R-:W-:Y:S02]  /*6e40*/  IABS R12, R12 ;  /* 0x0000000c000c7213 */ /* 0x000fe40000000000 */
[----:B------:R-:W-:-:S02]  /*6e50*/  FMNMX3.FTZ R10, R10, R107, R175, !PT ;  /* 0x0000006b0a0a7276 */ /* 0x000fc400078100af */
[----:B------:R-:W-:Y:S02]  /*6e60*/  ISETP.GT.AND P1, PT, R168, R29, PT ;  /* 0x0000001da800720c */ /* 0x000fe40003f24270 */
[----:B------:R-:W-:Y:S02]  /*6e70*/  FMNMX3.FTZ R0, R0, R115, R133, !PT ;  /* 0x0000007300007276 */ /* 0x000fe40007810085 */
[----:B------:R-:W-:Y:S02]  /*6e80*/  FSEL R105, R52, -INF , !P4 ;  /* 0xff80000034697808 */ /* 0x000fe40006000000 */
[----:B------:R-:W-:Y:S02]  /*6e90*/  I2FP.F32.S32 R12, R12 ;  /* 0x0000000c000c7245 */ /* 0x000fe40000201400 */
[----:B------:R-:W-:Y:S02]  /*6ea0*/  FMNMX3.FTZ R10, R10, R125, R173, !PT ;  /* 0x0000007d0a0a7276 */ /* 0x000fe400078100ad */
[----:B------:R-:W-:-:S02]  /*6eb0*/  FSEL R55, R55, -INF , !P1 ;  /* 0xff80000037377808 */ /* 0x000fc40004800000 */
[----:B------:R-:W-:Y:S02]  /*6ec0*/  ISETP.GE.AND P1, PT, R29, R210, PT ;  /* 0x000000d21d00720c */ /* 0x000fe40003f26270 */
[----:B------:R-:W-:Y:S01]  /*6ed0*/  FMNMX3.FTZ R0, R0, R163, R161, !PT ;  /* 0x000000a300007276 */ /* 0x000fe200078100a1 */
[----:B------:R-:W-:Y:S01]  /*6ee0*/  FFMA.FTZ R30, -R203, R12, R30 ;  /* 0x0000000ccb1e7223 */ /* 0x000fe2000001011e */
[----:B------:R-:W-:Y:S02]  /*6ef0*/  FSEL R105, R105, -INF , !P3 ;  /* 0xff80000069697808 */ /* 0x000fe40005800000 */
[----:B------:R-:W-:Y:S02]  /*6f00*/  FMNMX3.FTZ R10, R10, R129, R159, !PT ;  /* 0x000000810a0a7276 */ /* 0x000fe4000781009f */
[----:B------:R-:W-:Y:S02]  /*6f10*/  ISETP.GT.AND P4, PT, R38, R41, PT ;  /* 0x000000292600720c */ /* 0x000fe40003f84270 */
[----:B------:R-:W-:-:S02]  /*6f20*/  ISETP.GE.AND P3, PT, R41, R211, PT ;  /* 0x000000d32900720c */ /* 0x000fc40003f66270 */
[C-C-:B------:R-:W-:Y:S02]  /*6f30*/  IADD3 R12, PT, PT, R172.reuse, -0x71, -R171.reuse ;  /* 0xffffff8fac0c7810 */ /* 0x140fe40007ffe8ab */
[----:B------:R-:W-:Y:S02]  /*6f40*/  IADD3 R41, PT, PT, R172, -0x78, -R171 ;  /* 0xffffff88ac297810 */ /* 0x000fe40007ffe8ab */
[----:B------:R-:W-:Y:S02]  /*6f50*/  FSEL R55, R55, -INF , !P1 ;  /* 0xff80000037377808 */ /* 0x000fe40004800000 */
[----:B------:R-:W-:Y:S02]  /*6f60*/  FMNMX3.FTZ R0, R0, R137, R155, !PT ;  /* 0x0000008900007276 */ /* 0x000fe4000781009b */
[----:B------:R-:W-:Y:S02]  /*6f70*/  ISETP.GT.AND P2, PT, R38, R31, PT ;  /* 0x0000001f2600720c */ /* 0x000fe40003f44270 */
[----:B------:R-:W-:-:S02]  /*6f80*/  ISETP.GE.AND P1, PT, R31, R211, PT ;  /* 0x000000d31f00720c */ /* 0x000fc40003f26270 */
[----:B------:R-:W-:Y:S02]  /*6f90*/  FMNMX3.FTZ R10, R10, R145, R157, !PT ;  /* 0x000000910a0a7276 */ /* 0x000fe4000781009d */
[----:B------:R-:W-:Y:S02]  /*6fa0*/  IADD3 R31, PT, PT, R172, -0x79, -R171 ;  /* 0xffffff87ac1f7810 */ /* 0x000fe40007ffe8ab */
[----:B------:R-:W-:Y:S02]  /*6fb0*/  IABS R12, R12 ;  /* 0x0000000c000c7213 */ /* 0x000fe40000000000 */
[----:B------:R-:W-:Y:S02]  /*6fc0*/  IABS R41, R41 ;  /* 0x0000002900297213 */ /* 0x000fe40000000000 */
[----:B------:R-:W-:Y:S02]  /*6fd0*/  FMNMX3.FTZ R0, R0, R153, R151, !PT ;  /* 0x0000009900007276 */ /* 0x000fe40007810097 */
[----:B------:R-:W-:-:S02]  /*6fe0*/  FMNMX3.FTZ R10, R10, R149, R143, !PT ;  /* 0x000000950a0a7276 */ /* 0x000fc4000781008f */
[----:B------:R-:W-:Y:S02]  /*6ff0*/  IABS R31, R31 ;  /* 0x0000001f001f7213 */ /* 0x000fe40000000000 */
[----:B------:R-:W-:Y:S02]  /*7000*/  I2FP.F32.S32 R12, R12 ;  /* 0x0000000c000c7245 */ /* 0x000fe40000201400 */
[----:B------:R-:W-:Y:S02]  /*7010*/  I2FP.F32.S32 R41, R41 ;  /* 0x0000002900297245 */ /* 0x000fe40000201400 */
[----:B------:R-:W-:Y:S02]  /*7020*/  FMNMX3.FTZ R0, R0, R147, R131, !PT ;  /* 0x0000009300007276 */ /* 0x000fe40007810083 */
[----:B------:R-:W-:Y:S02]  /*7030*/  FMNMX3.FTZ R10, R10, R141, R139, !PT ;  /* 0x0000008d0a0a7276 */ /* 0x000fe4000781008b */
[----:B------:R-:W-:Y:S01]  /*7040*/  I2FP.F32.S32 R31, R31 ;  /* 0x0000001f001f7245 */ /* 0x000fe20000201400 */
[C---:B------:R-:W-:Y:S01]  /*7050*/  FFMA.FTZ R12, -R203.reuse, R12, R20 ;  /* 0x0000000ccb0c7223 */ /* 0x040fe20000010114 */
[----:B------:R-:W-:Y:S01]  /*7060*/  FMNMX3.FTZ R0, R0, R127, R123, !PT ;  /* 0x0000007f00007276 */ /* 0x000fe2000781007b */
[----:B------:R-:W-:Y:S01]  /*7070*/  FFMA.FTZ R22, -R203, R41, R22 ;  /* 0x00000029cb167223 */ /* 0x000fe20000010116 */
[----:B------:R-:W-:-:S02]  /*7080*/  FSEL R30, R30, -INF , !P6 ;  /* 0xff8000001e1e7808 */ /* 0x000fc40007000000 */
[----:B------:R-:W-:Y:S01]  /*7090*/  FMNMX3.FTZ R10, R10, R135, R119, !PT ;  /* 0x000000870a0a7276 */ /* 0x000fe20007810077 */
[----:B------:R-:W-:Y:S01]  /*70a0*/  FFMA.FTZ R31, -R203, R31, R50 ;  /* 0x0000001fcb1f7223 */ /* 0x000fe20000010132 */
[----:B------:R-:W-:Y:S02]  /*70b0*/  FMNMX3.FTZ R0, R0, R121, R105, !PT ;  /* 0x0000007900007276 */ /* 0x000fe40007810069 */
[----:B------:R-:W-:Y:S02]  /*70c0*/  ISETP.GT.AND P6, PT, R38, R29, PT ;  /* 0x0000001d2600720c */ /* 0x000fe40003fc4270 */
[----:B------:R-:W-:Y:S02]  /*70d0*/  FSEL R12, R12, -INF , !P4 ;  /* 0xff8000000c0c7808 */ /* 0x000fe40006000000 */
[----:B------:R-:W-:Y:S02]  /*70e0*/  FSEL R22, R22, -INF , !P2 ;  /* 0xff80000016167808 */ /* 0x000fe40005000000 */
[----:B------:R-:W-:-:S02]  /*70f0*/  FSEL R47, R30, -INF , !P5 ;  /* 0xff8000001e2f7808 */ /* 0x000fc40006800000 */
[----:B------:R-:W-:Y:S02]  /*7100*/  FMNMX3.FTZ R10, R10, R113, R111, !PT ;  /* 0x000000710a0a7276 */ /* 0x000fe4000781006f */
[----:B------:R-:W-:Y:S02]  /*7110*/  ISETP.GE.AND P4, PT, R29, R211, PT ;  /* 0x000000d31d00720c */ /* 0x000fe40003f86270 */
[----:B------:R-:W-:Y:S02]  /*7120*/  FMNMX3.FTZ R0, R0, R65, R63, !PT ;  /* 0x0000004100007276 */ /* 0x000fe4000781003f */
[----:B------:R-:W-:Y:S02]  /*7130*/  FSEL R29, R31, -INF , !P6 ;  /* 0xff8000001f1d7808 */ /* 0x000fe40007000000 */
[----:B------:R-:W-:Y:S02]  /*7140*/  FSEL R41, R12, -INF , !P3 ;  /* 0xff8000000c297808 */ /* 0x000fe40005800000 */
[----:B------:R-:W-:-:S02]  /*7150*/  FSEL R31, R22, -INF , !P1 ;  /* 0xff800000161f7808 */ /* 0x000fc40004800000 */
        /* <DEDUP_REMOVED lines=11> */
[----:B------:R-:W-:-:S04]  /*7210*/  IMAD.IADD R180, R11, 0x1, R4 ;  /* 0x000000010bb47824 */ /* 0x000fc800078e0204 */
[----:B------:R-:W-:Y:S01]  /*7220*/  IMAD R180, R180, 0x2, R9 ;  /* 0x00000002b4b47824 */ /* 0x000fe200078e0209 */
[----:B-1----:R-:W-:-:S03]  /*7230*/  FMNMX.FTZ R0, R73, R0, !PT ;  /* 0x0000000049007209 */ /* 0x002fc60007810000 */
[--C-:B------:R-:W-:Y:S01]  /*7240*/  IMAD.IADD R103, R7, 0x1, R180.reuse ;  /* 0x0000000107677824 */ /* 0x100fe200078e02b4 */
[----:B------:R-:W1:Y:S01]  /*7250*/  LDSM.16.MT88.4 R92, [R180+0x6000] ;  /* 0x00600000b45c783b */ /* 0x000e620000004200 */
[----:B------:R-:W-:Y:S01]  /*7260*/  FSETP.NEU.FTZ.AND P1, PT, R0, -INF , PT ;  /* 0xff8000000000780b */ /* 0x000fe20003f3d000 */
[----:B--2---:R-:W-:Y:S01]  /*7270*/  FMUL.FTZ R50, R27, R0 ;  /* 0x000000001b327220 */ /* 0x004fe20000410000 */
[----:B---3--:R-:W-:Y:S01]  /*7280*/  FMNMX.FTZ R36, R71, R36, !PT ;  /* 0x0000002447247209 */ /* 0x008fe20007810000 */
[----:B------:R-:W-:-:S03]  /*7290*/  IMAD.IADD R176, R5, 0x1, R180 ;  /* 0x0000000105b07824 */ /* 0x000fc600078e02b4 */
[----:B------:R-:W-:Y:S01]  /*72a0*/  FSEL R50, R50, RZ, P1 ;  /* 0x000000ff32327208 */ /* 0x000fe20000800000 */
[----:B------:R-:W-:Y:S01]  /*72b0*/  IMAD.IADD R102, R5, 0x1, R103 ;  /* 0x0000000105667824 */ /* 0x000fe200078e0267 */
[----:B------:R-:W-:Y:S01]  /*72c0*/  FSETP.NEU.FTZ.AND P1, PT, R36, -INF , PT ;  /* 0xff8000002400780b */ /* 0x000fe20003f3d000 */
[----:B------:R-:W-:Y:S01]  /*72d0*/  FMUL.FTZ R26, R27, R36 ;  /* 0x000000241b1a7220 */ /* 0x000fe20000410000 */
[----:B------:R-:W2:Y:S04]  /*72e0*/  LDSM.16.MT88.4 R84, [R176+0x6000] ;  /* 0x00600000b054783b */ /* 0x000ea80000004200 */
[----:B------:R-:W-:Y:S01]  /*72f0*/  FSEL R26, R26, RZ, P1 ;  /* 0x000000ff1a1a7208 */ /* 0x000fe20000800000 */
[-C--:B------:R-:W-:Y:S01]  /*7300*/  FFMA.FTZ R40, R57, R27.reuse, -R50 ;  /* 0x0000001b39287223 */ /* 0x080fe20000010832 */
[----:B------:R-:W3:Y:S03]  /*7310*/  LDSM.16.MT88.4 R76, [R103+0x6000] ;  /* 0x00600000674c783b */ /* 0x000ee60000004200 */
[----:B------:R-:W-:-:S02]  /*7320*/  FFMA.FTZ R57, R6, R27, -R26 ;  /* 0x0000001b06397223 */ /* 0x000fc4000001081a */
[----:B------:R-:W4:Y:S01]  /*7330*/  LDSM.16.MT88.4 R4, [R102+0x6000] ;  /* 0x006000006604783b */ /* 0x000f220000004200 */
[-C--:B------:R-:W-:Y:S01]  /*7340*/  FFMA.FTZ R52, R49, R27.reuse, -R26 ;  /* 0x0000001b31347223 */ /* 0x080fe2000001081a */
[-CC-:B------:R-:W-:Y:S01]  /*7350*/  FFMA.FTZ R53, R8, R27.reuse, -R50.reuse ;  /* 0x0000001b08357223 */ /* 0x180fe20000010832 */
[-CC-:B------:R-:W-:Y:S01]  /*7360*/  FFMA.FTZ R48, R43, R27.reuse, -R50.reuse ;  /* 0x0000001b2b307223 */ /* 0x180fe20000010832 */
[-C--:B------:R-:W-:Y:S01]  /*7370*/  FFMA.FTZ R51, R51, R27.reuse, -R50 ;  /* 0x0000001b33337223 */ /* 0x080fe20000010832 */
[-CC-:B------:R-:W-:Y:S01]  /*7380*/  FFMA.FTZ R49, R45, R27.reuse, -R26.reuse ;  /* 0x0000001b2d317223 */ /* 0x180fe2000001081a */
[-C--:B------:R-:W-:Y:S01]  /*7390*/  FFMA.FTZ R44, R35, R27.reuse, -R26 ;  /* 0x0000001b232c7223 */ /* 0x080fe2000001081a */
[----:B------:R-:W-:Y:S01]  /*73a0*/  MUFU.EX2 R40, R40 ;  /* 0x0000002800287308 */ /* 0x000fe20000000800 */
[-C--:B------:R-:W-:Y:S01]  /*73b0*/  FFMA.FTZ R28, R23, R27.reuse, -R50 ;  /* 0x0000001b171c7223 */ /* 0x080fe20000010832 */
[-CC-:B------:R-:W-:Y:S01]  /*73c0*/  FFMA.FTZ R45, R21, R27.reuse, -R26.reuse ;  /* 0x0000001b152d7223 */ /* 0x180fe2000001081a */
[----:B------:R-:W-:Y:S04]  /*73d0*/  LDSM.16.MT88.4 R8, [R102+0x6800] ;  /* 0x006800006608783b */ /* 0x000fe80000004200 */
[----:B------:R-:W5:Y:S01]  /*73e0*/  LDSM.16.MT88.4 R20, [R180+0x6800] ;  /* 0x00680000b414783b */ /* 0x000f620000004200 */
[----:B------:R-:W-:Y:S08]  /*73f0*/  MUFU.EX2 R53, R53 ;  /* 0x0000003500357308 */ /* 0x000ff00000000800 */
[----:B------:R-:W1:Y:S08]  /*7400*/  MUFU.EX2 R48, R48 ;  /* 0x0000003000307308 */ /* 0x000e700000000800 */
        /* <DEDUP_REMOVED lines=8> */
[----:B------:R-:W5:Y:S01]  /*7490*/  LDSM.16.MT88.4 R16, [R176+0x6800] ;  /* 0x00680000b010783b */ /* 0x000f620000004200 */
[-CC-:B------:R-:W-:Y:S01]  /*74a0*/  FFMA.FTZ R43, R69, R27.reuse, -R50.reuse ;  /* 0x0000001b452b7223 */ /* 0x180fe20000010832 */
[-C--:B------:R-:W-:Y:S01]  /*74b0*/  FFMA.FTZ R34, R61, R27.reuse, -R50 ;  /* 0x0000001b3d227223 */ /* 0x080fe20000010832 */
[----:B------:R-:W-:Y:S01]  /*74c0*/  FFMA.FTZ R33, R15, R27, -R26 ;  /* 0x0000001b0f217223 */ /* 0x000fe2000001081a */
[----:B-1----:R-:W-:-:S02]  /*74d0*/  F2FP.BF16.F32.PACK_AB R69, R48, R53 ;  /* 0x000000353045723e */ /* 0x002fc400000010ff */
[----:B--2---:R-:W-:Y:S02]  /*74e0*/  F2FP.BF16.F32.PACK_AB R71, R40, R51 ;  /* 0x000000332847723e */ /* 0x004fe400000010ff */
[----:B---3--:R-:W-:Y:S01]  /*74f0*/  F2FP.BF16.F32.PACK_AB R68, R52, R57 ;  /* 0x000000393444723e */ /* 0x008fe200000010ff */
[----:B------:R-:W-:Y:S01]  /*7500*/  MUFU.EX2 R43, R43 ;  /* 0x0000002b002b7308 */ /* 0x000fe20000000800 */
[----:B----4-:R-:W-:-:S07]  /*7510*/  F2FP.BF16.F32.PACK_AB R70, R44, R49 ;  /* 0x000000312c46723e */ /* 0x010fce00000010ff */
[----:B------:R-:W1:Y:S01]  /*7520*/  MUFU.EX2 R34, R34 ;  /* 0x0000002200227308 */ /* 0x000e620000000800 */
[----:B------:R-:W-:Y:S01]  /*7530*/  FFMA.FTZ R61, R13, R27, -R50 ;  /* 0x0000001b0d3d7223 */ /* 0x000fe20000010832 */
[C---:B------:R-:W-:Y:S01]  /*7540*/  HMMA.16816.F32.BF16 R96, R68.reuse, R92, RZ ;  /* 0x0000005c4460723c */ /* 0x040fe200000418ff */
[----:B------:R-:W2:Y:S05]  /*7550*/  LDSM.16.MT88.4 R12, [R103+0x6800] ;  /* 0x00680000670c783b */ /* 0x000eaa0000004200 */
[----:B------:R-:W-:Y:S02]  /*7560*/  MUFU.EX2 R35, R35 ;  /* 0x0000002300237308 */ /* 0x000fe40000000800 */
[C---:B------:R-:W-:Y:S06]  /*7570*/  HMMA.16816.F32.BF16 R92, R68.reuse, R94, RZ ;  /* 0x0000005e445c723c */ /* 0x040fec00000418ff */
[----:B------:R-:W3:Y:S08]  /*7580*/  MUFU.EX2 R28, R28 ;  /* 0x0000001c001c7308 */ /* 0x000ef00000000800 */
        /* <DEDUP_REMOVED lines=9> */
[----:B-1----:R-:W-:-:S07]  /*7620*/  F2FP.BF16.F32.PACK_AB R5, R34, R43 ;  /* 0x0000002b2205723e */ /* 0x002fce00000010ff */
[----:B------:R-:W-:Y:S01]  /*7630*/  HMMA.16816.F32.BF16 R68, R68, R6, RZ ;  /* 0x000000064444723c */ /* 0x000fe200000418ff */
[----:B---3--:R-:W-:Y:S02]  /*7640*/  F2FP.BF16.F32.PACK_AB R7, R28, R35 ;  /* 0x000000231c07723e */ /* 0x008fe400000010ff */
[----:B----4-:R-:W-:Y:S02]  /*7650*/  F2FP.BF16.F32.PACK_AB R4, R32, R45 ;  /* 0x0000002d2004723e */ /* 0x010fe400000010ff */
[----:B-----5:R-:W-:-:S07]  /*7660*/  F2FP.BF16.F32.PACK_AB R6, R33, R30 ;  /* 0x0000001e2106723e */ /* 0x020fce00000010ff */
[C---:B------:R-:W-:Y:S08]  /*7670*/  HMMA.16816.F32.BF16 R96, R4.reuse, R20, R96 ;  /* 0x000000140460723c */ /* 0x040ff00000041860 */
[----:B------:R-:W-:Y:S01]  /*7680*/  HMMA.16816.F32.BF16 R92, R4, R22, R92 ;  /* 0x00000016045c723c */ /* 0x000fe2000004185c */
[----:B------:R-:W1:Y:S01]  /*7690*/  LDSM.16.MT88.4 R20, [R180+0x7000] ;  /* 0x00700000b414783b */ /* 0x000e620000004200 */
[-CC-:B------:R-:W-:Y:S01]  /*76a0*/  FFMA.FTZ R46, R227, R27.reuse, -R50.reuse ;  /* 0x0000001be32e7223 */ /* 0x180fe20000010832 */
[----:B------:R-:W-:-:S05]  /*76b0*/  FFMA.FTZ R42, R225, R27, -R50 ;  /* 0x0000001be12a7223 */ /* 0x000fca0000010832 */
[----:B------:R-:W-:Y:S01]  /*76c0*/  HMMA.16816.F32.BF16 R72, R4, R8, R72 ;  /* 0x000000080448723c */ /* 0x000fe20000041848 */
[-C--:B------:R-:W-:Y:S01]  /*76d0*/  FFMA.FTZ R59, R59, R27.reuse, -R50 ;  /* 0x0000001b3b3b7223 */ /* 0x080fe20000010832 */
[-CC-:B------:R-:W-:Y:S01]  /*76e0*/  FFMA.FTZ R67, R67, R27.reuse, -R26.reuse ;  /* 0x0000001b43437223 */ /* 0x180fe2000001081a */
[----:B------:R-:W-:-:S05]  /*76f0*/  FFMA.FTZ R54, R221, R27, -R26 ;  /* 0x0000001bdd367223 */ /* 0x000fca000001081a */
[----:B------:R-:W-:Y:S01]  /*7700*/  HMMA.16816.F32.BF16 R68, R4, R10, R68 ;  /* 0x0000000a0444723c */ /* 0x000fe20000041844 */
[----:B------:R-:W3:Y:S01]  /*7710*/  LDSM.16.MT88.4 R8, [R102+0x7000] ;  /* 0x007000006608783b */ /* 0x000ee20000004200 */
[-CC-:B------:R-:W-:Y:S01]  /*7720*/  FFMA.FTZ R56, R223, R27.reuse, -R26.reuse ;  /* 0x0000001bdf387223 */ /* 0x180fe2000001081a */
[----:B------:R-:W-:-:S05]  /*7730*/  FFMA.FTZ R107, R107, R27, -R26 ;  /* 0x0000001b6b6b7223 */ /* 0x000fca000001081a */
[C---:B------:R-:W-:Y:S08]  /*7740*/  HMMA.16816.F32.BF16 R88, R4.reuse, R16, R88 ;  /* 0x000000100458723c */ /* 0x040ff00000041858 */
[C---:B------:R-:W-:Y:S01]  /*7750*/  HMMA.16816.F32.BF16 R84, R4.reuse, R18, R84 ;  /* 0x000000120454723c */ /* 0x040fe20000041854 */
[----:B------:R-:W4:Y:S01]  /*7760*/  LDSM.16.MT88.4 R16, [R176+0x7000] ;  /* 0x00700000b010783b */ /* 0x000f220000004200 */
[----:B------:R-:W-:Y:S08]  /*7770*/  MUFU.EX2 R61, R61 ;  /* 0x0000003d003d7308 */ /* 0x000ff00000000800 */
[----:B------:R-:W5:Y:S01]  /*7780*/  MUFU.EX2 R46, R46 ;  /* 0x0000002e002e7308 */ /* 0x000f620000000800 */
[C---:B--2---:R-:W-:Y:S07]  /*7790*/  HMMA.16816.F32.BF16 R80, R4.reuse, R12, R80 ;  /* 0x0000000c0450723c */ /* 0x044fee0000041850 */
[----:B------:R-:W-:Y:S01]  /*77a0*/  MUFU.EX2 R42, R42 ;  /* 0x0000002a002a7308 */ /* 0x000fe20000000800 */
[----:B------:R-:W-:Y:S01]  /*77b0*/  HMMA.16816.F32.BF16 R76, R4, R14, R76 ;  /* 0x0000000e044c723c */ /* 0x000fe2000004184c */
[----:B------:R-:W2:Y:S06]  /*77c0*/  LDSM.16.MT88.4 R12, [R103+0x7000] ;  /* 0x00700000670c783b */ /* 0x000eac0000004200 */
[----:B------:R-:W1:Y:S08]  /*77d0*/  MUFU.EX2 R59, R59 ;  /* 0x0000003b003b7308 */ /* 0x000e700000000800 */
[----:B------:R-:W-:Y:S08]  /*77e0*/  MUFU.EX2 R67, R67 ;  /* 0x0000004300437308 */ /* 0x000ff00000000800 */
[----:B------:R-:W3:Y:S08]  /*77f0*/  MUFU.EX2 R54, R54 ;  /* 0x0000003600367308 */ /* 0x000ef00000000800 */
[----:B------:R-:W-:Y:S08]  /*7800*/  MUFU.EX2 R56, R56 ;  /* 0x0000003800387308 */ /* 0x000ff00000000800 */
[----:B------:R-:W4:Y:S01]  /*7810*/  MUFU.EX2 R107, R107 ;  /* 0x0000006b006b7308 */ /* 0x000f220000000800 */
[----:B-----5:R-:W-:-:S02]  /*7820*/  F2FP.BF16.F32.PACK_AB R5, R46, R61 ;  /* 0x0000003d2e05723e */ /* 0x020fc400000010ff */
[----:B-1----:R-:W-:Y:S02]  /*7830*/  F2FP.BF16.F32.PACK_AB R7, R59, R42 ;  /* 0x0000002a3b07723e */ /* 0x002fe400000010ff */
[----:B---3--:R-:W-:Y:S02]  /*7840*/  F2FP.BF16.F32.PACK_AB R4, R54, R67 ;  /* 0x000000433604723e */ /* 0x008fe400000010ff */
[----:B----4-:R-:W-:-:S07]  /*7850*/  F2FP.BF16.F32.PACK_AB R6, R107, R56 ;  /* 0x000000386b06723e */ /* 0x010fce00000010ff */
        /* <DEDUP_REMOVED lines=10> */
[----:B------:R-:W3:Y:S01]  /*7900*/  LDSM.16.MT88.4 R8, [R102+0x7800] ;  /* 0x007800006608783b */ /* 0x000ee20000004200 */
[-CC-:B------:R-:W-:Y:S01]  /*7910*/  FFMA.FTZ R125, R125, R27.reuse, -R26.reuse ;  /* 0x0000001b7d7d7223 */ /* 0x180fe2000001081a */
[-CC-:B------:R-:W-:Y:S01]  /*7920*/  FFMA.FTZ R64, R173, R27.reuse, -R26.reuse ;  /* 0x0000001bad407223 */ /* 0x180fe2000001081a */
[----:B------:R-:W-:-:S04]  /*7930*/  FFMA.FTZ R129, R129, R27, -R26 ;  /* 0x0000001b81817223 */ /* 0x000fc8000001081a */
        /* <DEDUP_REMOVED lines=110> */
[----:B------:R-:W-:Y:S01]  /*8020*/  FADD.FTZ R48, R53, R48 ;  /* 0x0000003035307221 */ /* 0x000fe20000010000 */
[----:B------:R-:W-:-:S03]  /*8030*/  FADD.FTZ R52, R57, R52 ;  /* 0x0000003439347221 */ /* 0x000fc60000010000 */
[----:B------:R-:W-:Y:S01]  /*8040*/  FADD.FTZ R51, R51, R48 ;  /* 0x0000003033337221 */ /* 0x000fe20000010000 */
[----:B-----5:R-:W-:Y:S01]  /*8050*/  F2FP.BF16.F32.PACK_AB R5, R127, R118 ;  /* 0x000000767f05723e */ /* 0x020fe200000010ff */
[----:B------:R-:W-:Y:S01]  /*8060*/  FADD.FTZ R49, R49, R52 ;  /* 0x0000003431317221 */ /* 0x000fe20000010000 */
[----:B-1----:R-:W-:Y:S01]  /*8070*/  F2FP.BF16.F32.PACK_AB R7, R121, R120 ;  /* 0x000000787907723e */ /* 0x002fe200000010ff */
[----:B------:R-:W-:Y:S01]  /*8080*/  FADD.FTZ R40, R40, R51 ;  /* 0x0000003328287221 */ /* 0x000fe20000010000 */
[----:B---3--:R-:W-:Y:S01]  /*8090*/  F2FP.BF16.F32.PACK_AB R4, R122, R119 ;  /* 0x000000777a04723e */ /* 0x008fe200000010ff */
[----:B------:R-:W-:Y:S01]  /*80a0*/  FADD.FTZ R44, R44, R49 ;  /* 0x000000312c2c7221 */ /* 0x000fe20000010000 */
[----:B----4-:R-:W-:Y:S01]  /*80b0*/  F2FP.BF16.F32.PACK_AB R6, R124, R111 ;  /* 0x0000006f7c06723e */ /* 0x010fe200000010ff */
[----:B------:R-:W-:-:S04]  /*80c0*/  FADD.FTZ R43, R43, R40 ;  /* 0x000000282b2b7221 */ /* 0x000fc80000010000 */
[----:B------:R-:W-:Y:S02]  /*80d0*/  FADD.FTZ R34, R34, R43 ;  /* 0x0000002b22227221 */ /* 0x000fe40000010000 */
[----:B------:R-:W-:Y:S01]  /*80e0*/  HMMA.16816.F32.BF16 R92, R4, R22, R92 ;  /* 0x00000016045c723c */ /* 0x000fe2000004185c */
[----:B------:R-:W-:Y:S01]  /*80f0*/  FADD.FTZ R23, R45, R44 ;  /* 0x0000002c2d177221 */ /* 0x000fe20000010000 */
[----:B------:R-:W-:-:S03]  /*8100*/  FADD.FTZ R35, R35, R34 ;  /* 0x0000002223237221 */ /* 0x000fc60000010000 */
[----:B------:R-:W-:-:S03]  /*8110*/  FADD.FTZ R23, R32, R23 ;  /* 0x0000001720177221 */ /* 0x000fc60000010000 */
[----:B------:R-:W-:Y:S01]  /*8120*/  HMMA.16816.F32.BF16 R88, R4, R8, R88 ;  /* 0x000000080458723c */ /* 0x000fe20000041858 */
[----:B------:R-:W-:-:S07]  /*8130*/  FADD.FTZ R28, R28, R35 ;  /* 0x000000231c1c7221 */ /* 0x000fce0000010000 */
[----:B------:R-:W-:Y:S01]  /*8140*/  HMMA.16816.F32.BF16 R84, R4, R10, R84 ;  /* 0x0000000a0454723c */ /* 0x000fe20000041854 */
[----:B------:R-:W1:Y:S01]  /*8150*/  LDSM.16.MT88.4 R8, [R180+0x9800] ;  /* 0x00980000b408783b */ /* 0x000e620000004200 */
[----:B------:R-:W-:-:S06]  /*8160*/  FADD.FTZ R61, R61, R28 ;  /* 0x0000001c3d3d7221 */ /* 0x000fcc0000010000 */
[----:B------:R-:W-:Y:S01]  /*8170*/  HMMA.16816.F32.BF16 R80, R4, R16, R80 ;  /* 0x000000100450723c */ /* 0x000fe20000041850 */
[----:B------:R-:W-:-:S04]  /*8180*/  FADD.FTZ R16, R30, R23 ;  /* 0x000000171e107221 */ /* 0x000fc80000010000 */
[----:B------:R-:W-:Y:S01]  /*8190*/  FADD.FTZ R16, R33, R16 ;  /* 0x0000001021107221 */ /* 0x000fe20000010000 */
[-CC-:B------:R-:W-:Y:S01]  /*81a0*/  FFMA.FTZ R105, R105, R27.reuse, -R50.reuse ;  /* 0x0000001b69697223 */ /* 0x180fe20000010832 */
[-CC-:B------:R-:W-:Y:S01]  /*81b0*/  FFMA.FTZ R126, R65, R27.reuse, -R50.reuse ;  /* 0x0000001b417e7223 */ /* 0x180fe20000010832 */
[C---:B------:R-:W-:Y:S01]  /*81c0*/  HMMA.16816.F32.BF16 R96, R4.reuse, R20, R96 ;  /* 0x000000140460723c */ /* 0x040fe20000041860 */
[-CC-:B------:R-:W-:Y:S01]  /*81d0*/  FFMA.FTZ R20, R63, R27.reuse, -R50.reuse ;  /* 0x0000001b3f147223 */ /* 0x180fe20000010832 */
[-C--:B------:R-:W-:Y:S01]  /*81e0*/  FFMA.FTZ R225, R55, R27.reuse, -R50 ;  /* 0x0000001b37e17223 */ /* 0x080fe20000010832 */
[-CC-:B------:R-:W-:Y:S01]  /*81f0*/  FFMA.FTZ R21, R47, R27.reuse, -R26.reuse ;  /* 0x0000001b2f157223 */ /* 0x180fe2000001081a */
[-CC-:B------:R-:W-:Y:S01]  /*8200*/  FFMA.FTZ R22, R41, R27.reuse, -R26.reuse ;  /* 0x0000001b29167223 */ /* 0x180fe2000001081a */
[-C--:B------:R-:W-:Y:S01]  /*8210*/  FFMA.FTZ R224, R29, R27.reuse, -R26 ;  /* 0x0000001b1de07223 */ /* 0x080fe2000001081a */
[----:B------:R-:W-:Y:S01]  /*8220*/  FADD.FTZ R67, R67, R16 ;  /* 0x0000001043437221 */ /* 0x000fe20000010000 */
[----:B------:R-:W-:Y:S01]  /*8230*/  FADD.FTZ R61, R46, R61 ;  /* 0x0000003d2e3d7221 */ /* 0x000fe20000010000 */
[----:B------:R-:W-:Y:S01]  /*8240*/  FFMA.FTZ R31, R31, R27, -R26 ;  /* 0x0000001b1f1f7223 */ /* 0x000fe2000001081a */
[----:B--2---:R-:W-:Y:S01]  /*8250*/  HMMA.16816.F32.BF16 R72, R4, R12, R72 ;  /* 0x0000000c0448723c */ /* 0x004fe20000041848 */
[----:B------:R-:W-:Y:S01]  /*8260*/  FADD.FTZ R67, R54, R67 ;  /* 0x0000004336437221 */ /* 0x000fe20000010000 */
[----:B------:R-:W-:Y:S01]  /*8270*/  FADD.FTZ R12, R42, R61 ;  /* 0x0000003d2a0c7221 */ /* 0x000fe20000010000 */
[----:B------:R-:W-:Y:S02]  /*8280*/  MUFU.EX2 R105, R105 ;  /* 0x0000006900697308 */ /* 0x000fe40000000800 */
[----:B------:R-:W-:Y:S01]  /*8290*/  FADD.FTZ R56, R56, R67 ;  /* 0x0000004338387221 */ /* 0x000fe20000010000 */
[----:B------:R-:W-:-:S05]  /*82a0*/  FADD.FTZ R12, R59, R12 ;  /* 0x0000000c3b0c7221 */ /* 0x000fca0000010000 */
[----:B------:R-:W2:Y:S01]  /*82b0*/  MUFU.EX2 R126, R126 ;  /* 0x0000007e007e7308 */ /* 0x000ea20000000800 */
[----:B------:R-:W-:-:S07]  /*82c0*/  FADD.FTZ R107, R107, R56 ;  /* 0x000000386b6b7221 */ /* 0x000fce0000010000 */
[----:B------:R-:W-:Y:S08]  /*82d0*/  MUFU.EX2 R20, R20 ;  /* 0x0000001400147308 */ /* 0x000ff00000000800 */
[----:B------:R-:W3:Y:S08]  /*82e0*/  MUFU.EX2 R225, R225 ;  /* 0x000000e100e17308 */ /* 0x000ef00000000800 */
[----:B------:R-:W-:Y:S08]  /*82f0*/  MUFU.EX2 R21, R21 ;  /* 0x0000001500157308 */ /* 0x000ff00000000800 */
[----:B------:R-:W4:Y:S08]  /*8300*/  MUFU.EX2 R22, R22 ;  /* 0x0000001600167308 */ /* 0x000f300000000800 */
[----:B------:R-:W-:Y:S08]  /*8310*/  MUFU.EX2 R23, R31 ;  /* 0x0000001f00177308 */ /* 0x000ff00000000800 */
[----:B------:R-:W5:Y:S01]  /*8320*/  MUFU.EX2 R224, R224 ;  /* 0x000000e000e07308 */ /* 0x000f620000000800 */
[----:B------:R-:W-:Y:S01]  /*8330*/  HMMA.16816.F32.BF16 R68, R4, R14, R68 ;  /* 0x0000000e0444723c */ /* 0x000fe20000041844 */
[----:B------:R-:W-:Y:S01]  /*8340*/  FADD.FTZ R27, R117, R12 ;  /* 0x0000000c751b7221 */ /* 0x000fe20000010000 */
[----:B------:R-:W-:Y:S01]  /*8350*/  FADD.FTZ R62, R62, R107 ;  /* 0x0000006b3e3e7221 */ /* 0x000fe20000010000 */
[----:B------:R-:W1:Y:S02]  /*8360*/  LDSM.16.MT88.4 R12, [R103+0x9800] ;  /* 0x00980000670c783b */ /* 0x000e640000004200 */
[----:B------:R-:W-:Y:S01]  /*8370*/  FADD.FTZ R27, R58, R27 ;  /* 0x0000001b3a1b7221 */ /* 0x000fe20000010000 */
[----:B------:R-:W-:-:S02]  /*8380*/  FADD.FTZ R125, R125, R62 ;  /* 0x0000003e7d7d7221 */ /* 0x000fc40000010000 */
[----:B------:R-:W-:Y:S01]  /*8390*/  HMMA.16816.F32.BF16 R76, R4, R18, R76 ;  /* 0x00000012044c723c */ /* 0x000fe2000004184c */
[----:B--2---:R-:W-:Y:S01]  /*83a0*/  F2FP.BF16.F32.PACK_AB R5, R126, R105 ;  /* 0x000000697e05723e */ /* 0x004fe200000010ff */
[----:B------:R-:W-:Y:S01]  /*83b0*/  FADD.FTZ R26, R60, R27 ;  /* 0x0000001b3c1a7221 */ /* 0x000fe20000010000 */
[----:B---3--:R-:W-:Y:S01]  /*83c0*/  F2FP.BF16.F32.PACK_AB R7, R225, R20 ;  /* 0x00000014e107723e */ /* 0x008fe200000010ff */
[----:B------:R-:W-:Y:S01]  /*83d0*/  FADD.FTZ R64, R64, R125 ;  /* 0x0000007d40407221 */ /* 0x000fe20000010000 */
[----:B----4-:R-:W-:Y:S02]  /*83e0*/  F2FP.BF16.F32.PACK_AB R4, R22, R21 ;  /* 0x000000151604723e */ /* 0x010fe400000010ff */
[----:B-----5:R-:W-:Y:S01]  /*83f0*/  F2FP.BF16.F32.PACK_AB R6, R224, R23 ;  /* 0x00000017e006723e */ /* 0x020fe200000010ff */
[----:B------:R-:W-:Y:S01]  /*8400*/  FADD.FTZ R26, R115, R26 ;  /* 0x0000001a731a7221 */ /* 0x000fe20000010000 */
[----:B------:R-:W-:Y:S01]  /*8410*/  FADD.FTZ R129, R129, R64 ;  /* 0x0000004081817221 */ /* 0x000fe20000010000 */
[----:B------:R-:W-:Y:S02]  /*8420*/  LDSM.16.MT88.4 R16, [R176+0x9800] ;  /* 0x00980000b010783b */ /* 0x000fe40000004200 */
[----:B------:R-:W-:-:S02]  /*8430*/  FADD.FTZ R27, R133, R26 ;  /* 0x0000001a851b7221 */ /* 0x000fc40000010000 */
[----:B-1----:R-:W-:Y:S01]  /*8440*/  HMMA.16816.F32.BF16 R96, R4, R8, R96 ;  /* 0x000000080460723c */ /* 0x002fe20000041860 */
        /* <DEDUP_REMOVED lines=21> */
[----:B------:R-:W-:-:S04]  /*85a0*/  FADD.FTZ R122, R122, R119 ;  /* 0x000000777a7a7221 */ /* 0x000fc80000010000 */
[----:B------:R-:W-:Y:S01]  /*85b0*/  FADD.FTZ R111, R111, R122 ;  /* 0x0000007a6f6f7221 */ /* 0x000fe20000010000 */
[----:B-1----:R-:W-:Y:S01]  /*85c0*/  HMMA.16816.F32.BF16 R72, R4, R8, R72 ;  /* 0x000000080448723c */ /* 0x002fe20000041848 */
[----:B------:R-:W-:Y:S02]  /*85d0*/  FADD.FTZ R8, R120, R127 ;  /* 0x0000007f78087221 */ /* 0x000fe40000010000 */
[----:B------:R-:W-:Y:S01]  /*85e0*/  FADD.FTZ R124, R124, R111 ;  /* 0x0000006f7c7c7221 */ /* 0x000fe20000010000 */
[----:B------:R-:W-:Y:S01]  /*85f0*/  ISETP.GT.U32.AND P1, PT, R167, R194, PT ;  /* 0x000000c2a700720c */ /* 0x000fe20003f24070 */
[----:B------:R-:W-:Y:S02]  /*8600*/  FADD.FTZ R8, R121, R8 ;  /* 0x0000000879087221 */ /* 0x000fe40000010000 */
[----:B------:R-:W-:Y:S02]  /*8610*/  FADD.FTZ R21, R21, R124 ;  /* 0x0000007c15157221 */ /* 0x000fe40000010000 */
[----:B------:R-:W-:-:S02]  /*8620*/  FADD.FTZ R105, R105, R8 ;  /* 0x0000000869697221 */ /* 0x000fc40000010000 */
        /* <DEDUP_REMOVED lines=80> */
.L_x_13151:
        /* <DEDUP_REMOVED lines=8> */
.L_x_13152:
[----:B------:R-:W-:Y:S05]  /*8bb0*/  BSYNC.RECONVERGENT B0 ;  /* 0x0000000000007941 */ /* 0x000fea0003800200 */
.L_x_13150:
[----:B------:R-:W-:Y:S02]  /*8bc0*/  ISETP.GE.AND P1, PT, R208, R204, PT ;  /* 0x000000ccd000720c */ /* 0x000fe40003f26270 */
[----:B------:R-:W-:-:S05]  /*8bd0*/  IADD3 R8, P2, PT, R25, R198, RZ ;  /* 0x000000c619087210 */ /* 0x000fca0007f5e0ff */
        /* <DEDUP_REMOVED lines=23> */
[CC--:B------:R-:W-:Y:S01]  /*8d50*/  @!P1 LEA R6, P2, R188.reuse, R8.reuse, 0x5 ;  /* 0x00000008bc069211 */ /* 0x0c0fe200078428ff */
[----:B------:R-:W-:Y:S02]  /*8d60*/  @!P1 IMAD R5, R189, 0xa0, RZ ;  /* 0x000000a0bd059824 */ /* 0x000fe400078e02ff */
[C---:B------:R-:W-:Y:S01]  /*8d70*/  @!P1 IMAD.WIDE.U32 R12, R188.reuse, 0xa0, R12 ;  /* 0x000000a0bc0c9825 */ /* 0x040fe200078e000c */
[CC--:B------:R-:W-:Y:S02]  /*8d80*/  @!P1 LEA.HI.X R7, R188.reuse, R9.reuse, R189, 0x5, P2 ;  /* 0x00000009bc079211 */ /* 0x0c0fe400010f2cbd */
[-C--:B------:R-:W-:Y:S01]  /*8d90*/  @!P1 LEA R18, P2, R188, R8.reuse, 0x7 ;  /* 0x00000008bc129211 */ /* 0x080fe200078438ff */
[----:B------:R-:W-:Y:S01]  /*8da0*/  @!P1 IMAD.IADD R11, R4, 0x1, R11 ;  /* 0x00000001040b9824 */ /* 0x000fe200078e020b */
[C---:B------:R-:W-:Y:S01]  /*8db0*/  @!P1 LEA R4, P3, R188.reuse, R8, 0x6 ;  /* 0x00000008bc049211 */ /* 0x040fe200078630ff */
[----:B------:R-:W-:Y:S01]  /*8dc0*/  @!P1 IMAD.IADD R21, R5, 0x1, R13 ;  /* 0x0000000105159824 */ /* 0x000fe200078e020d */
[----:B------:R-:W-:Y:S01]  /*8dd0*/  @!PT LDS RZ, [RZ] ;  /* 0x00000000fffff984 */ /* 0x000fe20000000800 */
[----:B------:R-:W-:Y:S01]  /*8de0*/  @!PT LDS RZ, [RZ] ;  /* 0x00000000fffff984 */ /* 0x000fe20000000800 */
[----:B------:R-:W-:Y:S01]  /*8df0*/  @!PT LDS RZ, [RZ] ;  /* 0x00000000fffff984 */ /* 0x000fe20000000800 */
[----:B------:R-:W-:Y:S01]  /*8e00*/  @!P1 LDGSTS.E.BYPASS.LTC128B.128 [R205+0x7000], desc[UR4][R6.64] ;  /* 0x0700000006cd9fae */ /* 0x000fe2000b981a04 */
[----:B------:R-:W-:Y:S01]  /*8e10*/  @!P1 IMAD.MOV.U32 R16, RZ, RZ, R14 ;  /* 0x000000ffff109224 */ /* 0x000fe200078e000e */
[CCC-:B------:R-:W-:Y:S01]  /*8e20*/  @!P1 LEA.HI.X R5, R188.reuse, R9.reuse, R189.reuse, 0x6, P3 ;  /* 0x00000009bc059211 */ /* 0x1c0fe200018f34bd */
[----:B------:R-:W-:Y:S01]  /*8e30*/  @!P1 IMAD.MOV.U32 R20, RZ, RZ, R12 ;  /* 0x000000ffff149224 */ /* 0x000fe200078e000c */
[----:B------:R-:W-:Y:S01]  /*8e40*/  @!P1 LEA.HI.X R19, R188, R9, R189, 0x7, P2 ;  /* 0x00000009bc139211 */ /* 0x000fe200010f3cbd */
        /* <DEDUP_REMOVED lines=26> */
[C-C-:B------:R-:W-:Y:S01]  /*8ff0*/  IADD3 R234, PT, PT, R174.reuse, 0x80, -R171.reuse ;  /* 0x00000080aeea7810 */ /* 0x140fe20007ffe8ab */
[----:B------:R-:W-:Y:S01]  /*9000*/  VIADD R237, R169, 0xffffff80 ;  /* 0xffffff80a9ed7836 */ /* 0x000fe20000000000 */
[C-C-:B------:R-:W-:Y:S01]  /*9010*/  IADD3 R230, PT, PT, R174.reuse, 0x5f, -R171.reuse ;  /* 0x0000005faee67810 */ /* 0x140fe20007ffe8ab */
[----:B------:R-:W-:Y:S01]  /*9020*/  LDSM.16.M88.4 R156, [R185] ;  /* 0x00000000b99c783b */ /* 0x000fe20000000200 */
[C-C-:B------:R-:W-:Y:S01]  /*9030*/  IADD3 R228, PT, PT, R174.reuse, 0x58, -R171.reuse ;  /* 0x00000058aee47810 */ /* 0x140fe20007ffe8ab */
[----:B------:R-:W-:Y:S01]  /*9040*/  BSSY.RECONVERGENT B1, `(.L_x_13153) ;  /* 0x00003a0000017945 */ /* 0x000fe20003800200 */
[C-C-:B------:R-:W-:Y:S01]  /*9050*/  IADD3 R226, PT, PT, R174.reuse, 0x57, -R171.reuse ;  /* 0x00000057aee27810 */ /* 0x140fe20007ffe8ab */
[----:B------:R-:W2:Y:S01]  /*9060*/  LDSM.16.M88.4 R12, [R184+0x2000] ;  /* 0x00200000b80c783b */ /* 0x000ea20000000200 */
[----:B------:R-:W-:-:S02]  /*9070*/  IADD3 R222, PT, PT, R174, 0x50, -R171 ;  /* 0x00000050aede7810 */ /* 0x000fc40007ffe8ab */
[C-C-:B------:R-:W-:Y:S01]  /*9080*/  IADD3 R220, PT, PT, R174.reuse, 0x48, -R171.reuse ;  /* 0x00000048aedc7810 */ /* 0x140fe20007ffe8ab */
[----:B------:R-:W-:Y:S01]  /*9090*/  LDSM.16.M88.4 R152, [R183] ;  /* 0x00000000b798783b */ /* 0x000fe20000000200 */
[C-C-:B------:R-:W-:Y:S02]  /*90a0*/  IADD3 R218, PT, PT, R174.reuse, 0x47, -R171.reuse ;  /* 0x00000047aeda7810 */ /* 0x140fe40007ffe8ab */
[--C-:B------:R-:W-:Y:S01]  /*90b0*/  IADD3 R175, PT, PT, R174, 0x40, -R171.reuse ;  /* 0x00000040aeaf7810 */ /* 0x100fe20007ffe8ab */
[----:B-1----:R-:W-:Y:S01]  /*90c0*/  LDSM.16.M88.4 R4, [R179+0x2000] ;  /* 0x00200000b304783b */ /* 0x002fe20000000200 */
[C-C-:B------:R-:W-:Y:S02]  /*90d0*/  IADD3 R236, PT, PT, R172.reuse, 0x80, -R171.reuse ;  /* 0x00000080acec7810 */ /* 0x140fe40007ffe8ab */
[C-C-:B------:R-:W-:Y:S01]  /*90e0*/  IADD3 R235, PT, PT, R172.reuse, 0x7f, -R171.reuse ;  /* 0x0000007faceb7810 */ /* 0x140fe20007ffe8ab */
[----:B------:R-:W1:Y:S01]  /*90f0*/  LDSM.16.M88.4 R116, [R184+0x2800] ;  /* 0x00280000b874783b */ /* 0x000e620000000200 */
[----:B------:R-:W-:-:S02]  /*9100*/  IADD3 R233, PT, PT, R172, 0x77, -R171 ;  /* 0x00000077ace97810 */ /* 0x000fc40007ffe8ab */
[C-C-:B------:R-:W-:Y:S01]  /*9110*/  IADD3 R232, PT, PT, R172.reuse, 0x70, -R171.reuse ;  /* 0x00000070ace87810 */ /* 0x140fe20007ffe8ab */
[----:B------:R-:W-:Y:S01]  /*9120*/  LDSM.16.M88.4 R28, [R182] ;  /* 0x00000000b61c783b */ /* 0x000fe20000000200 */
[C-C-:B------:R-:W-:Y:S02]  /*9130*/  IADD3 R231, PT, PT, R172.reuse, 0x5f, -R171.reuse ;  /* 0x0000005face77810 */ /* 0x140fe40007ffe8ab */
[C-C-:B------:R-:W-:Y:S01]  /*9140*/  IADD3 R229, PT, PT, R172.reuse, 0x58, -R171.reuse ;  /* 0x00000058ace57810 */ /* 0x140fe20007ffe8ab */
[----:B------:R-:W-:Y:S01]  /*9150*/  LDSM.16.M88.4 R24, [R178+0x2000] ;  /* 0x00200000b218783b */ /* 0x000fe20000000200 */
[C-C-:B------:R-:W-:Y:S02]  /*9160*/  IADD3 R227, PT, PT, R172.reuse, 0x57, -R171.reuse ;  /* 0x00000057ace37810 */ /* 0x140fe40007ffe8ab */
[C-C-:B------:R-:W-:Y:S01]  /*9170*/  IADD3 R223, PT, PT, R172.reuse, 0x50, -R171.reuse ;  /* 0x00000050acdf7810 */ /* 0x140fe20007ffe8ab */
[----:B------:R-:W5:Y:S01]  /*9180*/  LDSM.16.M88.4 R108, [R184+0x3000] ;  /* 0x00300000b86c783b */ /* 0x000f620000000200 */
[----:B------:R-:W-:-:S02]  /*9190*/  IADD3 R221, PT, PT, R172, 0x4f, -R171 ;  /* 0x0000004facdd7810 */ /* 0x000fc40007ffe8ab */
[C-C-:B------:R-:W-:Y:S01]  /*91a0*/  IADD3 R219, PT, PT, R172.reuse, 0x47, -R171.reuse ;  /* 0x00000047acdb7810 */ /* 0x140fe20007ffe8ab */
[----:B------:R-:W5:Y:S01]  /*91b0*/  LDSM.16.M88.4 R64, [R184+0x3800] ;  /* 0x00380000b840783b */ /* 0x000f620000000200 */
[C-C-:B------:R-:W-:Y:S02]  /*91c0*/  IADD3 R197, PT, PT, R172.reuse, 0x40, -R171.reuse ;  /* 0x00000040acc57810 */ /* 0x140fe40007ffe8ab */
[----:B------:R-:W-:Y:S01]  /*91d0*/  IADD3 R173, PT, PT, R172, 0x3f, -R171 ;  /* 0x0000003facad7810 */ /* 0x000fe20007ffe8ab */
[----:B------:R-:W5:Y:S01]  /*91e0*/  LDSM.16.M88.4 R56, [R184+0x4000] ;  /* 0x00400000b838783b */ /* 0x000f620000000200 */
[----:B------:R-:W-:Y:S02]  /*91f0*/  IABS R234, R234 ;  /* 0x000000ea00ea7213 */ /* 0x000fe40000000000 */
[----:B------:R-:W-:Y:S01]  /*9200*/  IABS R235, R235 ;  /* 0x000000eb00eb7213 */ /* 0x000fe20000000000 */
[----:B------:R-:W5:Y:S01]  /*9210*/  LDSM.16.M88.4 R48, [R184+0x4800] ;  /* 0x00480000b830783b */ /* 0x000f620000000200 */
[----:B------:R-:W-:-:S02]  /*9220*/  IABS R236, R236 ;  /* 0x000000ec00ec7213 */ /* 0x000fc40000000000 */
[----:B------:R-:W-:Y:S01]  /*9230*/  ISETP.GT.AND P3, PT, R38, R237, PT ;  /* 0x000000ed2600720c */ /* 0x000fe20003f64270 */
[C---:B--2---:R-:W-:Y:S01]  /*9240*/  HMMA.16816.F32.BF16 R16, R156.reuse, R12, RZ ;  /* 0x0000000c9c10723c */ /* 0x044fe200000418ff */
[----:B------:R-:W2:Y:S01]  /*9250*/  LDSM.16.M88.4 R40, [R184+0x5000] ;  /* 0x00500000b828783b */ /* 0x000ea20000000200 */
[----:B------:R-:W-:Y:S02]  /*9260*/  I2FP.F32.S32 R236, R236 ;  /* 0x000000ec00ec7245 */ /* 0x000fe40000201400 */
[C---:B------:R-:W-:Y:S01]  /*9270*/  ISETP.GE.AND P5, PT, R237.reuse, R211, PT ;  /* 0x000000d3ed00720c */ /* 0x040fe20003fa6270 */
[----:B------:R-:W2:Y:S01]  /*9280*/  LDSM.16.M88.4 R160, [R184+0x5800] ;  /* 0x00580000b8a0783b */ /* 0x000ea20000000200 */
[----:B------:R-:W-:Y:S02]  /*9290*/  ISETP.GE.AND P2, PT, R237, R210, PT ;  /* 0x000000d2ed00720c */ /* 0x000fe40003f46270 */
[----:B------:R-:W-:Y:S01]  /*92a0*/  HMMA.16816.F32.BF16 R12, R156, R14, RZ ;  /* 0x0000000e9c0c723c */ /* 0x000fe200000418ff */
[----:B------:R-:W2:Y:S01]  /*92b0*/  LDSM.16.M88.4 R148, [R179+0x2800] ;  /* 0x00280000b394783b */ /* 0x000ea20000000200 */
[----:B------:R-:W-:Y:S01]  /*92c0*/  ISETP.GT.AND P4, PT, R168, R237, PT ;  /* 0x000000eda800720c */ /* 0x000fe20003f84270 */
[----:B------:R-:W-:Y:S01]  /*92d0*/  VIADD R237, R169, 0xffffff81 ;  /* 0xffffff81a9ed7836 */ /* 0x000fe20000000000 */
[----:B------:R-:W-:Y:S01]  /*92e0*/  IABS R233, R233 ;  /* 0x000000e900e97213 */ /* 0x000fe20000000000 */
[----:B---3--:R-:W-:Y:S01]  /*92f0*/  LDSM.16.M88.4 R8, [R181] ;  /* 0x00000000b508783b */ /* 0x008fe20000000200 */
[----:B------:R-:W-:-:S02]  /*9300*/  IABS R232, R232 ;  /* 0x000000e800e87213 */ /* 0x000fc40000000000 */
[----:B-1----:R-:W-:Y:S01]  /*9310*/  HMMA.16816.F32.BF16 R120, R156, R116, RZ ;  /* 0x000000749c78723c */ /* 0x002fe200000418ff */
[----:B------:R-:W-:Y:S01]  /*9320*/  LDSM.16.M88.4 R144, [R179+0x3000] ;  /* 0x00300000b390783b */ /* 0x000fe20000000200 */
[----:B------:R-:W-:Y:S02]  /*9330*/  ISETP.GT.AND P6, PT, R38, R237, PT ;  /* 0x000000ed2600720c */ /* 0x000fe40003fc4270 */
[----:B------:R-:W-:Y:S01]  /*9340*/  IABS R231, R231 ;  /* 0x000000e700e77213 */ /* 0x000fe20000000000 */
[----:B------:R-:W-:Y:S01]  /*9350*/  LDSM.16.M88.4 R140, [R179+0x3800] ;  /* 0x00380000b38c783b */ /* 0x000fe20000000200 */
[----:B------:R-:W-:Y:S02]  /*9360*/  IABS R230, R230 ;  /* 0x000000e600e67213 */ /* 0x000fe40000000000 */
[----:B------:R-:W-:Y:S01]  /*9370*/  HMMA.16816.F32.BF16 R16, R152, R4, R16 ;  /* 0x000000049810723c */ /* 0x000fe20000041810 */
[----:B------:R-:W-:Y:S01]  /*9380*/  LDSM.16.M88.4 R136, [R179+0x4000] ;  /* 0x00400000b388783b */ /* 0x000fe20000000200 */
[----:B------:R-:W-:-:S02]  /*9390*/  IABS R229, R229 ;  /* 0x000000e500e57213 */ /* 0x000fc40000000000 */
[----:B------:R-:W-:Y:S01]  /*93a0*/  IABS R228, R228 ;  /* 0x000000e400e47213 */ /* 0x000fe20000000000 */
[----:B------:R-:W-:Y:S01]  /*93b0*/  LDSM.16.M88.4 R132, [R179+0x4800] ;  /* 0x00480000b384783b */ /* 0x000fe20000000200 */
[----:B------:R-:W-:Y:S02]  /*93c0*/  IABS R227, R227 ;  /* 0x000000e300e37213 */ /* 0x000fe40000000000 */
[----:B------:R-:W-:Y:S01]  /*93d0*/  HMMA.16816.F32.BF16 R12, R152, R6, R12 ;  /* 0x00000006980c723c */ /* 0x000fe2000004180c */
[----:B------:R-:W1:Y:S01]  /*93e0*/  LDSM.16.M88.4 R4, [R177+0x2000] ;  /* 0x00200000b104783b */ /* 0x000e620000000200 */
[----:B------:R-:W-:Y:S02]  /*93f0*/  IABS R226, R226 ;  /* 0x000000e200e27213 */ /* 0x000fe40000000000 */
[----:B------:R-:W-:Y:S01]  /*9400*/  IABS R223, R223 ;  /* 0x000000df00df7213 */ /* 0x000fe20000000000 */
[----:B------:R-:W3:Y:S01]  /*9410*/  LDSM.16.M88.4 R128, [R179+0x5000] ;  /* 0x00500000b380783b */ /* 0x000ee20000000200 */
[----:B------:R-:W-:-:S02]  /*9420*/  IABS R222, R222 ;  /* 0x000000de00de7213 */ /* 0x000fc40000000000 */
[----:B-----5:R-:W-:Y:S01]  /*9430*/  HMMA.16816.F32.BF16 R112, R156, R108, RZ ;  /* 0x0000006c9c70723c */ /* 0x020fe200000418ff */
[----:B------:R-:W5:Y:S01]  /*9440*/  LDSM.16.M88.4 R124, [R179+0x5800] ;  /* 0x00580000b37c783b */ /* 0x000f620000000200 */
[----:B------:R-:W-:Y:S02]  /*9450*/  IABS R221, R221 ;  /* 0x000000dd00dd7213 */ /* 0x000fe40000000000 */
[----:B------:R-:W-:Y:S01]  /*9460*/  IABS R220, R220 ;  /* 0x000000dc00dc7213 */ /* 0x000fe20000000000 */
[----:B------:R-:W5:Y:S01]  /*9470*/  LDSM.16.M88.4 R20, [R178+0x2800] ;  /* 0x00280000b214783b */ /* 0x000f620000000200 */
[----:B------:R-:W-:Y:S02]  /*9480*/  IABS R219, R219 ;  /* 0x000000db00db7213 */ /* 0x000fe40000000000 */
[----:B------:R-:W-:Y:S01]  /*9490*/  HMMA.16816.F32.BF16 R16, R28, R24, R16 ;  /* 0x000000181c10723c */ /* 0x000fe20000041810 */
[C-C-:B------:R-:W-:Y:S01]  /*94a0*/  IADD3 R24, PT, PT, R174.reuse, 0x68, -R171.reuse ;  /* 0x00000068ae187810 */ /* 0x140fe20007ffe8ab */
[----:B------:R-:W0:Y:S01]  /*94b0*/  LDGDEPBAR ;  /* 0x00000000000079af */ /* 0x000e220000000000 */
[----:B------:R-:W-:-:S02]  /*94c0*/  IADD3 R25, PT, PT, R174, 0x8, -R171 ;  /* 0x00000008ae197810 */ /* 0x000fc40007ffe8ab */
[----:B------:R-:W-:Y:S02]  /*94d0*/  IABS R218, R218 ;  /* 0x000000da00da7213 */ /* 0x000fe40000000000 */
[----:B------:R-:W-:Y:S01]  /*94e0*/  IABS R197, R197 ;  /* 0x000000c500c57213 */ /* 0x000fe20000000000 */
[----:B------:R-:W-:Y:S01]  /*94f0*/  HMMA.16816.F32.BF16 R12, R28, R26, R12 ;  /* 0x0000001a1c0c723c */ /* 0x000fe2000004180c */
[C-C-:B------:R-:W-:Y:S02]  /*9500*/  IADD3 R26, PT, PT, R174.reuse, 0x6f, -R171.reuse ;  /* 0x0000006fae1a7810 */ /* 0x140fe40007ffe8ab */
[----:B------:R-:W-:Y:S02]  /*9510*/  IADD3 R27, PT, PT, R174, 0x7, -R171 ;  /* 0x00000007ae1b7810 */ /* 0x000fe40007ffe8ab */
[----:B------:R-:W-:Y:S02]  /*9520*/  IABS R26, R26 ;  /* 0x0000001a001a7213 */ /* 0x000fe40000000000 */
[----:B------:R-:W-:Y:S01]  /*9530*/  IABS R175, R175 ;  /* 0x000000af00af7213 */ /* 0x000fe20000000000 */
[----:B------:R-:W-:Y:S01]  /*9540*/  HMMA.16816.F32.BF16 R104, R156, R64, RZ ;  /* 0x000000409c68723c */ /* 0x000fe200000418ff */
[----:B------:R-:W-:-:S02]  /*9550*/  IABS R173, R173 ;  /* 0x000000ad00ad7213 */ /* 0x000fc40000000000 */
[----:B------:R-:W-:Y:S02]  /*9560*/  IABS R25, R25 ;  /* 0x0000001900197213 */ /* 0x000fe40000000000 */
[----:B------:R-:W-:Y:S02]  /*9570*/  IABS R27, R27 ;  /* 0x0000001b001b7213 */ /* 0x000fe40000000000 */
[----:B------:R-:W-:Y:S01]  /*9580*/  I2FP.F32.S32 R25, R25 ;  /* 0x0000001900197245 */ /* 0x000fe20000201400 */
[----:B------:R-:W-:Y:S01]  /*9590*/  HMMA.16816.F32.BF16 R60, R156, R56, RZ ;  /* 0x000000389c3c723c */ /* 0x000fe200000418ff */
[----:B------:R-:W-:-:S07]  /*95a0*/  I2FP.F32.S32 R27, R27 ;  /* 0x0000001b001b7245 */ /* 0x000fce0000201400 */
        /* <DEDUP_REMOVED lines=10> */
[C-C-:B------:R-:W-:Y:S02]  /*9650*/  IADD3 R160, PT, PT, R172.reuse, 0x2f, -R171.reuse ;  /* 0x0000002faca07810 */ /* 0x140fe40007ffe8ab */
[----:B------:R-:W-:Y:S02]  /*9660*/  IABS R161, R161 ;  /* 0x000000a100a17213 */ /* 0x000fe40000000000 */
[----:B------:R-:W-:Y:S01]  /*9670*/  IABS R160, R160 ;  /* 0x000000a000a07213 */ /* 0x000fe20000000000 */
[----:B------:R-:W-:Y:S01]  /*9680*/  HMMA.16816.F32.BF16 R156, R156, R162, RZ ;  /* 0x000000a29c9c723c */ /* 0x000fe200000418ff */
[C-C-:B------:R-:W-:Y:S02]  /*9690*/  IADD3 R163, PT, PT, R172.reuse, 0x38, -R171.reuse ;  /* 0x00000038aca37810 */ /* 0x140fe40007ffe8ab */
[----:B------:R-:W-:Y:S02]  /*96a0*/  IADD3 R162, PT, PT, R172, 0x37, -R171 ;  /* 0x00000037aca27810 */ /* 0x000fe40007ffe8ab */
[----:B------:R-:W-:-:S02]  /*96b0*/  IABS R163, R163 ;  /* 0x000000a300a37213 */ /* 0x000fc40000000000 */
[----:B------:R-:W-:Y:S01]  /*96c0*/  IABS R162, R162 ;  /* 0x000000a200a27213 */ /* 0x000fe20000000000 */
[----:B------:R-:W-:Y:S01]  /*96d0*/  HMMA.16816.F32.BF16 R120, R152, R148, R120 ;  /* 0x000000949878723c */ /* 0x000fe20000041878 */
[C-C-:B------:R-:W-:Y:S02]  /*96e0*/  IADD3 R149, PT, PT, R172.reuse, 0x68, -R171.reuse ;  /* 0x00000068ac957810 */ /* 0x140fe40007ffe8ab */
[----:B------:R-:W-:-:S04]  /*96f0*/  IADD3 R148, PT, PT, R172, 0x1f, -R171 ;  /* 0x0000001fac947810 */ /* 0x000fc80007ffe8ab */
[----:B------:R-:W-:Y:S01]  /*9700*/  IABS R148, R148 ;  /* 0x0000009400947213 */ /* 0x000fe20000000000 */
[C---:B-1----:R-:W-:Y:S08]  /*9710*/  HMMA.16816.F32.BF16 R16, R8.reuse, R4, R16 ;  /* 0x000000040810723c */ /* 0x042ff00000041810 */
[----:B------:R-:W-:Y:S01]  /*9720*/  HMMA.16816.F32.BF16 R12, R8, R6, R12 ;  /* 0x00000006080c723c */ /* 0x000fe2000004180c */
[----:B------:R-:W1:Y:S07]  /*9730*/  LDSM.16.M88.4 R4, [R177+0x2800] ;  /* 0x00280000b104783b */ /* 0x000e6e0000000200 */
[----:B------:R-:W-:Y:S01]  /*9740*/  HMMA.16816.F32.BF16 R116, R152, R150, R116 ;  /* 0x000000969874723c */ /* 0x000fe20000041874 */
[----:B------:R-:W-:-:S02]  /*9750*/  IADD3 R151, PT, PT, R172, 0x6f, -R171 ;  /* 0x0000006fac977810 */ /* 0x000fc40007ffe8ab */
[----:B------:R-:W-:-:S05]  /*9760*/  IADD3 R150, PT, PT, R172, 0x27, -R171 ;  /* 0x00000027ac967810 */ /* 0x000fca0007ffe8ab */
[----:B------:R-:W-:Y:S01]  /*9770*/  HMMA.16816.F32.BF16 R112, R152, R144, R112 ;  /* 0x000000909870723c */ /* 0x000fe20000041870 */
[C-C-:B------:R-:W-:Y:S02]  /*9780*/  IADD3 R144, PT, PT, R174.reuse, 0x30, -R171.reuse ;  /* 0x00000030ae907810 */ /* 0x140fe40007ffe8ab */
[----:B------:R-:W-:-:S04]  /*9790*/  IADD3 R145, PT, PT, R174, 0x18, -R171 ;  /* 0x00000018ae917810 */ /* 0x000fc80007ffe8ab */
[----:B------:R-:W-:Y:S01]  /*97a0*/  IABS R145, R145 ;  /* 0x0000009100917213 */ /* 0x000fe20000000000 */
[----:B------:R-:W-:Y:S01]  /*97b0*/  HMMA.16816.F32.BF16 R108, R152, R146, R108 ;  /* 0x00000092986c723c */ /* 0x000fe2000004186c */
[--C-:B------:R-:W-:Y:S02]  /*97c0*/  IADD3 R147, PT, PT, R174, 0x70, -R171.reuse ;  /* 0x00000070ae937810 */ /* 0x100fe40007ffe8ab */
[----:B------:R-:W-:-:S04]  /*97d0*/  IADD3 R146, PT, PT, R172, 0x18, -R171 ;  /* 0x00000018ac927810 */ /* 0x000fc80007ffe8ab */
[----:B------:R-:W-:Y:S01]  /*97e0*/  IABS R146, R146 ;  /* 0x0000009200927213 */ /* 0x000fe20000000000 */
[C---:B------:R-:W-:Y:S01]  /*97f0*/  HMMA.16816.F32.BF16 R104, R152.reuse, R140, R104 ;  /* 0x0000008c9868723c */ /* 0x040fe20000041868 */
[--C-:B------:R-:W-:Y:S02]  /*9800*/  IADD3 R140, PT, PT, R174, 0x37, -R171.reuse ;  /* 0x00000037ae8c7810 */ /* 0x100fe40007ffe8ab */
[--C-:B------:R-:W-:Y:S02]  /*9810*/  IADD3 R141, PT, PT, R172, 0x17, -R171.reuse ;  /* 0x00000017ac8d7810 */ /* 0x100fe40007ffe8ab */
[----:B------:R-:W-:Y:S02]  /*9820*/  IABS R140, R140 ;  /* 0x0000008c008c7213 */ /* 0x000fe40000000000 */
[----:B------:R-:W-:Y:S01]  /*9830*/  IABS R141, R141 ;  /* 0x0000008d008d7213 */ /* 0x000fe20000000000 */
[----:B------:R-:W-:Y:S01]  /*9840*/  HMMA.16816.F32.BF16 R64, R152, R142, R64 ;  /* 0x0000008e9840723c */ /* 0x000fe20000041840 */
[----:B------:R-:W-:-:S02]  /*9850*/  IADD3 R142, PT, PT, R174, 0x38, -R171 ;  /* 0x00000038ae8e7810 */ /* 0x000fc40007ffe8ab */
[----:B------:R-:W-:-:S05]  /*9860*/  IADD3 R143, PT, PT, R172, 0x67, -R171 ;  /* 0x00000067ac8f7810 */ /* 0x000fca0007ffe8ab */
[----:B------:R-:W-:Y:S01]  /*9870*/  HMMA.16816.F32.BF16 R60, R152, R136, R60 ;  /* 0x00000088983c723c */ /* 0x000fe2000004183c */
[C-C-:B------:R-:W-:Y:S02]  /*9880*/  IADD3 R137, PT, PT, R172.reuse, 0x60, -R171.reuse ;  /* 0x00000060ac897810 */ /* 0x140fe40007ffe8ab */
[----:B------:R-:W-:-:S05]  /*9890*/  IADD3 R136, PT, PT, R172, 0xf, -R171 ;  /* 0x0000000fac887810 */ /* 0x000fca0007ffe8ab */
[----:B------:R-:W-:Y:S01]  /*98a0*/  HMMA.16816.F32.BF16 R56, R152, R138, R56 ;  /* 0x0000008a9838723c */ /* 0x000fe20000041838 */
[C-C-:B------:R-:W-:Y:S02]  /*98b0*/  IADD3 R139, PT, PT, R174.reuse, 0x77, -R171.reuse ;  /* 0x00000077ae8b7810 */ /* 0x140fe40007ffe8ab */
[----:B------:R-:W-:-:S04]  /*98c0*/  IADD3 R138, PT, PT, R174, 0x3f, -R171 ;  /* 0x0000003fae8a7810 */ /* 0x000fc80007ffe8ab */
[----:B------:R-:W-:Y:S01]  /*98d0*/  IABS R138, R138 ;  /* 0x0000008a008a7213 */ /* 0x000fe20000000000 */
[----:B------:R-:W-:Y:S01]  /*98e0*/  HMMA.16816.F32.BF16 R52, R152, R132, R52 ;  /* 0x000000849834723c */ /* 0x000fe20000041834 */
[C-C-:B------:R-:W-:Y:S02]  /*98f0*/  IADD3 R132, PT, PT, R174.reuse, 0x20, -R171.reuse ;  /* 0x00000020ae847810 */ /* 0x140fe40007ffe8ab */
[----:B------:R-:W-:-:S04]  /*9900*/  IADD3 R133, PT, PT, R174, 0x10, -R171 ;  /* 0x00000010ae857810 */ /* 0x000fc80007ffe8ab */
[----:B------:R-:W-:Y:S01]  /*9910*/  IABS R133, R133 ;  /* 0x0000008500857213 */ /* 0x000fe20000000000 */
[C---:B------:R-:W-:Y:S01]  /*9920*/  HMMA.16816.F32.BF16 R48, R152.reuse, R134, R48 ;  /* 0x000000869830723c */ /* 0x040fe20000041830 */
[C-C-:B------:R-:W-:Y:S02]  /*9930*/  IADD3 R135, PT, PT, R172.reuse, 0x78, -R171.reuse ;  /* 0x00000078ac877810 */ /* 0x140fe40007ffe8ab */
[--C-:B------:R-:W-:Y:S01]  /*9940*/  IADD3 R134, PT, PT, R172, 0x10, -R171.reuse ;  /* 0x00000010ac867810 */ /* 0x100fe20007ffe8ab */
[-C--:B----4-:R-:W-:Y:S01]  /*9950*/  FMUL.FTZ R16, R16, R170.reuse ;  /* 0x000000aa10107220 */ /* 0x090fe20000410000 */
[-C--:B------:R-:W-:Y:S01]  /*9960*/  FMUL.FTZ R18, R18, R170.reuse ;  /* 0x000000aa12127220 */ /* 0x080fe20000410000 */
[-C--:B------:R-:W-:Y:S01]  /*9970*/  FMUL.FTZ R19, R19, R170.reuse ;  /* 0x000000aa13137220 */ /* 0x080fe20000410000 */
[-C--:B------:R-:W-:Y:S01]  /*9980*/  FMUL.FTZ R14, R14, R170.reuse ;  /* 0x000000aa0e0e7220 */ /* 0x080fe20000410000 */
[----:B---3--:R-:W-:Y:S01]  /*9990*/  HMMA.16816.F32.BF16 R44, R152, R128, R44 ;  /* 0x00000080982c723c */ /* 0x008fe2000004182c */
[--C-:B------:R-:W-:Y:S01]  /*99a0*/  IADD3 R128, PT, PT, R174, 0x27, -R171.reuse ;  /* 0x00000027ae807810 */ /* 0x100fe20007ffe8ab */
[----:B------:R2:W3:Y:S01]  /*99b0*/  MUFU.TANH R238, R16 ;  /* 0x0000001000ee7308 */ /* 0x0004e20000002400 */
[----:B------:R-:W-:Y:S01]  /*99c0*/  IADD3 R129, PT, PT, R172, 0x8, -R171 ;  /* 0x00000008ac817810 */ /* 0x000fe20007ffe8ab */
[----:B------:R-:W-:Y:S01]  /*99d0*/  FMUL.FTZ R12, R12, R170 ;  /* 0x000000aa0c0c7220 */ /* 0x000fe20000410000 */
[----:B------:R-:W-:-:S02]  /*99e0*/  IABS R128, R128 ;  /* 0x0000008000807213 */ /* 0x000fc40000000000 */
[----:B------:R-:W-:Y:S01]  /*99f0*/  IABS R134, R134 ;  /* 0x0000008600867213 */ /* 0x000fe20000000000 */
[C---:B------:R-:W-:Y:S01]  /*9a00*/  HMMA.16816.F32.BF16 R40, R152.reuse, R130, R40 ;  /* 0x000000829828723c */ /* 0x040fe20000041828 */
[C-C-:B------:R-:W-:Y:S01]  /*9a10*/  IADD3 R130, PT, PT, R174.reuse, 0x28, -R171.reuse ;  /* 0x00000028ae827810 */ /* 0x140fe20007ffe8ab */
[----:B------:R-:W-:Y:S01]  /*9a20*/  MUFU.TANH R19, R19 ;  /* 0x0000001300137308 */ /* 0x000fe20000002400 */
[C-C-:B------:R-:W-:Y:S02]  /*9a30*/  IADD3 R131, PT, PT, R174.reuse, 0xf, -R171.reuse ;  /* 0x0000000fae837810 */ /* 0x140fe40007ffe8ab */
[----:B------:R-:W-:Y:S02]  /*9a40*/  I2FP.F32.S32 R133, R133 ;  /* 0x0000008500857245 */ /* 0x000fe40000201400 */
[----:B------:R-:W-:Y:S01]  /*9a50*/  IABS R129, R129 ;  /* 0x0000008100817213 */ /* 0x000fe20000000000 */
[C---:B-----5:R-:W-:Y:S01]  /*9a60*/  HMMA.16816.F32.BF16 R32, R152.reuse, R124, R32 ;  /* 0x0000007c9820723c */ /* 0x060fe20000041820 */
[C-C-:B------:R-:W-:Y:S01]  /*9a70*/  IADD3 R125, PT, PT, R174.reuse, 0x60, -R171.reuse ;  /* 0x00000060ae7d7810 */ /* 0x140fe20007ffe8ab */
[----:B------:R-:W-:Y:S01]  /*9a80*/  MUFU.TANH R14, R14 ;  /* 0x0000000e000e7308 */ /* 0x000fe20000002400 */
[C-C-:B------:R-:W-:Y:S01]  /*9a90*/  IADD3 R124, PT, PT, R174.reuse, 0x17, -R171.reuse ;  /* 0x00000017ae7c7810 */ /* 0x140fe20007ffe8ab */
[----:B--2---:R-:W-:Y:S01]  /*9aa0*/  FMUL.FTZ R16, R17, R170 ;  /* 0x000000aa11107220 */ /* 0x004fe20000410000 */
[----:B------:R-:W-:Y:S01]  /*9ab0*/  I2FP.F32.S32 R17, R234 ;  /* 0x000000ea00117245 */ /* 0x000fe20000201400 */
[----:B---3--:R-:W-:Y:S01]  /*9ac0*/  FFMA.FTZ R236, -R203, R236, R238 ;  /* 0x000000eccbec7223 */ /* 0x008fe200000101ee */
[----:B------:R-:W-:Y:S01]  /*9ad0*/  IABS R124, R124 ;  /* 0x0000007c007c7213 */ /* 0x000fe20000000000 */
[----:B------:R-:W-:Y:S01]  /*9ae0*/  HMMA.16816.F32.BF16 R156, R152, R126, R156 ;  /* 0x0000007e989c723c */ /* 0x000fe2000004189c */
[C-C-:B------:R-:W-:Y:S01]  /*9af0*/  IADD3 R127, PT, PT, R174.reuse, 0x67, -R171.reuse ;  /* 0x00000067ae7f7810 */ /* 0x140fe20007ffe8ab */
[----:B------:R-:W-:Y:S01]  /*9b00*/  MUFU.TANH R16, R16 ;  /* 0x0000001000107308 */ /* 0x000fe20000002400 */
[----:B------:R-:W-:-:S02]  /*9b10*/  IADD3 R154, PT, PT, R174, 0x4f, -R171 ;  /* 0x0000004fae9a7810 */ /* 0x000fc40007ffe8ab */
[C-C-:B------:R-:W-:Y:S02]  /*9b20*/  IADD3 R155, PT, PT, R174.reuse, 0x2f, -R171.reuse ;  /* 0x0000002fae9b7810 */ /* 0x140fe40007ffe8ab */
[C-C-:B------:R-:W-:Y:S01]  /*9b30*/  IADD3 R126, PT, PT, R174.reuse, 0x1f, -R171.reuse ;  /* 0x0000001fae7e7810 */ /* 0x140fe20007ffe8ab */
[C---:B------:R-:W-:Y:S01]  /*9b40*/  HMMA.16816.F32.BF16 R120, R28.reuse, R20, R120 ;  /* 0x000000141c78723c */ /* 0x040fe20000041878 */
[C-C-:B------:R-:W-:Y:S01]  /*9b50*/  IADD3 R20, PT, PT, R174.reuse, 0x7f, -R171.reuse ;  /* 0x0000007fae147810 */ /* 0x140fe20007ffe8ab */
[----:B------:R-:W-:Y:S01]  /*9b60*/  MUFU.TANH R12, R12 ;  /* 0x0000000c000c7308 */ /* 0x000fe20000002400 */
[--C-:B------:R-:W-:Y:S02]  /*9b70*/  IADD3 R21, PT, PT, R174, 0x78, -R171.reuse ;  /* 0x00000078ae157810 */ /* 0x100fe40007ffe8ab */
[C-C-:B------:R-:W-:Y:S02]  /*9b80*/  IADD3 R174, PT, PT, R172.reuse, 0x48, -R171.reuse ;  /* 0x00000048acae7810 */ /* 0x140fe40007ffe8ab */
[C-C-:B------:R-:W-:Y:S01]  /*9b90*/  IADD3 R152, PT, PT, R172.reuse, 0x28, -R171.reuse ;  /* 0x00000028ac987810 */ /* 0x140fe20007ffe8ab */
[----:B------:R-:W-:Y:S01]  /*9ba0*/  HMMA.16816.F32.BF16 R116, R28, R22, R116 ;  /* 0x000000161c74723c */ /* 0x000fe20000041874 */
[C-C-:B------:R-:W-:Y:S01]  /*9bb0*/  IADD3 R153, PT, PT, R172.reuse, 0x20, -R171.reuse ;  /* 0x00000020ac997810 */ /* 0x140fe20007ffe8ab */
[----:B------:R-:W-:Y:S01]  /*9bc0*/  VIADD R23, R169, 0xffffff89 ;  /* 0xffffff89a9177836 */ /* 0x000fe20000000000 */
[----:B------:R-:W-:-:S02]  /*9bd0*/  IADD3 R171, PT, PT, R172, 0x7, -R171 ;  /* 0x00000007acab7810 */ /* 0x000fc40007ffe8ab */
[----:B------:R2:W3:Y:S01]  /*9be0*/  MUFU.TANH R172, R18 ;  /* 0x0000001200ac7308 */ /* 0x0004e20000002400 */
[----:B------:R-:W-:Y:S02]  /*9bf0*/  IABS R20, R20 ;  /* 0x0000001400147213 */ /* 0x000fe40000000000 */
[----:B------:R-:W-:Y:S02]  /*9c00*/  FSEL R236, R236, -INF , !P3 ;  /* 0xff800000ecec7808 */ /* 0x000fe40005800000 */
[----:B------:R-:W-:Y:S02]  /*9c10*/  ISETP.GE.AND P3, PT, R237, R211, PT ;  /* 0x000000d3ed00720c */ /* 0x000fe40003f66270 */
[----:B-1----:R-:W-:Y:S01]  /*9c20*/  HMMA.16816.F32.BF16 R120, R8, R4, R120 ;  /* 0x000000040878723c */ /* 0x002fe20000041878 */
[----:B------:R-:W-:Y:S01]  /*9c30*/  VIADD R5, R169, 0xffffff88 ;  /* 0xffffff88a9057836 */ /* 0x000fe20000000000 */
[----:B------:R-:W-:Y:S02]  /*9c40*/  IABS R127, R127 ;  /* 0x0000007f007f7213 */ /* 0x000fe40000000000 */
[----:B------:R-:W-:-:S02]  /*9c50*/  IABS R154, R154 ;  /* 0x0000009a009a7213 */ /* 0x000fc40000000000 */
[----:B------:R-:W-:Y:S02]  /*9c60*/  IABS R155, R155 ;  /* 0x0000009b009b7213 */ /* 0x000fe40000000000 */
[----:B------:R-:W-:Y:S01]  /*9c70*/  HMMA.16816.F32.BF16 R116, R8, R6, R116 ;  /* 0x000000060874723c */ /* 0x000fe20000041874 */
[----:B------:R-:W-:Y:S01]  /*9c80*/  IABS R153, R153 ;  /* 0x0000009900997213 */ /* 0x000fe20000000000 */
[----:B--2---:R-:W-:Y:S02]  /*9c90*/  IMAD.MOV.U32 R18, RZ, RZ, R20 ;  /* 0x000000ffff127224 */ /* 0x004fe400078e0014 */
[C---:B---3--:R-:W-:Y:S01]  /*9ca0*/  FFMA.FTZ R172, -R203.reuse, R17, R172 ;  /* 0x00000011cbac7223 */ /* 0x048fe200000101ac */
[----:B------:R-:W-:Y:S02]  /*9cb0*/  I2FP.F32.S32 R17, R235 ;  /* 0x000000eb00117245 */ /* 0x000fe40000201400 */
[----:B------:R-:W-:Y:S02]  /*9cc0*/  FSEL R20, R236, -INF , !P5 ;  /* 0xff800000ec147808 */ /* 0x000fe40006800000 */
[----:B------:R-:W-:Y:S01]  /*9cd0*/  I2FP.F32.S32 R18, R18 ;  /* 0x0000001200127245 */ /* 0x000fe20000201400 */
[----:B------:R-:W-:Y:S01]  /*9ce0*/  FFMA.FTZ R234, -R203, R17, R16 ;  /* 0x00000011cbea7223 */ /* 0x000fe20000010110 */
[----:B------:R-:W-:-:S02]  /*9cf0*/  FSEL R172, R172, -INF , !P4 ;  /* 0xff800000acac7808 */ /* 0x000fc40006000000 */
[----:B------:R-:W-:Y:S01]  /*9d00*/  IABS R236, R21 ;  /* 0x0000001500ec7213 */ /* 0x000fe20000000000 */
[----:B------:R-:W-:Y:S01]  /*9d10*/  FFMA.FTZ R4, -R203, R18, R19 ;  /* 0x00000012cb047223 */ /* 0x000fe20000010113 */
[----:B------:R-:W-:Y:S01]  /*9d20*/  ISETP.GT.AND P4, PT, R168, R237, PT ;  /* 0x000000eda800720c */ /* 0x000fe20003f84270 */
[----:B------:R-:W1:Y:S01]  /*9d30*/  LDSM.16.M88.4 R16, [R178+0x3000] ;  /* 0x00300000b210783b */ /* 0x000e620000000200 */
[----:B------:R-:W-:Y:S01]  /*9d40*/  FSEL R21, R234, -INF , !P6 ;  /* 0xff800000ea157808 */ /* 0x000fe20007000000 */
[----:B------:R-:W-:Y:S01]  /*9d50*/  FMUL.FTZ R234, R13, R170 ;  /* 0x000000aa0dea7220 */ /* 0x000fe20000410000 */
[----:B------:R-:W-:Y:S02]  /*9d60*/  IABS R235, R135 ;  /* 0x0000008700eb7213 */ /* 0x000fe40000000000 */
[----:B------:R-:W-:Y:S02]  /*9d70*/  FSEL R135, R172, -INF , !P2 ;  /* 0xff800000ac877808 */ /* 0x000fe40005000000 */
[----:B------:R-:W-:-:S02]  /*9d80*/  FSEL R21, R21, -INF , !P3 ;  /* 0xff80000015157808 */ /* 0x000fc40005800000 */
[----:B------:R-:W-:Y:S02]  /*9d90*/  FSEL R13, R4, -INF , !P4 ;  /* 0xff800000040d7808 */ /* 0x000fe40006000000 */
[----:B------:R-:W-:Y:S01]  /*9da0*/  ISETP.GT.AND P2, PT, R38, R5, PT ;  /* 0x000000052600720c */ /* 0x000fe20003f44270 */
[----:B------:R-:W2:Y:S01]  /*9db0*/  MUFU.TANH R4, R234 ;  /* 0x000000ea00047308 */ /* 0x000ea20000002400 */
[C---:B------:R-:W-:Y:S02]  /*9dc0*/  ISETP.GE.AND P6, PT, R5.reuse, R211, PT ;  /* 0x000000d30500720c */ /* 0x040fe40003fc6270 */
[----:B------:R-:W-:Y:S02]  /*9dd0*/  ISETP.GE.AND P3, PT, R5, R210, PT ;  /* 0x000000d20500720c */ /* 0x000fe40003f66270 */
[----:B------:R-:W-:Y:S02]  /*9de0*/  ISETP.GT.AND P4, PT, R168, R5, PT ;  /* 0x00000005a800720c */ /* 0x000fe40003f84270 */
[----:B------:R-:W-:-:S02]  /*9df0*/  I2FP.F32.S32 R5, R236 ;  /* 0x000000ec00057245 */ /* 0x000fc40000201400 */
[----:B------:R-:W-:Y:S01]  /*9e00*/  I2FP.F32.S32 R172, R235 ;  /* 0x000000eb00ac7245 */ /* 0x000fe20000201400 */
[----:B------:R-:W-:Y:S01]  /*9e10*/  FMUL.FTZ R235, R15, R170 ;  /* 0x000000aa0feb7220 */ /* 0x000fe20000410000 */
[----:B------:R-:W-:Y:S01]  /*9e20*/  ISETP.GE.AND P5, PT, R237, R210, PT ;  /* 0x000000d2ed00720c */ /* 0x000fe20003fa6270 */
[C---:B------:R-:W-:Y:S01]  /*9e30*/  FFMA.FTZ R15, -R203.reuse, R5, R14 ;  /* 0x00000005cb0f7223 */ /* 0x040fe2000001010e */
[----:B------:R-:W-:Y:S01]  /*9e40*/  IABS R5, R139 ;  /* 0x0000008b00057213 */ /* 0x000fe20000000000 */
[----:B------:R-:W-:Y:S01]  /*9e50*/  FFMA.FTZ R12, -R203, R172, R12 ;  /* 0x000000accb0c7223 */ /* 0x000fe2000001010c */
[----:B------:R-:W3:Y:S01]  /*9e60*/  MUFU.TANH R14, R235 ;  /* 0x000000eb000e7308 */ /* 0x000ee20000002400 */
[----:B------:R-:W-:Y:S02]  /*9e70*/  FSEL R139, R13, -INF , !P5 ;  /* 0xff8000000d8b7808 */ /* 0x000fe40006800000 */
[----:B------:R-:W-:Y:S01]  /*9e80*/  IMAD.MOV.U32 R13, RZ, RZ, R5 ;  /* 0x000000ffff0d7224 */ /* 0x000fe200078e0005 */
[----:B------:R-:W-:-:S02]  /*9e90*/  I2FP.F32.S32 R5, R233 ;  /* 0x000000e900057245 */ /* 0x000fc40000201400 */
[----:B------:R-:W-:Y:S02]  /*9ea0*/  FSEL R12, R12, -INF , !P2 ;  /* 0xff8000000c0c7808 */ /* 0x000fe40005000000 */
[----:B------:R-:W-:Y:S02]  /*9eb0*/  I2FP.F32.S32 R13, R13 ;  /* 0x0000000d000d7245 */ /* 0x000fe40000201400 */
[----:B------:R-:W-:Y:S01]  /*9ec0*/  FSEL R22, R12, -INF , !P6 ;  /* 0xff8000000c167808 */ /* 0x000fe20007000000 */
[-C--:B------:R-:W-:Y:S01]  /*9ed0*/  FMUL.FTZ R12, R120, R170.reuse ;  /* 0x000000aa780c7220 */ /* 0x080fe20000410000 */
[----:B------:R-:W-:Y:S01]  /*9ee0*/  ISETP.GT.AND P5, PT, R38, R23, PT ;  /* 0x000000172600720c */ /* 0x000fe20003fa4270 */
[C---:B-1----:R-:W-:Y:S01]  /*9ef0*/  HMMA.16816.F32.BF16 R112, R28.reuse, R16, R112 ;  /* 0x000000101c70723c */ /* 0x042fe20000041870 */
[----:B--2---:R-:W-:Y:S01]  /*9f00*/  FFMA.FTZ R16, -R203, R5, R4 ;  /* 0x00000005cb107223 */ /* 0x004fe20000010104 */
[-C--:B------:R-:W-:Y:S01]  /*9f10*/  FMUL.FTZ R4, R122, R170.reuse ;  /* 0x000000aa7a047220 */ /* 0x080fe20000410000 */
[----:B------:R-:W-:Y:S01]  /*9f20*/  FSEL R15, R15, -INF , !P4 ;  /* 0xff8000000f0f7808 */ /* 0x000fe20006000000 */
[----:B------:R-:W1:Y:S01]  /*9f30*/  MUFU.TANH R12, R12 ;  /* 0x0000000c000c7308 */ /* 0x000e620000002400 */
[----:B---3--:R-:W-:Y:S01]  /*9f40*/  FFMA.FTZ R13, -R203, R13, R14 ;  /* 0x0000000dcb0d7223 */ /* 0x008fe2000001010e */
[----:B------:R-:W-:Y:S01]  /*9f50*/  IABS R14, R147 ;  /* 0x00000093000e7213 */ /* 0x000fe20000000000 */
[----:B------:R-:W-:Y:S01]  /*9f60*/  VIADD R5, R169, 0xffffff90 ;  /* 0xffffff90a9057836 */ /* 0x000fe20000000000 */
[----:B------:R-:W-:Y:S01]  /*9f70*/  ISETP.GE.AND P2, PT, R23, R211, PT ;  /* 0x000000d31700720c */ /* 0x000fe20003f46270 */
[----:B------:R-:W-:Y:S01]  /*9f80*/  HMMA.16816.F32.BF16 R108, R28, R18, R108 ;  /* 0x000000121c6c723c */ /* 0x000fe2000004186c */
[----:B------:R-:W-:Y:S01]  /*9f90*/  ISETP.GT.AND P4, PT, R168, R23, PT ;  /* 0x00000017a800720c */ /* 0x000fe20003f84270 */
[----:B------:R-:W-:Y:S01]  /*9fa0*/  IMAD.MOV.U32 R17, RZ, RZ, R14 ;  /* 0x000000ffff117224 */ /* 0x000fe200078e000e */
[----:B------:R-:W2:Y:S01]  /*9fb0*/  MUFU.TANH R4, R4 ;  /* 0x0000000400047308 */ /* 0x000ea20000002400 */
[----:B------:R-:W-:Y:S01]  /*9fc0*/  FSEL R16, R16, -INF , !P5 ;  /* 0xff80000010107808 */ /* 0x000fe20006800000 */
[----:B------:R-:W-:Y:S01]  /*9fd0*/  FMUL.FTZ R14, R121, R170 ;  /* 0x000000aa790e7220 */ /* 0x000fe20000410000 */
[----:B------:R-:W-:Y:S01]  /*9fe0*/  ISETP.GE.AND P6, PT, R23, R210, PT ;  /* 0x000000d21700720c */ /* 0x000fe20003fc6270 */
[----:B------:R-:W-:Y:S01]  /*9ff0*/  VIADD R121, R169, 0xffffff91 ;  /* 0xffffff91a9797836 */ /* 0x000fe20000000000 */
[----:B------:R-:W-:-:S02]  /*a000*/  FSEL R147, R15, -INF , !P3 ;  /* 0xff8000000f937808 */ /* 0x000fc40005800000 */
[----:B------:R-:W-:Y:S01]  /*a010*/  FSEL R23, R16, -INF , !P2 ;  /* 0xff80000010177808 */ /* 0x000fe20005000000 */
[----:B------:R-:W3:Y:S01]  /*a020*/  MUFU.TANH R14, R14 ;  /* 0x0000000e000e7308 */ /* 0x000ee20000002400 */
[----:B------:R-:W-:Y:S01]  /*a030*/  FSEL R13, R13, -INF , !P4 ;  /* 0xff8000000d0d7808 */ /* 0x000fe20006000000 */
[----:B------:R-:W-:Y:S01]  /*a040*/  FMUL.FTZ R16, R123, R170 ;  /* 0x000000aa7b107220 */ /* 0x000fe20000410000 */
[----:B------:R-:W-:Y:S02]  /*a050*/  ISETP.GT.AND P3, PT, R38, R5, PT ;  /* 0x000000052600720c */ /* 0x000fe40003f64270 */
[C---:B------:R-:W-:Y:S02]  /*a060*/  ISETP.GE.AND P5, PT, R5.reuse, R211, PT ;  /* 0x000000d30500720c */ /* 0x040fe40003fa6270 */
[----:B------:R-:W-:Y:S01]  /*a070*/  ISETP.GE.AND P2, PT, R5, R210, PT ;  /* 0x000000d20500720c */ /* 0x000fe20003f46270 */
[----:B------:R-:W4:Y:S01]  /*a080*/  MUFU.TANH R16, R16 ;  /* 0x0000001000107308 */ /* 0x000f220000002400 */
[----:B------:R-:W-:-:S02]  /*a090*/  ISETP.GT.AND P4, PT, R168, R5, PT ;  /* 0x00000005a800720c */ /* 0x000fc40003f84270 */
[----:B------:R-:W-:Y:S02]  /*a0a0*/  I2FP.F32.S32 R5, R232 ;  /* 0x000000e800057245 */ /* 0x000fe40000201400 */
[----:B------:R-:W-:Y:S02]  /*a0b0*/  I2FP.F32.S32 R17, R17 ;  /* 0x0000001100117245 */ /* 0x000fe40000201400 */
[----:B------:R-:W-:Y:S01]  /*a0c0*/  IABS R15, R151 ;  /* 0x00000097000f7213 */ /* 0x000fe20000000000 */
[----:B-1----:R-:W-:Y:S01]  /*a0d0*/  FFMA.FTZ R12, -R203, R5, R12 ;  /* 0x00000005cb0c7223 */ /* 0x002fe2000001010c */
[----:B------:R-:W-:Y:S01]  /*a0e0*/  FSEL R151, R13, -INF , !P6 ;  /* 0xff8000000d977808 */ /* 0x000fe20007000000 */
[----:B--2---:R-:W-:Y:S01]  /*a0f0*/  FFMA.FTZ R17, -R203, R17, R4 ;  /* 0x00000011cb117223 */ /* 0x004fe20000010104 */
[----:B------:R-:W-:Y:S01]  /*a100*/  ISETP.GT.AND P6, PT, R38, R121, PT ;  /* 0x000000792600720c */ /* 0x000fe20003fc4270 */
[----:B------:R-:W1:Y:S01]  /*a110*/  LDSM.16.M88.4 R4, [R177+0x3000] ;  /* 0x00300000b104783b */ /* 0x000e620000000200 */
[----:B------:R-:W-:Y:S01]  /*a120*/  IMAD.MOV.U32 R13, RZ, RZ, R15 ;  /* 0x000000ffff0d7224 */ /* 0x000fe200078e000f */
[----:B------:R-:W-:Y:S01]  /*a130*/  FSEL R12, R12, -INF , !P3 ;  /* 0xff8000000c0c7808 */ /* 0x000fe20005800000 */
[----:B------:R-:W-:Y:S01]  /*a140*/  IMAD.MOV.U32 R15, RZ, RZ, R26 ;  /* 0x000000ffff0f7224 */ /* 0x000fe200078e001a */
[----:B------:R-:W-:-:S02]  /*a150*/  FSEL R17, R17, -INF , !P4 ;  /* 0xff80000011117808 */ /* 0x000fc40006000000 */
[----:B------:R-:W-:Y:S02]  /*a160*/  I2FP.F32.S32 R13, R13 ;  /* 0x0000000d000d7245 */ /* 0x000fe40000201400 */
[----:B------:R-:W-:Y:S01]  /*a170*/  FSEL R26, R12, -INF , !P5 ;  /* 0xff8000000c1a7808 */ /* 0x000fe20006800000 */
[-C--:B------:R-:W-:Y:S01]  /*a180*/  FMUL.FTZ R12, R116, R170.reuse ;  /* 0x000000aa740c7220 */ /* 0x080fe20000410000 */
[----:B------:R-:W-:Y:S01]  /*a190*/  I2FP.F32.S32 R15, R15 ;  /* 0x0000000f000f7245 */ /* 0x000fe20000201400 */
[----:B---3--:R-:W-:Y:S01]  /*a1a0*/  FFMA.FTZ R18, -R203, R13, R14 ;  /* 0x0000000dcb127223 */ /* 0x008fe2000001010e */
[-C--:B------:R-:W-:Y:S01]  /*a1b0*/  FMUL.FTZ R14, R118, R170.reuse ;  /* 0x000000aa760e7220 */ /* 0x080fe20000410000 */
[----:B------:R-:W-:Y:S01]  /*a1c0*/  ISETP.GE.AND P3, PT, R121, R211, PT ;  /* 0x000000d37900720c */ /* 0x000fe20003f66270 */
[----:B------:R-:W-:Y:S01]  /*a1d0*/  VIADD R13, R169, 0xffffff98 ;  /* 0xffffff98a90d7836 */ /* 0x000fe20000000000 */
[----:B------:R-:W2:Y:S01]  /*a1e0*/  MUFU.TANH R12, R12 ;  /* 0x0000000c000c7308 */ /* 0x000ea20000002400 */
[----:B----4-:R-:W-:Y:S01]  /*a1f0*/  FFMA.FTZ R16, -R203, R15, R16 ;  /* 0x0000000fcb107223 */ /* 0x010fe20000010110 */
[----:B------:R-:W-:Y:S01]  /*a200*/  ISETP.GT.AND P4, PT, R168, R121, PT ;  /* 0x00000079a800720c */ /* 0x000fe20003f84270 */
[----:B------:R-:W-:Y:S01]  /*a210*/  FMUL.FTZ R116, R119, R170 ;  /* 0x000000aa77747220 */ /* 0x000fe20000410000 */
[----:B------:R-:W-:-:S02]  /*a220*/  FSEL R18, R18, -INF , !P6 ;  /* 0xff80000012127808 */ /* 0x000fc40007000000 */
[----:B------:R-:W-:Y:S02]  /*a230*/  IABS R15, R149 ;  /* 0x00000095000f7213 */ /* 0x000fe40000000000 */
[----:B------:R-:W3:Y:S01]  /*a240*/  MUFU.TANH R14, R14 ;  /* 0x0000000e000e7308 */ /* 0x000ee20000002400 */
[----:B------:R-:W-:Y:S02]  /*a250*/  IABS R19, R24 ;  /* 0x0000001800137213 */ /* 0x000fe40000000000 */
[----:B------:R-:W-:Y:S01]  /*a260*/  FSEL R149, R17, -INF , !P2 ;  /* 0xff80000011957808 */ /* 0x000fe20005000000 */
[----:B------:R-:W-:Y:S01]  /*a270*/  FMUL.FTZ R17, R117, R170 ;  /* 0x000000aa75117220 */ /* 0x000fe20000410000 */
[----:B------:R-:W-:Y:S02]  /*a280*/  FSEL R24, R18, -INF , !P3 ;  /* 0xff80000012187808 */ /* 0x000fe40005800000 */
[----:B------:R-:W-:Y:S01]  /*a290*/  FSEL R16, R16, -INF , !P4 ;  /* 0xff80000010107808 */ /* 0x000fe20006000000 */
[----:B------:R-:W4:Y:S01]  /*a2a0*/  MUFU.TANH R116, R116 ;  /* 0x0000007400747308 */ /* 0x000f220000002400 */
[----:B------:R-:W-:-:S02]  /*a2b0*/  ISETP.GT.AND P2, PT, R38, R13, PT ;  /* 0x0000000d2600720c */ /* 0x000fc40003f44270 */
[C---:B------:R-:W-:Y:S02]  /*a2c0*/  ISETP.GE.AND P6, PT, R13.reuse, R211, PT ;  /* 0x000000d30d00720c */ /* 0x040fe40003fc6270 */
[-C--:B------:R-:W-:Y:S02]  /*a2d0*/  ISETP.GE.AND P3, PT, R13, R210.reuse, PT ;  /* 0x000000d20d00720c */ /* 0x080fe40003f66270 */
[----:B------:R-:W-:Y:S02]  /*a2e0*/  ISETP.GT.AND P4, PT, R168, R13, PT ;  /* 0x0000000da800720c */ /* 0x000fe40003f84270 */
[----:B------:R-:W-:Y:S01]  /*a2f0*/  I2FP.F32.S32 R13, R15 ;  /* 0x0000000f000d7245 */ /* 0x000fe20000201400 */
[C---:B-1----:R-:W-:Y:S01]  /*a300*/  HMMA.16816.F32.BF16 R112, R8.reuse, R4, R112 ;  /* 0x000000040870723c */ /* 0x042fe20000041870 */
[----:B------:R-:W-:Y:S01]  /*a310*/  I2FP.F32.S32 R117, R19 ;  /* 0x0000001300757245 */ /* 0x000fe20000201400 */
[----:B------:R1:W5:Y:S01]  /*a320*/  MUFU.TANH R4, R17 ;  /* 0x0000001100047308 */ /* 0x0003620000002400 */
[----:B------:R-:W-:Y:S01]  /*a330*/  ISETP.GE.AND P5, PT, R121, R210, PT ;  /* 0x000000d27900720c */ /* 0x000fe20003fa6270 */
[C---:B--2---:R-:W-:Y:S01]  /*a340*/  FFMA.FTZ R5, -R203.reuse, R13, R12 ;  /* 0x0000000dcb057223 */ /* 0x044fe2000001010c */
[----:B------:R-:W-:Y:S01]  /*a350*/  IABS R18, R143 ;  /* 0x0000008f00127213 */ /* 0x000fe20000000000 */
[----:B---3--:R-:W-:Y:S01]  /*a360*/  FFMA.FTZ R117, -R203, R117, R14 ;  /* 0x00000075cb757223 */ /* 0x008fe2000001010e */
[----:B------:R-:W-:Y:S01]  /*a370*/  FSEL R143, R16, -INF , !P5 ;  /* 0xff800000108f7808 */ /* 0x000fe20006800000 */
[----:B------:R-:W2:Y:S01]  /*a380*/  LDSM.16.M88.4 R12, [R178+0x3800] ;  /* 0x00380000b20c783b */ /* 0x000ea20000000200 */
[----:B------:R-:W-:Y:S01]  /*a390*/  FSEL R16, R5, -INF , !P2 ;  /* 0xff80000005107808 */ /* 0x000fe20005000000 */
[----:B------:R-:W-:Y:S01]  /*a3a0*/  IMAD.MOV.U32 R5, RZ, RZ, R127 ;  /* 0x000000ffff057224 */ /* 0x000fe200078e007f */
[----:B------:R-:W-:Y:S01]  /*a3b0*/  HMMA.16816.F32.BF16 R108, R8, R6, R108 ;  /* 0x00000006086c723c */ /* 0x000fe2000004186c */
[----:B------:R-:W-:Y:S01]  /*a3c0*/  VIADD R19, R169, 0xffffff99 ;  /* 0xffffff99a9137836 */ /* 0x000fe20000000000 */
[----:B------:R-:W-:-:S02]  /*a3d0*/  FSEL R127, R16, -INF , !P6 ;  /* 0xff800000107f7808 */ /* 0x000fc40007000000 */
[----:B------:R-:W-:Y:S02]  /*a3e0*/  I2FP.F32.S32 R5, R5 ;  /* 0x0000000500057245 */ /* 0x000fe40000201400 */
[----:B------:R-:W-:Y:S02]  /*a3f0*/  FSEL R16, R117, -INF , !P4 ;  /* 0xff80000075107808 */ /* 0x000fe40006000000 */
[----:B-1----:R-:W-:Y:S01]  /*a400*/  I2FP.F32.S32 R17, R18 ;  /* 0x0000001200117245 */ /* 0x002fe20000201400 */
[----:B----4-:R-:W-:Y:S01]  /*a410*/  FFMA.FTZ R116, -R203, R5, R116 ;  /* 0x00000005cb747223 */ /* 0x010fe20000010174 */
[----:B------:R-:W-:Y:S01]  /*a420*/  ISETP.GT.AND P5, PT, R38, R19, PT ;  /* 0x000000132600720c */ /* 0x000fe20003fa4270 */
[-C--:B------:R-:W-:Y:S01]  /*a430*/  FMUL.FTZ R18, R112, R170.reuse ;  /* 0x000000aa70127220 */ /* 0x080fe20000410000 */
[C---:B------:R-:W-:Y:S01]  /*a440*/  ISETP.GE.AND P2, PT, R19.reuse, R211, PT ;  /* 0x000000d31300720c */ /* 0x040fe20003f46270 */
[----:B------:R-:W-:Y:S01]  /*a450*/  FMUL.FTZ R112, R114, R170 ;  /* 0x000000aa72707220 */ /* 0x000fe20000410000 */
[----:B------:R-:W-:Y:S01]  /*a460*/  ISETP.GE.AND P6, PT, R19, R210, PT ;  /* 0x000000d21300720c */ /* 0x000fe20003fc6270 */
[----:B------:R-:W-:Y:S01]  /*a470*/  FMUL.FTZ R115, R115, R170 ;  /* 0x000000aa73737220 */ /* 0x000fe20000410000 */
[----:B------:R-:W-:Y:S01]  /*a480*/  ISETP.GT.AND P4, PT, R168, R19, PT ;  /* 0x00000013a800720c */ /* 0x000fe20003f84270 */
[----:B-----5:R-:W-:Y:S01]  /*a490*/  FFMA.FTZ R19, -R203, R17, R4 ;  /* 0x00000011cb137223 */ /* 0x020fe20000010104 */
[----:B------:R-:W1:Y:S01]  /*a4a0*/  MUFU.TANH R18, R18 ;  /* 0x0000001200127308 */ /* 0x000e620000002400 */
[----:B------:R-:W3:Y:S01]  /*a4b0*/  LDSM.16.M88.4 R4, [R177+0x3800] ;  /* 0x00380000b104783b */ /* 0x000ee20000000200 */
[----:B------:R-:W-:Y:S01]  /*a4c0*/  IABS R114, R137 ;  /* 0x0000008900727213 */ /* 0x000fe20000000000 */
[----:B------:R-:W-:Y:S01]  /*a4d0*/  VIADD R17, R169, 0xffffffa0 ;  /* 0xffffffa0a9117836 */ /* 0x000fe20000000000 */
[----:B------:R-:W-:-:S02]  /*a4e0*/  FSEL R19, R19, -INF , !P5 ;  /* 0xff80000013137808 */ /* 0x000fc40006800000 */
[----:B------:R-:W-:Y:S02]  /*a4f0*/  IABS R117, R125 ;  /* 0x0000007d00757213 */ /* 0x000fe40000000000 */
[----:B------:R-:W-:Y:S01]  /*a500*/  FSEL R137, R16, -INF , !P3 ;  /* 0xff80000010897808 */ /* 0x000fe20005800000 */
[----:B------:R-:W4:Y:S01]  /*a510*/  MUFU.TANH R112, R112 ;  /* 0x0000007000707308 */ /* 0x000f220000002400 */
[----:B------:R-:W-:Y:S01]  /*a520*/  FSEL R125, R19, -INF , !P2 ;  /* 0xff800000137d7808 */ /* 0x000fe20005000000 */
[----:B------:R-:W-:Y:S01]  /*a530*/  FMUL.FTZ R16, R113, R170 ;  /* 0x000000aa71107220 */ /* 0x000fe20000410000 */
[----:B------:R-:W-:Y:S02]  /*a540*/  I2FP.F32.S32 R19, R114 ;  /* 0x0000007200137245 */ /* 0x000fe40000201400 */
[----:B------:R-:W-:Y:S02]  /*a550*/  ISETP.GT.AND P3, PT, R38, R17, PT ;  /* 0x000000112600720c */ /* 0x000fe40003f64270 */
[----:B------:R-:W-:Y:S01]  /*a560*/  FSEL R123, R116, -INF , !P4 ;  /* 0xff800000747b7808 */ /* 0x000fe20006000000 */
[----:B------:R-:W5:Y:S01]  /*a570*/  MUFU.TANH R16, R16 ;  /* 0x0000001000107308 */ /* 0x000f620000002400 */
[----:B------:R-:W-:Y:S01]  /*a580*/  ISETP.GE.AND P5, PT, R17, R211, PT ;  /* 0x000000d31100720c */ /* 0x000fe20003fa6270 */
[----:B--2---:R-:W-:Y:S01]  /*a590*/  HMMA.16816.F32.BF16 R104, R28, R12, R104 ;  /* 0x0000000c1c68723c */ /* 0x004fe20000041868 */
[----:B-1----:R-:W-:Y:S01]  /*a5a0*/  FFMA.FTZ R12, -R203, R19, R18 ;  /* 0x00000013cb0c7223 */ /* 0x002fe20000010112 */
[----:B------:R-:W-:Y:S01]  /*a5b0*/  ISETP.GE.AND P2, PT, R17, R210, PT ;  /* 0x000000d21100720c */ /* 0x000fe20003f46270 */
[----:B------:R-:W-:Y:S01]  /*a5c0*/  VIADD R19, R169, 0xffffffa1 ;  /* 0xffffffa1a9137836 */ /* 0x000fe20000000000 */
[----:B------:R-:W-:-:S02]  /*a5d0*/  ISETP.GT.AND P4, PT, R168, R17, PT ;  /* 0x00000011a800720c */ /* 0x000fc40003f84270 */
[----:B------:R-:W1:Y:S01]  /*a5e0*/  MUFU.TANH R18, R115 ;  /* 0x0000007300127308 */ /* 0x000e620000002400 */
[----:B------:R-:W-:Y:S01]  /*a5f0*/  FSEL R12, R12, -INF , !P3 ;  /* 0xff8000000c0c7808 */ /* 0x000fe20005800000 */
[----:B------:R-:W-:Y:S01]  /*a600*/  HMMA.16816.F32.BF16 R64, R28, R14, R64 ;  /* 0x0000000e1c40723c */ /* 0x000fe20000041840 */
[----:B------:R-:W-:Y:S01]  /*a610*/  I2FP.F32.S32 R17, R117 ;  /* 0x0000007500117245 */ /* 0x000fe20000201400 */
[-C--:B------:R-:W-:Y:S01]  /*a620*/  FMUL.FTZ R14, R111, R170.reuse ;  /* 0x000000aa6f0e7220 */ /* 0x080fe20000410000 */
[----:B------:R-:W-:Y:S01]  /*a630*/  FSEL R234, R12, -INF , !P5 ;  /* 0xff8000000cea7808 */ /* 0x000fe20006800000 */
[-C--:B------:R-:W-:Y:S01]  /*a640*/  FMUL.FTZ R12, R108, R170.reuse ;  /* 0x000000aa6c0c7220 */ /* 0x080fe20000410000 */
[----:B------:R-:W-:Y:S01]  /*a650*/  FSEL R123, R123, -INF , !P6 ;  /* 0xff8000007b7b7808 */ /* 0x000fe20007000000 */
[----:B----4-:R-:W-:Y:S01]  /*a660*/  FFMA.FTZ R112, -R203, R17, R112 ;  /* 0x00000011cb707223 */ /* 0x010fe20000010170 */
[----:B------:R-:W-:Y:S01]  /*a670*/  I2FP.F32.S32 R17, R231 ;  /* 0x000000e700117245 */ /* 0x000fe20000201400 */
[----:B------:R-:W-:Y:S01]  /*a680*/  FMUL.FTZ R108, R110, R170 ;  /* 0x000000aa6e6c7220 */ /* 0x000fe20000410000 */
[----:B------:R-:W-:Y:S01]  /*a690*/  I2FP.F32.S32 R13, R230 ;  /* 0x000000e6000d7245 */ /* 0x000fe20000201400 */
[----:B------:R-:W2:Y:S01]  /*a6a0*/  MUFU.TANH R12, R12 ;  /* 0x0000000c000c7308 */ /* 0x000ea20000002400 */
[----:B------:R-:W-:Y:S01]  /*a6b0*/  ISETP.GT.AND P6, PT, R38, R19, PT ;  /* 0x000000132600720c */ /* 0x000fe20003fc4270 */
[----:B------:R-:W-:Y:S01]  /*a6c0*/  VIADD R15, R169, 0xffffffa9 ;  /* 0xffffffa9a90f7836 */ /* 0x000fe20000000000 */
[----:B------:R-:W-:Y:S01]  /*a6d0*/  ISETP.GE.AND P3, PT, R19, R211, PT ;  /* 0x000000d31300720c */ /* 0x000fe20003f66270 */
[C---:B---3--:R-:W-:Y:S01]  /*a6e0*/  HMMA.16816.F32.BF16 R104, R8.reuse, R4, R104 ;  /* 0x000000040868723c */ /* 0x048fe20000041868 */
[C---:B-----5:R-:W-:Y:S01]  /*a6f0*/  FFMA.FTZ R4, -R203.reuse, R17, R16 ;  /* 0x00000011cb047223 */ /* 0x060fe20000010110 */
[----:B------:R-:W-:Y:S01]  /*a700*/  FSEL R252, R112, -INF , !P4 ;  /* 0xff80000070fc7808 */ /* 0x000fe20006000000 */
[----:B-1----:R-:W-:Y:S01]  /*a710*/  FFMA.FTZ R13, -R203, R13, R18 ;  /* 0x0000000dcb0d7223 */ /* 0x002fe20000010112 */
[----:B------:R-:W-:Y:S01]  /*a720*/  ISETP.GT.AND P4, PT, R168, R19, PT ;  /* 0x00000013a800720c */ /* 0x000fe20003f84270 */
[----:B------:R-:W1:Y:S01]  /*a730*/  MUFU.TANH R108, R108 ;  /* 0x0000006c006c7308 */ /* 0x000e620000002400 */
[----:B------:R-:W-:Y:S01]  /*a740*/  FSEL R4, R4, -INF , !P6 ;  /* 0xff80000004047808 */ /* 0x000fe20007000000 */
[----:B------:R-:W-:Y:S01]  /*a750*/  VIADD R5, R169, 0xffffffa8 ;  /* 0xffffffa8a9057836 */ /* 0x000fe20000000000 */
[----:B------:R-:W-:Y:S01]  /*a760*/  FSEL R250, R13, -INF , !P4 ;  /* 0xff8000000dfa7808 */ /* 0x000fe20006000000 */
[----:B------:R-:W-:Y:S01]  /*a770*/  HMMA.16816.F32.BF16 R64, R8, R6, R64 ;  /* 0x000000060840723c */ /* 0x000fe20000041840 */
[----:B------:R-:W-:Y:S01]  /*a780*/  FSEL R242, R4, -INF , !P3 ;  /* 0xff80000004f27808 */ /* 0x000fe20005800000 */
[----:B------:R-:W-:Y:S01]  /*a790*/  FMUL.FTZ R4, R109, R170 ;  /* 0x000000aa6d047220 */ /* 0x000fe20000410000 */
[----:B------:R-:W-:Y:S01]  /*a7a0*/  I2FP.F32.S32 R13, R229 ;  /* 0x000000e5000d7245 */ /* 0x000fe20000201400 */
[----:B------:R-:W3:Y:S01]  /*a7b0*/  MUFU.TANH R14, R14 ;  /* 0x0000000e000e7308 */ /* 0x000ee20000002400 */
[----:B------:R-:W-:-:S02]  /*a7c0*/  ISETP.GE.AND P5, PT, R19, R210, PT ;  /* 0x000000d21300720c */ /* 0x000fc40003fa6270 */
[----:B------:R-:W4:Y:S01]  /*a7d0*/  LDSM.16.M88.4 R16, [R178+0x4000] ;  /* 0x00400000b210783b */ /* 0x000f220000000200 */
[----:B------:R-:W-:Y:S01]  /*a7e0*/  FSEL R252, R252, -INF , !P2 ;  /* 0xff800000fcfc7808 */ /* 0x000fe20005000000 */
[----:B--2---:R-:W-:Y:S01]  /*a7f0*/  FFMA.FTZ R12, -R203, R13, R12 ;  /* 0x0000000dcb0c7223 */ /* 0x004fe2000001010c */
[----:B------:R-:W-:Y:S01]  /*a800*/  ISETP.GT.AND P2, PT, R38, R5, PT ;  /* 0x000000052600720c */ /* 0x000fe20003f44270 */
[----:B------:R-:W-:Y:S01]  /*a810*/  FMUL.FTZ R106, R106, R170 ;  /* 0x000000aa6a6a7220 */ /* 0x000fe20000410000 */
[----:B------:R-:W2:Y:S01]  /*a820*/  MUFU.TANH R4, R4 ;  /* 0x0000000400047308 */ /* 0x000ea20000002400 */
[C---:B------:R-:W-:Y:S02]  /*a830*/  ISETP.GE.AND P6, PT, R5.reuse, R211, PT ;  /* 0x000000d30500720c */ /* 0x040fe40003fc6270 */
[----:B------:R-:W-:Y:S02]  /*a840*/  ISETP.GE.AND P3, PT, R5, R210, PT ;  /* 0x000000d20500720c */ /* 0x000fe40003f66270 */
[----:B------:R-:W-:-:S02]  /*a850*/  ISETP.GT.AND P4, PT, R168, R5, PT ;  /* 0x00000005a800720c */ /* 0x000fc40003f84270 */
[----:B------:R-:W-:Y:S01]  /*a860*/  FSEL R12, R12, -INF , !P2 ;  /* 0xff8000000c0c7808 */ /* 0x000fe20005000000 */
[----:B------:R-:W-:Y:S01]  /*a870*/  MUFU.TANH R246, R106 ;  /* 0x0000006a00f67308 */ /* 0x000fe20000002400 */
[----:B------:R-:W-:Y:S01]  /*a880*/  I2FP.F32.S32 R5, R228 ;  /* 0x000000e400057245 */ /* 0x000fe20000201400 */
[-C--:B------:R-:W-:Y:S01]  /*a890*/  FMUL.FTZ R66, R66, R170.reuse ;  /* 0x000000aa42427220 */ /* 0x080fe20000410000 */
[----:B------:R-:W-:Y:S01]  /*a8a0*/  FSEL R236, R12, -INF , !P6 ;  /* 0xff8000000cec7808 */ /* 0x000fe20007000000 */
[----:B------:R-:W-:Y:S01]  /*a8b0*/  FMUL.FTZ R12, R104, R170 ;  /* 0x000000aa680c7220 */ /* 0x000fe20000410000 */
[----:B------:R-:W-:Y:S01]  /*a8c0*/  I2FP.F32.S32 R13, R226 ;  /* 0x000000e2000d7245 */ /* 0x000fe20000201400 */
[C---:B-1----:R-:W-:Y:S01]  /*a8d0*/  FFMA.FTZ R108, -R203.reuse, R5, R108 ;  /* 0x00000005cb6c7223 */ /* 0x042fe2000001016c */
[----:B------:R-:W-:Y:S01]  /*a8e0*/  I2FP.F32.S32 R5, R227 ;  /* 0x000000e300057245 */ /* 0x000fe20000201400 */
[----:B------:R-:W-:Y:S01]  /*a8f0*/  MUFU.TANH R238, R66 ;  /* 0x0000004200ee7308 */ /* 0x000fe20000002400 */
[----:B------:R-:W-:Y:S01]  /*a900*/  FSEL R250, R250, -INF , !P5 ;  /* 0xff800000fafa7808 */ /* 0x000fe20006800000 */
[C---:B---3--:R-:W-:Y:S01]  /*a910*/  FFMA.FTZ R13, -R203.reuse, R13, R14 ;  /* 0x0000000dcb0d7223 */ /* 0x048fe2000001010e */
[----:B------:R-:W-:Y:S01]  /*a920*/  ISETP.GT.AND P5, PT, R38, R15, PT ;  /* 0x0000000f2600720c */ /* 0x000fe20003fa4270 */
[----:B--2---:R-:W-:Y:S01]  /*a930*/  FFMA.FTZ R4, -R203, R5, R4 ;  /* 0x00000005cb047223 */ /* 0x004fe20000010104 */
[----:B------:R-:W-:Y:S01]  /*a940*/  FSEL R121, R108, -INF , !P4 ;  /* 0xff8000006c797808 */ /* 0x000fe20006000000 */
[----:B------:R-:W-:Y:S01]  /*a950*/  VIADD R5, R169, 0xffffffb0 ;  /* 0xffffffb0a9057836 */ /* 0x000fe20000000000 */
[----:B------:R-:W-:Y:S01]  /*a960*/  ISETP.GE.AND P2, PT, R15, R211, PT ;  /* 0x000000d30f00720c */ /* 0x000fe20003f46270 */
[----:B------:R-:W1:Y:S01]  /*a970*/  MUFU.TANH R12, R12 ;  /* 0x0000000c000c7308 */ /* 0x000e620000002400 */
[----:B------:R-:W-:Y:S01]  /*a980*/  ISETP.GT.AND P4, PT, R168, R15, PT ;  /* 0x0000000fa800720c */ /* 0x000fe20003f84270 */
[-C--:B------:R-:W-:Y:S01]  /*a990*/  FMUL.FTZ R14, R105, R170.reuse ;  /* 0x000000aa690e7220 */ /* 0x080fe20000410000 */
[----:B------:R-:W-:Y:S01]  /*a9a0*/  FSEL R4, R4, -INF , !P5 ;  /* 0xff80000004047808 */ /* 0x000fe20006800000 */
[----:B------:R-:W-:Y:S01]  /*a9b0*/  FMUL.FTZ R65, R65, R170 ;  /* 0x000000aa41417220 */ /* 0x000fe20000410000 */
[----:B------:R-:W-:-:S02]  /*a9c0*/  FSEL R121, R121, -INF , !P3 ;  /* 0xff80000079797808 */ /* 0x000fc40005800000 */
[----:B------:R-:W-:Y:S01]  /*a9d0*/  FSEL R244, R4, -INF , !P2 ;  /* 0xff80000004f47808 */ /* 0x000fe20005000000 */
[----:B------:R-:W2:Y:S01]  /*a9e0*/  MUFU.TANH R14, R14 ;  /* 0x0000000e000e7308 */ /* 0x000ea20000002400 */
[----:B------:R-:W-:Y:S02]  /*a9f0*/  FSEL R248, R13, -INF , !P4 ;  /* 0xff8000000df87808 */ /* 0x000fe40006000000 */
[----:B------:R-:W-:Y:S01]  /*aa00*/  ISETP.GT.AND P3, PT, R38, R5, PT ;  /* 0x000000052600720c */ /* 0x000fe20003f64270 */
[----:B----4-:R-:W-:Y:S01]  /*aa10*/  HMMA.16816.F32.BF16 R60, R28, R16, R60 ;  /* 0x000000101c3c723c */ /* 0x010fe2000004183c */
[----:B------:R-:W-:Y:S01]  /*aa20*/  ISETP.GE.AND P5, PT, R5, R211, PT ;  /* 0x000000d30500720c */ /* 0x000fe20003fa6270 */
[----:B------:R-:W-:Y:S01]  /*aa30*/  FMUL.FTZ R16, R107, R170 ;  /* 0x000000aa6b107220 */ /* 0x000fe20000410000 */
[----:B------:R-:W-:Y:S01]  /*aa40*/  ISETP.GE.AND P2, PT, R5, R210, PT ;  /* 0x000000d20500720c */ /* 0x000fe20003f46270 */
[----:B------:R-:W-:Y:S01]  /*aa50*/  VIADD R17, R169, 0xffffffb1 ;  /* 0xffffffb1a9117836 */ /* 0x000fe20000000000 */
[----:B------:R-:W-:-:S02]  /*aa60*/  ISETP.GT.AND P4, PT, R168, R5, PT ;  /* 0x00000005a800720c */ /* 0x000fc40003f84270 */
[----:B------:R-:W-:Y:S01]  /*aa70*/  I2FP.F32.S32 R4, R223 ;  /* 0x000000df00047245 */ /* 0x000fe20000201400 */
[----:B------:R-:W3:Y:S01]  /*aa80*/  MUFU.TANH R16, R16 ;  /* 0x0000001000107308 */ /* 0x000ee20000002400 */
[----:B------:R-:W-:Y:S01]  /*aa90*/  I2FP.F32.S32 R5, R222 ;  /* 0x000000de00057245 */ /* 0x000fe20000201400 */
[----:B------:R-:W-:Y:S01]  /*aaa0*/  HMMA.16816.F32.BF16 R56, R28, R18, R56 ;  /* 0x000000121c38723c */ /* 0x000fe20000041838 */
[----:B------:R-:W-:Y:S01]  /*aab0*/  ISETP.GE.AND P6, PT, R15, R210, PT ;  /* 0x000000d20f00720c */ /* 0x000fe20003fc6270 */
[C---:B-1----:R-:W-:Y:S01]  /*aac0*/  FFMA.FTZ R12, -R203.reuse, R4, R12 ;  /* 0x00000004cb0c7223 */ /* 0x042fe2000001010c */
[----:B------:R-:W-:Y:S02]  /*aad0*/  IMAD.MOV.U32 R15, RZ, RZ, R154 ;  /* 0x000000ffff0f7224 */ /* 0x000fe400078e009a */
[----:B------:R-:W-:Y:S01]  /*aae0*/  FFMA.FTZ R246, -R203, R5, R246 ;  /* 0x00000005cbf67223 */ /* 0x000fe200000101f6 */
[----:B------:R-:W-:Y:S01]  /*aaf0*/  I2FP.F32.S32 R13, R221 ;  /* 0x000000dd000d7245 */ /* 0x000fe20000201400 */
[----:B------:R-:W1:Y:S01]  /*ab00*/  LDSM.16.M88.4 R4, [R177+0x4000] ;  /* 0x00400000b104783b */ /* 0x000e620000000200 */
[----:B------:R-:W-:Y:S01]  /*ab10*/  FSEL R12, R12, -INF , !P3 ;  /* 0xff8000000c0c7808 */ /* 0x000fe20005800000 */
[----:B------:R-:W-:Y:S01]  /*ab20*/  VIADD R19, R169, 0xffffffb9 ;  /* 0xffffffb9a9137836 */ /* 0x000fe20000000000 */
[----:B------:R-:W-:Y:S01]  /*ab30*/  I2FP.F32.S32 R15, R15 ;  /* 0x0000000f000f7245 */ /* 0x000fe20000201400 */
[----:B--2---:R-:W-:Y:S01]  /*ab40*/  FFMA.FTZ R14, -R203, R13, R14 ;  /* 0x0000000dcb0e7223 */ /* 0x004fe2000001010e */
[----:B------:R-:W-:Y:S01]  /*ab50*/  FSEL R154, R12, -INF , !P5 ;  /* 0xff8000000c9a7808 */ /* 0x000fe20006800000 */
[----:B------:R-:W-:Y:S01]  /*ab60*/  FMUL.FTZ R12, R64, R170 ;  /* 0x000000aa400c7220 */ /* 0x000fe20000410000 */
[----:B------:R-:W-:Y:S01]  /*ab70*/  FSEL R248, R248, -INF , !P6 ;  /* 0xff800000f8f87808 */ /* 0x000fe20007000000 */
[----:B------:R-:W-:Y:S01]  /*ab80*/  VIADD R13, R169, 0xffffffb8 ;  /* 0xffffffb8a90d7836 */ /* 0x000fe20000000000 */
[----:B------:R-:W-:Y:S01]  /*ab90*/  ISETP.GT.AND P6, PT, R38, R17, PT ;  /* 0x000000112600720c */ /* 0x000fe20003fc4270 */
[----:B---3--:R-:W-:Y:S01]  /*aba0*/  FFMA.FTZ R15, -R203, R15, R16 ;  /* 0x0000000fcb0f7223 */ /* 0x008fe20000010110 */
[----:B------:R-:W-:Y:S01]  /*abb0*/  FSEL R246, R246, -INF , !P4 ;  /* 0xff800000f6f67808 */ /* 0x000fe20006000000 */
[----:B------:R-:W2:Y:S01]  /*abc0*/  MUFU.TANH R12, R12 ;  /* 0x0000000c000c7308 */ /* 0x000ea20000002400 */
[----:B------:R-:W-:-:S02]  /*abd0*/  ISETP.GE.AND P3, PT, R17, R211, PT ;  /* 0x000000d31100720c */ /* 0x000fc40003f66270 */
[----:B------:R-:W-:Y:S02]  /*abe0*/  ISETP.GT.AND P4, PT, R168, R17, PT ;  /* 0x00000011a800720c */ /* 0x000fe40003f84270 */
[----:B------:R-:W-:Y:S02]  /*abf0*/  FSEL R14, R14, -INF , !P6 ;  /* 0xff8000000e0e7808 */ /* 0x000fe40007000000 */
[----:B------:R-:W-:Y:S02]  /*ac00*/  IABS R16, R174 ;  /* 0x000000ae00107213 */ /* 0x000fe40000000000 */
[----:B------:R-:W-:Y:S02]  /*ac10*/  FSEL R246, R246, -INF , !P2 ;  /* 0xff800000f6f67808 */ /* 0x000fe40005000000 */
[----:B------:R-:W-:Y:S02]  /*ac20*/  FSEL R174, R14, -INF , !P3 ;  /* 0xff8000000eae7808 */ /* 0x000fe40005800000 */
[----:B------:R-:W-:-:S02]  /*ac30*/  FSEL R240, R15, -INF , !P4 ;  /* 0xff8000000ff07808 */ /* 0x000fc40006000000 */
[----:B------:R-:W-:Y:S02]  /*ac40*/  ISETP.GT.AND P2, PT, R38, R13, PT ;  /* 0x0000000d2600720c */ /* 0x000fe40003f44270 */
[C---:B------:R-:W-:Y:S02]  /*ac50*/  ISETP.GE.AND P6, PT, R13.reuse, R211, PT ;  /* 0x000000d30d00720c */ /* 0x040fe40003fc6270 */
[----:B------:R-:W-:Y:S02]  /*ac60*/  ISETP.GE.AND P3, PT, R13, R210, PT ;  /* 0x000000d20d00720c */ /* 0x000fe40003f66270 */
[----:B------:R-:W-:Y:S02]  /*ac70*/  ISETP.GT.AND P4, PT, R168, R13, PT ;  /* 0x0000000da800720c */ /* 0x000fe40003f84270 */
[----:B------:R-:W-:Y:S01]  /*ac80*/  I2FP.F32.S32 R14, R16 ;  /* 0x00000010000e7245 */ /* 0x000fe20000201400 */
[----:B------:R-:W-:Y:S01]  /*ac90*/  FMUL.FTZ R16, R67, R170 ;  /* 0x000000aa43107220 */ /* 0x000fe20000410000 */
[----:B------:R-:W-:-:S02]  /*aca0*/  I2FP.F32.S32 R13, R220 ;  /* 0x000000dc000d7245 */ /* 0x000fc40000201400 */
[----:B------:R-:W-:Y:S01]  /*acb0*/  ISETP.GE.AND P5, PT, R17, R210, PT ;  /* 0x000000d21100720c */ /* 0x000fe20003fa6270 */
[C---:B-1----:R-:W-:Y:S01]  /*acc0*/  HMMA.16816.F32.BF16 R60, R8.reuse, R4, R60 ;  /* 0x00000004083c723c */ /* 0x042fe2000004183c */
[C---:B--2---:R-:W-:Y:S01]  /*acd0*/  FFMA.FTZ R5, -R203.reuse, R14, R12 ;  /* 0x0000000ecb057223 */ /* 0x044fe2000001010c */
[----:B------:R-:W-:Y:S01]  /*ace0*/  FFMA.FTZ R238, -R203, R13, R238 ;  /* 0x0000000dcbee7223 */ /* 0x000fe200000101ee */
[----:B------:R-:W1:Y:S01]  /*acf0*/  MUFU.TANH R4, R65 ;  /* 0x0000004100047308 */ /* 0x000e620000002400 */
[----:B------:R-:W2:Y:S01]  /*ad00*/  LDSM.16.M88.4 R12, [R178+0x4800] ;  /* 0x00480000b20c783b */ /* 0x000ea20000000200 */
[----:B------:R-:W-:Y:S02]  /*ad10*/  I2FP.F32.S32 R17, R219 ;  /* 0x000000db00117245 */ /* 0x000fe40000201400 */
[----:B------:R-:W-:Y:S01]  /*ad20*/  FSEL R5, R5, -INF , !P2 ;  /* 0xff80000005057808 */ /* 0x000fe20005000000 */
[----:B------:R-:W-:Y:S01]  /*ad30*/  HMMA.16816.F32.BF16 R56, R8, R6, R56 ;  /* 0x000000060838723c */ /* 0x000fe20000041838 */
[----:B------:R-:W-:-:S02]  /*ad40*/  FSEL R240, R240, -INF , !P5 ;  /* 0xff800000f0f07808 */ /* 0x000fc40006800000 */
[----:B------:R-:W3:Y:S01]  /*ad50*/  MUFU.TANH R16, R16 ;  /* 0x0000001000107308 */ /* 0x000ee20000002400 */
[----:B------:R-:W-:Y:S02]  /*ad60*/  FSEL R172, R5, -INF , !P6 ;  /* 0xff80000005ac7808 */ /* 0x000fe40007000000 */
[----:B------:R-:W-:Y:S02]  /*ad70*/  I2FP.F32.S32 R5, R218 ;  /* 0x000000da00057245 */ /* 0x000fe40000201400 */
[----:B------:R-:W-:Y:S02]  /*ad80*/  FSEL R238, R238, -INF , !P4 ;  /* 0xff800000eeee7808 */ /* 0x000fe40006000000 */
[----:B------:R-:W-:Y:S01]  /*ad90*/  ISETP.GT.AND P5, PT, R38, R19, PT ;  /* 0x000000132600720c */ /* 0x000fe20003fa4270 */
[-C--:B------:R-:W-:Y:S01]  /*ada0*/  FMUL.FTZ R18, R60, R170.reuse ;  /* 0x000000aa3c127220 */ /* 0x080fe20000410000 */
[C---:B------:R-:W-:Y:S01]  /*adb0*/  ISETP.GE.AND P2, PT, R19.reuse, R211, PT ;  /* 0x000000d31300720c */ /* 0x040fe20003f46270 */
[----:B------:R-:W-:Y:S01]  /*adc0*/  FMUL.FTZ R60, R62, R170 ;  /* 0x000000aa3e3c7220 */ /* 0x000fe20000410000 */
[----:B------:R-:W-:Y:S01]  /*add0*/  ISETP.GE.AND P6, PT, R19, R210, PT ;  /* 0x000000d21300720c */ /* 0x000fe20003fc6270 */
[----:B------:R-:W-:Y:S01]  /*ade0*/  FMUL.FTZ R61, R61, R170 ;  /* 0x000000aa3d3d7220 */ /* 0x000fe20000410000 */
[----:B------:R-:W-:Y:S01]  /*adf0*/  ISETP.GT.AND P4, PT, R168, R19, PT ;  /* 0x00000013a800720c */ /* 0x000fe20003f84270 */
[----:B-1----:R-:W-:Y:S01]  /*ae00*/  FFMA.FTZ R19, -R203, R17, R4 ;  /* 0x00000011cb137223 */ /* 0x002fe20000010104 */
[----:B------:R-:W1:Y:S01]  /*ae10*/  MUFU.TANH R18, R18 ;  /* 0x0000001200127308 */ /* 0x000e620000002400 */
[----:B------:R-:W-:-:S02]  /*ae20*/  VIADD R17, R169, 0xffffffc0 ;  /* 0xffffffc0a9117836 */ /* 0x000fc40000000000 */
[----:B---3--:R-:W-:Y:S01]  /*ae30*/  FFMA.FTZ R16, -R203, R5, R16 ;  /* 0x00000005cb107223 */ /* 0x008fe20000010110 */
[----:B------:R-:W-:Y:S01]  /*ae40*/  FMUL.FTZ R63, R63, R170 ;  /* 0x000000aa3f3f7220 */ /* 0x000fe20000410000 */
[----:B------:R-:W3:Y:S01]  /*ae50*/  LDSM.16.M88.4 R4, [R177+0x4800] ;  /* 0x00480000b104783b */ /* 0x000ee20000000200 */
[----:B------:R-:W-:Y:S02]  /*ae60*/  FSEL R19, R19, -INF , !P5 ;  /* 0xff80000013137808 */ /* 0x000fe40006800000 */
[----:B------:R-:W-:Y:S01]  /*ae70*/  FSEL R226, R16, -INF , !P4 ;  /* 0xff80000010e27808 */ /* 0x000fe20006000000 */
[----:B------:R-:W4:Y:S01]  /*ae80*/  MUFU.TANH R60, R60 ;  /* 0x0000003c003c7308 */ /* 0x000f220000002400 */
[----:B------:R-:W-:Y:S02]  /*ae90*/  FSEL R220, R19, -INF , !P2 ;  /* 0xff80000013dc7808 */ /* 0x000fe40005000000 */
[----:B------:R-:W-:Y:S02]  /*aea0*/  I2FP.F32.S32 R19, R197 ;  /* 0x000000c500137245 */ /* 0x000fe40000201400 */
[----:B------:R-:W-:-:S02]  /*aeb0*/  FSEL R238, R238, -INF , !P3 ;  /* 0xff800000eeee7808 */ /* 0x000fc40005800000 */
[----:B------:R-:W-:Y:S01]  /*aec0*/  ISETP.GT.AND P3, PT, R38, R17, PT ;  /* 0x000000112600720c */ /* 0x000fe20003f64270 */
[----:B------:R-:W-:Y:S01]  /*aed0*/  MUFU.TANH R16, R61 ;  /* 0x0000003d00107308 */ /* 0x000fe20000002400 */
[----:B------:R-:W-:Y:S01]  /*aee0*/  ISETP.GE.AND P5, PT, R17, R211, PT ;  /* 0x000000d31100720c */ /* 0x000fe20003fa6270 */
[C---:B--2---:R-:W-:Y:S01]  /*aef0*/  HMMA.16816.F32.BF16 R52, R28.reuse, R12, R52 ;  /* 0x0000000c1c34723c */ /* 0x044fe20000041834 */
[----:B-1----:R-:W-:Y:S01]  /*af00*/  FFMA.FTZ R12, -R203, R19, R18 ;  /* 0x00000013cb0c7223 */ /* 0x002fe20000010112 */
[----:B------:R-:W-:Y:S01]  /*af10*/  ISETP.GE.AND P2, PT, R17, R210, PT ;  /* 0x000000d21100720c */ /* 0x000fe20003f46270 */
[----:B------:R-:W-:Y:S01]  /*af20*/  IMAD.MOV.U32 R13, RZ, RZ, R138 ;  /* 0x000000ffff0d7224 */ /* 0x000fe200078e008a */
[----:B------:R-:W-:Y:S01]  /*af30*/  ISETP.GT.AND P4, PT, R168, R17, PT ;  /* 0x00000011a800720c */ /* 0x000fe20003f84270 */
[----:B------:R-:W-:Y:S01]  /*af40*/  VIADD R19, R169, 0xffffffc1 ;  /* 0xffffffc1a9137836 */ /* 0x000fe20000000000 */
[----:B------:R-:W1:Y:S01]  /*af50*/  MUFU.TANH R18, R63 ;  /* 0x0000003f00127308 */ /* 0x000e620000002400 */
[----:B------:R-:W-:Y:S01]  /*af60*/  I2FP.F32.S32 R17, R175 ;  /* 0x000000af00117245 */ /* 0x000fe20000201400 */
[----:B------:R-:W-:Y:S01]  /*af70*/  HMMA.16816.F32.BF16 R48, R28, R14, R48 ;  /* 0x0000000e1c30723c */ /* 0x000fe20000041830 */
[----:B------:R-:W-:Y:S01]  /*af80*/  FSEL R12, R12, -INF , !P3 ;  /* 0xff8000000c0c7808 */ /* 0x000fe20005800000 */
[-C--:B------:R-:W-:Y:S01]  /*af90*/  FMUL.FTZ R14, R59, R170.reuse ;  /* 0x000000aa3b0e7220 */ /* 0x080fe20000410000 */
[----:B------:R-:W-:Y:S01]  /*afa0*/  FSEL R226, R226, -INF , !P6 ;  /* 0xff800000e2e27808 */ /* 0x000fe20007000000 */
[----:B----4-:R-:W-:Y:S01]  /*afb0*/  FFMA.FTZ R60, -R203, R17, R60 ;  /* 0x00000011cb3c7223 */ /* 0x010fe2000001013c */
[----:B------:R-:W-:Y:S01]  /*afc0*/  I2FP.F32.S32 R17, R173 ;  /* 0x000000ad00117245 */ /* 0x000fe20000201400 */
[----:B------:R-:W-:Y:S01]  /*afd0*/  VIADD R15, R169, 0xffffffc9 ;  /* 0xffffffc9a90f7836 */ /* 0x000fe20000000000 */
[----:B------:R-:W-:Y:S01]  /*afe0*/  FSEL R138, R12, -INF , !P5 ;  /* 0xff8000000c8a7808 */ /* 0x000fe20006800000 */
[-C--:B------:R-:W-:Y:S01]  /*aff0*/  FMUL.FTZ R12, R56, R170.reuse ;  /* 0x000000aa380c7220 */ /* 0x080fe20000410000 */
[----:B------:R-:W-:Y:S01]  /*b000*/  I2FP.F32.S32 R13, R13 ;  /* 0x0000000d000d7245 */ /* 0x000fe20000201400 */
[----:B------:R-:W-:Y:S01]  /*b010*/  FMUL.FTZ R56, R58, R170 ;  /* 0x000000aa3a387220 */ /* 0x000fe20000410000 */
[----:B------:R-:W-:Y:S01]  /*b020*/  ISETP.GT.AND P6, PT, R38, R19, PT ;  /* 0x000000132600720c */ /* 0x000fe20003fc4270 */
[----:B------:R-:W-:Y:S01]  /*b030*/  MUFU.TANH R14, R14 ;  /* 0x0000000e000e7308 */ /* 0x000fe20000002400 */
[----:B------:R-:W-:-:S02]  /*b040*/  FSEL R222, R60, -INF , !P4 ;  /* 0xff8000003cde7808 */ /* 0x000fc40006000000 */
[----:B------:R-:W-:Y:S01]  /*b050*/  ISETP.GE.AND P3, PT, R19, R211, PT ;  /* 0x000000d31300720c */ /* 0x000fe20003f66270 */
[----:B-1----:R-:W-:Y:S01]  /*b060*/  FFMA.FTZ R13, -R203, R13, R18 ;  /* 0x0000000dcb0d7223 */ /* 0x002fe20000010112 */
[----:B------:R-:W-:Y:S01]  /*b070*/  ISETP.GE.AND P5, PT, R19, R210, PT ;  /* 0x000000d21300720c */ /* 0x000fe20003fa6270 */
[C---:B---3--:R-:W-:Y:S01]  /*b080*/  HMMA.16816.F32.BF16 R52, R8.reuse, R4, R52 ;  /* 0x000000040834723c */ /* 0x048fe20000041834 */
[----:B------:R-:W-:Y:S01]  /*b090*/  FFMA.FTZ R4, -R203, R17, R16 ;  /* 0x00000011cb047223 */ /* 0x000fe20000010110 */
[----:B------:R-:W-:Y:S01]  /*b0a0*/  ISETP.GT.AND P4, PT, R168, R19, PT ;  /* 0x00000013a800720c */ /* 0x000fe20003f84270 */
[----:B------:R-:W1:Y:S01]  /*b0b0*/  MUFU.TANH R12, R12 ;  /* 0x0000000c000c7308 */ /* 0x000e620000002400 */
[----:B------:R-:W2:Y:S01]  /*b0c0*/  LDSM.16.M88.4 R16, [R178+0x5000] ;  /* 0x00500000b210783b */ /* 0x000ea20000000200 */
[----:B------:R-:W-:Y:S01]  /*b0d0*/  IABS R58, R142 ;  /* 0x0000008e003a7213 */ /* 0x000fe20000000000 */
[----:B------:R-:W-:Y:S01]  /*b0e0*/  VIADD R5, R169, 0xffffffc8 ;  /* 0xffffffc8a9057836 */ /* 0x000fe20000000000 */
[----:B------:R-:W-:Y:S01]  /*b0f0*/  FSEL R4, R4, -INF , !P6 ;  /* 0xff80000004047808 */ /* 0x000fe20007000000 */
[----:B------:R-:W-:Y:S01]  /*b100*/  HMMA.16816.F32.BF16 R48, R8, R6, R48 ;  /* 0x000000060830723c */ /* 0x000fe20000041830 */
[----:B------:R-:W-:-:S02]  /*b110*/  FSEL R232, R13, -INF , !P4 ;  /* 0xff8000000de87808 */ /* 0x000fc40006000000 */
[----:B------:R-:W3:Y:S01]  /*b120*/  MUFU.TANH R56, R56 ;  /* 0x0000003800387308 */ /* 0x000ee20000002400 */
[----:B------:R-:W-:Y:S01]  /*b130*/  FSEL R142, R4, -INF , !P3 ;  /* 0xff800000048e7808 */ /* 0x000fe20005800000 */
[----:B------:R-:W-:Y:S01]  /*b140*/  FMUL.FTZ R4, R57, R170 ;  /* 0x000000aa39047220 */ /* 0x000fe20000410000 */
[----:B------:R-:W-:Y:S02]  /*b150*/  I2FP.F32.S32 R13, R163 ;  /* 0x000000a3000d7245 */ /* 0x000fe40000201400 */
[----:B------:R-:W-:Y:S02]  /*b160*/  FSEL R222, R222, -INF , !P2 ;  /* 0xff800000dede7808 */ /* 0x000fe40005000000 */
[----:B------:R-:W-:Y:S01]  /*b170*/  ISETP.GT.AND P2, PT, R38, R5, PT ;  /* 0x000000052600720c */ /* 0x000fe20003f44270 */
[----:B------:R-:W4:Y:S01]  /*b180*/  MUFU.TANH R4, R4 ;  /* 0x0000000400047308 */ /* 0x000f220000002400 */
[----:B------:R-:W-:Y:S01]  /*b190*/  ISETP.GE.AND P6, PT, R5, R211, PT ;  /* 0x000000d30500720c */ /* 0x000fe20003fc6270 */
[----:B-1----:R-:W-:Y:S01]  /*b1a0*/  FFMA.FTZ R12, -R203, R13, R12 ;  /* 0x0000000dcb0c7223 */ /* 0x002fe2000001010c */
[----:B------:R-:W-:Y:S01]  /*b1b0*/  ISETP.GE.AND P3, PT, R5, R210, PT ;  /* 0x000000d20500720c */ /* 0x000fe20003f66270 */
[----:B------:R-:W-:Y:S01]  /*b1c0*/  IMAD.MOV.U32 R13, RZ, RZ, R140 ;  /* 0x000000ffff0d7224 */ /* 0x000fe200078e008c */
[----:B------:R-:W-:-:S02]  /*b1d0*/  ISETP.GT.AND P4, PT, R168, R5, PT ;  /* 0x00000005a800720c */ /* 0x000fc40003f84270 */
[----:B------:R-:W-:Y:S01]  /*b1e0*/  I2FP.F32.S32 R5, R58 ;  /* 0x0000003a00057245 */ /* 0x000fe20000201400 */
[-C--:B------:R-:W-:Y:S01]  /*b1f0*/  FMUL.FTZ R50, R50, R170.reuse ;  /* 0x000000aa32327220 */ /* 0x080fe20000410000 */
[----:B------:R-:W-:Y:S01]  /*b200*/  FSEL R12, R12, -INF , !P2 ;  /* 0xff8000000c0c7808 */ /* 0x000fe20005000000 */
[----:B------:R-:W-:Y:S01]  /*b210*/  FMUL.FTZ R49, R49, R170 ;  /* 0x000000aa31317220 */ /* 0x000fe20000410000 */
[----:B------:R-:W-:Y:S01]  /*b220*/  FSEL R232, R232, -INF , !P5 ;  /* 0xff800000e8e87808 */ /* 0x000fe20006800000 */
[----:B---3--:R-:W-:Y:S01]  /*b230*/  FFMA.FTZ R56, -R203, R5, R56 ;  /* 0x00000005cb387223 */ /* 0x008fe20000010138 */
[----:B------:R-:W-:Y:S01]  /*b240*/  I2FP.F32.S32 R5, R162 ;  /* 0x000000a200057245 */ /* 0x000fe20000201400 */
[----:B------:R-:W-:Y:S01]  /*b250*/  MUFU.TANH R218, R50 ;  /* 0x0000003200da7308 */ /* 0x000fe20000002400 */
[----:B------:R-:W-:Y:S01]  /*b260*/  FSEL R140, R12, -INF , !P6 ;  /* 0xff8000000c8c7808 */ /* 0x000fe20007000000 */
[----:B------:R-:W-:Y:S01]  /*b270*/  FMUL.FTZ R12, R52, R170 ;  /* 0x000000aa340c7220 */ /* 0x000fe20000410000 */
[----:B------:R-:W-:-:S02]  /*b280*/  FSEL R230, R56, -INF , !P4 ;  /* 0xff80000038e67808 */ /* 0x000fc40006000000 */
[----:B------:R-:W-:Y:S02]  /*b290*/  ISETP.GT.AND P5, PT, R38, R15, PT ;  /* 0x0000000f2600720c */ /* 0x000fe40003fa4270 */
[C---:B------:R-:W-:Y:S01]  /*b2a0*/  ISETP.GE.AND P2, PT, R15.reuse, R211, PT ;  /* 0x000000d30f00720c */ /* 0x040fe20003f46270 */
[----:B------:R-:W1:Y:S01]  /*b2b0*/  MUFU.TANH R12, R12 ;  /* 0x0000000c000c7308 */ /* 0x000e620000002400 */
[----:B------:R-:W-:Y:S02]  /*b2c0*/  ISETP.GE.AND P6, PT, R15, R210, PT ;  /* 0x000000d20f00720c */ /* 0x000fe40003fc6270 */
[----:B------:R-:W-:Y:S01]  /*b2d0*/  ISETP.GT.AND P4, PT, R168, R15, PT ;  /* 0x0000000fa800720c */ /* 0x000fe20003f84270 */
[----:B----4-:R-:W-:Y:S01]  /*b2e0*/  FFMA.FTZ R15, -R203, R5, R4 ;  /* 0x00000005cb0f7223 */ /* 0x010fe20000010104 */
[-C--:B------:R-:W-:Y:S01]  /*b2f0*/  FMUL.FTZ R4, R54, R170.reuse ;  /* 0x000000aa36047220 */ /* 0x080fe20000410000 */
[----:B------:R-:W-:Y:S01]  /*b300*/  I2FP.F32.S32 R13, R13 ;  /* 0x0000000d000d7245 */ /* 0x000fe20000201400 */
[----:B--2---:R-:W-:Y:S01]  /*b310*/  HMMA.16816.F32.BF16 R44, R28, R16, R44 ;  /* 0x000000101c2c723c */ /* 0x004fe2000004182c */
[----:B------:R-:W-:Y:S01]  /*b320*/  VIADD R5, R169, 0xffffffd0 ;  /* 0xffffffd0a9057836 */ /* 0x000fe20000000000 */
[----:B------:R-:W-:Y:S01]  /*b330*/  FSEL R15, R15, -INF , !P5 ;  /* 0xff8000000f0f7808 */ /* 0x000fe20006800000 */
[----:B------:R-:W-:Y:S01]  /*b340*/  FMUL.FTZ R16, R55, R170 ;  /* 0x000000aa37107220 */ /* 0x000fe20000410000 */
[----:B------:R-:W2:Y:S01]  /*b350*/  MUFU.TANH R4, R4 ;  /* 0x0000000400047308 */ /* 0x000ea20000002400 */
[----:B------:R-:W-:Y:S01]  /*b360*/  FFMA.FTZ R13, -R203, R13, R14 ;  /* 0x0000000dcb0d7223 */ /* 0x000fe2000001010e */
[----:B------:R-:W-:-:S02]  /*b370*/  IABS R14, R144 ;  /* 0x00000090000e7213 */ /* 0x000fc40000000000 */
[----:B------:R-:W-:Y:S01]  /*b380*/  FSEL R230, R230, -INF , !P3 ;  /* 0xff800000e6e67808 */ /* 0x000fe20005800000 */
[----:B------:R-:W-:Y:S01]  /*b390*/  HMMA.16816.F32.BF16 R40, R28, R18, R40 ;  /* 0x000000121c28723c */ /* 0x000fe20000041828 */
[----:B------:R-:W-:Y:S01]  /*b3a0*/  FSEL R144, R15, -INF , !P2 ;  /* 0xff8000000f907808 */ /* 0x000fe20005000000 */
[----:B------:R-:W-:Y:S01]  /*b3b0*/  IMAD.MOV.U32 R17, RZ, RZ, R14 ;  /* 0x000000ffff117224 */ /* 0x000fe200078e000e */
[----:B------:R-:W-:Y:S01]  /*b3c0*/  FSEL R228, R13, -INF , !P4 ;  /* 0xff8000000de47808 */ /* 0x000fe20006000000 */
[----:B------:R-:W-:Y:S01]  /*b3d0*/  FMUL.FTZ R14, R53, R170 ;  /* 0x000000aa350e7220 */ /* 0x000fe20000410000 */
[----:B------:R-:W-:Y:S01]  /*b3e0*/  ISETP.GT.AND P3, PT, R38, R5, PT ;  /* 0x000000052600720c */ /* 0x000fe20003f64270 */
[----:B------:R-:W3:Y:S01]  /*b3f0*/  MUFU.TANH R16, R16 ;  /* 0x0000001000107308 */ /* 0x000ee20000002400 */
[----:B------:R-:W-:Y:S01]  /*b400*/  ISETP.GE.AND P5, PT, R5, R211, PT ;  /* 0x000000d30500720c */ /* 0x000fe20003fa6270 */
[----:B------:R-:W-:Y:S01]  /*b410*/  VIADD R53, R169, 0xffffffd1 ;  /* 0xffffffd1a9357836 */ /* 0x000fe20000000000 */
[----:B------:R-:W-:-:S02]  /*b420*/  ISETP.GE.AND P2, PT, R5, R210, PT ;  /* 0x000000d20500720c */ /* 0x000fc40003f46270 */
[----:B------:R-:W-:Y:S02]  /*b430*/  ISETP.GT.AND P4, PT, R168, R5, PT ;  /* 0x00000005a800720c */ /* 0x000fe40003f84270 */
[----:B------:R-:W-:Y:S01]  /*b440*/  I2FP.F32.S32 R5, R161 ;  /* 0x000000a100057245 */ /* 0x000fe20000201400 */
[----:B------:R-:W4:Y:S01]  /*b450*/  MUFU.TANH R14, R14 ;  /* 0x0000000e000e7308 */ /* 0x000f220000002400 */
[----:B------:R-:W-:Y:S02]  /*b460*/  I2FP.F32.S32 R17, R17 ;  /* 0x0000001100117245 */ /* 0x000fe40000201400 */
[----:B------:R-:W-:Y:S01]  /*b470*/  I2FP.F32.S32 R13, R160 ;  /* 0x000000a0000d7245 */ /* 0x000fe20000201400 */
[C---:B-1----:R-:W-:Y:S01]  /*b480*/  FFMA.FTZ R12, -R203.reuse, R5, R12 ;  /* 0x00000005cb0c7223 */ /* 0x042fe2000001010c */
[----:B------:R-:W-:Y:S01]  /*b490*/  I2FP.F32.S32 R15, R155 ;  /* 0x0000009b000f7245 */ /* 0x000fe20000201400 */
[C---:B--2---:R-:W-:Y:S01]  /*b4a0*/  FFMA.FTZ R17, -R203.reuse, R17, R4 ;  /* 0x00000011cb117223 */ /* 0x044fe20000010104 */
[----:B------:R-:W-:Y:S01]  /*b4b0*/  FSEL R228, R228, -INF , !P6 ;  /* 0xff800000e4e47808 */ /* 0x000fe20007000000 */
[----:B------:R-:W1:Y:S01]  /*b4c0*/  LDSM.16.M88.4 R4, [R177+0x5000] ;  /* 0x00500000b104783b */ /* 0x000e620000000200 */
[----:B------:R-:W-:Y:S01]  /*b4d0*/  FSEL R12, R12, -INF , !P3 ;  /* 0xff8000000c0c7808 */ /* 0x000fe20005800000 */
[----:B---3--:R-:W-:Y:S01]  /*b4e0*/  FFMA.FTZ R16, -R203, R15, R16 ;  /* 0x0000000fcb107223 */ /* 0x008fe20000010110 */
[----:B------:R-:W-:-:S02]  /*b4f0*/  ISETP.GT.AND P6, PT, R38, R53, PT ;  /* 0x000000352600720c */ /* 0x000fc40003fc4270 */
[----:B------:R-:W-:Y:S01]  /*b500*/  FSEL R62, R12, -INF , !P5 ;  /* 0xff8000000c3e7808 */ /* 0x000fe20006800000 */
[-C--:B------:R-:W-:Y:S01]  /*b510*/  FMUL.FTZ R12, R48, R170.reuse ;  /* 0x000000aa300c7220 */ /* 0x080fe20000410000 */
[----:B------:R-:W-:Y:S01]  /*b520*/  FSEL R17, R17, -INF , !P4 ;  /* 0xff80000011117808 */ /* 0x000fe20006000000 */
[----:B------:R-:W-:Y:S01]  /*b530*/  FMUL.FTZ R48, R51, R170 ;  /* 0x000000aa33307220 */ /* 0x000fe20000410000 */
[----:B----4-:R-:W-:Y:S01]  /*b540*/  FFMA.FTZ R14, -R203, R13, R14 ;  /* 0x0000000dcb0e7223 */ /* 0x010fe2000001010e */
[----:B------:R-:W-:Y:S01]  /*b550*/  ISETP.GE.AND P3, PT, R53, R211, PT ;  /* 0x000000d33500720c */ /* 0x000fe20003f66270 */
[----:B------:R-:W-:Y:S01]  /*b560*/  VIADD R13, R169, 0xffffffd8 ;  /* 0xffffffd8a90d7836 */ /* 0x000fe20000000000 */
[----:B------:R-:W2:Y:S01]  /*b570*/  MUFU.TANH R12, R12 ;  /* 0x0000000c000c7308 */ /* 0x000ea20000002400 */
[----:B------:R-:W-:Y:S02]  /*b580*/  ISETP.GT.AND P4, PT, R168, R53, PT ;  /* 0x00000035a800720c */ /* 0x000fe40003f84270 */
[----:B------:R-:W-:-:S02]  /*b590*/  FSEL R14, R14, -INF , !P6 ;  /* 0xff8000000e0e7808 */ /* 0x000fc40007000000 */
[----:B------:R-:W-:Y:S02]  /*b5a0*/  IABS R15, R152 ;  /* 0x00000098000f7213 */ /* 0x000fe40000000000 */
[----:B------:R-:W-:Y:S01]  /*b5b0*/  IABS R18, R130 ;  /* 0x0000008200127213 */ /* 0x000fe20000000000 */
[----:B------:R-:W-:Y:S01]  /*b5c0*/  MUFU.TANH R48, R48 ;  /* 0x0000003000307308 */ /* 0x000fe20000002400 */
[----:B------:R-:W-:Y:S01]  /*b5d0*/  FSEL R152, R17, -INF , !P2 ;  /* 0xff80000011987808 */ /* 0x000fe20005000000 */
[----:B------:R-:W-:Y:S01]  /*b5e0*/  VIADD R17, R169, 0xffffffd9 ;  /* 0xffffffd9a9117836 */ /* 0x000fe20000000000 */
[----:B------:R-:W-:Y:S02]  /*b5f0*/  FSEL R130, R14, -INF , !P3 ;  /* 0xff8000000e827808 */ /* 0x000fe40005800000 */
[----:B------:R-:W-:Y:S02]  /*b600*/  FSEL R16, R16, -INF , !P4 ;  /* 0xff80000010107808 */ /* 0x000fe40006000000 */
[----:B------:R-:W-:-:S02]  /*b610*/  ISETP.GT.AND P2, PT, R38, R13, PT ;  /* 0x0000000d2600720c */ /* 0x000fc40003f44270 */
[C---:B------:R-:W-:Y:S02]  /*b620*/  ISETP.GE.AND P6, PT, R13.reuse, R211, PT ;  /* 0x000000d30d00720c */ /* 0x040fe40003fc6270 */
[----:B------:R-:W-:Y:S02]  /*b630*/  ISETP.GE.AND P3, PT, R13, R210, PT ;  /* 0x000000d20d00720c */ /* 0x000fe40003f66270 */
[----:B------:R-:W-:Y:S02]  /*b640*/  ISETP.GT.AND P4, PT, R168, R13, PT ;  /* 0x0000000da800720c */ /* 0x000fe40003f84270 */
[----:B------:R-:W-:Y:S02]  /*b650*/  I2FP.F32.S32 R14, R15 ;  /* 0x0000000f000e7245 */ /* 0x000fe40000201400 */
[----:B------:R-:W-:Y:S02]  /*b660*/  I2FP.F32.S32 R13, R18 ;  /* 0x00000012000d7245 */ /* 0x000fe40000201400 */
[----:B------:R-:W-:Y:S01]  /*b670*/  ISETP.GE.AND P5, PT, R53, R210, PT ;  /* 0x000000d23500720c */ /* 0x000fe20003fa6270 */
[----:B-1----:R-:W-:Y:S01]  /*b680*/  HMMA.16816.F32.BF16 R44, R8, R4, R44 ;  /* 0x00000004082c723c */ /* 0x002fe2000004182c */
[C---:B--2---:R-:W-:Y:S01]  /*b690*/  FFMA.FTZ R5, -R203.reuse, R14, R12 ;  /* 0x0000000ecb057223 */ /* 0x044fe2000001010c */
[----:B------:R-:W-:Y:S01]  /*b6a0*/  FFMA.FTZ R218, -R203, R13, R218 ;  /* 0x0000000dcbda7223 */ /* 0x000fe200000101da */
[----:B------:R-:W1:Y:S01]  /*b6b0*/  MUFU.TANH R4, R49 ;  /* 0x0000003100047308 */ /* 0x000e620000002400 */
[----:B------:R-:W2:Y:S01]  /*b6c0*/  LDSM.16.M88.4 R12, [R178+0x5800] ;  /* 0x00580000b20c783b */ /* 0x000ea20000000200 */
[----:B------:R-:W-:-:S02]  /*b6d0*/  IABS R18, R150 ;  /* 0x0000009600127213 */ /* 0x000fc40000000000 */
[----:B------:R-:W-:Y:S01]  /*b6e0*/  FSEL R150, R16, -INF , !P5 ;  /* 0xff80000010967808 */ /* 0x000fe20006800000 */
[----:B------:R-:W-:Y:S01]  /*b6f0*/  HMMA.16816.F32.BF16 R40, R8, R6, R40 ;  /* 0x000000060828723c */ /* 0x000fe20000041828 */
[----:B------:R-:W-:Y:S01]  /*b700*/  FSEL R16, R5, -INF , !P2 ;  /* 0xff80000005107808 */ /* 0x000fe20005000000 */
[----:B------:R-:W-:Y:S01]  /*b710*/  IMAD.MOV.U32 R5, RZ, RZ, R128 ;  /* 0x000000ffff057224 */ /* 0x000fe200078e0080 */
[----:B------:R-:W-:Y:S02]  /*b720*/  ISETP.GT.AND P5, PT, R38, R17, PT ;  /* 0x000000112600720c */ /* 0x000fe40003fa4270 */
[----:B------:R-:W-:Y:S02]  /*b730*/  FSEL R128, R16, -INF , !P6 ;  /* 0xff80000010807808 */ /* 0x000fe40007000000 */
[----:B------:R-:W-:Y:S02]  /*b740*/  I2FP.F32.S32 R16, R18 ;  /* 0x0000001200107245 */ /* 0x000fe40000201400 */
[----:B------:R-:W-:-:S02]  /*b750*/  I2FP.F32.S32 R5, R5 ;  /* 0x0000000500057245 */ /* 0x000fc40000201400 */
[----:B------:R-:W-:Y:S01]  /*b760*/  FMUL.FTZ R18, R44, R170 ;  /* 0x000000aa2c127220 */ /* 0x000fe20000410000 */
[----:B-1----:R-:W-:Y:S01]  /*b770*/  FFMA.FTZ R16, -R203, R16, R4 ;  /* 0x00000010cb107223 */ /* 0x002fe20000010104 */
[----:B------:R-:W-:Y:S01]  /*b780*/  ISETP.GE.AND P2, PT, R17, R211, PT ;  /* 0x000000d31100720c */ /* 0x000fe20003f46270 */
[----:B------:R-:W-:Y:S01]  /*b790*/  FFMA.FTZ R48, -R203, R5, R48 ;  /* 0x00000005cb307223 */ /* 0x000fe20000010130 */
[----:B------:R-:W-:Y:S01]  /*b7a0*/  IABS R19, R132 ;  /* 0x0000008400137213 */ /* 0x000fe20000000000 */
[----:B------:R-:W1:Y:S01]  /*b7b0*/  LDSM.16.M88.4 R4, [R177+0x5800] ;  /* 0x00580000b104783b */ /* 0x000e620000000200 */
[----:B------:R-:W-:Y:S01]  /*b7c0*/  FSEL R16, R16, -INF , !P5 ;  /* 0xff80000010107808 */ /* 0x000fe20006800000 */
[----:B------:R-:W-:Y:S01]  /*b7d0*/  MUFU.TANH R18, R18 ;  /* 0x0000001200127308 */ /* 0x000fe20000002400 */
[----:B------:R-:W-:Y:S01]  /*b7e0*/  FSEL R218, R218, -INF , !P4 ;  /* 0xff800000dada7808 */ /* 0x000fe20006000000 */
[----:B------:R-:W-:Y:S01]  /*b7f0*/  FMUL.FTZ R44, R46, R170 ;  /* 0x000000aa2e2c7220 */ /* 0x000fe20000410000 */
[----:B------:R-:W-:Y:S01]  /*b800*/  ISETP.GE.AND P6, PT, R17, R210, PT ;  /* 0x000000d21100720c */ /* 0x000fe20003fc6270 */
[-C--:B------:R-:W-:Y:S01]  /*b810*/  FMUL.FTZ R45, R45, R170.reuse ;  /* 0x000000aa2d2d7220 */ /* 0x080fe20000410000 */
[----:B------:R-:W-:Y:S01]  /*b820*/  ISETP.GT.AND P4, PT, R168, R17, PT ;  /* 0x00000011a800720c */ /* 0x000fe20003f84270 */
[----:B------:R-:W-:Y:S01]  /*b830*/  VIADD R17, R169, 0xffffffe0 ;  /* 0xffffffe0a9117836 */ /* 0x000fe20000000000 */
[----:B------:R-:W-:Y:S01]  /*b840*/  FSEL R132, R16, -INF , !P2 ;  /* 0xff80000010847808 */ /* 0x000fe20005000000 */
[----:B------:R-:W-:Y:S01]  /*b850*/  IMAD.MOV.U32 R16, RZ, RZ, R19 ;  /* 0x000000ffff107224 */ /* 0x000fe200078e0013 */
[----:B------:R-:W-:Y:S01]  /*b860*/  FSEL R218, R218, -INF , !P3 ;  /* 0xff800000dada7808 */ /* 0x000fe20005800000 */
[----:B------:R-:W3:Y:S01]  /*b870*/  MUFU.TANH R44, R44 ;  /* 0x0000002c002c7308 */ /* 0x000ee20000002400 */
[----:B------:R-:W-:Y:S01]  /*b880*/  FSEL R162, R48, -INF , !P4 ;  /* 0xff80000030a27808 */ /* 0x000fe20006000000 */
[----:B------:R-:W-:Y:S01]  /*b890*/  FMUL.FTZ R47, R47, R170 ;  /* 0x000000aa2f2f7220 */ /* 0x000fe20000410000 */
[----:B------:R-:W-:Y:S01]  /*b8a0*/  ISETP.GT.AND P5, PT, R38, R17, PT ;  /* 0x000000112600720c */ /* 0x000fe20003fa4270 */
[----:B------:R-:W-:-:S04]  /*b8b0*/  DEPBAR.LE SB0, 0x0 ;  /* 0x000080000000791a */ /* 0x000fc80000000000 */
[C---:B------:R-:W-:Y:S01]  /*b8c0*/  ISETP.GE.AND P3, PT, R17.reuse, R211, PT ;  /* 0x000000d31100720c */ /* 0x040fe20003f66270 */
[C---:B--2---:R-:W-:Y:S01]  /*b8d0*/  HMMA.16816.F32.BF16 R32, R28.reuse, R12, R32 ;  /* 0x0000000c1c20723c */ /* 0x044fe20000041820 */
[----:B------:R-:W-:Y:S02]  /*b8e0*/  ISETP.GE.AND P2, PT, R17, R210, PT ;  /* 0x000000d21100720c */ /* 0x000fe40003f46270 */
[----:B------:R-:W-:Y:S02]  /*b8f0*/  ISETP.GT.AND P4, PT, R168, R17, PT ;  /* 0x00000011a800720c */ /* 0x000fe40003f84270 */
[----:B------:R-:W-:Y:S02]  /*b900*/  I2FP.F32.S32 R17, R16 ;  /* 0x0000001000117245 */ /* 0x000fe40000201400 */
[----:B------:R-:W2:Y:S01]  /*b910*/  MUFU.TANH R16, R45 ;  /* 0x0000002d00107308 */ /* 0x000ea20000002400 */
[----:B------:R-:W-:Y:S01]  /*b920*/  I2FP.F32.S32 R19, R153 ;  /* 0x0000009900137245 */ /* 0x000fe20000201400 */
[----:B------:R-:W-:Y:S01]  /*b930*/  HMMA.16816.F32.BF16 R156, R28, R14, R156 ;  /* 0x0000000e1c9c723c */ /* 0x000fe2000004189c */
[----:B------:R-:W-:Y:S01]  /*b940*/  I2FP.F32.S32 R13, R148 ;  /* 0x00000094000d7245 */ /* 0x000fe20000201400 */
[C---:B---3--:R-:W-:Y:S01]  /*b950*/  FFMA.FTZ R44, -R203.reuse, R17, R44 ;  /* 0x00000011cb2c7223 */ /* 0x048fe2000001012c */
[----:B------:R-:W-:Y:S01]  /*b960*/  IABS R126, R126 ;  /* 0x0000007e007e7213 */ /* 0x000fe20000000000 */
[----:B------:R-:W-:Y:S01]  /*b970*/  FFMA.FTZ R12, -R203, R19, R18 ;  /* 0x00000013cb0c7223 */ /* 0x000fe20000010112 */
[----:B------:R-:W-:Y:S01]  /*b980*/  VIADD R19, R169, 0xffffffe1 ;  /* 0xffffffe1a9137836 */ /* 0x000fe20000000000 */
[----:B------:R-:W3:Y:S01]  /*b990*/  MUFU.TANH R18, R47 ;  /* 0x0000002f00127308 */ /* 0x000ee20000002400 */
[----:B------:R-:W-:Y:S01]  /*b9a0*/  FSEL R162, R162, -INF , !P6 ;  /* 0xff800000a2a27808 */ /* 0x000fe20007000000 */
[----:B------:R-:W-:Y:S01]  /*b9b0*/  IMAD.MOV.U32 R17, RZ, RZ, R126 ;  /* 0x000000ffff117224 */ /* 0x000fe200078e007e */
[----:B------:R-:W-:Y:S01]  /*b9c0*/  FSEL R12, R12, -INF , !P5 ;  /* 0xff8000000c0c7808 */ /* 0x000fe20006800000 */
[-C--:B------:R-:W-:Y:S01]  /*b9d0*/  FMUL.FTZ R14, R43, R170.reuse ;  /* 0x000000aa2b0e7220 */ /* 0x080fe20000410000 */
[C---:B-1----:R-:W-:Y:S01]  /*b9e0*/  HMMA.16816.F32.BF16 R32, R8.reuse, R4, R32 ;  /* 0x000000040820723c */ /* 0x042fe20000041820 */
[----:B------:R-:W-:Y:S01]  /*b9f0*/  ISETP.GT.AND P6, PT, R38, R19, PT ;  /* 0x000000132600720c */ /* 0x000fe20003fc4270 */
[-C--:B------:R-:W-:Y:S01]  /*ba00*/  FMUL.FTZ R4, R41, R170.reuse ;  /* 0x000000aa29047220 */ /* 0x080fe20000410000 */
[----:B------:R-:W-:Y:S01]  /*ba10*/  FSEL R126, R12, -INF , !P3 ;  /* 0xff8000000c7e7808 */ /* 0x000fe20005800000 */
[----:B--2---:R-:W-:Y:S01]  /*ba20*/  FFMA.FTZ R13, -R203, R13, R16 ;  /* 0x0000000dcb0d7223 */ /* 0x004fe20000010110 */
[-C--:B------:R-:W-:Y:S01]  /*ba30*/  FMUL.FTZ R16, R42, R170.reuse ;  /* 0x000000aa2a107220 */ /* 0x080fe20000410000 */
[-C--:B------:R-:W-:Y:S01]  /*ba40*/  FMUL.FTZ R12, R40, R170.reuse ;  /* 0x000000aa280c7220 */ /* 0x080fe20000410000 */
[----:B------:R-:W-:Y:S01]  /*ba50*/  I2FP.F32.S32 R17, R17 ;  /* 0x0000001100117245 */ /* 0x000fe20000201400 */
[----:B------:R-:W-:Y:S01]  /*ba60*/  VIADD R5, R169, 0xffffffe8 ;  /* 0xffffffe8a9057836 */ /* 0x000fe20000000000 */
[----:B------:R-:W-:Y:S01]  /*ba70*/  ISETP.GE.AND P5, PT, R19, R211, PT ;  /* 0x000000d31300720c */ /* 0x000fe20003fa6270 */
[----:B------:R-:W-:Y:S01]  /*ba80*/  MUFU.TANH R4, R4 ;  /* 0x0000000400047308 */ /* 0x000fe20000002400 */
[----:B------:R-:W-:Y:S01]  /*ba90*/  FSEL R13, R13, -INF , !P6 ;  /* 0xff8000000d0d7808 */ /* 0x000fe20007000000 */
[----:B---3--:R-:W-:Y:S01]  /*baa0*/  FFMA.FTZ R17, -R203, R17, R18 ;  /* 0x00000011cb117223 */ /* 0x008fe20000010112 */
[----:B------:R-:W-:Y:S01]  /*bab0*/  FSEL R160, R44, -INF , !P4 ;  /* 0xff8000002ca07808 */ /* 0x000fe20006000000 */
[----:B------:R-:W-:Y:S01]  /*bac0*/  VIADD R15, R169, 0xffffffe9 ;  /* 0xffffffe9a90f7836 */ /* 0x000fe20000000000 */
[----:B------:R-:W-:Y:S01]  /*bad0*/  ISETP.GT.AND P4, PT, R168, R19, PT ;  /* 0x00000013a800720c */ /* 0x000fe20003f84270 */
[----:B------:R-:W-:Y:S01]  /*bae0*/  HMMA.16816.F32.BF16 R156, R8, R6, R156 ;  /* 0x00000006089c723c */ /* 0x000fe2000004189c */
[----:B------:R-:W-:Y:S01]  /*baf0*/  FSEL R60, R13, -INF , !P5 ;  /* 0xff8000000d3c7808 */ /* 0x000fe20006800000 */
[----:B------:R-:W1:Y:S01]  /*bb00*/  MUFU.TANH R16, R16 ;  /* 0x0000001000107308 */ /* 0x000e620000002400 */
[----:B------:R-:W-:Y:S01]  /*bb10*/  IMAD.MOV.U32 R13, RZ, RZ, R146 ;  /* 0x000000ffff0d7224 */ /* 0x000fe200078e0092 */
[----:B------:R-:W-:Y:S01]  /*bb20*/  FSEL R160, R160, -INF , !P2 ;  /* 0xff800000a0a07808 */ /* 0x000fe20005000000 */
[-C--:B------:R-:W-:Y:S01]  /*bb30*/  FMUL.FTZ R33, R33, R170.reuse ;  /* 0x000000aa21217220 */ /* 0x080fe20000410000 */
[----:B------:R-:W-:Y:S01]  /*bb40*/  FSEL R146, R17, -INF , !P4 ;  /* 0xff80000011927808 */ /* 0x000fe20006000000 */
[----:B------:R-:W-:Y:S01]  /*bb50*/  IMAD.MOV.U32 R7, RZ, RZ, R134 ;  /* 0x000000ffff077224 */ /* 0x000fe200078e0086 */
[----:B------:R-:W-:Y:S01]  /*bb60*/  ISETP.GT.AND P2, PT, R38, R5, PT ;  /* 0x000000052600720c */ /* 0x000fe20003f44270 */
[-C--:B------:R-:W-:Y:S01]  /*bb70*/  FMUL.FTZ R6, R34, R170.reuse ;  /* 0x000000aa22067220 */ /* 0x080fe20000410000 */
[----:B------:R-:W2:Y:S01]  /*bb80*/  MUFU.TANH R12, R12 ;  /* 0x0000000c000c7308 */ /* 0x000ea20000002400 */
[----:B------:R-:W-:Y:S01]  /*bb90*/  ISETP.GE.AND P6, PT, R5, R211, PT ;  /* 0x000000d30500720c */ /* 0x000fe20003fc6270 */
[----:B------:R-:W-:Y:S01]  /*bba0*/  FMUL.FTZ R35, R35, R170 ;  /* 0x000000aa23237220 */ /* 0x000fe20000410000 */
[----:B------:R-:W-:-:S02]  /*bbb0*/  ISETP.GE.AND P5, PT, R5, R210, PT ;  /* 0x000000d20500720c */ /* 0x000fc40003fa6270 */
[----:B------:R-:W-:Y:S02]  /*bbc0*/  ISETP.GT.AND P4, PT, R168, R5, PT ;  /* 0x00000005a800720c */ /* 0x000fe40003f84270 */
[----:B------:R-:W-:Y:S01]  /*bbd0*/  I2FP.F32.S32 R5, R145 ;  /* 0x0000009100057245 */ /* 0x000fe20000201400 */
[----:B------:R-:W-:Y:S01]  /*bbe0*/  MUFU.TANH R14, R14 ;  /* 0x0000000e000e7308 */ /* 0x000fe20000002400 */
[----:B------:R-:W-:Y:S01]  /*bbf0*/  I2FP.F32.S32 R13, R13 ;  /* 0x0000000d000d7245 */ /* 0x000fe20000201400 */
[----:B------:R-:W-:Y:S01]  /*bc00*/  FMUL.FTZ R156, R156, R170 ;  /* 0x000000aa9c9c7220 */ /* 0x000fe20000410000 */
[----:B------:R-:W-:Y:S01]  /*bc10*/  ISETP.GE.AND P3, PT, R19, R210, PT ;  /* 0x000000d21300720c */ /* 0x000fe20003f66270 */
[----:B-1----:R-:W-:Y:S01]  /*bc20*/  FFMA.FTZ R16, -R203, R5, R16 ;  /* 0x00000005cb107223 */ /* 0x002fe20000010110 */
[----:B------:R-:W-:Y:S01]  /*bc30*/  I2FP.F32.S32 R5, R141 ;  /* 0x0000008d00057245 */ /* 0x000fe20000201400 */
[-C--:B------:R-:W-:Y:S01]  /*bc40*/  FMUL.FTZ R157, R157, R170.reuse ;  /* 0x000000aa9d9d7220 */ /* 0x080fe20000410000 */
[----:B------:R-:W-:Y:S01]  /*bc50*/  FSEL R146, R146, -INF , !P3 ;  /* 0xff80000092927808 */ /* 0x000fe20005800000 */
[----:B------:R-:W1:Y:S01]  /*bc60*/  MUFU.TANH R6, R6 ;  /* 0x0000000600067308 */ /* 0x000e620000002400 */
[C---:B--2---:R-:W-:Y:S01]  /*bc70*/  FFMA.FTZ R12, -R203.reuse, R13, R12 ;  /* 0x0000000dcb0c7223 */ /* 0x044fe2000001010c */
[----:B------:R-:W-:Y:S01]  /*bc80*/  FFMA.FTZ R4, -R203, R5, R4 ;  /* 0x00000005cb047223 */ /* 0x000fe20000010104 */
[----:B------:R-:W-:Y:S01]  /*bc90*/  ISETP.GT.AND P3, PT, R38, R15, PT ;  /* 0x0000000f2600720c */ /* 0x000fe20003f64270 */
[----:B------:R-:W-:Y:S01]  /*bca0*/  IMAD.MOV.U32 R13, RZ, RZ, R124 ;  /* 0x000000ffff0d7224 */ /* 0x000fe200078e007c */
[----:B------:R-:W-:Y:S01]  /*bcb0*/  FSEL R148, R16, -INF , !P4 ;  /* 0xff80000010947808 */ /* 0x000fe20006000000 */
[----:B------:R-:W-:Y:S01]  /*bcc0*/  VIADD R5, R169, 0xfffffff0 ;  /* 0xfffffff0a9057836 */ /* 0x000fe20000000000 */
[----:B------:R-:W-:Y:S01]  /*bcd0*/  FSEL R12, R12, -INF , !P2 ;  /* 0xff8000000c0c7808 */ /* 0x000fe20005000000 */
[----:B------:R-:W-:Y:S01]  /*bce0*/  MUFU.TANH R156, R156 ;  /* 0x0000009c009c7308 */ /* 0x000fe20000002400 */
[----:B------:R-:W-:Y:S01]  /*bcf0*/  FSEL R4, R4, -INF , !P3 ;  /* 0xff80000004047808 */ /* 0x000fe20005800000 */
[-C--:B------:R-:W-:Y:S01]  /*bd00*/  FMUL.FTZ R158, R158, R170.reuse ;  /* 0x000000aa9e9e7220 */ /* 0x080fe20000410000 */
[----:B------:R-:W-:Y:S01]  /*bd10*/  ISETP.GE.AND P2, PT, R15, R211, PT ;  /* 0x000000d30f00720c */ /* 0x000fe20003f46270 */
[-C--:B------:R-:W-:Y:S01]  /*bd20*/  FMUL.FTZ R159, R159, R170.reuse ;  /* 0x000000aa9f9f7220 */ /* 0x080fe20000410000 */
[----:B------:R-:W-:Y:S01]  /*bd30*/  FSEL R124, R12, -INF , !P6 ;  /* 0xff8000000c7c7808 */ /* 0x000fe20007000000 */
[----:B------:R-:W-:Y:S01]  /*bd40*/  FMUL.FTZ R12, R32, R170 ;  /* 0x000000aa200c7220 */ /* 0x000fe20000410000 */
[----:B------:R-:W-:Y:S01]  /*bd50*/  FSEL R134, R4, -INF , !P2 ;  /* 0xff80000004867808 */ /* 0x000fe20005000000 */
[----:B------:R-:W-:Y:S01]  /*bd60*/  MUFU.TANH R8, R35 ;  /* 0x0000002300087308 */ /* 0x000fe20000002400 */
[----:B------:R-:W-:Y:S01]  /*bd70*/  I2FP.F32.S32 R13, R13 ;  /* 0x0000000d000d7245 */ /* 0x000fe20000201400 */
[----:B-1----:R-:W-:Y:S01]  /*bd80*/  FFMA.FTZ R6, -R203, R133, R6 ;  /* 0x00000085cb067223 */ /* 0x002fe20000010106 */
[----:B------:R-:W-:-:S02]  /*bd90*/  ISETP.GT.AND P4, PT, R168, R15, PT ;  /* 0x0000000fa800720c */ /* 0x000fc40003f84270 */
[----:B------:R-:W-:Y:S01]  /*bda0*/  IABS R9, R136 ;  /* 0x0000008800097213 */ /* 0x000fe20000000000 */
[----:B------:R-:W-:Y:S01]  /*bdb0*/  FFMA.FTZ R13, -R203, R13, R14 ;  /* 0x0000000dcb0d7223 */ /* 0x000fe2000001010e */
[----:B------:R-:W-:Y:S01]  /*bdc0*/  FSEL R148, R148, -INF , !P5 ;  /* 0xff80000094947808 */ /* 0x000fe20006800000 */
[----:B------:R-:W1:Y:S01]  /*bdd0*/  MUFU.TANH R4, R33 ;  /* 0x0000002100047308 */ /* 0x000e620000002400 */
[----:B------:R-:W-:Y:S02]  /*bde0*/  ISETP.GT.AND P5, PT, R38, R5, PT ;  /* 0x000000052600720c */ /* 0x000fe40003fa4270 */
[----:B------:R-:W-:Y:S02]  /*bdf0*/  FSEL R13, R13, -INF , !P4 ;  /* 0xff8000000d0d7808 */ /* 0x000fe40006000000 */
[C---:B------:R-:W-:Y:S02]  /*be00*/  ISETP.GE.AND P3, PT, R5.reuse, R211, PT ;  /* 0x000000d30500720c */ /* 0x040fe40003f66270 */
[----:B------:R-:W-:Y:S01]  /*be10*/  ISETP.GE.AND P2, PT, R5, R210, PT ;  /* 0x000000d20500720c */ /* 0x000fe20003f46270 */
[----:B------:R-:W2:Y:S01]  /*be20*/  MUFU.TANH R12, R12 ;  /* 0x0000000c000c7308 */ /* 0x000ea20000002400 */
[----:B------:R-:W-:Y:S01]  /*be30*/  ISETP.GT.AND P4, PT, R168, R5, PT ;  /* 0x00000005a800720c */ /* 0x000fe20003f84270 */
[----:B------:R-:W-:Y:S01]  /*be40*/  VIADD R5, R169, 0xfffffff1 ;  /* 0xfffffff1a9057836 */ /* 0x000fe20000000000 */
[----:B------:R-:W-:-:S02]  /*be50*/  I2FP.F32.S32 R9, R9 ;  /* 0x0000000900097245 */ /* 0x000fc40000201400 */
[----:B------:R-:W-:Y:S02]  /*be60*/  ISETP.GE.AND P6, PT, R15, R210, PT ;  /* 0x000000d20f00720c */ /* 0x000fe40003fc6270 */
[----:B------:R-:W-:Y:S01]  /*be70*/  I2FP.F32.S32 R7, R7 ;  /* 0x0000000700077245 */ /* 0x000fe20000201400 */
[----:B------:R-:W3:Y:S01]  /*be80*/  MUFU.TANH R158, R158 ;  /* 0x0000009e009e7308 */ /* 0x000ee20000002400 */
[----:B------:R-:W-:Y:S01]  /*be90*/  FSEL R136, R13, -INF , !P6 ;  /* 0xff8000000d887808 */ /* 0x000fe20007000000 */
[C---:B-1----:R-:W-:Y:S01]  /*bea0*/  FFMA.FTZ R4, -R203.reuse, R9, R4 ;  /* 0x00000009cb047223 */ /* 0x042fe20000010104 */
[----:B------:R-:W-:Y:S01]  /*beb0*/  BAR.SYNC.DEFER_BLOCKING 0x0 ;  /* 0x0000000000007b1d */ /* 0x000fe20000010000 */
[----:B------:R-:W-:Y:S02]  /*bec0*/  ISETP.GT.AND P6, PT, R38, R5, PT ;  /* 0x000000052600720c */ /* 0x000fe40003fc4270 */
[----:B------:R-:W-:Y:S02]  /*bed0*/  FSEL R6, R6, -INF , !P4 ;  /* 0xff80000006067808 */ /* 0x000fe40006000000 */
[----:B------:R-:W-:Y:S01]  /*bee0*/  FSEL R108, R4, -INF , !P6 ;  /* 0xff800000046c7808 */ /* 0x000fe20007000000 */
[----:B--2---:R-:W-:Y:S01]  /*bef0*/  FFMA.FTZ R7, -R203, R7, R12 ;  /* 0x00000007cb077223 */ /* 0x004fe2000001010c */
[----:B------:R-:W1:Y:S01]  /*bf00*/  MUFU.TANH R4, R157 ;  /* 0x0000009d00047308 */ /* 0x000e620000002400 */
[----:B------:R-:W-:-:S02]  /*bf10*/  ISETP.GT.AND P4, PT, R168, R5, PT ;  /* 0x00000005a800720c */ /* 0x000fc40003f84270 */
[----:B------:R-:W-:Y:S02]  /*bf20*/  I2FP.F32.S32 R129, R129 ;  /* 0x0000008100817245 */ /* 0x000fe40000201400 */
[----:B------:R-:W-:Y:S02]  /*bf30*/  FSEL R7, R7, -INF , !P5 ;  /* 0xff80000007077808 */ /* 0x000fe40006800000 */
[----:B------:R-:W-:Y:S01]  /*bf40*/  ISETP.GE.AND P5, PT, R5, R211, PT ;  /* 0x000000d30500720c */ /* 0x000fe20003fa6270 */
[----:B------:R-:W-:Y:S01]  /*bf50*/  FFMA.FTZ R129, -R203, R129, R156 ;  /* 0x00000081cb817223 */ /* 0x000fe2000001019c */
[----:B------:R-:W-:Y:S01]  /*bf60*/  FSEL R110, R7, -INF , !P3 ;  /* 0xff800000076e7808 */ /* 0x000fe20005800000 */
[----:B---3--:R-:W-:Y:S01]  /*bf70*/  FFMA.FTZ R25, -R203, R25, R158 ;  /* 0x00000019cb197223 */ /* 0x008fe2000001019e */
[----:B------:R-:W-:Y:S01]  /*bf80*/  ISETP.GE.AND P3, PT, R5, R210, PT ;  /* 0x000000d20500720c */ /* 0x000fe20003f66270 */
[C---:B------:R-:W-:Y:S01]  /*bf90*/  VIADD R5, R169.reuse, 0xfffffff8 ;  /* 0xfffffff8a9057836 */ /* 0x040fe20000000000 */
[----:B------:R-:W-:Y:S01]  /*bfa0*/  IABS R171, R171 ;  /* 0x000000ab00ab7213 */ /* 0x000fe20000000000 */
[----:B------:R-:W-:Y:S01]  /*bfb0*/  VIADD R169, R169, 0xfffffff9 ;  /* 0xfffffff9a9a97836 */ /* 0x000fe20000000000 */
[----:B------:R-:W-:-:S02]  /*bfc0*/  IABS R131, R131 ;  /* 0x0000008300837213 */ /* 0x000fc40000000000 */
[----:B------:R-:W-:Y:S02]  /*bfd0*/  FSEL R120, R6, -INF , !P2 ;  /* 0xff80000006787808 */ /* 0x000fe40005000000 */
[----:B------:R-:W2:Y:S01]  /*bfe0*/  MUFU.TANH R6, R159 ;  /* 0x0000009f00067308 */ /* 0x000ea20000002400 */
[----:B------:R-:W-:Y:S02]  /*bff0*/  I2FP.F32.S32 R171, R171 ;  /* 0x000000ab00ab7245 */ /* 0x000fe40000201400 */
[C---:B------:R-:W-:Y:S02]  /*c000*/  ISETP.GT.AND P2, PT, R38.reuse, R5, PT ;  /* 0x000000052600720c */ /* 0x040fe40003f44270 */
[----:B------:R-:W-:Y:S01]  /*c010*/  I2FP.F32.S32 R131, R131 ;  /* 0x0000008300837245 */ /* 0x000fe20000201400 */
[----:B-1----:R-:W-:Y:S01]  /*c020*/  FFMA.FTZ R4, -R203, R171, R4 ;  /* 0x000000abcb047223 */ /* 0x002fe20000010104 */
[----:B------:R-:W-:Y:S02]  /*c030*/  FSEL R106, R129, -INF , !P2 ;  /* 0xff800000816a7808 */ /* 0x000fe40005000000 */
[----:B------:R-:W-:Y:S01]  /*c040*/  ISETP.GT.AND P2, PT, R38, R169, PT ;  /* 0x000000a92600720c */ /* 0x000fe20003f44270 */
[----:B------:R-:W-:Y:S01]  /*c050*/  FFMA.FTZ R8, -R203, R131, R8 ;  /* 0x00000083cb087223 */ /* 0x000fe20000010108 */
[----:B------:R-:W-:-:S02]  /*c060*/  ISETP.GE.AND P6, PT, R5, R211, PT ;  /* 0x000000d30500720c */ /* 0x000fc40003fc6270 */
[----:B------:R-:W-:Y:S02]  /*c070*/  FSEL R4, R4, -INF , !P2 ;  /* 0xff80000004047808 */ /* 0x000fe40005000000 */
[----:B------:R-:W-:Y:S02]  /*c080*/  ISETP.GT.U32.AND P2, PT, R167, R194, PT ;  /* 0x000000c2a700720c */ /* 0x000fe40003f44070 */
[----:B------:R-:W-:Y:S01]  /*c090*/  FSEL R8, R8, -INF , !P4 ;  /* 0xff80000008087808 */ /* 0x000fe20006000000 */
[----:B--2---:R-:W-:Y:S01]  /*c0a0*/  FFMA.FTZ R6, -R203, R27, R6 ;  /* 0x0000001bcb067223 */ /* 0x004fe20000010106 */
[----:B------:R-:W-:Y:S02]  /*c0b0*/  ISETP.GT.AND P4, PT, R168, R5, PT ;  /* 0x00000005a800720c */ /* 0x000fe40003f84270 */
[----:B------:R-:W-:Y:S02]  /*c0c0*/  FSEL R116, R8, -INF , !P3 ;  /* 0xff80000008747808 */ /* 0x000fe40005800000 */
[----:B------:R-:W-:-:S02]  /*c0d0*/  ISETP.GT.AND P3, PT, R168, R169, PT ;  /* 0x000000a9a800720c */ /* 0x000fc40003f64270 */
[----:B------:R-:W-:Y:S02]  /*c0e0*/  FSEL R108, R108, -INF , !P5 ;  /* 0xff8000006c6c7808 */ /* 0x000fe40006800000 */
[----:B------:R-:W-:Y:S02]  /*c0f0*/  FSEL R106, R106, -INF , !P6 ;  /* 0xff8000006a6a7808 */ /* 0x000fe40007000000 */
[----:B------:R-:W-:Y:S02]  /*c100*/  FSEL R25, R25, -INF , !P4 ;  /* 0xff80000019197808 */ /* 0x000fe40006000000 */
[-C--:B------:R-:W-:Y:S02]  /*c110*/  ISETP.GE.AND P5, PT, R5, R210.reuse, PT ;  /* 0x000000d20500720c */ /* 0x080fe40003fa6270 */
[C---:B------:R-:W-:Y:S02]  /*c120*/  ISETP.GE.AND P6, PT, R169.reuse, R211, PT ;  /* 0x000000d3a900720c */ /* 0x040fe40003fc6270 */
[----:B------:R-:W-:-:S02]  /*c130*/  ISETP.GE.AND P4, PT, R169, R210, PT ;  /* 0x000000d2a900720c */ /* 0x000fc40003f86270 */
        /* <DEDUP_REMOVED lines=69> */
.L_x_13156:
        /* <DEDUP_REMOVED lines=8> */
.L_x_13157:
[----:B------:R-:W-:Y:S05]  /*c610*/  BSYNC.RECONVERGENT B0 ;  /* 0x0000000000007941 */ /* 0x000fea0003800200 */
.L_x_13155:
[C---:B------:R-:W-:Y:S01]  /*c620*/  LEA R16, P0, R186.reuse, R196, 0x5 ;  /* 0x000000c4ba107211 */ /* 0x040fe200078028ff */
[----:B------:R-:W-:Y:S01]  /*c630*/  @!P1 IMAD.MOV.U32 R197, RZ, RZ, R195 ;  /* 0x000000ffffc59224 */ /* 0x000fe200078e00c3 */
[----:B------:R1:W-:Y:S01]  /*c640*/  @P1 STS.128 [R205+0x2000], RZ ;  /* 0x002000ffcd001388 */ /* 0x0003e20000000c00 */
[C---:B------:R-:W-:Y:S01]  /*c650*/  @!P1 IMAD R5, R187.reuse, 0x60, RZ ;  /* 0x00000060bb059824 */ /* 0x040fe200078e02ff */
[C---:B------:R-:W-:Y:S01]  /*c660*/  LEA.HI.X R17, R186.reuse, R195, R187, 0x5, P0 ;  /* 0x000000c3ba117211 */ /* 0x040fe200000f2cbb */
[--C-:B------:R-:W-:Y:S01]  /*c670*/  @!P1 IMAD.MOV.U32 R10, RZ, RZ, R16.reuse ;  /* 0x000000ffff0a9224 */ /* 0x100fe200078e0010 */
[CC--:B------:R-:W-:Y:S01]  /*c680*/  @!P1 LEA R14, P0, R186.reuse, R16.reuse, 0x5 ;  /* 0x00000010ba0e9211 */ /* 0x0c0fe200078028ff */
[----:B------:R-:W-:Y:S01]  /*c690*/  @!P1 IMAD.MOV.U32 R6, RZ, RZ, R16 ;  /* 0x000000ffff069224 */ /* 0x000fe200078e0010 */
[-C--:B------:R-:W-:Y:S01]  /*c6a0*/  @!P1 MOV R11, R17.reuse ;  /* 0x00000011000b9202 */ /* 0x080fe20000000f00 */
[----:B------:R-:W-:Y:S01]  /*c6b0*/  @!PT LDS RZ, [RZ] ;  /* 0x00000000fffff984 */ /* 0x000fe20000000800 */
[----:B------:R-:W-:Y:S01]  /*c6c0*/  @!PT LDS RZ, [RZ] ;  /* 0x00000000fffff984 */ /* 0x000fe20000000800 */
[----:B------:R-:W-:Y:S01]  /*c6d0*/  @!PT LDS RZ, [RZ] ;  /* 0x00000000fffff984 */ /* 0x000fe20000000800 */
[----:B------:R1:W-:Y:S01]  /*c6e0*/  @!P1 LDGSTS.E.BYPASS.LTC128B.128 [R205+0x2000], desc[UR4][R196.64] ;  /* 0x02000000c4cd9fae */ /* 0x0003e2000b981a04 */
[CC--:B------:R-:W-:Y:S01]  /*c6f0*/  @!P1 LEA R12, P2, R186.reuse, R16.reuse, 0x6 ;  /* 0x00000010ba0c9211 */ /* 0x0c0fe200078430ff */
[----:B------:R-:W-:Y:S01]  /*c700*/  @!P1 IMAD R4, R187, 0xa0, RZ ;  /* 0x000000a0bb049824 */ /* 0x000fe200078e02ff */
[-C--:B------:R-:W-:Y:S01]  /*c710*/  @!P1 MOV R7, R17.reuse ;  /* 0x0000001100079202 */ /* 0x080fe20000000f00 */
[C---:B------:R-:W-:Y:S01]  /*c720*/  @!P1 IMAD.WIDE.U32 R10, R186.reuse, 0x60, R10 ;  /* 0x00000060ba0a9825 */ /* 0x040fe200078e000a */
[CC--:B------:R-:W-:Y:S01]  /*c730*/  @!P1 LEA.HI.X R15, R186.reuse, R17.reuse, R187, 0x5, P0 ;  /* 0x00000011ba0f9211 */ /* 0x0c0fe200000f2cbb */
[----:B------:R1:W-:Y:S01]  /*c740*/  @P1 STS.128 [R205+0x2800], RZ ;  /* 0x002800ffcd001388 */ /* 0x0003e20000000c00 */
[C---:B------:R-:W-:Y:S01]  /*c750*/  @!P1 LEA R8, P0, R186.reuse, R16, 0x7 ;  /* 0x00000010ba089211 */ /* 0x040fe200078038ff */
[C---:B------:R-:W-:Y:S01]  /*c760*/  @!P1 IMAD.WIDE.U32 R6, R186.reuse, 0xa0, R6 ;  /* 0x000000a0ba069825 */ /* 0x040fe200078e0006 */
[CCC-:B------:R-:W-:Y:S01]  /*c770*/  @!P1 LEA.HI.X R13, R186.reuse, R17.reuse, R187.reuse, 0x6, P2 ;  /* 0x00000011ba0d9211 */ /* 0x1c0fe200010f34bb */
[----:B------:R-:W-:Y:S01]  /*c780*/  @!PT LDS RZ, [RZ] ;  /* 0x00000000fffff984 */ /* 0x000fe20000000800 */
[----:B------:R-:W-:Y:S01]  /*c790*/  @!PT LDS RZ, [RZ] ;  /* 0x00000000fffff984 */ /* 0x000fe20000000800 */
[----:B------:R-:W-:Y:S01]  /*c7a0*/  @!PT LDS RZ, [RZ] ;  /* 0x00000000fffff984 */ /* 0x000fe20000000800 */
[----:B------:R1:W-:Y:S01]  /*c7b0*/  @!P1 LDGSTS.E.BYPASS.LTC128B.128 [R205+0x2800], desc[UR4][R16.64] ;  /* 0x0280000010cd9fae */ /* 0x0003e2000b981a04 */
[----:B------:R-:W-:Y:S01]  /*c7c0*/  @!P1 LEA.HI.X R9, R186, R17, R187, 0x7, P0 ;  /* 0x00000011ba099211 */ /* 0x000fe200000f3cbb */
[----:B------:R-:W-:Y:S01]  /*c7d0*/  @!P1 IMAD.IADD R11, R5, 0x1, R11 ;  /* 0x00000001050b9824 */ /* 0x000fe200078e020b */
[----:B------:R-:W-:Y:S01]  /*c7e0*/  @!P1 IADD3 R7, PT, PT, R4, R7, RZ ;  /* 0x0000000704079210 */ /* 0x000fe20007ffe0ff */
[----:B------:R1:W-:Y:S01]  /*c7f0*/  @P1 STS.128 [R205+0x3000], RZ ;  /* 0x003000ffcd001388 */ /* 0x0003e20000000c00 */
[----:B------:R-:W-:Y:S03]  /*c800*/  BSSY.RECONVERGENT B0, `(.L_x_13158) ;  /* 0x0000022000007945 */ /* 0x000fe60003800200 */
        /* <DEDUP_REMOVED lines=33> */
.L_x_13159:
[----:B------:R-:W-:Y:S05]  /*ca20*/  BSYNC.RECONVERGENT B0 ;  /* 0x0000000000007941 */ /* 0x000fea0003800200 */
.L_x_13158:
[----:B------:R-:W0:Y:S02]  /*ca30*/  LDGDEPBAR ;  /* 0x00000000000079af */ /* 0x000e240000000000 */
.L_x_13154:
[----:B------:R-:W-:Y:S05]  /*ca40*/  BSYNC.RECONVERGENT B1 ;  /* 0x0000000000017941 */ /* 0x000fea0003800200 */
.L_x_13153:
[----:B------:R-:W3:Y:S01]  /*ca50*/  LD.E R104, desc[UR4][R2.64+0xdc] ;  /* 0x0000dc0402687980 */ /* 0x000ee2000c101900 */
[----:B------:R-:W-:Y:S02]  /*ca60*/  FMNMX3.FTZ R4, R0, R135, R139, !PT ;  /* 0x0000008700047276 */ /* 0x000fe4000781008b */
[----:B-1----:R-:W-:Y:S01]  /*ca70*/  FMNMX3.FTZ R7, R36, R20, R21, !PT ;  /* 0x0000001424077276 */ /* 0x002fe20007810015 */
[----:B------:R-:W-:Y:S01]  /*ca80*/  LDSM.16.MT88.4 R12, [R180+0x6000] ;  /* 0x00600000b40c783b */ /* 0x000fe20000004200 */
[----:B------:R-:W-:Y:S02]  /*ca90*/  FMNMX3.FTZ R4, R4, R147, R151, !PT ;  /* 0x0000009304047276 */ /* 0x000fe40007810097 */
[----:B------:R-:W-:Y:S01]  /*caa0*/  FMNMX3.FTZ R7, R7, R22, R23, !PT ;  /* 0x0000001607077276 */ /* 0x000fe20007810017 */
[----:B------:R-:W-:Y:S01]  /*cab0*/  LDSM.16.MT88.4 R28, [R103+0x6000] ;  /* 0x00600000671c783b */ /* 0x000fe20000004200 */
        /* <DEDUP_REMOVED lines=32> */
[----:B------:R-:W1:Y:S01]  /*ccc0*/  SHFL.BFLY PT, R5, R6, 0x2, 0x1f ;  /* 0x0c401f0006057f89 */ /* 0x000e6200000e0000 */
        /* <DEDUP_REMOVED lines=8> */
[----:B----4-:R-:W-:Y:S02]  /*cd50*/  FMNMX.FTZ R65, R4, R65, !PT ;  /* 0x0000004104417209 */ /* 0x010fe40007810000 */
        /* <DEDUP_REMOVED lines=10> */
[----:B------:R-:W-:Y:S02]  /*ce00*/  FSEL R67, R67, RZ, P0 ;  /* 0x000000ff43437208 */ /* 0x000fe40000000000 */
[----:B------:R-:W2:Y:S01]  /*ce10*/  MUFU.EX2 R117, R117 ;  /* 0x0000007500757308 */ /* 0x000ea20000000800 */
[----:B------:R-:W-:Y:S01]  /*ce20*/  ISETP.GT.U32.AND P0, PT, R167, R194, PT ;  /* 0x000000c2a700720c */ /* 0x000fe20003f04070 */
[-CC-:B------:R-:W-:Y:S01]  /*ce30*/  FFMA.FTZ R115, R20, R104.reuse, -R107.reuse ;  /* 0x0000006814737223 */ /* 0x180fe2000001086b */
[-CC-:B------:R-:W-:Y:S01]  /*ce40*/  FFMA.FTZ R113, R21, R104.reuse, -R107.reuse ;  /* 0x0000006815717223 */ /* 0x180fe2000001086b */
[-CC-:B------:R-:W-:Y:S01]  /*ce50*/  FFMA.FTZ R111, R22, R104.reuse, -R107.reuse ;  /* 0x00000068166f7223 */ /* 0x180fe2000001086b */
[-C--:B------:R-:W-:Y:S01]  /*ce60*/  FFMA.FTZ R0, R23, R104.reuse, -R107 ;  /* 0x0000006817007223 */ /* 0x080fe2000001086b */
[-CC-:B------:R-:W-:Y:S01]  /*ce70*/  FFMA.FTZ R122, R135, R104.reuse, -R67.reuse ;  /* 0x00000068877a7223 */ /* 0x180fe20000010843 */
[----:B------:R-:W1:Y:S01]  /*ce80*/  LDSM.16.MT88.4 R20, [R176+0x6000] ;  /* 0x00600000b014783b */ /* 0x000e620000004200 */
[-CC-:B------:R-:W-:Y:S01]  /*ce90*/  FFMA.FTZ R114, R139, R104.reuse, -R67.reuse ;  /* 0x000000688b727223 */ /* 0x180fe20000010843 */
[-CC-:B------:R-:W-:Y:S01]  /*cea0*/  FFMA.FTZ R112, R147, R104.reuse, -R67.reuse ;  /* 0x0000006893707223 */ /* 0x180fe20000010843 */
[-C--:B------:R-:W-:Y:S01]  /*ceb0*/  FFMA.FTZ R109, R151, R104.reuse, -R67 ;  /* 0x00000068976d7223 */ /* 0x080fe20000010843 */
[----:B------:R-:W-:Y:S01]  /*cec0*/  MUFU.EX2 R115, R115 ;  /* 0x0000007300737308 */ /* 0x000fe20000000800 */
[-C--:B------:R-:W-:Y:S01]  /*ced0*/  FFMA.FTZ R32, R24, R104.reuse, -R107 ;  /* 0x0000006818207223 */ /* 0x080fe2000001086b */
[-CC-:B------:R-:W-:Y:S01]  /*cee0*/  FFMA.FTZ R36, R149, R104.reuse, -R67.reuse ;  /* 0x0000006895247223 */ /* 0x180fe20000010843 */
[-C--:B------:R-:W-:Y:S01]  /*cef0*/  FFMA.FTZ R137, R137, R104.reuse, -R67 ;  /* 0x0000006889897223 */ /* 0x080fe20000010843 */
[-C--:B------:R-:W-:Y:S01]  /*cf00*/  FFMA.FTZ R125, R125, R104.reuse, -R107 ;  /* 0x000000687d7d7223 */ /* 0x080fe2000001086b */
[-C--:B------:R-:W-:Y:S01]  /*cf10*/  FFMA.FTZ R252, R252, R104.reuse, -R67 ;  /* 0x00000068fcfc7223 */ /* 0x080fe20000010843 */
[-C--:B--2---:R-:W-:Y:S01]  /*cf20*/  FMUL.FTZ R16, R88, R117.reuse ;  /* 0x0000007558107220 */ /* 0x084fe20000410000 */
[-C--:B------:R-:W-:Y:S01]  /*cf30*/  FFMA.FTZ R88, R26, R104.reuse, -R107 ;  /* 0x000000681a587223 */ /* 0x080fe2000001086b */
        /* <DEDUP_REMOVED lines=8> */
[----:B------:R-:W2:Y:S01]  /*cfc0*/  MUFU.EX2 R114, R114 ;  /* 0x0000007200727308 */ /* 0x000ea20000000800 */
[-C--:B------:R-:W-:Y:S01]  /*cfd0*/  FMUL.FTZ R84, R84, R117.reuse ;  /* 0x0000007554547220 */ /* 0x080fe20000410000 */
[-C--:B------:R-:W-:Y:S01]  /*cfe0*/  FMUL.FTZ R85, R85, R117.reuse ;  /* 0x0000007555557220 */ /* 0x080fe20000410000 */
[-C--:B------:R-:W-:Y:S01]  /*cff0*/  FMUL.FTZ R76, R76, R117.reuse ;  /* 0x000000754c4c7220 */ /* 0x080fe20000410000 */
[-C--:B------:R-:W-:Y:S01]  /*d000*/  FMUL.FTZ R77, R77, R117.reuse ;  /* 0x000000754d4d7220 */ /* 0x080fe20000410000 */
[-C--:B------:R-:W-:Y:S01]  /*d010*/  FMUL.FTZ R33, R73, R117.reuse ;  /* 0x0000007549217220 */ /* 0x080fe20000410000 */
[-C--:B------:R-:W-:Y:S01]  /*d020*/  FFMA.FTZ R97, R143, R104.reuse, -R67 ;  /* 0x000000688f617223 */ /* 0x080fe20000010843 */
[-C--:B------:R-:W-:Y:S01]  /*d030*/  FFMA.FTZ R80, R127, R104.reuse, -R107 ;  /* 0x000000687f507223 */ /* 0x080fe2000001086b */
[----:B------:R-:W-:Y:S01]  /*d040*/  MUFU.EX2 R112, R112 ;  /* 0x0000007000707308 */ /* 0x000fe20000000800 */
[-C--:B------:R-:W-:Y:S01]  /*d050*/  FFMA.FTZ R73, R123, R104.reuse, -R67 ;  /* 0x000000687b497223 */ /* 0x080fe20000010843 */
[-C--:B------:R-:W-:Y:S01]  /*d060*/  FMUL.FTZ R68, R68, R117.reuse ;  /* 0x0000007544447220 */ /* 0x080fe20000410000 */
[----:B------:R-:W-:Y:S01]  /*d070*/  FMUL.FTZ R69, R69, R117 ;  /* 0x0000007545457220 */ /* 0x000fe20000410000 */
[-C--:B------:R-:W-:Y:S01]  /*d080*/  FFMA.FTZ R89, R154, R104.reuse, -R107 ;  /* 0x000000689a597223 */ /* 0x080fe2000001086b */
[-CC-:B------:R-:W-:Y:S01]  /*d090*/  FFMA.FTZ R81, R238, R104.reuse, -R67.reuse ;  /* 0x00000068ee517223 */ /* 0x180fe20000010843 */
[-C--:B------:R-:W-:Y:S01]  /*d0a0*/  FFMA.FTZ R154, R226, R104.reuse, -R67 ;  /* 0x00000068e29a7223 */ /* 0x080fe20000010843 */
[----:B------:R-:W-:Y:S01]  /*d0b0*/  FFMA.FTZ R127, R140, R104, -R107 ;  /* 0x000000688c7f7223 */ /* 0x000fe2000001086b */
[----:B------:R-:W3:Y:S01]  /*d0c0*/  MUFU.EX2 R109, R109 ;  /* 0x0000006d006d7308 */ /* 0x000ee20000000800 */
[----:B--2---:R-:W-:Y:S01]  /*d0d0*/  F2FP.BF16.F32.PACK_AB R5, R114, R122 ;  /* 0x0000007a7205723e */ /* 0x004fe200000010ff */
[-CC-:B------:R-:W-:Y:S01]  /*d0e0*/  FFMA.FTZ R156, R232, R104.reuse, -R67.reuse ;  /* 0x00000068e89c7223 */ /* 0x180fe20000010843 */
[-CC-:B------:R-:W-:Y:S01]  /*d0f0*/  FFMA.FTZ R158, R230, R104.reuse, -R67.reuse ;  /* 0x00000068e69e7223 */ /* 0x180fe20000010843 */
[-C--:B------:R-:W-:Y:S01]  /*d100*/  FFMA.FTZ R123, R228, R104.reuse, -R67 ;  /* 0x00000068e47b7223 */ /* 0x080fe20000010843 */
[-CC-:B------:R-:W-:Y:S01]  /*d110*/  FFMA.FTZ R138, R138, R104.reuse, -R107.reuse ;  /* 0x000000688a8a7223 */ /* 0x180fe2000001086b */
[-C--:B------:R-:W-:Y:S01]  /*d120*/  FFMA.FTZ R140, R144, R104.reuse, -R107 ;  /* 0x00000068908c7223 */ /* 0x080fe2000001086b */
[-CC-:B------:R-:W-:Y:S01]  /*d130*/  FFMA.FTZ R129, R152, R104.reuse, -R67.reuse ;  /* 0x0000006898817223 */ /* 0x180fe20000010843 */
[----:B------:R-:W2:Y:S01]  /*d140*/  MUFU.EX2 R113, R113 ;  /* 0x0000007100717308 */ /* 0x000ea20000000800 */
[-CC-:B------:R-:W-:Y:S01]  /*d150*/  FFMA.FTZ R131, R218, R104.reuse, -R67.reuse ;  /* 0x00000068da837223 */ /* 0x180fe20000010843 */
[-C--:B------:R-:W-:Y:S01]  /*d160*/  FFMA.FTZ R144, R162, R104.reuse, -R67 ;  /* 0x00000068a2907223 */ /* 0x080fe20000010843 */
[-CC-:B------:R-:W-:Y:S01]  /*d170*/  FFMA.FTZ R135, R62, R104.reuse, -R107.reuse ;  /* 0x000000683e877223 */ /* 0x180fe2000001086b */
[-CC-:B------:R-:W-:Y:S01]  /*d180*/  FFMA.FTZ R130, R130, R104.reuse, -R107.reuse ;  /* 0x0000006882827223 */ /* 0x180fe2000001086b */
[-CC-:B------:R-:W-:Y:S01]  /*d190*/  FFMA.FTZ R128, R128, R104.reuse, -R107.reuse ;  /* 0x0000006880807223 */ /* 0x180fe2000001086b */
[-CC-:B------:R-:W-:Y:S01]  /*d1a0*/  FFMA.FTZ R141, R126, R104.reuse, -R107.reuse ;  /* 0x000000687e8d7223 */ /* 0x180fe2000001086b */
[--C-:B------:R-:W-:Y:S01]  /*d1b0*/  FFMA.FTZ R126, R60, R104, -R107.reuse ;  /* 0x000000683c7e7223 */ /* 0x100fe2000001086b */
[----:B------:R-:W-:Y:S01]  /*d1c0*/  MUFU.EX2 R111, R111 ;  /* 0x0000006f006f7308 */ /* 0x000fe20000000800 */
[----:B---3--:R-:W-:Y:S01]  /*d1d0*/  F2FP.BF16.F32.PACK_AB R7, R109, R112 ;  /* 0x000000706d07723e */ /* 0x008fe200000010ff */
[----:B------:R-:W-:Y:S01]  /*d1e0*/  LDSM.16.MT88.4 R60, [R180+0x9000] ;  /* 0x00900000b43c783b */ /* 0x000fe20000004200 */
[-C--:B------:R-:W-:Y:S01]  /*d1f0*/  FFMA.FTZ R143, R134, R104.reuse, -R107 ;  /* 0x00000068868f7223 */ /* 0x080fe2000001086b */
[-CC-:B------:R-:W-:Y:S01]  /*d200*/  FFMA.FTZ R133, R160, R104.reuse, -R67.reuse ;  /* 0x00000068a0857223 */ /* 0x180fe20000010843 */
[-C--:B------:R-:W-:Y:S01]  /*d210*/  FFMA.FTZ R139, R148, R104.reuse, -R67 ;  /* 0x00000068948b7223 */ /* 0x080fe20000010843 */
[-C--:B------:R-:W-:Y:S01]  /*d220*/  FFMA.FTZ R124, R124, R104.reuse, -R107 ;  /* 0x000000687c7c7223 */ /* 0x080fe2000001086b */
[-C--:B------:R-:W-:Y:S01]  /*d230*/  FFMA.FTZ R134, R136, R104.reuse, -R67 ;  /* 0x0000006888867223 */ /* 0x080fe20000010843 */
[----:B------:R-:W3:Y:S01]  /*d240*/  MUFU.EX2 R0, R0 ;  /* 0x0000000000007308 */ /* 0x000ee20000000800 */
[----:B--2---:R-:W-:Y:S01]  /*d250*/  F2FP.BF16.F32.PACK_AB R4, R113, R115 ;  /* 0x000000737104723e */ /* 0x004fe200000010ff */
[-CC-:B------:R-:W-:Y:S01]  /*d260*/  FFMA.FTZ R110, R110, R104.reuse, -R107.reuse ;  /* 0x000000686e6e7223 */ /* 0x180fe2000001086b */
[----:B------:R-:W-:Y:S01]  /*d270*/  FFMA.FTZ R108, R108, R104, -R107 ;  /* 0x000000686c6c7223 */ /* 0x000fe2000001086b */
[----:B------:R-:W-:-:S04]  /*d280*/  @P0 IADD3 R221, PT, PT, R101, -0x3, RZ ;  /* 0xfffffffd65dd0810 */ /* 0x000fc80007ffe0ff */
[----:B------:R-:W2:Y:S08]  /*d290*/  MUFU.EX2 R119, R119 ;  /* 0x0000007700777308 */ /* 0x000eb00000000800 */
[----:B------:R-:W-:Y:S01]  /*d2a0*/  MUFU.EX2 R36, R36 ;  /* 0x0000002400247308 */ /* 0x000fe20000000800 */
[----:B---3--:R-:W-:-:S07]  /*d2b0*/  F2FP.BF16.F32.PACK_AB R6, R0, R111 ;  /* 0x0000006f0006723e */ /* 0x008fce00000010ff */
        /* <DEDUP_REMOVED lines=14> */
[----:B------:R-:W-:Y:S01]  /*d3a0*/  MUFU.EX2 R88, R88 ;  /* 0x0000005800587308 */ /* 0x000fe20000000800 */
[-C--:B------:R-:W-:Y:S01]  /*d3b0*/  FMUL.FTZ R34, R74, R119.reuse ;  /* 0x000000774a227220 */ /* 0x080fe20000410000 */
[-C--:B------:R-:W-:Y:S01]  /*d3c0*/  FMUL.FTZ R35, R75, R119.reuse ;  /* 0x000000774b237220 */ /* 0x080fe20000410000 */
[-C--:B------:R-:W-:Y:S01]  /*d3d0*/  FMUL.FTZ R70, R70, R119.reuse ;  /* 0x0000007746467220 */ /* 0x080fe20000410000 */
[-C--:B------:R-:W-:Y:S01]  /*d3e0*/  FMUL.FTZ R71, R71, R119.reuse ;  /* 0x0000007747477220 */ /* 0x080fe20000410000 */
[-CC-:B------:R-:W-:Y:S01]  /*d3f0*/  FFMA.FTZ R74, R242, R104.reuse, -R107.reuse ;  /* 0x00000068f24a7223 */ /* 0x180fe2000001086b */
[-C--:B------:R-:W-:Y:S01]  /*d400*/  FFMA.FTZ R75, R244, R104.reuse, -R107 ;  /* 0x00000068f44b7223 */ /* 0x080fe2000001086b */
[C---:B-1----:R-:W-:Y:S01]  /*d410*/  HMMA.16816.F32.BF16 R16, R4.reuse, R20, R16 ;  /* 0x000000140410723c */ /* 0x042fe20000041810 */
[----:B------:R-:W-:Y:S01]  /*d420*/  MUFU.EX2 R80, R80 ;  /* 0x0000005000507308 */ /* 0x000fe20000000800 */
[-C--:B------:R-:W-:Y:S01]  /*d430*/  FFMA.FTZ R83, R246, R104.reuse, -R67 ;  /* 0x00000068f6537223 */ /* 0x080fe20000010843 */
[-CC-:B------:R-:W-:Y:S01]  /*d440*/  FFMA.FTZ R82, R174, R104.reuse, -R107.reuse ;  /* 0x00000068ae527223 */ /* 0x180fe2000001086b */
[-CC-:B------:R-:W-:Y:S01]  /*d450*/  FFMA.FTZ R90, R172, R104.reuse, -R107.reuse ;  /* 0x00000068ac5a7223 */ /* 0x180fe2000001086b */
[-C--:B------:R-:W-:Y:S01]  /*d460*/  FFMA.FTZ R91, R220, R104.reuse, -R107 ;  /* 0x00000068dc5b7223 */ /* 0x080fe2000001086b */
[----:B------:R-:W-:Y:S01]  /*d470*/  FFMA.FTZ R119, R225, R119, R122 ;  /* 0x00000077e1777223 */ /* 0x000fe2000001007a */
[----:B------:R-:W-:Y:S01]  /*d480*/  FFMA.FTZ R225, R66, R104, -R67 ;  /* 0x0000006842e17223 */ /* 0x000fe20000010843 */
[----:B------:R-:W-:Y:S01]  /*d490*/  HMMA.16816.F32.BF16 R24, R4, R28, R24 ;  /* 0x0000001c0418723c */ /* 0x000fe20000041818 */
[----:B------:R-:W-:Y:S01]  /*d4a0*/  MUFU.EX2 R73, R73 ;  /* 0x0000004900497308 */ /* 0x000fe20000000800 */
[----:B------:R-:W-:-:S04]  /*d4b0*/  FADD.FTZ R119, R114, R119 ;  /* 0x0000007772777221 */ /* 0x000fc80000010000 */
[----:B------:R-:W-:Y:S02]  /*d4c0*/  FADD.FTZ R112, R112, R119 ;  /* 0x0000007770707221 */ /* 0x000fe40000010000 */
[----:B------:R-:W-:Y:S01]  /*d4d0*/  HMMA.16816.F32.BF16 R12, R4, R14, R92 ;  /* 0x0000000e040c723c */ /* 0x000fe2000004185c */
[----:B------:R1:W-:Y:S01]  /*d4e0*/  MUFU.EX2 R92, R137 ;  /* 0x00000089005c7308 */ /* 0x0003e20000000800 */
[----:B------:R-:W-:-:S06]  /*d4f0*/  FADD.FTZ R109, R109, R112 ;  /* 0x000000706d6d7221 */ /* 0x000fcc0000010000 */
[C---:B------:R-:W-:Y:S01]  /*d500*/  HMMA.16816.F32.BF16 R20, R4.reuse, R22, R84 ;  /* 0x000000160414723c */ /* 0x040fe20000041854 */
[----:B------:R2:W3:Y:S07]  /*d510*/  MUFU.EX2 R85, R32 ;  /* 0x0000002000557308 */ /* 0x0004ee0000000800 */
[----:B------:R-:W-:Y:S01]  /*d520*/  HMMA.16816.F32.BF16 R28, R4, R30, R76 ;  /* 0x0000001e041c723c */ /* 0x000fe2000004184c */
[----:B------:R4:W5:Y:S01]  /*d530*/  MUFU.EX2 R77, R125 ;  /* 0x0000007d004d7308 */ /* 0x0009620000000800 */
[-CC-:B------:R-:W-:Y:S01]  /*d540*/  FFMA.FTZ R79, R248, R104.reuse, -R67.reuse ;  /* 0x00000068f84f7223 */ /* 0x180fe20000010843 */
[-C--:B------:R-:W-:Y:S01]  /*d550*/  FFMA.FTZ R76, R240, R104.reuse, -R67 ;  /* 0x00000068f04c7223 */ /* 0x080fe20000010843 */
[-C--:B-1----:R-:W-:Y:S01]  /*d560*/  FFMA.FTZ R137, R132, R104.reuse, -R107 ;  /* 0x0000006884897223 */ /* 0x082fe2000001086b */
[----:B------:R-:W-:-:S04]  /*d570*/  FFMA.FTZ R132, R146, R104, -R67 ;  /* 0x0000006892847223 */ /* 0x000fc80000010843 */
[----:B------:R-:W-:Y:S01]  /*d580*/  MUFU.EX2 R74, R74 ;  /* 0x0000004a004a7308 */ /* 0x000fe20000000800 */
[----:B--2---:R-:W-:Y:S01]  /*d590*/  FMUL.FTZ R32, R72, R117 ;  /* 0x0000007548207220 */ /* 0x004fe20000410000 */
[----:B------:R-:W-:-:S06]  /*d5a0*/  FFMA.FTZ R72, R236, R104, -R107 ;  /* 0x00000068ec487223 */ /* 0x000fcc000001086b */
[C---:B------:R-:W-:Y:S01]  /*d5b0*/  HMMA.16816.F32.BF16 R32, R4.reuse, R44, R32 ;  /* 0x0000002c0420723c */ /* 0x040fe20000041820 */
[----:B---3--:R-:W-:Y:S01]  /*d5c0*/  F2FP.BF16.F32.PACK_AB R44, R85, R88 ;  /* 0x00000058552c723e */ /* 0x008fe200000010ff */
[----:B------:R-:W-:Y:S01]  /*d5d0*/  MUFU.EX2 R72, R72 ;  /* 0x0000004800487308 */ /* 0x000fe20000000800 */
[----:B------:R-:W-:Y:S01]  /*d5e0*/  F2FP.BF16.F32.PACK_AB R45, R97, R36 ;  /* 0x00000024612d723e */ /* 0x000fe200000010ff */
[-C--:B----4-:R-:W-:Y:S01]  /*d5f0*/  FFMA.FTZ R125, R142, R104.reuse, -R107 ;  /* 0x000000688e7d7223 */ /* 0x090fe2000001086b */
[----:B------:R-:W-:Y:S01]  /*d600*/  FFMA.FTZ R142, R150, R104, -R67 ;  /* 0x00000068968e7223 */ /* 0x000fe20000010843 */
[----:B------:R-:W-:Y:S02]  /*d610*/  FADD.FTZ R36, R36, R109 ;  /* 0x0000006d24247221 */ /* 0x000fe40000010000 */
[----:B------:R-:W-:Y:S01]  /*d620*/  HMMA.16816.F32.BF16 R4, R4, R46, R68 ;  /* 0x0000002e0404723c */ /* 0x000fe20000041844 */
[----:B-----5:R-:W-:Y:S01]  /*d630*/  F2FP.BF16.F32.PACK_AB R46, R77, R80 ;  /* 0x000000504d2e723e */ /* 0x020fe200000010ff */
[--C-:B------:R-:W-:Y:S01]  /*d640*/  FFMA.FTZ R68, R250, R104, -R67.reuse ;  /* 0x00000068fa447223 */ /* 0x100fe20000010843 */
[----:B------:R-:W-:Y:S01]  /*d650*/  F2FP.BF16.F32.PACK_AB R47, R73, R92 ;  /* 0x0000005c492f723e */ /* 0x000fe200000010ff */
[-C--:B------:R-:W-:Y:S01]  /*d660*/  FFMA.FTZ R70, R121, R104.reuse, -R67 ;  /* 0x0000006879467223 */ /* 0x080fe20000010843 */
[-C--:B------:R-:W-:Y:S01]  /*d670*/  FFMA.FTZ R71, R234, R104.reuse, -R107 ;  /* 0x00000068ea477223 */ /* 0x080fe2000001086b */
[----:B------:R-:W-:Y:S01]  /*d680*/  MUFU.EX2 R69, R252 ;  /* 0x000000fc00457308 */ /* 0x000fe20000000800 */
[----:B------:R-:W-:Y:S01]  /*d690*/  FFMA.FTZ R121, R222, R104, -R67 ;  /* 0x00000068de797223 */ /* 0x000fe20000010843 */
[----:B------:R-:W-:-:S02]  /*d6a0*/  FADD.FTZ R97, R97, R36 ;  /* 0x0000002461617221 */ /* 0x000fc40000010000 */
[C---:B------:R-:W-:Y:S04]  /*d6b0*/  HMMA.16816.F32.BF16 R24, R44.reuse, R40, R24 ;  /* 0x000000282c18723c */ /* 0x040fe80000041818 */
[----:B------:R-:W-:Y:S04]  /*d6c0*/  MUFU.EX2 R68, R68 ;  /* 0x0000004400447308 */ /* 0x000fe80000000800 */
[C---:B------:R-:W-:Y:S01]  /*d6d0*/  HMMA.16816.F32.BF16 R28, R44.reuse, R42, R28 ;  /* 0x0000002a2c1c723c */ /* 0x040fe2000004181c */
[----:B------:R-:W1:Y:S03]  /*d6e0*/  LDSM.16.MT88.4 R40, [R103+0x7000] ;  /* 0x007000006728783b */ /* 0x000e660000004200 */
[----:B------:R-:W-:Y:S04]  /*d6f0*/  MUFU.EX2 R70, R70 ;  /* 0x0000004600467308 */ /* 0x000fe80000000800 */
[C---:B------:R-:W-:Y:S04]  /*d700*/  HMMA.16816.F32.BF16 R8, R44.reuse, R56, R8 ;  /* 0x000000382c08723c */ /* 0x040fe80000041808 */
[----:B------:R-:W2:Y:S04]  /*d710*/  MUFU.EX2 R71, R71 ;  /* 0x0000004700477308 */ /* 0x000ea80000000800 */
[C---:B------:R-:W-:Y:S01]  /*d720*/  HMMA.16816.F32.BF16 R12, R44.reuse, R58, R12 ;  /* 0x0000003a2c0c723c */ /* 0x040fe2000004180c */
[----:B------:R-:W-:Y:S03]  /*d730*/  LDSM.16.MT88.4 R56, [R176+0x7000] ;  /* 0x00700000b038783b */ /* 0x000fe60000004200 */
[----:B------:R-:W3:Y:S04]  /*d740*/  MUFU.EX2 R75, R75 ;  /* 0x0000004b004b7308 */ /* 0x000ee80000000800 */
[C---:B------:R-:W-:Y:S04]  /*d750*/  HMMA.16816.F32.BF16 R16, R44.reuse, R52, R16 ;  /* 0x000000342c10723c */ /* 0x040fe80000041810 */
[----:B------:R-:W4:Y:S04]  /*d760*/  MUFU.EX2 R79, R79 ;  /* 0x0000004f004f7308 */ /* 0x000f280000000800 */
[C---:B------:R-:W-:Y:S01]  /*d770*/  HMMA.16816.F32.BF16 R20, R44.reuse, R54, R20 ;  /* 0x000000362c14723c */ /* 0x040fe20000041814 */
[----:B------:R-:W5:Y:S03]  /*d780*/  LDSM.16.MT88.4 R52, [R180+0x7000] ;  /* 0x00700000b434783b */ /* 0x000f660000004200 */
[----:B------:R-:W-:Y:S04]  /*d790*/  MUFU.EX2 R83, R83 ;  /* 0x0000005300537308 */ /* 0x000fe80000000800 */
[C---:B------:R-:W-:Y:S04]  /*d7a0*/  HMMA.16816.F32.BF16 R32, R44.reuse, R48, R32 ;  /* 0x000000302c20723c */ /* 0x040fe80000041820 */
[----:B------:R-:W-:Y:S04]  /*d7b0*/  MUFU.EX2 R76, R76 ;  /* 0x0000004c004c7308 */ /* 0x000fe80000000800 */
[----:B------:R-:W-:Y:S01]  /*d7c0*/  HMMA.16816.F32.BF16 R4, R44, R50, R4 ;  /* 0x000000322c04723c */ /* 0x000fe20000041804 */
[----:B------:R-:W5:Y:S01]  /*d7d0*/  LDSM.16.MT88.4 R48, [R102+0x7000] ;  /* 0x007000006630783b */ /* 0x000f620000004200 */
[----:B--2---:R-:W-:-:S02]  /*d7e0*/  F2FP.BF16.F32.PACK_AB R44, R74, R71 ;  /* 0x000000474a2c723e */ /* 0x004fc400000010ff */
[----:B------:R-:W-:Y:S01]  /*d7f0*/  F2FP.BF16.F32.PACK_AB R45, R68, R69 ;  /* 0x00000045442d723e */ /* 0x000fe200000010ff */
[----:B------:R-:W-:Y:S01]  /*d800*/  MUFU.EX2 R81, R81 ;  /* 0x0000005100517308 */ /* 0x000fe20000000800 */
[----:B---3--:R-:W-:Y:S02]  /*d810*/  F2FP.BF16.F32.PACK_AB R46, R75, R72 ;  /* 0x000000484b2e723e */ /* 0x008fe400000010ff */
[----:B----4-:R-:W-:-:S05]  /*d820*/  F2FP.BF16.F32.PACK_AB R47, R79, R70 ;  /* 0x000000464f2f723e */ /* 0x010fca00000010ff */
[----:B------:R-:W-:Y:S02]  /*d830*/  MUFU.EX2 R89, R89 ;  /* 0x0000005900597308 */ /* 0x000fe40000000800 */
[C---:B-1----:R-:W-:Y:S06]  /*d840*/  HMMA.16816.F32.BF16 R24, R44.reuse, R40, R24 ;  /* 0x000000282c18723c */ /* 0x042fec0000041818 */
[----:B------:R-:W1:Y:S02]  /*d850*/  MUFU.EX2 R82, R82 ;  /* 0x0000005200527308 */ /* 0x000e640000000800 */
[C---:B------:R-:W-:Y:S01]  /*d860*/  HMMA.16816.F32.BF16 R28, R44.reuse, R42, R28 ;  /* 0x0000002a2c1c723c */ /* 0x040fe2000004181c */
[----:B------:R-:W2:Y:S05]  /*d870*/  LDSM.16.MT88.4 R40, [R176+0x7800] ;  /* 0x00780000b028783b */ /* 0x000eaa0000004200 */
[----:B------:R-:W-:Y:S02]  /*d880*/  MUFU.EX2 R90, R90 ;  /* 0x0000005a005a7308 */ /* 0x000fe40000000800 */
[C---:B-----5:R-:W-:Y:S06]  /*d890*/  HMMA.16816.F32.BF16 R8, R44.reuse, R52, R8 ;  /* 0x000000342c08723c */ /* 0x060fec0000041808 */
[----:B------:R-:W3:Y:S02]  /*d8a0*/  MUFU.EX2 R91, R91 ;  /* 0x0000005b005b7308 */ /* 0x000ee40000000800 */
[C---:B------:R-:W-:Y:S01]  /*d8b0*/  HMMA.16816.F32.BF16 R12, R44.reuse, R54, R12 ;  /* 0x000000362c0c723c */ /* 0x040fe2000004180c */
[----:B------:R-:W4:Y:S05]  /*d8c0*/  LDSM.16.MT88.4 R52, [R180+0x7800] ;  /* 0x00780000b434783b */ /* 0x000f2a0000004200 */
[----:B------:R-:W5:Y:S02]  /*d8d0*/  MUFU.EX2 R154, R154 ;  /* 0x0000009a009a7308 */ /* 0x000f640000000800 */
[C---:B------:R-:W-:Y:S06]  /*d8e0*/  HMMA.16816.F32.BF16 R16, R44.reuse, R56, R16 ;  /* 0x000000382c10723c */ /* 0x040fec0000041810 */
[----:B------:R-:W-:Y:S02]  /*d8f0*/  MUFU.EX2 R121, R121 ;  /* 0x0000007900797308 */ /* 0x000fe40000000800 */
[C---:B------:R-:W-:Y:S01]  /*d900*/  HMMA.16816.F32.BF16 R20, R44.reuse, R58, R20 ;  /* 0x0000003a2c14723c */ /* 0x040fe20000041814 */
[----:B------:R-:W-:Y:S05]  /*d910*/  LDSM.16.MT88.4 R56, [R102+0x7800] ;  /* 0x007800006638783b */ /* 0x000fea0000004200 */
[----:B------:R-:W4:Y:S02]  /*d920*/  MUFU.EX2 R156, R156 ;  /* 0x0000009c009c7308 */ /* 0x000f240000000800 */
[----:B------:R-:W-:Y:S01]  /*d930*/  HMMA.16816.F32.BF16 R32, R44, R48, R32 ;  /* 0x000000302c20723c */ /* 0x000fe20000041820 */
[----:B-1----:R-:W-:-:S02]  /*d940*/  F2FP.BF16.F32.PACK_AB R48, R82, R89 ;  /* 0x000000595230723e */ /* 0x002fc400000010ff */
[----:B------:R-:W-:-:S03]  /*d950*/  F2FP.BF16.F32.PACK_AB R49, R76, R83 ;  /* 0x000000534c31723e */ /* 0x000fc600000010ff */
[----:B------:R-:W-:Y:S02]  /*d960*/  MUFU.EX2 R158, R158 ;  /* 0x0000009e009e7308 */ /* 0x000fe40000000800 */
[----:B------:R-:W-:Y:S01]  /*d970*/  HMMA.16816.F32.BF16 R4, R44, R50, R4 ;  /* 0x000000322c04723c */ /* 0x000fe20000041804 */
[----:B------:R-:W1:Y:S01]  /*d980*/  LDSM.16.MT88.4 R44, [R103+0x7800] ;  /* 0x00780000672c783b */ /* 0x000e620000004200 */
[----:B---3--:R-:W-:Y:S02]  /*d990*/  F2FP.BF16.F32.PACK_AB R50, R91, R90 ;  /* 0x0000005a5b32723e */ /* 0x008fe400000010ff */
[----:B-----5:R-:W-:Y:S02]  /*d9a0*/  F2FP.BF16.F32.PACK_AB R51, R154, R81 ;  /* 0x000000519a33723e */ /* 0x020fe400000010ff */
[----:B------:R-:W3:Y:S05]  /*d9b0*/  MUFU.EX2 R123, R123 ;  /* 0x0000007b007b7308 */ /* 0x000eea0000000800 */
[C---:B--2---:R-:W-:Y:S03]  /*d9c0*/  HMMA.16816.F32.BF16 R16, R48.reuse, R40, R16 ;  /* 0x000000283010723c */ /* 0x044fe60000041810 */
[----:B------:R-:W-:Y:S05]  /*d9d0*/  MUFU.EX2 R138, R138 ;  /* 0x0000008a008a7308 */ /* 0x000fea0000000800 */
[C---:B------:R-:W-:Y:S01]  /*d9e0*/  HMMA.16816.F32.BF16 R20, R48.reuse, R42, R20 ;  /* 0x0000002a3014723c */ /* 0x040fe20000041814 */
[----:B------:R-:W2:Y:S02]  /*d9f0*/  LDSM.16.MT88.4 R40, [R180+0x8000] ;  /* 0x00800000b428783b */ /* 0x000ea40000004200 */
[----:B------:R-:W5:Y:S05]  /*da00*/  MUFU.EX2 R125, R125 ;  /* 0x0000007d007d7308 */ /* 0x000f6a0000000800 */
[----:B----4-:R-:W-:Y:S01]  /*da10*/  HMMA.16816.F32.BF16 R8, R48, R52, R8 ;  /* 0x000000343008723c */ /* 0x010fe20000041808 */
[----:B------:R-:W-:-:S02]  /*da20*/  F2FP.BF16.F32.PACK_AB R53, R156, R121 ;  /* 0x000000799c35723e */ /* 0x000fc400000010ff */
[----:B------:R-:W-:Y:S05]  /*da30*/  MUFU.EX2 R127, R127 ;  /* 0x0000007f007f7308 */ /* 0x000fea0000000800 */
[----:B------:R-:W-:Y:S01]  /*da40*/  HMMA.16816.F32.BF16 R12, R48, R54, R12 ;  /* 0x00000036300c723c */ /* 0x000fe2000004180c */
[----:B---3--:R-:W-:Y:S02]  /*da50*/  F2FP.BF16.F32.PACK_AB R55, R123, R158 ;  /* 0x0000009e7b37723e */ /* 0x008fe400000010ff */
[----:B------:R-:W3:Y:S01]  /*da60*/  MUFU.EX2 R140, R140 ;  /* 0x0000008c008c7308 */ /* 0x000ee20000000800 */
[----:B-----5:R-:W-:-:S04]  /*da70*/  F2FP.BF16.F32.PACK_AB R52, R125, R138 ;  /* 0x0000008a7d34723e */ /* 0x020fc800000010ff */
[C---:B-1----:R-:W-:Y:S03]  /*da80*/  HMMA.16816.F32.BF16 R24, R48.reuse, R44, R24 ;  /* 0x0000002c3018723c */ /* 0x042fe60000041818 */
[----:B------:R-:W-:Y:S05]  /*da90*/  MUFU.EX2 R129, R129 ;  /* 0x0000008100817308 */ /* 0x000fea0000000800 */
[----:B------:R-:W-:Y:S01]  /*daa0*/  HMMA.16816.F32.BF16 R28, R48, R46, R28 ;  /* 0x0000002e301c723c */ /* 0x000fe2000004181c */
[----:B------:R-:W1:Y:S02]  /*dab0*/  LDSM.16.MT88.4 R44, [R176+0x8000] ;  /* 0x00800000b02c783b */ /* 0x000e640000004200 */
[----:B------:R-:W-:Y:S01]  /*dac0*/  MUFU.EX2 R142, R142 ;  /* 0x0000008e008e7308 */ /* 0x000fe20000000800 */
[----:B---3--:R-:W-:-:S04]  /*dad0*/  F2FP.BF16.F32.PACK_AB R54, R140, R127 ;  /* 0x0000007f8c36723e */ /* 0x008fc800000010ff */
[C---:B------:R-:W-:Y:S03]  /*dae0*/  HMMA.16816.F32.BF16 R32, R48.reuse, R56, R32 ;  /* 0x000000383020723c */ /* 0x040fe60000041820 */
[----:B------:R-:W-:Y:S05]  /*daf0*/  MUFU.EX2 R131, R131 ;  /* 0x0000008300837308 */ /* 0x000fea0000000800 */
[----:B------:R-:W-:Y:S01]  /*db00*/  HMMA.16816.F32.BF16 R4, R48, R58, R4 ;  /* 0x0000003a3004723c */ /* 0x000fe20000041804 */
[----:B------:R-:W3:Y:S02]  /*db10*/  LDSM.16.MT88.4 R48, [R103+0x8000] ;  /* 0x008000006730783b */ /* 0x000ee40000004200 */
[----:B------:R-:W-:Y:S02]  /*db20*/  MUFU.EX2 R144, R144 ;  /* 0x0000009000907308 */ /* 0x000fe40000000800 */
[----:B------:R-:W4:Y:S03]  /*db30*/  LDSM.16.MT88.4 R56, [R102+0x8000] ;  /* 0x008000006638783b */ /* 0x000f260000004200 */
[C---:B--2---:R-:W-:Y:S03]  /*db40*/  HMMA.16816.F32.BF16 R8, R52.reuse, R40, R8 ;  /* 0x000000283408723c */ /* 0x044fe60000041808 */
[----:B------:R-:W-:Y:S05]  /*db50*/  MUFU.EX2 R135, R135 ;  /* 0x0000008700877308 */ /* 0x000fea0000000800 */
[C---:B------:R-:W-:Y:S01]  /*db60*/  HMMA.16816.F32.BF16 R12, R52.reuse, R42, R12 ;  /* 0x0000002a340c723c */ /* 0x040fe2000004180c */
[----:B------:R-:W2:Y:S02]  /*db70*/  LDSM.16.MT88.4 R40, [R180+0x8800] ;  /* 0x00880000b428783b */ /* 0x000ea40000004200 */
[----:B------:R-:W5:Y:S05]  /*db80*/  MUFU.EX2 R130, R130 ;  /* 0x0000008200827308 */ /* 0x000f6a0000000800 */
[C---:B-1----:R-:W-:Y:S03]  /*db90*/  HMMA.16816.F32.BF16 R16, R52.reuse, R44, R16 ;  /* 0x0000002c3410723c */ /* 0x042fe60000041810 */
[----:B------:R-:W-:Y:S05]  /*dba0*/  MUFU.EX2 R128, R128 ;  /* 0x0000008000807308 */ /* 0x000fea0000000800 */
[C---:B------:R-:W-:Y:S01]  /*dbb0*/  HMMA.16816.F32.BF16 R20, R52.reuse, R46, R20 ;  /* 0x0000002e3414723c */ /* 0x040fe20000041814 */
[----:B------:R-:W1:Y:S02]  /*dbc0*/  LDSM.16.MT88.4 R44, [R176+0x8800] ;  /* 0x00880000b02c783b */ /* 0x000e640000004200 */
[----:B------:R-:W2:Y:S05]  /*dbd0*/  MUFU.EX2 R137, R137 ;  /* 0x0000008900897308 */ /* 0x000eaa0000000800 */
[C---:B---3--:R-:W-:Y:S03]  /*dbe0*/  HMMA.16816.F32.BF16 R24, R52.reuse, R48, R24 ;  /* 0x000000303418723c */ /* 0x048fe60000041818 */
[----:B------:R-:W-:Y:S05]  /*dbf0*/  MUFU.EX2 R133, R133 ;  /* 0x0000008500857308 */ /* 0x000fea0000000800 */
[C---:B------:R-:W-:Y:S01]  /*dc00*/  HMMA.16816.F32.BF16 R28, R52.reuse, R50, R28 ;  /* 0x00000032341c723c */ /* 0x040fe2000004181c */
[----:B------:R-:W3:Y:S02]  /*dc10*/  LDSM.16.MT88.4 R48, [R103+0x8800] ;  /* 0x008800006730783b */ /* 0x000ee40000004200 */
[----:B------:R-:W-:Y:S05]  /*dc20*/  MUFU.EX2 R132, R132 ;  /* 0x0000008400847308 */ /* 0x000fea0000000800 */
[----:B----4-:R-:W-:Y:S01]  /*dc30*/  HMMA.16816.F32.BF16 R32, R52, R56, R32 ;  /* 0x000000383420723c */ /* 0x010fe20000041820 */
[----:B-----5:R-:W-:-:S02]  /*dc40*/  F2FP.BF16.F32.PACK_AB R56, R130, R135 ;  /* 0x000000878238723e */ /* 0x020fc400000010ff */
[----:B------:R-:W-:Y:S01]  /*dc50*/  MUFU.EX2 R139, R139 ;  /* 0x0000008b008b7308 */ /* 0x000fe20000000800 */
[----:B------:R-:W-:-:S04]  /*dc60*/  F2FP.BF16.F32.PACK_AB R57, R142, R129 ;  /* 0x000000818e39723e */ /* 0x000fc800000010ff */
[----:B------:R-:W-:Y:S01]  /*dc70*/  HMMA.16816.F32.BF16 R4, R52, R58, R4 ;  /* 0x0000003a3404723c */ /* 0x000fe20000041804 */
[----:B--2---:R-:W-:Y:S02]  /*dc80*/  F2FP.BF16.F32.PACK_AB R58, R137, R128 ;  /* 0x00000080893a723e */ /* 0x004fe400000010ff */
[----:B------:R-:W-:Y:S01]  /*dc90*/  MUFU.EX2 R141, R141 ;  /* 0x0000008d008d7308 */ /* 0x000fe20000000800 */
[----:B------:R-:W-:Y:S01]  /*dca0*/  F2FP.BF16.F32.PACK_AB R59, R144, R131 ;  /* 0x00000083903b723e */ /* 0x000fe200000010ff */
[----:B------:R-:W2:Y:S06]  /*dcb0*/  LDSM.16.MT88.4 R52, [R102+0x8800] ;  /* 0x008800006634783b */ /* 0x000eac0000004200 */
[C---:B------:R-:W-:Y:S01]  /*dcc0*/  HMMA.16816.F32.BF16 R8, R56.reuse, R40, R8 ;  /* 0x000000283808723c */ /* 0x040fe20000041808 */
[----:B------:R-:W4:Y:S07]  /*dcd0*/  MUFU.EX2 R126, R126 ;  /* 0x0000007e007e7308 */ /* 0x000f2e0000000800 */
[C---:B------:R-:W-:Y:S01]  /*dce0*/  HMMA.16816.F32.BF16 R12, R56.reuse, R42, R12 ;  /* 0x0000002a380c723c */ /* 0x040fe2000004180c */
[----:B------:R-:W5:Y:S01]  /*dcf0*/  LDSM.16.MT88.4 R40, [R176+0x9000] ;  /* 0x00900000b028783b */ /* 0x000f620000004200 */
[----:B------:R-:W-:Y:S06]  /*dd00*/  MUFU.EX2 R124, R124 ;  /* 0x0000007c007c7308 */ /* 0x000fec0000000800 */
[C---:B-1----:R-:W-:Y:S02]  /*dd10*/  HMMA.16816.F32.BF16 R16, R56.reuse, R44, R16 ;  /* 0x0000002c3810723c */ /* 0x042fe40000041810 */
[----:B------:R-:W1:Y:S06]  /*dd20*/  MUFU.EX2 R143, R143 ;  /* 0x0000008f008f7308 */ /* 0x000e6c0000000800 */
[C---:B------:R-:W-:Y:S01]  /*dd30*/  HMMA.16816.F32.BF16 R20, R56.reuse, R46, R20 ;  /* 0x0000002e3814723c */ /* 0x040fe20000041814 */
[----:B------:R-:W5:Y:S01]  /*dd40*/  LDSM.16.MT88.4 R44, [R103+0x9000] ;  /* 0x00900000672c783b */ /* 0x000f620000004200 */
[----:B------:R-:W2:Y:S06]  /*dd50*/  MUFU.EX2 R134, R134 ;  /* 0x0000008600867308 */ /* 0x000eac0000000800 */
[----:B---3--:R-:W-:Y:S01]  /*dd60*/  HMMA.16816.F32.BF16 R24, R56, R48, R24 ;  /* 0x000000303818723c */ /* 0x008fe20000041818 */
[----:B----4-:R-:W-:Y:S01]  /*dd70*/  F2FP.BF16.F32.PACK_AB R48, R126, R141 ;  /* 0x0000008d7e30723e */ /* 0x010fe200000010ff */
[----:B------:R-:W-:Y:S01]  /*dd80*/  MUFU.EX2 R225, R225 ;  /* 0x000000e100e17308 */ /* 0x000fe20000000800 */
[----:B------:R-:W-:-:S05]  /*dd90*/  F2FP.BF16.F32.PACK_AB R49, R132, R133 ;  /* 0x000000858431723e */ /* 0x000fca00000010ff */
[----:B------:R-:W-:Y:S01]  /*dda0*/  HMMA.16816.F32.BF16 R28, R56, R50, R28 ;  /* 0x00000032381c723c */ /* 0x000fe2000004181c */
[----:B-1----:R-:W-:Y:S02]  /*ddb0*/  F2FP.BF16.F32.PACK_AB R50, R143, R124 ;  /* 0x0000007c8f32723e */ /* 0x002fe400000010ff */
[----:B--2---:R-:W-:-:S05]  /*ddc0*/  F2FP.BF16.F32.PACK_AB R51, R134, R139 ;  /* 0x0000008b8633723e */ /* 0x004fca00000010ff */
[----:B------:R-:W-:Y:S08]  /*ddd0*/  HMMA.16816.F32.BF16 R32, R56, R52, R32 ;  /* 0x000000343820723c */ /* 0x000ff00000041820 */
[----:B------:R-:W-:Y:S01]  /*dde0*/  HMMA.16816.F32.BF16 R8, R48, R60, R8 ;  /* 0x0000003c3008723c */ /* 0x000fe20000041808 */
[----:B------:R-:W-:-:S04]  /*ddf0*/  FFMA.FTZ R60, R224, R117, R115 ;  /* 0x00000075e03c7223 */ /* 0x000fc80000010073 */
[----:B------:R-:W-:-:S03]  /*de00*/  FADD.FTZ R60, R113, R60 ;  /* 0x0000003c713c7221 */ /* 0x000fc60000010000 */
[C---:B-----5:R-:W-:Y:S01]  /*de10*/  HMMA.16816.F32.BF16 R16, R48.reuse, R40, R16 ;  /* 0x000000283010723c */ /* 0x060fe20000041810 */
        /* <DEDUP_REMOVED lines=66> */
[----:B---3--:R-:W-:Y:S02]  /*e240*/  F2FP.BF16.F32.PACK_AB R70, R43, R42 ;  /* 0x0000002a2b46723e */ /* 0x008fe400000010ff */
        /* <DEDUP_REMOVED lines=31> */
.L_x_13149:
[----:B------:R-:W-:-:S07]  /*e440*/  IADD3 R221, PT, PT, R167, -0x1, RZ ;  /* 0xffffffffa7dd7810 */ /* 0x000fce0007ffe0ff */
.L_x_13160:
[----:B------:R-:W-:Y:S05]  /*e450*/  BSYNC B2 ;  /* 0x0000000000027941 */ /* 0x000fea0003800000 */
.L_x_13148:
[----:B------:R-:W-:-:S13]  /*e460*/  ISETP.GE.AND P0, PT, R221, R194, PT ;  /* 0x000000c2dd00720c */ /* 0x000fda0003f06270 */
[----:B------:R-:W-:Y:S05]  /*e470*/  @!P0 BRA `(.L_x_13161) ;  /* 0x0000005400ec8947 */ /* 0x000fea0003800000 */
[----:B------:R-:W-:Y:S01]  /*e480*/  IADD3 R100, PT, PT, R165, R100, R164 ;  /* 0x00000064a5647210 */ /* 0x000fe20007ffe0a4 */
[----:B------:R-:W-:Y:S01]  /*e490*/  IMAD.SHL.U32 R220, R221, 0x80, RZ ;  /* 0x00000080dddc7824 */ /* 0x000fe200078e00ff */
[----:B------:R-:W-:Y:S01]  /*e4a0*/  ISETP.NE.U32.AND P2, PT, R216, RZ, PT ;  /* 0x000000ffd800720c */ /* 0x000fe20003f45070 */
[----:B------:R-:W-:Y:S01]  /*e4b0*/  IMAD.MOV.U32 R101, RZ, RZ, R0 ;  /* 0x000000ffff657224 */ /* 0x000fe200078e0000 */
[----:B------:R-:W-:Y:S01]  /*e4c0*/  IADD3 R39, PT, PT, -R37, R100, -R39 ;  /* 0x0000006425277210 */ /* 0x000fe20007ffe927 */
[----:B------:R-:W-:Y:S01]  /*e4d0*/  IMAD.MOV.U32 R100, RZ, RZ, R36 ;  /* 0x000000ffff647224 */ /* 0x000fe200078e0024 */
[C---:B------:R-:W-:Y:S01]  /*e4e0*/  LOP3.LUT R223, R220.reuse, 0x40, R37, 0xfe, !PT ;  /* 0x00000040dcdf7812 */ /* 0x040fe200078efe25 */
[----:B------:R-:W-:Y:S01]  /*e4f0*/  VIADD R221, R221, 0x1 ;  /* 0x00000001dddd7836 */ /* 0x000fe20000000000 */
[----:B------:R-:W-:Y:S01]  /*e500*/  IADD3 R222, PT, PT, R39, -0x39, -R220 ;  /* 0xffffffc727de7810 */ /* 0x000fe20007ffe8dc */
[----:B------:R-:W-:Y:S01]  /*e510*/  VIADD R220, R220, 0x80 ;  /* 0x00000080dcdc7836 */ /* 0x000fe20000000000 */
[----:B------:R-:W-:-:S02]  /*e520*/  ISETP.NE.AND.EX P2, PT, R217, RZ, PT, P2 ;  /* 0x000000ffd900720c */ /* 0x000fc40003f45320 */
[----:B------:R-:W-:Y:S02]  /*e530*/  VIADDMNMX R218, R38, 0x8, RZ, !PT ;  /* 0x0000000826da7846 */ /* 0x000fe400078001ff */
[----:B------:R-:W-:-:S09]  /*e540*/  VIMNMX R219, PT, PT, RZ, R38, !PT ;  /* 0x00000026ffdb7248 */ /* 0x000fd20007fe0100 */
.L_x_13168:
        /* <DEDUP_REMOVED lines=80> */
.L_x_13163:
[----:B------:R-:W-:Y:S05]  /*ea50*/  BSYNC.RECONVERGENT B0 ;  /* 0x0000000000007941 */ /* 0x000fea0003800200 */
.L_x_13162:
        /* <DEDUP_REMOVED lines=27> */
[C---:B------:R-:W-:Y:S01]  /*ec10*/  @!P0 IMAD.WIDE.U32 R154, R188.reuse, 0xc0, R154 ;  /* 0x000000c0bc9a8825 */ /* 0x040fe200078e009a */
        /* <DEDUP_REMOVED lines=48> */
[----:B------:R-:W5:Y:S04]  /*ef20*/  LD.E R0, desc[UR4][R2.64+0x18c] ;  /* 0x00018c0402007980 */ /* 0x000f68000c101900 */
[----:B-1----:R-:W-:Y:S08]  /*ef30*/  LDSM.16.M88.4 R148, [R178+0x3000] ;  /* 0x00300000b294783b */ /* 0x002ff00000000200 */
[----:B------:R-:W0:Y:S08]  /*ef40*/  LDGDEPBAR ;  /* 0x00000000000079af */ /* 0x000e300000000000 */
[----:B--2---:R-:W-:Y:S08]  /*ef50*/  LDSM.16.M88.4 R152, [R178+0x3800] ;  /* 0x00380000b298783b */ /* 0x004ff00000000200 */
[----:B------:R-:W-:Y:S08]  /*ef60*/  LDSM.16.M88.4 R156, [R178+0x4000] ;  /* 0x00400000b29c783b */ /* 0x000ff00000000200 */
[----:B------:R-:W-:Y:S08]  /*ef70*/  LDSM.16.M88.4 R160, [R178+0x4800] ;  /* 0x00480000b2a0783b */ /* 0x000ff00000000200 */
[----:B------:R-:W-:Y:S08]  /*ef80*/  LDSM.16.M88.4 R164, [R178+0x5000] ;  /* 0x00500000b2a4783b */ /* 0x000ff00000000200 */
[----:B------:R-:W-:Y:S08]  /*ef90*/  LDSM.16.M88.4 R168, [R181] ;  /* 0x00000000b5a8783b */ /* 0x000ff00000000200 */
[----:B------:R-:W-:Y:S01]  /*efa0*/  LDSM.16.M88.4 R172, [R177+0x2000] ;  /* 0x00200000b1ac783b */ /* 0x000fe20000000200 */
        /* <DEDUP_REMOVED lines=20> */
[----:B------:R-:W-:Y:S07]  /*f0f0*/  LDSM.16.M88.4 R132, [R182] ;  /* 0x00000000b684783b */ /* 0x000fee0000000200 */
[C---:B------:R-:W-:Y:S08]  /*f100*/  HMMA.16816.F32.BF16 R60, R104.reuse, R136, RZ ;  /* 0x00000088683c723c */ /* 0x040ff000000418ff */
[----:B------:R-:W-:Y:S01]  /*f110*/  HMMA.16816.F32.BF16 R64, R104, R138, RZ ;  /* 0x0000008a6840723c */ /* 0x000fe200000418ff */
[----:B------:R-:W3:Y:S07]  /*f120*/  LDSM.16.M88.4 R104, [R179+0x3800] ;  /* 0x00380000b368783b */ /* 0x000eee0000000200 */
[C---:B------:R-:W-:Y:S01]  /*f130*/  HMMA.16816.F32.BF16 R4, R140.reuse, R144, R4 ;  /* 0x000000908c04723c */ /* 0x040fe20000041804 */
[----:B------:R-:W4:Y:S07]  /*f140*/  LDSM.16.M88.4 R136, [R178+0x2000] ;  /* 0x00200000b288783b */ /* 0x000f2e0000000200 */
[C---:B------:R-:W-:Y:S01]  /*f150*/  HMMA.16816.F32.BF16 R8, R140.reuse, R146, R8 ;  /* 0x000000928c08723c */ /* 0x040fe20000041808 */
[----:B------:R-:W5:Y:S07]  /*f160*/  LDSM.16.M88.4 R144, [R178+0x2800] ;  /* 0x00280000b290783b */ /* 0x000f6e0000000200 */
[C---:B-1----:R-:W-:Y:S08]  /*f170*/  HMMA.16816.F32.BF16 R12, R140.reuse, R108, R12 ;  /* 0x0000006c8c0c723c */ /* 0x042ff0000004180c */
[C---:B------:R-:W-:Y:S01]  /*f180*/  HMMA.16816.F32.BF16 R16, R140.reuse, R110, R16 ;  /* 0x0000006e8c10723c */ /* 0x040fe20000041810 */
[----:B------:R-:W1:Y:S07]  /*f190*/  LDSM.16.M88.4 R108, [R178+0x5800] ;  /* 0x00580000b26c783b */ /* 0x000e6e0000000200 */
[C---:B--2---:R-:W-:Y:S08]  /*f1a0*/  HMMA.16816.F32.BF16 R20, R140.reuse, R112, R20 ;  /* 0x000000708c14723c */ /* 0x044ff00000041814 */
[C---:B------:R-:W-:Y:S08]  /*f1b0*/  HMMA.16816.F32.BF16 R24, R140.reuse, R114, R24 ;  /* 0x000000728c18723c */ /* 0x040ff00000041818 */
[C---:B---3--:R-:W-:Y:S08]  /*f1c0*/  HMMA.16816.F32.BF16 R28, R140.reuse, R104, R28 ;  /* 0x000000688c1c723c */ /* 0x048ff0000004181c */
        /* <DEDUP_REMOVED lines=26> */
[----:B------:R-:W1:Y:S07]  /*f370*/  LDSM.16.M88.4 R108, [R177+0x3000] ;  /* 0x00300000b16c783b */ /* 0x000e6e0000000200 */
[C---:B------:R-:W-:Y:S08]  /*f380*/  HMMA.16816.F32.BF16 R4, R168.reuse, R172, R4 ;  /* 0x000000aca804723c */ /* 0x040ff00000041804 */
[C---:B------:R-:W-:Y:S08]  /*f390*/  HMMA.16816.F32.BF16 R8, R168.reuse, R174, R8 ;  /* 0x000000aea808723c */ /* 0x040ff00000041808 */
[C---:B--2---:R-:W-:Y:S03]  /*f3a0*/  HMMA.16816.F32.BF16 R12, R168.reuse, R104, R12 ;  /* 0x00000068a80c723c */ /* 0x044fe6000004180c */
[-C--:B------:R-:W-:Y:S01]  /*f3b0*/  FMUL.FTZ R148, R4, R0.reuse ;  /* 0x0000000004947220 */ /* 0x080fe20000410000 */
[-C--:B------:R-:W-:Y:S01]  /*f3c0*/  FMUL.FTZ R150, R5, R0.reuse ;  /* 0x0000000005967220 */ /* 0x080fe20000410000 */
[-C--:B------:R-:W-:Y:S01]  /*f3d0*/  FMUL.FTZ R152, R6, R0.reuse ;  /* 0x0000000006987220 */ /* 0x080fe20000410000 */
[-C--:B------:R-:W-:Y:S02]  /*f3e0*/  FMUL.FTZ R154, R7, R0.reuse ;  /* 0x00000000079a7220 */ /* 0x080fe40000410000 */
[C---:B------:R-:W-:Y:S01]  /*f3f0*/  HMMA.16816.F32.BF16 R16, R168.reuse, R106, R16 ;  /* 0x0000006aa810723c */ /* 0x040fe20000041810 */
[----:B------:R-:W2:Y:S01]  /*f400*/  MUFU.TANH R148, R148 ;  /* 0x0000009400947308 */ /* 0x000ea20000002400 */
[----:B------:R-:W3:Y:S01]  /*f410*/  LDSM.16.M88.4 R104, [R177+0x3800] ;  /* 0x00380000b168783b */ /* 0x000ee20000000200 */
[-C--:B------:R-:W-:Y:S01]  /*f420*/  FMUL.FTZ R160, R10, R0.reuse ;  /* 0x000000000aa07220 */ /* 0x080fe20000410000 */
[-C--:B------:R-:W-:Y:S01]  /*f430*/  FMUL.FTZ R156, R8, R0.reuse ;  /* 0x00000000089c7220 */ /* 0x080fe20000410000 */
[-C--:B------:R-:W-:Y:S01]  /*f440*/  FMUL.FTZ R158, R9, R0.reuse ;  /* 0x00000000099e7220 */ /* 0x080fe20000410000 */
[-C--:B------:R-:W-:Y:S05]  /*f450*/  FMUL.FTZ R162, R11, R0.reuse ;  /* 0x000000000ba27220 */ /* 0x080fea0000410000 */
[----:B------:R-:W4:Y:S01]  /*f460*/  MUFU.TANH R150, R150 ;  /* 0x0000009600967308 */ /* 0x000f220000002400 */
[C---:B-1----:R-:W-:Y:S03]  /*f470*/  HMMA.16816.F32.BF16 R20, R168.reuse, R108, R20 ;  /* 0x0000006ca814723c */ /* 0x042fe60000041814 */
        /* <DEDUP_REMOVED lines=47> */
[C---:B--2---:R-:W-:Y:S09]  /*f770*/  HMMA.16816.F32.BF16 R44, R168.reuse, R104, R44 ;  /* 0x00000068a82c723c */ /* 0x044ff2000004182c */
[----:B------:R2:W1:Y:S01]  /*f780*/  MUFU.TANH R18, R167 ;  /* 0x000000a700127308 */ /* 0x0004620000002400 */
[C---:B------:R-:W-:Y:S01]  /*f790*/  HMMA.16816.F32.BF16 R48, R168.reuse, R106, R48 ;  /* 0x0000006aa830723c */ /* 0x040fe20000041830 */
[----:B------:R-:W3:Y:S01]  /*f7a0*/  LDSM.16.M88.4 R104, [R177+0x5800] ;  /* 0x00580000b168783b */ /* 0x000ee20000000200 */
[----:B------:R-:W-:Y:S07]  /*f7b0*/  DEPBAR.LE SB0, 0x0 ;  /* 0x000080000000791a */ /* 0x000fee0000000000 */
[----:B------:R1:W1:Y:S01]  /*f7c0*/  MUFU.TANH R159, R173 ;  /* 0x000000ad009f7308 */ /* 0x0002620000002400 */
[-C--:B----4-:R-:W-:Y:S01]  /*f7d0*/  FMUL.FTZ R165, R41, R0.reuse ;  /* 0x0000000029a57220 */ /* 0x090fe20000410000 */
[C---:B-----5:R-:W-:Y:S08]  /*f7e0*/  HMMA.16816.F32.BF16 R52, R168.reuse, R108, R52 ;  /* 0x0000006ca834723c */ /* 0x060ff00000041834 */
[----:B------:R-:W4:Y:S01]  /*f7f0*/  MUFU.TANH R172, R172 ;  /* 0x000000ac00ac7308 */ /* 0x000f220000002400 */
[----:B------:R-:W-:Y:S01]  /*f800*/  BAR.SYNC.DEFER_BLOCKING 0x0 ;  /* 0x0000000000007b1d */ /* 0x000fe20000010000 */
[-C--:B------:R-:W-:Y:S01]  /*f810*/  FMUL.FTZ R197, R44, R0.reuse ;  /* 0x000000002cc57220 */ /* 0x080fe20000410000 */
[-C--:B------:R-:W-:Y:S01]  /*f820*/  FMUL.FTZ R233, R46, R0.reuse ;  /* 0x000000002ee97220 */ /* 0x080fe20000410000 */
[-C--:B------:R-:W-:Y:S01]  /*f830*/  FMUL.FTZ R235, R47, R0.reuse ;  /* 0x000000002feb7220 */ /* 0x080fe20000410000 */
[-C--:B------:R-:W-:Y:S01]  /*f840*/  FMUL.FTZ R231, R50, R0.reuse ;  /* 0x0000000032e77220 */ /* 0x080fe20000410000 */
[C---:B------:R-:W-:Y:S04]  /*f850*/  HMMA.16816.F32.BF16 R56, R168.reuse, R110, R56 ;  /* 0x0000006ea838723c */ /* 0x040fe80000041838 */
[----:B------:R5:W3:Y:S01]  /*f860*/  MUFU.TANH R22, R197 ;  /* 0x000000c500167308 */ /* 0x000ae20000002400 */
[-C--:B--2---:R-:W-:Y:S01]  /*f870*/  FMUL.FTZ R167, R42, R0.reuse ;  /* 0x000000002aa77220 */ /* 0x084fe20000410000 */
[-C--:B-1----:R-:W-:Y:S01]  /*f880*/  FMUL.FTZ R173, R43, R0.reuse ;  /* 0x000000002bad7220 */ /* 0x082fe20000410000 */
[-C--:B------:R-:W-:Y:S01]  /*f890*/  FMUL.FTZ R175, R45, R0.reuse ;  /* 0x000000002daf7220 */ /* 0x080fe20000410000 */
[-C--:B------:R-:W-:Y:S01]  /*f8a0*/  FMUL.FTZ R229, R48, R0.reuse ;  /* 0x0000000030e57220 */ /* 0x080fe20000410000 */
[-C--:B------:R-:W-:Y:S01]  /*f8b0*/  FMUL.FTZ R227, R49, R0.reuse ;  /* 0x0000000031e37220 */ /* 0x080fe20000410000 */
[-C--:B------:R-:W-:Y:S01]  /*f8c0*/  FMUL.FTZ R239, R53, R0.reuse ;  /* 0x0000000035ef7220 */ /* 0x080fe20000410000 */
[-C--:B------:R-:W-:Y:S03]  /*f8d0*/  FMUL.FTZ R237, R54, R0.reuse ;  /* 0x0000000036ed7220 */ /* 0x080fe60000410000 */
[----:B------:R1:W2:Y:S10]  /*f8e0*/  MUFU.TANH R137, R233 ;  /* 0x000000e900897308 */ /* 0x0002b40000002400 */
[----:B------:R4:W2:Y:S01]  /*f8f0*/  MUFU.TANH R135, R235 ;  /* 0x000000eb00877308 */ /* 0x0008a20000002400 */
[-C--:B-----5:R-:W-:Y:S01]  /*f900*/  FMUL.FTZ R197, R52, R0.reuse ;  /* 0x0000000034c57220 */ /* 0x0a0fe20000410000 */
[-C--:B------:R-:W-:Y:S01]  /*f910*/  FMUL.FTZ R243, R57, R0.reuse ;  /* 0x0000000039f37220 */ /* 0x080fe20000410000 */
[C---:B---3--:R-:W-:Y:S03]  /*f920*/  HMMA.16816.F32.BF16 R60, R168.reuse, R104, R60 ;  /* 0x00000068a83c723c */ /* 0x048fe6000004183c */
[-C--:B------:R-:W-:Y:S04]  /*f930*/  FMUL.FTZ R241, R58, R0.reuse ;  /* 0x000000003af17220 */ /* 0x080fe80000410000 */
[----:B------:R3:W2:Y:S01]  /*f940*/  MUFU.TANH R133, R231 ;  /* 0x000000e700857308 */ /* 0x0006a20000002400 */
[-C--:B-1----:R-:W-:Y:S01]  /*f950*/  FMUL.FTZ R233, R51, R0.reuse ;  /* 0x0000000033e97220 */ /* 0x082fe20000410000 */
[----:B------:R-:W-:Y:S08]  /*f960*/  HMMA.16816.F32.BF16 R64, R168, R106, R64 ;  /* 0x0000006aa840723c */ /* 0x000ff00000041840 */
[----:B------:R1:W1:Y:S01]  /*f970*/  MUFU.TANH R131, R233 ;  /* 0x000000e900837308 */ /* 0x0002620000002400 */
[-C--:B----4-:R-:W-:Y:S01]  /*f980*/  FMUL.FTZ R235, R55, R0.reuse ;  /* 0x0000000037eb7220 */ /* 0x090fe20000410000 */
[-C--:B------:R-:W-:Y:S01]  /*f990*/  FMUL.FTZ R169, R62, R0.reuse ;  /* 0x000000003ea97220 */ /* 0x080fe20000410000 */
[-C--:B------:R-:W-:Y:S07]  /*f9a0*/  FMUL.FTZ R170, R63, R0.reuse ;  /* 0x000000003faa7220 */ /* 0x080fee0000410000 */
[----:B------:R4:W2:Y:S01]  /*f9b0*/  MUFU.TANH R129, R197 ;  /* 0x000000c500817308 */ /* 0x0008a20000002400 */
[-C--:B---3--:R-:W-:Y:S01]  /*f9c0*/  FMUL.FTZ R231, R56, R0.reuse ;  /* 0x0000000038e77220 */ /* 0x088fe20000410000 */
[-C--:B------:R-:W-:Y:S01]  /*f9d0*/  FMUL.FTZ R168, R66, R0.reuse ;  /* 0x0000000042a87220 */ /* 0x080fe20000410000 */
[-C--:B------:R-:W-:Y:S07]  /*f9e0*/  FMUL.FTZ R171, R65, R0.reuse ;  /* 0x0000000041ab7220 */ /* 0x080fee0000410000 */
[----:B------:R3:W2:Y:S01]  /*f9f0*/  MUFU.TANH R119, R235 ;  /* 0x000000eb00777308 */ /* 0x0006a20000002400 */
[-C--:B-1----:R-:W-:Y:S09]  /*fa00*/  FMUL.FTZ R233, R59, R0.reuse ;  /* 0x000000003be97220 */ /* 0x082ff20000410000 */
[----:B------:R1:W1:Y:S01]  /*fa10*/  MUFU.TANH R125, R231 ;  /* 0x000000e7007d7308 */ /* 0x0002620000002400 */
[-C--:B----4-:R-:W-:Y:S09]  /*fa20*/  FMUL.FTZ R197, R60, R0.reuse ;  /* 0x000000003cc57220 */ /* 0x090ff20000410000 */
[----:B------:R-:W4:Y:S01]  /*fa30*/  MUFU.TANH R174, R174 ;  /* 0x000000ae00ae7308 */ /* 0x000f220000002400 */
[-C--:B---3--:R-:W-:Y:S09]  /*fa40*/  FMUL.FTZ R235, R61, R0.reuse ;  /* 0x000000003deb7220 */ /* 0x088ff20000410000 */
[----:B------:R-:W3:Y:S01]  /*fa50*/  MUFU.TANH R226, R226 ;  /* 0x000000e200e27308 */ /* 0x000ee20000002400 */
[-C--:B-1----:R-:W-:Y:S01]  /*fa60*/  FMUL.FTZ R231, R64, R0.reuse ;  /* 0x0000000040e77220 */ /* 0x082fe20000410000 */
        /* <DEDUP_REMOVED lines=39> */
[----:B------:R1:W1:Y:S01]  /*fce0*/  MUFU.TANH R38, R0 ;  /* 0x0000000000267308 */ /* 0x0002620000002400 */
[----:B--234-:R-:W-:Y:S05]  /*fcf0*/  @!P3 BRA `(.L_x_13165) ;  /* 0x000000080038b947 */ /* 0x01cfea0003800000 */
[----:B------:R-:W-:Y:S01]  /*fd00*/  ISETP.NE.U32.AND P2, PT, R216, RZ, PT ;  /* 0x000000ffd800720c */ /* 0x000fe20003f45070 */
[----:B------:R-:W-:Y:S03]  /*fd10*/  BSSY.RECONVERGENT B0, `(.L_x_13166) ;  /* 0x000004b000007945 */ /* 0x000fe60003800200 */
[----:B------:R-:W-:Y:S11]  /*fd20*/  ISETP.NE.AND.EX P2, PT, R217, RZ, PT, P2 ;  /* 0x000000ffd900720c */ /* 0x000ff60003f45320 */
[----:B------:R-:W-:Y:S02]  /*fd30*/  @!UPT UIADD3 URZ, UPT, UPT, URZ, URZ, URZ ;  /* 0x000000fffffff290 */ /* 0x000fe4000fffe0ff */
[----:B-1----:R-:W2:Y:S01]  /*fd40*/  @!P2 LD.E R0, desc[UR4][R2.64+0x38] ;  /* 0x000038040200a980 */ /* 0x002ea2000c101900 */
        /* <DEDUP_REMOVED lines=71> */
.L_x_13167:
[----:B------:R-:W-:Y:S05]  /*101c0*/  BSYNC.RECONVERGENT B0 ;  /* 0x0000000000007941 */ /* 0x000fea0003800200 */
.L_x_13166:
        /* <DEDUP_REMOVED lines=65> */
.L_x_13165:
[----:B------:R-:W-:Y:S05]  /*105e0*/  BSYNC.RECONVERGENT B1 ;  /* 0x0000000000017941 */ /* 0x000fea0003800200 */
.L_x_13164:
[----:B-1----:R-:W-:Y:S01]  /*105f0*/  IABS R0, R222 ;  /* 0x000000de00007213 */ /* 0x002fe20000000000 */
[----:B--2---:R-:W-:Y:S01]  /*10600*/  VIADD R5, R222, 0x40 ;  /* 0x00000040de057836 */ /* 0x004fe20000000000 */
[C---:B------:R-:W-:Y:S01]  /*10610*/  ISETP.GE.AND P5, PT, R223.reuse, R219, PT ;  /* 0x000000dbdf00720c */ /* 0x040fe20003fa6270 */
[----:B------:R-:W2:Y:S01]  /*10620*/  LD.E R37, desc[UR4][R2.64+0xdc] ;  /* 0x0000dc0402257980 */ /* 0x000ea2000c101900 */
[----:B------:R-:W-:Y:S01]  /*10630*/  I2FP.F32.S32 R0, R0 ;  /* 0x0000000000007245 */ /* 0x000fe20000201400 */
[C---:B------:R-:W-:Y:S01]  /*10640*/  VIADD R53, R223.reuse, 0x1 ;  /* 0x00000001df357836 */ /* 0x040fe20000000000 */
[----:B------:R-:W-:Y:S01]  /*10650*/  IABS R5, R5 ;  /* 0x0000000500057213 */ /* 0x000fe20000000000 */
[C---:B------:R-:W-:Y:S02]  /*10660*/  VIADD R59, R223.reuse, 0xffffffc1 ;  /* 0xffffffc1df3b7836 */ /* 0x040fe40000000000 */
[C---:B------:R-:W-:Y:S01]  /*10670*/  VIADD R58, R223.reuse, 0xffffffc9 ;  /* 0xffffffc9df3a7836 */ /* 0x040fe20000000000 */
[----:B------:R-:W-:Y:S01]  /*10680*/  I2FP.F32.S32 R5, R5 ;  /* 0x0000000500057245 */ /* 0x000fe20000201400 */
[----:B------:R-:W-:Y:S02]  /*10690*/  VIADD R4, R223, 0xffffffc0 ;  /* 0xffffffc0df047836 */ /* 0x000fe40000000000 */
[CC--:B------:R-:W-:Y:S01]  /*106a0*/  FFMA.FTZ R161, -R203.reuse, R0.reuse, R161 ;  /* 0x00000000cba17223 */ /* 0x0c0fe200000101a1 */
[----:B------:R-:W-:Y:S01]  /*106b0*/  FFMA.FTZ R10, -R203, R0, R10 ;  /* 0x00000000cb0a7223 */ /* 0x000fe2000001010a */
[----:B------:R-:W-:Y:S02]  /*106c0*/  VIADD R57, R223, 0xffffffd0 ;  /* 0xffffffd0df397836 */ /* 0x000fe40000000000 */
[----:B------:R-:W-:Y:S01]  /*106d0*/  FFMA.FTZ R154, -R203, R5, R154 ;  /* 0x00000005cb9a7223 */ /* 0x000fe2000001019a */
[----:B------:R-:W-:Y:S01]  /*106e0*/  ISETP.GE.AND P4, PT, R4, R219, PT ;  /* 0x000000db0400720c */ /* 0x000fe20003f86270 */
[----:B------:R-:W-:Y:S01]  /*106f0*/  VIADD R5, R222, 0x31 ;  /* 0x00000031de057836 */ /* 0x000fe20000000000 */
[C---:B------:R-:W-:Y:S01]  /*10700*/  ISETP.GE.AND P1, PT, R4.reuse, R218, PT ;  /* 0x000000da0400720c */ /* 0x040fe20003f26270 */
[C---:B------:R-:W-:Y:S01]  /*10710*/  VIADD R56, R223.reuse, 0xffffffd1 ;  /* 0xffffffd1df387836 */ /* 0x040fe20000000000 */
[C---:B------:R-:W-:Y:S01]  /*10720*/  ISETP.GE.AND P6, PT, R4.reuse, R211, PT ;  /* 0x000000d30400720c */ /* 0x040fe20003fc6270 */
[C---:B------:R-:W-:Y:S01]  /*10730*/  VIADD R55, R223.reuse, 0xffffffd8 ;  /* 0xffffffd8df377836 */ /* 0x040fe20000000000 */
[----:B------:R-:W-:Y:S01]  /*10740*/  ISETP.GE.AND P3, PT, R4, R210, PT ;  /* 0x000000d20400720c */ /* 0x000fe20003f66270 */
[C---:B------:R-:W-:Y:S01]  /*10750*/  VIADD R54, R223.reuse, 0xffffffd9 ;  /* 0xffffffd9df367836 */ /* 0x040fe20000000000 */
[----:B------:R-:W-:Y:S01]  /*10760*/  IABS R5, R5 ;  /* 0x0000000500057213 */ /* 0x000fe20000000000 */
[C---:B------:R-:W-:Y:S02]  /*10770*/  VIADD R0, R222.reuse, 0x38 ;  /* 0x00000038de007836 */ /* 0x040fe40000000000 */
[C---:B------:R-:W-:Y:S01]  /*10780*/  VIADD R4, R222.reuse, 0x29 ;  /* 0x00000029de047836 */ /* 0x040fe20000000000 */
[----:B------:R-:W-:Y:S01]  /*10790*/  I2FP.F32.S32 R5, R5 ;  /* 0x0000000500057245 */ /* 0x000fe20000201400 */
[C---:B------:R-:W-:Y:S01]  /*107a0*/  VIADD R7, R222.reuse, 0x39 ;  /* 0x00000039de077836 */ /* 0x040fe20000000000 */
[----:B------:R-:W-:Y:S01]  /*107b0*/  IABS R0, R0 ;  /* 0x0000000000007213 */ /* 0x000fe20000000000 */
[C---:B------:R-:W-:Y:S01]  /*107c0*/  VIADD R52, R223.reuse, 0xffffffe0 ;  /* 0xffffffe0df347836 */ /* 0x040fe20000000000 */
[----:B------:R-:W-:Y:S01]  /*107d0*/  IABS R4, R4 ;  /* 0x0000000400047213 */ /* 0x000fe20000000000 */
[C---:B------:R-:W-:Y:S01]  /*107e0*/  VIADD R51, R223.reuse, 0xffffffe1 ;  /* 0xffffffe1df337836 */ /* 0x040fe20000000000 */
[----:B------:R-:W-:Y:S01]  /*107f0*/  IABS R7, R7 ;  /* 0x0000000700077213 */ /* 0x000fe20000000000 */
[----:B------:R-:W-:Y:S01]  /*10800*/  VIADD R49, R223, 0xffffffe8 ;  /* 0xffffffe8df317836 */ /* 0x000fe20000000000 */
[----:B------:R-:W-:Y:S01]  /*10810*/  I2FP.F32.S32 R0, R0 ;  /* 0x0000000000007245 */ /* 0x000fe20000201400 */
[C---:B------:R-:W-:Y:S01]  /*10820*/  FFMA.FTZ R156, -R203.reuse, R5, R156 ;  /* 0x00000005cb9c7223 */ /* 0x040fe2000001019c */
[----:B------:R-:W-:Y:S01]  /*10830*/  I2FP.F32.S32 R7, R7 ;  /* 0x0000000700077245 */ /* 0x000fe20000201400 */
[C---:B------:R-:W-:Y:S01]  /*10840*/  FFMA.FTZ R172, -R203.reuse, R5, R172 ;  /* 0x00000005cbac7223 */ /* 0x040fe200000101ac */
[----:B------:R-:W-:Y:S01]  /*10850*/  I2FP.F32.S32 R5, R4 ;  /* 0x0000000400057245 */ /* 0x000fe20000201400 */
[C---:B------:R-:W-:Y:S02]  /*10860*/  VIADD R6, R222.reuse, 0x30 ;  /* 0x00000030de067836 */ /* 0x040fe40000000000 */
[CC--:B------:R-:W-:Y:S01]  /*10870*/  FFMA.FTZ R150, -R203.reuse, R0.reuse, R150 ;  /* 0x00000000cb967223 */ /* 0x0c0fe20000010196 */
[----:B------:R-:W-:Y:S01]  /*10880*/  FFMA.FTZ R162, -R203, R0, R162 ;  /* 0x00000000cba27223 */ /* 0x000fe200000101a2 */
[----:B------:R-:W-:Y:S02]  /*10890*/  VIADD R48, R223, 0xffffffe9 ;  /* 0xffffffe9df307836 */ /* 0x000fe40000000000 */
[CC--:B------:R-:W-:Y:S01]  /*108a0*/  FFMA.FTZ R164, -R203.reuse, R5.reuse, R164 ;  /* 0x00000005cba47223 */ /* 0x0c0fe200000101a4 */
[----:B------:R-:W-:Y:S01]  /*108b0*/  IABS R6, R6 ;  /* 0x0000000600067213 */ /* 0x000fe20000000000 */
[C---:B------:R-:W-:Y:S01]  /*108c0*/  FFMA.FTZ R230, -R203.reuse, R5, R230 ;  /* 0x00000005cbe67223 */ /* 0x040fe200000101e6 */
[C---:B------:R-:W-:Y:S02]  /*108d0*/  VIADD R0, R222.reuse, 0x28 ;  /* 0x00000028de007836 */ /* 0x040fe40000000000 */
[CC--:B------:R-:W-:Y:S01]  /*108e0*/  FFMA.FTZ R160, -R203.reuse, R7.reuse, R160 ;  /* 0x00000007cba07223 */ /* 0x0c0fe200000101a0 */
[C---:B------:R-:W-:Y:S02]  /*108f0*/  VIADD R4, R222.reuse, 0x21 ;  /* 0x00000021de047836 */ /* 0x040fe40000000000 */
[----:B------:R-:W-:Y:S01]  /*10900*/  FFMA.FTZ R148, -R203, R7, R148 ;  /* 0x00000007cb947223 */ /* 0x000fe20000010194 */
        /* <DEDUP_REMOVED lines=9> */
[C---:B------:R-:W-:Y:S01]  /*109a0*/  VIADD R40, R223.reuse, 0xfffffff8 ;  /* 0xfffffff8df287836 */ /* 0x040fe20000000000 */
[----:B------:R-:W-:Y:S01]  /*109b0*/  I2FP.F32.S32 R5, R5 ;  /* 0x0000000500057245 */ /* 0x000fe20000201400 */
[----:B------:R-:W-:Y:S01]  /*109c0*/  VIADD R34, R223, 0x9 ;  /* 0x00000009df227836 */ /* 0x000fe20000000000 */
[----:B------:R-:W-:Y:S01]  /*109d0*/  IABS R4, R4 ;  /* 0x0000000400047213 */ /* 0x000fe20000000000 */
[C---:B------:R-:W-:Y:S01]  /*109e0*/  FFMA.FTZ R226, -R203.reuse, R0, R226 ;  /* 0x00000000cbe27223 */ /* 0x040fe200000101e2 */
[----:B------:R-:W-:Y:S01]  /*109f0*/  FSEL R148, R148, -INF , P4 ;  /* 0xff80000094947808 */ /* 0x000fe20002000000 */
[CC--:B------:R-:W-:Y:S01]  /*10a00*/  FFMA.FTZ R228, -R203.reuse, R5.reuse, R228 ;  /* 0x00000005cbe47223 */ /* 0x0c0fe200000101e4 */
[C---:B------:R-:W-:Y:S01]  /*10a10*/  FFMA.FTZ R240, -R203.reuse, R5, R240 ;  /* 0x00000005cbf07223 */ /* 0x040fe200000101f0 */
[----:B------:R-:W-:Y:S01]  /*10a20*/  I2FP.F32.S32 R5, R4 ;  /* 0x0000000400057245 */ /* 0x000fe20000201400 */
[C---:B------:R-:W-:Y:S01]  /*10a30*/  FFMA.FTZ R238, -R203.reuse, R0, R238 ;  /* 0x00000000cbee7223 */ /* 0x040fe200000101ee */
[C---:B------:R-:W-:Y:S02]  /*10a40*/  VIADD R0, R222.reuse, 0x11 ;  /* 0x00000011de007836 */ /* 0x040fe40000000000 */
[C---:B------:R-:W-:Y:S01]  /*10a50*/  FFMA.FTZ R158, -R203.reuse, R7, R158 ;  /* 0x00000007cb9e7223 */ /* 0x040fe2000001019e */
[C---:B------:R-:W-:Y:S02]  /*10a60*/  VIADD R8, R222.reuse, 0x19 ;  /* 0x00000019de087836 */ /* 0x040fe40000000000 */
[-C--:B------:R-:W-:Y:S01]  /*10a70*/  FFMA.FTZ R236, -R203, R5.reuse, R236 ;  /* 0x00000005cbec7223 */ /* 0x080fe200000101ec */
[----:B------:R-:W-:Y:S01]  /*10a80*/  VIADD R32, R223, 0x10 ;  /* 0x00000010df207836 */ /* 0x000fe20000000000 */
[----:B------:R-:W-:Y:S01]  /*10a90*/  IABS R0, R0 ;  /* 0x0000000000007213 */ /* 0x000fe20000000000 */
[C---:B------:R-:W-:Y:S01]  /*10aa0*/  FFMA.FTZ R248, -R203.reuse, R5, R248 ;  /* 0x00000005cbf87223 */ /* 0x040fe200000101f8 */
[C---:B------:R-:W-:Y:S02]  /*10ab0*/  VIADD R4, R222.reuse, 0x10 ;  /* 0x00000010de047836 */ /* 0x040fe40000000000 */
[----:B------:R-:W-:Y:S01]  /*10ac0*/  FFMA.FTZ R174, -R203, R7, R174 ;  /* 0x00000007cbae7223 */ /* 0x000fe200000101ae */
[----:B------:R-:W-:Y:S01]  /*10ad0*/  I2FP.F32.S32 R7, R6 ;  /* 0x0000000600077245 */ /* 0x000fe20000201400 */
[C---:B------:R-:W-:Y:S01]  /*10ae0*/  VIADD R5, R222.reuse, 0x9 ;  /* 0x00000009de057836 */ /* 0x040fe20000000000 */
[----:B------:R-:W-:Y:S01]  /*10af0*/  IABS R6, R8 ;  /* 0x0000000800067213 */ /* 0x000fe20000000000 */
[----:B------:R-:W-:Y:S01]  /*10b00*/  IMAD.MOV.U32 R8, RZ, RZ, R0 ;  /* 0x000000ffff087224 */ /* 0x000fe200078e0000 */
[----:B------:R-:W-:Y:S01]  /*10b10*/  IABS R4, R4 ;  /* 0x0000000400047213 */ /* 0x000fe20000000000 */
[C---:B------:R-:W-:Y:S01]  /*10b20*/  VIADD R16, R223.reuse, 0x21 ;  /* 0x00000021df107836 */ /* 0x040fe20000000000 */
[----:B------:R-:W-:Y:S01]  /*10b30*/  IABS R0, R5 ;  /* 0x0000000500007213 */ /* 0x000fe20000000000 */
[C---:B------:R-:W-:Y:S01]  /*10b40*/  VIADD R5, R222.reuse, 0x1 ;  /* 0x00000001de057836 */ /* 0x040fe20000000000 */
[----:B------:R-:W-:Y:S01]  /*10b50*/  I2FP.F32.S32 R4, R4 ;  /* 0x0000000400047245 */ /* 0x000fe20000201400 */
[C---:B------:R-:W-:Y:S01]  /*10b60*/  VIADD R26, R223.reuse, 0x18 ;  /* 0x00000018df1a7836 */ /* 0x040fe20000000000 */
[----:B------:R-:W-:Y:S01]  /*10b70*/  I2FP.F32.S32 R8, R8 ;  /* 0x0000000800087245 */ /* 0x000fe20000201400 */
[C---:B------:R-:W-:Y:S01]  /*10b80*/  VIADD R24, R223.reuse, 0x19 ;  /* 0x00000019df187836 */ /* 0x040fe20000000000 */
[----:B------:R-:W-:Y:S01]  /*10b90*/  IABS R5, R5 ;  /* 0x0000000500057213 */ /* 0x000fe20000000000 */
[----:B------:R-:W-:Y:S01]  /*10ba0*/  VIADD R39, R223, 0xfffffff9 ;  /* 0xfffffff9df277836 */ /* 0x000fe20000000000 */
[----:B------:R-:W-:Y:S01]  /*10bb0*/  I2FP.F32.S32 R0, R0 ;  /* 0x0000000000007245 */ /* 0x000fe20000201400 */
[CC--:B------:R-:W-:Y:S01]  /*10bc0*/  FFMA.FTZ R151, -R203.reuse, R4.reuse, R151 ;  /* 0x00000004cb977223 */ /* 0x0c0fe20000010197 */
[C---:B------:R-:W-:Y:S01]  /*10bd0*/  FFMA.FTZ R244, -R203.reuse, R4, R244 ;  /* 0x00000004cbf47223 */ /* 0x040fe200000101f4 */
[----:B------:R-:W-:Y:S01]  /*10be0*/  I2FP.F32.S32 R4, R5 ;  /* 0x0000000500047245 */ /* 0x000fe20000201400 */
[----:B------:R-:W-:Y:S01]  /*10bf0*/  FFMA.FTZ R166, -R203, R7, R166 ;  /* 0x00000007cba67223 */ /* 0x000fe200000101a6 */
[----:B------:R-:W-:Y:S01]  /*10c00*/  ISETP.GE.AND P0, PT, R39, R219, PT ;  /* 0x000000db2700720c */ /* 0x000fe20003f06270 */
[----:B------:R-:W-:Y:S02]  /*10c10*/  VIADD R5, R222, 0xfffffff8 ;  /* 0xfffffff8de057836 */ /* 0x000fe40000000000 */
[C---:B------:R-:W-:Y:S01]  /*10c20*/  FFMA.FTZ R232, -R203.reuse, R7, R232 ;  /* 0x00000007cbe87223 */ /* 0x040fe200000101e8 */
[----:B------:R-:W-:Y:S01]  /*10c30*/  I2FP.F32.S32 R7, R6 ;  /* 0x0000000600077245 */ /* 0x000fe20000201400 */
[CC--:B------:R-:W-:Y:S01]  /*10c40*/  FFMA.FTZ R153, -R203.reuse, R4.reuse, R153 ;  /* 0x00000004cb997223 */ /* 0x0c0fe20000010199 */
[----:B------:R-:W-:Y:S01]  /*10c50*/  FSEL R171, R10, -INF , P0 ;  /* 0xff8000000aab7808 */ /* 0x000fe20000000000 */
[----:B------:R-:W-:Y:S01]  /*10c60*/  FFMA.FTZ R159, -R203, R4, R159 ;  /* 0x00000004cb9f7223 */ /* 0x000fe2000001019f */
[----:B------:R-:W-:Y:S01]  /*10c70*/  IABS R4, R5 ;  /* 0x0000000500047213 */ /* 0x000fe20000000000 */
[----:B------:R-:W-:Y:S01]  /*10c80*/  VIADD R10, R223, 0x29 ;  /* 0x00000029df0a7836 */ /* 0x000fe20000000000 */
[----:B------:R-:W-:Y:S01]  /*10c90*/  ISETP.GE.AND P0, PT, R53, R218, PT ;  /* 0x000000da3500720c */ /* 0x000fe20003f06270 */
[C---:B------:R-:W-:Y:S01]  /*10ca0*/  FFMA.FTZ R234, -R203.reuse, R7, R234 ;  /* 0x00000007cbea7223 */ /* 0x040fe200000101ea */
[----:B------:R-:W-:Y:S01]  /*10cb0*/  I2FP.F32.S32 R4, R4 ;  /* 0x0000000400047245 */ /* 0x000fe20000201400 */
[----:B------:R-:W-:Y:S01]  /*10cc0*/  FFMA.FTZ R242, -R203, R8, R242 ;  /* 0x00000008cbf27223 */ /* 0x000fe200000101f2 */
[----:B------:R-:W-:Y:S01]  /*10cd0*/  FSEL R60, R161, -INF , P0 ;  /* 0xff800000a13c7808 */ /* 0x000fe20000000000 */
[----:B------:R-:W-:Y:S01]  /*10ce0*/  VIADD R41, R223, 0xffffffc8 ;  /* 0xffffffc8df297836 */ /* 0x000fe20000000000 */
[-C--:B------:R-:W-:Y:S01]  /*10cf0*/  ISETP.GE.AND P0, PT, R59, R219.reuse, PT ;  /* 0x000000db3b00720c */ /* 0x080fe20003f06270 */
[CC--:B------:R-:W-:Y:S01]  /*10d00*/  FFMA.FTZ R173, -R203.reuse, R4.reuse, R173 ;  /* 0x00000004cbad7223 */ /* 0x0c0fe200000101ad */
[C---:B------:R-:W-:Y:S01]  /*10d10*/  FFMA.FTZ R18, -R203.reuse, R4, R18 ;  /* 0x00000004cb127223 */ /* 0x040fe20000010112 */
[-C--:B------:R-:W-:Y:S01]  /*10d20*/  FFMA.FTZ R250, -R203, R0.reuse, R250 ;  /* 0x00000000cbfa7223 */ /* 0x080fe200000101fa */
[----:B------:R-:W-:Y:S01]  /*10d30*/  FSEL R31, R150, -INF , P0 ;  /* 0xff800000961f7808 */ /* 0x000fe20000000000 */
[----:B------:R-:W-:Y:S01]  /*10d40*/  VIADD R9, R222, 0x41 ;  /* 0x00000041de097836 */ /* 0x000fe20000000000 */
[-C--:B------:R-:W-:Y:S01]  /*10d50*/  ISETP.GE.AND P0, PT, R58, R219.reuse, PT ;  /* 0x000000db3a00720c */ /* 0x080fe20003f06270 */
[----:B------:R-:W-:Y:S01]  /*10d60*/  VIADD R4, R222, 0xffffffe1 ;  /* 0xffffffe1de047836 */ /* 0x000fe20000000000 */
[----:B------:R-:W-:Y:S01]  /*10d70*/  ISETP.GE.AND P4, PT, R41, R219, PT ;  /* 0x000000db2900720c */ /* 0x000fe20003f86270 */
[----:B------:R-:W-:Y:S01]  /*10d80*/  FFMA.FTZ R155, -R203, R0, R155 ;  /* 0x00000000cb9b7223 */ /* 0x000fe2000001019b */
[----:B------:R-:W-:Y:S01]  /*10d90*/  IABS R9, R9 ;  /* 0x0000000900097213 */ /* 0x000fe20000000000 */
[----:B------:R-:W-:Y:S01]  /*10da0*/  VIADD R47, R223, 0xfffffff0 ;  /* 0xfffffff0df2f7836 */ /* 0x000fe20000000000 */
[----:B------:R-:W-:Y:S01]  /*10db0*/  FSEL R23, R158, -INF , P0 ;  /* 0xff8000009e177808 */ /* 0x000fe20000000000 */
[----:B------:R-:W-:Y:S01]  /*10dc0*/  FFMA.FTZ R246, -R203, R7, R246 ;  /* 0x00000007cbf67223 */ /* 0x000fe200000101f6 */
[----:B------:R-:W-:Y:S01]  /*10dd0*/  IABS R4, R4 ;  /* 0x0000000400047213 */ /* 0x000fe20000000000 */
[----:B------:R-:W-:Y:S01]  /*10de0*/  VIADD R45, R223, 0xfffffff1 ;  /* 0xfffffff1df2d7836 */ /* 0x000fe20000000000 */
[----:B------:R-:W-:Y:S01]  /*10df0*/  ISETP.GE.AND P0, PT, R57, R219, PT ;  /* 0x000000db3900720c */ /* 0x000fe20003f06270 */
[----:B------:R-:W-:Y:S01]  /*10e00*/  VIADD R36, R223, 0x8 ;  /* 0x00000008df247836 */ /* 0x000fe20000000000 */
[----:B------:R-:W-:Y:S01]  /*10e10*/  I2FP.F32.S32 R9, R9 ;  /* 0x0000000900097245 */ /* 0x000fe20000201400 */
[C---:B------:R-:W-:Y:S01]  /*10e20*/  FFMA.FTZ R149, -R203.reuse, R8, R149 ;  /* 0x00000008cb957223 */ /* 0x040fe20000010195 */
[----:B------:R-:W-:Y:S01]  /*10e30*/  I2FP.F32.S32 R4, R4 ;  /* 0x0000000400047245 */ /* 0x000fe20000201400 */
[----:B------:R-:W-:Y:S01]  /*10e40*/  VIADD R7, R222, 0xfffffff1 ;  /* 0xfffffff1de077836 */ /* 0x000fe20000000000 */
[----:B------:R-:W-:Y:S01]  /*10e50*/  FSEL R11, R164, -INF , P0 ;  /* 0xff800000a40b7808 */ /* 0x000fe20000000000 */
[----:B------:R-:W-:Y:S01]  /*10e60*/  VIADD R6, R222, 0x8 ;  /* 0x00000008de067836 */ /* 0x000fe20000000000 */
[----:B------:R-:W-:Y:S01]  /*10e70*/  ISETP.GE.AND P0, PT, R56, R219, PT ;  /* 0x000000db3800720c */ /* 0x000fe20003f06270 */
[C---:B------:R-:W-:Y:S01]  /*10e80*/  FFMA.FTZ R152, -R203.reuse, R9, R152 ;  /* 0x00000009cb987223 */ /* 0x040fe20000010198 */
[----:B------:R-:W-:Y:S01]  /*10e90*/  FSEL R29, R156, -INF , P4 ;  /* 0xff8000009c1d7808 */ /* 0x000fe20002000000 */
[C---:B------:R-:W-:Y:S01]  /*10ea0*/  FFMA.FTZ R141, -R203.reuse, R4, R229 ;  /* 0x00000004cb8d7223 */ /* 0x040fe200000101e5 */
[----:B------:R-:W-:Y:S01]  /*10eb0*/  IABS R6, R6 ;  /* 0x0000000600067213 */ /* 0x000fe20000000000 */
[----:B------:R-:W-:Y:S01]  /*10ec0*/  FFMA.FTZ R121, -R203, R4, R121 ;  /* 0x00000004cb797223 */ /* 0x000fe20000010179 */
[----:B------:R-:W-:Y:S01]  /*10ed0*/  FSEL R9, R166, -INF , P0 ;  /* 0xff800000a6097808 */ /* 0x000fe20000000000 */
[C---:B------:R-:W-:Y:S01]  /*10ee0*/  VIADD R4, R222.reuse, 0xffffffd0 ;  /* 0xffffffd0de047836 */ /* 0x040fe20000000000 */
[-C--:B------:R-:W-:Y:S01]  /*10ef0*/  ISETP.GE.AND P0, PT, R55, R219.reuse, PT ;  /* 0x000000db3700720c */ /* 0x080fe20003f06270 */
[C---:B------:R-:W-:Y:S01]  /*10f00*/  VIADD R5, R222.reuse, 0xffffffc0 ;  /* 0xffffffc0de057836 */ /* 0x040fe20000000000 */
[----:B------:R-:W-:Y:S01]  /*10f10*/  I2FP.F32.S32 R6, R6 ;  /* 0x0000000600067245 */ /* 0x000fe20000201400 */
[----:B------:R-:W-:Y:S01]  /*10f20*/  VIADD R0, R222, 0xfffffff9 ;  /* 0xfffffff9de007836 */ /* 0x000fe20000000000 */
[----:B------:R-:W-:Y:S01]  /*10f30*/  FSEL R19, R226, -INF , P0 ;  /* 0xff800000e2137808 */ /* 0x000fe20000000000 */
[----:B------:R-:W-:Y:S01]  /*10f40*/  VIADD R220, R220, 0xffffff80 ;  /* 0xffffff80dcdc7836 */ /* 0x000fe20000000000 */
[----:B------:R-:W-:Y:S01]  /*10f50*/  IABS R4, R4 ;  /* 0x0000000400047213 */ /* 0x000fe20000000000 */
[CC--:B------:R-:W-:Y:S01]  /*10f60*/  FFMA.FTZ R252, -R203.reuse, R6.reuse, R252 ;  /* 0x00000006cbfc7223 */ /* 0x0c0fe200000101fc */
[-C--:B------:R-:W-:Y:S01]  /*10f70*/  ISETP.GE.AND P0, PT, R54, R219.reuse, PT ;  /* 0x000000db3600720c */ /* 0x080fe20003f06270 */
[C---:B------:R-:W-:Y:S01]  /*10f80*/  FFMA.FTZ R157, -R203.reuse, R6, R157 ;  /* 0x00000006cb9d7223 */ /* 0x040fe2000001019d */
[----:B------:R-:W-:Y:S01]  /*10f90*/  I2FP.F32.S32 R4, R4 ;  /* 0x0000000400047245 */ /* 0x000fe20000201400 */
[----:B------:R-:W-:Y:S01]  /*10fa0*/  VIADD R6, R222, 0xfffffff0 ;  /* 0xfffffff0de067836 */ /* 0x000fe20000000000 */
[----:B------:R-:W-:Y:S02]  /*10fb0*/  FSEL R17, R228, -INF , P0 ;  /* 0xff800000e4117808 */ /* 0x000fe40000000000 */
[-C--:B------:R-:W-:Y:S01]  /*10fc0*/  ISETP.GE.AND P0, PT, R52, R219.reuse, PT ;  /* 0x000000db3400720c */ /* 0x080fe20003f06270 */
[C---:B------:R-:W-:Y:S01]  /*10fd0*/  FFMA.FTZ R123, -R203.reuse, R4, R123 ;  /* 0x00000004cb7b7223 */ /* 0x040fe2000001017b */
[----:B------:R-:W-:Y:S01]  /*10fe0*/  IABS R6, R6 ;  /* 0x0000000600067213 */ /* 0x000fe20000000000 */
[----:B------:R-:W-:Y:S01]  /*10ff0*/  FFMA.FTZ R65, -R203, R4, R170 ;  /* 0x00000004cb417223 */ /* 0x000fe200000101aa */
[----:B------:R-:W-:Y:S02]  /*11000*/  FSEL R234, R234, -INF , P0 ;  /* 0xff800000eaea7808 */ /* 0x000fe40000000000 */
[-C--:B------:R-:W-:Y:S02]  /*11010*/  ISETP.GE.AND P0, PT, R51, R219.reuse, PT ;  /* 0x000000db3300720c */ /* 0x080fe40003f06270 */
[----:B------:R-:W-:Y:S02]  /*11020*/  FSEL R4, R152, -INF , P1 ;  /* 0xff80000098047808 */ /* 0x000fe40000800000 */
[-C--:B------:R-:W-:Y:S02]  /*11030*/  ISETP.GE.AND P1, PT, R49, R219.reuse, PT ;  /* 0x000000db3100720c */ /* 0x080fe40003f26270 */
[----:B------:R-:W-:Y:S02]  /*11040*/  I2FP.F32.S32 R6, R6 ;  /* 0x0000000600067245 */ /* 0x000fe40000201400 */
[----:B------:R-:W-:Y:S02]  /*11050*/  FSEL R63, R236, -INF , P0 ;  /* 0xff800000ec3f7808 */ /* 0x000fe40000000000 */
[----:B------:R-:W-:Y:S01]  /*11060*/  ISETP.GE.AND P0, PT, R59, R218, PT ;  /* 0x000000da3b00720c */ /* 0x000fe20003f06270 */
[CC--:B------:R-:W-:Y:S01]  /*11070*/  FFMA.FTZ R165, -R203.reuse, R6.reuse, R165 ;  /* 0x00000006cba57223 */ /* 0x0c0fe200000101a5 */
[----:B------:R-:W-:Y:S01]  /*11080*/  FSEL R61, R242, -INF , P1 ;  /* 0xff800000f23d7808 */ /* 0x000fe20000800000 */
[----:B------:R-:W-:Y:S01]  /*11090*/  FFMA.FTZ R135, -R203, R6, R135 ;  /* 0x00000006cb877223 */ /* 0x000fe20000010187 */
[----:B------:R-:W-:Y:S01]  /*110a0*/  ISETP.GE.AND P1, PT, R41, R218, PT ;  /* 0x000000da2900720c */ /* 0x000fe20003f26270 */
[----:B------:R-:W-:Y:S01]  /*110b0*/  VIADD R6, R222, 0xffffffe8 ;  /* 0xffffffe8de067836 */ /* 0x000fe20000000000 */
[----:B------:R-:W-:Y:S02]  /*110c0*/  FSEL R15, R154, -INF , P0 ;  /* 0xff8000009a0f7808 */ /* 0x000fe40000000000 */
[----:B------:R-:W-:Y:S02]  /*110d0*/  IABS R0, R0 ;  /* 0x0000000000007213 */ /* 0x000fe40000000000 */
[-C--:B------:R-:W-:Y:S02]  /*110e0*/  ISETP.GE.AND P0, PT, R48, R219.reuse, PT ;  /* 0x000000db3000720c */ /* 0x080fe40003f06270 */
[----:B------:R-:W-:Y:S01]  /*110f0*/  FSEL R13, R160, -INF , P1 ;  /* 0xff800000a00d7808 */ /* 0x000fe20000800000 */
[----:B------:R-:W-:Y:S01]  /*11100*/  IMAD.MOV.U32 R8, RZ, RZ, R0 ;  /* 0x000000ffff087224 */ /* 0x000fe200078e0000 */
[----:B------:R-:W-:Y:S02]  /*11110*/  ISETP.GE.AND P1, PT, R47, R219, PT ;  /* 0x000000db2f00720c */ /* 0x000fe40003f26270 */
[----:B------:R-:W-:Y:S02]  /*11120*/  IABS R6, R6 ;  /* 0x0000000600067213 */ /* 0x000fe40000000000 */
[----:B------:R-:W-:Y:S02]  /*11130*/  FSEL R235, R244, -INF , P0 ;  /* 0xff800000f4eb7808 */ /* 0x000fe40000000000 */
[-C--:B------:R-:W-:Y:S02]  /*11140*/  ISETP.GE.AND P0, PT, R58, R218.reuse, PT ;  /* 0x000000da3a00720c */ /* 0x080fe40003f06270 */
[----:B------:R-:W-:Y:S02]  /*11150*/  FSEL R197, R250, -INF , P1 ;  /* 0xff800000fac57808 */ /* 0x000fe40000800000 */
[----:B------:R-:W-:Y:S02]  /*11160*/  ISETP.GE.AND P1, PT, R57, R218, PT ;  /* 0x000000da3900720c */ /* 0x000fe40003f26270 */
[----:B------:R-:W-:Y:S02]  /*11170*/  I2FP.F32.S32 R6, R6 ;  /* 0x0000000600067245 */ /* 0x000fe40000201400 */
[----:B------:R-:W-:Y:S02]  /*11180*/  FSEL R21, R162, -INF , P0 ;  /* 0xff800000a2157808 */ /* 0x000fe40000000000 */
[----:B------:R-:W-:Y:S01]  /*11190*/  IABS R0, R7 ;  /* 0x0000000700007213 */ /* 0x000fe20000000000 */
[C---:B------:R-:W-:Y:S01]  /*111a0*/  FFMA.FTZ R143, -R203.reuse, R6, R175 ;  /* 0x00000006cb8f7223 */ /* 0x040fe200000101af */
[----:B------:R-:W-:Y:S01]  /*111b0*/  I2FP.F32.S32 R8, R8 ;  /* 0x0000000800087245 */ /* 0x000fe20000201400 */
[----:B------:R-:W-:Y:S01]  /*111c0*/  FFMA.FTZ R131, -R203, R6, R131 ;  /* 0x00000006cb837223 */ /* 0x000fe20000010183 */
[-C--:B------:R-:W-:Y:S01]  /*111d0*/  ISETP.GE.AND P0, PT, R45, R219.reuse, PT ;  /* 0x000000db2d00720c */ /* 0x080fe20003f06270 */
[----:B------:R-:W-:Y:S01]  /*111e0*/  VIADD R7, R223, 0x31 ;  /* 0x00000031df077836 */ /* 0x000fe20000000000 */
[----:B------:R-:W-:Y:S01]  /*111f0*/  FSEL R27, R172, -INF , P1 ;  /* 0xff800000ac1b7808 */ /* 0x000fe20000800000 */
[CC--:B------:R-:W-:Y:S01]  /*11200*/  FFMA.FTZ R14, -R203.reuse, R8.reuse, R14 ;  /* 0x00000008cb0e7223 */ /* 0x0c0fe2000001010e */
[-C--:B------:R-:W-:Y:S01]  /*11210*/  ISETP.GE.AND P1, PT, R40, R219.reuse, PT ;  /* 0x000000db2800720c */ /* 0x080fe20003f26270 */
[C---:B------:R-:W-:Y:S01]  /*11220*/  FFMA.FTZ R167, -R203.reuse, R8, R167 ;  /* 0x00000008cba77223 */ /* 0x040fe200000101a7 */
[----:B------:R-:W-:Y:S01]  /*11230*/  I2FP.F32.S32 R0, R0 ;  /* 0x0000000000007245 */ /* 0x000fe20000201400 */
[----:B------:R-:W-:Y:S01]  /*11240*/  VIADD R8, R222, 0xffffffe9 ;  /* 0xffffffe9de087836 */ /* 0x000fe20000000000 */
[----:B------:R-:W-:Y:S01]  /*11250*/  FSEL R175, R252, -INF , P0 ;  /* 0xff800000fcaf7808 */ /* 0x000fe20000000000 */
[----:B------:R-:W-:Y:S01]  /*11260*/  VIADD R6, R222, 0xffffffd1 ;  /* 0xffffffd1de067836 */ /* 0x000fe20000000000 */
[----:B------:R-:W-:Y:S01]  /*11270*/  ISETP.GE.AND P0, PT, R56, R218, PT ;  /* 0x000000da3800720c */ /* 0x000fe20003f06270 */
[-C--:B------:R-:W-:Y:S01]  /*11280*/  FFMA.FTZ R163, -R203, R0.reuse, R163 ;  /* 0x00000000cba37223 */ /* 0x080fe200000101a3 */
[----:B------:R-:W-:Y:S01]  /*11290*/  FSEL R50, R153, -INF , P1 ;  /* 0xff80000099327808 */ /* 0x000fe20000800000 */
[----:B------:R-:W-:Y:S01]  /*112a0*/  FFMA.FTZ R137, -R203, R0, R137 ;  /* 0x00000000cb897223 */ /* 0x000fe20000010189 */
[-C--:B------:R-:W-:Y:S01]  /*112b0*/  ISETP.GE.AND P1, PT, R54, R218.reuse, PT ;  /* 0x000000da3600720c */ /* 0x080fe20003f26270 */
[----:B------:R-:W-:Y:S01]  /*112c0*/  VIADD R0, R222, 0xffffffc1 ;  /* 0xffffffc1de007836 */ /* 0x000fe20000000000 */
[----:B------:R-:W-:Y:S02]  /*112d0*/  FSEL R25, R174, -INF , P0 ;  /* 0xff800000ae197808 */ /* 0x000fe40000000000 */
[----:B------:R-:W-:Y:S02]  /*112e0*/  ISETP.GE.AND P0, PT, R55, R218, PT ;  /* 0x000000da3700720c */ /* 0x000fe40003f06270 */
[----:B------:R-:W-:Y:S02]  /*112f0*/  FSEL R33, R232, -INF , P1 ;  /* 0xff800000e8217808 */ /* 0x000fe40000800000 */
[----:B------:R-:W-:Y:S02]  /*11300*/  IABS R8, R8 ;  /* 0x0000000800087213 */ /* 0x000fe40000000000 */
[----:B------:R-:W-:Y:S02]  /*11310*/  ISETP.GE.AND P1, PT, R52, R218, PT ;  /* 0x000000da3400720c */ /* 0x000fe40003f26270 */
[----:B------:R-:W-:Y:S02]  /*11320*/  FSEL R35, R230, -INF , P0 ;  /* 0xff800000e6237808 */ /* 0x000fe40000000000 */
[----:B------:R-:W-:Y:S01]  /*11330*/  IABS R12, R0 ;  /* 0x00000000000c7213 */ /* 0x000fe20000000000 */
[----:B------:R-:W-:Y:S01]  /*11340*/  VIADD R0, R222, 0xffffffe0 ;  /* 0xffffffe0de007836 */ /* 0x000fe20000000000 */
[----:B------:R-:W-:Y:S02]  /*11350*/  I2FP.F32.S32 R8, R8 ;  /* 0x0000000800087245 */ /* 0x000fe40000201400 */
[-C--:B------:R-:W-:Y:S02]  /*11360*/  ISETP.GE.AND P0, PT, R53, R219.reuse, PT ;  /* 0x000000db3500720c */ /* 0x080fe40003f06270 */
[----:B------:R-:W-:Y:S01]  /*11370*/  FSEL R233, R238, -INF , P1 ;  /* 0xff800000eee97808 */ /* 0x000fe20000800000 */
[CC--:B------:R-:W-:Y:S01]  /*11380*/  FFMA.FTZ R22, -R203.reuse, R8.reuse, R22 ;  /* 0x00000008cb167223 */ /* 0x0c0fe20000010116 */
[-C--:B------:R-:W-:Y:S01]  /*11390*/  ISETP.GE.AND P1, PT, R34, R219.reuse, PT ;  /* 0x000000db2200720c */ /* 0x080fe20003f26270 */
[----:B------:R-:W-:Y:S01]  /*113a0*/  FFMA.FTZ R133, -R203, R8, R133 ;  /* 0x00000008cb857223 */ /* 0x000fe20000010185 */
[----:B------:R-:W-:Y:S01]  /*113b0*/  FSEL R161, R18, -INF , P0 ;  /* 0xff80000012a17808 */ /* 0x000fe20000000000 */
[----:B------:R-:W-:Y:S01]  /*113c0*/  VIADD R8, R222, 0xffffffd8 ;  /* 0xffffffd8de087836 */ /* 0x000fe20000000000 */
[----:B------:R-:W-:Y:S02]  /*113d0*/  FSEL R18, R165, -INF , P1 ;  /* 0xff800000a5127808 */ /* 0x000fe40000800000 */
[----:B------:R-:W-:Y:S02]  /*113e0*/  IABS R0, R0 ;  /* 0x0000000000007213 */ /* 0x000fe40000000000 */
[-C--:B------:R-:W-:Y:S02]  /*113f0*/  ISETP.GE.AND P1, PT, R32, R219.reuse, PT ;  /* 0x000000db2000720c */ /* 0x080fe40003f26270 */
[----:B------:R-:W-:Y:S02]  /*11400*/  I2FP.F32.S32 R12, R12 ;  /* 0x0000000c000c7245 */ /* 0x000fe40000201400 */
[----:B------:R-:W-:Y:S02]  /*11410*/  I2FP.F32.S32 R0, R0 ;  /* 0x0000000000007245 */ /* 0x000fe40000201400 */
[----:B------:R-:W-:Y:S01]  /*11420*/  ISETP.GE.AND P0, PT, R51, R218, PT ;  /* 0x000000da3300720c */ /* 0x000fe20003f06270 */
[C---:B------:R-:W-:Y:S01]  /*11430*/  FFMA.FTZ R43, -R203.reuse, R12, R43 ;  /* 0x0000000ccb2b7223 */ /* 0x040fe2000001012b */
[----:B------:R-:W-:Y:S01]  /*11440*/  FSEL R22, R22, -INF , P1 ;  /* 0xff80000016167808 */ /* 0x000fe20000800000 */
[----:B------:R-:W-:Y:S01]  /*11450*/  FFMA.FTZ R139, -R203, R0, R227 ;  /* 0x00000000cb8b7223 */ /* 0x000fe200000101e3 */
[----:B------:R-:W-:Y:S01]  /*11460*/  IABS R8, R8 ;  /* 0x0000000800087213 */ /* 0x000fe20000000000 */
[----:B------:R-:W-:Y:S01]  /*11470*/  VIADD R12, R222, 0xffffffd9 ;  /* 0xffffffd9de0c7836 */ /* 0x000fe20000000000 */
[----:B------:R-:W-:Y:S01]  /*11480*/  ISETP.GE.AND P1, PT, R45, R218, PT ;  /* 0x000000da2d00720c */ /* 0x000fe20003f26270 */
[----:B------:R-:W-:Y:S01]  /*11490*/  FFMA.FTZ R119, -R203, R0, R119 ;  /* 0x00000000cb777223 */ /* 0x000fe20000010177 */
[----:B------:R-:W-:Y:S01]  /*114a0*/  FSEL R46, R14, -INF , P5 ;  /* 0xff8000000e2e7808 */ /* 0x000fe20002800000 */
[----:B------:R-:W-:Y:S01]  /*114b0*/  VIADD R0, R222, 0xffffffc8 ;  /* 0xffffffc8de007836 */ /* 0x000fe20000000000 */
[-C--:B------:R-:W-:Y:S02]  /*114c0*/  ISETP.GE.AND P5, PT, R36, R219.reuse, PT ;  /* 0x000000db2400720c */ /* 0x080fe40003fa6270 */
[----:B------:R-:W-:Y:S02]  /*114d0*/  FSEL R231, R240, -INF , P0 ;  /* 0xff800000f0e77808 */ /* 0x000fe40000000000 */
[----:B------:R-:W-:Y:S02]  /*114e0*/  IABS R6, R6 ;  /* 0x0000000600067213 */ /* 0x000fe40000000000 */
[----:B------:R-:W-:Y:S02]  /*114f0*/  I2FP.F32.S32 R8, R8 ;  /* 0x0000000800087245 */ /* 0x000fe40000201400 */
[----:B------:R-:W-:Y:S02]  /*11500*/  ISETP.GE.AND P0, PT, R49, R218, PT ;  /* 0x000000da3100720c */ /* 0x000fe40003f06270 */
[----:B------:R-:W-:Y:S01]  /*11510*/  FSEL R14, R151, -INF , P1 ;  /* 0xff800000970e7808 */ /* 0x000fe20000800000 */
[C---:B------:R-:W-:Y:S01]  /*11520*/  FFMA.FTZ R127, -R203.reuse, R8, R127 ;  /* 0x00000008cb7f7223 */ /* 0x040fe2000001017f */
[----:B------:R-:W-:Y:S01]  /*11530*/  ISETP.GE.AND P1, PT, R40, R218, PT ;  /* 0x000000da2800720c */ /* 0x000fe20003f26270 */
[----:B------:R-:W-:Y:S01]  /*11540*/  FFMA.FTZ R115, -R203, R8, R115 ;  /* 0x00000008cb737223 */ /* 0x000fe20000010173 */
[----:B------:R-:W-:Y:S01]  /*11550*/  FSEL R44, R163, -INF , P5 ;  /* 0xff800000a32c7808 */ /* 0x000fe20002800000 */
[----:B------:R-:W-:Y:S01]  /*11560*/  VIADD R8, R223, 0x30 ;  /* 0x00000030df087836 */ /* 0x000fe20000000000 */
[----:B------:R-:W-:Y:S02]  /*11570*/  ISETP.GE.AND P5, PT, R48, R218, PT ;  /* 0x000000da3000720c */ /* 0x000fe40003fa6270 */
[----:B------:R-:W-:Y:S02]  /*11580*/  I2FP.F32.S32 R6, R6 ;  /* 0x0000000600067245 */ /* 0x000fe40000201400 */
[----:B------:R-:W-:Y:S02]  /*11590*/  FSEL R229, R246, -INF , P0 ;  /* 0xff800000f6e57808 */ /* 0x000fe40000000000 */
[----:B------:R-:W-:Y:S01]  /*115a0*/  IABS R12, R12 ;  /* 0x0000000c000c7213 */ /* 0x000fe20000000000 */
[CC--:B------:R-:W-:Y:S01]  /*115b0*/  FFMA.FTZ R67, -R203.reuse, R6.reuse, R169 ;  /* 0x00000006cb437223 */ /* 0x0c0fe200000101a9 */
[-C--:B------:R-:W-:Y:S01]  /*115c0*/  ISETP.GE.AND P0, PT, R28, R219.reuse, PT ;  /* 0x000000db1c00720c */ /* 0x080fe20003f06270 */
[----:B------:R-:W-:Y:S01]  /*115d0*/  FFMA.FTZ R125, -R203, R6, R125 ;  /* 0x00000006cb7d7223 */ /* 0x000fe2000001017d */
[----:B------:R-:W-:Y:S01]  /*115e0*/  FSEL R165, R155, -INF , P1 ;  /* 0xff8000009ba57808 */ /* 0x000fe20000800000 */
[----:B------:R-:W-:Y:S01]  /*115f0*/  VIADD R6, R222, 0xffffffc9 ;  /* 0xffffffc9de067836 */ /* 0x000fe20000000000 */
[-C--:B------:R-:W-:Y:S01]  /*11600*/  ISETP.GE.AND P1, PT, R16, R219.reuse, PT ;  /* 0x000000db1000720c */ /* 0x080fe20003f26270 */
[----:B------:R-:W-:Y:S01]  /*11610*/  VIADD R222, R222, 0x80 ;  /* 0x00000080dede7836 */ /* 0x000fe20000000000 */
[----:B------:R-:W-:Y:S02]  /*11620*/  IABS R0, R0 ;  /* 0x0000000000007213 */ /* 0x000fe40000000000 */
[----:B------:R-:W-:Y:S02]  /*11630*/  FSEL R227, R248, -INF , P5 ;  /* 0xff800000f8e37808 */ /* 0x000fe40002800000 */
[----:B------:R-:W-:Y:S02]  /*11640*/  ISETP.GE.AND P5, PT, R47, R218, PT ;  /* 0x000000da2f00720c */ /* 0x000fe40003fa6270 */
[----:B------:R-:W-:Y:S02]  /*11650*/  I2FP.F32.S32 R12, R12 ;  /* 0x0000000c000c7245 */ /* 0x000fe40000201400 */
[----:B------:R-:W-:Y:S02]  /*11660*/  FSEL R143, R143, -INF , P0 ;  /* 0xff8000008f8f7808 */ /* 0x000fe40000000000 */
[-C--:B------:R-:W-:Y:S01]  /*11670*/  ISETP.GE.AND P0, PT, R26, R219.reuse, PT ;  /* 0x000000db1a00720c */ /* 0x080fe20003f06270 */
[C---:B------:R-:W-:Y:S01]  /*11680*/  FFMA.FTZ R129, -R203.reuse, R12, R129 ;  /* 0x0000000ccb817223 */ /* 0x040fe20000010181 */
[----:B------:R-:W-:Y:S01]  /*11690*/  I2FP.F32.S32 R0, R0 ;  /* 0x0000000000007245 */ /* 0x000fe20000201400 */
[----:B------:R-:W-:Y:S01]  /*116a0*/  FFMA.FTZ R117, -R203, R12, R117 ;  /* 0x0000000ccb757223 */ /* 0x000fe20000010175 */
[----:B------:R-:W-:Y:S01]  /*116b0*/  FSEL R127, R127, -INF , P1 ;  /* 0xff8000007f7f7808 */ /* 0x000fe20000800000 */
[----:B------:R-:W-:Y:S01]  /*116c0*/  VIADD R12, R223, 0x28 ;  /* 0x00000028df0c7836 */ /* 0x000fe20000000000 */
[----:B------:R-:W-:Y:S01]  /*116d0*/  ISETP.GE.AND P1, PT, R36, R218, PT ;  /* 0x000000da2400720c */ /* 0x000fe20003f26270 */
[----:B------:R-:W-:Y:S01]  /*116e0*/  FFMA.FTZ R109, -R203, R0, R109 ;  /* 0x00000000cb6d7223 */ /* 0x000fe2000001016d */
[----:B------:R-:W-:Y:S01]  /*116f0*/  ISETP.GE.AND P4, PT, R223, R218, PT ;  /* 0x000000dadf00720c */ /* 0x000fe20003f86270 */
[----:B------:R-:W-:Y:S01]  /*11700*/  FFMA.FTZ R38, -R203, R0, R38 ;  /* 0x00000000cb267223 */ /* 0x000fe20000010126 */
[----:B------:R-:W-:Y:S01]  /*11710*/  FSEL R169, R149, -INF , P5 ;  /* 0xff80000095a97808 */ /* 0x000fe20002800000 */
[----:B------:R-:W-:Y:S01]  /*11720*/  VIADD R0, R223, 0x38 ;  /* 0x00000038df007836 */ /* 0x000fe20000000000 */
[----:B------:R-:W-:Y:S02]  /*11730*/  ISETP.GE.AND P5, PT, R24, R219, PT ;  /* 0x000000db1800720c */ /* 0x000fe40003fa6270 */
[----:B------:R-:W-:Y:S02]  /*11740*/  FSEL R141, R141, -INF , P0 ;  /* 0xff8000008d8d7808 */ /* 0x000fe40000000000 */
[----:B------:R-:W-:Y:S02]  /*11750*/  ISETP.GE.AND P0, PT, R39, R218, PT ;  /* 0x000000da2700720c */ /* 0x000fe40003f06270 */
[----:B------:R-:W-:Y:S02]  /*11760*/  IABS R6, R6 ;  /* 0x0000000600067213 */ /* 0x000fe40000000000 */
[----:B------:R-:W-:Y:S02]  /*11770*/  FSEL R149, R167, -INF , P1 ;  /* 0xff800000a7957808 */ /* 0x000fe40000800000 */
[----:B------:R-:W-:Y:S02]  /*11780*/  FSEL R153, R159, -INF , P4 ;  /* 0xff8000009f997808 */ /* 0x000fe40002000000 */
[----:B------:R-:W-:Y:S02]  /*11790*/  ISETP.GE.AND P1, PT, R39, R211, PT ;  /* 0x000000d32700720c */ /* 0x000fe40003f26270 */
[----:B------:R-:W-:Y:S02]  /*117a0*/  FSEL R139, R139, -INF , P5 ;  /* 0xff8000008b8b7808 */ /* 0x000fe40002800000 */
[----:B------:R-:W-:Y:S02]  /*117b0*/  ISETP.GE.AND P4, PT, R34, R218, PT ;  /* 0x000000da2200720c */ /* 0x000fe40003f86270 */
[----:B------:R-:W-:Y:S02]  /*117c0*/  ISETP.GE.AND P5, PT, R20, R219, PT ;  /* 0x000000db1400720c */ /* 0x000fe40003fa6270 */
[----:B------:R-:W-:Y:S02]  /*117d0*/  IABS R5, R5 ;  /* 0x0000000500057213 */ /* 0x000fe40000000000 */
[----:B------:R-:W-:Y:S02]  /*117e0*/  FSEL R163, R157, -INF , P0 ;  /* 0xff8000009da37808 */ /* 0x000fe40000000000 */
[----:B------:R-:W-:Y:S02]  /*117f0*/  I2FP.F32.S32 R6, R6 ;  /* 0x0000000600067245 */ /* 0x000fe40000201400 */
[-C--:B------:R-:W-:Y:S02]  /*11800*/  ISETP.GE.AND P0, PT, R12, R219.reuse, PT ;  /* 0x000000db0c00720c */ /* 0x080fe40003f06270 */
[----:B------:R-:W-:Y:S01]  /*11810*/  FSEL R171, R171, -INF , !P1 ;  /* 0xff800000abab7808 */ /* 0x000fe20004800000 */
[-C--:B------:R-:W-:Y:S01]  /*11820*/  FFMA.FTZ R30, -R203, R6.reuse, R30 ;  /* 0x00000006cb1e7223 */ /* 0x080fe2000001011e */
[----:B------:R-:W-:Y:S01]  /*11830*/  FSEL R147, R173, -INF , P4 ;  /* 0xff800000ad937808 */ /* 0x000fe20002000000 */
[----:B------:R-:W-:Y:S01]  /*11840*/  FFMA.FTZ R168, -R203, R6, R168 ;  /* 0x00000006cba87223 */ /* 0x000fe200000101a8 */
[----:B------:R-:W-:Y:S02]  /*11850*/  ISETP.GE.AND P1, PT, R0, R219, PT ;  /* 0x000000db0000720c */ /* 0x000fe40003f26270 */
[-C--:B------:R-:W-:Y:S02]  /*11860*/  ISETP.GE.AND P4, PT, R32, R218.reuse, PT ;  /* 0x000000da2000720c */ /* 0x080fe40003f86270 */
[----:B------:R-:W-:Y:S02]  /*11870*/  I2FP.F32.S32 R5, R5 ;  /* 0x0000000500057245 */ /* 0x000fe40000201400 */
[----:B------:R-:W-:Y:S02]  /*11880*/  FSEL R129, R129, -INF , P5 ;  /* 0xff80000081817808 */ /* 0x000fe40002800000 */
[----:B------:R-:W-:Y:S01]  /*11890*/  ISETP.GE.AND P5, PT, R10, R219, PT ;  /* 0x000000db0a00720c */ /* 0x000fe20003fa6270 */
[----:B------:R-:W-:Y:S01]  /*118a0*/  FFMA.FTZ R42, -R203, R5, R42 ;  /* 0x00000005cb2a7223 */ /* 0x000fe2000001012a */
        /* <DEDUP_REMOVED lines=20> */
[----:B------:R-:W-:Y:S02]  /*119f0*/  ISETP.GE.AND P1, PT, R59, R210, PT ;  /* 0x000000d23b00720c */ /* 0x000fe40003f26270 */
[----:B------:R-:W-:Y:S02]  /*11a00*/  FSEL R119, R119, -INF , P4 ;  /* 0xff80000077777808 */ /* 0x000fe40002000000 */
[----:B------:R-:W-:Y:S02]  /*11a10*/  FSEL R42, R42, -INF , P5 ;  /* 0xff8000002a2a7808 */ /* 0x000fe40002800000 */
[----:B------:R-:W-:Y:S02]  /*11a20*/  ISETP.GE.AND P4, PT, R7, R218, PT ;  /* 0x000000da0700720c */ /* 0x000fe40003f86270 */
[----:B------:R-:W-:Y:S02]  /*11a30*/  ISETP.GE.AND P5, PT, R53, R210, PT ;  /* 0x000000d23500720c */ /* 0x000fe40003fa6270 */
[----:B------:R-:W-:Y:S02]  /*11a40*/  FSEL R131, R131, -INF , P0 ;  /* 0xff80000083837808 */ /* 0x000fe40000000000 */
[----:B------:R-:W-:Y:S02]  /*11a50*/  ISETP.GE.AND P0, PT, R12, R218, PT ;  /* 0x000000da0c00720c */ /* 0x000fe40003f06270 */
[----:B------:R-:W-:Y:S02]  /*11a60*/  FSEL R15, R15, -INF , !P1 ;  /* 0xff8000000f0f7808 */ /* 0x000fe40004800000 */
[----:B------:R-:W-:Y:S02]  /*11a70*/  ISETP.GE.AND P1, PT, R56, R210, PT ;  /* 0x000000d23800720c */ /* 0x000fe40003f26270 */
[----:B------:R-:W-:Y:S02]  /*11a80*/  FSEL R65, R65, -INF , P4 ;  /* 0xff80000041417808 */ /* 0x000fe40002000000 */
[----:B------:R-:W-:Y:S02]  /*11a90*/  FSEL R151, R60, -INF , !P5 ;  /* 0xff8000003c977808 */ /* 0x000fe40006800000 */
[-C--:B------:R-:W-:Y:S02]  /*11aa0*/  ISETP.GE.AND P4, PT, R41, R211.reuse, PT ;  /* 0x000000d32900720c */ /* 0x080fe40003f86270 */
[-C--:B------:R-:W-:Y:S02]  /*11ab0*/  ISETP.GE.AND P5, PT, R10, R218.reuse, PT ;  /* 0x000000da0a00720c */ /* 0x080fe40003fa6270 */
[----:B------:R-:W-:Y:S02]  /*11ac0*/  FSEL R117, R117, -INF , P0 ;  /* 0xff80000075757808 */ /* 0x000fe40000000000 */
[----:B------:R-:W-:Y:S02]  /*11ad0*/  ISETP.GE.AND P0, PT, R5, R218, PT ;  /* 0x000000da0500720c */ /* 0x000fe40003f06270 */
[----:B------:R-:W-:Y:S02]  /*11ae0*/  FSEL R25, R25, -INF , !P1 ;  /* 0xff80000019197808 */ /* 0x000fe40004800000 */
[----:B------:R-:W-:Y:S02]  /*11af0*/  FSEL R29, R29, -INF , !P4 ;  /* 0xff8000001d1d7808 */ /* 0x000fe40006000000 */
[-C--:B------:R-:W-:Y:S02]  /*11b00*/  ISETP.GE.AND P1, PT, R51, R210.reuse, PT ;  /* 0x000000d23300720c */ /* 0x080fe40003f26270 */
[-C--:B------:R-:W-:Y:S02]  /*11b10*/  ISETP.GE.AND P4, PT, R56, R211.reuse, PT ;  /* 0x000000d33800720c */ /* 0x080fe40003f86270 */
[----:B------:R-:W-:Y:S02]  /*11b20*/  FSEL R115, R115, -INF , P5 ;  /* 0xff80000073737808 */ /* 0x000fe40002800000 */
[-C--:B------:R-:W-:Y:S02]  /*11b30*/  ISETP.GE.AND P5, PT, R59, R211.reuse, PT ;  /* 0x000000d33b00720c */ /* 0x080fe40003fa6270 */
[----:B------:R-:W-:Y:S02]  /*11b40*/  FSEL R38, R38, -INF , P0 ;  /* 0xff80000026267808 */ /* 0x000fe40000000000 */
        /* <DEDUP_REMOVED lines=21> */
[-C--:B------:R-:W-:Y:S02]  /*11ca0*/  ISETP.GE.AND P4, PT, R52, R210.reuse, PT ;  /* 0x000000d23400720c */ /* 0x080fe40003f86270 */
        /* <DEDUP_REMOVED lines=8> */
[----:B------:R-:W-:Y:S01]  /*11d30*/  FSEL R4, R4, -INF , !P3 ;  /* 0xff80000004047808 */ /* 0x000fe20005800000 */
[----:B------:R-:W-:Y:S01]  /*11d40*/  LDSM.16.MT88.4 R56, [R176+0x6800] ;  /* 0x00680000b038783b */ /* 0x000fe20000004200 */
[----:B------:R-:W-:Y:S02]  /*11d50*/  FSEL R61, R61, -INF , !P6 ;  /* 0xff8000003d3d7808 */ /* 0x000fe40007000000 */
[----:B------:R-:W-:Y:S02]  /*11d60*/  FSEL R155, R18, -INF , !P4 ;  /* 0xff800000129b7808 */ /* 0x000fe40006000000 */
        /* <DEDUP_REMOVED lines=21> */
[----:B------:R-:W-:Y:S01]  /*11ec0*/  FSEL R173, R50, -INF , !P0 ;  /* 0xff80000032ad7808 */ /* 0x000fe20004000000 */
[----:B------:R-:W-:Y:S01]  /*11ed0*/  LDSM.16.MT88.4 R52, [R180+0x6800] ;  /* 0x00680000b434783b */ /* 0x000fe20000004200 */
[-C--:B------:R-:W-:Y:S02]  /*11ee0*/  ISETP.GE.AND P0, PT, R49, R210.reuse, PT ;  /* 0x000000d23100720c */ /* 0x080fe40003f06270 */
[-C--:B------:R-:W-:Y:S02]  /*11ef0*/  ISETP.GE.AND P5, PT, R48, R210.reuse, PT ;  /* 0x000000d23000720c */ /* 0x080fe40003fa6270 */
[----:B------:R-:W-:Y:S02]  /*11f00*/  FMNMX3.FTZ R14, R14, R35, R33, !PT ;  /* 0x000000230e0e7276 */ /* 0x000fe40007810021 */
[----:B------:R-:W-:Y:S01]  /*11f10*/  FSEL R159, R44, -INF , !P6 ;  /* 0xff8000002c9f7808 */ /* 0x000fe20007000000 */
[----:B------:R-:W-:Y:S01]  /*11f20*/  LDSM.16.MT88.4 R48, [R102+0x6000] ;  /* 0x006000006630783b */ /* 0x000fe20000004200 */
[-C--:B------:R-:W-:Y:S02]  /*11f30*/  ISETP.GE.AND P6, PT, R40, R210.reuse, PT ;  /* 0x000000d22800720c */ /* 0x080fe40003fc6270 */
[----:B------:R-:W-:Y:S02]  /*11f40*/  FSEL R161, R161, -INF , !P3 ;  /* 0xff800000a1a17808 */ /* 0x000fe40005800000 */
        /* <DEDUP_REMOVED lines=15> */
[CC--:B------:R-:W-:Y:S01]  /*12040*/  ISETP.GE.AND P6, PT, R223.reuse, R210.reuse, PT ;  /* 0x000000d2df00720c */ /* 0x0c0fe20003fc6270 */
[----:B------:R-:W-:Y:S01]  /*12050*/  VIADD R223, R223, 0xffffff80 ;  /* 0xffffff80dfdf7836 */ /* 0x000fe20000000000 */
[----:B------:R-:W-:Y:S02]  /*12060*/  FMNMX3.FTZ R14, R14, R169, R167, !PT ;  /* 0x000000a90e0e7276 */ /* 0x000fe400078100a7 */
[-C--:B------:R-:W-:Y:S02]  /*12070*/  ISETP.GE.AND P5, PT, R16, R211.reuse, PT ;  /* 0x000000d31000720c */ /* 0x080fe40003fa6270 */
        /* <DEDUP_REMOVED lines=42> */
[----:B------:R-:W-:Y:S02]  /*12320*/  FSEL R43, R43, -INF , !P3 ;  /* 0xff8000002b2b7808 */ /* 0x000fe40005800000 */
[----:B------:R-:W-:Y:S02]  /*12330*/  FMNMX3.FTZ R18, R18, R141, R139, !PT ;  /* 0x0000008d12127276 */ /* 0x000fe4000781008b */
[----:B------:R-:W-:Y:S02]  /*12340*/  FMNMX3.FTZ R14, R14, R133, R131, !PT ;  /* 0x000000850e0e7276 */ /* 0x000fe40007810083 */
[----:B------:R-:W-:Y:S02]  /*12350*/  ISETP.GE.AND P3, PT, R10, R210, PT ;  /* 0x000000d20a00720c */ /* 0x000fe40003f66270 */
[----:B------:R-:W-:Y:S02]  /*12360*/  FSEL R121, R121, -INF , !P4 ;  /* 0xff80000079797808 */ /* 0x000fe40006000000 */
[----:B------:R-:W-:Y:S02]  /*12370*/  FSEL R119, R119, -INF , !P1 ;  /* 0xff80000077777808 */ /* 0x000fe40004800000 */
[----:B------:R-:W-:Y:S02]  /*12380*/  FSEL R117, R117, -INF , !P0 ;  /* 0xff80000075757808 */ /* 0x000fe40004000000 */
[C---:B------:R-:W-:Y:S02]  /*12390*/  ISETP.GE.AND P1, PT, R0.reuse, R218, PT ;  /* 0x000000da0000720c */ /* 0x040fe40003f26270 */
[-C--:B------:R-:W-:Y:S02]  /*123a0*/  ISETP.GE.AND P0, PT, R0, R210.reuse, PT ;  /* 0x000000d20000720c */ /* 0x080fe40003f06270 */
[----:B------:R-:W-:Y:S02]  /*123b0*/  FMNMX3.FTZ R18, R18, R129, R127, !PT ;  /* 0x0000008112127276 */ /* 0x000fe4000781007f */
[----:B------:R-:W-:Y:S02]  /*123c0*/  FMNMX3.FTZ R0, R14, R121, R119, !PT ;  /* 0x000000790e007276 */ /* 0x000fe40007810077 */
[-C--:B------:R-:W-:Y:S02]  /*123d0*/  ISETP.GE.AND P5, PT, R8, R210.reuse, PT ;  /* 0x000000d20800720c */ /* 0x080fe40003fa6270 */
[-C--:B------:R-:W-:Y:S02]  /*123e0*/  ISETP.GE.AND P6, PT, R7, R210.reuse, PT ;  /* 0x000000d20700720c */ /* 0x080fe40003fc6270 */
[----:B------:R-:W-:Y:S02]  /*123f0*/  FSEL R115, R115, -INF , !P3 ;  /* 0xff80000073737808 */ /* 0x000fe40005800000 */
[----:B------:R-:W-:Y:S02]  /*12400*/  FMNMX3.FTZ R18, R18, R125, R123, !PT ;  /* 0x0000007d12127276 */ /* 0x000fe4000781007b */
[----:B------:R-:W-:Y:S02]  /*12410*/  ISETP.GE.AND P4, PT, R5, R210, PT ;  /* 0x000000d20500720c */ /* 0x000fe40003f86270 */
[----:B------:R-:W-:Y:S02]  /*12420*/  FSEL R39, R168, -INF , P1 ;  /* 0xff800000a8277808 */ /* 0x000fe40000800000 */
        /* <DEDUP_REMOVED lines=384> */
.L_x_13161:
        /* <DEDUP_REMOVED lines=10> */
.L_x_13182:
        /* <DEDUP_REMOVED lines=128> */
.L_x_13171:
[----:B------:R-:W-:Y:S05]  /*144d0*/  BSYNC.RECONVERGENT B0 ;  /* 0x0000000000007941 */ /* 0x000fea0003800200 */
.L_x_13170:
        /* <DEDUP_REMOVED lines=22> */
.L_x_13173:
[----:B------:R-:W-:Y:S05]  /*14640*/  BSYNC.RECONVERGENT B0 ;  /* 0x0000000000007941 */ /* 0x000fea0003800200 */
.L_x_13172:
        /* <DEDUP_REMOVED lines=39> */
.L_x_13175:
[----:B------:R-:W-:Y:S05]  /*148c0*/  BSYNC.RECONVERGENT B0 ;  /* 0x0000000000007941 */ /* 0x000fea0003800200 */
.L_x_13174:
        /* <DEDUP_REMOVED lines=13> */
.L_x_13177:
[----:B------:R-:W-:Y:S05]  /*149a0*/  BSYNC.RECONVERGENT B0 ;  /* 0x0000000000007941 */ /* 0x000fea0003800200 */
.L_x_13176:
[----:B------:R-:W-:-:S04]  /*149b0*/  MOV R201, 0x0 ;  /* 0x0000000000c97802 */ /* 0x000fc80000000f00 */
[----:B-1234-:R-:W-:Y:S05]  /*149c0*/  @P2 RET.REL.NODEC R200 `(_ZN5flash24flash_fwd_splitkv_kernelI23Flash_fwd_kernel_traitsILi64ELi64ELi128ELi4ELb0ELb0EN7cutlass10bfloat16_tE19Flash_kernel_traitsILi64ELi64ELi128ELi4ES3_EELb0ELb1ELb1ELb0ELb0ELb1ELb0ELb0EEEvNS_16Flash_fwd_paramsE) ;  /* 0xfffffeb4c88c2950 */ /* 0x01efea0003c3ffff */
        /* <DEDUP_REMOVED lines=12> */
[----:B-1----:R-:W-:Y:S05]  /*14a90*/  RET.REL.NODEC R200 `(_ZN5flash24flash_fwd_splitkv_kernelI23Flash_fwd_kernel_traitsILi64ELi64ELi128ELi4ELb0ELb0EN7cutlass10bfloat16_tE19Flash_kernel_traitsILi64ELi64ELi128ELi4ES3_EELb0ELb1ELb1ELb0ELb0ELb1ELb0ELb0EEEvNS_16Flash_fwd_paramsE) ;  /* 0xfffffeb4c8587950 */ /* 0x002fea0003c3ffff */
.L_x_13169:
[----:B------:R-:W-:Y:S01]  /*14aa0*/  MOV R5, 0x2 ;  /* 0x0000000200057802 */ /* 0x000fe20000000f00 */
[----:B------:R-:W-:Y:S01]  /*14ab0*/  IMAD.MOV.U32 R4, RZ, RZ, 0x1f ;  /* 0x0000001fff047424 */ /* 0x000fe200078e00ff */
[----:B------:R-:W-:-:S07]  /*14ac0*/  MOV R6, 0xffffffff ;  /* 0xffffffff00067802 */ /* 0x000fce0000000f00 */
[----:B-1---5:R-:W-:Y:S05]  /*14ad0*/  WARPSYNC.COLLECTIVE R6, `(.L_x_13178) ;  /* 0x0000000006087348 */ /* 0x022fea0003c00000 */
[----:B------:R2:W3:Y:S02]  /*14ae0*/  SHFL.BFLY P0, R11, R224, R5, R4 ;  /* 0x0c000005e00b7389 */ /* 0x0004e40000000004 */
[----:B-123-5:R-:W-:Y:S05]  /*14af0*/  ENDCOLLECTIVE ;  /* 0x000000000000791b */ /* 0x02efea0003800000 */
.L_x_13178:
[----:B------:R-:W-:Y:S02]  /*14b00*/  IMAD.MOV.U32 R9, RZ, RZ, R11 ;  /* 0x000000ffff097224 */ /* 0x000fe400078e000b */
[----:B------:R-:W-:Y:S02]  /*14b10*/  IMAD.MOV.U32 R5, RZ, RZ, 0x1 ;  /* 0x00000001ff057424 */ /* 0x000fe400078e00ff */
[----:B------:R-:W-:-:S05]  /*14b20*/  FADD.FTZ R9, R9, R224 ;  /* 0x000000e009097221 */ /* 0x000fca0000010000 */
[----:B------:R-:W-:-:S07]  /*14b30*/  MOV R224, R9 ;  /* 0x0000000900e07202 */ /* 0x000fce0000000f00 */
[----:B------:R-:W-:Y:S05]  /*14b40*/  WARPSYNC.COLLECTIVE R6, `(.L_x_13179) ;  /* 0x0000000006087348 */ /* 0x000fea0003c00000 */
[----:B------:R1:W2:Y:S02]  /*14b50*/  SHFL.BFLY P0, R11, R224, R5, R4 ;  /* 0x0c000005e00b7389 */ /* 0x0002a40000000004 */
[----:B-12---:R-:W-:Y:S05]  /*14b60*/  ENDCOLLECTIVE ;  /* 0x000000000000791b */ /* 0x006fea0003800000 */
.L_x_13179:
[----:B------:R-:W-:Y:S01]  /*14b70*/  MOV R224, R225 ;  /* 0x000000e100e07202 */ /* 0x000fe20000000f00 */
[----:B------:R-:W-:Y:S01]  /*14b80*/  IMAD.MOV.U32 R5, RZ, RZ, 0x2 ;  /* 0x00000002ff057424 */ /* 0x000fe200078e00ff */
[----:B------:R-:W-:-:S07]  /*14b90*/  MOV R8, R11 ;  /* 0x0000000b00087202 */ /* 0x000fce0000000f00 */
[----:B------:R-:W-:Y:S05]  /*14ba0*/  WARPSYNC.COLLECTIVE R6, `(.L_x_13180) ;  /* 0x0000000006087348 */ /* 0x000fea0003c00000 */
[----:B------:R1:W2:Y:S02]  /*14bb0*/  SHFL.BFLY P0, R11, R224, R5, R4 ;  /* 0x0c000005e00b7389 */ /* 0x0002a40000000004 */
[----:B-12---:R-:W-:Y:S05]  /*14bc0*/  ENDCOLLECTIVE ;  /* 0x000000000000791b */ /* 0x006fea0003800000 */
.L_x_13180:
[----:B------:R-:W-:Y:S01]  /*14bd0*/  FADD.FTZ R8, R9, R8 ;  /* 0x0000000809087221 */ /* 0x000fe20000010000 */
[----:B------:R-:W-:Y:S01]  /*14be0*/  FADD.FTZ R10, R11, R225 ;  /* 0x000000e10b0a7221 */ /* 0x000fe20000010000 */
[----:B------:R-:W-:-:S04]  /*14bf0*/  MOV R5, 0x1 ;  /* 0x0000000100057802 */ /* 0x000fc80000000f00 */
[----:B------:R-:W-:-:S07]  /*14c00*/  MOV R224, R10 ;  /* 0x0000000a00e07202 */ /* 0x000fce0000000f00 */
[----:B------:R-:W-:Y:S05]  /*14c10*/  WARPSYNC.COLLECTIVE R6, `(.L_x_13181) ;  /* 0x0000000006087348 */ /* 0x000fea0003c00000 */
[----:B------:R1:W2:Y:S02]  /*14c20*/  SHFL.BFLY P0, R11, R224, R5, R4 ;  /* 0x0c000005e00b7389 */ /* 0x0002a40000000004 */
[----:B-12---:R-:W-:Y:S05]  /*14c30*/  ENDCOLLECTIVE ;  /* 0x000000000000791b */ /* 0x006fea0003800000 */
.L_x_13181:
[----:B------:R-:W-:Y:S05]  /*14c40*/  BRA `(.L_x_13182) ;  /* 0xfffffff000207947 */ /* 0x000fea000383ffff */
.L_x_13183:
        /* <DEDUP_REMOVED lines=11> */
.L_x_14825:


//--------------------- .text._ZN5flash24flash_fwd_splitkv_kernelI23Flash_fwd_kernel_traitsILi64ELi64ELi128ELi4ELb0ELb0EN7cutlass10bfloat16_tE19Flash_kernel_traitsILi64ELi64ELi128ELi4ES3_EELb0ELb1ELb0ELb0ELb1ELb0ELb0ELb1EEEvNS_16Flash_fwd_paramsE --------------------------
	.section	.text._ZN5flash24flash_fwd_splitkv_kernelI23Flash_fwd_kernel_traitsILi64ELi64ELi128ELi4ELb0ELb0EN7cutlass10bfloat16_tE19Flash_kernel_traitsILi64ELi64ELi128ELi4ES3_EELb0ELb1ELb0ELb0ELb1ELb0ELb0ELb1EEEvNS_16Flash_fwd_paramsE,"ax",@progbits
	.align	128
        .global         _ZN5flash24flash_fwd_splitkv_kernelI23Flash_fwd_kernel_traitsILi64ELi64ELi128ELi4ELb0ELb0EN7cutlass10bfloat16_tE19Flash_kernel_traitsILi64ELi64ELi128ELi4ES3_EELb0ELb1ELb0ELb0ELb1ELb0ELb0ELb1EEEvNS_16Flash_fwd_paramsE
        .type           _ZN5flash24flash_fwd_splitkv_kernelI23Flash_fwd_kernel_traitsILi64ELi64ELi128ELi4ELb0ELb0EN7cutlass10bfloat16_tE19Flash_kernel_traitsILi64ELi64ELi128ELi4ES3_EELb0ELb1ELb0ELb0ELb1ELb0ELb0ELb1EEEvNS_16Flash_fwd_paramsE,@function
        .size           _ZN5flash24flash_fwd_splitkv_kernelI23Flash_fwd_kernel_traitsILi64ELi64ELi128ELi4ELb0ELb0EN7cutlass10bfloat16_tE19Flash_kernel_traitsILi64ELi64ELi128ELi4ES3_EELb0ELb1ELb0ELb0ELb1ELb0ELb0ELb1EEEvNS_16Flash_fwd_paramsE,(.L_x_14826 - _ZN5flash24flash_fwd_splitkv_kernelI23Flash_fwd_kernel_traitsILi64ELi64ELi128ELi4ELb0ELb0EN7cutlass10bfloat16_tE19Flash_kernel_traitsILi64ELi64ELi128ELi4ES3_EELb0ELb1ELb0ELb0ELb1ELb0ELb0ELb1EEEvNS_16Flash_fwd_paramsE)
        .other          _ZN5flash24flash_fwd_splitkv_kernelI23Flash_fwd_kernel_traitsILi64ELi64ELi128ELi4ELb0ELb0EN7cutlass10bfloat16_tE19Flash_kernel_traitsILi64ELi64ELi128ELi4ES3_EELb0ELb1ELb0ELb0ELb1ELb0ELb0ELb1EEEvNS_16Flash_fwd_paramsE,@"STO_CUDA_ENTRY STV_DEFAULT"
_ZN5flash24flash_fwd_splitkv_kernelI23Flash_fwd_kernel_traitsILi64ELi64ELi128ELi4ELb0ELb0EN7cutlass10bfloat16_tE19Flash_kernel_traitsILi64ELi64ELi128ELi4ES3_EELb0ELb1ELb0ELb0ELb1ELb0ELb0ELb1EEEvNS_16Flash_fwd_paramsE:
.text._ZN5flash24flash_fwd_splitkv_kernelI23Flash_fwd_kernel_traitsILi64ELi64ELi128ELi4ELb0ELb0EN7cutlass10bfloat16_tE19Flash_kernel_traitsILi64ELi64ELi128ELi4ES3_EELb0ELb1ELb0ELb0ELb1ELb0ELb0ELb1EEEvNS_16Flash_fwd_paramsE:
[----:B------:R-:W-:Y:S01]  /*0000*/  LDC R1, c[0x0][0x37c] ;  /* 0x0000df00ff017b82 */ /* 0x000fe20000000800 */
[----:B------:R-:W1:Y:S07]  /*0010*/  S2R R3, SR_CTAID.X ;  /* 0x0000000000037919 */ /* 0x000e6e0000002500 */
[----:B------:R-:W2:Y:S01]  /*0020*/  LDC.64 R100, c[0x0][0x348] ;  /* 0x0000d200ff647b82 */ /* 0x000ea20000000a00 */
[----:B------:R-:W-:Y:S01]  /*0030*/  BSSY.RECONVERGENT B3, `(.L_x_13184) ;  /* 0x0000005000037945 */ /* 0x000fe20003800200 */
[----:B------:R-:W-:Y:S01]  /*0040*/  MOV R172, 0x80 ;  /* 0x0000008000ac7802 */ /* 0x000fe20000000f00 */
[----:B------:R-:W3:Y:S01]  /*0050*/  S2R R175, SR_CTAID.Y ;  /* 0x0000000000af7919 */ /* 0x000ee20000002600 */
[----:B------:R-:W4:Y:S05]  /*0060*/  S2R R174, SR_CTAID.Z ;  /* 0x0000000000ae7919 */ /* 0x000f2a0000002700 */
[----:B-1234-:R-:W-:Y:S05]  /*0070*/  CALL.REL.NOINC `($_ZN5flash24flash_fwd_splitkv_kernelI23Flash_fwd_kernel_traitsILi64ELi64ELi128ELi4ELb0ELb0EN7cutlass10bfloat16_tE19Flash_kernel_traitsILi64ELi64ELi128ELi4ES3_EELb0ELb1ELb0ELb0ELb1ELb0ELb0ELb1EEEvNS_16Flash_fwd_paramsE$_ZN5flash30compute_attn_1rowblock_splitkvI23Flash_fwd_kernel_traitsILi64ELi64ELi128ELi4ELb0ELb0EN7cutlass10bfloat16_tE19Flash_kernel_traitsILi64ELi64ELi128ELi4ES3_EELb0ELb1ELb0ELb0ELb1ELb0ELb0ELb1ENS_16Flash_fwd_paramsEEEvRKT8_iiiii) ;  /* 0x0000000000087944 */ /* 0x01efea0003c00000 */
[----:B------:R-:W-:Y:S05]  /*0080*/  BSYNC.RECONVERGENT B3 ;  /* 0x0000000000037941 */ /* 0x000fea0003800200 */
.L_x_13184:
[----:B------:R-:W-:Y:S05]  /*0090*/  EXIT ;  /* 0x000000000000794d */ /* 0x000fea0003800000 */
        .type           $_ZN5flash24flash_fwd_splitkv_kernelI23Flash_fwd_kernel_traitsILi64ELi64ELi128ELi4ELb0ELb0EN7cutlass10bfloat16_tE19Flash_kernel_traitsILi64ELi64ELi128ELi4ES3_EELb0ELb1ELb0ELb0ELb1ELb0ELb0ELb1EEEvNS_16Flash_fwd_paramsE$_ZN5flash30compute_attn_1rowblock_splitkvI23Flash_fwd_kernel_traitsILi64ELi64ELi128ELi4ELb0ELb0EN7cutlass10bfloat16_tE19Flash_kernel_traitsILi64ELi64ELi128ELi4ES3_EELb0ELb1ELb0ELb0ELb1ELb0ELb0ELb1ENS_16Flash_fwd_paramsEEEvRKT8_iiiii,@function
        .size           $_ZN5flash24flash_fwd_splitkv_kernelI23Flash_fwd_kernel_traitsILi64ELi64ELi128ELi4ELb0ELb0EN7cutlass10bfloat16_tE19Flash_kernel_traitsILi64ELi64ELi128ELi4ES3_EELb0ELb1ELb0ELb0ELb1ELb0ELb0ELb1EEEvNS_16Flash_fwd_paramsE$_ZN5flash30compute_attn_1rowblock_splitkvI23Flash_fwd_kernel_traitsILi64ELi64ELi128ELi4ELb0ELb0EN7cutlass10bfloat16_tE19Flash_kernel_traitsILi64ELi64ELi128ELi4ES3_EELb0ELb1ELb0ELb0ELb1ELb0ELb0ELb1ENS_16Flash_fwd_paramsEEEvRKT8_iiiii,(.L_x_14826 - $_ZN5flash24flash_fwd_splitkv_kernelI23Flash_fwd_kernel_traitsILi64ELi64ELi128ELi4ELb0ELb0EN7cutlass10bfloat16_tE19Flash_kernel_traitsILi64ELi64ELi128ELi4ES3_EELb0ELb1ELb0ELb0ELb1ELb0ELb0ELb1EEEvNS_16Flash_fwd_paramsE$_ZN5flash30compute_attn_1rowblock_splitkvI23Flash_fwd_kernel_traitsILi64ELi64ELi128ELi4ELb0ELb0EN7cutlass10bfloat16_tE19Flash_kernel_traitsILi64ELi64ELi128ELi4ES3_EELb0ELb1ELb0ELb0ELb1ELb0ELb0ELb1ENS_16Flash_fwd_paramsEEEvRKT8_iiiii)
$_ZN5flash24flash_fwd_splitkv_kernelI23Flash_fwd_kernel_traitsILi64ELi64ELi128ELi4ELb0ELb0EN7cutlass10bfloat16_tE19Flash_kernel_traitsILi64ELi64ELi128ELi4ES3_EELb0ELb1ELb0ELb0ELb1ELb0ELb0ELb1EEEvNS_16Flash_fwd_paramsE$_ZN5flash30compute_attn_1rowblock_splitkvI23Flash_fwd_kernel_traitsILi64ELi64ELi128ELi4ELb0ELb0EN7cutlass10bfloat16_tE19Flash_kernel_traitsILi64ELi64ELi128ELi4ES3_EELb0ELb1ELb0ELb0ELb1ELb0ELb0ELb1ENS_16Flash_fwd_paramsEEEvRKT8_iiiii:
        /* <DEDUP_REMOVED lines=39> */
.L_x_13186:
[----:B------:R-:W-:Y:S05]  /*0310*/  BSYNC.RECONVERGENT B0 ;  /* 0x0000000000007941 */ /* 0x000fea0003800200 */
.L_x_13185:
[----:B------:R-:W-:Y:S04]  /*0320*/  BSSY.RECONVERGENT B0, `(.L_x_13187) ;  /* 0x0000007000007945 */ /* 0x000fe80003800200 */
[----:B------:R-:W-:Y:S05]  /*0330*/  @!P4 BRA `(.L_x_13188) ;  /* 0x000000000014c947 */ /* 0x000fea0003800000 */
[----:B-----5:R-:W2:Y:S02]  /*0340*/  LD.E.U8 R4, desc[UR4][R100.64+0x1b2] ;  /* 0x0001b20464047980 */ /* 0x020ea4000c101100 */
[----:B--2---:R-:W-:-:S13]  /*0350*/  ISETP.NE.AND P0, PT, R4, RZ, PT ;  /* 0x000000ff0400720c */ /* 0x004fda0003f05270 */
[----:B------:R-:W2:Y:S02]  /*0360*/  @P0 LD.E R7, desc[UR4][R14.64+0x4] ;  /* 0x000004040e070980 */ /* 0x000ea4000c101900 */
[----:B--2---:R-:W-:-:S06]  /*0370*/  @P0 IADD3 R4, PT, PT, R7, -R12, RZ ;  /* 0x8000000c07040210 */ /* 0x004fcc0007ffe0ff */
[----:B------:R2:W5:Y:S02]  /*0380*/  @!P0 LD.E R4, desc[UR4][R14.64] ;  /* 0x000000040e048980 */ /* 0x000564000c101900 */
.L_x_13188:
[----:B------:R-:W-:Y:S05]  /*0390*/  BSYNC.RECONVERGENT B0 ;  /* 0x0000000000007941 */ /* 0x000fea0003800200 */
.L_x_13187:
        /* <DEDUP_REMOVED lines=9> */
.L_x_13190:
[----:B------:R-:W3:Y:S01]  /*0430*/  LD.E.64 R4, desc[UR4][R100.64+0x108] ;  /* 0x0001080464047980 */ /* 0x000ee2000c101b00 */
[----:B------:R-:W-:Y:S01]  /*0440*/  BSSY.RECONVERGENT B0, `(.L_x_13192) ;  /* 0x0000006000007945 */ /* 0x000fe20003800200 */
[----:B------:R-:W-:Y:S01]  /*0450*/  IMAD.MOV.U32 R68, RZ, RZ, RZ ;  /* 0x000000ffff447224 */ /* 0x000fe200078e00ff */
[----:B---3--:R-:W-:-:S04]  /*0460*/  ISETP.NE.U32.AND P0, PT, R4, RZ, PT ;  /* 0x000000ff0400720c */ /* 0x008fc80003f05070 */
[----:B------:R-:W-:-:S13]  /*0470*/  ISETP.NE.AND.EX P0, PT, R5, RZ, PT, P0 ;  /* 0x000000ff0500720c */ /* 0x000fda0003f05300 */
[----:B------:R-:W-:Y:S05]  /*0480*/  @!P0 BRA `(.L_x_13193) ;  /* 0x0000000000048947 */ /* 0x000fea0003800000 */
[----:B------:R3:W5:Y:S02]  /*0490*/  LD.E R68, desc[UR4][R100.64+0xbc] ;  /* 0x0000bc0464447980 */ /* 0x000764000c101900 */
.L_x_13193:
[----:B------:R-:W-:Y:S05]  /*04a0*/  BSYNC.RECONVERGENT B0 ;  /* 0x0000000000007941 */ /* 0x000fea0003800200 */
.L_x_13192:
[----:B-----5:R-:W-:Y:S02]  /*04b0*/  IADD3 R68, PT, PT, R75, R68, RZ ;  /* 0x000000444b447210 */ /* 0x020fe40007ffe0ff */
.L_x_13191:
[----:B------:R-:W-:Y:S05]  /*04c0*/  BSYNC.RECONVERGENT B1 ;  /* 0x0000000000017941 */ /* 0x000fea0003800200 */
.L_x_13189:
[----:B------:R-:W-:Y:S01]  /*04d0*/  IMAD.SHL.U32 R176, R3, 0x40, RZ ;  /* 0x0000004003b07824 */ /* 0x000fe200078e00ff */
[----:B------:R-:W-:Y:S01]  /*04e0*/  MOV R4, R172 ;  /* 0x000000ac00047202 */ /* 0x000fe20000000f00 */
[----:B------:R-:W-:-:S03]  /*04f0*/  IMAD.MOV.U32 R5, RZ, RZ, 0x0 ;  /* 0x00000000ff057424 */ /* 0x000fc600078e00ff */
[----:B------:R-:W-:-:S13]  /*0500*/  ISETP.GT.AND P0, PT, R179, R176, PT ;  /* 0x000000b0b300720c */ /* 0x000fda0003f04270 */
[----:B-123--:R-:W-:Y:S05]  /*0510*/  @!P0 RET.REL.NODEC R4 `(_ZN5flash24flash_fwd_splitkv_kernelI23Flash_fwd_kernel_traitsILi64ELi64ELi128ELi4ELb0ELb0EN7cutlass10bfloat16_tE19Flash_kernel_traitsILi64ELi64ELi128ELi4ES3_EELb0ELb1ELb0ELb0ELb1ELb0ELb0ELb1EEEvNS_16Flash_fwd_paramsE) ;  /* 0xfffffff804b88950 */ /* 0x00efea0003c3ffff */
        /* <DEDUP_REMOVED lines=68> */
[----:B------:R-:W-:Y:S01]  /*0960*/  IADD3 R9, P0, PT, R3, R8, RZ ;  /* 0x0000000803097210 */ /* 0x000fe20007f1e0ff */
        /* <DEDUP_REMOVED lines=25> */
.L_x_13196:
[----:B------:R-:W-:Y:S05]  /*0b00*/  BSYNC.RECONVERGENT B0 ;  /* 0x0000000000007941 */ /* 0x000fea0003800200 */
.L_x_13195:
        /* <DEDUP_REMOVED lines=13> */
.L_x_13198:
[----:B------:R-:W-:Y:S05]  /*0be0*/  BSYNC.RECONVERGENT B0 ;  /* 0x0000000000007941 */ /* 0x000fea0003800200 */
.L_x_13197:
        /* <DEDUP_REMOVED lines=12> */
.L_x_13200:
[----:B------:R-:W-:Y:S05]  /*0cb0*/  BSYNC.RECONVERGENT B0 ;  /* 0x0000000000007941 */ /* 0x000fea0003800200 */
.L_x_13199:
[----:B------:R-:W-:Y:S01]  /*0cc0*/  ISETP.NE.AND P0, PT, R10, RZ, PT ;  /* 0x000000ff0a00720c */ /* 0x000fe20003f05270 */
[----:B------:R-:W-:Y:S01]  /*0cd0*/  @!P6 ST.E desc[UR4][R16.64], R3 ;  /* 0x000000031000e985 */ /* 0x000fe2000c101904 */
[----:B------:R-:W-:-:S03]  /*0ce0*/  MOV R173, 0x0 ;  /* 0x0000000000ad7802 */ /* 0x000fc60000000f00 */
[----:B------:R-:W-:Y:S04]  /*0cf0*/  @!P5 ST.E desc[UR4][R16.64+0x40], R2 ;  /* 0x000040021000d985 */ /* 0x000fe8000c101904 */
[----:B------:R1:W-:Y:S04]  /*0d00*/  @!P4 ST.E desc[UR4][R16.64+0x80], R0 ;  /* 0x000080001000c985 */ /* 0x0003e8000c101904 */
[----:B-1234-:R-:W-:Y:S05]  /*0d10*/  @P0 RET.REL.NODEC R172 `(_ZN5flash24flash_fwd_splitkv_kernelI23Flash_fwd_kernel_traitsILi64ELi64ELi128ELi4ELb0ELb0EN7cutlass10bfloat16_tE19Flash_kernel_traitsILi64ELi64ELi128ELi4ES3_EELb0ELb1ELb0ELb0ELb1ELb0ELb0ELb1EEEvNS_16Flash_fwd_paramsE) ;  /* 0xfffffff0acb80950 */ /* 0x01efea0003c3ffff */
[----:B------:R-:W-:Y:S02]  /*0d20*/  MOV R3, 0x7f800000 ;  /* 0x7f80000000037802 */ /* 0x000fe40000000f00 */
[----:B------:R-:W-:-:S03]  /*0d30*/  MOV R173, 0x0 ;  /* 0x0000000000ad7802 */ /* 0x000fc60000000f00 */
[----:B------:R1:W-:Y:S02]  /*0d40*/  ST.E desc[UR4][R16.64+0xc0], R3 ;  /* 0x0000c00310007985 */ /* 0x0003e4000c101904 */
[----:B-1----:R-:W-:Y:S05]  /*0d50*/  RET.REL.NODEC R172 `(_ZN5flash24flash_fwd_splitkv_kernelI23Flash_fwd_kernel_traitsILi64ELi64ELi128ELi4ELb0ELb0EN7cutlass10bfloat16_tE19Flash_kernel_traitsILi64ELi64ELi128ELi4ES3_EELb0ELb1ELb0ELb0ELb1ELb0ELb0ELb1EEEvNS_16Flash_fwd_paramsE) ;  /* 0xfffffff0aca87950 */ /* 0x002fea0003c3ffff */
.L_x_13194:
        /* <DEDUP_REMOVED lines=23> */
[----:B--2---:R-:W-:-:S04]  /*0ed0*/  IABS R6, R11 ;  /* 0x0000000b00067213 */ /* 0x004fc80000000000 */
        /* <DEDUP_REMOVED lines=78> */
.L_x_13202:
        /* <DEDUP_REMOVED lines=30> */
[----:B------:R-:W-:Y:S01]  /*15a0*/  @!P1 IADD3 R7, PT, PT, R7, -R2, RZ ;  /* 0x8000000207079210 */ /* 0x000fe20007ffe0ff */
[----:B------:R-:W-:Y:S01]  /*15b0*/  @!P0 IMAD.IADD R21, R21, 0x1, R0 ;  /* 0x0000000115158824 */ /* 0x000fe200078e0200 */
[----:B------:R-:W-:Y:S01]  /*15c0*/  @P0 IADD3 R0, PT, PT, R11, R12, RZ ;  /* 0x0000000c0b000210 */ /* 0x000fe20007ffe0ff */
[----:B------:R-:W-:Y:S01]  /*15d0*/  @!P0 IMAD R9, R18, R4, R9 ;  /* 0x0000000412098224 */ /* 0x000fe200078e0209 */
[----:B------:R-:W-:Y:S02]  /*15e0*/  ISETP.GE.U32.AND P3, PT, R7, R2, PT ;  /* 0x000000020700720c */ /* 0x000fe40003f66070 */
[----:B------:R-:W-:Y:S01]  /*15f0*/  LOP3.LUT R4, R174, R5, RZ, 0x3c, !PT ;  /* 0x00000005ae047212 */ /* 0x000fe200078e3cff */
[----:B------:R-:W-:Y:S01]  /*1600*/  @!P0 IMAD.WIDE.U32 R20, R18, R10, R20 ;  /* 0x0000000a12148225 */ /* 0x000fe200078e0014 */
[----:B------:R-:W-:Y:S02]  /*1610*/  @!P1 IADD3 R6, PT, PT, R6, 0x1, RZ ;  /* 0x0000000106069810 */ /* 0x000fe40007ffe0ff */
[----:B------:R-:W-:Y:S01]  /*1620*/  ISETP.GE.AND P2, PT, R4, RZ, PT ;  /* 0x000000ff0400720c */ /* 0x000fe20003f46270 */
[-C--:B------:R-:W-:Y:S01]  /*1630*/  @P0 IMAD R2, R165, R0.reuse, RZ ;  /* 0x00000000a5020224 */ /* 0x080fe200078e02ff */
[----:B------:R-:W-:Y:S01]  /*1640*/  ISETP.NE.AND P1, PT, R5, RZ, PT ;  /* 0x000000ff0500720c */ /* 0x000fe20003f25270 */
[----:B------:R-:W-:Y:S01]  /*1650*/  @P0 IMAD.WIDE.U32 R18, R164, R0, RZ ;  /* 0x00000000a4120225 */ /* 0x000fe200078e00ff */
[----:B------:R-:W-:-:S03]  /*1660*/  @!P0 SHF.R.S32.HI R7, RZ, 0x1f, R11 ;  /* 0x0000001fff078819 */ /* 0x000fc6000001140b */
[----:B------:R-:W-:Y:S01]  /*1670*/  @!P0 IMAD.IADD R9, R21, 0x1, R9 ;  /* 0x0000000115098824 */ /* 0x000fe200078e0209 */
[----:B------:R-:W-:Y:S01]  /*1680*/  @P0 IADD3 R9, PT, PT, R19, R2, RZ ;  /* 0x0000000213090210 */ /* 0x000fe20007ffe0ff */
[-C--:B------:R-:W-:Y:S01]  /*1690*/  @!P0 IMAD R2, R65, R11.reuse, RZ ;  /* 0x0000000b41028224 */ /* 0x080fe200078e02ff */
[----:B------:R-:W-:Y:S01]  /*16a0*/  @!P0 MOV R8, R20 ;  /* 0x0000001400088202 */ /* 0x000fe20000000f00 */
[----:B------:R-:W-:Y:S01]  /*16b0*/  @P0 IMAD.MOV.U32 R8, RZ, RZ, R18 ;  /* 0x000000ffff080224 */ /* 0x000fe200078e0012 */
[----:B------:R-:W-:Y:S02]  /*16c0*/  LEA R0, R67, 0xffffff80, 0x7 ;  /* 0xffffff8043007811 */ /* 0x000fe400078e38ff */
[----:B------:R-:W-:Y:S01]  /*16d0*/  @P3 IADD3 R6, PT, PT, R6, 0x1, RZ ;  /* 0x0000000106063810 */ /* 0x000fe20007ffe0ff */
[----:B------:R-:W-:Y:S02]  /*16e0*/  @!P0 IMAD R2, R7, R64, R2 ;  /* 0x0000004007028224 */ /* 0x000fe400078e0202 */
[----:B------:R-:W-:Y:S01]  /*16f0*/  @!P0 IMAD.WIDE.U32 R18, R64, R11, RZ ;  /* 0x0000000b40128225 */ /* 0x000fe200078e00ff */
[----:B------:R-:W-:-:S02]  /*1700*/  @!P2 IADD3 R6, PT, PT, -R6, RZ, RZ ;  /* 0x000000ff0606a210 */ /* 0x000fc40007ffe1ff */
[----:B------:R-:W-:Y:S01]  /*1710*/  @!P1 LOP3.LUT R6, RZ, R5, RZ, 0x33, !PT ;  /* 0x00000005ff069212 */ /* 0x000fe200078e33ff */
[-C--:B------:R-:W-:Y:S02]  /*1720*/  IMAD R4, R165, R0.reuse, RZ ;  /* 0x00000000a5047224 */ /* 0x080fe400078e02ff */
[----:B------:R-:W-:Y:S01]  /*1730*/  IMAD.WIDE.U32 R8, R164, R0, R8 ;  /* 0x00000000a4087225 */ /* 0x000fe200078e0008 */
[----:B------:R-:W-:-:S03]  /*1740*/  @!P0 SHF.R.S32.HI R7, RZ, 0x1f, R10 ;  /* 0x0000001fff078819 */ /* 0x000fc6000001140a */
[----:B------:R-:W-:Y:S01]  /*1750*/  @!P0 IMAD.IADD R19, R19, 0x1, R2 ;  /* 0x0000000113138824 */ /* 0x000fe200078e0202 */
[----:B------:R-:W-:Y:S01]  /*1760*/  @P0 IADD3 R11, PT, PT, R11, R12, RZ ;  /* 0x0000000c0b0b0210 */ /* 0x000fe20007ffe0ff */
[----:B------:R-:W-:Y:S01]  /*1770*/  @!P0 IMAD R2, R15, R10, RZ ;  /* 0x0000000a0f028224 */ /* 0x000fe200078e02ff */
[----:B------:R-:W-:Y:S01]  /*1780*/  MOV R12, R8 ;  /* 0x00000008000c7202 */ /* 0x000fe20000000f00 */
[----:B------:R-:W-:Y:S01]  /*1790*/  IMAD.IADD R13, R9, 0x1, R4 ;  /* 0x00000001090d7824 */ /* 0x000fe200078e0204 */
[----:B------:R-:W-:Y:S01]  /*17a0*/  SHF.R.S32.HI R4, RZ, 0x1f, R6 ;  /* 0x0000001fff047819 */ /* 0x000fe20000011406 */
[----:B------:R-:W-:Y:S02]  /*17b0*/  IMAD R9, R17, R6, RZ ;  /* 0x0000000611097224 */ /* 0x000fe400078e02ff */
        /* <DEDUP_REMOVED lines=12> */
[----:B-1----:R-:W-:Y:S02]  /*1880*/  MOV R7, RZ ;  /* 0x000000ff00077202 */ /* 0x002fe40000000f00 */
.L_x_13203:
[----:B------:R-:W-:Y:S05]  /*1890*/  BSYNC.RECONVERGENT B0 ;  /* 0x0000000000007941 */ /* 0x000fea0003800200 */
.L_x_13201:
        /* <DEDUP_REMOVED lines=25> */
[----:B------:R-:W-:Y:S01]  /*1a30*/  IMAD.SHL.U32 R70, R173, 0x8, RZ ;  /* 0x00000008ad467824 */ /* 0x000fe200078e00ff */
[----:B------:R-:W-:-:S11]  /*1a40*/  LOP3.LUT R17, R174, R5, RZ, 0x3c, !PT ;  /* 0x00000005ae117212 */ /* 0x000fd600078e3cff */
[----:B------:R-:W-:-:S05]  /*1a50*/  @!P1 IMAD.IADD R13, R13, 0x1, -R12 ;  /* 0x000000010d0d9824 */ /* 0x000fca00078e0a0c */
[----:B------:R-:W-:Y:S02]  /*1a60*/  ISETP.GE.U32.AND P5, PT, R13, R12, PT ;  /* 0x0000000c0d00720c */ /* 0x000fe40003fa6070 */
[----:B------:R-:W-:Y:S01]  /*1a70*/  LOP3.LUT R12, R70, 0x38, RZ, 0xc0, !PT ;  /* 0x00000038460c7812 */ /* 0x000fe200078ec0ff */
[----:B------:R-:W-:Y:S01]  /*1a80*/  @!P1 VIADD R20, R20, 0x1 ;  /* 0x0000000114149836 */ /* 0x000fe20000000000 */
[----:B------:R-:W-:Y:S02]  /*1a90*/  ISETP.GE.AND P3, PT, R17, RZ, PT ;  /* 0x000000ff1100720c */ /* 0x000fe40003f66270 */
[----:B------:R-:W-:Y:S02]  /*1aa0*/  IADD3 R28, P2, PT, R12, R16, RZ ;  /* 0x000000100c1c7210 */ /* 0x000fe40007f5e0ff */
        /* <DEDUP_REMOVED lines=9> */
[----:B------:R-:W-:Y:S01]  /*1b40*/  IADD3 R29, PT, PT, R29, R7, RZ ;  /* 0x000000071d1d7210 */ /* 0x000fe20007ffe0ff */
[----:B------:R-:W-:Y:S01]  /*1b50*/  IMAD.MOV.U32 R133, RZ, RZ, RZ ;  /* 0x000000ffff857224 */ /* 0x000fe200078e00ff */
[----:B------:R-:W-:Y:S01]  /*1b60*/  SHF.R.U32.HI R132, RZ, 0x3, R173 ;  /* 0x00000003ff847819 */ /* 0x000fe200000116ad */
[----:B------:R-:W-:Y:S02]  /*1b70*/  IMAD R5, R25, R6, RZ ;  /* 0x0000000619057224 */ /* 0x000fe400078e02ff */
[----:B------:R-:W-:Y:S01]  /*1b80*/  IMAD.WIDE.U32 R28, R6, R24, R28 ;  /* 0x00000018061c7225 */ /* 0x000fe200078e001c */
[----:B------:R-:W1:Y:S03]  /*1b90*/  S2UR UR6, SR_CgaCtaId ;  /* 0x00000000000679c3 */ /* 0x000e660000008800 */
[----:B------:R-:W-:-:S02]  /*1ba0*/  IMAD R171, R65, R132, RZ ;  /* 0x0000008441ab7224 */ /* 0x000fc400078e02ff */
[----:B------:R-:W-:Y:S01]  /*1bb0*/  IMAD.SHL.U32 R69, R173, 0x40, RZ ;  /* 0x00000040ad457824 */ /* 0x000fe200078e00ff */
[----:B------:R-:W-:Y:S01]  /*1bc0*/  UMOV UR7, 0x400 ;  /* 0x0000040000077882 */ /* 0x000fe20000000000 */
[----:B------:R-:W-:-:S03]  /*1bd0*/  IMAD R167, R165, R132, RZ ;  /* 0x00000084a5a77224 */ /* 0x000fc600078e02ff */
[----:B------:R-:W-:Y:S01]  /*1be0*/  LOP3.LUT R76, R69, 0x1c0, RZ, 0xc0, !PT ;  /* 0x000001c0454c7812 */ /* 0x000fe200078ec0ff */
[----:B------:R-:W-:Y:S01]  /*1bf0*/  VIADD R103, R67, 0xffffffff ;  /* 0xffffffff43677836 */ /* 0x000fe20000000000 */
[----:B------:R-:W-:Y:S01]  /*1c00*/  SHF.L.U32 R82, R173, 0x2, RZ ;  /* 0x00000002ad527819 */ /* 0x000fe200000006ff */
[C---:B------:R-:W-:Y:S01]  /*1c10*/  IMAD.SHL.U32 R73, R164.reuse, 0x10, RZ ;  /* 0x00000010a4497824 */ /* 0x040fe200078e00ff */
[----:B------:R-:W-:Y:S01]  /*1c20*/  SHF.L.U64.HI R74, R164, 0x4, R165 ;  /* 0x00000004a44a7819 */ /* 0x000fe200000102a5 */
[----:B------:R-:W-:Y:S01]  /*1c30*/  IMAD.SHL.U32 R53, R103, 0x80, RZ ;  /* 0x0000008067357824 */ /* 0x000fe200078e00ff */
[----:B-1----:R-:W-:Y:S01]  /*1c40*/  ULEA UR6, UR6, UR7, 0x18 ;  /* 0x0000000706067291 */ /* 0x002fe2000f8ec0ff */
[C---:B------:R-:W-:Y:S02]  /*1c50*/  SHF.L.U64.HI R72, R64.reuse, 0x4, R65 ;  /* 0x0000000440487819 */ /* 0x040fe40000010241 */
[----:B------:R-:W-:Y:S02]  /*1c60*/  SHF.L.U32 R71, R64, 0x4, RZ ;  /* 0x0000000440477819 */ /* 0x000fe400000006ff */
[----:B------:R-:W-:-:S02]  /*1c70*/  LOP3.LUT R69, R69, 0x200, RZ, 0xc0, !PT ;  /* 0x0000020045457812 */ /* 0x000fc400078ec0ff */
[----:B------:R-:W-:Y:S01]  /*1c80*/  LOP3.LUT R82, R82, 0x1c, RZ, 0xc0, !PT ;  /* 0x0000001c52527812 */ /* 0x000fe200078ec0ff */
        /* <DEDUP_REMOVED lines=8> */
[----:B------:R-:W-:Y:S02]  /*1d10*/  IADD3 R20, P1, PT, R12, R0, RZ ;  /* 0x000000000c147210 */ /* 0x000fe40007f3e0ff */
[----:B------:R-:W-:-:S03]  /*1d20*/  SHF.R.S32.HI R0, RZ, 0x1f, R6 ;  /* 0x0000001fff007819 */ /* 0x000fc60000011406 */
[----:B------:R-:W-:Y:S02]  /*1d30*/  IMAD.X R21, RZ, RZ, R16, P1 ;  /* 0x000000ffff157224 */ /* 0x000fe400008e0610 */
[----:B------:R-:W-:Y:S02]  /*1d40*/  IMAD R24, R0, R24, R5 ;  /* 0x0000001800187224 */ /* 0x000fe400078e0205 */
[-C--:B------:R-:W-:Y:S02]  /*1d50*/  IMAD R5, R23, R174.reuse, RZ ;  /* 0x000000ae17057224 */ /* 0x080fe400078e02ff */
[----:B------:R-:W-:-:S04]  /*1d60*/  IMAD.WIDE.U32 R22, R22, R174, R20 ;  /* 0x000000ae16167225 */ /* 0x000fc800078e0014 */
[----:B------:R-:W-:Y:S01]  /*1d70*/  IMAD.WIDE.U32 R16, R3, 0x40, R132 ;  /* 0x0000004003107825 */ /* 0x000fe200078e0084 */
[----:B------:R-:W-:-:S03]  /*1d80*/  IADD3 R20, P1, PT, R12, R4, RZ ;  /* 0x000000040c147210 */ /* 0x000fc60007f3e0ff */
[----:B------:R-:W-:Y:S02]  /*1d90*/  IMAD.IADD R23, R23, 0x1, R5 ;  /* 0x0000000117177824 */ /* 0x000fe400078e0205 */
[-C--:B------:R-:W-:Y:S02]  /*1da0*/  IMAD R3, R17, R134.reuse, RZ ;  /* 0x0000008611037224 */ /* 0x080fe400078e02ff */
[----:B------:R-:W-:Y:S01]  /*1db0*/  IMAD.WIDE.U32 R4, R16, R134, R22 ;  /* 0x0000008610047225 */ /* 0x000fe200078e0016 */
[----:B------:R-:W-:-:S03]  /*1dc0*/  IADD3 R29, PT, PT, R29, R24, RZ ;  /* 0x000000181d1d7210 */ /* 0x000fc60007ffe0ff */
[----:B------:R-:W-:Y:S02]  /*1dd0*/  IMAD R3, R16, R135, R3 ;  /* 0x0000008710037224 */ /* 0x000fe400078e0203 */
[----:B------:R-:W-:Y:S01]  /*1de0*/  IMAD.X R21, RZ, RZ, R2, P1 ;  /* 0x000000ffff157224 */ /* 0x000fe200008e0602 */
[----:B------:R-:W-:Y:S02]  /*1df0*/  SHF.R.S32.HI R2, RZ, 0x1f, R75 ;  /* 0x0000001fff027819 */ /* 0x000fe4000001144b */
[----:B------:R-:W-:Y:S02]  /*1e00*/  IADD3 R3, PT, PT, R5, R3, RZ ;  /* 0x0000000305037210 */ /* 0x000fe40007ffe0ff */
[----:B------:R-:W-:Y:S01]  /*1e10*/  LEA.HI R5, R2, R75, RZ, 0x7 ;  /* 0x0000004b02057211 */ /* 0x000fe200078f38ff */
[----:B------:R-:W-:-:S03]  /*1e20*/  IMAD.WIDE.U32 R16, R132, R64, R28 ;  /* 0x0000004084107225 */ /* 0x000fc600078e001c */
[----:B------:R-:W-:Y:S01]  /*1e30*/  SHF.R.S32.HI R5, RZ, 0x7, R5 ;  /* 0x00000007ff057819 */ /* 0x000fe20000011405 */
[----:B------:R-:W-:Y:S01]  /*1e40*/  IMAD.IADD R171, R17, 0x1, R171 ;  /* 0x0000000111ab7824 */ /* 0x000fe200078e02ab */
[----:B----4-:R-:W-:Y:S02]  /*1e50*/  LEA R170, P0, R16, R14, 0x1 ;  /* 0x0000000e10aa7211 */ /* 0x010fe400078008ff */
[----:B------:R-:W-:Y:S02]  /*1e60*/  LOP3.LUT R2, R70, 0x1c0, RZ, 0xc0, !PT ;  /* 0x000001c046027812 */ /* 0x000fe400078ec0ff */
[----:B------:R-:W-:Y:S02]  /*1e70*/  VIMNMX R78, PT, PT, R166, R5, !PT ;  /* 0x00000005a64e7248 */ /* 0x000fe40007fe0100 */
[----:B------:R-:W-:Y:S02]  /*1e80*/  LEA.HI.X R171, R16, R15, R171, 0x1, P0 ;  /* 0x0000000f10ab7211 */ /* 0x000fe400000f0cab */
[----:B------:R-:W-:-:S02]  /*1e90*/  LOP3.LUT R177, R2, 0x38, R173, 0xf8, !PT ;  /* 0x0000003802b17812 */ /* 0x000fc400078ef8ad */
[----:B------:R-:W-:Y:S02]  /*1ea0*/  ISETP.GT.U32.AND P0, PT, R67, R78, PT ;  /* 0x0000004e4300720c */ /* 0x000fe40003f04070 */
        /* <DEDUP_REMOVED lines=25> */
[----:B------:R-:W-:Y:S01]  /*2040*/  IMAD.MOV.U32 R80, RZ, RZ, R53 ;  /* 0x000000ffff507224 */ /* 0x000fe200078e0035 */
[----:B------:R-:W-:Y:S01]  /*2050*/  SHF.R.S32.HI R11, RZ, 0x1, R11 ;  /* 0x00000001ff0b7819 */ /* 0x000fe2000001140b */
[C---:B------:R-:W-:Y:S01]  /*2060*/  VIADD R79, R132.reuse, 0x20 ;  /* 0x00000020844f7836 */ /* 0x040fe20000000000 */
[----:B-----5:R-:W-:Y:S01]  /*2070*/  IADD3 R10, PT, PT, R53, R10, RZ ;  /* 0x0000000a350a7210 */ /* 0x020fe20007ffe0ff */
        /* <DEDUP_REMOVED lines=78> */
[----:B------:R-:W-:Y:S01]  /*2560*/  IMAD R85, R139, 0x60, RZ ;  /* 0x000000608b557824 */ /* 0x000fe200078e02ff */
[----:B------:R-:W-:Y:S01]  /*2570*/  LEA.HI.X R86, R18, R21, R86, 0x1, P1 ;  /* 0x0000001512567211 */ /* 0x000fe200008f0c56 */
[----:B------:R-:W-:Y:S01]  /*2580*/  IMAD.WIDE.U32 R140, R138, 0x60, RZ ;  /* 0x000000608a8c7825 */ /* 0x000fe200078e00ff */
[----:B------:R-:W-:-:S02]  /*2590*/  IADD3 R96, P3, PT, R4, R98, RZ ;  /* 0x0000006204607210 */ /* 0x000fc40007f7e0ff */
[----:B------:R-:W-:Y:S01]  /*25a0*/  LEA.HI.X R9, R22, R17, R9, 0x1, P0 ;  /* 0x0000001116097211 */ /* 0x000fe200000f0c09 */
[----:B------:R-:W-:Y:S01]  /*25b0*/  IMAD.SHL.U32 R84, R136, 0x20, RZ ;  /* 0x0000002088547824 */ /* 0x000fe200078e00ff */
[----:B------:R-:W-:Y:S01]  /*25c0*/  IADD3 R54, P1, PT, R4, R14, RZ ;  /* 0x0000000e04367210 */ /* 0x000fe20007f3e0ff */
[----:B------:R-:W-:Y:S01]  /*25d0*/  IMAD.X R97, R5, 0x1, R99, P3 ;  /* 0x0000000105617824 */ /* 0x000fe200018e0663 */
[----:B------:R-:W-:Y:S01]  /*25e0*/  IADD3 R98, P2, PT, R2, R98, RZ ;  /* 0x0000006202627210 */ /* 0x000fe20007f5e0ff */
[----:B------:R-:W-:Y:S01]  /*25f0*/  IMAD.SHL.U32 R93, R138, 0x40, RZ ;  /* 0x000000408a5d7824 */ /* 0x000fe200078e00ff */
[----:B------:R-:W-:Y:S01]  /*2600*/  IADD3 R14, P0, PT, R2, R14, RZ ;  /* 0x0000000e020e7210 */ /* 0x000fe20007f1e0ff */
[----:B------:R-:W-:Y:S01]  /*2610*/  IMAD.IADD R85, R141, 0x1, R85 ;  /* 0x000000018d557824 */ /* 0x000fe200078e0255 */
[-C--:B------:R-:W-:Y:S01]  /*2620*/  IADD3.X R55, PT, PT, R5, R0.reuse, RZ, P1, !PT ;  /* 0x0000000005377210 */ /* 0x080fe20000ffe4ff */
[C---:B------:R-:W-:Y:S01]  /*2630*/  IMAD.X R99, R3.reuse, 0x1, R99, P2 ;  /* 0x0000000103637824 */ /* 0x040fe200010e0663 */
[----:B------:R-:W-:-:S09]  /*2640*/  IADD3.X R15, PT, PT, R3, R0, RZ, P0, !PT ;  /* 0x00000000030f7210 */ /* 0x000fd200007fe4ff */
.L_x_13243:
[C---:B------:R-:W-:Y:S01]  /*2650*/  LEA R18, P1, R71.reuse, R106, 0x1 ;  /* 0x0000006a47127211 */ /* 0x040fe200078208ff */
[----:B------:R-:W-:Y:S01]  /*2660*/  VIADD R112, R112, 0x80 ;  /* 0x0000008070707836 */ /* 0x000fe20000000000 */
[----:B------:R-:W-:Y:S01]  /*2670*/  LOP3.LUT R180, R180, 0xfffffffb, RZ, 0xc0, !PT ;  /* 0xfffffffbb4b47812 */ /* 0x000fe200078ec0ff */
[----:B------:R-:W-:Y:S01]  /*2680*/  VIADD R114, R114, 0x80 ;  /* 0x0000008072727836 */ /* 0x000fe20000000000 */
[----:B------:R-:W-:Y:S01]  /*2690*/  LEA.HI.X R19, R71, R107, R72, 0x1, P1 ;  /* 0x0000006b47137211 */ /* 0x000fe200008f0c48 */
[----:B------:R-:W-:Y:S01]  /*26a0*/  UMOV UR6, URZ ;  /* 0x000000ff00067c82 */ /* 0x000fe20008000000 */
[C---:B------:R-:W-:Y:S01]  /*26b0*/  ISETP.GE.AND P0, PT, R132.reuse, R112, PT ;  /* 0x000000708400720c */ /* 0x040fe20003f06270 */
[----:B------:R-:W-:Y:S01]  /*26c0*/  VIADD R113, R113, 0xffffffff ;  /* 0xffffffff71717836 */ /* 0x000fe20000000000 */
[----:B------:R-:W-:Y:S01]  /*26d0*/  BSSY.RECONVERGENT B1, `(.L_x_13205) ;  /* 0x000053e000017945 */ /* 0x000fe20003800200 */
[----:B------:R-:W-:Y:S01]  /*26e0*/  IMAD.MOV.U32 R124, RZ, RZ, R80 ;  /* 0x000000ffff7c7224 */ /* 0x000fe200078e0050 */
[----:B------:R-:W-:Y:S01]  /*26f0*/  ISETP.GE.AND P2, PT, R132, R114, !P0 ;  /* 0x000000728400720c */ /* 0x000fe20004746270 */
[----:B------:R-:W-:Y:S01]  /*2700*/  VIADD R80, R80, 0xffffff80 ;  /* 0xffffff8050507836 */ /* 0x000fe20000000000 */
[C---:B------:R-:W-:Y:S04]  /*2710*/  ISETP.GE.AND P0, PT, R81.reuse, R112, PT ;  /* 0x000000705100720c */ /* 0x040fe80003f06270 */
[----:B------:R-:W-:Y:S02]  /*2720*/  ISETP.LT.OR P3, PT, R81, R114, P0 ;  /* 0x000000725100720c */ /* 0x000fe40000761670 */
[----:B------:R-:W-:Y:S05]  /*2730*/  IADD3 R28, P0, PT, R95, R84, RZ ;  /* 0x000000545f1c7210 */ /* 0x000fea0007f1e0ff */
[----:B------:R-:W-:Y:S02]  /*2740*/  @P2 IMAD.MOV.U32 R2, RZ, RZ, R95 ;  /* 0x000000ffff022224 */ /* 0x000fe400078e005f */
[----:B------:R-:W-:Y:S02]  /*2750*/  @P2 IMAD.MOV.U32 R3, RZ, RZ, R86 ;  /* 0x000000ffff032224 */ /* 0x000fe400078e0056 */
[----:B------:R-:W-:Y:S01]  /*2760*/  IMAD.X R29, R86, 0x1, R83, P0 ;  /* 0x00000001561d7824 */ /* 0x000fe200000e0653 */
[C---:B------:R-:W-:Y:S02]  /*2770*/  ISETP.GE.AND P0, PT, R79.reuse, R112, PT ;  /* 0x000000704f00720c */ /* 0x040fe40003f06270 */
[----:B------:R1:W2:Y:S01]  /*2780*/  @P2 LD.E.128 R4, desc[UR4][R2.64] ;  /* 0x0000000402042980 */ /* 0x0002a2000c101d00 */
[----:B------:R-:W-:Y:S02]  /*2790*/  @P3 LOP3.LUT R180, R180, 0x4, RZ, 0xfc, !PT ;  /* 0x00000004b4b43812 */ /* 0x000fe400078efcff */
[----:B------:R-:W-:Y:S02]  /*27a0*/  ISETP.LT.OR P5, PT, R79, R114, P0 ;  /* 0x000000724f00720c */ /* 0x000fe400007a1670 */
[----:B------:R-:W-:Y:S11]  /*27b0*/  LOP3.LUT R180, R180, 0xfffffffe, RZ, 0xc0, !PT ;  /* 0xfffffffeb4b47812 */ /* 0x000ff600078ec0ff */
[C---:B------:R-:W-:Y:S04]  /*27c0*/  @!P5 LEA R30, P1, R64.reuse, R18, 0x5 ;  /* 0x00000012401ed211 */ /* 0x040fe800078228ff */
[----:B------:R-:W-:Y:S02]  /*27d0*/  @!P5 LEA.HI.X R31, R64, R19, R65, 0x5, P1 ;  /* 0x00000013401fd211 */ /* 0x000fe400008f2c41 */
[----:B-1----:R-:W-:Y:S05]  /*27e0*/  @!P5 IADD3 R2, P0, PT, R28, R84, RZ ;  /* 0x000000541c02d210 */ /* 0x002fea0007f1e0ff */
[----:B------:R-:W-:Y:S01]  /*27f0*/  @!P5 IMAD.X R3, R29, 0x1, R83, P0 ;  /* 0x000000011d03d824 */ /* 0x000fe200000e0653 */
        /* <DEDUP_REMOVED lines=18> */
[----:B------:R-:W-:Y:S11]  /*2920*/  ISETP.GE.AND P1, PT, R125, R114, !P0 ;  /* 0x000000727d00720c */ /* 0x000ff60004726270 */
[----:B------:R-:W-:Y:S02]  /*2930*/  @!UPT UIADD3 URZ, UPT, UPT, URZ, URZ, URZ ;  /* 0x000000fffffff290 */ /* 0x000fe4000fffe0ff */
[----:B------:R-:W-:Y:S02]  /*2940*/  @P1 LEA R24, P0, R136, R28, 0x7 ;  /* 0x0000001c88181211 */ /* 0x000fe400078038ff */
[----:B------:R-:W-:Y:S02]  /*2950*/  @P1 LOP3.LUT R180, R180, 0x1, RZ, 0xfc, !PT ;  /* 0x00000001b4b41812 */ /* 0x000fe400078efcff */
[----:B------:R-:W-:Y:S02]  /*2960*/  @P1 LEA.HI.X R25, R136, R29, R137, 0x7, P0 ;  /* 0x0000001d88191211 */ /* 0x000fe400000f3c89 */
[----:B------:R-:W-:Y:S01]  /*2970*/  LOP3.LUT R180, R180, 0xfffffffd, RZ, 0xc0, !PT ;  /* 0xfffffffdb4b47812 */ /* 0x000fe200078ec0ff */
        /* <DEDUP_REMOVED lines=19> */
[----:B------:R2:W3:Y:S10]  /*2ab0*/  @P4 LD.E.128 R20, desc[UR4][R2.64] ;  /* 0x0000000402144980 */ /* 0x0004f4000c101d00 */
[----:B------:R-:W-:Y:S01]  /*2ac0*/  @P1 IMAD R0, R137, 0xc0, RZ ;  /* 0x000000c089001824 */ /* 0x000fe200078e02ff */
[----:B------:R-:W-:Y:S01]  /*2ad0*/  @P1 LOP3.LUT R180, R180, 0x2, RZ, 0xfc, !PT ;  /* 0x00000002b4b41812 */ /* 0x000fe200078efcff */
[----:B------:R-:W-:Y:S03]  /*2ae0*/  @P1 IMAD.WIDE.U32 R28, R136, 0xc0, R28 ;  /* 0x000000c0881c1825 */ /* 0x000fe600078e001c */
[----:B------:R-:W-:Y:S01]  /*2af0*/  LOP3.LUT R180, R180, 0xfffffff7, RZ, 0xc0, !PT ;  /* 0xfffffff7b4b47812 */ /* 0x000fe200078ec0ff */
        /* <DEDUP_REMOVED lines=34> */
[C---:B------:R-:W-:Y:S01]  /*2d20*/  LOP3.LUT P0, RZ, R180.reuse, 0x4, RZ, 0xc0, !PT ;  /* 0x00000004b4ff7812 */ /* 0x040fe2000780c0ff */
[----:B--2---:R1:W-:Y:S01]  /*2d30*/  @P2 ST.E.128 desc[UR4][R104.64], R4 ;  /* 0x0000000468002985 */ /* 0x0043e2000c101d04 */
[----:B------:R-:W-:Y:S11]  /*2d40*/  LOP3.LUT P2, RZ, R180, 0x1, RZ, 0xc0, !PT ;  /* 0x00000001b4ff7812 */ /* 0x000ff6000784c0ff */
        /* <DEDUP_REMOVED lines=40> */
.L_x_13206:
        /* <DEDUP_REMOVED lines=62> */
.L_x_13210:
[----:B------:R-:W-:Y:S05]  /*33b0*/  BSYNC.RECONVERGENT B0 ;  /* 0x0000000000007941 */ /* 0x000fea0003800200 */
.L_x_13209:
[----:B------:R-:W-:Y:S01]  /*33c0*/  LOP3.LUT P0, RZ, R180, 0x4, RZ, 0xc0, !PT ;  /* 0x00000004b4ff7812 */ /* 0x000fe2000780c0ff */
        /* <DEDUP_REMOVED lines=49> */
.L_x_13212:
[----:B------:R-:W-:Y:S05]  /*36e0*/  BSYNC.RECONVERGENT B0 ;  /* 0x0000000000007941 */ /* 0x000fea0003800200 */
.L_x_13211:
        /* <DEDUP_REMOVED lines=54> */
.L_x_13214:
[----:B------:R-:W-:Y:S05]  /*3a50*/  BSYNC.RECONVERGENT B0 ;  /* 0x0000000000007941 */ /* 0x000fea0003800200 */
.L_x_13213:
        /* <DEDUP_REMOVED lines=53> */
.L_x_13216:
[----:B------:R-:W-:Y:S05]  /*3db0*/  BSYNC.RECONVERGENT B0 ;  /* 0x0000000000007941 */ /* 0x000fea0003800200 */
.L_x_13215:
        /* <DEDUP_REMOVED lines=54> */
.L_x_13218:
[----:B------:R-:W-:Y:S05]  /*4120*/  BSYNC.RECONVERGENT B0 ;  /* 0x0000000000007941 */ /* 0x000fea0003800200 */
.L_x_13217:
[----:B------:R-:W-:Y:S01]  /*4130*/  LOP3.LUT P0, RZ, R180, 0x1, RZ, 0xc0, !PT ;  /* 0x00000001b4ff7812 */ /* 0x000fe2000780c0ff */
        /* <DEDUP_REMOVED lines=54> */
.L_x_13220:
[----:B------:R-:W-:Y:S05]  /*44a0*/  BSYNC.RECONVERGENT B0 ;  /* 0x0000000000007941 */ /* 0x000fea0003800200 */
.L_x_13219:
        /* <DEDUP_REMOVED lines=55> */
.L_x_13222:
[----:B------:R-:W-:Y:S05]  /*4820*/  BSYNC.RECONVERGENT B0 ;  /* 0x0000000000007941 */ /* 0x000fea0003800200 */
.L_x_13221:
[----:B------:R-:W-:Y:S01]  /*4830*/  LOP3.LUT P0, RZ, R180, 0x2, RZ, 0xc0, !PT ;  /* 0x00000002b4ff7812 */ /* 0x000fe2000780c0ff */
        /* <DEDUP_REMOVED lines=56> */
.L_x_13224:
[----:B------:R-:W-:Y:S05]  /*4bc0*/  BSYNC.RECONVERGENT B0 ;  /* 0x0000000000007941 */ /* 0x000fea0003800200 */
.L_x_13223:
[----:B------:R-:W5:Y:S02]  /*4bd0*/  LD.E R3, desc[UR4][R100.64+0xd0] ;  /* 0x0000d00464037980 */ /* 0x000f64000c101900 */
[----:B-----5:R-:W-:Y:S05]  /*4be0*/  IMAD.U32 R3, R3, -0x40, RZ ;  /* 0xffffffc003037824 */ /* 0x020fea00078e00ff */
[C---:B------:R-:W-:Y:S02]  /*4bf0*/  LEA R14, P1, R3.reuse, R14, 0x1 ;  /* 0x0000000e030e7211 */ /* 0x040fe400078208ff */
[C---:B------:R-:W-:Y:S02]  /*4c00*/  LEA R54, P0, R3.reuse, R54, 0x1 ;  /* 0x0000003603367211 */ /* 0x040fe400078008ff */
[C---:B------:R-:W-:Y:S02]  /*4c10*/  LEA.HI.X.SX32 R15, R3.reuse, R15, 0x1, P1 ;  /* 0x0000000f030f7211 */ /* 0x040fe400008f0eff */
[----:B------:R-:W-:Y:S01]  /*4c20*/  LEA.HI.X.SX32 R55, R3, R55, 0x1, P0 ;  /* 0x0000003703377211 */ /* 0x000fe200000f0eff */
[----:B------:R-:W-:Y:S05]  /*4c30*/  BRA `(.L_x_13207) ;  /* 0x0000002c009c7947 */ /* 0x000fea0003800000 */
.L_x_13208:
        /* <DEDUP_REMOVED lines=94> */
.L_x_13226:
[----:B------:R-:W-:Y:S05]  /*5220*/  BSYNC.RECONVERGENT B0 ;  /* 0x0000000000007941 */ /* 0x000fea0003800200 */
.L_x_13225:
[----:B------:R-:W-:Y:S01]  /*5230*/  LOP3.LUT P0, RZ, R180, 0x4, RZ, 0xc0, !PT ;  /* 0x00000004b4ff7812 */ /* 0x000fe2000780c0ff */
        /* <DEDUP_REMOVED lines=87> */
.L_x_13228:
[----:B------:R-:W-:Y:S05]  /*57b0*/  BSYNC.RECONVERGENT B0 ;  /* 0x0000000000007941 */ /* 0x000fea0003800200 */
.L_x_13227:
        /* <DEDUP_REMOVED lines=90> */
.L_x_13230:
[----:B------:R-:W-:Y:S05]  /*5d60*/  BSYNC.RECONVERGENT B0 ;  /* 0x0000000000007941 */ /* 0x000fea0003800200 */
.L_x_13229:
        /* <DEDUP_REMOVED lines=90> */
.L_x_13232:
[----:B------:R-:W-:Y:S05]  /*6310*/  BSYNC.RECONVERGENT B0 ;  /* 0x0000000000007941 */ /* 0x000fea0003800200 */
.L_x_13231:
        /* <DEDUP_REMOVED lines=91> */
.L_x_13234:
[----:B------:R-:W-:Y:S05]  /*68d0*/  BSYNC.RECONVERGENT B0 ;  /* 0x0000000000007941 */ /* 0x000fea0003800200 */
.L_x_13233:
[----:B------:R-:W-:Y:S01]  /*68e0*/  LOP3.LUT P0, RZ, R180, 0x1, RZ, 0xc0, !PT ;  /* 0x00000001b4ff7812 */ /* 0x000fe2000780c0ff */
        /* <DEDUP_REMOVED lines=90> */
.L_x_13236:
[----:B------:R-:W-:Y:S05]  /*6e90*/  BSYNC.RECONVERGENT B0 ;  /* 0x0000000000007941 */ /* 0x000fea0003800200 */
.L_x_13235:
        /* <DEDUP_REMOVED lines=92> */
.L_x_13238:
[----:B------:R-:W-:Y:S05]  /*7460*/  BSYNC.RECONVERGENT B0 ;  /* 0x0000000000007941 */ /* 0x000fea0003800200 */
.L_x_13237:
[----:B------:R-:W-:Y:S01]  /*7470*/  LOP3.LUT P0, RZ, R180, 0x2, RZ, 0xc0, !PT ;  /* 0x00000002b4ff7812 */ /* 0x000fe2000780c0ff */
        /* <DEDUP_REMOVED lines=92> */
.L_x_13240:
[----:B------:R-:W-:Y:S05]  /*7a40*/  BSYNC.RECONVERGENT B0 ;  /* 0x0000000000007941 */ /* 0x000fea0003800200 */
.L_x_13239:
[----:B------:R-:W5:Y:S02]  /*7a50*/  LD.E R3, desc[UR4][R100.64+0xd0] ;  /* 0x0000d00464037980 */ /* 0x000f64000c101900 */
[----:B-----5:R-:W-:Y:S05]  /*7a60*/  IMAD.U32 R3, R3, -0x40, RZ ;  /* 0xffffffc003037824 */ /* 0x020fea00078e00ff */
[C---:B------:R-:W-:Y:S02]  /*7a70*/  LEA R98, P1, R3.reuse, R98, 0x1 ;  /* 0x0000006203627211 */ /* 0x040fe400078208ff */
[C---:B------:R-:W-:Y:S02]  /*7a80*/  LEA R96, P0, R3.reuse, R96, 0x1 ;  /* 0x0000006003607211 */ /* 0x040fe400078008ff */
[C---:B------:R-:W-:Y:S02]  /*7a90*/  LEA.HI.X.SX32 R99, R3.reuse, R99, 0x1, P1 ;  /* 0x0000006303637211 */ /* 0x040fe400008f0eff */
[----:B------:R-:W-:Y:S09]  /*7aa0*/  LEA.HI.X.SX32 R97, R3, R97, 0x1, P0 ;  /* 0x0000006103617211 */ /* 0x000ff200000f0eff */
.L_x_13207:
[----:B------:R-:W-:Y:S05]  /*7ab0*/  BSYNC.RECONVERGENT B1 ;  /* 0x0000000000017941 */ /* 0x000fea0003800200 */
.L_x_13205:
        /* <DEDUP_REMOVED lines=101> */
.L_x_13242:
[----:B------:R-:W-:Y:S05]  /*8110*/  BSYNC.RECONVERGENT B0 ;  /* 0x0000000000007941 */ /* 0x000fea0003800200 */
.L_x_13241:
[----:B------:R-:W-:Y:S11]  /*8120*/  LOP3.LUT P0, RZ, R180, 0x8, RZ, 0xc0, !PT ;  /* 0x00000008b4ff7812 */ /* 0x000ff6000780c0ff */
[----:B------:R-:W-:Y:S02]  /*8130*/  @!UPT UIADD3 URZ, UPT, UPT, URZ, URZ, URZ ;  /* 0x000000fffffff290 */ /* 0x000fe4000fffe0ff */
[----:B------:R-:W-:Y:S05]  /*8140*/  @P0 BRA `(.L_x_13243) ;  /* 0xffffffa400400947 */ /* 0x000fea000383ffff */
.L_x_13204:
        /* <DEDUP_REMOVED lines=31> */
.L_x_13247:
[----:B------:R-:W-:Y:S05]  /*8340*/  BSYNC.RECONVERGENT B0 ;  /* 0x0000000000007941 */ /* 0x000fea0003800200 */
.L_x_13246:
        /* <DEDUP_REMOVED lines=8> */
.L_x_13245:
        /* <DEDUP_REMOVED lines=30> */
[----:B-----5:R-:W5:Y:S01]  /*85b0*/  LD.E.128 R8, desc[UR4][R8.64] ;  /* 0x0000000408087980 */ /* 0x020f62000c101d00 */
        /* <DEDUP_REMOVED lines=13> */
[----:B----4-:R-:W-:Y:S01]  /*8690*/  IMAD.U32 R22, R11, 0x10000, RZ ;  /* 0x000100000b167824 */ /* 0x010fe200078e00ff */
[C---:B------:R-:W-:Y:S02]  /*86a0*/  SHF.L.U32 R17, R8.reuse, 0x10, RZ ;  /* 0x0000001008117819 */ /* 0x040fe400000006ff */
[----:B------:R-:W-:-:S02]  /*86b0*/  LOP3.LUT R24, R8, 0xffff0000, RZ, 0xc0, !PT ;  /* 0xffff000008187812 */ /* 0x000fc400078ec0ff */
[----:B------:R-:W-:Y:S02]  /*86c0*/  LOP3.LUT R21, R11, 0xffff0000, RZ, 0xc0, !PT ;  /* 0xffff00000b157812 */ /* 0x000fe400078ec0ff */
[C---:B------:R-:W-:Y:S02]  /*86d0*/  SHF.L.U32 R23, R10.reuse, 0x10, RZ ;  /* 0x000000100a177819 */ /* 0x040fe400000006ff */
[----:B------:R-:W-:Y:S02]  /*86e0*/  LOP3.LUT R10, R10, 0xffff0000, RZ, 0xc0, !PT ;  /* 0xffff00000a0a7812 */ /* 0x000fe400078ec0ff */
[----:B--2---:R-:W-:Y:S02]  /*86f0*/  LOP3.LUT R20, R6, 0xffff0000, RZ, 0xc0, !PT ;  /* 0xffff000006147812 */ /* 0x004fe400078ec0ff */
[----:B---3--:R-:W-:Y:S02]  /*8700*/  LOP3.LUT R18, R4, 0xffff0000, RZ, 0xc0, !PT ;  /* 0xffff000004127812 */ /* 0x008fe400078ec0ff */
[----:B------:R-:W-:-:S02]  /*8710*/  LOP3.LUT R8, R5, 0xffff0000, RZ, 0xc0, !PT ;  /* 0xffff000005087812 */ /* 0x000fc400078ec0ff */
[----:B------:R-:W-:Y:S01]  /*8720*/  LOP3.LUT R19, R7, 0xffff0000, RZ, 0xc0, !PT ;  /* 0xffff000007137812 */ /* 0x000fe200078ec0ff */
[C---:B------:R-:W-:Y:S01]  /*8730*/  FMUL.FTZ R11, R9.reuse, R18 ;  /* 0x00000012090b7220 */ /* 0x040fe20000410000 */
[----:B------:R-:W-:Y:S01]  /*8740*/  FMUL.FTZ R9, R9, R20 ;  /* 0x0000001409097220 */ /* 0x000fe20000410000 */
[----:B------:R-:W-:Y:S01]  /*8750*/  SHF.L.U32 R6, R6, 0x10, RZ ;  /* 0x0000001006067819 */ /* 0x000fe200000006ff */
[----:B------:R-:W-:Y:S01]  /*8760*/  IMAD.U32 R4, R4, 0x10000, RZ ;  /* 0x0001000004047824 */ /* 0x000fe200078e00ff */
[----:B------:R-:W-:Y:S01]  /*8770*/  SHF.L.U32 R7, R7, 0x10, RZ ;  /* 0x0000001007077819 */ /* 0x000fe200000006ff */
[----:B------:R-:W-:Y:S02]  /*8780*/  IMAD.U32 R5, R5, 0x10000, RZ ;  /* 0x0001000005057824 */ /* 0x000fe400078e00ff */
[C---:B------:R-:W-:Y:S01]  /*8790*/  FMUL.FTZ R25, R21.reuse, R8 ;  /* 0x0000000815197220 */ /* 0x040fe20000410000 */
[C---:B------:R-:W-:Y:S01]  /*87a0*/  FFMA.FTZ R11, R14.reuse, R20, -R11 ;  /* 0x000000140e0b7223 */ /* 0x040fe2000001080b */
[----:B------:R-:W-:Y:S01]  /*87b0*/  FFMA.FTZ R14, R14, R18, R9 ;  /* 0x000000120e0e7223 */ /* 0x000fe20000010009 */
[----:B------:R-:W-:Y:S01]  /*87c0*/  FMUL.FTZ R21, R21, R19 ;  /* 0x0000001315157220 */ /* 0x000fe20000410000 */
        /* <DEDUP_REMOVED lines=15> */
.L_x_13253:
[----:B------:R-:W-:Y:S05]  /*88c0*/  BSYNC.RECONVERGENT B0 ;  /* 0x0000000000007941 */ /* 0x000fea0003800200 */
.L_x_13252:
[----:B-----5:R1:W-:Y:S02]  /*88d0*/  STS.128 [R177], R8 ;  /* 0x00000008b1007388 */ /* 0x0203e40000000c00 */
.L_x_13251:
[----:B------:R-:W-:Y:S05]  /*88e0*/  BSYNC.RECONVERGENT B1 ;  /* 0x0000000000017941 */ /* 0x000fea0003800200 */
.L_x_13250:
[----:B------:R-:W-:Y:S01]  /*88f0*/  VIADD R185, R132, 0x10 ;  /* 0x0000001084b97836 */ /* 0x000fe20000000000 */
[----:B------:R-:W-:Y:S01]  /*8900*/  LEA R18, P0, R35, R130, 0x1 ;  /* 0x0000008223127211 */ /* 0x000fe200078008ff */
[----:B------:R-:W-:Y:S03]  /*8910*/  BSSY.RECONVERGENT B1, `(.L_x_13254) ;  /* 0x0000039000017945 */ /* 0x000fe60003800200 */
[----:B------:R-:W-:Y:S02]  /*8920*/  ISETP.GE.AND P1, PT, R185, R2, PT ;  /* 0x00000002b900720c */ /* 0x000fe40003f26270 */
[----:B------:R-:W-:-:S11]  /*8930*/  LEA.HI.X R19, R35, R131, R30, 0x1, P0 ;  /* 0x0000008323137211 */ /* 0x000fd600000f0c1e */
[----:B------:R-:W-:Y:S05]  /*8940*/  @P1 BRA `(.L_x_13255) ;  /* 0x0000000000d41947 */ /* 0x000fea0003800000 */
[----:B-1---5:R1:W5:Y:S01]  /*8950*/  LD.E.128 R8, desc[UR4][R18.64] ;  /* 0x0000000412087980 */ /* 0x022362000c101d00 */
        /* <DEDUP_REMOVED lines=15> */
[----:B------:R-:W-:Y:S01]  /*8a50*/  IMAD.U32 R24, R11, 0x10000, RZ ;  /* 0x000100000b187824 */ /* 0x000fe200078e00ff */
[C---:B------:R-:W-:Y:S02]  /*8a60*/  SHF.L.U32 R17, R8.reuse, 0x10, RZ ;  /* 0x0000001008117819 */ /* 0x040fe400000006ff */
[----:B------:R-:W-:-:S02]  /*8a70*/  LOP3.LUT R30, R8, 0xffff0000, RZ, 0xc0, !PT ;  /* 0xffff0000081e7812 */ /* 0x000fc400078ec0ff */
[----:B----4-:R-:W-:Y:S02]  /*8a80*/  LOP3.LUT R23, R11, 0xffff0000, RZ, 0xc0, !PT ;  /* 0xffff00000b177812 */ /* 0x010fe400078ec0ff */
        /* <DEDUP_REMOVED lines=31> */
.L_x_13257:
[----:B------:R-:W-:Y:S05]  /*8c80*/  BSYNC.RECONVERGENT B0 ;  /* 0x0000000000007941 */ /* 0x000fea0003800200 */
.L_x_13256:
[----:B-----5:R2:W-:Y:S02]  /*8c90*/  STS.128 [R177+0x800], R8 ;  /* 0x00080008b1007388 */ /* 0x0205e40000000c00 */
.L_x_13255:
[----:B------:R-:W-:Y:S05]  /*8ca0*/  BSYNC.RECONVERGENT B1 ;  /* 0x0000000000017941 */ /* 0x000fea0003800200 */
.L_x_13254:
[----:B------:R-:W-:Y:S01]  /*8cb0*/  IADD3 R184, PT, PT, R132, 0x20, RZ ;  /* 0x0000002084b87810 */ /* 0x000fe20007ffe0ff */
[----:B------:R-:W-:Y:S03]  /*8cc0*/  BSSY.RECONVERGENT B1, `(.L_x_13258) ;  /* 0x000003b000017945 */ /* 0x000fe60003800200 */
[----:B------:R-:W-:-:S13]  /*8cd0*/  ISETP.GE.AND P0, PT, R184, R2, PT ;  /* 0x00000002b800720c */ /* 0x000fda0003f06270 */
[----:B------:R-:W-:Y:S05]  /*8ce0*/  @P0 BRA `(.L_x_13259) ;  /* 0x0000000000e00947 */ /* 0x000fea0003800000 */
[----:B-12---:R-:W-:-:S04]  /*8cf0*/  LEA R8, P0, R134, R18, 0x5 ;  /* 0x0000001286087211 */ /* 0x006fc800078028ff */
[----:B------:R-:W-:-:S06]  /*8d00*/  LEA.HI.X R9, R134, R19, R135, 0x5, P0 ;  /* 0x0000001386097211 */ /* 0x000fcc00000f2c87 */
[----:B-----5:R-:W5:Y:S01]  /*8d10*/  LD.E.128 R8, desc[UR4][R8.64] ;  /* 0x0000000408087980 */ /* 0x020f62000c101d00 */
        /* <DEDUP_REMOVED lines=51> */
.L_x_13261:
[----:B------:R-:W-:Y:S05]  /*9050*/  BSYNC.RECONVERGENT B0 ;  /* 0x0000000000007941 */ /* 0x000fea0003800200 */
.L_x_13260:
[----:B-----5:R3:W-:Y:S02]  /*9060*/  STS.128 [R177+0x1000], R8 ;  /* 0x00100008b1007388 */ /* 0x0207e40000000c00 */
.L_x_13259:
[----:B------:R-:W-:Y:S05]  /*9070*/  BSYNC.RECONVERGENT B1 ;  /* 0x0000000000017941 */ /* 0x000fea0003800200 */
.L_x_13258:
[----:B------:R-:W-:-:S04]  /*9080*/  IADD3 R181, PT, PT, R132, 0x30, RZ ;  /* 0x0000003084b57810 */ /* 0x000fc80007ffe0ff */
[----:B------:R-:W-:-:S13]  /*9090*/  ISETP.GE.AND P0, PT, R181, R2, PT ;  /* 0x00000002b500720c */ /* 0x000fda0003f06270 */
[----:B------:R-:W-:Y:S05]  /*90a0*/  @P0 BRA `(.L_x_13248) ;  /* 0x0000001800a40947 */ /* 0x000fea0003800000 */
[----:B-123--:R-:W-:-:S04]  /*90b0*/  LEA R8, P0, R134, R18, 0x6 ;  /* 0x0000001286087211 */ /* 0x00efc800078030ff */
[----:B------:R-:W-:-:S06]  /*90c0*/  LEA.HI.X R9, R134, R19, R135, 0x6, P0 ;  /* 0x0000001386097211 */ /* 0x000fcc00000f3487 */
[----:B-----5:R-:W5:Y:S01]  /*90d0*/  LD.E.128 R8, desc[UR4][R8.64] ;  /* 0x0000000408087980 */ /* 0x020f62000c101d00 */
        /* <DEDUP_REMOVED lines=53> */
.L_x_13263:
[----:B------:R-:W-:Y:S05]  /*9430*/  BSYNC.RECONVERGENT B0 ;  /* 0x0000000000007941 */ /* 0x000fea0003800200 */
.L_x_13262:
[----:B-----5:R1:W-:Y:S01]  /*9440*/  STS.128 [R177+0x1800], R8 ;  /* 0x00180008b1007388 */ /* 0x0203e20000000c00 */
[----:B------:R-:W-:Y:S05]  /*9450*/  BRA `(.L_x_13248) ;  /* 0x0000001400b87947 */ /* 0x000fea0003800000 */
.L_x_13249:
        /* <DEDUP_REMOVED lines=90> */
.L_x_13267:
[----:B------:R-:W-:Y:S05]  /*9a00*/  BSYNC.RECONVERGENT B0 ;  /* 0x0000000000007941 */ /* 0x000fea0003800200 */
.L_x_13266:
[----:B-----5:R1:W-:Y:S02]  /*9a10*/  STS.128 [R177], R20 ;  /* 0x00000014b1007388 */ /* 0x0203e40000000c00 */
.L_x_13265:
[----:B------:R-:W-:Y:S05]  /*9a20*/  BSYNC.RECONVERGENT B1 ;  /* 0x0000000000017941 */ /* 0x000fea0003800200 */
.L_x_13264:
[----:B------:R-:W-:Y:S01]  /*9a30*/  VIADD R185, R132, 0x10 ;  /* 0x0000001084b97836 */ /* 0x000fe20000000000 */
[----:B----4-:R-:W-:Y:S01]  /*9a40*/  LEA R44, P0, R35, R130, 0x1 ;  /* 0x00000082232c7211 */ /* 0x010fe200078008ff */
        /* <DEDUP_REMOVED lines=24> */
[C---:B------:R-:W-:Y:S01]  /*9bd0*/  IMAD.U32 R31, R20.reuse, 0x10000, RZ ;  /* 0x00010000141f7824 */ /* 0x040fe200078e00ff */
        /* <DEDUP_REMOVED lines=13> */
[----:B------:R-:W-:Y:S01]  /*9cb0*/  IMAD.U32 R5, R7, 0x10000, RZ ;  /* 0x0001000007057824 */ /* 0x000fe200078e00ff */
[----:B------:R-:W-:Y:S01]  /*9cc0*/  LOP3.LUT R6, R6, 0xffff0000, RZ, 0xc0, !PT ;  /* 0xffff000006067812 */ /* 0x000fe200078ec0ff */
[----:B---3--:R-:W-:Y:S01]  /*9cd0*/  IMAD.U32 R41, R17, 0x10000, RZ ;  /* 0x0001000011297824 */ /* 0x008fe200078e00ff */
        /* <DEDUP_REMOVED lines=15> */
[----:B----4-:R-:W-:Y:S01]  /*9dd0*/  LOP3.LUT R19, R9, 0xffff0000, RZ, 0xc0, !PT ;  /* 0xffff000009137812 */ /* 0x010fe200078ec0ff */
        /* <DEDUP_REMOVED lines=28> */
.L_x_13271:
[----:B------:R-:W-:Y:S05]  /*9fa0*/  BSYNC.RECONVERGENT B0 ;  /* 0x0000000000007941 */ /* 0x000fea0003800200 */
.L_x_13270:
[----:B-----5:R2:W-:Y:S02]  /*9fb0*/  STS.128 [R177+0x800], R20 ;  /* 0x00080014b1007388 */ /* 0x0205e40000000c00 */
.L_x_13269:
[----:B------:R-:W-:Y:S05]  /*9fc0*/  BSYNC.RECONVERGENT B1 ;  /* 0x0000000000017941 */ /* 0x000fea0003800200 */
.L_x_13268:
        /* <DEDUP_REMOVED lines=30> */
[C---:B------:R-:W-:Y:S01]  /*a1b0*/  LOP3.LUT R20, R21.reuse, 0xffff0000, RZ, 0xc0, !PT ;  /* 0xffff000015147812 */ /* 0x040fe200078ec0ff */
[C---:B------:R-:W-:Y:S01]  /*a1c0*/  IMAD.U32 R34, R22.reuse, 0x10000, RZ ;  /* 0x0001000016227824 */ /* 0x040fe200078e00ff */
[----:B------:R-:W-:Y:S02]  /*a1d0*/  SHF.L.U32 R35, R21, 0x10, RZ ;  /* 0x0000001015237819 */ /* 0x000fe400000006ff */
[----:B------:R-:W-:Y:S02]  /*a1e0*/  LOP3.LUT R21, R23, 0xffff0000, RZ, 0xc0, !PT ;  /* 0xffff000017157812 */ /* 0x000fe400078ec0ff */
        /* <DEDUP_REMOVED lines=54> */
.L_x_13275:
[----:B------:R-:W-:Y:S05]  /*a550*/  BSYNC.RECONVERGENT B0 ;  /* 0x0000000000007941 */ /* 0x000fea0003800200 */
.L_x_13274:
[----:B-----5:R3:W-:Y:S02]  /*a560*/  STS.128 [R177+0x1000], R20 ;  /* 0x00100014b1007388 */ /* 0x0207e40000000c00 */
.L_x_13273:
[----:B------:R-:W-:Y:S05]  /*a570*/  BSYNC.RECONVERGENT B1 ;  /* 0x0000000000017941 */ /* 0x000fea0003800200 */
.L_x_13272:
        /* <DEDUP_REMOVED lines=18> */
[----:B-1----:R-:W-:Y:S01]  /*a6a0*/  IADD3.X R17, PT, PT, R25, R2, R3, P2, P0 ;  /* 0x0000000219117210 */ /* 0x002fe200017e0403 */
[----:B------:R-:W-:Y:S01]  /*a6b0*/  IMAD.SHL.U32 R3, R24, 0x2, RZ ;  /* 0x0000000218037824 */ /* 0x000fe200078e00ff */
[----:B------:R-:W-:-:S02]  /*a6c0*/  LEA.HI.X R9, R32, R131, R9, 0x1, P3 ;  /* 0x0000008320097211 */ /* 0x000fc400018f0c09 */
[----:B------:R-:W-:Y:S02]  /*a6d0*/  SHF.L.U64.HI R17, R24, 0x1, R17 ;  /* 0x0000000118117819 */ /* 0x000fe40000010211 */
[----:B-----5:R-:W-:Y:S02]  /*a6e0*/  IADD3 R12, P0, PT, R26, R3, RZ ;  /* 0x000000031a0c7210 */ /* 0x020fe40007f1e0ff */
[----:B------:R-:W4:Y:S02]  /*a6f0*/  LD.E.128 R8, desc[UR4][R8.64] ;  /* 0x0000000408087980 */ /* 0x000f24000c101d00 */
[----:B------:R-:W-:Y:S02]  /*a700*/  IADD3.X R13, PT, PT, R27, R17, RZ, P0, !PT ;  /* 0x000000111b0d7210 */ /* 0x000fe400007fe4ff */
[----:B------:R-:W-:-:S04]  /*a710*/  IADD3 R16, P0, PT, R28, R3, RZ ;  /* 0x000000031c107210 */ /* 0x000fc80007f1e0ff */
[----:B------:R-:W4:Y:S01]  /*a720*/  LD.E.128 R12, desc[UR4][R12.64] ;  /* 0x000000040c0c7980 */ /* 0x000f22000c101d00 */
[----:B------:R-:W-:-:S06]  /*a730*/  IMAD.X R17, R29, 0x1, R17, P0 ;  /* 0x000000011d117824 */ /* 0x000fcc00000e0611 */
[----:B------:R-:W4:Y:S01]  /*a740*/  LD.E.128 R16, desc[UR4][R16.64] ;  /* 0x0000000410107980 */ /* 0x000f22000c101d00 */
[C---:B------:R-:W-:Y:S01]  /*a750*/  LOP3.LUT R0, R5.reuse, 0xffff0000, RZ, 0xc0, !PT ;  /* 0xffff000005007812 */ /* 0x040fe200078ec0ff */
[----:B--23--:R-:W-:Y:S01]  /*a760*/  IMAD.U32 R21, R5, 0x10000, RZ ;  /* 0x0001000005157824 */ /* 0x00cfe200078e00ff */
        /* <DEDUP_REMOVED lines=11> */
[C---:B------:R-:W-:Y:S02]  /*a820*/  SHF.L.U32 R27, R12.reuse, 0x10, RZ ;  /* 0x000000100c1b7819 */ /* 0x040fe400000006ff */
        /* <DEDUP_REMOVED lines=16> */
[----:B------:R-:W-:-:S02]  /*a930*/  IMAD.U32 R9, R17, 0x10000, RZ ;  /* 0x0001000011097824 */ /* 0x000fc400078e00ff */
        /* <DEDUP_REMOVED lines=30> */
.L_x_13277:
[----:B------:R-:W-:Y:S05]  /*ab20*/  BSYNC.RECONVERGENT B0 ;  /* 0x0000000000007941 */ /* 0x000fea0003800200 */
.L_x_13276:
[----:B-----5:R4:W-:Y:S02]  /*ab30*/  STS.128 [R177+0x1800], R4 ;  /* 0x00180004b1007388 */ /* 0x0209e40000000c00 */
.L_x_13248:
[----:B------:R-:W-:Y:S05]  /*ab40*/  BSYNC.RECONVERGENT B2 ;  /* 0x0000000000027941 */ /* 0x000fea0003800200 */
.L_x_13244:
[----:B------:R-:W-:Y:S01]  /*ab50*/  IMAD.IADD R0, R68, 0x1, -R53 ;  /* 0x0000000144007824 */ /* 0x000fe200078e0a35 */
[C---:B-1-3--:R-:W-:Y:S01]  /*ab60*/  SHF.L.U64.HI R2, R73.reuse, 0x1, R74 ;  /* 0x0000000149027819 */ /* 0x04afe2000001024a */
[----:B------:R-:W-:Y:S02]  /*ab70*/  IMAD.SHL.U32 R55, R73, 0x2, RZ ;  /* 0x0000000249377824 */ /* 0x000fe400078e00ff */
[C---:B----4-:R-:W-:Y:S01]  /*ab80*/  VIADD R7, R132.reuse, 0x40 ;  /* 0x0000004084077836 */ /* 0x050fe20000000000 */
[CC--:B------:R-:W-:Y:S01]  /*ab90*/  ISETP.GE.AND P2, PT, R132.reuse, R0.reuse, PT ;  /* 0x000000008400720c */ /* 0x0c0fe20003f46270 */
[----:B--2---:R-:W-:Y:S01]  /*aba0*/  VIADD R5, R132, 0x60 ;  /* 0x0000006084057836 */ /* 0x004fe20000000000 */
[-C--:B------:R-:W-:Y:S01]  /*abb0*/  ISETP.GE.AND P5, PT, R184, R0.reuse, PT ;  /* 0x00000000b800720c */ /* 0x080fe20003fa6270 */
[C---:B------:R-:W-:Y:S01]  /*abc0*/  VIADD R3, R132.reuse, 0x70 ;  /* 0x0000007084037836 */ /* 0x040fe20000000000 */
[----:B------:R-:W-:Y:S01]  /*abd0*/  ISETP.GE.AND P1, PT, R185, R0, PT ;  /* 0x00000000b900720c */ /* 0x000fe20003f26270 */
[----:B------:R-:W-:Y:S01]  /*abe0*/  VIADD R133, R132, 0x50 ;  /* 0x0000005084857836 */ /* 0x000fe20000000000 */
[----:B-----5:R-:W-:Y:S01]  /*abf0*/  IADD3 R10, P0, PT, R55, R168, RZ ;  /* 0x000000a8370a7210 */ /* 0x020fe20007f1e0ff */
[----:B------:R-:W-:Y:S01]  /*ac00*/  IMAD.SHL.U32 R162, R173, 0x40, RZ ;  /* 0x00000040ada27824 */ /* 0x000fe200078e00ff */
[----:B------:R-:W-:-:S02]  /*ac10*/  P2R R4, PR, RZ, 0x4 ;  /* 0x00000004ff047803 */ /* 0x000fc40000000000 */
        /* <DEDUP_REMOVED lines=9> */
[-C--:B------:R-:W-:Y:S02]  /*acb0*/  ISETP.GE.AND P2, PT, R7, R0.reuse, PT ;  /* 0x000000000700720c */ /* 0x080fe40003f46270 */
[C---:B------:R-:W-:Y:S01]  /*acc0*/  @!P5 LEA.HI.X R13, R164.reuse, R11, R165, 0x5, P3 ;  /* 0x0000000ba40dd211 */ /* 0x040fe200018f2ca5 */
[----:B------:R-:W-:Y:S01]  /*acd0*/  @!P1 LDGSTS.E.BYPASS.LTC128B.128 [R177+0x2800], desc[UR4][R10.64] ;  /* 0x028000000ab19fae */ /* 0x000fe2000b981a04 */
[-C--:B------:R-:W-:Y:S02]  /*ace0*/  ISETP.GE.AND P1, PT, R5, R0.reuse, PT ;  /* 0x000000000500720c */ /* 0x080fe40003f26270 */
[----:B------:R-:W-:Y:S01]  /*acf0*/  ISETP.GE.AND P3, PT, R133, R0, PT ;  /* 0x000000008500720c */ /* 0x000fe20003f66270 */
[----:B------:R1:W-:Y:S01]  /*ad00*/  @!P5 LDGSTS.E.BYPASS.LTC128B.128 [R177+0x3000], desc[UR4][R12.64] ;  /* 0x030000000cb1dfae */ /* 0x0003e2000b981a04 */
[----:B------:R-:W-:Y:S01]  /*ad10*/  @!P4 LEA R18, P5, R164, R10, 0x6 ;  /* 0x0000000aa412c211 */ /* 0x000fe200078a30ff */
[----:B------:R-:W-:-:S03]  /*ad20*/  @!P0 IMAD R6, R165, 0xc0, RZ ;  /* 0x000000c0a5068824 */ /* 0x000fc600078e02ff */
[----:B------:R-:W-:Y:S01]  /*ad30*/  @!P4 LEA.HI.X R19, R164, R11, R165, 0x6, P5 ;  /* 0x0000000ba413c211 */ /* 0x000fe200028f34a5 */
[--C-:B------:R-:W-:Y:S02]  /*ad40*/  @!P2 IMAD.MOV.U32 R16, RZ, RZ, R10.reuse ;  /* 0x000000ffff10a224 */ /* 0x100fe400078e000a */
[--C-:B------:R-:W-:Y:S02]  /*ad50*/  @!P2 IMAD.MOV.U32 R17, RZ, RZ, R11.reuse ;  /* 0x000000ffff11a224 */ /* 0x100fe400078e000b */
[----:B------:R-:W-:Y:S01]  /*ad60*/  @!P1 IMAD.MOV.U32 R14, RZ, RZ, R10 ;  /* 0x000000ffff0e9224 */ /* 0x000fe200078e000a */
[----:B------:R-:W-:Y:S01]  /*ad70*/  @!P4 LDGSTS.E.BYPASS.LTC128B.128 [R177+0x3800], desc[UR4][R18.64] ;  /* 0x0380000012b1cfae */ /* 0x000fe2000b981a04 */
[----:B------:R-:W-:Y:S01]  /*ad80*/  @!P1 IMAD.MOV.U32 R15, RZ, RZ, R11 ;  /* 0x000000ffff0f9224 */ /* 0x000fe200078e000b */
[----:B------:R-:W-:Y:S01]  /*ad90*/  ISETP.NE.AND P4, PT, R4, RZ, PT ;  /* 0x000000ff0400720c */ /* 0x000fe20003f85270 */
[----:B------:R-:W-:Y:S02]  /*ada0*/  @!P2 IMAD R9, R165, 0x60, RZ ;  /* 0x00000060a509a824 */ /* 0x000fe400078e02ff */
[----:B------:R-:W-:-:S04]  /*adb0*/  @!P2 IMAD.WIDE.U32 R16, R164, 0x60, R16 ;  /* 0x00000060a410a825 */ /* 0x000fc800078e0010 */
[----:B------:R-:W-:Y:S02]  /*adc0*/  @!P1 IMAD R8, R165, 0xa0, RZ ;  /* 0x000000a0a5089824 */ /* 0x000fe400078e02ff */
[----:B------:R-:W-:-:S04]  /*add0*/  @!P1 IMAD.WIDE.U32 R14, R164, 0xa0, R14 ;  /* 0x000000a0a40e9825 */ /* 0x000fc800078e000e */
[----:B------:R-:W-:Y:S01]  /*ade0*/  @!P2 IMAD.IADD R17, R9, 0x1, R17 ;  /* 0x000000010911a824 */ /* 0x000fe200078e0211 */
[----:B------:R-:W-:Y:S01]  /*adf0*/  ISETP.GE.AND P6, PT, R185, R0, PT ;  /* 0x00000000b900720c */ /* 0x000fe20003fc6270 */
[----:B-1----:R-:W-:Y:S01]  /*ae00*/  @!P0 IMAD.MOV.U32 R12, RZ, RZ, R10 ;  /* 0x000000ffff0c8224 */ /* 0x002fe200078e000a */
[----:B------:R-:W-:Y:S01]  /*ae10*/  @!P3 LEA R10, P5, R164, R10, 0x7 ;  /* 0x0000000aa40ab211 */ /* 0x000fe200078a38ff */
[----:B------:R-:W-:Y:S01]  /*ae20*/  @!P0 IMAD.MOV.U32 R13, RZ, RZ, R11 ;  /* 0x000000ffff0d8224 */ /* 0x000fe200078e000b */
[----:B------:R-:W-:Y:S01]  /*ae30*/  @!P2 LDGSTS.E.BYPASS.LTC128B.128 [R177+0x4000], desc[UR4][R16.64] ;  /* 0x0400000010b1afae */ /* 0x000fe2000b981a04 */
[----:B------:R-:W-:Y:S01]  /*ae40*/  @!P1 IMAD.IADD R15, R8, 0x1, R15 ;  /* 0x00000001080f9824 */ /* 0x000fe200078e020f */
[C---:B------:R-:W-:Y:S01]  /*ae50*/  @!P3 LEA.HI.X R11, R164.reuse, R11, R165, 0x7, P5 ;  /* 0x0000000ba40bb211 */ /* 0x040fe200028f3ca5 */
[----:B------:R-:W-:Y:S01]  /*ae60*/  @!P0 IMAD.WIDE.U32 R12, R164, 0xc0, R12 ;  /* 0x000000c0a40c8825 */ /* 0x000fe200078e000c */
[-C--:B------:R-:W-:Y:S01]  /*ae70*/  ISETP.GE.AND P2, PT, R7, R0.reuse, PT ;  /* 0x000000000700720c */ /* 0x080fe20003f46270 */
[----:B------:R-:W1:Y:S01]  /*ae80*/  S2UR UR6, SR_CgaCtaId ;  /* 0x00000000000679c3 */ /* 0x000e620000008800 */
[----:B------:R-:W-:Y:S01]  /*ae90*/  LOP3.LUT R9, R76, 0x8, R173, 0x78, !PT ;  /* 0x000000084c097812 */ /* 0x000fe200078e78ad */
[----:B------:R-:W-:Y:S01]  /*aea0*/  @!P0 IMAD.IADD R13, R6, 0x1, R13 ;  /* 0x00000001060d8824 */ /* 0x000fe200078e020d */
[----:B------:R-:W-:Y:S01]  /*aeb0*/  @!P3 LDGSTS.E.BYPASS.LTC128B.128 [R177+0x4800], desc[UR4][R10.64] ;  /* 0x048000000ab1bfae */ /* 0x000fe2000b981a04 */
[----:B------:R-:W-:-:S03]  /*aec0*/  ISETP.GE.AND P5, PT, R133, R0, PT ;  /* 0x000000008500720c */ /* 0x000fc60003fa6270 */
[----:B------:R-:W-:Y:S01]  /*aed0*/  @!P1 LDGSTS.E.BYPASS.LTC128B.128 [R177+0x5000], desc[UR4][R14.64] ;  /* 0x050000000eb19fae */ /* 0x000fe2000b981a04 */
[-C--:B------:R-:W-:Y:S02]  /*aee0*/  ISETP.GE.AND P3, PT, R181, R0.reuse, PT ;  /* 0x00000000b500720c */ /* 0x080fe40003f66270 */
[----:B------:R-:W-:Y:S01]  /*aef0*/  ISETP.GE.AND P1, PT, R5, R0, PT ;  /* 0x000000000500720c */ /* 0x000fe20003f26270 */
[----:B------:R2:W-:Y:S01]  /*af00*/  @!P0 LDGSTS.E.BYPASS.LTC128B.128 [R177+0x5800], desc[UR4][R12.64] ;  /* 0x058000000cb18fae */ /* 0x0005e2000b981a04 */
[----:B------:R-:W-:-:S03]  /*af10*/  LEA R6, P0, R71, R170, 0x1 ;  /* 0x000000aa47067211 */ /* 0x000fc600078008ff */
[----:B------:R-:W3:Y:S01]  /*af20*/  LD.E R54, desc[UR4][R100.64+0x188] ;  /* 0x0001880464367980 */ /* 0x000ee2000c101900 */
[----:B------:R-:W-:Y:S02]  /*af30*/  LEA.HI.X R7, R71, R171, R72, 0x1, P0 ;  /* 0x000000ab47077211 */ /* 0x000fe400000f0c48 */
[----:B------:R-:W-:Y:S01]  /*af40*/  ISETP.GE.AND P0, PT, R3, R0, PT ;  /* 0x000000000300720c */ /* 0x000fe20003f06270 */
[----:B------:R-:W4:Y:S01]  /*af50*/  LD.E R52, desc[UR4][R100.64+0x184] ;  /* 0x0001840464347980 */ /* 0x000f22000c101900 */
[----:B------:R-:W-:-:S03]  /*af60*/  LOP3.LUT R3, R9, 0x38, R70, 0x78, !PT ;  /* 0x0000003809037812 */ /* 0x000fc600078e7846 */
[----:B------:R-:W0:Y:S01]  /*af70*/  LDGDEPBAR ;  /* 0x00000000000079af */ /* 0x000e220000000000 */
[----:B------:R-:W-:-:S04]  /*af80*/  DEPBAR.LE SB0, 0x0 ;  /* 0x000080000000791a */ /* 0x000fc80000000000 */
[----:B------:R-:W-:Y:S03]  /*af90*/  BAR.SYNC.DEFER_BLOCKING 0x0 ;  /* 0x0000000000007b1d */ /* 0x000fe60000010000 */
[----:B------:R-:W-:Y:S02]  /*afa0*/  @!P0 IMAD.MOV.U32 R8, RZ, RZ, R6 ;  /* 0x000000ffff088224 */ /* 0x000fe400078e0006 */
[----:B------:R-:W-:Y:S02]  /*afb0*/  @!P0 IMAD.MOV.U32 R9, RZ, RZ, R7 ;  /* 0x000000ffff098224 */ /* 0x000fe400078e0007 */
[----:B------:R-:W-:Y:S01]  /*afc0*/  @!P0 IMAD.WIDE.U32 R8, R64, 0xc0, R8 ;  /* 0x000000c040088825 */ /* 0x000fe200078e0008 */
[----:B------:R-:W-:Y:S01]  /*afd0*/  @!PT LDS RZ, [RZ] ;  /* 0x00000000fffff984 */ /* 0x000fe20000000800 */
[----:B------:R-:W-:Y:S01]  /*afe0*/  @!PT LDS RZ, [RZ] ;  /* 0x00000000fffff984 */ /* 0x000fe20000000800 */
[----:B------:R-:W-:Y:S01]  /*aff0*/  @!PT LDS RZ, [RZ] ;  /* 0x00000000fffff984 */ /* 0x000fe20000000800 */
[----:B------:R-:W-:Y:S04]  /*b000*/  @!P4 LDGSTS.E.BYPASS.LTC128B.128 [R177+0x6000], desc[UR4][R170.64] ;  /* 0x06000000aab1cfae */ /* 0x000fe8000b981a04 */
[----:B------:R-:W-:Y:S01]  /*b010*/  @P4 STS.128 [R177+0x6000], RZ ;  /* 0x006000ffb1004388 */ /* 0x000fe20000000c00 */
[----:B------:R-:W-:Y:S01]  /*b020*/  ISETP.GE.AND P4, PT, R184, R0, PT ;  /* 0x00000000b800720c */ /* 0x000fe20003f86270 */
[----:B------:R-:W-:-:S02]  /*b030*/  @!P0 IMAD R0, R65, 0xc0, RZ ;  /* 0x000000c041008824 */ /* 0x000fc400078e02ff */
[----:B------:R-:W-:Y:S04]  /*b040*/  @P6 STS.128 [R177+0x6800], RZ ;  /* 0x006800ffb1006388 */ /* 0x000fe80000000c00 */
[----:B------:R-:W-:Y:S01]  /*b050*/  @!PT LDS RZ, [RZ] ;  /* 0x00000000fffff984 */ /* 0x000fe20000000800 */
[----:B------:R-:W-:Y:S01]  /*b060*/  @!PT LDS RZ, [RZ] ;  /* 0x00000000fffff984 */ /* 0x000fe20000000800 */
[----:B------:R-:W-:Y:S01]  /*b070*/  @!PT LDS RZ, [RZ] ;  /* 0x00000000fffff984 */ /* 0x000fe20000000800 */
[----:B------:R1:W-:Y:S01]  /*b080*/  @!P6 LDGSTS.E.BYPASS.LTC128B.128 [R177+0x6800], desc[UR4][R6.64] ;  /* 0x0680000006b1efae */ /* 0x0003e2000b981a04 */
[----:B------:R-:W-:-:S05]  /*b090*/  @!P0 IMAD.IADD R9, R0, 0x1, R9 ;  /* 0x0000000100098824 */ /* 0x000fca00078e0209 */
[CC--:B--2---:R-:W-:Y:S01]  /*b0a0*/  @!P4 LEA R12, P6, R64.reuse, R6.reuse, 0x5 ;  /* 0x00000006400cc211 */ /* 0x0c4fe200078c28ff */
[--C-:B------:R-:W-:Y:S02]  /*b0b0*/  @!P2 IMAD.MOV.U32 R10, RZ, RZ, R6.reuse ;  /* 0x000000ffff0aa224 */ /* 0x100fe400078e0006 */
[----:B------:R-:W-:Y:S01]  /*b0c0*/  @!P2 IMAD.MOV.U32 R11, RZ, RZ, R7 ;  /* 0x000000ffff0ba224 */ /* 0x000fe200078e0007 */
[-C--:B------:R-:W-:Y:S01]  /*b0d0*/  @!P4 LEA.HI.X R13, R64, R7.reuse, R65, 0x5, P6 ;  /* 0x00000007400dc211 */ /* 0x080fe200030f2c41 */
[----:B------:R-:W-:Y:S01]  /*b0e0*/  IMAD.SHL.U32 R0, R173, 0x20, RZ ;  /* 0x00000020ad007824 */ /* 0x000fe200078e00ff */
[----:B------:R-:W-:Y:S02]  /*b0f0*/  LOP3.LUT R162, R162, 0x400, RZ, 0xc0, !PT ;  /* 0x00000400a2a27812 */ /* 0x000fe400078ec0ff */
[C---:B------:R-:W-:Y:S01]  /*b100*/  @!P3 LEA R16, P6, R64.reuse, R6, 0x6 ;  /* 0x000000064010b211 */ /* 0x040fe200078c30ff */
[----:B------:R-:W-:Y:S01]  /*b110*/  @!P2 IMAD R4, R65, 0x60, RZ ;  /* 0x000000604104a824 */ /* 0x000fe200078e02ff */
[----:B------:R-:W-:Y:S01]  /*b120*/  @P4 STS.128 [R177+0x7000], RZ ;  /* 0x007000ffb1004388 */ /* 0x000fe20000000c00 */
[----:B------:R-:W-:Y:S01]  /*b130*/  @!P1 IMAD.MOV.U32 R14, RZ, RZ, R6 ;  /* 0x000000ffff0e9224 */ /* 0x000fe200078e0006 */
[----:B------:R-:W-:Y:S01]  /*b140*/  LOP3.LUT R163, R69, 0x7c00, R0, 0xf8, !PT ;  /* 0x00007c0045a37812 */ /* 0x000fe200078ef800 */
[----:B------:R-:W-:Y:S01]  /*b150*/  @!P1 IMAD.MOV.U32 R15, RZ, RZ, R7 ;  /* 0x000000ffff0f9224 */ /* 0x000fe200078e0007 */
[----:B------:R-:W-:Y:S01]  /*b160*/  @!PT LDS RZ, [RZ] ;  /* 0x00000000fffff984 */ /* 0x000fe20000000800 */
[----:B------:R-:W-:Y:S01]  /*b170*/  @!PT LDS RZ, [RZ] ;  /* 0x00000000fffff984 */ /* 0x000fe20000000800 */
[----:B------:R-:W-:Y:S01]  /*b180*/  @!PT LDS RZ, [RZ] ;  /* 0x00000000fffff984 */ /* 0x000fe20000000800 */
[----:B------:R-:W-:Y:S01]  /*b190*/  @!P4 LDGSTS.E.BYPASS.LTC128B.128 [R177+0x7000], desc[UR4][R12.64] ;  /* 0x070000000cb1cfae */ /* 0x000fe2000b981a04 */
[C---:B------:R-:W-:Y:S01]  /*b1a0*/  @!P2 IMAD.WIDE.U32 R10, R64.reuse, 0x60, R10 ;  /* 0x00000060400aa825 */ /* 0x040fe200078e000a */
[----:B------:R-:W-:Y:S01]  /*b1b0*/  @!P3 LEA.HI.X R17, R64, R7, R65, 0x6, P6 ;  /* 0x000000074011b211 */ /* 0x000fe200030f3441 */
[----:B------:R-:W-:-:S02]  /*b1c0*/  UMOV UR7, 0x400 ;  /* 0x0000040000077882 */ /* 0x000fc40000000000 */
[----:B------:R-:W-:Y:S01]  /*b1d0*/  IMAD R162, R3, 0x2, R162 ;  /* 0x0000000203a27824 */ /* 0x000fe200078e02a2 */
[C---:B-1----:R-:W-:Y:S01]  /*b1e0*/  @!P5 LEA R6, P4, R64.reuse, R6, 0x7 ;  /* 0x000000064006d211 */ /* 0x042fe200078838ff */
[----:B------:R-:W-:Y:S01]  /*b1f0*/  @!P1 IMAD R3, R65, 0xa0, RZ ;  /* 0x000000a041039824 */ /* 0x000fe200078e02ff */
[----:B------:R-:W-:Y:S01]  /*b200*/  ULEA UR6, UR6, UR7, 0x18 ;  /* 0x0000000706067291 */ /* 0x000fe2000f8ec0ff */
[C---:B------:R-:W-:Y:S01]  /*b210*/  @!P1 IMAD.WIDE.U32 R14, R64.reuse, 0xa0, R14 ;  /* 0x000000a0400e9825 */ /* 0x040fe200078e000e */
[----:B------:R-:W-:Y:S01]  /*b220*/  @P3 STS.128 [R177+0x7800], RZ ;  /* 0x007800ffb1003388 */ /* 0x000fe20000000c00 */
[----:B------:R-:W-:Y:S02]  /*b230*/  @!P5 LEA.HI.X R7, R64, R7, R65, 0x7, P4 ;  /* 0x000000074007d211 */ /* 0x000fe400020f3c41 */
[----:B------:R-:W-:Y:S01]  /*b240*/  @!P2 IMAD.IADD R11, R4, 0x1, R11 ;  /* 0x00000001040ba824 */ /* 0x000fe200078e020b */
[----:B------:R-:W-:Y:S01]  /*b250*/  @!PT LDS RZ, [RZ] ;  /* 0x00000000fffff984 */ /* 0x000fe20000000800 */
[----:B------:R-:W-:Y:S01]  /*b260*/  @!PT LDS RZ, [RZ] ;  /* 0x00000000fffff984 */ /* 0x000fe20000000800 */
[----:B------:R-:W-:Y:S01]  /*b270*/  @!PT LDS RZ, [RZ] ;  /* 0x00000000fffff984 */ /* 0x000fe20000000800 */
[----:B------:R-:W-:Y:S01]  /*b280*/  @!P3 LDGSTS.E.BYPASS.LTC128B.128 [R177+0x7800], desc[UR4][R16.64] ;  /* 0x0780000010b1bfae */ /* 0x000fe2000b981a04 */
[----:B------:R-:W-:-:S02]  /*b290*/  IMAD.IADD R163, R66, 0x1, R163 ;  /* 0x0000000142a37824 */ /* 0x000fc400078e02a3 */
[----:B------:R-:W-:Y:S01]  /*b2a0*/  @!P1 IMAD.IADD R5, R3, 0x1, R15 ;  /* 0x0000000103059824 */ /* 0x000fe200078e020f */
[----:B------:R-:W-:Y:S01]  /*b2b0*/  @P2 STS.128 [R177+0x8000], RZ ;  /* 0x008000ffb1002388 */ /* 0x000fe20000000c00 */
[----:B------:R-:W-:Y:S01]  /*b2c0*/  @!P1 IMAD.MOV.U32 R4, RZ, RZ, R14 ;  /* 0x000000ffff049224 */ /* 0x000fe200078e000e */
[----:B------:R-:W-:Y:S02]  /*b2d0*/  LEA R163, R163, UR6, 0x1 ;  /* 0x00000006a3a37c11 */ /* 0x000fe4000f8e08ff */
        /* <DEDUP_REMOVED lines=20> */
[----:B------:R-:W2:Y:S01]  /*b420*/  LDSM.16.M88.4 R72, [R162+UR6+0x2800] ;  /* 0x00280006a248783b */ /* 0x000ea20008000200 */
[----:B------:R-:W-:Y:S01]  /*b430*/  R2P PR, R173, 0x6 ;  /* 0x00000006ad007804 */ /* 0x000fe20000000000 */
[----:B------:R-:W-:-:S02]  /*b440*/  IMAD.MOV.U32 R3, RZ, RZ, 0x20 ;  /* 0x00000020ff037424 */ /* 0x000fc400078e00ff */
[----:B------:R-:W-:Y:S01]  /*b450*/  VIADD R0, R162, UR6 ;  /* 0x00000006a2007c36 */ /* 0x000fe20008000000 */
[----:B------:R-:W2:Y:S02]  /*b460*/  LDSM.16.M88.4 R80, [R162+UR6+0x2000] ;  /* 0x00200006a250783b */ /* 0x000ea40008000200 */
[----:B------:R-:W-:Y:S02]  /*b470*/  SEL R3, R3, 0xffffffe0, !P1 ;  /* 0xffffffe003037807 */ /* 0x000fe40004800000 */
[----:B------:R-:W2:Y:S03]  /*b480*/  LDSM.16.M88.4 R56, [R162+UR6+0x3000] ;  /* 0x00300006a238783b */ /* 0x000ea60008000200 */
[--C-:B------:R-:W-:Y:S01]  /*b490*/  IMAD.IADD R161, R163, 0x1, R3.reuse ;  /* 0x00000001a3a17824 */ /* 0x100fe200078e0203 */
[----:B------:R-:W2:Y:S01]  /*b4a0*/  LDSM.16.M88.4 R44, [R162+UR6+0x3800] ;  /* 0x00380006a22c783b */ /* 0x000ea20008000200 */
[----:B------:R-:W-:-:S03]  /*b4b0*/  IMAD.IADD R157, R0, 0x1, R3 ;  /* 0x00000001009d7824 */ /* 0x000fc600078e0203 */
[----:B------:R-:W2:Y:S04]  /*b4c0*/  LDSM.16.M88.4 R36, [R162+UR6+0x4000] ;  /* 0x00400006a224783b */ /* 0x000ea80008000200 */
[----:B------:R-:W2:Y:S04]  /*b4d0*/  LDSM.16.M88.4 R28, [R162+UR6+0x4800] ;  /* 0x00480006a21c783b */ /* 0x000ea80008000200 */
[----:B------:R-:W2:Y:S04]  /*b4e0*/  LDSM.16.M88.4 R20, [R162+UR6+0x5000] ;  /* 0x00500006a214783b */ /* 0x000ea80008000200 */
[----:B-1----:R-:W1:Y:S04]  /*b4f0*/  LDSM.16.M88.4 R8, [R162+UR6+0x5800] ;  /* 0x00580006a208783b */ /* 0x002e680008000200 */
[----:B------:R-:W-:Y:S04]  /*b500*/  LDSM.16.M88.4 R108, [R161] ;  /* 0x00000000a16c783b */ /* 0x000fe80000000200 */
[----:B------:R-:W1:Y:S04]  /*b510*/  LDSM.16.M88.4 R4, [R157+0x2800] ;  /* 0x002800009d04783b */ /* 0x000e680000000200 */
[----:B------:R-:W1:Y:S04]  /*b520*/  LDSM.16.M88.4 R88, [R157+0x2000] ;  /* 0x002000009d58783b */ /* 0x000e680000000200 */
[----:B------:R-:W1:Y:S01]  /*b530*/  LDSM.16.M88.4 R12, [R157+0x3000] ;  /* 0x003000009d0c783b */ /* 0x000e620000000200 */
[C---:B--2---:R-:W-:Y:S03]  /*b540*/  HMMA.16816.F32.BF16 R76, R120.reuse, R72, RZ ;  /* 0x00000048784c723c */ /* 0x044fe600000418ff */
[----:B------:R-:W-:Y:S04]  /*b550*/  LDSM.16.M88.4 R132, [R157+0x4800] ;  /* 0x004800009d84783b */ /* 0x000fe80000000200 */
[----:B------:R-:W-:Y:S01]  /*b560*/  LDSM.16.M88.4 R116, [R157+0x5000] ;  /* 0x005000009d74783b */ /* 0x000fe20000000200 */
[----:B------:R-:W-:Y:S03]  /*b570*/  HMMA.16816.F32.BF16 R84, R120, R80, RZ ;  /* 0x000000507854723c */ /* 0x000fe600000418ff */
[----:B------:R-:W-:Y:S01]  /*b580*/  LDSM.16.M88.4 R112, [R157+0x5800] ;  /* 0x005800009d70783b */ /* 0x000fe20000000200 */
[----:B------:R-:W-:-:S03]  /*b590*/  LOP3.LUT R180, R180, 0xfffffffd, RZ, 0xc0, !PT ;  /* 0xfffffffdb4b47812 */ /* 0x000fc600078ec0ff */
[----:B------:R-:W0:Y:S01]  /*b5a0*/  LDGDEPBAR ;  /* 0x00000000000079af */ /* 0x000e220000000000 */
        /* <DEDUP_REMOVED lines=15> */
[----:B------:R-:W-:Y:S01]  /*b6a0*/  HMMA.16816.F32.BF16 R76, R108, R4, R76 ;  /* 0x000000046c4c723c */ /* 0x000fe2000004184c */
[----:B------:R-:W-:-:S05]  /*b6b0*/  IMAD.MOV.U32 R4, RZ, RZ, 0x40 ;  /* 0x00000040ff047424 */ /* 0x000fca00078e00ff */
[----:B------:R-:W-:-:S05]  /*b6c0*/  SEL R4, R4, 0xffffffc0, !P2 ;  /* 0xffffffc004047807 */ /* 0x000fca0005000000 */
[--C-:B------:R-:W-:Y:S02]  /*b6d0*/  IMAD.IADD R160, R163, 0x1, R4.reuse ;  /* 0x00000001a3a07824 */ /* 0x100fe400078e0204 */
[----:B------:R-:W-:Y:S01]  /*b6e0*/  IMAD.IADD R156, R0, 0x1, R4 ;  /* 0x00000001009c7824 */ /* 0x000fe200078e0204 */
[C---:B------:R-:W-:Y:S02]  /*b6f0*/  HMMA.16816.F32.BF16 R84, R108.reuse, R88, R84 ;  /* 0x000000586c54723c */ /* 0x040fe40000041854 */
[----:B------:R-:W-:Y:S04]  /*b700*/  LDSM.16.M88.4 R124, [R160] ;  /* 0x00000000a07c783b */ /* 0x000fe80000000200 */
[----:B------:R-:W-:Y:S02]  /*b710*/  LDSM.16.M88.4 R104, [R156+0x2000] ;  /* 0x002000009c68783b */ /* 0x000fe40000000200 */
[C---:B------:R-:W-:Y:S02]  /*b720*/  HMMA.16816.F32.BF16 R80, R108.reuse, R90, R80 ;  /* 0x0000005a6c50723c */ /* 0x040fe40000041850 */
[----:B------:R-:W2:Y:S04]  /*b730*/  LDSM.16.M88.4 R88, [R157+0x4000] ;  /* 0x004000009d58783b */ /* 0x000ea80000000200 */
[----:B------:R-:W-:Y:S02]  /*b740*/  LDSM.16.M88.4 R96, [R156+0x3000] ;  /* 0x003000009c60783b */ /* 0x000fe40000000200 */
[C---:B------:R-:W-:Y:S02]  /*b750*/  HMMA.16816.F32.BF16 R60, R108.reuse, R12, R60 ;  /* 0x0000000c6c3c723c */ /* 0x040fe4000004183c */
[----:B------:R-:W-:Y:S06]  /*b760*/  LDSM.16.M88.4 R92, [R156+0x3800] ;  /* 0x003800009c5c783b */ /* 0x000fec0000000200 */
[C---:B------:R-:W-:Y:S01]  /*b770*/  HMMA.16816.F32.BF16 R56, R108.reuse, R14, R56 ;  /* 0x0000000e6c38723c */ /* 0x040fe20000041838 */
[----:B------:R-:W3:Y:S07]  /*b780*/  LDSM.16.M88.4 R12, [R156+0x2800] ;  /* 0x002800009c0c783b */ /* 0x000eee0000000200 */
        /* <DEDUP_REMOVED lines=8> */
[----:B------:R-:W-:Y:S01]  /*b810*/  HMMA.16816.F32.BF16 R72, R124, R14, R72 ;  /* 0x0000000e7c48723c */ /* 0x000fe20000041848 */
[----:B------:R-:W3:Y:S01]  /*b820*/  LDSM.16.M88.4 R12, [R156+0x5000] ;  /* 0x005000009c0c783b */ /* 0x000ee20000000200 */
[----:B------:R-:W-:-:S02]  /*b830*/  IMAD.IADD R159, R3, 0x1, R160 ;  /* 0x00000001039f7824 */ /* 0x000fc400078e02a0 */
[----:B------:R-:W-:-:S04]  /*b840*/  IMAD.IADD R155, R3, 0x1, R156 ;  /* 0x00000001039b7824 */ /* 0x000fc800078e029c */
        /* <DEDUP_REMOVED lines=9> */
[C---:B------:R-:W-:Y:S08]  /*b8e0*/  HMMA.16816.F32.BF16 R16, R108.reuse, R112, R16 ;  /* 0x000000706c10723c */ /* 0x040ff00000041810 */
[----:B------:R-:W-:Y:S01]  /*b8f0*/  HMMA.16816.F32.BF16 R120, R108, R114, R120 ;  /* 0x000000726c78723c */ /* 0x000fe20000041878 */
[----:B------:R-:W1:Y:S04]  /*b900*/  LDSM.16.M88.4 R112, [R155+0x2800] ;  /* 0x002800009b70783b */ /* 0x000e680000000200 */
[----:B------:R-:W1:Y:S03]  /*b910*/  LDSM.16.M88.4 R108, [R155+0x3000] ;  /* 0x003000009b6c783b */ /* 0x000e660000000200 */
        /* <DEDUP_REMOVED lines=15> */
[----:B------:R-:W-:Y:S01]  /*ba10*/  SHF.R.U32.HI R5, RZ, 0x2, R173 ;  /* 0x00000002ff057819 */ /* 0x000fe200000116ad */
[----:B------:R-:W-:-:S04]  /*ba20*/  DEPBAR.LE SB0, 0x0 ;  /* 0x000080000000791a */ /* 0x000fc80000000000 */
[----:B------:R-:W-:Y:S02]  /*ba30*/  SHF.R.U32.HI R0, RZ, 0x1, R173 ;  /* 0x00000001ff007819 */ /* 0x000fe400000116ad */
[----:B------:R-:W-:Y:S02]  /*ba40*/  LOP3.LUT R5, R5, 0x7, RZ, 0xc0, !PT ;  /* 0x0000000705057812 */ /* 0x000fe400078ec0ff */
[----:B------:R-:W-:Y:S01]  /*ba50*/  LOP3.LUT R0, R0, 0x1f0, RZ, 0xc0, !PT ;  /* 0x000001f000007812 */ /* 0x000fe200078ec0ff */
[----:B----4-:R-:W-:Y:S03]  /*ba60*/  HMMA.16816.F32.BF16 R16, R124, R132, R16 ;  /* 0x000000847c10723c */ /* 0x010fe60000041810 */
[----:B------:R-:W-:Y:S01]  /*ba70*/  IADD3 R189, PT, PT, R176, R5, R0 ;  /* 0x00000005b0bd7210 */ /* 0x000fe20007ffe000 */
[----:B------:R-:W-:Y:S01]  /*ba80*/  IMAD.SHL.U32 R0, R173, 0x2, RZ ;  /* 0x00000002ad007824 */ /* 0x000fe200078e00ff */
[----:B------:R-:W-:-:S03]  /*ba90*/  IADD3 R54, PT, PT, R54, R68, -R179 ;  /* 0x0000004436367210 */ /* 0x000fc60007ffe8b3 */
[----:B------:R-:W-:Y:S01]  /*baa0*/  HMMA.16816.F32.BF16 R120, R124, R134, R120 ;  /* 0x000000867c78723c */ /* 0x000fe20000041878 */
[----:B------:R-:W-:Y:S02]  /*bab0*/  IADD3 R52, PT, PT, R68, -R179, -R52 ;  /* 0x800000b344347210 */ /* 0x000fe40007ffe834 */
[----:B------:R-:W-:-:S05]  /*bac0*/  LOP3.LUT R0, R0, 0x6, RZ, 0xc0, !PT ;  /* 0x0000000600007812 */ /* 0x000fca00078ec0ff */
[----:B-1----:R-:W-:Y:S01]  /*bad0*/  HMMA.16816.F32.BF16 R84, R8, R116, R84 ;  /* 0x000000740854723c */ /* 0x002fe20000041854 */
[C---:B------:R-:W-:Y:S02]  /*bae0*/  IMAD.IADD R5, R189.reuse, 0x1, R54 ;  /* 0x00000001bd057824 */ /* 0x040fe400078e0236 */
[----:B------:R-:W-:-:S05]  /*baf0*/  IMAD.IADD R189, R189, 0x1, R52 ;  /* 0x00000001bdbd7824 */ /* 0x000fca00078e0234 */
[----:B------:R-:W-:Y:S01]  /*bb00*/  HMMA.16816.F32.BF16 R76, R8, R112, R76 ;  /* 0x00000070084c723c */ /* 0x000fe2000004184c */
[----:B------:R-:W-:Y:S01]  /*bb10*/  IMAD.IADD R0, R53, 0x1, R0 ;  /* 0x0000000135007824 */ /* 0x000fe200078e0200 */
[----:B------:R-:W-:-:S06]  /*bb20*/  VIADDMNMX R186, R5, 0x9, R68, PT ;  /* 0x0000000905ba7846 */ /* 0x000fcc0003800144 */
[----:B------:R-:W-:Y:S01]  /*bb30*/  HMMA.16816.F32.BF16 R80, R8, R118, R80 ;  /* 0x000000760850723c */ /* 0x000fe20000041850 */
[----:B------:R-:W-:Y:S01]  /*bb40*/  ISETP.GT.AND P0, PT, R189, R0, PT ;  /* 0x00000000bd00720c */ /* 0x000fe20003f04270 */
[----:B------:R-:W-:-:S06]  /*bb50*/  VIADD R54, R0, 0x8 ;  /* 0x0000000800367836 */ /* 0x000fcc0000000000 */
[----:B------:R-:W-:Y:S01]  /*bb60*/  HMMA.16816.F32.BF16 R60, R8, R108, R60 ;  /* 0x0000006c083c723c */ /* 0x000fe2000004183c */
[----:B------:R-:W-:-:S07]  /*bb70*/  ISETP.GE.AND P2, PT, R0, R186, PT ;  /* 0x000000ba0000720c */ /* 0x000fce0003f46270 */
[----:B------:R-:W-:Y:S01]  /*bb80*/  HMMA.16816.F32.BF16 R72, R8, R114, R72 ;  /* 0x000000720848723c */ /* 0x000fe20000041848 */
[----:B------:R-:W-:Y:S01]  /*bb90*/  VIADD R102, R0, 0x9 ;  /* 0x0000000900667836 */ /* 0x000fe20000000000 */
[----:B------:R-:W-:-:S06]  /*bba0*/  FSEL R108, R84, -INF , !P0 ;  /* 0xff800000546c7808 */ /* 0x000fcc0004000000 */
[----:B------:R-:W-:Y:S01]  /*bbb0*/  HMMA.16816.F32.BF16 R44, R8, R106, R44 ;  /* 0x0000006a082c723c */ /* 0x000fe2000004182c */
[----:B------:R-:W-:-:S07]  /*bbc0*/  VIADD R107, R0, 0x1 ;  /* 0x00000001006b7836 */ /* 0x000fce0000000000 */
[----:B------:R-:W-:Y:S01]  /*bbd0*/  HMMA.16816.F32.BF16 R36, R8, R98, R36 ;  /* 0x000000620824723c */ /* 0x000fe20000041824 */
[----:B------:R-:W-:Y:S01]  /*bbe0*/  VIADD R99, R0, 0x10 ;  /* 0x0000001000637836 */ /* 0x000fe20000000000 */
[----:B------:R-:W-:-:S06]  /*bbf0*/  ISETP.GT.AND P1, PT, R189, R107, PT ;  /* 0x0000006bbd00720c */ /* 0x000fcc0003f24270 */
[----:B------:R-:W-:Y:S01]  /*bc00*/  HMMA.16816.F32.BF16 R48, R8, R104, R48 ;  /* 0x000000680830723c */ /* 0x000fe20000041830 */
[----:B------:R-:W-:Y:S02]  /*bc10*/  P2R R105, PR, RZ, 0x4 ;  /* 0x00000004ff697803 */ /* 0x000fe40000000000 */
[----:B------:R-:W-:-:S05]  /*bc20*/  ISETP.GT.AND P0, PT, R189, R99, PT ;  /* 0x00000063bd00720c */ /* 0x000fca0003f04270 */
[----:B------:R-:W-:Y:S01]  /*bc30*/  HMMA.16816.F32.BF16 R56, R8, R110, R56 ;  /* 0x0000006e0838723c */ /* 0x000fe20000041838 */
[C---:B------:R-:W-:Y:S02]  /*bc40*/  ISETP.GT.AND P2, PT, R189.reuse, R54, PT ;  /* 0x00000036bd00720c */ /* 0x040fe40003f44270 */
[----:B------:R-:W-:-:S05]  /*bc50*/  ISETP.GT.AND P3, PT, R189, R102, PT ;  /* 0x00000066bd00720c */ /* 0x000fca0003f64270 */
[----:B------:R-:W-:Y:S01]  /*bc60*/  HMMA.16816.F32.BF16 R40, R8, R96, R40 ;  /* 0x000000600828723c */ /* 0x000fe20000041828 */
[----:B------:R-:W-:Y:S01]  /*bc70*/  FSEL R106, R85, -INF , !P1 ;  /* 0xff800000556a7808 */ /* 0x000fe20004800000 */
[----:B------:R-:W-:Y:S01]  /*bc80*/  VIADD R96, R0, 0x30 ;  /* 0x0000003000607836 */ /* 0x000fe20000000000 */
[----:B------:R-:W-:-:S05]  /*bc90*/  FSEL R84, R76, -INF , !P0 ;  /* 0xff8000004c547808 */ /* 0x000fca0004000000 */
[----:B------:R-:W-:Y:S01]  /*bca0*/  HMMA.16816.F32.BF16 R32, R8, R92, R32 ;  /* 0x0000005c0820723c */ /* 0x000fe20000041820 */
[----:B------:R-:W-:-:S07]  /*bcb0*/  FSEL R104, R80, -INF , !P2 ;  /* 0xff80000050687808 */ /* 0x000fce0005000000 */
[----:B------:R-:W-:Y:S01]  /*bcc0*/  HMMA.16816.F32.BF16 R28, R8, R94, R28 ;  /* 0x0000005e081c723c */ /* 0x000fe2000004181c */
[----:B------:R-:W-:-:S07]  /*bcd0*/  VIADD R98, R0, 0x28 ;  /* 0x0000002800627836 */ /* 0x000fce0000000000 */
[----:B--2---:R-:W-:Y:S01]  /*bce0*/  HMMA.16816.F32.BF16 R24, R8, R88, R24 ;  /* 0x000000580818723c */ /* 0x004fe20000041818 */
[----:B------:R-:W-:-:S07]  /*bcf0*/  VIADD R97, R0, 0x29 ;  /* 0x0000002900617836 */ /* 0x000fce0000000000 */
[C---:B------:R-:W-:Y:S08]  /*bd00*/  HMMA.16816.F32.BF16 R20, R8.reuse, R90, R20 ;  /* 0x0000005a0814723c */ /* 0x040ff00000041814 */
[----:B---3--:R-:W-:Y:S01]  /*bd10*/  HMMA.16816.F32.BF16 R16, R8, R12, R16 ;  /* 0x0000000c0810723c */ /* 0x008fe20000041810 */
[----:B------:R-:W-:-:S07]  /*bd20*/  VIADD R12, R0, 0x18 ;  /* 0x00000018000c7836 */ /* 0x000fce0000000000 */
[----:B------:R-:W-:Y:S01]  /*bd30*/  HMMA.16816.F32.BF16 R120, R8, R14, R120 ;  /* 0x0000000e0878723c */ /* 0x000fe20000041878 */
[C---:B------:R-:W-:Y:S02]  /*bd40*/  VIADD R14, R0.reuse, 0x11 ;  /* 0x00000011000e7836 */ /* 0x040fe40000000000 */
[C---:B------:R-:W-:Y:S01]  /*bd50*/  VIADD R8, R0.reuse, 0x20 ;  /* 0x0000002000087836 */ /* 0x040fe20000000000 */
[C---:B------:R-:W-:Y:S02]  /*bd60*/  ISETP.GT.AND P2, PT, R189.reuse, R12, PT ;  /* 0x0000000cbd00720c */ /* 0x040fe40003f44270 */
[C---:B------:R-:W-:Y:S02]  /*bd70*/  ISETP.GT.AND P1, PT, R189.reuse, R14, PT ;  /* 0x0000000ebd00720c */ /* 0x040fe40003f24270 */
[----:B------:R-:W-:Y:S01]  /*bd80*/  ISETP.GT.AND P0, PT, R189, R8, PT ;  /* 0x00000008bd00720c */ /* 0x000fe20003f04270 */
[C---:B------:R-:W-:Y:S01]  /*bd90*/  VIADD R6, R0.reuse, 0x21 ;  /* 0x0000002100067836 */ /* 0x040fe20000000000 */
[----:B------:R-:W-:Y:S01]  /*bda0*/  FSEL R85, R81, -INF , !P3 ;  /* 0xff80000051557808 */ /* 0x000fe20005800000 */
[C---:B------:R-:W-:Y:S01]  /*bdb0*/  VIADD R10, R0.reuse, 0x19 ;  /* 0x00000019000a7836 */ /* 0x040fe20000000000 */
[----:B------:R-:W-:Y:S01]  /*bdc0*/  FSEL R81, R77, -INF , !P1 ;  /* 0xff8000004d517808 */ /* 0x000fe20004800000 */
[----:B------:R-:W-:Y:S01]  /*bdd0*/  VIADD R92, R0, 0x40 ;  /* 0x00000040005c7836 */ /* 0x000fe20000000000 */
[----:B------:R-:W-:Y:S01]  /*bde0*/  FSEL R60, R60, -INF , !P0 ;  /* 0xff8000003c3c7808 */ /* 0x000fe20004000000 */
[----:B------:R-:W-:Y:S01]  /*bdf0*/  VIADD R93, R0, 0x39 ;  /* 0x00000039005d7836 */ /* 0x000fe20000000000 */
[----:B------:R-:W-:Y:S01]  /*be00*/  FSEL R77, R72, -INF , !P2 ;  /* 0xff800000484d7808 */ /* 0x000fe20005000000 */
[C---:B------:R-:W-:Y:S01]  /*be10*/  VIADD R91, R0.reuse, 0x41 ;  /* 0x00000041005b7836 */ /* 0x040fe20000000000 */
[C---:B------:R-:W-:Y:S01]  /*be20*/  ISETP.GT.AND P0, PT, R189.reuse, R96, PT ;  /* 0x00000060bd00720c */ /* 0x040fe20003f04270 */
[----:B------:R-:W-:Y:S01]  /*be30*/  VIADD R95, R0, 0x31 ;  /* 0x00000031005f7836 */ /* 0x000fe20000000000 */
[----:B------:R-:W-:-:S02]  /*be40*/  ISETP.GT.AND P2, PT, R189, R98, PT ;  /* 0x00000062bd00720c */ /* 0x000fc40003f44270 */
[C---:B------:R-:W-:Y:S01]  /*be50*/  ISETP.GT.AND P4, PT, R189.reuse, R97, PT ;  /* 0x00000061bd00720c */ /* 0x040fe20003f84270 */
[C---:B------:R-:W-:Y:S01]  /*be60*/  VIADD R94, R0.reuse, 0x38 ;  /* 0x00000038005e7836 */ /* 0x040fe20000000000 */
[C---:B------:R-:W-:Y:S02]  /*be70*/  ISETP.GT.AND P1, PT, R189.reuse, R6, PT ;  /* 0x00000006bd00720c */ /* 0x040fe40003f24270 */
[----:B------:R-:W-:Y:S01]  /*be80*/  ISETP.GT.AND P3, PT, R189, R10, PT ;  /* 0x0000000abd00720c */ /* 0x000fe20003f64270 */
[----:B------:R-:W-:Y:S01]  /*be90*/  VIADD R71, R0, 0x51 ;  /* 0x0000005100477836 */ /* 0x000fe20000000000 */
[----:B------:R-:W-:Y:S01]  /*bea0*/  FSEL R48, R48, -INF , !P0 ;  /* 0xff80000030307808 */ /* 0x000fe20004000000 */
[----:B------:R-:W-:Y:S01]  /*beb0*/  VIADD R89, R0, 0x49 ;  /* 0x0000004900597836 */ /* 0x000fe20000000000 */
[----:B------:R-:W-:Y:S01]  /*bec0*/  FSEL R204, R56, -INF , !P2 ;  /* 0xff80000038cc7808 */ /* 0x000fe20005000000 */
[----:B------:R-:W-:Y:S01]  /*bed0*/  VIADD R52, R0, 0x60 ;  /* 0x0000006000347836 */ /* 0x000fe20000000000 */
[----:B------:R-:W-:-:S02]  /*bee0*/  FSEL R57, R57, -INF , !P4 ;  /* 0xff80000039397808 */ /* 0x000fc40006000000 */
[----:B------:R-:W-:Y:S01]  /*bef0*/  ISETP.GT.AND P0, PT, R189, R92, PT ;  /* 0x0000005cbd00720c */ /* 0x000fe20003f04270 */
[C---:B------:R-:W-:Y:S01]  /*bf00*/  VIADD R88, R0.reuse, 0x50 ;  /* 0x0000005000587836 */ /* 0x040fe20000000000 */
[----:B------:R-:W-:Y:S02]  /*bf10*/  FSEL R61, R61, -INF , !P1 ;  /* 0xff8000003d3d7808 */ /* 0x000fe40004800000 */
[C---:B------:R-:W-:Y:S02]  /*bf20*/  ISETP.GT.AND P4, PT, R189.reuse, R93, PT ;  /* 0x0000005dbd00720c */ /* 0x040fe40003f84270 */
[----:B------:R-:W-:Y:S01]  /*bf30*/  ISETP.GT.AND P2, PT, R189, R91, PT ;  /* 0x0000005bbd00720c */ /* 0x000fe20003f44270 */
[----:B------:R-:W-:Y:S01]  /*bf40*/  VIADD R90, R0, 0x48 ;  /* 0x00000048005a7836 */ /* 0x000fe20000000000 */
[----:B------:R-:W-:Y:S02]  /*bf50*/  FSEL R73, R73, -INF , !P3 ;  /* 0xff80000049497808 */ /* 0x000fe40005800000 */
[----:B------:R-:W-:-:S02]  /*bf60*/  ISETP.GT.AND P1, PT, R189, R95, PT ;  /* 0x0000005fbd00720c */ /* 0x000fc40003f24270 */
[----:B------:R-:W-:Y:S01]  /*bf70*/  ISETP.GT.AND P3, PT, R189, R94, PT ;  /* 0x0000005ebd00720c */ /* 0x000fe20003f64270 */
[----:B------:R-:W-:Y:S01]  /*bf80*/  VIADD R13, R0, 0x68 ;  /* 0x00000068000d7836 */ /* 0x000fe20000000000 */
[----:B------:R-:W-:Y:S01]  /*bf90*/  FSEL R40, R40, -INF , !P0 ;  /* 0xff80000028287808 */ /* 0x000fe20004000000 */
[C---:B------:R-:W-:Y:S01]  /*bfa0*/  VIADD R7, R0.reuse, 0x71 ;  /* 0x0000007100077836 */ /* 0x040fe20000000000 */
[----:B------:R-:W-:Y:S01]  /*bfb0*/  VIADDMNMX R188, R5, 0x1, R68, PT ;  /* 0x0000000105bc7846 */ /* 0x000fe20003800144 */
[C---:B------:R-:W-:Y:S01]  /*bfc0*/  VIADD R68, R0.reuse, 0x59 ;  /* 0x0000005900447836 */ /* 0x040fe20000000000 */
[----:B------:R-:W-:Y:S02]  /*bfd0*/  FSEL R45, R45, -INF , !P4 ;  /* 0xff8000002d2d7808 */ /* 0x000fe40006000000 */
[----:B------:R-:W-:Y:S02]  /*bfe0*/  FSEL R41, R41, -INF , !P2 ;  /* 0xff80000029297808 */ /* 0x000fe40005000000 */
[----:B------:R-:W-:Y:S01]  /*bff0*/  ISETP.GT.AND P0, PT, R189, R71, PT ;  /* 0x00000047bd00720c */ /* 0x000fe20003f04270 */
[----:B------:R-:W-:Y:S01]  /*c000*/  VIADD R15, R0, 0x61 ;  /* 0x00000061000f7836 */ /* 0x000fe20000000000 */
[----:B------:R-:W-:Y:S01]  /*c010*/  FSEL R49, R49, -INF , !P1 ;  /* 0xff80000031317808 */ /* 0x000fe20004800000 */
[C---:B------:R-:W-:Y:S01]  /*c020*/  VIADD R187, R189.reuse, 0x8 ;  /* 0x00000008bdbb7836 */ /* 0x040fe20000000000 */
[----:B------:R-:W-:-:S02]  /*c030*/  ISETP.GT.AND P4, PT, R189, R89, PT ;  /* 0x00000059bd00720c */ /* 0x000fc40003f84270 */
[C---:B------:R-:W-:Y:S01]  /*c040*/  ISETP.GT.AND P2, PT, R189.reuse, R52, PT ;  /* 0x00000034bd00720c */ /* 0x040fe20003f44270 */
[----:B------:R-:W-:Y:S01]  /*c050*/  VIADD R70, R0, 0x58 ;  /* 0x0000005800467836 */ /* 0x000fe20000000000 */
[----:B------:R-:W-:Y:S02]  /*c060*/  FSEL R112, R44, -INF , !P3 ;  /* 0xff8000002c707808 */ /* 0x000fe40005800000 */
[C---:B------:R-:W-:Y:S02]  /*c070*/  ISETP.GT.AND P1, PT, R189.reuse, R88, PT ;  /* 0x00000058bd00720c */ /* 0x040fe40003f24270 */
[----:B------:R-:W-:Y:S02]  /*c080*/  ISETP.GT.AND P3, PT, R189, R90, PT ;  /* 0x0000005abd00720c */ /* 0x000fe40003f64270 */
[----:B------:R-:W-:Y:S02]  /*c090*/  FSEL R134, R33, -INF , !P0 ;  /* 0xff80000021867808 */ /* 0x000fe40004000000 */
[----:B------:R-:W-:-:S02]  /*c0a0*/  FSEL R148, R37, -INF , !P4 ;  /* 0xff80000025947808 */ /* 0x000fc40006000000 */
[C---:B------:R-:W-:Y:S02]  /*c0b0*/  ISETP.GT.AND P0, PT, R189.reuse, R13, PT ;  /* 0x0000000dbd00720c */ /* 0x040fe40003f04270 */
[----:B------:R-:W-:Y:S01]  /*c0c0*/  FSEL R33, R24, -INF , !P2 ;  /* 0xff80000018217808 */ /* 0x000fe20005000000 */
[C---:B------:R-:W-:Y:S01]  /*c0d0*/  VIADD R11, R0.reuse, 0x69 ;  /* 0x00000069000b7836 */ /* 0x040fe20000000000 */
[C---:B------:R-:W-:Y:S01]  /*c0e0*/  ISETP.GT.AND P4, PT, R189.reuse, R68, PT ;  /* 0x00000044bd00720c */ /* 0x040fe20003f84270 */
[----:B------:R-:W-:Y:S01]  /*c0f0*/  VIADD R9, R0, 0x70 ;  /* 0x0000007000097836 */ /* 0x000fe20000000000 */
[----:B------:R-:W-:Y:S01]  /*c100*/  FSEL R126, R32, -INF , !P1 ;  /* 0xff800000207e7808 */ /* 0x000fe20004800000 */
[----:B------:R-:W-:Y:S01]  /*c110*/  VIADD R5, R0, 0x78 ;  /* 0x0000007800057836 */ /* 0x000fe20000000000 */
[----:B------:R-:W-:Y:S01]  /*c120*/  ISETP.GT.AND P2, PT, R189, R7, PT ;  /* 0x00000007bd00720c */ /* 0x000fe20003f44270 */
[----:B------:R-:W-:Y:S01]  /*c130*/  BAR.SYNC.DEFER_BLOCKING 0x0 ;  /* 0x0000000000007b1d */ /* 0x000fe20000010000 */
[----:B------:R-:W-:-:S02]  /*c140*/  ISETP.GT.AND P5, PT, R187, R0, PT ;  /* 0x00000000bb00720c */ /* 0x000fc40003fa4270 */
[C---:B------:R-:W-:Y:S01]  /*c150*/  ISETP.GE.AND P6, PT, R0.reuse, R188, PT ;  /* 0x000000bc0000720c */ /* 0x040fe20003fc6270 */
[----:B------:R-:W-:Y:S01]  /*c160*/  VIADD R0, R0, 0x79 ;  /* 0x0000007900007836 */ /* 0x000fe20000000000 */
[----:B------:R-:W-:Y:S02]  /*c170*/  FSEL R140, R36, -INF , !P3 ;  /* 0xff800000248c7808 */ /* 0x000fe40005800000 */
[C---:B------:R-:W-:Y:S02]  /*c180*/  ISETP.GT.AND P1, PT, R189.reuse, R15, PT ;  /* 0x0000000fbd00720c */ /* 0x040fe40003f24270 */
[----:B------:R-:W-:Y:S02]  /*c190*/  ISETP.GT.AND P3, PT, R189, R70, PT ;  /* 0x00000046bd00720c */ /* 0x000fe40003f64270 */
[----:B------:R-:W-:Y:S02]  /*c1a0*/  FSEL R44, R20, -INF , !P0 ;  /* 0xff800000142c7808 */ /* 0x000fe40004000000 */
[----:B------:R-:W-:-:S02]  /*c1b0*/  FSEL R124, R29, -INF , !P4 ;  /* 0xff8000001d7c7808 */ /* 0x000fc40006000000 */
[----:B------:R-:W-:Y:S02]  /*c1c0*/  FSEL R20, R17, -INF , !P2 ;  /* 0xff80000011147808 */ /* 0x000fe40005000000 */
[----:B------:R-:W-:Y:S02]  /*c1d0*/  FSEL R29, R25, -INF , !P1 ;  /* 0xff800000191d7808 */ /* 0x000fe40004800000 */
[----:B------:R-:W-:Y:S02]  /*c1e0*/  FSEL R17, R108, -INF , !P6 ;  /* 0xff8000006c117808 */ /* 0x000fe40007000000 */
[----:B------:R-:W-:Y:S02]  /*c1f0*/  FSEL R37, R28, -INF , !P3 ;  /* 0xff8000001c257808 */ /* 0x000fe40005800000 */
[----:B------:R-:W-:Y:S02]  /*c200*/  FSEL R25, R86, -INF , !P5 ;  /* 0xff80000056197808 */ /* 0x000fe40006800000 */
[----:B------:R-:W-:-:S02]  /*c210*/  ISETP.NE.AND P6, PT, R105, RZ, PT ;  /* 0x000000ff6900720c */ /* 0x000fc40003fc5270 */
[C---:B------:R-:W-:Y:S02]  /*c220*/  ISETP.GT.AND P3, PT, R189.reuse, R9, PT ;  /* 0x00000009bd00720c */ /* 0x040fe40003f64270 */
[C---:B------:R-:W-:Y:S02]  /*c230*/  ISETP.GT.AND P0, PT, R189.reuse, R0, PT ;  /* 0x00000000bd00720c */ /* 0x040fe40003f04270 */
[----:B------:R-:W-:Y:S02]  /*c240*/  ISETP.GT.AND P4, PT, R189, R11, PT ;  /* 0x0000000bbd00720c */ /* 0x000fe40003f84270 */
[----:B------:R-:W-:Y:S02]  /*c250*/  FSEL R25, R25, -INF , !P6 ;  /* 0xff80000019197808 */ /* 0x000fe40007000000 */
[----:B------:R-:W-:Y:S02]  /*c260*/  FSEL R36, R16, -INF , !P3 ;  /* 0xff80000010247808 */ /* 0x000fe40005800000 */
[----:B------:R-:W-:-:S02]  /*c270*/  FSEL R121, R121, -INF , !P0 ;  /* 0xff80000079797808 */ /* 0x000fc40004000000 */
[----:B------:R-:W-:Y:S02]  /*c280*/  ISETP.GE.AND P6, PT, R102, R186, PT ;  /* 0x000000ba6600720c */ /* 0x000fe40003fc6270 */
[----:B------:R-:W-:Y:S02]  /*c290*/  ISETP.GT.AND P1, PT, R189, R5, PT ;  /* 0x00000005bd00720c */ /* 0x000fe40003f24270 */
[C---:B------:R-:W-:Y:S02]  /*c2a0*/  ISETP.GT.AND P3, PT, R187.reuse, R107, PT ;  /* 0x0000006bbb00720c */ /* 0x040fe40003f64270 */
[----:B------:R-:W-:Y:S02]  /*c2b0*/  ISETP.GT.AND P0, PT, R187, R54, PT ;  /* 0x00000036bb00720c */ /* 0x000fe40003f04270 */
[----:B------:R-:W-:Y:S02]  /*c2c0*/  FSEL R21, R21, -INF , !P4 ;  /* 0xff80000015157808 */ /* 0x000fe40006000000 */
[----:B------:R-:W-:-:S02]  /*c2d0*/  ISETP.GE.AND P4, PT, R107, R188, PT ;  /* 0x000000bc6b00720c */ /* 0x000fc40003f86270 */
[----:B------:R-:W-:Y:S02]  /*c2e0*/  P2R R16, PR, RZ, 0x40 ;  /* 0x00000040ff107803 */ /* 0x000fe40000000000 */
[----:B------:R-:W-:Y:S02]  /*c2f0*/  FSEL R32, R120, -INF , !P1 ;  /* 0xff80000078207808 */ /* 0x000fe40004800000 */
[----:B------:R-:W-:Y:S02]  /*c300*/  ISETP.GE.AND P5, PT, R54, R186, PT ;  /* 0x000000ba3600720c */ /* 0x000fe40003fa6270 */
[----:B------:R-:W-:Y:S02]  /*c310*/  FSEL R80, R87, -INF , !P3 ;  /* 0xff80000057507808 */ /* 0x000fe40005800000 */
[----:B------:R-:W-:Y:S02]  /*c320*/  ISETP.GT.AND P6, PT, R187, R99, PT ;  /* 0x00000063bb00720c */ /* 0x000fe40003fc4270 */
[----:B------:R-:W-:-:S02]  /*c330*/  FSEL R82, R82, -INF , !P0 ;  /* 0xff80000052527808 */ /* 0x000fc40004000000 */
[----:B------:R-:W-:Y:S02]  /*c340*/  ISETP.GE.AND P1, PT, R54, R188, PT ;  /* 0x000000bc3600720c */ /* 0x000fe40003f26270 */
[----:B------:R-:W-:Y:S02]  /*c350*/  ISETP.GT.AND P3, PT, R187, R102, PT ;  /* 0x00000066bb00720c */ /* 0x000fe40003f64270 */
[----:B------:R-:W-:Y:S02]  /*c360*/  ISETP.GE.AND P2, PT, R107, R186, PT ;  /* 0x000000ba6b00720c */ /* 0x000fe40003f46270 */
[----:B------:R-:W-:Y:S02]  /*c370*/  FSEL R54, R106, -INF , !P4 ;  /* 0xff8000006a367808 */ /* 0x000fe40006000000 */
[----:B------:R-:W-:Y:S02]  /*c380*/  ISETP.GE.AND P4, PT, R102, R188, PT ;  /* 0x000000bc6600720c */ /* 0x000fe40003f86270 */
[----:B------:R-:W-:-:S02]  /*c390*/  FSEL R82, R82, -INF , !P5 ;  /* 0xff80000052527808 */ /* 0x000fc40006800000 */
[----:B------:R-:W-:Y:S02]  /*c3a0*/  ISETP.GT.AND P0, PT, R187, R14, PT ;  /* 0x0000000ebb00720c */ /* 0x000fe40003f04270 */
[----:B------:R-:W-:Y:S02]  /*c3b0*/  FSEL R72, R78, -INF , !P6 ;  /* 0xff8000004e487808 */ /* 0x000fe40007000000 */
[----:B------:R-:W-:Y:S02]  /*c3c0*/  FSEL R76, R83, -INF , !P3 ;  /* 0xff800000534c7808 */ /* 0x000fe40005800000 */
[----:B------:R-:W-:Y:S02]  /*c3d0*/  ISETP.NE.AND P5, PT, R16, RZ, PT ;  /* 0x000000ff1000720c */ /* 0x000fe40003fa5270 */
[----:B------:R-:W-:Y:S02]  /*c3e0*/  ISETP.GE.AND P6, PT, R12, R186, PT ;  /* 0x000000ba0c00720c */ /* 0x000fe40003fc6270 */
[----:B------:R-:W-:-:S02]  /*c3f0*/  FSEL R80, R80, -INF , !P2 ;  /* 0xff80000050507808 */ /* 0x000fc40005000000 */
[----:B------:R-:W-:Y:S02]  /*c400*/  FSEL R28, R104, -INF , !P1 ;  /* 0xff800000681c7808 */ /* 0x000fe40004800000 */
[C---:B------:R-:W-:Y:S02]  /*c410*/  ISETP.GE.AND P2, PT, R99.reuse, R188, PT ;  /* 0x000000bc6300720c */ /* 0x040fe40003f46270 */
[-C--:B------:R-:W-:Y:S02]  /*c420*/  ISETP.GE.AND P1, PT, R99, R186.reuse, PT ;  /* 0x000000ba6300720c */ /* 0x080fe40003f26270 */
[----:B------:R-:W-:Y:S02]  /*c430*/  FSEL R16, R85, -INF , !P4 ;  /* 0xff80000055107808 */ /* 0x000fe40006000000 */
[----:B------:R-:W-:Y:S02]  /*c440*/  ISETP.GE.AND P4, PT, R14, R186, PT ;  /* 0x000000ba0e00720c */ /* 0x000fe40003f86270 */
[----:B------:R-:W-:-:S02]  /*c450*/  FSEL R56, R79, -INF , !P0 ;  /* 0xff8000004f387808 */ /* 0x000fc40004000000 */
[----:B------:R-:W-:Y:S02]  /*c460*/  ISETP.GE.AND P3, PT, R14, R188, PT ;  /* 0x000000bc0e00720c */ /* 0x000fe40003f66270 */
[----:B------:R-:W-:Y:S02]  /*c470*/  FSEL R76, R76, -INF , !P5 ;  /* 0xff8000004c4c7808 */ /* 0x000fe40006800000 */
[----:B------:R-:W-:Y:S02]  /*c480*/  P2R R24, PR, RZ, 0x40 ;  /* 0x00000040ff187803 */ /* 0x000fe40000000000 */
[----:B------:R-:W-:Y:S02]  /*c490*/  ISETP.GT.AND P5, PT, R187, R12, PT ;  /* 0x0000000cbb00720c */ /* 0x000fe40003fa4270 */
[----:B------:R-:W-:Y:S02]  /*c4a0*/  FSEL R14, R84, -INF , !P2 ;  /* 0xff800000540e7808 */ /* 0x000fe40005000000 */
[----:B------:R-:W-:-:S02]  /*c4b0*/  FSEL R72, R72, -INF , !P1 ;  /* 0xff80000048487808 */ /* 0x000fc40004800000 */
[----:B------:R-:W-:Y:S02]  /*c4c0*/  ISETP.GE.AND P2, PT, R12, R188, PT ;  /* 0x000000bc0c00720c */ /* 0x000fe40003f46270 */
[----:B------:R-:W-:Y:S02]  /*c4d0*/  ISETP.GT.AND P1, PT, R187, R10, PT ;  /* 0x0000000abb00720c */ /* 0x000fe40003f24270 */
[----:B------:R-:W-:Y:S02]  /*c4e0*/  FSEL R56, R56, -INF , !P4 ;  /* 0xff80000038387808 */ /* 0x000fe40006000000 */
[----:B------:R-:W-:Y:S02]  /*c4f0*/  FSEL R12, R81, -INF , !P3 ;  /* 0xff800000510c7808 */ /* 0x000fe40005800000 */
[----:B------:R-:W-:Y:S02]  /*c500*/  ISETP.NE.AND P4, PT, R24, RZ, PT ;  /* 0x000000ff1800720c */ /* 0x000fe40003f85270 */
[----:B------:R-:W-:-:S02]  /*c510*/  ISETP.GE.AND P3, PT, R10, R188, PT ;  /* 0x000000bc0a00720c */ /* 0x000fc40003f66270 */
[----:B------:R-:W-:Y:S02]  /*c520*/  FSEL R24, R74, -INF , !P5 ;  /* 0xff8000004a187808 */ /* 0x000fe40006800000 */
[----:B------:R-:W-:Y:S02]  /*c530*/  ISETP.GE.AND P6, PT, R10, R186, PT ;  /* 0x000000ba0a00720c */ /* 0x000fe40003fc6270 */
[----:B------:R-:W-:Y:S02]  /*c540*/  FSEL R10, R77, -INF , !P2 ;  /* 0xff8000004d0a7808 */ /* 0x000fe40005000000 */
[----:B------:R-:W-:Y:S02]  /*c550*/  FSEL R75, R75, -INF , !P1 ;  /* 0xff8000004b4b7808 */ /* 0x000fe40004800000 */
[----:B------:R-:W-:Y:S02]  /*c560*/  ISETP.GT.AND P0, PT, R187, R8, PT ;  /* 0x00000008bb00720c */ /* 0x000fe40003f04270 */
[----:B------:R-:W-:-:S02]  /*c570*/  ISETP.GE.AND P2, PT, R8, R188, PT ;  /* 0x000000bc0800720c */ /* 0x000fc40003f46270 */
[----:B------:R-:W-:Y:S02]  /*c580*/  ISETP.GE.AND P5, PT, R8, R186, PT ;  /* 0x000000ba0800720c */ /* 0x000fe40003fa6270 */
        /* <DEDUP_REMOVED lines=8> */
[----:B------:R-:W-:Y:S02]  /*c610*/  ISETP.GE.AND P6, PT, R96, R186, PT ;  /* 0x000000ba6000720c */ /* 0x000fe40003fc6270 */
[----:B------:R-:W-:Y:S02]  /*c620*/  FSEL R62, R62, -INF , !P0 ;  /* 0xff8000003e3e7808 */ /* 0x000fe40004000000 */
[----:B------:R-:W-:Y:S02]  /*c630*/  ISETP.GT.AND P0, PT, R187, R97, PT ;  /* 0x00000061bb00720c */ /* 0x000fe40003f04270 */
[----:B------:R-:W-:Y:S02]  /*c640*/  FSEL R208, R61, -INF , !P3 ;  /* 0xff8000003dd07808 */ /* 0x000fe40005800000 */
[----:B------:R-:W-:-:S02]  /*c650*/  ISETP.GE.AND P3, PT, R97, R188, PT ;  /* 0x000000bc6100720c */ /* 0x000fc40003f66270 */
[----:B------:R-:W-:Y:S02]  /*c660*/  FSEL R59, R59, -INF , !P0 ;  /* 0xff8000003b3b7808 */ /* 0x000fe40004000000 */
[-C--:B------:R-:W-:Y:S02]  /*c670*/  ISETP.GE.AND P0, PT, R95, R186.reuse, PT ;  /* 0x000000ba5f00720c */ /* 0x080fe40003f06270 */
[----:B------:R-:W-:Y:S02]  /*c680*/  FSEL R63, R63, -INF , !P4 ;  /* 0xff8000003f3f7808 */ /* 0x000fe40006000000 */
[----:B------:R-:W-:Y:S02]  /*c690*/  ISETP.GE.AND P4, PT, R97, R186, PT ;  /* 0x000000ba6100720c */ /* 0x000fe40003f86270 */
[----:B------:R-:W-:Y:S02]  /*c6a0*/  FSEL R206, R57, -INF , !P3 ;  /* 0xff80000039ce7808 */ /* 0x000fe40005800000 */
[----:B------:R-:W-:-:S02]  /*c6b0*/  @P6 LOP3.LUT R180, R180, 0x2, RZ, 0xfc, !PT ;  /* 0x00000002b4b46812 */ /* 0x000fc400078efcff */
[----:B------:R-:W-:Y:S02]  /*c6c0*/  ISETP.GE.AND P3, PT, R95, R188, PT ;  /* 0x000000bc5f00720c */ /* 0x000fe40003f66270 */
[----:B------:R-:W-:Y:S02]  /*c6d0*/  P2R R73, PR, RZ, 0x2 ;  /* 0x00000002ff497803 */ /* 0x000fe40000000000 */
[----:B------:R-:W-:Y:S02]  /*c6e0*/  ISETP.GE.AND P1, PT, R98, R186, PT ;  /* 0x000000ba6200720c */ /* 0x000fe40003f26270 */
[----:B------:R-:W-:Y:S02]  /*c6f0*/  FSEL R202, R59, -INF , !P4 ;  /* 0xff8000003bca7808 */ /* 0x000fe40006000000 */
[----:B------:R-:W-:Y:S02]  /*c700*/  LOP3.LUT P4, RZ, R180, 0x2, RZ, 0xc0, !PT ;  /* 0x00000002b4ff7812 */ /* 0x000fe4000788c0ff */
[----:B------:R-:W-:-:S02]  /*c710*/  FSEL R196, R49, -INF , !P3 ;  /* 0xff80000031c47808 */ /* 0x000fc40005800000 */
[----:B------:R-:W-:Y:S02]  /*c720*/  LOP3.LUT R180, R180, 0xfffffffe, RZ, 0xc0, !PT ;  /* 0xfffffffeb4b47812 */ /* 0x000fe400078ec0ff */
[----:B------:R-:W-:Y:S02]  /*c730*/  ISETP.GE.AND P3, PT, R93, R186, PT ;  /* 0x000000ba5d00720c */ /* 0x000fe40003f66270 */
[----:B------:R-:W-:Y:S02]  /*c740*/  FSEL R212, R58, -INF , !P1 ;  /* 0xff8000003ad47808 */ /* 0x000fe40004800000 */
[----:B------:R-:W-:Y:S02]  /*c750*/  ISETP.GT.AND P1, PT, R187, R95, PT ;  /* 0x0000005fbb00720c */ /* 0x000fe40003f24270 */
[----:B------:R-:W-:Y:S02]  /*c760*/  @P0 LOP3.LUT R180, R180, 0x1, RZ, 0xfc, !PT ;  /* 0x00000001b4b40812 */ /* 0x000fe400078efcff */
[----:B------:R-:W-:-:S02]  /*c770*/  FSEL R51, R51, -INF , !P1 ;  /* 0xff80000033337808 */ /* 0x000fc40004800000 */
[C---:B------:R-:W-:Y:S02]  /*c780*/  LOP3.LUT P1, RZ, R180.reuse, 0x1, RZ, 0xc0, !PT ;  /* 0x00000001b4ff7812 */ /* 0x040fe4000782c0ff */
[----:B------:R-:W-:Y:S02]  /*c790*/  LOP3.LUT R180, R180, 0xfffffffb, RZ, 0xc0, !PT ;  /* 0xfffffffbb4b47812 */ /* 0x000fe400078ec0ff */
[----:B------:R-:W-:Y:S02]  /*c7a0*/  FSEL R108, R60, -INF , !P2 ;  /* 0xff8000003c6c7808 */ /* 0x000fe40005000000 */
[-C--:B------:R-:W-:Y:S02]  /*c7b0*/  ISETP.GE.AND P2, PT, R98, R188.reuse, PT ;  /* 0x000000bc6200720c */ /* 0x080fe40003f46270 */
[----:B------:R-:W-:Y:S02]  /*c7c0*/  @P3 LOP3.LUT R180, R180, 0x4, RZ, 0xfc, !PT ;  /* 0x00000004b4b43812 */ /* 0x000fe400078efcff */
[----:B------:R-:W-:-:S02]  /*c7d0*/  ISETP.GE.AND P3, PT, R92, R188, PT ;  /* 0x000000bc5c00720c */ /* 0x000fc40003f66270 */
[----:B------:R-:W-:Y:S02]  /*c7e0*/  FSEL R106, R62, -INF , !P5 ;  /* 0xff8000003e6a7808 */ /* 0x000fe40006800000 */
[----:B------:R-:W-:Y:S02]  /*c7f0*/  ISETP.NE.AND P5, PT, R73, RZ, PT ;  /* 0x000000ff4900720c */ /* 0x000fe40003fa5270 */
[----:B------:R-:W-:Y:S02]  /*c800*/  FSEL R204, R204, -INF , !P2 ;  /* 0xff800000cccc7808 */ /* 0x000fe40005000000 */
[----:B------:R-:W-:Y:S02]  /*c810*/  ISETP.GE.AND P2, PT, R96, R188, PT ;  /* 0x000000bc6000720c */ /* 0x000fe40003f46270 */
        /* <DEDUP_REMOVED lines=9> */
[----:B------:R-:W-:Y:S02]  /*c8b0*/  FSEL R50, R50, -INF , !P5 ;  /* 0xff80000032327808 */ /* 0x000fe40006800000 */
[----:B------:R-:W-:Y:S02]  /*c8c0*/  ISETP.GE.AND P5, PT, R93, R188, PT ;  /* 0x000000bc5d00720c */ /* 0x000fe40003fa6270 */
[----:B------:R-:W-:Y:S02]  /*c8d0*/  FSEL R112, R112, -INF , !P2 ;  /* 0xff80000070707808 */ /* 0x000fe40005000000 */
[----:B------:R-:W-:Y:S02]  /*c8e0*/  FSEL R198, R46, -INF , !P6 ;  /* 0xff8000002ec67808 */ /* 0x000fe40007000000 */
[----:B------:R-:W-:-:S02]  /*c8f0*/  LOP3.LUT P6, RZ, R180, 0x4, RZ, 0xc0, !PT ;  /* 0x00000004b4ff7812 */ /* 0x000fc400078cc0ff */
[----:B------:R-:W-:Y:S02]  /*c900*/  ISETP.GT.AND P0, PT, R187, R91, PT ;  /* 0x0000005bbb00720c */ /* 0x000fe40003f04270 */
[----:B------:R-:W-:Y:S02]  /*c910*/  ISETP.GE.AND P2, PT, R91, R188, PT ;  /* 0x000000bc5b00720c */ /* 0x000fe40003f46270 */
[----:B------:R-:W-:Y:S02]  /*c920*/  LOP3.LUT R180, R180, 0xfffffffd, RZ, 0xc0, !PT ;  /* 0xfffffffdb4b47812 */ /* 0x000fe400078ec0ff */
[----:B------:R-:W-:Y:S02]  /*c930*/  FSEL R200, R50, -INF , !P4 ;  /* 0xff80000032c87808 */ /* 0x000fe40006000000 */
[----:B------:R-:W-:Y:S02]  /*c940*/  FSEL R194, R45, -INF , !P5 ;  /* 0xff8000002dc27808 */ /* 0x000fe40006800000 */
[----:B------:R-:W-:-:S02]  /*c950*/  ISETP.GT.AND P4, PT, R187, R93, PT ;  /* 0x0000005dbb00720c */ /* 0x000fc40003f84270 */
[----:B------:R-:W-:Y:S02]  /*c960*/  ISETP.GE.AND P5, PT, R91, R186, PT ;  /* 0x000000ba5b00720c */ /* 0x000fe40003fa6270 */
[----:B------:R-:W-:Y:S02]  /*c970*/  FSEL R43, R43, -INF , !P0 ;  /* 0xff8000002b2b7808 */ /* 0x000fe40004000000 */
[----:B------:R-:W-:Y:S02]  /*c980*/  FSEL R150, R41, -INF , !P2 ;  /* 0xff80000029967808 */ /* 0x000fe40005000000 */
[----:B------:R-:W-:Y:S02]  /*c990*/  @P3 LOP3.LUT R180, R180, 0x2, RZ, 0xfc, !PT ;  /* 0x00000002b4b43812 */ /* 0x000fe400078efcff */
[----:B------:R-:W-:Y:S02]  /*c9a0*/  ISETP.GT.AND P2, PT, R187, R90, PT ;  /* 0x0000005abb00720c */ /* 0x000fe40003f44270 */
[----:B------:R-:W-:-:S02]  /*c9b0*/  FSEL R47, R47, -INF , !P4 ;  /* 0xff8000002f2f7808 */ /* 0x000fc40006000000 */
[----:B------:R-:W-:Y:S02]  /*c9c0*/  FSEL R138, R43, -INF , !P5 ;  /* 0xff8000002b8a7808 */ /* 0x000fe40006800000 */
[----:B------:R-:W-:Y:S02]  /*c9d0*/  ISETP.GT.AND P4, PT, R187, R92, PT ;  /* 0x0000005cbb00720c */ /* 0x000fe40003f84270 */
[----:B------:R-:W-:Y:S02]  /*c9e0*/  LOP3.LUT P5, RZ, R180, 0x2, RZ, 0xc0, !PT ;  /* 0x00000002b4ff7812 */ /* 0x000fe400078ac0ff */
[----:B------:R-:W-:Y:S02]  /*c9f0*/  FSEL R38, R38, -INF , !P2 ;  /* 0xff80000026267808 */ /* 0x000fe40005000000 */
[----:B------:R-:W-:Y:S02]  /*ca00*/  FSEL R110, R51, -INF , !P1 ;  /* 0xff800000336e7808 */ /* 0x000fe40004800000 */
[----:B------:R-:W-:-:S02]  /*ca10*/  ISETP.GE.AND P1, PT, R92, R186, PT ;  /* 0x000000ba5c00720c */ /* 0x000fc40003f26270 */
[----:B------:R-:W-:Y:S02]  /*ca20*/  FSEL R42, R42, -INF , !P4 ;  /* 0xff8000002a2a7808 */ /* 0x000fe40006000000 */
[----:B------:R-:W-:Y:S02]  /*ca30*/  ISETP.GE.AND P3, PT, R89, R188, PT ;  /* 0x000000bc5900720c */ /* 0x000fe40003f66270 */
[----:B------:R-:W-:Y:S02]  /*ca40*/  FSEL R190, R38, -INF , !P5 ;  /* 0xff80000026be7808 */ /* 0x000fe40006800000 */
[----:B------:R-:W-:Y:S02]  /*ca50*/  ISETP.GT.AND P4, PT, R187, R89, PT ;  /* 0x00000059bb00720c */ /* 0x000fe40003f84270 */
[----:B------:R-:W-:Y:S02]  /*ca60*/  ISETP.GE.AND P5, PT, R71, R186, PT ;  /* 0x000000ba4700720c */ /* 0x000fe40003fa6270 */
[----:B------:R-:W-:-:S02]  /*ca70*/  ISETP.GT.AND P0, PT, R187, R88, PT ;  /* 0x00000058bb00720c */ /* 0x000fc40003f04270 */
[----:B------:R-:W-:Y:S02]  /*ca80*/  FSEL R192, R47, -INF , !P6 ;  /* 0xff8000002fc07808 */ /* 0x000fe40007000000 */
[----:B------:R-:W-:Y:S02]  /*ca90*/  FSEL R142, R42, -INF , !P1 ;  /* 0xff8000002a8e7808 */ /* 0x000fe40004800000 */
[----:B------:R-:W-:Y:S02]  /*caa0*/  FSEL R148, R148, -INF , !P3 ;  /* 0xff80000094947808 */ /* 0x000fe40005800000 */
[----:B------:R-:W-:Y:S02]  /*cab0*/  ISETP.GE.AND P6, PT, R90, R188, PT ;  /* 0x000000bc5a00720c */ /* 0x000fe40003fc6270 */
[----:B------:R-:W-:Y:S02]  /*cac0*/  ISETP.GE.AND P1, PT, R89, R186, PT ;  /* 0x000000ba5900720c */ /* 0x000fe40003f26270 */
[----:B------:R-:W-:-:S02]  /*cad0*/  FSEL R39, R39, -INF , !P4 ;  /* 0xff80000027277808 */ /* 0x000fc40006000000 */
[----:B------:R-:W-:Y:S02]  /*cae0*/  ISETP.GE.AND P3, PT, R71, R188, PT ;  /* 0x000000bc4700720c */ /* 0x000fe40003f66270 */
[----:B------:R-:W-:Y:S02]  /*caf0*/  P2R R38, PR, RZ, 0x20 ;  /* 0x00000020ff267803 */ /* 0x000fe40000000000 */
[C---:B------:R-:W-:Y:S02]  /*cb00*/  ISETP.GT.AND P5, PT, R187.reuse, R70, PT ;  /* 0x00000046bb00720c */ /* 0x040fe40003fa4270 */
[----:B------:R-:W-:Y:S02]  /*cb10*/  FSEL R34, R34, -INF , !P0 ;  /* 0xff80000022227808 */ /* 0x000fe40004000000 */
[----:B------:R-:W-:Y:S02]  /*cb20*/  ISETP.GT.AND P0, PT, R187, R68, PT ;  /* 0x00000044bb00720c */ /* 0x000fe40003f04270 */
[----:B------:R-:W-:-:S02]  /*cb30*/  FSEL R140, R140, -INF , !P6 ;  /* 0xff8000008c8c7808 */ /* 0x000fc40007000000 */
[----:B------:R-:W-:Y:S02]  /*cb40*/  FSEL R146, R39, -INF , !P1 ;  /* 0xff80000027927808 */ /* 0x000fe40004800000 */
[----:B------:R-:W-:Y:S02]  /*cb50*/  FSEL R134, R134, -INF , !P3 ;  /* 0xff80000086867808 */ /* 0x000fe40005800000 */
[-C--:B------:R-:W-:Y:S02]  /*cb60*/  ISETP.GE.AND P6, PT, R88, R186.reuse, PT ;  /* 0x000000ba5800720c */ /* 0x080fe40003fc6270 */
[----:B------:R-:W-:Y:S02]  /*cb70*/  ISETP.GE.AND P1, PT, R70, R186, PT ;  /* 0x000000ba4600720c */ /* 0x000fe40003f26270 */
        /* <DEDUP_REMOVED lines=8> */
[----:B------:R-:W-:Y:S02]  /*cc00*/  FSEL R35, R35, -INF , !P4 ;  /* 0xff80000023237808 */ /* 0x000fe40006000000 */
[----:B------:R-:W-:Y:S02]  /*cc10*/  ISETP.NE.AND P6, PT, R38, RZ, PT ;  /* 0x000000ff2600720c */ /* 0x000fe40003fc5270 */
[----:B------:R-:W-:Y:S02]  /*cc20*/  ISETP.GT.AND P1, PT, R187, R15, PT ;  /* 0x0000000fbb00720c */ /* 0x000fe40003f24270 */
[----:B------:R-:W-:Y:S02]  /*cc30*/  ISETP.GE.AND P3, PT, R15, R188, PT ;  /* 0x000000bc0f00720c */ /* 0x000fe40003f66270 */
[----:B------:R-:W-:Y:S02]  /*cc40*/  P2R R15, PR, RZ, 0x1 ;  /* 0x00000001ff0f7803 */ /* 0x000fe40000000000 */
[----:B------:R-:W-:-:S02]  /*cc50*/  FSEL R130, R35, -INF , !P6 ;  /* 0xff80000023827808 */ /* 0x000fc40007000000 */
[----:B------:R-:W-:Y:S02]  /*cc60*/  FSEL R27, R27, -INF , !P1 ;  /* 0xff8000001b1b7808 */ /* 0x000fe40004800000 */
[----:B------:R-:W-:Y:S02]  /*cc70*/  ISETP.GT.AND P6, PT, R187, R52, PT ;  /* 0x00000034bb00720c */ /* 0x000fe40003fc4270 */
[----:B------:R-:W-:Y:S02]  /*cc80*/  ISETP.NE.AND P1, PT, R15, RZ, PT ;  /* 0x000000ff0f00720c */ /* 0x000fe40003f25270 */
[----:B------:R-:W-:Y:S02]  /*cc90*/  ISETP.GE.AND P5, PT, R52, R186, PT ;  /* 0x000000ba3400720c */ /* 0x000fe40003fa6270 */
[----:B------:R-:W-:Y:S02]  /*cca0*/  FSEL R26, R26, -INF , !P6 ;  /* 0xff8000001a1a7808 */ /* 0x000fe40007000000 */
[----:B------:R-:W-:-:S02]  /*ccb0*/  FSEL R58, R27, -INF , !P1 ;  /* 0xff8000001b3a7808 */ /* 0x000fc40004800000 */
[C---:B------:R-:W-:Y:S02]  /*ccc0*/  ISETP.GT.AND P0, PT, R187.reuse, R13, PT ;  /* 0x0000000dbb00720c */ /* 0x040fe40003f04270 */
[----:B------:R-:W-:Y:S02]  /*ccd0*/  ISETP.GT.AND P1, PT, R187, R9, PT ;  /* 0x00000009bb00720c */ /* 0x000fe40003f24270 */
[-C--:B------:R-:W-:Y:S02]  /*cce0*/  ISETP.GE.AND P2, PT, R88, R188.reuse, PT ;  /* 0x000000bc5800720c */ /* 0x080fe40003f46270 */
[----:B------:R-:W-:Y:S02]  /*ccf0*/  FSEL R60, R26, -INF , !P5 ;  /* 0xff8000001a3c7808 */ /* 0x000fe40006800000 */
[----:B------:R-:W-:Y:S02]  /*cd00*/  ISETP.GE.AND P5, PT, R11, R188, PT ;  /* 0x000000bc0b00720c */ /* 0x000fe40003fa6270 */
[----:B------:R-:W-:-:S02]  /*cd10*/  FSEL R22, R22, -INF , !P0 ;  /* 0xff80000016167808 */ /* 0x000fc40004000000 */
[----:B------:R-:W-:Y:S02]  /*cd20*/  FSEL R126, R126, -INF , !P2 ;  /* 0xff8000007e7e7808 */ /* 0x000fe40005000000 */
[----:B------:R-:W-:Y:S02]  /*cd30*/  ISETP.GT.AND P0, PT, R187, R7, PT ;  /* 0x00000007bb00720c */ /* 0x000fe40003f04270 */
[----:B------:R-:W-:Y:S02]  /*cd40*/  ISETP.GE.AND P2, PT, R70, R188, PT ;  /* 0x000000bc4600720c */ /* 0x000fe40003f46270 */
[----:B------:R-:W-:Y:S02]  /*cd50*/  ISETP.GE.AND P4, PT, R68, R186, PT ;  /* 0x000000ba4400720c */ /* 0x000fe40003f86270 */
[----:B------:R-:W-:Y:S02]  /*cd60*/  FSEL R48, R21, -INF , !P5 ;  /* 0xff80000015307808 */ /* 0x000fe40006800000 */
[----:B------:R-:W-:-:S02]  /*cd70*/  LOP3.LUT R180, R180, 0xfffffffd, RZ, 0xc0, !PT ;  /* 0xfffffffdb4b47812 */ /* 0x000fc400078ec0ff */
[----:B------:R-:W-:Y:S02]  /*cd80*/  ISETP.GE.AND P5, PT, R7, R186, PT ;  /* 0x000000ba0700720c */ /* 0x000fe40003fa6270 */
[----:B------:R-:W-:Y:S02]  /*cd90*/  FSEL R19, R19, -INF , !P0 ;  /* 0xff80000013137808 */ /* 0x000fe40004000000 */
[----:B------:R-:W-:Y:S02]  /*cda0*/  FSEL R120, R37, -INF , !P2 ;  /* 0xff80000025787808 */ /* 0x000fe40005000000 */
[----:B------:R-:W-:Y:S02]  /*cdb0*/  ISETP.GT.AND P0, PT, R187, R0, PT ;  /* 0x00000000bb00720c */ /* 0x000fe40003f04270 */
[----:B------:R-:W-:Y:S02]  /*cdc0*/  ISETP.GE.AND P2, PT, R52, R188, PT ;  /* 0x000000bc3400720c */ /* 0x000fe40003f46270 */
[----:B------:R-:W-:-:S02]  /*cdd0*/  FSEL R116, R31, -INF , !P4 ;  /* 0xff8000001f747808 */ /* 0x000fc40006000000 */
[----:B------:R-:W-:Y:S02]  /*cde0*/  ISETP.GT.AND P4, PT, R187, R11, PT ;  /* 0x0000000bbb00720c */ /* 0x000fe40003f84270 */
[----:B------:R-:W-:Y:S02]  /*cdf0*/  @P1 LOP3.LUT R180, R180, 0x2, RZ, 0xfc, !PT ;  /* 0x00000002b4b41812 */ /* 0x000fe400078efcff */
[----:B------:R-:W-:Y:S02]  /*ce00*/  FSEL R123, R123, -INF , !P0 ;  /* 0xff8000007b7b7808 */ /* 0x000fe40004000000 */
[----:B------:R-:W-:Y:S02]  /*ce10*/  FSEL R52, R33, -INF , !P2 ;  /* 0xff80000021347808 */ /* 0x000fe40005000000 */
[----:B------:R-:W-:Y:S02]  /*ce20*/  FSEL R62, R29, -INF , !P3 ;  /* 0xff8000001d3e7808 */ /* 0x000fe40005800000 */
[----:B------:R-:W-:-:S02]  /*ce30*/  ISETP.GT.AND P0, PT, R103, R166, PT ;  /* 0x000000a66700720c */ /* 0x000fc40003f04270 */
[----:B------:R-:W-:Y:S02]  /*ce40*/  ISETP.GE.AND P2, PT, R13, R188, PT ;  /* 0x000000bc0d00720c */ /* 0x000fe40003f46270 */
[-C--:B------:R-:W-:Y:S02]  /*ce50*/  ISETP.GE.AND P3, PT, R11, R186.reuse, PT ;  /* 0x000000ba0b00720c */ /* 0x080fe40003f66270 */
[----:B------:R-:W-:Y:S02]  /*ce60*/  FSEL R23, R23, -INF , !P4 ;  /* 0xff80000017177808 */ /* 0x000fe40006000000 */
[C---:B------:R-:W-:Y:S02]  /*ce70*/  LOP3.LUT P4, RZ, R180.reuse, 0x2, RZ, 0xc0, !PT ;  /* 0x00000002b4ff7812 */ /* 0x040fe4000788c0ff */
[----:B------:R-:W-:Y:S02]  /*ce80*/  LOP3.LUT R180, R180, 0xfffffffe, RZ, 0xc0, !PT ;  /* 0xfffffffeb4b47812 */ /* 0x000fe400078ec0ff */
[----:B------:R-:W-:-:S02]  /*ce90*/  ISETP.GE.AND P6, PT, R13, R186, PT ;  /* 0x000000ba0d00720c */ /* 0x000fc40003fc6270 */
[----:B------:R-:W-:Y:S02]  /*cea0*/  FSEL R44, R44, -INF , !P2 ;  /* 0xff8000002c2c7808 */ /* 0x000fe40005000000 */
[----:B------:R-:W-:Y:S02]  /*ceb0*/  FSEL R46, R23, -INF , !P3 ;  /* 0xff800000172e7808 */ /* 0x000fe40005800000 */
[C---:B------:R-:W-:Y:S02]  /*cec0*/  ISETP.GE.AND P2, PT, R9.reuse, R188, PT ;  /* 0x000000bc0900720c */ /* 0x040fe40003f46270 */
[----:B------:R-:W-:Y:S02]  /*ced0*/  ISETP.GE.AND P1, PT, R9, R186, PT ;  /* 0x000000ba0900720c */ /* 0x000fe40003f26270 */
[----:B------:R-:W-:Y:S02]  /*cee0*/  ISETP.GT.AND P3, PT, R187, R5, PT ;  /* 0x00000005bb00720c */ /* 0x000fe40003f64270 */
[----:B------:R-:W-:-:S02]  /*cef0*/  FSEL R18, R18, -INF , !P4 ;  /* 0xff80000012127808 */ /* 0x000fc40006000000 */
[----:B------:R-:W-:Y:S02]  /*cf00*/  @P5 LOP3.LUT R180, R180, 0x1, RZ, 0xfc, !PT ;  /* 0x00000001b4b45812 */ /* 0x000fe400078efcff */
[----:B------:R-:W-:Y:S02]  /*cf10*/  FSEL R104, R22, -INF , !P6 ;  /* 0xff80000016687808 */ /* 0x000fe40007000000 */
[-C--:B------:R-:W-:Y:S02]  /*cf20*/  ISETP.GE.AND P6, PT, R7, R188.reuse, PT ;  /* 0x000000bc0700720c */ /* 0x080fe40003fc6270 */
[----:B------:R-:W-:Y:S02]  /*cf30*/  FSEL R36, R36, -INF , !P2 ;  /* 0xff80000024247808 */ /* 0x000fe40005000000 */
[----:B------:R-:W-:Y:S02]  /*cf40*/  FSEL R40, R18, -INF , !P1 ;  /* 0xff80000012287808 */ /* 0x000fe40004800000 */
[----:B------:R-:W-:Y:S01]  /*cf50*/  FSEL R38, R122, -INF , !P3 ;  /* 0xff8000007a267808 */ /* 0x000fe20005800000 */
[----:B------:R-:W-:Y:S01]  /*cf60*/  BSSY.RECONVERGENT B1, `(.L_x_13278) ;  /* 0x0000076000017945 */ /* 0x000fe20003800200 */
[----:B------:R-:W-:-:S02]  /*cf70*/  ISETP.GE.AND P5, PT, R5, R188, PT ;  /* 0x000000bc0500720c */ /* 0x000fc40003fa6270 */
[----:B------:R-:W-:Y:S02]  /*cf80*/  ISETP.GE.AND P4, PT, R5, R186, PT ;  /* 0x000000ba0500720c */ /* 0x000fe40003f86270 */
[----:B------:R-:W-:Y:S02]  /*cf90*/  ISETP.GE.AND P2, PT, R0, R188, PT ;  /* 0x000000bc0000720c */ /* 0x000fe40003f46270 */
[----:B------:R-:W-:Y:S02]  /*cfa0*/  LOP3.LUT P3, RZ, R180, 0x1, RZ, 0xc0, !PT ;  /* 0x00000001b4ff7812 */ /* 0x000fe4000786c0ff */
[----:B------:R-:W-:Y:S02]  /*cfb0*/  ISETP.GE.AND P1, PT, R0, R186, PT ;  /* 0x000000ba0000720c */ /* 0x000fe40003f26270 */
        /* <DEDUP_REMOVED lines=22> */
.L_x_13281:
        /* <DEDUP_REMOVED lines=60> */
.L_x_13282:
[----:B------:R-:W-:Y:S05]  /*d4e0*/  BSYNC.RECONVERGENT B0 ;  /* 0x0000000000007941 */ /* 0x000fea0003800200 */
.L_x_13280:
        /* <DEDUP_REMOVED lines=29> */
.L_x_13279:
[----:B------:R-:W-:Y:S05]  /*d6c0*/  BSYNC.RECONVERGENT B1 ;  /* 0x0000000000017941 */ /* 0x000fea0003800200 */
.L_x_13278:
[----:B------:R-:W2:Y:S01]  /*d6d0*/  LD.E R22, desc[UR4][R100.64+0xdc] ;  /* 0x0000dc0464167980 */ /* 0x000ea2000c101900 */
        /* <DEDUP_REMOVED lines=46> */
[----:B-1----:R-:W-:-:S04]  /*d9c0*/  FMNMX.FTZ R0, R7, R0, !PT ;  /* 0x0000000007007209 */ /* 0x002fc80007810000 */
[----:B------:R-:W-:Y:S02]  /*d9d0*/  FSETP.NEU.FTZ.AND P0, PT, R0, -INF , PT ;  /* 0xff8000000000780b */ /* 0x000fe40003f1d000 */
[----:B---3--:R-:W-:Y:S01]  /*d9e0*/  FMNMX.FTZ R2, R5, R2, !PT ;  /* 0x0000000205027209 */ /* 0x008fe20007810000 */
[----:B--2---:R-:W-:-:S05]  /*d9f0*/  FMUL.FTZ R21, R22, R0 ;  /* 0x0000000016157220 */ /* 0x004fca0000410000 */
[----:B------:R-:W-:Y:S02]  /*da00*/  FSEL R21, R21, RZ, P0 ;  /* 0x000000ff15157208 */ /* 0x000fe40000000000 */
[----:B------:R-:W-:-:S03]  /*da10*/  FSETP.NEU.FTZ.AND P0, PT, R2, -INF , PT ;  /* 0xff8000000200780b */ /* 0x000fc60003f1d000 */
[-CC-:B------:R-:W-:Y:S01]  /*da20*/  FFMA.FTZ R118, R25, R22.reuse, -R21.reuse ;  /* 0x0000001619767223 */ /* 0x180fe20000010815 */
[--C-:B------:R-:W-:Y:S01]  /*da30*/  FFMA.FTZ R37, R76, R22, -R21.reuse ;  /* 0x000000164c257223 */ /* 0x100fe20000010815 */
[----:B------:R-:W-:Y:S01]  /*da40*/  FMUL.FTZ R25, R22, R2 ;  /* 0x0000000216197220 */ /* 0x000fe20000410000 */
[----:B------:R-:W1:Y:S01]  /*da50*/  LDSM.16.MT88.4 R76, [R153+0x6000] ;  /* 0x00600000994c783b */ /* 0x000e620000004200 */
[-CC-:B------:R-:W-:Y:S01]  /*da60*/  FFMA.FTZ R35, R56, R22.reuse, -R21.reuse ;  /* 0x0000001638237223 */ /* 0x180fe20000010815 */
[-CC-:B------:R-:W-:Y:S01]  /*da70*/  FFMA.FTZ R57, R80, R22.reuse, -R21.reuse ;  /* 0x0000001650397223 */ /* 0x180fe20000010815 */
[-CC-:B------:R-:W-:Y:S01]  /*da80*/  FFMA.FTZ R102, R82, R22.reuse, -R21.reuse ;  /* 0x0000001652667223 */ /* 0x180fe20000010815 */
[----:B------:R-:W-:Y:S01]  /*da90*/  FSEL R25, R25, RZ, P0 ;  /* 0x000000ff19197208 */ /* 0x000fe20000000000 */
        /* <DEDUP_REMOVED lines=12> */
[----:B------:R-:W-:Y:S01]  /*db60*/  LDSM.16.MT88.4 R8, [R153+0x6800] ;  /* 0x006800009908783b */ /* 0x000fe20000004200 */
[-C--:B------:R-:W-:Y:S01]  /*db70*/  FFMA.FTZ R33, R12, R22.reuse, -R25 ;  /* 0x000000160c217223 */ /* 0x080fe20000010819 */
[-CC-:B------:R-:W-:Y:S01]  /*db80*/  FFMA.FTZ R106, R106, R22.reuse, -R21.reuse ;  /* 0x000000166a6a7223 */ /* 0x180fe20000010815 */
[-C--:B------:R-:W-:Y:S01]  /*db90*/  FFMA.FTZ R45, R210, R22.reuse, -R21 ;  /* 0x00000016d22d7223 */ /* 0x080fe20000010815 */
[----:B------:R-:W-:Y:S01]  /*dba0*/  MUFU.EX2 R102, R102 ;  /* 0x0000006600667308 */ /* 0x000fe20000000800 */
[----:B------:R-:W3:Y:S01]  /*dbb0*/  LDSM.16.MT88.4 R16, [R152+0x6000] ;  /* 0x006000009810783b */ /* 0x000ee20000004200 */
[-C--:B------:R-:W-:Y:S01]  /*dbc0*/  FFMA.FTZ R108, R108, R22.reuse, -R25 ;  /* 0x000000166c6c7223 */ /* 0x080fe20000010819 */
[-CC-:B------:R-:W-:Y:S01]  /*dbd0*/  FFMA.FTZ R51, R110, R22.reuse, -R21.reuse ;  /* 0x000000166e337223 */ /* 0x180fe20000010815 */
[-CC-:B------:R-:W-:Y:S01]  /*dbe0*/  FFMA.FTZ R122, R200, R22.reuse, -R21.reuse ;  /* 0x00000016c87a7223 */ /* 0x180fe20000010815 */
[----:B------:R-:W4:Y:S01]  /*dbf0*/  LDSM.16.MT88.4 R28, [R158+0x6800] ;  /* 0x006800009e1c783b */ /* 0x000f220000004200 */
[-C--:B------:R-:W-:Y:S01]  /*dc00*/  FFMA.FTZ R110, R198, R22.reuse, -R21 ;  /* 0x00000016c66e7223 */ /* 0x080fe20000010815 */
[--C-:B------:R-:W-:Y:S01]  /*dc10*/  FFMA.FTZ R114, R114, R22, -R25.reuse ;  /* 0x0000001672727223 */ /* 0x100fe20000010819 */
[----:B------:R-:W5:Y:S01]  /*dc20*/  MUFU.EX2 R37, R37 ;  /* 0x0000002500257308 */ /* 0x000f620000000800 */
[----:B--2---:R-:W-:Y:S01]  /*dc30*/  F2FP.BF16.F32.PACK_AB R69, R57, R118 ;  /* 0x000000763945723e */ /* 0x004fe200000010ff */
[----:B------:R-:W2:Y:S01]  /*dc40*/  LDSM.16.MT88.4 R12, [R154+0x6800] ;  /* 0x006800009a0c783b */ /* 0x000ea20000004200 */
        /* <DEDUP_REMOVED lines=25> */
[-CC-:B------:R-:W-:Y:S01]  /*dde0*/  FFMA.FTZ R60, R60, R22.reuse, -R21.reuse ;  /* 0x000000163c3c7223 */ /* 0x180fe20000010815 */
[-CC-:B------:R-:W-:Y:S01]  /*ddf0*/  FFMA.FTZ R115, R58, R22.reuse, -R21.reuse ;  /* 0x000000163a737223 */ /* 0x180fe20000010815 */
[-C--:B------:R-:W-:Y:S01]  /*de00*/  FFMA.FTZ R57, R104, R22.reuse, -R21 ;  /* 0x0000001668397223 */ /* 0x080fe20000010815 */
[-CC-:B------:R-:W-:Y:S01]  /*de10*/  FFMA.FTZ R52, R52, R22.reuse, -R25.reuse ;  /* 0x0000001634347223 */ /* 0x180fe20000010819 */
[----:B------:R-:W5:Y:S01]  /*de20*/  MUFU.EX2 R39, R39 ;  /* 0x0000002700277308 */ /* 0x000f620000000800 */
[----:B-1----:R-:W-:Y:S01]  /*de30*/  F2FP.BF16.F32.PACK_AB R68, R66, R41 ;  /* 0x000000294244723e */ /* 0x002fe200000010ff */
[-CC-:B------:R-:W-:Y:S01]  /*de40*/  FFMA.FTZ R119, R62, R22.reuse, -R25.reuse ;  /* 0x000000163e777223 */ /* 0x180fe20000010819 */
[-CC-:B------:R-:W-:Y:S01]  /*de50*/  FFMA.FTZ R44, R44, R22.reuse, -R25.reuse ;  /* 0x000000162c2c7223 */ /* 0x180fe20000010819 */
[-C--:B------:R-:W-:Y:S01]  /*de60*/  FFMA.FTZ R117, R48, R22.reuse, -R25 ;  /* 0x0000001630757223 */ /* 0x080fe20000010819 */
[-C--:B------:R-:W-:Y:S01]  /*de70*/  FFMA.FTZ R46, R46, R22.reuse, -R21 ;  /* 0x000000162e2e7223 */ /* 0x080fe20000010815 */
[----:B------:R-:W-:Y:S01]  /*de80*/  FADD.FTZ R41, R41, R66 ;  /* 0x0000004229297221 */ /* 0x000fe20000010000 */
[----:B------:R-:W-:Y:S01]  /*de90*/  FADD.FTZ R102, R102, R121 ;  /* 0x0000007966667221 */ /* 0x000fe20000010000 */
[----:B------:R-:W-:Y:S01]  /*dea0*/  MUFU.EX2 R50, R50 ;  /* 0x0000003200327308 */ /* 0x000fe20000000800 */
[-CC-:B------:R-:W-:Y:S01]  /*deb0*/  FFMA.FTZ R36, R36, R22.reuse, -R25.reuse ;  /* 0x0000001624247223 */ /* 0x180fe20000010819 */
[-C--:B------:R-:W-:Y:S01]  /*dec0*/  FFMA.FTZ R32, R32, R22.reuse, -R25 ;  /* 0x0000001620207223 */ /* 0x080fe20000010819 */
[----:B------:R-:W-:Y:S01]  /*ded0*/  FADD.FTZ R37, R37, R102 ;  /* 0x0000006625257221 */ /* 0x000fe20000010000 */
[----:B------:R-:W-:Y:S01]  /*dee0*/  FFMA.FTZ R20, R20, R22, -R21 ;  /* 0x0000001614147223 */ /* 0x000fe20000010815 */
[----:B------:R-:W-:-:S03]  /*def0*/  ISETP.GT.AND P0, PT, R103, R166, PT ;  /* 0x000000a66700720c */ /* 0x000fc60003f04270 */
[----:B------:R-:W1:Y:S01]  /*df00*/  MUFU.EX2 R35, R35 ;  /* 0x0000002300237308 */ /* 0x000e620000000800 */
[----:B-----5:R-:W-:Y:S01]  /*df10*/  F2FP.BF16.F32.PACK_AB R70, R39, R56 ;  /* 0x000000382746723e */ /* 0x020fe200000010ff */
[----:B------:R-:W-:-:S04]  /*df20*/  FADD.FTZ R56, R56, R41 ;  /* 0x0000002938387221 */ /* 0x000fc80000010000 */
[----:B------:R-:W-:Y:S02]  /*df30*/  FADD.FTZ R39, R39, R56 ;  /* 0x0000003827277221 */ /* 0x000fe40000010000 */
[----:B------:R-:W-:Y:S01]  /*df40*/  MUFU.EX2 R24, R24 ;  /* 0x0000001800187308 */ /* 0x000fe20000000800 */
[C---:B------:R-:W-:Y:S07]  /*df50*/  HMMA.16816.F32.BF16 R80, R68.reuse, R76, RZ ;  /* 0x0000004c4450723c */ /* 0x040fee00000418ff */
[----:B------:R-:W-:Y:S01]  /*df60*/  MUFU.EX2 R54, R54 ;  /* 0x0000003600367308 */ /* 0x000fe20000000800 */
[----:B------:R-:W-:Y:S01]  /*df70*/  HMMA.16816.F32.BF16 R76, R68, R78, RZ ;  /* 0x0000004e444c723c */ /* 0x000fe200000418ff */
[----:B-1----:R-:W-:Y:S01]  /*df80*/  F2FP.BF16.F32.PACK_AB R5, R35, R50 ;  /* 0x000000322305723e */ /* 0x002fe200000010ff */
[----:B------:R-:W-:Y:S01]  /*df90*/  FADD.FTZ R50, R50, R37 ;  /* 0x0000002532327221 */ /* 0x000fe20000010000 */
[----:B------:R-:W-:-:S03]  /*dfa0*/  FFMA.FTZ R37, R38, R22, -R21 ;  /* 0x0000001626257223 */ /* 0x000fc60000010815 */
[----:B------:R-:W-:Y:S01]  /*dfb0*/  FADD.FTZ R41, R35, R50 ;  /* 0x0000003223297221 */ /* 0x000fe20000010000 */
[----:B------:R-:W1:Y:S01]  /*dfc0*/  MUFU.EX2 R33, R33 ;  /* 0x0000002100217308 */ /* 0x000e620000000800 */
[----:B------:R-:W-:Y:S01]  /*dfd0*/  HMMA.16816.F32.BF16 R96, R68, R92, RZ ;  /* 0x0000005c4460723c */ /* 0x000fe200000418ff */
[-CC-:B------:R-:W-:Y:S01]  /*dfe0*/  FFMA.FTZ R35, R40, R22.reuse, -R21.reuse ;  /* 0x0000001628237223 */ /* 0x180fe20000010815 */
[----:B------:R-:W-:-:S05]  /*dff0*/  FFMA.FTZ R40, R42, R22, -R21 ;  /* 0x000000162a287223 */ /* 0x000fca0000010815 */
[----:B------:R-:W-:Y:S01]  /*e000*/  MUFU.EX2 R27, R27 ;  /* 0x0000001b001b7308 */ /* 0x000fe20000000800 */
[C---:B------:R-:W-:Y:S07]  /*e010*/  HMMA.16816.F32.BF16 R88, R68.reuse, R84, RZ ;  /* 0x000000544458723c */ /* 0x040fee00000418ff */
[----:B------:R-:W5:Y:S01]  /*e020*/  MUFU.EX2 R26, R26 ;  /* 0x0000001a001a7308 */ /* 0x000f620000000800 */
[----:B-1----:R-:W-:Y:S01]  /*e030*/  F2FP.BF16.F32.PACK_AB R4, R33, R54 ;  /* 0x000000362104723e */ /* 0x002fe200000010ff */
[----:B------:R-:W-:Y:S01]  /*e040*/  HMMA.16816.F32.BF16 R92, R68, R94, RZ ;  /* 0x0000005e445c723c */ /* 0x000fe200000418ff */
[----:B------:R-:W-:Y:S01]  /*e050*/  FADD.FTZ R54, R54, R39 ;  /* 0x0000002736367221 */ /* 0x000fe20000010000 */
[----:B------:R-:W-:-:S03]  /*e060*/  FFMA.FTZ R39, R34, R22, -R25 ;  /* 0x0000001622277223 */ /* 0x000fc60000010819 */
[----:B------:R-:W-:Y:S01]  /*e070*/  FADD.FTZ R54, R33, R54 ;  /* 0x0000003621367221 */ /* 0x000fe20000010000 */
[----:B------:R-:W1:Y:S02]  /*e080*/  MUFU.EX2 R3, R43 ;  /* 0x0000002b00037308 */ /* 0x000e640000000800 */
[C---:B------:R-:W-:Y:S06]  /*e090*/  HMMA.16816.F32.BF16 R84, R68.reuse, R86, RZ ;  /* 0x000000564454723c */ /* 0x040fec00000418ff */
[----:B------:R-:W-:Y:S01]  /*e0a0*/  MUFU.EX2 R106, R106 ;  /* 0x0000006a006a7308 */ /* 0x000fe20000000800 */
[----:B-----5:R-:W-:Y:S01]  /*e0b0*/  F2FP.BF16.F32.PACK_AB R6, R26, R27 ;  /* 0x0000001b1a06723e */ /* 0x020fe200000010ff */
[----:B---3--:R-:W-:Y:S01]  /*e0c0*/  HMMA.16816.F32.BF16 R72, R68, R16, RZ ;  /* 0x000000104448723c */ /* 0x008fe200000418ff */
[----:B------:R-:W-:-:S05]  /*e0d0*/  FADD.FTZ R27, R27, R54 ;  /* 0x000000361b1b7221 */ /* 0x000fca0000010000 */
[----:B------:R-:W-:Y:S01]  /*e0e0*/  MUFU.EX2 R45, R45 ;  /* 0x0000002d002d7308 */ /* 0x000fe20000000800 */
[----:B-1----:R-:W-:Y:S01]  /*e0f0*/  F2FP.BF16.F32.PACK_AB R7, R3, R24 ;  /* 0x000000180307723e */ /* 0x002fe200000010ff */
[----:B------:R-:W-:Y:S01]  /*e100*/  HMMA.16816.F32.BF16 R68, R68, R18, RZ ;  /* 0x000000124444723c */ /* 0x000fe200000418ff */
[----:B------:R-:W-:Y:S01]  /*e110*/  FFMA.FTZ R43, R208, R22, -R25 ;  /* 0x00000016d02b7223 */ /* 0x000fe20000010819 */
[----:B------:R-:W-:Y:S01]  /*e120*/  LDSM.16.MT88.4 R16, [R158+0x7000] ;  /* 0x007000009e10783b */ /* 0x000fe20000004200 */
[----:B------:R-:W-:-:S03]  /*e130*/  FADD.FTZ R24, R24, R41 ;  /* 0x0000002918187221 */ /* 0x000fc60000010000 */
[----:B------:R-:W-:Y:S02]  /*e140*/  MUFU.EX2 R108, R108 ;  /* 0x0000006c006c7308 */ /* 0x000fe40000000800 */
[C---:B------:R-:W-:Y:S06]  /*e150*/  HMMA.16816.F32.BF16 R80, R4.reuse, R8, R80 ;  /* 0x000000080450723c */ /* 0x040fec0000041850 */
[----:B------:R-:W1:Y:S02]  /*e160*/  MUFU.EX2 R43, R43 ;  /* 0x0000002b002b7308 */ /* 0x000e640000000800 */
[C---:B------:R-:W-:Y:S01]  /*e170*/  HMMA.16816.F32.BF16 R76, R4.reuse, R10, R76 ;  /* 0x0000000a044c723c */ /* 0x040fe2000004184c */
[----:B------:R-:W3:Y:S05]  /*e180*/  LDSM.16.MT88.4 R8, [R152+0x6800] ;  /* 0x006800009808783b */ /* 0x000eea0000004200 */
[----:B------:R-:W-:Y:S02]  /*e190*/  MUFU.EX2 R122, R122 ;  /* 0x0000007a007a7308 */ /* 0x000fe40000000800 */
[----:B----4-:R-:W-:Y:S01]  /*e1a0*/  HMMA.16816.F32.BF16 R96, R4, R28, R96 ;  /* 0x0000001c0460723c */ /* 0x010fe20000041860 */
[-C--:B------:R-:W-:Y:S01]  /*e1b0*/  FFMA.FTZ R28, R206, R22.reuse, -R25 ;  /* 0x00000016ce1c7223 */ /* 0x080fe20000010819 */
[----:B------:R-:W-:-:S04]  /*e1c0*/  FFMA.FTZ R29, R202, R22, -R21 ;  /* 0x00000016ca1d7223 */ /* 0x000fc80000010815 */
[----:B------:R-:W-:Y:S02]  /*e1d0*/  MUFU.EX2 R51, R51 ;  /* 0x0000003300337308 */ /* 0x000fe40000000800 */
[C---:B------:R-:W-:Y:S01]  /*e1e0*/  HMMA.16816.F32.BF16 R92, R4.reuse, R30, R92 ;  /* 0x0000001e045c723c */ /* 0x040fe2000004185c */
[-C--:B------:R-:W-:Y:S01]  /*e1f0*/  FFMA.FTZ R30, R212, R22.reuse, -R21 ;  /* 0x00000016d41e7223 */ /* 0x080fe20000010815 */
[-CC-:B------:R-:W-:Y:S01]  /*e200*/  FFMA.FTZ R31, R204, R22.reuse, -R25.reuse ;  /* 0x00000016cc1f7223 */ /* 0x180fe20000010819 */
[----:B------:R-:W-:Y:S01]  /*e210*/  FFMA.FTZ R25, R23, R22, -R25 ;  /* 0x0000001617197223 */ /* 0x000fe20000010819 */
[----:B------:R-:W-:Y:S02]  /*e220*/  FADD.FTZ R23, R26, R27 ;  /* 0x0000001b1a177221 */ /* 0x000fe40000010000 */
[----:B------:R-:W-:Y:S02]  /*e230*/  MUFU.EX2 R28, R28 ;  /* 0x0000001c001c7308 */ /* 0x000fe40000000800 */
[C---:B--2---:R-:W-:Y:S06]  /*e240*/  HMMA.16816.F32.BF16 R88, R4.reuse, R12, R88 ;  /* 0x0000000c0458723c */ /* 0x044fec0000041858 */
[----:B------:R-:W-:Y:S02]  /*e250*/  MUFU.EX2 R30, R30 ;  /* 0x0000001e001e7308 */ /* 0x000fe40000000800 */
[C---:B------:R-:W-:Y:S01]  /*e260*/  HMMA.16816.F32.BF16 R84, R4.reuse, R14, R84 ;  /* 0x0000000e0454723c */ /* 0x040fe20000041854 */
[----:B------:R-:W2:Y:S05]  /*e270*/  LDSM.16.MT88.4 R12, [R154+0x7000] ;  /* 0x007000009a0c783b */ /* 0x000eaa0000004200 */
[----:B------:R-:W4:Y:S02]  /*e280*/  MUFU.EX2 R31, R31 ;  /* 0x0000001f001f7308 */ /* 0x000f240000000800 */
[C---:B---3--:R-:W-:Y:S06]  /*e290*/  HMMA.16816.F32.BF16 R72, R4.reuse, R8, R72 ;  /* 0x000000080448723c */ /* 0x048fec0000041848 */
[----:B------:R-:W3:Y:S02]  /*e2a0*/  MUFU.EX2 R29, R29 ;  /* 0x0000001d001d7308 */ /* 0x000ee40000000800 */
[----:B------:R-:W-:Y:S01]  /*e2b0*/  HMMA.16816.F32.BF16 R68, R4, R10, R68 ;  /* 0x0000000a0444723c */ /* 0x000fe20000041844 */
[----:B------:R-:W5:Y:S01]  /*e2c0*/  LDSM.16.MT88.4 R8, [R153+0x7000] ;  /* 0x007000009908783b */ /* 0x000f620000004200 */
[----:B-1----:R-:W-:Y:S01]  /*e2d0*/  F2FP.BF16.F32.PACK_AB R4, R43, R108 ;  /* 0x0000006c2b04723e */ /* 0x002fe200000010ff */
[----:B------:R-:W-:Y:S01]  /*e2e0*/  FADD.FTZ R108, R108, R23 ;  /* 0x000000176c6c7221 */ /* 0x000fe20000010000 */
[----:B------:R-:W-:-:S02]  /*e2f0*/  F2FP.BF16.F32.PACK_AB R5, R45, R106 ;  /* 0x0000006a2d05723e */ /* 0x000fc400000010ff */
[----:B------:R-:W-:Y:S01]  /*e300*/  MUFU.EX2 R110, R110 ;  /* 0x0000006e006e7308 */ /* 0x000fe20000000800 */
[----:B----4-:R-:W-:Y:S01]  /*e310*/  F2FP.BF16.F32.PACK_AB R6, R28, R31 ;  /* 0x0000001f1c06723e */ /* 0x010fe200000010ff */
[----:B------:R-:W-:-:S04]  /*e320*/  FADD.FTZ R108, R43, R108 ;  /* 0x0000006c2b6c7221 */ /* 0x000fc80000010000 */
[----:B------:R-:W-:Y:S02]  /*e330*/  FADD.FTZ R31, R31, R108 ;  /* 0x0000006c1f1f7221 */ /* 0x000fe40000010000 */
[----:B------:R-:W-:Y:S01]  /*e340*/  MUFU.EX2 R114, R114 ;  /* 0x0000007200727308 */ /* 0x000fe20000000800 */
[----:B---3--:R-:W-:Y:S01]  /*e350*/  F2FP.BF16.F32.PACK_AB R7, R29, R30 ;  /* 0x0000001e1d07723e */ /* 0x008fe200000010ff */
[----:B------:R-:W-:-:S06]  /*e360*/  FADD.FTZ R31, R28, R31 ;  /* 0x0000001f1c1f7221 */ /* 0x000fcc0000010000 */
[----:B------:R-:W1:Y:S01]  /*e370*/  MUFU.EX2 R55, R55 ;  /* 0x0000003700377308 */ /* 0x000e620000000800 */
[C---:B------:R-:W-:Y:S07]  /*e380*/  HMMA.16816.F32.BF16 R96, R4.reuse, R16, R96 ;  /* 0x000000100460723c */ /* 0x040fee0000041860 */
[----:B------:R-:W-:Y:S01]  /*e390*/  MUFU.EX2 R112, R112 ;  /* 0x0000007000707308 */ /* 0x000fe20000000800 */
[C---:B--2---:R-:W-:Y:S07]  /*e3a0*/  HMMA.16816.F32.BF16 R88, R4.reuse, R12, R88 ;  /* 0x0000000c0458723c */ /* 0x044fee0000041858 */
[----:B------:R-:W2:Y:S01]  /*e3b0*/  MUFU.EX2 R49, R49 ;  /* 0x0000003100317308 */ /* 0x000ea20000000800 */
[C---:B------:R-:W-:Y:S01]  /*e3c0*/  HMMA.16816.F32.BF16 R84, R4.reuse, R14, R84 ;  /* 0x0000000e0454723c */ /* 0x040fe20000041854 */
[----:B------:R-:W-:Y:S06]  /*e3d0*/  LDSM.16.MT88.4 R12, [R154+0x7800] ;  /* 0x007800009a0c783b */ /* 0x000fec0000004200 */
[----:B------:R-:W3:Y:S01]  /*e3e0*/  MUFU.EX2 R47, R47 ;  /* 0x0000002f002f7308 */ /* 0x000ee20000000800 */
        /* <DEDUP_REMOVED lines=9> */
[----:B------:R-:W5:Y:S08]  /*e480*/  MUFU.EX2 R105, R105 ;  /* 0x0000006900697308 */ /* 0x000f700000000800 */
[----:B------:R-:W-:Y:S01]  /*e490*/  MUFU.EX2 R140, R140 ;  /* 0x0000008c008c7308 */ /* 0x000fe20000000800 */
[C---:B----4-:R-:W-:Y:S07]  /*e4a0*/  HMMA.16816.F32.BF16 R72, R4.reuse, R8, R72 ;  /* 0x000000080448723c */ /* 0x050fee0000041848 */
[----:B------:R-:W4:Y:S01]  /*e4b0*/  MUFU.EX2 R61, R61 ;  /* 0x0000003d003d7308 */ /* 0x000f220000000800 */
[----:B------:R-:W-:Y:S01]  /*e4c0*/  HMMA.16816.F32.BF16 R68, R4, R10, R68 ;  /* 0x0000000a0444723c */ /* 0x000fe20000041844 */
[----:B------:R-:W4:Y:S01]  /*e4d0*/  LDSM.16.MT88.4 R8, [R153+0x7800] ;  /* 0x007800009908783b */ /* 0x000f220000004200 */
[----:B-1----:R-:W-:Y:S01]  /*e4e0*/  F2FP.BF16.F32.PACK_AB R4, R55, R114 ;  /* 0x000000723704723e */ /* 0x002fe200000010ff */
[----:B------:R-:W-:Y:S01]  /*e4f0*/  FADD.FTZ R114, R114, R31 ;  /* 0x0000001f72727221 */ /* 0x000fe20000010000 */
[----:B------:R-:W-:-:S02]  /*e500*/  F2FP.BF16.F32.PACK_AB R5, R51, R122 ;  /* 0x0000007a3305723e */ /* 0x000fc400000010ff */
[----:B--2---:R-:W-:Y:S01]  /*e510*/  F2FP.BF16.F32.PACK_AB R6, R49, R112 ;  /* 0x000000703106723e */ /* 0x004fe200000010ff */
[----:B------:R-:W1:Y:S01]  /*e520*/  MUFU.EX2 R59, R59 ;  /* 0x0000003b003b7308 */ /* 0x000e620000000800 */
[----:B---3--:R-:W-:Y:S01]  /*e530*/  F2FP.BF16.F32.PACK_AB R7, R47, R110 ;  /* 0x0000006e2f07723e */ /* 0x008fe200000010ff */
[----:B------:R-:W-:-:S04]  /*e540*/  FADD.FTZ R55, R55, R114 ;  /* 0x0000007237377221 */ /* 0x000fc80000010000 */
[----:B------:R-:W-:Y:S02]  /*e550*/  FADD.FTZ R112, R112, R55 ;  /* 0x0000003770707221 */ /* 0x000fe40000010000 */
[----:B------:R-:W-:Y:S01]  /*e560*/  HMMA.16816.F32.BF16 R88, R4, R12, R88 ;  /* 0x0000000c0458723c */ /* 0x000fe20000041858 */
[----:B------:R-:W-:Y:S01]  /*e570*/  MUFU.EX2 R109, R109 ;  /* 0x0000006d006d7308 */ /* 0x000fe20000000800 */
[----:B------:R-:W-:-:S06]  /*e580*/  FADD.FTZ R49, R49, R112 ;  /* 0x0000007031317221 */ /* 0x000fcc0000010000 */
[C---:B------:R-:W-:Y:S01]  /*e590*/  HMMA.16816.F32.BF16 R84, R4.reuse, R14, R84 ;  /* 0x0000000e0454723c */ /* 0x040fe20000041854 */
[----:B------:R-:W-:Y:S01]  /*e5a0*/  LDSM.16.MT88.4 R12, [R154+0x8000] ;  /* 0x008000009a0c783b */ /* 0x000fe20000004200 */
[----:B------:R-:W-:Y:S06]  /*e5b0*/  MUFU.EX2 R130, R130 ;  /* 0x0000008200827308 */ /* 0x000fec0000000800 */
[C---:B-----5:R-:W-:Y:S02]  /*e5c0*/  HMMA.16816.F32.BF16 R96, R4.reuse, R16, R96 ;  /* 0x000000100460723c */ /* 0x060fe40000041860 */
[----:B------:R-:W-:Y:S06]  /*e5d0*/  MUFU.EX2 R107, R107 ;  /* 0x0000006b006b7308 */ /* 0x000fec0000000800 */
[C---:B------:R-:W-:Y:S01]  /*e5e0*/  HMMA.16816.F32.BF16 R92, R4.reuse, R18, R92 ;  /* 0x00000012045c723c */ /* 0x040fe2000004185c */
[----:B------:R-:W-:Y:S01]  /*e5f0*/  LDSM.16.MT88.4 R16, [R158+0x8000] ;  /* 0x008000009e10783b */ /* 0x000fe20000004200 */
[----:B------:R-:W-:Y:S06]  /*e600*/  MUFU.EX2 R113, R113 ;  /* 0x0000007100717308 */ /* 0x000fec0000000800 */
[C---:B----4-:R-:W-:Y:S02]  /*e610*/  HMMA.16816.F32.BF16 R80, R4.reuse, R8, R80 ;  /* 0x000000080450723c */ /* 0x050fe40000041850 */
[----:B------:R-:W2:Y:S06]  /*e620*/  MUFU.EX2 R126, R126 ;  /* 0x0000007e007e7308 */ /* 0x000eac0000000800 */
[C---:B------:R-:W-:Y:S01]  /*e630*/  HMMA.16816.F32.BF16 R76, R4.reuse, R10, R76 ;  /* 0x0000000a044c723c */ /* 0x040fe2000004184c */
[----:B------:R-:W3:Y:S01]  /*e640*/  LDSM.16.MT88.4 R8, [R152+0x7800] ;  /* 0x007800009808783b */ /* 0x000ee20000004200 */
[----:B------:R-:W-:Y:S08]  /*e650*/  MUFU.EX2 R120, R120 ;  /* 0x0000007800787308 */ /* 0x000ff00000000800 */
[----:B------:R-:W4:Y:S08]  /*e660*/  MUFU.EX2 R111, R111 ;  /* 0x0000006f006f7308 */ /* 0x000f300000000800 */
[----:B------:R-:W5:Y:S08]  /*e670*/  MUFU.EX2 R116, R116 ;  /* 0x0000007400747308 */ /* 0x000f700000000800 */
[----:B------:R-:W-:Y:S08]  /*e680*/  MUFU.EX2 R60, R60 ;  /* 0x0000003c003c7308 */ /* 0x000ff00000000800 */
[----:B------:R-:W-:Y:S01]  /*e690*/  MUFU.EX2 R115, R115 ;  /* 0x0000007300737308 */ /* 0x000fe20000000800 */
[C---:B---3--:R-:W-:Y:S07]  /*e6a0*/  HMMA.16816.F32.BF16 R72, R4.reuse, R8, R72 ;  /* 0x000000080448723c */ /* 0x048fee0000041848 */
[----:B------:R-:W-:Y:S01]  /*e6b0*/  MUFU.EX2 R57, R57 ;  /* 0x0000003900397308 */ /* 0x000fe20000000800 */
[----:B------:R-:W-:Y:S01]  /*e6c0*/  HMMA.16816.F32.BF16 R68, R4, R10, R68 ;  /* 0x0000000a0444723c */ /* 0x000fe20000041844 */
[----:B------:R-:W-:Y:S01]  /*e6d0*/  F2FP.BF16.F32.PACK_AB R4, R105, R144 ;  /* 0x000000906904723e */ /* 0x000fe200000010ff */
[----:B------:R-:W3:Y:S01]  /*e6e0*/  LDSM.16.MT88.4 R8, [R153+0x8000] ;  /* 0x008000009908783b */ /* 0x000ee20000004200 */
[----:B------:R-:W-:-:S04]  /*e6f0*/  F2FP.BF16.F32.PACK_AB R5, R63, R142 ;  /* 0x0000008e3f05723e */ /* 0x000fc800000010ff */
[----:B------:R-:W-:Y:S01]  /*e700*/  MUFU.EX2 R52, R52 ;  /* 0x0000003400347308 */ /* 0x000fe20000000800 */
[----:B------:R-:W-:Y:S01]  /*e710*/  F2FP.BF16.F32.PACK_AB R6, R61, R140 ;  /* 0x0000008c3d06723e */ /* 0x000fe200000010ff */
[----:B------:R-:W-:Y:S01]  /*e720*/  FADD.FTZ R144, R144, R49 ;  /* 0x0000003190907221 */ /* 0x000fe20000010000 */
[----:B-1----:R-:W-:-:S03]  /*e730*/  F2FP.BF16.F32.PACK_AB R7, R59, R138 ;  /* 0x0000008a3b07723e */ /* 0x002fc600000010ff */
[----:B------:R-:W-:Y:S02]  /*e740*/  FADD.FTZ R105, R105, R144 ;  /* 0x0000009069697221 */ /* 0x000fe40000010000 */
[----:B------:R-:W1:Y:S02]  /*e750*/  MUFU.EX2 R119, R119 ;  /* 0x0000007700777308 */ /* 0x000e640000000800 */
[----:B------:R-:W-:Y:S01]  /*e760*/  HMMA.16816.F32.BF16 R88, R4, R12, R88 ;  /* 0x0000000c0458723c */ /* 0x000fe20000041858 */
[----:B------:R-:W-:-:S04]  /*e770*/  FADD.FTZ R22, R140, R105 ;  /* 0x000000698c167221 */ /* 0x000fc80000010000 */
[----:B------:R-:W-:Y:S01]  /*e780*/  FADD.FTZ R22, R61, R22 ;  /* 0x000000163d167221 */ /* 0x000fe20000010000 */
[----:B------:R-:W-:Y:S02]  /*e790*/  MUFU.EX2 R44, R44 ;  /* 0x0000002c002c7308 */ /* 0x000fe40000000800 */
[C---:B------:R-:W-:Y:S01]  /*e7a0*/  HMMA.16816.F32.BF16 R84, R4.reuse, R14, R84 ;  /* 0x0000000e0454723c */ /* 0x040fe20000041854 */
[----:B------:R-:W2:Y:S05]  /*e7b0*/  LDSM.16.MT88.4 R12, [R152+0x8000] ;  /* 0x00800000980c783b */ /* 0x000eaa0000004200 */
[----:B------:R-:W1:Y:S02]  /*e7c0*/  MUFU.EX2 R117, R117 ;  /* 0x0000007500757308 */ /* 0x000e640000000800 */
[C---:B------:R-:W-:Y:S06]  /*e7d0*/  HMMA.16816.F32.BF16 R96, R4.reuse, R16, R96 ;  /* 0x000000100460723c */ /* 0x040fec0000041860 */
        /* <DEDUP_REMOVED lines=9> */
[C---:B--2---:R-:W-:Y:S06]  /*e870*/  HMMA.16816.F32.BF16 R72, R4.reuse, R12, R72 ;  /* 0x0000000c0448723c */ /* 0x044fec0000041848 */
[----:B------:R-:W-:Y:S02]  /*e880*/  MUFU.EX2 R36, R36 ;  /* 0x0000002400247308 */ /* 0x000fe40000000800 */
[----:B------:R-:W-:Y:S01]  /*e890*/  HMMA.16816.F32.BF16 R68, R4, R14, R68 ;  /* 0x0000000e0444723c */ /* 0x000fe20000041844 */
[----:B------:R-:W2:Y:S01]  /*e8a0*/  LDSM.16.MT88.4 R12, [R153+0x8800] ;  /* 0x00880000990c783b */ /* 0x000ea20000004200 */
[----:B------:R-:W-:-:S02]  /*e8b0*/  F2FP.BF16.F32.PACK_AB R4, R126, R113 ;  /* 0x000000717e04723e */ /* 0x000fc400000010ff */
[----:B------:R-:W-:Y:S02]  /*e8c0*/  F2FP.BF16.F32.PACK_AB R5, R130, R109 ;  /* 0x0000006d8205723e */ /* 0x000fe400000010ff */
[----:B------:R-:W2:Y:S01]  /*e8d0*/  MUFU.EX2 R39, R39 ;  /* 0x0000002700277308 */ /* 0x000ea20000000800 */
[----:B----4-:R-:W-:Y:S02]  /*e8e0*/  F2FP.BF16.F32.PACK_AB R6, R111, R120 ;  /* 0x000000786f06723e */ /* 0x010fe400000010ff */
[----:B-----5:R-:W-:-:S05]  /*e8f0*/  F2FP.BF16.F32.PACK_AB R7, R116, R107 ;  /* 0x0000006b7407723e */ /* 0x020fca00000010ff */
[----:B------:R-:W-:Y:S02]  /*e900*/  MUFU.EX2 R32, R32 ;  /* 0x0000002000207308 */ /* 0x000fe40000000800 */
[C---:B-1----:R-:W-:Y:S06]  /*e910*/  HMMA.16816.F32.BF16 R88, R4.reuse, R16, R88 ;  /* 0x000000100458723c */ /* 0x042fec0000041858 */
[----:B------:R-:W-:Y:S02]  /*e920*/  MUFU.EX2 R20, R20 ;  /* 0x0000001400147308 */ /* 0x000fe40000000800 */
[C---:B------:R-:W-:Y:S01]  /*e930*/  HMMA.16816.F32.BF16 R84, R4.reuse, R18, R84 ;  /* 0x000000120454723c */ /* 0x040fe20000041854 */
[----:B------:R-:W-:Y:S07]  /*e940*/  LDSM.16.MT88.4 R16, [R153+0x9000] ;  /* 0x009000009910783b */ /* 0x000fee0000004200 */
[C---:B---3--:R-:W-:Y:S08]  /*e950*/  HMMA.16816.F32.BF16 R96, R4.reuse, R8, R96 ;  /* 0x000000080460723c */ /* 0x048ff00000041860 */
[C---:B------:R-:W-:Y:S01]  /*e960*/  HMMA.16816.F32.BF16 R92, R4.reuse, R10, R92 ;  /* 0x0000000a045c723c */ /* 0x040fe2000004185c */
[----:B------:R-:W1:Y:S07]  /*e970*/  LDSM.16.MT88.4 R8, [R152+0x8800] ;  /* 0x008800009808783b */ /* 0x000e6e0000004200 */
[C---:B--2---:R-:W-:Y:S08]  /*e980*/  HMMA.16816.F32.BF16 R80, R4.reuse, R12, R80 ;  /* 0x0000000c0450723c */ /* 0x044ff00000041850 */
[C---:B------:R-:W-:Y:S01]  /*e990*/  HMMA.16816.F32.BF16 R76, R4.reuse, R14, R76 ;  /* 0x0000000e044c723c */ /* 0x040fe2000004184c */
[----:B------:R-:W2:Y:S07]  /*e9a0*/  LDSM.16.MT88.4 R12, [R158+0x9000] ;  /* 0x009000009e0c783b */ /* 0x000eae0000004200 */
[C---:B-1----:R-:W-:Y:S08]  /*e9b0*/  HMMA.16816.F32.BF16 R72, R4.reuse, R8, R72 ;  /* 0x000000080448723c */ /* 0x042ff00000041848 */
[----:B------:R-:W-:Y:S01]  /*e9c0*/  HMMA.16816.F32.BF16 R68, R4, R10, R68 ;  /* 0x0000000a0444723c */ /* 0x000fe20000041844 */
[----:B------:R-:W-:Y:S01]  /*e9d0*/  F2FP.BF16.F32.PACK_AB R4, R119, R52 ;  /* 0x000000347704723e */ /* 0x000fe200000010ff */
[----:B------:R-:W1:Y:S01]  /*e9e0*/  LDSM.16.MT88.4 R8, [R154+0x9000] ;  /* 0x009000009a08783b */ /* 0x000e620000004200 */
[----:B------:R-:W-:-:S02]  /*e9f0*/  F2FP.BF16.F32.PACK_AB R5, R115, R60 ;  /* 0x0000003c7305723e */ /* 0x000fc400000010ff */
[----:B------:R-:W-:Y:S02]  /*ea00*/  F2FP.BF16.F32.PACK_AB R6, R117, R44 ;  /* 0x0000002c7506723e */ /* 0x000fe400000010ff */
[----:B------:R-:W-:-:S07]  /*ea10*/  F2FP.BF16.F32.PACK_AB R7, R46, R57 ;  /* 0x000000392e07723e */ /* 0x000fce00000010ff */
[C---:B--2---:R-:W-:Y:S08]  /*ea20*/  HMMA.16816.F32.BF16 R96, R4.reuse, R12, R96 ;  /* 0x0000000c0460723c */ /* 0x044ff00000041860 */
[C---:B------:R-:W-:Y:S01]  /*ea30*/  HMMA.16816.F32.BF16 R92, R4.reuse, R14, R92 ;  /* 0x0000000e045c723c */ /* 0x040fe2000004185c */
[----:B------:R-:W2:Y:S07]  /*ea40*/  LDSM.16.MT88.4 R12, [R152+0x9000] ;  /* 0x00900000980c783b */ /* 0x000eae0000004200 */
[----:B------:R-:W-:Y:S01]  /*ea50*/  HMMA.16816.F32.BF16 R80, R4, R16, R80 ;  /* 0x000000100450723c */ /* 0x000fe20000041850 */
[----:B------:R-:W-:-:S02]  /*ea60*/  FADD.FTZ R17, R3, R24 ;  /* 0x0000001803117221 */ /* 0x000fc40000010000 */
        /* <DEDUP_REMOVED lines=13> */
[----:B--2---:R-:W-:Y:S02]  /*eb40*/  HMMA.16816.F32.BF16 R72, R4, R12, R72 ;  /* 0x0000000c0448723c */ /* 0x004fe40000041848 */
[----:B------:R-:W-:-:S04]  /*eb50*/  FADD.FTZ R47, R47, R110 ;  /* 0x0000006e2f2f7221 */ /* 0x000fc80000010000 */
[----:B------:R-:W-:Y:S02]  /*eb60*/  FADD.FTZ R142, R142, R47 ;  /* 0x0000002f8e8e7221 */ /* 0x000fe40000010000 */
[----:B------:R-:W-:Y:S01]  /*eb70*/  HMMA.16816.F32.BF16 R68, R4, R14, R68 ;  /* 0x0000000e0444723c */ /* 0x000fe20000041844 */
[----:B------:R-:W2:Y:S01]  /*eb80*/  LDSM.16.MT88.4 R12, [R153+0x9800] ;  /* 0x00980000990c783b */ /* 0x000ea20000004200 */
[----:B------:R-:W-:Y:S01]  /*eb90*/  F2FP.BF16.F32.PACK_AB R4, R39, R36 ;  /* 0x000000242704723e */ /* 0x000fe200000010ff */
[----:B------:R-:W-:Y:S01]  /*eba0*/  FADD.FTZ R63, R63, R142 ;  /* 0x0000008e3f3f7221 */ /* 0x000fe20000010000 */
[----:B------:R-:W-:Y:S02]  /*ebb0*/  F2FP.BF16.F32.PACK_AB R5, R40, R35 ;  /* 0x000000232805723e */ /* 0x000fe400000010ff */
[----:B---3--:R-:W-:Y:S02]  /*ebc0*/  F2FP.BF16.F32.PACK_AB R6, R3, R32 ;  /* 0x000000200306723e */ /* 0x008fe400000010ff */
[----:B------:R-:W-:-:S07]  /*ebd0*/  F2FP.BF16.F32.PACK_AB R7, R20, R37 ;  /* 0x000000251407723e */ /* 0x000fce00000010ff */
        /* <DEDUP_REMOVED lines=28> */
[----:B------:R-:W-:-:S04]  /*eda0*/  FADD.FTZ R46, R46, R57 ;  /* 0x000000392e2e7221 */ /* 0x000fc80000010000 */
[----:B------:R-:W-:-:S04]  /*edb0*/  FADD.FTZ R35, R35, R46 ;  /* 0x0000002e23237221 */ /* 0x000fc80000010000 */
[----:B------:R-:W-:-:S04]  /*edc0*/  FADD.FTZ R40, R40, R35 ;  /* 0x0000002328287221 */ /* 0x000fc80000010000 */
[----:B------:R-:W-:Y:S01]  /*edd0*/  FADD.FTZ R37, R37, R40 ;  /* 0x0000002825257221 */ /* 0x000fe20000010000 */
[----:B-1----:R-:W-:Y:S03]  /*ede0*/  HMMA.16816.F32.BF16 R72, R4, R8, R72 ;  /* 0x000000080448723c */ /* 0x002fe60000041848 */
[----:B------:R-:W-:-:S05]  /*edf0*/  FADD.FTZ R195, R20, R37 ;  /* 0x0000002514c37221 */ /* 0x000fca0000010000 */
        /* <DEDUP_REMOVED lines=72> */
.L_x_13286:
        /* <DEDUP_REMOVED lines=8> */
.L_x_13287:
[----:B------:R-:W-:Y:S05]  /*f300*/  BSYNC.RECONVERGENT B0 ;  /* 0x0000000000007941 */ /* 0x000fea0003800200 */
.L_x_13285:
[C---:B------:R-:W-:Y:S01]  /*f310*/  IMAD.SHL.U32 R3, R64.reuse, 0x20, RZ ;  /* 0x0000002040037824 */ /* 0x040fe200078e00ff */
[----:B------:R-:W-:Y:S01]  /*f320*/  SHF.L.U64.HI R4, R64, 0x5, R65 ;  /* 0x0000000540047819 */ /* 0x000fe20000010241 */
[----:B------:R-:W-:Y:S01]  /*f330*/  @!PT LDS RZ, [RZ] ;  /* 0x00000000fffff984 */ /* 0x000fe20000000800 */
[----:B------:R-:W-:Y:S01]  /*f340*/  @!PT LDS RZ, [RZ] ;  /* 0x00000000fffff984 */ /* 0x000fe20000000800 */
[----:B------:R-:W-:Y:S01]  /*f350*/  @!PT LDS RZ, [RZ] ;  /* 0x00000000fffff984 */ /* 0x000fe20000000800 */
[----:B------:R-:W-:Y:S01]  /*f360*/  LDGSTS.E.BYPASS.LTC128B.128 [R177+0x6000], desc[UR4][R170.64] ;  /* 0x06000000aab17fae */ /* 0x000fe2000b981a04 */
[----:B------:R-:W-:Y:S01]  /*f370*/  VIADD R103, R67, 0xfffffffe ;  /* 0xfffffffe43677836 */ /* 0x000fe20000000000 */
[----:B------:R-:W-:Y:S01]  /*f380*/  BSSY.RECONVERGENT B1, `(.L_x_13288) ;  /* 0x00000e7000017945 */ /* 0x000fe20003800200 */
        /* <DEDUP_REMOVED lines=19> */
[----:B------:R-:W-:Y:S01]  /*f4c0*/  LDGSTS.E.BYPASS.LTC128B.128 [R177+0x9000], desc[UR4][R20.64] ;  /* 0x0900000014b17fae */ /* 0x000fe2000b981a04 */
[----:B------:R-:W-:-:S03]  /*f4d0*/  ISETP.GT.AND P0, PT, R103, R166, PT ;  /* 0x000000a66700720c */ /* 0x000fc60003f04270 */
[----:B------:R2:W-:Y:S04]  /*f4e0*/  LDGSTS.E.BYPASS.LTC128B.128 [R177+0x9800], desc[UR4][R22.64] ;  /* 0x0980000016b17fae */ /* 0x0005e8000b981a04 */
[----:B------:R-:W-:Y:S04]  /*f4f0*/  LDSM.16.M88.4 R40, [R163] ;  /* 0x00000000a328783b */ /* 0x000fe80000000200 */
[----:B------:R-:W2:Y:S04]  /*f500*/  LDSM.16.M88.4 R16, [R162+UR6+0x3000] ;  /* 0x00300006a210783b */ /* 0x000ea80008000200 */
[----:B------:R-:W-:Y:S04]  /*f510*/  LDSM.16.M88.4 R116, [R161] ;  /* 0x00000000a174783b */ /* 0x000fe80000000200 */
[----:B-1----:R-:W1:Y:S04]  /*f520*/  LDSM.16.M88.4 R8, [R162+UR6+0x3800] ;  /* 0x00380006a208783b */ /* 0x002e680008000200 */
[----:B------:R-:W3:Y:S04]  /*f530*/  LDSM.16.M88.4 R112, [R157+0x3000] ;  /* 0x003000009d70783b */ /* 0x000ee80000000200 */
[----:B------:R-:W4:Y:S04]  /*f540*/  LDSM.16.M88.4 R108, [R157+0x3800] ;  /* 0x003800009d6c783b */ /* 0x000f280000000200 */
[----:B------:R-:W5:Y:S04]  /*f550*/  LDSM.16.M88.4 R56, [R162+UR6+0x4800] ;  /* 0x00480006a238783b */ /* 0x000f680008000200 */
[----:B------:R-:W5:Y:S04]  /*f560*/  LDSM.16.M88.4 R48, [R162+UR6+0x5000] ;  /* 0x00500006a230783b */ /* 0x000f680008000200 */
[----:B------:R-:W5:Y:S04]  /*f570*/  LDSM.16.M88.4 R32, [R162+UR6+0x2000] ;  /* 0x00200006a220783b */ /* 0x000f680008000200 */
[----:B------:R-:W-:Y:S04]  /*f580*/  LDSM.16.M88.4 R24, [R162+UR6+0x2800] ;  /* 0x00280006a218783b */ /* 0x000fe80008000200 */
[----:B------:R-:W-:Y:S01]  /*f590*/  LDSM.16.M88.4 R4, [R157+0x2000] ;  /* 0x002000009d04783b */ /* 0x000fe20000000200 */
[C---:B--2---:R-:W-:Y:S03]  /*f5a0*/  HMMA.16816.F32.BF16 R20, R40.reuse, R16, RZ ;  /* 0x000000102814723c */ /* 0x044fe600000418ff */
[----:B------:R-:W-:Y:S04]  /*f5b0*/  LDSM.16.M88.4 R44, [R157+0x2800] ;  /* 0x002800009d2c783b */ /* 0x000fe80000000200 */
[----:B------:R-:W-:Y:S01]  /*f5c0*/  LDSM.16.M88.4 R104, [R162+UR6+0x4000] ;  /* 0x00400006a268783b */ /* 0x000fe20008000200 */
[C---:B-1----:R-:W-:Y:S03]  /*f5d0*/  HMMA.16816.F32.BF16 R12, R40.reuse, R8, RZ ;  /* 0x00000008280c723c */ /* 0x042fe600000418ff */
[----:B------:R-:W-:Y:S04]  /*f5e0*/  LDSM.16.M88.4 R120, [R162+UR6+0x5800] ;  /* 0x00580006a278783b */ /* 0x000fe80008000200 */
        /* <DEDUP_REMOVED lines=88> */
[----:B------:R-:W-:Y:S04]  /*fb70*/  BSSY.RECONVERGENT B0, `(.L_x_13290) ;  /* 0x000004a000007945 */ /* 0x000fe80003800200 */
[----:B------:R-:W-:Y:S05]  /*fb80*/  @!P6 BRA `(.L_x_13291) ;  /* 0x000000040000e947 */ /* 0x000fea0003800000 */
[----:B------:R-:W2:Y:S01]  /*fb90*/  LD.E R114, desc[UR4][R100.64+0x170] ;  /* 0x0001700464727980 */ /* 0x000ea2000c101900 */
[----:B------:R-:W-:-:S05]  /*fba0*/  IADD3 R111, PT, PT, R67, -0x1, RZ ;  /* 0xffffffff436f7810 */ /* 0x000fca0007ffe0ff */
[----:B------:R-:W-:-:S04]  /*fbb0*/  IMAD.SHL.U32 R111, R111, 0x80, RZ ;  /* 0x000000806f6f7824 */ /* 0x000fc800078e00ff */
[----:B------:R-:W-:-:S05]  /*fbc0*/  VIADD R111, R111, 0xffffff00 ;  /* 0xffffff006f6f7836 */ /* 0x000fca0000000000 */
        /* <DEDUP_REMOVED lines=8> */
[----:B-1----:R-:W-:Y:S02]  /*fc50*/  VIADD R116, R116, 0xffffffe ;  /* 0x0ffffffe74747836 */ /* 0x002fe40000000000 */
[----:B------:R-:W-:-:S04]  /*fc60*/  IMAD.SHL.U32 R3, R103, 0x80, RZ ;  /* 0x0000008067037824 */ /* 0x000fc800078e00ff */
[----:B------:R-:W1:Y:S01]  /*fc70*/  F2I.FTZ.U32.TRUNC.NTZ R117, R116 ;  /* 0x0000007400757305 */ /* 0x000e62000021f000 */
[----:B------:R-:W-:Y:S02]  /*fc80*/  IABS R102, R3 ;  /* 0x0000000300667213 */ /* 0x000fe40000000000 */
[----:B------:R-:W-:-:S04]  /*fc90*/  LOP3.LUT R3, R3, R114, RZ, 0x3c, !PT ;  /* 0x0000007203037212 */ /* 0x000fc800078e3cff */
[----:B------:R-:W-:Y:S01]  /*fca0*/  ISETP.GE.AND P2, PT, R3, RZ, PT ;  /* 0x000000ff0300720c */ /* 0x000fe20003f46270 */
        /* <DEDUP_REMOVED lines=36> */
[----:B----4-:R-:W-:Y:S01]  /*fef0*/  IMAD.IADD R109, R66, 0x1, -R3 ;  /* 0x00000001426d7824 */ /* 0x010fe200078e0a03 */
[----:B------:R-:W-:-:S03]  /*ff00*/  IADD3 R111, PT, PT, R111, R102, RZ ;  /* 0x000000666f6f7210 */ /* 0x000fc60007ffe0ff */
[----:B---3--:R-:W-:Y:S01]  /*ff10*/  IMAD R3, R113, R109, RZ ;  /* 0x0000006d71037224 */ /* 0x008fe200078e02ff */
[----:B------:R-:W-:Y:S01]  /*ff20*/  SHF.R.S32.HI R66, RZ, 0x1f, R109 ;  /* 0x0000001fff427819 */ /* 0x000fe2000001146d */
[----:B------:R-:W-:-:S04]  /*ff30*/  IMAD.WIDE.U32 R110, R109, R112, R110 ;  /* 0x000000706d6e7225 */ /* 0x000fc800078e006e */
[----:B------:R-:W-:Y:S01]  /*ff40*/  IMAD R3, R112, R66, R3 ;  /* 0x0000004270037224 */ /* 0x000fe200078e0203 */
[----:B------:R-:W-:-:S04]  /*ff50*/  LEA R168, P0, R110, R168, 0x1 ;  /* 0x000000a86ea87211 */ /* 0x000fc800078008ff */
[----:B------:R-:W-:-:S04]  /*ff60*/  IADD3 R3, PT, PT, R111, R3, RZ ;  /* 0x000000036f037210 */ /* 0x000fc80007ffe0ff */
[----:B------:R-:W-:Y:S01]  /*ff70*/  LEA.HI.X R167, R110, R167, R3, 0x1, P0 ;  /* 0x000000a76ea77211 */ /* 0x000fe200000f0c03 */
[----:B------:R-:W-:Y:S05]  /*ff80*/  BRA `(.L_x_13292) ;  /* 0x0000000000207947 */ /* 0x000fea0003800000 */
.L_x_13291:
        /* <DEDUP_REMOVED lines=8> */
.L_x_13292:
[----:B------:R-:W-:Y:S05]  /*10010*/  BSYNC.RECONVERGENT B0 ;  /* 0x0000000000007941 */ /* 0x000fea0003800200 */
.L_x_13290:
[C---:B------:R-:W-:Y:S01]  /*10020*/  IMAD.SHL.U32 R3, R164.reuse, 0x20, RZ ;  /* 0x00000020a4037824 */ /* 0x040fe200078e00ff */
[----:B------:R-:W-:Y:S01]  /*10030*/  SHF.L.U64.HI R66, R164, 0x5, R165 ;  /* 0x00000005a4427819 */ /* 0x000fe200000102a5 */
[----:B------:R-:W-:-:S03]  /*10040*/  IMAD.MOV.U32 R169, RZ, RZ, R167 ;  /* 0x000000ffffa97224 */ /* 0x000fc600078e00a7 */
[----:B------:R-:W-:Y:S02]  /*10050*/  IADD3 R110, P0, PT, R3, R168, RZ ;  /* 0x000000a8036e7210 */ /* 0x000fe40007f1e0ff */
[----:B------:R-:W-:Y:S01]  /*10060*/  @!PT LDS RZ, [RZ] ;  /* 0x00000000fffff984 */ /* 0x000fe20000000800 */
[----:B------:R-:W-:Y:S01]  /*10070*/  @!PT LDS RZ, [RZ] ;  /* 0x00000000fffff984 */ /* 0x000fe20000000800 */
[----:B------:R-:W-:Y:S01]  /*10080*/  @!PT LDS RZ, [RZ] ;  /* 0x00000000fffff984 */ /* 0x000fe20000000800 */
[----:B------:R1:W-:Y:S02]  /*10090*/  LDGSTS.E.BYPASS.LTC128B.128 [R177+0x2000], desc[UR4][R168.64] ;  /* 0x02000000a8b17fae */ /* 0x0003e4000b981a04 */
[----:B------:R-:W-:Y:S01]  /*100a0*/  IADD3 R108, P1, PT, R110, R3, RZ ;  /* 0x000000036e6c7210 */ /* 0x000fe20007f3e0ff */
[----:B------:R-:W-:-:S03]  /*100b0*/  IMAD.X R111, R66, 0x1, R167, P0 ;  /* 0x00000001426f7824 */ /* 0x000fc600000e06a7 */
[-C--:B------:R-:W-:Y:S01]  /*100c0*/  IADD3 R112, P0, PT, R108, R3.reuse, RZ ;  /* 0x000000036c707210 */ /* 0x080fe20007f1e0ff */
[----:B------:R-:W-:Y:S01]  /*100d0*/  IMAD.X R109, R111, 0x1, R66, P1 ;  /* 0x000000016f6d7824 */ /* 0x000fe200008e0642 */
[----:B------:R1:W-:Y:S02]  /*100e0*/  LDGSTS.E.BYPASS.LTC128B.128 [R177+0x2800], desc[UR4][R110.64] ;  /* 0x028000006eb17fae */ /* 0x0003e4000b981a04 */
[-C--:B------:R-:W-:Y:S02]  /*100f0*/  IADD3 R114, P1, PT, R112, R3.reuse, RZ ;  /* 0x0000000370727210 */ /* 0x080fe40007f3e0ff */
        /* <DEDUP_REMOVED lines=15> */
.L_x_13289:
[----:B------:R-:W-:Y:S05]  /*101f0*/  BSYNC.RECONVERGENT B1 ;  /* 0x0000000000017941 */ /* 0x000fea0003800200 */
.L_x_13288:
[----:B------:R-:W-:Y:S02]  /*10200*/  IMAD.SHL.U32 R3, R173, 0x2, RZ ;  /* 0x00000002ad037824 */ /* 0x000fe400078e00ff */
[----:B------:R-:W-:-:S03]  /*10210*/  VIADD R66, R67, 0xffffffff ;  /* 0xffffffff43427836 */ /* 0x000fc60000000000 */
[----:B------:R-:W-:Y:S01]  /*10220*/  LOP3.LUT R3, R3, 0x6, RZ, 0xc0, !PT ;  /* 0x0000000603037812 */ /* 0x000fe200078ec0ff */
[----:B------:R-:W-:-:S04]  /*10230*/  IMAD.SHL.U32 R66, R66, 0x80, RZ ;  /* 0x0000008042427824 */ /* 0x000fc800078e00ff */
[----:B------:R-:W-:-:S04]  /*10240*/  IMAD.IADD R66, R66, 0x1, R3 ;  /* 0x0000000142427824 */ /* 0x000fc800078e0203 */
[C---:B------:R-:W-:Y:S02]  /*10250*/  VIADD R3, R66.reuse, 0xffffff80 ;  /* 0xffffff8042037836 */ /* 0x040fe40000000000 */
[----:B------:R-:W-:-:S03]  /*10260*/  VIADD R102, R66, 0xffffff81 ;  /* 0xffffff8142667836 */ /* 0x000fc60000000000 */
[C---:B------:R-:W-:Y:S02]  /*10270*/  ISETP.GE.AND P1, PT, R3.reuse, R189, PT ;  /* 0x000000bd0300720c */ /* 0x040fe40003f26270 */
[C---:B------:R-:W-:Y:S02]  /*10280*/  ISETP.GE.AND P0, PT, R3.reuse, R187, PT ;  /* 0x000000bb0300720c */ /* 0x040fe40003f06270 */
[C---:B------:R-:W-:Y:S02]  /*10290*/  ISETP.GE.AND P2, PT, R3.reuse, R188, PT ;  /* 0x000000bc0300720c */ /* 0x040fe40003f46270 */
[----:B------:R-:W-:Y:S02]  /*102a0*/  FSEL R36, R36, -INF , P1 ;  /* 0xff80000024247808 */ /* 0x000fe40000800000 */
[-C--:B------:R-:W-:Y:S01]  /*102b0*/  ISETP.GE.AND P4, PT, R3, R186.reuse, PT ;  /* 0x000000ba0300720c */ /* 0x080fe20003f86270 */
[----:B------:R-:W-:Y:S01]  /*102c0*/  VIADD R3, R66, 0xffffff88 ;  /* 0xffffff8842037836 */ /* 0x000fe20000000000 */
[----:B------:R-:W-:-:S02]  /*102d0*/  ISETP.GE.AND P1, PT, R102, R186, PT ;  /* 0x000000ba6600720c */ /* 0x000fc40003f26270 */
[----:B------:R-:W-:Y:S02]  /*102e0*/  FSEL R38, R38, -INF , P0 ;  /* 0xff80000026267808 */ /* 0x000fe40000000000 */
[-C--:B------:R-:W-:Y:S02]  /*102f0*/  ISETP.GE.AND P5, PT, R102, R189.reuse, PT ;  /* 0x000000bd6600720c */ /* 0x080fe40003fa6270 */
[----:B------:R-:W-:Y:S02]  /*10300*/  FSEL R137, R36, -INF , !P2 ;  /* 0xff80000024897808 */ /* 0x000fe40005000000 */
[----:B------:R-:W-:Y:S02]  /*10310*/  P2R R36, PR, RZ, 0x2 ;  /* 0x00000002ff247803 */ /* 0x000fe40000000000 */
[----:B------:R-:W-:Y:S02]  /*10320*/  FSEL R141, R38, -INF , !P4 ;  /* 0xff800000268d7808 */ /* 0x000fe40006000000 */
[----:B------:R-:W-:-:S02]  /*10330*/  ISETP.GE.AND P0, PT, R3, R189, PT ;  /* 0x000000bd0300720c */ /* 0x000fc40003f06270 */
[C---:B------:R-:W-:Y:S02]  /*10340*/  ISETP.GE.AND P2, PT, R3.reuse, R188, PT ;  /* 0x000000bc0300720c */ /* 0x040fe40003f46270 */
[CC--:B------:R-:W-:Y:S02]  /*10350*/  ISETP.GE.AND P1, PT, R3.reuse, R187.reuse, PT ;  /* 0x000000bb0300720c */ /* 0x0c0fe40003f26270 */
[----:B------:R-:W-:Y:S01]  /*10360*/  ISETP.GE.AND P4, PT, R3, R186, PT ;  /* 0x000000ba0300720c */ /* 0x000fe20003f86270 */
[----:B------:R-:W-:Y:S01]  /*10370*/  VIADD R3, R66, 0xffffff90 ;  /* 0xffffff9042037836 */ /* 0x000fe20000000000 */
[----:B------:R-:W-:Y:S02]  /*10380*/  FSEL R37, R37, -INF , P5 ;  /* 0xff80000025257808 */ /* 0x000fe40002800000 */
[----:B------:R-:W-:Y:S01]  /*10390*/  ISETP.NE.AND P5, PT, R36, RZ, PT ;  /* 0x000000ff2400720c */ /* 0x000fe20003fa5270 */
[----:B------:R-:W-:Y:S01]  /*103a0*/  VIADD R36, R66, 0xffffff89 ;  /* 0xffffff8942247836 */ /* 0x000fe20000000000 */
[----:B------:R-:W-:-:S02]  /*103b0*/  ISETP.GE.AND P3, PT, R102, R187, PT ;  /* 0x000000bb6600720c */ /* 0x000fc40003f66270 */
[-C--:B------:R-:W-:Y:S02]  /*103c0*/  ISETP.GE.AND P6, PT, R102, R188.reuse, PT ;  /* 0x000000bc6600720c */ /* 0x080fe40003fc6270 */
[----:B------:R-:W-:Y:S02]  /*103d0*/  FSEL R32, R32, -INF , P0 ;  /* 0xff80000020207808 */ /* 0x000fe40000000000 */
        /* <DEDUP_REMOVED lines=8> */
[----:B------:R-:W-:Y:S02]  /*10460*/  FSEL R37, R34, -INF , !P4 ;  /* 0xff80000022257808 */ /* 0x000fe40006000000 */
[----:B------:R-:W-:Y:S02]  /*10470*/  P2R R34, PR, RZ, 0x2 ;  /* 0x00000002ff227803 */ /* 0x000fe40000000000 */
[----:B------:R-:W-:-:S02]  /*10480*/  FSEL R33, R33, -INF , P3 ;  /* 0xff80000021217808 */ /* 0x000fc40001800000 */
[C---:B------:R-:W-:Y:S02]  /*10490*/  ISETP.GE.AND P4, PT, R3.reuse, R187, PT ;  /* 0x000000bb0300720c */ /* 0x040fe40003f86270 */
[----:B------:R-:W-:Y:S01]  /*104a0*/  ISETP.GE.AND P3, PT, R3, R186, PT ;  /* 0x000000ba0300720c */ /* 0x000fe20003f66270 */
[----:B------:R-:W-:Y:S01]  /*104b0*/  VIADD R3, R66, 0xffffff98 ;  /* 0xffffff9842037836 */ /* 0x000fe20000000000 */
[----:B------:R-:W-:Y:S02]  /*104c0*/  FSEL R28, R28, -INF , P2 ;  /* 0xff8000001c1c7808 */ /* 0x000fe40001000000 */
[----:B------:R-:W-:Y:S02]  /*104d0*/  ISETP.NE.AND P2, PT, R34, RZ, PT ;  /* 0x000000ff2200720c */ /* 0x000fe40003f45270 */
[----:B------:R-:W-:Y:S02]  /*104e0*/  ISETP.GE.AND P1, PT, R32, R189, PT ;  /* 0x000000bd2000720c */ /* 0x000fe40003f26270 */
[----:B------:R-:W-:-:S02]  /*104f0*/  FSEL R145, R28, -INF , !P2 ;  /* 0xff8000001c917808 */ /* 0x000fc40005000000 */
[----:B------:R-:W-:Y:S02]  /*10500*/  ISETP.GE.AND P2, PT, R3, R188, PT ;  /* 0x000000bc0300720c */ /* 0x000fe40003f46270 */
[----:B------:R-:W-:Y:S02]  /*10510*/  FSEL R30, R30, -INF , P4 ;  /* 0xff8000001e1e7808 */ /* 0x000fe40002000000 */
[----:B------:R-:W-:Y:S02]  /*10520*/  P2R R28, PR, RZ, 0x4 ;  /* 0x00000004ff1c7803 */ /* 0x000fe40000000000 */
[----:B------:R-:W-:Y:S01]  /*10530*/  FSEL R191, R29, -INF , P1 ;  /* 0xff8000001dbf7808 */ /* 0x000fe20000800000 */
[----:B------:R-:W-:Y:S01]  /*10540*/  VIADD R29, R66, 0xffffff99 ;  /* 0xffffff99421d7836 */ /* 0x000fe20000000000 */
[C---:B------:R-:W-:Y:S02]  /*10550*/  ISETP.GE.AND P4, PT, R3.reuse, R189, PT ;  /* 0x000000bd0300720c */ /* 0x040fe40003f86270 */
[----:B------:R-:W-:-:S02]  /*10560*/  ISETP.GE.AND P2, PT, R3, R187, PT ;  /* 0x000000bb0300720c */ /* 0x000fc40003f46270 */
[----:B------:R-:W-:Y:S02]  /*10570*/  ISETP.GE.AND P1, PT, R3, R186, PT ;  /* 0x000000ba0300720c */ /* 0x000fe40003f26270 */
[----:B------:R-:W2:Y:S01]  /*10580*/  LD.E R3, desc[UR4][R100.64+0xdc] ;  /* 0x0000dc0464037980 */ /* 0x000ea2000c101900 */
[C---:B------:R-:W-:Y:S02]  /*10590*/  ISETP.GE.AND P0, PT, R36.reuse, R187, PT ;  /* 0x000000bb2400720c */ /* 0x040fe40003f06270 */
[----:B------:R-:W-:Y:S02]  /*105a0*/  FSEL R39, R39, -INF , !P5 ;  /* 0xff80000027277808 */ /* 0x000fe40006800000 */
[C---:B------:R-:W-:Y:S02]  /*105b0*/  ISETP.GE.AND P6, PT, R36.reuse, R188, PT ;  /* 0x000000bc2400720c */ /* 0x040fe40003fc6270 */
[----:B------:R-:W-:Y:S02]  /*105c0*/  ISETP.GE.AND P5, PT, R36, R186, PT ;  /* 0x000000ba2400720c */ /* 0x000fe40003fa6270 */
[----:B------:R-:W-:-:S02]  /*105d0*/  FSEL R36, R35, -INF , P0 ;  /* 0xff80000023247808 */ /* 0x000fc40000000000 */
[----:B------:R-:W-:Y:S02]  /*105e0*/  ISETP.GE.AND P0, PT, R32, R187, PT ;  /* 0x000000bb2000720c */ /* 0x000fe40003f06270 */
[----:B------:R-:W-:Y:S02]  /*105f0*/  FSEL R35, R33, -INF , !P6 ;  /* 0xff80000021237808 */ /* 0x000fe40007000000 */
[----:B------:R-:W-:Y:S02]  /*10600*/  FSEL R33, R36, -INF , !P5 ;  /* 0xff80000024217808 */ /* 0x000fe40006800000 */
[----:B------:R-:W-:Y:S02]  /*10610*/  FSEL R241, R24, -INF , P4 ;  /* 0xff80000018f17808 */ /* 0x000fe40002000000 */
[C---:B------:R-:W-:Y:S02]  /*10620*/  ISETP.GE.AND P6, PT, R32.reuse, R188, PT ;  /* 0x000000bc2000720c */ /* 0x040fe40003fc6270 */
[----:B------:R-:W-:-:S02]  /*10630*/  ISETP.GE.AND P5, PT, R32, R186, PT ;  /* 0x000000ba2000720c */ /* 0x000fc40003fa6270 */
[----:B------:R-:W-:Y:S02]  /*10640*/  FSEL R139, R30, -INF , !P3 ;  /* 0xff8000001e8b7808 */ /* 0x000fe40005800000 */
[----:B------:R-:W-:Y:S02]  /*10650*/  FSEL R31, R31, -INF , P0 ;  /* 0xff8000001f1f7808 */ /* 0x000fe40000000000 */
[----:B------:R-:W-:Y:S01]  /*10660*/  ISETP.NE.AND P4, PT, R28, RZ, PT ;  /* 0x000000ff1c00720c */ /* 0x000fe20003f85270 */
[C---:B------:R-:W-:Y:S01]  /*10670*/  VIADD R28, R66.reuse, 0xffffffa0 ;  /* 0xffffffa0421c7836 */ /* 0x040fe20000000000 */
[C---:B------:R-:W-:Y:S02]  /*10680*/  ISETP.GE.AND P0, PT, R29.reuse, R189, PT ;  /* 0x000000bd1d00720c */ /* 0x040fe40003f06270 */
[----:B------:R-:W-:Y:S01]  /*10690*/  ISETP.GE.AND P3, PT, R29, R187, PT ;  /* 0x000000bb1d00720c */ /* 0x000fe20003f66270 */
[----:B------:R-:W-:Y:S01]  /*106a0*/  VIADD R24, R66, 0xffffffa1 ;  /* 0xffffffa142187836 */ /* 0x000fe20000000000 */
[----:B------:R-:W-:-:S02]  /*106b0*/  FSEL R191, R191, -INF , !P6 ;  /* 0xff800000bfbf7808 */ /* 0x000fc40007000000 */
[----:B------:R-:W-:Y:S02]  /*106c0*/  FSEL R237, R31, -INF , !P5 ;  /* 0xff8000001fed7808 */ /* 0x000fe40006800000 */
[C---:B------:R-:W-:Y:S02]  /*106d0*/  ISETP.GE.AND P6, PT, R29.reuse, R188, PT ;  /* 0x000000bc1d00720c */ /* 0x040fe40003fc6270 */
[----:B------:R-:W-:Y:S02]  /*106e0*/  ISETP.GE.AND P5, PT, R29, R186, PT ;  /* 0x000000ba1d00720c */ /* 0x000fe40003fa6270 */
[----:B------:R-:W-:Y:S02]  /*106f0*/  FSEL R26, R26, -INF , P2 ;  /* 0xff8000001a1a7808 */ /* 0x000fe40001000000 */
[----:B------:R-:W-:Y:S02]  /*10700*/  FSEL R243, R25, -INF , P0 ;  /* 0xff80000019f37808 */ /* 0x000fe40000000000 */
[----:B------:R-:W-:-:S02]  /*10710*/  FSEL R27, R27, -INF , P3 ;  /* 0xff8000001b1b7808 */ /* 0x000fc40001800000 */
[C---:B------:R-:W-:Y:S02]  /*10720*/  ISETP.GE.AND P2, PT, R28.reuse, R188, PT ;  /* 0x000000bc1c00720c */ /* 0x040fe40003f46270 */
[----:B------:R-:W-:Y:S02]  /*10730*/  FSEL R241, R241, -INF , !P4 ;  /* 0xff800000f1f17808 */ /* 0x000fe40006000000 */
[----:B------:R-:W-:Y:S02]  /*10740*/  ISETP.GE.AND P4, PT, R28, R189, PT ;  /* 0x000000bd1c00720c */ /* 0x000fe40003f86270 */
[----:B------:R-:W-:Y:S02]  /*10750*/  FSEL R239, R26, -INF , !P1 ;  /* 0xff8000001aef7808 */ /* 0x000fe40004800000 */
[----:B------:R-:W-:Y:S02]  /*10760*/  FSEL R243, R243, -INF , !P6 ;  /* 0xff800000f3f37808 */ /* 0x000fe40007000000 */
[----:B------:R-:W-:-:S02]  /*10770*/  FSEL R209, R27, -INF , !P5 ;  /* 0xff8000001bd17808 */ /* 0x000fc40006800000 */
        /* <DEDUP_REMOVED lines=15> */
[-C--:B------:R-:W-:Y:S02]  /*10870*/  ISETP.GE.AND P4, PT, R24, R189.reuse, PT ;  /* 0x000000bd1800720c */ /* 0x080fe40003f86270 */
[----:B------:R-:W-:Y:S02]  /*10880*/  FSEL R231, R231, -INF , !P6 ;  /* 0xff800000e7e77808 */ /* 0x000fe40007000000 */
[----:B------:R-:W-:Y:S02]  /*10890*/  FSEL R203, R23, -INF , !P5 ;  /* 0xff80000017cb7808 */ /* 0x000fe40006800000 */
        /* <DEDUP_REMOVED lines=13> */
[C---:B------:R-:W-:Y:S02]  /*10970*/  ISETP.GE.AND P0, PT, R20.reuse, R188, PT ;  /* 0x000000bc1400720c */ /* 0x040fe40003f06270 */
[----:B------:R-:W-:Y:S02]  /*10980*/  FSEL R233, R233, -INF , !P4 ;  /* 0xff800000e9e97808 */ /* 0x000fe40006000000 */
[----:B------:R-:W-:-:S02]  /*10990*/  ISETP.GE.AND P4, PT, R20, R189, PT ;  /* 0x000000bd1400720c */ /* 0x000fc40003f86270 */
[----:B------:R-:W-:Y:S02]  /*109a0*/  FSEL R235, R235, -INF , !P6 ;  /* 0xff800000ebeb7808 */ /* 0x000fe40007000000 */
[----:B------:R-:W-:Y:S02]  /*109b0*/  FSEL R227, R19, -INF , !P5 ;  /* 0xff80000013e37808 */ /* 0x000fe40006800000 */
        /* <DEDUP_REMOVED lines=13> */
[----:B------:R-:W-:Y:S02]  /*10a90*/  ISETP.GE.AND P2, PT, R28, R186, PT ;  /* 0x000000ba1c00720c */ /* 0x000fe40003f46270 */
[C---:B------:R-:W-:Y:S02]  /*10aa0*/  ISETP.GE.AND P0, PT, R16.reuse, R188, PT ;  /* 0x000000bc1000720c */ /* 0x040fe40003f06270 */
[----:B------:R-:W-:Y:S02]  /*10ab0*/  FSEL R215, R215, -INF , !P4 ;  /* 0xff800000d7d77808 */ /* 0x000fe40006000000 */
[----:B------:R-:W-:Y:S02]  /*10ac0*/  ISETP.GE.AND P4, PT, R16, R189, PT ;  /* 0x000000bd1000720c */ /* 0x000fe40003f86270 */
[----:B------:R-:W-:-:S02]  /*10ad0*/  FSEL R219, R219, -INF , !P6 ;  /* 0xff800000dbdb7808 */ /* 0x000fc40007000000 */
[----:B------:R-:W-:Y:S02]  /*10ae0*/  FSEL R217, R15, -INF , !P5 ;  /* 0xff8000000fd97808 */ /* 0x000fe40006800000 */
[----:B------:R-:W-:Y:S02]  /*10af0*/  FSEL R205, R22, -INF , !P2 ;  /* 0xff80000016cd7808 */ /* 0x000fe40005000000 */
[----:B------:R-:W-:Y:S02]  /*10b00*/  P2R R13, PR, RZ, 0x1 ;  /* 0x00000001ff0d7803 */ /* 0x000fe40000000000 */
[C---:B------:R-:W-:Y:S02]  /*10b10*/  ISETP.GE.AND P1, PT, R12.reuse, R189, PT ;  /* 0x000000bd0c00720c */ /* 0x040fe40003f26270 */
[C---:B------:R-:W-:Y:S02]  /*10b20*/  ISETP.GE.AND P6, PT, R12.reuse, R188, PT ;  /* 0x000000bc0c00720c */ /* 0x040fe40003fc6270 */
[----:B------:R-:W-:-:S02]  /*10b30*/  ISETP.GE.AND P3, PT, R12, R187, PT ;  /* 0x000000bb0c00720c */ /* 0x000fc40003f66270 */
[-C--:B------:R-:W-:Y:S01]  /*10b40*/  ISETP.GE.AND P5, PT, R12, R186.reuse, PT ;  /* 0x000000ba0c00720c */ /* 0x080fe20003fa6270 */
[----:B------:R-:W-:Y:S01]  /*10b50*/  VIADD R12, R66, 0xffffffc0 ;  /* 0xffffffc0420c7836 */ /* 0x000fe20000000000 */
[----:B------:R-:W-:Y:S02]  /*10b60*/  ISETP.GE.AND P2, PT, R24, R186, PT ;  /* 0x000000ba1800720c */ /* 0x000fe40003f46270 */
[----:B------:R-:W-:Y:S01]  /*10b70*/  ISETP.GE.AND P0, PT, R16, R187, PT ;  /* 0x000000bb1000720c */ /* 0x000fe20003f06270 */
[----:B------:R-:W-:Y:S01]  /*10b80*/  LDSM.16.MT88.4 R24, [R153+0x6000] ;  /* 0x006000009918783b */ /* 0x000fe20000004200 */
[----:B------:R-:W-:Y:S01]  /*10b90*/  FSEL R223, R8, -INF , P4 ;  /* 0xff80000008df7808 */ /* 0x000fe20002000000 */
[----:B------:R-:W-:Y:S01]  /*10ba0*/  VIADD R8, R66, 0xffffffc1 ;  /* 0xffffffc142087836 */ /* 0x000fe20000000000 */
[----:B------:R-:W-:Y:S02]  /*10bb0*/  ISETP.NE.AND P4, PT, R13, RZ, PT ;  /* 0x000000ff0d00720c */ /* 0x000fe40003f85270 */
[----:B------:R-:W-:-:S02]  /*10bc0*/  FSEL R229, R18, -INF , !P2 ;  /* 0xff80000012e57808 */ /* 0x000fc40005000000 */
[----:B------:R-:W-:Y:S02]  /*10bd0*/  FSEL R10, R10, -INF , P0 ;  /* 0xff8000000a0a7808 */ /* 0x000fe40000000000 */
[----:B------:R-:W-:Y:S02]  /*10be0*/  FSEL R225, R9, -INF , P1 ;  /* 0xff80000009e17808 */ /* 0x000fe40000800000 */
[----:B------:R-:W-:Y:S02]  /*10bf0*/  FSEL R11, R11, -INF , P3 ;  /* 0xff8000000b0b7808 */ /* 0x000fe40001800000 */
[----:B------:R-:W-:Y:S02]  /*10c00*/  ISETP.GE.AND P2, PT, R20, R186, PT ;  /* 0x000000ba1400720c */ /* 0x000fe40003f46270 */
[----:B------:R-:W-:Y:S02]  /*10c10*/  ISETP.GE.AND P0, PT, R12, R188, PT ;  /* 0x000000bc0c00720c */ /* 0x000fe40003f06270 */
[----:B------:R-:W-:-:S02]  /*10c20*/  FSEL R223, R223, -INF , !P4 ;  /* 0xff800000dfdf7808 */ /* 0x000fc40006000000 */
[-C--:B------:R-:W-:Y:S02]  /*10c30*/  ISETP.GE.AND P4, PT, R12, R189.reuse, PT ;  /* 0x000000bd0c00720c */ /* 0x080fe40003f86270 */
[----:B------:R-:W-:Y:S02]  /*10c40*/  FSEL R225, R225, -INF , !P6 ;  /* 0xff800000e1e17808 */ /* 0x000fe40007000000 */
[----:B------:R-:W-:Y:S02]  /*10c50*/  FSEL R211, R11, -INF , !P5 ;  /* 0xff8000000bd37808 */ /* 0x000fe40006800000 */
[----:B------:R-:W-:Y:S02]  /*10c60*/  FSEL R213, R14, -INF , !P2 ;  /* 0xff8000000ed57808 */ /* 0x000fe40005000000 */
[----:B------:R-:W-:Y:S02]  /*10c70*/  P2R R9, PR, RZ, 0x1 ;  /* 0x00000001ff097803 */ /* 0x000fe40000000000 */
[----:B------:R-:W-:-:S02]  /*10c80*/  ISETP.GE.AND P1, PT, R8, R189, PT ;  /* 0x000000bd0800720c */ /* 0x000fc40003f26270 */
[C---:B------:R-:W-:Y:S02]  /*10c90*/  ISETP.GE.AND P6, PT, R8.reuse, R188, PT ;  /* 0x000000bc0800720c */ /* 0x040fe40003fc6270 */
[CC--:B------:R-:W-:Y:S02]  /*10ca0*/  ISETP.GE.AND P3, PT, R8.reuse, R187.reuse, PT ;  /* 0x000000bb0800720c */ /* 0x0c0fe40003f66270 */
[-C--:B------:R-:W-:Y:S01]  /*10cb0*/  ISETP.GE.AND P5, PT, R8, R186.reuse, PT ;  /* 0x000000ba0800720c */ /* 0x080fe20003fa6270 */
[----:B------:R-:W-:Y:S01]  /*10cc0*/  VIADD R8, R66, 0xffffffc8 ;  /* 0xffffffc842087836 */ /* 0x000fe20000000000 */
[----:B------:R-:W-:Y:S02]  /*10cd0*/  ISETP.GE.AND P2, PT, R16, R186, PT ;  /* 0x000000ba1000720c */ /* 0x000fe40003f46270 */
[----:B------:R-:W-:Y:S01]  /*10ce0*/  ISETP.GE.AND P0, PT, R12, R187, PT ;  /* 0x000000bb0c00720c */ /* 0x000fe20003f06270 */
[----:B------:R-:W-:Y:S01]  /*10cf0*/  LDSM.16.MT88.4 R16, [R154+0x6000] ;  /* 0x006000009a10783b */ /* 0x000fe20000004200 */
[----:B------:R-:W-:-:S02]  /*10d00*/  FSEL R147, R4, -INF , P4 ;  /* 0xff80000004937808 */ /* 0x000fc40002000000 */
[----:B------:R-:W-:Y:S02]  /*10d10*/  ISETP.NE.AND P4, PT, R9, RZ, PT ;  /* 0x000000ff0900720c */ /* 0x000fe40003f85270 */
[----:B------:R-:W-:Y:S02]  /*10d20*/  FSEL R221, R10, -INF , !P2 ;  /* 0xff8000000add7808 */ /* 0x000fe40005000000 */
[----:B------:R-:W-:Y:S02]  /*10d30*/  FSEL R6, R6, -INF , P0 ;  /* 0xff80000006067808 */ /* 0x000fe40000000000 */
[----:B------:R-:W-:Y:S02]  /*10d40*/  ISETP.GE.AND P2, PT, R12, R186, PT ;  /* 0x000000ba0c00720c */ /* 0x000fe40003f46270 */
[----:B------:R-:W-:Y:S02]  /*10d50*/  ISETP.GE.AND P0, PT, R8, R188, PT ;  /* 0x000000bc0800720c */ /* 0x000fe40003f06270 */
[----:B------:R-:W-:-:S02]  /*10d60*/  FSEL R147, R147, -INF , !P4 ;  /* 0xff80000093937808 */ /* 0x000fc40006000000 */
[----:B------:R-:W-:Y:S02]  /*10d70*/  ISETP.GE.AND P4, PT, R8, R189, PT ;  /* 0x000000bd0800720c */ /* 0x000fe40003f86270 */
[----:B-1----:R-:W-:Y:S02]  /*10d80*/  FSEL R169, R5, -INF , P1 ;  /* 0xff80000005a97808 */ /* 0x002fe40000800000 */
[----:B------:R-:W-:Y:S01]  /*10d90*/  FSEL R149, R6, -INF , !P2 ;  /* 0xff80000006957808 */ /* 0x000fe20005000000 */
[----:B------:R-:W-:Y:S01]  /*10da0*/  VIADD R6, R66, 0xffffffd0 ;  /* 0xffffffd042067836 */ /* 0x000fe20000000000 */
[----:B------:R-:W-:Y:S02]  /*10db0*/  P2R R5, PR, RZ, 0x1 ;  /* 0x00000001ff057803 */ /* 0x000fe40000000000 */
[----:B------:R-:W-:Y:S02]  /*10dc0*/  ISETP.GE.AND P0, PT, R8, R187, PT ;  /* 0x000000bb0800720c */ /* 0x000fe40003f06270 */
[----:B------:R-:W-:-:S02]  /*10dd0*/  FSEL R104, R104, -INF , P4 ;  /* 0xff80000068687808 */ /* 0x000fc40002000000 */
[----:B------:R-:W-:Y:S02]  /*10de0*/  ISETP.NE.AND P4, PT, R5, RZ, PT ;  /* 0x000000ff0500720c */ /* 0x000fe40003f85270 */
[----:B------:R-:W-:Y:S02]  /*10df0*/  FSEL R106, R106, -INF , P0 ;  /* 0xff8000006a6a7808 */ /* 0x000fe40000000000 */
[----:B------:R-:W-:Y:S01]  /*10e00*/  ISETP.GE.AND P0, PT, R6, R188, PT ;  /* 0x000000bc0600720c */ /* 0x000fe20003f06270 */
[----:B------:R-:W-:Y:S01]  /*10e10*/  VIADD R4, R66, 0xffffffc9 ;  /* 0xffffffc942047836 */ /* 0x000fe20000000000 */
[----:B------:R-:W-:Y:S02]  /*10e20*/  FSEL R197, R104, -INF , !P4 ;  /* 0xff80000068c57808 */ /* 0x000fe40006000000 */
[----:B------:R-:W-:Y:S02]  /*10e30*/  ISETP.GE.AND P4, PT, R6, R189, PT ;  /* 0x000000bd0600720c */ /* 0x000fe40003f86270 */
[----:B------:R-:W-:-:S02]  /*10e40*/  P2R R5, PR, RZ, 0x1 ;  /* 0x00000001ff057803 */ /* 0x000fc40000000000 */
        /* <DEDUP_REMOVED lines=24> */
[----:B------:R-:W-:Y:S02]  /*10fd0*/  FSEL R63, R63, -INF , P3 ;  /* 0xff8000003f3f7808 */ /* 0x000fe40001800000 */
[----:B------:R-:W-:Y:S02]  /*10fe0*/  LOP3.LUT R180, R180, 0xfffffffe, RZ, 0xc0, !PT ;  /* 0xfffffffeb4b47812 */ /* 0x000fe400078ec0ff */
[----:B------:R-:W-:-:S02]  /*10ff0*/  ISETP.GE.AND P3, PT, R4, R188, PT ;  /* 0x000000bc0400720c */ /* 0x000fc40003f66270 */
[----:B------:R-:W-:Y:S02]  /*11000*/  FSEL R199, R106, -INF , !P2 ;  /* 0xff8000006ac77808 */ /* 0x000fe40005000000 */
[----:B------:R-:W-:Y:S02]  /*11010*/  ISETP.GE.AND P2, PT, R6, R186, PT ;  /* 0x000000ba0600720c */ /* 0x000fe40003f46270 */
[----:B------:R-:W-:Y:S02]  /*11020*/  @P0 LOP3.LUT R180, R180, 0x1, RZ, 0xfc, !PT ;  /* 0x00000001b4b40812 */ /* 0x000fe400078efcff */
[----:B------:R-:W-:Y:S02]  /*11030*/  FSEL R121, R60, -INF , !P4 ;  /* 0xff8000003c797808 */ /* 0x000fe40006000000 */
[----:B------:R-:W-:Y:S02]  /*11040*/  FSEL R125, R62, -INF , !P2 ;  /* 0xff8000003e7d7808 */ /* 0x000fe40005000000 */
[----:B------:R-:W-:-:S02]  /*11050*/  ISETP.GE.AND P4, PT, R5, R189, PT ;  /* 0x000000bd0500720c */ /* 0x000fc40003f86270 */
[C---:B------:R-:W-:Y:S02]  /*11060*/  ISETP.GE.AND P0, PT, R5.reuse, R187, PT ;  /* 0x000000bb0500720c */ /* 0x040fe40003f06270 */
[----:B------:R-:W-:Y:S01]  /*11070*/  ISETP.GE.AND P2, PT, R5, R186, PT ;  /* 0x000000ba0500720c */ /* 0x000fe20003f46270 */
[----:B------:R-:W-:Y:S01]  /*11080*/  VIADD R5, R66, 0xffffffe0 ;  /* 0xffffffe042057836 */ /* 0x000fe20000000000 */
[----:B------:R-:W-:Y:S02]  /*11090*/  FSEL R127, R63, -INF , !P5 ;  /* 0xff8000003f7f7808 */ /* 0x000fe40006800000 */
[C---:B------:R-:W-:Y:S02]  /*110a0*/  LOP3.LUT P5, RZ, R180.reuse, 0x1, RZ, 0xc0, !PT ;  /* 0x00000001b4ff7812 */ /* 0x040fe400078ac0ff */
[----:B------:R-:W-:Y:S02]  /*110b0*/  LOP3.LUT R180, R180, 0xfffffffd, RZ, 0xc0, !PT ;  /* 0xfffffffdb4b47812 */ /* 0x000fe400078ec0ff */
[----:B------:R-:W-:-:S02]  /*110c0*/  FSEL R61, R61, -INF , P1 ;  /* 0xff8000003d3d7808 */ /* 0x000fc40000800000 */
[----:B------:R-:W-:Y:S02]  /*110d0*/  ISETP.GE.AND P1, PT, R4, R189, PT ;  /* 0x000000bd0400720c */ /* 0x000fe40003f26270 */
[----:B------:R-:W-:Y:S02]  /*110e0*/  FSEL R58, R58, -INF , P0 ;  /* 0xff8000003a3a7808 */ /* 0x000fe40000000000 */
[----:B------:R-:W-:Y:S02]  /*110f0*/  @P3 LOP3.LUT R180, R180, 0x2, RZ, 0xfc, !PT ;  /* 0x00000002b4b43812 */ /* 0x000fe400078efcff */
[----:B------:R-:W-:Y:S02]  /*11100*/  ISETP.GE.AND P0, PT, R5, R188, PT ;  /* 0x000000bc0500720c */ /* 0x000fe40003f06270 */
[----:B------:R-:W-:Y:S02]  /*11110*/  FSEL R131, R61, -INF , !P6 ;  /* 0xff8000003d837808 */ /* 0x000fe40007000000 */
[----:B------:R-:W-:-:S02]  /*11120*/  ISETP.GE.AND P3, PT, R4, R187, PT ;  /* 0x000000bb0400720c */ /* 0x000fc40003f66270 */
[----:B------:R-:W-:Y:S01]  /*11130*/  ISETP.GE.AND P6, PT, R4, R186, PT ;  /* 0x000000ba0400720c */ /* 0x000fe20003fc6270 */
[----:B------:R-:W-:Y:S01]  /*11140*/  VIADD R4, R66, 0xffffffe1 ;  /* 0xffffffe142047836 */ /* 0x000fe20000000000 */
[----:B------:R-:W-:Y:S02]  /*11150*/  FSEL R57, R57, -INF , P1 ;  /* 0xff80000039397808 */ /* 0x000fe40000800000 */
[----:B------:R-:W-:Y:S02]  /*11160*/  LOP3.LUT P1, RZ, R180, 0x2, RZ, 0xc0, !PT ;  /* 0x00000002b4ff7812 */ /* 0x000fe4000782c0ff */
[----:B------:R-:W-:Y:S02]  /*11170*/  FSEL R56, R56, -INF , P4 ;  /* 0xff80000038387808 */ /* 0x000fe40002000000 */
[----:B------:R-:W-:Y:S02]  /*11180*/  FSEL R135, R57, -INF , !P1 ;  /* 0xff80000039877808 */ /* 0x000fe40004800000 */
[----:B------:R-:W-:-:S02]  /*11190*/  FMNMX3.FTZ R6, R2, R137, R245, !PT ;  /* 0x0000008902067276 */ /* 0x000fc400078100f5 */
[----:B------:R-:W-:Y:S02]  /*111a0*/  LOP3.LUT R180, R180, 0xfffffffe, RZ, 0xc0, !PT ;  /* 0xfffffffeb4b47812 */ /* 0x000fe400078ec0ff */
[----:B------:R-:W-:Y:S02]  /*111b0*/  ISETP.GE.AND P1, PT, R4, R188, PT ;  /* 0x000000bc0400720c */ /* 0x000fe40003f26270 */
[----:B------:R-:W-:Y:S02]  /*111c0*/  FSEL R133, R56, -INF , !P5 ;  /* 0xff80000038857808 */ /* 0x000fe40006800000 */
[----:B------:R-:W-:Y:S02]  /*111d0*/  ISETP.GE.AND P5, PT, R5, R189, PT ;  /* 0x000000bd0500720c */ /* 0x000fe40003fa6270 */
[----:B------:R-:W-:Y:S02]  /*111e0*/  FMNMX3.FTZ R6, R6, R193, R35, !PT ;  /* 0x000000c106067276 */ /* 0x000fe40007810023 */
[----:B------:R-:W-:-:S02]  /*111f0*/  @P0 LOP3.LUT R180, R180, 0x1, RZ, 0xfc, !PT ;  /* 0x00000001b4b40812 */ /* 0x000fc400078efcff */
[----:B------:R-:W-:Y:S02]  /*11200*/  FSEL R123, R58, -INF , !P2 ;  /* 0xff8000003a7b7808 */ /* 0x000fe40005000000 */
[----:B------:R-:W-:Y:S02]  /*11210*/  FSEL R52, R52, -INF , P5 ;  /* 0xff80000034347808 */ /* 0x000fe40002800000 */
[----:B------:R-:W-:Y:S02]  /*11220*/  FMNMX3.FTZ R6, R6, R145, R191, !PT ;  /* 0x0000009106067276 */ /* 0x000fe400078100bf */
[----:B------:R-:W-:Y:S02]  /*11230*/  LOP3.LUT P2, RZ, R180, 0x1, RZ, 0xc0, !PT ;  /* 0x00000001b4ff7812 */ /* 0x000fe4000784c0ff */
[----:B------:R-:W-:Y:S02]  /*11240*/  ISETP.GE.AND P5, PT, R4, R186, PT ;  /* 0x000000ba0400720c */ /* 0x000fe40003fa6270 */
[----:B------:R-:W-:-:S02]  /*11250*/  LOP3.LUT R180, R180, 0xfffffffd, RZ, 0xc0, !PT ;  /* 0xfffffffdb4b47812 */ /* 0x000fc400078ec0ff */
[C---:B------:R-:W-:Y:S02]  /*11260*/  ISETP.GE.AND P0, PT, R5.reuse, R187, PT ;  /* 0x000000bb0500720c */ /* 0x040fe40003f06270 */
[----:B------:R-:W-:Y:S01]  /*11270*/  ISETP.GE.AND P4, PT, R5, R186, PT ;  /* 0x000000ba0500720c */ /* 0x000fe20003f86270 */
[----:B------:R-:W-:Y:S01]  /*11280*/  VIADD R5, R66, 0xffffffe8 ;  /* 0xffffffe842057836 */ /* 0x000fe20000000000 */
[----:B------:R-:W-:Y:S02]  /*11290*/  FSEL R59, R59, -INF , P3 ;  /* 0xff8000003b3b7808 */ /* 0x000fe40001800000 */
[----:B------:R-:W-:Y:S02]  /*112a0*/  FMNMX3.FTZ R6, R6, R241, R243, !PT ;  /* 0x000000f106067276 */ /* 0x000fe400078100f3 */
[----:B------:R-:W-:Y:S02]  /*112b0*/  ISETP.GE.AND P3, PT, R4, R189, PT ;  /* 0x000000bd0400720c */ /* 0x000fe40003f66270 */
[----:B------:R-:W-:-:S02]  /*112c0*/  @P1 LOP3.LUT R180, R180, 0x2, RZ, 0xfc, !PT ;  /* 0x00000002b4b41812 */ /* 0x000fc400078efcff */
[----:B------:R-:W-:Y:S02]  /*112d0*/  FMNMX3.FTZ R8, R6, R207, R231, !PT ;  /* 0x000000cf06087276 */ /* 0x000fe400078100e7 */
[----:B------:R-:W-:Y:S02]  /*112e0*/  FSEL R53, R53, -INF , P3 ;  /* 0xff80000035357808 */ /* 0x000fe40001800000 */
[----:B------:R-:W-:Y:S02]  /*112f0*/  LOP3.LUT R180, R180, 0xfffffffb, RZ, 0xc0, !PT ;  /* 0xfffffffbb4b47812 */ /* 0x000fe400078ec0ff */
[----:B------:R-:W-:Y:S02]  /*11300*/  ISETP.GE.AND P3, PT, R5, R186, PT ;  /* 0x000000ba0500720c */ /* 0x000fe40003f66270 */
[----:B------:R-:W-:Y:S01]  /*11310*/  ISETP.GE.AND P1, PT, R4, R187, PT ;  /* 0x000000bb0400720c */ /* 0x000fe20003f26270 */
[----:B------:R-:W-:Y:S01]  /*11320*/  VIADD R4, R66, 0xffffffe9 ;  /* 0xffffffe942047836 */ /* 0x000fe20000000000 */
[----:B------:R-:W-:-:S02]  /*11330*/  FSEL R54, R54, -INF , P0 ;  /* 0xff80000036367808 */ /* 0x000fc40000000000 */
[----:B------:R-:W-:Y:S02]  /*11340*/  FSEL R109, R52, -INF , !P2 ;  /* 0xff800000346d7808 */ /* 0x000fe40005000000 */
[----:B------:R-:W-:Y:S02]  /*11350*/  FMNMX3.FTZ R8, R8, R233, R235, !PT ;  /* 0x000000e908087276 */ /* 0x000fe400078100eb */
[C---:B------:R-:W-:Y:S02]  /*11360*/  ISETP.GE.AND P2, PT, R5.reuse, R189, PT ;  /* 0x000000bd0500720c */ /* 0x040fe40003f46270 */
[----:B------:R-:W-:Y:S02]  /*11370*/  ISETP.GE.AND P0, PT, R5, R187, PT ;  /* 0x000000bb0500720c */ /* 0x000fe40003f06270 */
[----:B------:R-:W-:Y:S02]  /*11380*/  @P5 LOP3.LUT R180, R180, 0x4, RZ, 0xfc, !PT ;  /* 0x00000004b4b45812 */ /* 0x000fe400078efcff */
[----:B------:R-:W-:-:S02]  /*11390*/  FMNMX3.FTZ R8, R8, R215, R219, !PT ;  /* 0x000000d708087276 */ /* 0x000fc400078100db */
[----:B------:R-:W-:Y:S02]  /*113a0*/  FSEL R119, R59, -INF , !P6 ;  /* 0xff8000003b777808 */ /* 0x000fe40007000000 */
[----:B------:R-:W-:Y:S02]  /*113b0*/  FSEL R105, R54, -INF , !P4 ;  /* 0xff80000036697808 */ /* 0x000fe40006000000 */
[----:B------:R-:W-:Y:S02]  /*113c0*/  FSEL R55, R55, -INF , P1 ;  /* 0xff80000037377808 */ /* 0x000fe40000800000 */
[----:B------:R-:W-:Y:S02]  /*113d0*/  FSEL R48, R48, -INF , P2 ;  /* 0xff80000030307808 */ /* 0x000fe40001000000 */
[----:B------:R-:W-:Y:S02]  /*113e0*/  FSEL R50, R50, -INF , P0 ;  /* 0xff80000032327808 */ /* 0x000fe40000000000 */
[----:B------:R-:W-:-:S02]  /*113f0*/  FMNMX3.FTZ R6, R0, R141, R39, !PT ;  /* 0x0000008d00067276 */ /* 0x000fc40007810027 */
[----:B------:R-:W-:Y:S02]  /*11400*/  LOP3.LUT P4, RZ, R180, 0x2, RZ, 0xc0, !PT ;  /* 0x00000002b4ff7812 */ /* 0x000fe4000788c0ff */
[C---:B------:R-:W-:Y:S02]  /*11410*/  ISETP.GE.AND P1, PT, R4.reuse, R189, PT ;  /* 0x000000bd0400720c */ /* 0x040fe40003f26270 */
[C---:B------:R-:W-:Y:S02]  /*11420*/  ISETP.GE.AND P2, PT, R4.reuse, R188, PT ;  /* 0x000000bc0400720c */ /* 0x040fe40003f46270 */
[C---:B------:R-:W-:Y:S02]  /*11430*/  ISETP.GE.AND P0, PT, R4.reuse, R187, PT ;  /* 0x000000bb0400720c */ /* 0x040fe40003f06270 */
[----:B------:R-:W-:Y:S01]  /*11440*/  ISETP.GE.AND P6, PT, R4, R186, PT ;  /* 0x000000ba0400720c */ /* 0x000fe20003fc6270 */
[----:B------:R-:W-:Y:S01]  /*11450*/  VIADD R4, R66, 0xfffffff0 ;  /* 0xfffffff042047836 */ /* 0x000fe20000000000 */
[----:B------:R-:W-:-:S02]  /*11460*/  ISETP.GE.AND P5, PT, R5, R188, PT ;  /* 0x000000bc0500720c */ /* 0x000fc40003fa6270 */
[----:B------:R-:W-:Y:S02]  /*11470*/  LOP3.LUT R180, R180, 0xfffffffe, RZ, 0xc0, !PT ;  /* 0xfffffffeb4b47812 */ /* 0x000fe400078ec0ff */
[----:B------:R-:W-:Y:S02]  /*11480*/  FMNMX3.FTZ R8, R8, R223, R225, !PT ;  /* 0x000000df08087276 */ /* 0x000fe400078100e1 */
[----:B------:R-:W-:Y:S02]  /*11490*/  FMNMX3.FTZ R6, R6, R37, R33, !PT ;  /* 0x0000002506067276 */ /* 0x000fe40007810021 */
[----:B------:R-:W-:Y:S02]  /*114a0*/  @P3 LOP3.LUT R180, R180, 0x1, RZ, 0xfc, !PT ;  /* 0x00000001b4b43812 */ /* 0x000fe400078efcff */
[----:B------:R-:W-:Y:S02]  /*114b0*/  FSEL R49, R49, -INF , P1 ;  /* 0xff80000031317808 */ /* 0x000fe40000800000 */
[----:B------:R-:W-:-:S02]  /*114c0*/  FSEL R51, R51, -INF , P0 ;  /* 0xff80000033337808 */ /* 0x000fc40000000000 */
[----:B------:R-:W-:Y:S02]  /*114d0*/  FSEL R115, R48, -INF , !P5 ;  /* 0xff80000030737808 */ /* 0x000fe40006800000 */
[C---:B------:R-:W-:Y:S02]  /*114e0*/  ISETP.GE.AND P0, PT, R4.reuse, R189, PT ;  /* 0x000000bd0400720c */ /* 0x040fe40003f06270 */
[C---:B------:R-:W-:Y:S02]  /*114f0*/  ISETP.GE.AND P1, PT, R4.reuse, R188, PT ;  /* 0x000000bc0400720c */ /* 0x040fe40003f26270 */
[C---:B------:R-:W-:Y:S02]  /*11500*/  ISETP.GE.AND P3, PT, R4.reuse, R187, PT ;  /* 0x000000bb0400720c */ /* 0x040fe40003f66270 */
[----:B------:R-:W-:Y:S01]  /*11510*/  ISETP.GE.AND P5, PT, R4, R186, PT ;  /* 0x000000ba0400720c */ /* 0x000fe20003fa6270 */
[----:B------:R-:W-:Y:S01]  /*11520*/  VIADD R4, R66, 0xfffffff1 ;  /* 0xfffffff142047836 */ /* 0x000fe20000000000 */
[----:B------:R-:W-:-:S02]  /*11530*/  FMNMX3.FTZ R8, R8, R147, R169, !PT ;  /* 0x0000009308087276 */ /* 0x000fc400078100a9 */
[----:B------:R-:W-:Y:S02]  /*11540*/  FMNMX3.FTZ R6, R6, R139, R237, !PT ;  /* 0x0000008b06067276 */ /* 0x000fe400078100ed */
[----:B------:R-:W-:Y:S01]  /*11550*/  FMNMX3.FTZ R8, R8, R197, R201, !PT ;  /* 0x000000c508087276 */ /* 0x000fe200078100c9 */
[----:B------:R-:W-:Y:S01]  /*11560*/  VIADD R5, R66, 0xfffffff8 ;  /* 0xfffffff842057836 */ /* 0x000fe20000000000 */
[----:B------:R-:W-:Y:S02]  /*11570*/  FSEL R44, R44, -INF , P0 ;  /* 0xff8000002c2c7808 */ /* 0x000fe40000000000 */
[----:B------:R-:W-:Y:S02]  /*11580*/  FMNMX3.FTZ R6, R6, R239, R209, !PT ;  /* 0x000000ef06067276 */ /* 0x000fe400078100d1 */
[----:B------:R-:W-:Y:S02]  /*11590*/  ISETP.GE.AND P0, PT, R4, R189, PT ;  /* 0x000000bd0400720c */ /* 0x000fe40003f06270 */
[----:B------:R-:W-:-:S02]  /*115a0*/  FMNMX3.FTZ R8, R8, R121, R131, !PT ;  /* 0x0000007908087276 */ /* 0x000fc40007810083 */
[----:B------:R-:W-:Y:S02]  /*115b0*/  FSEL R58, R44, -INF , !P1 ;  /* 0xff8000002c3a7808 */ /* 0x000fe40004800000 */
[----:B------:R-:W-:Y:S01]  /*115c0*/  FMNMX3.FTZ R6, R6, R205, R203, !PT ;  /* 0x000000cd06067276 */ /* 0x000fe200078100cb */
[----:B------:R-:W-:Y:S01]  /*115d0*/  VIADD R66, R66, 0xfffffff9 ;  /* 0xfffffff942427836 */ /* 0x000fe20000000000 */
[----:B------:R-:W-:Y:S02]  /*115e0*/  ISETP.GE.AND P1, PT, R4, R188, PT ;  /* 0x000000bc0400720c */ /* 0x000fe40003f26270 */
[----:B------:R-:W-:Y:S02]  /*115f0*/  FSEL R45, R45, -INF , P0 ;  /* 0xff8000002d2d7808 */ /* 0x000fe40000000000 */
[----:B------:R-:W-:Y:S02]  /*11600*/  ISETP.GE.AND P0, PT, R5, R189, PT ;  /* 0x000000bd0500720c */ /* 0x000fe40003f06270 */
[----:B------:R-:W-:-:S02]  /*11610*/  FSEL R117, R53, -INF , !P4 ;  /* 0xff80000035757808 */ /* 0x000fc40006000000 */
[----:B------:R-:W-:Y:S02]  /*11620*/  FMNMX3.FTZ R8, R8, R133, R135, !PT ;  /* 0x0000008508087276 */ /* 0x000fe40007810087 */
[----:B------:R-:W-:Y:S02]  /*11630*/  FMNMX3.FTZ R6, R6, R229, R227, !PT ;  /* 0x000000e506067276 */ /* 0x000fe400078100e3 */
[----:B------:R-:W-:Y:S02]  /*11640*/  FSEL R60, R45, -INF , !P1 ;  /* 0xff8000002d3c7808 */ /* 0x000fe40004800000 */
[----:B------:R-:W-:Y:S02]  /*11650*/  ISETP.GE.AND P1, PT, R5, R188, PT ;  /* 0x000000bc0500720c */ /* 0x000fe40003f26270 */
[----:B------:R-:W-:Y:S02]  /*11660*/  FSEL R40, R40, -INF , P0 ;  /* 0xff80000028287808 */ /* 0x000fe40000000000 */
[----:B------:R-:W-:-:S02]  /*11670*/  FSEL R113, R49, -INF , !P2 ;  /* 0xff80000031717808 */ /* 0x000fc40005000000 */
[----:B------:R-:W-:Y:S02]  /*11680*/  ISETP.GE.AND P0, PT, R66, R189, PT ;  /* 0x000000bd4200720c */ /* 0x000fe40003f06270 */
[----:B------:R-:W-:Y:S02]  /*11690*/  FMNMX3.FTZ R8, R8, R109, R117, !PT ;  /* 0x0000006d08087276 */ /* 0x000fe40007810075 */
[----:B------:R-:W-:Y:S02]  /*116a0*/  FMNMX3.FTZ R6, R6, R213, R217, !PT ;  /* 0x000000d506067276 */ /* 0x000fe400078100d9 */
[----:B------:R-:W-:Y:S02]  /*116b0*/  FSEL R62, R40, -INF , !P1 ;  /* 0xff800000283e7808 */ /* 0x000fe40004800000 */
[----:B------:R-:W-:Y:S02]  /*116c0*/  ISETP.GE.AND P1, PT, R66, R188, PT ;  /* 0x000000bc4200720c */ /* 0x000fe40003f26270 */
[----:B------:R-:W-:-:S02]  /*116d0*/  FSEL R41, R41, -INF , P0 ;  /* 0xff80000029297808 */ /* 0x000fc40000000000 */
[----:B------:R-:W-:Y:S02]  /*116e0*/  FMNMX3.FTZ R7, R8, R115, R113, !PT ;  /* 0x0000007308077276 */ /* 0x000fe40007810071 */
[----:B------:R-:W-:Y:S01]  /*116f0*/  FMNMX3.FTZ R6, R6, R221, R211, !PT ;  /* 0x000000dd06067276 */ /* 0x000fe200078100d3 */
[----:B------:R-:W-:Y:S01]  /*11700*/  LDSM.16.MT88.4 R8, [R158+0x6000] ;  /* 0x006000009e08783b */ /* 0x000fe20000004200 */
[----:B------:R-:W-:Y:S02]  /*11710*/  LOP3.LUT P4, RZ, R180, 0x4, RZ, 0xc0, !PT ;  /* 0x00000004b4ff7812 */ /* 0x000fe4000788c0ff */
[----:B------:R-:W-:Y:S02]  /*11720*/  FSEL R61, R41, -INF , !P1 ;  /* 0xff800000293d7808 */ /* 0x000fe40004800000 */
[----:B------:R-:W-:Y:S02]  /*11730*/  FMNMX3.FTZ R7, R7, R58, R60, !PT ;  /* 0x0000003a07077276 */ /* 0x000fe4000781003c */
[----:B------:R-:W-:-:S02]  /*11740*/  FMNMX3.FTZ R6, R6, R149, R151, !PT ;  /* 0x0000009506067276 */ /* 0x000fc40007810097 */
[----:B------:R-:W-:Y:S02]  /*11750*/  FSEL R111, R55, -INF , !P4 ;  /* 0xff800000376f7808 */ /* 0x000fe40006000000 */
[C---:B------:R-:W-:Y:S02]  /*11760*/  ISETP.GE.AND P0, PT, R4.reuse, R187, PT ;  /* 0x000000bb0400720c */ /* 0x040fe40003f06270 */
[----:B------:R-:W-:Y:S02]  /*11770*/  ISETP.GE.AND P4, PT, R4, R186, PT ;  /* 0x000000ba0400720c */ /* 0x000fe40003f86270 */
[----:B------:R-:W-:Y:S02]  /*11780*/  FMNMX3.FTZ R4, R7, R62, R61, !PT ;  /* 0x0000003e07047276 */ /* 0x000fe4000781003d */
[----:B------:R-:W-:Y:S02]  /*11790*/  FMNMX3.FTZ R6, R6, R199, R143, !PT ;  /* 0x000000c706067276 */ /* 0x000fe4000781008f */
[----:B------:R-:W-:-:S02]  /*117a0*/  FSEL R46, R46, -INF , P3 ;  /* 0xff8000002e2e7808 */ /* 0x000fc40001800000 */
[C---:B------:R-:W-:Y:S02]  /*117b0*/  ISETP.GE.AND P2, PT, R5.reuse, R187, PT ;  /* 0x000000bb0500720c */ /* 0x040fe40003f46270 */
[----:B------:R-:W-:Y:S02]  /*117c0*/  ISETP.GE.AND P3, PT, R5, R186, PT ;  /* 0x000000ba0500720c */ /* 0x000fe40003f66270 */
[----:B------:R-:W-:Y:S01]  /*117d0*/  FMNMX3.FTZ R6, R6, R125, R127, !PT ;  /* 0x0000007d06067276 */ /* 0x000fe2000781007f */
[----:B------:R-:W1:Y:S01]  /*117e0*/  SHFL.BFLY PT, R5, R4, 0x2, 0x1f ;  /* 0x0c401f0004057f89 */ /* 0x000e6200000e0000 */
[----:B------:R-:W-:Y:S02]  /*117f0*/  LOP3.LUT P1, RZ, R180, 0x1, RZ, 0xc0, !PT ;  /* 0x00000001b4ff7812 */ /* 0x000fe4000782c0ff */
[----:B------:R-:W-:Y:S02]  /*11800*/  FMNMX3.FTZ R6, R6, R123, R119, !PT ;  /* 0x0000007b06067276 */ /* 0x000fe40007810077 */
[----:B------:R-:W-:-:S02]  /*11810*/  FSEL R47, R47, -INF , P0 ;  /* 0xff8000002f2f7808 */ /* 0x000fc40000000000 */
[----:B------:R-:W-:Y:S02]  /*11820*/  FSEL R107, R50, -INF , !P1 ;  /* 0xff800000326b7808 */ /* 0x000fe40004800000 */
[----:B------:R-:W-:Y:S02]  /*11830*/  ISETP.GE.AND P0, PT, R66, R187, PT ;  /* 0x000000bb4200720c */ /* 0x000fe40003f06270 */
[----:B------:R-:W-:Y:S02]  /*11840*/  FSEL R63, R51, -INF , !P6 ;  /* 0xff800000333f7808 */ /* 0x000fe40007000000 */
[----:B------:R-:W-:Y:S02]  /*11850*/  FMNMX3.FTZ R6, R6, R105, R111, !PT ;  /* 0x0000006906067276 */ /* 0x000fe4000781006f */
[----:B------:R-:W-:Y:S02]  /*11860*/  ISETP.GE.AND P1, PT, R66, R186, PT ;  /* 0x000000ba4200720c */ /* 0x000fe40003f26270 */
[----:B------:R-:W-:-:S02]  /*11870*/  FSEL R42, R42, -INF , P2 ;  /* 0xff8000002a2a7808 */ /* 0x000fc40001000000 */
[----:B------:R-:W-:Y:S02]  /*11880*/  FSEL R43, R43, -INF , P0 ;  /* 0xff8000002b2b7808 */ /* 0x000fe40000000000 */
[----:B------:R-:W-:Y:S02]  /*11890*/  FSEL R59, R46, -INF , !P5 ;  /* 0xff8000002e3b7808 */ /* 0x000fe40006800000 */
[----:B------:R-:W-:Y:S02]  /*118a0*/  FSEL R57, R47, -INF , !P4 ;  /* 0xff8000002f397808 */ /* 0x000fe40006000000 */
[----:B------:R-:W-:Y:S01]  /*118b0*/  FMNMX3.FTZ R6, R6, R107, R63, !PT ;  /* 0x0000006b06067276 */ /* 0x000fe2000781003f */
[----:B------:R-:W-:Y:S01]  /*118c0*/  LDSM.16.MT88.4 R44, [R158+0x6800] ;  /* 0x006800009e2c783b */ /* 0x000fe20000004200 */
[----:B------:R-:W-:Y:S02]  /*118d0*/  FSEL R55, R42, -INF , !P3 ;  /* 0xff8000002a377808 */ /* 0x000fe40005800000 */
[----:B------:R-:W-:-:S02]  /*118e0*/  FSEL R53, R43, -INF , !P1 ;  /* 0xff8000002b357808 */ /* 0x000fc40004800000 */
[----:B------:R-:W-:Y:S01]  /*118f0*/  FMNMX3.FTZ R6, R6, R59, R57, !PT ;  /* 0x0000003b06067276 */ /* 0x000fe20007810039 */
[----:B------:R-:W-:Y:S03]  /*11900*/  LDSM.16.MT88.4 R40, [R154+0x6800] ;  /* 0x006800009a28783b */ /* 0x000fe60000004200 */
[----:B------:R-:W-:Y:S02]  /*11910*/  FMNMX3.FTZ R6, R6, R55, R53, !PT ;  /* 0x0000003706067276 */ /* 0x000fe40007810035 */
        /* <DEDUP_REMOVED lines=20> */
[----:B------:R-:W-:Y:S01]  /*11a60*/  FMUL.FTZ R112, R3, R0 ;  /* 0x0000000003707220 */ /* 0x000fe20000410000 */
[-CC-:B------:R-:W-:Y:S01]  /*11a70*/  FFMA.FTZ R137, R193, R3.reuse, -R66.reuse ;  /* 0x00000003c1897223 */ /* 0x180fe20000010842 */
[-C--:B------:R-:W-:Y:S01]  /*11a80*/  FFMA.FTZ R102, R35, R3.reuse, -R66 ;  /* 0x0000000323667223 */ /* 0x080fe20000010842 */
[-CC-:B------:R-:W-:Y:S01]  /*11a90*/  FFMA.FTZ R108, R39, R3.reuse, -R56.reuse ;  /* 0x00000003276c7223 */ /* 0x180fe20000010838 */
[-CC-:B------:R-:W-:Y:S01]  /*11aa0*/  FFMA.FTZ R141, R37, R3.reuse, -R56.reuse ;  /* 0x00000003258d7223 */ /* 0x180fe20000010838 */
[-C--:B------:R-:W-:Y:S01]  /*11ab0*/  FFMA.FTZ R0, R33, R3.reuse, -R56 ;  /* 0x0000000321007223 */ /* 0x080fe20000010838 */
[----:B------:R-:W-:Y:S01]  /*11ac0*/  FMUL.FTZ R2, R3, R2 ;  /* 0x0000000203027220 */ /* 0x000fe20000410000 */
[----:B------:R-:W1:Y:S01]  /*11ad0*/  LDSM.16.MT88.4 R36, [R152+0x6000] ;  /* 0x006000009824783b */ /* 0x000e620000004200 */
[----:B------:R-:W-:Y:S08]  /*11ae0*/  MUFU.EX2 R49, R49 ;  /* 0x0000003100317308 */ /* 0x000ff00000000800 */
[----:B------:R-:W2:Y:S08]  /*11af0*/  MUFU.EX2 R106, R106 ;  /* 0x0000006a006a7308 */ /* 0x000eb00000000800 */
[----:B------:R-:W-:Y:S08]  /*11b00*/  MUFU.EX2 R137, R137 ;  /* 0x0000008900897308 */ /* 0x000ff00000000800 */
[----:B------:R-:W-:Y:S08]  /*11b10*/  MUFU.EX2 R102, R102 ;  /* 0x0000006600667308 */ /* 0x000ff00000000800 */
[----:B------:R-:W-:Y:S08]  /*11b20*/  MUFU.EX2 R110, R110 ;  /* 0x0000006e006e7308 */ /* 0x000ff00000000800 */
[----:B------:R-:W-:Y:S08]  /*11b30*/  MUFU.EX2 R108, R108 ;  /* 0x0000006c006c7308 */ /* 0x000ff00000000800 */
[----:B------:R3:W4:Y:S08]  /*11b40*/  MUFU.EX2 R48, R2 ;  /* 0x0000000200307308 */ /* 0x0007300000000800 */
[----:B------:R-:W5:Y:S08]  /*11b50*/  MUFU.EX2 R112, R112 ;  /* 0x0000007000707308 */ /* 0x000f700000000800 */
[----:B------:R-:W-:Y:S08]  /*11b60*/  MUFU.EX2 R141, R141 ;  /* 0x0000008d008d7308 */ /* 0x000ff00000000800 */
[----:B------:R-:W1:Y:S01]  /*11b70*/  MUFU.EX2 R0, R0 ;  /* 0x0000000000007308 */ /* 0x000e620000000800 */
[-CC-:B------:R-:W-:Y:S01]  /*11b80*/  FFMA.FTZ R116, R191, R3.reuse, -R66.reuse ;  /* 0x00000003bf747223 */ /* 0x180fe20000010842 */
[-C--:B------:R-:W-:Y:S01]  /*11b90*/  FFMA.FTZ R193, R145, R3.reuse, -R66 ;  /* 0x0000000391c17223 */ /* 0x080fe20000010842 */
[-C--:B------:R-:W-:Y:S01]  /*11ba0*/  FFMA.FTZ R191, R139, R3.reuse, -R56 ;  /* 0x000000038bbf7223 */ /* 0x080fe20000010838 */
[-CC-:B------:R-:W-:Y:S01]  /*11bb0*/  FFMA.FTZ R145, R241, R3.reuse, -R66.reuse ;  /* 0x00000003f1917223 */ /* 0x180fe20000010842 */
[-C--:B------:R-:W-:Y:S01]  /*11bc0*/  FFMA.FTZ R104, R243, R3.reuse, -R66 ;  /* 0x00000003f3687223 */ /* 0x080fe20000010842 */
[-CC-:B------:R-:W-:Y:S01]  /*11bd0*/  FFMA.FTZ R114, R237, R3.reuse, -R56.reuse ;  /* 0x00000003ed727223 */ /* 0x180fe20000010838 */
[-CC-:B------:R-:W-:Y:S01]  /*11be0*/  FFMA.FTZ R139, R239, R3.reuse, -R56.reuse ;  /* 0x00000003ef8b7223 */ /* 0x180fe20000010838 */
[----:B---3--:R-:W-:Y:S01]  /*11bf0*/  FFMA.FTZ R2, R209, R3, -R56 ;  /* 0x00000003d1027223 */ /* 0x008fe20000010838 */
[----:B--2---:R-:W-:Y:S01]  /*11c00*/  F2FP.BF16.F32.PACK_AB R32, R106, R49 ;  /* 0x000000316a20723e */ /* 0x004fe200000010ff */
[-C--:B----4-:R-:W-:Y:S01]  /*11c10*/  FMUL.FTZ R12, R88, R48.reuse ;  /* 0x00000030580c7220 */ /* 0x090fe20000410000 */
[----:B------:R-:W-:Y:S01]  /*11c20*/  F2FP.BF16.F32.PACK_AB R34, R102, R137 ;  /* 0x000000896622723e */ /* 0x000fe200000010ff */
[----:B------:R-:W-:Y:S01]  /*11c30*/  FMUL.FTZ R13, R89, R48 ;  /* 0x00000030590d7220 */ /* 0x000fe20000410000 */
[----:B------:R-:W-:Y:S01]  /*11c40*/  F2FP.BF16.F32.PACK_AB R33, R108, R110 ;  /* 0x0000006e6c21723e */ /* 0x000fe200000010ff */
[-C--:B-----5:R-:W-:Y:S01]  /*11c50*/  FMUL.FTZ R14, R90, R112.reuse ;  /* 0x000000705a0e7220 */ /* 0x0a0fe20000410000 */
[----:B------:R-:W-:Y:S01]  /*11c60*/  FMUL.FTZ R15, R91, R112 ;  /* 0x000000705b0f7220 */ /* 0x000fe20000410000 */
[-C--:B------:R-:W-:Y:S01]  /*11c70*/  FMUL.FTZ R84, R84, R48.reuse ;  /* 0x0000003054547220 */ /* 0x080fe20000410000 */
[----:B-1----:R-:W-:Y:S01]  /*11c80*/  F2FP.BF16.F32.PACK_AB R35, R0, R141 ;  /* 0x0000008d0023723e */ /* 0x002fe200000010ff */
[----:B------:R-:W-:Y:S01]  /*11c90*/  FMUL.FTZ R85, R85, R48 ;  /* 0x0000003055557220 */ /* 0x000fe20000410000 */
[-C--:B------:R-:W-:Y:S01]  /*11ca0*/  FMUL.FTZ R86, R86, R112.reuse ;  /* 0x0000007056567220 */ /* 0x080fe20000410000 */
[----:B------:R-:W-:Y:S01]  /*11cb0*/  FMUL.FTZ R87, R87, R112 ;  /* 0x0000007057577220 */ /* 0x000fe20000410000 */
[----:B------:R-:W-:Y:S03]  /*11cc0*/  MUFU.EX2 R193, R193 ;  /* 0x000000c100c17308 */ /* 0x000fe60000000800 */
[C---:B------:R-:W-:Y:S05]  /*11cd0*/  HMMA.16816.F32.BF16 R12, R32.reuse, R16, R12 ;  /* 0x00000010200c723c */ /* 0x040fea000004180c */
[----:B------:R-:W1:Y:S03]  /*11ce0*/  MUFU.EX2 R116, R116 ;  /* 0x0000007400747308 */ /* 0x000e660000000800 */
[----:B------:R-:W-:Y:S05]  /*11cf0*/  HMMA.16816.F32.BF16 R16, R32, R18, R84 ;  /* 0x000000122010723c */ /* 0x000fea0000041854 */
[----:B------:R-:W-:Y:S01]  /*11d00*/  MUFU.EX2 R145, R145 ;  /* 0x0000009100917308 */ /* 0x000fe20000000800 */
[----:B------:R-:W-:-:S07]  /*11d10*/  FMUL.FTZ R4, R96, R48 ;  /* 0x0000003060047220 */ /* 0x000fce0000410000 */
[----:B------:R-:W-:Y:S01]  /*11d20*/  MUFU.EX2 R104, R104 ;  /* 0x0000006800687308 */ /* 0x000fe20000000800 */
[----:B------:R-:W-:-:S07]  /*11d30*/  FMUL.FTZ R5, R97, R48 ;  /* 0x0000003061057220 */ /* 0x000fce0000410000 */
[----:B------:R-:W-:Y:S01]  /*11d40*/  MUFU.EX2 R191, R191 ;  /* 0x000000bf00bf7308 */ /* 0x000fe20000000800 */
[----:B------:R-:W-:-:S07]  /*11d50*/  FMUL.FTZ R6, R98, R112 ;  /* 0x0000007062067220 */ /* 0x000fce0000410000 */
[----:B------:R-:W2:Y:S01]  /*11d60*/  MUFU.EX2 R114, R114 ;  /* 0x0000007200727308 */ /* 0x000ea20000000800 */
[----:B------:R-:W-:-:S07]  /*11d70*/  FMUL.FTZ R7, R99, R112 ;  /* 0x0000007063077220 */ /* 0x000fce0000410000 */
[----:B------:R-:W-:Y:S01]  /*11d80*/  MUFU.EX2 R139, R139 ;  /* 0x0000008b008b7308 */ /* 0x000fe20000000800 */
[----:B------:R-:W-:-:S07]  /*11d90*/  FMUL.FTZ R20, R80, R48 ;  /* 0x0000003050147220 */ /* 0x000fce0000410000 */
[----:B------:R-:W3:Y:S01]  /*11da0*/  MUFU.EX2 R2, R2 ;  /* 0x0000000200027308 */ /* 0x000ee20000000800 */
        /* <DEDUP_REMOVED lines=20> */
[-C--:B------:R-:W-:Y:S01]  /*11ef0*/  FFMA.FTZ R209, R207, R3.reuse, -R66 ;  /* 0x00000003cfd17223 */ /* 0x080fe20000010842 */
[-C--:B------:R-:W-:Y:S01]  /*11f00*/  FFMA.FTZ R122, R203, R3.reuse, -R56 ;  /* 0x00000003cb7a7223 */ /* 0x080fe20000010838 */
[-CC-:B------:R-:W-:Y:S01]  /*11f10*/  FFMA.FTZ R124, R231, R3.reuse, -R66.reuse ;  /* 0x00000003e77c7223 */ /* 0x180fe20000010842 */
[-C--:B------:R-:W-:Y:S01]  /*11f20*/  FFMA.FTZ R120, R235, R3.reuse, -R66 ;  /* 0x00000003eb787223 */ /* 0x080fe20000010842 */
[-CC-:B------:R-:W-:Y:S01]  /*11f30*/  FFMA.FTZ R205, R205, R3.reuse, -R56.reuse ;  /* 0x00000003cdcd7223 */ /* 0x180fe20000010838 */
[-C--:B------:R-:W-:Y:S01]  /*11f40*/  FFMA.FTZ R118, R227, R3.reuse, -R56 ;  /* 0x00000003e3767223 */ /* 0x080fe20000010838 */
[-CC-:B------:R-:W-:Y:S01]  /*11f50*/  FFMA.FTZ R134, R219, R3.reuse, -R66.reuse ;  /* 0x00000003db867223 */ /* 0x180fe20000010842 */
[C---:B------:R-:W-:Y:S01]  /*11f60*/  HMMA.16816.F32.BF16 R20, R32.reuse, R24, R20 ;  /* 0x000000182014723c */ /* 0x040fe20000041814 */
[-C--:B------:R-:W-:Y:S01]  /*11f70*/  FFMA.FTZ R126, R225, R3.reuse, -R66 ;  /* 0x00000003e17e7223 */ /* 0x080fe20000010842 */
[-CC-:B------:R-:W-:Y:S01]  /*11f80*/  FFMA.FTZ R132, R217, R3.reuse, -R56.reuse ;  /* 0x00000003d9847223 */ /* 0x180fe20000010838 */
[-C--:B------:R-:W-:Y:S01]  /*11f90*/  FFMA.FTZ R130, R211, R3.reuse, -R56 ;  /* 0x00000003d3827223 */ /* 0x080fe20000010838 */
[-CC-:B------:R-:W-:Y:S01]  /*11fa0*/  FFMA.FTZ R138, R169, R3.reuse, -R66.reuse ;  /* 0x00000003a98a7223 */ /* 0x180fe20000010842 */
[-C--:B------:R-:W-:Y:S01]  /*11fb0*/  FFMA.FTZ R136, R201, R3.reuse, -R66 ;  /* 0x00000003c9887223 */ /* 0x080fe20000010842 */
[-CC-:B------:R-:W-:Y:S01]  /*11fc0*/  FFMA.FTZ R142, R151, R3.reuse, -R56.reuse ;  /* 0x00000003978e7223 */ /* 0x180fe20000010838 */
[----:B------:R-:W-:Y:S01]  /*11fd0*/  FFMA.FTZ R140, R143, R3, -R56 ;  /* 0x000000038f8c7223 */ /* 0x000fe20000010838 */
[C---:B------:R-:W-:Y:S01]  /*11fe0*/  HMMA.16816.F32.BF16 R8, R32.reuse, R10, R92 ;  /* 0x0000000a2008723c */ /* 0x040fe2000004185c */
[----:B------:R-:W-:Y:S07]  /*11ff0*/  LDSM.16.MT88.4 R84, [R154+0x8800] ;  /* 0x008800009a54783b */ /* 0x000fee0000004200 */
[C---:B------:R-:W-:Y:S08]  /*12000*/  HMMA.16816.F32.BF16 R24, R32.reuse, R26, R76 ;  /* 0x0000001a2018723c */ /* 0x040ff0000004184c */
[C---:B------:R-:W-:Y:S01]  /*12010*/  HMMA.16816.F32.BF16 R28, R32.reuse, R36, R28 ;  /* 0x00000024201c723c */ /* 0x040fe2000004181c */
[----:B-1----:R-:W-:Y:S01]  /*12020*/  F2FP.BF16.F32.PACK_AB R36, R116, R193 ;  /* 0x000000c17424723e */ /* 0x002fe200000010ff */
[----:B------:R-:W-:Y:S01]  /*12030*/  FFMA.FTZ R207, R233, R3, -R66 ;  /* 0x00000003e9cf7223 */ /* 0x000fe20000010842 */
[----:B--2---:R-:W-:Y:S01]  /*12040*/  F2FP.BF16.F32.PACK_AB R37, R114, R191 ;  /* 0x000000bf7225723e */ /* 0x004fe200000010ff */
[----:B------:R-:W-:Y:S01]  /*12050*/  FFMA.FTZ R203, R229, R3, -R56 ;  /* 0x00000003e5cb7223 */ /* 0x000fe20000010838 */
[----:B------:R-:W-:Y:S08]  /*12060*/  MUFU.EX2 R209, R209 ;  /* 0x000000d100d17308 */ /* 0x000ff00000000800 */
[----:B------:R-:W1:Y:S01]  /*12070*/  MUFU.EX2 R124, R124 ;  /* 0x0000007c007c7308 */ /* 0x000e620000000800 */
[----:B------:R-:W-:Y:S01]  /*12080*/  HMMA.16816.F32.BF16 R32, R32, R38, R68 ;  /* 0x000000262020723c */ /* 0x000fe20000041844 */
[----:B------:R-:W-:-:S06]  /*12090*/  F2FP.BF16.F32.PACK_AB R38, R104, R145 ;  /* 0x000000916826723e */ /* 0x000fcc00000010ff */
[----:B------:R-:W-:Y:S01]  /*120a0*/  MUFU.EX2 R120, R120 ;  /* 0x0000007800787308 */ /* 0x000fe20000000800 */
[----:B---3--:R-:W-:-:S07]  /*120b0*/  F2FP.BF16.F32.PACK_AB R39, R2, R139 ;  /* 0x0000008b0227723e */ /* 0x008fce00000010ff */
[----:B------:R-:W-:Y:S01]  /*120c0*/  MUFU.EX2 R205, R205 ;  /* 0x000000cd00cd7308 */ /* 0x000fe20000000800 */
[C---:B------:R-:W-:Y:S07]  /*120d0*/  HMMA.16816.F32.BF16 R12, R36.reuse, R40, R12 ;  /* 0x00000028240c723c */ /* 0x040fee000004180c */
[----:B------:R-:W-:Y:S01]  /*120e0*/  MUFU.EX2 R122, R122 ;  /* 0x0000007a007a7308 */ /* 0x000fe20000000800 */
[C---:B------:R-:W-:Y:S01]  /*120f0*/  HMMA.16816.F32.BF16 R16, R36.reuse, R42, R16 ;  /* 0x0000002a2410723c */ /* 0x040fe20000041810 */
[----:B------:R-:W2:Y:S06]  /*12100*/  LDSM.16.MT88.4 R40, [R152+0x6800] ;  /* 0x006800009828783b */ /* 0x000eac0000004200 */
[----:B------:R-:W-:Y:S01]  /*12110*/  MUFU.EX2 R118, R118 ;  /* 0x0000007600767308 */ /* 0x000fe20000000800 */
[----:B------:R-:W-:Y:S01]  /*12120*/  HMMA.16816.F32.BF16 R4, R36, R44, R4 ;  /* 0x0000002c2404723c */ /* 0x000fe20000041804 */
[-C--:B------:R-:W-:Y:S01]  /*12130*/  FFMA.FTZ R227, R215, R3.reuse, -R66 ;  /* 0x00000003d7e37223 */ /* 0x080fe20000010842 */
[----:B------:R-:W-:-:S05]  /*12140*/  FFMA.FTZ R219, R213, R3, -R56 ;  /* 0x00000003d5db7223 */ /* 0x000fca0000010838 */
[----:B------:R-:W-:Y:S01]  /*12150*/  MUFU.EX2 R134, R134 ;  /* 0x0000008600867308 */ /* 0x000fe20000000800 */
[C---:B------:R-:W-:Y:S01]  /*12160*/  HMMA.16816.F32.BF16 R8, R36.reuse, R46, R8 ;  /* 0x0000002e2408723c */ /* 0x040fe20000041808 */
[----:B------:R-:W3:Y:S06]  /*12170*/  LDSM.16.MT88.4 R44, [R153+0x6800] ;  /* 0x00680000992c783b */ /* 0x000eec0000004200 */
[----:B------:R-:W-:Y:S08]  /*12180*/  MUFU.EX2 R126, R126 ;  /* 0x0000007e007e7308 */ /* 0x000ff00000000800 */
[----:B------:R-:W-:Y:S08]  /*12190*/  MUFU.EX2 R132, R132 ;  /* 0x0000008400847308 */ /* 0x000ff00000000800 */
[----:B------:R-:W-:Y:S01]  /*121a0*/  MUFU.EX2 R130, R130 ;  /* 0x0000008200827308 */ /* 0x000fe20000000800 */
[-C--:B------:R-:W-:Y:S01]  /*121b0*/  FFMA.FTZ R211, R147, R3.reuse, -R66 ;  /* 0x0000000393d37223 */ /* 0x080fe20000010842 */
[C---:B--2---:R-:W-:Y:S01]  /*121c0*/  HMMA.16816.F32.BF16 R28, R36.reuse, R40, R28 ;  /* 0x00000028241c723c */ /* 0x044fe2000004181c */
[----:B------:R-:W-:Y:S01]  /*121d0*/  FFMA.FTZ R169, R149, R3, -R56 ;  /* 0x0000000395a97223 */ /* 0x000fe20000010838 */
[----:B------:R-:W-:Y:S04]  /*121e0*/  LDSM.16.MT88.4 R92, [R158+0x8800] ;  /* 0x008800009e5c783b */ /* 0x000fe80000004200 */
[----:B------:R-:W-:Y:S01]  /*121f0*/  MUFU.EX2 R138, R138 ;  /* 0x0000008a008a7308 */ /* 0x000fe20000000800 */
[----:B------:R-:W-:Y:S01]  /*12200*/  LDSM.16.MT88.4 R76, [R153+0x8800] ;  /* 0x00880000994c783b */ /* 0x000fe20000004200 */
[C---:B------:R-:W-:Y:S03]  /*12210*/  HMMA.16816.F32.BF16 R32, R36.reuse, R42, R32 ;  /* 0x0000002a2420723c */ /* 0x040fe60000041820 */
[----:B------:R-:W2:Y:S03]  /*12220*/  LDSM.16.MT88.4 R40, [R154+0x7000] ;  /* 0x007000009a28783b */ /* 0x000ea60000004200 */
[----:B------:R-:W4:Y:S08]  /*12230*/  MUFU.EX2 R207, R207 ;  /* 0x000000cf00cf7308 */ /* 0x000f300000000800 */
[----:B------:R-:W5:Y:S01]  /*12240*/  MUFU.EX2 R203, R203 ;  /* 0x000000cb00cb7308 */ /* 0x000f620000000800 */
[C---:B---3--:R-:W-:Y:S08]  /*12250*/  HMMA.16816.F32.BF16 R20, R36.reuse, R44, R20 ;  /* 0x0000002c2414723c */ /* 0x048ff00000041814 */
[----:B------:R-:W-:Y:S01]  /*12260*/  HMMA.16816.F32.BF16 R24, R36, R46, R24 ;  /* 0x0000002e2418723c */ /* 0x000fe20000041818 */
[----:B------:R-:W3:Y:S01]  /*12270*/  LDSM.16.MT88.4 R44, [R158+0x7000] ;  /* 0x007000009e2c783b */ /* 0x000ee20000004200 */
[----:B-1----:R-:W-:-:S02]  /*12280*/  F2FP.BF16.F32.PACK_AB R36, R124, R209 ;  /* 0x000000d17c24723e */ /* 0x002fc400000010ff */
[----:B----4-:R-:W-:Y:S02]  /*12290*/  F2FP.BF16.F32.PACK_AB R38, R120, R207 ;  /* 0x000000cf7826723e */ /* 0x010fe400000010ff */
[----:B------:R-:W-:Y:S02]  /*122a0*/  F2FP.BF16.F32.PACK_AB R37, R122, R205 ;  /* 0x000000cd7a25723e */ /* 0x000fe400000010ff */
[----:B-----5:R-:W-:-:S07]  /*122b0*/  F2FP.BF16.F32.PACK_AB R39, R118, R203 ;  /* 0x000000cb7627723e */ /* 0x020fce00000010ff */
[C---:B--2---:R-:W-:Y:S08]  /*122c0*/  HMMA.16816.F32.BF16 R12, R36.reuse, R40, R12 ;  /* 0x00000028240c723c */ /* 0x044ff0000004180c */
[C---:B------:R-:W-:Y:S01]  /*122d0*/  HMMA.16816.F32.BF16 R16, R36.reuse, R42, R16 ;  /* 0x0000002a2410723c */ /* 0x040fe20000041810 */
[----:B------:R-:W1:Y:S07]  /*122e0*/  LDSM.16.MT88.4 R40, [R152+0x7000] ;  /* 0x007000009828783b */ /* 0x000e6e0000004200 */
[C---:B---3--:R-:W-:Y:S08]  /*122f0*/  HMMA.16816.F32.BF16 R4, R36.reuse, R44, R4 ;  /* 0x0000002c2404723c */ /* 0x048ff00000041804 */
[----:B------:R-:W-:Y:S01]  /*12300*/  HMMA.16816.F32.BF16 R8, R36, R46, R8 ;  /* 0x0000002e2408723c */ /* 0x000fe20000041808 */
[----:B------:R-:W2:Y:S01]  /*12310*/  LDSM.16.MT88.4 R44, [R153+0x7000] ;  /* 0x00700000992c783b */ /* 0x000ea20000004200 */
[-C--:B------:R-:W-:Y:S01]  /*12320*/  FFMA.FTZ R215, R223, R3.reuse, -R66 ;  /* 0x00000003dfd77223 */ /* 0x080fe20000010842 */
[----:B------:R-:W-:-:S05]  /*12330*/  FFMA.FTZ R213, R221, R3, -R56 ;  /* 0x00000003ddd57223 */ /* 0x000fca0000010838 */
[C---:B-1----:R-:W-:Y:S08]  /*12340*/  HMMA.16816.F32.BF16 R28, R36.reuse, R40, R28 ;  /* 0x00000028241c723c */ /* 0x042ff0000004181c */
[C---:B------:R-:W-:Y:S01]  /*12350*/  HMMA.16816.F32.BF16 R32, R36.reuse, R42, R32 ;  /* 0x0000002a2420723c */ /* 0x040fe20000041820 */
[----:B------:R-:W1:Y:S01]  /*12360*/  LDSM.16.MT88.4 R40, [R154+0x7800] ;  /* 0x007800009a28783b */ /* 0x000e620000004200 */
[----:B------:R-:W3:Y:S08]  /*12370*/  MUFU.EX2 R227, R227 ;  /* 0x000000e300e37308 */ /* 0x000ef00000000800 */
[----:B------:R-:W4:Y:S08]  /*12380*/  MUFU.EX2 R215, R215 ;  /* 0x000000d700d77308 */ /* 0x000f300000000800 */
[----:B------:R-:W5:Y:S08]  /*12390*/  MUFU.EX2 R219, R219 ;  /* 0x000000db00db7308 */ /* 0x000f700000000800 */
[----:B------:R-:W1:Y:S01]  /*123a0*/  MUFU.EX2 R213, R213 ;  /* 0x000000d500d57308 */ /* 0x000e620000000800 */
[C---:B--2---:R-:W-:Y:S08]  /*123b0*/  HMMA.16816.F32.BF16 R20, R36.reuse, R44, R20 ;  /* 0x0000002c2414723c */ /* 0x044ff00000041814 */
[----:B------:R-:W-:Y:S01]  /*123c0*/  HMMA.16816.F32.BF16 R24, R36, R46, R24 ;  /* 0x0000002e2418723c */ /* 0x000fe20000041818 */
[----:B------:R-:W2:Y:S01]  /*123d0*/  LDSM.16.MT88.4 R44, [R158+0x7800] ;  /* 0x007800009e2c783b */ /* 0x000ea20000004200 */
        /* <DEDUP_REMOVED lines=21> */
[----:B------:R-:W1:Y:S01]  /*12530*/  MUFU.EX2 R140, R140 ;  /* 0x0000008c008c7308 */ /* 0x000e620000000800 */
[C---:B--2---:R-:W-:Y:S08]  /*12540*/  HMMA.16816.F32.BF16 R20, R36.reuse, R44, R20 ;  /* 0x0000002c2414723c */ /* 0x044ff00000041814 */
[----:B------:R-:W-:Y:S01]  /*12550*/  HMMA.16816.F32.BF16 R24, R36, R46, R24 ;  /* 0x0000002e2418723c */ /* 0x000fe20000041818 */
[----:B---3--:R-:W-:Y:S01]  /*12560*/  F2FP.BF16.F32.PACK_AB R36, R138, R211 ;  /* 0x000000d38a24723e */ /* 0x008fe200000010ff */
[----:B------:R-:W-:Y:S01]  /*12570*/  FFMA.FTZ R69, R196, R48, R49 ;  /* 0x00000030c4457223 */ /* 0x000fe20000010031 */
[----:B----4-:R-:W-:Y:S01]  /*12580*/  F2FP.BF16.F32.PACK_AB R38, R136, R147 ;  /* 0x000000938826723e */ /* 0x010fe200000010ff */
[----:B------:R-:W2:Y:S01]  /*12590*/  LDSM.16.MT88.4 R44, [R154+0x8000] ;  /* 0x008000009a2c783b */ /* 0x000ea20000004200 */
[----:B-----5:R-:W-:-:S02]  /*125a0*/  F2FP.BF16.F32.PACK_AB R37, R142, R169 ;  /* 0x000000a98e25723e */ /* 0x020fc400000010ff */
[----:B-1----:R-:W-:Y:S01]  /*125b0*/  F2FP.BF16.F32.PACK_AB R39, R140, R149 ;  /* 0x000000958c27723e */ /* 0x002fe200000010ff */
[----:B------:R-:W1:Y:S06]  /*125c0*/  LDSM.16.MT88.4 R48, [R153+0x8000] ;  /* 0x008000009930783b */ /* 0x000e6c0000004200 */
[C---:B------:R-:W-:Y:S08]  /*125d0*/  HMMA.16816.F32.BF16 R4, R36.reuse, R40, R4 ;  /* 0x000000282404723c */ /* 0x040ff00000041804 */
[C---:B------:R-:W-:Y:S01]  /*125e0*/  HMMA.16816.F32.BF16 R8, R36.reuse, R42, R8 ;  /* 0x0000002a2408723c */ /* 0x040fe20000041808 */
[----:B------:R-:W3:Y:S07]  /*125f0*/  LDSM.16.MT88.4 R40, [R152+0x8000] ;  /* 0x008000009828783b */ /* 0x000eee0000004200 */
[C---:B--2---:R-:W-:Y:S08]  /*12600*/  HMMA.16816.F32.BF16 R12, R36.reuse, R44, R12 ;  /* 0x0000002c240c723c */ /* 0x044ff0000004180c */
[C---:B------:R-:W-:Y:S08]  /*12610*/  HMMA.16816.F32.BF16 R16, R36.reuse, R46, R16 ;  /* 0x0000002e2410723c */ /* 0x040ff00000041810 */
[C---:B-1----:R-:W-:Y:S08]  /*12620*/  HMMA.16816.F32.BF16 R20, R36.reuse, R48, R20 ;  /* 0x000000302414723c */ /* 0x042ff00000041814 */
[C---:B------:R-:W-:Y:S08]  /*12630*/  HMMA.16816.F32.BF16 R24, R36.reuse, R50, R24 ;  /* 0x000000322418723c */ /* 0x040ff00000041818 */
[----:B---3--:R-:W-:Y:S01]  /*12640*/  HMMA.16816.F32.BF16 R28, R36, R40, R28 ;  /* 0x00000028241c723c */ /* 0x008fe2000004181c */
[-CC-:B------:R-:W-:Y:S01]  /*12650*/  FFMA.FTZ R41, R125, R3.reuse, -R56.reuse ;  /* 0x000000037d297223 */ /* 0x180fe20000010838 */
[----:B------:R-:W-:-:S06]  /*12660*/  FFMA.FTZ R40, R119, R3, -R56 ;  /* 0x0000000377287223 */ /* 0x000fcc0000010838 */
[----:B------:R-:W-:Y:S01]  /*12670*/  HMMA.16816.F32.BF16 R32, R36, R42, R32 ;  /* 0x0000002a2420723c */ /* 0x000fe20000041820 */
[-CC-:B------:R-:W-:Y:S01]  /*12680*/  FFMA.FTZ R38, R121, R3.reuse, -R66.reuse ;  /* 0x0000000379267223 */ /* 0x180fe20000010842 */
[-CC-:B------:R-:W-:Y:S01]  /*12690*/  FFMA.FTZ R37, R131, R3.reuse, -R66.reuse ;  /* 0x0000000383257223 */ /* 0x180fe20000010842 */
[-CC-:B------:R-:W-:Y:S01]  /*126a0*/  FFMA.FTZ R39, R133, R3.reuse, -R66.reuse ;  /* 0x0000000385277223 */ /* 0x180fe20000010842 */
[-C--:B------:R-:W-:Y:S01]  /*126b0*/  FFMA.FTZ R36, R135, R3.reuse, -R66 ;  /* 0x0000000387247223 */ /* 0x080fe20000010842 */
[-CC-:B------:R-:W-:Y:S01]  /*126c0*/  FFMA.FTZ R42, R127, R3.reuse, -R56.reuse ;  /* 0x000000037f2a7223 */ /* 0x180fe20000010838 */
[----:B------:R-:W-:Y:S01]  /*126d0*/  FFMA.FTZ R43, R123, R3, -R56 ;  /* 0x000000037b2b7223 */ /* 0x000fe20000010838 */
[----:B------:R-:W-:Y:S08]  /*126e0*/  MUFU.EX2 R38, R38 ;  /* 0x0000002600267308 */ /* 0x000ff00000000800 */
[----:B------:R-:W1:Y:S08]  /*126f0*/  MUFU.EX2 R37, R37 ;  /* 0x0000002500257308 */ /* 0x000e700000000800 */
[----:B------:R-:W-:Y:S08]  /*12700*/  MUFU.EX2 R39, R39 ;  /* 0x0000002700277308 */ /* 0x000ff00000000800 */
[----:B------:R-:W2:Y:S08]  /*12710*/  MUFU.EX2 R36, R36 ;  /* 0x0000002400247308 */ /* 0x000eb00000000800 */
[----:B------:R-:W-:Y:S08]  /*12720*/  MUFU.EX2 R41, R41 ;  /* 0x0000002900297308 */ /* 0x000ff00000000800 */
[----:B------:R-:W3:Y:S08]  /*12730*/  MUFU.EX2 R42, R42 ;  /* 0x0000002a002a7308 */ /* 0x000ef00000000800 */
[----:B------:R-:W-:Y:S08]  /*12740*/  MUFU.EX2 R43, R43 ;  /* 0x0000002b002b7308 */ /* 0x000ff00000000800 */
[----:B------:R-:W4:Y:S01]  /*12750*/  MUFU.EX2 R40, R40 ;  /* 0x0000002800287308 */ /* 0x000f220000000800 */
[----:B------:R-:W-:Y:S01]  /*12760*/  FADD.FTZ R106, R106, R69 ;  /* 0x000000456a6a7221 */ /* 0x000fe20000010000 */
[----:B-1----:R-:W-:-:S02]  /*12770*/  F2FP.BF16.F32.PACK_AB R68, R37, R38 ;  /* 0x000000262544723e */ /* 0x002fc400000010ff */
[----:B--2---:R-:W-:Y:S02]  /*12780*/  F2FP.BF16.F32.PACK_AB R70, R36, R39 ;  /* 0x000000272446723e */ /* 0x004fe400000010ff */
[----:B---3--:R-:W-:Y:S02]  /*12790*/  F2FP.BF16.F32.PACK_AB R69, R42, R41 ;  /* 0x000000292a45723e */ /* 0x008fe400000010ff */
[----:B----4-:R-:W-:-:S07]  /*127a0*/  F2FP.BF16.F32.PACK_AB R71, R40, R43 ;  /* 0x0000002b2847723e */ /* 0x010fce00000010ff */
[----:B------:R-:W-:Y:S01]  /*127b0*/  HMMA.16816.F32.BF16 R96, R68, R92, R4 ;  /* 0x0000005c4460723c */ /* 0x000fe20000041804 */
[----:B------:R-:W1:Y:S01]  /*127c0*/  LDSM.16.MT88.4 R4, [R152+0x8800] ;  /* 0x008800009804783b */ /* 0x000e620000004200 */
[----:B------:R-:W-:-:S06]  /*127d0*/  FFMA.FTZ R195, R195, R112, R110 ;  /* 0x00000070c3c37223 */ /* 0x000fcc000001006e */
[C---:B------:R-:W-:Y:S01]  /*127e0*/  HMMA.16816.F32.BF16 R92, R68.reuse, R94, R8 ;  /* 0x0000005e445c723c */ /* 0x040fe20000041808 */
[----:B------:R-:W2:Y:S01]  /*127f0*/  LDSM.16.MT88.4 R8, [R154+0x9000] ;  /* 0x009000009a08783b */ /* 0x000ea20000004200 */
[----:B------:R-:W-:Y:S01]  /*12800*/  FADD.FTZ R108, R108, R195 ;  /* 0x000000c36c6c7221 */ /* 0x000fe20000010000 */
[----:B------:R-:W-:Y:S01]  /*12810*/  FADD.FTZ R137, R137, R106 ;  /* 0x0000006a89897221 */ /* 0x000fe20000010000 */
[-CC-:B------:R-:W-:Y:S01]  /*12820*/  FFMA.FTZ R47, R109, R3.reuse, -R66.reuse ;  /* 0x000000036d2f7223 */ /* 0x180fe20000010842 */
[-C--:B------:R-:W-:Y:S01]  /*12830*/  FFMA.FTZ R44, R117, R3.reuse, -R66 ;  /* 0x00000003752c7223 */ /* 0x080fe20000010842 */
[----:B------:R-:W-:Y:S02]  /*12840*/  FADD.FTZ R141, R141, R108 ;  /* 0x0000006c8d8d7221 */ /* 0x000fe40000010000 */
[----:B------:R-:W-:Y:S01]  /*12850*/  HMMA.16816.F32.BF16 R80, R68, R76, R20 ;  /* 0x0000004c4450723c */ /* 0x000fe20000041814 */
[-CC-:B------:R-:W-:Y:S01]  /*12860*/  FFMA.FTZ R45, R115, R3.reuse, -R66.reuse ;  /* 0x00000003732d7223 */ /* 0x180fe20000010842 */
[----:B------:R-:W3:Y:S01]  /*12870*/  LDSM.16.MT88.4 R20, [R158+0x9000] ;  /* 0x009000009e14783b */ /* 0x000ee20000004200 */
[----:B------:R-:W-:Y:S01]  /*12880*/  FFMA.FTZ R113, R113, R3, -R66 ;  /* 0x0000000371717223 */ /* 0x000fe20000010842 */
[----:B------:R-:W-:-:S04]  /*12890*/  FADD.FTZ R102, R102, R137 ;  /* 0x0000008966667221 */ /* 0x000fc80000010000 */
[C---:B------:R-:W-:Y:S01]  /*128a0*/  HMMA.16816.F32.BF16 R76, R68.reuse, R78, R24 ;  /* 0x0000004e444c723c */ /* 0x040fe20000041818 */
[-CC-:B------:R-:W-:Y:S01]  /*128b0*/  FFMA.FTZ R25, R105, R3.reuse, -R56.reuse ;  /* 0x0000000369197223 */ /* 0x180fe20000010838 */
[-CC-:B------:R-:W-:Y:S01]  /*128c0*/  FFMA.FTZ R26, R111, R3.reuse, -R56.reuse ;  /* 0x000000036f1a7223 */ /* 0x180fe20000010838 */
[-C--:B------:R-:W-:Y:S01]  /*128d0*/  FFMA.FTZ R27, R107, R3.reuse, -R56 ;  /* 0x000000036b1b7223 */ /* 0x080fe20000010838 */
[----:B------:R-:W-:Y:S01]  /*128e0*/  FADD.FTZ R0, R0, R141 ;  /* 0x0000008d00007221 */ /* 0x000fe20000010000 */
[----:B------:R-:W-:Y:S01]  /*128f0*/  MUFU.EX2 R47, R47 ;  /* 0x0000002f002f7308 */ /* 0x000fe20000000800 */
[----:B------:R-:W-:Y:S02]  /*12900*/  FADD.FTZ R193, R193, R102 ;  /* 0x00000066c1c17221 */ /* 0x000fe40000010000 */
[----:B------:R-:W-:Y:S01]  /*12910*/  FADD.FTZ R191, R191, R0 ;  /* 0x00000000bfbf7221 */ /* 0x000fe20000010000 */
[----:B-1----:R-:W-:Y:S01]  /*12920*/  HMMA.16816.F32.BF16 R72, R68, R4, R28 ;  /* 0x000000044448723c */ /* 0x002fe2000004181c */
[----:B------:R-:W-:-:S03]  /*12930*/  FFMA.FTZ R28, R63, R3, -R56 ;  /* 0x000000033f1c7223 */ /* 0x000fc60000010838 */
[----:B------:R-:W1:Y:S01]  /*12940*/  MUFU.EX2 R44, R44 ;  /* 0x0000002c002c7308 */ /* 0x000e620000000800 */
[----:B------:R-:W-:Y:S01]  /*12950*/  FADD.FTZ R116, R116, R193 ;  /* 0x000000c174747221 */ /* 0x000fe20000010000 */
[----:B------:R-:W-:-:S06]  /*12960*/  FADD.FTZ R114, R114, R191 ;  /* 0x000000bf72727221 */ /* 0x000fcc0000010000 */
[----:B------:R-:W-:Y:S01]  /*12970*/  MUFU.EX2 R45, R45 ;  /* 0x0000002d002d7308 */ /* 0x000fe20000000800 */
[C---:B------:R-:W-:Y:S07]  /*12980*/  HMMA.16816.F32.BF16 R88, R68.reuse, R84, R12 ;  /* 0x000000544458723c */ /* 0x040fee000004180c */
[----:B------:R-:W4:Y:S01]  /*12990*/  MUFU.EX2 R24, R113 ;  /* 0x0000007100187308 */ /* 0x000f220000000800 */
[C---:B------:R-:W-:Y:S07]  /*129a0*/  HMMA.16816.F32.BF16 R84, R68.reuse, R86, R16 ;  /* 0x000000564454723c */ /* 0x040fee0000041810 */
[----:B------:R-:W-:Y:S08]  /*129b0*/  MUFU.EX2 R25, R25 ;  /* 0x0000001900197308 */ /* 0x000ff00000000800 */
[----:B------:R-:W5:Y:S08]  /*129c0*/  MUFU.EX2 R26, R26 ;  /* 0x0000001a001a7308 */ /* 0x000f700000000800 */
[----:B------:R-:W-:Y:S08]  /*129d0*/  MUFU.EX2 R27, R27 ;  /* 0x0000001b001b7308 */ /* 0x000ff00000000800 */
[----:B------:R-:W2:Y:S01]  /*129e0*/  MUFU.EX2 R28, R28 ;  /* 0x0000001c001c7308 */ /* 0x000ea20000000800 */
[----:B------:R-:W-:Y:S01]  /*129f0*/  FADD.FTZ R145, R145, R116 ;  /* 0x0000007491917221 */ /* 0x000fe20000010000 */
[----:B------:R-:W-:Y:S01]  /*12a00*/  FADD.FTZ R139, R139, R114 ;  /* 0x000000728b8b7221 */ /* 0x000fe20000010000 */
[----:B------:R-:W-:Y:S01]  /*12a10*/  HMMA.16816.F32.BF16 R68, R68, R6, R32 ;  /* 0x000000064444723c */ /* 0x000fe20000041820 */
[----:B------:R-:W3:Y:S01]  /*12a20*/  LDSM.16.MT88.4 R16, [R153+0x9000] ;  /* 0x009000009910783b */ /* 0x000ee20000004200 */
[----:B------:R-:W-:Y:S01]  /*12a30*/  FADD.FTZ R104, R104, R145 ;  /* 0x0000009168687221 */ /* 0x000fe20000010000 */
[----:B------:R-:W-:Y:S01]  /*12a40*/  FADD.FTZ R2, R2, R139 ;  /* 0x0000008b02027221 */ /* 0x000fe20000010000 */
[----:B-1----:R-:W-:Y:S01]  /*12a50*/  F2FP.BF16.F32.PACK_AB R4, R44, R47 ;  /* 0x0000002f2c04723e */ /* 0x002fe200000010ff */
[----:B------:R-:W1:Y:S01]  /*12a60*/  LDSM.16.MT88.4 R12, [R152+0x9000] ;  /* 0x00900000980c783b */ /* 0x000e620000004200 */
[----:B----4-:R-:W-:Y:S01]  /*12a70*/  F2FP.BF16.F32.PACK_AB R6, R24, R45 ;  /* 0x0000002d1806723e */ /* 0x010fe200000010ff */
[----:B------:R-:W-:Y:S01]  /*12a80*/  FADD.FTZ R209, R209, R104 ;  /* 0x00000068d1d17221 */ /* 0x000fe20000010000 */
[----:B-----5:R-:W-:Y:S01]  /*12a90*/  F2FP.BF16.F32.PACK_AB R5, R26, R25 ;  /* 0x000000191a05723e */ /* 0x020fe200000010ff */
[----:B------:R-:W-:Y:S01]  /*12aa0*/  FADD.FTZ R205, R205, R2 ;  /* 0x00000002cdcd7221 */ /* 0x000fe20000010000 */
[----:B--2---:R-:W-:Y:S01]  /*12ab0*/  F2FP.BF16.F32.PACK_AB R7, R28, R27 ;  /* 0x0000001b1c07723e */ /* 0x004fe200000010ff */
[----:B------:R-:W-:-:S02]  /*12ac0*/  FADD.FTZ R124, R124, R209 ;  /* 0x000000d17c7c7221 */ /* 0x000fc40000010000 */
[----:B------:R-:W-:Y:S02]  /*12ad0*/  FADD.FTZ R122, R122, R205 ;  /* 0x000000cd7a7a7221 */ /* 0x000fe40000010000 */
[----:B------:R-:W-:Y:S02]  /*12ae0*/  FADD.FTZ R207, R207, R124 ;  /* 0x0000007ccfcf7221 */ /* 0x000fe40000010000 */
        /* <DEDUP_REMOVED lines=8> */
[-C--:B------:R-:W-:Y:S01]  /*12b70*/  FFMA.FTZ R0, R58, R3.reuse, -R66 ;  /* 0x000000033a007223 */ /* 0x080fe20000010842 */
[-CC-:B------:R-:W-:Y:S01]  /*12b80*/  FFMA.FTZ R29, R57, R3.reuse, -R56.reuse ;  /* 0x00000003391d7223 */ /* 0x180fe20000010838 */
[-CC-:B------:R-:W-:Y:S01]  /*12b90*/  FFMA.FTZ R30, R55, R3.reuse, -R56.reuse ;  /* 0x00000003371e7223 */ /* 0x180fe20000010838 */
[-CC-:B------:R-:W-:Y:S01]  /*12ba0*/  FFMA.FTZ R195, R53, R3.reuse, -R56.reuse ;  /* 0x0000000335c37223 */ /* 0x180fe20000010838 */
[C---:B---3--:R-:W-:Y:S01]  /*12bb0*/  HMMA.16816.F32.BF16 R92, R4.reuse, R22, R92 ;  /* 0x00000016045c723c */ /* 0x048fe2000004185c */
        /* <DEDUP_REMOVED lines=9> */
[----:B------:R-:W-:-:S05]  /*12c50*/  FADD.FTZ R213, R213, R132 ;  /* 0x00000084d5d57221 */ /* 0x000fca0000010000 */
        /* <DEDUP_REMOVED lines=22> */
[----:B---3--:R-:W-:Y:S01]  /*12dc0*/  F2FP.BF16.F32.PACK_AB R4, R21, R0 ;  /* 0x000000001504723e */ /* 0x008fe200000010ff */
[----:B------:R-:W-:Y:S01]  /*12dd0*/  FADD.FTZ R38, R38, R147 ;  /* 0x0000009326267221 */ /* 0x000fe20000010000 */
[----:B----4-:R-:W-:Y:S01]  /*12de0*/  F2FP.BF16.F32.PACK_AB R6, R23, R20 ;  /* 0x000000141706723e */ /* 0x010fe200000010ff */
[----:B------:R-:W-:Y:S01]  /*12df0*/  FADD.FTZ R41, R41, R140 ;  /* 0x0000008c29297221 */ /* 0x000fe20000010000 */
[----:B-----5:R-:W-:Y:S01]  /*12e00*/  F2FP.BF16.F32.PACK_AB R5, R29, R22 ;  /* 0x000000161d05723e */ /* 0x020fe200000010ff */
[----:B------:R-:W1:Y:S01]  /*12e10*/  LDSM.16.MT88.4 R12, [R153+0x9800] ;  /* 0x00980000990c783b */ /* 0x000e620000004200 */
[----:B--2---:R-:W-:Y:S01]  /*12e20*/  F2FP.BF16.F32.PACK_AB R7, R195, R30 ;  /* 0x0000001ec307723e */ /* 0x004fe200000010ff */
[----:B------:R-:W-:Y:S01]  /*12e30*/  FADD.FTZ R38, R37, R38 ;  /* 0x0000002625267221 */ /* 0x000fe20000010000 */
[----:B------:R-:W-:-:S05]  /*12e40*/  FADD.FTZ R42, R42, R41 ;  /* 0x000000292a2a7221 */ /* 0x000fca0000010000 */
[C---:B------:R-:W-:Y:S08]  /*12e50*/  HMMA.16816.F32.BF16 R96, R4.reuse, R8, R96 ;  /* 0x000000080460723c */ /* 0x040ff00000041860 */
        /* <DEDUP_REMOVED lines=32> */
[C---:B--2---:R-:W-:Y:S08]  /*13060*/  HMMA.16816.F32.BF16 R72, R4.reuse, R8, R72 ;  /* 0x000000080448723c */ /* 0x044ff00000041848 */
[----:B------:R-:W-:Y:S01]  /*13070*/  HMMA.16816.F32.BF16 R68, R4, R10, R68 ;  /* 0x0000000a0444723c */ /* 0x000fe20000041844 */
[----:B------:R-:W-:-:S04]  /*13080*/  NOP ;  /* 0x0000000000007918 */ /* 0x000fc80000000000 */
[----:B------:R-:W-:-:S15]  /*13090*/  @P0 BRA `(.L_x_13293) ;  /* 0x0000000000040947 */ /* 0x000fde0003800000 */
.L_x_13284:
[----:B------:R-:W-:-:S07]  /*130a0*/  IADD3 R67, PT, PT, R103, -0x1, RZ ;  /* 0xffffffff67437810 */ /* 0x000fce0007ffe0ff */
.L_x_13293:
[----:B------:R-:W-:Y:S05]  /*130b0*/  BSYNC B2 ;  /* 0x0000000000027941 */ /* 0x000fea0003800000 */
.L_x_13283:
[----:B------:R-:W-:-:S13]  /*130c0*/  ISETP.GE.AND P0, PT, R67, R166, PT ;  /* 0x000000a64300720c */ /* 0x000fda0003f06270 */
[----:B------:R-:W-:Y:S05]  /*130d0*/  @!P0 BRA `(.L_x_13294) ;  /* 0x00000044006c8947 */ /* 0x000fea0003800000 */
[----:B------:R-:W-:Y:S01]  /*130e0*/  ISETP.NE.U32.AND P0, PT, R128, RZ, PT ;  /* 0x000000ff8000720c */ /* 0x000fe20003f05070 */
[----:B------:R-:W-:Y:S01]  /*130f0*/  IMAD.SHL.U32 R3, R173, 0x2, RZ ;  /* 0x00000002ad037824 */ /* 0x000fe200078e00ff */
[----:B------:R-:W-:Y:S01]  /*13100*/  LOP3.LUT R180, R180, 0xfffffffd, RZ, 0xc0, !PT ;  /* 0xfffffffdb4b47812 */ /* 0x000fe200078ec0ff */
[----:B------:R-:W-:Y:S01]  /*13110*/  IMAD.SHL.U32 R192, R67, 0x80, RZ ;  /* 0x0000008043c07824 */ /* 0x000fe200078e00ff */
[----:B------:R-:W-:Y:S01]  /*13120*/  ISETP.NE.AND.EX P0, PT, R129, RZ, PT, P0 ;  /* 0x000000ff8100720c */ /* 0x000fe20003f05300 */
[C---:B------:R-:W-:Y:S01]  /*13130*/  IMAD.SHL.U32 R191, R64.reuse, 0x20, RZ ;  /* 0x0000002040bf7824 */ /* 0x040fe200078e00ff */
[----:B------:R-:W-:Y:S01]  /*13140*/  LOP3.LUT R3, R3, 0x6, RZ, 0xc0, !PT ;  /* 0x0000000603037812 */ /* 0x000fe200078ec0ff */
[----:B------:R-:W-:Y:S01]  /*13150*/  IMAD.MOV.U32 R103, RZ, RZ, R0 ;  /* 0x000000ffff677224 */ /* 0x000fe200078e0000 */
[----:B------:R-:W-:Y:S01]  /*13160*/  SHF.L.U64.HI R190, R64, 0x5, R65 ;  /* 0x0000000540be7819 */ /* 0x000fe20000010241 */
[----:B------:R-:W-:Y:S01]  /*13170*/  IMAD.MOV.U32 R102, RZ, RZ, R2 ;  /* 0x000000ffff667224 */ /* 0x000fe200078e0002 */
[----:B------:R-:W-:Y:S01]  /*13180*/  LOP3.LUT R194, R192, 0x40, R3, 0xfe, !PT ;  /* 0x00000040c0c27812 */ /* 0x000fe200078efe03 */
[----:B------:R-:W-:-:S02]  /*13190*/  VIADD R193, R67, 0x1 ;  /* 0x0000000143c17836 */ /* 0x000fc40000000000 */
[----:B------:R-:W-:-:S04]  /*131a0*/  VIADD R192, R192, 0x80 ;  /* 0x00000080c0c07836 */ /* 0x000fc80000000000 */
[----:B------:R-:W-:-:S07]  /*131b0*/  @P0 LOP3.LUT R180, R180, 0x2, RZ, 0xfc, !PT ;  /* 0x00000002b4b40812 */ /* 0x000fce00078efcff */
.L_x_13301:
        /* <DEDUP_REMOVED lines=78> */
.L_x_13296:
[----:B------:R-:W-:Y:S05]  /*136a0*/  BSYNC.RECONVERGENT B0 ;  /* 0x0000000000007941 */ /* 0x000fea0003800200 */
.L_x_13295:
[----:B------:R-:W-:Y:S01]  /*136b0*/  IADD3 R42, P0, PT, R191, R170, RZ ;  /* 0x000000aabf2a7210 */ /* 0x000fe20007f1e0ff */
[----:B------:R-:W-:Y:S01]  /*136c0*/  @!PT LDS RZ, [RZ] ;  /* 0x00000000fffff984 */ /* 0x000fe20000000800 */
[----:B------:R-:W-:Y:S01]  /*136d0*/  @!PT LDS RZ, [RZ] ;  /* 0x00000000fffff984 */ /* 0x000fe20000000800 */
[----:B------:R-:W-:Y:S01]  /*136e0*/  @!PT LDS RZ, [RZ] ;  /* 0x00000000fffff984 */ /* 0x000fe20000000800 */
[----:B------:R-:W-:Y:S01]  /*136f0*/  LDGSTS.E.BYPASS.LTC128B.128 [R177+0x6000], desc[UR4][R170.64] ;  /* 0x06000000aab17fae */ /* 0x000fe2000b981a04 */
[----:B------:R-:W-:Y:S01]  /*13700*/  VIADD R193, R193, 0xffffffff ;  /* 0xffffffffc1c17836 */ /* 0x000fe20000000000 */
[----:B------:R-:W-:Y:S02]  /*13710*/  BSSY.RECONVERGENT B1, `(.L_x_13297) ;  /* 0x00000e6000017945 */ /* 0x000fe40003800200 */
        /* <DEDUP_REMOVED lines=19> */
[----:B------:R-:W-:Y:S04]  /*13850*/  ISETP.GT.AND P0, PT, R193, R166, PT ;  /* 0x000000a6c100720c */ /* 0x000fe80003f04270 */
        /* <DEDUP_REMOVED lines=15> */
[----:B------:R-:W3:Y:S02]  /*13950*/  LDSM.16.M88.4 R148, [R157+0x2800] ;  /* 0x002800009d94783b */ /* 0x000ee40000000200 */
        /* <DEDUP_REMOVED lines=34> */
[----:B------:R-:W1:Y:S07]  /*13b80*/  LDSM.16.M88.4 R104, [R160] ;  /* 0x00000000a068783b */ /* 0x000e6e0000000200 */
[C---:B------:R-:W-:Y:S08]  /*13b90*/  HMMA.16816.F32.BF16 R52, R140.reuse, R116, R52 ;  /* 0x000000748c34723c */ /* 0x040ff00000041834 */
[C---:B------:R-:W-:Y:S01]  /*13ba0*/  HMMA.16816.F32.BF16 R56, R140.reuse, R118, R56 ;  /* 0x000000768c38723c */ /* 0x040fe20000041838 */
[----:B------:R-:W3:Y:S07]  /*13bb0*/  LDSM.16.M88.4 R116, [R156+0x2800] ;  /* 0x002800009c74783b */ /* 0x000eee0000000200 */
[C---:B--2---:R-:W-:Y:S08]  /*13bc0*/  HMMA.16816.F32.BF16 R60, R140.reuse, R108, R60 ;  /* 0x0000006c8c3c723c */ /* 0x044ff0000004183c */
[----:B------:R-:W-:Y:S01]  /*13bd0*/  HMMA.16816.F32.BF16 R64, R140, R110, R64 ;  /* 0x0000006e8c40723c */ /* 0x000fe20000041840 */
        /* <DEDUP_REMOVED lines=15> */
[----:B------:R-:W-:Y:S07]  /*13cd0*/  LDSM.16.M88.4 R112, [R155+0x2000] ;  /* 0x002000009b70783b */ /* 0x000fee0000000200 */
[C---:B--2---:R-:W-:Y:S08]  /*13ce0*/  HMMA.16816.F32.BF16 R44, R104.reuse, R108, R44 ;  /* 0x0000006c682c723c */ /* 0x044ff0000004182c */
[C---:B------:R-:W-:Y:S01]  /*13cf0*/  HMMA.16816.F32.BF16 R48, R104.reuse, R110, R48 ;  /* 0x0000006e6830723c */ /* 0x040fe20000041830 */
[----:B------:R-:W1:Y:S07]  /*13d00*/  LDSM.16.M88.4 R108, [R159] ;  /* 0x000000009f6c783b */ /* 0x000e6e0000000200 */
[C---:B------:R-:W-:Y:S08]  /*13d10*/  HMMA.16816.F32.BF16 R52, R104.reuse, R116, R52 ;  /* 0x000000746834723c */ /* 0x040ff00000041834 */
[C---:B------:R-:W-:Y:S01]  /*13d20*/  HMMA.16816.F32.BF16 R56, R104.reuse, R118, R56 ;  /* 0x000000766838723c */ /* 0x040fe20000041838 */
[----:B------:R-:W2:Y:S07]  /*13d30*/  LDSM.16.M88.4 R116, [R155+0x2800] ;  /* 0x002800009b74783b */ /* 0x000eae0000000200 */
[C---:B---3--:R-:W-:Y:S08]  /*13d40*/  HMMA.16816.F32.BF16 R60, R104.reuse, R120, R60 ;  /* 0x00000078683c723c */ /* 0x048ff0000004183c */
[----:B------:R-:W-:Y:S01]  /*13d50*/  HMMA.16816.F32.BF16 R64, R104, R122, R64 ;  /* 0x0000007a6840723c */ /* 0x000fe20000041840 */
[----:B------:R-:W3:Y:S05]  /*13d60*/  LDSM.16.M88.4 R104, [R155+0x3000] ;  /* 0x003000009b68783b */ /* 0x000eea0000000200 */
[----:B------:R-:W-:Y:S02]  /*13d70*/  LDSM.16.M88.4 R120, [R155+0x4000] ;  /* 0x004000009b78783b */ /* 0x000fe40000000200 */
        /* <DEDUP_REMOVED lines=8> */
[----:B------:R-:W2:Y:S07]  /*13e00*/  LDSM.16.M88.4 R104, [R155+0x4800] ;  /* 0x004800009b68783b */ /* 0x000eae0000000200 */
[C---:B-1----:R-:W-:Y:S08]  /*13e10*/  HMMA.16816.F32.BF16 R28, R108.reuse, R112, R28 ;  /* 0x000000706c1c723c */ /* 0x042ff0000004181c */
[C---:B------:R-:W-:Y:S01]  /*13e20*/  HMMA.16816.F32.BF16 R32, R108.reuse, R114, R32 ;  /* 0x000000726c20723c */ /* 0x040fe20000041820 */
[----:B------:R-:W1:Y:S01]  /*13e30*/  LDSM.16.M88.4 R112, [R155+0x5000] ;  /* 0x005000009b70783b */ /* 0x000e620000000200 */
[----:B------:R-:W-:Y:S04]  /*13e40*/  DEPBAR.LE SB0, 0x0 ;  /* 0x000080000000791a */ /* 0x000fe80000000000 */
[----:B------:R-:W-:Y:S02]  /*13e50*/  BAR.SYNC.DEFER_BLOCKING 0x0 ;  /* 0x0000000000007b1d */ /* 0x000fe40000010000 */
[C---:B------:R-:W-:Y:S08]  /*13e60*/  HMMA.16816.F32.BF16 R36, R108.reuse, R120, R36 ;  /* 0x000000786c24723c */ /* 0x040ff00000041824 */
[C---:B------:R-:W-:Y:S08]  /*13e70*/  HMMA.16816.F32.BF16 R40, R108.reuse, R122, R40 ;  /* 0x0000007a6c28723c */ /* 0x040ff00000041828 */
[C---:B--2---:R-:W-:Y:S08]  /*13e80*/  HMMA.16816.F32.BF16 R44, R108.reuse, R104, R44 ;  /* 0x000000686c2c723c */ /* 0x044ff0000004182c */
[C---:B------:R-:W-:Y:S08]  /*13e90*/  HMMA.16816.F32.BF16 R48, R108.reuse, R106, R48 ;  /* 0x0000006a6c30723c */ /* 0x040ff00000041830 */
[C---:B-1----:R-:W-:Y:S08]  /*13ea0*/  HMMA.16816.F32.BF16 R52, R108.reuse, R112, R52 ;  /* 0x000000706c34723c */ /* 0x042ff00000041834 */
        /* <DEDUP_REMOVED lines=79> */
.L_x_13300:
[----:B------:R-:W-:Y:S05]  /*143a0*/  BSYNC.RECONVERGENT B0 ;  /* 0x0000000000007941 */ /* 0x000fea0003800200 */
.L_x_13299:
        /* <DEDUP_REMOVED lines=28> */
.L_x_13298:
[----:B------:R-:W-:Y:S05]  /*14570*/  BSYNC.RECONVERGENT B1 ;  /* 0x0000000000017941 */ /* 0x000fea0003800200 */
.L_x_13297:
[----:B------:R-:W-:Y:S01]  /*14580*/  LOP3.LUT R180, R180, 0xffefffff, RZ, 0xc0, !PT ;  /* 0xffefffffb4b47812 */ /* 0x000fe200078ec0ff */
[C---:B------:R-:W-:Y:S02]  /*14590*/  VIADD R0, R194.reuse, 0xffffffc0 ;  /* 0xffffffc0c2007836 */ /* 0x040fe40000000000 */
[C---:B-1----:R-:W-:Y:S02]  /*145a0*/  VIADD R3, R194.reuse, 0xfffffff1 ;  /* 0xfffffff1c2037836 */ /* 0x042fe40000000000 */
        /* <DEDUP_REMOVED lines=11> */
[----:B------:R-:W-:Y:S01]  /*14660*/  FSEL R4, R6, -INF , P1 ;  /* 0xff80000006047808 */ /* 0x000fe20000800000 */
[----:B------:R-:W-:Y:S01]  /*14670*/  VIADD R118, R194, 0xffffffc1 ;  /* 0xffffffc1c2767836 */ /* 0x000fe20000000000 */
[-C--:B------:R-:W-:Y:S01]  /*14680*/  ISETP.GE.AND P5, PT, R114, R188.reuse, PT ;  /* 0x000000bc7200720c */ /* 0x080fe20003fa6270 */
[----:B------:R-:W-:Y:S01]  /*14690*/  VIADD R116, R194, 0xffffffc8 ;  /* 0xffffffc8c2747836 */ /* 0x000fe20000000000 */
[----:B------:R-:W-:Y:S01]  /*146a0*/  @P2 LOP3.LUT R180, R180, 0x100000, RZ, 0xfc, !PT ;  /* 0x00100000b4b42812 */ /* 0x000fe200078efcff */
[----:B------:R-:W-:Y:S01]  /*146b0*/  VIADD R110, R194, 0xffffffd9 ;  /* 0xffffffd9c26e7836 */ /* 0x000fe20000000000 */
[----:B------:R-:W-:Y:S01]  /*146c0*/  ISETP.GE.AND P2, PT, R118, R189, PT ;  /* 0x000000bd7600720c */ /* 0x000fe20003f46270 */
[----:B------:R-:W-:Y:S01]  /*146d0*/  VIADD R112, R194, 0xffffffe1 ;  /* 0xffffffe1c2707836 */ /* 0x000fe20000000000 */
[----:B------:R-:W-:Y:S01]  /*146e0*/  LOP3.LUT R180, R180, 0xfff7ffff, RZ, 0xc0, !PT ;  /* 0xfff7ffffb4b47812 */ /* 0x000fe200078ec0ff */
[C---:B------:R-:W-:Y:S01]  /*146f0*/  VIADD R6, R194.reuse, 0xfffffff8 ;  /* 0xfffffff8c2067836 */ /* 0x040fe20000000000 */
[----:B------:R-:W-:Y:S01]  /*14700*/  FSEL R104, R5, -INF , P2 ;  /* 0xff80000005687808 */ /* 0x000fe20001000000 */
[----:B------:R-:W-:Y:S01]  /*14710*/  VIADD R5, R194, 0x9 ;  /* 0x00000009c2057836 */ /* 0x000fe20000000000 */
[----:B------:R-:W-:Y:S01]  /*14720*/  @P0 LOP3.LUT R180, R180, 0x80000, RZ, 0xfc, !PT ;  /* 0x00080000b4b40812 */ /* 0x000fe200078efcff */
[----:B------:R-:W-:Y:S01]  /*14730*/  VIADD R192, R192, 0xffffff80 ;  /* 0xffffff80c0c07836 */ /* 0x000fe20000000000 */
[----:B------:R-:W-:Y:S02]  /*14740*/  ISETP.GE.AND P0, PT, R118, R187, PT ;  /* 0x000000bb7600720c */ /* 0x000fe40003f06270 */
[----:B------:R-:W-:Y:S02]  /*14750*/  ISETP.GE.AND P2, PT, R113, R189, PT ;  /* 0x000000bd7100720c */ /* 0x000fe40003f46270 */
[----:B------:R-:W-:Y:S02]  /*14760*/  FSEL R7, R7, -INF , P0 ;  /* 0xff80000007077808 */ /* 0x000fe40000000000 */
[-C--:B------:R-:W-:Y:S02]  /*14770*/  ISETP.GE.AND P0, PT, R113, R187.reuse, PT ;  /* 0x000000bb7100720c */ /* 0x080fe40003f06270 */
[-C--:B------:R-:W-:Y:S02]  /*14780*/  ISETP.GE.AND P1, PT, R116, R187.reuse, PT ;  /* 0x000000bb7400720c */ /* 0x080fe40003f26270 */
[----:B------:R-:W-:Y:S02]  /*14790*/  FSEL R106, R9, -INF , P2 ;  /* 0xff800000096a7808 */ /* 0x000fe40001000000 */
[----:B------:R-:W-:Y:S02]  /*147a0*/  FSEL R9, R11, -INF , P0 ;  /* 0xff8000000b097808 */ /* 0x000fe40000000000 */
[C---:B------:R-:W-:Y:S02]  /*147b0*/  ISETP.GE.AND P0, PT, R115.reuse, R187, PT ;  /* 0x000000bb7300720c */ /* 0x040fe40003f06270 */
[----:B------:R-:W-:Y:S02]  /*147c0*/  FSEL R10, R10, -INF , P1 ;  /* 0xff8000000a0a7808 */ /* 0x000fe40000800000 */
[----:B------:R-:W-:Y:S02]  /*147d0*/  ISETP.GE.AND P2, PT, R115, R189, PT ;  /* 0x000000bd7300720c */ /* 0x000fe40003f46270 */
[-C--:B------:R-:W-:Y:S02]  /*147e0*/  ISETP.GE.AND P1, PT, R117, R187.reuse, PT ;  /* 0x000000bb7500720c */ /* 0x080fe40003f26270 */
[----:B------:R-:W-:Y:S01]  /*147f0*/  FSEL R2, R15, -INF , P0 ;  /* 0xff8000000f027808 */ /* 0x000fe20000000000 */
[----:B------:R-:W-:Y:S01]  /*14800*/  VIADD R15, R194, 0xffffffe9 ;  /* 0xffffffe9c20f7836 */ /* 0x000fe20000000000 */
[----:B------:R-:W-:Y:S02]  /*14810*/  ISETP.GE.AND P0, PT, R110, R187, PT ;  /* 0x000000bb6e00720c */ /* 0x000fe40003f06270 */
[----:B------:R-:W-:Y:S02]  /*14820*/  FSEL R13, R13, -INF , P2 ;  /* 0xff8000000d0d7808 */ /* 0x000fe40001000000 */
[----:B------:R-:W-:Y:S02]  /*14830*/  FSEL R14, R14, -INF , P1 ;  /* 0xff8000000e0e7808 */ /* 0x000fe40000800000 */
[----:B------:R-:W-:Y:S02]  /*14840*/  ISETP.GE.AND P2, PT, R110, R189, PT ;  /* 0x000000bd6e00720c */ /* 0x000fe40003f46270 */
[----:B------:R-:W-:Y:S02]  /*14850*/  ISETP.GE.AND P1, PT, R111, R187, PT ;  /* 0x000000bb6f00720c */ /* 0x000fe40003f26270 */
[----:B------:R-:W-:Y:S01]  /*14860*/  FSEL R223, R19, -INF , P0 ;  /* 0xff80000013df7808 */ /* 0x000fe20000000000 */
[----:B------:R-:W-:Y:S01]  /*14870*/  VIADD R19, R194, 0xfffffff0 ;  /* 0xfffffff0c2137836 */ /* 0x000fe20000000000 */
[----:B------:R-:W-:Y:S02]  /*14880*/  ISETP.GE.AND P3, PT, R116, R189, PT ;  /* 0x000000bd7400720c */ /* 0x000fe40003f66270 */
[-C--:B------:R-:W-:Y:S02]  /*14890*/  ISETP.GE.AND P0, PT, R112, R187.reuse, PT ;  /* 0x000000bb7000720c */ /* 0x080fe40003f06270 */
[----:B------:R-:W-:Y:S01]  /*148a0*/  FSEL R108, R17, -INF , P2 ;  /* 0xff800000116c7808 */ /* 0x000fe20001000000 */
[----:B------:R-:W-:Y:S01]  /*148b0*/  VIADD R17, R194, 0xffffffe8 ;  /* 0xffffffe8c2117836 */ /* 0x000fe20000000000 */
[----:B------:R-:W-:Y:S02]  /*148c0*/  FSEL R18, R18, -INF , P1 ;  /* 0xff80000012127808 */ /* 0x000fe40000800000 */
[----:B------:R-:W-:Y:S02]  /*148d0*/  ISETP.GE.AND P1, PT, R114, R187, PT ;  /* 0x000000bb7200720c */ /* 0x000fe40003f26270 */
[----:B------:R-:W-:Y:S01]  /*148e0*/  FSEL R107, R8, -INF , P3 ;  /* 0xff800000086b7808 */ /* 0x000fe20001800000 */
[----:B------:R-:W-:Y:S01]  /*148f0*/  VIADD R8, R194, 0x8 ;  /* 0x00000008c2087836 */ /* 0x000fe20000000000 */
[----:B------:R-:W-:Y:S02]  /*14900*/  FSEL R211, R23, -INF , P0 ;  /* 0xff80000017d37808 */ /* 0x000fe40000000000 */
[----:B------:R-:W-:Y:S02]  /*14910*/  ISETP.GE.AND P3, PT, R117, R189, PT ;  /* 0x000000bd7500720c */ /* 0x000fe40003f66270 */
[-C--:B------:R-:W-:Y:S02]  /*14920*/  ISETP.GE.AND P0, PT, R15, R187.reuse, PT ;  /* 0x000000bb0f00720c */ /* 0x080fe40003f06270 */
        /* <DEDUP_REMOVED lines=20> */
[-C--:B------:R-:W-:Y:S02]  /*14a70*/  ISETP.GE.AND P0, PT, R16, R187.reuse, PT ;  /* 0x000000bb1000720c */ /* 0x080fe40003f06270 */
[----:B------:R-:W-:Y:S02]  /*14a80*/  FSEL R34, R34, -INF , P1 ;  /* 0xff80000022227808 */ /* 0x000fe40000800000 */
[----:B------:R-:W-:Y:S02]  /*14a90*/  ISETP.GE.AND P1, PT, R194, R187, PT ;  /* 0x000000bbc200720c */ /* 0x000fe40003f26270 */
[----:B------:R-:W-:Y:S02]  /*14aa0*/  FSEL R25, R25, -INF , P2 ;  /* 0xff80000019197808 */ /* 0x000fe40001000000 */
[-C--:B------:R-:W-:Y:S02]  /*14ab0*/  ISETP.GE.AND P2, PT, R3, R189.reuse, PT ;  /* 0x000000bd0300720c */ /* 0x080fe40003f46270 */
[----:B------:R-:W-:Y:S02]  /*14ac0*/  FSEL R39, R39, -INF , P0 ;  /* 0xff80000027277808 */ /* 0x000fe40000000000 */
[-C--:B------:R-:W-:Y:S02]  /*14ad0*/  ISETP.GE.AND P0, PT, R5, R189.reuse, PT ;  /* 0x000000bd0500720c */ /* 0x080fe40003f06270 */
[----:B------:R-:W-:Y:S01]  /*14ae0*/  FSEL R139, R38, -INF , P1 ;  /* 0xff800000268b7808 */ /* 0x000fe20000800000 */
[----:B------:R-:W-:Y:S01]  /*14af0*/  VIADD R38, R194, 0x18 ;  /* 0x00000018c2267836 */ /* 0x000fe20000000000 */
[----:B------:R-:W-:Y:S02]  /*14b00*/  ISETP.GE.AND P1, PT, R118, R186, PT ;  /* 0x000000ba7600720c */ /* 0x000fe40003f26270 */
[----:B------:R-:W-:Y:S02]  /*14b10*/  FSEL R203, R29, -INF , P2 ;  /* 0xff8000001dcb7808 */ /* 0x000fe40001000000 */
[----:B------:R-:W-:Y:S02]  /*14b20*/  LOP3.LUT R180, R180, 0xfffbffff, RZ, 0xc0, !PT ;  /* 0xfffbffffb4b47812 */ /* 0x000fe400078ec0ff */
[----:B------:R-:W-:Y:S02]  /*14b30*/  ISETP.GE.AND P2, PT, R0, R189, PT ;  /* 0x000000bd0000720c */ /* 0x000fe40003f46270 */
[----:B------:R-:W-:Y:S01]  /*14b40*/  FSEL R143, R41, -INF , P0 ;  /* 0xff800000298f7808 */ /* 0x000fe20000000000 */
[----:B------:R-:W-:Y:S01]  /*14b50*/  VIADD R41, R194, 0x31 ;  /* 0x00000031c2297836 */ /* 0x000fe20000000000 */
[----:B------:R-:W-:Y:S02]  /*14b60*/  ISETP.GE.AND P0, PT, R5, R187, PT ;  /* 0x000000bb0500720c */ /* 0x000fe40003f06270 */
[----:B------:R-:W-:Y:S02]  /*14b70*/  @P4 LOP3.LUT R180, R180, 0x40000, RZ, 0xfc, !PT ;  /* 0x00040000b4b44812 */ /* 0x000fe400078efcff */
[----:B------:R-:W-:Y:S02]  /*14b80*/  FSEL R33, R33, -INF , P2 ;  /* 0xff80000021217808 */ /* 0x000fe40001000000 */
[-C--:B------:R-:W-:Y:S02]  /*14b90*/  ISETP.GE.AND P2, PT, R194, R189.reuse, PT ;  /* 0x000000bdc200720c */ /* 0x080fe40003f46270 */
[----:B------:R-:W-:Y:S02]  /*14ba0*/  FSEL R43, R43, -INF , P0 ;  /* 0xff8000002b2b7808 */ /* 0x000fe40000000000 */
[----:B------:R-:W-:Y:S02]  /*14bb0*/  ISETP.GE.AND P0, PT, R116, R188, PT ;  /* 0x000000bc7400720c */ /* 0x000fe40003f06270 */
[----:B------:R-:W-:Y:S02]  /*14bc0*/  LOP3.LUT R180, R180, 0xfffdffff, RZ, 0xc0, !PT ;  /* 0xfffdffffb4b47812 */ /* 0x000fe400078ec0ff */
[----:B------:R-:W-:Y:S01]  /*14bd0*/  FSEL R141, R36, -INF , P2 ;  /* 0xff800000248d7808 */ /* 0x000fe20001000000 */
[----:B------:R-:W-:Y:S01]  /*14be0*/  VIADD R36, R194, 0x20 ;  /* 0x00000020c2247836 */ /* 0x000fe20000000000 */
[----:B------:R-:W-:Y:S02]  /*14bf0*/  ISETP.GE.AND P2, PT, R8, R189, PT ;  /* 0x000000bd0800720c */ /* 0x000fe40003f46270 */
[----:B------:R-:W-:Y:S02]  /*14c00*/  @P1 LOP3.LUT R180, R180, 0x20000, RZ, 0xfc, !PT ;  /* 0x00020000b4b41812 */ /* 0x000fe400078efcff */
[----:B------:R-:W-:Y:S01]  /*14c10*/  FSEL R145, R40, -INF , P2 ;  /* 0xff80000028917808 */ /* 0x000fe20001000000 */
[----:B------:R-:W-:Y:S01]  /*14c20*/  VIADD R40, R194, 0x11 ;  /* 0x00000011c2287836 */ /* 0x000fe20000000000 */
[----:B------:R-:W-:Y:S02]  /*14c30*/  LOP3.LUT R180, R180, 0xfffeffff, RZ, 0xc0, !PT ;  /* 0xfffeffffb4b47812 */ /* 0x000fe400078ec0ff */
[----:B------:R-:W-:Y:S02]  /*14c40*/  ISETP.GE.AND P1, PT, R8, R187, PT ;  /* 0x000000bb0800720c */ /* 0x000fe40003f26270 */
[----:B------:R-:W-:Y:S02]  /*14c50*/  @P0 LOP3.LUT R180, R180, 0x10000, RZ, 0xfc, !PT ;  /* 0x00010000b4b40812 */ /* 0x000fe400078efcff */
[-C--:B------:R-:W-:Y:S02]  /*14c60*/  ISETP.GE.AND P0, PT, R40, R189.reuse, PT ;  /* 0x000000bd2800720c */ /* 0x080fe40003f06270 */
[----:B------:R-:W-:Y:S02]  /*14c70*/  FSEL R42, R42, -INF , P1 ;  /* 0xff8000002a2a7808 */ /* 0x000fe40000800000 */
[C---:B------:R-:W-:Y:S02]  /*14c80*/  ISETP.GE.AND P1, PT, R12.reuse, R189, PT ;  /* 0x000000bd0c00720c */ /* 0x040fe40003f26270 */
[----:B------:R-:W-:Y:S02]  /*14c90*/  FSEL R133, R45, -INF , P0 ;  /* 0xff8000002d857808 */ /* 0x000fe40000000000 */
[-C--:B------:R-:W-:Y:S02]  /*14ca0*/  ISETP.GE.AND P0, PT, R12, R187.reuse, PT ;  /* 0x000000bb0c00720c */ /* 0x080fe40003f06270 */
        /* <DEDUP_REMOVED lines=10> */
[----:B------:R-:W-:Y:S02]  /*14d50*/  FSEL R221, R20, -INF , P3 ;  /* 0xff80000014dd7808 */ /* 0x000fe40001800000 */
[-C--:B------:R-:W-:Y:S02]  /*14d60*/  ISETP.GE.AND P3, PT, R17, R189.reuse, PT ;  /* 0x000000bd1100720c */ /* 0x080fe40003f66270 */
[----:B------:R-:W-:Y:S02]  /*14d70*/  LOP3.LUT R180, R180, 0xffffbfff, RZ, 0xc0, !PT ;  /* 0xffffbfffb4b47812 */ /* 0x000fe400078ec0ff */
[----:B------:R-:W-:Y:S02]  /*14d80*/  ISETP.GE.AND P1, PT, R113, R186, PT ;  /* 0x000000ba7100720c */ /* 0x000fe40003f26270 */
[----:B------:R-:W-:Y:S01]  /*14d90*/  FSEL R217, R24, -INF , P3 ;  /* 0xff80000018d97808 */ /* 0x000fe20001800000 */
[----:B------:R-:W-:Y:S01]  /*14da0*/  VIADD R24, R194, 0x29 ;  /* 0x00000029c2187836 */ /* 0x000fe20000000000 */
[-C--:B------:R-:W-:Y:S02]  /*14db0*/  ISETP.GE.AND P3, PT, R19, R189.reuse, PT ;  /* 0x000000bd1300720c */ /* 0x080fe40003f66270 */
[----:B------:R-:W-:Y:S02]  /*14dc0*/  @P0 LOP3.LUT R180, R180, 0x4000, RZ, 0xfc, !PT ;  /* 0x00004000b4b40812 */ /* 0x000fe400078efcff */
[-C--:B------:R-:W-:Y:S02]  /*14dd0*/  ISETP.GE.AND P0, PT, R38, R189.reuse, PT ;  /* 0x000000bd2600720c */ /* 0x080fe40003f06270 */
[----:B------:R-:W-:Y:S01]  /*14de0*/  FSEL R205, R28, -INF , P3 ;  /* 0xff8000001ccd7808 */ /* 0x000fe20001800000 */
[----:B------:R-:W-:Y:S01]  /*14df0*/  VIADD R28, R194, 0x28 ;  /* 0x00000028c21c7836 */ /* 0x000fe20000000000 */
[-C--:B------:R-:W-:Y:S02]  /*14e00*/  ISETP.GE.AND P3, PT, R6, R189.reuse, PT ;  /* 0x000000bd0600720c */ /* 0x080fe40003f66270 */
[----:B------:R-:W-:Y:S01]  /*14e10*/  FSEL R131, R48, -INF , P0 ;  /* 0xff80000030837808 */ /* 0x000fe20000000000 */
[----:B------:R-:W-:Y:S01]  /*14e20*/  VIADD R48, R194, 0x38 ;  /* 0x00000038c2307836 */ /* 0x000fe20000000000 */
[----:B------:R-:W-:Y:S02]  /*14e30*/  ISETP.GE.AND P0, PT, R117, R188, PT ;  /* 0x000000bc7500720c */ /* 0x000fe40003f06270 */
[----:B------:R-:W-:Y:S02]  /*14e40*/  LOP3.LUT R180, R180, 0xffffdfff, RZ, 0xc0, !PT ;  /* 0xffffdfffb4b47812 */ /* 0x000fe400078ec0ff */
[----:B------:R-:W-:Y:S01]  /*14e50*/  FSEL R201, R32, -INF , P3 ;  /* 0xff80000020c97808 */ /* 0x000fe20001800000 */
[----:B------:R-:W-:Y:S01]  /*14e60*/  VIADD R32, R194, 0x21 ;  /* 0x00000021c2207836 */ /* 0x000fe20000000000 */
[-C--:B------:R-:W-:Y:S02]  /*14e70*/  ISETP.GE.AND P3, PT, R16, R189.reuse, PT ;  /* 0x000000bd1000720c */ /* 0x080fe40003f66270 */
        /* <DEDUP_REMOVED lines=8> */
[----:B------:R-:W-:Y:S01]  /*14f00*/  FSEL R129, R49, -INF , P0 ;  /* 0xff80000031817808 */ /* 0x000fe20000000000 */
[----:B------:R-:W-:Y:S01]  /*14f10*/  VIADD R49, R194, 0x39 ;  /* 0x00000039c2317836 */ /* 0x000fe20000000000 */
        /* <DEDUP_REMOVED lines=9> */
[----:B------:R-:W-:Y:S02]  /*14fb0*/  P2R R45, PR, RZ, 0x10 ;  /* 0x00000010ff2d7803 */ /* 0x000fe40000000000 */
[-C--:B------:R-:W-:Y:S02]  /*14fc0*/  ISETP.GE.AND P3, PT, R17, R188.reuse, PT ;  /* 0x000000bc1100720c */ /* 0x080fe40003f66270 */
[-C--:B------:R-:W-:Y:S02]  /*14fd0*/  ISETP.GE.AND P6, PT, R110, R188.reuse, PT ;  /* 0x000000bc6e00720c */ /* 0x080fe40003fc6270 */
[----:B------:R-:W-:Y:S02]  /*14fe0*/  P2R R35, PR, RZ, 0x20 ;  /* 0x00000020ff237803 */ /* 0x000fe40000000000 */
[----:B------:R-:W-:Y:S02]  /*14ff0*/  @P0 LOP3.LUT R180, R180, 0x100, RZ, 0xfc, !PT ;  /* 0x00000100b4b40812 */ /* 0x000fe400078efcff */
[-C--:B------:R-:W-:Y:S02]  /*15000*/  ISETP.GE.AND P0, PT, R36, R189.reuse, PT ;  /* 0x000000bd2400720c */ /* 0x080fe40003f06270 */
[----:B------:R-:W-:Y:S02]  /*15010*/  LOP3.LUT R180, R180, 0xfffffdff, RZ, 0xc0, !PT ;  /* 0xfffffdffb4b47812 */ /* 0x000fe400078ec0ff */
[----:B------:R-:W-:Y:S02]  /*15020*/  FSEL R52, R52, -INF , P0 ;  /* 0xff80000034347808 */ /* 0x000fe40000000000 */
[C---:B------:R-:W-:Y:S02]  /*15030*/  ISETP.GE.AND P0, PT, R111.reuse, R188, PT ;  /* 0x000000bc6f00720c */ /* 0x040fe40003f06270 */
[----:B------:R-:W-:Y:S02]  /*15040*/  @P1 LOP3.LUT R180, R180, 0x200, RZ, 0xfc, !PT ;  /* 0x00000200b4b41812 */ /* 0x000fe400078efcff */
[----:B------:R-:W-:Y:S02]  /*15050*/  ISETP.GE.AND P1, PT, R111, R186, PT ;  /* 0x000000ba6f00720c */ /* 0x000fe40003f26270 */
[----:B------:R-:W-:Y:S02]  /*15060*/  LOP3.LUT R180, R180, 0xffffffdf, RZ, 0xc0, !PT ;  /* 0xffffffdfb4b47812 */ /* 0x000fe400078ec0ff */
[----:B------:R-:W-:Y:S02]  /*15070*/  P2R R27, PR, RZ, 0x40 ;  /* 0x00000040ff1b7803 */ /* 0x000fe40000000000 */
[----:B------:R-:W-:Y:S03]  /*15080*/  ISETP.GE.AND P2, PT, R15, R188, PT ;  /* 0x000000bc0f00720c */ /* 0x000fe60003f46270 */
        /* <DEDUP_REMOVED lines=9> */
[----:B------:R-:W-:Y:S02]  /*15120*/  ISETP.GE.AND P0, PT, R32, R187, PT ;  /* 0x000000bb2000720c */ /* 0x000fe40003f06270 */
[----:B------:R-:W-:Y:S02]  /*15130*/  FSEL R215, R25, -INF , !P2 ;  /* 0xff80000019d77808 */ /* 0x000fe40005000000 */
        /* <DEDUP_REMOVED lines=29> */
[----:B------:R-:W-:Y:S02]  /*15310*/  P2R R110, PR, RZ, 0x10 ;  /* 0x00000010ff6e7803 */ /* 0x000fe40000000000 */
[----:B------:R-:W-:Y:S02]  /*15320*/  LOP3.LUT P4, RZ, R180, 0x10000, RZ, 0xc0, !PT ;  /* 0x00010000b4ff7812 */ /* 0x000fe4000788c0ff */
[----:B------:R-:W-:Y:S02]  /*15330*/  FSEL R20, R62, -INF , P0 ;  /* 0xff8000003e147808 */ /* 0x000fe40000000000 */
[----:B------:R-:W-:Y:S02]  /*15340*/  ISETP.GE.AND P0, PT, R41, R187, PT ;  /* 0x000000bb2900720c */ /* 0x000fe40003f06270 */
[----:B------:R-:W-:Y:S02]  /*15350*/  P2R R21, PR, RZ, 0x10 ;  /* 0x00000010ff157803 */ /* 0x000fe40000000000 */
[----:B------:R-:W-:Y:S02]  /*15360*/  LOP3.LUT P4, RZ, R180, 0x40000, RZ, 0xc0, !PT ;  /* 0x00040000b4ff7812 */ /* 0x000fe4000788c0ff */
[----:B------:R-:W-:Y:S02]  /*15370*/  FSEL R61, R63, -INF , P0 ;  /* 0xff8000003f3d7808 */ /* 0x000fe40000000000 */
[----:B------:R-:W-:Y:S02]  /*15380*/  ISETP.GE.AND P0, PT, R194, R188, PT ;  /* 0x000000bcc200720c */ /* 0x000fe40003f06270 */
[----:B------:R-:W-:Y:S02]  /*15390*/  P2R R23, PR, RZ, 0x10 ;  /* 0x00000010ff177803 */ /* 0x000fe40000000000 */
[C---:B------:R-:W-:Y:S02]  /*153a0*/  LOP3.LUT P4, RZ, R180.reuse, 0x100000, RZ, 0xc0, !PT ;  /* 0x00100000b4ff7812 */ /* 0x040fe4000788c0ff */
[----:B------:R-:W-:Y:S02]  /*153b0*/  FSEL R141, R141, -INF , !P0 ;  /* 0xff8000008d8d7808 */ /* 0x000fe40004000000 */
[-C--:B------:R-:W-:Y:S02]  /*153c0*/  ISETP.GE.AND P0, PT, R49, R189.reuse, PT ;  /* 0x000000bd3100720c */ /* 0x080fe40003f06270 */
[----:B------:R-:W-:Y:S02]  /*153d0*/  FSEL R29, R105, -INF , !P4 ;  /* 0xff800000691d7808 */ /* 0x000fe40006000000 */
[----:B------:R-:W-:Y:S02]  /*153e0*/  ISETP.NE.AND P4, PT, R23, RZ, PT ;  /* 0x000000ff1700720c */ /* 0x000fe40003f85270 */
[----:B------:R-:W-:Y:S02]  /*153f0*/  FSEL R62, R65, -INF , P0 ;  /* 0xff800000413e7808 */ /* 0x000fe40000000000 */
[C---:B------:R-:W-:Y:S02]  /*15400*/  LOP3.LUT P6, RZ, R180.reuse, 0x20, RZ, 0xc0, !PT ;  /* 0x00000020b4ff7812 */ /* 0x040fe400078cc0ff */
[-C--:B------:R-:W-:Y:S02]  /*15410*/  ISETP.GE.AND P0, PT, R19, R186.reuse, PT ;  /* 0x000000ba1300720c */ /* 0x080fe40003f06270 */
[C---:B------:R-:W-:Y:S02]  /*15420*/  LOP3.LUT P5, RZ, R180.reuse, 0x100, RZ, 0xc0, !PT ;  /* 0x00000100b4ff7812 */ /* 0x040fe400078ac0ff */
[----:B------:R-:W-:Y:S02]  /*15430*/  LOP3.LUT P3, RZ, R180, 0x80000, RZ, 0xc0, !PT ;  /* 0x00080000b4ff7812 */ /* 0x000fe4000786c0ff */
[----:B------:R-:W-:Y:S02]  /*15440*/  FSEL R23, R104, -INF , !P4 ;  /* 0xff80000068177808 */ /* 0x000fe40006000000 */
[----:B------:R-:W-:Y:S02]  /*15450*/  LOP3.LUT R180, R180, 0xfffffffe, RZ, 0xc0, !PT ;  /* 0xfffffffeb4b47812 */ /* 0x000fe400078ec0ff */
[----:B------:R-:W-:Y:S02]  /*15460*/  ISETP.NE.AND P4, PT, R21, RZ, PT ;  /* 0x000000ff1500720c */ /* 0x000fe40003f85270 */
[----:B------:R-:W-:Y:S02]  /*15470*/  @P1 LOP3.LUT R180, R180, 0x1, RZ, 0xfc, !PT ;  /* 0x00000001b4b41812 */ /* 0x000fe400078efcff */
[----:B------:R-:W-:Y:S02]  /*15480*/  FSEL R21, R107, -INF , !P4 ;  /* 0xff8000006b157808 */ /* 0x000fe40006000000 */
[----:B------:R-:W-:Y:S02]  /*15490*/  ISETP.NE.AND P4, PT, R110, RZ, PT ;  /* 0x000000ff6e00720c */ /* 0x000fe40003f85270 */
[----:B------:R-:W-:Y:S02]  /*154a0*/  LOP3.LUT R180, R180, 0xfffffff7, RZ, 0xc0, !PT ;  /* 0xfffffff7b4b47812 */ /* 0x000fe400078ec0ff */
[----:B------:R-:W-:Y:S02]  /*154b0*/  FSEL R15, R106, -INF , !P4 ;  /* 0xff8000006a0f7808 */ /* 0x000fe40006000000 */
[----:B------:R-:W-:Y:S02]  /*154c0*/  ISETP.NE.AND P4, PT, R17, RZ, PT ;  /* 0x000000ff1100720c */ /* 0x000fe40003f85270 */
[----:B------:R-:W-:Y:S02]  /*154d0*/  @P0 LOP3.LUT R180, R180, 0x8, RZ, 0xfc, !PT ;  /* 0x00000008b4b40812 */ /* 0x000fe400078efcff */
[----:B------:R-:W-:Y:S02]  /*154e0*/  FSEL R17, R13, -INF , !P5 ;  /* 0xff8000000d117808 */ /* 0x000fe40006800000 */
[----:B------:R-:W-:Y:S02]  /*154f0*/  ISETP.GE.AND P0, PT, R48, R189, PT ;  /* 0x000000bd3000720c */ /* 0x000fe40003f06270 */
[----:B------:R-:W-:Y:S02]  /*15500*/  ISETP.NE.AND P5, PT, R35, RZ, PT ;  /* 0x000000ff2300720c */ /* 0x000fe40003fa5270 */
[----:B------:R-:W-:Y:S02]  /*15510*/  FSEL R64, R64, -INF , P0 ;  /* 0xff80000040407808 */ /* 0x000fe40000000000 */
[----:B------:R-:W-:Y:S02]  /*15520*/  FSEL R221, R221, -INF , !P5 ;  /* 0xff800000dddd7808 */ /* 0x000fe40006800000 */
[C---:B------:R-:W-:Y:S01]  /*15530*/  ISETP.GE.AND P0, PT, R194.reuse, R186, PT ;  /* 0x000000bac200720c */ /* 0x040fe20003f06270 */
[----:B------:R-:W-:Y:S01]  /*15540*/  VIADD R194, R194, 0xffffff80 ;  /* 0xffffff80c2c27836 */ /* 0x000fe20000000000 */
[C---:B------:R-:W-:Y:S02]  /*15550*/  LOP3.LUT P5, RZ, R180.reuse, 0x10, RZ, 0xc0, !PT ;  /* 0x00000010b4ff7812 */ /* 0x040fe400078ac0ff */
[----:B------:R-:W-:Y:S02]  /*15560*/  FSEL R139, R139, -INF , !P0 ;  /* 0xff8000008b8b7808 */ /* 0x000fe40004000000 */
[----:B------:R-:W-:Y:S02]  /*15570*/  P2R R35, PR, RZ, 0x20 ;  /* 0x00000020ff237803 */ /* 0x000fe40000000000 */
[----:B------:R-:W-:Y:S02]  /*15580*/  ISETP.GE.AND P0, PT, R49, R187, PT ;  /* 0x000000bb3100720c */ /* 0x000fe40003f06270 */
[----:B------:R-:W-:Y:S02]  /*15590*/  LOP3.LUT P5, RZ, R180, 0x1000, RZ, 0xc0, !PT ;  /* 0x00001000b4ff7812 */ /* 0x000fe400078ac0ff */
[----:B------:R-:W-:Y:S02]  /*155a0*/  FSEL R67, R67, -INF , P0 ;  /* 0xff80000043437808 */ /* 0x000fe40000000000 */
[----:B------:R-:W-:Y:S02]  /*155b0*/  FSEL R25, R14, -INF , !P5 ;  /* 0xff8000000e197808 */ /* 0x000fe40006800000 */
[C---:B------:R-:W-:Y:S02]  /*155c0*/  LOP3.LUT P0, RZ, R180.reuse, 0x2000, RZ, 0xc0, !PT ;  /* 0x00002000b4ff7812 */ /* 0x040fe4000780c0ff */
[----:B------:R-:W-:Y:S02]  /*155d0*/  ISETP.NE.AND P5, PT, R35, RZ, PT ;  /* 0x000000ff2300720c */ /* 0x000fe40003fa5270 */
[----:B------:R-:W-:Y:S02]  /*155e0*/  FSEL R9, R9, -INF , !P0 ;  /* 0xff80000009097808 */ /* 0x000fe40004000000 */
[----:B------:R-:W-:Y:S02]  /*155f0*/  FSEL R223, R223, -INF , !P5 ;  /* 0xff800000dfdf7808 */ /* 0x000fe40006800000 */
[C---:B------:R-:W-:Y:S02]  /*15600*/  ISETP.GE.AND P0, PT, R3.reuse, R188, PT ;  /* 0x000000bc0300720c */ /* 0x040fe40003f06270 */
[----:B------:R-:W-:Y:S02]  /*15610*/  ISETP.GE.AND P5, PT, R3, R186, PT ;  /* 0x000000ba0300720c */ /* 0x000fe40003fa6270 */
[----:B------:R-:W2:Y:S01]  /*15620*/  LD.E R3, desc[UR4][R100.64+0xdc] ;  /* 0x0000dc0464037980 */ /* 0x000ea2000c101900 */
[----:B------:R-:W-:Y:S02]  /*15630*/  FSEL R203, R203, -INF , !P0 ;  /* 0xff800000cbcb7808 */ /* 0x000fe40004000000 */
[C---:B------:R-:W-:Y:S02]  /*15640*/  LOP3.LUT P0, RZ, R180.reuse, 0x200, RZ, 0xc0, !PT ;  /* 0x00000200b4ff7812 */ /* 0x040fe4000780c0ff */
[----:B------:R-:W-:Y:S02]  /*15650*/  LOP3.LUT P2, RZ, R180, 0x40, RZ, 0xc0, !PT ;  /* 0x00000040b4ff7812 */ /* 0x000fe4000784c0ff */
[----:B------:R-:W-:Y:S02]  /*15660*/  FSEL R35, R2, -INF , !P0 ;  /* 0xff80000002237808 */ /* 0x000fe40004000000 */
[-C--:B------:R-:W-:Y:S02]  /*15670*/  ISETP.GE.AND P0, PT, R6, R188.reuse, PT ;  /* 0x000000bc0600720c */ /* 0x080fe40003f06270 */
[----:B------:R-:W-:Y:S02]  /*15680*/  FSEL R209, R26, -INF , !P2 ;  /* 0xff8000001ad17808 */ /* 0x000fe40005000000 */
[----:B------:R-:W-:Y:S02]  /*15690*/  FSEL R201, R201, -INF , !P0 ;  /* 0xff800000c9c97808 */ /* 0x000fe40004000000 */
[C---:B------:R-:W-:Y:S02]  /*156a0*/  ISETP.GE.AND P0, PT, R0.reuse, R188, PT ;  /* 0x000000bc0000720c */ /* 0x040fe40003f06270 */
[----:B------:R-:W-:Y:S02]  /*156b0*/  ISETP.GE.AND P2, PT, R0, R186, PT ;  /* 0x000000ba0000720c */ /* 0x000fe40003f46270 */
[----:B------:R-:W-:Y:S02]  /*156c0*/  FSEL R199, R33, -INF , !P0 ;  /* 0xff80000021c77808 */ /* 0x000fe40004000000 */
[----:B------:R-:W-:Y:S02]  /*156d0*/  LOP3.LUT P0, RZ, R180, 0x400, RZ, 0xc0, !PT ;  /* 0x00000400b4ff7812 */ /* 0x000fe4000780c0ff */
[----:B------:R-:W-:Y:S02]  /*156e0*/  FMNMX3.FTZ R0, R102, R29, R23, !PT ;  /* 0x0000001d66007276 */ /* 0x000fe40007810017 */
[-C--:B------:R-:W-:Y:S02]  /*156f0*/  ISETP.GE.AND P1, PT, R19, R188.reuse, PT ;  /* 0x000000bc1300720c */ /* 0x080fe40003f26270 */
[----:B------:R-:W-:Y:S02]  /*15700*/  FSEL R19, R11, -INF , !P4 ;  /* 0xff8000000b137808 */ /* 0x000fe40006000000 */
[----:B------:R-:W-:Y:S02]  /*15710*/  ISETP.NE.AND P4, PT, R45, RZ, PT ;  /* 0x000000ff2d00720c */ /* 0x000fe40003f85270 */
        /* <DEDUP_REMOVED lines=8> */
[----:B------:R-:W-:Y:S02]  /*157a0*/  FSEL R27, R108, -INF , !P6 ;  /* 0xff8000006c1b7808 */ /* 0x000fe40007000000 */
[----:B------:R-:W-:Y:S02]  /*157b0*/  FMNMX3.FTZ R0, R0, R19, R17, !PT ;  /* 0x0000001300007276 */ /* 0x000fe40007810011 */
[----:B------:R-:W-:Y:S02]  /*157c0*/  FSEL R219, R219, -INF , !P4 ;  /* 0xff800000dbdb7808 */ /* 0x000fe40006000000 */
[-C--:B------:R-:W-:Y:S02]  /*157d0*/  ISETP.GE.AND P0, PT, R5, R188.reuse, PT ;  /* 0x000000bc0500720c */ /* 0x080fe40003f06270 */
[----:B------:R-:W-:Y:S02]  /*157e0*/  FSEL R213, R22, -INF , !P1 ;  /* 0xff80000016d57808 */ /* 0x000fe40004800000 */
[----:B------:R-:W-:Y:S02]  /*157f0*/  LOP3.LUT P4, RZ, R180, 0x20000, RZ, 0xc0, !PT ;  /* 0x00020000b4ff7812 */ /* 0x000fe4000788c0ff */
[-C--:B------:R-:W-:Y:S02]  /*15800*/  ISETP.GE.AND P1, PT, R8, R188.reuse, PT ;  /* 0x000000bc0800720c */ /* 0x080fe40003f26270 */
[----:B------:R-:W-:Y:S02]  /*15810*/  FMNMX3.FTZ R0, R0, R45, R27, !PT ;  /* 0x0000002d00007276 */ /* 0x000fe4000781001b */
[----:B------:R-:W-:Y:S02]  /*15820*/  FSEL R143, R143, -INF , !P0 ;  /* 0xff8000008f8f7808 */ /* 0x000fe40004000000 */
[----:B------:R-:W-:Y:S02]  /*15830*/  FSEL R13, R7, -INF , !P4 ;  /* 0xff800000070d7808 */ /* 0x000fe40006000000 */
[----:B------:R-:W-:Y:S02]  /*15840*/  FSEL R4, R4, -INF , !P3 ;  /* 0xff80000004047808 */ /* 0x000fe40005800000 */
[-C--:B------:R-:W-:Y:S02]  /*15850*/  ISETP.GE.AND P0, PT, R40, R188.reuse, PT ;  /* 0x000000bc2800720c */ /* 0x080fe40003f06270 */
[----:B------:R-:W-:Y:S02]  /*15860*/  LOP3.LUT P6, RZ, R180, 0x8000, RZ, 0xc0, !PT ;  /* 0x00008000b4ff7812 */ /* 0x000fe400078cc0ff */
[----:B------:R-:W-:Y:S02]  /*15870*/  FSEL R145, R145, -INF , !P1 ;  /* 0xff80000091917808 */ /* 0x000fe40004800000 */
[----:B------:R-:W-:Y:S02]  /*15880*/  ISETP.GE.AND P1, PT, R12, R188, PT ;  /* 0x000000bc0c00720c */ /* 0x000fe40003f26270 */
[----:B------:R-:W-:Y:S02]  /*15890*/  FMNMX3.FTZ R2, R0, R221, R219, !PT ;  /* 0x000000dd00027276 */ /* 0x000fe400078100db */
[----:B------:R-:W-:Y:S02]  /*158a0*/  FMNMX3.FTZ R0, R103, R4, R13, !PT ;  /* 0x0000000467007276 */ /* 0x000fe4000781000d */
[----:B------:R-:W-:Y:S02]  /*158b0*/  FSEL R11, R10, -INF , !P6 ;  /* 0xff8000000a0b7808 */ /* 0x000fe40007000000 */
[----:B------:R-:W-:Y:S02]  /*158c0*/  FSEL R133, R133, -INF , !P0 ;  /* 0xff80000085857808 */ /* 0x000fe40004000000 */
[-C--:B------:R-:W-:Y:S02]  /*158d0*/  ISETP.GE.AND P0, PT, R37, R188.reuse, PT ;  /* 0x000000bc2500720c */ /* 0x080fe40003f06270 */
[----:B------:R-:W-:Y:S02]  /*158e0*/  FSEL R135, R135, -INF , !P1 ;  /* 0xff80000087877808 */ /* 0x000fe40004800000 */
[----:B------:R-:W-:Y:S02]  /*158f0*/  ISETP.NE.AND P3, PT, R55, RZ, PT ;  /* 0x000000ff3700720c */ /* 0x000fe40003f65270 */
        /* <DEDUP_REMOVED lines=8> */
[----:B------:R-:W-:Y:S02]  /*15980*/  LOP3.LUT P3, RZ, R180, 0x4, RZ, 0xc0, !PT ;  /* 0x00000004b4ff7812 */ /* 0x000fe4000786c0ff */
[----:B------:R-:W-:Y:S02]  /*15990*/  FSEL R121, R52, -INF , !P1 ;  /* 0xff80000034797808 */ /* 0x000fe40004800000 */
[----:B------:R-:W-:Y:S02]  /*159a0*/  FMNMX3.FTZ R0, R0, R33, R223, !PT ;  /* 0x0000002100007276 */ /* 0x000fe400078100df */
[----:B------:R-:W-:Y:S02]  /*159b0*/  LOP3.LUT P4, RZ, R180, 0x1, RZ, 0xc0, !PT ;  /* 0x00000001b4ff7812 */ /* 0x000fe4000788c0ff */
[----:B------:R-:W-:Y:S02]  /*159c0*/  FSEL R211, R211, -INF , !P3 ;  /* 0xff800000d3d37808 */ /* 0x000fe40005800000 */
[-C--:B------:R-:W-:Y:S02]  /*159d0*/  ISETP.GE.AND P1, PT, R28, R188.reuse, PT ;  /* 0x000000bc1c00720c */ /* 0x080fe40003f26270 */
[C---:B------:R-:W-:Y:S02]  /*159e0*/  LOP3.LUT P6, RZ, R180.reuse, 0x8, RZ, 0xc0, !PT ;  /* 0x00000008b4ff7812 */ /* 0x040fe400078cc0ff */
[----:B------:R-:W-:Y:S02]  /*159f0*/  LOP3.LUT R180, R180, 0xfffffffb, RZ, 0xc0, !PT ;  /* 0xfffffffbb4b47812 */ /* 0x000fe400078ec0ff */
[----:B------:R-:W-:Y:S02]  /*15a00*/  FSEL R207, R207, -INF , !P4 ;  /* 0xff800000cfcf7808 */ /* 0x000fe40006000000 */
[----:B------:R-:W-:Y:S02]  /*15a10*/  FMNMX3.FTZ R0, R0, R213, R211, !PT ;  /* 0x000000d500007276 */ /* 0x000fe400078100d3 */
[----:B------:R-:W-:Y:S02]  /*15a20*/  FSEL R117, R117, -INF , !P1 ;  /* 0xff80000075757808 */ /* 0x000fe40004800000 */
[----:B------:R-:W-:Y:S02]  /*15a30*/  ISETP.GE.AND P1, PT, R44, R188, PT ;  /* 0x000000bc2c00720c */ /* 0x000fe40003f26270 */
[----:B------:R-:W-:Y:S02]  /*15a40*/  @P0 LOP3.LUT R180, R180, 0x4, RZ, 0xfc, !PT ;  /* 0x00000004b4b40812 */ /* 0x000fe400078efcff */
[----:B------:R-:W-:Y:S02]  /*15a50*/  FMNMX3.FTZ R2, R2, R217, R215, !PT ;  /* 0x000000d902027276 */ /* 0x000fe400078100d7 */
        /* <DEDUP_REMOVED lines=39> */
[----:B------:R-:W-:Y:S02]  /*15cd0*/  FSEL R123, R50, -INF , !P4 ;  /* 0xff800000327b7808 */ /* 0x000fe40006000000 */
[----:B------:R-:W-:Y:S02]  /*15ce0*/  FSEL R57, R51, -INF , !P3 ;  /* 0xff80000033397808 */ /* 0x000fe40005800000 */
[----:B------:R-:W-:Y:S02]  /*15cf0*/  LOP3.LUT P0, RZ, R180, 0x1, RZ, 0xc0, !PT ;  /* 0x00000001b4ff7812 */ /* 0x000fe4000780c0ff */
[----:B------:R-:W-:Y:S02]  /*15d00*/  FMNMX3.FTZ R0, R0, R127, R125, !PT ;  /* 0x0000007f00007276 */ /* 0x000fe4000781007d */
[-C--:B------:R-:W-:Y:S02]  /*15d10*/  ISETP.GE.AND P6, PT, R32, R186.reuse, PT ;  /* 0x000000ba2000720c */ /* 0x080fe40003fc6270 */
[----:B------:R-:W-:Y:S02]  /*15d20*/  FMNMX3.FTZ R2, R2, R131, R129, !PT ;  /* 0x0000008302027276 */ /* 0x000fe40007810081 */
[-C--:B------:R-:W-:Y:S02]  /*15d30*/  ISETP.GE.AND P2, PT, R28, R186.reuse, PT ;  /* 0x000000ba1c00720c */ /* 0x080fe40003f46270 */
[----:B------:R-:W-:Y:S02]  /*15d40*/  FSEL R113, R54, -INF , !P0 ;  /* 0xff80000036717808 */ /* 0x000fe40004000000 */
[----:B------:R-:W-:Y:S02]  /*15d50*/  FMNMX3.FTZ R0, R0, R123, R57, !PT ;  /* 0x0000007b00007276 */ /* 0x000fe40007810039 */
[----:B------:R-:W-:Y:S02]  /*15d60*/  ISETP.GE.AND P5, PT, R24, R186, PT ;  /* 0x000000ba1800720c */ /* 0x000fe40003fa6270 */
[----:B------:R-:W-:Y:S02]  /*15d70*/  FSEL R111, R111, -INF , !P6 ;  /* 0xff8000006f6f7808 */ /* 0x000fe40007000000 */
[----:B------:R-:W-:Y:S02]  /*15d80*/  ISETP.GE.AND P1, PT, R48, R188, PT ;  /* 0x000000bc3000720c */ /* 0x000fe40003f26270 */
[----:B------:R-:W-:Y:S02]  /*15d90*/  FMNMX3.FTZ R2, R2, R121, R119, !PT ;  /* 0x0000007902027276 */ /* 0x000fe40007810077 */
[-C--:B------:R-:W-:Y:S02]  /*15da0*/  ISETP.GE.AND P4, PT, R44, R186.reuse, PT ;  /* 0x000000ba2c00720c */ /* 0x080fe40003f86270 */
[----:B------:R-:W-:Y:S02]  /*15db0*/  ISETP.GE.AND P0, PT, R48, R187, PT ;  /* 0x000000bb3000720c */ /* 0x000fe40003f06270 */
[----:B------:R-:W-:Y:S02]  /*15dc0*/  FSEL R107, R58, -INF , !P2 ;  /* 0xff8000003a6b7808 */ /* 0x000fe40005000000 */
[-C--:B------:R-:W-:Y:S02]  /*15dd0*/  ISETP.GE.AND P3, PT, R41, R186.reuse, PT ;  /* 0x000000ba2900720c */ /* 0x080fe40003f66270 */
[----:B------:R-:W-:Y:S02]  /*15de0*/  FSEL R105, R59, -INF , !P5 ;  /* 0xff8000003b697808 */ /* 0x000fe40006800000 */
        /* <DEDUP_REMOVED lines=42> */
[-CC-:B------:R-:W-:Y:S01]  /*16090*/  FFMA.FTZ R102, R9, R3.reuse, -R60.reuse ;  /* 0x0000000309667223 */ /* 0x180fe2000001083c */
[----:B------:R-:W-:Y:S01]  /*160a0*/  FMUL.FTZ R7, R3, R6 ;  /* 0x0000000603077220 */ /* 0x000fe20000410000 */
[----:B------:R-:W-:Y:S03]  /*160b0*/  FADD.FTZ R4, -R4, R103 ;  /* 0x0000006704047221 */ /* 0x000fe60000010100 */
[----:B------:R-:W-:Y:S01]  /*160c0*/  MUFU.EX2 R52, R52 ;  /* 0x0000003400347308 */ /* 0x000fe20000000800 */
[----:B------:R-:W2:Y:S01]  /*160d0*/  LDSM.16.MT88.4 R20, [R154+0x6000] ;  /* 0x006000009a14783b */ /* 0x000ea20000004200 */
[-CC-:B------:R-:W-:Y:S01]  /*160e0*/  FFMA.FTZ R114, R55, R3.reuse, -R60.reuse ;  /* 0x0000000337727223 */ /* 0x180fe2000001083c */
[----:B------:R-:W-:Y:S01]  /*160f0*/  FMUL.FTZ R9, R3, R4 ;  /* 0x0000000403097220 */ /* 0x000fe20000410000 */
[-C--:B------:R-:W-:Y:S01]  /*16100*/  FFMA.FTZ R124, R57, R3.reuse, -R60 ;  /* 0x00000003397c7223 */ /* 0x080fe2000001083c */
[-CC-:B------:R-:W-:Y:S01]  /*16110*/  FFMA.FTZ R112, R141, R3.reuse, -R66.reuse ;  /* 0x000000038d707223 */ /* 0x180fe20000010842 */
[-CC-:B------:R-:W-:Y:S01]  /*16120*/  FFMA.FTZ R141, R147, R3.reuse, -R66.reuse ;  /* 0x00000003938d7223 */ /* 0x180fe20000010842 */
[-CC-:B------:R-:W-:Y:S03]  /*16130*/  FFMA.FTZ R103, R145, R3.reuse, -R66.reuse ;  /* 0x0000000391677223 */ /* 0x180fe60000010842 */
[----:B------:R-:W3:Y:S01]  /*16140*/  MUFU.EX2 R56, R56 ;  /* 0x0000003800387308 */ /* 0x000ee20000000800 */
[----:B------:R-:W4:Y:S01]  /*16150*/  LDSM.16.MT88.4 R28, [R153+0x6000] ;  /* 0x00600000991c783b */ /* 0x000f220000004200 */
[-C--:B------:R-:W-:Y:S01]  /*16160*/  FFMA.FTZ R110, R143, R3.reuse, -R66 ;  /* 0x000000038f6e7223 */ /* 0x080fe20000010842 */
        /* <DEDUP_REMOVED lines=9> */
[-C--:B------:R-:W-:Y:S01]  /*16200*/  FFMA.FTZ R123, R123, R3.reuse, -R60 ;  /* 0x000000037b7b7223 */ /* 0x080fe2000001083c */
[-CC-:B------:R-:W-:Y:S01]  /*16210*/  FFMA.FTZ R119, R119, R3.reuse, -R66.reuse ;  /* 0x0000000377777223 */ /* 0x180fe20000010842 */
[-C--:B------:R-:W-:Y:S01]  /*16220*/  FFMA.FTZ R115, R115, R3.reuse, -R66 ;  /* 0x0000000373737223 */ /* 0x080fe20000010842 */
[-CC-:B------:R-:W-:Y:S03]  /*16230*/  FFMA.FTZ R111, R111, R3.reuse, -R60.reuse ;  /* 0x000000036f6f7223 */ /* 0x180fe6000001083c */
[----:B------:R-:W5:Y:S01]  /*16240*/  MUFU.EX2 R108, R108 ;  /* 0x0000006c006c7308 */ /* 0x000f620000000800 */
[----:B---3--:R-:W-:Y:S01]  /*16250*/  F2FP.BF16.F32.PACK_AB R40, R56, R52 ;  /* 0x000000343828723e */ /* 0x008fe200000010ff */
[-CC-:B------:R-:W-:Y:S01]  /*16260*/  FFMA.FTZ R107, R107, R3.reuse, -R60.reuse ;  /* 0x000000036b6b7223 */ /* 0x180fe2000001083c */
[-C--:B------:R-:W-:Y:S01]  /*16270*/  FFMA.FTZ R126, R105, R3.reuse, -R60 ;  /* 0x00000003697e7223 */ /* 0x080fe2000001083c */
[-CC-:B------:R-:W-:Y:S01]  /*16280*/  FFMA.FTZ R65, R65, R3.reuse, -R66.reuse ;  /* 0x0000000341417223 */ /* 0x180fe20000010842 */
[-C--:B------:R-:W-:Y:S01]  /*16290*/  FFMA.FTZ R64, R64, R3.reuse, -R66 ;  /* 0x0000000340407223 */ /* 0x080fe20000010842 */
[----:B------:R-:W-:Y:S01]  /*162a0*/  FFMA.FTZ R37, R37, R3, -R60 ;  /* 0x0000000325257223 */ /* 0x000fe2000001083c */
[----:B------:R-:W-:Y:S03]  /*162b0*/  ISETP.GT.AND P0, PT, R193, R166, PT ;  /* 0x000000a6c100720c */ /* 0x000fe60003f04270 */
[----:B------:R-:W3:Y:S10]  /*162c0*/  MUFU.EX2 R106, R106 ;  /* 0x0000006a006a7308 */ /* 0x000ef40000000800 */
        /* <DEDUP_REMOVED lines=9> */
[----:B------:R-:W-:Y:S01]  /*16360*/  FMUL.FTZ R16, R39, R84 ;  /* 0x0000005427107220 */ /* 0x000fe20000410000 */
[-CC-:B------:R-:W-:Y:S01]  /*16370*/  FFMA.FTZ R84, R45, R3.reuse, -R66.reuse ;  /* 0x000000032d547223 */ /* 0x180fe20000010842 */
[----:B------:R-:W-:Y:S01]  /*16380*/  FFMA.FTZ R92, R19, R3, -R66 ;  /* 0x00000003135c7223 */ /* 0x000fe20000010842 */
[----:B------:R-:W5:Y:S01]  /*16390*/  LDSM.16.MT88.4 R44, [R152+0x6000] ;  /* 0x00600000982c783b */ /* 0x000f620000004200 */
        /* <DEDUP_REMOVED lines=9> */
[----:B-1----:R-:W-:Y:S01]  /*16430*/  F2FP.BF16.F32.PACK_AB R43, R102, R109 ;  /* 0x0000006d662b723e */ /* 0x002fe200000010ff */
[C---:B------:R-:W-:Y:S01]  /*16440*/  FFMA.FTZ R87, R39.reuse, R196, R52 ;  /* 0x000000c427577223 */ /* 0x040fe20000010034 */
[----:B------:R-:W-:Y:S01]  /*16450*/  FFMA.FTZ R195, R38, R195, R59 ;  /* 0x000000c326c37223 */ /* 0x000fe2000001003b */
[----:B------:R-:W-:Y:S01]  /*16460*/  FMUL.FTZ R32, R39, R68 ;  /* 0x0000004427207220 */ /* 0x000fe20000410000 */
[----:B------:R-:W-:Y:S01]  /*16470*/  MUFU.EX2 R92, R92 ;  /* 0x0000005c005c7308 */ /* 0x000fe20000000800 */
[----:B------:R-:W-:Y:S01]  /*16480*/  FADD.FTZ R87, R56, R87 ;  /* 0x0000005738577221 */ /* 0x000fe20000010000 */
[----:B------:R-:W-:Y:S01]  /*16490*/  FADD.FTZ R94, R106, R195 ;  /* 0x000000c36a5e7221 */ /* 0x000fe20000010000 */
[C---:B------:R-:W-:Y:S01]  /*164a0*/  HMMA.16816.F32.BF16 R4, R40.reuse, R12, R4 ;  /* 0x0000000c2804723c */ /* 0x040fe20000041804 */
[----:B------:R-:W-:Y:S04]  /*164b0*/  LDSM.16.MT88.4 R56, [R153+0x8800] ;  /* 0x008800009938783b */ /* 0x000fe80000004200 */
[----:B------:R-:W-:Y:S01]  /*164c0*/  FADD.FTZ R86, R108, R87 ;  /* 0x000000576c567221 */ /* 0x000fe20000010000 */
[----:B------:R-:W-:Y:S01]  /*164d0*/  FADD.FTZ R109, R109, R94 ;  /* 0x0000005e6d6d7221 */ /* 0x000fe20000010000 */
[C---:B------:R-:W-:Y:S01]  /*164e0*/  FMUL.FTZ R12, R39.reuse, R88 ;  /* 0x00000058270c7220 */ /* 0x040fe20000410000 */
[C---:B------:R-:W-:Y:S01]  /*164f0*/  HMMA.16816.F32.BF16 R8, R40.reuse, R14, R8 ;  /* 0x0000000e2808723c */ /* 0x040fe20000041808 */
[----:B------:R-:W-:Y:S02]  /*16500*/  MUFU.EX2 R84, R84 ;  /* 0x0000005400547308 */ /* 0x000fe40000000800 */
[----:B------:R-:W-:Y:S01]  /*16510*/  FMUL.FTZ R13, R39, R89 ;  /* 0x00000059270d7220 */ /* 0x000fe20000410000 */
[C---:B------:R-:W-:Y:S01]  /*16520*/  FMUL.FTZ R14, R38.reuse, R90 ;  /* 0x0000005a260e7220 */ /* 0x040fe20000410000 */
[C---:B------:R-:W-:Y:S01]  /*16530*/  FMUL.FTZ R15, R38.reuse, R91 ;  /* 0x0000005b260f7220 */ /* 0x040fe20000410000 */
[----:B------:R-:W-:Y:S01]  /*16540*/  FADD.FTZ R67, R67, R86 ;  /* 0x0000005643437221 */ /* 0x000fe20000010000 */
[C---:B------:R-:W-:Y:S01]  /*16550*/  FMUL.FTZ R34, R38.reuse, R70 ;  /* 0x0000004626227220 */ /* 0x040fe20000410000 */
[-CC-:B------:R-:W-:Y:S01]  /*16560*/  FFMA.FTZ R78, R201, R3.reuse, -R66.reuse ;  /* 0x00000003c94e7223 */ /* 0x180fe20000010842 */
[--C-:B------:R-:W-:Y:S01]  /*16570*/  FFMA.FTZ R89, R17, R3, -R66.reuse ;  /* 0x0000000311597223 */ /* 0x100fe20000010842 */
[----:B------:R-:W-:Y:S01]  /*16580*/  FMUL.FTZ R17, R39, R85 ;  /* 0x0000005527117220 */ /* 0x000fe20000410000 */
[----:B------:R-:W-:Y:S01]  /*16590*/  FFMA.FTZ R85, R27, R3, -R66 ;  /* 0x000000031b557223 */ /* 0x000fe20000010842 */
[C---:B--2---:R-:W-:Y:S01]  /*165a0*/  HMMA.16816.F32.BF16 R12, R40.reuse, R20, R12 ;  /* 0x00000014280c723c */ /* 0x044fe2000004180c */
[----:B------:R-:W-:Y:S02]  /*165b0*/  MUFU.EX2 R112, R112 ;  /* 0x0000007000707308 */ /* 0x000fe40000000800 */
[C---:B------:R-:W-:Y:S01]  /*165c0*/  FMUL.FTZ R20, R39.reuse, R80 ;  /* 0x0000005027147220 */ /* 0x040fe20000410000 */
[----:B------:R-:W-:Y:S01]  /*165d0*/  FMUL.FTZ R21, R39, R81 ;  /* 0x0000005127157220 */ /* 0x000fe20000410000 */
[--C-:B------:R-:W-:Y:S01]  /*165e0*/  FFMA.FTZ R80, R25, R3, -R60.reuse ;  /* 0x0000000319507223 */ /* 0x100fe2000001083c */
[----:B------:R-:W-:Y:S01]  /*165f0*/  FMUL.FTZ R25, R39, R77 ;  /* 0x0000004d27197220 */ /* 0x000fe20000410000 */
[--C-:B------:R-:W-:Y:S01]  /*16600*/  FFMA.FTZ R77, R35, R3, -R60.reuse ;  /* 0x00000003234d7223 */ /* 0x100fe2000001083c */
[C---:B------:R-:W-:Y:S03]  /*16610*/  HMMA.16816.F32.BF16 R16, R40.reuse, R22, R16 ;  /* 0x000000162810723c */ /* 0x040fe60000041810 */
[----:B------:R-:W1:Y:S01]  /*16620*/  MUFU.EX2 R89, R89 ;  /* 0x0000005900597308 */ /* 0x000e620000000800 */
[C---:B------:R-:W-:Y:S01]  /*16630*/  FMUL.FTZ R22, R38.reuse, R82 ;  /* 0x0000005226167220 */ /* 0x040fe20000410000 */
[C---:B------:R-:W-:Y:S01]  /*16640*/  FMUL.FTZ R23, R38.reuse, R83 ;  /* 0x0000005326177220 */ /* 0x040fe20000410000 */
[C---:B------:R-:W-:Y:S01]  /*16650*/  FMUL.FTZ R35, R38.reuse, R71 ;  /* 0x0000004726237220 */ /* 0x040fe20000410000 */
[C---:B------:R-:W-:Y:S01]  /*16660*/  FMUL.FTZ R27, R38.reuse, R79 ;  /* 0x0000004f261b7220 */ /* 0x040fe20000410000 */
[-C--:B------:R-:W-:Y:S01]  /*16670*/  FFMA.FTZ R68, R223, R3.reuse, -R60 ;  /* 0x00000003df447223 */ /* 0x080fe2000001083c */
[-CC-:B------:R-:W-:Y:S04]  /*16680*/  FFMA.FTZ R71, R219, R3.reuse, -R66.reuse ;  /* 0x00000003db477223 */ /* 0x180fe80000010842 */
[----:B------:R-:W-:Y:S01]  /*16690*/  MUFU.EX2 R77, R77 ;  /* 0x0000004d004d7308 */ /* 0x000fe20000000800 */
[----:B------:R-:W-:Y:S01]  /*166a0*/  FFMA.FTZ R70, R217, R3, -R66 ;  /* 0x00000003d9467223 */ /* 0x000fe20000010842 */
[C---:B----4-:R-:W-:Y:S03]  /*166b0*/  HMMA.16816.F32.BF16 R20, R40.reuse, R28, R20 ;  /* 0x0000001c2814723c */ /* 0x050fe60000041814 */
[----:B------:R-:W-:Y:S01]  /*166c0*/  FMUL.FTZ R29, R39, R73 ;  /* 0x00000049271d7220 */ /* 0x000fe20000410000 */
[--C-:B------:R-:W-:Y:S01]  /*166d0*/  FFMA.FTZ R73, R33, R3, -R60.reuse ;  /* 0x0000000321497223 */ /* 0x100fe2000001083c */
[C---:B------:R-:W-:Y:S03]  /*166e0*/  FMUL.FTZ R28, R39.reuse, R72 ;  /* 0x00000048271c7220 */ /* 0x040fe60000410000 */
[----:B------:R-:W-:Y:S01]  /*166f0*/  MUFU.EX2 R78, R78 ;  /* 0x0000004e004e7308 */ /* 0x000fe20000000800 */
[----:B------:R-:W-:Y:S01]  /*16700*/  FMUL.FTZ R33, R39, R69 ;  /* 0x0000004527217220 */ /* 0x000fe20000410000 */
[C---:B------:R-:W-:Y:S03]  /*16710*/  HMMA.16816.F32.BF16 R24, R40.reuse, R30, R24 ;  /* 0x0000001e2818723c */ /* 0x040fe60000041818 */
[C---:B------:R-:W-:Y:S01]  /*16720*/  FMUL.FTZ R30, R38.reuse, R74 ;  /* 0x0000004a261e7220 */ /* 0x040fe20000410000 */
[----:B------:R-:W-:Y:S01]  /*16730*/  FMUL.FTZ R31, R38, R75 ;  /* 0x0000004b261f7220 */ /* 0x000fe20000410000 */
[-C--:B------:R-:W-:Y:S03]  /*16740*/  FFMA.FTZ R39, R53, R3.reuse, -R60 ;  /* 0x0000000335277223 */ /* 0x080fe6000001083c */
[----:B------:R-:W2:Y:S01]  /*16750*/  MUFU.EX2 R85, R85 ;  /* 0x0000005500557308 */ /* 0x000ea20000000800 */
[----:B------:R-:W-:Y:S01]  /*16760*/  LDSM.16.MT88.4 R52, [R154+0x8000] ;  /* 0x008000009a34783b */ /* 0x000fe20000004200 */
[-CC-:B------:R-:W-:Y:S01]  /*16770*/  FFMA.FTZ R72, R221, R3.reuse, -R66.reuse ;  /* 0x00000003dd487223 */ /* 0x180fe20000010842 */
[-C--:B------:R-:W-:Y:S01]  /*16780*/  FFMA.FTZ R69, R215, R3.reuse, -R66 ;  /* 0x00000003d7457223 */ /* 0x080fe20000010842 */
[-CC-:B------:R-:W-:Y:S01]  /*16790*/  FFMA.FTZ R75, R213, R3.reuse, -R60.reuse ;  /* 0x00000003d54b7223 */ /* 0x180fe2000001083c */
[C---:B-----5:R-:W-:Y:S05]  /*167a0*/  HMMA.16816.F32.BF16 R28, R40.reuse, R44, R28 ;  /* 0x0000002c281c723c */ /* 0x060fea000004181c */
[----:B------:R-:W3:Y:S01]  /*167b0*/  MUFU.EX2 R80, R80 ;  /* 0x0000005000507308 */ /* 0x000ee20000000800 */
[-CC-:B------:R-:W-:Y:S01]  /*167c0*/  FFMA.FTZ R76, R211, R3.reuse, -R60.reuse ;  /* 0x00000003d34c7223 */ /* 0x180fe2000001083c */
[-CC-:B------:R-:W-:Y:S01]  /*167d0*/  FFMA.FTZ R79, R209, R3.reuse, -R60.reuse ;  /* 0x00000003d14f7223 */ /* 0x180fe2000001083c */
[-C--:B------:R-:W-:Y:S01]  /*167e0*/  FFMA.FTZ R74, R207, R3.reuse, -R60 ;  /* 0x00000003cf4a7223 */ /* 0x080fe2000001083c */
[-CC-:B------:R-:W-:Y:S01]  /*167f0*/  FFMA.FTZ R88, R205, R3.reuse, -R66.reuse ;  /* 0x00000003cd587223 */ /* 0x180fe20000010842 */
[----:B------:R-:W-:Y:S01]  /*16800*/  HMMA.16816.F32.BF16 R32, R40, R46, R32 ;  /* 0x0000002e2820723c */ /* 0x000fe20000041820 */
[----:B------:R-:W4:Y:S04]  /*16810*/  LDSM.16.MT88.4 R44, [R154+0x6800] ;  /* 0x006800009a2c783b */ /* 0x000f280000004200 */
[----:B------:R-:W-:Y:S01]  /*16820*/  MUFU.EX2 R73, R73 ;  /* 0x0000004900497308 */ /* 0x000fe20000000800 */
[----:B-1----:R-:W-:Y:S01]  /*16830*/  F2FP.BF16.F32.PACK_AB R40, R89, R92 ;  /* 0x0000005c5928723e */ /* 0x002fe200000010ff */
[----:B------:R-:W-:Y:S01]  /*16840*/  FADD.FTZ R92, R92, R67 ;  /* 0x000000435c5c7221 */ /* 0x000fe20000010000 */
[----:B--2---:R-:W-:Y:S01]  /*16850*/  F2FP.BF16.F32.PACK_AB R42, R85, R84 ;  /* 0x00000054552a723e */ /* 0x004fe200000010ff */
[-CC-:B------:R-:W-:Y:S01]  /*16860*/  FFMA.FTZ R83, R203, R3.reuse, -R66.reuse ;  /* 0x00000003cb537223 */ /* 0x180fe20000010842 */
[-C--:B------:R-:W-:Y:S01]  /*16870*/  FFMA.FTZ R81, R199, R3.reuse, -R66 ;  /* 0x00000003c7517223 */ /* 0x080fe20000010842 */
[----:B------:R-:W-:Y:S01]  /*16880*/  FADD.FTZ R89, R89, R92 ;  /* 0x0000005c59597221 */ /* 0x000fe20000010000 */
[-CC-:B------:R-:W-:Y:S03]  /*16890*/  FFMA.FTZ R90, R197, R3.reuse, -R60.reuse ;  /* 0x00000003c55a7223 */ /* 0x180fe6000001083c */
[----:B------:R-:W1:Y:S01]  /*168a0*/  MUFU.EX2 R68, R68 ;  /* 0x0000004400447308 */ /* 0x000e620000000800 */
[----:B---3--:R-:W-:Y:S01]  /*168b0*/  F2FP.BF16.F32.PACK_AB R41, R77, R80 ;  /* 0x000000504d29723e */ /* 0x008fe200000010ff */
[----:B------:R-:W-:Y:S01]  /*168c0*/  LDSM.16.MT88.4 R92, [R158+0x9800] ;  /* 0x009800009e5c783b */ /* 0x000fe20000004200 */
[----:B------:R-:W-:Y:S01]  /*168d0*/  FADD.FTZ R84, R84, R89 ;  /* 0x0000005954547221 */ /* 0x000fe20000010000 */
[-CC-:B------:R-:W-:Y:S01]  /*168e0*/  FFMA.FTZ R97, R169, R3.reuse, -R60.reuse ;  /* 0x00000003a9617223 */ /* 0x180fe2000001083c */
[-CC-:B------:R-:W-:Y:S01]  /*168f0*/  FFMA.FTZ R82, R151, R3.reuse, -R60.reuse ;  /* 0x0000000397527223 */ /* 0x180fe2000001083c */
[-C--:B------:R-:W-:Y:S01]  /*16900*/  FFMA.FTZ R91, R149, R3.reuse, -R60 ;  /* 0x00000003955b7223 */ /* 0x080fe2000001083c */
[----:B------:R-:W-:Y:S03]  /*16910*/  FADD.FTZ R85, R85, R84 ;  /* 0x0000005455557221 */ /* 0x000fe60000010000 */
[----:B------:R-:W-:Y:S01]  /*16920*/  MUFU.EX2 R72, R72 ;  /* 0x0000004800487308 */ /* 0x000fe20000000800 */
[-CC-:B------:R-:W-:Y:S01]  /*16930*/  FFMA.FTZ R38, R121, R3.reuse, -R66.reuse ;  /* 0x0000000379267223 */ /* 0x180fe20000010842 */
[-C--:B------:R-:W-:Y:S01]  /*16940*/  FFMA.FTZ R106, R117, R3.reuse, -R66 ;  /* 0x00000003756a7223 */ /* 0x080fe20000010842 */
[----:B------:R-:W-:Y:S01]  /*16950*/  FFMA.FTZ R108, R113, R3, -R60 ;  /* 0x00000003716c7223 */ /* 0x000fe2000001083c */
[----:B------:R-:W-:Y:S01]  /*16960*/  FADD.FTZ R109, R102, R109 ;  /* 0x0000006d666d7221 */ /* 0x000fe20000010000 */
[----:B------:R-:W-:Y:S05]  /*16970*/  IMAD.MOV.U32 R102, RZ, RZ, R2 ;  /* 0x000000ffff667224 */ /* 0x000fea00078e0002 */
[----:B------:R-:W-:Y:S01]  /*16980*/  MUFU.EX2 R76, R76 ;  /* 0x0000004c004c7308 */ /* 0x000fe20000000800 */
[----:B-1----:R-:W-:Y:S01]  /*16990*/  F2FP.BF16.F32.PACK_AB R43, R68, R73 ;  /* 0x00000049442b723e */ /* 0x002fe200000010ff */
[----:B------:R-:W-:Y:S06]  /*169a0*/  FADD.FTZ R80, R80, R109 ;  /* 0x0000006d50507221 */ /* 0x000fec0000010000 */
        /* <DEDUP_REMOVED lines=9> */
[----:B------:R-:W-:Y:S10]  /*16a40*/  MUFU.EX2 R90, R90 ;  /* 0x0000005a005a7308 */ /* 0x000ff40000000800 */
[----:B------:R-:W3:Y:S10]  /*16a50*/  MUFU.EX2 R71, R71 ;  /* 0x0000004700477308 */ /* 0x000ef40000000800 */
[----:B------:R-:W-:Y:S01]  /*16a60*/  MUFU.EX2 R70, R70 ;  /* 0x0000004600467308 */ /* 0x000fe20000000800 */
[C---:B-1----:R-:W-:Y:S09]  /*16a70*/  HMMA.16816.F32.BF16 R20, R40.reuse, R48, R20 ;  /* 0x000000302814723c */ /* 0x042ff20000041814 */
[----:B------:R-:W1:Y:S01]  /*16a80*/  MUFU.EX2 R69, R69 ;  /* 0x0000004500457308 */ /* 0x000e620000000800 */
        /* <DEDUP_REMOVED lines=8> */
[----:B---3--:R-:W-:Y:S01]  /*16b10*/  F2FP.BF16.F32.PACK_AB R40, R71, R72 ;  /* 0x000000484728723e */ /* 0x008fe200000010ff */
[----:B------:R-:W-:Y:S01]  /*16b20*/  FADD.FTZ R72, R72, R85 ;  /* 0x0000005548487221 */ /* 0x000fe20000010000 */
[----:B-1----:R-:W-:Y:S02]  /*16b30*/  F2FP.BF16.F32.PACK_AB R42, R69, R70 ;  /* 0x00000046452a723e */ /* 0x002fe400000010ff */
[----:B-----5:R-:W-:Y:S01]  /*16b40*/  F2FP.BF16.F32.PACK_AB R41, R76, R75 ;  /* 0x0000004b4c29723e */ /* 0x020fe200000010ff */
[----:B------:R-:W-:Y:S01]  /*16b50*/  FADD.FTZ R71, R71, R72 ;  /* 0x0000004847477221 */ /* 0x000fe20000010000 */
[----:B------:R-:W-:Y:S01]  /*16b60*/  F2FP.BF16.F32.PACK_AB R43, R74, R79 ;  /* 0x0000004f4a2b723e */ /* 0x000fe200000010ff */
[----:B------:R-:W-:Y:S02]  /*16b70*/  LDSM.16.MT88.4 R84, [R154+0x9800] ;  /* 0x009800009a54783b */ /* 0x000fe40000004200 */
[----:B------:R-:W1:Y:S01]  /*16b80*/  MUFU.EX2 R97, R97 ;  /* 0x0000006100617308 */ /* 0x000e620000000800 */
[----:B------:R-:W-:Y:S04]  /*16b90*/  FADD.FTZ R70, R70, R71 ;  /* 0x0000004746467221 */ /* 0x000fe80000010000 */
[----:B------:R-:W-:Y:S05]  /*16ba0*/  FADD.FTZ R69, R69, R70 ;  /* 0x0000004645457221 */ /* 0x000fea0000010000 */
[----:B------:R-:W-:Y:S01]  /*16bb0*/  MUFU.EX2 R82, R82 ;  /* 0x0000005200527308 */ /* 0x000fe20000000800 */
[C---:B----4-:R-:W-:Y:S09]  /*16bc0*/  HMMA.16816.F32.BF16 R4, R40.reuse, R48, R4 ;  /* 0x000000302804723c */ /* 0x050ff20000041804 */
[----:B------:R-:W3:Y:S01]  /*16bd0*/  MUFU.EX2 R91, R91 ;  /* 0x0000005b005b7308 */ /* 0x000ee20000000800 */
[C---:B------:R-:W-:Y:S01]  /*16be0*/  HMMA.16816.F32.BF16 R8, R40.reuse, R50, R8 ;  /* 0x000000322808723c */ /* 0x040fe20000041808 */
[----:B------:R-:W4:Y:S08]  /*16bf0*/  LDSM.16.MT88.4 R48, [R153+0x7000] ;  /* 0x007000009930783b */ /* 0x000f300000004200 */
[----:B------:R-:W5:Y:S01]  /*16c00*/  MUFU.EX2 R141, R141 ;  /* 0x0000008d008d7308 */ /* 0x000f620000000800 */
[C---:B--2---:R-:W-:Y:S09]  /*16c10*/  HMMA.16816.F32.BF16 R12, R40.reuse, R44, R12 ;  /* 0x0000002c280c723c */ /* 0x044ff2000004180c */
[----:B------:R-:W-:Y:S01]  /*16c20*/  MUFU.EX2 R103, R103 ;  /* 0x0000006700677308 */ /* 0x000fe20000000800 */
[C---:B------:R-:W-:Y:S01]  /*16c30*/  HMMA.16816.F32.BF16 R16, R40.reuse, R46, R16 ;  /* 0x0000002e2810723c */ /* 0x040fe20000041810 */
[----:B------:R-:W2:Y:S08]  /*16c40*/  LDSM.16.MT88.4 R44, [R152+0x7000] ;  /* 0x00700000982c783b */ /* 0x000eb00000004200 */
[----:B------:R-:W5:Y:S10]  /*16c50*/  MUFU.EX2 R110, R110 ;  /* 0x0000006e006e7308 */ /* 0x000f740000000800 */
[----:B------:R-:W-:Y:S10]  /*16c60*/  MUFU.EX2 R116, R116 ;  /* 0x0000007400747308 */ /* 0x000ff40000000800 */
[----:B------:R-:W5:Y:S01]  /*16c70*/  MUFU.EX2 R137, R137 ;  /* 0x0000008900897308 */ /* 0x000f620000000800 */
[C---:B----4-:R-:W-:Y:S09]  /*16c80*/  HMMA.16816.F32.BF16 R20, R40.reuse, R48, R20 ;  /* 0x000000302814723c */ /* 0x050ff20000041814 */
        /* <DEDUP_REMOVED lines=8> */
[----:B------:R-:W5:Y:S01]  /*16d10*/  MUFU.EX2 R133, R133 ;  /* 0x0000008500857308 */ /* 0x000f620000000800 */
[----:B------:R-:W-:Y:S02]  /*16d20*/  F2FP.BF16.F32.PACK_AB R42, R81, R78 ;  /* 0x0000004e512a723e */ /* 0x000fe400000010ff */
[----:B------:R-:W-:Y:S01]  /*16d30*/  F2FP.BF16.F32.PACK_AB R40, R83, R88 ;  /* 0x000000585328723e */ /* 0x000fe200000010ff */
[----:B------:R-:W-:Y:S01]  /*16d40*/  FADD.FTZ R88, R88, R69 ;  /* 0x0000004558587221 */ /* 0x000fe20000010000 */
[----:B-1----:R-:W-:Y:S02]  /*16d50*/  F2FP.BF16.F32.PACK_AB R41, R97, R90 ;  /* 0x0000005a6129723e */ /* 0x002fe400000010ff */
[----:B---3--:R-:W-:Y:S01]  /*16d60*/  F2FP.BF16.F32.PACK_AB R43, R91, R82 ;  /* 0x000000525b2b723e */ /* 0x008fe200000010ff */
[----:B------:R-:W-:Y:S02]  /*16d70*/  FADD.FTZ R83, R83, R88 ;  /* 0x0000005853537221 */ /* 0x000fe40000010000 */
[----:B------:R-:W-:Y:S10]  /*16d80*/  MUFU.EX2 R118, R118 ;  /* 0x0000007600767308 */ /* 0x000ff40000000800 */
[----:B------:R-:W1:Y:S01]  /*16d90*/  MUFU.EX2 R129, R129 ;  /* 0x0000008100817308 */ /* 0x000e620000000800 */
[C---:B----4-:R-:W-:Y:S09]  /*16da0*/  HMMA.16816.F32.BF16 R4, R40.reuse, R48, R4 ;  /* 0x000000302804723c */ /* 0x050ff20000041804 */
[----:B------:R-:W-:Y:S01]  /*16db0*/  MUFU.EX2 R122, R122 ;  /* 0x0000007a007a7308 */ /* 0x000fe20000000800 */
[C---:B------:R-:W-:Y:S01]  /*16dc0*/  HMMA.16816.F32.BF16 R8, R40.reuse, R50, R8 ;  /* 0x000000322808723c */ /* 0x040fe20000041808 */
[----:B------:R-:W3:Y:S08]  /*16dd0*/  LDSM.16.MT88.4 R48, [R153+0x7800] ;  /* 0x007800009930783b */ /* 0x000ef00000004200 */
[----:B------:R-:W4:Y:S01]  /*16de0*/  MUFU.EX2 R125, R125 ;  /* 0x0000007d007d7308 */ /* 0x000f220000000800 */
[C---:B--2---:R-:W-:Y:S09]  /*16df0*/  HMMA.16816.F32.BF16 R12, R40.reuse, R44, R12 ;  /* 0x0000002c280c723c */ /* 0x044ff2000004180c */
[----:B------:R-:W-:Y:S01]  /*16e00*/  MUFU.EX2 R123, R123 ;  /* 0x0000007b007b7308 */ /* 0x000fe20000000800 */
[C---:B------:R-:W-:Y:S01]  /*16e10*/  HMMA.16816.F32.BF16 R16, R40.reuse, R46, R16 ;  /* 0x0000002e2810723c */ /* 0x040fe20000041810 */
[----:B------:R-:W2:Y:S08]  /*16e20*/  LDSM.16.MT88.4 R44, [R152+0x7800] ;  /* 0x00780000982c783b */ /* 0x000eb00000004200 */
[----:B------:R-:W4:Y:S10]  /*16e30*/  MUFU.EX2 R124, R124 ;  /* 0x0000007c007c7308 */ /* 0x000f340000000800 */
[----:B------:R-:W-:Y:S10]  /*16e40*/  MUFU.EX2 R38, R38 ;  /* 0x0000002600267308 */ /* 0x000ff40000000800 */
[----:B------:R-:W4:Y:S01]  /*16e50*/  MUFU.EX2 R119, R119 ;  /* 0x0000007700777308 */ /* 0x000f220000000800 */
[C---:B---3--:R-:W-:Y:S09]  /*16e60*/  HMMA.16816.F32.BF16 R20, R40.reuse, R48, R20 ;  /* 0x000000302814723c */ /* 0x048ff20000041814 */
[----:B------:R-:W-:Y:S01]  /*16e70*/  MUFU.EX2 R106, R106 ;  /* 0x0000006a006a7308 */ /* 0x000fe20000000800 */
[C---:B------:R-:W-:Y:S01]  /*16e80*/  HMMA.16816.F32.BF16 R24, R40.reuse, R50, R24 ;  /* 0x000000322818723c */ /* 0x040fe20000041818 */
[----:B------:R-:W3:Y:S08]  /*16e90*/  LDSM.16.MT88.4 R48, [R158+0x8000] ;  /* 0x008000009e30783b */ /* 0x000ef00000004200 */
[----:B------:R-:W4:Y:S01]  /*16ea0*/  MUFU.EX2 R115, R115 ;  /* 0x0000007300737308 */ /* 0x000f220000000800 */
[C---:B--2---:R-:W-:Y:S09]  /*16eb0*/  HMMA.16816.F32.BF16 R28, R40.reuse, R44, R28 ;  /* 0x0000002c281c723c */ /* 0x044ff2000004181c */
[----:B------:R-:W-:Y:S01]  /*16ec0*/  MUFU.EX2 R108, R108 ;  /* 0x0000006c006c7308 */ /* 0x000fe20000000800 */
[----:B------:R-:W-:Y:S01]  /*16ed0*/  HMMA.16816.F32.BF16 R32, R40, R46, R32 ;  /* 0x0000002e2820723c */ /* 0x000fe20000041820 */
[----:B------:R-:W2:Y:S08]  /*16ee0*/  LDSM.16.MT88.4 R44, [R153+0x8000] ;  /* 0x00800000992c783b */ /* 0x000eb00000004200 */
[----:B------:R-:W4:Y:S01]  /*16ef0*/  MUFU.EX2 R111, R111 ;  /* 0x0000006f006f7308 */ /* 0x000f220000000800 */
[----:B-----5:R-:W-:Y:S02]  /*16f00*/  F2FP.BF16.F32.PACK_AB R40, R141, R112 ;  /* 0x000000708d28723e */ /* 0x020fe400000010ff */
[----:B------:R-:W-:Y:S02]  /*16f10*/  F2FP.BF16.F32.PACK_AB R42, R110, R103 ;  /* 0x000000676e2a723e */ /* 0x000fe400000010ff */
[----:B------:R-:W-:Y:S02]  /*16f20*/  F2FP.BF16.F32.PACK_AB R41, R137, R116 ;  /* 0x000000748929723e */ /* 0x000fe400000010ff */
[----:B------:R-:W-:Y:S03]  /*16f30*/  F2FP.BF16.F32.PACK_AB R43, R39, R114 ;  /* 0x00000072272b723e */ /* 0x000fe600000010ff */
[----:B------:R-:W-:Y:S10]  /*16f40*/  MUFU.EX2 R107, R107 ;  /* 0x0000006b006b7308 */ /* 0x000ff40000000800 */
[----:B------:R-:W5:Y:S01]  /*16f50*/  MUFU.EX2 R126, R126 ;  /* 0x0000007e007e7308 */ /* 0x000f620000000800 */
[C---:B---3--:R-:W-:Y:S09]  /*16f60*/  HMMA.16816.F32.BF16 R4, R40.reuse, R48, R4 ;  /* 0x000000302804723c */ /* 0x048ff20000041804 */
[----:B------:R-:W-:Y:S01]  /*16f70*/  MUFU.EX2 R37, R37 ;  /* 0x0000002500257308 */ /* 0x000fe20000000800 */
[C---:B------:R-:W-:Y:S01]  /*16f80*/  HMMA.16816.F32.BF16 R8, R40.reuse, R50, R8 ;  /* 0x000000322808723c */ /* 0x040fe20000041808 */
[----:B------:R-:W3:Y:S07]  /*16f90*/  LDSM.16.MT88.4 R48, [R152+0x8000] ;  /* 0x008000009830783b */ /* 0x000eee0000004200 */
[C---:B------:R-:W-:Y:S08]  /*16fa0*/  HMMA.16816.F32.BF16 R12, R40.reuse, R52, R12 ;  /* 0x00000034280c723c */ /* 0x040ff0000004180c */
[C---:B------:R-:W-:Y:S01]  /*16fb0*/  HMMA.16816.F32.BF16 R16, R40.reuse, R54, R16 ;  /* 0x000000362810723c */ /* 0x040fe20000041810 */
[----:B------:R-:W5:Y:S07]  /*16fc0*/  LDSM.16.MT88.4 R52, [R158+0x8800] ;  /* 0x008800009e34783b */ /* 0x000f6e0000004200 */
[C---:B--2---:R-:W-:Y:S08]  /*16fd0*/  HMMA.16816.F32.BF16 R20, R40.reuse, R44, R20 ;  /* 0x0000002c2814723c */ /* 0x044ff00000041814 */
[C---:B------:R-:W-:Y:S01]  /*16fe0*/  HMMA.16816.F32.BF16 R24, R40.reuse, R46, R24 ;  /* 0x0000002e2818723c */ /* 0x040fe20000041818 */
[----:B------:R-:W2:Y:S07]  /*16ff0*/  LDSM.16.MT88.4 R44, [R154+0x8800] ;  /* 0x008800009a2c783b */ /* 0x000eae0000004200 */
[C---:B---3--:R-:W-:Y:S08]  /*17000*/  HMMA.16816.F32.BF16 R28, R40.reuse, R48, R28 ;  /* 0x00000030281c723c */ /* 0x048ff0000004181c */
[----:B------:R-:W-:Y:S01]  /*17010*/  HMMA.16816.F32.BF16 R32, R40, R50, R32 ;  /* 0x000000322820723c */ /* 0x000fe20000041820 */
[----:B------:R-:W3:Y:S02]  /*17020*/  LDSM.16.MT88.4 R48, [R152+0x8800] ;  /* 0x008800009830783b */ /* 0x000ee40000004200 */
[----:B------:R-:W-:Y:S02]  /*17030*/  F2FP.BF16.F32.PACK_AB R40, R133, R120 ;  /* 0x000000788528723e */ /* 0x000fe400000010ff */
[----:B-1----:R-:W-:Y:S02]  /*17040*/  F2FP.BF16.F32.PACK_AB R42, R129, R118 ;  /* 0x00000076812a723e */ /* 0x002fe400000010ff */
[----:B----4-:R-:W-:Y:S02]  /*17050*/  F2FP.BF16.F32.PACK_AB R41, R125, R122 ;  /* 0x0000007a7d29723e */ /* 0x010fe400000010ff */
[----:B------:R-:W-:Y:S07]  /*17060*/  F2FP.BF16.F32.PACK_AB R43, R124, R123 ;  /* 0x0000007b7c2b723e */ /* 0x000fee00000010ff */
[C---:B-----5:R-:W-:Y:S08]  /*17070*/  HMMA.16816.F32.BF16 R4, R40.reuse, R52, R4 ;  /* 0x000000342804723c */ /* 0x060ff00000041804 */
        /* <DEDUP_REMOVED lines=8> */
[C---:B---3--:R-:W-:Y:S01]  /*17100*/  HMMA.16816.F32.BF16 R28, R40.reuse, R48, R28 ;  /* 0x00000030281c723c */ /* 0x048fe2000004181c */
[----:B------:R-:W-:Y:S02]  /*17110*/  MUFU.EX2 R48, R65 ;  /* 0x0000004100307308 */ /* 0x000fe40000000800 */
[-CC-:B------:R-:W-:Y:S01]  /*17120*/  FFMA.FTZ R49, R104, R3.reuse, -R66.reuse ;  /* 0x0000000368317223 */ /* 0x180fe20000010842 */
[----:B------:R-:W-:Y:S01]  /*17130*/  FFMA.FTZ R66, R62, R3, -R66 ;  /* 0x000000033e427223 */ /* 0x000fe20000010842 */
[----:B------:R-:W-:Y:S03]  /*17140*/  FADD.FTZ R62, R77, R80 ;  /* 0x000000504d3e7221 */ /* 0x000fe60000010000 */
[----:B------:R-:W-:Y:S03]  /*17150*/  HMMA.16816.F32.BF16 R32, R40, R50, R32 ;  /* 0x000000322820723c */ /* 0x000fe60000041820 */
[----:B------:R-:W3:Y:S01]  /*17160*/  MUFU.EX2 R49, R49 ;  /* 0x0000003100317308 */ /* 0x000ee20000000800 */
        /* <DEDUP_REMOVED lines=8> */
[C---:B-1----:R-:W-:Y:S06]  /*171f0*/  HMMA.16816.F32.BF16 R4, R40.reuse, R44, R4 ;  /* 0x0000002c2804723c */ /* 0x042fec0000041804 */
[----:B------:R-:W1:Y:S01]  /*17200*/  MUFU.EX2 R51, R66 ;  /* 0x0000004200337308 */ /* 0x000e620000000800 */
[----:B------:R-:W-:Y:S01]  /*17210*/  FADD.FTZ R76, R76, R75 ;  /* 0x0000004b4c4c7221 */ /* 0x000fe20000010000 */
[----:B---3--:R-:W-:Y:S03]  /*17220*/  F2FP.BF16.F32.PACK_AB R68, R49, R48 ;  /* 0x000000303144723e */ /* 0x008fe600000010ff */
[----:B------:R-:W-:Y:S01]  /*17230*/  FADD.FTZ R79, R79, R76 ;  /* 0x0000004c4f4f7221 */ /* 0x000fe20000010000 */
[C---:B------:R-:W-:Y:S01]  /*17240*/  HMMA.16816.F32.BF16 R8, R40.reuse, R46, R8 ;  /* 0x0000002e2808723c */ /* 0x040fe20000041808 */
[----:B------:R-:W3:Y:S02]  /*17250*/  LDSM.16.MT88.4 R44, [R152+0x9000] ;  /* 0x00900000982c783b */ /* 0x000ee40000004200 */
[----:B------:R-:W-:Y:S04]  /*17260*/  FADD.FTZ R79, R74, R79 ;  /* 0x0000004f4a4f7221 */ /* 0x000fe80000010000 */
[----:B------:R-:W-:Y:S01]  /*17270*/  FADD.FTZ R90, R90, R79 ;  /* 0x0000004f5a5a7221 */ /* 0x000fe20000010000 */
[C---:B------:R-:W-:Y:S03]  /*17280*/  HMMA.16816.F32.BF16 R12, R40.reuse, R52, R12 ;  /* 0x00000034280c723c */ /* 0x040fe6000004180c */
[----:B-1----:R-:W-:Y:S01]  /*17290*/  F2FP.BF16.F32.PACK_AB R70, R51, R50 ;  /* 0x000000323346723e */ /* 0x002fe200000010ff */
[----:B------:R-:W-:Y:S01]  /*172a0*/  FADD.FTZ R97, R97, R90 ;  /* 0x0000005a61617221 */ /* 0x000fe20000010000 */
[-CC-:B------:R-:W-:Y:S01]  /*172b0*/  FFMA.FTZ R52, R63, R3.reuse, -R60.reuse ;  /* 0x000000033f347223 */ /* 0x180fe2000001083c */
[-CC-:B------:R-:W-:Y:S01]  /*172c0*/  FFMA.FTZ R53, R61, R3.reuse, -R60.reuse ;  /* 0x000000033d357223 */ /* 0x180fe2000001083c */
[----:B------:R-:W-:Y:S01]  /*172d0*/  FFMA.FTZ R60, R36, R3, -R60 ;  /* 0x00000003243c7223 */ /* 0x000fe2000001083c */
[C---:B------:R-:W-:Y:S03]  /*172e0*/  HMMA.16816.F32.BF16 R16, R40.reuse, R54, R16 ;  /* 0x000000362810723c */ /* 0x040fe60000041810 */
[----:B------:R-:W-:Y:S01]  /*172f0*/  FADD.FTZ R36, R78, R83 ;  /* 0x000000534e247221 */ /* 0x000fe20000010000 */
[----:B------:R-:W-:Y:S01]  /*17300*/  FADD.FTZ R82, R82, R97 ;  /* 0x0000006152527221 */ /* 0x000fe20000010000 */
[----:B------:R-:W1:Y:S01]  /*17310*/  LDSM.16.MT88.4 R76, [R153+0x9800] ;  /* 0x00980000994c783b */ /* 0x000e620000004200 */
[----:B------:R-:W-:Y:S01]  /*17320*/  MUFU.EX2 R52, R52 ;  /* 0x0000003400347308 */ /* 0x000fe20000000800 */
[----:B------:R-:W-:Y:S01]  /*17330*/  FADD.FTZ R81, R81, R36 ;  /* 0x0000002451517221 */ /* 0x000fe20000010000 */
[C---:B--2---:R-:W-:Y:S03]  /*17340*/  HMMA.16816.F32.BF16 R20, R40.reuse, R56, R20 ;  /* 0x000000382814723c */ /* 0x044fe60000041814 */
[----:B------:R-:W-:Y:S01]  /*17350*/  FADD.FTZ R91, R91, R82 ;  /* 0x000000525b5b7221 */ /* 0x000fe20000010000 */
[----:B------:R-:W-:Y:S04]  /*17360*/  FADD.FTZ R36, R112, R81 ;  /* 0x0000005170247221 */ /* 0x000fe80000010000 */
[----:B------:R-:W2:Y:S01]  /*17370*/  MUFU.EX2 R53, R53 ;  /* 0x0000003500357308 */ /* 0x000ea20000000800 */
[----:B------:R-:W-:Y:S01]  /*17380*/  FADD.FTZ R116, R116, R91 ;  /* 0x0000005b74747221 */ /* 0x000fe20000010000 */
[C---:B------:R-:W-:Y:S03]  /*17390*/  HMMA.16816.F32.BF16 R24, R40.reuse, R58, R24 ;  /* 0x0000003a2818723c */ /* 0x040fe60000041818 */
[----:B------:R-:W-:Y:S01]  /*173a0*/  FADD.FTZ R36, R141, R36 ;  /* 0x000000248d247221 */ /* 0x000fe20000010000 */
[----:B------:R-:W-:Y:S04]  /*173b0*/  FADD.FTZ R137, R137, R116 ;  /* 0x0000007489897221 */ /* 0x000fe80000010000 */
[----:B------:R-:W4:Y:S01]  /*173c0*/  MUFU.EX2 R60, R60 ;  /* 0x0000003c003c7308 */ /* 0x000f220000000800 */
[----:B------:R-:W-:Y:S01]  /*173d0*/  FADD.FTZ R3, R103, R36 ;  /* 0x0000002467037221 */ /* 0x000fe20000010000 */
[----:B------:R-:W-:Y:S01]  /*173e0*/  FADD.FTZ R114, R114, R137 ;  /* 0x0000008972727221 */ /* 0x000fe20000010000 */
[C---:B---3--:R-:W-:Y:S03]  /*173f0*/  HMMA.16816.F32.BF16 R28, R40.reuse, R44, R28 ;  /* 0x0000002c281c723c */ /* 0x048fe6000004181c */
[----:B------:R-:W-:Y:S01]  /*17400*/  FADD.FTZ R3, R110, R3 ;  /* 0x000000036e037221 */ /* 0x000fe20000010000 */
[----:B------:R-:W-:Y:S01]  /*17410*/  FADD.FTZ R39, R39, R114 ;  /* 0x0000007227277221 */ /* 0x000fe20000010000 */
[----:B------:R-:W-:Y:S01]  /*17420*/  IMAD.MOV.U32 R103, RZ, RZ, R0 ;  /* 0x000000ffff677224 */ /* 0x000fe200078e0000 */
[----:B--2---:R-:W-:Y:S01]  /*17430*/  F2FP.BF16.F32.PACK_AB R69, R53, R52 ;  /* 0x000000343545723e */ /* 0x004fe200000010ff */
[----:B------:R-:W-:Y:S01]  /*17440*/  FADD.FTZ R120, R120, R3 ;  /* 0x0000000378787221 */ /* 0x000fe20000010000 */
[----:B------:R-:W-:Y:S03]  /*17450*/  HMMA.16816.F32.BF16 R32, R40, R46, R32 ;  /* 0x0000002e2820723c */ /* 0x000fe60000041820 */
[----:B------:R-:W-:Y:S01]  /*17460*/  FADD.FTZ R133, R133, R120 ;  /* 0x0000007885857221 */ /* 0x000fe20000010000 */
[----:B----4-:R-:W-:Y:S03]  /*17470*/  F2FP.BF16.F32.PACK_AB R71, R60, R37 ;  /* 0x000000253c47723e */ /* 0x010fe600000010ff */
[----:B------:R-:W-:Y:S04]  /*17480*/  FADD.FTZ R118, R118, R133 ;  /* 0x0000008576767221 */ /* 0x000fe80000010000 */
[----:B------:R-:W-:Y:S01]  /*17490*/  FADD.FTZ R129, R129, R118 ;  /* 0x0000007681817221 */ /* 0x000fe20000010000 */
[C---:B------:R-:W-:Y:S01]  /*174a0*/  HMMA.16816.F32.BF16 R96, R68.reuse, R92, R4 ;  /* 0x0000005c4460723c */ /* 0x040fe20000041804 */
        /* <DEDUP_REMOVED lines=30> */
.L_x_13294:
        /* <DEDUP_REMOVED lines=10> */
.L_x_13314:
[----:B------:R-:W3:Y:S01]  /*17730*/  MUFU.RCP R5, R9 ;  /* 0x0000000900057308 */ /* 0x000ee20000001000 */
[----:B------:R-:W2:Y:S01]  /*17740*/  S2UR UR7, SR_CgaCtaId ;  /* 0x00000000000779c3 */ /* 0x000ea20000008800 */
[----:B----4-:R-:W-:Y:S01]  /*17750*/  FADD.FTZ R8, R7, R10 ;  /* 0x0000000a07087221 */ /* 0x010fe20000010000 */
[----:B------:R-:W-:Y:S01]  /*17760*/  FSETP.NE.FTZ.AND P2, PT, R9, RZ, PT ;  /* 0x000000ff0900720b */ /* 0x000fe20003f55000 */
[C---:B------:R-:W-:Y:S01]  /*17770*/  IMAD.SHL.U32 R11, R173.reuse, 0x10, RZ ;  /* 0x00000010ad0b7824 */ /* 0x040fe200078e00ff */
[C---:B------:R-:W-:Y:S01]  /*17780*/  SHF.L.U32 R6, R173.reuse, 0x1, RZ ;  /* 0x00000001ad067819 */ /* 0x040fe200000006ff */
[----:B------:R-:W-:Y:S01]  /*17790*/  UMOV UR8, 0x400 ;  /* 0x0000040000087882 */ /* 0x000fe20000000000 */
[----:B------:R-:W-:Y:S01]  /*177a0*/  SHF.L.U32 R4, R173, 0x5, RZ ;  /* 0x00000005ad047819 */ /* 0x000fe200000006ff */
[----:B------:R-:W4:Y:S01]  /*177b0*/  MUFU.RCP R10, R8 ;  /* 0x00000008000a7308 */ /* 0x000f220000001000 */
[----:B------:R-:W-:Y:S02]  /*177c0*/  FSETP.NE.FTZ.AND P5, PT, R8, RZ, PT ;  /* 0x000000ff0800720b */ /* 0x000fe40003fb5000 */
[----:B------:R-:W-:-:S02]  /*177d0*/  LOP3.LUT R11, R11, 0x1c0, RZ, 0xc0, !PT ;  /* 0x000001c00b0b7812 */ /* 0x000fc400078ec0ff */
[----:B------:R-:W-:Y:S02]  /*177e0*/  LOP3.LUT P0, RZ, R173, 0x4, RZ, 0xc0, !PT ;  /* 0x00000004adff7812 */ /* 0x000fe4000780c0ff */
[----:B------:R-:W-:Y:S02]  /*177f0*/  LOP3.LUT R11, R11, 0x38, R6, 0xf8, !PT ;  /* 0x000000380b0b7812 */ /* 0x000fe400078ef806 */
[----:B---3--:R-:W-:Y:S02]  /*17800*/  FSEL R7, R5, 1, P2 ;  /* 0x3f80000005077808 */ /* 0x008fe40001000000 */
[----:B------:R-:W-:Y:S02]  /*17810*/  LOP3.LUT R5, R6, 0x6, RZ, 0xc0, !PT ;  /* 0x0000000606057812 */ /* 0x000fe400078ec0ff */
[----:B------:R-:W-:Y:S01]  /*17820*/  R2P PR, R173, 0x18 ;  /* 0x00000018ad007804 */ /* 0x000fe20000000000 */
[----:B------:R-:W-:Y:S01]  /*17830*/  FMUL.FTZ R96, R7, R96 ;  /* 0x0000006007607220 */ /* 0x000fe20000410000 */
[----:B------:R-:W-:Y:S01]  /*17840*/  LOP3.LUT R4, R5, 0x7c00, R4, 0xf8, !PT ;  /* 0x00007c0005047812 */ /* 0x000fe200078ef804 */
[C---:B------:R-:W-:Y:S01]  /*17850*/  FMUL.FTZ R97, R7.reuse, R97 ;  /* 0x0000006107617220 */ /* 0x040fe20000410000 */
[----:B--2---:R-:W-:Y:S01]  /*17860*/  ULEA UR7, UR7, UR8, 0x18 ;  /* 0x0000000807077291 */ /* 0x004fe2000f8ec0ff */
[----:B----4-:R-:W-:Y:S01]  /*17870*/  FSEL R10, R10, 1, P5 ;  /* 0x3f8000000a0a7808 */ /* 0x010fe20002800000 */
[C---:B------:R-:W-:Y:S01]  /*17880*/  FMUL.FTZ R92, R7.reuse, R92 ;  /* 0x0000005c075c7220 */ /* 0x040fe20000410000 */
[----:B------:R-:W-:Y:S01]  /*17890*/  LOP3.LUT R4, R4, R11, RZ, 0xfc, !PT ;  /* 0x0000000b04047212 */ /* 0x000fe200078efcff */
[----:B------:R-:W-:Y:S01]  /*178a0*/  FMUL.FTZ R93, R7, R93 ;  /* 0x0000005d075d7220 */ /* 0x000fe20000410000 */
[----:B------:R-:W-:Y:S01]  /*178b0*/  MOV R6, 0x20 ;  /* 0x0000002000067802 */ /* 0x000fe20000000f00 */
[C---:B------:R-:W-:Y:S01]  /*178c0*/  FMUL.FTZ R98, R10.reuse, R98 ;  /* 0x000000620a627220 */ /* 0x040fe20000410000 */
[----:B------:R-:W-:Y:S01]  /*178d0*/  MOV R5, 0x10 ;  /* 0x0000001000057802 */ /* 0x000fe20000000f00 */
        /* <DEDUP_REMOVED lines=15> */
[----:B------:R-:W-:Y:S01]  /*179d0*/  FMUL.FTZ R80, R7, R80 ;  /* 0x0000005007507220 */ /* 0x000fe20000410000 */
[----:B------:R-:W-:Y:S01]  /*179e0*/  IADD3 R17, PT, PT, R11, 0x40, RZ ;  /* 0x000000400b117810 */ /* 0x000fe20007ffe0ff */
[----:B------:R-:W-:Y:S01]  /*179f0*/  FMUL.FTZ R81, R7, R81 ;  /* 0x0000005107517220 */ /* 0x000fe20000410000 */
[C---:B------:R-:W-:Y:S01]  /*17a00*/  FMUL.FTZ R82, R10.reuse, R82 ;  /* 0x000000520a527220 */ /* 0x040fe20000410000 */
[C---:B------:R-:W-:Y:S01]  /*17a10*/  FMUL.FTZ R83, R10.reuse, R83 ;  /* 0x000000530a537220 */ /* 0x040fe20000410000 */
[----:B------:R-:W-:Y:S01]  /*17a20*/  @P4 IADD3 R17, PT, PT, R11, -0x40, RZ ;  /* 0xffffffc00b114810 */ /* 0x000fe20007ffe0ff */
        /* <DEDUP_REMOVED lines=12> */
[----:B------:R-:W-:Y:S01]  /*17af0*/  IMAD.IADD R13, R5, 0x1, R11 ;  /* 0x00000001050d7824 */ /* 0x000fe200078e020b */
[----:B------:R-:W-:Y:S01]  /*17b00*/  F2FP.BF16.F32.PACK_AB R94, R95, R94 ;  /* 0x0000005e5f5e723e */ /* 0x000fe200000010ff */
[----:B------:R-:W-:Y:S01]  /*17b10*/  FMUL.FTZ R7, R7, R69 ;  /* 0x0000004507077220 */ /* 0x000fe20000410000 */
[C---:B------:R-:W-:Y:S01]  /*17b20*/  FMUL.FTZ R70, R10.reuse, R70 ;  /* 0x000000460a467220 */ /* 0x040fe20000410000 */
[----:B------:R-:W-:Y:S01]  /*17b30*/  FMUL.FTZ R71, R10, R71 ;  /* 0x000000470a477220 */ /* 0x000fe20000410000 */
[----:B------:R-:W-:Y:S01]  /*17b40*/  F2FP.BF16.F32.PACK_AB R88, R89, R88 ;  /* 0x000000585958723e */ /* 0x000fe200000010ff */
[----:B------:R-:W-:Y:S01]  /*17b50*/  IMAD.IADD R19, R5, 0x1, R15 ;  /* 0x0000000105137824 */ /* 0x000fe200078e020f */
[----:B------:R-:W-:Y:S01]  /*17b60*/  F2FP.BF16.F32.PACK_AB R90, R91, R90 ;  /* 0x0000005a5b5a723e */ /* 0x000fe200000010ff */
[----:B------:R-:W-:Y:S01]  /*17b70*/  STS [R11], R96 ;  /* 0x000000600b007388 */ /* 0x000fe20000000800 */
[----:B------:R-:W-:Y:S01]  /*17b80*/  F2FP.BF16.F32.PACK_AB R84, R85, R84 ;  /* 0x000000545554723e */ /* 0x000fe200000010ff */
[----:B------:R-:W-:Y:S01]  /*17b90*/  IMAD.IADD R23, R5, 0x1, R17 ;  /* 0x0000000105177824 */ /* 0x000fe200078e0211 */
        /* <DEDUP_REMOVED lines=14> */
[----:B------:R-:W-:Y:S02]  /*17c80*/  F2FP.BF16.F32.PACK_AB R70, R71, R70 ;  /* 0x000000464746723e */ /* 0x000fe400000010ff */
[----:B------:R-:W-:Y:S01]  /*17c90*/  IADD3 R5, PT, PT, R5, R21, RZ ;  /* 0x0000001505057210 */ /* 0x000fe20007ffe0ff */
[----:B------:R-:W-:Y:S04]  /*17ca0*/  STS [R19], R84 ;  /* 0x0000005413007388 */ /* 0x000fe80000000800 */
[----:B------:R-:W-:Y:S04]  /*17cb0*/  STS [R19+0x400], R86 ;  /* 0x0004005613007388 */ /* 0x000fe80000000800 */
[----:B------:R-:W-:Y:S04]  /*17cc0*/  STS [R17], R80 ;  /* 0x0000005011007388 */ /* 0x000fe80000000800 */
[----:B------:R-:W-:Y:S04]  /*17cd0*/  STS [R17+0x400], R82 ;  /* 0x0004005211007388 */ /* 0x000fe80000000800 */
[----:B------:R-:W-:Y:S04]  /*17ce0*/  STS [R23], R76 ;  /* 0x0000004c17007388 */ /* 0x000fe80000000800 */
[----:B------:R2:W-:Y:S04]  /*17cf0*/  STS [R23+0x400], R78 ;  /* 0x0004004e17007388 */ /* 0x0005e80000000800 */
[----:B------:R-:W-:Y:S04]  /*17d00*/  STS [R21], R72 ;  /* 0x0000004815007388 */ /* 0x000fe80000000800 */
[----:B------:R3:W-:Y:S04]  /*17d10*/  STS [R21+0x400], R74 ;  /* 0x0004004a15007388 */ /* 0x0007e80000000800 */
[----:B------:R-:W-:Y:S04]  /*17d20*/  STS [R5], R7 ;  /* 0x0000000705007388 */ /* 0x000fe80000000800 */
[----:B------:R4:W-:Y:S04]  /*17d30*/  STS [R5+0x400], R70 ;  /* 0x0004004605007388 */ /* 0x0009e80000000800 */
[----:B------:R-:W4:Y:S01]  /*17d40*/  LD.E.U8 R4, desc[UR4][R100.64+0x1c8] ;  /* 0x0001c80464047980 */ /* 0x000f22000c101100 */
[----:B------:R-:W-:-:S03]  /*17d50*/  ISETP.NE.AND P0, PT, R178, -0x1, PT ;  /* 0xffffffffb200780c */ /* 0x000fc60003f05270 */
[----:B------:R-:W4:Y:S04]  /*17d60*/  LD.E.64 R24, desc[UR4][R100.64+0x88] ;  /* 0x0000880464187980 */ /* 0x000f28000c101b00 */
[----:B--2---:R2:W5:Y:S04]  /*17d70*/  LD.E.64 R22, desc[UR4][R100.64+0x90] ;  /* 0x0000900464167980 */ /* 0x004568000c101b00 */
[----:B------:R2:W5:Y:S04]  /*17d80*/  LD.E.64 R18, desc[UR4][R100.64+0xa0] ;  /* 0x0000a00464127980 */ /* 0x000568000c101b00 */
[----:B------:R-:W2:Y:S04]  /*17d90*/  @!P0 LD.E.64 R14, desc[UR4][R100.64+0x80] ;  /* 0x00008004640e8980 */ /* 0x000ea8000c101b00 */
[----:B---3--:R3:W5:Y:S01]  /*17da0*/  LD.E.64 R20, desc[UR4][R100.64+0x70] ;  /* 0x0000700464147980 */ /* 0x008762000c101b00 */
[----:B----4-:R-:W-:-:S13]  /*17db0*/  ISETP.NE.AND P1, PT, R4, RZ, PT ;  /* 0x000000ff0400720c */ /* 0x010fda0003f25270 */
[----:B------:R-:W4:Y:S04]  /*17dc0*/  @!P1 LD.E R6, desc[UR4][R100.64+0x60] ;  /* 0x0000600464069980 */ /* 0x000f28000c101900 */
[----:B------:R-:W3:Y:S01]  /*17dd0*/  @!P1 LD.E R11, desc[UR4][R100.64+0xb4] ;  /* 0x0000b404640b9980 */ /* 0x000ee2000c101900 */
[----:B------:R-:W1:Y:S01]  /*17de0*/  S2R R13, SR_TID.X ;  /* 0x00000000000d7919 */ /* 0x000e620000002100 */
[-C--:B--2---:R-:W-:Y:S02]  /*17df0*/  @!P0 IMAD R10, R15, R175.reuse, RZ ;  /* 0x000000af0f0a8224 */ /* 0x084fe400078e02ff */
[----:B------:R-:W-:-:S04]  /*17e00*/  @!P0 IMAD.WIDE.U32 R14, R14, R175, RZ ;  /* 0x000000af0e0e8225 */ /* 0x000fc800078e00ff */
[-C--:B------:R-:W-:Y:S02]  /*17e10*/  @P0 IMAD R5, R25, R178.reuse, RZ ;  /* 0x000000b219050224 */ /* 0x080fe400078e02ff */
[----:B------:R-:W-:Y:S01]  /*17e20*/  @P0 IMAD.WIDE.U32 R16, R24, R178, RZ ;  /* 0x000000b218100225 */ /* 0x000fe200078e00ff */
[----:B------:R-:W-:Y:S02]  /*17e30*/  @!P0 IADD3 R10, PT, PT, R15, R10, RZ ;  /* 0x0000000a0f0a8210 */ /* 0x000fe40007ffe0ff */
[----:B------:R-:W-:Y:S02]  /*17e40*/  @!P0 MOV R12, R14 ;  /* 0x0000000e000c8202 */ /* 0x000fe40000000f00 */
[----:B------:R-:W-:Y:S01]  /*17e50*/  @P0 IADD3 R10, PT, PT, R17, R5, RZ ;  /* 0x00000005110a0210 */ /* 0x000fe20007ffe0ff */
[----:B-1----:R-:W-:-:S05]  /*17e60*/  IMAD.SHL.U32 R4, R13, 0x8, RZ ;  /* 0x000000080d047824 */ /* 0x002fca00078e00ff */
[----:B------:R-:W-:Y:S01]  /*17e70*/  LOP3.LUT R26, R4, 0x38, RZ, 0xc0, !PT ;  /* 0x00000038041a7812 */ /* 0x000fe200078ec0ff */
[----:B----4-:R-:W-:-:S04]  /*17e80*/  @!P1 IMAD R6, R175, R6, R174 ;  /* 0x00000006af069224 */ /* 0x010fc800078e02ae */
[----:B---3--:R-:W-:Y:S01]  /*17e90*/  @!P1 IMAD R11, R6, R11, RZ ;  /* 0x0000000b060b9224 */ /* 0x008fe200078e02ff */
[----:B------:R-:W-:Y:S06]  /*17ea0*/  @!P1 BRA `(.L_x_13303) ;  /* 0x0000000000149947 */ /* 0x000fec0003800000 */
[----:B------:R-:W2:Y:S04]  /*17eb0*/  @!P0 LD.E R4, desc[UR4][R100.64+0xb4] ;  /* 0x0000b40464048980 */ /* 0x000ea8000c101900 */
[----:B------:R-:W3:Y:S01]  /*17ec0*/  LD.E R5, desc[UR4][R100.64+0xd4] ;  /* 0x0000d40464057980 */ /* 0x000ee2000c101900 */
[----:B--2---:R-:W-:Y:S02]  /*17ed0*/  @!P0 IMAD R178, R175, R4, RZ ;  /* 0x00000004afb28224 */ /* 0x004fe400078e02ff */
[----:B---3--:R-:W-:-:S05]  /*17ee0*/  IMAD R5, R5, R174, RZ ;  /* 0x000000ae05057224 */ /* 0x008fca00078e02ff */
[----:B------:R-:W-:-:S07]  /*17ef0*/  IADD3 R11, PT, PT, R5, R178, RZ ;  /* 0x000000b2050b7210 */ /* 0x000fce0007ffe0ff */
.L_x_13303:
[----:B------:R-:W-:Y:S01]  /*17f00*/  IMAD.IADD R14, R179, 0x1, -R176 ;  /* 0x00000001b30e7824 */ /* 0x000fe200078e0ab0 */
[----:B------:R-:W1:Y:S01]  /*17f10*/  @P2 MUFU.LG2 R9, R9 ;  /* 0x0000000900092308 */ /* 0x000e620000000c00 */
[----:B------:R-:W-:Y:S01]  /*17f20*/  IMAD.MOV.U32 R27, RZ, RZ, RZ ;  /* 0x000000ffff1b7224 */ /* 0x000fe200078e00ff */
[----:B------:R-:W-:Y:S01]  /*17f30*/  SHF.R.U32.HI R13, RZ, 0x3, R13 ;  /* 0x00000003ff0d7819 */ /* 0x000fe2000001160d */
        /* <DEDUP_REMOVED lines=16> */
[--C-:B------:R-:W-:Y:S01]  /*18040*/  SHF.R.U32.HI R9, RZ, 0x2, R173.reuse ;  /* 0x00000002ff097819 */ /* 0x100fe200000116ad */
[----:B------:R-:W-:Y:S01]  /*18050*/  @P2 FFMA.FTZ R12, R3, R2, R26 ;  /* 0x00000002030c2223 */ /* 0x000fe2000001001a */
[----:B------:R-:W-:Y:S01]  /*18060*/  IADD3.X R23, PT, PT, R17, R15, R10, P3, P0 ;  /* 0x0000000f11177210 */ /* 0x000fe20001fe040a */
[----:B------:R-:W-:Y:S01]  /*18070*/  @!P1 IMAD R15, R25, R13, RZ ;  /* 0x0000000d190f9224 */ /* 0x000fe200078e02ff */
[----:B------:R-:W-:Y:S02]  /*18080*/  LOP3.LUT P2, RZ, R173, 0x3, RZ, 0xc0, !PT ;  /* 0x00000003adff7812 */ /* 0x000fe4000784c0ff */
[----:B------:R-:W-:Y:S01]  /*18090*/  SHF.R.U32.HI R10, RZ, 0x1, R173 ;  /* 0x00000001ff0a7819 */ /* 0x000fe200000116ad */
[----:B------:R-:W-:-:S04]  /*180a0*/  @!P1 IMAD.WIDE.U32 R28, R13, R24, R22 ;  /* 0x000000180d1c9225 */ /* 0x000fc800078e0016 */
[----:B--2---:R-:W-:Y:S01]  /*180b0*/  @P5 FMUL.FTZ R26, R16, 0.69314718246459960938 ;  /* 0x3f317218101a5820 */ /* 0x004fe20000410000 */
[----:B------:R1:W2:Y:S01]  /*180c0*/  LDS.128 R4, [R177] ;  /* 0x00000000b1047984 */ /* 0x0002a20000000c00 */
[----:B------:R-:W-:Y:S01]  /*180d0*/  LOP3.LUT R10, R10, 0x30, RZ, 0xc0, !PT ;  /* 0x000000300a0a7812 */ /* 0x000fe200078ec0ff */
[----:B------:R-:W-:Y:S01]  /*180e0*/  IMAD.MOV.U32 R8, RZ, RZ, 0x7f800000 ;  /* 0x7f800000ff087424 */ /* 0x000fe200078e00ff */
[----:B------:R-:W-:Y:S01]  /*180f0*/  @!P1 IADD3 R15, PT, PT, R29, R15, RZ ;  /* 0x0000000f1d0f9210 */ /* 0x000fe20007ffe0ff */
[----:B------:R1:W3:Y:S01]  /*18100*/  LDS.128 R32, [R177+0x800] ;  /* 0x00080000b1207984 */ /* 0x0002e20000000c00 */
[C---:B------:R-:W-:Y:S01]  /*18110*/  @!P1 LEA R16, P0, R28.reuse, R20, 0x1 ;  /* 0x000000141c109211 */ /* 0x040fe200078008ff */
[----:B------:R-:W-:Y:S01]  /*18120*/  @P5 FFMA.FTZ R8, R3, R0, R26 ;  /* 0x0000000003085223 */ /* 0x000fe2000001001a */
[----:B------:R-:W-:Y:S01]  /*18130*/  P2R R2, PR, RZ, 0x40 ;  /* 0x00000040ff027803 */ /* 0x000fe20000000000 */
[----:B------:R1:W4:Y:S01]  /*18140*/  LDS.128 R36, [R177+0x1800] ;  /* 0x00180000b1247984 */ /* 0x0003220000000c00 */
[----:B------:R-:W-:-:S02]  /*18150*/  @!P1 LEA.HI.X R17, R28, R21, R15, 0x1, P0 ;  /* 0x000000151c119211 */ /* 0x000fc400000f0c0f */
[-C--:B------:R-:W-:Y:S01]  /*18160*/  ISETP.GE.AND P4, PT, R185, R14.reuse, PT ;  /* 0x0000000eb900720c */ /* 0x080fe20003f86270 */
[----:B------:R1:W1:Y:S01]  /*18170*/  LDS.128 R28, [R177+0x1000] ;  /* 0x00100000b11c7984 */ /* 0x0002620000000c00 */
[----:B------:R-:W-:Y:S02]  /*18180*/  ISETP.GE.AND P6, PT, R181, R14, PT ;  /* 0x0000000eb500720c */ /* 0x000fe40003fc6270 */
[----:B------:R-:W-:Y:S01]  /*18190*/  LOP3.LUT R9, R10, 0x7, R9, 0xf8, !PT ;  /* 0x000000070a097812 */ /* 0x000fe200078ef809 */
[----:B------:R-:W-:Y:S10]  /*181a0*/  @P2 BRA `(.L_x_13305) ;  /* 0x00000000002c2947 */ /* 0x000ff40003800000 */
        /* <DEDUP_REMOVED lines=11> */
.L_x_13305:
[----:B------:R-:W-:Y:S05]  /*18260*/  BSYNC.RECONVERGENT B0 ;  /* 0x0000000000007941 */ /* 0x000fea0003800200 */
.L_x_13304:
[----:B--2---:R2:W-:Y:S01]  /*18270*/  @!P1 ST.E.128 desc[UR4][R16.64], R4 ;  /* 0x0000000410009985 */ /* 0x0045e2000c101d04 */
        /* <DEDUP_REMOVED lines=13> */
.L_x_13307:
[----:B------:R-:W-:Y:S05]  /*18350*/  BSYNC.RECONVERGENT B0 ;  /* 0x0000000000007941 */ /* 0x000fea0003800200 */
.L_x_13306:
[----:B------:R-:W-:Y:S01]  /*18360*/  ISETP.NE.AND P0, PT, R2, RZ, PT ;  /* 0x000000ff0200720c */ /* 0x000fe20003f05270 */
[----:B------:R-:W-:-:S12]  /*18370*/  BSSY.RECONVERGENT B0, `(.L_x_13308) ;  /* 0x000000d000007945 */ /* 0x000fd80003800200 */
        /* <DEDUP_REMOVED lines=11> */
[----:B-1----:R1:W-:Y:S02]  /*18430*/  ST.E.128 desc[UR4][R2.64], R28 ;  /* 0x0000001c02007985 */ /* 0x0023e4000c101d04 */
.L_x_13309:
[----:B------:R-:W-:Y:S05]  /*18440*/  BSYNC.RECONVERGENT B0 ;  /* 0x0000000000007941 */ /* 0x000fea0003800200 */
.L_x_13308:
[----:B------:R-:W-:-:S04]  /*18450*/  MOV R173, 0x0 ;  /* 0x0000000000ad7802 */ /* 0x000fc80000000f00 */
[----:B-1234-:R-:W-:Y:S05]  /*18460*/  @P6 RET.REL.NODEC R172 `(_ZN5flash24flash_fwd_splitkv_kernelI23Flash_fwd_kernel_traitsILi64ELi64ELi128ELi4ELb0ELb0EN7cutlass10bfloat16_tE19Flash_kernel_traitsILi64ELi64ELi128ELi4ES3_EELb0ELb1ELb0ELb0ELb1ELb0ELb0ELb1EEEvNS_16Flash_fwd_paramsE) ;  /* 0xfffffe78ace46950 */ /* 0x01efea0003c3ffff */
        /* <DEDUP_REMOVED lines=12> */
[----:B-1----:R-:W-:Y:S05]  /*18530*/  RET.REL.NODEC R172 `(_ZN5flash24flash_fwd_splitkv_kernelI23Flash_fwd_kernel_traitsILi64ELi64ELi128ELi4ELb0ELb0EN7cutlass10bfloat16_tE19Flash_kernel_traitsILi64ELi64ELi128ELi4ES3_EELb0ELb1ELb0ELb0ELb1ELb0ELb0ELb1EEEvNS_16Flash_fwd_paramsE) ;  /* 0xfffffe78acb07950 */ /* 0x002fea0003c3ffff */
.L_x_13302:
[----:B------:R-:W-:Y:S01]  /*18540*/  MOV R5, 0x2 ;  /* 0x0000000200057802 */ /* 0x000fe20000000f00 */
[----:B------:R-:W-:Y:S01]  /*18550*/  IMAD.MOV.U32 R4, RZ, RZ, 0x1f ;  /* 0x0000001fff047424 */ /* 0x000fe200078e00ff */
[----:B------:R-:W-:-:S07]  /*18560*/  MOV R6, 0xffffffff ;  /* 0xffffffff00067802 */ /* 0x000fce0000000f00 */
[----:B-1---5:R-:W-:Y:S05]  /*18570*/  WARPSYNC.COLLECTIVE R6, `(.L_x_13310) ;  /* 0x0000000006087348 */ /* 0x022fea0003c00000 */
[----:B------:R2:W3:Y:S02]  /*18580*/  SHFL.BFLY P0, R10, R196, R5, R4 ;  /* 0x0c000005c40a7389 */ /* 0x0004e40000000004 */
[----:B-123-5:R-:W-:Y:S05]  /*18590*/  ENDCOLLECTIVE ;  /* 0x000000000000791b */ /* 0x02efea0003800000 */
.L_x_13310:
[----:B------:R-:W-:Y:S02]  /*185a0*/  IMAD.MOV.U32 R7, RZ, RZ, R10 ;  /* 0x000000ffff077224 */ /* 0x000fe400078e000a */
[----:B------:R-:W-:Y:S02]  /*185b0*/  IMAD.MOV.U32 R5, RZ, RZ, 0x1 ;  /* 0x00000001ff057424 */ /* 0x000fe400078e00ff */
[----:B------:R-:W-:-:S05]  /*185c0*/  FADD.FTZ R8, R7, R196 ;  /* 0x000000c407087221 */ /* 0x000fca0000010000 */
[----:B------:R-:W-:-:S07]  /*185d0*/  MOV R196, R8 ;  /* 0x0000000800c47202 */ /* 0x000fce0000000f00 */
[----:B------:R-:W-:Y:S05]  /*185e0*/  WARPSYNC.COLLECTIVE R6, `(.L_x_13311) ;  /* 0x0000000006087348 */ /* 0x000fea0003c00000 */
[----:B------:R1:W2:Y:S02]  /*185f0*/  SHFL.BFLY P0, R10, R196, R5, R4 ;  /* 0x0c000005c40a7389 */ /* 0x0002a40000000004 */
[----:B-12---:R-:W-:Y:S05]  /*18600*/  ENDCOLLECTIVE ;  /* 0x000000000000791b */ /* 0x006fea0003800000 */
.L_x_13311:
[----:B------:R-:W-:Y:S01]  /*18610*/  MOV R196, R195 ;  /* 0x000000c300c47202 */ /* 0x000fe20000000f00 */
[----:B------:R-:W-:Y:S01]  /*18620*/  IMAD.MOV.U32 R5, RZ, RZ, 0x2 ;  /* 0x00000002ff057424 */ /* 0x000fe200078e00ff */
[----:B------:R-:W-:-:S07]  /*18630*/  MOV R9, R10 ;  /* 0x0000000a00097202 */ /* 0x000fce0000000f00 */
[----:B------:R-:W-:Y:S05]  /*18640*/  WARPSYNC.COLLECTIVE R6, `(.L_x_13312) ;  /* 0x0000000006087348 */ /* 0x000fea0003c00000 */
[----:B------:R1:W2:Y:S02]  /*18650*/  SHFL.BFLY P0, R10, R196, R5, R4 ;  /* 0x0c000005c40a7389 */ /* 0x0002a40000000004 */
[----:B-12---:R-:W-:Y:S05]  /*18660*/  ENDCOLLECTIVE ;  /* 0x000000000000791b */ /* 0x006fea0003800000 */
.L_x_13312:
[----:B------:R-:W-:Y:S01]  /*18670*/  FADD.FTZ R9, R8, R9 ;  /* 0x0000000908097221 */ /* 0x000fe20000010000 */
[----:B------:R-:W-:Y:S01]  /*18680*/  FADD.FTZ R7, R10, R195 ;  /* 0x000000c30a077221 */ /* 0x000fe20000010000 */
[----:B------:R-:W-:-:S04]  /*18690*/  MOV R5, 0x1 ;  /* 0x0000000100057802 */ /* 0x000fc80000000f00 */
[----:B------:R-:W-:-:S07]  /*186a0*/  MOV R196, R7 ;  /* 0x0000000700c47202 */ /* 0x000fce0000000f00 */
[----:B------:R-:W-:Y:S05]  /*186b0*/  WARPSYNC.COLLECTIVE R6, `(.L_x_13313) ;  /* 0x0000000006087348 */ /* 0x000fea0003c00000 */
[----:B------:R1:W2:Y:S02]  /*186c0*/  SHFL.BFLY P0, R10, R196, R5, R4 ;  /* 0x0c000005c40a7389 */ /* 0x0002a40000000004 */
[----:B-12---:R-:W-:Y:S05]  /*186d0*/  ENDCOLLECTIVE ;  /* 0x000000000000791b */ /* 0x006fea0003800000 */
.L_x_13313:
[----:B------:R-:W-:Y:S05]  /*186e0*/  BRA `(.L_x_13314) ;  /* 0xfffffff000107947 */ /* 0x000fea000383ffff */
.L_x_13315:
        /* <DEDUP_REMOVED lines=9> */
.L_x_14826:


//--------------------- .text._ZN5flash24flash_fwd_splitkv_kernelI23Flash_fwd_kernel_traitsILi64ELi64ELi128ELi4ELb0ELb0EN7cutlass10bfloat16_tE19Flash_kernel_traitsILi64ELi64ELi128ELi4ES3_EELb0ELb1ELb0ELb0ELb1ELb1ELb0ELb1EEEvNS_16Flash_fwd_paramsE --------------------------
	.section	.text._ZN5flash24flash_fwd_splitkv_kernelI23Flash_fwd_kernel_traitsILi64ELi64ELi128ELi4ELb0ELb0EN7cutlass10bfloat16_tE19Flash_kernel_traitsILi64ELi64ELi128ELi4ES3_EELb0ELb1ELb0ELb0ELb1ELb1ELb0ELb1EEEvNS_16Flash_fwd_paramsE,"ax",@progbits
	.align	128
        .global         _ZN5flash24flash_fwd_splitkv_kernelI23Flash_fwd_kernel_traitsILi64ELi64ELi128ELi4ELb0ELb0EN7cutlass10bfloat16_tE19Flash_kernel_traitsILi64ELi64ELi128ELi4ES3_EELb0ELb1ELb0ELb0ELb1ELb1ELb0ELb1EEEvNS_16Flash_fwd_paramsE
        .type           _ZN5flash24flash_fwd_splitkv_kernelI23Flash_fwd_kernel_traitsILi64ELi64ELi128ELi4ELb0ELb0EN7cutlass10bfloat16_tE19Flash_kernel_traitsILi64ELi64ELi128ELi4ES3_EELb0ELb1ELb0ELb0ELb1ELb1ELb0ELb1EEEvNS_16Flash_fwd_paramsE,@function
        .size           _ZN5flash24flash_fwd_splitkv_kernelI23Flash_fwd_kernel_traitsILi64ELi64ELi128ELi4ELb0ELb0EN7cutlass10bfloat16_tE19Flash_kernel_traitsILi64ELi64ELi128ELi4ES3_EELb0ELb1ELb0ELb0ELb1ELb1ELb0ELb1EEEvNS_16Flash_fwd_paramsE,(.L_x_14827 - _ZN5flash24flash_fwd_splitkv_kernelI23Flash_fwd_kernel_traitsILi64ELi64ELi128ELi4ELb0ELb0EN7cutlass10bfloat16_tE19Flash_kernel_traitsILi64ELi64ELi128ELi4ES3_EELb0ELb1ELb0ELb0ELb1ELb1ELb0ELb1EEEvNS_16Flash_fwd_paramsE)
        .other          _ZN5flash24flash_fwd_splitkv_kernelI23Flash_fwd_kernel_traitsILi64ELi64ELi128ELi4ELb0ELb0EN7cutlass10bfloat16_tE19Flash_kernel_traitsILi64ELi64ELi128ELi4ES3_EELb0ELb1ELb0ELb0ELb1ELb1ELb0ELb1EEEvNS_16Flash_fwd_paramsE,@"STO_CUDA_ENTRY STV_DEFAULT"
_ZN5flash24flash_fwd_splitkv_kernelI23Flash_fwd_kernel_traitsILi64ELi64ELi128ELi4ELb0ELb0EN7cutlass10bfloat16_tE19Flash_kernel_traitsILi64ELi64ELi128ELi4ES3_EELb0ELb1ELb0ELb0ELb1ELb1ELb0ELb1EEEvNS_16Flash_fwd_paramsE:
.text._ZN5flash24flash_fwd_splitkv_kernelI23Flash_fwd_kernel_traitsILi64ELi64ELi128ELi4ELb0ELb0EN7cutlass10bfloat16_tE19Flash_kernel_traitsILi64ELi64ELi128ELi4ES3_EELb0ELb1ELb0ELb0ELb1ELb1ELb0ELb1EEEvNS_16Flash_fwd_paramsE:
[----:B------:R-:W-:Y:S01]  /*0000*/  LDC R1, c[0x0][0x37c] ;  /* 0x0000df00ff017b82 */ /* 0x000fe20000000800 */
[----:B------:R-:W1:Y:S07]  /*0010*/  S2R R3, SR_CTAID.X ;  /* 0x0000000000037919 */ /* 0x000e6e0000002500 */
[----:B------:R-:W2:Y:S01]  /*0020*/  LDC.64 R100, c[0x0][0x348] ;  /* 0x0000d200ff647b82 */ /* 0x000ea20000000a00 */
[----:B------:R-:W-:Y:S01]  /*0030*/  BSSY.RECONVERGENT B3, `(.L_x_13316) ;  /* 0x0000005000037945 */ /* 0x000fe20003800200 */
[----:B------:R-:W-:Y:S01]  /*0040*/  MOV R168, 0x80 ;  /* 0x0000008000a87802 */ /* 0x000fe20000000f00 */
[----:B------:R-:W3:Y:S01]  /*0050*/  S2R R171, SR_CTAID.Y ;  /* 0x0000000000ab7919 */ /* 0x000ee20000002600 */
[----:B------:R-:W4:Y:S05]  /*0060*/  S2R R170, SR_CTAID.Z ;  /* 0x0000000000aa7919 */ /* 0x000f2a0000002700 */
[----:B-1234-:R-:W-:Y:S05]  /*0070*/  CALL.REL.NOINC `($_ZN5flash24flash_fwd_splitkv_kernelI23Flash_fwd_kernel_traitsILi64ELi64ELi128ELi4ELb0ELb0EN7cutlass10bfloat16_tE19Flash_kernel_traitsILi64ELi64ELi128ELi4ES3_EELb0ELb1ELb0ELb0ELb1ELb1ELb0ELb1EEEvNS_16Flash_fwd_paramsE$_ZN5flash30compute_attn_1rowblock_splitkvI23Flash_fwd_kernel_traitsILi64ELi64ELi128ELi4ELb0ELb0EN7cutlass10bfloat16_tE19Flash_kernel_traitsILi64ELi64ELi128ELi4ES3_EELb0ELb1ELb0ELb0ELb1ELb1ELb0ELb1ENS_16Flash_fwd_paramsEEEvRKT8_iiiii) ;  /* 0x0000000000087944 */ /* 0x01efea0003c00000 */
[----:B------:R-:W-:Y:S05]  /*0080*/  BSYNC.RECONVERGENT B3 ;  /* 0x0000000000037941 */ /* 0x000fea0003800200 */
.L_x_13316:
[----:B------:R-:W-:Y:S05]  /*0090*/  EXIT ;  /* 0x000000000000794d */ /* 0x000fea0003800000 */
        .type           $_ZN5flash24flash_fwd_splitkv_kernelI23Flash_fwd_kernel_traitsILi64ELi64ELi128ELi4ELb0ELb0EN7cutlass10bfloat16_tE19Flash_kernel_traitsILi64ELi64ELi128ELi4ES3_EELb0ELb1ELb0ELb0ELb1ELb1ELb0ELb1EEEvNS_16Flash_fwd_paramsE$_ZN5flash30compute_attn_1rowblock_splitkvI23Flash_fwd_kernel_traitsILi64ELi64ELi128ELi4ELb0ELb0EN7cutlass10bfloat16_tE19Flash_kernel_traitsILi64ELi64ELi128ELi4ES3_EELb0ELb1ELb0ELb0ELb1ELb1ELb0ELb1ENS_16Flash_fwd_paramsEEEvRKT8_iiiii,@function
        .size           $_ZN5flash24flash_fwd_splitkv_kernelI23Flash_fwd_kernel_traitsILi64ELi64ELi128ELi4ELb0ELb0EN7cutlass10bfloat16_tE19Flash_kernel_traitsILi64ELi64ELi128ELi4ES3_EELb0ELb1ELb0ELb0ELb1ELb1ELb0ELb1EEEvNS_16Flash_fwd_paramsE$_ZN5flash30compute_attn_1rowblock_splitkvI23Flash_fwd_kernel_traitsILi64ELi64ELi128ELi4ELb0ELb0EN7cutlass10bfloat16_tE19Flash_kernel_traitsILi64ELi64ELi128ELi4ES3_EELb0ELb1ELb0ELb0ELb1ELb1ELb0ELb1ENS_16Flash_fwd_paramsEEEvRKT8_iiiii,(.L_x_14827 - $_ZN5flash24flash_fwd_splitkv_kernelI23Flash_fwd_kernel_traitsILi64ELi64ELi128ELi4ELb0ELb0EN7cutlass10bfloat16_tE19Flash_kernel_traitsILi64ELi64ELi128ELi4ES3_EELb0ELb1ELb0ELb0ELb1ELb1ELb0ELb1EEEvNS_16Flash_fwd_paramsE$_ZN5flash30compute_attn_1rowblock_splitkvI23Flash_fwd_kernel_traitsILi64ELi64ELi128ELi4ELb0ELb0EN7cutlass10bfloat16_tE19Flash_kernel_traitsILi64ELi64ELi128ELi4ES3_EELb0ELb1ELb0ELb0ELb1ELb1ELb0ELb1ENS_16Flash_fwd_paramsEEEvRKT8_iiiii)
$_ZN5flash24flash_fwd_splitkv_kernelI23Flash_fwd_kernel_traitsILi64ELi64ELi128ELi4ELb0ELb0EN7cutlass10bfloat16_tE19Flash_kernel_traitsILi64ELi64ELi128ELi4ES3_EELb0ELb1ELb0ELb0ELb1ELb1ELb0ELb1EEEvNS_16Flash_fwd_paramsE$_ZN5flash30compute_attn_1rowblock_splitkvI23Flash_fwd_kernel_traitsILi64ELi64ELi128ELi4ELb0ELb0EN7cutlass10bfloat16_tE19Flash_kernel_traitsILi64ELi64ELi128ELi4ES3_EELb0ELb1ELb0ELb0ELb1ELb1ELb0ELb1ENS_16Flash_fwd_paramsEEEvRKT8_iiiii:
        /* <DEDUP_REMOVED lines=39> */
.L_x_13318:
[----:B------:R-:W-:Y:S05]  /*0310*/  BSYNC.RECONVERGENT B0 ;  /* 0x0000000000007941 */ /* 0x000fea0003800200 */
.L_x_13317:
[----:B------:R-:W-:Y:S04]  /*0320*/  BSSY.RECONVERGENT B0, `(.L_x_13319) ;  /* 0x0000007000007945 */ /* 0x000fe80003800200 */
[----:B------:R-:W-:Y:S05]  /*0330*/  @!P4 BRA `(.L_x_13320) ;  /* 0x000000000014c947 */ /* 0x000fea0003800000 */
[----:B-----5:R-:W2:Y:S02]  /*0340*/  LD.E.U8 R4, desc[UR4][R100.64+0x1b2] ;  /* 0x0001b20464047980 */ /* 0x020ea4000c101100 */
[----:B--2---:R-:W-:-:S13]  /*0350*/  ISETP.NE.AND P0, PT, R4, RZ, PT ;  /* 0x000000ff0400720c */ /* 0x004fda0003f05270 */
[----:B------:R-:W2:Y:S02]  /*0360*/  @P0 LD.E R7, desc[UR4][R14.64+0x4] ;  /* 0x000004040e070980 */ /* 0x000ea4000c101900 */
[----:B--2---:R-:W-:-:S06]  /*0370*/  @P0 IADD3 R4, PT, PT, R7, -R12, RZ ;  /* 0x8000000c07040210 */ /* 0x004fcc0007ffe0ff */
[----:B------:R2:W5:Y:S02]  /*0380*/  @!P0 LD.E R4, desc[UR4][R14.64] ;  /* 0x000000040e048980 */ /* 0x000564000c101900 */
.L_x_13320:
[----:B------:R-:W-:Y:S05]  /*0390*/  BSYNC.RECONVERGENT B0 ;  /* 0x0000000000007941 */ /* 0x000fea0003800200 */
.L_x_13319:
        /* <DEDUP_REMOVED lines=9> */
.L_x_13322:
[----:B------:R-:W3:Y:S01]  /*0430*/  LD.E.64 R4, desc[UR4][R100.64+0x108] ;  /* 0x0001080464047980 */ /* 0x000ee2000c101b00 */
[----:B------:R-:W-:Y:S01]  /*0440*/  BSSY.RECONVERGENT B0, `(.L_x_13324) ;  /* 0x0000006000007945 */ /* 0x000fe20003800200 */
[----:B------:R-:W-:Y:S01]  /*0450*/  IMAD.MOV.U32 R68, RZ, RZ, RZ ;  /* 0x000000ffff447224 */ /* 0x000fe200078e00ff */
[----:B---3--:R-:W-:-:S04]  /*0460*/  ISETP.NE.U32.AND P0, PT, R4, RZ, PT ;  /* 0x000000ff0400720c */ /* 0x008fc80003f05070 */
[----:B------:R-:W-:-:S13]  /*0470*/  ISETP.NE.AND.EX P0, PT, R5, RZ, PT, P0 ;  /* 0x000000ff0500720c */ /* 0x000fda0003f05300 */
[----:B------:R-:W-:Y:S05]  /*0480*/  @!P0 BRA `(.L_x_13325) ;  /* 0x0000000000048947 */ /* 0x000fea0003800000 */
[----:B------:R3:W5:Y:S02]  /*0490*/  LD.E R68, desc[UR4][R100.64+0xbc] ;  /* 0x0000bc0464447980 */ /* 0x000764000c101900 */
.L_x_13325:
[----:B------:R-:W-:Y:S05]  /*04a0*/  BSYNC.RECONVERGENT B0 ;  /* 0x0000000000007941 */ /* 0x000fea0003800200 */
.L_x_13324:
[----:B-----5:R-:W-:Y:S02]  /*04b0*/  IADD3 R68, PT, PT, R75, R68, RZ ;  /* 0x000000444b447210 */ /* 0x020fe40007ffe0ff */
.L_x_13323:
[----:B------:R-:W-:Y:S05]  /*04c0*/  BSYNC.RECONVERGENT B1 ;  /* 0x0000000000017941 */ /* 0x000fea0003800200 */
.L_x_13321:
[----:B------:R-:W-:Y:S01]  /*04d0*/  IMAD.SHL.U32 R172, R3, 0x40, RZ ;  /* 0x0000004003ac7824 */ /* 0x000fe200078e00ff */
[----:B------:R-:W-:Y:S01]  /*04e0*/  MOV R4, R168 ;  /* 0x000000a800047202 */ /* 0x000fe20000000f00 */
[----:B------:R-:W-:-:S03]  /*04f0*/  IMAD.MOV.U32 R5, RZ, RZ, 0x0 ;  /* 0x00000000ff057424 */ /* 0x000fc600078e00ff */
[----:B------:R-:W-:-:S13]  /*0500*/  ISETP.GT.AND P0, PT, R175, R172, PT ;  /* 0x000000acaf00720c */ /* 0x000fda0003f04270 */
[----:B-123--:R-:W-:Y:S05]  /*0510*/  @!P0 RET.REL.NODEC R4 `(_ZN5flash24flash_fwd_splitkv_kernelI23Flash_fwd_kernel_traitsILi64ELi64ELi128ELi4ELb0ELb0EN7cutlass10bfloat16_tE19Flash_kernel_traitsILi64ELi64ELi128ELi4ES3_EELb0ELb1ELb0ELb0ELb1ELb1ELb0ELb1EEEvNS_16Flash_fwd_paramsE) ;  /* 0xfffffff804b88950 */ /* 0x00efea0003c3ffff */
        /* <DEDUP_REMOVED lines=94> */
.L_x_13328:
[----:B------:R-:W-:Y:S05]  /*0b00*/  BSYNC.RECONVERGENT B0 ;  /* 0x0000000000007941 */ /* 0x000fea0003800200 */
.L_x_13327:
        /* <DEDUP_REMOVED lines=13> */
.L_x_13330:
[----:B------:R-:W-:Y:S05]  /*0be0*/  BSYNC.RECONVERGENT B0 ;  /* 0x0000000000007941 */ /* 0x000fea0003800200 */
.L_x_13329:
        /* <DEDUP_REMOVED lines=12> */
.L_x_13332:
[----:B------:R-:W-:Y:S05]  /*0cb0*/  BSYNC.RECONVERGENT B0 ;  /* 0x0000000000007941 */ /* 0x000fea0003800200 */
.L_x_13331:
[----:B------:R-:W-:Y:S01]  /*0cc0*/  ISETP.NE.AND P0, PT, R10, RZ, PT ;  /* 0x000000ff0a00720c */ /* 0x000fe20003f05270 */
[----:B------:R-:W-:Y:S01]  /*0cd0*/  @!P6 ST.E desc[UR4][R16.64], R3 ;  /* 0x000000031000e985 */ /* 0x000fe2000c101904 */
[----:B------:R-:W-:-:S03]  /*0ce0*/  MOV R169, 0x0 ;  /* 0x0000000000a97802 */ /* 0x000fc60000000f00 */
[----:B------:R-:W-:Y:S04]  /*0cf0*/  @!P5 ST.E desc[UR4][R16.64+0x40], R2 ;  /* 0x000040021000d985 */ /* 0x000fe8000c101904 */
[----:B------:R1:W-:Y:S04]  /*0d00*/  @!P4 ST.E desc[UR4][R16.64+0x80], R0 ;  /* 0x000080001000c985 */ /* 0x0003e8000c101904 */
[----:B-1234-:R-:W-:Y:S05]  /*0d10*/  @P0 RET.REL.NODEC R168 `(_ZN5flash24flash_fwd_splitkv_kernelI23Flash_fwd_kernel_traitsILi64ELi64ELi128ELi4ELb0ELb0EN7cutlass10bfloat16_tE19Flash_kernel_traitsILi64ELi64ELi128ELi4ES3_EELb0ELb1ELb0ELb0ELb1ELb1ELb0ELb1EEEvNS_16Flash_fwd_paramsE) ;  /* 0xfffffff0a8b80950 */ /* 0x01efea0003c3ffff */
[----:B------:R-:W-:Y:S02]  /*0d20*/  MOV R3, 0x7f800000 ;  /* 0x7f80000000037802 */ /* 0x000fe40000000f00 */
[----:B------:R-:W-:-:S03]  /*0d30*/  MOV R169, 0x0 ;  /* 0x0000000000a97802 */ /* 0x000fc60000000f00 */
[----:B------:R1:W-:Y:S02]  /*0d40*/  ST.E desc[UR4][R16.64+0xc0], R3 ;  /* 0x0000c00310007985 */ /* 0x0003e4000c101904 */
[----:B-1----:R-:W-:Y:S05]  /*0d50*/  RET.REL.NODEC R168 `(_ZN5flash24flash_fwd_splitkv_kernelI23Flash_fwd_kernel_traitsILi64ELi64ELi128ELi4ELb0ELb0EN7cutlass10bfloat16_tE19Flash_kernel_traitsILi64ELi64ELi128ELi4ES3_EELb0ELb1ELb0ELb0ELb1ELb1ELb0ELb1EEEvNS_16Flash_fwd_paramsE) ;  /* 0xfffffff0a8a87950 */ /* 0x002fea0003c3ffff */
.L_x_13326:
        /* <DEDUP_REMOVED lines=102> */
.L_x_13334:
        /* <DEDUP_REMOVED lines=77> */
.L_x_13335:
[----:B------:R-:W-:Y:S05]  /*1890*/  BSYNC.RECONVERGENT B0 ;  /* 0x0000000000007941 */ /* 0x000fea0003800200 */
.L_x_13333:
        /* <DEDUP_REMOVED lines=219> */
.L_x_13375:
        /* <DEDUP_REMOVED lines=152> */
.L_x_13338:
        /* <DEDUP_REMOVED lines=62> */
.L_x_13342:
[----:B------:R-:W-:Y:S05]  /*33b0*/  BSYNC.RECONVERGENT B0 ;  /* 0x0000000000007941 */ /* 0x000fea0003800200 */
.L_x_13341:
        /* <DEDUP_REMOVED lines=50> */
.L_x_13344:
[----:B------:R-:W-:Y:S05]  /*36e0*/  BSYNC.RECONVERGENT B0 ;  /* 0x0000000000007941 */ /* 0x000fea0003800200 */
.L_x_13343:
        /* <DEDUP_REMOVED lines=54> */
.L_x_13346:
[----:B------:R-:W-:Y:S05]  /*3a50*/  BSYNC.RECONVERGENT B0 ;  /* 0x0000000000007941 */ /* 0x000fea0003800200 */
.L_x_13345:
        /* <DEDUP_REMOVED lines=53> */
.L_x_13348:
[----:B------:R-:W-:Y:S05]  /*3db0*/  BSYNC.RECONVERGENT B0 ;  /* 0x0000000000007941 */ /* 0x000fea0003800200 */
.L_x_13347:
        /* <DEDUP_REMOVED lines=54> */
.L_x_13350:
[----:B------:R-:W-:Y:S05]  /*4120*/  BSYNC.RECONVERGENT B0 ;  /* 0x0000000000007941 */ /* 0x000fea0003800200 */
.L_x_13349:
        /* <DEDUP_REMOVED lines=55> */
.L_x_13352:
[----:B------:R-:W-:Y:S05]  /*44a0*/  BSYNC.RECONVERGENT B0 ;  /* 0x0000000000007941 */ /* 0x000fea0003800200 */
.L_x_13351:
        /* <DEDUP_REMOVED lines=55> */
.L_x_13354:
[----:B------:R-:W-:Y:S05]  /*4820*/  BSYNC.RECONVERGENT B0 ;  /* 0x0000000000007941 */ /* 0x000fea0003800200 */
.L_x_13353:
        /* <DEDUP_REMOVED lines=57> */
.L_x_13356:
[----:B------:R-:W-:Y:S05]  /*4bc0*/  BSYNC.RECONVERGENT B0 ;  /* 0x0000000000007941 */ /* 0x000fea0003800200 */
.L_x_13355:
[----:B------:R-:W5:Y:S02]  /*4bd0*/  LD.E R3, desc[UR4][R100.64+0xd0] ;  /* 0x0000d00464037980 */ /* 0x000f64000c101900 */
[----:B-----5:R-:W-:Y:S05]  /*4be0*/  IMAD.U32 R3, R3, -0x40, RZ ;  /* 0xffffffc003037824 */ /* 0x020fea00078e00ff */
[C---:B------:R-:W-:Y:S02]  /*4bf0*/  LEA R14, P1, R3.reuse, R14, 0x1 ;  /* 0x0000000e030e7211 */ /* 0x040fe400078208ff */
[C---:B------:R-:W-:Y:S02]  /*4c00*/  LEA R54, P0, R3.reuse, R54, 0x1 ;  /* 0x0000003603367211 */ /* 0x040fe400078008ff */
[C---:B------:R-:W-:Y:S02]  /*4c10*/  LEA.HI.X.SX32 R15, R3.reuse, R15, 0x1, P1 ;  /* 0x0000000f030f7211 */ /* 0x040fe400008f0eff */
[----:B------:R-:W-:Y:S01]  /*4c20*/  LEA.HI.X.SX32 R55, R3, R55, 0x1, P0 ;  /* 0x0000003703377211 */ /* 0x000fe200000f0eff */
[----:B------:R-:W-:Y:S05]  /*4c30*/  BRA `(.L_x_13339) ;  /* 0x0000002c009c7947 */ /* 0x000fea0003800000 */
.L_x_13340:
        /* <DEDUP_REMOVED lines=94> */
.L_x_13358:
[----:B------:R-:W-:Y:S05]  /*5220*/  BSYNC.RECONVERGENT B0 ;  /* 0x0000000000007941 */ /* 0x000fea0003800200 */
.L_x_13357:
        /* <DEDUP_REMOVED lines=88> */
.L_x_13360:
[----:B------:R-:W-:Y:S05]  /*57b0*/  BSYNC.RECONVERGENT B0 ;  /* 0x0000000000007941 */ /* 0x000fea0003800200 */
.L_x_13359:
        /* <DEDUP_REMOVED lines=90> */
.L_x_13362:
[----:B------:R-:W-:Y:S05]  /*5d60*/  BSYNC.RECONVERGENT B0 ;  /* 0x0000000000007941 */ /* 0x000fea0003800200 */
.L_x_13361:
        /* <DEDUP_REMOVED lines=90> */
.L_x_13364:
[----:B------:R-:W-:Y:S05]  /*6310*/  BSYNC.RECONVERGENT B0 ;  /* 0x0000000000007941 */ /* 0x000fea0003800200 */
.L_x_13363:
        /* <DEDUP_REMOVED lines=91> */
.L_x_13366:
[----:B------:R-:W-:Y:S05]  /*68d0*/  BSYNC.RECONVERGENT B0 ;  /* 0x0000000000007941 */ /* 0x000fea0003800200 */
.L_x_13365:
        /* <DEDUP_REMOVED lines=91> */
.L_x_13368:
[----:B------:R-:W-:Y:S05]  /*6e90*/  BSYNC.RECONVERGENT B0 ;  /* 0x0000000000007941 */ /* 0x000fea0003800200 */
.L_x_13367:
        /* <DEDUP_REMOVED lines=92> */
.L_x_13370:
[----:B------:R-:W-:Y:S05]  /*7460*/  BSYNC.RECONVERGENT B0 ;  /* 0x0000000000007941 */ /* 0x000fea0003800200 */
.L_x_13369:
        /* <DEDUP_REMOVED lines=93> */
.L_x_13372:
[----:B------:R-:W-:Y:S05]  /*7a40*/  BSYNC.RECONVERGENT B0 ;  /* 0x0000000000007941 */ /* 0x000fea0003800200 */
.L_x_13371:
[----:B------:R-:W5:Y:S02]  /*7a50*/  LD.E R3, desc[UR4][R100.64+0xd0] ;  /* 0x0000d00464037980 */ /* 0x000f64000c101900 */
[----:B-----5:R-:W-:Y:S05]  /*7a60*/  IMAD.U32 R3, R3, -0x40, RZ ;  /* 0xffffffc003037824 */ /* 0x020fea00078e00ff */
[C---:B------:R-:W-:Y:S02]  /*7a70*/  LEA R98, P1, R3.reuse, R98, 0x1 ;  /* 0x0000006203627211 */ /* 0x040fe400078208ff */
[C---:B------:R-:W-:Y:S02]  /*7a80*/  LEA R96, P0, R3.reuse, R96, 0x1 ;  /* 0x0000006003607211 */ /* 0x040fe400078008ff */
[C---:B------:R-:W-:Y:S02]  /*7a90*/  LEA.HI.X.SX32 R99, R3.reuse, R99, 0x1, P1 ;  /* 0x0000006303637211 */ /* 0x040fe400008f0eff */
[----:B------:R-:W-:Y:S09]  /*7aa0*/  LEA.HI.X.SX32 R97, R3, R97, 0x1, P0 ;  /* 0x0000006103617211 */ /* 0x000ff200000f0eff */
.L_x_13339:
[----:B------:R-:W-:Y:S05]  /*7ab0*/  BSYNC.RECONVERGENT B1 ;  /* 0x0000000000017941 */ /* 0x000fea0003800200 */
.L_x_13337:
        /* <DEDUP_REMOVED lines=101> */
.L_x_13374:
[----:B------:R-:W-:Y:S05]  /*8110*/  BSYNC.RECONVERGENT B0 ;  /* 0x0000000000007941 */ /* 0x000fea0003800200 */
.L_x_13373:
[----:B------:R-:W-:Y:S11]  /*8120*/  LOP3.LUT P0, RZ, R176, 0x8, RZ, 0xc0, !PT ;  /* 0x00000008b0ff7812 */ /* 0x000ff6000780c0ff */
[----:B------:R-:W-:Y:S02]  /*8130*/  @!UPT UIADD3 URZ, UPT, UPT, URZ, URZ, URZ ;  /* 0x000000fffffff290 */ /* 0x000fe4000fffe0ff */
[----:B------:R-:W-:Y:S05]  /*8140*/  @P0 BRA `(.L_x_13375) ;  /* 0xffffffa400400947 */ /* 0x000fea000383ffff */
.L_x_13336:
        /* <DEDUP_REMOVED lines=31> */
.L_x_13379:
[----:B------:R-:W-:Y:S05]  /*8340*/  BSYNC.RECONVERGENT B0 ;  /* 0x0000000000007941 */ /* 0x000fea0003800200 */
.L_x_13378:
        /* <DEDUP_REMOVED lines=8> */
.L_x_13377:
        /* <DEDUP_REMOVED lines=79> */
.L_x_13385:
[----:B------:R-:W-:Y:S05]  /*88c0*/  BSYNC.RECONVERGENT B0 ;  /* 0x0000000000007941 */ /* 0x000fea0003800200 */
.L_x_13384:
[----:B-----5:R1:W-:Y:S02]  /*88d0*/  STS.128 [R173], R8 ;  /* 0x00000008ad007388 */ /* 0x0203e40000000c00 */
.L_x_13383:
[----:B------:R-:W-:Y:S05]  /*88e0*/  BSYNC.RECONVERGENT B1 ;  /* 0x0000000000017941 */ /* 0x000fea0003800200 */
.L_x_13382:
        /* <DEDUP_REMOVED lines=57> */
.L_x_13389:
[----:B------:R-:W-:Y:S05]  /*8c80*/  BSYNC.RECONVERGENT B0 ;  /* 0x0000000000007941 */ /* 0x000fea0003800200 */
.L_x_13388:
[----:B-----5:R2:W-:Y:S02]  /*8c90*/  STS.128 [R173+0x800], R8 ;  /* 0x00080008ad007388 */ /* 0x0205e40000000c00 */
.L_x_13387:
[----:B------:R-:W-:Y:S05]  /*8ca0*/  BSYNC.RECONVERGENT B1 ;  /* 0x0000000000017941 */ /* 0x000fea0003800200 */
.L_x_13386:
        /* <DEDUP_REMOVED lines=58> */
.L_x_13393:
[----:B------:R-:W-:Y:S05]  /*9050*/  BSYNC.RECONVERGENT B0 ;  /* 0x0000000000007941 */ /* 0x000fea0003800200 */
.L_x_13392:
[----:B-----5:R3:W-:Y:S02]  /*9060*/  STS.128 [R173+0x1000], R8 ;  /* 0x00100008ad007388 */ /* 0x0207e40000000c00 */
.L_x_13391:
[----:B------:R-:W-:Y:S05]  /*9070*/  BSYNC.RECONVERGENT B1 ;  /* 0x0000000000017941 */ /* 0x000fea0003800200 */
.L_x_13390:
        /* <DEDUP_REMOVED lines=59> */
.L_x_13395:
[----:B------:R-:W-:Y:S05]  /*9430*/  BSYNC.RECONVERGENT B0 ;  /* 0x0000000000007941 */ /* 0x000fea0003800200 */
.L_x_13394:
[----:B-----5:R1:W-:Y:S01]  /*9440*/  STS.128 [R173+0x1800], R8 ;  /* 0x00180008ad007388 */ /* 0x0203e20000000c00 */
[----:B------:R-:W-:Y:S05]  /*9450*/  BRA `(.L_x_13380) ;  /* 0x0000001400b87947 */ /* 0x000fea0003800000 */
.L_x_13381:
        /* <DEDUP_REMOVED lines=90> */
.L_x_13399:
[----:B------:R-:W-:Y:S05]  /*9a00*/  BSYNC.RECONVERGENT B0 ;  /* 0x0000000000007941 */ /* 0x000fea0003800200 */
.L_x_13398:
[----:B-----5:R1:W-:Y:S02]  /*9a10*/  STS.128 [R173], R20 ;  /* 0x00000014ad007388 */ /* 0x0203e40000000c00 */
.L_x_13397:
[----:B------:R-:W-:Y:S05]  /*9a20*/  BSYNC.RECONVERGENT B1 ;  /* 0x0000000000017941 */ /* 0x000fea0003800200 */
.L_x_13396:
        /* <DEDUP_REMOVED lines=87> */
.L_x_13403:
[----:B------:R-:W-:Y:S05]  /*9fa0*/  BSYNC.RECONVERGENT B0 ;  /* 0x0000000000007941 */ /* 0x000fea0003800200 */
.L_x_13402:
[----:B-----5:R2:W-:Y:S02]  /*9fb0*/  STS.128 [R173+0x800], R20 ;  /* 0x00080014ad007388 */ /* 0x0205e40000000c00 */
.L_x_13401:
[----:B------:R-:W-:Y:S05]  /*9fc0*/  BSYNC.RECONVERGENT B1 ;  /* 0x0000000000017941 */ /* 0x000fea0003800200 */
.L_x_13400:
        /* <DEDUP_REMOVED lines=88> */
.L_x_13407:
[----:B------:R-:W-:Y:S05]  /*a550*/  BSYNC.RECONVERGENT B0 ;  /* 0x0000000000007941 */ /* 0x000fea0003800200 */
.L_x_13406:
[----:B-----5:R3:W-:Y:S02]  /*a560*/  STS.128 [R173+0x1000], R20 ;  /* 0x00100014ad007388 */ /* 0x0207e40000000c00 */
.L_x_13405:
[----:B------:R-:W-:Y:S05]  /*a570*/  BSYNC.RECONVERGENT B1 ;  /* 0x0000000000017941 */ /* 0x000fea0003800200 */
.L_x_13404:
        /* <DEDUP_REMOVED lines=90> */
.L_x_13409:
[----:B------:R-:W-:Y:S05]  /*ab20*/  BSYNC.RECONVERGENT B0 ;  /* 0x0000000000007941 */ /* 0x000fea0003800200 */
.L_x_13408:
[----:B-----5:R4:W-:Y:S02]  /*ab30*/  STS.128 [R173+0x1800], R4 ;  /* 0x00180004ad007388 */ /* 0x0209e40000000c00 */
.L_x_13380:
[----:B------:R-:W-:Y:S05]  /*ab40*/  BSYNC.RECONVERGENT B2 ;  /* 0x0000000000027941 */ /* 0x000fea0003800200 */
.L_x_13376:
        /* <DEDUP_REMOVED lines=10> */
[----:B-----5:R-:W-:-:S02]  /*abf0*/  IADD3 R10, P0, PT, R55, R164, RZ ;  /* 0x000000a4370a7210 */ /* 0x020fc40007f1e0ff */
[----:B------:R-:W-:Y:S02]  /*ac00*/  P2R R4, PR, RZ, 0x4 ;  /* 0x00000004ff047803 */ /* 0x000fe40000000000 */
[-C--:B------:R-:W-:Y:S01]  /*ac10*/  ISETP.GE.AND P4, PT, R177, R0.reuse, PT ;  /* 0x00000000b100720c */ /* 0x080fe20003f86270 */
[--C-:B------:R-:W-:Y:S01]  /*ac20*/  IMAD.X R11, R2, 0x1, R163.reuse, P0 ;  /* 0x00000001020b7824 */ /* 0x100fe200000e06a3 */
[-C--:B------:R-:W-:Y:S01]  /*ac30*/  ISETP.GE.AND P0, PT, R3, R0.reuse, PT ;  /* 0x000000000300720c */ /* 0x080fe20003f06270 */
[----:B------:R-:W-:Y:S01]  /*ac40*/  @!P2 IMAD.MOV.U32 R165, RZ, RZ, R163 ;  /* 0x000000ffffa5a224 */ /* 0x000fe200078e00a3 */
[----:B------:R-:W-:Y:S02]  /*ac50*/  ISETP.GE.AND P6, PT, R181, R0, PT ;  /* 0x00000000b500720c */ /* 0x000fe40003fc6270 */
[----:B------:R-:W-:Y:S02]  /*ac60*/  @!P5 LEA R12, P3, R160, R10, 0x5 ;  /* 0x0000000aa00cd211 */ /* 0x000fe400078628ff */
[----:B------:R-:W-:Y:S01]  /*ac70*/  @!PT LDS RZ, [RZ] ;  /* 0x00000000fffff984 */ /* 0x000fe20000000800 */
[----:B------:R-:W-:Y:S01]  /*ac80*/  @!PT LDS RZ, [RZ] ;  /* 0x00000000fffff984 */ /* 0x000fe20000000800 */
[----:B------:R-:W-:Y:S01]  /*ac90*/  @!PT LDS RZ, [RZ] ;  /* 0x00000000fffff984 */ /* 0x000fe20000000800 */
[----:B------:R-:W-:Y:S01]  /*aca0*/  @!P2 LDGSTS.E.BYPASS.LTC128B.128 [R173+0x2000], desc[UR4][R164.64] ;  /* 0x02000000a4adafae */ /* 0x000fe2000b981a04 */
[----:B------:R-:W-:-:S02]  /*acb0*/  ISETP.GE.AND P2, PT, R7, R0, PT ;  /* 0x000000000700720c */ /* 0x000fc40003f46270 */
        /* <DEDUP_REMOVED lines=26> */
[-C--:B------:R-:W-:Y:S02]  /*ae60*/  ISETP.GE.AND P2, PT, R7, R0.reuse, PT ;  /* 0x000000000700720c */ /* 0x080fe40003f46270 */
[-C--:B------:R-:W-:Y:S01]  /*ae70*/  ISETP.GE.AND P5, PT, R180, R0.reuse, PT ;  /* 0x00000000b400720c */ /* 0x080fe20003fa6270 */
[----:B------:R-:W-:Y:S01]  /*ae80*/  @!P0 IMAD.IADD R13, R6, 0x1, R13 ;  /* 0x00000001060d8824 */ /* 0x000fe200078e020d */
[----:B------:R1:W-:Y:S04]  /*ae90*/  @!P3 LDGSTS.E.BYPASS.LTC128B.128 [R173+0x4800], desc[UR4][R10.64] ;  /* 0x048000000aadbfae */ /* 0x0003e8000b981a04 */
[----:B------:R-:W-:Y:S01]  /*aea0*/  @!P1 LDGSTS.E.BYPASS.LTC128B.128 [R173+0x5000], desc[UR4][R14.64] ;  /* 0x050000000ead9fae */ /* 0x000fe2000b981a04 */
[----:B------:R-:W-:-:S03]  /*aeb0*/  ISETP.GE.AND P1, PT, R5, R0, PT ;  /* 0x000000000500720c */ /* 0x000fc60003f26270 */
[----:B------:R2:W-:Y:S01]  /*aec0*/  @!P0 LDGSTS.E.BYPASS.LTC128B.128 [R173+0x5800], desc[UR4][R12.64] ;  /* 0x058000000cad8fae */ /* 0x0005e2000b981a04 */
[----:B------:R-:W-:-:S03]  /*aed0*/  LEA R6, P0, R71, R166, 0x1 ;  /* 0x000000a647067211 */ /* 0x000fc600078008ff */
[----:B------:R-:W0:Y:S01]  /*aee0*/  LDGDEPBAR ;  /* 0x00000000000079af */ /* 0x000e220000000000 */
[----:B------:R-:W-:Y:S02]  /*aef0*/  LEA.HI.X R7, R71, R167, R72, 0x1, P0 ;  /* 0x000000a747077211 */ /* 0x000fe400000f0c48 */
[-C--:B------:R-:W-:Y:S01]  /*af00*/  ISETP.GE.AND P0, PT, R3, R0.reuse, PT ;  /* 0x000000000300720c */ /* 0x080fe20003f06270 */
[----:B------:R-:W3:Y:S04]  /*af10*/  LD.E R71, desc[UR4][R100.64+0x184] ;  /* 0x0001840464477980 */ /* 0x000ee8000c101900 */
[----:B------:R-:W4:Y:S01]  /*af20*/  LD.E R54, desc[UR4][R100.64+0x188] ;  /* 0x0001880464367980 */ /* 0x000f22000c101900 */
[----:B------:R-:W-:Y:S01]  /*af30*/  ISETP.GE.AND P3, PT, R133, R0, PT ;  /* 0x000000008500720c */ /* 0x000fe20003f66270 */
[----:B------:R-:W-:-:S02]  /*af40*/  @!P2 IMAD R4, R65, 0x60, RZ ;  /* 0x000000604104a824 */ /* 0x000fc400078e02ff */
[----:B------:R-:W-:Y:S02]  /*af50*/  @!P1 IMAD R3, R65, 0xa0, RZ ;  /* 0x000000a041039824 */ /* 0x000fe400078e02ff */
[--C-:B-1----:R-:W-:Y:S02]  /*af60*/  @!P1 IMAD.MOV.U32 R10, RZ, RZ, R6.reuse ;  /* 0x000000ffff0a9224 */ /* 0x102fe400078e0006 */
[--C-:B------:R-:W-:Y:S02]  /*af70*/  @!P1 IMAD.MOV.U32 R11, RZ, RZ, R7.reuse ;  /* 0x000000ffff0b9224 */ /* 0x100fe400078e0007 */
[--C-:B------:R-:W-:Y:S02]  /*af80*/  @!P0 IMAD.MOV.U32 R8, RZ, RZ, R6.reuse ;  /* 0x000000ffff088224 */ /* 0x100fe400078e0006 */
[----:B------:R-:W-:Y:S02]  /*af90*/  @!P0 IMAD.MOV.U32 R9, RZ, RZ, R7 ;  /* 0x000000ffff098224 */ /* 0x000fe400078e0007 */
[----:B--2---:R-:W-:Y:S01]  /*afa0*/  @!P2 IMAD.MOV.U32 R12, RZ, RZ, R6 ;  /* 0x000000ffff0ca224 */ /* 0x004fe200078e0006 */
[----:B------:R-:W-:-:S04]  /*afb0*/  DEPBAR.LE SB0, 0x0 ;  /* 0x000080000000791a */ /* 0x000fc80000000000 */
[----:B------:R-:W-:Y:S01]  /*afc0*/  BAR.SYNC.DEFER_BLOCKING 0x0 ;  /* 0x0000000000007b1d */ /* 0x000fe20000010000 */
[----:B------:R-:W-:Y:S02]  /*afd0*/  @!P2 IMAD.MOV.U32 R13, RZ, RZ, R7 ;  /* 0x000000ffff0da224 */ /* 0x000fe400078e0007 */
[----:B------:R-:W-:-:S04]  /*afe0*/  @!P1 IMAD.WIDE.U32 R10, R64, 0xa0, R10 ;  /* 0x000000a0400a9825 */ /* 0x000fc800078e000a */
[----:B------:R-:W-:-:S04]  /*aff0*/  @!P2 IMAD.WIDE.U32 R12, R64, 0x60, R12 ;  /* 0x00000060400ca825 */ /* 0x000fc800078e000c */
[----:B------:R-:W-:Y:S02]  /*b000*/  @!P2 IMAD.IADD R13, R4, 0x1, R13 ;  /* 0x00000001040da824 */ /* 0x000fe400078e020d */
[----:B------:R-:W-:-:S04]  /*b010*/  @!P0 IMAD.WIDE.U32 R8, R64, 0xc0, R8 ;  /* 0x000000c040088825 */ /* 0x000fc800078e0008 */
[----:B------:R-:W-:Y:S01]  /*b020*/  @!P1 IMAD.IADD R11, R3, 0x1, R11 ;  /* 0x00000001030b9824 */ /* 0x000fe200078e020b */
        /* <DEDUP_REMOVED lines=12> */
[----:B------:R-:W-:Y:S01]  /*b0f0*/  @!P6 LDGSTS.E.BYPASS.LTC128B.128 [R173+0x6800], desc[UR4][R6.64] ;  /* 0x0680000006adefae */ /* 0x000fe2000b981a04 */
[----:B------:R-:W-:-:S03]  /*b100*/  @!P5 LEA R16, P6, R64, R6, 0x5 ;  /* 0x000000064010d211 */ /* 0x000fc600078c28ff */
[----:B------:R-:W-:Y:S01]  /*b110*/  @P5 STS.128 [R173+0x7000], RZ ;  /* 0x007000ffad005388 */ /* 0x000fe20000000c00 */
[C---:B------:R-:W-:Y:S02]  /*b120*/  @!P5 LEA.HI.X R17, R64.reuse, R7, R65, 0x5, P6 ;  /* 0x000000074011d211 */ /* 0x040fe400030f2c41 */
[----:B------:R-:W-:-:S03]  /*b130*/  @!P4 LEA R14, P6, R64, R6, 0x6 ;  /* 0x00000006400ec211 */ /* 0x000fc600078c30ff */
[----:B------:R-:W-:Y:S01]  /*b140*/  @!PT LDS RZ, [RZ] ;  /* 0x00000000fffff984 */ /* 0x000fe20000000800 */
[----:B------:R-:W-:Y:S01]  /*b150*/  @!PT LDS RZ, [RZ] ;  /* 0x00000000fffff984 */ /* 0x000fe20000000800 */
[----:B------:R-:W-:Y:S01]  /*b160*/  @!PT LDS RZ, [RZ] ;  /* 0x00000000fffff984 */ /* 0x000fe20000000800 */
[----:B------:R1:W-:Y:S01]  /*b170*/  @!P5 LDGSTS.E.BYPASS.LTC128B.128 [R173+0x7000], desc[UR4][R16.64] ;  /* 0x0700000010addfae */ /* 0x0003e2000b981a04 */
        /* <DEDUP_REMOVED lines=29> */
[----:B------:R-:W1:Y:S01]  /*b350*/  S2UR UR6, SR_CgaCtaId ;  /* 0x00000000000679c3 */ /* 0x000e620000008800 */
[C---:B------:R-:W-:Y:S01]  /*b360*/  IMAD.SHL.U32 R0, R169.reuse, 0x20, RZ ;  /* 0x00000020a9007824 */ /* 0x040fe200078e00ff */
[----:B------:R-:W-:Y:S01]  /*b370*/  LOP3.LUT R3, R76, 0x8, R169, 0x78, !PT ;  /* 0x000000084c037812 */ /* 0x000fe200078e78a9 */
[C---:B------:R-:W-:Y:S01]  /*b380*/  IMAD.SHL.U32 R158, R169.reuse, 0x40, RZ ;  /* 0x00000040a99e7824 */ /* 0x040fe200078e00ff */
[----:B------:R-:W-:Y:S01]  /*b390*/  UMOV UR7, 0x400 ;  /* 0x0000040000077882 */ /* 0x000fe20000000000 */
[----:B------:R-:W-:Y:S01]  /*b3a0*/  R2P PR, R169, 0x6 ;  /* 0x00000006a9007804 */ /* 0x000fe20000000000 */
[----:B------:R-:W0:Y:S01]  /*b3b0*/  LDGDEPBAR ;  /* 0x00000000000079af */ /* 0x000e220000000000 */
[----:B------:R-:W-:Y:S01]  /*b3c0*/  LOP3.LUT R159, R69, 0x7c00, R0, 0xf8, !PT ;  /* 0x00007c00459f7812 */ /* 0x000fe200078ef800 */
[----:B------:R-:W-:Y:S01]  /*b3d0*/  BSSY.RECONVERGENT B1, `(.L_x_13410) ;  /* 0x00002be000017945 */ /* 0x000fe20003800200 */
[----:B------:R-:W-:Y:S01]  /*b3e0*/  LOP3.LUT R3, R3, 0x38, R70, 0x78, !PT ;  /* 0x0000003803037812 */ /* 0x000fe200078e7846 */
[----:B------:R-:W-:Y:S01]  /*b3f0*/  IMAD.MOV.U32 R70, RZ, RZ, 0x40 ;  /* 0x00000040ff467424 */ /* 0x000fe200078e00ff */
[----:B------:R-:W-:Y:S01]  /*b400*/  LOP3.LUT R158, R158, 0x400, RZ, 0xc0, !PT ;  /* 0x000004009e9e7812 */ /* 0x000fe200078ec0ff */
[----:B------:R-:W-:Y:S01]  /*b410*/  IMAD.IADD R159, R66, 0x1, R159 ;  /* 0x00000001429f7824 */ /* 0x000fe200078e029f */
[----:B------:R-:W-:-:S03]  /*b420*/  LOP3.LUT R176, R176, 0xfffffffd, RZ, 0xc0, !PT ;  /* 0xfffffffdb0b07812 */ /* 0x000fc600078ec0ff */
[----:B------:R-:W-:Y:S02]  /*b430*/  IMAD R158, R3, 0x2, R158 ;  /* 0x00000002039e7824 */ /* 0x000fe400078e029e */
[----:B------:R-:W-:-:S05]  /*b440*/  IMAD.MOV.U32 R3, RZ, RZ, 0x20 ;  /* 0x00000020ff037424 */ /* 0x000fca00078e00ff */
[----:B------:R-:W-:Y:S01]  /*b450*/  SEL R3, R3, 0xffffffe0, !P1 ;  /* 0xffffffe003037807 */ /* 0x000fe20004800000 */
[----:B-1----:R-:W-:-:S06]  /*b460*/  ULEA UR6, UR6, UR7, 0x18 ;  /* 0x0000000706067291 */ /* 0x002fcc000f8ec0ff */
[----:B------:R-:W-:Y:S01]  /*b470*/  LEA R159, R159, UR6, 0x1 ;  /* 0x000000069f9f7c11 */ /* 0x000fe2000f8e08ff */
[----:B------:R-:W-:Y:S02]  /*b480*/  VIADD R0, R158, UR6 ;  /* 0x000000069e007c36 */ /* 0x000fe40008000000 */
[----:B------:R-:W-:Y:S02]  /*b490*/  LDSM.16.M88.4 R88, [R158+UR6+0x2800] ;  /* 0x002800069e58783b */ /* 0x000fe40008000200 */
[--C-:B------:R-:W-:Y:S02]  /*b4a0*/  IMAD.IADD R157, R159, 0x1, R3.reuse ;  /* 0x000000019f9d7824 */ /* 0x100fe400078e0203 */
[----:B------:R-:W1:Y:S01]  /*b4b0*/  LDSM.16.M88.4 R28, [R159] ;  /* 0x000000009f1c783b */ /* 0x000e620000000200 */
[----:B------:R-:W-:-:S03]  /*b4c0*/  IMAD.IADD R153, R0, 0x1, R3 ;  /* 0x0000000100997824 */ /* 0x000fc600078e0203 */
[----:B------:R-:W1:Y:S04]  /*b4d0*/  LDSM.16.M88.4 R16, [R158+UR6+0x2000] ;  /* 0x002000069e10783b */ /* 0x000e680008000200 */
[----:B------:R-:W1:Y:S04]  /*b4e0*/  LDSM.16.M88.4 R80, [R158+UR6+0x3000] ;  /* 0x003000069e50783b */ /* 0x000e680008000200 */
[----:B------:R-:W1:Y:S04]  /*b4f0*/  LDSM.16.M88.4 R72, [R158+UR6+0x3800] ;  /* 0x003800069e48783b */ /* 0x000e680008000200 */
[----:B------:R-:W1:Y:S04]  /*b500*/  LDSM.16.M88.4 R56, [R158+UR6+0x4000] ;  /* 0x004000069e38783b */ /* 0x000e680008000200 */
[----:B------:R-:W1:Y:S04]  /*b510*/  LDSM.16.M88.4 R44, [R158+UR6+0x4800] ;  /* 0x004800069e2c783b */ /* 0x000e680008000200 */
[----:B------:R-:W1:Y:S04]  /*b520*/  LDSM.16.M88.4 R36, [R158+UR6+0x5000] ;  /* 0x005000069e24783b */ /* 0x000e680008000200 */
[----:B--2---:R-:W2:Y:S04]  /*b530*/  LDSM.16.M88.4 R8, [R158+UR6+0x5800] ;  /* 0x005800069e08783b */ /* 0x004ea80008000200 */
[----:B------:R-:W-:Y:S04]  /*b540*/  LDSM.16.M88.4 R92, [R157] ;  /* 0x000000009d5c783b */ /* 0x000fe80000000200 */
[----:B------:R-:W4:Y:S01]  /*b550*/  LDSM.16.M88.4 R4, [R153+0x2800] ;  /* 0x002800009904783b */ /* 0x000f220000000200 */
[C---:B-1----:R-:W-:Y:S03]  /*b560*/  HMMA.16816.F32.BF16 R12, R28.reuse, R88, RZ ;  /* 0x000000581c0c723c */ /* 0x042fe600000418ff */
[----:B------:R-:W1:Y:S04]  /*b570*/  LDSM.16.M88.4 R96, [R153+0x2000] ;  /* 0x002000009960783b */ /* 0x000e680000000200 */
[----:B------:R-:W1:Y:S01]  /*b580*/  LDSM.16.M88.4 R24, [R153+0x4800] ;  /* 0x004800009918783b */ /* 0x000e620000000200 */
        /* <DEDUP_REMOVED lines=16> */
[----:B--2---:R-:W-:Y:S01]  /*b690*/  HMMA.16816.F32.BF16 R32, R28, R8, RZ ;  /* 0x000000081c20723c */ /* 0x004fe200000418ff */
[----:B----4-:R-:W-:-:S07]  /*b6a0*/  IADD3 R54, PT, PT, R54, R68, -R175 ;  /* 0x0000004436367210 */ /* 0x010fce0007ffe8af */
[----:B------:R-:W-:Y:S01]  /*b6b0*/  HMMA.16816.F32.BF16 R28, R28, R10, RZ ;  /* 0x0000000a1c1c723c */ /* 0x000fe200000418ff */
[----:B------:R-:W2:Y:S07]  /*b6c0*/  LDSM.16.M88.4 R8, [R153+0x5000] ;  /* 0x005000009908783b */ /* 0x000eae0000000200 */
[----:B------:R-:W-:Y:S01]  /*b6d0*/  HMMA.16816.F32.BF16 R12, R92, R4, R12 ;  /* 0x000000045c0c723c */ /* 0x000fe2000004180c */
[----:B------:R-:W-:-:S05]  /*b6e0*/  SEL R4, R70, 0xffffffc0, !P2 ;  /* 0xffffffc046047807 */ /* 0x000fca0005000000 */
[--C-:B------:R-:W-:Y:S02]  /*b6f0*/  IMAD.IADD R156, R159, 0x1, R4.reuse ;  /* 0x000000019f9c7824 */ /* 0x100fe400078e0204 */
[----:B------:R-:W-:Y:S01]  /*b700*/  IMAD.IADD R152, R0, 0x1, R4 ;  /* 0x0000000100987824 */ /* 0x000fe200078e0204 */
[----:B-1----:R-:W-:Y:S01]  /*b710*/  HMMA.16816.F32.BF16 R20, R92, R96, R20 ;  /* 0x000000605c14723c */ /* 0x002fe20000041814 */
[C---:B------:R-:W-:Y:S01]  /*b720*/  IMAD.IADD R155, R3.reuse, 0x1, R156 ;  /* 0x00000001039b7824 */ /* 0x040fe200078e029c */
[----:B------:R-:W-:Y:S01]  /*b730*/  LDSM.16.M88.4 R124, [R156] ;  /* 0x000000009c7c783b */ /* 0x000fe20000000200 */
[----:B------:R-:W-:-:S03]  /*b740*/  IMAD.IADD R151, R3, 0x1, R152 ;  /* 0x0000000103977824 */ /* 0x000fc600078e0298 */
[----:B------:R-:W1:Y:S02]  /*b750*/  LDSM.16.M88.4 R132, [R152+0x2000] ;  /* 0x002000009884783b */ /* 0x000e640000000200 */
[C---:B------:R-:W-:Y:S02]  /*b760*/  HMMA.16816.F32.BF16 R16, R92.reuse, R98, R16 ;  /* 0x000000625c10723c */ /* 0x040fe40000041810 */
[----:B------:R-:W4:Y:S04]  /*b770*/  LDSM.16.M88.4 R96, [R153+0x5800] ;  /* 0x005800009960783b */ /* 0x000f280000000200 */
[----:B------:R-:W-:Y:S02]  /*b780*/  LDSM.16.M88.4 R116, [R152+0x3000] ;  /* 0x003000009874783b */ /* 0x000fe40000000200 */
[C---:B------:R-:W-:Y:S02]  /*b790*/  HMMA.16816.F32.BF16 R48, R92.reuse, R24, R48 ;  /* 0x000000185c30723c */ /* 0x040fe40000041830 */
[----:B------:R-:W-:Y:S06]  /*b7a0*/  LDSM.16.M88.4 R120, [R152+0x2800] ;  /* 0x002800009878783b */ /* 0x000fec0000000200 */
[C---:B------:R-:W-:Y:S01]  /*b7b0*/  HMMA.16816.F32.BF16 R44, R92.reuse, R26, R44 ;  /* 0x0000001a5c2c723c */ /* 0x040fe2000004182c */
[----:B------:R-:W-:Y:S07]  /*b7c0*/  LDSM.16.M88.4 R24, [R151+0x2000] ;  /* 0x002000009718783b */ /* 0x000fee0000000200 */
[C---:B--2---:R-:W-:Y:S08]  /*b7d0*/  HMMA.16816.F32.BF16 R40, R92.reuse, R8, R40 ;  /* 0x000000085c28723c */ /* 0x044ff00000041828 */
[C---:B------:R-:W-:Y:S01]  /*b7e0*/  HMMA.16816.F32.BF16 R36, R92.reuse, R10, R36 ;  /* 0x0000000a5c24723c */ /* 0x040fe20000041824 */
[----:B------:R-:W2:Y:S07]  /*b7f0*/  LDSM.16.M88.4 R8, [R155] ;  /* 0x000000009b08783b */ /* 0x000eae0000000200 */
[C---:B------:R-:W-:Y:S08]  /*b800*/  HMMA.16816.F32.BF16 R84, R92.reuse, R112, R84 ;  /* 0x000000705c54723c */ /* 0x040ff00000041854 */
[----:B------:R-:W-:Y:S01]  /*b810*/  HMMA.16816.F32.BF16 R80, R92, R114, R80 ;  /* 0x000000725c50723c */ /* 0x000fe20000041850 */
[----:B------:R-:W3:Y:S07]  /*b820*/  LDSM.16.M88.4 R112, [R152+0x3800] ;  /* 0x003800009870783b */ /* 0x000eee0000000200 */
[C---:B-1----:R-:W-:Y:S08]  /*b830*/  HMMA.16816.F32.BF16 R20, R124.reuse, R132, R20 ;  /* 0x000000847c14723c */ /* 0x042ff00000041814 */
[----:B------:R-:W-:Y:S08]  /*b840*/  HMMA.16816.F32.BF16 R16, R124, R134, R16 ;  /* 0x000000867c10723c */ /* 0x000ff00000041810 */
[C---:B------:R-:W-:Y:S08]  /*b850*/  HMMA.16816.F32.BF16 R88, R92.reuse, R6, R88 ;  /* 0x000000065c58723c */ /* 0x040ff00000041858 */
        /* <DEDUP_REMOVED lines=8> */
[----:B------:R-:W1:Y:S04]  /*b8e0*/  LDSM.16.M88.4 R92, [R152+0x5800] ;  /* 0x00580000985c783b */ /* 0x000e680000000200 */
[----:B------:R-:W-:Y:S03]  /*b8f0*/  LDSM.16.M88.4 R96, [R152+0x5000] ;  /* 0x005000009860783b */ /* 0x000fe60000000200 */
[C---:B--2---:R-:W-:Y:S08]  /*b900*/  HMMA.16816.F32.BF16 R20, R8.reuse, R24, R20 ;  /* 0x000000180814723c */ /* 0x044ff00000041814 */
[----:B------:R-:W-:Y:S01]  /*b910*/  HMMA.16816.F32.BF16 R16, R8, R26, R16 ;  /* 0x0000001a0810723c */ /* 0x000fe20000041810 */
[----:B------:R-:W2:Y:S07]  /*b920*/  LDSM.16.M88.4 R24, [R151+0x3800] ;  /* 0x003800009718783b */ /* 0x000eae0000000200 */
[----:B------:R-:W-:Y:S03]  /*b930*/  HMMA.16816.F32.BF16 R84, R124, R116, R84 ;  /* 0x000000747c54723c */ /* 0x000fe60000041854 */
[-C--:B---3--:R-:W-:Y:S01]  /*b940*/  FMUL.FTZ R0, R20, R52.reuse ;  /* 0x0000003414007220 */ /* 0x088fe20000410000 */
[-C--:B------:R-:W-:Y:S01]  /*b950*/  FMUL.FTZ R5, R21, R52.reuse ;  /* 0x0000003415057220 */ /* 0x080fe20000410000 */
[-C--:B------:R-:W-:Y:S01]  /*b960*/  FMUL.FTZ R6, R22, R52.reuse ;  /* 0x0000003416067220 */ /* 0x080fe20000410000 */
[----:B------:R-:W-:-:S02]  /*b970*/  FMUL.FTZ R7, R23, R52 ;  /* 0x0000003417077220 */ /* 0x000fc40000410000 */
[C---:B------:R-:W-:Y:S01]  /*b980*/  HMMA.16816.F32.BF16 R80, R124.reuse, R118, R80 ;  /* 0x000000767c50723c */ /* 0x040fe20000041850 */
[----:B------:R-:W3:Y:S01]  /*b990*/  LDSM.16.M88.4 R116, [R151+0x2800] ;  /* 0x002800009774783b */ /* 0x000ee20000000200 */
[----:B------:R-:W-:Y:S01]  /*b9a0*/  MUFU.TANH R0, R0 ;  /* 0x0000000000007308 */ /* 0x000fe20000002400 */
[-C--:B------:R-:W-:Y:S01]  /*b9b0*/  FMUL.FTZ R16, R16, R52.reuse ;  /* 0x0000003410107220 */ /* 0x080fe20000410000 */
[-C--:B------:R-:W-:Y:S01]  /*b9c0*/  FMUL.FTZ R17, R17, R52.reuse ;  /* 0x0000003411117220 */ /* 0x080fe20000410000 */
[----:B------:R-:W-:Y:S03]  /*b9d0*/  LDSM.16.M88.4 R20, [R151+0x4000] ;  /* 0x004000009714783b */ /* 0x000fe60000000200 */
[C---:B------:R-:W-:Y:S02]  /*b9e0*/  HMMA.16816.F32.BF16 R76, R124.reuse, R112, R76 ;  /* 0x000000707c4c723c */ /* 0x040fe4000004184c */
[----:B------:R-:W-:Y:S06]  /*b9f0*/  MUFU.TANH R16, R16 ;  /* 0x0000001000107308 */ /* 0x000fec0000002400 */
[C---:B------:R-:W-:Y:S02]  /*ba00*/  HMMA.16816.F32.BF16 R72, R124.reuse, R114, R72 ;  /* 0x000000727c48723c */ /* 0x040fe40000041848 */
[----:B------:R-:W4:Y:S06]  /*ba10*/  MUFU.TANH R5, R5 ;  /* 0x0000000500057308 */ /* 0x000f2c0000002400 */
[C---:B-1----:R-:W-:Y:S02]  /*ba20*/  HMMA.16816.F32.BF16 R32, R124.reuse, R92, R32 ;  /* 0x0000005c7c20723c */ /* 0x042fe40000041820 */
[----:B------:R-:W1:Y:S06]  /*ba30*/  MUFU.TANH R17, R17 ;  /* 0x0000001100117308 */ /* 0x000e6c0000002400 */
[C---:B------:R-:W-:Y:S01]  /*ba40*/  HMMA.16816.F32.BF16 R28, R124.reuse, R94, R28 ;  /* 0x0000005e7c1c723c */ /* 0x040fe2000004181c */
[----:B------:R-:W4:Y:S01]  /*ba50*/  LDSM.16.M88.4 R92, [R151+0x4800] ;  /* 0x00480000975c783b */ /* 0x000f220000000200 */
[----:B------:R-:W-:Y:S06]  /*ba60*/  MUFU.TANH R6, R6 ;  /* 0x0000000600067308 */ /* 0x000fec0000002400 */
[----:B------:R-:W-:Y:S02]  /*ba70*/  HMMA.16816.F32.BF16 R88, R124, R122, R88 ;  /* 0x0000007a7c58723c */ /* 0x000fe40000041858 */
[----:B------:R-:W-:Y:S06]  /*ba80*/  MUFU.TANH R7, R7 ;  /* 0x0000000700077308 */ /* 0x000fec0000002400 */
[C---:B--2---:R-:W-:Y:S08]  /*ba90*/  HMMA.16816.F32.BF16 R76, R8.reuse, R24, R76 ;  /* 0x00000018084c723c */ /* 0x044ff0000004184c */
[----:B------:R-:W-:Y:S01]  /*baa0*/  HMMA.16816.F32.BF16 R72, R8, R26, R72 ;  /* 0x0000001a0848723c */ /* 0x000fe20000041848 */
[----:B------:R-:W2:Y:S07]  /*bab0*/  LDSM.16.M88.4 R24, [R151+0x5000] ;  /* 0x005000009718783b */ /* 0x000eae0000000200 */
[----:B------:R-:W-:Y:S01]  /*bac0*/  HMMA.16816.F32.BF16 R48, R124, R104, R48 ;  /* 0x000000687c30723c */ /* 0x000fe20000041830 */
[-C--:B------:R-:W-:Y:S01]  /*bad0*/  FMUL.FTZ R105, R18, R52.reuse ;  /* 0x0000003412697220 */ /* 0x080fe20000410000 */
[-C--:B------:R-:W-:Y:S01]  /*bae0*/  FMUL.FTZ R104, R19, R52.reuse ;  /* 0x0000003413687220 */ /* 0x080fe20000410000 */
[-C--:B------:R-:W-:Y:S01]  /*baf0*/  FMUL.FTZ R76, R76, R52.reuse ;  /* 0x000000344c4c7220 */ /* 0x080fe20000410000 */
[-C--:B------:R-:W-:Y:S01]  /*bb00*/  FMUL.FTZ R77, R77, R52.reuse ;  /* 0x000000344d4d7220 */ /* 0x080fe20000410000 */
[-C--:B------:R-:W-:Y:S01]  /*bb10*/  FMUL.FTZ R78, R78, R52.reuse ;  /* 0x000000344e4e7220 */ /* 0x080fe20000410000 */
[-C--:B------:R-:W-:Y:S01]  /*bb20*/  FMUL.FTZ R79, R79, R52.reuse ;  /* 0x000000344f4f7220 */ /* 0x080fe20000410000 */
[----:B------:R-:W-:Y:S01]  /*bb30*/  MUFU.TANH R105, R105 ;  /* 0x0000006900697308 */ /* 0x000fe20000002400 */
[----:B---3--:R-:W-:Y:S03]  /*bb40*/  HMMA.16816.F32.BF16 R88, R8, R118, R88 ;  /* 0x000000760858723c */ /* 0x008fe60000041858 */
[-C--:B------:R-:W-:Y:S01]  /*bb50*/  FMUL.FTZ R73, R73, R52.reuse ;  /* 0x0000003449497220 */ /* 0x080fe20000410000 */
[-C--:B------:R-:W-:Y:S01]  /*bb60*/  FMUL.FTZ R74, R74, R52.reuse ;  /* 0x000000344a4a7220 */ /* 0x080fe20000410000 */
[----:B------:R-:W-:-:S02]  /*bb70*/  FMUL.FTZ R75, R75, R52 ;  /* 0x000000344b4b7220 */ /* 0x000fc40000410000 */
[----:B------:R-:W-:Y:S01]  /*bb80*/  MUFU.TANH R76, R76 ;  /* 0x0000004c004c7308 */ /* 0x000fe20000002400 */
[C---:B------:R-:W-:Y:S07]  /*bb90*/  HMMA.16816.F32.BF16 R40, R124.reuse, R96, R40 ;  /* 0x000000607c28723c */ /* 0x040fee0000041828 */
[----:B------:R-:W-:Y:S01]  /*bba0*/  MUFU.TANH R77, R77 ;  /* 0x0000004d004d7308 */ /* 0x000fe20000002400 */
[C---:B------:R-:W-:Y:S01]  /*bbb0*/  HMMA.16816.F32.BF16 R36, R124.reuse, R98, R36 ;  /* 0x000000627c24723c */ /* 0x040fe20000041824 */
[----:B------:R-:W3:Y:S02]  /*bbc0*/  LDSM.16.M88.4 R96, [R151+0x3000] ;  /* 0x003000009760783b */ /* 0x000ee40000000200 */
[-C--:B------:R-:W-:Y:S01]  /*bbd0*/  FMUL.FTZ R70, R88, R52.reuse ;  /* 0x0000003458467220 */ /* 0x080fe20000410000 */
[-C--:B------:R-:W-:Y:S01]  /*bbe0*/  FMUL.FTZ R88, R89, R52.reuse ;  /* 0x0000003459587220 */ /* 0x080fe20000410000 */
[--C-:B------:R-:W-:Y:S01]  /*bbf0*/  SHF.R.U32.HI R89, RZ, 0x2, R169.reuse ;  /* 0x00000002ff597819 */ /* 0x100fe200000116a9 */
[-C--:B------:R-:W-:Y:S01]  /*bc00*/  FMUL.FTZ R91, R91, R52.reuse ;  /* 0x000000345b5b7220 */ /* 0x080fe20000410000 */
[----:B------:R-:W-:Y:S01]  /*bc10*/  MUFU.TANH R104, R104 ;  /* 0x0000006800687308 */ /* 0x000fe20000002400 */
[C---:B------:R-:W-:Y:S07]  /*bc20*/  HMMA.16816.F32.BF16 R60, R124.reuse, R108, R60 ;  /* 0x0000006c7c3c723c */ /* 0x040fee000004183c */
[----:B------:R-:W-:Y:S01]  /*bc30*/  MUFU.TANH R70, R70 ;  /* 0x0000004600467308 */ /* 0x000fe20000002400 */
[----:B------:R-:W-:Y:S07]  /*bc40*/  HMMA.16816.F32.BF16 R56, R124, R110, R56 ;  /* 0x0000006e7c38723c */ /* 0x000fee0000041838 */
[----:B------:R-:W1:Y:S01]  /*bc50*/  MUFU.TANH R88, R88 ;  /* 0x0000005800587308 */ /* 0x000e620000002400 */
[----:B----4-:R-:W-:Y:S01]  /*bc60*/  HMMA.16816.F32.BF16 R48, R8, R92, R48 ;  /* 0x0000005c0830723c */ /* 0x010fe20000041830 */
[----:B------:R-:W-:Y:S01]  /*bc70*/  FMUL.FTZ R92, R72, R52 ;  /* 0x00000034485c7220 */ /* 0x000fe20000410000 */
[----:B------:R-:W-:-:S06]  /*bc80*/  SHF.R.U32.HI R72, RZ, 0x1, R169 ;  /* 0x00000001ff487819 */ /* 0x000fcc00000116a9 */
[----:B------:R-:W-:Y:S08]  /*bc90*/  HMMA.16816.F32.BF16 R12, R124, R120, R12 ;  /* 0x000000787c0c723c */ /* 0x000ff0000004180c */
[----:B--2---:R-:W-:Y:S01]  /*bca0*/  HMMA.16816.F32.BF16 R40, R8, R24, R40 ;  /* 0x000000180828723c */ /* 0x004fe20000041828 */
[----:B------:R-:W-:Y:S01]  /*bcb0*/  LOP3.LUT R25, R89, 0x7, RZ, 0xc0, !PT ;  /* 0x0000000759197812 */ /* 0x000fe200078ec0ff */
[----:B------:R2:W-:Y:S01]  /*bcc0*/  MUFU.TANH R24, R92 ;  /* 0x0000005c00187308 */ /* 0x0005e20000002400 */
[----:B------:R-:W-:Y:S01]  /*bcd0*/  LOP3.LUT R89, R72, 0x1f0, RZ, 0xc0, !PT ;  /* 0x000001f048597812 */ /* 0x000fe200078ec0ff */
[----:B------:R-:W-:-:S02]  /*bce0*/  IMAD.SHL.U32 R72, R169, 0x2, RZ ;  /* 0x00000002a9487824 */ /* 0x000fc400078e00ff */
[-C--:B------:R-:W-:Y:S01]  /*bcf0*/  FMUL.FTZ R134, R49, R52.reuse ;  /* 0x0000003431867220 */ /* 0x080fe20000410000 */
[-C--:B------:R-:W-:Y:S01]  /*bd00*/  FMUL.FTZ R50, R50, R52.reuse ;  /* 0x0000003432327220 */ /* 0x080fe20000410000 */
[----:B------:R-:W-:Y:S01]  /*bd10*/  IADD3 R25, PT, PT, R172, R25, R89 ;  /* 0x00000019ac197210 */ /* 0x000fe20007ffe059 */
[C---:B------:R-:W-:Y:S01]  /*bd20*/  HMMA.16816.F32.BF16 R36, R8.reuse, R26, R36 ;  /* 0x0000001a0824723c */ /* 0x040fe20000041824 */
[----:B------:R-:W-:Y:S01]  /*bd30*/  LOP3.LUT R26, R72, 0x6, RZ, 0xc0, !PT ;  /* 0x00000006481a7812 */ /* 0x000fe200078ec0ff */
[----:B------:R-:W-:Y:S01]  /*bd40*/  FMUL.FTZ R51, R51, R52 ;  /* 0x0000003433337220 */ /* 0x000fe20000410000 */
[----:B------:R-:W-:Y:S01]  /*bd50*/  IADD3 R72, PT, PT, R68, -R175, -R71 ;  /* 0x800000af44487210 */ /* 0x000fe20007ffe847 */
[----:B------:R-:W-:Y:S02]  /*bd60*/  MUFU.TANH R134, R134 ;  /* 0x0000008600867308 */ /* 0x000fe40000002400 */
[----:B------:R-:W-:Y:S02]  /*bd70*/  IMAD.IADD R26, R53, 0x1, R26 ;  /* 0x00000001351a7824 */ /* 0x000fe400078e021a */
[----:B------:R-:W-:Y:S01]  /*bd80*/  HMMA.16816.F32.BF16 R60, R8, R20, R60 ;  /* 0x00000014083c723c */ /* 0x000fe2000004183c */
[----:B------:R-:W-:-:S02]  /*bd90*/  IMAD.IADD R185, R25, 0x1, R72 ;  /* 0x0000000119b97824 */ /* 0x000fc400078e0248 */
[----:B------:R-:W-:Y:S02]  /*bda0*/  IMAD.IADD R25, R25, 0x1, R54 ;  /* 0x0000000119197824 */ /* 0x000fe400078e0236 */
[-C--:B------:R-:W-:Y:S01]  /*bdb0*/  FMUL.FTZ R102, R41, R52.reuse ;  /* 0x0000003429667220 */ /* 0x080fe20000410000 */
[C---:B------:R-:W-:Y:S02]  /*bdc0*/  VIADD R54, R26.reuse, 0x1 ;  /* 0x000000011a367836 */ /* 0x040fe40000000000 */
[----:B------:R-:W-:Y:S01]  /*bdd0*/  FMUL.FTZ R43, R43, R52 ;  /* 0x000000342b2b7220 */ /* 0x000fe20000410000 */
[C---:B------:R-:W-:Y:S01]  /*bde0*/  VIADD R18, R26.reuse, 0x10 ;  /* 0x000000101a127836 */ /* 0x040fe20000000000 */
[----:B------:R-:W-:Y:S01]  /*bdf0*/  HMMA.16816.F32.BF16 R56, R8, R22, R56 ;  /* 0x000000160838723c */ /* 0x000fe20000041838 */
[----:B------:R-:W4:Y:S01]  /*be00*/  LDSM.16.M88.4 R20, [R151+0x5800] ;  /* 0x005800009714783b */ /* 0x000f220000000200 */
[C-C-:B------:R-:W-:Y:S01]  /*be10*/  VIADDMNMX R184, R25.reuse, 0x1, R68.reuse, PT ;  /* 0x0000000119b87846 */ /* 0x140fe20003800144 */
[C---:B------:R-:W-:Y:S01]  /*be20*/  VIADD R89, R26.reuse, 0x38 ;  /* 0x000000381a597836 */ /* 0x040fe20000000000 */
[----:B------:R-:W-:Y:S01]  /*be30*/  VIADDMNMX R182, R25, 0x9, R68, PT ;  /* 0x0000000919b67846 */ /* 0x000fe20003800144 */
[----:B------:R-:W-:Y:S01]  /*be40*/  VIADD R68, R26, 0x8 ;  /* 0x000000081a447836 */ /* 0x000fe20000000000 */
[----:B------:R-:W-:Y:S01]  /*be50*/  ISETP.GE.AND P1, PT, R54, R184, PT ;  /* 0x000000b83600720c */ /* 0x000fe20003f26270 */
[----:B------:R-:W-:Y:S01]  /*be60*/  VIADD R93, R26, 0x29 ;  /* 0x000000291a5d7836 */ /* 0x000fe20000000000 */
[----:B------:R-:W-:Y:S01]  /*be70*/  HMMA.16816.F32.BF16 R44, R124, R106, R44 ;  /* 0x0000006a7c2c723c */ /* 0x000fe2000004182c */
[----:B------:R-:W-:Y:S01]  /*be80*/  ISETP.GE.AND P0, PT, R54, R182, PT ;  /* 0x000000b63600720c */ /* 0x000fe20003f06270 */
[----:B------:R-:W-:Y:S01]  /*be90*/  FMUL.FTZ R126, R48, R52 ;  /* 0x00000034307e7220 */ /* 0x000fe20000410000 */
[----:B------:R-:W-:Y:S01]  /*bea0*/  ISETP.GT.AND P2, PT, R185, R54, PT ;  /* 0x00000036b900720c */ /* 0x000fe20003f44270 */
[-C--:B------:R-:W-:Y:S01]  /*beb0*/  FMUL.FTZ R60, R60, R52.reuse ;  /* 0x000000343c3c7220 */ /* 0x080fe20000410000 */
[-C--:B------:R-:W-:Y:S01]  /*bec0*/  FMUL.FTZ R61, R61, R52.reuse ;  /* 0x000000343d3d7220 */ /* 0x080fe20000410000 */
[----:B--2---:R-:W-:Y:S01]  /*bed0*/  VIADD R92, R26, 0x30 ;  /* 0x000000301a5c7836 */ /* 0x004fe20000000000 */
[----:B------:R-:W-:Y:S01]  /*bee0*/  FSEL R5, R5, -INF , !P2 ;  /* 0xff80000005057808 */ /* 0x000fe20005000000 */
[C---:B------:R-:W-:Y:S01]  /*bef0*/  HMMA.16816.F32.BF16 R12, R8.reuse, R116, R12 ;  /* 0x00000074080c723c */ /* 0x040fe2000004180c */
[----:B------:R2:W-:Y:S01]  /*bf00*/  MUFU.TANH R144, R60 ;  /* 0x0000003c00907308 */ /* 0x0005e20000002400 */
[-C--:B------:R-:W-:Y:S01]  /*bf10*/  FMUL.FTZ R36, R36, R52.reuse ;  /* 0x0000003424247220 */ /* 0x080fe20000410000 */
[----:B------:R-:W-:Y:S01]  /*bf20*/  @P1 LOP3.LUT R176, R176, 0x2, RZ, 0xfc, !PT ;  /* 0x00000002b0b01812 */ /* 0x000fe200078efcff */
[----:B------:R-:W-:Y:S01]  /*bf30*/  FMUL.FTZ R140, R56, R52 ;  /* 0x00000034388c7220 */ /* 0x000fe20000410000 */
[C---:B------:R-:W-:Y:S01]  /*bf40*/  ISETP.GE.AND P1, PT, R26.reuse, R184, PT ;  /* 0x000000b81a00720c */ /* 0x040fe20003f26270 */
[----:B------:R-:W-:Y:S01]  /*bf50*/  VIADD R56, R26, 0x9 ;  /* 0x000000091a387836 */ /* 0x000fe20000000000 */
[----:B------:R-:W-:Y:S01]  /*bf60*/  LOP3.LUT R176, R176, 0xfffffffb, RZ, 0xc0, !PT ;  /* 0xfffffffbb0b07812 */ /* 0x000fe200078ec0ff */
[----:B---3--:R-:W-:Y:S01]  /*bf70*/  HMMA.16816.F32.BF16 R80, R8, R98, R80 ;  /* 0x000000620850723c */ /* 0x008fe20000041850 */
[----:B------:R-:W-:-:S02]  /*bf80*/  VIADD R99, R26, 0x18 ;  /* 0x000000181a637836 */ /* 0x000fc40000000000 */
[----:B------:R-:W-:Y:S01]  /*bf90*/  FMUL.FTZ R57, R57, R52 ;  /* 0x0000003439397220 */ /* 0x000fe20000410000 */
[----:B------:R-:W-:Y:S01]  /*bfa0*/  @P0 LOP3.LUT R176, R176, 0x4, RZ, 0xfc, !PT ;  /* 0x00000004b0b00812 */ /* 0x000fe200078efcff */
[C---:B------:R-:W-:Y:S01]  /*bfb0*/  VIADD R98, R26.reuse, 0x11 ;  /* 0x000000111a627836 */ /* 0x040fe20000000000 */
[C---:B------:R-:W-:Y:S01]  /*bfc0*/  ISETP.GT.AND P0, PT, R185.reuse, R26, PT ;  /* 0x0000001ab900720c */ /* 0x040fe20003f04270 */
[----:B------:R-:W-:Y:S01]  /*bfd0*/  MUFU.TANH R188, R61 ;  /* 0x0000003d00bc7308 */ /* 0x000fe20000002400 */
[C---:B------:R-:W-:Y:S01]  /*bfe0*/  ISETP.GT.AND P3, PT, R185.reuse, R56, PT ;  /* 0x00000038b900720c */ /* 0x040fe20003f64270 */
[C---:B------:R-:W-:Y:S01]  /*bff0*/  HMMA.16816.F32.BF16 R84, R8.reuse, R96, R84 ;  /* 0x000000600854723c */ /* 0x040fe20000041854 */
[----:B------:R-:W-:Y:S01]  /*c000*/  VIADD R97, R26, 0x19 ;  /* 0x000000191a617836 */ /* 0x000fe20000000000 */
[----:B------:R-:W-:Y:S01]  /*c010*/  ISETP.GT.AND P2, PT, R185, R98, PT ;  /* 0x00000062b900720c */ /* 0x000fe20003f44270 */
[-C--:B------:R-:W-:Y:S01]  /*c020*/  FMUL.FTZ R12, R12, R52.reuse ;  /* 0x000000340c0c7220 */ /* 0x080fe20000410000 */
[----:B------:R-:W-:Y:S01]  /*c030*/  FMUL.FTZ R13, R13, R52 ;  /* 0x000000340d0d7220 */ /* 0x000fe20000410000 */
[----:B-1----:R-:W-:Y:S01]  /*c040*/  FSEL R41, R17, -INF , !P3 ;  /* 0xff80000011297808 */ /* 0x002fe20005800000 */
[----:B------:R1:W-:Y:S01]  /*c050*/  MUFU.TANH R96, R73 ;  /* 0x0000004900607308 */ /* 0x0003e20000002400 */
[----:B------:R-:W-:Y:S01]  /*c060*/  ISETP.GT.AND P3, PT, R185, R97, PT ;  /* 0x00000061b900720c */ /* 0x000fe20003f64270 */
[C---:B------:R-:W-:Y:S01]  /*c070*/  HMMA.16816.F32.BF16 R44, R8.reuse, R94, R44 ;  /* 0x0000005e082c723c */ /* 0x040fe2000004182c */
[C---:B------:R-:W-:Y:S01]  /*c080*/  VIADD R94, R26.reuse, 0x28 ;  /* 0x000000281a5e7836 */ /* 0x040fe20000000000 */
[----:B------:R-:W-:Y:S01]  /*c090*/  ISETP.GE.AND P5, PT, R26, R182, PT ;  /* 0x000000b61a00720c */ /* 0x000fe20003fa6270 */
[-C--:B------:R-:W-:Y:S01]  /*c0a0*/  FMUL.FTZ R80, R80, R52.reuse ;  /* 0x0000003450507220 */ /* 0x080fe20000410000 */
[----:B------:R-:W-:Y:S01]  /*c0b0*/  FMUL.FTZ R81, R81, R52 ;  /* 0x0000003451517220 */ /* 0x000fe20000410000 */
[C---:B------:R-:W-:Y:S01]  /*c0c0*/  VIADD R95, R26.reuse, 0x21 ;  /* 0x000000211a5f7836 */ /* 0x040fe20000000000 */
[----:B------:R-:W-:Y:S01]  /*c0d0*/  MUFU.TANH R12, R12 ;  /* 0x0000000c000c7308 */ /* 0x000fe20000002400 */
[----:B------:R-:W-:Y:S01]  /*c0e0*/  VIADD R72, R26, 0x39 ;  /* 0x000000391a487836 */ /* 0x000fe20000000000 */
[----:B----4-:R-:W-:Y:S01]  /*c0f0*/  HMMA.16816.F32.BF16 R32, R8, R20, R32 ;  /* 0x000000140820723c */ /* 0x010fe20000041820 */
[----:B------:R-:W-:Y:S01]  /*c100*/  FSEL R88, R88, -INF , !P3 ;  /* 0xff80000058587808 */ /* 0x000fe20005800000 */
[----:B------:R-:W-:-:S02]  /*c110*/  VIADD R71, R26, 0x40 ;  /* 0x000000401a477836 */ /* 0x000fc40000000000 */
[-C--:B------:R-:W-:Y:S01]  /*c120*/  FMUL.FTZ R84, R84, R52.reuse ;  /* 0x0000003454547220 */ /* 0x080fe20000410000 */
[-C--:B------:R-:W-:Y:S01]  /*c130*/  FMUL.FTZ R85, R85, R52.reuse ;  /* 0x0000003455557220 */ /* 0x080fe20000410000 */
[C---:B--2---:R-:W-:Y:S01]  /*c140*/  VIADD R60, R26.reuse, 0x41 ;  /* 0x000000411a3c7836 */ /* 0x044fe20000000000 */
[----:B------:R-:W-:Y:S01]  /*c150*/  MUFU.TANH R80, R80 ;  /* 0x0000005000507308 */ /* 0x000fe20000002400 */
[----:B-1----:R-:W-:Y:S01]  /*c160*/  VIADD R73, R26, 0x31 ;  /* 0x000000311a497836 */ /* 0x002fe20000000000 */
[----:B------:R-:W-:Y:S01]  /*c170*/  HMMA.16816.F32.BF16 R28, R8, R22, R28 ;  /* 0x00000016081c723c */ /* 0x000fe2000004181c */
[----:B------:R-:W-:Y:S01]  /*c180*/  FSEL R10, R0, -INF , !P0 ;  /* 0xff800000000a7808 */ /* 0x000fe20004000000 */
[----:B------:R-:W-:Y:S02]  /*c190*/  VIADD R8, R26, 0x20 ;  /* 0x000000201a087836 */ /* 0x000fe40000000000 */
[----:B------:R-:W-:Y:S01]  /*c1a0*/  FMUL.FTZ R44, R44, R52 ;  /* 0x000000342c2c7220 */ /* 0x000fe20000410000 */
[----:B------:R-:W-:Y:S01]  /*c1b0*/  ISETP.GT.AND P0, PT, R185, R68, PT ;  /* 0x00000044b900720c */ /* 0x000fe20003f04270 */
[-C--:B------:R-:W-:Y:S01]  /*c1c0*/  FMUL.FTZ R0, R40, R52.reuse ;  /* 0x0000003428007220 */ /* 0x080fe20000410000 */
[----:B------:R-:W1:Y:S01]  /*c1d0*/  MUFU.TANH R13, R13 ;  /* 0x0000000d000d7308 */ /* 0x000e620000002400 */
[----:B------:R-:W-:Y:S01]  /*c1e0*/  FSEL R10, R10, -INF , !P1 ;  /* 0xff8000000a0a7808 */ /* 0x000fe20004800000 */
[----:B------:R-:W-:Y:S01]  /*c1f0*/  FMUL.FTZ R45, R45, R52 ;  /* 0x000000342d2d7220 */ /* 0x000fe20000410000 */
[----:B------:R-:W-:Y:S01]  /*c200*/  ISETP.GT.AND P1, PT, R185, R18, PT ;  /* 0x00000012b900720c */ /* 0x000fe20003f24270 */
[----:B------:R-:W-:-:S02]  /*c210*/  VIADD R61, R26, 0x48 ;  /* 0x000000481a3d7836 */ /* 0x000fc40000000000 */
[----:B------:R-:W-:Y:S01]  /*c220*/  FMUL.FTZ R17, R32, R52 ;  /* 0x0000003420117220 */ /* 0x000fe20000410000 */
[C---:B------:R-:W-:Y:S01]  /*c230*/  ISETP.GT.AND P3, PT, R185.reuse, R93, PT ;  /* 0x0000005db900720c */ /* 0x040fe20003f64270 */
[C---:B------:R-:W-:Y:S01]  /*c240*/  VIADD R49, R26.reuse, 0x50 ;  /* 0x000000501a317836 */ /* 0x040fe20000000000 */
[----:B------:R2:W-:Y:S01]  /*c250*/  MUFU.TANH R120, R44 ;  /* 0x0000002c00787308 */ /* 0x0005e20000002400 */
[----:B------:R-:W-:Y:S01]  /*c260*/  ISETP.GT.AND P4, PT, R185, R72, PT ;  /* 0x00000048b900720c */ /* 0x000fe20003f84270 */
[C---:B------:R-:W-:Y:S02]  /*c270*/  VIADD R48, R26.reuse, 0x51 ;  /* 0x000000511a307836 */ /* 0x040fe40000000000 */
[-C--:B------:R-:W-:Y:S01]  /*c280*/  FMUL.FTZ R87, R87, R52.reuse ;  /* 0x0000003457577220 */ /* 0x080fe20000410000 */
[----:B------:R-:W-:Y:S02]  /*c290*/  VIADD R27, R26, 0x58 ;  /* 0x000000581a1b7836 */ /* 0x000fe40000000000 */
[----:B------:R-:W-:Y:S01]  /*c2a0*/  FMUL.FTZ R32, R28, R52 ;  /* 0x000000341c207220 */ /* 0x000fe20000410000 */
[----:B------:R-:W-:-:S02]  /*c2b0*/  VIADD R23, R26, 0x60 ;  /* 0x000000601a177836 */ /* 0x000fc40000000000 */
[-C--:B------:R-:W-:Y:S01]  /*c2c0*/  FMUL.FTZ R28, R29, R52.reuse ;  /* 0x000000341d1c7220 */ /* 0x080fe20000410000 */
[----:B------:R-:W3:Y:S01]  /*c2d0*/  MUFU.TANH R84, R84 ;  /* 0x0000005400547308 */ /* 0x000ee20000002400 */
[----:B-1----:R-:W-:Y:S01]  /*c2e0*/  FSEL R40, R13, -INF , !P2 ;  /* 0xff8000000d287808 */ /* 0x002fe20005000000 */
[-C--:B------:R-:W-:Y:S01]  /*c2f0*/  FMUL.FTZ R13, R37, R52.reuse ;  /* 0x00000034250d7220 */ /* 0x080fe20000410000 */
[----:B------:R-:W-:Y:S01]  /*c300*/  ISETP.GT.AND P2, PT, R185, R95, PT ;  /* 0x0000005fb900720c */ /* 0x000fe20003f44270 */
[----:B------:R-:W-:Y:S01]  /*c310*/  VIADD R22, R26, 0x61 ;  /* 0x000000611a167836 */ /* 0x000fe20000000000 */
[----:B------:R-:W-:Y:S01]  /*c320*/  FSEL R96, R96, -INF , !P4 ;  /* 0xff80000060607808 */ /* 0x000fe20006000000 */
[----:B------:R-:W-:Y:S02]  /*c330*/  VIADD R25, R26, 0x59 ;  /* 0x000000591a197836 */ /* 0x000fe40000000000 */
[----:B------:R-:W-:Y:S01]  /*c340*/  FMUL.FTZ R83, R83, R52 ;  /* 0x0000003453537220 */ /* 0x000fe20000410000 */
[----:B------:R-:W1:Y:S01]  /*c350*/  MUFU.TANH R85, R85 ;  /* 0x0000005500557308 */ /* 0x000e620000002400 */
[----:B--2---:R-:W-:Y:S01]  /*c360*/  FSEL R44, R16, -INF , !P0 ;  /* 0xff800000102c7808 */ /* 0x004fe20004000000 */
[C---:B------:R-:W-:Y:S01]  /*c370*/  VIADD R21, R26.reuse, 0x68 ;  /* 0x000000681a157836 */ /* 0x040fe20000000000 */
[C---:B------:R-:W-:Y:S01]  /*c380*/  ISETP.GT.AND P0, PT, R185.reuse, R99, PT ;  /* 0x00000063b900720c */ /* 0x040fe20003f04270 */
[----:B------:R-:W-:Y:S01]  /*c390*/  VIADD R20, R26, 0x69 ;  /* 0x000000691a147836 */ /* 0x000fe20000000000 */
[----:B------:R-:W-:Y:S01]  /*c3a0*/  FSEL R16, R12, -INF , !P1 ;  /* 0xff8000000c107808 */ /* 0x000fe20004800000 */
[----:B------:R-:W-:Y:S01]  /*c3b0*/  VIADD R19, R26, 0x70 ;  /* 0x000000701a137836 */ /* 0x000fe20000000000 */
[----:B------:R-:W-:Y:S01]  /*c3c0*/  FSEL R12, R70, -INF , !P0 ;  /* 0xff800000460c7808 */ /* 0x000fe20004000000 */
[----:B------:R-:W2:Y:S01]  /*c3d0*/  MUFU.TANH R81, R81 ;  /* 0x0000005100517308 */ /* 0x000ea20000002400 */
[C---:B------:R-:W-:Y:S01]  /*c3e0*/  ISETP.GT.AND P0, PT, R185.reuse, R94, PT ;  /* 0x0000005eb900720c */ /* 0x040fe20003f04270 */
[----:B------:R-:W-:Y:S01]  /*c3f0*/  VIADD R9, R26, 0x71 ;  /* 0x000000711a097836 */ /* 0x000fe20000000000 */
[C---:B------:R-:W-:Y:S01]  /*c400*/  ISETP.GT.AND P1, PT, R185.reuse, R8, PT ;  /* 0x00000008b900720c */ /* 0x040fe20003f24270 */
[C---:B------:R-:W-:Y:S01]  /*c410*/  VIADD R183, R185.reuse, 0x8 ;  /* 0x00000008b9b77836 */ /* 0x040fe20000000000 */
[----:B------:R-:W-:Y:S01]  /*c420*/  FSEL R80, R80, -INF , !P0 ;  /* 0xff80000050507808 */ /* 0x000fe20004000000 */
[----:B------:R-:W-:Y:S01]  /*c430*/  VIADD R11, R26, 0x78 ;  /* 0x000000781a0b7836 */ /* 0x000fe20000000000 */
[----:B------:R-:W-:Y:S01]  /*c440*/  ISETP.GT.AND P0, PT, R185, R89, PT ;  /* 0x00000059b900720c */ /* 0x000fe20003f04270 */
[----:B------:R-:W4:Y:S01]  /*c450*/  MUFU.TANH R140, R140 ;  /* 0x0000008c008c7308 */ /* 0x000f220000002400 */
[----:B---3--:R-:W-:Y:S01]  /*c460*/  FSEL R84, R84, -INF , !P1 ;  /* 0xff80000054547808 */ /* 0x008fe20004800000 */
[-C--:B------:R-:W-:Y:S01]  /*c470*/  FMUL.FTZ R82, R82, R52.reuse ;  /* 0x0000003452527220 */ /* 0x080fe20000410000 */
[----:B------:R-:W-:Y:S01]  /*c480*/  FSEL R112, R24, -INF , !P0 ;  /* 0xff80000018707808 */ /* 0x000fe20004000000 */
[----:B------:R-:W-:Y:S01]  /*c490*/  FMUL.FTZ R24, R33, R52 ;  /* 0x0000003421187220 */ /* 0x000fe20000410000 */
[----:B------:R-:W-:Y:S01]  /*c4a0*/  ISETP.GT.AND P1, PT, R185, R92, PT ;  /* 0x0000005cb900720c */ /* 0x000fe20003f24270 */
[-C--:B------:R-:W-:Y:S01]  /*c4b0*/  FMUL.FTZ R63, R63, R52.reuse ;  /* 0x000000343f3f7220 */ /* 0x080fe20000410000 */
[----:B-1----:R-:W-:Y:S01]  /*c4c0*/  FSEL R85, R85, -INF , !P2 ;  /* 0xff80000055557808 */ /* 0x002fe20005000000 */
[----:B------:R-:W1:Y:S01]  /*c4d0*/  MUFU.TANH R126, R126 ;  /* 0x0000007e007e7308 */ /* 0x000e620000002400 */
[----:B------:R-:W-:Y:S01]  /*c4e0*/  ISETP.GT.AND P2, PT, R185, R73, PT ;  /* 0x00000049b900720c */ /* 0x000fe20003f44270 */
[-C--:B------:R-:W-:Y:S01]  /*c4f0*/  FMUL.FTZ R62, R62, R52.reuse ;  /* 0x000000343e3e7220 */ /* 0x080fe20000410000 */
[----:B--2---:R-:W-:Y:S01]  /*c500*/  FSEL R81, R81, -INF , !P3 ;  /* 0xff80000051517808 */ /* 0x004fe20005800000 */
[-C--:B------:R-:W-:Y:S01]  /*c510*/  FMUL.FTZ R59, R59, R52.reuse ;  /* 0x000000343b3b7220 */ /* 0x080fe20000410000 */
[----:B------:R-:W-:Y:S01]  /*c520*/  FSEL R76, R76, -INF , !P1 ;  /* 0xff8000004c4c7808 */ /* 0x000fe20004800000 */
[-C--:B------:R-:W-:Y:S01]  /*c530*/  FMUL.FTZ R58, R58, R52.reuse ;  /* 0x000000343a3a7220 */ /* 0x080fe20000410000 */
[----:B------:R-:W-:Y:S01]  /*c540*/  ISETP.GT.AND P1, PT, R185, R71, PT ;  /* 0x00000047b900720c */ /* 0x000fe20003f24270 */
[----:B------:R2:W3:Y:S01]  /*c550*/  MUFU.TANH R186, R57 ;  /* 0x0000003900ba7308 */ /* 0x0004e20000002400 */
[----:B------:R-:W-:Y:S01]  /*c560*/  FSEL R77, R77, -INF , !P2 ;  /* 0xff8000004d4d7808 */ /* 0x000fe20005000000 */
[----:B------:R-:W-:Y:S01]  /*c570*/  FMUL.FTZ R47, R47, R52 ;  /* 0x000000342f2f7220 */ /* 0x000fe20000410000 */
[C---:B------:R-:W-:Y:S01]  /*c580*/  ISETP.GT.AND P3, PT, R185.reuse, R60, PT ;  /* 0x0000003cb900720c */ /* 0x040fe20003f64270 */
[-C--:B------:R-:W-:Y:S01]  /*c590*/  FMUL.FTZ R46, R46, R52.reuse ;  /* 0x000000342e2e7220 */ /* 0x080fe20000410000 */
[C---:B------:R-:W-:Y:S01]  /*c5a0*/  ISETP.GT.AND P0, PT, R185.reuse, R61, PT ;  /* 0x0000003db900720c */ /* 0x040fe20003f04270 */
[-C--:B------:R-:W-:Y:S01]  /*c5b0*/  FMUL.FTZ R42, R42, R52.reuse ;  /* 0x000000342a2a7220 */ /* 0x080fe20000410000 */
[C---:B------:R-:W-:Y:S01]  /*c5c0*/  ISETP.GT.AND P2, PT, R185.reuse, R49, PT ;  /* 0x00000031b900720c */ /* 0x040fe20003f44270 */
[----:B------:R-:W3:Y:S01]  /*c5d0*/  MUFU.TANH R0, R0 ;  /* 0x0000000000007308 */ /* 0x000ee20000002400 */
[----:B------:R-:W-:Y:S01]  /*c5e0*/  FSEL R144, R144, -INF , !P1 ;  /* 0xff80000090907808 */ /* 0x000fe20004800000 */
[-C--:B------:R-:W-:Y:S01]  /*c5f0*/  FMUL.FTZ R38, R38, R52.reuse ;  /* 0x0000003426267220 */ /* 0x080fe20000410000 */
[----:B------:R-:W-:Y:S01]  /*c600*/  FSEL R188, R188, -INF , !P3 ;  /* 0xff800000bcbc7808 */ /* 0x000fe20005800000 */
[-C--:B------:R-:W-:Y:S01]  /*c610*/  FMUL.FTZ R34, R34, R52.reuse ;  /* 0x0000003422227220 */ /* 0x080fe20000410000 */
[----:B----4-:R-:W-:Y:S01]  /*c620*/  FSEL R140, R140, -INF , !P0 ;  /* 0xff8000008c8c7808 */ /* 0x010fe20004000000 */
[----:B------:R-:W-:Y:S01]  /*c630*/  FMUL.FTZ R30, R30, R52 ;  /* 0x000000341e1e7220 */ /* 0x000fe20000410000 */
[C---:B------:R-:W-:Y:S01]  /*c640*/  ISETP.GT.AND P3, PT, R185.reuse, R48, PT ;  /* 0x00000030b900720c */ /* 0x040fe20003f64270 */
[----:B------:R-:W4:Y:S01]  /*c650*/  MUFU.TANH R102, R102 ;  /* 0x0000006600667308 */ /* 0x000f220000002400 */
[----:B--2---:R-:W-:Y:S01]  /*c660*/  VIADD R57, R26, 0x49 ;  /* 0x000000491a397836 */ /* 0x004fe20000000000 */
[----:B------:R-:W-:Y:S01]  /*c670*/  ISETP.GT.AND P1, PT, R185, R27, PT ;  /* 0x0000001bb900720c */ /* 0x000fe20003f24270 */
[----:B------:R-:W-:Y:S01]  /*c680*/  FMUL.FTZ R31, R31, R52 ;  /* 0x000000341f1f7220 */ /* 0x000fe20000410000 */
[----:B-1----:R-:W-:Y:S01]  /*c690*/  FSEL R126, R126, -INF , !P2 ;  /* 0xff8000007e7e7808 */ /* 0x002fe20005000000 */
[----:B------:R-:W-:-:S04]  /*c6a0*/  DEPBAR.LE SB0, 0x0 ;  /* 0x000080000000791a */ /* 0x000fc80000000000 */
[----:B------:R1:W2:Y:S01]  /*c6b0*/  MUFU.TANH R122, R45 ;  /* 0x0000002d007a7308 */ /* 0x0002a20000002400 */
[C---:B------:R-:W-:Y:S02]  /*c6c0*/  ISETP.GT.AND P4, PT, R185.reuse, R57, PT ;  /* 0x00000039b900720c */ /* 0x040fe40003f84270 */
[C---:B------:R-:W-:Y:S02]  /*c6d0*/  ISETP.GT.AND P0, PT, R185.reuse, R23, PT ;  /* 0x00000017b900720c */ /* 0x040fe40003f04270 */
[C---:B------:R-:W-:Y:S02]  /*c6e0*/  ISETP.GT.AND P2, PT, R185.reuse, R22, PT ;  /* 0x00000016b900720c */ /* 0x040fe40003f44270 */
[----:B---3--:R-:W-:Y:S01]  /*c6f0*/  FSEL R186, R186, -INF , !P4 ;  /* 0xff800000baba7808 */ /* 0x008fe20006000000 */
[----:B------:R-:W3:Y:S01]  /*c700*/  MUFU.TANH R36, R36 ;  /* 0x0000002400247308 */ /* 0x000ee20000002400 */
[----:B------:R-:W-:Y:S02]  /*c710*/  ISETP.GT.AND P4, PT, R185, R25, PT ;  /* 0x00000019b900720c */ /* 0x000fe40003f84270 */
[----:B------:R-:W-:-:S02]  /*c720*/  FSEL R134, R134, -INF , !P3 ;  /* 0xff80000086867808 */ /* 0x000fc40005800000 */
[----:B------:R-:W-:Y:S02]  /*c730*/  FSEL R120, R120, -INF , !P1 ;  /* 0xff80000078787808 */ /* 0x000fe40004800000 */
[----:B------:R-:W-:Y:S01]  /*c740*/  FSEL R37, R0, -INF , !P0 ;  /* 0xff80000000257808 */ /* 0x000fe20004000000 */
[----:B------:R-:W3:Y:S01]  /*c750*/  MUFU.TANH R13, R13 ;  /* 0x0000000d000d7308 */ /* 0x000ee20000002400 */
[C---:B------:R-:W-:Y:S01]  /*c760*/  ISETP.GT.AND P1, PT, R185.reuse, R21, PT ;  /* 0x00000015b900720c */ /* 0x040fe20003f24270 */
[----:B-1----:R-:W-:Y:S01]  /*c770*/  FMUL.FTZ R45, R86, R52 ;  /* 0x00000034562d7220 */ /* 0x002fe20000410000 */
[C---:B------:R-:W-:Y:S02]  /*c780*/  ISETP.GT.AND P3, PT, R185.reuse, R20, PT ;  /* 0x00000014b900720c */ /* 0x040fe40003f64270 */
[C---:B------:R-:W-:Y:S02]  /*c790*/  ISETP.GT.AND P0, PT, R185.reuse, R19, PT ;  /* 0x00000013b900720c */ /* 0x040fe40003f04270 */
[----:B----4-:R-:W-:Y:S01]  /*c7a0*/  FSEL R102, R102, -INF , !P2 ;  /* 0xff80000066667808 */ /* 0x010fe20005000000 */
[----:B------:R-:W1:Y:S01]  /*c7b0*/  MUFU.TANH R17, R17 ;  /* 0x0000001100117308 */ /* 0x000e620000002400 */
[----:B------:R-:W-:-:S02]  /*c7c0*/  ISETP.GT.AND P2, PT, R185, R9, PT ;  /* 0x00000009b900720c */ /* 0x000fc40003f44270 */
[----:B--2---:R-:W-:Y:S02]  /*c7d0*/  FSEL R122, R122, -INF , !P4 ;  /* 0xff8000007a7a7808 */ /* 0x004fe40006000000 */
[----:B------:R-:W-:Y:S02]  /*c7e0*/  ISETP.GT.AND P4, PT, R183, R26, PT ;  /* 0x0000001ab700720c */ /* 0x000fe40003f84270 */
[----:B---3--:R-:W-:Y:S01]  /*c7f0*/  FSEL R36, R36, -INF , !P1 ;  /* 0xff80000024247808 */ /* 0x008fe20004800000 */
[----:B------:R-:W2:Y:S01]  /*c800*/  MUFU.TANH R24, R24 ;  /* 0x0000001800187308 */ /* 0x000ea20000002400 */
[----:B------:R-:W-:Y:S01]  /*c810*/  FSEL R33, R13, -INF , !P3 ;  /* 0xff8000000d217808 */ /* 0x000fe20005800000 */
[----:B------:R-:W-:Y:S01]  /*c820*/  VIADD R13, R26, 0x79 ;  /* 0x000000791a0d7836 */ /* 0x000fe20000000000 */
[----:B------:R-:W-:Y:S01]  /*c830*/  BAR.SYNC.DEFER_BLOCKING 0x0 ;  /* 0x0000000000007b1d */ /* 0x000fe20000010000 */
[----:B------:R-:W-:Y:S02]  /*c840*/  ISETP.GT.AND P1, PT, R185, R11, PT ;  /* 0x0000000bb900720c */ /* 0x000fe40003f24270 */
[----:B------:R-:W-:-:S02]  /*c850*/  ISETP.GT.AND P6, PT, R183, R68, PT ;  /* 0x00000044b700720c */ /* 0x000fc40003fc4270 */
[-C--:B------:R-:W-:Y:S01]  /*c860*/  ISETP.GE.AND P3, PT, R68, R184.reuse, PT ;  /* 0x000000b84400720c */ /* 0x080fe20003f66270 */
[----:B------:R-:W3:Y:S01]  /*c870*/  MUFU.TANH R32, R32 ;  /* 0x0000002000207308 */ /* 0x000ee20000002400 */
[----:B-1----:R-:W-:Y:S02]  /*c880*/  FSEL R29, R17, -INF , !P0 ;  /* 0xff800000111d7808 */ /* 0x002fe40004000000 */
[----:B------:R-:W-:Y:S02]  /*c890*/  ISETP.GT.AND P0, PT, R185, R13, PT ;  /* 0x0000000db900720c */ /* 0x000fe40003f04270 */
[----:B------:R-:W-:Y:S02]  /*c8a0*/  FSEL R26, R44, -INF , !P3 ;  /* 0xff8000002c1a7808 */ /* 0x000fe40005800000 */
[----:B------:R-:W-:Y:S01]  /*c8b0*/  ISETP.GE.AND P3, PT, R98, R184, PT ;  /* 0x000000b86200720c */ /* 0x000fe20003f66270 */
[----:B------:R-:W1:Y:S01]  /*c8c0*/  MUFU.TANH R28, R28 ;  /* 0x0000001c001c7308 */ /* 0x000e620000002400 */
[----:B--2---:R-:W-:Y:S01]  /*c8d0*/  FSEL R17, R24, -INF , !P2 ;  /* 0xff80000018117808 */ /* 0x004fe20005000000 */
[----:B------:R-:W-:Y:S01]  /*c8e0*/  FMUL.FTZ R24, R14, R52 ;  /* 0x000000340e187220 */ /* 0x000fe20000410000 */
[----:B------:R-:W-:-:S02]  /*c8f0*/  FSEL R14, R6, -INF , !P4 ;  /* 0xff800000060e7808 */ /* 0x000fc40006000000 */
[----:B------:R-:W-:Y:S02]  /*c900*/  ISETP.GT.AND P4, PT, R183, R54, PT ;  /* 0x00000036b700720c */ /* 0x000fe40003f84270 */
[----:B------:R-:W-:Y:S01]  /*c910*/  LOP3.LUT P2, RZ, R176, 0x2, RZ, 0xc0, !PT ;  /* 0x00000002b0ff7812 */ /* 0x000fe2000784c0ff */
[----:B------:R-:W-:Y:S01]  /*c920*/  MUFU.TANH R6, R24 ;  /* 0x0000001800067308 */ /* 0x000fe20000002400 */
[----:B---3--:R-:W-:Y:S02]  /*c930*/  FSEL R32, R32, -INF , !P1 ;  /* 0xff80000020207808 */ /* 0x008fe40004800000 */
[----:B------:R-:W-:Y:S02]  /*c940*/  ISETP.GE.AND P1, PT, R68, R182, PT ;  /* 0x000000b64400720c */ /* 0x000fe40003f26270 */
[----:B------:R-:W-:Y:S02]  /*c950*/  FSEL R68, R14, -INF , !P5 ;  /* 0xff8000000e447808 */ /* 0x000fe40006800000 */
[----:B------:R-:W-:Y:S01]  /*c960*/  LOP3.LUT P5, RZ, R176, 0x4, RZ, 0xc0, !PT ;  /* 0x00000004b0ff7812 */ /* 0x000fe200078ac0ff */
[----:B------:R-:W-:Y:S01]  /*c970*/  MUFU.TANH R45, R45 ;  /* 0x0000002d002d7308 */ /* 0x000fe20000002400 */
[----:B------:R-:W-:-:S02]  /*c980*/  FSEL R7, R7, -INF , !P4 ;  /* 0xff80000007077808 */ /* 0x000fc40006000000 */
[----:B-1----:R-:W-:Y:S01]  /*c990*/  FSEL R0, R28, -INF , !P0 ;  /* 0xff8000001c007808 */ /* 0x002fe20004000000 */
[-C--:B------:R-:W-:Y:S01]  /*c9a0*/  FMUL.FTZ R28, R15, R52.reuse ;  /* 0x000000340f1c7220 */ /* 0x080fe20000410000 */
[----:B------:R-:W-:Y:S01]  /*c9b0*/  FSEL R5, R5, -INF , !P2 ;  /* 0xff80000005057808 */ /* 0x000fe20005000000 */
[----:B------:R-:W-:Y:S01]  /*c9c0*/  FMUL.FTZ R15, R90, R52 ;  /* 0x000000345a0f7220 */ /* 0x000fe20000410000 */
[----:B------:R-:W-:Y:S01]  /*c9d0*/  ISETP.GT.AND P0, PT, R183, R56, PT ;  /* 0x00000038b700720c */ /* 0x000fe20003f04270 */
[----:B------:R-:W1:Y:S01]  /*c9e0*/  MUFU.TANH R14, R28 ;  /* 0x0000001c000e7308 */ /* 0x000e620000002400 */
[C---:B------:R-:W-:Y:S02]  /*c9f0*/  ISETP.GE.AND P2, PT, R56.reuse, R184, PT ;  /* 0x000000b83800720c */ /* 0x040fe40003f46270 */
[----:B------:R-:W-:Y:S02]  /*ca00*/  ISETP.GE.AND P4, PT, R56, R182, PT ;  /* 0x000000b63800720c */ /* 0x000fe40003f86270 */
[----:B------:R-:W-:-:S02]  /*ca10*/  FSEL R56, R7, -INF , !P5 ;  /* 0xff80000007387808 */ /* 0x000fc40006800000 */
[----:B------:R-:W-:Y:S01]  /*ca20*/  ISETP.GT.AND P5, PT, R183, R18, PT ;  /* 0x00000012b700720c */ /* 0x000fe20003fa4270 */
[----:B------:R-:W-:Y:S01]  /*ca30*/  MUFU.TANH R15, R15 ;  /* 0x0000000f000f7308 */ /* 0x000fe20000002400 */
[----:B------:R-:W-:Y:S02]  /*ca40*/  LOP3.LUT R176, R176, 0xfffffffd, RZ, 0xc0, !PT ;  /* 0xfffffffdb0b07812 */ /* 0x000fe400078ec0ff */
[----:B------:R-:W-:Y:S02]  /*ca50*/  FSEL R7, R105, -INF , !P6 ;  /* 0xff80000069077808 */ /* 0x000fe40007000000 */
[----:B------:R-:W-:Y:S02]  /*ca60*/  FSEL R54, R104, -INF , !P0 ;  /* 0xff80000068367808 */ /* 0x000fe40004000000 */
[----:B------:R-:W-:Y:S02]  /*ca70*/  FSEL R7, R7, -INF , !P1 ;  /* 0xff80000007077808 */ /* 0x000fe40004800000 */
[----:B------:R-:W-:-:S02]  /*ca80*/  ISETP.GE.AND P1, PT, R98, R182, PT ;  /* 0x000000b66200720c */ /* 0x000fc40003f26270 */
[----:B------:R-:W-:Y:S02]  /*ca90*/  FSEL R54, R54, -INF , !P4 ;  /* 0xff80000036367808 */ /* 0x000fe40006000000 */
[----:B------:R-:W-:Y:S02]  /*caa0*/  @P5 LOP3.LUT R176, R176, 0x2, RZ, 0xfc, !PT ;  /* 0x00000002b0b05812 */ /* 0x000fe400078efcff */
[----:B------:R-:W-:Y:S02]  /*cab0*/  ISETP.GE.AND P5, PT, R18, R184, PT ;  /* 0x000000b81200720c */ /* 0x000fe40003fa6270 */
[----:B------:R-:W-:Y:S02]  /*cac0*/  LOP3.LUT P4, RZ, R176, 0x2, RZ, 0xc0, !PT ;  /* 0x00000002b0ff7812 */ /* 0x000fe4000788c0ff */
[----:B------:R-:W-:Y:S02]  /*cad0*/  FSEL R16, R16, -INF , !P5 ;  /* 0xff80000010107808 */ /* 0x000fe40006800000 */
[----:B------:R-:W-:-:S02]  /*cae0*/  ISETP.GT.AND P5, PT, R183, R98, PT ;  /* 0x00000062b700720c */ /* 0x000fc40003fa4270 */
[----:B------:R-:W-:Y:S02]  /*caf0*/  LOP3.LUT R176, R176, 0xfffffffe, RZ, 0xc0, !PT ;  /* 0xfffffffeb0b07812 */ /* 0x000fe400078ec0ff */
[----:B-1----:R-:W-:Y:S02]  /*cb00*/  FSEL R28, R14, -INF , !P5 ;  /* 0xff8000000e1c7808 */ /* 0x002fe40006800000 */
[----:B------:R-:W-:Y:S02]  /*cb10*/  FSEL R14, R40, -INF , !P3 ;  /* 0xff800000280e7808 */ /* 0x000fe40005800000 */
[----:B------:R-:W-:Y:S01]  /*cb20*/  ISETP.GE.AND P3, PT, R97, R182, PT ;  /* 0x000000b66100720c */ /* 0x000fe20003f66270 */
[----:B------:R-:W-:Y:S01]  /*cb30*/  MUFU.TANH R40, R87 ;  /* 0x0000005700287308 */ /* 0x000fe20000002400 */
[----:B------:R-:W-:Y:S02]  /*cb40*/  FSEL R28, R28, -INF , !P1 ;  /* 0xff8000001c1c7808 */ /* 0x000fe40004800000 */
[----:B------:R-:W-:-:S02]  /*cb50*/  ISETP.GT.AND P1, PT, R183, R8, PT ;  /* 0x00000008b700720c */ /* 0x000fc40003f24270 */
[----:B------:R-:W-:Y:S02]  /*cb60*/  ISETP.GE.AND P6, PT, R18, R182, PT ;  /* 0x000000b61200720c */ /* 0x000fe40003fc6270 */
[----:B------:R-:W-:Y:S02]  /*cb70*/  FSEL R18, R41, -INF , !P2 ;  /* 0xff80000029127808 */ /* 0x000fe40005000000 */
[----:B------:R-:W1:Y:S01]  /*cb80*/  MUFU.TANH R41, R91 ;  /* 0x0000005b00297308 */ /* 0x000e620000002400 */
[----:B------:R-:W-:Y:S02]  /*cb90*/  ISETP.GE.AND P5, PT, R97, R184, PT ;  /* 0x000000b86100720c */ /* 0x000fe40003fa6270 */
[----:B------:R-:W-:Y:S02]  /*cba0*/  @P3 LOP3.LUT R176, R176, 0x1, RZ, 0xfc, !PT ;  /* 0x00000001b0b03812 */ /* 0x000fe400078efcff */
[----:B------:R-:W-:Y:S02]  /*cbb0*/  FSEL R6, R6, -INF , !P4 ;  /* 0xff80000006067808 */ /* 0x000fe40006000000 */
[----:B------:R-:W-:-:S02]  /*cbc0*/  LOP3.LUT R176, R176, 0xfffffffd, RZ, 0xc0, !PT ;  /* 0xfffffffdb0b07812 */ /* 0x000fc400078ec0ff */
[----:B------:R-:W-:Y:S02]  /*cbd0*/  ISETP.GE.AND P3, PT, R8, R184, PT ;  /* 0x000000b80800720c */ /* 0x000fe40003f66270 */
[----:B------:R-:W-:Y:S02]  /*cbe0*/  @P1 LOP3.LUT R176, R176, 0x2, RZ, 0xfc, !PT ;  /* 0x00000002b0b01812 */ /* 0x000fe400078efcff */
[----:B------:R-:W-:Y:S02]  /*cbf0*/  ISETP.GE.AND P1, PT, R8, R182, PT ;  /* 0x000000b60800720c */ /* 0x000fe40003f26270 */
[----:B------:R-:W-:Y:S02]  /*cc00*/  FSEL R8, R88, -INF , !P5 ;  /* 0xff80000058087808 */ /* 0x000fe40006800000 */
[----:B------:R-:W-:Y:S02]  /*cc10*/  LOP3.LUT P5, RZ, R176, 0x2, RZ, 0xc0, !PT ;  /* 0x00000002b0ff7812 */ /* 0x000fe400078ac0ff */
[----:B------:R-:W-:-:S02]  /*cc20*/  FSEL R44, R6, -INF , !P6 ;  /* 0xff800000062c7808 */ /* 0x000fc40007000000 */
[----:B------:R-:W-:Y:S02]  /*cc30*/  ISETP.GT.AND P6, PT, R183, R97, PT ;  /* 0x00000061b700720c */ /* 0x000fe40003fc4270 */
[----:B------:R-:W-:Y:S02]  /*cc40*/  FSEL R212, R45, -INF , !P5 ;  /* 0xff8000002dd47808 */ /* 0x000fe40006800000 */
[----:B------:R-:W-:Y:S01]  /*cc50*/  ISETP.GE.AND P5, PT, R94, R182, PT ;  /* 0x000000b65e00720c */ /* 0x000fe20003fa6270 */
[----:B------:R-:W-:Y:S01]  /*cc60*/  MUFU.TANH R45, R78 ;  /* 0x0000004e002d7308 */ /* 0x000fe20000002400 */
[----:B-1----:R-:W-:Y:S02]  /*cc70*/  FSEL R6, R41, -INF , !P6 ;  /* 0xff80000029067808 */ /* 0x002fe40007000000 */
[----:B------:R-:W-:Y:S02]  /*cc80*/  FSEL R212, R212, -INF , !P1 ;  /* 0xff800000d4d47808 */ /* 0x000fe40004800000 */
[----:B------:R-:W-:-:S02]  /*cc90*/  LOP3.LUT P6, RZ, R176, 0x1, RZ, 0xc0, !PT ;  /* 0x00000001b0ff7812 */ /* 0x000fc400078cc0ff */
[C---:B------:R-:W-:Y:S01]  /*cca0*/  ISETP.GT.AND P1, PT, R183.reuse, R92, PT ;  /* 0x0000005cb700720c */ /* 0x040fe20003f24270 */
[----:B------:R-:W1:Y:S01]  /*ccb0*/  MUFU.TANH R41, R83 ;  /* 0x0000005300297308 */ /* 0x000e620000002400 */
[----:B------:R-:W-:Y:S02]  /*ccc0*/  LOP3.LUT R176, R176, 0xfffffffe, RZ, 0xc0, !PT ;  /* 0xfffffffeb0b07812 */ /* 0x000fe400078ec0ff */
[----:B------:R-:W-:Y:S02]  /*ccd0*/  ISETP.GT.AND P0, PT, R183, R99, PT ;  /* 0x00000063b700720c */ /* 0x000fe40003f04270 */
[----:B------:R-:W-:Y:S02]  /*cce0*/  @P5 LOP3.LUT R176, R176, 0x1, RZ, 0xfc, !PT ;  /* 0x00000001b0b05812 */ /* 0x000fe400078efcff */
[----:B------:R-:W-:Y:S02]  /*ccf0*/  FSEL R24, R15, -INF , !P0 ;  /* 0xff8000000f187808 */ /* 0x000fe40004000000 */
[C---:B------:R-:W-:Y:S01]  /*cd00*/  ISETP.GT.AND P0, PT, R183.reuse, R95, PT ;  /* 0x0000005fb700720c */ /* 0x040fe20003f04270 */
[----:B------:R-:W-:Y:S01]  /*cd10*/  MUFU.TANH R15, R82 ;  /* 0x00000052000f7308 */ /* 0x000fe20000002400 */
[----:B------:R-:W-:-:S02]  /*cd20*/  ISETP.GT.AND P5, PT, R183, R93, PT ;  /* 0x0000005db700720c */ /* 0x000fc40003fa4270 */
[----:B------:R-:W-:Y:S02]  /*cd30*/  LOP3.LUT R176, R176, 0xfffffffd, RZ, 0xc0, !PT ;  /* 0xfffffffdb0b07812 */ /* 0x000fe400078ec0ff */
[-C--:B------:R-:W-:Y:S02]  /*cd40*/  ISETP.GE.AND P4, PT, R99, R182.reuse, PT ;  /* 0x000000b66300720c */ /* 0x080fe40003f86270 */
[----:B------:R-:W-:Y:S02]  /*cd50*/  FSEL R208, R40, -INF , !P0 ;  /* 0xff80000028d07808 */ /* 0x000fe40004000000 */
[----:B------:R-:W-:Y:S01]  /*cd60*/  ISETP.GE.AND P0, PT, R93, R182, PT ;  /* 0x000000b65d00720c */ /* 0x000fe20003f06270 */
[----:B------:R-:W2:Y:S01]  /*cd70*/  MUFU.TANH R40, R79 ;  /* 0x0000004f00287308 */ /* 0x000ea20000002400 */
[----:B-1----:R-:W-:Y:S02]  /*cd80*/  FSEL R200, R41, -INF , !P5 ;  /* 0xff80000029c87808 */ /* 0x002fe40006800000 */
[----:B------:R-:W-:-:S02]  /*cd90*/  @P1 LOP3.LUT R176, R176, 0x2, RZ, 0xfc, !PT ;  /* 0x00000002b0b01812 */ /* 0x000fc400078efcff */
[----:B------:R-:W-:Y:S02]  /*cda0*/  FSEL R24, R24, -INF , !P4 ;  /* 0xff80000018187808 */ /* 0x000fe40006000000 */
[-C--:B------:R-:W-:Y:S01]  /*cdb0*/  ISETP.GE.AND P4, PT, R95, R182.reuse, PT ;  /* 0x000000b65f00720c */ /* 0x080fe20003f86270 */
[----:B------:R-:W-:Y:S01]  /*cdc0*/  MUFU.TANH R41, R75 ;  /* 0x0000004b00297308 */ /* 0x000fe20000002400 */
[----:B------:R-:W-:Y:S02]  /*cdd0*/  FSEL R200, R200, -INF , !P0 ;  /* 0xff800000c8c87808 */ /* 0x000fe40004000000 */
[----:B------:R-:W-:Y:S02]  /*cde0*/  LOP3.LUT P0, RZ, R176, 0x2, RZ, 0xc0, !PT ;  /* 0x00000002b0ff7812 */ /* 0x000fe4000780c0ff */
[----:B------:R-:W-:Y:S02]  /*cdf0*/  FSEL R208, R208, -INF , !P4 ;  /* 0xff800000d0d07808 */ /* 0x000fe40006000000 */
[----:B------:R-:W-:-:S02]  /*ce00*/  ISETP.GE.AND P4, PT, R92, R182, PT ;  /* 0x000000b65c00720c */ /* 0x000fc40003f86270 */
[----:B------:R-:W-:Y:S02]  /*ce10*/  FSEL R124, R45, -INF , !P0 ;  /* 0xff8000002d7c7808 */ /* 0x000fe40004000000 */
[----:B------:R-:W-:Y:S01]  /*ce20*/  ISETP.GE.AND P5, PT, R73, R182, PT ;  /* 0x000000b64900720c */ /* 0x000fe20003fa6270 */
[----:B------:R-:W-:Y:S01]  /*ce30*/  MUFU.TANH R45, R62 ;  /* 0x0000003e002d7308 */ /* 0x000fe20000002400 */
[----:B------:R-:W-:Y:S02]  /*ce40*/  FSEL R124, R124, -INF , !P4 ;  /* 0xff8000007c7c7808 */ /* 0x000fe40006000000 */
[----:B------:R-:W-:Y:S02]  /*ce50*/  ISETP.GT.AND P4, PT, R183, R73, PT ;  /* 0x00000049b700720c */ /* 0x000fe40003f84270 */
[----:B------:R-:W-:Y:S02]  /*ce60*/  FSEL R6, R6, -INF , !P6 ;  /* 0xff80000006067808 */ /* 0x000fe40007000000 */
[----:B--2---:R-:W-:-:S02]  /*ce70*/  FSEL R110, R40, -INF , !P4 ;  /* 0xff800000286e7808 */ /* 0x004fc40006000000 */
[C---:B------:R-:W-:Y:S01]  /*ce80*/  ISETP.GT.AND P6, PT, R183.reuse, R94, PT ;  /* 0x0000005eb700720c */ /* 0x040fe20003fc4270 */
[----:B------:R-:W-:Y:S01]  /*ce90*/  MUFU.TANH R40, R63 ;  /* 0x0000003f00287308 */ /* 0x000fe20000002400 */
[----:B------:R-:W-:Y:S02]  /*cea0*/  FSEL R110, R110, -INF , !P5 ;  /* 0xff8000006e6e7808 */ /* 0x000fe40006800000 */
[----:B------:R-:W-:Y:S02]  /*ceb0*/  ISETP.GT.AND P5, PT, R183, R71, PT ;  /* 0x00000047b700720c */ /* 0x000fe40003fa4270 */
[----:B------:R-:W-:Y:S02]  /*cec0*/  FSEL R108, R84, -INF , !P3 ;  /* 0xff800000546c7808 */ /* 0x000fe40005800000 */
[----:B------:R-:W-:Y:S02]  /*ced0*/  ISETP.GE.AND P3, PT, R94, R184, PT ;  /* 0x000000b85e00720c */ /* 0x000fe40003f66270 */
[----:B------:R-:W-:-:S02]  /*cee0*/  FSEL R210, R15, -INF , !P6 ;  /* 0xff8000000fd27808 */ /* 0x000fc40007000000 */
[----:B------:R-:W1:Y:S01]  /*cef0*/  MUFU.TANH R15, R74 ;  /* 0x0000004a000f7308 */ /* 0x000e620000002400 */
[----:B------:R-:W-:Y:S02]  /*cf00*/  FSEL R202, R80, -INF , !P3 ;  /* 0xff80000050ca7808 */ /* 0x000fe40005800000 */
[C---:B------:R-:W-:Y:S02]  /*cf10*/  LOP3.LUT P3, RZ, R176.reuse, 0x1, RZ, 0xc0, !PT ;  /* 0x00000001b0ff7812 */ /* 0x040fe4000786c0ff */
[----:B------:R-:W-:Y:S02]  /*cf20*/  LOP3.LUT R176, R176, 0xfffffffd, RZ, 0xc0, !PT ;  /* 0xfffffffdb0b07812 */ /* 0x000fe400078ec0ff */
[-C--:B------:R-:W-:Y:S02]  /*cf30*/  ISETP.GE.AND P1, PT, R92, R184.reuse, PT ;  /* 0x000000b85c00720c */ /* 0x080fe40003f26270 */
[----:B------:R-:W-:Y:S02]  /*cf40*/  @P5 LOP3.LUT R176, R176, 0x2, RZ, 0xfc, !PT ;  /* 0x00000002b0b05812 */ /* 0x000fe400078efcff */
[----:B------:R-:W-:-:S02]  /*cf50*/  ISETP.GE.AND P5, PT, R71, R184, PT ;  /* 0x000000b84700720c */ /* 0x000fc40003fa6270 */
[C---:B------:R-:W-:Y:S02]  /*cf60*/  ISETP.GT.AND P6, PT, R183.reuse, R89, PT ;  /* 0x00000059b700720c */ /* 0x040fe40003fc4270 */
[----:B------:R-:W-:Y:S02]  /*cf70*/  FSEL R144, R144, -INF , !P5 ;  /* 0xff80000090907808 */ /* 0x000fe40006800000 */
[----:B------:R-:W-:Y:S02]  /*cf80*/  ISETP.GT.AND P5, PT, R183, R60, PT ;  /* 0x0000003cb700720c */ /* 0x000fe40003fa4270 */
[----:B------:R-:W-:Y:S02]  /*cf90*/  FSEL R114, R76, -INF , !P1 ;  /* 0xff8000004c727808 */ /* 0x000fe40004800000 */
[----:B------:R-:W-:Y:S02]  /*cfa0*/  ISETP.GE.AND P1, PT, R89, R182, PT ;  /* 0x000000b65900720c */ /* 0x000fe40003f26270 */
[----:B-1----:R-:W-:-:S02]  /*cfb0*/  FSEL R198, R15, -INF , !P6 ;  /* 0xff8000000fc67808 */ /* 0x002fc40007000000 */
[----:B------:R-:W-:Y:S01]  /*cfc0*/  ISETP.GT.AND P0, PT, R183, R72, PT ;  /* 0x00000048b700720c */ /* 0x000fe20003f04270 */
[----:B------:R-:W-:Y:S01]  /*cfd0*/  MUFU.TANH R15, R58 ;  /* 0x0000003a000f7308 */ /* 0x000fe20000002400 */
[----:B------:R-:W-:Y:S02]  /*cfe0*/  FSEL R138, R40, -INF , !P5 ;  /* 0xff800000288a7808 */ /* 0x000fe40006800000 */
[-C--:B------:R-:W-:Y:S02]  /*cff0*/  ISETP.GE.AND P5, PT, R57, R182.reuse, PT ;  /* 0x000000b63900720c */ /* 0x080fe40003fa6270 */
[----:B------:R-:W-:Y:S02]  /*d000*/  FSEL R198, R198, -INF , !P1 ;  /* 0xff800000c6c67808 */ /* 0x000fe40004800000 */
[----:B------:R-:W-:Y:S01]  /*d010*/  ISETP.GE.AND P4, PT, R72, R182, PT ;  /* 0x000000b64800720c */ /* 0x000fe20003f86270 */
[----:B------:R-:W-:Y:S01]  /*d020*/  MUFU.TANH R40, R51 ;  /* 0x0000003300287308 */ /* 0x000fe20000002400 */
[----:B------:R-:W-:-:S02]  /*d030*/  FSEL R192, R41, -INF , !P0 ;  /* 0xff80000029c07808 */ /* 0x000fc40004000000 */
[----:B------:R-:W-:Y:S02]  /*d040*/  ISETP.GE.AND P1, PT, R60, R182, PT ;  /* 0x000000b63c00720c */ /* 0x000fe40003f26270 */
[----:B------:R-:W-:Y:S02]  /*d050*/  FSEL R192, R192, -INF , !P4 ;  /* 0xff800000c0c07808 */ /* 0x000fe40006000000 */
[----:B------:R-:W-:Y:S01]  /*d060*/  FSEL R138, R138, -INF , !P1 ;  /* 0xff8000008a8a7808 */ /* 0x000fe20004800000 */
[----:B------:R-:W1:Y:S01]  /*d070*/  MUFU.TANH R41, R59 ;  /* 0x0000003b00297308 */ /* 0x000e620000002400 */
[C---:B------:R-:W-:Y:S02]  /*d080*/  LOP3.LUT P4, RZ, R176.reuse, 0x2, RZ, 0xc0, !PT ;  /* 0x00000002b0ff7812 */ /* 0x040fe4000788c0ff */
[----:B------:R-:W-:Y:S02]  /*d090*/  ISETP.GT.AND P1, PT, R183, R49, PT ;  /* 0x00000031b700720c */ /* 0x000fe40003f24270 */
[----:B------:R-:W-:-:S02]  /*d0a0*/  LOP3.LUT R176, R176, 0xfffffffe, RZ, 0xc0, !PT ;  /* 0xfffffffeb0b07812 */ /* 0x000fc400078ec0ff */
[----:B------:R-:W-:Y:S02]  /*d0b0*/  ISETP.GE.AND P6, PT, R71, R182, PT ;  /* 0x000000b64700720c */ /* 0x000fe40003fc6270 */
[----:B------:R-:W-:Y:S02]  /*d0c0*/  @P5 LOP3.LUT R176, R176, 0x1, RZ, 0xfc, !PT ;  /* 0x00000001b0b05812 */ /* 0x000fe400078efcff */
[----:B------:R-:W-:Y:S02]  /*d0d0*/  FSEL R142, R45, -INF , !P4 ;  /* 0xff8000002d8e7808 */ /* 0x000fe40006000000 */
[----:B------:R-:W-:Y:S01]  /*d0e0*/  ISETP.GE.AND P2, PT, R99, R184, PT ;  /* 0x000000b86300720c */ /* 0x000fe20003f46270 */
[----:B------:R-:W2:Y:S01]  /*d0f0*/  MUFU.TANH R45, R50 ;  /* 0x00000032002d7308 */ /* 0x000ea20000002400 */
[----:B------:R-:W-:Y:S02]  /*d100*/  LOP3.LUT R176, R176, 0xfffffffd, RZ, 0xc0, !PT ;  /* 0xfffffffdb0b07812 */ /* 0x000fe400078ec0ff */
[----:B------:R-:W-:-:S02]  /*d110*/  FSEL R142, R142, -INF , !P6 ;  /* 0xff8000008e8e7808 */ /* 0x000fc40007000000 */
[----:B------:R-:W-:Y:S02]  /*d120*/  ISETP.GT.AND P6, PT, R183, R57, PT ;  /* 0x00000039b700720c */ /* 0x000fe40003fc4270 */
[----:B------:R-:W-:Y:S02]  /*d130*/  FSEL R12, R12, -INF , !P2 ;  /* 0xff8000000c0c7808 */ /* 0x000fe40005000000 */
[----:B------:R-:W-:Y:S02]  /*d140*/  @P1 LOP3.LUT R176, R176, 0x2, RZ, 0xfc, !PT ;  /* 0x00000002b0b01812 */ /* 0x000fe400078efcff */
[----:B------:R-:W-:Y:S02]  /*d150*/  ISETP.GE.AND P2, PT, R95, R184, PT ;  /* 0x000000b85f00720c */ /* 0x000fe40003f46270 */
[----:B------:R-:W-:Y:S02]  /*d160*/  ISETP.GT.AND P0, PT, R183, R61, PT ;  /* 0x0000003db700720c */ /* 0x000fe40003f04270 */
[----:B-1----:R-:W-:-:S02]  /*d170*/  FSEL R146, R41, -INF , !P6 ;  /* 0xff80000029927808 */ /* 0x002fc40007000000 */
[----:B------:R-:W-:Y:S01]  /*d180*/  LOP3.LUT P6, RZ, R176, 0x1, RZ, 0xc0, !PT ;  /* 0x00000001b0ff7812 */ /* 0x000fe200078cc0ff */
[----:B------:R-:W1:Y:S01]  /*d190*/  MUFU.TANH R41, R47 ;  /* 0x0000002f00297308 */ /* 0x000e620000002400 */
[----:B------:R-:W-:Y:S02]  /*d1a0*/  FSEL R206, R85, -INF , !P2 ;  /* 0xff80000055ce7808 */ /* 0x000fe40005000000 */
[----:B------:R-:W-:Y:S02]  /*d1b0*/  ISETP.GE.AND P2, PT, R93, R184, PT ;  /* 0x000000b85d00720c */ /* 0x000fe40003f46270 */
[----:B------:R-:W-:Y:S02]  /*d1c0*/  ISETP.GE.AND P4, PT, R61, R182, PT ;  /* 0x000000b63d00720c */ /* 0x000fe40003f86270 */
[----:B------:R-:W-:Y:S02]  /*d1d0*/  FSEL R190, R15, -INF , !P0 ;  /* 0xff8000000fbe7808 */ /* 0x000fe40004000000 */
[----:B------:R-:W-:Y:S01]  /*d1e0*/  FSEL R146, R146, -INF , !P6 ;  /* 0xff80000092927808 */ /* 0x000fe20007000000 */
[----:B------:R-:W3:Y:S01]  /*d1f0*/  MUFU.TANH R15, R46 ;  /* 0x0000002e000f7308 */ /* 0x000ee20000002400 */
[----:B------:R-:W-:-:S02]  /*d200*/  ISETP.GT.AND P6, PT, R183, R27, PT ;  /* 0x0000001bb700720c */ /* 0x000fc40003fc4270 */
[----:B------:R-:W-:Y:S02]  /*d210*/  FSEL R204, R81, -INF , !P2 ;  /* 0xff80000051cc7808 */ /* 0x000fe40005000000 */
[-C--:B------:R-:W-:Y:S02]  /*d220*/  ISETP.GE.AND P2, PT, R73, R184.reuse, PT ;  /* 0x000000b84900720c */ /* 0x080fe40003f46270 */
[----:B------:R-:W-:Y:S02]  /*d230*/  FSEL R190, R190, -INF , !P4 ;  /* 0xff800000bebe7808 */ /* 0x000fe40006000000 */
[----:B------:R-:W-:Y:S02]  /*d240*/  LOP3.LUT P4, RZ, R176, 0x2, RZ, 0xc0, !PT ;  /* 0x00000002b0ff7812 */ /* 0x000fe4000788c0ff */
[----:B------:R-:W-:Y:S02]  /*d250*/  FSEL R196, R77, -INF , !P2 ;  /* 0xff8000004dc47808 */ /* 0x000fe40005000000 */
[----:B------:R-:W-:-:S02]  /*d260*/  ISETP.GE.AND P2, PT, R72, R184, PT ;  /* 0x000000b84800720c */ /* 0x000fc40003f46270 */
[----:B--2---:R-:W-:Y:S02]  /*d270*/  FSEL R45, R45, -INF , !P4 ;  /* 0xff8000002d2d7808 */ /* 0x004fe40006000000 */
[----:B------:R-:W-:Y:S02]  /*d280*/  ISETP.GE.AND P4, PT, R27, R182, PT ;  /* 0x000000b61b00720c */ /* 0x000fe40003f86270 */
[----:B------:R-:W-:Y:S02]  /*d290*/  LOP3.LUT R176, R176, 0xfffffffe, RZ, 0xc0, !PT ;  /* 0xfffffffeb0b07812 */ /* 0x000fe400078ec0ff */
[----:B------:R-:W-:Y:S02]  /*d2a0*/  FSEL R194, R96, -INF , !P2 ;  /* 0xff80000060c27808 */ /* 0x000fe40005000000 */
[----:B------:R-:W-:Y:S02]  /*d2b0*/  ISETP.GE.AND P2, PT, R61, R184, PT ;  /* 0x000000b83d00720c */ /* 0x000fe40003f46270 */
[----:B------:R-:W-:-:S02]  /*d2c0*/  @P6 LOP3.LUT R176, R176, 0x1, RZ, 0xfc, !PT ;  /* 0x00000001b0b06812 */ /* 0x000fc400078efcff */
[----:B------:R-:W-:Y:S02]  /*d2d0*/  FSEL R140, R140, -INF , !P2 ;  /* 0xff8000008c8c7808 */ /* 0x000fe40005000000 */
[-C--:B------:R-:W-:Y:S02]  /*d2e0*/  ISETP.GE.AND P2, PT, R48, R184.reuse, PT ;  /* 0x000000b83000720c */ /* 0x080fe40003f46270 */
[----:B------:R-:W-:Y:S02]  /*d2f0*/  LOP3.LUT R176, R176, 0xfffffffd, RZ, 0xc0, !PT ;  /* 0xfffffffdb0b07812 */ /* 0x000fe400078ec0ff */
[----:B------:R-:W-:Y:S02]  /*d300*/  ISETP.GT.AND P6, PT, R183, R25, PT ;  /* 0x00000019b700720c */ /* 0x000fe40003fc4270 */
[----:B------:R-:W-:Y:S02]  /*d310*/  ISETP.GE.AND P5, PT, R49, R184, PT ;  /* 0x000000b83100720c */ /* 0x000fe40003fa6270 */
[----:B------:R-:W-:-:S02]  /*d320*/  @P4 LOP3.LUT R176, R176, 0x2, RZ, 0xfc, !PT ;  /* 0x00000002b0b04812 */ /* 0x000fc400078efcff */
[----:B------:R-:W-:Y:S02]  /*d330*/  FSEL R134, R134, -INF , !P2 ;  /* 0xff80000086867808 */ /* 0x000fe40005000000 */
[C---:B------:R-:W-:Y:S02]  /*d340*/  ISETP.GE.AND P4, PT, R25.reuse, R184, PT ;  /* 0x000000b81900720c */ /* 0x040fe40003f86270 */
[-C--:B------:R-:W-:Y:S02]  /*d350*/  ISETP.GE.AND P2, PT, R25, R182.reuse, PT ;  /* 0x000000b61900720c */ /* 0x080fe40003f46270 */
[----:B-1----:R-:W-:Y:S01]  /*d360*/  FSEL R41, R41, -INF , !P6 ;  /* 0xff80000029297808 */ /* 0x002fe20007000000 */
[----:B------:R-:W1:Y:S01]  /*d370*/  MUFU.TANH R25, R43 ;  /* 0x0000002b00197308 */ /* 0x000e620000002400 */
[-C--:B------:R-:W-:Y:S02]  /*d380*/  ISETP.GE.AND P1, PT, R49, R182.reuse, PT ;  /* 0x000000b63100720c */ /* 0x080fe40003f26270 */
[----:B------:R-:W-:-:S02]  /*d390*/  ISETP.GE.AND P6, PT, R22, R182, PT ;  /* 0x000000b61600720c */ /* 0x000fc40003fc6270 */
[----:B------:R-:W-:Y:S02]  /*d3a0*/  FSEL R126, R126, -INF , !P5 ;  /* 0xff8000007e7e7808 */ /* 0x000fe40006800000 */
[----:B------:R-:W-:Y:S02]  /*d3b0*/  FSEL R210, R210, -INF , !P3 ;  /* 0xff800000d2d27808 */ /* 0x000fe40005800000 */
[-C--:B------:R-:W-:Y:S02]  /*d3c0*/  ISETP.GE.AND P5, PT, R27, R184.reuse, PT ;  /* 0x000000b81b00720c */ /* 0x080fe40003fa6270 */
[----:B------:R-:W-:Y:S01]  /*d3d0*/  ISETP.GE.AND P3, PT, R89, R184, PT ;  /* 0x000000b85900720c */ /* 0x000fe20003f66270 */
[----:B------:R-:W2:Y:S01]  /*d3e0*/  MUFU.TANH R27, R42 ;  /* 0x0000002a001b7308 */ /* 0x000ea20000002400 */
[----:B------:R-:W-:Y:S02]  /*d3f0*/  FSEL R132, R45, -INF , !P1 ;  /* 0xff8000002d847808 */ /* 0x000fe40004800000 */
[----:B------:R-:W-:-:S02]  /*d400*/  LOP3.LUT P1, RZ, R176, 0x1, RZ, 0xc0, !PT ;  /* 0x00000001b0ff7812 */ /* 0x000fc4000782c0ff */
[----:B------:R-:W-:Y:S02]  /*d410*/  FSEL R120, R120, -INF , !P5 ;  /* 0xff80000078787808 */ /* 0x000fe40006800000 */
[----:B------:R-:W-:Y:S02]  /*d420*/  FSEL R112, R112, -INF , !P3 ;  /* 0xff80000070707808 */ /* 0x000fe40005800000 */
[----:B------:R-:W-:Y:S02]  /*d430*/  LOP3.LUT P5, RZ, R176, 0x2, RZ, 0xc0, !PT ;  /* 0x00000002b0ff7812 */ /* 0x000fe400078ac0ff */
[----:B------:R-:W-:Y:S02]  /*d440*/  ISETP.GE.AND P3, PT, R60, R184, PT ;  /* 0x000000b83c00720c */ /* 0x000fe40003f66270 */
[----:B---3--:R-:W-:Y:S01]  /*d450*/  FSEL R136, R15, -INF , !P1 ;  /* 0xff8000000f887808 */ /* 0x008fe20004800000 */
[----:B------:R-:W-:Y:S01]  /*d460*/  FMUL.FTZ R15, R39, R52 ;  /* 0x00000034270f7220 */ /* 0x000fe20000410000 */
[----:B------:R-:W-:-:S02]  /*d470*/  LOP3.LUT R176, R176, 0xfffffffd, RZ, 0xc0, !PT ;  /* 0xfffffffdb0b07812 */ /* 0x000fc400078ec0ff */
[----:B------:R-:W-:Y:S02]  /*d480*/  FSEL R122, R122, -INF , !P4 ;  /* 0xff8000007a7a7808 */ /* 0x000fe40006000000 */
[----:B------:R-:W-:Y:S01]  /*d490*/  ISETP.GE.AND P4, PT, R22, R184, PT ;  /* 0x000000b81600720c */ /* 0x000fe20003f86270 */
[----:B------:R-:W3:Y:S01]  /*d4a0*/  MUFU.TANH R15, R15 ;  /* 0x0000000f000f7308 */ /* 0x000ee20000002400 */
[----:B------:R-:W-:Y:S02]  /*d4b0*/  FSEL R118, R41, -INF , !P2 ;  /* 0xff80000029767808 */ /* 0x000fe40005000000 */
[----:B------:R-:W-:Y:S02]  /*d4c0*/  FSEL R188, R188, -INF , !P3 ;  /* 0xff800000bcbc7808 */ /* 0x000fe40005800000 */
[----:B------:R-:W-:Y:S02]  /*d4d0*/  @P6 LOP3.LUT R176, R176, 0x2, RZ, 0xfc, !PT ;  /* 0x00000002b0b06812 */ /* 0x000fe400078efcff */
[----:B------:R-:W-:-:S02]  /*d4e0*/  ISETP.GT.AND P2, PT, R183, R22, PT ;  /* 0x00000016b700720c */ /* 0x000fc40003f44270 */
[----:B------:R-:W-:Y:S02]  /*d4f0*/  ISETP.GE.AND P3, PT, R57, R184, PT ;  /* 0x000000b83900720c */ /* 0x000fe40003f66270 */
[----:B------:R-:W-:Y:S02]  /*d500*/  ISETP.GT.AND P0, PT, R183, R48, PT ;  /* 0x00000030b700720c */ /* 0x000fe40003f04270 */
[----:B------:R-:W-:Y:S02]  /*d510*/  FSEL R102, R102, -INF , !P4 ;  /* 0xff80000066667808 */ /* 0x000fe40006000000 */
[----:B-1----:R-:W-:Y:S02]  /*d520*/  FSEL R25, R25, -INF , !P2 ;  /* 0xff80000019197808 */ /* 0x002fe40005000000 */
[----:B------:R-:W-:Y:S02]  /*d530*/  LOP3.LUT P4, RZ, R176, 0x2, RZ, 0xc0, !PT ;  /* 0x00000002b0ff7812 */ /* 0x000fe4000788c0ff */
[----:B------:R-:W-:-:S02]  /*d540*/  FSEL R186, R186, -INF , !P3 ;  /* 0xff800000baba7808 */ /* 0x000fc40005800000 */
[----:B------:R-:W-:Y:S02]  /*d550*/  ISETP.GE.AND P3, PT, R48, R182, PT ;  /* 0x000000b63000720c */ /* 0x000fe40003f66270 */
[----:B------:R-:W-:Y:S02]  /*d560*/  FSEL R40, R40, -INF , !P0 ;  /* 0xff80000028287808 */ /* 0x000fe40004000000 */
[----:B------:R-:W-:Y:S02]  /*d570*/  FSEL R106, R25, -INF , !P4 ;  /* 0xff800000196a7808 */ /* 0x000fe40006000000 */
[C---:B------:R-:W-:Y:S02]  /*d580*/  ISETP.GT.AND P0, PT, R183.reuse, R23, PT ;  /* 0x00000017b700720c */ /* 0x040fe40003f04270 */
[----:B------:R-:W-:Y:S02]  /*d590*/  ISETP.GT.AND P4, PT, R183, R19, PT ;  /* 0x00000013b700720c */ /* 0x000fe40003f84270 */
[----:B------:R-:W-:-:S02]  /*d5a0*/  FSEL R130, R40, -INF , !P3 ;  /* 0xff80000028827808 */ /* 0x000fc40005800000 */
[C---:B------:R-:W-:Y:S02]  /*d5b0*/  ISETP.GE.AND P3, PT, R23.reuse, R184, PT ;  /* 0x000000b81700720c */ /* 0x040fe40003f66270 */
[----:B------:R-:W-:Y:S02]  /*d5c0*/  ISETP.GE.AND P1, PT, R23, R182, PT ;  /* 0x000000b61700720c */ /* 0x000fe40003f26270 */
[----:B------:R-:W1:Y:S01]  /*d5d0*/  MUFU.TANH R23, R38 ;  /* 0x0000002600177308 */ /* 0x000e620000002400 */
[----:B--2---:R-:W-:Y:S02]  /*d5e0*/  FSEL R27, R27, -INF , !P0 ;  /* 0xff8000001b1b7808 */ /* 0x004fe40004000000 */
[----:B------:R-:W-:Y:S02]  /*d5f0*/  FSEL R136, R136, -INF , !P5 ;  /* 0xff80000088887808 */ /* 0x000fe40006800000 */
[----:B------:R-:W-:Y:S02]  /*d600*/  FSEL R60, R37, -INF , !P3 ;  /* 0xff800000253c7808 */ /* 0x000fe40005800000 */
[----:B------:R-:W-:-:S02]  /*d610*/  ISETP.GT.AND P5, PT, R183, R21, PT ;  /* 0x00000015b700720c */ /* 0x000fc40003fa4270 */
[C---:B------:R-:W-:Y:S02]  /*d620*/  ISETP.GE.AND P3, PT, R21.reuse, R184, PT ;  /* 0x000000b81500720c */ /* 0x040fe40003f66270 */
[----:B------:R-:W-:Y:S02]  /*d630*/  ISETP.GE.AND P6, PT, R21, R182, PT ;  /* 0x000000b61500720c */ /* 0x000fe40003fc6270 */
[----:B------:R-:W-:Y:S01]  /*d640*/  ISETP.GT.AND P0, PT, R183, R20, PT ;  /* 0x00000014b700720c */ /* 0x000fe20003f04270 */
[----:B------:R2:W4:Y:S01]  /*d650*/  MUFU.TANH R21, R34 ;  /* 0x0000002200157308 */ /* 0x0005220000002400 */
[----:B------:R-:W-:Y:S02]  /*d660*/  FSEL R62, R27, -INF , !P1 ;  /* 0xff8000001b3e7808 */ /* 0x000fe40004800000 */
[C---:B------:R-:W-:Y:S02]  /*d670*/  ISETP.GE.AND P1, PT, R20.reuse, R184, PT ;  /* 0x000000b81400720c */ /* 0x040fe40003f26270 */
[----:B------:R-:W-:Y:S01]  /*d680*/  ISETP.GE.AND P2, PT, R20, R182, PT ;  /* 0x000000b61400720c */ /* 0x000fe20003f46270 */
[----:B------:R-:W-:Y:S01]  /*d690*/  FMUL.FTZ R20, R35, R52 ;  /* 0x0000003423147220 */ /* 0x000fe20000410000 */
[----:B------:R-:W-:-:S02]  /*d6a0*/  LOP3.LUT R176, R176, 0xfffffffb, RZ, 0xc0, !PT ;  /* 0xfffffffbb0b07812 */ /* 0x000fc400078ec0ff */
[----:B---3--:R-:W-:Y:S02]  /*d6b0*/  FSEL R15, R15, -INF , !P0 ;  /* 0xff8000000f0f7808 */ /* 0x008fe40004000000 */
[----:B------:R-:W-:Y:S01]  /*d6c0*/  @P4 LOP3.LUT R176, R176, 0x4, RZ, 0xfc, !PT ;  /* 0x00000004b0b04812 */ /* 0x000fe200078efcff */
[----:B------:R-:W-:Y:S01]  /*d6d0*/  MUFU.TANH R20, R20 ;  /* 0x0000001400147308 */ /* 0x000fe20000002400 */
[----:B------:R-:W-:Y:S02]  /*d6e0*/  FSEL R48, R36, -INF , !P3 ;  /* 0xff80000024307808 */ /* 0x000fe40005800000 */
[C---:B------:R-:W-:Y:S02]  /*d6f0*/  ISETP.GE.AND P3, PT, R19.reuse, R184, PT ;  /* 0x000000b81300720c */ /* 0x040fe40003f66270 */
[-C--:B------:R-:W-:Y:S02]  /*d700*/  ISETP.GE.AND P4, PT, R19, R182.reuse, PT ;  /* 0x000000b61300720c */ /* 0x080fe40003f86270 */
[----:B------:R-:W-:Y:S01]  /*d710*/  FSEL R46, R33, -INF , !P1 ;  /* 0xff800000212e7808 */ /* 0x000fe20004800000 */
[----:B------:R-:W3:Y:S01]  /*d720*/  MUFU.TANH R19, R30 ;  /* 0x0000001e00137308 */ /* 0x000ee20000002400 */
[----:B------:R-:W-:-:S02]  /*d730*/  ISETP.GE.AND P1, PT, R9, R182, PT ;  /* 0x000000b60900720c */ /* 0x000fc40003f26270 */
[----:B------:R-:W-:Y:S02]  /*d740*/  FSEL R50, R15, -INF , !P2 ;  /* 0xff8000000f327808 */ /* 0x000fe40005000000 */
[----:B------:R-:W-:Y:S02]  /*d750*/  ISETP.GE.AND P0, PT, R9, R184, PT ;  /* 0x000000b80900720c */ /* 0x000fe40003f06270 */
[----:B-1----:R-:W-:Y:S01]  /*d760*/  FSEL R23, R23, -INF , !P5 ;  /* 0xff80000017177808 */ /* 0x002fe20006800000 */
[----:B------:R-:W1:Y:S01]  /*d770*/  MUFU.TANH R15, R31 ;  /* 0x0000001f000f7308 */ /* 0x000e620000002400 */
[----:B------:R-:W-:Y:S02]  /*d780*/  LOP3.LUT P5, RZ, R176, 0x4, RZ, 0xc0, !PT ;  /* 0x00000004b0ff7812 */ /* 0x000fe400078ac0ff */
[----:B--2---:R-:W-:Y:S02]  /*d790*/  FSEL R34, R17, -INF , !P0 ;  /* 0xff80000011227808 */ /* 0x004fe40004000000 */
[----:B------:R-:W-:-:S02]  /*d7a0*/  ISETP.GT.AND P0, PT, R103, R162, PT ;  /* 0x000000a26700720c */ /* 0x000fc40003f04270 */
[----:B------:R-:W-:Y:S02]  /*d7b0*/  LOP3.LUT R176, R176, 0xfffffffd, RZ, 0xc0, !PT ;  /* 0xfffffffdb0b07812 */ /* 0x000fe400078ec0ff */
[----:B----4-:R-:W-:Y:S02]  /*d7c0*/  FSEL R21, R21, -INF , !P5 ;  /* 0xff80000015157808 */ /* 0x010fe40006800000 */
[----:B------:R-:W-:Y:S02]  /*d7d0*/  @P1 LOP3.LUT R176, R176, 0x2, RZ, 0xfc, !PT ;  /* 0x00000002b0b01812 */ /* 0x000fe400078efcff */
[----:B------:R-:W-:Y:S02]  /*d7e0*/  ISETP.GT.AND P2, PT, R183, R11, PT ;  /* 0x0000000bb700720c */ /* 0x000fe40003f44270 */
[----:B------:R-:W-:Y:S02]  /*d7f0*/  FSEL R42, R21, -INF , !P4 ;  /* 0xff800000152a7808 */ /* 0x000fe40006000000 */
[----:B------:R-:W-:-:S02]  /*d800*/  ISETP.GT.AND P1, PT, R183, R9, PT ;  /* 0x00000009b700720c */ /* 0x000fc40003f24270 */
[----:B------:R-:W-:Y:S02]  /*d810*/  ISETP.GT.AND P4, PT, R183, R13, PT ;  /* 0x0000000db700720c */ /* 0x000fe40003f84270 */
[----:B---3--:R-:W-:Y:S02]  /*d820*/  FSEL R19, R19, -INF , !P2 ;  /* 0xff80000013137808 */ /* 0x008fe40005000000 */
[----:B------:R-:W-:Y:S02]  /*d830*/  FSEL R104, R23, -INF , !P6 ;  /* 0xff80000017687808 */ /* 0x000fe40007000000 */
[----:B------:R-:W-:Y:S02]  /*d840*/  FSEL R38, R29, -INF , !P3 ;  /* 0xff8000001d267808 */ /* 0x000fe40005800000 */
[----:B------:R-:W-:Y:S02]  /*d850*/  FSEL R20, R20, -INF , !P1 ;  /* 0xff80000014147808 */ /* 0x000fe40004800000 */
[----:B------:R-:W-:-:S02]  /*d860*/  LOP3.LUT P2, RZ, R176, 0x2, RZ, 0xc0, !PT ;  /* 0x00000002b0ff7812 */ /* 0x000fc4000784c0ff */
[C---:B------:R-:W-:Y:S02]  /*d870*/  ISETP.GE.AND P6, PT, R11.reuse, R184, PT ;  /* 0x000000b80b00720c */ /* 0x040fe40003fc6270 */
[----:B------:R-:W-:Y:S02]  /*d880*/  ISETP.GE.AND P5, PT, R11, R182, PT ;  /* 0x000000b60b00720c */ /* 0x000fe40003fa6270 */
[C---:B------:R-:W-:Y:S02]  /*d890*/  ISETP.GE.AND P3, PT, R13.reuse, R184, PT ;  /* 0x000000b80d00720c */ /* 0x040fe40003f66270 */
[----:B------:R-:W-:Y:S02]  /*d8a0*/  ISETP.GE.AND P1, PT, R13, R182, PT ;  /* 0x000000b60d00720c */ /* 0x000fe40003f26270 */
[----:B-1----:R-:W-:Y:S02]  /*d8b0*/  FSEL R15, R15, -INF , !P4 ;  /* 0xff8000000f0f7808 */ /* 0x002fe40006000000 */
        /* <DEDUP_REMOVED lines=21> */
.L_x_13413:
        /* <DEDUP_REMOVED lines=60> */
.L_x_13414:
[----:B------:R-:W-:Y:S05]  /*ddd0*/  BSYNC.RECONVERGENT B0 ;  /* 0x0000000000007941 */ /* 0x000fea0003800200 */
.L_x_13412:
        /* <DEDUP_REMOVED lines=29> */
.L_x_13411:
[----:B------:R-:W-:Y:S05]  /*dfb0*/  BSYNC.RECONVERGENT B1 ;  /* 0x0000000000017941 */ /* 0x000fea0003800200 */
.L_x_13410:
        /* <DEDUP_REMOVED lines=68> */
[----:B------:R-:W-:Y:S01]  /*e400*/  LDSM.16.MT88.4 R8, [R149+0x6800] ;  /* 0x006800009508783b */ /* 0x000fe20000004200 */
[-C--:B------:R-:W-:Y:S01]  /*e410*/  FFMA.FTZ R24, R24, R22.reuse, -R21 ;  /* 0x0000001618187223 */ /* 0x080fe20000010815 */
[-CC-:B------:R-:W-:Y:S01]  /*e420*/  FFMA.FTZ R52, R16, R22.reuse, -R25.reuse ;  /* 0x0000001610347223 */ /* 0x180fe20000010819 */
[-CC-:B------:R-:W-:Y:S01]  /*e430*/  FFMA.FTZ R33, R14, R22.reuse, -R25.reuse ;  /* 0x000000160e217223 */ /* 0x180fe20000010819 */
[-C--:B------:R-:W-:Y:S01]  /*e440*/  FFMA.FTZ R27, R12, R22.reuse, -R25 ;  /* 0x000000160c1b7223 */ /* 0x080fe20000010819 */
[----:B------:R-:W1:Y:S01]  /*e450*/  MUFU.EX2 R57, R57 ;  /* 0x0000003900397308 */ /* 0x000e620000000800 */
[-CC-:B------:R-:W-:Y:S01]  /*e460*/  FFMA.FTZ R43, R6, R22.reuse, -R21.reuse ;  /* 0x00000016062b7223 */ /* 0x180fe20000010815 */
[----:B------:R-:W2:Y:S01]  /*e470*/  LDSM.16.MT88.4 R16, [R148+0x6000] ;  /* 0x006000009410783b */ /* 0x000ea20000004200 */
[-CC-:B------:R-:W-:Y:S01]  /*e480*/  FFMA.FTZ R66, R212, R22.reuse, -R21.reuse ;  /* 0x00000016d4427223 */ /* 0x180fe20000010815 */
[-C--:B------:R-:W-:Y:S01]  /*e490*/  FFMA.FTZ R45, R208, R22.reuse, -R21 ;  /* 0x00000016d02d7223 */ /* 0x080fe20000010815 */
[-C--:B------:R-:W-:Y:S01]  /*e4a0*/  FFMA.FTZ R108, R108, R22.reuse, -R25 ;  /* 0x000000166c6c7223 */ /* 0x080fe20000010819 */
[----:B------:R-:W3:Y:S01]  /*e4b0*/  LDSM.16.MT88.4 R28, [R154+0x6800] ;  /* 0x006800009a1c783b */ /* 0x000ee20000004200 */
[-CC-:B------:R-:W-:Y:S01]  /*e4c0*/  FFMA.FTZ R51, R110, R22.reuse, -R21.reuse ;  /* 0x000000166e337223 */ /* 0x180fe20000010815 */
[----:B------:R-:W-:Y:S01]  /*e4d0*/  MUFU.EX2 R56, R56 ;  /* 0x0000003800387308 */ /* 0x000fe20000000800 */
[-CC-:B------:R-:W-:Y:S01]  /*e4e0*/  FFMA.FTZ R124, R124, R22.reuse, -R21.reuse ;  /* 0x000000167c7c7223 */ /* 0x180fe20000010815 */
[----:B------:R-:W4:Y:S01]  /*e4f0*/  LDSM.16.MT88.4 R12, [R150+0x6800] ;  /* 0x00680000960c783b */ /* 0x000f220000004200 */
        /* <DEDUP_REMOVED lines=16> */
[-C--:B------:R-:W-:Y:S01]  /*e600*/  FFMA.FTZ R59, R146, R22.reuse, -R21 ;  /* 0x00000016923b7223 */ /* 0x080fe20000010815 */
[-C--:B------:R-:W-:Y:S01]  /*e610*/  FFMA.FTZ R113, R126, R22.reuse, -R25 ;  /* 0x000000167e717223 */ /* 0x080fe20000010819 */
[-CC-:B------:R-:W-:Y:S01]  /*e620*/  FFMA.FTZ R109, R132, R22.reuse, -R21.reuse ;  /* 0x00000016846d7223 */ /* 0x180fe20000010815 */
[-CC-:B------:R-:W-:Y:S01]  /*e630*/  FFMA.FTZ R130, R130, R22.reuse, -R21.reuse ;  /* 0x0000001682827223 */ /* 0x180fe20000010815 */
[----:B------:R-:W-:Y:S01]  /*e640*/  FFMA.FTZ R107, R136, R22, -R21 ;  /* 0x00000016886b7223 */ /* 0x000fe20000010815 */
[----:B------:R-:W1:Y:S01]  /*e650*/  MUFU.EX2 R58, R58 ;  /* 0x0000003a003a7308 */ /* 0x000e620000000800 */
[----:B-----5:R-:W-:Y:S01]  /*e660*/  F2FP.BF16.F32.PACK_AB R71, R37, R56 ;  /* 0x000000382547723e */ /* 0x020fe200000010ff */
[-CC-:B------:R-:W-:Y:S01]  /*e670*/  FFMA.FTZ R126, R134, R22.reuse, -R25.reuse ;  /* 0x00000016867e7223 */ /* 0x180fe20000010819 */
[-CC-:B------:R-:W-:Y:S01]  /*e680*/  FFMA.FTZ R120, R120, R22.reuse, -R25.reuse ;  /* 0x0000001678787223 */ /* 0x180fe20000010819 */
[-C--:B------:R-:W-:Y:S01]  /*e690*/  FFMA.FTZ R111, R122, R22.reuse, -R25 ;  /* 0x000000167a6f7223 */ /* 0x080fe20000010819 */
[-C--:B------:R-:W-:Y:S01]  /*e6a0*/  FFMA.FTZ R118, R118, R22.reuse, -R21 ;  /* 0x0000001676767223 */ /* 0x080fe20000010815 */
[----:B------:R-:W-:Y:S01]  /*e6b0*/  FADD.FTZ R121, R116, R57 ;  /* 0x0000003974797221 */ /* 0x000fe20000010000 */
[-C--:B------:R-:W-:Y:S01]  /*e6c0*/  FFMA.FTZ R117, R46, R22.reuse, -R25 ;  /* 0x000000162e757223 */ /* 0x080fe20000010819 */
[----:B------:R-:W-:Y:S01]  /*e6d0*/  MUFU.EX2 R54, R54 ;  /* 0x0000003600367308 */ /* 0x000fe20000000800 */
[-CC-:B------:R-:W-:Y:S01]  /*e6e0*/  FFMA.FTZ R62, R62, R22.reuse, -R21.reuse ;  /* 0x000000163e3e7223 */ /* 0x180fe20000010815 */
[-CC-:B------:R-:W-:Y:S01]  /*e6f0*/  FFMA.FTZ R115, R106, R22.reuse, -R21.reuse ;  /* 0x000000166a737223 */ /* 0x180fe20000010815 */
[-C--:B------:R-:W-:Y:S01]  /*e700*/  FFMA.FTZ R57, R104, R22.reuse, -R21 ;  /* 0x0000001668397223 */ /* 0x080fe20000010815 */
[-CC-:B------:R-:W-:Y:S01]  /*e710*/  FFMA.FTZ R60, R60, R22.reuse, -R25.reuse ;  /* 0x000000163c3c7223 */ /* 0x180fe20000010819 */
[-CC-:B------:R-:W-:Y:S01]  /*e720*/  FFMA.FTZ R119, R102, R22.reuse, -R25.reuse ;  /* 0x0000001666777223 */ /* 0x180fe20000010819 */
[-C--:B------:R-:W-:Y:S01]  /*e730*/  FFMA.FTZ R48, R48, R22.reuse, -R25 ;  /* 0x0000001630307223 */ /* 0x080fe20000010819 */
[-C--:B------:R-:W-:Y:S01]  /*e740*/  FFMA.FTZ R46, R50, R22.reuse, -R21 ;  /* 0x00000016322e7223 */ /* 0x080fe20000010815 */
[----:B------:R-:W5:Y:S01]  /*e750*/  MUFU.EX2 R39, R39 ;  /* 0x0000002700277308 */ /* 0x000f620000000800 */
[----:B-1----:R-:W-:Y:S01]  /*e760*/  F2FP.BF16.F32.PACK_AB R68, R58, R41 ;  /* 0x000000293a44723e */ /* 0x002fe200000010ff */
[----:B------:R-:W-:Y:S01]  /*e770*/  FADD.FTZ R41, R41, R58 ;  /* 0x0000003a29297221 */ /* 0x000fe20000010000 */
[----:B------:R-:W-:Y:S01]  /*e780*/  FADD.FTZ R56, R56, R121 ;  /* 0x0000007938387221 */ /* 0x000fe20000010000 */
[-CC-:B------:R-:W-:Y:S01]  /*e790*/  FFMA.FTZ R34, R34, R22.reuse, -R25.reuse ;  /* 0x0000001622227223 */ /* 0x180fe20000010819 */
[-C--:B------:R-:W-:Y:S01]  /*e7a0*/  FFMA.FTZ R32, R32, R22.reuse, -R25 ;  /* 0x0000001620207223 */ /* 0x080fe20000010819 */
[-CC-:B------:R-:W-:Y:S01]  /*e7b0*/  FFMA.FTZ R40, R40, R22.reuse, -R21.reuse ;  /* 0x0000001628287223 */ /* 0x180fe20000010815 */
[----:B------:R-:W-:Y:S01]  /*e7c0*/  FADD.FTZ R37, R37, R56 ;  /* 0x0000003825257221 */ /* 0x000fe20000010000 */
[----:B------:R-:W-:Y:S01]  /*e7d0*/  MUFU.EX2 R44, R44 ;  /* 0x0000002c002c7308 */ /* 0x000fe20000000800 */
[-CC-:B------:R-:W-:Y:S01]  /*e7e0*/  FFMA.FTZ R36, R36, R22.reuse, -R21.reuse ;  /* 0x0000001624247223 */ /* 0x180fe20000010815 */
[----:B------:R-:W-:Y:S01]  /*e7f0*/  FFMA.FTZ R191, R20, R22, -R21 ;  /* 0x0000001614bf7223 */ /* 0x000fe20000010815 */
[----:B------:R-:W-:-:S05]  /*e800*/  ISETP.GT.AND P0, PT, R103, R162, PT ;  /* 0x000000a26700720c */ /* 0x000fca0003f04270 */
        /* <DEDUP_REMOVED lines=10> */
[----:B------:R-:W-:-:S04]  /*e8b0*/  FFMA.FTZ R37, R38, R22, -R25 ;  /* 0x0000001626257223 */ /* 0x000fc80000010819 */
[----:B------:R-:W1:Y:S01]  /*e8c0*/  MUFU.EX2 R33, R33 ;  /* 0x0000002100217308 */ /* 0x000e620000000800 */
[C---:B------:R-:W-:Y:S07]  /*e8d0*/  HMMA.16816.F32.BF16 R96, R68.reuse, R92, RZ ;  /* 0x0000005c4460723c */ /* 0x040fee00000418ff */
[----:B------:R-:W-:Y:S01]  /*e8e0*/  MUFU.EX2 R27, R27 ;  /* 0x0000001b001b7308 */ /* 0x000fe20000000800 */
[C---:B------:R-:W-:Y:S07]  /*e8f0*/  HMMA.16816.F32.BF16 R88, R68.reuse, R84, RZ ;  /* 0x000000544458723c */ /* 0x040fee00000418ff */
[----:B------:R-:W5:Y:S01]  /*e900*/  MUFU.EX2 R26, R26 ;  /* 0x0000001a001a7308 */ /* 0x000f620000000800 */
[----:B-1----:R-:W-:Y:S01]  /*e910*/  F2FP.BF16.F32.PACK_AB R4, R33, R52 ;  /* 0x000000342104723e */ /* 0x002fe200000010ff */
[----:B------:R-:W-:Y:S01]  /*e920*/  HMMA.16816.F32.BF16 R92, R68, R94, RZ ;  /* 0x0000005e445c723c */ /* 0x000fe200000418ff */
[----:B------:R-:W-:Y:S01]  /*e930*/  FADD.FTZ R52, R52, R39 ;  /* 0x0000002734347221 */ /* 0x000fe20000010000 */
[----:B------:R-:W-:Y:S01]  /*e940*/  FADD.FTZ R39, R35, R44 ;  /* 0x0000002c23277221 */ /* 0x000fe20000010000 */
[----:B------:R-:W-:-:S02]  /*e950*/  FFMA.FTZ R35, R42, R22, -R21 ;  /* 0x000000162a237223 */ /* 0x000fc40000010815 */
[----:B------:R-:W-:Y:S01]  /*e960*/  FADD.FTZ R52, R33, R52 ;  /* 0x0000003421347221 */ /* 0x000fe20000010000 */
[----:B------:R-:W1:Y:S02]  /*e970*/  MUFU.EX2 R3, R43 ;  /* 0x0000002b00037308 */ /* 0x000e640000000800 */
[C---:B------:R-:W-:Y:S06]  /*e980*/  HMMA.16816.F32.BF16 R84, R68.reuse, R86, RZ ;  /* 0x000000564454723c */ /* 0x040fec00000418ff */
[----:B------:R-:W-:Y:S01]  /*e990*/  MUFU.EX2 R66, R66 ;  /* 0x0000004200427308 */ /* 0x000fe20000000800 */
[----:B-----5:R-:W-:Y:S01]  /*e9a0*/  F2FP.BF16.F32.PACK_AB R6, R26, R27 ;  /* 0x0000001b1a06723e */ /* 0x020fe200000010ff */
[----:B--2---:R-:W-:Y:S01]  /*e9b0*/  HMMA.16816.F32.BF16 R72, R68, R16, RZ ;  /* 0x000000104448723c */ /* 0x004fe200000418ff */
        /* <DEDUP_REMOVED lines=11> */
[----:B------:R-:W2:Y:S05]  /*ea70*/  LDSM.16.MT88.4 R8, [R148+0x6800] ;  /* 0x006800009408783b */ /* 0x000eaa0000004200 */
[----:B------:R-:W-:Y:S02]  /*ea80*/  MUFU.EX2 R124, R124 ;  /* 0x0000007c007c7308 */ /* 0x000fe40000000800 */
[----:B---3--:R-:W-:Y:S01]  /*ea90*/  HMMA.16816.F32.BF16 R96, R4, R28, R96 ;  /* 0x0000001c0460723c */ /* 0x008fe20000041860 */
        /* <DEDUP_REMOVED lines=9> */
[C---:B----4-:R-:W-:Y:S06]  /*eb30*/  HMMA.16816.F32.BF16 R88, R4.reuse, R12, R88 ;  /* 0x0000000c0458723c */ /* 0x050fec0000041858 */
[----:B------:R-:W-:Y:S02]  /*eb40*/  MUFU.EX2 R30, R30 ;  /* 0x0000001e001e7308 */ /* 0x000fe40000000800 */
[C---:B------:R-:W-:Y:S01]  /*eb50*/  HMMA.16816.F32.BF16 R84, R4.reuse, R14, R84 ;  /* 0x0000000e0454723c */ /* 0x040fe20000041854 */
[----:B------:R-:W3:Y:S05]  /*eb60*/  LDSM.16.MT88.4 R12, [R150+0x7000] ;  /* 0x00700000960c783b */ /* 0x000eea0000004200 */
[----:B------:R-:W4:Y:S02]  /*eb70*/  MUFU.EX2 R31, R31 ;  /* 0x0000001f001f7308 */ /* 0x000f240000000800 */
[C---:B--2---:R-:W-:Y:S06]  /*eb80*/  HMMA.16816.F32.BF16 R72, R4.reuse, R8, R72 ;  /* 0x000000080448723c */ /* 0x044fec0000041848 */
[----:B------:R-:W2:Y:S02]  /*eb90*/  MUFU.EX2 R29, R29 ;  /* 0x0000001d001d7308 */ /* 0x000ea40000000800 */
        /* <DEDUP_REMOVED lines=10> */
[----:B--2---:R-:W-:Y:S01]  /*ec40*/  F2FP.BF16.F32.PACK_AB R7, R29, R30 ;  /* 0x0000001e1d07723e */ /* 0x004fe200000010ff */
[----:B------:R-:W-:-:S06]  /*ec50*/  FADD.FTZ R31, R28, R31 ;  /* 0x0000001f1c1f7221 */ /* 0x000fcc0000010000 */
[----:B------:R-:W1:Y:S01]  /*ec60*/  MUFU.EX2 R55, R55 ;  /* 0x0000003700377308 */ /* 0x000e620000000800 */
[C---:B------:R-:W-:Y:S07]  /*ec70*/  HMMA.16816.F32.BF16 R96, R4.reuse, R16, R96 ;  /* 0x000000100460723c */ /* 0x040fee0000041860 */
[----:B------:R-:W-:Y:S01]  /*ec80*/  MUFU.EX2 R112, R112 ;  /* 0x0000007000707308 */ /* 0x000fe20000000800 */
[C---:B---3--:R-:W-:Y:S07]  /*ec90*/  HMMA.16816.F32.BF16 R88, R4.reuse, R12, R88 ;  /* 0x0000000c0458723c */ /* 0x048fee0000041858 */
        /* <DEDUP_REMOVED lines=50> */
[----:B------:R-:W3:Y:S01]  /*efc0*/  LDSM.16.MT88.4 R8, [R149+0x8000] ;  /* 0x008000009508783b */ /* 0x000ee20000004200 */
[----:B------:R-:W-:-:S05]  /*efd0*/  F2FP.BF16.F32.PACK_AB R4, R105, R144 ;  /* 0x000000906904723e */ /* 0x000fca00000010ff */
[----:B------:R-:W-:Y:S01]  /*efe0*/  MUFU.EX2 R60, R60 ;  /* 0x0000003c003c7308 */ /* 0x000fe20000000800 */
[----:B------:R-:W-:Y:S01]  /*eff0*/  F2FP.BF16.F32.PACK_AB R5, R63, R142 ;  /* 0x0000008e3f05723e */ /* 0x000fe200000010ff */
[----:B------:R-:W-:Y:S01]  /*f000*/  FADD.FTZ R144, R144, R49 ;  /* 0x0000003190907221 */ /* 0x000fe20000010000 */
[----:B------:R-:W-:Y:S02]  /*f010*/  F2FP.BF16.F32.PACK_AB R6, R61, R140 ;  /* 0x0000008c3d06723e */ /* 0x000fe400000010ff */
[----:B-1----:R-:W-:Y:S01]  /*f020*/  F2FP.BF16.F32.PACK_AB R7, R59, R138 ;  /* 0x0000008a3b07723e */ /* 0x002fe200000010ff */
[----:B------:R-:W-:Y:S02]  /*f030*/  FADD.FTZ R105, R105, R144 ;  /* 0x0000009069697221 */ /* 0x000fe40000010000 */
[----:B------:R-:W1:Y:S02]  /*f040*/  MUFU.EX2 R119, R119 ;  /* 0x0000007700777308 */ /* 0x000e640000000800 */
[----:B------:R-:W-:-:S02]  /*f050*/  FADD.FTZ R20, R140, R105 ;  /* 0x000000698c147221 */ /* 0x000fc40000010000 */
[C---:B------:R-:W-:Y:S02]  /*f060*/  HMMA.16816.F32.BF16 R88, R4.reuse, R12, R88 ;  /* 0x0000000c0458723c */ /* 0x040fe40000041858 */
[----:B------:R-:W-:Y:S02]  /*f070*/  FADD.FTZ R20, R61, R20 ;  /* 0x000000143d147221 */ /* 0x000fe40000010000 */
[----:B------:R-:W-:Y:S04]  /*f080*/  MUFU.EX2 R48, R48 ;  /* 0x0000003000307308 */ /* 0x000fe80000000800 */
[C---:B------:R-:W-:Y:S01]  /*f090*/  HMMA.16816.F32.BF16 R84, R4.reuse, R14, R84 ;  /* 0x0000000e0454723c */ /* 0x040fe20000041854 */
[----:B------:R-:W2:Y:S03]  /*f0a0*/  LDSM.16.MT88.4 R12, [R148+0x8000] ;  /* 0x00800000940c783b */ /* 0x000ea60000004200 */
[----:B------:R-:W1:Y:S04]  /*f0b0*/  MUFU.EX2 R117, R117 ;  /* 0x0000007500757308 */ /* 0x000e680000000800 */
[C---:B------:R-:W-:Y:S04]  /*f0c0*/  HMMA.16816.F32.BF16 R96, R4.reuse, R16, R96 ;  /* 0x000000100460723c */ /* 0x040fe80000041860 */
[----:B------:R-:W1:Y:S04]  /*f0d0*/  MUFU.EX2 R46, R46 ;  /* 0x0000002e002e7308 */ /* 0x000e680000000800 */
[C---:B------:R-:W-:Y:S01]  /*f0e0*/  HMMA.16816.F32.BF16 R92, R4.reuse, R18, R92 ;  /* 0x00000012045c723c */ /* 0x040fe2000004185c */
[----:B------:R-:W1:Y:S03]  /*f0f0*/  LDSM.16.MT88.4 R16, [R150+0x8800] ;  /* 0x008800009610783b */ /* 0x000e660000004200 */
[----:B------:R-:W-:Y:S04]  /*f100*/  MUFU.EX2 R35, R35 ;  /* 0x0000002300237308 */ /* 0x000fe80000000800 */
[C---:B---3--:R-:W-:Y:S04]  /*f110*/  HMMA.16816.F32.BF16 R80, R4.reuse, R8, R80 ;  /* 0x000000080450723c */ /* 0x048fe80000041850 */
[----:B------:R-:W-:Y:S04]  /*f120*/  MUFU.EX2 R40, R40 ;  /* 0x0000002800287308 */ /* 0x000fe80000000800 */
[C---:B------:R-:W-:Y:S01]  /*f130*/  HMMA.16816.F32.BF16 R76, R4.reuse, R10, R76 ;  /* 0x0000000a044c723c */ /* 0x040fe2000004184c */
[----:B------:R-:W3:Y:S03]  /*f140*/  LDSM.16.MT88.4 R8, [R154+0x8800] ;  /* 0x008800009a08783b */ /* 0x000ee60000004200 */
[----:B------:R-:W-:Y:S04]  /*f150*/  MUFU.EX2 R36, R36 ;  /* 0x0000002400247308 */ /* 0x000fe80000000800 */
[C---:B--2---:R-:W-:Y:S04]  /*f160*/  HMMA.16816.F32.BF16 R72, R4.reuse, R12, R72 ;  /* 0x0000000c0448723c */ /* 0x044fe80000041848 */
[----:B------:R-:W-:Y:S04]  /*f170*/  MUFU.EX2 R37, R37 ;  /* 0x0000002500257308 */ /* 0x000fe80000000800 */
[----:B------:R-:W-:Y:S01]  /*f180*/  HMMA.16816.F32.BF16 R68, R4, R14, R68 ;  /* 0x0000000e0444723c */ /* 0x000fe20000041844 */
[----:B------:R-:W2:Y:S01]  /*f190*/  LDSM.16.MT88.4 R12, [R149+0x8800] ;  /* 0x00880000950c783b */ /* 0x000ea20000004200 */
[----:B------:R-:W-:-:S02]  /*f1a0*/  F2FP.BF16.F32.PACK_AB R4, R126, R113 ;  /* 0x000000717e04723e */ /* 0x000fc400000010ff */
[----:B------:R-:W2:Y:S01]  /*f1b0*/  MUFU.EX2 R34, R34 ;  /* 0x0000002200227308 */ /* 0x000ea20000000800 */
[----:B------:R-:W-:Y:S02]  /*f1c0*/  F2FP.BF16.F32.PACK_AB R5, R130, R109 ;  /* 0x0000006d8205723e */ /* 0x000fe400000010ff */
[----:B----4-:R-:W-:Y:S02]  /*f1d0*/  F2FP.BF16.F32.PACK_AB R6, R111, R120 ;  /* 0x000000786f06723e */ /* 0x010fe400000010ff */
[----:B-----5:R-:W-:-:S03]  /*f1e0*/  F2FP.BF16.F32.PACK_AB R7, R118, R107 ;  /* 0x0000006b7607723e */ /* 0x020fc600000010ff */
[----:B------:R-:W-:Y:S04]  /*f1f0*/  MUFU.EX2 R32, R32 ;  /* 0x0000002000207308 */ /* 0x000fe80000000800 */
[C---:B-1----:R-:W-:Y:S04]  /*f200*/  HMMA.16816.F32.BF16 R88, R4.reuse, R16, R88 ;  /* 0x000000100458723c */ /* 0x042fe80000041858 */
[----:B------:R-:W-:Y:S04]  /*f210*/  MUFU.EX2 R191, R191 ;  /* 0x000000bf00bf7308 */ /* 0x000fe80000000800 */
        /* <DEDUP_REMOVED lines=148> */
.L_x_13418:
        /* <DEDUP_REMOVED lines=8> */
.L_x_13419:
[----:B------:R-:W-:Y:S05]  /*fbe0*/  BSYNC.RECONVERGENT B0 ;  /* 0x0000000000007941 */ /* 0x000fea0003800200 */
.L_x_13417:
        /* <DEDUP_REMOVED lines=17> */
[----:B------:R-:W-:Y:S01]  /*fd00*/  LDGSTS.E.BYPASS.LTC128B.128 [R173+0x7800], desc[UR4][R10.64] ;  /* 0x078000000aad7fae */ /* 0x000fe2000b981a04 */
[-C--:B------:R-:W-:Y:S02]  /*fd10*/  IADD3 R18, P1, PT, R16, R3.reuse, RZ ;  /* 0x0000000310127210 */ /* 0x080fe40007f3e0ff */
[-C--:B------:R-:W-:Y:S01]  /*fd20*/  IADD3.X R17, PT, PT, R9, R4.reuse, RZ, P0, !PT ;  /* 0x0000000409117210 */ /* 0x080fe200007fe4ff */
[----:B------:R-:W-:Y:S01]  /*fd30*/  LDGSTS.E.BYPASS.LTC128B.128 [R173+0x8000], desc[UR4][R8.64] ;  /* 0x0800000008ad7fae */ /* 0x000fe2000b981a04 */
[----:B------:R-:W-:Y:S02]  /*fd40*/  IADD3 R24, P0, PT, R18, R3, RZ ;  /* 0x0000000312187210 */ /* 0x000fe40007f1e0ff */
[-C--:B------:R-:W-:Y:S01]  /*fd50*/  IADD3.X R19, PT, PT, R17, R4.reuse, RZ, P1, !PT ;  /* 0x0000000411137210 */ /* 0x080fe20000ffe4ff */
[----:B------:R-:W-:Y:S03]  /*fd60*/  LDGSTS.E.BYPASS.LTC128B.128 [R173+0x8800], desc[UR4][R16.64] ;  /* 0x0880000010ad7fae */ /* 0x000fe6000b981a04 */
[----:B------:R-:W-:Y:S01]  /*fd70*/  IADD3.X R25, PT, PT, R19, R4, RZ, P0, !PT ;  /* 0x0000000413197210 */ /* 0x000fe200007fe4ff */
[----:B------:R3:W-:Y:S04]  /*fd80*/  LDGSTS.E.BYPASS.LTC128B.128 [R173+0x9000], desc[UR4][R18.64] ;  /* 0x0900000012ad7fae */ /* 0x0007e8000b981a04 */
[----:B------:R4:W-:Y:S04]  /*fd90*/  LDGSTS.E.BYPASS.LTC128B.128 [R173+0x9800], desc[UR4][R24.64] ;  /* 0x0980000018ad7fae */ /* 0x0009e8000b981a04 */
[----:B------:R-:W-:Y:S04]  /*fda0*/  LDSM.16.M88.4 R20, [R159] ;  /* 0x000000009f14783b */ /* 0x000fe80000000200 */
[----:B-1----:R-:W3:Y:S04]  /*fdb0*/  LDSM.16.M88.4 R12, [R158+UR6+0x2000] ;  /* 0x002000069e0c783b */ /* 0x002ee80008000200 */
[----:B--2---:R-:W1:Y:S04]  /*fdc0*/  LDSM.16.M88.4 R4, [R158+UR6+0x2800] ;  /* 0x002800069e04783b */ /* 0x004e680008000200 */
[----:B------:R-:W2:Y:S04]  /*fdd0*/  LDSM.16.M88.4 R60, [R158+UR6+0x3000] ;  /* 0x003000069e3c783b */ /* 0x000ea80008000200 */
[----:B------:R-:W5:Y:S04]  /*fde0*/  LDSM.16.M88.4 R52, [R158+UR6+0x3800] ;  /* 0x003800069e34783b */ /* 0x000f680008000200 */
[----:B------:R-:W4:Y:S04]  /*fdf0*/  LDSM.16.M88.4 R44, [R158+UR6+0x4000] ;  /* 0x004000069e2c783b */ /* 0x000f280008000200 */
[----:B------:R-:W4:Y:S04]  /*fe00*/  LDSM.16.M88.4 R36, [R158+UR6+0x4800] ;  /* 0x004800069e24783b */ /* 0x000f280008000200 */
[----:B------:R-:W4:Y:S04]  /*fe10*/  LDSM.16.M88.4 R28, [R158+UR6+0x5000] ;  /* 0x005000069e1c783b */ /* 0x000f280008000200 */
[----:B------:R-:W4:Y:S04]  /*fe20*/  LDSM.16.M88.4 R120, [R158+UR6+0x5800] ;  /* 0x005800069e78783b */ /* 0x000f280008000200 */
[----:B------:R-:W-:Y:S04]  /*fe30*/  LDSM.16.M88.4 R108, [R157] ;  /* 0x000000009d6c783b */ /* 0x000fe80000000200 */
[----:B------:R-:W4:Y:S04]  /*fe40*/  LDSM.16.M88.4 R116, [R153+0x2000] ;  /* 0x002000009974783b */ /* 0x000f280000000200 */
[----:B------:R-:W4:Y:S01]  /*fe50*/  LDSM.16.M88.4 R112, [R153+0x2800] ;  /* 0x002800009970783b */ /* 0x000f220000000200 */
[C---:B---3--:R-:W-:Y:S03]  /*fe60*/  HMMA.16816.F32.BF16 R16, R20.reuse, R12, RZ ;  /* 0x0000000c1410723c */ /* 0x048fe600000418ff */
[----:B------:R-:W3:Y:S04]  /*fe70*/  LD.E R3, desc[UR4][R100.64+0x18c] ;  /* 0x00018c0464037980 */ /* 0x000ee8000c101900 */
[----:B------:R-:W0:Y:S01]  /*fe80*/  LDGDEPBAR ;  /* 0x00000000000079af */ /* 0x000e220000000000 */
[C---:B-1----:R-:W-:Y:S08]  /*fe90*/  HMMA.16816.F32.BF16 R8, R20.reuse, R4, RZ ;  /* 0x000000041408723c */ /* 0x042ff000000418ff */
[C---:B------:R-:W-:Y:S08]  /*fea0*/  HMMA.16816.F32.BF16 R12, R20.reuse, R14, RZ ;  /* 0x0000000e140c723c */ /* 0x040ff000000418ff */
[C---:B------:R-:W-:Y:S08]  /*feb0*/  HMMA.16816.F32.BF16 R4, R20.reuse, R6, RZ ;  /* 0x000000061404723c */ /* 0x040ff000000418ff */
[C---:B--2---:R-:W-:Y:S08]  /*fec0*/  HMMA.16816.F32.BF16 R104, R20.reuse, R60, RZ ;  /* 0x0000003c1468723c */ /* 0x044ff000000418ff */
[C---:B-----5:R-:W-:Y:S08]  /*fed0*/  HMMA.16816.F32.BF16 R56, R20.reuse, R52, RZ ;  /* 0x000000341438723c */ /* 0x060ff000000418ff */
        /* <DEDUP_REMOVED lines=28> */
[----:B------:R-:W-:Y:S07]  /*100a0*/  LDSM.16.M88.4 R120, [R156] ;  /* 0x000000009c78783b */ /* 0x000fee0000000200 */
[C---:B--2---:R-:W-:Y:S08]  /*100b0*/  HMMA.16816.F32.BF16 R32, R108.reuse, R116, R32 ;  /* 0x000000746c20723c */ /* 0x044ff00000041820 */
[C---:B------:R-:W-:Y:S01]  /*100c0*/  HMMA.16816.F32.BF16 R28, R108.reuse, R118, R28 ;  /* 0x000000766c1c723c */ /* 0x040fe2000004181c */
[----:B------:R-:W-:Y:S07]  /*100d0*/  LDSM.16.M88.4 R116, [R152+0x3000] ;  /* 0x003000009874783b */ /* 0x000fee0000000200 */
[C---:B----4-:R-:W-:Y:S08]  /*100e0*/  HMMA.16816.F32.BF16 R24, R108.reuse, R112, R24 ;  /* 0x000000706c18723c */ /* 0x050ff00000041818 */
[----:B------:R-:W-:Y:S01]  /*100f0*/  HMMA.16816.F32.BF16 R20, R108, R114, R20 ;  /* 0x000000726c14723c */ /* 0x000fe20000041814 */
[----:B------:R-:W1:Y:S04]  /*10100*/  LDSM.16.M88.4 R108, [R152+0x2800] ;  /* 0x00280000986c783b */ /* 0x000e680000000200 */
        /* <DEDUP_REMOVED lines=22> */
[C---:B--2---:R-:W-:Y:S08]  /*10270*/  HMMA.16816.F32.BF16 R32, R120.reuse, R112, R32 ;  /* 0x000000707820723c */ /* 0x044ff00000041820 */
[----:B------:R-:W-:Y:S01]  /*10280*/  HMMA.16816.F32.BF16 R28, R120, R114, R28 ;  /* 0x00000072781c723c */ /* 0x000fe2000004181c */
[----:B------:R-:W2:Y:S07]  /*10290*/  LDSM.16.M88.4 R112, [R151+0x2000] ;  /* 0x002000009770783b */ /* 0x000eae0000000200 */
[C---:B-1----:R-:W-:Y:S08]  /*102a0*/  HMMA.16816.F32.BF16 R8, R116.reuse, R108, R8 ;  /* 0x0000006c7408723c */ /* 0x042ff00000041808 */
[C---:B------:R-:W-:Y:S01]  /*102b0*/  HMMA.16816.F32.BF16 R4, R116.reuse, R110, R4 ;  /* 0x0000006e7404723c */ /* 0x040fe20000041804 */
[----:B------:R-:W1:Y:S10]  /*102c0*/  LDSM.16.M88.4 R108, [R151+0x3000] ;  /* 0x00300000976c783b */ /* 0x000e740000000200 */
[-C--:B---3--:R-:W-:Y:S01]  /*102d0*/  FMUL.FTZ R8, R8, R3.reuse ;  /* 0x0000000308087220 */ /* 0x088fe20000410000 */
[----:B--2---:R-:W-:Y:S01]  /*102e0*/  HMMA.16816.F32.BF16 R16, R116, R112, R16 ;  /* 0x000000707410723c */ /* 0x004fe20000041810 */
[----:B------:R-:W-:-:S06]  /*102f0*/  FMUL.FTZ R113, R10, R3 ;  /* 0x000000030a717220 */ /* 0x000fcc0000410000 */
[-C--:B------:R-:W-:Y:S01]  /*10300*/  FMUL.FTZ R4, R4, R3.reuse ;  /* 0x0000000304047220 */ /* 0x080fe20000410000 */
[-C--:B------:R-:W-:Y:S01]  /*10310*/  FMUL.FTZ R5, R5, R3.reuse ;  /* 0x0000000305057220 */ /* 0x080fe20000410000 */
[-C--:B------:R-:W-:Y:S01]  /*10320*/  FMUL.FTZ R10, R7, R3.reuse ;  /* 0x00000003070a7220 */ /* 0x080fe20000410000 */
[C---:B-1----:R-:W-:Y:S01]  /*10330*/  HMMA.16816.F32.BF16 R104, R116.reuse, R108, R104 ;  /* 0x0000006c7468723c */ /* 0x042fe20000041868 */
[-C--:B------:R-:W-:Y:S02]  /*10340*/  FMUL.FTZ R109, R11, R3.reuse ;  /* 0x000000030b6d7220 */ /* 0x080fe40000410000 */
[----:B------:R-:W1:Y:S05]  /*10350*/  MUFU.TANH R11, R4 ;  /* 0x00000004000b7308 */ /* 0x000e6a0000002400 */
[----:B------:R-:W-:Y:S01]  /*10360*/  HMMA.16816.F32.BF16 R60, R116, R110, R60 ;  /* 0x0000006e743c723c */ /* 0x000fe2000004183c */
[----:B------:R-:W-:-:S02]  /*10370*/  FMUL.FTZ R111, R6, R3 ;  /* 0x00000003066f7220 */ /* 0x000fc40000410000 */
[----:B------:R-:W2:Y:S08]  /*10380*/  MUFU.TANH R110, R8 ;  /* 0x00000008006e7308 */ /* 0x000eb00000002400 */
[----:B------:R3:W4:Y:S02]  /*10390*/  MUFU.TANH R8, R5 ;  /* 0x0000000500087308 */ /* 0x0007240000002400 */
[----:B---3--:R-:W3:Y:S02]  /*103a0*/  LDSM.16.M88.4 R4, [R151+0x4000] ;  /* 0x004000009704783b */ /* 0x008ee40000000200 */
[C---:B---3--:R-:W-:Y:S08]  /*103b0*/  HMMA.16816.F32.BF16 R48, R116.reuse, R4, R48 ;  /* 0x000000047430723c */ /* 0x048ff00000041830 */
[C---:B------:R-:W-:Y:S01]  /*103c0*/  HMMA.16816.F32.BF16 R44, R116.reuse, R6, R44 ;  /* 0x00000006742c723c */ /* 0x040fe2000004182c */
[----:B------:R-:W3:Y:S07]  /*103d0*/  LDSM.16.M88.4 R4, [R151+0x4800] ;  /* 0x004800009704783b */ /* 0x000eee0000000200 */
[C---:B------:R-:W-:Y:S08]  /*103e0*/  HMMA.16816.F32.BF16 R12, R116.reuse, R114, R12 ;  /* 0x00000072740c723c */ /* 0x040ff0000004180c */
[C---:B---3--:R-:W-:Y:S08]  /*103f0*/  HMMA.16816.F32.BF16 R40, R116.reuse, R4, R40 ;  /* 0x000000047428723c */ /* 0x048ff00000041828 */
[C---:B------:R-:W-:Y:S01]  /*10400*/  HMMA.16816.F32.BF16 R36, R116.reuse, R6, R36 ;  /* 0x000000067424723c */ /* 0x040fe20000041824 */
[----:B------:R-:W3:Y:S02]  /*10410*/  LDSM.16.M88.4 R4, [R151+0x5000] ;  /* 0x005000009704783b */ /* 0x000ee40000000200 */
[-C--:B------:R-:W-:Y:S01]  /*10420*/  FMUL.FTZ R12, R12, R3.reuse ;  /* 0x000000030c0c7220 */ /* 0x080fe20000410000 */
[-C--:B------:R-:W-:Y:S01]  /*10430*/  FMUL.FTZ R102, R13, R3.reuse ;  /* 0x000000030d667220 */ /* 0x080fe20000410000 */
[-C--:B------:R-:W-:Y:S01]  /*10440*/  FMUL.FTZ R112, R14, R3.reuse ;  /* 0x000000030e707220 */ /* 0x080fe20000410000 */
[-C--:B------:R-:W-:Y:S01]  /*10450*/  FMUL.FTZ R108, R15, R3.reuse ;  /* 0x000000030f6c7220 */ /* 0x080fe20000410000 */
[----:B------:R5:W1:Y:S02]  /*10460*/  MUFU.TANH R66, R12 ;  /* 0x0000000c00427308 */ /* 0x000a640000002400 */
[----:B-----5:R-:W5:Y:S01]  /*10470*/  LDSM.16.M88.4 R12, [R151+0x3800] ;  /* 0x00380000970c783b */ /* 0x020f620000000200 */
[C---:B---3--:R-:W-:Y:S08]  /*10480*/  HMMA.16816.F32.BF16 R32, R116.reuse, R4, R32 ;  /* 0x000000047420723c */ /* 0x048ff00000041820 */
[----:B------:R-:W-:Y:S01]  /*10490*/  HMMA.16816.F32.BF16 R28, R116, R6, R28 ;  /* 0x00000006741c723c */ /* 0x000fe2000004181c */
[----:B------:R-:W3:Y:S01]  /*104a0*/  LDSM.16.M88.4 R4, [R151+0x5800] ;  /* 0x005800009704783b */ /* 0x000ee20000000200 */
[----:B------:R-:W-:-:S06]  /*104b0*/  FMUL.FTZ R103, R105, R3 ;  /* 0x0000000369677220 */ /* 0x000fcc0000410000 */
[C---:B-----5:R-:W-:Y:S08]  /*104c0*/  HMMA.16816.F32.BF16 R56, R116.reuse, R12, R56 ;  /* 0x0000000c7438723c */ /* 0x060ff00000041838 */
        /* <DEDUP_REMOVED lines=17> */
[----:B------:R-:W1:Y:S01]  /*105e0*/  MUFU.TANH R102, R102 ;  /* 0x0000006600667308 */ /* 0x000e620000002400 */
[----:B------:R-:W-:-:S04]  /*105f0*/  DEPBAR.LE SB0, 0x0 ;  /* 0x000080000000791a */ /* 0x000fc80000000000 */
[C---:B---3--:R-:W-:Y:S08]  /*10600*/  HMMA.16816.F32.BF16 R24, R116.reuse, R4, R24 ;  /* 0x000000047418723c */ /* 0x048ff00000041818 */
        /* <DEDUP_REMOVED lines=9> */
[----:B------:R-:W-:-:S02]  /*106a0*/  FMUL.FTZ R36, R37, R3 ;  /* 0x0000000325247220 */ /* 0x000fc40000410000 */
        /* <DEDUP_REMOVED lines=19> */
[----:B---3--:R-:W-:Y:S01]  /*107e0*/  IADD3 R103, PT, PT, R67, -0x2, RZ ;  /* 0xfffffffe43677810 */ /* 0x008fe20007ffe0ff */
        /* <DEDUP_REMOVED lines=9> */
[----:B------:R-:W-:Y:S01]  /*10880*/  ISETP.GT.AND P0, PT, R103, R162, PT ;  /* 0x000000a26700720c */ /* 0x000fe20003f04270 */
[----:B------:R-:W3:Y:S08]  /*10890*/  MUFU.TANH R16, R16 ;  /* 0x0000001000107308 */ /* 0x000ef00000002400 */
        /* <DEDUP_REMOVED lines=62> */
[----:B-1----:R-:W2:Y:S01]  /*10c80*/  LD.E R42, desc[UR4][R100.64+0x170] ;  /* 0x00017004642a7980 */ /* 0x002ea2000c101900 */
[----:B------:R-:W-:Y:S02]  /*10c90*/  IADD3 R39, PT, PT, R67, -0x1, RZ ;  /* 0xffffffff43277810 */ /* 0x000fe40007ffe0ff */
[----:B------:R-:W-:Y:S01]  /*10ca0*/  MOV R6, RZ ;  /* 0x000000ff00067202 */ /* 0x000fe20000000f00 */
[----:B------:R-:W3:Y:S02]  /*10cb0*/  LD.E.64 R118, desc[UR4][R100.64+0x20] ;  /* 0x0000200464767980 */ /* 0x000ee4000c101b00 */
[----:B------:R-:W-:-:S04]  /*10cc0*/  IMAD.SHL.U32 R39, R39, 0x80, RZ ;  /* 0x0000008027277824 */ /* 0x000fc800078e00ff */
[----:B------:R-:W-:Y:S01]  /*10cd0*/  VIADD R39, R39, 0xffffff00 ;  /* 0xffffff0027277836 */ /* 0x000fe20000000000 */
[----:B--2---:R-:W-:-:S04]  /*10ce0*/  IABS R22, R42 ;  /* 0x0000002a00167213 */ /* 0x004fc80000000000 */
[----:B------:R-:W1:Y:S08]  /*10cf0*/  I2F.RP R20, R22 ;  /* 0x0000001600147306 */ /* 0x000e700000209400 */
[----:B-1----:R-:W1:Y:S02]  /*10d00*/  MUFU.RCP R3, R20 ;  /* 0x0000001400037308 */ /* 0x002e640000001000 */
[----:B-1----:R-:W-:-:S06]  /*10d10*/  VIADD R3, R3, 0xffffffe ;  /* 0x0ffffffe03037836 */ /* 0x002fcc0000000000 */
[----:B------:R-:W1:Y:S02]  /*10d20*/  F2I.FTZ.U32.TRUNC.NTZ R7, R3 ;  /* 0x0000000300077305 */ /* 0x000e64000021f000 */
[----:B-1----:R-:W-:Y:S02]  /*10d30*/  IMAD.MOV R117, RZ, RZ, -R7 ;  /* 0x000000ffff757224 */ /* 0x002fe400078e0a07 */
[----:B------:R-:W-:Y:S02]  /*10d40*/  IMAD.SHL.U32 R3, R103, 0x80, RZ ;  /* 0x0000008067037824 */ /* 0x000fe400078e00ff */
[----:B------:R-:W-:-:S03]  /*10d50*/  IMAD R117, R117, R22, RZ ;  /* 0x0000001675757224 */ /* 0x000fc600078e02ff */
[----:B------:R-:W-:Y:S01]  /*10d60*/  IABS R20, R3 ;  /* 0x0000000300147213 */ /* 0x000fe20000000000 */
[----:B------:R-:W-:Y:S01]  /*10d70*/  IMAD.HI.U32 R117, R7, R117, R6 ;  /* 0x0000007507757227 */ /* 0x000fe200078e0006 */
[----:B------:R-:W-:Y:S02]  /*10d80*/  IABS R7, R42 ;  /* 0x0000002a00077213 */ /* 0x000fe40000000000 */
[----:B------:R-:W-:Y:S02]  /*10d90*/  IABS R6, R39 ;  /* 0x0000002700067213 */ /* 0x000fe40000000000 */
[----:B------:R-:W-:Y:S01]  /*10da0*/  IADD3 R7, PT, PT, RZ, -R7, RZ ;  /* 0x80000007ff077210 */ /* 0x000fe20007ffe0ff */
[----:B------:R-:W-:Y:S01]  /*10db0*/  IMAD.HI.U32 R40, R117, R20, RZ ;  /* 0x0000001475287227 */ /* 0x000fe200078e00ff */
[-C--:B------:R-:W-:Y:S02]  /*10dc0*/  LOP3.LUT R39, R39, R42.reuse, RZ, 0x3c, !PT ;  /* 0x0000002a27277212 */ /* 0x080fe400078e3cff */
[----:B------:R-:W-:Y:S01]  /*10dd0*/  LOP3.LUT R3, R3, R42, RZ, 0x3c, !PT ;  /* 0x0000002a03037212 */ /* 0x000fe200078e3cff */
[----:B------:R-:W-:Y:S01]  /*10de0*/  IMAD.HI.U32 R30, R117, R6, RZ ;  /* 0x00000006751e7227 */ /* 0x000fe200078e00ff */
[----:B------:R-:W-:-:S02]  /*10df0*/  ISETP.GE.AND P5, PT, R39, RZ, PT ;  /* 0x000000ff2700720c */ /* 0x000fc40003fa6270 */
[----:B------:R-:W-:Y:S01]  /*10e00*/  ISETP.GE.AND P2, PT, R3, RZ, PT ;  /* 0x000000ff0300720c */ /* 0x000fe20003f46270 */
        /* <DEDUP_REMOVED lines=28> */
[----:B------:R-:W-:-:S05]  /*10fd0*/  IMAD.WIDE.U32 R116, R116, R42, RZ ;  /* 0x0000002a74747225 */ /* 0x000fca00078e00ff */
[----:B------:R-:W-:Y:S01]  /*10fe0*/  IADD3 R117, PT, PT, R117, R7, RZ ;  /* 0x0000000775757210 */ /* 0x000fe20007ffe0ff */
[----:B----4-:R-:W-:-:S04]  /*10ff0*/  IMAD.IADD R7, R6, 0x1, -R3 ;  /* 0x0000000106077824 */ /* 0x010fc800078e0a03 */
        /* <DEDUP_REMOVED lines=8> */
.L_x_13423:
        /* <DEDUP_REMOVED lines=8> */
.L_x_13424:
[----:B------:R-:W-:Y:S05]  /*11100*/  BSYNC.RECONVERGENT B0 ;  /* 0x0000000000007941 */ /* 0x000fea0003800200 */
.L_x_13422:
        /* <DEDUP_REMOVED lines=29> */
.L_x_13421:
[----:B------:R-:W-:Y:S05]  /*112e0*/  BSYNC.RECONVERGENT B1 ;  /* 0x0000000000017941 */ /* 0x000fea0003800200 */
.L_x_13420:
[----:B------:R-:W-:Y:S01]  /*112f0*/  IMAD.SHL.U32 R6, R169, 0x2, RZ ;  /* 0x00000002a9067824 */ /* 0x000fe200078e00ff */
[----:B-1----:R-:W3:Y:S01]  /*11300*/  LD.E R54, desc[UR4][R100.64+0xdc] ;  /* 0x0000dc0464367980 */ /* 0x002ee2000c101900 */
[----:B------:R-:W-:Y:S01]  /*11310*/  VIADD R39, R67, 0xffffffff ;  /* 0xffffffff43277836 */ /* 0x000fe20000000000 */
[----:B------:R-:W-:Y:S02]  /*11320*/  LOP3.LUT R176, R176, 0xfffffffe, RZ, 0xc0, !PT ;  /* 0xfffffffeb0b07812 */ /* 0x000fe400078ec0ff */
[----:B------:R-:W-:Y:S01]  /*11330*/  LOP3.LUT R6, R6, 0x6, RZ, 0xc0, !PT ;  /* 0x0000000606067812 */ /* 0x000fe200078ec0ff */
[----:B------:R-:W-:-:S04]  /*11340*/  IMAD.SHL.U32 R39, R39, 0x80, RZ ;  /* 0x0000008027277824 */ /* 0x000fc800078e00ff */
[----:B------:R-:W-:-:S04]  /*11350*/  IMAD.IADD R39, R39, 0x1, R6 ;  /* 0x0000000127277824 */ /* 0x000fc800078e0206 */
[C---:B------:R-:W-:Y:S02]  /*11360*/  VIADD R3, R39.reuse, 0xffffff80 ;  /* 0xffffff8027037836 */ /* 0x040fe40000000000 */
[C---:B------:R-:W-:Y:S02]  /*11370*/  VIADD R6, R39.reuse, 0xffffff81 ;  /* 0xffffff8127067836 */ /* 0x040fe40000000000 */
[----:B------:R-:W-:Y:S01]  /*11380*/  VIADD R40, R39, 0xffffff91 ;  /* 0xffffff9127287836 */ /* 0x000fe20000000000 */
[C---:B------:R-:W-:Y:S02]  /*11390*/  ISETP.GE.AND P1, PT, R3.reuse, R185, PT ;  /* 0x000000b90300720c */ /* 0x040fe40003f26270 */
[----:B------:R-:W-:Y:S02]  /*113a0*/  ISETP.GE.AND P2, PT, R3, R184, PT ;  /* 0x000000b80300720c */ /* 0x000fe40003f46270 */
[----:B------:R-:W-:Y:S02]  /*113b0*/  FSEL R16, R16, -INF , P1 ;  /* 0xff80000010107808 */ /* 0x000fe40000800000 */
[----:B------:R-:W-:-:S02]  /*113c0*/  ISETP.GE.AND P1, PT, R6, R182, PT ;  /* 0x000000b60600720c */ /* 0x000fc40003f26270 */
[C---:B------:R-:W-:Y:S02]  /*113d0*/  ISETP.GE.AND P0, PT, R3.reuse, R183, PT ;  /* 0x000000b70300720c */ /* 0x040fe40003f06270 */
[----:B------:R-:W-:Y:S01]  /*113e0*/  ISETP.GE.AND P4, PT, R3, R182, PT ;  /* 0x000000b60300720c */ /* 0x000fe20003f86270 */
[C---:B------:R-:W-:Y:S01]  /*113f0*/  VIADD R3, R39.reuse, 0xffffff88 ;  /* 0xffffff8827037836 */ /* 0x040fe20000000000 */
[----:B------:R-:W-:Y:S02]  /*11400*/  FSEL R18, R18, -INF , P0 ;  /* 0xff80000012127808 */ /* 0x000fe40000000000 */
[----:B------:R-:W-:Y:S01]  /*11410*/  FSEL R20, R16, -INF , !P2 ;  /* 0xff80000010147808 */ /* 0x000fe20005000000 */
[----:B------:R-:W-:Y:S01]  /*11420*/  VIADD R16, R39, 0xffffff90 ;  /* 0xffffff9027107836 */ /* 0x000fe20000000000 */
[----:B------:R-:W-:Y:S02]  /*11430*/  ISETP.GE.AND P0, PT, R3, R184, PT ;  /* 0x000000b80300720c */ /* 0x000fe40003f06270 */
[----:B------:R-:W-:-:S02]  /*11440*/  ISETP.GE.AND P5, PT, R6, R185, PT ;  /* 0x000000b90600720c */ /* 0x000fc40003fa6270 */
[----:B------:R-:W-:Y:S02]  /*11450*/  @P1 LOP3.LUT R176, R176, 0x1, RZ, 0xfc, !PT ;  /* 0x00000001b0b01812 */ /* 0x000fe400078efcff */
[----:B------:R-:W-:Y:S02]  /*11460*/  ISETP.GE.AND P3, PT, R6, R183, PT ;  /* 0x000000b70600720c */ /* 0x000fe40003f66270 */
[C---:B------:R-:W-:Y:S02]  /*11470*/  LOP3.LUT P2, RZ, R176.reuse, 0x1, RZ, 0xc0, !PT ;  /* 0x00000001b0ff7812 */ /* 0x040fe4000784c0ff */
[----:B------:R-:W-:Y:S02]  /*11480*/  LOP3.LUT R176, R176, 0xfffffffd, RZ, 0xc0, !PT ;  /* 0xfffffffdb0b07812 */ /* 0x000fe400078ec0ff */
[----:B------:R-:W-:Y:S01]  /*11490*/  ISETP.GE.AND P6, PT, R6, R184, PT ;  /* 0x000000b80600720c */ /* 0x000fe20003fc6270 */
[----:B------:R-:W-:Y:S01]  /*114a0*/  VIADD R6, R39, 0xffffff89 ;  /* 0xffffff8927067836 */ /* 0x000fe20000000000 */
[----:B------:R-:W-:-:S02]  /*114b0*/  FSEL R17, R17, -INF , P5 ;  /* 0xff80000011117808 */ /* 0x000fc40002800000 */
[----:B------:R-:W-:Y:S02]  /*114c0*/  FSEL R7, R19, -INF , P3 ;  /* 0xff80000013077808 */ /* 0x000fe40001800000 */
[----:B------:R-:W-:Y:S02]  /*114d0*/  @P0 LOP3.LUT R176, R176, 0x2, RZ, 0xfc, !PT ;  /* 0x00000002b0b00812 */ /* 0x000fe400078efcff */
[C---:B------:R-:W-:Y:S02]  /*114e0*/  ISETP.GE.AND P1, PT, R3.reuse, R185, PT ;  /* 0x000000b90300720c */ /* 0x040fe40003f26270 */
[----:B------:R-:W-:Y:S02]  /*114f0*/  FSEL R18, R18, -INF , !P4 ;  /* 0xff80000012127808 */ /* 0x000fe40006000000 */
[C---:B------:R-:W-:Y:S02]  /*11500*/  ISETP.GE.AND P0, PT, R3.reuse, R183, PT ;  /* 0x000000b70300720c */ /* 0x040fe40003f06270 */
[----:B------:R-:W-:-:S02]  /*11510*/  ISETP.GE.AND P4, PT, R3, R182, PT ;  /* 0x000000b60300720c */ /* 0x000fc40003f86270 */
[----:B------:R-:W-:Y:S01]  /*11520*/  FSEL R3, R17, -INF , !P6 ;  /* 0xff80000011037808 */ /* 0x000fe20007000000 */
[----:B------:R-:W-:Y:S01]  /*11530*/  VIADD R17, R39, 0xffffff98 ;  /* 0xffffff9827117836 */ /* 0x000fe20000000000 */
[----:B------:R-:W-:Y:S02]  /*11540*/  FSEL R7, R7, -INF , !P2 ;  /* 0xff80000007077808 */ /* 0x000fe40005000000 */
[C---:B------:R-:W-:Y:S02]  /*11550*/  ISETP.GE.AND P3, PT, R6.reuse, R185, PT ;  /* 0x000000b90600720c */ /* 0x040fe40003f66270 */
        /* <DEDUP_REMOVED lines=8> */
[----:B------:R-:W-:-:S02]  /*115e0*/  P2R R19, PR, RZ, 0x1 ;  /* 0x00000001ff137803 */ /* 0x000fc40000000000 */
[C---:B------:R-:W-:Y:S02]  /*115f0*/  ISETP.GE.AND P1, PT, R16.reuse, R185, PT ;  /* 0x000000b91000720c */ /* 0x040fe40003f26270 */
[----:B------:R-:W-:Y:S02]  /*11600*/  ISETP.GE.AND P0, PT, R16, R183, PT ;  /* 0x000000b71000720c */ /* 0x000fe40003f06270 */
[----:B------:R-:W-:Y:S02]  /*11610*/  FSEL R6, R6, -INF , !P4 ;  /* 0xff80000006067808 */ /* 0x000fe40006000000 */
[----:B------:R-:W-:Y:S02]  /*11620*/  FSEL R110, R110, -INF , P1 ;  /* 0xff8000006e6e7808 */ /* 0x000fe40000800000 */
[----:B------:R-:W-:Y:S02]  /*11630*/  FSEL R44, R113, -INF , P0 ;  /* 0xff800000712c7808 */ /* 0x000fe40000000000 */
[----:B------:R-:W-:-:S02]  /*11640*/  FSEL R30, R102, -INF , P3 ;  /* 0xff800000661e7808 */ /* 0x000fc40001800000 */
[----:B------:R-:W-:Y:S02]  /*11650*/  ISETP.GE.AND P4, PT, R16, R182, PT ;  /* 0x000000b61000720c */ /* 0x000fe40003f86270 */
[----:B------:R-:W-:Y:S02]  /*11660*/  ISETP.NE.AND P1, PT, R19, RZ, PT ;  /* 0x000000ff1300720c */ /* 0x000fe40003f25270 */
[----:B------:R-:W-:Y:S02]  /*11670*/  ISETP.GE.AND P0, PT, R17, R184, PT ;  /* 0x000000b81100720c */ /* 0x000fe40003f06270 */
[----:B------:R-:W-:Y:S02]  /*11680*/  ISETP.GE.AND P3, PT, R40, R185, PT ;  /* 0x000000b92800720c */ /* 0x000fe40003f66270 */
[----:B------:R-:W-:Y:S02]  /*11690*/  FSEL R16, R108, -INF , P2 ;  /* 0xff8000006c107808 */ /* 0x000fe40001000000 */
[----:B------:R-:W-:-:S02]  /*116a0*/  FSEL R188, R110, -INF , !P1 ;  /* 0xff8000006ebc7808 */ /* 0x000fc40004800000 */
[----:B------:R-:W-:Y:S02]  /*116b0*/  FSEL R44, R44, -INF , !P4 ;  /* 0xff8000002c2c7808 */ /* 0x000fe40006000000 */
[----:B------:R-:W-:Y:S02]  /*116c0*/  P2R R19, PR, RZ, 0x1 ;  /* 0x00000001ff137803 */ /* 0x000fe40000000000 */
[C---:B------:R-:W-:Y:S02]  /*116d0*/  ISETP.GE.AND P1, PT, R17.reuse, R185, PT ;  /* 0x000000b91100720c */ /* 0x040fe40003f26270 */
[----:B------:R-:W-:Y:S02]  /*116e0*/  ISETP.GE.AND P0, PT, R17, R183, PT ;  /* 0x000000b71100720c */ /* 0x000fe40003f06270 */
[----:B------:R-:W-:Y:S01]  /*116f0*/  FSEL R186, R9, -INF , P3 ;  /* 0xff80000009ba7808 */ /* 0x000fe20001800000 */
[----:B------:R-:W-:Y:S01]  /*11700*/  VIADD R9, R39, 0xffffffa0 ;  /* 0xffffffa027097836 */ /* 0x000fe20000000000 */
[----:B------:R-:W-:Y:S01]  /*11710*/  ISETP.GE.AND P4, PT, R17, R182, PT ;  /* 0x000000b61100720c */ /* 0x000fe20003f86270 */
[----:B------:R-:W-:Y:S01]  /*11720*/  VIADD R17, R39, 0xffffff99 ;  /* 0xffffff9927117836 */ /* 0x000fe20000000000 */
[----:B------:R-:W-:-:S02]  /*11730*/  FSEL R30, R30, -INF , !P6 ;  /* 0xff8000001e1e7808 */ /* 0x000fc40007000000 */
[----:B------:R-:W-:Y:S02]  /*11740*/  FSEL R16, R16, -INF , !P5 ;  /* 0xff80000010107808 */ /* 0x000fe40006800000 */
[C---:B------:R-:W-:Y:S02]  /*11750*/  ISETP.GE.AND P6, PT, R40.reuse, R184, PT ;  /* 0x000000b82800720c */ /* 0x040fe40003fc6270 */
[C---:B------:R-:W-:Y:S02]  /*11760*/  ISETP.GE.AND P2, PT, R40.reuse, R183, PT ;  /* 0x000000b72800720c */ /* 0x040fe40003f46270 */
[----:B------:R-:W-:Y:S02]  /*11770*/  ISETP.GE.AND P5, PT, R40, R182, PT ;  /* 0x000000b62800720c */ /* 0x000fe40003fa6270 */
[----:B------:R-:W-:Y:S02]  /*11780*/  FSEL R11, R11, -INF , P1 ;  /* 0xff8000000b0b7808 */ /* 0x000fe40000800000 */
[----:B------:R-:W-:-:S02]  /*11790*/  ISETP.NE.AND P1, PT, R19, RZ, PT ;  /* 0x000000ff1300720c */ /* 0x000fc40003f25270 */
[----:B------:R-:W-:Y:S02]  /*117a0*/  FSEL R40, R111, -INF , P0 ;  /* 0xff8000006f287808 */ /* 0x000fe40000000000 */
[----:B------:R-:W-:Y:S02]  /*117b0*/  ISETP.GE.AND P3, PT, R17, R185, PT ;  /* 0x000000b91100720c */ /* 0x000fe40003f66270 */
[----:B------:R-:W-:Y:S02]  /*117c0*/  ISETP.GE.AND P0, PT, R9, R184, PT ;  /* 0x000000b80900720c */ /* 0x000fe40003f06270 */
[----:B------:R-:W-:Y:S02]  /*117d0*/  FSEL R42, R109, -INF , P2 ;  /* 0xff8000006d2a7808 */ /* 0x000fe40001000000 */
[----:B------:R-:W-:Y:S02]  /*117e0*/  FSEL R146, R11, -INF , !P1 ;  /* 0xff8000000b927808 */ /* 0x000fe40004800000 */
[----:B------:R-:W-:-:S02]  /*117f0*/  ISETP.GE.AND P2, PT, R17, R183, PT ;  /* 0x000000b71100720c */ /* 0x000fc40003f46270 */
[----:B------:R-:W-:Y:S02]  /*11800*/  P2R R11, PR, RZ, 0x1 ;  /* 0x00000001ff0b7803 */ /* 0x000fe40000000000 */
[----:B------:R-:W-:Y:S01]  /*11810*/  FSEL R46, R8, -INF , P3 ;  /* 0xff800000082e7808 */ /* 0x000fe20001800000 */
[----:B------:R-:W-:Y:S01]  /*11820*/  VIADD R8, R39, 0xffffffa8 ;  /* 0xffffffa827087836 */ /* 0x000fe20000000000 */
[C---:B------:R-:W-:Y:S02]  /*11830*/  ISETP.GE.AND P1, PT, R9.reuse, R185, PT ;  /* 0x000000b90900720c */ /* 0x040fe40003f26270 */
[----:B------:R-:W-:Y:S02]  /*11840*/  ISETP.GE.AND P0, PT, R9, R183, PT ;  /* 0x000000b70900720c */ /* 0x000fe40003f06270 */
[----:B------:R-:W-:Y:S02]  /*11850*/  FSEL R40, R40, -INF , !P4 ;  /* 0xff80000028287808 */ /* 0x000fe40006000000 */
[----:B------:R-:W-:-:S02]  /*11860*/  FSEL R186, R186, -INF , !P6 ;  /* 0xff800000baba7808 */ /* 0x000fc40007000000 */
[----:B------:R-:W-:Y:S02]  /*11870*/  FSEL R42, R42, -INF , !P5 ;  /* 0xff8000002a2a7808 */ /* 0x000fe40006800000 */
[----:B------:R-:W-:Y:S01]  /*11880*/  ISETP.GE.AND P4, PT, R9, R182, PT ;  /* 0x000000b60900720c */ /* 0x000fe20003f86270 */
[----:B------:R-:W-:Y:S01]  /*11890*/  VIADD R9, R39, 0xffffffa1 ;  /* 0xffffffa127097836 */ /* 0x000fe20000000000 */
[C---:B------:R-:W-:Y:S02]  /*118a0*/  ISETP.GE.AND P6, PT, R17.reuse, R184, PT ;  /* 0x000000b81100720c */ /* 0x040fe40003fc6270 */
[----:B------:R-:W-:Y:S02]  /*118b0*/  ISETP.GE.AND P5, PT, R17, R182, PT ;  /* 0x000000b61100720c */ /* 0x000fe40003fa6270 */
[----:B------:R-:W-:Y:S02]  /*118c0*/  FSEL R10, R10, -INF , P2 ;  /* 0xff8000000a0a7808 */ /* 0x000fe40001000000 */
[----:B------:R-:W-:-:S02]  /*118d0*/  FSEL R12, R12, -INF , P1 ;  /* 0xff8000000c0c7808 */ /* 0x000fc40000800000 */
[----:B------:R-:W-:Y:S02]  /*118e0*/  FSEL R106, R106, -INF , P0 ;  /* 0xff8000006a6a7808 */ /* 0x000fe40000000000 */
[----:B------:R-:W-:Y:S02]  /*118f0*/  ISETP.NE.AND P1, PT, R11, RZ, PT ;  /* 0x000000ff0b00720c */ /* 0x000fe40003f25270 */
[----:B------:R-:W-:Y:S02]  /*11900*/  ISETP.GE.AND P0, PT, R8, R184, PT ;  /* 0x000000b80800720c */ /* 0x000fe40003f06270 */
[----:B------:R-:W-:Y:S02]  /*11910*/  FSEL R46, R46, -INF , !P6 ;  /* 0xff8000002e2e7808 */ /* 0x000fe40007000000 */
[----:B------:R-:W-:Y:S02]  /*11920*/  FSEL R238, R10, -INF , !P5 ;  /* 0xff8000000aee7808 */ /* 0x000fe40006800000 */
[----:B------:R-:W-:-:S02]  /*11930*/  ISETP.GE.AND P3, PT, R9, R185, PT ;  /* 0x000000b90900720c */ /* 0x000fc40003f66270 */
[C---:B------:R-:W-:Y:S02]  /*11940*/  ISETP.GE.AND P6, PT, R9.reuse, R184, PT ;  /* 0x000000b80900720c */ /* 0x040fe40003fc6270 */
[C---:B------:R-:W-:Y:S02]  /*11950*/  ISETP.GE.AND P2, PT, R9.reuse, R183, PT ;  /* 0x000000b70900720c */ /* 0x040fe40003f46270 */
        /* <DEDUP_REMOVED lines=11> */
[----:B------:R-:W-:Y:S02]  /*11a10*/  ISETP.GE.AND P0, PT, R8, R184, PT ;  /* 0x000000b80800720c */ /* 0x000fe40003f06270 */
[----:B------:R-:W-:Y:S02]  /*11a20*/  FSEL R196, R104, -INF , !P1 ;  /* 0xff80000068c47808 */ /* 0x000fe40004800000 */
[----:B------:R-:W-:Y:S02]  /*11a30*/  FSEL R190, R61, -INF , !P4 ;  /* 0xff8000003dbe7808 */ /* 0x000fe40006000000 */
[----:B------:R-:W-:Y:S02]  /*11a40*/  P2R R9, PR, RZ, 0x1 ;  /* 0x00000001ff097803 */ /* 0x000fe40000000000 */
[C---:B------:R-:W-:Y:S02]  /*11a50*/  ISETP.GE.AND P1, PT, R8.reuse, R185, PT ;  /* 0x000000b90800720c */ /* 0x040fe40003f26270 */
[----:B------:R-:W-:-:S02]  /*11a60*/  ISETP.GE.AND P0, PT, R8, R183, PT ;  /* 0x000000b70800720c */ /* 0x000fc40003f06270 */
[----:B------:R-:W-:Y:S01]  /*11a70*/  ISETP.GE.AND P4, PT, R8, R182, PT ;  /* 0x000000b60800720c */ /* 0x000fe20003f86270 */
[----:B------:R-:W-:Y:S01]  /*11a80*/  VIADD R8, R39, 0xffffffb8 ;  /* 0xffffffb827087836 */ /* 0x000fe20000000000 */
[----:B------:R-:W-:Y:S02]  /*11a90*/  FSEL R15, R15, -INF , P1 ;  /* 0xff8000000f0f7808 */ /* 0x000fe40000800000 */
[----:B------:R-:W-:Y:S02]  /*11aa0*/  FSEL R62, R62, -INF , P0 ;  /* 0xff8000003e3e7808 */ /* 0x000fe40000000000 */
[----:B------:R-:W-:Y:S02]  /*11ab0*/  ISETP.NE.AND P1, PT, R9, RZ, PT ;  /* 0x000000ff0900720c */ /* 0x000fe40003f25270 */
[----:B------:R-:W-:Y:S01]  /*11ac0*/  ISETP.GE.AND P0, PT, R8, R184, PT ;  /* 0x000000b80800720c */ /* 0x000fe20003f06270 */
[----:B------:R-:W-:Y:S01]  /*11ad0*/  VIADD R10, R39, 0xffffffa9 ;  /* 0xffffffa9270a7836 */ /* 0x000fe20000000000 */
        /* <DEDUP_REMOVED lines=12> */
[----:B------:R-:W-:Y:S02]  /*11ba0*/  FSEL R59, R59, -INF , P0 ;  /* 0xff8000003b3b7808 */ /* 0x000fe40000000000 */
[----:B------:R-:W-:-:S02]  /*11bb0*/  FSEL R236, R14, -INF , !P6 ;  /* 0xff8000000eec7808 */ /* 0x000fc40007000000 */
[----:B------:R-:W-:Y:S02]  /*11bc0*/  FSEL R232, R105, -INF , !P5 ;  /* 0xff80000069e87808 */ /* 0x000fe40006800000 */
[----:B------:R-:W-:Y:S02]  /*11bd0*/  ISETP.NE.AND P1, PT, R9, RZ, PT ;  /* 0x000000ff0900720c */ /* 0x000fe40003f25270 */
[-C--:B------:R-:W-:Y:S02]  /*11be0*/  ISETP.GE.AND P0, PT, R8, R184.reuse, PT ;  /* 0x000000b80800720c */ /* 0x080fe40003f06270 */
[C---:B------:R-:W-:Y:S02]  /*11bf0*/  ISETP.GE.AND P6, PT, R10.reuse, R184, PT ;  /* 0x000000b80a00720c */ /* 0x040fe40003fc6270 */
[----:B------:R-:W-:Y:S01]  /*11c00*/  ISETP.GE.AND P5, PT, R10, R182, PT ;  /* 0x000000b60a00720c */ /* 0x000fe20003fa6270 */
[----:B------:R-:W-:Y:S01]  /*11c10*/  VIADD R10, R39, 0xffffffb1 ;  /* 0xffffffb1270a7836 */ /* 0x000fe20000000000 */
[----:B------:R-:W-:-:S02]  /*11c20*/  FSEL R13, R13, -INF , P3 ;  /* 0xff8000000d0d7808 */ /* 0x000fc40001800000 */
[----:B------:R-:W-:Y:S02]  /*11c30*/  FSEL R60, R60, -INF , P2 ;  /* 0xff8000003c3c7808 */ /* 0x000fe40001000000 */
[----:B------:R-:W-:Y:S02]  /*11c40*/  FSEL R216, R57, -INF , !P1 ;  /* 0xff80000039d87808 */ /* 0x000fe40004800000 */
[----:B------:R-:W-:Y:S02]  /*11c50*/  FSEL R214, R59, -INF , !P4 ;  /* 0xff8000003bd67808 */ /* 0x000fe40006000000 */
[----:B------:R-:W-:Y:S02]  /*11c60*/  P2R R9, PR, RZ, 0x1 ;  /* 0x00000001ff097803 */ /* 0x000fe40000000000 */
        /* <DEDUP_REMOVED lines=15> */
[----:B------:R-:W-:-:S02]  /*11d60*/  ISETP.NE.AND P1, PT, R9, RZ, PT ;  /* 0x000000ff0900720c */ /* 0x000fc40003f25270 */
[----:B------:R-:W-:Y:S02]  /*11d70*/  ISETP.GE.AND P0, PT, R8, R184, PT ;  /* 0x000000b80800720c */ /* 0x000fe40003f06270 */
[C---:B------:R-:W-:Y:S02]  /*11d80*/  ISETP.GE.AND P3, PT, R10.reuse, R185, PT ;  /* 0x000000b90a00720c */ /* 0x040fe40003f66270 */
[----:B------:R-:W-:Y:S02]  /*11d90*/  ISETP.GE.AND P2, PT, R10, R183, PT ;  /* 0x000000b70a00720c */ /* 0x000fe40003f46270 */
[----:B------:R-:W-:Y:S02]  /*11da0*/  FSEL R228, R56, -INF , !P6 ;  /* 0xff80000038e47808 */ /* 0x000fe40007000000 */
[----:B------:R-:W-:Y:S02]  /*11db0*/  FSEL R224, R58, -INF , !P5 ;  /* 0xff8000003ae07808 */ /* 0x000fe40006800000 */
[----:B------:R-:W-:-:S02]  /*11dc0*/  FSEL R212, R53, -INF , !P1 ;  /* 0xff80000035d47808 */ /* 0x000fc40004800000 */
[----:B------:R-:W-:Y:S02]  /*11dd0*/  FSEL R204, R49, -INF , !P4 ;  /* 0xff80000031cc7808 */ /* 0x000fe40006000000 */
[----:B------:R-:W-:Y:S02]  /*11de0*/  P2R R9, PR, RZ, 0x1 ;  /* 0x00000001ff097803 */ /* 0x000fe40000000000 */
[C---:B------:R-:W-:Y:S02]  /*11df0*/  ISETP.GE.AND P6, PT, R10.reuse, R184, PT ;  /* 0x000000b80a00720c */ /* 0x040fe40003fc6270 */
        /* <DEDUP_REMOVED lines=16> */
[----:B------:R-:W-:Y:S02]  /*11f00*/  ISETP.GE.AND P0, PT, R8, R184, PT ;  /* 0x000000b80800720c */ /* 0x000fe40003f06270 */
[----:B------:R-:W-:-:S02]  /*11f10*/  FSEL R51, R51, -INF , P1 ;  /* 0xff80000033337808 */ /* 0x000fc40000800000 */
[----:B------:R-:W-:Y:S02]  /*11f20*/  FSEL R48, R48, -INF , P3 ;  /* 0xff80000030307808 */ /* 0x000fe40001800000 */
[----:B------:R-:W-:Y:S02]  /*11f30*/  FSEL R63, R63, -INF , P2 ;  /* 0xff8000003f3f7808 */ /* 0x000fe40001000000 */
[----:B------:R-:W-:Y:S01]  /*11f40*/  ISETP.NE.AND P1, PT, R9, RZ, PT ;  /* 0x000000ff0900720c */ /* 0x000fe20003f25270 */
[----:B------:R-:W-:Y:S01]  /*11f50*/  VIADD R9, R39, 0xffffffd1 ;  /* 0xffffffd127097836 */ /* 0x000fe20000000000 */
[----:B------:R-:W-:Y:S02]  /*11f60*/  ISETP.GE.AND P2, PT, R10, R183, PT ;  /* 0x000000b70a00720c */ /* 0x000fe40003f46270 */
[----:B------:R-:W-:Y:S02]  /*11f70*/  FSEL R210, R48, -INF , !P6 ;  /* 0xff80000030d27808 */ /* 0x000fe40007000000 */
[----:B------:R-:W-:-:S02]  /*11f80*/  LOP3.LUT R176, R176, 0xfffffffd, RZ, 0xc0, !PT ;  /* 0xfffffffdb0b07812 */ /* 0x000fc400078ec0ff */
[----:B------:R-:W-:Y:S02]  /*11f90*/  FSEL R48, R50, -INF , P2 ;  /* 0xff80000032307808 */ /* 0x000fe40001000000 */
[----:B------:R-:W-:Y:S02]  /*11fa0*/  ISETP.GE.AND P2, PT, R9, R184, PT ;  /* 0x000000b80900720c */ /* 0x000fe40003f46270 */
[----:B------:R-:W-:Y:S02]  /*11fb0*/  FSEL R208, R51, -INF , !P1 ;  /* 0xff80000033d07808 */ /* 0x000fe40004800000 */
[----:B------:R-:W-:Y:S02]  /*11fc0*/  FSEL R200, R114, -INF , !P4 ;  /* 0xff80000072c87808 */ /* 0x000fe40006000000 */
[----:B------:R-:W-:Y:S02]  /*11fd0*/  @P0 LOP3.LUT R176, R176, 0x2, RZ, 0xfc, !PT ;  /* 0x00000002b0b00812 */ /* 0x000fe400078efcff */
[----:B------:R-:W-:-:S02]  /*11fe0*/  ISETP.GE.AND P1, PT, R8, R185, PT ;  /* 0x000000b90800720c */ /* 0x000fc40003f26270 */
[C---:B------:R-:W-:Y:S02]  /*11ff0*/  ISETP.GE.AND P0, PT, R8.reuse, R183, PT ;  /* 0x000000b70800720c */ /* 0x040fe40003f06270 */
[----:B------:R-:W-:Y:S01]  /*12000*/  ISETP.GE.AND P4, PT, R8, R182, PT ;  /* 0x000000b60800720c */ /* 0x000fe20003f86270 */
[----:B------:R-:W-:Y:S01]  /*12010*/  VIADD R8, R39, 0xffffffd8 ;  /* 0xffffffd827087836 */ /* 0x000fe20000000000 */
[----:B------:R-:W-:Y:S02]  /*12020*/  ISETP.GE.AND P3, PT, R10, R185, PT ;  /* 0x000000b90a00720c */ /* 0x000fe40003f66270 */
[----:B------:R-:W-:Y:S02]  /*12030*/  FSEL R47, R47, -INF , P1 ;  /* 0xff8000002f2f7808 */ /* 0x000fe40000800000 */
[----:B------:R-:W-:Y:S02]  /*12040*/  LOP3.LUT P1, RZ, R176, 0x2, RZ, 0xc0, !PT ;  /* 0x00000002b0ff7812 */ /* 0x000fe4000782c0ff */
[----:B------:R-:W-:-:S02]  /*12050*/  FSEL R107, R107, -INF , P0 ;  /* 0xff8000006b6b7808 */ /* 0x000fc40000000000 */
[----:B------:R-:W-:Y:S02]  /*12060*/  LOP3.LUT R176, R176, 0xfffffffe, RZ, 0xc0, !PT ;  /* 0xfffffffeb0b07812 */ /* 0x000fe400078ec0ff */
[-C--:B------:R-:W-:Y:S02]  /*12070*/  ISETP.GE.AND P0, PT, R8, R184.reuse, PT ;  /* 0x000000b80800720c */ /* 0x080fe40003f06270 */
[----:B------:R-:W-:Y:S02]  /*12080*/  ISETP.GE.AND P6, PT, R10, R184, PT ;  /* 0x000000b80a00720c */ /* 0x000fe40003fc6270 */
[----:B------:R-:W-:Y:S02]  /*12090*/  FSEL R45, R45, -INF , P3 ;  /* 0xff8000002d2d7808 */ /* 0x000fe40001800000 */
[----:B------:R-:W-:Y:S02]  /*120a0*/  ISETP.GE.AND P3, PT, R9, R185, PT ;  /* 0x000000b90900720c */ /* 0x000fe40003f66270 */
[----:B------:R-:W-:-:S02]  /*120b0*/  @P2 LOP3.LUT R176, R176, 0x1, RZ, 0xfc, !PT ;  /* 0x00000001b0b02812 */ /* 0x000fc400078efcff */
[----:B------:R-:W-:Y:S02]  /*120c0*/  FSEL R206, R45, -INF , !P6 ;  /* 0xff8000002dce7808 */ /* 0x000fe40007000000 */
[C---:B------:R-:W-:Y:S02]  /*120d0*/  ISETP.GE.AND P2, PT, R9.reuse, R183, PT ;  /* 0x000000b70900720c */ /* 0x040fe40003f46270 */
[----:B------:R-:W-:Y:S01]  /*120e0*/  ISETP.GE.AND P6, PT, R9, R182, PT ;  /* 0x000000b60900720c */ /* 0x000fe20003fc6270 */
[----:B------:R-:W-:Y:S01]  /*120f0*/  VIADD R9, R39, 0xffffffd9 ;  /* 0xffffffd927097836 */ /* 0x000fe20000000000 */
[----:B------:R-:W-:Y:S02]  /*12100*/  FSEL R136, R107, -INF , !P4 ;  /* 0xff8000006b887808 */ /* 0x000fe40006000000 */
[----:B------:R-:W-:Y:S02]  /*12110*/  LOP3.LUT P4, RZ, R176, 0x1, RZ, 0xc0, !PT ;  /* 0x00000001b0ff7812 */ /* 0x000fe4000788c0ff */
[----:B------:R-:W-:-:S02]  /*12120*/  FSEL R41, R41, -INF , P3 ;  /* 0xff80000029297808 */ /* 0x000fc40001800000 */
[----:B------:R-:W-:Y:S02]  /*12130*/  LOP3.LUT R176, R176, 0xfffffffd, RZ, 0xc0, !PT ;  /* 0xfffffffdb0b07812 */ /* 0x000fe400078ec0ff */
[----:B------:R-:W-:Y:S02]  /*12140*/  FSEL R202, R63, -INF , !P5 ;  /* 0xff8000003fca7808 */ /* 0x000fe40006800000 */
[----:B------:R-:W-:Y:S02]  /*12150*/  ISETP.GE.AND P5, PT, R10, R182, PT ;  /* 0x000000b60a00720c */ /* 0x000fe40003fa6270 */
[----:B------:R-:W-:Y:S02]  /*12160*/  FSEL R144, R47, -INF , !P1 ;  /* 0xff8000002f907808 */ /* 0x000fe40004800000 */
[----:B------:R-:W-:Y:S02]  /*12170*/  FSEL R142, R41, -INF , !P4 ;  /* 0xff800000298e7808 */ /* 0x000fe40006000000 */
[----:B------:R-:W-:-:S02]  /*12180*/  ISETP.GE.AND P1, PT, R8, R185, PT ;  /* 0x000000b90800720c */ /* 0x000fc40003f26270 */
[----:B------:R-:W-:Y:S02]  /*12190*/  @P0 LOP3.LUT R176, R176, 0x2, RZ, 0xfc, !PT ;  /* 0x00000002b0b00812 */ /* 0x000fe400078efcff */
[----:B------:R-:W-:Y:S02]  /*121a0*/  ISETP.GE.AND P4, PT, R9, R184, PT ;  /* 0x000000b80900720c */ /* 0x000fe40003f86270 */
[----:B------:R-:W-:Y:S02]  /*121b0*/  FSEL R48, R48, -INF , !P5 ;  /* 0xff80000030307808 */ /* 0x000fe40006800000 */
[C---:B------:R-:W-:Y:S02]  /*121c0*/  ISETP.GE.AND P0, PT, R8.reuse, R183, PT ;  /* 0x000000b70800720c */ /* 0x040fe40003f06270 */
[----:B------:R-:W-:Y:S01]  /*121d0*/  ISETP.GE.AND P5, PT, R8, R182, PT ;  /* 0x000000b60800720c */ /* 0x000fe20003fa6270 */
[----:B------:R-:W-:Y:S01]  /*121e0*/  VIADD R8, R39, 0xffffffe0 ;  /* 0xffffffe027087836 */ /* 0x000fe20000000000 */
[----:B------:R-:W-:-:S02]  /*121f0*/  FSEL R43, R43, -INF , P2 ;  /* 0xff8000002b2b7808 */ /* 0x000fc40001000000 */
[C---:B------:R-:W-:Y:S02]  /*12200*/  LOP3.LUT P2, RZ, R176.reuse, 0x2, RZ, 0xc0, !PT ;  /* 0x00000002b0ff7812 */ /* 0x040fe4000784c0ff */
[----:B------:R-:W-:Y:S02]  /*12210*/  FSEL R115, R115, -INF , P1 ;  /* 0xff80000073737808 */ /* 0x000fe40000800000 */
[----:B------:R-:W-:Y:S02]  /*12220*/  LOP3.LUT R176, R176, 0xfffffffe, RZ, 0xc0, !PT ;  /* 0xfffffffeb0b07812 */ /* 0x000fe400078ec0ff */
[----:B------:R-:W-:Y:S02]  /*12230*/  FSEL R140, R115, -INF , !P2 ;  /* 0xff800000738c7808 */ /* 0x000fe40005000000 */
[----:B------:R-:W-:Y:S02]  /*12240*/  ISETP.GE.AND P2, PT, R8, R184, PT ;  /* 0x000000b80800720c */ /* 0x000fe40003f46270 */
[----:B------:R-:W-:-:S02]  /*12250*/  ISETP.GE.AND P3, PT, R9, R185, PT ;  /* 0x000000b90900720c */ /* 0x000fc40003f66270 */
[----:B------:R-:W-:Y:S02]  /*12260*/  @P4 LOP3.LUT R176, R176, 0x1, RZ, 0xfc, !PT ;  /* 0x00000001b0b04812 */ /* 0x000fe400078efcff */
[----:B------:R-:W-:Y:S02]  /*12270*/  FSEL R134, R43, -INF , !P6 ;  /* 0xff8000002b867808 */ /* 0x000fe40007000000 */
[----:B------:R-:W-:Y:S02]  /*12280*/  LOP3.LUT P6, RZ, R176, 0x1, RZ, 0xc0, !PT ;  /* 0x00000001b0ff7812 */ /* 0x000fe400078cc0ff */
[----:B------:R-:W-:Y:S02]  /*12290*/  FSEL R36, R36, -INF , P3 ;  /* 0xff80000024247808 */ /* 0x000fe40001800000 */
[----:B------:R-:W-:Y:S02]  /*122a0*/  LOP3.LUT R176, R176, 0xfffffffb, RZ, 0xc0, !PT ;  /* 0xfffffffbb0b07812 */ /* 0x000fe400078ec0ff */
[----:B------:R-:W-:-:S02]  /*122b0*/  ISETP.GE.AND P3, PT, R8, R182, PT ;  /* 0x000000b60800720c */ /* 0x000fc40003f66270 */
[----:B------:R-:W-:Y:S02]  /*122c0*/  FSEL R120, R120, -INF , P0 ;  /* 0xff80000078787808 */ /* 0x000fe40000000000 */
[----:B------:R-:W-:Y:S02]  /*122d0*/  @P2 LOP3.LUT R176, R176, 0x4, RZ, 0xfc, !PT ;  /* 0x00000004b0b02812 */ /* 0x000fe400078efcff */
[----:B--2---:R-:W-:Y:S02]  /*122e0*/  FSEL R130, R120, -INF , !P5 ;  /* 0xff80000078827808 */ /* 0x004fe40006800000 */
[C---:B------:R-:W-:Y:S02]  /*122f0*/  ISETP.GE.AND P1, PT, R9.reuse, R183, PT ;  /* 0x000000b70900720c */ /* 0x040fe40003f26270 */
[----:B------:R-:W-:Y:S01]  /*12300*/  ISETP.GE.AND P4, PT, R9, R182, PT ;  /* 0x000000b60900720c */ /* 0x000fe20003f86270 */
[----:B------:R-:W-:Y:S01]  /*12310*/  VIADD R9, R39, 0xffffffe1 ;  /* 0xffffffe127097836 */ /* 0x000fe20000000000 */
[----:B------:R-:W-:-:S02]  /*12320*/  LOP3.LUT P5, RZ, R176, 0x4, RZ, 0xc0, !PT ;  /* 0x00000004b0ff7812 */ /* 0x000fc400078ac0ff */
[----:B------:R-:W-:Y:S02]  /*12330*/  LOP3.LUT R176, R176, 0xfffffffd, RZ, 0xc0, !PT ;  /* 0xfffffffdb0b07812 */ /* 0x000fe400078ec0ff */
[C---:B------:R-:W-:Y:S02]  /*12340*/  ISETP.GE.AND P0, PT, R8.reuse, R185, PT ;  /* 0x000000b90800720c */ /* 0x040fe40003f06270 */
[----:B------:R-:W-:Y:S01]  /*12350*/  ISETP.GE.AND P2, PT, R8, R183, PT ;  /* 0x000000b70800720c */ /* 0x000fe20003f46270 */
[----:B------:R-:W-:Y:S01]  /*12360*/  VIADD R8, R39, 0xffffffe8 ;  /* 0xffffffe827087836 */ /* 0x000fe20000000000 */
[----:B------:R-:W-:Y:S02]  /*12370*/  @P3 LOP3.LUT R176, R176, 0x2, RZ, 0xfc, !PT ;  /* 0x00000002b0b03812 */ /* 0x000fe400078efcff */
[----:B------:R-:W-:Y:S02]  /*12380*/  ISETP.GE.AND P3, PT, R9, R185, PT ;  /* 0x000000b90900720c */ /* 0x000fe40003f66270 */
[----:B------:R-:W-:-:S02]  /*12390*/  FMNMX3.FTZ R11, R2, R20, R3, !PT ;  /* 0x00000014020b7276 */ /* 0x000fc40007810003 */
[----:B------:R-:W-:Y:S02]  /*123a0*/  FSEL R32, R32, -INF , P3 ;  /* 0xff80000020207808 */ /* 0x000fe40001800000 */
[----:B------:R-:W-:Y:S02]  /*123b0*/  ISETP.GE.AND P3, PT, R8, R182, PT ;  /* 0x000000b60800720c */ /* 0x000fe40003f66270 */
[----:B------:R-:W-:Y:S02]  /*123c0*/  FSEL R34, R34, -INF , P2 ;  /* 0xff80000022227808 */ /* 0x000fe40001000000 */
[----:B------:R-:W-:Y:S02]  /*123d0*/  ISETP.GE.AND P2, PT, R8, R185, PT ;  /* 0x000000b90800720c */ /* 0x000fe40003f46270 */
[----:B------:R-:W-:Y:S02]  /*123e0*/  FSEL R38, R38, -INF , P1 ;  /* 0xff80000026267808 */ /* 0x000fe40000800000 */
[----:B------:R-:W-:-:S02]  /*123f0*/  FMNMX3.FTZ R11, R11, R22, R30, !PT ;  /* 0x000000160b0b7276 */ /* 0x000fc4000781001e */
[----:B------:R-:W-:Y:S02]  /*12400*/  ISETP.GE.AND P1, PT, R9, R183, PT ;  /* 0x000000b70900720c */ /* 0x000fe40003f26270 */
[----:B------:R-:W-:Y:S02]  /*12410*/  FSEL R118, R5, -INF , P2 ;  /* 0xff80000005767808 */ /* 0x000fe40001000000 */
[----:B------:R-:W-:Y:S02]  /*12420*/  FSEL R138, R36, -INF , !P6 ;  /* 0xff800000248a7808 */ /* 0x000fe40007000000 */
[----:B------:R-:W-:Y:S02]  /*12430*/  FSEL R37, R37, -INF , P0 ;  /* 0xff80000025257808 */ /* 0x000fe40000000000 */
[----:B------:R-:W-:Y:S02]  /*12440*/  FSEL R126, R38, -INF , !P4 ;  /* 0xff800000267e7808 */ /* 0x000fe40006000000 */
[----:B------:R-:W-:-:S02]  /*12450*/  FMNMX3.FTZ R5, R11, R188, R186, !PT ;  /* 0x000000bc0b057276 */ /* 0x000fc400078100ba */
[C---:B------:R-:W-:Y:S02]  /*12460*/  ISETP.GE.AND P6, PT, R9.reuse, R184, PT ;  /* 0x000000b80900720c */ /* 0x040fe40003fc6270 */
[C---:B------:R-:W-:Y:S02]  /*12470*/  LOP3.LUT P0, RZ, R176.reuse, 0x2, RZ, 0xc0, !PT ;  /* 0x00000002b0ff7812 */ /* 0x040fe4000780c0ff */
[----:B------:R-:W-:Y:S01]  /*12480*/  ISETP.GE.AND P4, PT, R9, R182, PT ;  /* 0x000000b60900720c */ /* 0x000fe20003f86270 */
[----:B------:R-:W-:Y:S01]  /*12490*/  VIADD R9, R39, 0xffffffe9 ;  /* 0xffffffe927097836 */ /* 0x000fe20000000000 */
[----:B------:R-:W-:Y:S02]  /*124a0*/  LOP3.LUT R176, R176, 0xfffffffd, RZ, 0xc0, !PT ;  /* 0xfffffffdb0b07812 */ /* 0x000fe400078ec0ff */
[----:B------:R-:W-:Y:S02]  /*124b0*/  FSEL R33, R33, -INF , P1 ;  /* 0xff80000021217808 */ /* 0x000fe40000800000 */
[----:B------:R-:W-:-:S02]  /*124c0*/  FMNMX3.FTZ R5, R5, R146, R46, !PT ;  /* 0x0000009205057276 */ /* 0x000fc4000781002e */
[----:B------:R-:W-:Y:S02]  /*124d0*/  @P3 LOP3.LUT R176, R176, 0x2, RZ, 0xfc, !PT ;  /* 0x00000002b0b03812 */ /* 0x000fe400078efcff */
[----:B------:R-:W-:Y:S02]  /*124e0*/  FSEL R112, R33, -INF , !P4 ;  /* 0xff80000021707808 */ /* 0x000fe40006000000 */
        /* <DEDUP_REMOVED lines=12> */
[C---:B------:R-:W-:Y:S02]  /*125b0*/  ISETP.GE.AND P5, PT, R8.reuse, R184, PT ;  /* 0x000000b80800720c */ /* 0x040fe40003fa6270 */
[----:B------:R-:W-:Y:S01]  /*125c0*/  ISETP.GE.AND P0, PT, R8, R183, PT ;  /* 0x000000b70800720c */ /* 0x000fe20003f06270 */
[----:B------:R-:W-:Y:S01]  /*125d0*/  VIADD R8, R39, 0xfffffff0 ;  /* 0xfffffff027087836 */ /* 0x000fe20000000000 */
[----:B------:R-:W-:Y:S02]  /*125e0*/  FMNMX3.FTZ R11, R11, R216, R226, !PT ;  /* 0x000000d80b0b7276 */ /* 0x000fe400078100e2 */
[----:B------:R-:W-:-:S02]  /*125f0*/  FMNMX3.FTZ R9, R9, R40, R238, !PT ;  /* 0x0000002809097276 */ /* 0x000fc400078100ee */
[----:B------:R-:W-:Y:S02]  /*12600*/  FSEL R120, R32, -INF , !P6 ;  /* 0xff80000020787808 */ /* 0x000fe40007000000 */
[----:B------:R-:W-:Y:S02]  /*12610*/  FSEL R29, R29, -INF , P0 ;  /* 0xff8000001d1d7808 */ /* 0x000fe40000000000 */
[----:B------:R-:W-:Y:S02]  /*12620*/  FSEL R28, R28, -INF , P1 ;  /* 0xff8000001c1c7808 */ /* 0x000fe40000800000 */
[----:B------:R-:W-:Y:S02]  /*12630*/  FSEL R118, R118, -INF , !P5 ;  /* 0xff80000076767808 */ /* 0x000fe40006800000 */
        /* <DEDUP_REMOVED lines=8> */
[----:B------:R-:W-:Y:S01]  /*126c0*/  FMNMX3.FTZ R9, R9, R190, R230, !PT ;  /* 0x000000be09097276 */ /* 0x000fe200078100e6 */
[----:B------:R-:W-:Y:S01]  /*126d0*/  VIADD R5, R39, 0xfffffff8 ;  /* 0xfffffff827057836 */ /* 0x000fe20000000000 */
[----:B------:R-:W-:-:S02]  /*126e0*/  FSEL R24, R24, -INF , P0 ;  /* 0xff80000018187808 */ /* 0x000fc40000000000 */
[----:B------:R-:W-:Y:S02]  /*126f0*/  ISETP.GE.AND P0, PT, R8, R185, PT ;  /* 0x000000b90800720c */ /* 0x000fe40003f06270 */
[----:B------:R-:W-:Y:S02]  /*12700*/  LOP3.LUT R176, R176, 0xfffffffe, RZ, 0xc0, !PT ;  /* 0xfffffffeb0b07812 */ /* 0x000fe400078ec0ff */
[----:B------:R-:W-:Y:S02]  /*12710*/  FMNMX3.FTZ R11, R11, R144, R142, !PT ;  /* 0x000000900b0b7276 */ /* 0x000fe4000781008e */
[----:B------:R-:W-:Y:S02]  /*12720*/  FMNMX3.FTZ R9, R9, R218, R224, !PT ;  /* 0x000000da09097276 */ /* 0x000fe400078100e0 */
[----:B------:R-:W-:Y:S01]  /*12730*/  FSEL R106, R24, -INF , !P1 ;  /* 0xff800000186a7808 */ /* 0x000fe20004800000 */
[----:B------:R-:W-:Y:S01]  /*12740*/  VIADD R39, R39, 0xfffffff9 ;  /* 0xfffffff927277836 */ /* 0x000fe20000000000 */
[----:B------:R-:W-:-:S02]  /*12750*/  ISETP.GE.AND P1, PT, R8, R184, PT ;  /* 0x000000b80800720c */ /* 0x000fc40003f26270 */
[----:B------:R-:W-:Y:S02]  /*12760*/  FSEL R31, R31, -INF , P0 ;  /* 0xff8000001f1f7808 */ /* 0x000fe40000000000 */
[----:B------:R-:W-:Y:S02]  /*12770*/  @P4 LOP3.LUT R176, R176, 0x1, RZ, 0xfc, !PT ;  /* 0x00000001b0b04812 */ /* 0x000fe400078efcff */
[----:B------:R-:W-:Y:S02]  /*12780*/  ISETP.GE.AND P0, PT, R5, R185, PT ;  /* 0x000000b90500720c */ /* 0x000fe40003f06270 */
[----:B------:R-:W-:Y:S02]  /*12790*/  FMNMX3.FTZ R11, R11, R140, R138, !PT ;  /* 0x0000008c0b0b7276 */ /* 0x000fe4000781008a */
[----:B------:R-:W-:Y:S02]  /*127a0*/  FMNMX3.FTZ R9, R9, R214, R222, !PT ;  /* 0x000000d609097276 */ /* 0x000fe400078100de */
[----:B------:R-:W-:-:S02]  /*127b0*/  FSEL R104, R31, -INF , !P1 ;  /* 0xff8000001f687808 */ /* 0x000fc40004800000 */
[C---:B------:R-:W-:Y:S02]  /*127c0*/  LOP3.LUT P4, RZ, R176.reuse, 0x2, RZ, 0xc0, !PT ;  /* 0x00000002b0ff7812 */ /* 0x040fe4000788c0ff */
[----:B------:R-:W-:Y:S02]  /*127d0*/  ISETP.GE.AND P1, PT, R5, R184, PT ;  /* 0x000000b80500720c */ /* 0x000fe40003f26270 */
[----:B------:R-:W-:Y:S02]  /*127e0*/  FSEL R35, R35, -INF , P0 ;  /* 0xff80000023237808 */ /* 0x000fe40000000000 */
[----:B------:R-:W-:Y:S02]  /*127f0*/  LOP3.LUT R176, R176, 0xfffffffb, RZ, 0xc0, !PT ;  /* 0xfffffffbb0b07812 */ /* 0x000fe400078ec0ff */
[----:B------:R-:W-:Y:S02]  /*12800*/  FSEL R116, R28, -INF , !P3 ;  /* 0xff8000001c747808 */ /* 0x000fe40005800000 */
[----:B------:R-:W-:-:S02]  /*12810*/  ISETP.GE.AND P0, PT, R39, R185, PT ;  /* 0x000000b92700720c */ /* 0x000fc40003f06270 */
[----:B------:R-:W-:Y:S02]  /*12820*/  FMNMX3.FTZ R11, R11, R122, R120, !PT ;  /* 0x0000007a0b0b7276 */ /* 0x000fe40007810078 */
[----:B------:R-:W-:Y:S02]  /*12830*/  FMNMX3.FTZ R9, R9, R204, R202, !PT ;  /* 0x000000cc09097276 */ /* 0x000fe400078100ca */
[----:B------:R-:W-:Y:S02]  /*12840*/  FSEL R102, R35, -INF , !P1 ;  /* 0xff80000023667808 */ /* 0x000fe40004800000 */
[----:B------:R-:W-:Y:S02]  /*12850*/  @P2 LOP3.LUT R176, R176, 0x4, RZ, 0xfc, !PT ;  /* 0x00000004b0b02812 */ /* 0x000fe400078efcff */
[----:B------:R-:W-:Y:S02]  /*12860*/  ISETP.GE.AND P1, PT, R39, R184, PT ;  /* 0x000000b82700720c */ /* 0x000fe40003f26270 */
[----:B------:R-:W-:-:S02]  /*12870*/  FSEL R27, R27, -INF , P0 ;  /* 0xff8000001b1b7808 */ /* 0x000fc40000000000 */
[----:B------:R-:W-:Y:S02]  /*12880*/  FMNMX3.FTZ R11, R11, R118, R116, !PT ;  /* 0x000000760b0b7276 */ /* 0x000fe40007810074 */
[----:B------:R-:W-:Y:S02]  /*12890*/  FMNMX3.FTZ R9, R9, R200, R48, !PT ;  /* 0x000000c809097276 */ /* 0x000fe40007810030 */
[----:B------:R-:W-:Y:S02]  /*128a0*/  LOP3.LUT P3, RZ, R176, 0x1, RZ, 0xc0, !PT ;  /* 0x00000001b0ff7812 */ /* 0x000fe4000786c0ff */
[----:B------:R-:W-:Y:S02]  /*128b0*/  FSEL R66, R27, -INF , !P1 ;  /* 0xff8000001b427808 */ /* 0x000fe40004800000 */
[----:B------:R-:W-:Y:S02]  /*128c0*/  FMNMX3.FTZ R11, R11, R106, R104, !PT ;  /* 0x0000006a0b0b7276 */ /* 0x000fe40007810068 */
[----:B------:R-:W-:-:S02]  /*128d0*/  FMNMX3.FTZ R9, R9, R136, R134, !PT ;  /* 0x0000008809097276 */ /* 0x000fc40007810086 */
[----:B------:R-:W-:Y:S02]  /*128e0*/  FSEL R110, R29, -INF , !P4 ;  /* 0xff8000001d6e7808 */ /* 0x000fe40006000000 */
[C---:B------:R-:W-:Y:S02]  /*128f0*/  ISETP.GE.AND P2, PT, R8.reuse, R183, PT ;  /* 0x000000b70800720c */ /* 0x040fe40003f46270 */
[----:B------:R-:W-:Y:S02]  /*12900*/  ISETP.GE.AND P4, PT, R8, R182, PT ;  /* 0x000000b60800720c */ /* 0x000fe40003f86270 */
[----:B------:R-:W-:Y:S02]  /*12910*/  FSEL R25, R25, -INF , P5 ;  /* 0xff80000019197808 */ /* 0x000fe40002800000 */
[----:B------:R-:W-:Y:S02]  /*12920*/  FMNMX3.FTZ R8, R11, R102, R66, !PT ;  /* 0x000000660b087276 */ /* 0x000fe40007810042 */
[----:B------:R-:W-:-:S02]  /*12930*/  FSEL R4, R4, -INF , P3 ;  /* 0xff80000004047808 */ /* 0x000fc40001800000 */
[----:B------:R-:W-:Y:S02]  /*12940*/  LOP3.LUT P5, RZ, R176, 0x4, RZ, 0xc0, !PT ;  /* 0x00000004b0ff7812 */ /* 0x000fe400078ac0ff */
[----:B------:R-:W-:Y:S02]  /*12950*/  FMNMX3.FTZ R9, R9, R130, R126, !PT ;  /* 0x0000008209097276 */ /* 0x000fe4000781007e */
[CC--:B------:R-:W-:Y:S02]  /*12960*/  ISETP.GE.AND P1, PT, R5.reuse, R183.reuse, PT ;  /* 0x000000b70500720c */ /* 0x0c0fe40003f26270 */
[----:B------:R-:W-:Y:S02]  /*12970*/  ISETP.GE.AND P3, PT, R5, R182, PT ;  /* 0x000000b60500720c */ /* 0x000fe40003f66270 */
[----:B------:R-:W-:Y:S01]  /*12980*/  ISETP.GE.AND P0, PT, R39, R183, PT ;  /* 0x000000b72700720c */ /* 0x000fe20003f06270 */
[----:B------:R-:W1:Y:S01]  /*12990*/  SHFL.BFLY PT, R5, R8, 0x2, 0x1f ;  /* 0x0c401f0008057f89 */ /* 0x000e6200000e0000 */
[----:B------:R-:W-:-:S02]  /*129a0*/  FSEL R26, R26, -INF , P2 ;  /* 0xff8000001a1a7808 */ /* 0x000fc40001000000 */
[----:B------:R-:W-:Y:S02]  /*129b0*/  FSEL R108, R4, -INF , !P5 ;  /* 0xff800000046c7808 */ /* 0x000fe40006800000 */
[----:B------:R-:W-:Y:S02]  /*129c0*/  FMNMX3.FTZ R9, R9, R114, R112, !PT ;  /* 0x0000007209097276 */ /* 0x000fe40007810070 */
[----:B------:R-:W-:Y:S02]  /*129d0*/  ISETP.GE.AND P2, PT, R39, R182, PT ;  /* 0x000000b62700720c */ /* 0x000fe40003f46270 */
[----:B------:R-:W-:Y:S01]  /*129e0*/  FSEL R21, R21, -INF , P1 ;  /* 0xff80000015157808 */ /* 0x000fe20000800000 */
[----:B------:R-:W-:Y:S01]  /*129f0*/  LDSM.16.MT88.4 R36, [R148+0x6000] ;  /* 0x006000009424783b */ /* 0x000fe20000004200 */
[----:B------:R-:W-:Y:S02]  /*12a00*/  FSEL R23, R23, -INF , P0 ;  /* 0xff80000017177808 */ /* 0x000fe40000000000 */
[----:B------:R-:W-:-:S02]  /*12a10*/  FSEL R62, R25, -INF , !P6 ;  /* 0xff800000193e7808 */ /* 0x000fc40007000000 */
[----:B------:R-:W-:Y:S02]  /*12a20*/  FSEL R60, R26, -INF , !P4 ;  /* 0xff8000001a3c7808 */ /* 0x000fe40006000000 */
[----:B------:R-:W-:Y:S01]  /*12a30*/  FMNMX3.FTZ R9, R9, R110, R108, !PT ;  /* 0x0000006e09097276 */ /* 0x000fe2000781006c */
[----:B------:R-:W-:Y:S01]  /*12a40*/  LDSM.16.MT88.4 R24, [R149+0x6000] ;  /* 0x006000009518783b */ /* 0x000fe20000004200 */
[----:B------:R-:W-:Y:S02]  /*12a50*/  FSEL R58, R21, -INF , !P3 ;  /* 0xff800000153a7808 */ /* 0x000fe40005800000 */
[----:B------:R-:W-:Y:S02]  /*12a60*/  FSEL R56, R23, -INF , !P2 ;  /* 0xff80000017387808 */ /* 0x000fe40005000000 */
[----:B------:R-:W-:-:S04]  /*12a70*/  FMNMX3.FTZ R9, R9, R62, R60, !PT ;  /* 0x0000003e09097276 */ /* 0x000fc8000781003c */
[----:B------:R-:W-:-:S05]  /*12a80*/  FMNMX3.FTZ R9, R9, R58, R56, !PT ;  /* 0x0000003a09097276 */ /* 0x000fca0007810038 */
[----:B------:R-:W2:Y:S01]  /*12a90*/  SHFL.BFLY PT, R4, R9, 0x2, 0x1f ;  /* 0x0c401f0009047f89 */ /* 0x000ea200000e0000 */
[----:B-1----:R-:W-:-:S05]  /*12aa0*/  FMNMX.FTZ R11, R8, R5, !PT ;  /* 0x00000005080b7209 */ /* 0x002fca0007810000 */
[----:B------:R-:W1:Y:S01]  /*12ab0*/  SHFL.BFLY PT, R52, R11, 0x1, 0x1f ;  /* 0x0c201f000b347f89 */ /* 0x000e6200000e0000 */
[----:B--2---:R-:W-:-:S05]  /*12ac0*/  FMNMX.FTZ R5, R9, R4, !PT ;  /* 0x0000000409057209 */ /* 0x004fca0007810000 */
[----:B------:R-:W2:Y:S01]  /*12ad0*/  SHFL.BFLY PT, R4, R5, 0x1, 0x1f ;  /* 0x0c201f0005047f89 */ /* 0x000ea200000e0000 */
[----:B-1----:R-:W-:-:S03]  /*12ae0*/  FMNMX.FTZ R52, R11, R52, !PT ;  /* 0x000000340b347209 */ /* 0x002fc60007810000 */
[----:B------:R-:W-:Y:S01]  /*12af0*/  LDSM.16.MT88.4 R8, [R154+0x6000] ;  /* 0x006000009a08783b */ /* 0x000fe20000004200 */
[----:B------:R-:W-:Y:S01]  /*12b00*/  FSETP.NEU.FTZ.AND P1, PT, R52, -INF , PT ;  /* 0xff8000003400780b */ /* 0x000fe20003f3d000 */
[----:B---3--:R-:W-:-:S05]  /*12b10*/  FMUL.FTZ R55, R54, R52 ;  /* 0x0000003436377220 */ /* 0x008fca0000410000 */
[----:B------:R-:W-:-:S05]  /*12b20*/  FSEL R55, R55, RZ, P1 ;  /* 0x000000ff37377208 */ /* 0x000fca0000800000 */
[----:B------:R-:W-:Y:S01]  /*12b30*/  FFMA.FTZ R105, R3, R54, -R55 ;  /* 0x0000003603697223 */ /* 0x000fe20000010837 */
[----:B--2---:R-:W-:-:S04]  /*12b40*/  FMNMX.FTZ R3, R5, R4, !PT ;  /* 0x0000000405037209 */ /* 0x004fc80007810000 */
[----:B------:R-:W-:Y:S01]  /*12b50*/  FSETP.NEU.FTZ.AND P0, PT, R3, -INF , PT ;  /* 0xff8000000300780b */ /* 0x000fe20003f1d000 */
[----:B------:R-:W-:-:S05]  /*12b60*/  FMUL.FTZ R53, R54, R3 ;  /* 0x0000000336357220 */ /* 0x000fca0000410000 */
[----:B------:R-:W-:-:S05]  /*12b70*/  FSEL R53, R53, RZ, P0 ;  /* 0x000000ff35357208 */ /* 0x000fca0000000000 */
[-CC-:B------:R-:W-:Y:S01]  /*12b80*/  FFMA.FTZ R107, R7, R54.reuse, -R53.reuse ;  /* 0x00000036076b7223 */ /* 0x180fe20000010835 */
[----:B------:R-:W-:Y:S01]  /*12b90*/  FSEL R7, R3, RZ, P0 ;  /* 0x000000ff03077208 */ /* 0x000fe20000000000 */
[----:B------:R-:W-:Y:S01]  /*12ba0*/  FFMA.FTZ R132, R18, R54, -R53 ;  /* 0x0000003612847223 */ /* 0x000fe20000010835 */
[----:B------:R-:W-:-:S03]  /*12bb0*/  FSEL R5, R52, RZ, P1 ;  /* 0x000000ff34057208 */ /* 0x000fc60000800000 */
[----:B------:R-:W-:Y:S01]  /*12bc0*/  FADD.FTZ R7, R0, -R7 ;  /* 0x8000000700077221 */ /* 0x000fe20000010000 */
[-C--:B------:R-:W-:Y:S02]  /*12bd0*/  FFMA.FTZ R0, R16, R54.reuse, -R53 ;  /* 0x0000003610007223 */ /* 0x080fe40000010835 */
[----:B------:R-:W1:Y:S01]  /*12be0*/  LDSM.16.MT88.4 R16, [R150+0x6000] ;  /* 0x006000009610783b */ /* 0x000e620000004200 */
[----:B------:R-:W-:Y:S01]  /*12bf0*/  FADD.FTZ R5, R2, -R5 ;  /* 0x8000000502057221 */ /* 0x000fe20000010000 */
[-CC-:B------:R-:W-:Y:S01]  /*12c00*/  FFMA.FTZ R49, R20, R54.reuse, -R55.reuse ;  /* 0x0000003614317223 */ /* 0x180fe20000010837 */
[-CC-:B------:R-:W-:Y:S01]  /*12c10*/  FFMA.FTZ R124, R22, R54.reuse, -R55.reuse ;  /* 0x00000036167c7223 */ /* 0x180fe20000010837 */
[-C--:B------:R-:W-:Y:S01]  /*12c20*/  FFMA.FTZ R57, R30, R54.reuse, -R55 ;  /* 0x000000361e397223 */ /* 0x080fe20000010837 */
[C---:B------:R-:W-:Y:S01]  /*12c30*/  FMUL.FTZ R50, R54.reuse, R5 ;  /* 0x0000000536327220 */ /* 0x040fe20000410000 */
[----:B------:R-:W-:Y:S01]  /*12c40*/  FMUL.FTZ R109, R54, R7 ;  /* 0x00000007366d7220 */ /* 0x000fe20000410000 */
[-CC-:B------:R-:W-:Y:S01]  /*12c50*/  FFMA.FTZ R61, R6, R54.reuse, -R53.reuse ;  /* 0x00000036063d7223 */ /* 0x180fe20000010835 */
[----:B------:R-:W-:Y:S01]  /*12c60*/  MUFU.EX2 R49, R49 ;  /* 0x0000003100317308 */ /* 0x000fe20000000800 */
[-CC-:B------:R-:W-:Y:S01]  /*12c70*/  FFMA.FTZ R111, R42, R54.reuse, -R53.reuse ;  /* 0x000000362a6f7223 */ /* 0x180fe20000010835 */
[----:B------:R-:W-:-:S02]  /*12c80*/  FFMA.FTZ R59, R40, R54, -R53 ;  /* 0x00000036283b7223 */ /* 0x000fc40000010835 */
[----:B------:R-:W2:Y:S04]  /*12c90*/  LDSM.16.MT88.4 R40, [R150+0x6800] ;  /* 0x006800009628783b */ /* 0x000ea80000004200 */
[----:B------:R-:W3:Y:S08]  /*12ca0*/  MUFU.EX2 R105, R105 ;  /* 0x0000006900697308 */ /* 0x000ef00000000800 */
[----:B------:R-:W-:Y:S08]  /*12cb0*/  MUFU.EX2 R124, R124 ;  /* 0x0000007c007c7308 */ /* 0x000ff00000000800 */
[----:B------:R-:W-:Y:S08]  /*12cc0*/  MUFU.EX2 R57, R57 ;  /* 0x0000003900397308 */ /* 0x000ff00000000800 */
[----:B------:R-:W-:Y:S08]  /*12cd0*/  MUFU.EX2 R132, R132 ;  /* 0x0000008400847308 */ /* 0x000ff00000000800 */
[----:B------:R-:W-:Y:S08]  /*12ce0*/  MUFU.EX2 R107, R107 ;  /* 0x0000006b006b7308 */ /* 0x000ff00000000800 */
[----:B------:R-:W4:Y:S08]  /*12cf0*/  MUFU.EX2 R50, R50 ;  /* 0x0000003200327308 */ /* 0x000f300000000800 */
[----:B------:R-:W5:Y:S08]  /*12d00*/  MUFU.EX2 R109, R109 ;  /* 0x0000006d006d7308 */ /* 0x000f700000000800 */
[----:B------:R-:W-:Y:S08]  /*12d10*/  MUFU.EX2 R61, R61 ;  /* 0x0000003d003d7308 */ /* 0x000ff00000000800 */
[----:B------:R-:W1:Y:S01]  /*12d20*/  MUFU.EX2 R0, R0 ;  /* 0x0000000000007308 */ /* 0x000e620000000800 */
[-CC-:B------:R-:W-:Y:S01]  /*12d30*/  FFMA.FTZ R113, R186, R54.reuse, -R55.reuse ;  /* 0x00000036ba717223 */ /* 0x180fe20000010837 */
[-CC-:B------:R-:W-:Y:S01]  /*12d40*/  FFMA.FTZ R188, R188, R54.reuse, -R55.reuse ;  /* 0x00000036bcbc7223 */ /* 0x180fe20000010837 */
[-CC-:B------:R-:W-:Y:S01]  /*12d50*/  FFMA.FTZ R146, R146, R54.reuse, -R55.reuse ;  /* 0x0000003692927223 */ /* 0x180fe20000010837 */
[-C--:B------:R-:W-:Y:S01]  /*12d60*/  FFMA.FTZ R63, R46, R54.reuse, -R55 ;  /* 0x000000362e3f7223 */ /* 0x080fe20000010837 */
[-CC-:B------:R-:W-:Y:S01]  /*12d70*/  FFMA.FTZ R186, R44, R54.reuse, -R53.reuse ;  /* 0x000000362cba7223 */ /* 0x180fe20000010835 */
[----:B------:R-:W-:Y:S01]  /*12d80*/  FFMA.FTZ R2, R238, R54, -R53 ;  /* 0x00000036ee027223 */ /* 0x000fe20000010835 */
[----:B---3--:R-:W-:Y:S01]  /*12d90*/  F2FP.BF16.F32.PACK_AB R32, R105, R49 ;  /* 0x000000316920723e */ /* 0x008fe200000010ff */
[----:B----4-:R-:W-:Y:S01]  /*12da0*/  FMUL.FTZ R12, R88, R50 ;  /* 0x00000032580c7220 */ /* 0x010fe20000410000 */
[----:B------:R-:W-:Y:S01]  /*12db0*/  F2FP.BF16.F32.PACK_AB R34, R57, R124 ;  /* 0x0000007c3922723e */ /* 0x000fe200000010ff */
[----:B------:R-:W-:Y:S01]  /*12dc0*/  FMUL.FTZ R13, R89, R50 ;  /* 0x00000032590d7220 */ /* 0x000fe20000410000 */
[----:B------:R-:W-:Y:S01]  /*12dd0*/  F2FP.BF16.F32.PACK_AB R33, R107, R132 ;  /* 0x000000846b21723e */ /* 0x000fe200000010ff */
[-C--:B-----5:R-:W-:Y:S01]  /*12de0*/  FMUL.FTZ R14, R90, R109.reuse ;  /* 0x0000006d5a0e7220 */ /* 0x0a0fe20000410000 */
[-C--:B------:R-:W-:Y:S01]  /*12df0*/  FMUL.FTZ R15, R91, R109.reuse ;  /* 0x0000006d5b0f7220 */ /* 0x080fe20000410000 */
[-C--:B------:R-:W-:Y:S01]  /*12e00*/  FMUL.FTZ R84, R84, R50.reuse ;  /* 0x0000003254547220 */ /* 0x080fe20000410000 */
[-C--:B------:R-:W-:Y:S01]  /*12e10*/  FMUL.FTZ R85, R85, R50.reuse ;  /* 0x0000003255557220 */ /* 0x080fe20000410000 */
[----:B------:R-:W-:Y:S01]  /*12e20*/  FMUL.FTZ R86, R86, R109 ;  /* 0x0000006d56567220 */ /* 0x000fe20000410000 */
[----:B-1----:R-:W-:Y:S01]  /*12e30*/  F2FP.BF16.F32.PACK_AB R35, R0, R61 ;  /* 0x0000003d0023723e */ /* 0x002fe200000010ff */
[----:B------:R-:W-:Y:S01]  /*12e40*/  FMUL.FTZ R87, R87, R109 ;  /* 0x0000006d57577220 */ /* 0x000fe20000410000 */
[----:B------:R-:W-:Y:S01]  /*12e50*/  MUFU.EX2 R188, R188 ;  /* 0x000000bc00bc7308 */ /* 0x000fe20000000800 */
[----:B------:R-:W-:-:S07]  /*12e60*/  FMUL.FTZ R4, R96, R50 ;  /* 0x0000003260047220 */ /* 0x000fce0000410000 */
[----:B------:R-:W-:Y:S01]  /*12e70*/  MUFU.EX2 R111, R111 ;  /* 0x0000006f006f7308 */ /* 0x000fe20000000800 */
[C---:B------:R-:W-:Y:S07]  /*12e80*/  HMMA.16816.F32.BF16 R12, R32.reuse, R16, R12 ;  /* 0x00000010200c723c */ /* 0x040fee000004180c */
[----:B------:R-:W-:Y:S01]  /*12e90*/  MUFU.EX2 R59, R59 ;  /* 0x0000003b003b7308 */ /* 0x000fe20000000800 */
[C---:B------:R-:W-:Y:S01]  /*12ea0*/  HMMA.16816.F32.BF16 R16, R32.reuse, R18, R84 ;  /* 0x000000122010723c */ /* 0x040fe20000041854 */
[-C--:B------:R-:W-:Y:S01]  /*12eb0*/  FMUL.FTZ R5, R97, R50.reuse ;  /* 0x0000003261057220 */ /* 0x080fe20000410000 */
[-C--:B------:R-:W-:Y:S01]  /*12ec0*/  FMUL.FTZ R6, R98, R109.reuse ;  /* 0x0000006d62067220 */ /* 0x080fe20000410000 */
[-C--:B------:R-:W-:Y:S01]  /*12ed0*/  FMUL.FTZ R7, R99, R109.reuse ;  /* 0x0000006d63077220 */ /* 0x080fe20000410000 */
[-C--:B------:R-:W-:Y:S01]  /*12ee0*/  FMUL.FTZ R20, R80, R50.reuse ;  /* 0x0000003250147220 */ /* 0x080fe20000410000 */
[-C--:B------:R-:W-:Y:S01]  /*12ef0*/  FMUL.FTZ R21, R81, R50.reuse ;  /* 0x0000003251157220 */ /* 0x080fe20000410000 */
[-C--:B------:R-:W-:Y:S01]  /*12f00*/  FMUL.FTZ R22, R82, R109.reuse ;  /* 0x0000006d52167220 */ /* 0x080fe20000410000 */
        /* <DEDUP_REMOVED lines=17> */
[----:B------:R-:W-:Y:S01]  /*13020*/  FMUL.FTZ R69, R69, R50 ;  /* 0x0000003245457220 */ /* 0x000fe20000410000 */
[-C--:B------:R-:W-:Y:S01]  /*13030*/  FMUL.FTZ R70, R70, R109.reuse ;  /* 0x0000006d46467220 */ /* 0x080fe20000410000 */
[----:B------:R-:W-:Y:S01]  /*13040*/  FMUL.FTZ R71, R71, R109 ;  /* 0x0000006d47477220 */ /* 0x000fe20000410000 */
[----:B------:R-:W3:Y:S04]  /*13050*/  LDSM.16.MT88.4 R44, [R154+0x6800] ;  /* 0x006800009a2c783b */ /* 0x000ee80000004200 */
[----:B------:R-:W4:Y:S08]  /*13060*/  MUFU.EX2 R186, R186 ;  /* 0x000000ba00ba7308 */ /* 0x000f300000000800 */
[----:B------:R-:W5:Y:S01]  /*13070*/  MUFU.EX2 R2, R2 ;  /* 0x0000000200027308 */ /* 0x000f620000000800 */
        /* <DEDUP_REMOVED lines=19> */
[-CC-:B------:R-:W-:Y:S01]  /*131b0*/  FFMA.FTZ R212, R212, R54.reuse, -R55.reuse ;  /* 0x00000036d4d47223 */ /* 0x180fe20000010837 */
        /* <DEDUP_REMOVED lines=8> */
[----:B------:R-:W-:Y:S01]  /*13240*/  FFMA.FTZ R192, R192, R50, R49 ;  /* 0x00000032c0c07223 */ /* 0x000fe20000010031 */
[----:B------:R-:W-:Y:S03]  /*13250*/  LDSM.16.MT88.4 R84, [R150+0x8800] ;  /* 0x008800009654783b */ /* 0x000fe60000004200 */
[C---:B------:R-:W-:Y:S01]  /*13260*/  HMMA.16816.F32.BF16 R28, R32.reuse, R36, R28 ;  /* 0x00000024201c723c */ /* 0x040fe2000004181c */
[----:B-1----:R-:W-:Y:S01]  /*13270*/  F2FP.BF16.F32.PACK_AB R36, R113, R188 ;  /* 0x000000bc7124723e */ /* 0x002fe200000010ff */
[----:B------:R-:W-:Y:S01]  /*13280*/  MUFU.EX2 R198, R198 ;  /* 0x000000c600c67308 */ /* 0x000fe20000000800 */
[----:B----4-:R-:W-:Y:S01]  /*13290*/  F2FP.BF16.F32.PACK_AB R37, R111, R186 ;  /* 0x000000ba6f25723e */ /* 0x010fe200000010ff */
[----:B------:R-:W-:Y:S04]  /*132a0*/  LDSM.16.MT88.4 R48, [R149+0x8000] ;  /* 0x008000009530783b */ /* 0x000fe80000004200 */
[----:B------:R-:W-:Y:S01]  /*132b0*/  HMMA.16816.F32.BF16 R32, R32, R38, R68 ;  /* 0x000000262020723c */ /* 0x000fe20000041844 */
[----:B------:R-:W-:Y:S01]  /*132c0*/  F2FP.BF16.F32.PACK_AB R38, R63, R146 ;  /* 0x000000923f26723e */ /* 0x000fe200000010ff */
[----:B------:R-:W1:Y:S01]  /*132d0*/  MUFU.EX2 R121, R121 ;  /* 0x0000007900797308 */ /* 0x000e620000000800 */
[----:B-----5:R-:W-:Y:S01]  /*132e0*/  F2FP.BF16.F32.PACK_AB R39, R2, R59 ;  /* 0x0000003b0227723e */ /* 0x020fe200000010ff */
[----:B------:R-:W-:Y:S04]  /*132f0*/  LDSM.16.MT88.4 R92, [R154+0x8800] ;  /* 0x008800009a5c783b */ /* 0x000fe80000004200 */
[----:B------:R-:W-:Y:S02]  /*13300*/  LDSM.16.MT88.4 R76, [R149+0x8800] ;  /* 0x00880000954c783b */ /* 0x000fe40000004200 */
[C---:B--2---:R-:W-:Y:S08]  /*13310*/  HMMA.16816.F32.BF16 R12, R36.reuse, R40, R12 ;  /* 0x00000028240c723c */ /* 0x044ff0000004180c */
[C---:B------:R-:W-:Y:S01]  /*13320*/  HMMA.16816.F32.BF16 R16, R36.reuse, R42, R16 ;  /* 0x0000002a2410723c */ /* 0x040fe20000041810 */
[----:B------:R-:W2:Y:S07]  /*13330*/  LDSM.16.MT88.4 R40, [R148+0x6800] ;  /* 0x006800009428783b */ /* 0x000eae0000004200 */
[C---:B---3--:R-:W-:Y:S08]  /*13340*/  HMMA.16816.F32.BF16 R4, R36.reuse, R44, R4 ;  /* 0x0000002c2404723c */ /* 0x048ff00000041804 */
[C---:B------:R-:W-:Y:S01]  /*13350*/  HMMA.16816.F32.BF16 R8, R36.reuse, R46, R8 ;  /* 0x0000002e2408723c */ /* 0x040fe20000041808 */
[----:B------:R-:W3:Y:S01]  /*13360*/  LDSM.16.MT88.4 R44, [R149+0x6800] ;  /* 0x00680000952c783b */ /* 0x000ee20000004200 */
[----:B------:R-:W-:Y:S06]  /*13370*/  MUFU.EX2 R196, R196 ;  /* 0x000000c400c47308 */ /* 0x000fec0000000800 */
[C---:B--2---:R-:W-:Y:S08]  /*13380*/  HMMA.16816.F32.BF16 R28, R36.reuse, R40, R28 ;  /* 0x00000028241c723c */ /* 0x044ff0000004181c */
[C---:B------:R-:W-:Y:S01]  /*13390*/  HMMA.16816.F32.BF16 R32, R36.reuse, R42, R32 ;  /* 0x0000002a2420723c */ /* 0x040fe20000041820 */
[----:B------:R-:W2:Y:S01]  /*133a0*/  LDSM.16.MT88.4 R40, [R150+0x7000] ;  /* 0x007000009628783b */ /* 0x000ea20000004200 */
[----:B------:R-:W4:Y:S08]  /*133b0*/  MUFU.EX2 R117, R117 ;  /* 0x0000007500757308 */ /* 0x000f300000000800 */
[----:B------:R-:W-:Y:S08]  /*133c0*/  MUFU.EX2 R194, R194 ;  /* 0x000000c200c27308 */ /* 0x000ff00000000800 */
[----:B------:R-:W5:Y:S08]  /*133d0*/  MUFU.EX2 R119, R119 ;  /* 0x0000007700777308 */ /* 0x000f700000000800 */
[----:B------:R-:W-:Y:S08]  /*133e0*/  MUFU.EX2 R190, R190 ;  /* 0x000000be00be7308 */ /* 0x000ff00000000800 */
[----:B------:R-:W2:Y:S01]  /*133f0*/  MUFU.EX2 R115, R115 ;  /* 0x0000007300737308 */ /* 0x000ea20000000800 */
[C---:B---3--:R-:W-:Y:S08]  /*13400*/  HMMA.16816.F32.BF16 R20, R36.reuse, R44, R20 ;  /* 0x0000002c2414723c */ /* 0x048ff00000041814 */
[----:B------:R-:W-:Y:S01]  /*13410*/  HMMA.16816.F32.BF16 R24, R36, R46, R24 ;  /* 0x0000002e2418723c */ /* 0x000fe20000041818 */
[----:B------:R-:W3:Y:S01]  /*13420*/  LDSM.16.MT88.4 R44, [R154+0x7000] ;  /* 0x007000009a2c783b */ /* 0x000ee20000004200 */
[----:B-1----:R-:W-:-:S02]  /*13430*/  F2FP.BF16.F32.PACK_AB R36, R121, R198 ;  /* 0x000000c67924723e */ /* 0x002fc400000010ff */
[----:B----4-:R-:W-:Y:S02]  /*13440*/  F2FP.BF16.F32.PACK_AB R38, R117, R196 ;  /* 0x000000c47526723e */ /* 0x010fe400000010ff */
[----:B-----5:R-:W-:Y:S02]  /*13450*/  F2FP.BF16.F32.PACK_AB R37, R119, R194 ;  /* 0x000000c27725723e */ /* 0x020fe400000010ff */
[----:B--2---:R-:W-:-:S07]  /*13460*/  F2FP.BF16.F32.PACK_AB R39, R115, R190 ;  /* 0x000000be7327723e */ /* 0x004fce00000010ff */
[C---:B------:R-:W-:Y:S08]  /*13470*/  HMMA.16816.F32.BF16 R12, R36.reuse, R40, R12 ;  /* 0x00000028240c723c */ /* 0x040ff0000004180c */
[C---:B------:R-:W-:Y:S01]  /*13480*/  HMMA.16816.F32.BF16 R16, R36.reuse, R42, R16 ;  /* 0x0000002a2410723c */ /* 0x040fe20000041810 */
[----:B------:R-:W1:Y:S07]  /*13490*/  LDSM.16.MT88.4 R40, [R148+0x7000] ;  /* 0x007000009428783b */ /* 0x000e6e0000004200 */
[C---:B---3--:R-:W-:Y:S08]  /*134a0*/  HMMA.16816.F32.BF16 R4, R36.reuse, R44, R4 ;  /* 0x0000002c2404723c */ /* 0x048ff00000041804 */
[C---:B------:R-:W-:Y:S01]  /*134b0*/  HMMA.16816.F32.BF16 R8, R36.reuse, R46, R8 ;  /* 0x0000002e2408723c */ /* 0x040fe20000041808 */
[----:B------:R-:W2:Y:S07]  /*134c0*/  LDSM.16.MT88.4 R44, [R149+0x7000] ;  /* 0x00700000952c783b */ /* 0x000eae0000004200 */
        /* <DEDUP_REMOVED lines=38> */
[----:B------:R-:W2:Y:S01]  /*13730*/  LDSM.16.MT88.4 R44, [R150+0x8000] ;  /* 0x00800000962c783b */ /* 0x000ea20000004200 */
[----:B----4-:R-:W-:-:S02]  /*13740*/  F2FP.BF16.F32.PACK_AB R38, R133, R208 ;  /* 0x000000d08526723e */ /* 0x010fc400000010ff */
[----:B-----5:R-:W-:Y:S02]  /*13750*/  F2FP.BF16.F32.PACK_AB R37, R139, R204 ;  /* 0x000000cc8b25723e */ /* 0x020fe400000010ff */
[----:B-1----:R-:W-:-:S07]  /*13760*/  F2FP.BF16.F32.PACK_AB R39, R137, R200 ;  /* 0x000000c88927723e */ /* 0x002fce00000010ff */
[C---:B------:R-:W-:Y:S08]  /*13770*/  HMMA.16816.F32.BF16 R4, R36.reuse, R40, R4 ;  /* 0x000000282404723c */ /* 0x040ff00000041804 */
[C---:B------:R-:W-:Y:S01]  /*13780*/  HMMA.16816.F32.BF16 R8, R36.reuse, R42, R8 ;  /* 0x0000002a2408723c */ /* 0x040fe20000041808 */
[----:B------:R-:W1:Y:S07]  /*13790*/  LDSM.16.MT88.4 R40, [R148+0x8000] ;  /* 0x008000009428783b */ /* 0x000e6e0000004200 */
[C---:B------:R-:W-:Y:S08]  /*137a0*/  HMMA.16816.F32.BF16 R20, R36.reuse, R48, R20 ;  /* 0x000000302414723c */ /* 0x040ff00000041814 */
[C---:B------:R-:W-:Y:S08]  /*137b0*/  HMMA.16816.F32.BF16 R24, R36.reuse, R50, R24 ;  /* 0x000000322418723c */ /* 0x040ff00000041818 */
[C---:B--2---:R-:W-:Y:S08]  /*137c0*/  HMMA.16816.F32.BF16 R12, R36.reuse, R44, R12 ;  /* 0x0000002c240c723c */ /* 0x044ff0000004180c */
[C---:B------:R-:W-:Y:S08]  /*137d0*/  HMMA.16816.F32.BF16 R16, R36.reuse, R46, R16 ;  /* 0x0000002e2410723c */ /* 0x040ff00000041810 */
[----:B-1----:R-:W-:Y:S01]  /*137e0*/  HMMA.16816.F32.BF16 R28, R36, R40, R28 ;  /* 0x00000028241c723c */ /* 0x002fe2000004181c */
        /* <DEDUP_REMOVED lines=21> */
[----:B------:R-:W-:Y:S01]  /*13940*/  HMMA.16816.F32.BF16 R96, R68, R92, R4 ;  /* 0x0000005c4460723c */ /* 0x000fe20000041804 */
[----:B------:R-:W1:Y:S01]  /*13950*/  LDSM.16.MT88.4 R4, [R148+0x8800] ;  /* 0x008800009404783b */ /* 0x000e620000004200 */
[----:B------:R-:W-:-:S06]  /*13960*/  FFMA.FTZ R44, R191, R109, R132 ;  /* 0x0000006dbf2c7223 */ /* 0x000fcc0000010084 */
[----:B------:R-:W-:Y:S01]  /*13970*/  HMMA.16816.F32.BF16 R88, R68, R84, R12 ;  /* 0x000000544458723c */ /* 0x000fe2000004180c */
[----:B------:R-:W-:Y:S01]  /*13980*/  FADD.FTZ R44, R107, R44 ;  /* 0x0000002c6b2c7221 */ /* 0x000fe20000010000 */
[-CC-:B------:R-:W-:Y:S01]  /*13990*/  FFMA.FTZ R47, R122, R54.reuse, -R55.reuse ;  /* 0x000000367a2f7223 */ /* 0x180fe20000010837 */
[-CC-:B------:R-:W-:Y:S01]  /*139a0*/  FFMA.FTZ R45, R118, R54.reuse, -R55.reuse ;  /* 0x00000036762d7223 */ /* 0x180fe20000010837 */
[----:B------:R-:W-:-:S04]  /*139b0*/  FFMA.FTZ R116, R116, R54, -R55 ;  /* 0x0000003674747223 */ /* 0x000fc80000010837 */
[----:B------:R-:W-:Y:S01]  /*139c0*/  HMMA.16816.F32.BF16 R84, R68, R86, R16 ;  /* 0x000000564454723c */ /* 0x000fe20000041810 */
[----:B------:R-:W2:Y:S01]  /*139d0*/  LDSM.16.MT88.4 R16, [R149+0x9000] ;  /* 0x009000009510783b */ /* 0x000ea20000004200 */
[----:B------:R-:W-:Y:S01]  /*139e0*/  FADD.FTZ R61, R61, R44 ;  /* 0x0000002c3d3d7221 */ /* 0x000fe20000010000 */
[----:B------:R-:W-:-:S05]  /*139f0*/  FFMA.FTZ R44, R120, R54, -R55 ;  /* 0x00000036782c7223 */ /* 0x000fca0000010837 */
[C---:B------:R-:W-:Y:S01]  /*13a00*/  HMMA.16816.F32.BF16 R80, R68.reuse, R76, R20 ;  /* 0x0000004c4450723c */ /* 0x040fe20000041814 */
[----:B------:R-:W-:Y:S01]  /*13a10*/  MUFU.EX2 R47, R47 ;  /* 0x0000002f002f7308 */ /* 0x000fe20000000800 */
[----:B------:R-:W-:Y:S01]  /*13a20*/  FADD.FTZ R105, R105, R192 ;  /* 0x000000c069697221 */ /* 0x000fe20000010000 */
[----:B------:R-:W-:Y:S04]  /*13a30*/  LDSM.16.MT88.4 R20, [R154+0x9000] ;  /* 0x009000009a14783b */ /* 0x000fe80000004200 */
[----:B------:R-:W-:Y:S01]  /*13a40*/  LDSM.16.MT88.4 R12, [R148+0x9000] ;  /* 0x00900000940c783b */ /* 0x000fe20000004200 */
[----:B------:R-:W-:Y:S01]  /*13a50*/  HMMA.16816.F32.BF16 R76, R68, R78, R24 ;  /* 0x0000004e444c723c */ /* 0x000fe20000041818 */
[-CC-:B------:R-:W-:Y:S01]  /*13a60*/  FFMA.FTZ R25, R114, R54.reuse, -R53.reuse ;  /* 0x0000003672197223 */ /* 0x180fe20000010835 */
[-CC-:B------:R-:W-:Y:S01]  /*13a70*/  FFMA.FTZ R26, R112, R54.reuse, -R53.reuse ;  /* 0x00000036701a7223 */ /* 0x180fe20000010835 */
[----:B------:R-:W-:-:S05]  /*13a80*/  FFMA.FTZ R27, R110, R54, -R53 ;  /* 0x000000366e1b7223 */ /* 0x000fca0000010835 */
[C---:B-1----:R-:W-:Y:S01]  /*13a90*/  HMMA.16816.F32.BF16 R72, R68.reuse, R4, R28 ;  /* 0x000000044448723c */ /* 0x042fe2000004181c */
[----:B------:R-:W-:Y:S01]  /*13aa0*/  FFMA.FTZ R28, R108, R54, -R53 ;  /* 0x000000366c1c7223 */ /* 0x000fe20000010835 */
[----:B------:R-:W1:Y:S06]  /*13ab0*/  MUFU.EX2 R44, R44 ;  /* 0x0000002c002c7308 */ /* 0x000e6c0000000800 */
[----:B------:R-:W-:Y:S01]  /*13ac0*/  HMMA.16816.F32.BF16 R92, R68, R94, R8 ;  /* 0x0000005e445c723c */ /* 0x000fe20000041808 */
[----:B------:R-:W3:Y:S01]  /*13ad0*/  LDSM.16.MT88.4 R8, [R150+0x9000] ;  /* 0x009000009608783b */ /* 0x000ee20000004200 */
        /* <DEDUP_REMOVED lines=9> */
[----:B------:R-:W-:Y:S01]  /*13b70*/  HMMA.16816.F32.BF16 R68, R68, R6, R32 ;  /* 0x000000064444723c */ /* 0x000fe20000041820 */
[----:B------:R-:W-:Y:S01]  /*13b80*/  FADD.FTZ R30, R186, R61 ;  /* 0x0000003dba1e7221 */ /* 0x000fe20000010000 */
[----:B-1----:R-:W-:Y:S01]  /*13b90*/  F2FP.BF16.F32.PACK_AB R4, R44, R47 ;  /* 0x0000002f2c04723e */ /* 0x002fe200000010ff */
[----:B------:R-:W-:Y:S01]  /*13ba0*/  FADD.FTZ R188, R188, R57 ;  /* 0x00000039bcbc7221 */ /* 0x000fe20000010000 */
[----:B----4-:R-:W-:Y:S02]  /*13bb0*/  F2FP.BF16.F32.PACK_AB R6, R24, R45 ;  /* 0x0000002d1806723e */ /* 0x010fe400000010ff */
[----:B-----5:R-:W-:Y:S01]  /*13bc0*/  F2FP.BF16.F32.PACK_AB R5, R26, R25 ;  /* 0x000000191a05723e */ /* 0x020fe200000010ff */
        /* <DEDUP_REMOVED lines=15> */
[C---:B------:R-:W-:Y:S01]  /*13cc0*/  HMMA.16816.F32.BF16 R84, R4.reuse, R10, R84 ;  /* 0x0000000a0454723c */ /* 0x040fe20000041854 */
[----:B------:R-:W1:Y:S01]  /*13cd0*/  LDSM.16.MT88.4 R8, [R154+0x9800] ;  /* 0x009800009a08783b */ /* 0x000e620000004200 */
[----:B------:R-:W-:Y:S01]  /*13ce0*/  FADD.FTZ R117, R117, R196 ;  /* 0x000000c475757221 */ /* 0x000fe20000010000 */
[----:B------:R-:W-:Y:S01]  /*13cf0*/  FADD.FTZ R115, R115, R190 ;  /* 0x000000be73737221 */ /* 0x000fe20000010000 */
[-C--:B------:R-:W-:Y:S02]  /*13d00*/  FFMA.FTZ R0, R106, R54.reuse, -R55 ;  /* 0x000000366a007223 */ /* 0x080fe40000010837 */
[----:B------:R-:W-:Y:S01]  /*13d10*/  FADD.FTZ R220, R220, R117 ;  /* 0x00000075dcdc7221 */ /* 0x000fe20000010000 */
[----:B------:R-:W-:Y:S01]  /*13d20*/  FADD.FTZ R218, R218, R115 ;  /* 0x00000073dada7221 */ /* 0x000fe20000010000 */
[C---:B------:R-:W-:Y:S01]  /*13d30*/  HMMA.16816.F32.BF16 R92, R4.reuse, R22, R92 ;  /* 0x00000016045c723c */ /* 0x040fe2000004185c */
        /* <DEDUP_REMOVED lines=9> */
[----:B------:R-:W-:Y:S01]  /*13dd0*/  HMMA.16816.F32.BF16 R96, R4, R20, R96 ;  /* 0x000000140460723c */ /* 0x000fe20000041860 */
[----:B------:R-:W-:Y:S01]  /*13de0*/  MUFU.EX2 R0, R0 ;  /* 0x0000000000007308 */ /* 0x000fe20000000800 */
[----:B------:R-:W-:Y:S01]  /*13df0*/  FADD.FTZ R216, R216, R131 ;  /* 0x00000083d8d87221 */ /* 0x000fe20000010000 */
[----:B------:R-:W-:-:S06]  /*13e00*/  FADD.FTZ R214, R214, R127 ;  /* 0x0000007fd6d67221 */ /* 0x000fcc0000010000 */
        /* <DEDUP_REMOVED lines=67> */
.L_x_13416:
[----:B------:R-:W-:-:S05]  /*14240*/  IADD3 R67, PT, PT, R103, -0x1, RZ ;  /* 0xffffffff67437810 */ /* 0x000fca0007ffe0ff */
.L_x_13425:
[----:B------:R-:W-:Y:S05]  /*14250*/  BSYNC B2 ;  /* 0x0000000000027941 */ /* 0x000fea0003800000 */
.L_x_13415:
        /* <DEDUP_REMOVED lines=16> */
.L_x_13433:
        /* <DEDUP_REMOVED lines=78> */
.L_x_13428:
[----:B------:R-:W-:Y:S05]  /*14840*/  BSYNC.RECONVERGENT B0 ;  /* 0x0000000000007941 */ /* 0x000fea0003800200 */
.L_x_13427:
        /* <DEDUP_REMOVED lines=29> */
[----:B------:R-:W3:Y:S08]  /*14a20*/  LDSM.16.M88.4 R108, [R158+UR6+0x2000] ;  /* 0x002000069e6c783b */ /* 0x000ef00008000200 */
[----:B------:R-:W4:Y:S08]  /*14a30*/  LDSM.16.M88.4 R112, [R158+UR6+0x2800] ;  /* 0x002800069e70783b */ /* 0x000f300008000200 */
[----:B------:R-:W5:Y:S08]  /*14a40*/  LDSM.16.M88.4 R116, [R158+UR6+0x3000] ;  /* 0x003000069e74783b */ /* 0x000f700008000200 */
[----:B------:R-:W5:Y:S08]  /*14a50*/  LDSM.16.M88.4 R120, [R158+UR6+0x3800] ;  /* 0x003800069e78783b */ /* 0x000f700008000200 */
        /* <DEDUP_REMOVED lines=8> */
[C---:B---3--:R-:W-:Y:S08]  /*14ae0*/  HMMA.16816.F32.BF16 R4, R104.reuse, R108, RZ ;  /* 0x0000006c6804723c */ /* 0x048ff000000418ff */
[C---:B-1----:R-:W-:Y:S01]  /*14af0*/  HMMA.16816.F32.BF16 R8, R104.reuse, R110, RZ ;  /* 0x0000006e6808723c */ /* 0x042fe200000418ff */
[----:B------:R-:W-:Y:S07]  /*14b00*/  LDSM.16.M88.4 R108, [R153+0x3000] ;  /* 0x00300000996c783b */ /* 0x000fee0000000200 */
[C---:B----4-:R-:W-:Y:S08]  /*14b10*/  HMMA.16816.F32.BF16 R12, R104.reuse, R112, RZ ;  /* 0x00000070680c723c */ /* 0x050ff000000418ff */
[C---:B--2---:R-:W-:Y:S01]  /*14b20*/  HMMA.16816.F32.BF16 R16, R104.reuse, R114, RZ ;  /* 0x000000726810723c */ /* 0x044fe200000418ff */
        /* <DEDUP_REMOVED lines=61> */
[----:B------:R-:W1:Y:S08]  /*14f00*/  LDSM.16.M88.4 R104, [R151+0x2800] ;  /* 0x002800009768783b */ /* 0x000e700000000200 */
[----:B------:R-:W3:Y:S01]  /*14f10*/  LDSM.16.M88.4 R108, [R151+0x3000] ;  /* 0x00300000976c783b */ /* 0x000ee20000000200 */
[C---:B--2---:R-:W-:Y:S08]  /*14f20*/  HMMA.16816.F32.BF16 R4, R112.reuse, R116, R4 ;  /* 0x000000747004723c */ /* 0x044ff00000041804 */
        /* <DEDUP_REMOVED lines=11> */
[-C--:B------:R-:W-:Y:S02]  /*14fe0*/  FMUL.FTZ R195, R8, R0.reuse ;  /* 0x0000000008c37220 */ /* 0x080fe40000410000 */
[C---:B---3--:R-:W-:Y:S03]  /*14ff0*/  HMMA.16816.F32.BF16 R20, R112.reuse, R108, R20 ;  /* 0x0000006c7014723c */ /* 0x048fe60000041814 */
[----:B------:R-:W2:Y:S01]  /*15000*/  MUFU.TANH R196, R9 ;  /* 0x0000000900c47308 */ /* 0x000ea20000002400 */
[-C--:B------:R-:W-:Y:S01]  /*15010*/  FMUL.FTZ R12, R12, R0.reuse ;  /* 0x000000000c0c7220 */ /* 0x080fe20000410000 */
[-C--:B------:R-:W-:Y:S01]  /*15020*/  FMUL.FTZ R14, R14, R0.reuse ;  /* 0x000000000e0e7220 */ /* 0x080fe20000410000 */
[-C--:B------:R-:W-:Y:S01]  /*15030*/  FMUL.FTZ R15, R15, R0.reuse ;  /* 0x000000000f0f7220 */ /* 0x080fe20000410000 */
[-C--:B------:R-:W-:Y:S01]  /*15040*/  FMUL.FTZ R200, R13, R0.reuse ;  /* 0x000000000dc87220 */ /* 0x080fe20000410000 */
[C---:B------:R-:W-:Y:S05]  /*15050*/  HMMA.16816.F32.BF16 R24, R112.reuse, R110, R24 ;  /* 0x0000006e7018723c */ /* 0x040fea0000041818 */
[----:B------:R-:W3:Y:S01]  /*15060*/  MUFU.TANH R197, R10 ;  /* 0x0000000a00c57308 */ /* 0x000ee20000002400 */
        /* <DEDUP_REMOVED lines=15> */
[----:B----4-:R-:W4:Y:S09]  /*15160*/  LDSM.16.M88.4 R8, [R151+0x3800] ;  /* 0x003800009708783b */ /* 0x010f320000000200 */
[----:B------:R-:W1:Y:S10]  /*15170*/  MUFU.TANH R202, R15 ;  /* 0x0000000f00ca7308 */ /* 0x000e740000002400 */
[----:B------:R5:W1:Y:S10]  /*15180*/  MUFU.TANH R16, R13 ;  /* 0x0000000d00107308 */ /* 0x000a740000002400 */
[----:B------:R2:W1:Y:S10]  /*15190*/  MUFU.TANH R24, R165 ;  /* 0x000000a500187308 */ /* 0x0004740000002400 */
[----:B------:R-:W1:Y:S01]  /*151a0*/  MUFU.TANH R3, R3 ;  /* 0x0000000300037308 */ /* 0x000e620000002400 */
[----:B-----5:R-:W5:Y:S09]  /*151b0*/  LDSM.16.M88.4 R12, [R151+0x4000] ;  /* 0x00400000970c783b */ /* 0x020f720000000200 */
        /* <DEDUP_REMOVED lines=14> */
[-C--:B--2---:R-:W-:Y:S06]  /*152a0*/  FMUL.FTZ R165, R32, R0.reuse ;  /* 0x0000000020a57220 */ /* 0x084fec0000410000 */
[----:B------:R-:W2:Y:S01]  /*152b0*/  MUFU.TANH R17, R17 ;  /* 0x0000001100117308 */ /* 0x000ea20000002400 */
        /* <DEDUP_REMOVED lines=12> */
[----:B------:R-:W4:Y:S01]  /*15380*/  LDSM.16.M88.4 R8, [R151+0x5800] ;  /* 0x005800009708783b */ /* 0x000f220000000200 */
[----:B------:R-:W-:Y:S06]  /*15390*/  DEPBAR.LE SB0, 0x0 ;  /* 0x000080000000791a */ /* 0x000fec0000000000 */
[----:B------:R-:W1:Y:S01]  /*153a0*/  MUFU.TANH R21, R21 ;  /* 0x0000001500157308 */ /* 0x000e620000002400 */
[-C--:B------:R-:W-:Y:S01]  /*153b0*/  FMUL.FTZ R38, R40, R0.reuse ;  /* 0x0000000028267220 */ /* 0x080fe20000410000 */
[-C--:B------:R-:W-:Y:S01]  /*153c0*/  FMUL.FTZ R40, R42, R0.reuse ;  /* 0x000000002a287220 */ /* 0x080fe20000410000 */
[-C--:B------:R-:W-:Y:S07]  /*153d0*/  FMUL.FTZ R39, R41, R0.reuse ;  /* 0x0000000029277220 */ /* 0x080fee0000410000 */
[----:B------:R-:W1:Y:S01]  /*153e0*/  MUFU.TANH R22, R22 ;  /* 0x0000001600167308 */ /* 0x000e620000002400 */
[----:B------:R-:W-:Y:S01]  /*153f0*/  BAR.SYNC.DEFER_BLOCKING 0x0 ;  /* 0x0000000000007b1d */ /* 0x000fe20000010000 */
        /* <DEDUP_REMOVED lines=8> */
[C---:B-----5:R-:W-:Y:S05]  /*15480*/  HMMA.16816.F32.BF16 R52, R112.reuse, R12, R52 ;  /* 0x0000000c7034723c */ /* 0x060fea0000041834 */
[-C--:B------:R-:W-:Y:S03]  /*15490*/  FMUL.FTZ R13, R51, R0.reuse ;  /* 0x00000000330d7220 */ /* 0x080fe60000410000 */
[----:B------:R-:W1:Y:S01]  /*154a0*/  MUFU.TANH R25, R25 ;  /* 0x0000001900197308 */ /* 0x000e620000002400 */
[-C--:B------:R-:W-:Y:S01]  /*154b0*/  FMUL.FTZ R12, R48, R0.reuse ;  /* 0x00000000300c7220 */ /* 0x080fe20000410000 */
[C---:B------:R-:W-:Y:S08]  /*154c0*/  HMMA.16816.F32.BF16 R56, R112.reuse, R14, R56 ;  /* 0x0000000e7038723c */ /* 0x040ff00000041838 */
[----:B------:R-:W1:Y:S01]  /*154d0*/  MUFU.TANH R26, R26 ;  /* 0x0000001a001a7308 */ /* 0x000e620000002400 */
[C---:B----4-:R-:W-:Y:S03]  /*154e0*/  HMMA.16816.F32.BF16 R60, R112.reuse, R8, R60 ;  /* 0x00000008703c723c */ /* 0x050fe6000004183c */
[-C--:B------:R-:W-:Y:S01]  /*154f0*/  FMUL.FTZ R49, R53, R0.reuse ;  /* 0x0000000035317220 */ /* 0x080fe20000410000 */
[-C--:B------:R-:W-:Y:S05]  /*15500*/  FMUL.FTZ R14, R54, R0.reuse ;  /* 0x00000000360e7220 */ /* 0x080fea0000410000 */
[----:B------:R-:W4:Y:S01]  /*15510*/  MUFU.TANH R27, R27 ;  /* 0x0000001b001b7308 */ /* 0x000f220000002400 */
[-C--:B------:R-:W-:Y:S01]  /*15520*/  FMUL.FTZ R48, R55, R0.reuse ;  /* 0x0000000037307220 */ /* 0x080fe20000410000 */
[-C--:B------:R-:W-:Y:S01]  /*15530*/  FMUL.FTZ R52, R52, R0.reuse ;  /* 0x0000000034347220 */ /* 0x080fe20000410000 */
[----:B------:R-:W-:Y:S03]  /*15540*/  HMMA.16816.F32.BF16 R64, R112, R10, R64 ;  /* 0x0000000a7040723c */ /* 0x000fe60000041840 */
        /* <DEDUP_REMOVED lines=127> */
.L_x_13432:
[----:B------:R-:W-:Y:S05]  /*15d40*/  BSYNC.RECONVERGENT B0 ;  /* 0x0000000000007941 */ /* 0x000fea0003800200 */
.L_x_13431:
        /* <DEDUP_REMOVED lines=28> */
.L_x_13430:
[----:B------:R-:W-:Y:S05]  /*15f10*/  BSYNC.RECONVERGENT B1 ;  /* 0x0000000000017941 */ /* 0x000fea0003800200 */
.L_x_13429:
[----:B------:R-:W-:Y:S01]  /*15f20*/  LOP3.LUT R176, R176, 0xffefffff, RZ, 0xc0, !PT ;  /* 0xffefffffb0b07812 */ /* 0x000fe200078ec0ff */
[C---:B------:R-:W-:Y:S01]  /*15f30*/  VIADD R0, R190.reuse, 0xffffffc0 ;  /* 0xffffffc0be007836 */ /* 0x040fe20000000000 */
[CC--:B------:R-:W-:Y:S01]  /*15f40*/  ISETP.GE.AND P1, PT, R190.reuse, R185.reuse, PT ;  /* 0x000000b9be00720c */ /* 0x0c0fe20003f26270 */
[C---:B------:R-:W-:Y:S02]  /*15f50*/  VIADD R50, R190.reuse, 0xfffffff1 ;  /* 0xfffffff1be327836 */ /* 0x040fe40000000000 */
[----:B------:R-:W-:Y:S01]  /*15f60*/  VIADD R108, R190, 0xffffffc9 ;  /* 0xffffffc9be6c7836 */ /* 0x000fe20000000000 */
[----:B------:R-:W-:Y:S01]  /*15f70*/  ISETP.GE.AND P0, PT, R0, R184, PT ;  /* 0x000000b80000720c */ /* 0x000fe20003f06270 */
[----:B--2---:R-:W-:Y:S01]  /*15f80*/  VIADD R106, R190, 0xffffffd1 ;  /* 0xffffffd1be6a7836 */ /* 0x004fe20000000000 */
[----:B------:R-:W-:Y:S01]  /*15f90*/  ISETP.GE.AND P3, PT, R0, R182, PT ;  /* 0x000000b60000720c */ /* 0x000fe20003f66270 */
[----:B------:R-:W-:Y:S01]  /*15fa0*/  VIADD R105, R190, 0xffffffd8 ;  /* 0xffffffd8be697836 */ /* 0x000fe20000000000 */
[-C--:B------:R-:W-:Y:S01]  /*15fb0*/  ISETP.GE.AND P2, PT, R0, R185.reuse, PT ;  /* 0x000000b90000720c */ /* 0x080fe20003f46270 */
[C---:B------:R-:W-:Y:S01]  /*15fc0*/  VIADD R109, R190.reuse, 0xffffffc8 ;  /* 0xffffffc8be6d7836 */ /* 0x040fe20000000000 */
[----:B-1----:R-:W-:Y:S01]  /*15fd0*/  FSEL R147, R203, -INF , P1 ;  /* 0xff800000cb937808 */ /* 0x002fe20000800000 */
[----:B------:R-:W-:Y:S01]  /*15fe0*/  VIADD R107, R190, 0xffffffd0 ;  /* 0xffffffd0be6b7836 */ /* 0x000fe20000000000 */
[----:B------:R-:W-:Y:S01]  /*15ff0*/  FSEL R56, R2, -INF , P2 ;  /* 0xff80000002387808 */ /* 0x000fe20001000000 */
[----:B------:R-:W-:Y:S01]  /*16000*/  VIADD R2, R190, 0x38 ;  /* 0x00000038be027836 */ /* 0x000fe20000000000 */
[----:B------:R-:W-:Y:S01]  /*16010*/  ISETP.GE.AND P2, PT, R108, R185, PT ;  /* 0x000000b96c00720c */ /* 0x000fe20003f46270 */
[----:B------:R-:W-:Y:S01]  /*16020*/  VIADD R65, R190, 0xffffffe1 ;  /* 0xffffffe1be417836 */ /* 0x000fe20000000000 */
[-C--:B------:R-:W-:Y:S01]  /*16030*/  ISETP.GE.AND P4, PT, R0, R183.reuse, PT ;  /* 0x000000b70000720c */ /* 0x080fe20003f86270 */
[----:B------:R-:W-:Y:S01]  /*16040*/  VIADD R0, R190, 0x9 ;  /* 0x00000009be007836 */ /* 0x000fe20000000000 */
[----:B------:R-:W-:Y:S01]  /*16050*/  @P0 LOP3.LUT R176, R176, 0x100000, RZ, 0xfc, !PT ;  /* 0x00100000b0b00812 */ /* 0x000fe200078efcff */
[C---:B------:R-:W-:Y:S01]  /*16060*/  VIADD R67, R190.reuse, 0xffffffe0 ;  /* 0xffffffe0be437836 */ /* 0x040fe20000000000 */
[C---:B------:R-:W-:Y:S01]  /*16070*/  ISETP.GE.AND P0, PT, R190.reuse, R183, PT ;  /* 0x000000b7be00720c */ /* 0x040fe20003f06270 */
[----:B------:R-:W-:Y:S01]  /*16080*/  VIADD R66, R190, 0xffffffe8 ;  /* 0xffffffe8be427836 */ /* 0x000fe20000000000 */
[----:B------:R-:W-:Y:S01]  /*16090*/  LOP3.LUT R176, R176, 0xfff7ffff, RZ, 0xc0, !PT ;  /* 0xfff7ffffb0b07812 */ /* 0x000fe200078ec0ff */
[C---:B------:R-:W-:Y:S01]  /*160a0*/  VIADD R63, R190.reuse, 0xffffffe9 ;  /* 0xffffffe9be3f7836 */ /* 0x040fe20000000000 */
[----:B------:R-:W-:Y:S01]  /*160b0*/  FSEL R139, R205, -INF , P0 ;  /* 0xff800000cd8b7808 */ /* 0x000fe20000000000 */
[C---:B------:R-:W-:Y:S01]  /*160c0*/  VIADD R110, R190.reuse, 0xffffffc1 ;  /* 0xffffffc1be6e7836 */ /* 0x040fe20000000000 */
[-C--:B------:R-:W-:Y:S01]  /*160d0*/  ISETP.GE.AND P0, PT, R109, R185.reuse, PT ;  /* 0x000000b96d00720c */ /* 0x080fe20003f06270 */
[----:B------:R-:W-:Y:S01]  /*160e0*/  VIADD R5, R190, 0x1 ;  /* 0x00000001be057836 */ /* 0x000fe20000000000 */
[----:B------:R-:W-:Y:S01]  /*160f0*/  @P3 LOP3.LUT R176, R176, 0x80000, RZ, 0xfc, !PT ;  /* 0x00080000b0b03812 */ /* 0x000fe200078efcff */
        /* <DEDUP_REMOVED lines=17> */
[----:B------:R-:W-:Y:S01]  /*16210*/  FSEL R52, R16, -INF , P3 ;  /* 0xff80000010347808 */ /* 0x000fe20001800000 */
[----:B------:R-:W-:Y:S01]  /*16220*/  VIADD R16, R190, 0x29 ;  /* 0x00000029be107836 */ /* 0x000fe20000000000 */
[----:B------:R-:W-:Y:S02]  /*16230*/  FSEL R3, R17, -INF , P2 ;  /* 0xff80000011037808 */ /* 0x000fe40001000000 */
[----:B------:R-:W-:Y:S02]  /*16240*/  ISETP.GE.AND P1, PT, R67, R185, PT ;  /* 0x000000b94300720c */ /* 0x000fe40003f26270 */
[----:B------:R-:W-:Y:S02]  /*16250*/  ISETP.GE.AND P2, PT, R110, R183, PT ;  /* 0x000000b76e00720c */ /* 0x000fe40003f46270 */
[----:B------:R-:W-:Y:S02]  /*16260*/  ISETP.GE.AND P3, PT, R66, R185, PT ;  /* 0x000000b94200720c */ /* 0x000fe40003f66270 */
[----:B------:R-:W-:Y:S02]  /*16270*/  FSEL R219, R21, -INF , P0 ;  /* 0xff80000015db7808 */ /* 0x000fe40000000000 */
[----:B------:R-:W-:Y:S02]  /*16280*/  ISETP.GE.AND P0, PT, R109, R183, PT ;  /* 0x000000b76d00720c */ /* 0x000fe40003f06270 */
[----:B------:R-:W-:Y:S01]  /*16290*/  FSEL R221, R20, -INF , P1 ;  /* 0xff80000014dd7808 */ /* 0x000fe20000800000 */
[----:B------:R-:W-:Y:S01]  /*162a0*/  VIADD R20, R190, 0x28 ;  /* 0x00000028be147836 */ /* 0x000fe20000000000 */
[----:B------:R-:W-:Y:S02]  /*162b0*/  FSEL R194, R194, -INF , P2 ;  /* 0xff800000c2c27808 */ /* 0x000fe40001000000 */
[----:B------:R-:W-:Y:S01]  /*162c0*/  FSEL R217, R24, -INF , P3 ;  /* 0xff80000018d97808 */ /* 0x000fe20001800000 */
[----:B------:R-:W-:Y:S01]  /*162d0*/  VIADD R24, R190, 0x39 ;  /* 0x00000039be187836 */ /* 0x000fe20000000000 */
[----:B------:R-:W-:Y:S02]  /*162e0*/  ISETP.GE.AND P1, PT, R63, R185, PT ;  /* 0x000000b93f00720c */ /* 0x000fe40003f26270 */
[----:B------:R-:W-:Y:S02]  /*162f0*/  ISETP.GE.AND P2, PT, R108, R183, PT ;  /* 0x000000b76c00720c */ /* 0x000fe40003f46270 */
[----:B------:R-:W-:Y:S02]  /*16300*/  ISETP.GE.AND P3, PT, R50, R185, PT ;  /* 0x000000b93200720c */ /* 0x000fe40003f66270 */
[----:B------:R-:W-:Y:S02]  /*16310*/  FSEL R11, R197, -INF , P0 ;  /* 0xff800000c50b7808 */ /* 0x000fe40000000000 */
[----:B------:R-:W-:Y:S02]  /*16320*/  ISETP.GE.AND P0, PT, R107, R183, PT ;  /* 0x000000b76b00720c */ /* 0x000fe40003f06270 */
[----:B------:R-:W-:Y:S02]  /*16330*/  FSEL R215, R25, -INF , P1 ;  /* 0xff80000019d77808 */ /* 0x000fe40000800000 */
        /* <DEDUP_REMOVED lines=8> */
[----:B------:R-:W-:Y:S01]  /*163c0*/  FSEL R33, R18, -INF , P0 ;  /* 0xff80000012217808 */ /* 0x000fe20000000000 */
[----:B------:R-:W-:Y:S01]  /*163d0*/  VIADD R18, R190, 0x30 ;  /* 0x00000030be127836 */ /* 0x000fe20000000000 */
[----:B------:R-:W-:Y:S02]  /*163e0*/  ISETP.GE.AND P3, PT, R110, R184, PT ;  /* 0x000000b86e00720c */ /* 0x000fe40003f66270 */
[-C--:B------:R-:W-:Y:S02]  /*163f0*/  ISETP.GE.AND P0, PT, R65, R183.reuse, PT ;  /* 0x000000b74100720c */ /* 0x080fe40003f06270 */
[----:B------:R-:W-:Y:S02]  /*16400*/  ISETP.GE.AND P2, PT, R67, R183, PT ;  /* 0x000000b74300720c */ /* 0x000fe40003f46270 */
        /* <DEDUP_REMOVED lines=8> */
[----:B------:R-:W-:Y:S02]  /*16490*/  ISETP.GE.AND P1, PT, R106, R183, PT ;  /* 0x000000b76a00720c */ /* 0x000fe40003f26270 */
[----:B------:R-:W-:Y:S02]  /*164a0*/  @P3 LOP3.LUT R176, R176, 0x40000, RZ, 0xfc, !PT ;  /* 0x00040000b0b03812 */ /* 0x000fe400078efcff */
[----:B------:R-:W-:Y:S02]  /*164b0*/  FSEL R193, R193, -INF , P4 ;  /* 0xff800000c1c17808 */ /* 0x000fe40002000000 */
[----:B------:R-:W-:Y:S02]  /*164c0*/  ISETP.GE.AND P4, PT, R60, R185, PT ;  /* 0x000000b93c00720c */ /* 0x000fe40003f86270 */
[----:B------:R-:W-:Y:S02]  /*164d0*/  FSEL R207, R27, -INF , P0 ;  /* 0xff8000001bcf7808 */ /* 0x000fe40000000000 */
[----:B------:R-:W-:Y:S02]  /*164e0*/  FSEL R202, R202, -INF , P1 ;  /* 0xff800000caca7808 */ /* 0x000fe40000800000 */
[----:B------:R-:W-:Y:S02]  /*164f0*/  ISETP.GE.AND P0, PT, R109, R184, PT ;  /* 0x000000b86d00720c */ /* 0x000fe40003f06270 */
[----:B------:R-:W-:Y:S02]  /*16500*/  ISETP.GE.AND P1, PT, R104, R183, PT ;  /* 0x000000b76800720c */ /* 0x000fe40003f26270 */
[----:B------:R-:W-:Y:S02]  /*16510*/  LOP3.LUT R176, R176, 0xfffdffff, RZ, 0xc0, !PT ;  /* 0xfffdffffb0b07812 */ /* 0x000fe400078ec0ff */
[----:B------:R-:W-:Y:S01]  /*16520*/  FSEL R205, R28, -INF , P4 ;  /* 0xff8000001ccd7808 */ /* 0x000fe20002000000 */
[----:B------:R-:W-:Y:S01]  /*16530*/  VIADD R28, R190, 0x20 ;  /* 0x00000020be1c7836 */ /* 0x000fe20000000000 */
[-C--:B------:R-:W-:Y:S02]  /*16540*/  ISETP.GE.AND P4, PT, R7, R185.reuse, PT ;  /* 0x000000b90700720c */ /* 0x080fe40003f86270 */
[----:B------:R-:W-:Y:S02]  /*16550*/  FSEL R223, R19, -INF , P1 ;  /* 0xff80000013df7808 */ /* 0x000fe40000800000 */
[----:B------:R-:W-:Y:S02]  /*16560*/  @P2 LOP3.LUT R176, R176, 0x20000, RZ, 0xfc, !PT ;  /* 0x00020000b0b02812 */ /* 0x000fe400078efcff */
[----:B------:R-:W-:Y:S02]  /*16570*/  ISETP.GE.AND P1, PT, R4, R185, PT ;  /* 0x000000b90400720c */ /* 0x000fe40003f26270 */
[----:B------:R-:W-:Y:S01]  /*16580*/  FSEL R201, R32, -INF , P4 ;  /* 0xff80000020c97808 */ /* 0x000fe20002000000 */
[----:B------:R-:W-:Y:S01]  /*16590*/  VIADD R32, R190, 0x11 ;  /* 0x00000011be207836 */ /* 0x000fe20000000000 */
[----:B------:R-:W-:Y:S02]  /*165a0*/  LOP3.LUT R176, R176, 0xfffeffff, RZ, 0xc0, !PT ;  /* 0xfffeffffb0b07812 */ /* 0x000fe400078ec0ff */
[----:B------:R-:W-:Y:S02]  /*165b0*/  FSEL R38, R38, -INF , P1 ;  /* 0xff80000026267808 */ /* 0x000fe40000800000 */
[----:B------:R-:W-:Y:S02]  /*165c0*/  ISETP.GE.AND P1, PT, R66, R183, PT ;  /* 0x000000b74200720c */ /* 0x000fe40003f26270 */
[----:B------:R-:W-:Y:S02]  /*165d0*/  @P0 LOP3.LUT R176, R176, 0x10000, RZ, 0xfc, !PT ;  /* 0x00010000b0b00812 */ /* 0x000fe400078efcff */
[-C--:B------:R-:W-:Y:S02]  /*165e0*/  ISETP.GE.AND P0, PT, R32, R185.reuse, PT ;  /* 0x000000b92000720c */ /* 0x080fe40003f06270 */
        /* <DEDUP_REMOVED lines=11> */
[----:B------:R-:W-:Y:S01]  /*166a0*/  FSEL R195, R31, -INF , P0 ;  /* 0xff8000001fc37808 */ /* 0x000fe20000000000 */
[----:B------:R-:W-:Y:S01]  /*166b0*/  VIADD R31, R190, 0x18 ;  /* 0x00000018be1f7836 */ /* 0x000fe20000000000 */
[-C--:B------:R-:W-:Y:S02]  /*166c0*/  ISETP.GE.AND P0, PT, R108, R184.reuse, PT ;  /* 0x000000b86c00720c */ /* 0x080fe40003f06270 */
[----:B------:R-:W-:Y:S02]  /*166d0*/  ISETP.GE.AND P4, PT, R65, R184, PT ;  /* 0x000000b84100720c */ /* 0x000fe40003f86270 */
[----:B------:R-:W-:Y:S02]  /*166e0*/  @P1 LOP3.LUT R176, R176, 0x8000, RZ, 0xfc, !PT ;  /* 0x00008000b0b01812 */ /* 0x000fe400078efcff */
[----:B------:R-:W-:Y:S02]  /*166f0*/  ISETP.GE.AND P1, PT, R108, R182, PT ;  /* 0x000000b66c00720c */ /* 0x000fe40003f26270 */
[----:B------:R-:W-:Y:S02]  /*16700*/  LOP3.LUT R176, R176, 0xffffbfff, RZ, 0xc0, !PT ;  /* 0xffffbfffb0b07812 */ /* 0x000fe400078ec0ff */
[-C--:B------:R-:W-:Y:S02]  /*16710*/  ISETP.GE.AND P3, PT, R66, R184.reuse, PT ;  /* 0x000000b84200720c */ /* 0x080fe40003f66270 */
[-C--:B------:R-:W-:Y:S02]  /*16720*/  ISETP.GE.AND P2, PT, R63, R184.reuse, PT ;  /* 0x000000b83f00720c */ /* 0x080fe40003f46270 */
        /* <DEDUP_REMOVED lines=8> */
[----:B------:R-:W-:Y:S02]  /*167b0*/  LOP3.LUT R176, R176, 0xfffff7ff, RZ, 0xc0, !PT ;  /* 0xfffff7ffb0b07812 */ /* 0x000fe400078ec0ff */
[-C--:B------:R-:W-:Y:S02]  /*167c0*/  ISETP.GE.AND P5, PT, R67, R184.reuse, PT ;  /* 0x000000b84300720c */ /* 0x080fe40003fa6270 */
[----:B------:R-:W-:Y:S02]  /*167d0*/  P2R R19, PR, RZ, 0x4 ;  /* 0x00000004ff137803 */ /* 0x000fe40000000000 */
[----:B------:R-:W-:Y:S02]  /*167e0*/  P2R R17, PR, RZ, 0x10 ;  /* 0x00000010ff117803 */ /* 0x000fe40000000000 */
        /* <DEDUP_REMOVED lines=14> */
[----:B------:R-:W-:Y:S05]  /*168d0*/  P2R R27, PR, RZ, 0x40 ;  /* 0x00000040ff1b7803 */ /* 0x000fea0000000000 */
        /* <DEDUP_REMOVED lines=50> */
[----:B------:R-:W-:Y:S02]  /*16c00*/  ISETP.GE.AND P0, PT, R60, R182, PT ;  /* 0x000000b63c00720c */ /* 0x000fe40003f06270 */
        /* <DEDUP_REMOVED lines=8> */
[C---:B------:R-:W-:Y:S02]  /*16c90*/  LOP3.LUT P1, RZ, R176.reuse, 0x40000, RZ, 0xc0, !PT ;  /* 0x00040000b0ff7812 */ /* 0x040fe4000782c0ff */
[C---:B------:R-:W-:Y:S02]  /*16ca0*/  LOP3.LUT P2, RZ, R176.reuse, 0x4000, RZ, 0xc0, !PT ;  /* 0x00004000b0ff7812 */ /* 0x040fe4000784c0ff */
[----:B------:R-:W-:Y:S02]  /*16cb0*/  P2R R23, PR, RZ, 0x2 ;  /* 0x00000002ff177803 */ /* 0x000fe40000000000 */
[C---:B------:R-:W-:Y:S02]  /*16cc0*/  LOP3.LUT P1, RZ, R176.reuse, 0x100000, RZ, 0xc0, !PT ;  /* 0x00100000b0ff7812 */ /* 0x040fe4000782c0ff */
[----:B------:R-:W-:Y:S02]  /*16cd0*/  LOP3.LUT P4, RZ, R176, 0x800, RZ, 0xc0, !PT ;  /* 0x00000800b0ff7812 */ /* 0x000fe4000788c0ff */
[----:B------:R-:W-:Y:S02]  /*16ce0*/  FSEL R29, R56, -INF , !P1 ;  /* 0xff800000381d7808 */ /* 0x000fe40004800000 */
[----:B------:R-:W-:Y:S02]  /*16cf0*/  ISETP.NE.AND P1, PT, R23, RZ, PT ;  /* 0x000000ff1700720c */ /* 0x000fe40003f25270 */
[C---:B------:R-:W-:Y:S02]  /*16d00*/  LOP3.LUT P5, RZ, R176.reuse, 0x40, RZ, 0xc0, !PT ;  /* 0x00000040b0ff7812 */ /* 0x040fe400078ac0ff */
[----:B------:R-:W-:Y:S02]  /*16d10*/  FSEL R23, R55, -INF , !P1 ;  /* 0xff80000037177808 */ /* 0x000fe40004800000 */
[----:B------:R-:W-:Y:S02]  /*16d20*/  ISETP.NE.AND P1, PT, R21, RZ, PT ;  /* 0x000000ff1500720c */ /* 0x000fe40003f25270 */
[----:B------:R-:W-:Y:S02]  /*16d30*/  LOP3.LUT P6, RZ, R176, 0x8, RZ, 0xc0, !PT ;  /* 0x00000008b0ff7812 */ /* 0x000fe400078cc0ff */
        /* <DEDUP_REMOVED lines=11> */
[C---:B------:R-:W-:Y:S02]  /*16df0*/  LOP3.LUT P5, RZ, R176.reuse, 0x20, RZ, 0xc0, !PT ;  /* 0x00000020b0ff7812 */ /* 0x040fe400078ac0ff */
[----:B------:R-:W-:Y:S02]  /*16e00*/  FSEL R27, R3, -INF , !P6 ;  /* 0xff800000031b7808 */ /* 0x000fe40007000000 */
[----:B------:R-:W-:Y:S02]  /*16e10*/  P2R R3, PR, RZ, 0x20 ;  /* 0x00000020ff037803 */ /* 0x000fe40000000000 */
[----:B------:R-:W-:Y:S02]  /*16e20*/  LOP3.LUT P5, RZ, R176, 0x1000, RZ, 0xc0, !PT ;  /* 0x00001000b0ff7812 */ /* 0x000fe400078ac0ff */
[----:B------:R-:W-:Y:S02]  /*16e30*/  FSEL R64, R64, -INF , P0 ;  /* 0xff80000040407808 */ /* 0x000fe40000000000 */
[----:B------:R-:W-:Y:S02]  /*16e40*/  FSEL R25, R25, -INF , !P5 ;  /* 0xff80000019197808 */ /* 0x000fe40006800000 */
[----:B------:R-:W-:Y:S02]  /*16e50*/  ISETP.NE.AND P5, PT, R3, RZ, PT ;  /* 0x000000ff0300720c */ /* 0x000fe40003fa5270 */
[----:B------:R-:W2:Y:S01]  /*16e60*/  LD.E R3, desc[UR4][R100.64+0xdc] ;  /* 0x0000dc0464037980 */ /* 0x000ea2000c101900 */
        /* <DEDUP_REMOVED lines=8> */
[----:B------:R-:W-:Y:S02]  /*16ef0*/  FSEL R195, R195, -INF , !P5 ;  /* 0xff800000c3c37808 */ /* 0x000fe40006800000 */
[----:B------:R-:W-:Y:S02]  /*16f00*/  FSEL R57, R13, -INF , P0 ;  /* 0xff8000000d397808 */ /* 0x000fe40000000000 */
[-C--:B------:R-:W-:Y:S02]  /*16f10*/  ISETP.GE.AND P0, PT, R28, R183.reuse, PT ;  /* 0x000000b71c00720c */ /* 0x080fe40003f06270 */
[----:B------:R-:W-:Y:S02]  /*16f20*/  ISETP.GE.AND P5, PT, R0, R182, PT ;  /* 0x000000b60000720c */ /* 0x000fe40003fa6270 */
        /* <DEDUP_REMOVED lines=29> */
[----:B------:R-:W-:Y:S02]  /*17100*/  LOP3.LUT P6, RZ, R176, 0x10, RZ, 0xc0, !PT ;  /* 0x00000010b0ff7812 */ /* 0x000fe400078cc0ff */
[----:B------:R-:W-:Y:S02]  /*17110*/  FSEL R201, R201, -INF , !P0 ;  /* 0xff800000c9c97808 */ /* 0x000fe40004000000 */
[-C--:B------:R-:W-:Y:S02]  /*17120*/  ISETP.GE.AND P0, PT, R6, R184.reuse, PT ;  /* 0x000000b80600720c */ /* 0x080fe40003f06270 */
[----:B------:R-:W-:Y:S02]  /*17130*/  FSEL R13, R194, -INF , !P4 ;  /* 0xff800000c20d7808 */ /* 0x000fe40006000000 */
        /* <DEDUP_REMOVED lines=8> */
[----:B------:R-:W-:Y:S02]  /*171c0*/  FMNMX3.FTZ R0, R102, R29, R23, !PT ;  /* 0x0000001d66007276 */ /* 0x000fe40007810017 */
[----:B------:R-:W-:Y:S02]  /*171d0*/  FSEL R141, R39, -INF , !P0 ;  /* 0xff800000278d7808 */ /* 0x000fe40004000000 */
[----:B------:R-:W-:Y:S02]  /*171e0*/  FMNMX3.FTZ R0, R0, R21, R15, !PT ;  /* 0x0000001500007276 */ /* 0x000fe4000781000f */
[-C--:B------:R-:W-:Y:S02]  /*171f0*/  ISETP.GE.AND P0, PT, R32, R184.reuse, PT ;  /* 0x000000b82000720c */ /* 0x080fe40003f06270 */
[----:B------:R-:W-:Y:S02]  /*17200*/  FMNMX3.FTZ R0, R0, R19, R17, !PT ;  /* 0x0000001300007276 */ /* 0x000fe40007810011 */
[----:B------:R-:W-:Y:S02]  /*17210*/  FSEL R197, R197, -INF , !P6 ;  /* 0xff800000c5c57808 */ /* 0x000fe40007000000 */
[----:B------:R-:W-:Y:S02]  /*17220*/  FMNMX3.FTZ R0, R0, R45, R27, !PT ;  /* 0x0000002d00007276 */ /* 0x000fe4000781001b */
[----:B------:R-:W-:Y:S02]  /*17230*/  ISETP.GE.AND P1, PT, R22, R184, PT ;  /* 0x000000b81600720c */ /* 0x000fe40003f26270 */
[----:B------:R-:W-:Y:S02]  /*17240*/  ISETP.GE.AND P6, PT, R4, R182, PT ;  /* 0x000000b60400720c */ /* 0x000fe40003fc6270 */
[----:B------:R-:W-:Y:S02]  /*17250*/  FMNMX3.FTZ R4, R0, R221, R219, !PT ;  /* 0x000000dd00047276 */ /* 0x000fe400078100db */
[----:B------:R-:W-:Y:S02]  /*17260*/  FSEL R133, R44, -INF , !P0 ;  /* 0xff8000002c857808 */ /* 0x000fe40004000000 */
[----:B------:R-:W-:Y:S02]  /*17270*/  FMNMX3.FTZ R0, R103, R10, R13, !PT ;  /* 0x0000000a67007276 */ /* 0x000fe4000781000d */
        /* <DEDUP_REMOVED lines=10> */
[----:B------:R-:W-:Y:S02]  /*17320*/  LOP3.LUT P3, RZ, R176, 0x4, RZ, 0xc0, !PT ;  /* 0x00000004b0ff7812 */ /* 0x000fe4000786c0ff */
[----:B------:R-:W-:Y:S02]  /*17330*/  FMNMX3.FTZ R0, R0, R25, R35, !PT ;  /* 0x0000001900007276 */ /* 0x000fe40007810023 */
[----:B------:R-:W-:Y:S02]  /*17340*/  FSEL R215, R215, -INF , !P2 ;  /* 0xff800000d7d77808 */ /* 0x000fe40005000000 */
[----:B------:R-:W-:Y:S02]  /*17350*/  FSEL R121, R121, -INF , !P1 ;  /* 0xff80000079797808 */ /* 0x000fe40004800000 */
[----:B------:R-:W-:Y:S02]  /*17360*/  FSEL R211, R211, -INF , !P3 ;  /* 0xff800000d3d37808 */ /* 0x000fe40005800000 */
[----:B------:R-:W-:Y:S02]  /*17370*/  FMNMX3.FTZ R0, R0, R33, R223, !PT ;  /* 0x0000002100007276 */ /* 0x000fe400078100df */
[C---:B------:R-:W-:Y:S02]  /*17380*/  LOP3.LUT P4, RZ, R176.reuse, 0x1, RZ, 0xc0, !PT ;  /* 0x00000001b0ff7812 */ /* 0x040fe4000788c0ff */
[----:B------:R-:W-:Y:S02]  /*17390*/  LOP3.LUT P2, RZ, R176, 0x80, RZ, 0xc0, !PT ;  /* 0x00000080b0ff7812 */ /* 0x000fe4000784c0ff */
[-C--:B------:R-:W-:Y:S02]  /*173a0*/  ISETP.GE.AND P1, PT, R20, R184.reuse, PT ;  /* 0x000000b81400720c */ /* 0x080fe40003f26270 */
[----:B------:R-:W-:Y:S02]  /*173b0*/  LOP3.LUT R176, R176, 0xfffffffb, RZ, 0xc0, !PT ;  /* 0xfffffffbb0b07812 */ /* 0x000fe400078ec0ff */
[----:B------:R-:W-:Y:S02]  /*173c0*/  FSEL R209, R209, -INF , !P2 ;  /* 0xff800000d1d17808 */ /* 0x000fe40005000000 */
[----:B------:R-:W-:Y:S02]  /*173d0*/  FSEL R207, R207, -INF , !P4 ;  /* 0xff800000cfcf7808 */ /* 0x000fe40006000000 */
[----:B------:R-:W-:Y:S02]  /*173e0*/  FMNMX3.FTZ R0, R0, R213, R211, !PT ;  /* 0x000000d500007276 */ /* 0x000fe400078100d3 */
[----:B------:R-:W-:Y:S02]  /*173f0*/  FSEL R117, R117, -INF , !P1 ;  /* 0xff80000075757808 */ /* 0x000fe40004800000 */
[----:B------:R-:W-:Y:S02]  /*17400*/  ISETP.GE.AND P1, PT, R18, R184, PT ;  /* 0x000000b81200720c */ /* 0x000fe40003f26270 */
[----:B------:R-:W-:Y:S02]  /*17410*/  @P0 LOP3.LUT R176, R176, 0x4, RZ, 0xfc, !PT ;  /* 0x00000004b0b00812 */ /* 0x000fe400078efcff */
[----:B------:R-:W-:Y:S02]  /*17420*/  FMNMX3.FTZ R4, R4, R217, R215, !PT ;  /* 0x000000d904047276 */ /* 0x000fe400078100d7 */
[----:B------:R-:W-:Y:S02]  /*17430*/  ISETP.GE.AND P3, PT, R7, R182, PT ;  /* 0x000000b60700720c */ /* 0x000fe40003f66270 */
[----:B------:R-:W-:Y:S02]  /*17440*/  ISETP.GE.AND P0, PT, R26, R184, PT ;  /* 0x000000b81a00720c */ /* 0x000fe40003f06270 */
[-C--:B------:R-:W-:Y:S02]  /*17450*/  ISETP.GE.AND P2, PT, R6, R182.reuse, PT ;  /* 0x000000b60600720c */ /* 0x080fe40003f46270 */
[----:B------:R-:W-:Y:S02]  /*17460*/  FMNMX3.FTZ R0, R0, R209, R207, !PT ;  /* 0x000000d100007276 */ /* 0x000fe400078100cf */
[----:B------:R-:W-:Y:S02]  /*17470*/  FSEL R65, R65, -INF , !P1 ;  /* 0xff80000041417808 */ /* 0x000fe40004800000 */
[-C--:B------:R-:W-:Y:S02]  /*17480*/  ISETP.GE.AND P1, PT, R28, R182.reuse, PT ;  /* 0x000000b61c00720c */ /* 0x080fe40003f26270 */
[----:B------:R-:W-:Y:S02]  /*17490*/  FMNMX3.FTZ R4, R4, R205, R203, !PT ;  /* 0x000000cd04047276 */ /* 0x000fe400078100cb */
[----:B------:R-:W-:Y:S02]  /*174a0*/  FSEL R119, R49, -INF , !P0 ;  /* 0xff80000031777808 */ /* 0x000fe40004000000 */
[----:B------:R-:W-:Y:S02]  /*174b0*/  FSEL R193, R34, -INF , !P3 ;  /* 0xff80000022c17808 */ /* 0x000fe40005800000 */
[----:B------:R-:W-:Y:S02]  /*174c0*/  ISETP.GE.AND P4, PT, R5, R182, PT ;  /* 0x000000b60500720c */ /* 0x000fe40003f86270 */
[----:B------:R-:W-:Y:S02]  /*174d0*/  FSEL R165, R165, -INF , !P2 ;  /* 0xff800000a5a57808 */ /* 0x000fe40005000000 */
[----:B------:R-:W-:Y:S02]  /*174e0*/  FMNMX3.FTZ R0, R0, R197, R195, !PT ;  /* 0x000000c500007276 */ /* 0x000fe400078100c3 */
[-C--:B------:R-:W-:Y:S02]  /*174f0*/  ISETP.GE.AND P0, PT, R16, R184.reuse, PT ;  /* 0x000000b81000720c */ /* 0x080fe40003f06270 */
        /* <DEDUP_REMOVED lines=15> */
[-C--:B------:R-:W-:Y:S02]  /*175f0*/  ISETP.GE.AND P3, PT, R30, R182.reuse, PT ;  /* 0x000000b61e00720c */ /* 0x080fe40003f66270 */
[----:B------:R-:W-:Y:S02]  /*17600*/  FMNMX3.FTZ R0, R0, R55, R53, !PT ;  /* 0x0000003700007276 */ /* 0x000fe40007810035 */
[-C--:B------:R-:W-:Y:S02]  /*17610*/  ISETP.GE.AND P4, PT, R31, R182.reuse, PT ;  /* 0x000000b61f00720c */ /* 0x080fe40003f86270 */
[----:B------:R-:W-:Y:S02]  /*17620*/  FSEL R125, R125, -INF , !P2 ;  /* 0xff8000007d7d7808 */ /* 0x000fe40005000000 */
[----:B------:R-:W-:Y:S02]  /*17630*/  @P1 LOP3.LUT R176, R176, 0x1, RZ, 0xfc, !PT ;  /* 0x00000001b0b01812 */ /* 0x000fe400078efcff */
[----:B------:R-:W-:Y:S02]  /*17640*/  FSEL R127, R43, -INF , !P5 ;  /* 0xff8000002b7f7808 */ /* 0x000fe40006800000 */
        /* <DEDUP_REMOVED lines=8> */
[-C--:B------:R-:W-:Y:S02]  /*176d0*/  ISETP.GE.AND P2, PT, R20, R182.reuse, PT ;  /* 0x000000b61400720c */ /* 0x080fe40003f46270 */
[----:B------:R-:W-:Y:S02]  /*176e0*/  FSEL R113, R14, -INF , !P0 ;  /* 0xff8000000e717808 */ /* 0x000fe40004000000 */
[----:B------:R-:W-:Y:S02]  /*176f0*/  FSEL R111, R48, -INF , !P6 ;  /* 0xff800000306f7808 */ /* 0x000fe40007000000 */
[----:B------:R-:W-:Y:S02]  /*17700*/  FMNMX3.FTZ R0, R0, R123, R57, !PT ;  /* 0x0000007b00007276 */ /* 0x000fe40007810039 */
[----:B------:R-:W-:Y:S02]  /*17710*/  ISETP.GE.AND P5, PT, R16, R182, PT ;  /* 0x000000b61000720c */ /* 0x000fe40003fa6270 */
[----:B------:R-:W-:Y:S02]  /*17720*/  ISETP.GE.AND P1, PT, R2, R184, PT ;  /* 0x000000b80200720c */ /* 0x000fe40003f26270 */
[----:B------:R-:W-:Y:S02]  /*17730*/  FMNMX3.FTZ R4, R4, R121, R119, !PT ;  /* 0x0000007904047276 */ /* 0x000fe40007810077 */
[-C--:B------:R-:W-:Y:S02]  /*17740*/  ISETP.GE.AND P3, PT, R12, R182.reuse, PT ;  /* 0x000000b60c00720c */ /* 0x080fe40003f66270 */
[----:B------:R-:W-:Y:S02]  /*17750*/  FSEL R105, R51, -INF , !P5 ;  /* 0xff80000033697808 */ /* 0x000fe40006800000 */
[----:B------:R-:W-:Y:S01]  /*17760*/  ISETP.GE.AND P0, PT, R2, R183, PT ;  /* 0x000000b70200720c */ /* 0x000fe20003f06270 */
[----:B------:R-:W-:Y:S01]  /*17770*/  LDSM.16.MT88.4 R48, [R154+0x6800] ;  /* 0x006800009a30783b */ /* 0x000fe20000004200 */
[-C--:B------:R-:W-:Y:S02]  /*17780*/  ISETP.GE.AND P4, PT, R18, R182.reuse, PT ;  /* 0x000000b61200720c */ /* 0x080fe40003f86270 */
[----:B------:R-:W-:Y:S02]  /*17790*/  FSEL R107, R107, -INF , !P2 ;  /* 0xff8000006b6b7808 */ /* 0x000fe40005000000 */
[----:B------:R-:W-:Y:S02]  /*177a0*/  FMNMX3.FTZ R0, R0, R113, R111, !PT ;  /* 0x0000007100007276 */ /* 0x000fe4000781006f */
[----:B------:R-:W-:Y:S02]  /*177b0*/  FSEL R64, R64, -INF , !P1 ;  /* 0xff80000040407808 */ /* 0x000fe40004800000 */
[----:B------:R-:W-:Y:S02]  /*177c0*/  FMNMX3.FTZ R4, R4, R117, R115, !PT ;  /* 0x0000007504047276 */ /* 0x000fe40007810073 */
[-C--:B------:R-:W-:Y:S02]  /*177d0*/  ISETP.GE.AND P2, PT, R2, R182.reuse, PT ;  /* 0x000000b60200720c */ /* 0x080fe40003f46270 */
        /* <DEDUP_REMOVED lines=26> */
[-C--:B------:R-:W-:Y:S01]  /*17980*/  FFMA.FTZ R67, R15, R3.reuse, -R104 ;  /* 0x000000030f437223 */ /* 0x080fe20000010868 */
[----:B------:R-:W-:Y:S01]  /*17990*/  FSEL R4, R0, RZ, P0 ;  /* 0x000000ff00047208 */ /* 0x000fe20000000000 */
[----:B------:R-:W-:Y:S01]  /*179a0*/  FADD.FTZ R6, -R5, R102 ;  /* 0x0000006605067221 */ /* 0x000fe20000010100 */
[-C--:B------:R-:W-:Y:S01]  /*179b0*/  FFMA.FTZ R52, R29, R3.reuse, -R104 ;  /* 0x000000031d347223 */ /* 0x080fe20000010868 */
[-C--:B------:R-:W-:Y:S01]  /*179c0*/  FFMA.FTZ R106, R13, R3.reuse, -R60 ;  /* 0x000000030d6a7223 */ /* 0x080fe2000001083c */
[-CC-:B------:R-:W-:Y:S01]  /*179d0*/  FFMA.FTZ R56, R23, R3.reuse, -R104.reuse ;  /* 0x0000000317387223 */ /* 0x180fe20000010868 */
[----:B------:R-:W-:Y:S01]  /*179e0*/  MUFU.EX2 R67, R67 ;  /* 0x0000004300437308 */ /* 0x000fe20000000800 */
[----:B------:R-:W1:Y:S01]  /*179f0*/  LDSM.16.MT88.4 R12, [R154+0x6000] ;  /* 0x006000009a0c783b */ /* 0x000e620000004200 */
[----:B------:R-:W-:Y:S01]  /*17a00*/  FADD.FTZ R4, -R4, R103 ;  /* 0x0000006704047221 */ /* 0x000fe20000010100 */
[-C--:B------:R-:W-:Y:S01]  /*17a10*/  FFMA.FTZ R108, R21, R3.reuse, -R104 ;  /* 0x00000003156c7223 */ /* 0x080fe20000010868 */
[-CC-:B------:R-:W-:Y:S01]  /*17a20*/  FFMA.FTZ R59, R10, R3.reuse, -R60.reuse ;  /* 0x000000030a3b7223 */ /* 0x180fe2000001083c */
[-CC-:B------:R-:W-:Y:S01]  /*17a30*/  FFMA.FTZ R109, R11, R3.reuse, -R60.reuse ;  /* 0x000000030b6d7223 */ /* 0x180fe2000001083c */
[-CC-:B------:R-:W-:Y:S01]  /*17a40*/  FFMA.FTZ R102, R9, R3.reuse, -R60.reuse ;  /* 0x0000000309667223 */ /* 0x180fe2000001083c */
[C---:B------:R-:W-:Y:S03]  /*17a50*/  FMUL.FTZ R9, R3.reuse, R4 ;  /* 0x0000000403097220 */ /* 0x040fe60000410000 */
[----:B------:R-:W-:Y:S01]  /*17a60*/  MUFU.EX2 R52, R52 ;  /* 0x0000003400347308 */ /* 0x000fe20000000800 */
[----:B------:R-:W-:Y:S01]  /*17a70*/  FMUL.FTZ R7, R3, R6 ;  /* 0x0000000603077220 */ /* 0x000fe20000410000 */
[----:B------:R-:W2:Y:S01]  /*17a80*/  LDSM.16.MT88.4 R20, [R150+0x6000] ;  /* 0x006000009614783b */ /* 0x000ea20000004200 */
[-CC-:B------:R-:W-:Y:S01]  /*17a90*/  FFMA.FTZ R114, R55, R3.reuse, -R60.reuse ;  /* 0x0000000337727223 */ /* 0x180fe2000001083c */
[-C--:B------:R-:W-:Y:S01]  /*17aa0*/  FFMA.FTZ R124, R57, R3.reuse, -R60 ;  /* 0x00000003397c7223 */ /* 0x080fe2000001083c */
[-CC-:B------:R-:W-:Y:S01]  /*17ab0*/  FFMA.FTZ R112, R147, R3.reuse, -R104.reuse ;  /* 0x0000000393707223 */ /* 0x180fe20000010868 */
[-CC-:B------:R-:W-:Y:S01]  /*17ac0*/  FFMA.FTZ R145, R145, R3.reuse, -R104.reuse ;  /* 0x0000000391917223 */ /* 0x180fe20000010868 */
[-CC-:B------:R-:W-:Y:S03]  /*17ad0*/  FFMA.FTZ R103, R143, R3.reuse, -R104.reuse ;  /* 0x000000038f677223 */ /* 0x180fe60000010868 */
[----:B------:R-:W3:Y:S01]  /*17ae0*/  MUFU.EX2 R56, R56 ;  /* 0x0000003800387308 */ /* 0x000ee20000000800 */
[-C--:B------:R-:W-:Y:S01]  /*17af0*/  FFMA.FTZ R110, R141, R3.reuse, -R104 ;  /* 0x000000038d6e7223 */ /* 0x080fe20000010868 */
[----:B------:R-:W4:Y:S01]  /*17b00*/  LDSM.16.MT88.4 R28, [R149+0x6000] ;  /* 0x00600000951c783b */ /* 0x000f220000004200 */
        /* <DEDUP_REMOVED lines=338> */
.L_x_13426:
        /* <DEDUP_REMOVED lines=10> */
.L_x_13446:
        /* <DEDUP_REMOVED lines=125> */
.L_x_13435:
        /* <DEDUP_REMOVED lines=54> */
.L_x_13437:
[----:B------:R-:W-:Y:S05]  /*19c00*/  BSYNC.RECONVERGENT B0 ;  /* 0x0000000000007941 */ /* 0x000fea0003800200 */
.L_x_13436:
        /* <DEDUP_REMOVED lines=14> */
.L_x_13439:
[----:B------:R-:W-:Y:S05]  /*19cf0*/  BSYNC.RECONVERGENT B0 ;  /* 0x0000000000007941 */ /* 0x000fea0003800200 */
.L_x_13438:
        /* <DEDUP_REMOVED lines=14> */
.L_x_13441:
[----:B------:R-:W-:Y:S05]  /*19de0*/  BSYNC.RECONVERGENT B0 ;  /* 0x0000000000007941 */ /* 0x000fea0003800200 */
.L_x_13440:
[----:B------:R-:W-:-:S04]  /*19df0*/  MOV R169, 0x0 ;  /* 0x0000000000a97802 */ /* 0x000fc80000000f00 */
[----:B-1234-:R-:W-:Y:S05]  /*19e00*/  @P6 RET.REL.NODEC R168 `(_ZN5flash24flash_fwd_splitkv_kernelI23Flash_fwd_kernel_traitsILi64ELi64ELi128ELi4ELb0ELb0EN7cutlass10bfloat16_tE19Flash_kernel_traitsILi64ELi64ELi128ELi4ES3_EELb0ELb1ELb0ELb0ELb1ELb1ELb0ELb1EEEvNS_16Flash_fwd_paramsE) ;  /* 0xfffffe60a87c6950 */ /* 0x01efea0003c3ffff */
        /* <DEDUP_REMOVED lines=12> */
[----:B-1----:R-:W-:Y:S05]  /*19ed0*/  RET.REL.NODEC R168 `(_ZN5flash24flash_fwd_splitkv_kernelI23Flash_fwd_kernel_traitsILi64ELi64ELi128ELi4ELb0ELb0EN7cutlass10bfloat16_tE19Flash_kernel_traitsILi64ELi64ELi128ELi4ES3_EELb0ELb1ELb0ELb0ELb1ELb1ELb0ELb1EEEvNS_16Flash_fwd_paramsE) ;  /* 0xfffffe60a8487950 */ /* 0x002fea0003c3ffff */
.L_x_13434:
[----:B------:R-:W-:Y:S01]  /*19ee0*/  MOV R5, 0x2 ;  /* 0x0000000200057802 */ /* 0x000fe20000000f00 */
[----:B------:R-:W-:Y:S01]  /*19ef0*/  IMAD.MOV.U32 R4, RZ, RZ, 0x1f ;  /* 0x0000001fff047424 */ /* 0x000fe200078e00ff */
[----:B------:R-:W-:-:S07]  /*19f00*/  MOV R6, 0xffffffff ;  /* 0xffffffff00067802 */ /* 0x000fce0000000f00 */
[----:B-1---5:R-:W-:Y:S05]  /*19f10*/  WARPSYNC.COLLECTIVE R6, `(.L_x_13442) ;  /* 0x0000000006087348 */ /* 0x022fea0003c00000 */
[----:B------:R2:W3:Y:S02]  /*19f20*/  SHFL.BFLY P0, R10, R192, R5, R4 ;  /* 0x0c000005c00a7389 */ /* 0x0004e40000000004 */
[----:B-123-5:R-:W-:Y:S05]  /*19f30*/  ENDCOLLECTIVE ;  /* 0x000000000000791b */ /* 0x02efea0003800000 */
.L_x_13442:
[----:B------:R-:W-:Y:S02]  /*19f40*/  IMAD.MOV.U32 R7, RZ, RZ, R10 ;  /* 0x000000ffff077224 */ /* 0x000fe400078e000a */
[----:B------:R-:W-:Y:S02]  /*19f50*/  IMAD.MOV.U32 R5, RZ, RZ, 0x1 ;  /* 0x00000001ff057424 */ /* 0x000fe400078e00ff */
[----:B------:R-:W-:-:S05]  /*19f60*/  FADD.FTZ R8, R7, R192 ;  /* 0x000000c007087221 */ /* 0x000fca0000010000 */
[----:B------:R-:W-:-:S07]  /*19f70*/  MOV R192, R8 ;  /* 0x0000000800c07202 */ /* 0x000fce0000000f00 */
[----:B------:R-:W-:Y:S05]  /*19f80*/  WARPSYNC.COLLECTIVE R6, `(.L_x_13443) ;  /* 0x0000000006087348 */ /* 0x000fea0003c00000 */
[----:B------:R1:W2:Y:S02]  /*19f90*/  SHFL.BFLY P0, R10, R192, R5, R4 ;  /* 0x0c000005c00a7389 */ /* 0x0002a40000000004 */
[----:B-12---:R-:W-:Y:S05]  /*19fa0*/  ENDCOLLECTIVE ;  /* 0x000000000000791b */ /* 0x006fea0003800000 */
.L_x_13443:
[----:B------:R-:W-:Y:S01]  /*19fb0*/  MOV R192, R191 ;  /* 0x000000bf00c07202 */ /* 0x000fe20000000f00 */
[----:B------:R-:W-:Y:S01]  /*19fc0*/  IMAD.MOV.U32 R5, RZ, RZ, 0x2 ;  /* 0x00000002ff057424 */ /* 0x000fe200078e00ff */
[----:B------:R-:W-:-:S07]  /*19fd0*/  MOV R9, R10 ;  /* 0x0000000a00097202 */ /* 0x000fce0000000f00 */
[----:B------:R-:W-:Y:S05]  /*19fe0*/  WARPSYNC.COLLECTIVE R6, `(.L_x_13444) ;  /* 0x0000000006087348 */ /* 0x000fea0003c00000 */
[----:B------:R1:W2:Y:S02]  /*19ff0*/  SHFL.BFLY P0, R10, R192, R5, R4 ;  /* 0x0c000005c00a7389 */ /* 0x0002a40000000004 */
[----:B-12---:R-:W-:Y:S05]  /*1a000*/  ENDCOLLECTIVE ;  /* 0x000000000000791b */ /* 0x006fea0003800000 */
.L_x_13444:
[----:B------:R-:W-:Y:S01]  /*1a010*/  FADD.FTZ R9, R8, R9 ;  /* 0x0000000908097221 */ /* 0x000fe20000010000 */
[----:B------:R-:W-:Y:S01]  /*1a020*/  FADD.FTZ R7, R10, R191 ;  /* 0x000000bf0a077221 */ /* 0x000fe20000010000 */
[----:B------:R-:W-:-:S04]  /*1a030*/  MOV R5, 0x1 ;  /* 0x0000000100057802 */ /* 0x000fc80000000f00 */
[----:B------:R-:W-:-:S07]  /*1a040*/  MOV R192, R7 ;  /* 0x0000000700c07202 */ /* 0x000fce0000000f00 */
[----:B------:R-:W-:Y:S05]  /*1a050*/  WARPSYNC.COLLECTIVE R6, `(.L_x_13445) ;  /* 0x0000000006087348 */ /* 0x000fea0003c00000 */
[----:B------:R1:W2:Y:S02]  /*1a060*/  SHFL.BFLY P0, R10, R192, R5, R4 ;  /* 0x0c000005c00a7389 */ /* 0x0002a40000000004 */
[----:B-12---:R-:W-:Y:S05]  /*1a070*/  ENDCOLLECTIVE ;  /* 0x000000000000791b */ /* 0x006fea0003800000 */
.L_x_13445:
[----:B------:R-:W-:Y:S05]  /*1a080*/  BRA `(.L_x_13446) ;  /* 0xfffffff000107947 */ /* 0x000fea000383ffff */
.L_x_13447:
        /* <DEDUP_REMOVED lines=15> */
.L_x_14827:


//--------------------- .text._ZN5flash24flash_fwd_splitkv_kernelI23Flash_fwd_kernel_traitsILi64ELi64ELi128ELi4ELb0ELb0EN7cutlass10bfloat16_tE19Flash_kernel_traitsILi64ELi64ELi128ELi4ES3_EELb0ELb1ELb1ELb0ELb0ELb0ELb0ELb1EEEvNS_16Flash_fwd_paramsE --------------------------
	.section	.text._ZN5flash24flash_fwd_splitkv_kernelI23Flash_fwd_kernel_traitsILi64ELi64ELi128ELi4ELb0ELb0EN7cutlass10bfloat16_tE19Flash_kernel_traitsILi64ELi64ELi128ELi4ES3_EELb0ELb1ELb1ELb0ELb0ELb0ELb0ELb1EEEvNS_16Flash_fwd_paramsE,"ax",@progbits
	.align	128
        .global         _ZN5flash24flash_fwd_splitkv_kernelI23Flash_fwd_kernel_traitsILi64ELi64ELi128ELi4ELb0ELb0EN7cutlass10bfloat16_tE19Flash_kernel_traitsILi64ELi64ELi128ELi4ES3_EELb0ELb1ELb1ELb0ELb0ELb0ELb0ELb1EEEvNS_16Flash_fwd_paramsE
        .type           _ZN5flash24flash_fwd_splitkv_kernelI23Flash_fwd_kernel_traitsILi64ELi64ELi128ELi4ELb0ELb0EN7cutlass10bfloat16_tE19Flash_kernel_traitsILi64ELi64ELi128ELi4ES3_EELb0ELb1ELb1ELb0ELb0ELb0ELb0ELb1EEEvNS_16Flash_fwd_paramsE,@function
        .size           _ZN5flash24flash_fwd_splitkv_kernelI23Flash_fwd_kernel_traitsILi64ELi64ELi128ELi4ELb0ELb0EN7cutlass10bfloat16_tE19Flash_kernel_traitsILi64ELi64ELi128ELi4ES3_EELb0ELb1ELb1ELb0ELb0ELb0ELb0ELb1EEEvNS_16Flash_fwd_paramsE,(.L_x_14828 - _ZN5flash24flash_fwd_splitkv_kernelI23Flash_fwd_kernel_traitsILi64ELi64ELi128ELi4ELb0ELb0EN7cutlass10bfloat16_tE19Flash_kernel_traitsILi64ELi64ELi128ELi4ES3_EELb0ELb1ELb1ELb0ELb0ELb0ELb0ELb1EEEvNS_16Flash_fwd_paramsE)
        .other          _ZN5flash24flash_fwd_splitkv_kernelI23Flash_fwd_kernel_traitsILi64ELi64ELi128ELi4ELb0ELb0EN7cutlass10bfloat16_tE19Flash_kernel_traitsILi64ELi64ELi128ELi4ES3_EELb0ELb1ELb1ELb0ELb0ELb0ELb0ELb1EEEvNS_16Flash_fwd_paramsE,@"STO_CUDA_ENTRY STV_DEFAULT"
_ZN5flash24flash_fwd_splitkv_kernelI23Flash_fwd_kernel_traitsILi64ELi64ELi128ELi4ELb0ELb0EN7cutlass10bfloat16_tE19Flash_kernel_traitsILi64ELi64ELi128ELi4ES3_EELb0ELb1ELb1ELb0ELb0ELb0ELb0ELb1EEEvNS_16Flash_fwd_paramsE:
.text._ZN5flash24flash_fwd_splitkv_kernelI23Flash_fwd_kernel_traitsILi64ELi64ELi128ELi4ELb0ELb0EN7cutlass10bfloat16_tE19Flash_kernel_traitsILi64ELi64ELi128ELi4ES3_EELb0ELb1ELb1ELb0ELb0ELb0ELb0ELb1EEEvNS_16Flash_fwd_paramsE:
[----:B------:R-:W-:Y:S01]  /*0000*/  LDC R1, c[0x0][0x37c] ;  /* 0x0000df00ff017b82 */ /* 0x000fe20000000800 */
[----:B------:R-:W1:Y:S07]  /*0010*/  S2R R3, SR_CTAID.X ;  /* 0x0000000000037919 */ /* 0x000e6e0000002500 */
[----:B------:R-:W2:Y:S01]  /*0020*/  LDC.64 R102, c[0x0][0x348] ;  /* 0x0000d200ff667b82 */ /* 0x000ea20000000a00 */
[----:B------:R-:W-:Y:S01]  /*0030*/  BSSY.RECONVERGENT B3, `(.L_x_13448) ;  /* 0x0000005000037945 */ /* 0x000fe20003800200 */
[----:B------:R-:W-:Y:S01]  /*0040*/  MOV R164, 0x80 ;  /* 0x0000008000a47802 */ /* 0x000fe20000000f00 */
[----:B------:R-:W3:Y:S01]  /*0050*/  S2R R165, SR_CTAID.Y ;  /* 0x0000000000a57919 */ /* 0x000ee20000002600 */
[----:B------:R-:W4:Y:S05]  /*0060*/  S2R R166, SR_CTAID.Z ;  /* 0x0000000000a67919 */ /* 0x000f2a0000002700 */
[----:B-1234-:R-:W-:Y:S05]  /*0070*/  CALL.REL.NOINC `($_ZN5flash24flash_fwd_splitkv_kernelI23Flash_fwd_kernel_traitsILi64ELi64ELi128ELi4ELb0ELb0EN7cutlass10bfloat16_tE19Flash_kernel_traitsILi64ELi64ELi128ELi4ES3_EELb0ELb1ELb1ELb0ELb0ELb0ELb0ELb1EEEvNS_16Flash_fwd_paramsE$_ZN5flash30compute_attn_1rowblock_splitkvI23Flash_fwd_kernel_traitsILi64ELi64ELi128ELi4ELb0ELb0EN7cutlass10bfloat16_tE19Flash_kernel_traitsILi64ELi64ELi128ELi4ES3_EELb0ELb1ELb1ELb0ELb0ELb0ELb0ELb1ENS_16Flash_fwd_paramsEEEvRKT8_iiiii) ;  /* 0x0000000000087944 */ /* 0x01efea0003c00000 */
[----:B------:R-:W-:Y:S05]  /*0080*/  BSYNC.RECONVERGENT B3 ;  /* 0x0000000000037941 */ /* 0x000fea0003800200 */
.L_x_13448:
[----:B------:R-:W-:Y:S05]  /*0090*/  EXIT ;  /* 0x000000000000794d */ /* 0x000fea0003800000 */
        .type           $_ZN5flash24flash_fwd_splitkv_kernelI23Flash_fwd_kernel_traitsILi64ELi64ELi128ELi4ELb0ELb0EN7cutlass10bfloat16_tE19Flash_kernel_traitsILi64ELi64ELi128ELi4ES3_EELb0ELb1ELb1ELb0ELb0ELb0ELb0ELb1EEEvNS_16Flash_fwd_paramsE$_ZN5flash30compute_attn_1rowblock_splitkvI23Flash_fwd_kernel_traitsILi64ELi64ELi128ELi4ELb0ELb0EN7cutlass10bfloat16_tE19Flash_kernel_traitsILi64ELi64ELi128ELi4ES3_EELb0ELb1ELb1ELb0ELb0ELb0ELb0ELb1ENS_16Flash_fwd_paramsEEEvRKT8_iiiii,@function
        .size           $_ZN5flash24flash_fwd_splitkv_kernelI23Flash_fwd_kernel_traitsILi64ELi64ELi128ELi4ELb0ELb0EN7cutlass10bfloat16_tE19Flash_kernel_traitsILi64ELi64ELi128ELi4ES3_EELb0ELb1ELb1ELb0ELb0ELb0ELb0ELb1EEEvNS_16Flash_fwd_paramsE$_ZN5flash30compute_attn_1rowblock_splitkvI23Flash_fwd_kernel_traitsILi64ELi64ELi128ELi4ELb0ELb0EN7cutlass10bfloat16_tE19Flash_kernel_traitsILi64ELi64ELi128ELi4ES3_EELb0ELb1ELb1ELb0ELb0ELb0ELb0ELb1ENS_16Flash_fwd_paramsEEEvRKT8_iiiii,(.L_x_14828 - $_ZN5flash24flash_fwd_splitkv_kernelI23Flash_fwd_kernel_traitsILi64ELi64ELi128ELi4ELb0ELb0EN7cutlass10bfloat16_tE19Flash_kernel_traitsILi64ELi64ELi128ELi4ES3_EELb0ELb1ELb1ELb0ELb0ELb0ELb0ELb1EEEvNS_16Flash_fwd_paramsE$_ZN5flash30compute_attn_1rowblock_splitkvI23Flash_fwd_kernel_traitsILi64ELi64ELi128ELi4ELb0ELb0EN7cutlass10bfloat16_tE19Flash_kernel_traitsILi64ELi64ELi128ELi4ES3_EELb0ELb1ELb1ELb0ELb0ELb0ELb0ELb1ENS_16Flash_fwd_paramsEEEvRKT8_iiiii)
$_ZN5flash24flash_fwd_splitkv_kernelI23Flash_fwd_kernel_traitsILi64ELi64ELi128ELi4ELb0ELb0EN7cutlass10bfloat16_tE19Flash_kernel_traitsILi64ELi64ELi128ELi4ES3_EELb0ELb1ELb1ELb0ELb0ELb0ELb0ELb1EEEvNS_16Flash_fwd_paramsE$_ZN5flash30compute_attn_1rowblock_splitkvI23Flash_fwd_kernel_traitsILi64ELi64ELi128ELi4ELb0ELb0EN7cutlass10bfloat16_tE19Flash_kernel_traitsILi64ELi64ELi128ELi4ES3_EELb0ELb1ELb1ELb0ELb0ELb0ELb0ELb1ENS_16Flash_fwd_paramsEEEvRKT8_iiiii:
        /* <DEDUP_REMOVED lines=39> */
.L_x_13450:
[----:B------:R-:W-:Y:S05]  /*0310*/  BSYNC.RECONVERGENT B0 ;  /* 0x0000000000007941 */ /* 0x000fea0003800200 */
.L_x_13449:
[----:B------:R-:W-:Y:S04]  /*0320*/  BSSY.RECONVERGENT B0, `(.L_x_13451) ;  /* 0x0000007000007945 */ /* 0x000fe80003800200 */
[----:B------:R-:W-:Y:S05]  /*0330*/  @!P4 BRA `(.L_x_13452) ;  /* 0x000000000014c947 */ /* 0x000fea0003800000 */
[----:B-----5:R-:W2:Y:S02]  /*0340*/  LD.E.U8 R4, desc[UR4][R102.64+0x1b2] ;  /* 0x0001b20466047980 */ /* 0x020ea4000c101100 */
[----:B--2---:R-:W-:-:S13]  /*0350*/  ISETP.NE.AND P0, PT, R4, RZ, PT ;  /* 0x000000ff0400720c */ /* 0x004fda0003f05270 */
[----:B------:R-:W2:Y:S02]  /*0360*/  @P0 LD.E R7, desc[UR4][R14.64+0x4] ;  /* 0x000004040e070980 */ /* 0x000ea4000c101900 */
[----:B--2---:R-:W-:-:S06]  /*0370*/  @P0 IADD3 R4, PT, PT, R7, -R12, RZ ;  /* 0x8000000c07040210 */ /* 0x004fcc0007ffe0ff */
[----:B------:R2:W5:Y:S02]  /*0380*/  @!P0 LD.E R4, desc[UR4][R14.64] ;  /* 0x000000040e048980 */ /* 0x000564000c101900 */
.L_x_13452:
[----:B------:R-:W-:Y:S05]  /*0390*/  BSYNC.RECONVERGENT B0 ;  /* 0x0000000000007941 */ /* 0x000fea0003800200 */
.L_x_13451:
        /* <DEDUP_REMOVED lines=9> */
.L_x_13454:
[----:B------:R-:W3:Y:S01]  /*0430*/  LD.E.64 R4, desc[UR4][R102.64+0x108] ;  /* 0x0001080466047980 */ /* 0x000ee2000c101b00 */
[----:B------:R-:W-:Y:S01]  /*0440*/  BSSY.RECONVERGENT B0, `(.L_x_13456) ;  /* 0x0000006000007945 */ /* 0x000fe20003800200 */
[----:B---3--:R-:W-:Y:S01]  /*0450*/  ISETP.NE.U32.AND P0, PT, R4, RZ, PT ;  /* 0x000000ff0400720c */ /* 0x008fe20003f05070 */
[----:B------:R-:W-:-:S03]  /*0460*/  IMAD.MOV.U32 R4, RZ, RZ, RZ ;  /* 0x000000ffff047224 */ /* 0x000fc600078e00ff */
[----:B------:R-:W-:-:S13]  /*0470*/  ISETP.NE.AND.EX P0, PT, R5, RZ, PT, P0 ;  /* 0x000000ff0500720c */ /* 0x000fda0003f05300 */
[----:B------:R-:W-:Y:S05]  /*0480*/  @!P0 BRA `(.L_x_13457) ;  /* 0x0000000000048947 */ /* 0x000fea0003800000 */
[----:B------:R3:W5:Y:S02]  /*0490*/  LD.E R4, desc[UR4][R102.64+0xbc] ;  /* 0x0000bc0466047980 */ /* 0x000764000c101900 */
.L_x_13457:
[----:B------:R-:W-:Y:S05]  /*04a0*/  BSYNC.RECONVERGENT B0 ;  /* 0x0000000000007941 */ /* 0x000fea0003800200 */
.L_x_13456:
[----:B-----5:R-:W-:Y:S02]  /*04b0*/  IADD3 R59, PT, PT, R69, R4, RZ ;  /* 0x00000004453b7210 */ /* 0x020fe40007ffe0ff */
.L_x_13455:
[----:B------:R-:W-:Y:S05]  /*04c0*/  BSYNC.RECONVERGENT B1 ;  /* 0x0000000000017941 */ /* 0x000fea0003800200 */
.L_x_13453:
[----:B------:R-:W-:Y:S01]  /*04d0*/  IMAD.SHL.U32 R168, R3, 0x40, RZ ;  /* 0x0000004003a87824 */ /* 0x000fe200078e00ff */
[----:B------:R-:W-:Y:S01]  /*04e0*/  MOV R4, R164 ;  /* 0x000000a400047202 */ /* 0x000fe20000000f00 */
[----:B------:R-:W-:-:S03]  /*04f0*/  IMAD.MOV.U32 R5, RZ, RZ, 0x0 ;  /* 0x00000000ff057424 */ /* 0x000fc600078e00ff */
[----:B------:R-:W-:-:S13]  /*0500*/  ISETP.GT.AND P0, PT, R171, R168, PT ;  /* 0x000000a8ab00720c */ /* 0x000fda0003f04270 */
[----:B-123--:R-:W-:Y:S05]  /*0510*/  @!P0 RET.REL.NODEC R4 `(_ZN5flash24flash_fwd_splitkv_kernelI23Flash_fwd_kernel_traitsILi64ELi64ELi128ELi4ELb0ELb0EN7cutlass10bfloat16_tE19Flash_kernel_traitsILi64ELi64ELi128ELi4ES3_EELb0ELb1ELb1ELb0ELb0ELb0ELb0ELb1EEEvNS_16Flash_fwd_paramsE) ;  /* 0xfffffff804b88950 */ /* 0x00efea0003c3ffff */
        /* <DEDUP_REMOVED lines=97> */
.L_x_13460:
[----:B------:R-:W-:Y:S05]  /*0b30*/  BSYNC.RECONVERGENT B0 ;  /* 0x0000000000007941 */ /* 0x000fea0003800200 */
.L_x_13459:
        /* <DEDUP_REMOVED lines=13> */
.L_x_13462:
[----:B------:R-:W-:Y:S05]  /*0c10*/  BSYNC.RECONVERGENT B0 ;  /* 0x0000000000007941 */ /* 0x000fea0003800200 */
.L_x_13461:
        /* <DEDUP_REMOVED lines=12> */
.L_x_13464:
[----:B------:R-:W-:Y:S05]  /*0ce0*/  BSYNC.RECONVERGENT B0 ;  /* 0x0000000000007941 */ /* 0x000fea0003800200 */
.L_x_13463:
[----:B------:R-:W-:Y:S01]  /*0cf0*/  ISETP.NE.AND P0, PT, R4, RZ, PT ;  /* 0x000000ff0400720c */ /* 0x000fe20003f05270 */
[----:B------:R-:W-:Y:S01]  /*0d00*/  @!P6 ST.E desc[UR4][R16.64+0x40], R5 ;  /* 0x000040051000e985 */ /* 0x000fe2000c101904 */
[----:B------:R-:W-:-:S03]  /*0d10*/  MOV R165, 0x0 ;  /* 0x0000000000a57802 */ /* 0x000fc60000000f00 */
[----:B------:R-:W-:Y:S08]  /*0d20*/  @!P5 ST.E desc[UR4][R16.64+0x80], R3 ;  /* 0x000080031000d985 */ /* 0x000ff0000c101904 */
[----:B------:R1:W-:Y:S02]  /*0d30*/  @!P0 ST.E desc[UR4][R16.64], R15 ;  /* 0x0000000f10008985 */ /* 0x0003e4000c101904 */
[----:B-123--:R-:W-:Y:S05]  /*0d40*/  @P1 RET.REL.NODEC R164 `(_ZN5flash24flash_fwd_splitkv_kernelI23Flash_fwd_kernel_traitsILi64ELi64ELi128ELi4ELb0ELb0EN7cutlass10bfloat16_tE19Flash_kernel_traitsILi64ELi64ELi128ELi4ES3_EELb0ELb1ELb1ELb0ELb0ELb0ELb0ELb1EEEvNS_16Flash_fwd_paramsE) ;  /* 0xfffffff0a4ac1950 */ /* 0x00efea0003c3ffff */
[----:B------:R-:W-:Y:S02]  /*0d50*/  MOV R3, 0x7f800000 ;  /* 0x7f80000000037802 */ /* 0x000fe40000000f00 */
[----:B------:R-:W-:-:S03]  /*0d60*/  MOV R165, 0x0 ;  /* 0x0000000000a57802 */ /* 0x000fc60000000f00 */
[----:B------:R1:W-:Y:S02]  /*0d70*/  ST.E desc[UR4][R16.64+0xc0], R3 ;  /* 0x0000c00310007985 */ /* 0x0003e4000c101904 */
[----:B-1----:R-:W-:Y:S05]  /*0d80*/  RET.REL.NODEC R164 `(_ZN5flash24flash_fwd_splitkv_kernelI23Flash_fwd_kernel_traitsILi64ELi64ELi128ELi4ELb0ELb0EN7cutlass10bfloat16_tE19Flash_kernel_traitsILi64ELi64ELi128ELi4ES3_EELb0ELb1ELb1ELb0ELb0ELb0ELb0ELb1EEEvNS_16Flash_fwd_paramsE) ;  /* 0xfffffff0a49c7950 */ /* 0x002fea0003c3ffff */
.L_x_13458:
        /* <DEDUP_REMOVED lines=53> */
[----:B------:R1:W2:Y:S01]  /*10e0*/  LD.E R2, desc[UR4][R6.64] ;  /* 0x0000000406027980 */ /* 0x0002a2000c101900 */
[----:B----4-:R-:W-:-:S04]  /*10f0*/  IABS R8, R5 ;  /* 0x0000000500087213 */ /* 0x010fc80000000000 */
        /* <DEDUP_REMOVED lines=26> */
[----:B------:R-:W-:Y:S02]  /*12a0*/  @!P1 IADD3 R11, PT, PT, -R11, RZ, RZ ;  /* 0x000000ff0b0b9210 */ /* 0x000fe40007ffe1ff */
[----:B------:R-:W-:Y:S01]  /*12b0*/  @!P0 LOP3.LUT R11, RZ, R5, RZ, 0x33, !PT ;  /* 0x00000005ff0b8212 */ /* 0x000fe200078e33ff */
[----:B------:R-:W-:-:S04]  /*12c0*/  IMAD R4, R154, R7, R4 ;  /* 0x000000079a047224 */ /* 0x000fc800078e0204 */
[----:B------:R-:W-:Y:S01]  /*12d0*/  IMAD R13, R17, R11, RZ ;  /* 0x0000000b110d7224 */ /* 0x000fe200078e02ff */
[----:B--2---:R-:W-:Y:S01]  /*12e0*/  SHF.R.S32.HI R9, RZ, 0x1f, R2 ;  /* 0x0000001fff097819 */ /* 0x004fe20000011402 */
        /* <DEDUP_REMOVED lines=17> */
.L_x_13466:
        /* <DEDUP_REMOVED lines=77> */
.L_x_13467:
[----:B------:R-:W-:Y:S05]  /*18d0*/  BSYNC.RECONVERGENT B0 ;  /* 0x0000000000007941 */ /* 0x000fea0003800200 */
.L_x_13465:
        /* <DEDUP_REMOVED lines=43> */
[----:B------:R-:W-:-:S03]  /*1b90*/  IADD3 R21, PT, PT, R21, R7, RZ ;  /* 0x0000000715157210 */ /* 0x000fc60007ffe0ff */
[----:B------:R-:W-:Y:S01]  /*1ba0*/  IMAD R5, R25, R6, RZ ;  /* 0x0000000619057224 */ /* 0x000fe200078e02ff */
[----:B------:R-:W-:Y:S01]  /*1bb0*/  SHF.R.U32.HI R126, RZ, 0x3, R60 ;  /* 0x00000003ff7e7819 */ /* 0x000fe2000001163c */
[----:B------:R-:W-:Y:S01]  /*1bc0*/  IMAD.WIDE.U32 R20, R6, R24, R20 ;  /* 0x0000001806147225 */ /* 0x000fe200078e0014 */
[----:B------:R-:W-:Y:S01]  /*1bd0*/  MOV R127, RZ ;  /* 0x000000ff007f7202 */ /* 0x000fe20000000f00 */
[----:B------:R-:W1:Y:S02]  /*1be0*/  S2UR UR6, SR_CgaCtaId ;  /* 0x00000000000679c3 */ /* 0x000e640000008800 */
[----:B------:R-:W-:Y:S01]  /*1bf0*/  IMAD R163, R157, R126, RZ ;  /* 0x0000007e9da37224 */ /* 0x000fe200078e02ff */
[----:B------:R-:W-:Y:S01]  /*1c00*/  LOP3.LUT R169, R62, 0x1c0, RZ, 0xc0, !PT ;  /* 0x000001c03ea97812 */ /* 0x000fe200078ec0ff */
[----:B------:R-:W-:-:S03]  /*1c10*/  IMAD.SHL.U32 R61, R60, 0x40, RZ ;  /* 0x000000403c3d7824 */ /* 0x000fc600078e00ff */
[----:B------:R-:W-:Y:S01]  /*1c20*/  LOP3.LUT R169, R169, 0x38, R60, 0xf8, !PT ;  /* 0x00000038a9a97812 */ /* 0x000fe200078ef83c */
[----:B------:R-:W-:Y:S01]  /*1c30*/  UMOV UR7, 0x400 ;  /* 0x0000040000077882 */ /* 0x000fe20000000000 */
[----:B------:R-:W-:Y:S02]  /*1c40*/  IMAD R159, R155, R126, RZ ;  /* 0x0000007e9b9f7224 */ /* 0x000fe400078e02ff */
[--C-:B------:R-:W-:Y:S02]  /*1c50*/  LOP3.LUT R169, R169, 0x38, R62.reuse, 0x78, !PT ;  /* 0x00000038a9a97812 */ /* 0x100fe400078e783e */
[----:B------:R-:W-:Y:S02]  /*1c60*/  LOP3.LUT R63, R61, 0x1c0, RZ, 0xc0, !PT ;  /* 0x000001c03d3f7812 */ /* 0x000fe400078ec0ff */
[----:B------:R-:W-:Y:S01]  /*1c70*/  LOP3.LUT R169, R169, 0x1e00, R62, 0xf8, !PT ;  /* 0x00001e00a9a97812 */ /* 0x000fe200078ef83e */
[----:B------:R-:W-:Y:S01]  /*1c80*/  VIADD R57, R51, 0xffffffff ;  /* 0xffffffff33397836 */ /* 0x000fe20000000000 */
[----:B------:R-:W-:Y:S01]  /*1c90*/  SHF.L.U32 R72, R60, 0x2, RZ ;  /* 0x000000023c487819 */ /* 0x000fe200000006ff */
[----:B-1----:R-:W-:Y:S01]  /*1ca0*/  ULEA UR6, UR6, UR7, 0x18 ;  /* 0x0000000706067291 */ /* 0x002fe2000f8ec0ff */
[C---:B------:R-:W-:Y:S01]  /*1cb0*/  SHF.L.U64.HI R67, R154.reuse, 0x4, R155 ;  /* 0x000000049a437819 */ /* 0x040fe2000001029b */
[----:B------:R-:W-:Y:S01]  /*1cc0*/  IMAD.SHL.U32 R66, R154, 0x10, RZ ;  /* 0x000000109a427824 */ /* 0x000fe200078e00ff */
[----:B------:R-:W-:-:S03]  /*1cd0*/  SHF.L.U64.HI R65, R156, 0x4, R157 ;  /* 0x000000049c417819 */ /* 0x000fc6000001029d */
[----:B------:R-:W-:Y:S01]  /*1ce0*/  LEA R169, R169, UR6, 0x1 ;  /* 0x00000006a9a97c11 */ /* 0x000fe2000f8e08ff */
[----:B------:R-:W-:Y:S01]  /*1cf0*/  IMAD.SHL.U32 R50, R57, 0x80, RZ ;  /* 0x0000008039327824 */ /* 0x000fe200078e00ff */
[----:B------:R-:W-:Y:S02]  /*1d00*/  SHF.L.U32 R64, R156, 0x4, RZ ;  /* 0x000000049c407819 */ /* 0x000fe400000006ff */
[----:B------:R-:W-:Y:S02]  /*1d10*/  LOP3.LUT R61, R61, 0x200, RZ, 0xc0, !PT ;  /* 0x000002003d3d7812 */ /* 0x000fe400078ec0ff */
        /* <DEDUP_REMOVED lines=13> */
[----:B------:R-:W-:Y:S01]  /*1df0*/  IMAD R5, R23, R166, RZ ;  /* 0x000000a617057224 */ /* 0x000fe200078e02ff */
[----:B------:R-:W-:Y:S01]  /*1e00*/  IADD3 R4, P1, PT, R100, R4, RZ ;  /* 0x0000000464047210 */ /* 0x000fe20007f3e0ff */
[----:B------:R-:W-:-:S04]  /*1e10*/  IMAD.WIDE.U32 R22, R22, R166, R18 ;  /* 0x000000a616167225 */ /* 0x000fc800078e0012 */
[----:B------:R-:W-:-:S04]  /*1e20*/  IMAD.WIDE.U32 R18, R3, 0x40, R126 ;  /* 0x0000004003127825 */ /* 0x000fc800078e007e */
[----:B------:R-:W-:Y:S01]  /*1e30*/  IMAD.IADD R23, R23, 0x1, R5 ;  /* 0x0000000117177824 */ /* 0x000fe200078e0205 */
[----:B------:R-:W-:Y:S01]  /*1e40*/  IADD3.X R5, PT, PT, RZ, R2, RZ, P1, !PT ;  /* 0x00000002ff057210 */ /* 0x000fe20000ffe4ff */
        /* <DEDUP_REMOVED lines=15> */
[----:B------:R-:W-:Y:S02]  /*1f40*/  VIMNMX R68, PT, PT, R158, R3, !PT ;  /* 0x000000039e447248 */ /* 0x000fe40007fe0100 */
[----:B------:R-:W-:Y:S02]  /*1f50*/  LEA.HI.X R163, R18, R15, R163, 0x1, P0 ;  /* 0x0000000f12a37211 */ /* 0x000fe400000f0ca3 */
[----:B------:R-:W-:Y:S02]  /*1f60*/  ISETP.GT.U32.AND P0, PT, R51, R68, PT ;  /* 0x000000443300720c */ /* 0x000fe40003f04070 */
[----:B------:R-:W-:Y:S01]  /*1f70*/  SHF.R.U32.HI R2, RZ, 0x1, R60 ;  /* 0x00000001ff027819 */ /* 0x000fe2000001163c */
[----:B------:R-:W-:Y:S01]  /*1f80*/  IMAD.IADD R159, R21, 0x1, R159 ;  /* 0x00000001159f7824 */ /* 0x000fe200078e029f */
[----:B------:R-:W-:-:S02]  /*1f90*/  LEA R160, P1, R20, R16, 0x1 ;  /* 0x0000001014a07211 */ /* 0x000fc400078208ff */
[----:B------:R-:W-:Y:S02]  /*1fa0*/  LOP3.LUT R3, R63, 0x8, R2, 0xf8, !PT ;  /* 0x000000083f037812 */ /* 0x000fe400078ef802 */
        /* <DEDUP_REMOVED lines=115> */
.L_x_13507:
        /* <DEDUP_REMOVED lines=8> */
[C---:B------:R-:W-:Y:S01]  /*2760*/  ISETP.GE.OR P4, PT, R119.reuse, R106, P3 ;  /* 0x0000006a7700720c */ /* 0x040fe20001f86670 */
[----:B------:R-:W-:Y:S01]  /*2770*/  IMAD.MOV.U32 R114, RZ, RZ, R70 ;  /* 0x000000ffff727224 */ /* 0x000fe200078e0046 */
[----:B------:R-:W-:Y:S01]  /*2780*/  ISETP.LT.OR P1, PT, R126, R108, P0 ;  /* 0x0000006c7e00720c */ /* 0x000fe20000721670 */
[----:B------:R-:W-:Y:S01]  /*2790*/  VIADD R70, R70, 0xffffff80 ;  /* 0xffffff8046467836 */ /* 0x000fe20000000000 */
[C---:B------:R-:W-:Y:S02]  /*27a0*/  ISETP.GE.OR P0, PT, R74.reuse, R106, P3 ;  /* 0x0000006a4a00720c */ /* 0x040fe40001f06670 */
        /* <DEDUP_REMOVED lines=8> */
[C---:B------:R-:W-:Y:S02]  /*2830*/  ISETP.GE.OR P0, PT, R73.reuse, R106, P3 ;  /* 0x0000006a4900720c */ /* 0x040fe40001f06670 */
[----:B------:R-:W-:Y:S01]  /*2840*/  @P2 LOP3.LUT R172, R172, 0x2, RZ, 0xfc, !PT ;  /* 0x00000002acac2812 */ /* 0x000fe200078efcff */
[----:B------:R1:W2:Y:S01]  /*2850*/  @!P1 LD.E.128 R16, desc[UR4][R2.64] ;  /* 0x0000000402109980 */ /* 0x0002a2000c101d00 */
        /* <DEDUP_REMOVED lines=137> */
.L_x_13470:
        /* <DEDUP_REMOVED lines=68> */
.L_x_13474:
[----:B------:R-:W-:Y:S05]  /*3530*/  BSYNC.RECONVERGENT B0 ;  /* 0x0000000000007941 */ /* 0x000fea0003800200 */
.L_x_13473:
        /* <DEDUP_REMOVED lines=51> */
.L_x_13476:
[----:B------:R-:W-:Y:S05]  /*3870*/  BSYNC.RECONVERGENT B0 ;  /* 0x0000000000007941 */ /* 0x000fea0003800200 */
.L_x_13475:
        /* <DEDUP_REMOVED lines=53> */
.L_x_13478:
[----:B------:R-:W-:Y:S05]  /*3bd0*/  BSYNC.RECONVERGENT B0 ;  /* 0x0000000000007941 */ /* 0x000fea0003800200 */
.L_x_13477:
        /* <DEDUP_REMOVED lines=57> */
.L_x_13480:
[----:B------:R-:W-:Y:S05]  /*3f70*/  BSYNC.RECONVERGENT B0 ;  /* 0x0000000000007941 */ /* 0x000fea0003800200 */
.L_x_13479:
        /* <DEDUP_REMOVED lines=62> */
.L_x_13482:
[----:B------:R-:W-:Y:S05]  /*4360*/  BSYNC.RECONVERGENT B0 ;  /* 0x0000000000007941 */ /* 0x000fea0003800200 */
.L_x_13481:
        /* <DEDUP_REMOVED lines=53> */
.L_x_13484:
[----:B------:R-:W-:Y:S05]  /*46c0*/  BSYNC.RECONVERGENT B0 ;  /* 0x0000000000007941 */ /* 0x000fea0003800200 */
.L_x_13483:
        /* <DEDUP_REMOVED lines=55> */
.L_x_13486:
[----:B------:R-:W-:Y:S05]  /*4a40*/  BSYNC.RECONVERGENT B0 ;  /* 0x0000000000007941 */ /* 0x000fea0003800200 */
.L_x_13485:
        /* <DEDUP_REMOVED lines=55> */
.L_x_13488:
[----:B------:R-:W-:Y:S05]  /*4dc0*/  BSYNC.RECONVERGENT B0 ;  /* 0x0000000000007941 */ /* 0x000fea0003800200 */
.L_x_13487:
[----:B------:R-:W5:Y:S02]  /*4dd0*/  LD.E R3, desc[UR4][R102.64+0xd0] ;  /* 0x0000d00466037980 */ /* 0x000f64000c101900 */
[----:B-----5:R-:W-:Y:S05]  /*4de0*/  IMAD.U32 R3, R3, -0x40, RZ ;  /* 0xffffffc003037824 */ /* 0x020fea00078e00ff */
[C---:B------:R-:W-:Y:S02]  /*4df0*/  LEA R12, P1, R3.reuse, R12, 0x1 ;  /* 0x0000000c030c7211 */ /* 0x040fe400078208ff */
[C---:B------:R-:W-:Y:S02]  /*4e00*/  LEA R48, P0, R3.reuse, R48, 0x1 ;  /* 0x0000003003307211 */ /* 0x040fe400078008ff */
[C---:B------:R-:W-:Y:S02]  /*4e10*/  LEA.HI.X.SX32 R13, R3.reuse, R13, 0x1, P1 ;  /* 0x0000000d030d7211 */ /* 0x040fe400008f0eff */
[----:B------:R-:W-:Y:S01]  /*4e20*/  LEA.HI.X.SX32 R49, R3, R49, 0x1, P0 ;  /* 0x0000003103317211 */ /* 0x000fe200000f0eff */
[----:B------:R-:W-:Y:S05]  /*4e30*/  BRA `(.L_x_13471) ;  /* 0x0000002c00d07947 */ /* 0x000fea0003800000 */
.L_x_13472:
        /* <DEDUP_REMOVED lines=95> */
.L_x_13490:
[----:B------:R-:W-:Y:S05]  /*5430*/  BSYNC.RECONVERGENT B0 ;  /* 0x0000000000007941 */ /* 0x000fea0003800200 */
.L_x_13489:
        /* <DEDUP_REMOVED lines=92> */
.L_x_13492:
[----:B------:R-:W-:Y:S05]  /*5a00*/  BSYNC.RECONVERGENT B0 ;  /* 0x0000000000007941 */ /* 0x000fea0003800200 */
.L_x_13491:
        /* <DEDUP_REMOVED lines=94> */
.L_x_13494:
[----:B------:R-:W-:Y:S05]  /*5ff0*/  BSYNC.RECONVERGENT B0 ;  /* 0x0000000000007941 */ /* 0x000fea0003800200 */
.L_x_13493:
        /* <DEDUP_REMOVED lines=93> */
.L_x_13496:
[----:B------:R-:W-:Y:S05]  /*65d0*/  BSYNC.RECONVERGENT B0 ;  /* 0x0000000000007941 */ /* 0x000fea0003800200 */
.L_x_13495:
        /* <DEDUP_REMOVED lines=90> */
.L_x_13498:
[----:B------:R-:W-:Y:S05]  /*6b80*/  BSYNC.RECONVERGENT B0 ;  /* 0x0000000000007941 */ /* 0x000fea0003800200 */
.L_x_13497:
        /* <DEDUP_REMOVED lines=16> */
[C---:B---34-:R-:W-:Y:S04]  /*6c90*/  @!P0 IADD3 R142, P2, PT, R139.reuse, R88, RZ ;  /* 0x000000588b8e8210 */ /* 0x058fe80007f5e0ff */
        /* <DEDUP_REMOVED lines=79> */
.L_x_13500:
[----:B------:R-:W-:Y:S05]  /*7190*/  BSYNC.RECONVERGENT B0 ;  /* 0x0000000000007941 */ /* 0x000fea0003800200 */
.L_x_13499:
        /* <DEDUP_REMOVED lines=91> */
.L_x_13502:
[----:B------:R-:W-:Y:S05]  /*7750*/  BSYNC.RECONVERGENT B0 ;  /* 0x0000000000007941 */ /* 0x000fea0003800200 */
.L_x_13501:
        /* <DEDUP_REMOVED lines=91> */
.L_x_13504:
[----:B------:R-:W-:Y:S05]  /*7d10*/  BSYNC.RECONVERGENT B0 ;  /* 0x0000000000007941 */ /* 0x000fea0003800200 */
.L_x_13503:
[----:B------:R-:W5:Y:S02]  /*7d20*/  LD.E R3, desc[UR4][R102.64+0xd0] ;  /* 0x0000d00466037980 */ /* 0x000f64000c101900 */
[----:B-----5:R-:W-:Y:S05]  /*7d30*/  IMAD.U32 R3, R3, -0x40, RZ ;  /* 0xffffffc003037824 */ /* 0x020fea00078e00ff */
[C---:B------:R-:W-:Y:S02]  /*7d40*/  LEA R90, P1, R3.reuse, R90, 0x1 ;  /* 0x0000005a035a7211 */ /* 0x040fe400078208ff */
[C---:B------:R-:W-:Y:S02]  /*7d50*/  LEA R88, P0, R3.reuse, R88, 0x1 ;  /* 0x0000005803587211 */ /* 0x040fe400078008ff */
[C---:B------:R-:W-:Y:S02]  /*7d60*/  LEA.HI.X.SX32 R91, R3.reuse, R91, 0x1, P1 ;  /* 0x0000005b035b7211 */ /* 0x040fe400008f0eff */
[----:B------:R-:W-:Y:S09]  /*7d70*/  LEA.HI.X.SX32 R89, R3, R89, 0x1, P0 ;  /* 0x0000005903597211 */ /* 0x000ff200000f0eff */
.L_x_13471:
[----:B------:R-:W-:Y:S05]  /*7d80*/  BSYNC.RECONVERGENT B1 ;  /* 0x0000000000017941 */ /* 0x000fea0003800200 */
.L_x_13469:
        /* <DEDUP_REMOVED lines=101> */
.L_x_13506:
[----:B------:R-:W-:Y:S05]  /*83e0*/  BSYNC.RECONVERGENT B0 ;  /* 0x0000000000007941 */ /* 0x000fea0003800200 */
.L_x_13505:
[----:B------:R-:W-:Y:S11]  /*83f0*/  LOP3.LUT P0, RZ, R172, 0x20, RZ, 0xc0, !PT ;  /* 0x00000020acff7812 */ /* 0x000ff6000780c0ff */
[----:B------:R-:W-:Y:S02]  /*8400*/  @!UPT UIADD3 URZ, UPT, UPT, URZ, URZ, URZ ;  /* 0x000000fffffff290 */ /* 0x000fe4000fffe0ff */
[----:B------:R-:W-:Y:S05]  /*8410*/  @P0 BRA `(.L_x_13507) ;  /* 0xffffffa000b00947 */ /* 0x000fea000383ffff */
.L_x_13468:
        /* <DEDUP_REMOVED lines=19> */
.L_x_13512:
[----:B------:R2:W-:Y:S02]  /*8550*/  STS.128 [R169], RZ ;  /* 0x000000ffa9007388 */ /* 0x0005e40000000c00 */
.L_x_13511:
[----:B------:R-:W-:Y:S05]  /*8560*/  BSYNC.RECONVERGENT B0 ;  /* 0x0000000000007941 */ /* 0x000fea0003800200 */
.L_x_13510:
        /* <DEDUP_REMOVED lines=17> */
.L_x_13514:
[----:B------:R-:W-:Y:S05]  /*8680*/  BSYNC.RECONVERGENT B0 ;  /* 0x0000000000007941 */ /* 0x000fea0003800200 */
.L_x_13513:
        /* <DEDUP_REMOVED lines=11> */
.L_x_13516:
[----:B------:R-:W-:Y:S05]  /*8740*/  BSYNC.RECONVERGENT B0 ;  /* 0x0000000000007941 */ /* 0x000fea0003800200 */
.L_x_13515:
        /* <DEDUP_REMOVED lines=11> */
.L_x_13509:
        /* <DEDUP_REMOVED lines=8> */
[----:B-----5:R-:W-:-:S05]  /*8880*/  @P0 LEA.HI.X R9, R165, R3, RZ, 0x2, P1 ;  /* 0x00000003a5090211 */ /* 0x020fca00008f14ff */
        /* <DEDUP_REMOVED lines=73> */
.L_x_13523:
[----:B------:R-:W-:Y:S05]  /*8d20*/  BSYNC.RECONVERGENT B0 ;  /* 0x0000000000007941 */ /* 0x000fea0003800200 */
.L_x_13522:
[----:B-----5:R3:W-:Y:S01]  /*8d30*/  STS.128 [R169], R8 ;  /* 0x00000008a9007388 */ /* 0x0207e20000000c00 */
[----:B------:R-:W-:Y:S05]  /*8d40*/  BRA `(.L_x_13520) ;  /* 0x0000000000047947 */ /* 0x000fea0003800000 */
.L_x_13521:
[----:B------:R2:W-:Y:S02]  /*8d50*/  STS.128 [R169], RZ ;  /* 0x000000ffa9007388 */ /* 0x0005e40000000c00 */
.L_x_13520:
[----:B------:R-:W-:Y:S05]  /*8d60*/  BSYNC.RECONVERGENT B1 ;  /* 0x0000000000017941 */ /* 0x000fea0003800200 */
.L_x_13519:
        /* <DEDUP_REMOVED lines=60> */
.L_x_13527:
[----:B------:R-:W-:Y:S05]  /*9130*/  BSYNC.RECONVERGENT B0 ;  /* 0x0000000000007941 */ /* 0x000fea0003800200 */
.L_x_13526:
[----:B-----5:R1:W-:Y:S02]  /*9140*/  STS.128 [R169+0x800], R8 ;  /* 0x00080008a9007388 */ /* 0x0203e40000000c00 */
.L_x_13525:
[----:B------:R-:W-:Y:S05]  /*9150*/  BSYNC.RECONVERGENT B1 ;  /* 0x0000000000017941 */ /* 0x000fea0003800200 */
.L_x_13524:
        /* <DEDUP_REMOVED lines=61> */
.L_x_13531:
[----:B------:R-:W-:Y:S05]  /*9530*/  BSYNC.RECONVERGENT B0 ;  /* 0x0000000000007941 */ /* 0x000fea0003800200 */
.L_x_13530:
[----:B-----5:R1:W-:Y:S02]  /*9540*/  STS.128 [R169+0x1000], R8 ;  /* 0x00100008a9007388 */ /* 0x0203e40000000c00 */
.L_x_13529:
[----:B------:R-:W-:Y:S05]  /*9550*/  BSYNC.RECONVERGENT B1 ;  /* 0x0000000000017941 */ /* 0x000fea0003800200 */
.L_x_13528:
        /* <DEDUP_REMOVED lines=62> */
.L_x_13533:
[----:B------:R-:W-:Y:S05]  /*9940*/  BSYNC.RECONVERGENT B0 ;  /* 0x0000000000007941 */ /* 0x000fea0003800200 */
.L_x_13532:
[----:B-----5:R1:W-:Y:S01]  /*9950*/  STS.128 [R169+0x1800], R8 ;  /* 0x00180008a9007388 */ /* 0x0203e20000000c00 */
[----:B------:R-:W-:Y:S05]  /*9960*/  BRA `(.L_x_13517) ;  /* 0x0000001400ec7947 */ /* 0x000fea0003800000 */
.L_x_13518:
        /* <DEDUP_REMOVED lines=94> */
.L_x_13538:
[----:B------:R-:W-:Y:S05]  /*9f50*/  BSYNC.RECONVERGENT B0 ;  /* 0x0000000000007941 */ /* 0x000fea0003800200 */
.L_x_13537:
[----:B-----5:R2:W-:Y:S01]  /*9f60*/  STS.128 [R169], R16 ;  /* 0x00000010a9007388 */ /* 0x0205e20000000c00 */
[----:B------:R-:W-:Y:S05]  /*9f70*/  BRA `(.L_x_13535) ;  /* 0x0000000000047947 */ /* 0x000fea0003800000 */
.L_x_13536:
[----:B------:R3:W-:Y:S02]  /*9f80*/  STS.128 [R169], RZ ;  /* 0x000000ffa9007388 */ /* 0x0007e40000000c00 */
.L_x_13535:
[----:B------:R-:W-:Y:S05]  /*9f90*/  BSYNC.RECONVERGENT B1 ;  /* 0x0000000000017941 */ /* 0x000fea0003800200 */
.L_x_13534:
        /* <DEDUP_REMOVED lines=89> */
.L_x_13542:
[----:B------:R-:W-:Y:S05]  /*a530*/  BSYNC.RECONVERGENT B0 ;  /* 0x0000000000007941 */ /* 0x000fea0003800200 */
.L_x_13541:
[----:B-----5:R1:W-:Y:S02]  /*a540*/  STS.128 [R169+0x800], R16 ;  /* 0x00080010a9007388 */ /* 0x0203e40000000c00 */
.L_x_13540:
[----:B------:R-:W-:Y:S05]  /*a550*/  BSYNC.RECONVERGENT B1 ;  /* 0x0000000000017941 */ /* 0x000fea0003800200 */
.L_x_13539:
        /* <DEDUP_REMOVED lines=90> */
.L_x_13546:
[----:B------:R-:W-:Y:S05]  /*ab00*/  BSYNC.RECONVERGENT B0 ;  /* 0x0000000000007941 */ /* 0x000fea0003800200 */
.L_x_13545:
[----:B-----5:R2:W-:Y:S02]  /*ab10*/  STS.128 [R169+0x1000], R16 ;  /* 0x00100010a9007388 */ /* 0x0205e40000000c00 */
.L_x_13544:
[----:B------:R-:W-:Y:S05]  /*ab20*/  BSYNC.RECONVERGENT B1 ;  /* 0x0000000000017941 */ /* 0x000fea0003800200 */
.L_x_13543:
        /* <DEDUP_REMOVED lines=93> */
.L_x_13548:
[----:B------:R-:W-:Y:S05]  /*b100*/  BSYNC.RECONVERGENT B0 ;  /* 0x0000000000007941 */ /* 0x000fea0003800200 */
.L_x_13547:
[----:B-----5:R1:W-:Y:S02]  /*b110*/  STS.128 [R169+0x1800], R4 ;  /* 0x00180004a9007388 */ /* 0x0203e40000000c00 */
.L_x_13517:
[----:B------:R-:W-:Y:S05]  /*b120*/  BSYNC.RECONVERGENT B2 ;  /* 0x0000000000027941 */ /* 0x000fea0003800200 */
.L_x_13508:
        /* <DEDUP_REMOVED lines=12> */
.L_x_13551:
[----:B------:R1:W-:Y:S02]  /*b1f0*/  STS.128 [R169+0x2000], RZ ;  /* 0x002000ffa9007388 */ /* 0x0003e40000000c00 */
.L_x_13550:
[----:B------:R-:W-:Y:S05]  /*b200*/  BSYNC.RECONVERGENT B0 ;  /* 0x0000000000007941 */ /* 0x000fea0003800200 */
.L_x_13549:
        /* <DEDUP_REMOVED lines=14> */
.L_x_13554:
[----:B------:R3:W-:Y:S02]  /*b2f0*/  STS.128 [R169+0x2800], RZ ;  /* 0x002800ffa9007388 */ /* 0x0007e40000000c00 */
.L_x_13553:
[----:B------:R-:W-:Y:S05]  /*b300*/  BSYNC.RECONVERGENT B0 ;  /* 0x0000000000007941 */ /* 0x000fea0003800200 */
.L_x_13552:
        /* <DEDUP_REMOVED lines=12> */
.L_x_13557:
[----:B------:R4:W-:Y:S02]  /*b3d0*/  STS.128 [R169+0x3000], RZ ;  /* 0x003000ffa9007388 */ /* 0x0009e40000000c00 */
.L_x_13556:
[----:B------:R-:W-:Y:S05]  /*b3e0*/  BSYNC.RECONVERGENT B0 ;  /* 0x0000000000007941 */ /* 0x000fea0003800200 */
.L_x_13555:
        /* <DEDUP_REMOVED lines=12> */
.L_x_13560:
[----:B------:R1:W-:Y:S02]  /*b4b0*/  STS.128 [R169+0x3800], RZ ;  /* 0x003800ffa9007388 */ /* 0x0003e40000000c00 */
.L_x_13559:
[----:B------:R-:W-:Y:S05]  /*b4c0*/  BSYNC.RECONVERGENT B0 ;  /* 0x0000000000007941 */ /* 0x000fea0003800200 */
.L_x_13558:
        /* <DEDUP_REMOVED lines=16> */
.L_x_13563:
[----:B------:R1:W-:Y:S02]  /*b5d0*/  STS.128 [R169+0x4000], RZ ;  /* 0x004000ffa9007388 */ /* 0x0003e40000000c00 */
.L_x_13562:
[----:B------:R-:W-:Y:S05]  /*b5e0*/  BSYNC.RECONVERGENT B0 ;  /* 0x0000000000007941 */ /* 0x000fea0003800200 */
.L_x_13561:
        /* <DEDUP_REMOVED lines=13> */
.L_x_13566:
[----:B------:R4:W-:Y:S02]  /*b6c0*/  STS.128 [R169+0x4800], RZ ;  /* 0x004800ffa9007388 */ /* 0x0009e40000000c00 */
.L_x_13565:
[----:B------:R-:W-:Y:S05]  /*b6d0*/  BSYNC.RECONVERGENT B0 ;  /* 0x0000000000007941 */ /* 0x000fea0003800200 */
.L_x_13564:
        /* <DEDUP_REMOVED lines=16> */
.L_x_13569:
[----:B------:R1:W-:Y:S02]  /*b7e0*/  STS.128 [R169+0x5000], RZ ;  /* 0x005000ffa9007388 */ /* 0x0003e40000000c00 */
.L_x_13568:
[----:B------:R-:W-:Y:S05]  /*b7f0*/  BSYNC.RECONVERGENT B0 ;  /* 0x0000000000007941 */ /* 0x000fea0003800200 */
.L_x_13567:
        /* <DEDUP_REMOVED lines=16> */
.L_x_13572:
[----:B------:R1:W-:Y:S02]  /*b900*/  STS.128 [R169+0x5800], RZ ;  /* 0x005800ffa9007388 */ /* 0x0003e40000000c00 */
.L_x_13571:
[----:B------:R-:W-:Y:S05]  /*b910*/  BSYNC.RECONVERGENT B0 ;  /* 0x0000000000007941 */ /* 0x000fea0003800200 */
.L_x_13570:
[----:B------:R-:W2:Y:S04]  /*b920*/  LD.E.64 R12, desc[UR4][R102.64+0x1c0] ;  /* 0x0001c004660c7980 */ /* 0x000ea8000c101b00 */
[----:B----4-:R-:W4:Y:S01]  /*b930*/  LD.E.64 R10, desc[UR4][R102.64+0x1b8] ;  /* 0x0001b804660a7980 */ /* 0x010f22000c101b00 */
[----:B-1----:R-:W-:Y:S02]  /*b940*/  MOV R8, R166 ;  /* 0x000000a600087202 */ /* 0x002fe40000000f00 */
[----:B------:R-:W-:Y:S01]  /*b950*/  MOV R9, RZ ;  /* 0x000000ff00097202 */ /* 0x000fe20000000f00 */
        /* <DEDUP_REMOVED lines=23> */
.L_x_13575:
[----:B------:R3:W-:Y:S01]  /*bad0*/  STS.128 [R169+0x6000], RZ ;  /* 0x006000ffa9007388 */ /* 0x0007e20000000c00 */
[----:B------:R-:W-:Y:S05]  /*bae0*/  BRA `(.L_x_13576) ;  /* 0x0000000000047947 */ /* 0x000fea0003800000 */
.L_x_13574:
[----:B------:R1:W-:Y:S02]  /*baf0*/  STS.128 [R169+0x6000], RZ ;  /* 0x006000ffa9007388 */ /* 0x0003e40000000c00 */
.L_x_13576:
[----:B------:R-:W-:Y:S05]  /*bb00*/  BSYNC.RECONVERGENT B0 ;  /* 0x0000000000007941 */ /* 0x000fea0003800200 */
.L_x_13573:
[----:B------:R-:W-:Y:S01]  /*bb10*/  ISETP.GE.AND P0, PT, R179, R0, PT ;  /* 0x00000000b300720c */ /* 0x000fe20003f06270 */
[C---:B------:R-:W-:Y:S01]  /*bb20*/  IMAD.SHL.U32 R129, R64.reuse, 0x2, RZ ;  /* 0x0000000240817824 */ /* 0x040fe200078e00ff */
        /* <DEDUP_REMOVED lines=13> */
.L_x_13579:
[----:B------:R1:W-:Y:S02]  /*bc00*/  STS.128 [R169+0x6800], RZ ;  /* 0x006800ffa9007388 */ /* 0x0003e40000000c00 */
.L_x_13578:
[----:B------:R-:W-:Y:S05]  /*bc10*/  BSYNC.RECONVERGENT B0 ;  /* 0x0000000000007941 */ /* 0x000fea0003800200 */
.L_x_13577:
        /* <DEDUP_REMOVED lines=13> */
.L_x_13582:
[----:B------:R1:W-:Y:S02]  /*bcf0*/  STS.128 [R169+0x7000], RZ ;  /* 0x007000ffa9007388 */ /* 0x0003e40000000c00 */
.L_x_13581:
[----:B------:R-:W-:Y:S05]  /*bd00*/  BSYNC.RECONVERGENT B0 ;  /* 0x0000000000007941 */ /* 0x000fea0003800200 */
.L_x_13580:
        /* <DEDUP_REMOVED lines=13> */
.L_x_13585:
[----:B------:R1:W-:Y:S02]  /*bde0*/  STS.128 [R169+0x7800], RZ ;  /* 0x007800ffa9007388 */ /* 0x0003e40000000c00 */
.L_x_13584:
[----:B------:R-:W-:Y:S05]  /*bdf0*/  BSYNC.RECONVERGENT B0 ;  /* 0x0000000000007941 */ /* 0x000fea0003800200 */
.L_x_13583:
        /* <DEDUP_REMOVED lines=16> */
.L_x_13588:
[----:B------:R1:W-:Y:S02]  /*bf00*/  STS.128 [R169+0x8000], RZ ;  /* 0x008000ffa9007388 */ /* 0x0003e40000000c00 */
.L_x_13587:
[----:B------:R-:W-:Y:S05]  /*bf10*/  BSYNC.RECONVERGENT B0 ;  /* 0x0000000000007941 */ /* 0x000fea0003800200 */
.L_x_13586:
        /* <DEDUP_REMOVED lines=13> */
.L_x_13591:
[----:B------:R1:W-:Y:S02]  /*bff0*/  STS.128 [R169+0x8800], RZ ;  /* 0x008800ffa9007388 */ /* 0x0003e40000000c00 */
.L_x_13590:
[----:B------:R-:W-:Y:S05]  /*c000*/  BSYNC.RECONVERGENT B0 ;  /* 0x0000000000007941 */ /* 0x000fea0003800200 */
.L_x_13589:
        /* <DEDUP_REMOVED lines=16> */
.L_x_13594:
[----:B------:R1:W-:Y:S02]  /*c110*/  STS.128 [R169+0x9000], RZ ;  /* 0x009000ffa9007388 */ /* 0x0003e40000000c00 */
.L_x_13593:
[----:B------:R-:W-:Y:S05]  /*c120*/  BSYNC.RECONVERGENT B0 ;  /* 0x0000000000007941 */ /* 0x000fea0003800200 */
.L_x_13592:
        /* <DEDUP_REMOVED lines=19> */
.L_x_13597:
[----:B------:R1:W-:Y:S02]  /*c260*/  STS.128 [R169+0x9800], RZ ;  /* 0x009800ffa9007388 */ /* 0x0003e40000000c00 */
.L_x_13596:
[----:B------:R-:W-:Y:S05]  /*c270*/  BSYNC.RECONVERGENT B0 ;  /* 0x0000000000007941 */ /* 0x000fea0003800200 */
.L_x_13595:
[----:B------:R-:W2:Y:S01]  /*c280*/  S2UR UR6, SR_CgaCtaId ;  /* 0x00000000000679c3 */ /* 0x000ea20000008800 */
[C---:B------:R-:W-:Y:S01]  /*c290*/  IMAD.SHL.U32 R152, R60.reuse, 0x40, RZ ;  /* 0x000000403c987824 */ /* 0x040fe200078e00ff */
[----:B------:R-:W-:Y:S01]  /*c2a0*/  LOP3.LUT R3, R63, 0x8, R60, 0x78, !PT ;  /* 0x000000083f037812 */ /* 0x000fe200078e783c */
[----:B------:R-:W-:Y:S01]  /*c2b0*/  UMOV UR7, 0x400 ;  /* 0x0000040000077882 */ /* 0x000fe20000000000 */
[C---:B------:R-:W-:Y:S01]  /*c2c0*/  R2P PR, R60.reuse, 0x6 ;  /* 0x000000063c007804 */ /* 0x040fe20000000000 */
[----:B------:R-:W-:Y:S01]  /*c2d0*/  IMAD.SHL.U32 R128, R60, 0x2, RZ ;  /* 0x000000023c807824 */ /* 0x000fe200078e00ff */
[----:B------:R-:W-:Y:S01]  /*c2e0*/  LOP3.LUT R3, R3, 0x38, R62, 0x78, !PT ;  /* 0x0000003803037812 */ /* 0x000fe200078e783e */
[----:B------:R-:W0:Y:S01]  /*c2f0*/  LDGDEPBAR ;  /* 0x00000000000079af */ /* 0x000e220000000000 */
[----:B------:R-:W-:Y:S01]  /*c300*/  LOP3.LUT R152, R152, 0x400, RZ, 0xc0, !PT ;  /* 0x0000040098987812 */ /* 0x000fe200078ec0ff */
[----:B------:R-:W-:Y:S01]  /*c310*/  BSSY.RECONVERGENT B1, `(.L_x_13598) ;  /* 0x0000358000017945 */ /* 0x000fe20003800200 */
[----:B------:R-:W-:-:S02]  /*c320*/  LOP3.LUT R128, R128, 0x6, RZ, 0xc0, !PT ;  /* 0x0000000680807812 */ /* 0x000fc400078ec0ff */
[----:B-----5:R-:W-:Y:S01]  /*c330*/  IADD3 R63, PT, PT, R132, R59, -R171 ;  /* 0x0000003b843f7210 */ /* 0x020fe20007ffe8ab */
[----:B------:R-:W-:Y:S01]  /*c340*/  IMAD R152, R3, 0x2, R152 ;  /* 0x0000000203987824 */ /* 0x000fe200078e0298 */
[----:B------:R-:W-:Y:S01]  /*c350*/  LOP3.LUT R172, R172, 0xfffffffe, RZ, 0xc0, !PT ;  /* 0xfffffffeacac7812 */ /* 0x000fe200078ec0ff */
[----:B------:R-:W-:-:S05]  /*c360*/  IMAD.MOV.U32 R3, RZ, RZ, 0x20 ;  /* 0x00000020ff037424 */ /* 0x000fca00078e00ff */
[----:B------:R-:W-:Y:S01]  /*c370*/  SEL R3, R3, 0xffffffe0, !P1 ;  /* 0xffffffe003037807 */ /* 0x000fe20004800000 */
[----:B--2---:R-:W-:-:S06]  /*c380*/  ULEA UR6, UR6, UR7, 0x18 ;  /* 0x0000000706067291 */ /* 0x004fcc000f8ec0ff */
[----:B------:R-:W-:Y:S01]  /*c390*/  LEA R153, R153, UR6, 0x1 ;  /* 0x0000000699997c11 */ /* 0x000fe2000f8e08ff */
[----:B------:R-:W-:Y:S02]  /*c3a0*/  VIADD R0, R152, UR6 ;  /* 0x0000000698007c36 */ /* 0x000fe40008000000 */
[----:B------:R-:W-:Y:S02]  /*c3b0*/  LDSM.16.M88.4 R24, [R152+UR6+0x4800] ;  /* 0x004800069818783b */ /* 0x000fe40008000200 */
[--C-:B------:R-:W-:Y:S02]  /*c3c0*/  IMAD.IADD R151, R153, 0x1, R3.reuse ;  /* 0x0000000199977824 */ /* 0x100fe400078e0203 */
[----:B-1----:R-:W1:Y:S01]  /*c3d0*/  LDSM.16.M88.4 R8, [R153] ;  /* 0x000000009908783b */ /* 0x002e620000000200 */
[----:B------:R-:W-:-:S03]  /*c3e0*/  IMAD.IADD R147, R0, 0x1, R3 ;  /* 0x0000000100937824 */ /* 0x000fc600078e0203 */
[----:B------:R-:W2:Y:S04]  /*c3f0*/  LDSM.16.M88.4 R52, [R152+UR6+0x3000] ;  /* 0x003000069834783b */ /* 0x000ea80008000200 */
[----:B------:R-:W3:Y:S04]  /*c400*/  LDSM.16.M88.4 R32, [R152+UR6+0x4000] ;  /* 0x004000069820783b */ /* 0x000ee80008000200 */
[----:B------:R-:W4:Y:S04]  /*c410*/  LDSM.16.M88.4 R76, [R152+UR6+0x2000] ;  /* 0x00200006984c783b */ /* 0x000f280008000200 */
[----:B------:R-:W4:Y:S04]  /*c420*/  LDSM.16.M88.4 R68, [R152+UR6+0x2800] ;  /* 0x002800069844783b */ /* 0x000f280008000200 */
[----:B------:R-:W4:Y:S04]  /*c430*/  LDSM.16.M88.4 R40, [R152+UR6+0x3800] ;  /* 0x003800069828783b */ /* 0x000f280008000200 */
[----:B------:R-:W4:Y:S04]  /*c440*/  LDSM.16.M88.4 R16, [R152+UR6+0x5000] ;  /* 0x005000069810783b */ /* 0x000f280008000200 */
[----:B------:R-:W4:Y:S04]  /*c450*/  LDSM.16.M88.4 R116, [R152+UR6+0x5800] ;  /* 0x005800069874783b */ /* 0x000f280008000200 */
[----:B------:R-:W-:Y:S04]  /*c460*/  LDSM.16.M88.4 R88, [R151] ;  /* 0x000000009758783b */ /* 0x000fe80000000200 */
        /* <DEDUP_REMOVED lines=8> */
[C---:B---3--:R-:W-:Y:S03]  /*c4f0*/  HMMA.16816.F32.BF16 R36, R8.reuse, R32, RZ ;  /* 0x000000200824723c */ /* 0x048fe600000418ff */
[----:B------:R-:W3:Y:S04]  /*c500*/  LDSM.16.M88.4 R92, [R147+0x5000] ;  /* 0x00500000935c783b */ /* 0x000ee80000000200 */
[----:B------:R-:W3:Y:S01]  /*c510*/  LDSM.16.M88.4 R124, [R147+0x5800] ;  /* 0x00580000937c783b */ /* 0x000ee20000000200 */
        /* <DEDUP_REMOVED lines=13> */
[----:B------:R-:W-:Y:S01]  /*c5f0*/  HMMA.16816.F32.BF16 R28, R88, R4, R28 ;  /* 0x00000004581c723c */ /* 0x000fe2000004181c */
[----:B------:R-:W-:Y:S01]  /*c600*/  IMAD.MOV.U32 R4, RZ, RZ, 0x40 ;  /* 0x00000040ff047424 */ /* 0x000fe200078e00ff */
[----:B------:R-:W-:-:S04]  /*c610*/  IADD3 R5, PT, PT, R59, -R171, -R134 ;  /* 0x800000ab3b057210 */ /* 0x000fc80007ffe886 */
[----:B------:R-:W-:Y:S02]  /*c620*/  SEL R4, R4, 0xffffffc0, !P2 ;  /* 0xffffffc004047807 */ /* 0x000fe40005000000 */
[C---:B------:R-:W-:Y:S03]  /*c630*/  HMMA.16816.F32.BF16 R64, R88.reuse, R104, R64 ;  /* 0x000000685840723c */ /* 0x040fe60000041840 */
[--C-:B------:R-:W-:Y:S02]  /*c640*/  IMAD.IADD R150, R153, 0x1, R4.reuse ;  /* 0x0000000199967824 */ /* 0x100fe400078e0204 */
[----:B------:R-:W-:Y:S02]  /*c650*/  IMAD.IADD R146, R0, 0x1, R4 ;  /* 0x0000000100927824 */ /* 0x000fe400078e0204 */
[C---:B------:R-:W-:Y:S01]  /*c660*/  IMAD.IADD R149, R3.reuse, 0x1, R150 ;  /* 0x0000000103957824 */ /* 0x040fe200078e0296 */
[C---:B------:R-:W-:Y:S01]  /*c670*/  HMMA.16816.F32.BF16 R52, R88.reuse, R106, R52 ;  /* 0x0000006a5834723c */ /* 0x040fe20000041834 */
[----:B------:R-:W-:Y:S01]  /*c680*/  IMAD.IADD R145, R3, 0x1, R146 ;  /* 0x0000000103917824 */ /* 0x000fe200078e0292 */
[----:B------:R-:W-:Y:S04]  /*c690*/  LDSM.16.M88.4 R120, [R146+0x2000] ;  /* 0x002000009278783b */ /* 0x000fe80000000200 */
[----:B------:R-:W-:Y:S02]  /*c6a0*/  LDSM.16.M88.4 R104, [R146+0x4000] ;  /* 0x004000009268783b */ /* 0x000fe40000000200 */
[C---:B-1----:R-:W-:Y:S02]  /*c6b0*/  HMMA.16816.F32.BF16 R36, R88.reuse, R84, R36 ;  /* 0x000000545824723c */ /* 0x042fe40000041824 */
[----:B------:R-:W-:Y:S06]  /*c6c0*/  LDSM.16.M88.4 R116, [R146+0x2800] ;  /* 0x002800009274783b */ /* 0x000fec0000000200 */
[C---:B------:R-:W-:Y:S01]  /*c6d0*/  HMMA.16816.F32.BF16 R32, R88.reuse, R86, R32 ;  /* 0x000000565820723c */ /* 0x040fe20000041820 */
[----:B------:R-:W1:Y:S07]  /*c6e0*/  LDSM.16.M88.4 R84, [R150] ;  /* 0x000000009654783b */ /* 0x000e6e0000000200 */
        /* <DEDUP_REMOVED lines=9> */
[----:B------:R-:W-:Y:S01]  /*c780*/  HMMA.16816.F32.BF16 R24, R88, R6, R24 ;  /* 0x000000065818723c */ /* 0x000fe20000041818 */
[----:B------:R-:W-:-:S07]  /*c790*/  IMAD.IADD R7, R49, 0x1, R48 ;  /* 0x0000000131077824 */ /* 0x000fce00078e0230 */
[C---:B---3--:R-:W-:Y:S08]  /*c7a0*/  HMMA.16816.F32.BF16 R20, R88.reuse, R92, R20 ;  /* 0x0000005c5814723c */ /* 0x048ff00000041814 */
[C---:B------:R-:W-:Y:S01]  /*c7b0*/  HMMA.16816.F32.BF16 R16, R88.reuse, R94, R16 ;  /* 0x0000005e5810723c */ /* 0x040fe20000041810 */
[----:B------:R-:W3:Y:S07]  /*c7c0*/  LDSM.16.M88.4 R92, [R146+0x5000] ;  /* 0x00500000925c783b */ /* 0x000eee0000000200 */
[C---:B------:R-:W-:Y:S08]  /*c7d0*/  HMMA.16816.F32.BF16 R12, R88.reuse, R124, R12 ;  /* 0x0000007c580c723c */ /* 0x040ff0000004180c */
[----:B------:R-:W-:Y:S01]  /*c7e0*/  HMMA.16816.F32.BF16 R8, R88, R126, R8 ;  /* 0x0000007e5808723c */ /* 0x000fe20000041808 */
[----:B------:R-:W3:Y:S07]  /*c7f0*/  LDSM.16.M88.4 R88, [R146+0x5800] ;  /* 0x005800009258783b */ /* 0x000eee0000000200 */
        /* <DEDUP_REMOVED lines=24> */
[----:B------:R-:W4:Y:S01]  /*c980*/  LDSM.16.M88.4 R88, [R145+0x5000] ;  /* 0x005000009158783b */ /* 0x000f220000000200 */
[----:B------:R-:W-:-:S04]  /*c990*/  DEPBAR.LE SB0, 0x0 ;  /* 0x000080000000791a */ /* 0x000fc80000000000 */
[----:B-1----:R-:W-:Y:S01]  /*c9a0*/  HMMA.16816.F32.BF16 R44, R120, R104, R44 ;  /* 0x00000068782c723c */ /* 0x002fe2000004182c */
[----:B------:R-:W-:-:S04]  /*c9b0*/  IMAD.IADD R104, R50, 0x1, R128 ;  /* 0x0000000132687824 */ /* 0x000fc800078e0280 */
[C---:B------:R-:W-:Y:S02]  /*c9c0*/  IMAD.IADD R0, R104.reuse, 0x1, R171 ;  /* 0x0000000168007824 */ /* 0x040fe400078e02ab */
[C---:B------:R-:W-:Y:S01]  /*c9d0*/  VIADD R126, R104.reuse, 0x10 ;  /* 0x00000010687e7836 */ /* 0x040fe20000000000 */
[----:B--2---:R-:W-:Y:S01]  /*c9e0*/  HMMA.16816.F32.BF16 R36, R120, R96, R36 ;  /* 0x000000607824723c */ /* 0x004fe20000041824 */
[C---:B------:R-:W-:Y:S02]  /*c9f0*/  VIADD R132, R104.reuse, 0x9 ;  /* 0x0000000968847836 */ /* 0x040fe40000000000 */
[C---:B------:R-:W-:Y:S02]  /*ca00*/  VIADD R124, R104.reuse, 0x11 ;  /* 0x00000011687c7836 */ /* 0x040fe40000000000 */
[----:B------:R-:W-:-:S03]  /*ca10*/  VIADD R134, R104, 0x8 ;  /* 0x0000000868867836 */ /* 0x000fc60000000000 */
[C---:B---3--:R-:W-:Y:S08]  /*ca20*/  HMMA.16816.F32.BF16 R24, R120.reuse, R94, R24 ;  /* 0x0000005e7818723c */ /* 0x048ff00000041818 */
[C---:B------:R-:W-:Y:S08]  /*ca30*/  HMMA.16816.F32.BF16 R76, R120.reuse, R118, R76 ;  /* 0x00000076784c723c */ /* 0x040ff0000004184c */
[----:B----4-:R-:W-:Y:S01]  /*ca40*/  HMMA.16816.F32.BF16 R12, R120, R84, R12 ;  /* 0x00000054780c723c */ /* 0x010fe2000004180c */
[----:B------:R-:W-:-:S02]  /*ca50*/  IMAD.IADD R84, R168, 0x1, R7 ;  /* 0x00000001a8547824 */ /* 0x000fc400078e0207 */
[----:B------:R-:W-:Y:S02]  /*ca60*/  IMAD.IADD R7, R58, 0x1, R7 ;  /* 0x000000013a077824 */ /* 0x000fe400078e0207 */
[C---:B------:R-:W-:Y:S02]  /*ca70*/  IMAD.IADD R5, R84.reuse, 0x1, R5 ;  /* 0x0000000154057824 */ /* 0x040fe400078e0205 */
[----:B------:R-:W-:Y:S01]  /*ca80*/  IMAD.IADD R84, R84, 0x1, R63 ;  /* 0x0000000154547824 */ /* 0x000fe200078e023f */
[C-C-:B------:R-:W-:Y:S01]  /*ca90*/  IADD3 R97, PT, PT, R7.reuse, -0x58, -R0.reuse ;  /* 0xffffffa807617810 */ /* 0x140fe20007ffe800 */
[----:B------:R-:W-:Y:S01]  /*caa0*/  HMMA.16816.F32.BF16 R28, R120, R92, R28 ;  /* 0x0000005c781c723c */ /* 0x000fe2000004181c */
[C-C-:B------:R-:W-:Y:S01]  /*cab0*/  IADD3 R119, PT, PT, R7.reuse, -0x59, -R0.reuse ;  /* 0xffffffa707777810 */ /* 0x140fe20007ffe800 */
[C-C-:B------:R-:W-:Y:S01]  /*cac0*/  IMAD.IADD R92, R7.reuse, 0x1, -R0.reuse ;  /* 0x00000001075c7824 */ /* 0x140fe200078e0a00 */
[----:B------:R-:W-:Y:S02]  /*cad0*/  IABS R97, R97 ;  /* 0x0000006100617213 */ /* 0x000fe40000000000 */
[----:B------:R-:W-:-:S02]  /*cae0*/  IADD3 R93, PT, PT, R7, -0x60, -R0 ;  /* 0xffffffa0075d7810 */ /* 0x000fc40007ffe800 */
[----:B------:R-:W-:Y:S01]  /*caf0*/  I2FP.F32.S32 R97, R97 ;  /* 0x0000006100617245 */ /* 0x000fe20000201400 */
[C---:B------:R-:W-:Y:S01]  /*cb00*/  HMMA.16816.F32.BF16 R72, R120.reuse, R112, R72 ;  /* 0x000000707848723c */ /* 0x040fe20000041848 */
[----:B------:R-:W-:Y:S02]  /*cb10*/  IABS R119, R119 ;  /* 0x0000007700777213 */ /* 0x000fe40000000000 */
[----:B------:R-:W-:Y:S01]  /*cb20*/  IABS R93, R93 ;  /* 0x0000005d005d7213 */ /* 0x000fe20000000000 */
[----:B------:R-:W-:Y:S01]  /*cb30*/  FFMA.FTZ R97, -R180, R97, R24 ;  /* 0x00000061b4617223 */ /* 0x000fe20000010118 */
[C-C-:B------:R-:W-:Y:S02]  /*cb40*/  IADD3 R6, PT, PT, R7.reuse, -0x9, -R0.reuse ;  /* 0xfffffff707067810 */ /* 0x140fe40007ffe800 */
[C-C-:B------:R-:W-:Y:S01]  /*cb50*/  IADD3 R60, PT, PT, R7.reuse, -0x11, -R0.reuse ;  /* 0xffffffef073c7810 */ /* 0x140fe20007ffe800 */
[----:B------:R-:W-:Y:S01]  /*cb60*/  HMMA.16816.F32.BF16 R20, R120, R88, R20 ;  /* 0x000000587814723c */ /* 0x000fe20000041814 */
[----:B------:R-:W-:Y:S01]  /*cb70*/  IADD3 R63, PT, PT, R7, -0x18, -R0 ;  /* 0xffffffe8073f7810 */ /* 0x000fe20007ffe800 */
[----:B------:R-:W-:Y:S01]  /*cb80*/  IMAD.MOV.U32 R24, RZ, RZ, R93 ;  /* 0x000000ffff187224 */ /* 0x000fe200078e005d */
[----:B------:R-:W-:-:S02]  /*cb90*/  I2FP.F32.S32 R119, R119 ;  /* 0x0000007700777245 */ /* 0x000fc40000201400 */
[----:B------:R-:W-:Y:S02]  /*cba0*/  IABS R6, R6 ;  /* 0x0000000600067213 */ /* 0x000fe40000000000 */
[----:B------:R-:W-:Y:S01]  /*cbb0*/  IABS R60, R60 ;  /* 0x0000003c003c7213 */ /* 0x000fe20000000000 */
[C---:B------:R-:W-:Y:S01]  /*cbc0*/  HMMA.16816.F32.BF16 R68, R120.reuse, R114, R68 ;  /* 0x000000727844723c */ /* 0x040fe20000041844 */
[----:B------:R-:W-:Y:S01]  /*cbd0*/  IABS R63, R63 ;  /* 0x0000003f003f7213 */ /* 0x000fe20000000000 */
[C---:B------:R-:W-:Y:S01]  /*cbe0*/  FFMA.FTZ R93, -R180.reuse, R119, R25 ;  /* 0x00000077b45d7223 */ /* 0x040fe20000010119 */
[----:B------:R-:W-:Y:S02]  /*cbf0*/  I2FP.F32.S32 R6, R6 ;  /* 0x0000000600067245 */ /* 0x000fe40000201400 */
[----:B------:R-:W-:Y:S02]  /*cc00*/  I2FP.F32.S32 R60, R60 ;  /* 0x0000003c003c7245 */ /* 0x000fe40000201400 */
[----:B------:R-:W-:Y:S01]  /*cc10*/  I2FP.F32.S32 R25, R24 ;  /* 0x0000001800197245 */ /* 0x000fe20000201400 */
[C---:B------:R-:W-:Y:S01]  /*cc20*/  HMMA.16816.F32.BF16 R16, R120.reuse, R90, R16 ;  /* 0x0000005a7810723c */ /* 0x040fe20000041810 */
[C---:B------:R-:W-:Y:S01]  /*cc30*/  IADD3 R91, PT, PT, R7.reuse, -0x61, -R0 ;  /* 0xffffff9f075b7810 */ /* 0x040fe20007ffe800 */
[C---:B------:R-:W-:Y:S01]  /*cc40*/  FFMA.FTZ R77, -R180.reuse, R6, R77 ;  /* 0x00000006b44d7223 */ /* 0x040fe2000001014d */
[----:B------:R-:W-:Y:S01]  /*cc50*/  I2FP.F32.S32 R63, R63 ;  /* 0x0000003f003f7245 */ /* 0x000fe20000201400 */
[C---:B------:R-:W-:Y:S01]  /*cc60*/  FFMA.FTZ R60, -R180.reuse, R60, R73 ;  /* 0x0000003cb43c7223 */ /* 0x040fe20000010149 */
[----:B------:R-:W-:Y:S01]  /*cc70*/  IABS R24, R91 ;  /* 0x0000005b00187213 */ /* 0x000fe20000000000 */
[----:B------:R-:W-:Y:S01]  /*cc80*/  FFMA.FTZ R91, -R180, R25, R20 ;  /* 0x00000019b45b7223 */ /* 0x000fe20000010114 */
[C-C-:B------:R-:W-:Y:S01]  /*cc90*/  IADD3 R118, PT, PT, R7.reuse, -0x68, -R0.reuse ;  /* 0xffffff9807767810 */ /* 0x140fe20007ffe800 */
[----:B------:R-:W-:Y:S01]  /*cca0*/  HMMA.16816.F32.BF16 R64, R120, R108, R64 ;  /* 0x0000006c7840723c */ /* 0x000fe20000041840 */
[----:B------:R-:W-:-:S02]  /*ccb0*/  IADD3 R73, PT, PT, R7, -0x20, -R0 ;  /* 0xffffffe007497810 */ /* 0x000fc40007ffe800 */
[C---:B------:R-:W-:Y:S01]  /*ccc0*/  IADD3 R6, PT, PT, R7.reuse, -0x29, -R0 ;  /* 0xffffffd707067810 */ /* 0x040fe20007ffe800 */
[C---:B------:R-:W-:Y:S01]  /*ccd0*/  FFMA.FTZ R62, -R180.reuse, R63, R68 ;  /* 0x0000003fb43e7223 */ /* 0x040fe20000010144 */
[----:B------:R-:W-:Y:S02]  /*cce0*/  I2FP.F32.S32 R20, R24 ;  /* 0x0000001800147245 */ /* 0x000fe40000201400 */
[----:B------:R-:W-:Y:S01]  /*ccf0*/  IADD3 R63, PT, PT, R7, -0x19, -R0 ;  /* 0xffffffe7073f7810 */ /* 0x000fe20007ffe800 */
[----:B------:R-:W-:Y:S01]  /*cd00*/  HMMA.16816.F32.BF16 R52, R120, R110, R52 ;  /* 0x0000006e7834723c */ /* 0x000fe20000041834 */
[----:B------:R-:W-:Y:S01]  /*cd10*/  IABS R118, R118 ;  /* 0x0000007600767213 */ /* 0x000fe20000000000 */
[----:B------:R-:W-:Y:S01]  /*cd20*/  FFMA.FTZ R20, -R180, R20, R21 ;  /* 0x00000014b4147223 */ /* 0x000fe20000010115 */
[----:B------:R-:W-:Y:S02]  /*cd30*/  IABS R73, R73 ;  /* 0x0000004900497213 */ /* 0x000fe40000000000 */
[----:B------:R-:W-:-:S02]  /*cd40*/  IABS R6, R6 ;  /* 0x0000000600067213 */ /* 0x000fc40000000000 */
[----:B------:R-:W-:Y:S01]  /*cd50*/  IABS R63, R63 ;  /* 0x0000003f003f7213 */ /* 0x000fe20000000000 */
[C---:B------:R-:W-:Y:S01]  /*cd60*/  HMMA.16816.F32.BF16 R80, R120.reuse, R116, R80 ;  /* 0x000000747850723c */ /* 0x040fe20000041850 */
[C-C-:B------:R-:W-:Y:S02]  /*cd70*/  IADD3 R117, PT, PT, R7.reuse, -0x69, -R0.reuse ;  /* 0xffffff9707757810 */ /* 0x140fe40007ffe800 */
[C-C-:B------:R-:W-:Y:S02]  /*cd80*/  IADD3 R116, PT, PT, R7.reuse, -0x70, -R0.reuse ;  /* 0xffffff9007747810 */ /* 0x140fe40007ffe800 */
[----:B------:R-:W-:Y:S01]  /*cd90*/  I2FP.F32.S32 R21, R118 ;  /* 0x0000007600157245 */ /* 0x000fe20000201400 */
[----:B------:R-:W-:Y:S01]  /*cda0*/  VIADD R118, R104, 0x20 ;  /* 0x0000002068767836 */ /* 0x000fe20000000000 */
[----:B------:R-:W-:Y:S01]  /*cdb0*/  IADD3 R68, PT, PT, R7, -0x21, -R0 ;  /* 0xffffffdf07447810 */ /* 0x000fe20007ffe800 */
[----:B------:R-:W-:Y:S01]  /*cdc0*/  HMMA.16816.F32.BF16 R8, R120, R86, R8 ;  /* 0x000000567808723c */ /* 0x000fe20000041808 */
[----:B------:R-:W-:Y:S01]  /*cdd0*/  I2FP.F32.S32 R73, R73 ;  /* 0x0000004900497245 */ /* 0x000fe20000201400 */
[----:B------:R-:W-:Y:S01]  /*cde0*/  FFMA.FTZ R16, -R180, R21, R16 ;  /* 0x00000015b4107223 */ /* 0x000fe20000010110 */
[----:B------:R-:W-:-:S02]  /*cdf0*/  I2FP.F32.S32 R6, R6 ;  /* 0x0000000600067245 */ /* 0x000fc40000201400 */
[----:B------:R-:W-:Y:S01]  /*ce00*/  IABS R117, R117 ;  /* 0x0000007500757213 */ /* 0x000fe20000000000 */
[C---:B------:R-:W-:Y:S01]  /*ce10*/  FFMA.FTZ R64, -R180.reuse, R73, R64 ;  /* 0x00000049b4407223 */ /* 0x040fe20000010140 */
[----:B------:R-:W-:Y:S01]  /*ce20*/  I2FP.F32.S32 R63, R63 ;  /* 0x0000003f003f7245 */ /* 0x000fe20000201400 */
[C---:B------:R-:W-:Y:S01]  /*ce30*/  HMMA.16816.F32.BF16 R40, R120.reuse, R106, R40 ;  /* 0x0000006a7828723c */ /* 0x040fe20000041828 */
[----:B------:R-:W-:Y:S01]  /*ce40*/  IABS R116, R116 ;  /* 0x0000007400747213 */ /* 0x000fe20000000000 */
[C---:B------:R-:W-:Y:S01]  /*ce50*/  FFMA.FTZ R107, -R180.reuse, R6, R53 ;  /* 0x00000006b46b7223 */ /* 0x040fe20000010135 */
[----:B------:R-:W-:Y:S01]  /*ce60*/  IABS R68, R68 ;  /* 0x0000004400447213 */ /* 0x000fe20000000000 */
[C---:B------:R-:W-:Y:S01]  /*ce70*/  FFMA.FTZ R63, -R180.reuse, R63, R69 ;  /* 0x0000003fb43f7223 */ /* 0x040fe20000010145 */
[C-C-:B------:R-:W-:Y:S02]  /*ce80*/  IADD3 R115, PT, PT, R7.reuse, -0x78, -R0.reuse ;  /* 0xffffff8807737810 */ /* 0x140fe40007ffe800 */
[----:B------:R-:W-:Y:S01]  /*ce90*/  I2FP.F32.S32 R21, R117 ;  /* 0x0000007500157245 */ /* 0x000fe20000201400 */
[----:B------:R-:W-:Y:S01]  /*cea0*/  HMMA.16816.F32.BF16 R32, R120, R98, R32 ;  /* 0x000000627820723c */ /* 0x000fe20000041820 */
[C-C-:B------:R-:W-:Y:S01]  /*ceb0*/  IADD3 R6, PT, PT, R7.reuse, -0x31, -R0.reuse ;  /* 0xffffffcf07067810 */ /* 0x140fe20007ffe800 */
[C---:B------:R-:W-:Y:S01]  /*cec0*/  VIADD R121, R7.reuse, 0x8 ;  /* 0x0000000807797836 */ /* 0x040fe20000000000 */
[C-C-:B------:R-:W-:Y:S01]  /*ced0*/  IADD3 R135, PT, PT, R7.reuse, -0x40, -R0.reuse ;  /* 0xffffffc007877810 */ /* 0x140fe20007ffe800 */
[----:B------:R-:W-:Y:S01]  /*cee0*/  FFMA.FTZ R21, -R180, R21, R17 ;  /* 0x00000015b4157223 */ /* 0x000fe20000010111 */
[----:B------:R-:W-:Y:S01]  /*cef0*/  IADD3 R73, PT, PT, R7, -0x71, -R0 ;  /* 0xffffff8f07497810 */ /* 0x000fe20007ffe800 */
[C---:B------:R-:W-:Y:S01]  /*cf00*/  VIADD R120, R104.reuse, 0x19 ;  /* 0x0000001968787836 */ /* 0x040fe20000000000 */
[----:B------:R-:W-:Y:S01]  /*cf10*/  I2FP.F32.S32 R25, R116 ;  /* 0x0000007400197245 */ /* 0x000fe20000201400 */
[C---:B------:R-:W-:Y:S01]  /*cf20*/  VIADD R116, R104.reuse, 0x21 ;  /* 0x0000002168747836 */ /* 0x040fe20000000000 */
[----:B------:R-:W-:Y:S01]  /*cf30*/  I2FP.F32.S32 R68, R68 ;  /* 0x0000004400447245 */ /* 0x000fe20000201400 */
[----:B------:R-:W-:Y:S01]  /*cf40*/  VIADD R122, R104, 0x18 ;  /* 0x00000018687a7836 */ /* 0x000fe20000000000 */
[----:B------:R-:W-:-:S02]  /*cf50*/  IABS R115, R115 ;  /* 0x0000007300737213 */ /* 0x000fc40000000000 */
[----:B------:R-:W-:Y:S01]  /*cf60*/  IADD3 R69, PT, PT, R7, -0x79, -R0 ;  /* 0xffffff8707457810 */ /* 0x000fe20007ffe800 */
[C---:B------:R-:W-:Y:S01]  /*cf70*/  FFMA.FTZ R95, -R180.reuse, R68, R65 ;  /* 0x00000044b45f7223 */ /* 0x040fe20000010141 */
[----:B------:R-:W-:Y:S02]  /*cf80*/  IABS R6, R6 ;  /* 0x0000000600067213 */ /* 0x000fe40000000000 */
[----:B------:R-:W-:Y:S02]  /*cf90*/  IABS R135, R135 ;  /* 0x0000008700877213 */ /* 0x000fe40000000000 */
[----:B------:R-:W-:Y:S01]  /*cfa0*/  IABS R17, R73 ;  /* 0x0000004900117213 */ /* 0x000fe20000000000 */
[----:B------:R-:W-:Y:S01]  /*cfb0*/  FFMA.FTZ R73, -R180, R25, R12 ;  /* 0x00000019b4497223 */ /* 0x000fe2000001010c */
[----:B------:R-:W-:Y:S01]  /*cfc0*/  I2FP.F32.S32 R115, R115 ;  /* 0x0000007300737245 */ /* 0x000fe20000201400 */
[----:B------:R-:W-:Y:S01]  /*cfd0*/  VIADD R25, R5, 0x8 ;  /* 0x0000000805197836 */ /* 0x000fe20000000000 */
[----:B------:R-:W-:-:S02]  /*cfe0*/  IADD3 R58, PT, PT, R7, -0x1, -R0 ;  /* 0xffffffff073a7810 */ /* 0x000fc40007ffe800 */
[----:B------:R-:W-:Y:S01]  /*cff0*/  IABS R12, R69 ;  /* 0x00000045000c7213 */ /* 0x000fe20000000000 */
[C---:B------:R-:W-:Y:S01]  /*d000*/  FFMA.FTZ R69, -R180.reuse, R115, R8 ;  /* 0x00000073b4457223 */ /* 0x040fe20000010108 */
[--C-:B------:R-:W-:Y:S02]  /*d010*/  IADD3 R85, PT, PT, R7, -0x10, -R0.reuse ;  /* 0xfffffff007557810 */ /* 0x100fe40007ffe800 */
[----:B------:R-:W-:Y:S02]  /*d020*/  IADD3 R65, PT, PT, R121, -0x10, -R0 ;  /* 0xfffffff079417810 */ /* 0x000fe40007ffe800 */
[----:B------:R-:W-:Y:S02]  /*d030*/  I2FP.F32.S32 R6, R6 ;  /* 0x0000000600067245 */ /* 0x000fe40000201400 */
[----:B------:R-:W-:Y:S02]  /*d040*/  I2FP.F32.S32 R135, R135 ;  /* 0x0000008700877245 */ /* 0x000fe40000201400 */
[----:B------:R-:W-:Y:S01]  /*d050*/  IABS R58, R58 ;  /* 0x0000003a003a7213 */ /* 0x000fe20000000000 */
[C---:B------:R-:W-:Y:S01]  /*d060*/  FFMA.FTZ R113, -R180.reuse, R6, R45 ;  /* 0x00000006b4717223 */ /* 0x040fe2000001012d */
[----:B------:R-:W-:Y:S01]  /*d070*/  I2FP.F32.S32 R12, R12 ;  /* 0x0000000c000c7245 */ /* 0x000fe20000201400 */
[----:B------:R-:W-:Y:S01]  /*d080*/  FFMA.FTZ R135, -R180, R135, R36 ;  /* 0x00000087b4877223 */ /* 0x000fe20000010124 */
[----:B------:R-:W-:-:S02]  /*d090*/  IABS R85, R85 ;  /* 0x0000005500557213 */ /* 0x000fc40000000000 */
[----:B------:R-:W-:Y:S01]  /*d0a0*/  IABS R8, R65 ;  /* 0x0000004100087213 */ /* 0x000fe20000000000 */
[----:B------:R-:W-:Y:S01]  /*d0b0*/  FFMA.FTZ R12, -R180, R12, R9 ;  /* 0x0000000cb40c7223 */ /* 0x000fe20000010109 */
[----:B------:R-:W-:Y:S02]  /*d0c0*/  I2FP.F32.S32 R58, R58 ;  /* 0x0000003a003a7245 */ /* 0x000fe40000201400 */
[C---:B------:R-:W-:Y:S01]  /*d0d0*/  IADD3 R105, PT, PT, R7.reuse, -0x28, -R0 ;  /* 0xffffffd807697810 */ /* 0x040fe20007ffe800 */
[----:B------:R-:W-:Y:S01]  /*d0e0*/  IMAD.MOV.U32 R9, RZ, RZ, R8 ;  /* 0x000000ffff097224 */ /* 0x000fe200078e0008 */
[C-C-:B------:R-:W-:Y:S01]  /*d0f0*/  IADD3 R111, PT, PT, R7.reuse, -0x30, -R0.reuse ;  /* 0xffffffd0076f7810 */ /* 0x140fe20007ffe800 */
[----:B------:R-:W-:Y:S01]  /*d100*/  VIADD R8, R104, 0x1 ;  /* 0x0000000168087836 */ /* 0x000fe20000000000 */
[C-C-:B------:R-:W-:Y:S01]  /*d110*/  IADD3 R139, PT, PT, R7.reuse, -0x38, -R0.reuse ;  /* 0xffffffc8078b7810 */ /* 0x140fe20007ffe800 */
[----:B------:R-:W-:Y:S01]  /*d120*/  FFMA.FTZ R81, -R180, R58, R81 ;  /* 0x0000003ab4517223 */ /* 0x000fe20000010151 */
[----:B------:R-:W-:-:S02]  /*d130*/  IADD3 R114, PT, PT, R7, -0x39, -R0 ;  /* 0xffffffc707727810 */ /* 0x000fc40007ffe800 */
[C-C-:B------:R-:W-:Y:S02]  /*d140*/  IADD3 R133, PT, PT, R7.reuse, -0x41, -R0.reuse ;  /* 0xffffffbf07857810 */ /* 0x140fe40007ffe800 */
[C-C-:B------:R-:W-:Y:S02]  /*d150*/  IADD3 R127, PT, PT, R7.reuse, -0x48, -R0.reuse ;  /* 0xffffffb8077f7810 */ /* 0x140fe40007ffe800 */
[C-C-:B------:R-:W-:Y:S02]  /*d160*/  IADD3 R36, PT, PT, R7.reuse, -0x49, -R0.reuse ;  /* 0xffffffb707247810 */ /* 0x140fe40007ffe800 */
[C-C-:B------:R-:W-:Y:S02]  /*d170*/  IADD3 R109, PT, PT, R7.reuse, -0x50, -R0.reuse ;  /* 0xffffffb0076d7810 */ /* 0x140fe40007ffe800 */
[----:B------:R-:W-:Y:S02]  /*d180*/  IADD3 R6, PT, PT, R7, -0x51, -R0 ;  /* 0xffffffaf07067810 */ /* 0x000fe40007ffe800 */
[----:B------:R-:W-:-:S02]  /*d190*/  I2FP.F32.S32 R85, R85 ;  /* 0x0000005500557245 */ /* 0x000fc40000201400 */
[C---:B------:R-:W-:Y:S02]  /*d1a0*/  IADD3 R7, PT, PT, R121.reuse, -0x21, -R0 ;  /* 0xffffffdf79077810 */ /* 0x040fe40007ffe800 */
[----:B------:R-:W-:Y:S01]  /*d1b0*/  IABS R105, R105 ;  /* 0x0000006900697213 */ /* 0x000fe20000000000 */
[----:B------:R-:W-:Y:S01]  /*d1c0*/  FFMA.FTZ R58, -R180, R85, R72 ;  /* 0x00000055b43a7223 */ /* 0x000fe20000010148 */
[C-C-:B------:R-:W-:Y:S02]  /*d1d0*/  VIADDMNMX R183, R84.reuse, 0x1, R59.reuse, PT ;  /* 0x0000000154b77846 */ /* 0x140fe4000380013b */
[----:B------:R-:W-:Y:S02]  /*d1e0*/  VIADDMNMX R181, R84, 0x9, R59, PT ;  /* 0x0000000954b57846 */ /* 0x000fe4000380013b */
[----:B------:R-:W-:Y:S02]  /*d1f0*/  IABS R133, R133 ;  /* 0x0000008500857213 */ /* 0x000fe40000000000 */
[----:B------:R-:W-:-:S02]  /*d200*/  IADD3 R89, PT, PT, R121, -0x19, -R0 ;  /* 0xffffffe779597810 */ /* 0x000fc40007ffe800 */
[----:B------:R-:W-:Y:S02]  /*d210*/  IABS R7, R7 ;  /* 0x0000000700077213 */ /* 0x000fe40000000000 */
[----:B------:R-:W-:Y:S02]  /*d220*/  I2FP.F32.S32 R17, R17 ;  /* 0x0000001100117245 */ /* 0x000fe40000201400 */
[----:B------:R-:W-:Y:S02]  /*d230*/  IADD3 R85, PT, PT, R121, -0x31, -R0 ;  /* 0xffffffcf79557810 */ /* 0x000fe40007ffe800 */
[----:B------:R-:W-:Y:S01]  /*d240*/  I2FP.F32.S32 R9, R9 ;  /* 0x0000000900097245 */ /* 0x000fe20000201400 */
[C---:B------:R-:W-:Y:S01]  /*d250*/  FFMA.FTZ R24, -R180.reuse, R17, R13 ;  /* 0x00000011b4187223 */ /* 0x040fe2000001010d */
[----:B------:R-:W-:Y:S02]  /*d260*/  I2FP.F32.S32 R105, R105 ;  /* 0x0000006900697245 */ /* 0x000fe40000201400 */
[----:B------:R-:W-:Y:S01]  /*d270*/  ISETP.GT.AND P1, PT, R5, R8, PT ;  /* 0x000000080500720c */ /* 0x000fe20003f24270 */
[----:B------:R-:W-:Y:S01]  /*d280*/  FFMA.FTZ R13, -R180, R9, R74 ;  /* 0x00000009b40d7223 */ /* 0x000fe2000001014a */
[----:B------:R-:W-:Y:S01]  /*d290*/  ISETP.GE.AND P2, PT, R8, R183, PT ;  /* 0x000000b70800720c */ /* 0x000fe20003f46270 */
[----:B------:R-:W-:Y:S01]  /*d2a0*/  FFMA.FTZ R105, -R180, R105, R52 ;  /* 0x00000069b4697223 */ /* 0x000fe20000010134 */
[----:B------:R-:W-:-:S02]  /*d2b0*/  ISETP.GE.AND P0, PT, R8, R181, PT ;  /* 0x000000b50800720c */ /* 0x000fc40003f06270 */
[----:B------:R-:W-:Y:S02]  /*d2c0*/  ISETP.GT.AND P6, PT, R25, R8, PT ;  /* 0x000000081900720c */ /* 0x000fe40003fc4270 */
[----:B------:R-:W-:Y:S02]  /*d2d0*/  I2FP.F32.S32 R133, R133 ;  /* 0x0000008500857245 */ /* 0x000fe40000201400 */
[----:B------:R-:W-:Y:S02]  /*d2e0*/  IABS R89, R89 ;  /* 0x0000005900597213 */ /* 0x000fe40000000000 */
[----:B------:R-:W-:Y:S01]  /*d2f0*/  I2FP.F32.S32 R8, R7 ;  /* 0x0000000700087245 */ /* 0x000fe20000201400 */
[----:B------:R-:W-:Y:S01]  /*d300*/  FFMA.FTZ R133, -R180, R133, R37 ;  /* 0x00000085b4857223 */ /* 0x000fe20000010125 */
[----:B------:R-:W-:Y:S02]  /*d310*/  IABS R85, R85 ;  /* 0x0000005500557213 */ /* 0x000fe40000000000 */
[----:B------:R-:W-:-:S02]  /*d320*/  IADD3 R68, PT, PT, R121, -0x48, -R0 ;  /* 0xffffffb879447810 */ /* 0x000fc40007ffe800 */
[----:B------:R-:W-:Y:S01]  /*d330*/  I2FP.F32.S32 R74, R89 ;  /* 0x00000059004a7245 */ /* 0x000fe20000201400 */
[C---:B------:R-:W-:Y:S01]  /*d340*/  FFMA.FTZ R89, -R180.reuse, R8, R67 ;  /* 0x00000008b4597223 */ /* 0x040fe20000010143 */
[C-C-:B------:R-:W-:Y:S02]  /*d350*/  IADD3 R52, PT, PT, R121.reuse, -0x49, -R0.reuse ;  /* 0xffffffb779347810 */ /* 0x140fe40007ffe800 */
[C-C-:B------:R-:W-:Y:S01]  /*d360*/  IADD3 R37, PT, PT, R121.reuse, -0x38, -R0.reuse ;  /* 0xffffffc879257810 */ /* 0x140fe20007ffe800 */
[----:B------:R-:W-:Y:S01]  /*d370*/  FFMA.FTZ R7, -R180, R74, R71 ;  /* 0x0000004ab4077223 */ /* 0x000fe20000010147 */
[----:B------:R-:W-:Y:S01]  /*d380*/  I2FP.F32.S32 R8, R85 ;  /* 0x0000005500087245 */ /* 0x000fe20000201400 */
[----:B------:R-:W-:Y:S01]  /*d390*/  VIADD R74, R104, 0x58 ;  /* 0x00000058684a7836 */ /* 0x000fe20000000000 */
[----:B------:R-:W-:Y:S02]  /*d3a0*/  IADD3 R112, PT, PT, R121, -0x1, -R0 ;  /* 0xffffffff79707810 */ /* 0x000fe40007ffe800 */
[----:B------:R-:W-:Y:S01]  /*d3b0*/  IABS R68, R68 ;  /* 0x0000004400447213 */ /* 0x000fe20000000000 */
[----:B------:R-:W-:Y:S01]  /*d3c0*/  FFMA.FTZ R85, -R180, R8, R47 ;  /* 0x00000008b4557223 */ /* 0x000fe2000001012f */
[----:B------:R-:W-:-:S02]  /*d3d0*/  IABS R52, R52 ;  /* 0x0000003400347213 */ /* 0x000fc40000000000 */
[----:B------:R-:W-:Y:S02]  /*d3e0*/  IABS R37, R37 ;  /* 0x0000002500257213 */ /* 0x000fe40000000000 */
[----:B------:R-:W-:Y:S02]  /*d3f0*/  IABS R112, R112 ;  /* 0x0000007000707213 */ /* 0x000fe40000000000 */
[----:B------:R-:W-:Y:S02]  /*d400*/  I2FP.F32.S32 R47, R68 ;  /* 0x00000044002f7245 */ /* 0x000fe40000201400 */
[----:B------:R-:W-:Y:S02]  /*d410*/  I2FP.F32.S32 R8, R52 ;  /* 0x0000003400087245 */ /* 0x000fe40000201400 */
[----:B------:R-:W-:Y:S01]  /*d420*/  IABS R114, R114 ;  /* 0x0000007200727213 */ /* 0x000fe20000000000 */
[C---:B------:R-:W-:Y:S01]  /*d430*/  FFMA.FTZ R52, -R180.reuse, R47, R34 ;  /* 0x0000002fb4347223 */ /* 0x040fe20000010122 */
[----:B------:R-:W-:Y:S01]  /*d440*/  IADD3 R96, PT, PT, R121, -0x39, -R0 ;  /* 0xffffffc779607810 */ /* 0x000fe20007ffe800 */
[----:B------:R-:W-:Y:S01]  /*d450*/  FFMA.FTZ R47, -R180, R8, R35 ;  /* 0x00000008b42f7223 */ /* 0x000fe20000010123 */
[----:B------:R-:W-:-:S02]  /*d460*/  I2FP.F32.S32 R67, R37 ;  /* 0x0000002500437245 */ /* 0x000fc40000201400 */
[C---:B------:R-:W-:Y:S02]  /*d470*/  IADD3 R88, PT, PT, R121.reuse, -0x51, -R0 ;  /* 0xffffffaf79587810 */ /* 0x040fe40007ffe800 */
[----:B------:R-:W-:Y:S01]  /*d480*/  I2FP.F32.S32 R112, R112 ;  /* 0x0000007000707245 */ /* 0x000fe20000201400 */
[C---:B------:R-:W-:Y:S01]  /*d490*/  FFMA.FTZ R84, -R180.reuse, R67, R42 ;  /* 0x00000043b4547223 */ /* 0x040fe2000001012a */
[----:B------:R-:W-:Y:S02]  /*d4a0*/  I2FP.F32.S32 R114, R114 ;  /* 0x0000007200727245 */ /* 0x000fe40000201400 */
[----:B------:R-:W-:Y:S01]  /*d4b0*/  IABS R96, R96 ;  /* 0x0000006000607213 */ /* 0x000fe20000000000 */
[C---:B------:R-:W-:Y:S01]  /*d4c0*/  FFMA.FTZ R65, -R180.reuse, R112, R83 ;  /* 0x00000070b4417223 */ /* 0x040fe20000010153 */
[----:B------:R-:W-:Y:S01]  /*d4d0*/  IADD3 R86, PT, PT, R121, -0x30, -R0 ;  /* 0xffffffd079567810 */ /* 0x000fe20007ffe800 */
[----:B------:R-:W-:Y:S01]  /*d4e0*/  FFMA.FTZ R114, -R180, R114, R41 ;  /* 0x00000072b4727223 */ /* 0x000fe20000010129 */
[----:B------:R-:W-:Y:S01]  /*d4f0*/  IABS R8, R88 ;  /* 0x0000005800087213 */ /* 0x000fe20000000000 */
[C---:B------:R-:W-:Y:S01]  /*d500*/  VIADD R112, R104.reuse, 0x28 ;  /* 0x0000002868707836 */ /* 0x040fe20000000000 */
[----:B------:R-:W-:Y:S01]  /*d510*/  IABS R67, R92 ;  /* 0x0000005c00437213 */ /* 0x000fe20000000000 */
[----:B------:R-:W-:Y:S01]  /*d520*/  VIADD R88, R104, 0x49 ;  /* 0x0000004968587836 */ /* 0x000fe20000000000 */
[----:B------:R-:W-:-:S02]  /*d530*/  @P2 LOP3.LUT R172, R172, 0x1, RZ, 0xfc, !PT ;  /* 0x00000001acac2812 */ /* 0x000fc400078efcff */
[----:B------:R-:W-:Y:S01]  /*d540*/  I2FP.F32.S32 R83, R96 ;  /* 0x0000006000537245 */ /* 0x000fe20000201400 */
[----:B------:R-:W-:Y:S01]  /*d550*/  VIADD R96, R104, 0x39 ;  /* 0x0000003968607836 */ /* 0x000fe20000000000 */
[----:B------:R-:W-:Y:S02]  /*d560*/  IABS R86, R86 ;  /* 0x0000005600567213 */ /* 0x000fe40000000000 */
[----:B------:R-:W-:Y:S01]  /*d570*/  I2FP.F32.S32 R8, R8 ;  /* 0x0000000800087245 */ /* 0x000fe20000201400 */
[C---:B------:R-:W-:Y:S01]  /*d580*/  FFMA.FTZ R83, -R180.reuse, R83, R43 ;  /* 0x00000053b4537223 */ /* 0x040fe2000001012b */
[----:B------:R-:W-:Y:S02]  /*d590*/  IADD3 R41, PT, PT, R121, -0x20, -R0 ;  /* 0xffffffe079297810 */ /* 0x000fe40007ffe800 */
[----:B------:R-:W-:Y:S01]  /*d5a0*/  I2FP.F32.S32 R67, R67 ;  /* 0x0000004300437245 */ /* 0x000fe20000201400 */
[----:B------:R-:W-:Y:S01]  /*d5b0*/  FFMA.FTZ R43, -R180, R8, R31 ;  /* 0x00000008b42b7223 */ /* 0x000fe2000001011f */
[----:B------:R-:W-:-:S02]  /*d5c0*/  LOP3.LUT R172, R172, 0xfffffffd, RZ, 0xc0, !PT ;  /* 0xfffffffdacac7812 */ /* 0x000fc400078ec0ff */
[C---:B------:R-:W-:Y:S01]  /*d5d0*/  IADD3 R108, PT, PT, R121.reuse, -0x11, -R0 ;  /* 0xffffffef796c7810 */ /* 0x040fe20007ffe800 */
[CC--:B------:R-:W-:Y:S01]  /*d5e0*/  FFMA.FTZ R8, -R180.reuse, R67.reuse, R80 ;  /* 0x00000043b4087223 */ /* 0x0c0fe20000010150 */
[----:B------:R-:W-:Y:S01]  /*d5f0*/  I2FP.F32.S32 R71, R86 ;  /* 0x0000005600477245 */ /* 0x000fe20000201400 */
[----:B------:R-:W-:Y:S01]  /*d600*/  FFMA.FTZ R67, -R180, R67, R78 ;  /* 0x00000043b4437223 */ /* 0x000fe2000001014e */
[----:B------:R-:W-:Y:S01]  /*d610*/  IABS R41, R41 ;  /* 0x0000002900297213 */ /* 0x000fe20000000000 */
[----:B------:R-:W-:Y:S01]  /*d620*/  VIADD R80, R104, 0x50 ;  /* 0x0000005068507836 */ /* 0x000fe20000000000 */
[C---:B------:R-:W-:Y:S01]  /*d630*/  IADD3 R110, PT, PT, R121.reuse, -0x9, -R0 ;  /* 0xfffffff7796e7810 */ /* 0x040fe20007ffe800 */
[----:B------:R-:W-:Y:S01]  /*d640*/  FFMA.FTZ R86, -R180, R71, R46 ;  /* 0x00000047b4567223 */ /* 0x000fe2000001012e */
[----:B------:R-:W-:Y:S01]  /*d650*/  @P0 LOP3.LUT R172, R172, 0x2, RZ, 0xfc, !PT ;  /* 0x00000002acac0812 */ /* 0x000fe200078efcff */
[----:B------:R-:W-:Y:S01]  /*d660*/  VIADD R71, R92, 0xfffffff8 ;  /* 0xfffffff85c477836 */ /* 0x000fe20000000000 */
[C-C-:B------:R-:W-:Y:S01]  /*d670*/  IADD3 R87, PT, PT, R121.reuse, -0x29, -R0.reuse ;  /* 0xffffffd779577810 */ /* 0x140fe20007ffe800 */
[C---:B------:R-:W-:Y:S01]  /*d680*/  VIADD R78, R104.reuse, 0x51 ;  /* 0x00000051684e7836 */ /* 0x040fe20000000000 */
[----:B------:R-:W-:Y:S01]  /*d690*/  IADD3 R72, PT, PT, R121, -0x41, -R0 ;  /* 0xffffffbf79487810 */ /* 0x000fe20007ffe800 */
[----:B------:R-:W-:Y:S01]  /*d6a0*/  VIADD R92, R104, 0x41 ;  /* 0x00000041685c7836 */ /* 0x000fe20000000000 */
[----:B------:R-:W-:-:S02]  /*d6b0*/  IABS R108, R108 ;  /* 0x0000006c006c7213 */ /* 0x000fc40000000000 */
[----:B------:R-:W-:Y:S02]  /*d6c0*/  ISETP.GT.AND P0, PT, R5, R104, PT ;  /* 0x000000680500720c */ /* 0x000fe40003f04270 */
[----:B------:R-:W-:Y:S02]  /*d6d0*/  I2FP.F32.S32 R41, R41 ;  /* 0x0000002900297245 */ /* 0x000fe40000201400 */
[----:B------:R-:W-:Y:S02]  /*d6e0*/  IABS R110, R110 ;  /* 0x0000006e006e7213 */ /* 0x000fe40000000000 */
[----:B------:R-:W-:Y:S01]  /*d6f0*/  I2FP.F32.S32 R108, R108 ;  /* 0x0000006c006c7245 */ /* 0x000fe20000201400 */
[C---:B------:R-:W-:Y:S01]  /*d700*/  FFMA.FTZ R41, -R180.reuse, R41, R66 ;  /* 0x00000029b4297223 */ /* 0x040fe20000010142 */
[----:B------:R-:W-:Y:S02]  /*d710*/  IABS R87, R87 ;  /* 0x0000005700577213 */ /* 0x000fe40000000000 */
[----:B------:R-:W-:Y:S01]  /*d720*/  IABS R72, R72 ;  /* 0x0000004800487213 */ /* 0x000fe20000000000 */
[----:B------:R-:W-:Y:S01]  /*d730*/  FFMA.FTZ R75, -R180, R108, R75 ;  /* 0x0000006cb44b7223 */ /* 0x000fe2000001014b */
[----:B------:R-:W-:Y:S01]  /*d740*/  FSEL R8, R8, -INF , !P0 ;  /* 0xff80000008087808 */ /* 0x000fe20004000000 */
[----:B------:R-:W-:Y:S01]  /*d750*/  VIADD R108, R104, 0x30 ;  /* 0x00000030686c7836 */ /* 0x000fe20000000000 */
[----:B------:R-:W-:-:S02]  /*d760*/  IABS R111, R111 ;  /* 0x0000006f006f7213 */ /* 0x000fc40000000000 */
[C-C-:B------:R-:W-:Y:S02]  /*d770*/  IADD3 R106, PT, PT, R121.reuse, -0x18, -R0.reuse ;  /* 0xffffffe8796a7810 */ /* 0x140fe40007ffe800 */
[--C-:B------:R-:W-:Y:S02]  /*d780*/  IADD3 R98, PT, PT, R121, -0x28, -R0.reuse ;  /* 0xffffffd879627810 */ /* 0x100fe40007ffe800 */
[----:B------:R-:W-:Y:S02]  /*d790*/  ISETP.GT.AND P0, PT, R5, R126, PT ;  /* 0x0000007e0500720c */ /* 0x000fe40003f04270 */
[----:B------:R-:W-:Y:S02]  /*d7a0*/  IADD3 R94, PT, PT, R121, -0x40, -R0 ;  /* 0xffffffc0795e7810 */ /* 0x000fe40007ffe800 */
[----:B------:R-:W-:Y:S02]  /*d7b0*/  I2FP.F32.S32 R110, R110 ;  /* 0x0000006e006e7245 */ /* 0x000fe40000201400 */
[----:B------:R-:W-:-:S02]  /*d7c0*/  I2FP.F32.S32 R66, R87 ;  /* 0x0000005700427245 */ /* 0x000fc40000201400 */
[----:B------:R-:W-:Y:S01]  /*d7d0*/  I2FP.F32.S32 R42, R72 ;  /* 0x00000048002a7245 */ /* 0x000fe20000201400 */
[C---:B------:R-:W-:Y:S01]  /*d7e0*/  FFMA.FTZ R17, -R180.reuse, R110, R79 ;  /* 0x0000006eb4117223 */ /* 0x040fe2000001014f */
[----:B------:R-:W-:Y:S01]  /*d7f0*/  IABS R71, R71 ;  /* 0x0000004700477213 */ /* 0x000fe20000000000 */
[C---:B------:R-:W-:Y:S01]  /*d800*/  FFMA.FTZ R87, -R180.reuse, R66, R55 ;  /* 0x00000042b4577223 */ /* 0x040fe20000010137 */
[----:B------:R-:W-:Y:S01]  /*d810*/  FSEL R81, R81, -INF , !P1 ;  /* 0xff80000051517808 */ /* 0x000fe20004800000 */
[----:B------:R-:W-:Y:S01]  /*d820*/  FFMA.FTZ R68, -R180, R42, R39 ;  /* 0x0000002ab4447223 */ /* 0x000fe20000010127 */
[----:B------:R-:W-:Y:S01]  /*d830*/  IABS R139, R139 ;  /* 0x0000008b008b7213 */ /* 0x000fe20000000000 */
[C---:B------:R-:W-:Y:S01]  /*d840*/  VIADD R110, R104.reuse, 0x29 ;  /* 0x00000029686e7836 */ /* 0x040fe20000000000 */
[----:B------:R-:W-:Y:S01]  /*d850*/  I2FP.F32.S32 R111, R111 ;  /* 0x0000006f006f7245 */ /* 0x000fe20000201400 */
[C---:B------:R-:W-:Y:S01]  /*d860*/  VIADD R42, R104.reuse, 0x68 ;  /* 0x00000068682a7836 */ /* 0x040fe20000000000 */
[----:B------:R-:W-:Y:S01]  /*d870*/  IABS R106, R106 ;  /* 0x0000006a006a7213 */ /* 0x000fe20000000000 */
[----:B------:R-:W-:Y:S01]  /*d880*/  VIADD R66, R104, 0x59 ;  /* 0x0000005968427836 */ /* 0x000fe20000000000 */
[----:B------:R-:W-:Y:S01]  /*d890*/  IABS R98, R98 ;  /* 0x0000006200627213 */ /* 0x000fe20000000000 */
[----:B------:R-:W-:Y:S01]  /*d8a0*/  FFMA.FTZ R111, -R180, R111, R44 ;  /* 0x0000006fb46f7223 */ /* 0x000fe2000001012c */
[----:B------:R-:W-:-:S02]  /*d8b0*/  ISETP.GT.AND P3, PT, R5, R132, PT ;  /* 0x000000840500720c */ /* 0x000fc40003f64270 */
[C---:B------:R-:W-:Y:S02]  /*d8c0*/  ISETP.GT.AND P1, PT, R5.reuse, R124, PT ;  /* 0x0000007c0500720c */ /* 0x040fe40003f24270 */
[----:B------:R-:W-:Y:S01]  /*d8d0*/  FSEL R31, R58, -INF , !P0 ;  /* 0xff8000003a1f7808 */ /* 0x000fe20004000000 */
[----:B------:R-:W-:Y:S01]  /*d8e0*/  VIADD R58, R104, 0x70 ;  /* 0x00000070683a7836 */ /* 0x000fe20000000000 */
[----:B------:R-:W-:Y:S02]  /*d8f0*/  IABS R94, R94 ;  /* 0x0000005e005e7213 */ /* 0x000fe40000000000 */
[----:B------:R-:W-:Y:S02]  /*d900*/  ISETP.GT.AND P0, PT, R5, R118, PT ;  /* 0x000000760500720c */ /* 0x000fe40003f04270 */
[----:B------:R-:W-:Y:S02]  /*d910*/  I2FP.F32.S32 R71, R71 ;  /* 0x0000004700477245 */ /* 0x000fe40000201400 */
[----:B------:R-:W-:-:S02]  /*d920*/  I2FP.F32.S32 R139, R139 ;  /* 0x0000008b008b7245 */ /* 0x000fc40000201400 */
[----:B------:R-:W-:Y:S01]  /*d930*/  I2FP.F32.S32 R9, R106 ;  /* 0x0000006a00097245 */ /* 0x000fe20000201400 */
[C---:B------:R-:W-:Y:S01]  /*d940*/  VIADD R106, R104.reuse, 0x31 ;  /* 0x00000031686a7836 */ /* 0x040fe20000000000 */
[----:B------:R-:W-:Y:S01]  /*d950*/  I2FP.F32.S32 R79, R98 ;  /* 0x00000062004f7245 */ /* 0x000fe20000201400 */
[----:B------:R-:W-:Y:S01]  /*d960*/  VIADD R98, R104, 0x38 ;  /* 0x0000003868627836 */ /* 0x000fe20000000000 */
[----:B------:R-:W-:Y:S01]  /*d970*/  FSEL R77, R77, -INF , !P3 ;  /* 0xff8000004d4d7808 */ /* 0x000fe20005800000 */
[----:B------:R-:W-:Y:S01]  /*d980*/  FFMA.FTZ R71, -R180, R71, R76 ;  /* 0x00000047b4477223 */ /* 0x000fe2000001014c */
[----:B------:R-:W-:Y:S01]  /*d990*/  FSEL R119, R60, -INF , !P1 ;  /* 0xff8000003c777808 */ /* 0x000fe20004800000 */
[C---:B------:R-:W-:Y:S01]  /*d9a0*/  FFMA.FTZ R139, -R180.reuse, R139, R40 ;  /* 0x0000008bb48b7223 */ /* 0x040fe20000010128 */
[----:B------:R-:W-:Y:S01]  /*d9b0*/  IABS R127, R127 ;  /* 0x0000007f007f7213 */ /* 0x000fe20000000000 */
[C---:B------:R-:W-:Y:S01]  /*d9c0*/  FFMA.FTZ R9, -R180.reuse, R9, R70 ;  /* 0x00000009b4097223 */ /* 0x040fe20000010146 */
[----:B------:R-:W-:Y:S01]  /*d9d0*/  IABS R109, R109 ;  /* 0x0000006d006d7213 */ /* 0x000fe20000000000 */
[----:B------:R-:W-:Y:S01]  /*d9e0*/  FFMA.FTZ R37, -R180, R79, R54 ;  /* 0x0000004fb4257223 */ /* 0x000fe20000010136 */
[----:B------:R-:W-:Y:S01]  /*d9f0*/  IADD3 R90, PT, PT, R121, -0x50, -R0 ;  /* 0xffffffb0795a7810 */ /* 0x000fe20007ffe800 */
[C---:B------:R-:W-:Y:S01]  /*da00*/  VIADD R54, R104.reuse, 0x60 ;  /* 0x0000006068367836 */ /* 0x040fe20000000000 */
[----:B------:R-:W-:Y:S01]  /*da10*/  I2FP.F32.S32 R55, R94 ;  /* 0x0000005e00377245 */ /* 0x000fe20000201400 */
[C---:B------:R-:W-:Y:S01]  /*da20*/  VIADD R94, R104.reuse, 0x40 ;  /* 0x00000040685e7836 */ /* 0x040fe20000000000 */
[C---:B------:R-:W-:Y:S01]  /*da30*/  ISETP.GT.AND P3, PT, R5.reuse, R120, PT ;  /* 0x000000780500720c */ /* 0x040fe20003f64270 */
[----:B------:R-:W-:Y:S01]  /*da40*/  VIADD R60, R104, 0x69 ;  /* 0x00000069683c7836 */ /* 0x000fe20000000000 */
[C---:B------:R-:W-:Y:S01]  /*da50*/  ISETP.GT.AND P1, PT, R5.reuse, R116, PT ;  /* 0x000000740500720c */ /* 0x040fe20003f24270 */
[----:B------:R-:W-:Y:S01]  /*da60*/  FFMA.FTZ R72, -R180, R55, R38 ;  /* 0x00000037b4487223 */ /* 0x000fe20000010126 */
[----:B------:R-:W-:Y:S01]  /*da70*/  FSEL R39, R64, -INF , !P0 ;  /* 0xff80000040277808 */ /* 0x000fe20004000000 */
[C---:B------:R-:W-:Y:S01]  /*da80*/  VIADD R64, R104.reuse, 0x61 ;  /* 0x0000006168407836 */ /* 0x040fe20000000000 */
[----:B------:R-:W-:Y:S01]  /*da90*/  IABS R6, R6 ;  /* 0x0000000600067213 */ /* 0x000fe20000000000 */
[----:B------:R-:W-:Y:S01]  /*daa0*/  VIADD R38, R104, 0x71 ;  /* 0x0000007168267836 */ /* 0x000fe20000000000 */
[----:B------:R-:W-:-:S02]  /*dab0*/  ISETP.GT.AND P0, PT, R5, R108, PT ;  /* 0x0000006c0500720c */ /* 0x000fc40003f04270 */
[----:B------:R-:W-:Y:S02]  /*dac0*/  I2FP.F32.S32 R127, R127 ;  /* 0x0000007f007f7245 */ /* 0x000fe40000201400 */
[----:B------:R-:W-:Y:S02]  /*dad0*/  I2FP.F32.S32 R109, R109 ;  /* 0x0000006d006d7245 */ /* 0x000fe40000201400 */
[----:B------:R-:W-:Y:S01]  /*dae0*/  IABS R35, R90 ;  /* 0x0000005a00237213 */ /* 0x000fe20000000000 */
[----:B------:R-:W-:Y:S01]  /*daf0*/  VIADD R90, R104, 0x48 ;  /* 0x00000048685a7836 */ /* 0x000fe20000000000 */
[----:B------:R-:W-:Y:S01]  /*db00*/  ISETP.GT.AND P2, PT, R5, R134, PT ;  /* 0x000000860500720c */ /* 0x000fe20003f44270 */
[C---:B------:R-:W-:Y:S01]  /*db10*/  FFMA.FTZ R127, -R180.reuse, R127, R32 ;  /* 0x0000007fb47f7223 */ /* 0x040fe20000010120 */
[----:B------:R-:W-:Y:S01]  /*db20*/  FSEL R115, R63, -INF , !P3 ;  /* 0xff8000003f737808 */ /* 0x000fe20005800000 */
[----:B------:R-:W-:Y:S01]  /*db30*/  FFMA.FTZ R109, -R180, R109, R28 ;  /* 0x0000006db46d7223 */ /* 0x000fe2000001011c */
[----:B------:R-:W-:Y:S01]  /*db40*/  FSEL R95, R95, -INF , !P1 ;  /* 0xff8000005f5f7808 */ /* 0x000fe20004800000 */
[----:B------:R-:W-:Y:S01]  /*db50*/  IMAD.IADD R28, R121, 0x1, -R0 ;  /* 0x00000001791c7824 */ /* 0x000fe200078e0a00 */
[----:B------:R-:W-:-:S02]  /*db60*/  I2FP.F32.S32 R6, R6 ;  /* 0x0000000600067245 */ /* 0x000fc40000201400 */
[C---:B------:R-:W-:Y:S02]  /*db70*/  ISETP.GT.AND P1, PT, R5.reuse, R106, PT ;  /* 0x0000006a0500720c */ /* 0x040fe40003f24270 */
[----:B------:R-:W-:Y:S01]  /*db80*/  ISETP.GT.AND P3, PT, R5, R98, PT ;  /* 0x000000620500720c */ /* 0x000fe20003f64270 */
[----:B------:R-:W-:Y:S01]  /*db90*/  FFMA.FTZ R99, -R180, R6, R29 ;  /* 0x00000006b4637223 */ /* 0x000fe2000001011d */
[----:B------:R-:W-:Y:S02]  /*dba0*/  FSEL R141, R111, -INF , !P0 ;  /* 0xff8000006f8d7808 */ /* 0x000fe40004000000 */
[----:B------:R-:W-:Y:S02]  /*dbb0*/  ISETP.GT.AND P0, PT, R5, R94, PT ;  /* 0x0000005e0500720c */ /* 0x000fe40003f04270 */
[----:B------:R-:W-:Y:S02]  /*dbc0*/  FSEL R71, R71, -INF , !P2 ;  /* 0xff80000047477808 */ /* 0x000fe40005000000 */
[----:B------:R-:W-:-:S02]  /*dbd0*/  ISETP.GT.AND P2, PT, R5, R122, PT ;  /* 0x0000007a0500720c */ /* 0x000fc40003f44270 */
[----:B------:R-:W-:Y:S02]  /*dbe0*/  FSEL R113, R113, -INF , !P1 ;  /* 0xff80000071717808 */ /* 0x000fe40004800000 */
[----:B------:R-:W-:Y:S02]  /*dbf0*/  FSEL R139, R139, -INF , !P3 ;  /* 0xff8000008b8b7808 */ /* 0x000fe40005800000 */
[----:B------:R-:W-:Y:S02]  /*dc00*/  I2FP.F32.S32 R35, R35 ;  /* 0x0000002300237245 */ /* 0x000fe40000201400 */
[----:B------:R-:W-:Y:S02]  /*dc10*/  ISETP.GT.AND P3, PT, R5, R90, PT ;  /* 0x0000005a0500720c */ /* 0x000fe40003f64270 */
[----:B------:R-:W-:Y:S01]  /*dc20*/  FSEL R135, R135, -INF , !P0 ;  /* 0xff80000087877808 */ /* 0x000fe20004000000 */
[----:B------:R-:W-:Y:S01]  /*dc30*/  FFMA.FTZ R46, -R180, R35, R30 ;  /* 0x00000023b42e7223 */ /* 0x000fe2000001011e */
[----:B------:R-:W-:Y:S01]  /*dc40*/  ISETP.GT.AND P1, PT, R5, R80, PT ;  /* 0x000000500500720c */ /* 0x000fe20003f24270 */
[----:B------:R-:W-:Y:S01]  /*dc50*/  VIADD R30, R104, 0x78 ;  /* 0x00000078681e7836 */ /* 0x000fe20000000000 */
[----:B------:R-:W-:-:S02]  /*dc60*/  IADD3 R53, PT, PT, R121, -0x58, -R0 ;  /* 0xffffffa879357810 */ /* 0x000fc40007ffe800 */
[C---:B------:R-:W-:Y:S02]  /*dc70*/  ISETP.GT.AND P0, PT, R5.reuse, R78, PT ;  /* 0x0000004e0500720c */ /* 0x040fe40003f04270 */
[----:B------:R-:W-:Y:S02]  /*dc80*/  IABS R36, R36 ;  /* 0x0000002400247213 */ /* 0x000fe40000000000 */
[----:B------:R-:W-:Y:S02]  /*dc90*/  FSEL R117, R62, -INF , !P2 ;  /* 0xff8000003e757808 */ /* 0x000fe40005000000 */
[C---:B------:R-:W-:Y:S02]  /*dca0*/  ISETP.GT.AND P4, PT, R5.reuse, R110, PT ;  /* 0x0000006e0500720c */ /* 0x040fe40003f84270 */
[----:B------:R-:W-:Y:S02]  /*dcb0*/  ISETP.GT.AND P2, PT, R5, R112, PT ;  /* 0x000000700500720c */ /* 0x000fe40003f44270 */
[----:B------:R-:W-:-:S02]  /*dcc0*/  FSEL R127, R127, -INF , !P3 ;  /* 0xff8000007f7f7808 */ /* 0x000fc40005800000 */
[----:B------:R-:W-:Y:S02]  /*dcd0*/  FSEL R76, R109, -INF , !P1 ;  /* 0xff8000006d4c7808 */ /* 0x000fe40004800000 */
[----:B------:R-:W-:Y:S02]  /*dce0*/  IABS R53, R53 ;  /* 0x0000003500357213 */ /* 0x000fe40000000000 */
[----:B------:R-:W-:Y:S02]  /*dcf0*/  ISETP.GT.AND P3, PT, R5, R74, PT ;  /* 0x0000004a0500720c */ /* 0x000fe40003f64270 */
[----:B------:R-:W-:Y:S02]  /*dd00*/  FSEL R70, R99, -INF , !P0 ;  /* 0xff80000063467808 */ /* 0x000fe40004000000 */
[C---:B------:R-:W-:Y:S02]  /*dd10*/  ISETP.GT.AND P1, PT, R5.reuse, R64, PT ;  /* 0x000000400500720c */ /* 0x040fe40003f24270 */
[----:B------:R-:W-:-:S02]  /*dd20*/  ISETP.GT.AND P0, PT, R5, R42, PT ;  /* 0x0000002a0500720c */ /* 0x000fc40003f04270 */
[----:B------:R-:W-:Y:S02]  /*dd30*/  I2FP.F32.S32 R36, R36 ;  /* 0x0000002400247245 */ /* 0x000fe40000201400 */
[----:B------:R-:W-:Y:S02]  /*dd40*/  FSEL R107, R107, -INF , !P4 ;  /* 0xff8000006b6b7808 */ /* 0x000fe40006000000 */
[----:B------:R-:W-:Y:S01]  /*dd50*/  FSEL R105, R105, -INF , !P2 ;  /* 0xff80000069697808 */ /* 0x000fe20005000000 */
[----:B------:R-:W-:Y:S01]  /*dd60*/  FFMA.FTZ R125, -R180, R36, R33 ;  /* 0x00000024b47d7223 */ /* 0x000fe20000010121 */
[C---:B------:R-:W-:Y:S02]  /*dd70*/  ISETP.GT.AND P4, PT, R5.reuse, R96, PT ;  /* 0x000000600500720c */ /* 0x040fe40003f84270 */
[----:B------:R-:W-:Y:S02]  /*dd80*/  I2FP.F32.S32 R53, R53 ;  /* 0x0000003500357245 */ /* 0x000fe40000201400 */
[----:B------:R-:W-:-:S02]  /*dd90*/  ISETP.GT.AND P2, PT, R5, R92, PT ;  /* 0x0000005c0500720c */ /* 0x000fc40003f44270 */
[----:B------:R-:W-:Y:S01]  /*dda0*/  FSEL R63, R97, -INF , !P3 ;  /* 0xff800000613f7808 */ /* 0x000fe20005800000 */
[----:B------:R-:W-:Y:S01]  /*ddb0*/  FFMA.FTZ R53, -R180, R53, R26 ;  /* 0x00000035b4357223 */ /* 0x000fe2000001011a */
[----:B------:R-:W-:Y:S02]  /*ddc0*/  FSEL R35, R20, -INF , !P1 ;  /* 0xff80000014237808 */ /* 0x000fe40004800000 */
[C---:B------:R-:W-:Y:S02]  /*ddd0*/  ISETP.GT.AND P3, PT, R5.reuse, R58, PT ;  /* 0x0000003a0500720c */ /* 0x040fe40003f64270 */
[----:B------:R-:W-:Y:S01]  /*dde0*/  FSEL R20, R16, -INF , !P0 ;  /* 0xff80000010147808 */ /* 0x000fe20004000000 */
[----:B------:R-:W-:Y:S01]  /*ddf0*/  VIADD R16, R104, 0x79 ;  /* 0x0000007968107836 */ /* 0x000fe20000000000 */
[----:B------:R-:W-:Y:S02]  /*de00*/  ISETP.GT.AND P0, PT, R5, R30, PT ;  /* 0x0000001e0500720c */ /* 0x000fe40003f04270 */
[----:B------:R-:W-:-:S02]  /*de10*/  FSEL R111, R114, -INF , !P4 ;  /* 0xff800000726f7808 */ /* 0x000fc40006000000 */
[----:B------:R-:W-:Y:S02]  /*de20*/  ISETP.GT.AND P4, PT, R5, R88, PT ;  /* 0x000000580500720c */ /* 0x000fe40003f84270 */
[----:B------:R-:W-:Y:S02]  /*de30*/  FSEL R133, R133, -INF , !P2 ;  /* 0xff80000085857808 */ /* 0x000fe40005000000 */
[----:B------:R-:W-:Y:S02]  /*de40*/  ISETP.GT.AND P2, PT, R5, R54, PT ;  /* 0x000000360500720c */ /* 0x000fe40003f44270 */
[----:B------:R-:W-:Y:S02]  /*de50*/  FSEL R34, R73, -INF , !P3 ;  /* 0xff80000049227808 */ /* 0x000fe40005800000 */
[----:B------:R-:W-:Y:S02]  /*de60*/  LOP3.LUT P3, RZ, R172, 0x1, RZ, 0xc0, !PT ;  /* 0x00000001acff7812 */ /* 0x000fe4000786c0ff */
[----:B------:R-:W-:-:S02]  /*de70*/  FSEL R26, R69, -INF , !P0 ;  /* 0xff800000451a7808 */ /* 0x000fc40004000000 */
[----:B------:R-:W-:Y:S02]  /*de80*/  FSEL R65, R65, -INF , !P6 ;  /* 0xff80000041417808 */ /* 0x000fe40007000000 */
[----:B------:R-:W-:Y:S02]  /*de90*/  ISETP.GT.AND P1, PT, R5, R16, PT ;  /* 0x000000100500720c */ /* 0x000fe40003f24270 */
[----:B------:R-:W-:Y:S02]  /*dea0*/  ISETP.GT.AND P0, PT, R25, R134, PT ;  /* 0x000000861900720c */ /* 0x000fe40003f04270 */
[----:B------:R-:W-:Y:S02]  /*deb0*/  LOP3.LUT P6, RZ, R172, 0x2, RZ, 0xc0, !PT ;  /* 0x00000002acff7812 */ /* 0x000fe400078cc0ff */
[----:B------:R-:W-:Y:S02]  /*dec0*/  FSEL R125, R125, -INF , !P4 ;  /* 0xff8000007d7d7808 */ /* 0x000fe40006000000 */
[----:B------:R-:W-:-:S02]  /*ded0*/  ISETP.GT.AND P4, PT, R5, R66, PT ;  /* 0x000000420500720c */ /* 0x000fc40003f84270 */
[----:B------:R-:W-:Y:S02]  /*dee0*/  FSEL R62, R91, -INF , !P2 ;  /* 0xff8000005b3e7808 */ /* 0x000fe40005000000 */
[----:B------:R-:W-:Y:S02]  /*def0*/  ISETP.GT.AND P2, PT, R5, R38, PT ;  /* 0x000000260500720c */ /* 0x000fe40003f44270 */
[----:B------:R-:W-:Y:S02]  /*df00*/  FSEL R73, R81, -INF , !P3 ;  /* 0xff80000051497808 */ /* 0x000fe40005800000 */
[----:B------:R-:W-:Y:S02]  /*df10*/  FSEL R12, R12, -INF , !P1 ;  /* 0xff8000000c0c7808 */ /* 0x000fe40004800000 */
[----:B------:R-:W-:Y:S02]  /*df20*/  FSEL R81, R65, -INF , !P6 ;  /* 0xff80000041517808 */ /* 0x000fe40007000000 */
[----:B------:R-:W-:-:S02]  /*df30*/  FSEL R67, R67, -INF , !P0 ;  /* 0xff80000043437808 */ /* 0x000fc40004000000 */
[C---:B------:R-:W-:Y:S02]  /*df40*/  ISETP.GT.AND P1, PT, R25.reuse, R132, PT ;  /* 0x000000841900720c */ /* 0x040fe40003f24270 */
[----:B------:R-:W-:Y:S02]  /*df50*/  ISETP.GE.AND P6, PT, R126, R183, PT ;  /* 0x000000b77e00720c */ /* 0x000fe40003fc6270 */
[----:B------:R-:W-:Y:S02]  /*df60*/  ISETP.GT.AND P0, PT, R25, R126, PT ;  /* 0x0000007e1900720c */ /* 0x000fe40003f04270 */
[----:B------:R-:W-:Y:S02]  /*df70*/  FSEL R55, R93, -INF , !P4 ;  /* 0xff8000005d377808 */ /* 0x000fe40006000000 */
[----:B------:R-:W-:Y:S02]  /*df80*/  ISETP.GT.AND P4, PT, R5, R60, PT ;  /* 0x0000003c0500720c */ /* 0x000fe40003f84270 */
[----:B------:R-:W-:-:S02]  /*df90*/  FSEL R24, R24, -INF , !P2 ;  /* 0xff80000018187808 */ /* 0x000fc40005000000 */
[-C--:B------:R-:W-:Y:S02]  /*dfa0*/  ISETP.GE.AND P2, PT, R132, R183.reuse, PT ;  /* 0x000000b78400720c */ /* 0x080fe40003f46270 */
[----:B------:R-:W-:Y:S02]  /*dfb0*/  ISETP.GE.AND P5, PT, R134, R183, PT ;  /* 0x000000b78600720c */ /* 0x000fe40003fa6270 */
[----:B------:R-:W-:Y:S02]  /*dfc0*/  P2R R65, PR, RZ, 0x40 ;  /* 0x00000040ff417803 */ /* 0x000fe40000000000 */
[----:B------:R-:W-:Y:S02]  /*dfd0*/  FSEL R17, R17, -INF , !P1 ;  /* 0xff80000011117808 */ /* 0x000fe40004800000 */
[----:B------:R-:W-:Y:S02]  /*dfe0*/  FSEL R13, R13, -INF , !P0 ;  /* 0xff8000000d0d7808 */ /* 0x000fe40004000000 */
[----:B------:R-:W-:-:S02]  /*dff0*/  ISETP.GT.AND P1, PT, R25, R124, PT ;  /* 0x0000007c1900720c */ /* 0x000fc40003f24270 */
[----:B------:R-:W-:Y:S02]  /*e000*/  ISETP.GT.AND P0, PT, R25, R122, PT ;  /* 0x0000007a1900720c */ /* 0x000fe40003f04270 */
[----:B------:R-:W-:Y:S02]  /*e010*/  FSEL R21, R21, -INF , !P4 ;  /* 0xff80000015157808 */ /* 0x000fe40006000000 */
[-C--:B------:R-:W-:Y:S02]  /*e020*/  ISETP.GE.AND P4, PT, R134, R181.reuse, PT ;  /* 0x000000b58600720c */ /* 0x080fe40003f86270 */
[----:B------:R-:W-:Y:S02]  /*e030*/  FSEL R69, R77, -INF , !P2 ;  /* 0xff8000004d457808 */ /* 0x000fe40005000000 */
[----:B------:R-:W-:Y:S02]  /*e040*/  ISETP.GE.AND P3, PT, R132, R181, PT ;  /* 0x000000b58400720c */ /* 0x000fe40003f66270 */
[----:B------:R-:W-:-:S02]  /*e050*/  FSEL R71, R71, -INF , !P5 ;  /* 0xff80000047477808 */ /* 0x000fc40006800000 */
[----:B------:R-:W-:Y:S02]  /*e060*/  ISETP.NE.AND P2, PT, R65, RZ, PT ;  /* 0x000000ff4100720c */ /* 0x000fe40003f45270 */
[----:B------:R-:W-:Y:S02]  /*e070*/  ISETP.GE.AND P6, PT, R126, R181, PT ;  /* 0x000000b57e00720c */ /* 0x000fe40003fc6270 */
        /* <DEDUP_REMOVED lines=8> */
[----:B------:R-:W-:Y:S02]  /*e100*/  FSEL R17, R119, -INF , !P5 ;  /* 0xff80000077117808 */ /* 0x000fe40006800000 */
[----:B------:R-:W-:-:S02]  /*e110*/  ISETP.GE.AND P4, PT, R124, R181, PT ;  /* 0x000000b57c00720c */ /* 0x000fc40003f86270 */
[-C--:B------:R-:W-:Y:S02]  /*e120*/  ISETP.GE.AND P6, PT, R120, R183.reuse, PT ;  /* 0x000000b77800720c */ /* 0x080fe40003fc6270 */
[----:B------:R-:W-:Y:S02]  /*e130*/  ISETP.GE.AND P5, PT, R118, R183, PT ;  /* 0x000000b77600720c */ /* 0x000fe40003fa6270 */
[----:B------:R-:W-:Y:S02]  /*e140*/  FSEL R7, R7, -INF , !P1 ;  /* 0xff80000007077808 */ /* 0x000fe40004800000 */
[----:B------:R-:W-:Y:S02]  /*e150*/  FSEL R193, R41, -INF , !P0 ;  /* 0xff80000029c17808 */ /* 0x000fe40004000000 */
[C---:B------:R-:W-:Y:S02]  /*e160*/  ISETP.GT.AND P1, PT, R25.reuse, R116, PT ;  /* 0x000000741900720c */ /* 0x040fe40003f24270 */
[----:B------:R-:W-:-:S02]  /*e170*/  ISETP.GT.AND P0, PT, R25, R112, PT ;  /* 0x000000701900720c */ /* 0x000fc40003f04270 */
[----:B------:R-:W-:Y:S02]  /*e180*/  FSEL R31, R31, -INF , !P2 ;  /* 0xff8000001f1f7808 */ /* 0x000fe40005000000 */
[-C--:B------:R-:W-:Y:S02]  /*e190*/  ISETP.GE.AND P2, PT, R122, R181.reuse, PT ;  /* 0x000000b57a00720c */ /* 0x080fe40003f46270 */
[----:B------:R-:W-:Y:S02]  /*e1a0*/  P2R R91, PR, RZ, 0x40 ;  /* 0x00000040ff5b7803 */ /* 0x000fe40000000000 */
[----:B------:R-:W-:Y:S02]  /*e1b0*/  FSEL R65, R65, -INF , !P4 ;  /* 0xff80000041417808 */ /* 0x000fe40006000000 */
[----:B------:R-:W-:Y:S02]  /*e1c0*/  FSEL R41, R39, -INF , !P5 ;  /* 0xff80000027297808 */ /* 0x000fe40006800000 */
[----:B------:R-:W-:-:S02]  /*e1d0*/  ISETP.GE.AND P6, PT, R120, R181, PT ;  /* 0x000000b57800720c */ /* 0x000fc40003fc6270 */
[----:B------:R-:W-:Y:S02]  /*e1e0*/  ISETP.GE.AND P4, PT, R118, R181, PT ;  /* 0x000000b57600720c */ /* 0x000fe40003f86270 */
[----:B------:R-:W-:Y:S02]  /*e1f0*/  FSEL R39, R89, -INF , !P1 ;  /* 0xff80000059277808 */ /* 0x000fe40004800000 */
[----:B------:R-:W-:Y:S02]  /*e200*/  FSEL R37, R37, -INF , !P0 ;  /* 0xff80000025257808 */ /* 0x000fe40004000000 */
[C---:B------:R-:W-:Y:S02]  /*e210*/  ISETP.GT.AND P1, PT, R25.reuse, R110, PT ;  /* 0x0000006e1900720c */ /* 0x040fe40003f24270 */
[----:B------:R-:W-:Y:S02]  /*e220*/  ISETP.GT.AND P0, PT, R25, R108, PT ;  /* 0x0000006c1900720c */ /* 0x000fe40003f04270 */
[----:B------:R-:W-:-:S02]  /*e230*/  FSEL R75, R9, -INF , !P2 ;  /* 0xff800000094b7808 */ /* 0x000fc40005000000 */
[----:B------:R-:W-:Y:S02]  /*e240*/  ISETP.NE.AND P2, PT, R91, RZ, PT ;  /* 0x000000ff5b00720c */ /* 0x000fe40003f45270 */
[----:B------:R-:W-:Y:S02]  /*e250*/  FSEL R7, R7, -INF , !P6 ;  /* 0xff80000007077808 */ /* 0x000fe40007000000 */
[----:B------:R-:W-:Y:S02]  /*e260*/  FSEL R193, R193, -INF , !P4 ;  /* 0xff800000c1c17808 */ /* 0x000fe40006000000 */
[----:B------:R-:W-:Y:S02]  /*e270*/  ISETP.GE.AND P6, PT, R112, R183, PT ;  /* 0x000000b77000720c */ /* 0x000fe40003fc6270 */
[----:B------:R-:W-:Y:S02]  /*e280*/  ISETP.GE.AND P4, PT, R110, R181, PT ;  /* 0x000000b56e00720c */ /* 0x000fe40003f86270 */
[----:B------:R-:W-:-:S02]  /*e290*/  FSEL R185, R87, -INF , !P1 ;  /* 0xff80000057b97808 */ /* 0x000fc40004800000 */
[----:B------:R-:W-:Y:S02]  /*e2a0*/  FSEL R86, R86, -INF , !P0 ;  /* 0xff80000056567808 */ /* 0x000fe40004000000 */
[----:B------:R-:W-:Y:S02]  /*e2b0*/  ISETP.GT.AND P0, PT, R25, R98, PT ;  /* 0x000000621900720c */ /* 0x000fe40003f04270 */
[----:B------:R-:W-:Y:S02]  /*e2c0*/  FSEL R9, R115, -INF , !P2 ;  /* 0xff80000073097808 */ /* 0x000fe40005000000 */
[----:B------:R-:W-:Y:S02]  /*e2d0*/  ISETP.GE.AND P2, PT, R116, R181, PT ;  /* 0x000000b57400720c */ /* 0x000fe40003f46270 */
[----:B------:R-:W-:Y:S02]  /*e2e0*/  P2R R91, PR, RZ, 0x40 ;  /* 0x00000040ff5b7803 */ /* 0x000fe40000000000 */
[----:B------:R-:W-:-:S02]  /*e2f0*/  FSEL R185, R185, -INF , !P4 ;  /* 0xff800000b9b97808 */ /* 0x000fc40006000000 */
[-C--:B------:R-:W-:Y:S02]  /*e300*/  ISETP.GE.AND P6, PT, R112, R181.reuse, PT ;  /* 0x000000b57000720c */ /* 0x080fe40003fc6270 */
[----:B------:R-:W-:Y:S02]  /*e310*/  ISETP.GE.AND P4, PT, R98, R181, PT ;  /* 0x000000b56200720c */ /* 0x000fe40003f86270 */
[----:B------:R-:W-:Y:S02]  /*e320*/  FSEL R143, R84, -INF , !P0 ;  /* 0xff800000548f7808 */ /* 0x000fe40004000000 */
[----:B------:R-:W-:Y:S02]  /*e330*/  FSEL R39, R39, -INF , !P2 ;  /* 0xff80000027277808 */ /* 0x000fe40005000000 */
[----:B------:R-:W-:Y:S02]  /*e340*/  ISETP.NE.AND P2, PT, R91, RZ, PT ;  /* 0x000000ff5b00720c */ /* 0x000fe40003f45270 */
[----:B------:R-:W-:-:S02]  /*e350*/  FSEL R37, R37, -INF , !P6 ;  /* 0xff80000025257808 */ /* 0x000fc40007000000 */
[----:B------:R-:W-:Y:S02]  /*e360*/  FSEL R143, R143, -INF , !P4 ;  /* 0xff8000008f8f7808 */ /* 0x000fe40006000000 */
[-C--:B------:R-:W-:Y:S02]  /*e370*/  ISETP.GE.AND P6, PT, R106, R183.reuse, PT ;  /* 0x000000b76a00720c */ /* 0x080fe40003fc6270 */
[----:B------:R-:W-:Y:S02]  /*e380*/  ISETP.GE.AND P4, PT, R92, R183, PT ;  /* 0x000000b75c00720c */ /* 0x000fe40003f86270 */
[----:B------:R-:W-:Y:S02]  /*e390*/  FSEL R189, R105, -INF , !P2 ;  /* 0xff80000069bd7808 */ /* 0x000fe40005000000 */
[----:B------:R-:W-:Y:S02]  /*e3a0*/  ISETP.GE.AND P2, PT, R108, R181, PT ;  /* 0x000000b56c00720c */ /* 0x000fe40003f46270 */
[----:B------:R-:W-:-:S02]  /*e3b0*/  P2R R87, PR, RZ, 0x40 ;  /* 0x00000040ff577803 */ /* 0x000fc40000000000 */
[----:B------:R-:W-:Y:S02]  /*e3c0*/  FSEL R133, R133, -INF , !P4 ;  /* 0xff80000085857808 */ /* 0x000fe40006000000 */
[C---:B------:R-:W-:Y:S02]  /*e3d0*/  ISETP.GT.AND P1, PT, R25.reuse, R106, PT ;  /* 0x0000006a1900720c */ /* 0x040fe40003f24270 */
[----:B------:R-:W-:Y:S02]  /*e3e0*/  ISETP.GT.AND P4, PT, R25, R88, PT ;  /* 0x000000581900720c */ /* 0x000fe40003f84270 */
[----:B------:R-:W-:Y:S02]  /*e3f0*/  ISETP.GE.AND P3, PT, R122, R183, PT ;  /* 0x000000b77a00720c */ /* 0x000fe40003f66270 */
[----:B------:R-:W-:Y:S02]  /*e400*/  FSEL R161, R86, -INF , !P2 ;  /* 0xff80000056a17808 */ /* 0x000fe40005000000 */
[----:B------:R-:W-:-:S02]  /*e410*/  ISETP.NE.AND P2, PT, R87, RZ, PT ;  /* 0x000000ff5700720c */ /* 0x000fc40003f45270 */
[-C--:B------:R-:W-:Y:S02]  /*e420*/  ISETP.GE.AND P6, PT, R106, R181.reuse, PT ;  /* 0x000000b56a00720c */ /* 0x080fe40003fc6270 */
[----:B------:R-:W-:Y:S02]  /*e430*/  FSEL R85, R85, -INF , !P1 ;  /* 0xff80000055557808 */ /* 0x000fe40004800000 */
[----:B------:R-:W-:Y:S02]  /*e440*/  FSEL R47, R47, -INF , !P4 ;  /* 0xff8000002f2f7808 */ /* 0x000fe40006000000 */
[----:B------:R-:W-:Y:S02]  /*e450*/  ISETP.GE.AND P4, PT, R78, R181, PT ;  /* 0x000000b54e00720c */ /* 0x000fe40003f86270 */
[----:B------:R-:W-:Y:S02]  /*e460*/  FSEL R13, R117, -INF , !P3 ;  /* 0xff800000750d7808 */ /* 0x000fe40005800000 */
[----:B------:R-:W-:-:S02]  /*e470*/  ISETP.GE.AND P3, PT, R116, R183, PT ;  /* 0x000000b77400720c */ /* 0x000fc40003f66270 */
[----:B------:R-:W-:Y:S02]  /*e480*/  FSEL R115, R113, -INF , !P2 ;  /* 0xff80000071737808 */ /* 0x000fe40005000000 */
[----:B------:R-:W-:Y:S02]  /*e490*/  FSEL R113, R85, -INF , !P6 ;  /* 0xff80000055717808 */ /* 0x000fe40007000000 */
[-C--:B------:R-:W-:Y:S02]  /*e4a0*/  ISETP.GE.AND P6, PT, R94, R183.reuse, PT ;  /* 0x000000b75e00720c */ /* 0x080fe40003fc6270 */
[----:B------:R-:W-:Y:S02]  /*e4b0*/  ISETP.GT.AND P0, PT, R25, R94, PT ;  /* 0x0000005e1900720c */ /* 0x000fe40003f04270 */
[----:B------:R-:W-:Y:S02]  /*e4c0*/  FSEL R191, R95, -INF , !P3 ;  /* 0xff8000005fbf7808 */ /* 0x000fe40005800000 */
[----:B------:R-:W-:-:S02]  /*e4d0*/  ISETP.GE.AND P3, PT, R108, R183, PT ;  /* 0x000000b76c00720c */ /* 0x000fc40003f66270 */
[----:B------:R-:W-:Y:S02]  /*e4e0*/  P2R R84, PR, RZ, 0x40 ;  /* 0x00000040ff547803 */ /* 0x000fe40000000000 */
[----:B------:R-:W-:Y:S02]  /*e4f0*/  ISETP.GE.AND P6, PT, R94, R181, PT ;  /* 0x000000b55e00720c */ /* 0x000fe40003fc6270 */
[----:B------:R-:W-:Y:S02]  /*e500*/  FSEL R72, R72, -INF , !P0 ;  /* 0xff80000048487808 */ /* 0x000fe40004000000 */
[----:B------:R-:W-:Y:S02]  /*e510*/  LOP3.LUT R172, R172, 0xfffffffe, RZ, 0xc0, !PT ;  /* 0xfffffffeacac7812 */ /* 0x000fe400078ec0ff */
[----:B------:R-:W-:Y:S02]  /*e520*/  ISETP.GT.AND P1, PT, R25, R96, PT ;  /* 0x000000601900720c */ /* 0x000fe40003f24270 */
[----:B------:R-:W-:-:S02]  /*e530*/  FSEL R141, R141, -INF , !P3 ;  /* 0xff8000008d8d7808 */ /* 0x000fc40005800000 */
[-C--:B------:R-:W-:Y:S02]  /*e540*/  ISETP.GE.AND P3, PT, R96, R183.reuse, PT ;  /* 0x000000b76000720c */ /* 0x080fe40003f66270 */
[----:B------:R-:W-:Y:S02]  /*e550*/  ISETP.GE.AND P5, PT, R110, R183, PT ;  /* 0x000000b76e00720c */ /* 0x000fe40003fa6270 */
[----:B------:R-:W-:Y:S02]  /*e560*/  FSEL R123, R72, -INF , !P6 ;  /* 0xff800000487b7808 */ /* 0x000fe40007000000 */
[----:B------:R-:W-:Y:S02]  /*e570*/  @P4 LOP3.LUT R172, R172, 0x1, RZ, 0xfc, !PT ;  /* 0x00000001acac4812 */ /* 0x000fe400078efcff */
[----:B------:R-:W-:Y:S02]  /*e580*/  ISETP.GE.AND P2, PT, R96, R181, PT ;  /* 0x000000b56000720c */ /* 0x000fe40003f46270 */
[----:B------:R-:W-:-:S02]  /*e590*/  FSEL R83, R83, -INF , !P1 ;  /* 0xff80000053537808 */ /* 0x000fc40004800000 */
[-C--:B------:R-:W-:Y:S02]  /*e5a0*/  ISETP.GE.AND P6, PT, R88, R183.reuse, PT ;  /* 0x000000b75800720c */ /* 0x080fe40003fc6270 */
[----:B------:R-:W-:Y:S02]  /*e5b0*/  ISETP.GE.AND P4, PT, R74, R183, PT ;  /* 0x000000b74a00720c */ /* 0x000fe40003f86270 */
[----:B------:R-:W-:Y:S02]  /*e5c0*/  ISETP.GT.AND P1, PT, R25, R92, PT ;  /* 0x0000005c1900720c */ /* 0x000fe40003f24270 */
[----:B------:R-:W-:Y:S02]  /*e5d0*/  FSEL R111, R111, -INF , !P3 ;  /* 0xff8000006f6f7808 */ /* 0x000fe40005800000 */
[----:B------:R-:W-:Y:S02]  /*e5e0*/  FSEL R187, R107, -INF , !P5 ;  /* 0xff8000006bbb7808 */ /* 0x000fe40006800000 */
[----:B------:R-:W-:-:S02]  /*e5f0*/  ISETP.NE.AND P3, PT, R84, RZ, PT ;  /* 0x000000ff5400720c */ /* 0x000fc40003f65270 */
[----:B------:R-:W-:Y:S02]  /*e600*/  ISETP.GT.AND P0, PT, R25, R90, PT ;  /* 0x0000005a1900720c */ /* 0x000fe40003f04270 */
[-C--:B------:R-:W-:Y:S02]  /*e610*/  ISETP.GE.AND P5, PT, R98, R183.reuse, PT ;  /* 0x000000b76200720c */ /* 0x080fe40003fa6270 */
[----:B------:R-:W-:Y:S02]  /*e620*/  FSEL R109, R83, -INF , !P2 ;  /* 0xff800000536d7808 */ /* 0x000fe40005000000 */
[----:B------:R-:W-:Y:S02]  /*e630*/  P2R R72, PR, RZ, 0x40 ;  /* 0x00000040ff487803 */ /* 0x000fe40000000000 */
[----:B------:R-:W-:Y:S02]  /*e640*/  ISETP.GE.AND P2, PT, R90, R183, PT ;  /* 0x000000b75a00720c */ /* 0x000fe40003f46270 */
[----:B------:R-:W-:-:S02]  /*e650*/  FSEL R68, R68, -INF , !P1 ;  /* 0xff80000044447808 */ /* 0x000fc40004800000 */
[----:B------:R-:W-:Y:S02]  /*e660*/  ISETP.GT.AND P1, PT, R25, R80, PT ;  /* 0x000000501900720c */ /* 0x000fe40003f24270 */
[----:B------:R-:W-:Y:S02]  /*e670*/  FSEL R135, R135, -INF , !P3 ;  /* 0xff80000087877808 */ /* 0x000fe40005800000 */
[----:B------:R-:W-:Y:S02]  /*e680*/  FSEL R52, R52, -INF , !P0 ;  /* 0xff80000034347808 */ /* 0x000fe40004000000 */
[----:B------:R-:W-:Y:S02]  /*e690*/  FSEL R139, R139, -INF , !P5 ;  /* 0xff8000008b8b7808 */ /* 0x000fe40006800000 */
[----:B------:R-:W-:Y:S02]  /*e6a0*/  ISETP.GE.AND P3, PT, R90, R181, PT ;  /* 0x000000b55a00720c */ /* 0x000fe40003f66270 */
[----:B------:R-:W-:-:S02]  /*e6b0*/  ISETP.NE.AND P0, PT, R72, RZ, PT ;  /* 0x000000ff4800720c */ /* 0x000fc40003f05270 */
[-C--:B------:R-:W-:Y:S02]  /*e6c0*/  ISETP.GE.AND P5, PT, R92, R181.reuse, PT ;  /* 0x000000b55c00720c */ /* 0x080fe40003fa6270 */
[----:B------:R-:W-:Y:S02]  /*e6d0*/  FSEL R127, R127, -INF , !P2 ;  /* 0xff8000007f7f7808 */ /* 0x000fe40005000000 */
[----:B------:R-:W-:Y:S02]  /*e6e0*/  LOP3.LUT R172, R172, 0xfffffffd, RZ, 0xc0, !PT ;  /* 0xfffffffdacac7812 */ /* 0x000fe400078ec0ff */
[----:B------:R-:W-:Y:S02]  /*e6f0*/  ISETP.GE.AND P2, PT, R80, R181, PT ;  /* 0x000000b55000720c */ /* 0x000fe40003f46270 */
[----:B------:R-:W-:Y:S02]  /*e700*/  FSEL R46, R46, -INF , !P1 ;  /* 0xff8000002e2e7808 */ /* 0x000fe40004800000 */
[----:B------:R-:W-:-:S02]  /*e710*/  IADD3 R45, PT, PT, R121, -0x59, -R0 ;  /* 0xffffffa7792d7810 */ /* 0x000fc40007ffe800 */
[C-C-:B------:R-:W-:Y:S02]  /*e720*/  IADD3 R44, PT, PT, R121.reuse, -0x60, -R0.reuse ;  /* 0xffffffa0792c7810 */ /* 0x140fe40007ffe800 */
[C-C-:B------:R-:W-:Y:S02]  /*e730*/  IADD3 R40, PT, PT, R121.reuse, -0x61, -R0.reuse ;  /* 0xffffff9f79287810 */ /* 0x140fe40007ffe800 */
[C-C-:B------:R-:W-:Y:S02]  /*e740*/  IADD3 R29, PT, PT, R121.reuse, -0x68, -R0.reuse ;  /* 0xffffff98791d7810 */ /* 0x140fe40007ffe800 */
[C-C-:B------:R-:W-:Y:S02]  /*e750*/  IADD3 R36, PT, PT, R121.reuse, -0x69, -R0.reuse ;  /* 0xffffff9779247810 */ /* 0x140fe40007ffe800 */
[C-C-:B------:R-:W-:Y:S02]  /*e760*/  IADD3 R33, PT, PT, R121.reuse, -0x70, -R0.reuse ;  /* 0xffffff9079217810 */ /* 0x140fe40007ffe800 */
[----:B------:R-:W-:-:S02]  /*e770*/  IADD3 R32, PT, PT, R121, -0x71, -R0 ;  /* 0xffffff8f79207810 */ /* 0x000fc40007ffe800 */
[C-C-:B------:R-:W-:Y:S02]  /*e780*/  IADD3 R6, PT, PT, R121.reuse, -0x78, -R0.reuse ;  /* 0xffffff8879067810 */ /* 0x140fe40007ffe800 */
[----:B------:R-:W-:Y:S02]  /*e790*/  IADD3 R0, PT, PT, R121, -0x79, -R0 ;  /* 0xffffff8779007810 */ /* 0x000fe40007ffe800 */
[----:B------:R-:W-:Y:S02]  /*e7a0*/  FSEL R119, R52, -INF , !P3 ;  /* 0xff80000034777808 */ /* 0x000fe40005800000 */
[----:B------:R-:W-:Y:S02]  /*e7b0*/  FSEL R125, R125, -INF , !P0 ;  /* 0xff8000007d7d7808 */ /* 0x000fe40004000000 */
[----:B------:R-:W-:Y:S02]  /*e7c0*/  ISETP.GE.AND P6, PT, R88, R181, PT ;  /* 0x000000b55800720c */ /* 0x000fe40003fc6270 */
[----:B------:R-:W-:-:S02]  /*e7d0*/  FSEL R121, R68, -INF , !P5 ;  /* 0xff80000044797808 */ /* 0x000fc40006800000 */
[-C--:B------:R-:W-:Y:S02]  /*e7e0*/  ISETP.GE.AND P3, PT, R78, R183.reuse, PT ;  /* 0x000000b74e00720c */ /* 0x080fe40003f66270 */
[----:B------:R-:W-:Y:S02]  /*e7f0*/  ISETP.GT.AND P0, PT, R25, R78, PT ;  /* 0x0000004e1900720c */ /* 0x000fe40003f04270 */
[----:B------:R-:W-:Y:S02]  /*e800*/  @P4 LOP3.LUT R172, R172, 0x2, RZ, 0xfc, !PT ;  /* 0x00000002acac4812 */ /* 0x000fe400078efcff */
[----:B------:R-:W-:Y:S02]  /*e810*/  ISETP.GE.AND P5, PT, R80, R183, PT ;  /* 0x000000b75000720c */ /* 0x000fe40003fa6270 */
[----:B------:R-:W-:Y:S02]  /*e820*/  FSEL R52, R46, -INF , !P2 ;  /* 0xff8000002e347808 */ /* 0x000fe40005000000 */
[----:B------:R-:W-:-:S02]  /*e830*/  IABS R46, R45 ;  /* 0x0000002d002e7213 */ /* 0x000fc40000000000 */
[----:B------:R-:W-:Y:S02]  /*e840*/  FSEL R117, R47, -INF , !P6 ;  /* 0xff8000002f757808 */ /* 0x000fe40007000000 */
[----:B------:R-:W-:Y:S02]  /*e850*/  LOP3.LUT P2, RZ, R172, 0x1, RZ, 0xc0, !PT ;  /* 0x00000001acff7812 */ /* 0x000fe4000784c0ff */
[----:B------:R-:W-:Y:S02]  /*e860*/  FSEL R43, R43, -INF , !P0 ;  /* 0xff8000002b2b7808 */ /* 0x000fe40004000000 */
[----:B------:R-:W-:Y:S02]  /*e870*/  FSEL R45, R70, -INF , !P3 ;  /* 0xff800000462d7808 */ /* 0x000fe40005800000 */
[----:B------:R-:W-:Y:S02]  /*e880*/  FSEL R47, R76, -INF , !P5 ;  /* 0xff8000004c2f7808 */ /* 0x000fe40006800000 */
[----:B------:R-:W-:-:S02]  /*e890*/  LOP3.LUT P3, RZ, R172, 0x2, RZ, 0xc0, !PT ;  /* 0x00000002acff7812 */ /* 0x000fc4000786c0ff */
[C---:B------:R-:W-:Y:S02]  /*e8a0*/  ISETP.GE.AND P5, PT, R66.reuse, R183, PT ;  /* 0x000000b74200720c */ /* 0x040fe40003fa6270 */
[-C--:B------:R-:W-:Y:S02]  /*e8b0*/  ISETP.GE.AND P1, PT, R66, R181.reuse, PT ;  /* 0x000000b54200720c */ /* 0x080fe40003f26270 */
[----:B------:R-:W-:Y:S01]  /*e8c0*/  ISETP.GT.AND P0, PT, R25, R66, PT ;  /* 0x000000421900720c */ /* 0x000fe20003f04270 */
[----:B------:R-:W-:Y:S01]  /*e8d0*/  IMAD.MOV.U32 R66, RZ, RZ, R46 ;  /* 0x000000ffff427224 */ /* 0x000fe200078e002e */
[----:B------:R-:W-:Y:S02]  /*e8e0*/  FSEL R46, R43, -INF , !P2 ;  /* 0xff8000002b2e7808 */ /* 0x000fe40005000000 */
[----:B------:R-:W-:Y:S02]  /*e8f0*/  FSEL R43, R63, -INF , !P3 ;  /* 0xff8000003f2b7808 */ /* 0x000fe40005800000 */
[----:B------:R-:W-:-:S02]  /*e900*/  ISETP.GE.AND P3, PT, R54, R181, PT ;  /* 0x000000b53600720c */ /* 0x000fc40003f66270 */
[----:B------:R-:W-:Y:S02]  /*e910*/  ISETP.GT.AND P4, PT, R25, R74, PT ;  /* 0x0000004a1900720c */ /* 0x000fe40003f84270 */
[----:B------:R-:W-:Y:S02]  /*e920*/  LOP3.LUT R172, R172, 0xfffffffd, RZ, 0xc0, !PT ;  /* 0xfffffffdacac7812 */ /* 0x000fe400078ec0ff */
[----:B------:R-:W-:Y:S02]  /*e930*/  FSEL R53, R53, -INF , !P4 ;  /* 0xff80000035357808 */ /* 0x000fe40006000000 */
[----:B------:R-:W-:Y:S02]  /*e940*/  ISETP.GE.AND P4, PT, R64, R183, PT ;  /* 0x000000b74000720c */ /* 0x000fe40003f86270 */
[----:B------:R-:W-:Y:S02]  /*e950*/  ISETP.GE.AND P6, PT, R74, R181, PT ;  /* 0x000000b54a00720c */ /* 0x000fe40003fc6270 */
[----:B------:R-:W-:-:S02]  /*e960*/  IABS R44, R44 ;  /* 0x0000002c002c7213 */ /* 0x000fc40000000000 */
[----:B------:R-:W-:Y:S02]  /*e970*/  @P3 LOP3.LUT R172, R172, 0x2, RZ, 0xfc, !PT ;  /* 0x00000002acac3812 */ /* 0x000fe400078efcff */
[----:B------:R-:W-:Y:S02]  /*e980*/  ISETP.GE.AND P2, PT, R54, R183, PT ;  /* 0x000000b73600720c */ /* 0x000fe40003f46270 */
[----:B------:R-:W-:Y:S02]  /*e990*/  ISETP.GT.AND P3, PT, R25, R54, PT ;  /* 0x000000361900720c */ /* 0x000fe40003f64270 */
[----:B------:R-:W-:Y:S02]  /*e9a0*/  FSEL R54, R53, -INF , !P6 ;  /* 0xff80000035367808 */ /* 0x000fe40007000000 */
[----:B------:R-:W-:Y:S02]  /*e9b0*/  I2FP.F32.S32 R53, R44 ;  /* 0x0000002c00357245 */ /* 0x000fe40000201400 */
[----:B------:R-:W-:-:S02]  /*e9c0*/  LOP3.LUT R172, R172, 0xfffffffe, RZ, 0xc0, !PT ;  /* 0xfffffffeacac7812 */ /* 0x000fc400078ec0ff */
[----:B------:R-:W-:Y:S01]  /*e9d0*/  IABS R40, R40 ;  /* 0x0000002800287213 */ /* 0x000fe20000000000 */
[----:B------:R-:W-:Y:S01]  /*e9e0*/  FFMA.FTZ R22, -R180, R53, R22 ;  /* 0x00000035b4167223 */ /* 0x000fe20000010116 */
[----:B------:R-:W-:Y:S02]  /*e9f0*/  @P4 LOP3.LUT R172, R172, 0x1, RZ, 0xfc, !PT ;  /* 0x00000001acac4812 */ /* 0x000fe400078efcff */
[----:B------:R-:W-:Y:S01]  /*ea00*/  I2FP.F32.S32 R66, R66 ;  /* 0x0000004200427245 */ /* 0x000fe20000201400 */
[----:B------:R-:W-:Y:S01]  /*ea10*/  IMAD.MOV.U32 R44, RZ, RZ, R40 ;  /* 0x000000ffff2c7224 */ /* 0x000fe200078e0028 */
[----:B------:R-:W-:Y:S02]  /*ea20*/  IABS R29, R29 ;  /* 0x0000001d001d7213 */ /* 0x000fe40000000000 */
[----:B------:R-:W-:Y:S01]  /*ea30*/  FSEL R22, R22, -INF , !P3 ;  /* 0xff80000016167808 */ /* 0x000fe20005800000 */
[----:B------:R-:W-:Y:S01]  /*ea40*/  FFMA.FTZ R27, -R180, R66, R27 ;  /* 0x00000042b41b7223 */ /* 0x000fe2000001011b */
[----:B------:R-:W-:-:S02]  /*ea50*/  LOP3.LUT P3, RZ, R172, 0x1, RZ, 0xc0, !PT ;  /* 0x00000001acff7812 */ /* 0x000fc4000786c0ff */
[----:B------:R-:W-:Y:S02]  /*ea60*/  I2FP.F32.S32 R44, R44 ;  /* 0x0000002c002c7245 */ /* 0x000fe40000201400 */
[----:B------:R-:W-:Y:S02]  /*ea70*/  I2FP.F32.S32 R53, R29 ;  /* 0x0000001d00357245 */ /* 0x000fe40000201400 */
[----:B------:R-:W-:Y:S01]  /*ea80*/  FSEL R29, R35, -INF , !P3 ;  /* 0xff800000231d7808 */ /* 0x000fe20005800000 */
[----:B------:R-:W-:Y:S01]  /*ea90*/  FFMA.FTZ R23, -R180, R44, R23 ;  /* 0x0000002cb4177223 */ /* 0x000fe20000010117 */
[----:B------:R-:W-:Y:S01]  /*eaa0*/  ISETP.GE.AND P3, PT, R60, R181, PT ;  /* 0x000000b53c00720c */ /* 0x000fe20003f66270 */
[----:B------:R-:W-:Y:S01]  /*eab0*/  FFMA.FTZ R18, -R180, R53, R18 ;  /* 0x00000035b4127223 */ /* 0x000fe20000010112 */
[----:B------:R-:W-:Y:S02]  /*eac0*/  FSEL R27, R27, -INF , !P0 ;  /* 0xff8000001b1b7808 */ /* 0x000fe40004000000 */
[----:B------:R-:W-:-:S02]  /*ead0*/  ISETP.GT.AND P4, PT, R25, R64, PT ;  /* 0x000000401900720c */ /* 0x000fc40003f84270 */
[----:B------:R-:W-:Y:S02]  /*eae0*/  FSEL R40, R27, -INF , !P1 ;  /* 0xff8000001b287808 */ /* 0x000fe40004800000 */
[----:B------:R-:W-:Y:S02]  /*eaf0*/  FSEL R27, R62, -INF , !P2 ;  /* 0xff8000003e1b7808 */ /* 0x000fe40005000000 */
[----:B------:R-:W-:Y:S02]  /*eb00*/  FSEL R23, R23, -INF , !P4 ;  /* 0xff80000017177808 */ /* 0x000fe40006000000 */
[----:B------:R-:W-:Y:S02]  /*eb10*/  LOP3.LUT P2, RZ, R172, 0x2, RZ, 0xc0, !PT ;  /* 0x00000002acff7812 */ /* 0x000fe4000784c0ff */
[----:B------:R-:W-:Y:S02]  /*eb20*/  ISETP.GE.AND P4, PT, R58, R183, PT ;  /* 0x000000b73a00720c */ /* 0x000fe40003f86270 */
[----:B------:R-:W-:-:S02]  /*eb30*/  LOP3.LUT R172, R172, 0xfffffffd, RZ, 0xc0, !PT ;  /* 0xfffffffdacac7812 */ /* 0x000fc400078ec0ff */
[----:B------:R-:W-:Y:S02]  /*eb40*/  IABS R36, R36 ;  /* 0x0000002400247213 */ /* 0x000fe40000000000 */
[----:B------:R-:W-:Y:S02]  /*eb50*/  @P3 LOP3.LUT R172, R172, 0x2, RZ, 0xfc, !PT ;  /* 0x00000002acac3812 */ /* 0x000fe400078efcff */
[----:B------:R-:W-:Y:S02]  /*eb60*/  I2FP.F32.S32 R36, R36 ;  /* 0x0000002400247245 */ /* 0x000fe40000201400 */
[----:B------:R-:W-:Y:S02]  /*eb70*/  LOP3.LUT R172, R172, 0xfffffffe, RZ, 0xc0, !PT ;  /* 0xfffffffeacac7812 */ /* 0x000fe400078ec0ff */
[----:B------:R-:W-:Y:S01]  /*eb80*/  ISETP.GT.AND P3, PT, R25, R60, PT ;  /* 0x0000003c1900720c */ /* 0x000fe20003f64270 */
[----:B------:R-:W-:Y:S01]  /*eb90*/  FFMA.FTZ R19, -R180, R36, R19 ;  /* 0x00000024b4137223 */ /* 0x000fe20000010113 */
[----:B------:R-:W-:-:S02]  /*eba0*/  @P4 LOP3.LUT R172, R172, 0x1, RZ, 0xfc, !PT ;  /* 0x00000001acac4812 */ /* 0x000fc400078efcff */
[----:B------:R-:W-:Y:S02]  /*ebb0*/  FSEL R55, R55, -INF , !P5 ;  /* 0xff80000037377808 */ /* 0x000fe40006800000 */
[----:B------:R-:W-:Y:S02]  /*ebc0*/  FSEL R19, R19, -INF , !P3 ;  /* 0xff80000013137808 */ /* 0x000fe40005800000 */
[----:B------:R-:W-:Y:S02]  /*ebd0*/  LOP3.LUT P3, RZ, R172, 0x1, RZ, 0xc0, !PT ;  /* 0x00000001acff7812 */ /* 0x000fe4000786c0ff */
[C---:B------:R-:W-:Y:S02]  /*ebe0*/  ISETP.GE.AND P5, PT, R42.reuse, R183, PT ;  /* 0x000000b72a00720c */ /* 0x040fe40003fa6270 */
[----:B------:R-:W-:Y:S02]  /*ebf0*/  ISETP.GE.AND P1, PT, R42, R181, PT ;  /* 0x000000b52a00720c */ /* 0x000fe40003f26270 */
[----:B------:R-:W-:-:S02]  /*ec00*/  ISETP.GT.AND P0, PT, R25, R42, PT ;  /* 0x0000002a1900720c */ /* 0x000fc40003f04270 */
[----:B------:R-:W-:Y:S02]  /*ec10*/  FSEL R42, R22, -INF , !P2 ;  /* 0xff800000162a7808 */ /* 0x000fe40005000000 */
[----:B------:R-:W-:Y:S02]  /*ec20*/  FSEL R22, R34, -INF , !P3 ;  /* 0xff80000022167808 */ /* 0x000fe40005800000 */
[----:B------:R-:W-:Y:S02]  /*ec30*/  ISETP.GE.AND P3, PT, R30, R181, PT ;  /* 0x000000b51e00720c */ /* 0x000fe40003f66270 */
[----:B------:R-:W-:Y:S02]  /*ec40*/  ISETP.GE.AND P2, PT, R60, R183, PT ;  /* 0x000000b73c00720c */ /* 0x000fe40003f46270 */
[----:B------:R-:W-:Y:S02]  /*ec50*/  IABS R33, R33 ;  /* 0x0000002100217213 */ /* 0x000fe40000000000 */
[----:B------:R-:W-:-:S02]  /*ec60*/  FSEL R21, R21, -INF , !P2 ;  /* 0xff80000015157808 */ /* 0x000fc40005000000 */
[C---:B------:R-:W-:Y:S02]  /*ec70*/  LOP3.LUT P2, RZ, R172.reuse, 0x2, RZ, 0xc0, !PT ;  /* 0x00000002acff7812 */ /* 0x040fe4000784c0ff */
[----:B------:R-:W-:Y:S02]  /*ec80*/  LOP3.LUT R172, R172, 0xfffffffd, RZ, 0xc0, !PT ;  /* 0xfffffffdacac7812 */ /* 0x000fe400078ec0ff */
[----:B------:R-:W-:Y:S02]  /*ec90*/  IABS R32, R32 ;  /* 0x0000002000207213 */ /* 0x000fe40000000000 */
[----:B------:R-:W-:Y:S02]  /*eca0*/  @P3 LOP3.LUT R172, R172, 0x2, RZ, 0xfc, !PT ;  /* 0x00000002acac3812 */ /* 0x000fe400078efcff */
[----:B------:R-:W-:Y:S02]  /*ecb0*/  ISETP.GE.AND P3, PT, R16, R183, PT ;  /* 0x000000b71000720c */ /* 0x000fe40003f66270 */
[----:B------:R-:W-:-:S02]  /*ecc0*/  ISETP.GE.AND P6, PT, R64, R181, PT ;  /* 0x000000b54000720c */ /* 0x000fc40003fc6270 */
[----:B------:R-:W-:Y:S02]  /*ecd0*/  I2FP.F32.S32 R33, R33 ;  /* 0x0000002100217245 */ /* 0x000fe40000201400 */
[----:B------:R-:W-:Y:S02]  /*ece0*/  I2FP.F32.S32 R32, R32 ;  /* 0x0000002000207245 */ /* 0x000fe40000201400 */
[----:B------:R-:W-:Y:S01]  /*ecf0*/  LOP3.LUT R172, R172, 0xfffffffe, RZ, 0xc0, !PT ;  /* 0xfffffffeacac7812 */ /* 0x000fe200078ec0ff */
[C---:B------:R-:W-:Y:S01]  /*ed00*/  FFMA.FTZ R14, -R180.reuse, R33, R14 ;  /* 0x00000021b40e7223 */ /* 0x040fe2000001010e */
[----:B------:R-:W-:Y:S01]  /*ed10*/  IABS R28, R28 ;  /* 0x0000001c001c7213 */ /* 0x000fe20000000000 */
[----:B------:R-:W-:Y:S01]  /*ed20*/  FFMA.FTZ R15, -R180, R32, R15 ;  /* 0x00000020b40f7223 */ /* 0x000fe2000001010f */
[----:B------:R-:W-:Y:S02]  /*ed30*/  IABS R6, R6 ;  /* 0x0000000600067213 */ /* 0x000fe40000000000 */
[----:B------:R-:W-:-:S02]  /*ed40*/  FSEL R44, R23, -INF , !P6 ;  /* 0xff800000172c7808 */ /* 0x000fc40007000000 */
[----:B------:R-:W-:Y:S02]  /*ed50*/  IABS R0, R0 ;  /* 0x0000000000007213 */ /* 0x000fe40000000000 */
[----:B------:R-:W-:Y:S02]  /*ed60*/  ISETP.GE.AND P6, PT, R58, R181, PT ;  /* 0x000000b53a00720c */ /* 0x000fe40003fc6270 */
[----:B------:R-:W-:Y:S02]  /*ed70*/  ISETP.GT.AND P4, PT, R25, R58, PT ;  /* 0x0000003a1900720c */ /* 0x000fe40003f84270 */
[----:B------:R-:W-:Y:S02]  /*ed80*/  FSEL R58, R19, -INF , !P2 ;  /* 0xff800000133a7808 */ /* 0x000fe40005000000 */
[----:B------:R-:W-:Y:S02]  /*ed90*/  @P3 LOP3.LUT R172, R172, 0x1, RZ, 0xfc, !PT ;  /* 0x00000001acac3812 */ /* 0x000fe400078efcff */
[----:B------:R-:W-:-:S02]  /*eda0*/  FSEL R18, R18, -INF , !P0 ;  /* 0xff80000012127808 */ /* 0x000fc40004000000 */
[----:B------:R-:W-:Y:S02]  /*edb0*/  I2FP.F32.S32 R19, R28 ;  /* 0x0000001c00137245 */ /* 0x000fe40000201400 */
[----:B------:R-:W-:Y:S02]  /*edc0*/  I2FP.F32.S32 R33, R6 ;  /* 0x0000000600217245 */ /* 0x000fe40000201400 */
[----:B------:R-:W-:Y:S01]  /*edd0*/  ISETP.GT.AND P3, PT, R57, R158, PT ;  /* 0x0000009e3900720c */ /* 0x000fe20003f64270 */
[----:B------:R-:W-:Y:S01]  /*ede0*/  FFMA.FTZ R19, -R180, R19, R82 ;  /* 0x00000013b4137223 */ /* 0x000fe20000010152 */
[----:B------:R-:W-:Y:S01]  /*edf0*/  FSEL R20, R20, -INF , !P5 ;  /* 0xff80000014147808 */ /* 0x000fe20006800000 */
[----:B------:R-:W-:Y:S01]  /*ee00*/  FFMA.FTZ R10, -R180, R33, R10 ;  /* 0x00000021b40a7223 */ /* 0x000fe2000001010a */
[----:B------:R-:W-:Y:S02]  /*ee10*/  ISETP.GT.AND P0, PT, R25, R38, PT ;  /* 0x000000261900720c */ /* 0x000fe40003f04270 */
[----:B------:R-:W-:-:S02]  /*ee20*/  I2FP.F32.S32 R0, R0 ;  /* 0x0000000000007245 */ /* 0x000fc40000201400 */
[----:B------:R-:W-:Y:S02]  /*ee30*/  ISETP.GE.AND P5, PT, R38, R183, PT ;  /* 0x000000b72600720c */ /* 0x000fe40003fa6270 */
[----:B------:R-:W-:Y:S01]  /*ee40*/  FSEL R53, R18, -INF , !P1 ;  /* 0xff80000012357808 */ /* 0x000fe20004800000 */
[----:B------:R-:W-:Y:S01]  /*ee50*/  FFMA.FTZ R11, -R180, R0, R11 ;  /* 0x00000000b40b7223 */ /* 0x000fe2000001010b */
[----:B------:R-:W-:Y:S02]  /*ee60*/  FSEL R14, R14, -INF , !P4 ;  /* 0xff8000000e0e7808 */ /* 0x000fe40006000000 */
[----:B------:R-:W-:Y:S02]  /*ee70*/  FSEL R15, R15, -INF , !P0 ;  /* 0xff8000000f0f7808 */ /* 0x000fe40004000000 */
[----:B------:R-:W-:Y:S02]  /*ee80*/  ISETP.GE.AND P1, PT, R38, R181, PT ;  /* 0x000000b52600720c */ /* 0x000fe40003f26270 */
[----:B------:R-:W-:-:S02]  /*ee90*/  ISETP.GE.AND P2, PT, R30, R183, PT ;  /* 0x000000b71e00720c */ /* 0x000fc40003f46270 */
[C---:B------:R-:W-:Y:S02]  /*eea0*/  ISETP.GT.AND P4, PT, R25.reuse, R30, PT ;  /* 0x0000001e1900720c */ /* 0x040fe40003f84270 */
[----:B------:R-:W-:Y:S02]  /*eeb0*/  FSEL R23, R24, -INF , !P5 ;  /* 0xff80000018177808 */ /* 0x000fe40006800000 */
[C---:B------:R-:W-:Y:S01]  /*eec0*/  ISETP.GT.AND P0, PT, R25.reuse, R104, PT ;  /* 0x000000681900720c */ /* 0x040fe20003f04270 */
[----:B------:R-:W-:Y:S01]  /*eed0*/  BAR.SYNC.DEFER_BLOCKING 0x0 ;  /* 0x0000000000007b1d */ /* 0x000fe20000010000 */
[----:B------:R-:W-:Y:S02]  /*eee0*/  ISETP.GT.AND P5, PT, R25, R16, PT ;  /* 0x000000101900720c */ /* 0x000fe40003fa4270 */
[----:B------:R-:W-:Y:S02]  /*eef0*/  VIMNMX R184, PT, PT, RZ, R5, !PT ;  /* 0x00000005ffb87248 */ /* 0x000fe40007fe0100 */
[----:B------:R-:W-:-:S02]  /*ef00*/  FSEL R60, R14, -INF , !P6 ;  /* 0xff8000000e3c7808 */ /* 0x000fc40007000000 */
[----:B------:R-:W-:Y:S02]  /*ef10*/  FSEL R63, R15, -INF , !P1 ;  /* 0xff8000000f3f7808 */ /* 0x000fe40004800000 */
[----:B------:R-:W-:Y:S02]  /*ef20*/  FSEL R26, R26, -INF , !P2 ;  /* 0xff8000001a1a7808 */ /* 0x000fe40005000000 */
[----:B------:R-:W-:Y:S02]  /*ef30*/  FSEL R10, R10, -INF , !P4 ;  /* 0xff8000000a0a7808 */ /* 0x000fe40006000000 */
[----:B------:R-:W-:Y:S02]  /*ef40*/  FSEL R5, R19, -INF , !P0 ;  /* 0xff80000013057808 */ /* 0x000fe40004000000 */
[----:B------:R-:W-:Y:S02]  /*ef50*/  ISETP.GE.AND P6, PT, R16, R181, PT ;  /* 0x000000b51000720c */ /* 0x000fe40003fc6270 */
[----:B------:R-:W-:-:S02]  /*ef60*/  LOP3.LUT P2, RZ, R172, 0x1, RZ, 0xc0, !PT ;  /* 0x00000001acff7812 */ /* 0x000fc4000784c0ff */
[----:B------:R-:W-:Y:S02]  /*ef70*/  LOP3.LUT P4, RZ, R172, 0x2, RZ, 0xc0, !PT ;  /* 0x00000002acff7812 */ /* 0x000fe4000788c0ff */
[C---:B------:R-:W-:Y:S02]  /*ef80*/  ISETP.GE.AND P1, PT, R104.reuse, R183, PT ;  /* 0x000000b76800720c */ /* 0x040fe40003f26270 */
[----:B------:R-:W-:Y:S02]  /*ef90*/  ISETP.GE.AND P0, PT, R104, R181, PT ;  /* 0x000000b56800720c */ /* 0x000fe40003f06270 */
[----:B------:R-:W-:Y:S02]  /*efa0*/  FSEL R11, R11, -INF , !P5 ;  /* 0xff8000000b0b7808 */ /* 0x000fe40006800000 */
[----:B------:R-:W-:Y:S02]  /*efb0*/  VIMNMX R182, PT, PT, RZ, R25, !PT ;  /* 0x00000019ffb67248 */ /* 0x000fe40007fe0100 */
[----:B------:R-:W-:-:S02]  /*efc0*/  FSEL R64, R10, -INF , !P4 ;  /* 0xff8000000a407808 */ /* 0x000fc40006000000 */
        /* <DEDUP_REMOVED lines=18> */
.L_x_13601:
        /* <DEDUP_REMOVED lines=26> */
[-C--:B------:R-:W-:Y:S02]  /*f290*/  @!P0 IADD3 R33, PT, PT, R33, -R10.reuse, RZ ;  /* 0x8000000a21218210 */ /* 0x080fe40007ffe0ff */
[----:B------:R-:W-:Y:S01]  /*f2a0*/  @!P1 IMAD.IADD R11, R11, 0x1, -R10 ;  /* 0x000000010b0b9824 */ /* 0x000fe200078e0a0a */
[----:B------:R-:W-:Y:S01]  /*f2b0*/  @!P0 IADD3 R12, PT, PT, R12, 0x1, RZ ;  /* 0x000000010c0c8810 */ /* 0x000fe20007ffe0ff */
[----:B------:R-:W-:Y:S01]  /*f2c0*/  @!P1 VIADD R15, R15, 0x1 ;  /* 0x000000010f0f9836 */ /* 0x000fe20000000000 */
[-C--:B------:R-:W-:Y:S02]  /*f2d0*/  ISETP.GE.U32.AND P2, PT, R33, R10.reuse, PT ;  /* 0x0000000a2100720c */ /* 0x080fe40003f46070 */
[----:B------:R-:W-:Y:S01]  /*f2e0*/  ISETP.GE.U32.AND P3, PT, R11, R10, PT ;  /* 0x0000000a0b00720c */ /* 0x000fe20003f66070 */
[----:B------:R-:W2:Y:S01]  /*f2f0*/  LD.E.64 R32, desc[UR4][R102.64+0x38] ;  /* 0x0000380466207980 */ /* 0x000ea2000c101b00 */
[----:B------:R-:W-:-:S09]  /*f300*/  ISETP.NE.AND P0, PT, R19, RZ, PT ;  /* 0x000000ff1300720c */ /* 0x000fd20003f05270 */
[----:B------:R-:W-:Y:S02]  /*f310*/  @P2 IADD3 R12, PT, PT, R12, 0x1, RZ ;  /* 0x000000010c0c2810 */ /* 0x000fe40007ffe0ff */
[----:B------:R-:W-:-:S03]  /*f320*/  @P3 VIADD R15, R15, 0x1 ;  /* 0x000000010f0f3836 */ /* 0x000fc60000000000 */
[----:B------:R-:W-:Y:S02]  /*f330*/  @!P4 IMAD.MOV R12, RZ, RZ, -R12 ;  /* 0x000000ffff0cc224 */ /* 0x000fe400078e0a0c */
[----:B------:R-:W-:Y:S02]  /*f340*/  MOV R0, R15 ;  /* 0x0000000f00007202 */ /* 0x000fe40000000f00 */
[----:B------:R-:W-:Y:S02]  /*f350*/  LOP3.LUT R15, RZ, R19, RZ, 0x33, !PT ;  /* 0x00000013ff0f7212 */ /* 0x000fe400078e33ff */
        /* <DEDUP_REMOVED lines=22> */
.L_x_13602:
[----:B------:R-:W-:Y:S05]  /*f4c0*/  BSYNC.RECONVERGENT B0 ;  /* 0x0000000000007941 */ /* 0x000fea0003800200 */
.L_x_13600:
        /* <DEDUP_REMOVED lines=8> */
[----:B------:R-:W-:Y:S02]  /*f550*/  IADD3 R32, P2, PT, R34, R0, RZ ;  /* 0x0000000022207210 */ /* 0x000fe40007f5e0ff */
[----:B------:R-:W-:Y:S02]  /*f560*/  IADD3.X R35, PT, PT, R11, R6, RZ, P1, !PT ;  /* 0x000000060b237210 */ /* 0x000fe40000ffe4ff */
[----:B------:R-:W-:-:S03]  /*f570*/  IADD3 R18, P1, PT, R32, R0, RZ ;  /* 0x0000000020127210 */ /* 0x000fc60007f3e0ff */
[----:B------:R-:W-:Y:S02]  /*f580*/  @!P0 IMAD.MOV.U32 R84, RZ, RZ, R160 ;  /* 0x000000ffff548224 */ /* 0x000fe400078e00a0 */
[----:B------:R-:W-:Y:S02]  /*f590*/  @!P0 IMAD.MOV.U32 R85, RZ, RZ, R159 ;  /* 0x000000ffff558224 */ /* 0x000fe400078e009f */
[--C-:B------:R-:W-:Y:S01]  /*f5a0*/  IMAD.X R33, R35, 0x1, R6.reuse, P2 ;  /* 0x0000000123217824 */ /* 0x100fe200010e0606 */
[----:B------:R-:W-:Y:S02]  /*f5b0*/  IADD3 R82, P2, PT, R18, R0, RZ ;  /* 0x0000000012527210 */ /* 0x000fe40007f5e0ff */
[----:B------:R-:W-:Y:S01]  /*f5c0*/  @!PT LDS RZ, [RZ] ;  /* 0x00000000fffff984 */ /* 0x000fe20000000800 */
[----:B------:R-:W-:Y:S01]  /*f5d0*/  @!PT LDS RZ, [RZ] ;  /* 0x00000000fffff984 */ /* 0x000fe20000000800 */
[----:B------:R-:W-:Y:S01]  /*f5e0*/  @!PT LDS RZ, [RZ] ;  /* 0x00000000fffff984 */ /* 0x000fe20000000800 */
[----:B------:R1:W-:Y:S01]  /*f5f0*/  @!P0 LDGSTS.E.BYPASS.LTC128B.128 [R169+0x2000], desc[UR4][R84.64] ;  /* 0x0200000054a98fae */ /* 0x0003e2000b981a04 */
[----:B------:R-:W-:-:S03]  /*f600*/  IMAD.X R19, R33, 0x1, R6, P1 ;  /* 0x0000000121137824 */ /* 0x000fc600008e0606 */
[----:B------:R2:W-:Y:S02]  /*f610*/  @P0 STS.128 [R169+0x2000], RZ ;  /* 0x002000ffa9000388 */ /* 0x0005e40000000c00 */
[----:B------:R-:W-:Y:S02]  /*f620*/  IADD3.X R83, PT, PT, R19, R6, RZ, P2, !PT ;  /* 0x0000000613537210 */ /* 0x000fe400017fe4ff */
        /* <DEDUP_REMOVED lines=38> */
.L_x_13599:
[----:B------:R-:W-:Y:S05]  /*f890*/  BSYNC.RECONVERGENT B1 ;  /* 0x0000000000017941 */ /* 0x000fea0003800200 */
.L_x_13598:
[----:B--2---:R-:W2:Y:S01]  /*f8a0*/  LD.E R35, desc[UR4][R102.64+0xdc] ;  /* 0x0000dc0466237980 */ /* 0x004ea2000c101900 */
        /* <DEDUP_REMOVED lines=41> */
[----:B------:R-:W-:Y:S02]  /*fb40*/  IADD3 R106, PT, PT, R3, R107, RZ ;  /* 0x0000006b036a7210 */ /* 0x000fe40007ffe0ff */
        /* <DEDUP_REMOVED lines=23> */
[-C--:B------:R-:W-:Y:S01]  /*fcc0*/  FFMA.FTZ R28, R7, R35.reuse, -R108 ;  /* 0x00000023071c7223 */ /* 0x080fe2000001086c */
        /* <DEDUP_REMOVED lines=14> */
[----:B------:R-:W5:Y:S01]  /*fdb0*/  LDSM.16.MT88.4 R16, [R148+0x6800] ;  /* 0x006800009410783b */ /* 0x000f620000004200 */
[-CC-:B------:R-:W-:Y:S01]  /*fdc0*/  FFMA.FTZ R38, R191, R35.reuse, -R30.reuse ;  /* 0x00000023bf267223 */ /* 0x180fe2000001081e */
[-CC-:B------:R-:W-:Y:S01]  /*fdd0*/  FFMA.FTZ R36, R189, R35.reuse, -R30.reuse ;  /* 0x00000023bd247223 */ /* 0x180fe2000001081e */
[-C--:B------:R-:W-:Y:S01]  /*fde0*/  FFMA.FTZ R3, R187, R35.reuse, -R30 ;  /* 0x00000023bb037223 */ /* 0x080fe2000001081e */
[-CC-:B------:R-:W-:Y:S01]  /*fdf0*/  FFMA.FTZ R34, R185, R35.reuse, -R108.reuse ;  /* 0x00000023b9227223 */ /* 0x180fe2000001086c */
[-CC-:B------:R-:W-:Y:S01]  /*fe00*/  FFMA.FTZ R120, R161, R35.reuse, -R108.reuse ;  /* 0x00000023a1787223 */ /* 0x180fe2000001086c */
[--C-:B------:R-:W-:Y:S01]  /*fe10*/  FFMA.FTZ R113, R113, R35, -R108.reuse ;  /* 0x0000002371717223 */ /* 0x100fe2000001086c */
[----:B------:R-:W1:Y:S01]  /*fe20*/  MUFU.EX2 R67, R67 ;  /* 0x0000004300437308 */ /* 0x000e620000000800 */
        /* <DEDUP_REMOVED lines=24> */
[-C--:B------:R-:W-:Y:S01]  /*ffb0*/  FFMA.FTZ R43, R55, R35.reuse, -R30 ;  /* 0x00000023372b7223 */ /* 0x080fe2000001081e */
[----:B------:R-:W-:Y:S01]  /*ffc0*/  FADD.FTZ R131, R131, R122 ;  /* 0x0000007a83837221 */ /* 0x000fe20000010000 */
[-CC-:B------:R-:W-:Y:S01]  /*ffd0*/  FFMA.FTZ R55, R42, R35.reuse, -R108.reuse ;  /* 0x000000232a377223 */ /* 0x180fe2000001086c */
[-C--:B------:R-:W-:Y:S01]  /*ffe0*/  FFMA.FTZ R42, R53, R35.reuse, -R108 ;  /* 0x00000023352a7223 */ /* 0x080fe2000001086c */
[-CC-:B------:R-:W-:Y:S01]  /*fff0*/  FFMA.FTZ R27, R27, R35.reuse, -R30.reuse ;  /* 0x000000231b1b7223 */ /* 0x180fe2000001081e */
[-CC-:B------:R-:W-:Y:S01]  /*10000*/  FFMA.FTZ R20, R20, R35.reuse, -R30.reuse ;  /* 0x0000002314147223 */ /* 0x180fe2000001081e */
[-C--:B------:R-:W-:Y:S01]  /*10010*/  FFMA.FTZ R21, R21, R35.reuse, -R30 ;  /* 0x0000002315157223 */ /* 0x080fe2000001081e */
[----:B------:R-:W1:Y:S01]  /*10020*/  MUFU.EX2 R56, R56 ;  /* 0x0000003800387308 */ /* 0x000e620000000800 */
[----:B--2---:R-:W-:Y:S01]  /*10030*/  F2FP.BF16.F32.PACK_AB R8, R137, R124 ;  /* 0x0000007c8908723e */ /* 0x004fe200000010ff */
[----:B------:R-:W-:Y:S01]  /*10040*/  FADD.FTZ R124, R124, R137 ;  /* 0x000000897c7c7221 */ /* 0x000fe20000010000 */
[-CC-:B------:R-:W-:Y:S01]  /*10050*/  FFMA.FTZ R58, R58, R35.reuse, -R108.reuse ;  /* 0x000000233a3a7223 */ /* 0x180fe2000001086c */
[-CC-:B------:R-:W-:Y:S01]  /*10060*/  FFMA.FTZ R60, R60, R35.reuse, -R108.reuse ;  /* 0x000000233c3c7223 */ /* 0x180fe2000001086c */
[-CC-:B------:R-:W-:Y:S01]  /*10070*/  FFMA.FTZ R63, R63, R35.reuse, -R108.reuse ;  /* 0x000000233f3f7223 */ /* 0x180fe2000001086c */
[-CC-:B------:R-:W-:Y:S01]  /*10080*/  FFMA.FTZ R64, R64, R35.reuse, -R108.reuse ;  /* 0x0000002340407223 */ /* 0x180fe2000001086c */
[----:B------:R-:W-:Y:S01]  /*10090*/  FFMA.FTZ R62, R62, R35, -R108 ;  /* 0x000000233e3e7223 */ /* 0x000fe2000001086c */
[----:B------:R-:W-:Y:S01]  /*100a0*/  MUFU.EX2 R66, R66 ;  /* 0x0000004200427308 */ /* 0x000fe20000000800 */
[----:B------:R-:W-:-:S07]  /*100b0*/  ISETP.GT.AND P0, PT, R57, R158, PT ;  /* 0x0000009e3900720c */ /* 0x000fce0003f04270 */
[----:B------:R-:W2:Y:S01]  /*100c0*/  MUFU.EX2 R65, R65 ;  /* 0x0000004100417308 */ /* 0x000ea20000000800 */
[----:B-1----:R-:W-:Y:S01]  /*100d0*/  F2FP.BF16.F32.PACK_AB R10, R56, R105 ;  /* 0x00000069380a723e */ /* 0x002fe200000010ff */
[----:B------:R-:W-:-:S06]  /*100e0*/  FADD.FTZ R105, R105, R124 ;  /* 0x0000007c69697221 */ /* 0x000fcc0000010000 */
[----:B------:R-:W-:Y:S01]  /*100f0*/  MUFU.EX2 R33, R33 ;  /* 0x0000002100217308 */ /* 0x000fe20000000800 */
[C---:B------:R-:W-:Y:S07]  /*10100*/  HMMA.16816.F32.BF16 R88, R8.reuse, R84, RZ ;  /* 0x000000540858723c */ /* 0x040fee00000418ff */
[----:B------:R-:W-:Y:S01]  /*10110*/  MUFU.EX2 R61, R61 ;  /* 0x0000003d003d7308 */ /* 0x000fe20000000800 */
[----:B------:R-:W-:Y:S01]  /*10120*/  HMMA.16816.F32.BF16 R84, R8, R86, RZ ;  /* 0x000000560854723c */ /* 0x000fe200000418ff */
[----:B--2---:R-:W-:-:S06]  /*10130*/  F2FP.BF16.F32.PACK_AB R69, R65, R66 ;  /* 0x000000424145723e */ /* 0x004fcc00000010ff */
[----:B------:R-:W1:Y:S01]  /*10140*/  MUFU.EX2 R32, R32 ;  /* 0x0000002000207308 */ /* 0x000e620000000800 */
[C---:B------:R-:W-:Y:S07]  /*10150*/  HMMA.16816.F32.BF16 R96, R8.reuse, R92, RZ ;  /* 0x0000005c0860723c */ /* 0x040fee00000418ff */
[----:B------:R-:W-:Y:S01]  /*10160*/  MUFU.EX2 R31, R31 ;  /* 0x0000001f001f7308 */ /* 0x000fe20000000800 */
[C---:B------:R-:W-:Y:S07]  /*10170*/  HMMA.16816.F32.BF16 R80, R8.reuse, R76, RZ ;  /* 0x0000004c0850723c */ /* 0x040fee00000418ff */
[----:B------:R-:W2:Y:S01]  /*10180*/  MUFU.EX2 R24, R24 ;  /* 0x0000001800187308 */ /* 0x000ea20000000800 */
[----:B-1----:R-:W-:Y:S01]  /*10190*/  F2FP.BF16.F32.PACK_AB R68, R32, R61 ;  /* 0x0000003d2044723e */ /* 0x002fe200000010ff */
[C---:B---3--:R-:W-:Y:S06]  /*101a0*/  HMMA.16816.F32.BF16 R72, R8.reuse, R4, RZ ;  /* 0x000000040848723c */ /* 0x048fec00000418ff */
[----:B------:R-:W1:Y:S02]  /*101b0*/  MUFU.EX2 R28, R28 ;  /* 0x0000001c001c7308 */ /* 0x000e640000000800 */
[C---:B------:R-:W-:Y:S06]  /*101c0*/  HMMA.16816.F32.BF16 R92, R8.reuse, R94, RZ ;  /* 0x0000005e085c723c */ /* 0x040fec00000418ff */
[----:B------:R-:W-:Y:S01]  /*101d0*/  MUFU.EX2 R118, R118 ;  /* 0x0000007600767308 */ /* 0x000fe20000000800 */
[----:B--2---:R-:W-:Y:S01]  /*101e0*/  F2FP.BF16.F32.PACK_AB R70, R24, R31 ;  /* 0x0000001f1846723e */ /* 0x004fe200000010ff */
[C---:B------:R-:W-:Y:S06]  /*101f0*/  HMMA.16816.F32.BF16 R76, R8.reuse, R78, RZ ;  /* 0x0000004e084c723c */ /* 0x040fec00000418ff */
[----:B------:R-:W-:Y:S01]  /*10200*/  MUFU.EX2 R39, R39 ;  /* 0x0000002700277308 */ /* 0x000fe20000000800 */
[----:B-1----:R-:W-:Y:S01]  /*10210*/  F2FP.BF16.F32.PACK_AB R71, R28, R33 ;  /* 0x000000211c47723e */ /* 0x002fe200000010ff */
[----:B------:R-:W-:Y:S01]  /*10220*/  HMMA.16816.F32.BF16 R4, R8, R6, RZ ;  /* 0x000000060804723c */ /* 0x000fe200000418ff */
[----:B------:R-:W1:Y:S05]  /*10230*/  LDSM.16.MT88.4 R8, [R106+0x6800] ;  /* 0x006800006a08783b */ /* 0x000e6a0000004200 */
        /* <DEDUP_REMOVED lines=17> */
[----:B------:R-:W-:Y:S06]  /*10350*/  LDSM.16.MT88.4 R12, [R107+0x8800] ;  /* 0x008800006b0c783b */ /* 0x000fec0000004200 */
[----:B------:R-:W-:Y:S01]  /*10360*/  MUFU.EX2 R112, R112 ;  /* 0x0000007000707308 */ /* 0x000fe20000000800 */
[----:B------:R-:W-:Y:S01]  /*10370*/  HMMA.16816.F32.BF16 R68, R68, R10, R4 ;  /* 0x0000000a4444723c */ /* 0x000fe20000041804 */
[----:B------:R-:W2:Y:S01]  /*10380*/  LDSM.16.MT88.4 R8, [R148+0x7000] ;  /* 0x007000009408783b */ /* 0x000ea20000004200 */
[----:B---3--:R-:W-:-:S02]  /*10390*/  F2FP.BF16.F32.PACK_AB R4, R38, R41 ;  /* 0x000000292604723e */ /* 0x008fc400000010ff */
[----:B------:R-:W-:-:S03]  /*103a0*/  F2FP.BF16.F32.PACK_AB R5, R39, R118 ;  /* 0x000000762705723e */ /* 0x000fc600000010ff */
[----:B------:R-:W-:Y:S01]  /*103b0*/  MUFU.EX2 R116, R116 ;  /* 0x0000007400747308 */ /* 0x000fe20000000800 */
[----:B----4-:R-:W-:Y:S02]  /*103c0*/  F2FP.BF16.F32.PACK_AB R6, R3, R36 ;  /* 0x000000240306723e */ /* 0x010fe400000010ff */
[----:B-1----:R-:W-:-:S05]  /*103d0*/  F2FP.BF16.F32.PACK_AB R7, R34, R37 ;  /* 0x000000252207723e */ /* 0x002fca00000010ff */
[----:B------:R-:W1:Y:S08]  /*103e0*/  MUFU.EX2 R115, R115 ;  /* 0x0000007300737308 */ /* 0x000e700000000800 */
[----:B------:R-:W-:Y:S08]  /*103f0*/  MUFU.EX2 R114, R114 ;  /* 0x0000007200727308 */ /* 0x000ff00000000800 */
[----:B------:R-:W3:Y:S08]  /*10400*/  MUFU.EX2 R111, R111 ;  /* 0x0000006f006f7308 */ /* 0x000ef00000000800 */
[----:B------:R-:W4:Y:S01]  /*10410*/  MUFU.EX2 R109, R109 ;  /* 0x0000006d006d7308 */ /* 0x000f220000000800 */
[C---:B--2---:R-:W-:Y:S07]  /*10420*/  HMMA.16816.F32.BF16 R96, R4.reuse, R8, R96 ;  /* 0x000000080460723c */ /* 0x044fee0000041860 */
[----:B------:R-:W-:Y:S01]  /*10430*/  MUFU.EX2 R123, R123 ;  /* 0x0000007b007b7308 */ /* 0x000fe20000000800 */
[C---:B------:R-:W-:Y:S01]  /*10440*/  HMMA.16816.F32.BF16 R92, R4.reuse, R10, R92 ;  /* 0x0000000a045c723c */ /* 0x040fe2000004185c */
[----:B------:R-:W2:Y:S06]  /*10450*/  LDSM.16.MT88.4 R8, [R144+0x7000] ;  /* 0x007000009008783b */ /* 0x000eac0000004200 */
[----:B------:R-:W-:Y:S08]  /*10460*/  MUFU.EX2 R126, R126 ;  /* 0x0000007e007e7308 */ /* 0x000ff00000000800 */
[----:B------:R-:W-:Y:S08]  /*10470*/  MUFU.EX2 R119, R119 ;  /* 0x0000007700777308 */ /* 0x000ff00000000800 */
[----:B------:R-:W-:Y:S08]  /*10480*/  MUFU.EX2 R135, R135 ;  /* 0x0000008700877308 */ /* 0x000ff00000000800 */
[----:B------:R-:W5:Y:S08]  /*10490*/  MUFU.EX2 R136, R136 ;  /* 0x0000008800887308 */ /* 0x000f700000000800 */
[----:B------:R-:W-:Y:S01]  /*104a0*/  MUFU.EX2 R132, R132 ;  /* 0x0000008400847308 */ /* 0x000fe20000000800 */
[C---:B--2---:R-:W-:Y:S07]  /*104b0*/  HMMA.16816.F32.BF16 R88, R4.reuse, R8, R88 ;  /* 0x000000080458723c */ /* 0x044fee0000041858 */
[----:B------:R-:W2:Y:S01]  /*104c0*/  MUFU.EX2 R121, R121 ;  /* 0x0000007900797308 */ /* 0x000ea20000000800 */
[C---:B------:R-:W-:Y:S01]  /*104d0*/  HMMA.16816.F32.BF16 R84, R4.reuse, R10, R84 ;  /* 0x0000000a0454723c */ /* 0x040fe20000041854 */
[----:B------:R-:W1:Y:S06]  /*104e0*/  LDSM.16.MT88.4 R8, [R107+0x7000] ;  /* 0x007000006b08783b */ /* 0x000e6c0000004200 */
[----:B------:R-:W2:Y:S08]  /*104f0*/  MUFU.EX2 R134, R134 ;  /* 0x0000008600867308 */ /* 0x000eb00000000800 */
[----:B------:R-:W-:Y:S08]  /*10500*/  MUFU.EX2 R52, R52 ;  /* 0x0000003400347308 */ /* 0x000ff00000000800 */
[----:B------:R-:W-:Y:S08]  /*10510*/  MUFU.EX2 R117, R117 ;  /* 0x0000007500757308 */ /* 0x000ff00000000800 */
[----:B------:R-:W-:Y:S08]  /*10520*/  MUFU.EX2 R46, R46 ;  /* 0x0000002e002e7308 */ /* 0x000ff00000000800 */
[----:B------:R-:W-:Y:S01]  /*10530*/  MUFU.EX2 R47, R47 ;  /* 0x0000002f002f7308 */ /* 0x000fe20000000800 */
[C---:B-1----:R-:W-:Y:S07]  /*10540*/  HMMA.16816.F32.BF16 R80, R4.reuse, R8, R80 ;  /* 0x000000080450723c */ /* 0x042fee0000041850 */
[----:B------:R-:W-:Y:S01]  /*10550*/  MUFU.EX2 R54, R54 ;  /* 0x0000003600367308 */ /* 0x000fe20000000800 */
[----:B------:R-:W-:Y:S01]  /*10560*/  HMMA.16816.F32.BF16 R76, R4, R10, R76 ;  /* 0x0000000a044c723c */ /* 0x000fe2000004184c */
[----:B------:R-:W1:Y:S06]  /*10570*/  LDSM.16.MT88.4 R8, [R106+0x7000] ;  /* 0x007000006a08783b */ /* 0x000e6c0000004200 */
[----:B------:R-:W2:Y:S08]  /*10580*/  MUFU.EX2 R43, R43 ;  /* 0x0000002b002b7308 */ /* 0x000eb00000000800 */
[----:B------:R3:W-:Y:S08]  /*10590*/  MUFU.EX2 R53, R55 ;  /* 0x0000003700357308 */ /* 0x0007f00000000800 */
[----:B------:R-:W-:Y:S08]  /*105a0*/  MUFU.EX2 R42, R42 ;  /* 0x0000002a002a7308 */ /* 0x000ff00000000800 */
[----:B------:R-:W-:Y:S01]  /*105b0*/  MUFU.EX2 R27, R27 ;  /* 0x0000001b001b7308 */ /* 0x000fe20000000800 */
[----:B---3--:R-:W-:-:S07]  /*105c0*/  FFMA.FTZ R55, R23, R35, -R30 ;  /* 0x0000002317377223 */ /* 0x008fce000001081e */
[----:B------:R-:W-:Y:S01]  /*105d0*/  MUFU.EX2 R20, R20 ;  /* 0x0000001400147308 */ /* 0x000fe20000000800 */
[C---:B-1----:R-:W-:Y:S07]  /*105e0*/  HMMA.16816.F32.BF16 R72, R4.reuse, R8, R72 ;  /* 0x000000080448723c */ /* 0x042fee0000041848 */
[----:B------:R-:W-:Y:S01]  /*105f0*/  MUFU.EX2 R21, R21 ;  /* 0x0000001500157308 */ /* 0x000fe20000000800 */
[----:B------:R-:W-:Y:S01]  /*10600*/  HMMA.16816.F32.BF16 R68, R4, R10, R68 ;  /* 0x0000000a0444723c */ /* 0x000fe20000041844 */
[----:B------:R-:W1:Y:S01]  /*10610*/  LDSM.16.MT88.4 R8, [R148+0x7800] ;  /* 0x007800009408783b */ /* 0x000e620000004200 */
[----:B------:R-:W-:-:S05]  /*10620*/  F2FP.BF16.F32.PACK_AB R4, R115, R116 ;  /* 0x000000747304723e */ /* 0x000fca00000010ff */
[----:B------:R-:W-:Y:S01]  /*10630*/  MUFU.EX2 R23, R58 ;  /* 0x0000003a00177308 */ /* 0x000fe20000000800 */
[----:B------:R-:W-:Y:S02]  /*10640*/  F2FP.BF16.F32.PACK_AB R5, R113, R120 ;  /* 0x000000787105723e */ /* 0x000fe400000010ff */
[----:B------:R-:W-:Y:S02]  /*10650*/  F2FP.BF16.F32.PACK_AB R6, R111, R114 ;  /* 0x000000726f06723e */ /* 0x000fe400000010ff */
[----:B----4-:R-:W-:-:S03]  /*10660*/  F2FP.BF16.F32.PACK_AB R7, R109, R112 ;  /* 0x000000706d07723e */ /* 0x010fc600000010ff */
[----:B------:R-:W-:Y:S08]  /*10670*/  MUFU.EX2 R60, R60 ;  /* 0x0000003c003c7308 */ /* 0x000ff00000000800 */
[----:B------:R-:W-:Y:S08]  /*10680*/  MUFU.EX2 R63, R63 ;  /* 0x0000003f003f7308 */ /* 0x000ff00000000800 */
[----:B------:R-:W-:Y:S08]  /*10690*/  MUFU.EX2 R64, R64 ;  /* 0x0000004000407308 */ /* 0x000ff00000000800 */
[----:B------:R-:W-:Y:S01]  /*106a0*/  MUFU.EX2 R189, R62 ;  /* 0x0000003e00bd7308 */ /* 0x000fe20000000800 */
[C---:B-1----:R-:W-:Y:S08]  /*106b0*/  HMMA.16816.F32.BF16 R96, R4.reuse, R8, R96 ;  /* 0x000000080460723c */ /* 0x042ff00000041860 */
[C---:B------:R-:W-:Y:S01]  /*106c0*/  HMMA.16816.F32.BF16 R92, R4.reuse, R10, R92 ;  /* 0x0000000a045c723c */ /* 0x040fe2000004185c */
[----:B------:R-:W1:Y:S07]  /*106d0*/  LDSM.16.MT88.4 R8, [R144+0x7800] ;  /* 0x007800009008783b */ /* 0x000e6e0000004200 */
[C---:B-1----:R-:W-:Y:S08]  /*106e0*/  HMMA.16816.F32.BF16 R88, R4.reuse, R8, R88 ;  /* 0x000000080458723c */ /* 0x042ff00000041858 */
[C---:B------:R-:W-:Y:S01]  /*106f0*/  HMMA.16816.F32.BF16 R84, R4.reuse, R10, R84 ;  /* 0x0000000a0454723c */ /* 0x040fe20000041854 */
[----:B------:R-:W1:Y:S07]  /*10700*/  LDSM.16.MT88.4 R8, [R107+0x7800] ;  /* 0x007800006b08783b */ /* 0x000e6e0000004200 */
[C---:B-1----:R-:W-:Y:S08]  /*10710*/  HMMA.16816.F32.BF16 R80, R4.reuse, R8, R80 ;  /* 0x000000080450723c */ /* 0x042ff00000041850 */
[C---:B------:R-:W-:Y:S01]  /*10720*/  HMMA.16816.F32.BF16 R76, R4.reuse, R10, R76 ;  /* 0x0000000a044c723c */ /* 0x040fe2000004184c */
[----:B------:R-:W1:Y:S07]  /*10730*/  LDSM.16.MT88.4 R8, [R106+0x7800] ;  /* 0x007800006a08783b */ /* 0x000e6e0000004200 */
[C---:B-1----:R-:W-:Y:S08]  /*10740*/  HMMA.16816.F32.BF16 R72, R4.reuse, R8, R72 ;  /* 0x000000080448723c */ /* 0x042ff00000041848 */
[----:B------:R-:W-:Y:S01]  /*10750*/  HMMA.16816.F32.BF16 R68, R4, R10, R68 ;  /* 0x0000000a0444723c */ /* 0x000fe20000041844 */
[----:B------:R-:W1:Y:S01]  /*10760*/  LDSM.16.MT88.4 R8, [R148+0x8000] ;  /* 0x008000009408783b */ /* 0x000e620000004200 */
[----:B-----5:R-:W-:-:S02]  /*10770*/  F2FP.BF16.F32.PACK_AB R4, R136, R135 ;  /* 0x000000878804723e */ /* 0x020fc400000010ff */
[----:B------:R-:W-:Y:S02]  /*10780*/  F2FP.BF16.F32.PACK_AB R5, R126, R123 ;  /* 0x0000007b7e05723e */ /* 0x000fe400000010ff */
[----:B--2---:R-:W-:Y:S02]  /*10790*/  F2FP.BF16.F32.PACK_AB R6, R121, R132 ;  /* 0x000000847906723e */ /* 0x004fe400000010ff */
[----:B------:R-:W-:-:S07]  /*107a0*/  F2FP.BF16.F32.PACK_AB R7, R134, R119 ;  /* 0x000000778607723e */ /* 0x000fce00000010ff */
        /* <DEDUP_REMOVED lines=12> */
[-C--:B------:R-:W-:Y:S01]  /*10870*/  FFMA.FTZ R5, R45, R35.reuse, -R30 ;  /* 0x000000232d057223 */ /* 0x080fe2000001081e */
[-CC-:B------:R-:W-:Y:S01]  /*10880*/  FFMA.FTZ R45, R40, R35.reuse, -R108.reuse ;  /* 0x00000023282d7223 */ /* 0x180fe2000001086c */
[----:B------:R-:W-:Y:S01]  /*10890*/  FADD.FTZ R4, R110, R131 ;  /* 0x000000836e047221 */ /* 0x000fe20000010000 */
[----:B------:R-:W-:Y:S01]  /*108a0*/  F2FP.BF16.F32.PACK_AB R6, R43, R54 ;  /* 0x000000362b06723e */ /* 0x000fe200000010ff */
[----:B------:R-:W2:Y:S01]  /*108b0*/  MUFU.EX2 R110, R5 ;  /* 0x00000005006e7308 */ /* 0x000ea20000000800 */
[-C--:B------:R-:W-:Y:S01]  /*108c0*/  FFMA.FTZ R40, R44, R35.reuse, -R108 ;  /* 0x000000232c287223 */ /* 0x080fe2000001086c */
[----:B------:R-:W-:Y:S01]  /*108d0*/  FADD.FTZ R67, R67, R4 ;  /* 0x0000000443437221 */ /* 0x000fe20000010000 */
[----:B------:R-:W-:Y:S01]  /*108e0*/  FADD.FTZ R4, R56, R105 ;  /* 0x0000006938047221 */ /* 0x000fe20000010000 */
[-CC-:B------:R-:W-:Y:S01]  /*108f0*/  FFMA.FTZ R44, R29, R35.reuse, -R30.reuse ;  /* 0x000000231d2c7223 */ /* 0x180fe2000001081e */
[-C--:B------:R-:W-:Y:S01]  /*10900*/  FFMA.FTZ R29, R25, R35.reuse, -R30 ;  /* 0x00000023191d7223 */ /* 0x080fe2000001081e */
[----:B------:R-:W-:Y:S01]  /*10910*/  FADD.FTZ R56, R66, R67 ;  /* 0x0000004342387221 */ /* 0x000fe20000010000 */
[----:B------:R-:W-:Y:S01]  /*10920*/  FADD.FTZ R61, R61, R4 ;  /* 0x000000043d3d7221 */ /* 0x000fe20000010000 */
[----:B------:R-:W3:Y:S02]  /*10930*/  MUFU.EX2 R45, R45 ;  /* 0x0000002d002d7308 */ /* 0x000ee40000000800 */
[----:B------:R-:W-:Y:S01]  /*10940*/  FADD.FTZ R56, R65, R56 ;  /* 0x0000003841387221 */ /* 0x000fe20000010000 */
[----:B------:R-:W-:Y:S01]  /*10950*/  FADD.FTZ R32, R32, R61 ;  /* 0x0000003d20207221 */ /* 0x000fe20000010000 */
[-CC-:B------:R-:W-:Y:S01]  /*10960*/  FFMA.FTZ R65, R22, R35.reuse, -R30.reuse ;  /* 0x0000002316417223 */ /* 0x180fe2000001081e */
[----:B------:R-:W-:-:S02]  /*10970*/  FFMA.FTZ R22, R26, R35, -R30 ;  /* 0x000000231a167223 */ /* 0x000fc4000001081e */
[----:B------:R-:W-:Y:S01]  /*10980*/  FADD.FTZ R31, R31, R32 ;  /* 0x000000201f1f7221 */ /* 0x000fe20000010000 */
[----:B------:R-:W-:Y:S01]  /*10990*/  MUFU.EX2 R40, R40 ;  /* 0x0000002800287308 */ /* 0x000fe20000000800 */
[----:B--2---:R-:W-:Y:S02]  /*109a0*/  F2FP.BF16.F32.PACK_AB R4, R110, R47 ;  /* 0x0000002f6e04723e */ /* 0x004fe400000010ff */
[----:B------:R-:W-:Y:S01]  /*109b0*/  F2FP.BF16.F32.PACK_AB R5, R117, R52 ;  /* 0x000000347505723e */ /* 0x000fe200000010ff */
[----:B------:R-:W-:-:S04]  /*109c0*/  FADD.FTZ R26, R24, R31 ;  /* 0x0000001f181a7221 */ /* 0x000fc80000010000 */
[----:B------:R-:W2:Y:S01]  /*109d0*/  MUFU.EX2 R44, R44 ;  /* 0x0000002c002c7308 */ /* 0x000ea20000000800 */
[----:B---3--:R-:W-:Y:S01]  /*109e0*/  F2FP.BF16.F32.PACK_AB R7, R45, R46 ;  /* 0x0000002e2d07723e */ /* 0x008fe200000010ff */
[----:B------:R-:W-:-:S04]  /*109f0*/  FADD.FTZ R41, R41, R26 ;  /* 0x0000001a29297221 */ /* 0x000fc80000010000 */
[----:B------:R-:W-:Y:S02]  /*10a00*/  FADD.FTZ R41, R38, R41 ;  /* 0x0000002926297221 */ /* 0x000fe40000010000 */
[----:B------:R-:W-:Y:S01]  /*10a10*/  HMMA.16816.F32.BF16 R80, R4, R12, R80 ;  /* 0x0000000c0450723c */ /* 0x000fe20000041850 */
[----:B------:R-:W-:Y:S01]  /*10a20*/  MUFU.EX2 R25, R65 ;  /* 0x0000004100197308 */ /* 0x000fe20000000800 */
[----:B------:R-:W-:-:S04]  /*10a30*/  FADD.FTZ R36, R36, R41 ;  /* 0x0000002924247221 */ /* 0x000fc80000010000 */
[----:B------:R-:W-:Y:S02]  /*10a40*/  FADD.FTZ R3, R3, R36 ;  /* 0x0000002403037221 */ /* 0x000fe40000010000 */
[----:B-1----:R-:W-:Y:S01]  /*10a50*/  HMMA.16816.F32.BF16 R96, R4, R8, R96 ;  /* 0x000000080460723c */ /* 0x002fe20000041860 */
[----:B------:R-:W1:Y:S01]  /*10a60*/  MUFU.EX2 R24, R55 ;  /* 0x0000003700187308 */ /* 0x000e620000000800 */
[----:B------:R-:W-:-:S04]  /*10a70*/  FADD.FTZ R116, R116, R3 ;  /* 0x0000000374747221 */ /* 0x000fc80000010000 */
[----:B------:R-:W-:Y:S02]  /*10a80*/  FADD.FTZ R115, R115, R116 ;  /* 0x0000007473737221 */ /* 0x000fe40000010000 */
[C---:B------:R-:W-:Y:S01]  /*10a90*/  HMMA.16816.F32.BF16 R92, R4.reuse, R10, R92 ;  /* 0x0000000a045c723c */ /* 0x040fe2000004185c */
[----:B------:R-:W3:Y:S01]  /*10aa0*/  LDSM.16.MT88.4 R8, [R106+0x8800] ;  /* 0x008800006a08783b */ /* 0x000ee20000004200 */
[----:B------:R-:W-:Y:S06]  /*10ab0*/  MUFU.EX2 R22, R22 ;  /* 0x0000001600167308 */ /* 0x000fec0000000800 */
[C---:B------:R-:W-:Y:S01]  /*10ac0*/  HMMA.16816.F32.BF16 R76, R4.reuse, R14, R76 ;  /* 0x0000000e044c723c */ /* 0x040fe2000004184c */
[----:B------:R-:W4:Y:S01]  /*10ad0*/  LDSM.16.MT88.4 R12, [R148+0x9000] ;  /* 0x00900000940c783b */ /* 0x000f220000004200 */
[----:B------:R-:W5:Y:S06]  /*10ae0*/  MUFU.EX2 R29, R29 ;  /* 0x0000001d001d7308 */ /* 0x000f6c0000000800 */
[C---:B------:R-:W-:Y:S08]  /*10af0*/  HMMA.16816.F32.BF16 R88, R4.reuse, R16, R88 ;  /* 0x000000100458723c */ /* 0x040ff00000041858 */
[C---:B------:R-:W-:Y:S01]  /*10b00*/  HMMA.16816.F32.BF16 R84, R4.reuse, R18, R84 ;  /* 0x000000120454723c */ /* 0x040fe20000041854 */
[----:B------:R-:W1:Y:S07]  /*10b10*/  LDSM.16.MT88.4 R16, [R107+0x9000] ;  /* 0x009000006b10783b */ /* 0x000e6e0000004200 */
[C---:B---3--:R-:W-:Y:S08]  /*10b20*/  HMMA.16816.F32.BF16 R72, R4.reuse, R8, R72 ;  /* 0x000000080448723c */ /* 0x048ff00000041848 */
[----:B------:R-:W-:Y:S01]  /*10b30*/  HMMA.16816.F32.BF16 R68, R4, R10, R68 ;  /* 0x0000000a0444723c */ /* 0x000fe20000041844 */
[----:B------:R-:W-:Y:S01]  /*10b40*/  FADD.FTZ R5, R33, R56 ;  /* 0x0000003821057221 */ /* 0x000fe20000010000 */
[----:B------:R-:W3:Y:S01]  /*10b50*/  LDSM.16.MT88.4 R8, [R144+0x9000] ;  /* 0x009000009008783b */ /* 0x000ee20000004200 */
[----:B--2---:R-:W-:-:S02]  /*10b60*/  F2FP.BF16.F32.PACK_AB R4, R44, R27 ;  /* 0x0000001b2c04723e */ /* 0x004fc400000010ff */
        /* <DEDUP_REMOVED lines=8> */
[----:B------:R-:W-:-:S02]  /*10bf0*/  FADD.FTZ R3, R135, R28 ;  /* 0x0000001c87037221 */ /* 0x000fc40000010000 */
[----:B----4-:R-:W-:Y:S02]  /*10c00*/  HMMA.16816.F32.BF16 R96, R4, R12, R96 ;  /* 0x0000000c0460723c */ /* 0x010fe40000041860 */
[----:B------:R-:W-:-:S06]  /*10c10*/  FADD.FTZ R3, R136, R3 ;  /* 0x0000000388037221 */ /* 0x000fcc0000010000 */
        /* <DEDUP_REMOVED lines=8> */
[----:B--2---:R-:W-:Y:S01]  /*10ca0*/  HMMA.16816.F32.BF16 R72, R4, R12, R72 ;  /* 0x0000000c0448723c */ /* 0x004fe20000041848 */
[----:B------:R-:W-:-:S04]  /*10cb0*/  FADD.FTZ R13, R37, R118 ;  /* 0x00000076250d7221 */ /* 0x000fc80000010000 */
[----:B------:R-:W-:-:S03]  /*10cc0*/  FADD.FTZ R13, R34, R13 ;  /* 0x0000000d220d7221 */ /* 0x000fc60000010000 */
[----:B------:R-:W-:Y:S01]  /*10cd0*/  HMMA.16816.F32.BF16 R68, R4, R14, R68 ;  /* 0x0000000e0444723c */ /* 0x000fe20000041844 */
[----:B------:R-:W-:Y:S01]  /*10ce0*/  FADD.FTZ R120, R120, R13 ;  /* 0x0000000d78787221 */ /* 0x000fe20000010000 */
[----:B------:R-:W-:Y:S01]  /*10cf0*/  F2FP.BF16.F32.PACK_AB R4, R24, R25 ;  /* 0x000000191804723e */ /* 0x000fe200000010ff */
[----:B------:R-:W2:Y:S01]  /*10d00*/  LDSM.16.MT88.4 R12, [R107+0x9800] ;  /* 0x009800006b0c783b */ /* 0x000ea20000004200 */
[----:B------:R-:W-:Y:S01]  /*10d10*/  F2FP.BF16.F32.PACK_AB R5, R63, R60 ;  /* 0x0000003c3f05723e */ /* 0x000fe200000010ff */
[----:B------:R-:W-:Y:S01]  /*10d20*/  FADD.FTZ R113, R113, R120 ;  /* 0x0000007871717221 */ /* 0x000fe20000010000 */
[----:B-----5:R-:W-:Y:S02]  /*10d30*/  F2FP.BF16.F32.PACK_AB R6, R29, R22 ;  /* 0x000000161d06723e */ /* 0x020fe400000010ff */
[----:B------:R-:W-:Y:S01]  /*10d40*/  F2FP.BF16.F32.PACK_AB R7, R189, R64 ;  /* 0x00000040bd07723e */ /* 0x000fe200000010ff */
[----:B------:R-:W-:-:S04]  /*10d50*/  FADD.FTZ R26, R112, R113 ;  /* 0x00000071701a7221 */ /* 0x000fc80000010000 */
[----:B------:R-:W-:Y:S02]  /*10d60*/  FADD.FTZ R26, R109, R26 ;  /* 0x0000001a6d1a7221 */ /* 0x000fe40000010000 */
[----:B-1----:R-:W-:Y:S01]  /*10d70*/  HMMA.16816.F32.BF16 R88, R4, R16, R88 ;  /* 0x000000100458723c */ /* 0x002fe20000041858 */
[----:B------:R-:W-:Y:S01]  /*10d80*/  FADD.FTZ R16, R132, R3 ;  /* 0x0000000384107221 */ /* 0x000fe20000010000 */
[----:B------:R-:W-:-:S03]  /*10d90*/  FADD.FTZ R123, R123, R26 ;  /* 0x0000001a7b7b7221 */ /* 0x000fc60000010000 */
[----:B------:R-:W-:Y:S01]  /*10da0*/  FADD.FTZ R16, R121, R16 ;  /* 0x0000001079107221 */ /* 0x000fe20000010000 */
[----:B------:R-:W-:Y:S02]  /*10db0*/  FADD.FTZ R126, R126, R123 ;  /* 0x0000007b7e7e7221 */ /* 0x000fe40000010000 */
[----:B------:R-:W-:Y:S02]  /*10dc0*/  HMMA.16816.F32.BF16 R84, R4, R18, R84 ;  /* 0x000000120454723c */ /* 0x000fe40000041854 */
[----:B------:R-:W-:-:S04]  /*10dd0*/  FADD.FTZ R119, R119, R126 ;  /* 0x0000007e77777221 */ /* 0x000fc80000010000 */
[----:B------:R-:W-:Y:S02]  /*10de0*/  FADD.FTZ R3, R134, R119 ;  /* 0x0000007786037221 */ /* 0x000fe40000010000 */
[----:B---3--:R-:W-:Y:S02]  /*10df0*/  HMMA.16816.F32.BF16 R96, R4, R8, R96 ;  /* 0x000000080460723c */ /* 0x008fe40000041860 */
[----:B------:R-:W-:Y:S01]  /*10e00*/  FADD.FTZ R52, R52, R3 ;  /* 0x0000000334347221 */ /* 0x000fe20000010000 */
[----:B------:R-:W-:-:S03]  /*10e10*/  FADD.FTZ R3, R47, R16 ;  /* 0x000000102f037221 */ /* 0x000fc60000010000 */
[----:B------:R-:W-:Y:S01]  /*10e20*/  FADD.FTZ R117, R117, R52 ;  /* 0x0000003475757221 */ /* 0x000fe20000010000 */
[----:B------:R-:W-:Y:S01]  /*10e30*/  FADD.FTZ R3, R110, R3 ;  /* 0x000000036e037221 */ /* 0x000fe20000010000 */
[----:B------:R-:W-:Y:S01]  /*10e40*/  HMMA.16816.F32.BF16 R92, R4, R10, R92 ;  /* 0x0000000a045c723c */ /* 0x000fe2000004185c */
[----:B------:R-:W1:Y:S02]  /*10e50*/  LDSM.16.MT88.4 R8, [R106+0x9800] ;  /* 0x009800006a08783b */ /* 0x000e640000004200 */
        /* <DEDUP_REMOVED lines=31> */
[----:B------:R-:W-:Y:S01]  /*11050*/  P2R R3, PR, RZ, 0x2 ;  /* 0x00000002ff037803 */ /* 0x000fe20000000000 */
        /* <DEDUP_REMOVED lines=63> */
.L_x_13606:
        /* <DEDUP_REMOVED lines=8> */
.L_x_13607:
[----:B------:R-:W-:Y:S05]  /*114d0*/  BSYNC.RECONVERGENT B0 ;  /* 0x0000000000007941 */ /* 0x000fea0003800200 */
.L_x_13605:
[C---:B------:R-:W-:Y:S01]  /*114e0*/  IMAD.SHL.U32 R4, R156.reuse, 0x20, RZ ;  /* 0x000000209c047824 */ /* 0x040fe200078e00ff */
[----:B------:R-:W-:Y:S01]  /*114f0*/  IADD3 R8, P0, PT, R129, R162, RZ ;  /* 0x000000a281087210 */ /* 0x000fe20007f1e0ff */
[----:B------:R-:W-:Y:S01]  /*11500*/  VIADD R105, R51, 0xffffffff ;  /* 0xffffffff33697836 */ /* 0x000fe20000000000 */
[----:B------:R-:W-:Y:S01]  /*11510*/  SHF.L.U64.HI R5, R156, 0x5, R157 ;  /* 0x000000059c057819 */ /* 0x000fe2000001029d */
[----:B------:R-:W-:Y:S01]  /*11520*/  VIADD R50, R104, 0xfffffff9 ;  /* 0xfffffff968327836 */ /* 0x000fe20000000000 */
[----:B------:R-:W-:Y:S01]  /*11530*/  IADD3 R6, P1, PT, R4, R8, RZ ;  /* 0x0000000804067210 */ /* 0x000fe20007f3e0ff */
[----:B------:R-:W-:Y:S01]  /*11540*/  IMAD.X R9, R130, 0x1, R163, P0 ;  /* 0x0000000182097824 */ /* 0x000fe200000e06a3 */
[----:B------:R-:W-:Y:S01]  /*11550*/  ISETP.GE.AND P4, PT, R100, R167, PT ;  /* 0x000000a76400720c */ /* 0x000fe20003f86270 */
[----:B------:R-:W-:Y:S01]  /*11560*/  IMAD.SHL.U32 R105, R105, 0x80, RZ ;  /* 0x0000008069697824 */ /* 0x000fe200078e00ff */
[-C--:B------:R-:W-:Y:S01]  /*11570*/  IADD3 R14, P0, PT, R6, R4.reuse, RZ ;  /* 0x00000004060e7210 */ /* 0x080fe20007f1e0ff */
[----:B------:R-:W-:Y:S01]  /*11580*/  IMAD.X R7, R5, 0x1, R9, P1 ;  /* 0x0000000105077824 */ /* 0x000fe200008e0609 */
[----:B------:R-:W-:Y:S01]  /*11590*/  LOP3.LUT R57, R48, R49, RZ, 0xfc, !PT ;  /* 0x0000003130397212 */ /* 0x000fe200078efcff */
[----:B------:R-:W-:Y:S01]  /*115a0*/  IMAD.IADD R246, R168, 0x1, R59 ;  /* 0x00000001a8f67824 */ /* 0x000fe200078e023b */
[-C--:B------:R-:W-:Y:S01]  /*115b0*/  IADD3 R12, P1, PT, R14, R4.reuse, RZ ;  /* 0x000000040e0c7210 */ /* 0x080fe20007f3e0ff */
[----:B------:R-:W-:Y:S01]  /*115c0*/  IMAD.X R15, R7, 0x1, R5, P0 ;  /* 0x00000001070f7824 */ /* 0x000fe200000e0605 */
[----:B------:R-:W-:Y:S01]  /*115d0*/  ISETP.GE.AND P2, PT, R50, R183, PT ;  /* 0x000000b73200720c */ /* 0x000fe20003f46270 */
[----:B------:R-:W-:Y:S01]  /*115e0*/  IMAD.IADD R246, R246, 0x1, R57 ;  /* 0x00000001f6f67824 */ /* 0x000fe200078e0239 */
[-C--:B------:R-:W-:Y:S01]  /*115f0*/  IADD3 R10, P0, PT, R12, R4.reuse, RZ ;  /* 0x000000040c0a7210 */ /* 0x080fe20007f1e0ff */
[--C-:B------:R-:W-:Y:S01]  /*11600*/  IMAD.X R13, R15, 0x1, R5.reuse, P1 ;  /* 0x000000010f0d7824 */ /* 0x100fe200008e0605 */
[----:B------:R-:W-:Y:S01]  /*11610*/  ISETP.GE.AND P3, PT, R50, R181, PT ;  /* 0x000000b53200720c */ /* 0x000fe20003f66270 */
[----:B------:R-:W-:Y:S01]  /*11620*/  @!PT LDS RZ, [RZ] ;  /* 0x00000000fffff984 */ /* 0x000fe20000000800 */
[----:B------:R-:W-:Y:S01]  /*11630*/  @!PT LDS RZ, [RZ] ;  /* 0x00000000fffff984 */ /* 0x000fe20000000800 */
[----:B------:R-:W-:Y:S01]  /*11640*/  @!PT LDS RZ, [RZ] ;  /* 0x00000000fffff984 */ /* 0x000fe20000000800 */
[----:B------:R-:W-:Y:S01]  /*11650*/  @!P4 LDGSTS.E.BYPASS.LTC128B.128 [R169+0x6000], desc[UR4][R162.64] ;  /* 0x06000000a2a9cfae */ /* 0x000fe2000b981a04 */
[-C--:B------:R-:W-:Y:S01]  /*11660*/  IADD3 R16, P1, PT, R10, R4.reuse, RZ ;  /* 0x000000040a107210 */ /* 0x080fe20007f3e0ff */
[--C-:B------:R-:W-:Y:S01]  /*11670*/  IMAD.X R11, R13, 0x1, R5.reuse, P0 ;  /* 0x000000010d0b7824 */ /* 0x100fe200000e0605 */
[----:B------:R-:W-:Y:S01]  /*11680*/  BSSY.RECONVERGENT B1, `(.L_x_13608) ;  /* 0x0000351000017945 */ /* 0x000fe20003800200 */
[----:B------:R-:W-:Y:S01]  /*11690*/  @P4 STS.128 [R169+0x6000], RZ ;  /* 0x006000ffa9004388 */ /* 0x000fe20000000c00 */
[----:B------:R-:W-:Y:S01]  /*116a0*/  @!P4 IADD3 R18, P0, PT, R16, R4, RZ ;  /* 0x000000041012c210 */ /* 0x000fe20007f1e0ff */
[----:B------:R-:W-:Y:S01]  /*116b0*/  IMAD.X R17, R11, 0x1, R5, P1 ;  /* 0x000000010b117824 */ /* 0x000fe200008e0605 */
[----:B------:R-:W-:Y:S01]  /*116c0*/  ISETP.GE.AND P1, PT, R50, R184, PT ;  /* 0x000000b83200720c */ /* 0x000fe20003f26270 */
[----:B------:R-:W-:Y:S01]  /*116d0*/  @!PT LDS RZ, [RZ] ;  /* 0x00000000fffff984 */ /* 0x000fe20000000800 */
[----:B------:R-:W-:Y:S01]  /*116e0*/  @!PT LDS RZ, [RZ] ;  /* 0x00000000fffff984 */ /* 0x000fe20000000800 */
[----:B------:R-:W-:Y:S01]  /*116f0*/  @!PT LDS RZ, [RZ] ;  /* 0x00000000fffff984 */ /* 0x000fe20000000800 */
[----:B------:R-:W-:Y:S01]  /*11700*/  @!P4 LDGSTS.E.BYPASS.LTC128B.128 [R169+0x6800], desc[UR4][R8.64] ;  /* 0x0680000008a9cfae */ /* 0x000fe2000b981a04 */
[----:B------:R-:W-:-:S02]  /*11710*/  VIADD R58, R246, 0x8 ;  /* 0x00000008f63a7836 */ /* 0x000fc40000000000 */
[----:B------:R-:W-:Y:S01]  /*11720*/  @!P4 IMAD.X R19, R17, 0x1, R5, P0 ;  /* 0x000000011113c824 */ /* 0x000fe200000e0605 */
[----:B------:R-:W-:Y:S01]  /*11730*/  @P4 STS.128 [R169+0x6800], RZ ;  /* 0x006800ffa9004388 */ /* 0x000fe20000000c00 */
[----:B------:R-:W-:Y:S01]  /*11740*/  ISETP.GE.AND P0, PT, R50, R182, PT ;  /* 0x000000b63200720c */ /* 0x000fe20003f06270 */
[----:B------:R-:W-:Y:S02]  /*11750*/  IMAD.IADD R50, R105, 0x1, R128 ;  /* 0x0000000169327824 */ /* 0x000fe400078e0280 */
[----:B------:R-:W-:Y:S01]  /*11760*/  @!PT LDS RZ, [RZ] ;  /* 0x00000000fffff984 */ /* 0x000fe20000000800 */
[----:B------:R-:W-:Y:S01]  /*11770*/  @!PT LDS RZ, [RZ] ;  /* 0x00000000fffff984 */ /* 0x000fe20000000800 */
[----:B------:R-:W-:Y:S01]  /*11780*/  @!PT LDS RZ, [RZ] ;  /* 0x00000000fffff984 */ /* 0x000fe20000000800 */
[----:B------:R1:W-:Y:S02]  /*11790*/  @!P4 LDGSTS.E.BYPASS.LTC128B.128 [R169+0x7000], desc[UR4][R6.64] ;  /* 0x0700000006a9cfae */ /* 0x0003e4000b981a04 */
[----:B------:R-:W-:Y:S02]  /*117a0*/  IMAD.IADD R57, R50, 0x1, R171 ;  /* 0x0000000132397824 */ /* 0x000fe400078e02ab */
[----:B------:R-:W-:Y:S03]  /*117b0*/  @P4 STS.128 [R169+0x7000], RZ ;  /* 0x007000ffa9004388 */ /* 0x000fe60000000c00 */
[--C-:B------:R-:W-:Y:S01]  /*117c0*/  IADD3 R56, PT, PT, R246, 0x7, -R57.reuse ;  /* 0x00000007f6387810 */ /* 0x100fe20007ffe839 */
[----:B------:R-:W-:Y:S01]  /*117d0*/  @!PT LDS RZ, [RZ] ;  /* 0x00000000fffff984 */ /* 0x000fe20000000800 */
[----:B------:R-:W-:Y:S01]  /*117e0*/  @!PT LDS RZ, [RZ] ;  /* 0x00000000fffff984 */ /* 0x000fe20000000800 */
[----:B------:R-:W-:Y:S01]  /*117f0*/  @!PT LDS RZ, [RZ] ;  /* 0x00000000fffff984 */ /* 0x000fe20000000800 */
[----:B------:R-:W-:Y:S01]  /*11800*/  @!P4 LDGSTS.E.BYPASS.LTC128B.128 [R169+0x7800], desc[UR4][R14.64] ;  /* 0x078000000ea9cfae */ /* 0x000fe2000b981a04 */
[----:B------:R-:W-:-:S02]  /*11810*/  IADD3 R50, PT, PT, R58, 0x7, -R57 ;  /* 0x000000073a327810 */ /* 0x000fc40007ffe839 */
[----:B------:R-:W-:Y:S01]  /*11820*/  IABS R56, R56 ;  /* 0x0000003800387213 */ /* 0x000fe20000000000 */
[----:B------:R-:W-:Y:S01]  /*11830*/  @P4 STS.128 [R169+0x7800], RZ ;  /* 0x007800ffa9004388 */ /* 0x000fe20000000c00 */
[----:B------:R-:W-:Y:S02]  /*11840*/  IABS R50, R50 ;  /* 0x0000003200327213 */ /* 0x000fe40000000000 */
[----:B------:R-:W-:Y:S01]  /*11850*/  I2FP.F32.S32 R56, R56 ;  /* 0x0000003800387245 */ /* 0x000fe20000201400 */
[----:B------:R-:W-:Y:S01]  /*11860*/  @!PT LDS RZ, [RZ] ;  /* 0x00000000fffff984 */ /* 0x000fe20000000800 */
[----:B------:R-:W-:Y:S01]  /*11870*/  @!PT LDS RZ, [RZ] ;  /* 0x00000000fffff984 */ /* 0x000fe20000000800 */
[----:B------:R-:W-:Y:S01]  /*11880*/  @!PT LDS RZ, [RZ] ;  /* 0x00000000fffff984 */ /* 0x000fe20000000800 */
[----:B------:R2:W-:Y:S01]  /*11890*/  @!P4 LDGSTS.E.BYPASS.LTC128B.128 [R169+0x8000], desc[UR4][R12.64] ;  /* 0x080000000ca9cfae */ /* 0x0005e2000b981a04 */
[----:B------:R-:W-:-:S03]  /*118a0*/  I2FP.F32.S32 R50, R50 ;  /* 0x0000003200327245 */ /* 0x000fc60000201400 */
        /* <DEDUP_REMOVED lines=17> */
[----:B------:R-:W1:Y:S04]  /*119c0*/  LDSM.16.M88.4 R108, [R152+UR6+0x2000] ;  /* 0x00200006986c783b */ /* 0x000e680008000200 */
[----:B------:R-:W5:Y:S04]  /*119d0*/  LDSM.16.M88.4 R60, [R152+UR6+0x2800] ;  /* 0x00280006983c783b */ /* 0x000f680008000200 */
[----:B------:R-:W-:Y:S04]  /*119e0*/  LDSM.16.M88.4 R116, [R151] ;  /* 0x000000009774783b */ /* 0x000fe80000000200 */
[----:B------:R-:W5:Y:S04]  /*119f0*/  LDSM.16.M88.4 R20, [R147+0x2000] ;  /* 0x002000009314783b */ /* 0x000f680000000200 */
[----:B------:R-:W5:Y:S04]  /*11a00*/  LDSM.16.M88.4 R36, [R152+UR6+0x3800] ;  /* 0x003800069824783b */ /* 0x000f680008000200 */
[----:B------:R-:W5:Y:S04]  /*11a10*/  LDSM.16.M88.4 R44, [R152+UR6+0x3000] ;  /* 0x00300006982c783b */ /* 0x000f680008000200 */
[----:B--2---:R-:W2:Y:S04]  /*11a20*/  LDSM.16.M88.4 R12, [R147+0x2800] ;  /* 0x00280000930c783b */ /* 0x004ea80000000200 */
[----:B---3--:R-:W3:Y:S04]  /*11a30*/  LDSM.16.M88.4 R8, [R147+0x3800] ;  /* 0x003800009308783b */ /* 0x008ee80000000200 */
[----:B------:R-:W3:Y:S04]  /*11a40*/  LDSM.16.M88.4 R28, [R152+UR6+0x4000] ;  /* 0x00400006981c783b */ /* 0x000ee80008000200 */
[----:B------:R-:W3:Y:S01]  /*11a50*/  LDSM.16.M88.4 R24, [R147+0x3000] ;  /* 0x003000009318783b */ /* 0x000ee20000000200 */
[C---:B-1----:R-:W-:Y:S03]  /*11a60*/  HMMA.16816.F32.BF16 R112, R4.reuse, R108, RZ ;  /* 0x0000006c0470723c */ /* 0x042fe600000418ff */
[----:B----4-:R-:W-:Y:S04]  /*11a70*/  LDSM.16.M88.4 R16, [R147+0x4000] ;  /* 0x004000009310783b */ /* 0x010fe80000000200 */
[----:B------:R-:W-:Y:S01]  /*11a80*/  LDSM.16.M88.4 R120, [R152+UR6+0x5800] ;  /* 0x005800069878783b */ /* 0x000fe20008000200 */
[C---:B------:R-:W-:Y:S03]  /*11a90*/  HMMA.16816.F32.BF16 R108, R4.reuse, R110, RZ ;  /* 0x0000006e046c723c */ /* 0x040fe600000418ff */
[----:B------:R-:W-:Y:S04]  /*11aa0*/  LDSM.16.M88.4 R124, [R147+0x5000] ;  /* 0x00500000937c783b */ /* 0x000fe80000000200 */
[----:B------:R-:W0:Y:S01]  /*11ab0*/  LDGDEPBAR ;  /* 0x00000000000079af */ /* 0x000e220000000000 */
[----:B-----5:R-:W-:Y:S08]  /*11ac0*/  HMMA.16816.F32.BF16 R64, R4, R60, RZ ;  /* 0x0000003c0440723c */ /* 0x020ff000000418ff */
[C---:B------:R-:W-:Y:S08]  /*11ad0*/  HMMA.16816.F32.BF16 R112, R116.reuse, R20, R112 ;  /* 0x000000147470723c */ /* 0x040ff00000041870 */
[----:B------:R-:W-:Y:S01]  /*11ae0*/  HMMA.16816.F32.BF16 R108, R116, R22, R108 ;  /* 0x00000016746c723c */ /* 0x000fe2000004186c */
[----:B------:R-:W1:Y:S07]  /*11af0*/  LDSM.16.M88.4 R20, [R152+UR6+0x4800] ;  /* 0x004800069814783b */ /* 0x000e6e0008000200 */
[C---:B------:R-:W-:Y:S08]  /*11b00*/  HMMA.16816.F32.BF16 R40, R4.reuse, R36, RZ ;  /* 0x000000240428723c */ /* 0x040ff000000418ff */
[C---:B------:R-:W-:Y:S08]  /*11b10*/  HMMA.16816.F32.BF16 R60, R4.reuse, R62, RZ ;  /* 0x0000003e043c723c */ /* 0x040ff000000418ff */
[C---:B------:R-:W-:Y:S08]  /*11b20*/  HMMA.16816.F32.BF16 R36, R4.reuse, R38, RZ ;  /* 0x000000260424723c */ /* 0x040ff000000418ff */
[C---:B------:R-:W-:Y:S08]  /*11b30*/  HMMA.16816.F32.BF16 R52, R4.reuse, R44, RZ ;  /* 0x0000002c0434723c */ /* 0x040ff000000418ff */
[----:B------:R-:W-:Y:S08]  /*11b40*/  HMMA.16816.F32.BF16 R44, R4, R46, RZ ;  /* 0x0000002e042c723c */ /* 0x000ff000000418ff */
[C---:B--2---:R-:W-:Y:S08]  /*11b50*/  HMMA.16816.F32.BF16 R64, R116.reuse, R12, R64 ;  /* 0x0000000c7440723c */ /* 0x044ff00000041840 */
[C---:B------:R-:W-:Y:S01]  /*11b60*/  HMMA.16816.F32.BF16 R60, R116.reuse, R14, R60 ;  /* 0x0000000e743c723c */ /* 0x040fe2000004183c */
[----:B------:R-:W2:Y:S07]  /*11b70*/  LDSM.16.M88.4 R12, [R152+UR6+0x5000] ;  /* 0x00500006980c783b */ /* 0x000eae0008000200 */
[C---:B---3--:R-:W-:Y:S08]  /*11b80*/  HMMA.16816.F32.BF16 R40, R116.reuse, R8, R40 ;  /* 0x000000087428723c */ /* 0x048ff00000041828 */
[----:B------:R-:W-:Y:S01]  /*11b90*/  HMMA.16816.F32.BF16 R36, R116, R10, R36 ;  /* 0x0000000a7424723c */ /* 0x000fe20000041824 */
[----:B------:R-:W3:Y:S07]  /*11ba0*/  LDSM.16.M88.4 R8, [R147+0x4800] ;  /* 0x004800009308783b */ /* 0x000eee0000000200 */
[----:B------:R-:W-:Y:S08]  /*11bb0*/  HMMA.16816.F32.BF16 R32, R4, R28, RZ ;  /* 0x0000001c0420723c */ /* 0x000ff000000418ff */
[C---:B------:R-:W-:Y:S08]  /*11bc0*/  HMMA.16816.F32.BF16 R52, R116.reuse, R24, R52 ;  /* 0x000000187434723c */ /* 0x040ff00000041834 */
[----:B------:R-:W-:Y:S08]  /*11bd0*/  HMMA.16816.F32.BF16 R44, R116, R26, R44 ;  /* 0x0000001a742c723c */ /* 0x000ff0000004182c */
[C---:B------:R-:W-:Y:S08]  /*11be0*/  HMMA.16816.F32.BF16 R28, R4.reuse, R30, RZ ;  /* 0x0000001e041c723c */ /* 0x040ff000000418ff */
[C---:B-1----:R-:W-:Y:S08]  /*11bf0*/  HMMA.16816.F32.BF16 R24, R4.reuse, R20, RZ ;  /* 0x000000140418723c */ /* 0x042ff000000418ff */
[----:B------:R-:W-:Y:S08]  /*11c00*/  HMMA.16816.F32.BF16 R20, R4, R22, RZ ;  /* 0x000000160414723c */ /* 0x000ff000000418ff */
[C---:B------:R-:W-:Y:S08]  /*11c10*/  HMMA.16816.F32.BF16 R32, R116.reuse, R16, R32 ;  /* 0x000000107420723c */ /* 0x040ff00000041820 */
[----:B------:R-:W-:Y:S08]  /*11c20*/  HMMA.16816.F32.BF16 R28, R116, R18, R28 ;  /* 0x00000012741c723c */ /* 0x000ff0000004181c */
[----:B--2---:R-:W-:Y:S08]  /*11c30*/  HMMA.16816.F32.BF16 R16, R4, R12, RZ ;  /* 0x0000000c0410723c */ /* 0x004ff000000418ff */
[C---:B---3--:R-:W-:Y:S08]  /*11c40*/  HMMA.16816.F32.BF16 R24, R116.reuse, R8, R24 ;  /* 0x000000087418723c */ /* 0x048ff00000041818 */
[----:B------:R-:W-:Y:S08]  /*11c50*/  HMMA.16816.F32.BF16 R20, R116, R10, R20 ;  /* 0x0000000a7414723c */ /* 0x000ff00000041814 */
[C---:B------:R-:W-:Y:S08]  /*11c60*/  HMMA.16816.F32.BF16 R12, R4.reuse, R14, RZ ;  /* 0x0000000e040c723c */ /* 0x040ff000000418ff */
[C---:B------:R-:W-:Y:S08]  /*11c70*/  HMMA.16816.F32.BF16 R8, R4.reuse, R120, RZ ;  /* 0x000000780408723c */ /* 0x040ff000000418ff */
[----:B------:R-:W-:Y:S01]  /*11c80*/  HMMA.16816.F32.BF16 R4, R4, R122, RZ ;  /* 0x0000007a0404723c */ /* 0x000fe200000418ff */
[----:B------:R-:W1:Y:S07]  /*11c90*/  LDSM.16.M88.4 R120, [R147+0x5800] ;  /* 0x005800009378783b */ /* 0x000e6e0000000200 */
[C---:B------:R-:W-:Y:S08]  /*11ca0*/  HMMA.16816.F32.BF16 R16, R116.reuse, R124, R16 ;  /* 0x0000007c7410723c */ /* 0x040ff00000041810 */
        /* <DEDUP_REMOVED lines=26> */
[----:B------:R-:W-:Y:S07]  /*11e50*/  LDSM.16.M88.4 R124, [R149] ;  /* 0x00000000957c783b */ /* 0x000fee0000000200 */
[C---:B--2---:R-:W-:Y:S08]  /*11e60*/  HMMA.16816.F32.BF16 R8, R116.reuse, R120, R8 ;  /* 0x000000787408723c */ /* 0x044ff00000041808 */
        /* <DEDUP_REMOVED lines=19> */
[----:B------:R-:W-:Y:S01]  /*11fa0*/  HMMA.16816.F32.BF16 R28, R124, R122, R28 ;  /* 0x0000007a7c1c723c */ /* 0x000fe2000004181c */
[----:B------:R-:W2:Y:S01]  /*11fb0*/  LDSM.16.M88.4 R120, [R145+0x5000] ;  /* 0x005000009178783b */ /* 0x000ea20000000200 */
[----:B------:R-:W-:-:S06]  /*11fc0*/  DEPBAR.LE SB0, 0x0 ;  /* 0x000080000000791a */ /* 0x000fcc0000000000 */
[C---:B-1----:R-:W-:Y:S08]  /*11fd0*/  HMMA.16816.F32.BF16 R4, R124.reuse, R118, R4 ;  /* 0x000000767c04723c */ /* 0x042ff00000041804 */
[----:B------:R-:W-:Y:S01]  /*11fe0*/  HMMA.16816.F32.BF16 R8, R124, R116, R8 ;  /* 0x000000747c08723c */ /* 0x000fe20000041808 */
[----:B------:R-:W-:-:S04]  /*11ff0*/  IADD3 R116, PT, PT, R246, 0x80, -R57 ;  /* 0x00000080f6747810 */ /* 0x000fc80007ffe839 */
[----:B------:R-:W-:-:S03]  /*12000*/  IABS R116, R116 ;  /* 0x0000007400747213 */ /* 0x000fc60000000000 */
[C---:B--2---:R-:W-:Y:S01]  /*12010*/  HMMA.16816.F32.BF16 R16, R124.reuse, R120, R16 ;  /* 0x000000787c10723c */ /* 0x044fe20000041810 */
[----:B------:R-:W-:Y:S02]  /*12020*/  I2FP.F32.S32 R117, R116 ;  /* 0x0000007400757245 */ /* 0x000fe40000201400 */
[----:B------:R-:W-:Y:S01]  /*12030*/  FFMA.FTZ R5, -R180, R56, R5 ;  /* 0x00000038b4057223 */ /* 0x000fe20000010105 */
[----:B------:R-:W-:Y:S01]  /*12040*/  IADD3 R56, PT, PT, R58, 0x80, -R57 ;  /* 0x000000803a387810 */ /* 0x000fe20007ffe839 */
[----:B------:R-:W-:Y:S01]  /*12050*/  FFMA.FTZ R7, -R180, R50, R7 ;  /* 0x00000032b4077223 */ /* 0x000fe20000010107 */
[----:B------:R-:W-:Y:S02]  /*12060*/  VIADD R50, R104, 0xffffff80 ;  /* 0xffffff8068327836 */ /* 0x000fe40000000000 */
[----:B------:R-:W-:Y:S01]  /*12070*/  FFMA.FTZ R112, -R180, R117, R112 ;  /* 0x00000075b4707223 */ /* 0x000fe20000010170 */
[----:B------:R-:W-:Y:S01]  /*12080*/  IABS R56, R56 ;  /* 0x0000003800387213 */ /* 0x000fe20000000000 */
[----:B------:R-:W-:Y:S01]  /*12090*/  HMMA.16816.F32.BF16 R12, R124, R122, R12 ;  /* 0x0000007a7c0c723c */ /* 0x000fe2000004180c */
[----:B------:R-:W-:-:S02]  /*120a0*/  FSEL R116, R5, -INF , P1 ;  /* 0xff80000005747808 */ /* 0x000fc40000800000 */
[----:B------:R-:W-:Y:S02]  /*120b0*/  I2FP.F32.S32 R5, R56 ;  /* 0x0000003800057245 */ /* 0x000fe40000201400 */
[----:B------:R-:W-:Y:S01]  /*120c0*/  FSEL R7, R7, -INF , P0 ;  /* 0xff80000007077808 */ /* 0x000fe20000000000 */
[----:B------:R-:W-:Y:S01]  /*120d0*/  BAR.SYNC.DEFER_BLOCKING 0x0 ;  /* 0x0000000000007b1d */ /* 0x000fe20000010000 */
[----:B------:R-:W-:Y:S01]  /*120e0*/  ISETP.GE.AND P0, PT, R50, R182, PT ;  /* 0x000000b63200720c */ /* 0x000fe20003f06270 */
[----:B------:R-:W-:Y:S01]  /*120f0*/  FFMA.FTZ R5, -R180, R5, R114 ;  /* 0x00000005b4057223 */ /* 0x000fe20000010172 */
[----:B------:R-:W-:Y:S01]  /*12100*/  ISETP.GE.AND P1, PT, R50, R184, PT ;  /* 0x000000b83200720c */ /* 0x000fe20003f26270 */
[----:B------:R-:W-:Y:S01]  /*12110*/  VIADD R114, R104, 0xffffff81 ;  /* 0xffffff8168727836 */ /* 0x000fe20000000000 */
[C---:B------:R-:W-:Y:S02]  /*12120*/  ISETP.GE.AND P5, PT, R50.reuse, R183, PT ;  /* 0x000000b73200720c */ /* 0x040fe40003fa6270 */
[----:B------:R-:W-:-:S02]  /*12130*/  ISETP.GE.AND P6, PT, R50, R181, PT ;  /* 0x000000b53200720c */ /* 0x000fc40003fc6270 */
[----:B------:R-:W-:Y:S02]  /*12140*/  FSEL R50, R7, -INF , !P3 ;  /* 0xff80000007327808 */ /* 0x000fe40005800000 */
[----:B------:R-:W-:Y:S02]  /*12150*/  FSEL R7, R5, -INF , P0 ;  /* 0xff80000005077808 */ /* 0x000fe40000000000 */
[--C-:B------:R-:W-:Y:S02]  /*12160*/  IADD3 R5, PT, PT, R246, 0x78, -R57.reuse ;  /* 0x00000078f6057810 */ /* 0x100fe40007ffe839 */
[----:B------:R-:W-:Y:S02]  /*12170*/  FSEL R248, R112, -INF , P1 ;  /* 0xff80000070f87808 */ /* 0x000fe40000800000 */
[----:B------:R-:W-:Y:S02]  /*12180*/  IABS R5, R5 ;  /* 0x0000000500057213 */ /* 0x000fe40000000000 */
[----:B------:R-:W-:-:S02]  /*12190*/  IADD3 R112, PT, PT, R246, 0x7f, -R57 ;  /* 0x0000007ff6707810 */ /* 0x000fc40007ffe839 */
[----:B------:R-:W-:Y:S01]  /*121a0*/  ISETP.GE.AND P1, PT, R114, R184, PT ;  /* 0x000000b87200720c */ /* 0x000fe20003f26270 */
[----:B------:R-:W-:Y:S01]  /*121b0*/  IMAD.MOV.U32 R117, RZ, RZ, R5 ;  /* 0x000000ffff757224 */ /* 0x000fe200078e0005 */
[----:B------:R-:W-:Y:S02]  /*121c0*/  IABS R112, R112 ;  /* 0x0000007000707213 */ /* 0x000fe40000000000 */
[----:B------:R-:W-:Y:S02]  /*121d0*/  IADD3 R5, PT, PT, R58, 0x7f, -R57 ;  /* 0x0000007f3a057810 */ /* 0x000fe40007ffe839 */
[----:B------:R-:W-:Y:S02]  /*121e0*/  I2FP.F32.S32 R112, R112 ;  /* 0x0000007000707245 */ /* 0x000fe40000201400 */
[----:B------:R-:W-:Y:S02]  /*121f0*/  IABS R5, R5 ;  /* 0x0000000500057213 */ /* 0x000fe40000000000 */
[----:B------:R-:W-:Y:S01]  /*12200*/  I2FP.F32.S32 R117, R117 ;  /* 0x0000007500757245 */ /* 0x000fe20000201400 */
[----:B------:R-:W-:Y:S01]  /*12210*/  FFMA.FTZ R113, -R180, R112, R113 ;  /* 0x00000070b4717223 */ /* 0x000fe20000010171 */
[----:B------:R-:W-:Y:S01]  /*12220*/  ISETP.GE.AND P0, PT, R114, R182, PT ;  /* 0x000000b67200720c */ /* 0x000fe20003f06270 */
[----:B------:R-:W-:Y:S01]  /*12230*/  IMAD.MOV.U32 R112, RZ, RZ, R5 ;  /* 0x000000ffff707224 */ /* 0x000fe200078e0005 */
[----:B------:R-:W-:Y:S01]  /*12240*/  IADD3 R5, PT, PT, R58, 0x78, -R57 ;  /* 0x000000783a057810 */ /* 0x000fe20007ffe839 */
[----:B------:R-:W-:Y:S01]  /*12250*/  FFMA.FTZ R108, -R180, R117, R108 ;  /* 0x00000075b46c7223 */ /* 0x000fe2000001016c */
[----:B------:R-:W-:-:S02]  /*12260*/  FSEL R113, R113, -INF , P1 ;  /* 0xff80000071717808 */ /* 0x000fc40000800000 */
[----:B------:R-:W-:Y:S02]  /*12270*/  I2FP.F32.S32 R112, R112 ;  /* 0x0000007000707245 */ /* 0x000fe40000201400 */
[----:B------:R-:W-:Y:S02]  /*12280*/  IABS R5, R5 ;  /* 0x0000000500057213 */ /* 0x000fe40000000000 */
[----:B------:R-:W-:Y:S01]  /*12290*/  FSEL R248, R248, -INF , !P5 ;  /* 0xff800000f8f87808 */ /* 0x000fe20006800000 */
[----:B------:R-:W-:Y:S01]  /*122a0*/  FFMA.FTZ R115, -R180, R112, R115 ;  /* 0x00000070b4737223 */ /* 0x000fe20000010173 */
[----:B------:R-:W-:Y:S01]  /*122b0*/  VIADD R112, R104, 0xffffff88 ;  /* 0xffffff8868707836 */ /* 0x000fe20000000000 */
[----:B------:R-:W-:Y:S02]  /*122c0*/  I2FP.F32.S32 R117, R5 ;  /* 0x0000000500757245 */ /* 0x000fe40000201400 */
[----:B------:R-:W-:Y:S02]  /*122d0*/  FSEL R56, R116, -INF , !P2 ;  /* 0xff80000074387808 */ /* 0x000fe40005000000 */
[----:B------:R-:W-:Y:S01]  /*122e0*/  ISETP.GE.AND P1, PT, R112, R184, PT ;  /* 0x000000b87000720c */ /* 0x000fe20003f26270 */
[----:B------:R-:W-:Y:S01]  /*122f0*/  FFMA.FTZ R110, -R180, R117, R110 ;  /* 0x00000075b46e7223 */ /* 0x000fe2000001016e */
[----:B------:R-:W-:-:S02]  /*12300*/  ISETP.GE.AND P5, PT, R112, R183, PT ;  /* 0x000000b77000720c */ /* 0x000fc40003fa6270 */
[----:B------:R-:W-:Y:S02]  /*12310*/  FSEL R115, R115, -INF , P0 ;  /* 0xff80000073737808 */ /* 0x000fe40000000000 */
[----:B------:R-:W-:Y:S02]  /*12320*/  FSEL R108, R108, -INF , P1 ;  /* 0xff8000006c6c7808 */ /* 0x000fe40000800000 */
[----:B------:R-:W-:Y:S02]  /*12330*/  ISETP.GE.AND P0, PT, R112, R182, PT ;  /* 0x000000b67000720c */ /* 0x000fe40003f06270 */
[----:B------:R-:W-:Y:S02]  /*12340*/  ISETP.GE.AND P2, PT, R114, R183, PT ;  /* 0x000000b77200720c */ /* 0x000fe40003f46270 */
[----:B------:R-:W-:Y:S02]  /*12350*/  FSEL R250, R108, -INF , !P5 ;  /* 0xff8000006cfa7808 */ /* 0x000fe40006800000 */
[----:B------:R-:W-:-:S02]  /*12360*/  FSEL R108, R110, -INF , P0 ;  /* 0xff8000006e6c7808 */ /* 0x000fc40000000000 */
[----:B------:R-:W-:Y:S02]  /*12370*/  IADD3 R110, PT, PT, R246, 0x70, -R57 ;  /* 0x00000070f66e7810 */ /* 0x000fe40007ffe839 */
[----:B------:R-:W-:Y:S01]  /*12380*/  FSEL R5, R113, -INF , !P2 ;  /* 0xff80000071057808 */ /* 0x000fe20005000000 */
[----:B------:R-:W-:Y:S01]  /*12390*/  VIADD R113, R104, 0xffffff89 ;  /* 0xffffff8968717836 */ /* 0x000fe20000000000 */
[----:B------:R-:W-:Y:S02]  /*123a0*/  ISETP.GE.AND P3, PT, R114, R181, PT ;  /* 0x000000b57200720c */ /* 0x000fe40003f66270 */
[----:B------:R-:W-:Y:S02]  /*123b0*/  IABS R110, R110 ;  /* 0x0000006e006e7213 */ /* 0x000fe40000000000 */
[----:B------:R-:W-:Y:S02]  /*123c0*/  FSEL R216, R115, -INF , !P3 ;  /* 0xff80000073d87808 */ /* 0x000fe40005800000 */
[----:B------:R-:W-:-:S02]  /*123d0*/  FSEL R7, R7, -INF , !P6 ;  /* 0xff80000007077808 */ /* 0x000fc40007000000 */
[C---:B------:R-:W-:Y:S02]  /*123e0*/  ISETP.GE.AND P1, PT, R113.reuse, R184, PT ;  /* 0x000000b87100720c */ /* 0x040fe40003f26270 */
[C---:B------:R-:W-:Y:S02]  /*123f0*/  ISETP.GE.AND P2, PT, R113.reuse, R183, PT ;  /* 0x000000b77100720c */ /* 0x040fe40003f46270 */
[CC--:B------:R-:W-:Y:S02]  /*12400*/  ISETP.GE.AND P3, PT, R113.reuse, R181.reuse, PT ;  /* 0x000000b57100720c */ /* 0x0c0fe40003f66270 */
[----:B------:R-:W-:Y:S01]  /*12410*/  ISETP.GE.AND P0, PT, R113, R182, PT ;  /* 0x000000b67100720c */ /* 0x000fe20003f06270 */
[----:B------:R-:W-:Y:S01]  /*12420*/  IMAD.MOV.U32 R113, RZ, RZ, R110 ;  /* 0x000000ffff717224 */ /* 0x000fe200078e006e */
[----:B------:R-:W-:Y:S02]  /*12430*/  ISETP.GE.AND P6, PT, R112, R181, PT ;  /* 0x000000b57000720c */ /* 0x000fe40003fc6270 */
[----:B------:R-:W-:-:S02]  /*12440*/  IADD3 R112, PT, PT, R246, 0x77, -R57 ;  /* 0x00000077f6707810 */ /* 0x000fc40007ffe839 */
[----:B------:R-:W-:Y:S02]  /*12450*/  IADD3 R110, PT, PT, R58, 0x77, -R57 ;  /* 0x000000773a6e7810 */ /* 0x000fe40007ffe839 */
[----:B------:R-:W-:Y:S02]  /*12460*/  IABS R112, R112 ;  /* 0x0000007000707213 */ /* 0x000fe40000000000 */
[----:B------:R-:W-:Y:S02]  /*12470*/  IABS R110, R110 ;  /* 0x0000006e006e7213 */ /* 0x000fe40000000000 */
[----:B------:R-:W-:Y:S02]  /*12480*/  I2FP.F32.S32 R112, R112 ;  /* 0x0000007000707245 */ /* 0x000fe40000201400 */
[----:B------:R-:W-:Y:S02]  /*12490*/  I2FP.F32.S32 R110, R110 ;  /* 0x0000006e006e7245 */ /* 0x000fe40000201400 */
[----:B------:R-:W-:Y:S01]  /*124a0*/  I2FP.F32.S32 R113, R113 ;  /* 0x0000007100717245 */ /* 0x000fe20000201400 */
[----:B------:R-:W-:Y:S01]  /*124b0*/  FFMA.FTZ R109, -R180, R112, R109 ;  /* 0x00000070b46d7223 */ /* 0x000fe2000001016d */
[----:B------:R-:W-:Y:S01]  /*124c0*/  IADD3 R112, PT, PT, R58, 0x70, -R57 ;  /* 0x000000703a707810 */ /* 0x000fe20007ffe839 */
[----:B------:R-:W-:Y:S01]  /*124d0*/  FFMA.FTZ R111, -R180, R110, R111 ;  /* 0x0000006eb46f7223 */ /* 0x000fe2000001016f */
[----:B------:R-:W-:-:S02]  /*124e0*/  VIADD R110, R104, 0xffffff90 ;  /* 0xffffff90686e7836 */ /* 0x000fc40000000000 */
[----:B------:R-:W-:Y:S01]  /*124f0*/  FFMA.FTZ R64, -R180, R113, R64 ;  /* 0x00000071b4407223 */ /* 0x000fe20000010140 */
[----:B------:R-:W-:Y:S02]  /*12500*/  IABS R112, R112 ;  /* 0x0000007000707213 */ /* 0x000fe40000000000 */
[----:B------:R-:W-:Y:S02]  /*12510*/  FSEL R218, R109, -INF , P1 ;  /* 0xff8000006dda7808 */ /* 0x000fe40000800000 */
[----:B------:R-:W-:Y:S02]  /*12520*/  ISETP.GE.AND P1, PT, R110, R184, PT ;  /* 0x000000b86e00720c */ /* 0x000fe40003f26270 */
[----:B------:R-:W-:Y:S02]  /*12530*/  I2FP.F32.S32 R113, R112 ;  /* 0x0000007000717245 */ /* 0x000fe40000201400 */
[----:B------:R-:W-:Y:S02]  /*12540*/  FSEL R210, R64, -INF , P1 ;  /* 0xff80000040d27808 */ /* 0x000fe40000800000 */
[----:B------:R-:W-:Y:S01]  /*12550*/  IADD3 R64, PT, PT, R246, 0x6f, -R57 ;  /* 0x0000006ff6407810 */ /* 0x000fe20007ffe839 */
[----:B------:R-:W-:Y:S01]  /*12560*/  FFMA.FTZ R66, -R180, R113, R66 ;  /* 0x00000071b4427223 */ /* 0x000fe20000010142 */
[----:B------:R-:W-:-:S02]  /*12570*/  FSEL R111, R111, -INF , P0 ;  /* 0xff8000006f6f7808 */ /* 0x000fc40000000000 */
[----:B------:R-:W-:Y:S02]  /*12580*/  ISETP.GE.AND P0, PT, R110, R182, PT ;  /* 0x000000b66e00720c */ /* 0x000fe40003f06270 */
[----:B------:R-:W-:Y:S02]  /*12590*/  IABS R64, R64 ;  /* 0x0000004000407213 */ /* 0x000fe40000000000 */
[----:B------:R-:W-:Y:S02]  /*125a0*/  FSEL R226, R66, -INF , P0 ;  /* 0xff80000042e27808 */ /* 0x000fe40000000000 */
[----:B------:R-:W-:Y:S01]  /*125b0*/  FSEL R252, R111, -INF , !P3 ;  /* 0xff8000006ffc7808 */ /* 0x000fe20005800000 */
[----:B------:R-:W-:Y:S01]  /*125c0*/  IMAD.MOV.U32 R66, RZ, RZ, R64 ;  /* 0x000000ffff427224 */ /* 0x000fe200078e0040 */
[----:B------:R-:W-:Y:S02]  /*125d0*/  IADD3 R64, PT, PT, R246, 0x68, -R57 ;  /* 0x00000068f6407810 */ /* 0x000fe40007ffe839 */
[----:B------:R-:W-:Y:S01]  /*125e0*/  FSEL R109, R108, -INF , !P6 ;  /* 0xff8000006c6d7808 */ /* 0x000fe20007000000 */
[----:B------:R-:W-:Y:S01]  /*125f0*/  VIADD R108, R104, 0xffffff91 ;  /* 0xffffff91686c7836 */ /* 0x000fe20000000000 */
[----:B------:R-:W-:-:S02]  /*12600*/  IABS R64, R64 ;  /* 0x0000004000407213 */ /* 0x000fc40000000000 */
[----:B------:R-:W-:Y:S02]  /*12610*/  I2FP.F32.S32 R66, R66 ;  /* 0x0000004200427245 */ /* 0x000fe40000201400 */
[----:B------:R-:W-:Y:S01]  /*12620*/  ISETP.GE.AND P1, PT, R108, R184, PT ;  /* 0x000000b86c00720c */ /* 0x000fe20003f26270 */
[----:B------:R-:W-:Y:S01]  /*12630*/  IMAD.MOV.U32 R111, RZ, RZ, R64 ;  /* 0x000000ffff6f7224 */ /* 0x000fe200078e0040 */
[----:B------:R-:W-:Y:S01]  /*12640*/  IADD3 R64, PT, PT, R58, 0x6f, -R57 ;  /* 0x0000006f3a407810 */ /* 0x000fe20007ffe839 */
[----:B------:R-:W-:Y:S01]  /*12650*/  FFMA.FTZ R65, -R180, R66, R65 ;  /* 0x00000042b4417223 */ /* 0x000fe20000010141 */
[----:B------:R-:W-:Y:S02]  /*12660*/  IADD3 R66, PT, PT, R58, 0x68, -R57 ;  /* 0x000000683a427810 */ /* 0x000fe40007ffe839 */
[----:B------:R-:W-:Y:S02]  /*12670*/  IABS R64, R64 ;  /* 0x0000004000407213 */ /* 0x000fe40000000000 */
[----:B------:R-:W-:-:S02]  /*12680*/  I2FP.F32.S32 R111, R111 ;  /* 0x0000006f006f7245 */ /* 0x000fc40000201400 */
[----:B------:R-:W-:Y:S02]  /*12690*/  I2FP.F32.S32 R64, R64 ;  /* 0x0000004000407245 */ /* 0x000fe40000201400 */
[----:B------:R-:W-:Y:S01]  /*126a0*/  IABS R66, R66 ;  /* 0x0000004200427213 */ /* 0x000fe20000000000 */
[C---:B------:R-:W-:Y:S01]  /*126b0*/  FFMA.FTZ R60, -R180.reuse, R111, R60 ;  /* 0x0000006fb43c7223 */ /* 0x040fe2000001013c */
[----:B------:R-:W-:Y:S01]  /*126c0*/  FSEL R65, R65, -INF , P1 ;  /* 0xff80000041417808 */ /* 0x000fe20000800000 */
[----:B------:R-:W-:Y:S01]  /*126d0*/  FFMA.FTZ R67, -R180, R64, R67 ;  /* 0x00000040b4437223 */ /* 0x000fe20000010143 */
[----:B------:R-:W-:Y:S01]  /*126e0*/  VIADD R64, R104, 0xffffff98 ;  /* 0xffffff9868407836 */ /* 0x000fe20000000000 */
[----:B------:R-:W-:Y:S02]  /*126f0*/  I2FP.F32.S32 R111, R66 ;  /* 0x00000042006f7245 */ /* 0x000fe40000201400 */
[----:B------:R-:W-:Y:S02]  /*12700*/  ISETP.GE.AND P0, PT, R108, R182, PT ;  /* 0x000000b66c00720c */ /* 0x000fe40003f06270 */
[----:B------:R-:W-:Y:S01]  /*12710*/  ISETP.GE.AND P1, PT, R64, R184, PT ;  /* 0x000000b84000720c */ /* 0x000fe20003f26270 */
[----:B------:R-:W-:Y:S01]  /*12720*/  FFMA.FTZ R62, -R180, R111, R62 ;  /* 0x0000006fb43e7223 */ /* 0x000fe2000001013e */
[----:B------:R-:W-:-:S02]  /*12730*/  FSEL R67, R67, -INF , P0 ;  /* 0xff80000043437808 */ /* 0x000fc40000000000 */
[----:B------:R-:W-:Y:S02]  /*12740*/  FSEL R238, R60, -INF , P1 ;  /* 0xff8000003cee7808 */ /* 0x000fe40000800000 */
[--C-:B------:R-:W-:Y:S02]  /*12750*/  IADD3 R60, PT, PT, R246, 0x67, -R57.reuse ;  /* 0x00000067f63c7810 */ /* 0x100fe40007ffe839 */
[----:B------:R-:W-:Y:S02]  /*12760*/  ISETP.GE.AND P0, PT, R64, R182, PT ;  /* 0x000000b64000720c */ /* 0x000fe40003f06270 */
[----:B------:R-:W-:Y:S02]  /*12770*/  IABS R60, R60 ;  /* 0x0000003c003c7213 */ /* 0x000fe40000000000 */
[----:B------:R-:W-:Y:S02]  /*12780*/  FSEL R244, R62, -INF , P0 ;  /* 0xff8000003ef47808 */ /* 0x000fe40000000000 */
[----:B------:R-:W-:Y:S01]  /*12790*/  FSEL R218, R218, -INF , !P2 ;  /* 0xff800000dada7808 */ /* 0x000fe20005000000 */
[----:B------:R-:W-:Y:S01]  /*127a0*/  IMAD.MOV.U32 R62, RZ, RZ, R60 ;  /* 0x000000ffff3e7224 */ /* 0x000fe200078e003c */
[----:B------:R-:W-:-:S02]  /*127b0*/  IADD3 R60, PT, PT, R246, 0x60, -R57 ;  /* 0x00000060f63c7810 */ /* 0x000fc40007ffe839 */
[-C--:B------:R-:W-:Y:S02]  /*127c0*/  ISETP.GE.AND P2, PT, R108, R183.reuse, PT ;  /* 0x000000b76c00720c */ /* 0x080fe40003f46270 */
[----:B------:R-:W-:Y:S02]  /*127d0*/  IABS R60, R60 ;  /* 0x0000003c003c7213 */ /* 0x000fe40000000000 */
[----:B------:R-:W-:Y:S02]  /*127e0*/  FSEL R240, R65, -INF , !P2 ;  /* 0xff80000041f07808 */ /* 0x000fe40005000000 */
[----:B------:R-:W-:Y:S01]  /*127f0*/  ISETP.GE.AND P5, PT, R110, R183, PT ;  /* 0x000000b76e00720c */ /* 0x000fe20003fa6270 */
[----:B------:R-:W-:Y:S01]  /*12800*/  IMAD.MOV.U32 R65, RZ, RZ, R60 ;  /* 0x000000ffff417224 */ /* 0x000fe200078e003c */
[----:B------:R-:W-:Y:S02]  /*12810*/  IADD3 R60, PT, PT, R58, 0x67, -R57 ;  /* 0x000000673a3c7810 */ /* 0x000fe40007ffe839 */
[----:B------:R-:W-:-:S02]  /*12820*/  ISETP.GE.AND P6, PT, R110, R181, PT ;  /* 0x000000b56e00720c */ /* 0x000fc40003fc6270 */
[----:B------:R-:W-:Y:S02]  /*12830*/  IABS R60, R60 ;  /* 0x0000003c003c7213 */ /* 0x000fe40000000000 */
[----:B------:R-:W-:Y:S02]  /*12840*/  FSEL R210, R210, -INF , !P5 ;  /* 0xff800000d2d27808 */ /* 0x000fe40006800000 */
[----:B------:R-:W-:Y:S02]  /*12850*/  FSEL R226, R226, -INF , !P6 ;  /* 0xff800000e2e27808 */ /* 0x000fe40007000000 */
[C---:B------:R-:W-:Y:S02]  /*12860*/  ISETP.GE.AND P5, PT, R64.reuse, R183, PT ;  /* 0x000000b74000720c */ /* 0x040fe40003fa6270 */
[----:B------:R-:W-:Y:S01]  /*12870*/  ISETP.GE.AND P6, PT, R64, R181, PT ;  /* 0x000000b54000720c */ /* 0x000fe20003fc6270 */
[----:B------:R-:W-:Y:S01]  /*12880*/  VIADD R64, R104, 0xffffff99 ;  /* 0xffffff9968407836 */ /* 0x000fe20000000000 */
[----:B------:R-:W-:-:S02]  /*12890*/  I2FP.F32.S32 R62, R62 ;  /* 0x0000003e003e7245 */ /* 0x000fc40000201400 */
[----:B------:R-:W-:Y:S02]  /*128a0*/  I2FP.F32.S32 R60, R60 ;  /* 0x0000003c003c7245 */ /* 0x000fe40000201400 */
[----:B------:R-:W-:Y:S01]  /*128b0*/  I2FP.F32.S32 R65, R65 ;  /* 0x0000004100417245 */ /* 0x000fe20000201400 */
[----:B------:R-:W-:Y:S01]  /*128c0*/  FFMA.FTZ R61, -R180, R62, R61 ;  /* 0x0000003eb43d7223 */ /* 0x000fe2000001013d */
[----:B------:R-:W-:Y:S01]  /*128d0*/  ISETP.GE.AND P1, PT, R64, R184, PT ;  /* 0x000000b84000720c */ /* 0x000fe20003f26270 */
[----:B------:R-:W-:Y:S01]  /*128e0*/  FFMA.FTZ R63, -R180, R60, R63 ;  /* 0x0000003cb43f7223 */ /* 0x000fe2000001013f */
[----:B------:R-:W-:Y:S01]  /*128f0*/  IADD3 R62, PT, PT, R58, 0x60, -R57 ;  /* 0x000000603a3e7810 */ /* 0x000fe20007ffe839 */
[----:B------:R-:W-:Y:S02]  /*12900*/  VIADD R60, R104, 0xffffffa0 ;  /* 0xffffffa0683c7836 */ /* 0x000fe40000000000 */
[----:B------:R-:W-:Y:S01]  /*12910*/  FFMA.FTZ R52, -R180, R65, R52 ;  /* 0x00000041b4347223 */ /* 0x000fe20000010134 */
[----:B------:R-:W-:-:S02]  /*12920*/  FSEL R61, R61, -INF , P1 ;  /* 0xff8000003d3d7808 */ /* 0x000fc40000800000 */
[----:B------:R-:W-:Y:S02]  /*12930*/  IABS R62, R62 ;  /* 0x0000003e003e7213 */ /* 0x000fe40000000000 */
[----:B------:R-:W-:Y:S02]  /*12940*/  ISETP.GE.AND P1, PT, R60, R184, PT ;  /* 0x000000b83c00720c */ /* 0x000fe40003f26270 */
[----:B------:R-:W-:Y:S02]  /*12950*/  I2FP.F32.S32 R65, R62 ;  /* 0x0000003e00417245 */ /* 0x000fe40000201400 */
[----:B------:R-:W-:Y:S02]  /*12960*/  ISETP.GE.AND P0, PT, R64, R182, PT ;  /* 0x000000b64000720c */ /* 0x000fe40003f06270 */
[----:B------:R-:W-:Y:S01]  /*12970*/  FSEL R212, R52, -INF , P1 ;  /* 0xff80000034d47808 */ /* 0x000fe20000800000 */
[----:B------:R-:W-:Y:S01]  /*12980*/  FFMA.FTZ R54, -R180, R65, R54 ;  /* 0x00000041b4367223 */ /* 0x000fe20000010136 */
[----:B------:R-:W-:-:S02]  /*12990*/  IADD3 R52, PT, PT, R246, 0x5f, -R57 ;  /* 0x0000005ff6347810 */ /* 0x000fc40007ffe839 */
[----:B------:R-:W-:Y:S02]  /*129a0*/  FSEL R63, R63, -INF , P0 ;  /* 0xff8000003f3f7808 */ /* 0x000fe40000000000 */
[----:B------:R-:W-:Y:S02]  /*129b0*/  ISETP.GE.AND P0, PT, R60, R182, PT ;  /* 0x000000b63c00720c */ /* 0x000fe40003f06270 */
[----:B------:R-:W-:Y:S02]  /*129c0*/  IABS R52, R52 ;  /* 0x0000003400347213 */ /* 0x000fe40000000000 */
[----:B------:R-:W-:Y:S02]  /*129d0*/  FSEL R214, R54, -INF , P0 ;  /* 0xff80000036d67808 */ /* 0x000fe40000000000 */
[----:B------:R-:W-:Y:S01]  /*129e0*/  ISETP.GE.AND P2, PT, R64, R183, PT ;  /* 0x000000b74000720c */ /* 0x000fe20003f46270 */
[----:B------:R-:W-:Y:S01]  /*129f0*/  IMAD.MOV.U32 R54, RZ, RZ, R52 ;  /* 0x000000ffff367224 */ /* 0x000fe200078e0034 */
[----:B------:R-:W-:-:S02]  /*12a00*/  IADD3 R52, PT, PT, R246, 0x58, -R57 ;  /* 0x00000058f6347810 */ /* 0x000fc40007ffe839 */
[----:B------:R-:W-:Y:S02]  /*12a10*/  FSEL R242, R61, -INF , !P2 ;  /* 0xff8000003df27808 */ /* 0x000fe40005000000 */
[----:B------:R-:W-:Y:S02]  /*12a20*/  IABS R52, R52 ;  /* 0x0000003400347213 */ /* 0x000fe40000000000 */
[----:B------:R-:W-:Y:S02]  /*12a30*/  FSEL R238, R238, -INF , !P5 ;  /* 0xff800000eeee7808 */ /* 0x000fe40006800000 */
[----:B------:R-:W-:Y:S01]  /*12a40*/  FSEL R244, R244, -INF , !P6 ;  /* 0xff800000f4f47808 */ /* 0x000fe20007000000 */
[----:B------:R-:W-:Y:S01]  /*12a50*/  IMAD.MOV.U32 R61, RZ, RZ, R52 ;  /* 0x000000ffff3d7224 */ /* 0x000fe200078e0034 */
[----:B------:R-:W-:Y:S02]  /*12a60*/  IADD3 R52, PT, PT, R58, 0x5f, -R57 ;  /* 0x0000005f3a347810 */ /* 0x000fe40007ffe839 */
[----:B------:R-:W-:-:S02]  /*12a70*/  ISETP.GE.AND P5, PT, R60, R183, PT ;  /* 0x000000b73c00720c */ /* 0x000fc40003fa6270 */
[----:B------:R-:W-:Y:S02]  /*12a80*/  IABS R52, R52 ;  /* 0x0000003400347213 */ /* 0x000fe40000000000 */
[----:B------:R-:W-:Y:S01]  /*12a90*/  ISETP.GE.AND P6, PT, R60, R181, PT ;  /* 0x000000b53c00720c */ /* 0x000fe20003fc6270 */
[----:B------:R-:W-:Y:S01]  /*12aa0*/  VIADD R60, R104, 0xffffffa1 ;  /* 0xffffffa1683c7836 */ /* 0x000fe20000000000 */
[----:B------:R-:W-:Y:S02]  /*12ab0*/  I2FP.F32.S32 R54, R54 ;  /* 0x0000003600367245 */ /* 0x000fe40000201400 */
[----:B------:R-:W-:Y:S02]  /*12ac0*/  I2FP.F32.S32 R52, R52 ;  /* 0x0000003400347245 */ /* 0x000fe40000201400 */
[----:B------:R-:W-:Y:S01]  /*12ad0*/  I2FP.F32.S32 R61, R61 ;  /* 0x0000003d003d7245 */ /* 0x000fe20000201400 */
[----:B------:R-:W-:Y:S01]  /*12ae0*/  FFMA.FTZ R53, -R180, R54, R53 ;  /* 0x00000036b4357223 */ /* 0x000fe20000010135 */
[----:B------:R-:W-:Y:S01]  /*12af0*/  ISETP.GE.AND P1, PT, R60, R184, PT ;  /* 0x000000b83c00720c */ /* 0x000fe20003f26270 */
[----:B------:R-:W-:Y:S01]  /*12b00*/  FFMA.FTZ R55, -R180, R52, R55 ;  /* 0x00000034b4377223 */ /* 0x000fe20000010137 */
[----:B------:R-:W-:Y:S01]  /*12b10*/  IADD3 R54, PT, PT, R58, 0x58, -R57 ;  /* 0x000000583a367810 */ /* 0x000fe20007ffe839 */
[----:B------:R-:W-:-:S02]  /*12b20*/  VIADD R52, R104, 0xffffffa8 ;  /* 0xffffffa868347836 */ /* 0x000fc40000000000 */
[----:B------:R-:W-:Y:S01]  /*12b30*/  FFMA.FTZ R44, -R180, R61, R44 ;  /* 0x0000003db42c7223 */ /* 0x000fe2000001012c */
[----:B------:R-:W-:Y:S02]  /*12b40*/  FSEL R53, R53, -INF , P1 ;  /* 0xff80000035357808 */ /* 0x000fe40000800000 */
        /* <DEDUP_REMOVED lines=240> */
[----:B------:R-:W-:Y:S02]  /*13a50*/  ISETP.GE.AND P3, PT, R108, R181, PT ;  /* 0x000000b56c00720c */ /* 0x000fe40003f66270 */
[----:B------:R-:W-:Y:S02]  /*13a60*/  I2FP.F32.S32 R25, R22 ;  /* 0x0000001600197245 */ /* 0x000fe40000201400 */
[----:B------:R-:W-:-:S02]  /*13a70*/  ISETP.GE.AND P0, PT, R24, R182, PT ;  /* 0x000000b61800720c */ /* 0x000fc40003f06270 */
[----:B------:R-:W-:Y:S01]  /*13a80*/  FSEL R108, R16, -INF , P1 ;  /* 0xff800000106c7808 */ /* 0x000fe20000800000 */
[----:B------:R-:W-:Y:S01]  /*13a90*/  FFMA.FTZ R18, -R180, R25, R18 ;  /* 0x00000019b4127223 */ /* 0x000fe20000010112 */
[----:B------:R-:W-:Y:S02]  /*13aa0*/  IADD3 R16, PT, PT, R246, 0x1f, -R57 ;  /* 0x0000001ff6107810 */ /* 0x000fe40007ffe839 */
[----:B------:R-:W-:Y:S02]  /*13ab0*/  FSEL R23, R23, -INF , P0 ;  /* 0xff80000017177808 */ /* 0x000fe40000000000 */
[----:B------:R-:W-:Y:S02]  /*13ac0*/  ISETP.GE.AND P0, PT, R20, R182, PT ;  /* 0x000000b61400720c */ /* 0x000fe40003f06270 */
[----:B------:R-:W-:Y:S02]  /*13ad0*/  IABS R16, R16 ;  /* 0x0000001000107213 */ /* 0x000fe40000000000 */
[----:B------:R-:W-:-:S02]  /*13ae0*/  FSEL R114, R18, -INF , P0 ;  /* 0xff80000012727808 */ /* 0x000fc40000000000 */
[----:B------:R-:W-:Y:S01]  /*13af0*/  ISETP.GE.AND P2, PT, R24, R183, PT ;  /* 0x000000b71800720c */ /* 0x000fe20003f46270 */
[----:B------:R-:W-:Y:S01]  /*13b00*/  IMAD.MOV.U32 R18, RZ, RZ, R16 ;  /* 0x000000ffff127224 */ /* 0x000fe200078e0010 */
[--C-:B------:R-:W-:Y:S02]  /*13b10*/  IADD3 R16, PT, PT, R246, 0x18, -R57.reuse ;  /* 0x00000018f6107810 */ /* 0x100fe40007ffe839 */
[----:B------:R-:W-:Y:S02]  /*13b20*/  FSEL R120, R21, -INF , !P2 ;  /* 0xff80000015787808 */ /* 0x000fe40005000000 */
[----:B------:R-:W-:Y:S02]  /*13b30*/  IABS R16, R16 ;  /* 0x0000001000107213 */ /* 0x000fe40000000000 */
[----:B------:R-:W-:Y:S02]  /*13b40*/  FSEL R118, R118, -INF , !P5 ;  /* 0xff80000076767808 */ /* 0x000fe40006800000 */
[----:B------:R-:W-:Y:S01]  /*13b50*/  FSEL R132, R132, -INF , !P6 ;  /* 0xff80000084847808 */ /* 0x000fe20007000000 */
[----:B------:R-:W-:Y:S01]  /*13b60*/  IMAD.MOV.U32 R21, RZ, RZ, R16 ;  /* 0x000000ffff157224 */ /* 0x000fe200078e0010 */
[----:B------:R-:W-:-:S02]  /*13b70*/  IADD3 R16, PT, PT, R58, 0x1f, -R57 ;  /* 0x0000001f3a107810 */ /* 0x000fc40007ffe839 */
[C---:B------:R-:W-:Y:S02]  /*13b80*/  ISETP.GE.AND P5, PT, R20.reuse, R183, PT ;  /* 0x000000b71400720c */ /* 0x040fe40003fa6270 */
[----:B------:R-:W-:Y:S02]  /*13b90*/  IABS R16, R16 ;  /* 0x0000001000107213 */ /* 0x000fe40000000000 */
[----:B------:R-:W-:Y:S01]  /*13ba0*/  ISETP.GE.AND P6, PT, R20, R181, PT ;  /* 0x000000b51400720c */ /* 0x000fe20003fc6270 */
[----:B------:R-:W-:Y:S01]  /*13bb0*/  VIADD R20, R104, 0xffffffe1 ;  /* 0xffffffe168147836 */ /* 0x000fe20000000000 */
[----:B------:R-:W-:Y:S02]  /*13bc0*/  I2FP.F32.S32 R18, R18 ;  /* 0x0000001200127245 */ /* 0x000fe40000201400 */
[----:B------:R-:W-:Y:S02]  /*13bd0*/  I2FP.F32.S32 R16, R16 ;  /* 0x0000001000107245 */ /* 0x000fe40000201400 */
[----:B------:R-:W-:Y:S01]  /*13be0*/  I2FP.F32.S32 R21, R21 ;  /* 0x0000001500157245 */ /* 0x000fe20000201400 */
[C---:B------:R-:W-:Y:S01]  /*13bf0*/  FFMA.FTZ R17, -R180.reuse, R18, R17 ;  /* 0x00000012b4117223 */ /* 0x040fe20000010111 */
[----:B------:R-:W-:Y:S01]  /*13c00*/  FSEL R228, R67, -INF , !P3 ;  /* 0xff80000043e47808 */ /* 0x000fe20005800000 */
[----:B------:R-:W-:Y:S01]  /*13c10*/  FFMA.FTZ R19, -R180, R16, R19 ;  /* 0x00000010b4137223 */ /* 0x000fe20000010113 */
[----:B------:R-:W-:Y:S01]  /*13c20*/  ISETP.GE.AND P1, PT, R20, R184, PT ;  /* 0x000000b81400720c */ /* 0x000fe20003f26270 */
[----:B------:R-:W-:Y:S01]  /*13c30*/  VIADD R16, R104, 0xffffffe8 ;  /* 0xffffffe868107836 */ /* 0x000fe20000000000 */
[----:B------:R-:W-:Y:S01]  /*13c40*/  IADD3 R18, PT, PT, R58, 0x18, -R57 ;  /* 0x000000183a127810 */ /* 0x000fe20007ffe839 */
[----:B------:R-:W-:Y:S01]  /*13c50*/  FFMA.FTZ R12, -R180, R21, R12 ;  /* 0x00000015b40c7223 */ /* 0x000fe2000001010c */
[----:B------:R-:W-:-:S02]  /*13c60*/  ISETP.GE.AND P3, PT, R64, R181, PT ;  /* 0x000000b54000720c */ /* 0x000fc40003f66270 */
[----:B------:R-:W-:Y:S02]  /*13c70*/  IABS R18, R18 ;  /* 0x0000001200127213 */ /* 0x000fe40000000000 */
[----:B------:R-:W-:Y:S02]  /*13c80*/  FSEL R17, R17, -INF , P1 ;  /* 0xff80000011117808 */ /* 0x000fe40000800000 */
[----:B------:R-:W-:Y:S02]  /*13c90*/  FSEL R236, R63, -INF , !P3 ;  /* 0xff8000003fec7808 */ /* 0x000fe40005800000 */
[----:B------:R-:W-:Y:S02]  /*13ca0*/  ISETP.GE.AND P1, PT, R16, R184, PT ;  /* 0x000000b81000720c */ /* 0x000fe40003f26270 */
[----:B------:R-:W-:Y:S02]  /*13cb0*/  ISETP.GE.AND P3, PT, R60, R181, PT ;  /* 0x000000b53c00720c */ /* 0x000fe40003f66270 */
[----:B------:R-:W-:-:S02]  /*13cc0*/  I2FP.F32.S32 R21, R18 ;  /* 0x0000001200157245 */ /* 0x000fc40000201400 */
[----:B------:R-:W-:Y:S02]  /*13cd0*/  ISETP.GE.AND P0, PT, R20, R182, PT ;  /* 0x000000b61400720c */ /* 0x000fe40003f06270 */
[----:B------:R-:W-:Y:S01]  /*13ce0*/  FSEL R64, R12, -INF , P1 ;  /* 0xff8000000c407808 */ /* 0x000fe20000800000 */
[----:B------:R-:W-:Y:S01]  /*13cf0*/  FFMA.FTZ R14, -R180, R21, R14 ;  /* 0x00000015b40e7223 */ /* 0x000fe2000001010e */
[----:B------:R-:W-:Y:S02]  /*13d00*/  FSEL R232, R55, -INF , !P3 ;  /* 0xff80000037e87808 */ /* 0x000fe40005800000 */
[----:B------:R-:W-:Y:S02]  /*13d10*/  IADD3 R12, PT, PT, R246, 0x17, -R57 ;  /* 0x00000017f60c7810 */ /* 0x000fe40007ffe839 */
[----:B------:R-:W-:Y:S02]  /*13d20*/  ISETP.GE.AND P3, PT, R52, R181, PT ;  /* 0x000000b53400720c */ /* 0x000fe40003f66270 */
[----:B------:R-:W-:-:S02]  /*13d30*/  FSEL R19, R19, -INF , P0 ;  /* 0xff80000013137808 */ /* 0x000fc40000000000 */
[----:B------:R-:W-:Y:S02]  /*13d40*/  ISETP.GE.AND P0, PT, R16, R182, PT ;  /* 0x000000b61000720c */ /* 0x000fe40003f06270 */
[----:B------:R-:W-:Y:S02]  /*13d50*/  IABS R12, R12 ;  /* 0x0000000c000c7213 */ /* 0x000fe40000000000 */
[----:B------:R-:W-:Y:S02]  /*13d60*/  FSEL R220, R47, -INF , !P3 ;  /* 0xff8000002fdc7808 */ /* 0x000fe40005800000 */
[----:B------:R-:W-:Y:S02]  /*13d70*/  ISETP.GE.AND P3, PT, R44, R181, PT ;  /* 0x000000b52c00720c */ /* 0x000fe40003f66270 */
[----:B------:R-:W-:Y:S01]  /*13d80*/  FSEL R112, R14, -INF , P0 ;  /* 0xff8000000e707808 */ /* 0x000fe20000000000 */
[----:B------:R-:W-:Y:S01]  /*13d90*/  IMAD.MOV.U32 R14, RZ, RZ, R12 ;  /* 0x000000ffff0e7224 */ /* 0x000fe200078e000c */
[----:B------:R-:W-:-:S02]  /*13da0*/  FSEL R204, R43, -INF , !P3 ;  /* 0xff8000002bcc7808 */ /* 0x000fc40005800000 */
[----:B------:R-:W-:Y:S02]  /*13db0*/  IADD3 R12, PT, PT, R246, 0x10, -R57 ;  /* 0x00000010f60c7810 */ /* 0x000fe40007ffe839 */
[----:B------:R-:W-:Y:S02]  /*13dc0*/  ISETP.GE.AND P3, PT, R40, R181, PT ;  /* 0x000000b52800720c */ /* 0x000fe40003f66270 */
[----:B------:R-:W-:Y:S02]  /*13dd0*/  ISETP.GE.AND P2, PT, R20, R183, PT ;  /* 0x000000b71400720c */ /* 0x000fe40003f46270 */
[----:B------:R-:W-:Y:S02]  /*13de0*/  IABS R12, R12 ;  /* 0x0000000c000c7213 */ /* 0x000fe40000000000 */
[----:B------:R-:W-:Y:S02]  /*13df0*/  FSEL R202, R39, -INF , !P3 ;  /* 0xff80000027ca7808 */ /* 0x000fe40005800000 */
[----:B------:R-:W-:-:S02]  /*13e00*/  ISETP.GE.AND P3, PT, R36, R181, PT ;  /* 0x000000b52400720c */ /* 0x000fc40003f66270 */
[----:B------:R-:W-:Y:S01]  /*13e10*/  FSEL R66, R17, -INF , !P2 ;  /* 0xff80000011427808 */ /* 0x000fe20005000000 */
[----:B------:R-:W-:Y:S01]  /*13e20*/  IMAD.MOV.U32 R17, RZ, RZ, R12 ;  /* 0x000000ffff117224 */ /* 0x000fe200078e000c */
[----:B------:R-:W-:Y:S02]  /*13e30*/  FSEL R188, R35, -INF , !P3 ;  /* 0xff80000023bc7808 */ /* 0x000fe40005800000 */
[----:B------:R-:W-:Y:S02]  /*13e40*/  IADD3 R12, PT, PT, R58, 0x17, -R57 ;  /* 0x000000173a0c7810 */ /* 0x000fe40007ffe839 */
[----:B------:R-:W-:Y:S02]  /*13e50*/  ISETP.GE.AND P3, PT, R32, R181, PT ;  /* 0x000000b52000720c */ /* 0x000fe40003f66270 */
[----:B------:R-:W-:Y:S02]  /*13e60*/  I2FP.F32.S32 R14, R14 ;  /* 0x0000000e000e7245 */ /* 0x000fe40000201400 */
[----:B------:R-:W-:-:S02]  /*13e70*/  FSEL R108, R108, -INF , !P5 ;  /* 0xff8000006c6c7808 */ /* 0x000fc40006800000 */
[----:B------:R-:W-:Y:S01]  /*13e80*/  FSEL R114, R114, -INF , !P6 ;  /* 0xff80000072727808 */ /* 0x000fe20007000000 */
[----:B------:R-:W-:Y:S01]  /*13e90*/  FFMA.FTZ R13, -R180, R14, R13 ;  /* 0x0000000eb40d7223 */ /* 0x000fe2000001010d */
[----:B------:R-:W-:Y:S02]  /*13ea0*/  IABS R12, R12 ;  /* 0x0000000c000c7213 */ /* 0x000fe40000000000 */
[----:B------:R-:W-:Y:S02]  /*13eb0*/  FSEL R134, R31, -INF , !P3 ;  /* 0xff8000001f867808 */ /* 0x000fe40005800000 */
[C---:B------:R-:W-:Y:S02]  /*13ec0*/  ISETP.GE.AND P5, PT, R16.reuse, R183, PT ;  /* 0x000000b71000720c */ /* 0x040fe40003fa6270 */
[-C--:B------:R-:W-:Y:S01]  /*13ed0*/  ISETP.GE.AND P6, PT, R16, R181.reuse, PT ;  /* 0x000000b51000720c */ /* 0x080fe20003fc6270 */
[----:B------:R-:W-:Y:S01]  /*13ee0*/  VIADD R16, R104, 0xffffffe9 ;  /* 0xffffffe968107836 */ /* 0x000fe20000000000 */
[----:B------:R-:W-:-:S02]  /*13ef0*/  ISETP.GE.AND P3, PT, R28, R181, PT ;  /* 0x000000b51c00720c */ /* 0x000fc40003f66270 */
[----:B------:R-:W-:Y:S02]  /*13f00*/  IADD3 R14, PT, PT, R58, 0x10, -R57 ;  /* 0x000000103a0e7810 */ /* 0x000fe40007ffe839 */
[----:B------:R-:W-:Y:S02]  /*13f10*/  I2FP.F32.S32 R12, R12 ;  /* 0x0000000c000c7245 */ /* 0x000fe40000201400 */
[----:B------:R-:W-:Y:S02]  /*13f20*/  I2FP.F32.S32 R17, R17 ;  /* 0x0000001100117245 */ /* 0x000fe40000201400 */
[----:B------:R-:W-:Y:S01]  /*13f30*/  FSEL R130, R27, -INF , !P3 ;  /* 0xff8000001b827808 */ /* 0x000fe20005800000 */
[----:B------:R-:W-:Y:S01]  /*13f40*/  FFMA.FTZ R15, -R180, R12, R15 ;  /* 0x0000000cb40f7223 */ /* 0x000fe2000001010f */
[----:B------:R-:W-:Y:S01]  /*13f50*/  ISETP.GE.AND P3, PT, R24, R181, PT ;  /* 0x000000b51800720c */ /* 0x000fe20003f66270 */
[----:B------:R-:W-:Y:S01]  /*13f60*/  FFMA.FTZ R8, -R180, R17, R8 ;  /* 0x00000011b4087223 */ /* 0x000fe20000010108 */
[----:B------:R-:W-:Y:S01]  /*13f70*/  ISETP.GE.AND P1, PT, R16, R184, PT ;  /* 0x000000b81000720c */ /* 0x000fe20003f26270 */
[----:B------:R-:W-:Y:S01]  /*13f80*/  VIADD R12, R104, 0xfffffff0 ;  /* 0xfffffff0680c7836 */ /* 0x000fe20000000000 */
[----:B------:R-:W-:-:S02]  /*13f90*/  IABS R14, R14 ;  /* 0x0000000e000e7213 */ /* 0x000fc40000000000 */
[----:B------:R-:W-:Y:S02]  /*13fa0*/  FSEL R116, R23, -INF , !P3 ;  /* 0xff80000017747808 */ /* 0x000fe40005800000 */
[C---:B------:R-:W-:Y:S02]  /*13fb0*/  ISETP.GE.AND P2, PT, R16.reuse, R183, PT ;  /* 0x000000b71000720c */ /* 0x040fe40003f46270 */
[----:B------:R-:W-:Y:S02]  /*13fc0*/  ISETP.GE.AND P0, PT, R16, R182, PT ;  /* 0x000000b61000720c */ /* 0x000fe40003f06270 */
[----:B------:R-:W-:Y:S02]  /*13fd0*/  FSEL R13, R13, -INF , P1 ;  /* 0xff8000000d0d7808 */ /* 0x000fe40000800000 */
[----:B------:R-:W-:Y:S02]  /*13fe0*/  I2FP.F32.S32 R17, R14 ;  /* 0x0000000e00117245 */ /* 0x000fe40000201400 */
[----:B------:R-:W-:-:S02]  /*13ff0*/  ISETP.GE.AND P3, PT, R20, R181, PT ;  /* 0x000000b51400720c */ /* 0x000fc40003f66270 */
[----:B------:R-:W-:Y:S01]  /*14000*/  FSEL R64, R64, -INF , !P5 ;  /* 0xff80000040407808 */ /* 0x000fe20006800000 */
[----:B------:R-:W-:Y:S01]  /*14010*/  FFMA.FTZ R10, -R180, R17, R10 ;  /* 0x00000011b40a7223 */ /* 0x000fe2000001010a */
[C---:B------:R-:W-:Y:S02]  /*14020*/  ISETP.GE.AND P1, PT, R12.reuse, R184, PT ;  /* 0x000000b80c00720c */ /* 0x040fe40003f26270 */
[----:B------:R-:W-:Y:S02]  /*14030*/  FSEL R60, R13, -INF , !P2 ;  /* 0xff8000000d3c7808 */ /* 0x000fe40005000000 */
[----:B------:R-:W-:Y:S02]  /*14040*/  FSEL R15, R15, -INF , P0 ;  /* 0xff8000000f0f7808 */ /* 0x000fe40000000000 */
[----:B------:R-:W-:Y:S02]  /*14050*/  FSEL R110, R19, -INF , !P3 ;  /* 0xff800000136e7808 */ /* 0x000fe40005800000 */
[----:B------:R-:W-:-:S02]  /*14060*/  ISETP.GE.AND P5, PT, R12, R183, PT ;  /* 0x000000b70c00720c */ /* 0x000fc40003fa6270 */
[CC--:B------:R-:W-:Y:S02]  /*14070*/  ISETP.GE.AND P2, PT, R12.reuse, R181.reuse, PT ;  /* 0x000000b50c00720c */ /* 0x0c0fe40003f46270 */
[----:B------:R-:W-:Y:S01]  /*14080*/  ISETP.GE.AND P0, PT, R12, R182, PT ;  /* 0x000000b60c00720c */ /* 0x000fe20003f06270 */
[----:B------:R-:W-:Y:S01]  /*14090*/  VIADD R12, R104, 0xfffffff1 ;  /* 0xfffffff1680c7836 */ /* 0x000fe20000000000 */
        /* <DEDUP_REMOVED lines=9> */
[----:B------:R-:W-:Y:S02]  /*14130*/  ISETP.GE.AND P0, PT, R12, R182, PT ;  /* 0x000000b60c00720c */ /* 0x000fe40003f06270 */
[----:B------:R-:W-:-:S02]  /*14140*/  FSEL R43, R8, -INF , !P5 ;  /* 0xff800000082b7808 */ /* 0x000fc40006800000 */
[--C-:B------:R-:W-:Y:S02]  /*14150*/  IADD3 R12, PT, PT, R246, 0xf, -R57.reuse ;  /* 0x0000000ff60c7810 */ /* 0x100fe40007ffe839 */
[--C-:B------:R-:W-:Y:S02]  /*14160*/  IADD3 R8, PT, PT, R58, 0xf, -R57.reuse ;  /* 0x0000000f3a087810 */ /* 0x100fe40007ffe839 */
[--C-:B------:R-:W-:Y:S02]  /*14170*/  IADD3 R246, PT, PT, R246, 0x8, -R57.reuse ;  /* 0x00000008f6f67810 */ /* 0x100fe40007ffe839 */
[----:B------:R-:W-:Y:S02]  /*14180*/  IADD3 R57, PT, PT, R58, 0x8, -R57 ;  /* 0x000000083a397810 */ /* 0x000fe40007ffe839 */
[----:B------:R-:W-:Y:S02]  /*14190*/  IABS R8, R8 ;  /* 0x0000000800087213 */ /* 0x000fe40000000000 */
[----:B------:R-:W-:-:S02]  /*141a0*/  IABS R57, R57 ;  /* 0x0000003900397213 */ /* 0x000fc40000000000 */
[----:B------:R-:W-:Y:S02]  /*141b0*/  IABS R12, R12 ;  /* 0x0000000c000c7213 */ /* 0x000fe40000000000 */
[----:B------:R-:W-:Y:S02]  /*141c0*/  I2FP.F32.S32 R8, R8 ;  /* 0x0000000800087245 */ /* 0x000fe40000201400 */
[----:B------:R-:W-:Y:S02]  /*141d0*/  I2FP.F32.S32 R57, R57 ;  /* 0x0000003900397245 */ /* 0x000fe40000201400 */
[----:B------:R-:W-:Y:S01]  /*141e0*/  I2FP.F32.S32 R12, R12 ;  /* 0x0000000c000c7245 */ /* 0x000fe20000201400 */
[C---:B------:R-:W-:Y:S01]  /*141f0*/  FFMA.FTZ R8, -R180.reuse, R8, R11 ;  /* 0x00000008b4087223 */ /* 0x040fe2000001010b */
[----:B------:R-:W-:Y:S01]  /*14200*/  IABS R246, R246 ;  /* 0x000000f600f67213 */ /* 0x000fe20000000000 */
[----:B------:R-:W-:Y:S01]  /*14210*/  FFMA.FTZ R6, -R180, R57, R6 ;  /* 0x00000039b4067223 */ /* 0x000fe20000010106 */
[----:B------:R-:W-:-:S02]  /*14220*/  VIADD R57, R51, 0xfffffffe ;  /* 0xfffffffe33397836 */ /* 0x000fc40000000000 */
[----:B------:R-:W-:Y:S01]  /*14230*/  FFMA.FTZ R9, -R180, R12, R9 ;  /* 0x0000000cb4097223 */ /* 0x000fe20000010109 */
[----:B------:R-:W-:Y:S02]  /*14240*/  FSEL R8, R8, -INF , P0 ;  /* 0xff80000008087808 */ /* 0x000fe40000000000 */
[----:B------:R-:W-:Y:S02]  /*14250*/  FSEL R58, R10, -INF , !P2 ;  /* 0xff8000000a3a7808 */ /* 0x000fe40005000000 */
[----:B------:R-:W-:Y:S02]  /*14260*/  FSEL R53, R9, -INF , P1 ;  /* 0xff80000009357808 */ /* 0x000fe40000800000 */
[----:B------:R-:W-:Y:S02]  /*14270*/  ISETP.GT.AND P0, PT, R57, R158, PT ;  /* 0x0000009e3900720c */ /* 0x000fe40003f04270 */
[----:B------:R-:W-:Y:S02]  /*14280*/  I2FP.F32.S32 R9, R246 ;  /* 0x000000f600097245 */ /* 0x000fe40000201400 */
[----:B------:R-:W-:-:S02]  /*14290*/  ISETP.GE.AND P2, PT, R104, R184, PT ;  /* 0x000000b86800720c */ /* 0x000fc40003f46270 */
[----:B------:R-:W-:Y:S01]  /*142a0*/  ISETP.GE.AND P1, PT, R104, R182, PT ;  /* 0x000000b66800720c */ /* 0x000fe20003f26270 */
[----:B------:R-:W-:Y:S01]  /*142b0*/  FFMA.FTZ R4, -R180, R9, R4 ;  /* 0x00000009b4047223 */ /* 0x000fe20000010104 */
[----:B------:R-:W-:Y:S02]  /*142c0*/  FSEL R53, R53, -INF , !P3 ;  /* 0xff80000035357808 */ /* 0x000fe40005800000 */
[C---:B------:R-:W-:Y:S02]  /*142d0*/  ISETP.GE.AND P5, PT, R104.reuse, R183, PT ;  /* 0x000000b76800720c */ /* 0x040fe40003fa6270 */
[----:B------:R-:W-:Y:S02]  /*142e0*/  ISETP.GE.AND P3, PT, R104, R181, PT ;  /* 0x000000b56800720c */ /* 0x000fe40003f66270 */
[----:B------:R-:W-:Y:S02]  /*142f0*/  FSEL R55, R4, -INF , P2 ;  /* 0xff80000004377808 */ /* 0x000fe40001000000 */
[----:B------:R-:W-:-:S02]  /*14300*/  FSEL R52, R6, -INF , P1 ;  /* 0xff80000006347808 */ /* 0x000fc40000800000 */
[----:B------:R-:W-:Y:S02]  /*14310*/  FSEL R54, R8, -INF , !P6 ;  /* 0xff80000008367808 */ /* 0x000fe40007000000 */
[----:B------:R-:W-:Y:S02]  /*14320*/  FSEL R55, R55, -INF , !P5 ;  /* 0xff80000037377808 */ /* 0x000fe40006800000 */
[----:B------:R-:W-:Y:S01]  /*14330*/  FSEL R52, R52, -INF , !P3 ;  /* 0xff80000034347808 */ /* 0x000fe20005800000 */
[----:B------:R-:W-:Y:S06]  /*14340*/  @!P0 BRA `(.L_x_13609) ;  /* 0x0000000800108947 */ /* 0x000fec0003800000 */
[----:B------:R-:W-:Y:S01]  /*14350*/  ISETP.NE.AND P2, PT, R3, RZ, PT ;  /* 0x000000ff0300720c */ /* 0x000fe20003f45270 */
[----:B------:R-:W-:-:S12]  /*14360*/  BSSY.RECONVERGENT B0, `(.L_x_13610) ;  /* 0x0000048000007945 */ /* 0x000fd80003800200 */
[----:B------:R-:W-:Y:S05]  /*14370*/  @!P2 BRA `(.L_x_13611) ;  /* 0x0000000000f8a947 */ /* 0x000fea0003800000 */
[----:B------:R-:W2:Y:S01]  /*14380*/  LD.E R6, desc[UR4][R102.64+0x170] ;  /* 0x0001700466067980 */ /* 0x000ea2000c101900 */
[----:B------:R-:W-:Y:S01]  /*14390*/  VIADD R105, R105, 0xffffff00 ;  /* 0xffffff0069697836 */ /* 0x000fe20000000000 */
[-C--:B--2---:R-:W-:Y:S02]  /*143a0*/  IABS R3, R6.reuse ;  /* 0x0000000600037213 */ /* 0x084fe40000000000 */
[----:B------:R-:W-:Y:S02]  /*143b0*/  IABS R8, R6 ;  /* 0x0000000600087213 */ /* 0x000fe40000000000 */
[----:B------:R-:W1:Y:S02]  /*143c0*/  I2F.RP R9, R3 ;  /* 0x0000000300097306 */ /* 0x000e640000209400 */
[----:B------:R-:W-:-:S06]  /*143d0*/  IADD3 R8, PT, PT, RZ, -R8, RZ ;  /* 0x80000008ff087210 */ /* 0x000fcc0007ffe0ff */
[----:B-1----:R-:W1:Y:S02]  /*143e0*/  MUFU.RCP R10, R9 ;  /* 0x00000009000a7308 */ /* 0x002e640000001000 */
[----:B-1----:R-:W-:Y:S02]  /*143f0*/  VIADD R10, R10, 0xffffffe ;  /* 0x0ffffffe0a0a7836 */ /* 0x002fe40000000000 */
[----:B------:R-:W-:-:S04]  /*14400*/  IMAD.SHL.U32 R9, R57, 0x80, RZ ;  /* 0x0000008039097824 */ /* 0x000fc800078e00ff */
[----:B------:R-:W1:Y:S01]  /*14410*/  F2I.FTZ.U32.TRUNC.NTZ R11, R10 ;  /* 0x0000000a000b7305 */ /* 0x000e62000021f000 */
[----:B------:R-:W-:Y:S02]  /*14420*/  IABS R13, R9 ;  /* 0x00000009000d7213 */ /* 0x000fe40000000000 */
[----:B------:R-:W-:-:S04]  /*14430*/  LOP3.LUT R9, R9, R6, RZ, 0x3c, !PT ;  /* 0x0000000609097212 */ /* 0x000fc800078e3cff */
[----:B------:R-:W-:Y:S02]  /*14440*/  ISETP.GE.AND P6, PT, R9, RZ, PT ;  /* 0x000000ff0900720c */ /* 0x000fe40003fc6270 */
[----:B------:R-:W-:Y:S01]  /*14450*/  LOP3.LUT R9, RZ, R6, RZ, 0x33, !PT ;  /* 0x00000006ff097212 */ /* 0x000fe200078e33ff */
[----:B-1----:R-:W-:Y:S01]  /*14460*/  IMAD.MOV R4, RZ, RZ, -R11 ;  /* 0x000000ffff047224 */ /* 0x002fe200078e0a0b */
[----:B------:R-:W-:-:S03]  /*14470*/  MOV R10, RZ ;  /* 0x000000ff000a7202 */ /* 0x000fc60000000f00 */
[----:B------:R-:W-:-:S04]  /*14480*/  IMAD R4, R4, R3, RZ ;  /* 0x0000000304047224 */ /* 0x000fc800078e02ff */
[----:B------:R-:W-:Y:S01]  /*14490*/  IMAD.HI.U32 R4, R11, R4, R10 ;  /* 0x000000040b047227 */ /* 0x000fe200078e000a */
[----:B------:R-:W-:Y:S02]  /*144a0*/  IABS R11, R105 ;  /* 0x00000069000b7213 */ /* 0x000fe40000000000 */
[----:B------:R-:W-:-:S03]  /*144b0*/  LOP3.LUT R105, R105, R6, RZ, 0x3c, !PT ;  /* 0x0000000669697212 */ /* 0x000fc600078e3cff */
[----:B------:R-:W-:Y:S01]  /*144c0*/  IMAD.HI.U32 R10, R4, R11, RZ ;  /* 0x0000000b040a7227 */ /* 0x000fe200078e00ff */
[----:B------:R-:W-:-:S03]  /*144d0*/  ISETP.GE.AND P5, PT, R105, RZ, PT ;  /* 0x000000ff6900720c */ /* 0x000fc60003fa6270 */
        /* <DEDUP_REMOVED lines=31> */
[----:B----4-:R-:W-:-:S05]  /*146d0*/  IADD3 R3, PT, PT, R4, -R3, RZ ;  /* 0x8000000304037210 */ /* 0x010fca0007ffe0ff */
[----:B--2---:R-:W-:Y:S01]  /*146e0*/  IMAD.WIDE.U32 R10, R3, R12, R8 ;  /* 0x0000000c030a7225 */ /* 0x004fe200078e0008 */
[----:B------:R-:W-:-:S03]  /*146f0*/  SHF.R.S32.HI R9, RZ, 0x1f, R3 ;  /* 0x0000001fff097819 */ /* 0x000fc60000011403 */
[----:B------:R-:W-:-:S04]  /*14700*/  IMAD R3, R13, R3, RZ ;  /* 0x000000030d037224 */ /* 0x000fc800078e02ff */
[----:B------:R-:W-:Y:S01]  /*14710*/  IMAD R3, R12, R9, R3 ;  /* 0x000000090c037224 */ /* 0x000fe200078e0203 */
[----:B------:R-:W-:-:S04]  /*14720*/  LEA R160, P0, R10, R160, 0x1 ;  /* 0x000000a00aa07211 */ /* 0x000fc800078008ff */
[----:B------:R-:W-:-:S04]  /*14730*/  IADD3 R3, PT, PT, R11, R3, RZ ;  /* 0x000000030b037210 */ /* 0x000fc80007ffe0ff */
[----:B------:R-:W-:Y:S01]  /*14740*/  LEA.HI.X R159, R10, R159, R3, 0x1, P0 ;  /* 0x0000009f0a9f7211 */ /* 0x000fe200000f0c03 */
[----:B------:R-:W-:Y:S05]  /*14750*/  BRA `(.L_x_13612) ;  /* 0x0000000000207947 */ /* 0x000fea0003800000 */
.L_x_13611:
        /* <DEDUP_REMOVED lines=8> */
.L_x_13612:
[----:B------:R-:W-:Y:S05]  /*147e0*/  BSYNC.RECONVERGENT B0 ;  /* 0x0000000000007941 */ /* 0x000fea0003800200 */
.L_x_13610:
        /* <DEDUP_REMOVED lines=58> */
.L_x_13609:
[----:B------:R-:W-:Y:S05]  /*14b90*/  BSYNC.RECONVERGENT B1 ;  /* 0x0000000000017941 */ /* 0x000fea0003800200 */
.L_x_13608:
        /* <DEDUP_REMOVED lines=45> */
[----:B------:R-:W-:Y:S01]  /*14e70*/  FSETP.NEU.FTZ.AND P0, PT, R3, -INF , PT ;  /* 0xff8000000300780b */ /* 0x000fe20003f1d000 */
[----:B------:R-:W1:Y:S01]  /*14e80*/  LDSM.16.MT88.4 R8, [R148+0x6000] ;  /* 0x006000009408783b */ /* 0x000e620000004200 */
[----:B------:R-:W-:Y:S01]  /*14e90*/  FSETP.NEU.FTZ.AND P1, PT, R40, -INF , PT ;  /* 0xff8000002800780b */ /* 0x000fe20003f3d000 */
[C---:B--2---:R-:W-:Y:S01]  /*14ea0*/  FMUL.FTZ R41, R42.reuse, R3 ;  /* 0x000000032a297220 */ /* 0x044fe20000410000 */
[----:B------:R-:W-:-:S04]  /*14eb0*/  FMUL.FTZ R61, R42, R40 ;  /* 0x000000282a3d7220 */ /* 0x000fc80000410000 */
[----:B------:R-:W-:Y:S02]  /*14ec0*/  FSEL R41, R41, RZ, P0 ;  /* 0x000000ff29297208 */ /* 0x000fe40000000000 */
[----:B------:R-:W-:-:S03]  /*14ed0*/  FSEL R61, R61, RZ, P1 ;  /* 0x000000ff3d3d7208 */ /* 0x000fc60000800000 */
[-C--:B------:R-:W-:Y:S01]  /*14ee0*/  FFMA.FTZ R246, R7, R42.reuse, -R41 ;  /* 0x0000002a07f67223 */ /* 0x080fe20000010829 */
[----:B------:R-:W-:Y:S01]  /*14ef0*/  FSEL R7, R40, RZ, P1 ;  /* 0x000000ff28077208 */ /* 0x000fe20000800000 */
[-C--:B------:R-:W-:Y:S01]  /*14f00*/  FFMA.FTZ R123, R5, R42.reuse, -R61 ;  /* 0x0000002a057b7223 */ /* 0x080fe2000001083d */
[----:B------:R-:W-:Y:S01]  /*14f10*/  FSEL R5, R3, RZ, P0 ;  /* 0x000000ff03057208 */ /* 0x000fe20000000000 */
[-CC-:B------:R-:W-:Y:S01]  /*14f20*/  FFMA.FTZ R121, R216, R42.reuse, -R41.reuse ;  /* 0x0000002ad8797223 */ /* 0x180fe20000010829 */
[-C--:B------:R-:W-:Y:S01]  /*14f30*/  FFMA.FTZ R216, R109, R42.reuse, -R41 ;  /* 0x0000002a6dd87223 */ /* 0x080fe20000010829 */
[----:B------:R-:W-:Y:S01]  /*14f40*/  FADD.FTZ R7, R2, -R7 ;  /* 0x8000000702077221 */ /* 0x000fe20000010000 */
[-C--:B------:R-:W-:Y:S01]  /*14f50*/  FFMA.FTZ R113, R252, R42.reuse, -R41 ;  /* 0x0000002afc717223 */ /* 0x080fe20000010829 */
[----:B------:R-:W-:Y:S01]  /*14f60*/  FADD.FTZ R5, R0, -R5 ;  /* 0x8000000500057221 */ /* 0x000fe20000010000 */
[-CC-:B------:R-:W-:Y:S01]  /*14f70*/  FFMA.FTZ R125, R248, R42.reuse, -R61.reuse ;  /* 0x0000002af87d7223 */ /* 0x180fe2000001083d */
[-CC-:B------:R-:W-:Y:S01]  /*14f80*/  FFMA.FTZ R115, R250, R42.reuse, -R61.reuse ;  /* 0x0000002afa737223 */ /* 0x180fe2000001083d */
[C---:B------:R-:W-:Y:S01]  /*14f90*/  FMUL.FTZ R127, R42.reuse, R7 ;  /* 0x000000072a7f7220 */ /* 0x040fe20000410000 */
[----:B------:R-:W-:Y:S01]  /*14fa0*/  FMUL.FTZ R0, R42, R5 ;  /* 0x000000052a007220 */ /* 0x000fe20000410000 */
[-C--:B------:R-:W-:Y:S01]  /*14fb0*/  FFMA.FTZ R218, R218, R42.reuse, -R61 ;  /* 0x0000002adada7223 */ /* 0x080fe2000001083d */
[----:B------:R-:W-:Y:S01]  /*14fc0*/  MUFU.EX2 R246, R246 ;  /* 0x000000f600f67308 */ /* 0x000fe20000000800 */
[-C--:B------:R-:W-:Y:S01]  /*14fd0*/  FFMA.FTZ R117, R228, R42.reuse, -R41 ;  /* 0x0000002ae4757223 */ /* 0x080fe20000010829 */
[-C--:B------:R-:W-:Y:S01]  /*14fe0*/  FFMA.FTZ R228, R210, R42.reuse, -R61 ;  /* 0x0000002ad2e47223 */ /* 0x080fe2000001083d */
[-CC-:B------:R-:W-:Y:S01]  /*14ff0*/  FFMA.FTZ R226, R226, R42.reuse, -R41.reuse ;  /* 0x0000002ae2e27223 */ /* 0x180fe20000010829 */
[-C--:B------:R-:W-:Y:S01]  /*15000*/  FFMA.FTZ R105, R244, R42.reuse, -R41 ;  /* 0x0000002af4697223 */ /* 0x080fe20000010829 */
[-CC-:B------:R-:W-:Y:S01]  /*15010*/  FFMA.FTZ R119, R240, R42.reuse, -R61.reuse ;  /* 0x0000002af0777223 */ /* 0x180fe2000001083d */
[-CC-:B------:R-:W-:Y:S01]  /*15020*/  FFMA.FTZ R210, R238, R42.reuse, -R61.reuse ;  /* 0x0000002aeed27223 */ /* 0x180fe2000001083d */
[-C--:B------:R-:W-:Y:S01]  /*15030*/  FFMA.FTZ R109, R242, R42.reuse, -R61 ;  /* 0x0000002af26d7223 */ /* 0x080fe2000001083d */
[----:B------:R-:W2:Y:S01]  /*15040*/  MUFU.EX2 R121, R121 ;  /* 0x0000007900797308 */ /* 0x000ea20000000800 */
        /* <DEDUP_REMOVED lines=8> */
[-CC-:B------:R-:W-:Y:S01]  /*150d0*/  FFMA.FTZ R2, R230, R42.reuse, -R61.reuse ;  /* 0x0000002ae6027223 */ /* 0x180fe2000001083d */
[-C--:B------:R-:W-:Y:S01]  /*150e0*/  FFMA.FTZ R118, R118, R42.reuse, -R61 ;  /* 0x0000002a76767223 */ /* 0x080fe2000001083d */
[-C--:B------:R-:W-:Y:S01]  /*150f0*/  FFMA.FTZ R116, R116, R42.reuse, -R41 ;  /* 0x0000002a74747223 */ /* 0x080fe20000010829 */
[-CC-:B------:R-:W-:Y:S01]  /*15100*/  FFMA.FTZ R66, R66, R42.reuse, -R61.reuse ;  /* 0x0000002a42427223 */ /* 0x180fe2000001083d */
[-CC-:B------:R-:W-:Y:S01]  /*15110*/  FFMA.FTZ R64, R64, R42.reuse, -R61.reuse ;  /* 0x0000002a40407223 */ /* 0x180fe2000001083d */
[----:B------:R-:W-:Y:S01]  /*15120*/  FFMA.FTZ R55, R55, R42, -R61 ;  /* 0x0000002a37377223 */ /* 0x000fe2000001083d */
[----:B------:R-:W-:Y:S01]  /*15130*/  ISETP.GT.AND P0, PT, R57, R158, PT ;  /* 0x0000009e3900720c */ /* 0x000fe20003f04270 */
[----:B------:R-:W3:Y:S01]  /*15140*/  MUFU.EX2 R113, R113 ;  /* 0x0000007100717308 */ /* 0x000ee20000000800 */
[----:B--2---:R-:W-:-:S07]  /*15150*/  F2FP.BF16.F32.PACK_AB R33, R121, R246 ;  /* 0x000000f67921723e */ /* 0x004fce00000010ff */
[----:B------:R-:W-:Y:S04]  /*15160*/  MUFU.EX2 R125, R125 ;  /* 0x0000007d007d7308 */ /* 0x000fe80000000800 */
[----:B------:R-:W-:-:S04]  /*15170*/  @P0 IADD3 R51, PT, PT, R51, -0x3, RZ ;  /* 0xfffffffd33330810 */ /* 0x000fc80007ffe0ff */
[----:B------:R-:W2:Y:S01]  /*15180*/  MUFU.EX2 R123, R123 ;  /* 0x0000007b007b7308 */ /* 0x000ea20000000800 */
[----:B---3--:R-:W-:-:S07]  /*15190*/  F2FP.BF16.F32.PACK_AB R35, R113, R216 ;  /* 0x000000d87123723e */ /* 0x008fce00000010ff */
[----:B------:R-:W-:Y:S08]  /*151a0*/  MUFU.EX2 R115, R115 ;  /* 0x0000007300737308 */ /* 0x000ff00000000800 */
[----:B------:R-:W3:Y:S01]  /*151b0*/  MUFU.EX2 R0, R0 ;  /* 0x0000000000007308 */ /* 0x000ee20000000800 */
[----:B--2---:R-:W-:-:S07]  /*151c0*/  F2FP.BF16.F32.PACK_AB R32, R123, R125 ;  /* 0x0000007d7b20723e */ /* 0x004fce00000010ff */
[----:B------:R-:W2:Y:S08]  /*151d0*/  MUFU.EX2 R127, R127 ;  /* 0x0000007f007f7308 */ /* 0x000eb00000000800 */
[----:B------:R-:W4:Y:S01]  /*151e0*/  MUFU.EX2 R218, R218 ;  /* 0x000000da00da7308 */ /* 0x000f220000000800 */
[-C--:B---3--:R-:W-:Y:S01]  /*151f0*/  FMUL.FTZ R6, R98, R0.reuse ;  /* 0x0000000062067220 */ /* 0x088fe20000410000 */
[-C--:B------:R-:W-:Y:S01]  /*15200*/  FMUL.FTZ R7, R99, R0.reuse ;  /* 0x0000000063077220 */ /* 0x080fe20000410000 */
[-C--:B------:R-:W-:Y:S01]  /*15210*/  FMUL.FTZ R94, R94, R0.reuse ;  /* 0x000000005e5e7220 */ /* 0x080fe20000410000 */
[-C--:B------:R-:W-:Y:S01]  /*15220*/  FMUL.FTZ R95, R95, R0.reuse ;  /* 0x000000005f5f7220 */ /* 0x080fe20000410000 */
[-C--:B------:R-:W-:Y:S01]  /*15230*/  FMUL.FTZ R14, R90, R0.reuse ;  /* 0x000000005a0e7220 */ /* 0x080fe20000410000 */
[-C--:B------:R-:W-:Y:S01]  /*15240*/  FMUL.FTZ R15, R91, R0.reuse ;  /* 0x000000005b0f7220 */ /* 0x080fe20000410000 */
[-C--:B------:R-:W-:Y:S01]  /*15250*/  FMUL.FTZ R22, R82, R0.reuse ;  /* 0x0000000052167220 */ /* 0x080fe20000410000 */
[----:B------:R-:W-:Y:S01]  /*15260*/  MUFU.EX2 R226, R226 ;  /* 0x000000e200e27308 */ /* 0x000fe20000000800 */
[-C--:B--2---:R-:W-:Y:S01]  /*15270*/  FMUL.FTZ R4, R96, R127.reuse ;  /* 0x0000007f60047220 */ /* 0x084fe20000410000 */
[-C--:B------:R-:W-:Y:S01]  /*15280*/  FMUL.FTZ R5, R97, R127.reuse ;  /* 0x0000007f61057220 */ /* 0x080fe20000410000 */
[-C--:B------:R-:W-:Y:S01]  /*15290*/  FMUL.FTZ R92, R92, R127.reuse ;  /* 0x0000007f5c5c7220 */ /* 0x080fe20000410000 */
[-C--:B------:R-:W-:Y:S01]  /*152a0*/  FMUL.FTZ R93, R93, R127.reuse ;  /* 0x0000007f5d5d7220 */ /* 0x080fe20000410000 */
[-C--:B------:R-:W-:Y:S01]  /*152b0*/  FMUL.FTZ R12, R88, R127.reuse ;  /* 0x0000007f580c7220 */ /* 0x080fe20000410000 */
[----:B------:R-:W-:Y:S01]  /*152c0*/  FMUL.FTZ R13, R89, R127 ;  /* 0x0000007f590d7220 */ /* 0x000fe20000410000 */
[-C--:B------:R-:W-:Y:S01]  /*152d0*/  FMUL.FTZ R23, R83, R0.reuse ;  /* 0x0000000053177220 */ /* 0x080fe20000410000 */
[----:B------:R-:W-:Y:S01]  /*152e0*/  MUFU.EX2 R117, R117 ;  /* 0x0000007500757308 */ /* 0x000fe20000000800 */
        /* <DEDUP_REMOVED lines=24> */
[C---:B------:R-:W-:Y:S01]  /*15470*/  HMMA.16816.F32.BF16 R12, R32.reuse, R16, R12 ;  /* 0x00000010200c723c */ /* 0x040fe2000004180c */
[----:B------:R-:W-:Y:S01]  /*15480*/  FFMA.FTZ R246, R189, R0, R246 ;  /* 0x00000000bdf67223 */ /* 0x000fe200000100f6 */
[-C--:B------:R-:W-:Y:S01]  /*15490*/  FFMA.FTZ R0, R220, R42.reuse, -R41 ;  /* 0x0000002adc007223 */ /* 0x080fe20000010829 */
[----:B------:R-:W-:Y:S01]  /*154a0*/  LDSM.16.MT88.4 R92, [R148+0x7800] ;  /* 0x00780000945c783b */ /* 0x000fe20000004200 */
[----:B------:R-:W-:Y:S01]  /*154b0*/  FFMA.FTZ R72, R190, R127, R125 ;  /* 0x0000007fbe487223 */ /* 0x000fe2000001007d */
[----:B------:R-:W-:Y:S01]  /*154c0*/  FADD.FTZ R121, R121, R246 ;  /* 0x000000f679797221 */ /* 0x000fe20000010000 */
[-C--:B------:R-:W-:Y:S01]  /*154d0*/  FFMA.FTZ R190, R56, R42.reuse, -R61 ;  /* 0x0000002a38be7223 */ /* 0x080fe2000001083d */
[----:B------:R-:W-:Y:S01]  /*154e0*/  MUFU.EX2 R210, R210 ;  /* 0x000000d200d27308 */ /* 0x000fe20000000800 */
[----:B------:R-:W-:Y:S01]  /*154f0*/  HMMA.16816.F32.BF16 R20, R32, R24, R20 ;  /* 0x000000182014723c */ /* 0x000fe20000041814 */
[----:B------:R-:W-:Y:S01]  /*15500*/  FADD.FTZ R72, R123, R72 ;  /* 0x000000487b487221 */ /* 0x000fe20000010000 */
[----:B------:R-:W-:Y:S01]  /*15510*/  FADD.FTZ R216, R216, R121 ;  /* 0x00000079d8d87221 */ /* 0x000fe20000010000 */
[----:B------:R-:W-:-:S03]  /*15520*/  FFMA.FTZ R189, R50, R42, -R41 ;  /* 0x0000002a32bd7223 */ /* 0x000fc60000010829 */
[----:B------:R-:W-:Y:S01]  /*15530*/  FADD.FTZ R113, R113, R216 ;  /* 0x000000d871717221 */ /* 0x000fe20000010000 */
[----:B------:R-:W2:Y:S01]  /*15540*/  MUFU.EX2 R109, R109 ;  /* 0x0000006d006d7308 */ /* 0x000ea20000000800 */
[C---:B------:R-:W-:Y:S01]  /*15550*/  HMMA.16816.F32.BF16 R16, R32.reuse, R18, R84 ;  /* 0x000000122010723c */ /* 0x040fe20000041854 */
[----:B------:R-:W-:Y:S06]  /*15560*/  LDSM.16.MT88.4 R84, [R144+0x7800] ;  /* 0x007800009054783b */ /* 0x000fec0000004200 */
[----:B------:R-:W3:Y:S01]  /*15570*/  MUFU.EX2 R104, R104 ;  /* 0x0000006800687308 */ /* 0x000ee20000000800 */
[C---:B------:R-:W-:Y:S01]  /*15580*/  HMMA.16816.F32.BF16 R24, R32.reuse, R26, R76 ;  /* 0x0000001a2018723c */ /* 0x040fe2000004184c */
[----:B------:R-:W-:Y:S06]  /*15590*/  LDSM.16.MT88.4 R76, [R107+0x7800] ;  /* 0x007800006b4c783b */ /* 0x000fec0000004200 */
[----:B------:R-:W-:Y:S01]  /*155a0*/  MUFU.EX2 R214, R214 ;  /* 0x000000d600d67308 */ /* 0x000fe20000000800 */
[----:B------:R-:W-:Y:S01]  /*155b0*/  HMMA.16816.F32.BF16 R28, R32, R36, R28 ;  /* 0x00000024201c723c */ /* 0x000fe2000004181c */
[----:B-1----:R-:W-:-:S02]  /*155c0*/  F2FP.BF16.F32.PACK_AB R36, R119, R228 ;  /* 0x000000e47724723e */ /* 0x002fc400000010ff */
[----:B------:R-:W-:-:S04]  /*155d0*/  F2FP.BF16.F32.PACK_AB R37, R117, R226 ;  /* 0x000000e27525723e */ /* 0x000fc800000010ff */
[----:B------:R-:W1:Y:S01]  /*155e0*/  MUFU.EX2 R111, R111 ;  /* 0x0000006f006f7308 */ /* 0x000e620000000800 */
[----:B------:R-:W-:Y:S01]  /*155f0*/  HMMA.16816.F32.BF16 R32, R32, R38, R68 ;  /* 0x000000262020723c */ /* 0x000fe20000041844 */
[----:B--2---:R-:W-:Y:S02]  /*15600*/  F2FP.BF16.F32.PACK_AB R38, R109, R210 ;  /* 0x000000d26d26723e */ /* 0x004fe400000010ff */
[----:B---3--:R-:W-:-:S04]  /*15610*/  F2FP.BF16.F32.PACK_AB R39, R104, R105 ;  /* 0x000000696827723e */ /* 0x008fc800000010ff */
[----:B------:R-:W-:Y:S03]  /*15620*/  MUFU.EX2 R65, R65 ;  /* 0x0000004100417308 */ /* 0x000fe60000000800 */
[C---:B------:R-:W-:Y:S05]  /*15630*/  HMMA.16816.F32.BF16 R4, R36.reuse, R44, R4 ;  /* 0x0000002c2404723c */ /* 0x040fea0000041804 */
[----:B------:R-:W-:Y:S01]  /*15640*/  MUFU.EX2 R212, R212 ;  /* 0x000000d400d47308 */ /* 0x000fe20000000800 */
[----:B-1----:R-:W-:Y:S02]  /*15650*/  F2FP.BF16.F32.PACK_AB R69, R111, R214 ;  /* 0x000000d66f45723e */ /* 0x002fe400000010ff */
[----:B------:R-:W-:Y:S01]  /*15660*/  HMMA.16816.F32.BF16 R8, R36, R46, R8 ;  /* 0x0000002e2408723c */ /* 0x000fe20000041808 */
[----:B------:R-:W1:Y:S04]  /*15670*/  LDSM.16.MT88.4 R44, [R144+0x6800] ;  /* 0x00680000902c783b */ /* 0x000e680000004200 */
[----:B------:R-:W2:Y:S08]  /*15680*/  MUFU.EX2 R67, R67 ;  /* 0x0000004300437308 */ /* 0x000eb00000000800 */
[----:B------:R-:W-:Y:S08]  /*15690*/  MUFU.EX2 R63, R63 ;  /* 0x0000003f003f7308 */ /* 0x000ff00000000800 */
[----:B------:R-:W3:Y:S01]  /*156a0*/  MUFU.EX2 R2, R2 ;  /* 0x0000000200027308 */ /* 0x000ee20000000800 */
[----:B--2---:R-:W-:-:S07]  /*156b0*/  F2FP.BF16.F32.PACK_AB R68, R67, R212 ;  /* 0x000000d44344723e */ /* 0x004fce00000010ff */
[----:B------:R-:W2:Y:S08]  /*156c0*/  MUFU.EX2 R0, R0 ;  /* 0x0000000000007308 */ /* 0x000eb00000000800 */
[----:B------:R-:W-:Y:S01]  /*156d0*/  MUFU.EX2 R118, R118 ;  /* 0x0000007600767308 */ /* 0x000fe20000000800 */
[----:B---3--:R-:W-:Y:S01]  /*156e0*/  F2FP.BF16.F32.PACK_AB R70, R2, R63 ;  /* 0x0000003f0246723e */ /* 0x008fe200000010ff */
[C---:B-1----:R-:W-:Y:S06]  /*156f0*/  HMMA.16816.F32.BF16 R12, R36.reuse, R44, R12 ;  /* 0x0000002c240c723c */ /* 0x042fec000004180c */
[----:B------:R-:W-:Y:S01]  /*15700*/  MUFU.EX2 R116, R116 ;  /* 0x0000007400747308 */ /* 0x000fe20000000800 */
[----:B--2---:R-:W-:Y:S01]  /*15710*/  F2FP.BF16.F32.PACK_AB R71, R0, R65 ;  /* 0x000000410047723e */ /* 0x004fe200000010ff */
[C---:B------:R-:W-:Y:S01]  /*15720*/  HMMA.16816.F32.BF16 R16, R36.reuse, R46, R16 ;  /* 0x0000002e2410723c */ /* 0x040fe20000041810 */
[----:B------:R-:W1:Y:S05]  /*15730*/  LDSM.16.MT88.4 R44, [R107+0x6800] ;  /* 0x006800006b2c783b */ /* 0x000e6a0000004200 */
        /* <DEDUP_REMOVED lines=8> */
[----:B------:R-:W-:Y:S01]  /*157c0*/  HMMA.16816.F32.BF16 R32, R36, R46, R32 ;  /* 0x0000002e2420723c */ /* 0x000fe20000041820 */
[----:B------:R-:W1:Y:S04]  /*157d0*/  LDSM.16.MT88.4 R44, [R148+0x7000] ;  /* 0x00700000942c783b */ /* 0x000e680000004200 */
[----:B------:R-:W2:Y:S03]  /*157e0*/  LDSM.16.MT88.4 R36, [R144+0x7000] ;  /* 0x007000009024783b */ /* 0x000ea60000004200 */
[----:B-1----:R-:W-:Y:S01]  /*157f0*/  HMMA.16816.F32.BF16 R96, R68, R44, R4 ;  /* 0x0000002c4460723c */ /* 0x002fe20000041804 */
[----:B------:R-:W1:Y:S01]  /*15800*/  LDSM.16.MT88.4 R4, [R106+0x7000] ;  /* 0x007000006a04783b */ /* 0x000e620000004200 */
[----:B------:R-:W-:Y:S01]  /*15810*/  FADD.FTZ R45, R115, R72 ;  /* 0x00000048732d7221 */ /* 0x000fe20000010000 */
[-C--:B------:R-:W-:Y:S01]  /*15820*/  FFMA.FTZ R44, R130, R42.reuse, -R41 ;  /* 0x0000002a822c7223 */ /* 0x080fe20000010829 */
[----:B------:R-:W-:-:S02]  /*15830*/  FFMA.FTZ R115, R120, R42, -R61 ;  /* 0x0000002a78737223 */ /* 0x000fc4000001083d */
[----:B------:R-:W-:Y:S02]  /*15840*/  FADD.FTZ R45, R218, R45 ;  /* 0x0000002dda2d7221 */ /* 0x000fe40000010000 */
[----:B--2---:R-:W-:Y:S01]  /*15850*/  HMMA.16816.F32.BF16 R12, R68, R36, R12 ;  /* 0x00000024440c723c */ /* 0x004fe2000004180c */
[----:B------:R-:W-:Y:S01]  /*15860*/  MUFU.EX2 R44, R44 ;  /* 0x0000002c002c7308 */ /* 0x000fe20000000800 */
[----:B------:R-:W-:Y:S01]  /*15870*/  FADD.FTZ R228, R228, R45 ;  /* 0x0000002de4e47221 */ /* 0x000fe20000010000 */
[----:B------:R-:W-:-:S03]  /*15880*/  FFMA.FTZ R45, R132, R42, -R41 ;  /* 0x0000002a842d7223 */ /* 0x000fc60000010829 */
[----:B------:R-:W-:Y:S02]  /*15890*/  FADD.FTZ R119, R119, R228 ;  /* 0x000000e477777221 */ /* 0x000fe40000010000 */
[C---:B------:R-:W-:Y:S01]  /*158a0*/  HMMA.16816.F32.BF16 R16, R68.reuse, R38, R16 ;  /* 0x000000264410723c */ /* 0x040fe20000041810 */
[----:B------:R-:W2:Y:S01]  /*158b0*/  LDSM.16.MT88.4 R36, [R107+0x7000] ;  /* 0x007000006b24783b */ /* 0x000ea20000004200 */
[----:B------:R-:W-:Y:S01]  /*158c0*/  MUFU.EX2 R45, R45 ;  /* 0x0000002d002d7308 */ /* 0x000fe20000000800 */
[----:B------:R-:W-:Y:S01]  /*158d0*/  FADD.FTZ R210, R210, R119 ;  /* 0x00000077d2d27221 */ /* 0x000fe20000010000 */
[-C--:B------:R-:W-:Y:S01]  /*158e0*/  FFMA.FTZ R119, R60, R42.reuse, -R61 ;  /* 0x0000002a3c777223 */ /* 0x080fe2000001083d */
[-C--:B------:R-:W-:Y:S01]  /*158f0*/  FFMA.FTZ R60, R62, R42.reuse, -R41 ;  /* 0x0000002a3e3c7223 */ /* 0x080fe20000010829 */
[-C--:B------:R-:W-:Y:S01]  /*15900*/  FFMA.FTZ R62, R43, R42.reuse, -R61 ;  /* 0x0000002a2b3e7223 */ /* 0x080fe2000001083d */
[----:B------:R-:W-:Y:S01]  /*15910*/  FADD.FTZ R121, R109, R210 ;  /* 0x000000d26d797221 */ /* 0x000fe20000010000 */
[----:B------:R-:W-:Y:S01]  /*15920*/  HMMA.16816.F32.BF16 R8, R68, R46, R8 ;  /* 0x0000002e4408723c */ /* 0x000fe20000041808 */
[-C--:B------:R-:W-:Y:S01]  /*15930*/  FFMA.FTZ R47, R126, R42.reuse, -R41 ;  /* 0x0000002a7e2f7223 */ /* 0x080fe20000010829 */
[-C--:B------:R-:W-:Y:S01]  /*15940*/  FFMA.FTZ R46, R122, R42.reuse, -R61 ;  /* 0x0000002a7a2e7223 */ /* 0x080fe2000001083d */
[----:B------:R-:W-:Y:S01]  /*15950*/  MUFU.EX2 R115, R115 ;  /* 0x0000007300737308 */ /* 0x000fe20000000800 */
[-C--:B------:R-:W-:Y:S01]  /*15960*/  FFMA.FTZ R109, R114, R42.reuse, -R41 ;  /* 0x0000002a726d7223 */ /* 0x080fe20000010829 */
[----:B------:R-:W-:Y:S01]  /*15970*/  FADD.FTZ R212, R212, R121 ;  /* 0x00000079d4d47221 */ /* 0x000fe20000010000 */
[----:B------:R-:W-:-:S03]  /*15980*/  FFMA.FTZ R43, R53, R42, -R61 ;  /* 0x0000002a352b7223 */ /* 0x000fc6000001083d */
[----:B------:R-:W-:Y:S02]  /*15990*/  FADD.FTZ R212, R67, R212 ;  /* 0x000000d443d47221 */ /* 0x000fe40000010000 */
[----:B------:R-:W-:Y:S02]  /*159a0*/  MUFU.EX2 R47, R47 ;  /* 0x0000002f002f7308 */ /* 0x000fe40000000800 */
[----:B------:R-:W-:Y:S01]  /*159b0*/  FADD.FTZ R63, R63, R212 ;  /* 0x000000d43f3f7221 */ /* 0x000fe20000010000 */
[C---:B-1----:R-:W-:Y:S03]  /*159c0*/  HMMA.16816.F32.BF16 R28, R68.reuse, R4, R28 ;  /* 0x00000004441c723c */ /* 0x042fe6000004181c */
[----:B------:R-:W-:Y:S02]  /*159d0*/  FADD.FTZ R2, R2, R63 ;  /* 0x0000003f02027221 */ /* 0x000fe40000010000 */
[----:B------:R-:W-:Y:S08]  /*159e0*/  MUFU.EX2 R46, R46 ;  /* 0x0000002e002e7308 */ /* 0x000ff00000000800 */
[----:B------:R-:W-:Y:S01]  /*159f0*/  MUFU.EX2 R109, R109 ;  /* 0x0000006d006d7308 */ /* 0x000fe20000000800 */
[----:B--2---:R-:W-:Y:S01]  /*15a00*/  HMMA.16816.F32.BF16 R20, R68, R36, R20 ;  /* 0x000000244414723c */ /* 0x004fe20000041814 */
[-C--:B------:R-:W-:Y:S01]  /*15a10*/  FFMA.FTZ R37, R204, R42.reuse, -R41 ;  /* 0x0000002acc257223 */ /* 0x080fe20000010829 */
[----:B------:R-:W-:-:S05]  /*15a20*/  FFMA.FTZ R36, R206, R42, -R61 ;  /* 0x0000002ace247223 */ /* 0x000fca000001083d */
[----:B------:R-:W-:Y:S01]  /*15a30*/  MUFU.EX2 R119, R119 ;  /* 0x0000007700777308 */ /* 0x000fe20000000800 */
[----:B------:R-:W-:Y:S01]  /*15a40*/  HMMA.16816.F32.BF16 R24, R68, R38, R24 ;  /* 0x000000264418723c */ /* 0x000fe20000041818 */
[-C--:B------:R-:W-:Y:S01]  /*15a50*/  FFMA.FTZ R38, R196, R42.reuse, -R41 ;  /* 0x0000002ac4267223 */ /* 0x080fe20000010829 */
[----:B------:R-:W-:-:S05]  /*15a60*/  FFMA.FTZ R39, R194, R42, -R61 ;  /* 0x0000002ac2277223 */ /* 0x000fca000001083d */
[----:B------:R-:W-:Y:S01]  /*15a70*/  MUFU.EX2 R37, R37 ;  /* 0x0000002500257308 */ /* 0x000fe20000000800 */
[----:B------:R-:W-:Y:S01]  /*15a80*/  HMMA.16816.F32.BF16 R68, R68, R6, R32 ;  /* 0x000000064444723c */ /* 0x000fe20000041820 */
[-C--:B------:R-:W-:Y:S01]  /*15a90*/  FFMA.FTZ R32, R208, R42.reuse, -R41 ;  /* 0x0000002ad0207223 */ /* 0x080fe20000010829 */
[-CC-:B------:R-:W-:Y:S01]  /*15aa0*/  FFMA.FTZ R34, R200, R42.reuse, -R61.reuse ;  /* 0x0000002ac8227223 */ /* 0x180fe2000001083d */
[-C--:B------:R-:W-:Y:S01]  /*15ab0*/  FFMA.FTZ R33, R198, R42.reuse, -R61 ;  /* 0x0000002ac6217223 */ /* 0x080fe2000001083d */
[----:B------:R-:W-:-:S03]  /*15ac0*/  FFMA.FTZ R35, R202, R42, -R41 ;  /* 0x0000002aca237223 */ /* 0x000fc60000010829 */
[----:B------:R-:W1:Y:S08]  /*15ad0*/  MUFU.EX2 R38, R38 ;  /* 0x0000002600267308 */ /* 0x000e700000000800 */
[----:B------:R-:W-:Y:S08]  /*15ae0*/  MUFU.EX2 R32, R32 ;  /* 0x0000002000207308 */ /* 0x000ff00000000800 */
[----:B------:R-:W-:Y:S01]  /*15af0*/  MUFU.EX2 R39, R39 ;  /* 0x0000002700277308 */ /* 0x000fe20000000800 */
[----:B-1----:R-:W-:-:S07]  /*15b00*/  F2FP.BF16.F32.PACK_AB R5, R37, R38 ;  /* 0x000000262505723e */ /* 0x002fce00000010ff */
[----:B------:R-:W1:Y:S08]  /*15b10*/  MUFU.EX2 R34, R34 ;  /* 0x0000002200227308 */ /* 0x000e700000000800 */
[----:B------:R-:W-:Y:S08]  /*15b20*/  MUFU.EX2 R36, R36 ;  /* 0x0000002400247308 */ /* 0x000ff00000000800 */
[----:B------:R-:W2:Y:S01]  /*15b30*/  MUFU.EX2 R33, R33 ;  /* 0x0000002100217308 */ /* 0x000ea20000000800 */
[----:B-1----:R-:W-:Y:S01]  /*15b40*/  F2FP.BF16.F32.PACK_AB R4, R34, R39 ;  /* 0x000000272204723e */ /* 0x002fe200000010ff */
[----:B------:R-:W-:Y:S01]  /*15b50*/  FADD.FTZ R39, R39, R2 ;  /* 0x0000000227277221 */ /* 0x000fe20000010000 */
[----:B------:R-:W-:-:S02]  /*15b60*/  MOV R2, R40 ;  /* 0x0000002800027202 */ /* 0x000fc40000000f00 */
[----:B------:R-:W-:Y:S01]  /*15b70*/  @P0 MOV R2, R40 ;  /* 0x0000002800020202 */ /* 0x000fe20000000f00 */
[----:B------:R-:W-:Y:S02]  /*15b80*/  FADD.FTZ R39, R34, R39 ;  /* 0x0000002722277221 */ /* 0x000fe40000010000 */
[----:B------:R-:W1:Y:S08]  /*15b90*/  MUFU.EX2 R35, R35 ;  /* 0x0000002300237308 */ /* 0x000e700000000800 */
[----:B------:R-:W-:Y:S01]  /*15ba0*/  MUFU.EX2 R60, R60 ;  /* 0x0000003c003c7308 */ /* 0x000fe20000000800 */
[----:B--2---:R-:W-:Y:S01]  /*15bb0*/  F2FP.BF16.F32.PACK_AB R6, R33, R36 ;  /* 0x000000242106723e */ /* 0x004fe200000010ff */
[----:B------:R-:W-:-:S04]  /*15bc0*/  FADD.FTZ R36, R36, R39 ;  /* 0x0000002724247221 */ /* 0x000fc80000010000 */
[----:B------:R-:W-:Y:S02]  /*15bd0*/  FADD.FTZ R36, R33, R36 ;  /* 0x0000002421247221 */ /* 0x000fe40000010000 */
[----:B------:R-:W-:Y:S01]  /*15be0*/  MUFU.EX2 R43, R43 ;  /* 0x0000002b002b7308 */ /* 0x000fe20000000800 */
[----:B-1----:R-:W-:-:S07]  /*15bf0*/  F2FP.BF16.F32.PACK_AB R7, R35, R32 ;  /* 0x000000202307723e */ /* 0x002fce00000010ff */
[C---:B------:R-:W-:Y:S08]  /*15c00*/  HMMA.16816.F32.BF16 R96, R4.reuse, R92, R96 ;  /* 0x0000005c0460723c */ /* 0x040ff00000041860 */
[C---:B------:R-:W-:Y:S01]  /*15c10*/  HMMA.16816.F32.BF16 R92, R4.reuse, R94, R8 ;  /* 0x0000005e045c723c */ /* 0x040fe20000041808 */
[----:B------:R-:W1:Y:S07]  /*15c20*/  LDSM.16.MT88.4 R8, [R106+0x7800] ;  /* 0x007800006a08783b */ /* 0x000e6e0000004200 */
[C---:B------:R-:W-:Y:S01]  /*15c30*/  HMMA.16816.F32.BF16 R88, R4.reuse, R84, R12 ;  /* 0x000000540458723c */ /* 0x040fe2000004180c */
[----:B------:R-:W-:Y:S07]  /*15c40*/  LDSM.16.MT88.4 R12, [R144+0x8000] ;  /* 0x00800000900c783b */ /* 0x000fee0000004200 */
[C---:B------:R-:W-:Y:S01]  /*15c50*/  HMMA.16816.F32.BF16 R84, R4.reuse, R86, R16 ;  /* 0x000000560454723c */ /* 0x040fe20000041810 */
[----:B------:R-:W2:Y:S07]  /*15c60*/  LDSM.16.MT88.4 R16, [R148+0x8000] ;  /* 0x008000009410783b */ /* 0x000eae0000004200 */
[----:B------:R-:W-:Y:S01]  /*15c70*/  HMMA.16816.F32.BF16 R80, R4, R76, R20 ;  /* 0x0000004c0450723c */ /* 0x000fe20000041814 */
[----:B------:R-:W-:Y:S01]  /*15c80*/  FADD.FTZ R20, R226, R113 ;  /* 0x00000071e2147221 */ /* 0x000fe20000010000 */
[----:B------:R-:W-:-:S03]  /*15c90*/  FFMA.FTZ R113, R124, R42, -R61 ;  /* 0x0000002a7c717223 */ /* 0x000fc6000001083d */
[----:B------:R-:W-:Y:S01]  /*15ca0*/  FADD.FTZ R20, R117, R20 ;  /* 0x0000001475147221 */ /* 0x000fe20000010000 */
[-C--:B------:R-:W-:Y:S02]  /*15cb0*/  FFMA.FTZ R117, R108, R42.reuse, -R61 ;  /* 0x0000002a6c757223 */ /* 0x080fe4000001083d */
[C---:B------:R-:W-:Y:S01]  /*15cc0*/  HMMA.16816.F32.BF16 R76, R4.reuse, R78, R24 ;  /* 0x0000004e044c723c */ /* 0x040fe20000041818 */
[-CC-:B------:R-:W-:Y:S01]  /*15cd0*/  FFMA.FTZ R27, R142, R42.reuse, -R41.reuse ;  /* 0x0000002a8e1b7223 */ /* 0x180fe20000010829 */
[-CC-:B------:R-:W-:Y:S01]  /*15ce0*/  FFMA.FTZ R24, R188, R42.reuse, -R41.reuse ;  /* 0x0000002abc187223 */ /* 0x180fe20000010829 */
[-C--:B------:R-:W-:Y:S01]  /*15cf0*/  FFMA.FTZ R25, R192, R42.reuse, -R41 ;  /* 0x0000002ac0197223 */ /* 0x080fe20000010829 */
[-C--:B------:R-:W-:Y:S01]  /*15d00*/  FFMA.FTZ R26, R186, R42.reuse, -R61 ;  /* 0x0000002aba1a7223 */ /* 0x080fe2000001083d */
[----:B------:R-:W-:Y:S01]  /*15d10*/  MUFU.EX2 R113, R113 ;  /* 0x0000007100717308 */ /* 0x000fe20000000800 */
[----:B------:R-:W-:Y:S01]  /*15d20*/  FADD.FTZ R123, R105, R20 ;  /* 0x00000014697b7221 */ /* 0x000fe20000010000 */
[-C--:B------:R-:W-:Y:S01]  /*15d30*/  FFMA.FTZ R105, R112, R42.reuse, -R41 ;  /* 0x0000002a70697223 */ /* 0x080fe20000010829 */
[----:B------:R-:W-:Y:S01]  /*15d40*/  LDSM.16.MT88.4 R20, [R148+0x9000] ;  /* 0x009000009414783b */ /* 0x000fe20000004200 */
[C---:B-1----:R-:W-:Y:S01]  /*15d50*/  HMMA.16816.F32.BF16 R72, R4.reuse, R8, R28 ;  /* 0x000000080448723c */ /* 0x042fe2000004181c */
[-CC-:B------:R-:W-:Y:S01]  /*15d60*/  FFMA.FTZ R29, R140, R42.reuse, -R61.reuse ;  /* 0x0000002a8c1d7223 */ /* 0x180fe2000001083d */
[-CC-:B------:R-:W-:Y:S01]  /*15d70*/  FFMA.FTZ R31, R138, R42.reuse, -R61.reuse ;  /* 0x0000002a8a1f7223 */ /* 0x180fe2000001083d */
[-C--:B------:R-:W-:Y:S01]  /*15d80*/  FFMA.FTZ R28, R136, R42.reuse, -R61 ;  /* 0x0000002a881c7223 */ /* 0x080fe2000001083d */
[-C--:B------:R-:W-:Y:S01]  /*15d90*/  FFMA.FTZ R30, R134, R42.reuse, -R41 ;  /* 0x0000002a861e7223 */ /* 0x080fe20000010829 */
[----:B------:R-:W-:Y:S01]  /*15da0*/  MUFU.EX2 R27, R27 ;  /* 0x0000001b001b7308 */ /* 0x000fe20000000800 */
[----:B------:R-:W-:Y:S01]  /*15db0*/  FADD.FTZ R123, R104, R123 ;  /* 0x0000007b687b7221 */ /* 0x000fe20000010000 */
[----:B------:R-:W-:Y:S01]  /*15dc0*/  FFMA.FTZ R104, R110, R42, -R41 ;  /* 0x0000002a6e687223 */ /* 0x000fe20000010829 */
[----:B------:R-:W-:Y:S01]  /*15dd0*/  HMMA.16816.F32.BF16 R68, R4, R10, R68 ;  /* 0x0000000a0444723c */ /* 0x000fe20000041844 */
[----:B------:R-:W1:Y:S01]  /*15de0*/  LDSM.16.MT88.4 R8, [R107+0x8000] ;  /* 0x008000006b08783b */ /* 0x000e620000004200 */
[----:B------:R-:W-:-:S03]  /*15df0*/  FADD.FTZ R214, R214, R123 ;  /* 0x0000007bd6d67221 */ /* 0x000fc60000010000 */
[----:B------:R-:W3:Y:S01]  /*15e00*/  MUFU.EX2 R24, R24 ;  /* 0x0000001800187308 */ /* 0x000ee20000000800 */
[----:B------:R-:W-:-:S04]  /*15e10*/  FADD.FTZ R56, R111, R214 ;  /* 0x000000d66f387221 */ /* 0x000fc80000010000 */
[----:B------:R-:W-:-:S03]  /*15e20*/  FADD.FTZ R65, R65, R56 ;  /* 0x0000003841417221 */ /* 0x000fc60000010000 */
[----:B------:R-:W-:Y:S01]  /*15e30*/  MUFU.EX2 R25, R25 ;  /* 0x0000001900197308 */ /* 0x000fe20000000800 */
[----:B------:R-:W-:Y:S01]  /*15e40*/  FADD.FTZ R65, R0, R65 ;  /* 0x0000004100417221 */ /* 0x000fe20000010000 */
[-C--:B------:R-:W-:Y:S02]  /*15e50*/  MOV R0, R3.reuse ;  /* 0x0000000300007202 */ /* 0x080fe40000000f00 */
[----:B------:R-:W-:Y:S01]  /*15e60*/  @P0 MOV R0, R3 ;  /* 0x0000000300000202 */ /* 0x000fe20000000f00 */
[----:B------:R-:W-:-:S03]  /*15e70*/  FADD.FTZ R38, R38, R65 ;  /* 0x0000004126267221 */ /* 0x000fc60000010000 */
[----:B------:R-:W-:Y:S01]  /*15e80*/  MUFU.EX2 R29, R29 ;  /* 0x0000001d001d7308 */ /* 0x000fe20000000800 */
[----:B---3--:R-:W-:Y:S01]  /*15e90*/  F2FP.BF16.F32.PACK_AB R5, R24, R27 ;  /* 0x0000001b1805723e */ /* 0x008fe200000010ff */
[----:B------:R-:W-:-:S04]  /*15ea0*/  FADD.FTZ R37, R37, R38 ;  /* 0x0000002625257221 */ /* 0x000fc80000010000 */
[----:B------:R-:W-:Y:S02]  /*15eb0*/  FADD.FTZ R32, R32, R37 ;  /* 0x0000002520207221 */ /* 0x000fe40000010000 */
[----:B------:R-:W3:Y:S02]  /*15ec0*/  MUFU.EX2 R26, R26 ;  /* 0x0000001a001a7308 */ /* 0x000ee40000000800 */
[----:B------:R-:W-:-:S04]  /*15ed0*/  FADD.FTZ R32, R35, R32 ;  /* 0x0000002023207221 */ /* 0x000fc80000010000 */
[----:B------:R-:W-:Y:S02]  /*15ee0*/  FADD.FTZ R27, R27, R32 ;  /* 0x000000201b1b7221 */ /* 0x000fe40000010000 */
[----:B------:R-:W-:Y:S02]  /*15ef0*/  MUFU.EX2 R31, R31 ;  /* 0x0000001f001f7308 */ /* 0x000fe40000000800 */
[----:B------:R-:W-:-:S06]  /*15f00*/  FADD.FTZ R24, R24, R27 ;  /* 0x0000001b18187221 */ /* 0x000fcc0000010000 */
[----:B------:R-:W4:Y:S01]  /*15f10*/  MUFU.EX2 R28, R28 ;  /* 0x0000001c001c7308 */ /* 0x000f220000000800 */
[----:B---3--:R-:W-:Y:S01]  /*15f20*/  F2FP.BF16.F32.PACK_AB R4, R26, R29 ;  /* 0x0000001d1a04723e */ /* 0x008fe200000010ff */
[----:B------:R-:W-:-:S04]  /*15f30*/  FADD.FTZ R29, R29, R36 ;  /* 0x000000241d1d7221 */ /* 0x000fc80000010000 */
[----:B------:R-:W-:Y:S02]  /*15f40*/  FADD.FTZ R26, R26, R29 ;  /* 0x0000001d1a1a7221 */ /* 0x000fe40000010000 */
[----:B------:R-:W3:Y:S08]  /*15f50*/  MUFU.EX2 R30, R30 ;  /* 0x0000001e001e7308 */ /* 0x000ef00000000800 */
[----:B------:R-:W-:Y:S01]  /*15f60*/  MUFU.EX2 R104, R104 ;  /* 0x0000006800687308 */ /* 0x000fe20000000800 */
[----:B----4-:R-:W-:Y:S01]  /*15f70*/  F2FP.BF16.F32.PACK_AB R6, R28, R31 ;  /* 0x0000001f1c06723e */ /* 0x010fe200000010ff */
[----:B------:R-:W-:-:S04]  /*15f80*/  FADD.FTZ R31, R31, R26 ;  /* 0x0000001a1f1f7221 */ /* 0x000fc80000010000 */
[----:B------:R-:W-:Y:S02]  /*15f90*/  FADD.FTZ R28, R28, R31 ;  /* 0x0000001f1c1c7221 */ /* 0x000fe40000010000 */
[----:B------:R-:W-:Y:S01]  /*15fa0*/  MUFU.EX2 R105, R105 ;  /* 0x0000006900697308 */ /* 0x000fe20000000800 */
[----:B---3--:R-:W-:Y:S01]  /*15fb0*/  F2FP.BF16.F32.PACK_AB R7, R30, R25 ;  /* 0x000000191e07723e */ /* 0x008fe200000010ff */
[----:B------:R-:W-:-:S04]  /*15fc0*/  FADD.FTZ R25, R25, R24 ;  /* 0x0000001819197221 */ /* 0x000fc80000010000 */
[----:B------:R-:W-:Y:S02]  /*15fd0*/  FADD.FTZ R30, R30, R25 ;  /* 0x000000191e1e7221 */ /* 0x000fe40000010000 */
[C---:B--2---:R-:W-:Y:S01]  /*15fe0*/  HMMA.16816.F32.BF16 R96, R4.reuse, R16, R96 ;  /* 0x000000100460723c */ /* 0x044fe20000041860 */
[----:B------:R-:W2:Y:S07]  /*15ff0*/  MUFU.EX2 R117, R117 ;  /* 0x0000007500757308 */ /* 0x000eae0000000800 */
[C---:B------:R-:W-:Y:S01]  /*16000*/  HMMA.16816.F32.BF16 R92, R4.reuse, R18, R92 ;  /* 0x00000012045c723c */ /* 0x040fe2000004185c */
[----:B------:R-:W3:Y:S07]  /*16010*/  LDSM.16.MT88.4 R16, [R106+0x8000] ;  /* 0x008000006a10783b */ /* 0x000eee0000004200 */
[C---:B------:R-:W-:Y:S08]  /*16020*/  HMMA.16816.F32.BF16 R88, R4.reuse, R12, R88 ;  /* 0x0000000c0458723c */ /* 0x040ff00000041858 */
[C---:B------:R-:W-:Y:S01]  /*16030*/  HMMA.16816.F32.BF16 R84, R4.reuse, R14, R84 ;  /* 0x0000000e0454723c */ /* 0x040fe20000041854 */
[----:B------:R-:W4:Y:S07]  /*16040*/  LDSM.16.MT88.4 R12, [R148+0x8800] ;  /* 0x00880000940c783b */ /* 0x000f2e0000004200 */
[C---:B-1----:R-:W-:Y:S08]  /*16050*/  HMMA.16816.F32.BF16 R80, R4.reuse, R8, R80 ;  /* 0x000000080450723c */ /* 0x042ff00000041850 */
[C---:B------:R-:W-:Y:S01]  /*16060*/  HMMA.16816.F32.BF16 R76, R4.reuse, R10, R76 ;  /* 0x0000000a044c723c */ /* 0x040fe2000004184c */
[----:B------:R-:W1:Y:S07]  /*16070*/  LDSM.16.MT88.4 R8, [R107+0x8800] ;  /* 0x008800006b08783b */ /* 0x000e6e0000004200 */
        /* <DEDUP_REMOVED lines=10> */
[----:B------:R-:W-:-:S02]  /*16120*/  FADD.FTZ R44, R44, R47 ;  /* 0x0000002f2c2c7221 */ /* 0x000fc40000010000 */
[----:B------:R-:W-:Y:S02]  /*16130*/  FADD.FTZ R118, R118, R113 ;  /* 0x0000007176767221 */ /* 0x000fe40000010000 */
[----:B------:R-:W-:Y:S02]  /*16140*/  FADD.FTZ R45, R45, R44 ;  /* 0x0000002c2d2d7221 */ /* 0x000fe40000010000 */
[----:B----4-:R-:W-:Y:S01]  /*16150*/  HMMA.16816.F32.BF16 R96, R4, R12, R96 ;  /* 0x0000000c0460723c */ /* 0x010fe20000041860 */
[----:B------:R-:W-:Y:S01]  /*16160*/  FADD.FTZ R118, R115, R118 ;  /* 0x0000007673767221 */ /* 0x000fe20000010000 */
[----:B------:R-:W-:-:S06]  /*16170*/  FADD.FTZ R116, R116, R45 ;  /* 0x0000002d74747221 */ /* 0x000fcc0000010000 */
[C---:B------:R-:W-:Y:S01]  /*16180*/  HMMA.16816.F32.BF16 R92, R4.reuse, R14, R92 ;  /* 0x0000000e045c723c */ /* 0x040fe2000004185c */
[----:B------:R-:W4:Y:S07]  /*16190*/  LDSM.16.MT88.4 R12, [R106+0x8800] ;  /* 0x008800006a0c783b */ /* 0x000f2e0000004200 */
        /* <DEDUP_REMOVED lines=8> */
[----:B--2---:R-:W-:Y:S01]  /*16220*/  F2FP.BF16.F32.PACK_AB R4, R66, R117 ;  /* 0x000000754204723e */ /* 0x004fe200000010ff */
[----:B------:R-:W2:Y:S01]  /*16230*/  LDSM.16.MT88.4 R12, [R106+0x9000] ;  /* 0x009000006a0c783b */ /* 0x000ea20000004200 */
        /* <DEDUP_REMOVED lines=10> */
[----:B------:R-:W-:-:S03]  /*162e0*/  FADD.FTZ R60, R60, R105 ;  /* 0x000000693c3c7221 */ /* 0x000fc60000010000 */
[----:B------:R-:W-:-:S03]  /*162f0*/  FADD.FTZ R119, R119, R64 ;  /* 0x0000004077777221 */ /* 0x000fc60000010000 */
[C---:B------:R-:W-:Y:S01]  /*16300*/  HMMA.16816.F32.BF16 R84, R4.reuse, R10, R84 ;  /* 0x0000000a0454723c */ /* 0x040fe20000041854 */
[----:B------:R-:W1:Y:S07]  /*16310*/  LDSM.16.MT88.4 R8, [R148+0x9800] ;  /* 0x009800009408783b */ /* 0x000e6e0000004200 */
[----:B------:R-:W-:Y:S01]  /*16320*/  HMMA.16816.F32.BF16 R96, R4, R20, R96 ;  /* 0x000000140460723c */ /* 0x000fe20000041860 */
[-CC-:B------:R-:W-:Y:S01]  /*16330*/  FFMA.FTZ R21, R58, R42.reuse, -R41.reuse ;  /* 0x0000002a3a157223 */ /* 0x180fe20000010829 */
[----:B------:R-:W-:-:S05]  /*16340*/  FFMA.FTZ R20, R54, R42, -R41 ;  /* 0x0000002a36147223 */ /* 0x000fca0000010829 */
[----:B------:R-:W-:Y:S01]  /*16350*/  MUFU.EX2 R21, R21 ;  /* 0x0000001500157308 */ /* 0x000fe20000000800 */
[----:B------:R-:W-:Y:S01]  /*16360*/  HMMA.16816.F32.BF16 R92, R4, R22, R92 ;  /* 0x00000016045c723c */ /* 0x000fe2000004185c */
[----:B------:R-:W-:-:S06]  /*16370*/  FFMA.FTZ R22, R52, R42, -R41 ;  /* 0x0000002a34167223 */ /* 0x000fcc0000010829 */
[----:B------:R-:W4:Y:S01]  /*16380*/  MUFU.EX2 R20, R20 ;  /* 0x0000001400147308 */ /* 0x000f220000000800 */
[C---:B---3--:R-:W-:Y:S07]  /*16390*/  HMMA.16816.F32.BF16 R80, R4.reuse, R16, R80 ;  /* 0x000000100450723c */ /* 0x048fee0000041850 */
[----:B------:R-:W3:Y:S01]  /*163a0*/  MUFU.EX2 R22, R22 ;  /* 0x0000001600167308 */ /* 0x000ee20000000800 */
[C---:B------:R-:W-:Y:S01]  /*163b0*/  HMMA.16816.F32.BF16 R76, R4.reuse, R18, R76 ;  /* 0x00000012044c723c */ /* 0x040fe2000004184c */
[----:B------:R-:W5:Y:S06]  /*163c0*/  LDSM.16.MT88.4 R16, [R144+0x9800] ;  /* 0x009800009010783b */ /* 0x000f6c0000004200 */
[----:B------:R-:W1:Y:S01]  /*163d0*/  MUFU.EX2 R52, R62 ;  /* 0x0000003e00347308 */ /* 0x000e620000000800 */
[C---:B--2---:R-:W-:Y:S07]  /*163e0*/  HMMA.16816.F32.BF16 R72, R4.reuse, R12, R72 ;  /* 0x0000000c0448723c */ /* 0x044fee0000041848 */
[----:B------:R-:W2:Y:S01]  /*163f0*/  MUFU.EX2 R23, R55 ;  /* 0x0000003700177308 */ /* 0x000ea20000000800 */
[----:B------:R-:W-:Y:S01]  /*16400*/  HMMA.16816.F32.BF16 R68, R4, R14, R68 ;  /* 0x0000000e0444723c */ /* 0x000fe20000041844 */
[----:B----4-:R-:W-:Y:S01]  /*16410*/  F2FP.BF16.F32.PACK_AB R5, R20, R21 ;  /* 0x000000151405723e */ /* 0x010fe200000010ff */
[----:B------:R-:W4:Y:S01]  /*16420*/  LDSM.16.MT88.4 R12, [R107+0x9800] ;  /* 0x009800006b0c783b */ /* 0x000f220000004200 */
[----:B---3--:R-:W-:Y:S01]  /*16430*/  F2FP.BF16.F32.PACK_AB R7, R189, R22 ;  /* 0x00000016bd07723e */ /* 0x008fe200000010ff */
[----:B------:R-:W-:Y:S01]  /*16440*/  FADD.FTZ R21, R21, R60 ;  /* 0x0000003c15157221 */ /* 0x000fe20000010000 */
[----:B-1----:R-:W-:Y:S01]  /*16450*/  F2FP.BF16.F32.PACK_AB R4, R43, R52 ;  /* 0x000000342b04723e */ /* 0x002fe200000010ff */
[----:B------:R-:W-:-:S02]  /*16460*/  FADD.FTZ R52, R52, R119 ;  /* 0x0000007734347221 */ /* 0x000fc40000010000 */
[----:B------:R-:W-:Y:S02]  /*16470*/  FADD.FTZ R21, R20, R21 ;  /* 0x0000001514157221 */ /* 0x000fe40000010000 */
[----:B------:R-:W-:Y:S02]  /*16480*/  FADD.FTZ R52, R43, R52 ;  /* 0x000000342b347221 */ /* 0x000fe40000010000 */
[----:B------:R-:W-:Y:S01]  /*16490*/  FADD.FTZ R22, R22, R21 ;  /* 0x0000001516167221 */ /* 0x000fe20000010000 */
[C---:B--2---:R-:W-:Y:S01]  /*164a0*/  F2FP.BF16.F32.PACK_AB R6, R190.reuse, R23 ;  /* 0x00000017be06723e */ /* 0x044fe200000010ff */
[----:B------:R-:W-:Y:S02]  /*164b0*/  FADD.FTZ R23, R23, R52 ;  /* 0x0000003417177221 */ /* 0x000fe40000010000 */
[----:B------:R-:W-:Y:S02]  /*164c0*/  FADD.FTZ R189, R189, R22 ;  /* 0x00000016bdbd7221 */ /* 0x000fe40000010000 */
[----:B------:R-:W-:-:S02]  /*164d0*/  FADD.FTZ R190, R190, R23 ;  /* 0x00000017bebe7221 */ /* 0x000fc40000010000 */
[C---:B------:R-:W-:Y:S08]  /*164e0*/  HMMA.16816.F32.BF16 R96, R4.reuse, R8, R96 ;  /* 0x000000080460723c */ /* 0x040ff00000041860 */
[C---:B------:R-:W-:Y:S01]  /*164f0*/  HMMA.16816.F32.BF16 R92, R4.reuse, R10, R92 ;  /* 0x0000000a045c723c */ /* 0x040fe2000004185c */
[----:B------:R-:W1:Y:S07]  /*16500*/  LDSM.16.MT88.4 R8, [R106+0x9800] ;  /* 0x009800006a08783b */ /* 0x000e6e0000004200 */
[C---:B-----5:R-:W-:Y:S08]  /*16510*/  HMMA.16816.F32.BF16 R88, R4.reuse, R16, R88 ;  /* 0x000000100458723c */ /* 0x060ff00000041858 */
[C---:B------:R-:W-:Y:S08]  /*16520*/  HMMA.16816.F32.BF16 R84, R4.reuse, R18, R84 ;  /* 0x000000120454723c */ /* 0x040ff00000041854 */
[C---:B----4-:R-:W-:Y:S08]  /*16530*/  HMMA.16816.F32.BF16 R80, R4.reuse, R12, R80 ;  /* 0x0000000c0450723c */ /* 0x050ff00000041850 */
[C---:B------:R-:W-:Y:S08]  /*16540*/  HMMA.16816.F32.BF16 R76, R4.reuse, R14, R76 ;  /* 0x0000000e044c723c */ /* 0x040ff0000004184c */
[C---:B-1----:R-:W-:Y:S08]  /*16550*/  HMMA.16816.F32.BF16 R72, R4.reuse, R8, R72 ;  /* 0x000000080448723c */ /* 0x042ff00000041848 */
[----:B------:R-:W-:Y:S01]  /*16560*/  HMMA.16816.F32.BF16 R68, R4, R10, R68 ;  /* 0x0000000a0444723c */ /* 0x000fe20000041844 */
[----:B------:R-:W-:-:S04]  /*16570*/  NOP ;  /* 0x0000000000007918 */ /* 0x000fc80000000000 */
[----:B------:R-:W-:-:S15]  /*16580*/  @P0 BRA `(.L_x_13613) ;  /* 0x0000000000040947 */ /* 0x000fde0003800000 */
.L_x_13604:
[----:B------:R-:W-:-:S05]  /*16590*/  IADD3 R51, PT, PT, R57, -0x1, RZ ;  /* 0xffffffff39337810 */ /* 0x000fca0007ffe0ff */
.L_x_13613:
[----:B------:R-:W-:Y:S05]  /*165a0*/  BSYNC B2 ;  /* 0x0000000000027941 */ /* 0x000fea0003800000 */
.L_x_13603:
[----:B------:R-:W-:-:S13]  /*165b0*/  ISETP.GE.AND P0, PT, R51, R158, PT ;  /* 0x0000009e3300720c */ /* 0x000fda0003f06270 */
[----:B------:R-:W-:Y:S05]  /*165c0*/  @!P0 BRA `(.L_x_13614) ;  /* 0x0000005400dc8947 */ /* 0x000fea0003800000 */
[----:B------:R-:W-:Y:S01]  /*165d0*/  ISETP.NE.U32.AND P0, PT, R176, RZ, PT ;  /* 0x000000ffb000720c */ /* 0x000fe20003f05070 */
[----:B------:R-:W-:Y:S01]  /*165e0*/  IMAD.IADD R59, R168, 0x1, R59 ;  /* 0x00000001a83b7824 */ /* 0x000fe200078e023b */
[----:B------:R-:W-:Y:S01]  /*165f0*/  LOP3.LUT R172, R172, 0xfffffffd, RZ, 0xc0, !PT ;  /* 0xfffffffdacac7812 */ /* 0x000fe200078ec0ff */
[----:B------:R-:W-:Y:S01]  /*16600*/  IMAD.MOV.U32 R105, RZ, RZ, R0 ;  /* 0x000000ffff697224 */ /* 0x000fe200078e0000 */
[----:B------:R-:W-:Y:S01]  /*16610*/  ISETP.NE.AND.EX P0, PT, R177, RZ, PT, P0 ;  /* 0x000000ffb100720c */ /* 0x000fe20003f05300 */
[C---:B------:R-:W-:Y:S01]  /*16620*/  IMAD.SHL.U32 R3, R51.reuse, 0x80, RZ ;  /* 0x0000008033037824 */ /* 0x040fe200078e00ff */
[----:B------:R-:W-:Y:S01]  /*16630*/  IADD3 R59, PT, PT, R48, R59, R49 ;  /* 0x0000003b303b7210 */ /* 0x000fe20007ffe031 */
[----:B------:R-:W-:Y:S02]  /*16640*/  IMAD.MOV.U32 R104, RZ, RZ, R2 ;  /* 0x000000ffff687224 */ /* 0x000fe400078e0002 */
[----:B------:R-:W-:Y:S01]  /*16650*/  VIADD R185, R51, 0x1 ;  /* 0x0000000133b97836 */ /* 0x000fe20000000000 */
[----:B------:R-:W-:Y:S01]  /*16660*/  IADD3 R0, PT, PT, -R128, R59, -R171 ;  /* 0x0000003b80007210 */ /* 0x000fe20007ffe9ab */
[C---:B------:R-:W-:Y:S01]  /*16670*/  VIADD R186, R3.reuse, 0x80 ;  /* 0x0000008003ba7836 */ /* 0x040fe20000000000 */
[----:B------:R-:W-:-:S02]  /*16680*/  LOP3.LUT R188, R3, 0x40, R128, 0xfe, !PT ;  /* 0x0000004003bc7812 */ /* 0x000fc400078efe80 */
[----:B------:R-:W-:-:S03]  /*16690*/  IADD3 R187, PT, PT, R0, -0x39, -R3 ;  /* 0xffffffc700bb7810 */ /* 0x000fc60007ffe803 */
[----:B------:R-:W-:-:S07]  /*166a0*/  @P0 LOP3.LUT R172, R172, 0x2, RZ, 0xfc, !PT ;  /* 0x00000002acac0812 */ /* 0x000fce00078efcff */
.L_x_13621:
        /* <DEDUP_REMOVED lines=50> */
[-C--:B------:R-:W-:Y:S02]  /*169d0*/  LOP3.LUT R5, R186, R11.reuse, RZ, 0x3c, !PT ;  /* 0x0000000bba057212 */ /* 0x080fe400078e3cff */
[----:B------:R-:W-:Y:S02]  /*169e0*/  LOP3.LUT R7, RZ, R11, RZ, 0x33, !PT ;  /* 0x0000000bff077212 */ /* 0x000fe400078e33ff */
[----:B------:R-:W-:Y:S05]  /*169f0*/  ISETP.GE.AND P0, PT, R5, RZ, PT ;  /* 0x000000ff0500720c */ /* 0x000fea0003f06270 */
        /* <DEDUP_REMOVED lines=27> */
.L_x_13616:
[----:B------:R-:W-:Y:S05]  /*16bb0*/  BSYNC.RECONVERGENT B0 ;  /* 0x0000000000007941 */ /* 0x000fea0003800200 */
.L_x_13615:
        /* <DEDUP_REMOVED lines=67> */
[----:B------:R-:W2:Y:S01]  /*16ff0*/  LDSM.16.M88.4 R140, [R152+UR6+0x5800] ;  /* 0x00580006988c783b */ /* 0x000ea20008000200 */
[C---:B---3--:R-:W-:Y:S08]  /*17000*/  HMMA.16816.F32.BF16 R4, R108.reuse, R112, RZ ;  /* 0x000000706c04723c */ /* 0x048ff000000418ff */
[C---:B------:R-:W-:Y:S01]  /*17010*/  HMMA.16816.F32.BF16 R8, R108.reuse, R114, RZ ;  /* 0x000000726c08723c */ /* 0x040fe200000418ff */
[----:B------:R-:W-:Y:S07]  /*17020*/  LDSM.16.M88.4 R112, [R151] ;  /* 0x000000009770783b */ /* 0x000fee0000000200 */
[C---:B----4-:R-:W-:Y:S08]  /*17030*/  HMMA.16816.F32.BF16 R12, R108.reuse, R116, RZ ;  /* 0x000000746c0c723c */ /* 0x050ff000000418ff */
[C---:B------:R-:W-:Y:S01]  /*17040*/  HMMA.16816.F32.BF16 R16, R108.reuse, R118, RZ ;  /* 0x000000766c10723c */ /* 0x040fe200000418ff */
[----:B------:R-:W3:Y:S07]  /*17050*/  LDSM.16.M88.4 R116, [R147+0x2000] ;  /* 0x002000009374783b */ /* 0x000eee0000000200 */
[C---:B-----5:R-:W-:Y:S08]  /*17060*/  HMMA.16816.F32.BF16 R20, R108.reuse, R120, RZ ;  /* 0x000000786c14723c */ /* 0x060ff000000418ff */
        /* <DEDUP_REMOVED lines=32> */
[----:B------:R-:W-:Y:S07]  /*17270*/  LDSM.16.M88.4 R116, [R150] ;  /* 0x000000009674783b */ /* 0x000fee0000000200 */
[C---:B-1----:R-:W-:Y:S08]  /*17280*/  HMMA.16816.F32.BF16 R60, R112.reuse, R108, R60 ;  /* 0x0000006c703c723c */ /* 0x042ff0000004183c */
        /* <DEDUP_REMOVED lines=48> */
[C---:B-1----:R-:W-:Y:S08]  /*17590*/  HMMA.16816.F32.BF16 R52, R108.reuse, R112, R52 ;  /* 0x000000706c34723c */ /* 0x042ff00000041834 */
[C---:B------:R-:W-:Y:S08]  /*175a0*/  HMMA.16816.F32.BF16 R56, R108.reuse, R114, R56 ;  /* 0x000000726c38723c */ /* 0x040ff00000041838 */
[C---:B--2---:R-:W-:Y:S08]  /*175b0*/  HMMA.16816.F32.BF16 R60, R108.reuse, R116, R60 ;  /* 0x000000746c3c723c */ /* 0x044ff0000004183c */
[----:B------:R-:W-:Y:S01]  /*175c0*/  HMMA.16816.F32.BF16 R64, R108, R118, R64 ;  /* 0x000000766c40723c */ /* 0x000fe20000041840 */
[----:B------:R-:W-:Y:S08]  /*175d0*/  @!UPT UIADD3 URZ, UPT, UPT, URZ, URZ, URZ ;  /* 0x000000fffffff290 */ /* 0x000ff0000fffe0ff */
[----:B------:R-:W-:Y:S11]  /*175e0*/  @!P0 BRA `(.L_x_13618) ;  /* 0x0000000800248947 */ /* 0x000ff60003800000 */
[----:B------:R-:W-:Y:S01]  /*175f0*/  ISETP.NE.U32.AND P0, PT, R176, RZ, PT ;  /* 0x000000ffb000720c */ /* 0x000fe20003f05070 */
[----:B------:R-:W-:Y:S01]  /*17600*/  BSSY.RECONVERGENT B0, `(.L_x_13619) ;  /* 0x000004d000007945 */ /* 0x000fe20003800200 */
[----:B------:R-:W-:Y:S02]  /*17610*/  LOP3.LUT R172, R172, 0xfffffffd, RZ, 0xc0, !PT ;  /* 0xfffffffdacac7812 */ /* 0x000fe400078ec0ff */
[----:B------:R-:W-:Y:S11]  /*17620*/  ISETP.NE.AND.EX P2, PT, R177, RZ, PT, P0 ;  /* 0x000000ffb100720c */ /* 0x000ff60003f45300 */
[----:B------:R-:W-:Y:S02]  /*17630*/  @!UPT UIADD3 URZ, UPT, UPT, URZ, URZ, URZ ;  /* 0x000000fffffff290 */ /* 0x000fe4000fffe0ff */
[----:B------:R-:W-:Y:S01]  /*17640*/  @P2 LOP3.LUT R172, R172, 0x2, RZ, 0xfc, !PT ;  /* 0x00000002acac2812 */ /* 0x000fe200078efcff */
        /* <DEDUP_REMOVED lines=72> */
.L_x_13620:
[----:B------:R-:W-:Y:S05]  /*17ad0*/  BSYNC.RECONVERGENT B0 ;  /* 0x0000000000007941 */ /* 0x000fea0003800200 */
.L_x_13619:
[----:B------:R-:W-:Y:S01]  /*17ae0*/  @!P1 IMAD.MOV.U32 R161, RZ, RZ, R159 ;  /* 0x000000ffffa19224 */ /* 0x000fe200078e009f */
[C---:B------:R-:W-:Y:S01]  /*17af0*/  LEA R118, P0, R154.reuse, R160, 0x5 ;  /* 0x000000a09a767211 */ /* 0x040fe200078028ff */
[C---:B------:R-:W-:Y:S01]  /*17b00*/  IMAD.SHL.U32 R0, R154.reuse, 0x20, RZ ;  /* 0x000000209a007824 */ /* 0x040fe200078e00ff */
        /* <DEDUP_REMOVED lines=55> */
.L_x_13618:
[----:B------:R-:W-:Y:S05]  /*17e80*/  BSYNC.RECONVERGENT B1 ;  /* 0x0000000000017941 */ /* 0x000fea0003800200 */
.L_x_13617:
[----:B------:R-:W-:Y:S01]  /*17e90*/  IABS R0, R187 ;  /* 0x000000bb00007213 */ /* 0x000fe20000000000 */
[----:B------:R-:W-:Y:S01]  /*17ea0*/  VIADD R2, R188, 0xffffffc0 ;  /* 0xffffffc0bc027836 */ /* 0x000fe20000000000 */
[----:B------:R-:W-:Y:S01]  /*17eb0*/  LOP3.LUT R172, R172, 0x7fffffff, RZ, 0xc0, !PT ;  /* 0x7fffffffacac7812 */ /* 0x000fe200078ec0ff */
[C---:B------:R-:W-:Y:S01]  /*17ec0*/  VIADD R3, R188.reuse, 0xffffffc8 ;  /* 0xffffffc8bc037836 */ /* 0x040fe20000000000 */
[----:B------:R-:W-:Y:S01]  /*17ed0*/  I2FP.F32.S32 R0, R0 ;  /* 0x0000000000007245 */ /* 0x000fe20000201400 */
[----:B-1----:R-:W-:Y:S01]  /*17ee0*/  VIADD R110, R188, 0xffffffc9 ;  /* 0xffffffc9bc6e7836 */ /* 0x002fe20000000000 */
[C---:B------:R-:W-:Y:S01]  /*17ef0*/  ISETP.GE.AND P1, PT, R2.reuse, R183, PT ;  /* 0x000000b70200720c */ /* 0x040fe20003f26270 */
[C---:B------:R-:W-:Y:S01]  /*17f00*/  VIADD R115, R187.reuse, 0x31 ;  /* 0x00000031bb737836 */ /* 0x040fe20000000000 */
[----:B------:R-:W-:Y:S01]  /*17f10*/  ISETP.GE.AND P0, PT, R2, R181, PT ;  /* 0x000000b50200720c */ /* 0x000fe20003f06270 */
[----:B------:R-:W-:Y:S01]  /*17f20*/  FFMA.FTZ R33, -R180, R0, R33 ;  /* 0x00000000b4217223 */ /* 0x000fe20000010121 */
[----:B------:R-:W-:Y:S01]  /*17f30*/  ISETP.GE.AND P2, PT, R2, R184, PT ;  /* 0x000000b80200720c */ /* 0x000fe20003f46270 */
[----:B------:R-:W-:Y:S01]  /*17f40*/  FFMA.FTZ R39, -R180, R0, R39 ;  /* 0x00000000b4277223 */ /* 0x000fe20000010127 */
[----:B------:R-:W-:Y:S01]  /*17f50*/  IABS R115, R115 ;  /* 0x0000007300737213 */ /* 0x000fe20000000000 */
[----:B------:R-:W-:Y:S01]  /*17f60*/  VIADD R0, R188, 0xfffffff9 ;  /* 0xfffffff9bc007836 */ /* 0x000fe20000000000 */
[----:B------:R-:W-:Y:S01]  /*17f70*/  ISETP.GE.AND P3, PT, R2, R182, PT ;  /* 0x000000b60200720c */ /* 0x000fe20003f66270 */
[C---:B------:R-:W-:Y:S02]  /*17f80*/  VIADD R111, R188.reuse, 0xffffffd1 ;  /* 0xffffffd1bc6f7836 */ /* 0x040fe40000000000 */
[----:B------:R-:W-:Y:S02]  /*17f90*/  VIADD R2, R188, 0x1 ;  /* 0x00000001bc027836 */ /* 0x000fe40000000000 */
[----:B------:R-:W-:Y:S01]  /*17fa0*/  @P1 LOP3.LUT R172, R172, 0x80000000, RZ, 0xfc, !PT ;  /* 0x80000000acac1812 */ /* 0x000fe200078efcff */
[----:B------:R-:W-:Y:S01]  /*17fb0*/  VIADD R114, R188, 0xffffffc1 ;  /* 0xffffffc1bc727836 */ /* 0x000fe20000000000 */
[----:B------:R-:W-:Y:S01]  /*17fc0*/  ISETP.GE.AND P1, PT, R0, R184, PT ;  /* 0x000000b80000720c */ /* 0x000fe20003f26270 */
[C---:B------:R-:W-:Y:S01]  /*17fd0*/  VIADD R118, R187.reuse, 0x38 ;  /* 0x00000038bb767836 */ /* 0x040fe20000000000 */
[----:B------:R-:W-:Y:S01]  /*17fe0*/  LOP3.LUT R172, R172, 0xbfffffff, RZ, 0xc0, !PT ;  /* 0xbfffffffacac7812 */ /* 0x000fe200078ec0ff */
[----:B------:R-:W-:Y:S01]  /*17ff0*/  VIADD R113, R187, 0x39 ;  /* 0x00000039bb717836 */ /* 0x000fe20000000000 */
[----:B------:R-:W-:Y:S01]  /*18000*/  FSEL R201, R33, -INF , P1 ;  /* 0xff80000021c97808 */ /* 0x000fe20000800000 */
[----:B------:R-:W-:Y:S01]  /*18010*/  IMAD.MOV.U32 R33, RZ, RZ, R115 ;  /* 0x000000ffff217224 */ /* 0x000fe200078e0073 */
[----:B------:R-:W-:Y:S01]  /*18020*/  IABS R118, R118 ;  /* 0x0000007600767213 */ /* 0x000fe20000000000 */
[----:B------:R-:W-:Y:S01]  /*18030*/  VIADD R112, R188, 0xffffffd0 ;  /* 0xffffffd0bc707836 */ /* 0x000fe20000000000 */
[----:B------:R-:W-:Y:S01]  /*18040*/  IABS R113, R113 ;  /* 0x0000007100717213 */ /* 0x000fe20000000000 */
[C---:B------:R-:W-:Y:S01]  /*18050*/  VIADD R116, R187.reuse, 0x30 ;  /* 0x00000030bb747836 */ /* 0x040fe20000000000 */
[----:B------:R-:W-:Y:S01]  /*18060*/  @P0 LOP3.LUT R172, R172, 0x40000000, RZ, 0xfc, !PT ;  /* 0x40000000acac0812 */ /* 0x000fe200078efcff */
[C---:B------:R-:W-:Y:S01]  /*18070*/  VIADD R109, R187.reuse, 0x29 ;  /* 0x00000029bb6d7836 */ /* 0x040fe20000000000 */
[----:B------:R-:W-:Y:S01]  /*18080*/  I2FP.F32.S32 R113, R113 ;  /* 0x0000007100717245 */ /* 0x000fe20000201400 */
[----:B------:R-:W-:Y:S01]  /*18090*/  VIADD R108, R187, 0x28 ;  /* 0x00000028bb6c7836 */ /* 0x000fe20000000000 */
[----:B------:R-:W-:Y:S01]  /*180a0*/  I2FP.F32.S32 R118, R118 ;  /* 0x0000007600767245 */ /* 0x000fe20000201400 */
[----:B------:R-:W-:Y:S01]  /*180b0*/  VIADD R186, R186, 0xffffff80 ;  /* 0xffffff80baba7836 */ /* 0x000fe20000000000 */
[----:B------:R-:W-:Y:S01]  /*180c0*/  I2FP.F32.S32 R33, R33 ;  /* 0x0000002100217245 */ /* 0x000fe20000201400 */
[----:B------:R-:W-:Y:S01]  /*180d0*/  FFMA.FTZ R4, -R180, R113, R4 ;  /* 0x00000071b4047223 */ /* 0x000fe20000010104 */
[----:B------:R-:W-:Y:S01]  /*180e0*/  ISETP.GE.AND P0, PT, R2, R182, PT ;  /* 0x000000b60200720c */ /* 0x000fe20003f06270 */
[C---:B------:R-:W-:Y:S01]  /*180f0*/  FFMA.FTZ R11, -R180.reuse, R118, R11 ;  /* 0x00000076b40b7223 */ /* 0x040fe2000001010b */
[----:B------:R-:W-:Y:S01]  /*18100*/  IABS R116, R116 ;  /* 0x0000007400747213 */ /* 0x000fe20000000000 */
[C---:B------:R-:W-:Y:S01]  /*18110*/  FFMA.FTZ R8, -R180.reuse, R33, R8 ;  /* 0x00000021b4087223 */ /* 0x040fe20000010108 */
[----:B------:R-:W-:Y:S01]  /*18120*/  IABS R109, R109 ;  /* 0x0000006d006d7213 */ /* 0x000fe20000000000 */
[C---:B------:R-:W-:Y:S01]  /*18130*/  FFMA.FTZ R5, -R180.reuse, R118, R5 ;  /* 0x00000076b4057223 */ /* 0x040fe20000010105 */
[----:B------:R-:W-:Y:S01]  /*18140*/  IABS R108, R108 ;  /* 0x0000006c006c7213 */ /* 0x000fe20000000000 */
[C---:B------:R-:W-:Y:S01]  /*18150*/  FFMA.FTZ R10, -R180.reuse, R113, R10 ;  /* 0x00000071b40a7223 */ /* 0x040fe2000001010a */
[----:B------:R-:W-:Y:S01]  /*18160*/  FSEL R39, R39, -INF , P0 ;  /* 0xff80000027277808 */ /* 0x000fe20000000000 */
[----:B------:R-:W-:Y:S01]  /*18170*/  VIADD R113, R187, 0x20 ;  /* 0x00000020bb717836 */ /* 0x000fe20000000000 */
[----:B------:R-:W-:Y:S01]  /*18180*/  I2FP.F32.S32 R116, R116 ;  /* 0x0000007400747245 */ /* 0x000fe20000201400 */
[C---:B------:R-:W-:Y:S01]  /*18190*/  FFMA.FTZ R14, -R180.reuse, R33, R14 ;  /* 0x00000021b40e7223 */ /* 0x040fe2000001010e */
[----:B------:R-:W-:Y:S02]  /*181a0*/  I2FP.F32.S32 R109, R109 ;  /* 0x0000006d006d7245 */ /* 0x000fe40000201400 */
[----:B------:R-:W-:Y:S01]  /*181b0*/  I2FP.F32.S32 R108, R108 ;  /* 0x0000006c006c7245 */ /* 0x000fe20000201400 */
[----:B------:R-:W-:Y:S01]  /*181c0*/  FFMA.FTZ R9, -R180, R116, R9 ;  /* 0x00000074b4097223 */ /* 0x000fe20000010109 */
[-C--:B------:R-:W-:Y:S01]  /*181d0*/  ISETP.GE.AND P1, PT, R114, R184.reuse, PT ;  /* 0x000000b87200720c */ /* 0x080fe20003f26270 */
[CC--:B------:R-:W-:Y:S01]  /*181e0*/  FFMA.FTZ R12, -R180.reuse, R109.reuse, R12 ;  /* 0x0000006db40c7223 */ /* 0x0c0fe2000001010c */
[----:B------:R-:W-:Y:S01]  /*181f0*/  ISETP.GE.AND P0, PT, R3, R184, PT ;  /* 0x000000b80300720c */ /* 0x000fe20003f06270 */
[-C--:B------:R-:W-:Y:S01]  /*18200*/  FFMA.FTZ R13, -R180, R108.reuse, R13 ;  /* 0x0000006cb40d7223 */ /* 0x080fe2000001010d */
[----:B------:R-:W-:Y:S01]  /*18210*/  FSEL R4, R4, -INF , P2 ;  /* 0xff80000004047808 */ /* 0x000fe20001000000 */
[----:B------:R-:W-:Y:S01]  /*18220*/  FFMA.FTZ R19, -R180, R108, R19 ;  /* 0x0000006cb4137223 */ /* 0x000fe20000010113 */
[----:B------:R-:W-:Y:S01]  /*18230*/  FSEL R5, R5, -INF , P1 ;  /* 0xff80000005057808 */ /* 0x000fe20000800000 */
[----:B------:R-:W-:Y:S01]  /*18240*/  VIADD R108, R187, 0x10 ;  /* 0x00000010bb6c7836 */ /* 0x000fe20000000000 */
[----:B------:R-:W-:Y:S01]  /*18250*/  FSEL R8, R8, -INF , P0 ;  /* 0xff80000008087808 */ /* 0x000fe20000000000 */
[----:B------:R-:W-:Y:S01]  /*18260*/  FFMA.FTZ R18, -R180, R109, R18 ;  /* 0x0000006db4127223 */ /* 0x000fe20000010112 */
[----:B------:R-:W-:Y:S01]  /*18270*/  ISETP.GE.AND P2, PT, R110, R184, PT ;  /* 0x000000b86e00720c */ /* 0x000fe20003f46270 */
[----:B------:R-:W-:Y:S01]  /*18280*/  FFMA.FTZ R15, -R180, R116, R15 ;  /* 0x00000074b40f7223 */ /* 0x000fe2000001010f */
[-C--:B------:R-:W-:Y:S02]  /*18290*/  ISETP.GE.AND P1, PT, R112, R184.reuse, PT ;  /* 0x000000b87000720c */ /* 0x080fe40003f26270 */
[----:B------:R-:W-:Y:S02]  /*182a0*/  ISETP.GE.AND P0, PT, R111, R184, PT ;  /* 0x000000b86f00720c */ /* 0x000fe40003f06270 */
[----:B------:R-:W-:Y:S02]  /*182b0*/  FSEL R9, R9, -INF , P2 ;  /* 0xff80000009097808 */ /* 0x000fe40001000000 */
[----:B------:R-:W-:Y:S02]  /*182c0*/  FSEL R12, R12, -INF , P1 ;  /* 0xff8000000c0c7808 */ /* 0x000fe40000800000 */
[----:B------:R-:W-:Y:S02]  /*182d0*/  FSEL R13, R13, -INF , P0 ;  /* 0xff8000000d0d7808 */ /* 0x000fe40000000000 */
[C---:B------:R-:W-:Y:S02]  /*182e0*/  ISETP.GE.AND P2, PT, R114.reuse, R182, PT ;  /* 0x000000b67200720c */ /* 0x040fe40003f46270 */
[C---:B------:R-:W-:Y:S02]  /*182f0*/  ISETP.GE.AND P1, PT, R114.reuse, R183, PT ;  /* 0x000000b77200720c */ /* 0x040fe40003f26270 */
[----:B------:R-:W-:Y:S01]  /*18300*/  ISETP.GE.AND P0, PT, R114, R181, PT ;  /* 0x000000b57200720c */ /* 0x000fe20003f06270 */
[C---:B------:R-:W-:Y:S01]  /*18310*/  VIADD R114, R187.reuse, 0x41 ;  /* 0x00000041bb727836 */ /* 0x040fe20000000000 */
[----:B------:R-:W-:Y:S02]  /*18320*/  LOP3.LUT R172, R172, 0xdfffffff, RZ, 0xc0, !PT ;  /* 0xdfffffffacac7812 */ /* 0x000fe400078ec0ff */
[----:B------:R-:W-:Y:S02]  /*18330*/  IABS R113, R113 ;  /* 0x0000007100717213 */ /* 0x000fe40000000000 */
[----:B------:R-:W-:Y:S02]  /*18340*/  IABS R114, R114 ;  /* 0x0000007200727213 */ /* 0x000fe40000000000 */
[----:B------:R-:W-:Y:S01]  /*18350*/  I2FP.F32.S32 R118, R113 ;  /* 0x0000007100767245 */ /* 0x000fe20000201400 */
[----:B------:R-:W-:Y:S01]  /*18360*/  VIADD R113, R188, 0xffffffe0 ;  /* 0xffffffe0bc717836 */ /* 0x000fe20000000000 */
[----:B------:R-:W-:Y:S01]  /*18370*/  I2FP.F32.S32 R115, R114 ;  /* 0x0000007200737245 */ /* 0x000fe20000201400 */
[C---:B------:R-:W-:Y:S01]  /*18380*/  VIADD R114, R187.reuse, 0x40 ;  /* 0x00000040bb727836 */ /* 0x040fe20000000000 */
[----:B------:R-:W-:Y:S01]  /*18390*/  @P1 LOP3.LUT R172, R172, 0x20000000, RZ, 0xfc, !PT ;  /* 0x20000000acac1812 */ /* 0x000fe200078efcff */
[C---:B------:R-:W-:Y:S01]  /*183a0*/  FFMA.FTZ R23, -R180.reuse, R118, R23 ;  /* 0x00000076b4177223 */ /* 0x040fe20000010117 */
[----:B------:R-:W-:Y:S01]  /*183b0*/  IABS R108, R108 ;  /* 0x0000006c006c7213 */ /* 0x000fe20000000000 */
[----:B------:R-:W-:Y:S01]  /*183c0*/  FFMA.FTZ R6, -R180, R115, R6 ;  /* 0x00000073b4067223 */ /* 0x000fe20000010106 */
[----:B------:R-:W-:Y:S01]  /*183d0*/  IABS R114, R114 ;  /* 0x0000007200727213 */ /* 0x000fe20000000000 */
[----:B------:R-:W-:Y:S01]  /*183e0*/  VIADD R115, R188, 0xffffffd9 ;  /* 0xffffffd9bc737836 */ /* 0x000fe20000000000 */
[----:B------:R-:W-:Y:S01]  /*183f0*/  LOP3.LUT R172, R172, 0xefffffff, RZ, 0xc0, !PT ;  /* 0xefffffffacac7812 */ /* 0x000fe200078ec0ff */
[----:B------:R-:W-:Y:S01]  /*18400*/  FFMA.FTZ R17, -R180, R118, R17 ;  /* 0x00000076b4117223 */ /* 0x000fe20000010111 */
[----:B------:R-:W-:Y:S02]  /*18410*/  I2FP.F32.S32 R114, R114 ;  /* 0x0000007200727245 */ /* 0x000fe40000201400 */
[----:B------:R-:W-:Y:S02]  /*18420*/  @P0 LOP3.LUT R172, R172, 0x10000000, RZ, 0xfc, !PT ;  /* 0x10000000acac0812 */ /* 0x000fe400078efcff */
[----:B------:R-:W-:Y:S01]  /*18430*/  FSEL R109, R6, -INF , P3 ;  /* 0xff800000066d7808 */ /* 0x000fe20001800000 */
[----:B------:R-:W-:Y:S01]  /*18440*/  FFMA.FTZ R7, -R180, R114, R7 ;  /* 0x00000072b4077223 */ /* 0x000fe20000010107 */
[----:B------:R-:W-:Y:S01]  /*18450*/  LOP3.LUT R172, R172, 0xf7ffffff, RZ, 0xc0, !PT ;  /* 0xf7ffffffacac7812 */ /* 0x000fe200078ec0ff */
[----:B------:R-:W-:Y:S01]  /*18460*/  VIADD R114, R187, 0x21 ;  /* 0x00000021bb727836 */ /* 0x000fe20000000000 */
[----:B------:R-:W-:Y:S01]  /*18470*/  ISETP.GE.AND P1, PT, R3, R182, PT ;  /* 0x000000b60300720c */ /* 0x000fe20003f26270 */
[----:B------:R-:W-:Y:S01]  /*18480*/  IMAD.MOV.U32 R6, RZ, RZ, R108 ;  /* 0x000000ffff067224 */ /* 0x000fe200078e006c */
[----:B------:R-:W-:Y:S01]  /*18490*/  FSEL R108, R7, -INF , P2 ;  /* 0xff800000076c7808 */ /* 0x000fe20001000000 */
[C---:B------:R-:W-:Y:S01]  /*184a0*/  VIADD R7, R188.reuse, 0xffffffe9 ;  /* 0xffffffe9bc077836 */ /* 0x040fe20000000000 */
[----:B------:R-:W-:Y:S02]  /*184b0*/  IABS R114, R114 ;  /* 0x0000007200727213 */ /* 0x000fe40000000000 */
[----:B------:R-:W-:Y:S02]  /*184c0*/  ISETP.GE.AND P2, PT, R3, R183, PT ;  /* 0x000000b70300720c */ /* 0x000fe40003f46270 */
[----:B------:R-:W-:Y:S01]  /*184d0*/  I2FP.F32.S32 R117, R114 ;  /* 0x0000007200757245 */ /* 0x000fe20000201400 */
[----:B------:R-:W-:Y:S01]  /*184e0*/  VIADD R114, R188, 0xffffffd8 ;  /* 0xffffffd8bc727836 */ /* 0x000fe20000000000 */
[----:B------:R-:W-:Y:S02]  /*184f0*/  I2FP.F32.S32 R6, R6 ;  /* 0x0000000600067245 */ /* 0x000fe40000201400 */
[----:B------:R-:W-:Y:S01]  /*18500*/  ISETP.GE.AND P6, PT, R2, R181, PT ;  /* 0x000000b50200720c */ /* 0x000fe20003fc6270 */
[-C--:B------:R-:W-:Y:S01]  /*18510*/  FFMA.FTZ R16, -R180, R117.reuse, R16 ;  /* 0x00000075b4107223 */ /* 0x080fe20000010110 */
[----:B------:R-:W-:Y:S01]  /*18520*/  ISETP.GE.AND P0, PT, R114, R184, PT ;  /* 0x000000b87200720c */ /* 0x000fe20003f06270 */
[CC--:B------:R-:W-:Y:S01]  /*18530*/  FFMA.FTZ R31, -R180.reuse, R6.reuse, R31 ;  /* 0x00000006b41f7223 */ /* 0x0c0fe2000001011f */
[----:B------:R-:W-:Y:S01]  /*18540*/  FSEL R139, R39, -INF , !P6 ;  /* 0xff800000278b7808 */ /* 0x000fe20007000000 */
[----:B------:R-:W-:Y:S01]  /*18550*/  FFMA.FTZ R22, -R180, R117, R22 ;  /* 0x00000075b4167223 */ /* 0x000fe20000010116 */
[----:B------:R-:W-:Y:S01]  /*18560*/  FSEL R16, R16, -INF , P0 ;  /* 0xff80000010107808 */ /* 0x000fe20000000000 */
[----:B------:R-:W-:Y:S01]  /*18570*/  FFMA.FTZ R25, -R180, R6, R25 ;  /* 0x00000006b4197223 */ /* 0x000fe20000010119 */
[-C--:B------:R-:W-:Y:S01]  /*18580*/  ISETP.GE.AND P0, PT, R115, R184.reuse, PT ;  /* 0x000000b87300720c */ /* 0x080fe20003f06270 */
[----:B------:R-:W-:Y:S01]  /*18590*/  VIADD R6, R188, 0xfffffff0 ;  /* 0xfffffff0bc067836 */ /* 0x000fe20000000000 */
[----:B------:R-:W-:Y:S02]  /*185a0*/  @P2 LOP3.LUT R172, R172, 0x8000000, RZ, 0xfc, !PT ;  /* 0x08000000acac2812 */ /* 0x000fe400078efcff */
[----:B------:R-:W-:Y:S01]  /*185b0*/  FSEL R33, R17, -INF , P0 ;  /* 0xff80000011217808 */ /* 0x000fe20000000000 */
[----:B------:R-:W-:Y:S01]  /*185c0*/  VIADD R17, R187, 0x19 ;  /* 0x00000019bb117836 */ /* 0x000fe20000000000 */
[----:B------:R-:W-:Y:S02]  /*185d0*/  ISETP.GE.AND P0, PT, R113, R184, PT ;  /* 0x000000b87100720c */ /* 0x000fe40003f06270 */
[----:B------:R-:W-:Y:S02]  /*185e0*/  LOP3.LUT R172, R172, 0xfbffffff, RZ, 0xc0, !PT ;  /* 0xfbffffffacac7812 */ /* 0x000fe400078ec0ff */
[----:B------:R-:W-:Y:S02]  /*185f0*/  IABS R17, R17 ;  /* 0x0000001100117213 */ /* 0x000fe40000000000 */
[----:B------:R-:W-:Y:S02]  /*18600*/  ISETP.GE.AND P2, PT, R0, R181, PT ;  /* 0x000000b50000720c */ /* 0x000fe40003f46270 */
[----:B------:R-:W-:Y:S01]  /*18610*/  I2FP.F32.S32 R119, R17 ;  /* 0x0000001100777245 */ /* 0x000fe20000201400 */
[----:B------:R-:W-:Y:S01]  /*18620*/  VIADD R17, R187, 0x18 ;  /* 0x00000018bb117836 */ /* 0x000fe20000000000 */
[----:B------:R-:W-:Y:S03]  /*18630*/  ISETP.GE.AND P5, PT, R6, R183, PT ;  /* 0x000000b70600720c */ /* 0x000fe60003fa6270 */
[C---:B------:R-:W-:Y:S01]  /*18640*/  FFMA.FTZ R20, -R180.reuse, R119, R20 ;  /* 0x00000077b4147223 */ /* 0x040fe20000010114 */
[----:B------:R-:W-:Y:S01]  /*18650*/  IABS R17, R17 ;  /* 0x0000001100117213 */ /* 0x000fe20000000000 */
[----:B------:R-:W-:Y:S03]  /*18660*/  FFMA.FTZ R26, -R180, R119, R26 ;  /* 0x00000077b41a7223 */ /* 0x000fe6000001011a */
[----:B------:R-:W-:Y:S02]  /*18670*/  FSEL R223, R20, -INF , P0 ;  /* 0xff80000014df7808 */ /* 0x000fe40000000000 */
[----:B------:R-:W-:Y:S01]  /*18680*/  I2FP.F32.S32 R20, R17 ;  /* 0x0000001100147245 */ /* 0x000fe20000201400 */
[----:B------:R-:W-:Y:S04]  /*18690*/  VIADD R17, R188, 0xffffffe1 ;  /* 0xffffffe1bc117836 */ /* 0x000fe80000000000 */
[C---:B------:R-:W-:Y:S01]  /*186a0*/  FFMA.FTZ R21, -R180.reuse, R20, R21 ;  /* 0x00000014b4157223 */ /* 0x040fe20000010115 */
[----:B------:R-:W-:Y:S01]  /*186b0*/  ISETP.GE.AND P0, PT, R17, R184, PT ;  /* 0x000000b81100720c */ /* 0x000fe20003f06270 */
[----:B------:R-:W-:Y:S01]  /*186c0*/  FFMA.FTZ R27, -R180, R20, R27 ;  /* 0x00000014b41b7223 */ /* 0x000fe2000001011b */
[----:B------:R-:W-:Y:S02]  /*186d0*/  VIADD R20, R188, 0xffffffe8 ;  /* 0xffffffe8bc147836 */ /* 0x000fe40000000000 */
[----:B------:R-:W-:Y:S01]  /*186e0*/  FSEL R221, R21, -INF , P0 ;  /* 0xff80000015dd7808 */ /* 0x000fe20000000000 */
[----:B------:R-:W-:Y:S02]  /*186f0*/  VIADD R21, R187, 0x11 ;  /* 0x00000011bb157836 */ /* 0x000fe40000000000 */
[----:B------:R-:W-:Y:S03]  /*18700*/  ISETP.GE.AND P0, PT, R20, R184, PT ;  /* 0x000000b81400720c */ /* 0x000fe60003f06270 */
[----:B------:R-:W-:Y:S04]  /*18710*/  IABS R21, R21 ;  /* 0x0000001500157213 */ /* 0x000fe80000000000 */
[----:B------:R-:W-:Y:S05]  /*18720*/  I2FP.F32.S32 R21, R21 ;  /* 0x0000001500157245 */ /* 0x000fea0000201400 */
[CC--:B------:R-:W-:Y:S01]  /*18730*/  FFMA.FTZ R24, -R180.reuse, R21.reuse, R24 ;  /* 0x00000015b4187223 */ /* 0x0c0fe20000010118 */
[----:B------:R-:W-:Y:S04]  /*18740*/  FFMA.FTZ R30, -R180, R21, R30 ;  /* 0x00000015b41e7223 */ /* 0x000fe8000001011e */
[----:B------:R-:W-:Y:S02]  /*18750*/  FSEL R219, R24, -INF , P0 ;  /* 0xff80000018db7808 */ /* 0x000fe40000000000 */
[-C--:B------:R-:W-:Y:S02]  /*18760*/  ISETP.GE.AND P0, PT, R3, R181.reuse, PT ;  /* 0x000000b50300720c */ /* 0x080fe40003f06270 */
[----:B------:R-:W-:Y:S01]  /*18770*/  FSEL R24, R10, -INF , P1 ;  /* 0xff8000000a187808 */ /* 0x000fe20000800000 */
[----:B------:R-:W-:Y:S01]  /*18780*/  VIADD R10, R187, 0x9 ;  /* 0x00000009bb0a7836 */ /* 0x000fe20000000000 */
[----:B------:R-:W-:Y:S04]  /*18790*/  ISETP.GE.AND P1, PT, R110, R181, PT ;  /* 0x000000b56e00720c */ /* 0x000fe80003f26270 */
[----:B------:R-:W-:Y:S05]  /*187a0*/  IABS R10, R10 ;  /* 0x0000000a000a7213 */ /* 0x000fea0000000000 */
[----:B------:R-:W-:Y:S02]  /*187b0*/  @P0 LOP3.LUT R172, R172, 0x4000000, RZ, 0xfc, !PT ;  /* 0x04000000acac0812 */ /* 0x000fe400078efcff */
[----:B------:R-:W-:Y:S02]  /*187c0*/  ISETP.GE.AND P0, PT, R7, R184, PT ;  /* 0x000000b80700720c */ /* 0x000fe40003f06270 */
[----:B------:R-:W-:Y:S02]  /*187d0*/  LOP3.LUT R172, R172, 0xfdffffff, RZ, 0xc0, !PT ;  /* 0xfdffffffacac7812 */ /* 0x000fe400078ec0ff */
[----:B------:R-:W-:Y:S02]  /*187e0*/  FSEL R217, R25, -INF , P0 ;  /* 0xff80000019d97808 */ /* 0x000fe40000000000 */
[----:B------:R-:W-:Y:S04]  /*187f0*/  ISETP.GE.AND P0, PT, R110, R182, PT ;  /* 0x000000b66e00720c */ /* 0x000fe80003f06270 */
[----:B------:R-:W-:Y:S02]  /*18800*/  FSEL R3, R11, -INF , P0 ;  /* 0xff8000000b037808 */ /* 0x000fe40000000000 */
[----:B------:R-:W-:Y:S01]  /*18810*/  I2FP.F32.S32 R11, R10 ;  /* 0x0000000a000b7245 */ /* 0x000fe20000201400 */
[C---:B------:R-:W-:Y:S01]  /*18820*/  VIADD R10, R187.reuse, 0x8 ;  /* 0x00000008bb0a7836 */ /* 0x040fe20000000000 */
[----:B------:R-:W-:Y:S03]  /*18830*/  ISETP.GE.AND P0, PT, R6, R184, PT ;  /* 0x000000b80600720c */ /* 0x000fe60003f06270 */
[CC--:B------:R-:W-:Y:S01]  /*18840*/  FFMA.FTZ R28, -R180.reuse, R11.reuse, R28 ;  /* 0x0000000bb41c7223 */ /* 0x0c0fe2000001011c */
[----:B------:R-:W-:Y:S01]  /*18850*/  IABS R10, R10 ;  /* 0x0000000a000a7213 */ /* 0x000fe20000000000 */
[----:B------:R-:W-:Y:S03]  /*18860*/  FFMA.FTZ R34, -R180, R11, R34 ;  /* 0x0000000bb4227223 */ /* 0x000fe60000010122 */
[----:B------:R-:W-:Y:S02]  /*18870*/  I2FP.F32.S32 R10, R10 ;  /* 0x0000000a000a7245 */ /* 0x000fe40000201400 */
[----:B------:R-:W-:Y:S03]  /*18880*/  FSEL R28, R28, -INF , P0 ;  /* 0xff8000001c1c7808 */ /* 0x000fe60000000000 */
[CC--:B------:R-:W-:Y:S01]  /*18890*/  FFMA.FTZ R29, -R180.reuse, R10.reuse, R29 ;  /* 0x0000000ab41d7223 */ /* 0x0c0fe2000001011d */
[C---:B------:R-:W-:Y:S01]  /*188a0*/  FFMA.FTZ R35, -R180.reuse, R10, R35 ;  /* 0x0000000ab4237223 */ /* 0x040fe20000010123 */
[C---:B------:R-:W-:Y:S05]  /*188b0*/  VIADD R10, R187.reuse, 0x1 ;  /* 0x00000001bb0a7836 */ /* 0x040fea0000000000 */
[----:B------:R-:W-:Y:S04]  /*188c0*/  IABS R10, R10 ;  /* 0x0000000a000a7213 */ /* 0x000fe80000000000 */
[----:B------:R-:W-:Y:S01]  /*188d0*/  I2FP.F32.S32 R11, R10 ;  /* 0x0000000a000b7245 */ /* 0x000fe20000201400 */
[----:B------:R-:W-:Y:S04]  /*188e0*/  VIADD R10, R187, 0xfffffff8 ;  /* 0xfffffff8bb0a7836 */ /* 0x000fe80000000000 */
[CC--:B------:R-:W-:Y:S01]  /*188f0*/  FFMA.FTZ R32, -R180.reuse, R11.reuse, R32 ;  /* 0x0000000bb4207223 */ /* 0x0c0fe20000010120 */
[----:B------:R-:W-:Y:S01]  /*18900*/  IABS R10, R10 ;  /* 0x0000000a000a7213 */ /* 0x000fe20000000000 */
[----:B------:R-:W-:Y:S01]  /*18910*/  FFMA.FTZ R38, -R180, R11, R38 ;  /* 0x0000000bb4267223 */ /* 0x000fe20000010126 */
[----:B------:R-:W-:Y:S02]  /*18920*/  VIADD R11, R188, 0xfffffff1 ;  /* 0xfffffff1bc0b7836 */ /* 0x000fe40000000000 */
[----:B------:R-:W-:Y:S03]  /*18930*/  I2FP.F32.S32 R10, R10 ;  /* 0x0000000a000a7245 */ /* 0x000fe60000201400 */
[C---:B------:R-:W-:Y:S02]  /*18940*/  ISETP.GE.AND P0, PT, R11.reuse, R184, PT ;  /* 0x000000b80b00720c */ /* 0x040fe40003f06270 */
[-C--:B------:R-:W-:Y:S01]  /*18950*/  ISETP.GE.AND P4, PT, R11, R183.reuse, PT ;  /* 0x000000b70b00720c */ /* 0x080fe20003f86270 */
[CC--:B------:R-:W-:Y:S01]  /*18960*/  FFMA.FTZ R37, -R180.reuse, R10.reuse, R37 ;  /* 0x0000000ab4257223 */ /* 0x0c0fe20000010125 */
[----:B------:R-:W-:Y:S01]  /*18970*/  FSEL R205, R29, -INF , P0 ;  /* 0xff8000001dcd7808 */ /* 0x000fe20000000000 */
[----:B------:R-:W-:Y:S01]  /*18980*/  FFMA.FTZ R43, -R180, R10, R43 ;  /* 0x0000000ab42b7223 */ /* 0x000fe2000001012b */
[-C--:B------:R-:W-:Y:S01]  /*18990*/  ISETP.GE.AND P0, PT, R112, R182.reuse, PT ;  /* 0x000000b67000720c */ /* 0x080fe20003f06270 */
[C---:B------:R-:W-:Y:S03]  /*189a0*/  VIADD R10, R187.reuse, 0xffffffc0 ;  /* 0xffffffc0bb0a7836 */ /* 0x040fe60000000000 */
[----:B------:R-:W-:Y:S01]  /*189b0*/  FSEL R231, R14, -INF , P0 ;  /* 0xff8000000ee77808 */ /* 0x000fe20000000000 */
[----:B------:R-:W-:Y:S01]  /*189c0*/  VIADD R14, R187, 0xfffffff9 ;  /* 0xfffffff9bb0e7836 */ /* 0x000fe20000000000 */
[----:B------:R-:W-:Y:S02]  /*189d0*/  ISETP.GE.AND P0, PT, R111, R182, PT ;  /* 0x000000b66f00720c */ /* 0x000fe40003f06270 */
[----:B------:R-:W-:Y:S02]  /*189e0*/  IABS R10, R10 ;  /* 0x0000000a000a7213 */ /* 0x000fe40000000000 */
[----:B------:R-:W-:Y:S02]  /*189f0*/  IABS R14, R14 ;  /* 0x0000000e000e7213 */ /* 0x000fe40000000000 */
[----:B------:R-:W-:Y:S02]  /*18a00*/  FSEL R229, R15, -INF , P0 ;  /* 0xff8000000fe57808 */ /* 0x000fe40000000000 */
[----:B------:R-:W-:Y:S01]  /*18a10*/  I2FP.F32.S32 R15, R14 ;  /* 0x0000000e000f7245 */ /* 0x000fe20000201400 */
[C---:B------:R-:W-:Y:S01]  /*18a20*/  VIADD R14, R187.reuse, 0xfffffff1 ;  /* 0xfffffff1bb0e7836 */ /* 0x040fe20000000000 */
[----:B------:R-:W-:Y:S02]  /*18a30*/  I2FP.F32.S32 R10, R10 ;  /* 0x0000000a000a7245 */ /* 0x000fe40000201400 */
[----:B------:R-:W-:Y:S01]  /*18a40*/  ISETP.GE.AND P0, PT, R110, R183, PT ;  /* 0x000000b76e00720c */ /* 0x000fe20003f06270 */
[CC--:B------:R-:W-:Y:S01]  /*18a50*/  FFMA.FTZ R36, -R180.reuse, R15.reuse, R36 ;  /* 0x0000000fb4247223 */ /* 0x0c0fe20000010124 */
[----:B------:R-:W-:Y:S01]  /*18a60*/  IABS R14, R14 ;  /* 0x0000000e000e7213 */ /* 0x000fe20000000000 */
[C---:B------:R-:W-:Y:S01]  /*18a70*/  FFMA.FTZ R42, -R180.reuse, R15, R42 ;  /* 0x0000000fb42a7223 */ /* 0x040fe2000001012a */
[C---:B------:R-:W-:Y:S01]  /*18a80*/  FFMA.FTZ R65, -R180.reuse, R10, R65 ;  /* 0x0000000ab4417223 */ /* 0x040fe20000010141 */
[C---:B------:R-:W-:Y:S01]  /*18a90*/  VIADD R10, R187.reuse, 0xffffffc8 ;  /* 0xffffffc8bb0a7836 */ /* 0x040fe20000000000 */
[----:B------:R-:W-:Y:S01]  /*18aa0*/  I2FP.F32.S32 R15, R14 ;  /* 0x0000000e000f7245 */ /* 0x000fe20000201400 */
[C---:B------:R-:W-:Y:S03]  /*18ab0*/  VIADD R14, R187.reuse, 0xfffffff0 ;  /* 0xfffffff0bb0e7836 */ /* 0x040fe60000000000 */
[----:B------:R-:W-:Y:S01]  /*18ac0*/  IABS R10, R10 ;  /* 0x0000000a000a7213 */ /* 0x000fe20000000000 */
[CC--:B------:R-:W-:Y:S01]  /*18ad0*/  FFMA.FTZ R46, -R180.reuse, R15.reuse, R46 ;  /* 0x0000000fb42e7223 */ /* 0x0c0fe2000001012e */
[----:B------:R-:W-:Y:S01]  /*18ae0*/  IABS R14, R14 ;  /* 0x0000000e000e7213 */ /* 0x000fe20000000000 */
[----:B------:R-:W-:Y:S01]  /*18af0*/  FFMA.FTZ R40, -R180, R15, R40 ;  /* 0x0000000fb4287223 */ /* 0x000fe20000010128 */
[----:B------:R-:W-:Y:S02]  /*18b00*/  I2FP.F32.S32 R10, R10 ;  /* 0x0000000a000a7245 */ /* 0x000fe40000201400 */
[----:B------:R-:W-:Y:S02]  /*18b10*/  I2FP.F32.S32 R14, R14 ;  /* 0x0000000e000e7245 */ /* 0x000fe40000201400 */
[----:B------:R-:W-:Y:S01]  /*18b20*/  @P0 LOP3.LUT R172, R172, 0x2000000, RZ, 0xfc, !PT ;  /* 0x02000000acac0812 */ /* 0x000fe200078efcff */
[CC--:B------:R-:W-:Y:S01]  /*18b30*/  FFMA.FTZ R61, -R180.reuse, R10.reuse, R61 ;  /* 0x0000000ab43d7223 */ /* 0x0c0fe2000001013d */
[C---:B------:R-:W-:Y:S01]  /*18b40*/  FFMA.FTZ R67, -R180.reuse, R10, R67 ;  /* 0x0000000ab4437223 */ /* 0x040fe20000010143 */
[-C--:B------:R-:W-:Y:S01]  /*18b50*/  FFMA.FTZ R47, -R180, R14.reuse, R47 ;  /* 0x0000000eb42f7223 */ /* 0x080fe2000001012f */
[----:B------:R-:W-:Y:S01]  /*18b60*/  LOP3.LUT R172, R172, 0xfeffffff, RZ, 0xc0, !PT ;  /* 0xfeffffffacac7812 */ /* 0x000fe200078ec0ff */
[----:B------:R-:W-:Y:S01]  /*18b70*/  FFMA.FTZ R41, -R180, R14, R41 ;  /* 0x0000000eb4297223 */ /* 0x000fe20000010129 */
[C---:B------:R-:W-:Y:S02]  /*18b80*/  VIADD R14, R187.reuse, 0xffffffe9 ;  /* 0xffffffe9bb0e7836 */ /* 0x040fe40000000000 */
[----:B------:R-:W-:Y:S01]  /*18b90*/  @P1 LOP3.LUT R172, R172, 0x1000000, RZ, 0xfc, !PT ;  /* 0x01000000acac1812 */ /* 0x000fe200078efcff */
[----:B------:R-:W-:Y:S01]  /*18ba0*/  VIADD R10, R188, 0xfffffff8 ;  /* 0xfffffff8bc0a7836 */ /* 0x000fe20000000000 */
[----:B------:R-:W-:Y:S02]  /*18bb0*/  ISETP.GE.AND P1, PT, R112, R181, PT ;  /* 0x000000b57000720c */ /* 0x000fe40003f26270 */
[----:B------:R-:W-:Y:S02]  /*18bc0*/  IABS R14, R14 ;  /* 0x0000000e000e7213 */ /* 0x000fe40000000000 */
[----:B------:R-:W-:Y:S02]  /*18bd0*/  ISETP.GE.AND P0, PT, R10, R184, PT ;  /* 0x000000b80a00720c */ /* 0x000fe40003f06270 */
[----:B------:R-:W-:Y:S01]  /*18be0*/  I2FP.F32.S32 R15, R14 ;  /* 0x0000000e000f7245 */ /* 0x000fe20000201400 */
[----:B------:R-:W-:Y:S01]  /*18bf0*/  VIADD R14, R187, 0xffffffe8 ;  /* 0xffffffe8bb0e7836 */ /* 0x000fe20000000000 */
[----:B------:R-:W-:Y:S02]  /*18c00*/  FSEL R32, R32, -INF , P0 ;  /* 0xff80000020207808 */ /* 0x000fe40000000000 */
[----:B------:R-:W-:Y:S01]  /*18c10*/  ISETP.GE.AND P0, PT, R114, R182, PT ;  /* 0x000000b67200720c */ /* 0x000fe20003f06270 */
[CC--:B------:R-:W-:Y:S01]  /*18c20*/  FFMA.FTZ R44, -R180.reuse, R15.reuse, R44 ;  /* 0x0000000fb42c7223 */ /* 0x0c0fe2000001012c */
[----:B------:R-:W-:Y:S01]  /*18c30*/  IABS R14, R14 ;  /* 0x0000000e000e7213 */ /* 0x000fe20000000000 */
[----:B------:R-:W-:Y:S01]  /*18c40*/  FFMA.FTZ R50, -R180, R15, R50 ;  /* 0x0000000fb4327223 */ /* 0x000fe20000010132 */
[----:B------:R-:W-:Y:S01]  /*18c50*/  FSEL R227, R18, -INF , P0 ;  /* 0xff80000012e37808 */ /* 0x000fe20000000000 */
[----:B------:R-:W-:Y:S01]  /*18c60*/  VIADD R18, R188, 0x30 ;  /* 0x00000030bc127836 */ /* 0x000fe20000000000 */
[----:B------:R-:W-:Y:S02]  /*18c70*/  I2FP.F32.S32 R14, R14 ;  /* 0x0000000e000e7245 */ /* 0x000fe40000201400 */
[----:B------:R-:W-:Y:S02]  /*18c80*/  ISETP.GE.AND P0, PT, R115, R182, PT ;  /* 0x000000b67300720c */ /* 0x000fe40003f06270 */
[----:B------:R-:W-:Y:S01]  /*18c90*/  LOP3.LUT R172, R172, 0xff7fffff, RZ, 0xc0, !PT ;  /* 0xff7fffffacac7812 */ /* 0x000fe200078ec0ff */
[CC--:B------:R-:W-:Y:S01]  /*18ca0*/  FFMA.FTZ R45, -R180.reuse, R14.reuse, R45 ;  /* 0x0000000eb42d7223 */ /* 0x0c0fe2000001012d */
[----:B------:R-:W-:Y:S01]  /*18cb0*/  FSEL R225, R19, -INF , P0 ;  /* 0xff80000013e17808 */ /* 0x000fe20000000000 */
[----:B------:R-:W-:Y:S01]  /*18cc0*/  FFMA.FTZ R51, -R180, R14, R51 ;  /* 0x0000000eb4337223 */ /* 0x000fe20000010133 */
[----:B------:R-:W-:Y:S01]  /*18cd0*/  ISETP.GE.AND P0, PT, R2, R184, PT ;  /* 0x000000b80200720c */ /* 0x000fe20003f06270 */
[----:B------:R-:W-:Y:S01]  /*18ce0*/  VIADD R14, R187, 0xffffffe1 ;  /* 0xffffffe1bb0e7836 */ /* 0x000fe20000000000 */
[----:B------:R-:W-:Y:S01]  /*18cf0*/  ISETP.GE.AND P3, PT, R10, R183, PT ;  /* 0x000000b70a00720c */ /* 0x000fe20003f66270 */
[C---:B------:R-:W-:Y:S01]  /*18d00*/  VIADD R19, R188.reuse, 0x8 ;  /* 0x00000008bc137836 */ /* 0x040fe20000000000 */
[----:B------:R-:W-:Y:S02]  /*18d10*/  FSEL R37, R37, -INF , P0 ;  /* 0xff80000025257808 */ /* 0x000fe40000000000 */
        /* <DEDUP_REMOVED lines=12> */
[----:B------:R-:W-:Y:S03]  /*18de0*/  ISETP.GE.AND P0, PT, R17, R182, PT ;  /* 0x000000b61100720c */ /* 0x000fe60003f06270 */
[CC--:B------:R-:W-:Y:S01]  /*18df0*/  FFMA.FTZ R55, -R180.reuse, R14.reuse, R55 ;  /* 0x0000000eb4377223 */ /* 0x0c0fe20000010137 */
[----:B------:R-:W-:Y:S01]  /*18e00*/  FSEL R213, R23, -INF , P0 ;  /* 0xff80000017d57808 */ /* 0x000fe20000000000 */
[----:B------:R-:W-:Y:S01]  /*18e10*/  FFMA.FTZ R49, -R180, R14, R49 ;  /* 0x0000000eb4317223 */ /* 0x000fe20000010131 */
[----:B------:R-:W-:Y:S01]  /*18e20*/  ISETP.GE.AND P0, PT, R112, R183, PT ;  /* 0x000000b77000720c */ /* 0x000fe20003f06270 */
[C---:B------:R-:W-:Y:S02]  /*18e30*/  VIADD R14, R187.reuse, 0xffffffd9 ;  /* 0xffffffd9bb0e7836 */ /* 0x040fe40000000000 */
[----:B------:R-:W-:Y:S03]  /*18e40*/  VIADD R23, R188, 0x28 ;  /* 0x00000028bc177836 */ /* 0x000fe60000000000 */
[----:B------:R-:W-:Y:S04]  /*18e50*/  IABS R14, R14 ;  /* 0x0000000e000e7213 */ /* 0x000fe80000000000 */
[----:B------:R-:W-:Y:S01]  /*18e60*/  I2FP.F32.S32 R15, R14 ;  /* 0x0000000e000f7245 */ /* 0x000fe20000201400 */
[----:B------:R-:W-:Y:S02]  /*18e70*/  VIADD R14, R187, 0xffffffd8 ;  /* 0xffffffd8bb0e7836 */ /* 0x000fe40000000000 */
[----:B------:R-:W-:Y:S02]  /*18e80*/  @P0 LOP3.LUT R172, R172, 0x800000, RZ, 0xfc, !PT ;  /* 0x00800000acac0812 */ /* 0x000fe400078efcff */
        /* <DEDUP_REMOVED lines=10> */
[----:B------:R-:W-:Y:S01]  /*18f30*/  FFMA.FTZ R53, -R180, R14, R53 ;  /* 0x0000000eb4357223 */ /* 0x000fe20000010135 */
[----:B------:R-:W-:Y:S01]  /*18f40*/  VIADD R14, R187, 0xffffffd1 ;  /* 0xffffffd1bb0e7836 */ /* 0x000fe20000000000 */
[----:B------:R-:W-:Y:S02]  /*18f50*/  @P1 LOP3.LUT R172, R172, 0x400000, RZ, 0xfc, !PT ;  /* 0x00400000acac1812 */ /* 0x000fe400078efcff */
[----:B------:R-:W-:Y:S02]  /*18f60*/  ISETP.GE.AND P1, PT, R111, R181, PT ;  /* 0x000000b56f00720c */ /* 0x000fe40003f26270 */
[----:B------:R-:W-:Y:S02]  /*18f70*/  IABS R14, R14 ;  /* 0x0000000e000e7213 */ /* 0x000fe40000000000 */
[----:B------:R-:W-:Y:S02]  /*18f80*/  LOP3.LUT R172, R172, 0xffdfffff, RZ, 0xc0, !PT ;  /* 0xffdfffffacac7812 */ /* 0x000fe400078ec0ff */
[----:B------:R-:W-:Y:S01]  /*18f90*/  I2FP.F32.S32 R15, R14 ;  /* 0x0000000e000f7245 */ /* 0x000fe20000201400 */
[C---:B------:R-:W-:Y:S01]  /*18fa0*/  VIADD R14, R187.reuse, 0xffffffd0 ;  /* 0xffffffd0bb0e7836 */ /* 0x040fe20000000000 */
[----:B------:R-:W-:Y:S03]  /*18fb0*/  @P0 LOP3.LUT R172, R172, 0x200000, RZ, 0xfc, !PT ;  /* 0x00200000acac0812 */ /* 0x000fe600078efcff */
[CC--:B------:R-:W-:Y:S01]  /*18fc0*/  FFMA.FTZ R56, -R180.reuse, R15.reuse, R56 ;  /* 0x0000000fb4387223 */ /* 0x0c0fe20000010138 */
[----:B------:R-:W-:Y:S01]  /*18fd0*/  IABS R14, R14 ;  /* 0x0000000e000e7213 */ /* 0x000fe20000000000 */
[----:B------:R-:W-:Y:S01]  /*18fe0*/  FFMA.FTZ R62, -R180, R15, R62 ;  /* 0x0000000fb43e7223 */ /* 0x000fe2000001013e */
[----:B------:R-:W-:Y:S02]  /*18ff0*/  LOP3.LUT R172, R172, 0xffefffff, RZ, 0xc0, !PT ;  /* 0xffefffffacac7812 */ /* 0x000fe400078ec0ff */
[----:B------:R-:W-:Y:S02]  /*19000*/  I2FP.F32.S32 R14, R14 ;  /* 0x0000000e000e7245 */ /* 0x000fe40000201400 */
[----:B------:R-:W-:Y:S02]  /*19010*/  @P1 LOP3.LUT R172, R172, 0x100000, RZ, 0xfc, !PT ;  /* 0x00100000acac1812 */ /* 0x000fe400078efcff */
[----:B------:R-:W-:Y:S01]  /*19020*/  ISETP.GE.AND P1, PT, R114, R181, PT ;  /* 0x000000b57200720c */ /* 0x000fe20003f26270 */
[-C--:B------:R-:W-:Y:S01]  /*19030*/  FFMA.FTZ R57, -R180, R14.reuse, R57 ;  /* 0x0000000eb4397223 */ /* 0x080fe20000010139 */
[----:B------:R-:W-:Y:S01]  /*19040*/  LOP3.LUT R172, R172, 0xfff7ffff, RZ, 0xc0, !PT ;  /* 0xfff7ffffacac7812 */ /* 0x000fe200078ec0ff */
[----:B------:R-:W-:Y:S01]  /*19050*/  FFMA.FTZ R63, -R180, R14, R63 ;  /* 0x0000000eb43f7223 */ /* 0x000fe2000001013f */
[----:B------:R-:W-:Y:S05]  /*19060*/  VIADD R14, R187, 0xffffffc1 ;  /* 0xffffffc1bb0e7836 */ /* 0x000fea0000000000 */
[----:B------:R-:W-:Y:S04]  /*19070*/  IABS R14, R14 ;  /* 0x0000000e000e7213 */ /* 0x000fe80000000000 */
[----:B------:R-:W-:Y:S01]  /*19080*/  I2FP.F32.S32 R15, R14 ;  /* 0x0000000e000f7245 */ /* 0x000fe20000201400 */
[----:B------:R-:W-:Y:S04]  /*19090*/  VIADD R14, R188, 0x31 ;  /* 0x00000031bc0e7836 */ /* 0x000fe80000000000 */
[----:B------:R-:W-:Y:S01]  /*190a0*/  FFMA.FTZ R64, -R180, R15, R64 ;  /* 0x0000000fb4407223 */ /* 0x000fe20000010140 */
[C---:B------:R-:W-:Y:S05]  /*190b0*/  VIADD R15, R188.reuse, 0x9 ;  /* 0x00000009bc0f7836 */ /* 0x040fea0000000000 */
[----:B------:R-:W-:Y:S04]  /*190c0*/  ISETP.GE.AND P0, PT, R15, R184, PT ;  /* 0x000000b80f00720c */ /* 0x000fe80003f06270 */
[----:B------:R-:W-:Y:S01]  /*190d0*/  FSEL R143, R41, -INF , P0 ;  /* 0xff800000298f7808 */ /* 0x000fe20000000000 */
[----:B------:R-:W-:Y:S01]  /*190e0*/  VIADD R41, R188, 0x10 ;  /* 0x00000010bc297836 */ /* 0x000fe20000000000 */
[-C--:B------:R-:W-:Y:S04]  /*190f0*/  ISETP.GE.AND P0, PT, R20, R182.reuse, PT ;  /* 0x000000b61400720c */ /* 0x080fe80003f06270 */
[----:B------:R-:W-:Y:S01]  /*19100*/  FSEL R211, R26, -INF , P0 ;  /* 0xff8000001ad37808 */ /* 0x000fe20000000000 */
[C---:B------:R-:W-:Y:S01]  /*19110*/  VIADD R26, R188.reuse, 0x21 ;  /* 0x00000021bc1a7836 */ /* 0x040fe20000000000 */
[----:B------:R-:W-:Y:S04]  /*19120*/  ISETP.GE.AND P0, PT, R7, R182, PT ;  /* 0x000000b60700720c */ /* 0x000fe80003f06270 */
[----:B------:R-:W-:Y:S01]  /*19130*/  FSEL R209, R27, -INF , P0 ;  /* 0xff8000001bd17808 */ /* 0x000fe20000000000 */
[----:B------:R-:W-:Y:S01]  /*19140*/  VIADD R27, R188, 0x20 ;  /* 0x00000020bc1b7836 */ /* 0x000fe20000000000 */
[-C--:B------:R-:W-:Y:S02]  /*19150*/  ISETP.GE.AND P0, PT, R114, R183.reuse, PT ;  /* 0x000000b77200720c */ /* 0x080fe40003f06270 */
[----:B------:R-:W-:Y:S11]  /*19160*/  P2R R114, PR, RZ, 0x20 ;  /* 0x00000020ff727803 */ /* 0x000ff60000000000 */
        /* <DEDUP_REMOVED lines=8> */
[----:B------:R-:W-:Y:S05]  /*191f0*/  P2R R115, PR, RZ, 0x10 ;  /* 0x00000010ff737803 */ /* 0x000fea0000000000 */
        /* <DEDUP_REMOVED lines=9> */
[-C--:B------:R-:W-:Y:S01]  /*19290*/  ISETP.GE.AND P1, PT, R2, R183.reuse, PT ;  /* 0x000000b70200720c */ /* 0x080fe20003f26270 */
[----:B------:R-:W-:Y:S01]  /*192a0*/  VIADD R2, R187, 0xffffffc9 ;  /* 0xffffffc9bb027836 */ /* 0x000fe20000000000 */
[----:B------:R-:W-:Y:S01]  /*192b0*/  FSEL R197, R31, -INF , P0 ;  /* 0xff8000001fc57808 */ /* 0x000fe20000000000 */
[----:B------:R-:W-:Y:S01]  /*192c0*/  VIADD R31, R188, 0x18 ;  /* 0x00000018bc1f7836 */ /* 0x000fe20000000000 */
[----:B------:R-:W-:Y:S01]  /*192d0*/  LOP3.LUT R172, R172, 0xffff7fff, RZ, 0xc0, !PT ;  /* 0xffff7fffacac7812 */ /* 0x000fe200078ec0ff */
[----:B------:R-:W-:Y:S01]  /*192e0*/  VIADD R187, R187, 0x80 ;  /* 0x00000080bbbb7836 */ /* 0x000fe20000000000 */
[----:B------:R-:W-:Y:S02]  /*192f0*/  IABS R2, R2 ;  /* 0x0000000200027213 */ /* 0x000fe40000000000 */
[-C--:B------:R-:W-:Y:S04]  /*19300*/  ISETP.GE.AND P0, PT, R31, R184.reuse, PT ;  /* 0x000000b81f00720c */ /* 0x080fe80003f06270 */
        /* <DEDUP_REMOVED lines=30> */
[----:B------:R-:W-:Y:S02]  /*194f0*/  ISETP.GE.AND P0, PT, R188, R182, PT ;  /* 0x000000b6bc00720c */ /* 0x000fe40003f06270 */
[----:B------:R-:W-:Y:S02]  /*19500*/  @P1 LOP3.LUT R172, R172, 0x100, RZ, 0xfc, !PT ;  /* 0x00000100acac1812 */ /* 0x000fe400078efcff */
[----:B------:R-:W-:Y:S02]  /*19510*/  FSEL R38, R38, -INF , P0 ;  /* 0xff80000026267808 */ /* 0x000fe40000000000 */
[C---:B------:R-:W-:Y:S02]  /*19520*/  ISETP.GE.AND P0, PT, R7.reuse, R183, PT ;  /* 0x000000b70700720c */ /* 0x040fe40003f06270 */
[----:B------:R-:W-:Y:S02]  /*19530*/  LOP3.LUT R172, R172, 0xfffffffb, RZ, 0xc0, !PT ;  /* 0xfffffffbacac7812 */ /* 0x000fe400078ec0ff */
[----:B------:R-:W-:Y:S02]  /*19540*/  ISETP.GE.AND P1, PT, R7, R181, PT ;  /* 0x000000b50700720c */ /* 0x000fe40003f26270 */
[----:B------:R-:W-:Y:S05]  /*19550*/  I2FP.F32.S32 R7, R2 ;  /* 0x0000000200077245 */ /* 0x000fea0000201400 */
[CC--:B------:R-:W-:Y:S01]  /*19560*/  FFMA.FTZ R60, -R180.reuse, R7.reuse, R60 ;  /* 0x00000007b43c7223 */ /* 0x0c0fe2000001013c */
[----:B------:R-:W-:Y:S01]  /*19570*/  FFMA.FTZ R66, -R180, R7, R66 ;  /* 0x00000007b4427223 */ /* 0x000fe20000010142 */
[----:B------:R-:W-:Y:S02]  /*19580*/  @P0 LOP3.LUT R172, R172, 0x4, RZ, 0xfc, !PT ;  /* 0x00000004acac0812 */ /* 0x000fe400078efcff */
[-C--:B------:R-:W-:Y:S02]  /*19590*/  ISETP.GE.AND P0, PT, R23, R184.reuse, PT ;  /* 0x000000b81700720c */ /* 0x080fe40003f06270 */
[----:B------:R-:W-:Y:S02]  /*195a0*/  LOP3.LUT R172, R172, 0xfffffff7, RZ, 0xc0, !PT ;  /* 0xfffffff7acac7812 */ /* 0x000fe400078ec0ff */
[----:B------:R-:W-:Y:S02]  /*195b0*/  FSEL R56, R56, -INF , P0 ;  /* 0xff80000038387808 */ /* 0x000fe40000000000 */
[----:B------:R-:W-:Y:S02]  /*195c0*/  ISETP.GE.AND P0, PT, R22, R184, PT ;  /* 0x000000b81600720c */ /* 0x000fe40003f06270 */
[----:B------:R-:W-:Y:S02]  /*195d0*/  @P1 LOP3.LUT R172, R172, 0x8, RZ, 0xfc, !PT ;  /* 0x00000008acac1812 */ /* 0x000fe400078efcff */
[----:B------:R-:W-:Y:S02]  /*195e0*/  FSEL R57, R57, -INF , P0 ;  /* 0xff80000039397808 */ /* 0x000fe40000000000 */
[-C--:B------:R-:W-:Y:S02]  /*195f0*/  ISETP.GE.AND P0, PT, R19, R182.reuse, PT ;  /* 0x000000b61300720c */ /* 0x080fe40003f06270 */
[-C--:B------:R-:W-:Y:S01]  /*19600*/  ISETP.GE.AND P1, PT, R6, R181.reuse, PT ;  /* 0x000000b50600720c */ /* 0x080fe20003f26270 */
[----:B------:R-:W-:Y:S01]  /*19610*/  VIADD R6, R188, 0x38 ;  /* 0x00000038bc067836 */ /* 0x000fe20000000000 */
[----:B------:R-:W-:Y:S02]  /*19620*/  FSEL R42, R42, -INF , P0 ;  /* 0xff8000002a2a7808 */ /* 0x000fe40000000000 */
[----:B------:R-:W-:Y:S02]  /*19630*/  ISETP.GE.AND P0, PT, R15, R182, PT ;  /* 0x000000b60f00720c */ /* 0x000fe40003f06270 */
[----:B------:R-:W-:Y:S02]  /*19640*/  LOP3.LUT R172, R172, 0xffffffef, RZ, 0xc0, !PT ;  /* 0xffffffefacac7812 */ /* 0x000fe400078ec0ff */
[----:B------:R-:W-:Y:S02]  /*19650*/  FSEL R43, R43, -INF , P0 ;  /* 0xff8000002b2b7808 */ /* 0x000fe40000000000 */
[----:B------:R-:W-:Y:S03]  /*19660*/  ISETP.GE.AND P0, PT, R11, R181, PT ;  /* 0x000000b50b00720c */ /* 0x000fe60003f06270 */
[----:B------:R-:W-:Y:S02]  /*19670*/  @P1 LOP3.LUT R172, R172, 0x10, RZ, 0xfc, !PT ;  /* 0x00000010acac1812 */ /* 0x000fe400078efcff */
[----:B------:R-:W-:Y:S02]  /*19680*/  ISETP.GE.AND P1, PT, R0, R183, PT ;  /* 0x000000b70000720c */ /* 0x000fe40003f26270 */
[----:B------:R-:W-:Y:S02]  /*19690*/  LOP3.LUT R172, R172, 0xfffffffe, RZ, 0xc0, !PT ;  /* 0xfffffffeacac7812 */ /* 0x000fe400078ec0ff */
[----:B------:R-:W-:Y:S02]  /*196a0*/  FSEL R201, R201, -INF , !P1 ;  /* 0xff800000c9c97808 */ /* 0x000fe40004800000 */
[-C--:B------:R-:W-:Y:S02]  /*196b0*/  ISETP.GE.AND P1, PT, R19, R181.reuse, PT ;  /* 0x000000b51300720c */ /* 0x080fe40003f26270 */
[----:B------:R-:W-:Y:S02]  /*196c0*/  @P0 LOP3.LUT R172, R172, 0x1, RZ, 0xfc, !PT ;  /* 0x00000001acac0812 */ /* 0x000fe400078efcff */
[----:B------:R-:W-:Y:S01]  /*196d0*/  ISETP.GE.AND P0, PT, R10, R181, PT ;  /* 0x000000b50a00720c */ /* 0x000fe20003f06270 */
[----:B------:R-:W-:Y:S01]  /*196e0*/  VIADD R10, R188, 0x39 ;  /* 0x00000039bc0a7836 */ /* 0x000fe20000000000 */
[----:B------:R-:W-:Y:S11]  /*196f0*/  LOP3.LUT R172, R172, 0xffffff7f, RZ, 0xc0, !PT ;  /* 0xffffff7facac7812 */ /* 0x000ff600078ec0ff */
        /* <DEDUP_REMOVED lines=11> */
[----:B------:R-:W-:Y:S02]  /*197b0*/  @P1 LOP3.LUT R172, R172, 0x1000, RZ, 0xfc, !PT ;  /* 0x00001000acac1812 */ /* 0x000fe400078efcff */
[----:B------:R-:W-:Y:S02]  /*197c0*/  FSEL R47, R47, -INF , P0 ;  /* 0xff8000002f2f7808 */ /* 0x000fe40000000000 */
[-C--:B------:R-:W-:Y:S02]  /*197d0*/  ISETP.GE.AND P0, PT, R10, R184.reuse, PT ;  /* 0x000000b80a00720c */ /* 0x080fe40003f06270 */
[----:B------:R-:W-:Y:S02]  /*197e0*/  ISETP.GE.AND P2, PT, R19, R183, PT ;  /* 0x000000b71300720c */ /* 0x000fe40003f46270 */
[----:B------:R-:W-:Y:S02]  /*197f0*/  FSEL R25, R65, -INF , P0 ;  /* 0xff80000041197808 */ /* 0x000fe40000000000 */
[C---:B------:R-:W-:Y:S02]  /*19800*/  ISETP.GE.AND P0, PT, R15.reuse, R181, PT ;  /* 0x000000b50f00720c */ /* 0x040fe40003f06270 */
[----:B------:R-:W-:Y:S02]  /*19810*/  ISETP.GE.AND P1, PT, R15, R183, PT ;  /* 0x000000b70f00720c */ /* 0x000fe40003f26270 */
[----:B------:R-:W-:Y:S02]  /*19820*/  P2R R112, PR, RZ, 0x4 ;  /* 0x00000004ff707803 */ /* 0x000fe40000000000 */
[----:B------:R-:W-:Y:S02]  /*19830*/  P2R R65, PR, RZ, 0x2 ;  /* 0x00000002ff417803 */ /* 0x000fe40000000000 */
[C---:B------:R-:W-:Y:S02]  /*19840*/  LOP3.LUT P1, RZ, R172.reuse, 0x80000000, RZ, 0xc0, !PT ;  /* 0x80000000acff7812 */ /* 0x040fe4000782c0ff */
[C---:B------:R-:W-:Y:S02]  /*19850*/  LOP3.LUT P2, RZ, R172.reuse, 0x20000000, RZ, 0xc0, !PT ;  /* 0x20000000acff7812 */ /* 0x040fe4000784c0ff */
[----:B------:R-:W-:Y:S02]  /*19860*/  LOP3.LUT R172, R172, 0xfffff7ff, RZ, 0xc0, !PT ;  /* 0xfffff7ffacac7812 */ /* 0x000fe400078ec0ff */
[----:B------:R-:W-:Y:S02]  /*19870*/  FSEL R21, R4, -INF , !P1 ;  /* 0xff80000004157808 */ /* 0x000fe40004800000 */
[----:B------:R-:W-:Y:S02]  /*19880*/  @P0 LOP3.LUT R172, R172, 0x800, RZ, 0xfc, !PT ;  /* 0x00000800acac0812 */ /* 0x000fe400078efcff */
[----:B------:R-:W-:Y:S02]  /*19890*/  ISETP.GE.AND P0, PT, R6, R184, PT ;  /* 0x000000b80600720c */ /* 0x000fe40003f06270 */
[C---:B------:R-:W-:Y:S02]  /*198a0*/  LOP3.LUT P4, RZ, R172.reuse, 0x4000000, RZ, 0xc0, !PT ;  /* 0x04000000acff7812 */ /* 0x040fe4000788c0ff */
[C---:B------:R-:W-:Y:S02]  /*198b0*/  LOP3.LUT P5, RZ, R172.reuse, 0x1000000, RZ, 0xc0, !PT ;  /* 0x01000000acff7812 */ /* 0x040fe400078ac0ff */
[----:B------:R-:W-:Y:S02]  /*198c0*/  P2R R11, PR, RZ, 0x10 ;  /* 0x00000010ff0b7803 */ /* 0x000fe40000000000 */
[----:B------:R-:W-:Y:S02]  /*198d0*/  LOP3.LUT P4, RZ, R172, 0x4, RZ, 0xc0, !PT ;  /* 0x00000004acff7812 */ /* 0x000fe4000788c0ff */
[----:B------:R-:W-:Y:S02]  /*198e0*/  FSEL R64, R64, -INF , P0 ;  /* 0xff80000040407808 */ /* 0x000fe40000000000 */
[----:B------:R-:W-:Y:S02]  /*198f0*/  P2R R116, PR, RZ, 0x10 ;  /* 0x00000010ff747803 */ /* 0x000fe40000000000 */
[C---:B------:R-:W-:Y:S02]  /*19900*/  LOP3.LUT P4, RZ, R172.reuse, 0x20, RZ, 0xc0, !PT ;  /* 0x00000020acff7812 */ /* 0x040fe4000788c0ff */
[-C--:B------:R-:W-:Y:S02]  /*19910*/  ISETP.GE.AND P0, PT, R31, R182.reuse, PT ;  /* 0x000000b61f00720c */ /* 0x080fe40003f06270 */
[----:B------:R-:W-:Y:S02]  /*19920*/  P2R R117, PR, RZ, 0x10 ;  /* 0x00000010ff757803 */ /* 0x000fe40000000000 */
[----:B------:R-:W-:Y:S02]  /*19930*/  LOP3.LUT P4, RZ, R172, 0x10000000, RZ, 0xc0, !PT ;  /* 0x10000000acff7812 */ /* 0x000fe4000788c0ff */
[----:B------:R-:W-:Y:S02]  /*19940*/  FSEL R50, R50, -INF , P0 ;  /* 0xff80000032327808 */ /* 0x000fe40000000000 */
[----:B------:R-:W-:Y:S02]  /*19950*/  P2R R118, PR, RZ, 0x10 ;  /* 0x00000010ff767803 */ /* 0x000fe40000000000 */
[----:B------:R-:W-:Y:S02]  /*19960*/  LOP3.LUT P4, RZ, R172, 0x40000000, RZ, 0xc0, !PT ;  /* 0x40000000acff7812 */ /* 0x000fe4000788c0ff */
[-C--:B------:R-:W-:Y:S02]  /*19970*/  ISETP.GE.AND P0, PT, R30, R182.reuse, PT ;  /* 0x000000b61e00720c */ /* 0x080fe40003f06270 */
[----:B------:R-:W-:Y:S02]  /*19980*/  P2R R119, PR, RZ, 0x10 ;  /* 0x00000010ff777803 */ /* 0x000fe40000000000 */
[C---:B------:R-:W-:Y:S02]  /*19990*/  LOP3.LUT P4, RZ, R172.reuse, 0x200, RZ, 0xc0, !PT ;  /* 0x00000200acff7812 */ /* 0x040fe4000788c0ff */
        /* <DEDUP_REMOVED lines=19> */
[----:B------:R-:W-:Y:S02]  /*19ad0*/  FSEL R17, R8, -INF , !P4 ;  /* 0xff80000008117808 */ /* 0x000fe40006000000 */
[----:B------:R-:W-:Y:S02]  /*19ae0*/  ISETP.NE.AND P4, PT, R15, RZ, PT ;  /* 0x000000ff0f00720c */ /* 0x000fe40003f85270 */
[-C--:B------:R-:W-:Y:S02]  /*19af0*/  ISETP.GE.AND P0, PT, R22, R182.reuse, PT ;  /* 0x000000b61600720c */ /* 0x080fe40003f06270 */
[----:B------:R-:W-:Y:S02]  /*19b00*/  FSEL R15, R9, -INF , !P4 ;  /* 0xff800000090f7808 */ /* 0x000fe40006000000 */
[----:B------:R-:W-:Y:S02]  /*19b10*/  FSEL R9, R3, -INF , !P5 ;  /* 0xff80000003097808 */ /* 0x000fe40006800000 */
[----:B------:R-:W2:Y:S01]  /*19b20*/  LD.E R3, desc[UR4][R102.64+0xdc] ;  /* 0x0000dc0466037980 */ /* 0x000ea2000c101900 */
[----:B------:R-:W-:Y:S02]  /*19b30*/  FSEL R2, R59, -INF , P0 ;  /* 0xff8000003b027808 */ /* 0x000fe40000000000 */
[-C--:B------:R-:W-:Y:S02]  /*19b40*/  ISETP.GE.AND P0, PT, R18, R182.reuse, PT ;  /* 0x000000b61200720c */ /* 0x080fe40003f06270 */
[----:B------:R-:W-:Y:S02]  /*19b50*/  ISETP.NE.AND P4, PT, R123, RZ, PT ;  /* 0x000000ff7b00720c */ /* 0x000fe40003f85270 */
[----:B------:R-:W-:Y:S02]  /*19b60*/  FSEL R0, R62, -INF , P0 ;  /* 0xff8000003e007808 */ /* 0x000fe40000000000 */
[-C--:B------:R-:W-:Y:S02]  /*19b70*/  ISETP.GE.AND P0, PT, R14, R182.reuse, PT ;  /* 0x000000b60e00720c */ /* 0x080fe40003f06270 */
[----:B------:R-:W-:Y:S02]  /*19b80*/  FSEL R233, R13, -INF , !P4 ;  /* 0xff8000000de97808 */ /* 0x000fe40006000000 */
[----:B------:R-:W-:Y:S02]  /*19b90*/  FSEL R61, R63, -INF , P0 ;  /* 0xff8000003f3d7808 */ /* 0x000fe40000000000 */
[----:B------:R-:W-:Y:S02]  /*19ba0*/  ISETP.GE.AND P0, PT, R10, R182, PT ;  /* 0x000000b60a00720c */ /* 0x000fe40003f06270 */
[----:B------:R-:W-:Y:S02]  /*19bb0*/  ISETP.NE.AND P4, PT, R35, RZ, PT ;  /* 0x000000ff2300720c */ /* 0x000fe40003f85270 */
[----:B------:R-:W-:Y:S02]  /*19bc0*/  FSEL R36, R67, -INF , P0 ;  /* 0xff80000043247808 */ /* 0x000fe40000000000 */
[----:B------:R-:W-:Y:S02]  /*19bd0*/  FSEL R35, R16, -INF , !P4 ;  /* 0xff80000010237808 */ /* 0x000fe40006000000 */
[----:B------:R-:W-:Y:S02]  /*19be0*/  LOP3.LUT P0, RZ, R172, 0x8000, RZ, 0xc0, !PT ;  /* 0x00008000acff7812 */ /* 0x000fe4000780c0ff */
[----:B------:R-:W-:Y:S02]  /*19bf0*/  ISETP.NE.AND P4, PT, R122, RZ, PT ;  /* 0x000000ff7a00720c */ /* 0x000fe40003f85270 */
[----:B------:R-:W-:Y:S02]  /*19c00*/  P2R R39, PR, RZ, 0x1 ;  /* 0x00000001ff277803 */ /* 0x000fe40000000000 */
[C---:B------:R-:W-:Y:S02]  /*19c10*/  LOP3.LUT P0, RZ, R172.reuse, 0x10000, RZ, 0xc0, !PT ;  /* 0x00010000acff7812 */ /* 0x040fe4000780c0ff */
[----:B------:R-:W-:Y:S02]  /*19c20*/  FSEL R33, R33, -INF , !P4 ;  /* 0xff80000021217808 */ /* 0x000fe40006000000 */
[----:B------:R-:W-:Y:S02]  /*19c30*/  ISETP.NE.AND P4, PT, R121, RZ, PT ;  /* 0x000000ff7900720c */ /* 0x000fe40003f85270 */
[C---:B------:R-:W-:Y:S02]  /*19c40*/  LOP3.LUT P3, RZ, R172.reuse, 0x100000, RZ, 0xc0, !PT ;  /* 0x00100000acff7812 */ /* 0x040fe4000786c0ff */
[----:B------:R-:W-:Y:S02]  /*19c50*/  P2R R51, PR, RZ, 0x1 ;  /* 0x00000001ff337803 */ /* 0x000fe40000000000 */
[----:B------:R-:W-:Y:S02]  /*19c60*/  LOP3.LUT P0, RZ, R172, 0x40000, RZ, 0xc0, !PT ;  /* 0x00040000acff7812 */ /* 0x000fe4000780c0ff */
[----:B------:R-:W-:Y:S02]  /*19c70*/  FSEL R223, R223, -INF , !P4 ;  /* 0xff800000dfdf7808 */ /* 0x000fe40006000000 */
[----:B------:R-:W-:Y:S02]  /*19c80*/  ISETP.NE.AND P4, PT, R120, RZ, PT ;  /* 0x000000ff7800720c */ /* 0x000fe40003f85270 */
[----:B------:R-:W-:Y:S02]  /*19c90*/  P2R R113, PR, RZ, 0x8 ;  /* 0x00000008ff717803 */ /* 0x000fe40000000000 */
        /* <DEDUP_REMOVED lines=8> */
[----:B------:R-:W-:Y:S02]  /*19d20*/  FSEL R225, R225, -INF , !P0 ;  /* 0xff800000e1e17808 */ /* 0x000fe40004000000 */
[----:B------:R-:W-:Y:S02]  /*19d30*/  FSEL R4, R109, -INF , !P4 ;  /* 0xff8000006d047808 */ /* 0x000fe40006000000 */
[----:B------:R-:W-:Y:S02]  /*19d40*/  ISETP.NE.AND P0, PT, R39, RZ, PT ;  /* 0x000000ff2700720c */ /* 0x000fe40003f05270 */
[----:B------:R-:W-:Y:S02]  /*19d50*/  ISETP.NE.AND P4, PT, R118, RZ, PT ;  /* 0x000000ff7600720c */ /* 0x000fe40003f85270 */
[----:B------:R-:W-:Y:S02]  /*19d60*/  FSEL R229, R229, -INF , !P3 ;  /* 0xff800000e5e57808 */ /* 0x000fe40005800000 */
[----:B------:R-:W-:Y:S02]  /*19d70*/  FMNMX3.FTZ R8, R104, R21, R19, !PT ;  /* 0x0000001568087276 */ /* 0x000fe40007810013 */
[----:B------:R-:W-:Y:S02]  /*19d80*/  ISETP.NE.AND P3, PT, R49, RZ, PT ;  /* 0x000000ff3100720c */ /* 0x000fe40003f65270 */
[----:B------:R-:W-:Y:S02]  /*19d90*/  LOP3.LUT P6, RZ, R172, 0x800000, RZ, 0xc0, !PT ;  /* 0x00800000acff7812 */ /* 0x000fe400078cc0ff */
[----:B------:R-:W-:Y:S02]  /*19da0*/  FSEL R49, R37, -INF , !P0 ;  /* 0xff80000025317808 */ /* 0x000fe40004000000 */
[----:B------:R-:W-:Y:S02]  /*19db0*/  FSEL R13, R108, -INF , !P4 ;  /* 0xff8000006c0d7808 */ /* 0x000fe40006000000 */
[----:B------:R-:W-:Y:S02]  /*19dc0*/  ISETP.GE.AND P0, PT, R188, R183, PT ;  /* 0x000000b7bc00720c */ /* 0x000fe40003f06270 */
[----:B------:R-:W-:Y:S02]  /*19dd0*/  ISETP.NE.AND P4, PT, R117, RZ, PT ;  /* 0x000000ff7500720c */ /* 0x000fe40003f85270 */
[----:B------:R-:W-:Y:S02]  /*19de0*/  FMNMX3.FTZ R8, R8, R17, R15, !PT ;  /* 0x0000001108087276 */ /* 0x000fe4000781000f */
[----:B------:R-:W-:Y:S02]  /*19df0*/  FSEL R235, R12, -INF , !P6 ;  /* 0xff8000000ceb7808 */ /* 0x000fe40007000000 */
[----:B------:R-:W-:Y:S02]  /*19e00*/  FSEL R51, R110, -INF , !P0 ;  /* 0xff8000006e337808 */ /* 0x000fe40004000000 */
[----:B------:R-:W-:Y:S02]  /*19e10*/  LOP3.LUT P0, RZ, R172, 0x100, RZ, 0xc0, !PT ;  /* 0x00000100acff7812 */ /* 0x000fe4000780c0ff */
[----:B------:R-:W-:Y:S02]  /*19e20*/  FSEL R219, R219, -INF , !P4 ;  /* 0xff800000dbdb7808 */ /* 0x000fe40006000000 */
[----:B------:R-:W-:Y:S02]  /*19e30*/  FMNMX3.FTZ R8, R8, R235, R233, !PT ;  /* 0x000000eb08087276 */ /* 0x000fe400078100e9 */
[----:B------:R-:W-:Y:S02]  /*19e40*/  ISETP.NE.AND P4, PT, R116, RZ, PT ;  /* 0x000000ff7400720c */ /* 0x000fe40003f85270 */
[----:B------:R-:W-:Y:S02]  /*19e50*/  LOP3.LUT P1, RZ, R172, 0x4000, RZ, 0xc0, !PT ;  /* 0x00004000acff7812 */ /* 0x000fe4000782c0ff */
[----:B------:R-:W-:Y:S02]  /*19e60*/  FSEL R211, R211, -INF , !P0 ;  /* 0xff800000d3d37808 */ /* 0x000fe40004000000 */
[----:B------:R-:W-:Y:S02]  /*19e70*/  ISETP.GE.AND P0, PT, R41, R183, PT ;  /* 0x000000b72900720c */ /* 0x000fe40003f06270 */
[----:B------:R-:W-:Y:S02]  /*19e80*/  FMNMX3.FTZ R8, R8, R35, R33, !PT ;  /* 0x0000002308087276 */ /* 0x000fe40007810021 */
[----:B------:R-:W-:Y:S02]  /*19e90*/  FSEL R217, R217, -INF , !P4 ;  /* 0xff800000d9d97808 */ /* 0x000fe40006000000 */
[----:B------:R-:W-:Y:S02]  /*19ea0*/  ISETP.NE.AND P4, PT, R11, RZ, PT ;  /* 0x000000ff0b00720c */ /* 0x000fe40003f85270 */
[----:B------:R-:W-:Y:S02]  /*19eb0*/  FSEL R215, R215, -INF , !P1 ;  /* 0xff800000d7d77808 */ /* 0x000fe40004800000 */
[----:B------:R-:W-:Y:S02]  /*19ec0*/  ISETP.NE.AND P1, PT, R65, RZ, PT ;  /* 0x000000ff4100720c */ /* 0x000fe40003f25270 */
[----:B------:R-:W-:Y:S02]  /*19ed0*/  FSEL R137, R44, -INF , !P0 ;  /* 0xff8000002c897808 */ /* 0x000fe40004000000 */
[----:B------:R-:W-:Y:S02]  /*19ee0*/  FMNMX3.FTZ R12, R8, R223, R221, !PT ;  /* 0x000000df080c7276 */ /* 0x000fe400078100dd */
        /* <DEDUP_REMOVED lines=8> */
[----:B------:R-:W-:Y:S02]  /*19f70*/  LOP3.LUT P2, RZ, R172, 0x400, RZ, 0xc0, !PT ;  /* 0x00000400acff7812 */ /* 0x000fe4000784c0ff */
[----:B------:R-:W-:Y:S02]  /*19f80*/  FSEL R119, R53, -INF , !P1 ;  /* 0xff80000035777808 */ /* 0x000fe40004800000 */
[----:B------:R-:W-:Y:S02]  /*19f90*/  ISETP.GE.AND P1, PT, R23, R183, PT ;  /* 0x000000b71700720c */ /* 0x000fe40003f26270 */
[----:B------:R-:W-:Y:S02]  /*19fa0*/  FMNMX3.FTZ R8, R8, R231, R229, !PT ;  /* 0x000000e708087276 */ /* 0x000fe400078100e5 */
[----:B------:R-:W-:Y:S02]  /*19fb0*/  FSEL R133, R48, -INF , !P0 ;  /* 0xff80000030857808 */ /* 0x000fe40004000000 */
[----:B------:R-:W-:Y:S02]  /*19fc0*/  ISETP.GE.AND P0, PT, R30, R183, PT ;  /* 0x000000b71e00720c */ /* 0x000fe40003f06270 */
[----:B------:R-:W-:Y:S02]  /*19fd0*/  FSEL R213, R213, -INF , !P2 ;  /* 0xff800000d5d57808 */ /* 0x000fe40005000000 */
[----:B------:R-:W-:Y:S02]  /*19fe0*/  ISETP.NE.AND P5, PT, R114, RZ, PT ;  /* 0x000000ff7200720c */ /* 0x000fe40003fa5270 */
[----:B------:R-:W-:Y:S02]  /*19ff0*/  ISETP.NE.AND P2, PT, R112, RZ, PT ;  /* 0x000000ff7000720c */ /* 0x000fe40003f45270 */
[----:B------:R-:W-:Y:S02]  /*1a000*/  FSEL R117, R56, -INF , !P1 ;  /* 0xff80000038757808 */ /* 0x000fe40004800000 */
[----:B------:R-:W-:Y:S02]  /*1a010*/  LOP3.LUT P6, RZ, R172, 0x8, RZ, 0xc0, !PT ;  /* 0x00000008acff7812 */ /* 0x000fe400078cc0ff */
[----:B------:R-:W-:Y:S02]  /*1a020*/  FMNMX3.FTZ R8, R8, R227, R225, !PT ;  /* 0x000000e308087276 */ /* 0x000fe400078100e1 */
[----:B------:R-:W-:Y:S02]  /*1a030*/  LOP3.LUT P1, RZ, R172, 0x1000, RZ, 0xc0, !PT ;  /* 0x00001000acff7812 */ /* 0x000fe4000782c0ff */
[----:B------:R-:W-:Y:S02]  /*1a040*/  FSEL R131, R131, -INF , !P0 ;  /* 0xff80000083837808 */ /* 0x000fe40004000000 */
[----:B------:R-:W-:Y:S02]  /*1a050*/  FSEL R207, R28, -INF , !P5 ;  /* 0xff8000001ccf7808 */ /* 0x000fe40006800000 */
[----:B------:R-:W-:Y:S02]  /*1a060*/  ISETP.NE.AND P4, PT, R115, RZ, PT ;  /* 0x000000ff7300720c */ /* 0x000fe40003f85270 */
[----:B------:R-:W-:Y:S02]  /*1a070*/  ISETP.GE.AND P0, PT, R27, R183, PT ;  /* 0x000000b71b00720c */ /* 0x000fe40003f06270 */
[----:B------:R-:W-:Y:S02]  /*1a080*/  FSEL R161, R161, -INF , !P2 ;  /* 0xff800000a1a17808 */ /* 0x000fe40005000000 */
[C---:B------:R-:W-:Y:S02]  /*1a090*/  LOP3.LUT P5, RZ, R172.reuse, 0x10, RZ, 0xc0, !PT ;  /* 0x00000010acff7812 */ /* 0x040fe400078ac0ff */
[----:B------:R-:W-:Y:S02]  /*1a0a0*/  LOP3.LUT P2, RZ, R172, 0x1, RZ, 0xc0, !PT ;  /* 0x00000001acff7812 */ /* 0x000fe4000784c0ff */
[----:B------:R-:W-:Y:S02]  /*1a0b0*/  FSEL R209, R209, -INF , !P6 ;  /* 0xff800000d1d17808 */ /* 0x000fe40007000000 */
[----:B------:R-:W-:Y:S02]  /*1a0c0*/  FMNMX3.FTZ R8, R8, R215, R213, !PT ;  /* 0x000000d708087276 */ /* 0x000fe400078100d5 */
[----:B------:R-:W-:Y:S02]  /*1a0d0*/  FSEL R55, R42, -INF , !P1 ;  /* 0xff8000002a377808 */ /* 0x000fe40004800000 */
[----:B------:R-:W-:Y:S02]  /*1a0e0*/  ISETP.GE.AND P1, PT, R18, R183, PT ;  /* 0x000000b71200720c */ /* 0x000fe40003f26270 */
[----:B------:R-:W-:Y:S02]  /*1a0f0*/  FSEL R121, R52, -INF , !P0 ;  /* 0xff80000034797808 */ /* 0x000fe40004000000 */
[----:B------:R-:W-:Y:S02]  /*1a100*/  FSEL R205, R205, -INF , !P4 ;  /* 0xff800000cdcd7808 */ /* 0x000fe40006000000 */
[----:B------:R-:W-:Y:S02]  /*1a110*/  FSEL R203, R32, -INF , !P3 ;  /* 0xff80000020cb7808 */ /* 0x000fe40005800000 */
[----:B------:R-:W-:Y:S02]  /*1a120*/  FMNMX3.FTZ R12, R12, R219, R217, !PT ;  /* 0x000000db0c0c7276 */ /* 0x000fe400078100d9 */
[C---:B------:R-:W-:Y:S02]  /*1a130*/  LOP3.LUT P4, RZ, R172.reuse, 0x40, RZ, 0xc0, !PT ;  /* 0x00000040acff7812 */ /* 0x040fe4000788c0ff */
[----:B------:R-:W-:Y:S02]  /*1a140*/  LOP3.LUT P3, RZ, R172, 0x80, RZ, 0xc0, !PT ;  /* 0x00000080acff7812 */ /* 0x000fe4000786c0ff */
[C---:B------:R-:W-:Y:S01]  /*1a150*/  ISETP.GE.AND P0, PT, R188.reuse, R181, PT ;  /* 0x000000b5bc00720c */ /* 0x040fe20003f06270 */
[----:B------:R-:W-:Y:S01]  /*1a160*/  VIADD R188, R188, 0xffffff80 ;  /* 0xffffff80bcbc7836 */ /* 0x000fe20000000000 */
[----:B------:R-:W-:Y:S02]  /*1a170*/  FSEL R199, R199, -INF , !P5 ;  /* 0xff800000c7c77808 */ /* 0x000fe40006800000 */
[----:B------:R-:W-:Y:S02]  /*1a180*/  FSEL R197, R197, -INF , !P2 ;  /* 0xff800000c5c57808 */ /* 0x000fe40005000000 */
[----:B------:R-:W-:Y:S02]  /*1a190*/  FMNMX3.FTZ R8, R8, R211, R209, !PT ;  /* 0x000000d308087276 */ /* 0x000fe400078100d1 */
[----:B------:R-:W-:Y:S02]  /*1a1a0*/  FSEL R65, R60, -INF , !P1 ;  /* 0xff8000003c417808 */ /* 0x000fe40004800000 */
[----:B------:R-:W-:Y:S02]  /*1a1b0*/  FMNMX3.FTZ R12, R12, R207, R205, !PT ;  /* 0x000000cf0c0c7276 */ /* 0x000fe400078100cd */
[----:B------:R-:W-:Y:S02]  /*1a1c0*/  ISETP.GE.AND P1, PT, R27, R181, PT ;  /* 0x000000b51b00720c */ /* 0x000fe40003f26270 */
[----:B------:R-:W-:Y:S02]  /*1a1d0*/  FSEL R195, R34, -INF , !P3 ;  /* 0xff80000022c37808 */ /* 0x000fe40005800000 */
[----:B------:R-:W-:Y:S02]  /*1a1e0*/  FSEL R193, R193, -INF , !P4 ;  /* 0xff800000c1c17808 */ /* 0x000fe40006000000 */
[----:B------:R-:W-:Y:S02]  /*1a1f0*/  FSEL R141, R38, -INF , !P0 ;  /* 0xff800000268d7808 */ /* 0x000fe40004000000 */
[----:B------:R-:W-:Y:S02]  /*1a200*/  FMNMX3.FTZ R8, R8, R199, R197, !PT ;  /* 0x000000c708087276 */ /* 0x000fe400078100c5 */
[----:B------:R-:W-:Y:S02]  /*1a210*/  ISETP.GE.AND P0, PT, R22, R183, PT ;  /* 0x000000b71600720c */ /* 0x000fe40003f06270 */
[----:B------:R-:W-:Y:S02]  /*1a220*/  FMNMX3.FTZ R12, R12, R203, R201, !PT ;  /* 0x000000cb0c0c7276 */ /* 0x000fe400078100c9 */
[----:B------:R-:W-:Y:S02]  /*1a230*/  LOP3.LUT P6, RZ, R172, 0x800, RZ, 0xc0, !PT ;  /* 0x00000800acff7812 */ /* 0x000fe400078cc0ff */
[----:B------:R-:W-:Y:S02]  /*1a240*/  FMNMX3.FTZ R8, R8, R195, R193, !PT ;  /* 0x000000c308087276 */ /* 0x000fe400078100c1 */
[----:B------:R-:W-:Y:S02]  /*1a250*/  FSEL R115, R57, -INF , !P0 ;  /* 0xff80000039737808 */ /* 0x000fe40004000000 */
[----:B------:R-:W-:Y:S02]  /*1a260*/  ISETP.GE.AND P0, PT, R14, R183, PT ;  /* 0x000000b70e00720c */ /* 0x000fe40003f06270 */
[----:B------:R-:W-:Y:S02]  /*1a270*/  FMNMX3.FTZ R12, R12, R51, R49, !PT ;  /* 0x000000330c0c7276 */ /* 0x000fe40007810031 */
[----:B------:R-:W-:Y:S02]  /*1a280*/  FSEL R53, R43, -INF , !P6 ;  /* 0xff8000002b357808 */ /* 0x000fe40007000000 */
[-C--:B------:R-:W-:Y:S02]  /*1a290*/  ISETP.GE.AND P5, PT, R41, R181.reuse, PT ;  /* 0x000000b52900720c */ /* 0x080fe40003fa6270 */
[----:B------:R-:W-:Y:S02]  /*1a2a0*/  ISETP.GE.AND P2, PT, R40, R181, PT ;  /* 0x000000b52800720c */ /* 0x000fe40003f46270 */
[----:B------:R-:W-:Y:S02]  /*1a2b0*/  FMNMX3.FTZ R8, R8, R141, R139, !PT ;  /* 0x0000008d08087276 */ /* 0x000fe4000781008b */
[----:B------:R-:W-:Y:S02]  /*1a2c0*/  LOP3.LUT R172, R172, 0xfffffffe, RZ, 0xc0, !PT ;  /* 0xfffffffeacac7812 */ /* 0x000fe400078ec0ff */
[----:B------:R-:W-:Y:S02]  /*1a2d0*/  FSEL R108, R29, -INF , !P0 ;  /* 0xff8000001d6c7808 */ /* 0x000fe40004000000 */
        /* <DEDUP_REMOVED lines=8> */
[----:B------:R-:W-:Y:S02]  /*1a360*/  @P1 LOP3.LUT R172, R172, 0x1, RZ, 0xfc, !PT ;  /* 0x00000001acac1812 */ /* 0x000fe400078efcff */
[----:B------:R-:W-:Y:S01]  /*1a370*/  ISETP.GE.AND P1, PT, R6, R183, PT ;  /* 0x000000b70600720c */ /* 0x000fe20003f26270 */
[----:B------:R-:W-:Y:S01]  /*1a380*/  LDSM.16.MT88.4 R44, [R106+0x6000] ;  /* 0x006000006a2c783b */ /* 0x000fe20000004200 */
[----:B------:R-:W-:Y:S02]  /*1a390*/  FSEL R62, R25, -INF , !P0 ;  /* 0xff800000193e7808 */ /* 0x000fe40004000000 */
[----:B------:R-:W-:Y:S02]  /*1a3a0*/  FMNMX3.FTZ R12, R12, R137, R135, !PT ;  /* 0x000000890c0c7276 */ /* 0x000fe40007810087 */
[----:B------:R-:W-:Y:S02]  /*1a3b0*/  FSEL R123, R50, -INF , !P4 ;  /* 0xff800000327b7808 */ /* 0x000fe40006000000 */
[----:B------:R-:W-:Y:S02]  /*1a3c0*/  FSEL R59, R20, -INF , !P3 ;  /* 0xff800000143b7808 */ /* 0x000fe40005800000 */
[----:B------:R-:W-:Y:S02]  /*1a3d0*/  FMNMX3.FTZ R8, R8, R129, R125, !PT ;  /* 0x0000008108087276 */ /* 0x000fe4000781007d */
[-C--:B------:R-:W-:Y:S02]  /*1a3e0*/  ISETP.GE.AND P6, PT, R26, R181.reuse, PT ;  /* 0x000000b51a00720c */ /* 0x080fe40003fc6270 */
[----:B------:R-:W-:Y:S02]  /*1a3f0*/  LOP3.LUT P0, RZ, R172, 0x1, RZ, 0xc0, !PT ;  /* 0x00000001acff7812 */ /* 0x000fe4000780c0ff */
[----:B------:R-:W-:Y:S02]  /*1a400*/  FSEL R64, R64, -INF , !P1 ;  /* 0xff80000040407808 */ /* 0x000fe40004800000 */
[-C--:B------:R-:W-:Y:S02]  /*1a410*/  ISETP.GE.AND P5, PT, R22, R181.reuse, PT ;  /* 0x000000b51600720c */ /* 0x080fe40003fa6270 */
[----:B------:R-:W-:Y:S02]  /*1a420*/  ISETP.GE.AND P1, PT, R10, R181, PT ;  /* 0x000000b50a00720c */ /* 0x000fe40003f26270 */
        /* <DEDUP_REMOVED lines=10> */
[----:B------:R-:W-:Y:S02]  /*1a4d0*/  ISETP.GE.AND P0, PT, R6, R182, PT ;  /* 0x000000b60600720c */ /* 0x000fe40003f06270 */
[----:B------:R-:W-:Y:S02]  /*1a4e0*/  FSEL R109, R58, -INF , !P2 ;  /* 0xff8000003a6d7808 */ /* 0x000fe40005000000 */
[----:B------:R-:W-:Y:S02]  /*1a4f0*/  FMNMX3.FTZ R12, R12, R117, R115, !PT ;  /* 0x000000750c0c7276 */ /* 0x000fe40007810073 */
[----:B------:R-:W-:Y:S02]  /*1a500*/  FSEL R63, R0, -INF , !P4 ;  /* 0xff800000003f7808 */ /* 0x000fe40006000000 */
[----:B------:R-:W-:Y:S02]  /*1a510*/  FMNMX3.FTZ R0, R2, R109, R67, !PT ;  /* 0x0000006d02007276 */ /* 0x000fe40007810043 */
[----:B------:R-:W-:Y:S02]  /*1a520*/  ISETP.GE.AND P2, PT, R6, R181, PT ;  /* 0x000000b50600720c */ /* 0x000fe40003f46270 */
[----:B------:R-:W-:Y:S02]  /*1a530*/  FSEL R37, R66, -INF , P0 ;  /* 0xff80000042257808 */ /* 0x000fe40000000000 */
[----:B------:R-:W-:Y:S02]  /*1a540*/  FSEL R61, R61, -INF , !P3 ;  /* 0xff8000003d3d7808 */ /* 0x000fe40005800000 */
        /* <DEDUP_REMOVED lines=26> */
[-CC-:B------:R-:W-:Y:S01]  /*1a6f0*/  FFMA.FTZ R191, R4, R3.reuse, -R60.reuse ;  /* 0x0000000304bf7223 */ /* 0x180fe2000001083c */
[----:B------:R-:W-:Y:S01]  /*1a700*/  MUFU.EX2 R56, R56 ;  /* 0x0000003800387308 */ /* 0x000fe20000000800 */
[----:B------:R-:W1:Y:S01]  /*1a710*/  LDSM.16.MT88.4 R12, [R148+0x6000] ;  /* 0x00600000940c783b */ /* 0x000e620000004200 */
[----:B------:R-:W-:Y:S01]  /*1a720*/  FSEL R4, R0, RZ, P0 ;  /* 0x000000ff00047208 */ /* 0x000fe20000000000 */
[-CC-:B------:R-:W-:Y:S01]  /*1a730*/  FFMA.FTZ R58, R11, R3.reuse, -R60.reuse ;  /* 0x000000030b3a7223 */ /* 0x180fe2000001083c */
[-C--:B------:R-:W-:Y:S01]  /*1a740*/  FFMA.FTZ R57, R9, R3.reuse, -R60 ;  /* 0x0000000309397223 */ /* 0x080fe2000001083c */
        /* <DEDUP_REMOVED lines=34> */
[-CC-:B------:R-:W-:Y:S03]  /*1a970*/  FFMA.FTZ R108, R108, R3.reuse, -R66.reuse ;  /* 0x000000036c6c7223 */ /* 0x180fe60000010842 */
[----:B------:R-:W3:Y:S01]  /*1a980*/  MUFU.EX2 R127, R127 ;  /* 0x0000007f007f7308 */ /* 0x000ee20000000800 */
[----:B------:R-:W-:Y:S01]  /*1a990*/  FFMA.FTZ R64, R64, R3, -R66 ;  /* 0x0000000340407223 */ /* 0x000fe20000010842 */
[----:B------:R-:W-:Y:S08]  /*1a9a0*/  ISETP.GT.AND P0, PT, R185, R158, PT ;  /* 0x0000009eb900720c */ /* 0x000ff00003f04270 */
[----:B------:R-:W4:Y:S10]  /*1a9b0*/  MUFU.EX2 R191, R191 ;  /* 0x000000bf00bf7308 */ /* 0x000f340000000800 */
[----:B------:R-:W5:Y:S01]  /*1a9c0*/  MUFU.EX2 R58, R58 ;  /* 0x0000003a003a7308 */ /* 0x000f620000000800 */
[----:B---3--:R-:W-:Y:S09]  /*1a9d0*/  F2FP.BF16.F32.PACK_AB R42, R56, R127 ;  /* 0x0000007f382a723e */ /* 0x008ff200000010ff */
[----:B------:R-:W3:Y:S01]  /*1a9e0*/  MUFU.EX2 R39, R8 ;  /* 0x0000000800277308 */ /* 0x000ee20000000800 */
[----:B----4-:R-:W-:Y:S09]  /*1a9f0*/  F2FP.BF16.F32.PACK_AB R41, R52, R191 ;  /* 0x000000bf3429723e */ /* 0x010ff200000010ff */
[----:B------:R-:W4:Y:S01]  /*1aa00*/  MUFU.EX2 R38, R10 ;  /* 0x0000000a00267308 */ /* 0x000f220000000800 */
[----:B-----5:R-:W-:Y:S09]  /*1aa10*/  F2FP.BF16.F32.PACK_AB R43, R57, R58 ;  /* 0x0000003a392b723e */ /* 0x020ff200000010ff */
        /* <DEDUP_REMOVED lines=14> */
[----:B------:R-:W-:Y:S01]  /*1ab00*/  LDSM.16.MT88.4 R92, [R148+0x9800] ;  /* 0x00980000945c783b */ /* 0x000fe20000004200 */
[C---:B------:R-:W-:Y:S01]  /*1ab10*/  FFMA.FTZ R85, R39.reuse, R190, R48 ;  /* 0x000000be27557223 */ /* 0x040fe20000010030 */
[----:B------:R-:W-:Y:S01]  /*1ab20*/  FMUL.FTZ R18, R38, R86 ;  /* 0x0000005626127220 */ /* 0x000fe20000410000 */
[C---:B-1----:R-:W-:Y:S01]  /*1ab30*/  HMMA.16816.F32.BF16 R4, R40.reuse, R12, R4 ;  /* 0x0000000c2804723c */ /* 0x042fe20000041804 */
[----:B------:R-:W-:Y:S04]  /*1ab40*/  MUFU.EX2 R105, R105 ;  /* 0x0000006900697308 */ /* 0x000fe80000000800 */
[----:B------:R-:W-:Y:S01]  /*1ab50*/  LDSM.16.MT88.4 R48, [R106+0x7800] ;  /* 0x007800006a30783b */ /* 0x000fe20000004200 */
[----:B------:R-:W-:Y:S01]  /*1ab60*/  FADD.FTZ R86, R54, R85 ;  /* 0x0000005536567221 */ /* 0x000fe20000010000 */
[C---:B------:R-:W-:Y:S01]  /*1ab70*/  FMUL.FTZ R26, R38.reuse, R78 ;  /* 0x0000004e261a7220 */ /* 0x040fe20000410000 */
[C---:B------:R-:W-:Y:S03]  /*1ab80*/  HMMA.16816.F32.BF16 R8, R40.reuse, R14, R8 ;  /* 0x0000000e2808723c */ /* 0x040fe60000041808 */
[----:B------:R-:W-:Y:S01]  /*1ab90*/  MUFU.EX2 R110, R110 ;  /* 0x0000006e006e7308 */ /* 0x000fe20000000800 */
[C---:B------:R-:W-:Y:S01]  /*1aba0*/  FMUL.FTZ R14, R38.reuse, R90 ;  /* 0x0000005a260e7220 */ /* 0x040fe20000410000 */
[C---:B------:R-:W-:Y:S01]  /*1abb0*/  FMUL.FTZ R15, R38.reuse, R91 ;  /* 0x0000005b260f7220 */ /* 0x040fe20000410000 */
[C---:B------:R-:W-:Y:S01]  /*1abc0*/  FMUL.FTZ R12, R39.reuse, R88 ;  /* 0x00000058270c7220 */ /* 0x040fe20000410000 */
[----:B------:R-:W-:Y:S01]  /*1abd0*/  FMUL.FTZ R13, R39, R89 ;  /* 0x00000059270d7220 */ /* 0x000fe20000410000 */
[----:B------:R-:W-:Y:S01]  /*1abe0*/  FADD.FTZ R127, R127, R86 ;  /* 0x000000567f7f7221 */ /* 0x000fe20000010000 */
[C---:B------:R-:W-:Y:S01]  /*1abf0*/  FMUL.FTZ R27, R38.reuse, R79 ;  /* 0x0000004f261b7220 */ /* 0x040fe20000410000 */
[C---:B------:R-:W-:Y:S01]  /*1ac00*/  FMUL.FTZ R32, R39.reuse, R68 ;  /* 0x0000004427207220 */ /* 0x040fe20000410000 */
[----:B------:R-:W-:Y:S01]  /*1ac10*/  FMUL.FTZ R34, R38, R70 ;  /* 0x0000004626227220 */ /* 0x000fe20000410000 */
[----:B------:R-:W-:Y:S01]  /*1ac20*/  FADD.FTZ R127, R56, R127 ;  /* 0x0000007f387f7221 */ /* 0x000fe20000010000 */
[----:B------:R-:W-:Y:S01]  /*1ac30*/  FFMA.FTZ R191, R38, R189, R191 ;  /* 0x000000bd26bf7223 */ /* 0x000fe200000100bf */
[C---:B--2---:R-:W-:Y:S01]  /*1ac40*/  HMMA.16816.F32.BF16 R12, R40.reuse, R20, R12 ;  /* 0x00000014280c723c */ /* 0x044fe2000004180c */
[----:B------:R-:W-:Y:S02]  /*1ac50*/  MUFU.EX2 R112, R112 ;  /* 0x0000007000707308 */ /* 0x000fe40000000800 */
[----:B------:R-:W-:Y:S01]  /*1ac60*/  FADD.FTZ R191, R52, R191 ;  /* 0x000000bf34bf7221 */ /* 0x000fe20000010000 */
[C---:B------:R-:W-:Y:S01]  /*1ac70*/  FMUL.FTZ R20, R39.reuse, R80 ;  /* 0x0000005027147220 */ /* 0x040fe20000410000 */
[----:B------:R-:W-:Y:S01]  /*1ac80*/  FMUL.FTZ R21, R39, R81 ;  /* 0x0000005127157220 */ /* 0x000fe20000410000 */
[--C-:B------:R-:W-:Y:S01]  /*1ac90*/  FFMA.FTZ R76, R35, R3, -R66.reuse ;  /* 0x00000003234c7223 */ /* 0x100fe20000010842 */
[----:B------:R-:W-:Y:S01]  /*1aca0*/  FADD.FTZ R58, R58, R191 ;  /* 0x000000bf3a3a7221 */ /* 0x000fe20000010000 */
[C---:B------:R-:W-:Y:S03]  /*1acb0*/  HMMA.16816.F32.BF16 R16, R40.reuse, R22, R16 ;  /* 0x000000162810723c */ /* 0x040fe60000041810 */
[----:B------:R-:W-:Y:S01]  /*1acc0*/  MUFU.EX2 R141, R141 ;  /* 0x0000008d008d7308 */ /* 0x000fe20000000800 */
[C---:B------:R-:W-:Y:S01]  /*1acd0*/  FMUL.FTZ R22, R38.reuse, R82 ;  /* 0x0000005226167220 */ /* 0x040fe20000410000 */
[C---:B------:R-:W-:Y:S01]  /*1ace0*/  FMUL.FTZ R23, R38.reuse, R83 ;  /* 0x0000005326177220 */ /* 0x040fe20000410000 */
[C---:B------:R-:W-:Y:S01]  /*1acf0*/  FMUL.FTZ R35, R38.reuse, R71 ;  /* 0x0000004726237220 */ /* 0x040fe20000410000 */
[-C--:B------:R-:W-:Y:S01]  /*1ad00*/  FFMA.FTZ R77, R233, R3.reuse, -R66 ;  /* 0x00000003e94d7223 */ /* 0x080fe20000010842 */
[-C--:B------:R-:W-:Y:S01]  /*1ad10*/  FFMA.FTZ R84, R231, R3.reuse, -R60 ;  /* 0x00000003e7547223 */ /* 0x080fe2000001083c */
[-C--:B------:R-:W-:Y:S04]  /*1ad20*/  FFMA.FTZ R83, R223, R3.reuse, -R66 ;  /* 0x00000003df537223 */ /* 0x080fe80000010842 */
[----:B------:R-:W-:Y:S01]  /*1ad30*/  MUFU.EX2 R76, R76 ;  /* 0x0000004c004c7308 */ /* 0x000fe20000000800 */
[----:B------:R-:W-:Y:S01]  /*1ad40*/  FFMA.FTZ R78, R215, R3, -R60 ;  /* 0x00000003d74e7223 */ /* 0x000fe2000001083c */
[C---:B------:R-:W-:Y:S03]  /*1ad50*/  HMMA.16816.F32.BF16 R20, R40.reuse, R28, R20 ;  /* 0x0000001c2814723c */ /* 0x040fe60000041814 */
[C---:B------:R-:W-:Y:S01]  /*1ad60*/  FMUL.FTZ R28, R39.reuse, R72 ;  /* 0x00000048271c7220 */ /* 0x040fe20000410000 */
[----:B------:R-:W-:Y:S01]  /*1ad70*/  FMUL.FTZ R29, R39, R73 ;  /* 0x00000049271d7220 */ /* 0x000fe20000410000 */
[----:B------:R-:W-:Y:S01]  /*1ad80*/  FFMA.FTZ R73, R33, R3, -R66 ;  /* 0x0000000321497223 */ /* 0x000fe20000010842 */
[----:B------:R-:W-:Y:S02]  /*1ad90*/  FMUL.FTZ R33, R39, R69 ;  /* 0x0000004527217220 */ /* 0x000fe40000410000 */
[----:B------:R-:W-:Y:S01]  /*1ada0*/  MUFU.EX2 R77, R77 ;  /* 0x0000004d004d7308 */ /* 0x000fe20000000800 */
[C---:B------:R-:W-:Y:S03]  /*1adb0*/  HMMA.16816.F32.BF16 R24, R40.reuse, R30, R24 ;  /* 0x0000001e2818723c */ /* 0x040fe60000041818 */
[C---:B------:R-:W-:Y:S01]  /*1adc0*/  FMUL.FTZ R30, R38.reuse, R74 ;  /* 0x0000004a261e7220 */ /* 0x040fe20000410000 */
[----:B------:R-:W-:Y:S01]  /*1add0*/  FMUL.FTZ R31, R38, R75 ;  /* 0x0000004b261f7220 */ /* 0x000fe20000410000 */
[-CC-:B------:R-:W-:Y:S01]  /*1ade0*/  FFMA.FTZ R38, R55, R3.reuse, -R60.reuse ;  /* 0x0000000337267223 */ /* 0x180fe2000001083c */
[-CC-:B------:R-:W-:Y:S01]  /*1adf0*/  FFMA.FTZ R75, R229, R3.reuse, -R60.reuse ;  /* 0x00000003e54b7223 */ /* 0x180fe2000001083c */
[----:B------:R-:W-:Y:S02]  /*1ae00*/  LDSM.16.MT88.4 R52, [R144+0x8000] ;  /* 0x008000009034783b */ /* 0x000fe40000004200 */
[----:B------:R-:W1:Y:S01]  /*1ae10*/  MUFU.EX2 R73, R73 ;  /* 0x0000004900497308 */ /* 0x000e620000000800 */
[-CC-:B------:R-:W-:Y:S01]  /*1ae20*/  FFMA.FTZ R74, R227, R3.reuse, -R60.reuse ;  /* 0x00000003e34a7223 */ /* 0x180fe2000001083c */
[-CC-:B------:R-:W-:Y:S01]  /*1ae30*/  FFMA.FTZ R69, R225, R3.reuse, -R60.reuse ;  /* 0x00000003e1457223 */ /* 0x180fe2000001083c */
[C---:B------:R-:W-:Y:S03]  /*1ae40*/  HMMA.16816.F32.BF16 R28, R40.reuse, R44, R28 ;  /* 0x0000002c281c723c */ /* 0x040fe6000004181c */
[-CC-:B------:R-:W-:Y:S01]  /*1ae50*/  FFMA.FTZ R81, R213, R3.reuse, -R60.reuse ;  /* 0x00000003d5517223 */ /* 0x180fe2000001083c */
[-CC-:B------:R-:W-:Y:S03]  /*1ae60*/  FFMA.FTZ R79, R211, R3.reuse, -R60.reuse ;  /* 0x00000003d34f7223 */ /* 0x180fe6000001083c */
[----:B------:R-:W-:Y:S01]  /*1ae70*/  MUFU.EX2 R84, R84 ;  /* 0x0000005400547308 */ /* 0x000fe20000000800 */
[-CC-:B------:R-:W-:Y:S01]  /*1ae80*/  FFMA.FTZ R72, R209, R3.reuse, -R60.reuse ;  /* 0x00000003d1487223 */ /* 0x180fe2000001083c */
[-C--:B------:R-:W-:Y:S01]  /*1ae90*/  FFMA.FTZ R96, R199, R3.reuse, -R60 ;  /* 0x00000003c7607223 */ /* 0x080fe2000001083c */
[----:B------:R-:W-:Y:S01]  /*1aea0*/  HMMA.16816.F32.BF16 R32, R40, R46, R32 ;  /* 0x0000002e2820723c */ /* 0x000fe20000041820 */
[----:B------:R-:W2:Y:S02]  /*1aeb0*/  LDSM.16.MT88.4 R44, [R148+0x6800] ;  /* 0x00680000942c783b */ /* 0x000ea40000004200 */
[-CC-:B------:R-:W-:Y:S01]  /*1aec0*/  FFMA.FTZ R82, R235, R3.reuse, -R66.reuse ;  /* 0x00000003eb527223 */ /* 0x180fe20000010842 */
[-CC-:B------:R-:W-:Y:S03]  /*1aed0*/  FFMA.FTZ R70, R221, R3.reuse, -R66.reuse ;  /* 0x00000003dd467223 */ /* 0x180fe60000010842 */
[----:B------:R-:W3:Y:S01]  /*1aee0*/  MUFU.EX2 R75, R75 ;  /* 0x0000004b004b7308 */ /* 0x000ee20000000800 */
[----:B-1----:R-:W-:Y:S01]  /*1aef0*/  F2FP.BF16.F32.PACK_AB R42, R73, R76 ;  /* 0x0000004c492a723e */ /* 0x002fe200000010ff */
[-CC-:B------:R-:W-:Y:S01]  /*1af00*/  FFMA.FTZ R71, R219, R3.reuse, -R66.reuse ;  /* 0x00000003db477223 */ /* 0x180fe20000010842 */
[-C--:B------:R-:W-:Y:S01]  /*1af10*/  FFMA.FTZ R68, R217, R3.reuse, -R66 ;  /* 0x00000003d9447223 */ /* 0x080fe20000010842 */
[-CC-:B------:R-:W-:Y:S01]  /*1af20*/  FFMA.FTZ R99, R197, R3.reuse, -R60.reuse ;  /* 0x00000003c5637223 */ /* 0x180fe2000001083c */
[-CC-:B------:R-:W-:Y:S01]  /*1af30*/  FFMA.FTZ R91, R195, R3.reuse, -R60.reuse ;  /* 0x00000003c35b7223 */ /* 0x180fe2000001083c */
[-C--:B------:R-:W-:Y:S01]  /*1af40*/  FFMA.FTZ R90, R193, R3.reuse, -R60 ;  /* 0x00000003c15a7223 */ /* 0x080fe2000001083c */
[-CC-:B------:R-:W-:Y:S03]  /*1af50*/  FFMA.FTZ R97, R207, R3.reuse, -R66.reuse ;  /* 0x00000003cf617223 */ /* 0x180fe60000010842 */
[----:B------:R-:W1:Y:S01]  /*1af60*/  MUFU.EX2 R82, R82 ;  /* 0x0000005200527308 */ /* 0x000e620000000800 */
[-CC-:B------:R-:W-:Y:S01]  /*1af70*/  FFMA.FTZ R88, R205, R3.reuse, -R66.reuse ;  /* 0x00000003cd587223 */ /* 0x180fe20000010842 */
[-CC-:B------:R-:W-:Y:S01]  /*1af80*/  FFMA.FTZ R89, R203, R3.reuse, -R66.reuse ;  /* 0x00000003cb597223 */ /* 0x180fe20000010842 */
[-CC-:B------:R-:W-:Y:S01]  /*1af90*/  FFMA.FTZ R80, R201, R3.reuse, -R66.reuse ;  /* 0x00000003c9507223 */ /* 0x180fe20000010842 */
[-CC-:B------:R-:W-:Y:S01]  /*1afa0*/  FFMA.FTZ R39, R161, R3.reuse, -R66.reuse ;  /* 0x00000003a1277223 */ /* 0x180fe20000010842 */
[----:B------:R-:W-:Y:S05]  /*1afb0*/  FFMA.FTZ R66, R62, R3, -R66 ;  /* 0x000000033e427223 */ /* 0x000fea0000010842 */
[----:B------:R-:W-:Y:S01]  /*1afc0*/  MUFU.EX2 R74, R74 ;  /* 0x0000004a004a7308 */ /* 0x000fe20000000800 */
[----:B---3--:R-:W-:Y:S09]  /*1afd0*/  F2FP.BF16.F32.PACK_AB R41, R75, R84 ;  /* 0x000000544b29723e */ /* 0x008ff200000010ff */
[----:B------:R-:W3:Y:S01]  /*1afe0*/  MUFU.EX2 R69, R69 ;  /* 0x0000004500457308 */ /* 0x000ee20000000800 */
[C---:B-1----:R-:W-:Y:S01]  /*1aff0*/  F2FP.BF16.F32.PACK_AB R40, R77.reuse, R82 ;  /* 0x000000524d28723e */ /* 0x042fe200000010ff */
[----:B------:R-:W-:Y:S04]  /*1b000*/  FADD.FTZ R82, R82, R127 ;  /* 0x0000007f52527221 */ /* 0x000fe80000010000 */
[----:B------:R-:W-:Y:S04]  /*1b010*/  FADD.FTZ R77, R77, R82 ;  /* 0x000000524d4d7221 */ /* 0x000fe80000010000 */
[----:B------:R-:W-:Y:S01]  /*1b020*/  MUFU.EX2 R83, R83 ;  /* 0x0000005300537308 */ /* 0x000fe20000000800 */
[----:B------:R-:W-:Y:S04]  /*1b030*/  FADD.FTZ R76, R76, R77 ;  /* 0x0000004d4c4c7221 */ /* 0x000fe80000010000 */
[----:B------:R-:W-:Y:S05]  /*1b040*/  FADD.FTZ R76, R73, R76 ;  /* 0x0000004c494c7221 */ /* 0x000fea0000010000 */
[----:B------:R-:W-:Y:S01]  /*1b050*/  MUFU.EX2 R81, R81 ;  /* 0x0000005100517308 */ /* 0x000fe20000000800 */
[----:B---3--:R-:W-:Y:S07]  /*1b060*/  F2FP.BF16.F32.PACK_AB R43, R69, R74 ;  /* 0x0000004a452b723e */ /* 0x008fee00000010ff */
[C---:B--2---:R-:W-:Y:S02]  /*1b070*/  HMMA.16816.F32.BF16 R4, R40.reuse, R44, R4 ;  /* 0x0000002c2804723c */ /* 0x044fe40000041804 */
[----:B------:R-:W-:Y:S06]  /*1b080*/  MUFU.EX2 R79, R79 ;  /* 0x0000004f004f7308 */ /* 0x000fec0000000800 */
[C---:B------:R-:W-:Y:S01]  /*1b090*/  HMMA.16816.F32.BF16 R8, R40.reuse, R46, R8 ;  /* 0x0000002e2808723c */ /* 0x040fe20000041808 */
[----:B------:R-:W1:Y:S03]  /*1b0a0*/  LDSM.16.MT88.4 R44, [R144+0x6800] ;  /* 0x00680000902c783b */ /* 0x000e660000004200 */
[----:B------:R-:W-:Y:S10]  /*1b0b0*/  MUFU.EX2 R72, R72 ;  /* 0x0000004800487308 */ /* 0x000ff40000000800 */
[----:B------:R-:W-:Y:S10]  /*1b0c0*/  MUFU.EX2 R96, R96 ;  /* 0x0000006000607308 */ /* 0x000ff40000000800 */
[----:B------:R-:W-:Y:S10]  /*1b0d0*/  MUFU.EX2 R99, R99 ;  /* 0x0000006300637308 */ /* 0x000ff40000000800 */
[----:B------:R-:W2:Y:S10]  /*1b0e0*/  MUFU.EX2 R70, R70 ;  /* 0x0000004600467308 */ /* 0x000eb40000000800 */
[----:B------:R-:W-:Y:S01]  /*1b0f0*/  MUFU.EX2 R71, R71 ;  /* 0x0000004700477308 */ /* 0x000fe20000000800 */
[C---:B-1----:R-:W-:Y:S09]  /*1b100*/  HMMA.16816.F32.BF16 R12, R40.reuse, R44, R12 ;  /* 0x0000002c280c723c */ /* 0x042ff2000004180c */
[----:B------:R-:W1:Y:S01]  /*1b110*/  MUFU.EX2 R68, R68 ;  /* 0x0000004400447308 */ /* 0x000e620000000800 */
[C---:B------:R-:W-:Y:S01]  /*1b120*/  HMMA.16816.F32.BF16 R16, R40.reuse, R46, R16 ;  /* 0x0000002e2810723c */ /* 0x040fe20000041810 */
[----:B------:R-:W3:Y:S08]  /*1b130*/  LDSM.16.MT88.4 R44, [R107+0x6800] ;  /* 0x006800006b2c783b */ /* 0x000ef00000004200 */
[----:B------:R-:W4:Y:S10]  /*1b140*/  MUFU.EX2 R78, R78 ;  /* 0x0000004e004e7308 */ /* 0x000f340000000800 */
[----:B------:R-:W-:Y:S10]  /*1b150*/  MUFU.EX2 R97, R97 ;  /* 0x0000006100617308 */ /* 0x000ff40000000800 */
[----:B------:R-:W5:Y:S10]  /*1b160*/  MUFU.EX2 R88, R88 ;  /* 0x0000005800587308 */ /* 0x000f740000000800 */
[----:B------:R-:W-:Y:S10]  /*1b170*/  MUFU.EX2 R89, R89 ;  /* 0x0000005900597308 */ /* 0x000ff40000000800 */
[----:B------:R-:W5:Y:S01]  /*1b180*/  MUFU.EX2 R80, R80 ;  /* 0x0000005000507308 */ /* 0x000f620000000800 */
[C---:B---3--:R-:W-:Y:S09]  /*1b190*/  HMMA.16816.F32.BF16 R20, R40.reuse, R44, R20 ;  /* 0x0000002c2814723c */ /* 0x048ff20000041814 */
[----:B------:R-:W-:Y:S01]  /*1b1a0*/  MUFU.EX2 R91, R91 ;  /* 0x0000005b005b7308 */ /* 0x000fe20000000800 */
[C---:B------:R-:W-:Y:S01]  /*1b1b0*/  HMMA.16816.F32.BF16 R24, R40.reuse, R46, R24 ;  /* 0x0000002e2818723c */ /* 0x040fe20000041818 */
[----:B------:R-:W3:Y:S08]  /*1b1c0*/  LDSM.16.MT88.4 R44, [R106+0x6800] ;  /* 0x006800006a2c783b */ /* 0x000ef00000004200 */
[----:B------:R-:W5:Y:S10]  /*1b1d0*/  MUFU.EX2 R90, R90 ;  /* 0x0000005a005a7308 */ /* 0x000f740000000800 */
[----:B------:R-:W5:Y:S10]  /*1b1e0*/  MUFU.EX2 R39, R39 ;  /* 0x0000002700277308 */ /* 0x000f740000000800 */
[----:B------:R-:W-:Y:S10]  /*1b1f0*/  MUFU.EX2 R38, R38 ;  /* 0x0000002600267308 */ /* 0x000ff40000000800 */
[----:B------:R-:W5:Y:S10]  /*1b200*/  MUFU.EX2 R139, R139 ;  /* 0x0000008b008b7308 */ /* 0x000f740000000800 */
[----:B------:R-:W-:Y:S01]  /*1b210*/  MUFU.EX2 R114, R114 ;  /* 0x0000007200727308 */ /* 0x000fe20000000800 */
[C---:B---3--:R-:W-:Y:S09]  /*1b220*/  HMMA.16816.F32.BF16 R28, R40.reuse, R44, R28 ;  /* 0x0000002c281c723c */ /* 0x048ff2000004181c */
[----:B------:R-:W3:Y:S01]  /*1b230*/  MUFU.EX2 R135, R135 ;  /* 0x0000008700877308 */ /* 0x000ee20000000800 */
[----:B------:R-:W-:Y:S01]  /*1b240*/  HMMA.16816.F32.BF16 R32, R40, R46, R32 ;  /* 0x0000002e2820723c */ /* 0x000fe20000041820 */
[----:B------:R-:W5:Y:S08]  /*1b250*/  LDSM.16.MT88.4 R44, [R148+0x7000] ;  /* 0x00700000942c783b */ /* 0x000f700000004200 */
[----:B------:R-:W-:Y:S01]  /*1b260*/  MUFU.EX2 R116, R116 ;  /* 0x0000007400747308 */ /* 0x000fe20000000800 */
[----:B--2---:R-:W-:Y:S01]  /*1b270*/  F2FP.BF16.F32.PACK_AB R40, R70, R83 ;  /* 0x000000534628723e */ /* 0x004fe200000010ff */
[----:B------:R-:W-:Y:S01]  /*1b280*/  FADD.FTZ R83, R83, R76 ;  /* 0x0000004c53537221 */ /* 0x000fe20000010000 */
[----:B-1----:R-:W-:Y:S02]  /*1b290*/  F2FP.BF16.F32.PACK_AB R42, R68, R71 ;  /* 0x00000047442a723e */ /* 0x002fe400000010ff */
[----:B----4-:R-:W-:Y:S01]  /*1b2a0*/  F2FP.BF16.F32.PACK_AB R41, R81, R78 ;  /* 0x0000004e5129723e */ /* 0x010fe200000010ff */
[----:B------:R-:W-:Y:S01]  /*1b2b0*/  FADD.FTZ R70, R70, R83 ;  /* 0x0000005346467221 */ /* 0x000fe20000010000 */
[----:B------:R-:W-:Y:S03]  /*1b2c0*/  F2FP.BF16.F32.PACK_AB R43, R72, R79 ;  /* 0x0000004f482b723e */ /* 0x000fe600000010ff */
[----:B------:R-:W1:Y:S01]  /*1b2d0*/  MUFU.EX2 R131, R131 ;  /* 0x0000008300837308 */ /* 0x000e620000000800 */
[----:B------:R-:W-:Y:S04]  /*1b2e0*/  FADD.FTZ R71, R71, R70 ;  /* 0x0000004647477221 */ /* 0x000fe80000010000 */
[----:B------:R-:W-:Y:S05]  /*1b2f0*/  FADD.FTZ R68, R68, R71 ;  /* 0x0000004744447221 */ /* 0x000fea0000010000 */
[----:B------:R-:W-:Y:S10]  /*1b300*/  MUFU.EX2 R118, R118 ;  /* 0x0000007600767308 */ /* 0x000ff40000000800 */
[----:B------:R-:W2:Y:S10]  /*1b310*/  MUFU.EX2 R125, R125 ;  /* 0x0000007d007d7308 */ /* 0x000eb40000000800 */
[----:B------:R-:W-:Y:S01]  /*1b320*/  MUFU.EX2 R120, R120 ;  /* 0x0000007800787308 */ /* 0x000fe20000000800 */
[C---:B-----5:R-:W-:Y:S09]  /*1b330*/  HMMA.16816.F32.BF16 R4, R40.reuse, R44, R4 ;  /* 0x0000002c2804723c */ /* 0x060ff20000041804 */
[----:B------:R-:W4:Y:S01]  /*1b340*/  MUFU.EX2 R123, R123 ;  /* 0x0000007b007b7308 */ /* 0x000f220000000800 */
[C---:B------:R-:W-:Y:S01]  /*1b350*/  HMMA.16816.F32.BF16 R8, R40.reuse, R46, R8 ;  /* 0x0000002e2808723c */ /* 0x040fe20000041808 */
[----:B------:R-:W5:Y:S08]  /*1b360*/  LDSM.16.MT88.4 R44, [R144+0x7000] ;  /* 0x00700000902c783b */ /* 0x000f700000004200 */
[----:B------:R-:W-:Y:S10]  /*1b370*/  MUFU.EX2 R121, R121 ;  /* 0x0000007900797308 */ /* 0x000ff40000000800 */
[----:B------:R-:W4:Y:S10]  /*1b380*/  MUFU.EX2 R122, R122 ;  /* 0x0000007a007a7308 */ /* 0x000f340000000800 */
[----:B------:R-:W-:Y:S10]  /*1b390*/  MUFU.EX2 R117, R117 ;  /* 0x0000007500757308 */ /* 0x000ff40000000800 */
[----:B------:R-:W4:Y:S10]  /*1b3a0*/  MUFU.EX2 R124, R124 ;  /* 0x0000007c007c7308 */ /* 0x000f340000000800 */
[----:B------:R-:W-:Y:S01]  /*1b3b0*/  MUFU.EX2 R113, R113 ;  /* 0x0000007100717308 */ /* 0x000fe20000000800 */
[C---:B-----5:R-:W-:Y:S09]  /*1b3c0*/  HMMA.16816.F32.BF16 R12, R40.reuse, R44, R12 ;  /* 0x0000002c280c723c */ /* 0x060ff2000004180c */
[----:B------:R-:W5:Y:S01]  /*1b3d0*/  MUFU.EX2 R126, R126 ;  /* 0x0000007e007e7308 */ /* 0x000f620000000800 */
[C---:B------:R-:W-:Y:S01]  /*1b3e0*/  HMMA.16816.F32.BF16 R16, R40.reuse, R46, R16 ;  /* 0x0000002e2810723c */ /* 0x040fe20000041810 */
[----:B------:R-:W3:Y:S08]  /*1b3f0*/  LDSM.16.MT88.4 R44, [R107+0x7000] ;  /* 0x007000006b2c783b */ /* 0x000ef00000004200 */
[----:B------:R-:W-:Y:S10]  /*1b400*/  MUFU.EX2 R109, R109 ;  /* 0x0000006d006d7308 */ /* 0x000ff40000000800 */
[----:B------:R-:W5:Y:S10]  /*1b410*/  MUFU.EX2 R128, R128 ;  /* 0x0000008000807308 */ /* 0x000f740000000800 */
[----:B------:R-:W-:Y:S10]  /*1b420*/  MUFU.EX2 R62, R65 ;  /* 0x00000041003e7308 */ /* 0x000ff40000000800 */
[----:B------:R-:W-:Y:S01]  /*1b430*/  MUFU.EX2 R37, R37 ;  /* 0x0000002500257308 */ /* 0x000fe20000000800 */
[C---:B---3--:R-:W-:Y:S08]  /*1b440*/  HMMA.16816.F32.BF16 R20, R40.reuse, R44, R20 ;  /* 0x0000002c2814723c */ /* 0x048ff00000041814 */
[C---:B------:R-:W-:Y:S01]  /*1b450*/  HMMA.16816.F32.BF16 R24, R40.reuse, R46, R24 ;  /* 0x0000002e2818723c */ /* 0x040fe20000041818 */
[----:B------:R-:W3:Y:S07]  /*1b460*/  LDSM.16.MT88.4 R44, [R106+0x7000] ;  /* 0x007000006a2c783b */ /* 0x000eee0000004200 */
[C---:B---3--:R-:W-:Y:S08]  /*1b470*/  HMMA.16816.F32.BF16 R28, R40.reuse, R44, R28 ;  /* 0x0000002c281c723c */ /* 0x048ff0000004181c */
[----:B------:R-:W-:Y:S01]  /*1b480*/  HMMA.16816.F32.BF16 R32, R40, R46, R32 ;  /* 0x0000002e2820723c */ /* 0x000fe20000041820 */
[----:B------:R-:W3:Y:S02]  /*1b490*/  LDSM.16.MT88.4 R44, [R148+0x7800] ;  /* 0x00780000942c783b */ /* 0x000ee40000004200 */
[----:B------:R-:W-:Y:S01]  /*1b4a0*/  F2FP.BF16.F32.PACK_AB R40, R88, R97 ;  /* 0x000000615828723e */ /* 0x000fe200000010ff */
[----:B------:R-:W-:Y:S01]  /*1b4b0*/  FADD.FTZ R97, R97, R68 ;  /* 0x0000004461617221 */ /* 0x000fe20000010000 */
[----:B------:R-:W-:Y:S02]  /*1b4c0*/  F2FP.BF16.F32.PACK_AB R42, R80, R89 ;  /* 0x00000059502a723e */ /* 0x000fe400000010ff */
[----:B------:R-:W-:Y:S01]  /*1b4d0*/  F2FP.BF16.F32.PACK_AB R41, R99, R96 ;  /* 0x000000606329723e */ /* 0x000fe200000010ff */
[----:B------:R-:W-:Y:S01]  /*1b4e0*/  FADD.FTZ R88, R88, R97 ;  /* 0x0000006158587221 */ /* 0x000fe20000010000 */
[----:B------:R-:W-:Y:S03]  /*1b4f0*/  F2FP.BF16.F32.PACK_AB R43, R90, R91 ;  /* 0x0000005b5a2b723e */ /* 0x000fe600000010ff */
[----:B------:R-:W-:Y:S04]  /*1b500*/  FADD.FTZ R89, R89, R88 ;  /* 0x0000005859597221 */ /* 0x000fe80000010000 */
[----:B------:R-:W-:Y:S01]  /*1b510*/  FADD.FTZ R89, R80, R89 ;  /* 0x0000005950597221 */ /* 0x000fe20000010000 */
[C---:B---3--:R-:W-:Y:S08]  /*1b520*/  HMMA.16816.F32.BF16 R4, R40.reuse, R44, R4 ;  /* 0x0000002c2804723c */ /* 0x048ff00000041804 */
[C---:B------:R-:W-:Y:S01]  /*1b530*/  HMMA.16816.F32.BF16 R8, R40.reuse, R46, R8 ;  /* 0x0000002e2808723c */ /* 0x040fe20000041808 */
[----:B------:R-:W3:Y:S07]  /*1b540*/  LDSM.16.MT88.4 R44, [R144+0x7800] ;  /* 0x00780000902c783b */ /* 0x000eee0000004200 */
[C---:B---3--:R-:W-:Y:S08]  /*1b550*/  HMMA.16816.F32.BF16 R12, R40.reuse, R44, R12 ;  /* 0x0000002c280c723c */ /* 0x048ff0000004180c */
[C---:B------:R-:W-:Y:S01]  /*1b560*/  HMMA.16816.F32.BF16 R16, R40.reuse, R46, R16 ;  /* 0x0000002e2810723c */ /* 0x040fe20000041810 */
[----:B------:R-:W3:Y:S07]  /*1b570*/  LDSM.16.MT88.4 R44, [R107+0x7800] ;  /* 0x007800006b2c783b */ /* 0x000eee0000004200 */
[C---:B---3--:R-:W-:Y:S08]  /*1b580*/  HMMA.16816.F32.BF16 R20, R40.reuse, R44, R20 ;  /* 0x0000002c2814723c */ /* 0x048ff00000041814 */
[C---:B------:R-:W-:Y:S01]  /*1b590*/  HMMA.16816.F32.BF16 R24, R40.reuse, R46, R24 ;  /* 0x0000002e2818723c */ /* 0x040fe20000041818 */
[----:B------:R-:W3:Y:S07]  /*1b5a0*/  LDSM.16.MT88.4 R44, [R148+0x8000] ;  /* 0x00800000942c783b */ /* 0x000eee0000004200 */
[C---:B------:R-:W-:Y:S08]  /*1b5b0*/  HMMA.16816.F32.BF16 R28, R40.reuse, R48, R28 ;  /* 0x00000030281c723c */ /* 0x040ff0000004181c */
        /* <DEDUP_REMOVED lines=8> */
[----:B------:R-:W3:Y:S07]  /*1b640*/  LDSM.16.MT88.4 R44, [R106+0x8000] ;  /* 0x008000006a2c783b */ /* 0x000eee0000004200 */
[C---:B------:R-:W-:Y:S08]  /*1b650*/  HMMA.16816.F32.BF16 R12, R40.reuse, R52, R12 ;  /* 0x00000034280c723c */ /* 0x040ff0000004180c */
[C---:B------:R-:W-:Y:S01]  /*1b660*/  HMMA.16816.F32.BF16 R16, R40.reuse, R54, R16 ;  /* 0x000000362810723c */ /* 0x040fe20000041810 */
[----:B------:R-:W5:Y:S07]  /*1b670*/  LDSM.16.MT88.4 R52, [R148+0x8800] ;  /* 0x008800009434783b */ /* 0x000f6e0000004200 */
[C---:B-1----:R-:W-:Y:S08]  /*1b680*/  HMMA.16816.F32.BF16 R20, R40.reuse, R48, R20 ;  /* 0x000000302814723c */ /* 0x042ff00000041814 */
[C---:B------:R-:W-:Y:S01]  /*1b690*/  HMMA.16816.F32.BF16 R24, R40.reuse, R50, R24 ;  /* 0x000000322818723c */ /* 0x040fe20000041818 */
[----:B------:R-:W1:Y:S07]  /*1b6a0*/  LDSM.16.MT88.4 R48, [R144+0x8800] ;  /* 0x008800009030783b */ /* 0x000e6e0000004200 */
[C---:B---3--:R-:W-:Y:S03]  /*1b6b0*/  HMMA.16816.F32.BF16 R28, R40.reuse, R44, R28 ;  /* 0x0000002c281c723c */ /* 0x048fe6000004181c */
[----:B------:R-:W-:Y:S02]  /*1b6c0*/  FADD.FTZ R45, R57, R58 ;  /* 0x0000003a392d7221 */ /* 0x000fe40000010000 */
[----:B------:R-:W3:Y:S02]  /*1b6d0*/  LDSM.16.MT88.4 R56, [R107+0x8800] ;  /* 0x008800006b38783b */ /* 0x000ee40000004200 */
[----:B------:R-:W-:Y:S01]  /*1b6e0*/  FADD.FTZ R84, R84, R45 ;  /* 0x0000002d54547221 */ /* 0x000fe20000010000 */
[----:B------:R-:W-:Y:S03]  /*1b6f0*/  HMMA.16816.F32.BF16 R32, R40, R46, R32 ;  /* 0x0000002e2820723c */ /* 0x000fe60000041820 */
[----:B------:R-:W-:Y:S01]  /*1b700*/  F2FP.BF16.F32.PACK_AB R40, R135, R114 ;  /* 0x000000728728723e */ /* 0x000fe200000010ff */
[----:B------:R-:W-:Y:S01]  /*1b710*/  FADD.FTZ R75, R75, R84 ;  /* 0x000000544b4b7221 */ /* 0x000fe20000010000 */
[----:B------:R-:W-:Y:S01]  /*1b720*/  F2FP.BF16.F32.PACK_AB R42, R131, R116 ;  /* 0x00000074832a723e */ /* 0x000fe200000010ff */
[----:B------:R-:W3:Y:S01]  /*1b730*/  LDSM.16.MT88.4 R44, [R106+0x8800] ;  /* 0x008800006a2c783b */ /* 0x000ee20000004200 */
[----:B--2---:R-:W-:Y:S01]  /*1b740*/  F2FP.BF16.F32.PACK_AB R41, R125, R118 ;  /* 0x000000767d29723e */ /* 0x004fe200000010ff */
[----:B------:R-:W-:Y:S01]  /*1b750*/  FADD.FTZ R74, R74, R75 ;  /* 0x0000004b4a4a7221 */ /* 0x000fe20000010000 */
[----:B----4-:R-:W-:Y:S03]  /*1b760*/  F2FP.BF16.F32.PACK_AB R43, R123, R120 ;  /* 0x000000787b2b723e */ /* 0x010fe600000010ff */
[----:B------:R-:W-:Y:S02]  /*1b770*/  FADD.FTZ R69, R69, R74 ;  /* 0x0000004a45457221 */ /* 0x000fe40000010000 */
[----:B------:R-:W-:Y:S02]  /*1b780*/  LDSM.16.MT88.4 R84, [R144+0x9800] ;  /* 0x009800009054783b */ /* 0x000fe40000004200 */
        /* <DEDUP_REMOVED lines=10> */
[C---:B---3--:R-:W-:Y:S08]  /*1b830*/  HMMA.16816.F32.BF16 R20, R40.reuse, R56, R20 ;  /* 0x000000382814723c */ /* 0x048ff00000041814 */
[C---:B------:R-:W-:Y:S01]  /*1b840*/  HMMA.16816.F32.BF16 R24, R40.reuse, R58, R24 ;  /* 0x0000003a2818723c */ /* 0x040fe20000041818 */
[----:B------:R-:W2:Y:S07]  /*1b850*/  LDSM.16.MT88.4 R56, [R107+0x9000] ;  /* 0x009000006b38783b */ /* 0x000eae0000004200 */
[C---:B------:R-:W-:Y:S08]  /*1b860*/  HMMA.16816.F32.BF16 R28, R40.reuse, R44, R28 ;  /* 0x0000002c281c723c */ /* 0x040ff0000004181c */
[----:B------:R-:W-:Y:S01]  /*1b870*/  HMMA.16816.F32.BF16 R32, R40, R46, R32 ;  /* 0x0000002e2820723c */ /* 0x000fe20000041820 */
[----:B------:R-:W3:Y:S02]  /*1b880*/  LDSM.16.MT88.4 R44, [R106+0x9000] ;  /* 0x009000006a2c783b */ /* 0x000ee40000004200 */
[----:B------:R-:W-:Y:S02]  /*1b890*/  F2FP.BF16.F32.PACK_AB R40, R122, R121 ;  /* 0x000000797a28723e */ /* 0x000fe400000010ff */
[----:B------:R-:W-:Y:S02]  /*1b8a0*/  F2FP.BF16.F32.PACK_AB R42, R124, R117 ;  /* 0x000000757c2a723e */ /* 0x000fe400000010ff */
[----:B------:R-:W-:Y:S02]  /*1b8b0*/  F2FP.BF16.F32.PACK_AB R41, R126, R113 ;  /* 0x000000717e29723e */ /* 0x000fe400000010ff */
[----:B------:R-:W-:Y:S07]  /*1b8c0*/  F2FP.BF16.F32.PACK_AB R43, R128, R109 ;  /* 0x0000006d802b723e */ /* 0x000fee00000010ff */
[C---:B-1----:R-:W-:Y:S01]  /*1b8d0*/  HMMA.16816.F32.BF16 R4, R40.reuse, R48, R4 ;  /* 0x000000302804723c */ /* 0x042fe20000041804 */
[----:B------:R-:W1:Y:S07]  /*1b8e0*/  MUFU.EX2 R49, R108 ;  /* 0x0000006c00317308 */ /* 0x000e6e0000000800 */
[C---:B------:R-:W-:Y:S03]  /*1b8f0*/  HMMA.16816.F32.BF16 R8, R40.reuse, R50, R8 ;  /* 0x000000322808723c */ /* 0x040fe60000041808 */
[----:B------:R-:W-:Y:S01]  /*1b900*/  MUFU.EX2 R48, R64 ;  /* 0x0000004000307308 */ /* 0x000fe20000000800 */
[-CC-:B------:R-:W-:Y:S04]  /*1b910*/  FFMA.FTZ R50, R63, R3.reuse, -R60.reuse ;  /* 0x000000033f327223 */ /* 0x180fe8000001083c */
[C---:B------:R-:W-:Y:S05]  /*1b920*/  HMMA.16816.F32.BF16 R12, R40.reuse, R52, R12 ;  /* 0x00000034280c723c */ /* 0x040fea000004180c */
[----:B------:R-:W4:Y:S01]  /*1b930*/  MUFU.EX2 R51, R66 ;  /* 0x0000004200337308 */ /* 0x000f220000000800 */
[----:B-1----:R-:W-:Y:S01]  /*1b940*/  F2FP.BF16.F32.PACK_AB R68, R49, R62 ;  /* 0x0000003e3144723e */ /* 0x002fe200000010ff */
[-CC-:B------:R-:W-:Y:S01]  /*1b950*/  FFMA.FTZ R53, R61, R3.reuse, -R60.reuse ;  /* 0x000000033d357223 */ /* 0x180fe2000001083c */
[----:B------:R-:W-:Y:S01]  /*1b960*/  FFMA.FTZ R60, R36, R3, -R60 ;  /* 0x00000003243c7223 */ /* 0x000fe2000001083c */
[----:B------:R-:W-:Y:S01]  /*1b970*/  FADD.FTZ R36, R96, R79 ;  /* 0x0000004f60247221 */ /* 0x000fe20000010000 */
[C---:B------:R-:W-:Y:S01]  /*1b980*/  HMMA.16816.F32.BF16 R16, R40.reuse, R54, R16 ;  /* 0x000000362810723c */ /* 0x040fe20000041810 */
[----:B------:R-:W1:Y:S04]  /*1b990*/  LDSM.16.MT88.4 R76, [R107+0x9800] ;  /* 0x009800006b4c783b */ /* 0x000e680000004200 */
[----:B------:R-:W-:Y:S01]  /*1b9a0*/  MUFU.EX2 R50, R50 ;  /* 0x0000003200327308 */ /* 0x000fe20000000800 */
[----:B------:R-:W-:Y:S04]  /*1b9b0*/  FADD.FTZ R36, R99, R36 ;  /* 0x0000002463247221 */ /* 0x000fe80000010000 */
[----:B------:R-:W-:Y:S01]  /*1b9c0*/  FADD.FTZ R3, R91, R36 ;  /* 0x000000245b037221 */ /* 0x000fe20000010000 */
[C---:B--2---:R-:W-:Y:S04]  /*1b9d0*/  HMMA.16816.F32.BF16 R20, R40.reuse, R56, R20 ;  /* 0x000000382814723c */ /* 0x044fe80000041814 */
[----:B------:R-:W2:Y:S01]  /*1b9e0*/  MUFU.EX2 R53, R53 ;  /* 0x0000003500357308 */ /* 0x000ea20000000800 */
[----:B----4-:R-:W-:Y:S01]  /*1b9f0*/  F2FP.BF16.F32.PACK_AB R70, R51, R48 ;  /* 0x000000303346723e */ /* 0x010fe200000010ff */
[----:B------:R-:W-:Y:S01]  /*1ba00*/  FADD.FTZ R3, R90, R3 ;  /* 0x000000035a037221 */ /* 0x000fe20000010000 */
[----:B------:R-:W-:Y:S01]  /*1ba10*/  FADD.FTZ R36, R104, R89 ;  /* 0x0000005968247221 */ /* 0x000fe20000010000 */
[----:B------:R-:W-:Y:S01]  /*1ba20*/  IMAD.MOV.U32 R104, RZ, RZ, R2 ;  /* 0x000000ffff687224 */ /* 0x000fe200078e0002 */
[C---:B------:R-:W-:Y:S05]  /*1ba30*/  HMMA.16816.F32.BF16 R24, R40.reuse, R58, R24 ;  /* 0x0000003a2818723c */ /* 0x040fea0000041818 */
[----:B------:R-:W4:Y:S01]  /*1ba40*/  MUFU.EX2 R60, R60 ;  /* 0x0000003c003c7308 */ /* 0x000f220000000800 */
[----:B------:R-:W-:Y:S01]  /*1ba50*/  FADD.FTZ R112, R112, R3 ;  /* 0x0000000370707221 */ /* 0x000fe20000010000 */
[----:B------:R-:W-:Y:S01]  /*1ba60*/  FADD.FTZ R36, R105, R36 ;  /* 0x0000002469247221 */ /* 0x000fe20000010000 */
[----:B------:R-:W-:Y:S02]  /*1ba70*/  IMAD.MOV.U32 R105, RZ, RZ, R0 ;  /* 0x000000ffff697224 */ /* 0x000fe400078e0000 */
[----:B------:R-:W-:Y:S01]  /*1ba80*/  FADD.FTZ R141, R141, R112 ;  /* 0x000000708d8d7221 */ /* 0x000fe20000010000 */
[C---:B---3--:R-:W-:Y:S03]  /*1ba90*/  HMMA.16816.F32.BF16 R28, R40.reuse, R44, R28 ;  /* 0x0000002c281c723c */ /* 0x048fe6000004181c */
[----:B--2---:R-:W-:Y:S01]  /*1baa0*/  F2FP.BF16.F32.PACK_AB R69, R53, R50 ;  /* 0x000000323545723e */ /* 0x004fe200000010ff */
[----:B------:R-:W-:Y:S01]  /*1bab0*/  FADD.FTZ R3, R39, R36 ;  /* 0x0000002427037221 */ /* 0x000fe20000010000 */
[----:B------:R-:W-:Y:S03]  /*1bac0*/  FADD.FTZ R38, R38, R141 ;  /* 0x0000008d26267221 */ /* 0x000fe60000010000 */
[----:B------:R-:W-:Y:S03]  /*1bad0*/  HMMA.16816.F32.BF16 R32, R40, R46, R32 ;  /* 0x0000002e2820723c */ /* 0x000fe60000041820 */
[----:B----4-:R-:W-:Y:S01]  /*1bae0*/  F2FP.BF16.F32.PACK_AB R71, R60, R37 ;  /* 0x000000253c47723e */ /* 0x010fe200000010ff */
        /* <DEDUP_REMOVED lines=35> */
[----:B------:R-:W-:Y:S01]  /*1bd20*/  @!UPT UIADD3 URZ, UPT, UPT, URZ, URZ, URZ ;  /* 0x000000fffffff290 */ /* 0x000fe2000fffe0ff */
[----:B------:R-:W-:Y:S11]  /*1bd30*/  @P0 BRA `(.L_x_13621) ;  /* 0xffffffa8005c0947 */ /* 0x000ff6000383ffff */
.L_x_13614:
        /* <DEDUP_REMOVED lines=10> */
.L_x_13635:
        /* <DEDUP_REMOVED lines=128> */
.L_x_13624:
[----:B------:R-:W-:Y:S05]  /*1c5e0*/  BSYNC.RECONVERGENT B0 ;  /* 0x0000000000007941 */ /* 0x000fea0003800200 */
.L_x_13623:
        /* <DEDUP_REMOVED lines=23> */
.L_x_13626:
[----:B------:R-:W-:Y:S05]  /*1c760*/  BSYNC.RECONVERGENT B0 ;  /* 0x0000000000007941 */ /* 0x000fea0003800200 */
.L_x_13625:
        /* <DEDUP_REMOVED lines=43> */
.L_x_13628:
[----:B------:R-:W-:Y:S05]  /*1ca20*/  BSYNC.RECONVERGENT B0 ;  /* 0x0000000000007941 */ /* 0x000fea0003800200 */
.L_x_13627:
        /* <DEDUP_REMOVED lines=13> */
.L_x_13630:
[----:B------:R-:W-:Y:S05]  /*1cb00*/  BSYNC.RECONVERGENT B0 ;  /* 0x0000000000007941 */ /* 0x000fea0003800200 */
.L_x_13629:
[----:B------:R-:W-:-:S04]  /*1cb10*/  MOV R165, 0x0 ;  /* 0x0000000000a57802 */ /* 0x000fc80000000f00 */
[----:B-1234-:R-:W-:Y:S05]  /*1cb20*/  @P2 RET.REL.NODEC R164 `(_ZN5flash24flash_fwd_splitkv_kernelI23Flash_fwd_kernel_traitsILi64ELi64ELi128ELi4ELb0ELb0EN7cutlass10bfloat16_tE19Flash_kernel_traitsILi64ELi64ELi128ELi4ES3_EELb0ELb1ELb1ELb0ELb0ELb0ELb0ELb1EEEvNS_16Flash_fwd_paramsE) ;  /* 0xfffffe34a4342950 */ /* 0x01efea0003c3ffff */
        /* <DEDUP_REMOVED lines=12> */
[----:B-1----:R-:W-:Y:S05]  /*1cbf0*/  RET.REL.NODEC R164 `(_ZN5flash24flash_fwd_splitkv_kernelI23Flash_fwd_kernel_traitsILi64ELi64ELi128ELi4ELb0ELb0EN7cutlass10bfloat16_tE19Flash_kernel_traitsILi64ELi64ELi128ELi4ES3_EELb0ELb1ELb1ELb0ELb0ELb0ELb0ELb1EEEvNS_16Flash_fwd_paramsE) ;  /* 0xfffffe34a4007950 */ /* 0x002fea0003c3ffff */
.L_x_13622:
[----:B------:R-:W-:Y:S01]  /*1cc00*/  MOV R4, 0x2 ;  /* 0x0000000200047802 */ /* 0x000fe20000000f00 */
[----:B------:R-:W-:Y:S01]  /*1cc10*/  IMAD.MOV.U32 R3, RZ, RZ, 0x1f ;  /* 0x0000001fff037424 */ /* 0x000fe200078e00ff */
[----:B------:R-:W-:-:S07]  /*1cc20*/  MOV R5, 0xffffffff ;  /* 0xffffffff00057802 */ /* 0x000fce0000000f00 */
[----:B-1---5:R-:W-:Y:S05]  /*1cc30*/  WARPSYNC.COLLECTIVE R5, `(.L_x_13631) ;  /* 0x0000000005087348 */ /* 0x022fea0003c00000 */
[----:B------:R2:W3:Y:S02]  /*1cc40*/  SHFL.BFLY P0, R10, R190, R4, R3 ;  /* 0x0c000004be0a7389 */ /* 0x0004e40000000003 */
[----:B-123-5:R-:W-:Y:S05]  /*1cc50*/  ENDCOLLECTIVE ;  /* 0x000000000000791b */ /* 0x02efea0003800000 */
.L_x_13631:
[----:B------:R-:W-:Y:S02]  /*1cc60*/  IMAD.MOV.U32 R9, RZ, RZ, R10 ;  /* 0x000000ffff097224 */ /* 0x000fe400078e000a */
[----:B------:R-:W-:Y:S02]  /*1cc70*/  IMAD.MOV.U32 R4, RZ, RZ, 0x1 ;  /* 0x00000001ff047424 */ /* 0x000fe400078e00ff */
[----:B------:R-:W-:-:S05]  /*1cc80*/  FADD.FTZ R9, R9, R190 ;  /* 0x000000be09097221 */ /* 0x000fca0000010000 */
[----:B------:R-:W-:-:S07]  /*1cc90*/  MOV R190, R9 ;  /* 0x0000000900be7202 */ /* 0x000fce0000000f00 */
[----:B------:R-:W-:Y:S05]  /*1cca0*/  WARPSYNC.COLLECTIVE R5, `(.L_x_13632) ;  /* 0x0000000005087348 */ /* 0x000fea0003c00000 */
[----:B------:R1:W2:Y:S02]  /*1ccb0*/  SHFL.BFLY P0, R10, R190, R4, R3 ;  /* 0x0c000004be0a7389 */ /* 0x0002a40000000003 */
[----:B-12---:R-:W-:Y:S05]  /*1ccc0*/  ENDCOLLECTIVE ;  /* 0x000000000000791b */ /* 0x006fea0003800000 */
.L_x_13632:
[----:B------:R-:W-:Y:S01]  /*1ccd0*/  MOV R190, R189 ;  /* 0x000000bd00be7202 */ /* 0x000fe20000000f00 */
[----:B------:R-:W-:Y:S01]  /*1cce0*/  IMAD.MOV.U32 R4, RZ, RZ, 0x2 ;  /* 0x00000002ff047424 */ /* 0x000fe200078e00ff */
[----:B------:R-:W-:-:S07]  /*1ccf0*/  MOV R6, R10 ;  /* 0x0000000a00067202 */ /* 0x000fce0000000f00 */
[----:B------:R-:W-:Y:S05]  /*1cd00*/  WARPSYNC.COLLECTIVE R5, `(.L_x_13633) ;  /* 0x0000000005087348 */ /* 0x000fea0003c00000 */
[----:B------:R1:W2:Y:S02]  /*1cd10*/  SHFL.BFLY P0, R10, R190, R4, R3 ;  /* 0x0c000004be0a7389 */ /* 0x0002a40000000003 */
[----:B-12---:R-:W-:Y:S05]  /*1cd20*/  ENDCOLLECTIVE ;  /* 0x000000000000791b */ /* 0x006fea0003800000 */
.L_x_13633:
[----:B------:R-:W-:Y:S01]  /*1cd30*/  FADD.FTZ R6, R9, R6 ;  /* 0x0000000609067221 */ /* 0x000fe20000010000 */
[----:B------:R-:W-:Y:S01]  /*1cd40*/  FADD.FTZ R8, R10, R189 ;  /* 0x000000bd0a087221 */ /* 0x000fe20000010000 */
[----:B------:R-:W-:-:S04]  /*1cd50*/  MOV R4, 0x1 ;  /* 0x0000000100047802 */ /* 0x000fc80000000f00 */
[----:B------:R-:W-:-:S07]  /*1cd60*/  MOV R190, R8 ;  /* 0x0000000800be7202 */ /* 0x000fce0000000f00 */
[----:B------:R-:W-:Y:S05]  /*1cd70*/  WARPSYNC.COLLECTIVE R5, `(.L_x_13634) ;  /* 0x0000000005087348 */ /* 0x000fea0003c00000 */
[----:B------:R1:W2:Y:S02]  /*1cd80*/  SHFL.BFLY P0, R10, R190, R4, R3 ;  /* 0x0c000004be0a7389 */ /* 0x0002a40000000003 */
[----:B-12---:R-:W-:Y:S05]  /*1cd90*/  ENDCOLLECTIVE ;  /* 0x000000000000791b */ /* 0x006fea0003800000 */
.L_x_13634:
[----:B------:R-:W-:Y:S05]  /*1cda0*/  BRA `(.L_x_13635) ;  /* 0xfffffff0000c7947 */ /* 0x000fea000383ffff */
.L_x_13636:
        /* <DEDUP_REMOVED lines=13> */
.L_x_14828:


//--------------------- .text._ZN5flash24flash_fwd_splitkv_kernelI23Flash_fwd_kernel_traitsILi64ELi64ELi128ELi4ELb0ELb0EN7cutlass10bfloat16_tE19Flash_kernel_traitsILi64ELi64ELi128ELi4ES3_EELb0ELb1ELb1ELb0ELb0ELb1ELb0ELb1EEEvNS_16Flash_fwd_paramsE --------------------------
	.section	.text._ZN5flash24flash_fwd_splitkv_kernelI23Flash_fwd_kernel_traitsILi64ELi64ELi128ELi4ELb0ELb0EN7cutlass10bfloat16_tE19Flash_kernel_traitsILi64ELi64ELi128ELi4ES3_EELb0ELb1ELb1ELb0ELb0ELb1ELb0ELb1EEEvNS_16Flash_fwd_paramsE,"ax",@progbits
	.align	128
        .global         _ZN5flash24flash_fwd_splitkv_kernelI23Flash_fwd_kernel_traitsILi64ELi64ELi128ELi4ELb0ELb0EN7cutlass10bfloat16_tE19Flash_kernel_traitsILi64ELi64ELi128ELi4ES3_EELb0ELb1ELb1ELb0ELb0ELb1ELb0ELb1EEEvNS_16Flash_fwd_paramsE
        .type           _ZN5flash24flash_fwd_splitkv_kernelI23Flash_fwd_kernel_traitsILi64ELi64ELi128ELi4ELb0ELb0EN7cutlass10bfloat16_tE19Flash_kernel_traitsILi64ELi64ELi128ELi4ES3_EELb0ELb1ELb1ELb0ELb0ELb1ELb0ELb1EEEvNS_16Flash_fwd_paramsE,@function
        .size           _ZN5flash24flash_fwd_splitkv_kernelI23Flash_fwd_kernel_traitsILi64ELi64ELi128ELi4ELb0ELb0EN7cutlass10bfloat16_tE19Flash_kernel_traitsILi64ELi64ELi128ELi4ES3_EELb0ELb1ELb1ELb0ELb0ELb1ELb0ELb1EEEvNS_16Flash_fwd_paramsE,(.L_x_14829 - _ZN5flash24flash_fwd_splitkv_kernelI23Flash_fwd_kernel_traitsILi64ELi64ELi128ELi4ELb0ELb0EN7cutlass10bfloat16_tE19Flash_kernel_traitsILi64ELi64ELi128ELi4ES3_EELb0ELb1ELb1ELb0ELb0ELb1ELb0ELb1EEEvNS_16Flash_fwd_paramsE)
        .other          _ZN5flash24flash_fwd_splitkv_kernelI23Flash_fwd_kernel_traitsILi64ELi64ELi128ELi4ELb0ELb0EN7cutlass10bfloat16_tE19Flash_kernel_traitsILi64ELi64ELi128ELi4ES3_EELb0ELb1ELb1ELb0ELb0ELb1ELb0ELb1EEEvNS_16Flash_fwd_paramsE,@"STO_CUDA_ENTRY STV_DEFAULT"
_ZN5flash24flash_fwd_splitkv_kernelI23Flash_fwd_kernel_traitsILi64ELi64ELi128ELi4ELb0ELb0EN7cutlass10bfloat16_tE19Flash_kernel_traitsILi64ELi64ELi128ELi4ES3_EELb0ELb1ELb1ELb0ELb0ELb1ELb0ELb1EEEvNS_16Flash_fwd_paramsE:
.text._ZN5flash24flash_fwd_splitkv_kernelI23Flash_fwd_kernel_traitsILi64ELi64ELi128ELi4ELb0ELb0EN7cutlass10bfloat16_tE19Flash_kernel_traitsILi64ELi64ELi128ELi4ES3_EELb0ELb1ELb1ELb0ELb0ELb1ELb0ELb1EEEvNS_16Flash_fwd_paramsE:
[----:B------:R-:W-:Y:S01]  /*0000*/  LDC R1, c[0x0][0x37c] ;  /* 0x0000df00ff017b82 */ /* 0x000fe20000000800 */
[----:B------:R-:W1:Y:S07]  /*0010*/  S2R R3, SR_CTAID.X ;  /* 0x0000000000037919 */ /* 0x000e6e0000002500 */
[----:B------:R-:W2:Y:S01]  /*0020*/  LDC.64 R102, c[0x0][0x348] ;  /* 0x0000d200ff667b82 */ /* 0x000ea20000000a00 */
[----:B------:R-:W-:Y:S01]  /*0030*/  BSSY.RECONVERGENT B3, `(.L_x_13637) ;  /* 0x0000005000037945 */ /* 0x000fe20003800200 */
[----:B------:R-:W-:Y:S01]  /*0040*/  MOV R164, 0x80 ;  /* 0x0000008000a47802 */ /* 0x000fe20000000f00 */
[----:B------:R-:W3:Y:S01]  /*0050*/  S2R R165, SR_CTAID.Y ;  /* 0x0000000000a57919 */ /* 0x000ee20000002600 */
[----:B------:R-:W4:Y:S05]  /*0060*/  S2R R166, SR_CTAID.Z ;  /* 0x0000000000a67919 */ /* 0x000f2a0000002700 */
[----:B-1234-:R-:W-:Y:S05]  /*0070*/  CALL.REL.NOINC `($_ZN5flash24flash_fwd_splitkv_kernelI23Flash_fwd_kernel_traitsILi64ELi64ELi128ELi4ELb0ELb0EN7cutlass10bfloat16_tE19Flash_kernel_traitsILi64ELi64ELi128ELi4ES3_EELb0ELb1ELb1ELb0ELb0ELb1ELb0ELb1EEEvNS_16Flash_fwd_paramsE$_ZN5flash30compute_attn_1rowblock_splitkvI23Flash_fwd_kernel_traitsILi64ELi64ELi128ELi4ELb0ELb0EN7cutlass10bfloat16_tE19Flash_kernel_traitsILi64ELi64ELi128ELi4ES3_EELb0ELb1ELb1ELb0ELb0ELb1ELb0ELb1ENS_16Flash_fwd_paramsEEEvRKT8_iiiii) ;  /* 0x0000000000087944 */ /* 0x01efea0003c00000 */
[----:B------:R-:W-:Y:S05]  /*0080*/  BSYNC.RECONVERGENT B3 ;  /* 0x0000000000037941 */ /* 0x000fea0003800200 */
.L_x_13637:
[----:B------:R-:W-:Y:S05]  /*0090*/  EXIT ;  /* 0x000000000000794d */ /* 0x000fea0003800000 */
        .type           $_ZN5flash24flash_fwd_splitkv_kernelI23Flash_fwd_kernel_traitsILi64ELi64ELi128ELi4ELb0ELb0EN7cutlass10bfloat16_tE19Flash_kernel_traitsILi64ELi64ELi128ELi4ES3_EELb0ELb1ELb1ELb0ELb0ELb1ELb0ELb1EEEvNS_16Flash_fwd_paramsE$_ZN5flash30compute_attn_1rowblock_splitkvI23Flash_fwd_kernel_traitsILi64ELi64ELi128ELi4ELb0ELb0EN7cutlass10bfloat16_tE19Flash_kernel_traitsILi64ELi64ELi128ELi4ES3_EELb0ELb1ELb1ELb0ELb0ELb1ELb0ELb1ENS_16Flash_fwd_paramsEEEvRKT8_iiiii,@function
        .size           $_ZN5flash24flash_fwd_splitkv_kernelI23Flash_fwd_kernel_traitsILi64ELi64ELi128ELi4ELb0ELb0EN7cutlass10bfloat16_tE19Flash_kernel_traitsILi64ELi64ELi128ELi4ES3_EELb0ELb1ELb1ELb0ELb0ELb1ELb0ELb1EEEvNS_16Flash_fwd_paramsE$_ZN5flash30compute_attn_1rowblock_splitkvI23Flash_fwd_kernel_traitsILi64ELi64ELi128ELi4ELb0ELb0EN7cutlass10bfloat16_tE19Flash_kernel_traitsILi64ELi64ELi128ELi4ES3_EELb0ELb1ELb1ELb0ELb0ELb1ELb0ELb1ENS_16Flash_fwd_paramsEEEvRKT8_iiiii,(.L_x_14829 - $_ZN5flash24flash_fwd_splitkv_kernelI23Flash_fwd_kernel_traitsILi64ELi64ELi128ELi4ELb0ELb0EN7cutlass10bfloat16_tE19Flash_kernel_traitsILi64ELi64ELi128ELi4ES3_EELb0ELb1ELb1ELb0ELb0ELb1ELb0ELb1EEEvNS_16Flash_fwd_paramsE$_ZN5flash30compute_attn_1rowblock_splitkvI23Flash_fwd_kernel_traitsILi64ELi64ELi128ELi4ELb0ELb0EN7cutlass10bfloat16_tE19Flash_kernel_traitsILi64ELi64ELi128ELi4ES3_EELb0ELb1ELb1ELb0ELb0ELb1ELb0ELb1ENS_16Flash_fwd_paramsEEEvRKT8_iiiii)
$_ZN5flash24flash_fwd_splitkv_kernelI23Flash_fwd_kernel_traitsILi64ELi64ELi128ELi4ELb0ELb0EN7cutlass10bfloat16_tE19Flash_kernel_traitsILi64ELi64ELi128ELi4ES3_EELb0ELb1ELb1ELb0ELb0ELb1ELb0ELb1EEEvNS_16Flash_fwd_paramsE$_ZN5flash30compute_attn_1rowblock_splitkvI23Flash_fwd_kernel_traitsILi64ELi64ELi128ELi4ELb0ELb0EN7cutlass10bfloat16_tE19Flash_kernel_traitsILi64ELi64ELi128ELi4ES3_EELb0ELb1ELb1ELb0ELb0ELb1ELb0ELb1ENS_16Flash_fwd_paramsEEEvRKT8_iiiii:
        /* <DEDUP_REMOVED lines=39> */
.L_x_13639:
[----:B------:R-:W-:Y:S05]  /*0310*/  BSYNC.RECONVERGENT B0 ;  /* 0x0000000000007941 */ /* 0x000fea0003800200 */
.L_x_13638:
[----:B------:R-:W-:Y:S04]  /*0320*/  BSSY.RECONVERGENT B0, `(.L_x_13640) ;  /* 0x0000007000007945 */ /* 0x000fe80003800200 */
[----:B------:R-:W-:Y:S05]  /*0330*/  @!P4 BRA `(.L_x_13641) ;  /* 0x000000000014c947 */ /* 0x000fea0003800000 */
[----:B-----5:R-:W2:Y:S02]  /*0340*/  LD.E.U8 R4, desc[UR4][R102.64+0x1b2] ;  /* 0x0001b20466047980 */ /* 0x020ea4000c101100 */
[----:B--2---:R-:W-:-:S13]  /*0350*/  ISETP.NE.AND P0, PT, R4, RZ, PT ;  /* 0x000000ff0400720c */ /* 0x004fda0003f05270 */
[----:B------:R-:W2:Y:S02]  /*0360*/  @P0 LD.E R7, desc[UR4][R14.64+0x4] ;  /* 0x000004040e070980 */ /* 0x000ea4000c101900 */
[----:B--2---:R-:W-:-:S06]  /*0370*/  @P0 IADD3 R4, PT, PT, R7, -R12, RZ ;  /* 0x8000000c07040210 */ /* 0x004fcc0007ffe0ff */
[----:B------:R2:W5:Y:S02]  /*0380*/  @!P0 LD.E R4, desc[UR4][R14.64] ;  /* 0x000000040e048980 */ /* 0x000564000c101900 */
.L_x_13641:
[----:B------:R-:W-:Y:S05]  /*0390*/  BSYNC.RECONVERGENT B0 ;  /* 0x0000000000007941 */ /* 0x000fea0003800200 */
.L_x_13640:
        /* <DEDUP_REMOVED lines=9> */
.L_x_13643:
[----:B------:R-:W3:Y:S01]  /*0430*/  LD.E.64 R4, desc[UR4][R102.64+0x108] ;  /* 0x0001080466047980 */ /* 0x000ee2000c101b00 */
[----:B------:R-:W-:Y:S01]  /*0440*/  BSSY.RECONVERGENT B0, `(.L_x_13645) ;  /* 0x0000006000007945 */ /* 0x000fe20003800200 */
[----:B---3--:R-:W-:Y:S01]  /*0450*/  ISETP.NE.U32.AND P0, PT, R4, RZ, PT ;  /* 0x000000ff0400720c */ /* 0x008fe20003f05070 */
[----:B------:R-:W-:-:S03]  /*0460*/  IMAD.MOV.U32 R4, RZ, RZ, RZ ;  /* 0x000000ffff047224 */ /* 0x000fc600078e00ff */
[----:B------:R-:W-:-:S13]  /*0470*/  ISETP.NE.AND.EX P0, PT, R5, RZ, PT, P0 ;  /* 0x000000ff0500720c */ /* 0x000fda0003f05300 */
[----:B------:R-:W-:Y:S05]  /*0480*/  @!P0 BRA `(.L_x_13646) ;  /* 0x0000000000048947 */ /* 0x000fea0003800000 */
[----:B------:R3:W5:Y:S02]  /*0490*/  LD.E R4, desc[UR4][R102.64+0xbc] ;  /* 0x0000bc0466047980 */ /* 0x000764000c101900 */
.L_x_13646:
[----:B------:R-:W-:Y:S05]  /*04a0*/  BSYNC.RECONVERGENT B0 ;  /* 0x0000000000007941 */ /* 0x000fea0003800200 */
.L_x_13645:
[----:B-----5:R-:W-:Y:S02]  /*04b0*/  IADD3 R59, PT, PT, R69, R4, RZ ;  /* 0x00000004453b7210 */ /* 0x020fe40007ffe0ff */
.L_x_13644:
[----:B------:R-:W-:Y:S05]  /*04c0*/  BSYNC.RECONVERGENT B1 ;  /* 0x0000000000017941 */ /* 0x000fea0003800200 */
.L_x_13642:
[----:B------:R-:W-:Y:S01]  /*04d0*/  IMAD.SHL.U32 R168, R3, 0x40, RZ ;  /* 0x0000004003a87824 */ /* 0x000fe200078e00ff */
[----:B------:R-:W-:Y:S01]  /*04e0*/  MOV R4, R164 ;  /* 0x000000a400047202 */ /* 0x000fe20000000f00 */
[----:B------:R-:W-:-:S03]  /*04f0*/  IMAD.MOV.U32 R5, RZ, RZ, 0x0 ;  /* 0x00000000ff057424 */ /* 0x000fc600078e00ff */
[----:B------:R-:W-:-:S13]  /*0500*/  ISETP.GT.AND P0, PT, R171, R168, PT ;  /* 0x000000a8ab00720c */ /* 0x000fda0003f04270 */
[----:B-123--:R-:W-:Y:S05]  /*0510*/  @!P0 RET.REL.NODEC R4 `(_ZN5flash24flash_fwd_splitkv_kernelI23Flash_fwd_kernel_traitsILi64ELi64ELi128ELi4ELb0ELb0EN7cutlass10bfloat16_tE19Flash_kernel_traitsILi64ELi64ELi128ELi4ES3_EELb0ELb1ELb1ELb0ELb0ELb1ELb0ELb1EEEvNS_16Flash_fwd_paramsE) ;  /* 0xfffffff804b88950 */ /* 0x00efea0003c3ffff */
        /* <DEDUP_REMOVED lines=97> */
.L_x_13649:
[----:B------:R-:W-:Y:S05]  /*0b30*/  BSYNC.RECONVERGENT B0 ;  /* 0x0000000000007941 */ /* 0x000fea0003800200 */
.L_x_13648:
        /* <DEDUP_REMOVED lines=13> */
.L_x_13651:
[----:B------:R-:W-:Y:S05]  /*0c10*/  BSYNC.RECONVERGENT B0 ;  /* 0x0000000000007941 */ /* 0x000fea0003800200 */
.L_x_13650:
        /* <DEDUP_REMOVED lines=12> */
.L_x_13653:
[----:B------:R-:W-:Y:S05]  /*0ce0*/  BSYNC.RECONVERGENT B0 ;  /* 0x0000000000007941 */ /* 0x000fea0003800200 */
.L_x_13652:
[----:B------:R-:W-:Y:S01]  /*0cf0*/  ISETP.NE.AND P0, PT, R4, RZ, PT ;  /* 0x000000ff0400720c */ /* 0x000fe20003f05270 */
[----:B------:R-:W-:Y:S01]  /*0d00*/  @!P6 ST.E desc[UR4][R16.64+0x40], R5 ;  /* 0x000040051000e985 */ /* 0x000fe2000c101904 */
[----:B------:R-:W-:-:S03]  /*0d10*/  MOV R165, 0x0 ;  /* 0x0000000000a57802 */ /* 0x000fc60000000f00 */
[----:B------:R-:W-:Y:S08]  /*0d20*/  @!P5 ST.E desc[UR4][R16.64+0x80], R3 ;  /* 0x000080031000d985 */ /* 0x000ff0000c101904 */
[----:B------:R1:W-:Y:S02]  /*0d30*/  @!P0 ST.E desc[UR4][R16.64], R15 ;  /* 0x0000000f10008985 */ /* 0x0003e4000c101904 */
[----:B-123--:R-:W-:Y:S05]  /*0d40*/  @P1 RET.REL.NODEC R164 `(_ZN5flash24flash_fwd_splitkv_kernelI23Flash_fwd_kernel_traitsILi64ELi64ELi128ELi4ELb0ELb0EN7cutlass10bfloat16_tE19Flash_kernel_traitsILi64ELi64ELi128ELi4ES3_EELb0ELb1ELb1ELb0ELb0ELb1ELb0ELb1EEEvNS_16Flash_fwd_paramsE) ;  /* 0xfffffff0a4ac1950 */ /* 0x00efea0003c3ffff */
[----:B------:R-:W-:Y:S02]  /*0d50*/  MOV R3, 0x7f800000 ;  /* 0x7f80000000037802 */ /* 0x000fe40000000f00 */
[----:B------:R-:W-:-:S03]  /*0d60*/  MOV R165, 0x0 ;  /* 0x0000000000a57802 */ /* 0x000fc60000000f00 */
[----:B------:R1:W-:Y:S02]  /*0d70*/  ST.E desc[UR4][R16.64+0xc0], R3 ;  /* 0x0000c00310007985 */ /* 0x0003e4000c101904 */
[----:B-1----:R-:W-:Y:S05]  /*0d80*/  RET.REL.NODEC R164 `(_ZN5flash24flash_fwd_splitkv_kernelI23Flash_fwd_kernel_traitsILi64ELi64ELi128ELi4ELb0ELb0EN7cutlass10bfloat16_tE19Flash_kernel_traitsILi64ELi64ELi128ELi4ES3_EELb0ELb1ELb1ELb0ELb0ELb1ELb0ELb1EEEvNS_16Flash_fwd_paramsE) ;  /* 0xfffffff0a49c7950 */ /* 0x002fea0003c3ffff */
.L_x_13647:
        /* <DEDUP_REMOVED lines=103> */
.L_x_13655:
        /* <DEDUP_REMOVED lines=77> */
.L_x_13656:
[----:B------:R-:W-:Y:S05]  /*18d0*/  BSYNC.RECONVERGENT B0 ;  /* 0x0000000000007941 */ /* 0x000fea0003800200 */
.L_x_13654:
        /* <DEDUP_REMOVED lines=224> */
.L_x_13696:
        /* <DEDUP_REMOVED lines=161> */
.L_x_13659:
        /* <DEDUP_REMOVED lines=68> */
.L_x_13663:
[----:B------:R-:W-:Y:S05]  /*3530*/  BSYNC.RECONVERGENT B0 ;  /* 0x0000000000007941 */ /* 0x000fea0003800200 */
.L_x_13662:
        /* <DEDUP_REMOVED lines=51> */
.L_x_13665:
[----:B------:R-:W-:Y:S05]  /*3870*/  BSYNC.RECONVERGENT B0 ;  /* 0x0000000000007941 */ /* 0x000fea0003800200 */
.L_x_13664:
        /* <DEDUP_REMOVED lines=53> */
.L_x_13667:
[----:B------:R-:W-:Y:S05]  /*3bd0*/  BSYNC.RECONVERGENT B0 ;  /* 0x0000000000007941 */ /* 0x000fea0003800200 */
.L_x_13666:
        /* <DEDUP_REMOVED lines=57> */
.L_x_13669:
[----:B------:R-:W-:Y:S05]  /*3f70*/  BSYNC.RECONVERGENT B0 ;  /* 0x0000000000007941 */ /* 0x000fea0003800200 */
.L_x_13668:
        /* <DEDUP_REMOVED lines=62> */
.L_x_13671:
[----:B------:R-:W-:Y:S05]  /*4360*/  BSYNC.RECONVERGENT B0 ;  /* 0x0000000000007941 */ /* 0x000fea0003800200 */
.L_x_13670:
        /* <DEDUP_REMOVED lines=53> */
.L_x_13673:
[----:B------:R-:W-:Y:S05]  /*46c0*/  BSYNC.RECONVERGENT B0 ;  /* 0x0000000000007941 */ /* 0x000fea0003800200 */
.L_x_13672:
        /* <DEDUP_REMOVED lines=55> */
.L_x_13675:
[----:B------:R-:W-:Y:S05]  /*4a40*/  BSYNC.RECONVERGENT B0 ;  /* 0x0000000000007941 */ /* 0x000fea0003800200 */
.L_x_13674:
        /* <DEDUP_REMOVED lines=55> */
.L_x_13677:
[----:B------:R-:W-:Y:S05]  /*4dc0*/  BSYNC.RECONVERGENT B0 ;  /* 0x0000000000007941 */ /* 0x000fea0003800200 */
.L_x_13676:
[----:B------:R-:W5:Y:S02]  /*4dd0*/  LD.E R3, desc[UR4][R102.64+0xd0] ;  /* 0x0000d00466037980 */ /* 0x000f64000c101900 */
[----:B-----5:R-:W-:Y:S05]  /*4de0*/  IMAD.U32 R3, R3, -0x40, RZ ;  /* 0xffffffc003037824 */ /* 0x020fea00078e00ff */
[C---:B------:R-:W-:Y:S02]  /*4df0*/  LEA R12, P1, R3.reuse, R12, 0x1 ;  /* 0x0000000c030c7211 */ /* 0x040fe400078208ff */
[C---:B------:R-:W-:Y:S02]  /*4e00*/  LEA R48, P0, R3.reuse, R48, 0x1 ;  /* 0x0000003003307211 */ /* 0x040fe400078008ff */
[C---:B------:R-:W-:Y:S02]  /*4e10*/  LEA.HI.X.SX32 R13, R3.reuse, R13, 0x1, P1 ;  /* 0x0000000d030d7211 */ /* 0x040fe400008f0eff */
[----:B------:R-:W-:Y:S01]  /*4e20*/  LEA.HI.X.SX32 R49, R3, R49, 0x1, P0 ;  /* 0x0000003103317211 */ /* 0x000fe200000f0eff */
[----:B------:R-:W-:Y:S05]  /*4e30*/  BRA `(.L_x_13660) ;  /* 0x0000002c00d07947 */ /* 0x000fea0003800000 */
.L_x_13661:
        /* <DEDUP_REMOVED lines=95> */
.L_x_13679:
[----:B------:R-:W-:Y:S05]  /*5430*/  BSYNC.RECONVERGENT B0 ;  /* 0x0000000000007941 */ /* 0x000fea0003800200 */
.L_x_13678:
        /* <DEDUP_REMOVED lines=92> */
.L_x_13681:
[----:B------:R-:W-:Y:S05]  /*5a00*/  BSYNC.RECONVERGENT B0 ;  /* 0x0000000000007941 */ /* 0x000fea0003800200 */
.L_x_13680:
        /* <DEDUP_REMOVED lines=94> */
.L_x_13683:
[----:B------:R-:W-:Y:S05]  /*5ff0*/  BSYNC.RECONVERGENT B0 ;  /* 0x0000000000007941 */ /* 0x000fea0003800200 */
.L_x_13682:
        /* <DEDUP_REMOVED lines=93> */
.L_x_13685:
[----:B------:R-:W-:Y:S05]  /*65d0*/  BSYNC.RECONVERGENT B0 ;  /* 0x0000000000007941 */ /* 0x000fea0003800200 */
.L_x_13684:
        /* <DEDUP_REMOVED lines=90> */
.L_x_13687:
[----:B------:R-:W-:Y:S05]  /*6b80*/  BSYNC.RECONVERGENT B0 ;  /* 0x0000000000007941 */ /* 0x000fea0003800200 */
.L_x_13686:
        /* <DEDUP_REMOVED lines=96> */
.L_x_13689:
[----:B------:R-:W-:Y:S05]  /*7190*/  BSYNC.RECONVERGENT B0 ;  /* 0x0000000000007941 */ /* 0x000fea0003800200 */
.L_x_13688:
        /* <DEDUP_REMOVED lines=91> */
.L_x_13691:
[----:B------:R-:W-:Y:S05]  /*7750*/  BSYNC.RECONVERGENT B0 ;  /* 0x0000000000007941 */ /* 0x000fea0003800200 */
.L_x_13690:
        /* <DEDUP_REMOVED lines=91> */
.L_x_13693:
[----:B------:R-:W-:Y:S05]  /*7d10*/  BSYNC.RECONVERGENT B0 ;  /* 0x0000000000007941 */ /* 0x000fea0003800200 */
.L_x_13692:
[----:B------:R-:W5:Y:S02]  /*7d20*/  LD.E R3, desc[UR4][R102.64+0xd0] ;  /* 0x0000d00466037980 */ /* 0x000f64000c101900 */
[----:B-----5:R-:W-:Y:S05]  /*7d30*/  IMAD.U32 R3, R3, -0x40, RZ ;  /* 0xffffffc003037824 */ /* 0x020fea00078e00ff */
[C---:B------:R-:W-:Y:S02]  /*7d40*/  LEA R90, P1, R3.reuse, R90, 0x1 ;  /* 0x0000005a035a7211 */ /* 0x040fe400078208ff */
[C---:B------:R-:W-:Y:S02]  /*7d50*/  LEA R88, P0, R3.reuse, R88, 0x1 ;  /* 0x0000005803587211 */ /* 0x040fe400078008ff */
[C---:B------:R-:W-:Y:S02]  /*7d60*/  LEA.HI.X.SX32 R91, R3.reuse, R91, 0x1, P1 ;  /* 0x0000005b035b7211 */ /* 0x040fe400008f0eff */
[----:B------:R-:W-:Y:S09]  /*7d70*/  LEA.HI.X.SX32 R89, R3, R89, 0x1, P0 ;  /* 0x0000005903597211 */ /* 0x000ff200000f0eff */
.L_x_13660:
[----:B------:R-:W-:Y:S05]  /*7d80*/  BSYNC.RECONVERGENT B1 ;  /* 0x0000000000017941 */ /* 0x000fea0003800200 */
.L_x_13658:
        /* <DEDUP_REMOVED lines=101> */
.L_x_13695:
[----:B------:R-:W-:Y:S05]  /*83e0*/  BSYNC.RECONVERGENT B0 ;  /* 0x0000000000007941 */ /* 0x000fea0003800200 */
.L_x_13694:
[----:B------:R-:W-:Y:S11]  /*83f0*/  LOP3.LUT P0, RZ, R172, 0x20, RZ, 0xc0, !PT ;  /* 0x00000020acff7812 */ /* 0x000ff6000780c0ff */
[----:B------:R-:W-:Y:S02]  /*8400*/  @!UPT UIADD3 URZ, UPT, UPT, URZ, URZ, URZ ;  /* 0x000000fffffff290 */ /* 0x000fe4000fffe0ff */
[----:B------:R-:W-:Y:S05]  /*8410*/  @P0 BRA `(.L_x_13696) ;  /* 0xffffffa000b00947 */ /* 0x000fea000383ffff */
.L_x_13657:
        /* <DEDUP_REMOVED lines=19> */
.L_x_13701:
[----:B------:R2:W-:Y:S02]  /*8550*/  STS.128 [R169], RZ ;  /* 0x000000ffa9007388 */ /* 0x0005e40000000c00 */
.L_x_13700:
[----:B------:R-:W-:Y:S05]  /*8560*/  BSYNC.RECONVERGENT B0 ;  /* 0x0000000000007941 */ /* 0x000fea0003800200 */
.L_x_13699:
        /* <DEDUP_REMOVED lines=17> */
.L_x_13703:
[----:B------:R-:W-:Y:S05]  /*8680*/  BSYNC.RECONVERGENT B0 ;  /* 0x0000000000007941 */ /* 0x000fea0003800200 */
.L_x_13702:
        /* <DEDUP_REMOVED lines=11> */
.L_x_13705:
[----:B------:R-:W-:Y:S05]  /*8740*/  BSYNC.RECONVERGENT B0 ;  /* 0x0000000000007941 */ /* 0x000fea0003800200 */
.L_x_13704:
        /* <DEDUP_REMOVED lines=11> */
.L_x_13698:
        /* <DEDUP_REMOVED lines=82> */
.L_x_13712:
[----:B------:R-:W-:Y:S05]  /*8d20*/  BSYNC.RECONVERGENT B0 ;  /* 0x0000000000007941 */ /* 0x000fea0003800200 */
.L_x_13711:
[----:B-----5:R3:W-:Y:S01]  /*8d30*/  STS.128 [R169], R8 ;  /* 0x00000008a9007388 */ /* 0x0207e20000000c00 */
[----:B------:R-:W-:Y:S05]  /*8d40*/  BRA `(.L_x_13709) ;  /* 0x0000000000047947 */ /* 0x000fea0003800000 */
.L_x_13710:
[----:B------:R2:W-:Y:S02]  /*8d50*/  STS.128 [R169], RZ ;  /* 0x000000ffa9007388 */ /* 0x0005e40000000c00 */
.L_x_13709:
[----:B------:R-:W-:Y:S05]  /*8d60*/  BSYNC.RECONVERGENT B1 ;  /* 0x0000000000017941 */ /* 0x000fea0003800200 */
.L_x_13708:
        /* <DEDUP_REMOVED lines=60> */
.L_x_13716:
[----:B------:R-:W-:Y:S05]  /*9130*/  BSYNC.RECONVERGENT B0 ;  /* 0x0000000000007941 */ /* 0x000fea0003800200 */
.L_x_13715:
[----:B-----5:R1:W-:Y:S02]  /*9140*/  STS.128 [R169+0x800], R8 ;  /* 0x00080008a9007388 */ /* 0x0203e40000000c00 */
.L_x_13714:
[----:B------:R-:W-:Y:S05]  /*9150*/  BSYNC.RECONVERGENT B1 ;  /* 0x0000000000017941 */ /* 0x000fea0003800200 */
.L_x_13713:
        /* <DEDUP_REMOVED lines=61> */
.L_x_13720:
[----:B------:R-:W-:Y:S05]  /*9530*/  BSYNC.RECONVERGENT B0 ;  /* 0x0000000000007941 */ /* 0x000fea0003800200 */
.L_x_13719:
[----:B-----5:R1:W-:Y:S02]  /*9540*/  STS.128 [R169+0x1000], R8 ;  /* 0x00100008a9007388 */ /* 0x0203e40000000c00 */
.L_x_13718:
[----:B------:R-:W-:Y:S05]  /*9550*/  BSYNC.RECONVERGENT B1 ;  /* 0x0000000000017941 */ /* 0x000fea0003800200 */
.L_x_13717:
        /* <DEDUP_REMOVED lines=62> */
.L_x_13722:
[----:B------:R-:W-:Y:S05]  /*9940*/  BSYNC.RECONVERGENT B0 ;  /* 0x0000000000007941 */ /* 0x000fea0003800200 */
.L_x_13721:
[----:B-----5:R1:W-:Y:S01]  /*9950*/  STS.128 [R169+0x1800], R8 ;  /* 0x00180008a9007388 */ /* 0x0203e20000000c00 */
[----:B------:R-:W-:Y:S05]  /*9960*/  BRA `(.L_x_13706) ;  /* 0x0000001400ec7947 */ /* 0x000fea0003800000 */
.L_x_13707:
        /* <DEDUP_REMOVED lines=94> */
.L_x_13727:
[----:B------:R-:W-:Y:S05]  /*9f50*/  BSYNC.RECONVERGENT B0 ;  /* 0x0000000000007941 */ /* 0x000fea0003800200 */
.L_x_13726:
[----:B-----5:R2:W-:Y:S01]  /*9f60*/  STS.128 [R169], R16 ;  /* 0x00000010a9007388 */ /* 0x0205e20000000c00 */
[----:B------:R-:W-:Y:S05]  /*9f70*/  BRA `(.L_x_13724) ;  /* 0x0000000000047947 */ /* 0x000fea0003800000 */
.L_x_13725:
[----:B------:R3:W-:Y:S02]  /*9f80*/  STS.128 [R169], RZ ;  /* 0x000000ffa9007388 */ /* 0x0007e40000000c00 */
.L_x_13724:
[----:B------:R-:W-:Y:S05]  /*9f90*/  BSYNC.RECONVERGENT B1 ;  /* 0x0000000000017941 */ /* 0x000fea0003800200 */
.L_x_13723:
        /* <DEDUP_REMOVED lines=89> */
.L_x_13731:
[----:B------:R-:W-:Y:S05]  /*a530*/  BSYNC.RECONVERGENT B0 ;  /* 0x0000000000007941 */ /* 0x000fea0003800200 */
.L_x_13730:
[----:B-----5:R1:W-:Y:S02]  /*a540*/  STS.128 [R169+0x800], R16 ;  /* 0x00080010a9007388 */ /* 0x0203e40000000c00 */
.L_x_13729:
[----:B------:R-:W-:Y:S05]  /*a550*/  BSYNC.RECONVERGENT B1 ;  /* 0x0000000000017941 */ /* 0x000fea0003800200 */
.L_x_13728:
        /* <DEDUP_REMOVED lines=90> */
.L_x_13735:
[----:B------:R-:W-:Y:S05]  /*ab00*/  BSYNC.RECONVERGENT B0 ;  /* 0x0000000000007941 */ /* 0x000fea0003800200 */
.L_x_13734:
[----:B-----5:R2:W-:Y:S02]  /*ab10*/  STS.128 [R169+0x1000], R16 ;  /* 0x00100010a9007388 */ /* 0x0205e40000000c00 */
.L_x_13733:
[----:B------:R-:W-:Y:S05]  /*ab20*/  BSYNC.RECONVERGENT B1 ;  /* 0x0000000000017941 */ /* 0x000fea0003800200 */
.L_x_13732:
        /* <DEDUP_REMOVED lines=93> */
.L_x_13737:
[----:B------:R-:W-:Y:S05]  /*b100*/  BSYNC.RECONVERGENT B0 ;  /* 0x0000000000007941 */ /* 0x000fea0003800200 */
.L_x_13736:
[----:B-----5:R1:W-:Y:S02]  /*b110*/  STS.128 [R169+0x1800], R4 ;  /* 0x00180004a9007388 */ /* 0x0203e40000000c00 */
.L_x_13706:
[----:B------:R-:W-:Y:S05]  /*b120*/  BSYNC.RECONVERGENT B2 ;  /* 0x0000000000027941 */ /* 0x000fea0003800200 */
.L_x_13697:
        /* <DEDUP_REMOVED lines=12> */
.L_x_13740:
[----:B------:R1:W-:Y:S02]  /*b1f0*/  STS.128 [R169+0x2000], RZ ;  /* 0x002000ffa9007388 */ /* 0x0003e40000000c00 */
.L_x_13739:
[----:B------:R-:W-:Y:S05]  /*b200*/  BSYNC.RECONVERGENT B0 ;  /* 0x0000000000007941 */ /* 0x000fea0003800200 */
.L_x_13738:
        /* <DEDUP_REMOVED lines=14> */
.L_x_13743:
[----:B------:R3:W-:Y:S02]  /*b2f0*/  STS.128 [R169+0x2800], RZ ;  /* 0x002800ffa9007388 */ /* 0x0007e40000000c00 */
.L_x_13742:
[----:B------:R-:W-:Y:S05]  /*b300*/  BSYNC.RECONVERGENT B0 ;  /* 0x0000000000007941 */ /* 0x000fea0003800200 */
.L_x_13741:
        /* <DEDUP_REMOVED lines=12> */
.L_x_13746:
[----:B------:R4:W-:Y:S02]  /*b3d0*/  STS.128 [R169+0x3000], RZ ;  /* 0x003000ffa9007388 */ /* 0x0009e40000000c00 */
.L_x_13745:
[----:B------:R-:W-:Y:S05]  /*b3e0*/  BSYNC.RECONVERGENT B0 ;  /* 0x0000000000007941 */ /* 0x000fea0003800200 */
.L_x_13744:
        /* <DEDUP_REMOVED lines=12> */
.L_x_13749:
[----:B------:R1:W-:Y:S02]  /*b4b0*/  STS.128 [R169+0x3800], RZ ;  /* 0x003800ffa9007388 */ /* 0x0003e40000000c00 */
.L_x_13748:
[----:B------:R-:W-:Y:S05]  /*b4c0*/  BSYNC.RECONVERGENT B0 ;  /* 0x0000000000007941 */ /* 0x000fea0003800200 */
.L_x_13747:
        /* <DEDUP_REMOVED lines=16> */
.L_x_13752:
[----:B------:R1:W-:Y:S02]  /*b5d0*/  STS.128 [R169+0x4000], RZ ;  /* 0x004000ffa9007388 */ /* 0x0003e40000000c00 */
.L_x_13751:
[----:B------:R-:W-:Y:S05]  /*b5e0*/  BSYNC.RECONVERGENT B0 ;  /* 0x0000000000007941 */ /* 0x000fea0003800200 */
.L_x_13750:
        /* <DEDUP_REMOVED lines=13> */
.L_x_13755:
[----:B------:R4:W-:Y:S02]  /*b6c0*/  STS.128 [R169+0x4800], RZ ;  /* 0x004800ffa9007388 */ /* 0x0009e40000000c00 */
.L_x_13754:
[----:B------:R-:W-:Y:S05]  /*b6d0*/  BSYNC.RECONVERGENT B0 ;  /* 0x0000000000007941 */ /* 0x000fea0003800200 */
.L_x_13753:
        /* <DEDUP_REMOVED lines=16> */
.L_x_13758:
[----:B------:R1:W-:Y:S02]  /*b7e0*/  STS.128 [R169+0x5000], RZ ;  /* 0x005000ffa9007388 */ /* 0x0003e40000000c00 */
.L_x_13757:
[----:B------:R-:W-:Y:S05]  /*b7f0*/  BSYNC.RECONVERGENT B0 ;  /* 0x0000000000007941 */ /* 0x000fea0003800200 */
.L_x_13756:
        /* <DEDUP_REMOVED lines=16> */
.L_x_13761:
[----:B------:R1:W-:Y:S02]  /*b900*/  STS.128 [R169+0x5800], RZ ;  /* 0x005800ffa9007388 */ /* 0x0003e40000000c00 */
.L_x_13760:
[----:B------:R-:W-:Y:S05]  /*b910*/  BSYNC.RECONVERGENT B0 ;  /* 0x0000000000007941 */ /* 0x000fea0003800200 */
.L_x_13759:
        /* <DEDUP_REMOVED lines=27> */
.L_x_13764:
[----:B------:R3:W-:Y:S01]  /*bad0*/  STS.128 [R169+0x6000], RZ ;  /* 0x006000ffa9007388 */ /* 0x0007e20000000c00 */
[----:B------:R-:W-:Y:S05]  /*bae0*/  BRA `(.L_x_13765) ;  /* 0x0000000000047947 */ /* 0x000fea0003800000 */
.L_x_13763:
[----:B------:R1:W-:Y:S02]  /*baf0*/  STS.128 [R169+0x6000], RZ ;  /* 0x006000ffa9007388 */ /* 0x0003e40000000c00 */
.L_x_13765:
[----:B------:R-:W-:Y:S05]  /*bb00*/  BSYNC.RECONVERGENT B0 ;  /* 0x0000000000007941 */ /* 0x000fea0003800200 */
.L_x_13762:
        /* <DEDUP_REMOVED lines=15> */
.L_x_13768:
[----:B------:R1:W-:Y:S02]  /*bc00*/  STS.128 [R169+0x6800], RZ ;  /* 0x006800ffa9007388 */ /* 0x0003e40000000c00 */
.L_x_13767:
[----:B------:R-:W-:Y:S05]  /*bc10*/  BSYNC.RECONVERGENT B0 ;  /* 0x0000000000007941 */ /* 0x000fea0003800200 */
.L_x_13766:
        /* <DEDUP_REMOVED lines=13> */
.L_x_13771:
[----:B------:R1:W-:Y:S02]  /*bcf0*/  STS.128 [R169+0x7000], RZ ;  /* 0x007000ffa9007388 */ /* 0x0003e40000000c00 */
.L_x_13770:
[----:B------:R-:W-:Y:S05]  /*bd00*/  BSYNC.RECONVERGENT B0 ;  /* 0x0000000000007941 */ /* 0x000fea0003800200 */
.L_x_13769:
        /* <DEDUP_REMOVED lines=13> */
.L_x_13774:
[----:B------:R1:W-:Y:S02]  /*bde0*/  STS.128 [R169+0x7800], RZ ;  /* 0x007800ffa9007388 */ /* 0x0003e40000000c00 */
.L_x_13773:
[----:B------:R-:W-:Y:S05]  /*bdf0*/  BSYNC.RECONVERGENT B0 ;  /* 0x0000000000007941 */ /* 0x000fea0003800200 */
.L_x_13772:
        /* <DEDUP_REMOVED lines=16> */
.L_x_13777:
[----:B------:R1:W-:Y:S02]  /*bf00*/  STS.128 [R169+0x8000], RZ ;  /* 0x008000ffa9007388 */ /* 0x0003e40000000c00 */
.L_x_13776:
[----:B------:R-:W-:Y:S05]  /*bf10*/  BSYNC.RECONVERGENT B0 ;  /* 0x0000000000007941 */ /* 0x000fea0003800200 */
.L_x_13775:
        /* <DEDUP_REMOVED lines=13> */
.L_x_13780:
[----:B------:R1:W-:Y:S02]  /*bff0*/  STS.128 [R169+0x8800], RZ ;  /* 0x008800ffa9007388 */ /* 0x0003e40000000c00 */
.L_x_13779:
[----:B------:R-:W-:Y:S05]  /*c000*/  BSYNC.RECONVERGENT B0 ;  /* 0x0000000000007941 */ /* 0x000fea0003800200 */
.L_x_13778:
        /* <DEDUP_REMOVED lines=16> */
.L_x_13783:
[----:B------:R1:W-:Y:S02]  /*c110*/  STS.128 [R169+0x9000], RZ ;  /* 0x009000ffa9007388 */ /* 0x0003e40000000c00 */
.L_x_13782:
[----:B------:R-:W-:Y:S05]  /*c120*/  BSYNC.RECONVERGENT B0 ;  /* 0x0000000000007941 */ /* 0x000fea0003800200 */
.L_x_13781:
        /* <DEDUP_REMOVED lines=19> */
.L_x_13786:
[----:B------:R1:W-:Y:S02]  /*c260*/  STS.128 [R169+0x9800], RZ ;  /* 0x009800ffa9007388 */ /* 0x0003e40000000c00 */
.L_x_13785:
[----:B------:R-:W-:Y:S05]  /*c270*/  BSYNC.RECONVERGENT B0 ;  /* 0x0000000000007941 */ /* 0x000fea0003800200 */
.L_x_13784:
[----:B------:R-:W2:Y:S01]  /*c280*/  LD.E R126, desc[UR4][R102.64+0x18c] ;  /* 0x00018c04667e7980 */ /* 0x000ea2000c101900 */
[----:B------:R-:W3:Y:S01]  /*c290*/  S2UR UR6, SR_CgaCtaId ;  /* 0x00000000000679c3 */ /* 0x000ee20000008800 */
        /* <DEDUP_REMOVED lines=9> */
[----:B------:R-:W-:-:S03]  /*c330*/  LOP3.LUT R172, R172, 0xfffffffe, RZ, 0xc0, !PT ;  /* 0xfffffffeacac7812 */ /* 0x000fc600078ec0ff */
[----:B------:R-:W-:Y:S02]  /*c340*/  IMAD R152, R3, 0x2, R152 ;  /* 0x0000000203987824 */ /* 0x000fe400078e0298 */
[----:B------:R-:W-:-:S05]  /*c350*/  IMAD.MOV.U32 R3, RZ, RZ, 0x20 ;  /* 0x00000020ff037424 */ /* 0x000fca00078e00ff */
[----:B------:R-:W-:Y:S01]  /*c360*/  SEL R3, R3, 0xffffffe0, !P1 ;  /* 0xffffffe003037807 */ /* 0x000fe20004800000 */
[----:B---3--:R-:W-:-:S06]  /*c370*/  ULEA UR6, UR6, UR7, 0x18 ;  /* 0x0000000706067291 */ /* 0x008fcc000f8ec0ff */
[----:B------:R-:W-:Y:S01]  /*c380*/  LEA R153, R153, UR6, 0x1 ;  /* 0x0000000699997c11 */ /* 0x000fe2000f8e08ff */
[----:B------:R-:W-:Y:S02]  /*c390*/  VIADD R0, R152, UR6 ;  /* 0x0000000698007c36 */ /* 0x000fe40008000000 */
[----:B------:R-:W-:Y:S02]  /*c3a0*/  LDSM.16.M88.4 R32, [R152+UR6+0x2000] ;  /* 0x002000069820783b */ /* 0x000fe40008000200 */
[--C-:B------:R-:W-:Y:S02]  /*c3b0*/  IMAD.IADD R151, R153, 0x1, R3.reuse ;  /* 0x0000000199977824 */ /* 0x100fe400078e0203 */
[----:B------:R-:W3:Y:S01]  /*c3c0*/  LDSM.16.M88.4 R44, [R153] ;  /* 0x00000000992c783b */ /* 0x000ee20000000200 */
[----:B------:R-:W-:-:S03]  /*c3d0*/  IMAD.IADD R147, R0, 0x1, R3 ;  /* 0x0000000100937824 */ /* 0x000fc600078e0203 */
[----:B------:R-:W4:Y:S04]  /*c3e0*/  LDSM.16.M88.4 R24, [R152+UR6+0x2800] ;  /* 0x002800069818783b */ /* 0x000f280008000200 */
[----:B------:R-:W4:Y:S04]  /*c3f0*/  LDSM.16.M88.4 R88, [R152+UR6+0x3000] ;  /* 0x003000069858783b */ /* 0x000f280008000200 */
[----:B------:R-:W4:Y:S04]  /*c400*/  LDSM.16.M88.4 R80, [R152+UR6+0x3800] ;  /* 0x003800069850783b */ /* 0x000f280008000200 */
[----:B------:R-:W4:Y:S04]  /*c410*/  LDSM.16.M88.4 R72, [R152+UR6+0x4000] ;  /* 0x004000069848783b */ /* 0x000f280008000200 */
[----:B------:R-:W4:Y:S04]  /*c420*/  LDSM.16.M88.4 R16, [R152+UR6+0x4800] ;  /* 0x004800069810783b */ /* 0x000f280008000200 */
[----:B-1----:R-:W1:Y:S04]  /*c430*/  LDSM.16.M88.4 R8, [R152+UR6+0x5000] ;  /* 0x005000069808783b */ /* 0x002e680008000200 */
[----:B------:R-:W1:Y:S04]  /*c440*/  LDSM.16.M88.4 R40, [R152+UR6+0x5800] ;  /* 0x005800069828783b */ /* 0x000e680008000200 */
[----:B------:R-:W-:Y:S04]  /*c450*/  LDSM.16.M88.4 R64, [R151] ;  /* 0x000000009740783b */ /* 0x000fe80000000200 */
[----:B------:R-:W1:Y:S01]  /*c460*/  LDSM.16.M88.4 R4, [R147+0x2800] ;  /* 0x002800009304783b */ /* 0x000e620000000200 */
[C---:B---3--:R-:W-:Y:S03]  /*c470*/  HMMA.16816.F32.BF16 R36, R44.reuse, R32, RZ ;  /* 0x000000202c24723c */ /* 0x048fe600000418ff */
[----:B------:R-:W3:Y:S04]  /*c480*/  LDSM.16.M88.4 R20, [R147+0x2000] ;  /* 0x002000009314783b */ /* 0x000ee80000000200 */
[----:B------:R-:W3:Y:S01]  /*c490*/  LDSM.16.M88.4 R96, [R147+0x4800] ;  /* 0x004800009360783b */ /* 0x000ee20000000200 */
[C---:B----4-:R-:W-:Y:S03]  /*c4a0*/  HMMA.16816.F32.BF16 R28, R44.reuse, R24, RZ ;  /* 0x000000182c1c723c */ /* 0x050fe600000418ff */
        /* <DEDUP_REMOVED lines=19> */
[----:B------:R-:W-:Y:S01]  /*c5e0*/  HMMA.16816.F32.BF16 R28, R64, R4, R28 ;  /* 0x00000004401c723c */ /* 0x000fe2000004181c */
[----:B------:R-:W-:Y:S01]  /*c5f0*/  IMAD.MOV.U32 R4, RZ, RZ, 0x40 ;  /* 0x00000040ff047424 */ /* 0x000fe200078e00ff */
[----:B-----5:R-:W-:-:S02]  /*c600*/  IADD3 R5, PT, PT, R59, -R171, -R128 ;  /* 0x800000ab3b057210 */ /* 0x020fc40007ffe880 */
[----:B------:R-:W-:Y:S02]  /*c610*/  LOP3.LUT R128, R60, 0x6, RZ, 0xc0, !PT ;  /* 0x000000063c807812 */ /* 0x000fe400078ec0ff */
[----:B------:R-:W-:Y:S02]  /*c620*/  SEL R4, R4, 0xffffffc0, !P2 ;  /* 0xffffffc004047807 */ /* 0x000fe40005000000 */
[C---:B---3--:R-:W-:Y:S03]  /*c630*/  HMMA.16816.F32.BF16 R36, R64.reuse, R20, R36 ;  /* 0x000000144024723c */ /* 0x048fe60000041824 */
[--C-:B------:R-:W-:Y:S02]  /*c640*/  IMAD.IADD R150, R153, 0x1, R4.reuse ;  /* 0x0000000199967824 */ /* 0x100fe400078e0204 */
[----:B------:R-:W-:Y:S02]  /*c650*/  IMAD.IADD R146, R0, 0x1, R4 ;  /* 0x0000000100927824 */ /* 0x000fe400078e0204 */
[C---:B------:R-:W-:Y:S01]  /*c660*/  IMAD.IADD R149, R3.reuse, 0x1, R150 ;  /* 0x0000000103957824 */ /* 0x040fe200078e0296 */
[----:B------:R-:W-:Y:S01]  /*c670*/  HMMA.16816.F32.BF16 R32, R64, R22, R32 ;  /* 0x000000164020723c */ /* 0x000fe20000041820 */
[----:B------:R-:W-:Y:S01]  /*c680*/  LDSM.16.M88.4 R20, [R150] ;  /* 0x000000009614783b */ /* 0x000fe20000000200 */
[----:B------:R-:W-:-:S03]  /*c690*/  IMAD.IADD R145, R3, 0x1, R146 ;  /* 0x0000000103917824 */ /* 0x000fc600078e0292 */
[----:B------:R-:W-:Y:S03]  /*c6a0*/  LDSM.16.M88.4 R116, [R146+0x2000] ;  /* 0x002000009274783b */ /* 0x000fe60000000200 */
        /* <DEDUP_REMOVED lines=11> */
[----:B------:R-:W4:Y:S07]  /*c760*/  LDSM.16.M88.4 R112, [R146+0x2800] ;  /* 0x002800009270783b */ /* 0x000f2e0000000200 */
[C---:B---3--:R-:W-:Y:S08]  /*c770*/  HMMA.16816.F32.BF16 R76, R20.reuse, R96, R76 ;  /* 0x00000060144c723c */ /* 0x048ff0000004184c */
[C---:B------:R-:W-:Y:S01]  /*c780*/  HMMA.16816.F32.BF16 R72, R20.reuse, R98, R72 ;  /* 0x000000621448723c */ /* 0x040fe20000041848 */
[----:B------:R-:W-:Y:S07]  /*c790*/  LDSM.16.M88.4 R96, [R149] ;  /* 0x000000009560783b */ /* 0x000fee0000000200 */
[C---:B-1----:R-:W-:Y:S08]  /*c7a0*/  HMMA.16816.F32.BF16 R68, R20.reuse, R40, R68 ;  /* 0x000000281444723c */ /* 0x042ff00000041844 */
[----:B------:R-:W-:Y:S01]  /*c7b0*/  HMMA.16816.F32.BF16 R16, R20, R42, R16 ;  /* 0x0000002a1410723c */ /* 0x000fe20000041810 */
[----:B------:R-:W1:Y:S07]  /*c7c0*/  LDSM.16.M88.4 R40, [R145+0x2000] ;  /* 0x002000009128783b */ /* 0x000e6e0000000200 */
[C---:B------:R-:W-:Y:S08]  /*c7d0*/  HMMA.16816.F32.BF16 R24, R64.reuse, R6, R24 ;  /* 0x000000064018723c */ /* 0x040ff00000041818 */
[C---:B------:R-:W-:Y:S08]  /*c7e0*/  HMMA.16816.F32.BF16 R84, R64.reuse, R108, R84 ;  /* 0x0000006c4054723c */ /* 0x040ff00000041854 */
[C---:B------:R-:W-:Y:S01]  /*c7f0*/  HMMA.16816.F32.BF16 R80, R64.reuse, R110, R80 ;  /* 0x0000006e4050723c */ /* 0x040fe20000041850 */
[----:B------:R-:W3:Y:S07]  /*c800*/  LDSM.16.M88.4 R108, [R146+0x3000] ;  /* 0x00300000926c783b */ /* 0x000eee0000000200 */
[C---:B------:R-:W-:Y:S08]  /*c810*/  HMMA.16816.F32.BF16 R52, R64.reuse, R120, R52 ;  /* 0x000000784034723c */ /* 0x040ff00000041834 */
[----:B------:R-:W-:Y:S01]  /*c820*/  HMMA.16816.F32.BF16 R44, R64, R122, R44 ;  /* 0x0000007a402c723c */ /* 0x000fe2000004182c */
[----:B------:R-:W2:Y:S04]  /*c830*/  LDSM.16.M88.4 R64, [R146+0x5000] ;  /* 0x005000009240783b */ /* 0x000ea80000000200 */
[----:B------:R-:W-:Y:S03]  /*c840*/  LDSM.16.M88.4 R120, [R145+0x4800] ;  /* 0x004800009178783b */ /* 0x000fe60000000200 */
[C---:B------:R-:W-:Y:S08]  /*c850*/  HMMA.16816.F32.BF16 R36, R20.reuse, R116, R36 ;  /* 0x000000741424723c */ /* 0x040ff00000041824 */
[C---:B------:R-:W-:Y:S01]  /*c860*/  HMMA.16816.F32.BF16 R32, R20.reuse, R118, R32 ;  /* 0x000000761420723c */ /* 0x040fe20000041820 */
[----:B------:R-:W2:Y:S07]  /*c870*/  LDSM.16.M88.4 R116, [R146+0x5800] ;  /* 0x005800009274783b */ /* 0x000eae0000000200 */
[C---:B----4-:R-:W-:Y:S08]  /*c880*/  HMMA.16816.F32.BF16 R28, R20.reuse, R112, R28 ;  /* 0x00000070141c723c */ /* 0x050ff0000004181c */
[----:B------:R-:W-:Y:S01]  /*c890*/  HMMA.16816.F32.BF16 R24, R20, R114, R24 ;  /* 0x000000721418723c */ /* 0x000fe20000041818 */
[----:B------:R-:W4:Y:S07]  /*c8a0*/  LDSM.16.M88.4 R112, [R145+0x2800] ;  /* 0x002800009170783b */ /* 0x000f2e0000000200 */
[C---:B-1----:R-:W-:Y:S08]  /*c8b0*/  HMMA.16816.F32.BF16 R36, R96.reuse, R40, R36 ;  /* 0x000000286024723c */ /* 0x042ff00000041824 */
[----:B------:R-:W-:Y:S01]  /*c8c0*/  HMMA.16816.F32.BF16 R32, R96, R42, R32 ;  /* 0x0000002a6020723c */ /* 0x000fe20000041820 */
[----:B------:R-:W1:Y:S07]  /*c8d0*/  LDSM.16.M88.4 R40, [R145+0x5800] ;  /* 0x005800009128783b */ /* 0x000e6e0000000200 */
[----:B---3--:R-:W-:Y:S03]  /*c8e0*/  HMMA.16816.F32.BF16 R92, R20, R108, R92 ;  /* 0x0000006c145c723c */ /* 0x008fe6000004185c */
[-C--:B--2---:R-:W-:Y:S01]  /*c8f0*/  FMUL.FTZ R37, R37, R126.reuse ;  /* 0x0000007e25257220 */ /* 0x084fe20000410000 */
[-C--:B------:R-:W-:Y:S01]  /*c900*/  FMUL.FTZ R36, R36, R126.reuse ;  /* 0x0000007e24247220 */ /* 0x080fe20000410000 */
[-C--:B------:R-:W-:Y:S01]  /*c910*/  FMUL.FTZ R39, R39, R126.reuse ;  /* 0x0000007e27277220 */ /* 0x080fe20000410000 */
[----:B------:R-:W-:-:S02]  /*c920*/  FMUL.FTZ R38, R38, R126 ;  /* 0x0000007e26267220 */ /* 0x000fc40000410000 */
[C---:B------:R-:W-:Y:S01]  /*c930*/  HMMA.16816.F32.BF16 R88, R20.reuse, R110, R88 ;  /* 0x0000006e1458723c */ /* 0x040fe20000041858 */
[----:B------:R-:W2:Y:S02]  /*c940*/  LDSM.16.M88.4 R108, [R145+0x3000] ;  /* 0x00300000916c783b */ /* 0x000ea40000000200 */
[-C--:B------:R-:W-:Y:S01]  /*c950*/  FMUL.FTZ R7, R33, R126.reuse ;  /* 0x0000007e21077220 */ /* 0x080fe20000410000 */
[----:B------:R-:W-:Y:S02]  /*c960*/  IMAD.IADD R33, R49, 0x1, R48 ;  /* 0x0000000131217824 */ /* 0x000fe400078e0230 */
[-C--:B------:R-:W-:Y:S01]  /*c970*/  FMUL.FTZ R32, R32, R126.reuse ;  /* 0x0000007e20207220 */ /* 0x080fe20000410000 */
[----:B------:R-:W-:Y:S01]  /*c980*/  MUFU.TANH R39, R39 ;  /* 0x0000002700277308 */ /* 0x000fe20000002400 */
[----:B------:R-:W-:Y:S01]  /*c990*/  FMUL.FTZ R34, R34, R126 ;  /* 0x0000007e22227220 */ /* 0x000fe20000410000 */
[----:B------:R-:W-:Y:S01]  /*c9a0*/  HMMA.16816.F32.BF16 R84, R20, R104, R84 ;  /* 0x000000681454723c */ /* 0x000fe20000041854 */
[----:B------:R-:W-:-:S04]  /*c9b0*/  IMAD.IADD R62, R168, 0x1, R33 ;  /* 0x00000001a83e7824 */ /* 0x000fc800078e0221 */
[----:B------:R-:W-:Y:S01]  /*c9c0*/  IMAD.IADD R5, R62, 0x1, R5 ;  /* 0x000000013e057824 */ /* 0x000fe200078e0205 */
[----:B------:R-:W-:Y:S02]  /*c9d0*/  MUFU.TANH R7, R7 ;  /* 0x0000000700077308 */ /* 0x000fe40000002400 */
[----:B------:R-:W-:Y:S01]  /*c9e0*/  HMMA.16816.F32.BF16 R80, R20, R106, R80 ;  /* 0x0000006a1450723c */ /* 0x000fe20000041850 */
[----:B------:R-:W-:Y:S01]  /*c9f0*/  LDSM.16.M88.4 R104, [R145+0x3800] ;  /* 0x003800009168783b */ /* 0x000fe20000000200 */
[----:B------:R-:W-:-:S06]  /*ca00*/  VIMNMX R184, PT, PT, RZ, R5, !PT ;  /* 0x00000005ffb87248 */ /* 0x000fcc0007fe0100 */
[C---:B------:R-:W-:Y:S08]  /*ca10*/  HMMA.16816.F32.BF16 R12, R20.reuse, R64, R12 ;  /* 0x00000040140c723c */ /* 0x040ff0000004180c */
[C---:B------:R-:W-:Y:S01]  /*ca20*/  HMMA.16816.F32.BF16 R8, R20.reuse, R66, R8 ;  /* 0x000000421408723c */ /* 0x040fe20000041808 */
[----:B------:R-:W-:Y:S07]  /*ca30*/  LDSM.16.M88.4 R64, [R145+0x4000] ;  /* 0x004000009140783b */ /* 0x000fee0000000200 */
[C---:B------:R-:W-:Y:S08]  /*ca40*/  HMMA.16816.F32.BF16 R52, R20.reuse, R116, R52 ;  /* 0x000000741434723c */ /* 0x040ff00000041834 */
[----:B------:R-:W-:Y:S01]  /*ca50*/  HMMA.16816.F32.BF16 R44, R20, R118, R44 ;  /* 0x00000076142c723c */ /* 0x000fe2000004182c */
[----:B------:R-:W3:Y:S01]  /*ca60*/  LDSM.16.M88.4 R20, [R145+0x5000] ;  /* 0x005000009114783b */ /* 0x000ee20000000200 */
[----:B------:R-:W-:-:S06]  /*ca70*/  DEPBAR.LE SB0, 0x0 ;  /* 0x000080000000791a */ /* 0x000fcc0000000000 */
[C---:B------:R-:W-:Y:S08]  /*ca80*/  HMMA.16816.F32.BF16 R16, R96.reuse, R122, R16 ;  /* 0x0000007a6010723c */ /* 0x040ff00000041810 */
[C---:B----4-:R-:W-:Y:S08]  /*ca90*/  HMMA.16816.F32.BF16 R24, R96.reuse, R114, R24 ;  /* 0x000000726018723c */ /* 0x050ff00000041818 */
[----:B------:R-:W-:Y:S03]  /*caa0*/  HMMA.16816.F32.BF16 R28, R96, R112, R28 ;  /* 0x00000070601c723c */ /* 0x000fe6000004181c */
[-C--:B------:R-:W-:Y:S01]  /*cab0*/  FMUL.FTZ R17, R17, R126.reuse ;  /* 0x0000007e11117220 */ /* 0x080fe20000410000 */
[-C--:B------:R-:W-:Y:S01]  /*cac0*/  FMUL.FTZ R19, R19, R126.reuse ;  /* 0x0000007e13137220 */ /* 0x080fe20000410000 */
[----:B------:R-:W-:-:S03]  /*cad0*/  FMUL.FTZ R18, R18, R126 ;  /* 0x0000007e12127220 */ /* 0x000fc60000410000 */
[C---:B-1----:R-:W-:Y:S01]  /*cae0*/  HMMA.16816.F32.BF16 R52, R96.reuse, R40, R52 ;  /* 0x000000286034723c */ /* 0x042fe20000041834 */
[----:B------:R-:W-:Y:S01]  /*caf0*/  IMAD.IADD R41, R58, 0x1, R33 ;  /* 0x000000013a297824 */ /* 0x000fe200078e0221 */
[----:B------:R-:W1:Y:S01]  /*cb00*/  MUFU.TANH R17, R17 ;  /* 0x0000001100117308 */ /* 0x000e620000002400 */
[----:B------:R-:W-:Y:S02]  /*cb10*/  IMAD.IADD R58, R50, 0x1, R128 ;  /* 0x00000001323a7824 */ /* 0x000fe400078e0280 */
[-C--:B------:R-:W-:Y:S01]  /*cb20*/  FMUL.FTZ R24, R24, R126.reuse ;  /* 0x0000007e18187220 */ /* 0x080fe20000410000 */
[--C-:B------:R-:W-:Y:S01]  /*cb30*/  IADD3 R33, PT, PT, R130, R59, -R171.reuse ;  /* 0x0000003b82217210 */ /* 0x100fe20007ffe8ab */
[-C--:B------:R-:W-:Y:S01]  /*cb40*/  FMUL.FTZ R25, R25, R126.reuse ;  /* 0x0000007e19197220 */ /* 0x080fe20000410000 */
[----:B------:R-:W-:Y:S01]  /*cb50*/  IMAD.IADD R0, R58, 0x1, R171 ;  /* 0x000000013a007824 */ /* 0x000fe200078e02ab */
[----:B--2---:R-:W-:Y:S01]  /*cb60*/  HMMA.16816.F32.BF16 R92, R96, R108, R92 ;  /* 0x0000006c605c723c */ /* 0x004fe2000004185c */
[----:B------:R-:W-:Y:S01]  /*cb70*/  FMUL.FTZ R27, R27, R126 ;  /* 0x0000007e1b1b7220 */ /* 0x000fe20000410000 */
[----:B------:R-:W-:-:S02]  /*cb80*/  IMAD.IADD R62, R62, 0x1, R33 ;  /* 0x000000013e3e7824 */ /* 0x000fc400078e0221 */
[-C--:B------:R-:W-:Y:S01]  /*cb90*/  FMUL.FTZ R31, R31, R126.reuse ;  /* 0x0000007e1f1f7220 */ /* 0x080fe20000410000 */
[C-C-:B------:R-:W-:Y:S01]  /*cba0*/  IADD3 R63, PT, PT, R41.reuse, -0x59, -R0.reuse ;  /* 0xffffffa7293f7810 */ /* 0x140fe20007ffe800 */
[-C--:B------:R-:W-:Y:S01]  /*cbb0*/  FMUL.FTZ R30, R30, R126.reuse ;  /* 0x0000007e1e1e7220 */ /* 0x080fe20000410000 */
[C-C-:B------:R-:W-:Y:S01]  /*cbc0*/  IADD3 R6, PT, PT, R41.reuse, -0x11, -R0.reuse ;  /* 0xffffffef29067810 */ /* 0x140fe20007ffe800 */
[----:B------:R-:W-:Y:S01]  /*cbd0*/  MUFU.TANH R25, R25 ;  /* 0x0000001900197308 */ /* 0x000fe20000002400 */
[C---:B---3--:R-:W-:Y:S01]  /*cbe0*/  HMMA.16816.F32.BF16 R12, R96.reuse, R20, R12 ;  /* 0x00000014600c723c */ /* 0x048fe2000004180c */
[----:B------:R-:W-:Y:S01]  /*cbf0*/  IABS R63, R63 ;  /* 0x0000003f003f7213 */ /* 0x000fe20000000000 */
[----:B------:R-:W-:Y:S01]  /*cc00*/  FMUL.FTZ R21, R28, R126 ;  /* 0x0000007e1c157220 */ /* 0x000fe20000410000 */
[----:B------:R-:W-:Y:S01]  /*cc10*/  IABS R6, R6 ;  /* 0x0000000600067213 */ /* 0x000fe20000000000 */
[C---:B------:R-:W-:Y:S01]  /*cc20*/  VIADD R118, R58.reuse, 0x10 ;  /* 0x000000103a767836 */ /* 0x040fe20000000000 */
[----:B------:R-:W-:Y:S01]  /*cc30*/  I2FP.F32.S32 R63, R63 ;  /* 0x0000003f003f7245 */ /* 0x000fe20000201400 */
[----:B------:R-:W-:Y:S01]  /*cc40*/  VIADD R122, R58, 0x8 ;  /* 0x000000083a7a7836 */ /* 0x000fe20000000000 */
[--C-:B------:R-:W-:Y:S01]  /*cc50*/  IADD3 R60, PT, PT, R41, -0x10, -R0.reuse ;  /* 0xfffffff0293c7810 */ /* 0x100fe20007ffe800 */
[C---:B------:R-:W-:Y:S01]  /*cc60*/  HMMA.16816.F32.BF16 R8, R96.reuse, R22, R8 ;  /* 0x000000166008723c */ /* 0x040fe20000041808 */
[-C--:B------:R-:W-:Y:S01]  /*cc70*/  FMUL.FTZ R23, R29, R126.reuse ;  /* 0x0000007e1d177220 */ /* 0x080fe20000410000 */
[----:B-1----:R-:W-:Y:S01]  /*cc80*/  FFMA.FTZ R63, -R180, R63, R17 ;  /* 0x0000003fb43f7223 */ /* 0x002fe20000010111 */
[----:B------:R-:W-:Y:S01]  /*cc90*/  MUFU.TANH R29, R24 ;  /* 0x00000018001d7308 */ /* 0x000fe20000002400 */
[----:B------:R-:W-:Y:S01]  /*cca0*/  FMUL.FTZ R93, R93, R126 ;  /* 0x0000007e5d5d7220 */ /* 0x000fe20000410000 */
[----:B------:R-:W-:Y:S01]  /*ccb0*/  I2FP.F32.S32 R6, R6 ;  /* 0x0000000600067245 */ /* 0x000fe20000201400 */
[----:B------:R-:W-:Y:S01]  /*ccc0*/  FMUL.FTZ R92, R92, R126 ;  /* 0x0000007e5c5c7220 */ /* 0x000fe20000410000 */
[--C-:B------:R-:W-:Y:S01]  /*ccd0*/  IADD3 R20, PT, PT, R41, -0x1, -R0.reuse ;  /* 0xffffffff29147810 */ /* 0x100fe20007ffe800 */
[C---:B------:R-:W-:Y:S01]  /*cce0*/  HMMA.16816.F32.BF16 R88, R96.reuse, R110, R88 ;  /* 0x0000006e6058723c */ /* 0x040fe20000041858 */
[----:B------:R-:W-:Y:S01]  /*ccf0*/  IABS R60, R60 ;  /* 0x0000003c003c7213 */ /* 0x000fe20000000000 */
[-C--:B------:R-:W-:Y:S01]  /*cd00*/  FMUL.FTZ R95, R95, R126.reuse ;  /* 0x0000007e5f5f7220 */ /* 0x080fe20000410000 */
[-C--:B------:R-:W-:Y:S01]  /*cd10*/  FMUL.FTZ R17, R13, R126.reuse ;  /* 0x0000007e0d117220 */ /* 0x080fe20000410000 */
[----:B------:R-:W1:Y:S01]  /*cd20*/  MUFU.TANH R23, R23 ;  /* 0x0000001700177308 */ /* 0x000e620000002400 */
[-C--:B------:R-:W-:Y:S01]  /*cd30*/  FMUL.FTZ R12, R12, R126.reuse ;  /* 0x0000007e0c0c7220 */ /* 0x080fe20000410000 */
[--C-:B------:R-:W-:Y:S01]  /*cd40*/  IADD3 R116, PT, PT, R41, -0x70, -R0.reuse ;  /* 0xffffff9029747810 */ /* 0x100fe20007ffe800 */
[----:B------:R-:W-:Y:S01]  /*cd50*/  FMUL.FTZ R94, R94, R126 ;  /* 0x0000007e5e5e7220 */ /* 0x000fe20000410000 */
[C---:B------:R-:W-:Y:S01]  /*cd60*/  HMMA.16816.F32.BF16 R84, R96.reuse, R104, R84 ;  /* 0x000000686054723c */ /* 0x040fe20000041854 */
[----:B------:R-:W-:Y:S01]  /*cd70*/  IABS R20, R20 ;  /* 0x0000001400147213 */ /* 0x000fe20000000000 */
[----:B------:R-:W-:Y:S01]  /*cd80*/  FMUL.FTZ R15, R15, R126 ;  /* 0x0000007e0f0f7220 */ /* 0x000fe20000410000 */
[----:B------:R-:W-:Y:S01]  /*cd90*/  I2FP.F32.S32 R60, R60 ;  /* 0x0000003c003c7245 */ /* 0x000fe20000201400 */
[----:B------:R-:W-:Y:S01]  /*cda0*/  MUFU.TANH R17, R17 ;  /* 0x0000001100117308 */ /* 0x000fe20000002400 */
[----:B------:R-:W-:Y:S01]  /*cdb0*/  FMUL.FTZ R8, R8, R126 ;  /* 0x0000007e08087220 */ /* 0x000fe20000410000 */
[----:B------:R-:W-:Y:S01]  /*cdc0*/  IABS R116, R116 ;  /* 0x0000007400747213 */ /* 0x000fe20000000000 */
[----:B------:R-:W-:Y:S01]  /*cdd0*/  FMUL.FTZ R11, R11, R126 ;  /* 0x0000007e0b0b7220 */ /* 0x000fe20000410000 */
[C---:B------:R-:W-:Y:S01]  /*cde0*/  HMMA.16816.F32.BF16 R80, R96.reuse, R106, R80 ;  /* 0x0000006a6050723c */ /* 0x040fe20000041850 */
[----:B------:R-:W-:Y:S01]  /*cdf0*/  I2FP.F32.S32 R20, R20 ;  /* 0x0000001400147245 */ /* 0x000fe20000201400 */
[-C--:B------:R-:W-:Y:S01]  /*ce00*/  FMUL.FTZ R55, R55, R126.reuse ;  /* 0x0000007e37377220 */ /* 0x080fe20000410000 */
[-C--:B------:R-:W-:Y:S01]  /*ce10*/  FMUL.FTZ R88, R88, R126.reuse ;  /* 0x0000007e58587220 */ /* 0x080fe20000410000 */
[----:B------:R2:W-:Y:S01]  /*ce20*/  MUFU.TANH R117, R12 ;  /* 0x0000000c00757308 */ /* 0x0005e20000002400 */
[-C--:B------:R-:W-:Y:S01]  /*ce30*/  FMUL.FTZ R89, R89, R126.reuse ;  /* 0x0000007e59597220 */ /* 0x080fe20000410000 */
[C-C-:B------:R-:W-:Y:S01]  /*ce40*/  IADD3 R112, PT, PT, R41.reuse, -0x79, -R0.reuse ;  /* 0xffffff8729707810 */ /* 0x140fe20007ffe800 */
[-C--:B------:R-:W-:Y:S01]  /*ce50*/  FMUL.FTZ R90, R90, R126.reuse ;  /* 0x0000007e5a5a7220 */ /* 0x080fe20000410000 */
[C---:B------:R-:W-:Y:S01]  /*ce60*/  HMMA.16816.F32.BF16 R76, R96.reuse, R64, R76 ;  /* 0x00000040604c723c */ /* 0x040fe2000004184c */
[--C-:B------:R-:W-:Y:S01]  /*ce70*/  IADD3 R64, PT, PT, R41, -0x9, -R0.reuse ;  /* 0xfffffff729407810 */ /* 0x100fe20007ffe800 */
[-C--:B------:R-:W-:Y:S01]  /*ce80*/  FMUL.FTZ R91, R91, R126.reuse ;  /* 0x0000007e5b5b7220 */ /* 0x080fe20000410000 */
[----:B------:R-:W-:Y:S01]  /*ce90*/  FMUL.FTZ R85, R85, R126 ;  /* 0x0000007e55557220 */ /* 0x000fe20000410000 */
[----:B------:R-:W-:Y:S01]  /*cea0*/  MUFU.TANH R187, R88 ;  /* 0x0000005800bb7308 */ /* 0x000fe20000002400 */
[----:B------:R-:W-:Y:S01]  /*ceb0*/  IABS R64, R64 ;  /* 0x0000004000407213 */ /* 0x000fe20000000000 */
[----:B------:R-:W-:Y:S01]  /*cec0*/  FMUL.FTZ R84, R84, R126 ;  /* 0x0000007e54547220 */ /* 0x000fe20000410000 */
[C-C-:B------:R-:W-:Y:S01]  /*ced0*/  IADD3 R40, PT, PT, R41.reuse, -0x69, -R0.reuse ;  /* 0xffffff9729287810 */ /* 0x140fe20007ffe800 */
[C---:B------:R-:W-:Y:S01]  /*cee0*/  HMMA.16816.F32.BF16 R72, R96.reuse, R66, R72 ;  /* 0x000000426048723c */ /* 0x040fe20000041848 */
[----:B------:R-:W-:Y:S01]  /*cef0*/  I2FP.F32.S32 R64, R64 ;  /* 0x0000004000407245 */ /* 0x000fe20000201400 */
[-C--:B------:R-:W-:Y:S01]  /*cf00*/  FMUL.FTZ R86, R86, R126.reuse ;  /* 0x0000007e56567220 */ /* 0x080fe20000410000 */
[----:B------:R-:W-:Y:S01]  /*cf10*/  FMUL.FTZ R80, R80, R126 ;  /* 0x0000007e50507220 */ /* 0x000fe20000410000 */
[----:B------:R-:W3:Y:S01]  /*cf20*/  MUFU.TANH R21, R21 ;  /* 0x0000001500157308 */ /* 0x000ee20000002400 */
[----:B--2---:R-:W-:Y:S01]  /*cf30*/  I2FP.F32.S32 R12, R116 ;  /* 0x00000074000c7245 */ /* 0x004fe20000201400 */
[----:B------:R-:W-:Y:S01]  /*cf40*/  FFMA.FTZ R64, -R180, R64, R7 ;  /* 0x00000040b4407223 */ /* 0x000fe20000010107 */
[C-C-:B------:R-:W-:Y:S01]  /*cf50*/  IADD3 R7, PT, PT, R41.reuse, -0x28, -R0.reuse ;  /* 0xffffffd829077810 */ /* 0x140fe20007ffe800 */
[C---:B------:R-:W-:Y:S01]  /*cf60*/  HMMA.16816.F32.BF16 R68, R96.reuse, R120, R68 ;  /* 0x000000786044723c */ /* 0x040fe20000041844 */
[--C-:B------:R-:W-:Y:S01]  /*cf70*/  IADD3 R66, PT, PT, R41, -0x68, -R0.reuse ;  /* 0xffffff9829427810 */ /* 0x100fe20007ffe800 */
[-C--:B------:R-:W-:Y:S01]  /*cf80*/  FMUL.FTZ R81, R81, R126.reuse ;  /* 0x0000007e51517220 */ /* 0x080fe20000410000 */
[-C--:B------:R-:W-:Y:S01]  /*cf90*/  FMUL.FTZ R77, R77, R126.reuse ;  /* 0x0000007e4d4d7220 */ /* 0x080fe20000410000 */
[----:B------:R-:W2:Y:S01]  /*cfa0*/  MUFU.TANH R65, R37 ;  /* 0x0000002500417308 */ /* 0x000ea20000002400 */
[----:B------:R-:W-:Y:S01]  /*cfb0*/  IABS R7, R7 ;  /* 0x0000000700077213 */ /* 0x000fe20000000000 */
[----:B------:R-:W-:Y:S01]  /*cfc0*/  FMUL.FTZ R76, R76, R126 ;  /* 0x0000007e4c4c7220 */ /* 0x000fe20000410000 */
[----:B------:R-:W-:Y:S01]  /*cfd0*/  IABS R66, R66 ;  /* 0x0000004200427213 */ /* 0x000fe20000000000 */
[----:B------:R-:W-:Y:S01]  /*cfe0*/  HMMA.16816.F32.BF16 R44, R96, R42, R44 ;  /* 0x0000002a602c723c */ /* 0x000fe2000004182c */
[C-C-:B------:R-:W-:Y:S01]  /*cff0*/  IADD3 R99, PT, PT, R41.reuse, -0x18, -R0.reuse ;  /* 0xffffffe829637810 */ /* 0x140fe20007ffe800 */
[C---:B-1----:R-:W-:Y:S01]  /*d000*/  FFMA.FTZ R97, -R180.reuse, R6, R23 ;  /* 0x00000006b4617223 */ /* 0x042fe20000010117 */
[----:B------:R-:W-:Y:S01]  /*d010*/  I2FP.F32.S32 R7, R7 ;  /* 0x0000000700077245 */ /* 0x000fe20000201400 */
[----:B------:R1:W-:Y:S01]  /*d020*/  MUFU.TANH R133, R77 ;  /* 0x0000004d00857308 */ /* 0x0003e20000002400 */
[----:B------:R-:W-:Y:S01]  /*d030*/  IABS R99, R99 ;  /* 0x0000006300637213 */ /* 0x000fe20000000000 */
[C---:B---3--:R-:W-:Y:S01]  /*d040*/  FFMA.FTZ R60, -R180.reuse, R60, R21 ;  /* 0x0000003cb43c7223 */ /* 0x048fe20000010115 */
[C-C-:B------:R-:W-:Y:S01]  /*d050*/  IADD3 R6, PT, PT, R41.reuse, -0x21, -R0.reuse ;  /* 0xffffffdf29067810 */ /* 0x140fe20007ffe800 */
[----:B------:R-:W-:Y:S01]  /*d060*/  FFMA.FTZ R187, -R180, R7, R187 ;  /* 0x00000007b4bb7223 */ /* 0x000fe200000101bb */
[----:B------:R-:W-:Y:S01]  /*d070*/  I2FP.F32.S32 R99, R99 ;  /* 0x0000006300637245 */ /* 0x000fe20000201400 */
[-C--:B------:R-:W-:Y:S01]  /*d080*/  FMUL.FTZ R72, R72, R126.reuse ;  /* 0x0000007e48487220 */ /* 0x080fe20000410000 */
[----:B------:R-:W-:Y:S01]  /*d090*/  FMUL.FTZ R7, R68, R126 ;  /* 0x0000007e44077220 */ /* 0x000fe20000410000 */
[----:B------:R-:W3:Y:S01]  /*d0a0*/  MUFU.TANH R107, R93 ;  /* 0x0000005d006b7308 */ /* 0x000ee20000002400 */
[----:B------:R-:W-:Y:S01]  /*d0b0*/  IABS R6, R6 ;  /* 0x0000000600067213 */ /* 0x000fe20000000000 */
[C---:B------:R-:W-:Y:S01]  /*d0c0*/  FFMA.FTZ R99, -R180.reuse, R99, R29 ;  /* 0x00000063b4637223 */ /* 0x040fe2000001011d */
[C-C-:B------:R-:W-:Y:S01]  /*d0d0*/  IADD3 R29, PT, PT, R41.reuse, -0x61, -R0.reuse ;  /* 0xffffff9f291d7810 */ /* 0x140fe20007ffe800 */
[----:B--2---:R-:W-:Y:S01]  /*d0e0*/  FFMA.FTZ R65, -R180, R20, R65 ;  /* 0x00000014b4417223 */ /* 0x004fe20000010141 */
[--C-:B------:R-:W-:Y:S01]  /*d0f0*/  IADD3 R21, PT, PT, R41, -0x38, -R0.reuse ;  /* 0xffffffc829157810 */ /* 0x100fe20007ffe800 */
[-C--:B------:R-:W-:Y:S01]  /*d100*/  FMUL.FTZ R73, R73, R126.reuse ;  /* 0x0000007e49497220 */ /* 0x080fe20000410000 */
[----:B------:R-:W-:Y:S01]  /*d110*/  IABS R29, R29 ;  /* 0x0000001d001d7213 */ /* 0x000fe20000000000 */
[----:B------:R-:W2:Y:S01]  /*d120*/  MUFU.TANH R139, R80 ;  /* 0x00000050008b7308 */ /* 0x000ea20000002400 */
[--C-:B-1----:R-:W-:Y:S01]  /*d130*/  IADD3 R77, PT, PT, R41, -0x60, -R0.reuse ;  /* 0xffffffa0294d7810 */ /* 0x102fe20007ffe800 */
[-C--:B------:R-:W-:Y:S01]  /*d140*/  FMUL.FTZ R45, R45, R126.reuse ;  /* 0x0000007e2d2d7220 */ /* 0x080fe20000410000 */
[----:B------:R-:W-:Y:S01]  /*d150*/  I2FP.F32.S32 R29, R29 ;  /* 0x0000001d001d7245 */ /* 0x000fe20000201400 */
[-C--:B------:R-:W-:Y:S01]  /*d160*/  FMUL.FTZ R123, R83, R126.reuse ;  /* 0x0000007e537b7220 */ /* 0x080fe20000410000 */
[----:B------:R-:W-:Y:S01]  /*d170*/  IABS R77, R77 ;  /* 0x0000004d004d7213 */ /* 0x000fe20000000000 */
[----:B------:R-:W-:Y:S01]  /*d180*/  FMUL.FTZ R78, R78, R126 ;  /* 0x0000007e4e4e7220 */ /* 0x000fe20000410000 */
[----:B------:R-:W-:Y:S01]  /*d190*/  I2FP.F32.S32 R6, R6 ;  /* 0x0000000600067245 */ /* 0x000fe20000201400 */
[----:B------:R-:W-:Y:S01]  /*d1a0*/  FFMA.FTZ R29, -R180, R29, R17 ;  /* 0x0000001db41d7223 */ /* 0x000fe20000010111 */
[-C--:B------:R-:W-:Y:S01]  /*d1b0*/  FMUL.FTZ R17, R9, R126.reuse ;  /* 0x0000007e09117220 */ /* 0x080fe20000410000 */
[-C--:B------:R-:W-:Y:S01]  /*d1c0*/  FMUL.FTZ R9, R35, R126.reuse ;  /* 0x0000007e23097220 */ /* 0x080fe20000410000 */
[----:B------:R-:W-:Y:S01]  /*d1d0*/  FMUL.FTZ R35, R52, R126 ;  /* 0x0000007e34237220 */ /* 0x000fe20000410000 */
[----:B------:R-:W-:Y:S01]  /*d1e0*/  I2FP.F32.S32 R13, R77 ;  /* 0x0000004d000d7245 */ /* 0x000fe20000201400 */
[----:B------:R-:W-:Y:S01]  /*d1f0*/  MUFU.TANH R109, R92 ;  /* 0x0000005c006d7308 */ /* 0x000fe20000002400 */
[C-C-:B------:R-:W-:Y:S01]  /*d200*/  IADD3 R20, PT, PT, R41.reuse, -0x20, -R0.reuse ;  /* 0xffffffe029147810 */ /* 0x140fe20007ffe800 */
[C---:B---3--:R-:W-:Y:S01]  /*d210*/  FFMA.FTZ R107, -R180.reuse, R6, R107 ;  /* 0x00000006b46b7223 */ /* 0x048fe2000001016b */
[----:B------:R-:W-:Y:S01]  /*d220*/  IABS R21, R21 ;  /* 0x0000001500157213 */ /* 0x000fe20000000000 */
[----:B------:R-:W-:Y:S01]  /*d230*/  FFMA.FTZ R13, -R180, R13, R117 ;  /* 0x0000000db40d7223 */ /* 0x000fe20000010175 */
[--C-:B------:R-:W-:Y:S01]  /*d240*/  IADD3 R42, PT, PT, R41, -0x50, -R0.reuse ;  /* 0xffffffb0292a7810 */ /* 0x100fe20007ffe800 */
[----:B------:R-:W-:Y:S01]  /*d250*/  FMUL.FTZ R71, R71, R126 ;  /* 0x0000007e47477220 */ /* 0x000fe20000410000 */
[----:B------:R-:W-:Y:S01]  /*d260*/  IABS R20, R20 ;  /* 0x0000001400147213 */ /* 0x000fe20000000000 */
[----:B------:R-:W1:Y:S01]  /*d270*/  MUFU.TANH R35, R35 ;  /* 0x0000002300237308 */ /* 0x000e620000002400 */
[--C-:B------:R-:W-:Y:S01]  /*d280*/  IADD3 R6, PT, PT, R41, -0x31, -R0.reuse ;  /* 0xffffffcf29067810 */ /* 0x100fe20007ffe800 */
[-C--:B------:R-:W-:Y:S01]  /*d290*/  FMUL.FTZ R44, R44, R126.reuse ;  /* 0x0000007e2c2c7220 */ /* 0x080fe20000410000 */
[----:B------:R-:W-:Y:S01]  /*d2a0*/  I2FP.F32.S32 R21, R21 ;  /* 0x0000001500157245 */ /* 0x000fe20000201400 */
[----:B------:R-:W-:Y:S01]  /*d2b0*/  FMUL.FTZ R79, R79, R126 ;  /* 0x0000007e4f4f7220 */ /* 0x000fe20000410000 */
[----:B------:R-:W-:Y:S01]  /*d2c0*/  IABS R42, R42 ;  /* 0x0000002a002a7213 */ /* 0x000fe20000000000 */
[----:B------:R-:W-:Y:S01]  /*d2d0*/  FMUL.FTZ R74, R74, R126 ;  /* 0x0000007e4a4a7220 */ /* 0x000fe20000410000 */
[----:B------:R-:W-:Y:S01]  /*d2e0*/  I2FP.F32.S32 R66, R66 ;  /* 0x0000004200427245 */ /* 0x000fe20000201400 */
[----:B------:R-:W3:Y:S01]  /*d2f0*/  MUFU.TANH R117, R8 ;  /* 0x0000000800757308 */ /* 0x000ee20000002400 */
[----:B------:R-:W-:Y:S01]  /*d300*/  I2FP.F32.S32 R20, R20 ;  /* 0x0000001400147245 */ /* 0x000fe20000201400 */
[C---:B--2---:R-:W-:Y:S01]  /*d310*/  FFMA.FTZ R139, -R180.reuse, R21, R139 ;  /* 0x00000015b48b7223 */ /* 0x044fe2000001018b */
[----:B------:R-:W-:Y:S01]  /*d320*/  IABS R6, R6 ;  /* 0x0000000600067213 */ /* 0x000fe20000000000 */
[----:B------:R-:W-:Y:S01]  /*d330*/  FMUL.FTZ R21, R69, R126 ;  /* 0x0000007e45157220 */ /* 0x000fe20000410000 */
[----:B------:R-:W-:Y:S01]  /*d340*/  I2FP.F32.S32 R42, R42 ;  /* 0x0000002a002a7245 */ /* 0x000fe20000201400 */
[C---:B------:R-:W-:Y:S01]  /*d350*/  VIADD R69, R41.reuse, 0x8 ;  /* 0x0000000829457836 */ /* 0x040fe20000000000 */
[----:B------:R-:W-:Y:S01]  /*d360*/  IABS R112, R112 ;  /* 0x0000007000707213 */ /* 0x000fe20000000000 */
[----:B------:R-:W2:Y:S01]  /*d370*/  MUFU.TANH R7, R7 ;  /* 0x0000000700077308 */ /* 0x000ea20000002400 */
[C---:B-1----:R-:W-:Y:S01]  /*d380*/  FFMA.FTZ R12, -R180.reuse, R12, R35 ;  /* 0x0000000cb40c7223 */ /* 0x042fe20000010123 */
[----:B------:R-:W-:Y:S01]  /*d390*/  I2FP.F32.S32 R6, R6 ;  /* 0x0000000600067245 */ /* 0x000fe20000201400 */
[----:B------:R-:W-:Y:S01]  /*d3a0*/  FFMA.FTZ R109, -R180, R20, R109 ;  /* 0x00000014b46d7223 */ /* 0x000fe2000001016d */
[----:B------:R-:W-:Y:S01]  /*d3b0*/  IABS R40, R40 ;  /* 0x0000002800287213 */ /* 0x000fe20000000000 */
[----:B------:R-:W-:Y:S01]  /*d3c0*/  FMUL.FTZ R70, R70, R126 ;  /* 0x0000007e46467220 */ /* 0x000fe20000410000 */
[C-C-:B------:R-:W-:Y:S01]  /*d3d0*/  IADD3 R22, PT, PT, R41.reuse, -0x29, -R0.reuse ;  /* 0xffffffd729167810 */ /* 0x140fe20007ffe800 */
[----:B------:R-:W-:Y:S01]  /*d3e0*/  VIADD R116, R58, 0x11 ;  /* 0x000000113a747836 */ /* 0x000fe20000000000 */
[----:B------:R-:W1:Y:S01]  /*d3f0*/  MUFU.TANH R115, R85 ;  /* 0x0000005500737308 */ /* 0x000e620000002400 */
[----:B---3--:R-:W-:Y:S01]  /*d400*/  FFMA.FTZ R66, -R180, R66, R117 ;  /* 0x00000042b4427223 */ /* 0x008fe20000010175 */
[--C-:B------:R-:W-:Y:S01]  /*d410*/  IADD3 R20, PT, PT, R41, -0x30, -R0.reuse ;  /* 0xffffffd029147810 */ /* 0x100fe20007ffe800 */
[----:B------:R-:W-:Y:S01]  /*d420*/  VIADD R120, R58, 0x9 ;  /* 0x000000093a787836 */ /* 0x000fe20000000000 */
[----:B------:R-:W-:Y:S01]  /*d430*/  I2FP.F32.S32 R8, R112 ;  /* 0x0000007000087245 */ /* 0x000fe20000201400 */
[----:B------:R-:W-:Y:S01]  /*d440*/  FMUL.FTZ R82, R82, R126 ;  /* 0x0000007e52527220 */ /* 0x000fe20000410000 */
[----:B------:R-:W-:Y:S01]  /*d450*/  I2FP.F32.S32 R40, R40 ;  /* 0x0000002800287245 */ /* 0x000fe20000201400 */
[----:B------:R-:W-:Y:S01]  /*d460*/  VIADD R112, R58, 0x19 ;  /* 0x000000193a707836 */ /* 0x000fe20000000000 */
[----:B------:R-:W-:Y:S01]  /*d470*/  MUFU.TANH R35, R31 ;  /* 0x0000001f00237308 */ /* 0x000fe20000002400 */
[----:B--2---:R-:W-:Y:S01]  /*d480*/  FFMA.FTZ R42, -R180, R42, R7 ;  /* 0x0000002ab42a7223 */ /* 0x004fe20000010107 */
[--C-:B------:R-:W-:Y:S01]  /*d490*/  IADD3 R7, PT, PT, R69, -0x10, -R0.reuse ;  /* 0xfffffff045077810 */ /* 0x100fe20007ffe800 */
[----:B------:R-:W-:Y:S01]  /*d4a0*/  FMUL.FTZ R75, R75, R126 ;  /* 0x0000007e4b4b7220 */ /* 0x000fe20000410000 */
[----:B------:R-:W-:Y:S01]  /*d4b0*/  IABS R22, R22 ;  /* 0x0000001600167213 */ /* 0x000fe20000000000 */
[----:B------:R-:W-:Y:S01]  /*d4c0*/  VIADD R52, R58, 0x58 ;  /* 0x000000583a347836 */ /* 0x000fe20000000000 */
[----:B------:R-:W-:Y:S01]  /*d4d0*/  IABS R20, R20 ;  /* 0x0000001400147213 */ /* 0x000fe20000000000 */
[----:B------:R-:W-:Y:S01]  /*d4e0*/  FMUL.FTZ R47, R47, R126 ;  /* 0x0000007e2f2f7220 */ /* 0x000fe20000410000 */
[----:B------:R-:W2:Y:S01]  /*d4f0*/  MUFU.TANH R31, R45 ;  /* 0x0000002d001f7308 */ /* 0x000ea20000002400 */
[----:B-1----:R-:W-:Y:S01]  /*d500*/  FFMA.FTZ R115, -R180, R6, R115 ;  /* 0x00000006b4737223 */ /* 0x002fe20000010173 */
[----:B------:R-:W-:Y:S01]  /*d510*/  IADD3 R6, PT, PT, R41, -0x41, -R0 ;  /* 0xffffffbf29067810 */ /* 0x000fe20007ffe800 */
[----:B------:R-:W-:Y:S01]  /*d520*/  FMUL.FTZ R46, R46, R126 ;  /* 0x0000007e2e2e7220 */ /* 0x000fe20000410000 */
[----:B------:R-:W-:-:S02]  /*d530*/  I2FP.F32.S32 R22, R22 ;  /* 0x0000001600167245 */ /* 0x000fc40000201400 */
[----:B------:R-:W-:Y:S02]  /*d540*/  I2FP.F32.S32 R20, R20 ;  /* 0x0000001400147245 */ /* 0x000fe40000201400 */
[----:B------:R-:W1:Y:S01]  /*d550*/  MUFU.TANH R17, R17 ;  /* 0x0000001100117308 */ /* 0x000e620000002400 */
[----:B------:R-:W-:Y:S02]  /*d560*/  IABS R6, R6 ;  /* 0x0000000600067213 */ /* 0x000fe40000000000 */
[----:B------:R-:W-:Y:S02]  /*d570*/  IADD3 R33, PT, PT, R69, -0x9, -R0 ;  /* 0xfffffff745217810 */ /* 0x000fe40007ffe800 */
[----:B------:R-:W-:Y:S02]  /*d580*/  I2FP.F32.S32 R6, R6 ;  /* 0x0000000600067245 */ /* 0x000fe40000201400 */
[----:B------:R-:W-:Y:S01]  /*d590*/  IABS R33, R33 ;  /* 0x0000002100217213 */ /* 0x000fe20000000000 */
[----:B------:R-:W3:Y:S01]  /*d5a0*/  MUFU.TANH R185, R89 ;  /* 0x0000005900b97308 */ /* 0x000ee20000002400 */
[C---:B--2---:R-:W-:Y:S01]  /*d5b0*/  FFMA.FTZ R31, -R180.reuse, R8, R31 ;  /* 0x00000008b41f7223 */ /* 0x044fe2000001011f */
[----:B------:R-:W-:Y:S01]  /*d5c0*/  IABS R8, R7 ;  /* 0x0000000700087213 */ /* 0x000fe20000000000 */
[----:B------:R-:W-:Y:S01]  /*d5d0*/  FFMA.FTZ R133, -R180, R6, R133 ;  /* 0x00000006b4857223 */ /* 0x000fe20000010185 */
[----:B------:R-:W-:Y:S01]  /*d5e0*/  FMUL.FTZ R6, R16, R126 ;  /* 0x0000007e10067220 */ /* 0x000fe20000410000 */
[----:B------:R-:W-:-:S02]  /*d5f0*/  VIADDMNMX R183, R62, 0x1, R59, PT ;  /* 0x000000013eb77846 */ /* 0x000fc4000380013b */
[----:B------:R-:W-:Y:S01]  /*d600*/  I2FP.F32.S32 R8, R8 ;  /* 0x0000000800087245 */ /* 0x000fe20000201400 */
[----:B------:R-:W2:Y:S01]  /*d610*/  MUFU.TANH R141, R84 ;  /* 0x00000054008d7308 */ /* 0x000ea20000002400 */
[----:B-1----:R-:W-:Y:S01]  /*d620*/  FFMA.FTZ R40, -R180, R40, R17 ;  /* 0x00000028b4287223 */ /* 0x002fe20000010111 */
[-C--:B------:R-:W-:Y:S01]  /*d630*/  FMUL.FTZ R17, R53, R126.reuse ;  /* 0x0000007e35117220 */ /* 0x080fe20000410000 */
[----:B------:R-:W-:Y:S01]  /*d640*/  FMUL.FTZ R53, R26, R126 ;  /* 0x0000007e1a357220 */ /* 0x000fe20000410000 */
[----:B------:R-:W-:Y:S02]  /*d650*/  VIADDMNMX R181, R62, 0x9, R59, PT ;  /* 0x000000093eb57846 */ /* 0x000fe4000380013b */
[--C-:B------:R-:W-:Y:S02]  /*d660*/  IADD3 R105, PT, PT, R69, -0x18, -R0.reuse ;  /* 0xffffffe845697810 */ /* 0x100fe40007ffe800 */
[----:B------:R1:W4:Y:S01]  /*d670*/  MUFU.TANH R117, R30 ;  /* 0x0000001e00757308 */ /* 0x0003220000002400 */
[----:B---3--:R-:W-:Y:S01]  /*d680*/  FFMA.FTZ R185, -R180, R22, R185 ;  /* 0x00000016b4b97223 */ /* 0x008fe200000101b9 */
[----:B------:R-:W-:-:S02]  /*d690*/  IADD3 R22, PT, PT, R41, -0x39, -R0 ;  /* 0xffffffc729167810 */ /* 0x000fc40007ffe800 */
[----:B------:R-:W-:Y:S02]  /*d6a0*/  IABS R105, R105 ;  /* 0x0000006900697213 */ /* 0x000fe40000000000 */
[----:B------:R-:W-:Y:S02]  /*d6b0*/  IABS R22, R22 ;  /* 0x0000001600167213 */ /* 0x000fe40000000000 */
[----:B------:R-:W3:Y:S01]  /*d6c0*/  MUFU.TANH R111, R81 ;  /* 0x00000051006f7308 */ /* 0x000ee20000002400 */
[----:B--2---:R-:W-:Y:S01]  /*d6d0*/  FFMA.FTZ R141, -R180, R20, R141 ;  /* 0x00000014b48d7223 */ /* 0x004fe2000001018d */
[----:B------:R-:W-:Y:S02]  /*d6e0*/  IADD3 R20, PT, PT, R41, -0x40, -R0 ;  /* 0xffffffc029147810 */ /* 0x000fe40007ffe800 */
[----:B------:R-:W-:Y:S02]  /*d6f0*/  I2FP.F32.S32 R22, R22 ;  /* 0x0000001600167245 */ /* 0x000fe40000201400 */
[----:B------:R-:W-:-:S02]  /*d700*/  IABS R20, R20 ;  /* 0x0000001400147213 */ /* 0x000fc40000000000 */
[----:B------:R-:W2:Y:S01]  /*d710*/  MUFU.TANH R135, R76 ;  /* 0x0000004c00877308 */ /* 0x000ea20000002400 */
[----:B-1----:R-:W-:Y:S01]  /*d720*/  I2FP.F32.S32 R30, R33 ;  /* 0x00000021001e7245 */ /* 0x002fe20000201400 */
[----:B----4-:R-:W-:Y:S01]  /*d730*/  FFMA.FTZ R7, -R180, R8, R117 ;  /* 0x00000008b4077223 */ /* 0x010fe20000010175 */
[----:B------:R-:W-:Y:S01]  /*d740*/  VIADD R8, R58, 0x1 ;  /* 0x000000013a087836 */ /* 0x000fe20000000000 */
[----:B------:R-:W-:Y:S01]  /*d750*/  I2FP.F32.S32 R20, R20 ;  /* 0x0000001400147245 */ /* 0x000fe20000201400 */
[----:B------:R-:W-:Y:S01]  /*d760*/  VIADD R33, R5, 0x8 ;  /* 0x0000000805217836 */ /* 0x000fe20000000000 */
[----:B------:R-:W-:Y:S02]  /*d770*/  IADD3 R37, PT, PT, R69, -0x28, -R0 ;  /* 0xffffffd845257810 */ /* 0x000fe40007ffe800 */
[----:B------:R-:W-:Y:S01]  /*d780*/  MUFU.TANH R53, R53 ;  /* 0x0000003500357308 */ /* 0x000fe20000002400 */
[----:B------:R-:W-:Y:S01]  /*d790*/  ISETP.GT.AND P1, PT, R5, R8, PT ;  /* 0x000000080500720c */ /* 0x000fe20003f24270 */
[----:B---3--:R-:W-:Y:S01]  /*d7a0*/  FFMA.FTZ R111, -R180, R22, R111 ;  /* 0x00000016b46f7223 */ /* 0x008fe2000001016f */
[----:B------:R-:W-:-:S02]  /*d7b0*/  ISETP.GE.AND P2, PT, R8, R183, PT ;  /* 0x000000b70800720c */ /* 0x000fc40003f46270 */
[----:B------:R-:W-:Y:S02]  /*d7c0*/  ISETP.GE.AND P0, PT, R8, R181, PT ;  /* 0x000000b50800720c */ /* 0x000fe40003f06270 */
[----:B------:R-:W-:Y:S01]  /*d7d0*/  ISETP.GT.AND P6, PT, R33, R8, PT ;  /* 0x000000082100720c */ /* 0x000fe20003fc4270 */
[----:B------:R-:W1:Y:S01]  /*d7e0*/  MUFU.TANH R9, R9 ;  /* 0x0000000900097308 */ /* 0x000e620000002400 */
[----:B------:R-:W-:Y:S01]  /*d7f0*/  FMUL.FTZ R8, R87, R126 ;  /* 0x0000007e57087220 */ /* 0x000fe20000410000 */
[----:B--2---:R-:W-:Y:S01]  /*d800*/  FFMA.FTZ R135, -R180, R20, R135 ;  /* 0x00000014b4877223 */ /* 0x004fe20000010187 */
[C-C-:B------:R-:W-:Y:S02]  /*d810*/  IADD3 R110, PT, PT, R41.reuse, -0x19, -R0.reuse ;  /* 0xffffffe7296e7810 */ /* 0x140fe40007ffe800 */
[C-C-:B------:R-:W-:Y:S02]  /*d820*/  IADD3 R20, PT, PT, R41.reuse, -0x48, -R0.reuse ;  /* 0xffffffb829147810 */ /* 0x140fe40007ffe800 */
[C-C-:B------:R-:W-:Y:S01]  /*d830*/  IADD3 R22, PT, PT, R41.reuse, -0x49, -R0.reuse ;  /* 0xffffffb729167810 */ /* 0x140fe20007ffe800 */
[----:B------:R2:W-:Y:S01]  /*d840*/  MUFU.TANH R121, R90 ;  /* 0x0000005a00797308 */ /* 0x0005e20000002400 */
[----:B------:R-:W-:-:S02]  /*d850*/  IADD3 R23, PT, PT, R41, -0x58, -R0 ;  /* 0xffffffa829177810 */ /* 0x000fc40007ffe800 */
[----:B------:R-:W-:Y:S02]  /*d860*/  IADD3 R93, PT, PT, R69, -0x21, -R0 ;  /* 0xffffffdf455d7810 */ /* 0x000fe40007ffe800 */
[----:B------:R-:W-:Y:S02]  /*d870*/  IABS R37, R37 ;  /* 0x0000002500257213 */ /* 0x000fe40000000000 */
[----:B------:R-:W-:Y:S01]  /*d880*/  IABS R110, R110 ;  /* 0x0000006e006e7213 */ /* 0x000fe20000000000 */
[----:B------:R3:W4:Y:S01]  /*d890*/  MUFU.TANH R131, R72 ;  /* 0x0000004800837308 */ /* 0x0007220000002400 */
[----:B------:R-:W-:Y:S01]  /*d8a0*/  IABS R20, R20 ;  /* 0x0000001400147213 */ /* 0x000fe20000000000 */
[----:B-1----:R-:W-:Y:S01]  /*d8b0*/  FFMA.FTZ R9, -R180, R30, R9 ;  /* 0x0000001eb4097223 */ /* 0x002fe20000010109 */
[----:B------:R-:W-:Y:S02]  /*d8c0*/  IABS R16, R22 ;  /* 0x0000001600107213 */ /* 0x000fe40000000000 */
[----:B------:R-:W-:-:S02]  /*d8d0*/  IABS R23, R23 ;  /* 0x0000001700177213 */ /* 0x000fc40000000000 */
[--C-:B------:R-:W-:Y:S01]  /*d8e0*/  IADD3 R114, PT, PT, R41, -0x71, -R0.reuse ;  /* 0xffffff8f29727810 */ /* 0x100fe20007ffe800 */
[----:B------:R-:W1:Y:S01]  /*d8f0*/  MUFU.TANH R127, R73 ;  /* 0x00000049007f7308 */ /* 0x000e620000002400 */
[C-C-:B------:R-:W-:Y:S01]  /*d900*/  IADD3 R85, PT, PT, R69.reuse, -0x39, -R0.reuse ;  /* 0xffffffc745557810 */ /* 0x140fe20007ffe800 */
[----:B--2---:R-:W-:Y:S01]  /*d910*/  VIADD R90, R58, 0x39 ;  /* 0x000000393a5a7836 */ /* 0x004fe20000000000 */
[--C-:B------:R-:W-:Y:S02]  /*d920*/  IADD3 R108, PT, PT, R69, -0x11, -R0.reuse ;  /* 0xffffffef456c7810 */ /* 0x100fe40007ffe800 */
[----:B------:R-:W-:Y:S02]  /*d930*/  IABS R93, R93 ;  /* 0x0000005d005d7213 */ /* 0x000fe40000000000 */
[----:B------:R-:W-:Y:S01]  /*d940*/  I2FP.F32.S32 R110, R110 ;  /* 0x0000006e006e7245 */ /* 0x000fe20000201400 */
[----:B------:R-:W2:Y:S01]  /*d950*/  MUFU.TANH R21, R21 ;  /* 0x0000001500157308 */ /* 0x000ea20000002400 */
[----:B---3--:R-:W-:-:S02]  /*d960*/  IADD3 R72, PT, PT, R41, -0x51, -R0 ;  /* 0xffffffaf29487810 */ /* 0x008fc40007ffe800 */
[----:B------:R-:W-:Y:S01]  /*d970*/  I2FP.F32.S32 R20, R20 ;  /* 0x0000001400147245 */ /* 0x000fe20000201400 */
[C---:B------:R-:W-:Y:S01]  /*d980*/  FFMA.FTZ R110, -R180.reuse, R110, R25 ;  /* 0x0000006eb46e7223 */ /* 0x040fe20000010119 */
[----:B------:R-:W-:Y:S02]  /*d990*/  IABS R72, R72 ;  /* 0x0000004800487213 */ /* 0x000fe40000000000 */
[----:B------:R-:W-:Y:S01]  /*d9a0*/  I2FP.F32.S32 R16, R16 ;  /* 0x0000001000107245 */ /* 0x000fe20000201400 */
[----:B------:R-:W3:Y:S01]  /*d9b0*/  MUFU.TANH R6, R6 ;  /* 0x0000000600067308 */ /* 0x000ee20000002400 */
[----:B------:R-:W-:Y:S01]  /*d9c0*/  I2FP.F32.S32 R72, R72 ;  /* 0x0000004800487245 */ /* 0x000fe20000201400 */
[C---:B----4-:R-:W-:Y:S01]  /*d9d0*/  FFMA.FTZ R131, -R180.reuse, R20, R131 ;  /* 0x00000014b4837223 */ /* 0x050fe20000010183 */
[----:B------:R-:W-:Y:S01]  /*d9e0*/  I2FP.F32.S32 R23, R23 ;  /* 0x0000001700177245 */ /* 0x000fe20000201400 */
[C---:B-1----:R-:W-:Y:S01]  /*d9f0*/  FFMA.FTZ R127, -R180.reuse, R16, R127 ;  /* 0x00000010b47f7223 */ /* 0x042fe2000001017f */
[----:B------:R-:W-:Y:S01]  /*da00*/  IABS R114, R114 ;  /* 0x0000007200727213 */ /* 0x000fe20000000000 */
[--C-:B------:R-:W-:Y:S01]  /*da10*/  IMAD.IADD R16, R69, 0x1, -R0.reuse ;  /* 0x0000000145107824 */ /* 0x100fe200078e0a00 */
[----:B------:R-:W-:Y:S01]  /*da20*/  IABS R85, R85 ;  /* 0x0000005500557213 */ /* 0x000fe20000000000 */
[----:B------:R1:W-:Y:S01]  /*da30*/  MUFU.TANH R83, R8 ;  /* 0x0000000800537308 */ /* 0x0003e20000002400 */
[C-C-:B------:R-:W-:Y:S01]  /*da40*/  IADD3 R113, PT, PT, R41.reuse, -0x78, -R0.reuse ;  /* 0xffffff8829717810 */ /* 0x140fe20007ffe800 */
[----:B--2---:R-:W-:Y:S01]  /*da50*/  FFMA.FTZ R72, -R180, R72, R21 ;  /* 0x00000048b4487223 */ /* 0x004fe20000010115 */
[----:B------:R-:W-:Y:S01]  /*da60*/  IABS R108, R108 ;  /* 0x0000006c006c7213 */ /* 0x000fe20000000000 */
[----:B------:R-:W-:Y:S01]  /*da70*/  IMAD.IADD R41, R41, 0x1, -R0 ;  /* 0x0000000129297824 */ /* 0x000fe200078e0a00 */
[----:B------:R-:W-:-:S02]  /*da80*/  I2FP.F32.S32 R30, R93 ;  /* 0x0000005d001e7245 */ /* 0x000fc40000201400 */
[C---:B------:R-:W-:Y:S01]  /*da90*/  IADD3 R98, PT, PT, R69.reuse, -0x29, -R0 ;  /* 0xffffffd745627810 */ /* 0x040fe20007ffe800 */
[----:B------:R-:W2:Y:S01]  /*daa0*/  MUFU.TANH R17, R17 ;  /* 0x0000001100117308 */ /* 0x000ea20000002400 */
[----:B------:R-:W-:Y:S01]  /*dab0*/  I2FP.F32.S32 R114, R114 ;  /* 0x0000007200727245 */ /* 0x000fe20000201400 */
[----:B---3--:R-:W-:Y:S01]  /*dac0*/  FFMA.FTZ R23, -R180, R23, R6 ;  /* 0x00000017b4177223 */ /* 0x008fe20000010106 */
[C-C-:B------:R-:W-:Y:S02]  /*dad0*/  IADD3 R96, PT, PT, R69.reuse, -0x30, -R0.reuse ;  /* 0xffffffd045607810 */ /* 0x140fe40007ffe800 */
[C-C-:B------:R-:W-:Y:S02]  /*dae0*/  IADD3 R67, PT, PT, R69.reuse, -0x1, -R0.reuse ;  /* 0xffffffff45437810 */ /* 0x140fe40007ffe800 */
[----:B------:R-:W-:Y:S01]  /*daf0*/  IADD3 R106, PT, PT, R69, -0x19, -R0 ;  /* 0xffffffe7456a7810 */ /* 0x000fe20007ffe800 */
[----:B------:R-:W3:Y:S01]  /*db00*/  MUFU.TANH R123, R123 ;  /* 0x0000007b007b7308 */ /* 0x000ee20000002400 */
[----:B-1----:R-:W-:-:S02]  /*db10*/  I2FP.F32.S32 R8, R105 ;  /* 0x0000006900087245 */ /* 0x002fc40000201400 */
[C-C-:B------:R-:W-:Y:S02]  /*db20*/  IADD3 R104, PT, PT, R69.reuse, -0x20, -R0.reuse ;  /* 0xffffffe045687810 */ /* 0x140fe40007ffe800 */
[C-C-:B------:R-:W-:Y:S01]  /*db30*/  IADD3 R92, PT, PT, R69.reuse, -0x31, -R0.reuse ;  /* 0xffffffcf455c7810 */ /* 0x140fe20007ffe800 */
[C---:B------:R-:W-:Y:S01]  /*db40*/  FFMA.FTZ R105, -R180.reuse, R8, R53 ;  /* 0x00000008b4697223 */ /* 0x040fe20000010135 */
[----:B------:R-:W-:Y:S01]  /*db50*/  I2FP.F32.S32 R8, R37 ;  /* 0x0000002500087245 */ /* 0x000fe20000201400 */
[----:B------:R-:W-:Y:S01]  /*db60*/  MUFU.TANH R91, R91 ;  /* 0x0000005b005b7308 */ /* 0x000fe20000002400 */
[C-C-:B------:R-:W-:Y:S01]  /*db70*/  IADD3 R89, PT, PT, R69.reuse, -0x38, -R0.reuse ;  /* 0xffffffc845597810 */ /* 0x140fe20007ffe800 */
[C---:B--2---:R-:W-:Y:S01]  /*db80*/  FFMA.FTZ R26, -R180.reuse, R114, R17 ;  /* 0x00000072b41a7223 */ /* 0x044fe20000010111 */
[C-C-:B------:R-:W-:Y:S01]  /*db90*/  IADD3 R43, PT, PT, R69.reuse, -0x40, -R0.reuse ;  /* 0xffffffc0452b7810 */ /* 0x140fe20007ffe800 */
[----:B------:R-:W-:Y:S01]  /*dba0*/  FFMA.FTZ R93, -R180, R8, R121 ;  /* 0x00000008b45d7223 */ /* 0x000fe20000010179 */
[----:B------:R-:W-:Y:S01]  /*dbb0*/  I2FP.F32.S32 R8, R85 ;  /* 0x0000005500087245 */ /* 0x000fe20000201400 */
[----:B------:R-:W-:Y:S01]  /*dbc0*/  VIADD R114, R58, 0x18 ;  /* 0x000000183a727836 */ /* 0x000fe20000000000 */
[C-C-:B------:R-:W-:Y:S01]  /*dbd0*/  IADD3 R88, PT, PT, R69.reuse, -0x41, -R0.reuse ;  /* 0xffffffbf45587810 */ /* 0x140fe20007ffe800 */
[----:B------:R1:W-:Y:S01]  /*dbe0*/  MUFU.TANH R117, R86 ;  /* 0x0000005600757308 */ /* 0x0003e20000002400 */
[C-C-:B------:R-:W-:Y:S01]  /*dbf0*/  IADD3 R84, PT, PT, R69.reuse, -0x48, -R0.reuse ;  /* 0xffffffb845547810 */ /* 0x140fe20007ffe800 */
[----:B---3--:R-:W-:Y:S01]  /*dc00*/  FFMA.FTZ R85, -R180, R8, R123 ;  /* 0x00000008b4557223 */ /* 0x008fe2000001017b */
[--C-:B------:R-:W-:Y:S01]  /*dc10*/  IADD3 R81, PT, PT, R69, -0x49, -R0.reuse ;  /* 0xffffffb745517810 */ /* 0x100fe20007ffe800 */
[----:B------:R-:W-:Y:S01]  /*dc20*/  VIADD R8, R41, 0xfffffff8 ;  /* 0xfffffff829087836 */ /* 0x000fe20000000000 */
[----:B------:R-:W-:-:S02]  /*dc30*/  IADD3 R80, PT, PT, R69, -0x50, -R0 ;  /* 0xffffffb045507810 */ /* 0x000fc40007ffe800 */
[C-C-:B------:R-:W-:Y:S01]  /*dc40*/  IADD3 R76, PT, PT, R69.reuse, -0x51, -R0.reuse ;  /* 0xffffffaf454c7810 */ /* 0x140fe20007ffe800 */
[----:B------:R-:W-:Y:S01]  /*dc50*/  MUFU.TANH R77, R32 ;  /* 0x00000020004d7308 */ /* 0x000fe20000002400 */
[C-C-:B------:R-:W-:Y:S02]  /*dc60*/  IADD3 R73, PT, PT, R69.reuse, -0x58, -R0.reuse ;  /* 0xffffffa845497810 */ /* 0x140fe40007ffe800 */
[C-C-:B------:R-:W-:Y:S02]  /*dc70*/  IADD3 R68, PT, PT, R69.reuse, -0x59, -R0.reuse ;  /* 0xffffffa745447810 */ /* 0x140fe40007ffe800 */
[C-C-:B------:R-:W-:Y:S02]  /*dc80*/  IADD3 R28, PT, PT, R69.reuse, -0x60, -R0.reuse ;  /* 0xffffffa0451c7810 */ /* 0x140fe40007ffe800 */
[C-C-:B------:R-:W-:Y:S01]  /*dc90*/  IADD3 R25, PT, PT, R69.reuse, -0x61, -R0.reuse ;  /* 0xffffff9f45197810 */ /* 0x140fe20007ffe800 */
[----:B------:R-:W-:Y:S01]  /*dca0*/  MUFU.TANH R27, R27 ;  /* 0x0000001b001b7308 */ /* 0x000fe20000002400 */
[C-C-:B------:R-:W-:Y:S01]  /*dcb0*/  IADD3 R24, PT, PT, R69.reuse, -0x68, -R0.reuse ;  /* 0xffffff9845187810 */ /* 0x140fe20007ffe800 */
[----:B-1----:R-:W-:Y:S01]  /*dcc0*/  VIADD R86, R58, 0x41 ;  /* 0x000000413a567836 */ /* 0x002fe20000000000 */
[----:B------:R-:W-:-:S02]  /*dcd0*/  IADD3 R20, PT, PT, R69, -0x69, -R0 ;  /* 0xffffff9745147810 */ /* 0x000fc40007ffe800 */
[C-C-:B------:R-:W-:Y:S02]  /*dce0*/  IADD3 R21, PT, PT, R69.reuse, -0x70, -R0.reuse ;  /* 0xffffff9045157810 */ /* 0x140fe40007ffe800 */
[C-C-:B------:R-:W-:Y:S01]  /*dcf0*/  IADD3 R22, PT, PT, R69.reuse, -0x71, -R0.reuse ;  /* 0xffffff8f45167810 */ /* 0x140fe20007ffe800 */
[----:B------:R-:W1:Y:S01]  /*dd00*/  MUFU.TANH R45, R95 ;  /* 0x0000005f002d7308 */ /* 0x000e620000002400 */
[C-C-:B------:R-:W-:Y:S02]  /*dd10*/  IADD3 R6, PT, PT, R69.reuse, -0x78, -R0.reuse ;  /* 0xffffff8845067810 */ /* 0x140fe40007ffe800 */
[----:B------:R-:W-:Y:S02]  /*dd20*/  IABS R113, R113 ;  /* 0x0000007100717213 */ /* 0x000fe40000000000 */
[----:B------:R-:W-:Y:S02]  /*dd30*/  I2FP.F32.S32 R108, R108 ;  /* 0x0000006c006c7245 */ /* 0x000fe40000201400 */
[----:B------:R-:W-:Y:S01]  /*dd40*/  IADD3 R0, PT, PT, R69, -0x79, -R0 ;  /* 0xffffff8745007810 */ /* 0x000fe20007ffe800 */
[----:B------:R-:W-:Y:S01]  /*dd50*/  MUFU.TANH R53, R78 ;  /* 0x0000004e00357308 */ /* 0x000fe20000002400 */
[----:B------:R-:W-:-:S02]  /*dd60*/  IABS R98, R98 ;  /* 0x0000006200627213 */ /* 0x000fc40000000000 */
[----:B------:R-:W-:Y:S02]  /*dd70*/  IABS R96, R96 ;  /* 0x0000006000607213 */ /* 0x000fe40000000000 */
[----:B------:R-:W-:Y:S01]  /*dd80*/  I2FP.F32.S32 R17, R113 ;  /* 0x0000007100117245 */ /* 0x000fe20000201400 */
[C---:B------:R-:W-:Y:S01]  /*dd90*/  FFMA.FTZ R113, -R180.reuse, R108, R35 ;  /* 0x0000006cb4717223 */ /* 0x040fe20000010123 */
[----:B------:R-:W-:Y:S01]  /*dda0*/  I2FP.F32.S32 R35, R98 ;  /* 0x0000006200237245 */ /* 0x000fe20000201400 */
[----:B------:R2:W-:Y:S01]  /*ddb0*/  MUFU.TANH R69, R36 ;  /* 0x0000002400457308 */ /* 0x0005e20000002400 */
[----:B------:R-:W-:Y:S01]  /*ddc0*/  I2FP.F32.S32 R96, R96 ;  /* 0x0000006000607245 */ /* 0x000fe20000201400 */
[C---:B-1----:R-:W-:Y:S01]  /*ddd0*/  FFMA.FTZ R37, -R180.reuse, R30, R45 ;  /* 0x0000001eb4257223 */ /* 0x042fe2000001012d */
[----:B------:R-:W-:Y:S01]  /*dde0*/  IABS R8, R8 ;  /* 0x0000000800087213 */ /* 0x000fe20000000000 */
[C---:B------:R-:W-:Y:S01]  /*ddf0*/  FFMA.FTZ R35, -R180.reuse, R35, R91 ;  /* 0x00000023b4237223 */ /* 0x040fe2000001015b */
[----:B------:R-:W-:Y:S01]  /*de00*/  IABS R41, R41 ;  /* 0x0000002900297213 */ /* 0x000fe20000000000 */
[----:B------:R-:W-:Y:S01]  /*de10*/  FFMA.FTZ R91, -R180, R96, R117 ;  /* 0x00000060b45b7223 */ /* 0x000fe20000010175 */
[----:B------:R-:W-:Y:S01]  /*de20*/  @P2 LOP3.LUT R172, R172, 0x1, RZ, 0xfc, !PT ;  /* 0x00000001acac2812 */ /* 0x000fe200078efcff */
[----:B------:R-:W-:Y:S01]  /*de30*/  MUFU.TANH R19, R19 ;  /* 0x0000001300137308 */ /* 0x000fe20000002400 */
[----:B------:R-:W-:Y:S01]  /*de40*/  IABS R106, R106 ;  /* 0x0000006a006a7213 */ /* 0x000fe20000000000 */
[C---:B------:R-:W-:Y:S01]  /*de50*/  VIADD R108, R58.reuse, 0x20 ;  /* 0x000000203a6c7836 */ /* 0x040fe20000000000 */
[----:B------:R-:W-:Y:S01]  /*de60*/  IABS R73, R73 ;  /* 0x0000004900497213 */ /* 0x000fe20000000000 */
[C---:B------:R-:W-:Y:S01]  /*de70*/  VIADD R96, R58.reuse, 0x30 ;  /* 0x000000303a607836 */ /* 0x040fe20000000000 */
[----:B------:R-:W-:Y:S01]  /*de80*/  I2FP.F32.S32 R8, R8 ;  /* 0x0000000800087245 */ /* 0x000fe20000201400 */
[----:B------:R-:W-:Y:S01]  /*de90*/  VIADD R98, R58, 0x29 ;  /* 0x000000293a627836 */ /* 0x000fe20000000000 */
[----:B------:R-:W-:Y:S01]  /*dea0*/  LOP3.LUT R172, R172, 0xfffffffd, RZ, 0xc0, !PT ;  /* 0xfffffffdacac7812 */ /* 0x000fe200078ec0ff */
[----:B------:R1:W3:Y:S01]  /*deb0*/  MUFU.TANH R117, R18 ;  /* 0x0000001200757308 */ /* 0x0002e20000002400 */
[----:B------:R-:W-:Y:S01]  /*dec0*/  IABS R92, R92 ;  /* 0x0000005c005c7213 */ /* 0x000fe20000000000 */
[C---:B--2---:R-:W-:Y:S01]  /*ded0*/  VIADD R36, R58.reuse, 0x71 ;  /* 0x000000713a247836 */ /* 0x044fe20000000000 */
[----:B------:R-:W-:Y:S01]  /*dee0*/  I2FP.F32.S32 R95, R106 ;  /* 0x0000006a005f7245 */ /* 0x000fe20000201400 */
[----:B------:R-:W-:Y:S01]  /*def0*/  VIADD R106, R58, 0x21 ;  /* 0x000000213a6a7836 */ /* 0x000fe20000000000 */
[----:B------:R-:W-:-:S02]  /*df00*/  IABS R43, R43 ;  /* 0x0000002b002b7213 */ /* 0x000fc40000000000 */
[----:B------:R-:W-:Y:S01]  /*df10*/  I2FP.F32.S32 R62, R73 ;  /* 0x00000049003e7245 */ /* 0x000fe20000201400 */
[----:B------:R-:W2:Y:S01]  /*df20*/  MUFU.TANH R119, R44 ;  /* 0x0000002c00777308 */ /* 0x000ea20000002400 */
[----:B------:R-:W-:Y:S01]  /*df30*/  FFMA.FTZ R73, -R180, R8, R77 ;  /* 0x00000008b4497223 */ /* 0x000fe2000001014d */
[----:B------:R-:W-:Y:S01]  /*df40*/  @P0 LOP3.LUT R172, R172, 0x2, RZ, 0xfc, !PT ;  /* 0x00000002acac0812 */ /* 0x000fe200078efcff */
[C---:B------:R-:W-:Y:S01]  /*df50*/  FFMA.FTZ R95, -R180.reuse, R95, R27 ;  /* 0x0000005fb45f7223 */ /* 0x040fe2000001011b */
[----:B------:R-:W-:Y:S02]  /*df60*/  IABS R68, R68 ;  /* 0x0000004400447213 */ /* 0x000fe40000000000 */
[----:B------:R-:W-:Y:S02]  /*df70*/  IABS R89, R89 ;  /* 0x0000005900597213 */ /* 0x000fe40000000000 */
[----:B------:R-:W4:Y:S01]  /*df80*/  MUFU.TANH R71, R71 ;  /* 0x0000004700477308 */ /* 0x000f220000002400 */
[----:B-1----:R-:W-:Y:S01]  /*df90*/  I2FP.F32.S32 R18, R41 ;  /* 0x0000002900127245 */ /* 0x002fe20000201400 */
[----:B---3--:R-:W-:Y:S01]  /*dfa0*/  FFMA.FTZ R62, -R180, R62, R117 ;  /* 0x0000003eb43e7223 */ /* 0x008fe20000010175 */
[----:B------:R-:W-:-:S02]  /*dfb0*/  I2FP.F32.S32 R92, R92 ;  /* 0x0000005c005c7245 */ /* 0x000fc40000201400 */
[C---:B------:R-:W-:Y:S01]  /*dfc0*/  ISETP.GT.AND P0, PT, R5.reuse, R58, PT ;  /* 0x0000003a0500720c */ /* 0x040fe20003f04270 */
[C---:B------:R-:W-:Y:S01]  /*dfd0*/  FFMA.FTZ R8, -R180.reuse, R18, R69 ;  /* 0x00000012b4087223 */ /* 0x040fe20000010145 */
[----:B------:R-:W-:Y:S01]  /*dfe0*/  I2FP.F32.S32 R43, R43 ;  /* 0x0000002b002b7245 */ /* 0x000fe20000201400 */
[----:B------:R-:W1:Y:S01]  /*dff0*/  MUFU.TANH R79, R79 ;  /* 0x0000004f004f7308 */ /* 0x000e620000002400 */
[----:B------:R-:W-:Y:S01]  /*e000*/  IABS R76, R76 ;  /* 0x0000004c004c7213 */ /* 0x000fe20000000000 */
[----:B--2---:R-:W-:Y:S01]  /*e010*/  FFMA.FTZ R17, -R180, R17, R119 ;  /* 0x00000011b4117223 */ /* 0x004fe20000010177 */
[----:B------:R-:W-:Y:S01]  /*e020*/  I2FP.F32.S32 R68, R68 ;  /* 0x0000004400447245 */ /* 0x000fe20000201400 */
[----:B------:R-:W-:Y:S01]  /*e030*/  VIADD R44, R58, 0x69 ;  /* 0x000000693a2c7836 */ /* 0x000fe20000000000 */
[----:B------:R-:W-:Y:S01]  /*e040*/  I2FP.F32.S32 R30, R89 ;  /* 0x00000059001e7245 */ /* 0x000fe20000201400 */
[----:B------:R-:W-:Y:S01]  /*e050*/  FFMA.FTZ R89, -R180, R92, R83 ;  /* 0x0000005cb4597223 */ /* 0x000fe20000010153 */
[----:B------:R-:W-:Y:S01]  /*e060*/  FSEL R8, R8, -INF , !P0 ;  /* 0xff80000008087808 */ /* 0x000fe20004000000 */
[----:B------:R-:W2:Y:S01]  /*e070*/  MUFU.TANH R27, R74 ;  /* 0x0000004a001b7308 */ /* 0x000ea20000002400 */
[----:B------:R-:W-:Y:S01]  /*e080*/  IABS R88, R88 ;  /* 0x0000005800587213 */ /* 0x000fe20000000000 */
[C---:B------:R-:W-:Y:S01]  /*e090*/  FFMA.FTZ R83, -R180.reuse, R43, R53 ;  /* 0x0000002bb4537223 */ /* 0x040fe20000010135 */
[C---:B------:R-:W-:Y:S01]  /*e0a0*/  ISETP.GT.AND P0, PT, R5.reuse, R118, PT ;  /* 0x000000760500720c */ /* 0x040fe20003f04270 */
[----:B------:R-:W-:Y:S01]  /*e0b0*/  FFMA.FTZ R41, -R180, R68, R19 ;  /* 0x00000044b4297223 */ /* 0x000fe20000010113 */
[----:B------:R-:W-:Y:S01]  /*e0c0*/  I2FP.F32.S32 R53, R76 ;  /* 0x0000004c00357245 */ /* 0x000fe20000201400 */
[----:B------:R-:W-:Y:S01]  /*e0d0*/  VIADD R76, R58, 0x51 ;  /* 0x000000513a4c7836 */ /* 0x000fe20000000000 */
[----:B------:R-:W-:Y:S01]  /*e0e0*/  IABS R81, R81 ;  /* 0x0000005100517213 */ /* 0x000fe20000000000 */
[----:B------:R3:W2:Y:S01]  /*e0f0*/  MUFU.TANH R45, R70 ;  /* 0x00000046002d7308 */ /* 0x0006a20000002400 */
[----:B------:R-:W-:Y:S01]  /*e100*/  I2FP.F32.S32 R88, R88 ;  /* 0x0000005800587245 */ /* 0x000fe20000201400 */
[----:B----4-:R-:W-:Y:S01]  /*e110*/  FFMA.FTZ R53, -R180, R53, R71 ;  /* 0x00000035b4357223 */ /* 0x010fe20000010147 */
[----:B------:R-:W-:Y:S01]  /*e120*/  FSEL R19, R60, -INF , !P0 ;  /* 0xff8000003c137808 */ /* 0x000fe20004000000 */
[C---:B------:R-:W-:Y:S01]  /*e130*/  VIADD R92, R58.reuse, 0x38 ;  /* 0x000000383a5c7836 */ /* 0x040fe20000000000 */
[----:B------:R-:W-:Y:S01]  /*e140*/  ISETP.GT.AND P0, PT, R5, R108, PT ;  /* 0x0000006c0500720c */ /* 0x000fe20003f04270 */
[----:B------:R-:W-:Y:S01]  /*e150*/  VIADD R68, R58, 0x68 ;  /* 0x000000683a447836 */ /* 0x000fe20000000000 */
[----:B------:R-:W-:Y:S01]  /*e160*/  IABS R84, R84 ;  /* 0x0000005400547213 */ /* 0x000fe20000000000 */
[----:B------:R4:W-:Y:S01]  /*e170*/  MUFU.TANH R119, R94 ;  /* 0x0000005e00777308 */ /* 0x0009e20000002400 */
[----:B------:R-:W-:Y:S01]  /*e180*/  I2FP.F32.S32 R78, R81 ;  /* 0x00000051004e7245 */ /* 0x000fe20000201400 */
[----:B-1----:R-:W-:Y:S01]  /*e190*/  FFMA.FTZ R81, -R180, R88, R79 ;  /* 0x00000058b4517223 */ /* 0x002fe2000001014f */
[----:B------:R-:W-:Y:S01]  /*e1a0*/  FSEL R71, R65, -INF , !P1 ;  /* 0xff80000041477808 */ /* 0x000fe20004800000 */
[C---:B------:R-:W-:Y:S01]  /*e1b0*/  VIADD R88, R58.reuse, 0x40 ;  /* 0x000000403a587836 */ /* 0x040fe20000000000 */
[----:B------:R-:W-:Y:S01]  /*e1c0*/  IABS R80, R80 ;  /* 0x0000005000507213 */ /* 0x000fe20000000000 */
[C---:B------:R-:W-:Y:S01]  /*e1d0*/  VIADD R60, R58.reuse, 0x59 ;  /* 0x000000593a3c7836 */ /* 0x040fe20000000000 */
[----:B------:R-:W-:Y:S01]  /*e1e0*/  ISETP.GT.AND P1, PT, R5, R116, PT ;  /* 0x000000740500720c */ /* 0x000fe20003f24270 */
[----:B------:R1:W1:Y:S01]  /*e1f0*/  MUFU.TANH R87, R82 ;  /* 0x0000005200577308 */ /* 0x0002620000002400 */
[----:B------:R-:W-:Y:S01]  /*e200*/  FSEL R109, R109, -INF , !P0 ;  /* 0xff8000006d6d7808 */ /* 0x000fe20004000000 */
[----:B---3--:R-:W-:Y:S01]  /*e210*/  VIADD R70, R58, 0x60 ;  /* 0x000000603a467836 */ /* 0x008fe20000000000 */
[----:B------:R-:W-:-:S02]  /*e220*/  I2FP.F32.S32 R84, R84 ;  /* 0x0000005400547245 */ /* 0x000fc40000201400 */
[C---:B------:R-:W-:Y:S02]  /*e230*/  ISETP.GT.AND P0, PT, R5.reuse, R96, PT ;  /* 0x000000600500720c */ /* 0x040fe40003f04270 */
[----:B------:R-:W-:Y:S01]  /*e240*/  IABS R104, R104 ;  /* 0x0000006800687213 */ /* 0x000fe20000000000 */
[----:B--2---:R-:W-:Y:S01]  /*e250*/  FFMA.FTZ R79, -R180, R84, R27 ;  /* 0x00000054b44f7223 */ /* 0x004fe2000001011b */
[C---:B------:R-:W-:Y:S01]  /*e260*/  ISETP.GT.AND P2, PT, R5.reuse, R122, PT ;  /* 0x0000007a0500720c */ /* 0x040fe20003f44270 */
[C---:B----4-:R-:W-:Y:S01]  /*e270*/  VIADD R94, R58.reuse, 0x31 ;  /* 0x000000313a5e7836 */ /* 0x050fe20000000000 */
[----:B------:R-:W-:Y:S01]  /*e280*/  I2FP.F32.S32 R80, R80 ;  /* 0x0000005000507245 */ /* 0x000fe20000201400 */
[----:B------:R-:W2:Y:S01]  /*e290*/  MUFU.TANH R27, R34 ;  /* 0x00000022001b7308 */ /* 0x000ea20000002400 */
[----:B------:R-:W-:Y:S01]  /*e2a0*/  ISETP.GT.AND P3, PT, R5, R120, PT ;  /* 0x000000780500720c */ /* 0x000fe20003f64270 */
[----:B------:R-:W-:Y:S01]  /*e2b0*/  VIADD R84, R58, 0x48 ;  /* 0x000000483a547836 */ /* 0x000fe20000000000 */
[----:B------:R-:W-:Y:S01]  /*e2c0*/  FSEL R97, R97, -INF , !P1 ;  /* 0xff80000061617808 */ /* 0x000fe20004800000 */
[----:B------:R-:W-:Y:S01]  /*e2d0*/  FFMA.FTZ R43, -R180, R80, R45 ;  /* 0x00000050b42b7223 */ /* 0x000fe2000001012d */
[----:B------:R-:W-:Y:S01]  /*e2e0*/  IABS R67, R67 ;  /* 0x0000004300437213 */ /* 0x000fe20000000000 */
[C---:B------:R-:W-:Y:S01]  /*e2f0*/  VIADD R80, R58.reuse, 0x50 ;  /* 0x000000503a507836 */ /* 0x040fe20000000000 */
[----:B------:R-:W-:Y:S01]  /*e300*/  ISETP.GT.AND P1, PT, R5, R106, PT ;  /* 0x0000006a0500720c */ /* 0x000fe20003f24270 */
[----:B------:R-:W3:Y:S01]  /*e310*/  MUFU.TANH R75, R75 ;  /* 0x0000004b004b7308 */ /* 0x000ee20000002400 */
[----:B------:R-:W-:Y:S01]  /*e320*/  FSEL R141, R141, -INF , !P0 ;  /* 0xff8000008d8d7808 */ /* 0x000fe20004000000 */
[----:B-1----:R-:W-:Y:S01]  /*e330*/  VIADD R82, R58, 0x49 ;  /* 0x000000493a527836 */ /* 0x002fe20000000000 */
[----:B------:R-:W-:Y:S01]  /*e340*/  ISETP.GT.AND P0, PT, R5, R88, PT ;  /* 0x000000580500720c */ /* 0x000fe20003f04270 */
[----:B------:R-:W-:Y:S01]  /*e350*/  FFMA.FTZ R87, -R180, R30, R87 ;  /* 0x0000001eb4577223 */ /* 0x000fe20000010157 */
[----:B------:R-:W-:Y:S01]  /*e360*/  I2FP.F32.S32 R32, R104 ;  /* 0x0000006800207245 */ /* 0x000fe20000201400 */
[C---:B------:R-:W-:Y:S01]  /*e370*/  VIADD R104, R58.reuse, 0x28 ;  /* 0x000000283a687836 */ /* 0x040fe20000000000 */
[----:B------:R-:W-:Y:S01]  /*e380*/  FSEL R73, R73, -INF , !P2 ;  /* 0xff80000049497808 */ /* 0x000fe20005000000 */
[----:B------:R-:W-:Y:S01]  /*e390*/  VIADD R30, R58, 0x79 ;  /* 0x000000793a1e7836 */ /* 0x000fe20000000000 */
[C---:B------:R-:W-:Y:S01]  /*e3a0*/  ISETP.GT.AND P2, PT, R5.reuse, R114, PT ;  /* 0x000000720500720c */ /* 0x040fe20003f44270 */
[----:B--2---:R-:W-:Y:S01]  /*e3b0*/  FFMA.FTZ R69, -R180, R18, R27 ;  /* 0x00000012b4457223 */ /* 0x004fe2000001011b */
[----:B------:R-:W-:Y:S01]  /*e3c0*/  FSEL R65, R64, -INF , !P3 ;  /* 0xff80000040417808 */ /* 0x000fe20005800000 */
[----:B------:R-:W-:Y:S01]  /*e3d0*/  VIADD R64, R58, 0x70 ;  /* 0x000000703a407836 */ /* 0x000fe20000000000 */
[----:B------:R-:W-:Y:S01]  /*e3e0*/  I2FP.F32.S32 R67, R67 ;  /* 0x0000004300437245 */ /* 0x000fe20000201400 */
[----:B------:R-:W-:Y:S01]  /*e3f0*/  MUFU.TANH R15, R15 ;  /* 0x0000000f000f7308 */ /* 0x000fe20000002400 */
[----:B------:R-:W-:-:S02]  /*e400*/  ISETP.GT.AND P3, PT, R5, R112, PT ;  /* 0x000000700500720c */ /* 0x000fc40003f64270 */
[----:B------:R-:W-:Y:S01]  /*e410*/  FSEL R107, R107, -INF , !P1 ;  /* 0xff8000006b6b7808 */ /* 0x000fe20004800000 */
[C---:B------:R-:W-:Y:S01]  /*e420*/  FFMA.FTZ R67, -R180.reuse, R67, R39 ;  /* 0x00000043b4437223 */ /* 0x040fe20000010127 */
[----:B------:R-:W-:Y:S01]  /*e430*/  ISETP.GT.AND P1, PT, R5, R94, PT ;  /* 0x0000005e0500720c */ /* 0x000fe20003f24270 */
[----:B------:R-:W-:Y:S01]  /*e440*/  FFMA.FTZ R39, -R180, R32, R119 ;  /* 0x00000020b4277223 */ /* 0x000fe20000010177 */
[----:B------:R-:W-:Y:S01]  /*e450*/  FSEL R135, R135, -INF , !P0 ;  /* 0xff80000087877808 */ /* 0x000fe20004000000 */
[----:B------:R-:W-:Y:S01]  /*e460*/  VIADD R32, R58, 0x78 ;  /* 0x000000783a207836 */ /* 0x000fe20000000000 */
[----:B------:R-:W-:Y:S01]  /*e470*/  ISETP.GT.AND P0, PT, R5, R76, PT ;  /* 0x0000004c0500720c */ /* 0x000fe20003f04270 */
[----:B---3--:R-:W-:Y:S01]  /*e480*/  FFMA.FTZ R78, -R180, R78, R75 ;  /* 0x0000004eb44e7223 */ /* 0x008fe2000001014b */
[----:B------:R-:W-:Y:S01]  /*e490*/  FSEL R99, R99, -INF , !P2 ;  /* 0xff80000063637808 */ /* 0x000fe20005000000 */
[----:B------:R-:W-:Y:S01]  /*e4a0*/  MUFU.TANH R11, R11 ;  /* 0x0000000b000b7308 */ /* 0x000fe20000002400 */
[----:B------:R-:W-:-:S02]  /*e4b0*/  ISETP.GT.AND P2, PT, R5, R104, PT ;  /* 0x000000680500720c */ /* 0x000fc40003f44270 */
[----:B------:R-:W-:Y:S02]  /*e4c0*/  FSEL R110, R110, -INF , !P3 ;  /* 0xff8000006e6e7808 */ /* 0x000fe40005800000 */
[C---:B------:R-:W-:Y:S02]  /*e4d0*/  ISETP.GT.AND P4, PT, R5.reuse, R98, PT ;  /* 0x000000620500720c */ /* 0x040fe40003f84270 */
[----:B------:R-:W-:Y:S01]  /*e4e0*/  ISETP.GT.AND P3, PT, R5, R92, PT ;  /* 0x0000005c0500720c */ /* 0x000fe20003f64270 */
[----:B------:R-:W-:Y:S01]  /*e4f0*/  MUFU.TANH R55, R55 ;  /* 0x0000003700377308 */ /* 0x000fe20000002400 */
[----:B------:R-:W-:Y:S02]  /*e500*/  FSEL R115, R115, -INF , !P1 ;  /* 0xff80000073737808 */ /* 0x000fe40004800000 */
[----:B------:R-:W-:Y:S02]  /*e510*/  ISETP.GT.AND P1, PT, R5, R80, PT ;  /* 0x000000500500720c */ /* 0x000fe40003f24270 */
[----:B------:R-:W-:-:S02]  /*e520*/  FSEL R72, R72, -INF , !P0 ;  /* 0xff80000048487808 */ /* 0x000fc40004000000 */
[----:B------:R-:W-:Y:S01]  /*e530*/  ISETP.GT.AND P0, PT, R5, R68, PT ;  /* 0x000000440500720c */ /* 0x000fe20003f04270 */
[----:B------:R-:W-:Y:S01]  /*e540*/  MUFU.TANH R47, R47 ;  /* 0x0000002f002f7308 */ /* 0x000fe20000002400 */
[----:B------:R-:W-:Y:S02]  /*e550*/  FSEL R187, R187, -INF , !P2 ;  /* 0xff800000bbbb7808 */ /* 0x000fe40005000000 */
[----:B------:R-:W-:Y:S02]  /*e560*/  FSEL R185, R185, -INF , !P4 ;  /* 0xff800000b9b97808 */ /* 0x000fe40006000000 */
[----:B------:R-:W-:Y:S02]  /*e570*/  ISETP.GT.AND P2, PT, R5, R86, PT ;  /* 0x000000560500720c */ /* 0x000fe40003f44270 */
[----:B------:R-:W-:Y:S02]  /*e580*/  FSEL R139, R139, -INF , !P3 ;  /* 0xff8000008b8b7808 */ /* 0x000fe40005800000 */
[----:B------:R-:W-:-:S02]  /*e590*/  ISETP.GT.AND P4, PT, R5, R90, PT ;  /* 0x0000005a0500720c */ /* 0x000fc40003f84270 */
[C---:B------:R-:W-:Y:S02]  /*e5a0*/  ISETP.GT.AND P3, PT, R5.reuse, R84, PT ;  /* 0x000000540500720c */ /* 0x040fe40003f64270 */
[----:B------:R-:W-:Y:S01]  /*e5b0*/  FSEL R74, R42, -INF , !P1 ;  /* 0xff8000002a4a7808 */ /* 0x000fe20004800000 */
[----:B------:R-:W-:Y:S01]  /*e5c0*/  VIADD R42, R58, 0x61 ;  /* 0x000000613a2a7836 */ /* 0x000fe20000000000 */
[----:B------:R-:W-:Y:S02]  /*e5d0*/  FSEL R66, R66, -INF , !P0 ;  /* 0xff80000042427808 */ /* 0x000fe40004000000 */
[----:B------:R-:W-:Y:S02]  /*e5e0*/  ISETP.GT.AND P0, PT, R5, R32, PT ;  /* 0x000000200500720c */ /* 0x000fe40003f04270 */
[----:B------:R-:W-:Y:S02]  /*e5f0*/  FSEL R133, R133, -INF , !P2 ;  /* 0xff80000085857808 */ /* 0x000fe40005000000 */
[----:B------:R-:W-:-:S02]  /*e600*/  FSEL R111, R111, -INF , !P4 ;  /* 0xff8000006f6f7808 */ /* 0x000fc40006000000 */
[----:B------:R-:W-:Y:S02]  /*e610*/  FSEL R131, R131, -INF , !P3 ;  /* 0xff80000083837808 */ /* 0x000fe40005800000 */
[C---:B------:R-:W-:Y:S02]  /*e620*/  ISETP.GT.AND P2, PT, R5.reuse, R70, PT ;  /* 0x000000460500720c */ /* 0x040fe40003f44270 */
[C---:B------:R-:W-:Y:S02]  /*e630*/  ISETP.GT.AND P4, PT, R5.reuse, R82, PT ;  /* 0x000000520500720c */ /* 0x040fe40003f84270 */
[----:B------:R-:W-:Y:S02]  /*e640*/  ISETP.GT.AND P3, PT, R5, R52, PT ;  /* 0x000000340500720c */ /* 0x000fe40003f64270 */
[----:B------:R-:W-:Y:S02]  /*e650*/  FSEL R67, R67, -INF , !P6 ;  /* 0xff80000043437808 */ /* 0x000fe40007000000 */
[----:B------:R-:W-:-:S02]  /*e660*/  ISETP.GT.AND P1, PT, R5, R42, PT ;  /* 0x0000002a0500720c */ /* 0x000fc40003f24270 */
[----:B------:R-:W-:Y:S02]  /*e670*/  FSEL R18, R17, -INF , !P0 ;  /* 0xff80000011127808 */ /* 0x000fe40004000000 */
[----:B------:R-:W-:Y:S02]  /*e680*/  LOP3.LUT P6, RZ, R172, 0x2, RZ, 0xc0, !PT ;  /* 0x00000002acff7812 */ /* 0x000fe400078cc0ff */
[----:B------:R-:W-:Y:S02]  /*e690*/  ISETP.GT.AND P0, PT, R33, R122, PT ;  /* 0x0000007a2100720c */ /* 0x000fe40003f04270 */
[----:B------:R-:W-:Y:S02]  /*e6a0*/  FSEL R27, R13, -INF , !P2 ;  /* 0xff8000000d1b7808 */ /* 0x000fe40005000000 */
[----:B------:R-:W-:Y:S02]  /*e6b0*/  FSEL R127, R127, -INF , !P4 ;  /* 0xff8000007f7f7808 */ /* 0x000fe40006000000 */
[----:B------:R-:W-:-:S02]  /*e6c0*/  FSEL R45, R23, -INF , !P3 ;  /* 0xff800000172d7808 */ /* 0x000fc40005800000 */
[C---:B------:R-:W-:Y:S02]  /*e6d0*/  ISETP.GT.AND P2, PT, R5.reuse, R36, PT ;  /* 0x000000240500720c */ /* 0x040fe40003f44270 */
[C---:B------:R-:W-:Y:S02]  /*e6e0*/  ISETP.GT.AND P4, PT, R5.reuse, R60, PT ;  /* 0x0000003c0500720c */ /* 0x040fe40003f84270 */
[----:B------:R-:W-:Y:S02]  /*e6f0*/  ISETP.GT.AND P3, PT, R5, R64, PT ;  /* 0x000000400500720c */ /* 0x000fe40003f64270 */
[----:B------:R-:W-:Y:S02]  /*e700*/  FSEL R29, R29, -INF , !P1 ;  /* 0xff8000001d1d7808 */ /* 0x000fe40004800000 */
[----:B------:R-:W-:Y:S02]  /*e710*/  FSEL R77, R67, -INF , !P6 ;  /* 0xff800000434d7808 */ /* 0x000fe40007000000 */
[----:B------:R-:W-:-:S02]  /*e720*/  ISETP.GT.AND P1, PT, R5, R30, PT ;  /* 0x0000001e0500720c */ /* 0x000fc40003f24270 */
[----:B------:R-:W-:Y:S02]  /*e730*/  ISETP.GE.AND P6, PT, R118, R183, PT ;  /* 0x000000b77600720c */ /* 0x000fe40003fc6270 */
[----:B------:R-:W-:Y:S02]  /*e740*/  FSEL R75, R69, -INF , !P0 ;  /* 0xff800000454b7808 */ /* 0x000fe40004000000 */
[----:B------:R-:W-:Y:S02]  /*e750*/  ISETP.GT.AND P0, PT, R33, R118, PT ;  /* 0x000000762100720c */ /* 0x000fe40003f04270 */
[----:B------:R-:W-:Y:S02]  /*e760*/  FSEL R26, R26, -INF , !P2 ;  /* 0xff8000001a1a7808 */ /* 0x000fe40005000000 */
[----:B------:R-:W-:Y:S02]  /*e770*/  FSEL R63, R63, -INF , !P4 ;  /* 0xff8000003f3f7808 */ /* 0x000fe40006000000 */
[----:B------:R-:W-:-:S02]  /*e780*/  FSEL R34, R12, -INF , !P3 ;  /* 0xff8000000c227808 */ /* 0x000fc40005800000 */
[-C--:B------:R-:W-:Y:S02]  /*e790*/  ISETP.GE.AND P2, PT, R120, R183.reuse, PT ;  /* 0x000000b77800720c */ /* 0x080fe40003f46270 */
[----:B------:R-:W-:Y:S02]  /*e7a0*/  ISETP.GT.AND P4, PT, R5, R44, PT ;  /* 0x0000002c0500720c */ /* 0x000fe40003f84270 */
[----:B------:R-:W-:Y:S02]  /*e7b0*/  ISETP.GE.AND P5, PT, R122, R183, PT ;  /* 0x000000b77a00720c */ /* 0x000fe40003fa6270 */
[----:B------:R-:W-:Y:S02]  /*e7c0*/  FSEL R12, R31, -INF , !P1 ;  /* 0xff8000001f0c7808 */ /* 0x000fe40004800000 */
[----:B------:R-:W-:Y:S02]  /*e7d0*/  P2R R13, PR, RZ, 0x40 ;  /* 0x00000040ff0d7803 */ /* 0x000fe40000000000 */
[----:B------:R-:W-:-:S02]  /*e7e0*/  ISETP.GT.AND P1, PT, R33, R120, PT ;  /* 0x000000782100720c */ /* 0x000fc40003f24270 */
[----:B------:R-:W-:Y:S02]  /*e7f0*/  ISETP.GE.AND P6, PT, R118, R181, PT ;  /* 0x000000b57600720c */ /* 0x000fe40003fc6270 */
[----:B------:R-:W-:Y:S02]  /*e800*/  FSEL R7, R7, -INF , !P0 ;  /* 0xff80000007077808 */ /* 0x000fe40004000000 */
[----:B------:R-:W-:Y:S02]  /*e810*/  FSEL R23, R65, -INF , !P2 ;  /* 0xff80000041177808 */ /* 0x000fe40005000000 */
[----:B------:R-:W-:Y:S02]  /*e820*/  FSEL R40, R40, -INF , !P4 ;  /* 0xff80000028287808 */ /* 0x000fe40006000000 */
[----:B------:R-:W-:Y:S02]  /*e830*/  FSEL R69, R73, -INF , !P5 ;  /* 0xff80000049457808 */ /* 0x000fe40006800000 */
[----:B------:R-:W-:-:S02]  /*e840*/  ISETP.NE.AND P2, PT, R13, RZ, PT ;  /* 0x000000ff0d00720c */ /* 0x000fc40003f45270 */
[----:B------:R-:W-:Y:S02]  /*e850*/  ISETP.GE.AND P4, PT, R122, R181, PT ;  /* 0x000000b57a00720c */ /* 0x000fe40003f86270 */
[----:B------:R-:W-:Y:S02]  /*e860*/  FSEL R9, R9, -INF , !P1 ;  /* 0xff80000009097808 */ /* 0x000fe40004800000 */
[----:B------:R-:W-:Y:S02]  /*e870*/  ISETP.GT.AND P0, PT, R33, R114, PT ;  /* 0x000000722100720c */ /* 0x000fe40003f04270 */
[----:B------:R-:W-:Y:S02]  /*e880*/  FSEL R73, R7, -INF , !P6 ;  /* 0xff80000007497808 */ /* 0x000fe40007000000 */
[----:B------:R-:W-:Y:S02]  /*e890*/  ISETP.GT.AND P1, PT, R33, R116, PT ;  /* 0x000000742100720c */ /* 0x000fe40003f24270 */
[----:B------:R-:W-:-:S02]  /*e8a0*/  ISETP.GE.AND P6, PT, R112, R183, PT ;  /* 0x000000b77000720c */ /* 0x000fc40003fc6270 */
[----:B------:R-:W-:Y:S02]  /*e8b0*/  FSEL R19, R19, -INF , !P2 ;  /* 0xff80000013137808 */ /* 0x000fe40005000000 */
[----:B------:R-:W-:Y:S02]  /*e8c0*/  FSEL R75, R75, -INF , !P4 ;  /* 0xff8000004b4b7808 */ /* 0x000fe40006000000 */
[-C--:B------:R-:W-:Y:S02]  /*e8d0*/  ISETP.GE.AND P2, PT, R114, R181.reuse, PT ;  /* 0x000000b57200720c */ /* 0x080fe40003f46270 */
[----:B------:R-:W-:Y:S02]  /*e8e0*/  FSEL R31, R105, -INF , !P0 ;  /* 0xff800000691f7808 */ /* 0x000fe40004000000 */
[----:B------:R-:W-:Y:S02]  /*e8f0*/  ISETP.GE.AND P4, PT, R116, R181, PT ;  /* 0x000000b57400720c */ /* 0x000fe40003f86270 */
[----:B------:R-:W-:-:S02]  /*e900*/  FSEL R65, R113, -INF , !P1 ;  /* 0xff80000071417808 */ /* 0x000fc40004800000 */
[----:B------:R-:W-:Y:S02]  /*e910*/  P2R R7, PR, RZ, 0x40 ;  /* 0x00000040ff077803 */ /* 0x000fe40000000000 */
[C---:B------:R-:W-:Y:S02]  /*e920*/  ISETP.GT.AND P1, PT, R33.reuse, R112, PT ;  /* 0x000000702100720c */ /* 0x040fe40003f24270 */
[----:B------:R-:W-:Y:S02]  /*e930*/  ISETP.GT.AND P0, PT, R33, R108, PT ;  /* 0x0000006c2100720c */ /* 0x000fe40003f04270 */
[----:B------:R-:W-:Y:S02]  /*e940*/  FSEL R31, R31, -INF , !P2 ;  /* 0xff8000001f1f7808 */ /* 0x000fe40005000000 */
[----:B------:R-:W-:Y:S02]  /*e950*/  FSEL R65, R65, -INF , !P4 ;  /* 0xff80000041417808 */ /* 0x000fe40006000000 */
[----:B------:R-:W-:-:S02]  /*e960*/  ISETP.NE.AND P2, PT, R7, RZ, PT ;  /* 0x000000ff0700720c */ /* 0x000fc40003f45270 */
[----:B------:R-:W-:Y:S02]  /*e970*/  ISETP.GE.AND P4, PT, R108, R181, PT ;  /* 0x000000b56c00720c */ /* 0x000fe40003f86270 */
[----:B------:R-:W-:Y:S02]  /*e980*/  FSEL R7, R95, -INF , !P1 ;  /* 0xff8000005f077808 */ /* 0x000fe40004800000 */
[----:B------:R-:W-:Y:S02]  /*e990*/  FSEL R39, R39, -INF , !P0 ;  /* 0xff80000027277808 */ /* 0x000fe40004000000 */
[C---:B------:R-:W-:Y:S02]  /*e9a0*/  ISETP.GT.AND P1, PT, R33.reuse, R106, PT ;  /* 0x0000006a2100720c */ /* 0x040fe40003f24270 */
[----:B------:R-:W-:Y:S02]  /*e9b0*/  ISETP.GT.AND P0, PT, R33, R104, PT ;  /* 0x000000682100720c */ /* 0x000fe40003f04270 */
[----:B------:R-:W-:-:S02]  /*e9c0*/  FSEL R193, R39, -INF , !P4 ;  /* 0xff80000027c17808 */ /* 0x000fc40006000000 */
[----:B------:R-:W-:Y:S02]  /*e9d0*/  FSEL R39, R37, -INF , !P1 ;  /* 0xff80000025277808 */ /* 0x000fe40004800000 */
[----:B------:R-:W-:Y:S02]  /*e9e0*/  FSEL R93, R93, -INF , !P0 ;  /* 0xff8000005d5d7808 */ /* 0x000fe40004000000 */
[C---:B------:R-:W-:Y:S02]  /*e9f0*/  ISETP.GT.AND P1, PT, R33.reuse, R98, PT ;  /* 0x000000622100720c */ /* 0x040fe40003f24270 */
[----:B------:R-:W-:Y:S02]  /*ea00*/  ISETP.GT.AND P0, PT, R33, R96, PT ;  /* 0x000000602100720c */ /* 0x000fe40003f04270 */
[-C--:B------:R-:W-:Y:S02]  /*ea10*/  ISETP.GE.AND P6, PT, R112, R181.reuse, PT ;  /* 0x000000b57000720c */ /* 0x080fe40003fc6270 */
[----:B------:R-:W-:-:S02]  /*ea20*/  ISETP.GE.AND P4, PT, R98, R181, PT ;  /* 0x000000b56200720c */ /* 0x000fc40003f86270 */
[----:B------:R-:W-:Y:S02]  /*ea30*/  FSEL R35, R35, -INF , !P1 ;  /* 0xff80000023237808 */ /* 0x000fe40004800000 */
[----:B------:R-:W-:Y:S02]  /*ea40*/  FSEL R91, R91, -INF , !P0 ;  /* 0xff8000005b5b7808 */ /* 0x000fe40004000000 */
[----:B------:R-:W-:Y:S02]  /*ea50*/  FSEL R7, R7, -INF , !P6 ;  /* 0xff80000007077808 */ /* 0x000fe40007000000 */
[----:B------:R-:W-:Y:S02]  /*ea60*/  ISETP.GT.AND P0, PT, R33, R92, PT ;  /* 0x0000005c2100720c */ /* 0x000fe40003f04270 */
[----:B------:R-:W-:Y:S02]  /*ea70*/  ISETP.GE.AND P6, PT, R104, R183, PT ;  /* 0x000000b76800720c */ /* 0x000fe40003fc6270 */
[----:B------:R-:W-:-:S02]  /*ea80*/  FSEL R35, R35, -INF , !P4 ;  /* 0xff80000023237808 */ /* 0x000fc40006000000 */
[-C--:B------:R-:W-:Y:S02]  /*ea90*/  ISETP.GE.AND P4, PT, R92, R181.reuse, PT ;  /* 0x000000b55c00720c */ /* 0x080fe40003f86270 */
[----:B------:R-:W-:Y:S02]  /*eaa0*/  FSEL R143, R87, -INF , !P0 ;  /* 0xff800000578f7808 */ /* 0x000fe40004000000 */
[----:B------:R-:W-:Y:S02]  /*eab0*/  LOP3.LUT P3, RZ, R172, 0x1, RZ, 0xc0, !PT ;  /* 0x00000001acff7812 */ /* 0x000fe4000786c0ff */
[----:B------:R-:W-:Y:S02]  /*eac0*/  P2R R95, PR, RZ, 0x40 ;  /* 0x00000040ff5f7803 */ /* 0x000fe40000000000 */
[----:B------:R-:W-:Y:S02]  /*ead0*/  ISETP.GE.AND P6, PT, R104, R181, PT ;  /* 0x000000b56800720c */ /* 0x000fe40003fc6270 */
[----:B------:R-:W-:-:S02]  /*eae0*/  FSEL R143, R143, -INF , !P4 ;  /* 0xff8000008f8f7808 */ /* 0x000fc40006000000 */
[----:B------:R-:W-:Y:S02]  /*eaf0*/  FSEL R71, R71, -INF , !P3 ;  /* 0xff80000047477808 */ /* 0x000fe40005800000 */
[----:B------:R-:W-:Y:S02]  /*eb00*/  ISETP.GE.AND P4, PT, R86, R183, PT ;  /* 0x000000b75600720c */ /* 0x000fe40003f86270 */
[----:B------:R-:W-:Y:S02]  /*eb10*/  ISETP.GE.AND P3, PT, R120, R181, PT ;  /* 0x000000b57800720c */ /* 0x000fe40003f66270 */
[----:B------:R-:W-:Y:S02]  /*eb20*/  FSEL R191, R93, -INF , !P6 ;  /* 0xff8000005dbf7808 */ /* 0x000fe40007000000 */
[----:B------:R-:W-:Y:S02]  /*eb30*/  ISETP.GE.AND P6, PT, R94, R183, PT ;  /* 0x000000b75e00720c */ /* 0x000fe40003fc6270 */
[----:B------:R-:W-:-:S02]  /*eb40*/  ISETP.GT.AND P1, PT, R33, R94, PT ;  /* 0x0000005e2100720c */ /* 0x000fc40003f24270 */
[----:B------:R-:W-:Y:S02]  /*eb50*/  FSEL R133, R133, -INF , !P4 ;  /* 0xff80000085857808 */ /* 0x000fe40006000000 */
[----:B------:R-:W-:Y:S02]  /*eb60*/  FSEL R67, R9, -INF , !P3 ;  /* 0xff80000009437808 */ /* 0x000fe40005800000 */
[----:B------:R-:W-:Y:S02]  /*eb70*/  ISETP.GT.AND P4, PT, R33, R82, PT ;  /* 0x000000522100720c */ /* 0x000fe40003f84270 */
[----:B------:R-:W-:Y:S02]  /*eb80*/  ISETP.GE.AND P3, PT, R114, R183, PT ;  /* 0x000000b77200720c */ /* 0x000fe40003f66270 */
[----:B------:R-:W-:Y:S02]  /*eb90*/  P2R R93, PR, RZ, 0x40 ;  /* 0x00000040ff5d7803 */ /* 0x000fe40000000000 */
[----:B------:R-:W-:-:S02]  /*eba0*/  ISETP.GE.AND P6, PT, R94, R181, PT ;  /* 0x000000b55e00720c */ /* 0x000fc40003fc6270 */
[----:B------:R-:W-:Y:S02]  /*ebb0*/  FSEL R89, R89, -INF , !P1 ;  /* 0xff80000059597808 */ /* 0x000fe40004800000 */
[----:B------:R-:W-:Y:S02]  /*ebc0*/  FSEL R78, R78, -INF , !P4 ;  /* 0xff8000004e4e7808 */ /* 0x000fe40006000000 */
[----:B------:R-:W-:Y:S02]  /*ebd0*/  FSEL R13, R99, -INF , !P3 ;  /* 0xff800000630d7808 */ /* 0x000fe40005800000 */
[----:B------:R-:W-:Y:S02]  /*ebe0*/  ISETP.GE.AND P4, PT, R76, R181, PT ;  /* 0x000000b54c00720c */ /* 0x000fe40003f86270 */
[----:B------:R-:W-:Y:S02]  /*ebf0*/  ISETP.GE.AND P3, PT, R106, R183, PT ;  /* 0x000000b76a00720c */ /* 0x000fe40003f66270 */
[----:B------:R-:W-:-:S02]  /*ec00*/  FSEL R113, R89, -INF , !P6 ;  /* 0xff80000059717808 */ /* 0x000fc40007000000 */
[-C--:B------:R-:W-:Y:S02]  /*ec10*/  ISETP.GE.AND P6, PT, R88, R183.reuse, PT ;  /* 0x000000b75800720c */ /* 0x080fe40003fc6270 */
[----:B------:R-:W-:Y:S02]  /*ec20*/  ISETP.GT.AND P0, PT, R33, R88, PT ;  /* 0x000000582100720c */ /* 0x000fe40003f04270 */
[----:B------:R-:W-:Y:S02]  /*ec30*/  FSEL R37, R107, -INF , !P3 ;  /* 0xff8000006b257808 */ /* 0x000fe40005800000 */
[----:B------:R-:W-:Y:S02]  /*ec40*/  ISETP.GE.AND P3, PT, R96, R183, PT ;  /* 0x000000b76000720c */ /* 0x000fe40003f66270 */
[----:B------:R-:W-:Y:S02]  /*ec50*/  P2R R87, PR, RZ, 0x40 ;  /* 0x00000040ff577803 */ /* 0x000fe40000000000 */
[----:B------:R-:W-:-:S02]  /*ec60*/  ISETP.GE.AND P6, PT, R88, R181, PT ;  /* 0x000000b55800720c */ /* 0x000fc40003fc6270 */
[----:B------:R-:W-:Y:S02]  /*ec70*/  FSEL R83, R83, -INF , !P0 ;  /* 0xff80000053537808 */ /* 0x000fe40004000000 */
[----:B------:R-:W-:Y:S02]  /*ec80*/  FSEL R9, R110, -INF , !P2 ;  /* 0xff8000006e097808 */ /* 0x000fe40005000000 */
[----:B------:R-:W-:Y:S02]  /*ec90*/  ISETP.GE.AND P2, PT, R106, R181, PT ;  /* 0x000000b56a00720c */ /* 0x000fe40003f46270 */
[----:B------:R-:W-:Y:S02]  /*eca0*/  LOP3.LUT R172, R172, 0xfffffffe, RZ, 0xc0, !PT ;  /* 0xfffffffeacac7812 */ /* 0x000fe400078ec0ff */
[----:B------:R-:W-:Y:S02]  /*ecb0*/  FSEL R141, R141, -INF , !P3 ;  /* 0xff8000008d8d7808 */ /* 0x000fe40005800000 */
[----:B------:R-:W-:-:S02]  /*ecc0*/  ISETP.GE.AND P3, PT, R90, R183, PT ;  /* 0x000000b75a00720c */ /* 0x000fc40003f66270 */
[----:B------:R-:W-:Y:S02]  /*ecd0*/  FSEL R123, R83, -INF , !P6 ;  /* 0xff800000537b7808 */ /* 0x000fe40007000000 */
[-C--:B------:R-:W-:Y:S02]  /*ece0*/  ISETP.GE.AND P6, PT, R82, R183.reuse, PT ;  /* 0x000000b75200720c */ /* 0x080fe40003fc6270 */
[----:B------:R-:W-:Y:S02]  /*ecf0*/  FSEL R39, R39, -INF , !P2 ;  /* 0xff80000027277808 */ /* 0x000fe40005000000 */
[----:B------:R-:W-:Y:S02]  /*ed00*/  @P4 LOP3.LUT R172, R172, 0x1, RZ, 0xfc, !PT ;  /* 0x00000001acac4812 */ /* 0x000fe400078efcff */
[----:B------:R-:W-:Y:S02]  /*ed10*/  ISETP.NE.AND P2, PT, R95, RZ, PT ;  /* 0x000000ff5f00720c */ /* 0x000fe40003f45270 */
[----:B------:R-:W-:-:S02]  /*ed20*/  ISETP.GE.AND P4, PT, R52, R183, PT ;  /* 0x000000b73400720c */ /* 0x000fc40003f86270 */
[----:B------:R-:W-:Y:S02]  /*ed30*/  FSEL R111, R111, -INF , !P3 ;  /* 0xff8000006f6f7808 */ /* 0x000fe40005800000 */
[----:B------:R-:W-:Y:S02]  /*ed40*/  ISETP.GT.AND P0, PT, R33, R84, PT ;  /* 0x000000542100720c */ /* 0x000fe40003f04270 */
[----:B------:R-:W-:Y:S02]  /*ed50*/  ISETP.NE.AND P3, PT, R87, RZ, PT ;  /* 0x000000ff5700720c */ /* 0x000fe40003f65270 */
[----:B------:R-:W-:Y:S02]  /*ed60*/  P2R R83, PR, RZ, 0x40 ;  /* 0x00000040ff537803 */ /* 0x000fe40000000000 */
[----:B------:R-:W-:Y:S02]  /*ed70*/  FSEL R187, R187, -INF , !P2 ;  /* 0xff800000bbbb7808 */ /* 0x000fe40005000000 */
[----:B------:R-:W-:-:S02]  /*ed80*/  ISETP.GE.AND P2, PT, R96, R181, PT ;  /* 0x000000b56000720c */ /* 0x000fc40003f46270 */
[----:B------:R-:W-:Y:S02]  /*ed90*/  FSEL R79, R79, -INF , !P0 ;  /* 0xff8000004f4f7808 */ /* 0x000fe40004000000 */
[----:B------:R-:W-:Y:S02]  /*eda0*/  FSEL R135, R135, -INF , !P3 ;  /* 0xff80000087877808 */ /* 0x000fe40005800000 */
[----:B------:R-:W-:Y:S02]  /*edb0*/  ISETP.NE.AND P0, PT, R83, RZ, PT ;  /* 0x000000ff5300720c */ /* 0x000fe40003f05270 */
[----:B------:R-:W-:Y:S02]  /*edc0*/  ISETP.GE.AND P3, PT, R84, R181, PT ;  /* 0x000000b55400720c */ /* 0x000fe40003f66270 */
[----:B------:R-:W-:Y:S02]  /*edd0*/  ISETP.GE.AND P5, PT, R116, R183, PT ;  /* 0x000000b77400720c */ /* 0x000fe40003fa6270 */
[----:B------:R-:W-:-:S02]  /*ede0*/  FSEL R161, R91, -INF , !P2 ;  /* 0xff8000005ba17808 */ /* 0x000fc40005000000 */
[----:B------:R-:W-:Y:S02]  /*edf0*/  LOP3.LUT R172, R172, 0xfffffffd, RZ, 0xc0, !PT ;  /* 0xfffffffdacac7812 */ /* 0x000fe400078ec0ff */
[----:B------:R-:W-:Y:S02]  /*ee00*/  ISETP.NE.AND P2, PT, R93, RZ, PT ;  /* 0x000000ff5d00720c */ /* 0x000fe40003f45270 */
[----:B------:R-:W-:Y:S02]  /*ee10*/  FSEL R127, R127, -INF , !P0 ;  /* 0xff8000007f7f7808 */ /* 0x000fe40004000000 */
[----:B------:R-:W-:Y:S02]  /*ee20*/  ISETP.GT.AND P1, PT, R33, R90, PT ;  /* 0x0000005a2100720c */ /* 0x000fe40003f24270 */
[----:B------:R-:W-:Y:S01]  /*ee30*/  FSEL R119, R79, -INF , !P3 ;  /* 0xff8000004f777808 */ /* 0x000fe20005800000 */
[----:B------:R-:W-:Y:S01]  /*ee40*/  FMUL.FTZ R79, R14, R126 ;  /* 0x0000007e0e4f7220 */ /* 0x000fe20000410000 */
[----:B------:R-:W-:-:S02]  /*ee50*/  ISETP.GT.AND P0, PT, R33, R76, PT ;  /* 0x0000004c2100720c */ /* 0x000fc40003f04270 */
[-C--:B------:R-:W-:Y:S02]  /*ee60*/  ISETP.GE.AND P3, PT, R76, R183.reuse, PT ;  /* 0x000000b74c00720c */ /* 0x080fe40003f66270 */
[----:B------:R-:W-:Y:S01]  /*ee70*/  FSEL R17, R97, -INF , !P5 ;  /* 0xff80000061117808 */ /* 0x000fe20006800000 */
[----:B------:R-:W1:Y:S01]  /*ee80*/  MUFU.TANH R79, R79 ;  /* 0x0000004f004f7308 */ /* 0x000e620000002400 */
[----:B------:R-:W-:Y:S02]  /*ee90*/  @P4 LOP3.LUT R172, R172, 0x2, RZ, 0xfc, !PT ;  /* 0x00000002acac4812 */ /* 0x000fe400078efcff */
[----:B------:R-:W-:Y:S02]  /*eea0*/  ISETP.GE.AND P5, PT, R108, R183, PT ;  /* 0x000000b76c00720c */ /* 0x000fe40003fa6270 */
[----:B------:R-:W-:Y:S02]  /*eeb0*/  FSEL R115, R115, -INF , !P2 ;  /* 0xff80000073737808 */ /* 0x000fe40005000000 */
[----:B------:R-:W-:-:S02]  /*eec0*/  ISETP.GE.AND P2, PT, R90, R181, PT ;  /* 0x000000b55a00720c */ /* 0x000fc40003f46270 */
[----:B------:R-:W-:Y:S02]  /*eed0*/  FSEL R85, R85, -INF , !P1 ;  /* 0xff80000055557808 */ /* 0x000fe40004800000 */
[----:B------:R-:W-:Y:S02]  /*eee0*/  FSEL R14, R53, -INF , !P0 ;  /* 0xff800000350e7808 */ /* 0x000fe40004000000 */
[----:B------:R-:W-:Y:S02]  /*eef0*/  ISETP.GT.AND P1, PT, R33, R86, PT ;  /* 0x000000562100720c */ /* 0x000fe40003f24270 */
[----:B------:R-:W-:Y:S02]  /*ef00*/  FSEL R53, R72, -INF , !P3 ;  /* 0xff80000048357808 */ /* 0x000fe40005800000 */
[----:B------:R-:W-:Y:S02]  /*ef10*/  LOP3.LUT P3, RZ, R172, 0x2, RZ, 0xc0, !PT ;  /* 0x00000002acff7812 */ /* 0x000fe4000786c0ff */
[----:B------:R-:W-:-:S02]  /*ef20*/  FSEL R189, R109, -INF , !P5 ;  /* 0xff8000006dbd7808 */ /* 0x000fc40006800000 */
[----:B------:R-:W-:Y:S02]  /*ef30*/  FSEL R109, R85, -INF , !P2 ;  /* 0xff800000556d7808 */ /* 0x000fe40005000000 */
[----:B------:R-:W-:Y:S02]  /*ef40*/  ISETP.GE.AND P2, PT, R84, R183, PT ;  /* 0x000000b75400720c */ /* 0x000fe40003f46270 */
[----:B------:R-:W-:Y:S02]  /*ef50*/  FSEL R81, R81, -INF , !P1 ;  /* 0xff80000051517808 */ /* 0x000fe40004800000 */
[----:B------:R-:W-:Y:S02]  /*ef60*/  ISETP.GT.AND P1, PT, R33, R80, PT ;  /* 0x000000502100720c */ /* 0x000fe40003f24270 */
[----:B------:R-:W-:Y:S02]  /*ef70*/  FSEL R45, R45, -INF , !P3 ;  /* 0xff8000002d2d7808 */ /* 0x000fe40005800000 */
[----:B------:R-:W-:-:S02]  /*ef80*/  ISETP.GE.AND P3, PT, R70, R181, PT ;  /* 0x000000b54600720c */ /* 0x000fc40003f66270 */
[----:B------:R-:W-:Y:S02]  /*ef90*/  ISETP.GE.AND P6, PT, R82, R181, PT ;  /* 0x000000b55200720c */ /* 0x000fe40003fc6270 */
[----:B------:R-:W-:Y:S02]  /*efa0*/  FSEL R131, R131, -INF , !P2 ;  /* 0xff80000083837808 */ /* 0x000fe40005000000 */
[----:B------:R-:W-:Y:S02]  /*efb0*/  ISETP.GE.AND P5, PT, R98, R183, PT ;  /* 0x000000b76200720c */ /* 0x000fe40003fa6270 */
[----:B------:R-:W-:Y:S02]  /*efc0*/  ISETP.GE.AND P2, PT, R80, R181, PT ;  /* 0x000000b55000720c */ /* 0x000fe40003f46270 */
        /* <DEDUP_REMOVED lines=8> */
[----:B------:R-:W-:Y:S02]  /*f050*/  LOP3.LUT P2, RZ, R172, 0x1, RZ, 0xc0, !PT ;  /* 0x00000001acff7812 */ /* 0x000fe4000784c0ff */
[----:B------:R-:W-:Y:S02]  /*f060*/  ISETP.GE.AND P4, PT, R42, R183, PT ;  /* 0x000000b72a00720c */ /* 0x000fe40003f86270 */
[----:B------:R-:W-:Y:S02]  /*f070*/  LOP3.LUT R172, R172, 0xfffffffd, RZ, 0xc0, !PT ;  /* 0xfffffffdacac7812 */ /* 0x000fe400078ec0ff */
[----:B------:R-:W-:Y:S02]  /*f080*/  IABS R28, R28 ;  /* 0x0000001c001c7213 */ /* 0x000fe40000000000 */
[----:B------:R-:W-:Y:S02]  /*f090*/  FSEL R139, R139, -INF , !P5 ;  /* 0xff8000008b8b7808 */ /* 0x000fe40006800000 */
[----:B------:R-:W-:-:S02]  /*f0a0*/  ISETP.GE.AND P5, PT, R86, R181, PT ;  /* 0x000000b55600720c */ /* 0x000fc40003fa6270 */
[----:B------:R-:W-:Y:S02]  /*f0b0*/  @P3 LOP3.LUT R172, R172, 0x2, RZ, 0xfc, !PT ;  /* 0x00000002acac3812 */ /* 0x000fe400078efcff */
[----:B------:R-:W-:Y:S02]  /*f0c0*/  I2FP.F32.S32 R28, R28 ;  /* 0x0000001c001c7245 */ /* 0x000fe40000201400 */
[----:B------:R-:W-:Y:S02]  /*f0d0*/  FSEL R121, R81, -INF , !P5 ;  /* 0xff80000051797808 */ /* 0x000fe40006800000 */
[----:B------:R-:W-:Y:S01]  /*f0e0*/  LOP3.LUT R172, R172, 0xfffffffe, RZ, 0xc0, !PT ;  /* 0xfffffffeacac7812 */ /* 0x000fe200078ec0ff */
[----:B-1----:R-:W-:Y:S01]  /*f0f0*/  FFMA.FTZ R28, -R180, R28, R79 ;  /* 0x0000001cb41c7223 */ /* 0x002fe2000001014f */
[----:B------:R-:W-:Y:S02]  /*f100*/  ISETP.GE.AND P5, PT, R80, R183, PT ;  /* 0x000000b75000720c */ /* 0x000fe40003fa6270 */
[----:B------:R-:W-:-:S02]  /*f110*/  ISETP.GT.AND P3, PT, R33, R70, PT ;  /* 0x000000462100720c */ /* 0x000fc40003f64270 */
[----:B------:R-:W-:Y:S02]  /*f120*/  @P4 LOP3.LUT R172, R172, 0x1, RZ, 0xfc, !PT ;  /* 0x00000001acac4812 */ /* 0x000fe400078efcff */
[----:B------:R-:W-:Y:S02]  /*f130*/  IABS R25, R25 ;  /* 0x0000001900197213 */ /* 0x000fe40000000000 */
[----:B------:R-:W-:Y:S02]  /*f140*/  FSEL R43, R74, -INF , !P5 ;  /* 0xff8000004a2b7808 */ /* 0x000fe40006800000 */
[C---:B------:R-:W-:Y:S02]  /*f150*/  ISETP.GE.AND P5, PT, R60.reuse, R183, PT ;  /* 0x000000b73c00720c */ /* 0x040fe40003fa6270 */
[----:B------:R-:W-:Y:S02]  /*f160*/  ISETP.GE.AND P1, PT, R60, R181, PT ;  /* 0x000000b53c00720c */ /* 0x000fe40003f26270 */
[----:B------:R-:W-:-:S02]  /*f170*/  ISETP.GT.AND P0, PT, R33, R60, PT ;  /* 0x0000003c2100720c */ /* 0x000fc40003f04270 */
[----:B------:R-:W-:Y:S01]  /*f180*/  FSEL R60, R14, -INF , !P2 ;  /* 0xff8000000e3c7808 */ /* 0x000fe20005000000 */
[----:B------:R-:W-:Y:S01]  /*f190*/  FMUL.FTZ R14, R10, R126 ;  /* 0x0000007e0a0e7220 */ /* 0x000fe20000410000 */
[----:B------:R-:W-:Y:S01]  /*f1a0*/  FSEL R28, R28, -INF , !P3 ;  /* 0xff8000001c1c7808 */ /* 0x000fe20005800000 */
[----:B------:R-:W-:Y:S01]  /*f1b0*/  IMAD.MOV.U32 R10, RZ, RZ, R25 ;  /* 0x000000ffff0a7224 */ /* 0x000fe200078e0019 */
[----:B------:R-:W-:Y:S01]  /*f1c0*/  LOP3.LUT P3, RZ, R172, 0x1, RZ, 0xc0, !PT ;  /* 0x00000001acff7812 */ /* 0x000fe2000786c0ff */
[----:B------:R-:W1:Y:S01]  /*f1d0*/  MUFU.TANH R25, R14 ;  /* 0x0000000e00197308 */ /* 0x000e620000002400 */
[----:B------:R-:W-:Y:S02]  /*f1e0*/  ISETP.GE.AND P2, PT, R70, R183, PT ;  /* 0x000000b74600720c */ /* 0x000fe40003f46270 */
[----:B------:R-:W-:Y:S02]  /*f1f0*/  FSEL R29, R29, -INF , !P3 ;  /* 0xff8000001d1d7808 */ /* 0x000fe40005800000 */
[----:B------:R-:W-:-:S02]  /*f200*/  ISETP.GE.AND P3, PT, R44, R181, PT ;  /* 0x000000b52c00720c */ /* 0x000fc40003f66270 */
[----:B------:R-:W-:Y:S02]  /*f210*/  I2FP.F32.S32 R10, R10 ;  /* 0x0000000a000a7245 */ /* 0x000fe40000201400 */
[----:B------:R-:W-:Y:S02]  /*f220*/  ISETP.GT.AND P4, PT, R33, R42, PT ;  /* 0x0000002a2100720c */ /* 0x000fe40003f84270 */
[----:B------:R-:W-:Y:S01]  /*f230*/  FSEL R27, R27, -INF , !P2 ;  /* 0xff8000001b1b7808 */ /* 0x000fe20005000000 */
[----:B------:R-:W-:Y:S01]  /*f240*/  FFMA.FTZ R10, -R180, R10, R15 ;  /* 0x0000000ab40a7223 */ /* 0x000fe2000001010f */
[----:B------:R-:W-:Y:S01]  /*f250*/  FSEL R41, R41, -INF , !P0 ;  /* 0xff80000029297808 */ /* 0x000fe20004000000 */
[----:B------:R-:W-:Y:S01]  /*f260*/  FMUL.FTZ R15, R54, R126 ;  /* 0x0000007e360f7220 */ /* 0x000fe20000410000 */
[C---:B------:R-:W-:Y:S02]  /*f270*/  LOP3.LUT P2, RZ, R172.reuse, 0x2, RZ, 0xc0, !PT ;  /* 0x00000002acff7812 */ /* 0x040fe4000784c0ff */
[----:B------:R-:W-:-:S02]  /*f280*/  LOP3.LUT R172, R172, 0xfffffffd, RZ, 0xc0, !PT ;  /* 0xfffffffdacac7812 */ /* 0x000fc400078ec0ff */
[----:B------:R-:W-:Y:S01]  /*f290*/  FSEL R62, R62, -INF , !P6 ;  /* 0xff8000003e3e7808 */ /* 0x000fe20007000000 */
[----:B------:R-:W2:Y:S01]  /*f2a0*/  MUFU.TANH R15, R15 ;  /* 0x0000000f000f7308 */ /* 0x000ea20000002400 */
[----:B------:R-:W-:Y:S02]  /*f2b0*/  ISETP.GE.AND P6, PT, R42, R181, PT ;  /* 0x000000b52a00720c */ /* 0x000fe40003fc6270 */
[----:B------:R-:W-:Y:S02]  /*f2c0*/  FSEL R10, R10, -INF , !P4 ;  /* 0xff8000000a0a7808 */ /* 0x000fe40006000000 */
[----:B------:R-:W-:Y:S02]  /*f2d0*/  IABS R20, R20 ;  /* 0x0000001400147213 */ /* 0x000fe40000000000 */
[----:B------:R-:W-:Y:S02]  /*f2e0*/  FSEL R42, R41, -INF , !P1 ;  /* 0xff800000292a7808 */ /* 0x000fe40004800000 */
[----:B------:R-:W-:-:S02]  /*f2f0*/  FSEL R41, R28, -INF , !P2 ;  /* 0xff8000001c297808 */ /* 0x000fc40005000000 */
[----:B------:R-:W-:Y:S02]  /*f300*/  @P3 LOP3.LUT R172, R172, 0x2, RZ, 0xfc, !PT ;  /* 0x00000002acac3812 */ /* 0x000fe400078efcff */
[-C--:B------:R-:W-:Y:S02]  /*f310*/  ISETP.GE.AND P2, PT, R44, R183.reuse, PT ;  /* 0x000000b72c00720c */ /* 0x080fe40003f46270 */
[----:B------:R-:W-:Y:S02]  /*f320*/  ISETP.GT.AND P3, PT, R33, R44, PT ;  /* 0x0000002c2100720c */ /* 0x000fe40003f64270 */
[----:B------:R-:W-:Y:S02]  /*f330*/  ISETP.GE.AND P4, PT, R64, R183, PT ;  /* 0x000000b74000720c */ /* 0x000fe40003f86270 */
[----:B------:R-:W-:Y:S01]  /*f340*/  FSEL R44, R10, -INF , !P6 ;  /* 0xff8000000a2c7808 */ /* 0x000fe20007000000 */
[----:B------:R-:W-:Y:S01]  /*f350*/  IMAD.MOV.U32 R10, RZ, RZ, R20 ;  /* 0x000000ffff0a7224 */ /* 0x000fe200078e0014 */
[----:B------:R-:W-:-:S02]  /*f360*/  LOP3.LUT R172, R172, 0xfffffffe, RZ, 0xc0, !PT ;  /* 0xfffffffeacac7812 */ /* 0x000fc400078ec0ff */
[----:B------:R-:W-:Y:S02]  /*f370*/  IABS R21, R21 ;  /* 0x0000001500157213 */ /* 0x000fe40000000000 */
[----:B------:R-:W-:Y:S02]  /*f380*/  I2FP.F32.S32 R10, R10 ;  /* 0x0000000a000a7245 */ /* 0x000fe40000201400 */
[----:B------:R-:W-:Y:S02]  /*f390*/  IABS R22, R22 ;  /* 0x0000001600167213 */ /* 0x000fe40000000000 */
[----:B------:R-:W-:Y:S01]  /*f3a0*/  ISETP.GE.AND P6, PT, R64, R181, PT ;  /* 0x000000b54000720c */ /* 0x000fe20003fc6270 */
[----:B------:R-:W-:Y:S01]  /*f3b0*/  FFMA.FTZ R10, -R180, R10, R11 ;  /* 0x0000000ab40a7223 */ /* 0x000fe2000001010b */
[----:B------:R-:W-:Y:S01]  /*f3c0*/  @P4 LOP3.LUT R172, R172, 0x1, RZ, 0xfc, !PT ;  /* 0x00000001acac4812 */ /* 0x000fe200078efcff */
[----:B------:R-:W-:Y:S01]  /*f3d0*/  IMAD.MOV.U32 R11, RZ, RZ, R21 ;  /* 0x000000ffff0b7224 */ /* 0x000fe200078e0015 */
[----:B------:R-:W-:-:S02]  /*f3e0*/  FSEL R21, R40, -INF , !P2 ;  /* 0xff80000028157808 */ /* 0x000fc40005000000 */
[----:B------:R-:W-:Y:S02]  /*f3f0*/  LOP3.LUT P2, RZ, R172, 0x2, RZ, 0xc0, !PT ;  /* 0x00000002acff7812 */ /* 0x000fe4000784c0ff */
[----:B------:R-:W-:Y:S02]  /*f400*/  FSEL R10, R10, -INF , !P3 ;  /* 0xff8000000a0a7808 */ /* 0x000fe40005800000 */
[----:B------:R-:W-:Y:S02]  /*f410*/  LOP3.LUT P3, RZ, R172, 0x1, RZ, 0xc0, !PT ;  /* 0x00000001acff7812 */ /* 0x000fe4000786c0ff */
[----:B------:R-:W-:Y:S02]  /*f420*/  ISETP.GT.AND P4, PT, R33, R64, PT ;  /* 0x000000402100720c */ /* 0x000fe40003f84270 */
[----:B------:R-:W-:Y:S01]  /*f430*/  FSEL R64, R10, -INF , !P2 ;  /* 0xff8000000a407808 */ /* 0x000fe20005000000 */
[----:B------:R-:W-:Y:S01]  /*f440*/  IMAD.MOV.U32 R10, RZ, RZ, R22 ;  /* 0x000000ffff0a7224 */ /* 0x000fe200078e0016 */
[----:B------:R-:W-:-:S02]  /*f450*/  FSEL R22, R34, -INF , !P3 ;  /* 0xff80000022167808 */ /* 0x000fc40005800000 */
[----:B------:R-:W-:Y:S02]  /*f460*/  ISETP.GE.AND P3, PT, R32, R181, PT ;  /* 0x000000b52000720c */ /* 0x000fe40003f66270 */
[----:B------:R-:W-:Y:S02]  /*f470*/  IABS R24, R24 ;  /* 0x0000001800187213 */ /* 0x000fe40000000000 */
[----:B------:R-:W-:Y:S02]  /*f480*/  LOP3.LUT R172, R172, 0xfffffffd, RZ, 0xc0, !PT ;  /* 0xfffffffdacac7812 */ /* 0x000fe400078ec0ff */
[----:B------:R-:W-:Y:S02]  /*f490*/  I2FP.F32.S32 R24, R24 ;  /* 0x0000001800187245 */ /* 0x000fe40000201400 */
[----:B------:R-:W-:Y:S02]  /*f4a0*/  I2FP.F32.S32 R11, R11 ;  /* 0x0000000b000b7245 */ /* 0x000fe40000201400 */
[----:B------:R-:W-:Y:S01]  /*f4b0*/  I2FP.F32.S32 R10, R10 ;  /* 0x0000000a000a7245 */ /* 0x000fe20000201400 */
[C---:B-1----:R-:W-:Y:S01]  /*f4c0*/  FFMA.FTZ R24, -R180.reuse, R24, R25 ;  /* 0x00000018b4187223 */ /* 0x042fe20000010119 */
[----:B------:R-:W-:Y:S01]  /*f4d0*/  FSEL R63, R63, -INF , !P5 ;  /* 0xff8000003f3f7808 */ /* 0x000fe20006800000 */
[----:B--2---:R-:W-:Y:S01]  /*f4e0*/  FFMA.FTZ R11, -R180, R11, R15 ;  /* 0x0000000bb40b7223 */ /* 0x004fe2000001010f */
[----:B------:R-:W-:Y:S01]  /*f4f0*/  @P3 LOP3.LUT R172, R172, 0x2, RZ, 0xfc, !PT ;  /* 0x00000002acac3812 */ /* 0x000fe200078efcff */
[----:B------:R-:W1:Y:S01]  /*f500*/  MUFU.TANH R15, R38 ;  /* 0x00000026000f7308 */ /* 0x000e620000002400 */
[----:B------:R-:W-:Y:S01]  /*f510*/  ISETP.GE.AND P3, PT, R30, R183, PT ;  /* 0x000000b71e00720c */ /* 0x000fe20003f66270 */
[----:B------:R-:W-:Y:S01]  /*f520*/  FFMA.FTZ R10, -R180, R10, R55 ;  /* 0x0000000ab40a7223 */ /* 0x000fe20000010137 */
[----:B------:R-:W-:-:S02]  /*f530*/  LOP3.LUT R172, R172, 0xfffffffe, RZ, 0xc0, !PT ;  /* 0xfffffffeacac7812 */ /* 0x000fc400078ec0ff */
[----:B------:R-:W-:Y:S02]  /*f540*/  ISETP.GT.AND P0, PT, R33, R68, PT ;  /* 0x000000442100720c */ /* 0x000fe40003f04270 */
[----:B------:R-:W-:Y:S01]  /*f550*/  IABS R16, R16 ;  /* 0x0000001000107213 */ /* 0x000fe20000000000 */
[----:B------:R-:W2:Y:S01]  /*f560*/  MUFU.TANH R25, R46 ;  /* 0x0000002e00197308 */ /* 0x000ea20000002400 */
[----:B------:R-:W-:Y:S02]  /*f570*/  IABS R6, R6 ;  /* 0x0000000600067213 */ /* 0x000fe40000000000 */
[----:B------:R-:W-:Y:S02]  /*f580*/  ISETP.GE.AND P5, PT, R68, R183, PT ;  /* 0x000000b74400720c */ /* 0x000fe40003fa6270 */
[----:B------:R-:W-:Y:S02]  /*f590*/  IABS R0, R0 ;  /* 0x0000000000007213 */ /* 0x000fe40000000000 */
[----:B------:R-:W-:-:S02]  /*f5a0*/  @P3 LOP3.LUT R172, R172, 0x1, RZ, 0xfc, !PT ;  /* 0x00000001acac3812 */ /* 0x000fc400078efcff */
[----:B------:R-:W-:Y:S02]  /*f5b0*/  FSEL R24, R24, -INF , !P0 ;  /* 0xff80000018187808 */ /* 0x000fe40004000000 */
[----:B------:R-:W-:Y:S02]  /*f5c0*/  I2FP.F32.S32 R16, R16 ;  /* 0x0000001000107245 */ /* 0x000fe40000201400 */
[----:B------:R-:W-:Y:S02]  /*f5d0*/  I2FP.F32.S32 R6, R6 ;  /* 0x0000000600067245 */ /* 0x000fe40000201400 */
[----:B------:R-:W-:Y:S01]  /*f5e0*/  ISETP.GT.AND P3, PT, R57, R158, PT ;  /* 0x0000009e3900720c */ /* 0x000fe20003f64270 */
[----:B-1----:R-:W-:Y:S01]  /*f5f0*/  FFMA.FTZ R15, -R180, R16, R15 ;  /* 0x00000010b40f7223 */ /* 0x002fe2000001010f */
[----:B------:R-:W-:Y:S01]  /*f600*/  ISETP.GE.AND P1, PT, R68, R181, PT ;  /* 0x000000b54400720c */ /* 0x000fe20003f26270 */
[----:B--2---:R-:W-:Y:S01]  /*f610*/  FFMA.FTZ R6, -R180, R6, R25 ;  /* 0x00000006b4067223 */ /* 0x004fe20000010119 */
[----:B------:R-:W-:Y:S01]  /*f620*/  FSEL R20, R66, -INF , !P5 ;  /* 0xff80000042147808 */ /* 0x000fe20006800000 */
[----:B------:R-:W-:Y:S01]  /*f630*/  BAR.SYNC.DEFER_BLOCKING 0x0 ;  /* 0x0000000000007b1d */ /* 0x000fe20000010000 */
[----:B------:R-:W-:-:S02]  /*f640*/  ISETP.GT.AND P0, PT, R33, R36, PT ;  /* 0x000000242100720c */ /* 0x000fc40003f04270 */
[----:B------:R-:W-:Y:S02]  /*f650*/  I2FP.F32.S32 R0, R0 ;  /* 0x0000000000007245 */ /* 0x000fe40000201400 */
[----:B------:R-:W-:Y:S02]  /*f660*/  ISETP.GE.AND P5, PT, R36, R183, PT ;  /* 0x000000b72400720c */ /* 0x000fe40003fa6270 */
[----:B------:R-:W-:Y:S01]  /*f670*/  FSEL R54, R24, -INF , !P1 ;  /* 0xff80000018367808 */ /* 0x000fe20004800000 */
[----:B------:R-:W-:Y:S01]  /*f680*/  FFMA.FTZ R0, -R180, R0, R47 ;  /* 0x00000000b4007223 */ /* 0x000fe2000001012f */
[----:B------:R-:W-:Y:S02]  /*f690*/  FSEL R11, R11, -INF , !P4 ;  /* 0xff8000000b0b7808 */ /* 0x000fe40006000000 */
[----:B------:R-:W-:Y:S02]  /*f6a0*/  FSEL R10, R10, -INF , !P0 ;  /* 0xff8000000a0a7808 */ /* 0x000fe40004000000 */
[----:B------:R-:W-:-:S02]  /*f6b0*/  ISETP.GE.AND P1, PT, R36, R181, PT ;  /* 0x000000b52400720c */ /* 0x000fc40003f26270 */
[----:B------:R-:W-:Y:S02]  /*f6c0*/  ISETP.GE.AND P2, PT, R32, R183, PT ;  /* 0x000000b72000720c */ /* 0x000fe40003f46270 */
[C---:B------:R-:W-:Y:S02]  /*f6d0*/  ISETP.GT.AND P4, PT, R33.reuse, R32, PT ;  /* 0x000000202100720c */ /* 0x040fe40003f84270 */
[----:B------:R-:W-:Y:S02]  /*f6e0*/  FSEL R26, R26, -INF , !P5 ;  /* 0xff8000001a1a7808 */ /* 0x000fe40006800000 */
[C---:B------:R-:W-:Y:S02]  /*f6f0*/  ISETP.GT.AND P0, PT, R33.reuse, R58, PT ;  /* 0x0000003a2100720c */ /* 0x040fe40003f04270 */
[----:B------:R-:W-:Y:S02]  /*f700*/  ISETP.GT.AND P5, PT, R33, R30, PT ;  /* 0x0000001e2100720c */ /* 0x000fe40003fa4270 */
        /* <DEDUP_REMOVED lines=31> */
.L_x_13790:
        /* <DEDUP_REMOVED lines=61> */
.L_x_13791:
[----:B------:R-:W-:Y:S05]  /*fcd0*/  BSYNC.RECONVERGENT B0 ;  /* 0x0000000000007941 */ /* 0x000fea0003800200 */
.L_x_13789:
        /* <DEDUP_REMOVED lines=60> */
.L_x_13788:
[----:B------:R-:W-:Y:S05]  /*100a0*/  BSYNC.RECONVERGENT B1 ;  /* 0x0000000000017941 */ /* 0x000fea0003800200 */
.L_x_13787:
        /* <DEDUP_REMOVED lines=26> */
[----:B------:R-:W-:Y:S02]  /*10250*/  FMNMX3.FTZ R11, R11, R44, R54, !PT ;  /* 0x0000002c0b0b7276 */ /* 0x000fe40007810036 */
[----:B------:R-:W-:Y:S02]  /*10260*/  LEA R148, R148, UR6, 0x1 ;  /* 0x0000000694947c11 */ /* 0x000fe4000f8e08ff */
[----:B------:R-:W-:Y:S02]  /*10270*/  FMNMX3.FTZ R11, R11, R64, R55, !PT ;  /* 0x000000400b0b7276 */ /* 0x000fe40007810037 */
[-C--:B------:R-:W-:Y:S01]  /*10280*/  IADD3 R144, PT, PT, R3, R148.reuse, RZ ;  /* 0x0000009403907210 */ /* 0x080fe20007ffe0ff */
[----:B------:R-:W-:Y:S01]  /*10290*/  LDSM.16.MT88.4 R92, [R148+0x6000] ;  /* 0x00600000945c783b */ /* 0x000fe20000004200 */
[----:B------:R-:W-:Y:S02]  /*102a0*/  FMNMX3.FTZ R11, R11, R47, R66, !PT ;  /* 0x0000002f0b0b7276 */ /* 0x000fe40007810042 */
[----:B------:R-:W-:Y:S01]  /*102b0*/  IADD3 R107, PT, PT, R4, R148, RZ ;  /* 0x00000094046b7210 */ /* 0x000fe20007ffe0ff */
[----:B------:R-:W-:Y:S01]  /*102c0*/  LDSM.16.MT88.4 R84, [R144+0x6000] ;  /* 0x006000009054783b */ /* 0x000fe20000004200 */
[----:B------:R-:W-:-:S02]  /*102d0*/  FMNMX.FTZ R2, R46, R11, !PT ;  /* 0x0000000b2e027209 */ /* 0x000fc40007810000 */
[----:B------:R-:W-:Y:S02]  /*102e0*/  FMNMX3.FTZ R11, R0, R63, R27, !PT ;  /* 0x0000003f000b7276 */ /* 0x000fe4000781001b */
[----:B------:R-:W-:Y:S01]  /*102f0*/  IADD3 R106, PT, PT, R3, R107, RZ ;  /* 0x0000006b036a7210 */ /* 0x000fe20007ffe0ff */
[----:B------:R-:W1:Y:S01]  /*10300*/  SHFL.BFLY PT, R15, R2, 0x2, 0x1f ;  /* 0x0c401f00020f7f89 */ /* 0x000e6200000e0000 */
[----:B------:R-:W-:-:S04]  /*10310*/  FMNMX3.FTZ R11, R11, R29, R20, !PT ;  /* 0x0000001d0b0b7276 */ /* 0x000fc80007810014 */
[----:B------:R-:W-:-:S04]  /*10320*/  FMNMX3.FTZ R11, R11, R21, R22, !PT ;  /* 0x000000150b0b7276 */ /* 0x000fc80007810016 */
        /* <DEDUP_REMOVED lines=26> */
[----:B------:R-:W1:Y:S01]  /*104d0*/  LDSM.16.MT88.4 R76, [R107+0x6000] ;  /* 0x006000006b4c783b */ /* 0x000e620000004200 */
[-CC-:B------:R-:W-:Y:S01]  /*104e0*/  FFMA.FTZ R104, R73, R33.reuse, -R108.reuse ;  /* 0x0000002149687223 */ /* 0x180fe2000001086c */
[-CC-:B------:R-:W-:Y:S01]  /*104f0*/  FFMA.FTZ R65, R65, R33.reuse, -R108.reuse ;  /* 0x0000002141417223 */ /* 0x180fe2000001086c */
[-C--:B------:R-:W-:Y:S01]  /*10500*/  FFMA.FTZ R31, R31, R33.reuse, -R108 ;  /* 0x000000211f1f7223 */ /* 0x080fe2000001086c */
[----:B------:R-:W2:Y:S01]  /*10510*/  LDSM.16.MT88.4 R4, [R106+0x6000] ;  /* 0x006000006a04783b */ /* 0x000ea20000004200 */
[-CC-:B------:R-:W-:Y:S01]  /*10520*/  FFMA.FTZ R61, R19, R33.reuse, -R32.reuse ;  /* 0x00000021133d7223 */ /* 0x180fe20000010820 */
[----:B------:R-:W3:Y:S01]  /*10530*/  MUFU.EX2 R122, R122 ;  /* 0x0000007a007a7308 */ /* 0x000ee20000000800 */
[-CC-:B------:R-:W-:Y:S01]  /*10540*/  FFMA.FTZ R34, R17, R33.reuse, -R32.reuse ;  /* 0x0000002111227223 */ /* 0x180fe20000010820 */
[----:B------:R-:W4:Y:S01]  /*10550*/  LDSM.16.MT88.4 R12, [R144+0x6800] ;  /* 0x00680000900c783b */ /* 0x000f220000004200 */
[-C--:B------:R-:W-:Y:S01]  /*10560*/  FFMA.FTZ R23, R9, R33.reuse, -R32 ;  /* 0x0000002109177223 */ /* 0x080fe20000010820 */
[-CC-:B------:R-:W-:Y:S01]  /*10570*/  FFMA.FTZ R118, R193, R33.reuse, -R108.reuse ;  /* 0x00000021c1767223 */ /* 0x180fe2000001086c */
[-CC-:B------:R-:W-:Y:S01]  /*10580*/  FFMA.FTZ R39, R39, R33.reuse, -R108.reuse ;  /* 0x0000002127277223 */ /* 0x180fe2000001086c */
[----:B------:R-:W5:Y:S01]  /*10590*/  LDSM.16.MT88.4 R16, [R148+0x6800] ;  /* 0x006800009410783b */ /* 0x000f620000004200 */
        /* <DEDUP_REMOVED lines=37> */
[-CC-:B------:R-:W-:Y:S01]  /*107f0*/  FFMA.FTZ R55, R55, R33.reuse, -R108.reuse ;  /* 0x0000002137377223 */ /* 0x180fe2000001086c */
[-CC-:B------:R-:W-:Y:S01]  /*10800*/  FFMA.FTZ R47, R47, R33.reuse, -R108.reuse ;  /* 0x000000212f2f7223 */ /* 0x180fe2000001086c */
[-C--:B------:R-:W-:Y:S01]  /*10810*/  FFMA.FTZ R66, R66, R33.reuse, -R108 ;  /* 0x0000002142427223 */ /* 0x080fe2000001086c */
[-CC-:B------:R-:W-:Y:S01]  /*10820*/  FFMA.FTZ R27, R27, R33.reuse, -R32.reuse ;  /* 0x000000211b1b7223 */ /* 0x180fe20000010820 */
[----:B------:R-:W1:Y:S01]  /*10830*/  MUFU.EX2 R56, R56 ;  /* 0x0000003800387308 */ /* 0x000e620000000800 */
[----:B---3--:R-:W-:Y:S01]  /*10840*/  F2FP.BF16.F32.PACK_AB R8, R137, R126 ;  /* 0x0000007e8908723e */ /* 0x008fe200000010ff */
[----:B------:R-:W-:Y:S01]  /*10850*/  FADD.FTZ R126, R126, R137 ;  /* 0x000000897e7e7221 */ /* 0x000fe20000010000 */
[-CC-:B------:R-:W-:Y:S01]  /*10860*/  FFMA.FTZ R20, R20, R33.reuse, -R32.reuse ;  /* 0x0000002114147223 */ /* 0x180fe20000010820 */
[-CC-:B------:R-:W-:Y:S01]  /*10870*/  FFMA.FTZ R21, R21, R33.reuse, -R32.reuse ;  /* 0x0000002115157223 */ /* 0x180fe20000010820 */
[----:B------:R-:W-:Y:S01]  /*10880*/  FFMA.FTZ R190, R24, R33, -R32 ;  /* 0x0000002118be7223 */ /* 0x000fe20000010820 */
[----:B------:R-:W-:-:S02]  /*10890*/  ISETP.GT.AND P0, PT, R57, R158, PT ;  /* 0x0000009e3900720c */ /* 0x000fc40003f04270 */
[----:B------:R-:W-:Y:S08]  /*108a0*/  MUFU.EX2 R104, R104 ;  /* 0x0000006800687308 */ /* 0x000ff00000000800 */
[----:B------:R-:W3:Y:S01]  /*108b0*/  MUFU.EX2 R65, R65 ;  /* 0x0000004100417308 */ /* 0x000ee20000000800 */
[----:B-1----:R-:W-:Y:S01]  /*108c0*/  F2FP.BF16.F32.PACK_AB R10, R56, R105 ;  /* 0x00000069380a723e */ /* 0x002fe200000010ff */
[----:B------:R-:W-:-:S04]  /*108d0*/  FADD.FTZ R105, R105, R126 ;  /* 0x0000007e69697221 */ /* 0x000fc80000010000 */
[----:B------:R-:W-:Y:S02]  /*108e0*/  FADD.FTZ R56, R56, R105 ;  /* 0x0000006938387221 */ /* 0x000fe40000010000 */
[----:B------:R-:W-:Y:S01]  /*108f0*/  MUFU.EX2 R31, R31 ;  /* 0x0000001f001f7308 */ /* 0x000fe20000000800 */
[C---:B------:R-:W-:Y:S07]  /*10900*/  HMMA.16816.F32.BF16 R88, R8.reuse, R84, RZ ;  /* 0x000000540858723c */ /* 0x040fee00000418ff */
[----:B------:R-:W-:Y:S01]  /*10910*/  MUFU.EX2 R61, R61 ;  /* 0x0000003d003d7308 */ /* 0x000fe20000000800 */
[----:B------:R-:W-:Y:S01]  /*10920*/  HMMA.16816.F32.BF16 R84, R8, R86, RZ ;  /* 0x000000560854723c */ /* 0x000fe200000418ff */
[----:B---3--:R-:W-:-:S06]  /*10930*/  F2FP.BF16.F32.PACK_AB R69, R65, R104 ;  /* 0x000000684145723e */ /* 0x008fcc00000010ff */
[----:B------:R-:W1:Y:S01]  /*10940*/  MUFU.EX2 R34, R34 ;  /* 0x0000002200227308 */ /* 0x000e620000000800 */
[C---:B------:R-:W-:Y:S07]  /*10950*/  HMMA.16816.F32.BF16 R96, R8.reuse, R92, RZ ;  /* 0x0000005c0860723c */ /* 0x040fee00000418ff */
[----:B------:R-:W-:Y:S01]  /*10960*/  MUFU.EX2 R30, R30 ;  /* 0x0000001e001e7308 */ /* 0x000fe20000000800 */
[C---:B------:R-:W-:Y:S07]  /*10970*/  HMMA.16816.F32.BF16 R80, R8.reuse, R76, RZ ;  /* 0x0000004c0850723c */ /* 0x040fee00000418ff */
[----:B------:R-:W3:Y:S01]  /*10980*/  MUFU.EX2 R23, R23 ;  /* 0x0000001700177308 */ /* 0x000ee20000000800 */
[----:B-1----:R-:W-:Y:S01]  /*10990*/  F2FP.BF16.F32.PACK_AB R68, R34, R61 ;  /* 0x0000003d2244723e */ /* 0x002fe200000010ff */
[----:B--2---:R-:W-:Y:S01]  /*109a0*/  HMMA.16816.F32.BF16 R72, R8, R4, RZ ;  /* 0x000000040848723c */ /* 0x004fe200000418ff */
[----:B------:R-:W-:Y:S01]  /*109b0*/  FADD.FTZ R61, R61, R56 ;  /* 0x000000383d3d7221 */ /* 0x000fe20000010000 */
[-CC-:B------:R-:W-:Y:S01]  /*109c0*/  FFMA.FTZ R56, R26, R33.reuse, -R32.reuse ;  /* 0x000000211a387223 */ /* 0x180fe20000010820 */
[----:B------:R-:W-:-:S02]  /*109d0*/  FFMA.FTZ R26, R25, R33, -R32 ;  /* 0x00000021191a7223 */ /* 0x000fc40000010820 */
[----:B------:R-:W-:Y:S01]  /*109e0*/  FADD.FTZ R61, R34, R61 ;  /* 0x0000003d223d7221 */ /* 0x000fe20000010000 */
[----:B------:R-:W1:Y:S02]  /*109f0*/  MUFU.EX2 R28, R28 ;  /* 0x0000001c001c7308 */ /* 0x000e640000000800 */
[C---:B------:R-:W-:Y:S06]  /*10a00*/  HMMA.16816.F32.BF16 R92, R8.reuse, R94, RZ ;  /* 0x0000005e085c723c */ /* 0x040fec00000418ff */
[----:B------:R-:W-:Y:S01]  /*10a10*/  MUFU.EX2 R118, R118 ;  /* 0x0000007600767308 */ /* 0x000fe20000000800 */
[----:B---3--:R-:W-:Y:S01]  /*10a20*/  F2FP.BF16.F32.PACK_AB R70, R23, R30 ;  /* 0x0000001e1746723e */ /* 0x008fe200000010ff */
[----:B------:R-:W-:Y:S01]  /*10a30*/  HMMA.16816.F32.BF16 R76, R8, R78, RZ ;  /* 0x0000004e084c723c */ /* 0x000fe200000418ff */
[----:B------:R-:W-:-:S05]  /*10a40*/  FADD.FTZ R30, R30, R61 ;  /* 0x0000003d1e1e7221 */ /* 0x000fca0000010000 */
        /* <DEDUP_REMOVED lines=68> */
[----:B---3--:R-:W-:Y:S02]  /*10e90*/  F2FP.BF16.F32.PACK_AB R6, R111, R114 ;  /* 0x000000726f06723e */ /* 0x008fe400000010ff */
[----:B----4-:R-:W-:-:S03]  /*10ea0*/  F2FP.BF16.F32.PACK_AB R7, R109, R112 ;  /* 0x000000706d07723e */ /* 0x010fc600000010ff */
        /* <DEDUP_REMOVED lines=37> */
[-CC-:B------:R-:W-:Y:S01]  /*11100*/  FFMA.FTZ R41, R44, R33.reuse, -R108.reuse ;  /* 0x000000212c297223 */ /* 0x180fe2000001086c */
[-CC-:B------:R-:W-:Y:S01]  /*11110*/  FFMA.FTZ R44, R54, R33.reuse, -R108.reuse ;  /* 0x00000021362c7223 */ /* 0x180fe2000001086c */
[-C--:B------:R-:W-:Y:S01]  /*11120*/  FFMA.FTZ R108, R46, R33.reuse, -R108 ;  /* 0x000000212e6c7223 */ /* 0x080fe2000001086c */
[-CC-:B------:R-:W-:Y:S01]  /*11130*/  FFMA.FTZ R46, R29, R33.reuse, -R32.reuse ;  /* 0x000000211d2e7223 */ /* 0x180fe20000010820 */
[----:B------:R-:W-:Y:S01]  /*11140*/  FADD.FTZ R104, R104, R67 ;  /* 0x0000004368687221 */ /* 0x000fe20000010000 */
[----:B------:R-:W3:Y:S01]  /*11150*/  MUFU.EX2 R53, R53 ;  /* 0x0000003500357308 */ /* 0x000ee20000000800 */
[----:B------:R-:W-:-:S02]  /*11160*/  FFMA.FTZ R29, R22, R33, -R32 ;  /* 0x00000021161d7223 */ /* 0x000fc40000010820 */
[----:B------:R-:W-:-:S05]  /*11170*/  FADD.FTZ R54, R65, R104 ;  /* 0x0000006841367221 */ /* 0x000fca0000010000 */
[----:B------:R-:W-:Y:S01]  /*11180*/  MUFU.EX2 R42, R42 ;  /* 0x0000002a002a7308 */ /* 0x000fe20000000800 */
[----:B--2---:R-:W-:Y:S02]  /*11190*/  F2FP.BF16.F32.PACK_AB R4, R110, R43 ;  /* 0x0000002b6e04723e */ /* 0x004fe400000010ff */
[----:B------:R-:W-:-:S05]  /*111a0*/  F2FP.BF16.F32.PACK_AB R5, R60, R117 ;  /* 0x000000753c05723e */ /* 0x000fca00000010ff */
[----:B------:R-:W-:Y:S01]  /*111b0*/  MUFU.EX2 R41, R41 ;  /* 0x0000002900297308 */ /* 0x000fe20000000800 */
[----:B---3--:R-:W-:-:S07]  /*111c0*/  F2FP.BF16.F32.PACK_AB R7, R53, R52 ;  /* 0x000000343507723e */ /* 0x008fce00000010ff */
[C---:B------:R-:W-:Y:S01]  /*111d0*/  HMMA.16816.F32.BF16 R80, R4.reuse, R12, R80 ;  /* 0x0000000c0450723c */ /* 0x040fe20000041850 */
[----:B------:R-:W-:Y:S07]  /*111e0*/  MUFU.EX2 R44, R44 ;  /* 0x0000002c002c7308 */ /* 0x000fee0000000800 */
[C---:B-1----:R-:W-:Y:S01]  /*111f0*/  HMMA.16816.F32.BF16 R96, R4.reuse, R8, R96 ;  /* 0x000000080460723c */ /* 0x042fe20000041860 */
[----:B------:R-:W1:Y:S07]  /*11200*/  MUFU.EX2 R46, R46 ;  /* 0x0000002e002e7308 */ /* 0x000e6e0000000800 */
[C---:B------:R-:W-:Y:S01]  /*11210*/  HMMA.16816.F32.BF16 R92, R4.reuse, R10, R92 ;  /* 0x0000000a045c723c */ /* 0x040fe2000004185c */
[----:B------:R-:W2:Y:S01]  /*11220*/  LDSM.16.MT88.4 R8, [R106+0x8800] ;  /* 0x008800006a08783b */ /* 0x000ea20000004200 */
[----:B------:R-:W-:Y:S06]  /*11230*/  MUFU.EX2 R22, R47 ;  /* 0x0000002f00167308 */ /* 0x000fec0000000800 */
[C---:B------:R-:W-:Y:S01]  /*11240*/  HMMA.16816.F32.BF16 R76, R4.reuse, R14, R76 ;  /* 0x0000000e044c723c */ /* 0x040fe2000004184c */
[----:B------:R-:W3:Y:S01]  /*11250*/  LDSM.16.MT88.4 R12, [R148+0x9000] ;  /* 0x00900000940c783b */ /* 0x000ee20000004200 */
[----:B------:R-:W-:Y:S06]  /*11260*/  MUFU.EX2 R189, R108 ;  /* 0x0000006c00bd7308 */ /* 0x000fec0000000800 */
[C---:B------:R-:W-:Y:S02]  /*11270*/  HMMA.16816.F32.BF16 R88, R4.reuse, R16, R88 ;  /* 0x000000100458723c */ /* 0x040fe40000041858 */
[----:B------:R-:W4:Y:S06]  /*11280*/  MUFU.EX2 R29, R29 ;  /* 0x0000001d001d7308 */ /* 0x000f2c0000000800 */
[C---:B------:R-:W-:Y:S01]  /*11290*/  HMMA.16816.F32.BF16 R84, R4.reuse, R18, R84 ;  /* 0x000000120454723c */ /* 0x040fe20000041854 */
[----:B------:R-:W5:Y:S07]  /*112a0*/  LDSM.16.MT88.4 R16, [R107+0x9000] ;  /* 0x009000006b10783b */ /* 0x000f6e0000004200 */
[C---:B--2---:R-:W-:Y:S08]  /*112b0*/  HMMA.16816.F32.BF16 R72, R4.reuse, R8, R72 ;  /* 0x000000080448723c */ /* 0x044ff00000041848 */
[----:B------:R-:W-:Y:S01]  /*112c0*/  HMMA.16816.F32.BF16 R68, R4, R10, R68 ;  /* 0x0000000a0444723c */ /* 0x000fe20000041844 */
[----:B------:R-:W2:Y:S01]  /*112d0*/  LDSM.16.MT88.4 R8, [R144+0x9000] ;  /* 0x009000009008783b */ /* 0x000ea20000004200 */
[----:B------:R-:W-:Y:S01]  /*112e0*/  FADD.FTZ R5, R31, R54 ;  /* 0x000000361f057221 */ /* 0x000fe20000010000 */
[----:B-1----:R-:W-:Y:S01]  /*112f0*/  F2FP.BF16.F32.PACK_AB R4, R46, R27 ;  /* 0x0000001b2e04723e */ /* 0x002fe200000010ff */
[----:B------:R-:W-:Y:S01]  /*11300*/  FADD.FTZ R31, R23, R30 ;  /* 0x0000001e171f7221 */ /* 0x000fe20000010000 */
[----:B------:R-:W-:Y:S01]  /*11310*/  F2FP.BF16.F32.PACK_AB R6, R21, R20 ;  /* 0x000000141506723e */ /* 0x000fe200000010ff */
[----:B------:R-:W-:Y:S01]  /*11320*/  FADD.FTZ R5, R28, R5 ;  /* 0x000000051c057221 */ /* 0x000fe20000010000 */
[----:B------:R-:W-:Y:S01]  /*11330*/  F2FP.BF16.F32.PACK_AB R7, R25, R44 ;  /* 0x0000002c1907723e */ /* 0x000fe200000010ff */
[----:B------:R-:W-:Y:S01]  /*11340*/  FADD.FTZ R40, R40, R31 ;  /* 0x0000001f28287221 */ /* 0x000fe20000010000 */
[----:B------:R1:W4:Y:S01]  /*11350*/  MUFU.EX2 R23, R26 ;  /* 0x0000001a00177308 */ /* 0x0003220000000800 */
        /* <DEDUP_REMOVED lines=8> */
[----:B------:R-:W-:Y:S01]  /*113e0*/  FADD.FTZ R35, R35, R36 ;  /* 0x0000002423237221 */ /* 0x000fe20000010000 */
[----:B------:R-:W-:Y:S02]  /*113f0*/  FADD.FTZ R116, R116, R3 ;  /* 0x0000000374747221 */ /* 0x000fe40000010000 */
[----:B------:R-:W-:Y:S01]  /*11400*/  HMMA.16816.F32.BF16 R92, R4, R14, R92 ;  /* 0x0000000e045c723c */ /* 0x000fe2000004185c */
[----:B------:R-:W3:Y:S01]  /*11410*/  LDSM.16.MT88.4 R12, [R106+0x9000] ;  /* 0x009000006a0c783b */ /* 0x000ee20000004200 */
[----:B------:R-:W-:Y:S01]  /*11420*/  FADD.FTZ R120, R120, R35 ;  /* 0x0000002378787221 */ /* 0x000fe20000010000 */
[----:B------:R-:W-:-:S03]  /*11430*/  FADD.FTZ R115, R115, R116 ;  /* 0x0000007473737221 */ /* 0x000fc60000010000 */
[----:B------:R-:W-:Y:S01]  /*11440*/  FADD.FTZ R113, R113, R120 ;  /* 0x0000007871717221 */ /* 0x000fe20000010000 */
[----:B------:R-:W-:Y:S01]  /*11450*/  FADD.FTZ R28, R114, R115 ;  /* 0x00000073721c7221 */ /* 0x000fe20000010000 */
[----:B-----5:R-:W-:Y:S02]  /*11460*/  HMMA.16816.F32.BF16 R80, R4, R16, R80 ;  /* 0x000000100450723c */ /* 0x020fe40000041850 */
[----:B-1----:R-:W-:Y:S01]  /*11470*/  FADD.FTZ R26, R112, R113 ;  /* 0x00000071701a7221 */ /* 0x002fe20000010000 */
        /* <DEDUP_REMOVED lines=8> */
[----:B------:R-:W1:Y:S01]  /*11500*/  LDSM.16.MT88.4 R8, [R148+0x9800] ;  /* 0x009800009408783b */ /* 0x000e620000004200 */
[----:B------:R-:W-:-:S04]  /*11510*/  FADD.FTZ R119, R119, R130 ;  /* 0x0000008277777221 */ /* 0x000fc80000010000 */
[----:B------:R-:W-:Y:S02]  /*11520*/  FADD.FTZ R134, R134, R119 ;  /* 0x0000007786867221 */ /* 0x000fe40000010000 */
[C---:B------:R-:W-:Y:S01]  /*11530*/  HMMA.16816.F32.BF16 R76, R4.reuse, R18, R76 ;  /* 0x00000012044c723c */ /* 0x040fe2000004184c */
[----:B------:R-:W2:Y:S07]  /*11540*/  LDSM.16.MT88.4 R16, [R144+0x9800] ;  /* 0x009800009010783b */ /* 0x000eae0000004200 */
[C---:B---3--:R-:W-:Y:S08]  /*11550*/  HMMA.16816.F32.BF16 R72, R4.reuse, R12, R72 ;  /* 0x0000000c0448723c */ /* 0x048ff00000041848 */
[----:B------:R-:W-:Y:S01]  /*11560*/  HMMA.16816.F32.BF16 R68, R4, R14, R68 ;  /* 0x0000000e0444723c */ /* 0x000fe20000041844 */
[----:B------:R-:W3:Y:S01]  /*11570*/  LDSM.16.MT88.4 R12, [R107+0x9800] ;  /* 0x009800006b0c783b */ /* 0x000ee20000004200 */
[----:B----4-:R-:W-:-:S02]  /*11580*/  F2FP.BF16.F32.PACK_AB R4, R24, R29 ;  /* 0x0000001d1804723e */ /* 0x010fc400000010ff */
[----:B------:R-:W-:Y:S02]  /*11590*/  F2FP.BF16.F32.PACK_AB R5, R22, R55 ;  /* 0x000000371605723e */ /* 0x000fe400000010ff */
[----:B------:R-:W-:Y:S02]  /*115a0*/  F2FP.BF16.F32.PACK_AB R6, R190, R23 ;  /* 0x00000017be06723e */ /* 0x000fe400000010ff */
[----:B------:R-:W-:-:S07]  /*115b0*/  F2FP.BF16.F32.PACK_AB R7, R189, R66 ;  /* 0x00000042bd07723e */ /* 0x000fce00000010ff */
[C---:B-1----:R-:W-:Y:S08]  /*115c0*/  HMMA.16816.F32.BF16 R96, R4.reuse, R8, R96 ;  /* 0x000000080460723c */ /* 0x042ff00000041860 */
[C---:B------:R-:W-:Y:S01]  /*115d0*/  HMMA.16816.F32.BF16 R92, R4.reuse, R10, R92 ;  /* 0x0000000a045c723c */ /* 0x040fe2000004185c */
[----:B------:R-:W1:Y:S07]  /*115e0*/  LDSM.16.MT88.4 R8, [R106+0x9800] ;  /* 0x009800006a08783b */ /* 0x000e6e0000004200 */
        /* <DEDUP_REMOVED lines=34> */
[----:B------:R-:W-:-:S04]  /*11810*/  DEPBAR.LE SB0, 0x0 ;  /* 0x000080000000791a */ /* 0x000fc80000000000 */
[----:B------:R-:W-:Y:S01]  /*11820*/  ISETP.NE.AND.EX P1, PT, R177, RZ, PT, P0 ;  /* 0x000000ffb100720c */ /* 0x000fe20003f25300 */
[----:B------:R-:W-:Y:S05]  /*11830*/  WARPSYNC.ALL ;  /* 0x0000000000007948 */ /* 0x000fea0003800000 */
[----:B------:R-:W-:Y:S01]  /*11840*/  LOP3.LUT R172, R172, 0xfffffffd, RZ, 0xc0, !PT ;  /* 0xfffffffdacac7812 */ /* 0x000fe200078ec0ff */
[----:B------:R-:W-:Y:S01]  /*11850*/  BSSY.RECONVERGENT B0, `(.L_x_13794) ;  /* 0x000004a000007945 */ /* 0x000fe20003800200 */
[----:B------:R-:W-:-:S05]  /*11860*/  VIADD R3, R51, 0xfffffffe ;  /* 0xfffffffe33037836 */ /* 0x000fca0000000000 */
[----:B------:R-:W-:Y:S01]  /*11870*/  @P1 LOP3.LUT R172, R172, 0x2, RZ, 0xfc, !PT ;  /* 0x00000002acac1812 */ /* 0x000fe200078efcff */
        /* <DEDUP_REMOVED lines=63> */
.L_x_13795:
        /* <DEDUP_REMOVED lines=8> */
.L_x_13796:
[----:B------:R-:W-:Y:S05]  /*11cf0*/  BSYNC.RECONVERGENT B0 ;  /* 0x0000000000007941 */ /* 0x000fea0003800200 */
.L_x_13794:
        /* <DEDUP_REMOVED lines=20> */
[--C-:B------:R-:W-:Y:S01]  /*11e40*/  IMAD.X R17, R11, 0x1, R4.reuse, P1 ;  /* 0x000000010b117824 */ /* 0x100fe200008e0604 */
[----:B------:R-:W-:Y:S01]  /*11e50*/  P2R R3, PR, RZ, 0x10 ;  /* 0x00000010ff037803 */ /* 0x000fe20000000000 */
[----:B------:R-:W-:Y:S01]  /*11e60*/  @!PT LDS RZ, [RZ] ;  /* 0x00000000fffff984 */ /* 0x000fe20000000800 */
[----:B------:R-:W-:Y:S01]  /*11e70*/  @!PT LDS RZ, [RZ] ;  /* 0x00000000fffff984 */ /* 0x000fe20000000800 */
[----:B------:R-:W-:Y:S01]  /*11e80*/  @!PT LDS RZ, [RZ] ;  /* 0x00000000fffff984 */ /* 0x000fe20000000800 */
[----:B------:R-:W-:Y:S02]  /*11e90*/  @!P4 LDGSTS.E.BYPASS.LTC128B.128 [R169+0x6800], desc[UR4][R8.64] ;  /* 0x0680000008a9cfae */ /* 0x000fe4000b981a04 */
[----:B------:R-:W-:-:S02]  /*11ea0*/  @!P4 IMAD.X R19, R17, 0x1, R4, P0 ;  /* 0x000000011113c824 */ /* 0x000fc400000e0604 */
        /* <DEDUP_REMOVED lines=47> */
[----:B------:R-:W4:Y:S01]  /*121a0*/  LD.E R57, desc[UR4][R102.64+0x18c] ;  /* 0x00018c0466397980 */ /* 0x000f22000c101900 */
[----:B-----5:R-:W-:Y:S01]  /*121b0*/  HMMA.16816.F32.BF16 R64, R4, R60, RZ ;  /* 0x0000003c0440723c */ /* 0x020fe200000418ff */
[----:B------:R-:W-:-:S02]  /*121c0*/  VIADD R105, R51, 0xffffffff ;  /* 0xffffffff33697836 */ /* 0x000fc40000000000 */
[----:B------:R-:W0:Y:S05]  /*121d0*/  LDGDEPBAR ;  /* 0x00000000000079af */ /* 0x000e2a0000000000 */
        /* <DEDUP_REMOVED lines=79> */
[----:B------:R-:W-:-:S02]  /*126d0*/  IMAD.SHL.U32 R105, R105, 0x80, RZ ;  /* 0x0000008069697824 */ /* 0x000fc400078e00ff */
[----:B------:R-:W-:Y:S02]  /*126e0*/  IMAD.IADD R244, R168, 0x1, R59 ;  /* 0x00000001a8f47824 */ /* 0x000fe400078e023b */
[-C--:B----4-:R-:W-:Y:S01]  /*126f0*/  FMUL.FTZ R112, R112, R57.reuse ;  /* 0x0000003970707220 */ /* 0x090fe20000410000 */
[----:B------:R-:W-:Y:S02]  /*12700*/  IMAD.IADD R50, R105, 0x1, R128 ;  /* 0x0000000169327824 */ /* 0x000fe400078e0280 */
[----:B------:R-:W-:Y:S02]  /*12710*/  VIADD R56, R58, 0xfffffff9 ;  /* 0xfffffff93a387836 */ /* 0x000fe40000000000 */
[-C--:B------:R-:W-:Y:S01]  /*12720*/  FMUL.FTZ R114, R114, R57.reuse ;  /* 0x0000003972727220 */ /* 0x080fe20000410000 */
[----:B------:R-:W-:Y:S01]  /*12730*/  FMUL.FTZ R113, R113, R57 ;  /* 0x0000003971717220 */ /* 0x000fe20000410000 */
[C---:B-1----:R-:W-:Y:S08]  /*12740*/  HMMA.16816.F32.BF16 R4, R124.reuse, R118, R4 ;  /* 0x000000767c04723c */ /* 0x042ff00000041804 */
[----:B------:R-:W-:Y:S01]  /*12750*/  HMMA.16816.F32.BF16 R8, R124, R116, R8 ;  /* 0x000000747c08723c */ /* 0x000fe20000041808 */
[----:B------:R-:W-:Y:S01]  /*12760*/  LOP3.LUT R117, R48, R49, RZ, 0xfc, !PT ;  /* 0x0000003130757212 */ /* 0x000fe200078efcff */
[----:B------:R-:W1:Y:S01]  /*12770*/  MUFU.TANH R119, R112 ;  /* 0x0000007000777308 */ /* 0x000e620000002400 */
[-C--:B------:R-:W-:Y:S01]  /*12780*/  FMUL.FTZ R115, R115, R57.reuse ;  /* 0x0000003973737220 */ /* 0x080fe20000410000 */
[-C--:B------:R-:W-:Y:S01]  /*12790*/  FMUL.FTZ R109, R109, R57.reuse ;  /* 0x000000396d6d7220 */ /* 0x080fe20000410000 */
[----:B------:R-:W-:Y:S01]  /*127a0*/  FMUL.FTZ R65, R65, R57 ;  /* 0x0000003941417220 */ /* 0x000fe20000410000 */
[----:B------:R-:W-:-:S02]  /*127b0*/  IMAD.IADD R244, R244, 0x1, R117 ;  /* 0x00000001f4f47824 */ /* 0x000fc400078e0275 */
[-C--:B------:R-:W-:Y:S01]  /*127c0*/  FMUL.FTZ R67, R67, R57.reuse ;  /* 0x0000003943437220 */ /* 0x080fe20000410000 */
[----:B------:R-:W-:Y:S01]  /*127d0*/  IMAD.IADD R117, R50, 0x1, R171 ;  /* 0x0000000132757824 */ /* 0x000fe200078e02ab */
[----:B--2---:R-:W-:Y:S01]  /*127e0*/  HMMA.16816.F32.BF16 R16, R124, R120, R16 ;  /* 0x000000787c10723c */ /* 0x004fe20000041810 */
[-C--:B------:R-:W-:Y:S01]  /*127f0*/  FMUL.FTZ R63, R63, R57.reuse ;  /* 0x000000393f3f7220 */ /* 0x080fe20000410000 */
[-C--:B------:R-:W-:Y:S01]  /*12800*/  FMUL.FTZ R53, R53, R57.reuse ;  /* 0x0000003935357220 */ /* 0x080fe20000410000 */
[-C--:B------:R-:W-:Y:S01]  /*12810*/  FMUL.FTZ R55, R55, R57.reuse ;  /* 0x0000003937377220 */ /* 0x080fe20000410000 */
[----:B------:R-:W-:Y:S01]  /*12820*/  IADD3 R50, PT, PT, R244, 0x80, -R117 ;  /* 0x00000080f4327810 */ /* 0x000fe20007ffe875 */
[-C--:B------:R-:W-:Y:S01]  /*12830*/  FMUL.FTZ R121, R5, R57.reuse ;  /* 0x0000003905797220 */ /* 0x080fe20000410000 */
[-C--:B------:R-:W-:Y:S01]  /*12840*/  FMUL.FTZ R47, R47, R57.reuse ;  /* 0x000000392f2f7220 */ /* 0x080fe20000410000 */
[-C--:B------:R-:W-:Y:S01]  /*12850*/  FMUL.FTZ R41, R41, R57.reuse ;  /* 0x0000003929297220 */ /* 0x080fe20000410000 */
[----:B------:R-:W-:Y:S01]  /*12860*/  IABS R50, R50 ;  /* 0x0000003200327213 */ /* 0x000fe20000000000 */
[-C--:B------:R-:W-:Y:S01]  /*12870*/  FMUL.FTZ R7, R7, R57.reuse ;  /* 0x0000003907077220 */ /* 0x080fe20000410000 */
[-C--:B------:R-:W-:Y:S01]  /*12880*/  FMUL.FTZ R43, R43, R57.reuse ;  /* 0x000000392b2b7220 */ /* 0x080fe20000410000 */
[-C--:B------:R-:W-:Y:S01]  /*12890*/  FMUL.FTZ R39, R39, R57.reuse ;  /* 0x0000003927277220 */ /* 0x080fe20000410000 */
[----:B------:R-:W-:Y:S01]  /*128a0*/  I2FP.F32.S32 R50, R50 ;  /* 0x0000003200327245 */ /* 0x000fe20000201400 */
[----:B------:R-:W2:Y:S01]  /*128b0*/  MUFU.TANH R121, R121 ;  /* 0x0000007900797308 */ /* 0x000ea20000002400 */
[C---:B------:R-:W-:Y:S01]  /*128c0*/  ISETP.GE.AND P1, PT, R56.reuse, R184, PT ;  /* 0x000000b83800720c */ /* 0x040fe20003f26270 */
[----:B------:R-:W-:Y:S01]  /*128d0*/  FMUL.FTZ R33, R33, R57 ;  /* 0x0000003921217220 */ /* 0x000fe20000410000 */
[----:B------:R-:W-:Y:S01]  /*128e0*/  ISETP.GE.AND P2, PT, R56, R183, PT ;  /* 0x000000b73800720c */ /* 0x000fe20003f46270 */
[----:B-1----:R-:W-:Y:S01]  /*128f0*/  FFMA.FTZ R50, -R180, R50, R119 ;  /* 0x00000032b4327223 */ /* 0x002fe20000010177 */
[----:B------:R-:W-:Y:S01]  /*12900*/  ISETP.GE.AND P3, PT, R56, R181, PT ;  /* 0x000000b53800720c */ /* 0x000fe20003f66270 */
[----:B------:R-:W-:Y:S01]  /*12910*/  VIADD R119, R244, 0x8 ;  /* 0x00000008f4777836 */ /* 0x000fe20000000000 */
[----:B------:R-:W-:Y:S01]  /*12920*/  ISETP.GE.AND P0, PT, R56, R182, PT ;  /* 0x000000b63800720c */ /* 0x000fe20003f06270 */
[----:B------:R-:W1:Y:S01]  /*12930*/  MUFU.TANH R7, R7 ;  /* 0x0000000700077308 */ /* 0x000e620000002400 */
[--C-:B------:R-:W-:Y:S01]  /*12940*/  IADD3 R56, PT, PT, R244, 0x7, -R117.reuse ;  /* 0x00000007f4387810 */ /* 0x100fe20007ffe875 */
[-C--:B------:R-:W-:Y:S01]  /*12950*/  FMUL.FTZ R35, R35, R57.reuse ;  /* 0x0000003923237220 */ /* 0x080fe20000410000 */
[----:B------:R-:W-:Y:S01]  /*12960*/  IADD3 R5, PT, PT, R119, 0x7, -R117 ;  /* 0x0000000777057810 */ /* 0x000fe20007ffe875 */
[-C--:B------:R-:W-:Y:S01]  /*12970*/  FMUL.FTZ R31, R31, R57.reuse ;  /* 0x000000391f1f7220 */ /* 0x080fe20000410000 */
[----:B------:R-:W-:Y:S01]  /*12980*/  IABS R56, R56 ;  /* 0x0000003800387213 */ /* 0x000fe20000000000 */
[----:B------:R-:W-:Y:S01]  /*12990*/  FMUL.FTZ R25, R25, R57 ;  /* 0x0000003919197220 */ /* 0x000fe20000410000 */
[----:B------:R-:W-:Y:S01]  /*129a0*/  IABS R5, R5 ;  /* 0x0000000500057213 */ /* 0x000fe20000000000 */
[-C--:B------:R-:W-:Y:S01]  /*129b0*/  FMUL.FTZ R27, R27, R57.reuse ;  /* 0x000000391b1b7220 */ /* 0x080fe20000410000 */
[----:B------:R-:W-:Y:S01]  /*129c0*/  I2FP.F32.S32 R56, R56 ;  /* 0x0000003800387245 */ /* 0x000fe20000201400 */
[----:B------:R-:W-:Y:S01]  /*129d0*/  FMUL.FTZ R23, R23, R57 ;  /* 0x0000003917177220 */ /* 0x000fe20000410000 */
[----:B------:R-:W-:Y:S01]  /*129e0*/  I2FP.F32.S32 R104, R5 ;  /* 0x0000000500687245 */ /* 0x000fe20000201400 */
[----:B------:R-:W-:-:S04]  /*129f0*/  DEPBAR.LE SB0, 0x0 ;  /* 0x000080000000791a */ /* 0x000fc80000000000 */
[C---:B--2---:R-:W-:Y:S02]  /*12a00*/  FFMA.FTZ R56, -R180.reuse, R56, R121 ;  /* 0x00000038b4387223 */ /* 0x044fe40000010179 */
[----:B------:R-:W2:Y:S01]  /*12a10*/  MUFU.TANH R121, R114 ;  /* 0x0000007200797308 */ /* 0x000ea20000002400 */
[----:B-1----:R-:W-:Y:S01]  /*12a20*/  FFMA.FTZ R104, -R180, R104, R7 ;  /* 0x00000068b4687223 */ /* 0x002fe20000010107 */
[----:B------:R-:W-:Y:S01]  /*12a30*/  IADD3 R7, PT, PT, R119, 0x80, -R117 ;  /* 0x0000008077077810 */ /* 0x000fe20007ffe875 */
[----:B------:R-:W-:-:S03]  /*12a40*/  VIADD R5, R58, 0xffffff80 ;  /* 0xffffff803a057836 */ /* 0x000fc60000000000 */
[----:B------:R-:W-:Y:S02]  /*12a50*/  IABS R7, R7 ;  /* 0x0000000700077213 */ /* 0x000fe40000000000 */
[----:B------:R-:W-:Y:S02]  /*12a60*/  FSEL R56, R56, -INF , P1 ;  /* 0xff80000038387808 */ /* 0x000fe40000800000 */
[----:B------:R-:W-:Y:S02]  /*12a70*/  I2FP.F32.S32 R7, R7 ;  /* 0x0000000700077245 */ /* 0x000fe40000201400 */
[C---:B------:R-:W-:Y:S02]  /*12a80*/  ISETP.GE.AND P1, PT, R5.reuse, R184, PT ;  /* 0x000000b80500720c */ /* 0x040fe40003f26270 */
[----:B------:R-:W-:Y:S02]  /*12a90*/  FSEL R104, R104, -INF , P0 ;  /* 0xff80000068687808 */ /* 0x000fe40000000000 */
[C---:B------:R-:W-:Y:S01]  /*12aa0*/  ISETP.GE.AND P5, PT, R5.reuse, R183, PT ;  /* 0x000000b70500720c */ /* 0x040fe20003fa6270 */
[----:B--2---:R-:W-:Y:S01]  /*12ab0*/  FFMA.FTZ R7, -R180, R7, R121 ;  /* 0x00000007b4077223 */ /* 0x004fe20000010179 */
[----:B------:R-:W-:-:S02]  /*12ac0*/  ISETP.GE.AND P6, PT, R5, R181, PT ;  /* 0x000000b50500720c */ /* 0x000fc40003fc6270 */
[----:B------:R-:W-:Y:S01]  /*12ad0*/  ISETP.GE.AND P0, PT, R5, R182, PT ;  /* 0x000000b60500720c */ /* 0x000fe20003f06270 */
[----:B------:R-:W-:Y:S01]  /*12ae0*/  VIADD R5, R58, 0xffffff81 ;  /* 0xffffff813a057836 */ /* 0x000fe20000000000 */
[----:B------:R-:W-:Y:S02]  /*12af0*/  FSEL R246, R50, -INF , P1 ;  /* 0xff80000032f67808 */ /* 0x000fe40000800000 */
[----:B------:R-:W-:Y:S02]  /*12b00*/  FSEL R56, R56, -INF , !P2 ;  /* 0xff80000038387808 */ /* 0x000fe40005000000 */
[----:B------:R-:W-:Y:S02]  /*12b10*/  FSEL R50, R104, -INF , !P3 ;  /* 0xff80000068327808 */ /* 0x000fe40005800000 */
[----:B------:R-:W-:Y:S02]  /*12b20*/  FSEL R246, R246, -INF , !P5 ;  /* 0xff800000f6f67808 */ /* 0x000fe40006800000 */
[----:B------:R-:W-:-:S02]  /*12b30*/  FSEL R7, R7, -INF , P0 ;  /* 0xff80000007077808 */ /* 0x000fc40000000000 */
[C---:B------:R-:W-:Y:S02]  /*12b40*/  ISETP.GE.AND P2, PT, R5.reuse, R184, PT ;  /* 0x000000b80500720c */ /* 0x040fe40003f46270 */
[C---:B------:R-:W-:Y:S02]  /*12b50*/  ISETP.GE.AND P3, PT, R5.reuse, R183, PT ;  /* 0x000000b70500720c */ /* 0x040fe40003f66270 */
[C---:B------:R-:W-:Y:S02]  /*12b60*/  ISETP.GE.AND P5, PT, R5.reuse, R181, PT ;  /* 0x000000b50500720c */ /* 0x040fe40003fa6270 */
[----:B------:R-:W-:Y:S02]  /*12b70*/  ISETP.GE.AND P0, PT, R5, R182, PT ;  /* 0x000000b60500720c */ /* 0x000fe40003f06270 */
[----:B------:R1:W2:Y:S01]  /*12b80*/  MUFU.TANH R5, R113 ;  /* 0x0000007100057308 */ /* 0x0002a20000002400 */
[--C-:B------:R-:W-:Y:S02]  /*12b90*/  IADD3 R112, PT, PT, R244, 0x7f, -R117.reuse ;  /* 0x0000007ff4707810 */ /* 0x100fe40007ffe875 */
[----:B------:R-:W-:-:S05]  /*12ba0*/  IADD3 R104, PT, PT, R119, 0x7f, -R117 ;  /* 0x0000007f77687810 */ /* 0x000fca0007ffe875 */
[----:B------:R-:W3:Y:S01]  /*12bb0*/  MUFU.TANH R115, R115 ;  /* 0x0000007300737308 */ /* 0x000ee20000002400 */
[----:B------:R-:W-:Y:S02]  /*12bc0*/  IABS R112, R112 ;  /* 0x0000007000707213 */ /* 0x000fe40000000000 */
[----:B------:R-:W-:Y:S02]  /*12bd0*/  IABS R104, R104 ;  /* 0x0000006800687213 */ /* 0x000fe40000000000 */
[----:B------:R-:W-:Y:S01]  /*12be0*/  I2FP.F32.S32 R112, R112 ;  /* 0x0000007000707245 */ /* 0x000fe20000201400 */
[----:B-1----:R-:W-:Y:S01]  /*12bf0*/  FMUL.FTZ R113, R108, R57 ;  /* 0x000000396c717220 */ /* 0x002fe20000410000 */
[----:B------:R-:W-:-:S03]  /*12c00*/  I2FP.F32.S32 R104, R104 ;  /* 0x0000006800687245 */ /* 0x000fc60000201400 */
[----:B--2---:R-:W-:Y:S02]  /*12c10*/  FFMA.FTZ R5, -R180, R112, R5 ;  /* 0x00000070b4057223 */ /* 0x004fe40000010105 */
[----:B------:R-:W1:Y:S01]  /*12c20*/  MUFU.TANH R113, R113 ;  /* 0x0000007100717308 */ /* 0x000e620000002400 */
[----:B------:R-:W-:Y:S01]  /*12c30*/  IADD3 R112, PT, PT, R244, 0x78, -R117 ;  /* 0x00000078f4707810 */ /* 0x000fe20007ffe875 */
[----:B---3--:R-:W-:Y:S01]  /*12c40*/  FFMA.FTZ R104, -R180, R104, R115 ;  /* 0x00000068b4687223 */ /* 0x008fe20000010173 */
[----:B------:R-:W-:Y:S02]  /*12c50*/  FMUL.FTZ R115, R110, R57 ;  /* 0x000000396e737220 */ /* 0x000fe40000410000 */
[----:B------:R-:W-:-:S04]  /*12c60*/  IABS R112, R112 ;  /* 0x0000007000707213 */ /* 0x000fc80000000000 */
[----:B------:R-:W2:Y:S01]  /*12c70*/  MUFU.TANH R115, R115 ;  /* 0x0000007300737308 */ /* 0x000ea20000002400 */
[----:B------:R-:W-:Y:S02]  /*12c80*/  I2FP.F32.S32 R112, R112 ;  /* 0x0000007000707245 */ /* 0x000fe40000201400 */
[----:B------:R-:W-:-:S05]  /*12c90*/  IADD3 R110, PT, PT, R119, 0x78, -R117 ;  /* 0x00000078776e7810 */ /* 0x000fca0007ffe875 */
[----:B------:R-:W3:Y:S01]  /*12ca0*/  MUFU.TANH R109, R109 ;  /* 0x0000006d006d7308 */ /* 0x000ee20000002400 */
[----:B-1----:R-:W-:Y:S01]  /*12cb0*/  FFMA.FTZ R112, -R180, R112, R113 ;  /* 0x00000070b4707223 */ /* 0x002fe20000010171 */
[----:B------:R-:W-:Y:S02]  /*12cc0*/  IADD3 R113, PT, PT, R244, 0x77, -R117 ;  /* 0x00000077f4717810 */ /* 0x000fe40007ffe875 */
[----:B------:R-:W-:Y:S02]  /*12cd0*/  IABS R110, R110 ;  /* 0x0000006e006e7213 */ /* 0x000fe40000000000 */
[----:B------:R-:W-:Y:S02]  /*12ce0*/  IABS R113, R113 ;  /* 0x0000007100717213 */ /* 0x000fe40000000000 */
[----:B------:R-:W-:Y:S02]  /*12cf0*/  I2FP.F32.S32 R110, R110 ;  /* 0x0000006e006e7245 */ /* 0x000fe40000201400 */
[----:B------:R-:W-:-:S03]  /*12d00*/  I2FP.F32.S32 R113, R113 ;  /* 0x0000007100717245 */ /* 0x000fc60000201400 */
[----:B--2---:R-:W-:Y:S01]  /*12d10*/  FFMA.FTZ R110, -R180, R110, R115 ;  /* 0x0000006eb46e7223 */ /* 0x004fe20000010173 */
[----:B------:R-:W-:Y:S01]  /*12d20*/  FMUL.FTZ R115, R64, R57 ;  /* 0x0000003940737220 */ /* 0x000fe20000410000 */
[----:B---3--:R-:W-:Y:S01]  /*12d30*/  FFMA.FTZ R109, -R180, R113, R109 ;  /* 0x00000071b46d7223 */ /* 0x008fe2000001016d */
[----:B------:R-:W-:Y:S01]  /*12d40*/  FMUL.FTZ R113, R111, R57 ;  /* 0x000000396f717220 */ /* 0x000fe20000410000 */
[----:B------:R-:W-:-:S03]  /*12d50*/  FSEL R104, R104, -INF , P0 ;  /* 0xff80000068687808 */ /* 0x000fc60000000000 */
[----:B------:R-:W1:Y:S01]  /*12d60*/  MUFU.TANH R115, R115 ;  /* 0x0000007300737308 */ /* 0x000e620000002400 */
[----:B------:R-:W-:Y:S01]  /*12d70*/  VIADD R108, R58, 0xffffff88 ;  /* 0xffffff883a6c7836 */ /* 0x000fe20000000000 */
[--C-:B------:R-:W-:Y:S02]  /*12d80*/  IADD3 R64, PT, PT, R244, 0x70, -R117.reuse ;  /* 0x00000070f4407810 */ /* 0x100fe40007ffe875 */
[----:B------:R-:W-:Y:S02]  /*12d90*/  FSEL R216, R104, -INF , !P5 ;  /* 0xff80000068d87808 */ /* 0x000fe40006800000 */
[----:B------:R-:W-:Y:S02]  /*12da0*/  IADD3 R104, PT, PT, R119, 0x77, -R117 ;  /* 0x0000007777687810 */ /* 0x000fe40007ffe875 */
[----:B------:R-:W2:Y:S01]  /*12db0*/  MUFU.TANH R113, R113 ;  /* 0x0000007100717308 */ /* 0x000ea20000002400 */
[----:B------:R-:W-:Y:S02]  /*12dc0*/  FSEL R7, R7, -INF , !P6 ;  /* 0xff80000007077808 */ /* 0x000fe40007000000 */
[----:B------:R-:W-:-:S02]  /*12dd0*/  ISETP.GE.AND P1, PT, R108, R184, PT ;  /* 0x000000b86c00720c */ /* 0x000fc40003f26270 */
[C---:B------:R-:W-:Y:S02]  /*12de0*/  ISETP.GE.AND P6, PT, R108.reuse, R183, PT ;  /* 0x000000b76c00720c */ /* 0x040fe40003fc6270 */
[C---:B------:R-:W-:Y:S02]  /*12df0*/  ISETP.GE.AND P4, PT, R108.reuse, R181, PT ;  /* 0x000000b56c00720c */ /* 0x040fe40003f86270 */
[----:B------:R-:W-:Y:S01]  /*12e00*/  ISETP.GE.AND P0, PT, R108, R182, PT ;  /* 0x000000b66c00720c */ /* 0x000fe20003f06270 */
[----:B------:R-:W-:Y:S01]  /*12e10*/  VIADD R108, R58, 0xffffff89 ;  /* 0xffffff893a6c7836 */ /* 0x000fe20000000000 */
[----:B------:R-:W-:Y:S02]  /*12e20*/  IABS R64, R64 ;  /* 0x0000004000407213 */ /* 0x000fe40000000000 */
[----:B------:R-:W-:Y:S01]  /*12e30*/  IABS R104, R104 ;  /* 0x0000006800687213 */ /* 0x000fe20000000000 */
[----:B------:R-:W-:Y:S01]  /*12e40*/  FMUL.FTZ R111, R66, R57 ;  /* 0x00000039426f7220 */ /* 0x000fe20000410000 */
[----:B------:R-:W-:-:S02]  /*12e50*/  FSEL R112, R112, -INF , P1 ;  /* 0xff80000070707808 */ /* 0x000fc40000800000 */
[----:B------:R-:W-:Y:S02]  /*12e60*/  I2FP.F32.S32 R64, R64 ;  /* 0x0000004000407245 */ /* 0x000fe40000201400 */
[----:B------:R-:W-:Y:S01]  /*12e70*/  I2FP.F32.S32 R66, R104 ;  /* 0x0000006800427245 */ /* 0x000fe20000201400 */
[----:B------:R-:W-:Y:S01]  /*12e80*/  VIADD R104, R58, 0xffffff90 ;  /* 0xffffff903a687836 */ /* 0x000fe20000000000 */
[----:B------:R-:W-:Y:S01]  /*12e90*/  ISETP.GE.AND P1, PT, R108, R184, PT ;  /* 0x000000b86c00720c */ /* 0x000fe20003f26270 */
[C---:B-1----:R-:W-:Y:S01]  /*12ea0*/  FFMA.FTZ R64, -R180.reuse, R64, R115 ;  /* 0x00000040b4407223 */ /* 0x042fe20000010173 */
[----:B------:R-:W-:Y:S02]  /*12eb0*/  FSEL R5, R5, -INF , P2 ;  /* 0xff80000005057808 */ /* 0x000fe40001000000 */
[----:B------:R-:W-:Y:S01]  /*12ec0*/  FSEL R109, R109, -INF , P1 ;  /* 0xff8000006d6d7808 */ /* 0x000fe20000800000 */
[----:B--2---:R-:W-:Y:S01]  /*12ed0*/  FFMA.FTZ R66, -R180, R66, R113 ;  /* 0x00000042b4427223 */ /* 0x004fe20000010171 */
[----:B------:R-:W-:-:S02]  /*12ee0*/  ISETP.GE.AND P1, PT, R104, R184, PT ;  /* 0x000000b86800720c */ /* 0x000fc40003f26270 */
[----:B------:R-:W-:Y:S02]  /*12ef0*/  FSEL R110, R110, -INF , P0 ;  /* 0xff8000006e6e7808 */ /* 0x000fe40000000000 */
[----:B------:R-:W-:Y:S01]  /*12f00*/  ISETP.GE.AND P0, PT, R108, R182, PT ;  /* 0x000000b66c00720c */ /* 0x000fe20003f06270 */
[----:B------:R-:W1:Y:S01]  /*12f10*/  MUFU.TANH R65, R65 ;  /* 0x0000004100417308 */ /* 0x000e620000002400 */
[----:B------:R-:W-:Y:S02]  /*12f20*/  ISETP.GE.AND P5, PT, R104, R183, PT ;  /* 0x000000b76800720c */ /* 0x000fe40003fa6270 */
[----:B------:R-:W-:Y:S02]  /*12f30*/  FSEL R64, R64, -INF , P1 ;  /* 0xff80000040407808 */ /* 0x000fe40000800000 */
[----:B------:R-:W-:Y:S02]  /*12f40*/  FSEL R5, R5, -INF , !P3 ;  /* 0xff80000005057808 */ /* 0x000fe40005800000 */
[----:B------:R-:W-:Y:S01]  /*12f50*/  ISETP.GE.AND P3, PT, R108, R181, PT ;  /* 0x000000b56c00720c */ /* 0x000fe20003f66270 */
[----:B------:R-:W2:Y:S01]  /*12f60*/  MUFU.TANH R67, R67 ;  /* 0x0000004300437308 */ /* 0x000ea20000002400 */
[----:B------:R-:W-:-:S02]  /*12f70*/  FSEL R66, R66, -INF , P0 ;  /* 0xff80000042427808 */ /* 0x000fc40000000000 */
[----:B------:R-:W-:Y:S02]  /*12f80*/  FSEL R208, R64, -INF , !P5 ;  /* 0xff80000040d07808 */ /* 0x000fe40006800000 */
[--C-:B------:R-:W-:Y:S02]  /*12f90*/  IADD3 R64, PT, PT, R244, 0x6f, -R117.reuse ;  /* 0x0000006ff4407810 */ /* 0x100fe40007ffe875 */
[----:B------:R-:W-:Y:S01]  /*12fa0*/  FSEL R250, R66, -INF , !P3 ;  /* 0xff80000042fa7808 */ /* 0x000fe20005800000 */
[----:B------:R-:W3:Y:S01]  /*12fb0*/  MUFU.TANH R111, R111 ;  /* 0x0000006f006f7308 */ /* 0x000ee20000002400 */
[----:B------:R-:W-:Y:S02]  /*12fc0*/  IADD3 R66, PT, PT, R119, 0x6f, -R117 ;  /* 0x0000006f77427810 */ /* 0x000fe40007ffe875 */
[----:B------:R-:W-:Y:S02]  /*12fd0*/  IABS R64, R64 ;  /* 0x0000004000407213 */ /* 0x000fe40000000000 */
[----:B------:R-:W-:-:S02]  /*12fe0*/  ISETP.GE.AND P2, PT, R108, R183, PT ;  /* 0x000000b76c00720c */ /* 0x000fc40003f46270 */
[----:B------:R-:W-:Y:S02]  /*12ff0*/  IABS R66, R66 ;  /* 0x0000004200427213 */ /* 0x000fe40000000000 */
[----:B------:R-:W-:Y:S02]  /*13000*/  IADD3 R108, PT, PT, R119, 0x70, -R117 ;  /* 0x00000070776c7810 */ /* 0x000fe40007ffe875 */
[----:B------:R-:W-:Y:S02]  /*13010*/  I2FP.F32.S32 R64, R64 ;  /* 0x0000004000407245 */ /* 0x000fe40000201400 */
[----:B------:R-:W-:Y:S02]  /*13020*/  I2FP.F32.S32 R66, R66 ;  /* 0x0000004200427245 */ /* 0x000fe40000201400 */
[----:B------:R-:W-:Y:S01]  /*13030*/  IABS R108, R108 ;  /* 0x0000006c006c7213 */ /* 0x000fe20000000000 */
[----:B-1----:R-:W-:Y:S01]  /*13040*/  FFMA.FTZ R64, -R180, R64, R65 ;  /* 0x00000040b4407223 */ /* 0x002fe20000010141 */
[-C--:B------:R-:W-:Y:S01]  /*13050*/  FMUL.FTZ R65, R60, R57.reuse ;  /* 0x000000393c417220 */ /* 0x080fe20000410000 */
[----:B--2---:R-:W-:Y:S01]  /*13060*/  FFMA.FTZ R60, -R180, R66, R67 ;  /* 0x00000042b43c7223 */ /* 0x004fe20000010143 */
[----:B------:R-:W-:Y:S01]  /*13070*/  I2FP.F32.S32 R108, R108 ;  /* 0x0000006c006c7245 */ /* 0x000fe20000201400 */
[----:B------:R-:W-:Y:S01]  /*13080*/  FMUL.FTZ R67, R62, R57 ;  /* 0x000000393e437220 */ /* 0x000fe20000410000 */
[----:B------:R-:W-:-:S02]  /*13090*/  FSEL R248, R112, -INF , !P6 ;  /* 0xff80000070f87808 */ /* 0x000fc40007000000 */
[----:B------:R-:W-:Y:S01]  /*130a0*/  ISETP.GE.AND P6, PT, R104, R181, PT ;  /* 0x000000b56800720c */ /* 0x000fe20003fc6270 */
[----:B---3--:R-:W-:Y:S01]  /*130b0*/  FFMA.FTZ R108, -R180, R108, R111 ;  /* 0x0000006cb46c7223 */ /* 0x008fe2000001016f */
[----:B------:R-:W-:Y:S01]  /*130c0*/  ISETP.GE.AND P0, PT, R104, R182, PT ;  /* 0x000000b66800720c */ /* 0x000fe20003f06270 */
[----:B------:R-:W-:Y:S01]  /*130d0*/  VIADD R104, R58, 0xffffff91 ;  /* 0xffffff913a687836 */ /* 0x000fe20000000000 */
[----:B------:R-:W1:Y:S01]  /*130e0*/  MUFU.TANH R67, R67 ;  /* 0x0000004300437308 */ /* 0x000e620000002400 */
[----:B------:R-:W-:Y:S02]  /*130f0*/  FSEL R218, R109, -INF , !P2 ;  /* 0xff8000006dda7808 */ /* 0x000fe40005000000 */
[----:B------:R-:W-:Y:S02]  /*13100*/  FSEL R222, R108, -INF , P0 ;  /* 0xff8000006cde7808 */ /* 0x000fe40000000000 */
[----:B------:R-:W-:-:S03]  /*13110*/  ISETP.GE.AND P2, PT, R104, R184, PT ;  /* 0x000000b86800720c */ /* 0x000fc60003f46270 */
[----:B------:R-:W2:Y:S01]  /*13120*/  MUFU.TANH R65, R65 ;  /* 0x0000004100417308 */ /* 0x000ea20000002400 */
[C---:B------:R-:W-:Y:S02]  /*13130*/  ISETP.GE.AND P3, PT, R104.reuse, R183, PT ;  /* 0x000000b76800720c */ /* 0x040fe40003f66270 */
[C---:B------:R-:W-:Y:S02]  /*13140*/  ISETP.GE.AND P5, PT, R104.reuse, R181, PT ;  /* 0x000000b56800720c */ /* 0x040fe40003fa6270 */
[----:B------:R-:W-:Y:S02]  /*13150*/  ISETP.GE.AND P0, PT, R104, R182, PT ;  /* 0x000000b66800720c */ /* 0x000fe40003f06270 */
[--C-:B------:R-:W-:Y:S02]  /*13160*/  IADD3 R66, PT, PT, R119, 0x68, -R117.reuse ;  /* 0x0000006877427810 */ /* 0x100fe40007ffe875 */
[----:B------:R-:W-:Y:S02]  /*13170*/  IADD3 R104, PT, PT, R244, 0x68, -R117 ;  /* 0x00000068f4687810 */ /* 0x000fe40007ffe875 */
[----:B------:R-:W-:-:S02]  /*13180*/  IABS R66, R66 ;  /* 0x0000004200427213 */ /* 0x000fc40000000000 */
[----:B------:R-:W-:Y:S02]  /*13190*/  IABS R104, R104 ;  /* 0x0000006800687213 */ /* 0x000fe40000000000 */
[----:B------:R-:W-:Y:S01]  /*131a0*/  I2FP.F32.S32 R66, R66 ;  /* 0x0000004200427245 */ /* 0x000fe20000201400 */
[----:B------:R-:W-:Y:S01]  /*131b0*/  VIADD R62, R58, 0xffffff98 ;  /* 0xffffff983a3e7836 */ /* 0x000fe20000000000 */
[----:B------:R-:W-:Y:S02]  /*131c0*/  I2FP.F32.S32 R104, R104 ;  /* 0x0000006800687245 */ /* 0x000fe40000201400 */
[----:B------:R-:W-:Y:S01]  /*131d0*/  FSEL R60, R60, -INF , P0 ;  /* 0xff8000003c3c7808 */ /* 0x000fe20000000000 */
[C---:B-1----:R-:W-:Y:S01]  /*131e0*/  FFMA.FTZ R66, -R180.reuse, R66, R67 ;  /* 0x00000042b4427223 */ /* 0x042fe20000010143 */
[----:B------:R-:W-:Y:S01]  /*131f0*/  FMUL.FTZ R67, R61, R57 ;  /* 0x000000393d437220 */ /* 0x000fe20000410000 */
[----:B--2---:R-:W-:Y:S01]  /*13200*/  FFMA.FTZ R65, -R180, R104, R65 ;  /* 0x00000068b4417223 */ /* 0x004fe20000010141 */
[----:B------:R-:W-:Y:S01]  /*13210*/  ISETP.GE.AND P1, PT, R62, R184, PT ;  /* 0x000000b83e00720c */ /* 0x000fe20003f26270 */
[----:B------:R-:W-:Y:S01]  /*13220*/  VIADD R61, R58, 0xffffff99 ;  /* 0xffffff993a3d7836 */ /* 0x000fe20000000000 */
[----:B------:R-:W-:-:S02]  /*13230*/  FSEL R64, R64, -INF , P2 ;  /* 0xff80000040407808 */ /* 0x000fc40001000000 */
[----:B------:R-:W-:Y:S02]  /*13240*/  ISETP.GE.AND P0, PT, R62, R182, PT ;  /* 0x000000b63e00720c */ /* 0x000fe40003f06270 */
[----:B------:R-:W-:Y:S02]  /*13250*/  FSEL R240, R64, -INF , !P3 ;  /* 0xff80000040f07808 */ /* 0x000fe40005800000 */
[----:B------:R-:W-:Y:S02]  /*13260*/  FSEL R65, R65, -INF , P1 ;  /* 0xff80000041417808 */ /* 0x000fe40000800000 */
[----:B------:R-:W-:Y:S02]  /*13270*/  FSEL R66, R66, -INF , P0 ;  /* 0xff80000042427808 */ /* 0x000fe40000000000 */
[C---:B------:R-:W-:Y:S02]  /*13280*/  ISETP.GE.AND P1, PT, R61.reuse, R184, PT ;  /* 0x000000b83d00720c */ /* 0x040fe40003f26270 */
[----:B------:R-:W-:-:S02]  /*13290*/  ISETP.GE.AND P2, PT, R61, R183, PT ;  /* 0x000000b73d00720c */ /* 0x000fc40003f46270 */
[C---:B------:R-:W-:Y:S02]  /*132a0*/  ISETP.GE.AND P3, PT, R61.reuse, R181, PT ;  /* 0x000000b53d00720c */ /* 0x040fe40003f66270 */
[----:B------:R-:W-:Y:S01]  /*132b0*/  ISETP.GE.AND P0, PT, R61, R182, PT ;  /* 0x000000b63d00720c */ /* 0x000fe20003f06270 */
[----:B------:R-:W-:Y:S01]  /*132c0*/  FMUL.FTZ R61, R52, R57 ;  /* 0x00000039343d7220 */ /* 0x000fe20000410000 */
[----:B------:R-:W-:Y:S01]  /*132d0*/  MUFU.TANH R67, R67 ;  /* 0x0000004300437308 */ /* 0x000fe20000002400 */
[----:B------:R-:W-:Y:S02]  /*132e0*/  FSEL R252, R110, -INF , !P4 ;  /* 0xff8000006efc7808 */ /* 0x000fe40006000000 */
[----:B------:R-:W-:-:S05]  /*132f0*/  FSEL R222, R222, -INF , !P6 ;  /* 0xff800000dede7808 */ /* 0x000fca0007000000 */
[----:B------:R-:W1:Y:S01]  /*13300*/  MUFU.TANH R61, R61 ;  /* 0x0000003d003d7308 */ /* 0x000e620000002400 */
[--C-:B------:R-:W-:Y:S02]  /*13310*/  IADD3 R52, PT, PT, R244, 0x60, -R117.reuse ;  /* 0x00000060f4347810 */ /* 0x100fe40007ffe875 */
[C---:B------:R-:W-:Y:S02]  /*13320*/  ISETP.GE.AND P6, PT, R62.reuse, R183, PT ;  /* 0x000000b73e00720c */ /* 0x040fe40003fc6270 */
[----:B------:R-:W-:Y:S02]  /*13330*/  ISETP.GE.AND P4, PT, R62, R181, PT ;  /* 0x000000b53e00720c */ /* 0x000fe40003f86270 */
[----:B------:R-:W-:Y:S01]  /*13340*/  IADD3 R62, PT, PT, R244, 0x67, -R117 ;  /* 0x00000067f43e7810 */ /* 0x000fe20007ffe875 */
[----:B------:R-:W2:Y:S01]  /*13350*/  MUFU.TANH R63, R63 ;  /* 0x0000003f003f7308 */ /* 0x000ea20000002400 */
[----:B------:R-:W-:Y:S02]  /*13360*/  IABS R52, R52 ;  /* 0x0000003400347213 */ /* 0x000fe40000000000 */
[----:B------:R-:W-:-:S02]  /*13370*/  IABS R62, R62 ;  /* 0x0000003e003e7213 */ /* 0x000fc40000000000 */
[----:B------:R-:W-:Y:S02]  /*13380*/  FSEL R206, R60, -INF , !P5 ;  /* 0xff8000003cce7808 */ /* 0x000fe40006800000 */
[----:B------:R-:W-:Y:S02]  /*13390*/  IADD3 R60, PT, PT, R119, 0x67, -R117 ;  /* 0x00000067773c7810 */ /* 0x000fe40007ffe875 */
[----:B------:R-:W-:Y:S02]  /*133a0*/  I2FP.F32.S32 R52, R52 ;  /* 0x0000003400347245 */ /* 0x000fe40000201400 */
[----:B------:R-:W-:Y:S02]  /*133b0*/  I2FP.F32.S32 R62, R62 ;  /* 0x0000003e003e7245 */ /* 0x000fe40000201400 */
[----:B------:R-:W-:Y:S01]  /*133c0*/  IABS R60, R60 ;  /* 0x0000003c003c7213 */ /* 0x000fe20000000000 */
[----:B-1----:R-:W-:Y:S01]  /*133d0*/  FFMA.FTZ R52, -R180, R52, R61 ;  /* 0x00000034b4347223 */ /* 0x002fe2000001013d */
[----:B------:R-:W-:Y:S01]  /*133e0*/  FMUL.FTZ R61, R54, R57 ;  /* 0x00000039363d7220 */ /* 0x000fe20000410000 */
[----:B------:R-:W-:Y:S01]  /*133f0*/  FFMA.FTZ R67, -R180, R62, R67 ;  /* 0x0000003eb4437223 */ /* 0x000fe20000010143 */
[----:B------:R-:W-:Y:S01]  /*13400*/  I2FP.F32.S32 R54, R60 ;  /* 0x0000003c00367245 */ /* 0x000fe20000201400 */
[----:B------:R-:W-:-:S03]  /*13410*/  VIADD R60, R58, 0xffffffa0 ;  /* 0xffffffa03a3c7836 */ /* 0x000fc60000000000 */
[----:B------:R-:W-:Y:S01]  /*13420*/  FSEL R67, R67, -INF , P1 ;  /* 0xff80000043437808 */ /* 0x000fe20000800000 */
[----:B--2---:R-:W-:Y:S01]  /*13430*/  FFMA.FTZ R54, -R180, R54, R63 ;  /* 0x00000036b4367223 */ /* 0x004fe2000001013f */
[C---:B------:R-:W-:Y:S01]  /*13440*/  ISETP.GE.AND P1, PT, R60.reuse, R184, PT ;  /* 0x000000b83c00720c */ /* 0x040fe20003f26270 */
[----:B------:R-:W1:Y:S01]  /*13450*/  MUFU.TANH R53, R53 ;  /* 0x0000003500357308 */ /* 0x000e620000002400 */
[----:B------:R-:W-:Y:S02]  /*13460*/  ISETP.GE.AND P5, PT, R60, R183, PT ;  /* 0x000000b73c00720c */ /* 0x000fe40003fa6270 */
[----:B------:R-:W-:Y:S02]  /*13470*/  FSEL R52, R52, -INF , P1 ;  /* 0xff80000034347808 */ /* 0x000fe40000800000 */
[----:B------:R-:W-:Y:S02]  /*13480*/  FSEL R54, R54, -INF , P0 ;  /* 0xff80000036367808 */ /* 0x000fe40000000000 */
[----:B------:R-:W-:Y:S01]  /*13490*/  FSEL R212, R52, -INF , !P5 ;  /* 0xff80000034d47808 */ /* 0x000fe20006800000 */
[----:B------:R-:W2:Y:S01]  /*134a0*/  MUFU.TANH R55, R55 ;  /* 0x0000003700377308 */ /* 0x000ea20000002400 */
[----:B------:R-:W-:-:S02]  /*134b0*/  IADD3 R52, PT, PT, R244, 0x5f, -R117 ;  /* 0x0000005ff4347810 */ /* 0x000fc40007ffe875 */
[----:B------:R-:W-:Y:S02]  /*134c0*/  FSEL R236, R54, -INF , !P3 ;  /* 0xff80000036ec7808 */ /* 0x000fe40005800000 */
[C-C-:B------:R-:W-:Y:S02]  /*134d0*/  IADD3 R54, PT, PT, R119.reuse, 0x5f, -R117.reuse ;  /* 0x0000005f77367810 */ /* 0x140fe40007ffe875 */
[----:B------:R-:W-:Y:S01]  /*134e0*/  IABS R52, R52 ;  /* 0x0000003400347213 */ /* 0x000fe20000000000 */
[----:B------:R-:W3:Y:S01]  /*134f0*/  MUFU.TANH R61, R61 ;  /* 0x0000003d003d7308 */ /* 0x000ee20000002400 */
[----:B------:R-:W-:Y:S02]  /*13500*/  IABS R54, R54 ;  /* 0x0000003600367213 */ /* 0x000fe40000000000 */
[----:B------:R-:W-:Y:S02]  /*13510*/  IADD3 R62, PT, PT, R119, 0x60, -R117 ;  /* 0x00000060773e7810 */ /* 0x000fe40007ffe875 */
[----:B------:R-:W-:-:S02]  /*13520*/  I2FP.F32.S32 R52, R52 ;  /* 0x0000003400347245 */ /* 0x000fc40000201400 */
[----:B------:R-:W-:Y:S02]  /*13530*/  I2FP.F32.S32 R54, R54 ;  /* 0x0000003600367245 */ /* 0x000fe40000201400 */
[----:B------:R-:W-:Y:S01]  /*13540*/  IABS R62, R62 ;  /* 0x0000003e003e7213 */ /* 0x000fe20000000000 */
[----:B-1----:R-:W-:Y:S01]  /*13550*/  FFMA.FTZ R52, -R180, R52, R53 ;  /* 0x00000034b4347223 */ /* 0x002fe20000010135 */
[-C--:B------:R-:W-:Y:S01]  /*13560*/  FMUL.FTZ R53, R44, R57.reuse ;  /* 0x000000392c357220 */ /* 0x080fe20000410000 */
[----:B--2---:R-:W-:Y:S01]  /*13570*/  FFMA.FTZ R44, -R180, R54, R55 ;  /* 0x00000036b42c7223 */ /* 0x004fe20000010137 */
[----:B------:R-:W-:Y:S01]  /*13580*/  I2FP.F32.S32 R62, R62 ;  /* 0x0000003e003e7245 */ /* 0x000fe20000201400 */
[----:B------:R-:W-:Y:S01]  /*13590*/  FMUL.FTZ R55, R46, R57 ;  /* 0x000000392e377220 */ /* 0x000fe20000410000 */
[----:B------:R-:W-:Y:S02]  /*135a0*/  FSEL R238, R65, -INF , !P6 ;  /* 0xff80000041ee7808 */ /* 0x000fe40007000000 */
[----:B------:R-:W-:Y:S01]  /*135b0*/  ISETP.GE.AND P6, PT, R60, R181, PT ;  /* 0x000000b53c00720c */ /* 0x000fe20003fc6270 */
[----:B---3--:R-:W-:Y:S01]  /*135c0*/  FFMA.FTZ R61, -R180, R62, R61 ;  /* 0x0000003eb43d7223 */ /* 0x008fe2000001013d */
[----:B------:R-:W-:Y:S01]  /*135d0*/  ISETP.GE.AND P0, PT, R60, R182, PT ;  /* 0x000000b63c00720c */ /* 0x000fe20003f06270 */
[----:B------:R-:W-:Y:S01]  /*135e0*/  VIADD R60, R58, 0xffffffa1 ;  /* 0xffffffa13a3c7836 */ /* 0x000fe20000000000 */
[----:B------:R-:W1:Y:S01]  /*135f0*/  MUFU.TANH R55, R55 ;  /* 0x0000003700377308 */ /* 0x000e620000002400 */
[----:B------:R-:W-:-:S02]  /*13600*/  FSEL R242, R67, -INF , !P2 ;  /* 0xff80000043f27808 */ /* 0x000fc40005000000 */
        /* <DEDUP_REMOVED lines=217> */
[----:B------:R-:W-:Y:S01]  /*143a0*/  FSEL R24, R24, -INF , P1 ;  /* 0xff80000018187808 */ /* 0x000fe20000800000 */
[----:B------:R-:W-:Y:S01]  /*143b0*/  HMMA.16816.F32.BF16 R12, R124, R122, R12 ;  /* 0x0000007a7c0c723c */ /* 0x000fe2000004180c */
        /* <DEDUP_REMOVED lines=74> */
[----:B------:R-:W-:-:S02]  /*14860*/  VIADD R20, R58, 0xffffffe0 ;  /* 0xffffffe03a147836 */ /* 0x000fc40000000000 */
[-C--:B------:R-:W-:Y:S01]  /*14870*/  FMUL.FTZ R17, R17, R57.reuse ;  /* 0x0000003911117220 */ /* 0x080fe20000410000 */
[----:B------:R-:W-:Y:S01]  /*14880*/  FSEL R27, R27, -INF , P1 ;  /* 0xff8000001b1b7808 */ /* 0x000fe20000800000 */
[----:B--2---:R-:W-:Y:S01]  /*14890*/  FFMA.FTZ R18, -R180, R18, R23 ;  /* 0x00000012b4127223 */ /* 0x004fe20000010117 */
[C---:B------:R-:W-:Y:S01]  /*148a0*/  ISETP.GE.AND P1, PT, R20.reuse, R184, PT ;  /* 0x000000b81400720c */ /* 0x040fe20003f26270 */
[----:B------:R-:W-:Y:S01]  /*148b0*/  FMUL.FTZ R19, R19, R57 ;  /* 0x0000003913137220 */ /* 0x000fe20000410000 */
[----:B------:R-:W-:Y:S01]  /*148c0*/  ISETP.GE.AND P5, PT, R20, R183, PT ;  /* 0x000000b71400720c */ /* 0x000fe20003fa6270 */
[----:B------:R-:W1:Y:S01]  /*148d0*/  MUFU.TANH R17, R17 ;  /* 0x0000001100117308 */ /* 0x000e620000002400 */
[----:B------:R-:W-:Y:S02]  /*148e0*/  FSEL R16, R16, -INF , P1 ;  /* 0xff80000010107808 */ /* 0x000fe40000800000 */
[----:B------:R-:W-:Y:S02]  /*148f0*/  FSEL R18, R18, -INF , P0 ;  /* 0xff80000012127808 */ /* 0x000fe40000000000 */
[----:B------:R-:W-:-:S03]  /*14900*/  FSEL R104, R16, -INF , !P5 ;  /* 0xff80000010687808 */ /* 0x000fc60006800000 */
[----:B------:R-:W2:Y:S01]  /*14910*/  MUFU.TANH R19, R19 ;  /* 0x0000001300137308 */ /* 0x000ea20000002400 */
[--C-:B------:R-:W-:Y:S02]  /*14920*/  IADD3 R16, PT, PT, R244, 0x1f, -R117.reuse ;  /* 0x0000001ff4107810 */ /* 0x100fe40007ffe875 */
[----:B------:R-:W-:Y:S02]  /*14930*/  FSEL R114, R18, -INF , !P3 ;  /* 0xff80000012727808 */ /* 0x000fe40005800000 */
[C-C-:B------:R-:W-:Y:S02]  /*14940*/  IADD3 R18, PT, PT, R119.reuse, 0x1f, -R117.reuse ;  /* 0x0000001f77127810 */ /* 0x140fe40007ffe875 */
[----:B------:R-:W-:Y:S01]  /*14950*/  IABS R16, R16 ;  /* 0x0000001000107213 */ /* 0x000fe20000000000 */
[----:B------:R-:W3:Y:S01]  /*14960*/  MUFU.TANH R21, R21 ;  /* 0x0000001500157308 */ /* 0x000ee20000002400 */
[----:B------:R-:W-:Y:S02]  /*14970*/  IABS R18, R18 ;  /* 0x0000001200127213 */ /* 0x000fe40000000000 */
[----:B------:R-:W-:-:S02]  /*14980*/  IADD3 R22, PT, PT, R119, 0x20, -R117 ;  /* 0x0000002077167810 */ /* 0x000fc40007ffe875 */
        /* <DEDUP_REMOVED lines=44> */
[----:B------:R-:W-:-:S05]  /*14c50*/  IADD3 R8, PT, PT, R244, 0x10, -R117 ;  /* 0x00000010f4087810 */ /* 0x000fca0007ffe875 */
[----:B------:R-:W1:Y:S01]  /*14c60*/  MUFU.TANH R13, R13 ;  /* 0x0000000d000d7308 */ /* 0x000e620000002400 */
[----:B------:R-:W-:Y:S01]  /*14c70*/  IABS R8, R8 ;  /* 0x0000000800087213 */ /* 0x000fe20000000000 */
[----:B------:R-:W-:Y:S01]  /*14c80*/  FMUL.FTZ R15, R15, R57 ;  /* 0x000000390f0f7220 */ /* 0x000fe20000410000 */
[----:B------:R-:W-:Y:S02]  /*14c90*/  FSEL R130, R26, -INF , !P4 ;  /* 0xff8000001a827808 */ /* 0x000fe40006000000 */
[----:B------:R-:W-:-:S03]  /*14ca0*/  FSEL R112, R112, -INF , !P6 ;  /* 0xff80000070707808 */ /* 0x000fc60007000000 */
[----:B------:R-:W2:Y:S01]  /*14cb0*/  MUFU.TANH R19, R19 ;  /* 0x0000001300137308 */ /* 0x000ea20000002400 */
[----:B------:R-:W-:Y:S02]  /*14cc0*/  I2FP.F32.S32 R8, R8 ;  /* 0x0000000800087245 */ /* 0x000fe40000201400 */
[C---:B------:R-:W-:Y:S02]  /*14cd0*/  ISETP.GE.AND P6, PT, R14.reuse, R183, PT ;  /* 0x000000b70e00720c */ /* 0x040fe40003fc6270 */
[----:B------:R-:W-:Y:S02]  /*14ce0*/  ISETP.GE.AND P4, PT, R14, R181, PT ;  /* 0x000000b50e00720c */ /* 0x000fe40003f86270 */
[----:B------:R-:W-:Y:S01]  /*14cf0*/  IADD3 R14, PT, PT, R244, 0x17, -R117 ;  /* 0x00000017f40e7810 */ /* 0x000fe20007ffe875 */
[----:B-1----:R-:W-:Y:S01]  /*14d00*/  FFMA.FTZ R8, -R180, R8, R13 ;  /* 0x00000008b4087223 */ /* 0x002fe2000001010d */
[----:B------:R-:W-:Y:S02]  /*14d10*/  FMUL.FTZ R13, R10, R57 ;  /* 0x000000390a0d7220 */ /* 0x000fe40000410000 */
[----:B------:R-:W-:Y:S01]  /*14d20*/  IABS R14, R14 ;  /* 0x0000000e000e7213 */ /* 0x000fe20000000000 */
[----:B------:R-:W1:Y:S01]  /*14d30*/  MUFU.TANH R15, R15 ;  /* 0x0000000f000f7308 */ /* 0x000e620000002400 */
[----:B------:R-:W-:-:S02]  /*14d40*/  FSEL R108, R12, -INF , !P5 ;  /* 0xff8000000c6c7808 */ /* 0x000fc40006800000 */
[----:B------:R-:W-:Y:S02]  /*14d50*/  I2FP.F32.S32 R14, R14 ;  /* 0x0000000e000e7245 */ /* 0x000fe40000201400 */
[----:B------:R-:W-:-:S03]  /*14d60*/  IADD3 R12, PT, PT, R119, 0x17, -R117 ;  /* 0x00000017770c7810 */ /* 0x000fc60007ffe875 */
[----:B------:R-:W3:Y:S01]  /*14d70*/  MUFU.TANH R13, R13 ;  /* 0x0000000d000d7308 */ /* 0x000ee20000002400 */
[----:B--2---:R-:W-:Y:S01]  /*14d80*/  FFMA.FTZ R19, -R180, R14, R19 ;  /* 0x0000000eb4137223 */ /* 0x004fe20000010113 */
[----:B------:R-:W-:Y:S02]  /*14d90*/  IABS R12, R12 ;  /* 0x0000000c000c7213 */ /* 0x000fe40000000000 */
[----:B------:R-:W-:Y:S02]  /*14da0*/  IADD3 R14, PT, PT, R119, 0x10, -R117 ;  /* 0x00000010770e7810 */ /* 0x000fe40007ffe875 */
[----:B------:R-:W-:Y:S02]  /*14db0*/  I2FP.F32.S32 R10, R12 ;  /* 0x0000000c000a7245 */ /* 0x000fe40000201400 */
[----:B------:R-:W-:Y:S01]  /*14dc0*/  IABS R14, R14 ;  /* 0x0000000e000e7213 */ /* 0x000fe20000000000 */
[----:B------:R-:W-:Y:S02]  /*14dd0*/  VIADD R12, R58, 0xfffffff0 ;  /* 0xfffffff03a0c7836 */ /* 0x000fe40000000000 */
[----:B-1----:R-:W-:Y:S01]  /*14de0*/  FFMA.FTZ R10, -R180, R10, R15 ;  /* 0x0000000ab40a7223 */ /* 0x002fe2000001010f */
[----:B------:R-:W-:Y:S01]  /*14df0*/  I2FP.F32.S32 R14, R14 ;  /* 0x0000000e000e7245 */ /* 0x000fe20000201400 */
[-C--:B------:R-:W-:Y:S01]  /*14e00*/  FMUL.FTZ R9, R9, R57.reuse ;  /* 0x0000003909097220 */ /* 0x080fe20000410000 */
[----:B------:R-:W-:Y:S01]  /*14e10*/  FSEL R19, R19, -INF , P1 ;  /* 0xff80000013137808 */ /* 0x000fe20000800000 */
[----:B------:R-:W-:Y:S01]  /*14e20*/  FMUL.FTZ R11, R11, R57 ;  /* 0x000000390b0b7220 */ /* 0x000fe20000410000 */
[----:B------:R-:W-:Y:S01]  /*14e30*/  ISETP.GE.AND P1, PT, R12, R184, PT ;  /* 0x000000b80c00720c */ /* 0x000fe20003f26270 */
[----:B---3--:R-:W-:Y:S01]  /*14e40*/  FFMA.FTZ R13, -R180, R14, R13 ;  /* 0x0000000eb40d7223 */ /* 0x008fe2000001010d */
[----:B------:R-:W-:-:S02]  /*14e50*/  FSEL R110, R18, -INF , !P4 ;  /* 0xff800000126e7808 */ /* 0x000fc40006000000 */
[----:B------:R-:W-:Y:S01]  /*14e60*/  ISETP.NE.AND P4, PT, R3, RZ, PT ;  /* 0x000000ff0300720c */ /* 0x000fe20003f85270 */
[----:B------:R-:W-:Y:S01]  /*14e70*/  VIADD R3, R58, 0xfffffff1 ;  /* 0xfffffff13a037836 */ /* 0x000fe20000000000 */
[----:B------:R-:W-:Y:S02]  /*14e80*/  FSEL R10, R10, -INF , P0 ;  /* 0xff8000000a0a7808 */ /* 0x000fe40000000000 */
[C---:B------:R-:W-:Y:S01]  /*14e90*/  ISETP.GE.AND P0, PT, R12.reuse, R182, PT ;  /* 0x000000b60c00720c */ /* 0x040fe20003f06270 */
[----:B------:R-:W1:Y:S01]  /*14ea0*/  MUFU.TANH R9, R9 ;  /* 0x0000000900097308 */ /* 0x000e620000002400 */
[----:B------:R-:W-:Y:S02]  /*14eb0*/  ISETP.GE.AND P5, PT, R12, R183, PT ;  /* 0x000000b70c00720c */ /* 0x000fe40003fa6270 */
[----:B------:R-:W-:Y:S02]  /*14ec0*/  FSEL R8, R8, -INF , P1 ;  /* 0xff80000008087808 */ /* 0x000fe40000800000 */
[----:B------:R-:W-:-:S03]  /*14ed0*/  FSEL R64, R17, -INF , !P6 ;  /* 0xff80000011407808 */ /* 0x000fc60007000000 */
[----:B------:R-:W2:Y:S01]  /*14ee0*/  MUFU.TANH R11, R11 ;  /* 0x0000000b000b7308 */ /* 0x000ea20000002400 */
[----:B------:R-:W-:Y:S02]  /*14ef0*/  FSEL R60, R10, -INF , !P3 ;  /* 0xff8000000a3c7808 */ /* 0x000fe40005800000 */
[----:B------:R-:W-:Y:S02]  /*14f00*/  FSEL R13, R13, -INF , P0 ;  /* 0xff8000000d0d7808 */ /* 0x000fe40000000000 */
[C---:B------:R-:W-:Y:S02]  /*14f10*/  ISETP.GE.AND P1, PT, R3.reuse, R184, PT ;  /* 0x000000b80300720c */ /* 0x040fe40003f26270 */
[C---:B------:R-:W-:Y:S02]  /*14f20*/  ISETP.GE.AND P3, PT, R3.reuse, R183, PT ;  /* 0x000000b70300720c */ /* 0x040fe40003f66270 */
[----:B------:R-:W-:Y:S02]  /*14f30*/  FSEL R43, R8, -INF , !P5 ;  /* 0xff800000082b7808 */ /* 0x000fe40006800000 */
[C---:B------:R-:W-:Y:S01]  /*14f40*/  ISETP.GE.AND P6, PT, R3.reuse, R181, PT ;  /* 0x000000b50300720c */ /* 0x040fe20003fc6270 */
[----:B------:R-:W-:Y:S01]  /*14f50*/  BAR.SYNC.DEFER_BLOCKING 0x0 ;  /* 0x0000000000007b1d */ /* 0x000fe20000010000 */
[----:B------:R-:W-:-:S02]  /*14f60*/  ISETP.GE.AND P0, PT, R3, R182, PT ;  /* 0x000000b60300720c */ /* 0x000fc40003f06270 */
[--C-:B------:R-:W-:Y:S02]  /*14f70*/  IADD3 R3, PT, PT, R244, 0xf, -R117.reuse ;  /* 0x0000000ff4037810 */ /* 0x100fe40007ffe875 */
[----:B------:R-:W-:Y:S02]  /*14f80*/  IADD3 R8, PT, PT, R119, 0xf, -R117 ;  /* 0x0000000f77087810 */ /* 0x000fe40007ffe875 */
[----:B------:R-:W-:Y:S02]  /*14f90*/  IABS R3, R3 ;  /* 0x0000000300037213 */ /* 0x000fe40000000000 */
[----:B------:R-:W-:Y:S02]  /*14fa0*/  IABS R8, R8 ;  /* 0x0000000800087213 */ /* 0x000fe40000000000 */
[----:B------:R-:W-:Y:S02]  /*14fb0*/  I2FP.F32.S32 R3, R3 ;  /* 0x0000000300037245 */ /* 0x000fe40000201400 */
[----:B------:R-:W-:Y:S01]  /*14fc0*/  I2FP.F32.S32 R8, R8 ;  /* 0x0000000800087245 */ /* 0x000fe20000201400 */
[-C--:B------:R-:W-:Y:S01]  /*14fd0*/  FMUL.FTZ R4, R4, R57.reuse ;  /* 0x0000003904047220 */ /* 0x080fe20000410000 */
[----:B------:R-:W-:Y:S01]  /*14fe0*/  FMUL.FTZ R6, R6, R57 ;  /* 0x0000003906067220 */ /* 0x000fe20000410000 */
[----:B-1----:R-:W-:-:S02]  /*14ff0*/  FFMA.FTZ R3, -R180, R3, R9 ;  /* 0x00000003b4037223 */ /* 0x002fc40000010109 */
[----:B--2---:R-:W-:Y:S01]  /*15000*/  FFMA.FTZ R8, -R180, R8, R11 ;  /* 0x00000008b4087223 */ /* 0x004fe2000001010b */
[----:B------:R1:W2:Y:S01]  /*15010*/  MUFU.TANH R9, R4 ;  /* 0x0000000400097308 */ /* 0x0002a20000002400 */
[--C-:B------:R-:W-:Y:S02]  /*15020*/  IADD3 R244, PT, PT, R244, 0x8, -R117.reuse ;  /* 0x00000008f4f47810 */ /* 0x100fe40007ffe875 */
[----:B------:R-:W-:-:S05]  /*15030*/  IADD3 R117, PT, PT, R119, 0x8, -R117 ;  /* 0x0000000877757810 */ /* 0x000fca0007ffe875 */
[----:B------:R-:W3:Y:S01]  /*15040*/  MUFU.TANH R11, R6 ;  /* 0x00000006000b7308 */ /* 0x000ee20000002400 */
[----:B------:R-:W-:Y:S01]  /*15050*/  VIADD R57, R51, 0xfffffffe ;  /* 0xfffffffe33397836 */ /* 0x000fe20000000000 */
[----:B------:R-:W-:Y:S02]  /*15060*/  IABS R244, R244 ;  /* 0x000000f400f47213 */ /* 0x000fe40000000000 */
[----:B------:R-:W-:Y:S02]  /*15070*/  IABS R117, R117 ;  /* 0x0000007500757213 */ /* 0x000fe40000000000 */
[----:B------:R-:W-:Y:S02]  /*15080*/  FSEL R8, R8, -INF , P0 ;  /* 0xff80000008087808 */ /* 0x000fe40000000000 */
[----:B------:R-:W-:Y:S01]  /*15090*/  ISETP.GT.AND P0, PT, R57, R158, PT ;  /* 0x0000009e3900720c */ /* 0x000fe20003f04270 */
[----:B------:R-:W-:Y:S01]  /*150a0*/  VIADD R10, R58, 0xfffffff8 ;  /* 0xfffffff83a0a7836 */ /* 0x000fe20000000000 */
[----:B------:R-:W-:-:S02]  /*150b0*/  FSEL R62, R19, -INF , !P2 ;  /* 0xff800000133e7808 */ /* 0x000fc40005000000 */
[----:B------:R-:W-:Y:S02]  /*150c0*/  I2FP.F32.S32 R244, R244 ;  /* 0x000000f400f47245 */ /* 0x000fe40000201400 */
[----:B-1----:R-:W-:Y:S02]  /*150d0*/  I2FP.F32.S32 R4, R117 ;  /* 0x0000007500047245 */ /* 0x002fe40000201400 */
[----:B------:R-:W-:Y:S01]  /*150e0*/  ISETP.GE.AND P2, PT, R12, R181, PT ;  /* 0x000000b50c00720c */ /* 0x000fe20003f46270 */
[C---:B--2---:R-:W-:Y:S01]  /*150f0*/  FFMA.FTZ R9, -R180.reuse, R244, R9 ;  /* 0x000000f4b4097223 */ /* 0x044fe20000010109 */
[----:B------:R-:W-:Y:S01]  /*15100*/  FSEL R3, R3, -INF , P1 ;  /* 0xff80000003037808 */ /* 0x000fe20000800000 */
[----:B---3--:R-:W-:Y:S01]  /*15110*/  FFMA.FTZ R4, -R180, R4, R11 ;  /* 0x00000004b4047223 */ /* 0x008fe2000001010b */
[----:B------:R-:W-:Y:S02]  /*15120*/  FSEL R58, R13, -INF , !P2 ;  /* 0xff8000000d3a7808 */ /* 0x000fe40005000000 */
[----:B------:R-:W-:-:S02]  /*15130*/  ISETP.GE.AND P2, PT, R10, R184, PT ;  /* 0x000000b80a00720c */ /* 0x000fc40003f46270 */
[C---:B------:R-:W-:Y:S02]  /*15140*/  ISETP.GE.AND P1, PT, R10.reuse, R182, PT ;  /* 0x000000b60a00720c */ /* 0x040fe40003f26270 */
[----:B------:R-:W-:Y:S01]  /*15150*/  FSEL R55, R3, -INF , !P3 ;  /* 0xff80000003377808 */ /* 0x000fe20005800000 */
[----:B------:R-:W-:Y:S01]  /*15160*/  BSSY.RECONVERGENT B1, `(.L_x_13797) ;  /* 0x000008d000017945 */ /* 0x000fe20003800200 */
        /* <DEDUP_REMOVED lines=8> */
[----:B------:R-:W-:Y:S01]  /*151f0*/  LOP3.LUT P2, RZ, R172, 0x2, RZ, 0xc0, !PT ;  /* 0x00000002acff7812 */ /* 0x000fe2000784c0ff */
        /* <DEDUP_REMOVED lines=64> */
.L_x_13800:
        /* <DEDUP_REMOVED lines=8> */
.L_x_13801:
[----:B------:R-:W-:Y:S05]  /*15680*/  BSYNC.RECONVERGENT B0 ;  /* 0x0000000000007941 */ /* 0x000fea0003800200 */
.L_x_13799:
        /* <DEDUP_REMOVED lines=58> */
.L_x_13798:
[----:B------:R-:W-:Y:S05]  /*15a30*/  BSYNC.RECONVERGENT B1 ;  /* 0x0000000000017941 */ /* 0x000fea0003800200 */
.L_x_13797:
        /* <DEDUP_REMOVED lines=90> */
[----:B------:R-:W3:Y:S01]  /*15fe0*/  MUFU.EX2 R113, R113 ;  /* 0x0000007100717308 */ /* 0x000ee20000000800 */
[----:B--2---:R-:W-:-:S02]  /*15ff0*/  F2FP.BF16.F32.PACK_AB R33, R121, R244 ;  /* 0x000000f47921723e */ /* 0x004fc400000010ff */
[----:B------:R-:W-:-:S05]  /*16000*/  ISETP.GT.AND P0, PT, R57, R158, PT ;  /* 0x0000009e3900720c */ /* 0x000fca0003f04270 */
[----:B------:R-:W-:Y:S08]  /*16010*/  MUFU.EX2 R125, R125 ;  /* 0x0000007d007d7308 */ /* 0x000ff00000000800 */
[----:B------:R-:W2:Y:S01]  /*16020*/  MUFU.EX2 R123, R123 ;  /* 0x0000007b007b7308 */ /* 0x000ea20000000800 */
[----:B---3--:R-:W-:Y:S02]  /*16030*/  F2FP.BF16.F32.PACK_AB R35, R113, R216 ;  /* 0x000000d87123723e */ /* 0x008fe400000010ff */
[----:B------:R-:W-:-:S05]  /*16040*/  @P0 IADD3 R51, PT, PT, R51, -0x3, RZ ;  /* 0xfffffffd33330810 */ /* 0x000fca0007ffe0ff */
        /* <DEDUP_REMOVED lines=67> */
[----:B------:R-:W-:Y:S01]  /*16480*/  F2FP.BF16.F32.PACK_AB R37, R117, R222 ;  /* 0x000000de7525723e */ /* 0x000fe200000010ff */
[----:B------:R-:W-:Y:S01]  /*16490*/  FADD.FTZ R222, R222, R113 ;  /* 0x00000071dede7221 */ /* 0x000fe20000010000 */
[----:B------:R-:W-:Y:S02]  /*164a0*/  FFMA.FTZ R113, R122, R42, -R61 ;  /* 0x0000002a7a717223 */ /* 0x000fe4000001083d */
[----:B------:R-:W1:Y:S01]  /*164b0*/  MUFU.EX2 R111, R111 ;  /* 0x0000006f006f7308 */ /* 0x000e620000000800 */
[----:B------:R-:W-:Y:S01]  /*164c0*/  HMMA.16816.F32.BF16 R32, R32, R38, R68 ;  /* 0x000000262020723c */ /* 0x000fe20000041844 */
[----:B--2---:R-:W-:Y:S01]  /*164d0*/  F2FP.BF16.F32.PACK_AB R38, R109, R208 ;  /* 0x000000d06d26723e */ /* 0x004fe200000010ff */
[----:B------:R-:W-:Y:S01]  /*164e0*/  FADD.FTZ R117, R117, R222 ;  /* 0x000000de75757221 */ /* 0x000fe20000010000 */
[----:B---3--:R-:W-:-:S03]  /*164f0*/  F2FP.BF16.F32.PACK_AB R39, R105, R206 ;  /* 0x000000ce6927723e */ /* 0x008fc600000010ff */
[----:B------:R-:W-:Y:S01]  /*16500*/  FADD.FTZ R206, R206, R117 ;  /* 0x00000075cece7221 */ /* 0x000fe20000010000 */
[----:B------:R-:W-:Y:S01]  /*16510*/  MUFU.EX2 R65, R65 ;  /* 0x0000004100417308 */ /* 0x000fe20000000800 */
[-C--:B------:R-:W-:Y:S02]  /*16520*/  FFMA.FTZ R117, R62, R42.reuse, -R61 ;  /* 0x0000002a3e757223 */ /* 0x080fe4000001083d */
[C---:B------:R-:W-:Y:S01]  /*16530*/  HMMA.16816.F32.BF16 R4, R36.reuse, R44, R4 ;  /* 0x0000002c2404723c */ /* 0x040fe20000041804 */
[----:B------:R-:W-:Y:S01]  /*16540*/  FADD.FTZ R123, R105, R206 ;  /* 0x000000ce697b7221 */ /* 0x000fe20000010000 */
[-CC-:B------:R-:W-:Y:S01]  /*16550*/  FFMA.FTZ R105, R108, R42.reuse, -R41.reuse ;  /* 0x0000002a6c697223 */ /* 0x180fe20000010829 */
[----:B------:R-:W-:Y:S02]  /*16560*/  FFMA.FTZ R108, R110, R42, -R41 ;  /* 0x0000002a6e6c7223 */ /* 0x000fe40000010829 */
[----:B------:R-:W-:Y:S01]  /*16570*/  MUFU.EX2 R212, R212 ;  /* 0x000000d400d47308 */ /* 0x000fe20000000800 */
[C---:B-1----:R-:W-:Y:S01]  /*16580*/  F2FP.BF16.F32.PACK_AB R69, R111.reuse, R214 ;  /* 0x000000d66f45723e */ /* 0x042fe200000010ff */
[----:B------:R-:W-:Y:S01]  /*16590*/  FADD.FTZ R214, R214, R123 ;  /* 0x0000007bd6d67221 */ /* 0x000fe20000010000 */
[----:B------:R-:W-:Y:S01]  /*165a0*/  HMMA.16816.F32.BF16 R8, R36, R46, R8 ;  /* 0x0000002e2408723c */ /* 0x000fe20000041808 */
[----:B------:R-:W1:Y:S02]  /*165b0*/  LDSM.16.MT88.4 R44, [R144+0x6800] ;  /* 0x00680000902c783b */ /* 0x000e640000004200 */
[----:B------:R-:W-:-:S02]  /*165c0*/  FADD.FTZ R56, R111, R214 ;  /* 0x000000d66f387221 */ /* 0x000fc40000010000 */
        /* <DEDUP_REMOVED lines=9> */
[C---:B--2---:R-:W-:Y:S01]  /*16660*/  F2FP.BF16.F32.PACK_AB R71, R0.reuse, R65 ;  /* 0x000000410047723e */ /* 0x044fe200000010ff */
[----:B------:R-:W-:Y:S01]  /*16670*/  FADD.FTZ R65, R65, R56 ;  /* 0x0000003841417221 */ /* 0x000fe20000010000 */
[----:B------:R-:W-:Y:S01]  /*16680*/  HMMA.16816.F32.BF16 R16, R36, R46, R16 ;  /* 0x0000002e2410723c */ /* 0x000fe20000041810 */
[----:B------:R-:W1:Y:S02]  /*16690*/  LDSM.16.MT88.4 R44, [R107+0x6800] ;  /* 0x006800006b2c783b */ /* 0x000e640000004200 */
[----:B------:R-:W-:Y:S01]  /*166a0*/  FADD.FTZ R65, R0, R65 ;  /* 0x0000004100417221 */ /* 0x000fe20000010000 */
[-C--:B------:R-:W-:Y:S01]  /*166b0*/  MOV R0, R3.reuse ;  /* 0x0000000300007202 */ /* 0x080fe20000000f00 */
[----:B------:R-:W-:Y:S01]  /*166c0*/  MUFU.EX2 R114, R114 ;  /* 0x0000007200727308 */ /* 0x000fe20000000800 */
[----:B------:R-:W-:-:S07]  /*166d0*/  @P0 MOV R0, R3 ;  /* 0x0000000300000202 */ /* 0x000fce0000000f00 */
        /* <DEDUP_REMOVED lines=8> */
[----:B------:R-:W-:Y:S08]  /*16760*/  MUFU.EX2 R117, R117 ;  /* 0x0000007500757308 */ /* 0x000ff00000000800 */
[----:B------:R-:W-:Y:S08]  /*16770*/  MUFU.EX2 R190, R190 ;  /* 0x000000be00be7308 */ /* 0x000ff00000000800 */
[----:B------:R-:W-:Y:S01]  /*16780*/  MUFU.EX2 R189, R189 ;  /* 0x000000bd00bd7308 */ /* 0x000fe20000000800 */
        /* <DEDUP_REMOVED lines=20> */
[-CC-:B------:R-:W-:Y:S01]  /*168d0*/  FFMA.FTZ R60, R43, R42.reuse, -R61.reuse ;  /* 0x0000002a2b3c7223 */ /* 0x180fe2000001083d */
[-C--:B------:R-:W-:Y:S01]  /*168e0*/  FFMA.FTZ R43, R55, R42.reuse, -R61 ;  /* 0x0000002a372b7223 */ /* 0x080fe2000001083d */
[----:B------:R-:W-:Y:S01]  /*168f0*/  FADD.FTZ R121, R109, R208 ;  /* 0x000000d06d797221 */ /* 0x000fe20000010000 */
[----:B------:R-:W-:Y:S01]  /*16900*/  HMMA.16816.F32.BF16 R8, R68, R46, R8 ;  /* 0x0000002e4408723c */ /* 0x000fe20000041808 */
[-C--:B------:R-:W-:Y:S01]  /*16910*/  FFMA.FTZ R47, R124, R42.reuse, -R41 ;  /* 0x0000002a7c2f7223 */ /* 0x080fe20000010829 */
[-CC-:B------:R-:W-:Y:S01]  /*16920*/  FFMA.FTZ R46, R120, R42.reuse, -R61.reuse ;  /* 0x0000002a782e7223 */ /* 0x180fe2000001083d */
[----:B------:R-:W-:Y:S01]  /*16930*/  MUFU.EX2 R115, R115 ;  /* 0x0000007300737308 */ /* 0x000fe20000000800 */
[----:B------:R-:W-:Y:S01]  /*16940*/  FFMA.FTZ R109, R104, R42, -R61 ;  /* 0x0000002a686d7223 */ /* 0x000fe2000001083d */
[----:B------:R-:W-:-:S04]  /*16950*/  FADD.FTZ R212, R212, R121 ;  /* 0x00000079d4d47221 */ /* 0x000fc80000010000 */
        /* <DEDUP_REMOVED lines=23> */
[----:B-1----:R-:W-:Y:S01]  /*16ad0*/  F2FP.BF16.F32.PACK_AB R5, R37, R38 ;  /* 0x000000262505723e */ /* 0x002fe200000010ff */
[----:B------:R-:W-:-:S04]  /*16ae0*/  FADD.FTZ R38, R38, R65 ;  /* 0x0000004126267221 */ /* 0x000fc80000010000 */
[----:B------:R-:W-:Y:S02]  /*16af0*/  FADD.FTZ R37, R37, R38 ;  /* 0x0000002625257221 */ /* 0x000fe40000010000 */
        /* <DEDUP_REMOVED lines=12> */
[----:B------:R-:W-:Y:S01]  /*16bc0*/  FADD.FTZ R36, R33, R36 ;  /* 0x0000002421247221 */ /* 0x000fe20000010000 */
[----:B-1----:R-:W-:Y:S01]  /*16bd0*/  F2FP.BF16.F32.PACK_AB R7, R35, R32 ;  /* 0x000000202307723e */ /* 0x002fe200000010ff */
[----:B------:R-:W-:-:S04]  /*16be0*/  FADD.FTZ R32, R32, R37 ;  /* 0x0000002520207221 */ /* 0x000fc80000010000 */
[----:B------:R-:W-:Y:S02]  /*16bf0*/  FADD.FTZ R32, R35, R32 ;  /* 0x0000002023207221 */ /* 0x000fe40000010000 */
[C---:B------:R-:W-:Y:S08]  /*16c00*/  HMMA.16816.F32.BF16 R96, R4.reuse, R92, R96 ;  /* 0x0000005c0460723c */ /* 0x040ff00000041860 */
[C---:B------:R-:W-:Y:S01]  /*16c10*/  HMMA.16816.F32.BF16 R92, R4.reuse, R94, R8 ;  /* 0x0000005e045c723c */ /* 0x040fe20000041808 */
[----:B------:R-:W1:Y:S07]  /*16c20*/  LDSM.16.MT88.4 R8, [R106+0x7800] ;  /* 0x007800006a08783b */ /* 0x000e6e0000004200 */
[C---:B------:R-:W-:Y:S01]  /*16c30*/  HMMA.16816.F32.BF16 R88, R4.reuse, R84, R12 ;  /* 0x000000540458723c */ /* 0x040fe2000004180c */
[----:B------:R-:W-:Y:S07]  /*16c40*/  LDSM.16.MT88.4 R12, [R144+0x8000] ;  /* 0x00800000900c783b */ /* 0x000fee0000004200 */
[C---:B------:R-:W-:Y:S01]  /*16c50*/  HMMA.16816.F32.BF16 R84, R4.reuse, R86, R16 ;  /* 0x000000560454723c */ /* 0x040fe20000041810 */
[----:B------:R-:W2:Y:S07]  /*16c60*/  LDSM.16.MT88.4 R16, [R148+0x8000] ;  /* 0x008000009410783b */ /* 0x000eae0000004200 */
[C---:B------:R-:W-:Y:S01]  /*16c70*/  HMMA.16816.F32.BF16 R80, R4.reuse, R76, R20 ;  /* 0x0000004c0450723c */ /* 0x040fe20000041814 */
[----:B------:R-:W-:Y:S07]  /*16c80*/  LDSM.16.MT88.4 R20, [R148+0x9000] ;  /* 0x009000009414783b */ /* 0x000fee0000004200 */
[----:B------:R-:W-:Y:S01]  /*16c90*/  HMMA.16816.F32.BF16 R76, R4, R78, R24 ;  /* 0x0000004e044c723c */ /* 0x000fe20000041818 */
[-CC-:B------:R-:W-:Y:S01]  /*16ca0*/  FFMA.FTZ R27, R140, R42.reuse, -R41.reuse ;  /* 0x0000002a8c1b7223 */ /* 0x180fe20000010829 */
[-CC-:B------:R-:W-:Y:S01]  /*16cb0*/  FFMA.FTZ R24, R186, R42.reuse, -R41.reuse ;  /* 0x0000002aba187223 */ /* 0x180fe20000010829 */
[-C--:B------:R-:W-:Y:S01]  /*16cc0*/  FFMA.FTZ R25, R188, R42.reuse, -R41 ;  /* 0x0000002abc197223 */ /* 0x080fe20000010829 */
[----:B------:R-:W-:-:S03]  /*16cd0*/  FFMA.FTZ R26, R142, R42, -R61 ;  /* 0x0000002a8e1a7223 */ /* 0x000fc6000001083d */
[----:B------:R-:W-:Y:S01]  /*16ce0*/  MUFU.EX2 R27, R27 ;  /* 0x0000001b001b7308 */ /* 0x000fe20000000800 */
[----:B-1----:R-:W-:Y:S01]  /*16cf0*/  HMMA.16816.F32.BF16 R72, R4, R8, R28 ;  /* 0x000000080448723c */ /* 0x002fe2000004181c */
[-CC-:B------:R-:W-:Y:S01]  /*16d00*/  FFMA.FTZ R29, R138, R42.reuse, -R61.reuse ;  /* 0x0000002a8a1d7223 */ /* 0x180fe2000001083d */
[-CC-:B------:R-:W-:Y:S01]  /*16d10*/  FFMA.FTZ R31, R136, R42.reuse, -R61.reuse ;  /* 0x0000002a881f7223 */ /* 0x180fe2000001083d */
[-C--:B------:R-:W-:Y:S01]  /*16d20*/  FFMA.FTZ R28, R134, R42.reuse, -R61 ;  /* 0x0000002a861c7223 */ /* 0x080fe2000001083d */
[----:B------:R-:W-:-:S03]  /*16d30*/  FFMA.FTZ R30, R132, R42, -R41 ;  /* 0x0000002a841e7223 */ /* 0x000fc60000010829 */
[----:B------:R-:W1:Y:S01]  /*16d40*/  MUFU.EX2 R24, R24 ;  /* 0x0000001800187308 */ /* 0x000e620000000800 */
[----:B------:R-:W-:Y:S01]  /*16d50*/  HMMA.16816.F32.BF16 R68, R4, R10, R68 ;  /* 0x0000000a0444723c */ /* 0x000fe20000041844 */
[----:B------:R-:W3:Y:S06]  /*16d60*/  LDSM.16.MT88.4 R8, [R107+0x8000] ;  /* 0x008000006b08783b */ /* 0x000eec0000004200 */
[----:B------:R-:W-:Y:S08]  /*16d70*/  MUFU.EX2 R25, R25 ;  /* 0x0000001900197308 */ /* 0x000ff00000000800 */
[----:B------:R-:W-:Y:S01]  /*16d80*/  MUFU.EX2 R29, R29 ;  /* 0x0000001d001d7308 */ /* 0x000fe20000000800 */
[----:B-1----:R-:W-:Y:S01]  /*16d90*/  F2FP.BF16.F32.PACK_AB R5, R24, R27 ;  /* 0x0000001b1805723e */ /* 0x002fe200000010ff */
[----:B------:R-:W-:-:S04]  /*16da0*/  FADD.FTZ R27, R27, R32 ;  /* 0x000000201b1b7221 */ /* 0x000fc80000010000 */
[----:B------:R-:W-:Y:S02]  /*16db0*/  FADD.FTZ R24, R24, R27 ;  /* 0x0000001b18187221 */ /* 0x000fe40000010000 */
[----:B------:R-:W1:Y:S08]  /*16dc0*/  MUFU.EX2 R26, R26 ;  /* 0x0000001a001a7308 */ /* 0x000e700000000800 */
        /* <DEDUP_REMOVED lines=12> */
[C---:B--2---:R-:W-:Y:S08]  /*16e90*/  HMMA.16816.F32.BF16 R96, R4.reuse, R16, R96 ;  /* 0x000000100460723c */ /* 0x044ff00000041860 */
[C---:B------:R-:W-:Y:S01]  /*16ea0*/  HMMA.16816.F32.BF16 R92, R4.reuse, R18, R92 ;  /* 0x00000012045c723c */ /* 0x040fe2000004185c */
[----:B------:R-:W1:Y:S07]  /*16eb0*/  LDSM.16.MT88.4 R16, [R106+0x8000] ;  /* 0x008000006a10783b */ /* 0x000e6e0000004200 */
[C---:B------:R-:W-:Y:S08]  /*16ec0*/  HMMA.16816.F32.BF16 R88, R4.reuse, R12, R88 ;  /* 0x0000000c0458723c */ /* 0x040ff00000041858 */
[C---:B------:R-:W-:Y:S01]  /*16ed0*/  HMMA.16816.F32.BF16 R84, R4.reuse, R14, R84 ;  /* 0x0000000e0454723c */ /* 0x040fe20000041854 */
[----:B------:R-:W2:Y:S07]  /*16ee0*/  LDSM.16.MT88.4 R12, [R148+0x8800] ;  /* 0x00880000940c783b */ /* 0x000eae0000004200 */
[C---:B---3--:R-:W-:Y:S08]  /*16ef0*/  HMMA.16816.F32.BF16 R80, R4.reuse, R8, R80 ;  /* 0x000000080450723c */ /* 0x048ff00000041850 */
[C---:B------:R-:W-:Y:S01]  /*16f00*/  HMMA.16816.F32.BF16 R76, R4.reuse, R10, R76 ;  /* 0x0000000a044c723c */ /* 0x040fe2000004184c */
[----:B------:R-:W3:Y:S07]  /*16f10*/  LDSM.16.MT88.4 R8, [R107+0x8800] ;  /* 0x008800006b08783b */ /* 0x000eee0000004200 */
[C---:B-1----:R-:W-:Y:S08]  /*16f20*/  HMMA.16816.F32.BF16 R72, R4.reuse, R16, R72 ;  /* 0x000000100448723c */ /* 0x042ff00000041848 */
[----:B------:R-:W-:Y:S01]  /*16f30*/  HMMA.16816.F32.BF16 R68, R4, R18, R68 ;  /* 0x000000120444723c */ /* 0x000fe20000041844 */
[----:B------:R-:W1:Y:S01]  /*16f40*/  LDSM.16.MT88.4 R16, [R144+0x8800] ;  /* 0x008800009010783b */ /* 0x000e620000004200 */
        /* <DEDUP_REMOVED lines=10> */
[----:B--2---:R-:W-:Y:S01]  /*16ff0*/  HMMA.16816.F32.BF16 R96, R4, R12, R96 ;  /* 0x0000000c0460723c */ /* 0x004fe20000041860 */
[----:B------:R-:W-:Y:S01]  /*17000*/  FADD.FTZ R116, R115, R116 ;  /* 0x0000007473747221 */ /* 0x000fe20000010000 */
[----:B------:R-:W-:-:S06]  /*17010*/  FADD.FTZ R45, R114, R45 ;  /* 0x0000002d722d7221 */ /* 0x000fcc0000010000 */
        /* <DEDUP_REMOVED lines=8> */
[C---:B--2---:R-:W-:Y:S08]  /*170a0*/  HMMA.16816.F32.BF16 R72, R4.reuse, R12, R72 ;  /* 0x0000000c0448723c */ /* 0x044ff00000041848 */
[----:B------:R-:W-:Y:S01]  /*170b0*/  HMMA.16816.F32.BF16 R68, R4, R14, R68 ;  /* 0x0000000e0444723c */ /* 0x000fe20000041844 */
[----:B------:R-:W-:Y:S01]  /*170c0*/  F2FP.BF16.F32.PACK_AB R4, R66, R109 ;  /* 0x0000006d4204723e */ /* 0x000fe200000010ff */
        /* <DEDUP_REMOVED lines=14> */
[----:B------:R-:W3:Y:S07]  /*171b0*/  LDSM.16.MT88.4 R8, [R148+0x9800] ;  /* 0x009800009408783b */ /* 0x000eee0000004200 */
[----:B------:R-:W-:Y:S01]  /*171c0*/  HMMA.16816.F32.BF16 R96, R4, R20, R96 ;  /* 0x000000140460723c */ /* 0x000fe20000041860 */
[-CC-:B------:R-:W-:Y:S01]  /*171d0*/  FFMA.FTZ R21, R58, R42.reuse, -R41.reuse ;  /* 0x0000002a3a157223 */ /* 0x180fe20000010829 */
[----:B------:R-:W-:-:S05]  /*171e0*/  FFMA.FTZ R20, R54, R42, -R41 ;  /* 0x0000002a36147223 */ /* 0x000fca0000010829 */
[----:B------:R-:W-:Y:S01]  /*171f0*/  MUFU.EX2 R21, R21 ;  /* 0x0000001500157308 */ /* 0x000fe20000000800 */
[----:B------:R-:W-:Y:S01]  /*17200*/  HMMA.16816.F32.BF16 R92, R4, R22, R92 ;  /* 0x00000016045c723c */ /* 0x000fe2000004185c */
[----:B------:R-:W-:-:S06]  /*17210*/  FFMA.FTZ R22, R52, R42, -R41 ;  /* 0x0000002a34167223 */ /* 0x000fcc0000010829 */
[----:B------:R-:W4:Y:S01]  /*17220*/  MUFU.EX2 R20, R20 ;  /* 0x0000001400147308 */ /* 0x000f220000000800 */
[C---:B-1----:R-:W-:Y:S07]  /*17230*/  HMMA.16816.F32.BF16 R80, R4.reuse, R16, R80 ;  /* 0x000000100450723c */ /* 0x042fee0000041850 */
[----:B------:R-:W1:Y:S01]  /*17240*/  MUFU.EX2 R22, R22 ;  /* 0x0000001600167308 */ /* 0x000e620000000800 */
[C---:B------:R-:W-:Y:S01]  /*17250*/  HMMA.16816.F32.BF16 R76, R4.reuse, R18, R76 ;  /* 0x00000012044c723c */ /* 0x040fe2000004184c */
[----:B------:R-:W5:Y:S06]  /*17260*/  LDSM.16.MT88.4 R16, [R144+0x9800] ;  /* 0x009800009010783b */ /* 0x000f6c0000004200 */
[----:B------:R-:W3:Y:S01]  /*17270*/  MUFU.EX2 R52, R60 ;  /* 0x0000003c00347308 */ /* 0x000ee20000000800 */
[C---:B--2---:R-:W-:Y:S07]  /*17280*/  HMMA.16816.F32.BF16 R72, R4.reuse, R12, R72 ;  /* 0x0000000c0448723c */ /* 0x044fee0000041848 */
[----:B------:R-:W2:Y:S01]  /*17290*/  MUFU.EX2 R23, R53 ;  /* 0x0000003500177308 */ /* 0x000ea20000000800 */
[----:B------:R-:W-:Y:S01]  /*172a0*/  HMMA.16816.F32.BF16 R68, R4, R14, R68 ;  /* 0x0000000e0444723c */ /* 0x000fe20000041844 */
[----:B----4-:R-:W-:Y:S01]  /*172b0*/  F2FP.BF16.F32.PACK_AB R5, R20, R21 ;  /* 0x000000151405723e */ /* 0x010fe200000010ff */
[----:B------:R-:W4:Y:S01]  /*172c0*/  LDSM.16.MT88.4 R12, [R107+0x9800] ;  /* 0x009800006b0c783b */ /* 0x000f220000004200 */
[----:B-1----:R-:W-:Y:S01]  /*172d0*/  F2FP.BF16.F32.PACK_AB R7, R189, R22 ;  /* 0x00000016bd07723e */ /* 0x002fe200000010ff */
[----:B------:R-:W-:Y:S01]  /*172e0*/  FADD.FTZ R21, R21, R108 ;  /* 0x0000006c15157221 */ /* 0x000fe20000010000 */
[----:B---3--:R-:W-:Y:S01]  /*172f0*/  F2FP.BF16.F32.PACK_AB R4, R43, R52 ;  /* 0x000000342b04723e */ /* 0x008fe200000010ff */
        /* <DEDUP_REMOVED lines=19> */
.L_x_13793:
[----:B------:R-:W-:-:S05]  /*17430*/  IADD3 R51, PT, PT, R57, -0x1, RZ ;  /* 0xffffffff39337810 */ /* 0x000fca0007ffe0ff */
.L_x_13802:
[----:B------:R-:W-:Y:S05]  /*17440*/  BSYNC B2 ;  /* 0x0000000000027941 */ /* 0x000fea0003800000 */
.L_x_13792:
        /* <DEDUP_REMOVED lines=16> */
.L_x_13810:
        /* <DEDUP_REMOVED lines=80> */
.L_x_13805:
[----:B------:R-:W-:Y:S05]  /*17a50*/  BSYNC.RECONVERGENT B0 ;  /* 0x0000000000007941 */ /* 0x000fea0003800200 */
.L_x_13804:
        /* <DEDUP_REMOVED lines=59> */
[----:B------:R-:W3:Y:S08]  /*17e10*/  LDSM.16.M88.4 R112, [R152+UR6+0x2000] ;  /* 0x002000069870783b */ /* 0x000ef00008000200 */
[----:B------:R-:W4:Y:S08]  /*17e20*/  LDSM.16.M88.4 R116, [R152+UR6+0x2800] ;  /* 0x002800069874783b */ /* 0x000f300008000200 */
[----:B------:R-:W1:Y:S08]  /*17e30*/  LDSM.16.M88.4 R120, [R152+UR6+0x3000] ;  /* 0x003000069878783b */ /* 0x000e700008000200 */
[----:B------:R-:W2:Y:S08]  /*17e40*/  LDSM.16.M88.4 R124, [R152+UR6+0x3800] ;  /* 0x00380006987c783b */ /* 0x000eb00008000200 */
[----:B------:R-:W5:Y:S08]  /*17e50*/  LDSM.16.M88.4 R128, [R152+UR6+0x4000] ;  /* 0x004000069880783b */ /* 0x000f700008000200 */
[----:B------:R-:W5:Y:S08]  /*17e60*/  LDSM.16.M88.4 R132, [R152+UR6+0x4800] ;  /* 0x004800069884783b */ /* 0x000f700008000200 */
[----:B------:R-:W5:Y:S08]  /*17e70*/  LDSM.16.M88.4 R136, [R152+UR6+0x5000] ;  /* 0x005000069888783b */ /* 0x000f700008000200 */
[----:B------:R-:W5:Y:S08]  /*17e80*/  LDSM.16.M88.4 R140, [R152+UR6+0x5800] ;  /* 0x00580006988c783b */ /* 0x000f700008000200 */
[----:B------:R-:W0:Y:S08]  /*17e90*/  LDGDEPBAR ;  /* 0x00000000000079af */ /* 0x000e300000000000 */
[----:B------:R-:W5:Y:S01]  /*17ea0*/  LD.E R0, desc[UR4][R102.64+0x18c] ;  /* 0x00018c0466007980 */ /* 0x000f62000c101900 */
[C---:B---3--:R-:W-:Y:S08]  /*17eb0*/  HMMA.16816.F32.BF16 R4, R108.reuse, R112, RZ ;  /* 0x000000706c04723c */ /* 0x048ff000000418ff */
[C---:B------:R-:W-:Y:S01]  /*17ec0*/  HMMA.16816.F32.BF16 R8, R108.reuse, R114, RZ ;  /* 0x000000726c08723c */ /* 0x040fe200000418ff */
[----:B------:R-:W-:Y:S07]  /*17ed0*/  LDSM.16.M88.4 R112, [R151] ;  /* 0x000000009770783b */ /* 0x000fee0000000200 */
[C---:B----4-:R-:W-:Y:S08]  /*17ee0*/  HMMA.16816.F32.BF16 R12, R108.reuse, R116, RZ ;  /* 0x000000746c0c723c */ /* 0x050ff000000418ff */
[C---:B------:R-:W-:Y:S01]  /*17ef0*/  HMMA.16816.F32.BF16 R16, R108.reuse, R118, RZ ;  /* 0x000000766c10723c */ /* 0x040fe200000418ff */
[----:B------:R-:W3:Y:S07]  /*17f00*/  LDSM.16.M88.4 R116, [R147+0x2000] ;  /* 0x002000009374783b */ /* 0x000eee0000000200 */
[C---:B-1----:R-:W-:Y:S08]  /*17f10*/  HMMA.16816.F32.BF16 R20, R108.reuse, R120, RZ ;  /* 0x000000786c14723c */ /* 0x042ff000000418ff */
[C---:B------:R-:W-:Y:S08]  /*17f20*/  HMMA.16816.F32.BF16 R24, R108.reuse, R122, RZ ;  /* 0x0000007a6c18723c */ /* 0x040ff000000418ff */
[C---:B--2---:R-:W-:Y:S08]  /*17f30*/  HMMA.16816.F32.BF16 R28, R108.reuse, R124, RZ ;  /* 0x0000007c6c1c723c */ /* 0x044ff000000418ff */
        /* <DEDUP_REMOVED lines=33> */
[----:B------:R-:W1:Y:S08]  /*18150*/  LDSM.16.M88.4 R108, [R146+0x2000] ;  /* 0x00200000926c783b */ /* 0x000e700000000200 */
[----:B------:R-:W2:Y:S01]  /*18160*/  LDSM.16.M88.4 R112, [R146+0x2800] ;  /* 0x002800009270783b */ /* 0x000ea20000000200 */
        /* <DEDUP_REMOVED lines=23> */
[----:B------:R-:W1:Y:S08]  /*182e0*/  LDSM.16.M88.4 R112, [R145+0x2000] ;  /* 0x002000009170783b */ /* 0x000e700000000200 */
[----:B------:R-:W2:Y:S01]  /*182f0*/  LDSM.16.M88.4 R116, [R145+0x2800] ;  /* 0x002800009174783b */ /* 0x000ea20000000200 */
[C---:B-1----:R-:W-:Y:S08]  /*18300*/  HMMA.16816.F32.BF16 R4, R108.reuse, R112, R4 ;  /* 0x000000706c04723c */ /* 0x042ff00000041804 */
[C---:B------:R-:W-:Y:S01]  /*18310*/  HMMA.16816.F32.BF16 R8, R108.reuse, R114, R8 ;  /* 0x000000726c08723c */ /* 0x040fe20000041808 */
[----:B------:R-:W1:Y:S07]  /*18320*/  LDSM.16.M88.4 R112, [R145+0x3000] ;  /* 0x003000009170783b */ /* 0x000e6e0000000200 */
        /* <DEDUP_REMOVED lines=23> */
[C---:B-1----:R-:W-:Y:S09]  /*184a0*/  HMMA.16816.F32.BF16 R20, R108.reuse, R112, R20 ;  /* 0x000000706c14723c */ /* 0x042ff20000041814 */
[----:B------:R-:W1:Y:S01]  /*184b0*/  MUFU.TANH R197, R197 ;  /* 0x000000c500c57308 */ /* 0x000e620000002400 */
[C---:B------:R-:W-:Y:S09]  /*184c0*/  HMMA.16816.F32.BF16 R24, R108.reuse, R114, R24 ;  /* 0x000000726c18723c */ /* 0x040ff20000041818 */
[----:B------:R-:W1:Y:S01]  /*184d0*/  MUFU.TANH R199, R199 ;  /* 0x000000c700c77308 */ /* 0x000e620000002400 */
[C---:B---3--:R-:W-:Y:S03]  /*184e0*/  HMMA.16816.F32.BF16 R28, R108.reuse, R116, R28 ;  /* 0x000000746c1c723c */ /* 0x048fe6000004181c */
[-C--:B------:R-:W-:Y:S01]  /*184f0*/  FMUL.FTZ R221, R20, R0.reuse ;  /* 0x0000000014dd7220 */ /* 0x080fe20000410000 */
[-C--:B------:R-:W-:Y:S01]  /*18500*/  FMUL.FTZ R223, R21, R0.reuse ;  /* 0x0000000015df7220 */ /* 0x080fe20000410000 */
[-C--:B------:R-:W-:Y:S01]  /*18510*/  FMUL.FTZ R225, R22, R0.reuse ;  /* 0x0000000016e17220 */ /* 0x080fe20000410000 */
[-C--:B------:R-:W-:Y:S03]  /*18520*/  FMUL.FTZ R227, R23, R0.reuse ;  /* 0x0000000017e37220 */ /* 0x080fe60000410000 */
[----:B------:R-:W3:Y:S01]  /*18530*/  MUFU.TANH R201, R201 ;  /* 0x000000c900c97308 */ /* 0x000ee20000002400 */
[----:B------:R-:W5:Y:S01]  /*18540*/  LDSM.16.M88.4 R20, [R145+0x4000] ;  /* 0x004000009114783b */ /* 0x000f620000000200 */
        /* <DEDUP_REMOVED lines=16> */
[----:B------:R4:W1:Y:S10]  /*18650*/  MUFU.TANH R235, R27 ;  /* 0x0000001b00eb7308 */ /* 0x0008740000002400 */
[----:B------:R2:W1:Y:S01]  /*18660*/  MUFU.TANH R237, R28 ;  /* 0x0000001c00ed7308 */ /* 0x0004620000002400 */
[C---:B-----5:R-:W-:Y:S09]  /*18670*/  HMMA.16816.F32.BF16 R36, R108.reuse, R20, R36 ;  /* 0x000000146c24723c */ /* 0x060ff20000041824 */
[----:B------:R-:W1:Y:S01]  /*18680*/  MUFU.TANH R205, R205 ;  /* 0x000000cd00cd7308 */ /* 0x000e620000002400 */
[----:B----4-:R-:W4:Y:S01]  /*18690*/  LDSM.16.M88.4 R24, [R145+0x4800] ;  /* 0x004800009118783b */ /* 0x010f220000000200 */
[C---:B------:R-:W-:Y:S08]  /*186a0*/  HMMA.16816.F32.BF16 R40, R108.reuse, R22, R40 ;  /* 0x000000166c28723c */ /* 0x040ff00000041828 */
        /* <DEDUP_REMOVED lines=14> */
[C---:B----4-:R-:W-:Y:S09]  /*18790*/  HMMA.16816.F32.BF16 R44, R108.reuse, R24, R44 ;  /* 0x000000186c2c723c */ /* 0x050ff2000004182c */
[----:B------:R-:W4:Y:S01]  /*187a0*/  MUFU.TANH R215, R215 ;  /* 0x000000d700d77308 */ /* 0x000f220000002400 */
[C---:B------:R-:W-:Y:S01]  /*187b0*/  HMMA.16816.F32.BF16 R48, R108.reuse, R26, R48 ;  /* 0x0000001a6c30723c */ /* 0x040fe20000041830 */
[----:B------:R-:W3:Y:S01]  /*187c0*/  LDSM.16.M88.4 R24, [R145+0x5800] ;  /* 0x005800009118783b */ /* 0x000ee20000000200 */
[----:B------:R-:W-:Y:S07]  /*187d0*/  DEPBAR.LE SB0, 0x0 ;  /* 0x000080000000791a */ /* 0x000fee0000000000 */
[----:B------:R-:W1:Y:S01]  /*187e0*/  MUFU.TANH R217, R217 ;  /* 0x000000d900d97308 */ /* 0x000e620000002400 */
[C---:B-----5:R-:W-:Y:S01]  /*187f0*/  HMMA.16816.F32.BF16 R52, R108.reuse, R20, R52 ;  /* 0x000000146c34723c */ /* 0x060fe20000041834 */
[----:B------:R-:W-:Y:S04]  /*18800*/  BAR.SYNC.DEFER_BLOCKING 0x0 ;  /* 0x0000000000007b1d */ /* 0x000fe80000010000 */
[-C--:B------:R-:W-:Y:S01]  /*18810*/  FMUL.FTZ R45, R45, R0.reuse ;  /* 0x000000002d2d7220 */ /* 0x080fe20000410000 */
[-C--:B------:R-:W-:Y:S03]  /*18820*/  FMUL.FTZ R2, R46, R0.reuse ;  /* 0x000000002e027220 */ /* 0x080fe60000410000 */
[----:B------:R-:W1:Y:S01]  /*18830*/  MUFU.TANH R219, R219 ;  /* 0x000000db00db7308 */ /* 0x000e620000002400 */
[C---:B------:R-:W-:Y:S03]  /*18840*/  HMMA.16816.F32.BF16 R56, R108.reuse, R22, R56 ;  /* 0x000000166c38723c */ /* 0x040fe60000041838 */
[-C--:B------:R-:W-:Y:S01]  /*18850*/  FMUL.FTZ R21, R48, R0.reuse ;  /* 0x0000000030157220 */ /* 0x080fe20000410000 */
[-C--:B------:R-:W-:Y:S01]  /*18860*/  FMUL.FTZ R47, R47, R0.reuse ;  /* 0x000000002f2f7220 */ /* 0x080fe20000410000 */
[-C--:B------:R-:W-:Y:S01]  /*18870*/  FMUL.FTZ R49, R49, R0.reuse ;  /* 0x0000000031317220 */ /* 0x080fe20000410000 */
[-C--:B------:R-:W-:Y:S03]  /*18880*/  FMUL.FTZ R20, R50, R0.reuse ;  /* 0x0000000032147220 */ /* 0x080fe60000410000 */
[----:B------:R5:W1:Y:S01]  /*18890*/  MUFU.TANH R7, R21 ;  /* 0x0000001500077308 */ /* 0x000a620000002400 */
[-C--:B------:R-:W-:Y:S01]  /*188a0*/  FMUL.FTZ R51, R51, R0.reuse ;  /* 0x0000000033337220 */ /* 0x080fe20000410000 */
[-C--:B--2---:R-:W-:Y:S01]  /*188b0*/  FMUL.FTZ R28, R44, R0.reuse ;  /* 0x000000002c1c7220 */ /* 0x084fe20000410000 */
[-C--:B------:R-:W-:Y:S01]  /*188c0*/  FMUL.FTZ R53, R53, R0.reuse ;  /* 0x0000000035357220 */ /* 0x080fe20000410000 */
[-C--:B------:R-:W-:Y:S01]  /*188d0*/  FMUL.FTZ R22, R54, R0.reuse ;  /* 0x0000000036167220 */ /* 0x080fe20000410000 */
[-C--:B------:R-:W-:Y:S01]  /*188e0*/  FMUL.FTZ R55, R55, R0.reuse ;  /* 0x0000000037377220 */ /* 0x080fe20000410000 */
[-C--:B------:R-:W-:Y:S04]  /*188f0*/  FMUL.FTZ R52, R52, R0.reuse ;  /* 0x0000000034347220 */ /* 0x080fe80000410000 */
[----:B------:R-:W2:Y:S01]  /*18900*/  MUFU.TANH R221, R221 ;  /* 0x000000dd00dd7308 */ /* 0x000ea20000002400 */
[-C--:B------:R-:W-:Y:S01]  /*18910*/  FMUL.FTZ R57, R57, R0.reuse ;  /* 0x0000000039397220 */ /* 0x080fe20000410000 */
[-C--:B------:R-:W-:Y:S01]  /*18920*/  FMUL.FTZ R32, R58, R0.reuse ;  /* 0x000000003a207220 */ /* 0x080fe20000410000 */
[-C--:B------:R-:W-:Y:S07]  /*18930*/  FMUL.FTZ R59, R59, R0.reuse ;  /* 0x000000003b3b7220 */ /* 0x080fee0000410000 */
[----:B------:R-:W1:Y:S01]  /*18940*/  MUFU.TANH R223, R223 ;  /* 0x000000df00df7308 */ /* 0x000e620000002400 */
[-C--:B-----5:R-:W-:Y:S01]  /*18950*/  FMUL.FTZ R21, R56, R0.reuse ;  /* 0x0000000038157220 */ /* 0x0a0fe20000410000 */
[C---:B---3--:R-:W-:Y:S08]  /*18960*/  HMMA.16816.F32.BF16 R60, R108.reuse, R24, R60 ;  /* 0x000000186c3c723c */ /* 0x048ff0000004183c */
[----:B------:R3:W1:Y:S01]  /*18970*/  MUFU.TANH R121, R21 ;  /* 0x0000001500797308 */ /* 0x0006620000002400 */
[----:B------:R-:W-:Y:S09]  /*18980*/  HMMA.16816.F32.BF16 R64, R108, R26, R64 ;  /* 0x0000001a6c40723c */ /* 0x000ff20000041840 */
[----:B------:R-:W1:Y:S01]  /*18990*/  MUFU.TANH R225, R225 ;  /* 0x000000e100e17308 */ /* 0x000e620000002400 */
[-C--:B------:R-:W-:Y:S01]  /*189a0*/  FMUL.FTZ R27, R61, R0.reuse ;  /* 0x000000003d1b7220 */ /* 0x080fe20000410000 */
[-C--:B------:R-:W-:Y:S01]  /*189b0*/  FMUL.FTZ R26, R62, R0.reuse ;  /* 0x000000003e1a7220 */ /* 0x080fe20000410000 */
[-C--:B------:R-:W-:Y:S07]  /*189c0*/  FMUL.FTZ R25, R60, R0.reuse ;  /* 0x000000003c197220 */ /* 0x080fee0000410000 */
[----:B------:R-:W1:Y:S01]  /*189d0*/  MUFU.TANH R227, R227 ;  /* 0x000000e300e37308 */ /* 0x000e620000002400 */
[-C--:B------:R-:W-:Y:S01]  /*189e0*/  FMUL.FTZ R61, R63, R0.reuse ;  /* 0x000000003f3d7220 */ /* 0x080fe20000410000 */
[-C--:B------:R-:W-:Y:S01]  /*189f0*/  FMUL.FTZ R62, R65, R0.reuse ;  /* 0x00000000413e7220 */ /* 0x080fe20000410000 */
[-C--:B---3--:R-:W-:Y:S01]  /*18a00*/  FMUL.FTZ R21, R66, R0.reuse ;  /* 0x0000000042157220 */ /* 0x088fe20000410000 */
[-C--:B------:R-:W-:Y:S06]  /*18a10*/  FMUL.FTZ R36, R67, R0.reuse ;  /* 0x0000000043247220 */ /* 0x080fec0000410000 */
[----:B------:R-:W3:Y:S01]  /*18a20*/  MUFU.TANH R229, R229 ;  /* 0x000000e500e57308 */ /* 0x000ee20000002400 */
[----:B------:R-:W-:Y:S09]  /*18a30*/  FMUL.FTZ R24, R64, R0 ;  /* 0x0000000040187220 */ /* 0x000ff20000410000 */
        /* <DEDUP_REMOVED lines=115> */
.L_x_13809:
[----:B------:R-:W-:Y:S05]  /*19170*/  BSYNC.RECONVERGENT B0 ;  /* 0x0000000000007941 */ /* 0x000fea0003800200 */
.L_x_13808:
        /* <DEDUP_REMOVED lines=58> */
.L_x_13807:
[----:B------:R-:W-:Y:S05]  /*19520*/  BSYNC.RECONVERGENT B1 ;  /* 0x0000000000017941 */ /* 0x000fea0003800200 */
.L_x_13806:
[----:B------:R-:W-:Y:S01]  /*19530*/  LOP3.LUT R172, R172, 0x7fffffff, RZ, 0xc0, !PT ;  /* 0x7fffffffacac7812 */ /* 0x000fe200078ec0ff */
[C---:B------:R-:W-:Y:S01]  /*19540*/  VIADD R4, R188.reuse, 0xffffffc0 ;  /* 0xffffffc0bc047836 */ /* 0x040fe20000000000 */
[----:B------:R-:W-:Y:S01]  /*19550*/  IABS R0, R187 ;  /* 0x000000bb00007213 */ /* 0x000fe20000000000 */
[C---:B--2---:R-:W-:Y:S02]  /*19560*/  VIADD R12, R188.reuse, 0xffffffd0 ;  /* 0xffffffd0bc0c7836 */ /* 0x044fe40000000000 */
[----:B------:R-:W-:Y:S01]  /*19570*/  VIADD R50, R188, 0xffffffd9 ;  /* 0xffffffd9bc327836 */ /* 0x000fe20000000000 */
[----:B------:R-:W-:Y:S01]  /*19580*/  ISETP.GE.AND P1, PT, R4, R183, PT ;  /* 0x000000b70400720c */ /* 0x000fe20003f26270 */
[----:B------:R-:W-:Y:S01]  /*19590*/  VIADD R44, R188, 0xffffffe8 ;  /* 0xffffffe8bc2c7836 */ /* 0x000fe20000000000 */
[C---:B------:R-:W-:Y:S01]  /*195a0*/  ISETP.GE.AND P0, PT, R4.reuse, R181, PT ;  /* 0x000000b50400720c */ /* 0x040fe20003f06270 */
[C---:B------:R-:W-:Y:S01]  /*195b0*/  VIADD R13, R187.reuse, 0x39 ;  /* 0x00000039bb0d7836 */ /* 0x040fe20000000000 */
[----:B------:R-:W-:Y:S01]  /*195c0*/  I2FP.F32.S32 R0, R0 ;  /* 0x0000000000007245 */ /* 0x000fe20000201400 */
[C---:B-1----:R-:W-:Y:S01]  /*195d0*/  VIADD R28, R187.reuse, 0x38 ;  /* 0x00000038bb1c7836 */ /* 0x042fe20000000000 */
[C---:B------:R-:W-:Y:S01]  /*195e0*/  ISETP.GE.AND P2, PT, R4.reuse, R184, PT ;  /* 0x000000b80400720c */ /* 0x040fe20003f46270 */
[C---:B------:R-:W-:Y:S01]  /*195f0*/  VIADD R11, R187.reuse, 0x31 ;  /* 0x00000031bb0b7836 */ /* 0x040fe20000000000 */
[----:B------:R-:W-:Y:S01]  /*19600*/  ISETP.GE.AND P3, PT, R4, R182, PT ;  /* 0x000000b60400720c */ /* 0x000fe20003f66270 */
[C---:B------:R-:W-:Y:S01]  /*19610*/  VIADD R46, R188.reuse, 0xfffffff8 ;  /* 0xfffffff8bc2e7836 */ /* 0x040fe20000000000 */
[----:B------:R-:W-:Y:S01]  /*19620*/  IABS R13, R13 ;  /* 0x0000000d000d7213 */ /* 0x000fe20000000000 */
[C---:B------:R-:W-:Y:S01]  /*19630*/  VIADD R24, R188.reuse, 0xffffffc9 ;  /* 0xffffffc9bc187836 */ /* 0x040fe20000000000 */
[----:B------:R-:W-:Y:S01]  /*19640*/  IABS R28, R28 ;  /* 0x0000001c001c7213 */ /* 0x000fe20000000000 */
[----:B------:R-:W-:Y:S01]  /*19650*/  VIADD R42, R188, 0xffffffe9 ;  /* 0xffffffe9bc2a7836 */ /* 0x000fe20000000000 */
[----:B------:R-:W-:Y:S01]  /*19660*/  @P1 LOP3.LUT R172, R172, 0x80000000, RZ, 0xfc, !PT ;  /* 0x80000000acac1812 */ /* 0x000fe200078efcff */
[C---:B------:R-:W-:Y:S01]  /*19670*/  VIADD R40, R188.reuse, 0xfffffff0 ;  /* 0xfffffff0bc287836 */ /* 0x040fe20000000000 */
[----:B------:R-:W-:Y:S01]  /*19680*/  IABS R11, R11 ;  /* 0x0000000b000b7213 */ /* 0x000fe20000000000 */
[----:B------:R-:W-:Y:S01]  /*19690*/  VIADD R48, R188, 0xfffffff1 ;  /* 0xfffffff1bc307836 */ /* 0x000fe20000000000 */
[----:B------:R-:W-:Y:S01]  /*196a0*/  LOP3.LUT R172, R172, 0xbfffffff, RZ, 0xc0, !PT ;  /* 0xbfffffffacac7812 */ /* 0x000fe200078ec0ff */
[C---:B------:R-:W-:Y:S01]  /*196b0*/  VIADD R6, R188.reuse, 0xfffffff9 ;  /* 0xfffffff9bc067836 */ /* 0x040fe20000000000 */
[----:B------:R-:W-:Y:S01]  /*196c0*/  I2FP.F32.S32 R13, R13 ;  /* 0x0000000d000d7245 */ /* 0x000fe20000201400 */
[----:B------:R-:W-:Y:S01]  /*196d0*/  VIADD R8, R188, 0x1 ;  /* 0x00000001bc087836 */ /* 0x000fe20000000000 */
[----:B------:R-:W-:Y:S01]  /*196e0*/  @P0 LOP3.LUT R172, R172, 0x40000000, RZ, 0xfc, !PT ;  /* 0x40000000acac0812 */ /* 0x000fe200078efcff */
[C---:B------:R-:W-:Y:S01]  /*196f0*/  VIADD R14, R187.reuse, 0x29 ;  /* 0x00000029bb0e7836 */ /* 0x040fe20000000000 */
[----:B------:R-:W-:Y:S01]  /*19700*/  I2FP.F32.S32 R28, R28 ;  /* 0x0000001c001c7245 */ /* 0x000fe20000201400 */
[C---:B------:R-:W-:Y:S01]  /*19710*/  VIADD R16, R187.reuse, 0x30 ;  /* 0x00000030bb107836 */ /* 0x040fe20000000000 */
[----:B------:R-:W-:Y:S01]  /*19720*/  I2FP.F32.S32 R11, R11 ;  /* 0x0000000b000b7245 */ /* 0x000fe20000201400 */
[----:B------:R-:W-:Y:S01]  /*19730*/  VIADD R4, R187, 0x28 ;  /* 0x00000028bb047836 */ /* 0x000fe20000000000 */
[----:B------:R-:W-:Y:S01]  /*19740*/  ISETP.GE.AND P1, PT, R6, R184, PT ;  /* 0x000000b80600720c */ /* 0x000fe20003f26270 */
[----:B------:R-:W-:Y:S01]  /*19750*/  FFMA.FTZ R39, -R180, R0, R39 ;  /* 0x00000000b4277223 */ /* 0x000fe20000010127 */
[----:B------:R-:W-:Y:S01]  /*19760*/  ISETP.GE.AND P0, PT, R8, R182, PT ;  /* 0x000000b60800720c */ /* 0x000fe20003f06270 */
[C---:B------:R-:W-:Y:S01]  /*19770*/  FFMA.FTZ R33, -R180.reuse, R0, R33 ;  /* 0x00000000b4217223 */ /* 0x040fe20000010121 */
[----:B------:R-:W-:Y:S01]  /*19780*/  IABS R16, R16 ;  /* 0x0000001000107213 */ /* 0x000fe20000000000 */
[C---:B------:R-:W-:Y:S01]  /*19790*/  FFMA.FTZ R3, -R180.reuse, R13, R3 ;  /* 0x0000000db4037223 */ /* 0x040fe20000010103 */
[----:B------:R-:W-:Y:S01]  /*197a0*/  IABS R14, R14 ;  /* 0x0000000e000e7213 */ /* 0x000fe20000000000 */
[----:B------:R-:W-:Y:S01]  /*197b0*/  FFMA.FTZ R197, -R180, R11, R197 ;  /* 0x0000000bb4c57223 */ /* 0x000fe200000101c5 */
[----:B------:R-:W-:Y:S01]  /*197c0*/  IABS R4, R4 ;  /* 0x0000000400047213 */ /* 0x000fe20000000000 */
[C---:B------:R-:W-:Y:S01]  /*197d0*/  VIADD R18, R188.reuse, 0xffffffc1 ;  /* 0xffffffc1bc127836 */ /* 0x040fe20000000000 */
[----:B------:R-:W-:Y:S01]  /*197e0*/  FSEL R0, R33, -INF , P1 ;  /* 0xff80000021007808 */ /* 0x000fe20000800000 */
[----:B------:R-:W-:Y:S01]  /*197f0*/  VIADD R9, R188, 0xffffffc8 ;  /* 0xffffffc8bc097836 */ /* 0x000fe20000000000 */
[----:B------:R-:W-:Y:S01]  /*19800*/  FSEL R39, R39, -INF , P0 ;  /* 0xff80000027277808 */ /* 0x000fe20000000000 */
[C---:B------:R-:W-:Y:S01]  /*19810*/  FFMA.FTZ R191, -R180.reuse, R28, R191 ;  /* 0x0000001cb4bf7223 */ /* 0x040fe200000101bf */
[----:B------:R-:W-:Y:S01]  /*19820*/  I2FP.F32.S32 R16, R16 ;  /* 0x0000001000107245 */ /* 0x000fe20000201400 */
[----:B------:R-:W-:Y:S01]  /*19830*/  FFMA.FTZ R203, -R180, R28, R203 ;  /* 0x0000001cb4cb7223 */ /* 0x000fe200000101cb */
[----:B------:R-:W-:Y:S01]  /*19840*/  I2FP.F32.S32 R14, R14 ;  /* 0x0000000e000e7245 */ /* 0x000fe20000201400 */
[----:B------:R-:W-:Y:S01]  /*19850*/  VIADD R52, R188, 0x9 ;  /* 0x00000009bc347836 */ /* 0x000fe20000000000 */
[----:B------:R-:W-:Y:S01]  /*19860*/  I2FP.F32.S32 R4, R4 ;  /* 0x0000000400047245 */ /* 0x000fe20000201400 */
[----:B------:R-:W-:Y:S01]  /*19870*/  FFMA.FTZ R199, -R180, R16, R199 ;  /* 0x00000010b4c77223 */ /* 0x000fe200000101c7 */
[----:B------:R-:W-:Y:S01]  /*19880*/  ISETP.GE.AND P1, PT, R18, R184, PT ;  /* 0x000000b81200720c */ /* 0x000fe20003f26270 */
[----:B------:R-:W-:Y:S01]  /*19890*/  FFMA.FTZ R205, -R180, R14, R205 ;  /* 0x0000000eb4cd7223 */ /* 0x000fe200000101cd */
[----:B------:R-:W-:Y:S01]  /*198a0*/  ISETP.GE.AND P0, PT, R9, R184, PT ;  /* 0x000000b80900720c */ /* 0x000fe20003f06270 */
[----:B------:R-:W-:Y:S01]  /*198b0*/  VIADD R10, R188, 0xffffffd1 ;  /* 0xffffffd1bc0a7836 */ /* 0x000fe20000000000 */
[----:B------:R-:W-:Y:S01]  /*198c0*/  FSEL R3, R3, -INF , P2 ;  /* 0xff80000003037808 */ /* 0x000fe20001000000 */
[C---:B------:R-:W-:Y:S01]  /*198d0*/  FFMA.FTZ R219, -R180.reuse, R4, R219 ;  /* 0x00000004b4db7223 */ /* 0x040fe200000101db */
[----:B------:R-:W-:Y:S01]  /*198e0*/  FSEL R19, R191, -INF , P1 ;  /* 0xff800000bf137808 */ /* 0x000fe20000800000 */
[C---:B------:R-:W-:Y:S01]  /*198f0*/  FFMA.FTZ R217, -R180.reuse, R14, R217 ;  /* 0x0000000eb4d97223 */ /* 0x040fe200000101d9 */
[----:B------:R-:W-:Y:S01]  /*19900*/  FSEL R17, R197, -INF , P0 ;  /* 0xff800000c5117808 */ /* 0x000fe20000000000 */
[----:B------:R-:W-:Y:S01]  /*19910*/  FFMA.FTZ R207, -R180, R4, R207 ;  /* 0x00000004b4cf7223 */ /* 0x000fe200000101cf */
[-C--:B------:R-:W-:Y:S01]  /*19920*/  ISETP.GE.AND P2, PT, R24, R184.reuse, PT ;  /* 0x000000b81800720c */ /* 0x080fe20003f46270 */
[----:B------:R-:W-:Y:S01]  /*19930*/  VIADD R14, R188, 0xffffffe1 ;  /* 0xffffffe1bc0e7836 */ /* 0x000fe20000000000 */
[-C--:B------:R-:W-:Y:S01]  /*19940*/  ISETP.GE.AND P1, PT, R12, R184.reuse, PT ;  /* 0x000000b80c00720c */ /* 0x080fe20003f26270 */
[----:B------:R-:W-:Y:S01]  /*19950*/  FFMA.FTZ R201, -R180, R13, R201 ;  /* 0x0000000db4c97223 */ /* 0x000fe200000101c9 */
[----:B------:R-:W-:Y:S01]  /*19960*/  ISETP.GE.AND P0, PT, R10, R184, PT ;  /* 0x000000b80a00720c */ /* 0x000fe20003f06270 */
[----:B------:R-:W-:Y:S01]  /*19970*/  VIADD R13, R187, 0x20 ;  /* 0x00000020bb0d7836 */ /* 0x000fe20000000000 */
[----:B------:R-:W-:Y:S01]  /*19980*/  FSEL R15, R199, -INF , P2 ;  /* 0xff800000c70f7808 */ /* 0x000fe20001000000 */
[----:B------:R-:W-:Y:S01]  /*19990*/  VIADD R4, R187, 0x18 ;  /* 0x00000018bb047836 */ /* 0x000fe20000000000 */
[----:B------:R-:W-:Y:S01]  /*199a0*/  FSEL R205, R205, -INF , P1 ;  /* 0xff800000cdcd7808 */ /* 0x000fe20000800000 */
[----:B------:R-:W-:Y:S01]  /*199b0*/  FFMA.FTZ R211, -R180, R16, R211 ;  /* 0x00000010b4d37223 */ /* 0x000fe200000101d3 */
[----:B------:R-:W-:Y:S01]  /*199c0*/  FSEL R207, R207, -INF , P0 ;  /* 0xff800000cfcf7808 */ /* 0x000fe20000000000 */
[----:B------:R-:W-:Y:S01]  /*199d0*/  VIADD R16, R188, 0xffffffe0 ;  /* 0xffffffe0bc107836 */ /* 0x000fe20000000000 */
[----:B------:R-:W-:Y:S01]  /*199e0*/  ISETP.GE.AND P2, PT, R18, R182, PT ;  /* 0x000000b61200720c */ /* 0x000fe20003f46270 */
[----:B------:R-:W-:Y:S01]  /*199f0*/  VIADD R54, R188, 0x8 ;  /* 0x00000008bc367836 */ /* 0x000fe20000000000 */
[----:B------:R-:W-:Y:S01]  /*19a00*/  ISETP.GE.AND P1, PT, R18, R183, PT ;  /* 0x000000b71200720c */ /* 0x000fe20003f26270 */
[----:B------:R-:W-:Y:S01]  /*19a10*/  FFMA.FTZ R209, -R180, R11, R209 ;  /* 0x0000000bb4d17223 */ /* 0x000fe200000101d1 */
[----:B------:R-:W-:Y:S01]  /*19a20*/  ISETP.GE.AND P0, PT, R18, R181, PT ;  /* 0x000000b51200720c */ /* 0x000fe20003f06270 */
[C---:B------:R-:W-:Y:S01]  /*19a30*/  VIADD R18, R187.reuse, 0x41 ;  /* 0x00000041bb127836 */ /* 0x040fe20000000000 */
[----:B------:R-:W-:Y:S01]  /*19a40*/  LOP3.LUT R172, R172, 0xdfffffff, RZ, 0xc0, !PT ;  /* 0xdfffffffacac7812 */ /* 0x000fe200078ec0ff */
[C---:B------:R-:W-:Y:S01]  /*19a50*/  VIADD R11, R187.reuse, 0x19 ;  /* 0x00000019bb0b7836 */ /* 0x040fe20000000000 */
[----:B------:R-:W-:Y:S01]  /*19a60*/  IABS R13, R13 ;  /* 0x0000000d000d7213 */ /* 0x000fe20000000000 */
[----:B------:R-:W-:Y:S01]  /*19a70*/  VIADD R186, R186, 0xffffff80 ;  /* 0xffffff80baba7836 */ /* 0x000fe20000000000 */
[----:B------:R-:W-:Y:S02]  /*19a80*/  IABS R18, R18 ;  /* 0x0000001200127213 */ /* 0x000fe40000000000 */
[----:B------:R-:W-:Y:S02]  /*19a90*/  I2FP.F32.S32 R28, R13 ;  /* 0x0000000d001c7245 */ /* 0x000fe40000201400 */
[----:B------:R-:W-:Y:S02]  /*19aa0*/  I2FP.F32.S32 R18, R18 ;  /* 0x0000001200127245 */ /* 0x000fe40000201400 */
[----:B------:R-:W-:Y:S01]  /*19ab0*/  @P1 LOP3.LUT R172, R172, 0x20000000, RZ, 0xfc, !PT ;  /* 0x20000000acac1812 */ /* 0x000fe200078efcff */
[C---:B------:R-:W-:Y:S01]  /*19ac0*/  FFMA.FTZ R215, -R180.reuse, R28, R215 ;  /* 0x0000001cb4d77223 */ /* 0x040fe200000101d7 */
[----:B------:R-:W-:Y:S01]  /*19ad0*/  IABS R11, R11 ;  /* 0x0000000b000b7213 */ /* 0x000fe20000000000 */
[----:B------:R-:W-:Y:S01]  /*19ae0*/  FFMA.FTZ R193, -R180, R18, R193 ;  /* 0x00000012b4c17223 */ /* 0x000fe200000101c1 */
[----:B------:R-:W-:Y:S01]  /*19af0*/  LOP3.LUT R172, R172, 0xefffffff, RZ, 0xc0, !PT ;  /* 0xefffffffacac7812 */ /* 0x000fe200078ec0ff */
[C---:B------:R-:W-:Y:S01]  /*19b00*/  VIADD R18, R187.reuse, 0x40 ;  /* 0x00000040bb127836 */ /* 0x040fe20000000000 */
[----:B------:R-:W-:Y:S01]  /*19b10*/  I2FP.F32.S32 R34, R11 ;  /* 0x0000000b00227245 */ /* 0x000fe20000201400 */
[----:B------:R-:W-:Y:S01]  /*19b20*/  FFMA.FTZ R227, -R180, R28, R227 ;  /* 0x0000001cb4e37223 */ /* 0x000fe200000101e3 */
[----:B------:R-:W-:Y:S01]  /*19b30*/  @P0 LOP3.LUT R172, R172, 0x10000000, RZ, 0xfc, !PT ;  /* 0x10000000acac0812 */ /* 0x000fe200078efcff */
[C---:B------:R-:W-:Y:S01]  /*19b40*/  VIADD R11, R187.reuse, 0x10 ;  /* 0x00000010bb0b7836 */ /* 0x040fe20000000000 */
[----:B------:R-:W-:Y:S01]  /*19b50*/  IABS R18, R18 ;  /* 0x0000001200127213 */ /* 0x000fe20000000000 */
[C---:B------:R-:W-:Y:S01]  /*19b60*/  FFMA.FTZ R221, -R180.reuse, R34, R221 ;  /* 0x00000022b4dd7223 */ /* 0x040fe200000101dd */
[----:B------:R-:W-:Y:S01]  /*19b70*/  IABS R4, R4 ;  /* 0x0000000400047213 */ /* 0x000fe20000000000 */
[----:B------:R-:W-:Y:S01]  /*19b80*/  FFMA.FTZ R233, -R180, R34, R233 ;  /* 0x00000022b4e97223 */ /* 0x000fe200000101e9 */
[----:B------:R-:W-:Y:S02]  /*19b90*/  I2FP.F32.S32 R18, R18 ;  /* 0x0000001200127245 */ /* 0x000fe40000201400 */
[----:B------:R-:W-:Y:S02]  /*19ba0*/  I2FP.F32.S32 R38, R4 ;  /* 0x0000000400267245 */ /* 0x000fe40000201400 */
[----:B------:R-:W-:Y:S01]  /*19bb0*/  LOP3.LUT R172, R172, 0xf7ffffff, RZ, 0xc0, !PT ;  /* 0xf7ffffffacac7812 */ /* 0x000fe200078ec0ff */
[C---:B------:R-:W-:Y:S01]  /*19bc0*/  FFMA.FTZ R195, -R180.reuse, R18, R195 ;  /* 0x00000012b4c37223 */ /* 0x040fe200000101c3 */
[----:B------:R-:W-:Y:S01]  /*19bd0*/  IABS R11, R11 ;  /* 0x0000000b000b7213 */ /* 0x000fe20000000000 */
[----:B------:R-:W-:Y:S01]  /*19be0*/  VIADD R18, R187, 0x21 ;  /* 0x00000021bb127836 */ /* 0x000fe20000000000 */
[----:B------:R-:W-:Y:S01]  /*19bf0*/  ISETP.GE.AND P1, PT, R9, R182, PT ;  /* 0x000000b60900720c */ /* 0x000fe20003f26270 */
[CC--:B------:R-:W-:Y:S01]  /*19c00*/  FFMA.FTZ R223, -R180.reuse, R38.reuse, R223 ;  /* 0x00000026b4df7223 */ /* 0x0c0fe200000101df */
[----:B------:R-:W-:Y:S01]  /*19c10*/  FSEL R13, R195, -INF , P2 ;  /* 0xff800000c30d7808 */ /* 0x000fe20001000000 */
        /* <DEDUP_REMOVED lines=8> */
[----:B------:R-:W-:Y:S01]  /*19ca0*/  ISETP.GE.AND P0, PT, R18, R184, PT ;  /* 0x000000b81200720c */ /* 0x000fe20003f06270 */
[----:B------:R-:W-:Y:S01]  /*19cb0*/  FFMA.FTZ R213, -R180, R30, R213 ;  /* 0x0000001eb4d57223 */ /* 0x000fe200000101d5 */
[-C--:B------:R-:W-:Y:S01]  /*19cc0*/  ISETP.GE.AND P1, PT, R24, R181.reuse, PT ;  /* 0x000000b51800720c */ /* 0x080fe20003f26270 */
[----:B------:R-:W-:Y:S01]  /*19cd0*/  VIADD R30, R187, 0x11 ;  /* 0x00000011bb1e7836 */ /* 0x000fe20000000000 */
[----:B------:R-:W-:Y:S01]  /*19ce0*/  FSEL R28, R193, -INF , P3 ;  /* 0xff800000c11c7808 */ /* 0x000fe20001800000 */
[CC--:B------:R-:W-:Y:S01]  /*19cf0*/  FFMA.FTZ R31, -R180.reuse, R34.reuse, R31 ;  /* 0x00000022b41f7223 */ /* 0x0c0fe2000001011f */
[----:B------:R-:W-:Y:S01]  /*19d00*/  FSEL R213, R213, -INF , P0 ;  /* 0xff800000d5d57808 */ /* 0x000fe20000000000 */
[----:B------:R-:W-:Y:S01]  /*19d10*/  FFMA.FTZ R231, -R180, R34, R231 ;  /* 0x00000022b4e77223 */ /* 0x000fe200000101e7 */
[----:B------:R-:W-:Y:S02]  /*19d20*/  IABS R30, R30 ;  /* 0x0000001e001e7213 */ /* 0x000fe40000000000 */
[----:B------:R-:W-:Y:S02]  /*19d30*/  ISETP.GE.AND P0, PT, R50, R184, PT ;  /* 0x000000b83200720c */ /* 0x000fe40003f06270 */
[----:B------:R-:W-:Y:S02]  /*19d40*/  I2FP.F32.S32 R30, R30 ;  /* 0x0000001e001e7245 */ /* 0x000fe40000201400 */
[----:B------:R-:W-:Y:S02]  /*19d50*/  FSEL R33, R215, -INF , P0 ;  /* 0xff800000d7217808 */ /* 0x000fe40000000000 */
[----:B------:R-:W-:Y:S01]  /*19d60*/  ISETP.GE.AND P0, PT, R16, R184, PT ;  /* 0x000000b81000720c */ /* 0x000fe20003f06270 */
[-C--:B------:R-:W-:Y:S01]  /*19d70*/  FFMA.FTZ R229, -R180, R30.reuse, R229 ;  /* 0x0000001eb4e57223 */ /* 0x080fe200000101e5 */
[----:B------:R-:W-:Y:S01]  /*19d80*/  @P2 LOP3.LUT R172, R172, 0x8000000, RZ, 0xfc, !PT ;  /* 0x08000000acac2812 */ /* 0x000fe200078efcff */
[----:B------:R-:W-:Y:S01]  /*19d90*/  FFMA.FTZ R239, -R180, R30, R239 ;  /* 0x0000001eb4ef7223 */ /* 0x000fe200000101ef */
[----:B------:R-:W-:Y:S01]  /*19da0*/  FSEL R221, R221, -INF , P0 ;  /* 0xff800000dddd7808 */ /* 0x000fe20000000000 */
[----:B------:R-:W-:Y:S01]  /*19db0*/  VIADD R30, R187, 0x9 ;  /* 0x00000009bb1e7836 */ /* 0x000fe20000000000 */
[----:B------:R-:W-:Y:S02]  /*19dc0*/  ISETP.GE.AND P0, PT, R14, R184, PT ;  /* 0x000000b80e00720c */ /* 0x000fe40003f06270 */
[----:B------:R-:W-:Y:S02]  /*19dd0*/  LOP3.LUT R172, R172, 0xfbffffff, RZ, 0xc0, !PT ;  /* 0xfbffffffacac7812 */ /* 0x000fe400078ec0ff */
[----:B------:R-:W-:Y:S02]  /*19de0*/  IABS R30, R30 ;  /* 0x0000001e001e7213 */ /* 0x000fe40000000000 */
[----:B------:R-:W-:Y:S02]  /*19df0*/  FSEL R4, R223, -INF , P0 ;  /* 0xff800000df047808 */ /* 0x000fe40000000000 */
[----:B------:R-:W-:Y:S02]  /*19e00*/  I2FP.F32.S32 R30, R30 ;  /* 0x0000001e001e7245 */ /* 0x000fe40000201400 */
[----:B------:R-:W-:Y:S02]  /*19e10*/  ISETP.GE.AND P0, PT, R44, R184, PT ;  /* 0x000000b82c00720c */ /* 0x000fe40003f06270 */
[-C--:B------:R-:W-:Y:S01]  /*19e20*/  ISETP.GE.AND P6, PT, R8, R181.reuse, PT ;  /* 0x000000b50800720c */ /* 0x080fe20003fc6270 */
[CC--:B------:R-:W-:Y:S01]  /*19e30*/  FFMA.FTZ R237, -R180.reuse, R30.reuse, R237 ;  /* 0x0000001eb4ed7223 */ /* 0x0c0fe200000101ed */
[----:B------:R-:W-:Y:S01]  /*19e40*/  FSEL R229, R229, -INF , P0 ;  /* 0xff800000e5e57808 */ /* 0x000fe20000000000 */
[----:B------:R-:W-:Y:S01]  /*19e50*/  FFMA.FTZ R243, -R180, R30, R243 ;  /* 0x0000001eb4f37223 */ /* 0x000fe200000101f3 */
[-C--:B------:R-:W-:Y:S01]  /*19e60*/  ISETP.GE.AND P0, PT, R9, R181.reuse, PT ;  /* 0x000000b50900720c */ /* 0x080fe20003f06270 */
[----:B------:R-:W-:Y:S01]  /*19e70*/  VIADD R30, R187, 0x8 ;  /* 0x00000008bb1e7836 */ /* 0x000fe20000000000 */
[----:B------:R-:W-:Y:S02]  /*19e80*/  ISETP.GE.AND P2, PT, R6, R181, PT ;  /* 0x000000b50600720c */ /* 0x000fe40003f46270 */
[-C--:B------:R-:W-:Y:S02]  /*19e90*/  ISETP.GE.AND P5, PT, R40, R183.reuse, PT ;  /* 0x000000b72800720c */ /* 0x080fe40003fa6270 */
[----:B------:R-:W-:Y:S02]  /*19ea0*/  IABS R30, R30 ;  /* 0x0000001e001e7213 */ /* 0x000fe40000000000 */
[-C--:B------:R-:W-:Y:S02]  /*19eb0*/  ISETP.GE.AND P4, PT, R48, R183.reuse, PT ;  /* 0x000000b73000720c */ /* 0x080fe40003f86270 */
[----:B------:R-:W-:Y:S02]  /*19ec0*/  I2FP.F32.S32 R30, R30 ;  /* 0x0000001e001e7245 */ /* 0x000fe40000201400 */
[----:B------:R-:W-:Y:S02]  /*19ed0*/  FSEL R139, R39, -INF , !P6 ;  /* 0xff800000278b7808 */ /* 0x000fe40007000000 */
[----:B------:R-:W-:Y:S01]  /*19ee0*/  @P0 LOP3.LUT R172, R172, 0x4000000, RZ, 0xfc, !PT ;  /* 0x04000000acac0812 */ /* 0x000fe200078efcff */
[----:B------:R-:W-:Y:S01]  /*19ef0*/  FFMA.FTZ R29, -R180, R30, R29 ;  /* 0x0000001eb41d7223 */ /* 0x000fe2000001011d */
[----:B------:R-:W-:Y:S01]  /*19f00*/  ISETP.GE.AND P0, PT, R42, R184, PT ;  /* 0x000000b82a00720c */ /* 0x000fe20003f06270 */
[----:B------:R-:W-:Y:S01]  /*19f10*/  FFMA.FTZ R35, -R180, R30, R35 ;  /* 0x0000001eb4237223 */ /* 0x000fe20000010123 */
[----:B------:R-:W-:Y:S01]  /*19f20*/  LOP3.LUT R172, R172, 0xfdffffff, RZ, 0xc0, !PT ;  /* 0xfdffffffacac7812 */ /* 0x000fe200078ec0ff */
[----:B------:R-:W-:Y:S01]  /*19f30*/  VIADD R30, R187, 0x1 ;  /* 0x00000001bb1e7836 */ /* 0x000fe20000000000 */
[----:B------:R-:W-:Y:S02]  /*19f40*/  FSEL R231, R231, -INF , P0 ;  /* 0xff800000e7e77808 */ /* 0x000fe40000000000 */
[----:B------:R-:W-:Y:S02]  /*19f50*/  ISETP.GE.AND P0, PT, R24, R182, PT ;  /* 0x000000b61800720c */ /* 0x000fe40003f06270 */
[----:B------:R-:W-:Y:S02]  /*19f60*/  IABS R30, R30 ;  /* 0x0000001e001e7213 */ /* 0x000fe40000000000 */
[----:B------:R-:W-:Y:S02]  /*19f70*/  FSEL R9, R203, -INF , P0 ;  /* 0xff800000cb097808 */ /* 0x000fe40000000000 */
[----:B------:R-:W-:Y:S02]  /*19f80*/  I2FP.F32.S32 R30, R30 ;  /* 0x0000001e001e7245 */ /* 0x000fe40000201400 */
[----:B------:R-:W-:Y:S02]  /*19f90*/  ISETP.GE.AND P0, PT, R40, R184, PT ;  /* 0x000000b82800720c */ /* 0x000fe40003f06270 */
[----:B------:R-:W-:Y:S01]  /*19fa0*/  ISETP.GE.AND P3, PT, R46, R183, PT ;  /* 0x000000b72e00720c */ /* 0x000fe20003f66270 */
[CC--:B------:R-:W-:Y:S01]  /*19fb0*/  FFMA.FTZ R241, -R180.reuse, R30.reuse, R241 ;  /* 0x0000001eb4f17223 */ /* 0x0c0fe200000101f1 */
[----:B------:R-:W-:Y:S01]  /*19fc0*/  FSEL R237, R237, -INF , P0 ;  /* 0xff800000eded7808 */ /* 0x000fe20000000000 */
[----:B------:R-:W-:Y:S01]  /*19fd0*/  FFMA.FTZ R247, -R180, R30, R247 ;  /* 0x0000001eb4f77223 */ /* 0x000fe200000101f7 */
[----:B------:R-:W-:Y:S01]  /*19fe0*/  ISETP.GE.AND P0, PT, R48, R184, PT ;  /* 0x000000b83000720c */ /* 0x000fe20003f06270 */
[C---:B------:R-:W-:Y:S05]  /*19ff0*/  VIADD R30, R187.reuse, 0xfffffff8 ;  /* 0xfffffff8bb1e7836 */ /* 0x040fea0000000000 */
[----:B------:R-:W-:Y:S04]  /*1a000*/  IABS R30, R30 ;  /* 0x0000001e001e7213 */ /* 0x000fe80000000000 */
[----:B------:R-:W-:Y:S05]  /*1a010*/  I2FP.F32.S32 R30, R30 ;  /* 0x0000001e001e7245 */ /* 0x000fea0000201400 */
[CC--:B------:R-:W-:Y:S01]  /*1a020*/  FFMA.FTZ R37, -R180.reuse, R30.reuse, R37 ;  /* 0x0000001eb4257223 */ /* 0x0c0fe20000010125 */
[C---:B------:R-:W-:Y:S01]  /*1a030*/  FFMA.FTZ R43, -R180.reuse, R30, R43 ;  /* 0x0000001eb42b7223 */ /* 0x040fe2000001012b */
[C---:B------:R-:W-:Y:S05]  /*1a040*/  VIADD R30, R187.reuse, 0xffffffc0 ;  /* 0xffffffc0bb1e7836 */ /* 0x040fea0000000000 */
[----:B------:R-:W-:Y:S04]  /*1a050*/  IABS R30, R30 ;  /* 0x0000001e001e7213 */ /* 0x000fe80000000000 */
[----:B------:R-:W-:Y:S01]  /*1a060*/  I2FP.F32.S32 R63, R30 ;  /* 0x0000001e003f7245 */ /* 0x000fe20000201400 */
[----:B------:R-:W-:Y:S04]  /*1a070*/  VIADD R30, R187, 0xffffffc8 ;  /* 0xffffffc8bb1e7836 */ /* 0x000fe80000000000 */
[----:B------:R-:W-:Y:S01]  /*1a080*/  FFMA.FTZ R62, -R180, R63, R62 ;  /* 0x0000003fb43e7223 */ /* 0x000fe2000001013e */
[----:B------:R-:W-:Y:S04]  /*1a090*/  IABS R30, R30 ;  /* 0x0000001e001e7213 */ /* 0x000fe80000000000 */
[----:B------:R-:W-:Y:S02]  /*1a0a0*/  I2FP.F32.S32 R63, R30 ;  /* 0x0000001e003f7245 */ /* 0x000fe40000201400 */
[----:B------:R-:W-:Y:S01]  /*1a0b0*/  FSEL R30, R29, -INF , P0 ;  /* 0xff8000001d1e7808 */ /* 0x000fe20000000000 */
[----:B------:R-:W-:Y:S01]  /*1a0c0*/  VIADD R29, R187, 0xfffffff9 ;  /* 0xfffffff9bb1d7836 */ /* 0x000fe20000000000 */
[-C--:B------:R-:W-:Y:S01]  /*1a0d0*/  ISETP.GE.AND P0, PT, R12, R182.reuse, PT ;  /* 0x000000b60c00720c */ /* 0x080fe20003f06270 */
[CC--:B------:R-:W-:Y:S01]  /*1a0e0*/  FFMA.FTZ R66, -R180.reuse, R63.reuse, R27 ;  /* 0x0000003fb4427223 */ /* 0x0c0fe2000001011b */
[----:B------:R-:W-:Y:S02]  /*1a0f0*/  FFMA.FTZ R36, -R180, R63, R36 ;  /* 0x0000003fb4247223 */ /* 0x000fe40000010124 */
[----:B------:R-:W-:Y:S02]  /*1a100*/  IABS R29, R29 ;  /* 0x0000001d001d7213 */ /* 0x000fe40000000000 */
[----:B------:R-:W-:Y:S02]  /*1a110*/  FSEL R209, R209, -INF , P0 ;  /* 0xff800000d1d17808 */ /* 0x000fe40000000000 */
[----:B------:R-:W-:Y:S02]  /*1a120*/  I2FP.F32.S32 R29, R29 ;  /* 0x0000001d001d7245 */ /* 0x000fe40000201400 */
[----:B------:R-:W-:Y:S03]  /*1a130*/  ISETP.GE.AND P0, PT, R10, R182, PT ;  /* 0x000000b60a00720c */ /* 0x000fe60003f06270 */
[CC--:B------:R-:W-:Y:S01]  /*1a140*/  FFMA.FTZ R245, -R180.reuse, R29.reuse, R245 ;  /* 0x0000001db4f57223 */ /* 0x0c0fe200000101f5 */
[----:B------:R-:W-:Y:S01]  /*1a150*/  FSEL R211, R211, -INF , P0 ;  /* 0xff800000d3d37808 */ /* 0x000fe20000000000 */
[----:B------:R-:W-:Y:S01]  /*1a160*/  FFMA.FTZ R251, -R180, R29, R251 ;  /* 0x0000001db4fb7223 */ /* 0x000fe200000101fb */
[----:B------:R-:W-:Y:S01]  /*1a170*/  ISETP.GE.AND P0, PT, R24, R183, PT ;  /* 0x000000b71800720c */ /* 0x000fe20003f06270 */
[----:B------:R-:W-:Y:S05]  /*1a180*/  VIADD R29, R187, 0xfffffff1 ;  /* 0xfffffff1bb1d7836 */ /* 0x000fea0000000000 */
[----:B------:R-:W-:Y:S04]  /*1a190*/  IABS R29, R29 ;  /* 0x0000001d001d7213 */ /* 0x000fe80000000000 */
[----:B------:R-:W-:Y:S03]  /*1a1a0*/  I2FP.F32.S32 R29, R29 ;  /* 0x0000001d001d7245 */ /* 0x000fe60000201400 */
[----:B------:R-:W-:Y:S02]  /*1a1b0*/  @P0 LOP3.LUT R172, R172, 0x2000000, RZ, 0xfc, !PT ;  /* 0x02000000acac0812 */ /* 0x000fe400078efcff */
[----:B------:R-:W-:Y:S01]  /*1a1c0*/  ISETP.GE.AND P0, PT, R46, R184, PT ;  /* 0x000000b82e00720c */ /* 0x000fe20003f06270 */
[-C--:B------:R-:W-:Y:S01]  /*1a1d0*/  FFMA.FTZ R2, -R180, R29.reuse, R2 ;  /* 0x0000001db4027223 */ /* 0x080fe20000010102 */
[----:B------:R-:W-:Y:S01]  /*1a1e0*/  LOP3.LUT R172, R172, 0xfeffffff, RZ, 0xc0, !PT ;  /* 0xfeffffffacac7812 */ /* 0x000fe200078ec0ff */
[----:B------:R-:W-:Y:S01]  /*1a1f0*/  FFMA.FTZ R249, -R180, R29, R249 ;  /* 0x0000001db4f97223 */ /* 0x000fe200000101f9 */
[----:B------:R-:W-:Y:S01]  /*1a200*/  FSEL R203, R241, -INF , P0 ;  /* 0xff800000f1cb7808 */ /* 0x000fe20000000000 */
[----:B------:R-:W-:Y:S01]  /*1a210*/  VIADD R29, R187, 0xfffffff0 ;  /* 0xfffffff0bb1d7836 */ /* 0x000fe20000000000 */
[-C--:B------:R-:W-:Y:S02]  /*1a220*/  ISETP.GE.AND P0, PT, R18, R182.reuse, PT ;  /* 0x000000b61200720c */ /* 0x080fe40003f06270 */
[----:B------:R-:W-:Y:S02]  /*1a230*/  @P1 LOP3.LUT R172, R172, 0x1000000, RZ, 0xfc, !PT ;  /* 0x01000000acac1812 */ /* 0x000fe400078efcff */
[----:B------:R-:W-:Y:S02]  /*1a240*/  IABS R29, R29 ;  /* 0x0000001d001d7213 */ /* 0x000fe40000000000 */
[----:B------:R-:W-:Y:S02]  /*1a250*/  FSEL R27, R217, -INF , P0 ;  /* 0xff800000d91b7808 */ /* 0x000fe40000000000 */
[----:B------:R-:W-:Y:S02]  /*1a260*/  I2FP.F32.S32 R29, R29 ;  /* 0x0000001d001d7245 */ /* 0x000fe40000201400 */
[----:B------:R-:W-:Y:S02]  /*1a270*/  ISETP.GE.AND P0, PT, R50, R182, PT ;  /* 0x000000b63200720c */ /* 0x000fe40003f06270 */
[----:B------:R-:W-:Y:S01]  /*1a280*/  LOP3.LUT R172, R172, 0xff7fffff, RZ, 0xc0, !PT ;  /* 0xff7fffffacac7812 */ /* 0x000fe200078ec0ff */
[CC--:B------:R-:W-:Y:S01]  /*1a290*/  FFMA.FTZ R47, -R180.reuse, R29.reuse, R47 ;  /* 0x0000001db42f7223 */ /* 0x0c0fe2000001012f */
[----:B------:R-:W-:Y:S01]  /*1a2a0*/  FSEL R24, R219, -INF , P0 ;  /* 0xff800000db187808 */ /* 0x000fe20000000000 */
[----:B------:R-:W-:Y:S01]  /*1a2b0*/  FFMA.FTZ R41, -R180, R29, R41 ;  /* 0x0000001db4297223 */ /* 0x000fe20000010129 */
[-C--:B------:R-:W-:Y:S01]  /*1a2c0*/  ISETP.GE.AND P0, PT, R8, R184.reuse, PT ;  /* 0x000000b80800720c */ /* 0x080fe20003f06270 */
[----:B------:R-:W-:Y:S01]  /*1a2d0*/  VIADD R29, R187, 0xffffffe9 ;  /* 0xffffffe9bb1d7836 */ /* 0x000fe20000000000 */
[----:B------:R-:W-:Y:S02]  /*1a2e0*/  ISETP.GE.AND P1, PT, R12, R181, PT ;  /* 0x000000b50c00720c */ /* 0x000fe40003f26270 */
[----:B------:R-:W-:Y:S02]  /*1a2f0*/  FSEL R37, R37, -INF , P0 ;  /* 0xff80000025257808 */ /* 0x000fe40000000000 */
[----:B------:R-:W-:Y:S02]  /*1a300*/  IABS R29, R29 ;  /* 0x0000001d001d7213 */ /* 0x000fe40000000000 */
[----:B------:R-:W-:Y:S02]  /*1a310*/  ISETP.GE.AND P0, PT, R188, R184, PT ;  /* 0x000000b8bc00720c */ /* 0x000fe40003f06270 */
[----:B------:R-:W-:Y:S02]  /*1a320*/  I2FP.F32.S32 R29, R29 ;  /* 0x0000001d001d7245 */ /* 0x000fe40000201400 */
[----:B------:R-:W-:Y:S02]  /*1a330*/  FSEL R245, R245, -INF , P0 ;  /* 0xff800000f5f57808 */ /* 0x000fe40000000000 */
[-C--:B------:R-:W-:Y:S01]  /*1a340*/  ISETP.GE.AND P0, PT, R16, R182.reuse, PT ;  /* 0x000000b61000720c */ /* 0x080fe20003f06270 */
[CC--:B------:R-:W-:Y:S01]  /*1a350*/  FFMA.FTZ R20, -R180.reuse, R29.reuse, R20 ;  /* 0x0000001db4147223 */ /* 0x0c0fe20000010114 */
[----:B------:R-:W-:Y:S01]  /*1a360*/  FFMA.FTZ R5, -R180, R29, R5 ;  /* 0x0000001db4057223 */ /* 0x000fe20000010105 */
[----:B------:R-:W-:Y:S01]  /*1a370*/  VIADD R29, R187, 0xffffffe8 ;  /* 0xffffffe8bb1d7836 */ /* 0x000fe20000000000 */
[----:B------:R-:W-:Y:S02]  /*1a380*/  FSEL R215, R225, -INF , P0 ;  /* 0xff800000e1d77808 */ /* 0x000fe40000000000 */
[----:B------:R-:W-:Y:S02]  /*1a390*/  ISETP.GE.AND P0, PT, R14, R182, PT ;  /* 0x000000b60e00720c */ /* 0x000fe40003f06270 */
[----:B------:R-:W-:Y:S02]  /*1a3a0*/  IABS R29, R29 ;  /* 0x0000001d001d7213 */ /* 0x000fe40000000000 */
[----:B------:R-:W-:Y:S02]  /*1a3b0*/  FSEL R38, R227, -INF , P0 ;  /* 0xff800000e3267808 */ /* 0x000fe40000000000 */
[----:B------:R-:W-:Y:S02]  /*1a3c0*/  I2FP.F32.S32 R29, R29 ;  /* 0x0000001d001d7245 */ /* 0x000fe40000201400 */
[----:B------:R-:W-:Y:S01]  /*1a3d0*/  ISETP.GE.AND P0, PT, R12, R183, PT ;  /* 0x000000b70c00720c */ /* 0x000fe20003f06270 */
[----:B------:R-:W-:Y:S02]  /*1a3e0*/  VIADD R12, R188, 0x21 ;  /* 0x00000021bc0c7836 */ /* 0x000fe40000000000 */
[CC--:B------:R-:W-:Y:S01]  /*1a3f0*/  FFMA.FTZ R45, -R180.reuse, R29.reuse, R45 ;  /* 0x0000001db42d7223 */ /* 0x0c0fe2000001012d */
[----:B------:R-:W-:Y:S01]  /*1a400*/  FFMA.FTZ R51, -R180, R29, R51 ;  /* 0x0000001db4337223 */ /* 0x000fe20000010133 */
[----:B------:R-:W-:Y:S05]  /*1a410*/  VIADD R29, R187, 0xffffffe1 ;  /* 0xffffffe1bb1d7836 */ /* 0x000fea0000000000 */
[----:B------:R-:W-:Y:S03]  /*1a420*/  IABS R29, R29 ;  /* 0x0000001d001d7213 */ /* 0x000fe60000000000 */
[----:B------:R-:W-:Y:S02]  /*1a430*/  @P0 LOP3.LUT R172, R172, 0x800000, RZ, 0xfc, !PT ;  /* 0x00800000acac0812 */ /* 0x000fe400078efcff */
[----:B------:R-:W-:Y:S02]  /*1a440*/  I2FP.F32.S32 R29, R29 ;  /* 0x0000001d001d7245 */ /* 0x000fe40000201400 */
[-C--:B------:R-:W-:Y:S02]  /*1a450*/  ISETP.GE.AND P0, PT, R54, R184.reuse, PT ;  /* 0x000000b83600720c */ /* 0x080fe40003f06270 */
[----:B------:R-:W-:Y:S01]  /*1a460*/  LOP3.LUT R172, R172, 0xffbfffff, RZ, 0xc0, !PT ;  /* 0xffbfffffacac7812 */ /* 0x000fe200078ec0ff */
[CC--:B------:R-:W-:Y:S01]  /*1a470*/  FFMA.FTZ R22, -R180.reuse, R29.reuse, R22 ;  /* 0x0000001db4167223 */ /* 0x0c0fe20000010116 */
[----:B------:R-:W-:Y:S01]  /*1a480*/  FSEL R161, R249, -INF , P0 ;  /* 0xff800000f9a17808 */ /* 0x000fe20000000000 */
[----:B------:R-:W-:Y:S01]  /*1a490*/  FFMA.FTZ R7, -R180, R29, R7 ;  /* 0x0000001db4077223 */ /* 0x000fe20000010107 */
[----:B------:R-:W-:Y:S01]  /*1a4a0*/  ISETP.GE.AND P0, PT, R10, R183, PT ;  /* 0x000000b70a00720c */ /* 0x000fe20003f06270 */
[----:B------:R-:W-:Y:S01]  /*1a4b0*/  VIADD R29, R187, 0xffffffe0 ;  /* 0xffffffe0bb1d7836 */ /* 0x000fe20000000000 */
[----:B------:R-:W-:Y:S02]  /*1a4c0*/  @P1 LOP3.LUT R172, R172, 0x400000, RZ, 0xfc, !PT ;  /* 0x00400000acac1812 */ /* 0x000fe400078efcff */
[----:B------:R-:W-:Y:S01]  /*1a4d0*/  ISETP.GE.AND P1, PT, R10, R181, PT ;  /* 0x000000b50a00720c */ /* 0x000fe20003f26270 */
[----:B------:R-:W-:Y:S01]  /*1a4e0*/  VIADD R10, R188, 0x28 ;  /* 0x00000028bc0a7836 */ /* 0x000fe20000000000 */
[----:B------:R-:W-:Y:S02]  /*1a4f0*/  IABS R29, R29 ;  /* 0x0000001d001d7213 */ /* 0x000fe40000000000 */
[----:B------:R-:W-:Y:S02]  /*1a500*/  LOP3.LUT R172, R172, 0xffdfffff, RZ, 0xc0, !PT ;  /* 0xffdfffffacac7812 */ /* 0x000fe400078ec0ff */
        /* <DEDUP_REMOVED lines=12> */
[----:B------:R-:W-:Y:S01]  /*1a5d0*/  I2FP.F32.S32 R109, R29 ;  /* 0x0000001d006d7245 */ /* 0x000fe20000201400 */
[----:B------:R-:W-:Y:S01]  /*1a5e0*/  VIADD R29, R187, 0xffffffd8 ;  /* 0xffffffd8bb1d7836 */ /* 0x000fe20000000000 */
[----:B------:R-:W-:Y:S02]  /*1a5f0*/  ISETP.GE.AND P0, PT, R42, R182, PT ;  /* 0x000000b62a00720c */ /* 0x000fe40003f06270 */
[----:B------:R-:W-:Y:S01]  /*1a600*/  LOP3.LUT R172, R172, 0xfff7ffff, RZ, 0xc0, !PT ;  /* 0xfff7ffffacac7812 */ /* 0x000fe200078ec0ff */
[C---:B------:R-:W-:Y:S01]  /*1a610*/  FFMA.FTZ R23, -R180.reuse, R109, R23 ;  /* 0x0000006db4177223 */ /* 0x040fe20000010117 */
[----:B------:R-:W-:Y:S01]  /*1a620*/  IABS R29, R29 ;  /* 0x0000001d001d7213 */ /* 0x000fe20000000000 */
[----:B------:R-:W-:Y:S01]  /*1a630*/  FFMA.FTZ R109, -R180, R109, R32 ;  /* 0x0000006db46d7223 */ /* 0x000fe20000010120 */
[----:B------:R-:W-:Y:S02]  /*1a640*/  FSEL R32, R235, -INF , P0 ;  /* 0xff800000eb207808 */ /* 0x000fe40000000000 */
[----:B------:R-:W-:Y:S01]  /*1a650*/  I2FP.F32.S32 R67, R29 ;  /* 0x0000001d00437245 */ /* 0x000fe20000201400 */
[----:B------:R-:W-:Y:S01]  /*1a660*/  VIADD R29, R187, 0xffffffd1 ;  /* 0xffffffd1bb1d7836 */ /* 0x000fe20000000000 */
[C---:B------:R-:W-:Y:S02]  /*1a670*/  ISETP.GE.AND P0, PT, R18.reuse, R183, PT ;  /* 0x000000b71200720c */ /* 0x040fe40003f06270 */
[----:B------:R-:W-:Y:S01]  /*1a680*/  ISETP.GE.AND P1, PT, R18, R181, PT ;  /* 0x000000b51200720c */ /* 0x000fe20003f26270 */
[----:B------:R-:W-:Y:S01]  /*1a690*/  VIADD R18, R188, 0x18 ;  /* 0x00000018bc127836 */ /* 0x000fe20000000000 */
[----:B------:R-:W-:Y:S01]  /*1a6a0*/  IABS R29, R29 ;  /* 0x0000001d001d7213 */ /* 0x000fe20000000000 */
[CC--:B------:R-:W-:Y:S01]  /*1a6b0*/  FFMA.FTZ R53, -R180.reuse, R67.reuse, R53 ;  /* 0x00000043b4357223 */ /* 0x0c0fe20000010135 */
[----:B------:R-:W-:Y:S02]  /*1a6c0*/  FFMA.FTZ R67, -R180, R67, R59 ;  /* 0x00000043b4437223 */ /* 0x000fe4000001013b */
[----:B------:R-:W-:Y:S01]  /*1a6d0*/  I2FP.F32.S32 R63, R29 ;  /* 0x0000001d003f7245 */ /* 0x000fe20000201400 */
[----:B------:R-:W-:Y:S04]  /*1a6e0*/  VIADD R29, R188, 0x10 ;  /* 0x00000010bc1d7836 */ /* 0x000fe80000000000 */
[----:B------:R-:W-:Y:S01]  /*1a6f0*/  @P0 LOP3.LUT R172, R172, 0x80000, RZ, 0xfc, !PT ;  /* 0x00080000acac0812 */ /* 0x000fe200078efcff */
[CC--:B------:R-:W-:Y:S01]  /*1a700*/  FFMA.FTZ R117, -R180.reuse, R63.reuse, R121 ;  /* 0x0000003fb4757223 */ /* 0x0c0fe20000010179 */
[----:B------:R-:W-:Y:S01]  /*1a710*/  ISETP.GE.AND P0, PT, R29, R184, PT ;  /* 0x000000b81d00720c */ /* 0x000fe20003f06270 */
[----:B------:R-:W-:Y:S01]  /*1a720*/  FFMA.FTZ R63, -R180, R63, R26 ;  /* 0x0000003fb43f7223 */ /* 0x000fe2000001011a */
[----:B------:R-:W-:Y:S01]  /*1a730*/  LOP3.LUT R172, R172, 0xfffbffff, RZ, 0xc0, !PT ;  /* 0xfffbffffacac7812 */ /* 0x000fe200078ec0ff */
[----:B------:R-:W-:Y:S01]  /*1a740*/  VIADD R26, R187, 0xffffffd0 ;  /* 0xffffffd0bb1a7836 */ /* 0x000fe20000000000 */
[----:B------:R-:W-:Y:S01]  /*1a750*/  FSEL R137, R5, -INF , P0 ;  /* 0xff80000005897808 */ /* 0x000fe20000000000 */
[C---:B------:R-:W-:Y:S01]  /*1a760*/  VIADD R5, R187.reuse, 0xffffffc9 ;  /* 0xffffffc9bb057836 */ /* 0x040fe20000000000 */
[----:B------:R-:W-:Y:S02]  /*1a770*/  ISETP.GE.AND P0, PT, R50, R183, PT ;  /* 0x000000b73200720c */ /* 0x000fe40003f06270 */
[----:B------:R-:W-:Y:S02]  /*1a780*/  IABS R26, R26 ;  /* 0x0000001a001a7213 */ /* 0x000fe40000000000 */
[----:B------:R-:W-:Y:S02]  /*1a790*/  @P1 LOP3.LUT R172, R172, 0x40000, RZ, 0xfc, !PT ;  /* 0x00040000acac1812 */ /* 0x000fe400078efcff */
[----:B------:R-:W-:Y:S02]  /*1a7a0*/  I2FP.F32.S32 R26, R26 ;  /* 0x0000001a001a7245 */ /* 0x000fe40000201400 */
[----:B------:R-:W-:Y:S02]  /*1a7b0*/  LOP3.LUT R172, R172, 0xfffdffff, RZ, 0xc0, !PT ;  /* 0xfffdffffacac7812 */ /* 0x000fe400078ec0ff */
[----:B------:R-:W-:Y:S01]  /*1a7c0*/  ISETP.GE.AND P1, PT, R50, R181, PT ;  /* 0x000000b53200720c */ /* 0x000fe20003f26270 */
[CC--:B------:R-:W-:Y:S01]  /*1a7d0*/  FFMA.FTZ R57, -R180.reuse, R26.reuse, R57 ;  /* 0x0000001ab4397223 */ /* 0x0c0fe20000010139 */
[----:B------:R-:W-:Y:S01]  /*1a7e0*/  IABS R5, R5 ;  /* 0x0000000500057213 */ /* 0x000fe20000000000 */
[----:B------:R-:W-:Y:S01]  /*1a7f0*/  FFMA.FTZ R61, -R180, R26, R61 ;  /* 0x0000001ab43d7223 */ /* 0x000fe2000001013d */
[----:B------:R-:W-:Y:S01]  /*1a800*/  @P0 LOP3.LUT R172, R172, 0x20000, RZ, 0xfc, !PT ;  /* 0x00020000acac0812 */ /* 0x000fe200078efcff */
[C---:B------:R-:W-:Y:S01]  /*1a810*/  VIADD R26, R187.reuse, 0xffffffc1 ;  /* 0xffffffc1bb1a7836 */ /* 0x040fe20000000000 */
[----:B------:R-:W-:Y:S01]  /*1a820*/  I2FP.F32.S32 R5, R5 ;  /* 0x0000000500057245 */ /* 0x000fe20000201400 */
[----:B------:R-:W-:Y:S01]  /*1a830*/  VIADD R187, R187, 0x80 ;  /* 0x00000080bbbb7836 */ /* 0x000fe20000000000 */
[----:B------:R-:W-:Y:S02]  /*1a840*/  LOP3.LUT R172, R172, 0xfffeffff, RZ, 0xc0, !PT ;  /* 0xfffeffffacac7812 */ /* 0x000fe400078ec0ff */
[----:B------:R-:W-:Y:S01]  /*1a850*/  IABS R26, R26 ;  /* 0x0000001a001a7213 */ /* 0x000fe20000000000 */
[CC--:B------:R-:W-:Y:S01]  /*1a860*/  FFMA.FTZ R21, -R180.reuse, R5.reuse, R21 ;  /* 0x00000005b4157223 */ /* 0x0c0fe20000010115 */
[----:B------:R-:W-:Y:S01]  /*1a870*/  P2R R50, PR, RZ, 0x10 ;  /* 0x00000010ff327803 */ /* 0x000fe20000000000 */
[----:B------:R-:W-:Y:S01]  /*1a880*/  FFMA.FTZ R25, -R180, R5, R25 ;  /* 0x00000005b4197223 */ /* 0x000fe20000010119 */
[----:B------:R-:W-:Y:S02]  /*1a890*/  I2FP.F32.S32 R26, R26 ;  /* 0x0000001a001a7245 */ /* 0x000fe40000201400 */
[----:B------:R-:W-:Y:S02]  /*1a8a0*/  @P1 LOP3.LUT R172, R172, 0x10000, RZ, 0xfc, !PT ;  /* 0x00010000acac1812 */ /* 0x000fe400078efcff */
[----:B------:R-:W-:Y:S01]  /*1a8b0*/  ISETP.GE.AND P1, PT, R8, R183, PT ;  /* 0x000000b70800720c */ /* 0x000fe20003f26270 */
[----:B------:R-:W-:Y:S01]  /*1a8c0*/  FFMA.FTZ R123, -R180, R26, R123 ;  /* 0x0000001ab47b7223 */ /* 0x000fe2000001017b */
[----:B------:R-:W-:Y:S01]  /*1a8d0*/  LOP3.LUT R172, R172, 0xffff7fff, RZ, 0xc0, !PT ;  /* 0xffff7fffacac7812 */ /* 0x000fe200078ec0ff */
[C---:B------:R-:W-:Y:S02]  /*1a8e0*/  VIADD R26, R188.reuse, 0x11 ;  /* 0x00000011bc1a7836 */ /* 0x040fe40000000000 */
[----:B------:R-:W-:Y:S03]  /*1a8f0*/  VIADD R8, R188, 0x29 ;  /* 0x00000029bc087836 */ /* 0x000fe60000000000 */
[----:B------:R-:W-:Y:S04]  /*1a900*/  ISETP.GE.AND P0, PT, R26, R184, PT ;  /* 0x000000b81a00720c */ /* 0x000fe80003f06270 */
[----:B------:R-:W-:Y:S02]  /*1a910*/  FSEL R45, R45, -INF , P0 ;  /* 0xff8000002d2d7808 */ /* 0x000fe40000000000 */
[-C--:B------:R-:W-:Y:S02]  /*1a920*/  ISETP.GE.AND P0, PT, R40, R182.reuse, PT ;  /* 0x000000b62800720c */ /* 0x080fe40003f06270 */
[----:B------:R-:W-:Y:S02]  /*1a930*/  @P1 LOP3.LUT R172, R172, 0x8000, RZ, 0xfc, !PT ;  /* 0x00008000acac1812 */ /* 0x000fe400078efcff */
[----:B------:R-:W-:Y:S02]  /*1a940*/  FSEL R199, R239, -INF , P0 ;  /* 0xff800000efc77808 */ /* 0x000fe40000000000 */
[----:B------:R-:W-:Y:S02]  /*1a950*/  ISETP.GE.AND P0, PT, R48, R182, PT ;  /* 0x000000b63000720c */ /* 0x000fe40003f06270 */
[----:B------:R-:W-:Y:S02]  /*1a960*/  ISETP.GE.AND P1, PT, R16, R181, PT ;  /* 0x000000b51000720c */ /* 0x000fe40003f26270 */
[----:B------:R-:W-:Y:S02]  /*1a970*/  FSEL R31, R31, -INF , P0 ;  /* 0xff8000001f1f7808 */ /* 0x000fe40000000000 */
[-C--:B------:R-:W-:Y:S02]  /*1a980*/  ISETP.GE.AND P0, PT, R18, R184.reuse, PT ;  /* 0x000000b81200720c */ /* 0x080fe40003f06270 */
[----:B------:R-:W-:Y:S02]  /*1a990*/  LOP3.LUT R172, R172, 0xffffdfff, RZ, 0xc0, !PT ;  /* 0xffffdfffacac7812 */ /* 0x000fe400078ec0ff */
[----:B------:R-:W-:Y:S01]  /*1a9a0*/  FSEL R133, R7, -INF , P0 ;  /* 0xff80000007857808 */ /* 0x000fe20000000000 */
[----:B------:R-:W-:Y:S01]  /*1a9b0*/  VIADD R7, R188, 0x30 ;  /* 0x00000030bc077836 */ /* 0x000fe20000000000 */
[----:B------:R-:W-:Y:S01]  /*1a9c0*/  ISETP.GE.AND P0, PT, R16, R183, PT ;  /* 0x000000b71000720c */ /* 0x000fe20003f06270 */
[----:B------:R-:W-:Y:S11]  /*1a9d0*/  VIADD R16, R188, 0x19 ;  /* 0x00000019bc107836 */ /* 0x000ff60000000000 */
[----:B------:R-:W-:Y:S01]  /*1a9e0*/  @!UPT UIADD3 URZ, UPT, UPT, URZ, URZ, URZ ;  /* 0x000000fffffff290 */ /* 0x000fe2000fffe0ff */
        /* <DEDUP_REMOVED lines=8> */
[C---:B------:R-:W-:Y:S02]  /*1aa70*/  ISETP.GE.AND P1, PT, R14.reuse, R181, PT ;  /* 0x000000b50e00720c */ /* 0x040fe40003f26270 */
[----:B------:R-:W-:Y:S02]  /*1aa80*/  FSEL R193, R35, -INF , P0 ;  /* 0xff80000023c17808 */ /* 0x000fe40000000000 */
[-C--:B------:R-:W-:Y:S01]  /*1aa90*/  ISETP.GE.AND P0, PT, R14, R183.reuse, PT ;  /* 0x000000b70e00720c */ /* 0x080fe20003f06270 */
[----:B------:R-:W-:Y:S01]  /*1aaa0*/  VIADD R14, R188, 0x20 ;  /* 0x00000020bc0e7836 */ /* 0x000fe20000000000 */
[----:B------:R-:W-:Y:S02]  /*1aab0*/  LOP3.LUT R172, R172, 0xfffffdff, RZ, 0xc0, !PT ;  /* 0xfffffdffacac7812 */ /* 0x000fe400078ec0ff */
        /* <DEDUP_REMOVED lines=19> */
[-C--:B------:R-:W-:Y:S09]  /*1abf0*/  ISETP.GE.AND P1, PT, R42, R181.reuse, PT ;  /* 0x000000b52a00720c */ /* 0x080ff20003f26270 */
        /* <DEDUP_REMOVED lines=8> */
[-C--:B------:R-:W-:Y:S02]  /*1ac80*/  ISETP.GE.AND P1, PT, R40, R181.reuse, PT ;  /* 0x000000b52800720c */ /* 0x080fe40003f26270 */
[----:B------:R-:W-:Y:S02]  /*1ac90*/  FSEL R251, R251, -INF , P0 ;  /* 0xff800000fbfb7808 */ /* 0x000fe40000000000 */
[----:B------:R-:W-:Y:S02]  /*1aca0*/  ISETP.GE.AND P0, PT, R52, R182, PT ;  /* 0x000000b63400720c */ /* 0x000fe40003f06270 */
[----:B------:R-:W-:Y:S02]  /*1acb0*/  LOP3.LUT R172, R172, 0xffffffef, RZ, 0xc0, !PT ;  /* 0xffffffefacac7812 */ /* 0x000fe400078ec0ff */
[----:B------:R-:W-:Y:S02]  /*1acc0*/  FSEL R43, R43, -INF , P0 ;  /* 0xff8000002b2b7808 */ /* 0x000fe40000000000 */
[----:B------:R-:W-:Y:S03]  /*1acd0*/  ISETP.GE.AND P0, PT, R48, R181, PT ;  /* 0x000000b53000720c */ /* 0x000fe60003f06270 */
[----:B------:R-:W-:Y:S02]  /*1ace0*/  @P1 LOP3.LUT R172, R172, 0x10, RZ, 0xfc, !PT ;  /* 0x00000010acac1812 */ /* 0x000fe400078efcff */
[----:B------:R-:W-:Y:S01]  /*1acf0*/  ISETP.GE.AND P1, PT, R6, R183, PT ;  /* 0x000000b70600720c */ /* 0x000fe20003f26270 */
[----:B------:R-:W-:Y:S01]  /*1ad00*/  VIADD R6, R188, 0x31 ;  /* 0x00000031bc067836 */ /* 0x000fe20000000000 */
[----:B------:R-:W-:Y:S02]  /*1ad10*/  LOP3.LUT R172, R172, 0xfffffffe, RZ, 0xc0, !PT ;  /* 0xfffffffeacac7812 */ /* 0x000fe400078ec0ff */
[----:B------:R-:W-:Y:S01]  /*1ad20*/  FSEL R201, R0, -INF , !P1 ;  /* 0xff80000000c97808 */ /* 0x000fe20004800000 */
[----:B------:R-:W-:Y:S01]  /*1ad30*/  VIADD R0, R188, 0x38 ;  /* 0x00000038bc007836 */ /* 0x000fe20000000000 */
[-C--:B------:R-:W-:Y:S02]  /*1ad40*/  ISETP.GE.AND P1, PT, R54, R181.reuse, PT ;  /* 0x000000b53600720c */ /* 0x080fe40003f26270 */
[----:B------:R-:W-:Y:S02]  /*1ad50*/  @P0 LOP3.LUT R172, R172, 0x1, RZ, 0xfc, !PT ;  /* 0x00000001acac0812 */ /* 0x000fe400078efcff */
[----:B------:R-:W-:Y:S02]  /*1ad60*/  ISETP.GE.AND P0, PT, R46, R181, PT ;  /* 0x000000b52e00720c */ /* 0x000fe40003f06270 */
[----:B------:R-:W-:Y:S11]  /*1ad70*/  LOP3.LUT R172, R172, 0xffffff7f, RZ, 0xc0, !PT ;  /* 0xffffff7facac7812 */ /* 0x000ff600078ec0ff */
[----:B------:R-:W-:Y:S02]  /*1ad80*/  @P0 LOP3.LUT R172, R172, 0x80, RZ, 0xfc, !PT ;  /* 0x00000080acac0812 */ /* 0x000fe400078efcff */
[-C--:B------:R-:W-:Y:S02]  /*1ad90*/  ISETP.GE.AND P0, PT, R7, R184.reuse, PT ;  /* 0x000000b80700720c */ /* 0x080fe40003f06270 */
[----:B------:R-:W-:Y:S02]  /*1ada0*/  LOP3.LUT R172, R172, 0xffffffbf, RZ, 0xc0, !PT ;  /* 0xffffffbfacac7812 */ /* 0x000fe400078ec0ff */
[----:B------:R-:W-:Y:S02]  /*1adb0*/  FSEL R25, R25, -INF , P0 ;  /* 0xff80000019197808 */ /* 0x000fe40000000000 */
[----:B------:R-:W-:Y:S02]  /*1adc0*/  @P2 LOP3.LUT R172, R172, 0x40, RZ, 0xfc, !PT ;  /* 0x00000040acac2812 */ /* 0x000fe400078efcff */
[----:B------:R-:W-:Y:S02]  /*1add0*/  ISETP.GE.AND P0, PT, R6, R184, PT ;  /* 0x000000b80600720c */ /* 0x000fe40003f06270 */
[----:B------:R-:W-:Y:S02]  /*1ade0*/  LOP3.LUT R172, R172, 0xffffefff, RZ, 0xc0, !PT ;  /* 0xffffefffacac7812 */ /* 0x000fe400078ec0ff */
[----:B------:R-:W-:Y:S02]  /*1adf0*/  FSEL R66, R66, -INF , P0 ;  /* 0xff80000042427808 */ /* 0x000fe40000000000 */
[----:B------:R-:W-:Y:S02]  /*1ae00*/  @P1 LOP3.LUT R172, R172, 0x1000, RZ, 0xfc, !PT ;  /* 0x00001000acac1812 */ /* 0x000fe400078efcff */
[-C--:B------:R-:W-:Y:S02]  /*1ae10*/  ISETP.GE.AND P1, PT, R52, R183.reuse, PT ;  /* 0x000000b73400720c */ /* 0x080fe40003f26270 */
[-C--:B------:R-:W-:Y:S02]  /*1ae20*/  ISETP.GE.AND P0, PT, R29, R182.reuse, PT ;  /* 0x000000b61d00720c */ /* 0x080fe40003f06270 */
[----:B------:R-:W-:Y:S02]  /*1ae30*/  P2R R42, PR, RZ, 0x2 ;  /* 0x00000002ff2a7803 */ /* 0x000fe40000000000 */
[----:B------:R-:W-:Y:S02]  /*1ae40*/  LOP3.LUT P1, RZ, R172, 0x80000000, RZ, 0xc0, !PT ;  /* 0x80000000acff7812 */ /* 0x000fe4000782c0ff */
[----:B------:R-:W-:Y:S01]  /*1ae50*/  FSEL R129, R2, -INF , P0 ;  /* 0xff80000002817808 */ /* 0x000fe20000000000 */
[----:B------:R-:W-:Y:S01]  /*1ae60*/  VIADD R2, R188, 0x39 ;  /* 0x00000039bc027836 */ /* 0x000fe20000000000 */
[----:B------:R-:W-:Y:S02]  /*1ae70*/  FSEL R23, R3, -INF , !P1 ;  /* 0xff80000003177808 */ /* 0x000fe40004800000 */
[----:B------:R-:W2:Y:S01]  /*1ae80*/  LD.E R3, desc[UR4][R102.64+0xdc] ;  /* 0x0000dc0466037980 */ /* 0x000ea2000c101900 */
[----:B------:R-:W-:Y:S02]  /*1ae90*/  ISETP.GE.AND P0, PT, R26, R182, PT ;  /* 0x000000b61a00720c */ /* 0x000fe40003f06270 */
[----:B------:R-:W-:Y:S02]  /*1aea0*/  ISETP.GE.AND P2, PT, R54, R183, PT ;  /* 0x000000b73600720c */ /* 0x000fe40003f46270 */
[----:B------:R-:W-:Y:S02]  /*1aeb0*/  FSEL R47, R47, -INF , P0 ;  /* 0xff8000002f2f7808 */ /* 0x000fe40000000000 */
[-C--:B------:R-:W-:Y:S02]  /*1aec0*/  ISETP.GE.AND P0, PT, R2, R184.reuse, PT ;  /* 0x000000b80200720c */ /* 0x080fe40003f06270 */
[----:B------:R-:W-:Y:S02]  /*1aed0*/  P2R R40, PR, RZ, 0x4 ;  /* 0x00000004ff287803 */ /* 0x000fe40000000000 */
[----:B------:R-:W-:Y:S02]  /*1aee0*/  FSEL R62, R62, -INF , P0 ;  /* 0xff8000003e3e7808 */ /* 0x000fe40000000000 */
[----:B------:R-:W-:Y:S02]  /*1aef0*/  ISETP.GE.AND P0, PT, R52, R181, PT ;  /* 0x000000b53400720c */ /* 0x000fe40003f06270 */
[C---:B------:R-:W-:Y:S02]  /*1af00*/  LOP3.LUT P2, RZ, R172.reuse, 0x20000000, RZ, 0xc0, !PT ;  /* 0x20000000acff7812 */ /* 0x040fe4000784c0ff */
[----:B------:R-:W-:Y:S02]  /*1af10*/  LOP3.LUT R172, R172, 0xfffff7ff, RZ, 0xc0, !PT ;  /* 0xfffff7ffacac7812 */ /* 0x000fe400078ec0ff */
[----:B------:R-:W-:Y:S07]  /*1af20*/  FSEL R19, R19, -INF , !P2 ;  /* 0xff80000013137808 */ /* 0x000fee0005000000 */
        /* <DEDUP_REMOVED lines=37> */
[----:B------:R-:W-:Y:S02]  /*1b180*/  FSEL R17, R17, -INF , !P4 ;  /* 0xff80000011117808 */ /* 0x000fe40006000000 */
[----:B------:R-:W-:Y:S02]  /*1b190*/  ISETP.NE.AND P4, PT, R112, RZ, PT ;  /* 0x000000ff7000720c */ /* 0x000fe40003f85270 */
[----:B------:R-:W-:Y:S02]  /*1b1a0*/  FSEL R67, R67, -INF , P0 ;  /* 0xff80000043437808 */ /* 0x000fe40000000000 */
[----:B------:R-:W-:Y:S02]  /*1b1b0*/  FSEL R15, R15, -INF , !P4 ;  /* 0xff8000000f0f7808 */ /* 0x000fe40006000000 */
[----:B------:R-:W-:Y:S02]  /*1b1c0*/  ISETP.NE.AND P4, PT, R110, RZ, PT ;  /* 0x000000ff6e00720c */ /* 0x000fe40003f85270 */
[-C--:B------:R-:W-:Y:S02]  /*1b1d0*/  ISETP.GE.AND P0, PT, R7, R182.reuse, PT ;  /* 0x000000b60700720c */ /* 0x080fe40003f06270 */
[----:B------:R-:W-:Y:S02]  /*1b1e0*/  FSEL R233, R207, -INF , !P4 ;  /* 0xff800000cfe97808 */ /* 0x000fe40006000000 */
[----:B------:R-:W-:Y:S02]  /*1b1f0*/  ISETP.NE.AND P4, PT, R35, RZ, PT ;  /* 0x000000ff2300720c */ /* 0x000fe40003f85270 */
[----:B------:R-:W-:Y:S02]  /*1b200*/  FSEL R63, R63, -INF , P0 ;  /* 0xff8000003f3f7808 */ /* 0x000fe40000000000 */
[-C--:B------:R-:W-:Y:S02]  /*1b210*/  ISETP.GE.AND P0, PT, R6, R182.reuse, PT ;  /* 0x000000b60600720c */ /* 0x080fe40003f06270 */
[----:B------:R-:W-:Y:S02]  /*1b220*/  FSEL R35, R213, -INF , !P4 ;  /* 0xff800000d5237808 */ /* 0x000fe40006000000 */
[----:B------:R-:W-:Y:S02]  /*1b230*/  ISETP.NE.AND P4, PT, R108, RZ, PT ;  /* 0x000000ff6c00720c */ /* 0x000fe40003f85270 */
[----:B------:R-:W-:Y:S02]  /*1b240*/  FSEL R61, R61, -INF , P0 ;  /* 0xff8000003d3d7808 */ /* 0x000fe40000000000 */
[----:B------:R-:W-:Y:S02]  /*1b250*/  ISETP.GE.AND P0, PT, R2, R182, PT ;  /* 0x000000b60200720c */ /* 0x000fe40003f06270 */
[----:B------:R-:W-:Y:S02]  /*1b260*/  FSEL R33, R33, -INF , !P4 ;  /* 0xff80000021217808 */ /* 0x000fe40006000000 */
[----:B------:R-:W-:Y:S02]  /*1b270*/  ISETP.NE.AND P4, PT, R65, RZ, PT ;  /* 0x000000ff4100720c */ /* 0x000fe40003f85270 */
[----:B------:R-:W-:Y:S02]  /*1b280*/  FSEL R36, R36, -INF , P0 ;  /* 0xff80000024247808 */ /* 0x000fe40000000000 */
[----:B------:R-:W-:Y:S02]  /*1b290*/  LOP3.LUT P0, RZ, R172, 0x8000, RZ, 0xc0, !PT ;  /* 0x00008000acff7812 */ /* 0x000fe4000780c0ff */
[----:B------:R-:W-:Y:S02]  /*1b2a0*/  FSEL R223, R221, -INF , !P4 ;  /* 0xff800000dddf7808 */ /* 0x000fe40006000000 */
[----:B------:R-:W-:Y:S02]  /*1b2b0*/  ISETP.NE.AND P4, PT, R60, RZ, PT ;  /* 0x000000ff3c00720c */ /* 0x000fe40003f85270 */
        /* <DEDUP_REMOVED lines=12> */
[----:B------:R-:W-:Y:S02]  /*1b380*/  LOP3.LUT P5, RZ, R172, 0x1000000, RZ, 0xc0, !PT ;  /* 0x01000000acff7812 */ /* 0x000fe400078ac0ff */
[----:B------:R-:W-:Y:S02]  /*1b390*/  FSEL R225, R24, -INF , !P0 ;  /* 0xff80000018e17808 */ /* 0x000fe40004000000 */
[----:B------:R-:W-:Y:S02]  /*1b3a0*/  LOP3.LUT P3, RZ, R172, 0x100000, RZ, 0xc0, !PT ;  /* 0x00100000acff7812 */ /* 0x000fe4000786c0ff */
[----:B------:R-:W-:Y:S02]  /*1b3b0*/  ISETP.NE.AND P0, PT, R39, RZ, PT ;  /* 0x000000ff2700720c */ /* 0x000fe40003f05270 */
[----:B------:R-:W-:Y:S02]  /*1b3c0*/  FSEL R9, R9, -INF , !P5 ;  /* 0xff80000009097808 */ /* 0x000fe40006800000 */
[----:B------:R-:W-:Y:S02]  /*1b3d0*/  FSEL R219, R229, -INF , !P4 ;  /* 0xff800000e5db7808 */ /* 0x000fe40006000000 */
[----:B------:R-:W-:Y:S02]  /*1b3e0*/  P2R R48, PR, RZ, 0x8 ;  /* 0x00000008ff307803 */ /* 0x000fe40000000000 */
[----:B------:R-:W-:Y:S02]  /*1b3f0*/  ISETP.NE.AND P5, PT, R49, RZ, PT ;  /* 0x000000ff3100720c */ /* 0x000fe40003fa5270 */
[----:B------:R-:W-:Y:S02]  /*1b400*/  ISETP.NE.AND P4, PT, R54, RZ, PT ;  /* 0x000000ff3600720c */ /* 0x000fe40003f85270 */
[----:B------:R-:W-:Y:S02]  /*1b410*/  FSEL R49, R37, -INF , !P0 ;  /* 0xff80000025317808 */ /* 0x000fe40004000000 */
[----:B------:R-:W-:Y:S02]  /*1b420*/  LOP3.LUT P3, RZ, R172, 0x400000, RZ, 0xc0, !PT ;  /* 0x00400000acff7812 */ /* 0x000fe4000786c0ff */
[-C--:B------:R-:W-:Y:S02]  /*1b430*/  ISETP.GE.AND P0, PT, R188, R183.reuse, PT ;  /* 0x000000b7bc00720c */ /* 0x080fe40003f06270 */
[----:B------:R-:W-:Y:S02]  /*1b440*/  FSEL R217, R231, -INF , !P4 ;  /* 0xff800000e7d97808 */ /* 0x000fe40006000000 */
[----:B------:R-:W-:Y:S02]  /*1b450*/  FSEL R231, R209, -INF , !P3 ;  /* 0xff800000d1e77808 */ /* 0x000fe40005800000 */
[----:B------:R-:W-:Y:S02]  /*1b460*/  FSEL R51, R245, -INF , !P0 ;  /* 0xff800000f5337808 */ /* 0x000fe40004000000 */
[----:B------:R-:W-:Y:S02]  /*1b470*/  ISETP.NE.AND P3, PT, R48, RZ, PT ;  /* 0x000000ff3000720c */ /* 0x000fe40003f65270 */
[----:B------:R-:W-:Y:S02]  /*1b480*/  LOP3.LUT P0, RZ, R172, 0x100, RZ, 0xc0, !PT ;  /* 0x00000100acff7812 */ /* 0x000fe4000780c0ff */
[----:B------:R-:W-:Y:S02]  /*1b490*/  FSEL R229, R211, -INF , !P3 ;  /* 0xff800000d3e57808 */ /* 0x000fe40005800000 */
[----:B------:R-:W-:Y:S02]  /*1b4a0*/  FSEL R211, R34, -INF , !P0 ;  /* 0xff80000022d37808 */ /* 0x000fe40004000000 */
[-C--:B------:R-:W-:Y:S02]  /*1b4b0*/  ISETP.GE.AND P0, PT, R29, R183.reuse, PT ;  /* 0x000000b71d00720c */ /* 0x080fe40003f06270 */
[----:B------:R-:W-:Y:S02]  /*1b4c0*/  ISETP.NE.AND P3, PT, R44, RZ, PT ;  /* 0x000000ff2c00720c */ /* 0x000fe40003f65270 */
[----:B------:R-:W-:Y:S02]  /*1b4d0*/  FSEL R137, R137, -INF , !P0 ;  /* 0xff80000089897808 */ /* 0x000fe40004000000 */
[-C--:B------:R-:W-:Y:S02]  /*1b4e0*/  ISETP.GE.AND P0, PT, R26, R183.reuse, PT ;  /* 0x000000b71a00720c */ /* 0x080fe40003f06270 */
[C---:B------:R-:W-:Y:S02]  /*1b4f0*/  LOP3.LUT P1, RZ, R172.reuse, 0x4000, RZ, 0xc0, !PT ;  /* 0x00004000acff7812 */ /* 0x040fe4000782c0ff */
[----:B------:R-:W-:Y:S02]  /*1b500*/  FSEL R135, R45, -INF , !P0 ;  /* 0xff8000002d877808 */ /* 0x000fe40004000000 */
[----:B------:R-:W-:Y:S02]  /*1b510*/  FSEL R203, R203, -INF , !P3 ;  /* 0xff800000cbcb7808 */ /* 0x000fe40005800000 */
[----:B------:R-:W-:Y:S02]  /*1b520*/  LOP3.LUT P3, RZ, R172, 0x80, RZ, 0xc0, !PT ;  /* 0x00000080acff7812 */ /* 0x000fe4000786c0ff */
[----:B------:R-:W-:Y:S02]  /*1b530*/  ISETP.GE.AND P0, PT, R18, R183, PT ;  /* 0x000000b71200720c */ /* 0x000fe40003f06270 */
[----:B------:R-:W-:Y:S02]  /*1b540*/  ISETP.NE.AND P4, PT, R52, RZ, PT ;  /* 0x000000ff3400720c */ /* 0x000fe40003f85270 */
[----:B------:R-:W-:Y:S02]  /*1b550*/  FSEL R215, R215, -INF , !P1 ;  /* 0xff800000d7d77808 */ /* 0x000fe40004800000 */
[----:B------:R-:W-:Y:S02]  /*1b560*/  ISETP.NE.AND P1, PT, R42, RZ, PT ;  /* 0x000000ff2a00720c */ /* 0x000fe40003f25270 */
[----:B------:R-:W-:Y:S02]  /*1b570*/  FSEL R133, R133, -INF , !P0 ;  /* 0xff80000085857808 */ /* 0x000fe40004000000 */
[----:B------:R-:W-:Y:S02]  /*1b580*/  FSEL R195, R195, -INF , !P3 ;  /* 0xff800000c3c37808 */ /* 0x000fe40005800000 */
[----:B------:R-:W-:Y:S02]  /*1b590*/  FMNMX3.FTZ R24, R104, R23, R19, !PT ;  /* 0x0000001768187276 */ /* 0x000fe40007810013 */
[----:B------:R-:W-:Y:S02]  /*1b5a0*/  FSEL R11, R11, -INF , !P4 ;  /* 0xff8000000b0b7808 */ /* 0x000fe40006000000 */
[C---:B------:R-:W-:Y:S02]  /*1b5b0*/  ISETP.GE.AND P0, PT, R16.reuse, R183, PT ;  /* 0x000000b71000720c */ /* 0x040fe40003f06270 */
[----:B------:R-:W-:Y:S02]  /*1b5c0*/  ISETP.GE.AND P3, PT, R16, R181, PT ;  /* 0x000000b51000720c */ /* 0x000fe40003f66270 */
[----:B------:R-:W-:Y:S02]  /*1b5d0*/  LOP3.LUT P6, RZ, R172, 0x800000, RZ, 0xc0, !PT ;  /* 0x00800000acff7812 */ /* 0x000fe400078cc0ff */
[----:B------:R-:W-:Y:S02]  /*1b5e0*/  ISETP.NE.AND P4, PT, R50, RZ, PT ;  /* 0x000000ff3200720c */ /* 0x000fe40003f85270 */
[----:B------:R-:W-:Y:S02]  /*1b5f0*/  FMNMX3.FTZ R16, R105, R4, R13, !PT ;  /* 0x0000000469107276 */ /* 0x000fe4000781000d */
[----:B------:R-:W-:Y:S02]  /*1b600*/  FSEL R143, R41, -INF , !P1 ;  /* 0xff800000298f7808 */ /* 0x000fe40004800000 */
[----:B------:R-:W-:Y:S02]  /*1b610*/  ISETP.GE.AND P1, PT, R12, R183, PT ;  /* 0x000000b70c00720c */ /* 0x000fe40003f26270 */
[----:B------:R-:W-:Y:S02]  /*1b620*/  FMNMX3.FTZ R24, R24, R17, R15, !PT ;  /* 0x0000001118187276 */ /* 0x000fe4000781000f */
[----:B------:R-:W-:Y:S02]  /*1b630*/  FSEL R235, R205, -INF , !P6 ;  /* 0xff800000cdeb7808 */ /* 0x000fe40007000000 */
[----:B------:R-:W-:Y:S02]  /*1b640*/  FSEL R205, R30, -INF , !P4 ;  /* 0xff8000001ecd7808 */ /* 0x000fe40006000000 */
[----:B------:R-:W-:Y:S02]  /*1b650*/  FMNMX3.FTZ R16, R16, R11, R9, !PT ;  /* 0x0000000b10107276 */ /* 0x000fe40007810009 */
[C---:B------:R-:W-:Y:S02]  /*1b660*/  LOP3.LUT P4, RZ, R172.reuse, 0x40, RZ, 0xc0, !PT ;  /* 0x00000040acff7812 */ /* 0x040fe4000788c0ff */
[----:B------:R-:W-:Y:S02]  /*1b670*/  LOP3.LUT P2, RZ, R172, 0x400, RZ, 0xc0, !PT ;  /* 0x00000400acff7812 */ /* 0x000fe4000784c0ff */
[----:B------:R-:W-:Y:S02]  /*1b680*/  FSEL R119, R53, -INF , !P1 ;  /* 0xff80000035777808 */ /* 0x000fe40004800000 */
[----:B------:R-:W-:Y:S02]  /*1b690*/  FMNMX3.FTZ R24, R24, R235, R233, !PT ;  /* 0x000000eb18187276 */ /* 0x000fe400078100e9 */
[----:B------:R-:W-:Y:S02]  /*1b6a0*/  ISETP.GE.AND P1, PT, R10, R183, PT ;  /* 0x000000b70a00720c */ /* 0x000fe40003f26270 */
[----:B------:R-:W-:Y:S02]  /*1b6b0*/  FMNMX3.FTZ R16, R16, R231, R229, !PT ;  /* 0x000000e710107276 */ /* 0x000fe400078100e5 */
[----:B------:R-:W-:Y:S02]  /*1b6c0*/  FSEL R193, R193, -INF , !P4 ;  /* 0xff800000c1c17808 */ /* 0x000fe40006000000 */
[----:B------:R-:W-:Y:S02]  /*1b6d0*/  ISETP.GE.AND P4, PT, R18, R181, PT ;  /* 0x000000b51200720c */ /* 0x000fe40003f86270 */
[----:B------:R-:W-:Y:S02]  /*1b6e0*/  FSEL R213, R38, -INF , !P2 ;  /* 0xff80000026d57808 */ /* 0x000fe40005000000 */
[----:B------:R-:W-:Y:S02]  /*1b6f0*/  ISETP.NE.AND P2, PT, R40, RZ, PT ;  /* 0x000000ff2800720c */ /* 0x000fe40003f45270 */
[----:B------:R-:W-:Y:S02]  /*1b700*/  FMNMX3.FTZ R18, R24, R35, R33, !PT ;  /* 0x0000002318127276 */ /* 0x000fe40007810021 */
[----:B------:R-:W-:Y:S02]  /*1b710*/  LOP3.LUT P6, RZ, R172, 0x8, RZ, 0xc0, !PT ;  /* 0x00000008acff7812 */ /* 0x000fe400078cc0ff */
[----:B------:R-:W-:Y:S02]  /*1b720*/  FSEL R117, R117, -INF , !P1 ;  /* 0xff80000075757808 */ /* 0x000fe40004800000 */
[----:B------:R-:W-:Y:S02]  /*1b730*/  FMNMX3.FTZ R16, R16, R227, R225, !PT ;  /* 0x000000e310107276 */ /* 0x000fe400078100e1 */
[----:B------:R-:W-:Y:S02]  /*1b740*/  LOP3.LUT P1, RZ, R172, 0x1000, RZ, 0xc0, !PT ;  /* 0x00001000acff7812 */ /* 0x000fe4000782c0ff */
[----:B------:R-:W-:Y:S02]  /*1b750*/  FSEL R131, R131, -INF , !P0 ;  /* 0xff80000083837808 */ /* 0x000fe40004000000 */
[----:B------:R-:W-:Y:S02]  /*1b760*/  ISETP.GE.AND P0, PT, R14, R183, PT ;  /* 0x000000b70e00720c */ /* 0x000fe40003f06270 */
[----:B------:R-:W-:Y:S02]  /*1b770*/  FSEL R207, R237, -INF , !P5 ;  /* 0xff800000edcf7808 */ /* 0x000fe40006800000 */
[----:B------:R-:W-:Y:S02]  /*1b780*/  FSEL R161, R161, -INF , !P2 ;  /* 0xff800000a1a17808 */ /* 0x000fe40005000000 */
[----:B------:R-:W-:Y:S02]  /*1b790*/  FMNMX3.FTZ R18, R18, R223, R221, !PT ;  /* 0x000000df12127276 */ /* 0x000fe400078100dd */
[C---:B------:R-:W-:Y:S02]  /*1b7a0*/  LOP3.LUT P5, RZ, R172.reuse, 0x10, RZ, 0xc0, !PT ;  /* 0x00000010acff7812 */ /* 0x040fe400078ac0ff */
[----:B------:R-:W-:Y:S02]  /*1b7b0*/  LOP3.LUT P2, RZ, R172, 0x1, RZ, 0xc0, !PT ;  /* 0x00000001acff7812 */ /* 0x000fe4000784c0ff */
[----:B------:R-:W-:Y:S02]  /*1b7c0*/  FSEL R209, R32, -INF , !P6 ;  /* 0xff80000020d17808 */ /* 0x000fe40007000000 */
[----:B------:R-:W-:Y:S02]  /*1b7d0*/  FMNMX3.FTZ R16, R16, R215, R213, !PT ;  /* 0x000000d710107276 */ /* 0x000fe400078100d5 */
[----:B------:R-:W-:Y:S02]  /*1b7e0*/  FSEL R55, R251, -INF , !P1 ;  /* 0xff800000fb377808 */ /* 0x000fe40004800000 */
[----:B------:R-:W-:Y:S02]  /*1b7f0*/  ISETP.GE.AND P1, PT, R7, R183, PT ;  /* 0x000000b70700720c */ /* 0x000fe40003f26270 */
[----:B------:R-:W-:Y:S02]  /*1b800*/  FMNMX3.FTZ R18, R18, R219, R217, !PT ;  /* 0x000000db12127276 */ /* 0x000fe400078100d9 */
[----:B------:R-:W-:Y:S02]  /*1b810*/  FSEL R121, R121, -INF , !P0 ;  /* 0xff80000079797808 */ /* 0x000fe40004000000 */
[----:B------:R-:W-:Y:S02]  /*1b820*/  FSEL R197, R31, -INF , !P2 ;  /* 0xff8000001fc57808 */ /* 0x000fe40005000000 */
[----:B------:R-:W-:Y:S02]  /*1b830*/  FSEL R199, R199, -INF , !P5 ;  /* 0xff800000c7c77808 */ /* 0x000fe40006800000 */
[C---:B------:R-:W-:Y:S01]  /*1b840*/  ISETP.GE.AND P0, PT, R188.reuse, R181, PT ;  /* 0x000000b5bc00720c */ /* 0x040fe20003f06270 */
[----:B------:R-:W-:Y:S01]  /*1b850*/  VIADD R188, R188, 0xffffff80 ;  /* 0xffffff80bcbc7836 */ /* 0x000fe20000000000 */
[----:B------:R-:W-:Y:S02]  /*1b860*/  FMNMX3.FTZ R16, R16, R211, R209, !PT ;  /* 0x000000d310107276 */ /* 0x000fe400078100d1 */
[----:B------:R-:W-:Y:S02]  /*1b870*/  FSEL R65, R25, -INF , !P1 ;  /* 0xff80000019417808 */ /* 0x000fe40004800000 */
[----:B------:R-:W-:Y:S02]  /*1b880*/  ISETP.GE.AND P1, PT, R14, R181, PT ;  /* 0x000000b50e00720c */ /* 0x000fe40003f26270 */
[----:B------:R-:W-:Y:S02]  /*1b890*/  FMNMX3.FTZ R18, R18, R207, R205, !PT ;  /* 0x000000cf12127276 */ /* 0x000fe400078100cd */
        /* <DEDUP_REMOVED lines=9> */
[-C--:B------:R-:W-:Y:S02]  /*1b930*/  ISETP.GE.AND P5, PT, R29, R181.reuse, PT ;  /* 0x000000b51d00720c */ /* 0x080fe40003fa6270 */
[----:B------:R-:W-:Y:S01]  /*1b940*/  FSEL R53, R43, -INF , !P6 ;  /* 0xff8000002b357808 */ /* 0x000fe20007000000 */
[----:B------:R-:W-:Y:S01]  /*1b950*/  LDSM.16.MT88.4 R28, [R107+0x6000] ;  /* 0x006000006b1c783b */ /* 0x000fe20000004200 */
[----:B------:R-:W-:Y:S02]  /*1b960*/  ISETP.GE.AND P2, PT, R26, R181, PT ;  /* 0x000000b51a00720c */ /* 0x000fe40003f46270 */
[----:B------:R-:W-:Y:S02]  /*1b970*/  FMNMX3.FTZ R16, R16, R141, R139, !PT ;  /* 0x0000008d10107276 */ /* 0x000fe4000781008b */
[----:B------:R-:W-:Y:S02]  /*1b980*/  LOP3.LUT R172, R172, 0xfffffffe, RZ, 0xc0, !PT ;  /* 0xfffffffeacac7812 */ /* 0x000fe400078ec0ff */
[----:B------:R-:W-:Y:S02]  /*1b990*/  FSEL R66, R66, -INF , !P0 ;  /* 0xff80000042427808 */ /* 0x000fe40004000000 */
[----:B------:R-:W-:Y:S02]  /*1b9a0*/  ISETP.GE.AND P0, PT, R2, R183, PT ;  /* 0x000000b70200720c */ /* 0x000fe40003f06270 */
[----:B------:R-:W-:Y:S02]  /*1b9b0*/  FMNMX3.FTZ R18, R18, R161, R143, !PT ;  /* 0x000000a112127276 */ /* 0x000fe4000781008f */
[----:B------:R-:W-:Y:S02]  /*1b9c0*/  FSEL R125, R47, -INF , !P2 ;  /* 0xff8000002f7d7808 */ /* 0x000fe40005000000 */
[----:B------:R-:W-:Y:S01]  /*1b9d0*/  FMNMX3.FTZ R16, R16, R55, R53, !PT ;  /* 0x0000003710107276 */ /* 0x000fe20007810035 */
[----:B------:R-:W-:Y:S01]  /*1b9e0*/  LDSM.16.MT88.4 R44, [R106+0x6000] ;  /* 0x006000006a2c783b */ /* 0x000fe20000004200 */
[----:B------:R-:W-:Y:S02]  /*1b9f0*/  @P1 LOP3.LUT R172, R172, 0x1, RZ, 0xfc, !PT ;  /* 0x00000001acac1812 */ /* 0x000fe400078efcff */
[----:B------:R-:W-:Y:S02]  /*1ba00*/  FSEL R129, R129, -INF , !P5 ;  /* 0xff80000081817808 */ /* 0x000fe40006800000 */
[----:B------:R-:W-:Y:S02]  /*1ba10*/  FSEL R62, R62, -INF , !P0 ;  /* 0xff8000003e3e7808 */ /* 0x000fe40004000000 */
[----:B------:R-:W-:Y:S02]  /*1ba20*/  FMNMX3.FTZ R18, R18, R137, R135, !PT ;  /* 0x0000008912127276 */ /* 0x000fe40007810087 */
[----:B------:R-:W-:Y:S02]  /*1ba30*/  ISETP.GE.AND P6, PT, R12, R181, PT ;  /* 0x000000b50c00720c */ /* 0x000fe40003fc6270 */
[----:B------:R-:W-:Y:S02]  /*1ba40*/  FSEL R123, R20, -INF , !P4 ;  /* 0xff800000147b7808 */ /* 0x000fe40006000000 */
[----:B------:R-:W-:Y:S02]  /*1ba50*/  FSEL R59, R59, -INF , !P3 ;  /* 0xff8000003b3b7808 */ /* 0x000fe40005800000 */
[----:B------:R-:W-:Y:S02]  /*1ba60*/  LOP3.LUT P0, RZ, R172, 0x1, RZ, 0xc0, !PT ;  /* 0x00000001acff7812 */ /* 0x000fe4000780c0ff */
[----:B------:R-:W-:Y:S02]  /*1ba70*/  FMNMX3.FTZ R16, R16, R129, R125, !PT ;  /* 0x0000008110107276 */ /* 0x000fe4000781007d */
[----:B------:R-:W-:Y:S02]  /*1ba80*/  ISETP.GE.AND P2, PT, R10, R181, PT ;  /* 0x000000b50a00720c */ /* 0x000fe40003f46270 */
[----:B------:R-:W-:Y:S02]  /*1ba90*/  FMNMX3.FTZ R18, R18, R133, R131, !PT ;  /* 0x0000008512127276 */ /* 0x000fe40007810083 */
[----:B------:R-:W-:Y:S02]  /*1baa0*/  FSEL R113, R22, -INF , !P0 ;  /* 0xff80000016717808 */ /* 0x000fe40004000000 */
[----:B------:R-:W-:Y:S02]  /*1bab0*/  FMNMX3.FTZ R16, R16, R123, R59, !PT ;  /* 0x0000007b10107276 */ /* 0x000fe4000781003b */
[----:B------:R-:W-:Y:S02]  /*1bac0*/  ISETP.GE.AND P5, PT, R8, R181, PT ;  /* 0x000000b50800720c */ /* 0x000fe40003fa6270 */
[----:B------:R-:W-:Y:S02]  /*1bad0*/  FSEL R111, R111, -INF , !P6 ;  /* 0xff8000006f6f7808 */ /* 0x000fe40007000000 */
[----:B------:R-:W-:Y:S02]  /*1bae0*/  FSEL R109, R109, -INF , !P2 ;  /* 0xff8000006d6d7808 */ /* 0x000fe40005000000 */
[C---:B------:R-:W-:Y:S02]  /*1baf0*/  ISETP.GE.AND P0, PT, R0.reuse, R182, PT ;  /* 0x000000b60000720c */ /* 0x040fe40003f06270 */
[----:B------:R-:W-:Y:S02]  /*1bb00*/  ISETP.GE.AND P1, PT, R0, R183, PT ;  /* 0x000000b70000720c */ /* 0x000fe40003f26270 */
[----:B------:R-:W-:Y:S02]  /*1bb10*/  FMNMX3.FTZ R18, R18, R121, R119, !PT ;  /* 0x0000007912127276 */ /* 0x000fe40007810077 */
[-C--:B------:R-:W-:Y:S02]  /*1bb20*/  ISETP.GE.AND P2, PT, R0, R181.reuse, PT ;  /* 0x000000b50000720c */ /* 0x080fe40003f46270 */
[-C--:B------:R-:W-:Y:S02]  /*1bb30*/  ISETP.GE.AND P3, PT, R6, R181.reuse, PT ;  /* 0x000000b50600720c */ /* 0x080fe40003f66270 */
[----:B------:R-:W-:Y:S02]  /*1bb40*/  ISETP.GE.AND P4, PT, R7, R181, PT ;  /* 0x000000b50700720c */ /* 0x000fe40003f86270 */
[----:B------:R-:W-:Y:S02]  /*1bb50*/  FSEL R67, R67, -INF , !P5 ;  /* 0xff80000043437808 */ /* 0x000fe40006800000 */
[----:B------:R-:W-:Y:S02]  /*1bb60*/  FMNMX3.FTZ R0, R16, R113, R111, !PT ;  /* 0x0000007110007276 */ /* 0x000fe4000781006f */
[----:B------:R-:W-:Y:S02]  /*1bb70*/  FSEL R64, R64, -INF , !P1 ;  /* 0xff80000040407808 */ /* 0x000fe40004800000 */
[----:B------:R-:W-:Y:S02]  /*1bb80*/  FMNMX3.FTZ R18, R18, R117, R115, !PT ;  /* 0x0000007512127276 */ /* 0x000fe40007810073 */
[----:B------:R-:W-:Y:S02]  /*1bb90*/  FSEL R37, R21, -INF , P0 ;  /* 0xff80000015257808 */ /* 0x000fe40000000000 */
[----:B------:R-:W-:Y:S02]  /*1bba0*/  ISETP.GE.AND P1, PT, R2, R181, PT ;  /* 0x000000b50200720c */ /* 0x000fe40003f26270 */
        /* <DEDUP_REMOVED lines=386> */
.L_x_13803:
        /* <DEDUP_REMOVED lines=10> */
.L_x_13824:
        /* <DEDUP_REMOVED lines=128> */
.L_x_13813:
[----:B------:R-:W-:Y:S05]  /*1dc70*/  BSYNC.RECONVERGENT B0 ;  /* 0x0000000000007941 */ /* 0x000fea0003800200 */
.L_x_13812:
        /* <DEDUP_REMOVED lines=23> */
.L_x_13815:
[----:B------:R-:W-:Y:S05]  /*1ddf0*/  BSYNC.RECONVERGENT B0 ;  /* 0x0000000000007941 */ /* 0x000fea0003800200 */
.L_x_13814:
        /* <DEDUP_REMOVED lines=43> */
.L_x_13817:
[----:B------:R-:W-:Y:S05]  /*1e0b0*/  BSYNC.RECONVERGENT B0 ;  /* 0x0000000000007941 */ /* 0x000fea0003800200 */
.L_x_13816:
        /* <DEDUP_REMOVED lines=13> */
.L_x_13819:
[----:B------:R-:W-:Y:S05]  /*1e190*/  BSYNC.RECONVERGENT B0 ;  /* 0x0000000000007941 */ /* 0x000fea0003800200 */
.L_x_13818:
[----:B------:R-:W-:-:S04]  /*1e1a0*/  MOV R165, 0x0 ;  /* 0x0000000000a57802 */ /* 0x000fc80000000f00 */
[----:B-1234-:R-:W-:Y:S05]  /*1e1b0*/  @P2 RET.REL.NODEC R164 `(_ZN5flash24flash_fwd_splitkv_kernelI23Flash_fwd_kernel_traitsILi64ELi64ELi128ELi4ELb0ELb0EN7cutlass10bfloat16_tE19Flash_kernel_traitsILi64ELi64ELi128ELi4ES3_EELb0ELb1ELb1ELb0ELb0ELb1ELb0ELb1EEEvNS_16Flash_fwd_paramsE) ;  /* 0xfffffe1ca4902950 */ /* 0x01efea0003c3ffff */
        /* <DEDUP_REMOVED lines=12> */
[----:B-1----:R-:W-:Y:S05]  /*1e280*/  RET.REL.NODEC R164 `(_ZN5flash24flash_fwd_splitkv_kernelI23Flash_fwd_kernel_traitsILi64ELi64ELi128ELi4ELb0ELb0EN7cutlass10bfloat16_tE19Flash_kernel_traitsILi64ELi64ELi128ELi4ES3_EELb0ELb1ELb1ELb0ELb0ELb1ELb0ELb1EEEvNS_16Flash_fwd_paramsE) ;  /* 0xfffffe1ca45c7950 */ /* 0x002fea0003c3ffff */
.L_x_13811:
[----:B------:R-:W-:Y:S01]  /*1e290*/  MOV R4, 0x2 ;  /* 0x0000000200047802 */ /* 0x000fe20000000f00 */
[----:B------:R-:W-:Y:S01]  /*1e2a0*/  IMAD.MOV.U32 R3, RZ, RZ, 0x1f ;  /* 0x0000001fff037424 */ /* 0x000fe200078e00ff */
[----:B------:R-:W-:-:S07]  /*1e2b0*/  MOV R5, 0xffffffff ;  /* 0xffffffff00057802 */ /* 0x000fce0000000f00 */
[----:B-1---5:R-:W-:Y:S05]  /*1e2c0*/  WARPSYNC.COLLECTIVE R5, `(.L_x_13820) ;  /* 0x0000000005087348 */ /* 0x022fea0003c00000 */
[----:B------:R2:W3:Y:S02]  /*1e2d0*/  SHFL.BFLY P0, R10, R190, R4, R3 ;  /* 0x0c000004be0a7389 */ /* 0x0004e40000000003 */
[----:B-123-5:R-:W-:Y:S05]  /*1e2e0*/  ENDCOLLECTIVE ;  /* 0x000000000000791b */ /* 0x02efea0003800000 */
.L_x_13820:
[----:B------:R-:W-:Y:S02]  /*1e2f0*/  IMAD.MOV.U32 R9, RZ, RZ, R10 ;  /* 0x000000ffff097224 */ /* 0x000fe400078e000a */
[----:B------:R-:W-:Y:S02]  /*1e300*/  IMAD.MOV.U32 R4, RZ, RZ, 0x1 ;  /* 0x00000001ff047424 */ /* 0x000fe400078e00ff */
[----:B------:R-:W-:-:S05]  /*1e310*/  FADD.FTZ R9, R9, R190 ;  /* 0x000000be09097221 */ /* 0x000fca0000010000 */
[----:B------:R-:W-:-:S07]  /*1e320*/  MOV R190, R9 ;  /* 0x0000000900be7202 */ /* 0x000fce0000000f00 */
[----:B------:R-:W-:Y:S05]  /*1e330*/  WARPSYNC.COLLECTIVE R5, `(.L_x_13821) ;  /* 0x0000000005087348 */ /* 0x000fea0003c00000 */
[----:B------:R1:W2:Y:S02]  /*1e340*/  SHFL.BFLY P0, R10, R190, R4, R3 ;  /* 0x0c000004be0a7389 */ /* 0x0002a40000000003 */
[----:B-12---:R-:W-:Y:S05]  /*1e350*/  ENDCOLLECTIVE ;  /* 0x000000000000791b */ /* 0x006fea0003800000 */
.L_x_13821:
[----:B------:R-:W-:Y:S01]  /*1e360*/  MOV R190, R189 ;  /* 0x000000bd00be7202 */ /* 0x000fe20000000f00 */
[----:B------:R-:W-:Y:S01]  /*1e370*/  IMAD.MOV.U32 R4, RZ, RZ, 0x2 ;  /* 0x00000002ff047424 */ /* 0x000fe200078e00ff */
[----:B------:R-:W-:-:S07]  /*1e380*/  MOV R6, R10 ;  /* 0x0000000a00067202 */ /* 0x000fce0000000f00 */
[----:B------:R-:W-:Y:S05]  /*1e390*/  WARPSYNC.COLLECTIVE R5, `(.L_x_13822) ;  /* 0x0000000005087348 */ /* 0x000fea0003c00000 */
[----:B------:R1:W2:Y:S02]  /*1e3a0*/  SHFL.BFLY P0, R10, R190, R4, R3 ;  /* 0x0c000004be0a7389 */ /* 0x0002a40000000003 */
[----:B-12---:R-:W-:Y:S05]  /*1e3b0*/  ENDCOLLECTIVE ;  /* 0x000000000000791b */ /* 0x006fea0003800000 */
.L_x_13822:
[----:B------:R-:W-:Y:S01]  /*1e3c0*/  FADD.FTZ R6, R9, R6 ;  /* 0x0000000609067221 */ /* 0x000fe20000010000 */
[----:B------:R-:W-:Y:S01]  /*1e3d0*/  FADD.FTZ R8, R10, R189 ;  /* 0x000000bd0a087221 */ /* 0x000fe20000010000 */
[----:B------:R-:W-:-:S04]  /*1e3e0*/  MOV R4, 0x1 ;  /* 0x0000000100047802 */ /* 0x000fc80000000f00 */
[----:B------:R-:W-:-:S07]  /*1e3f0*/  MOV R190, R8 ;  /* 0x0000000800be7202 */ /* 0x000fce0000000f00 */
[----:B------:R-:W-:Y:S05]  /*1e400*/  WARPSYNC.COLLECTIVE R5, `(.L_x_13823) ;  /* 0x0000000005087348 */ /* 0x000fea0003c00000 */
[----:B------:R1:W2:Y:S02]  /*1e410*/  SHFL.BFLY P0, R10, R190, R4, R3 ;  /* 0x0c000004be0a7389 */ /* 0x0002a40000000003 */
[----:B-12---:R-:W-:Y:S05]  /*1e420*/  ENDCOLLECTIVE ;  /* 0x000000000000791b */ /* 0x006fea0003800000 */
.L_x_13823:
[----:B------:R-:W-:Y:S05]  /*1e430*/  BRA `(.L_x_13824) ;  /* 0xfffffff0000c7947 */ /* 0x000fea000383ffff */
.L_x_13825:
        /* <DEDUP_REMOVED lines=12> */
.L_x_14829:


//--------------------- .text._ZN5flash24flash_fwd_splitkv_kernelI23Flash_fwd_kernel_traitsILi64ELi64ELi128ELi4ELb0ELb0EN7cutlass10bfloat16_tE19Flash_kernel_traitsILi64ELi64ELi128ELi4ES3_EELb0ELb1ELb0ELb0ELb1ELb0ELb1ELb0EEEvNS_16Flash_fwd_paramsE --------------------------
	.section	.text._ZN5flash24flash_fwd_splitkv_kernelI23Flash_fwd_kernel_traitsILi64ELi64ELi128ELi4ELb0ELb0EN7cutlass10bfloat16_tE19Flash_kernel_traitsILi64ELi64ELi128ELi4ES3_EELb0ELb1ELb0ELb0ELb1ELb0ELb1ELb0EEEvNS_16Flash_fwd_paramsE,"ax",@progbits
	.align	128
        .global         _ZN5flash24flash_fwd_splitkv_kernelI23Flash_fwd_kernel_traitsILi64ELi64ELi128ELi4ELb0ELb0EN7cutlass10bfloat16_tE19Flash_kernel_traitsILi64ELi64ELi128ELi4ES3_EELb0ELb1ELb0ELb0ELb1ELb0ELb1ELb0EEEvNS_16Flash_fwd_paramsE
        .type           _ZN5flash24flash_fwd_splitkv_kernelI23Flash_fwd_kernel_traitsILi64ELi64ELi128ELi4ELb0ELb0EN7cutlass10bfloat16_tE19Flash_kernel_traitsILi64ELi64ELi128ELi4ES3_EELb0ELb1ELb0ELb0ELb1ELb0ELb1ELb0EEEvNS_16Flash_fwd_paramsE,@function
        .size           _ZN5flash24flash_fwd_splitkv_kernelI23Flash_fwd_kernel_traitsILi64ELi64ELi128ELi4ELb0ELb0EN7cutlass10bfloat16_tE19Flash_kernel_traitsILi64ELi64ELi128ELi4ES3_EELb0ELb1ELb0ELb0ELb1ELb0ELb1ELb0EEEvNS_16Flash_fwd_paramsE,(.L_x_14830 - _ZN5flash24flash_fwd_splitkv_kernelI23Flash_fwd_kernel_traitsILi64ELi64ELi128ELi4ELb0ELb0EN7cutlass10bfloat16_tE19Flash_kernel_traitsILi64ELi64ELi128ELi4ES3_EELb0ELb1ELb0ELb0ELb1ELb0ELb1ELb0EEEvNS_16Flash_fwd_paramsE)
        .other          _ZN5flash24flash_fwd_splitkv_kernelI23Flash_fwd_kernel_traitsILi64ELi64ELi128ELi4ELb0ELb0EN7cutlass10bfloat16_tE19Flash_kernel_traitsILi64ELi64ELi128ELi4ES3_EELb0ELb1ELb0ELb0ELb1ELb0ELb1ELb0EEEvNS_16Flash_fwd_paramsE,@"STO_CUDA_ENTRY STV_DEFAULT"
_ZN5flash24flash_fwd_splitkv_kernelI23Flash_fwd_kernel_traitsILi64ELi64ELi128ELi4ELb0ELb0EN7cutlass10bfloat16_tE19Flash_kernel_traitsILi64ELi64ELi128ELi4ES3_EELb0ELb1ELb0ELb0ELb1ELb0ELb1ELb0EEEvNS_16Flash_fwd_paramsE:
.text._ZN5flash24flash_fwd_splitkv_kernelI23Flash_fwd_kernel_traitsILi64ELi64ELi128ELi4ELb0ELb0EN7cutlass10bfloat16_tE19Flash_kernel_traitsILi64ELi64ELi128ELi4ES3_EELb0ELb1ELb0ELb0ELb1ELb0ELb1ELb0EEEvNS_16Flash_fwd_paramsE:
        /* <DEDUP_REMOVED lines=29> */
[----:B-1----:R-:W-:Y:S05]  /*01d0*/  CALL.REL.NOINC `($_ZN5flash24flash_fwd_splitkv_kernelI23Flash_fwd_kernel_traitsILi64ELi64ELi128ELi4ELb0ELb0EN7cutlass10bfloat16_tE19Flash_kernel_traitsILi64ELi64ELi128ELi4ES3_EELb0ELb1ELb0ELb0ELb1ELb0ELb1ELb0EEEvNS_16Flash_fwd_paramsE$_ZN5flash30compute_attn_1rowblock_splitkvI23Flash_fwd_kernel_traitsILi64ELi64ELi128ELi4ELb0ELb0EN7cutlass10bfloat16_tE19Flash_kernel_traitsILi64ELi64ELi128ELi4ES3_EELb0ELb1ELb0ELb0ELb1ELb0ELb1ELb0ENS_16Flash_fwd_paramsEEEvRKT8_iiiii) ;  /* 0x0000000000087944 */ /* 0x002fea0003c00000 */
[----:B------:R-:W-:Y:S05]  /*01e0*/  BSYNC.RECONVERGENT B3 ;  /* 0x0000000000037941 */ /* 0x000fea0003800200 */
.L_x_13826:
[----:B------:R-:W-:Y:S05]  /*01f0*/  EXIT ;  /* 0x000000000000794d */ /* 0x000fea0003800000 */
        .type           $_ZN5flash24flash_fwd_splitkv_kernelI23Flash_fwd_kernel_traitsILi64ELi64ELi128ELi4ELb0ELb0EN7cutlass10bfloat16_tE19Flash_kernel_traitsILi64ELi64ELi128ELi4ES3_EELb0ELb1ELb0ELb0ELb1ELb0ELb1ELb0EEEvNS_16Flash_fwd_paramsE$_ZN5flash30compute_attn_1rowblock_splitkvI23Flash_fwd_kernel_traitsILi64ELi64ELi128ELi4ELb0ELb0EN7cutlass10bfloat16_tE19Flash_kernel_traitsILi64ELi64ELi128ELi4ES3_EELb0ELb1ELb0ELb0ELb1ELb0ELb1ELb0ENS_16Flash_fwd_paramsEEEvRKT8_iiiii,@function
        .size           $_ZN5flash24flash_fwd_splitkv_kernelI23Flash_fwd_kernel_traitsILi64ELi64ELi128ELi4ELb0ELb0EN7cutlass10bfloat16_tE19Flash_kernel_traitsILi64ELi64ELi128ELi4ES3_EELb0ELb1ELb0ELb0ELb1ELb0ELb1ELb0EEEvNS_16Flash_fwd_paramsE$_ZN5flash30compute_attn_1rowblock_splitkvI23Flash_fwd_kernel_traitsILi64ELi64ELi128ELi4ELb0ELb0EN7cutlass10bfloat16_tE19Flash_kernel_traitsILi64ELi64ELi128ELi4ES3_EELb0ELb1ELb0ELb0ELb1ELb0ELb1ELb0ENS_16Flash_fwd_paramsEEEvRKT8_iiiii,(.L_x_14830 - $_ZN5flash24flash_fwd_splitkv_kernelI23Flash_fwd_kernel_traitsILi64ELi64ELi128ELi4ELb0ELb0EN7cutlass10bfloat16_tE19Flash_kernel_traitsILi64ELi64ELi128ELi4ES3_EELb0ELb1ELb0ELb0ELb1ELb0ELb1ELb0EEEvNS_16Flash_fwd_paramsE$_ZN5flash30compute_attn_1rowblock_splitkvI23Flash_fwd_kernel_traitsILi64ELi64ELi128ELi4ELb0ELb0EN7cutlass10bfloat16_tE19Flash_kernel_traitsILi64ELi64ELi128ELi4ES3_EELb0ELb1ELb0ELb0ELb1ELb0ELb1ELb0ENS_16Flash_fwd_paramsEEEvRKT8_iiiii)
$_ZN5flash24flash_fwd_splitkv_kernelI23Flash_fwd_kernel_traitsILi64ELi64ELi128ELi4ELb0ELb0EN7cutlass10bfloat16_tE19Flash_kernel_traitsILi64ELi64ELi128ELi4ES3_EELb0ELb1ELb0ELb0ELb1ELb0ELb1ELb0EEEvNS_16Flash_fwd_paramsE$_ZN5flash30compute_attn_1rowblock_splitkvI23Flash_fwd_kernel_traitsILi64ELi64ELi128ELi4ELb0ELb0EN7cutlass10bfloat16_tE19Flash_kernel_traitsILi64ELi64ELi128ELi4ES3_EELb0ELb1ELb0ELb0ELb1ELb0ELb1ELb0ENS_16Flash_fwd_paramsEEEvRKT8_iiiii:
        /* <DEDUP_REMOVED lines=39> */
.L_x_13828:
[----:B------:R-:W-:Y:S05]  /*0470*/  BSYNC.RECONVERGENT B0 ;  /* 0x0000000000007941 */ /* 0x000fea0003800200 */
.L_x_13827:
[----:B------:R-:W-:Y:S04]  /*0480*/  BSSY.RECONVERGENT B0, `(.L_x_13829) ;  /* 0x0000007000007945 */ /* 0x000fe80003800200 */
[----:B------:R-:W-:Y:S05]  /*0490*/  @!P3 BRA `(.L_x_13830) ;  /* 0x000000000014b947 */ /* 0x000fea0003800000 */
[----:B------:R-:W4:Y:S02]  /*04a0*/  LD.E.U8 R5, desc[UR4][R2.64+0x1b2] ;  /* 0x0001b20402057980 */ /* 0x000f24000c101100 */
[----:B----4-:R-:W-:-:S13]  /*04b0*/  ISETP.NE.AND P1, PT, R5, RZ, PT ;  /* 0x000000ff0500720c */ /* 0x010fda0003f25270 */
[----:B------:R-:W4:Y:S02]  /*04c0*/  @P1 LD.E R5, desc[UR4][R20.64+0x4] ;  /* 0x0000040414051980 */ /* 0x000f24000c101900 */
[----:B----45:R-:W-:-:S06]  /*04d0*/  @P1 IADD3 R6, PT, PT, R5, -R14, RZ ;  /* 0x8000000e05061210 */ /* 0x030fcc0007ffe0ff */
[----:B------:R4:W5:Y:S02]  /*04e0*/  @!P1 LD.E R6, desc[UR4][R20.64] ;  /* 0x0000000414069980 */ /* 0x000964000c101900 */
.L_x_13830:
[----:B------:R-:W-:Y:S05]  /*04f0*/  BSYNC.RECONVERGENT B0 ;  /* 0x0000000000007941 */ /* 0x000fea0003800200 */
.L_x_13829:
        /* <DEDUP_REMOVED lines=8> */
.L_x_13832:
[----:B------:R-:W5:Y:S01]  /*0580*/  LD.E.64 R16, desc[UR4][R2.64+0x108] ;  /* 0x0001080402107980 */ /* 0x000f62000c101b00 */
[----:B------:R-:W-:Y:S01]  /*0590*/  BSSY.RECONVERGENT B0, `(.L_x_13834) ;  /* 0x0000006000007945 */ /* 0x000fe20003800200 */
[----:B------:R-:W-:Y:S01]  /*05a0*/  IMAD.MOV.U32 R121, RZ, RZ, RZ ;  /* 0x000000ffff797224 */ /* 0x000fe200078e00ff */
[----:B-----5:R-:W-:-:S04]  /*05b0*/  ISETP.NE.U32.AND P0, PT, R16, RZ, PT ;  /* 0x000000ff1000720c */ /* 0x020fc80003f05070 */
[----:B------:R-:W-:-:S13]  /*05c0*/  ISETP.NE.AND.EX P0, PT, R17, RZ, PT, P0 ;  /* 0x000000ff1100720c */ /* 0x000fda0003f05300 */
[----:B------:R-:W-:Y:S05]  /*05d0*/  @!P0 BRA `(.L_x_13835) ;  /* 0x0000000000048947 */ /* 0x000fea0003800000 */
[----:B------:R1:W5:Y:S02]  /*05e0*/  LD.E R121, desc[UR4][R2.64+0xbc] ;  /* 0x0000bc0402797980 */ /* 0x000364000c101900 */
.L_x_13835:
[----:B------:R-:W-:Y:S05]  /*05f0*/  BSYNC.RECONVERGENT B0 ;  /* 0x0000000000007941 */ /* 0x000fea0003800200 */
.L_x_13834:
[----:B-----5:R-:W-:Y:S02]  /*0600*/  IADD3 R121, PT, PT, R121, R6, -R13 ;  /* 0x0000000679797210 */ /* 0x020fe40007ffe80d */
.L_x_13833:
[----:B------:R-:W-:Y:S05]  /*0610*/  BSYNC.RECONVERGENT B1 ;  /* 0x0000000000017941 */ /* 0x000fea0003800200 */
.L_x_13831:
[----:B------:R-:W-:Y:S01]  /*0620*/  IMAD.SHL.U32 R162, R19, 0x40, RZ ;  /* 0x0000004013a27824 */ /* 0x000fe200078e00ff */
[----:B------:R-:W-:Y:S01]  /*0630*/  MOV R6, R160 ;  /* 0x000000a000067202 */ /* 0x000fe20000000f00 */
[----:B------:R-:W-:-:S03]  /*0640*/  IMAD.MOV.U32 R7, RZ, RZ, 0x0 ;  /* 0x00000000ff077424 */ /* 0x000fc600078e00ff */
[----:B------:R-:W-:-:S13]  /*0650*/  ISETP.GT.AND P0, PT, R123, R162, PT ;  /* 0x000000a27b00720c */ /* 0x000fda0003f04270 */
[----:B-1234-:R-:W-:Y:S05]  /*0660*/  @!P0 RET.REL.NODEC R6 `(_ZN5flash24flash_fwd_splitkv_kernelI23Flash_fwd_kernel_traitsILi64ELi64ELi128ELi4ELb0ELb0EN7cutlass10bfloat16_tE19Flash_kernel_traitsILi64ELi64ELi128ELi4ES3_EELb0ELb1ELb0ELb0ELb1ELb0ELb1ELb0EEEvNS_16Flash_fwd_paramsE) ;  /* 0xfffffff806648950 */ /* 0x01efea0003c3ffff */
        /* <DEDUP_REMOVED lines=29> */
[----:B------:R-:W-:Y:S01]  /*0840*/  ISETP.GE.U32.AND P2, PT, R6, R7, PT ;  /* 0x000000070600720c */ /* 0x000fe20003f46070 */
[--C-:B---3--:R-:W-:Y:S01]  /*0850*/  IMAD.IADD R6, R10, 0x1, R123.reuse ;  /* 0x000000010a067824 */ /* 0x108fe200078e027b */
[----:B------:R-:W-:-:S04]  /*0860*/  IADD3 R10, PT, PT, R5, R162, -R123 ;  /* 0x000000a2050a7210 */ /* 0x000fc80007ffe87b */
[----:B----4-:R-:W-:Y:S02]  /*0870*/  IADD3 R9, PT, PT, R10, 0x40, R9 ;  /* 0x000000400a097810 */ /* 0x010fe40007ffe009 */
[----:B------:R-:W-:Y:S02]  /*0880*/  IADD3 R6, PT, PT, -R6, R162, R121 ;  /* 0x000000a206067210 */ /* 0x000fe40007ffe179 */
[----:B------:R-:W-:Y:S02]  /*0890*/  SHF.R.S32.HI R10, RZ, 0x1f, R5 ;  /* 0x0000001fff0a7819 */ /* 0x000fe40000011405 */
        /* <DEDUP_REMOVED lines=26> */
[----:B------:R-:W-:-:S04]  /*0a40*/  IMAD R5, R5, R6, R162 ;  /* 0x0000000605057224 */ /* 0x000fc800078e02a2 */
[----:B----4-:R-:W-:Y:S02]  /*0a50*/  IMAD R6, R5, R0, RZ ;  /* 0x0000000005067224 */ /* 0x010fe400078e02ff */
[C---:B------:R-:W-:Y:S01]  /*0a60*/  VIADD R0, R4.reuse, 0x18 ;  /* 0x0000001804007836 */ /* 0x040fe20000000000 */
[CC--:B------:R-:W-:Y:S02]  /*0a70*/  ISETP.GE.AND P1, PT, R4.reuse, R123.reuse, PT ;  /* 0x0000007b0400720c */ /* 0x0c0fe40003f26270 */
[----:B-1----:R-:W-:Y:S01]  /*0a80*/  LEA R3, P3, R161, R6, 0x2 ;  /* 0x00000006a1037211 */ /* 0x002fe200078610ff */
[----:B------:R-:W-:Y:S01]  /*0a90*/  VIADD R14, R4, 0x8 ;  /* 0x00000008040e7836 */ /* 0x000fe20000000000 */
[----:B------:R-:W-:Y:S02]  /*0aa0*/  IADD3 R7, P2, PT, R5, R4, RZ ;  /* 0x0000000405077210 */ /* 0x000fe40007f5e0ff */
[----:B------:R-:W-:Y:S02]  /*0ab0*/  LEA.HI.X.SX32 R6, R6, RZ, 0x1, P3 ;  /* 0x000000ff06067211 */ /* 0x000fe400018f0eff */
[----:B------:R-:W-:Y:S01]  /*0ac0*/  ISETP.GE.AND P4, PT, R0, R123, PT ;  /* 0x0000007b0000720c */ /* 0x000fe20003f86270 */
[----:B------:R-:W-:Y:S01]  /*0ad0*/  VIADD R0, R4, 0x20 ;  /* 0x0000002004007836 */ /* 0x000fe20000000000 */
[----:B-----5:R-:W-:-:S02]  /*0ae0*/  LEA R2, P3, R3, R10, 0x2 ;  /* 0x0000000a03027211 */ /* 0x020fc400078610ff */
[----:B------:R-:W-:Y:S02]  /*0af0*/  ISETP.GE.AND P0, PT, R14, R123, PT ;  /* 0x0000007b0e00720c */ /* 0x000fe40003f06270 */
[----:B------:R-:W-:Y:S02]  /*0b00*/  LEA.HI.X.SX32 R5, R5, RZ, 0x1, P2 ;  /* 0x000000ff05057211 */ /* 0x000fe400010f0eff */
[----:B------:R-:W-:Y:S02]  /*0b10*/  LEA R8, P2, R7, R8, 0x2 ;  /* 0x0000000807087211 */ /* 0x000fe400078410ff */
[----:B------:R-:W-:Y:S02]  /*0b20*/  LEA.HI.X R3, R3, R11, R6, 0x2, P3 ;  /* 0x0000000b03037211 */ /* 0x000fe400018f1406 */
[----:B------:R-:W-:Y:S01]  /*0b30*/  ISETP.GE.AND P3, PT, R0, R123, PT ;  /* 0x0000007b0000720c */ /* 0x000fe20003f66270 */
[C---:B------:R-:W-:Y:S01]  /*0b40*/  VIADD R0, R4.reuse, 0x30 ;  /* 0x0000003004007836 */ /* 0x040fe20000000000 */
[----:B------:R-:W-:Y:S01]  /*0b50*/  LEA.HI.X R9, R7, R9, R5, 0x2, P2 ;  /* 0x0000000907097211 */ /* 0x000fe200010f1405 */
[----:B------:R-:W-:Y:S01]  /*0b60*/  @!P1 ST.E.128 desc[UR4][R2.64], RZ ;  /* 0x000000ff02009985 */ /* 0x000fe2000c101d04 */
[----:B------:R-:W-:Y:S01]  /*0b70*/  LOP3.LUT P2, R161, R161, 0xf, RZ, 0xc0, !PT ;  /* 0x0000000fa1a17812 */ /* 0x000fe2000784c0ff */
[----:B------:R-:W-:Y:S01]  /*0b80*/  VIADD R12, R4, 0x10 ;  /* 0x00000010040c7836 */ /* 0x000fe20000000000 */
[-C--:B------:R-:W-:Y:S01]  /*0b90*/  ISETP.GE.AND P1, PT, R0, R123.reuse, PT ;  /* 0x0000007b0000720c */ /* 0x080fe20003f26270 */
[C---:B------:R-:W-:Y:S01]  /*0ba0*/  VIADD R10, R4.reuse, 0x28 ;  /* 0x00000028040a7836 */ /* 0x040fe20000000000 */
[----:B------:R-:W-:Y:S01]  /*0bb0*/  ISETP.NE.OR P6, PT, R161, RZ, P0 ;  /* 0x000000ffa100720c */ /* 0x000fe200007c5670 */
[----:B------:R-:W-:Y:S01]  /*0bc0*/  VIADD R0, R4, 0x38 ;  /* 0x0000003804007836 */ /* 0x000fe20000000000 */
[----:B------:R-:W-:Y:S01]  /*0bd0*/  P2R R6, PR, RZ, 0x4 ;  /* 0x00000004ff067803 */ /* 0x000fe20000000000 */
[----:B------:R-:W-:Y:S01]  /*0be0*/  @!P0 ST.E.128 desc[UR4][R2.64+0x800], RZ ;  /* 0x000800ff02008985 */ /* 0x000fe2000c101d04 */
[----:B------:R-:W-:-:S02]  /*0bf0*/  ISETP.GE.AND P5, PT, R12, R123, PT ;  /* 0x0000007b0c00720c */ /* 0x000fc40003fa6270 */
[-C--:B------:R-:W-:Y:S02]  /*0c00*/  ISETP.GE.AND P2, PT, R10, R123.reuse, PT ;  /* 0x0000007b0a00720c */ /* 0x080fe40003f46270 */
[----:B------:R-:W-:Y:S01]  /*0c10*/  ISETP.GE.AND P0, PT, R0, R123, PT ;  /* 0x0000007b0000720c */ /* 0x000fe20003f06270 */
[----:B------:R-:W-:Y:S04]  /*0c20*/  @!P4 ST.E.128 desc[UR4][R2.64+0x1800], RZ ;  /* 0x001800ff0200c985 */ /* 0x000fe8000c101d04 */
[----:B------:R-:W-:Y:S01]  /*0c30*/  @!P6 IMAD.MOV.U32 R5, RZ, RZ, -0x800000 ;  /* 0xff800000ff05e424 */ /* 0x000fe200078e00ff */
[----:B------:R-:W-:Y:S04]  /*0c40*/  @!P3 ST.E.128 desc[UR4][R2.64+0x2000], RZ ;  /* 0x002000ff0200b985 */ /* 0x000fe8000c101d04 */
[----:B------:R-:W-:Y:S04]  /*0c50*/  @!P5 ST.E.128 desc[UR4][R2.64+0x1000], RZ ;  /* 0x001000ff0200d985 */ /* 0x000fe8000c101d04 */
[----:B------:R-:W-:Y:S04]  /*0c60*/  @!P2 ST.E.128 desc[UR4][R2.64+0x2800], RZ ;  /* 0x002800ff0200a985 */ /* 0x000fe8000c101d04 */
[----:B------:R-:W-:Y:S04]  /*0c70*/  @!P1 ST.E.128 desc[UR4][R2.64+0x3000], RZ ;  /* 0x003000ff02009985 */ /* 0x000fe8000c101d04 */
[----:B------:R1:W-:Y:S04]  /*0c80*/  @!P0 ST.E.128 desc[UR4][R2.64+0x3800], RZ ;  /* 0x003800ff02008985 */ /* 0x0003e8000c101d04 */
[----:B------:R2:W-:Y:S01]  /*0c90*/  @!P6 ST.E desc[UR4][R8.64+0x20], R5 ;  /* 0x000020050800e985 */ /* 0x0005e2000c101904 */
[----:B------:R-:W-:-:S02]  /*0ca0*/  ISETP.NE.AND P6, PT, R6, RZ, PT ;  /* 0x000000ff0600720c */ /* 0x000fc40003fc5270 */
[C---:B------:R-:W-:Y:S02]  /*0cb0*/  ISETP.NE.OR P5, PT, R161.reuse, RZ, P5 ;  /* 0x000000ffa100720c */ /* 0x040fe40002fa5670 */
[C---:B------:R-:W-:Y:S02]  /*0cc0*/  ISETP.NE.OR P4, PT, R161.reuse, RZ, P4 ;  /* 0x000000ffa100720c */ /* 0x040fe40002785670 */
[C---:B------:R-:W-:Y:S02]  /*0cd0*/  ISETP.NE.OR P3, PT, R161.reuse, RZ, P3 ;  /* 0x000000ffa100720c */ /* 0x040fe40001f65670 */
[C---:B------:R-:W-:Y:S02]  /*0ce0*/  ISETP.NE.OR P2, PT, R161.reuse, RZ, P2 ;  /* 0x000000ffa100720c */ /* 0x040fe40001745670 */
[----:B------:R-:W-:Y:S02]  /*0cf0*/  ISETP.NE.OR P1, PT, R161, RZ, P1 ;  /* 0x000000ffa100720c */ /* 0x000fe40000f25670 */
[----:B------:R-:W-:-:S02]  /*0d00*/  ISETP.GE.OR P6, PT, R4, R123, P6 ;  /* 0x0000007b0400720c */ /* 0x000fc400037c6670 */
[----:B------:R-:W-:Y:S01]  /*0d10*/  ISETP.NE.OR P0, PT, R161, RZ, P0 ;  /* 0x000000ffa100720c */ /* 0x000fe20000705670 */
[----:B------:R-:W-:Y:S02]  /*0d20*/  @!P5 IMAD.MOV.U32 R15, RZ, RZ, -0x800000 ;  /* 0xff800000ff0fd424 */ /* 0x000fe400078e00ff */
[----:B------:R-:W-:Y:S02]  /*0d30*/  @!P4 IMAD.MOV.U32 R11, RZ, RZ, -0x800000 ;  /* 0xff800000ff0bc424 */ /* 0x000fe400078e00ff */
[----:B------:R-:W-:Y:S02]  /*0d40*/  @!P3 IMAD.MOV.U32 R7, RZ, RZ, -0x800000 ;  /* 0xff800000ff07b424 */ /* 0x000fe400078e00ff */
[----:B------:R-:W-:Y:S02]  /*0d50*/  IMAD.MOV.U32 R161, RZ, RZ, 0x0 ;  /* 0x00000000ffa17424 */ /* 0x000fe400078e00ff */
[----:B-1----:R-:W-:Y:S02]  /*0d60*/  @!P1 IMAD.MOV.U32 R3, RZ, RZ, -0x800000 ;  /* 0xff800000ff039424 */ /* 0x002fe400078e00ff */
[----:B------:R-:W-:-:S02]  /*0d70*/  @!P6 IMAD.MOV.U32 R13, RZ, RZ, -0x800000 ;  /* 0xff800000ff0de424 */ /* 0x000fc400078e00ff */
[----:B--2---:R-:W-:Y:S01]  /*0d80*/  @!P2 IMAD.MOV.U32 R5, RZ, RZ, -0x800000 ;  /* 0xff800000ff05a424 */ /* 0x004fe200078e00ff */
[----:B------:R-:W-:Y:S04]  /*0d90*/  @!P5 ST.E desc[UR4][R8.64+0x40], R15 ;  /* 0x0000400f0800d985 */ /* 0x000fe8000c101904 */
[----:B------:R-:W-:Y:S04]  /*0da0*/  @!P4 ST.E desc[UR4][R8.64+0x60], R11 ;  /* 0x0000600b0800c985 */ /* 0x000fe8000c101904 */
[----:B------:R-:W-:Y:S04]  /*0db0*/  @!P3 ST.E desc[UR4][R8.64+0x80], R7 ;  /* 0x000080070800b985 */ /* 0x000fe8000c101904 */
[----:B------:R-:W-:Y:S04]  /*0dc0*/  @!P2 ST.E desc[UR4][R8.64+0xa0], R5 ;  /* 0x0000a0050800a985 */ /* 0x000fe8000c101904 */
[----:B------:R-:W-:Y:S04]  /*0dd0*/  @!P1 ST.E desc[UR4][R8.64+0xc0], R3 ;  /* 0x0000c00308009985 */ /* 0x000fe8000c101904 */
[----:B------:R1:W-:Y:S02]  /*0de0*/  @!P6 ST.E desc[UR4][R8.64], R13 ;  /* 0x0000000d0800e985 */ /* 0x0003e4000c101904 */
[----:B-1----:R-:W-:Y:S05]  /*0df0*/  @P0 RET.REL.NODEC R160 `(_ZN5flash24flash_fwd_splitkv_kernelI23Flash_fwd_kernel_traitsILi64ELi64ELi128ELi4ELb0ELb0EN7cutlass10bfloat16_tE19Flash_kernel_traitsILi64ELi64ELi128ELi4ES3_EELb0ELb1ELb0ELb0ELb1ELb0ELb1ELb0EEEvNS_16Flash_fwd_paramsE) ;  /* 0xfffffff0a0800950 */ /* 0x002fea0003c3ffff */
[----:B------:R-:W-:Y:S02]  /*0e00*/  MOV R3, 0xff800000 ;  /* 0xff80000000037802 */ /* 0x000fe40000000f00 */
[----:B------:R-:W-:-:S03]  /*0e10*/  MOV R161, 0x0 ;  /* 0x0000000000a17802 */ /* 0x000fc60000000f00 */
[----:B------:R1:W-:Y:S02]  /*0e20*/  ST.E desc[UR4][R8.64+0xe0], R3 ;  /* 0x0000e00308007985 */ /* 0x0003e4000c101904 */
[----:B-1----:R-:W-:Y:S05]  /*0e30*/  RET.REL.NODEC R160 `(_ZN5flash24flash_fwd_splitkv_kernelI23Flash_fwd_kernel_traitsILi64ELi64ELi128ELi4ELb0ELb0EN7cutlass10bfloat16_tE19Flash_kernel_traitsILi64ELi64ELi128ELi4ES3_EELb0ELb1ELb0ELb0ELb1ELb0ELb1ELb0EEEvNS_16Flash_fwd_paramsE) ;  /* 0xfffffff0a0707950 */ /* 0x002fea0003c3ffff */
.L_x_13836:
        /* <DEDUP_REMOVED lines=15> */
[----:B-1----:R-:W-:-:S03]  /*0f30*/  LEA R4, R100, 0xffffff80, 0x7 ;  /* 0xffffff8064047811 */ /* 0x002fc600078e38ff */
        /* <DEDUP_REMOVED lines=46> */
[----:B-----5:R-:W-:-:S04]  /*1220*/  IMAD R12, R5, R9, RZ ;  /* 0x00000009050c7224 */ /* 0x020fc800078e02ff */
        /* <DEDUP_REMOVED lines=38> */
.L_x_13838:
        /* <DEDUP_REMOVED lines=27> */
[----:B------:R-:W-:Y:S02]  /*1640*/  @!P4 IMAD R0, R0, R152, R7 ;  /* 0x000000980000c224 */ /* 0x000fe400078e0207 */
[----:B---3-5:R-:W-:-:S03]  /*1650*/  @!P4 IMAD R9, R23, R12, RZ ;  /* 0x0000000c1709c224 */ /* 0x028fc600078e02ff */
[----:B------:R-:W-:Y:S02]  /*1660*/  @!P4 IADD3 R25, PT, PT, R25, R0, RZ ;  /* 0x000000001919c210 */ /* 0x000fe40007ffe0ff */
[-C--:B------:R-:W-:Y:S02]  /*1670*/  @!P3 IADD3 R5, PT, PT, R5, -R4.reuse, RZ ;  /* 0x800000040505b210 */ /* 0x080fe40007ffe0ff */
[----:B------:R-:W-:Y:S01]  /*1680*/  @!P4 SHF.R.S32.HI R0, RZ, 0x1f, R12 ;  /* 0x0000001fff00c819 */ /* 0x000fe2000001140c */
[----:B------:R-:W-:Y:S01]  /*1690*/  @P4 IMAD.IADD R7, R13, 0x1, R14 ;  /* 0x000000010d074824 */ /* 0x000fe200078e020e */
[----:B------:R-:W-:Y:S02]  /*16a0*/  ISETP.GE.U32.AND P5, PT, R5, R4, PT ;  /* 0x000000040500720c */ /* 0x000fe40003fa6070 */
[----:B------:R-:W-:Y:S01]  /*16b0*/  LOP3.LUT R5, R163, R6, RZ, 0x3c, !PT ;  /* 0x00000006a3057212 */ /* 0x000fe200078e3cff */
[C---:B------:R-:W-:Y:S02]  /*16c0*/  @!P4 IMAD R9, R22.reuse, R0, R9 ;  /* 0x000000001609c224 */ /* 0x040fe400078e0209 */
[----:B------:R-:W-:Y:S01]  /*16d0*/  @!P4 IMAD.WIDE.U32 R24, R22, R12, R24 ;  /* 0x0000000c1618c225 */ /* 0x000fe200078e0018 */
[----:B------:R-:W-:-:S03]  /*16e0*/  ISETP.GE.AND P2, PT, R5, RZ, PT ;  /* 0x000000ff0500720c */ /* 0x000fc60003f46270 */
[-C--:B------:R-:W-:Y:S02]  /*16f0*/  @P4 IMAD R0, R153, R7.reuse, RZ ;  /* 0x0000000799004224 */ /* 0x080fe400078e02ff */
[----:B------:R-:W-:Y:S01]  /*1700*/  @P4 IMAD.WIDE.U32 R22, R152, R7, RZ ;  /* 0x0000000798164225 */ /* 0x000fe200078e00ff */
[----:B------:R-:W-:Y:S02]  /*1710*/  ISETP.NE.AND P1, PT, R6, RZ, PT ;  /* 0x000000ff0600720c */ /* 0x000fe40003f25270 */
[----:B------:R-:W-:Y:S01]  /*1720*/  @!P4 IADD3 R9, PT, PT, R25, R9, RZ ;  /* 0x000000091909c210 */ /* 0x000fe20007ffe0ff */
[----:B------:R-:W-:Y:S01]  /*1730*/  @!P4 IMAD.MOV.U32 R8, RZ, RZ, R24 ;  /* 0x000000ffff08c224 */ /* 0x000fe200078e0018 */
[----:B------:R-:W-:Y:S01]  /*1740*/  LEA R4, R100, 0xffffff80, 0x7 ;  /* 0xffffff8064047811 */ /* 0x000fe200078e38ff */
[----:B------:R-:W-:Y:S01]  /*1750*/  @!P3 VIADD R10, R10, 0x1 ;  /* 0x000000010a0ab836 */ /* 0x000fe20000000000 */
[----:B------:R-:W-:Y:S02]  /*1760*/  @P4 IADD3 R9, PT, PT, R23, R0, RZ ;  /* 0x0000000017094210 */ /* 0x000fe40007ffe0ff */
[----:B------:R-:W-:Y:S01]  /*1770*/  @P4 MOV R8, R22 ;  /* 0x0000001600084202 */ /* 0x000fe20000000f00 */
[----:B------:R-:W-:Y:S01]  /*1780*/  @!P4 IMAD R0, R39, R13, RZ ;  /* 0x0000000d2700c224 */ /* 0x000fe200078e02ff */
[----:B------:R-:W-:Y:S01]  /*1790*/  @!P4 SHF.R.S32.HI R5, RZ, 0x1f, R13 ;  /* 0x0000001fff05c819 */ /* 0x000fe2000001140d */
[-C--:B------:R-:W-:Y:S01]  /*17a0*/  IMAD R7, R153, R4.reuse, RZ ;  /* 0x0000000499077224 */ /* 0x080fe200078e02ff */
[----:B------:R-:W-:Y:S01]  /*17b0*/  SHF.R.S32.HI R15, RZ, 0x1f, R4 ;  /* 0x0000001fff0f7819 */ /* 0x000fe20000011404 */
[----:B------:R-:W-:Y:S01]  /*17c0*/  IMAD.WIDE.U32 R22, R152, R4, R8 ;  /* 0x0000000498167225 */ /* 0x000fe200078e0008 */
[----:B------:R-:W-:-:S03]  /*17d0*/  @P5 IADD3 R10, PT, PT, R10, 0x1, RZ ;  /* 0x000000010a0a5810 */ /* 0x000fc60007ffe0ff */
[----:B------:R-:W-:Y:S02]  /*17e0*/  @!P4 IMAD R0, R5, R38, R0 ;  /* 0x000000260500c224 */ /* 0x000fe400078e0200 */
[----:B------:R-:W-:Y:S01]  /*17f0*/  @!P4 IMAD.WIDE.U32 R8, R38, R13, RZ ;  /* 0x0000000d2608c225 */ /* 0x000fe200078e00ff */
[----:B------:R-:W-:-:S03]  /*1800*/  @!P4 SHF.R.S32.HI R5, RZ, 0x1f, R12 ;  /* 0x0000001fff05c819 */ /* 0x000fc6000001140c */
[----:B------:R-:W-:Y:S02]  /*1810*/  IMAD R7, R15, R152, R7 ;  /* 0x000000980f077224 */ /* 0x000fe400078e0207 */
[----:B------:R-:W-:Y:S01]  /*1820*/  @!P2 IMAD.MOV R10, RZ, RZ, -R10 ;  /* 0x000000ffff0aa224 */ /* 0x000fe200078e0a0a */
[----:B------:R-:W-:Y:S02]  /*1830*/  @!P1 LOP3.LUT R10, RZ, R6, RZ, 0x33, !PT ;  /* 0x00000006ff0a9212 */ /* 0x000fe400078e33ff */
[----:B------:R-:W-:Y:S01]  /*1840*/  @!P4 IADD3 R25, PT, PT, R9, R0, RZ ;  /* 0x000000000919c210 */ /* 0x000fe20007ffe0ff */
[----:B----4-:R-:W-:Y:S01]  /*1850*/  @!P4 IMAD R0, R17, R12, RZ ;  /* 0x0000000c1100c224 */ /* 0x010fe200078e02ff */
[----:B------:R-:W-:Y:S01]  /*1860*/  @P4 IADD3 R13, PT, PT, R13, R14, RZ ;  /* 0x0000000e0d0d4210 */ /* 0x000fe20007ffe0ff */
[----:B------:R-:W-:Y:S01]  /*1870*/  @!P4 IMAD.MOV.U32 R24, RZ, RZ, R8 ;  /* 0x000000ffff18c224 */ /* 0x000fe200078e0008 */
        /* <DEDUP_REMOVED lines=8> */
[----:B------:R-:W-:-:S03]  /*1900*/  @!P4 IADD3 R5, PT, PT, R29, R5, RZ ;  /* 0x000000051d05c210 */ /* 0x000fc60007ffe0ff */
[----:B------:R-:W-:Y:S01]  /*1910*/  IMAD R7, R20, R8, R7 ;  /* 0x0000000814077224 */ /* 0x000fe200078e0207 */
[----:B------:R-:W-:Y:S02]  /*1920*/  MOV R8, R22 ;  /* 0x0000001600087202 */ /* 0x000fe40000000f00 */
[----:B------:R-:W-:Y:S01]  /*1930*/  @P4 IADD3 R5, PT, PT, R13, R0, RZ ;  /* 0x000000000d054210 */ /* 0x000fe20007ffe0ff */
[----:B------:R-:W-:Y:S01]  /*1940*/  IMAD.IADD R7, R23, 0x1, R7 ;  /* 0x0000000117077824 */ /* 0x000fe200078e0207 */
[----:B------:R-:W-:Y:S02]  /*1950*/  @P4 MOV R28, R12 ;  /* 0x0000000c001c4202 */ /* 0x000fe40000000f00 */
.L_x_13839:
[----:B------:R-:W-:Y:S05]  /*1960*/  BSYNC.RECONVERGENT B0 ;  /* 0x0000000000007941 */ /* 0x000fea0003800200 */
.L_x_13837:
        /* <DEDUP_REMOVED lines=28> */
[-C--:B------:R-:W-:Y:S02]  /*1b30*/  IMAD R0, R15, R38.reuse, RZ ;  /* 0x000000260f007224 */ /* 0x080fe400078e02ff */
[----:B------:R-:W-:Y:S02]  /*1b40*/  IMAD.SHL.U32 R14, R161, 0x8, RZ ;  /* 0x00000008a10e7824 */ /* 0x000fe400078e00ff */
[C---:B------:R-:W-:Y:S02]  /*1b50*/  IMAD R0, R4.reuse, R39, R0 ;  /* 0x0000002704007224 */ /* 0x040fe400078e0200 */
[----:B------:R-:W-:Y:S01]  /*1b60*/  IMAD.WIDE.U32 R34, R4, R38, RZ ;  /* 0x0000002604227225 */ /* 0x000fe200078e00ff */
[----:B------:R-:W-:-:S03]  /*1b70*/  LOP3.LUT R4, R14, 0x38, RZ, 0xc0, !PT ;  /* 0x000000380e047812 */ /* 0x000fc600078ec0ff */
[----:B------:R-:W-:Y:S01]  /*1b80*/  @P2 VIADD R10, R10, 0x1 ;  /* 0x000000010a0a2836 */ /* 0x000fe20000000000 */
[----:B------:R-:W-:-:S03]  /*1b90*/  IADD3 R0, PT, PT, R35, R0, RZ ;  /* 0x0000000023007210 */ /* 0x000fc60007ffe0ff */
[----:B------:R-:W-:Y:S01]  /*1ba0*/  @!P1 IMAD.MOV R10, RZ, RZ, -R10 ;  /* 0x000000ffff0a9224 */ /* 0x000fe200078e0a0a */
[----:B------:R-:W-:Y:S02]  /*1bb0*/  IADD3 R28, P2, P1, R34, R28, R4 ;  /* 0x0000001c221c7210 */ /* 0x000fe4000795e004 */
[----:B------:R-:W-:Y:S02]  /*1bc0*/  @!P3 LOP3.LUT R10, RZ, R6, RZ, 0x33, !PT ;  /* 0x00000006ff0ab212 */ /* 0x000fe400078e33ff */
[----:B------:R-:W-:Y:S02]  /*1bd0*/  IADD3.X R0, PT, PT, R0, R5, RZ, P2, P1 ;  /* 0x0000000500007210 */ /* 0x000fe400017e24ff */
[----:B------:R-:W-:Y:S01]  /*1be0*/  SHF.R.S32.HI R9, RZ, 0x1f, R10 ;  /* 0x0000001fff097819 */ /* 0x000fe2000001140a */
[----:B------:R-:W-:Y:S01]  /*1bf0*/  IMAD R6, R33, R10, RZ ;  /* 0x0000000a21067224 */ /* 0x000fe200078e02ff */
[----:B------:R-:W-:-:S03]  /*1c00*/  SHF.R.U32.HI R26, RZ, 0x3, R161 ;  /* 0x00000003ff1a7819 */ /* 0x000fc600000116a1 */
[----:B------:R-:W-:Y:S02]  /*1c10*/  IMAD R9, R9, R32, R6 ;  /* 0x0000002009097224 */ /* 0x000fe400078e0206 */
[----:B------:R-:W-:Y:S02]  /*1c20*/  IMAD R157, R153, R26, RZ ;  /* 0x0000001a999d7224 */ /* 0x000fe400078e02ff */
[----:B------:R-:W-:Y:S02]  /*1c30*/  IMAD.IADD R151, R123, 0x1, -R162 ;  /* 0x000000017b977824 */ /* 0x000fe400078e0aa2 */
[----:B------:R-:W-:Y:S01]  /*1c40*/  IMAD.MOV.U32 R27, RZ, RZ, RZ ;  /* 0x000000ffff1b7224 */ /* 0x000fe200078e00ff */
[----:B------:R-:W1:Y:S01]  /*1c50*/  S2UR UR6, SR_CgaCtaId ;  /* 0x00000000000679c3 */ /* 0x000e620000008800 */
[----:B------:R-:W-:Y:S01]  /*1c60*/  IMAD.WIDE.U32 R18, R19, 0x40, R26 ;  /* 0x0000004013127825 */ /* 0x000fe200078e001a */
[----:B------:R-:W-:Y:S01]  /*1c70*/  ISETP.GE.AND P6, PT, R26, R151, PT ;  /* 0x000000971a00720c */ /* 0x000fe20003fc6270 */
[----:B------:R-:W-:-:S02]  /*1c80*/  UMOV UR7, 0x400 ;  /* 0x0000040000077882 */ /* 0x000fc40000000000 */
[----:B------:R-:W-:Y:S01]  /*1c90*/  IMAD.SHL.U32 R103, R152, 0x10, RZ ;  /* 0x0000001098677824 */ /* 0x000fe200078e00ff */
[----:B-1----:R-:W-:-:S06]  /*1ca0*/  ULEA UR6, UR6, UR7, 0x18 ;  /* 0x0000000706067291 */ /* 0x002fcc000f8ec0ff */
[----:B------:R-:W-:Y:S02]  /*1cb0*/  IMAD.U32 R150, RZ, RZ, UR6 ;  /* 0x00000006ff967e24 */ /* 0x000fe4000f8e00ff */
[----:B--2---:R-:W-:Y:S02]  /*1cc0*/  @P4 IMAD R6, R31, R11, RZ ;  /* 0x0000000b1f064224 */ /* 0x004fe400078e02ff */
[-C--:B---3--:R-:W-:Y:S02]  /*1cd0*/  @!P4 IMAD R5, R23, R165.reuse, RZ ;  /* 0x000000a51705c224 */ /* 0x088fe400078e02ff */
[----:B------:R-:W-:-:S04]  /*1ce0*/  @!P4 IMAD.WIDE.U32 R34, R22, R165, RZ ;  /* 0x000000a51622c225 */ /* 0x000fc800078e00ff */
[----:B------:R-:W-:Y:S01]  /*1cf0*/  IMAD.WIDE.U32 R22, R32, R10, RZ ;  /* 0x0000000a20167225 */ /* 0x000fe200078e00ff */
[----:B------:R-:W-:-:S03]  /*1d00*/  IADD3 R10, P1, PT, R4, R8, RZ ;  /* 0x00000008040a7210 */ /* 0x000fc60007f3e0ff */
[----:B------:R-:W-:-:S04]  /*1d10*/  @P4 IMAD.WIDE.U32 R32, R30, R11, RZ ;  /* 0x0000000b1e204225 */ /* 0x000fc800078e00ff */
[----:B------:R-:W-:Y:S02]  /*1d20*/  IMAD.X R11, RZ, RZ, R7, P1 ;  /* 0x000000ffff0b7224 */ /* 0x000fe400008e0607 */
[----:B------:R-:W-:Y:S02]  /*1d30*/  @!P4 IMAD.IADD R5, R35, 0x1, R5 ;  /* 0x000000012305c824 */ /* 0x000fe400078e0205 */
[----:B------:R-:W-:Y:S02]  /*1d40*/  @!P4 IMAD.MOV.U32 R8, RZ, RZ, R34 ;  /* 0x000000ffff08c224 */ /* 0x000fe400078e0022 */
[----:B------:R-:W-:-:S04]  /*1d50*/  IMAD.WIDE.U32 R34, R26, R152, R10 ;  /* 0x000000981a227225 */ /* 0x000fc800078e000a */
[----:B------:R-:W-:Y:S01]  /*1d60*/  VIADD R10, R26, 0x10 ;  /* 0x000000101a0a7836 */ /* 0x000fe20000000000 */
[----:B------:R-:W-:Y:S01]  /*1d70*/  IADD3 R28, P3, PT, R28, R22, RZ ;  /* 0x000000161c1c7210 */ /* 0x000fe20007f7e0ff */
[----:B------:R-:W-:Y:S01]  /*1d80*/  @P4 IMAD.MOV.U32 R8, RZ, RZ, R32 ;  /* 0x000000ffff084224 */ /* 0x000fe200078e0020 */
[----:B------:R-:W-:Y:S01]  /*1d90*/  IADD3 R157, PT, PT, R35, R157, RZ ;  /* 0x0000009d239d7210 */ /* 0x000fe20007ffe0ff */
[----:B------:R-:W-:Y:S01]  /*1da0*/  VIADD R22, R26, 0x20 ;  /* 0x000000201a167836 */ /* 0x000fe20000000000 */
[----:B------:R-:W-:Y:S02]  /*1db0*/  LEA R156, P2, R34, R20, 0x1 ;  /* 0x00000014229c7211 */ /* 0x000fe400078408ff */
[----:B------:R-:W-:Y:S01]  /*1dc0*/  ISETP.GE.AND P5, PT, R10, R151, PT ;  /* 0x000000970a00720c */ /* 0x000fe20003fa6270 */
[----:B------:R-:W-:Y:S01]  /*1dd0*/  @P4 IMAD.IADD R5, R33, 0x1, R6 ;  /* 0x0000000121054824 */ /* 0x000fe200078e0206 */
[----:B------:R-:W-:Y:S02]  /*1de0*/  IADD3 R32, P1, PT, R4, R8, RZ ;  /* 0x0000000804207210 */ /* 0x000fe40007f3e0ff */
[----:B------:R-:W-:-:S02]  /*1df0*/  LEA.HI.X R157, R34, R21, R157, 0x1, P2 ;  /* 0x00000015229d7211 */ /* 0x000fc400010f0c9d */
[----:B------:R-:W-:Y:S01]  /*1e00*/  ISETP.GE.AND P2, PT, R22, R151, PT ;  /* 0x000000971600720c */ /* 0x000fe20003f46270 */
[----:B------:R-:W-:Y:S01]  /*1e10*/  VIADD R20, R26, 0x30 ;  /* 0x000000301a147836 */ /* 0x000fe20000000000 */
[----:B------:R-:W-:Y:S01]  /*1e20*/  IADD3 R7, PT, PT, R23, R9, RZ ;  /* 0x0000000917077210 */ /* 0x000fe20007ffe0ff */
[----:B----4-:R-:W-:Y:S01]  /*1e30*/  IMAD R9, R17, R163, RZ ;  /* 0x000000a311097224 */ /* 0x010fe200078e02ff */
[----:B------:R-:W-:Y:S01]  /*1e40*/  SHF.R.S32.HI R4, RZ, 0x1f, R163 ;  /* 0x0000001fff047819 */ /* 0x000fe200000114a3 */
[----:B------:R-:W-:Y:S01]  /*1e50*/  IMAD.X R33, RZ, RZ, R5, P1 ;  /* 0x000000ffff217224 */ /* 0x000fe200008e0605 */
[----:B------:R-:W-:Y:S01]  /*1e60*/  ISETP.GE.AND P1, PT, R20, R151, PT ;  /* 0x000000971400720c */ /* 0x000fe20003f26270 */
[----:B------:R-:W-:Y:S01]  /*1e70*/  IMAD.X R29, R0, 0x1, R7, P3 ;  /* 0x00000001001d7824 */ /* 0x000fe200018e0607 */
[----:B------:R-:W-:Y:S01]  /*1e80*/  @!P5 IADD3 R0, P3, PT, R18, 0x10, RZ ;  /* 0x000000101200d810 */ /* 0x000fe20007f7e0ff */
[----:B------:R-:W-:Y:S02]  /*1e90*/  IMAD R4, R16, R4, R9 ;  /* 0x0000000410047224 */ /* 0x000fe400078e0209 */
[----:B------:R-:W-:-:S02]  /*1ea0*/  IMAD.WIDE.U32 R36, R163, R16, R32 ;  /* 0x00000010a3247225 */ /* 0x000fc400078e0020 */
[C---:B------:R-:W-:Y:S02]  /*1eb0*/  @!P2 IADD3 R7, P4, PT, R18.reuse, 0x20, RZ ;  /* 0x000000201207a810 */ /* 0x040fe40007f9e0ff */
[----:B------:R-:W-:Y:S01]  /*1ec0*/  @!P5 IMAD.X R5, RZ, RZ, R19, P3 ;  /* 0x000000ffff05d224 */ /* 0x000fe200018e0613 */
[----:B------:R-:W-:Y:S01]  /*1ed0*/  IADD3 R37, PT, PT, R37, R4, RZ ;  /* 0x0000000425257210 */ /* 0x000fe20007ffe0ff */
[----:B------:R-:W-:Y:S02]  /*1ee0*/  @!P5 IMAD.MOV.U32 R32, RZ, RZ, R36 ;  /* 0x000000ffff20d224 */ /* 0x000fe400078e0024 */
[----:B------:R-:W-:Y:S02]  /*1ef0*/  @!P5 IMAD R5, R5, R30, RZ ;  /* 0x0000001e0505d224 */ /* 0x000fe400078e02ff */
[----:B------:R-:W-:Y:S02]  /*1f00*/  @!P5 IMAD.MOV.U32 R33, RZ, RZ, R37 ;  /* 0x000000ffff21d224 */ /* 0x000fe400078e0025 */
[----:B------:R-:W-:Y:S01]  /*1f10*/  @!P2 IMAD.X R8, RZ, RZ, R19, P4 ;  /* 0x000000ffff08a224 */ /* 0x000fe200020e0613 */
[----:B------:R-:W-:Y:S01]  /*1f20*/  @!P1 IADD3 R9, P3, PT, R18, 0x30, RZ ;  /* 0x0000003012099810 */ /* 0x000fe20007f7e0ff */
[-C--:B------:R-:W-:Y:S01]  /*1f30*/  @!P5 IMAD R5, R31, R0.reuse, R5 ;  /* 0x000000001f05d224 */ /* 0x080fe200078e0205 */
[----:B------:R-:W-:Y:S01]  /*1f40*/  @!P2 MOV R35, R37 ;  /* 0x000000250023a202 */ /* 0x000fe20000000f00 */
[----:B------:R-:W-:-:S04]  /*1f50*/  @!P5 IMAD.WIDE.U32 R32, R30, R0, R32 ;  /* 0x000000001e20d225 */ /* 0x000fc800078e0020 */
[----:B------:R-:W-:Y:S02]  /*1f60*/  @!P2 IMAD.MOV.U32 R34, RZ, RZ, R36 ;  /* 0x000000ffff22a224 */ /* 0x000fe400078e0024 */
[-C--:B------:R-:W-:Y:S02]  /*1f70*/  @!P6 IMAD R11, R19, R30.reuse, RZ ;  /* 0x0000001e130be224 */ /* 0x080fe400078e02ff */
[----:B------:R-:W-:Y:S01]  /*1f80*/  @!P2 IMAD R0, R8, R30, RZ ;  /* 0x0000001e0800a224 */ /* 0x000fe200078e02ff */
[----:B------:R-:W-:Y:S01]  /*1f90*/  LOP3.LUT R8, R14, 0x1c0, RZ, 0xc0, !PT ;  /* 0x000001c00e087812 */ /* 0x000fe200078ec0ff */
[----:B------:R-:W-:Y:S02]  /*1fa0*/  @!P1 IMAD.X R4, RZ, RZ, R19, P3 ;  /* 0x000000ffff049224 */ /* 0x000fe400018e0613 */
[----:B------:R-:W-:Y:S02]  /*1fb0*/  @!P6 IMAD R6, R18, R31, R11 ;  /* 0x0000001f1206e224 */ /* 0x000fe400078e020b */
[----:B------:R-:W-:-:S02]  /*1fc0*/  @!P2 IMAD R0, R31, R7, R0 ;  /* 0x000000071f00a224 */ /* 0x000fc400078e0200 */
[----:B------:R-:W-:Y:S01]  /*1fd0*/  @!P2 IMAD.WIDE.U32 R34, R30, R7, R34 ;  /* 0x000000071e22a225 */ /* 0x000fe200078e0022 */
[----:B------:R-:W-:-:S03]  /*1fe0*/  LOP3.LUT R7, R8, 0x38, R161, 0xf8, !PT ;  /* 0x0000003808077812 */ /* 0x000fc600078ef8a1 */
[----:B------:R-:W-:Y:S01]  /*1ff0*/  @!P6 IMAD.WIDE.U32 R18, R18, R30, R36 ;  /* 0x0000001e1212e225 */ /* 0x000fe200078e0024 */
[----:B------:R-:W-:-:S03]  /*2000*/  LOP3.LUT R7, R7, 0x38, R14, 0x78, !PT ;  /* 0x0000003807077812 */ /* 0x000fc600078e780e */
[----:B------:R-:W-:Y:S02]  /*2010*/  @!P1 IMAD.MOV.U32 R16, RZ, RZ, R36 ;  /* 0x000000ffff109224 */ /* 0x000fe400078e0024 */
[----:B------:R-:W-:Y:S02]  /*2020*/  @!P1 IMAD.MOV.U32 R17, RZ, RZ, R37 ;  /* 0x000000ffff119224 */ /* 0x000fe400078e0025 */
[----:B------:R-:W-:Y:S01]  /*2030*/  @!P1 IMAD R4, R4, R30, RZ ;  /* 0x0000001e04049224 */ /* 0x000fe200078e02ff */
[----:B------:R-:W-:Y:S01]  /*2040*/  @!P6 IADD3 R11, PT, PT, R19, R6, RZ ;  /* 0x00000006130be210 */ /* 0x000fe20007ffe0ff */
[-C--:B------:R-:W-:Y:S01]  /*2050*/  @!P1 IMAD.WIDE.U32 R16, R30, R9.reuse, R16 ;  /* 0x000000091e109225 */ /* 0x080fe200078e0010 */
[-C--:B------:R-:W-:Y:S02]  /*2060*/  @!P6 LEA R40, P4, R18, R12.reuse, 0x1 ;  /* 0x0000000c1228e211 */ /* 0x080fe400078808ff */
[----:B------:R-:W-:Y:S01]  /*2070*/  IADD3 R6, PT, PT, R100, -0x1, RZ ;  /* 0xffffffff64067810 */ /* 0x000fe20007ffe0ff */
[----:B------:R-:W-:Y:S01]  /*2080*/  @!P1 IMAD R4, R31, R9, R4 ;  /* 0x000000091f049224 */ /* 0x000fe200078e0204 */
[----:B------:R-:W-:Y:S01]  /*2090*/  LOP3.LUT R7, R7, 0x1e00, R14, 0xf8, !PT ;  /* 0x00001e0007077812 */ /* 0x000fe200078ef80e */
[----:B------:R-:W-:Y:S01]  /*20a0*/  @!P5 IMAD.IADD R5, R33, 0x1, R5 ;  /* 0x000000012105d824 */ /* 0x000fe200078e0205 */
[----:B------:R-:W-:Y:S01]  /*20b0*/  @!P6 LEA.HI.X R41, R18, R13, R11, 0x1, P4 ;  /* 0x0000000d1229e211 */ /* 0x000fe200020f0c0b */
[----:B------:R-:W-:Y:S01]  /*20c0*/  @!P1 IMAD.IADD R11, R17, 0x1, R4 ;  /* 0x00000001110b9824 */ /* 0x000fe200078e0204 */
[----:B------:R-:W-:Y:S01]  /*20d0*/  @!P5 LEA R8, P3, R32, R12, 0x1 ;  /* 0x0000000c2008d211 */ /* 0x000fe200078608ff */
[----:B------:R-:W-:-:S02]  /*20e0*/  IMAD.SHL.U32 R4, R6, 0x80, RZ ;  /* 0x0000008006047824 */ /* 0x000fc400078e00ff */
[----:B------:R-:W-:Y:S01]  /*20f0*/  IMAD R37, R7, 0x2, R150 ;  /* 0x0000000207257824 */ /* 0x000fe200078e0296 */
[----:B------:R-:W-:Y:S01]  /*2100*/  @!P5 LEA.HI.X R9, R32, R13, R5, 0x1, P3 ;  /* 0x0000000d2009d211 */ /* 0x000fe200018f0c05 */
[----:B------:R-:W-:Y:S01]  /*2110*/  IMAD.IADD R7, R121, 0x1, -R4 ;  /* 0x0000000179077824 */ /* 0x000fe200078e0a04 */
[-C--:B------:R-:W-:Y:S01]  /*2120*/  @!P2 LEA R30, P4, R34, R12.reuse, 0x1 ;  /* 0x0000000c221ea211 */ /* 0x080fe200078808ff */
[----:B------:R-:W-:Y:S01]  /*2130*/  @!P2 IMAD.IADD R5, R35, 0x1, R0 ;  /* 0x000000012305a824 */ /* 0x000fe200078e0200 */
[----:B------:R-:W-:Y:S01]  /*2140*/  @!PT LDS RZ, [RZ] ;  /* 0x00000000fffff984 */ /* 0x000fe20000000800 */
[----:B------:R-:W-:Y:S01]  /*2150*/  @!PT LDS RZ, [RZ] ;  /* 0x00000000fffff984 */ /* 0x000fe20000000800 */
[----:B------:R-:W-:Y:S01]  /*2160*/  @!PT LDS RZ, [RZ] ;  /* 0x00000000fffff984 */ /* 0x000fe20000000800 */
[----:B------:R-:W-:Y:S01]  /*2170*/  @!P6 LDGSTS.E.BYPASS.LTC128B.128 [R37], desc[UR4][R40.64] ;  /* 0x000000002825efae */ /* 0x000fe2000b981a04 */
[----:B------:R-:W-:Y:S02]  /*2180*/  SHF.L.U64.HI R0, R152, 0x4, R153 ;  /* 0x0000000498007819 */ /* 0x000fe40000010299 */
[----:B------:R-:W-:Y:S01]  /*2190*/  @!P1 LEA R12, P3, R16, R12, 0x1 ;  /* 0x0000000c100c9211 */ /* 0x000fe200078608ff */
[----:B------:R1:W-:Y:S01]  /*21a0*/  @!P5 LDGSTS.E.BYPASS.LTC128B.128 [R37+0x800], desc[UR4][R8.64] ;  /* 0x008000000825dfae */ /* 0x0003e2000b981a04 */
[----:B------:R-:W-:-:S02]  /*21b0*/  ISETP.GE.AND P5, PT, R22, R7, PT ;  /* 0x000000071600720c */ /* 0x000fc40003fa6270 */
[-C--:B------:R-:W-:Y:S02]  /*21c0*/  @!P2 LEA.HI.X R31, R34, R13.reuse, R5, 0x1, P4 ;  /* 0x0000000d221fa211 */ /* 0x080fe400020f0c05 */
[C---:B------:R-:W-:Y:S02]  /*21d0*/  SHF.L.U64.HI R0, R103.reuse, 0x1, R0 ;  /* 0x0000000167007819 */ /* 0x040fe40000010200 */
[----:B------:R-:W-:Y:S01]  /*21e0*/  SHF.L.U32 R103, R103, 0x1, RZ ;  /* 0x0000000167677819 */ /* 0x000fe200000006ff */
[----:B------:R-:W-:Y:S01]  /*21f0*/  @!P2 LDGSTS.E.BYPASS.LTC128B.128 [R37+0x1000], desc[UR4][R30.64] ;  /* 0x010000001e25afae */ /* 0x000fe2000b981a04 */
[----:B------:R-:W-:Y:S02]  /*2200*/  @!P1 LEA.HI.X R13, R16, R13, R11, 0x1, P3 ;  /* 0x0000000d100d9211 */ /* 0x000fe400018f0c0b */
[-C--:B------:R-:W-:Y:S02]  /*2210*/  ISETP.GE.AND P3, PT, R26, R7.reuse, PT ;  /* 0x000000071a00720c */ /* 0x080fe40003f66270 */
[----:B------:R-:W-:Y:S01]  /*2220*/  IADD3 R42, P2, PT, R103, R156, RZ ;  /* 0x0000009c672a7210 */ /* 0x000fe20007f5e0ff */
[----:B------:R2:W-:Y:S01]  /*2230*/  @!P1 LDGSTS.E.BYPASS.LTC128B.128 [R37+0x1800], desc[UR4][R12.64] ;  /* 0x018000000c259fae */ /* 0x0005e2000b981a04 */
[----:B------:R-:W-:-:S02]  /*2240*/  ISETP.GE.AND P4, PT, R10, R7, PT ;  /* 0x000000070a00720c */ /* 0x000fc40003f86270 */
[----:B------:R-:W-:Y:S01]  /*2250*/  ISETP.GE.AND P1, PT, R20, R7, PT ;  /* 0x000000071400720c */ /* 0x000fe20003f26270 */
[----:B------:R-:W-:Y:S01]  /*2260*/  IMAD.X R43, R0, 0x1, R157, P2 ;  /* 0x00000001002b7824 */ /* 0x000fe200010e069d */
[----:B------:R-:W-:Y:S01]  /*2270*/  @!P5 LEA R32, P2, R152, R42, 0x5 ;  /* 0x0000002a9820d211 */ /* 0x000fe200078428ff */
[----:B------:R-:W-:-:S03]  /*2280*/  VIADD R18, R26, 0x40 ;  /* 0x000000401a127836 */ /* 0x000fc60000000000 */
[----:B------:R-:W-:Y:S01]  /*2290*/  @!P5 LEA.HI.X R33, R152, R43, R153, 0x5, P2 ;  /* 0x0000002b9821d211 */ /* 0x000fe200010f2c99 */
[----:B------:R-:W-:Y:S01]  /*22a0*/  @!P3 LDGSTS.E.BYPASS.LTC128B.128 [R37+0x2000], desc[UR4][R156.64] ;  /* 0x020000009c25bfae */ /* 0x000fe2000b981a04 */
[C---:B------:R-:W-:Y:S02]  /*22b0*/  VIADD R16, R26.reuse, 0x60 ;  /* 0x000000601a107836 */ /* 0x040fe40000000000 */
[----:B-1----:R-:W-:Y:S01]  /*22c0*/  VIADD R8, R26, 0x70 ;  /* 0x000000701a087836 */ /* 0x002fe20000000000 */
[----:B------:R-:W-:Y:S01]  /*22d0*/  @!P4 LDGSTS.E.BYPASS.LTC128B.128 [R37+0x2800], desc[UR4][R42.64] ;  /* 0x028000002a25cfae */ /* 0x000fe2000b981a04 */
[----:B------:R-:W-:-:S03]  /*22e0*/  ISETP.GE.AND P6, PT, R18, R7, PT ;  /* 0x000000071200720c */ /* 0x000fc60003fc6270 */
[----:B------:R1:W-:Y:S01]  /*22f0*/  @!P5 LDGSTS.E.BYPASS.LTC128B.128 [R37+0x3000], desc[UR4][R32.64] ;  /* 0x030000002025dfae */ /* 0x0003e2000b981a04 */
[----:B------:R-:W-:Y:S02]  /*2300*/  @!P1 LEA R40, P5, R152, R42, 0x6 ;  /* 0x0000002a98289211 */ /* 0x000fe400078a30ff */
[-C--:B------:R-:W-:Y:S02]  /*2310*/  ISETP.GE.AND P4, PT, R16, R7.reuse, PT ;  /* 0x000000071000720c */ /* 0x080fe40003f86270 */
[----:B------:R-:W-:Y:S02]  /*2320*/  ISETP.GE.AND P2, PT, R8, R7, PT ;  /* 0x000000070800720c */ /* 0x000fe40003f46270 */
[----:B--2---:R-:W-:Y:S02]  /*2330*/  IADD3 R12, PT, PT, R26, 0x50, RZ ;  /* 0x000000501a0c7810 */ /* 0x004fe40007ffe0ff */
[----:B------:R-:W-:Y:S02]  /*2340*/  @!P1 LEA.HI.X R41, R152, R43, R153, 0x6, P5 ;  /* 0x0000002b98299211 */ /* 0x000fe400028f3499 */
[----:B------:R-:W-:Y:S01]  /*2350*/  ISETP.GE.AND P5, PT, R12, R7, PT ;  /* 0x000000070c00720c */ /* 0x000fe20003fa6270 */
[----:B------:R-:W-:-:S02]  /*2360*/  @!P6 IMAD.MOV.U32 R34, RZ, RZ, R42 ;  /* 0x000000ffff22e224 */ /* 0x000fc400078e002a */
[--C-:B------:R-:W-:Y:S01]  /*2370*/  @!P6 IMAD.MOV.U32 R35, RZ, RZ, R43.reuse ;  /* 0x000000ffff23e224 */ /* 0x100fe200078e002b */
[----:B------:R2:W-:Y:S03]  /*2380*/  @!P1 LDGSTS.E.BYPASS.LTC128B.128 [R37+0x3800], desc[UR4][R40.64] ;  /* 0x0380000028259fae */ /* 0x0005e6000b981a04 */
[----:B------:R-:W-:Y:S01]  /*2390*/  @!P2 MOV R30, R42 ;  /* 0x0000002a001ea202 */ /* 0x000fe20000000f00 */
[----:B------:R-:W-:Y:S02]  /*23a0*/  @!P2 IMAD.MOV.U32 R31, RZ, RZ, R43 ;  /* 0x000000ffff1fa224 */ /* 0x000fe400078e002b */
[----:B------:R-:W-:Y:S02]  /*23b0*/  @!P6 IMAD R11, R153, 0x60, RZ ;  /* 0x00000060990be824 */ /* 0x000fe400078e02ff */
[----:B------:R-:W-:-:S04]  /*23c0*/  @!P6 IMAD.WIDE.U32 R34, R152, 0x60, R34 ;  /* 0x000000609822e825 */ /* 0x000fc800078e0022 */
[----:B-1----:R-:W-:Y:S02]  /*23d0*/  @!P4 IMAD.MOV.U32 R32, RZ, RZ, R42 ;  /* 0x000000ffff20c224 */ /* 0x002fe400078e002a */
        /* <DEDUP_REMOVED lines=18> */
[----:B------:R-:W-:Y:S01]  /*2500*/  IMAD.WIDE.U32 R28, R26, R38, R28 ;  /* 0x000000261a1c7225 */ /* 0x000fe200078e001c */
[----:B------:R-:W-:-:S04]  /*2510*/  ISETP.GE.AND P4, PT, R10, R7, PT ;  /* 0x000000070a00720c */ /* 0x000fc80003f86270 */
[----:B------:R-:W-:Y:S01]  /*2520*/  IADD3 R159, PT, PT, R29, R5, RZ ;  /* 0x000000051d9f7210 */ /* 0x000fe20007ffe0ff */
[----:B------:R-:W-:-:S08]  /*2530*/  DEPBAR.LE SB0, 0x0 ;  /* 0x000080000000791a */ /* 0x000fd00000000000 */
[----:B------:R-:W-:Y:S05]  /*2540*/  WARPSYNC.ALL ;  /* 0x0000000000007948 */ /* 0x000fea0003800000 */
[----:B-----5:R-:W-:Y:S01]  /*2550*/  LEA R158, P1, R28, R24, 0x1 ;  /* 0x000000181c9e7211 */ /* 0x020fe200078208ff */
[----:B------:R-:W-:-:S03]  /*2560*/  IMAD.SHL.U32 R5, R38, 0x10, RZ ;  /* 0x0000001026057824 */ /* 0x000fc600078e00ff */
[----:B------:R-:W-:Y:S01]  /*2570*/  LEA.HI.X R159, R28, R25, R159, 0x1, P1 ;  /* 0x000000191c9f7211 */ /* 0x000fe200008f0c9f */
[----:B------:R-:W-:Y:S01]  /*2580*/  BAR.SYNC.DEFER_BLOCKING 0x0 ;  /* 0x0000000000007b1d */ /* 0x000fe20000010000 */
[-C--:B------:R-:W-:Y:S02]  /*2590*/  ISETP.GE.AND P1, PT, R22, R7.reuse, PT ;  /* 0x000000071600720c */ /* 0x080fe40003f26270 */
[----:B------:R-:W-:Y:S02]  /*25a0*/  SHF.L.U64.HI R24, R38, 0x4, R39 ;  /* 0x0000000426187819 */ /* 0x000fe40000010227 */
[C---:B------:R-:W-:Y:S02]  /*25b0*/  LEA R10, P2, R5.reuse, R158, 0x1 ;  /* 0x0000009e050a7211 */ /* 0x040fe400078408ff */
[----:B------:R-:W-:Y:S02]  /*25c0*/  ISETP.GE.AND P5, PT, R18, R7, PT ;  /* 0x000000071200720c */ /* 0x000fe40003fa6270 */
[----:B------:R-:W-:Y:S01]  /*25d0*/  LEA.HI.X R11, R5, R159, R24, 0x1, P2 ;  /* 0x0000009f050b7211 */ /* 0x000fe200010f0c18 */
[----:B------:R-:W-:Y:S01]  /*25e0*/  IMAD.SHL.U32 R102, R161, 0x40, RZ ;  /* 0x00000040a1667824 */ /* 0x000fe200078e00ff */
[----:B------:R-:W-:-:S02]  /*25f0*/  SHF.R.U32.HI R154, RZ, 0x4, R161 ;  /* 0x00000004ff9a7819 */ /* 0x000fc400000116a1 */
[----:B------:R-:W-:Y:S02]  /*2600*/  LOP3.LUT R13, R161, 0x8, RZ, 0xc0, !PT ;  /* 0x00000008a10d7812 */ /* 0x000fe400078ec0ff */
[-C--:B------:R-:W-:Y:S01]  /*2610*/  ISETP.GE.AND P6, PT, R20, R7.reuse, PT ;  /* 0x000000071400720c */ /* 0x080fe20003fc6270 */
[----:B------:R-:W-:Y:S01]  /*2620*/  @!PT LDS RZ, [RZ] ;  /* 0x00000000fffff984 */ /* 0x000fe20000000800 */
[----:B------:R-:W-:Y:S01]  /*2630*/  @!PT LDS RZ, [RZ] ;  /* 0x00000000fffff984 */ /* 0x000fe20000000800 */
[----:B------:R-:W-:Y:S01]  /*2640*/  @!PT LDS RZ, [RZ] ;  /* 0x00000000fffff984 */ /* 0x000fe20000000800 */
[----:B------:R-:W-:Y:S04]  /*2650*/  @!P3 LDGSTS.E.BYPASS.LTC128B.128 [R37+0x6000], desc[UR4][R158.64] ;  /* 0x060000009e25bfae */ /* 0x000fe8000b981a04 */
[----:B------:R-:W-:Y:S01]  /*2660*/  @P3 STS.128 [R37+0x6000], RZ ;  /* 0x006000ff25003388 */ /* 0x000fe20000000c00 */
[----:B------:R-:W-:-:S03]  /*2670*/  ISETP.GE.AND P3, PT, R16, R7, PT ;  /* 0x000000071000720c */ /* 0x000fc60003f66270 */
[----:B------:R-:W-:Y:S01]  /*2680*/  @P4 STS.128 [R37+0x6800], RZ ;  /* 0x006800ff25004388 */ /* 0x000fe20000000c00 */
[----:B------:R-:W-:-:S03]  /*2690*/  IMAD.SHL.U32 R5, R154, 0x400, RZ ;  /* 0x000004009a057824 */ /* 0x000fc600078e00ff */
[----:B------:R-:W-:Y:S01]  /*26a0*/  @!PT LDS RZ, [RZ] ;  /* 0x00000000fffff984 */ /* 0x000fe20000000800 */
[----:B------:R-:W-:Y:S01]  /*26b0*/  @!PT LDS RZ, [RZ] ;  /* 0x00000000fffff984 */ /* 0x000fe20000000800 */
[----:B------:R-:W-:Y:S01]  /*26c0*/  @!PT LDS RZ, [RZ] ;  /* 0x00000000fffff984 */ /* 0x000fe20000000800 */
[----:B------:R1:W-:Y:S01]  /*26d0*/  @!P4 LDGSTS.E.BYPASS.LTC128B.128 [R37+0x6800], desc[UR4][R10.64] ;  /* 0x068000000a25cfae */ /* 0x0003e2000b981a04 */
[-C--:B------:R-:W-:Y:S02]  /*26e0*/  @!P1 LEA R18, P4, R38, R10.reuse, 0x5 ;  /* 0x0000000a26129211 */ /* 0x080fe400078828ff */
[----:B------:R-:W-:Y:S01]  /*26f0*/  LOP3.LUT R13, R13, 0x1c0, R102, 0x78, !PT ;  /* 0x000001c00d0d7812 */ /* 0x000fe200078e7866 */
[----:B------:R-:W-:Y:S01]  /*2700*/  @!P5 IMAD.MOV.U32 R17, RZ, RZ, R11 ;  /* 0x000000ffff11d224 */ /* 0x000fe200078e000b */
[----:B------:R-:W-:Y:S02]  /*2710*/  ISETP.GE.AND P2, PT, R8, R7, PT ;  /* 0x000000070800720c */ /* 0x000fe40003f46270 */
[----:B------:R-:W-:Y:S02]  /*2720*/  @!P5 MOV R16, R10 ;  /* 0x0000000a0010d202 */ /* 0x000fe40000000f00 */
[----:B------:R-:W-:Y:S02]  /*2730*/  @!P1 LEA.HI.X R19, R38, R11, R39, 0x5, P4 ;  /* 0x0000000b26139211 */ /* 0x000fe400020f2c27 */
[----:B------:R-:W-:-:S02]  /*2740*/  ISETP.GE.AND P4, PT, R12, R7, PT ;  /* 0x000000070c00720c */ /* 0x000fc40003f86270 */
[----:B------:R-:W-:Y:S02]  /*2750*/  LOP3.LUT R8, R13, 0x38, R14, 0x78, !PT ;  /* 0x000000380d087812 */ /* 0x000fe400078e780e */
[----:B------:R-:W-:Y:S01]  /*2760*/  LOP3.LUT R5, R5, 0x400, RZ, 0xc0, !PT ;  /* 0x0000040005057812 */ /* 0x000fe200078ec0ff */
[----:B------:R-:W-:Y:S01]  /*2770*/  @!P5 IMAD R9, R39, 0x60, RZ ;  /* 0x000000602709d824 */ /* 0x000fe200078e02ff */
[-C--:B------:R-:W-:Y:S01]  /*2780*/  @!P3 MOV R20, R10.reuse ;  /* 0x0000000a0014b202 */ /* 0x080fe20000000f00 */
[----:B------:R-:W-:Y:S01]  /*2790*/  @!P5 IMAD.WIDE.U32 R16, R38, 0x60, R16 ;  /* 0x000000602610d825 */ /* 0x000fe200078e0010 */
[----:B------:R-:W-:Y:S01]  /*27a0*/  SHF.R.U32.HI R122, RZ, 0x1, R161 ;  /* 0x00000001ff7a7819 */ /* 0x000fe200000116a1 */
[----:B------:R-:W-:Y:S01]  /*27b0*/  @P1 STS.128 [R37+0x7000], RZ ;  /* 0x007000ff25001388 */ /* 0x000fe20000000c00 */
[----:B------:R-:W-:Y:S01]  /*27c0*/  LOP3.LUT R101, R102, 0x1c0, RZ, 0xc0, !PT ;  /* 0x000001c066657812 */ /* 0x000fe200078ec0ff */
[----:B------:R-:W-:Y:S02]  /*27d0*/  @!P3 IMAD.MOV.U32 R21, RZ, RZ, R11 ;  /* 0x000000ffff15b224 */ /* 0x000fe400078e000b */
[----:B------:R-:W-:Y:S01]  /*27e0*/  IMAD R5, R8, 0x2, R5 ;  /* 0x0000000208057824 */ /* 0x000fe200078e0205 */
[----:B------:R-:W-:Y:S01]  /*27f0*/  @!PT LDS RZ, [RZ] ;  /* 0x00000000fffff984 */ /* 0x000fe20000000800 */
[----:B------:R-:W-:Y:S01]  /*2800*/  @!PT LDS RZ, [RZ] ;  /* 0x00000000fffff984 */ /* 0x000fe20000000800 */
[----:B------:R-:W-:Y:S01]  /*2810*/  @!PT LDS RZ, [RZ] ;  /* 0x00000000fffff984 */ /* 0x000fe20000000800 */
[----:B------:R-:W-:Y:S01]  /*2820*/  @!P1 LDGSTS.E.BYPASS.LTC128B.128 [R37+0x7000], desc[UR4][R18.64] ;  /* 0x0700000012259fae */ /* 0x000fe2000b981a04 */
[----:B------:R-:W-:Y:S01]  /*2830*/  @!P5 IMAD.IADD R17, R17, 0x1, R9 ;  /* 0x000000011111d824 */ /* 0x000fe200078e0209 */
[C---:B------:R-:W-:Y:S01]  /*2840*/  @!P6 LEA R12, P1, R38.reuse, R10, 0x6 ;  /* 0x0000000a260ce211 */ /* 0x040fe200078230ff */
[----:B------:R-:W-:Y:S01]  /*2850*/  @!P3 IMAD R8, R39, 0xa0, RZ ;  /* 0x000000a02708b824 */ /* 0x000fe200078e02ff */
[----:B------:R-:W-:Y:S01]  /*2860*/  LOP3.LUT R101, R101, 0x8, R122, 0xf8, !PT ;  /* 0x0000000865657812 */ /* 0x000fe200078ef87a */
[----:B------:R-:W-:Y:S01]  /*2870*/  @!P3 IMAD.WIDE.U32 R20, R38, 0xa0, R20 ;  /* 0x000000a02614b825 */ /* 0x000fe200078e0014 */
[----:B------:R-:W-:-:S02]  /*2880*/  SHF.L.U32 R9, R161, 0x5, RZ ;  /* 0x00000005a1097819 */ /* 0x000fc400000006ff */
[----:B------:R-:W-:Y:S01]  /*2890*/  LOP3.LUT R102, R102, 0x200, RZ, 0xc0, !PT ;  /* 0x0000020066667812 */ /* 0x000fe200078ec0ff */
[----:B------:R-:W-:Y:S01]  /*28a0*/  @!P2 IMAD.MOV.U32 R22, RZ, RZ, R10 ;  /* 0x000000ffff16a224 */ /* 0x000fe200078e000a */
[CC--:B------:R-:W-:Y:S01]  /*28b0*/  @!P6 LEA.HI.X R13, R38.reuse, R11.reuse, R39, 0x6, P1 ;  /* 0x0000000b260de211 */ /* 0x0c0fe200008f3427 */
[----:B------:R-:W-:Y:S01]  /*28c0*/  @!P3 IMAD.IADD R21, R21, 0x1, R8 ;  /* 0x000000011515b824 */ /* 0x000fe200078e0208 */
[----:B------:R-:W-:Y:S01]  /*28d0*/  LOP3.LUT R101, R101, 0x38, R14, 0x78, !PT ;  /* 0x0000003865657812 */ /* 0x000fe200078e780e */
[----:B------:R-:W-:Y:S01]  /*28e0*/  @!P2 IMAD.MOV.U32 R23, RZ, RZ, R11 ;  /* 0x000000ffff17a224 */ /* 0x000fe200078e000b */
[----:B-1----:R-:W-:Y:S02]  /*28f0*/  @!P4 LEA R10, P1, R38, R10, 0x7 ;  /* 0x0000000a260ac211 */ /* 0x002fe400078238ff */
[----:B------:R-:W-:Y:S01]  /*2900*/  LOP3.LUT R8, R102, 0x7c00, R9, 0xf8, !PT ;  /* 0x00007c0066087812 */ /* 0x000fe200078ef809 */
[----:B------:R-:W-:Y:S01]  /*2910*/  @!P2 IMAD R7, R39, 0xc0, RZ ;  /* 0x000000c02707a824 */ /* 0x000fe200078e02ff */
[C---:B------:R-:W-:Y:S01]  /*2920*/  @!P4 LEA.HI.X R11, R38.reuse, R11, R39, 0x7, P1 ;  /* 0x0000000b260bc211 */ /* 0x040fe200008f3c27 */
[----:B------:R-:W-:Y:S01]  /*2930*/  @!P2 IMAD.WIDE.U32 R22, R38, 0xc0, R22 ;  /* 0x000000c02616a825 */ /* 0x000fe200078e0016 */
[----:B------:R-:W-:Y:S03]  /*2940*/  @P6 STS.128 [R37+0x7800], RZ ;  /* 0x007800ff25006388 */ /* 0x000fe60000000c00 */
[----:B------:R-:W-:Y:S01]  /*2950*/  IMAD.IADD R149, R101, 0x1, R8 ;  /* 0x0000000165957824 */ /* 0x000fe200078e0208 */
[----:B------:R-:W-:Y:S01]  /*2960*/  @!PT LDS RZ, [RZ] ;  /* 0x00000000fffff984 */ /* 0x000fe20000000800 */
[----:B------:R-:W-:Y:S01]  /*2970*/  @!PT LDS RZ, [RZ] ;  /* 0x00000000fffff984 */ /* 0x000fe20000000800 */
[----:B------:R-:W-:Y:S01]  /*2980*/  @!PT LDS RZ, [RZ] ;  /* 0x00000000fffff984 */ /* 0x000fe20000000800 */
[----:B------:R1:W-:Y:S01]  /*2990*/  @!P6 LDGSTS.E.BYPASS.LTC128B.128 [R37+0x7800], desc[UR4][R12.64] ;  /* 0x078000000c25efae */ /* 0x0003e2000b981a04 */
[----:B------:R-:W-:-:S03]  /*29a0*/  @!P2 IMAD.IADD R23, R23, 0x1, R7 ;  /* 0x000000011717a824 */ /* 0x000fc600078e0207 */
[----:B------:R-:W-:Y:S01]  /*29b0*/  @P5 STS.128 [R37+0x8000], RZ ;  /* 0x008000ff25005388 */ /* 0x000fe20000000c00 */
[----:B------:R-:W-:Y:S01]  /*29c0*/  IADD3 R148, PT, PT, R150, R5, RZ ;  /* 0x0000000596947210 */ /* 0x000fe20007ffe0ff */
[----:B------:R-:W-:Y:S02]  /*29d0*/  IMAD R149, R149, 0x2, R150 ;  /* 0x0000000295957824 */ /* 0x000fe400078e0296 */
        /* <DEDUP_REMOVED lines=21> */
[----:B------:R-:W4:Y:S01]  /*2b30*/  LDSM.16.M88.4 R48, [R148+0x3800] ;  /* 0x003800009430783b */ /* 0x000f220000000200 */
[----:B------:R-:W-:Y:S01]  /*2b40*/  R2P PR, R161, 0x6 ;  /* 0x00000006a1007804 */ /* 0x000fe20000000000 */
[----:B------:R-:W-:-:S02]  /*2b50*/  IMAD.MOV.U32 R5, RZ, RZ, 0x20 ;  /* 0x00000020ff057424 */ /* 0x000fc400078e00ff */
[----:B------:R-:W4:Y:S03]  /*2b60*/  LDSM.16.M88.4 R72, [R148+0x2000] ;  /* 0x002000009448783b */ /* 0x000f260000000200 */
[----:B------:R-:W-:Y:S01]  /*2b70*/  SEL R5, R5, 0xffffffe0, !P1 ;  /* 0xffffffe005057807 */ /* 0x000fe20004800000 */
[----:B------:R-:W4:Y:S03]  /*2b80*/  LDSM.16.M88.4 R64, [R148+0x2800] ;  /* 0x002800009440783b */ /* 0x000f260000000200 */
[----:B------:R-:W-:Y:S01]  /*2b90*/  IADD3 R143, PT, PT, R148, R5, RZ ;  /* 0x00000005948f7210 */ /* 0x000fe20007ffe0ff */
[----:B------:R-:W-:Y:S01]  /*2ba0*/  IMAD.IADD R147, R149, 0x1, R5 ;  /* 0x0000000195937824 */ /* 0x000fe200078e0205 */
[----:B--2---:R-:W-:Y:S04]  /*2bb0*/  LDSM.16.M88.4 R40, [R148+0x4000] ;  /* 0x004000009428783b */ /* 0x004fe80000000200 */
[----:B------:R-:W-:Y:S04]  /*2bc0*/  LDSM.16.M88.4 R104, [R147] ;  /* 0x000000009368783b */ /* 0x000fe80000000200 */
[----:B------:R-:W2:Y:S04]  /*2bd0*/  LDSM.16.M88.4 R76, [R143+0x3000] ;  /* 0x003000008f4c783b */ /* 0x000ea80000000200 */
[----:B------:R-:W2:Y:S04]  /*2be0*/  LDSM.16.M88.4 R80, [R143+0x3800] ;  /* 0x003800008f50783b */ /* 0x000ea80000000200 */
[----:B------:R-:W2:Y:S04]  /*2bf0*/  LDSM.16.M88.4 R28, [R148+0x4800] ;  /* 0x00480000941c783b */ /* 0x000ea80000000200 */
[----:B---3--:R-:W3:Y:S01]  /*2c00*/  LDSM.16.M88.4 R20, [R148+0x5000] ;  /* 0x005000009414783b */ /* 0x008ee20000000200 */
[C---:B-1----:R-:W-:Y:S03]  /*2c10*/  HMMA.16816.F32.BF16 R60, R12.reuse, R56, RZ ;  /* 0x000000380c3c723c */ /* 0x042fe600000418ff */
[----:B------:R-:W1:Y:S04]  /*2c20*/  LDSM.16.M88.4 R92, [R148+0x5800] ;  /* 0x00580000945c783b */ /* 0x000e680000000200 */
[----:B------:R-:W1:Y:S01]  /*2c30*/  LDSM.16.M88.4 R88, [R143+0x2000] ;  /* 0x002000008f58783b */ /* 0x000e620000000200 */
[----:B----4-:R-:W-:Y:S03]  /*2c40*/  HMMA.16816.F32.BF16 R52, R12, R48, RZ ;  /* 0x000000300c34723c */ /* 0x010fe600000418ff */
[----:B------:R-:W4:Y:S01]  /*2c50*/  LDSM.16.M88.4 R84, [R143+0x2800] ;  /* 0x002800008f54783b */ /* 0x000f220000000200 */
[----:B------:R-:W-:-:S03]  /*2c60*/  IMAD.MOV.U32 R7, RZ, RZ, 0x40 ;  /* 0x00000040ff077424 */ /* 0x000fc600078e00ff */
[----:B------:R-:W-:Y:S01]  /*2c70*/  LDSM.16.M88.4 R112, [R143+0x5000] ;  /* 0x005000008f70783b */ /* 0x000fe20000000200 */
[C---:B------:R-:W-:Y:S03]  /*2c80*/  HMMA.16816.F32.BF16 R56, R12.reuse, R58, RZ ;  /* 0x0000003a0c38723c */ /* 0x040fe600000418ff */
[----:B------:R-:W-:Y:S04]  /*2c90*/  LDSM.16.M88.4 R108, [R143+0x5800] ;  /* 0x005800008f6c783b */ /* 0x000fe80000000200 */
[----:B------:R-:W0:Y:S01]  /*2ca0*/  LDGDEPBAR ;  /* 0x00000000000079af */ /* 0x000e220000000000 */
[----:B------:R-:W-:Y:S01]  /*2cb0*/  HMMA.16816.F32.BF16 R48, R12, R50, RZ ;  /* 0x000000320c30723c */ /* 0x000fe200000418ff */
[----:B------:R-:W-:-:S05]  /*2cc0*/  SEL R7, R7, 0xffffffc0, !P2 ;  /* 0xffffffc007077807 */ /* 0x000fca0005000000 */
[--C-:B------:R-:W-:Y:S02]  /*2cd0*/  IMAD.IADD R146, R149, 0x1, R7.reuse ;  /* 0x0000000195927824 */ /* 0x100fe400078e0207 */
[----:B------:R-:W-:Y:S01]  /*2ce0*/  IMAD.IADD R142, R148, 0x1, R7 ;  /* 0x00000001948e7824 */ /* 0x000fe200078e0207 */
[C---:B------:R-:W-:Y:S04]  /*2cf0*/  HMMA.16816.F32.BF16 R8, R12.reuse, R72, RZ ;  /* 0x000000480c08723c */ /* 0x040fe800000418ff */
[----:B------:R-:W-:Y:S04]  /*2d00*/  LDSM.16.M88.4 R96, [R142+0x3000] ;  /* 0x003000008e60783b */ /* 0x000fe80000000200 */
[----:B------:R-:W-:Y:S01]  /*2d10*/  HMMA.16816.F32.BF16 R68, R12, R64, RZ ;  /* 0x000000400c44723c */ /* 0x000fe200000418ff */
[----:B------:R-:W-:Y:S07]  /*2d20*/  LDSM.16.M88.4 R116, [R142+0x5800] ;  /* 0x005800008e74783b */ /* 0x000fee0000000200 */
[C---:B--2---:R-:W-:Y:S08]  /*2d30*/  HMMA.16816.F32.BF16 R60, R104.reuse, R76, R60 ;  /* 0x0000004c683c723c */ /* 0x044ff0000004183c */
[C---:B------:R-:W-:Y:S01]  /*2d40*/  HMMA.16816.F32.BF16 R56, R104.reuse, R78, R56 ;  /* 0x0000004e6838723c */ /* 0x040fe20000041838 */
[----:B------:R-:W-:Y:S07]  /*2d50*/  LDSM.16.M88.4 R76, [R146] ;  /* 0x00000000924c783b */ /* 0x000fee0000000200 */
[C---:B------:R-:W-:Y:S08]  /*2d60*/  HMMA.16816.F32.BF16 R52, R104.reuse, R80, R52 ;  /* 0x000000506834723c */ /* 0x040ff00000041834 */
[----:B------:R-:W-:Y:S01]  /*2d70*/  HMMA.16816.F32.BF16 R48, R104, R82, R48 ;  /* 0x000000526830723c */ /* 0x000fe20000041830 */
[----:B------:R-:W2:Y:S07]  /*2d80*/  LDSM.16.M88.4 R80, [R142+0x2800] ;  /* 0x002800008e50783b */ /* 0x000eae0000000200 */
        /* <DEDUP_REMOVED lines=14> */
[C---:B----4-:R-:W-:Y:S08]  /*2e70*/  HMMA.16816.F32.BF16 R68, R104.reuse, R84, R68 ;  /* 0x000000546844723c */ /* 0x050ff00000041844 */
[----:B------:R-:W-:Y:S01]  /*2e80*/  HMMA.16816.F32.BF16 R64, R104, R86, R64 ;  /* 0x000000566840723c */ /* 0x000fe20000041840 */
[----:B------:R-:W4:Y:S11]  /*2e90*/  LDSM.16.M88.4 R84, [R142+0x2000] ;  /* 0x002000008e54783b */ /* 0x000f360000000200 */
        /* <DEDUP_REMOVED lines=10> */
[----:B------:R-:W-:Y:S08]  /*2f40*/  HMMA.16816.F32.BF16 R20, R104, R114, R20 ;  /* 0x000000726814723c */ /* 0x000ff00000041814 */
[C---:B----4-:R-:W-:Y:S08]  /*2f50*/  HMMA.16816.F32.BF16 R8, R76.reuse, R84, R8 ;  /* 0x000000544c08723c */ /* 0x050ff00000041808 */
[----:B------:R-:W-:Y:S01]  /*2f60*/  HMMA.16816.F32.BF16 R72, R76, R86, R72 ;  /* 0x000000564c48723c */ /* 0x000fe20000041848 */
[----:B------:R-:W4:Y:S01]  /*2f70*/  LDSM.16.M88.4 R84, [R142+0x4800] ;  /* 0x004800008e54783b */ /* 0x000f220000000200 */
[C---:B------:R-:W-:Y:S01]  /*2f80*/  IADD3 R145, PT, PT, R5.reuse, R146, RZ ;  /* 0x0000009205917210 */ /* 0x040fe20007ffe0ff */
[----:B------:R-:W-:-:S05]  /*2f90*/  IMAD.IADD R141, R5, 0x1, R142 ;  /* 0x00000001058d7824 */ /* 0x000fca00078e028e */
[C---:B------:R-:W-:Y:S01]  /*2fa0*/  HMMA.16816.F32.BF16 R16, R104.reuse, R108, R16 ;  /* 0x0000006c6810723c */ /* 0x040fe20000041810 */
[----:B------:R-:W-:Y:S07]  /*2fb0*/  LDSM.16.M88.4 R112, [R141+0x2000] ;  /* 0x002000008d70783b */ /* 0x000fee0000000200 */
[----:B------:R-:W-:Y:S01]  /*2fc0*/  HMMA.16816.F32.BF16 R12, R104, R110, R12 ;  /* 0x0000006e680c723c */ /* 0x000fe2000004180c */
[----:B------:R-:W-:Y:S04]  /*2fd0*/  LDSM.16.M88.4 R108, [R145] ;  /* 0x00000000916c783b */ /* 0x000fe80000000200 */
[----:B------:R-:W-:Y:S03]  /*2fe0*/  LDSM.16.M88.4 R104, [R141+0x2800] ;  /* 0x002800008d68783b */ /* 0x000fe60000000200 */
        /* <DEDUP_REMOVED lines=18> */
[----:B------:R-:W-:Y:S01]  /*3110*/  ISETP.GT.AND P1, PT, R6, R155, PT ;  /* 0x0000009b0600720c */ /* 0x000fe20003f24270 */
[----:B------:R-:W-:Y:S01]  /*3120*/  IMAD.SHL.U32 R131, R161, 0x2, RZ ;  /* 0x00000002a1837824 */ /* 0x000fe200078e00ff */
[----:B------:R-:W-:Y:S01]  /*3130*/  IADD3 R120, PT, PT, R121, -R123, -R120 ;  /* 0x8000007b79787210 */ /* 0x000fe20007ffe878 */
[----:B------:R-:W-:-:S04]  /*3140*/  DEPBAR.LE SB0, 0x0 ;  /* 0x000080000000791a */ /* 0x000fc80000000000 */
[----:B--2---:R-:W-:Y:S01]  /*3150*/  HMMA.16816.F32.BF16 R24, R108, R80, R24 ;  /* 0x000000506c18723c */ /* 0x004fe20000041818 */
[----:B------:R-:W-:-:S04]  /*3160*/  SHF.R.U32.HI R80, RZ, 0x2, R161 ;  /* 0x00000002ff507819 */ /* 0x000fc800000116a1 */
[----:B------:R-:W-:-:S04]  /*3170*/  LOP3.LUT R81, R80, 0x7, RZ, 0xc0, !PT ;  /* 0x0000000750517812 */ /* 0x000fc800078ec0ff */
[----:B------:R-:W-:Y:S02]  /*3180*/  LOP3.LUT R81, R81, 0x1f0, R122, 0xf8, !PT ;  /* 0x000001f051517812 */ /* 0x000fe400078ef87a */
[----:B------:R-:W-:-:S03]  /*3190*/  IADD3 R36, PT, PT, R36, R121, -R123 ;  /* 0x0000007924247210 */ /* 0x000fc60007ffe87b */
[----:B------:R-:W-:Y:S01]  /*31a0*/  IMAD.IADD R81, R162, 0x1, R81 ;  /* 0x00000001a2517824 */ /* 0x000fe200078e0251 */
[----:B------:R-:W-:-:S03]  /*31b0*/  LOP3.LUT R131, R131, 0x6, RZ, 0xc0, !PT ;  /* 0x0000000683837812 */ /* 0x000fc600078ec0ff */
[C---:B------:R-:W-:Y:S01]  /*31c0*/  IMAD.IADD R166, R81.reuse, 0x1, R120 ;  /* 0x0000000151a67824 */ /* 0x040fe200078e0278 */
[----:B------:R-:W-:Y:S01]  /*31d0*/  IADD3 R164, PT, PT, R81, R36, RZ ;  /* 0x0000002451a47210 */ /* 0x000fe20007ffe0ff */
[----:B------:R-:W-:Y:S01]  /*31e0*/  HMMA.16816.F32.BF16 R8, R108, R112, R8 ;  /* 0x000000706c08723c */ /* 0x000fe20000041808 */
[----:B------:R-:W-:Y:S02]  /*31f0*/  BSSY.RECONVERGENT B1, `(.L_x_13840) ;  /* 0x000007c000017945 */ /* 0x000fe40003800200 */
[----:B------:R-:W-:Y:S02]  /*3200*/  VIADDMNMX R167, R164, 0x1, R121, PT ;  /* 0x00000001a4a77846 */ /* 0x000fe40003800179 */
[----:B------:R-:W-:-:S03]  /*3210*/  VIMNMX R168, PT, PT, RZ, R166, !PT ;  /* 0x000000a6ffa87248 */ /* 0x000fc60007fe0100 */
[----:B------:R-:W-:Y:S01]  /*3220*/  HMMA.16816.F32.BF16 R72, R108, R114, R72 ;  /* 0x000000726c48723c */ /* 0x000fe20000041848 */
[----:B------:R-:W-:Y:S02]  /*3230*/  VIADDMNMX R164, R164, 0x9, R121, PT ;  /* 0x00000009a4a47846 */ /* 0x000fe40003800179 */
[----:B------:R-:W-:-:S05]  /*3240*/  VIADDMNMX R166, R166, 0x8, RZ, !PT ;  /* 0x00000008a6a67846 */ /* 0x000fca00078001ff */
        /* <DEDUP_REMOVED lines=8> */
[----:B------:R-:W-:-:S07]  /*32d0*/  IMAD.IADD R91, R4, 0x1, R131 ;  /* 0x00000001045b7824 */ /* 0x000fce00078e0283 */
[C---:B----4-:R-:W-:Y:S08]  /*32e0*/  HMMA.16816.F32.BF16 R32, R108.reuse, R84, R32 ;  /* 0x000000546c20723c */ /* 0x050ff00000041820 */
        /* <DEDUP_REMOVED lines=19> */
.L_x_13843:
        /* <DEDUP_REMOVED lines=60> */
.L_x_13844:
[----:B------:R-:W-:Y:S05]  /*37e0*/  BSYNC.RECONVERGENT B0 ;  /* 0x0000000000007941 */ /* 0x000fea0003800200 */
.L_x_13842:
        /* <DEDUP_REMOVED lines=28> */
.L_x_13841:
[----:B------:R-:W-:Y:S05]  /*39b0*/  BSYNC.RECONVERGENT B1 ;  /* 0x0000000000017941 */ /* 0x000fea0003800200 */
.L_x_13840:
[----:B------:R-:W2:Y:S01]  /*39c0*/  LD.E R105, desc[UR4][R2.64+0xdc] ;  /* 0x0000dc0402697980 */ /* 0x000ea2000c101900 */
[C---:B-1----:R-:W-:Y:S02]  /*39d0*/  VIADD R77, R91.reuse, 0x1 ;  /* 0x000000015b4d7836 */ /* 0x042fe40000000000 */
[C---:B------:R-:W-:Y:S02]  /*39e0*/  VIADD R81, R91.reuse, 0x8 ;  /* 0x000000085b517836 */ /* 0x040fe40000000000 */
[----:B------:R-:W-:Y:S01]  /*39f0*/  VIADD R85, R91, 0x11 ;  /* 0x000000115b557836 */ /* 0x000fe20000000000 */
        /* <DEDUP_REMOVED lines=8> */
[----:B------:R-:W-:Y:S01]  /*3a80*/  FSEL R9, R11, -INF , P1 ;  /* 0xff8000000b097808 */ /* 0x000fe20000800000 */
[----:B------:R-:W-:Y:S01]  /*3a90*/  VIADD R11, R91, 0x10 ;  /* 0x000000105b0b7836 */ /* 0x000fe20000000000 */
[----:B------:R-:W-:-:S02]  /*3aa0*/  ISETP.GE.AND P4, PT, R81, R166, PT ;  /* 0x000000a65100720c */ /* 0x000fc40003f86270 */
[----:B------:R-:W-:Y:S02]  /*3ab0*/  ISETP.GE.AND P1, PT, R77, R168, PT ;  /* 0x000000a84d00720c */ /* 0x000fe40003f26270 */
[-C--:B------:R-:W-:Y:S02]  /*3ac0*/  ISETP.GE.AND P6, PT, R81, R167.reuse, PT ;  /* 0x000000a75100720c */ /* 0x080fe40003fc6270 */
[----:B------:R-:W-:Y:S02]  /*3ad0*/  FSEL R72, R72, -INF , P3 ;  /* 0xff80000048487808 */ /* 0x000fe40001800000 */
[----:B------:R-:W-:Y:S02]  /*3ae0*/  FSEL R9, R9, -INF , !P5 ;  /* 0xff80000009097808 */ /* 0x000fe40006800000 */
[----:B------:R-:W-:Y:S02]  /*3af0*/  ISETP.GE.AND P2, PT, R81, R164, PT ;  /* 0x000000a45100720c */ /* 0x000fe40003f46270 */
[----:B------:R-:W-:-:S02]  /*3b00*/  ISETP.GE.AND P5, PT, R77, R167, PT ;  /* 0x000000a74d00720c */ /* 0x000fc40003fa6270 */
[----:B------:R-:W-:Y:S02]  /*3b10*/  FSEL R74, R74, -INF , P4 ;  /* 0xff8000004a4a7808 */ /* 0x000fe40002000000 */
[----:B------:R-:W-:Y:S02]  /*3b20*/  FSEL R73, R73, -INF , P1 ;  /* 0xff80000049497808 */ /* 0x000fe40000800000 */
[C---:B------:R-:W-:Y:S02]  /*3b30*/  ISETP.GE.AND P3, PT, R77.reuse, R166, PT ;  /* 0x000000a64d00720c */ /* 0x040fe40003f66270 */
[----:B------:R-:W-:Y:S02]  /*3b40*/  FSEL R81, R72, -INF , !P6 ;  /* 0xff80000048517808 */ /* 0x000fe40007000000 */
[----:B------:R-:W-:Y:S02]  /*3b50*/  ISETP.GE.AND P6, PT, R77, R164, PT ;  /* 0x000000a44d00720c */ /* 0x000fe40003fc6270 */
[----:B------:R-:W-:-:S02]  /*3b60*/  FSEL R77, R74, -INF , !P2 ;  /* 0xff8000004a4d7808 */ /* 0x000fc40005000000 */
[----:B------:R-:W-:Y:S01]  /*3b70*/  FSEL R83, R73, -INF , !P5 ;  /* 0xff80000049537808 */ /* 0x000fe20006800000 */
[----:B------:R-:W-:Y:S01]  /*3b80*/  VIADD R73, R91, 0x18 ;  /* 0x000000185b497836 */ /* 0x000fe20000000000 */
[C---:B------:R-:W-:Y:S02]  /*3b90*/  ISETP.GE.AND P4, PT, R11.reuse, R168, PT ;  /* 0x000000a80b00720c */ /* 0x040fe40003f86270 */
[C---:B------:R-:W-:Y:S02]  /*3ba0*/  ISETP.GE.AND P2, PT, R11.reuse, R167, PT ;  /* 0x000000a70b00720c */ /* 0x040fe40003f46270 */
[C---:B------:R-:W-:Y:S02]  /*3bb0*/  ISETP.GE.AND P1, PT, R11.reuse, R166, PT ;  /* 0x000000a60b00720c */ /* 0x040fe40003f26270 */
[----:B------:R-:W-:Y:S02]  /*3bc0*/  ISETP.GE.AND P5, PT, R11, R164, PT ;  /* 0x000000a40b00720c */ /* 0x000fe40003fa6270 */
[----:B------:R-:W-:-:S02]  /*3bd0*/  FSEL R11, R75, -INF , P3 ;  /* 0xff8000004b0b7808 */ /* 0x000fc40001800000 */
[----:B------:R-:W-:Y:S02]  /*3be0*/  ISETP.GE.AND P3, PT, R85, R168, PT ;  /* 0x000000a85500720c */ /* 0x000fe40003f66270 */
[----:B------:R-:W-:Y:S02]  /*3bf0*/  FSEL R68, R68, -INF , P4 ;  /* 0xff80000044447808 */ /* 0x000fe40002000000 */
[----:B------:R-:W-:Y:S02]  /*3c00*/  FSEL R11, R11, -INF , !P6 ;  /* 0xff8000000b0b7808 */ /* 0x000fe40007000000 */
[----:B------:R-:W-:Y:S02]  /*3c10*/  ISETP.GE.AND P6, PT, R85, R167, PT ;  /* 0x000000a75500720c */ /* 0x000fe40003fc6270 */
[----:B------:R-:W-:Y:S02]  /*3c20*/  FSEL R69, R69, -INF , P3 ;  /* 0xff80000045457808 */ /* 0x000fe40001800000 */
[----:B------:R-:W-:-:S02]  /*3c30*/  FSEL R70, R70, -INF , P1 ;  /* 0xff80000046467808 */ /* 0x000fc40000800000 */
[----:B------:R-:W-:Y:S02]  /*3c40*/  FSEL R89, R68, -INF , !P2 ;  /* 0xff80000044597808 */ /* 0x000fe40005000000 */
[C---:B------:R-:W-:Y:S02]  /*3c50*/  ISETP.GE.AND P4, PT, R85.reuse, R166, PT ;  /* 0x000000a65500720c */ /* 0x040fe40003f86270 */
[----:B------:R-:W-:Y:S02]  /*3c60*/  ISETP.GE.AND P2, PT, R85, R164, PT ;  /* 0x000000a45500720c */ /* 0x000fe40003f46270 */
[----:B------:R-:W-:Y:S01]  /*3c70*/  FSEL R85, R69, -INF , !P6 ;  /* 0xff80000045557808 */ /* 0x000fe20007000000 */
[----:B------:R-:W-:Y:S01]  /*3c80*/  VIADD R69, R91, 0x19 ;  /* 0x000000195b457836 */ /* 0x000fe20000000000 */
[----:B------:R-:W-:Y:S02]  /*3c90*/  ISETP.GE.AND P1, PT, R73, R168, PT ;  /* 0x000000a84900720c */ /* 0x000fe40003f26270 */
[----:B------:R-:W-:-:S02]  /*3ca0*/  FSEL R75, R70, -INF , !P5 ;  /* 0xff800000464b7808 */ /* 0x000fc40006800000 */
[C---:B------:R-:W-:Y:S02]  /*3cb0*/  ISETP.GE.AND P5, PT, R73.reuse, R167, PT ;  /* 0x000000a74900720c */ /* 0x040fe40003fa6270 */
[C---:B------:R-:W-:Y:S02]  /*3cc0*/  ISETP.GE.AND P3, PT, R73.reuse, R166, PT ;  /* 0x000000a64900720c */ /* 0x040fe40003f66270 */
[----:B------:R-:W-:Y:S01]  /*3cd0*/  ISETP.GE.AND P6, PT, R73, R164, PT ;  /* 0x000000a44900720c */ /* 0x000fe20003fc6270 */
[----:B------:R-:W-:Y:S01]  /*3ce0*/  VIADD R73, R91, 0x20 ;  /* 0x000000205b497836 */ /* 0x000fe20000000000 */
[----:B------:R-:W-:Y:S02]  /*3cf0*/  FSEL R71, R71, -INF , P4 ;  /* 0xff80000047477808 */ /* 0x000fe40002000000 */
[----:B------:R-:W-:Y:S02]  /*3d00*/  ISETP.GE.AND P4, PT, R69, R168, PT ;  /* 0x000000a84500720c */ /* 0x000fe40003f86270 */
[----:B------:R-:W-:-:S02]  /*3d10*/  FSEL R64, R64, -INF , P1 ;  /* 0xff80000040407808 */ /* 0x000fc40000800000 */
[----:B------:R-:W-:Y:S02]  /*3d20*/  ISETP.GE.AND P1, PT, R69, R166, PT ;  /* 0x000000a64500720c */ /* 0x000fe40003f26270 */
[----:B------:R-:W-:Y:S02]  /*3d30*/  FSEL R66, R66, -INF , P3 ;  /* 0xff80000042427808 */ /* 0x000fe40001800000 */
[----:B------:R-:W-:Y:S02]  /*3d40*/  FSEL R71, R71, -INF , !P2 ;  /* 0xff80000047477808 */ /* 0x000fe40005000000 */
[----:B------:R-:W-:Y:S02]  /*3d50*/  ISETP.GE.AND P3, PT, R73, R168, PT ;  /* 0x000000a84900720c */ /* 0x000fe40003f66270 */
[----:B------:R-:W-:Y:S02]  /*3d60*/  ISETP.GE.AND P2, PT, R69, R167, PT ;  /* 0x000000a74500720c */ /* 0x000fe40003f46270 */
[----:B------:R-:W-:-:S02]  /*3d70*/  FSEL R87, R64, -INF , !P5 ;  /* 0xff80000040577808 */ /* 0x000fc40006800000 */
[----:B------:R-:W-:Y:S02]  /*3d80*/  FSEL R65, R65, -INF , P4 ;  /* 0xff80000041417808 */ /* 0x000fe40002000000 */
[----:B------:R-:W-:Y:S01]  /*3d90*/  ISETP.GE.AND P5, PT, R69, R164, PT ;  /* 0x000000a44500720c */ /* 0x000fe20003fa6270 */
[----:B------:R-:W-:Y:S01]  /*3da0*/  VIADD R93, R91, 0x21 ;  /* 0x000000215b5d7836 */ /* 0x000fe20000000000 */
[----:B------:R-:W-:Y:S02]  /*3db0*/  FSEL R69, R66, -INF , !P6 ;  /* 0xff80000042457808 */ /* 0x000fe40007000000 */
[----:B------:R-:W-:Y:S01]  /*3dc0*/  FSEL R67, R67, -INF , P1 ;  /* 0xff80000043437808 */ /* 0x000fe20000800000 */
[----:B------:R-:W-:Y:S01]  /*3dd0*/  VIADD R95, R91, 0x28 ;  /* 0x000000285b5f7836 */ /* 0x000fe20000000000 */
[----:B------:R-:W-:Y:S02]  /*3de0*/  ISETP.GE.AND P6, PT, R73, R167, PT ;  /* 0x000000a74900720c */ /* 0x000fe40003fc6270 */
[----:B------:R-:W-:-:S02]  /*3df0*/  FSEL R60, R60, -INF , P3 ;  /* 0xff8000003c3c7808 */ /* 0x000fc40001800000 */
[----:B------:R-:W-:Y:S02]  /*3e00*/  ISETP.GE.AND P4, PT, R73, R166, PT ;  /* 0x000000a64900720c */ /* 0x000fe40003f86270 */
[----:B------:R-:W-:Y:S02]  /*3e10*/  FSEL R65, R65, -INF , !P2 ;  /* 0xff80000041417808 */ /* 0x000fe40005000000 */
        /* <DEDUP_REMOVED lines=9> */
[----:B------:R-:W-:Y:S02]  /*3eb0*/  ISETP.GE.AND P4, PT, R95, R168, PT ;  /* 0x000000a85f00720c */ /* 0x000fe40003f86270 */
[----:B------:R-:W-:-:S02]  /*3ec0*/  FSEL R61, R61, -INF , P1 ;  /* 0xff8000003d3d7808 */ /* 0x000fc40000800000 */
[----:B------:R-:W-:Y:S01]  /*3ed0*/  FSEL R195, R63, -INF , P3 ;  /* 0xff8000003fc37808 */ /* 0x000fe20001800000 */
[----:B------:R-:W-:Y:S01]  /*3ee0*/  VIADD R63, R91, 0x30 ;  /* 0x000000305b3f7836 */ /* 0x000fe20000000000 */
[----:B------:R-:W-:Y:S02]  /*3ef0*/  FSEL R56, R56, -INF , P4 ;  /* 0xff80000038387808 */ /* 0x000fe40002000000 */
[----:B------:R-:W-:Y:S02]  /*3f00*/  ISETP.GE.AND P1, PT, R95, R166, PT ;  /* 0x000000a65f00720c */ /* 0x000fe40003f26270 */
[C---:B------:R-:W-:Y:S02]  /*3f10*/  ISETP.GE.AND P3, PT, R93.reuse, R168, PT ;  /* 0x000000a85d00720c */ /* 0x040fe40003f66270 */
[----:B------:R-:W-:Y:S02]  /*3f20*/  ISETP.GE.AND P4, PT, R93, R166, PT ;  /* 0x000000a65d00720c */ /* 0x000fe40003f86270 */
[----:B------:R-:W-:-:S02]  /*3f30*/  FSEL R109, R62, -INF , !P2 ;  /* 0xff8000003e6d7808 */ /* 0x000fc40005000000 */
[----:B------:R-:W-:Y:S01]  /*3f40*/  FSEL R199, R61, -INF , !P5 ;  /* 0xff8000003dc77808 */ /* 0x000fe20006800000 */
[----:B------:R-:W-:Y:S01]  /*3f50*/  VIADD R61, R91, 0x31 ;  /* 0x000000315b3d7836 */ /* 0x000fe20000000000 */
[----:B------:R-:W-:Y:S02]  /*3f60*/  FSEL R195, R195, -INF , !P6 ;  /* 0xff800000c3c37808 */ /* 0x000fe40007000000 */
[----:B------:R-:W-:Y:S02]  /*3f70*/  FSEL R58, R58, -INF , P1 ;  /* 0xff8000003a3a7808 */ /* 0x000fe40000800000 */
[----:B------:R-:W-:Y:S02]  /*3f80*/  FSEL R57, R57, -INF , P3 ;  /* 0xff80000039397808 */ /* 0x000fe40001800000 */
[----:B------:R-:W-:Y:S01]  /*3f90*/  FSEL R133, R59, -INF , P4 ;  /* 0xff8000003b857808 */ /* 0x000fe20002000000 */
[----:B------:R-:W-:Y:S01]  /*3fa0*/  VIADD R59, R91, 0x38 ;  /* 0x000000385b3b7836 */ /* 0x000fe20000000000 */
[----:B------:R-:W-:-:S02]  /*3fb0*/  ISETP.GE.AND P2, PT, R95, R167, PT ;  /* 0x000000a75f00720c */ /* 0x000fc40003f46270 */
[----:B------:R-:W-:Y:S02]  /*3fc0*/  ISETP.GE.AND P5, PT, R95, R164, PT ;  /* 0x000000a45f00720c */ /* 0x000fe40003fa6270 */
[----:B------:R-:W-:Y:S02]  /*3fd0*/  ISETP.GE.AND P6, PT, R93, R167, PT ;  /* 0x000000a75d00720c */ /* 0x000fe40003fc6270 */
[C---:B------:R-:W-:Y:S02]  /*3fe0*/  ISETP.GE.AND P1, PT, R63.reuse, R168, PT ;  /* 0x000000a83f00720c */ /* 0x040fe40003f26270 */
[----:B------:R-:W-:Y:S02]  /*3ff0*/  ISETP.GE.AND P3, PT, R63, R166, PT ;  /* 0x000000a63f00720c */ /* 0x000fe40003f66270 */
[----:B------:R-:W-:Y:S02]  /*4000*/  FSEL R201, R56, -INF , !P2 ;  /* 0xff80000038c97808 */ /* 0x000fe40005000000 */
[----:B------:R-:W-:-:S02]  /*4010*/  FSEL R197, R58, -INF , !P5 ;  /* 0xff8000003ac57808 */ /* 0x000fc40006800000 */
[----:B------:R-:W-:Y:S01]  /*4020*/  FSEL R203, R57, -INF , !P6 ;  /* 0xff80000039cb7808 */ /* 0x000fe20007000000 */
[----:B------:R-:W-:Y:S01]  /*4030*/  VIADD R57, R91, 0x39 ;  /* 0x000000395b397836 */ /* 0x000fe20000000000 */
[----:B------:R-:W-:Y:S02]  /*4040*/  FSEL R52, R52, -INF , P1 ;  /* 0xff80000034347808 */ /* 0x000fe40000800000 */
[----:B------:R-:W-:Y:S02]  /*4050*/  FSEL R54, R54, -INF , P3 ;  /* 0xff80000036367808 */ /* 0x000fe40001800000 */
[----:B------:R-:W-:Y:S02]  /*4060*/  ISETP.GE.AND P2, PT, R93, R164, PT ;  /* 0x000000a45d00720c */ /* 0x000fe40003f46270 */
[----:B------:R-:W-:Y:S02]  /*4070*/  ISETP.GE.AND P5, PT, R63, R167, PT ;  /* 0x000000a73f00720c */ /* 0x000fe40003fa6270 */
[----:B------:R-:W-:-:S02]  /*4080*/  ISETP.GE.AND P4, PT, R61, R168, PT ;  /* 0x000000a83d00720c */ /* 0x000fc40003f86270 */
[----:B------:R-:W-:Y:S02]  /*4090*/  ISETP.GE.AND P1, PT, R61, R166, PT ;  /* 0x000000a63d00720c */ /* 0x000fe40003f26270 */
[----:B------:R-:W-:Y:S02]  /*40a0*/  ISETP.GE.AND P3, PT, R59, R168, PT ;  /* 0x000000a83b00720c */ /* 0x000fe40003f66270 */
[----:B------:R-:W-:Y:S02]  /*40b0*/  FSEL R133, R133, -INF , !P2 ;  /* 0xff80000085857808 */ /* 0x000fe40005000000 */
[----:B------:R-:W-:Y:S02]  /*40c0*/  FSEL R111, R52, -INF , !P5 ;  /* 0xff800000346f7808 */ /* 0x000fe40006800000 */
[----:B------:R-:W-:Y:S02]  /*40d0*/  FSEL R53, R53, -INF , P4 ;  /* 0xff80000035357808 */ /* 0x000fe40002000000 */
[----:B------:R-:W-:Y:S01]  /*40e0*/  FSEL R115, R55, -INF , P1 ;  /* 0xff80000037737808 */ /* 0x000fe20000800000 */
[----:B------:R-:W-:Y:S01]  /*40f0*/  VIADD R55, R91, 0x40 ;  /* 0x000000405b377836 */ /* 0x000fe20000000000 */
[----:B------:R-:W-:-:S02]  /*4100*/  FSEL R48, R48, -INF , P3 ;  /* 0xff80000030307808 */ /* 0x000fc40001800000 */
[C---:B------:R-:W-:Y:S02]  /*4110*/  ISETP.GE.AND P2, PT, R61.reuse, R167, PT ;  /* 0x000000a73d00720c */ /* 0x040fe40003f46270 */
[----:B------:R-:W-:Y:S02]  /*4120*/  ISETP.GE.AND P5, PT, R61, R164, PT ;  /* 0x000000a43d00720c */ /* 0x000fe40003fa6270 */
[----:B------:R-:W-:Y:S02]  /*4130*/  ISETP.GE.AND P4, PT, R59, R166, PT ;  /* 0x000000a63b00720c */ /* 0x000fe40003f86270 */
[C---:B------:R-:W-:Y:S02]  /*4140*/  ISETP.GE.AND P1, PT, R57.reuse, R168, PT ;  /* 0x000000a83900720c */ /* 0x040fe40003f26270 */
[----:B------:R-:W-:Y:S02]  /*4150*/  ISETP.GE.AND P3, PT, R57, R166, PT ;  /* 0x000000a63900720c */ /* 0x000fe40003f66270 */
[----:B------:R-:W-:Y:S01]  /*4160*/  FSEL R189, R53, -INF , !P2 ;  /* 0xff80000035bd7808 */ /* 0x000fe20005000000 */
[----:B------:R-:W-:Y:S01]  /*4170*/  VIADD R53, R91, 0x41 ;  /* 0x000000415b357836 */ /* 0x000fe20000000000 */
[----:B------:R-:W-:-:S02]  /*4180*/  FSEL R115, R115, -INF , !P5 ;  /* 0xff80000073737808 */ /* 0x000fc40006800000 */
[----:B------:R-:W-:Y:S02]  /*4190*/  FSEL R50, R50, -INF , P4 ;  /* 0xff80000032327808 */ /* 0x000fe40002000000 */
[----:B------:R-:W-:Y:S02]  /*41a0*/  FSEL R49, R49, -INF , P1 ;  /* 0xff80000031317808 */ /* 0x000fe40000800000 */
[----:B------:R-:W-:Y:S01]  /*41b0*/  FSEL R185, R51, -INF , P3 ;  /* 0xff80000033b97808 */ /* 0x000fe20001800000 */
[----:B------:R-:W-:Y:S01]  /*41c0*/  VIADD R51, R91, 0x48 ;  /* 0x000000485b337836 */ /* 0x000fe20000000000 */
[----:B------:R-:W-:Y:S02]  /*41d0*/  ISETP.GE.AND P2, PT, R59, R164, PT ;  /* 0x000000a43b00720c */ /* 0x000fe40003f46270 */
[----:B------:R-:W-:Y:S02]  /*41e0*/  ISETP.GE.AND P5, PT, R57, R167, PT ;  /* 0x000000a73900720c */ /* 0x000fe40003fa6270 */
[----:B------:R-:W-:-:S02]  /*41f0*/  ISETP.GE.AND P4, PT, R55, R168, PT ;  /* 0x000000a83700720c */ /* 0x000fc40003f86270 */
[----:B------:R-:W-:Y:S02]  /*4200*/  ISETP.GE.AND P1, PT, R55, R166, PT ;  /* 0x000000a63700720c */ /* 0x000fe40003f26270 */
[----:B------:R-:W-:Y:S02]  /*4210*/  FSEL R187, R50, -INF , !P2 ;  /* 0xff80000032bb7808 */ /* 0x000fe40005000000 */
[----:B------:R-:W-:Y:S01]  /*4220*/  FSEL R193, R49, -INF , !P5 ;  /* 0xff80000031c17808 */ /* 0x000fe20006800000 */
[----:B------:R-:W-:Y:S01]  /*4230*/  VIADD R49, R91, 0x49 ;  /* 0x000000495b317836 */ /* 0x000fe20000000000 */
[----:B------:R-:W-:Y:S02]  /*4240*/  FSEL R44, R44, -INF , P4 ;  /* 0xff8000002c2c7808 */ /* 0x000fe40002000000 */
[----:B------:R-:W-:Y:S02]  /*4250*/  FSEL R46, R46, -INF , P1 ;  /* 0xff8000002e2e7808 */ /* 0x000fe40000800000 */
[----:B------:R-:W-:-:S02]  /*4260*/  ISETP.GE.AND P2, PT, R55, R167, PT ;  /* 0x000000a73700720c */ /* 0x000fc40003f46270 */
[----:B------:R-:W-:Y:S02]  /*4270*/  ISETP.GE.AND P4, PT, R53, R166, PT ;  /* 0x000000a63500720c */ /* 0x000fe40003f86270 */
[----:B------:R-:W-:Y:S02]  /*4280*/  ISETP.GE.AND P1, PT, R51, R168, PT ;  /* 0x000000a83300720c */ /* 0x000fe40003f26270 */
[----:B------:R-:W-:Y:S02]  /*4290*/  FSEL R169, R44, -INF , !P2 ;  /* 0xff8000002ca97808 */ /* 0x000fe40005000000 */
[----:B------:R-:W-:Y:S01]  /*42a0*/  FSEL R177, R47, -INF , P4 ;  /* 0xff8000002fb17808 */ /* 0x000fe20002000000 */
[----:B------:R-:W-:Y:S01]  /*42b0*/  VIADD R47, R91, 0x50 ;  /* 0x000000505b2f7836 */ /* 0x000fe20000000000 */
[----:B------:R-:W-:Y:S02]  /*42c0*/  FSEL R40, R40, -INF , P1 ;  /* 0xff80000028287808 */ /* 0x000fe40000800000 */
[----:B------:R-:W-:-:S02]  /*42d0*/  ISETP.GE.AND P2, PT, R53, R164, PT ;  /* 0x000000a43500720c */ /* 0x000fc40003f46270 */
[C---:B------:R-:W-:Y:S02]  /*42e0*/  ISETP.GE.AND P4, PT, R49.reuse, R168, PT ;  /* 0x000000a83100720c */ /* 0x040fe40003f86270 */
[----:B------:R-:W-:Y:S02]  /*42f0*/  ISETP.GE.AND P1, PT, R49, R166, PT ;  /* 0x000000a63100720c */ /* 0x000fe40003f26270 */
[----:B------:R-:W-:Y:S02]  /*4300*/  FSEL R177, R177, -INF , !P2 ;  /* 0xff800000b1b17808 */ /* 0x000fe40005000000 */
[----:B------:R-:W-:Y:S02]  /*4310*/  FSEL R41, R41, -INF , P4 ;  /* 0xff80000029297808 */ /* 0x000fe40002000000 */
[----:B------:R-:W-:Y:S01]  /*4320*/  FSEL R139, R43, -INF , P1 ;  /* 0xff8000002b8b7808 */ /* 0x000fe20000800000 */
[----:B------:R-:W-:Y:S01]  /*4330*/  VIADD R43, R91, 0x58 ;  /* 0x000000585b2b7836 */ /* 0x000fe20000000000 */
[----:B------:R-:W-:-:S02]  /*4340*/  ISETP.GE.AND P2, PT, R49, R167, PT ;  /* 0x000000a73100720c */ /* 0x000fc40003f46270 */
[----:B------:R-:W-:Y:S02]  /*4350*/  ISETP.GE.AND P4, PT, R47, R166, PT ;  /* 0x000000a62f00720c */ /* 0x000fe40003f86270 */
[----:B------:R-:W-:Y:S02]  /*4360*/  ISETP.GE.AND P6, PT, R63, R164, PT ;  /* 0x000000a43f00720c */ /* 0x000fe40003fc6270 */
[----:B------:R-:W-:Y:S01]  /*4370*/  FSEL R183, R41, -INF , !P2 ;  /* 0xff80000029b77808 */ /* 0x000fe20005000000 */
[----:B------:R-:W-:Y:S01]  /*4380*/  VIADD R41, R91, 0x59 ;  /* 0x000000595b297836 */ /* 0x000fe20000000000 */
[----:B------:R-:W-:Y:S02]  /*4390*/  FSEL R34, R34, -INF , P4 ;  /* 0xff80000022227808 */ /* 0x000fe40002000000 */
[----:B------:R-:W-:Y:S02]  /*43a0*/  ISETP.GE.AND P4, PT, R43, R168, PT ;  /* 0x000000a82b00720c */ /* 0x000fe40003f86270 */
[----:B------:R-:W-:-:S02]  /*43b0*/  FSEL R123, R54, -INF , !P6 ;  /* 0xff800000367b7808 */ /* 0x000fc40007000000 */
[----:B------:R-:W-:Y:S02]  /*43c0*/  ISETP.GE.AND P6, PT, R59, R167, PT ;  /* 0x000000a73b00720c */ /* 0x000fe40003fc6270 */
[----:B------:R-:W-:Y:S02]  /*43d0*/  FSEL R28, R28, -INF , P4 ;  /* 0xff8000001c1c7808 */ /* 0x000fe40002000000 */
[----:B------:R-:W-:Y:S02]  /*43e0*/  ISETP.GE.AND P4, PT, R41, R166, PT ;  /* 0x000000a62900720c */ /* 0x000fe40003f86270 */
[----:B------:R-:W-:Y:S02]  /*43f0*/  FSEL R191, R48, -INF , !P6 ;  /* 0xff80000030bf7808 */ /* 0x000fe40007000000 */
[----:B------:R-:W-:Y:S02]  /*4400*/  ISETP.GE.AND P6, PT, R57, R164, PT ;  /* 0x000000a43900720c */ /* 0x000fe40003fc6270 */
[----:B------:R-:W-:-:S02]  /*4410*/  ISETP.GE.AND P3, PT, R53, R168, PT ;  /* 0x000000a83500720c */ /* 0x000fc40003f66270 */
[----:B------:R-:W-:Y:S02]  /*4420*/  FSEL R113, R31, -INF , P4 ;  /* 0xff8000001f717808 */ /* 0x000fe40002000000 */
[----:B------:R-:W-:Y:S02]  /*4430*/  ISETP.GE.AND P5, PT, R55, R164, PT ;  /* 0x000000a43700720c */ /* 0x000fe40003fa6270 */
[----:B------:R-:W-:Y:S02]  /*4440*/  ISETP.GE.AND P4, PT, R91, R168, PT ;  /* 0x000000a85b00720c */ /* 0x000fe40003f86270 */
[----:B------:R-:W-:Y:S02]  /*4450*/  FSEL R185, R185, -INF , !P6 ;  /* 0xff800000b9b97808 */ /* 0x000fe40007000000 */
[----:B------:R-:W-:Y:S02]  /*4460*/  ISETP.GE.AND P6, PT, R53, R167, PT ;  /* 0x000000a73500720c */ /* 0x000fe40003fc6270 */
[----:B------:R-:W-:-:S02]  /*4470*/  FSEL R45, R45, -INF , P3 ;  /* 0xff8000002d2d7808 */ /* 0x000fc40001800000 */
[----:B------:R-:W-:Y:S02]  /*4480*/  FSEL R173, R46, -INF , !P5 ;  /* 0xff8000002ead7808 */ /* 0x000fe40006800000 */
[----:B------:R-:W-:Y:S02]  /*4490*/  FSEL R0, R8, -INF , P4 ;  /* 0xff80000008007808 */ /* 0x000fe40002000000 */
[-C--:B------:R-:W-:Y:S02]  /*44a0*/  ISETP.GE.AND P5, PT, R51, R167.reuse, PT ;  /* 0x000000a73300720c */ /* 0x080fe40003fa6270 */
[----:B------:R-:W-:Y:S02]  /*44b0*/  ISETP.GE.AND P4, PT, R91, R167, PT ;  /* 0x000000a75b00720c */ /* 0x000fe40003f86270 */
[----:B------:R-:W-:Y:S02]  /*44c0*/  ISETP.GE.AND P3, PT, R51, R166, PT ;  /* 0x000000a63300720c */ /* 0x000fe40003f66270 */
[----:B------:R-:W-:Y:S01]  /*44d0*/  FSEL R175, R45, -INF , !P6 ;  /* 0xff8000002daf7808 */ /* 0x000fe20007000000 */
[----:B------:R-:W-:Y:S01]  /*44e0*/  VIADD R45, R91, 0x51 ;  /* 0x000000515b2d7836 */ /* 0x000fe20000000000 */
[----:B------:R-:W-:-:S02]  /*44f0*/  FSEL R179, R40, -INF , !P5 ;  /* 0xff80000028b37808 */ /* 0x000fc40006800000 */
[----:B------:R-:W-:Y:S02]  /*4500*/  FSEL R0, R0, -INF , !P4 ;  /* 0xff80000000007808 */ /* 0x000fe40006000000 */
[-C--:B------:R-:W-:Y:S02]  /*4510*/  ISETP.GE.AND P6, PT, R51, R164.reuse, PT ;  /* 0x000000a43300720c */ /* 0x080fe40003fc6270 */
[----:B------:R-:W-:Y:S02]  /*4520*/  ISETP.GE.AND P5, PT, R49, R164, PT ;  /* 0x000000a43100720c */ /* 0x000fe40003fa6270 */
[----:B------:R-:W-:Y:S02]  /*4530*/  FSEL R42, R42, -INF , P3 ;  /* 0xff8000002a2a7808 */ /* 0x000fe40001800000 */
[-C--:B------:R-:W-:Y:S02]  /*4540*/  ISETP.GE.AND P3, PT, R47, R168.reuse, PT ;  /* 0x000000a82f00720c */ /* 0x080fe40003f66270 */
[----:B------:R-:W-:-:S02]  /*4550*/  ISETP.GE.AND P1, PT, R45, R168, PT ;  /* 0x000000a82d00720c */ /* 0x000fc40003f26270 */
[----:B------:R-:W-:Y:S02]  /*4560*/  FMNMX3.FTZ R8, R0, R79, R81, !PT ;  /* 0x0000004f00087276 */ /* 0x000fe40007810051 */
[----:B------:R-:W-:Y:S02]  /*4570*/  FSEL R181, R42, -INF , !P6 ;  /* 0xff8000002ab57808 */ /* 0x000fe40007000000 */
[----:B------:R-:W-:Y:S02]  /*4580*/  FSEL R139, R139, -INF , !P5 ;  /* 0xff8000008b8b7808 */ /* 0x000fe40006800000 */
[----:B------:R-:W-:Y:S02]  /*4590*/  ISETP.GE.AND P6, PT, R47, R167, PT ;  /* 0x000000a72f00720c */ /* 0x000fe40003fc6270 */
[----:B------:R-:W-:Y:S02]  /*45a0*/  FSEL R32, R32, -INF , P3 ;  /* 0xff80000020207808 */ /* 0x000fe40001800000 */
[----:B------:R-:W-:-:S02]  /*45b0*/  ISETP.GE.AND P5, PT, R45, R166, PT ;  /* 0x000000a62d00720c */ /* 0x000fc40003fa6270 */
[----:B------:R-:W-:Y:S01]  /*45c0*/  ISETP.GE.AND P2, PT, R47, R164, PT ;  /* 0x000000a42f00720c */ /* 0x000fe20003f46270 */
[----:B------:R-:W-:Y:S01]  /*45d0*/  VIADD R31, R91, 0x60 ;  /* 0x000000605b1f7836 */ /* 0x000fe20000000000 */
[----:B------:R-:W-:Y:S02]  /*45e0*/  FSEL R33, R33, -INF , P1 ;  /* 0xff80000021217808 */ /* 0x000fe40000800000 */
[----:B------:R-:W-:Y:S02]  /*45f0*/  FMNMX3.FTZ R8, R8, R83, R89, !PT ;  /* 0x0000005308087276 */ /* 0x000fe40007810059 */
[----:B------:R-:W-:Y:S02]  /*4600*/  ISETP.GE.AND P1, PT, R43, R167, PT ;  /* 0x000000a72b00720c */ /* 0x000fe40003f26270 */
[----:B------:R-:W-:Y:S02]  /*4610*/  FSEL R121, R32, -INF , !P6 ;  /* 0xff80000020797808 */ /* 0x000fe40007000000 */
[----:B------:R-:W-:-:S02]  /*4620*/  FSEL R35, R35, -INF , P5 ;  /* 0xff80000023237808 */ /* 0x000fc40002800000 */
[C---:B------:R-:W-:Y:S02]  /*4630*/  ISETP.GE.AND P3, PT, R45.reuse, R167, PT ;  /* 0x000000a72d00720c */ /* 0x040fe40003f66270 */
[----:B------:R-:W-:Y:S02]  /*4640*/  ISETP.GE.AND P6, PT, R45, R164, PT ;  /* 0x000000a42d00720c */ /* 0x000fe40003fc6270 */
[----:B------:R-:W-:Y:S02]  /*4650*/  FSEL R125, R34, -INF , !P2 ;  /* 0xff800000227d7808 */ /* 0x000fe40005000000 */
[----:B------:R-:W-:Y:S02]  /*4660*/  ISETP.GE.AND P5, PT, R41, R168, PT ;  /* 0x000000a82900720c */ /* 0x000fe40003fa6270 */
[----:B------:R-:W-:Y:S02]  /*4670*/  ISETP.GE.AND P2, PT, R43, R166, PT ;  /* 0x000000a62b00720c */ /* 0x000fe40003f46270 */
[----:B------:R-:W-:-:S02]  /*4680*/  FMNMX3.FTZ R8, R8, R85, R87, !PT ;  /* 0x0000005508087276 */ /* 0x000fc40007810057 */
[----:B------:R-:W-:Y:S02]  /*4690*/  FSEL R137, R28, -INF , !P1 ;  /* 0xff8000001c897808 */ /* 0x000fe40004800000 */
[----:B------:R-:W-:Y:S02]  /*46a0*/  ISETP.GE.AND P1, PT, R31, R168, PT ;  /* 0x000000a81f00720c */ /* 0x000fe40003f26270 */
[----:B------:R-:W-:Y:S02]  /*46b0*/  FSEL R127, R33, -INF , !P3 ;  /* 0xff800000217f7808 */ /* 0x000fe40005800000 */
[----:B------:R-:W-:Y:S02]  /*46c0*/  FSEL R29, R29, -INF , P5 ;  /* 0xff8000001d1d7808 */ /* 0x000fe40002800000 */
[----:B------:R-:W-:Y:S01]  /*46d0*/  FSEL R119, R35, -INF , !P6 ;  /* 0xff80000023777808 */ /* 0x000fe20007000000 */
[----:B------:R-:W-:Y:S01]  /*46e0*/  VIADD R35, R91, 0x61 ;  /* 0x000000615b237836 */ /* 0x000fe20000000000 */
[----:B------:R-:W-:-:S02]  /*46f0*/  ISETP.GE.AND P3, PT, R43, R164, PT ;  /* 0x000000a42b00720c */ /* 0x000fc40003f66270 */
[----:B------:R-:W-:Y:S02]  /*4700*/  FSEL R30, R30, -INF , P2 ;  /* 0xff8000001e1e7808 */ /* 0x000fe40001000000 */
[----:B------:R-:W-:Y:S02]  /*4710*/  ISETP.GE.AND P5, PT, R41, R164, PT ;  /* 0x000000a42900720c */ /* 0x000fe40003fa6270 */
[----:B------:R-:W-:Y:S02]  /*4720*/  FMNMX3.FTZ R8, R8, R65, R67, !PT ;  /* 0x0000004108087276 */ /* 0x000fe40007810043 */
[----:B------:R-:W-:Y:S02]  /*4730*/  FSEL R24, R24, -INF , P1 ;  /* 0xff80000018187808 */ /* 0x000fe40000800000 */
[C---:B------:R-:W-:Y:S01]  /*4740*/  ISETP.GE.AND P1, PT, R91.reuse, R166, PT ;  /* 0x000000a65b00720c */ /* 0x040fe20003f26270 */
[----:B------:R-:W-:Y:S01]  /*4750*/  VIADD R33, R91, 0x69 ;  /* 0x000000695b217836 */ /* 0x000fe20000000000 */
[----:B------:R-:W-:Y:S01]  /*4760*/  ISETP.GE.AND P2, PT, R41, R167, PT ;  /* 0x000000a72900720c */ /* 0x000fe20003f46270 */
        /* <DEDUP_REMOVED lines=48> */
[----:B------:R-:W-:Y:S01]  /*4a70*/  FSEL R12, R12, -INF , P4 ;  /* 0xff8000000c0c7808 */ /* 0x000fe20002000000 */
[----:B------:R-:W-:Y:S01]  /*4a80*/  VIADD R91, R91, 0x79 ;  /* 0x000000795b5b7836 */ /* 0x000fe20000000000 */
[----:B------:R-:W-:Y:S02]  /*4a90*/  FMNMX3.FTZ R10, R10, R195, R197, !PT ;  /* 0x000000c30a0a7276 */ /* 0x000fe400078100c5 */
[C---:B------:R-:W-:Y:S02]  /*4aa0*/  ISETP.GE.AND P3, PT, R35.reuse, R166, PT ;  /* 0x000000a62300720c */ /* 0x040fe40003f66270 */
[----:B------:R-:W-:Y:S02]  /*4ab0*/  ISETP.GE.AND P5, PT, R35, R164, PT ;  /* 0x000000a42300720c */ /* 0x000fe40003fa6270 */
[----:B------:R-:W-:-:S02]  /*4ac0*/  FMNMX3.FTZ R16, R16, R135, R55, !PT ;  /* 0x0000008710107276 */ /* 0x000fc40007810037 */
[----:B------:R-:W-:Y:S02]  /*4ad0*/  FSEL R35, R12, -INF , !P6 ;  /* 0xff8000000c237808 */ /* 0x000fe40007000000 */
[----:B------:R-:W-:Y:S02]  /*4ae0*/  FMNMX3.FTZ R12, R10, R133, R123, !PT ;  /* 0x000000850a0c7276 */ /* 0x000fe4000781007b */
[C---:B------:R-:W-:Y:S02]  /*4af0*/  ISETP.GE.AND P4, PT, R91.reuse, R168, PT ;  /* 0x000000a85b00720c */ /* 0x040fe40003f86270 */
[----:B------:R-:W-:Y:S02]  /*4b00*/  FMNMX3.FTZ R16, R16, R53, R51, !PT ;  /* 0x0000003510107276 */ /* 0x000fe40007810033 */
[----:B------:R-:W-:Y:S02]  /*4b10*/  FMNMX3.FTZ R12, R12, R115, R187, !PT ;  /* 0x000000730c0c7276 */ /* 0x000fe400078100bb */
[----:B------:R-:W-:-:S02]  /*4b20*/  ISETP.GE.AND P6, PT, R91, R167, PT ;  /* 0x000000a75b00720c */ /* 0x000fc40003fc6270 */
[----:B------:R-:W-:Y:S02]  /*4b30*/  FSEL R13, R13, -INF , P4 ;  /* 0xff8000000d0d7808 */ /* 0x000fe40002000000 */
[----:B------:R-:W-:Y:S02]  /*4b40*/  FMNMX3.FTZ R16, R16, R49, R40, !PT ;  /* 0x0000003110107276 */ /* 0x000fe40007810028 */
[----:B------:R-:W-:Y:S02]  /*4b50*/  FMNMX3.FTZ R12, R12, R185, R173, !PT ;  /* 0x000000b90c0c7276 */ /* 0x000fe400078100ad */
[----:B------:R-:W-:Y:S02]  /*4b60*/  FSEL R42, R13, -INF , !P6 ;  /* 0xff8000000d2a7808 */ /* 0x000fe40007000000 */
[----:B------:R-:W-:Y:S02]  /*4b70*/  FMNMX3.FTZ R13, R16, R34, R35, !PT ;  /* 0x00000022100d7276 */ /* 0x000fe40007810023 */
[----:B------:R-:W-:-:S02]  /*4b80*/  FMNMX3.FTZ R12, R12, R177, R181, !PT ;  /* 0x000000b10c0c7276 */ /* 0x000fc400078100b5 */
[----:B------:R-:W-:Y:S02]  /*4b90*/  FMNMX.FTZ R10, R42, R13, !PT ;  /* 0x0000000d2a0a7209 */ /* 0x000fe40007810000 */
[-C--:B------:R-:W-:Y:S02]  /*4ba0*/  ISETP.GE.AND P1, PT, R41, R166.reuse, PT ;  /* 0x000000a62900720c */ /* 0x080fe40003f26270 */
[----:B------:R-:W-:Y:S02]  /*4bb0*/  FMNMX3.FTZ R12, R12, R139, R125, !PT ;  /* 0x0000008b0c0c7276 */ /* 0x000fe4000781007d */
[----:B------:R-:W-:Y:S01]  /*4bc0*/  FSEL R63, R26, -INF , !P2 ;  /* 0xff8000001a3f7808 */ /* 0x000fe20005000000 */
[----:B------:R-:W1:Y:S01]  /*4bd0*/  SHFL.BFLY PT, R13, R10, 0x2, 0x1f ;  /* 0x0c401f000a0d7f89 */ /* 0x000e6200000e0000 */
        /* <DEDUP_REMOVED lines=40> */
[----:B------:R-:W-:Y:S01]  /*4e60*/  FFMA.FTZ R57, R0, R105, -R46 ;  /* 0x0000006900397223 */ /* 0x000fe2000001082e */
[----:B-1----:R-:W-:-:S04]  /*4e70*/  FMNMX.FTZ R0, R10, R13, !PT ;  /* 0x0000000d0a007209 */ /* 0x002fc80007810000 */
[----:B------:R-:W-:Y:S01]  /*4e80*/  FSETP.NEU.FTZ.AND P1, PT, R0, -INF , PT ;  /* 0xff8000000000780b */ /* 0x000fe20003f3d000 */
[----:B------:R-:W-:Y:S01]  /*4e90*/  FMUL.FTZ R24, R105, R0 ;  /* 0x0000000069187220 */ /* 0x000fe20000410000 */
[----:B------:R-:W-:-:S04]  /*4ea0*/  FFMA.FTZ R26, R65, R105, -R46 ;  /* 0x00000069411a7223 */ /* 0x000fc8000001082e */
[----:B------:R-:W-:-:S05]  /*4eb0*/  FSEL R24, R24, RZ, P1 ;  /* 0x000000ff18187208 */ /* 0x000fca0000800000 */
[----:B------:R-:W-:Y:S01]  /*4ec0*/  FFMA.FTZ R65, R9, R105, -R24 ;  /* 0x0000006909417223 */ /* 0x000fe20000010818 */
[----:B------:R-:W-:-:S04]  /*4ed0*/  IMAD.IADD R9, R102, 0x1, R101 ;  /* 0x0000000166097824 */ /* 0x000fc800078e0265 */
[----:B------:R-:W-:-:S05]  /*4ee0*/  IMAD R144, R9, 0x2, R150 ;  /* 0x0000000209907824 */ /* 0x000fca00078e0296 */
[----:B------:R-:W1:Y:S01]  /*4ef0*/  LDSM.16.MT88.4 R92, [R144+0x6000] ;  /* 0x00600000905c783b */ /* 0x000e620000004200 */
[--C-:B------:R-:W-:Y:S02]  /*4f00*/  IMAD.IADD R103, R7, 0x1, R144.reuse ;  /* 0x0000000107677824 */ /* 0x100fe400078e0290 */
[----:B------:R-:W-:Y:S02]  /*4f10*/  IMAD.IADD R140, R5, 0x1, R144 ;  /* 0x00000001058c7824 */ /* 0x000fe400078e0290 */
[-CC-:B------:R-:W-:Y:S01]  /*4f20*/  FFMA.FTZ R52, R79, R105.reuse, -R46.reuse ;  /* 0x000000694f347223 */ /* 0x180fe2000001082e */
[----:B------:R-:W-:Y:S02]  /*4f30*/  IMAD.IADD R102, R5, 0x1, R103 ;  /* 0x0000000105667824 */ /* 0x000fe400078e0267 */
[-CC-:B------:R-:W-:Y:S01]  /*4f40*/  FFMA.FTZ R47, R81, R105.reuse, -R46.reuse ;  /* 0x00000069512f7223 */ /* 0x180fe2000001082e */
[-CC-:B------:R-:W-:Y:S01]  /*4f50*/  FFMA.FTZ R44, R83, R105.reuse, -R46.reuse ;  /* 0x00000069532c7223 */ /* 0x180fe2000001082e */
[-CC-:B------:R-:W-:Y:S01]  /*4f60*/  FFMA.FTZ R30, R85, R105.reuse, -R46.reuse ;  /* 0x00000069551e7223 */ /* 0x180fe2000001082e */
[-C--:B------:R-:W-:Y:S01]  /*4f70*/  FFMA.FTZ R27, R87, R105.reuse, -R46 ;  /* 0x00000069571b7223 */ /* 0x080fe2000001082e */
[-CC-:B------:R-:W-:Y:S01]  /*4f80*/  FFMA.FTZ R50, R8, R105.reuse, -R24.reuse ;  /* 0x0000006908327223 */ /* 0x180fe20000010818 */
[-CC-:B------:R-:W-:Y:S01]  /*4f90*/  FFMA.FTZ R48, R77, R105.reuse, -R24.reuse ;  /* 0x000000694d307223 */ /* 0x180fe20000010818 */
[-C--:B------:R-:W-:Y:S01]  /*4fa0*/  FFMA.FTZ R61, R11, R105.reuse, -R24 ;  /* 0x000000690b3d7223 */ /* 0x080fe20000010818 */
[----:B------:R-:W2:Y:S04]  /*4fb0*/  LDSM.16.MT88.4 R84, [R140+0x6000] ;  /* 0x006000008c54783b */ /* 0x000ea80000004200 */
[----:B------:R-:W3:Y:S04]  /*4fc0*/  LDSM.16.MT88.4 R76, [R103+0x6000] ;  /* 0x00600000674c783b */ /* 0x000ee80000004200 */
[----:B------:R-:W4:Y:S01]  /*4fd0*/  LDSM.16.MT88.4 R8, [R102+0x6000] ;  /* 0x006000006608783b */ /* 0x000f220000004200 */
[----:B------:R-:W-:Y:S03]  /*4fe0*/  MUFU.EX2 R57, R57 ;  /* 0x0000003900397308 */ /* 0x000fe60000000800 */
[----:B------:R-:W5:Y:S05]  /*4ff0*/  LDSM.16.MT88.4 R12, [R144+0x6800] ;  /* 0x00680000900c783b */ /* 0x000f6a0000004200 */
[----:B------:R-:W-:Y:S01]  /*5000*/  MUFU.EX2 R65, R65 ;  /* 0x0000004100417308 */ /* 0x000fe20000000800 */
[-C--:B------:R-:W-:Y:S01]  /*5010*/  FFMA.FTZ R41, R89, R105.reuse, -R46 ;  /* 0x0000006959297223 */ /* 0x080fe2000001082e */
[-CC-:B------:R-:W-:Y:S01]  /*5020*/  FFMA.FTZ R32, R75, R105.reuse, -R24.reuse ;  /* 0x000000694b207223 */ /* 0x180fe20000010818 */
[-CC-:B------:R-:W-:Y:S01]  /*5030*/  FFMA.FTZ R7, R71, R105.reuse, -R24.reuse ;  /* 0x0000006947077223 */ /* 0x180fe20000010818 */
[-CC-:B------:R-:W-:Y:S01]  /*5040*/  FFMA.FTZ R28, R69, R105.reuse, -R24.reuse ;  /* 0x00000069451c7223 */ /* 0x180fe20000010818 */
[----:B------:R-:W5:Y:S03]  /*5050*/  LDSM.16.MT88.4 R16, [R103+0x6800] ;  /* 0x006800006710783b */ /* 0x000f660000004200 */
[----:B------:R-:W1:Y:S01]  /*5060*/  MUFU.EX2 R52, R52 ;  /* 0x0000003400347308 */ /* 0x000e620000000800 */
[----:B------:R-:W5:Y:S07]  /*5070*/  LDSM.16.MT88.4 R20, [R140+0x6800] ;  /* 0x006800008c14783b */ /* 0x000f6e0000004200 */
[----:B------:R-:W-:Y:S08]  /*5080*/  MUFU.EX2 R47, R47 ;  /* 0x0000002f002f7308 */ /* 0x000ff00000000800 */
[----:B------:R-:W2:Y:S08]  /*5090*/  MUFU.EX2 R44, R44 ;  /* 0x0000002c002c7308 */ /* 0x000eb00000000800 */
[----:B------:R-:W3:Y:S08]  /*50a0*/  MUFU.EX2 R50, R50 ;  /* 0x0000003200327308 */ /* 0x000ef00000000800 */
[----:B------:R-:W-:Y:S08]  /*50b0*/  MUFU.EX2 R48, R48 ;  /* 0x0000003000307308 */ /* 0x000ff00000000800 */
[----:B------:R-:W4:Y:S01]  /*50c0*/  MUFU.EX2 R61, R61 ;  /* 0x0000003d003d7308 */ /* 0x000f220000000800 */
[----:B------:R-:W-:Y:S01]  /*50d0*/  FFMA.FTZ R5, R73, R105, -R24 ;  /* 0x0000006949057223 */ /* 0x000fe20000010818 */
[----:B-1----:R-:W-:-:S02]  /*50e0*/  F2FP.BF16.F32.PACK_AB R68, R52, R57 ;  /* 0x000000393444723e */ /* 0x002fc400000010ff */
[----:B--2---:R-:W-:Y:S02]  /*50f0*/  F2FP.BF16.F32.PACK_AB R70, R44, R47 ;  /* 0x0000002f2c46723e */ /* 0x004fe400000010ff */
[----:B---3--:R-:W-:Y:S02]  /*5100*/  F2FP.BF16.F32.PACK_AB R69, R65, R50 ;  /* 0x000000324145723e */ /* 0x008fe400000010ff */
        /* <DEDUP_REMOVED lines=38> */
[C---:B-1----:R-:W-:Y:S07]  /*5370*/  HMMA.16816.F32.BF16 R72, R8.reuse, R12, R72 ;  /* 0x0000000c0848723c */ /* 0x042fee0000041848 */
[----:B------:R-:W-:Y:S01]  /*5380*/  MUFU.EX2 R67, R67 ;  /* 0x0000004300437308 */ /* 0x000fe20000000800 */
[C---:B------:R-:W-:Y:S01]  /*5390*/  HMMA.16816.F32.BF16 R68, R8.reuse, R14, R68 ;  /* 0x0000000e0844723c */ /* 0x040fe20000041844 */
[----:B------:R-:W1:Y:S06]  /*53a0*/  LDSM.16.MT88.4 R12, [R103+0x7000] ;  /* 0x00700000670c783b */ /* 0x000e6c0000004200 */
[----:B------:R-:W4:Y:S08]  /*53b0*/  MUFU.EX2 R56, R56 ;  /* 0x0000003800387308 */ /* 0x000f300000000800 */
[----:B------:R-:W-:Y:S01]  /*53c0*/  MUFU.EX2 R101, R101 ;  /* 0x0000006500657308 */ /* 0x000fe20000000800 */
[----:B------:R-:W-:Y:S01]  /*53d0*/  HMMA.16816.F32.BF16 R84, R8, R22, R84 ;  /* 0x000000160854723c */ /* 0x000fe20000041854 */
[----:B------:R-:W5:Y:S06]  /*53e0*/  LDSM.16.MT88.4 R20, [R144+0x7000] ;  /* 0x007000009014783b */ /* 0x000f6c0000004200 */
[----:B------:R-:W2:Y:S08]  /*53f0*/  MUFU.EX2 R54, R54 ;  /* 0x0000003600367308 */ /* 0x000eb00000000800 */
[----:B------:R-:W-:Y:S08]  /*5400*/  MUFU.EX2 R109, R109 ;  /* 0x0000006d006d7308 */ /* 0x000ff00000000800 */
[----:B------:R-:W1:Y:S01]  /*5410*/  MUFU.EX2 R58, R58 ;  /* 0x0000003a003a7308 */ /* 0x000e620000000800 */
[----:B---3--:R-:W-:-:S02]  /*5420*/  F2FP.BF16.F32.PACK_AB R8, R60, R107 ;  /* 0x0000006b3c08723e */ /* 0x008fc400000010ff */
[----:B----4-:R-:W-:Y:S02]  /*5430*/  F2FP.BF16.F32.PACK_AB R10, R56, R67 ;  /* 0x00000043380a723e */ /* 0x010fe400000010ff */
[----:B--2---:R-:W-:Y:S02]  /*5440*/  F2FP.BF16.F32.PACK_AB R9, R54, R101 ;  /* 0x000000653609723e */ /* 0x004fe400000010ff */
[----:B-1----:R-:W-:-:S07]  /*5450*/  F2FP.BF16.F32.PACK_AB R11, R58, R109 ;  /* 0x0000006d3a0b723e */ /* 0x002fce00000010ff */
        /* <DEDUP_REMOVED lines=55> */
[----:B------:R-:W-:Y:S01]  /*57d0*/  HMMA.16816.F32.BF16 R84, R8, R22, R84 ;  /* 0x000000160854723c */ /* 0x000fe20000041854 */
[----:B------:R-:W5:Y:S06]  /*57e0*/  LDSM.16.MT88.4 R20, [R144+0x8000] ;  /* 0x008000009014783b */ /* 0x000f6c0000004200 */
[----:B------:R-:W1:Y:S08]  /*57f0*/  MUFU.EX2 R173, R173 ;  /* 0x000000ad00ad7308 */ /* 0x000e700000000800 */
[----:B------:R-:W-:Y:S08]  /*5800*/  MUFU.EX2 R112, R112 ;  /* 0x0000007000707308 */ /* 0x000ff00000000800 */
[----:B------:R-:W3:Y:S01]  /*5810*/  MUFU.EX2 R139, R139 ;  /* 0x0000008b008b7308 */ /* 0x000ee20000000800 */
[----:B--2---:R-:W-:-:S02]  /*5820*/  F2FP.BF16.F32.PACK_AB R8, R175, R108 ;  /* 0x0000006caf08723e */ /* 0x004fc400000010ff */
[----:B----4-:R-:W-:Y:S02]  /*5830*/  F2FP.BF16.F32.PACK_AB R10, R169, R106 ;  /* 0x0000006aa90a723e */ /* 0x010fe400000010ff */
[----:B-1----:R-:W-:Y:S02]  /*5840*/  F2FP.BF16.F32.PACK_AB R9, R173, R110 ;  /* 0x0000006ead09723e */ /* 0x002fe400000010ff */
        /* <DEDUP_REMOVED lines=47> */
[----:B------:R-:W-:Y:S01]  /*5b40*/  FADD.FTZ R65, R50, R65 ;  /* 0x0000004132417221 */ /* 0x000fe20000010000 */
[----:B------:R-:W-:Y:S03]  /*5b50*/  MUFU.EX2 R55, R55 ;  /* 0x0000003700377308 */ /* 0x000fe60000000800 */
[C---:B--2---:R-:W-:Y:S05]  /*5b60*/  HMMA.16816.F32.BF16 R72, R8.reuse, R12, R72 ;  /* 0x0000000c0848723c */ /* 0x044fea0000041848 */
[----:B------:R-:W-:Y:S03]  /*5b70*/  MUFU.EX2 R124, R124 ;  /* 0x0000007c007c7308 */ /* 0x000fe60000000800 */
[----:B------:R-:W-:Y:S01]  /*5b80*/  HMMA.16816.F32.BF16 R68, R8, R14, R68 ;  /* 0x0000000e0844723c */ /* 0x000fe20000041844 */
[----:B------:R-:W2:Y:S04]  /*5b90*/  LDSM.16.MT88.4 R12, [R140+0x9000] ;  /* 0x009000008c0c783b */ /* 0x000ea80000004200 */
[----:B------:R-:W-:Y:S01]  /*5ba0*/  MUFU.EX2 R51, R51 ;  /* 0x0000003300337308 */ /* 0x000fe20000000800 */
[----:B------:R-:W-:-:S02]  /*5bb0*/  FADD.FTZ R52, R57, R52 ;  /* 0x0000003439347221 */ /* 0x000fc40000010000 */
[C---:B------:R-:W-:Y:S05]  /*5bc0*/  HMMA.16816.F32.BF16 R88, R8.reuse, R20, R88 ;  /* 0x000000140858723c */ /* 0x040fea0000041858 */
        /* <DEDUP_REMOVED lines=17> */
[C---:B------:R-:W-:Y:S01]  /*5ce0*/  HMMA.16816.F32.BF16 R92, R8.reuse, R18, R92 ;  /* 0x00000012085c723c */ /* 0x040fe2000004185c */
[----:B------:R-:W1:Y:S07]  /*5cf0*/  LDSM.16.MT88.4 R16, [R102+0x9000] ;  /* 0x009000006610783b */ /* 0x000e6e0000004200 */
        /* <DEDUP_REMOVED lines=16> */
[----:B------:R-:W-:Y:S02]  /*5e00*/  FADD.FTZ R109, R109, R54 ;  /* 0x000000366d6d7221 */ /* 0x000fe40000010000 */
[C---:B------:R-:W-:Y:S01]  /*5e10*/  HMMA.16816.F32.BF16 R84, R8.reuse, R14, R84 ;  /* 0x0000000e0854723c */ /* 0x040fe20000041854 */
[----:B------:R-:W3:Y:S01]  /*5e20*/  LDSM.16.MT88.4 R12, [R144+0x9800] ;  /* 0x00980000900c783b */ /* 0x000ee20000004200 */
[----:B------:R-:W-:Y:S01]  /*5e30*/  FADD.FTZ R56, R56, R67 ;  /* 0x0000004338387221 */ /* 0x000fe20000010000 */
[----:B------:R-:W-:Y:S01]  /*5e40*/  FADD.FTZ R58, R58, R109 ;  /* 0x0000006d3a3a7221 */ /* 0x000fe20000010000 */
[-C--:B------:R-:W-:Y:S01]  /*5e50*/  FFMA.FTZ R44, R40, R105.reuse, -R46 ;  /* 0x00000069282c7223 */ /* 0x080fe2000001082e */
[-CC-:B------:R-:W-:Y:S01]  /*5e60*/  FFMA.FTZ R33, R33, R105.reuse, -R24.reuse ;  /* 0x0000006921217223 */ /* 0x180fe20000010818 */
[-CC-:B------:R-:W-:Y:S02]  /*5e70*/  FFMA.FTZ R31, R31, R105.reuse, -R24.reuse ;  /* 0x000000691f1f7223 */ /* 0x180fe40000010818 */
[----:B-1----:R-:W-:Y:S01]  /*5e80*/  HMMA.16816.F32.BF16 R72, R8, R16, R72 ;  /* 0x000000100848723c */ /* 0x002fe20000041848 */
[-C--:B------:R-:W-:Y:S01]  /*5e90*/  FFMA.FTZ R29, R29, R105.reuse, -R24 ;  /* 0x000000691d1d7223 */ /* 0x080fe20000010818 */
[----:B------:R-:W-:Y:S01]  /*5ea0*/  FADD.FTZ R133, R133, R56 ;  /* 0x0000003885857221 */ /* 0x000fe20000010000 */
[----:B------:R-:W-:Y:S01]  /*5eb0*/  FADD.FTZ R123, R123, R58 ;  /* 0x0000003a7b7b7221 */ /* 0x000fe20000010000 */
[-CC-:B------:R-:W-:Y:S01]  /*5ec0*/  FFMA.FTZ R34, R34, R105.reuse, -R46.reuse ;  /* 0x0000006922227223 */ /* 0x180fe2000001082e */
[----:B------:R-:W-:-:S03]  /*5ed0*/  FFMA.FTZ R40, R35, R105, -R46 ;  /* 0x0000006923287223 */ /* 0x000fc6000001082e */
[----:B------:R-:W-:Y:S01]  /*5ee0*/  HMMA.16816.F32.BF16 R68, R8, R18, R68 ;  /* 0x000000120844723c */ /* 0x000fe20000041844 */
[----:B------:R-:W1:Y:S01]  /*5ef0*/  LDSM.16.MT88.4 R16, [R103+0x9800] ;  /* 0x009800006710783b */ /* 0x000e620000004200 */
        /* <DEDUP_REMOVED lines=35> */
[----:B------:R-:W2:Y:S01]  /*6130*/  LDSM.16.MT88.4 R12, [R102+0x9800] ;  /* 0x00980000660c783b */ /* 0x000ea20000004200 */
        /* <DEDUP_REMOVED lines=96> */
.L_x_13848:
        /* <DEDUP_REMOVED lines=8> */
.L_x_13849:
[----:B------:R-:W-:Y:S05]  /*67c0*/  BSYNC.RECONVERGENT B0 ;  /* 0x0000000000007941 */ /* 0x000fea0003800200 */
.L_x_13847:
[C---:B------:R-:W-:Y:S01]  /*67d0*/  IMAD.SHL.U32 R5, R38.reuse, 0x20, RZ ;  /* 0x0000002026057824 */ /* 0x040fe200078e00ff */
[----:B------:R-:W-:Y:S01]  /*67e0*/  SHF.L.U64.HI R4, R38, 0x5, R39 ;  /* 0x0000000526047819 */ /* 0x000fe20000010227 */
[----:B------:R-:W-:Y:S01]  /*67f0*/  @!PT LDS RZ, [RZ] ;  /* 0x00000000fffff984 */ /* 0x000fe20000000800 */
[----:B------:R-:W-:Y:S01]  /*6800*/  @!PT LDS RZ, [RZ] ;  /* 0x00000000fffff984 */ /* 0x000fe20000000800 */
[----:B------:R-:W-:Y:S01]  /*6810*/  @!PT LDS RZ, [RZ] ;  /* 0x00000000fffff984 */ /* 0x000fe20000000800 */
[----:B------:R-:W-:Y:S01]  /*6820*/  LDGSTS.E.BYPASS.LTC128B.128 [R37+0x6000], desc[UR4][R158.64] ;  /* 0x060000009e257fae */ /* 0x000fe2000b981a04 */
[----:B------:R-:W-:Y:S02]  /*6830*/  BSSY.RECONVERGENT B1, `(.L_x_13850) ;  /* 0x00000e8000017945 */ /* 0x000fe40003800200 */
        /* <DEDUP_REMOVED lines=19> */
[----:B------:R-:W-:Y:S04]  /*6970*/  LDGSTS.E.BYPASS.LTC128B.128 [R37+0x9000], desc[UR4][R20.64] ;  /* 0x0900000014257fae */ /* 0x000fe8000b981a04 */
[----:B------:R2:W-:Y:S04]  /*6980*/  LDGSTS.E.BYPASS.LTC128B.128 [R37+0x9800], desc[UR4][R22.64] ;  /* 0x0980000016257fae */ /* 0x0005e8000b981a04 */
[----:B------:R-:W-:Y:S04]  /*6990*/  LDSM.16.M88.4 R44, [R149] ;  /* 0x00000000952c783b */ /* 0x000fe80000000200 */
[----:B------:R-:W2:Y:S04]  /*69a0*/  LDSM.16.M88.4 R16, [R148+0x3000] ;  /* 0x003000009410783b */ /* 0x000ea80000000200 */
[----:B------:R-:W-:Y:S04]  /*69b0*/  LDSM.16.M88.4 R116, [R147] ;  /* 0x000000009374783b */ /* 0x000fe80000000200 */
[----:B-1----:R-:W1:Y:S04]  /*69c0*/  LDSM.16.M88.4 R8, [R148+0x3800] ;  /* 0x003800009408783b */ /* 0x002e680000000200 */
        /* <DEDUP_REMOVED lines=70> */
[C---:B---3--:R-:W-:Y:S08]  /*6e30*/  HMMA.16816.F32.BF16 R48, R112.reuse, R124, R48 ;  /* 0x0000007c7030723c */ /* 0x048ff00000041830 */
[----:B------:R-:W-:Y:S01]  /*6e40*/  HMMA.16816.F32.BF16 R44, R112, R126, R44 ;  /* 0x0000007e702c723c */ /* 0x000fe2000004182c */
[----:B------:R-:W3:Y:S07]  /*6e50*/  LDSM.16.M88.4 R124, [R141+0x4000] ;  /* 0x004000008d7c783b */ /* 0x000eee0000000200 */
[C---:B-1----:R-:W-:Y:S08]  /*6e60*/  HMMA.16816.F32.BF16 R40, R120.reuse, R108, R40 ;  /* 0x0000006c7828723c */ /* 0x042ff00000041828 */
[----:B------:R-:W-:Y:S01]  /*6e70*/  HMMA.16816.F32.BF16 R32, R120, R110, R32 ;  /* 0x0000006e7820723c */ /* 0x000fe20000041820 */
[----:B------:R-:W1:Y:S07]  /*6e80*/  LDSM.16.M88.4 R108, [R141+0x3800] ;  /* 0x003800008d6c783b */ /* 0x000e6e0000000200 */
[C---:B--2---:R-:W-:Y:S08]  /*6e90*/  HMMA.16816.F32.BF16 R64, R112.reuse, R116, R64 ;  /* 0x000000747040723c */ /* 0x044ff00000041840 */
[----:B------:R-:W-:Y:S01]  /*6ea0*/  HMMA.16816.F32.BF16 R60, R112, R118, R60 ;  /* 0x00000076703c723c */ /* 0x000fe2000004183c */
[----:B------:R-:W2:Y:S04]  /*6eb0*/  LDSM.16.M88.4 R116, [R141+0x2800] ;  /* 0x002800008d74783b */ /* 0x000ea80000000200 */
[----:B------:R-:W4:Y:S03]  /*6ec0*/  LDSM.16.M88.4 R112, [R141+0x3000] ;  /* 0x003000008d70783b */ /* 0x000f260000000200 */
[C---:B---3--:R-:W-:Y:S08]  /*6ed0*/  HMMA.16816.F32.BF16 R4, R120.reuse, R124, R4 ;  /* 0x0000007c7804723c */ /* 0x048ff00000041804 */
[C---:B------:R-:W-:Y:S08]  /*6ee0*/  HMMA.16816.F32.BF16 R104, R120.reuse, R126, R104 ;  /* 0x0000007e7868723c */ /* 0x040ff00000041868 */
[C---:B-1----:R-:W-:Y:S08]  /*6ef0*/  HMMA.16816.F32.BF16 R12, R120.reuse, R108, R12 ;  /* 0x0000006c780c723c */ /* 0x042ff0000004180c */
[C---:B------:R-:W-:Y:S01]  /*6f00*/  HMMA.16816.F32.BF16 R8, R120.reuse, R110, R8 ;  /* 0x0000006e7808723c */ /* 0x040fe20000041808 */
[----:B------:R-:W1:Y:S07]  /*6f10*/  LDSM.16.M88.4 R108, [R141+0x5800] ;  /* 0x005800008d6c783b */ /* 0x000e6e0000000200 */
[C---:B--2---:R-:W-:Y:S08]  /*6f20*/  HMMA.16816.F32.BF16 R28, R120.reuse, R116, R28 ;  /* 0x00000074781c723c */ /* 0x044ff0000004181c */
[C---:B------:R-:W-:Y:S01]  /*6f30*/  HMMA.16816.F32.BF16 R24, R120.reuse, R118, R24 ;  /* 0x000000767818723c */ /* 0x040fe20000041818 */
[----:B------:R-:W2:Y:S07]  /*6f40*/  LDSM.16.M88.4 R116, [R141+0x4800] ;  /* 0x004800008d74783b */ /* 0x000eae0000000200 */
[C---:B----4-:R-:W-:Y:S08]  /*6f50*/  HMMA.16816.F32.BF16 R20, R120.reuse, R112, R20 ;  /* 0x000000707814723c */ /* 0x050ff00000041814 */
[----:B------:R-:W-:Y:S01]  /*6f60*/  HMMA.16816.F32.BF16 R16, R120, R114, R16 ;  /* 0x000000727810723c */ /* 0x000fe20000041810 */
[----:B------:R-:W3:Y:S01]  /*6f70*/  LDSM.16.M88.4 R112, [R141+0x5000] ;  /* 0x005000008d70783b */ /* 0x000ee20000000200 */
[----:B------:R-:W-:-:S06]  /*6f80*/  DEPBAR.LE SB0, 0x0 ;  /* 0x000080000000791a */ /* 0x000fcc0000000000 */
[C---:B-1----:R-:W-:Y:S01]  /*6f90*/  HMMA.16816.F32.BF16 R48, R120.reuse, R108, R48 ;  /* 0x0000006c7830723c */ /* 0x042fe20000041830 */
[----:B------:R-:W-:Y:S01]  /*6fa0*/  VIADD R108, R100, 0xfffffffe ;  /* 0xfffffffe646c7836 */ /* 0x000fe20000000000 */
[----:B------:R-:W-:Y:S04]  /*6fb0*/  BAR.SYNC.DEFER_BLOCKING 0x0 ;  /* 0x0000000000007b1d */ /* 0x000fe80000010000 */
[----:B------:R-:W-:Y:S02]  /*6fc0*/  ISETP.GT.AND P1, PT, R108, R155, PT ;  /* 0x0000009b6c00720c */ /* 0x000fe40003f24270 */
[C---:B------:R-:W-:Y:S08]  /*6fd0*/  HMMA.16816.F32.BF16 R44, R120.reuse, R110, R44 ;  /* 0x0000006e782c723c */ /* 0x040ff0000004182c */
[C---:B--2---:R-:W-:Y:S08]  /*6fe0*/  HMMA.16816.F32.BF16 R64, R120.reuse, R116, R64 ;  /* 0x000000747840723c */ /* 0x044ff00000041840 */
[C---:B------:R-:W-:Y:S08]  /*6ff0*/  HMMA.16816.F32.BF16 R60, R120.reuse, R118, R60 ;  /* 0x00000076783c723c */ /* 0x040ff0000004183c */
[C---:B---3--:R-:W-:Y:S08]  /*7000*/  HMMA.16816.F32.BF16 R56, R120.reuse, R112, R56 ;  /* 0x000000707838723c */ /* 0x048ff00000041838 */
[----:B------:R-:W-:Y:S01]  /*7010*/  HMMA.16816.F32.BF16 R52, R120, R114, R52 ;  /* 0x000000727834723c */ /* 0x000fe20000041834 */
[----:B------:R-:W-:-:S04]  /*7020*/  NOP ;  /* 0x0000000000007918 */ /* 0x000fc80000000000 */
[----:B------:R-:W-:-:S15]  /*7030*/  @!P1 BRA `(.L_x_13851) ;  /* 0x00000004009c9947 */ /* 0x000fde0003800000 */
[----:B------:R-:W-:Y:S04]  /*7040*/  BSSY.RECONVERGENT B0, `(.L_x_13852) ;  /* 0x000004a000007945 */ /* 0x000fe80003800200 */
[----:B------:R-:W-:Y:S05]  /*7050*/  @!P0 BRA `(.L_x_13853) ;  /* 0x0000000400008947 */ /* 0x000fea0003800000 */
[----:B------:R-:W2:Y:S01]  /*7060*/  LD.E R116, desc[UR4][R2.64+0x170] ;  /* 0x0001700402747980 */ /* 0x000ea2000c101900 */
[----:B------:R-:W-:Y:S02]  /*7070*/  IADD3 R114, PT, PT, R100, -0x1, RZ ;  /* 0xffffffff64727810 */ /* 0x000fe40007ffe0ff */
[----:B------:R-:W-:-:S03]  /*7080*/  MOV R110, RZ ;  /* 0x000000ff006e7202 */ /* 0x000fc60000000f00 */
[----:B------:R-:W-:-:S04]  /*7090*/  IMAD.SHL.U32 R114, R114, 0x80, RZ ;  /* 0x0000008072727824 */ /* 0x000fc800078e00ff */
[----:B------:R-:W-:Y:S01]  /*70a0*/  VIADD R114, R114, 0xffffff00 ;  /* 0xffffff0072727836 */ /* 0x000fe20000000000 */
        /* <DEDUP_REMOVED lines=59> */
.L_x_13853:
        /* <DEDUP_REMOVED lines=8> */
.L_x_13854:
[----:B------:R-:W-:Y:S05]  /*74e0*/  BSYNC.RECONVERGENT B0 ;  /* 0x0000000000007941 */ /* 0x000fea0003800200 */
.L_x_13852:
        /* <DEDUP_REMOVED lines=28> */
.L_x_13851:
[----:B------:R-:W-:Y:S05]  /*76b0*/  BSYNC.RECONVERGENT B1 ;  /* 0x0000000000017941 */ /* 0x000fea0003800200 */
.L_x_13850:
[----:B------:R-:W-:-:S04]  /*76c0*/  IMAD R101, R100, 0x80, R131 ;  /* 0x0000008064657824 */ /* 0x000fc800078e0283 */
[C---:B-1----:R-:W-:Y:S02]  /*76d0*/  VIADD R37, R101.reuse, 0xffffff00 ;  /* 0xffffff0065257836 */ /* 0x042fe40000000000 */
[----:B------:R-:W-:-:S03]  /*76e0*/  VIADD R109, R101, 0xffffff01 ;  /* 0xffffff01656d7836 */ /* 0x000fc60000000000 */
        /* <DEDUP_REMOVED lines=14> */
[C---:B------:R-:W-:Y:S02]  /*77d0*/  ISETP.GE.AND P0, PT, R37.reuse, R166, PT ;  /* 0x000000a62500720c */ /* 0x040fe40003f06270 */
[----:B------:R-:W-:Y:S02]  /*77e0*/  ISETP.GE.AND P2, PT, R37, R164, PT ;  /* 0x000000a42500720c */ /* 0x000fe40003f46270 */
[----:B------:R-:W-:Y:S01]  /*77f0*/  FSEL R37, R43, -INF , P1 ;  /* 0xff8000002b257808 */ /* 0x000fe20000800000 */
[----:B------:R-:W-:Y:S01]  /*7800*/  VIADD R43, R101, 0xffffff10 ;  /* 0xffffff10652b7836 */ /* 0x000fe20000000000 */
[----:B------:R-:W-:Y:S02]  /*7810*/  FSEL R34, R34, -INF , P0 ;  /* 0xff80000022227808 */ /* 0x000fe40000000000 */
[----:B------:R-:W-:-:S02]  /*7820*/  FSEL R32, R32, -INF , P3 ;  /* 0xff80000020207808 */ /* 0x000fc40001800000 */
[C---:B------:R-:W-:Y:S02]  /*7830*/  ISETP.GE.AND P0, PT, R43.reuse, R168, PT ;  /* 0x000000a82b00720c */ /* 0x040fe40003f06270 */
[----:B------:R-:W-:Y:S02]  /*7840*/  FSEL R222, R32, -INF , !P5 ;  /* 0xff80000020de7808 */ /* 0x000fe40006800000 */
[----:B------:R-:W-:Y:S02]  /*7850*/  FSEL R28, R28, -INF , P0 ;  /* 0xff8000001c1c7808 */ /* 0x000fe40000000000 */
[-C--:B------:R-:W-:Y:S02]  /*7860*/  ISETP.GE.AND P5, PT, R43, R167.reuse, PT ;  /* 0x000000a72b00720c */ /* 0x080fe40003fa6270 */
[----:B------:R-:W-:Y:S02]  /*7870*/  ISETP.GE.AND P6, PT, R109, R167, PT ;  /* 0x000000a76d00720c */ /* 0x000fe40003fc6270 */
[----:B------:R-:W-:-:S02]  /*7880*/  FSEL R114, R28, -INF , !P5 ;  /* 0xff8000001c727808 */ /* 0x000fc40006800000 */
[----:B------:R-:W2:Y:S01]  /*7890*/  LD.E R28, desc[UR4][R2.64+0xdc] ;  /* 0x0000dc04021c7980 */ /* 0x000ea2000c101900 */
[----:B------:R-:W-:Y:S01]  /*78a0*/  ISETP.GE.AND P4, PT, R109, R164, PT ;  /* 0x000000a46d00720c */ /* 0x000fe20003f86270 */
[----:B------:R-:W-:Y:S01]  /*78b0*/  VIADD R109, R101, 0xffffff09 ;  /* 0xffffff09656d7836 */ /* 0x000fe20000000000 */
[----:B------:R-:W-:Y:S02]  /*78c0*/  FSEL R214, R34, -INF , !P2 ;  /* 0xff80000022d67808 */ /* 0x000fe40005000000 */
[----:B------:R-:W-:Y:S02]  /*78d0*/  FSEL R37, R37, -INF , !P4 ;  /* 0xff80000025257808 */ /* 0x000fe40006000000 */
[----:B------:R-:W-:Y:S02]  /*78e0*/  ISETP.GE.AND P1, PT, R109, R168, PT ;  /* 0x000000a86d00720c */ /* 0x000fe40003f26270 */
[----:B------:R-:W-:Y:S02]  /*78f0*/  ISETP.GE.AND P2, PT, R43, R166, PT ;  /* 0x000000a62b00720c */ /* 0x000fe40003f46270 */
[----:B------:R-:W-:Y:S01]  /*7900*/  FSEL R224, R33, -INF , P1 ;  /* 0xff80000021e07808 */ /* 0x000fe20000800000 */
[----:B------:R-:W-:Y:S01]  /*7910*/  VIADD R33, R101, 0xffffff18 ;  /* 0xffffff1865217836 */ /* 0x000fe20000000000 */
[----:B------:R-:W-:Y:S01]  /*7920*/  ISETP.GE.AND P1, PT, R43, R164, PT ;  /* 0x000000a42b00720c */ /* 0x000fe20003f26270 */
[----:B------:R-:W-:Y:S01]  /*7930*/  VIADD R43, R101, 0xffffff11 ;  /* 0xffffff11652b7836 */ /* 0x000fe20000000000 */
[----:B------:R-:W-:-:S02]  /*7940*/  ISETP.GE.AND P4, PT, R109, R166, PT ;  /* 0x000000a66d00720c */ /* 0x000fc40003f86270 */
[----:B------:R-:W-:Y:S02]  /*7950*/  ISETP.GE.AND P3, PT, R109, R164, PT ;  /* 0x000000a46d00720c */ /* 0x000fe40003f66270 */
[----:B------:R-:W-:Y:S02]  /*7960*/  FSEL R35, R35, -INF , P4 ;  /* 0xff80000023237808 */ /* 0x000fe40002000000 */
[C---:B------:R-:W-:Y:S02]  /*7970*/  ISETP.GE.AND P4, PT, R43.reuse, R168, PT ;  /* 0x000000a82b00720c */ /* 0x040fe40003f86270 */
[----:B------:R-:W-:Y:S02]  /*7980*/  ISETP.GE.AND P0, PT, R43, R166, PT ;  /* 0x000000a62b00720c */ /* 0x000fe40003f06270 */
[----:B------:R-:W-:Y:S02]  /*7990*/  FSEL R41, R41, -INF , !P6 ;  /* 0xff80000029297808 */ /* 0x000fe40007000000 */
[----:B------:R-:W-:-:S02]  /*79a0*/  ISETP.GE.AND P6, PT, R109, R167, PT ;  /* 0x000000a76d00720c */ /* 0x000fc40003fc6270 */
[----:B------:R-:W-:Y:S02]  /*79b0*/  FSEL R216, R35, -INF , !P3 ;  /* 0xff80000023d87808 */ /* 0x000fe40005800000 */
[----:B------:R-:W-:Y:S01]  /*79c0*/  FSEL R208, R29, -INF , P4 ;  /* 0xff8000001dd07808 */ /* 0x000fe20002000000 */
[----:B------:R-:W-:Y:S01]  /*79d0*/  VIADD R29, R101, 0xffffff19 ;  /* 0xffffff19651d7836 */ /* 0x000fe20000000000 */
[----:B------:R-:W-:Y:S02]  /*79e0*/  ISETP.GE.AND P3, PT, R43, R164, PT ;  /* 0x000000a42b00720c */ /* 0x000fe40003f66270 */
[----:B------:R-:W-:Y:S02]  /*79f0*/  FSEL R31, R31, -INF , P0 ;  /* 0xff8000001f1f7808 */ /* 0x000fe40000000000 */
[----:B------:R-:W-:Y:S02]  /*7a00*/  FSEL R224, R224, -INF , !P6 ;  /* 0xff800000e0e07808 */ /* 0x000fe40007000000 */
[----:B------:R-:W-:-:S02]  /*7a10*/  FSEL R30, R30, -INF , P2 ;  /* 0xff8000001e1e7808 */ /* 0x000fc40001000000 */
[----:B------:R-:W-:Y:S02]  /*7a20*/  ISETP.GE.AND P6, PT, R43, R167, PT ;  /* 0x000000a72b00720c */ /* 0x000fe40003fc6270 */
[----:B------:R-:W-:Y:S02]  /*7a30*/  ISETP.GE.AND P2, PT, R33, R168, PT ;  /* 0x000000a82100720c */ /* 0x000fe40003f46270 */
[----:B------:R-:W-:Y:S02]  /*7a40*/  FSEL R204, R31, -INF , !P3 ;  /* 0xff8000001fcc7808 */ /* 0x000fe40005800000 */
[----:B------:R-:W-:Y:S01]  /*7a50*/  ISETP.GE.AND P3, PT, R29, R166, PT ;  /* 0x000000a61d00720c */ /* 0x000fe20003f66270 */
[----:B------:R-:W-:Y:S01]  /*7a60*/  VIADD R31, R101, 0xffffff20 ;  /* 0xffffff20651f7836 */ /* 0x000fe20000000000 */
[----:B------:R-:W-:Y:S02]  /*7a70*/  FSEL R202, R30, -INF , !P1 ;  /* 0xff8000001eca7808 */ /* 0x000fe40004800000 */
[----:B------:R-:W-:-:S02]  /*7a80*/  FSEL R208, R208, -INF , !P6 ;  /* 0xff800000d0d07808 */ /* 0x000fc40007000000 */
[----:B------:R-:W-:Y:S02]  /*7a90*/  FSEL R24, R24, -INF , P2 ;  /* 0xff80000018187808 */ /* 0x000fe40001000000 */
[----:B------:R-:W-:Y:S02]  /*7aa0*/  ISETP.GE.AND P1, PT, R33, R166, PT ;  /* 0x000000a62100720c */ /* 0x000fe40003f26270 */
        /* <DEDUP_REMOVED lines=9> */
[-C--:B------:R-:W-:Y:S01]  /*7b40*/  ISETP.GE.AND P2, PT, R29, R166.reuse, PT ;  /* 0x000000a61d00720c */ /* 0x080fe20003f46270 */
[----:B------:R-:W-:Y:S01]  /*7b50*/  VIADD R27, R101, 0xffffff28 ;  /* 0xffffff28651b7836 */ /* 0x000fe20000000000 */
[----:B------:R-:W-:-:S02]  /*7b60*/  ISETP.GE.AND P0, PT, R31, R166, PT ;  /* 0x000000a61f00720c */ /* 0x000fc40003f06270 */
[----:B------:R-:W-:Y:S01]  /*7b70*/  FSEL R212, R25, -INF , !P6 ;  /* 0xff80000019d47808 */ /* 0x000fe20007000000 */
[----:B------:R-:W-:Y:S01]  /*7b80*/  VIADD R25, R101, 0xffffff29 ;  /* 0xffffff2965197836 */ /* 0x000fe20000000000 */
[----:B------:R-:W-:Y:S02]  /*7b90*/  FSEL R20, R20, -INF , P1 ;  /* 0xff80000014147808 */ /* 0x000fe40000800000 */
[C---:B------:R-:W-:Y:S02]  /*7ba0*/  ISETP.GE.AND P3, PT, R29.reuse, R168, PT ;  /* 0x000000a81d00720c */ /* 0x040fe40003f66270 */
[----:B------:R-:W-:Y:S02]  /*7bb0*/  ISETP.GE.AND P1, PT, R29, R164, PT ;  /* 0x000000a41d00720c */ /* 0x000fe40003f26270 */
[----:B------:R-:W-:Y:S02]  /*7bc0*/  FSEL R23, R23, -INF , P2 ;  /* 0xff80000017177808 */ /* 0x000fe40001000000 */
[----:B------:R-:W-:-:S02]  /*7bd0*/  FSEL R22, R22, -INF , P0 ;  /* 0xff80000016167808 */ /* 0x000fc40000000000 */
[----:B------:R-:W-:Y:S02]  /*7be0*/  ISETP.GE.AND P6, PT, R29, R167, PT ;  /* 0x000000a71d00720c */ /* 0x000fe40003fc6270 */
[----:B------:R-:W-:Y:S02]  /*7bf0*/  ISETP.GE.AND P0, PT, R27, R168, PT ;  /* 0x000000a81b00720c */ /* 0x000fe40003f06270 */
[----:B------:R-:W-:Y:S02]  /*7c00*/  FSEL R21, R21, -INF , P3 ;  /* 0xff80000015157808 */ /* 0x000fe40001800000 */
[----:B------:R-:W-:Y:S02]  /*7c10*/  FSEL R116, R23, -INF , !P1 ;  /* 0xff80000017747808 */ /* 0x000fe40004800000 */
[----:B------:R-:W-:Y:S01]  /*7c20*/  ISETP.GE.AND P1, PT, R25, R166, PT ;  /* 0x000000a61900720c */ /* 0x000fe20003f26270 */
[----:B------:R-:W-:Y:S01]  /*7c30*/  VIADD R23, R101, 0xffffff30 ;  /* 0xffffff3065177836 */ /* 0x000fe20000000000 */
[----:B------:R-:W-:-:S02]  /*7c40*/  ISETP.GE.AND P4, PT, R33, R164, PT ;  /* 0x000000a42100720c */ /* 0x000fc40003f86270 */
[----:B------:R-:W-:Y:S02]  /*7c50*/  ISETP.GE.AND P3, PT, R27, R166, PT ;  /* 0x000000a61b00720c */ /* 0x000fe40003f66270 */
[----:B------:R-:W-:Y:S01]  /*7c60*/  FSEL R196, R21, -INF , !P6 ;  /* 0xff80000015c47808 */ /* 0x000fe20007000000 */
[----:B------:R-:W-:Y:S01]  /*7c70*/  VIADD R21, R101, 0xffffff31 ;  /* 0xffffff3165157836 */ /* 0x000fe20000000000 */
[----:B------:R-:W-:Y:S02]  /*7c80*/  FSEL R16, R16, -INF , P0 ;  /* 0xff80000010107808 */ /* 0x000fe40000000000 */
[C---:B------:R-:W-:Y:S02]  /*7c90*/  ISETP.GE.AND P2, PT, R25.reuse, R168, PT ;  /* 0x000000a81900720c */ /* 0x040fe40003f46270 */
[----:B------:R-:W-:Y:S02]  /*7ca0*/  ISETP.GE.AND P0, PT, R25, R164, PT ;  /* 0x000000a41900720c */ /* 0x000fe40003f06270 */
[----:B------:R-:W-:-:S02]  /*7cb0*/  FSEL R19, R19, -INF , P1 ;  /* 0xff80000013137808 */ /* 0x000fc40000800000 */
[----:B------:R-:W-:Y:S02]  /*7cc0*/  FSEL R206, R26, -INF , !P4 ;  /* 0xff8000001ace7808 */ /* 0x000fe40006000000 */
[----:B------:R-:W-:Y:S02]  /*7cd0*/  ISETP.GE.AND P4, PT, R31, R164, PT ;  /* 0x000000a41f00720c */ /* 0x000fe40003f86270 */
[----:B------:R-:W-:Y:S02]  /*7ce0*/  FSEL R18, R18, -INF , P3 ;  /* 0xff80000012127808 */ /* 0x000fe40001800000 */
[----:B------:R-:W-:Y:S02]  /*7cf0*/  ISETP.GE.AND P6, PT, R25, R167, PT ;  /* 0x000000a71900720c */ /* 0x000fe40003fc6270 */
[----:B------:R-:W-:Y:S02]  /*7d00*/  ISETP.GE.AND P3, PT, R23, R168, PT ;  /* 0x000000a81700720c */ /* 0x000fe40003f66270 */
[----:B------:R-:W-:-:S02]  /*7d10*/  FSEL R17, R17, -INF , P2 ;  /* 0xff80000011117808 */ /* 0x000fc40001000000 */
[----:B------:R-:W-:Y:S02]  /*7d20*/  FSEL R184, R19, -INF , !P0 ;  /* 0xff80000013b87808 */ /* 0x000fe40004000000 */
[----:B------:R-:W-:Y:S02]  /*7d30*/  ISETP.GE.AND P5, PT, R33, R167, PT ;  /* 0x000000a72100720c */ /* 0x000fe40003fa6270 */
[----:B------:R-:W-:Y:S01]  /*7d40*/  ISETP.GE.AND P0, PT, R21, R166, PT ;  /* 0x000000a61500720c */ /* 0x000fe20003f06270 */
[----:B------:R-:W-:Y:S01]  /*7d50*/  VIADD R19, R101, 0xffffff38 ;  /* 0xffffff3865137836 */ /* 0x000fe20000000000 */
[----:B------:R-:W-:Y:S02]  /*7d60*/  FSEL R124, R22, -INF , !P4 ;  /* 0xff800000167c7808 */ /* 0x000fe40006000000 */
[----:B------:R-:W-:Y:S02]  /*7d70*/  ISETP.GE.AND P4, PT, R27, R164, PT ;  /* 0x000000a41b00720c */ /* 0x000fe40003f86270 */
[----:B------:R-:W-:-:S02]  /*7d80*/  ISETP.GE.AND P2, PT, R23, R166, PT ;  /* 0x000000a61700720c */ /* 0x000fc40003f46270 */
[----:B------:R-:W-:Y:S01]  /*7d90*/  FSEL R200, R17, -INF , !P6 ;  /* 0xff80000011c87808 */ /* 0x000fe20007000000 */
[----:B------:R-:W-:Y:S01]  /*7da0*/  VIADD R17, R101, 0xffffff39 ;  /* 0xffffff3965117836 */ /* 0x000fe20000000000 */
[----:B------:R-:W-:Y:S02]  /*7db0*/  FSEL R12, R12, -INF , P3 ;  /* 0xff8000000c0c7808 */ /* 0x000fe40001800000 */
[----:B------:R-:W-:Y:S02]  /*7dc0*/  FSEL R210, R24, -INF , !P5 ;  /* 0xff80000018d27808 */ /* 0x000fe40006800000 */
[C---:B------:R-:W-:Y:S02]  /*7dd0*/  ISETP.GE.AND P1, PT, R21.reuse, R168, PT ;  /* 0x000000a81500720c */ /* 0x040fe40003f26270 */
[----:B------:R-:W-:Y:S02]  /*7de0*/  ISETP.GE.AND P3, PT, R21, R164, PT ;  /* 0x000000a41500720c */ /* 0x000fe40003f66270 */
[----:B------:R-:W-:-:S02]  /*7df0*/  FSEL R15, R15, -INF , P0 ;  /* 0xff8000000f0f7808 */ /* 0x000fc40000000000 */
[-C--:B------:R-:W-:Y:S02]  /*7e00*/  ISETP.GE.AND P5, PT, R31, R167.reuse, PT ;  /* 0x000000a71f00720c */ /* 0x080fe40003fa6270 */
[----:B------:R-:W-:Y:S02]  /*7e10*/  FSEL R194, R18, -INF , !P4 ;  /* 0xff80000012c27808 */ /* 0x000fe40006000000 */
[----:B------:R-:W-:Y:S02]  /*7e20*/  FSEL R14, R14, -INF , P2 ;  /* 0xff8000000e0e7808 */ /* 0x000fe40001000000 */
[----:B------:R-:W-:Y:S02]  /*7e30*/  ISETP.GE.AND P4, PT, R23, R164, PT ;  /* 0x000000a41700720c */ /* 0x000fe40003f86270 */
[----:B------:R-:W-:Y:S02]  /*7e40*/  ISETP.GE.AND P6, PT, R21, R167, PT ;  /* 0x000000a71500720c */ /* 0x000fe40003fc6270 */
[----:B------:R-:W-:-:S02]  /*7e50*/  ISETP.GE.AND P2, PT, R19, R168, PT ;  /* 0x000000a81300720c */ /* 0x000fc40003f46270 */
[----:B------:R-:W-:Y:S02]  /*7e60*/  FSEL R13, R13, -INF , P1 ;  /* 0xff8000000d0d7808 */ /* 0x000fe40000800000 */
[----:B------:R-:W-:Y:S01]  /*7e70*/  FSEL R174, R15, -INF , !P3 ;  /* 0xff8000000fae7808 */ /* 0x000fe20005800000 */
[----:B------:R-:W-:Y:S01]  /*7e80*/  VIADD R15, R101, 0xffffff40 ;  /* 0xffffff40650f7836 */ /* 0x000fe20000000000 */
[----:B------:R-:W-:Y:S02]  /*7e90*/  FSEL R126, R20, -INF , !P5 ;  /* 0xff800000147e7808 */ /* 0x000fe40006800000 */
[----:B------:R-:W-:Y:S02]  /*7ea0*/  ISETP.GE.AND P1, PT, R19, R166, PT ;  /* 0x000000a61300720c */ /* 0x000fe40003f26270 */
[C---:B------:R-:W-:Y:S02]  /*7eb0*/  ISETP.GE.AND P0, PT, R17.reuse, R168, PT ;  /* 0x000000a81100720c */ /* 0x040fe40003f06270 */
[----:B------:R-:W-:-:S02]  /*7ec0*/  ISETP.GE.AND P3, PT, R17, R166, PT ;  /* 0x000000a61100720c */ /* 0x000fc40003f66270 */
[----:B------:R-:W-:Y:S02]  /*7ed0*/  ISETP.GE.AND P5, PT, R27, R167, PT ;  /* 0x000000a71b00720c */ /* 0x000fe40003fa6270 */
[----:B------:R-:W-:Y:S02]  /*7ee0*/  FSEL R180, R14, -INF , !P4 ;  /* 0xff8000000eb47808 */ /* 0x000fe40006000000 */
[----:B------:R-:W-:Y:S01]  /*7ef0*/  FSEL R188, R13, -INF , !P6 ;  /* 0xff8000000dbc7808 */ /* 0x000fe20007000000 */
[----:B------:R-:W-:Y:S01]  /*7f00*/  VIADD R13, R101, 0xffffff41 ;  /* 0xffffff41650d7836 */ /* 0x000fe20000000000 */
[----:B------:R-:W-:Y:S02]  /*7f10*/  FSEL R8, R8, -INF , P2 ;  /* 0xff80000008087808 */ /* 0x000fe40001000000 */
[-C--:B------:R-:W-:Y:S02]  /*7f20*/  ISETP.GE.AND P4, PT, R19, R164.reuse, PT ;  /* 0x000000a41300720c */ /* 0x080fe40003f86270 */
[----:B------:R-:W-:-:S02]  /*7f30*/  ISETP.GE.AND P2, PT, R17, R164, PT ;  /* 0x000000a41100720c */ /* 0x000fc40003f46270 */
[----:B------:R-:W-:Y:S02]  /*7f40*/  FSEL R10, R10, -INF , P1 ;  /* 0xff8000000a0a7808 */ /* 0x000fe40000800000 */
[----:B------:R-:W-:Y:S02]  /*7f50*/  FSEL R9, R9, -INF , P0 ;  /* 0xff80000009097808 */ /* 0x000fe40000000000 */
[----:B------:R-:W-:Y:S02]  /*7f60*/  FSEL R11, R11, -INF , P3 ;  /* 0xff8000000b0b7808 */ /* 0x000fe40001800000 */
[----:B------:R-:W-:Y:S02]  /*7f70*/  FSEL R198, R16, -INF , !P5 ;  /* 0xff80000010c67808 */ /* 0x000fe40006800000 */
[----:B------:R-:W-:Y:S02]  /*7f80*/  ISETP.GE.AND P0, PT, R15, R166, PT ;  /* 0x000000a60f00720c */ /* 0x000fe40003f06270 */
[----:B------:R-:W-:-:S02]  /*7f90*/  ISETP.GE.AND P5, PT, R23, R167, PT ;  /* 0x000000a71700720c */ /* 0x000fc40003fa6270 */
[----:B------:R-:W-:Y:S02]  /*7fa0*/  ISETP.GE.AND P1, PT, R15, R168, PT ;  /* 0x000000a80f00720c */ /* 0x000fe40003f26270 */
[----:B------:R-:W-:Y:S02]  /*7fb0*/  FSEL R186, R10, -INF , !P4 ;  /* 0xff8000000aba7808 */ /* 0x000fe40006000000 */
        /* <DEDUP_REMOVED lines=8> */
[----:B------:R-:W-:Y:S01]  /*8040*/  FSEL R4, R4, -INF , P1 ;  /* 0xff80000004047808 */ /* 0x000fe20000800000 */
[----:B------:R-:W-:Y:S01]  /*8050*/  LDSM.16.MT88.4 R16, [R102+0x6000] ;  /* 0x006000006610783b */ /* 0x000fe20000004200 */
[C---:B------:R-:W-:Y:S02]  /*8060*/  ISETP.GE.AND P3, PT, R13.reuse, R168, PT ;  /* 0x000000a80d00720c */ /* 0x040fe40003f66270 */
[----:B------:R-:W-:-:S02]  /*8070*/  ISETP.GE.AND P1, PT, R13, R164, PT ;  /* 0x000000a40d00720c */ /* 0x000fc40003f26270 */
[----:B------:R-:W-:Y:S02]  /*8080*/  FSEL R122, R6, -INF , !P4 ;  /* 0xff800000067a7808 */ /* 0x000fe40006000000 */
[----:B------:R-:W-:Y:S02]  /*8090*/  FSEL R7, R7, -INF , P2 ;  /* 0xff80000007077808 */ /* 0x000fe40001000000 */
[----:B------:R-:W-:Y:S02]  /*80a0*/  ISETP.GE.AND P4, PT, R11, R166, PT ;  /* 0x000000a60b00720c */ /* 0x000fe40003f86270 */
[----:B------:R-:W-:Y:S02]  /*80b0*/  FSEL R190, R8, -INF , !P5 ;  /* 0xff80000008be7808 */ /* 0x000fe40006800000 */
[----:B------:R-:W-:Y:S01]  /*80c0*/  FSEL R192, R9, -INF , !P6 ;  /* 0xff80000009c07808 */ /* 0x000fe20007000000 */
[----:B------:R-:W-:Y:S01]  /*80d0*/  VIADD R9, R101, 0xffffff49 ;  /* 0xffffff4965097836 */ /* 0x000fe20000000000 */
[----:B------:R-:W-:-:S02]  /*80e0*/  ISETP.GE.AND P5, PT, R15, R167, PT ;  /* 0x000000a70f00720c */ /* 0x000fc40003fa6270 */
[----:B------:R-:W-:Y:S02]  /*80f0*/  ISETP.GE.AND P0, PT, R11, R168, PT ;  /* 0x000000a80b00720c */ /* 0x000fe40003f06270 */
[----:B------:R-:W-:Y:S02]  /*8100*/  FSEL R5, R5, -INF , P3 ;  /* 0xff80000005057808 */ /* 0x000fe40001800000 */
[----:B------:R-:W-:Y:S01]  /*8110*/  FSEL R130, R7, -INF , !P1 ;  /* 0xff80000007827808 */ /* 0x000fe20004800000 */
[----:B------:R-:W-:Y:S01]  /*8120*/  VIADD R7, R101, 0xffffff50 ;  /* 0xffffff5065077836 */ /* 0x000fe20000000000 */
[----:B------:R-:W-:Y:S02]  /*8130*/  ISETP.GE.AND P3, PT, R11, R164, PT ;  /* 0x000000a40b00720c */ /* 0x000fe40003f66270 */
[----:B------:R-:W-:Y:S02]  /*8140*/  FSEL R106, R106, -INF , P4 ;  /* 0xff8000006a6a7808 */ /* 0x000fe40002000000 */
[----:B------:R-:W-:-:S02]  /*8150*/  ISETP.GE.AND P6, PT, R13, R167, PT ;  /* 0x000000a70d00720c */ /* 0x000fc40003fc6270 */
[----:B------:R-:W-:Y:S01]  /*8160*/  FSEL R120, R4, -INF , !P5 ;  /* 0xff80000004787808 */ /* 0x000fe20006800000 */
[----:B------:R-:W-:Y:S01]  /*8170*/  LDSM.16.MT88.4 R12, [R140+0x6000] ;  /* 0x006000008c0c783b */ /* 0x000fe20000004200 */
[----:B------:R-:W-:Y:S02]  /*8180*/  ISETP.GE.AND P5, PT, R11, R167, PT ;  /* 0x000000a70b00720c */ /* 0x000fe40003fa6270 */
[C---:B------:R-:W-:Y:S02]  /*8190*/  ISETP.GE.AND P2, PT, R9.reuse, R168, PT ;  /* 0x000000a80900720c */ /* 0x040fe40003f46270 */
        /* <DEDUP_REMOVED lines=8> */
[----:B------:R-:W-:Y:S02]  /*8220*/  FSEL R105, R105, -INF , P2 ;  /* 0xff80000069697808 */ /* 0x000fe40001000000 */
[----:B------:R-:W-:-:S02]  /*8230*/  FSEL R107, R107, -INF , P1 ;  /* 0xff8000006b6b7808 */ /* 0x000fc40000800000 */
[C---:B------:R-:W-:Y:S02]  /*8240*/  ISETP.GE.AND P4, PT, R7.reuse, R168, PT ;  /* 0x000000a80700720c */ /* 0x040fe40003f86270 */
[CC--:B------:R-:W-:Y:S02]  /*8250*/  ISETP.GE.AND P5, PT, R7.reuse, R167.reuse, PT ;  /* 0x000000a70700720c */ /* 0x0c0fe40003fa6270 */
[----:B------:R-:W-:Y:S01]  /*8260*/  ISETP.GE.AND P2, PT, R7, R164, PT ;  /* 0x000000a40700720c */ /* 0x000fe20003f46270 */
[----:B------:R-:W-:Y:S01]  /*8270*/  VIADD R7, R101, 0xffffff58 ;  /* 0xffffff5865077836 */ /* 0x000fe20000000000 */
[----:B------:R-:W-:Y:S02]  /*8280*/  FSEL R66, R66, -INF , P3 ;  /* 0xff80000042427808 */ /* 0x000fe40001800000 */
[----:B------:R-:W-:Y:S02]  /*8290*/  ISETP.GE.AND P6, PT, R9, R167, PT ;  /* 0x000000a70900720c */ /* 0x000fe40003fc6270 */
[----:B------:R-:W-:-:S02]  /*82a0*/  FSEL R118, R107, -INF , !P0 ;  /* 0xff8000006b767808 */ /* 0x000fc40004000000 */
[C---:B------:R-:W-:Y:S02]  /*82b0*/  ISETP.GE.AND P1, PT, R5.reuse, R168, PT ;  /* 0x000000a80500720c */ /* 0x040fe40003f26270 */
[----:B------:R-:W-:Y:S02]  /*82c0*/  ISETP.GE.AND P0, PT, R5, R166, PT ;  /* 0x000000a60500720c */ /* 0x000fe40003f06270 */
[----:B------:R-:W-:Y:S02]  /*82d0*/  FSEL R64, R64, -INF , P4 ;  /* 0xff80000040407808 */ /* 0x000fe40002000000 */
[----:B------:R-:W-:Y:S02]  /*82e0*/  FSEL R66, R66, -INF , !P2 ;  /* 0xff80000042427808 */ /* 0x000fe40005000000 */
[----:B------:R-:W-:Y:S02]  /*82f0*/  FSEL R172, R105, -INF , !P6 ;  /* 0xff80000069ac7808 */ /* 0x000fe40007000000 */
[----:B------:R-:W-:-:S02]  /*8300*/  ISETP.GE.AND P3, PT, R7, R168, PT ;  /* 0x000000a80700720c */ /* 0x000fc40003f66270 */
[----:B------:R-:W-:Y:S02]  /*8310*/  ISETP.GE.AND P2, PT, R7, R166, PT ;  /* 0x000000a60700720c */ /* 0x000fe40003f46270 */
[C---:B------:R-:W-:Y:S02]  /*8320*/  ISETP.GE.AND P6, PT, R5.reuse, R167, PT ;  /* 0x000000a70500720c */ /* 0x040fe40003fc6270 */
[----:B------:R-:W-:Y:S01]  /*8330*/  ISETP.GE.AND P4, PT, R5, R164, PT ;  /* 0x000000a40500720c */ /* 0x000fe20003f86270 */
[----:B------:R-:W-:Y:S01]  /*8340*/  VIADD R5, R101, 0xffffff59 ;  /* 0xffffff5965057836 */ /* 0x000fe20000000000 */
[----:B------:R-:W-:Y:S02]  /*8350*/  FSEL R64, R64, -INF , !P5 ;  /* 0xff80000040407808 */ /* 0x000fe40006800000 */
[----:B------:R-:W-:Y:S02]  /*8360*/  FSEL R65, R65, -INF , P1 ;  /* 0xff80000041417808 */ /* 0x000fe40000800000 */
[----:B------:R-:W-:-:S02]  /*8370*/  FSEL R67, R67, -INF , P0 ;  /* 0xff80000043437808 */ /* 0x000fc40000000000 */
[C---:B------:R-:W-:Y:S02]  /*8380*/  ISETP.GE.AND P5, PT, R7.reuse, R167, PT ;  /* 0x000000a70700720c */ /* 0x040fe40003fa6270 */
[----:B------:R-:W-:Y:S01]  /*8390*/  ISETP.GE.AND P1, PT, R7, R164, PT ;  /* 0x000000a40700720c */ /* 0x000fe20003f26270 */
[----:B------:R-:W-:Y:S01]  /*83a0*/  VIADD R7, R101, 0xffffff60 ;  /* 0xffffff6065077836 */ /* 0x000fe20000000000 */
[----:B------:R-:W-:Y:S02]  /*83b0*/  FSEL R60, R60, -INF , P3 ;  /* 0xff8000003c3c7808 */ /* 0x000fe40001800000 */
[----:B------:R-:W-:Y:S02]  /*83c0*/  FSEL R110, R62, -INF , P2 ;  /* 0xff8000003e6e7808 */ /* 0x000fe40001000000 */
[----:B------:R-:W-:Y:S02]  /*83d0*/  FSEL R106, R65, -INF , !P6 ;  /* 0xff800000416a7808 */ /* 0x000fe40007000000 */
[----:B------:R-:W-:-:S02]  /*83e0*/  FSEL R104, R67, -INF , !P4 ;  /* 0xff80000043687808 */ /* 0x000fc40006000000 */
[C---:B------:R-:W-:Y:S02]  /*83f0*/  ISETP.GE.AND P0, PT, R5.reuse, R168, PT ;  /* 0x000000a80500720c */ /* 0x040fe40003f06270 */
[C---:B------:R-:W-:Y:S02]  /*8400*/  ISETP.GE.AND P6, PT, R5.reuse, R167, PT ;  /* 0x000000a70500720c */ /* 0x040fe40003fc6270 */
[C---:B------:R-:W-:Y:S02]  /*8410*/  ISETP.GE.AND P4, PT, R5.reuse, R166, PT ;  /* 0x000000a60500720c */ /* 0x040fe40003f86270 */
[----:B------:R-:W-:Y:S01]  /*8420*/  ISETP.GE.AND P3, PT, R5, R164, PT ;  /* 0x000000a40500720c */ /* 0x000fe20003f66270 */
[----:B------:R-:W-:Y:S01]  /*8430*/  VIADD R5, R101, 0xffffff61 ;  /* 0xffffff6165057836 */ /* 0x000fe20000000000 */
[----:B------:R-:W-:Y:S02]  /*8440*/  FSEL R62, R60, -INF , !P5 ;  /* 0xff8000003c3e7808 */ /* 0x000fe40006800000 */
[----:B------:R-:W-:-:S02]  /*8450*/  FSEL R110, R110, -INF , !P1 ;  /* 0xff8000006e6e7808 */ /* 0x000fc40004800000 */
[C---:B------:R-:W-:Y:S02]  /*8460*/  ISETP.GE.AND P5, PT, R7.reuse, R168, PT ;  /* 0x000000a80700720c */ /* 0x040fe40003fa6270 */
[----:B------:R-:W-:Y:S02]  /*8470*/  ISETP.GE.AND P1, PT, R7, R166, PT ;  /* 0x000000a60700720c */ /* 0x000fe40003f26270 */
        /* <DEDUP_REMOVED lines=15> */
[----:B------:R-:W-:-:S04]  /*8570*/  FMNMX3.FTZ R7, R36, R220, R41, !PT ;  /* 0x000000dc24077276 */ /* 0x000fc80007810029 */
[----:B------:R-:W-:-:S04]  /*8580*/  FMNMX3.FTZ R7, R7, R222, R224, !PT ;  /* 0x000000de07077276 */ /* 0x000fc800078100e0 */
[----:B------:R-:W-:-:S04]  /*8590*/  FMNMX3.FTZ R7, R7, R114, R208, !PT ;  /* 0x0000007207077276 */ /* 0x000fc800078100d0 */
[----:B------:R-:W-:Y:S02]  /*85a0*/  FMNMX3.FTZ R7, R7, R210, R212, !PT ;  /* 0x000000d207077276 */ /* 0x000fe400078100d4 */
[----:B------:R-:W-:Y:S02]  /*85b0*/  FSEL R112, R61, -INF , !P6 ;  /* 0xff8000003d707808 */ /* 0x000fe40007000000 */
[----:B------:R-:W-:Y:S02]  /*85c0*/  FSEL R60, R60, -INF , !P3 ;  /* 0xff8000003c3c7808 */ /* 0x000fe40005800000 */
[C---:B------:R-:W-:Y:S02]  /*85d0*/  ISETP.GE.AND P6, PT, R5.reuse, R167, PT ;  /* 0x000000a70500720c */ /* 0x040fe40003fc6270 */
[C---:B------:R-:W-:Y:S02]  /*85e0*/  ISETP.GE.AND P3, PT, R5.reuse, R166, PT ;  /* 0x000000a60500720c */ /* 0x040fe40003f66270 */
[----:B------:R-:W-:Y:S01]  /*85f0*/  ISETP.GE.AND P5, PT, R5, R164, PT ;  /* 0x000000a40500720c */ /* 0x000fe20003fa6270 */
[----:B------:R-:W-:Y:S01]  /*8600*/  VIADD R5, R101, 0xffffff69 ;  /* 0xffffff6965057836 */ /* 0x000fe20000000000 */
[----:B------:R-:W-:-:S02]  /*8610*/  FMNMX3.FTZ R11, R7, R126, R196, !PT ;  /* 0x0000007e070b7276 */ /* 0x000fc400078100c4 */
[----:B------:R-:W-:Y:S02]  /*8620*/  FSEL R59, R59, -INF , P3 ;  /* 0xff8000003b3b7808 */ /* 0x000fe40001800000 */
[----:B------:R-:W-:Y:S02]  /*8630*/  FMNMX3.FTZ R11, R11, R198, R200, !PT ;  /* 0x000000c60b0b7276 */ /* 0x000fe400078100c8 */
[----:B------:R-:W-:Y:S02]  /*8640*/  ISETP.GE.AND P3, PT, R5, R168, PT ;  /* 0x000000a80500720c */ /* 0x000fe40003f66270 */
[----:B------:R-:W-:Y:S02]  /*8650*/  FMNMX3.FTZ R11, R11, R178, R188, !PT ;  /* 0x000000b20b0b7276 */ /* 0x000fe400078100bc */
[----:B------:R-:W-:Y:S02]  /*8660*/  FMNMX3.FTZ R9, R0, R218, R37, !PT ;  /* 0x000000da00097276 */ /* 0x000fe40007810025 */
[----:B------:R-:W-:-:S02]  /*8670*/  FSEL R52, R52, -INF , P1 ;  /* 0xff80000034347808 */ /* 0x000fc40000800000 */
[----:B------:R-:W-:Y:S02]  /*8680*/  FSEL R40, R54, -INF , P0 ;  /* 0xff80000036287808 */ /* 0x000fe40000000000 */
[----:B------:R-:W-:Y:S02]  /*8690*/  FSEL R53, R53, -INF , P3 ;  /* 0xff80000035357808 */ /* 0x000fe40001800000 */
[C---:B------:R-:W-:Y:S02]  /*86a0*/  ISETP.GE.AND P1, PT, R5.reuse, R167, PT ;  /* 0x000000a70500720c */ /* 0x040fe40003f26270 */
[C---:B------:R-:W-:Y:S02]  /*86b0*/  ISETP.GE.AND P0, PT, R5.reuse, R166, PT ;  /* 0x000000a60500720c */ /* 0x040fe40003f06270 */
[----:B------:R-:W-:Y:S01]  /*86c0*/  ISETP.GE.AND P3, PT, R5, R164, PT ;  /* 0x000000a40500720c */ /* 0x000fe20003f66270 */
[----:B------:R-:W-:Y:S01]  /*86d0*/  VIADD R5, R101, 0xffffff70 ;  /* 0xffffff7065057836 */ /* 0x000fe20000000000 */
[----:B------:R-:W-:-:S02]  /*86e0*/  FMNMX3.FTZ R11, R11, R190, R192, !PT ;  /* 0x000000be0b0b7276 */ /* 0x000fc400078100c0 */
[----:B------:R-:W-:Y:S01]  /*86f0*/  FMNMX3.FTZ R9, R9, R214, R216, !PT ;  /* 0x000000d609097276 */ /* 0x000fe200078100d8 */
[----:B------:R-:W-:Y:S01]  /*8700*/  VIADD R7, R101, 0xffffff71 ;  /* 0xffffff7165077836 */ /* 0x000fe20000000000 */
[----:B------:R-:W-:Y:S02]  /*8710*/  FSEL R34, R55, -INF , P0 ;  /* 0xff80000037227808 */ /* 0x000fe40000000000 */
[----:B------:R-:W-:Y:S02]  /*8720*/  FMNMX3.FTZ R11, R11, R120, R132, !PT ;  /* 0x000000780b0b7276 */ /* 0x000fe40007810084 */
[----:B------:R-:W-:Y:S02]  /*8730*/  ISETP.GE.AND P0, PT, R5, R168, PT ;  /* 0x000000a80500720c */ /* 0x000fe40003f06270 */
[----:B------:R-:W-:Y:S02]  /*8740*/  FMNMX3.FTZ R9, R9, R202, R204, !PT ;  /* 0x000000ca09097276 */ /* 0x000fe400078100cc */
[----:B------:R-:W-:-:S02]  /*8750*/  FSEL R54, R52, -INF , !P2 ;  /* 0xff80000034367808 */ /* 0x000fc40005000000 */
[----:B------:R-:W-:Y:S02]  /*8760*/  FSEL R56, R56, -INF , !P6 ;  /* 0xff80000038387808 */ /* 0x000fe40007000000 */
[----:B------:R-:W-:Y:S02]  /*8770*/  FSEL R52, R53, -INF , !P1 ;  /* 0xff80000035347808 */ /* 0x000fe40004800000 */
[----:B------:R-:W-:Y:S02]  /*8780*/  FMNMX3.FTZ R11, R11, R134, R172, !PT ;  /* 0x000000860b0b7276 */ /* 0x000fe400078100ac */
[C---:B------:R-:W-:Y:S02]  /*8790*/  ISETP.GE.AND P6, PT, R5.reuse, R167, PT ;  /* 0x000000a70500720c */ /* 0x040fe40003fc6270 */
        /* <DEDUP_REMOVED lines=12> */
[----:B------:R-:W-:Y:S02]  /*8860*/  ISETP.GE.AND P0, PT, R5, R168, PT ;  /* 0x000000a80500720c */ /* 0x000fe40003f06270 */
[----:B------:R-:W-:Y:S02]  /*8870*/  FMNMX3.FTZ R11, R11, R62, R112, !PT ;  /* 0x0000003e0b0b7276 */ /* 0x000fe40007810070 */
[----:B------:R-:W-:Y:S02]  /*8880*/  FMNMX3.FTZ R9, R9, R194, R184, !PT ;  /* 0x000000c209097276 */ /* 0x000fe400078100b8 */
[----:B------:R-:W-:Y:S02]  /*8890*/  FSEL R29, R29, -INF , !P6 ;  /* 0xff8000001d1d7808 */ /* 0x000fe40007000000 */
        /* <DEDUP_REMOVED lines=8> */
[----:B------:R-:W-:Y:S02]  /*8920*/  FMNMX3.FTZ R4, R11, R54, R52, !PT ;  /* 0x000000360b047276 */ /* 0x000fe40007810034 */
[----:B------:R-:W-:Y:S02]  /*8930*/  FMNMX3.FTZ R9, R9, R186, R182, !PT ;  /* 0x000000ba09097276 */ /* 0x000fe400078100b6 */
[----:B------:R-:W-:Y:S02]  /*8940*/  FSEL R30, R30, -INF , !P6 ;  /* 0xff8000001e1e7808 */ /* 0x000fe40007000000 */
[----:B------:R-:W-:Y:S02]  /*8950*/  FMNMX3.FTZ R4, R4, R27, R29, !PT ;  /* 0x0000001b04047276 */ /* 0x000fe4000781001d */
[----:B------:R-:W-:-:S02]  /*8960*/  FMNMX3.FTZ R9, R9, R122, R130, !PT ;  /* 0x0000007a09097276 */ /* 0x000fc40007810082 */
[C---:B------:R-:W-:Y:S02]  /*8970*/  ISETP.GE.AND P0, PT, R7.reuse, R166, PT ;  /* 0x000000a60700720c */ /* 0x040fe40003f06270 */
[----:B------:R-:W-:Y:S02]  /*8980*/  ISETP.GE.AND P6, PT, R7, R164, PT ;  /* 0x000000a40700720c */ /* 0x000fe40003fc6270 */
[----:B------:R-:W-:Y:S02]  /*8990*/  FMNMX3.FTZ R4, R4, R31, R30, !PT ;  /* 0x0000001f04047276 */ /* 0x000fe4000781001e */
[----:B------:R-:W-:Y:S02]  /*89a0*/  FMNMX3.FTZ R7, R9, R136, R118, !PT ;  /* 0x0000008809077276 */ /* 0x000fe40007810076 */
[----:B------:R-:W-:Y:S02]  /*89b0*/  FSEL R44, R59, -INF , !P5 ;  /* 0xff8000003b2c7808 */ /* 0x000fe40006800000 */
[----:B------:R-:W-:-:S02]  /*89c0*/  FSEL R26, R50, -INF , P1 ;  /* 0xff800000321a7808 */ /* 0x000fc40000800000 */
[C---:B------:R-:W-:Y:S02]  /*89d0*/  ISETP.GE.AND P5, PT, R5.reuse, R166, PT ;  /* 0x000000a60500720c */ /* 0x040fe40003fa6270 */
[----:B------:R-:W-:Y:S02]  /*89e0*/  ISETP.GE.AND P1, PT, R5, R164, PT ;  /* 0x000000a40500720c */ /* 0x000fe40003f26270 */
[----:B------:R-:W-:Y:S01]  /*89f0*/  FMNMX3.FTZ R7, R7, R66, R104, !PT ;  /* 0x0000004207077276 */ /* 0x000fe20007810068 */
[----:B------:R-:W1:Y:S03]  /*8a00*/  SHFL.BFLY PT, R5, R4, 0x2, 0x1f ;  /* 0x0c401f0004057f89 */ /* 0x000e6600000e0000 */
        /* <DEDUP_REMOVED lines=11> */
[----:B------:R-:W-:Y:S02]  /*8ac0*/  FMNMX3.FTZ R7, R7, R40, R34, !PT ;  /* 0x0000002807077276 */ /* 0x000fe40007810022 */
[----:B------:R-:W-:Y:S02]  /*8ad0*/  FSEL R22, R22, -INF , !P1 ;  /* 0xff80000016167808 */ /* 0x000fe40004800000 */
[----:B------:R-:W-:-:S02]  /*8ae0*/  FSEL R20, R20, -INF , !P4 ;  /* 0xff80000014147808 */ /* 0x000fc40006000000 */
[----:B------:R-:W-:-:S04]  /*8af0*/  FMNMX3.FTZ R7, R7, R26, R24, !PT ;  /* 0x0000001a07077276 */ /* 0x000fc80007810018 */
[----:B------:R-:W-:Y:S02]  /*8b00*/  FMNMX3.FTZ R6, R7, R22, R20, !PT ;  /* 0x0000001607067276 */ /* 0x000fe40007810014 */
[----:B-1----:R-:W-:-:S03]  /*8b10*/  FMNMX.FTZ R8, R4, R5, !PT ;  /* 0x0000000504087209 */ /* 0x002fc60007810000 */
[----:B------:R-:W1:Y:S04]  /*8b20*/  SHFL.BFLY PT, R5, R6, 0x2, 0x1f ;  /* 0x0c401f0006057f89 */ /* 0x000e6800000e0000 */
[----:B------:R-:W3:Y:S01]  /*8b30*/  SHFL.BFLY PT, R23, R8, 0x1, 0x1f ;  /* 0x0c201f0008177f89 */ /* 0x000ee200000e0000 */
[----:B-1----:R-:W-:-:S05]  /*8b40*/  FMNMX.FTZ R4, R6, R5, !PT ;  /* 0x0000000506047209 */ /* 0x002fca0007810000 */
[----:B------:R-:W1:Y:S01]  /*8b50*/  SHFL.BFLY PT, R21, R4, 0x1, 0x1f ;  /* 0x0c201f0004157f89 */ /* 0x000e6200000e0000 */
[----:B---3--:R-:W-:-:S03]  /*8b60*/  FMNMX.FTZ R23, R8, R23, !PT ;  /* 0x0000001708177209 */ /* 0x008fc60007810000 */
[----:B------:R-:W3:Y:S01]  /*8b70*/  LDSM.16.MT88.4 R8, [R144+0x6000] ;  /* 0x006000009008783b */ /* 0x000ee20000004200 */
[----:B------:R-:W-:Y:S01]  /*8b80*/  FSETP.NEU.FTZ.AND P1, PT, R23, -INF , PT ;  /* 0xff8000001700780b */ /* 0x000fe20003f3d000 */
[----:B--2---:R-:W-:-:S03]  /*8b90*/  FMUL.FTZ R33, R28, R23 ;  /* 0x000000171c217220 */ /* 0x004fc60000410000 */
[----:B------:R-:W-:Y:S02]  /*8ba0*/  FSEL R5, R23, RZ, P1 ;  /* 0x000000ff17057208 */ /* 0x000fe40000800000 */
[----:B------:R-:W-:Y:S02]  /*8bb0*/  FSEL R33, R33, RZ, P1 ;  /* 0x000000ff21217208 */ /* 0x000fe40000800000 */
[----:B-1----:R-:W-:-:S04]  /*8bc0*/  FMNMX.FTZ R21, R4, R21, !PT ;  /* 0x0000001504157209 */ /* 0x002fc80007810000 */
[----:B------:R-:W-:Y:S01]  /*8bd0*/  FSETP.NEU.FTZ.AND P0, PT, R21, -INF , PT ;  /* 0xff8000001500780b */ /* 0x000fe20003f1d000 */
[----:B------:R-:W-:-:S03]  /*8be0*/  FMUL.FTZ R25, R28, R21 ;  /* 0x000000151c197220 */ /* 0x000fc60000410000 */
[----:B------:R-:W-:Y:S02]  /*8bf0*/  FSEL R7, R21, RZ, P0 ;  /* 0x000000ff15077208 */ /* 0x000fe40000000000 */
[----:B------:R-:W-:Y:S01]  /*8c00*/  FSEL R25, R25, RZ, P0 ;  /* 0x000000ff19197208 */ /* 0x000fe20000000000 */
[----:B------:R-:W-:Y:S02]  /*8c10*/  FADD.FTZ R5, R36, -R5 ;  /* 0x8000000524057221 */ /* 0x000fe40000010000 */
        /* <DEDUP_REMOVED lines=20> */
[----:B------:R-:W4:Y:S01]  /*8d60*/  MUFU.EX2 R0, R0 ;  /* 0x0000000000007308 */ /* 0x000f220000000800 */
        /* <DEDUP_REMOVED lines=14> */
[----:B---3--:R-:W-:Y:S01]  /*8e50*/  HMMA.16816.F32.BF16 R96, R4, R8, R96 ;  /* 0x000000080460723c */ /* 0x008fe20000041860 */
        /* <DEDUP_REMOVED lines=182> */
[----:B------:R-:W-:Y:S01]  /*99c0*/  HMMA.16816.F32.BF16 R92, R4, R18, R92 ;  /* 0x00000012045c723c */ /* 0x000fe2000004185c */
[----:B------:R-:W1:Y:S01]  /*99d0*/  LDSM.16.MT88.4 R16, [R102+0x8800] ;  /* 0x008800006610783b */ /* 0x000e620000004200 */
[----:B------:R-:W-:Y:S01]  /*99e0*/  FFMA.FTZ R176, R176, R55, R49 ;  /* 0x00000037b0b07223 */ /* 0x000fe20000010031 */
[----:B------:R-:W-:Y:S01]  /*99f0*/  FFMA.FTZ R104, R177, R53, R50 ;  /* 0x00000035b1687223 */ /* 0x000fe20000010032 */
[----:B------:R-:W-:-:S02]  /*9a00*/  FFMA.FTZ R50, R42, R28, -R33 ;  /* 0x0000001c2a327223 */ /* 0x000fc40000010821 */
[----:B------:R-:W-:Y:S01]  /*9a10*/  FADD.FTZ R53, R47, R176 ;  /* 0x000000b02f357221 */ /* 0x000fe20000010000 */
[----:B------:R-:W-:Y:S01]  /*9a20*/  FADD.FTZ R104, R51, R104 ;  /* 0x0000006833687221 */ /* 0x000fe20000010000 */
[----:B------:R-:W-:Y:S01]  /*9a30*/  HMMA.16816.F32.BF16 R80, R4, R8, R80 ;  /* 0x000000080450723c */ /* 0x000fe20000041850 */
[-CC-:B------:R-:W-:Y:S01]  /*9a40*/  FFMA.FTZ R47, R56, R28.reuse, -R33.reuse ;  /* 0x0000001c382f7223 */ /* 0x180fe20000010821 */
[-CC-:B------:R-:W-:Y:S01]  /*9a50*/  FFMA.FTZ R49, R54, R28.reuse, -R33.reuse ;  /* 0x0000001c36317223 */ /* 0x180fe20000010821 */
[----:B------:R-:W-:-:S05]  /*9a60*/  FFMA.FTZ R42, R52, R28, -R33 ;  /* 0x0000001c342a7223 */ /* 0x000fca0000010821 */
[C---:B--2---:R-:W-:Y:S08]  /*9a70*/  HMMA.16816.F32.BF16 R88, R4.reuse, R12, R88 ;  /* 0x0000000c0458723c */ /* 0x044ff00000041858 */
[----:B------:R-:W-:Y:S01]  /*9a80*/  HMMA.16816.F32.BF16 R84, R4, R14, R84 ;  /* 0x0000000e0454723c */ /* 0x000fe20000041854 */
[----:B------:R-:W-:Y:S01]  /*9a90*/  LDSM.16.MT88.4 R12, [R144+0x9000] ;  /* 0x00900000900c783b */ /* 0x000fe20000004200 */
[----:B------:R-:W-:-:S06]  /*9aa0*/  FFMA.FTZ R32, R32, R28, -R25 ;  /* 0x0000001c20207223 */ /* 0x000fcc0000010819 */
[C---:B-1----:R-:W-:Y:S08]  /*9ab0*/  HMMA.16816.F32.BF16 R72, R4.reuse, R16, R72 ;  /* 0x000000100448723c */ /* 0x042ff00000041848 */
[----:B------:R-:W-:Y:S01]  /*9ac0*/  HMMA.16816.F32.BF16 R68, R4, R18, R68 ;  /* 0x000000120444723c */ /* 0x000fe20000041844 */
[----:B------:R-:W1:Y:S01]  /*9ad0*/  LDSM.16.MT88.4 R16, [R103+0x9000] ;  /* 0x009000006710783b */ /* 0x000e620000004200 */
[-CC-:B------:R-:W-:Y:S01]  /*9ae0*/  FFMA.FTZ R51, R44, R28.reuse, -R25.reuse ;  /* 0x0000001c2c337223 */ /* 0x180fe20000010819 */
[-C--:B------:R-:W-:Y:S01]  /*9af0*/  FFMA.FTZ R34, R34, R28.reuse, -R25 ;  /* 0x0000001c22227223 */ /* 0x080fe20000010819 */
[----:B------:R-:W-:Y:S01]  /*9b00*/  FADD.FTZ R46, R46, R53 ;  /* 0x000000352e2e7221 */ /* 0x000fe20000010000 */
[----:B------:R-:W-:-:S03]  /*9b10*/  FFMA.FTZ R40, R40, R28, -R25 ;  /* 0x0000001c28287223 */ /* 0x000fc60000010819 */
[----:B------:R-:W-:Y:S01]  /*9b20*/  HMMA.16816.F32.BF16 R76, R4, R10, R76 ;  /* 0x0000000a044c723c */ /* 0x000fe2000004184c */
[----:B------:R-:W2:Y:S01]  /*9b30*/  LDSM.16.MT88.4 R8, [R140+0x9000] ;  /* 0x009000008c08783b */ /* 0x000ea20000004200 */
[----:B------:R-:W-:Y:S01]  /*9b40*/  FADD.FTZ R53, R37, R104 ;  /* 0x0000006825357221 */ /* 0x000fe20000010000 */
[----:B------:R-:W-:Y:S01]  /*9b50*/  FADD.FTZ R37, R35, R46 ;  /* 0x0000002e23257221 */ /* 0x000fe20000010000 */
        /* <DEDUP_REMOVED lines=8> */
[----:B------:R-:W-:Y:S01]  /*9be0*/  FADD.FTZ R53, R0, R53 ;  /* 0x0000003500357221 */ /* 0x000fe20000010000 */
[----:B------:R-:W-:Y:S01]  /*9bf0*/  FADD.FTZ R114, R114, R37 ;  /* 0x0000002572727221 */ /* 0x000fe20000010000 */
[----:B---3--:R-:W-:-:S02]  /*9c00*/  F2FP.BF16.F32.PACK_AB R4, R47, R50 ;  /* 0x000000322f04723e */ /* 0x008fc400000010ff */
[----:B------:R-:W-:Y:S01]  /*9c10*/  FADD.FTZ R58, R58, R53 ;  /* 0x000000353a3a7221 */ /* 0x000fe20000010000 */
[----:B----4-:R-:W-:Y:S02]  /*9c20*/  F2FP.BF16.F32.PACK_AB R6, R42, R49 ;  /* 0x000000312a06723e */ /* 0x010fe400000010ff */
[----:B-----5:R-:W-:Y:S01]  /*9c30*/  F2FP.BF16.F32.PACK_AB R5, R51, R32 ;  /* 0x000000203305723e */ /* 0x020fe200000010ff */
[----:B------:R-:W-:Y:S01]  /*9c40*/  FADD.FTZ R57, R57, R114 ;  /* 0x0000007239397221 */ /* 0x000fe20000010000 */
[----:B------:R-:W-:Y:S01]  /*9c50*/  FADD.FTZ R58, R45, R58 ;  /* 0x0000003a2d3a7221 */ /* 0x000fe20000010000 */
[----:B-1----:R-:W-:Y:S02]  /*9c60*/  F2FP.BF16.F32.PACK_AB R7, R34, R35 ;  /* 0x000000232207723e */ /* 0x002fe400000010ff */
[----:B------:R-:W-:-:S05]  /*9c70*/  FADD.FTZ R48, R48, R57 ;  /* 0x0000003930307221 */ /* 0x000fca0000010000 */
        /* <DEDUP_REMOVED lines=8> */
[----:B------:R-:W-:Y:S01]  /*9d00*/  FADD.FTZ R124, R124, R17 ;  /* 0x000000117c7c7221 */ /* 0x000fe20000010000 */
[----:B------:R-:W-:-:S05]  /*9d10*/  FADD.FTZ R65, R65, R138 ;  /* 0x0000008a41417221 */ /* 0x000fca0000010000 */
[----:B--2---:R-:W-:Y:S01]  /*9d20*/  HMMA.16816.F32.BF16 R88, R4, R8, R88 ;  /* 0x000000080458723c */ /* 0x004fe20000041858 */
[----:B------:R-:W-:-:S07]  /*9d30*/  FADD.FTZ R63, R63, R124 ;  /* 0x0000007c3f3f7221 */ /* 0x000fce0000010000 */
        /* <DEDUP_REMOVED lines=31> */
[----:B------:R-:W2:Y:S01]  /*9f30*/  LDSM.16.MT88.4 R16, [R140+0x9800] ;  /* 0x009800008c10783b */ /* 0x000ea20000004200 */
[----:B------:R-:W-:Y:S01]  /*9f40*/  FADD.FTZ R182, R182, R101 ;  /* 0x00000065b6b67221 */ /* 0x000fe20000010000 */
[----:B------:R-:W-:-:S03]  /*9f50*/  FADD.FTZ R132, R132, R67 ;  /* 0x0000004384847221 */ /* 0x000fc60000010000 */
[----:B------:R-:W-:Y:S02]  /*9f60*/  FADD.FTZ R111, R111, R182 ;  /* 0x000000b66f6f7221 */ /* 0x000fe40000010000 */
[----:B-1----:R-:W-:Y:S01]  /*9f70*/  HMMA.16816.F32.BF16 R72, R4, R12, R72 ;  /* 0x0000000c0448723c */ /* 0x002fe20000041848 */
[----:B------:R-:W-:Y:S01]  /*9f80*/  FADD.FTZ R115, R115, R132 ;  /* 0x0000008473737221 */ /* 0x000fe20000010000 */
[----:B------:R-:W-:-:S06]  /*9f90*/  FADD.FTZ R120, R120, R111 ;  /* 0x0000006f78787221 */ /* 0x000fcc0000010000 */
[----:B------:R-:W-:Y:S01]  /*9fa0*/  HMMA.16816.F32.BF16 R68, R4, R14, R68 ;  /* 0x0000000e0444723c */ /* 0x000fe20000041844 */
[----:B---3--:R-:W-:Y:S01]  /*9fb0*/  F2FP.BF16.F32.PACK_AB R4, R0, R29 ;  /* 0x0000001d0004723e */ /* 0x008fe200000010ff */
[----:B------:R-:W-:Y:S01]  /*9fc0*/  FADD.FTZ R122, R122, R115 ;  /* 0x000000737a7a7221 */ /* 0x000fe20000010000 */
[----:B----4-:R-:W-:Y:S01]  /*9fd0*/  F2FP.BF16.F32.PACK_AB R6, R176, R27 ;  /* 0x0000001bb006723e */ /* 0x010fe200000010ff */
[----:B------:R-:W1:Y:S01]  /*9fe0*/  LDSM.16.MT88.4 R12, [R103+0x9800] ;  /* 0x00980000670c783b */ /* 0x000e620000004200 */
[----:B-----5:R-:W-:Y:S02]  /*9ff0*/  F2FP.BF16.F32.PACK_AB R5, R31, R26 ;  /* 0x0000001a1f05723e */ /* 0x020fe400000010ff */
[----:B--2---:R-:W-:Y:S01]  /*a000*/  F2FP.BF16.F32.PACK_AB R7, R177, R22 ;  /* 0x00000016b107723e */ /* 0x004fe200000010ff */
        /* <DEDUP_REMOVED lines=24> */
[----:B------:R-:W-:Y:S03]  /*a190*/  HMMA.16816.F32.BF16 R88, R4, R16, R88 ;  /* 0x000000100458723c */ /* 0x000fe60000041858 */
[----:B------:R-:W-:-:S05]  /*a1a0*/  FADD.FTZ R31, R31, R26 ;  /* 0x0000001a1f1f7221 */ /* 0x000fca0000010000 */
[----:B------:R-:W-:Y:S01]  /*a1b0*/  HMMA.16816.F32.BF16 R84, R4, R18, R84 ;  /* 0x000000120454723c */ /* 0x000fe20000041854 */
[----:B------:R-:W-:-:S07]  /*a1c0*/  FADD.FTZ R22, R22, R31 ;  /* 0x0000001f16167221 */ /* 0x000fce0000010000 */
[C---:B-1----:R-:W-:Y:S08]  /*a1d0*/  HMMA.16816.F32.BF16 R80, R4.reuse, R12, R80 ;  /* 0x0000000c0450723c */ /* 0x042ff00000041850 */
[C---:B------:R-:W-:Y:S08]  /*a1e0*/  HMMA.16816.F32.BF16 R76, R4.reuse, R14, R76 ;  /* 0x0000000e044c723c */ /* 0x040ff0000004184c */
[C---:B--2---:R-:W-:Y:S08]  /*a1f0*/  HMMA.16816.F32.BF16 R72, R4.reuse, R8, R72 ;  /* 0x000000080448723c */ /* 0x044ff00000041848 */
        /* <DEDUP_REMOVED lines=12> */
.L_x_13846:
[----:B------:R-:W-:-:S07]  /*a2c0*/  IADD3 R174, PT, PT, R6, -0x1, RZ ;  /* 0xffffffff06ae7810 */ /* 0x000fce0007ffe0ff */
.L_x_13855:
[----:B------:R-:W-:Y:S05]  /*a2d0*/  BSYNC B2 ;  /* 0x0000000000027941 */ /* 0x000fea0003800000 */
.L_x_13845:
[----:B------:R-:W-:-:S13]  /*a2e0*/  ISETP.GE.AND P0, PT, R174, R155, PT ;  /* 0x0000009bae00720c */ /* 0x000fda0003f06270 */
[----:B------:R-:W-:Y:S05]  /*a2f0*/  @!P0 BRA `(.L_x_13856) ;  /* 0x0000004000ec8947 */ /* 0x000fea0003800000 */
[----:B------:R-:W-:Y:S01]  /*a300*/  IMAD.SHL.U32 R4, R174, 0x80, RZ ;  /* 0x00000080ae047824 */ /* 0x000fe200078e00ff */
[----:B------:R-:W-:Y:S01]  /*a310*/  ISETP.NE.U32.AND P2, PT, R128, RZ, PT ;  /* 0x000000ff8000720c */ /* 0x000fe20003f45070 */
[C---:B------:R-:W-:Y:S01]  /*a320*/  IMAD.SHL.U32 R169, R38.reuse, 0x20, RZ ;  /* 0x0000002026a97824 */ /* 0x040fe200078e00ff */
[----:B------:R-:W-:Y:S01]  /*a330*/  SHF.L.U64.HI R172, R38, 0x5, R39 ;  /* 0x0000000526ac7819 */ /* 0x000fe20000010227 */
[----:B------:R-:W-:Y:S01]  /*a340*/  IMAD.MOV.U32 R101, RZ, RZ, R0 ;  /* 0x000000ffff657224 */ /* 0x000fe200078e0000 */
[----:B------:R-:W-:Y:S01]  /*a350*/  ISETP.NE.AND.EX P2, PT, R129, RZ, PT, P2 ;  /* 0x000000ff8100720c */ /* 0x000fe20003f45320 */
[----:B------:R-:W-:Y:S01]  /*a360*/  VIADD R174, R174, 0x1 ;  /* 0x00000001aeae7836 */ /* 0x000fe20000000000 */
[----:B------:R-:W-:Y:S02]  /*a370*/  MOV R100, R36 ;  /* 0x0000002400647202 */ /* 0x000fe40000000f00 */
[C---:B------:R-:W-:Y:S02]  /*a380*/  LOP3.LUT R175, R4.reuse, 0x40, R131, 0xfe, !PT ;  /* 0x0000004004af7812 */ /* 0x040fe400078efe83 */
[----:B------:R-:W-:-:S07]  /*a390*/  IADD3 R173, PT, PT, R4, 0x80, RZ ;  /* 0x0000008004ad7810 */ /* 0x000fce0007ffe0ff */
.L_x_13863:
        /* <DEDUP_REMOVED lines=78> */
.L_x_13858:
[----:B------:R-:W-:Y:S05]  /*a880*/  BSYNC.RECONVERGENT B0 ;  /* 0x0000000000007941 */ /* 0x000fea0003800200 */
.L_x_13857:
        /* <DEDUP_REMOVED lines=92> */
[----:B------:R-:W1:Y:S05]  /*ae50*/  LDSM.16.M88.4 R104, [R142+0x3000] ;  /* 0x003000008e68783b */ /* 0x000e6a0000000200 */
[----:B------:R-:W4:Y:S02]  /*ae60*/  LDSM.16.M88.4 R108, [R142+0x3800] ;  /* 0x003800008e6c783b */ /* 0x000f240000000200 */
        /* <DEDUP_REMOVED lines=23> */
[----:B------:R-:W2:Y:S05]  /*afe0*/  LDSM.16.M88.4 R108, [R141+0x3000] ;  /* 0x003000008d6c783b */ /* 0x000eaa0000000200 */
[----:B------:R-:W4:Y:S02]  /*aff0*/  LDSM.16.M88.4 R112, [R141+0x3800] ;  /* 0x003800008d70783b */ /* 0x000f240000000200 */
        /* <DEDUP_REMOVED lines=98> */
.L_x_13862:
[----:B------:R-:W-:Y:S05]  /*b620*/  BSYNC.RECONVERGENT B0 ;  /* 0x0000000000007941 */ /* 0x000fea0003800200 */
.L_x_13861:
        /* <DEDUP_REMOVED lines=27> */
.L_x_13860:
[----:B------:R-:W-:Y:S05]  /*b7e0*/  BSYNC.RECONVERGENT B1 ;  /* 0x0000000000017941 */ /* 0x000fea0003800200 */
.L_x_13859:
        /* <DEDUP_REMOVED lines=748> */
.L_x_13856:
        /* <DEDUP_REMOVED lines=10> */
.L_x_13871:
[----:B------:R-:W2:Y:S01]  /*e750*/  MUFU.RCP R8, R5 ;  /* 0x0000000500087308 */ /* 0x000ea20000001000 */
[----:B----4-:R-:W-:Y:S01]  /*e760*/  FADD.FTZ R4, R9, R10 ;  /* 0x0000000a09047221 */ /* 0x010fe20000010000 */
[C---:B------:R-:W-:Y:S01]  /*e770*/  SHF.L.U32 R7, R161.reuse, 0x1, RZ ;  /* 0x00000001a1077819 */ /* 0x040fe200000006ff */
[----:B------:R-:W-:Y:S01]  /*e780*/  BAR.SYNC.DEFER_BLOCKING 0x0 ;  /* 0x0000000000007b1d */ /* 0x000fe20000010000 */
[----:B------:R-:W-:Y:S02]  /*e790*/  SHF.L.U32 R6, R161, 0x4, RZ ;  /* 0x00000004a1067819 */ /* 0x000fe400000006ff */
[----:B------:R-:W-:Y:S02]  /*e7a0*/  FSETP.NE.FTZ.AND P1, PT, R5, RZ, PT ;  /* 0x000000ff0500720b */ /* 0x000fe40003f35000 */
[----:B---3--:R-:W-:Y:S01]  /*e7b0*/  SHF.L.U32 R9, R161, 0x5, RZ ;  /* 0x00000005a1097819 */ /* 0x008fe200000006ff */
[----:B------:R-:W3:Y:S01]  /*e7c0*/  MUFU.RCP R11, R4 ;  /* 0x00000004000b7308 */ /* 0x000ee20000001000 */
[----:B------:R-:W-:-:S02]  /*e7d0*/  LOP3.LUT R12, R7, 0x6, RZ, 0xc0, !PT ;  /* 0x00000006070c7812 */ /* 0x000fc400078ec0ff */
        /* <DEDUP_REMOVED lines=31> */
[C---:B------:R-:W-:Y:S01]  /*e9d0*/  IADD3 R13, PT, PT, R9.reuse, 0x80, RZ ;  /* 0x00000080090d7810 */ /* 0x040fe20007ffe0ff */
[----:B------:R-:W-:Y:S01]  /*e9e0*/  @P4 VIADD R13, R9, 0xffffff80 ;  /* 0xffffff80090d4836 */ /* 0x000fe20000000000 */
        /* <DEDUP_REMOVED lines=46> */
[----:B------:R-:W-:Y:S01]  /*ecd0*/  LOP3.LUT R6, R6, 0x10, RZ, 0xc0, !PT ;  /* 0x0000001006067812 */ /* 0x000fe200078ec0ff */
[----:B----4-:R-:W-:Y:S01]  /*ece0*/  VIADD R8, R154, 0x10 ;  /* 0x000000109a087836 */ /* 0x010fe20000000000 */
[----:B------:R-:W-:Y:S02]  /*ecf0*/  LOP3.LUT R7, R10, 0x38, R35, 0x78, !PT ;  /* 0x000000380a077812 */ /* 0x000fe400078e7823 */
[C---:B------:R-:W-:Y:S02]  /*ed00*/  IADD3 R46, PT, PT, R154.reuse, 0x18, RZ ;  /* 0x000000189a2e7810 */ /* 0x040fe40007ffe0ff */
[----:B------:R-:W-:Y:S02]  /*ed10*/  LEA R7, R7, R6, 0x2 ;  /* 0x0000000607077211 */ /* 0x000fe400078e10ff */
[----:B------:R-:W-:-:S02]  /*ed20*/  IADD3 R10, PT, PT, R154, 0x8, RZ ;  /* 0x000000089a0a7810 */ /* 0x000fc40007ffe0ff */
        /* <DEDUP_REMOVED lines=39> */
.L_x_13866:
[----:B------:R-:W-:Y:S05]  /*efa0*/  BSYNC.RECONVERGENT B0 ;  /* 0x0000000000007941 */ /* 0x000fea0003800200 */
.L_x_13865:
        /* <DEDUP_REMOVED lines=21> */
[----:B--2---:R-:W-:Y:S05]  /*f100*/  @P6 RET.REL.NODEC R160 `(_ZN5flash24flash_fwd_splitkv_kernelI23Flash_fwd_kernel_traitsILi64ELi64ELi128ELi4ELb0ELb0EN7cutlass10bfloat16_tE19Flash_kernel_traitsILi64ELi64ELi128ELi4ES3_EELb0ELb1ELb0ELb0ELb1ELb0ELb1ELb0EEEvNS_16Flash_fwd_paramsE) ;  /* 0xffffff0ca0bc6950 */ /* 0x004fea0003c3ffff */
[----:B------:R-:W-:Y:S01]  /*f110*/  MOV R161, 0x0 ;  /* 0x0000000000a17802 */ /* 0x000fe20000000f00 */
[----:B------:R1:W-:Y:S03]  /*f120*/  ST.E.128 desc[UR4][R40.64+0x3800], R32 ;  /* 0x0038002028007985 */ /* 0x0003e6000c101d04 */
[----:B-1----:R-:W-:Y:S05]  /*f130*/  RET.REL.NODEC R160 `(_ZN5flash24flash_fwd_splitkv_kernelI23Flash_fwd_kernel_traitsILi64ELi64ELi128ELi4ELb0ELb0EN7cutlass10bfloat16_tE19Flash_kernel_traitsILi64ELi64ELi128ELi4ES3_EELb0ELb1ELb0ELb0ELb1ELb0ELb1ELb0EEEvNS_16Flash_fwd_paramsE) ;  /* 0xffffff0ca0b07950 */ /* 0x002fea0003c3ffff */
.L_x_13864:
[----:B------:R-:W-:Y:S01]  /*f140*/  MOV R7, 0x2 ;  /* 0x0000000200077802 */ /* 0x000fe20000000f00 */
[----:B------:R-:W-:Y:S01]  /*f150*/  IMAD.MOV.U32 R4, RZ, RZ, 0x1f ;  /* 0x0000001fff047424 */ /* 0x000fe200078e00ff */
[----:B------:R-:W-:-:S07]  /*f160*/  MOV R6, 0xffffffff ;  /* 0xffffffff00067802 */ /* 0x000fce0000000f00 */
[----:B-1---5:R-:W-:Y:S05]  /*f170*/  WARPSYNC.COLLECTIVE R6, `(.L_x_13867) ;  /* 0x0000000006087348 */ /* 0x022fea0003c00000 */
[----:B------:R2:W3:Y:S02]  /*f180*/  SHFL.BFLY P0, R10, R176, R7, R4 ;  /* 0x0c000007b00a7389 */ /* 0x0004e40000000004 */
[----:B-123-5:R-:W-:Y:S05]  /*f190*/  ENDCOLLECTIVE ;  /* 0x000000000000791b */ /* 0x02efea0003800000 */
.L_x_13867:
[----:B------:R-:W-:Y:S02]  /*f1a0*/  IMAD.MOV.U32 R5, RZ, RZ, R10 ;  /* 0x000000ffff057224 */ /* 0x000fe400078e000a */
[----:B------:R-:W-:Y:S02]  /*f1b0*/  IMAD.MOV.U32 R7, RZ, RZ, 0x1 ;  /* 0x00000001ff077424 */ /* 0x000fe400078e00ff */
[----:B------:R-:W-:-:S05]  /*f1c0*/  FADD.FTZ R8, R5, R176 ;  /* 0x000000b005087221 */ /* 0x000fca0000010000 */
[----:B------:R-:W-:-:S07]  /*f1d0*/  MOV R176, R8 ;  /* 0x0000000800b07202 */ /* 0x000fce0000000f00 */
[----:B------:R-:W-:Y:S05]  /*f1e0*/  WARPSYNC.COLLECTIVE R6, `(.L_x_13868) ;  /* 0x0000000006087348 */ /* 0x000fea0003c00000 */
[----:B------:R1:W2:Y:S02]  /*f1f0*/  SHFL.BFLY P0, R10, R176, R7, R4 ;  /* 0x0c000007b00a7389 */ /* 0x0002a40000000004 */
[----:B-12---:R-:W-:Y:S05]  /*f200*/  ENDCOLLECTIVE ;  /* 0x000000000000791b */ /* 0x006fea0003800000 */
.L_x_13868:
[----:B------:R-:W-:Y:S01]  /*f210*/  MOV R176, R177 ;  /* 0x000000b100b07202 */ /* 0x000fe20000000f00 */
[----:B------:R-:W-:Y:S01]  /*f220*/  IMAD.MOV.U32 R7, RZ, RZ, 0x2 ;  /* 0x00000002ff077424 */ /* 0x000fe200078e00ff */
[----:B------:R-:W-:-:S07]  /*f230*/  MOV R5, R10 ;  /* 0x0000000a00057202 */ /* 0x000fce0000000f00 */
[----:B------:R-:W-:Y:S05]  /*f240*/  WARPSYNC.COLLECTIVE R6, `(.L_x_13869) ;  /* 0x0000000006087348 */ /* 0x000fea0003c00000 */
[----:B------:R1:W2:Y:S02]  /*f250*/  SHFL.BFLY P0, R10, R176, R7, R4 ;  /* 0x0c000007b00a7389 */ /* 0x0002a40000000004 */
[----:B-12---:R-:W-:Y:S05]  /*f260*/  ENDCOLLECTIVE ;  /* 0x000000000000791b */ /* 0x006fea0003800000 */
.L_x_13869:
[----:B------:R-:W-:Y:S01]  /*f270*/  FADD.FTZ R5, R8, R5 ;  /* 0x0000000508057221 */ /* 0x000fe20000010000 */
[----:B------:R-:W-:Y:S01]  /*f280*/  FADD.FTZ R9, R10, R177 ;  /* 0x000000b10a097221 */ /* 0x000fe20000010000 */
[----:B------:R-:W-:-:S04]  /*f290*/  MOV R7, 0x1 ;  /* 0x0000000100077802 */ /* 0x000fc80000000f00 */
[----:B------:R-:W-:-:S07]  /*f2a0*/  MOV R176, R9 ;  /* 0x0000000900b07202 */ /* 0x000fce0000000f00 */
[----:B------:R-:W-:Y:S05]  /*f2b0*/  WARPSYNC.COLLECTIVE R6, `(.L_x_13870) ;  /* 0x0000000006087348 */ /* 0x000fea0003c00000 */
[----:B------:R1:W2:Y:S02]  /*f2c0*/  SHFL.BFLY P0, R10, R176, R7, R4 ;  /* 0x0c000007b00a7389 */ /* 0x0002a40000000004 */
[----:B-12---:R-:W-:Y:S05]  /*f2d0*/  ENDCOLLECTIVE ;  /* 0x000000000000791b */ /* 0x006fea0003800000 */
.L_x_13870:
[----:B------:R-:W-:Y:S05]  /*f2e0*/  BRA `(.L_x_13871) ;  /* 0xfffffff400187947 */ /* 0x000fea000383ffff */
.L_x_13872:
        /* <DEDUP_REMOVED lines=9> */
.L_x_14830:


//--------------------- .text._ZN5flash24flash_fwd_splitkv_kernelI23Flash_fwd_kernel_traitsILi64ELi64ELi128ELi4ELb0ELb0EN7cutlass10bfloat16_tE19Flash_kernel_traitsILi64ELi64ELi128ELi4ES3_EELb0ELb1ELb0ELb0ELb1ELb1ELb1ELb0EEEvNS_16Flash_fwd_paramsE --------------------------
	.section	.text._ZN5flash24flash_fwd_splitkv_kernelI23Flash_fwd_kernel_traitsILi64ELi64ELi128ELi4ELb0ELb0EN7cutlass10bfloat16_tE19Flash_kernel_traitsILi64ELi64ELi128ELi4ES3_EELb0ELb1ELb0ELb0ELb1ELb1ELb1ELb0EEEvNS_16Flash_fwd_paramsE,"ax",@progbits
	.align	128
        .global         _ZN5flash24flash_fwd_splitkv_kernelI23Flash_fwd_kernel_traitsILi64ELi64ELi128ELi4ELb0ELb0EN7cutlass10bfloat16_tE19Flash_kernel_traitsILi64ELi64ELi128ELi4ES3_EELb0ELb1ELb0ELb0ELb1ELb1ELb1ELb0EEEvNS_16Flash_fwd_paramsE
        .type           _ZN5flash24flash_fwd_splitkv_kernelI23Flash_fwd_kernel_traitsILi64ELi64ELi128ELi4ELb0ELb0EN7cutlass10bfloat16_tE19Flash_kernel_traitsILi64ELi64ELi128ELi4ES3_EELb0ELb1ELb0ELb0ELb1ELb1ELb1ELb0EEEvNS_16Flash_fwd_paramsE,@function
        .size           _ZN5flash24flash_fwd_splitkv_kernelI23Flash_fwd_kernel_traitsILi64ELi64ELi128ELi4ELb0ELb0EN7cutlass10bfloat16_tE19Flash_kernel_traitsILi64ELi64ELi128ELi4ES3_EELb0ELb1ELb0ELb0ELb1ELb1ELb1ELb0EEEvNS_16Flash_fwd_paramsE,(.L_x_14831 - _ZN5flash24flash_fwd_splitkv_kernelI23Flash_fwd_kernel_traitsILi64ELi64ELi128ELi4ELb0ELb0EN7cutlass10bfloat16_tE19Flash_kernel_traitsILi64ELi64ELi128ELi4ES3_EELb0ELb1ELb0ELb0ELb1ELb1ELb1ELb0EEEvNS_16Flash_fwd_paramsE)
        .other          _ZN5flash24flash_fwd_splitkv_kernelI23Flash_fwd_kernel_traitsILi64ELi64ELi128ELi4ELb0ELb0EN7cutlass10bfloat16_tE19Flash_kernel_traitsILi64ELi64ELi128ELi4ES3_EELb0ELb1ELb0ELb0ELb1ELb1ELb1ELb0EEEvNS_16Flash_fwd_paramsE,@"STO_CUDA_ENTRY STV_DEFAULT"
_ZN5flash24flash_fwd_splitkv_kernelI23Flash_fwd_kernel_traitsILi64ELi64ELi128ELi4ELb0ELb0EN7cutlass10bfloat16_tE19Flash_kernel_traitsILi64ELi64ELi128ELi4ES3_EELb0ELb1ELb0ELb0ELb1ELb1ELb1ELb0EEEvNS_16Flash_fwd_paramsE:
.text._ZN5flash24flash_fwd_splitkv_kernelI23Flash_fwd_kernel_traitsILi64ELi64ELi128ELi4ELb0ELb0EN7cutlass10bfloat16_tE19Flash_kernel_traitsILi64ELi64ELi128ELi4ES3_EELb0ELb1ELb0ELb0ELb1ELb1ELb1ELb0EEEvNS_16Flash_fwd_paramsE:
        /* <DEDUP_REMOVED lines=29> */
[----:B-1----:R-:W-:Y:S05]  /*01d0*/  CALL.REL.NOINC `($_ZN5flash24flash_fwd_splitkv_kernelI23Flash_fwd_kernel_traitsILi64ELi64ELi128ELi4ELb0ELb0EN7cutlass10bfloat16_tE19Flash_kernel_traitsILi64ELi64ELi128ELi4ES3_EELb0ELb1ELb0ELb0ELb1ELb1ELb1ELb0EEEvNS_16Flash_fwd_paramsE$_ZN5flash30compute_attn_1rowblock_splitkvI23Flash_fwd_kernel_traitsILi64ELi64ELi128ELi4ELb0ELb0EN7cutlass10bfloat16_tE19Flash_kernel_traitsILi64ELi64ELi128ELi4ES3_EELb0ELb1ELb0ELb0ELb1ELb1ELb1ELb0ENS_16Flash_fwd_paramsEEEvRKT8_iiiii) ;  /* 0x0000000000087944 */ /* 0x002fea0003c00000 */
[----:B------:R-:W-:Y:S05]  /*01e0*/  BSYNC.RECONVERGENT B3 ;  /* 0x0000000000037941 */ /* 0x000fea0003800200 */
.L_x_13873:
[----:B------:R-:W-:Y:S05]  /*01f0*/  EXIT ;  /* 0x000000000000794d */ /* 0x000fea0003800000 */
        .type           $_ZN5flash24flash_fwd_splitkv_kernelI23Flash_fwd_kernel_traitsILi64ELi64ELi128ELi4ELb0ELb0EN7cutlass10bfloat16_tE19Flash_kernel_traitsILi64ELi64ELi128ELi4ES3_EELb0ELb1ELb0ELb0ELb1ELb1ELb1ELb0EEEvNS_16Flash_fwd_paramsE$_ZN5flash30compute_attn_1rowblock_splitkvI23Flash_fwd_kernel_traitsILi64ELi64ELi128ELi4ELb0ELb0EN7cutlass10bfloat16_tE19Flash_kernel_traitsILi64ELi64ELi128ELi4ES3_EELb0ELb1ELb0ELb0ELb1ELb1ELb1ELb0ENS_16Flash_fwd_paramsEEEvRKT8_iiiii,@function
        .size           $_ZN5flash24flash_fwd_splitkv_kernelI23Flash_fwd_kernel_traitsILi64ELi64ELi128ELi4ELb0ELb0EN7cutlass10bfloat16_tE19Flash_kernel_traitsILi64ELi64ELi128ELi4ES3_EELb0ELb1ELb0ELb0ELb1ELb1ELb1ELb0EEEvNS_16Flash_fwd_paramsE$_ZN5flash30compute_attn_1rowblock_splitkvI23Flash_fwd_kernel_traitsILi64ELi64ELi128ELi4ELb0ELb0EN7cutlass10bfloat16_tE19Flash_kernel_traitsILi64ELi64ELi128ELi4ES3_EELb0ELb1ELb0ELb0ELb1ELb1ELb1ELb0ENS_16Flash_fwd_paramsEEEvRKT8_iiiii,(.L_x_14831 - $_ZN5flash24flash_fwd_splitkv_kernelI23Flash_fwd_kernel_traitsILi64ELi64ELi128ELi4ELb0ELb0EN7cutlass10bfloat16_tE19Flash_kernel_traitsILi64ELi64ELi128ELi4ES3_EELb0ELb1ELb0ELb0ELb1ELb1ELb1ELb0EEEvNS_16Flash_fwd_paramsE$_ZN5flash30compute_attn_1rowblock_splitkvI23Flash_fwd_kernel_traitsILi64ELi64ELi128ELi4ELb0ELb0EN7cutlass10bfloat16_tE19Flash_kernel_traitsILi64ELi64ELi128ELi4ES3_EELb0ELb1ELb0ELb0ELb1ELb1ELb1ELb0ENS_16Flash_fwd_paramsEEEvRKT8_iiiii)
$_ZN5flash24flash_fwd_splitkv_kernelI23Flash_fwd_kernel_traitsILi64ELi64ELi128ELi4ELb0ELb0EN7cutlass10bfloat16_tE19Flash_kernel_traitsILi64ELi64ELi128ELi4ES3_EELb0ELb1ELb0ELb0ELb1ELb1ELb1ELb0EEEvNS_16Flash_fwd_paramsE$_ZN5flash30compute_attn_1rowblock_splitkvI23Flash_fwd_kernel_traitsILi64ELi64ELi128ELi4ELb0ELb0EN7cutlass10bfloat16_tE19Flash_kernel_traitsILi64ELi64ELi128ELi4ES3_EELb0ELb1ELb0ELb0ELb1ELb1ELb1ELb0ENS_16Flash_fwd_paramsEEEvRKT8_iiiii:
        /* <DEDUP_REMOVED lines=39> */
.L_x_13875:
[----:B------:R-:W-:Y:S05]  /*0470*/  BSYNC.RECONVERGENT B0 ;  /* 0x0000000000007941 */ /* 0x000fea0003800200 */
.L_x_13874:
[----:B------:R-:W-:Y:S04]  /*0480*/  BSSY.RECONVERGENT B0, `(.L_x_13876) ;  /* 0x0000007000007945 */ /* 0x000fe80003800200 */
[----:B------:R-:W-:Y:S05]  /*0490*/  @!P3 BRA `(.L_x_13877) ;  /* 0x000000000014b947 */ /* 0x000fea0003800000 */
[----:B------:R-:W4:Y:S02]  /*04a0*/  LD.E.U8 R5, desc[UR4][R2.64+0x1b2] ;  /* 0x0001b20402057980 */ /* 0x000f24000c101100 */
[----:B----4-:R-:W-:-:S13]  /*04b0*/  ISETP.NE.AND P1, PT, R5, RZ, PT ;  /* 0x000000ff0500720c */ /* 0x010fda0003f25270 */
[----:B------:R-:W4:Y:S02]  /*04c0*/  @P1 LD.E R5, desc[UR4][R18.64+0x4] ;  /* 0x0000040412051980 */ /* 0x000f24000c101900 */
[----:B----45:R-:W-:-:S06]  /*04d0*/  @P1 IADD3 R6, PT, PT, R5, -R14, RZ ;  /* 0x8000000e05061210 */ /* 0x030fcc0007ffe0ff */
[----:B------:R4:W5:Y:S02]  /*04e0*/  @!P1 LD.E R6, desc[UR4][R18.64] ;  /* 0x0000000412069980 */ /* 0x000964000c101900 */
.L_x_13877:
[----:B------:R-:W-:Y:S05]  /*04f0*/  BSYNC.RECONVERGENT B0 ;  /* 0x0000000000007941 */ /* 0x000fea0003800200 */
.L_x_13876:
        /* <DEDUP_REMOVED lines=8> */
.L_x_13879:
[----:B------:R-:W5:Y:S01]  /*0580*/  LD.E.64 R16, desc[UR4][R2.64+0x108] ;  /* 0x0001080402107980 */ /* 0x000f62000c101b00 */
[----:B------:R-:W-:Y:S01]  /*0590*/  BSSY.RECONVERGENT B0, `(.L_x_13881) ;  /* 0x0000006000007945 */ /* 0x000fe20003800200 */
[----:B-1----:R-:W-:Y:S01]  /*05a0*/  IMAD.MOV.U32 R23, RZ, RZ, RZ ;  /* 0x000000ffff177224 */ /* 0x002fe200078e00ff */
[----:B-----5:R-:W-:-:S04]  /*05b0*/  ISETP.NE.U32.AND P0, PT, R16, RZ, PT ;  /* 0x000000ff1000720c */ /* 0x020fc80003f05070 */
[----:B------:R-:W-:-:S13]  /*05c0*/  ISETP.NE.AND.EX P0, PT, R17, RZ, PT, P0 ;  /* 0x000000ff1100720c */ /* 0x000fda0003f05300 */
[----:B------:R-:W-:Y:S05]  /*05d0*/  @!P0 BRA `(.L_x_13882) ;  /* 0x0000000000048947 */ /* 0x000fea0003800000 */
[----:B------:R1:W5:Y:S02]  /*05e0*/  LD.E R23, desc[UR4][R2.64+0xbc] ;  /* 0x0000bc0402177980 */ /* 0x000364000c101900 */
.L_x_13882:
[----:B------:R-:W-:Y:S05]  /*05f0*/  BSYNC.RECONVERGENT B0 ;  /* 0x0000000000007941 */ /* 0x000fea0003800200 */
.L_x_13881:
[----:B-----5:R-:W-:Y:S02]  /*0600*/  IADD3 R23, PT, PT, R23, R6, -R13 ;  /* 0x0000000617177210 */ /* 0x020fe40007ffe80d */
.L_x_13880:
[----:B------:R-:W-:Y:S05]  /*0610*/  BSYNC.RECONVERGENT B1 ;  /* 0x0000000000017941 */ /* 0x000fea0003800200 */
.L_x_13878:
[----:B------:R-:W-:Y:S01]  /*0620*/  IMAD.SHL.U32 R170, R29, 0x40, RZ ;  /* 0x000000401daa7824 */ /* 0x000fe200078e00ff */
[----:B------:R-:W-:Y:S01]  /*0630*/  MOV R6, R168 ;  /* 0x000000a800067202 */ /* 0x000fe20000000f00 */
[----:B------:R-:W-:-:S03]  /*0640*/  IMAD.MOV.U32 R7, RZ, RZ, 0x0 ;  /* 0x00000000ff077424 */ /* 0x000fc600078e00ff */
[----:B------:R-:W-:-:S13]  /*0650*/  ISETP.GT.AND P0, PT, R79, R170, PT ;  /* 0x000000aa4f00720c */ /* 0x000fda0003f04270 */
[----:B-1234-:R-:W-:Y:S05]  /*0660*/  @!P0 RET.REL.NODEC R6 `(_ZN5flash24flash_fwd_splitkv_kernelI23Flash_fwd_kernel_traitsILi64ELi64ELi128ELi4ELb0ELb0EN7cutlass10bfloat16_tE19Flash_kernel_traitsILi64ELi64ELi128ELi4ES3_EELb0ELb1ELb0ELb0ELb1ELb1ELb1ELb0EEEvNS_16Flash_fwd_paramsE) ;  /* 0xfffffff806648950 */ /* 0x01efea0003c3ffff */
        /* <DEDUP_REMOVED lines=120> */
[----:B-1----:R-:W-:Y:S05]  /*0df0*/  @P0 RET.REL.NODEC R168 `(_ZN5flash24flash_fwd_splitkv_kernelI23Flash_fwd_kernel_traitsILi64ELi64ELi128ELi4ELb0ELb0EN7cutlass10bfloat16_tE19Flash_kernel_traitsILi64ELi64ELi128ELi4ES3_EELb0ELb1ELb0ELb0ELb1ELb1ELb1ELb0EEEvNS_16Flash_fwd_paramsE) ;  /* 0xfffffff0a8800950 */ /* 0x002fea0003c3ffff */
[----:B------:R-:W-:Y:S02]  /*0e00*/  MOV R3, 0xff800000 ;  /* 0xff80000000037802 */ /* 0x000fe40000000f00 */
[----:B------:R-:W-:-:S03]  /*0e10*/  MOV R169, 0x0 ;  /* 0x0000000000a97802 */ /* 0x000fc60000000f00 */
[----:B------:R1:W-:Y:S02]  /*0e20*/  ST.E desc[UR4][R8.64+0xe0], R3 ;  /* 0x0000e00308007985 */ /* 0x0003e4000c101904 */
[----:B-1----:R-:W-:Y:S05]  /*0e30*/  RET.REL.NODEC R168 `(_ZN5flash24flash_fwd_splitkv_kernelI23Flash_fwd_kernel_traitsILi64ELi64ELi128ELi4ELb0ELb0EN7cutlass10bfloat16_tE19Flash_kernel_traitsILi64ELi64ELi128ELi4ES3_EELb0ELb1ELb0ELb0ELb1ELb1ELb1ELb0EEEvNS_16Flash_fwd_paramsE) ;  /* 0xfffffff0a8707950 */ /* 0x002fea0003c3ffff */
.L_x_13883:
        /* <DEDUP_REMOVED lines=82> */
[----:B--2---:R-:W-:Y:S01]  /*1360*/  SHF.R.S32.HI R7, RZ, 0x1f, R0 ;  /* 0x0000001fff077819 */ /* 0x004fe20000011400 */
[-C--:B---3--:R-:W-:Y:S02]  /*1370*/  IMAD R8, R15, R0.reuse, RZ ;  /* 0x000000000f087224 */ /* 0x088fe400078e02ff */
        /* <DEDUP_REMOVED lines=18> */
.L_x_13885:
        /* <DEDUP_REMOVED lines=77> */
.L_x_13886:
[----:B------:R-:W-:Y:S05]  /*1970*/  BSYNC.RECONVERGENT B0 ;  /* 0x0000000000007941 */ /* 0x000fea0003800200 */
.L_x_13884:
[----:B------:R-:W-:Y:S01]  /*1980*/  ISETP.NE.AND P4, PT, R11, -0x1, PT ;  /* 0xffffffff0b00780c */ /* 0x000fe20003f85270 */
[----:B------:R-:W2:Y:S04]  /*1990*/  LD.E.64 R30, desc[UR4][R2.64+0x30] ;  /* 0x00003004021e7980 */ /* 0x000ea8000c101b00 */
[----:B------:R-:W3:Y:S04]  /*19a0*/  LD.E.64 R26, desc[UR4][R2.64+0x8] ;  /* 0x00000804021a7980 */ /* 0x000ee8000c101b00 */
[----:B------:R-:W4:Y:S04]  /*19b0*/  LD.E.64 R20, desc[UR4][R2.64+0x48] ;  /* 0x0000480402147980 */ /* 0x000f28000c101b00 */
[----:B------:R-:W2:Y:S04]  /*19c0*/  @!P4 LD.E.64 R32, desc[UR4][R2.64+0x18] ;  /* 0x000018040220c980 */ /* 0x000ea8000c101b00 */
        /* <DEDUP_REMOVED lines=23> */
[-C--:B-----5:R-:W-:Y:S02]  /*1b40*/  IMAD R0, R15, R38.reuse, RZ ;  /* 0x000000260f007224 */ /* 0x0a0fe400078e02ff */
[----:B------:R-:W-:Y:S02]  /*1b50*/  IMAD.SHL.U32 R4, R169, 0x8, RZ ;  /* 0x00000008a9047824 */ /* 0x000fe400078e00ff */
[C---:B------:R-:W-:Y:S02]  /*1b60*/  IMAD R0, R5.reuse, R39, R0 ;  /* 0x0000002705007224 */ /* 0x040fe400078e0200 */
[----:B------:R-:W-:Y:S01]  /*1b70*/  IMAD.WIDE.U32 R18, R5, R38, RZ ;  /* 0x0000002605127225 */ /* 0x000fe200078e00ff */
[----:B------:R-:W-:-:S02]  /*1b80*/  LOP3.LUT R5, R4, 0x38, RZ, 0xc0, !PT ;  /* 0x0000003804057812 */ /* 0x000fc400078ec0ff */
[----:B------:R-:W-:Y:S01]  /*1b90*/  @P2 IADD3 R9, PT, PT, R9, 0x1, RZ ;  /* 0x0000000109092810 */ /* 0x000fe20007ffe0ff */
[----:B------:R-:W-:-:S03]  /*1ba0*/  IMAD.IADD R0, R19, 0x1, R0 ;  /* 0x0000000113007824 */ /* 0x000fc600078e0200 */
[----:B------:R-:W-:Y:S02]  /*1bb0*/  @!P1 IADD3 R9, PT, PT, -R9, RZ, RZ ;  /* 0x000000ff09099210 */ /* 0x000fe40007ffe1ff */
[----:B------:R-:W-:Y:S02]  /*1bc0*/  IADD3 R16, P2, P1, R18, R16, R5 ;  /* 0x0000001012107210 */ /* 0x000fe4000795e005 */
[----:B------:R-:W-:Y:S02]  /*1bd0*/  @!P3 LOP3.LUT R9, RZ, R6, RZ, 0x33, !PT ;  /* 0x00000006ff09b212 */ /* 0x000fe400078e33ff */
[----:B------:R-:W-:Y:S02]  /*1be0*/  IADD3.X R0, PT, PT, R0, R7, RZ, P2, P1 ;  /* 0x0000000700007210 */ /* 0x000fe400017e24ff */
[----:B------:R-:W-:Y:S01]  /*1bf0*/  SHF.R.S32.HI R18, RZ, 0x1f, R9 ;  /* 0x0000001fff127819 */ /* 0x000fe20000011409 */
[----:B------:R-:W-:-:S04]  /*1c00*/  IMAD R7, R35, R9, RZ ;  /* 0x0000000923077224 */ /* 0x000fc800078e02ff */
[----:B------:R-:W-:Y:S01]  /*1c10*/  IMAD R7, R18, R34, R7 ;  /* 0x0000002212077224 */ /* 0x000fe200078e0207 */
[----:B------:R-:W-:Y:S02]  /*1c20*/  IADD3 R18, P1, PT, R5, R10, RZ ;  /* 0x0000000a05127210 */ /* 0x000fe40007f3e0ff */
[----:B------:R-:W-:-:S03]  /*1c30*/  SHF.R.U32.HI R14, RZ, 0x3, R169 ;  /* 0x00000003ff0e7819 */ /* 0x000fc600000116a9 */
[----:B------:R-:W-:Y:S02]  /*1c40*/  IMAD.X R19, RZ, RZ, R8, P1 ;  /* 0x000000ffff137224 */ /* 0x000fe400008e0608 */
[----:B------:R-:W-:Y:S02]  /*1c50*/  IMAD R165, R161, R14, RZ ;  /* 0x0000000ea1a57224 */ /* 0x000fe400078e02ff */
[----:B------:R-:W-:Y:S01]  /*1c60*/  IMAD.IADD R159, R79, 0x1, -R170 ;  /* 0x000000014f9f7824 */ /* 0x000fe200078e0aaa */
[C---:B------:R-:W-:Y:S02]  /*1c70*/  IADD3 R8, PT, PT, R14.reuse, 0x20, RZ ;  /* 0x000000200e087810 */ /* 0x040fe40007ffe0ff */
[----:B------:R-:W-:Y:S01]  /*1c80*/  MOV R15, RZ ;  /* 0x000000ff000f7202 */ /* 0x000fe20000000f00 */
[----:B------:R-:W1:Y:S01]  /*1c90*/  S2UR UR6, SR_CgaCtaId ;  /* 0x00000000000679c3 */ /* 0x000e620000008800 */
[----:B------:R-:W-:Y:S01]  /*1ca0*/  ISETP.GE.AND P6, PT, R14, R159, PT ;  /* 0x0000009f0e00720c */ /* 0x000fe20003fc6270 */
[----:B------:R-:W-:Y:S01]  /*1cb0*/  IMAD.WIDE.U32 R28, R29, 0x40, R14 ;  /* 0x000000401d1c7825 */ /* 0x000fe200078e000e */
[----:B------:R-:W-:-:S03]  /*1cc0*/  UMOV UR7, 0x400 ;  /* 0x0000040000077882 */ /* 0x000fc60000000000 */
[----:B------:R-:W-:Y:S01]  /*1cd0*/  VIADD R22, R100, 0xffffffff ;  /* 0xffffffff64167836 */ /* 0x000fe20000000000 */
[----:B-1----:R-:W-:-:S06]  /*1ce0*/  ULEA UR6, UR6, UR7, 0x18 ;  /* 0x0000000706067291 */ /* 0x002fcc000f8ec0ff */
[----:B------:R-:W-:Y:S01]  /*1cf0*/  MOV R158, UR6 ;  /* 0x00000006009e7c02 */ /* 0x000fe20008000f00 */
[-C--:B--2---:R-:W-:Y:S02]  /*1d00*/  @!P4 IMAD R6, R33, R173.reuse, RZ ;  /* 0x000000ad2106c224 */ /* 0x084fe400078e02ff */
[----:B------:R-:W-:-:S04]  /*1d10*/  @!P4 IMAD.WIDE.U32 R36, R32, R173, RZ ;  /* 0x000000ad2024c225 */ /* 0x000fc800078e00ff */
[----:B------:R-:W-:-:S04]  /*1d20*/  IMAD.WIDE.U32 R32, R34, R9, RZ ;  /* 0x0000000922207225 */ /* 0x000fc800078e00ff */
[----:B------:R-:W-:Y:S01]  /*1d30*/  @P4 IMAD.WIDE.U32 R34, R30, R11, RZ ;  /* 0x0000000b1e224225 */ /* 0x000fe200078e00ff */
[----:B------:R-:W-:Y:S02]  /*1d40*/  @!P4 MOV R10, R36 ;  /* 0x00000024000ac202 */ /* 0x000fe40000000f00 */
[----:B------:R-:W-:Y:S02]  /*1d50*/  IADD3 R16, P2, PT, R16, R32, RZ ;  /* 0x0000002010107210 */ /* 0x000fe40007f5e0ff */
[----:B------:R-:W-:Y:S02]  /*1d60*/  @P4 MOV R10, R34 ;  /* 0x00000022000a4202 */ /* 0x000fe40000000f00 */
[----:B------:R-:W-:Y:S01]  /*1d70*/  IADD3 R7, PT, PT, R33, R7, RZ ;  /* 0x0000000721077210 */ /* 0x000fe20007ffe0ff */
[C---:B------:R-:W-:Y:S01]  /*1d80*/  IMAD.WIDE.U32 R32, R14.reuse, R160, R18 ;  /* 0x000000a00e207225 */ /* 0x040fe200078e0012 */
[----:B------:R-:W-:Y:S02]  /*1d90*/  IADD3 R18, P1, PT, R5, R10, RZ ;  /* 0x0000000a05127210 */ /* 0x000fe40007f3e0ff */
[----:B------:R-:W-:Y:S01]  /*1da0*/  IADD3 R10, PT, PT, R14, 0x10, RZ ;  /* 0x000000100e0a7810 */ /* 0x000fe20007ffe0ff */
[----:B------:R-:W-:-:S02]  /*1db0*/  @P4 IMAD R9, R31, R11, RZ ;  /* 0x0000000b1f094224 */ /* 0x000fc400078e02ff */
[----:B------:R-:W-:Y:S01]  /*1dc0*/  @!P4 IMAD.IADD R6, R37, 0x1, R6 ;  /* 0x000000012506c824 */ /* 0x000fe200078e0206 */
[----:B---3--:R-:W-:Y:S01]  /*1dd0*/  LEA R164, P3, R32, R26, 0x1 ;  /* 0x0000001a20a47211 */ /* 0x008fe200078608ff */
[----:B------:R-:W-:Y:S01]  /*1de0*/  @P4 IMAD.IADD R6, R35, 0x1, R9 ;  /* 0x0000000123064824 */ /* 0x000fe200078e0209 */
[----:B------:R-:W-:Y:S01]  /*1df0*/  ISETP.GE.AND P5, PT, R10, R159, PT ;  /* 0x0000009f0a00720c */ /* 0x000fe20003fa6270 */
[----:B------:R-:W-:Y:S02]  /*1e00*/  IMAD.IADD R165, R33, 0x1, R165 ;  /* 0x0000000121a57824 */ /* 0x000fe400078e02a5 */
[----:B------:R-:W-:Y:S01]  /*1e10*/  IMAD.X R19, RZ, RZ, R6, P1 ;  /* 0x000000ffff137224 */ /* 0x000fe200008e0606 */
[----:B------:R-:W-:Y:S02]  /*1e20*/  IADD3 R6, PT, PT, R14, 0x30, RZ ;  /* 0x000000300e067810 */ /* 0x000fe40007ffe0ff */
[----:B------:R-:W-:Y:S02]  /*1e30*/  LEA.HI.X R165, R32, R27, R165, 0x1, P3 ;  /* 0x0000001b20a57211 */ /* 0x000fe400018f0ca5 */
[----:B------:R-:W-:Y:S01]  /*1e40*/  ISETP.GE.AND P3, PT, R8, R159, PT ;  /* 0x0000009f0800720c */ /* 0x000fe20003f66270 */
[----:B----4-:R-:W-:Y:S01]  /*1e50*/  IMAD R5, R21, R171, RZ ;  /* 0x000000ab15057224 */ /* 0x010fe200078e02ff */
[----:B------:R-:W-:-:S02]  /*1e60*/  SHF.R.S32.HI R9, RZ, 0x1f, R171 ;  /* 0x0000001fff097819 */ /* 0x000fc400000114ab */
[----:B------:R-:W-:Y:S01]  /*1e70*/  ISETP.GE.AND P1, PT, R6, R159, PT ;  /* 0x0000009f0600720c */ /* 0x000fe20003f26270 */
[----:B------:R-:W-:Y:S02]  /*1e80*/  IMAD.X R17, R0, 0x1, R7, P2 ;  /* 0x0000000100117824 */ /* 0x000fe400010e0607 */
[----:B------:R-:W-:Y:S01]  /*1e90*/  IMAD R5, R20, R9, R5 ;  /* 0x0000000914057224 */ /* 0x000fe200078e0205 */
[----:B------:R-:W-:Y:S01]  /*1ea0*/  @!P5 IADD3 R0, P2, PT, R28, 0x10, RZ ;  /* 0x000000101c00d810 */ /* 0x000fe20007f5e0ff */
[----:B------:R-:W-:-:S04]  /*1eb0*/  IMAD.WIDE.U32 R20, R171, R20, R18 ;  /* 0x00000014ab147225 */ /* 0x000fc800078e0012 */
[C---:B------:R-:W-:Y:S01]  /*1ec0*/  @!P3 IADD3 R11, P4, PT, R28.reuse, 0x20, RZ ;  /* 0x000000201c0bb810 */ /* 0x040fe20007f9e0ff */
[----:B------:R-:W-:Y:S01]  /*1ed0*/  @!P5 IMAD.X R7, RZ, RZ, R29, P2 ;  /* 0x000000ffff07d224 */ /* 0x000fe200010e061d */
[----:B------:R-:W-:Y:S01]  /*1ee0*/  IADD3 R21, PT, PT, R21, R5, RZ ;  /* 0x0000000515157210 */ /* 0x000fe20007ffe0ff */
[----:B------:R-:W-:Y:S01]  /*1ef0*/  @!P6 IMAD R9, R29, R30, RZ ;  /* 0x0000001e1d09e224 */ /* 0x000fe200078e02ff */
[----:B------:R-:W-:Y:S01]  /*1f00*/  @!P5 MOV R32, R20 ;  /* 0x000000140020d202 */ /* 0x000fe20000000f00 */
[----:B------:R-:W-:Y:S01]  /*1f10*/  @!P5 IMAD R7, R7, R30, RZ ;  /* 0x0000001e0707d224 */ /* 0x000fe200078e02ff */
[C---:B------:R-:W-:Y:S01]  /*1f20*/  @!P1 IADD3 R18, P2, PT, R28.reuse, 0x30, RZ ;  /* 0x000000301c129810 */ /* 0x040fe20007f5e0ff */
[----:B------:R-:W-:Y:S01]  /*1f30*/  @!P5 IMAD.MOV.U32 R33, RZ, RZ, R21 ;  /* 0x000000ffff21d224 */ /* 0x000fe200078e0015 */
[----:B------:R-:W-:Y:S01]  /*1f40*/  @!P3 IADD3.X R15, PT, PT, RZ, R29, RZ, P4, !PT ;  /* 0x0000001dff0fb210 */ /* 0x000fe200027fe4ff */
[----:B------:R-:W-:Y:S01]  /*1f50*/  @!P6 IMAD R9, R28, R31, R9 ;  /* 0x0000001f1c09e224 */ /* 0x000fe200078e0209 */
[-C--:B------:R-:W-:Y:S01]  /*1f60*/  @!P3 MOV R34, R20.reuse ;  /* 0x000000140022b202 */ /* 0x080fe20000000f00 */
[----:B------:R-:W-:Y:S01]  /*1f70*/  @!P1 IMAD.X R5, RZ, RZ, R29, P2 ;  /* 0x000000ffff059224 */ /* 0x000fe200010e061d */
[----:B------:R-:W-:Y:S01]  /*1f80*/  @!P1 MOV R26, R20 ;  /* 0x00000014001a9202 */ /* 0x000fe20000000f00 */
[----:B------:R-:W-:-:S02]  /*1f90*/  @!P5 IMAD R7, R31, R0, R7 ;  /* 0x000000001f07d224 */ /* 0x000fc400078e0207 */
[----:B------:R-:W-:-:S04]  /*1fa0*/  @!P5 IMAD.WIDE.U32 R32, R30, R0, R32 ;  /* 0x000000001e20d225 */ /* 0x000fc800078e0020 */
[--C-:B------:R-:W-:Y:S02]  /*1fb0*/  @!P3 IMAD.MOV.U32 R35, RZ, RZ, R21.reuse ;  /* 0x000000ffff23b224 */ /* 0x100fe400078e0015 */
[----:B------:R-:W-:Y:S01]  /*1fc0*/  @!P6 IMAD.WIDE.U32 R28, R28, R30, R20 ;  /* 0x0000001e1c1ce225 */ /* 0x000fe200078e0014 */
[----:B------:R-:W-:-:S03]  /*1fd0*/  LOP3.LUT R20, R4, 0x1c0, RZ, 0xc0, !PT ;  /* 0x000001c004147812 */ /* 0x000fc600078ec0ff */
[----:B------:R-:W-:Y:S02]  /*1fe0*/  @!P3 IMAD R0, R15, R30, RZ ;  /* 0x0000001e0f00b224 */ /* 0x000fe400078e02ff */
[----:B------:R-:W-:Y:S01]  /*1ff0*/  @!P3 IMAD.WIDE.U32 R34, R30, R11, R34 ;  /* 0x0000000b1e22b225 */ /* 0x000fe200078e0022 */
[----:B------:R-:W-:-:S03]  /*2000*/  @!P5 LEA R36, P2, R32, R24, 0x1 ;  /* 0x000000182024d211 */ /* 0x000fc600078408ff */
[----:B------:R-:W-:Y:S01]  /*2010*/  @!P3 IMAD R0, R31, R11, R0 ;  /* 0x0000000b1f00b224 */ /* 0x000fe200078e0200 */
[----:B------:R-:W-:Y:S01]  /*2020*/  LOP3.LUT R11, R20, 0x38, R169, 0xf8, !PT ;  /* 0x00000038140b7812 */ /* 0x000fe200078ef8a9 */
[----:B------:R-:W-:Y:S02]  /*2030*/  @!P1 IMAD.MOV.U32 R27, RZ, RZ, R21 ;  /* 0x000000ffff1b9224 */ /* 0x000fe400078e0015 */
[----:B------:R-:W-:Y:S02]  /*2040*/  @!P1 IMAD R5, R5, R30, RZ ;  /* 0x0000001e05059224 */ /* 0x000fe400078e02ff */
[----:B------:R-:W-:Y:S01]  /*2050*/  @!P5 IMAD.IADD R7, R33, 0x1, R7 ;  /* 0x000000012107d824 */ /* 0x000fe200078e0207 */
[----:B------:R-:W-:Y:S01]  /*2060*/  @!P6 IADD3 R9, PT, PT, R29, R9, RZ ;  /* 0x000000091d09e210 */ /* 0x000fe20007ffe0ff */
[----:B------:R-:W-:Y:S01]  /*2070*/  @!P1 IMAD R5, R31, R18, R5 ;  /* 0x000000121f059224 */ /* 0x000fe200078e0205 */
[----:B------:R-:W-:Y:S01]  /*2080*/  @!P6 LEA R40, P4, R28, R24, 0x1 ;  /* 0x000000181c28e211 */ /* 0x000fe200078808ff */
[----:B------:R-:W-:Y:S01]  /*2090*/  @!P1 IMAD.WIDE.U32 R26, R30, R18, R26 ;  /* 0x000000121e1a9225 */ /* 0x000fe200078e001a */
[----:B------:R-:W-:-:S02]  /*20a0*/  LOP3.LUT R11, R11, 0x38, R4, 0x78, !PT ;  /* 0x000000380b0b7812 */ /* 0x000fc400078e7804 */
[-C--:B------:R-:W-:Y:S01]  /*20b0*/  @!P5 LEA.HI.X R37, R32, R25.reuse, R7, 0x1, P2 ;  /* 0x000000192025d211 */ /* 0x080fe200010f0c07 */
[----:B------:R-:W-:Y:S01]  /*20c0*/  @!P3 IMAD.IADD R7, R35, 0x1, R0 ;  /* 0x000000012307b824 */ /* 0x000fe200078e0200 */
[----:B------:R-:W-:Y:S02]  /*20d0*/  @!P6 LEA.HI.X R41, R28, R25, R9, 0x1, P4 ;  /* 0x000000191c29e211 */ /* 0x000fe400020f0c09 */
[----:B------:R-:W-:Y:S02]  /*20e0*/  LOP3.LUT R11, R11, 0x1e00, R4, 0xf8, !PT ;  /* 0x00001e000b0b7812 */ /* 0x000fe400078ef804 */
[-C--:B------:R-:W-:Y:S01]  /*20f0*/  @!P3 LEA R18, P4, R34, R24.reuse, 0x1 ;  /* 0x000000182212b211 */ /* 0x080fe200078808ff */
[----:B------:R-:W-:Y:S01]  /*2100*/  IMAD.SHL.U32 R20, R22, 0x80, RZ ;  /* 0x0000008016147824 */ /* 0x000fe200078e00ff */
[----:B------:R-:W-:Y:S02]  /*2110*/  @!P1 IADD3 R5, PT, PT, R27, R5, RZ ;  /* 0x000000051b059210 */ /* 0x000fe40007ffe0ff */
[----:B------:R-:W-:-:S02]  /*2120*/  @!P1 LEA R24, P2, R26, R24, 0x1 ;  /* 0x000000181a189211 */ /* 0x000fc400078408ff */
[----:B------:R-:W-:Y:S02]  /*2130*/  LEA R101, R11, R158, 0x1 ;  /* 0x0000009e0b657211 */ /* 0x000fe400078e08ff */
[-C--:B------:R-:W-:Y:S02]  /*2140*/  @!P3 LEA.HI.X R19, R34, R25.reuse, R7, 0x1, P4 ;  /* 0x000000192213b211 */ /* 0x080fe400020f0c07 */
[----:B------:R-:W-:Y:S01]  /*2150*/  @!P1 LEA.HI.X R25, R26, R25, R5, 0x1, P2 ;  /* 0x000000191a199211 */ /* 0x000fe200010f0c05 */
[----:B------:R-:W-:Y:S01]  /*2160*/  IMAD.IADD R5, R23, 0x1, -R20 ;  /* 0x0000000117057824 */ /* 0x000fe200078e0a14 */
[----:B------:R-:W-:Y:S01]  /*2170*/  @!PT LDS RZ, [RZ] ;  /* 0x00000000fffff984 */ /* 0x000fe20000000800 */
[----:B------:R-:W-:Y:S01]  /*2180*/  @!PT LDS RZ, [RZ] ;  /* 0x00000000fffff984 */ /* 0x000fe20000000800 */
[----:B------:R-:W-:Y:S01]  /*2190*/  @!PT LDS RZ, [RZ] ;  /* 0x00000000fffff984 */ /* 0x000fe20000000800 */
[----:B------:R1:W-:Y:S01]  /*21a0*/  @!P6 LDGSTS.E.BYPASS.LTC128B.128 [R101], desc[UR4][R40.64] ;  /* 0x000000002865efae */ /* 0x0003e2000b981a04 */
[C---:B------:R-:W-:Y:S02]  /*21b0*/  SHF.L.U64.HI R0, R160.reuse, 0x4, R161 ;  /* 0x00000004a0007819 */ /* 0x040fe400000102a1 */
[----:B------:R-:W-:Y:S01]  /*21c0*/  SHF.L.U32 R21, R160, 0x4, RZ ;  /* 0x00000004a0157819 */ /* 0x000fe200000006ff */
[----:B------:R-:W-:Y:S01]  /*21d0*/  @!P5 LDGSTS.E.BYPASS.LTC128B.128 [R101+0x800], desc[UR4][R36.64] ;  /* 0x008000002465dfae */ /* 0x000fe2000b981a04 */
[----:B------:R-:W-:-:S02]  /*21e0*/  ISETP.GE.AND P5, PT, R8, R5, PT ;  /* 0x000000050800720c */ /* 0x000fc40003fa6270 */
[C---:B------:R-:W-:Y:S01]  /*21f0*/  SHF.L.U64.HI R0, R21.reuse, 0x1, R0 ;  /* 0x0000000115007819 */ /* 0x040fe20000010200 */
[----:B------:R2:W-:Y:S01]  /*2200*/  @!P3 LDGSTS.E.BYPASS.LTC128B.128 [R101+0x1000], desc[UR4][R18.64] ;  /* 0x010000001265bfae */ /* 0x0005e2000b981a04 */
[----:B------:R-:W-:Y:S02]  /*2210*/  SHF.L.U32 R21, R21, 0x1, RZ ;  /* 0x0000000115157819 */ /* 0x000fe400000006ff */
[-C--:B------:R-:W-:Y:S01]  /*2220*/  ISETP.GE.AND P2, PT, R14, R5.reuse, PT ;  /* 0x000000050e00720c */ /* 0x080fe20003f46270 */
[----:B------:R3:W-:Y:S01]  /*2230*/  @!P1 LDGSTS.E.BYPASS.LTC128B.128 [R101+0x1800], desc[UR4][R24.64] ;  /* 0x0180000018659fae */ /* 0x0007e2000b981a04 */
[-C--:B------:R-:W-:Y:S02]  /*2240*/  ISETP.GE.AND P4, PT, R10, R5.reuse, PT ;  /* 0x000000050a00720c */ /* 0x080fe40003f86270 */
[----:B------:R-:W-:Y:S02]  /*2250*/  ISETP.GE.AND P1, PT, R6, R5, PT ;  /* 0x000000050600720c */ /* 0x000fe40003f26270 */
[----:B------:R-:W-:-:S02]  /*2260*/  IADD3 R28, PT, PT, R14, 0x40, RZ ;  /* 0x000000400e1c7810 */ /* 0x000fc40007ffe0ff */
[----:B-1----:R-:W-:Y:S01]  /*2270*/  IADD3 R40, P3, PT, R21, R164, RZ ;  /* 0x000000a415287210 */ /* 0x002fe20007f7e0ff */
[----:B------:R-:W-:-:S04]  /*2280*/  VIADD R26, R14, 0x60 ;  /* 0x000000600e1a7836 */ /* 0x000fc80000000000 */
[----:B------:R-:W-:Y:S01]  /*2290*/  @!P2 LDGSTS.E.BYPASS.LTC128B.128 [R101+0x2000], desc[UR4][R164.64] ;  /* 0x02000000a465afae */ /* 0x000fe2000b981a04 */
[----:B------:R-:W-:Y:S01]  /*22a0*/  IMAD.X R41, R0, 0x1, R165, P3 ;  /* 0x0000000100297824 */ /* 0x000fe200018e06a5 */
[----:B------:R-:W-:-:S04]  /*22b0*/  @!P5 LEA R30, P3, R160, R40, 0x5 ;  /* 0x00000028a01ed211 */ /* 0x000fc800078628ff */
[----:B------:R-:W-:Y:S01]  /*22c0*/  @!P5 LEA.HI.X R31, R160, R41, R161, 0x5, P3 ;  /* 0x00000029a01fd211 */ /* 0x000fe200018f2ca1 */
[----:B------:R-:W-:Y:S01]  /*22d0*/  @!P4 LDGSTS.E.BYPASS.LTC128B.128 [R101+0x2800], desc[UR4][R40.64] ;  /* 0x028000002865cfae */ /* 0x000fe2000b981a04 */
[----:B--2---:R-:W-:Y:S02]  /*22e0*/  IADD3 R18, PT, PT, R14, 0x70, RZ ;  /* 0x000000700e127810 */ /* 0x004fe40007ffe0ff */
[-C--:B------:R-:W-:Y:S01]  /*22f0*/  ISETP.GE.AND P6, PT, R28, R5.reuse, PT ;  /* 0x000000051c00720c */ /* 0x080fe20003fc6270 */
[----:B------:R1:W-:Y:S01]  /*2300*/  @!P5 LDGSTS.E.BYPASS.LTC128B.128 [R101+0x3000], desc[UR4][R30.64] ;  /* 0x030000001e65dfae */ /* 0x0003e2000b981a04 */
[----:B------:R-:W-:Y:S01]  /*2310*/  @!P1 LEA R36, P5, R160, R40, 0x6 ;  /* 0x00000028a0249211 */ /* 0x000fe200078a30ff */
[----:B---3--:R-:W-:Y:S01]  /*2320*/  VIADD R24, R14, 0x50 ;  /* 0x000000500e187836 */ /* 0x008fe20000000000 */
[-C--:B------:R-:W-:Y:S02]  /*2330*/  ISETP.GE.AND P4, PT, R26, R5.reuse, PT ;  /* 0x000000051a00720c */ /* 0x080fe40003f86270 */
[----:B------:R-:W-:-:S02]  /*2340*/  ISETP.GE.AND P3, PT, R18, R5, PT ;  /* 0x000000051200720c */ /* 0x000fc40003f66270 */
[----:B------:R-:W-:Y:S02]  /*2350*/  @!P1 LEA.HI.X R37, R160, R41, R161, 0x6, P5 ;  /* 0x00000029a0259211 */ /* 0x000fe400028f34a1 */
[----:B------:R-:W-:-:S03]  /*2360*/  ISETP.GE.AND P5, PT, R24, R5, PT ;  /* 0x000000051800720c */ /* 0x000fc60003fa6270 */
[-C--:B------:R-:W-:Y:S01]  /*2370*/  @!P6 MOV R34, R40.reuse ;  /* 0x000000280022e202 */ /* 0x080fe20000000f00 */
[--C-:B------:R-:W-:Y:S01]  /*2380*/  @!P6 IMAD.MOV.U32 R35, RZ, RZ, R41.reuse ;  /* 0x000000ffff23e224 */ /* 0x100fe200078e0029 */
[----:B------:R2:W-:Y:S02]  /*2390*/  @!P1 LDGSTS.E.BYPASS.LTC128B.128 [R101+0x3800], desc[UR4][R36.64] ;  /* 0x0380000024659fae */ /* 0x0005e4000b981a04 */
[-C--:B------:R-:W-:Y:S01]  /*23a0*/  @!P4 MOV R32, R40.reuse ;  /* 0x000000280020c202 */ /* 0x080fe20000000f00 */
[----:B------:R-:W-:Y:S02]  /*23b0*/  @!P4 IMAD.MOV.U32 R33, RZ, RZ, R41 ;  /* 0x000000ffff21c224 */ /* 0x000fe400078e0029 */
[----:B------:R-:W-:Y:S02]  /*23c0*/  @!P6 IMAD R11, R161, 0x60, RZ ;  /* 0x00000060a10be824 */ /* 0x000fe400078e02ff */
[----:B------:R-:W-:Y:S01]  /*23d0*/  @!P6 IMAD.WIDE.U32 R34, R160, 0x60, R34 ;  /* 0x00000060a022e825 */ /* 0x000fe200078e0022 */
[----:B-1----:R-:W-:-:S03]  /*23e0*/  @!P3 MOV R30, R40 ;  /* 0x00000028001eb202 */ /* 0x002fc60000000f00 */
[----:B------:R-:W-:Y:S01]  /*23f0*/  @!P3 IMAD.MOV.U32 R31, RZ, RZ, R41 ;  /* 0x000000ffff1fb224 */ /* 0x000fe200078e0029 */
[C---:B------:R-:W-:Y:S01]  /*2400*/  @!P5 LEA R40, P1, R160.reuse, R40, 0x7 ;  /* 0x00000028a028d211 */ /* 0x040fe200078238ff */
[C---:B------:R-:W-:Y:S02]  /*2410*/  @!P4 IMAD R9, R161.reuse, 0xa0, RZ ;  /* 0x000000a0a109c824 */ /* 0x040fe400078e02ff */
[----:B------:R-:W-:Y:S02]  /*2420*/  @!P3 IMAD R7, R161, 0xc0, RZ ;  /* 0x000000c0a107b824 */ /* 0x000fe400078e02ff */
[----:B------:R-:W-:Y:S01]  /*2430*/  @!P4 IMAD.WIDE.U32 R32, R160, 0xa0, R32 ;  /* 0x000000a0a020c825 */ /* 0x000fe200078e0020 */
[----:B------:R-:W-:-:S03]  /*2440*/  @!P6 IADD3 R35, PT, PT, R35, R11, RZ ;  /* 0x0000000b2323e210 */ /* 0x000fc60007ffe0ff */
[C---:B------:R-:W-:Y:S01]  /*2450*/  @!P3 IMAD.WIDE.U32 R30, R160.reuse, 0xc0, R30 ;  /* 0x000000c0a01eb825 */ /* 0x040fe200078e001e */
[----:B------:R-:W-:Y:S01]  /*2460*/  @!P5 LEA.HI.X R41, R160, R41, R161, 0x7, P1 ;  /* 0x00000029a029d211 */ /* 0x000fe200008f3ca1 */
        /* <DEDUP_REMOVED lines=9> */
[----:B------:R-:W-:-:S02]  /*2500*/  IMAD R7, R39, R14, RZ ;  /* 0x0000000e27077224 */ /* 0x000fc400078e02ff */
[----:B------:R-:W-:-:S04]  /*2510*/  IMAD.WIDE.U32 R16, R14, R38, R16 ;  /* 0x000000260e107225 */ /* 0x000fc800078e0010 */
[----:B------:R-:W-:Y:S01]  /*2520*/  IMAD.IADD R7, R17, 0x1, R7 ;  /* 0x0000000111077824 */ /* 0x000fe200078e0207 */
[----:B------:R-:W-:-:S06]  /*2530*/  DEPBAR.LE SB0, 0x0 ;  /* 0x000080000000791a */ /* 0x000fcc0000000000 */
[----:B------:R-:W-:Y:S05]  /*2540*/  WARPSYNC.ALL ;  /* 0x0000000000007948 */ /* 0x000fea0003800000 */
[----:B------:R-:W-:Y:S02]  /*2550*/  LEA R166, P3, R16, R12, 0x1 ;  /* 0x0000000c10a67211 */ /* 0x000fe400078608ff */
[----:B------:R-:W-:Y:S02]  /*2560*/  ISETP.GE.AND P6, PT, R10, R5, PT ;  /* 0x000000050a00720c */ /* 0x000fe40003fc6270 */
[----:B------:R-:W-:Y:S01]  /*2570*/  LEA.HI.X R167, R16, R13, R7, 0x1, P3 ;  /* 0x0000000d10a77211 */ /* 0x000fe200018f0c07 */
[----:B------:R-:W-:Y:S01]  /*2580*/  BAR.SYNC.DEFER_BLOCKING 0x0 ;  /* 0x0000000000007b1d */ /* 0x000fe20000010000 */
[----:B------:R-:W-:-:S02]  /*2590*/  SHF.L.U32 R7, R38, 0x4, RZ ;  /* 0x0000000426077819 */ /* 0x000fc400000006ff */
[----:B------:R-:W-:Y:S02]  /*25a0*/  ISETP.GE.AND P1, PT, R8, R5, PT ;  /* 0x000000050800720c */ /* 0x000fe40003f26270 */
[----:B------:R-:W-:Y:S02]  /*25b0*/  SHF.L.U64.HI R8, R38, 0x4, R39 ;  /* 0x0000000426087819 */ /* 0x000fe40000010227 */
[----:B------:R-:W-:-:S04]  /*25c0*/  LEA R10, P4, R7, R166, 0x1 ;  /* 0x000000a6070a7211 */ /* 0x000fc800078808ff */
[----:B------:R-:W-:Y:S02]  /*25d0*/  LEA.HI.X R11, R7, R167, R8, 0x1, P4 ;  /* 0x000000a7070b7211 */ /* 0x000fe400020f0c08 */
[-C--:B------:R-:W-:Y:S02]  /*25e0*/  ISETP.GE.AND P5, PT, R28, R5.reuse, PT ;  /* 0x000000051c00720c */ /* 0x080fe40003fa6270 */
[-C--:B------:R-:W-:Y:S02]  /*25f0*/  ISETP.GE.AND P3, PT, R26, R5.reuse, PT ;  /* 0x000000051a00720c */ /* 0x080fe40003f66270 */
[----:B------:R-:W-:Y:S01]  /*2600*/  @!P1 LEA R8, P4, R38, R10, 0x5 ;  /* 0x0000000a26089211 */ /* 0x000fe200078828ff */
        /* <DEDUP_REMOVED lines=11> */
[----:B------:R-:W-:Y:S02]  /*26c0*/  ISETP.GE.AND P2, PT, R18, R5, PT ;  /* 0x000000051200720c */ /* 0x000fe40003f46270 */
[----:B------:R-:W-:Y:S02]  /*26d0*/  @!P1 LEA.HI.X R9, R38, R11, R39, 0x5, P4 ;  /* 0x0000000b26099211 */ /* 0x000fe400020f2c27 */
[----:B------:R-:W-:Y:S01]  /*26e0*/  ISETP.GE.AND P4, PT, R24, R5, PT ;  /* 0x000000051800720c */ /* 0x000fe20003f86270 */
[----:B------:R-:W-:Y:S01]  /*26f0*/  @P1 STS.128 [R101+0x7000], RZ ;  /* 0x007000ff65001388 */ /* 0x000fe20000000c00 */
[----:B------:R-:W-:Y:S01]  /*2700*/  @!P5 MOV R17, R11 ;  /* 0x0000000b0011d202 */ /* 0x000fe20000000f00 */
[----:B------:R-:W-:Y:S02]  /*2710*/  @!P5 IMAD.MOV.U32 R16, RZ, RZ, R10 ;  /* 0x000000ffff10d224 */ /* 0x000fe400078e000a */
[----:B------:R-:W-:Y:S01]  /*2720*/  @!PT LDS RZ, [RZ] ;  /* 0x00000000fffff984 */ /* 0x000fe20000000800 */
[----:B------:R-:W-:Y:S01]  /*2730*/  @!PT LDS RZ, [RZ] ;  /* 0x00000000fffff984 */ /* 0x000fe20000000800 */
[----:B------:R-:W-:Y:S01]  /*2740*/  @!PT LDS RZ, [RZ] ;  /* 0x00000000fffff984 */ /* 0x000fe20000000800 */
[----:B------:R3:W-:Y:S01]  /*2750*/  @!P1 LDGSTS.E.BYPASS.LTC128B.128 [R101+0x7000], desc[UR4][R8.64] ;  /* 0x0700000008659fae */ /* 0x0007e2000b981a04 */
[----:B------:R-:W-:-:S02]  /*2760*/  @!P3 MOV R14, R10 ;  /* 0x0000000a000eb202 */ /* 0x000fc40000000f00 */
[CC--:B------:R-:W-:Y:S01]  /*2770*/  @!P6 LEA R18, P1, R38.reuse, R10.reuse, 0x6 ;  /* 0x0000000a2612e211 */ /* 0x0c0fe200078230ff */
[----:B------:R-:W-:Y:S01]  /*2780*/  @!P3 IMAD.MOV.U32 R15, RZ, RZ, R11 ;  /* 0x000000ffff0fb224 */ /* 0x000fe200078e000b */
[-C--:B------:R-:W-:Y:S01]  /*2790*/  @!P2 MOV R12, R10.reuse ;  /* 0x0000000a000ca202 */ /* 0x080fe20000000f00 */
[C---:B------:R-:W-:Y:S01]  /*27a0*/  @!P5 IMAD R7, R39.reuse, 0x60, RZ ;  /* 0x000000602707d824 */ /* 0x040fe200078e02ff */
[-C--:B------:R-:W-:Y:S01]  /*27b0*/  @!P2 MOV R13, R11.reuse ;  /* 0x0000000b000da202 */ /* 0x080fe20000000f00 */
[C---:B------:R-:W-:Y:S01]  /*27c0*/  @!P5 IMAD.WIDE.U32 R16, R38.reuse, 0x60, R16 ;  /* 0x000000602610d825 */ /* 0x040fe200078e0010 */
[CC--:B------:R-:W-:Y:S02]  /*27d0*/  @!P6 LEA.HI.X R19, R38.reuse, R11.reuse, R39, 0x6, P1 ;  /* 0x0000000b2613e211 */ /* 0x0c0fe400008f3427 */
[C---:B------:R-:W-:Y:S01]  /*27e0*/  @!P4 LEA R24, P1, R38.reuse, R10, 0x7 ;  /* 0x0000000a2618c211 */ /* 0x040fe200078238ff */
[----:B------:R-:W-:Y:S02]  /*27f0*/  @!P3 IMAD R6, R39, 0xa0, RZ ;  /* 0x000000a02706b824 */ /* 0x000fe400078e02ff */
[C---:B------:R-:W-:Y:S01]  /*2800*/  @!P3 IMAD.WIDE.U32 R14, R38.reuse, 0xa0, R14 ;  /* 0x000000a0260eb825 */ /* 0x040fe200078e000e */
[----:B------:R-:W-:Y:S01]  /*2810*/  @!P4 LEA.HI.X R25, R38, R11, R39, 0x7, P1 ;  /* 0x0000000b2619c211 */ /* 0x000fe200008f3c27 */
[----:B------:R-:W-:Y:S02]  /*2820*/  @P6 STS.128 [R101+0x7800], RZ ;  /* 0x007800ff65006388 */ /* 0x000fe40000000c00 */
[----:B------:R-:W-:-:S02]  /*2830*/  @!P5 IMAD.IADD R17, R17, 0x1, R7 ;  /* 0x000000011111d824 */ /* 0x000fc400078e0207 */
        /* <DEDUP_REMOVED lines=8> */
[----:B------:R-:W-:Y:S01]  /*28c0*/  @!P2 IMAD.MOV.U32 R26, RZ, RZ, R12 ;  /* 0x000000ffff1aa224 */ /* 0x000fe200078e000c */
        /* <DEDUP_REMOVED lines=22> */
[----:B------:R-:W-:Y:S01]  /*2a30*/  LOP3.LUT R12, R169, 0x8, RZ, 0xc0, !PT ;  /* 0x00000008a90c7812 */ /* 0x000fe200078ec0ff */
[----:B------:R-:W0:Y:S01]  /*2a40*/  LDGDEPBAR ;  /* 0x00000000000079af */ /* 0x000e220000000000 */
[--C-:B------:R-:W-:Y:S02]  /*2a50*/  SHF.R.U32.HI R162, RZ, 0x4, R169.reuse ;  /* 0x00000004ffa27819 */ /* 0x100fe400000116a9 */
[----:B--2---:R-:W-:Y:S02]  /*2a60*/  SHF.R.U32.HI R37, RZ, 0x1, R169 ;  /* 0x00000001ff257819 */ /* 0x004fe400000116a9 */
[----:B-1----:R-:W-:Y:S01]  /*2a70*/  LOP3.LUT R10, R77, 0x1c0, RZ, 0xc0, !PT ;  /* 0x000001c04d0a7812 */ /* 0x002fe200078ec0ff */
[----:B------:R-:W-:Y:S01]  /*2a80*/  IMAD.SHL.U32 R7, R162, 0x400, RZ ;  /* 0x00000400a2077824 */ /* 0x000fe200078e00ff */
[----:B------:R-:W-:Y:S02]  /*2a90*/  LOP3.LUT R5, R12, 0x1c0, R77, 0x78, !PT ;  /* 0x000001c00c057812 */ /* 0x000fe400078e784d */
[----:B---3--:R-:W-:-:S02]  /*2aa0*/  SHF.L.U32 R8, R169, 0x5, RZ ;  /* 0x00000005a9087819 */ /* 0x008fc400000006ff */
[----:B------:R-:W-:Y:S02]  /*2ab0*/  LOP3.LUT R9, R10, 0x8, R37, 0xf8, !PT ;  /* 0x000000080a097812 */ /* 0x000fe400078ef825 */
[----:B------:R-:W-:Y:S02]  /*2ac0*/  LOP3.LUT R77, R77, 0x200, RZ, 0xc0, !PT ;  /* 0x000002004d4d7812 */ /* 0x000fe400078ec0ff */
[--C-:B------:R-:W-:Y:S02]  /*2ad0*/  LOP3.LUT R5, R5, 0x38, R4.reuse, 0x78, !PT ;  /* 0x0000003805057812 */ /* 0x100fe400078e7804 */
[----:B------:R-:W-:Y:S02]  /*2ae0*/  LOP3.LUT R4, R9, 0x38, R4, 0x78, !PT ;  /* 0x0000003809047812 */ /* 0x000fe400078e7804 */
[----:B------:R-:W-:Y:S02]  /*2af0*/  LOP3.LUT R157, R77, 0x7c00, R8, 0xf8, !PT ;  /* 0x00007c004d9d7812 */ /* 0x000fe400078ef808 */
[----:B------:R-:W-:-:S02]  /*2b00*/  LOP3.LUT R8, R7, 0x400, RZ, 0xc0, !PT ;  /* 0x0000040007087812 */ /* 0x000fc400078ec0ff */
[----:B------:R-:W-:Y:S02]  /*2b10*/  IADD3 R157, PT, PT, R4, R157, RZ ;  /* 0x0000009d049d7210 */ /* 0x000fe40007ffe0ff */
[----:B------:R-:W-:-:S03]  /*2b20*/  LEA R5, R5, R8, 0x1 ;  /* 0x0000000805057211 */ /* 0x000fc600078e08ff */
[----:B------:R-:W-:Y:S01]  /*2b30*/  IMAD R157, R157, 0x2, R158 ;  /* 0x000000029d9d7824 */ /* 0x000fe200078e029e */
[----:B------:R-:W-:-:S04]  /*2b40*/  IADD3 R156, PT, PT, R158, R5, RZ ;  /* 0x000000059e9c7210 */ /* 0x000fc80007ffe0ff */
[----:B------:R-:W-:Y:S04]  /*2b50*/  LDSM.16.M88.4 R60, [R157] ;  /* 0x000000009d3c783b */ /* 0x000fe80000000200 */
[----:B------:R-:W1:Y:S01]  /*2b60*/  LDSM.16.M88.4 R8, [R156+0x2000] ;  /* 0x002000009c08783b */ /* 0x000e620000000200 */
[----:B------:R-:W-:Y:S02]  /*2b70*/  R2P PR, R169, 0x6 ;  /* 0x00000006a9007804 */ /* 0x000fe40000000000 */
[----:B------:R-:W-:Y:S01]  /*2b80*/  MOV R5, 0x20 ;  /* 0x0000002000057802 */ /* 0x000fe20000000f00 */
[----:B----4-:R-:W2:Y:S03]  /*2b90*/  LDSM.16.M88.4 R24, [R156+0x2800] ;  /* 0x002800009c18783b */ /* 0x010ea60000000200 */
[----:B------:R-:W-:Y:S01]  /*2ba0*/  SEL R5, R5, 0xffffffe0, !P1 ;  /* 0xffffffe005057807 */ /* 0x000fe20004800000 */
[----:B------:R-:W-:Y:S03]  /*2bb0*/  LDSM.16.M88.4 R64, [R156+0x3000] ;  /* 0x003000009c40783b */ /* 0x000fe60000000200 */
[----:B------:R-:W-:Y:S01]  /*2bc0*/  IADD3 R151, PT, PT, R156, R5, RZ ;  /* 0x000000059c977210 */ /* 0x000fe20007ffe0ff */
[----:B------:R-:W-:-:S04]  /*2bd0*/  IMAD.IADD R155, R157, 0x1, R5 ;  /* 0x000000019d9b7824 */ /* 0x000fc800078e0205 */
[----:B------:R-:W-:Y:S04]  /*2be0*/  LDSM.16.M88.4 R12, [R151+0x2000] ;  /* 0x00200000970c783b */ /* 0x000fe80000000200 */
[----:B------:R-:W3:Y:S01]  /*2bf0*/  LDSM.16.M88.4 R56, [R155] ;  /* 0x000000009b38783b */ /* 0x000ee20000000200 */
[----:B------:R-:W-:-:S03]  /*2c00*/  MOV R7, 0x40 ;  /* 0x0000004000077802 */ /* 0x000fc60000000f00 */
[----:B------:R-:W4:Y:S01]  /*2c10*/  LDSM.16.M88.4 R32, [R151+0x2800] ;  /* 0x002800009720783b */ /* 0x000f220000000200 */
[----:B------:R-:W-:-:S04]  /*2c20*/  SEL R7, R7, 0xffffffc0, !P2 ;  /* 0xffffffc007077807 */ /* 0x000fc80005000000 */
[----:B------:R-:W-:Y:S01]  /*2c30*/  IADD3 R150, PT, PT, R156, R7, RZ ;  /* 0x000000079c967210 */ /* 0x000fe20007ffe0ff */
[----:B------:R-:W-:-:S04]  /*2c40*/  IMAD.IADD R154, R157, 0x1, R7 ;  /* 0x000000019d9a7824 */ /* 0x000fc800078e0207 */
[----:B------:R-:W-:Y:S04]  /*2c50*/  LDSM.16.M88.4 R48, [R150+0x2000] ;  /* 0x002000009630783b */ /* 0x000fe80000000200 */
[----:B------:R-:W4:Y:S01]  /*2c60*/  LDSM.16.M88.4 R44, [R154] ;  /* 0x000000009a2c783b */ /* 0x000f220000000200 */
        /* <DEDUP_REMOVED lines=35> */
[-C--:B------:R-:W-:Y:S01]  /*2ea0*/  FMUL.FTZ R40, R40, R6.reuse ;  /* 0x0000000628287220 */ /* 0x080fe20000410000 */
[-C--:B------:R-:W-:Y:S01]  /*2eb0*/  FMUL.FTZ R41, R41, R6.reuse ;  /* 0x0000000629297220 */ /* 0x080fe20000410000 */
[-C--:B------:R-:W-:Y:S01]  /*2ec0*/  FMUL.FTZ R81, R42, R6.reuse ;  /* 0x000000062a517220 */ /* 0x080fe20000410000 */
[-C--:B------:R-:W-:Y:S01]  /*2ed0*/  FMUL.FTZ R82, R43, R6.reuse ;  /* 0x000000062b527220 */ /* 0x080fe20000410000 */
[----:B------:R-:W2:Y:S08]  /*2ee0*/  MUFU.TANH R78, R40 ;  /* 0x00000028004e7308 */ /* 0x000eb00000002400 */
[----:B------:R3:W4:Y:S01]  /*2ef0*/  MUFU.TANH R80, R41 ;  /* 0x0000002900507308 */ /* 0x0007220000002400 */
[-C--:B------:R-:W-:Y:S01]  /*2f00*/  FMUL.FTZ R8, R8, R6.reuse ;  /* 0x0000000608087220 */ /* 0x080fe20000410000 */
[-C--:B------:R-:W-:Y:S01]  /*2f10*/  FMUL.FTZ R28, R28, R6.reuse ;  /* 0x000000061c1c7220 */ /* 0x080fe20000410000 */
[----:B---3--:R-:W3:Y:S05]  /*2f20*/  LDSM.16.M88.4 R40, [R151+0x3800] ;  /* 0x003800009728783b */ /* 0x008eea0000000200 */
[----:B------:R1:W1:Y:S01]  /*2f30*/  MUFU.TANH R83, R8 ;  /* 0x0000000800537308 */ /* 0x0002620000002400 */
        /* <DEDUP_REMOVED lines=8> */
[----:B--2---:R-:W-:Y:S01]  /*2fc0*/  HMMA.16816.F32.BF16 R28, R60, R54, RZ ;  /* 0x000000363c1c723c */ /* 0x004fe200000418ff */
[----:B------:R-:W1:Y:S11]  /*2fd0*/  LDSM.16.M88.4 R52, [R151+0x4000] ;  /* 0x004000009734783b */ /* 0x000e760000000200 */
[C---:B---3--:R-:W-:Y:S08]  /*2fe0*/  HMMA.16816.F32.BF16 R8, R56.reuse, R40, R8 ;  /* 0x000000283808723c */ /* 0x048ff00000041808 */
        /* <DEDUP_REMOVED lines=90> */
[----:B------:R-:W-:Y:S01]  /*3590*/  ISETP.GT.AND P1, PT, R22, R163, PT ;  /* 0x000000a31600720c */ /* 0x000fe20003f24270 */
[----:B------:R-:W3:Y:S01]  /*35a0*/  MUFU.TANH R81, R81 ;  /* 0x0000005100517308 */ /* 0x000ee20000002400 */
[----:B------:R-:W-:-:S09]  /*35b0*/  DEPBAR.LE SB0, 0x0 ;  /* 0x000080000000791a */ /* 0x000fd20000000000 */
[C---:B-1----:R-:W-:Y:S08]  /*35c0*/  HMMA.16816.F32.BF16 R48, R44.reuse, R32, R48 ;  /* 0x000000202c30723c */ /* 0x042ff00000041830 */
[----:B------:R-:W-:Y:S08]  /*35d0*/  HMMA.16816.F32.BF16 R60, R44, R34, R60 ;  /* 0x000000222c3c723c */ /* 0x000ff0000004183c */
[C---:B------:R-:W-:Y:S08]  /*35e0*/  HMMA.16816.F32.BF16 R28, R16.reuse, R12, R28 ;  /* 0x0000000c101c723c */ /* 0x040ff0000004181c */
[C---:B------:R-:W-:Y:S08]  /*35f0*/  HMMA.16816.F32.BF16 R24, R16.reuse, R14, R24 ;  /* 0x0000000e1018723c */ /* 0x040ff00000041818 */
[C---:B--2---:R-:W-:Y:S08]  /*3600*/  HMMA.16816.F32.BF16 R48, R16.reuse, R40, R48 ;  /* 0x000000281030723c */ /* 0x044ff00000041830 */
[----:B------:R-:W-:Y:S01]  /*3610*/  HMMA.16816.F32.BF16 R60, R16, R42, R60 ;  /* 0x0000002a103c723c */ /* 0x000fe2000004183c */
[----:B------:R-:W-:Y:S01]  /*3620*/  SHF.R.U32.HI R16, RZ, 0x2, R169 ;  /* 0x00000002ff107819 */ /* 0x000fe200000116a9 */
[-C--:B------:R-:W-:Y:S01]  /*3630*/  FMUL.FTZ R15, R29, R6.reuse ;  /* 0x000000061d0f7220 */ /* 0x080fe20000410000 */
[-C--:B------:R-:W-:Y:S01]  /*3640*/  FMUL.FTZ R29, R25, R6.reuse ;  /* 0x00000006191d7220 */ /* 0x080fe20000410000 */
[-C--:B------:R-:W-:Y:S01]  /*3650*/  FMUL.FTZ R25, R26, R6.reuse ;  /* 0x000000061a197220 */ /* 0x080fe20000410000 */
[----:B------:R-:W-:Y:S01]  /*3660*/  LOP3.LUT R16, R16, 0x7, RZ, 0xc0, !PT ;  /* 0x0000000710107812 */ /* 0x000fe200078ec0ff */
        /* <DEDUP_REMOVED lines=10> */
[----:B------:R-:W-:-:S03]  /*3710*/  LOP3.LUT R37, R16, 0x1f0, R37, 0xf8, !PT ;  /* 0x000001f010257812 */ /* 0x000fc600078ef825 */
[-C--:B------:R-:W-:Y:S01]  /*3720*/  FMUL.FTZ R34, R60, R6.reuse ;  /* 0x000000063c227220 */ /* 0x080fe20000410000 */
[-C--:B------:R-:W-:Y:S01]  /*3730*/  FMUL.FTZ R35, R61, R6.reuse ;  /* 0x000000063d237220 */ /* 0x080fe20000410000 */
[-C--:B------:R-:W-:Y:S01]  /*3740*/  FMUL.FTZ R30, R62, R6.reuse ;  /* 0x000000063e1e7220 */ /* 0x080fe20000410000 */
[----:B------:R-:W-:Y:S01]  /*3750*/  FMUL.FTZ R31, R63, R6 ;  /* 0x000000063f1f7220 */ /* 0x000fe20000410000 */
[----:B------:R-:W1:Y:S01]  /*3760*/  MUFU.TANH R82, R82 ;  /* 0x0000005200527308 */ /* 0x000e620000002400 */
[----:B------:R-:W-:Y:S02]  /*3770*/  IADD3 R174, PT, PT, R170, R37, RZ ;  /* 0x00000025aaae7210 */ /* 0x000fe40007ffe0ff */
[----:B-----5:R-:W-:Y:S02]  /*3780*/  IADD3 R41, PT, PT, R36, R23, -R79 ;  /* 0x0000001724297210 */ /* 0x020fe40007ffe84f */
[----:B------:R-:W-:-:S03]  /*3790*/  IADD3 R79, PT, PT, R23, -R79, -R76 ;  /* 0x8000004f174f7210 */ /* 0x000fc60007ffe84c */
[----:B------:R-:W2:Y:S01]  /*37a0*/  MUFU.TANH R84, R84 ;  /* 0x0000005400547308 */ /* 0x000ea20000002400 */
[----:B------:R-:W-:Y:S01]  /*37b0*/  SHF.L.U32 R37, R169, 0x1, RZ ;  /* 0x00000001a9257819 */ /* 0x000fe200000006ff */
[----:B------:R-:W-:-:S06]  /*37c0*/  IMAD.IADD R172, R174, 0x1, R41 ;  /* 0x00000001aeac7824 */ /* 0x000fcc00078e0229 */
        /* <DEDUP_REMOVED lines=54> */
[----:B------:R-:W-:Y:S02]  /*3b30*/  VIMNMX R176, PT, PT, RZ, R174, !PT ;  /* 0x000000aeffb07248 */ /* 0x000fe40007fe0100 */
[----:B------:R-:W-:Y:S02]  /*3b40*/  IADD3 R23, PT, PT, R20, R37, RZ ;  /* 0x0000002514177210 */ /* 0x000fe40007ffe0ff */
[----:B------:R-:W-:Y:S01]  /*3b50*/  VIADDMNMX R174, R174, 0x8, RZ, !PT ;  /* 0x00000008aeae7846 */ /* 0x000fe200078001ff */
        /* <DEDUP_REMOVED lines=15> */
.L_x_13890:
[----:B------:R-:W2:Y:S01]  /*3c50*/  LD.E R45, desc[UR4][R2.64+0x170] ;  /* 0x00017004022d7980 */ /* 0x000ea2000c101900 */
[----:B------:R-:W-:Y:S02]  /*3c60*/  IADD3 R32, PT, PT, R20, -0x80, RZ ;  /* 0xffffff8014207810 */ /* 0x000fe40007ffe0ff */
[----:B------:R-:W-:Y:S01]  /*3c70*/  IABS R16, R20 ;  /* 0x0000001400107213 */ /* 0x000fe20000000000 */
[----:B------:R-:W3:Y:S01]  /*3c80*/  LD.E.64 R48, desc[UR4][R2.64+0x20] ;  /* 0x0000200402307980 */ /* 0x000ee2000c101b00 */
[----:B------:R-:W-:Y:S02]  /*3c90*/  IABS R6, R32 ;  /* 0x0000002000067213 */ /* 0x000fe40000000000 */
[-C--:B--2---:R-:W-:Y:S02]  /*3ca0*/  IABS R18, R45.reuse ;  /* 0x0000002d00127213 */ /* 0x084fe40000000000 */
[-C--:B------:R-:W-:Y:S02]  /*3cb0*/  IABS R41, R45.reuse ;  /* 0x0000002d00297213 */ /* 0x080fe40000000000 */
[----:B-1----:R-:W1:Y:S01]  /*3cc0*/  I2F.RP R24, R18 ;  /* 0x0000001200187306 */ /* 0x002e620000209400 */
        /* <DEDUP_REMOVED lines=52> */
.L_x_13891:
[----:B------:R-:W-:Y:S05]  /*4010*/  BSYNC.RECONVERGENT B0 ;  /* 0x0000000000007941 */ /* 0x000fea0003800200 */
.L_x_13889:
        /* <DEDUP_REMOVED lines=28> */
.L_x_13888:
[----:B------:R-:W-:Y:S05]  /*41e0*/  BSYNC.RECONVERGENT B1 ;  /* 0x0000000000017941 */ /* 0x000fea0003800200 */
.L_x_13887:
[----:B-1----:R-:W3:Y:S01]  /*41f0*/  LD.E R24, desc[UR4][R2.64+0xdc] ;  /* 0x0000dc0402187980 */ /* 0x002ee2000c101900 */
[C---:B--2---:R-:W-:Y:S02]  /*4200*/  VIADD R41, R23.reuse, 0x1 ;  /* 0x0000000117297836 */ /* 0x044fe40000000000 */
[----:B------:R-:W-:-:S03]  /*4210*/  VIADD R21, R23, 0x8 ;  /* 0x0000000817157836 */ /* 0x000fc60000000000 */
[C---:B------:R-:W-:Y:S02]  /*4220*/  ISETP.GE.AND P1, PT, R41.reuse, R176, PT ;  /* 0x000000b02900720c */ /* 0x040fe40003f26270 */
[----:B------:R-:W-:Y:S02]  /*4230*/  ISETP.GE.AND P3, PT, R41, R174, PT ;  /* 0x000000ae2900720c */ /* 0x000fe40003f66270 */
[----:B------:R-:W-:Y:S02]  /*4240*/  ISETP.GE.AND P5, PT, R21, R176, PT ;  /* 0x000000b01500720c */ /* 0x000fe40003fa6270 */
        /* <DEDUP_REMOVED lines=9> */
[----:B------:R-:W-:-:S02]  /*42e0*/  FSEL R44, R44, -INF , !P2 ;  /* 0xff8000002c2c7808 */ /* 0x000fc40005000000 */
[C---:B------:R-:W-:Y:S02]  /*42f0*/  ISETP.GE.AND P1, PT, R21.reuse, R174, PT ;  /* 0x000000ae1500720c */ /* 0x040fe40003f26270 */
[----:B------:R-:W-:Y:S01]  /*4300*/  ISETP.GE.AND P4, PT, R21, R172, PT ;  /* 0x000000ac1500720c */ /* 0x000fe20003f86270 */
[----:B------:R-:W-:Y:S01]  /*4310*/  VIADD R21, R23, 0x10 ;  /* 0x0000001017157836 */ /* 0x000fe20000000000 */
[C---:B------:R-:W-:Y:S02]  /*4320*/  ISETP.GE.AND P3, PT, R41.reuse, R176, PT ;  /* 0x000000b02900720c */ /* 0x040fe40003f66270 */
[C---:B------:R-:W-:Y:S02]  /*4330*/  ISETP.GE.AND P6, PT, R41.reuse, R175, PT ;  /* 0x000000af2900720c */ /* 0x040fe40003fc6270 */
[C---:B------:R-:W-:Y:S02]  /*4340*/  ISETP.GE.AND P5, PT, R41.reuse, R174, PT ;  /* 0x000000ae2900720c */ /* 0x040fe40003fa6270 */
[----:B------:R-:W-:Y:S01]  /*4350*/  ISETP.GE.AND P2, PT, R41, R172, PT ;  /* 0x000000ac2900720c */ /* 0x000fe20003f46270 */
[----:B------:R-:W-:Y:S01]  /*4360*/  VIADD R41, R23, 0x11 ;  /* 0x0000001117297836 */ /* 0x000fe20000000000 */
[----:B------:R-:W-:-:S02]  /*4370*/  FSEL R40, R85, -INF , P1 ;  /* 0xff80000055287808 */ /* 0x000fc40000800000 */
[----:B------:R-:W-:Y:S02]  /*4380*/  FSEL R58, R84, -INF , P3 ;  /* 0xff800000543a7808 */ /* 0x000fe40001800000 */
[----:B------:R-:W-:Y:S02]  /*4390*/  FSEL R6, R86, -INF , P5 ;  /* 0xff80000056067808 */ /* 0x000fe40002800000 */
[C---:B------:R-:W-:Y:S02]  /*43a0*/  ISETP.GE.AND P1, PT, R21.reuse, R176, PT ;  /* 0x000000b01500720c */ /* 0x040fe40003f26270 */
[----:B------:R-:W-:Y:S02]  /*43b0*/  ISETP.GE.AND P3, PT, R21, R174, PT ;  /* 0x000000ae1500720c */ /* 0x000fe40003f66270 */
[----:B------:R-:W-:Y:S02]  /*43c0*/  ISETP.GE.AND P5, PT, R41, R176, PT ;  /* 0x000000b02900720c */ /* 0x000fe40003fa6270 */
[----:B------:R-:W-:-:S02]  /*43d0*/  FSEL R40, R40, -INF , !P4 ;  /* 0xff80000028287808 */ /* 0x000fc40006000000 */
[----:B------:R-:W-:Y:S02]  /*43e0*/  FSEL R58, R58, -INF , !P6 ;  /* 0xff8000003a3a7808 */ /* 0x000fe40007000000 */
[CC--:B------:R-:W-:Y:S02]  /*43f0*/  ISETP.GE.AND P4, PT, R21.reuse, R175.reuse, PT ;  /* 0x000000af1500720c */ /* 0x0c0fe40003f86270 */
[----:B------:R-:W-:Y:S01]  /*4400*/  ISETP.GE.AND P6, PT, R21, R172, PT ;  /* 0x000000ac1500720c */ /* 0x000fe20003fc6270 */
[----:B------:R-:W-:Y:S01]  /*4410*/  VIADD R21, R23, 0x18 ;  /* 0x0000001817157836 */ /* 0x000fe20000000000 */
[----:B------:R-:W-:Y:S02]  /*4420*/  FSEL R6, R6, -INF , !P2 ;  /* 0xff80000006067808 */ /* 0x000fe40005000000 */
[----:B------:R-:W-:Y:S02]  /*4430*/  FSEL R82, R87, -INF , P1 ;  /* 0xff80000057527808 */ /* 0x000fe40000800000 */
[----:B------:R-:W-:-:S02]  /*4440*/  ISETP.GE.AND P2, PT, R41, R175, PT ;  /* 0x000000af2900720c */ /* 0x000fc40003f46270 */
[----:B------:R-:W-:Y:S02]  /*4450*/  FSEL R32, R89, -INF , P3 ;  /* 0xff80000059207808 */ /* 0x000fe40001800000 */
[----:B------:R-:W-:Y:S02]  /*4460*/  FSEL R70, R88, -INF , P5 ;  /* 0xff80000058467808 */ /* 0x000fe40002800000 */
[----:B------:R-:W-:Y:S02]  /*4470*/  FSEL R82, R82, -INF , !P4 ;  /* 0xff80000052527808 */ /* 0x000fe40006000000 */
[----:B------:R-:W-:Y:S02]  /*4480*/  FSEL R32, R32, -INF , !P6 ;  /* 0xff80000020207808 */ /* 0x000fe40007000000 */
[----:B------:R-:W-:Y:S02]  /*4490*/  FSEL R70, R70, -INF , !P2 ;  /* 0xff80000046467808 */ /* 0x000fe40005000000 */
[----:B------:R-:W-:-:S02]  /*44a0*/  ISETP.GE.AND P1, PT, R41, R174, PT ;  /* 0x000000ae2900720c */ /* 0x000fc40003f26270 */
        /* <DEDUP_REMOVED lines=144> */
[----:B------:R-:W-:Y:S02]  /*4db0*/  ISETP.GE.AND P3, PT, R41, R174, PT ;  /* 0x000000ae2900720c */ /* 0x000fe40003f66270 */
[C---:B------:R-:W-:Y:S02]  /*4dc0*/  ISETP.GE.AND P5, PT, R21.reuse, R176, PT ;  /* 0x000000b01500720c */ /* 0x040fe40003fa6270 */
[----:B------:R-:W-:Y:S02]  /*4dd0*/  FSEL R136, R52, -INF , !P2 ;  /* 0xff80000034887808 */ /* 0x000fe40005000000 */
[----:B------:R-:W-:Y:S02]  /*4de0*/  FSEL R66, R66, -INF , P1 ;  /* 0xff80000042427808 */ /* 0x000fe40000800000 */
        /* <DEDUP_REMOVED lines=11> */
[----:B------:R-:W-:Y:S02]  /*4ea0*/  FSEL R142, R8, -INF , !P4 ;  /* 0xff800000088e7808 */ /* 0x000fe40006000000 */
[----:B------:R-:W-:-:S02]  /*4eb0*/  FSEL R9, R9, -INF , !P5 ;  /* 0xff80000009097808 */ /* 0x000fc40006800000 */
[----:B------:R-:W-:Y:S02]  /*4ec0*/  FSEL R144, R65, -INF , !P6 ;  /* 0xff80000041907808 */ /* 0x000fe40007000000 */
[C---:B------:R-:W-:Y:S02]  /*4ed0*/  ISETP.GE.AND P1, PT, R21.reuse, R174, PT ;  /* 0x000000ae1500720c */ /* 0x040fe40003f26270 */
[-C--:B------:R-:W-:Y:S01]  /*4ee0*/  ISETP.GE.AND P4, PT, R21, R172.reuse, PT ;  /* 0x000000ac1500720c */ /* 0x080fe20003f86270 */
[----:B------:R-:W-:Y:S01]  /*4ef0*/  VIADD R21, R23, 0x60 ;  /* 0x0000006017157836 */ /* 0x000fe20000000000 */
[----:B------:R-:W-:Y:S02]  /*4f00*/  ISETP.GE.AND P6, PT, R41, R172, PT ;  /* 0x000000ac2900720c */ /* 0x000fe40003fc6270 */
[----:B------:R-:W-:Y:S01]  /*4f10*/  FMNMX3.FTZ R47, R9, R0, R44, !PT ;  /* 0x00000000092f7276 */ /* 0x000fe2000781002c */
[----:B------:R-:W-:Y:S01]  /*4f20*/  VIADD R45, R23, 0x61 ;  /* 0x00000061172d7836 */ /* 0x000fe20000000000 */
[----:B------:R-:W-:-:S02]  /*4f30*/  FSEL R134, R10, -INF , !P6 ;  /* 0xff8000000a867808 */ /* 0x000fc40007000000 */
[----:B------:R-:W-:Y:S02]  /*4f40*/  ISETP.GE.AND P6, PT, R21, R176, PT ;  /* 0x000000b01500720c */ /* 0x000fe40003fc6270 */
[----:B------:R-:W-:Y:S01]  /*4f50*/  FMNMX3.FTZ R47, R47, R58, R82, !PT ;  /* 0x0000003a2f2f7276 */ /* 0x000fe20007810052 */
[----:B------:R-:W-:Y:S01]  /*4f60*/  VIADD R43, R23, 0x68 ;  /* 0x00000068172b7836 */ /* 0x000fe20000000000 */
[----:B------:R-:W-:Y:S02]  /*4f70*/  FSEL R12, R12, -INF , P6 ;  /* 0xff8000000c0c7808 */ /* 0x000fe40003000000 */
[----:B------:R-:W-:Y:S02]  /*4f80*/  ISETP.GE.AND P6, PT, R45, R176, PT ;  /* 0x000000b02d00720c */ /* 0x000fe40003fc6270 */
[----:B------:R-:W-:Y:S01]  /*4f90*/  FMNMX3.FTZ R47, R47, R70, R80, !PT ;  /* 0x000000462f2f7276 */ /* 0x000fe20007810050 */
[----:B------:R-:W-:Y:S01]  /*4fa0*/  VIADD R41, R23, 0x69 ;  /* 0x0000006917297836 */ /* 0x000fe20000000000 */
[----:B------:R-:W-:-:S02]  /*4fb0*/  FSEL R11, R11, -INF , P1 ;  /* 0xff8000000b0b7808 */ /* 0x000fc40000800000 */
[----:B------:R-:W-:Y:S02]  /*4fc0*/  FSEL R110, R15, -INF , P6 ;  /* 0xff8000000f6e7808 */ /* 0x000fe40003000000 */
[----:B------:R-:W-:Y:S02]  /*4fd0*/  FMNMX3.FTZ R47, R47, R76, R118, !PT ;  /* 0x0000004c2f2f7276 */ /* 0x000fe40007810076 */
[----:B------:R-:W-:Y:S02]  /*4fe0*/  ISETP.GE.AND P6, PT, R43, R176, PT ;  /* 0x000000b02b00720c */ /* 0x000fe40003fc6270 */
[----:B------:R-:W-:Y:S02]  /*4ff0*/  FSEL R132, R11, -INF , !P4 ;  /* 0xff8000000b847808 */ /* 0x000fe40006000000 */
[----:B------:R-:W-:Y:S02]  /*5000*/  FMNMX3.FTZ R47, R47, R208, R210, !PT ;  /* 0x000000d02f2f7276 */ /* 0x000fe400078100d2 */
[----:B------:R-:W-:-:S02]  /*5010*/  ISETP.GE.AND P1, PT, R21, R175, PT ;  /* 0x000000af1500720c */ /* 0x000fc40003f26270 */
[C---:B------:R-:W-:Y:S02]  /*5020*/  ISETP.GE.AND P2, PT, R21.reuse, R174, PT ;  /* 0x000000ae1500720c */ /* 0x040fe40003f46270 */
[----:B------:R-:W-:Y:S01]  /*5030*/  ISETP.GE.AND P4, PT, R21, R172, PT ;  /* 0x000000ac1500720c */ /* 0x000fe20003f86270 */
[----:B------:R-:W-:Y:S01]  /*5040*/  VIADD R21, R23, 0x70 ;  /* 0x0000007017157836 */ /* 0x000fe20000000000 */
[----:B------:R-:W-:Y:S02]  /*5050*/  FSEL R28, R28, -INF , P6 ;  /* 0xff8000001c1c7808 */ /* 0x000fe40003000000 */
[----:B------:R-:W-:Y:S02]  /*5060*/  ISETP.GE.AND P6, PT, R41, R176, PT ;  /* 0x000000b02900720c */ /* 0x000fe40003fc6270 */
[----:B------:R-:W-:Y:S02]  /*5070*/  FMNMX3.FTZ R47, R47, R212, R122, !PT ;  /* 0x000000d42f2f7276 */ /* 0x000fe4000781007a */
[----:B------:R-:W-:-:S02]  /*5080*/  FSEL R106, R29, -INF , P6 ;  /* 0xff8000001d6a7808 */ /* 0x000fc40003000000 */
[----:B------:R-:W-:Y:S02]  /*5090*/  ISETP.GE.AND P6, PT, R21, R176, PT ;  /* 0x000000b01500720c */ /* 0x000fe40003fc6270 */
[----:B------:R-:W-:Y:S02]  /*50a0*/  FSEL R112, R12, -INF , !P1 ;  /* 0xff8000000c707808 */ /* 0x000fe40004800000 */
[----:B------:R-:W-:Y:S02]  /*50b0*/  FMNMX3.FTZ R29, R47, R202, R204, !PT ;  /* 0x000000ca2f1d7276 */ /* 0x000fe400078100cc */
[----:B------:R-:W-:Y:S02]  /*50c0*/  ISETP.GE.AND P1, PT, R45, R175, PT ;  /* 0x000000af2d00720c */ /* 0x000fe40003f26270 */
[----:B------:R-:W-:Y:S02]  /*50d0*/  FSEL R54, R27, -INF , P6 ;  /* 0xff8000001b367808 */ /* 0x000fe40003000000 */
[----:B------:R-:W-:-:S02]  /*50e0*/  FMNMX3.FTZ R27, R29, R200, R186, !PT ;  /* 0x000000c81d1b7276 */ /* 0x000fc400078100ba */
[----:B------:R-:W-:Y:S02]  /*50f0*/  ISETP.GE.AND P3, PT, R23, R174, PT ;  /* 0x000000ae1700720c */ /* 0x000fe40003f66270 */
[----:B------:R-:W-:Y:S02]  /*5100*/  FSEL R110, R110, -INF , !P1 ;  /* 0xff8000006e6e7808 */ /* 0x000fe40004800000 */
[----:B------:R-:W-:Y:S02]  /*5110*/  ISETP.GE.AND P1, PT, R43, R175, PT ;  /* 0x000000af2b00720c */ /* 0x000fe40003f26270 */
[----:B------:R-:W-:Y:S02]  /*5120*/  FMNMX3.FTZ R27, R27, R194, R180, !PT ;  /* 0x000000c21b1b7276 */ /* 0x000fe400078100b4 */
[----:B------:R-:W-:Y:S02]  /*5130*/  ISETP.GE.AND P5, PT, R23, R172, PT ;  /* 0x000000ac1700720c */ /* 0x000fe40003fa6270 */
[----:B------:R-:W-:Y:S01]  /*5140*/  FSEL R8, R81, -INF , P3 ;  /* 0xff80000051087808 */ /* 0x000fe20001800000 */
[----:B------:R-:W-:Y:S01]  /*5150*/  VIADD R15, R23, 0x71 ;  /* 0x00000071170f7836 */ /* 0x000fe20000000000 */
[----:B------:R-:W-:-:S02]  /*5160*/  FSEL R108, R28, -INF , !P1 ;  /* 0xff8000001c6c7808 */ /* 0x000fc40004800000 */
[-C--:B------:R-:W-:Y:S02]  /*5170*/  ISETP.GE.AND P1, PT, R41, R175.reuse, PT ;  /* 0x000000af2900720c */ /* 0x080fe40003f26270 */
[----:B------:R-:W-:Y:S02]  /*5180*/  FMNMX3.FTZ R27, R27, R192, R146, !PT ;  /* 0x000000c01b1b7276 */ /* 0x000fe40007810092 */
[----:B------:R-:W-:Y:S01]  /*5190*/  FSEL R8, R8, -INF , !P5 ;  /* 0xff80000008087808 */ /* 0x000fe20006800000 */
[----:B------:R-:W-:Y:S01]  /*51a0*/  VIADD R11, R23, 0x78 ;  /* 0x00000078170b7836 */ /* 0x000fe20000000000 */
[----:B------:R-:W-:Y:S02]  /*51b0*/  FSEL R106, R106, -INF , !P1 ;  /* 0xff8000006a6a7808 */ /* 0x000fe40004800000 */
[----:B------:R-:W-:Y:S02]  /*51c0*/  ISETP.GE.AND P6, PT, R21, R175, PT ;  /* 0x000000af1500720c */ /* 0x000fe40003fc6270 */
[----:B------:R-:W-:-:S02]  /*51d0*/  ISETP.GE.AND P1, PT, R15, R176, PT ;  /* 0x000000b00f00720c */ /* 0x000fc40003f26270 */
[----:B------:R-:W-:Y:S02]  /*51e0*/  FMNMX3.FTZ R29, R27, R144, R142, !PT ;  /* 0x000000901b1d7276 */ /* 0x000fe4000781008e */
[----:B------:R-:W-:Y:S01]  /*51f0*/  FMNMX3.FTZ R27, R8, R56, R40, !PT ;  /* 0x00000038081b7276 */ /* 0x000fe20007810028 */
[----:B------:R-:W-:Y:S01]  /*5200*/  VIADD R23, R23, 0x79 ;  /* 0x0000007917177836 */ /* 0x000fe20000000000 */
[----:B------:R-:W-:Y:S02]  /*5210*/  FSEL R54, R54, -INF , !P6 ;  /* 0xff80000036367808 */ /* 0x000fe40007000000 */
[----:B------:R-:W-:Y:S02]  /*5220*/  FSEL R33, R33, -INF , P1 ;  /* 0xff80000021217808 */ /* 0x000fe40000800000 */
[----:B------:R-:W-:Y:S02]  /*5230*/  ISETP.GE.AND P6, PT, R15, R175, PT ;  /* 0x000000af0f00720c */ /* 0x000fe40003fc6270 */
[----:B------:R-:W-:-:S02]  /*5240*/  ISETP.GE.AND P3, PT, R11, R176, PT ;  /* 0x000000b00b00720c */ /* 0x000fc40003f66270 */
[----:B------:R-:W-:Y:S02]  /*5250*/  FMNMX3.FTZ R29, R29, R140, R112, !PT ;  /* 0x0000008c1d1d7276 */ /* 0x000fe40007810070 */
[----:B------:R-:W-:Y:S02]  /*5260*/  FMNMX3.FTZ R27, R27, R6, R32, !PT ;  /* 0x000000061b1b7276 */ /* 0x000fe40007810020 */
[----:B------:R-:W-:Y:S02]  /*5270*/  FSEL R52, R33, -INF , !P6 ;  /* 0xff80000021347808 */ /* 0x000fe40007000000 */
[----:B------:R-:W-:Y:S02]  /*5280*/  ISETP.GE.AND P6, PT, R11, R175, PT ;  /* 0x000000af0b00720c */ /* 0x000fe40003fc6270 */
[----:B------:R-:W-:Y:S02]  /*5290*/  ISETP.GE.AND P5, PT, R23, R176, PT ;  /* 0x000000b01700720c */ /* 0x000fe40003fa6270 */
[----:B------:R-:W-:-:S02]  /*52a0*/  FSEL R34, R34, -INF , P3 ;  /* 0xff80000022227808 */ /* 0x000fc40001800000 */
[----:B------:R-:W-:Y:S02]  /*52b0*/  FMNMX3.FTZ R29, R29, R110, R108, !PT ;  /* 0x0000006e1d1d7276 */ /* 0x000fe4000781006c */
[----:B------:R-:W-:Y:S02]  /*52c0*/  FMNMX3.FTZ R27, R27, R68, R18, !PT ;  /* 0x000000441b1b7276 */ /* 0x000fe40007810012 */
[----:B------:R-:W-:Y:S02]  /*52d0*/  ISETP.GE.AND P3, PT, R23, R175, PT ;  /* 0x000000af1700720c */ /* 0x000fe40003f66270 */
[----:B------:R-:W-:Y:S02]  /*52e0*/  FSEL R35, R35, -INF , P5 ;  /* 0xff80000023237808 */ /* 0x000fe40002800000 */
[----:B------:R-:W-:Y:S02]  /*52f0*/  FSEL R50, R34, -INF , !P6 ;  /* 0xff80000022327808 */ /* 0x000fe40007000000 */
[----:B------:R-:W-:-:S02]  /*5300*/  FMNMX3.FTZ R29, R29, R106, R54, !PT ;  /* 0x0000006a1d1d7276 */ /* 0x000fc40007810036 */
[----:B------:R-:W-:Y:S02]  /*5310*/  FMNMX3.FTZ R27, R27, R16, R116, !PT ;  /* 0x000000101b1b7276 */ /* 0x000fe40007810074 */
[----:B------:R-:W-:Y:S02]  /*5320*/  FSEL R48, R35, -INF , !P3 ;  /* 0xff80000023307808 */ /* 0x000fe40005800000 */
[----:B------:R-:W-:Y:S02]  /*5330*/  FMNMX3.FTZ R29, R29, R52, R50, !PT ;  /* 0x000000341d1d7276 */ /* 0x000fe40007810032 */
[----:B------:R-:W-:Y:S02]  /*5340*/  FMNMX3.FTZ R27, R27, R120, R206, !PT ;  /* 0x000000781b1b7276 */ /* 0x000fe400078100ce */
[----:B------:R-:W-:Y:S02]  /*5350*/  FMNMX.FTZ R10, R48, R29, !PT ;  /* 0x0000001d300a7209 */ /* 0x000fe40007810000 */
[----:B------:R-:W-:-:S02]  /*5360*/  FMNMX3.FTZ R27, R27, R130, R126, !PT ;  /* 0x000000821b1b7276 */ /* 0x000fc4000781007e */
[----:B------:R-:W-:Y:S02]  /*5370*/  FSEL R104, R13, -INF , P2 ;  /* 0xff8000000d687808 */ /* 0x000fe40001000000 */
[----:B------:R-:W-:Y:S01]  /*5380*/  FMNMX3.FTZ R27, R27, R198, R124, !PT ;  /* 0x000000c61b1b7276 */ /* 0x000fe2000781007c */
[----:B------:R-:W1:Y:S01]  /*5390*/  SHFL.BFLY PT, R13, R10, 0x2, 0x1f ;  /* 0x0c401f000a0d7f89 */ /* 0x000e6200000e0000 */
[----:B------:R-:W-:Y:S02]  /*53a0*/  ISETP.GE.AND P2, PT, R41, R174, PT ;  /* 0x000000ae2900720c */ /* 0x000fe40003f46270 */
[----:B------:R-:W-:Y:S02]  /*53b0*/  FMNMX3.FTZ R27, R27, R196, R184, !PT ;  /* 0x000000c41b1b7276 */ /* 0x000fe400078100b8 */
        /* <DEDUP_REMOVED lines=8> */
[----:B------:R-:W-:Y:S02]  /*5440*/  ISETP.GE.AND P6, PT, R45, R172, PT ;  /* 0x000000ac2d00720c */ /* 0x000fe40003fc6270 */
[----:B------:R-:W-:Y:S02]  /*5450*/  FSEL R14, R14, -INF , P1 ;  /* 0xff8000000e0e7808 */ /* 0x000fe40000800000 */
[C---:B------:R-:W-:Y:S02]  /*5460*/  ISETP.GE.AND P2, PT, R11.reuse, R174, PT ;  /* 0x000000ae0b00720c */ /* 0x040fe40003f46270 */
[-C--:B------:R-:W-:Y:S02]  /*5470*/  ISETP.GE.AND P4, PT, R11, R172.reuse, PT ;  /* 0x000000ac0b00720c */ /* 0x080fe40003f86270 */
[----:B------:R-:W-:Y:S02]  /*5480*/  ISETP.GE.AND P5, PT, R43, R172, PT ;  /* 0x000000ac2b00720c */ /* 0x000fe40003fa6270 */
[----:B------:R-:W-:-:S02]  /*5490*/  ISETP.GE.AND P1, PT, R21, R174, PT ;  /* 0x000000ae1500720c */ /* 0x000fc40003f26270 */
[----:B------:R-:W-:Y:S02]  /*54a0*/  FSEL R25, R25, -INF , P3 ;  /* 0xff80000019197808 */ /* 0x000fe40001800000 */
[----:B------:R-:W-:Y:S02]  /*54b0*/  FMNMX3.FTZ R11, R27, R136, R134, !PT ;  /* 0x000000881b0b7276 */ /* 0x000fe40007810086 */
[----:B------:R-:W-:Y:S02]  /*54c0*/  FSEL R66, R14, -INF , !P6 ;  /* 0xff8000000e427808 */ /* 0x000fe40007000000 */
[----:B------:R-:W-:Y:S02]  /*54d0*/  ISETP.GE.AND P6, PT, R21, R172, PT ;  /* 0x000000ac1500720c */ /* 0x000fe40003fc6270 */
[----:B------:R-:W-:Y:S02]  /*54e0*/  ISETP.GE.AND P3, PT, R15, R174, PT ;  /* 0x000000ae0f00720c */ /* 0x000fe40003f66270 */
[----:B------:R-:W-:-:S02]  /*54f0*/  FSEL R64, R25, -INF , !P5 ;  /* 0xff80000019407808 */ /* 0x000fc40006800000 */
[----:B------:R-:W-:Y:S02]  /*5500*/  FSEL R17, R17, -INF , P1 ;  /* 0xff80000011117808 */ /* 0x000fe40000800000 */
[----:B------:R-:W-:Y:S02]  /*5510*/  FMNMX3.FTZ R11, R11, R132, R104, !PT ;  /* 0x000000840b0b7276 */ /* 0x000fe40007810068 */
[----:B------:R-:W-:Y:S02]  /*5520*/  ISETP.GE.AND P5, PT, R15, R172, PT ;  /* 0x000000ac0f00720c */ /* 0x000fe40003fa6270 */
[----:B------:R-:W-:Y:S02]  /*5530*/  ISETP.GE.AND P1, PT, R23, R174, PT ;  /* 0x000000ae1700720c */ /* 0x000fe40003f26270 */
[----:B------:R-:W-:Y:S02]  /*5540*/  FSEL R19, R19, -INF , P3 ;  /* 0xff80000013137808 */ /* 0x000fe40001800000 */
[----:B------:R-:W-:-:S02]  /*5550*/  FSEL R30, R30, -INF , P2 ;  /* 0xff8000001e1e7808 */ /* 0x000fc40001000000 */
[----:B------:R-:W-:Y:S02]  /*5560*/  FSEL R42, R17, -INF , !P6 ;  /* 0xff800000112a7808 */ /* 0x000fe40007000000 */
[----:B------:R-:W-:Y:S02]  /*5570*/  FMNMX3.FTZ R11, R11, R66, R64, !PT ;  /* 0x000000420b0b7276 */ /* 0x000fe40007810040 */
[----:B-1----:R-:W-:Y:S02]  /*5580*/  FMNMX.FTZ R13, R10, R13, !PT ;  /* 0x0000000d0a0d7209 */ /* 0x002fe40007810000 */
[----:B------:R-:W-:Y:S02]  /*5590*/  ISETP.GE.AND P3, PT, R23, R172, PT ;  /* 0x000000ac1700720c */ /* 0x000fe40003f66270 */
[----:B------:R-:W-:Y:S02]  /*55a0*/  FSEL R26, R31, -INF , P1 ;  /* 0xff8000001f1a7808 */ /* 0x000fe40000800000 */
[----:B------:R-:W-:-:S02]  /*55b0*/  FSEL R34, R19, -INF , !P5 ;  /* 0xff80000013227808 */ /* 0x000fc40006800000 */
[----:B------:R-:W-:Y:S02]  /*55c0*/  FSEL R30, R30, -INF , !P4 ;  /* 0xff8000001e1e7808 */ /* 0x000fe40006000000 */
[----:B------:R-:W-:Y:S01]  /*55d0*/  FMNMX3.FTZ R11, R11, R62, R42, !PT ;  /* 0x0000003e0b0b7276 */ /* 0x000fe2000781002a */
[----:B------:R-:W1:Y:S01]  /*55e0*/  SHFL.BFLY PT, R36, R13, 0x1, 0x1f ;  /* 0x0c201f000d247f89 */ /* 0x000e6200000e0000 */
[----:B------:R-:W-:Y:S02]  /*55f0*/  FSEL R26, R26, -INF , !P3 ;  /* 0xff8000001a1a7808 */ /* 0x000fe40005800000 */
[----:B------:R-:W-:-:S04]  /*5600*/  FMNMX3.FTZ R11, R11, R34, R30, !PT ;  /* 0x000000220b0b7276 */ /* 0x000fc8000781001e */
[----:B------:R-:W-:-:S05]  /*5610*/  FMNMX.FTZ R11, R26, R11, !PT ;  /* 0x0000000b1a0b7209 */ /* 0x000fca0007810000 */
[----:B------:R-:W2:Y:S01]  /*5620*/  SHFL.BFLY PT, R10, R11, 0x2, 0x1f ;  /* 0x0c401f000b0a7f89 */ /* 0x000ea200000e0000 */
[----:B-1----:R-:W-:-:S04]  /*5630*/  FMNMX.FTZ R36, R13, R36, !PT ;  /* 0x000000240d247209 */ /* 0x002fc80007810000 */
[----:B------:R-:W-:Y:S01]  /*5640*/  FSETP.NEU.FTZ.AND P1, PT, R36, -INF , PT ;  /* 0xff8000002400780b */ /* 0x000fe20003f3d000 */
[----:B---3--:R-:W-:-:S05]  /*5650*/  FMUL.FTZ R33, R24, R36 ;  /* 0x0000002418217220 */ /* 0x008fca0000410000 */
[----:B------:R-:W-:Y:S02]  /*5660*/  FSEL R33, R33, RZ, P1 ;  /* 0x000000ff21217208 */ /* 0x000fe40000800000 */
[----:B--2---:R-:W-:-:S03]  /*5670*/  FMNMX.FTZ R10, R11, R10, !PT ;  /* 0x0000000a0b0a7209 */ /* 0x004fc60007810000 */
[-CC-:B------:R-:W-:Y:S02]  /*5680*/  FFMA.FTZ R60, R9, R24.reuse, -R33.reuse ;  /* 0x00000018093c7223 */ /* 0x180fe40000010821 */
[----:B------:R-:W1:Y:S01]  /*5690*/  SHFL.BFLY PT, R9, R10, 0x1, 0x1f ;  /* 0x0c201f000a097f89 */ /* 0x000e6200000e0000 */
[-CC-:B------:R-:W-:Y:S01]  /*56a0*/  FFMA.FTZ R43, R0, R24.reuse, -R33.reuse ;  /* 0x00000018002b7223 */ /* 0x180fe20000010821 */
[-CC-:B------:R-:W-:Y:S01]  /*56b0*/  FFMA.FTZ R31, R58, R24.reuse, -R33.reuse ;  /* 0x000000183a1f7223 */ /* 0x180fe20000010821 */
[-CC-:B------:R-:W-:Y:S01]  /*56c0*/  FFMA.FTZ R46, R44, R24.reuse, -R33.reuse ;  /* 0x000000182c2e7223 */ /* 0x180fe20000010821 */
[----:B------:R-:W-:Y:S01]  /*56d0*/  FFMA.FTZ R23, R76, R24, -R33 ;  /* 0x000000184c177223 */ /* 0x000fe20000010821 */
[----:B-1----:R-:W-:Y:S01]  /*56e0*/  FMNMX.FTZ R0, R10, R9, !PT ;  /* 0x000000090a007209 */ /* 0x002fe20007810000 */
[----:B------:R-:W-:-:S04]  /*56f0*/  IMAD.IADD R9, R77, 0x1, R4 ;  /* 0x000000014d097824 */ /* 0x000fc800078e0204 */
[----:B------:R-:W-:Y:S02]  /*5700*/  IMAD R152, R9, 0x2, R158 ;  /* 0x0000000209987824 */ /* 0x000fe400078e029e */
[----:B------:R-:W-:Y:S01]  /*5710*/  FMUL.FTZ R21, R24, R0 ;  /* 0x0000000018157220 */ /* 0x000fe20000410000 */
[----:B------:R-:W-:Y:S02]  /*5720*/  FSETP.NEU.FTZ.AND P1, PT, R0, -INF , PT ;  /* 0xff8000000000780b */ /* 0x000fe40003f3d000 */
[----:B------:R-:W1:Y:S01]  /*5730*/  LDSM.16.MT88.4 R92, [R152+0x6000] ;  /* 0x00600000985c783b */ /* 0x000e620000004200 */
[--C-:B------:R-:W-:Y:S01]  /*5740*/  IMAD.IADD R103, R7, 0x1, R152.reuse ;  /* 0x0000000107677824 */ /* 0x100fe200078e0298 */
[----:B------:R-:W-:Y:S01]  /*5750*/  FSEL R21, R21, RZ, P1 ;  /* 0x000000ff15157208 */ /* 0x000fe20000800000 */
[C---:B------:R-:W-:Y:S02]  /*5760*/  IMAD.IADD R148, R5.reuse, 0x1, R152 ;  /* 0x0000000105947824 */ /* 0x040fe400078e0298 */
[----:B------:R-:W-:Y:S01]  /*5770*/  IMAD.IADD R102, R5, 0x1, R103 ;  /* 0x0000000105667824 */ /* 0x000fe200078e0267 */
        /* <DEDUP_REMOVED lines=8> */
[----:B------:R-:W4:Y:S05]  /*5800*/  LDSM.16.MT88.4 R8, [R152+0x6800] ;  /* 0x006800009808783b */ /* 0x000f2a0000004200 */
[----:B------:R-:W5:Y:S08]  /*5810*/  MUFU.EX2 R43, R43 ;  /* 0x0000002b002b7308 */ /* 0x000f700000000800 */
[----:B------:R-:W-:Y:S01]  /*5820*/  MUFU.EX2 R31, R31 ;  /* 0x0000001f001f7308 */ /* 0x000fe20000000800 */
[-CC-:B------:R-:W-:Y:S01]  /*5830*/  FFMA.FTZ R44, R82, R24.reuse, -R33.reuse ;  /* 0x00000018522c7223 */ /* 0x180fe20000010821 */
[-CC-:B------:R-:W-:Y:S01]  /*5840*/  FFMA.FTZ R27, R70, R24.reuse, -R33.reuse ;  /* 0x00000018461b7223 */ /* 0x180fe20000010821 */
[-C--:B------:R-:W-:Y:S01]  /*5850*/  FFMA.FTZ R28, R80, R24.reuse, -R33 ;  /* 0x00000018501c7223 */ /* 0x080fe20000010821 */
[----:B------:R-:W4:Y:S04]  /*5860*/  LDSM.16.MT88.4 R12, [R103+0x6800] ;  /* 0x00680000670c783b */ /* 0x000f280000004200 */
[----:B------:R-:W1:Y:S08]  /*5870*/  MUFU.EX2 R46, R46 ;  /* 0x0000002e002e7308 */ /* 0x000e700000000800 */
[----:B------:R-:W-:Y:S08]  /*5880*/  MUFU.EX2 R58, R58 ;  /* 0x0000003a003a7308 */ /* 0x000ff00000000800 */
[----:B------:R-:W2:Y:S08]  /*5890*/  MUFU.EX2 R41, R41 ;  /* 0x0000002900297308 */ /* 0x000eb00000000800 */
        /* <DEDUP_REMOVED lines=8> */
[----:B-1----:R-:W-:-:S02]  /*5920*/  F2FP.BF16.F32.PACK_AB R70, R31, R46 ;  /* 0x0000002e1f46723e */ /* 0x002fc400000010ff */
        /* <DEDUP_REMOVED lines=168> */
[----:B------:R-:W3:Y:S03]  /*63b0*/  MUFU.EX2 R115, R115 ;  /* 0x0000007300737308 */ /* 0x000ee60000000800 */
[C---:B--2---:R-:W-:Y:S05]  /*63c0*/  HMMA.16816.F32.BF16 R72, R4.reuse, R8, R72 ;  /* 0x000000080448723c */ /* 0x044fea0000041848 */
[----:B------:R-:W-:Y:S03]  /*63d0*/  MUFU.EX2 R108, R108 ;  /* 0x0000006c006c7308 */ /* 0x000fe60000000800 */
[C---:B------:R-:W-:Y:S01]  /*63e0*/  HMMA.16816.F32.BF16 R68, R4.reuse, R10, R68 ;  /* 0x0000000a0444723c */ /* 0x040fe20000041844 */
[----:B------:R-:W2:Y:S04]  /*63f0*/  LDSM.16.MT88.4 R8, [R148+0x9000] ;  /* 0x009000009408783b */ /* 0x000ea80000004200 */
[----:B------:R-:W4:Y:S03]  /*6400*/  MUFU.EX2 R113, R113 ;  /* 0x0000007100717308 */ /* 0x000f260000000800 */
[----:B------:R-:W-:Y:S01]  /*6410*/  HMMA.16816.F32.BF16 R84, R4, R18, R84 ;  /* 0x000000120454723c */ /* 0x000fe20000041854 */
[----:B------:R-:W5:Y:S04]  /*6420*/  LDSM.16.MT88.4 R16, [R103+0x9000] ;  /* 0x009000006710783b */ /* 0x000f680000004200 */
[----:B------:R-:W-:Y:S08]  /*6430*/  MUFU.EX2 R104, R104 ;  /* 0x0000006800687308 */ /* 0x000ff00000000800 */
[----:B------:R-:W1:Y:S08]  /*6440*/  MUFU.EX2 R117, R117 ;  /* 0x0000007500757308 */ /* 0x000e700000000800 */
[----:B------:R-:W-:Y:S08]  /*6450*/  MUFU.EX2 R64, R64 ;  /* 0x0000004000407308 */ /* 0x000ff00000000800 */
[----:B------:R-:W2:Y:S01]  /*6460*/  MUFU.EX2 R41, R62 ;  /* 0x0000003e00297308 */ /* 0x000ea20000000800 */
[----:B------:R-:W-:-:S04]  /*6470*/  FADD.FTZ R46, R46, R43 ;  /* 0x0000002b2e2e7221 */ /* 0x000fc80000010000 */
[----:B------:R-:W-:Y:S01]  /*6480*/  FADD.FTZ R5, R31, R46 ;  /* 0x0000002e1f057221 */ /* 0x000fe20000010000 */
[----:B------:R-:W-:Y:S01]  /*6490*/  FFMA.FTZ R46, R48, R24, -R33 ;  /* 0x00000018302e7223 */ /* 0x000fe20000010821 */
[----:B---3--:R-:W-:Y:S02]  /*64a0*/  F2FP.BF16.F32.PACK_AB R4, R115, R112 ;  /* 0x000000707304723e */ /* 0x008fe400000010ff */
[----:B------:R-:W-:Y:S01]  /*64b0*/  FADD.FTZ R48, R44, R5 ;  /* 0x000000052c307221 */ /* 0x000fe20000010000 */
[----:B----4-:R-:W-:Y:S02]  /*64c0*/  F2FP.BF16.F32.PACK_AB R6, R113, R108 ;  /* 0x0000006c7106723e */ /* 0x010fe400000010ff */
[----:B-1----:R-:W-:Y:S02]  /*64d0*/  F2FP.BF16.F32.PACK_AB R5, R117, R104 ;  /* 0x000000687505723e */ /* 0x002fe400000010ff */
[----:B--2---:R-:W-:Y:S01]  /*64e0*/  F2FP.BF16.F32.PACK_AB R7, R41, R64 ;  /* 0x000000402907723e */ /* 0x004fe200000010ff */
        /* <DEDUP_REMOVED lines=9> */
[----:B------:R-:W-:Y:S02]  /*6580*/  HMMA.16816.F32.BF16 R88, R4, R8, R88 ;  /* 0x000000080458723c */ /* 0x000fe40000041858 */
[----:B------:R-:W-:-:S06]  /*6590*/  FADD.FTZ R32, R32, R29 ;  /* 0x0000001d20207221 */ /* 0x000fcc0000010000 */
[----:B------:R-:W-:Y:S01]  /*65a0*/  HMMA.16816.F32.BF16 R84, R4, R10, R84 ;  /* 0x0000000a0454723c */ /* 0x000fe20000041854 */
[----:B------:R-:W2:Y:S01]  /*65b0*/  LDSM.16.MT88.4 R8, [R152+0x9800] ;  /* 0x009800009808783b */ /* 0x000ea20000004200 */
[----:B------:R-:W-:-:S06]  /*65c0*/  FADD.FTZ R25, R25, R32 ;  /* 0x0000002019197221 */ /* 0x000fcc0000010000 */
[C---:B-----5:R-:W-:Y:S01]  /*65d0*/  HMMA.16816.F32.BF16 R80, R4.reuse, R16, R80 ;  /* 0x000000100450723c */ /* 0x060fe20000041850 */
        /* <DEDUP_REMOVED lines=153> */
.L_x_13895:
        /* <DEDUP_REMOVED lines=8> */
.L_x_13896:
[----:B------:R-:W-:Y:S05]  /*6ff0*/  BSYNC.RECONVERGENT B0 ;  /* 0x0000000000007941 */ /* 0x000fea0003800200 */
.L_x_13894:
        /* <DEDUP_REMOVED lines=11> */
[----:B------:R-:W-:Y:S01]  /*70b0*/  LDGSTS.E.BYPASS.LTC128B.128 [R101+0x6800], desc[UR4][R12.64] ;  /* 0x068000000c657fae */ /* 0x000fe2000b981a04 */
[-C--:B------:R-:W-:Y:S02]  /*70c0*/  IADD3 R8, P2, PT, R10, R5.reuse, RZ ;  /* 0x000000050a087210 */ /* 0x080fe40007f5e0ff */
[----:B------:R-:W-:Y:S01]  /*70d0*/  IADD3.X R11, PT, PT, R7, R4, RZ, P1, !PT ;  /* 0x00000004070b7210 */ /* 0x000fe20000ffe4ff */
[----:B------:R-:W-:Y:S01]  /*70e0*/  LDGSTS.E.BYPASS.LTC128B.128 [R101+0x7000], desc[UR4][R6.64] ;  /* 0x0700000006657fae */ /* 0x000fe2000b981a04 */
[----:B------:R-:W-:-:S02]  /*70f0*/  IADD3 R14, P1, PT, R8, R5, RZ ;  /* 0x00000005080e7210 */ /* 0x000fc40007f3e0ff */
[-C--:B------:R-:W-:Y:S01]  /*7100*/  IADD3.X R9, PT, PT, R11, R4.reuse, RZ, P2, !PT ;  /* 0x000000040b097210 */ /* 0x080fe200017fe4ff */
[----:B------:R-:W-:Y:S01]  /*7110*/  LDGSTS.E.BYPASS.LTC128B.128 [R101+0x7800], desc[UR4][R10.64] ;  /* 0x078000000a657fae */ /* 0x000fe2000b981a04 */
[-C--:B------:R-:W-:Y:S02]  /*7120*/  IADD3 R20, P2, PT, R14, R5.reuse, RZ ;  /* 0x000000050e147210 */ /* 0x080fe40007f5e0ff */
[-C--:B------:R-:W-:Y:S01]  /*7130*/  IADD3.X R15, PT, PT, R9, R4.reuse, RZ, P1, !PT ;  /* 0x00000004090f7210 */ /* 0x080fe20000ffe4ff */
[----:B------:R1:W-:Y:S01]  /*7140*/  LDGSTS.E.BYPASS.LTC128B.128 [R101+0x8000], desc[UR4][R8.64] ;  /* 0x0800000008657fae */ /* 0x0003e2000b981a04 */
[----:B------:R-:W-:Y:S02]  /*7150*/  IADD3 R22, P1, PT, R20, R5, RZ ;  /* 0x0000000514167210 */ /* 0x000fe40007f3e0ff */
[-C--:B------:R-:W-:Y:S01]  /*7160*/  IADD3.X R21, PT, PT, R15, R4.reuse, RZ, P2, !PT ;  /* 0x000000040f157210 */ /* 0x080fe200017fe4ff */
[----:B------:R2:W-:Y:S03]  /*7170*/  LDGSTS.E.BYPASS.LTC128B.128 [R101+0x8800], desc[UR4][R14.64] ;  /* 0x088000000e657fae */ /* 0x0005e6000b981a04 */
[----:B------:R-:W-:Y:S01]  /*7180*/  IADD3.X R23, PT, PT, R21, R4, RZ, P1, !PT ;  /* 0x0000000415177210 */ /* 0x000fe20000ffe4ff */
[----:B------:R-:W-:Y:S04]  /*7190*/  LDGSTS.E.BYPASS.LTC128B.128 [R101+0x9000], desc[UR4][R20.64] ;  /* 0x0900000014657fae */ /* 0x000fe8000b981a04 */
[----:B------:R3:W-:Y:S04]  /*71a0*/  LDGSTS.E.BYPASS.LTC128B.128 [R101+0x9800], desc[UR4][R22.64] ;  /* 0x0980000016657fae */ /* 0x0007e8000b981a04 */
[----:B------:R-:W-:Y:S04]  /*71b0*/  LDSM.16.M88.4 R44, [R157] ;  /* 0x000000009d2c783b */ /* 0x000fe80000000200 */
[----:B------:R-:W4:Y:S04]  /*71c0*/  LD.E R130, desc[UR4][R2.64+0x18c] ;  /* 0x00018c0402827980 */ /* 0x000f28000c101900 */
[----:B------:R-:W5:Y:S04]  /*71d0*/  LDSM.16.M88.4 R32, [R156+0x2000] ;  /* 0x002000009c20783b */ /* 0x000f680000000200 */
[----:B-1----:R-:W2:Y:S04]  /*71e0*/  LDSM.16.M88.4 R8, [R156+0x3800] ;  /* 0x003800009c08783b */ /* 0x002ea80000000200 */
[----:B------:R-:W-:Y:S04]  /*71f0*/  LDSM.16.M88.4 R112, [R155] ;  /* 0x000000009b70783b */ /* 0x000fe80000000200 */
[----:B------:R-:W1:Y:S04]  /*7200*/  LDSM.16.M88.4 R108, [R151+0x3800] ;  /* 0x00380000976c783b */ /* 0x000e680000000200 */
[----:B------:R-:W3:Y:S04]  /*7210*/  LDSM.16.M88.4 R4, [R151+0x2000] ;  /* 0x002000009704783b */ /* 0x000ee80000000200 */
[----:B------:R-:W3:Y:S04]  /*7220*/  LDSM.16.M88.4 R16, [R156+0x3000] ;  /* 0x003000009c10783b */ /* 0x000ee80000000200 */
[----:B------:R-:W3:Y:S04]  /*7230*/  LDSM.16.M88.4 R104, [R156+0x4000] ;  /* 0x004000009c68783b */ /* 0x000ee80000000200 */
[----:B------:R-:W3:Y:S04]  /*7240*/  LDSM.16.M88.4 R52, [R156+0x5000] ;  /* 0x005000009c34783b */ /* 0x000ee80000000200 */
[----:B------:R-:W3:Y:S04]  /*7250*/  LDSM.16.M88.4 R24, [R156+0x2800] ;  /* 0x002800009c18783b */ /* 0x000ee80000000200 */
[----:B------:R-:W3:Y:S01]  /*7260*/  LDSM.16.M88.4 R116, [R151+0x3000] ;  /* 0x003000009774783b */ /* 0x000ee20000000200 */
[C---:B-----5:R-:W-:Y:S03]  /*7270*/  HMMA.16816.F32.BF16 R40, R44.reuse, R32, RZ ;  /* 0x000000202c28723c */ /* 0x060fe600000418ff */
[----:B------:R-:W5:Y:S04]  /*7280*/  LDSM.16.M88.4 R120, [R151+0x4000] ;  /* 0x004000009778783b */ /* 0x000f680000000200 */
[----:B------:R-:W-:Y:S01]  /*7290*/  LDSM.16.M88.4 R60, [R156+0x4800] ;  /* 0x004800009c3c783b */ /* 0x000fe20000000200 */
[C---:B--2---:R-:W-:Y:S03]  /*72a0*/  HMMA.16816.F32.BF16 R12, R44.reuse, R8, RZ ;  /* 0x000000082c0c723c */ /* 0x044fe600000418ff */
[----:B------:R-:W-:Y:S04]  /*72b0*/  LDSM.16.M88.4 R48, [R151+0x2800] ;  /* 0x002800009730783b */ /* 0x000fe80000000200 */
[----:B------:R-:W-:Y:S01]  /*72c0*/  LDSM.16.M88.4 R124, [R156+0x5800] ;  /* 0x005800009c7c783b */ /* 0x000fe20000000200 */
[C---:B------:R-:W-:Y:S03]  /*72d0*/  HMMA.16816.F32.BF16 R8, R44.reuse, R10, RZ ;  /* 0x0000000a2c08723c */ /* 0x040fe600000418ff */
[----:B------:R-:W0:Y:S05]  /*72e0*/  LDGDEPBAR ;  /* 0x00000000000079af */ /* 0x000e2a0000000000 */
[----:B------:R-:W-:Y:S08]  /*72f0*/  HMMA.16816.F32.BF16 R32, R44, R34, RZ ;  /* 0x000000222c20723c */ /* 0x000ff000000418ff */
[C---:B-1----:R-:W-:Y:S08]  /*7300*/  HMMA.16816.F32.BF16 R12, R112.reuse, R108, R12 ;  /* 0x0000006c700c723c */ /* 0x042ff0000004180c */
[C---:B------:R-:W-:Y:S01]  /*7310*/  HMMA.16816.F32.BF16 R8, R112.reuse, R110, R8 ;  /* 0x0000006e7008723c */ /* 0x040fe20000041808 */
[----:B------:R-:W1:Y:S07]  /*7320*/  LDSM.16.M88.4 R108, [R151+0x5000] ;  /* 0x00500000976c783b */ /* 0x000e6e0000000200 */
[C---:B---3--:R-:W-:Y:S08]  /*7330*/  HMMA.16816.F32.BF16 R40, R112.reuse, R4, R40 ;  /* 0x000000047028723c */ /* 0x048ff00000041828 */
[----:B------:R-:W-:Y:S08]  /*7340*/  HMMA.16816.F32.BF16 R32, R112, R6, R32 ;  /* 0x000000067020723c */ /* 0x000ff00000041820 */
        /* <DEDUP_REMOVED lines=8> */
[C---:B------:R-:W-:Y:S01]  /*73d0*/  HMMA.16816.F32.BF16 R16, R112.reuse, R118, R16 ;  /* 0x000000767010723c */ /* 0x040fe20000041810 */
[----:B------:R-:W2:Y:S07]  /*73e0*/  LDSM.16.M88.4 R116, [R151+0x4800] ;  /* 0x004800009774783b */ /* 0x000eae0000000200 */
[C---:B-----5:R-:W-:Y:S08]  /*73f0*/  HMMA.16816.F32.BF16 R4, R112.reuse, R120, R4 ;  /* 0x000000787004723c */ /* 0x060ff00000041804 */
[C---:B------:R-:W-:Y:S01]  /*7400*/  HMMA.16816.F32.BF16 R104, R112.reuse, R122, R104 ;  /* 0x0000007a7068723c */ /* 0x040fe20000041868 */
[----:B------:R-:W-:Y:S07]  /*7410*/  LDSM.16.M88.4 R120, [R154] ;  /* 0x000000009a78783b */ /* 0x000fee0000000200 */
[C---:B-1----:R-:W-:Y:S08]  /*7420*/  HMMA.16816.F32.BF16 R56, R112.reuse, R108, R56 ;  /* 0x0000006c7038723c */ /* 0x042ff00000041838 */
[----:B------:R-:W-:Y:S01]  /*7430*/  HMMA.16816.F32.BF16 R52, R112, R110, R52 ;  /* 0x0000006e7034723c */ /* 0x000fe20000041834 */
[----:B------:R-:W1:Y:S07]  /*7440*/  LDSM.16.M88.4 R108, [R150+0x2000] ;  /* 0x00200000966c783b */ /* 0x000e6e0000000200 */
[C---:B------:R-:W-:Y:S08]  /*7450*/  HMMA.16816.F32.BF16 R24, R44.reuse, R26, RZ ;  /* 0x0000001a2c18723c */ /* 0x040ff000000418ff */
[----:B------:R-:W-:Y:S08]  /*7460*/  HMMA.16816.F32.BF16 R64, R44, R60, RZ ;  /* 0x0000003c2c40723c */ /* 0x000ff000000418ff */
[C---:B------:R-:W-:Y:S08]  /*7470*/  HMMA.16816.F32.BF16 R28, R112.reuse, R48, R28 ;  /* 0x00000030701c723c */ /* 0x040ff0000004181c */
[----:B------:R-:W-:Y:S08]  /*7480*/  HMMA.16816.F32.BF16 R24, R112, R50, R24 ;  /* 0x000000327018723c */ /* 0x000ff00000041818 */
[C---:B------:R-:W-:Y:S08]  /*7490*/  HMMA.16816.F32.BF16 R60, R44.reuse, R62, RZ ;  /* 0x0000003e2c3c723c */ /* 0x040ff000000418ff */
[C---:B------:R-:W-:Y:S08]  /*74a0*/  HMMA.16816.F32.BF16 R48, R44.reuse, R124, RZ ;  /* 0x0000007c2c30723c */ /* 0x040ff000000418ff */
[----:B------:R-:W-:Y:S01]  /*74b0*/  HMMA.16816.F32.BF16 R44, R44, R126, RZ ;  /* 0x0000007e2c2c723c */ /* 0x000fe200000418ff */
        /* <DEDUP_REMOVED lines=33> */
[C---:B------:R-:W-:Y:S11]  /*76d0*/  HMMA.16816.F32.BF16 R40, R116.reuse, R112, R40 ;  /* 0x000000707428723c */ /* 0x040ff60000041828 */
[-C--:B----4-:R-:W-:Y:S01]  /*76e0*/  FMUL.FTZ R112, R32, R130.reuse ;  /* 0x0000008220707220 */ /* 0x090fe20000410000 */
[-C--:B------:R-:W-:Y:S01]  /*76f0*/  FMUL.FTZ R113, R33, R130.reuse ;  /* 0x0000008221717220 */ /* 0x080fe20000410000 */
[-C--:B------:R-:W-:Y:S01]  /*7700*/  FMUL.FTZ R114, R34, R130.reuse ;  /* 0x0000008222727220 */ /* 0x080fe20000410000 */
[----:B-1----:R-:W-:Y:S01]  /*7710*/  HMMA.16816.F32.BF16 R20, R116, R108, R20 ;  /* 0x0000006c7414723c */ /* 0x002fe20000041814 */
[----:B------:R-:W-:-:S02]  /*7720*/  FMUL.FTZ R108, R35, R130 ;  /* 0x00000082236c7220 */ /* 0x000fc40000410000 */
[----:B------:R-:W1:Y:S01]  /*7730*/  LDSM.16.M88.4 R32, [R149+0x3800] ;  /* 0x003800009520783b */ /* 0x000e620000000200 */
[----:B------:R-:W-:-:S04]  /*7740*/  FMUL.FTZ R24, R24, R130 ;  /* 0x0000008218187220 */ /* 0x000fc80000410000 */
[----:B------:R-:W-:Y:S01]  /*7750*/  HMMA.16816.F32.BF16 R16, R116, R110, R16 ;  /* 0x0000006e7410723c */ /* 0x000fe20000041810 */
[-C--:B------:R-:W-:Y:S01]  /*7760*/  FMUL.FTZ R110, R28, R130.reuse ;  /* 0x000000821c6e7220 */ /* 0x080fe20000410000 */
[-C--:B------:R-:W-:Y:S01]  /*7770*/  FMUL.FTZ R115, R30, R130.reuse ;  /* 0x000000821e737220 */ /* 0x080fe20000410000 */
[-C--:B------:R-:W-:Y:S01]  /*7780*/  FMUL.FTZ R109, R31, R130.reuse ;  /* 0x000000821f6d7220 */ /* 0x080fe20000410000 */
[-C--:B------:R-:W-:Y:S01]  /*7790*/  FMUL.FTZ R28, R25, R130.reuse ;  /* 0x00000082191c7220 */ /* 0x080fe20000410000 */
[----:B------:R2:W3:Y:S01]  /*77a0*/  MUFU.TANH R31, R24 ;  /* 0x00000018001f7308 */ /* 0x0004e20000002400 */
[-C--:B------:R-:W-:Y:S01]  /*77b0*/  FMUL.FTZ R111, R26, R130.reuse ;  /* 0x000000821a6f7220 */ /* 0x080fe20000410000 */
[-C--:B------:R-:W-:Y:S02]  /*77c0*/  FMUL.FTZ R30, R27, R130.reuse ;  /* 0x000000821b1e7220 */ /* 0x080fe40000410000 */
[----:B--2---:R-:W2:Y:S10]  /*77d0*/  LDSM.16.M88.4 R24, [R149+0x4000] ;  /* 0x004000009518783b */ /* 0x004eb40000000200 */
[-C--:B------:R-:W-:Y:S01]  /*77e0*/  FMUL.FTZ R16, R16, R130.reuse ;  /* 0x0000008210107220 */ /* 0x080fe20000410000 */
[-C--:B------:R-:W-:Y:S01]  /*77f0*/  FMUL.FTZ R17, R17, R130.reuse ;  /* 0x0000008211117220 */ /* 0x080fe20000410000 */
[C---:B------:R-:W-:Y:S08]  /*7800*/  HMMA.16816.F32.BF16 R4, R120.reuse, R124, R4 ;  /* 0x0000007c7804723c */ /* 0x040ff00000041804 */
[----:B------:R-:W-:Y:S01]  /*7810*/  HMMA.16816.F32.BF16 R104, R120, R126, R104 ;  /* 0x0000007e7868723c */ /* 0x000fe20000041868 */
[-C--:B------:R-:W-:Y:S01]  /*7820*/  FMUL.FTZ R121, R22, R130.reuse ;  /* 0x0000008216797220 */ /* 0x080fe20000410000 */
[----:B------:R-:W-:-:S06]  /*7830*/  FMUL.FTZ R22, R19, R130 ;  /* 0x0000008213167220 */ /* 0x000fcc0000410000 */
[C---:B-1----:R-:W-:Y:S01]  /*7840*/  HMMA.16816.F32.BF16 R12, R116.reuse, R32, R12 ;  /* 0x00000020740c723c */ /* 0x042fe2000004180c */
[-C--:B------:R-:W-:Y:S02]  /*7850*/  FMUL.FTZ R33, R21, R130.reuse ;  /* 0x0000008215217220 */ /* 0x080fe40000410000 */
[----:B------:R-:W1:Y:S05]  /*7860*/  MUFU.TANH R21, R17 ;  /* 0x0000001100157308 */ /* 0x000e6a0000002400 */
[C---:B------:R-:W-:Y:S01]  /*7870*/  HMMA.16816.F32.BF16 R8, R116.reuse, R34, R8 ;  /* 0x000000227408723c */ /* 0x040fe20000041808 */
[-C--:B------:R-:W-:Y:S01]  /*7880*/  FMUL.FTZ R34, R23, R130.reuse ;  /* 0x0000008217227220 */ /* 0x080fe20000410000 */
[-C--:B------:R-:W-:Y:S01]  /*7890*/  FMUL.FTZ R35, R18, R130.reuse ;  /* 0x0000008212237220 */ /* 0x080fe20000410000 */
[----:B------:R4:W1:Y:S02]  /*78a0*/  MUFU.TANH R23, R16 ;  /* 0x0000001000177308 */ /* 0x0008640000002400 */
[----:B----4-:R-:W4:Y:S03]  /*78b0*/  LDSM.16.M88.4 R16, [R149+0x4800] ;  /* 0x004800009510783b */ /* 0x010f260000000200 */
[C---:B--2---:R-:W-:Y:S11]  /*78c0*/  HMMA.16816.F32.BF16 R4, R116.reuse, R24, R4 ;  /* 0x000000187404723c */ /* 0x044ff60000041804 */
[-C--:B------:R-:W-:Y:S01]  /*78d0*/  FMUL.FTZ R25, R10, R130.reuse ;  /* 0x000000820a197220 */ /* 0x080fe20000410000 */
[----:B------:R-:W-:Y:S01]  /*78e0*/  HMMA.16816.F32.BF16 R104, R116, R26, R104 ;  /* 0x0000001a7468723c */ /* 0x000fe20000041868 */
[-C--:B------:R-:W-:Y:S01]  /*78f0*/  FMUL.FTZ R26, R14, R130.reuse ;  /* 0x000000820e1a7220 */ /* 0x080fe20000410000 */
[----:B------:R-:W-:-:S05]  /*7900*/  FMUL.FTZ R14, R8, R130 ;  /* 0x00000082080e7220 */ /* 0x000fca0000410000 */
[-C--:B------:R-:W-:Y:S01]  /*7910*/  FMUL.FTZ R10, R4, R130.reuse ;  /* 0x00000082040a7220 */ /* 0x080fe20000410000 */
[-C--:B------:R-:W-:Y:S01]  /*7920*/  FMUL.FTZ R8, R5, R130.reuse ;  /* 0x0000008205087220 */ /* 0x080fe20000410000 */
[-C--:B------:R-:W-:Y:S01]  /*7930*/  FMUL.FTZ R123, R7, R130.reuse ;  /* 0x00000082077b7220 */ /* 0x080fe20000410000 */
[C---:B----4-:R-:W-:Y:S01]  /*7940*/  HMMA.16816.F32.BF16 R64, R116.reuse, R16, R64 ;  /* 0x000000107440723c */ /* 0x050fe20000041840 */
[-C--:B------:R-:W-:Y:S02]  /*7950*/  FMUL.FTZ R16, R6, R130.reuse ;  /* 0x0000008206107220 */ /* 0x080fe40000410000 */
[----:B------:R-:W2:Y:S05]  /*7960*/  LDSM.16.M88.4 R4, [R149+0x5000] ;  /* 0x005000009504783b */ /* 0x000eaa0000000200 */
[C---:B--2---:R-:W-:Y:S08]  /*7970*/  HMMA.16816.F32.BF16 R56, R116.reuse, R4, R56 ;  /* 0x000000047438723c */ /* 0x044ff00000041838 */
[C---:B------:R-:W-:Y:S01]  /*7980*/  HMMA.16816.F32.BF16 R52, R116.reuse, R6, R52 ;  /* 0x000000067434723c */ /* 0x040fe20000041834 */
[----:B------:R-:W2:Y:S07]  /*7990*/  LDSM.16.M88.4 R4, [R149+0x5800] ;  /* 0x005800009504783b */ /* 0x000eae0000000200 */
[----:B------:R-:W-:Y:S01]  /*79a0*/  HMMA.16816.F32.BF16 R60, R116, R18, R60 ;  /* 0x00000012743c723c */ /* 0x000fe2000004183c */
        /* <DEDUP_REMOVED lines=25> */
[C---:B--2---:R-:W-:Y:S08]  /*7b40*/  HMMA.16816.F32.BF16 R48, R116.reuse, R4, R48 ;  /* 0x000000047430723c */ /* 0x044ff00000041830 */
[----:B------:R-:W-:Y:S01]  /*7b50*/  HMMA.16816.F32.BF16 R44, R116, R6, R44 ;  /* 0x00000006742c723c */ /* 0x000fe2000004182c */
[-C--:B------:R-:W-:Y:S01]  /*7b60*/  FMUL.FTZ R4, R55, R130.reuse ;  /* 0x0000008237047220 */ /* 0x080fe20000410000 */
[-C--:B------:R-:W-:Y:S01]  /*7b70*/  FMUL.FTZ R67, R60, R130.reuse ;  /* 0x000000823c437220 */ /* 0x080fe20000410000 */
[-C--:B------:R-:W-:Y:S01]  /*7b80*/  FMUL.FTZ R60, R61, R130.reuse ;  /* 0x000000823d3c7220 */ /* 0x080fe20000410000 */
[-C--:B------:R-:W-:Y:S01]  /*7b90*/  FMUL.FTZ R61, R56, R130.reuse ;  /* 0x00000082383d7220 */ /* 0x080fe20000410000 */
[-C--:B------:R-:W-:Y:S01]  /*7ba0*/  FMUL.FTZ R106, R62, R130.reuse ;  /* 0x000000823e6a7220 */ /* 0x080fe20000410000 */
[----:B------:R-:W-:Y:S01]  /*7bb0*/  FMUL.FTZ R56, R57, R130 ;  /* 0x0000008239387220 */ /* 0x000fe20000410000 */
[----:B----4-:R-:W-:-:S04]  /*7bc0*/  IADD3 R20, PT, PT, R100, -0x2, RZ ;  /* 0xfffffffe64147810 */ /* 0x010fc80007ffe0ff */
[-C--:B------:R-:W-:Y:S01]  /*7bd0*/  FMUL.FTZ R55, R49, R130.reuse ;  /* 0x0000008231377220 */ /* 0x080fe20000410000 */
[-C--:B------:R-:W-:Y:S01]  /*7be0*/  FMUL.FTZ R49, R50, R130.reuse ;  /* 0x0000008232317220 */ /* 0x080fe20000410000 */
[-C--:B------:R-:W-:Y:S01]  /*7bf0*/  FMUL.FTZ R50, R51, R130.reuse ;  /* 0x0000008233327220 */ /* 0x080fe20000410000 */
[-C--:B------:R-:W-:Y:S01]  /*7c00*/  FMUL.FTZ R19, R64, R130.reuse ;  /* 0x0000008240137220 */ /* 0x080fe20000410000 */
[-C--:B------:R-:W-:Y:S01]  /*7c10*/  FMUL.FTZ R62, R63, R130.reuse ;  /* 0x000000823f3e7220 */ /* 0x080fe20000410000 */
[-C--:B------:R-:W-:Y:S01]  /*7c20*/  FMUL.FTZ R57, R59, R130.reuse ;  /* 0x000000823b397220 */ /* 0x080fe20000410000 */
[-C--:B------:R-:W-:Y:S02]  /*7c30*/  FMUL.FTZ R48, R48, R130.reuse ;  /* 0x0000008230307220 */ /* 0x080fe40000410000 */
[-C--:B------:R-:W-:Y:S01]  /*7c40*/  FMUL.FTZ R51, R45, R130.reuse ;  /* 0x000000822d337220 */ /* 0x080fe20000410000 */
[-C--:B------:R-:W-:Y:S01]  /*7c50*/  FMUL.FTZ R45, R46, R130.reuse ;  /* 0x000000822e2d7220 */ /* 0x080fe20000410000 */
[-C--:B------:R-:W-:Y:S01]  /*7c60*/  FMUL.FTZ R47, R47, R130.reuse ;  /* 0x000000822f2f7220 */ /* 0x080fe20000410000 */
[----:B------:R-:W-:Y:S01]  /*7c70*/  FMUL.FTZ R44, R44, R130 ;  /* 0x000000822c2c7220 */ /* 0x000fe20000410000 */
[----:B------:R-:W-:Y:S01]  /*7c80*/  ISETP.GT.AND P1, PT, R20, R163, PT ;  /* 0x000000a31400720c */ /* 0x000fe20003f24270 */
[----:B------:R-:W2:Y:S08]  /*7c90*/  MUFU.TANH R40, R40 ;  /* 0x0000002800287308 */ /* 0x000eb00000002400 */
        /* <DEDUP_REMOVED lines=64> */
[----:B-1----:R-:W-:-:S03]  /*80a0*/  IADD3 R52, PT, PT, R100, -0x1, RZ ;  /* 0xffffffff64347810 */ /* 0x002fc60007ffe0ff */
[----:B------:R-:W3:Y:S02]  /*80b0*/  LD.E.64 R124, desc[UR4][R2.64+0x20] ;  /* 0x00002004027c7980 */ /* 0x000ee4000c101b00 */
[----:B------:R-:W-:-:S04]  /*80c0*/  IMAD.SHL.U32 R52, R52, 0x80, RZ ;  /* 0x0000008034347824 */ /* 0x000fc800078e00ff */
        /* <DEDUP_REMOVED lines=60> */
.L_x_13900:
        /* <DEDUP_REMOVED lines=8> */
.L_x_13901:
[----:B------:R-:W-:Y:S05]  /*8510*/  BSYNC.RECONVERGENT B0 ;  /* 0x0000000000007941 */ /* 0x000fea0003800200 */
.L_x_13899:
        /* <DEDUP_REMOVED lines=28> */
.L_x_13898:
[----:B------:R-:W-:Y:S05]  /*86e0*/  BSYNC.RECONVERGENT B1 ;  /* 0x0000000000017941 */ /* 0x000fea0003800200 */
.L_x_13897:
[----:B------:R-:W3:Y:S01]  /*86f0*/  LD.E R24, desc[UR4][R2.64+0xdc] ;  /* 0x0000dc0402187980 */ /* 0x000ee2000c101900 */
[----:B-1----:R-:W-:-:S04]  /*8700*/  IMAD R44, R100, 0x80, R37 ;  /* 0x00000080642c7824 */ /* 0x002fc800078e0225 */
[C---:B------:R-:W-:Y:S02]  /*8710*/  VIADD R7, R44.reuse, 0xffffff00 ;  /* 0xffffff002c077836 */ /* 0x040fe40000000000 */
[C---:B--2---:R-:W-:Y:S02]  /*8720*/  VIADD R101, R44.reuse, 0xffffff01 ;  /* 0xffffff012c657836 */ /* 0x044fe40000000000 */
[C---:B------:R-:W-:Y:S01]  /*8730*/  VIADD R107, R44.reuse, 0xffffff09 ;  /* 0xffffff092c6b7836 */ /* 0x040fe20000000000 */
[C---:B------:R-:W-:Y:S02]  /*8740*/  ISETP.GE.AND P3, PT, R7.reuse, R174, PT ;  /* 0x000000ae0700720c */ /* 0x040fe40003f66270 */
[C---:B------:R-:W-:Y:S02]  /*8750*/  ISETP.GE.AND P0, PT, R7.reuse, R176, PT ;  /* 0x000000b00700720c */ /* 0x040fe40003f06270 */
[C---:B------:R-:W-:Y:S02]  /*8760*/  ISETP.GE.AND P6, PT, R7.reuse, R175, PT ;  /* 0x000000af0700720c */ /* 0x040fe40003fc6270 */
[----:B------:R-:W-:Y:S01]  /*8770*/  ISETP.GE.AND P2, PT, R7, R172, PT ;  /* 0x000000ac0700720c */ /* 0x000fe20003f46270 */
[----:B------:R-:W-:Y:S01]  /*8780*/  VIADD R7, R44, 0xffffff08 ;  /* 0xffffff082c077836 */ /* 0x000fe20000000000 */
[----:B------:R-:W-:-:S02]  /*8790*/  FSEL R42, R42, -INF , P3 ;  /* 0xff8000002a2a7808 */ /* 0x000fc40001800000 */
[C---:B------:R-:W-:Y:S02]  /*87a0*/  ISETP.GE.AND P1, PT, R101.reuse, R176, PT ;  /* 0x000000b06500720c */ /* 0x040fe40003f26270 */
[----:B------:R-:W-:Y:S02]  /*87b0*/  FSEL R40, R40, -INF , P0 ;  /* 0xff80000028287808 */ /* 0x000fe40000000000 */
[----:B------:R-:W-:Y:S02]  /*87c0*/  ISETP.GE.AND P0, PT, R101, R174, PT ;  /* 0x000000ae6500720c */ /* 0x000fe40003f06270 */
[----:B------:R-:W-:Y:S02]  /*87d0*/  FSEL R220, R42, -INF , !P2 ;  /* 0xff8000002adc7808 */ /* 0x000fe40005000000 */
[C---:B------:R-:W-:Y:S02]  /*87e0*/  ISETP.GE.AND P3, PT, R7.reuse, R176, PT ;  /* 0x000000b00700720c */ /* 0x040fe40003f66270 */
[----:B------:R-:W-:-:S02]  /*87f0*/  ISETP.GE.AND P2, PT, R7, R174, PT ;  /* 0x000000ae0700720c */ /* 0x000fc40003f46270 */
[----:B------:R-:W-:Y:S02]  /*8800*/  FSEL R222, R40, -INF , !P6 ;  /* 0xff80000028de7808 */ /* 0x000fe40007000000 */
[----:B------:R-:W-:Y:S02]  /*8810*/  FSEL R41, R41, -INF , P1 ;  /* 0xff80000029297808 */ /* 0x000fe40000800000 */
[CC--:B------:R-:W-:Y:S02]  /*8820*/  ISETP.GE.AND P6, PT, R7.reuse, R175.reuse, PT ;  /* 0x000000af0700720c */ /* 0x0c0fe40003fc6270 */
[-C--:B------:R-:W-:Y:S02]  /*8830*/  ISETP.GE.AND P1, PT, R7, R172.reuse, PT ;  /* 0x000000ac0700720c */ /* 0x080fe40003f26270 */
[C---:B------:R-:W-:Y:S02]  /*8840*/  ISETP.GE.AND P5, PT, R101.reuse, R175, PT ;  /* 0x000000af6500720c */ /* 0x040fe40003fa6270 */
[----:B------:R-:W-:Y:S01]  /*8850*/  ISETP.GE.AND P4, PT, R101, R172, PT ;  /* 0x000000ac6500720c */ /* 0x000fe20003f86270 */
[C---:B------:R-:W-:Y:S01]  /*8860*/  VIADD R101, R44.reuse, 0xffffff10 ;  /* 0xffffff102c657836 */ /* 0x040fe20000000000 */
[----:B------:R-:W-:Y:S01]  /*8870*/  FSEL R7, R43, -INF , P0 ;  /* 0xff8000002b077808 */ /* 0x000fe20000000000 */
[----:B------:R-:W-:Y:S01]  /*8880*/  VIADD R43, R44, 0xffffff18 ;  /* 0xffffff182c2b7836 */ /* 0x000fe20000000000 */
[----:B------:R-:W-:-:S02]  /*8890*/  ISETP.GE.AND P0, PT, R107, R176, PT ;  /* 0x000000b06b00720c */ /* 0x000fc40003f06270 */
[----:B------:R-:W-:Y:S02]  /*88a0*/  FSEL R112, R112, -INF , P3 ;  /* 0xff80000070707808 */ /* 0x000fe40001800000 */
[----:B------:R-:W-:Y:S02]  /*88b0*/  FSEL R6, R114, -INF , P2 ;  /* 0xff80000072067808 */ /* 0x000fe40001000000 */
        /* <DEDUP_REMOVED lines=8> */
[----:B------:R-:W-:Y:S02]  /*8940*/  ISETP.GE.AND P3, PT, R107, R174, PT ;  /* 0x000000ae6b00720c */ /* 0x000fe40003f66270 */
[----:B------:R-:W-:Y:S02]  /*8950*/  FSEL R110, R110, -INF , P2 ;  /* 0xff8000006e6e7808 */ /* 0x000fe40001000000 */
[----:B------:R-:W-:-:S02]  /*8960*/  FSEL R108, R108, -INF , P3 ;  /* 0xff8000006c6c7808 */ /* 0x000fc40001800000 */
[-C--:B------:R-:W-:Y:S02]  /*8970*/  ISETP.GE.AND P3, PT, R101, R176.reuse, PT ;  /* 0x000000b06500720c */ /* 0x080fe40003f66270 */
        /* <DEDUP_REMOVED lines=8> */
[C---:B------:R-:W-:Y:S01]  /*8a00*/  VIADD R43, R44.reuse, 0xffffff19 ;  /* 0xffffff192c2b7836 */ /* 0x040fe20000000000 */
[----:B------:R-:W-:Y:S01]  /*8a10*/  ISETP.GE.AND P2, PT, R101, R174, PT ;  /* 0x000000ae6500720c */ /* 0x000fe20003f46270 */
[----:B------:R-:W-:Y:S01]  /*8a20*/  VIADD R29, R44, 0xffffff20 ;  /* 0xffffff202c1d7836 */ /* 0x000fe20000000000 */
[----:B------:R-:W-:Y:S02]  /*8a30*/  FSEL R41, R41, -INF , !P5 ;  /* 0xff80000029297808 */ /* 0x000fe40006800000 */
        /* <DEDUP_REMOVED lines=13> */
[----:B------:R-:W-:Y:S01]  /*8b10*/  FSEL R64, R31, -INF , !P6 ;  /* 0xff8000001f407808 */ /* 0x000fe20007000000 */
[----:B------:R-:W-:Y:S01]  /*8b20*/  VIADD R31, R44, 0xffffff21 ;  /* 0xffffff212c1f7836 */ /* 0x000fe20000000000 */
[----:B------:R-:W-:Y:S02]  /*8b30*/  FSEL R28, R28, -INF , P2 ;  /* 0xff8000001c1c7808 */ /* 0x000fe40001000000 */
[----:B------:R-:W-:Y:S02]  /*8b40*/  ISETP.GE.AND P1, PT, R43, R174, PT ;  /* 0x000000ae2b00720c */ /* 0x000fe40003f26270 */
[C---:B------:R-:W-:Y:S02]  /*8b50*/  ISETP.GE.AND P0, PT, R29.reuse, R176, PT ;  /* 0x000000b01d00720c */ /* 0x040fe40003f06270 */
[C---:B------:R-:W-:Y:S02]  /*8b60*/  ISETP.GE.AND P6, PT, R29.reuse, R175, PT ;  /* 0x000000af1d00720c */ /* 0x040fe40003fc6270 */
[----:B------:R-:W-:Y:S01]  /*8b70*/  ISETP.GE.AND P2, PT, R29, R172, PT ;  /* 0x000000ac1d00720c */ /* 0x000fe20003f46270 */
[----:B------:R-:W-:Y:S01]  /*8b80*/  VIADD R29, R44, 0xffffff28 ;  /* 0xffffff282c1d7836 */ /* 0x000fe20000000000 */
[----:B------:R-:W-:-:S02]  /*8b90*/  FSEL R121, R121, -INF , P3 ;  /* 0xff80000079797808 */ /* 0x000fc40001800000 */
[----:B------:R-:W-:Y:S02]  /*8ba0*/  FSEL R216, R216, -INF , !P5 ;  /* 0xff800000d8d87808 */ /* 0x000fe40006800000 */
[----:B------:R-:W-:Y:S02]  /*8bb0*/  FSEL R212, R109, -INF , !P4 ;  /* 0xff8000006dd47808 */ /* 0x000fe40006000000 */
[C---:B------:R-:W-:Y:S02]  /*8bc0*/  ISETP.GE.AND P5, PT, R43.reuse, R175, PT ;  /* 0x000000af2b00720c */ /* 0x040fe40003fa6270 */
[----:B------:R-:W-:Y:S02]  /*8bd0*/  ISETP.GE.AND P4, PT, R43, R172, PT ;  /* 0x000000ac2b00720c */ /* 0x000fe40003f86270 */
[----:B------:R-:W-:Y:S02]  /*8be0*/  FSEL R30, R30, -INF , P1 ;  /* 0xff8000001e1e7808 */ /* 0x000fe40000800000 */
[----:B------:R-:W-:-:S02]  /*8bf0*/  ISETP.GE.AND P1, PT, R31, R176, PT ;  /* 0x000000b01f00720c */ /* 0x000fc40003f26270 */
[----:B------:R-:W-:Y:S02]  /*8c00*/  FSEL R32, R32, -INF , P0 ;  /* 0xff80000020207808 */ /* 0x000fe40000000000 */
[----:B------:R-:W-:Y:S02]  /*8c10*/  ISETP.GE.AND P3, PT, R29, R176, PT ;  /* 0x000000b01d00720c */ /* 0x000fe40003f66270 */
[----:B------:R-:W-:Y:S02]  /*8c20*/  FSEL R126, R121, -INF , !P2 ;  /* 0xff800000797e7808 */ /* 0x000fe40005000000 */
[----:B------:R-:W-:Y:S02]  /*8c30*/  ISETP.GE.AND P2, PT, R29, R174, PT ;  /* 0x000000ae1d00720c */ /* 0x000fe40003f46270 */
[----:B------:R-:W-:Y:S02]  /*8c40*/  FSEL R214, R28, -INF , !P5 ;  /* 0xff8000001cd67808 */ /* 0x000fe40006800000 */
[----:B------:R-:W-:-:S02]  /*8c50*/  FSEL R208, R30, -INF , !P4 ;  /* 0xff8000001ed07808 */ /* 0x000fc40006000000 */
[CC--:B------:R-:W-:Y:S02]  /*8c60*/  ISETP.GE.AND P5, PT, R31.reuse, R175.reuse, PT ;  /* 0x000000af1f00720c */ /* 0x0c0fe40003fa6270 */
[C---:B------:R-:W-:Y:S02]  /*8c70*/  ISETP.GE.AND P0, PT, R31.reuse, R174, PT ;  /* 0x000000ae1f00720c */ /* 0x040fe40003f06270 */
[----:B------:R-:W-:Y:S01]  /*8c80*/  ISETP.GE.AND P4, PT, R31, R172, PT ;  /* 0x000000ac1f00720c */ /* 0x000fe20003f86270 */
[----:B------:R-:W-:Y:S01]  /*8c90*/  VIADD R31, R44, 0xffffff29 ;  /* 0xffffff292c1f7836 */ /* 0x000fe20000000000 */
[----:B------:R-:W-:Y:S02]  /*8ca0*/  FSEL R132, R32, -INF , !P6 ;  /* 0xff80000020847808 */ /* 0x000fe40007000000 */
[----:B------:R-:W-:Y:S02]  /*8cb0*/  FSEL R33, R33, -INF , P1 ;  /* 0xff80000021217808 */ /* 0x000fe40000800000 */
[----:B------:R-:W-:-:S02]  /*8cc0*/  ISETP.GE.AND P6, PT, R29, R175, PT ;  /* 0x000000af1d00720c */ /* 0x000fc40003fc6270 */
[----:B------:R-:W-:Y:S01]  /*8cd0*/  ISETP.GE.AND P1, PT, R29, R172, PT ;  /* 0x000000ac1d00720c */ /* 0x000fe20003f26270 */
[----:B------:R-:W-:Y:S01]  /*8ce0*/  VIADD R29, R44, 0xffffff30 ;  /* 0xffffff302c1d7836 */ /* 0x000fe20000000000 */
[----:B------:R-:W-:Y:S02]  /*8cf0*/  FSEL R23, R23, -INF , P3 ;  /* 0xff80000017177808 */ /* 0x000fe40001800000 */
[----:B------:R-:W-:Y:S02]  /*8d00*/  FSEL R35, R35, -INF , P2 ;  /* 0xff80000023237808 */ /* 0x000fe40001000000 */
[----:B------:R-:W-:Y:S02]  /*8d10*/  FSEL R34, R34, -INF , P0 ;  /* 0xff80000022227808 */ /* 0x000fe40000000000 */
[----:B------:R-:W-:Y:S01]  /*8d20*/  FSEL R130, R23, -INF , !P6 ;  /* 0xff80000017827808 */ /* 0x000fe20007000000 */
[----:B------:R-:W-:Y:S01]  /*8d30*/  VIADD R23, R44, 0xffffff31 ;  /* 0xffffff312c177836 */ /* 0x000fe20000000000 */
[----:B------:R-:W-:-:S02]  /*8d40*/  ISETP.GE.AND P0, PT, R31, R176, PT ;  /* 0x000000b01f00720c */ /* 0x000fc40003f06270 */
[----:B------:R-:W-:Y:S02]  /*8d50*/  ISETP.GE.AND P3, PT, R31, R174, PT ;  /* 0x000000ae1f00720c */ /* 0x000fe40003f66270 */
[----:B------:R-:W-:Y:S02]  /*8d60*/  FSEL R124, R35, -INF , !P1 ;  /* 0xff800000237c7808 */ /* 0x000fe40004800000 */
[C---:B------:R-:W-:Y:S02]  /*8d70*/  ISETP.GE.AND P2, PT, R29.reuse, R176, PT ;  /* 0x000000b01d00720c */ /* 0x040fe40003f46270 */
[----:B------:R-:W-:Y:S02]  /*8d80*/  ISETP.GE.AND P1, PT, R29, R174, PT ;  /* 0x000000ae1d00720c */ /* 0x000fe40003f26270 */
[----:B------:R-:W-:Y:S01]  /*8d90*/  FSEL R204, R21, -INF , P0 ;  /* 0xff80000015cc7808 */ /* 0x000fe20000000000 */
[----:B------:R-:W-:Y:S01]  /*8da0*/  VIADD R21, R44, 0xffffff38 ;  /* 0xffffff382c157836 */ /* 0x000fe20000000000 */
[----:B------:R-:W-:-:S02]  /*8db0*/  FSEL R22, R22, -INF , P3 ;  /* 0xff80000016167808 */ /* 0x000fc40001800000 */
[C---:B------:R-:W-:Y:S02]  /*8dc0*/  ISETP.GE.AND P6, PT, R29.reuse, R175, PT ;  /* 0x000000af1d00720c */ /* 0x040fe40003fc6270 */
[----:B------:R-:W-:Y:S02]  /*8dd0*/  ISETP.GE.AND P0, PT, R29, R172, PT ;  /* 0x000000ac1d00720c */ /* 0x000fe40003f06270 */
[----:B------:R-:W-:Y:S02]  /*8de0*/  ISETP.GE.AND P3, PT, R23, R176, PT ;  /* 0x000000b01700720c */ /* 0x000fe40003f66270 */
        /* <DEDUP_REMOVED lines=9> */
[C---:B------:R-:W-:Y:S01]  /*8e80*/  VIADD R21, R44.reuse, 0xffffff39 ;  /* 0xffffff392c157836 */ /* 0x040fe20000000000 */
[----:B------:R-:W-:Y:S01]  /*8e90*/  ISETP.GE.AND P2, PT, R23, R174, PT ;  /* 0x000000ae1700720c */ /* 0x000fe20003f46270 */
[----:B------:R-:W-:Y:S01]  /*8ea0*/  VIADD R13, R44, 0xffffff40 ;  /* 0xffffff402c0d7836 */ /* 0x000fe20000000000 */
[----:B------:R-:W-:-:S02]  /*8eb0*/  FSEL R206, R33, -INF , !P5 ;  /* 0xff80000021ce7808 */ /* 0x000fc40006800000 */
[----:B------:R-:W-:Y:S02]  /*8ec0*/  FSEL R202, R34, -INF , !P4 ;  /* 0xff80000022ca7808 */ /* 0x000fe40006000000 */
[----:B------:R-:W-:Y:S02]  /*8ed0*/  FSEL R15, R15, -INF , P2 ;  /* 0xff8000000f0f7808 */ /* 0x000fe40001000000 */
[----:B------:R-:W-:Y:S02]  /*8ee0*/  FSEL R25, R25, -INF , P0 ;  /* 0xff80000019197808 */ /* 0x000fe40000000000 */
[C---:B------:R-:W-:Y:S02]  /*8ef0*/  ISETP.GE.AND P5, PT, R31.reuse, R175, PT ;  /* 0x000000af1f00720c */ /* 0x040fe40003fa6270 */
[----:B------:R-:W-:Y:S02]  /*8f00*/  ISETP.GE.AND P4, PT, R31, R172, PT ;  /* 0x000000ac1f00720c */ /* 0x000fe40003f86270 */
[----:B------:R-:W-:-:S02]  /*8f10*/  ISETP.GE.AND P2, PT, R21, R176, PT ;  /* 0x000000b01500720c */ /* 0x000fc40003f46270 */
[----:B------:R-:W-:Y:S02]  /*8f20*/  FSEL R14, R14, -INF , P1 ;  /* 0xff8000000e0e7808 */ /* 0x000fe40000800000 */
[----:B------:R-:W-:Y:S02]  /*8f30*/  FSEL R182, R25, -INF , !P3 ;  /* 0xff80000019b67808 */ /* 0x000fe40005800000 */
[----:B------:R-:W-:Y:S02]  /*8f40*/  FSEL R204, R204, -INF , !P5 ;  /* 0xff800000cccc7808 */ /* 0x000fe40006800000 */
[----:B------:R-:W-:Y:S02]  /*8f50*/  FSEL R200, R22, -INF , !P4 ;  /* 0xff80000016c87808 */ /* 0x000fe40006000000 */
[----:B------:R-:W-:Y:S02]  /*8f60*/  FSEL R186, R14, -INF , !P6 ;  /* 0xff8000000eba7808 */ /* 0x000fe40007000000 */
[----:B------:R-:W-:-:S02]  /*8f70*/  ISETP.GE.AND P3, PT, R13, R174, PT ;  /* 0x000000ae0d00720c */ /* 0x000fc40003f66270 */
[----:B------:R-:W-:Y:S02]  /*8f80*/  FSEL R196, R9, -INF , P2 ;  /* 0xff80000009c47808 */ /* 0x000fe40001000000 */
[CC--:B------:R-:W-:Y:S02]  /*8f90*/  ISETP.GE.AND P5, PT, R23.reuse, R175.reuse, PT ;  /* 0x000000af1700720c */ /* 0x0c0fe40003fa6270 */
[----:B------:R-:W-:Y:S02]  /*8fa0*/  ISETP.GE.AND P4, PT, R23, R172, PT ;  /* 0x000000ac1700720c */ /* 0x000fe40003f86270 */
[C---:B------:R-:W-:Y:S02]  /*8fb0*/  ISETP.GE.AND P0, PT, R13.reuse, R176, PT ;  /* 0x000000b00d00720c */ /* 0x040fe40003f06270 */
[C---:B------:R-:W-:Y:S02]  /*8fc0*/  ISETP.GE.AND P6, PT, R13.reuse, R175, PT ;  /* 0x000000af0d00720c */ /* 0x040fe40003fc6270 */
[----:B------:R-:W-:Y:S01]  /*8fd0*/  ISETP.GE.AND P2, PT, R13, R172, PT ;  /* 0x000000ac0d00720c */ /* 0x000fe20003f46270 */
[C---:B------:R-:W-:Y:S01]  /*8fe0*/  VIADD R13, R44.reuse, 0xffffff41 ;  /* 0xffffff412c0d7836 */ /* 0x040fe20000000000 */
        /* <DEDUP_REMOVED lines=8> */
[----:B------:R-:W-:-:S02]  /*9070*/  FSEL R10, R10, -INF , P0 ;  /* 0xff8000000a0a7808 */ /* 0x000fc40000000000 */
[C---:B------:R-:W-:Y:S02]  /*9080*/  ISETP.GE.AND P1, PT, R13.reuse, R176, PT ;  /* 0x000000b00d00720c */ /* 0x040fe40003f26270 */
[-C--:B------:R-:W-:Y:S02]  /*9090*/  ISETP.GE.AND P0, PT, R13, R174.reuse, PT ;  /* 0x000000ae0d00720c */ /* 0x080fe40003f06270 */
[----:B------:R-:W-:Y:S02]  /*90a0*/  FSEL R140, R16, -INF , !P2 ;  /* 0xff800000108c7808 */ /* 0x000fe40005000000 */
[----:B------:R-:W-:Y:S02]  /*90b0*/  ISETP.GE.AND P2, PT, R9, R174, PT ;  /* 0x000000ae0900720c */ /* 0x000fe40003f46270 */
[----:B------:R-:W-:Y:S02]  /*90c0*/  FSEL R196, R196, -INF , !P5 ;  /* 0xff800000c4c47808 */ /* 0x000fe40006800000 */
[----:B------:R-:W-:Y:S01]  /*90d0*/  FSEL R192, R11, -INF , !P4 ;  /* 0xff8000000bc07808 */ /* 0x000fe20006000000 */
[----:B------:R-:W-:Y:S01]  /*90e0*/  VIADD R11, R44, 0xffffff49 ;  /* 0xffffff492c0b7836 */ /* 0x000fe20000000000 */
[----:B------:R-:W-:-:S02]  /*90f0*/  ISETP.GE.AND P5, PT, R13, R175, PT ;  /* 0x000000af0d00720c */ /* 0x000fc40003fa6270 */
[----:B------:R-:W-:Y:S02]  /*9100*/  ISETP.GE.AND P4, PT, R13, R172, PT ;  /* 0x000000ac0d00720c */ /* 0x000fe40003f86270 */
[----:B------:R-:W-:Y:S02]  /*9110*/  FSEL R180, R10, -INF , !P6 ;  /* 0xff8000000ab47808 */ /* 0x000fe40007000000 */
[----:B------:R-:W-:Y:S02]  /*9120*/  ISETP.GE.AND P3, PT, R9, R176, PT ;  /* 0x000000b00900720c */ /* 0x000fe40003f66270 */
[----:B------:R-:W-:Y:S02]  /*9130*/  FSEL R8, R8, -INF , P1 ;  /* 0xff80000008087808 */ /* 0x000fe40000800000 */
[----:B------:R-:W-:Y:S02]  /*9140*/  FSEL R123, R123, -INF , P0 ;  /* 0xff8000007b7b7808 */ /* 0x000fe40000000000 */
        /* <DEDUP_REMOVED lines=22> */
[----:B------:R-:W-:Y:S02]  /*92b0*/  FSEL R19, R19, -INF , P2 ;  /* 0xff80000013137808 */ /* 0x000fe40001000000 */
        /* <DEDUP_REMOVED lines=15> */
[----:B------:R-:W-:Y:S02]  /*93b0*/  FSEL R66, R66, -INF , P2 ;  /* 0xff80000042427808 */ /* 0x000fe40001000000 */
[----:B------:R-:W-:Y:S02]  /*93c0*/  ISETP.GE.AND P2, PT, R11, R176, PT ;  /* 0x000000b00b00720c */ /* 0x000fe40003f46270 */
[----:B------:R-:W-:Y:S02]  /*93d0*/  FSEL R67, R67, -INF , P1 ;  /* 0xff80000043437808 */ /* 0x000fe40000800000 */
[----:B------:R-:W-:-:S02]  /*93e0*/  FSEL R106, R106, -INF , P0 ;  /* 0xff8000006a6a7808 */ /* 0x000fc40000000000 */
[----:B------:R-:W-:Y:S02]  /*93f0*/  ISETP.GE.AND P1, PT, R11, R174, PT ;  /* 0x000000ae0b00720c */ /* 0x000fe40003f26270 */
[----:B------:R-:W-:Y:S02]  /*9400*/  ISETP.GE.AND P0, PT, R9, R176, PT ;  /* 0x000000b00900720c */ /* 0x000fe40003f06270 */
[----:B------:R-:W-:Y:S02]  /*9410*/  FSEL R108, R66, -INF , !P3 ;  /* 0xff800000426c7808 */ /* 0x000fe40005800000 */
[----:B------:R-:W-:Y:S02]  /*9420*/  FSEL R114, R67, -INF , !P6 ;  /* 0xff80000043727808 */ /* 0x000fe40007000000 */
[----:B------:R-:W-:Y:S02]  /*9430*/  FSEL R106, R106, -INF , !P4 ;  /* 0xff8000006a6a7808 */ /* 0x000fe40006000000 */
[----:B------:R-:W-:-:S02]  /*9440*/  FSEL R60, R60, -INF , P2 ;  /* 0xff8000003c3c7808 */ /* 0x000fc40001000000 */
[----:B------:R-:W-:Y:S02]  /*9450*/  ISETP.GE.AND P3, PT, R11, R172, PT ;  /* 0x000000ac0b00720c */ /* 0x000fe40003f66270 */
[C---:B------:R-:W-:Y:S02]  /*9460*/  ISETP.GE.AND P6, PT, R9.reuse, R175, PT ;  /* 0x000000af0900720c */ /* 0x040fe40003fc6270 */
[C---:B------:R-:W-:Y:S02]  /*9470*/  ISETP.GE.AND P4, PT, R9.reuse, R174, PT ;  /* 0x000000ae0900720c */ /* 0x040fe40003f86270 */
[----:B------:R-:W-:Y:S01]  /*9480*/  ISETP.GE.AND P2, PT, R9, R172, PT ;  /* 0x000000ac0900720c */ /* 0x000fe20003f46270 */
[----:B------:R-:W-:Y:S01]  /*9490*/  VIADD R9, R44, 0xffffff68 ;  /* 0xffffff682c097836 */ /* 0x000fe20000000000 */
[----:B------:R-:W-:Y:S02]  /*94a0*/  FSEL R62, R62, -INF , P1 ;  /* 0xff8000003e3e7808 */ /* 0x000fe40000800000 */
[----:B------:R-:W-:-:S02]  /*94b0*/  FSEL R61, R61, -INF , P0 ;  /* 0xff8000003d3d7808 */ /* 0x000fc40000000000 */
[----:B------:R-:W-:Y:S02]  /*94c0*/  FMNMX3.FTZ R13, R36, R222, R41, !PT ;  /* 0x000000de240d7276 */ /* 0x000fe40007810029 */
[----:B------:R-:W-:Y:S02]  /*94d0*/  FSEL R104, R62, -INF , !P3 ;  /* 0xff8000003e687808 */ /* 0x000fe40005800000 */
[----:B------:R-:W-:Y:S02]  /*94e0*/  FSEL R62, R61, -INF , !P6 ;  /* 0xff8000003d3e7808 */ /* 0x000fe40007000000 */
[----:B------:R-:W-:Y:S02]  /*94f0*/  ISETP.GE.AND P6, PT, R9, R176, PT ;  /* 0x000000b00900720c */ /* 0x000fe40003fc6270 */
[----:B------:R-:W-:Y:S02]  /*9500*/  FMNMX3.FTZ R13, R13, R224, R226, !PT ;  /* 0x000000e00d0d7276 */ /* 0x000fe400078100e2 */
[----:B------:R-:W-:-:S02]  /*9510*/  FSEL R54, R58, -INF , P4 ;  /* 0xff8000003a367808 */ /* 0x000fc40002000000 */
[----:B------:R-:W-:Y:S02]  /*9520*/  FSEL R58, R5, -INF , P6 ;  /* 0xff800000053a7808 */ /* 0x000fe40003000000 */
[----:B------:R-:W-:Y:S02]  /*9530*/  FMNMX3.FTZ R5, R13, R122, R216, !PT ;  /* 0x0000007a0d057276 */ /* 0x000fe400078100d8 */
[----:B------:R-:W-:Y:S02]  /*9540*/  FMNMX3.FTZ R13, R0, R220, R7, !PT ;  /* 0x000000dc000d7276 */ /* 0x000fe40007810007 */
[----:B------:R-:W-:Y:S02]  /*9550*/  FSEL R116, R17, -INF , !P5 ;  /* 0xff80000011747808 */ /* 0x000fe40006800000 */
[----:B------:R-:W-:Y:S01]  /*9560*/  ISETP.GE.AND P5, PT, R11, R175, PT ;  /* 0x000000af0b00720c */ /* 0x000fe20003fa6270 */
[----:B------:R-:W-:Y:S01]  /*9570*/  VIADD R11, R44, 0xffffff61 ;  /* 0xffffff612c0b7836 */ /* 0x000fe20000000000 */
[----:B------:R-:W-:Y:S01]  /*9580*/  FMNMX3.FTZ R13, R13, R6, R218, !PT ;  /* 0x000000060d0d7276 */ /* 0x000fe200078100da */
[----:B------:R-:W-:Y:S01]  /*9590*/  LDSM.16.MT88.4 R16, [R102+0x6000] ;  /* 0x006000006610783b */ /* 0x000fe20000004200 */
[----:B------:R-:W-:-:S02]  /*95a0*/  FSEL R112, R60, -INF , !P5 ;  /* 0xff8000003c707808 */ /* 0x000fc40006800000 */
        /* <DEDUP_REMOVED lines=11> */
[----:B------:R-:W-:Y:S02]  /*9660*/  FMNMX3.FTZ R13, R13, R126, R202, !PT ;  /* 0x0000007e0d0d7276 */ /* 0x000fe400078100ca */
[----:B------:R-:W-:-:S02]  /*9670*/  ISETP.GE.AND P4, PT, R9, R175, PT ;  /* 0x000000af0900720c */ /* 0x000fc40003f86270 */
[C---:B------:R-:W-:Y:S02]  /*9680*/  ISETP.GE.AND P2, PT, R9.reuse, R174, PT ;  /* 0x000000ae0900720c */ /* 0x040fe40003f46270 */
[----:B------:R-:W-:Y:S01]  /*9690*/  ISETP.GE.AND P1, PT, R9, R172, PT ;  /* 0x000000ac0900720c */ /* 0x000fe20003f26270 */
[----:B------:R-:W-:Y:S01]  /*96a0*/  VIADD R9, R44, 0xffffff70 ;  /* 0xffffff702c097836 */ /* 0x000fe20000000000 */
[----:B------:R-:W-:Y:S02]  /*96b0*/  FSEL R60, R56, -INF , !P5 ;  /* 0xff800000383c7808 */ /* 0x000fe40006800000 */
[----:B------:R-:W-:Y:S02]  /*96c0*/  ISETP.GE.AND P5, PT, R11, R175, PT ;  /* 0x000000af0b00720c */ /* 0x000fe40003fa6270 */
[----:B------:R-:W-:Y:S02]  /*96d0*/  FMNMX3.FTZ R5, R5, R64, R214, !PT ;  /* 0x0000004005057276 */ /* 0x000fe400078100d6 */
[----:B------:R-:W-:-:S02]  /*96e0*/  FSEL R53, R53, -INF , P0 ;  /* 0xff80000035357808 */ /* 0x000fc40000000000 */
[----:B------:R-:W-:Y:S02]  /*96f0*/  FMNMX3.FTZ R13, R13, R124, R200, !PT ;  /* 0x0000007c0d0d7276 */ /* 0x000fe400078100c8 */
[----:B------:R-:W-:Y:S02]  /*9700*/  FSEL R59, R59, -INF , P2 ;  /* 0xff8000003b3b7808 */ /* 0x000fe40001000000 */
[----:B------:R-:W-:Y:S02]  /*9710*/  FSEL R58, R58, -INF , !P4 ;  /* 0xff8000003a3a7808 */ /* 0x000fe40006000000 */
[----:B------:R-:W-:Y:S02]  /*9720*/  FMNMX3.FTZ R5, R5, R132, R206, !PT ;  /* 0x0000008405057276 */ /* 0x000fe400078100ce */
[----:B------:R-:W-:Y:S02]  /*9730*/  FSEL R56, R53, -INF , !P5 ;  /* 0xff80000035387808 */ /* 0x000fe40006800000 */
[----:B------:R-:W-:-:S02]  /*9740*/  ISETP.GE.AND P2, PT, R9, R176, PT ;  /* 0x000000b00900720c */ /* 0x000fc40003f46270 */
[C---:B------:R-:W-:Y:S02]  /*9750*/  ISETP.GE.AND P4, PT, R9.reuse, R175, PT ;  /* 0x000000af0900720c */ /* 0x040fe40003f86270 */
[C---:B------:R-:W-:Y:S02]  /*9760*/  ISETP.GE.AND P0, PT, R9.reuse, R174, PT ;  /* 0x000000ae0900720c */ /* 0x040fe40003f06270 */
[----:B------:R-:W-:Y:S01]  /*9770*/  ISETP.GE.AND P5, PT, R9, R172, PT ;  /* 0x000000ac0900720c */ /* 0x000fe20003fa6270 */
[----:B------:R-:W-:Y:S01]  /*9780*/  VIADD R9, R44, 0xffffff71 ;  /* 0xffffff712c097836 */ /* 0x000fe20000000000 */
[----:B------:R-:W-:Y:S02]  /*9790*/  FMNMX3.FTZ R13, R13, R188, R194, !PT ;  /* 0x000000bc0d0d7276 */ /* 0x000fe400078100c2 */
[----:B------:R-:W-:Y:S02]  /*97a0*/  FSEL R52, R52, -INF , !P3 ;  /* 0xff80000034347808 */ /* 0x000fe40005800000 */
[----:B------:R-:W-:-:S02]  /*97b0*/  ISETP.GE.AND P3, PT, R11, R174, PT ;  /* 0x000000ae0b00720c */ /* 0x000fc40003f66270 */
[----:B------:R-:W-:Y:S01]  /*97c0*/  ISETP.GE.AND P6, PT, R11, R172, PT ;  /* 0x000000ac0b00720c */ /* 0x000fe20003fc6270 */
[C---:B------:R-:W-:Y:S01]  /*97d0*/  VIADD R11, R44.reuse, 0xffffff79 ;  /* 0xffffff792c0b7836 */ /* 0x040fe20000000000 */
[----:B------:R-:W-:Y:S01]  /*97e0*/  FMNMX3.FTZ R15, R5, R130, R204, !PT ;  /* 0x00000082050f7276 */ /* 0x000fe200078100cc */
[----:B------:R-:W-:Y:S01]  /*97f0*/  VIADD R5, R44, 0xffffff78 ;  /* 0xffffff782c057836 */ /* 0x000fe20000000000 */
[----:B------:R-:W-:Y:S02]  /*9800*/  FSEL R44, R48, -INF , P2 ;  /* 0xff800000302c7808 */ /* 0x000fe40001000000 */
[----:B------:R-:W-:Y:S02]  /*9810*/  FMNMX3.FTZ R13, R13, R182, R192, !PT ;  /* 0x000000b60d0d7276 */ /* 0x000fe400078100c0 */
[----:B------:R-:W-:Y:S02]  /*9820*/  ISETP.GE.AND P2, PT, R9, R176, PT ;  /* 0x000000b00900720c */ /* 0x000fe40003f46270 */
        /* <DEDUP_REMOVED lines=11> */
[----:B------:R-:W-:Y:S02]  /*98e0*/  ISETP.GE.AND P2, PT, R11, R176, PT ;  /* 0x000000b00b00720c */ /* 0x000fe40003f46270 */
[----:B------:R-:W-:-:S02]  /*98f0*/  FMNMX3.FTZ R13, R13, R110, R108, !PT ;  /* 0x0000006e0d0d7276 */ /* 0x000fc4000781006c */
[----:B------:R-:W-:Y:S02]  /*9900*/  FMNMX3.FTZ R15, R15, R180, R146, !PT ;  /* 0x000000b40f0f7276 */ /* 0x000fe40007810092 */
[----:B------:R-:W-:Y:S02]  /*9910*/  FSEL R40, R40, -INF , !P4 ;  /* 0xff80000028287808 */ /* 0x000fe40006000000 */
[----:B------:R-:W-:Y:S02]  /*9920*/  ISETP.GE.AND P4, PT, R11, R175, PT ;  /* 0x000000af0b00720c */ /* 0x000fe40003f86270 */
[----:B------:R-:W-:Y:S02]  /*9930*/  FSEL R34, R51, -INF , P2 ;  /* 0xff80000033227808 */ /* 0x000fe40001000000 */
[----:B------:R-:W-:Y:S02]  /*9940*/  ISETP.GE.AND P2, PT, R9, R174, PT ;  /* 0x000000ae0900720c */ /* 0x000fe40003f46270 */
[----:B------:R-:W-:-:S02]  /*9950*/  FSEL R4, R4, -INF , P3 ;  /* 0xff80000004047808 */ /* 0x000fc40001800000 */
[----:B------:R-:W-:Y:S02]  /*9960*/  FMNMX3.FTZ R13, R13, R106, R104, !PT ;  /* 0x0000006a0d0d7276 */ /* 0x000fe40007810068 */
[----:B------:R-:W-:Y:S02]  /*9970*/  FMNMX3.FTZ R15, R15, R144, R142, !PT ;  /* 0x000000900f0f7276 */ /* 0x000fe4000781008e */
[----:B------:R-:W-:Y:S02]  /*9980*/  FSEL R34, R34, -INF , !P4 ;  /* 0xff80000022227808 */ /* 0x000fe40006000000 */
[----:B------:R-:W-:Y:S02]  /*9990*/  FSEL R48, R59, -INF , !P1 ;  /* 0xff8000003b307808 */ /* 0x000fe40004800000 */
[----:B------:R-:W-:Y:S02]  /*99a0*/  FSEL R32, R49, -INF , P0 ;  /* 0xff80000031207808 */ /* 0x000fe40000000000 */
[----:B------:R-:W-:-:S02]  /*99b0*/  ISETP.GE.AND P4, PT, R9, R172, PT ;  /* 0x000000ac0900720c */ /* 0x000fc40003f86270 */
[-C--:B------:R-:W-:Y:S02]  /*99c0*/  ISETP.GE.AND P1, PT, R5, R174.reuse, PT ;  /* 0x000000ae0500720c */ /* 0x080fe40003f26270 */
[----:B------:R-:W-:Y:S02]  /*99d0*/  ISETP.GE.AND P0, PT, R11, R174, PT ;  /* 0x000000ae0b00720c */ /* 0x000fe40003f06270 */
[----:B------:R-:W-:Y:S02]  /*99e0*/  FSEL R30, R50, -INF , P2 ;  /* 0xff800000321e7808 */ /* 0x000fe40001000000 */
[----:B------:R-:W-:Y:S02]  /*99f0*/  FSEL R46, R4, -INF , !P6 ;  /* 0xff800000042e7808 */ /* 0x000fe40007000000 */
[----:B------:R-:W-:Y:S02]  /*9a00*/  FMNMX3.FTZ R13, R13, R54, R52, !PT ;  /* 0x000000360d0d7276 */ /* 0x000fe40007810034 */
[----:B------:R-:W-:-:S02]  /*9a10*/  FMNMX3.FTZ R15, R15, R118, R116, !PT ;  /* 0x000000760f0f7276 */ /* 0x000fc40007810074 */
[-C--:B------:R-:W-:Y:S02]  /*9a20*/  ISETP.GE.AND P3, PT, R5, R172.reuse, PT ;  /* 0x000000ac0500720c */ /* 0x080fe40003f66270 */
[----:B------:R-:W-:Y:S02]  /*9a30*/  ISETP.GE.AND P2, PT, R11, R172, PT ;  /* 0x000000ac0b00720c */ /* 0x000fe40003f46270 */
[----:B------:R-:W-:Y:S02]  /*9a40*/  FSEL R28, R45, -INF , P1 ;  /* 0xff8000002d1c7808 */ /* 0x000fe40000800000 */
[----:B------:R-:W-:Y:S02]  /*9a50*/  FSEL R26, R47, -INF , P0 ;  /* 0xff8000002f1a7808 */ /* 0x000fe40000000000 */
[----:B------:R-:W-:Y:S02]  /*9a60*/  FSEL R32, R32, -INF , !P5 ;  /* 0xff80000020207808 */ /* 0x000fe40006800000 */
[----:B------:R-:W-:-:S02]  /*9a70*/  FSEL R30, R30, -INF , !P4 ;  /* 0xff8000001e1e7808 */ /* 0x000fc40006000000 */
[----:B------:R-:W-:Y:S02]  /*9a80*/  FMNMX3.FTZ R13, R13, R48, R46, !PT ;  /* 0x000000300d0d7276 */ /* 0x000fe4000781002e */
[----:B------:R-:W-:Y:S02]  /*9a90*/  FMNMX3.FTZ R15, R15, R114, R112, !PT ;  /* 0x000000720f0f7276 */ /* 0x000fe40007810070 */
[----:B------:R-:W-:Y:S02]  /*9aa0*/  FSEL R28, R28, -INF , !P3 ;  /* 0xff8000001c1c7808 */ /* 0x000fe40005800000 */
[----:B------:R-:W-:Y:S02]  /*9ab0*/  FSEL R26, R26, -INF , !P2 ;  /* 0xff8000001a1a7808 */ /* 0x000fe40005000000 */
[----:B------:R-:W-:Y:S02]  /*9ac0*/  FMNMX3.FTZ R9, R13, R32, R30, !PT ;  /* 0x000000200d097276 */ /* 0x000fe4000781001e */
[----:B------:R-:W-:-:S02]  /*9ad0*/  FMNMX3.FTZ R15, R15, R62, R60, !PT ;  /* 0x0000003e0f0f7276 */ /* 0x000fc4000781003c */
[----:B------:R-:W-:Y:S02]  /*9ae0*/  FMNMX3.FTZ R9, R9, R28, R26, !PT ;  /* 0x0000001c09097276 */ /* 0x000fe4000781001a */
[----:B------:R-:W-:-:S03]  /*9af0*/  FMNMX3.FTZ R15, R15, R58, R56, !PT ;  /* 0x0000003a0f0f7276 */ /* 0x000fc60007810038 */
[----:B------:R-:W1:Y:S01]  /*9b00*/  SHFL.BFLY PT, R4, R9, 0x2, 0x1f ;  /* 0x0c401f0009047f89 */ /* 0x000e6200000e0000 */
[----:B------:R-:W-:-:S04]  /*9b10*/  FMNMX3.FTZ R15, R15, R44, R42, !PT ;  /* 0x0000002c0f0f7276 */ /* 0x000fc8000781002a */
[----:B------:R-:W-:Y:S02]  /*9b20*/  FMNMX3.FTZ R8, R15, R40, R34, !PT ;  /* 0x000000280f087276 */ /* 0x000fe40007810022 */
[----:B------:R-:W-:Y:S04]  /*9b30*/  LDSM.16.MT88.4 R12, [R148+0x6000] ;  /* 0x00600000940c783b */ /* 0x000fe80000004200 */
[----:B------:R-:W2:Y:S01]  /*9b40*/  SHFL.BFLY PT, R5, R8, 0x2, 0x1f ;  /* 0x0c401f0008057f89 */ /* 0x000ea200000e0000 */
[----:B-1----:R-:W-:-:S05]  /*9b50*/  FMNMX.FTZ R4, R9, R4, !PT ;  /* 0x0000000409047209 */ /* 0x002fca0007810000 */
[----:B------:R-:W1:Y:S01]  /*9b60*/  SHFL.BFLY PT, R21, R4, 0x1, 0x1f ;  /* 0x0c201f0004157f89 */ /* 0x000e6200000e0000 */
[----:B--2---:R-:W-:-:S03]  /*9b70*/  FMNMX.FTZ R5, R8, R5, !PT ;  /* 0x0000000508057209 */ /* 0x004fc60007810000 */
[----:B------:R-:W-:Y:S04]  /*9b80*/  LDSM.16.MT88.4 R8, [R152+0x6000] ;  /* 0x006000009808783b */ /* 0x000fe80000004200 */
[----:B------:R-:W2:Y:S01]  /*9b90*/  SHFL.BFLY PT, R22, R5, 0x1, 0x1f ;  /* 0x0c201f0005167f89 */ /* 0x000ea200000e0000 */
[----:B-1----:R-:W-:-:S04]  /*9ba0*/  FMNMX.FTZ R21, R4, R21, !PT ;  /* 0x0000001504157209 */ /* 0x002fc80007810000 */
[----:B------:R-:W-:Y:S01]  /*9bb0*/  FSETP.NEU.FTZ.AND P0, PT, R21, -INF , PT ;  /* 0xff8000001500780b */ /* 0x000fe20003f1d000 */
[----:B---3--:R-:W-:-:S05]  /*9bc0*/  FMUL.FTZ R23, R24, R21 ;  /* 0x0000001518177220 */ /* 0x008fca0000410000 */
[----:B------:R-:W-:Y:S02]  /*9bd0*/  FSEL R23, R23, RZ, P0 ;  /* 0x000000ff17177208 */ /* 0x000fe40000000000 */
[----:B--2---:R-:W-:-:S03]  /*9be0*/  FMNMX.FTZ R22, R5, R22, !PT ;  /* 0x0000001605167209 */ /* 0x004fc60007810000 */
[----:B------:R-:W-:Y:S01]  /*9bf0*/  FFMA.FTZ R45, R7, R24, -R23 ;  /* 0x00000018072d7223 */ /* 0x000fe20000010817 */
[----:B------:R-:W-:Y:S01]  /*9c00*/  FSETP.NEU.FTZ.AND P1, PT, R22, -INF , PT ;  /* 0xff8000001600780b */ /* 0x000fe20003f3d000 */
[----:B------:R-:W-:Y:S01]  /*9c10*/  FMUL.FTZ R25, R24, R22 ;  /* 0x0000001618197220 */ /* 0x000fe20000410000 */
        /* <DEDUP_REMOVED lines=350> */
[----:B--2---:R-:W-:Y:S01]  /*b200*/  HMMA.16816.F32.BF16 R80, R4, R12, R80 ;  /* 0x0000000c0450723c */ /* 0x004fe20000041850 */
[----:B------:R-:W-:-:S07]  /*b210*/  IMAD.MOV.U32 R36, RZ, RZ, R22 ;  /* 0x000000ffff247224 */ /* 0x000fce00078e0016 */
[C---:B------:R-:W-:Y:S08]  /*b220*/  HMMA.16816.F32.BF16 R76, R4.reuse, R14, R76 ;  /* 0x0000000e044c723c */ /* 0x040ff0000004184c */
[C---:B---3--:R-:W-:Y:S08]  /*b230*/  HMMA.16816.F32.BF16 R72, R4.reuse, R8, R72 ;  /* 0x000000080448723c */ /* 0x048ff00000041848 */
[----:B------:R-:W-:Y:S01]  /*b240*/  HMMA.16816.F32.BF16 R68, R4, R10, R68 ;  /* 0x0000000a0444723c */ /* 0x000fe20000041844 */
[----:B------:R-:W-:Y:S01]  /*b250*/  FADD.FTZ R4, R0, R29 ;  /* 0x0000001d00047221 */ /* 0x000fe20000010000 */
[----:B------:R-:W-:-:S03]  /*b260*/  IMAD.MOV.U32 R0, RZ, RZ, R21 ;  /* 0x000000ffff007224 */ /* 0x000fc600078e0015 */
[----:B------:R-:W-:Y:S01]  /*b270*/  FADD.FTZ R25, R25, R4 ;  /* 0x0000000419197221 */ /* 0x000fe20000010000 */
[----:B------:R-:W-:Y:S02]  /*b280*/  @P0 IMAD.MOV.U32 R36, RZ, RZ, R22 ;  /* 0x000000ffff240224 */ /* 0x000fe400078e0016 */
[----:B------:R-:W-:Y:S01]  /*b290*/  FADD.FTZ R185, R185, R28 ;  /* 0x0000001cb9b97221 */ /* 0x000fe20000010000 */
[----:B------:R-:W-:Y:S02]  /*b2a0*/  @P0 IMAD.MOV.U32 R0, RZ, RZ, R21 ;  /* 0x000000ffff000224 */ /* 0x000fe400078e0015 */
[----:B------:R-:W-:Y:S01]  /*b2b0*/  FADD.FTZ R184, R184, R25 ;  /* 0x00000019b8b87221 */ /* 0x000fe20000010000 */
[----:B------:R-:W-:Y:S02]  /*b2c0*/  IMAD.MOV.U32 R22, RZ, RZ, R20 ;  /* 0x000000ffff167224 */ /* 0x000fe400078e0014 */
[----:B------:R-:W-:Y:S01]  /*b2d0*/  @P0 VIADD R182, R100, 0xfffffffd ;  /* 0xfffffffd64b60836 */ /* 0x000fe20000000000 */
[----:B------:R-:W-:Y:S06]  /*b2e0*/  @P0 BRA `(.L_x_13902) ;  /* 0x0000000000040947 */ /* 0x000fec0003800000 */
.L_x_13893:
[----:B------:R-:W-:-:S07]  /*b2f0*/  IADD3 R182, PT, PT, R22, -0x1, RZ ;  /* 0xffffffff16b67810 */ /* 0x000fce0007ffe0ff */
.L_x_13902:
[----:B------:R-:W-:Y:S05]  /*b300*/  BSYNC B2 ;  /* 0x0000000000027941 */ /* 0x000fea0003800000 */
.L_x_13892:
        /* <DEDUP_REMOVED lines=12> */
.L_x_13910:
        /* <DEDUP_REMOVED lines=78> */
.L_x_13905:
[----:B------:R-:W-:Y:S05]  /*b8b0*/  BSYNC.RECONVERGENT B0 ;  /* 0x0000000000007941 */ /* 0x000fea0003800200 */
.L_x_13904:
        /* <DEDUP_REMOVED lines=35> */
[----:B------:R2:W-:Y:S08]  /*baf0*/  LDGSTS.E.BYPASS.LTC128B.128 [R187+0x8800], desc[UR4][R196.64] ;  /* 0x08800000c4bb7fae */ /* 0x0005f0000b981a04 */
[----:B------:R3:W-:Y:S08]  /*bb00*/  LDGSTS.E.BYPASS.LTC128B.128 [R187+0x9000], desc[UR4][R198.64] ;  /* 0x09000000c6bb7fae */ /* 0x0007f0000b981a04 */
[----:B------:R4:W-:Y:S08]  /*bb10*/  LDGSTS.E.BYPASS.LTC128B.128 [R187+0x9800], desc[UR4][R200.64] ;  /* 0x09800000c8bb7fae */ /* 0x0009f0000b981a04 */
[----:B------:R-:W-:Y:S08]  /*bb20*/  LDSM.16.M88.4 R104, [R157] ;  /* 0x000000009d68783b */ /* 0x000ff00000000200 */
[----:B------:R-:W5:Y:S08]  /*bb30*/  LDSM.16.M88.4 R108, [R156+0x2000] ;  /* 0x002000009c6c783b */ /* 0x000f700000000200 */
[----:B------:R-:W1:Y:S08]  /*bb40*/  LDSM.16.M88.4 R112, [R156+0x2800] ;  /* 0x002800009c70783b */ /* 0x000e700000000200 */
[----:B------:R-:W2:Y:S08]  /*bb50*/  LDSM.16.M88.4 R116, [R156+0x3000] ;  /* 0x003000009c74783b */ /* 0x000eb00000000200 */
[----:B------:R-:W3:Y:S08]  /*bb60*/  LDSM.16.M88.4 R120, [R156+0x3800] ;  /* 0x003800009c78783b */ /* 0x000ef00000000200 */
        /* <DEDUP_REMOVED lines=8> */
[----:B------:R-:W-:Y:S01]  /*bbf0*/  LDSM.16.M88.4 R140, [R155] ;  /* 0x000000009b8c783b */ /* 0x000fe20000000200 */
[C---:B--2---:R-:W-:Y:S07]  /*bc00*/  HMMA.16816.F32.BF16 R20, R104.reuse, R116, RZ ;  /* 0x000000746814723c */ /* 0x044fee00000418ff */
[----:B------:R-:W2:Y:S01]  /*bc10*/  LDSM.16.M88.4 R144, [R151+0x2000] ;  /* 0x002000009790783b */ /* 0x000ea20000000200 */
[C---:B------:R-:W-:Y:S07]  /*bc20*/  HMMA.16816.F32.BF16 R24, R104.reuse, R118, RZ ;  /* 0x000000766818723c */ /* 0x040fee00000418ff */
[----:B------:R-:W2:Y:S01]  /*bc30*/  LDSM.16.M88.4 R108, [R151+0x2800] ;  /* 0x00280000976c783b */ /* 0x000ea20000000200 */
[C---:B---3--:R-:W-:Y:S07]  /*bc40*/  HMMA.16816.F32.BF16 R28, R104.reuse, R120, RZ ;  /* 0x00000078681c723c */ /* 0x048fee00000418ff */
[----:B------:R-:W3:Y:S01]  /*bc50*/  LDSM.16.M88.4 R112, [R151+0x3000] ;  /* 0x003000009770783b */ /* 0x000ee20000000200 */
[C---:B------:R-:W-:Y:S07]  /*bc60*/  HMMA.16816.F32.BF16 R32, R104.reuse, R122, RZ ;  /* 0x0000007a6820723c */ /* 0x040fee00000418ff */
[----:B------:R-:W3:Y:S04]  /*bc70*/  LD.E R0, desc[UR4][R2.64+0x18c] ;  /* 0x00018c0402007980 */ /* 0x000ee8000c101900 */
[----:B------:R-:W-:Y:S01]  /*bc80*/  LDSM.16.M88.4 R116, [R151+0x5000] ;  /* 0x005000009774783b */ /* 0x000fe20000000200 */
[C---:B----4-:R-:W-:Y:S07]  /*bc90*/  HMMA.16816.F32.BF16 R36, R104.reuse, R124, RZ ;  /* 0x0000007c6824723c */ /* 0x050fee00000418ff */
[----:B------:R-:W0:Y:S01]  /*bca0*/  LDGDEPBAR ;  /* 0x00000000000079af */ /* 0x000e220000000000 */
[C---:B------:R-:W-:Y:S07]  /*bcb0*/  HMMA.16816.F32.BF16 R40, R104.reuse, R126, RZ ;  /* 0x0000007e6828723c */ /* 0x040fee00000418ff */
[----:B------:R-:W-:Y:S01]  /*bcc0*/  LDSM.16.M88.4 R120, [R150+0x3800] ;  /* 0x003800009678783b */ /* 0x000fe20000000200 */
[C---:B-----5:R-:W-:Y:S08]  /*bcd0*/  HMMA.16816.F32.BF16 R44, R104.reuse, R128, RZ ;  /* 0x00000080682c723c */ /* 0x060ff000000418ff */
[C---:B------:R-:W-:Y:S08]  /*bce0*/  HMMA.16816.F32.BF16 R48, R104.reuse, R130, RZ ;  /* 0x000000826830723c */ /* 0x040ff000000418ff */
[C---:B------:R-:W-:Y:S08]  /*bcf0*/  HMMA.16816.F32.BF16 R52, R104.reuse, R132, RZ ;  /* 0x000000846834723c */ /* 0x040ff000000418ff */
[C---:B------:R-:W-:Y:S08]  /*bd00*/  HMMA.16816.F32.BF16 R56, R104.reuse, R134, RZ ;  /* 0x000000866838723c */ /* 0x040ff000000418ff */
[C---:B-1----:R-:W-:Y:S08]  /*bd10*/  HMMA.16816.F32.BF16 R60, R104.reuse, R136, RZ ;  /* 0x00000088683c723c */ /* 0x042ff000000418ff */
        /* <DEDUP_REMOVED lines=275> */
.L_x_13909:
[----:B------:R-:W-:Y:S05]  /*ce50*/  BSYNC.RECONVERGENT B0 ;  /* 0x0000000000007941 */ /* 0x000fea0003800200 */
.L_x_13908:
        /* <DEDUP_REMOVED lines=27> */
.L_x_13907:
[----:B------:R-:W-:Y:S05]  /*d010*/  BSYNC.RECONVERGENT B1 ;  /* 0x0000000000017941 */ /* 0x000fea0003800200 */
.L_x_13906:
[CC--:B------:R-:W-:Y:S01]  /*d020*/  ISETP.GE.AND P1, PT, R183.reuse, R176.reuse, PT ;  /* 0x000000b0b700720c */ /* 0x0c0fe20003f26270 */
[C---:B------:R-:W-:Y:S01]  /*d030*/  VIADD R35, R183.reuse, 0xffffffc1 ;  /* 0xffffffc1b7237836 */ /* 0x040fe20000000000 */
[----:B------:R-:W-:Y:S01]  /*d040*/  P2R R0, PR, RZ, 0x4 ;  /* 0x00000004ff007803 */ /* 0x000fe20000000000 */
[C---:B------:R-:W-:Y:S01]  /*d050*/  VIADD R37, R183.reuse, 0xffffffe1 ;  /* 0xffffffe1b7257836 */ /* 0x040fe20000000000 */
[----:B-1----:R-:W-:Y:S01]  /*d060*/  FSEL R246, R246, -INF , P1 ;  /* 0xff800000f6f67808 */ /* 0x002fe20000800000 */
[----:B------:R-:W-:Y:S01]  /*d070*/  VIADD R29, R183, 0xfffffff0 ;  /* 0xfffffff0b71d7836 */ /* 0x000fe20000000000 */
[-C--:B------:R-:W-:Y:S01]  /*d080*/  ISETP.GE.AND P1, PT, R35, R176.reuse, PT ;  /* 0x000000b02300720c */ /* 0x080fe20003f26270 */
[C---:B------:R-:W-:Y:S02]  /*d090*/  VIADD R67, R183.reuse, 0xffffffd0 ;  /* 0xffffffd0b7437836 */ /* 0x040fe40000000000 */
[C---:B--2---:R-:W-:Y:S01]  /*d0a0*/  VIADD R5, R183.reuse, 0xffffffc0 ;  /* 0xffffffc0b7057836 */ /* 0x044fe20000000000 */
        /* <DEDUP_REMOVED lines=9> */
[C---:B------:R-:W-:Y:S01]  /*d140*/  VIADD R51, R183.reuse, 0x19 ;  /* 0x00000019b7337836 */ /* 0x040fe20000000000 */
[----:B------:R-:W-:Y:S01]  /*d150*/  P2R R6, PR, RZ, 0x1 ;  /* 0x00000001ff067803 */ /* 0x000fe20000000000 */
[C---:B------:R-:W-:Y:S01]  /*d160*/  VIADD R49, R183.reuse, 0xffffffe0 ;  /* 0xffffffe0b7317836 */ /* 0x040fe20000000000 */
[CC--:B------:R-:W-:Y:S01]  /*d170*/  ISETP.GE.AND P0, PT, R183.reuse, R174.reuse, PT ;  /* 0x000000aeb700720c */ /* 0x0c0fe20003f06270 */
[C---:B------:R-:W-:Y:S01]  /*d180*/  VIADD R107, R183.reuse, 0xffffffc8 ;  /* 0xffffffc8b76b7836 */ /* 0x040fe20000000000 */
[----:B------:R-:W-:Y:S01]  /*d190*/  FSEL R17, R200, -INF , P1 ;  /* 0xff800000c8117808 */ /* 0x000fe20000800000 */
[----:B------:R-:W-:Y:S01]  /*d1a0*/  VIADD R15, R183, 0xfffffff1 ;  /* 0xfffffff1b70f7836 */ /* 0x000fe20000000000 */
[----:B------:R-:W-:Y:S01]  /*d1b0*/  ISETP.GE.AND P1, PT, R35, R174, PT ;  /* 0x000000ae2300720c */ /* 0x000fe20003f26270 */
[C---:B------:R-:W-:Y:S01]  /*d1c0*/  VIADD R105, R183.reuse, 0xffffffc9 ;  /* 0xffffffc9b7697836 */ /* 0x040fe20000000000 */
[----:B------:R-:W-:Y:S01]  /*d1d0*/  FSEL R147, R248, -INF , P0 ;  /* 0xff800000f8937808 */ /* 0x000fe20000000000 */
[----:B------:R-:W-:Y:S01]  /*d1e0*/  VIADD R63, R183, 0x10 ;  /* 0x00000010b73f7836 */ /* 0x000fe20000000000 */
[-C--:B------:R-:W-:Y:S01]  /*d1f0*/  ISETP.GE.AND P0, PT, R107, R176.reuse, PT ;  /* 0x000000b06b00720c */ /* 0x080fe20003f06270 */
[C---:B------:R-:W-:Y:S01]  /*d200*/  VIADD R61, R183.reuse, 0xffffffd1 ;  /* 0xffffffd1b73d7836 */ /* 0x040fe20000000000 */
[----:B------:R-:W-:Y:S01]  /*d210*/  FSEL R23, R190, -INF , P1 ;  /* 0xff800000be177808 */ /* 0x000fe20000800000 */
        /* <DEDUP_REMOVED lines=15> */
[----:B------:R-:W-:Y:S01]  /*d310*/  FSEL R21, R194, -INF , P1 ;  /* 0xff800000c2157808 */ /* 0x000fe20000800000 */
[----:B------:R-:W-:Y:S01]  /*d320*/  VIADD R7, R183, 0xfffffff8 ;  /* 0xfffffff8b7077836 */ /* 0x000fe20000000000 */
[----:B------:R-:W-:Y:S01]  /*d330*/  ISETP.GE.AND P4, PT, R105, R176, PT ;  /* 0x000000b06900720c */ /* 0x000fe20003f86270 */
[----:B------:R-:W-:Y:S01]  /*d340*/  VIADD R181, R181, 0xffffff80 ;  /* 0xffffff80b5b57836 */ /* 0x000fe20000000000 */
[----:B------:R-:W-:Y:S02]  /*d350*/  ISETP.GE.AND P1, PT, R61, R174, PT ;  /* 0x000000ae3d00720c */ /* 0x000fe40003f26270 */
        /* <DEDUP_REMOVED lines=22> */
[-C--:B------:R-:W-:Y:S02]  /*d4c0*/  ISETP.GE.AND P4, PT, R15, R176.reuse, PT ;  /* 0x000000b00f00720c */ /* 0x080fe40003f86270 */
[----:B------:R-:W-:Y:S02]  /*d4d0*/  ISETP.GE.AND P1, PT, R43, R176, PT ;  /* 0x000000b02b00720c */ /* 0x000fe40003f26270 */
[----:B------:R-:W-:Y:S02]  /*d4e0*/  FSEL R215, R215, -INF , P0 ;  /* 0xff800000d7d77808 */ /* 0x000fe40000000000 */
[----:B------:R-:W-:Y:S02]  /*d4f0*/  ISETP.GE.AND P0, PT, R65, R174, PT ;  /* 0x000000ae4100720c */ /* 0x000fe40003f06270 */
[----:B------:R-:W-:Y:S02]  /*d500*/  P2R R8, PR, RZ, 0x4 ;  /* 0x00000004ff087803 */ /* 0x000fe40000000000 */
[----:B------:R-:W-:Y:S02]  /*d510*/  FSEL R207, R212, -INF , P4 ;  /* 0xff800000d4cf7808 */ /* 0x000fe40002000000 */
[----:B------:R-:W-:Y:S02]  /*d520*/  FSEL R191, R221, -INF , P1 ;  /* 0xff800000ddbf7808 */ /* 0x000fe40000800000 */
[----:B------:R-:W-:Y:S02]  /*d530*/  FSEL R4, R189, -INF , P3 ;  /* 0xff800000bd047808 */ /* 0x000fe40001800000 */
[CC--:B------:R-:W-:Y:S02]  /*d540*/  ISETP.GE.AND P4, PT, R35.reuse, R175.reuse, PT ;  /* 0x000000af2300720c */ /* 0x0c0fe40003f86270 */
[----:B------:R-:W-:Y:S02]  /*d550*/  ISETP.GE.AND P2, PT, R35, R172, PT ;  /* 0x000000ac2300720c */ /* 0x000fe40003f46270 */
[-C--:B------:R-:W-:Y:S02]  /*d560*/  ISETP.GE.AND P1, PT, R25, R174.reuse, PT ;  /* 0x000000ae1900720c */ /* 0x080fe40003f26270 */
[----:B------:R-:W-:Y:S02]  /*d570*/  ISETP.GE.AND P3, PT, R107, R174, PT ;  /* 0x000000ae6b00720c */ /* 0x000fe40003f66270 */
[----:B------:R-:W-:Y:S02]  /*d580*/  FSEL R35, R201, -INF , P0 ;  /* 0xff800000c9237808 */ /* 0x000fe40000000000 */
[-C--:B------:R-:W-:Y:S02]  /*d590*/  ISETP.GE.AND P0, PT, R57, R176.reuse, PT ;  /* 0x000000b03900720c */ /* 0x080fe40003f06270 */
[----:B------:R-:W-:Y:S02]  /*d5a0*/  FSEL R12, R209, -INF , P1 ;  /* 0xff800000d10c7808 */ /* 0x000fe40000800000 */
[----:B------:R-:W-:Y:S02]  /*d5b0*/  FSEL R13, R193, -INF , P3 ;  /* 0xff800000c10d7808 */ /* 0x000fe40001800000 */
[----:B------:R-:W-:Y:S02]  /*d5c0*/  ISETP.GE.AND P1, PT, R63, R176, PT ;  /* 0x000000b03f00720c */ /* 0x000fe40003f26270 */
[----:B------:R-:W-:Y:S02]  /*d5d0*/  FSEL R193, R219, -INF , P0 ;  /* 0xff800000dbc17808 */ /* 0x000fe40000000000 */
[-C--:B------:R-:W-:Y:S02]  /*d5e0*/  ISETP.GE.AND P0, PT, R37, R174.reuse, PT ;  /* 0x000000ae2500720c */ /* 0x080fe40003f06270 */
        /* <DEDUP_REMOVED lines=15> */
[-C--:B------:R-:W-:Y:S02]  /*d6e0*/  ISETP.GE.AND P2, PT, R107, R175.reuse, PT ;  /* 0x000000af6b00720c */ /* 0x080fe40003f46270 */
[----:B------:R-:W-:Y:S02]  /*d6f0*/  FSEL R197, R217, -INF , P1 ;  /* 0xff800000d9c57808 */ /* 0x000fe40000800000 */
[----:B------:R-:W-:Y:S02]  /*d700*/  ISETP.GE.AND P1, PT, R107, R172, PT ;  /* 0x000000ac6b00720c */ /* 0x000fe40003f26270 */
[----:B------:R-:W-:Y:S02]  /*d710*/  FSEL R137, R228, -INF , P0 ;  /* 0xff800000e4897808 */ /* 0x000fe40000000000 */
[----:B------:R-:W-:Y:S02]  /*d720*/  ISETP.GE.AND P0, PT, R15, R174, PT ;  /* 0x000000ae0f00720c */ /* 0x000fe40003f06270 */
[----:B------:R-:W-:Y:S02]  /*d730*/  P2R R38, PR, RZ, 0x4 ;  /* 0x00000004ff267803 */ /* 0x000fe40000000000 */
[----:B------:R-:W-:Y:S02]  /*d740*/  ISETP.GE.AND P2, PT, R67, R172, PT ;  /* 0x000000ac4300720c */ /* 0x000fe40003f46270 */
[----:B------:R-:W-:Y:S02]  /*d750*/  P2R R26, PR, RZ, 0x2 ;  /* 0x00000002ff1a7803 */ /* 0x000fe40000000000 */
[----:B------:R-:W-:Y:S02]  /*d760*/  FSEL R199, R214, -INF , P0 ;  /* 0xff800000d6c77808 */ /* 0x000fe40000000000 */
[----:B------:R-:W-:Y:S02]  /*d770*/  ISETP.GE.AND P0, PT, R51, R176, PT ;  /* 0x000000b03300720c */ /* 0x000fe40003f06270 */
[----:B------:R-:W-:Y:S02]  /*d780*/  P2R R24, PR, RZ, 0x4 ;  /* 0x00000004ff187803 */ /* 0x000fe40000000000 */
[----:B------:R-:W-:Y:S02]  /*d790*/  ISETP.NE.AND P2, PT, R26, RZ, PT ;  /* 0x000000ff1a00720c */ /* 0x000fe40003f45270 */
[----:B------:R-:W-:Y:S02]  /*d7a0*/  FSEL R133, R233, -INF , P0 ;  /* 0xff800000e9857808 */ /* 0x000fe40000000000 */
[----:B------:R-:W-:Y:S02]  /*d7b0*/  ISETP.GE.AND P0, PT, R5, R174, PT ;  /* 0x000000ae0500720c */ /* 0x000fe40003f06270 */
[----:B------:R-:W-:Y:S02]  /*d7c0*/  P2R R26, PR, RZ, 0x4 ;  /* 0x00000004ff1a7803 */ /* 0x000fe40000000000 */
[----:B------:R-:W-:Y:S02]  /*d7d0*/  ISETP.GE.AND P1, PT, R105, R172, PT ;  /* 0x000000ac6900720c */ /* 0x000fe40003f26270 */
[----:B------:R-:W-:Y:S02]  /*d7e0*/  ISETP.NE.AND P2, PT, R8, RZ, PT ;  /* 0x000000ff0800720c */ /* 0x000fe40003f45270 */
[----:B------:R-:W-:Y:S02]  /*d7f0*/  FSEL R195, R218, -INF , P0 ;  /* 0xff800000dac37808 */ /* 0x000fe40000000000 */
[----:B------:R-:W-:Y:S02]  /*d800*/  ISETP.GE.AND P0, PT, R111, R176, PT ;  /* 0x000000b06f00720c */ /* 0x000fe40003f06270 */
[----:B------:R-:W-:Y:S02]  /*d810*/  P2R R22, PR, RZ, 0x2 ;  /* 0x00000002ff167803 */ /* 0x000fe40000000000 */
[----:B------:R-:W-:Y:S02]  /*d820*/  P2R R28, PR, RZ, 0x4 ;  /* 0x00000004ff1c7803 */ /* 0x000fe40000000000 */
[CC--:B------:R-:W-:Y:S02]  /*d830*/  ISETP.GE.AND P2, PT, R37.reuse, R175.reuse, PT ;  /* 0x000000af2500720c */ /* 0x0c0fe40003f46270 */
[-C--:B------:R-:W-:Y:S02]  /*d840*/  ISETP.GE.AND P1, PT, R37, R172.reuse, PT ;  /* 0x000000ac2500720c */ /* 0x080fe40003f26270 */
[----:B------:R-:W-:Y:S01]  /*d850*/  FSEL R235, R235, -INF , P0 ;  /* 0xff800000ebeb7808 */ /* 0x000fe20000000000 */
[----:B------:R-:W2:Y:S01]  /*d860*/  LD.E R37, desc[UR4][R2.64+0xdc] ;  /* 0x0000dc0402257980 */ /* 0x000ea2000c101900 */
[-C--:B------:R-:W-:Y:S01]  /*d870*/  ISETP.GE.AND P0, PT, R105, R175.reuse, PT ;  /* 0x000000af6900720c */ /* 0x080fe20003f06270 */
[----:B------:R-:W-:Y:S01]  /*d880*/  VIADD R105, R183, 0x21 ;  /* 0x00000021b7697836 */ /* 0x000fe20000000000 */
[----:B------:R-:W-:Y:S02]  /*d890*/  ISETP.GE.AND P6, PT, R61, R172, PT ;  /* 0x000000ac3d00720c */ /* 0x000fe40003fc6270 */
[----:B------:R-:W-:Y:S02]  /*d8a0*/  P2R R44, PR, RZ, 0x1 ;  /* 0x00000001ff2c7803 */ /* 0x000fe40000000000 */
[----:B------:R-:W-:Y:S02]  /*d8b0*/  ISETP.GE.AND P0, PT, R105, R176, PT ;  /* 0x000000b06900720c */ /* 0x000fe40003f06270 */
[----:B------:R-:W-:Y:S02]  /*d8c0*/  ISETP.GE.AND P5, PT, R65, R172, PT ;  /* 0x000000ac4100720c */ /* 0x000fe40003fa6270 */
[----:B------:R-:W-:Y:S02]  /*d8d0*/  FSEL R125, R237, -INF , P0 ;  /* 0xff800000ed7d7808 */ /* 0x000fe40000000000 */
[----:B------:R-:W-:Y:S02]  /*d8e0*/  ISETP.GE.AND P0, PT, R57, R174, PT ;  /* 0x000000ae3900720c */ /* 0x000fe40003f06270 */
[----:B------:R-:W-:Y:S02]  /*d8f0*/  P2R R10, PR, RZ, 0x10 ;  /* 0x00000010ff0a7803 */ /* 0x000fe40000000000 */
[----:B------:R-:W-:Y:S02]  /*d900*/  FSEL R145, R220, -INF , P0 ;  /* 0xff800000dc917808 */ /* 0x000fe40000000000 */
[-C--:B------:R-:W-:Y:S01]  /*d910*/  ISETP.GE.AND P0, PT, R67, R175.reuse, PT ;  /* 0x000000af4300720c */ /* 0x080fe20003f06270 */
[----:B------:R-:W-:Y:S01]  /*d920*/  VIADD R67, R183, 0x28 ;  /* 0x00000028b7437836 */ /* 0x000fe20000000000 */
[----:B------:R-:W-:Y:S02]  /*d930*/  P2R R32, PR, RZ, 0x20 ;  /* 0x00000020ff207803 */ /* 0x000fe40000000000 */
[----:B------:R-:W-:Y:S02]  /*d940*/  P2R R42, PR, RZ, 0x1 ;  /* 0x00000001ff2a7803 */ /* 0x000fe40000000000 */
[----:B------:R-:W-:Y:S02]  /*d950*/  ISETP.GE.AND P0, PT, R67, R176, PT ;  /* 0x000000b04300720c */ /* 0x000fe40003f06270 */
[-C--:B------:R-:W-:Y:S02]  /*d960*/  ISETP.GE.AND P5, PT, R59, R175.reuse, PT ;  /* 0x000000af3b00720c */ /* 0x080fe40003fa6270 */
[----:B------:R-:W-:Y:S02]  /*d970*/  FSEL R123, R245, -INF , P0 ;  /* 0xff800000f57b7808 */ /* 0x000fe40000000000 */
[-C--:B------:R-:W-:Y:S01]  /*d980*/  ISETP.GE.AND P0, PT, R61, R175.reuse, PT ;  /* 0x000000af3d00720c */ /* 0x080fe20003f06270 */
[----:B------:R-:W-:Y:S01]  /*d990*/  VIADD R61, R183, 0x29 ;  /* 0x00000029b73d7836 */ /* 0x000fe20000000000 */
[----:B------:R-:W-:Y:S01]  /*d9a0*/  ISETP.GE.AND P4, PT, R59, R172, PT ;  /* 0x000000ac3b00720c */ /* 0x000fe20003f86270 */
[----:B------:R-:W-:Y:S01]  /*d9b0*/  VIADD R59, R183, 0x31 ;  /* 0x00000031b73b7836 */ /* 0x000fe20000000000 */
[----:B------:R-:W-:Y:S02]  /*d9c0*/  P2R R8, PR, RZ, 0x1 ;  /* 0x00000001ff087803 */ /* 0x000fe40000000000 */
[----:B------:R-:W-:Y:S02]  /*d9d0*/  ISETP.GE.AND P0, PT, R61, R176, PT ;  /* 0x000000b03d00720c */ /* 0x000fe40003f06270 */
[----:B------:R-:W-:Y:S02]  /*d9e0*/  P2R R34, PR, RZ, 0x20 ;  /* 0x00000020ff227803 */ /* 0x000fe40000000000 */
[----:B------:R-:W-:Y:S02]  /*d9f0*/  FSEL R121, R244, -INF , P0 ;  /* 0xff800000f4797808 */ /* 0x000fe40000000000 */
[-C--:B------:R-:W-:Y:S02]  /*da00*/  ISETP.GE.AND P0, PT, R43, R174.reuse, PT ;  /* 0x000000ae2b00720c */ /* 0x080fe40003f06270 */
[----:B------:R-:W-:Y:S02]  /*da10*/  P2R R30, PR, RZ, 0x40 ;  /* 0x00000040ff1e7803 */ /* 0x000fe40000000000 */
[----:B------:R-:W-:Y:S02]  /*da20*/  FSEL R143, R223, -INF , P0 ;  /* 0xff800000df8f7808 */ /* 0x000fe40000000000 */
        /* <DEDUP_REMOVED lines=8> */
[-C--:B------:R-:W-:Y:S02]  /*dab0*/  ISETP.GE.AND P0, PT, R65, R176.reuse, PT ;  /* 0x000000b04100720c */ /* 0x080fe40003f06270 */
[----:B------:R-:W-:Y:S02]  /*dac0*/  ISETP.NE.AND P5, PT, R36, RZ, PT ;  /* 0x000000ff2400720c */ /* 0x000fe40003fa5270 */
[----:B------:R-:W-:Y:S02]  /*dad0*/  FSEL R107, R243, -INF , P0 ;  /* 0xff800000f36b7808 */ /* 0x000fe40000000000 */
[----:B------:R-:W-:Y:S02]  /*dae0*/  ISETP.GE.AND P0, PT, R59, R176, PT ;  /* 0x000000b03b00720c */ /* 0x000fe40003f06270 */
[----:B------:R-:W-:Y:S02]  /*daf0*/  P2R R36, PR, RZ, 0x20 ;  /* 0x00000020ff247803 */ /* 0x000fe40000000000 */
[----:B------:R-:W-:Y:S02]  /*db00*/  FSEL R106, R250, -INF , P0 ;  /* 0xff800000fa6a7808 */ /* 0x000fe40000000000 */
[-C--:B------:R-:W-:Y:S02]  /*db10*/  ISETP.GE.AND P0, PT, R183, R175.reuse, PT ;  /* 0x000000afb700720c */ /* 0x080fe40003f06270 */
[----:B------:R-:W-:Y:S02]  /*db20*/  ISETP.NE.AND P5, PT, R8, RZ, PT ;  /* 0x000000ff0800720c */ /* 0x000fe40003fa5270 */
[----:B------:R-:W-:Y:S02]  /*db30*/  FSEL R189, R246, -INF , !P0 ;  /* 0xff800000f6bd7808 */ /* 0x000fe40004000000 */
        /* <DEDUP_REMOVED lines=50> */
[-C--:B------:R-:W-:Y:S02]  /*de60*/  ISETP.GE.AND P0, PT, R25, R175.reuse, PT ;  /* 0x000000af1900720c */ /* 0x080fe40003f06270 */
[----:B------:R-:W-:Y:S02]  /*de70*/  FSEL R4, R4, -INF , !P2 ;  /* 0xff80000004047808 */ /* 0x000fe40005000000 */
[----:B------:R-:W-:Y:S02]  /*de80*/  ISETP.NE.AND P2, PT, R26, RZ, PT ;  /* 0x000000ff1a00720c */ /* 0x000fe40003f45270 */
[----:B------:R-:W-:Y:S02]  /*de90*/  ISETP.NE.AND P5, PT, R42, RZ, PT ;  /* 0x000000ff2a00720c */ /* 0x000fe40003fa5270 */
[----:B------:R-:W-:Y:S02]  /*dea0*/  FSEL R221, R16, -INF , !P0 ;  /* 0xff80000010dd7808 */ /* 0x000fe40004000000 */
[----:B------:R-:W-:Y:S02]  /*deb0*/  ISETP.GE.AND P0, PT, R33, R175, PT ;  /* 0x000000af2100720c */ /* 0x000fe40003f06270 */
        /* <DEDUP_REMOVED lines=9> */
[----:B------:R-:W-:Y:S02]  /*df50*/  ISETP.NE.AND P2, PT, R0, RZ, PT ;  /* 0x000000ff0000720c */ /* 0x000fe40003f45270 */
[----:B------:R-:W-:Y:S02]  /*df60*/  FSEL R21, R21, -INF , !P0 ;  /* 0xff80000015157808 */ /* 0x000fe40004000000 */
[----:B------:R-:W-:Y:S02]  /*df70*/  FMNMX3.FTZ R0, R100, R47, R45, !PT ;  /* 0x0000002f64007276 */ /* 0x000fe4000781002d */
        /* <DEDUP_REMOVED lines=9> */
[----:B------:R-:W-:Y:S02]  /*e010*/  FSEL R207, R207, -INF , !P0 ;  /* 0xff800000cfcf7808 */ /* 0x000fe40004000000 */
[----:B------:R-:W-:Y:S02]  /*e020*/  ISETP.NE.AND P6, PT, R30, RZ, PT ;  /* 0x000000ff1e00720c */ /* 0x000fe40003fc5270 */
[----:B------:R-:W-:Y:S02]  /*e030*/  ISETP.GE.AND P0, PT, R25, R172, PT ;  /* 0x000000ac1900720c */ /* 0x000fe40003f06270 */
[----:B------:R-:W-:Y:S02]  /*e040*/  FMNMX3.FTZ R0, R0, R19, R17, !PT ;  /* 0x0000001300007276 */ /* 0x000fe40007810011 */
[----:B------:R-:W-:Y:S02]  /*e050*/  FSEL R213, R12, -INF , !P0 ;  /* 0xff8000000cd57808 */ /* 0x000fe40004000000 */
[----:B------:R-:W-:Y:S02]  /*e060*/  FSEL R25, R198, -INF , !P6 ;  /* 0xff800000c6197808 */ /* 0x000fe40007000000 */
[----:B------:R-:W-:Y:S02]  /*e070*/  FMNMX3.FTZ R12, R0, R225, R223, !PT ;  /* 0x000000e1000c7276 */ /* 0x000fe400078100df */
[----:B------:R-:W-:Y:S02]  /*e080*/  ISETP.GE.AND P6, PT, R7, R175, PT ;  /* 0x000000af0700720c */ /* 0x000fe40003fc6270 */
[----:B------:R-:W-:Y:S02]  /*e090*/  FMNMX3.FTZ R0, R101, R4, R23, !PT ;  /* 0x0000000465007276 */ /* 0x000fe40007810017 */
[----:B------:R-:W-:Y:S02]  /*e0a0*/  ISETP.NE.AND P5, PT, R32, RZ, PT ;  /* 0x000000ff2000720c */ /* 0x000fe40003fa5270 */
[----:B------:R-:W-:Y:S02]  /*e0b0*/  FSEL R205, R215, -INF , !P6 ;  /* 0xff800000d7cd7808 */ /* 0x000fe40007000000 */
[----:B------:R-:W-:Y:S02]  /*e0c0*/  FMNMX3.FTZ R0, R0, R13, R21, !PT ;  /* 0x0000000d00007276 */ /* 0x000fe40007810015 */
[----:B------:R-:W-:Y:S02]  /*e0d0*/  ISETP.GE.AND P6, PT, R5, R175, PT ;  /* 0x000000af0500720c */ /* 0x000fe40003fc6270 */
[----:B------:R-:W-:Y:S02]  /*e0e0*/  FSEL R35, R35, -INF , !P5 ;  /* 0xff80000023237808 */ /* 0x000fe40006800000 */
        /* <DEDUP_REMOVED lines=479> */
.L_x_13903:
        /* <DEDUP_REMOVED lines=10> */
.L_x_13918:
        /* <DEDUP_REMOVED lines=133> */
.L_x_13913:
[----:B------:R-:W-:Y:S05]  /*107d0*/  BSYNC.RECONVERGENT B0 ;  /* 0x0000000000007941 */ /* 0x000fea0003800200 */
.L_x_13912:
        /* <DEDUP_REMOVED lines=21> */
[----:B--2---:R-:W-:Y:S05]  /*10930*/  @P6 RET.REL.NODEC R168 `(_ZN5flash24flash_fwd_splitkv_kernelI23Flash_fwd_kernel_traitsILi64ELi64ELi128ELi4ELb0ELb0EN7cutlass10bfloat16_tE19Flash_kernel_traitsILi64ELi64ELi128ELi4ES3_EELb0ELb1ELb0ELb0ELb1ELb1ELb1ELb0EEEvNS_16Flash_fwd_paramsE) ;  /* 0xfffffef4a8b06950 */ /* 0x004fea0003c3ffff */
[----:B------:R-:W-:Y:S01]  /*10940*/  MOV R169, 0x0 ;  /* 0x0000000000a97802 */ /* 0x000fe20000000f00 */
[----:B------:R1:W-:Y:S03]  /*10950*/  ST.E.128 desc[UR4][R40.64+0x3800], R32 ;  /* 0x0038002028007985 */ /* 0x0003e6000c101d04 */
[----:B-1----:R-:W-:Y:S05]  /*10960*/  RET.REL.NODEC R168 `(_ZN5flash24flash_fwd_splitkv_kernelI23Flash_fwd_kernel_traitsILi64ELi64ELi128ELi4ELb0ELb0EN7cutlass10bfloat16_tE19Flash_kernel_traitsILi64ELi64ELi128ELi4ES3_EELb0ELb1ELb0ELb0ELb1ELb1ELb1ELb0EEEvNS_16Flash_fwd_paramsE) ;  /* 0xfffffef4a8a47950 */ /* 0x002fea0003c3ffff */
.L_x_13911:
[----:B------:R-:W-:Y:S01]  /*10970*/  MOV R7, 0x2 ;  /* 0x0000000200077802 */ /* 0x000fe20000000f00 */
[----:B------:R-:W-:Y:S01]  /*10980*/  IMAD.MOV.U32 R4, RZ, RZ, 0x1f ;  /* 0x0000001fff047424 */ /* 0x000fe200078e00ff */
[----:B------:R-:W-:-:S07]  /*10990*/  MOV R6, 0xffffffff ;  /* 0xffffffff00067802 */ /* 0x000fce0000000f00 */
[----:B-1---5:R-:W-:Y:S05]  /*109a0*/  WARPSYNC.COLLECTIVE R6, `(.L_x_13914) ;  /* 0x0000000006087348 */ /* 0x022fea0003c00000 */
[----:B------:R2:W3:Y:S02]  /*109b0*/  SHFL.BFLY P0, R10, R184, R7, R4 ;  /* 0x0c000007b80a7389 */ /* 0x0004e40000000004 */
[----:B-123-5:R-:W-:Y:S05]  /*109c0*/  ENDCOLLECTIVE ;  /* 0x000000000000791b */ /* 0x02efea0003800000 */
.L_x_13914:
[----:B------:R-:W-:Y:S02]  /*109d0*/  IMAD.MOV.U32 R5, RZ, RZ, R10 ;  /* 0x000000ffff057224 */ /* 0x000fe400078e000a */
[----:B------:R-:W-:Y:S02]  /*109e0*/  IMAD.MOV.U32 R7, RZ, RZ, 0x1 ;  /* 0x00000001ff077424 */ /* 0x000fe400078e00ff */
[----:B------:R-:W-:-:S05]  /*109f0*/  FADD.FTZ R8, R5, R184 ;  /* 0x000000b805087221 */ /* 0x000fca0000010000 */
[----:B------:R-:W-:-:S07]  /*10a00*/  MOV R184, R8 ;  /* 0x0000000800b87202 */ /* 0x000fce0000000f00 */
[----:B------:R-:W-:Y:S05]  /*10a10*/  WARPSYNC.COLLECTIVE R6, `(.L_x_13915) ;  /* 0x0000000006087348 */ /* 0x000fea0003c00000 */
[----:B------:R1:W2:Y:S02]  /*10a20*/  SHFL.BFLY P0, R10, R184, R7, R4 ;  /* 0x0c000007b80a7389 */ /* 0x0002a40000000004 */
[----:B-12---:R-:W-:Y:S05]  /*10a30*/  ENDCOLLECTIVE ;  /* 0x000000000000791b */ /* 0x006fea0003800000 */
.L_x_13915:
[----:B------:R-:W-:Y:S01]  /*10a40*/  MOV R184, R185 ;  /* 0x000000b900b87202 */ /* 0x000fe20000000f00 */
[----:B------:R-:W-:Y:S01]  /*10a50*/  IMAD.MOV.U32 R7, RZ, RZ, 0x2 ;  /* 0x00000002ff077424 */ /* 0x000fe200078e00ff */
[----:B------:R-:W-:-:S07]  /*10a60*/  MOV R5, R10 ;  /* 0x0000000a00057202 */ /* 0x000fce0000000f00 */
[----:B------:R-:W-:Y:S05]  /*10a70*/  WARPSYNC.COLLECTIVE R6, `(.L_x_13916) ;  /* 0x0000000006087348 */ /* 0x000fea0003c00000 */
[----:B------:R1:W2:Y:S02]  /*10a80*/  SHFL.BFLY P0, R10, R184, R7, R4 ;  /* 0x0c000007b80a7389 */ /* 0x0002a40000000004 */
[----:B-12---:R-:W-:Y:S05]  /*10a90*/  ENDCOLLECTIVE ;  /* 0x000000000000791b */ /* 0x006fea0003800000 */
.L_x_13916:
[----:B------:R-:W-:Y:S01]  /*10aa0*/  FADD.FTZ R5, R8, R5 ;  /* 0x0000000508057221 */ /* 0x000fe20000010000 */
[----:B------:R-:W-:Y:S01]  /*10ab0*/  FADD.FTZ R9, R10, R185 ;  /* 0x000000b90a097221 */ /* 0x000fe20000010000 */
[----:B------:R-:W-:-:S04]  /*10ac0*/  MOV R7, 0x1 ;  /* 0x0000000100077802 */ /* 0x000fc80000000f00 */
[----:B------:R-:W-:-:S07]  /*10ad0*/  MOV R184, R9 ;  /* 0x0000000900b87202 */ /* 0x000fce0000000f00 */
[----:B------:R-:W-:Y:S05]  /*10ae0*/  WARPSYNC.COLLECTIVE R6, `(.L_x_13917) ;  /* 0x0000000006087348 */ /* 0x000fea0003c00000 */
[----:B------:R1:W2:Y:S02]  /*10af0*/  SHFL.BFLY P0, R10, R184, R7, R4 ;  /* 0x0c000007b80a7389 */ /* 0x0002a40000000004 */
[----:B-12---:R-:W-:Y:S05]  /*10b00*/  ENDCOLLECTIVE ;  /* 0x000000000000791b */ /* 0x006fea0003800000 */
.L_x_13917:
[----:B------:R-:W-:Y:S05]  /*10b10*/  BRA `(.L_x_13918) ;  /* 0xfffffff400187947 */ /* 0x000fea000383ffff */
.L_x_13919:
        /* <DEDUP_REMOVED lines=14> */
.L_x_14831:


//--------------------- .text._ZN5flash24flash_fwd_splitkv_kernelI23Flash_fwd_kernel_traitsILi64ELi64ELi128ELi4ELb0ELb0EN7cutlass10bfloat16_tE19Flash_kernel_traitsILi64ELi64ELi128ELi4ES3_EELb0ELb1ELb1ELb0ELb0ELb0ELb1ELb0EEEvNS_16Flash_fwd_paramsE --------------------------
	.section	.text._ZN5flash24flash_fwd_splitkv_kernelI23Flash_fwd_kernel_traitsILi64ELi64ELi128ELi4ELb0ELb0EN7cutlass10bfloat16_tE19Flash_kernel_traitsILi64ELi64ELi128ELi4ES3_EELb0ELb1ELb1ELb0ELb0ELb0ELb1ELb0EEEvNS_16Flash_fwd_paramsE,"ax",@progbits
	.align	128
        .global         _ZN5flash24flash_fwd_splitkv_kernelI23Flash_fwd_kernel_traitsILi64ELi64ELi128ELi4ELb0ELb0EN7cutlass10bfloat16_tE19Flash_kernel_traitsILi64ELi64ELi128ELi4ES3_EELb0ELb1ELb1ELb0ELb0ELb0ELb1ELb0EEEvNS_16Flash_fwd_paramsE
        .type           _ZN5flash24flash_fwd_splitkv_kernelI23Flash_fwd_kernel_traitsILi64ELi64ELi128ELi4ELb0ELb0EN7cutlass10bfloat16_tE19Flash_kernel_traitsILi64ELi64ELi128ELi4ES3_EELb0ELb1ELb1ELb0ELb0ELb0ELb1ELb0EEEvNS_16Flash_fwd_paramsE,@function
        .size           _ZN5flash24flash_fwd_splitkv_kernelI23Flash_fwd_kernel_traitsILi64ELi64ELi128ELi4ELb0ELb0EN7cutlass10bfloat16_tE19Flash_kernel_traitsILi64ELi64ELi128ELi4ES3_EELb0ELb1ELb1ELb0ELb0ELb0ELb1ELb0EEEvNS_16Flash_fwd_paramsE,(.L_x_14832 - _ZN5flash24flash_fwd_splitkv_kernelI23Flash_fwd_kernel_traitsILi64ELi64ELi128ELi4ELb0ELb0EN7cutlass10bfloat16_tE19Flash_kernel_traitsILi64ELi64ELi128ELi4ES3_EELb0ELb1ELb1ELb0ELb0ELb0ELb1ELb0EEEvNS_16Flash_fwd_paramsE)
        .other          _ZN5flash24flash_fwd_splitkv_kernelI23Flash_fwd_kernel_traitsILi64ELi64ELi128ELi4ELb0ELb0EN7cutlass10bfloat16_tE19Flash_kernel_traitsILi64ELi64ELi128ELi4ES3_EELb0ELb1ELb1ELb0ELb0ELb0ELb1ELb0EEEvNS_16Flash_fwd_paramsE,@"STO_CUDA_ENTRY STV_DEFAULT"
_ZN5flash24flash_fwd_splitkv_kernelI23Flash_fwd_kernel_traitsILi64ELi64ELi128ELi4ELb0ELb0EN7cutlass10bfloat16_tE19Flash_kernel_traitsILi64ELi64ELi128ELi4ES3_EELb0ELb1ELb1ELb0ELb0ELb0ELb1ELb0EEEvNS_16Flash_fwd_paramsE:
.text._ZN5flash24flash_fwd_splitkv_kernelI23Flash_fwd_kernel_traitsILi64ELi64ELi128ELi4ELb0ELb0EN7cutlass10bfloat16_tE19Flash_kernel_traitsILi64ELi64ELi128ELi4ES3_EELb0ELb1ELb1ELb0ELb0ELb0ELb1ELb0EEEvNS_16Flash_fwd_paramsE:
        /* <DEDUP_REMOVED lines=29> */
[----:B------:R-:W-:Y:S05]  /*01d0*/  CALL.REL.NOINC `($_ZN5flash24flash_fwd_splitkv_kernelI23Flash_fwd_kernel_traitsILi64ELi64ELi128ELi4ELb0ELb0EN7cutlass10bfloat16_tE19Flash_kernel_traitsILi64ELi64ELi128ELi4ES3_EELb0ELb1ELb1ELb0ELb0ELb0ELb1ELb0EEEvNS_16Flash_fwd_paramsE$_ZN5flash30compute_attn_1rowblock_splitkvI23Flash_fwd_kernel_traitsILi64ELi64ELi128ELi4ELb0ELb0EN7cutlass10bfloat16_tE19Flash_kernel_traitsILi64ELi64ELi128ELi4ES3_EELb0ELb1ELb1ELb0ELb0ELb0ELb1ELb0ENS_16Flash_fwd_paramsEEEvRKT8_iiiii) ;  /* 0x0000000000087944 */ /* 0x000fea0003c00000 */
[----:B------:R-:W-:Y:S05]  /*01e0*/  BSYNC.RECONVERGENT B3 ;  /* 0x0000000000037941 */ /* 0x000fea0003800200 */
.L_x_13920:
[----:B------:R-:W-:Y:S05]  /*01f0*/  EXIT ;  /* 0x000000000000794d */ /* 0x000fea0003800000 */
        .type           $_ZN5flash24flash_fwd_splitkv_kernelI23Flash_fwd_kernel_traitsILi64ELi64ELi128ELi4ELb0ELb0EN7cutlass10bfloat16_tE19Flash_kernel_traitsILi64ELi64ELi128ELi4ES3_EELb0ELb1ELb1ELb0ELb0ELb0ELb1ELb0EEEvNS_16Flash_fwd_paramsE$_ZN5flash30compute_attn_1rowblock_splitkvI23Flash_fwd_kernel_traitsILi64ELi64ELi128ELi4ELb0ELb0EN7cutlass10bfloat16_tE19Flash_kernel_traitsILi64ELi64ELi128ELi4ES3_EELb0ELb1ELb1ELb0ELb0ELb0ELb1ELb0ENS_16Flash_fwd_paramsEEEvRKT8_iiiii,@function
        .size           $_ZN5flash24flash_fwd_splitkv_kernelI23Flash_fwd_kernel_traitsILi64ELi64ELi128ELi4ELb0ELb0EN7cutlass10bfloat16_tE19Flash_kernel_traitsILi64ELi64ELi128ELi4ES3_EELb0ELb1ELb1ELb0ELb0ELb0ELb1ELb0EEEvNS_16Flash_fwd_paramsE$_ZN5flash30compute_attn_1rowblock_splitkvI23Flash_fwd_kernel_traitsILi64ELi64ELi128ELi4ELb0ELb0EN7cutlass10bfloat16_tE19Flash_kernel_traitsILi64ELi64ELi128ELi4ES3_EELb0ELb1ELb1ELb0ELb0ELb0ELb1ELb0ENS_16Flash_fwd_paramsEEEvRKT8_iiiii,(.L_x_14832 - $_ZN5flash24flash_fwd_splitkv_kernelI23Flash_fwd_kernel_traitsILi64ELi64ELi128ELi4ELb0ELb0EN7cutlass10bfloat16_tE19Flash_kernel_traitsILi64ELi64ELi128ELi4ES3_EELb0ELb1ELb1ELb0ELb0ELb0ELb1ELb0EEEvNS_16Flash_fwd_paramsE$_ZN5flash30compute_attn_1rowblock_splitkvI23Flash_fwd_kernel_traitsILi64ELi64ELi128ELi4ELb0ELb0EN7cutlass10bfloat16_tE19Flash_kernel_traitsILi64ELi64ELi128ELi4ES3_EELb0ELb1ELb1ELb0ELb0ELb0ELb1ELb0ENS_16Flash_fwd_paramsEEEvRKT8_iiiii)
$_ZN5flash24flash_fwd_splitkv_kernelI23Flash_fwd_kernel_traitsILi64ELi64ELi128ELi4ELb0ELb0EN7cutlass10bfloat16_tE19Flash_kernel_traitsILi64ELi64ELi128ELi4ES3_EELb0ELb1ELb1ELb0ELb0ELb0ELb1ELb0EEEvNS_16Flash_fwd_paramsE$_ZN5flash30compute_attn_1rowblock_splitkvI23Flash_fwd_kernel_traitsILi64ELi64ELi128ELi4ELb0ELb0EN7cutlass10bfloat16_tE19Flash_kernel_traitsILi64ELi64ELi128ELi4ES3_EELb0ELb1ELb1ELb0ELb0ELb0ELb1ELb0ENS_16Flash_fwd_paramsEEEvRKT8_iiiii:
        /* <DEDUP_REMOVED lines=39> */
.L_x_13922:
[----:B------:R-:W-:Y:S05]  /*0470*/  BSYNC.RECONVERGENT B0 ;  /* 0x0000000000007941 */ /* 0x000fea0003800200 */
.L_x_13921:
[----:B------:R-:W-:Y:S04]  /*0480*/  BSSY.RECONVERGENT B0, `(.L_x_13923) ;  /* 0x0000007000007945 */ /* 0x000fe80003800200 */
[----:B------:R-:W-:Y:S05]  /*0490*/  @!P3 BRA `(.L_x_13924) ;  /* 0x000000000014b947 */ /* 0x000fea0003800000 */
[----:B------:R-:W4:Y:S02]  /*04a0*/  LD.E.U8 R8, desc[UR4][R2.64+0x1b2] ;  /* 0x0001b20402087980 */ /* 0x000f24000c101100 */
[----:B----4-:R-:W-:-:S13]  /*04b0*/  ISETP.NE.AND P1, PT, R8, RZ, PT ;  /* 0x000000ff0800720c */ /* 0x010fda0003f25270 */
[----:B------:R-:W4:Y:S02]  /*04c0*/  @P1 LD.E R8, desc[UR4][R14.64+0x4] ;  /* 0x000004040e081980 */ /* 0x000f24000c101900 */
[----:B----45:R-:W-:-:S06]  /*04d0*/  @P1 IADD3 R125, PT, PT, R8, -R13, RZ ;  /* 0x8000000d087d1210 */ /* 0x030fcc0007ffe0ff */
[----:B------:R4:W5:Y:S02]  /*04e0*/  @!P1 LD.E R125, desc[UR4][R14.64] ;  /* 0x000000040e7d9980 */ /* 0x000964000c101900 */
.L_x_13924:
[----:B------:R-:W-:Y:S05]  /*04f0*/  BSYNC.RECONVERGENT B0 ;  /* 0x0000000000007941 */ /* 0x000fea0003800200 */
.L_x_13923:
        /* <DEDUP_REMOVED lines=8> */
.L_x_13926:
[----:B------:R-:W5:Y:S01]  /*0580*/  LD.E.64 R8, desc[UR4][R2.64+0x108] ;  /* 0x0001080402087980 */ /* 0x000f62000c101b00 */
[----:B------:R-:W-:Y:S01]  /*0590*/  BSSY.RECONVERGENT B0, `(.L_x_13928) ;  /* 0x0000006000007945 */ /* 0x000fe20003800200 */
[----:B------:R-:W-:Y:S01]  /*05a0*/  IMAD.MOV.U32 R7, RZ, RZ, RZ ;  /* 0x000000ffff077224 */ /* 0x000fe200078e00ff */
[----:B-----5:R-:W-:-:S04]  /*05b0*/  ISETP.NE.U32.AND P0, PT, R8, RZ, PT ;  /* 0x000000ff0800720c */ /* 0x020fc80003f05070 */
[----:B------:R-:W-:-:S13]  /*05c0*/  ISETP.NE.AND.EX P0, PT, R9, RZ, PT, P0 ;  /* 0x000000ff0900720c */ /* 0x000fda0003f05300 */
[----:B------:R-:W-:Y:S05]  /*05d0*/  @!P0 BRA `(.L_x_13929) ;  /* 0x0000000000048947 */ /* 0x000fea0003800000 */
[----:B------:R1:W5:Y:S02]  /*05e0*/  LD.E R7, desc[UR4][R2.64+0xbc] ;  /* 0x0000bc0402077980 */ /* 0x000364000c101900 */
.L_x_13929:
[----:B------:R-:W-:Y:S05]  /*05f0*/  BSYNC.RECONVERGENT B0 ;  /* 0x0000000000007941 */ /* 0x000fea0003800200 */
.L_x_13928:
[----:B-----5:R-:W-:Y:S02]  /*0600*/  IADD3 R125, PT, PT, R7, R125, -R12 ;  /* 0x0000007d077d7210 */ /* 0x020fe40007ffe80c */
.L_x_13927:
[----:B------:R-:W-:Y:S05]  /*0610*/  BSYNC.RECONVERGENT B1 ;  /* 0x0000000000017941 */ /* 0x000fea0003800200 */
.L_x_13925:
[----:B------:R-:W-:Y:S01]  /*0620*/  IMAD.SHL.U32 R176, R27, 0x40, RZ ;  /* 0x000000401bb07824 */ /* 0x000fe200078e00ff */
[----:B------:R-:W-:-:S04]  /*0630*/  MOV R173, 0x0 ;  /* 0x0000000000ad7802 */ /* 0x000fc80000000f00 */
[----:B------:R-:W-:-:S13]  /*0640*/  ISETP.GT.AND P0, PT, R127, R176, PT ;  /* 0x000000b07f00720c */ /* 0x000fda0003f04270 */
[----:B-1234-:R-:W-:Y:S05]  /*0650*/  @!P0 RET.REL.NODEC R172 `(_ZN5flash24flash_fwd_splitkv_kernelI23Flash_fwd_kernel_traitsILi64ELi64ELi128ELi4ELb0ELb0EN7cutlass10bfloat16_tE19Flash_kernel_traitsILi64ELi64ELi128ELi4ES3_EELb0ELb1ELb1ELb0ELb0ELb0ELb1ELb0EEEvNS_16Flash_fwd_paramsE) ;  /* 0xfffffff8ac688950 */ /* 0x01efea0003c3ffff */
[----:B------:R-:W2:Y:S04]  /*0660*/  LD.E R10, desc[UR4][R2.64+0xb8] ;  /* 0x0000b804020a7980 */ /* 0x000ea8000c101900 */
[----:B------:R-:W3:Y:S04]  /*0670*/  LD.E R7, desc[UR4][R2.64+0x188] ;  /* 0x0001880402077980 */ /* 0x000ee8000c101900 */
[----:B------:R-:W4:Y:S01]  /*0680*/  LD.E R8, desc[UR4][R2.64+0x184] ;  /* 0x0001840402087980 */ /* 0x000f22000c101900 */
[----:B------:R-:W-:-:S04]  /*0690*/  IABS R11, R6 ;  /* 0x00000006000b7213 */ /* 0x000fc80000000000 */
        /* <DEDUP_REMOVED lines=9> */
[----:B------:R-:W-:Y:S02]  /*0730*/  IMAD.MOV R9, RZ, RZ, -R9 ;  /* 0x000000ffff097224 */ /* 0x000fe400078e0a09 */
[----:B------:R-:W-:Y:S02]  /*0740*/  IMAD.IADD R118, R176, 0x1, R125 ;  /* 0x00000001b0767824 */ /* 0x000fe400078e027d */
[----:B--2---:R-:W-:-:S05]  /*0750*/  VIADD R10, R10, 0x7f ;  /* 0x0000007f0a0a7836 */ /* 0x004fca0000000000 */
[----:B------:R-:W-:-:S04]  /*0760*/  SHF.R.S32.HI R15, RZ, 0x1f, R10 ;  /* 0x0000001fff0f7819 */ /* 0x000fc8000001140a */
[----:B------:R-:W-:-:S04]  /*0770*/  LEA.HI R15, R15, R10, RZ, 0x7 ;  /* 0x0000000a0f0f7211 */ /* 0x000fc800078f38ff */
[----:B------:R-:W-:-:S05]  /*0780*/  LEA.HI.SX32 R15, R15, R6, 0x19 ;  /* 0x000000060f0f7211 */ /* 0x000fca00078fcaff */
[----:B------:R-:W-:-:S05]  /*0790*/  VIADD R15, R15, 0xffffffff ;  /* 0xffffffff0f0f7836 */ /* 0x000fca0000000000 */
        /* <DEDUP_REMOVED lines=10> */
[----:B------:R-:W-:-:S05]  /*0840*/  VIADD R9, R125, 0x7f ;  /* 0x0000007f7d097836 */ /* 0x000fca0000000000 */
[----:B------:R-:W-:Y:S02]  /*0850*/  IADD3 R10, PT, PT, R9, R176, -R127 ;  /* 0x000000b0090a7210 */ /* 0x000fe40007ffe87f */
[----:B----4-:R-:W-:-:S03]  /*0860*/  IADD3 R8, PT, PT, R118, -R127, -R8 ;  /* 0x8000007f76087210 */ /* 0x010fc60007ffe808 */
[----:B------:R-:W-:Y:S01]  /*0870*/  @P2 VIADD R14, R14, 0x1 ;  /* 0x000000010e0e2836 */ /* 0x000fe20000000000 */
[----:B---3--:R-:W-:Y:S02]  /*0880*/  IADD3 R7, PT, PT, R10, 0x40, R7 ;  /* 0x000000400a077810 */ /* 0x008fe40007ffe007 */
[----:B------:R-:W-:Y:S01]  /*0890*/  SHF.R.S32.HI R10, RZ, 0x1f, R9 ;  /* 0x0000001fff0a7819 */ /* 0x000fe20000011409 */
        /* <DEDUP_REMOVED lines=87> */
[----:B-1----:R-:W-:Y:S05]  /*0e10*/  @P6 RET.REL.NODEC R172 `(_ZN5flash24flash_fwd_splitkv_kernelI23Flash_fwd_kernel_traitsILi64ELi64ELi128ELi4ELb0ELb0EN7cutlass10bfloat16_tE19Flash_kernel_traitsILi64ELi64ELi128ELi4ES3_EELb0ELb1ELb1ELb0ELb0ELb0ELb1ELb0EEEvNS_16Flash_fwd_paramsE) ;  /* 0xfffffff0ac786950 */ /* 0x002fea0003c3ffff */
[----:B------:R-:W-:Y:S02]  /*0e20*/  MOV R5, 0xff800000 ;  /* 0xff80000000057802 */ /* 0x000fe40000000f00 */
[----:B------:R-:W-:-:S03]  /*0e30*/  MOV R173, 0x0 ;  /* 0x0000000000ad7802 */ /* 0x000fc60000000f00 */
[----:B------:R1:W-:Y:S02]  /*0e40*/  ST.E desc[UR4][R2.64+0xe0], R5 ;  /* 0x0000e00502007985 */ /* 0x0003e4000c101904 */
[----:B-1----:R-:W-:Y:S05]  /*0e50*/  RET.REL.NODEC R172 `(_ZN5flash24flash_fwd_splitkv_kernelI23Flash_fwd_kernel_traitsILi64ELi64ELi128ELi4ELb0ELb0EN7cutlass10bfloat16_tE19Flash_kernel_traitsILi64ELi64ELi128ELi4ES3_EELb0ELb1ELb1ELb0ELb0ELb0ELb1ELb0EEEvNS_16Flash_fwd_paramsE) ;  /* 0xfffffff0ac687950 */ /* 0x002fea0003c3ffff */
.L_x_13930:
        /* <DEDUP_REMOVED lines=82> */
[----:B---3--:R-:W-:Y:S01]  /*1380*/  SHF.R.S32.HI R9, RZ, 0x1f, R4 ;  /* 0x0000001fff097819 */ /* 0x008fe20000011404 */
        /* <DEDUP_REMOVED lines=20> */
.L_x_13932:
        /* <DEDUP_REMOVED lines=35> */
[C---:B------:R-:W-:Y:S01]  /*1700*/  @!P4 IMAD R9, R16.reuse, R4, R9 ;  /* 0x000000041009c224 */ /* 0x040fe200078e0209 */
[----:B------:R-:W-:Y:S01]  /*1710*/  ISETP.NE.AND P1, PT, R23, RZ, PT ;  /* 0x000000ff1700720c */ /* 0x000fe20003f25270 */
[----:B------:R-:W-:Y:S01]  /*1720*/  @!P4 IMAD.WIDE.U32 R20, R16, R11, R20 ;  /* 0x0000000b1014c225 */ /* 0x000fe200078e0014 */
[----:B------:R-:W-:-:S03]  /*1730*/  ISETP.GE.AND P2, PT, R5, RZ, PT ;  /* 0x000000ff0500720c */ /* 0x000fc60003f46270 */
[----:B------:R-:W-:Y:S01]  /*1740*/  @P4 IMAD.WIDE.U32 R16, R162, R7, RZ ;  /* 0x00000007a2104225 */ /* 0x000fe200078e00ff */
[----:B------:R-:W-:-:S03]  /*1750*/  @!P3 IADD3 R10, PT, PT, R10, 0x1, RZ ;  /* 0x000000010a0ab810 */ /* 0x000fc60007ffe0ff */
[----:B------:R-:W-:Y:S01]  /*1760*/  @P4 IMAD R4, R163, R7, RZ ;  /* 0x00000007a3044224 */ /* 0x000fe200078e02ff */
[----:B------:R-:W-:Y:S02]  /*1770*/  LEA R7, R124, 0xffffff80, 0x7 ;  /* 0xffffff807c077811 */ /* 0x000fe400078e38ff */
[----:B------:R-:W-:Y:S01]  /*1780*/  @!P4 IADD3 R9, PT, PT, R21, R9, RZ ;  /* 0x000000091509c210 */ /* 0x000fe20007ffe0ff */
[----:B------:R-:W-:Y:S01]  /*1790*/  @P4 IMAD.IADD R9, R17, 0x1, R4 ;  /* 0x0000000111094824 */ /* 0x000fe200078e0204 */
[----:B------:R-:W-:Y:S02]  /*17a0*/  @!P4 MOV R8, R20 ;  /* 0x000000140008c202 */ /* 0x000fe40000000f00 */
        /* <DEDUP_REMOVED lines=32> */
.L_x_13933:
[----:B------:R-:W-:Y:S05]  /*19b0*/  BSYNC.RECONVERGENT B0 ;  /* 0x0000000000007941 */ /* 0x000fea0003800200 */
.L_x_13931:
        /* <DEDUP_REMOVED lines=28> */
[----:B------:R-:W-:-:S09]  /*1b80*/  ISETP.NE.AND P3, PT, R23, RZ, PT ;  /* 0x000000ff1700720c */ /* 0x000fd20003f65270 */
[----:B------:R-:W-:-:S05]  /*1b90*/  @P4 VIADD R21, R21, 0x1 ;  /* 0x0000000115154836 */ /* 0x000fca0000000000 */
[----:B------:R-:W-:Y:S01]  /*1ba0*/  MOV R12, R21 ;  /* 0x00000015000c7202 */ /* 0x000fe20000000f00 */
[----:B------:R-:W-:Y:S02]  /*1bb0*/  IMAD.SHL.U32 R13, R126, 0x8, RZ ;  /* 0x000000087e0d7824 */ /* 0x000fe400078e00ff */
[-C--:B-----5:R-:W-:Y:S02]  /*1bc0*/  IMAD R16, R17, R164.reuse, RZ ;  /* 0x000000a411107224 */ /* 0x0a0fe400078e02ff */
[----:B------:R-:W-:Y:S01]  /*1bd0*/  @!P2 IMAD.MOV R12, RZ, RZ, -R12 ;  /* 0x000000ffff0ca224 */ /* 0x000fe200078e0a0c */
[----:B------:R-:W-:Y:S01]  /*1be0*/  @!P3 LOP3.LUT R12, RZ, R23, RZ, 0x33, !PT ;  /* 0x00000017ff0cb212 */ /* 0x000fe200078e33ff */
[----:B------:R-:W-:Y:S01]  /*1bf0*/  IMAD.WIDE.U32 R22, R7, R164, RZ ;  /* 0x000000a407167225 */ /* 0x000fe200078e00ff */
[----:B------:R-:W-:Y:S02]  /*1c00*/  LOP3.LUT R177, R13, 0x38, RZ, 0xc0, !PT ;  /* 0x000000380db17812 */ /* 0x000fe400078ec0ff */
[----:B------:R-:W-:Y:S01]  /*1c10*/  SHF.R.S32.HI R20, RZ, 0x1f, R12 ;  /* 0x0000001fff147819 */ /* 0x000fe2000001140c */
[----:B------:R-:W-:-:S02]  /*1c20*/  IMAD R16, R7, R165, R16 ;  /* 0x000000a507107224 */ /* 0x000fc400078e0210 */
[----:B------:R-:W-:Y:S01]  /*1c30*/  IMAD R7, R25, R12, RZ ;  /* 0x0000000c19077224 */ /* 0x000fe200078e02ff */
[----:B------:R-:W-:Y:S01]  /*1c40*/  IADD3 R8, P3, P2, R22, R8, R177 ;  /* 0x0000000816087210 */ /* 0x000fe20007a7e0b1 */
[----:B------:R-:W-:Y:S02]  /*1c50*/  IMAD.IADD R16, R23, 0x1, R16 ;  /* 0x0000000117107824 */ /* 0x000fe400078e0210 */
[----:B------:R-:W-:-:S04]  /*1c60*/  IMAD.WIDE.U32 R22, R24, R12, RZ ;  /* 0x0000000c18167225 */ /* 0x000fc800078e00ff */
[----:B------:R-:W-:Y:S01]  /*1c70*/  IMAD R7, R20, R24, R7 ;  /* 0x0000001814077224 */ /* 0x000fe200078e0207 */
[----:B------:R-:W-:Y:S02]  /*1c80*/  IADD3.X R5, PT, PT, R16, R5, RZ, P3, P2 ;  /* 0x0000000510057210 */ /* 0x000fe40001fe44ff */
[----:B------:R-:W-:Y:S02]  /*1c90*/  IADD3 R16, P2, PT, R8, R22, RZ ;  /* 0x0000001608107210 */ /* 0x000fe40007f5e0ff */
[----:B------:R-:W-:Y:S02]  /*1ca0*/  IADD3 R8, PT, PT, R23, R7, RZ ;  /* 0x0000000717087210 */ /* 0x000fe40007ffe0ff */
[----:B------:R-:W-:-:S03]  /*1cb0*/  SHF.R.U32.HI R24, RZ, 0x3, R126 ;  /* 0x00000003ff187819 */ /* 0x000fc6000001167e */
[----:B------:R-:W-:Y:S01]  /*1cc0*/  IMAD.X R17, R5, 0x1, R8, P2 ;  /* 0x0000000105117824 */ /* 0x000fe200010e0608 */
[----:B------:R-:W-:Y:S01]  /*1cd0*/  IADD3 R6, P3, PT, R177, R6, RZ ;  /* 0x00000006b1067210 */ /* 0x000fe20007f7e0ff */
[----:B------:R-:W-:Y:S02]  /*1ce0*/  IMAD R171, R165, R24, RZ ;  /* 0x00000018a5ab7224 */ /* 0x000fe400078e02ff */
[----:B------:R-:W-:Y:S01]  /*1cf0*/  IMAD.WIDE.U32 R16, R24, R164, R16 ;  /* 0x000000a418107225 */ /* 0x000fe200078e0010 */
[----:B------:R-:W-:Y:S01]  /*1d00*/  IADD3.X R7, PT, PT, RZ, R4, RZ, P3, !PT ;  /* 0x00000004ff077210 */ /* 0x000fe20001ffe4ff */
[----:B------:R-:W1:Y:S02]  /*1d10*/  S2R R9, SR_CgaCtaId ;  /* 0x0000000000097919 */ /* 0x000e640000008800 */
[----:B------:R-:W-:Y:S02]  /*1d20*/  IMAD.IADD R171, R17, 0x1, R171 ;  /* 0x0000000111ab7824 */ /* 0x000fe400078e02ab */
[----:B------:R-:W-:-:S02]  /*1d30*/  IMAD R169, R163, R24, RZ ;  /* 0x00000018a3a97224 */ /* 0x000fc400078e02ff */
[----:B------:R-:W-:Y:S01]  /*1d40*/  IMAD.IADD R166, R127, 0x1, -R176 ;  /* 0x000000017fa67824 */ /* 0x000fe200078e0ab0 */
[----:B------:R-:W-:Y:S02]  /*1d50*/  SHF.L.U32 R117, R126, 0x6, RZ ;  /* 0x000000067e757819 */ /* 0x000fe400000006ff */
[----:B------:R-:W-:Y:S02]  /*1d60*/  SHF.R.S32.HI R23, RZ, 0x1f, R178 ;  /* 0x0000001fff177819 */ /* 0x000fe400000114b2 */
[----:B------:R-:W-:Y:S02]  /*1d70*/  MOV R8, 0x400 ;  /* 0x0000040000087802 */ /* 0x000fe40000000f00 */
[----:B------:R-:W-:Y:S01]  /*1d80*/  SHF.R.U32.HI R123, RZ, 0x1, R126 ;  /* 0x00000001ff7b7819 */ /* 0x000fe2000001167e */
[----:B------:R-:W-:Y:S01]  /*1d90*/  IMAD.MOV.U32 R25, RZ, RZ, RZ ;  /* 0x000000ffff197224 */ /* 0x000fe200078e00ff */
[----:B------:R-:W-:Y:S01]  /*1da0*/  BSSY.RECONVERGENT B0, `(.L_x_13934) ;  /* 0x0000031000007945 */ /* 0x000fe20003800200 */
[----:B------:R-:W-:Y:S01]  /*1db0*/  IMAD.WIDE.U32 R26, R27, 0x40, R24 ;  /* 0x000000401b1a7825 */ /* 0x000fe200078e0018 */
[----:B-1----:R-:W-:-:S02]  /*1dc0*/  LEA R9, R9, R8, 0x18 ;  /* 0x0000000809097211 */ /* 0x002fc400078ec0ff */
[----:B--2---:R-:W-:-:S04]  /*1dd0*/  LEA R170, P2, R16, R32, 0x1 ;  /* 0x0000002010aa7211 */ /* 0x004fc800078408ff */
[----:B------:R-:W-:Y:S01]  /*1de0*/  LEA.HI.X R171, R16, R33, R171, 0x1, P2 ;  /* 0x0000002110ab7211 */ /* 0x000fe200010f0cab */
[----:B------:R-:W-:-:S04]  /*1df0*/  IMAD.WIDE.U32 R16, R24, R162, R6 ;  /* 0x000000a218107225 */ /* 0x000fc800078e0006 */
[-C--:B---3--:R-:W-:Y:S02]  /*1e00*/  @!P1 IMAD R5, R19, R179.reuse, RZ ;  /* 0x000000b313059224 */ /* 0x088fe400078e02ff */
[----:B------:R-:W-:-:S04]  /*1e10*/  @!P1 IMAD.WIDE.U32 R6, R18, R179, RZ ;  /* 0x000000b312069225 */ /* 0x000fc800078e00ff */
[----:B------:R-:W-:-:S04]  /*1e20*/  @P1 IMAD.WIDE.U32 R18, R28, R0, RZ ;  /* 0x000000001c121225 */ /* 0x000fc800078e00ff */
[----:B------:R-:W-:Y:S02]  /*1e30*/  @P1 IMAD R4, R29, R0, RZ ;  /* 0x000000001d041224 */ /* 0x000fe400078e02ff */
[----:B------:R-:W-:Y:S01]  /*1e40*/  @P1 IMAD.MOV.U32 R6, RZ, RZ, R18 ;  /* 0x000000ffff061224 */ /* 0x000fe200078e0012 */
[----:B------:R-:W-:Y:S01]  /*1e50*/  @!P1 IADD3 R0, PT, PT, R7, R5, RZ ;  /* 0x0000000507009210 */ /* 0x000fe20007ffe0ff */
[----:B------:R-:W-:Y:S01]  /*1e60*/  IMAD.IADD R169, R17, 0x1, R169 ;  /* 0x0000000111a97824 */ /* 0x000fe200078e02a9 */
[C---:B----4-:R-:W-:Y:S01]  /*1e70*/  LEA R168, P2, R16.reuse, R10, 0x1 ;  /* 0x0000000a10a87211 */ /* 0x050fe200078408ff */
[----:B------:R-:W-:Y:S01]  /*1e80*/  @P1 IMAD.IADD R0, R19, 0x1, R4 ;  /* 0x0000000113001824 */ /* 0x000fe200078e0204 */
[----:B------:R-:W-:Y:S02]  /*1e90*/  IADD3 R10, P1, PT, R177, R6, RZ ;  /* 0x00000006b10a7210 */ /* 0x000fe40007f3e0ff */
[----:B------:R-:W-:Y:S02]  /*1ea0*/  LEA.HI.X R169, R16, R11, R169, 0x1, P2 ;  /* 0x0000000b10a97211 */ /* 0x000fe400010f0ca9 */
[----:B------:R-:W-:Y:S01]  /*1eb0*/  LOP3.LUT R5, R13, 0x1c0, RZ, 0xc0, !PT ;  /* 0x000001c00d057812 */ /* 0x000fe200078ec0ff */
[----:B------:R-:W-:Y:S01]  /*1ec0*/  IMAD.X R11, RZ, RZ, R0, P1 ;  /* 0x000000ffff0b7224 */ /* 0x000fe200008e0600 */
[----:B------:R-:W-:-:S02]  /*1ed0*/  ISETP.GE.AND P1, PT, R24, R166, PT ;  /* 0x000000a61800720c */ /* 0x000fc40003f26270 */
[----:B------:R-:W-:Y:S01]  /*1ee0*/  LOP3.LUT R4, R5, 0x38, R126, 0xf8, !PT ;  /* 0x0000003805047812 */ /* 0x000fe200078ef87e */
[----:B------:R-:W-:Y:S01]  /*1ef0*/  IMAD R17, R15, R178, RZ ;  /* 0x000000b20f117224 */ /* 0x000fe200078e02ff */
[----:B------:R-:W-:Y:S02]  /*1f00*/  LOP3.LUT R7, R117, 0x1c0, RZ, 0xc0, !PT ;  /* 0x000001c075077812 */ /* 0x000fe400078ec0ff */
[----:B------:R-:W-:Y:S01]  /*1f10*/  LOP3.LUT R4, R4, 0x38, R13, 0x78, !PT ;  /* 0x0000003804047812 */ /* 0x000fe200078e780d */
[----:B------:R-:W-:Y:S02]  /*1f20*/  IMAD R17, R14, R23, R17 ;  /* 0x000000170e117224 */ /* 0x000fe400078e0211 */
        /* <DEDUP_REMOVED lines=23> */
.L_x_13936:
[----:B------:R2:W-:Y:S02]  /*20a0*/  STS.128 [R175], RZ ;  /* 0x000000ffaf007388 */ /* 0x0005e40000000c00 */
.L_x_13935:
[----:B------:R-:W-:Y:S05]  /*20b0*/  BSYNC.RECONVERGENT B0 ;  /* 0x0000000000007941 */ /* 0x000fea0003800200 */
.L_x_13934:
        /* <DEDUP_REMOVED lines=29> */
.L_x_13938:
[----:B------:R-:W-:Y:S05]  /*2290*/  BSYNC.RECONVERGENT B0 ;  /* 0x0000000000007941 */ /* 0x000fea0003800200 */
.L_x_13937:
        /* <DEDUP_REMOVED lines=19> */
.L_x_13940:
[----:B------:R-:W-:Y:S05]  /*23d0*/  BSYNC.RECONVERGENT B0 ;  /* 0x0000000000007941 */ /* 0x000fea0003800200 */
.L_x_13939:
        /* <DEDUP_REMOVED lines=18> */
.L_x_13942:
[----:B------:R-:W-:Y:S05]  /*2500*/  BSYNC.RECONVERGENT B0 ;  /* 0x0000000000007941 */ /* 0x000fea0003800200 */
.L_x_13941:
        /* <DEDUP_REMOVED lines=11> */
.L_x_13945:
[----:B------:R1:W-:Y:S02]  /*25c0*/  STS.128 [R175+0x2000], RZ ;  /* 0x002000ffaf007388 */ /* 0x0003e40000000c00 */
.L_x_13944:
[----:B------:R-:W-:Y:S05]  /*25d0*/  BSYNC.RECONVERGENT B0 ;  /* 0x0000000000007941 */ /* 0x000fea0003800200 */
.L_x_13943:
        /* <DEDUP_REMOVED lines=21> */
.L_x_13947:
[----:B------:R-:W-:Y:S05]  /*2730*/  BSYNC.RECONVERGENT B0 ;  /* 0x0000000000007941 */ /* 0x000fea0003800200 */
.L_x_13946:
        /* <DEDUP_REMOVED lines=13> */
.L_x_13949:
[----:B------:R-:W-:Y:S05]  /*2810*/  BSYNC.RECONVERGENT B0 ;  /* 0x0000000000007941 */ /* 0x000fea0003800200 */
.L_x_13948:
        /* <DEDUP_REMOVED lines=12> */
.L_x_13951:
[----:B------:R-:W-:Y:S05]  /*28e0*/  BSYNC.RECONVERGENT B0 ;  /* 0x0000000000007941 */ /* 0x000fea0003800200 */
.L_x_13950:
        /* <DEDUP_REMOVED lines=14> */
.L_x_13953:
[----:B------:R-:W-:Y:S05]  /*29d0*/  BSYNC.RECONVERGENT B0 ;  /* 0x0000000000007941 */ /* 0x000fea0003800200 */
.L_x_13952:
        /* <DEDUP_REMOVED lines=11> */
.L_x_13955:
[----:B------:R-:W-:Y:S05]  /*2a90*/  BSYNC.RECONVERGENT B0 ;  /* 0x0000000000007941 */ /* 0x000fea0003800200 */
.L_x_13954:
        /* <DEDUP_REMOVED lines=14> */
.L_x_13957:
[----:B------:R-:W-:Y:S05]  /*2b80*/  BSYNC.RECONVERGENT B0 ;  /* 0x0000000000007941 */ /* 0x000fea0003800200 */
.L_x_13956:
        /* <DEDUP_REMOVED lines=12> */
.L_x_13959:
[----:B------:R-:W-:Y:S05]  /*2c50*/  BSYNC.RECONVERGENT B0 ;  /* 0x0000000000007941 */ /* 0x000fea0003800200 */
.L_x_13958:
[----:B-1----:R-:W2:Y:S04]  /*2c60*/  LD.E.64 R28, desc[UR4][R2.64+0x1c0] ;  /* 0x0001c004021c7980 */ /* 0x002ea8000c101b00 */
[----:B------:R-:W3:Y:S01]  /*2c70*/  LD.E.64 R26, desc[UR4][R2.64+0x1b8] ;  /* 0x0001b804021a7980 */ /* 0x000ee2000c101b00 */
[----:B------:R-:W-:-:S03]  /*2c80*/  IMAD.MOV.U32 R22, RZ, RZ, R178 ;  /* 0x000000ffff167224 */ /* 0x000fc600078e00b2 */
        /* <DEDUP_REMOVED lines=17> */
[----:B------:R-:W-:Y:S01]  /*2da0*/  LOP3.LUT R15, R117, 0x7c00, R26, 0xf8, !PT ;  /* 0x00007c00750f7812 */ /* 0x000fe200078ef81a */
[----:B------:R-:W-:Y:S01]  /*2db0*/  BAR.SYNC.DEFER_BLOCKING 0x0 ;  /* 0x0000000000007b1d */ /* 0x000fe20000010000 */
[----:B--2--5:R-:W-:Y:S01]  /*2dc0*/  FMUL.FTZ R173, R173, R22 ;  /* 0x00000016adad7220 */ /* 0x024fe20000410000 */
[----:B------:R-:W-:-:S04]  /*2dd0*/  SHF.L.U64.HI R22, R164, 0x4, R165 ;  /* 0x00000004a4167819 */ /* 0x000fc800000102a5 */
        /* <DEDUP_REMOVED lines=8> */
.L_x_13962:
[----:B------:R3:W-:Y:S01]  /*2e60*/  STS.128 [R175+0x6000], RZ ;  /* 0x006000ffaf007388 */ /* 0x0007e20000000c00 */
[----:B------:R-:W-:Y:S05]  /*2e70*/  BRA `(.L_x_13963) ;  /* 0x0000000000047947 */ /* 0x000fea0003800000 */
.L_x_13961:
[----:B------:R2:W-:Y:S02]  /*2e80*/  STS.128 [R175+0x6000], RZ ;  /* 0x006000ffaf007388 */ /* 0x0005e40000000c00 */
.L_x_13963:
[----:B------:R-:W-:Y:S05]  /*2e90*/  BSYNC.RECONVERGENT B0 ;  /* 0x0000000000007941 */ /* 0x000fea0003800200 */
.L_x_13960:
[-C--:B------:R-:W-:Y:S01]  /*2ea0*/  ISETP.GE.AND P2, PT, R4, R5.reuse, PT ;  /* 0x000000050400720c */ /* 0x080fe20003f46270 */
[C---:B-1----:R-:W-:Y:S01]  /*2eb0*/  IMAD.SHL.U32 R11, R17.reuse, 0x2, RZ ;  /* 0x00000002110b7824 */ /* 0x042fe200078e00ff */
        /* <DEDUP_REMOVED lines=22> */
.L_x_13965:
[----:B------:R-:W-:Y:S05]  /*3020*/  BSYNC.RECONVERGENT B0 ;  /* 0x0000000000007941 */ /* 0x000fea0003800200 */
.L_x_13964:
        /* <DEDUP_REMOVED lines=17> */
.L_x_13967:
[----:B------:R-:W-:Y:S05]  /*3140*/  BSYNC.RECONVERGENT B0 ;  /* 0x0000000000007941 */ /* 0x000fea0003800200 */
.L_x_13966:
        /* <DEDUP_REMOVED lines=12> */
.L_x_13969:
[----:B------:R-:W-:Y:S05]  /*3210*/  BSYNC.RECONVERGENT B0 ;  /* 0x0000000000007941 */ /* 0x000fea0003800200 */
.L_x_13968:
        /* <DEDUP_REMOVED lines=15> */
.L_x_13971:
[----:B------:R-:W-:Y:S05]  /*3310*/  BSYNC.RECONVERGENT B0 ;  /* 0x0000000000007941 */ /* 0x000fea0003800200 */
.L_x_13970:
        /* <DEDUP_REMOVED lines=12> */
.L_x_13973:
[----:B------:R-:W-:Y:S05]  /*33e0*/  BSYNC.RECONVERGENT B0 ;  /* 0x0000000000007941 */ /* 0x000fea0003800200 */
.L_x_13972:
        /* <DEDUP_REMOVED lines=15> */
.L_x_13975:
[----:B------:R-:W-:Y:S05]  /*34e0*/  BSYNC.RECONVERGENT B0 ;  /* 0x0000000000007941 */ /* 0x000fea0003800200 */
.L_x_13974:
        /* <DEDUP_REMOVED lines=13> */
.L_x_13977:
[----:B------:R-:W-:Y:S05]  /*35c0*/  BSYNC.RECONVERGENT B0 ;  /* 0x0000000000007941 */ /* 0x000fea0003800200 */
.L_x_13976:
[----:B-1----:R-:W-:Y:S01]  /*35d0*/  LDSM.16.M88.4 R20, [R161] ;  /* 0x00000000a114783b */ /* 0x002fe20000000200 */
[----:B------:R-:W-:Y:S01]  /*35e0*/  IMAD.MOV.U32 R5, RZ, RZ, 0x20 ;  /* 0x00000020ff057424 */ /* 0x000fe200078e00ff */
[----:B------:R-:W-:Y:S01]  /*35f0*/  R2P PR, R126, 0x6 ;  /* 0x000000067e007804 */ /* 0x000fe20000000000 */
[----:B------:R-:W-:Y:S01]  /*3600*/  IMAD.MOV.U32 R7, RZ, RZ, 0x40 ;  /* 0x00000040ff077424 */ /* 0x000fe200078e00ff */
[----:B------:R-:W1:Y:S01]  /*3610*/  LDSM.16.M88.4 R12, [R160+0x2000] ;  /* 0x00200000a00c783b */ /* 0x000e620000000200 */
[----:B------:R-:W-:Y:S01]  /*3620*/  IADD3 R183, PT, PT, R125, -R127, -R122 ;  /* 0x8000007f7db77210 */ /* 0x000fe20007ffe87a */
[----:B------:R-:W-:Y:S01]  /*3630*/  BSSY.RECONVERGENT B1, `(.L_x_13978) ;  /* 0x000010e000017945 */ /* 0x000fe20003800200 */
[----:B------:R-:W-:Y:S01]  /*3640*/  SEL R5, R5, 0xffffffe0, !P1 ;  /* 0xffffffe005057807 */ /* 0x000fe20004800000 */
[----:B------:R-:W5:Y:S01]  /*3650*/  LDSM.16.M88.4 R36, [R160+0x4800] ;  /* 0x00480000a024783b */ /* 0x000f620000000200 */
[----:B------:R-:W-:Y:S02]  /*3660*/  SEL R7, R7, 0xffffffc0, !P2 ;  /* 0xffffffc007077807 */ /* 0x000fe40005000000 */
[----:B------:R-:W-:Y:S01]  /*3670*/  ISETP.GT.AND P1, PT, R8, R167, PT ;  /* 0x000000a70800720c */ /* 0x000fe20003f24270 */
[----:B------:R-:W2:Y:S01]  /*3680*/  LDSM.16.M88.4 R28, [R160+0x5000] ;  /* 0x00500000a01c783b */ /* 0x000ea20000000200 */
[----:B------:R-:W-:-:S02]  /*3690*/  IMAD.IADD R159, R161, 0x1, R5 ;  /* 0x00000001a19f7824 */ /* 0x000fc400078e0205 */
[C---:B------:R-:W-:Y:S01]  /*36a0*/  IMAD.IADD R155, R160.reuse, 0x1, R5 ;  /* 0x00000001a09b7824 */ /* 0x040fe200078e0205 */
[----:B------:R-:W3:Y:S01]  /*36b0*/  LDSM.16.M88.4 R68, [R160+0x2800] ;  /* 0x00280000a044783b */ /* 0x000ee20000000200 */
[--C-:B------:R-:W-:Y:S02]  /*36c0*/  IMAD.IADD R158, R161, 0x1, R7.reuse ;  /* 0x00000001a19e7824 */ /* 0x100fe400078e0207 */
[----:B------:R-:W-:Y:S01]  /*36d0*/  IMAD.IADD R154, R160, 0x1, R7 ;  /* 0x00000001a09a7824 */ /* 0x000fe200078e0207 */
[----:B------:R-:W4:Y:S01]  /*36e0*/  LDSM.16.M88.4 R60, [R160+0x3000] ;  /* 0x00300000a03c783b */ /* 0x000f220000000200 */
[C---:B------:R-:W-:Y:S02]  /*36f0*/  IMAD.IADD R157, R5.reuse, 0x1, R158 ;  /* 0x00000001059d7824 */ /* 0x040fe400078e029e */
[----:B------:R-:W-:Y:S01]  /*3700*/  IMAD.IADD R153, R5, 0x1, R154 ;  /* 0x0000000105997824 */ /* 0x000fe200078e029a */
[----:B------:R-:W4:Y:S04]  /*3710*/  LDSM.16.M88.4 R52, [R160+0x3800] ;  /* 0x00380000a034783b */ /* 0x000f280000000200 */
[----:B------:R-:W4:Y:S04]  /*3720*/  LDSM.16.M88.4 R44, [R160+0x4000] ;  /* 0x00400000a02c783b */ /* 0x000f280000000200 */
[----:B------:R-:W4:Y:S04]  /*3730*/  LDSM.16.M88.4 R108, [R160+0x5800] ;  /* 0x00580000a06c783b */ /* 0x000f280000000200 */
[----:B------:R-:W-:Y:S04]  /*3740*/  LDSM.16.M88.4 R80, [R159] ;  /* 0x000000009f50783b */ /* 0x000fe80000000200 */
        /* <DEDUP_REMOVED lines=10> */
[----:B------:R-:W2:Y:S01]  /*37f0*/  LDSM.16.M88.4 R112, [R155+0x5800] ;  /* 0x005800009b70783b */ /* 0x000ea20000000200 */
[C---:B------:R-:W-:Y:S03]  /*3800*/  HMMA.16816.F32.BF16 R12, R20.reuse, R14, RZ ;  /* 0x0000000e140c723c */ /* 0x040fe600000418ff */
[----:B------:R-:W0:Y:S05]  /*3810*/  LDGDEPBAR ;  /* 0x00000000000079af */ /* 0x000e2a0000000000 */
        /* <DEDUP_REMOVED lines=16> */
[C---:B------:R-:W-:Y:S08]  /*3920*/  HMMA.16816.F32.BF16 R40, R80.reuse, R76, R40 ;  /* 0x0000004c5028723c */ /* 0x040ff00000041828 */
[C---:B------:R-:W-:Y:S01]  /*3930*/  HMMA.16816.F32.BF16 R36, R80.reuse, R78, R36 ;  /* 0x0000004e5024723c */ /* 0x040fe20000041824 */
[----:B------:R-:W3:Y:S07]  /*3940*/  LDSM.16.M88.4 R76, [R158] ;  /* 0x000000009e4c783b */ /* 0x000eee0000000200 */
[C---:B-1----:R-:W-:Y:S08]  /*3950*/  HMMA.16816.F32.BF16 R32, R80.reuse, R84, R32 ;  /* 0x000000545020723c */ /* 0x042ff00000041820 */
[C---:B------:R-:W-:Y:S01]  /*3960*/  HMMA.16816.F32.BF16 R28, R80.reuse, R86, R28 ;  /* 0x00000056501c723c */ /* 0x040fe2000004181c */
[----:B------:R-:W1:Y:S07]  /*3970*/  LDSM.16.M88.4 R84, [R154+0x5000] ;  /* 0x005000009a54783b */ /* 0x000e6e0000000200 */
        /* <DEDUP_REMOVED lines=12> */
[C---:B------:R-:W-:Y:S08]  /*3a40*/  HMMA.16816.F32.BF16 R24, R80.reuse, R112, R24 ;  /* 0x000000705018723c */ /* 0x040ff00000041818 */
[----:B------:R-:W-:Y:S01]  /*3a50*/  HMMA.16816.F32.BF16 R20, R80, R114, R20 ;  /* 0x000000725014723c */ /* 0x000fe20000041814 */
[----:B------:R-:W2:Y:S07]  /*3a60*/  LDSM.16.M88.4 R80, [R154+0x5800] ;  /* 0x005800009a50783b */ /* 0x000eae0000000200 */
[C---:B---3--:R-:W-:Y:S08]  /*3a70*/  HMMA.16816.F32.BF16 R72, R76.reuse, R104, R72 ;  /* 0x000000684c48723c */ /* 0x048ff00000041848 */
        /* <DEDUP_REMOVED lines=23> */
[----:B------:R-:W4:Y:S01]  /*3bf0*/  LDSM.16.M88.4 R80, [R153+0x5000] ;  /* 0x005000009950783b */ /* 0x000f220000000200 */
[----:B------:R-:W-:-:S04]  /*3c00*/  DEPBAR.LE SB0, 0x0 ;  /* 0x000080000000791a */ /* 0x000fc80000000000 */
[C---:B-1----:R-:W-:Y:S08]  /*3c10*/  HMMA.16816.F32.BF16 R40, R104.reuse, R84, R40 ;  /* 0x000000546828723c */ /* 0x042ff00000041828 */
[----:B------:R-:W-:Y:S01]  /*3c20*/  HMMA.16816.F32.BF16 R84, R104, R86, R36 ;  /* 0x000000566854723c */ /* 0x000fe20000041824 */
[----:B------:R-:W-:Y:S02]  /*3c30*/  SHF.R.U32.HI R38, RZ, 0x2, R126 ;  /* 0x00000002ff267819 */ /* 0x000fe4000001167e */
[----:B------:R-:W-:-:S02]  /*3c40*/  LOP3.LUT R37, R123, 0x1f0, RZ, 0xc0, !PT ;  /* 0x000001f07b257812 */ /* 0x000fc400078ec0ff */
[----:B------:R-:W-:Y:S02]  /*3c50*/  LOP3.LUT R38, R38, 0x7, RZ, 0xc0, !PT ;  /* 0x0000000726267812 */ /* 0x000fe400078ec0ff */
[----:B------:R-:W-:Y:S01]  /*3c60*/  LOP3.LUT R126, R121, 0x6, RZ, 0xc0, !PT ;  /* 0x00000006797e7812 */ /* 0x000fe200078ec0ff */
[----:B---3--:R-:W-:Y:S01]  /*3c70*/  HMMA.16816.F32.BF16 R72, R104, R100, R72 ;  /* 0x000000646848723c */ /* 0x008fe20000041848 */
[----:B------:R-:W-:-:S03]  /*3c80*/  IADD3 R39, PT, PT, R38, R37, RZ ;  /* 0x0000002526277210 */ /* 0x000fc60007ffe0ff */
[----:B------:R-:W-:Y:S02]  /*3c90*/  IMAD.IADD R100, R6, 0x1, R126 ;  /* 0x0000000106647824 */ /* 0x000fe400078e027e */
[--C-:B------:R-:W-:Y:S02]  /*3ca0*/  IMAD.IADD R182, R176, 0x1, R39.reuse ;  /* 0x00000001b0b67824 */ /* 0x100fe400078e0227 */
[----:B------:R-:W-:Y:S01]  /*3cb0*/  IMAD.IADD R39, R118, 0x1, R39 ;  /* 0x0000000176277824 */ /* 0x000fe200078e0227 */
[----:B------:R-:W-:Y:S01]  /*3cc0*/  HMMA.16816.F32.BF16 R16, R104, R108, R16 ;  /* 0x0000006c6810723c */ /* 0x000fe20000041810 */
[----:B------:R-:W-:Y:S02]  /*3cd0*/  IMAD.IADD R183, R182, 0x1, R183 ;  /* 0x00000001b6b77824 */ /* 0x000fe400078e02b7 */
[----:B------:R-:W-:-:S03]  /*3ce0*/  IMAD.IADD R118, R100, 0x1, R127 ;  /* 0x0000000164767824 */ /* 0x000fc600078e027f */
[----:B------:R-:W-:Y:S02]  /*3cf0*/  VIMNMX R185, PT, PT, RZ, R183, !PT ;  /* 0x000000b7ffb97248 */ /* 0x000fe40007fe0100 */
[----:B--2---:R-:W-:Y:S01]  /*3d00*/  HMMA.16816.F32.BF16 R24, R104, R76, R24 ;  /* 0x0000004c6818723c */ /* 0x004fe20000041818 */
[----:B------:R-:W-:Y:S02]  /*3d10*/  IADD3 R77, PT, PT, R120, R125, -R127 ;  /* 0x0000007d784d7210 */ /* 0x000fe40007ffe87f */
[----:B------:R-:W-:Y:S02]  /*3d20*/  VIADDMNMX R183, R183, 0x8, RZ, !PT ;  /* 0x00000008b7b77846 */ /* 0x000fe400078001ff */
[----:B------:R-:W-:-:S03]  /*3d30*/  IADD3 R182, PT, PT, R182, R77, RZ ;  /* 0x0000004db6b67210 */ /* 0x000fc60007ffe0ff */
[----:B------:R-:W-:Y:S01]  /*3d40*/  HMMA.16816.F32.BF16 R12, R104, R110, R12 ;  /* 0x0000006e680c723c */ /* 0x000fe2000004180c */
[C-C-:B------:R-:W-:Y:S02]  /*3d50*/  VIADDMNMX R184, R182.reuse, 0x1, R125.reuse, PT ;  /* 0x00000001b6b87846 */ /* 0x140fe4000380017d */
[----:B------:R-:W-:-:S05]  /*3d60*/  VIADDMNMX R182, R182, 0x9, R125, PT ;  /* 0x00000009b6b67846 */ /* 0x000fca000380017d */
        /* <DEDUP_REMOVED lines=9> */
[----:B------:R-:W-:-:S07]  /*3e00*/  VIADD R83, R39, 0x8 ;  /* 0x0000000827537836 */ /* 0x000fce0000000000 */
        /* <DEDUP_REMOVED lines=16> */
.L_x_13981:
        /* <DEDUP_REMOVED lines=32> */
[----:B------:R-:W2:Y:S01]  /*4110*/  LD.E.64 R88, desc[UR4][R2.64+0x38] ;  /* 0x0000380402587980 */ /* 0x000ea2000c101b00 */
        /* <DEDUP_REMOVED lines=27> */
.L_x_13982:
[----:B------:R-:W-:Y:S05]  /*42d0*/  BSYNC.RECONVERGENT B0 ;  /* 0x0000000000007941 */ /* 0x000fea0003800200 */
.L_x_13980:
        /* <DEDUP_REMOVED lines=65> */
.L_x_13984:
[----:B------:R-:W-:Y:S05]  /*46f0*/  BSYNC.RECONVERGENT B0 ;  /* 0x0000000000007941 */ /* 0x000fea0003800200 */
.L_x_13983:
[----:B------:R-:W0:Y:S02]  /*4700*/  LDGDEPBAR ;  /* 0x00000000000079af */ /* 0x000e240000000000 */
.L_x_13979:
[----:B------:R-:W-:Y:S05]  /*4710*/  BSYNC.RECONVERGENT B1 ;  /* 0x0000000000017941 */ /* 0x000fea0003800200 */
.L_x_13978:
[C-C-:B-12---:R-:W-:Y:S02]  /*4720*/  IADD3 R76, PT, PT, R39.reuse, -0x1, -R118.reuse ;  /* 0xffffffff274c7810 */ /* 0x146fe40007ffe876 */
[----:B------:R-:W-:Y:S02]  /*4730*/  IADD3 R0, PT, PT, R39, -0x11, -R118 ;  /* 0xffffffef27007810 */ /* 0x000fe40007ffe876 */
[----:B------:R-:W-:Y:S02]  /*4740*/  IABS R76, R76 ;  /* 0x0000004c004c7213 */ /* 0x000fe40000000000 */
[----:B------:R-:W-:Y:S02]  /*4750*/  IABS R0, R0 ;  /* 0x0000000000007213 */ /* 0x000fe40000000000 */
[----:B------:R-:W-:Y:S02]  /*4760*/  I2FP.F32.S32 R76, R76 ;  /* 0x0000004c004c7245 */ /* 0x000fe40000201400 */
[----:B------:R-:W-:-:S02]  /*4770*/  I2FP.F32.S32 R0, R0 ;  /* 0x0000000000007245 */ /* 0x000fc40000201400 */
[--C-:B------:R-:W-:Y:S01]  /*4780*/  IADD3 R105, PT, PT, R39, -0x28, -R118.reuse ;  /* 0xffffffd827697810 */ /* 0x100fe20007ffe876 */
[----:B------:R-:W-:Y:S01]  /*4790*/  FFMA.FTZ R89, -R173, R76, R17 ;  /* 0x0000004cad597223 */ /* 0x000fe20000010111 */
[--C-:B------:R-:W-:Y:S01]  /*47a0*/  IADD3 R36, PT, PT, R39, -0x9, -R118.reuse ;  /* 0xfffffff727247810 */ /* 0x100fe20007ffe876 */
[----:B------:R-:W-:Y:S01]  /*47b0*/  FFMA.FTZ R17, -R173, R0, R73 ;  /* 0x00000000ad117223 */ /* 0x000fe20000010149 */
[C-C-:B------:R-:W-:Y:S02]  /*47c0*/  IADD3 R0, PT, PT, R39.reuse, -0x19, -R118.reuse ;  /* 0xffffffe727007810 */ /* 0x140fe40007ffe876 */
[----:B------:R-:W-:Y:S02]  /*47d0*/  IADD3 R108, PT, PT, R39, -0x21, -R118 ;  /* 0xffffffdf276c7810 */ /* 0x000fe40007ffe876 */
[----:B------:R-:W-:Y:S02]  /*47e0*/  IABS R105, R105 ;  /* 0x0000006900697213 */ /* 0x000fe40000000000 */
[----:B------:R-:W-:-:S02]  /*47f0*/  IABS R36, R36 ;  /* 0x0000002400247213 */ /* 0x000fc40000000000 */
[----:B------:R-:W-:Y:S02]  /*4800*/  IABS R0, R0 ;  /* 0x0000000000007213 */ /* 0x000fe40000000000 */
[----:B------:R-:W-:Y:S02]  /*4810*/  IABS R108, R108 ;  /* 0x0000006c006c7213 */ /* 0x000fe40000000000 */
        /* <DEDUP_REMOVED lines=8> */
[--C-:B------:R-:W-:Y:S01]  /*48a0*/  IADD3 R36, PT, PT, R83, -0x9, -R118.reuse ;  /* 0xfffffff753247810 */ /* 0x100fe20007ffe876 */
[----:B------:R-:W-:Y:S01]  /*48b0*/  FFMA.FTZ R108, -R173, R108, R65 ;  /* 0x0000006cad6c7223 */ /* 0x000fe20000010141 */
[----:B------:R-:W-:-:S02]  /*48c0*/  IADD3 R0, PT, PT, R83, -0x11, -R118 ;  /* 0xffffffef53007810 */ /* 0x000fc40007ffe876 */
[----:B------:R-:W-:Y:S02]  /*48d0*/  IADD3 R65, PT, PT, R83, -0x18, -R118 ;  /* 0xffffffe853417810 */ /* 0x000fe40007ffe876 */
[----:B------:R-:W-:Y:S02]  /*48e0*/  IABS R60, R60 ;  /* 0x0000003c003c7213 */ /* 0x000fe40000000000 */
[----:B------:R-:W-:Y:S02]  /*48f0*/  IABS R36, R36 ;  /* 0x0000002400247213 */ /* 0x000fe40000000000 */
[----:B------:R-:W-:Y:S02]  /*4900*/  IABS R0, R0 ;  /* 0x0000000000007213 */ /* 0x000fe40000000000 */
[----:B------:R-:W-:Y:S02]  /*4910*/  IABS R65, R65 ;  /* 0x0000004100417213 */ /* 0x000fe40000000000 */
[----:B------:R-:W-:-:S02]  /*4920*/  I2FP.F32.S32 R60, R60 ;  /* 0x0000003c003c7245 */ /* 0x000fc40000201400 */
[--C-:B------:R-:W-:Y:S02]  /*4930*/  IADD3 R91, PT, PT, R83, -0x10, -R118.reuse ;  /* 0xfffffff0535b7810 */ /* 0x100fe40007ffe876 */
        /* <DEDUP_REMOVED lines=9> */
[----:B------:R-:W-:Y:S01]  /*49d0*/  I2FP.F32.S32 R91, R91 ;  /* 0x0000005b005b7245 */ /* 0x000fe20000201400 */
[----:B------:R-:W-:Y:S01]  /*49e0*/  IMAD.IADD R70, R39, 0x1, -R118 ;  /* 0x0000000127467824 */ /* 0x000fe200078e0a76 */
[----:B------:R-:W-:-:S02]  /*49f0*/  IABS R0, R0 ;  /* 0x0000000000007213 */ /* 0x000fc40000000000 */
[----:B------:R-:W-:Y:S01]  /*4a00*/  IADD3 R79, PT, PT, R39, -0x10, -R118 ;  /* 0xfffffff0274f7810 */ /* 0x000fe20007ffe876 */
[----:B------:R-:W-:Y:S01]  /*4a10*/  FFMA.FTZ R128, -R173, R91, R74 ;  /* 0x0000005bad807223 */ /* 0x000fe2000001014a */
[----:B------:R-:W-:Y:S01]  /*4a20*/  VIADD R129, R70, 0xfffffff8 ;  /* 0xfffffff846817836 */ /* 0x000fe20000000000 */
[C-C-:B------:R-:W-:Y:S01]  /*4a30*/  IADD3 R91, PT, PT, R83.reuse, -0x28, -R118.reuse ;  /* 0xffffffd8535b7810 */ /* 0x140fe20007ffe876 */
[--C-:B------:R-:W-:Y:S01]  /*4a40*/  IMAD.IADD R74, R83, 0x1, -R118.reuse ;  /* 0x00000001534a7824 */ /* 0x100fe200078e0a76 */
[C-C-:B------:R-:W-:Y:S02]  /*4a50*/  IADD3 R77, PT, PT, R39.reuse, -0x18, -R118.reuse ;  /* 0xffffffe8274d7810 */ /* 0x140fe40007ffe876 */
[--C-:B------:R-:W-:Y:S02]  /*4a60*/  IADD3 R73, PT, PT, R39, -0x20, -R118.reuse ;  /* 0xffffffe027497810 */ /* 0x100fe40007ffe876 */
[C-C-:B------:R-:W-:Y:S02]  /*4a70*/  IADD3 R111, PT, PT, R83.reuse, -0x20, -R118.reuse ;  /* 0xffffffe0536f7810 */ /* 0x140fe40007ffe876 */
[----:B------:R-:W-:-:S02]  /*4a80*/  IADD3 R120, PT, PT, R83, -0x21, -R118 ;  /* 0xffffffdf53787810 */ /* 0x000fc40007ffe876 */
[----:B------:R-:W-:Y:S02]  /*4a90*/  I2FP.F32.S32 R0, R0 ;  /* 0x0000000000007245 */ /* 0x000fe40000201400 */
[----:B------:R-:W-:Y:S02]  /*4aa0*/  IABS R91, R91 ;  /* 0x0000005b005b7213 */ /* 0x000fe40000000000 */
[----:B------:R-:W-:Y:S01]  /*4ab0*/  IABS R129, R129 ;  /* 0x0000008100817213 */ /* 0x000fe20000000000 */
[----:B------:R-:W-:Y:S01]  /*4ac0*/  FFMA.FTZ R65, -R173, R0, R71 ;  /* 0x00000000ad417223 */ /* 0x000fe20000010147 */
[----:B------:R-:W-:Y:S01]  /*4ad0*/  IABS R79, R79 ;  /* 0x0000004f004f7213 */ /* 0x000fe20000000000 */
[----:B------:R-:W-:Y:S01]  /*4ae0*/  VIADD R71, R100, 0x1 ;  /* 0x0000000164477836 */ /* 0x000fe20000000000 */
        /* <DEDUP_REMOVED lines=12> */
[----:B------:R-:W-:Y:S01]  /*4bb0*/  I2FP.F32.S32 R111, R111 ;  /* 0x0000006f006f7245 */ /* 0x000fe20000201400 */
[C---:B------:R-:W-:Y:S01]  /*4bc0*/  FFMA.FTZ R77, -R173.reuse, R77, R68 ;  /* 0x0000004dad4d7223 */ /* 0x040fe20000010144 */
[----:B------:R-:W-:Y:S01]  /*4bd0*/  I2FP.F32.S32 R120, R120 ;  /* 0x0000007800787245 */ /* 0x000fe20000201400 */
[----:B------:R-:W-:Y:S01]  /*4be0*/  FFMA.FTZ R73, -R173, R73, R64 ;  /* 0x00000049ad497223 */ /* 0x000fe20000010140 */
[----:B------:R-:W-:Y:S01]  /*4bf0*/  ISETP.GE.AND P4, PT, R71, R185, PT ;  /* 0x000000b94700720c */ /* 0x000fe20003f86270 */
[C---:B------:R-:W-:Y:S01]  /*4c00*/  FFMA.FTZ R111, -R173.reuse, R111, R66 ;  /* 0x0000006fad6f7223 */ /* 0x040fe20000010142 */
[----:B------:R-:W-:Y:S01]  /*4c10*/  IABS R70, R70 ;  /* 0x0000004600467213 */ /* 0x000fe20000000000 */
[----:B------:R-:W-:Y:S01]  /*4c20*/  FFMA.FTZ R120, -R173, R120, R67 ;  /* 0x00000078ad787223 */ /* 0x000fe20000010143 */
        /* <DEDUP_REMOVED lines=20> */
[--C-:B------:R-:W-:Y:S02]  /*4d70*/  IADD3 R0, PT, PT, R39, -0x79, -R118.reuse ;  /* 0xffffff8727007810 */ /* 0x100fe40007ffe876 */
        /* <DEDUP_REMOVED lines=20> */
[----:B------:R-:W-:Y:S01]  /*4ec0*/  IADD3 R62, PT, PT, R83, -0x79, -R118 ;  /* 0xffffff87533e7810 */ /* 0x000fe20007ffe876 */
[C---:B------:R-:W-:Y:S01]  /*4ed0*/  VIADD R83, R100.reuse, 0x8 ;  /* 0x0000000864537836 */ /* 0x040fe20000000000 */
[C---:B------:R-:W-:Y:S01]  /*4ee0*/  ISETP.GE.AND P3, PT, R71.reuse, R184, PT ;  /* 0x000000b84700720c */ /* 0x040fe20003f66270 */
[----:B------:R-:W-:Y:S01]  /*4ef0*/  VIADD R118, R100, 0x10 ;  /* 0x0000001064767836 */ /* 0x000fe20000000000 */
[----:B------:R-:W-:-:S02]  /*4f00*/  ISETP.GE.AND P1, PT, R71, R183, PT ;  /* 0x000000b74700720c */ /* 0x000fc40003f26270 */
[----:B------:R-:W-:Y:S02]  /*4f10*/  ISETP.GE.AND P5, PT, R71, R182, PT ;  /* 0x000000b64700720c */ /* 0x000fe40003fa6270 */
[----:B------:R-:W-:Y:S02]  /*4f20*/  FSEL R71, R89, -INF , P4 ;  /* 0xff80000059477808 */ /* 0x000fe40002000000 */
[----:B------:R-:W-:Y:S02]  /*4f30*/  I2FP.F32.S32 R70, R70 ;  /* 0x0000004600467245 */ /* 0x000fe40000201400 */
[----:B------:R-:W-:Y:S01]  /*4f40*/  FSEL R89, R69, -INF , P1 ;  /* 0xff80000045597808 */ /* 0x000fe20000800000 */
[----:B------:R-:W-:Y:S01]  /*4f50*/  VIADD R69, R100, 0x9 ;  /* 0x0000000964457836 */ /* 0x000fe20000000000 */
[----:B------:R-:W-:Y:S02]  /*4f60*/  FSEL R71, R71, -INF , !P3 ;  /* 0xff80000047477808 */ /* 0x000fe40005800000 */
[----:B------:R-:W-:-:S02]  /*4f70*/  ISETP.GE.AND P2, PT, R83, R185, PT ;  /* 0x000000b95300720c */ /* 0x000fc40003f46270 */
[C---:B------:R-:W-:Y:S02]  /*4f80*/  ISETP.GE.AND P6, PT, R83.reuse, R184, PT ;  /* 0x000000b85300720c */ /* 0x040fe40003fc6270 */
[C---:B------:R-:W-:Y:S02]  /*4f90*/  ISETP.GE.AND P4, PT, R83.reuse, R183, PT ;  /* 0x000000b75300720c */ /* 0x040fe40003f86270 */
[----:B------:R-:W-:Y:S01]  /*4fa0*/  ISETP.GE.AND P3, PT, R83, R182, PT ;  /* 0x000000b65300720c */ /* 0x000fe20003f66270 */
[----:B------:R-:W-:Y:S01]  /*4fb0*/  FFMA.FTZ R83, -R173, R70, R14 ;  /* 0x00000046ad537223 */ /* 0x000fe2000001010e */
[----:B------:R-:W-:Y:S02]  /*4fc0*/  ISETP.GE.AND P1, PT, R69, R185, PT ;  /* 0x000000b94500720c */ /* 0x000fe40003f26270 */
[----:B------:R-:W-:Y:S02]  /*4fd0*/  FSEL R89, R89, -INF , !P5 ;  /* 0xff80000059597808 */ /* 0x000fe40006800000 */
[----:B------:R-:W-:-:S02]  /*4fe0*/  FSEL R14, R129, -INF , P2 ;  /* 0xff800000810e7808 */ /* 0x000fc40001000000 */
[----:B------:R-:W-:Y:S02]  /*4ff0*/  FSEL R83, R83, -INF , P4 ;  /* 0xff80000053537808 */ /* 0x000fe40002000000 */
[C---:B------:R-:W-:Y:S02]  /*5000*/  ISETP.GE.AND P5, PT, R69.reuse, R184, PT ;  /* 0x000000b84500720c */ /* 0x040fe40003fa6270 */
[C---:B------:R-:W-:Y:S02]  /*5010*/  ISETP.GE.AND P2, PT, R69.reuse, R183, PT ;  /* 0x000000b74500720c */ /* 0x040fe40003f46270 */
[----:B------:R-:W-:Y:S02]  /*5020*/  ISETP.GE.AND P4, PT, R69, R182, PT ;  /* 0x000000b64500720c */ /* 0x000fe40003f86270 */
[----:B------:R-:W-:Y:S02]  /*5030*/  FSEL R69, R81, -INF , P1 ;  /* 0xff80000051457808 */ /* 0x000fe40000800000 */
        /* <DEDUP_REMOVED lines=35> */
[----:B------:R-:W-:-:S02]  /*5270*/  FSEL R13, R13, -INF , P1 ;  /* 0xff8000000d0d7808 */ /* 0x000fc40000800000 */
[----:B------:R-:W-:Y:S02]  /*5280*/  IABS R39, R39 ;  /* 0x0000002700277213 */ /* 0x000fe40000000000 */
[C---:B------:R-:W-:Y:S02]  /*5290*/  ISETP.GE.AND P1, PT, R118.reuse, R185, PT ;  /* 0x000000b97600720c */ /* 0x040fe40003f26270 */
[----:B------:R-:W-:Y:S02]  /*52a0*/  FSEL R75, R75, -INF , !P3 ;  /* 0xff8000004b4b7808 */ /* 0x000fe40005800000 */
[----:B------:R-:W-:Y:S02]  /*52b0*/  FSEL R13, R13, -INF , !P5 ;  /* 0xff8000000d0d7808 */ /* 0x000fe40006800000 */
[----:B------:R-:W-:Y:S02]  /*52c0*/  FSEL R65, R65, -INF , P2 ;  /* 0xff80000041417808 */ /* 0x000fe40001000000 */
[----:B------:R-:W-:-:S02]  /*52d0*/  ISETP.GE.AND P3, PT, R118, R184, PT ;  /* 0x000000b87600720c */ /* 0x000fc40003f66270 */
[C---:B------:R-:W-:Y:S02]  /*52e0*/  ISETP.GE.AND P5, PT, R118.reuse, R183, PT ;  /* 0x000000b77600720c */ /* 0x040fe40003fa6270 */
[----:B------:R-:W-:Y:S01]  /*52f0*/  ISETP.GE.AND P2, PT, R118, R182, PT ;  /* 0x000000b67600720c */ /* 0x000fe20003f46270 */
[----:B------:R-:W-:Y:S01]  /*5300*/  VIADD R118, R100, 0x21 ;  /* 0x0000002164767836 */ /* 0x000fe20000000000 */
[----:B------:R-:W-:Y:S02]  /*5310*/  FSEL R128, R73, -INF , P1 ;  /* 0xff80000049807808 */ /* 0x000fe40000800000 */
[----:B------:R-:W-:Y:S02]  /*5320*/  I2FP.F32.S32 R39, R39 ;  /* 0x0000002700277245 */ /* 0x000fe40000201400 */
[----:B------:R-:W-:Y:S02]  /*5330*/  FSEL R73, R65, -INF , !P4 ;  /* 0xff80000041497808 */ /* 0x000fe40006000000 */
[----:B------:R-:W-:Y:S01]  /*5340*/  FSEL R65, R128, -INF , !P3 ;  /* 0xff80000080417808 */ /* 0x000fe20005800000 */
[----:B------:R-:W-:Y:S01]  /*5350*/  FFMA.FTZ R46, -R173, R39, R46 ;  /* 0x00000027ad2e7223 */ /* 0x000fe2000001012e */
        /* <DEDUP_REMOVED lines=8> */
[----:B------:R-:W-:Y:S02]  /*53e0*/  IABS R123, R123 ;  /* 0x0000007b007b7213 */ /* 0x000fe40000000000 */
[----:B------:R-:W-:-:S02]  /*53f0*/  ISETP.GE.AND P1, PT, R118, R185, PT ;  /* 0x000000b97600720c */ /* 0x000fc40003f26270 */
[----:B------:R-:W-:Y:S02]  /*5400*/  FSEL R111, R111, -INF , !P2 ;  /* 0xff8000006f6f7808 */ /* 0x000fe40005000000 */
[----:B------:R-:W-:Y:S01]  /*5410*/  FSEL R203, R108, -INF , !P4 ;  /* 0xff8000006ccb7808 */ /* 0x000fe20006000000 */
[----:B------:R-:W-:Y:S01]  /*5420*/  VIADD R108, R100, 0x29 ;  /* 0x00000029646c7836 */ /* 0x000fe20000000000 */
[----:B------:R-:W-:Y:S02]  /*5430*/  FSEL R120, R120, -INF , P3 ;  /* 0xff80000078787808 */ /* 0x000fe40001800000 */
[C---:B------:R-:W-:Y:S02]  /*5440*/  ISETP.GE.AND P2, PT, R118.reuse, R184, PT ;  /* 0x000000b87600720c */ /* 0x040fe40003f46270 */
[C---:B------:R-:W-:Y:S02]  /*5450*/  ISETP.GE.AND P4, PT, R118.reuse, R183, PT ;  /* 0x000000b77600720c */ /* 0x040fe40003f86270 */
[----:B------:R-:W-:-:S02]  /*5460*/  ISETP.GE.AND P3, PT, R118, R182, PT ;  /* 0x000000b67600720c */ /* 0x000fc40003f66270 */
[----:B------:R-:W-:Y:S02]  /*5470*/  FSEL R105, R105, -INF , P1 ;  /* 0xff80000069697808 */ /* 0x000fe40000800000 */
[----:B------:R-:W-:Y:S02]  /*5480*/  IABS R121, R121 ;  /* 0x0000007900797213 */ /* 0x000fe40000000000 */
[----:B------:R-:W-:Y:S02]  /*5490*/  I2FP.F32.S32 R118, R123 ;  /* 0x0000007b00767245 */ /* 0x000fe40000201400 */
[----:B------:R-:W-:Y:S02]  /*54a0*/  IABS R122, R122 ;  /* 0x0000007a007a7213 */ /* 0x000fe40000000000 */
[----:B------:R-:W-:Y:S01]  /*54b0*/  FSEL R201, R105, -INF , !P2 ;  /* 0xff80000069c97808 */ /* 0x000fe20005000000 */
[----:B------:R-:W-:Y:S01]  /*54c0*/  VIADD R105, R100, 0x30 ;  /* 0x0000003064697836 */ /* 0x000fe20000000000 */
[----:B------:R-:W-:Y:S01]  /*54d0*/  I2FP.F32.S32 R121, R121 ;  /* 0x0000007900797245 */ /* 0x000fe20000201400 */
[----:B------:R-:W-:Y:S01]  /*54e0*/  FFMA.FTZ R61, -R173, R118, R61 ;  /* 0x00000076ad3d7223 */ /* 0x000fe2000001013d */
[----:B------:R-:W-:-:S02]  /*54f0*/  FSEL R116, R116, -INF , P4 ;  /* 0xff80000074747808 */ /* 0x000fc40002000000 */
[----:B------:R-:W-:Y:S01]  /*5500*/  FSEL R205, R120, -INF , !P5 ;  /* 0xff80000078cd7808 */ /* 0x000fe20006800000 */
[C---:B------:R-:W-:Y:S01]  /*5510*/  FFMA.FTZ R56, -R173.reuse, R121, R56 ;  /* 0x00000079ad387223 */ /* 0x040fe20000010138 */
[----:B------:R-:W-:Y:S02]  /*5520*/  I2FP.F32.S32 R122, R122 ;  /* 0x0000007a007a7245 */ /* 0x000fe40000201400 */
[----:B------:R-:W-:Y:S02]  /*5530*/  ISETP.GE.AND P5, PT, R108, R185, PT ;  /* 0x000000b96c00720c */ /* 0x000fe40003fa6270 */
[----:B------:R-:W-:Y:S01]  /*5540*/  IABS R119, R119 ;  /* 0x0000007700777213 */ /* 0x000fe20000000000 */
[----:B------:R-:W-:Y:S01]  /*5550*/  FFMA.FTZ R63, -R173, R122, R63 ;  /* 0x0000007aad3f7223 */ /* 0x000fe2000001013f */
[----:B------:R-:W-:Y:S02]  /*5560*/  FSEL R207, R116, -INF , !P3 ;  /* 0xff80000074cf7808 */ /* 0x000fe40005800000 */
[----:B------:R-:W-:-:S02]  /*5570*/  ISETP.GE.AND P3, PT, R105, R185, PT ;  /* 0x000000b96900720c */ /* 0x000fc40003f66270 */
[C---:B------:R-:W-:Y:S02]  /*5580*/  ISETP.GE.AND P1, PT, R108.reuse, R184, PT ;  /* 0x000000b86c00720c */ /* 0x040fe40003f26270 */
[----:B------:R-:W-:Y:S02]  /*5590*/  FSEL R61, R61, -INF , P5 ;  /* 0xff8000003d3d7808 */ /* 0x000fe40002800000 */
[----:B------:R-:W-:Y:S02]  /*55a0*/  I2FP.F32.S32 R119, R119 ;  /* 0x0000007700777245 */ /* 0x000fe40000201400 */
[----:B------:R-:W-:Y:S02]  /*55b0*/  IABS R115, R115 ;  /* 0x0000007300737213 */ /* 0x000fe40000000000 */
[----:B------:R-:W-:Y:S01]  /*55c0*/  ISETP.GE.AND P2, PT, R108, R183, PT ;  /* 0x000000b76c00720c */ /* 0x000fe20003f46270 */
[----:B------:R-:W-:Y:S01]  /*55d0*/  FFMA.FTZ R58, -R173, R119, R58 ;  /* 0x00000077ad3a7223 */ /* 0x000fe2000001013a */
[----:B------:R-:W-:-:S02]  /*55e0*/  FSEL R133, R56, -INF , P3 ;  /* 0xff80000038857808 */ /* 0x000fc40001800000 */
[----:B------:R-:W-:Y:S01]  /*55f0*/  FSEL R137, R61, -INF , !P1 ;  /* 0xff8000003d897808 */ /* 0x000fe20004800000 */
[----:B------:R-:W-:Y:S01]  /*5600*/  VIADD R61, R100, 0x31 ;  /* 0x00000031643d7836 */ /* 0x000fe20000000000 */
[----:B------:R-:W-:Y:S02]  /*5610*/  I2FP.F32.S32 R56, R115 ;  /* 0x0000007300387245 */ /* 0x000fe40000201400 */
[----:B------:R-:W-:Y:S02]  /*5620*/  ISETP.GE.AND P4, PT, R108, R182, PT ;  /* 0x000000b66c00720c */ /* 0x000fe40003f86270 */
[----:B------:R-:W-:Y:S01]  /*5630*/  FSEL R63, R63, -INF , P2 ;  /* 0xff8000003f3f7808 */ /* 0x000fe20001000000 */
[----:B------:R-:W-:Y:S01]  /*5640*/  FFMA.FTZ R56, -R173, R56, R57 ;  /* 0x00000038ad387223 */ /* 0x000fe20000010139 */
[----:B------:R-:W-:Y:S01]  /*5650*/  IABS R114, R114 ;  /* 0x0000007200727213 */ /* 0x000fe20000000000 */
[----:B------:R-:W-:Y:S01]  /*5660*/  VIADD R57, R100, 0x38 ;  /* 0x0000003864397836 */ /* 0x000fe20000000000 */
[----:B------:R-:W-:-:S02]  /*5670*/  IABS R113, R113 ;  /* 0x0000007100717213 */ /* 0x000fc40000000000 */
[C---:B------:R-:W-:Y:S02]  /*5680*/  ISETP.GE.AND P1, PT, R105.reuse, R183, PT ;  /* 0x000000b76900720c */ /* 0x040fe40003f26270 */
[----:B------:R-:W-:Y:S02]  /*5690*/  ISETP.GE.AND P5, PT, R105, R184, PT ;  /* 0x000000b86900720c */ /* 0x000fe40003fa6270 */
[----:B------:R-:W-:Y:S02]  /*56a0*/  FSEL R209, R63, -INF , !P4 ;  /* 0xff8000003fd17808 */ /* 0x000fe40006000000 */
[----:B------:R-:W-:Y:S02]  /*56b0*/  I2FP.F32.S32 R114, R114 ;  /* 0x0000007200727245 */ /* 0x000fe40000201400 */
[----:B------:R-:W-:Y:S02]  /*56c0*/  I2FP.F32.S32 R113, R113 ;  /* 0x0000007100717245 */ /* 0x000fe40000201400 */
[----:B------:R-:W-:Y:S01]  /*56d0*/  ISETP.GE.AND P2, PT, R105, R182, PT ;  /* 0x000000b66900720c */ /* 0x000fe20003f46270 */
[----:B------:R-:W-:Y:S01]  /*56e0*/  FFMA.FTZ R59, -R173, R114, R59 ;  /* 0x00000072ad3b7223 */ /* 0x000fe2000001013b */
[----:B------:R-:W-:Y:S01]  /*56f0*/  ISETP.GE.AND P4, PT, R61, R185, PT ;  /* 0x000000b93d00720c */ /* 0x000fe20003f86270 */
[----:B------:R-:W-:Y:S01]  /*5700*/  FFMA.FTZ R52, -R173, R113, R52 ;  /* 0x00000071ad347223 */ /* 0x000fe20000010134 */
[----:B------:R-:W-:-:S02]  /*5710*/  FSEL R58, R58, -INF , P1 ;  /* 0xff8000003a3a7808 */ /* 0x000fc40000800000 */
[----:B------:R-:W-:Y:S02]  /*5720*/  IABS R112, R112 ;  /* 0x0000007000707213 */ /* 0x000fe40000000000 */
[----:B------:R-:W-:Y:S02]  /*5730*/  FSEL R133, R133, -INF , !P5 ;  /* 0xff80000085857808 */ /* 0x000fe40006800000 */
[C---:B------:R-:W-:Y:S02]  /*5740*/  ISETP.GE.AND P3, PT, R61.reuse, R184, PT ;  /* 0x000000b83d00720c */ /* 0x040fe40003f66270 */
[C---:B------:R-:W-:Y:S02]  /*5750*/  ISETP.GE.AND P5, PT, R61.reuse, R183, PT ;  /* 0x000000b73d00720c */ /* 0x040fe40003fa6270 */
[----:B------:R-:W-:Y:S02]  /*5760*/  ISETP.GE.AND P1, PT, R61, R182, PT ;  /* 0x000000b63d00720c */ /* 0x000fe40003f26270 */
[----:B------:R-:W-:-:S02]  /*5770*/  FSEL R131, R58, -INF , !P2 ;  /* 0xff8000003a837808 */ /* 0x000fc40005000000 */
[----:B------:R-:W-:Y:S02]  /*5780*/  FSEL R56, R56, -INF , P4 ;  /* 0xff80000038387808 */ /* 0x000fe40002000000 */
[----:B------:R-:W-:Y:S02]  /*5790*/  I2FP.F32.S32 R61, R112 ;  /* 0x00000070003d7245 */ /* 0x000fe40000201400 */
[----:B------:R-:W-:Y:S02]  /*57a0*/  IABS R110, R110 ;  /* 0x0000006e006e7213 */ /* 0x000fe40000000000 */
[----:B------:R-:W-:Y:S01]  /*57b0*/  ISETP.GE.AND P2, PT, R57, R185, PT ;  /* 0x000000b93900720c */ /* 0x000fe20003f46270 */
[----:B------:R-:W-:Y:S01]  /*57c0*/  FFMA.FTZ R54, -R173, R61, R54 ;  /* 0x0000003dad367223 */ /* 0x000fe20000010136 */
[----:B------:R-:W-:Y:S01]  /*57d0*/  FSEL R193, R56, -INF , !P3 ;  /* 0xff80000038c17808 */ /* 0x000fe20005800000 */
[----:B------:R-:W-:Y:S01]  /*57e0*/  VIADD R56, R100, 0x39 ;  /* 0x0000003964387836 */ /* 0x000fe20000000000 */
[----:B------:R-:W-:-:S02]  /*57f0*/  IABS R109, R109 ;  /* 0x0000006d006d7213 */ /* 0x000fc40000000000 */
[----:B------:R-:W-:Y:S02]  /*5800*/  I2FP.F32.S32 R110, R110 ;  /* 0x0000006e006e7245 */ /* 0x000fe40000201400 */
[----:B------:R-:W-:Y:S02]  /*5810*/  ISETP.GE.AND P4, PT, R57, R184, PT ;  /* 0x000000b83900720c */ /* 0x000fe40003f86270 */
[----:B------:R-:W-:Y:S01]  /*5820*/  FSEL R59, R59, -INF , P5 ;  /* 0xff8000003b3b7808 */ /* 0x000fe20002800000 */
[----:B------:R-:W-:Y:S01]  /*5830*/  FFMA.FTZ R53, -R173, R110, R53 ;  /* 0x0000006ead357223 */ /* 0x000fe20000010135 */
[----:B------:R-:W-:Y:S02]  /*5840*/  FSEL R52, R52, -INF , P2 ;  /* 0xff80000034347808 */ /* 0x000fe40001000000 */
[----:B------:R-:W-:Y:S02]  /*5850*/  IABS R107, R107 ;  /* 0x0000006b006b7213 */ /* 0x000fe40000000000 */
[----:B------:R-:W-:-:S02]  /*5860*/  ISETP.GE.AND P3, PT, R57, R183, PT ;  /* 0x000000b73900720c */ /* 0x000fc40003f66270 */
[----:B------:R-:W-:Y:S02]  /*5870*/  I2FP.F32.S32 R58, R109 ;  /* 0x0000006d003a7245 */ /* 0x000fe40000201400 */
[----:B------:R-:W-:Y:S02]  /*5880*/  FSEL R135, R59, -INF , !P1 ;  /* 0xff8000003b877808 */ /* 0x000fe40004800000 */
[----:B------:R-:W-:Y:S01]  /*5890*/  FSEL R195, R52, -INF , !P4 ;  /* 0xff80000034c37808 */ /* 0x000fe20006000000 */
[----:B------:R-:W-:Y:S01]  /*58a0*/  VIADD R52, R100, 0x40 ;  /* 0x0000004064347836 */ /* 0x000fe20000000000 */
[----:B------:R-:W-:Y:S01]  /*58b0*/  I2FP.F32.S32 R107, R107 ;  /* 0x0000006b006b7245 */ /* 0x000fe20000201400 */
[----:B------:R-:W-:Y:S01]  /*58c0*/  FFMA.FTZ R55, -R173, R58, R55 ;  /* 0x0000003aad377223 */ /* 0x000fe20000010137 */
[----:B------:R-:W-:Y:S02]  /*58d0*/  ISETP.GE.AND P5, PT, R57, R182, PT ;  /* 0x000000b63900720c */ /* 0x000fe40003fa6270 */
[----:B------:R-:W-:Y:S01]  /*58e0*/  ISETP.GE.AND P1, PT, R56, R185, PT ;  /* 0x000000b93800720c */ /* 0x000fe20003f26270 */
[----:B------:R-:W-:Y:S01]  /*58f0*/  FFMA.FTZ R48, -R173, R107, R48 ;  /* 0x0000006bad307223 */ /* 0x000fe20000010130 */
[----:B------:R-:W-:-:S02]  /*5900*/  FSEL R54, R54, -INF , P3 ;  /* 0xff80000036367808 */ /* 0x000fc40001800000 */
[----:B------:R-:W-:Y:S02]  /*5910*/  IABS R106, R106 ;  /* 0x0000006a006a7213 */ /* 0x000fe40000000000 */
[C---:B------:R-:W-:Y:S02]  /*5920*/  ISETP.GE.AND P2, PT, R56.reuse, R184, PT ;  /* 0x000000b83800720c */ /* 0x040fe40003f46270 */
[----:B------:R-:W-:Y:S02]  /*5930*/  ISETP.GE.AND P4, PT, R56, R183, PT ;  /* 0x000000b73800720c */ /* 0x000fe40003f86270 */
[----:B------:R-:W-:Y:S02]  /*5940*/  FSEL R197, R54, -INF , !P5 ;  /* 0xff80000036c57808 */ /* 0x000fe40006800000 */
[----:B------:R-:W-:Y:S02]  /*5950*/  FSEL R53, R53, -INF , P1 ;  /* 0xff80000035357808 */ /* 0x000fe40000800000 */
[----:B------:R-:W-:-:S02]  /*5960*/  I2FP.F32.S32 R57, R106 ;  /* 0x0000006a00397245 */ /* 0x000fc40000201400 */
[C---:B------:R-:W-:Y:S02]  /*5970*/  ISETP.GE.AND P5, PT, R52.reuse, R185, PT ;  /* 0x000000b93400720c */ /* 0x040fe40003fa6270 */
[----:B------:R-:W-:Y:S01]  /*5980*/  IABS R104, R104 ;  /* 0x0000006800687213 */ /* 0x000fe20000000000 */
        /* <DEDUP_REMOVED lines=8> */
[----:B------:R-:W-:Y:S02]  /*5a10*/  FSEL R48, R48, -INF , P5 ;  /* 0xff80000030307808 */ /* 0x000fe40002800000 */
[----:B------:R-:W-:Y:S02]  /*5a20*/  I2FP.F32.S32 R104, R104 ;  /* 0x0000006800687245 */ /* 0x000fe40000201400 */
[----:B------:R-:W-:Y:S02]  /*5a30*/  IABS R102, R102 ;  /* 0x0000006600667213 */ /* 0x000fe40000000000 */
[----:B------:R-:W-:Y:S01]  /*5a40*/  ISETP.GE.AND P3, PT, R56, R182, PT ;  /* 0x000000b63800720c */ /* 0x000fe20003f66270 */
[----:B------:R-:W-:Y:S01]  /*5a50*/  FFMA.FTZ R49, -R173, R104, R49 ;  /* 0x00000068ad317223 */ /* 0x000fe20000010131 */
[----:B------:R-:W-:-:S02]  /*5a60*/  I2FP.F32.S32 R54, R103 ;  /* 0x0000006700367245 */ /* 0x000fc40000201400 */
[----:B------:R-:W-:Y:S01]  /*5a70*/  FSEL R139, R48, -INF , !P1 ;  /* 0xff800000308b7808 */ /* 0x000fe20004800000 */
[----:B------:R-:W-:Y:S01]  /*5a80*/  VIADD R48, R100, 0x48 ;  /* 0x0000004864307836 */ /* 0x000fe20000000000 */
[----:B------:R-:W-:Y:S01]  /*5a90*/  I2FP.F32.S32 R102, R102 ;  /* 0x0000006600667245 */ /* 0x000fe20000201400 */
[----:B------:R-:W-:Y:S01]  /*5aa0*/  FFMA.FTZ R51, -R173, R54, R51 ;  /* 0x00000036ad337223 */ /* 0x000fe20000010133 */
[----:B------:R-:W-:Y:S02]  /*5ab0*/  FSEL R199, R55, -INF , !P3 ;  /* 0xff80000037c77808 */ /* 0x000fe40005800000 */
[----:B------:R-:W-:Y:S01]  /*5ac0*/  FSEL R50, R50, -INF , P2 ;  /* 0xff80000032327808 */ /* 0x000fe20001000000 */
[----:B------:R-:W-:Y:S01]  /*5ad0*/  FFMA.FTZ R44, -R173, R102, R44 ;  /* 0x00000066ad2c7223 */ /* 0x000fe2000001012c */
[----:B------:R-:W-:Y:S02]  /*5ae0*/  ISETP.GE.AND P3, PT, R52, R185, PT ;  /* 0x000000b93400720c */ /* 0x000fe40003f66270 */
[----:B------:R-:W-:-:S02]  /*5af0*/  FSEL R141, R50, -INF , !P4 ;  /* 0xff800000328d7808 */ /* 0x000fc40006000000 */
[C---:B------:R-:W-:Y:S02]  /*5b00*/  ISETP.GE.AND P5, PT, R52.reuse, R184, PT ;  /* 0x000000b83400720c */ /* 0x040fe40003fa6270 */
[----:B------:R-:W-:Y:S02]  /*5b10*/  ISETP.GE.AND P1, PT, R52, R183, PT ;  /* 0x000000b73400720c */ /* 0x000fe40003f26270 */
[----:B------:R-:W-:Y:S02]  /*5b20*/  ISETP.GE.AND P4, PT, R48, R185, PT ;  /* 0x000000b93000720c */ /* 0x000fe40003f86270 */
[----:B------:R-:W-:Y:S02]  /*5b30*/  FSEL R49, R49, -INF , P3 ;  /* 0xff80000031317808 */ /* 0x000fe40001800000 */
[----:B------:R-:W-:Y:S02]  /*5b40*/  IABS R101, R101 ;  /* 0x0000006500657213 */ /* 0x000fe40000000000 */
[----:B------:R-:W-:-:S02]  /*5b50*/  FSEL R145, R49, -INF , !P5 ;  /* 0xff80000031917808 */ /* 0x000fc40006800000 */
[----:B------:R-:W-:Y:S02]  /*5b60*/  FSEL R51, R51, -INF , P1 ;  /* 0xff80000033337808 */ /* 0x000fe40000800000 */
[----:B------:R-:W-:Y:S02]  /*5b70*/  FSEL R149, R44, -INF , P4 ;  /* 0xff8000002c957808 */ /* 0x000fe40002000000 */
[C---:B------:R-:W-:Y:S02]  /*5b80*/  ISETP.GE.AND P3, PT, R48.reuse, R184, PT ;  /* 0x000000b83000720c */ /* 0x040fe40003f66270 */
[C---:B------:R-:W-:Y:S02]  /*5b90*/  ISETP.GE.AND P5, PT, R48.reuse, R183, PT ;  /* 0x000000b73000720c */ /* 0x040fe40003fa6270 */
[----:B------:R-:W-:Y:S01]  /*5ba0*/  ISETP.GE.AND P1, PT, R48, R182, PT ;  /* 0x000000b63000720c */ /* 0x000fe20003f26270 */
[----:B------:R-:W-:Y:S01]  /*5bb0*/  VIADD R48, R100, 0x49 ;  /* 0x0000004964307836 */ /* 0x000fe20000000000 */
[----:B------:R-:W-:-:S02]  /*5bc0*/  I2FP.F32.S32 R44, R101 ;  /* 0x00000065002c7245 */ /* 0x000fc40000201400 */
[----:B------:R-:W-:Y:S02]  /*5bd0*/  ISETP.GE.AND P2, PT, R52, R182, PT ;  /* 0x000000b63400720c */ /* 0x000fe40003f46270 */
[----:B------:R-:W-:Y:S02]  /*5be0*/  IABS R99, R99 ;  /* 0x0000006300637213 */ /* 0x000fe40000000000 */
[----:B------:R-:W-:Y:S01]  /*5bf0*/  IABS R98, R98 ;  /* 0x0000006200627213 */ /* 0x000fe20000000000 */
[----:B------:R-:W-:Y:S01]  /*5c00*/  FFMA.FTZ R44, -R173, R44, R45 ;  /* 0x0000002cad2c7223 */ /* 0x000fe2000001012d */
[----:B------:R-:W-:Y:S02]  /*5c10*/  FSEL R147, R51, -INF , !P2 ;  /* 0xff80000033937808 */ /* 0x000fe40005000000 */
[----:B------:R-:W-:Y:S02]  /*5c20*/  I2FP.F32.S32 R50, R99 ;  /* 0x0000006300327245 */ /* 0x000fe40000201400 */
[----:B------:R-:W-:Y:S01]  /*5c30*/  ISETP.GE.AND P2, PT, R48, R185, PT ;  /* 0x000000b93000720c */ /* 0x000fe20003f46270 */
[----:B------:R-:W-:Y:S01]  /*5c40*/  VIADD R45, R100, 0x50 ;  /* 0x00000050642d7836 */ /* 0x000fe20000000000 */
[----:B------:R-:W-:-:S02]  /*5c50*/  IABS R97, R97 ;  /* 0x0000006100617213 */ /* 0x000fc40000000000 */
[----:B------:R-:W-:Y:S02]  /*5c60*/  I2FP.F32.S32 R98, R98 ;  /* 0x0000006200627245 */ /* 0x000fe40000201400 */
[----:B------:R-:W-:Y:S01]  /*5c70*/  FSEL R46, R46, -INF , P5 ;  /* 0xff8000002e2e7808 */ /* 0x000fe20002800000 */
[----:B------:R-:W-:Y:S01]  /*5c80*/  FFMA.FTZ R47, -R173, R50, R47 ;  /* 0x00000032ad2f7223 */ /* 0x000fe2000001012f */
[----:B------:R-:W-:Y:S02]  /*5c90*/  ISETP.GE.AND P4, PT, R48, R184, PT ;  /* 0x000000b83000720c */ /* 0x000fe40003f86270 */
[----:B------:R-:W-:Y:S02]  /*5ca0*/  FSEL R149, R149, -INF , !P3 ;  /* 0xff80000095957808 */ /* 0x000fe40005800000 */
[----:B------:R-:W-:Y:S02]  /*5cb0*/  FSEL R44, R44, -INF , P2 ;  /* 0xff8000002c2c7808 */ /* 0x000fe40001000000 */
[----:B------:R-:W-:Y:S01]  /*5cc0*/  IABS R96, R96 ;  /* 0x0000006000607213 */ /* 0x000fe20000000000 */
[----:B------:R-:W-:Y:S01]  /*5cd0*/  FFMA.FTZ R40, -R173, R98, R40 ;  /* 0x00000062ad287223 */ /* 0x000fe20000010128 */
[----:B------:R-:W-:-:S02]  /*5ce0*/  ISETP.GE.AND P3, PT, R48, R183, PT ;  /* 0x000000b73000720c */ /* 0x000fc40003f66270 */
[----:B------:R-:W-:Y:S02]  /*5cf0*/  I2FP.F32.S32 R97, R97 ;  /* 0x0000006100617245 */ /* 0x000fe40000201400 */
[----:B------:R-:W-:Y:S02]  /*5d00*/  FSEL R151, R46, -INF , !P1 ;  /* 0xff8000002e977808 */ /* 0x000fe40004800000 */
[----:B------:R-:W-:Y:S02]  /*5d10*/  ISETP.GE.AND P1, PT, R45, R185, PT ;  /* 0x000000b92d00720c */ /* 0x000fe40003f26270 */
[----:B------:R-:W-:Y:S01]  /*5d20*/  FSEL R143, R44, -INF , !P4 ;  /* 0xff8000002c8f7808 */ /* 0x000fe20006000000 */
[----:B------:R-:W-:Y:S01]  /*5d30*/  VIADD R44, R100, 0x51 ;  /* 0x00000051642c7836 */ /* 0x000fe20000000000 */
[----:B------:R-:W-:Y:S02]  /*5d40*/  IABS R95, R95 ;  /* 0x0000005f005f7213 */ /* 0x000fe40000000000 */
[----:B------:R-:W-:Y:S01]  /*5d50*/  I2FP.F32.S32 R96, R96 ;  /* 0x0000006000607245 */ /* 0x000fe20000201400 */
[----:B------:R-:W-:Y:S01]  /*5d60*/  FFMA.FTZ R42, -R173, R97, R42 ;  /* 0x00000061ad2a7223 */ /* 0x000fe2000001012a */
[----:B------:R-:W-:-:S02]  /*5d70*/  ISETP.GE.AND P5, PT, R48, R182, PT ;  /* 0x000000b63000720c */ /* 0x000fc40003fa6270 */
[----:B------:R-:W-:Y:S02]  /*5d80*/  FSEL R47, R47, -INF , P3 ;  /* 0xff8000002f2f7808 */ /* 0x000fe40001800000 */
[C---:B------:R-:W-:Y:S02]  /*5d90*/  ISETP.GE.AND P2, PT, R45.reuse, R184, PT ;  /* 0x000000b82d00720c */ /* 0x040fe40003f46270 */
[----:B------:R-:W-:Y:S02]  /*5da0*/  ISETP.GE.AND P4, PT, R45, R183, PT ;  /* 0x000000b72d00720c */ /* 0x000fe40003f86270 */
[----:B------:R-:W-:Y:S01]  /*5db0*/  FSEL R40, R40, -INF , P1 ;  /* 0xff80000028287808 */ /* 0x000fe20000800000 */
[----:B------:R-:W-:Y:S01]  /*5dc0*/  FFMA.FTZ R41, -R173, R96, R41 ;  /* 0x00000060ad297223 */ /* 0x000fe20000010129 */
[----:B------:R-:W-:Y:S02]  /*5dd0*/  I2FP.F32.S32 R46, R95 ;  /* 0x0000005f002e7245 */ /* 0x000fe40000201400 */
[----:B------:R-:W-:-:S02]  /*5de0*/  FSEL R189, R47, -INF , !P5 ;  /* 0xff8000002fbd7808 */ /* 0x000fc40006800000 */
[----:B------:R-:W-:Y:S02]  /*5df0*/  IABS R94, R94 ;  /* 0x0000005e005e7213 */ /* 0x000fe40000000000 */
[----:B------:R-:W-:Y:S02]  /*5e00*/  ISETP.GE.AND P5, PT, R44, R185, PT ;  /* 0x000000b92c00720c */ /* 0x000fe40003fa6270 */
[----:B------:R-:W-:Y:S02]  /*5e10*/  FSEL R63, R40, -INF , !P2 ;  /* 0xff800000283f7808 */ /* 0x000fe40005000000 */
[----:B------:R-:W-:Y:S01]  /*5e20*/  FSEL R42, R42, -INF , P4 ;  /* 0xff8000002a2a7808 */ /* 0x000fe20002000000 */
[----:B------:R-:W-:Y:S01]  /*5e30*/  FFMA.FTZ R43, -R173, R46, R43 ;  /* 0x0000002ead2b7223 */ /* 0x000fe2000001012b */
[C---:B------:R-:W-:Y:S02]  /*5e40*/  ISETP.GE.AND P1, PT, R44.reuse, R184, PT ;  /* 0x000000b82c00720c */ /* 0x040fe40003f26270 */
[----:B------:R-:W-:-:S02]  /*5e50*/  ISETP.GE.AND P2, PT, R44, R183, PT ;  /* 0x000000b72c00720c */ /* 0x000fc40003f46270 */
[----:B------:R-:W-:Y:S01]  /*5e60*/  ISETP.GE.AND P4, PT, R44, R182, PT ;  /* 0x000000b62c00720c */ /* 0x000fe20003f86270 */
[----:B------:R-:W-:Y:S01]  /*5e70*/  VIADD R40, R100, 0x58 ;  /* 0x0000005864287836 */ /* 0x000fe20000000000 */
[----:B------:R-:W-:Y:S02]  /*5e80*/  IABS R44, R67 ;  /* 0x00000043002c7213 */ /* 0x000fe40000000000 */
[----:B------:R-:W-:Y:S02]  /*5e90*/  I2FP.F32.S32 R94, R94 ;  /* 0x0000005e005e7245 */ /* 0x000fe40000201400 */
[----:B------:R-:W-:Y:S02]  /*5ea0*/  ISETP.GE.AND P3, PT, R45, R182, PT ;  /* 0x000000b62d00720c */ /* 0x000fe40003f66270 */
[----:B------:R-:W-:Y:S02]  /*5eb0*/  FSEL R41, R41, -INF , P5 ;  /* 0xff80000029297808 */ /* 0x000fe40002800000 */
[----:B------:R-:W-:Y:S01]  /*5ec0*/  IABS R93, R93 ;  /* 0x0000005d005d7213 */ /* 0x000fe20000000000 */
[----:B------:R-:W-:Y:S01]  /*5ed0*/  FFMA.FTZ R84, -R173, R94, R84 ;  /* 0x0000005ead547223 */ /* 0x000fe20000010154 */
[----:B------:R-:W-:-:S02]  /*5ee0*/  I2FP.F32.S32 R45, R44 ;  /* 0x0000002c002d7245 */ /* 0x000fc40000201400 */
        /* <DEDUP_REMOVED lines=8> */
[----:B------:R-:W-:Y:S02]  /*5f70*/  IABS R92, R92 ;  /* 0x0000005c005c7213 */ /* 0x000fe40000000000 */
[----:B------:R-:W-:Y:S01]  /*5f80*/  I2FP.F32.S32 R42, R93 ;  /* 0x0000005d002a7245 */ /* 0x000fe20000201400 */
[C---:B------:R-:W-:Y:S01]  /*5f90*/  FFMA.FTZ R45, -R173.reuse, R45, R86 ;  /* 0x0000002dad2d7223 */ /* 0x040fe20000010156 */
[----:B------:R-:W-:Y:S02]  /*5fa0*/  FSEL R84, R84, -INF , P3 ;  /* 0xff80000054547808 */ /* 0x000fe40001800000 */
[----:B------:R-:W-:Y:S01]  /*5fb0*/  I2FP.F32.S32 R92, R92 ;  /* 0x0000005c005c7245 */ /* 0x000fe20000201400 */
[----:B------:R-:W-:Y:S01]  /*5fc0*/  FFMA.FTZ R42, -R173, R42, R85 ;  /* 0x0000002aad2a7223 */ /* 0x000fe20000010155 */
[----:B------:R-:W-:-:S02]  /*5fd0*/  FSEL R107, R43, -INF , !P4 ;  /* 0xff8000002b6b7808 */ /* 0x000fc40006000000 */
[----:B------:R-:W-:Y:S02]  /*5fe0*/  ISETP.GE.AND P4, PT, R40, R185, PT ;  /* 0x000000b92800720c */ /* 0x000fe40003f86270 */
        /* <DEDUP_REMOVED lines=8> */
[----:B------:R-:W-:Y:S02]  /*6070*/  FSEL R42, R42, -INF , P4 ;  /* 0xff8000002a2a7808 */ /* 0x000fe40002000000 */
[----:B------:R-:W-:Y:S02]  /*6080*/  I2FP.F32.S32 R91, R91 ;  /* 0x0000005b005b7245 */ /* 0x000fe40000201400 */
[----:B------:R-:W-:Y:S02]  /*6090*/  IABS R88, R88 ;  /* 0x0000005800587213 */ /* 0x000fe40000000000 */
[----:B------:R-:W-:Y:S01]  /*60a0*/  IABS R90, R90 ;  /* 0x0000005a005a7213 */ /* 0x000fe20000000000 */
[----:B------:R-:W-:Y:S01]  /*60b0*/  FFMA.FTZ R32, -R173, R91, R32 ;  /* 0x0000005bad207223 */ /* 0x000fe20000010120 */
        /* <DEDUP_REMOVED lines=8> */
[----:B------:R-:W-:-:S02]  /*6140*/  I2FP.F32.S32 R88, R88 ;  /* 0x0000005800587245 */ /* 0x000fc40000201400 */
[----:B------:R-:W-:Y:S02]  /*6150*/  I2FP.F32.S32 R41, R90 ;  /* 0x0000005a00297245 */ /* 0x000fe40000201400 */
[----:B------:R-:W-:Y:S01]  /*6160*/  IABS R82, R82 ;  /* 0x0000005200527213 */ /* 0x000fe20000000000 */
[----:B------:R-:W-:Y:S01]  /*6170*/  FFMA.FTZ R33, -R173, R88, R33 ;  /* 0x00000058ad217223 */ /* 0x000fe20000010121 */
[----:B------:R-:W-:Y:S02]  /*6180*/  FSEL R115, R87, -INF , !P1 ;  /* 0xff80000057737808 */ /* 0x000fe40004800000 */
[----:B------:R-:W-:Y:S02]  /*6190*/  FSEL R32, R32, -INF , P2 ;  /* 0xff80000020207808 */ /* 0x000fe40001000000 */
[----:B------:R-:W-:Y:S01]  /*61a0*/  IABS R78, R78 ;  /* 0x0000004e004e7213 */ /* 0x000fe20000000000 */
[----:B------:R-:W-:Y:S01]  /*61b0*/  FFMA.FTZ R34, -R173, R41, R34 ;  /* 0x00000029ad227223 */ /* 0x000fe20000010122 */
[----:B------:R-:W-:-:S02]  /*61c0*/  ISETP.GE.AND P1, PT, R40, R185, PT ;  /* 0x000000b92800720c */ /* 0x000fc40003f26270 */
[----:B------:R-:W-:Y:S02]  /*61d0*/  I2FP.F32.S32 R82, R82 ;  /* 0x0000005200527245 */ /* 0x000fe40000201400 */
[----:B------:R-:W-:Y:S01]  /*61e0*/  FSEL R49, R32, -INF , !P4 ;  /* 0xff80000020317808 */ /* 0x000fe20006000000 */
[----:B------:R-:W-:Y:S01]  /*61f0*/  VIADD R32, R100, 0x68 ;  /* 0x0000006864207836 */ /* 0x000fe20000000000 */
[----:B------:R-:W-:Y:S01]  /*6200*/  I2FP.F32.S32 R41, R78 ;  /* 0x0000004e00297245 */ /* 0x000fe20000201400 */
[----:B------:R-:W-:Y:S01]  /*6210*/  FFMA.FTZ R35, -R173, R82, R35 ;  /* 0x00000052ad237223 */ /* 0x000fe20000010123 */
[----:B------:R-:W-:Y:S02]  /*6220*/  ISETP.GE.AND P2, PT, R40, R184, PT ;  /* 0x000000b82800720c */ /* 0x000fe40003f46270 */
[----:B------:R-:W-:Y:S02]  /*6230*/  FSEL R33, R33, -INF , P1 ;  /* 0xff80000021217808 */ /* 0x000fe40000800000 */
[----:B------:R-:W-:-:S02]  /*6240*/  IABS R80, R80 ;  /* 0x0000005000507213 */ /* 0x000fc40000000000 */
[----:B------:R-:W-:Y:S02]  /*6250*/  ISETP.GE.AND P4, PT, R40, R183, PT ;  /* 0x000000b72800720c */ /* 0x000fe40003f86270 */
[----:B------:R-:W-:Y:S01]  /*6260*/  FSEL R34, R34, -INF , P3 ;  /* 0xff80000022227808 */ /* 0x000fe20001800000 */
[----:B------:R-:W-:Y:S01]  /*6270*/  FFMA.FTZ R30, -R173, R41, R30 ;  /* 0x00000029ad1e7223 */ /* 0x000fe2000001011e */
[----:B------:R-:W-:Y:S02]  /*6280*/  IABS R76, R76 ;  /* 0x0000004c004c7213 */ /* 0x000fe40000000000 */
[----:B------:R-:W-:Y:S02]  /*6290*/  FSEL R45, R33, -INF , !P2 ;  /* 0xff800000212d7808 */ /* 0x000fe40005000000 */
[----:B------:R-:W-:Y:S02]  /*62a0*/  IABS R74, R74 ;  /* 0x0000004a004a7213 */ /* 0x000fe40000000000 */
[----:B------:R-:W-:-:S02]  /*62b0*/  I2FP.F32.S32 R80, R80 ;  /* 0x0000005000507245 */ /* 0x000fc40000201400 */
[----:B------:R-:W-:Y:S02]  /*62c0*/  ISETP.GE.AND P2, PT, R32, R183, PT ;  /* 0x000000b72000720c */ /* 0x000fe40003f46270 */
[----:B------:R-:W-:Y:S02]  /*62d0*/  FSEL R51, R34, -INF , !P5 ;  /* 0xff80000022337808 */ /* 0x000fe40006800000 */
[----:B------:R-:W-:Y:S02]  /*62e0*/  FSEL R35, R35, -INF , P4 ;  /* 0xff80000023237808 */ /* 0x000fe40002000000 */
[C---:B------:R-:W-:Y:S02]  /*62f0*/  ISETP.GE.AND P5, PT, R32.reuse, R185, PT ;  /* 0x000000b92000720c */ /* 0x040fe40003fa6270 */
[C---:B------:R-:W-:Y:S02]  /*6300*/  ISETP.GE.AND P1, PT, R32.reuse, R184, PT ;  /* 0x000000b82000720c */ /* 0x040fe40003f26270 */
[----:B------:R-:W-:Y:S01]  /*6310*/  ISETP.GE.AND P4, PT, R32, R182, PT ;  /* 0x000000b62000720c */ /* 0x000fe20003f86270 */
[----:B------:R-:W-:Y:S01]  /*6320*/  VIADD R32, R100, 0x69 ;  /* 0x0000006964207836 */ /* 0x000fe20000000000 */
[----:B------:R-:W-:-:S02]  /*6330*/  I2FP.F32.S32 R76, R76 ;  /* 0x0000004c004c7245 */ /* 0x000fc40000201400 */
[----:B------:R-:W-:Y:S02]  /*6340*/  ISETP.GE.AND P3, PT, R40, R182, PT ;  /* 0x000000b62800720c */ /* 0x000fe40003f66270 */
[----:B------:R-:W-:Y:S01]  /*6350*/  I2FP.F32.S32 R33, R74 ;  /* 0x0000004a00217245 */ /* 0x000fe20000201400 */
[C---:B------:R-:W-:Y:S01]  /*6360*/  FFMA.FTZ R28, -R173.reuse, R80, R28 ;  /* 0x00000050ad1c7223 */ /* 0x040fe2000001011c */
[----:B------:R-:W-:Y:S02]  /*6370*/  FSEL R30, R30, -INF , P2 ;  /* 0xff8000001e1e7808 */ /* 0x000fe40001000000 */
[----:B------:R-:W-:Y:S01]  /*6380*/  IABS R72, R72 ;  /* 0x0000004800487213 */ /* 0x000fe20000000000 */
[----:B------:R-:W-:Y:S01]  /*6390*/  FFMA.FTZ R29, -R173, R76, R29 ;  /* 0x0000004cad1d7223 */ /* 0x000fe2000001011d */
[----:B------:R-:W-:Y:S01]  /*63a0*/  FSEL R55, R35, -INF , !P3 ;  /* 0xff80000023377808 */ /* 0x000fe20005800000 */
[----:B------:R-:W-:Y:S01]  /*63b0*/  FFMA.FTZ R18, -R173, R33, R18 ;  /* 0x00000021ad127223 */ /* 0x000fe20000010112 */
[----:B------:R-:W-:-:S02]  /*63c0*/  ISETP.GE.AND P3, PT, R32, R185, PT ;  /* 0x000000b92000720c */ /* 0x000fc40003f66270 */
[----:B------:R-:W-:Y:S02]  /*63d0*/  FSEL R57, R30, -INF , !P4 ;  /* 0xff8000001e397808 */ /* 0x000fe40006000000 */
[----:B------:R-:W-:Y:S02]  /*63e0*/  I2FP.F32.S32 R72, R72 ;  /* 0x0000004800487245 */ /* 0x000fe40000201400 */
[----:B------:R-:W-:Y:S02]  /*63f0*/  ISETP.GE.AND P4, PT, R100, R183, PT ;  /* 0x000000b76400720c */ /* 0x000fe40003f86270 */
[----:B------:R-:W-:Y:S02]  /*6400*/  FSEL R28, R28, -INF , P5 ;  /* 0xff8000001c1c7808 */ /* 0x000fe40002800000 */
[----:B------:R-:W-:Y:S01]  /*6410*/  FSEL R29, R29, -INF , P3 ;  /* 0xff8000001d1d7808 */ /* 0x000fe20001800000 */
[----:B------:R-:W-:Y:S01]  /*6420*/  FFMA.FTZ R31, -R173, R72, R31 ;  /* 0x00000048ad1f7223 */ /* 0x000fe2000001011f */
        /* <DEDUP_REMOVED lines=8> */
[----:B------:R-:W-:Y:S02]  /*64b0*/  FSEL R41, R29, -INF , !P5 ;  /* 0xff8000001d297808 */ /* 0x000fe40006800000 */
[C---:B------:R-:W-:Y:S02]  /*64c0*/  ISETP.GE.AND P1, PT, R28.reuse, R185, PT ;  /* 0x000000b91c00720c */ /* 0x040fe40003f26270 */
[C---:B------:R-:W-:Y:S02]  /*64d0*/  ISETP.GE.AND P5, PT, R28.reuse, R184, PT ;  /* 0x000000b81c00720c */ /* 0x040fe40003fa6270 */
[C---:B------:R-:W-:Y:S02]  /*64e0*/  ISETP.GE.AND P4, PT, R28.reuse, R183, PT ;  /* 0x000000b71c00720c */ /* 0x040fe40003f86270 */
[----:B------:R-:W-:Y:S02]  /*64f0*/  ISETP.GE.AND P3, PT, R28, R182, PT ;  /* 0x000000b61c00720c */ /* 0x000fe40003f66270 */
[----:B------:R-:W-:-:S04]  /*6500*/  FMNMX3.FTZ R28, R18, R89, R83, !PT ;  /* 0x00000059121c7276 */ /* 0x000fc80007810053 */
[----:B------:R-:W-:Y:S02]  /*6510*/  FMNMX3.FTZ R28, R28, R81, R79, !PT ;  /* 0x000000511c1c7276 */ /* 0x000fe4000781004f */
[----:B------:R-:W-:Y:S02]  /*6520*/  IABS R68, R68 ;  /* 0x0000004400447213 */ /* 0x000fe40000000000 */
[----:B------:R-:W-:Y:S02]  /*6530*/  FMNMX3.FTZ R28, R28, R77, R75, !PT ;  /* 0x0000004d1c1c7276 */ /* 0x000fe4000781004b */
[----:B------:R-:W-:Y:S02]  /*6540*/  I2FP.F32.S32 R68, R68 ;  /* 0x0000004400447245 */ /* 0x000fe40000201400 */
[----:B------:R-:W-:-:S03]  /*6550*/  FMNMX3.FTZ R28, R28, R73, R111, !PT ;  /* 0x000000491c1c7276 */ /* 0x000fc6000781006f */
[C---:B------:R-:W-:Y:S01]  /*6560*/  FFMA.FTZ R26, -R173.reuse, R68, R26 ;  /* 0x00000044ad1a7223 */ /* 0x040fe2000001011a */
[----:B------:R-:W-:Y:S01]  /*6570*/  FMNMX3.FTZ R30, R28, R205, R207, !PT ;  /* 0x000000cd1c1e7276 */ /* 0x000fe200078100cf */
[----:B------:R-:W-:Y:S01]  /*6580*/  FFMA.FTZ R16, -R173, R70, R16 ;  /* 0x00000046ad107223 */ /* 0x000fe20000010110 */
[----:B------:R-:W-:Y:S02]  /*6590*/  IABS R62, R62 ;  /* 0x0000003e003e7213 */ /* 0x000fe40000000000 */
[----:B------:R-:W-:Y:S02]  /*65a0*/  FMNMX3.FTZ R30, R30, R209, R131, !PT ;  /* 0x000000d11e1e7276 */ /* 0x000fe40007810083 */
[----:B------:R-:W-:Y:S02]  /*65b0*/  FSEL R26, R26, -INF , P4 ;  /* 0xff8000001a1a7808 */ /* 0x000fe40002000000 */
[----:B------:R-:W-:Y:S02]  /*65c0*/  ISETP.GE.AND P4, PT, R100, R185, PT ;  /* 0x000000b96400720c */ /* 0x000fe40003f86270 */
[----:B------:R-:W-:-:S02]  /*65d0*/  IABS R66, R66 ;  /* 0x0000004200427213 */ /* 0x000fc40000000000 */
[----:B------:R-:W-:Y:S02]  /*65e0*/  I2FP.F32.S32 R62, R62 ;  /* 0x0000003e003e7245 */ /* 0x000fe40000201400 */
[----:B------:R-:W-:Y:S02]  /*65f0*/  FMNMX3.FTZ R30, R30, R135, R197, !PT ;  /* 0x000000871e1e7276 */ /* 0x000fe400078100c5 */
[----:B------:R-:W-:Y:S02]  /*6600*/  FSEL R47, R26, -INF , !P3 ;  /* 0xff8000001a2f7808 */ /* 0x000fe40005800000 */
[----:B------:R-:W-:Y:S02]  /*6610*/  ISETP.GE.AND P3, PT, R100, R184, PT ;  /* 0x000000b86400720c */ /* 0x000fe40003f66270 */
[----:B------:R-:W-:Y:S01]  /*6620*/  FSEL R16, R16, -INF , P4 ;  /* 0xff80000010107808 */ /* 0x000fe20002000000 */
[----:B------:R-:W-:Y:S01]  /*6630*/  VIADD R28, R100, 0x71 ;  /* 0x00000071641c7836 */ /* 0x000fe20000000000 */
[----:B------:R-:W-:Y:S01]  /*6640*/  I2FP.F32.S32 R66, R66 ;  /* 0x0000004200427245 */ /* 0x000fe20000201400 */
[----:B------:R-:W-:Y:S01]  /*6650*/  FFMA.FTZ R62, -R173, R62, R23 ;  /* 0x0000003ead3e7223 */ /* 0x000fe20000010117 */
[----:B------:R-:W-:-:S02]  /*6660*/  ISETP.GE.AND P2, PT, R32, R182, PT ;  /* 0x000000b62000720c */ /* 0x000fc40003f46270 */
[----:B------:R-:W-:Y:S02]  /*6670*/  FMNMX3.FTZ R30, R30, R199, R141, !PT ;  /* 0x000000c71e1e7276 */ /* 0x000fe4000781008d */
[----:B------:R-:W-:Y:S02]  /*6680*/  FSEL R16, R16, -INF , !P3 ;  /* 0xff80000010107808 */ /* 0x000fe40005800000 */
[----:B------:R-:W-:Y:S01]  /*6690*/  FSEL R23, R14, -INF , !P6 ;  /* 0xff8000000e177808 */ /* 0x000fe20007000000 */
[----:B------:R-:W-:Y:S01]  /*66a0*/  FFMA.FTZ R27, -R173, R66, R27 ;  /* 0x00000042ad1b7223 */ /* 0x000fe2000001011b */
[----:B------:R-:W-:Y:S02]  /*66b0*/  FSEL R61, R61, -INF , !P2 ;  /* 0xff8000003d3d7808 */ /* 0x000fe40005000000 */
[----:B------:R-:W-:Y:S02]  /*66c0*/  FMNMX3.FTZ R30, R30, R147, R151, !PT ;  /* 0x000000931e1e7276 */ /* 0x000fe40007810097 */
[----:B------:R-:W-:-:S02]  /*66d0*/  IABS R64, R64 ;  /* 0x0000004000407213 */ /* 0x000fc40000000000 */
[----:B------:R-:W-:Y:S02]  /*66e0*/  ISETP.GE.AND P2, PT, R28, R183, PT ;  /* 0x000000b71c00720c */ /* 0x000fe40003f46270 */
[----:B------:R-:W-:Y:S02]  /*66f0*/  FMNMX3.FTZ R14, R16, R71, R23, !PT ;  /* 0x00000047100e7276 */ /* 0x000fe40007810017 */
[----:B------:R-:W-:Y:S01]  /*6700*/  FMNMX3.FTZ R30, R30, R189, R67, !PT ;  /* 0x000000bd1e1e7276 */ /* 0x000fe20007810043 */
[----:B------:R-:W-:Y:S01]  /*6710*/  VIADD R26, R100, 0x78 ;  /* 0x00000078641a7836 */ /* 0x000fe20000000000 */
[----:B------:R-:W-:Y:S02]  /*6720*/  I2FP.F32.S32 R29, R64 ;  /* 0x00000040001d7245 */ /* 0x000fe40000201400 */
[----:B------:R-:W-:Y:S02]  /*6730*/  FSEL R34, R27, -INF , P2 ;  /* 0xff8000001b227808 */ /* 0x000fe40001000000 */
[----:B------:R-:W-:-:S02]  /*6740*/  ISETP.GE.AND P2, PT, R28, R182, PT ;  /* 0x000000b61c00720c */ /* 0x000fc40003f46270 */
[----:B------:R-:W-:Y:S02]  /*6750*/  FMNMX3.FTZ R14, R14, R69, R19, !PT ;  /* 0x000000450e0e7276 */ /* 0x000fe40007810013 */
[----:B------:R-:W-:Y:S01]  /*6760*/  FMNMX3.FTZ R30, R30, R107, R113, !PT ;  /* 0x0000006b1e1e7276 */ /* 0x000fe20007810071 */
[----:B------:R-:W-:Y:S01]  /*6770*/  FFMA.FTZ R22, -R173, R29, R22 ;  /* 0x0000001dad167223 */ /* 0x000fe20000010116 */
[----:B------:R-:W-:Y:S01]  /*6780*/  FSEL R34, R34, -INF , !P2 ;  /* 0xff80000022227808 */ /* 0x000fe20005000000 */
[----:B------:R-:W-:Y:S01]  /*6790*/  VIADD R27, R100, 0x79 ;  /* 0x00000079641b7836 */ /* 0x000fe20000000000 */
[----:B------:R-:W-:Y:S02]  /*67a0*/  FMNMX3.FTZ R14, R14, R17, R15, !PT ;  /* 0x000000110e0e7276 */ /* 0x000fe4000781000f */
[----:B------:R-:W-:Y:S02]  /*67b0*/  ISETP.GE.AND P2, PT, R26, R183, PT ;  /* 0x000000b71a00720c */ /* 0x000fe40003f46270 */
[----:B------:R-:W-:-:S02]  /*67c0*/  FMNMX3.FTZ R30, R30, R115, R51, !PT ;  /* 0x000000731e1e7276 */ /* 0x000fc40007810033 */
[----:B------:R-:W-:Y:S02]  /*67d0*/  FMNMX3.FTZ R14, R14, R13, R65, !PT ;  /* 0x0000000d0e0e7276 */ /* 0x000fe40007810041 */
[----:B------:R-:W-:Y:S02]  /*67e0*/  FSEL R32, R22, -INF , P2 ;  /* 0xff80000016207808 */ /* 0x000fe40001000000 */
[----:B------:R-:W-:Y:S02]  /*67f0*/  ISETP.GE.AND P6, PT, R26, R182, PT ;  /* 0x000000b61a00720c */ /* 0x000fe40003fc6270 */
        /* <DEDUP_REMOVED lines=8> */
[----:B------:R-:W-:-:S02]  /*6880*/  FSEL R30, R30, -INF , !P2 ;  /* 0xff8000001e1e7808 */ /* 0x000fc40005000000 */
[----:B------:R-:W-:Y:S02]  /*6890*/  FMNMX3.FTZ R29, R29, R34, R32, !PT ;  /* 0x000000221d1d7276 */ /* 0x000fe40007810020 */
[----:B------:R-:W-:Y:S02]  /*68a0*/  FMNMX3.FTZ R22, R22, R193, R195, !PT ;  /* 0x000000c116167276 */ /* 0x000fe400078100c3 */
[----:B------:R-:W-:Y:S02]  /*68b0*/  FMNMX.FTZ R29, R30, R29, !PT ;  /* 0x0000001d1e1d7209 */ /* 0x000fe40007810000 */
[----:B------:R-:W-:Y:S02]  /*68c0*/  FMNMX3.FTZ R22, R22, R191, R139, !PT ;  /* 0x000000bf16167276 */ /* 0x000fe4000781008b */
[----:B------:R-:W-:Y:S01]  /*68d0*/  IABS R60, R60 ;  /* 0x0000003c003c7213 */ /* 0x000fe20000000000 */
[----:B------:R-:W1:Y:S01]  /*68e0*/  SHFL.BFLY PT, R14, R29, 0x2, 0x1f ;  /* 0x0c401f001d0e7f89 */ /* 0x000e6200000e0000 */
[----:B------:R-:W-:-:S02]  /*68f0*/  FMNMX3.FTZ R22, R22, R145, R149, !PT ;  /* 0x0000009116167276 */ /* 0x000fc40007810095 */
[----:B------:R-:W-:Y:S02]  /*6900*/  IABS R36, R36 ;  /* 0x0000002400247213 */ /* 0x000fe40000000000 */
[----:B------:R-:W-:Y:S02]  /*6910*/  IABS R12, R12 ;  /* 0x0000000c000c7213 */ /* 0x000fe40000000000 */
[----:B------:R-:W-:Y:S02]  /*6920*/  I2FP.F32.S32 R60, R60 ;  /* 0x0000003c003c7245 */ /* 0x000fe40000201400 */
[----:B------:R-:W-:Y:S02]  /*6930*/  FMNMX3.FTZ R22, R22, R143, R63, !PT ;  /* 0x0000008f16167276 */ /* 0x000fe4000781003f */
[----:B------:R-:W-:Y:S01]  /*6940*/  IABS R0, R0 ;  /* 0x0000000000007213 */ /* 0x000fe20000000000 */
[----:B------:R-:W-:Y:S01]  /*6950*/  FFMA.FTZ R24, -R173, R60, R24 ;  /* 0x0000003cad187223 */ /* 0x000fe20000010118 */
[----:B------:R-:W-:-:S02]  /*6960*/  I2FP.F32.S32 R36, R36 ;  /* 0x0000002400247245 */ /* 0x000fc40000201400 */
[----:B------:R-:W-:Y:S02]  /*6970*/  I2FP.F32.S32 R31, R12 ;  /* 0x0000000c001f7245 */ /* 0x000fe40000201400 */
[----:B------:R-:W-:Y:S01]  /*6980*/  FMNMX3.FTZ R22, R22, R105, R109, !PT ;  /* 0x0000006916167276 */ /* 0x000fe2000781006d */
[C---:B------:R-:W-:Y:S01]  /*6990*/  FFMA.FTZ R25, -R173.reuse, R36, R25 ;  /* 0x00000024ad197223 */ /* 0x040fe20000010119 */
[----:B------:R-:W-:Y:S01]  /*69a0*/  I2FP.F32.S32 R0, R0 ;  /* 0x0000000000007245 */ /* 0x000fe20000201400 */
[----:B------:R-:W-:Y:S01]  /*69b0*/  FFMA.FTZ R20, -R173, R31, R20 ;  /* 0x0000001fad147223 */ /* 0x000fe20000010114 */
[-C--:B------:R-:W-:Y:S02]  /*69c0*/  ISETP.GE.AND P4, PT, R28, R185.reuse, PT ;  /* 0x000000b91c00720c */ /* 0x080fe40003f86270 */
[----:B------:R-:W-:Y:S02]  /*69d0*/  ISETP.GE.AND P2, PT, R26, R185, PT ;  /* 0x000000b91a00720c */ /* 0x000fe40003f46270 */
[----:B------:R-:W-:-:S02]  /*69e0*/  FSEL R24, R24, -INF , P1 ;  /* 0xff80000018187808 */ /* 0x000fc40000800000 */
[----:B------:R-:W-:Y:S01]  /*69f0*/  FMNMX3.FTZ R22, R22, R101, R49, !PT ;  /* 0x0000006516167276 */ /* 0x000fe20007810031 */
[----:B------:R-:W-:Y:S01]  /*6a00*/  FFMA.FTZ R0, -R173, R0, R21 ;  /* 0x00000000ad007223 */ /* 0x000fe20000010115 */
        /* <DEDUP_REMOVED lines=12> */
[----:B-1----:R-:W-:Y:S02]  /*6ad0*/  FMNMX.FTZ R14, R29, R14, !PT ;  /* 0x0000000e1d0e7209 */ /* 0x002fe40007810000 */
[----:B------:R-:W-:Y:S02]  /*6ae0*/  FSEL R29, R0, -INF , !P4 ;  /* 0xff800000001d7808 */ /* 0x000fe40006000000 */
[----:B------:R-:W-:-:S04]  /*6af0*/  FMNMX3.FTZ R22, R22, R33, R31, !PT ;  /* 0x0000002116167276 */ /* 0x000fc8000781001f */
[----:B------:R-:W-:Y:S01]  /*6b00*/  FMNMX.FTZ R25, R29, R22, !PT ;  /* 0x000000161d197209 */ /* 0x000fe20007810000 */
[----:B------:R-:W1:Y:S04]  /*6b10*/  SHFL.BFLY PT, R21, R14, 0x1, 0x1f ;  /* 0x0c201f000e157f89 */ /* 0x000e6800000e0000 */
[----:B------:R-:W3:Y:S01]  /*6b20*/  SHFL.BFLY PT, R12, R25, 0x2, 0x1f ;  /* 0x0c401f00190c7f89 */ /* 0x000ee200000e0000 */
[----:B-1----:R-:W-:Y:S02]  /*6b30*/  FMNMX.FTZ R0, R14, R21, !PT ;  /* 0x000000150e007209 */ /* 0x002fe40007810000 */
[----:B---3--:R-:W-:-:S05]  /*6b40*/  FMNMX.FTZ R12, R25, R12, !PT ;  /* 0x0000000c190c7209 */ /* 0x008fca0007810000 */
[----:B------:R-:W1:Y:S01]  /*6b50*/  SHFL.BFLY PT, R21, R12, 0x1, 0x1f ;  /* 0x0c201f000c157f89 */ /* 0x000e6200000e0000 */
[----:B------:R-:W-:Y:S02]  /*6b60*/  IMAD.IADD R156, R117, 0x1, R10 ;  /* 0x00000001759c7824 */ /* 0x000fe400078e020a */
[----:B--2---:R-:W-:Y:S01]  /*6b70*/  FMUL.FTZ R42, R39, R0 ;  /* 0x00000000272a7220 */ /* 0x004fe20000410000 */
[----:B------:R-:W-:Y:S01]  /*6b80*/  FSETP.NEU.FTZ.AND P1, PT, R0, -INF , PT ;  /* 0xff8000000000780b */ /* 0x000fe20003f3d000 */
[----:B------:R-:W-:-:S03]  /*6b90*/  IMAD R156, R156, 0x2, R9 ;  /* 0x000000029c9c7824 */ /* 0x000fc600078e0209 */
[----:B------:R-:W-:Y:S02]  /*6ba0*/  FSEL R42, R42, RZ, P1 ;  /* 0x000000ff2a2a7208 */ /* 0x000fe40000800000 */
[----:B------:R-:W2:Y:S01]  /*6bb0*/  LDSM.16.MT88.4 R92, [R156+0x6000] ;  /* 0x006000009c5c783b */ /* 0x000ea20000004200 */
[----:B-1----:R-:W-:-:S04]  /*6bc0*/  FMNMX.FTZ R36, R12, R21, !PT ;  /* 0x000000150c247209 */ /* 0x002fc80007810000 */
[----:B------:R-:W-:Y:S01]  /*6bd0*/  FSETP.NEU.FTZ.AND P1, PT, R36, -INF , PT ;  /* 0xff8000002400780b */ /* 0x000fe20003f3d000 */
[----:B------:R-:W-:-:S05]  /*6be0*/  FMUL.FTZ R28, R39, R36 ;  /* 0x00000024271c7220 */ /* 0x000fca0000410000 */
        /* <DEDUP_REMOVED lines=11> */
[----:B------:R-:W-:-:S02]  /*6ca0*/  FFMA.FTZ R46, R17, R39, -R28 ;  /* 0x00000027112e7223 */ /* 0x000fc4000001081c */
[----:B------:R-:W1:Y:S04]  /*6cb0*/  LDSM.16.MT88.4 R16, [R156+0x6800] ;  /* 0x006800009c10783b */ /* 0x000e680000004200 */
        /* <DEDUP_REMOVED lines=9> */
[-CC-:B------:R-:W-:Y:S01]  /*6d50*/  FFMA.FTZ R53, R75, R39.reuse, -R42.reuse ;  /* 0x000000274b357223 */ /* 0x180fe2000001082a */
[-C--:B------:R-:W-:Y:S01]  /*6d60*/  FFMA.FTZ R40, R73, R39.reuse, -R42 ;  /* 0x0000002749287223 */ /* 0x080fe2000001082a */
[-CC-:B------:R-:W-:Y:S01]  /*6d70*/  FFMA.FTZ R10, R15, R39.reuse, -R28.reuse ;  /* 0x000000270f0a7223 */ /* 0x180fe2000001081c */
[----:B------:R-:W-:Y:S01]  /*6d80*/  FFMA.FTZ R9, R13, R39, -R28 ;  /* 0x000000270d097223 */ /* 0x000fe2000001081c */
[----:B---3--:R-:W-:-:S02]  /*6d90*/  F2FP.BF16.F32.PACK_AB R13, R58, R123 ;  /* 0x0000007b3a0d723e */ /* 0x008fc400000010ff */
[----:B----4-:R-:W-:Y:S02]  /*6da0*/  F2FP.BF16.F32.PACK_AB R15, R56, R121 ;  /* 0x00000079380f723e */ /* 0x010fe400000010ff */
[----:B-----5:R-:W-:Y:S01]  /*6db0*/  F2FP.BF16.F32.PACK_AB R12, R129, R60 ;  /* 0x0000003c810c723e */ /* 0x020fe200000010ff */
[----:B------:R-:W-:Y:S01]  /*6dc0*/  IMAD.IADD R103, R7, 0x1, R156 ;  /* 0x0000000107677824 */ /* 0x000fe200078e029c */
[----:B------:R-:W-:Y:S01]  /*6dd0*/  MUFU.EX2 R119, R119 ;  /* 0x0000007700777308 */ /* 0x000fe20000000800 */
[----:B--2---:R-:W-:-:S03]  /*6de0*/  F2FP.BF16.F32.PACK_AB R14, R62, R117 ;  /* 0x000000753e0e723e */ /* 0x004fc600000010ff */
[----:B------:R-:W2:Y:S04]  /*6df0*/  LDSM.16.MT88.4 R76, [R103+0x6000] ;  /* 0x00600000674c783b */ /* 0x000ea80000004200 */
[----:B------:R-:W3:Y:S01]  /*6e00*/  MUFU.EX2 R44, R44 ;  /* 0x0000002c002c7308 */ /* 0x000ee20000000800 */
[C---:B------:R-:W-:Y:S07]  /*6e10*/  HMMA.16816.F32.BF16 R96, R12.reuse, R92, RZ ;  /* 0x0000005c0c60723c */ /* 0x040fee00000418ff */
[----:B------:R-:W-:Y:S01]  /*6e20*/  MUFU.EX2 R53, R53 ;  /* 0x0000003500357308 */ /* 0x000fe20000000800 */
[----:B------:R-:W-:Y:S07]  /*6e30*/  HMMA.16816.F32.BF16 R92, R12, R94, RZ ;  /* 0x0000005e0c5c723c */ /* 0x000fee00000418ff */
        /* <DEDUP_REMOVED lines=10> */
[----:B------:R-:W-:Y:S01]  /*6ee0*/  HMMA.16816.F32.BF16 R92, R68, R18, R92 ;  /* 0x00000012445c723c */ /* 0x000fe2000004185c */
[----:B------:R-:W1:Y:S01]  /*6ef0*/  LDSM.16.MT88.4 R16, [R103+0x6800] ;  /* 0x006800006710783b */ /* 0x000e620000004200 */
[----:B------:R-:W-:-:S02]  /*6f00*/  IMAD.IADD R152, R5, 0x1, R156 ;  /* 0x0000000105987824 */ /* 0x000fc400078e029c */
[----:B------:R-:W-:-:S03]  /*6f10*/  IMAD.IADD R102, R5, 0x1, R103 ;  /* 0x0000000105667824 */ /* 0x000fc600078e0267 */
[----:B------:R-:W3:Y:S01]  /*6f20*/  LDSM.16.MT88.4 R84, [R152+0x6000] ;  /* 0x006000009854783b */ /* 0x000ee20000004200 */
[C---:B--2---:R-:W-:Y:S03]  /*6f30*/  HMMA.16816.F32.BF16 R80, R12.reuse, R76, RZ ;  /* 0x0000004c0c50723c */ /* 0x044fe600000418ff */
[----:B------:R-:W2:Y:S04]  /*6f40*/  LDSM.16.MT88.4 R20, [R102+0x6000] ;  /* 0x006000006614783b */ /* 0x000ea80000004200 */
[----:B------:R-:W4:Y:S01]  /*6f50*/  LDSM.16.MT88.4 R24, [R152+0x6800] ;  /* 0x006800009818783b */ /* 0x000f220000004200 */
[----:B------:R-:W-:-:S12]  /*6f60*/  HMMA.16816.F32.BF16 R76, R12, R78, RZ ;  /* 0x0000004e0c4c723c */ /* 0x000fd800000418ff */
[C---:B-1----:R-:W-:Y:S08]  /*6f70*/  HMMA.16816.F32.BF16 R80, R68.reuse, R16, R80 ;  /* 0x000000104450723c */ /* 0x042ff00000041850 */
[----:B------:R-:W-:Y:S01]  /*6f80*/  HMMA.16816.F32.BF16 R76, R68, R18, R76 ;  /* 0x00000012444c723c */ /* 0x000fe2000004184c */
[----:B------:R-:W1:Y:S07]  /*6f90*/  LDSM.16.MT88.4 R16, [R102+0x6800] ;  /* 0x006800006610783b */ /* 0x000e6e0000004200 */
[C---:B---3--:R-:W-:Y:S08]  /*6fa0*/  HMMA.16816.F32.BF16 R88, R12.reuse, R84, RZ ;  /* 0x000000540c58723c */ /* 0x048ff000000418ff */
[C---:B------:R-:W-:Y:S08]  /*6fb0*/  HMMA.16816.F32.BF16 R84, R12.reuse, R86, RZ ;  /* 0x000000560c54723c */ /* 0x040ff000000418ff */
[C---:B--2---:R-:W-:Y:S08]  /*6fc0*/  HMMA.16816.F32.BF16 R72, R12.reuse, R20, RZ ;  /* 0x000000140c48723c */ /* 0x044ff000000418ff */
[----:B------:R-:W-:Y:S01]  /*6fd0*/  HMMA.16816.F32.BF16 R12, R12, R22, RZ ;  /* 0x000000160c0c723c */ /* 0x000fe200000418ff */
[-CC-:B------:R-:W-:Y:S01]  /*6fe0*/  FFMA.FTZ R111, R111, R39.reuse, -R42.reuse ;  /* 0x000000276f6f7223 */ /* 0x180fe2000001082a */
[-CC-:B------:R-:W-:Y:S01]  /*6ff0*/  FFMA.FTZ R54, R205, R39.reuse, -R42.reuse ;  /* 0x00000027cd367223 */ /* 0x180fe2000001082a */
[-CC-:B------:R-:W-:Y:S01]  /*7000*/  FFMA.FTZ R48, R207, R39.reuse, -R42.reuse ;  /* 0x00000027cf307223 */ /* 0x180fe2000001082a */
[-C--:B------:R-:W-:Y:S01]  /*7010*/  FFMA.FTZ R7, R209, R39.reuse, -R42 ;  /* 0x00000027d1077223 */ /* 0x080fe2000001082a */
[-CC-:B------:R-:W-:Y:S01]  /*7020*/  FFMA.FTZ R65, R65, R39.reuse, -R28.reuse ;  /* 0x0000002741417223 */ /* 0x180fe2000001081c */
[----:B------:R-:W-:-:S02]  /*7030*/  FFMA.FTZ R52, R203, R39, -R28 ;  /* 0x00000027cb347223 */ /* 0x000fc4000001081c */
[C---:B----4-:R-:W-:Y:S08]  /*7040*/  HMMA.16816.F32.BF16 R88, R68.reuse, R24, R88 ;  /* 0x000000184458723c */ /* 0x050ff00000041858 */
[C---:B------:R-:W-:Y:S08]  /*7050*/  HMMA.16816.F32.BF16 R84, R68.reuse, R26, R84 ;  /* 0x0000001a4454723c */ /* 0x040ff00000041854 */
[C---:B-1----:R-:W-:Y:S01]  /*7060*/  HMMA.16816.F32.BF16 R72, R68.reuse, R16, R72 ;  /* 0x000000104448723c */ /* 0x042fe20000041848 */
[-CC-:B------:R-:W-:Y:S01]  /*7070*/  FFMA.FTZ R50, R201, R39.reuse, -R28.reuse ;  /* 0x00000027c9327223 */ /* 0x180fe2000001081c */
[-C--:B------:R-:W-:Y:S01]  /*7080*/  FFMA.FTZ R5, R137, R39.reuse, -R28 ;  /* 0x0000002789057223 */ /* 0x080fe2000001081c */
[----:B------:R-:W-:Y:S01]  /*7090*/  MUFU.EX2 R111, R111 ;  /* 0x0000006f006f7308 */ /* 0x000fe20000000800 */
[-CC-:B------:R-:W-:Y:S01]  /*70a0*/  FFMA.FTZ R104, R135, R39.reuse, -R42.reuse ;  /* 0x0000002787687223 */ /* 0x180fe2000001082a */
[-C--:B------:R-:W-:Y:S01]  /*70b0*/  FFMA.FTZ R64, R199, R39.reuse, -R42 ;  /* 0x00000027c7407223 */ /* 0x080fe2000001082a */
[-CC-:B------:R-:W-:Y:S01]  /*70c0*/  FFMA.FTZ R106, R193, R39.reuse, -R28.reuse ;  /* 0x00000027c16a7223 */ /* 0x180fe2000001081c */
[-C--:B------:R-:W-:Y:S01]  /*70d0*/  FFMA.FTZ R66, R191, R39.reuse, -R28 ;  /* 0x00000027bf427223 */ /* 0x080fe2000001081c */
[----:B------:R-:W-:Y:S01]  /*70e0*/  HMMA.16816.F32.BF16 R68, R68, R18, R12 ;  /* 0x000000124444723c */ /* 0x000fe2000004180c */
[----:B------:R-:W1:Y:S02]  /*70f0*/  LDSM.16.MT88.4 R16, [R156+0x7000] ;  /* 0x007000009c10783b */ /* 0x000e640000004200 */
[----:B------:R-:W2:Y:S01]  /*7100*/  MUFU.EX2 R54, R54 ;  /* 0x0000003600367308 */ /* 0x000ea20000000800 */
[-C--:B------:R-:W-:Y:S01]  /*7110*/  FFMA.FTZ R110, R141, R39.reuse, -R42 ;  /* 0x000000278d6e7223 */ /* 0x080fe2000001082a */
[-C--:B------:R-:W-:Y:S01]  /*7120*/  FFMA.FTZ R114, R139, R39.reuse, -R28 ;  /* 0x000000278b727223 */ /* 0x080fe2000001081c */
[-CC-:B------:R-:W-:Y:S01]  /*7130*/  FFMA.FTZ R147, R147, R39.reuse, -R42.reuse ;  /* 0x0000002793937223 */ /* 0x180fe2000001082a */
        /* <DEDUP_REMOVED lines=8> */
[----:B------:R-:W-:Y:S01]  /*71c0*/  FFMA.FTZ R101, R101, R39, -R28 ;  /* 0x0000002765657223 */ /* 0x000fe2000001081c */
[----:B------:R-:W-:Y:S03]  /*71d0*/  LDSM.16.MT88.4 R20, [R103+0x8800] ;  /* 0x008800006714783b */ /* 0x000fe60000004200 */
[----:B------:R-:W3:Y:S01]  /*71e0*/  MUFU.EX2 R7, R7 ;  /* 0x0000000700077308 */ /* 0x000ee20000000800 */
[----:B------:R-:W-:Y:S07]  /*71f0*/  LDSM.16.MT88.4 R24, [R152+0x8800] ;  /* 0x008800009818783b */ /* 0x000fee0000004200 */
[----:B------:R-:W-:Y:S08]  /*7200*/  MUFU.EX2 R65, R65 ;  /* 0x0000004100417308 */ /* 0x000ff00000000800 */
[----:B------:R-:W4:Y:S08]  /*7210*/  MUFU.EX2 R52, R52 ;  /* 0x0000003400347308 */ /* 0x000f300000000800 */
[----:B------:R-:W-:Y:S08]  /*7220*/  MUFU.EX2 R50, R50 ;  /* 0x0000003200327308 */ /* 0x000ff00000000800 */
[----:B------:R-:W5:Y:S01]  /*7230*/  MUFU.EX2 R5, R5 ;  /* 0x0000000500057308 */ /* 0x000f620000000800 */
[----:B--2---:R-:W-:-:S02]  /*7240*/  F2FP.BF16.F32.PACK_AB R13, R54, R111 ;  /* 0x0000006f360d723e */ /* 0x004fc400000010ff */
[----:B---3--:R-:W-:Y:S02]  /*7250*/  F2FP.BF16.F32.PACK_AB R15, R7, R48 ;  /* 0x00000030070f723e */ /* 0x008fe400000010ff */
[----:B----4-:R-:W-:Y:S02]  /*7260*/  F2FP.BF16.F32.PACK_AB R12, R52, R65 ;  /* 0x00000041340c723e */ /* 0x010fe400000010ff */
[----:B-----5:R-:W-:-:S07]  /*7270*/  F2FP.BF16.F32.PACK_AB R14, R5, R50 ;  /* 0x00000032050e723e */ /* 0x020fce00000010ff */
        /* <DEDUP_REMOVED lines=8> */
[----:B------:R-:W1:Y:S01]  /*7300*/  LDSM.16.MT88.4 R16, [R102+0x7000] ;  /* 0x007000006610783b */ /* 0x000e620000004200 */
[-C--:B------:R-:W-:Y:S01]  /*7310*/  FFMA.FTZ R137, R131, R39.reuse, -R42 ;  /* 0x0000002783897223 */ /* 0x080fe2000001082a */
[-C--:B------:R-:W-:Y:S01]  /*7320*/  FFMA.FTZ R135, R133, R39.reuse, -R28 ;  /* 0x0000002785877223 */ /* 0x080fe2000001081c */
[-C--:B------:R-:W-:Y:S01]  /*7330*/  FFMA.FTZ R131, R197, R39.reuse, -R42 ;  /* 0x00000027c5837223 */ /* 0x080fe2000001082a */
[----:B------:R-:W-:Y:S01]  /*7340*/  FFMA.FTZ R133, R195, R39, -R28 ;  /* 0x00000027c3857223 */ /* 0x000fe2000001081c */
[----:B------:R-:W-:Y:S08]  /*7350*/  MUFU.EX2 R104, R104 ;  /* 0x0000006800687308 */ /* 0x000ff00000000800 */
[----:B------:R-:W2:Y:S08]  /*7360*/  MUFU.EX2 R137, R137 ;  /* 0x0000008900897308 */ /* 0x000eb00000000800 */
[----:B------:R-:W-:Y:S01]  /*7370*/  MUFU.EX2 R131, R131 ;  /* 0x0000008300837308 */ /* 0x000fe20000000800 */
[C---:B-1----:R-:W-:Y:S08]  /*7380*/  HMMA.16816.F32.BF16 R72, R12.reuse, R16, R72 ;  /* 0x000000100c48723c */ /* 0x042ff00000041848 */
[----:B------:R-:W-:Y:S01]  /*7390*/  HMMA.16816.F32.BF16 R68, R12, R18, R68 ;  /* 0x000000120c44723c */ /* 0x000fe20000041844 */
[----:B------:R-:W1:Y:S01]  /*73a0*/  LDSM.16.MT88.4 R16, [R156+0x7800] ;  /* 0x007800009c10783b */ /* 0x000e620000004200 */
[----:B------:R-:W3:Y:S08]  /*73b0*/  MUFU.EX2 R64, R64 ;  /* 0x0000004000407308 */ /* 0x000ef00000000800 */
        /* <DEDUP_REMOVED lines=44> */
[-CC-:B------:R-:W-:Y:S01]  /*7680*/  FFMA.FTZ R113, R63, R39.reuse, -R28.reuse ;  /* 0x000000273f717223 */ /* 0x180fe2000001081c */
[----:B------:R-:W-:Y:S01]  /*7690*/  FFMA.FTZ R63, R109, R39, -R28 ;  /* 0x000000276d3f7223 */ /* 0x000fe2000001081c */
[----:B------:R-:W-:Y:S08]  /*76a0*/  MUFU.EX2 R118, R118 ;  /* 0x0000007600767308 */ /* 0x000ff00000000800 */
[----:B------:R-:W2:Y:S08]  /*76b0*/  MUFU.EX2 R107, R107 ;  /* 0x0000006b006b7308 */ /* 0x000eb00000000800 */
[----:B------:R-:W-:Y:S01]  /*76c0*/  MUFU.EX2 R67, R67 ;  /* 0x0000004300437308 */ /* 0x000fe20000000800 */
[C---:B-1----:R-:W-:Y:S08]  /*76d0*/  HMMA.16816.F32.BF16 R72, R12.reuse, R16, R72 ;  /* 0x000000100c48723c */ /* 0x042ff00000041848 */
[----:B------:R-:W-:Y:S01]  /*76e0*/  HMMA.16816.F32.BF16 R68, R12, R18, R68 ;  /* 0x000000120c44723c */ /* 0x000fe20000041844 */
[----:B------:R-:W1:Y:S01]  /*76f0*/  LDSM.16.MT88.4 R16, [R156+0x8800] ;  /* 0x008800009c10783b */ /* 0x000e620000004200 */
[----:B------:R-:W-:Y:S01]  /*7700*/  FADD.FTZ R12, R123, R58 ;  /* 0x0000003a7b0c7221 */ /* 0x000fe20000010000 */
[----:B------:R-:W3:Y:S08]  /*7710*/  MUFU.EX2 R116, R116 ;  /* 0x0000007400747308 */ /* 0x000ef00000000800 */
[----:B------:R-:W-:Y:S08]  /*7720*/  MUFU.EX2 R113, R113 ;  /* 0x0000007100717308 */ /* 0x000ff00000000800 */
[----:B------:R-:W4:Y:S08]  /*7730*/  MUFU.EX2 R120, R120 ;  /* 0x0000007800787308 */ /* 0x000f300000000800 */
[----:B------:R-:W-:Y:S08]  /*7740*/  MUFU.EX2 R63, R63 ;  /* 0x0000003f003f7308 */ /* 0x000ff00000000800 */
[----:B------:R-:W5:Y:S01]  /*7750*/  MUFU.EX2 R58, R101 ;  /* 0x00000065003a7308 */ /* 0x000f620000000800 */
[----:B------:R-:W-:Y:S01]  /*7760*/  FADD.FTZ R121, R121, R12 ;  /* 0x0000000c79797221 */ /* 0x000fe20000010000 */
[----:B--2---:R-:W-:-:S02]  /*7770*/  F2FP.BF16.F32.PACK_AB R13, R107, R118 ;  /* 0x000000766b0d723e */ /* 0x004fc400000010ff */
[----:B---3--:R-:W-:Y:S02]  /*7780*/  F2FP.BF16.F32.PACK_AB R15, R116, R67 ;  /* 0x00000043740f723e */ /* 0x008fe400000010ff */
[----:B----4-:R-:W-:Y:S02]  /*7790*/  F2FP.BF16.F32.PACK_AB R12, R120, R113 ;  /* 0x00000071780c723e */ /* 0x010fe400000010ff */
[----:B-----5:R-:W-:-:S07]  /*77a0*/  F2FP.BF16.F32.PACK_AB R14, R58, R63 ;  /* 0x0000003f3a0e723e */ /* 0x020fce00000010ff */
[C---:B-1----:R-:W-:Y:S08]  /*77b0*/  HMMA.16816.F32.BF16 R96, R12.reuse, R16, R96 ;  /* 0x000000100c60723c */ /* 0x042ff00000041860 */
        /* <DEDUP_REMOVED lines=10> */
[-CC-:B------:R-:W-:Y:S01]  /*7860*/  FFMA.FTZ R60, R51, R39.reuse, -R42.reuse ;  /* 0x00000027333c7223 */ /* 0x180fe2000001082a */
[-CC-:B------:R-:W-:Y:S01]  /*7870*/  FFMA.FTZ R55, R55, R39.reuse, -R42.reuse ;  /* 0x0000002737377223 */ /* 0x180fe2000001082a */
[-CC-:B------:R-:W-:Y:S01]  /*7880*/  FFMA.FTZ R51, R57, R39.reuse, -R42.reuse ;  /* 0x0000002739337223 */ /* 0x180fe2000001082a */
[-C--:B------:R-:W-:Y:S02]  /*7890*/  FFMA.FTZ R56, R61, R39.reuse, -R42 ;  /* 0x000000273d387223 */ /* 0x080fe4000001082a */
[----:B------:R-:W-:Y:S01]  /*78a0*/  HMMA.16816.F32.BF16 R88, R12, R24, R88 ;  /* 0x000000180c58723c */ /* 0x000fe20000041858 */
[-CC-:B------:R-:W-:Y:S01]  /*78b0*/  FFMA.FTZ R49, R49, R39.reuse, -R28.reuse ;  /* 0x0000002731317223 */ /* 0x180fe2000001081c */
[-CC-:B------:R-:W-:Y:S01]  /*78c0*/  FFMA.FTZ R62, R45, R39.reuse, -R28.reuse ;  /* 0x000000272d3e7223 */ /* 0x180fe2000001081c */
[----:B------:R-:W-:-:S05]  /*78d0*/  FFMA.FTZ R43, R43, R39, -R28 ;  /* 0x000000272b2b7223 */ /* 0x000fca000001081c */
[C---:B------:R-:W-:Y:S01]  /*78e0*/  HMMA.16816.F32.BF16 R84, R12.reuse, R26, R84 ;  /* 0x0000001a0c54723c */ /* 0x040fe20000041854 */
[----:B------:R-:W-:Y:S07]  /*78f0*/  MUFU.EX2 R60, R60 ;  /* 0x0000003c003c7308 */ /* 0x000fee0000000800 */
[C---:B-1----:R-:W-:Y:S08]  /*7900*/  HMMA.16816.F32.BF16 R72, R12.reuse, R16, R72 ;  /* 0x000000100c48723c */ /* 0x042ff00000041848 */
[----:B------:R-:W-:Y:S01]  /*7910*/  HMMA.16816.F32.BF16 R68, R12, R18, R68 ;  /* 0x000000120c44723c */ /* 0x000fe20000041844 */
[----:B------:R-:W-:Y:S01]  /*7920*/  FADD.FTZ R12, R44, R119 ;  /* 0x000000772c0c7221 */ /* 0x000fe20000010000 */
[----:B------:R-:W-:Y:S01]  /*7930*/  FFMA.FTZ R44, R41, R39, -R28 ;  /* 0x00000027292c7223 */ /* 0x000fe2000001081c */
[----:B------:R-:W1:Y:S01]  /*7940*/  MUFU.EX2 R55, R55 ;  /* 0x0000003700377308 */ /* 0x000e620000000800 */
[----:B------:R-:W-:Y:S01]  /*7950*/  FADD.FTZ R59, R59, R122 ;  /* 0x0000007a3b3b7221 */ /* 0x000fe20000010000 */
[----:B------:R-:W3:Y:S04]  /*7960*/  LDSM.16.MT88.4 R24, [R103+0x9000] ;  /* 0x009000006718783b */ /* 0x000ee80000004200 */
[----:B------:R-:W4:Y:S02]  /*7970*/  LDSM.16.MT88.4 R16, [R152+0x9000] ;  /* 0x009000009810783b */ /* 0x000f240000004200 */
        /* <DEDUP_REMOVED lines=9> */
[----:B------:R-:W-:Y:S01]  /*7a10*/  FFMA.FTZ R10, R34, R39, -R42 ;  /* 0x00000027220a7223 */ /* 0x000fe2000001082a */
[----:B-1----:R-:W-:Y:S02]  /*7a20*/  F2FP.BF16.F32.PACK_AB R13, R55, R60 ;  /* 0x0000003c370d723e */ /* 0x002fe400000010ff */
[----:B------:R-:W-:Y:S01]  /*7a30*/  FADD.FTZ R34, R9, R12 ;  /* 0x0000000c09227221 */ /* 0x000fe20000010000 */
[----:B-----5:R-:W-:Y:S02]  /*7a40*/  F2FP.BF16.F32.PACK_AB R15, R56, R51 ;  /* 0x00000033380f723e */ /* 0x020fe400000010ff */
[----:B--2---:R-:W-:Y:S02]  /*7a50*/  F2FP.BF16.F32.PACK_AB R12, R62, R49 ;  /* 0x000000313e0c723e */ /* 0x004fe400000010ff */
[----:B---3--:R-:W-:-:S07]  /*7a60*/  F2FP.BF16.F32.PACK_AB R14, R44, R43 ;  /* 0x0000002b2c0e723e */ /* 0x008fce00000010ff */
        /* <DEDUP_REMOVED lines=11> */
[-CC-:B------:R-:W-:Y:S01]  /*7b20*/  FFMA.FTZ R45, R32, R39.reuse, -R42.reuse ;  /* 0x00000027202d7223 */ /* 0x180fe2000001082a */
[----:B------:R-:W-:Y:S01]  /*7b30*/  FADD.FTZ R50, R50, R65 ;  /* 0x0000004132327221 */ /* 0x000fe20000010000 */
[-CC-:B------:R-:W-:Y:S01]  /*7b40*/  FFMA.FTZ R41, R47, R39.reuse, -R42.reuse ;  /* 0x000000272f297223 */ /* 0x180fe2000001082a */
[-C--:B------:R-:W-:Y:S01]  /*7b50*/  FFMA.FTZ R30, R30, R39.reuse, -R42 ;  /* 0x000000271e1e7223 */ /* 0x080fe2000001082a */
[-CC-:B------:R-:W-:Y:S02]  /*7b60*/  FFMA.FTZ R32, R35, R39.reuse, -R28.reuse ;  /* 0x0000002723207223 */ /* 0x180fe4000001081c */
[----:B----4-:R-:W-:Y:S01]  /*7b70*/  HMMA.16816.F32.BF16 R88, R12, R16, R88 ;  /* 0x000000100c58723c */ /* 0x010fe20000041858 */
[-CC-:B------:R-:W-:Y:S01]  /*7b80*/  FFMA.FTZ R33, R33, R39.reuse, -R28.reuse ;  /* 0x0000002721217223 */ /* 0x180fe2000001081c */
[-CC-:B------:R-:W-:Y:S01]  /*7b90*/  FFMA.FTZ R31, R31, R39.reuse, -R28.reuse ;  /* 0x000000271f1f7223 */ /* 0x180fe2000001081c */
[----:B------:R-:W-:-:S05]  /*7ba0*/  FFMA.FTZ R194, R29, R39, -R28 ;  /* 0x000000271dc27223 */ /* 0x000fca000001081c */
[----:B------:R-:W-:Y:S01]  /*7bb0*/  HMMA.16816.F32.BF16 R84, R12, R18, R84 ;  /* 0x000000120c54723c */ /* 0x000fe20000041854 */
[----:B------:R-:W3:Y:S01]  /*7bc0*/  LDSM.16.MT88.4 R16, [R156+0x9800] ;  /* 0x009800009c10783b */ /* 0x000ee20000004200 */
[----:B------:R-:W-:-:S06]  /*7bd0*/  FADD.FTZ R50, R5, R50 ;  /* 0x0000003205327221 */ /* 0x000fcc0000010000 */
[----:B-1----:R-:W-:Y:S01]  /*7be0*/  HMMA.16816.F32.BF16 R72, R12, R20, R72 ;  /* 0x000000140c48723c */ /* 0x002fe20000041848 */
[----:B------:R-:W-:Y:S01]  /*7bf0*/  FADD.FTZ R20, R48, R111 ;  /* 0x0000006f30147221 */ /* 0x000fe20000010000 */
[----:B------:R-:W-:Y:S03]  /*7c00*/  MUFU.EX2 R41, R41 ;  /* 0x0000002900297308 */ /* 0x000fe60000000800 */
[----:B------:R-:W-:Y:S01]  /*7c10*/  FADD.FTZ R20, R7, R20 ;  /* 0x0000001407147221 */ /* 0x000fe20000010000 */
[----:B------:R-:W-:-:S03]  /*7c20*/  FADD.FTZ R135, R135, R50 ;  /* 0x0000003287877221 */ /* 0x000fc60000010000 */
[----:B------:R-:W-:Y:S01]  /*7c30*/  FADD.FTZ R137, R137, R20 ;  /* 0x0000001489897221 */ /* 0x000fe20000010000 */
[----:B------:R-:W1:Y:S01]  /*7c40*/  MUFU.EX2 R10, R10 ;  /* 0x0000000a000a7308 */ /* 0x000e620000000800 */
[----:B------:R-:W-:Y:S02]  /*7c50*/  FADD.FTZ R106, R106, R135 ;  /* 0x000000876a6a7221 */ /* 0x000fe40000010000 */
[----:B------:R-:W-:-:S05]  /*7c60*/  FADD.FTZ R104, R104, R137 ;  /* 0x0000008968687221 */ /* 0x000fca0000010000 */
[----:B------:R-:W-:Y:S01]  /*7c70*/  MUFU.EX2 R9, R45 ;  /* 0x0000002d00097308 */ /* 0x000fe20000000800 */
[----:B------:R-:W-:Y:S01]  /*7c80*/  HMMA.16816.F32.BF16 R68, R12, R22, R68 ;  /* 0x000000160c44723c */ /* 0x000fe20000041844 */
[----:B------:R-:W4:Y:S06]  /*7c90*/  LDSM.16.MT88.4 R20, [R103+0x9800] ;  /* 0x009800006714783b */ /* 0x000f2c0000004200 */
        /* <DEDUP_REMOVED lines=9> */
[----:B-1----:R-:W-:Y:S02]  /*7d30*/  F2FP.BF16.F32.PACK_AB R13, R10, R41 ;  /* 0x000000290a0d723e */ /* 0x002fe400000010ff */
        /* <DEDUP_REMOVED lines=23> */
[----:B----4-:R-:W-:Y:S01]  /*7eb0*/  HMMA.16816.F32.BF16 R80, R12, R20, R80 ;  /* 0x000000140c50723c */ /* 0x010fe20000041850 */
[----:B------:R-:W-:Y:S02]  /*7ec0*/  FADD.FTZ R20, R60, R5 ;  /* 0x000000053c147221 */ /* 0x000fe40000010000 */
[----:B------:R-:W-:Y:S02]  /*7ed0*/  FADD.FTZ R49, R49, R58 ;  /* 0x0000003a31317221 */ /* 0x000fe40000010000 */
[----:B------:R-:W-:Y:S02]  /*7ee0*/  FADD.FTZ R20, R55, R20 ;  /* 0x0000001437147221 */ /* 0x000fe40000010000 */
[----:B------:R-:W-:Y:S02]  /*7ef0*/  FADD.FTZ R62, R62, R49 ;  /* 0x000000313e3e7221 */ /* 0x000fe40000010000 */
[----:B------:R-:W-:-:S02]  /*7f00*/  FADD.FTZ R51, R51, R20 ;  /* 0x0000001433337221 */ /* 0x000fc40000010000 */
[----:B------:R-:W-:Y:S01]  /*7f10*/  FADD.FTZ R5, R43, R62 ;  /* 0x0000003e2b057221 */ /* 0x000fe20000010000 */
[----:B------:R-:W-:Y:S01]  /*7f20*/  ISETP.GT.AND P1, PT, R8, R167, PT ;  /* 0x000000a70800720c */ /* 0x000fe20003f24270 */
[----:B------:R-:W-:Y:S02]  /*7f30*/  FADD.FTZ R56, R56, R51 ;  /* 0x0000003338387221 */ /* 0x000fe40000010000 */
[----:B------:R-:W-:Y:S02]  /*7f40*/  FADD.FTZ R5, R44, R5 ;  /* 0x000000052c057221 */ /* 0x000fe40000010000 */
[----:B------:R-:W-:Y:S02]  /*7f50*/  FADD.FTZ R41, R41, R56 ;  /* 0x0000003829297221 */ /* 0x000fe40000010000 */
[----:B------:R-:W-:Y:S02]  /*7f60*/  FADD.FTZ R32, R32, R5 ;  /* 0x0000000520207221 */ /* 0x000fe40000010000 */
[----:B------:R-:W-:-:S02]  /*7f70*/  FADD.FTZ R10, R10, R41 ;  /* 0x000000290a0a7221 */ /* 0x000fc40000010000 */
[----:B------:R-:W-:Y:S01]  /*7f80*/  FADD.FTZ R32, R33, R32 ;  /* 0x0000002021207221 */ /* 0x000fe20000010000 */
[----:B------:R-:W-:Y:S01]  /*7f90*/  HMMA.16816.F32.BF16 R84, R12, R26, R84 ;  /* 0x0000001a0c54723c */ /* 0x000fe20000041854 */
[----:B------:R-:W-:Y:S01]  /*7fa0*/  FADD.FTZ R9, R9, R10 ;  /* 0x0000000a09097221 */ /* 0x000fe20000010000 */
[----:B------:R-:W-:Y:S01]  /*7fb0*/  BSSY B2, `(.L_x_13985) ;  /* 0x0000557000027945 */ /* 0x000fe20003800000 */
[----:B------:R-:W-:Y:S02]  /*7fc0*/  FADD.FTZ R31, R31, R32 ;  /* 0x000000201f1f7221 */ /* 0x000fe40000010000 */
[----:B------:R-:W-:-:S03]  /*7fd0*/  FADD.FTZ R193, R30, R9 ;  /* 0x000000091ec17221 */ /* 0x000fc60000010000 */
        /* <DEDUP_REMOVED lines=73> */
.L_x_13988:
        /* <DEDUP_REMOVED lines=8> */
.L_x_13989:
[----:B------:R-:W-:Y:S05]  /*84f0*/  BSYNC.RECONVERGENT B0 ;  /* 0x0000000000007941 */ /* 0x000fea0003800200 */
.L_x_13987:
[----:B------:R-:W-:Y:S01]  /*8500*/  ISETP.GE.AND P1, PT, R177, R174, PT ;  /* 0x000000aeb100720c */ /* 0x000fe20003f26270 */
[----:B------:R-:W-:Y:S01]  /*8510*/  VIADD R39, R124, 0xffffffff ;  /* 0xffffffff7c277836 */ /* 0x000fe20000000000 */
[----:B------:R-:W-:Y:S01]  /*8520*/  IADD3 R8, P2, PT, R11, R170, RZ ;  /* 0x000000aa0b087210 */ /* 0x000fe20007f5e0ff */
[----:B------:R-:W-:Y:S01]  /*8530*/  IMAD.IADD R101, R176, 0x1, R125 ;  /* 0x00000001b0657824 */ /* 0x000fe200078e027d */
[----:B------:R-:W-:Y:S01]  /*8540*/  BSSY.RECONVERGENT B1, `(.L_x_13990) ;  /* 0x000035c000017945 */ /* 0x000fe20003800200 */
[----:B------:R-:W-:Y:S02]  /*8550*/  IMAD.SHL.U32 R39, R39, 0x80, RZ ;  /* 0x0000008027277824 */ /* 0x000fe400078e00ff */
[----:B------:R-:W-:-:S06]  /*8560*/  IMAD.X R9, R4, 0x1, R171, P2 ;  /* 0x0000000104097824 */ /* 0x000fcc00010e06ab */
[----:B------:R-:W-:Y:S01]  /*8570*/  @!P1 IMAD.MOV.U32 R14, RZ, RZ, R8 ;  /* 0x000000ffff0e9224 */ /* 0x000fe200078e0008 */
[C---:B------:R-:W-:Y:S01]  /*8580*/  @!P1 LEA R18, P3, R164.reuse, R8, 0x6 ;  /* 0x00000008a4129211 */ /* 0x040fe200078630ff */
[----:B------:R-:W-:Y:S01]  /*8590*/  @!P1 IMAD.MOV.U32 R15, RZ, RZ, R9 ;  /* 0x000000ffff0f9224 */ /* 0x000fe200078e0009 */
[----:B------:R-:W-:Y:S01]  /*85a0*/  @P1 STS.128 [R175+0x6000], RZ ;  /* 0x006000ffaf001388 */ /* 0x000fe20000000c00 */
[----:B------:R-:W-:Y:S01]  /*85b0*/  @!P1 IMAD R6, R165, 0x60, RZ ;  /* 0x00000060a5069824 */ /* 0x000fe200078e02ff */
[C---:B------:R-:W-:Y:S01]  /*85c0*/  @!P1 LEA.HI.X R19, R164.reuse, R9, R165, 0x6, P3 ;  /* 0x00000009a4139211 */ /* 0x040fe200018f34a5 */
[----:B------:R-:W-:Y:S01]  /*85d0*/  @!P1 IMAD.WIDE.U32 R14, R164, 0x60, R14 ;  /* 0x00000060a40e9825 */ /* 0x000fe200078e000e */
[----:B------:R-:W-:Y:S01]  /*85e0*/  @!PT LDS RZ, [RZ] ;  /* 0x00000000fffff984 */ /* 0x000fe20000000800 */
[----:B------:R-:W-:Y:S01]  /*85f0*/  @!PT LDS RZ, [RZ] ;  /* 0x00000000fffff984 */ /* 0x000fe20000000800 */
[----:B------:R-:W-:Y:S01]  /*8600*/  @!PT LDS RZ, [RZ] ;  /* 0x00000000fffff984 */ /* 0x000fe20000000800 */
[----:B------:R-:W-:Y:S03]  /*8610*/  @!P1 LDGSTS.E.BYPASS.LTC128B.128 [R175+0x6000], desc[UR4][R170.64] ;  /* 0x06000000aaaf9fae */ /* 0x000fe6000b981a04 */
[----:B------:R-:W-:Y:S01]  /*8620*/  @!P1 IMAD.MOV.U32 R12, RZ, RZ, R8 ;  /* 0x000000ffff0c9224 */ /* 0x000fe200078e0008 */
[----:B------:R-:W-:Y:S01]  /*8630*/  @P1 STS.128 [R175+0x6800], RZ ;  /* 0x006800ffaf001388 */ /* 0x000fe20000000c00 */
[----:B------:R-:W-:-:S02]  /*8640*/  @!P1 IMAD.MOV.U32 R13, RZ, RZ, R9 ;  /* 0x000000ffff0d9224 */ /* 0x000fc400078e0009 */
[----:B------:R-:W-:Y:S01]  /*8650*/  @!P1 IMAD.IADD R15, R6, 0x1, R15 ;  /* 0x00000001060f9824 */ /* 0x000fe200078e020f */
[CC--:B------:R-:W-:Y:S01]  /*8660*/  @!P1 LEA R6, P2, R164.reuse, R8.reuse, 0x5 ;  /* 0x00000008a4069211 */ /* 0x0c0fe200078428ff */
[C---:B------:R-:W-:Y:S01]  /*8670*/  @!P1 IMAD.WIDE.U32 R12, R164.reuse, 0xa0, R12 ;  /* 0x000000a0a40c9825 */ /* 0x040fe200078e000c */
[----:B------:R-:W-:Y:S01]  /*8680*/  @!PT LDS RZ, [RZ] ;  /* 0x00000000fffff984 */ /* 0x000fe20000000800 */
[----:B------:R-:W-:Y:S01]  /*8690*/  @!PT LDS RZ, [RZ] ;  /* 0x00000000fffff984 */ /* 0x000fe20000000800 */
[----:B------:R-:W-:Y:S01]  /*86a0*/  @!PT LDS RZ, [RZ] ;  /* 0x00000000fffff984 */ /* 0x000fe20000000800 */
[----:B------:R-:W-:Y:S02]  /*86b0*/  @!P1 LDGSTS.E.BYPASS.LTC128B.128 [R175+0x6800], desc[UR4][R8.64] ;  /* 0x0680000008af9fae */ /* 0x000fe4000b981a04 */
[C---:B------:R-:W-:Y:S01]  /*86c0*/  @!P1 LEA.HI.X R7, R164.reuse, R9, R165, 0x5, P2 ;  /* 0x00000009a4079211 */ /* 0x040fe200010f2ca5 */
[----:B------:R-:W-:Y:S01]  /*86d0*/  @!P1 IMAD R5, R165, 0xa0, RZ ;  /* 0x000000a0a5059824 */ /* 0x000fe200078e02ff */
[----:B------:R-:W-:Y:S01]  /*86e0*/  @P1 STS.128 [R175+0x7000], RZ ;  /* 0x007000ffaf001388 */ /* 0x000fe20000000c00 */
[----:B------:R-:W-:Y:S01]  /*86f0*/  @!P1 IMAD.MOV.U32 R16, RZ, RZ, R12 ;  /* 0x000000ffff109224 */ /* 0x000fe200078e000c */
[----:B------:R-:W-:Y:S01]  /*8700*/  @!P1 LEA R12, P2, R164, R8, 0x7 ;  /* 0x00000008a40c9211 */ /* 0x000fe200078438ff */
[----:B------:R-:W-:Y:S01]  /*8710*/  @!P1 IMAD.MOV.U32 R10, RZ, RZ, R8 ;  /* 0x000000ffff0a9224 */ /* 0x000fe200078e0008 */
[----:B------:R-:W-:Y:S01]  /*8720*/  @!PT LDS RZ, [RZ] ;  /* 0x00000000fffff984 */ /* 0x000fe20000000800 */
[----:B------:R-:W-:Y:S01]  /*8730*/  @!PT LDS RZ, [RZ] ;  /* 0x00000000fffff984 */ /* 0x000fe20000000800 */
[----:B------:R-:W-:Y:S01]  /*8740*/  @!PT LDS RZ, [RZ] ;  /* 0x00000000fffff984 */ /* 0x000fe20000000800 */
[----:B------:R1:W-:Y:S01]  /*8750*/  @!P1 LDGSTS.E.BYPASS.LTC128B.128 [R175+0x7000], desc[UR4][R6.64] ;  /* 0x0700000006af9fae */ /* 0x0003e2000b981a04 */
[----:B------:R-:W-:-:S02]  /*8760*/  @!P1 IMAD.MOV.U32 R11, RZ, RZ, R9 ;  /* 0x000000ffff0b9224 */ /* 0x000fc400078e0009 */
[----:B------:R-:W-:Y:S01]  /*8770*/  @!P1 IMAD.IADD R17, R5, 0x1, R13 ;  /* 0x0000000105119824 */ /* 0x000fe200078e020d */
        /* <DEDUP_REMOVED lines=34> */
[----:B------:R-:W5:Y:S04]  /*89a0*/  LDSM.16.M88.4 R48, [R160+0x3000] ;  /* 0x00300000a030783b */ /* 0x000f680000000200 */
[----:B------:R-:W5:Y:S04]  /*89b0*/  LDSM.16.M88.4 R40, [R160+0x3800] ;  /* 0x00380000a028783b */ /* 0x000f680000000200 */
[----:B------:R-:W5:Y:S04]  /*89c0*/  LDSM.16.M88.4 R28, [R160+0x4000] ;  /* 0x00400000a01c783b */ /* 0x000f680000000200 */
[----:B------:R-:W5:Y:S04]  /*89d0*/  LDSM.16.M88.4 R24, [R155+0x2000] ;  /* 0x002000009b18783b */ /* 0x000f680000000200 */
[----:B---3--:R-:W3:Y:S04]  /*89e0*/  LDSM.16.M88.4 R16, [R155+0x3000] ;  /* 0x003000009b10783b */ /* 0x008ee80000000200 */
[----:B----4-:R-:W4:Y:S01]  /*89f0*/  LDSM.16.M88.4 R8, [R155+0x3800] ;  /* 0x003800009b08783b */ /* 0x010f220000000200 */
[C---:B-1----:R-:W-:Y:S03]  /*8a00*/  HMMA.16816.F32.BF16 R60, R4.reuse, R56, RZ ;  /* 0x00000038043c723c */ /* 0x042fe600000418ff */
[----:B------:R-:W1:Y:S04]  /*8a10*/  LDSM.16.M88.4 R20, [R160+0x4800] ;  /* 0x00480000a014783b */ /* 0x000e680000000200 */
        /* <DEDUP_REMOVED lines=9> */
[C---:B-----5:R-:W-:Y:S08]  /*8ab0*/  HMMA.16816.F32.BF16 R52, R4.reuse, R48, RZ ;  /* 0x000000300434723c */ /* 0x060ff000000418ff */
[C---:B------:R-:W-:Y:S08]  /*8ac0*/  HMMA.16816.F32.BF16 R64, R4.reuse, R66, RZ ;  /* 0x000000420440723c */ /* 0x040ff000000418ff */
[C---:B------:R-:W-:Y:S08]  /*8ad0*/  HMMA.16816.F32.BF16 R48, R4.reuse, R50, RZ ;  /* 0x000000320430723c */ /* 0x040ff000000418ff */
[C---:B------:R-:W-:Y:S08]  /*8ae0*/  HMMA.16816.F32.BF16 R44, R4.reuse, R40, RZ ;  /* 0x00000028042c723c */ /* 0x040ff000000418ff */
[C---:B------:R-:W-:Y:S08]  /*8af0*/  HMMA.16816.F32.BF16 R40, R4.reuse, R42, RZ ;  /* 0x0000002a0428723c */ /* 0x040ff000000418ff */
[C---:B------:R-:W-:Y:S08]  /*8b00*/  HMMA.16816.F32.BF16 R32, R4.reuse, R28, RZ ;  /* 0x0000001c0420723c */ /* 0x040ff000000418ff */
[----:B------:R-:W-:Y:S08]  /*8b10*/  HMMA.16816.F32.BF16 R28, R4, R30, RZ ;  /* 0x0000001e041c723c */ /* 0x000ff000000418ff */
[C---:B------:R-:W-:Y:S08]  /*8b20*/  HMMA.16816.F32.BF16 R104, R108.reuse, R24, R104 ;  /* 0x000000186c68723c */ /* 0x040ff00000041868 */
[C---:B------:R-:W-:Y:S08]  /*8b30*/  HMMA.16816.F32.BF16 R64, R108.reuse, R26, R64 ;  /* 0x0000001a6c40723c */ /* 0x040ff00000041840 */
[C---:B---3--:R-:W-:Y:S08]  /*8b40*/  HMMA.16816.F32.BF16 R52, R108.reuse, R16, R52 ;  /* 0x000000106c34723c */ /* 0x048ff00000041834 */
[C---:B------:R-:W-:Y:S08]  /*8b50*/  HMMA.16816.F32.BF16 R48, R108.reuse, R18, R48 ;  /* 0x000000126c30723c */ /* 0x040ff00000041830 */
[C---:B----4-:R-:W-:Y:S08]  /*8b60*/  HMMA.16816.F32.BF16 R44, R108.reuse, R8, R44 ;  /* 0x000000086c2c723c */ /* 0x050ff0000004182c */
[----:B------:R-:W-:Y:S08]  /*8b70*/  HMMA.16816.F32.BF16 R40, R108, R10, R40 ;  /* 0x0000000a6c28723c */ /* 0x000ff00000041828 */
[C---:B-1----:R-:W-:Y:S08]  /*8b80*/  HMMA.16816.F32.BF16 R24, R4.reuse, R20, RZ ;  /* 0x000000140418723c */ /* 0x042ff000000418ff */
[C---:B--2---:R-:W-:Y:S08]  /*8b90*/  HMMA.16816.F32.BF16 R16, R4.reuse, R12, RZ ;  /* 0x0000000c0410723c */ /* 0x044ff000000418ff */
        /* <DEDUP_REMOVED lines=19> */
[C---:B--2---:R-:W-:Y:S08]  /*8cd0*/  HMMA.16816.F32.BF16 R104, R108.reuse, R112, R104 ;  /* 0x000000706c68723c */ /* 0x044ff00000041868 */
[C---:B------:R-:W-:Y:S01]  /*8ce0*/  HMMA.16816.F32.BF16 R64, R108.reuse, R114, R64 ;  /* 0x000000726c40723c */ /* 0x040fe20000041840 */
[----:B------:R-:W1:Y:S07]  /*8cf0*/  LDSM.16.M88.4 R112, [R154+0x3000] ;  /* 0x003000009a70783b */ /* 0x000e6e0000000200 */
        /* <DEDUP_REMOVED lines=18> */
[----:B------:R-:W-:Y:S01]  /*8e20*/  HMMA.16816.F32.BF16 R64, R120, R118, R64 ;  /* 0x000000767840723c */ /* 0x000fe20000041840 */
[----:B------:R-:W2:Y:S07]  /*8e30*/  LDSM.16.M88.4 R116, [R153+0x3800] ;  /* 0x003800009974783b */ /* 0x000eae0000000200 */
[C---:B-1----:R-:W-:Y:S08]  /*8e40*/  HMMA.16816.F32.BF16 R8, R108.reuse, R112, R8 ;  /* 0x000000706c08723c */ /* 0x042ff00000041808 */
[----:B------:R-:W-:Y:S01]  /*8e50*/  HMMA.16816.F32.BF16 R4, R108, R114, R4 ;  /* 0x000000726c04723c */ /* 0x000fe20000041804 */
[----:B------:R-:W1:Y:S04]  /*8e60*/  LDSM.16.M88.4 R112, [R153+0x2800] ;  /* 0x002800009970783b */ /* 0x000e680000000200 */
[----:B------:R-:W3:Y:S03]  /*8e70*/  LDSM.16.M88.4 R108, [R153+0x3000] ;  /* 0x00300000996c783b */ /* 0x000ee60000000200 */
        /* <DEDUP_REMOVED lines=10> */
[C---:B------:R-:W-:Y:S08]  /*8f20*/  HMMA.16816.F32.BF16 R20, R120.reuse, R118, R20 ;  /* 0x000000767814723c */ /* 0x040ff00000041814 */
[----:B-1----:R-:W-:Y:S01]  /*8f30*/  HMMA.16816.F32.BF16 R32, R120, R112, R32 ;  /* 0x000000707820723c */ /* 0x002fe20000041820 */
[----:B------:R-:W-:-:S04]  /*8f40*/  IMAD.IADD R112, R38, 0x1, R37 ;  /* 0x0000000126707824 */ /* 0x000fc800078e0225 */
[----:B------:R-:W-:-:S03]  /*8f50*/  IMAD.IADD R112, R101, 0x1, R112 ;  /* 0x0000000165707824 */ /* 0x000fc600078e0270 */
[----:B------:R-:W-:Y:S01]  /*8f60*/  HMMA.16816.F32.BF16 R28, R120, R114, R28 ;  /* 0x00000072781c723c */ /* 0x000fe2000004181c */
[----:B------:R-:W-:-:S07]  /*8f70*/  VIADD R132, R112, 0x8 ;  /* 0x0000000870847836 */ /* 0x000fce0000000000 */
[----:B---3--:R-:W-:Y:S01]  /*8f80*/  HMMA.16816.F32.BF16 R16, R120, R108, R16 ;  /* 0x0000006c7810723c */ /* 0x008fe20000041810 */
[----:B------:R-:W-:-:S07]  /*8f90*/  IMAD.IADD R108, R39, 0x1, R126 ;  /* 0x00000001276c7824 */ /* 0x000fce00078e027e */
[----:B------:R-:W-:Y:S01]  /*8fa0*/  HMMA.16816.F32.BF16 R12, R120, R110, R12 ;  /* 0x0000006e780c723c */ /* 0x000fe2000004180c */
[----:B------:R-:W-:-:S05]  /*8fb0*/  IMAD.IADD R111, R108, 0x1, R127 ;  /* 0x000000016c6f7824 */ /* 0x000fca00078e027f */
[C-C-:B------:R-:W-:Y:S02]  /*8fc0*/  IADD3 R101, PT, PT, R112.reuse, 0x80, -R111.reuse ;  /* 0x0000008070657810 */ /* 0x140fe40007ffe86f */
[C-C-:B------:R-:W-:Y:S02]  /*8fd0*/  IADD3 R109, PT, PT, R112.reuse, 0x70, -R111.reuse ;  /* 0x00000070706d7810 */ /* 0x140fe40007ffe86f */
[----:B------:R-:W-:Y:S02]  /*8fe0*/  IABS R101, R101 ;  /* 0x0000006500657213 */ /* 0x000fe40000000000 */
[----:B------:R-:W-:Y:S02]  /*8ff0*/  IADD3 R110, PT, PT, R112, 0x77, -R111 ;  /* 0x00000077706e7810 */ /* 0x000fe40007ffe86f */
[----:B------:R-:W-:Y:S02]  /*9000*/  I2FP.F32.S32 R101, R101 ;  /* 0x0000006500657245 */ /* 0x000fe40000201400 */
[----:B------:R-:W-:-:S02]  /*9010*/  IABS R109, R109 ;  /* 0x0000006d006d7213 */ /* 0x000fc40000000000 */
[----:B------:R-:W-:Y:S01]  /*9020*/  IABS R110, R110 ;  /* 0x0000006e006e7213 */ /* 0x000fe20000000000 */
[C---:B------:R-:W-:Y:S01]  /*9030*/  FFMA.FTZ R104, -R173.reuse, R101, R104 ;  /* 0x00000065ad687223 */ /* 0x040fe20000010168 */
[----:B------:R-:W-:Y:S02]  /*9040*/  IADD3 R101, PT, PT, R112, 0x78, -R111 ;  /* 0x0000007870657810 */ /* 0x000fe40007ffe86f */
[----:B------:R-:W-:Y:S02]  /*9050*/  I2FP.F32.S32 R109, R109 ;  /* 0x0000006d006d7245 */ /* 0x000fe40000201400 */
[----:B------:R-:W-:Y:S02]  /*9060*/  IABS R101, R101 ;  /* 0x0000006500657213 */ /* 0x000fe40000000000 */
[----:B------:R-:W-:Y:S01]  /*9070*/  I2FP.F32.S32 R110, R110 ;  /* 0x0000006e006e7245 */ /* 0x000fe20000201400 */
[----:B------:R-:W-:Y:S01]  /*9080*/  FFMA.FTZ R109, -R173, R109, R60 ;  /* 0x0000006dad6d7223 */ /* 0x000fe2000001013c */
[----:B------:R-:W-:-:S02]  /*9090*/  I2FP.F32.S32 R101, R101 ;  /* 0x0000006500657245 */ /* 0x000fc40000201400 */
[C---:B------:R-:W-:Y:S01]  /*90a0*/  IADD3 R60, PT, PT, R112.reuse, 0x5f, -R111 ;  /* 0x0000005f703c7810 */ /* 0x040fe20007ffe86f */
[C---:B------:R-:W-:Y:S01]  /*90b0*/  FFMA.FTZ R110, -R173.reuse, R110, R65 ;  /* 0x0000006ead6e7223 */ /* 0x040fe20000010141 */
[C-C-:B------:R-:W-:Y:S01]  /*90c0*/  IADD3 R65, PT, PT, R112.reuse, 0x68, -R111.reuse ;  /* 0x0000006870417810 */ /* 0x140fe20007ffe86f */
[----:B------:R-:W-:Y:S01]  /*90d0*/  FFMA.FTZ R101, -R173, R101, R64 ;  /* 0x00000065ad657223 */ /* 0x000fe20000010140 */
[----:B------:R-:W-:Y:S02]  /*90e0*/  IADD3 R64, PT, PT, R112, 0x67, -R111 ;  /* 0x0000006770407810 */ /* 0x000fe40007ffe86f */
[----:B------:R-:W-:Y:S02]  /*90f0*/  IABS R60, R60 ;  /* 0x0000003c003c7213 */ /* 0x000fe40000000000 */
[----:B------:R-:W-:Y:S02]  /*9100*/  IABS R64, R64 ;  /* 0x0000004000407213 */ /* 0x000fe40000000000 */
[----:B------:R-:W-:-:S02]  /*9110*/  IABS R65, R65 ;  /* 0x0000004100417213 */ /* 0x000fc40000000000 */
[----:B------:R-:W-:Y:S02]  /*9120*/  I2FP.F32.S32 R64, R64 ;  /* 0x0000004000407245 */ /* 0x000fe40000201400 */
[----:B------:R-:W-:Y:S02]  /*9130*/  I2FP.F32.S32 R60, R60 ;  /* 0x0000003c003c7245 */ /* 0x000fe40000201400 */
[----:B------:R-:W-:Y:S01]  /*9140*/  I2FP.F32.S32 R65, R65 ;  /* 0x0000004100417245 */ /* 0x000fe20000201400 */
[C---:B------:R-:W-:Y:S01]  /*9150*/  FFMA.FTZ R64, -R173.reuse, R64, R57 ;  /* 0x00000040ad407223 */ /* 0x040fe20000010139 */
[C---:B------:R-:W-:Y:S01]  /*9160*/  IADD3 R57, PT, PT, R112.reuse, 0x58, -R111 ;  /* 0x0000005870397810 */ /* 0x040fe20007ffe86f */
[C---:B------:R-:W-:Y:S01]  /*9170*/  FFMA.FTZ R60, -R173.reuse, R60, R53 ;  /* 0x0000003cad3c7223 */ /* 0x040fe20000010135 */
[----:B------:R-:W-:Y:S01]  /*9180*/  IADD3 R53, PT, PT, R112, 0x50, -R111 ;  /* 0x0000005070357810 */ /* 0x000fe20007ffe86f */
[----:B------:R-:W-:Y:S01]  /*9190*/  FFMA.FTZ R65, -R173, R65, R56 ;  /* 0x00000041ad417223 */ /* 0x000fe20000010138 */
[----:B------:R-:W-:-:S02]  /*91a0*/  IABS R57, R57 ;  /* 0x0000003900397213 */ /* 0x000fc40000000000 */
[C-C-:B------:R-:W-:Y:S02]  /*91b0*/  IADD3 R56, PT, PT, R112.reuse, 0x57, -R111.reuse ;  /* 0x0000005770387810 */ /* 0x140fe40007ffe86f */
[----:B------:R-:W-:Y:S02]  /*91c0*/  I2FP.F32.S32 R57, R57 ;  /* 0x0000003900397245 */ /* 0x000fe40000201400 */
[----:B------:R-:W-:Y:S02]  /*91d0*/  IABS R53, R53 ;  /* 0x0000003500357213 */ /* 0x000fe40000000000 */
[----:B------:R-:W-:Y:S01]  /*91e0*/  IABS R56, R56 ;  /* 0x0000003800387213 */ /* 0x000fe20000000000 */
[----:B------:R-:W-:Y:S01]  /*91f0*/  FFMA.FTZ R57, -R173, R57, R48 ;  /* 0x00000039ad397223 */ /* 0x000fe20000010130 */
[----:B------:R-:W-:Y:S02]  /*9200*/  IADD3 R48, PT, PT, R112, 0x4f, -R111 ;  /* 0x0000004f70307810 */ /* 0x000fe40007ffe86f */
[----:B------:R-:W-:-:S02]  /*9210*/  I2FP.F32.S32 R53, R53 ;  /* 0x0000003500357245 */ /* 0x000fc40000201400 */
[----:B------:R-:W-:Y:S02]  /*9220*/  IABS R48, R48 ;  /* 0x0000003000307213 */ /* 0x000fe40000000000 */
[----:B------:R-:W-:Y:S01]  /*9230*/  I2FP.F32.S32 R56, R56 ;  /* 0x0000003800387245 */ /* 0x000fe20000201400 */
[C---:B------:R-:W-:Y:S01]  /*9240*/  FFMA.FTZ R53, -R173.reuse, R53, R44 ;  /* 0x00000035ad357223 */ /* 0x040fe2000001012c */
[----:B------:R-:W-:Y:S02]  /*9250*/  I2FP.F32.S32 R48, R48 ;  /* 0x0000003000307245 */ /* 0x000fe40000201400 */
[C---:B------:R-:W-:Y:S01]  /*9260*/  IADD3 R44, PT, PT, R112.reuse, 0x47, -R111 ;  /* 0x00000047702c7810 */ /* 0x040fe20007ffe86f */
[C---:B------:R-:W-:Y:S01]  /*9270*/  FFMA.FTZ R56, -R173.reuse, R56, R49 ;  /* 0x00000038ad387223 */ /* 0x040fe20000010131 */
[C---:B------:R-:W-:Y:S01]  /*9280*/  IADD3 R49, PT, PT, R112.reuse, 0x40, -R111 ;  /* 0x0000004070317810 */ /* 0x040fe20007ffe86f */
[----:B------:R-:W-:Y:S01]  /*9290*/  FFMA.FTZ R48, -R173, R48, R45 ;  /* 0x00000030ad307223 */ /* 0x000fe2000001012d */
[----:B------:R-:W-:-:S02]  /*92a0*/  IADD3 R45, PT, PT, R112, 0x48, -R111 ;  /* 0x00000048702d7810 */ /* 0x000fc40007ffe86f */
[----:B------:R-:W-:Y:S02]  /*92b0*/  IABS R44, R44 ;  /* 0x0000002c002c7213 */ /* 0x000fe40000000000 */
[----:B------:R-:W-:Y:S02]  /*92c0*/  IABS R45, R45 ;  /* 0x0000002d002d7213 */ /* 0x000fe40000000000 */
[----:B------:R-:W-:Y:S02]  /*92d0*/  IABS R49, R49 ;  /* 0x0000003100317213 */ /* 0x000fe40000000000 */
[----:B------:R-:W-:Y:S02]  /*92e0*/  I2FP.F32.S32 R45, R45 ;  /* 0x0000002d002d7245 */ /* 0x000fe40000201400 */
[----:B------:R-:W-:Y:S02]  /*92f0*/  I2FP.F32.S32 R44, R44 ;  /* 0x0000002c002c7245 */ /* 0x000fe40000201400 */
[----:B------:R-:W-:Y:S01]  /*9300*/  I2FP.F32.S32 R49, R49 ;  /* 0x0000003100317245 */ /* 0x000fe20000201400 */
[C---:B------:R-:W-:Y:S01]  /*9310*/  FFMA.FTZ R45, -R173.reuse, R45, R40 ;  /* 0x0000002dad2d7223 */ /* 0x040fe20000010128 */
[C---:B------:R-:W-:Y:S01]  /*9320*/  IADD3 R40, PT, PT, R112.reuse, 0x3f, -R111 ;  /* 0x0000003f70287810 */ /* 0x040fe20007ffe86f */
[C---:B------:R-:W-:Y:S01]  /*9330*/  FFMA.FTZ R44, -R173.reuse, R44, R41 ;  /* 0x0000002cad2c7223 */ /* 0x040fe20000010129 */
[C-C-:B------:R-:W-:Y:S01]  /*9340*/  IADD3 R108, PT, PT, R112.reuse, 0x7f, -R111.reuse ;  /* 0x0000007f706c7810 */ /* 0x140fe20007ffe86f */
[----:B------:R-:W-:Y:S01]  /*9350*/  FFMA.FTZ R41, -R173, R49, R32 ;  /* 0x00000031ad297223 */ /* 0x000fe20000010120 */
[----:B------:R-:W-:-:S02]  /*9360*/  IADD3 R49, PT, PT, R112, 0x38, -R111 ;  /* 0x0000003870317810 */ /* 0x000fc40007ffe86f */
[----:B------:R-:W-:Y:S02]  /*9370*/  IABS R40, R40 ;  /* 0x0000002800287213 */ /* 0x000fe40000000000 */
[----:B------:R-:W-:Y:S02]  /*9380*/  IABS R49, R49 ;  /* 0x0000003100317213 */ /* 0x000fe40000000000 */
[----:B------:R-:W-:Y:S02]  /*9390*/  I2FP.F32.S32 R40, R40 ;  /* 0x0000002800287245 */ /* 0x000fe40000201400 */
[----:B------:R-:W-:Y:S02]  /*93a0*/  I2FP.F32.S32 R49, R49 ;  /* 0x0000003100317245 */ /* 0x000fe40000201400 */
[C---:B------:R-:W-:Y:S01]  /*93b0*/  IADD3 R32, PT, PT, R112.reuse, 0x37, -R111 ;  /* 0x0000003770207810 */ /* 0x040fe20007ffe86f */
[C---:B------:R-:W-:Y:S01]  /*93c0*/  FFMA.FTZ R40, -R173.reuse, R40, R33 ;  /* 0x00000028ad287223 */ /* 0x040fe20000010121 */
[----:B------:R-:W-:Y:S01]  /*93d0*/  IABS R108, R108 ;  /* 0x0000006c006c7213 */ /* 0x000fe20000000000 */
[----:B------:R-:W-:Y:S01]  /*93e0*/  FFMA.FTZ R33, -R173, R49, R28 ;  /* 0x00000031ad217223 */ /* 0x000fe2000001011c */
[----:B------:R-:W-:-:S02]  /*93f0*/  IADD3 R28, PT, PT, R112, 0x2f, -R111 ;  /* 0x0000002f701c7810 */ /* 0x000fc40007ffe86f */
[C---:B------:R-:W-:Y:S02]  /*9400*/  IADD3 R49, PT, PT, R112.reuse, 0x28, -R111 ;  /* 0x0000002870317810 */ /* 0x040fe40007ffe86f */
[----:B------:R-:W-:Y:S02]  /*9410*/  IABS R28, R28 ;  /* 0x0000001c001c7213 */ /* 0x000fe40000000000 */
[----:B------:R-:W-:Y:S02]  /*9420*/  IABS R49, R49 ;  /* 0x0000003100317213 */ /* 0x000fe40000000000 */
[----:B------:R-:W-:Y:S02]  /*9430*/  I2FP.F32.S32 R28, R28 ;  /* 0x0000001c001c7245 */ /* 0x000fe40000201400 */
[----:B------:R-:W-:Y:S02]  /*9440*/  I2FP.F32.S32 R49, R49 ;  /* 0x0000003100317245 */ /* 0x000fe40000201400 */
[----:B------:R-:W-:Y:S01]  /*9450*/  IABS R32, R32 ;  /* 0x0000002000207213 */ /* 0x000fe20000000000 */
[C---:B------:R-:W-:Y:S01]  /*9460*/  FFMA.FTZ R28, -R173.reuse, R28, R25 ;  /* 0x0000001cad1c7223 */ /* 0x040fe20000010119 */
[----:B------:R-:W-:Y:S01]  /*9470*/  I2FP.F32.S32 R108, R108 ;  /* 0x0000006c006c7245 */ /* 0x000fe20000201400 */
[----:B------:R-:W-:Y:S01]  /*9480*/  FFMA.FTZ R25, -R173, R49, R20 ;  /* 0x00000031ad197223 */ /* 0x000fe20000010114 */
[----:B------:R-:W-:-:S02]  /*9490*/  IADD3 R20, PT, PT, R112, 0x1f, -R111 ;  /* 0x0000001f70147810 */ /* 0x000fc40007ffe86f */
[----:B------:R-:W-:Y:S01]  /*94a0*/  I2FP.F32.S32 R32, R32 ;  /* 0x0000002000207245 */ /* 0x000fe20000201400 */
[C---:B------:R-:W-:Y:S01]  /*94b0*/  FFMA.FTZ R105, -R173.reuse, R108, R105 ;  /* 0x0000006cad697223 */ /* 0x040fe20000010169 */
[----:B------:R-:W-:Y:S02]  /*94c0*/  IABS R20, R20 ;  /* 0x0000001400147213 */ /* 0x000fe40000000000 */
[C---:B------:R-:W-:Y:S01]  /*94d0*/  IADD3 R108, PT, PT, R112.reuse, 0x6f, -R111 ;  /* 0x0000006f706c7810 */ /* 0x040fe20007ffe86f */
[C---:B------:R-:W-:Y:S01]  /*94e0*/  FFMA.FTZ R32, -R173.reuse, R32, R29 ;  /* 0x00000020ad207223 */ /* 0x040fe2000001011d */
[----:B------:R-:W-:Y:S02]  /*94f0*/  I2FP.F32.S32 R20, R20 ;  /* 0x0000001400147245 */ /* 0x000fe40000201400 */
[C-C-:B------:R-:W-:Y:S02]  /*9500*/  IADD3 R29, PT, PT, R112.reuse, 0x30, -R111.reuse ;  /* 0x00000030701d7810 */ /* 0x140fe40007ffe86f */
[C---:B------:R-:W-:Y:S01]  /*9510*/  IADD3 R49, PT, PT, R112.reuse, 0x20, -R111 ;  /* 0x0000002070317810 */ /* 0x040fe20007ffe86f */
[----:B------:R-:W-:Y:S01]  /*9520*/  FFMA.FTZ R20, -R173, R20, R17 ;  /* 0x00000014ad147223 */ /* 0x000fe20000010111 */
[----:B------:R-:W-:-:S02]  /*9530*/  IADD3 R17, PT, PT, R112, 0x18, -R111 ;  /* 0x0000001870117810 */ /* 0x000fc40007ffe86f */
[----:B------:R-:W-:Y:S02]  /*9540*/  IABS R29, R29 ;  /* 0x0000001d001d7213 */ /* 0x000fe40000000000 */
[----:B------:R-:W-:Y:S02]  /*9550*/  IABS R17, R17 ;  /* 0x0000001100117213 */ /* 0x000fe40000000000 */
[----:B------:R-:W-:Y:S02]  /*9560*/  I2FP.F32.S32 R29, R29 ;  /* 0x0000001d001d7245 */ /* 0x000fe40000201400 */
[----:B------:R-:W-:Y:S02]  /*9570*/  I2FP.F32.S32 R17, R17 ;  /* 0x0000001100117245 */ /* 0x000fe40000201400 */
[----:B------:R-:W-:Y:S01]  /*9580*/  IABS R108, R108 ;  /* 0x0000006c006c7213 */ /* 0x000fe20000000000 */
[C---:B------:R-:W-:Y:S01]  /*9590*/  FFMA.FTZ R29, -R173.reuse, R29, R24 ;  /* 0x0000001dad1d7223 */ /* 0x040fe20000010118 */
[--C-:B------:R-:W-:Y:S01]  /*95a0*/  IADD3 R24, PT, PT, R112, 0x27, -R111.reuse ;  /* 0x0000002770187810 */ /* 0x100fe20007ffe86f */
        /* <DEDUP_REMOVED lines=11> */
[C-C-:B------:R-:W-:Y:S01]  /*9660*/  IADD3 R61, PT, PT, R112.reuse, 0x60, -R111.reuse ;  /* 0x00000060703d7810 */ /* 0x140fe20007ffe86f */
[C---:B------:R-:W-:Y:S01]  /*9670*/  FFMA.FTZ R21, -R173.reuse, R49, R16 ;  /* 0x00000031ad157223 */ /* 0x040fe20000010110 */
[----:B------:R-:W-:Y:S01]  /*9680*/  IADD3 R16, PT, PT, R112, 0x17, -R111 ;  /* 0x0000001770107810 */ /* 0x000fe20007ffe86f */
        /* <DEDUP_REMOVED lines=21> */
[C-C-:B------:R-:W-:Y:S01]  /*97e0*/  IADD3 R49, PT, PT, R132.reuse, 0x80, -R111.reuse ;  /* 0x0000008084317810 */ /* 0x140fe20007ffe86f */
[C---:B------:R-:W-:Y:S01]  /*97f0*/  FFMA.FTZ R128, -R173.reuse, R13, R66 ;  /* 0x0000000dad807223 */ /* 0x040fe20000010142 */
[C---:B------:R-:W-:Y:S01]  /*9800*/  IADD3 R13, PT, PT, R132.reuse, 0x68, -R111 ;  /* 0x00000068840d7810 */ /* 0x040fe20007ffe86f */
[----:B------:R-:W-:Y:S01]  /*9810*/  FFMA.FTZ R107, -R173, R12, R51 ;  /* 0x0000000cad6b7223 */ /* 0x000fe20000010133 */
[----:B------:R-:W-:-:S02]  /*9820*/  IADD3 R12, PT, PT, R132, 0x47, -R111 ;  /* 0x00000047840c7810 */ /* 0x000fc40007ffe86f */
[----:B------:R-:W-:Y:S02]  /*9830*/  IABS R13, R13 ;  /* 0x0000000d000d7213 */ /* 0x000fe40000000000 */
[----:B------:R-:W-:Y:S02]  /*9840*/  IABS R12, R12 ;  /* 0x0000000c000c7213 */ /* 0x000fe40000000000 */
[----:B------:R-:W-:Y:S02]  /*9850*/  I2FP.F32.S32 R13, R13 ;  /* 0x0000000d000d7245 */ /* 0x000fe40000201400 */
[----:B------:R-:W-:Y:S02]  /*9860*/  I2FP.F32.S32 R12, R12 ;  /* 0x0000000c000c7245 */ /* 0x000fe40000201400 */
[C-C-:B------:R-:W-:Y:S01]  /*9870*/  IADD3 R116, PT, PT, R132.reuse, 0x67, -R111.reuse ;  /* 0x0000006784747810 */ /* 0x140fe20007ffe86f */
[C---:B------:R-:W-:Y:S01]  /*9880*/  FFMA.FTZ R52, -R173.reuse, R13, R58 ;  /* 0x0000000dad347223 */ /* 0x040fe2000001013a */
[C---:B------:R-:W-:Y:S01]  /*9890*/  IADD3 R13, PT, PT, R132.reuse, 0x50, -R111 ;  /* 0x00000050840d7810 */ /* 0x040fe20007ffe86f */
[----:B------:R-:W-:Y:S01]  /*98a0*/  FFMA.FTZ R63, -R173, R12, R43 ;  /* 0x0000000cad3f7223 */ /* 0x000fe2000001012b */
[----:B------:R-:W-:-:S02]  /*98b0*/  IADD3 R12, PT, PT, R132, 0x3f, -R111 ;  /* 0x0000003f840c7810 */ /* 0x000fc40007ffe86f */
[----:B------:R-:W-:Y:S02]  /*98c0*/  IABS R49, R49 ;  /* 0x0000003100317213 */ /* 0x000fe40000000000 */
        /* <DEDUP_REMOVED lines=9> */
[C-C-:B------:R-:W-:Y:S01]  /*9960*/  IADD3 R114, PT, PT, R132.reuse, 0x5f, -R111.reuse ;  /* 0x0000005f84727810 */ /* 0x140fe20007ffe86f */
[C---:B------:R-:W-:Y:S01]  /*9970*/  FFMA.FTZ R106, -R173.reuse, R13, R46 ;  /* 0x0000000dad6a7223 */ /* 0x040fe2000001012e */
[C---:B------:R-:W-:Y:S01]  /*9980*/  IADD3 R113, PT, PT, R132.reuse, 0x58, -R111 ;  /* 0x0000005884717810 */ /* 0x040fe20007ffe86f */
[----:B------:R-:W-:Y:S01]  /*9990*/  FFMA.FTZ R59, -R173, R12, R35 ;  /* 0x0000000cad3b7223 */ /* 0x000fe20000010123 */
[C-C-:B------:R-:W-:Y:S02]  /*99a0*/  IADD3 R13, PT, PT, R132.reuse, 0x48, -R111.reuse ;  /* 0x00000048840d7810 */ /* 0x140fe40007ffe86f */
        /* <DEDUP_REMOVED lines=15> */
[----:B------:R-:W-:Y:S02]  /*9aa0*/  IADD3 R12, PT, PT, R132, 0x27, -R111 ;  /* 0x00000027840c7810 */ /* 0x000fe40007ffe86f */
[----:B------:R-:W-:-:S02]  /*9ab0*/  IABS R13, R13 ;  /* 0x0000000d000d7213 */ /* 0x000fc40000000000 */
        /* <DEDUP_REMOVED lines=20> */
[----:B------:R-:W-:Y:S01]  /*9c00*/  IADD3 R46, PT, PT, R132, 0x4f, -R111 ;  /* 0x0000004f842e7810 */ /* 0x000fe20007ffe86f */
[----:B------:R-:W-:Y:S01]  /*9c10*/  FFMA.FTZ R23, -R173, R12, R15 ;  /* 0x0000000cad177223 */ /* 0x000fe2000001010f */
[----:B------:R-:W-:Y:S01]  /*9c20*/  IABS R118, R118 ;  /* 0x0000007600767213 */ /* 0x000fe20000000000 */
[----:B------:R-:W1:Y:S01]  /*9c30*/  LDSM.16.M88.4 R12, [R153+0x5800] ;  /* 0x00580000990c783b */ /* 0x000e620000000200 */
[----:B------:R-:W-:Y:S01]  /*9c40*/  IABS R46, R46 ;  /* 0x0000002e002e7213 */ /* 0x000fe20000000000 */
[----:B------:R-:W-:-:S04]  /*9c50*/  DEPBAR.LE SB0, 0x0 ;  /* 0x000080000000791a */ /* 0x000fc80000000000 */
[----:B------:R-:W-:Y:S02]  /*9c60*/  I2FP.F32.S32 R118, R118 ;  /* 0x0000007600767245 */ /* 0x000fe40000201400 */
[----:B------:R-:W-:Y:S02]  /*9c70*/  I2FP.F32.S32 R46, R46 ;  /* 0x0000002e002e7245 */ /* 0x000fe40000201400 */
[C-C-:B------:R-:W-:Y:S01]  /*9c80*/  IADD3 R51, PT, PT, R132.reuse, 0x30, -R111.reuse ;  /* 0x0000003084337810 */ /* 0x140fe20007ffe86f */
[C---:B------:R-:W-:Y:S01]  /*9c90*/  FFMA.FTZ R118, -R173.reuse, R118, R62 ;  /* 0x00000076ad767223 */ /* 0x040fe2000001013e */
[C---:B------:R-:W-:Y:S01]  /*9ca0*/  IADD3 R62, PT, PT, R132.reuse, 0x40, -R111 ;  /* 0x00000040843e7810 */ /* 0x040fe20007ffe86f */
[----:B------:R-:W-:Y:S01]  /*9cb0*/  FFMA.FTZ R67, -R173, R46, R47 ;  /* 0x0000002ead437223 */ /* 0x000fe2000001012f */
[----:B------:R-:W-:Y:S02]  /*9cc0*/  IADD3 R47, PT, PT, R132, 0x28, -R111 ;  /* 0x00000028842f7810 */ /* 0x000fe40007ffe86f */
[----:B------:R-:W-:-:S02]  /*9cd0*/  IABS R62, R62 ;  /* 0x0000003e003e7213 */ /* 0x000fc40000000000 */
[----:B------:R-:W-:Y:S02]  /*9ce0*/  IABS R51, R51 ;  /* 0x0000003300337213 */ /* 0x000fe40000000000 */
[----:B------:R-:W-:Y:S02]  /*9cf0*/  I2FP.F32.S32 R62, R62 ;  /* 0x0000003e003e7245 */ /* 0x000fe40000201400 */
[----:B------:R-:W-:Y:S02]  /*9d00*/  IABS R47, R47 ;  /* 0x0000002f002f7213 */ /* 0x000fe40000000000 */
[----:B------:R-:W-:Y:S01]  /*9d10*/  I2FP.F32.S32 R51, R51 ;  /* 0x0000003300337245 */ /* 0x000fe20000201400 */
[C---:B------:R-:W-:Y:S01]  /*9d20*/  FFMA.FTZ R62, -R173.reuse, R62, R34 ;  /* 0x0000003ead3e7223 */ /* 0x040fe20000010122 */
[----:B------:R-:W-:Y:S02]  /*9d30*/  I2FP.F32.S32 R47, R47 ;  /* 0x0000002f002f7245 */ /* 0x000fe40000201400 */
[--C-:B------:R-:W-:Y:S01]  /*9d40*/  IADD3 R34, PT, PT, R132, 0x1f, -R111.reuse ;  /* 0x0000001f84227810 */ /* 0x100fe20007ffe86f */
[C---:B------:R-:W-:Y:S01]  /*9d50*/  FFMA.FTZ R51, -R173.reuse, R51, R26 ;  /* 0x00000033ad337223 */ /* 0x040fe2000001011a */
[----:B------:R-:W-:Y:S01]  /*9d60*/  IADD3 R35, PT, PT, R112, 0x10, -R111 ;  /* 0x0000001070237810 */ /* 0x000fe20007ffe86f */
[----:B------:R-:W-:Y:S01]  /*9d70*/  FFMA.FTZ R47, -R173, R47, R22 ;  /* 0x0000002fad2f7223 */ /* 0x000fe20000010116 */
[----:B------:R-:W-:-:S02]  /*9d80*/  IABS R34, R34 ;  /* 0x0000002200227213 */ /* 0x000fc40000000000 */
[C-C-:B------:R-:W-:Y:S02]  /*9d90*/  IADD3 R26, PT, PT, R112.reuse, 0xf, -R111.reuse ;  /* 0x0000000f701a7810 */ /* 0x140fe40007ffe86f */
[C-C-:B------:R-:W-:Y:S02]  /*9da0*/  IADD3 R22, PT, PT, R112.reuse, 0x8, -R111.reuse ;  /* 0x0000000870167810 */ /* 0x140fe40007ffe86f */
[--C-:B------:R-:W-:Y:S01]  /*9db0*/  IADD3 R112, PT, PT, R112, 0x7, -R111.reuse ;  /* 0x0000000770707810 */ /* 0x100fe20007ffe86f */
[C---:B-1----:R-:W-:Y:S01]  /*9dc0*/  HMMA.16816.F32.BF16 R4, R120.reuse, R14, R4 ;  /* 0x0000000e7804723c */ /* 0x042fe20000041804 */
[----:B------:R-:W-:Y:S02]  /*9dd0*/  I2FP.F32.S32 R34, R34 ;  /* 0x0000002200227245 */ /* 0x000fe40000201400 */
[----:B------:R-:W-:Y:S02]  /*9de0*/  IABS R112, R112 ;  /* 0x0000007000707213 */ /* 0x000fe40000000000 */
[C---:B------:R-:W-:Y:S01]  /*9df0*/  IADD3 R115, PT, PT, R132.reuse, 0x60, -R111 ;  /* 0x0000006084737810 */ /* 0x040fe20007ffe86f */
[----:B------:R-:W-:Y:S01]  /*9e00*/  FFMA.FTZ R34, -R173, R34, R19 ;  /* 0x00000022ad227223 */ /* 0x000fe20000010113 */
[C-C-:B------:R-:W-:Y:S01]  /*9e10*/  IADD3 R31, PT, PT, R132.reuse, 0x10, -R111.reuse ;  /* 0x00000010841f7810 */ /* 0x140fe20007ffe86f */
[----:B------:R-:W-:Y:S01]  /*9e20*/  HMMA.16816.F32.BF16 R8, R120, R12, R8 ;  /* 0x0000000c7808723c */ /* 0x000fe20000041808 */
[--C-:B------:R-:W-:Y:S01]  /*9e30*/  IADD3 R19, PT, PT, R132, 0xf, -R111.reuse ;  /* 0x0000000f84137810 */ /* 0x100fe20007ffe86f */
[----:B------:R-:W-:Y:S01]  /*9e40*/  VIADD R13, R100, 0xffffff90 ;  /* 0xffffff90640d7836 */ /* 0x000fe20000000000 */
[----:B------:R-:W-:-:S02]  /*9e50*/  IADD3 R18, PT, PT, R132, 0x8, -R111 ;  /* 0x0000000884127810 */ /* 0x000fc40007ffe86f */
[----:B------:R-:W-:Y:S02]  /*9e60*/  I2FP.F32.S32 R12, R112 ;  /* 0x00000070000c7245 */ /* 0x000fe40000201400 */
[----:B------:R-:W-:Y:S02]  /*9e70*/  IADD3 R111, PT, PT, R132, 0x7, -R111 ;  /* 0x00000007846f7810 */ /* 0x000fe40007ffe86f */
[----:B------:R-:W-:Y:S02]  /*9e80*/  IABS R115, R115 ;  /* 0x0000007300737213 */ /* 0x000fe40000000000 */
[----:B------:R-:W-:Y:S01]  /*9e90*/  IABS R111, R111 ;  /* 0x0000006f006f7213 */ /* 0x000fe20000000000 */
[----:B------:R-:W-:Y:S01]  /*9ea0*/  FFMA.FTZ R5, -R173, R12, R5 ;  /* 0x0000000cad057223 */ /* 0x000fe20000010105 */
[----:B------:R-:W-:Y:S01]  /*9eb0*/  VIADD R12, R100, 0xfffffff9 ;  /* 0xfffffff9640c7836 */ /* 0x000fe20000000000 */
[----:B------:R-:W-:Y:S02]  /*9ec0*/  I2FP.F32.S32 R115, R115 ;  /* 0x0000007300737245 */ /* 0x000fe40000201400 */
[----:B------:R-:W-:-:S02]  /*9ed0*/  I2FP.F32.S32 R46, R111 ;  /* 0x0000006f002e7245 */ /* 0x000fc40000201400 */
[C---:B------:R-:W-:Y:S01]  /*9ee0*/  ISETP.GE.AND P2, PT, R12.reuse, R185, PT ;  /* 0x000000b90c00720c */ /* 0x040fe20003f46270 */
[C---:B------:R-:W-:Y:S01]  /*9ef0*/  FFMA.FTZ R115, -R173.reuse, R115, R54 ;  /* 0x00000073ad737223 */ /* 0x040fe20000010136 */
[C---:B------:R-:W-:Y:S01]  /*9f00*/  ISETP.GE.AND P5, PT, R12.reuse, R184, PT ;  /* 0x000000b80c00720c */ /* 0x040fe20003fa6270 */
[----:B------:R-:W-:Y:S01]  /*9f10*/  FFMA.FTZ R46, -R173, R46, R7 ;  /* 0x0000002ead2e7223 */ /* 0x000fe20000010107 */
[----:B------:R-:W-:Y:S01]  /*9f20*/  ISETP.GE.AND P3, PT, R12, R183, PT ;  /* 0x000000b70c00720c */ /* 0x000fe20003f66270 */
[----:B------:R-:W-:Y:S01]  /*9f30*/  VIADD R7, R100, 0xffffff80 ;  /* 0xffffff8064077836 */ /* 0x000fe20000000000 */
[----:B------:R-:W-:Y:S02]  /*9f40*/  FSEL R5, R5, -INF , P2 ;  /* 0xff80000005057808 */ /* 0x000fe40001000000 */
[----:B------:R-:W-:Y:S02]  /*9f50*/  FSEL R46, R46, -INF , P3 ;  /* 0xff8000002e2e7808 */ /* 0x000fe40001800000 */
[----:B------:R-:W-:-:S02]  /*9f60*/  FSEL R49, R5, -INF , !P5 ;  /* 0xff80000005317808 */ /* 0x000fc40006800000 */
[C---:B------:R-:W-:Y:S02]  /*9f70*/  ISETP.GE.AND P2, PT, R7.reuse, R185, PT ;  /* 0x000000b90700720c */ /* 0x040fe40003f46270 */
[C---:B------:R-:W-:Y:S02]  /*9f80*/  ISETP.GE.AND P6, PT, R7.reuse, R184, PT ;  /* 0x000000b80700720c */ /* 0x040fe40003fc6270 */
[CC--:B------:R-:W-:Y:S02]  /*9f90*/  ISETP.GE.AND P5, PT, R7.reuse, R182.reuse, PT ;  /* 0x000000b60700720c */ /* 0x0c0fe40003fa6270 */
[----:B------:R-:W-:Y:S01]  /*9fa0*/  ISETP.GE.AND P3, PT, R7, R183, PT ;  /* 0x000000b70700720c */ /* 0x000fe20003f66270 */
[----:B------:R-:W-:Y:S01]  /*9fb0*/  VIADD R7, R100, 0xffffff81 ;  /* 0xffffff8164077836 */ /* 0x000fe20000000000 */
[----:B------:R-:W-:Y:S01]  /*9fc0*/  ISETP.GE.AND P4, PT, R12, R182, PT ;  /* 0x000000b60c00720c */ /* 0x000fe20003f86270 */
[----:B------:R-:W-:Y:S01]  /*9fd0*/  VIADD R12, R100, 0xffffff88 ;  /* 0xffffff88640c7836 */ /* 0x000fe20000000000 */
[----:B------:R-:W-:-:S02]  /*9fe0*/  FSEL R5, R104, -INF , P2 ;  /* 0xff80000068057808 */ /* 0x000fc40001000000 */
[C---:B------:R-:W-:Y:S02]  /*9ff0*/  ISETP.GE.AND P2, PT, R7.reuse, R185, PT ;  /* 0x000000b90700720c */ /* 0x040fe40003f46270 */
[----:B------:R-:W-:Y:S02]  /*a000*/  FSEL R46, R46, -INF , !P4 ;  /* 0xff8000002e2e7808 */ /* 0x000fe40006000000 */
[----:B------:R-:W-:Y:S02]  /*a010*/  FSEL R130, R130, -INF , P3 ;  /* 0xff80000082827808 */ /* 0x000fe40001800000 */
[C---:B------:R-:W-:Y:S02]  /*a020*/  ISETP.GE.AND P4, PT, R7.reuse, R184, PT ;  /* 0x000000b80700720c */ /* 0x040fe40003f86270 */
[----:B------:R-:W-:Y:S02]  /*a030*/  ISETP.GE.AND P3, PT, R7, R183, PT ;  /* 0x000000b70700720c */ /* 0x000fe40003f66270 */
        /* <DEDUP_REMOVED lines=13> */
[----:B------:R-:W-:-:S02]  /*a110*/  ISETP.GE.AND P2, PT, R12, R185, PT ;  /* 0x000000b90c00720c */ /* 0x000fc40003f46270 */
[----:B------:R-:W-:Y:S02]  /*a120*/  FSEL R14, R14, -INF , !P5 ;  /* 0xff8000000e0e7808 */ /* 0x000fe40006800000 */
[----:B------:R-:W-:Y:S02]  /*a130*/  FSEL R128, R128, -INF , P3 ;  /* 0xff80000080807808 */ /* 0x000fe40001800000 */
        /* <DEDUP_REMOVED lines=31> */
[----:B------:R-:W-:Y:S02]  /*a330*/  FSEL R234, R117, -INF , !P4 ;  /* 0xff80000075ea7808 */ /* 0x000fe40006000000 */
[C---:B------:R-:W-:Y:S02]  /*a340*/  ISETP.GE.AND P2, PT, R13.reuse, R185, PT ;  /* 0x000000b90d00720c */ /* 0x040fe40003f46270 */
[----:B------:R-:W-:Y:S02]  /*a350*/  FSEL R54, R54, -INF , !P6 ;  /* 0xff80000036367808 */ /* 0x000fe40007000000 */
[----:B------:R-:W-:Y:S02]  /*a360*/  FSEL R52, R52, -INF , P3 ;  /* 0xff80000034347808 */ /* 0x000fe40001800000 */
[C---:B------:R-:W-:Y:S02]  /*a370*/  ISETP.GE.AND P4, PT, R13.reuse, R184, PT ;  /* 0x000000b80d00720c */ /* 0x040fe40003f86270 */
[----:B------:R-:W-:-:S02]  /*a380*/  ISETP.GE.AND P6, PT, R13, R182, PT ;  /* 0x000000b60d00720c */ /* 0x000fc40003fc6270 */
[----:B------:R-:W-:Y:S01]  /*a390*/  ISETP.GE.AND P3, PT, R13, R183, PT ;  /* 0x000000b70d00720c */ /* 0x000fe20003f66270 */
[----:B------:R-:W-:Y:S01]  /*a3a0*/  VIADD R13, R100, 0xffffffa0 ;  /* 0xffffffa0640d7836 */ /* 0x000fe20000000000 */
        /* <DEDUP_REMOVED lines=74> */
[----:B------:R-:W-:Y:S01]  /*a850*/  FSEL R198, R44, -INF , !P6 ;  /* 0xff8000002cc67808 */ /* 0x000fe20007000000 */
[----:B------:R-:W-:Y:S01]  /*a860*/  VIADD R44, R124, 0xfffffffe ;  /* 0xfffffffe7c2c7836 */ /* 0x000fe20000000000 */
        /* <DEDUP_REMOVED lines=107> */
[----:B------:R-:W-:Y:S02]  /*af20*/  I2FP.F32.S32 R35, R35 ;  /* 0x0000002300237245 */ /* 0x000fe40000201400 */
[----:B------:R-:W-:Y:S02]  /*af30*/  IABS R26, R26 ;  /* 0x0000001a001a7213 */ /* 0x000fe40000000000 */
[----:B------:R-:W-:Y:S01]  /*af40*/  FSEL R104, R27, -INF , !P2 ;  /* 0xff8000001b687808 */ /* 0x000fe20005000000 */
[----:B------:R-:W-:Y:S01]  /*af50*/  FFMA.FTZ R8, -R173, R35, R8 ;  /* 0x00000023ad087223 */ /* 0x000fe20000010108 */
[----:B------:R-:W-:Y:S02]  /*af60*/  FSEL R62, R16, -INF , !P6 ;  /* 0xff800000103e7808 */ /* 0x000fe40007000000 */
[----:B------:R-:W-:Y:S02]  /*af70*/  FSEL R23, R23, -INF , P3 ;  /* 0xff80000017177808 */ /* 0x000fe40001800000 */
[----:B------:R-:W-:-:S02]  /*af80*/  ISETP.GE.AND P2, PT, R13, R185, PT ;  /* 0x000000b90d00720c */ /* 0x000fc40003f46270 */
[C---:B------:R-:W-:Y:S02]  /*af90*/  ISETP.GE.AND P5, PT, R13.reuse, R184, PT ;  /* 0x000000b80d00720c */ /* 0x040fe40003fa6270 */
[C---:B------:R-:W-:Y:S02]  /*afa0*/  ISETP.GE.AND P6, PT, R13.reuse, R182, PT ;  /* 0x000000b60d00720c */ /* 0x040fe40003fc6270 */
[----:B------:R-:W-:Y:S01]  /*afb0*/  ISETP.GE.AND P3, PT, R13, R183, PT ;  /* 0x000000b70d00720c */ /* 0x000fe20003f66270 */
[C---:B------:R-:W-:Y:S01]  /*afc0*/  VIADD R13, R100.reuse, 0xfffffff1 ;  /* 0xfffffff1640d7836 */ /* 0x040fe20000000000 */
[----:B------:R-:W-:Y:S01]  /*afd0*/  I2FP.F32.S32 R26, R26 ;  /* 0x0000001a001a7245 */ /* 0x000fe20000201400 */
[----:B------:R-:W-:Y:S01]  /*afe0*/  VIADD R100, R100, 0xfffffff8 ;  /* 0xfffffff864647836 */ /* 0x000fe20000000000 */
[----:B------:R-:W-:Y:S02]  /*aff0*/  IABS R31, R31 ;  /* 0x0000001f001f7213 */ /* 0x000fe40000000000 */
[----:B------:R-:W-:Y:S01]  /*b000*/  IABS R22, R22 ;  /* 0x0000001600167213 */ /* 0x000fe20000000000 */
[----:B------:R-:W-:Y:S01]  /*b010*/  FFMA.FTZ R9, -R173, R26, R9 ;  /* 0x0000001aad097223 */ /* 0x000fe20000010109 */
[----:B------:R-:W-:-:S02]  /*b020*/  I2FP.F32.S32 R31, R31 ;  /* 0x0000001f001f7245 */ /* 0x000fc40000201400 */
[----:B------:R-:W-:Y:S02]  /*b030*/  FSEL R8, R8, -INF , P2 ;  /* 0xff80000008087808 */ /* 0x000fe40001000000 */
[----:B------:R-:W-:Y:S01]  /*b040*/  I2FP.F32.S32 R22, R22 ;  /* 0x0000001600167245 */ /* 0x000fe20000201400 */
[----:B------:R-:W-:Y:S01]  /*b050*/  FFMA.FTZ R10, -R173, R31, R10 ;  /* 0x0000001fad0a7223 */ /* 0x000fe2000001010a */
[----:B------:R-:W-:Y:S01]  /*b060*/  BAR.SYNC.DEFER_BLOCKING 0x0 ;  /* 0x0000000000007b1d */ /* 0x000fe20000010000 */
[----:B------:R-:W-:Y:S02]  /*b070*/  ISETP.GE.AND P2, PT, R13, R185, PT ;  /* 0x000000b90d00720c */ /* 0x000fe40003f46270 */
[----:B------:R-:W-:Y:S01]  /*b080*/  IABS R19, R19 ;  /* 0x0000001300137213 */ /* 0x000fe20000000000 */
[----:B------:R-:W-:Y:S01]  /*b090*/  FFMA.FTZ R4, -R173, R22, R4 ;  /* 0x00000016ad047223 */ /* 0x000fe20000010104 */
[----:B------:R-:W-:Y:S02]  /*b0a0*/  FSEL R9, R9, -INF , P2 ;  /* 0xff80000009097808 */ /* 0x000fe40001000000 */
[----:B------:R-:W-:-:S02]  /*b0b0*/  FSEL R51, R8, -INF , !P5 ;  /* 0xff80000008337808 */ /* 0x000fc40006800000 */
[----:B------:R-:W-:Y:S02]  /*b0c0*/  ISETP.GE.AND P2, PT, R100, R185, PT ;  /* 0x000000b96400720c */ /* 0x000fe40003f46270 */
[----:B------:R-:W-:Y:S02]  /*b0d0*/  I2FP.F32.S32 R8, R19 ;  /* 0x0000001300087245 */ /* 0x000fe40000201400 */
[----:B------:R-:W-:Y:S02]  /*b0e0*/  IABS R18, R18 ;  /* 0x0000001200127213 */ /* 0x000fe40000000000 */
[----:B------:R-:W-:Y:S01]  /*b0f0*/  FSEL R60, R23, -INF , !P4 ;  /* 0xff800000173c7808 */ /* 0x000fe20006000000 */
[----:B------:R-:W-:Y:S01]  /*b100*/  FFMA.FTZ R8, -R173, R8, R11 ;  /* 0x00000008ad087223 */ /* 0x000fe2000001010b */
[----:B------:R-:W-:Y:S02]  /*b110*/  FSEL R10, R10, -INF , P3 ;  /* 0xff8000000a0a7808 */ /* 0x000fe40001800000 */
[----:B------:R-:W-:-:S02]  /*b120*/  FSEL R4, R4, -INF , P2 ;  /* 0xff80000004047808 */ /* 0x000fc40001000000 */
[C---:B------:R-:W-:Y:S02]  /*b130*/  ISETP.GE.AND P4, PT, R13.reuse, R184, PT ;  /* 0x000000b80d00720c */ /* 0x040fe40003f86270 */
[C---:B------:R-:W-:Y:S02]  /*b140*/  ISETP.GE.AND P5, PT, R13.reuse, R182, PT ;  /* 0x000000b60d00720c */ /* 0x040fe40003fa6270 */
[----:B------:R-:W-:Y:S02]  /*b150*/  ISETP.GE.AND P3, PT, R13, R183, PT ;  /* 0x000000b70d00720c */ /* 0x000fe40003f66270 */
[----:B------:R-:W-:Y:S02]  /*b160*/  ISETP.GT.AND P2, PT, R44, R167, PT ;  /* 0x000000a72c00720c */ /* 0x000fe40003f44270 */
[----:B------:R-:W-:Y:S02]  /*b170*/  I2FP.F32.S32 R13, R18 ;  /* 0x00000012000d7245 */ /* 0x000fe40000201400 */
[----:B------:R-:W-:-:S02]  /*b180*/  FSEL R8, R8, -INF , P3 ;  /* 0xff80000008087808 */ /* 0x000fc40001800000 */
[----:B------:R-:W-:Y:S01]  /*b190*/  ISETP.GE.AND P3, PT, R100, R183, PT ;  /* 0x000000b76400720c */ /* 0x000fe20003f66270 */
[----:B------:R-:W-:Y:S01]  /*b1a0*/  FFMA.FTZ R6, -R173, R13, R6 ;  /* 0x0000000dad067223 */ /* 0x000fe20000010106 */
[----:B------:R-:W-:Y:S02]  /*b1b0*/  FSEL R58, R10, -INF , !P6 ;  /* 0xff8000000a3a7808 */ /* 0x000fe40007000000 */
[----:B------:R-:W-:Y:S02]  /*b1c0*/  FSEL R59, R9, -INF , !P4 ;  /* 0xff800000093b7808 */ /* 0x000fe40006000000 */
[C---:B------:R-:W-:Y:S02]  /*b1d0*/  ISETP.GE.AND P6, PT, R100.reuse, R184, PT ;  /* 0x000000b86400720c */ /* 0x040fe40003fc6270 */
[----:B------:R-:W-:Y:S02]  /*b1e0*/  ISETP.GE.AND P4, PT, R100, R182, PT ;  /* 0x000000b66400720c */ /* 0x000fe40003f86270 */
[----:B------:R-:W-:-:S02]  /*b1f0*/  FSEL R6, R6, -INF , P3 ;  /* 0xff80000006067808 */ /* 0x000fc40001800000 */
[----:B------:R-:W-:Y:S02]  /*b200*/  FSEL R56, R8, -INF , !P5 ;  /* 0xff80000008387808 */ /* 0x000fe40006800000 */
[----:B------:R-:W-:Y:S02]  /*b210*/  FSEL R57, R4, -INF , !P6 ;  /* 0xff80000004397808 */ /* 0x000fe40007000000 */
[----:B------:R-:W-:Y:S01]  /*b220*/  FSEL R50, R6, -INF , !P4 ;  /* 0xff80000006327808 */ /* 0x000fe20006000000 */
[----:B------:R-:W-:Y:S05]  /*b230*/  @!P2 BRA `(.L_x_13991) ;  /* 0x000000080030a947 */ /* 0x000fea0003800000 */
[----:B------:R-:W-:Y:S04]  /*b240*/  BSSY.RECONVERGENT B0, `(.L_x_13992) ;  /* 0x0000049000007945 */ /* 0x000fe80003800200 */
[----:B------:R-:W-:Y:S05]  /*b250*/  @!P0 BRA `(.L_x_13993) ;  /* 0x0000000000fc8947 */ /* 0x000fea0003800000 */
[----:B------:R-:W2:Y:S01]  /*b260*/  LD.E R8, desc[UR4][R2.64+0x170] ;  /* 0x0001700402087980 */ /* 0x000ea2000c101900 */
[----:B------:R-:W-:Y:S01]  /*b270*/  MOV R10, RZ ;  /* 0x000000ff000a7202 */ /* 0x000fe20000000f00 */
[----:B------:R-:W-:Y:S02]  /*b280*/  VIADD R39, R39, 0xffffff00 ;  /* 0xffffff0027277836 */ /* 0x000fe40000000000 */
[----:B------:R-:W-:Y:S01]  /*b290*/  IMAD.SHL.U32 R9, R44, 0x80, RZ ;  /* 0x000000802c097824 */ /* 0x000fe200078e00ff */
[----:B------:R-:W3:Y:S04]  /*b2a0*/  LD.E.64 R16, desc[UR4][R2.64+0x38] ;  /* 0x0000380402107980 */ /* 0x000ee8000c101b00 */
[----:B------:R-:W4:Y:S01]  /*b2b0*/  LD.E.64 R18, desc[UR4][R2.64+0x20] ;  /* 0x0000200402127980 */ /* 0x000f22000c101b00 */
[----:B--2---:R-:W-:-:S04]  /*b2c0*/  IABS R4, R8 ;  /* 0x0000000800047213 */ /* 0x004fc80000000000 */
[----:B------:R-:W1:Y:S08]  /*b2d0*/  I2F.RP R13, R4 ;  /* 0x00000004000d7306 */ /* 0x000e700000209400 */
[----:B-1----:R-:W1:Y:S02]  /*b2e0*/  MUFU.RCP R15, R13 ;  /* 0x0000000d000f7308 */ /* 0x002e640000001000 */
[----:B-1----:R-:W-:Y:S01]  /*b2f0*/  VIADD R15, R15, 0xffffffe ;  /* 0x0ffffffe0f0f7836 */ /* 0x002fe20000000000 */
[----:B------:R-:W-:-:S02]  /*b300*/  IABS R13, R9 ;  /* 0x00000009000d7213 */ /* 0x000fc40000000000 */
[----:B------:R-:W-:-:S03]  /*b310*/  LOP3.LUT R9, R9, R8, RZ, 0x3c, !PT ;  /* 0x0000000809097212 */ /* 0x000fc600078e3cff */
[----:B------:R-:W1:Y:S02]  /*b320*/  F2I.FTZ.U32.TRUNC.NTZ R11, R15 ;  /* 0x0000000f000b7305 */ /* 0x000e64000021f000 */
[----:B-1----:R-:W-:-:S04]  /*b330*/  IMAD.MOV R6, RZ, RZ, -R11 ;  /* 0x000000ffff067224 */ /* 0x002fc800078e0a0b */
[----:B------:R-:W-:-:S04]  /*b340*/  IMAD R6, R6, R4, RZ ;  /* 0x0000000406067224 */ /* 0x000fc800078e02ff */
[----:B------:R-:W-:Y:S01]  /*b350*/  IMAD.HI.U32 R6, R11, R6, R10 ;  /* 0x000000060b067227 */ /* 0x000fe200078e000a */
[----:B------:R-:W-:Y:S02]  /*b360*/  IABS R11, R39 ;  /* 0x00000027000b7213 */ /* 0x000fe40000000000 */
[-C--:B------:R-:W-:Y:S02]  /*b370*/  IABS R10, R8.reuse ;  /* 0x00000008000a7213 */ /* 0x080fe40000000000 */
[----:B------:R-:W-:Y:S01]  /*b380*/  LOP3.LUT R39, R39, R8, RZ, 0x3c, !PT ;  /* 0x0000000827277212 */ /* 0x000fe200078e3cff */
[C---:B------:R-:W-:Y:S01]  /*b390*/  IMAD.HI.U32 R15, R6.reuse, R11, RZ ;  /* 0x0000000b060f7227 */ /* 0x040fe200078e00ff */
[----:B------:R-:W-:Y:S02]  /*b3a0*/  IADD3 R10, PT, PT, RZ, -R10, RZ ;  /* 0x8000000aff0a7210 */ /* 0x000fe40007ffe0ff */
[----:B------:R-:W-:Y:S01]  /*b3b0*/  ISETP.GE.AND P0, PT, R39, RZ, PT ;  /* 0x000000ff2700720c */ /* 0x000fe20003f06270 */
[----:B------:R-:W-:-:S04]  /*b3c0*/  IMAD.HI.U32 R6, R6, R13, RZ ;  /* 0x0000000d06067227 */ /* 0x000fc800078e00ff */
[-C--:B------:R-:W-:Y:S02]  /*b3d0*/  IMAD R13, R6, R10.reuse, R13 ;  /* 0x0000000a060d7224 */ /* 0x080fe400078e020d */
[----:B------:R-:W-:-:S03]  /*b3e0*/  IMAD R11, R15, R10, R11 ;  /* 0x0000000a0f0b7224 */ /* 0x000fc600078e020b */
[C---:B------:R-:W-:Y:S02]  /*b3f0*/  ISETP.GT.U32.AND P3, PT, R4.reuse, R13, PT ;  /* 0x0000000d0400720c */ /* 0x040fe40003f64070 */
[----:B------:R-:W-:-:S11]  /*b400*/  ISETP.GT.U32.AND P2, PT, R4, R11, PT ;  /* 0x0000000b0400720c */ /* 0x000fd60003f44070 */
[--C-:B------:R-:W-:Y:S02]  /*b410*/  @!P3 IMAD.IADD R13, R13, 0x1, -R4.reuse ;  /* 0x000000010d0db824 */ /* 0x100fe400078e0a04 */
        /* <DEDUP_REMOVED lines=9> */
[----:B------:R-:W-:-:S03]  /*b4b0*/  @P4 IADD3 R15, PT, PT, R15, 0x1, RZ ;  /* 0x000000010f0f4810 */ /* 0x000fc60007ffe0ff */
[----:B------:R-:W-:Y:S02]  /*b4c0*/  MOV R11, R6 ;  /* 0x00000006000b7202 */ /* 0x000fe40000000f00 */
        /* <DEDUP_REMOVED lines=10> */
[----:B---3--:R-:W-:Y:S01]  /*b570*/  IMAD R6, R17, R8, RZ ;  /* 0x0000000811067224 */ /* 0x008fe200078e02ff */
[----:B------:R-:W-:-:S05]  /*b580*/  SHF.R.S32.HI R11, RZ, 0x1f, R8 ;  /* 0x0000001fff0b7819 */ /* 0x000fca0000011408 */
[C---:B------:R-:W-:Y:S02]  /*b590*/  IMAD R6, R16.reuse, R11, R6 ;  /* 0x0000000b10067224 */ /* 0x040fe400078e0206 */
[----:B------:R-:W-:-:S04]  /*b5a0*/  IMAD.WIDE.U32 R16, R16, R8, RZ ;  /* 0x0000000810107225 */ /* 0x000fc800078e00ff */
[----:B------:R-:W-:Y:S01]  /*b5b0*/  IMAD.IADD R17, R17, 0x1, R6 ;  /* 0x0000000111117824 */ /* 0x000fe200078e0206 */
[----:B--2---:R-:W-:-:S04]  /*b5c0*/  IADD3 R9, PT, PT, R9, -R4, RZ ;  /* 0x8000000409097210 */ /* 0x004fc80007ffe0ff */
[----:B------:R-:W-:Y:S01]  /*b5d0*/  SHF.R.S32.HI R11, RZ, 0x1f, R9 ;  /* 0x0000001fff0b7819 */ /* 0x000fe20000011409 */
[----:B----4-:R-:W-:-:S04]  /*b5e0*/  IMAD.WIDE.U32 R16, R9, R18, R16 ;  /* 0x0000001209107225 */ /* 0x010fc800078e0010 */
[----:B------:R-:W-:-:S04]  /*b5f0*/  IMAD R9, R19, R9, RZ ;  /* 0x0000000913097224 */ /* 0x000fc800078e02ff */
[----:B------:R-:W-:Y:S01]  /*b600*/  IMAD R9, R18, R11, R9 ;  /* 0x0000000b12097224 */ /* 0x000fe200078e0209 */
[----:B------:R-:W-:-:S04]  /*b610*/  LEA R168, P0, R16, R168, 0x1 ;  /* 0x000000a810a87211 */ /* 0x000fc800078008ff */
[----:B------:R-:W-:-:S04]  /*b620*/  IADD3 R9, PT, PT, R17, R9, RZ ;  /* 0x0000000911097210 */ /* 0x000fc80007ffe0ff */
[----:B------:R-:W-:Y:S01]  /*b630*/  LEA.HI.X R169, R16, R169, R9, 0x1, P0 ;  /* 0x000000a910a97211 */ /* 0x000fe200000f0c09 */
[----:B------:R-:W-:Y:S05]  /*b640*/  BRA `(.L_x_13994) ;  /* 0x0000000000207947 */ /* 0x000fea0003800000 */
.L_x_13993:
        /* <DEDUP_REMOVED lines=8> */
.L_x_13994:
[----:B------:R-:W-:Y:S05]  /*b6d0*/  BSYNC.RECONVERGENT B0 ;  /* 0x0000000000007941 */ /* 0x000fea0003800200 */
.L_x_13992:
[C---:B------:R-:W-:Y:S01]  /*b6e0*/  LEA R8, P0, R162.reuse, R168, 0x5 ;  /* 0x000000a8a2087211 */ /* 0x040fe200078028ff */
[----:B------:R-:W-:Y:S01]  /*b6f0*/  @!P1 IMAD R4, R163, 0x60, RZ ;  /* 0x00000060a3049824 */ /* 0x000fe200078e02ff */
[----:B------:R1:W-:Y:S01]  /*b700*/  @P1 STS.128 [R175+0x2000], RZ ;  /* 0x002000ffaf001388 */ /* 0x0003e20000000c00 */
[----:B------:R-:W-:Y:S01]  /*b710*/  BSSY.RECONVERGENT B0, `(.L_x_13995) ;  /* 0x000003d000007945 */ /* 0x000fe20003800200 */
[C---:B------:R-:W-:Y:S01]  /*b720*/  LEA.HI.X R9, R162.reuse, R169, R163, 0x5, P0 ;  /* 0x000000a9a2097211 */ /* 0x040fe200000f2ca3 */
[----:B------:R-:W-:Y:S01]  /*b730*/  @!P1 IMAD.MOV.U32 R10, RZ, RZ, R8 ;  /* 0x000000ffff0a9224 */ /* 0x000fe200078e0008 */
[CC--:B------:R-:W-:Y:S01]  /*b740*/  @!P1 LEA R16, P0, R162.reuse, R8.reuse, 0x5 ;  /* 0x00000008a2109211 */ /* 0x0c0fe200078028ff */
[----:B------:R-:W-:Y:S01]  /*b750*/  @!PT LDS RZ, [RZ] ;  /* 0x00000000fffff984 */ /* 0x000fe20000000800 */
[----:B------:R-:W-:Y:S01]  /*b760*/  @!PT LDS RZ, [RZ] ;  /* 0x00000000fffff984 */ /* 0x000fe20000000800 */
[----:B------:R-:W-:Y:S01]  /*b770*/  @!PT LDS RZ, [RZ] ;  /* 0x00000000fffff984 */ /* 0x000fe20000000800 */
[----:B------:R-:W-:Y:S02]  /*b780*/  @!P1 LDGSTS.E.BYPASS.LTC128B.128 [R175+0x2000], desc[UR4][R168.64] ;  /* 0x02000000a8af9fae */ /* 0x000fe4000b981a04 */
[----:B------:R-:W-:Y:S01]  /*b790*/  @!P1 IMAD.MOV.U32 R11, RZ, RZ, R9 ;  /* 0x000000ffff0b9224 */ /* 0x000fe200078e0009 */
[C---:B------:R-:W-:Y:S01]  /*b7a0*/  @!P1 LEA.HI.X R17, R162.reuse, R9, R163, 0x5, P0 ;  /* 0x00000009a2119211 */ /* 0x040fe200000f2ca3 */
[----:B------:R1:W-:Y:S01]  /*b7b0*/  @P1 STS.128 [R175+0x2800], RZ ;  /* 0x002800ffaf001388 */ /* 0x0003e20000000c00 */
[C---:B------:R-:W-:Y:S01]  /*b7c0*/  @!P1 LEA R20, P0, R162.reuse, R8, 0x6 ;  /* 0x00000008a2149211 */ /* 0x040fe200078030ff */
[----:B------:R-:W-:-:S02]  /*b7d0*/  @!P1 IMAD.WIDE.U32 R10, R162, 0x60, R10 ;  /* 0x00000060a20a9825 */ /* 0x000fc400078e000a */
[----:B------:R-:W-:Y:S01]  /*b7e0*/  @!PT LDS RZ, [RZ] ;  /* 0x00000000fffff984 */ /* 0x000fe20000000800 */
[----:B------:R-:W-:Y:S01]  /*b7f0*/  @!PT LDS RZ, [RZ] ;  /* 0x00000000fffff984 */ /* 0x000fe20000000800 */
[----:B------:R-:W-:Y:S01]  /*b800*/  @!PT LDS RZ, [RZ] ;  /* 0x00000000fffff984 */ /* 0x000fe20000000800 */
[----:B------:R-:W-:Y:S01]  /*b810*/  @!P1 LDGSTS.E.BYPASS.LTC128B.128 [R175+0x2800], desc[UR4][R8.64] ;  /* 0x0280000008af9fae */ /* 0x000fe2000b981a04 */
[----:B------:R-:W-:Y:S01]  /*b820*/  @!P1 LEA.HI.X R21, R162, R9, R163, 0x6, P0 ;  /* 0x00000009a2159211 */ /* 0x000fe200000f34a3 */
[----:B------:R-:W-:Y:S01]  /*b830*/  @!P1 IMAD.MOV.U32 R18, RZ, RZ, R10 ;  /* 0x000000ffff129224 */ /* 0x000fe200078e000a */
[----:B------:R-:W-:Y:S01]  /*b840*/  @!P1 IADD3 R19, PT, PT, R4, R11, RZ ;  /* 0x0000000b04139210 */ /* 0x000fe20007ffe0ff */
        /* <DEDUP_REMOVED lines=21> */
[----:B--2---:R-:W-:-:S04]  /*b9a0*/  @!P1 LEA R16, P0, R162, R8, 0x7 ;  /* 0x00000008a2109211 */ /* 0x004fc800078038ff */
        /* <DEDUP_REMOVED lines=19> */
.L_x_13996:
[----:B------:R-:W-:Y:S05]  /*bae0*/  BSYNC.RECONVERGENT B0 ;  /* 0x0000000000007941 */ /* 0x000fea0003800200 */
.L_x_13995:
[----:B------:R-:W0:Y:S02]  /*baf0*/  LDGDEPBAR ;  /* 0x00000000000079af */ /* 0x000e240000000000 */
.L_x_13991:
[----:B------:R-:W-:Y:S05]  /*bb00*/  BSYNC.RECONVERGENT B1 ;  /* 0x0000000000017941 */ /* 0x000fea0003800200 */
.L_x_13990:
[----:B------:R-:W3:Y:S01]  /*bb10*/  LD.E R48, desc[UR4][R2.64+0xdc] ;  /* 0x0000dc0402307980 */ /* 0x000ee2000c101900 */
[----:B-1----:R-:W-:Y:S02]  /*bb20*/  FMNMX3.FTZ R11, R0, R7, R236, !PT ;  /* 0x00000007000b7276 */ /* 0x002fe400078100ec */
[----:B--2---:R-:W-:Y:S01]  /*bb30*/  FMNMX3.FTZ R9, R36, R5, R30, !PT ;  /* 0x0000000524097276 */ /* 0x004fe2000781001e */
        /* <DEDUP_REMOVED lines=38> */
[----:B------:R-:W2:Y:S04]  /*bda0*/  SHFL.BFLY PT, R45, R4, 0x1, 0x1f ;  /* 0x0c201f00042d7f89 */ /* 0x000ea800000e0000 */
[----:B------:R-:W4:Y:S01]  /*bdb0*/  LDSM.16.MT88.4 R8, [R156+0x6000] ;  /* 0x006000009c08783b */ /* 0x000f220000004200 */
[----:B-1----:R-:W-:Y:S02]  /*bdc0*/  FMNMX.FTZ R39, R6, R39, !PT ;  /* 0x0000002706277209 */ /* 0x002fe40007810000 */
[----:B--2---:R-:W-:-:S02]  /*bdd0*/  FMNMX.FTZ R45, R4, R45, !PT ;  /* 0x0000002d042d7209 */ /* 0x004fc40007810000 */
[----:B------:R-:W-:Y:S02]  /*bde0*/  FSETP.NEU.FTZ.AND P0, PT, R39, -INF , PT ;  /* 0xff8000002700780b */ /* 0x000fe40003f1d000 */
[----:B------:R-:W-:Y:S01]  /*bdf0*/  FSETP.NEU.FTZ.AND P1, PT, R45, -INF , PT ;  /* 0xff8000002d00780b */ /* 0x000fe20003f3d000 */
[C---:B---3--:R-:W-:Y:S01]  /*be00*/  FMUL.FTZ R47, R48.reuse, R39 ;  /* 0x00000027302f7220 */ /* 0x048fe20000410000 */
        /* <DEDUP_REMOVED lines=16> */
[-CC-:B------:R-:W-:Y:S01]  /*bf10*/  FFMA.FTZ R107, R12, R48.reuse, -R61.reuse ;  /* 0x000000300c6b7223 */ /* 0x180fe2000001083d */
[----:B------:R-:W-:Y:S01]  /*bf20*/  MUFU.EX2 R218, R218 ;  /* 0x000000da00da7308 */ /* 0x000fe20000000800 */
[-CC-:B------:R-:W-:Y:S01]  /*bf30*/  FFMA.FTZ R63, R54, R48.reuse, -R61.reuse ;  /* 0x00000030363f7223 */ /* 0x180fe2000001083d */
[-C--:B------:R-:W-:Y:S01]  /*bf40*/  FFMA.FTZ R36, R52, R48.reuse, -R61 ;  /* 0x0000003034247223 */ /* 0x080fe2000001083d */
[-CC-:B------:R-:W-:Y:S01]  /*bf50*/  FFMA.FTZ R214, R214, R48.reuse, -R47.reuse ;  /* 0x00000030d6d67223 */ /* 0x180fe2000001082f */
[----:B------:R-:W1:Y:S01]  /*bf60*/  LDSM.16.MT88.4 R52, [R156+0x6800] ;  /* 0x006800009c34783b */ /* 0x000e620000004200 */
[-CC-:B------:R-:W-:Y:S01]  /*bf70*/  FFMA.FTZ R113, R234, R48.reuse, -R47.reuse ;  /* 0x00000030ea717223 */ /* 0x180fe2000001082f */
[-C--:B------:R-:W-:Y:S01]  /*bf80*/  FFMA.FTZ R111, R232, R48.reuse, -R47 ;  /* 0x00000030e86f7223 */ /* 0x080fe2000001082f */
        /* <DEDUP_REMOVED lines=17> */
[----:B------:R-:W3:Y:S01]  /*c0a0*/  MUFU.EX2 R109, R109 ;  /* 0x0000006d006d7308 */ /* 0x000ee20000000800 */
[----:B--2---:R-:W-:Y:S01]  /*c0b0*/  F2FP.BF16.F32.PACK_AB R33, R117, R218 ;  /* 0x000000da7521723e */ /* 0x004fe200000010ff */
[-CC-:B------:R-:W-:Y:S01]  /*c0c0*/  FFMA.FTZ R66, R66, R48.reuse, -R61.reuse ;  /* 0x0000003042427223 */ /* 0x180fe2000001083d */
[-CC-:B------:R-:W-:Y:S01]  /*c0d0*/  FFMA.FTZ R64, R64, R48.reuse, -R61.reuse ;  /* 0x0000003040407223 */ /* 0x180fe2000001083d */
[-CC-:B------:R-:W-:Y:S01]  /*c0e0*/  FFMA.FTZ R59, R59, R48.reuse, -R61.reuse ;  /* 0x000000303b3b7223 */ /* 0x180fe2000001083d */
[----:B------:R-:W-:Y:S01]  /*c0f0*/  FFMA.FTZ R57, R57, R48, -R61 ;  /* 0x0000003039397223 */ /* 0x000fe2000001083d */
[----:B------:R-:W-:-:S02]  /*c100*/  ISETP.GT.AND P0, PT, R44, R167, PT ;  /* 0x000000a72c00720c */ /* 0x000fc40003f04270 */
        /* <DEDUP_REMOVED lines=8> */
[----:B------:R-:W5:Y:S01]  /*c190*/  MUFU.EX2 R107, R107 ;  /* 0x0000006b006b7308 */ /* 0x000f620000000800 */
[-C--:B---3--:R-:W-:Y:S01]  /*c1a0*/  FMUL.FTZ R6, R98, R123.reuse ;  /* 0x0000007b62067220 */ /* 0x088fe20000410000 */
[-C--:B------:R-:W-:Y:S01]  /*c1b0*/  FMUL.FTZ R7, R99, R123.reuse ;  /* 0x0000007b63077220 */ /* 0x080fe20000410000 */
[-C--:B------:R-:W-:Y:S01]  /*c1c0*/  FMUL.FTZ R94, R94, R123.reuse ;  /* 0x0000007b5e5e7220 */ /* 0x080fe20000410000 */
[-C--:B------:R-:W-:Y:S01]  /*c1d0*/  FMUL.FTZ R95, R95, R123.reuse ;  /* 0x0000007b5f5f7220 */ /* 0x080fe20000410000 */
[-C--:B------:R-:W-:Y:S01]  /*c1e0*/  FMUL.FTZ R14, R90, R123.reuse ;  /* 0x0000007b5a0e7220 */ /* 0x080fe20000410000 */
[-C--:B------:R-:W-:Y:S01]  /*c1f0*/  FMUL.FTZ R15, R91, R123.reuse ;  /* 0x0000007b5b0f7220 */ /* 0x080fe20000410000 */
[----:B------:R-:W-:Y:S01]  /*c200*/  FMUL.FTZ R22, R82, R123 ;  /* 0x0000007b52167220 */ /* 0x000fe20000410000 */
[----:B------:R-:W-:Y:S01]  /*c210*/  MUFU.EX2 R214, R214 ;  /* 0x000000d600d67308 */ /* 0x000fe20000000800 */
[-C--:B--2---:R-:W-:Y:S01]  /*c220*/  FMUL.FTZ R4, R96, R129.reuse ;  /* 0x0000008160047220 */ /* 0x084fe20000410000 */
[-C--:B------:R-:W-:Y:S01]  /*c230*/  FMUL.FTZ R5, R97, R129.reuse ;  /* 0x0000008161057220 */ /* 0x080fe20000410000 */
[-C--:B------:R-:W-:Y:S01]  /*c240*/  FMUL.FTZ R92, R92, R129.reuse ;  /* 0x000000815c5c7220 */ /* 0x080fe20000410000 */
[-C--:B------:R-:W-:Y:S01]  /*c250*/  FMUL.FTZ R93, R93, R129.reuse ;  /* 0x000000815d5d7220 */ /* 0x080fe20000410000 */
[-C--:B------:R-:W-:Y:S01]  /*c260*/  FMUL.FTZ R12, R88, R129.reuse ;  /* 0x00000081580c7220 */ /* 0x080fe20000410000 */
[----:B------:R-:W-:Y:S01]  /*c270*/  FMUL.FTZ R13, R89, R129 ;  /* 0x00000081590d7220 */ /* 0x000fe20000410000 */
[----:B------:R-:W-:Y:S01]  /*c280*/  FMUL.FTZ R23, R83, R123 ;  /* 0x0000007b53177220 */ /* 0x000fe20000410000 */
[----:B------:R-:W-:Y:S01]  /*c290*/  MUFU.EX2 R113, R113 ;  /* 0x0000007100717308 */ /* 0x000fe20000000800 */
[----:B-----5:R-:W-:Y:S01]  /*c2a0*/  F2FP.BF16.F32.PACK_AB R34, R107, R144 ;  /* 0x000000906b22723e */ /* 0x020fe200000010ff */
[-C--:B------:R-:W-:Y:S01]  /*c2b0*/  FMUL.FTZ R20, R80, R129.reuse ;  /* 0x0000008150147220 */ /* 0x080fe20000410000 */
[----:B------:R-:W-:Y:S01]  /*c2c0*/  FMUL.FTZ R21, R81, R129 ;  /* 0x0000008151157220 */ /* 0x000fe20000410000 */
[-C--:B------:R-:W-:Y:S01]  /*c2d0*/  FMUL.FTZ R86, R86, R123.reuse ;  /* 0x0000007b56567220 */ /* 0x080fe20000410000 */
[----:B------:R-:W-:Y:S01]  /*c2e0*/  FMUL.FTZ R87, R87, R123 ;  /* 0x0000007b57577220 */ /* 0x000fe20000410000 */
[-C--:B------:R-:W-:Y:S01]  /*c2f0*/  FMUL.FTZ R84, R84, R129.reuse ;  /* 0x0000008154547220 */ /* 0x080fe20000410000 */
[----:B------:R-:W-:Y:S01]  /*c300*/  FMUL.FTZ R85, R85, R129 ;  /* 0x0000008155557220 */ /* 0x000fe20000410000 */
[----:B------:R-:W-:Y:S01]  /*c310*/  MUFU.EX2 R111, R111 ;  /* 0x0000006f006f7308 */ /* 0x000fe20000000800 */
[C---:B----4-:R-:W-:Y:S01]  /*c320*/  HMMA.16816.F32.BF16 R4, R32.reuse, R8, R4 ;  /* 0x000000082004723c */ /* 0x050fe20000041804 */
[-C--:B------:R-:W-:Y:S01]  /*c330*/  FMUL.FTZ R78, R78, R123.reuse ;  /* 0x0000007b4e4e7220 */ /* 0x080fe20000410000 */
[----:B------:R-:W-:Y:S01]  /*c340*/  FMUL.FTZ R79, R79, R123 ;  /* 0x0000007b4f4f7220 */ /* 0x000fe20000410000 */
[-C--:B------:R-:W-:Y:S01]  /*c350*/  FMUL.FTZ R76, R76, R129.reuse ;  /* 0x000000814c4c7220 */ /* 0x080fe20000410000 */
[----:B------:R-:W-:Y:S01]  /*c360*/  FMUL.FTZ R77, R77, R129 ;  /* 0x000000814d4d7220 */ /* 0x000fe20000410000 */
[-C--:B------:R-:W-:Y:S01]  /*c370*/  FMUL.FTZ R30, R74, R123.reuse ;  /* 0x0000007b4a1e7220 */ /* 0x080fe20000410000 */
[----:B------:R-:W-:Y:S01]  /*c380*/  FMUL.FTZ R31, R75, R123 ;  /* 0x0000007b4b1f7220 */ /* 0x000fe20000410000 */
[----:B------:R-:W-:Y:S01]  /*c390*/  MUFU.EX2 R192, R192 ;  /* 0x000000c000c07308 */ /* 0x000fe20000000800 */
[C---:B------:R-:W-:Y:S01]  /*c3a0*/  HMMA.16816.F32.BF16 R8, R32.reuse, R10, R92 ;  /* 0x0000000a2008723c */ /* 0x040fe2000004185c */
[-C--:B------:R-:W-:Y:S01]  /*c3b0*/  FMUL.FTZ R28, R72, R129.reuse ;  /* 0x00000081481c7220 */ /* 0x080fe20000410000 */
[----:B------:R-:W-:Y:S01]  /*c3c0*/  FMUL.FTZ R29, R73, R129 ;  /* 0x00000081491d7220 */ /* 0x000fe20000410000 */
[-C--:B------:R-:W-:Y:S01]  /*c3d0*/  FMUL.FTZ R70, R70, R123.reuse ;  /* 0x0000007b46467220 */ /* 0x080fe20000410000 */
[----:B------:R-:W-:Y:S01]  /*c3e0*/  FMUL.FTZ R71, R71, R123 ;  /* 0x0000007b47477220 */ /* 0x000fe20000410000 */
[-C--:B------:R-:W-:Y:S01]  /*c3f0*/  FMUL.FTZ R68, R68, R129.reuse ;  /* 0x0000008144447220 */ /* 0x080fe20000410000 */
[----:B------:R-:W-:Y:S01]  /*c400*/  FMUL.FTZ R69, R69, R129 ;  /* 0x0000008145457220 */ /* 0x000fe20000410000 */
[----:B------:R-:W2:Y:S01]  /*c410*/  MUFU.EX2 R115, R115 ;  /* 0x0000007300737308 */ /* 0x000ea20000000800 */
[----:B------:R-:W-:Y:S01]  /*c420*/  HMMA.16816.F32.BF16 R12, R32, R16, R12 ;  /* 0x00000010200c723c */ /* 0x000fe2000004180c */
[----:B------:R-:W-:Y:S01]  /*c430*/  LDSM.16.MT88.4 R92, [R156+0x7800] ;  /* 0x007800009c5c783b */ /* 0x000fe20000004200 */
[----:B------:R-:W-:Y:S01]  /*c440*/  FFMA.FTZ R218, R193, R123, R218 ;  /* 0x0000007bc1da7223 */ /* 0x000fe200000100da */
[----:B------:R-:W-:Y:S01]  /*c450*/  FFMA.FTZ R194, R194, R129, R121 ;  /* 0x00000081c2c27223 */ /* 0x000fe20000010079 */
[----:B------:R-:W-:-:S02]  /*c460*/  FFMA.FTZ R193, R46, R48, -R47 ;  /* 0x000000302ec17223 */ /* 0x000fc4000001082f */
[----:B------:R-:W-:Y:S01]  /*c470*/  FADD.FTZ R117, R117, R218 ;  /* 0x000000da75757221 */ /* 0x000fe20000010000 */
[----:B------:R-:W-:Y:S01]  /*c480*/  MUFU.EX2 R63, R63 ;  /* 0x0000003f003f7308 */ /* 0x000fe20000000800 */
[C---:B------:R-:W-:Y:S01]  /*c490*/  HMMA.16816.F32.BF16 R20, R32.reuse, R24, R20 ;  /* 0x000000182014723c */ /* 0x040fe20000041814 */
[----:B------:R-:W-:Y:S01]  /*c4a0*/  FADD.FTZ R119, R119, R194 ;  /* 0x000000c277777221 */ /* 0x000fe20000010000 */
[----:B------:R-:W-:Y:S01]  /*c4b0*/  FADD.FTZ R202, R202, R117 ;  /* 0x00000075caca7221 */ /* 0x000fe20000010000 */
[-C--:B------:R-:W-:Y:S01]  /*c4c0*/  FFMA.FTZ R117, R60, R48.reuse, -R47 ;  /* 0x000000303c757223 */ /* 0x080fe2000001082f */
[-C--:B------:R-:W-:Y:S01]  /*c4d0*/  FFMA.FTZ R60, R51, R48.reuse, -R61 ;  /* 0x00000030333c7223 */ /* 0x080fe2000001083d */
[----:B------:R-:W-:Y:S01]  /*c4e0*/  FADD.FTZ R144, R144, R119 ;  /* 0x0000007790907221 */ /* 0x000fe20000010000 */
[----:B------:R-:W-:Y:S01]  /*c4f0*/  FADD.FTZ R109, R109, R202 ;  /* 0x000000ca6d6d7221 */ /* 0x000fe20000010000 */
[----:B------:R-:W3:Y:S01]  /*c500*/  MUFU.EX2 R36, R36 ;  /* 0x0000002400247308 */ /* 0x000ee20000000800 */
[----:B------:R-:W-:Y:S01]  /*c510*/  HMMA.16816.F32.BF16 R16, R32, R18, R84 ;  /* 0x000000122010723c */ /* 0x000fe20000041854 */
[----:B------:R-:W-:Y:S01]  /*c520*/  LDSM.16.MT88.4 R84, [R152+0x7800] ;  /* 0x007800009854783b */ /* 0x000fe20000004200 */
[----:B------:R-:W-:-:S05]  /*c530*/  FFMA.FTZ R194, R49, R48, -R61 ;  /* 0x0000003031c27223 */ /* 0x000fca000001083d */
[----:B------:R-:W4:Y:S01]  /*c540*/  MUFU.EX2 R0, R0 ;  /* 0x0000000000007308 */ /* 0x000f220000000800 */
[C---:B------:R-:W-:Y:S01]  /*c550*/  HMMA.16816.F32.BF16 R24, R32.reuse, R26, R76 ;  /* 0x0000001a2018723c */ /* 0x040fe2000004184c */
[----:B------:R-:W-:Y:S06]  /*c560*/  LDSM.16.MT88.4 R76, [R103+0x7800] ;  /* 0x00780000674c783b */ /* 0x000fec0000004200 */
[----:B------:R-:W-:Y:S01]  /*c570*/  MUFU.EX2 R140, R140 ;  /* 0x0000008c008c7308 */ /* 0x000fe20000000800 */
[----:B------:R-:W-:Y:S01]  /*c580*/  HMMA.16816.F32.BF16 R28, R32, R40, R28 ;  /* 0x00000028201c723c */ /* 0x000fe2000004181c */
[----:B--2---:R-:W-:-:S02]  /*c590*/  F2FP.BF16.F32.PACK_AB R40, R115, R192 ;  /* 0x000000c07328723e */ /* 0x004fc400000010ff */
[C---:B------:R-:W-:Y:S01]  /*c5a0*/  F2FP.BF16.F32.PACK_AB R41, R113.reuse, R214 ;  /* 0x000000d67129723e */ /* 0x040fe200000010ff */
[----:B------:R-:W-:Y:S01]  /*c5b0*/  FADD.FTZ R214, R214, R109 ;  /* 0x0000006dd6d67221 */ /* 0x000fe20000010000 */
[-CC-:B------:R-:W-:Y:S02]  /*c5c0*/  FFMA.FTZ R109, R114, R48.reuse, -R61.reuse ;  /* 0x00000030726d7223 */ /* 0x180fe4000001083d */
[----:B------:R-:W2:Y:S01]  /*c5d0*/  MUFU.EX2 R101, R101 ;  /* 0x0000006500657308 */ /* 0x000ea20000000800 */
[----:B------:R-:W-:Y:S01]  /*c5e0*/  HMMA.16816.F32.BF16 R32, R32, R42, R68 ;  /* 0x0000002a2020723c */ /* 0x000fe20000041844 */
[----:B---3--:R-:W-:Y:S01]  /*c5f0*/  F2FP.BF16.F32.PACK_AB R42, R36, R63 ;  /* 0x0000003f242a723e */ /* 0x008fe200000010ff */
[----:B------:R-:W-:Y:S01]  /*c600*/  FADD.FTZ R214, R113, R214 ;  /* 0x000000d671d67221 */ /* 0x000fe20000010000 */
[----:B----4-:R-:W-:Y:S01]  /*c610*/  F2FP.BF16.F32.PACK_AB R43, R0, R111 ;  /* 0x0000006f002b723e */ /* 0x010fe200000010ff */
[-C--:B------:R-:W-:Y:S02]  /*c620*/  FFMA.FTZ R113, R108, R48.reuse, -R61 ;  /* 0x000000306c717223 */ /* 0x080fe4000001083d */
[----:B------:R-:W-:Y:S01]  /*c630*/  FADD.FTZ R119, R111, R214 ;  /* 0x000000d66f777221 */ /* 0x000fe20000010000 */
[----:B------:R-:W-:Y:S01]  /*c640*/  MUFU.EX2 R134, R134 ;  /* 0x0000008600867308 */ /* 0x000fe20000000800 */
[----:B------:R-:W-:-:S02]  /*c650*/  FFMA.FTZ R111, R110, R48, -R47 ;  /* 0x000000306e6f7223 */ /* 0x000fc4000001082f */
[----:B-1----:R-:W-:Y:S01]  /*c660*/  HMMA.16816.F32.BF16 R4, R40, R52, R4 ;  /* 0x000000342804723c */ /* 0x002fe20000041804 */
[----:B------:R-:W-:Y:S01]  /*c670*/  FADD.FTZ R119, R0, R119 ;  /* 0x0000007700777221 */ /* 0x000fe20000010000 */
[----:B------:R-:W-:-:S03]  /*c680*/  FFMA.FTZ R0, R58, R48, -R47 ;  /* 0x000000303a007223 */ /* 0x000fc6000001082f */
[----:B------:R-:W-:Y:S01]  /*c690*/  MUFU.EX2 R136, R136 ;  /* 0x0000008800887308 */ /* 0x000fe20000000800 */
[C---:B--2---:R-:W-:Y:S01]  /*c6a0*/  F2FP.BF16.F32.PACK_AB R69, R101.reuse, R140 ;  /* 0x0000008c6545723e */ /* 0x044fe200000010ff */
[----:B------:R-:W-:Y:S01]  /*c6b0*/  FADD.FTZ R140, R140, R119 ;  /* 0x000000778c8c7221 */ /* 0x000fe20000010000 */
[----:B------:R-:W-:Y:S01]  /*c6c0*/  HMMA.16816.F32.BF16 R8, R40, R54, R8 ;  /* 0x000000362808723c */ /* 0x000fe20000041808 */
[----:B------:R-:W1:Y:S02]  /*c6d0*/  LDSM.16.MT88.4 R52, [R152+0x6800] ;  /* 0x006800009834783b */ /* 0x000e640000004200 */
[----:B------:R-:W-:Y:S02]  /*c6e0*/  FADD.FTZ R101, R101, R140 ;  /* 0x0000008c65657221 */ /* 0x000fe40000010000 */
        /* <DEDUP_REMOVED lines=13> */
[----:B------:R-:W-:-:S02]  /*c7c0*/  FADD.FTZ R65, R65, R134 ;  /* 0x0000008641417221 */ /* 0x000fc40000010000 */
[----:B------:R-:W-:Y:S08]  /*c7d0*/  MUFU.EX2 R112, R112 ;  /* 0x0000007000707308 */ /* 0x000ff00000000800 */
        /* <DEDUP_REMOVED lines=10> */
[----:B------:R-:W-:Y:S08]  /*c880*/  MUFU.EX2 R0, R0 ;  /* 0x0000000000007308 */ /* 0x000ff00000000800 */
[----:B------:R-:W-:Y:S08]  /*c890*/  MUFU.EX2 R49, R57 ;  /* 0x0000003900317308 */ /* 0x000ff00000000800 */
[----:B------:R-:W-:Y:S01]  /*c8a0*/  MUFU.EX2 R194, R194 ;  /* 0x000000c200c27308 */ /* 0x000fe20000000800 */
[C---:B-1----:R-:W-:Y:S07]  /*c8b0*/  HMMA.16816.F32.BF16 R28, R40.reuse, R52, R28 ;  /* 0x00000034281c723c */ /* 0x042fee000004181c */
[----:B------:R-:W-:Y:S01]  /*c8c0*/  MUFU.EX2 R193, R193 ;  /* 0x000000c100c17308 */ /* 0x000fe20000000800 */
[----:B------:R-:W-:Y:S01]  /*c8d0*/  HMMA.16816.F32.BF16 R32, R40, R54, R32 ;  /* 0x000000362820723c */ /* 0x000fe20000041820 */
[----:B------:R-:W1:Y:S04]  /*c8e0*/  LDSM.16.MT88.4 R52, [R156+0x7000] ;  /* 0x007000009c34783b */ /* 0x000e680000004200 */
[----:B------:R-:W2:Y:S03]  /*c8f0*/  LDSM.16.MT88.4 R40, [R152+0x7000] ;  /* 0x007000009828783b */ /* 0x000ea60000004200 */
[----:B-1----:R-:W-:Y:S01]  /*c900*/  HMMA.16816.F32.BF16 R96, R68, R52, R4 ;  /* 0x000000344460723c */ /* 0x002fe20000041804 */
[----:B------:R-:W1:Y:S01]  /*c910*/  LDSM.16.MT88.4 R4, [R102+0x7000] ;  /* 0x007000006604783b */ /* 0x000e620000004200 */
[-CC-:B------:R-:W-:Y:S01]  /*c920*/  FFMA.FTZ R52, R122, R48.reuse, -R47.reuse ;  /* 0x000000307a347223 */ /* 0x180fe2000001082f */
[----:B------:R-:W-:-:S05]  /*c930*/  FFMA.FTZ R53, R120, R48, -R47 ;  /* 0x0000003078357223 */ /* 0x000fca000001082f */
[C---:B--2---:R-:W-:Y:S01]  /*c940*/  HMMA.16816.F32.BF16 R12, R68.reuse, R40, R12 ;  /* 0x00000028440c723c */ /* 0x044fe2000004180c */
[----:B------:R-:W-:Y:S07]  /*c950*/  MUFU.EX2 R52, R52 ;  /* 0x0000003400347308 */ /* 0x000fee0000000800 */
[C---:B------:R-:W-:Y:S01]  /*c960*/  HMMA.16816.F32.BF16 R16, R68.reuse, R42, R16 ;  /* 0x0000002a4410723c */ /* 0x040fe20000041810 */
[----:B------:R-:W2:Y:S01]  /*c970*/  LDSM.16.MT88.4 R40, [R103+0x7000] ;  /* 0x007000006728783b */ /* 0x000ea20000004200 */
[----:B------:R-:W-:Y:S06]  /*c980*/  MUFU.EX2 R53, R53 ;  /* 0x0000003500357308 */ /* 0x000fec0000000800 */
[----:B------:R-:W-:Y:S01]  /*c990*/  HMMA.16816.F32.BF16 R8, R68, R54, R8 ;  /* 0x000000364408723c */ /* 0x000fe20000041808 */
[-C--:B------:R-:W-:Y:S01]  /*c9a0*/  FFMA.FTZ R55, R128, R48.reuse, -R47 ;  /* 0x0000003080377223 */ /* 0x080fe2000001082f */
[----:B------:R-:W-:-:S05]  /*c9b0*/  FFMA.FTZ R54, R118, R48, -R61 ;  /* 0x0000003076367223 */ /* 0x000fca000001083d */
[----:B------:R-:W-:Y:S08]  /*c9c0*/  MUFU.EX2 R55, R55 ;  /* 0x0000003700377308 */ /* 0x000ff00000000800 */
[----:B------:R-:W-:Y:S01]  /*c9d0*/  MUFU.EX2 R54, R54 ;  /* 0x0000003600367308 */ /* 0x000fe20000000800 */
[C---:B-1----:R-:W-:Y:S08]  /*c9e0*/  HMMA.16816.F32.BF16 R28, R68.reuse, R4, R28 ;  /* 0x00000004441c723c */ /* 0x042ff0000004181c */
[----:B--2---:R-:W-:Y:S01]  /*c9f0*/  HMMA.16816.F32.BF16 R20, R68, R40, R20 ;  /* 0x000000284414723c */ /* 0x004fe20000041814 */
[-C--:B------:R-:W-:Y:S01]  /*ca00*/  FFMA.FTZ R41, R210, R48.reuse, -R47 ;  /* 0x00000030d2297223 */ /* 0x080fe2000001082f */
[----:B------:R-:W-:-:S05]  /*ca10*/  FFMA.FTZ R40, R204, R48, -R61 ;  /* 0x00000030cc287223 */ /* 0x000fca000001083d */
[----:B------:R-:W-:Y:S01]  /*ca20*/  MUFU.EX2 R41, R41 ;  /* 0x0000002900297308 */ /* 0x000fe20000000800 */
[----:B------:R-:W-:Y:S01]  /*ca30*/  HMMA.16816.F32.BF16 R24, R68, R42, R24 ;  /* 0x0000002a4418723c */ /* 0x000fe20000041818 */
[-C--:B------:R-:W-:Y:S01]  /*ca40*/  FFMA.FTZ R42, R212, R48.reuse, -R47 ;  /* 0x00000030d42a7223 */ /* 0x080fe2000001082f */
[----:B------:R-:W-:-:S05]  /*ca50*/  FFMA.FTZ R43, R206, R48, -R61 ;  /* 0x00000030ce2b7223 */ /* 0x000fca000001083d */
[----:B------:R-:W1:Y:S01]  /*ca60*/  MUFU.EX2 R42, R42 ;  /* 0x0000002a002a7308 */ /* 0x000e620000000800 */
[----:B------:R-:W-:Y:S01]  /*ca70*/  HMMA.16816.F32.BF16 R68, R68, R6, R32 ;  /* 0x000000064444723c */ /* 0x000fe20000041820 */
[-C--:B------:R-:W-:Y:S01]  /*ca80*/  FFMA.FTZ R35, R208, R48.reuse, -R47 ;  /* 0x00000030d0237223 */ /* 0x080fe2000001082f */
[-CC-:B------:R-:W-:Y:S01]  /*ca90*/  FFMA.FTZ R34, R200, R48.reuse, -R61.reuse ;  /* 0x00000030c8227223 */ /* 0x180fe2000001083d */
[-C--:B------:R-:W-:Y:S01]  /*caa0*/  FFMA.FTZ R33, R198, R48.reuse, -R61 ;  /* 0x00000030c6217223 */ /* 0x080fe2000001083d */
[----:B------:R-:W-:-:S03]  /*cab0*/  FFMA.FTZ R32, R196, R48, -R47 ;  /* 0x00000030c4207223 */ /* 0x000fc6000001082f */
        /* <DEDUP_REMOVED lines=8> */
[----:B-1----:R-:W-:-:S07]  /*cb40*/  F2FP.BF16.F32.PACK_AB R4, R40, R43 ;  /* 0x0000002b2804723e */ /* 0x002fce00000010ff */
[----:B------:R-:W1:Y:S01]  /*cb50*/  MUFU.EX2 R32, R32 ;  /* 0x0000002000207308 */ /* 0x000e620000000800 */
[----:B--2---:R-:W-:Y:S02]  /*cb60*/  F2FP.BF16.F32.PACK_AB R6, R33, R34 ;  /* 0x000000222106723e */ /* 0x004fe400000010ff */
        /* <DEDUP_REMOVED lines=13> */
[----:B------:R-:W-:Y:S02]  /*cc40*/  FADD.FTZ R114, R192, R21 ;  /* 0x00000015c0727221 */ /* 0x000fe40000010000 */
[----:B------:R-:W-:Y:S01]  /*cc50*/  LDSM.16.MT88.4 R20, [R156+0x9000] ;  /* 0x009000009c14783b */ /* 0x000fe20000004200 */
[C---:B------:R-:W-:Y:S01]  /*cc60*/  HMMA.16816.F32.BF16 R76, R4.reuse, R78, R24 ;  /* 0x0000004e044c723c */ /* 0x040fe20000041818 */
[-CC-:B------:R-:W-:Y:S01]  /*cc70*/  FFMA.FTZ R27, R150, R48.reuse, -R47.reuse ;  /* 0x00000030961b7223 */ /* 0x180fe2000001082f */
[-CC-:B------:R-:W-:Y:S01]  /*cc80*/  FFMA.FTZ R24, R148, R48.reuse, -R47.reuse ;  /* 0x0000003094187223 */ /* 0x180fe2000001082f */
[-C--:B------:R-:W-:Y:S01]  /*cc90*/  FFMA.FTZ R25, R146, R48.reuse, -R47 ;  /* 0x0000003092197223 */ /* 0x080fe2000001082f */
[-CC-:B------:R-:W-:Y:S01]  /*cca0*/  FFMA.FTZ R26, R188, R48.reuse, -R61.reuse ;  /* 0x00000030bc1a7223 */ /* 0x180fe2000001083d */
[----:B------:R-:W-:Y:S01]  /*ccb0*/  MUFU.EX2 R107, R107 ;  /* 0x0000006b006b7308 */ /* 0x000fe20000000800 */
[----:B------:R-:W-:Y:S01]  /*ccc0*/  FADD.FTZ R114, R115, R114 ;  /* 0x0000007273727221 */ /* 0x000fe20000010000 */
[-CC-:B------:R-:W-:Y:S01]  /*ccd0*/  FFMA.FTZ R115, R62, R48.reuse, -R61.reuse ;  /* 0x000000303e737223 */ /* 0x180fe2000001083d */
[----:B-1----:R-:W-:Y:S01]  /*cce0*/  HMMA.16816.F32.BF16 R72, R4, R8, R28 ;  /* 0x000000080448723c */ /* 0x002fe2000004181c */
[-CC-:B------:R-:W-:Y:S01]  /*ccf0*/  FFMA.FTZ R29, R190, R48.reuse, -R61.reuse ;  /* 0x00000030be1d7223 */ /* 0x180fe2000001083d */
[-CC-:B------:R-:W-:Y:S01]  /*cd00*/  FFMA.FTZ R31, R142, R48.reuse, -R61.reuse ;  /* 0x000000308e1f7223 */ /* 0x180fe2000001083d */
[-C--:B------:R-:W-:Y:S01]  /*cd10*/  FFMA.FTZ R28, R138, R48.reuse, -R61 ;  /* 0x000000308a1c7223 */ /* 0x080fe2000001083d */
[----:B------:R-:W-:Y:S01]  /*cd20*/  FFMA.FTZ R30, R132, R48, -R47 ;  /* 0x00000030841e7223 */ /* 0x000fe2000001082f */
[----:B------:R-:W-:Y:S01]  /*cd30*/  MUFU.EX2 R27, R27 ;  /* 0x0000001b001b7308 */ /* 0x000fe20000000800 */
[----:B------:R-:W-:-:S02]  /*cd40*/  FADD.FTZ R63, R63, R114 ;  /* 0x000000723f3f7221 */ /* 0x000fc40000010000 */
[----:B------:R-:W-:Y:S01]  /*cd50*/  HMMA.16816.F32.BF16 R68, R4, R10, R68 ;  /* 0x0000000a0444723c */ /* 0x000fe20000041844 */
[----:B------:R-:W1:Y:S01]  /*cd60*/  LDSM.16.MT88.4 R8, [R103+0x8000] ;  /* 0x008000006708783b */ /* 0x000e620000004200 */
[----:B------:R-:W-:Y:S01]  /*cd70*/  FADD.FTZ R51, R36, R63 ;  /* 0x0000003f24337221 */ /* 0x000fe20000010000 */
[-C--:B------:R-:W-:Y:S02]  /*cd80*/  MOV R36, R45.reuse ;  /* 0x0000002d00247202 */ /* 0x080fe40000000f00 */
[----:B------:R-:W3:Y:S01]  /*cd90*/  MUFU.EX2 R24, R24 ;  /* 0x0000001800187308 */ /* 0x000ee20000000800 */
[----:B------:R-:W-:Y:S01]  /*cda0*/  FADD.FTZ R136, R136, R51 ;  /* 0x0000003388887221 */ /* 0x000fe20000010000 */
[----:B------:R-:W-:-:S03]  /*cdb0*/  @P0 MOV R36, R45 ;  /* 0x0000002d00240202 */ /* 0x000fc60000000f00 */
[----:B------:R-:W-:-:S03]  /*cdc0*/  FADD.FTZ R105, R105, R136 ;  /* 0x0000008869697221 */ /* 0x000fc60000010000 */
[----:B------:R-:W-:Y:S08]  /*cdd0*/  MUFU.EX2 R25, R25 ;  /* 0x0000001900197308 */ /* 0x000ff00000000800 */
[----:B------:R-:W-:Y:S01]  /*cde0*/  MUFU.EX2 R29, R29 ;  /* 0x0000001d001d7308 */ /* 0x000fe20000000800 */
[----:B---3--:R-:W-:Y:S01]  /*cdf0*/  F2FP.BF16.F32.PACK_AB R5, R24, R27 ;  /* 0x0000001b1805723e */ /* 0x008fe200000010ff */
[----:B------:R-:W-:-:S04]  /*ce00*/  FADD.FTZ R27, R27, R32 ;  /* 0x000000201b1b7221 */ /* 0x000fc80000010000 */
[----:B------:R-:W-:Y:S02]  /*ce10*/  FADD.FTZ R24, R24, R27 ;  /* 0x0000001b18187221 */ /* 0x000fe40000010000 */
[----:B------:R-:W3:Y:S08]  /*ce20*/  MUFU.EX2 R26, R26 ;  /* 0x0000001a001a7308 */ /* 0x000ef00000000800 */
[----:B------:R-:W-:Y:S08]  /*ce30*/  MUFU.EX2 R31, R31 ;  /* 0x0000001f001f7308 */ /* 0x000ff00000000800 */
[----:B------:R-:W4:Y:S01]  /*ce40*/  MUFU.EX2 R28, R28 ;  /* 0x0000001c001c7308 */ /* 0x000f220000000800 */
[----:B---3--:R-:W-:-:S07]  /*ce50*/  F2FP.BF16.F32.PACK_AB R4, R26, R29 ;  /* 0x0000001d1a04723e */ /* 0x008fce00000010ff */
[----:B------:R-:W3:Y:S08]  /*ce60*/  MUFU.EX2 R30, R30 ;  /* 0x0000001e001e7308 */ /* 0x000ef00000000800 */
[----:B------:R-:W5:Y:S01]  /*ce70*/  MUFU.EX2 R115, R115 ;  /* 0x0000007300737308 */ /* 0x000f620000000800 */
[----:B----4-:R-:W-:Y:S02]  /*ce80*/  F2FP.BF16.F32.PACK_AB R6, R28, R31 ;  /* 0x0000001f1c06723e */ /* 0x010fe400000010ff */
[----:B---3--:R-:W-:Y:S01]  /*ce90*/  F2FP.BF16.F32.PACK_AB R7, R30, R25 ;  /* 0x000000191e07723e */ /* 0x008fe200000010ff */
[----:B------:R-:W-:-:S04]  /*cea0*/  FADD.FTZ R25, R25, R24 ;  /* 0x0000001819197221 */ /* 0x000fc80000010000 */
[----:B------:R-:W-:Y:S02]  /*ceb0*/  FADD.FTZ R30, R30, R25 ;  /* 0x000000191e1e7221 */ /* 0x000fe40000010000 */
        /* <DEDUP_REMOVED lines=15> */
[----:B------:R-:W-:-:S02]  /*cfb0*/  F2FP.BF16.F32.PACK_AB R6, R109, R116 ;  /* 0x000000746d06723e */ /* 0x000fc400000010ff */
[----:B------:R-:W-:Y:S01]  /*cfc0*/  F2FP.BF16.F32.PACK_AB R7, R112, R53 ;  /* 0x000000357007723e */ /* 0x000fe200000010ff */
[----:B------:R-:W-:-:S04]  /*cfd0*/  FADD.FTZ R52, R52, R55 ;  /* 0x0000003734347221 */ /* 0x000fc80000010000 */
[----:B------:R-:W-:Y:S02]  /*cfe0*/  FADD.FTZ R53, R53, R52 ;  /* 0x0000003435357221 */ /* 0x000fe40000010000 */
[----:B---3--:R-:W-:Y:S02]  /*cff0*/  HMMA.16816.F32.BF16 R96, R4, R12, R96 ;  /* 0x0000000c0460723c */ /* 0x008fe40000041860 */
[----:B------:R-:W-:-:S06]  /*d000*/  FADD.FTZ R112, R112, R53 ;  /* 0x0000003570707221 */ /* 0x000fcc0000010000 */
[C---:B------:R-:W-:Y:S01]  /*d010*/  HMMA.16816.F32.BF16 R92, R4.reuse, R14, R92 ;  /* 0x0000000e045c723c */ /* 0x040fe2000004185c */
[----:B------:R-:W3:Y:S07]  /*d020*/  LDSM.16.MT88.4 R12, [R102+0x8800] ;  /* 0x00880000660c783b */ /* 0x000eee0000004200 */
[C---:B-1----:R-:W-:Y:S08]  /*d030*/  HMMA.16816.F32.BF16 R80, R4.reuse, R8, R80 ;  /* 0x000000080450723c */ /* 0x042ff00000041850 */
[C---:B------:R-:W-:Y:S01]  /*d040*/  HMMA.16816.F32.BF16 R76, R4.reuse, R10, R76 ;  /* 0x0000000a044c723c */ /* 0x040fe2000004184c */
[----:B------:R-:W1:Y:S07]  /*d050*/  LDSM.16.MT88.4 R8, [R152+0x9000] ;  /* 0x009000009808783b */ /* 0x000e6e0000004200 */
[C---:B--2---:R-:W-:Y:S08]  /*d060*/  HMMA.16816.F32.BF16 R88, R4.reuse, R16, R88 ;  /* 0x000000100458723c */ /* 0x044ff00000041858 */
[C---:B------:R-:W-:Y:S01]  /*d070*/  HMMA.16816.F32.BF16 R84, R4.reuse, R18, R84 ;  /* 0x000000120454723c */ /* 0x040fe20000041854 */
[----:B------:R-:W-:Y:S07]  /*d080*/  LDSM.16.MT88.4 R16, [R103+0x9000] ;  /* 0x009000006710783b */ /* 0x000fee0000004200 */
[C---:B---3--:R-:W-:Y:S08]  /*d090*/  HMMA.16816.F32.BF16 R72, R4.reuse, R12, R72 ;  /* 0x0000000c0448723c */ /* 0x048ff00000041848 */
[----:B------:R-:W-:Y:S01]  /*d0a0*/  HMMA.16816.F32.BF16 R68, R4, R14, R68 ;  /* 0x0000000e0444723c */ /* 0x000fe20000041844 */
[----:B------:R-:W2:Y:S01]  /*d0b0*/  LDSM.16.MT88.4 R12, [R102+0x9000] ;  /* 0x00900000660c783b */ /* 0x000ea20000004200 */
[----:B------:R-:W-:-:S02]  /*d0c0*/  F2FP.BF16.F32.PACK_AB R4, R66, R113 ;  /* 0x000000714204723e */ /* 0x000fc400000010ff */
[C---:B------:R-:W-:Y:S01]  /*d0d0*/  F2FP.BF16.F32.PACK_AB R5, R106.reuse, R111 ;  /* 0x0000006f6a05723e */ /* 0x040fe200000010ff */
[----:B------:R-:W-:Y:S01]  /*d0e0*/  FADD.FTZ R111, R111, R112 ;  /* 0x000000706f6f7221 */ /* 0x000fe20000010000 */
[----:B-----5:R-:W-:Y:S02]  /*d0f0*/  F2FP.BF16.F32.PACK_AB R6, R115, R64 ;  /* 0x000000407306723e */ /* 0x020fe400000010ff */
[----:B------:R-:W-:Y:S01]  /*d100*/  F2FP.BF16.F32.PACK_AB R7, R117, R104 ;  /* 0x000000687507723e */ /* 0x000fe200000010ff */
[----:B------:R-:W-:-:S04]  /*d110*/  FADD.FTZ R111, R106, R111 ;  /* 0x0000006f6a6f7221 */ /* 0x000fc80000010000 */
[----:B------:R-:W-:Y:S02]  /*d120*/  FADD.FTZ R104, R104, R111 ;  /* 0x0000006f68687221 */ /* 0x000fe40000010000 */
[----:B-1----:R-:W-:Y:S02]  /*d130*/  HMMA.16816.F32.BF16 R88, R4, R8, R88 ;  /* 0x000000080458723c */ /* 0x002fe40000041858 */
[----:B------:R-:W-:-:S06]  /*d140*/  FADD.FTZ R117, R117, R104 ;  /* 0x0000006875757221 */ /* 0x000fcc0000010000 */
[C---:B------:R-:W-:Y:S01]  /*d150*/  HMMA.16816.F32.BF16 R84, R4.reuse, R10, R84 ;  /* 0x0000000a0454723c */ /* 0x040fe20000041854 */
[----:B------:R-:W1:Y:S07]  /*d160*/  LDSM.16.MT88.4 R8, [R156+0x9800] ;  /* 0x009800009c08783b */ /* 0x000e6e0000004200 */
[----:B------:R-:W-:Y:S01]  /*d170*/  HMMA.16816.F32.BF16 R96, R4, R20, R96 ;  /* 0x000000140460723c */ /* 0x000fe20000041860 */
[-CC-:B------:R-:W-:Y:S01]  /*d180*/  FFMA.FTZ R21, R56, R48.reuse, -R47.reuse ;  /* 0x0000003038157223 */ /* 0x180fe2000001082f */
[----:B------:R-:W-:-:S05]  /*d190*/  FFMA.FTZ R20, R50, R48, -R47 ;  /* 0x0000003032147223 */ /* 0x000fca000001082f */
[----:B------:R-:W3:Y:S01]  /*d1a0*/  MUFU.EX2 R21, R21 ;  /* 0x0000001500157308 */ /* 0x000ee20000000800 */
[C---:B------:R-:W-:Y:S07]  /*d1b0*/  HMMA.16816.F32.BF16 R92, R4.reuse, R22, R92 ;  /* 0x00000016045c723c */ /* 0x040fee000004185c */
[----:B------:R-:W4:Y:S01]  /*d1c0*/  MUFU.EX2 R20, R20 ;  /* 0x0000001400147308 */ /* 0x000f220000000800 */
[----:B--2---:R-:W-:Y:S01]  /*d1d0*/  HMMA.16816.F32.BF16 R72, R4, R12, R72 ;  /* 0x0000000c0448723c */ /* 0x004fe20000041848 */
[----:B------:R-:W-:-:S04]  /*d1e0*/  FADD.FTZ R12, R100, R105 ;  /* 0x00000069640c7221 */ /* 0x000fc80000010000 */
[----:B------:R-:W-:Y:S02]  /*d1f0*/  FADD.FTZ R12, R67, R12 ;  /* 0x0000000c430c7221 */ /* 0x000fe40000010000 */
[----:B------:R-:W-:Y:S01]  /*d200*/  MUFU.EX2 R22, R60 ;  /* 0x0000003c00167308 */ /* 0x000fe20000000800 */
[----:B------:R-:W-:Y:S01]  /*d210*/  HMMA.16816.F32.BF16 R80, R4, R16, R80 ;  /* 0x000000100450723c */ /* 0x000fe20000041850 */
[----:B------:R-:W-:-:S04]  /*d220*/  FADD.FTZ R43, R43, R12 ;  /* 0x0000000c2b2b7221 */ /* 0x000fc80000010000 */
[----:B------:R-:W-:Y:S02]  /*d230*/  FADD.FTZ R43, R40, R43 ;  /* 0x0000002b282b7221 */ /* 0x000fe40000010000 */
[----:B------:R-:W2:Y:S01]  /*d240*/  MUFU.EX2 R23, R59 ;  /* 0x0000003b00177308 */ /* 0x000ea20000000800 */
[----:B------:R-:W-:Y:S01]  /*d250*/  HMMA.16816.F32.BF16 R76, R4, R18, R76 ;  /* 0x00000012044c723c */ /* 0x000fe2000004184c */
[----:B------:R-:W-:Y:S01]  /*d260*/  FADD.FTZ R34, R34, R43 ;  /* 0x0000002b22227221 */ /* 0x000fe20000010000 */
[----:B------:R-:W5:Y:S03]  /*d270*/  LDSM.16.MT88.4 R16, [R152+0x9800] ;  /* 0x009800009810783b */ /* 0x000f660000004200 */
[----:B------:R-:W-:-:S03]  /*d280*/  FADD.FTZ R34, R33, R34 ;  /* 0x0000002221227221 */ /* 0x000fc60000010000 */
[----:B------:R-:W-:Y:S01]  /*d290*/  HMMA.16816.F32.BF16 R68, R4, R14, R68 ;  /* 0x0000000e0444723c */ /* 0x000fe20000041844 */
[----:B------:R-:W-:Y:S01]  /*d2a0*/  FADD.FTZ R29, R29, R34 ;  /* 0x000000221d1d7221 */ /* 0x000fe20000010000 */
[----:B---3--:R-:W-:Y:S01]  /*d2b0*/  F2FP.BF16.F32.PACK_AB R5, R21, R0 ;  /* 0x000000001505723e */ /* 0x008fe200000010ff */
[----:B------:R-:W3:Y:S01]  /*d2c0*/  LDSM.16.MT88.4 R12, [R103+0x9800] ;  /* 0x00980000670c783b */ /* 0x000ee20000004200 */
[----:B------:R-:W-:Y:S01]  /*d2d0*/  F2FP.BF16.F32.PACK_AB R6, R194, R49 ;  /* 0x00000031c206723e */ /* 0x000fe200000010ff */
[----:B------:R-:W-:Y:S01]  /*d2e0*/  FADD.FTZ R26, R26, R29 ;  /* 0x0000001d1a1a7221 */ /* 0x000fe20000010000 */
[----:B----4-:R-:W-:Y:S01]  /*d2f0*/  F2FP.BF16.F32.PACK_AB R7, R193, R20 ;  /* 0x00000014c107723e */ /* 0x010fe200000010ff */
[----:B------:R-:W-:Y:S01]  /*d300*/  FADD.FTZ R0, R0, R117 ;  /* 0x0000007500007221 */ /* 0x000fe20000010000 */
[----:B--2---:R-:W-:Y:S01]  /*d310*/  F2FP.BF16.F32.PACK_AB R4, R23, R22 ;  /* 0x000000161704723e */ /* 0x004fe200000010ff */
[----:B------:R-:W-:Y:S02]  /*d320*/  FADD.FTZ R31, R31, R26 ;  /* 0x0000001a1f1f7221 */ /* 0x000fe40000010000 */
[----:B------:R-:W-:Y:S01]  /*d330*/  FADD.FTZ R21, R21, R0 ;  /* 0x0000000015157221 */ /* 0x000fe20000010000 */
[-C--:B------:R-:W-:Y:S01]  /*d340*/  MOV R0, R39.reuse ;  /* 0x0000002700007202 */ /* 0x080fe20000000f00 */
[----:B------:R-:W-:Y:S01]  /*d350*/  FADD.FTZ R28, R28, R31 ;  /* 0x0000001f1c1c7221 */ /* 0x000fe20000010000 */
[----:B------:R-:W-:Y:S01]  /*d360*/  @P0 MOV R0, R39 ;  /* 0x0000002700000202 */ /* 0x000fe20000000f00 */
[----:B-1----:R-:W-:Y:S01]  /*d370*/  HMMA.16816.F32.BF16 R96, R4, R8, R96 ;  /* 0x000000080460723c */ /* 0x002fe20000041860 */
[----:B------:R-:W-:Y:S01]  /*d380*/  FADD.FTZ R20, R20, R21 ;  /* 0x0000001514147221 */ /* 0x000fe20000010000 */
[----:B------:R-:W-:-:S03]  /*d390*/  FADD.FTZ R107, R107, R28 ;  /* 0x0000001c6b6b7221 */ /* 0x000fc60000010000 */
[----:B------:R-:W-:Y:S01]  /*d3a0*/  FADD.FTZ R193, R193, R20 ;  /* 0x00000014c1c17221 */ /* 0x000fe20000010000 */
[----:B------:R-:W-:Y:S02]  /*d3b0*/  FADD.FTZ R107, R54, R107 ;  /* 0x0000006b366b7221 */ /* 0x000fe40000010000 */
[----:B------:R-:W-:Y:S01]  /*d3c0*/  HMMA.16816.F32.BF16 R92, R4, R10, R92 ;  /* 0x0000000a045c723c */ /* 0x000fe2000004185c */
[----:B------:R-:W1:Y:S01]  /*d3d0*/  LDSM.16.MT88.4 R8, [R102+0x9800] ;  /* 0x009800006608783b */ /* 0x000e620000004200 */
[----:B------:R-:W-:-:S04]  /*d3e0*/  FADD.FTZ R116, R116, R107 ;  /* 0x0000006b74747221 */ /* 0x000fc80000010000 */
[----:B------:R-:W-:-:S04]  /*d3f0*/  FADD.FTZ R116, R109, R116 ;  /* 0x000000746d747221 */ /* 0x000fc80000010000 */
[----:B------:R-:W-:Y:S01]  /*d400*/  FADD.FTZ R113, R113, R116 ;  /* 0x0000007471717221 */ /* 0x000fe20000010000 */
[----:B-----5:R-:W-:Y:S03]  /*d410*/  HMMA.16816.F32.BF16 R88, R4, R16, R88 ;  /* 0x000000100458723c */ /* 0x020fe60000041858 */
[----:B------:R-:W-:-:S04]  /*d420*/  FADD.FTZ R113, R66, R113 ;  /* 0x0000007142717221 */ /* 0x000fc80000010000 */
[----:B------:R-:W-:Y:S01]  /*d430*/  FADD.FTZ R64, R64, R113 ;  /* 0x0000007140407221 */ /* 0x000fe20000010000 */
[----:B------:R-:W-:Y:S03]  /*d440*/  HMMA.16816.F32.BF16 R84, R4, R18, R84 ;  /* 0x000000120454723c */ /* 0x000fe60000041854 */
[----:B------:R-:W-:-:S04]  /*d450*/  FADD.FTZ R115, R115, R64 ;  /* 0x0000004073737221 */ /* 0x000fc80000010000 */
[----:B------:R-:W-:Y:S01]  /*d460*/  FADD.FTZ R22, R22, R115 ;  /* 0x0000007316167221 */ /* 0x000fe20000010000 */
[----:B---3--:R-:W-:Y:S03]  /*d470*/  HMMA.16816.F32.BF16 R80, R4, R12, R80 ;  /* 0x0000000c0450723c */ /* 0x008fe60000041850 */
[----:B------:R-:W-:-:S04]  /*d480*/  FADD.FTZ R22, R23, R22 ;  /* 0x0000001617167221 */ /* 0x000fc80000010000 */
[----:B------:R-:W-:Y:S01]  /*d490*/  FADD.FTZ R49, R49, R22 ;  /* 0x0000001631317221 */ /* 0x000fe20000010000 */
[----:B------:R-:W-:Y:S03]  /*d4a0*/  HMMA.16816.F32.BF16 R76, R4, R14, R76 ;  /* 0x0000000e044c723c */ /* 0x000fe6000004184c */
[----:B------:R-:W-:-:S05]  /*d4b0*/  FADD.FTZ R194, R194, R49 ;  /* 0x00000031c2c27221 */ /* 0x000fca0000010000 */
[----:B-1----:R-:W-:Y:S01]  /*d4c0*/  HMMA.16816.F32.BF16 R72, R4, R8, R72 ;  /* 0x000000080448723c */ /* 0x002fe20000041848 */
[----:B------:R-:W-:-:S07]  /*d4d0*/  MOV R8, R44 ;  /* 0x0000002c00087202 */ /* 0x000fce0000000f00 */
[----:B------:R-:W-:Y:S01]  /*d4e0*/  HMMA.16816.F32.BF16 R68, R4, R10, R68 ;  /* 0x0000000a0444723c */ /* 0x000fe20000041844 */
[----:B------:R-:W-:-:S04]  /*d4f0*/  NOP ;  /* 0x0000000000007918 */ /* 0x000fc80000000000 */
[----:B------:R-:W-:-:S15]  /*d500*/  @P0 BRA `(.L_x_13997) ;  /* 0x0000000000040947 */ /* 0x000fde0003800000 */
.L_x_13986:
[----:B------:R-:W-:-:S07]  /*d510*/  IADD3 R124, PT, PT, R8, -0x1, RZ ;  /* 0xffffffff087c7810 */ /* 0x000fce0007ffe0ff */
.L_x_13997:
[----:B------:R-:W-:Y:S05]  /*d520*/  BSYNC B2 ;  /* 0x0000000000027941 */ /* 0x000fea0003800000 */
.L_x_13985:
[----:B------:R-:W-:-:S13]  /*d530*/  ISETP.GE.AND P0, PT, R124, R167, PT ;  /* 0x000000a77c00720c */ /* 0x000fda0003f06270 */
[----:B------:R-:W-:Y:S05]  /*d540*/  @!P0 BRA `(.L_x_13998) ;  /* 0x0000005400a08947 */ /* 0x000fea0003800000 */
[----:B------:R-:W-:Y:S01]  /*d550*/  IMAD.IADD R125, R176, 0x1, R125 ;  /* 0x00000001b07d7824 */ /* 0x000fe200078e027d */
[----:B------:R-:W-:Y:S01]  /*d560*/  ISETP.NE.U32.AND P2, PT, R186, RZ, PT ;  /* 0x000000ffba00720c */ /* 0x000fe20003f45070 */
[----:B------:R-:W-:Y:S02]  /*d570*/  IMAD.SHL.U32 R189, R124, 0x80, RZ ;  /* 0x000000807cbd7824 */ /* 0x000fe400078e00ff */
[----:B------:R-:W-:Y:S01]  /*d580*/  IMAD.MOV.U32 R101, RZ, RZ, R0 ;  /* 0x000000ffff657224 */ /* 0x000fe200078e0000 */
[----:B------:R-:W-:Y:S01]  /*d590*/  IADD3 R125, PT, PT, R38, R125, R37 ;  /* 0x0000007d267d7210 */ /* 0x000fe20007ffe025 */
[----:B------:R-:W-:Y:S01]  /*d5a0*/  IMAD.MOV.U32 R100, RZ, RZ, R36 ;  /* 0x000000ffff647224 */ /* 0x000fe200078e0024 */
[----:B------:R-:W-:Y:S01]  /*d5b0*/  LOP3.LUT R191, R189, 0x40, R126, 0xfe, !PT ;  /* 0x00000040bdbf7812 */ /* 0x000fe200078efe7e */
[----:B------:R-:W-:Y:S01]  /*d5c0*/  VIADD R188, R124, 0x1 ;  /* 0x000000017cbc7836 */ /* 0x000fe20000000000 */
[----:B------:R-:W-:Y:S02]  /*d5d0*/  IADD3 R190, PT, PT, -R126, R125, -R127 ;  /* 0x0000007d7ebe7210 */ /* 0x000fe40007ffe97f */
[----:B------:R-:W-:-:S02]  /*d5e0*/  ISETP.NE.AND.EX P2, PT, R187, RZ, PT, P2 ;  /* 0x000000ffbb00720c */ /* 0x000fc40003f45320 */
[----:B------:R-:W-:Y:S01]  /*d5f0*/  IADD3 R190, PT, PT, R190, -0x39, -R189 ;  /* 0xffffffc7bebe7810 */ /* 0x000fe20007ffe8bd */
[----:B------:R-:W-:-:S10]  /*d600*/  VIADD R189, R189, 0x80 ;  /* 0x00000080bdbd7836 */ /* 0x000fd40000000000 */
.L_x_14005:
[CC--:B------:R-:W-:Y:S01]  /*d610*/  ISETP.GE.AND P1, PT, R177.reuse, R174.reuse, PT ;  /* 0x000000aeb100720c */ /* 0x0c0fe20003f26270 */
        /* <DEDUP_REMOVED lines=79> */
.L_x_14000:
[----:B------:R-:W-:Y:S05]  /*db10*/  BSYNC.RECONVERGENT B0 ;  /* 0x0000000000007941 */ /* 0x000fea0003800200 */
.L_x_13999:
        /* <DEDUP_REMOVED lines=80> */
[----:B------:R-:W-:Y:S05]  /*e020*/  LDSM.16.M88.4 R108, [R155+0x3800] ;  /* 0x003800009b6c783b */ /* 0x000fea0000000200 */
[C---:B---3--:R-:W-:Y:S08]  /*e030*/  HMMA.16816.F32.BF16 R12, R104.reuse, R112, RZ ;  /* 0x00000070680c723c */ /* 0x048ff000000418ff */
[C---:B------:R-:W-:Y:S01]  /*e040*/  HMMA.16816.F32.BF16 R16, R104.reuse, R114, RZ ;  /* 0x000000726810723c */ /* 0x040fe200000418ff */
[----:B------:R-:W-:Y:S07]  /*e050*/  LDSM.16.M88.4 R112, [R155+0x4000] ;  /* 0x004000009b70783b */ /* 0x000fee0000000200 */
[C---:B----4-:R-:W-:Y:S08]  /*e060*/  HMMA.16816.F32.BF16 R20, R104.reuse, R116, RZ ;  /* 0x000000746814723c */ /* 0x050ff000000418ff */
[C---:B------:R-:W-:Y:S01]  /*e070*/  HMMA.16816.F32.BF16 R24, R104.reuse, R118, RZ ;  /* 0x000000766818723c */ /* 0x040fe200000418ff */
[----:B------:R-:W-:Y:S07]  /*e080*/  LDSM.16.M88.4 R116, [R154+0x3800] ;  /* 0x003800009a74783b */ /* 0x000fee0000000200 */
[C---:B-----5:R-:W-:Y:S08]  /*e090*/  HMMA.16816.F32.BF16 R28, R104.reuse, R120, RZ ;  /* 0x00000078681c723c */ /* 0x060ff000000418ff */
        /* <DEDUP_REMOVED lines=158> */
.L_x_14004:
[----:B------:R-:W-:Y:S05]  /*ea80*/  BSYNC.RECONVERGENT B0 ;  /* 0x0000000000007941 */ /* 0x000fea0003800200 */
.L_x_14003:
        /* <DEDUP_REMOVED lines=64> */
.L_x_14002:
[----:B------:R-:W-:Y:S05]  /*ee90*/  BSYNC.RECONVERGENT B1 ;  /* 0x0000000000017941 */ /* 0x000fea0003800200 */
.L_x_14001:
[----:B-1----:R-:W-:Y:S01]  /*eea0*/  P2R R104, PR, RZ, 0x4 ;  /* 0x00000004ff687803 */ /* 0x002fe20000000000 */
[C---:B------:R-:W-:Y:S01]  /*eeb0*/  VIADD R105, R191.reuse, 0xffffffc0 ;  /* 0xffffffc0bf697836 */ /* 0x040fe20000000000 */
[----:B------:R-:W-:Y:S01]  /*eec0*/  IABS R0, R190 ;  /* 0x000000be00007213 */ /* 0x000fe20000000000 */
[C---:B------:R-:W-:Y:S01]  /*eed0*/  VIADD R109, R191.reuse, 0x1 ;  /* 0x00000001bf6d7836 */ /* 0x040fe20000000000 */
[----:B------:R-:W-:Y:S01]  /*eee0*/  LOP3.LUT R192, R192, 0xfeffffff, RZ, 0xc0, !PT ;  /* 0xfeffffffc0c07812 */ /* 0x000fe200078ec0ff */
[----:B------:R-:W-:Y:S01]  /*eef0*/  VIADD R110, R191, 0xffffffd0 ;  /* 0xffffffd0bf6e7836 */ /* 0x000fe20000000000 */
[----:B------:R-:W-:Y:S01]  /*ef00*/  ISETP.GE.AND P2, PT, R105, R184, PT ;  /* 0x000000b86900720c */ /* 0x000fe20003f46270 */
[----:B------:R-:W-:Y:S01]  /*ef10*/  VIADD R113, R191, 0xffffffd9 ;  /* 0xffffffd9bf717836 */ /* 0x000fe20000000000 */
[C---:B------:R-:W-:Y:S01]  /*ef20*/  ISETP.GE.AND P0, PT, R105.reuse, R182, PT ;  /* 0x000000b66900720c */ /* 0x040fe20003f06270 */
[C---:B------:R-:W-:Y:S01]  /*ef30*/  VIADD R115, R190.reuse, 0x39 ;  /* 0x00000039be737836 */ /* 0x040fe20000000000 */
[----:B------:R-:W-:Y:S01]  /*ef40*/  I2FP.F32.S32 R0, R0 ;  /* 0x0000000000007245 */ /* 0x000fe20000201400 */
[----:B------:R-:W-:Y:S01]  /*ef50*/  VIADD R112, R190, 0x38 ;  /* 0x00000038be707836 */ /* 0x000fe20000000000 */
[----:B------:R-:W-:Y:S01]  /*ef60*/  ISETP.GE.AND P4, PT, R105, R185, PT ;  /* 0x000000b96900720c */ /* 0x000fe20003f86270 */
[----:B------:R-:W-:Y:S01]  /*ef70*/  VIADD R114, R191, 0xffffffd8 ;  /* 0xffffffd8bf727836 */ /* 0x000fe20000000000 */
[----:B------:R-:W-:Y:S01]  /*ef80*/  IABS R115, R115 ;  /* 0x0000007300737213 */ /* 0x000fe20000000000 */
[C---:B------:R-:W-:Y:S01]  /*ef90*/  FFMA.FTZ R33, -R173.reuse, R0, R33 ;  /* 0x00000000ad217223 */ /* 0x040fe20000010121 */
[----:B------:R-:W-:Y:S01]  /*efa0*/  IABS R112, R112 ;  /* 0x0000007000707213 */ /* 0x000fe20000000000 */
[----:B------:R-:W-:Y:S01]  /*efb0*/  FFMA.FTZ R39, -R173, R0, R39 ;  /* 0x00000000ad277223 */ /* 0x000fe20000010127 */
[----:B------:R-:W-:Y:S01]  /*efc0*/  I2FP.F32.S32 R115, R115 ;  /* 0x0000007300737245 */ /* 0x000fe20000201400 */
[C---:B------:R-:W-:Y:S01]  /*efd0*/  VIADD R0, R191.reuse, 0xfffffff9 ;  /* 0xfffffff9bf007836 */ /* 0x040fe20000000000 */
[----:B------:R-:W-:Y:S01]  /*efe0*/  @P2 LOP3.LUT R192, R192, 0x1000000, RZ, 0xfc, !PT ;  /* 0x01000000c0c02812 */ /* 0x000fe200078efcff */
[----:B------:R-:W-:Y:S01]  /*eff0*/  VIADD R116, R191, 0xffffffd1 ;  /* 0xffffffd1bf747836 */ /* 0x000fe20000000000 */
[----:B------:R-:W-:Y:S01]  /*f000*/  I2FP.F32.S32 R112, R112 ;  /* 0x0000007000707245 */ /* 0x000fe20000201400 */
[C---:B------:R-:W-:Y:S01]  /*f010*/  FFMA.FTZ R4, -R173.reuse, R115, R4 ;  /* 0x00000073ad047223 */ /* 0x040fe20000010104 */
[----:B------:R-:W-:Y:S01]  /*f020*/  LOP3.LUT R192, R192, 0xfffffdff, RZ, 0xc0, !PT ;  /* 0xfffffdffc0c07812 */ /* 0x000fe200078ec0ff */
[----:B------:R-:W-:Y:S01]  /*f030*/  VIADD R118, R190, 0x29 ;  /* 0x00000029be767836 */ /* 0x000fe20000000000 */
[----:B------:R-:W-:Y:S01]  /*f040*/  ISETP.GE.AND P3, PT, R0, R185, PT ;  /* 0x000000b90000720c */ /* 0x000fe20003f66270 */
[----:B------:R-:W-:Y:S01]  /*f050*/  FFMA.FTZ R5, -R173, R112, R5 ;  /* 0x00000070ad057223 */ /* 0x000fe20000010105 */
[----:B------:R-:W-:Y:S01]  /*f060*/  @P0 LOP3.LUT R192, R192, 0x200, RZ, 0xfc, !PT ;  /* 0x00000200c0c00812 */ /* 0x000fe200078efcff */
[----:B------:R-:W-:Y:S01]  /*f070*/  VIADD R117, R191, 0xffffffc1 ;  /* 0xffffffc1bf757836 */ /* 0x000fe20000000000 */
[----:B------:R-:W-:Y:S01]  /*f080*/  ISETP.GE.AND P0, PT, R109, R183, PT ;  /* 0x000000b76d00720c */ /* 0x000fe20003f06270 */
[C---:B------:R-:W-:Y:S01]  /*f090*/  VIADD R107, R190.reuse, 0x21 ;  /* 0x00000021be6b7836 */ /* 0x040fe20000000000 */
[----:B------:R-:W-:Y:S01]  /*f0a0*/  IABS R118, R118 ;  /* 0x0000007600767213 */ /* 0x000fe20000000000 */
[----:B------:R-:W-:Y:S01]  /*f0b0*/  VIADD R111, R191, 0xffffffc9 ;  /* 0xffffffc9bf6f7836 */ /* 0x000fe20000000000 */
[----:B------:R-:W-:Y:S01]  /*f0c0*/  FSEL R203, R33, -INF , P3 ;  /* 0xff80000021cb7808 */ /* 0x000fe20001800000 */
[----:B------:R-:W-:Y:S01]  /*f0d0*/  FFMA.FTZ R10, -R173, R115, R10 ;  /* 0x00000073ad0a7223 */ /* 0x000fe2000001010a */
[----:B------:R-:W-:Y:S01]  /*f0e0*/  FSEL R141, R39, -INF , P0 ;  /* 0xff800000278d7808 */ /* 0x000fe20000000000 */
[----:B------:R-:W-:Y:S01]  /*f0f0*/  VIADD R115, R191, 0xffffffe0 ;  /* 0xffffffe0bf737836 */ /* 0x000fe20000000000 */
[----:B------:R-:W-:Y:S01]  /*f100*/  ISETP.GE.AND P3, PT, R117, R185, PT ;  /* 0x000000b97500720c */ /* 0x000fe20003f66270 */
[----:B------:R-:W-:Y:S01]  /*f110*/  FFMA.FTZ R11, -R173, R112, R11 ;  /* 0x00000070ad0b7223 */ /* 0x000fe2000001010b */
[----:B------:R-:W-:Y:S01]  /*f120*/  IABS R107, R107 ;  /* 0x0000006b006b7213 */ /* 0x000fe20000000000 */
[----:B------:R-:W-:Y:S01]  /*f130*/  VIADD R120, R190, 0x30 ;  /* 0x00000030be787836 */ /* 0x000fe20000000000 */
[----:B------:R-:W-:Y:S01]  /*f140*/  FSEL R39, R4, -INF , P4 ;  /* 0xff80000004277808 */ /* 0x000fe20002000000 */
[----:B------:R-:W-:Y:S01]  /*f150*/  IMAD.MOV.U32 R4, RZ, RZ, R118 ;  /* 0x000000ffff047224 */ /* 0x000fe200078e0076 */
[----:B------:R-:W-:Y:S01]  /*f160*/  FSEL R33, R5, -INF , P3 ;  /* 0xff80000005217808 */ /* 0x000fe20001800000 */
[----:B------:R-:W-:Y:S01]  /*f170*/  VIADD R106, R190, 0x20 ;  /* 0x00000020be6a7836 */ /* 0x000fe20000000000 */
[----:B------:R-:W-:Y:S01]  /*f180*/  ISETP.GE.AND P3, PT, R110, R185, PT ;  /* 0x000000b96e00720c */ /* 0x000fe20003f66270 */
[----:B------:R-:W-:Y:S01]  /*f190*/  IMAD.MOV.U32 R5, RZ, RZ, R107 ;  /* 0x000000ffff057224 */ /* 0x000fe200078e006b */
[----:B------:R-:W-:Y:S01]  /*f1a0*/  I2FP.F32.S32 R107, R4 ;  /* 0x00000004006b7245 */ /* 0x000fe20000201400 */
[C---:B------:R-:W-:Y:S01]  /*f1b0*/  VIADD R108, R190.reuse, 0x28 ;  /* 0x00000028be6c7836 */ /* 0x040fe20000000000 */
[----:B------:R-:W-:Y:S01]  /*f1c0*/  IABS R106, R106 ;  /* 0x0000006a006a7213 */ /* 0x000fe20000000000 */
[----:B------:R-:W-:Y:S01]  /*f1d0*/  VIADD R119, R190, 0x31 ;  /* 0x00000031be777836 */ /* 0x000fe20000000000 */
[----:B------:R-:W-:Y:S01]  /*f1e0*/  IABS R120, R120 ;  /* 0x0000007800787213 */ /* 0x000fe20000000000 */
[CC--:B------:R-:W-:Y:S01]  /*f1f0*/  FFMA.FTZ R12, -R173.reuse, R107.reuse, R12 ;  /* 0x0000006bad0c7223 */ /* 0x0c0fe2000001010c */
[----:B------:R-:W-:Y:S01]  /*f200*/  I2FP.F32.S32 R106, R106 ;  /* 0x0000006a006a7245 */ /* 0x000fe20000201400 */
[----:B------:R-:W-:Y:S01]  /*f210*/  FFMA.FTZ R18, -R173, R107, R18 ;  /* 0x0000006bad127223 */ /* 0x000fe20000010112 */
[----:B------:R-:W-:Y:S01]  /*f220*/  I2FP.F32.S32 R118, R120 ;  /* 0x0000007800767245 */ /* 0x000fe20000201400 */
[----:B------:R-:W-:Y:S01]  /*f230*/  VIADD R189, R189, 0xffffff80 ;  /* 0xffffff80bdbd7836 */ /* 0x000fe20000000000 */
[----:B------:R-:W-:Y:S01]  /*f240*/  FSEL R12, R12, -INF , P3 ;  /* 0xff8000000c0c7808 */ /* 0x000fe20001800000 */
[----:B------:R-:W-:Y:S01]  /*f250*/  FFMA.FTZ R17, -R173, R106, R17 ;  /* 0x0000006aad117223 */ /* 0x000fe20000010111 */
[----:B------:R-:W-:Y:S01]  /*f260*/  ISETP.GE.AND P3, PT, R113, R185, PT ;  /* 0x000000b97100720c */ /* 0x000fe20003f66270 */
[CC--:B------:R-:W-:Y:S01]  /*f270*/  FFMA.FTZ R15, -R173.reuse, R118.reuse, R15 ;  /* 0x00000076ad0f7223 */ /* 0x0c0fe2000001010f */
[----:B------:R-:W-:Y:S01]  /*f280*/  I2FP.F32.S32 R5, R5 ;  /* 0x0000000500057245 */ /* 0x000fe20000201400 */
[----:B------:R-:W-:Y:S01]  /*f290*/  FFMA.FTZ R9, -R173, R118, R9 ;  /* 0x00000076ad097223 */ /* 0x000fe20000010109 */
[----:B------:R-:W-:Y:S01]  /*f2a0*/  FSEL R4, R17, -INF , P3 ;  /* 0xff80000011047808 */ /* 0x000fe20001800000 */
[C---:B------:R-:W-:Y:S01]  /*f2b0*/  VIADD R17, R190.reuse, 0x41 ;  /* 0x00000041be117836 */ /* 0x040fe20000000000 */
[----:B------:R-:W-:Y:S01]  /*f2c0*/  ISETP.GE.AND P4, PT, R111, R185, PT ;  /* 0x000000b96f00720c */ /* 0x000fe20003f86270 */
[C---:B------:R-:W-:Y:S01]  /*f2d0*/  FFMA.FTZ R22, -R173.reuse, R5, R22 ;  /* 0x00000005ad167223 */ /* 0x040fe20000010116 */
[----:B------:R-:W-:Y:S01]  /*f2e0*/  IABS R119, R119 ;  /* 0x0000007700777213 */ /* 0x000fe20000000000 */
[C---:B------:R-:W-:Y:S01]  /*f2f0*/  FFMA.FTZ R16, -R173.reuse, R5, R16 ;  /* 0x00000005ad107223 */ /* 0x040fe20000010110 */
[----:B------:R-:W-:Y:S01]  /*f300*/  IABS R17, R17 ;  /* 0x0000001100117213 */ /* 0x000fe20000000000 */
[----:B------:R-:W-:Y:S01]  /*f310*/  FFMA.FTZ R23, -R173, R106, R23 ;  /* 0x0000006aad177223 */ /* 0x000fe20000010117 */
[----:B------:R-:W-:Y:S01]  /*f320*/  FSEL R9, R9, -INF , P4 ;  /* 0xff80000009097808 */ /* 0x000fe20002000000 */
[----:B------:R-:W-:Y:S01]  /*f330*/  VIADD R118, R191, 0xffffffe8 ;  /* 0xffffffe8bf767836 */ /* 0x000fe20000000000 */
[----:B------:R-:W-:Y:S01]  /*f340*/  I2FP.F32.S32 R17, R17 ;  /* 0x0000001100117245 */ /* 0x000fe20000201400 */
[----:B------:R-:W-:Y:S01]  /*f350*/  VIADD R5, R190, 0x9 ;  /* 0x00000009be057836 */ /* 0x000fe20000000000 */
[----:B------:R-:W-:Y:S02]  /*f360*/  ISETP.GE.AND P4, PT, R114, R185, PT ;  /* 0x000000b97200720c */ /* 0x000fe40003f86270 */
[----:B------:R-:W-:Y:S01]  /*f370*/  I2FP.F32.S32 R119, R119 ;  /* 0x0000007700777245 */ /* 0x000fe20000201400 */
[----:B------:R-:W-:Y:S01]  /*f380*/  FFMA.FTZ R6, -R173, R17, R6 ;  /* 0x00000011ad067223 */ /* 0x000fe20000010106 */
[----:B------:R-:W-:Y:S01]  /*f390*/  ISETP.GE.AND P1, PT, R105, R183, PT ;  /* 0x000000b76900720c */ /* 0x000fe20003f26270 */
[----:B------:R-:W-:Y:S01]  /*f3a0*/  VIADD R105, R191, 0xffffffc8 ;  /* 0xffffffc8bf697836 */ /* 0x000fe20000000000 */
[----:B------:R-:W-:Y:S01]  /*f3b0*/  IABS R108, R108 ;  /* 0x0000006c006c7213 */ /* 0x000fe20000000000 */
[-C--:B------:R-:W-:Y:S01]  /*f3c0*/  FFMA.FTZ R8, -R173, R119.reuse, R8 ;  /* 0x00000077ad087223 */ /* 0x080fe20000010108 */
[----:B------:R-:W-:Y:S01]  /*f3d0*/  FSEL R16, R16, -INF , P4 ;  /* 0xff80000010107808 */ /* 0x000fe20002000000 */
[C---:B------:R-:W-:Y:S01]  /*f3e0*/  VIADD R17, R190.reuse, 0x40 ;  /* 0x00000040be117836 */ /* 0x040fe20000000000 */
[----:B------:R-:W-:Y:S01]  /*f3f0*/  ISETP.GE.AND P4, PT, R117, R184, PT ;  /* 0x000000b87500720c */ /* 0x000fe20003f86270 */
[----:B------:R-:W-:Y:S01]  /*f400*/  FFMA.FTZ R14, -R173, R119, R14 ;  /* 0x00000077ad0e7223 */ /* 0x000fe2000001010e */
[----:B------:R-:W-:Y:S01]  /*f410*/  I2FP.F32.S32 R108, R108 ;  /* 0x0000006c006c7245 */ /* 0x000fe20000201400 */
[----:B------:R-:W-:Y:S01]  /*f420*/  VIADD R119, R190, 0x11 ;  /* 0x00000011be777836 */ /* 0x000fe20000000000 */
[----:B------:R-:W-:Y:S02]  /*f430*/  ISETP.GE.AND P0, PT, R105, R185, PT ;  /* 0x000000b96900720c */ /* 0x000fe40003f06270 */
[----:B------:R-:W-:Y:S01]  /*f440*/  IABS R17, R17 ;  /* 0x0000001100117213 */ /* 0x000fe20000000000 */
[CC--:B------:R-:W-:Y:S01]  /*f450*/  FFMA.FTZ R13, -R173.reuse, R108.reuse, R13 ;  /* 0x0000006cad0d7223 */ /* 0x0c0fe2000001010d */
[----:B------:R-:W-:Y:S01]  /*f460*/  IABS R119, R119 ;  /* 0x0000007700777213 */ /* 0x000fe20000000000 */
[----:B------:R-:W-:Y:S01]  /*f470*/  FFMA.FTZ R19, -R173, R108, R19 ;  /* 0x0000006cad137223 */ /* 0x000fe20000010113 */
[----:B------:R-:W-:Y:S02]  /*f480*/  FSEL R8, R8, -INF , P0 ;  /* 0xff80000008087808 */ /* 0x000fe40000000000 */
[----:B------:R-:W-:Y:S02]  /*f490*/  ISETP.GE.AND P2, PT, R117, R182, PT ;  /* 0x000000b67500720c */ /* 0x000fe40003f46270 */
[----:B------:R-:W-:Y:S01]  /*f4a0*/  I2FP.F32.S32 R120, R17 ;  /* 0x0000001100787245 */ /* 0x000fe20000201400 */
[----:B------:R-:W-:Y:S01]  /*f4b0*/  VIADD R17, R190, 0x19 ;  /* 0x00000019be117836 */ /* 0x000fe20000000000 */
[----:B------:R-:W-:Y:S02]  /*f4c0*/  ISETP.GE.AND P0, PT, R116, R185, PT ;  /* 0x000000b97400720c */ /* 0x000fe40003f06270 */
[----:B------:R-:W-:Y:S01]  /*f4d0*/  LOP3.LUT R192, R192, 0xff7fffff, RZ, 0xc0, !PT ;  /* 0xff7fffffc0c07812 */ /* 0x000fe200078ec0ff */
[----:B------:R-:W-:Y:S01]  /*f4e0*/  FFMA.FTZ R7, -R173, R120, R7 ;  /* 0x00000078ad077223 */ /* 0x000fe20000010107 */
[----:B------:R-:W-:Y:S02]  /*f4f0*/  I2FP.F32.S32 R119, R119 ;  /* 0x0000007700777245 */ /* 0x000fe40000201400 */
[----:B------:R-:W-:Y:S02]  /*f500*/  FSEL R13, R13, -INF , P0 ;  /* 0xff8000000d0d7808 */ /* 0x000fe40000000000 */
[----:B------:R-:W-:Y:S01]  /*f510*/  @P4 LOP3.LUT R192, R192, 0x800000, RZ, 0xfc, !PT ;  /* 0x00800000c0c04812 */ /* 0x000fe200078efcff */
[----:B------:R-:W-:Y:S01]  /*f520*/  FFMA.FTZ R30, -R173, R119, R30 ;  /* 0x00000077ad1e7223 */ /* 0x000fe2000001011e */
[----:B------:R-:W-:Y:S01]  /*f530*/  ISETP.GE.AND P0, PT, R117, R183, PT ;  /* 0x000000b77500720c */ /* 0x000fe20003f06270 */
[----:B------:R-:W-:Y:S01]  /*f540*/  FFMA.FTZ R24, -R173, R119, R24 ;  /* 0x00000077ad187223 */ /* 0x000fe20000010118 */
[----:B------:R-:W-:Y:S02]  /*f550*/  FSEL R108, R6, -INF , P1 ;  /* 0xff800000066c7808 */ /* 0x000fe40000800000 */
[----:B------:R-:W-:Y:S02]  /*f560*/  LOP3.LUT R192, R192, 0xfffffeff, RZ, 0xc0, !PT ;  /* 0xfffffeffc0c07812 */ /* 0x000fe400078ec0ff */
[----:B------:R-:W-:Y:S02]  /*f570*/  ISETP.GE.AND P1, PT, R118, R185, PT ;  /* 0x000000b97600720c */ /* 0x000fe40003f26270 */
[----:B------:R-:W-:Y:S01]  /*f580*/  FSEL R107, R7, -INF , P0 ;  /* 0xff800000076b7808 */ /* 0x000fe20000000000 */
[----:B------:R-:W-:Y:S01]  /*f590*/  VIADD R7, R190, 0x8 ;  /* 0x00000008be077836 */ /* 0x000fe20000000000 */
[C---:B------:R-:W-:Y:S02]  /*f5a0*/  ISETP.GE.AND P0, PT, R105.reuse, R183, PT ;  /* 0x000000b76900720c */ /* 0x040fe40003f06270 */
[----:B------:R-:W-:Y:S02]  /*f5b0*/  IABS R5, R5 ;  /* 0x0000000500057213 */ /* 0x000fe40000000000 */
[----:B------:R-:W-:Y:S02]  /*f5c0*/  @P2 LOP3.LUT R192, R192, 0x100, RZ, 0xfc, !PT ;  /* 0x00000100c0c02812 */ /* 0x000fe400078efcff */
[----:B------:R-:W-:Y:S02]  /*f5d0*/  FSEL R221, R24, -INF , P1 ;  /* 0xff80000018dd7808 */ /* 0x000fe40000800000 */
[C---:B------:R-:W-:Y:S02]  /*f5e0*/  ISETP.GE.AND P2, PT, R105.reuse, R184, PT ;  /* 0x000000b86900720c */ /* 0x040fe40003f46270 */
[----:B------:R-:W-:Y:S02]  /*f5f0*/  ISETP.GE.AND P1, PT, R105, R182, PT ;  /* 0x000000b66900720c */ /* 0x000fe40003f26270 */
[----:B------:R-:W-:Y:S01]  /*f600*/  FSEL R105, R10, -INF , P0 ;  /* 0xff8000000a697808 */ /* 0x000fe20000000000 */
[----:B------:R-:W-:Y:S01]  /*f610*/  VIADD R10, R191, 0xfffffff0 ;  /* 0xfffffff0bf0a7836 */ /* 0x000fe20000000000 */
[----:B------:R-:W-:Y:S02]  /*f620*/  I2FP.F32.S32 R5, R5 ;  /* 0x0000000500057245 */ /* 0x000fe40000201400 */
[----:B------:R-:W-:Y:S02]  /*f630*/  ISETP.GE.AND P0, PT, R111, R183, PT ;  /* 0x000000b76f00720c */ /* 0x000fe40003f06270 */
[----:B------:R-:W-:Y:S01]  /*f640*/  IABS R7, R7 ;  /* 0x0000000700077213 */ /* 0x000fe20000000000 */
[----:B------:R-:W-:Y:S01]  /*f650*/  FFMA.FTZ R28, -R173, R5, R28 ;  /* 0x00000005ad1c7223 */ /* 0x000fe2000001011c */
[----:B------:R-:W-:Y:S01]  /*f660*/  FSEL R24, R11, -INF , P0 ;  /* 0xff8000000b187808 */ /* 0x000fe20000000000 */
[----:B------:R-:W-:Y:S01]  /*f670*/  VIADD R11, R191, 0xfffffff1 ;  /* 0xfffffff1bf0b7836 */ /* 0x000fe20000000000 */
[----:B------:R-:W-:Y:S01]  /*f680*/  I2FP.F32.S32 R120, R7 ;  /* 0x0000000700787245 */ /* 0x000fe20000201400 */
[C---:B------:R-:W-:Y:S01]  /*f690*/  FFMA.FTZ R34, -R173.reuse, R5, R34 ;  /* 0x00000005ad227223 */ /* 0x040fe20000010122 */
[----:B------:R-:W-:Y:S01]  /*f6a0*/  IABS R17, R17 ;  /* 0x0000001100117213 */ /* 0x000fe20000000000 */
[----:B------:R-:W-:Y:S01]  /*f6b0*/  VIADD R5, R190, 0xfffffff8 ;  /* 0xfffffff8be057836 */ /* 0x000fe20000000000 */
[----:B------:R-:W-:Y:S01]  /*f6c0*/  ISETP.GE.AND P0, PT, R10, R185, PT ;  /* 0x000000b90a00720c */ /* 0x000fe20003f06270 */
[CC--:B------:R-:W-:Y:S01]  /*f6d0*/  FFMA.FTZ R29, -R173.reuse, R120.reuse, R29 ;  /* 0x00000078ad1d7223 */ /* 0x0c0fe2000001011d */
[----:B------:R-:W-:Y:S01]  /*f6e0*/  I2FP.F32.S32 R117, R17 ;  /* 0x0000001100757245 */ /* 0x000fe20000201400 */
[----:B------:R-:W-:Y:S01]  /*f6f0*/  FFMA.FTZ R35, -R173, R120, R35 ;  /* 0x00000078ad237223 */ /* 0x000fe20000010123 */
[----:B------:R-:W-:Y:S01]  /*f700*/  FSEL R209, R28, -INF , P0 ;  /* 0xff8000001cd17808 */ /* 0x000fe20000000000 */
[C---:B------:R-:W-:Y:S01]  /*f710*/  VIADD R7, R190.reuse, 0x1 ;  /* 0x00000001be077836 */ /* 0x040fe20000000000 */
        /* <DEDUP_REMOVED lines=8> */
[----:B------:R-:W-:Y:S02]  /*f7a0*/  ISETP.GE.AND P0, PT, R110, R183, PT ;  /* 0x000000b76e00720c */ /* 0x000fe40003f06270 */
[----:B------:R-:W-:Y:S01]  /*f7b0*/  I2FP.F32.S32 R112, R17 ;  /* 0x0000001100707245 */ /* 0x000fe20000201400 */
[----:B------:R-:W-:Y:S01]  /*f7c0*/  VIADD R17, R191, 0xffffffe1 ;  /* 0xffffffe1bf117836 */ /* 0x000fe20000000000 */
[----:B------:R-:W-:Y:S02]  /*f7d0*/  FSEL R106, R14, -INF , P0 ;  /* 0xff8000000e6a7808 */ /* 0x000fe40000000000 */
[----:B------:R-:W-:Y:S01]  /*f7e0*/  ISETP.GE.AND P3, PT, R115, R185, PT ;  /* 0x000000b97300720c */ /* 0x000fe20003f66270 */
[CC--:B------:R-:W-:Y:S01]  /*f7f0*/  FFMA.FTZ R27, -R173.reuse, R112.reuse, R27 ;  /* 0x00000070ad1b7223 */ /* 0x0c0fe2000001011b */
[----:B------:R-:W-:Y:S01]  /*f800*/  ISETP.GE.AND P0, PT, R116, R183, PT ;  /* 0x000000b77400720c */ /* 0x000fe20003f06270 */
[----:B------:R-:W-:Y:S01]  /*f810*/  FFMA.FTZ R21, -R173, R112, R21 ;  /* 0x00000070ad157223 */ /* 0x000fe20000010115 */
[----:B------:R-:W-:Y:S01]  /*f820*/  I2FP.F32.S32 R14, R5 ;  /* 0x00000005000e7245 */ /* 0x000fe20000201400 */
[----:B------:R-:W-:Y:S01]  /*f830*/  VIADD R112, R191, 0x10 ;  /* 0x00000010bf707836 */ /* 0x000fe20000000000 */
[----:B------:R-:W-:Y:S01]  /*f840*/  IABS R7, R7 ;  /* 0x0000000700077213 */ /* 0x000fe20000000000 */
[----:B------:R-:W-:Y:S01]  /*f850*/  VIADD R5, R190, 0xfffffff9 ;  /* 0xfffffff9be057836 */ /* 0x000fe20000000000 */
[----:B------:R-:W-:Y:S01]  /*f860*/  FSEL R20, R20, -INF , P3 ;  /* 0xff80000014147808 */ /* 0x000fe20001800000 */
[-C--:B------:R-:W-:Y:S01]  /*f870*/  FFMA.FTZ R37, -R173, R14.reuse, R37 ;  /* 0x0000000ead257223 */ /* 0x080fe20000010125 */
[----:B------:R-:W-:Y:S01]  /*f880*/  FSEL R28, R15, -INF , P0 ;  /* 0xff8000000f1c7808 */ /* 0x000fe20000000000 */
[----:B------:R-:W-:Y:S01]  /*f890*/  FFMA.FTZ R43, -R173, R14, R43 ;  /* 0x0000000ead2b7223 */ /* 0x000fe2000001012b */
[----:B------:R-:W-:Y:S01]  /*f8a0*/  ISETP.GE.AND P3, PT, R17, R185, PT ;  /* 0x000000b91100720c */ /* 0x000fe20003f66270 */
[C---:B------:R-:W-:Y:S01]  /*f8b0*/  VIADD R14, R190.reuse, 0xfffffff0 ;  /* 0xfffffff0be0e7836 */ /* 0x040fe20000000000 */
[----:B------:R-:W-:Y:S01]  /*f8c0*/  I2FP.F32.S32 R15, R7 ;  /* 0x00000007000f7245 */ /* 0x000fe20000201400 */
[----:B------:R-:W-:Y:S01]  /*f8d0*/  VIADD R7, R191, 0xfffffff8 ;  /* 0xfffffff8bf077836 */ /* 0x000fe20000000000 */
[----:B------:R-:W-:Y:S01]  /*f8e0*/  FSEL R223, R21, -INF , P3 ;  /* 0xff80000015df7808 */ /* 0x000fe20001800000 */
[----:B------:R-:W-:Y:S01]  /*f8f0*/  VIADD R21, R190, 0x10 ;  /* 0x00000010be157836 */ /* 0x000fe20000000000 */
[----:B------:R-:W-:Y:S01]  /*f900*/  IABS R14, R14 ;  /* 0x0000000e000e7213 */ /* 0x000fe20000000000 */
[----:B------:R-:W-:Y:S01]  /*f910*/  FFMA.FTZ R32, -R173, R15, R32 ;  /* 0x0000000fad207223 */ /* 0x000fe20000010120 */
[----:B------:R-:W-:Y:S01]  /*f920*/  ISETP.GE.AND P0, PT, R7, R185, PT ;  /* 0x000000b90700720c */ /* 0x000fe20003f06270 */
[----:B------:R-:W-:Y:S01]  /*f930*/  FFMA.FTZ R38, -R173, R15, R38 ;  /* 0x0000000fad267223 */ /* 0x000fe20000010126 */
[----:B------:R-:W-:Y:S02]  /*f940*/  IABS R21, R21 ;  /* 0x0000001500157213 */ /* 0x000fe40000000000 */
[----:B------:R-:W-:Y:S02]  /*f950*/  FSEL R32, R32, -INF , P0 ;  /* 0xff80000020207808 */ /* 0x000fe40000000000 */
[----:B------:R-:W-:Y:S02]  /*f960*/  I2FP.F32.S32 R14, R14 ;  /* 0x0000000e000e7245 */ /* 0x000fe40000201400 */
[----:B------:R-:W-:Y:S02]  /*f970*/  ISETP.GE.AND P0, PT, R114, R183, PT ;  /* 0x000000b77200720c */ /* 0x000fe40003f06270 */
[----:B------:R-:W-:Y:S01]  /*f980*/  I2FP.F32.S32 R6, R21 ;  /* 0x0000001500067245 */ /* 0x000fe20000201400 */
[----:B------:R-:W-:Y:S01]  /*f990*/  VIADD R21, R191, 0xffffffe9 ;  /* 0xffffffe9bf157836 */ /* 0x000fe20000000000 */
[----:B------:R-:W-:Y:S01]  /*f9a0*/  FSEL R229, R18, -INF , P0 ;  /* 0xff80000012e57808 */ /* 0x000fe20000000000 */
[-C--:B------:R-:W-:Y:S01]  /*f9b0*/  FFMA.FTZ R41, -R173, R14.reuse, R41 ;  /* 0x0000000ead297223 */ /* 0x080fe20000010129 */
[----:B------:R-:W-:Y:S01]  /*f9c0*/  ISETP.GE.AND P0, PT, R113, R183, PT ;  /* 0x000000b77100720c */ /* 0x000fe20003f06270 */
[----:B------:R-:W-:Y:S01]  /*f9d0*/  FFMA.FTZ R47, -R173, R14, R47 ;  /* 0x0000000ead2f7223 */ /* 0x000fe2000001012f */
[----:B------:R-:W-:Y:S01]  /*f9e0*/  IABS R5, R5 ;  /* 0x0000000500057213 */ /* 0x000fe20000000000 */
[C---:B------:R-:W-:Y:S01]  /*f9f0*/  VIADD R14, R190.reuse, 0xffffffc0 ;  /* 0xffffffc0be0e7836 */ /* 0x040fe20000000000 */
[----:B------:R-:W-:Y:S01]  /*fa00*/  FSEL R227, R19, -INF , P0 ;  /* 0xff80000013e37808 */ /* 0x000fe20000000000 */
[-C--:B------:R-:W-:Y:S01]  /*fa10*/  FFMA.FTZ R31, -R173, R6.reuse, R31 ;  /* 0x00000006ad1f7223 */ /* 0x080fe2000001011f */
[----:B------:R-:W-:Y:S01]  /*fa20*/  ISETP.GE.AND P0, PT, R109, R185, PT ;  /* 0x000000b96d00720c */ /* 0x000fe20003f06270 */
[----:B------:R-:W-:Y:S01]  /*fa30*/  FFMA.FTZ R25, -R173, R6, R25 ;  /* 0x00000006ad197223 */ /* 0x000fe20000010119 */
[----:B------:R-:W-:Y:S01]  /*fa40*/  I2FP.F32.S32 R6, R5 ;  /* 0x0000000500067245 */ /* 0x000fe20000201400 */
[----:B------:R-:W-:Y:S01]  /*fa50*/  VIADD R18, R191, 0x39 ;  /* 0x00000039bf127836 */ /* 0x000fe20000000000 */
[----:B------:R-:W-:Y:S01]  /*fa60*/  IABS R14, R14 ;  /* 0x0000000e000e7213 */ /* 0x000fe20000000000 */
[----:B------:R-:W-:Y:S01]  /*fa70*/  VIADD R5, R190, 0xfffffff1 ;  /* 0xfffffff1be057836 */ /* 0x000fe20000000000 */
[----:B------:R-:W-:Y:S01]  /*fa80*/  FSEL R37, R37, -INF , P0 ;  /* 0xff80000025257808 */ /* 0x000fe20000000000 */
[C---:B------:R-:W-:Y:S01]  /*fa90*/  FFMA.FTZ R36, -R173.reuse, R6, R36 ;  /* 0x00000006ad247223 */ /* 0x040fe20000010124 */
[----:B------:R-:W-:Y:S01]  /*faa0*/  I2FP.F32.S32 R14, R14 ;  /* 0x0000000e000e7245 */ /* 0x000fe20000201400 */
[----:B------:R-:W-:Y:S01]  /*fab0*/  FFMA.FTZ R42, -R173, R6, R42 ;  /* 0x00000006ad2a7223 */ /* 0x000fe2000001012a */
[C---:B------:R-:W-:Y:S01]  /*fac0*/  ISETP.GE.AND P0, PT, R191.reuse, R185, PT ;  /* 0x000000b9bf00720c */ /* 0x040fe20003f06270 */
[----:B------:R-:W-:Y:S01]  /*fad0*/  VIADD R6, R191, 0x8 ;  /* 0x00000008bf067836 */ /* 0x000fe20000000000 */
        /* <DEDUP_REMOVED lines=8> */
[----:B------:R-:W-:Y:S01]  /*fb60*/  ISETP.GE.AND P0, PT, R17, R183, PT ;  /* 0x000000b71100720c */ /* 0x000fe20003f06270 */
[CC--:B------:R-:W-:Y:S01]  /*fb70*/  FFMA.FTZ R40, -R173.reuse, R5.reuse, R40 ;  /* 0x00000005ad287223 */ /* 0x0c0fe20000010128 */
[----:B------:R-:W-:Y:S01]  /*fb80*/  IABS R14, R14 ;  /* 0x0000000e000e7213 */ /* 0x000fe20000000000 */
[----:B------:R-:W-:Y:S01]  /*fb90*/  FFMA.FTZ R46, -R173, R5, R46 ;  /* 0x00000005ad2e7223 */ /* 0x000fe2000001012e */
[----:B------:R-:W-:Y:S01]  /*fba0*/  FSEL R23, R23, -INF , P0 ;  /* 0xff80000017177808 */ /* 0x000fe20000000000 */
[----:B------:R-:W-:Y:S01]  /*fbb0*/  VIADD R5, R191, 0x9 ;  /* 0x00000009bf057836 */ /* 0x000fe20000000000 */
        /* <DEDUP_REMOVED lines=9> */
[----:B------:R-:W-:Y:S02]  /*fc50*/  FSEL R41, R41, -INF , P0 ;  /* 0xff80000029297808 */ /* 0x000fe40000000000 */
[-C--:B------:R-:W-:Y:S02]  /*fc60*/  ISETP.GE.AND P0, PT, R118, R183.reuse, PT ;  /* 0x000000b77600720c */ /* 0x080fe40003f06270 */
[----:B------:R-:W-:Y:S02]  /*fc70*/  IABS R14, R14 ;  /* 0x0000000e000e7213 */ /* 0x000fe40000000000 */
[----:B------:R-:W-:Y:S01]  /*fc80*/  FSEL R213, R26, -INF , P0 ;  /* 0xff8000001ad57808 */ /* 0x000fe20000000000 */
[----:B------:R-:W-:Y:S01]  /*fc90*/  VIADD R26, R191, 0x30 ;  /* 0x00000030bf1a7836 */ /* 0x000fe20000000000 */
[----:B------:R-:W-:Y:S02]  /*fca0*/  I2FP.F32.S32 R14, R14 ;  /* 0x0000000e000e7245 */ /* 0x000fe40000201400 */
[----:B------:R-:W-:Y:S02]  /*fcb0*/  ISETP.GE.AND P0, PT, R21, R183, PT ;  /* 0x000000b71500720c */ /* 0x000fe40003f06270 */
[----:B------:R-:W-:Y:S01]  /*fcc0*/  LOP3.LUT R192, R192, 0xffffff7f, RZ, 0xc0, !PT ;  /* 0xffffff7fc0c07812 */ /* 0x000fe200078ec0ff */
[-C--:B------:R-:W-:Y:S01]  /*fcd0*/  FFMA.FTZ R50, -R173, R14.reuse, R50 ;  /* 0x0000000ead327223 */ /* 0x080fe20000010132 */
        /* <DEDUP_REMOVED lines=8> */
[-C--:B------:R-:W-:Y:S02]  /*fd60*/  ISETP.GE.AND P1, PT, R21, R185.reuse, PT ;  /* 0x000000b91500720c */ /* 0x080fe40003f26270 */
[----:B------:R-:W-:Y:S02]  /*fd70*/  IABS R14, R14 ;  /* 0x0000000e000e7213 */ /* 0x000fe40000000000 */
[----:B------:R-:W-:Y:S02]  /*fd80*/  FSEL R219, R25, -INF , P1 ;  /* 0xff80000019db7808 */ /* 0x000fe40000800000 */
[----:B------:R-:W-:Y:S02]  /*fd90*/  I2FP.F32.S32 R14, R14 ;  /* 0x0000000e000e7245 */ /* 0x000fe40000201400 */
[----:B------:R-:W-:Y:S01]  /*fda0*/  ISETP.GE.AND P1, PT, R111, R182, PT ;  /* 0x000000b66f00720c */ /* 0x000fe20003f26270 */
[----:B------:R-:W-:Y:S01]  /*fdb0*/  VIADD R111, R191, 0x11 ;  /* 0x00000011bf6f7836 */ /* 0x000fe20000000000 */
[----:B------:R-:W-:Y:S01]  /*fdc0*/  LOP3.LUT R192, R192, 0xffdfffff, RZ, 0xc0, !PT ;  /* 0xffdfffffc0c07812 */ /* 0x000fe200078ec0ff */
[----:B------:R-:W-:Y:S01]  /*fdd0*/  FFMA.FTZ R51, -R173, R14, R51 ;  /* 0x0000000ead337223 */ /* 0x000fe20000010133 */
[----:B------:R-:W-:Y:S01]  /*fde0*/  ISETP.GE.AND P2, PT, R109, R184, PT ;  /* 0x000000b86d00720c */ /* 0x000fe20003f46270 */
[----:B------:R-:W-:Y:S01]  /*fdf0*/  FFMA.FTZ R45, -R173, R14, R45 ;  /* 0x0000000ead2d7223 */ /* 0x000fe2000001012d */
[----:B------:R-:W-:Y:S01]  /*fe00*/  @P0 LOP3.LUT R192, R192, 0x200000, RZ, 0xfc, !PT ;  /* 0x00200000c0c00812 */ /* 0x000fe200078efcff */
[----:B------:R-:W-:Y:S01]  /*fe10*/  VIADD R14, R190, 0xffffffe1 ;  /* 0xffffffe1be0e7836 */ /* 0x000fe20000000000 */
[----:B------:R-:W-:Y:S02]  /*fe20*/  ISETP.GE.AND P0, PT, R111, R185, PT ;  /* 0x000000b96f00720c */ /* 0x000fe40003f06270 */
[----:B------:R-:W-:Y:S02]  /*fe30*/  LOP3.LUT R192, R192, 0xffffffbf, RZ, 0xc0, !PT ;  /* 0xffffffbfc0c07812 */ /* 0x000fe400078ec0ff */
[----:B------:R-:W-:Y:S01]  /*fe40*/  FSEL R137, R45, -INF , P0 ;  /* 0xff8000002d897808 */ /* 0x000fe20000000000 */
[C---:B------:R-:W-:Y:S01]  /*fe50*/  VIADD R45, R191.reuse, 0x19 ;  /* 0x00000019bf2d7836 */ /* 0x040fe20000000000 */
[-C--:B------:R-:W-:Y:S02]  /*fe60*/  ISETP.GE.AND P0, PT, R10, R183.reuse, PT ;  /* 0x000000b70a00720c */ /* 0x080fe40003f06270 */
[----:B------:R-:W-:Y:S02]  /*fe70*/  IABS R14, R14 ;  /* 0x0000000e000e7213 */ /* 0x000fe40000000000 */
[----:B------:R-:W-:Y:S01]  /*fe80*/  FSEL R201, R30, -INF , P0 ;  /* 0xff8000001ec97808 */ /* 0x000fe20000000000 */
[----:B------:R-:W-:Y:S01]  /*fe90*/  VIADD R30, R191, 0x28 ;  /* 0x00000028bf1e7836 */ /* 0x000fe20000000000 */
[----:B------:R-:W-:Y:S02]  /*fea0*/  ISETP.GE.AND P0, PT, R11, R183, PT ;  /* 0x000000b70b00720c */ /* 0x000fe40003f06270 */
[----:B------:R-:W-:Y:S02]  /*feb0*/  @P1 LOP3.LUT R192, R192, 0x40, RZ, 0xfc, !PT ;  /* 0x00000040c0c01812 */ /* 0x000fe400078efcff */
[----:B------:R-:W-:Y:S02]  /*fec0*/  FSEL R199, R31, -INF , P0 ;  /* 0xff8000001fc77808 */ /* 0x000fe40000000000 */
[C---:B------:R-:W-:Y:S02]  /*fed0*/  ISETP.GE.AND P0, PT, R110.reuse, R184, PT ;  /* 0x000000b86e00720c */ /* 0x040fe40003f06270 */
[----:B------:R-:W-:Y:S02]  /*fee0*/  I2FP.F32.S32 R14, R14 ;  /* 0x0000000e000e7245 */ /* 0x000fe40000201400 */
[----:B------:R-:W-:Y:S01]  /*fef0*/  ISETP.GE.AND P1, PT, R110, R182, PT ;  /* 0x000000b66e00720c */ /* 0x000fe20003f26270 */
[----:B------:R-:W-:Y:S01]  /*ff00*/  VIADD R110, R191, 0x18 ;  /* 0x00000018bf6e7836 */ /* 0x000fe20000000000 */
[----:B------:R-:W-:Y:S01]  /*ff10*/  LOP3.LUT R192, R192, 0xffefffff, RZ, 0xc0, !PT ;  /* 0xffefffffc0c07812 */ /* 0x000fe200078ec0ff */
[----:B------:R-:W-:Y:S01]  /*ff20*/  FFMA.FTZ R48, -R173, R14, R48 ;  /* 0x0000000ead307223 */ /* 0x000fe20000010130 */
[----:B------:R-:W-:Y:S01]  /*ff30*/  ISETP.GE.AND P5, PT, R21, R182, PT ;  /* 0x000000b61500720c */ /* 0x000fe20003fa6270 */
[C---:B------:R-:W-:Y:S01]  /*ff40*/  FFMA.FTZ R54, -R173.reuse, R14, R54 ;  /* 0x0000000ead367223 */ /* 0x040fe20000010136 */
[-C--:B------:R-:W-:Y:S01]  /*ff50*/  ISETP.GE.AND P6, PT, R118, R182.reuse, PT ;  /* 0x000000b67600720c */ /* 0x080fe20003fc6270 */
[----:B------:R-:W-:Y:S01]  /*ff60*/  VIADD R14, R190, 0xffffffe0 ;  /* 0xffffffe0be0e7836 */ /* 0x000fe20000000000 */
[----:B------:R-:W-:Y:S02]  /*ff70*/  ISETP.GE.AND P4, PT, R10, R182, PT ;  /* 0x000000b60a00720c */ /* 0x000fe40003f86270 */
[----:B------:R-:W-:Y:S02]  /*ff80*/  @P0 LOP3.LUT R192, R192, 0x100000, RZ, 0xfc, !PT ;  /* 0x00100000c0c00812 */ /* 0x000fe400078efcff */
[-C--:B------:R-:W-:Y:S02]  /*ff90*/  ISETP.GE.AND P0, PT, R110, R185.reuse, PT ;  /* 0x000000b96e00720c */ /* 0x080fe40003f06270 */
[----:B------:R-:W-:Y:S02]  /*ffa0*/  LOP3.LUT R192, R192, 0xffffffdf, RZ, 0xc0, !PT ;  /* 0xffffffdfc0c07812 */ /* 0x000fe400078ec0ff */
[----:B------:R-:W-:Y:S02]  /*ffb0*/  FSEL R48, R48, -INF , P0 ;  /* 0xff80000030307808 */ /* 0x000fe40000000000 */
[----:B------:R-:W-:Y:S02]  /*ffc0*/  ISETP.GE.AND P0, PT, R116, R184, PT ;  /* 0x000000b87400720c */ /* 0x000fe40003f06270 */
[----:B------:R-:W-:Y:S02]  /*ffd0*/  IABS R14, R14 ;  /* 0x0000000e000e7213 */ /* 0x000fe40000000000 */
[----:B------:R-:W-:Y:S02]  /*ffe0*/  @P1 LOP3.LUT R192, R192, 0x20, RZ, 0xfc, !PT ;  /* 0x00000020c0c01812 */ /* 0x000fe400078efcff */
[----:B------:R-:W-:Y:S02]  /*fff0*/  I2FP.F32.S32 R14, R14 ;  /* 0x0000000e000e7245 */ /* 0x000fe40000201400 */
[----:B------:R-:W-:Y:S02]  /*10000*/  LOP3.LUT R192, R192, 0xfff7ffff, RZ, 0xc0, !PT ;  /* 0xfff7ffffc0c07812 */ /* 0x000fe400078ec0ff */
[----:B------:R-:W-:Y:S01]  /*10010*/  ISETP.GE.AND P1, PT, R116, R182, PT ;  /* 0x000000b67400720c */ /* 0x000fe20003f26270 */
[CC--:B------:R-:W-:Y:S01]  /*10020*/  FFMA.FTZ R49, -R173.reuse, R14.reuse, R49 ;  /* 0x0000000ead317223 */ /* 0x0c0fe20000010131 */
[----:B------:R-:W-:Y:S01]  /*10030*/  P2R R116, PR, RZ, 0x40 ;  /* 0x00000040ff747803 */ /* 0x000fe20000000000 */
[----:B------:R-:W-:Y:S01]  /*10040*/  FFMA.FTZ R55, -R173, R14, R55 ;  /* 0x0000000ead377223 */ /* 0x000fe20000010137 */
[----:B------:R-:W-:Y:S01]  /*10050*/  @P0 LOP3.LUT R192, R192, 0x80000, RZ, 0xfc, !PT ;  /* 0x00080000c0c00812 */ /* 0x000fe200078efcff */
[----:B------:R-:W-:Y:S01]  /*10060*/  VIADD R14, R190, 0xffffffd9 ;  /* 0xffffffd9be0e7836 */ /* 0x000fe20000000000 */
[----:B------:R-:W-:Y:S02]  /*10070*/  ISETP.GE.AND P0, PT, R45, R185, PT ;  /* 0x000000b92d00720c */ /* 0x000fe40003f06270 */
[----:B------:R-:W-:Y:S02]  /*10080*/  LOP3.LUT R192, R192, 0xffffffef, RZ, 0xc0, !PT ;  /* 0xffffffefc0c07812 */ /* 0x000fe400078ec0ff */
[----:B------:R-:W-:Y:S02]  /*10090*/  FSEL R49, R49, -INF , P0 ;  /* 0xff80000031317808 */ /* 0x000fe40000000000 */
[-C--:B------:R-:W-:Y:S02]  /*100a0*/  ISETP.GE.AND P0, PT, R7, R183.reuse, PT ;  /* 0x000000b70700720c */ /* 0x080fe40003f06270 */
[----:B------:R-:W-:Y:S02]  /*100b0*/  IABS R14, R14 ;  /* 0x0000000e000e7213 */ /* 0x000fe40000000000 */
[----:B------:R-:W-:Y:S01]  /*100c0*/  FSEL R197, R34, -INF , P0 ;  /* 0xff80000022c57808 */ /* 0x000fe20000000000 */
[----:B------:R-:W-:Y:S01]  /*100d0*/  VIADD R34, R191, 0x21 ;  /* 0x00000021bf227836 */ /* 0x000fe20000000000 */
[----:B------:R-:W-:Y:S02]  /*100e0*/  ISETP.GE.AND P0, PT, R0, R183, PT ;  /* 0x000000b70000720c */ /* 0x000fe40003f06270 */
[----:B------:R-:W-:Y:S02]  /*100f0*/  @P1 LOP3.LUT R192, R192, 0x10, RZ, 0xfc, !PT ;  /* 0x00000010c0c01812 */ /* 0x000fe400078efcff */
[----:B------:R-:W-:Y:S02]  /*10100*/  FSEL R195, R35, -INF , P0 ;  /* 0xff80000023c37808 */ /* 0x000fe40000000000 */
[----:B------:R-:W-:Y:S02]  /*10110*/  ISETP.GE.AND P0, PT, R114, R184, PT ;  /* 0x000000b87200720c */ /* 0x000fe40003f06270 */
[----:B------:R-:W-:Y:S02]  /*10120*/  I2FP.F32.S32 R14, R14 ;  /* 0x0000000e000e7245 */ /* 0x000fe40000201400 */
[----:B------:R-:W-:Y:S02]  /*10130*/  LOP3.LUT R192, R192, 0xfffbffff, RZ, 0xc0, !PT ;  /* 0xfffbffffc0c07812 */ /* 0x000fe400078ec0ff */
[----:B------:R-:W-:Y:S01]  /*10140*/  ISETP.GE.AND P1, PT, R114, R182, PT ;  /* 0x000000b67200720c */ /* 0x000fe20003f26270 */
[C---:B------:R-:W-:Y:S01]  /*10150*/  FFMA.FTZ R52, -R173.reuse, R14, R52 ;  /* 0x0000000ead347223 */ /* 0x040fe20000010134 */
[----:B------:R-:W-:Y:S01]  /*10160*/  ISETP.GE.AND P6, PT, R10, R184, PT ;  /* 0x000000b80a00720c */ /* 0x000fe20003fc6270 */
[----:B------:R-:W-:Y:S01]  /*10170*/  FFMA.FTZ R58, -R173, R14, R58 ;  /* 0x0000000ead3a7223 */ /* 0x000fe2000001013a */
[----:B------:R-:W-:Y:S01]  /*10180*/  ISETP.GE.AND P3, PT, R11, R182, PT ;  /* 0x000000b60b00720c */ /* 0x000fe20003f66270 */
[----:B------:R-:W-:Y:S01]  /*10190*/  VIADD R10, R191, 0x38 ;  /* 0x00000038bf0a7836 */ /* 0x000fe20000000000 */
[----:B------:R-:W-:Y:S01]  /*101a0*/  FSEL R209, R209, -INF , !P6 ;  /* 0xff800000d1d17808 */ /* 0x000fe20007000000 */
[----:B------:R-:W-:Y:S01]  /*101b0*/  VIADD R14, R190, 0xffffffd8 ;  /* 0xffffffd8be0e7836 */ /* 0x000fe20000000000 */
[----:B------:R-:W-:Y:S02]  /*101c0*/  @P0 LOP3.LUT R192, R192, 0x40000, RZ, 0xfc, !PT ;  /* 0x00040000c0c00812 */ /* 0x000fe400078efcff */
[-C--:B------:R-:W-:Y:S02]  /*101d0*/  ISETP.GE.AND P0, PT, R44, R185.reuse, PT ;  /* 0x000000b92c00720c */ /* 0x080fe40003f06270 */
[----:B------:R-:W-:Y:S02]  /*101e0*/  IABS R14, R14 ;  /* 0x0000000e000e7213 */ /* 0x000fe40000000000 */
[----:B------:R-:W-:Y:S02]  /*101f0*/  FSEL R52, R52, -INF , P0 ;  /* 0xff80000034347808 */ /* 0x000fe40000000000 */
[C---:B------:R-:W-:Y:S02]  /*10200*/  ISETP.GE.AND P0, PT, R113.reuse, R184, PT ;  /* 0x000000b87100720c */ /* 0x040fe40003f06270 */
[----:B------:R-:W-:Y:S02]  /*10210*/  LOP3.LUT R192, R192, 0xfffffff7, RZ, 0xc0, !PT ;  /* 0xfffffff7c0c07812 */ /* 0x000fe400078ec0ff */
[----:B------:R-:W-:Y:S02]  /*10220*/  I2FP.F32.S32 R14, R14 ;  /* 0x0000000e000e7245 */ /* 0x000fe40000201400 */
[----:B------:R-:W-:Y:S02]  /*10230*/  @P1 LOP3.LUT R192, R192, 0x8, RZ, 0xfc, !PT ;  /* 0x00000008c0c01812 */ /* 0x000fe400078efcff */
[----:B------:R-:W-:Y:S01]  /*10240*/  ISETP.GE.AND P1, PT, R113, R182, PT ;  /* 0x000000b67100720c */ /* 0x000fe20003f26270 */
[CC--:B------:R-:W-:Y:S01]  /*10250*/  FFMA.FTZ R59, -R173.reuse, R14.reuse, R59 ;  /* 0x0000000ead3b7223 */ /* 0x0c0fe2000001013b */
[----:B------:R-:W-:Y:S01]  /*10260*/  LOP3.LUT R192, R192, 0xfffdffff, RZ, 0xc0, !PT ;  /* 0xfffdffffc0c07812 */ /* 0x000fe200078ec0ff */
[----:B------:R-:W-:Y:S01]  /*10270*/  FFMA.FTZ R53, -R173, R14, R53 ;  /* 0x0000000ead357223 */ /* 0x000fe20000010135 */
[----:B------:R-:W-:Y:S01]  /*10280*/  ISETP.NE.AND P6, PT, R116, RZ, PT ;  /* 0x000000ff7400720c */ /* 0x000fe20003fc5270 */
[----:B------:R-:W-:Y:S01]  /*10290*/  VIADD R14, R190, 0xffffffd1 ;  /* 0xffffffd1be0e7836 */ /* 0x000fe20000000000 */
[----:B------:R-:W-:Y:S02]  /*102a0*/  @P0 LOP3.LUT R192, R192, 0x20000, RZ, 0xfc, !PT ;  /* 0x00020000c0c00812 */ /* 0x000fe400078efcff */
[----:B------:R-:W-:Y:S02]  /*102b0*/  ISETP.GE.AND P0, PT, R34, R185, PT ;  /* 0x000000b92200720c */ /* 0x000fe40003f06270 */
        /* <DEDUP_REMOVED lines=10> */
[----:B------:R-:W-:Y:S02]  /*10360*/  @P1 LOP3.LUT R192, R192, 0x4, RZ, 0xfc, !PT ;  /* 0x00000004c0c01812 */ /* 0x000fe400078efcff */
[----:B------:R-:W-:Y:S02]  /*10370*/  FSEL R56, R56, -INF , P0 ;  /* 0xff80000038387808 */ /* 0x000fe40000000000 */
[C---:B------:R-:W-:Y:S02]  /*10380*/  ISETP.GE.AND P0, PT, R115.reuse, R184, PT ;  /* 0x000000b87300720c */ /* 0x040fe40003f06270 */
[----:B------:R-:W-:Y:S02]  /*10390*/  LOP3.LUT R192, R192, 0xfffffbff, RZ, 0xc0, !PT ;  /* 0xfffffbffc0c07812 */ /* 0x000fe400078ec0ff */
[----:B------:R-:W-:Y:S02]  /*103a0*/  IABS R14, R14 ;  /* 0x0000000e000e7213 */ /* 0x000fe40000000000 */
[----:B------:R-:W-:Y:S02]  /*103b0*/  @P2 LOP3.LUT R192, R192, 0x400, RZ, 0xfc, !PT ;  /* 0x00000400c0c02812 */ /* 0x000fe400078efcff */
[----:B------:R-:W-:Y:S02]  /*103c0*/  I2FP.F32.S32 R14, R14 ;  /* 0x0000000e000e7245 */ /* 0x000fe40000201400 */
[----:B------:R-:W-:Y:S02]  /*103d0*/  LOP3.LUT R192, R192, 0xfffeffff, RZ, 0xc0, !PT ;  /* 0xfffeffffc0c07812 */ /* 0x000fe400078ec0ff */
[----:B------:R-:W-:Y:S01]  /*103e0*/  ISETP.GE.AND P2, PT, R115, R182, PT ;  /* 0x000000b67300720c */ /* 0x000fe20003f46270 */
[CC--:B------:R-:W-:Y:S01]  /*103f0*/  FFMA.FTZ R63, -R173.reuse, R14.reuse, R63 ;  /* 0x0000000ead3f7223 */ /* 0x0c0fe2000001013f */
[----:B------:R-:W-:Y:S01]  /*10400*/  @P0 LOP3.LUT R192, R192, 0x10000, RZ, 0xfc, !PT ;  /* 0x00010000c0c00812 */ /* 0x000fe200078efcff */
[----:B------:R-:W-:Y:S01]  /*10410*/  FFMA.FTZ R57, -R173, R14, R57 ;  /* 0x0000000ead397223 */ /* 0x000fe20000010139 */
[----:B------:R-:W-:Y:S01]  /*10420*/  ISETP.GE.AND P0, PT, R29, R185, PT ;  /* 0x000000b91d00720c */ /* 0x000fe20003f06270 */
[----:B------:R-:W-:Y:S01]  /*10430*/  VIADD R14, R190, 0xffffffc1 ;  /* 0xffffffc1be0e7836 */ /* 0x000fe20000000000 */
[----:B------:R-:W-:Y:S02]  /*10440*/  LOP3.LUT R192, R192, 0xfffffffd, RZ, 0xc0, !PT ;  /* 0xfffffffdc0c07812 */ /* 0x000fe400078ec0ff */
[----:B------:R-:W-:Y:S02]  /*10450*/  FSEL R117, R57, -INF , P0 ;  /* 0xff80000039757808 */ /* 0x000fe40000000000 */
[-C--:B------:R-:W-:Y:S02]  /*10460*/  ISETP.GE.AND P0, PT, R6, R183.reuse, PT ;  /* 0x000000b70600720c */ /* 0x080fe40003f06270 */
[----:B------:R-:W-:Y:S02]  /*10470*/  IABS R14, R14 ;  /* 0x0000000e000e7213 */ /* 0x000fe40000000000 */
[----:B------:R-:W-:Y:S02]  /*10480*/  FSEL R42, R42, -INF , P0 ;  /* 0xff8000002a2a7808 */ /* 0x000fe40000000000 */
[----:B------:R-:W-:Y:S02]  /*10490*/  ISETP.GE.AND P0, PT, R5, R183, PT ;  /* 0x000000b70500720c */ /* 0x000fe40003f06270 */
[----:B------:R-:W-:Y:S02]  /*104a0*/  @P2 LOP3.LUT R192, R192, 0x2, RZ, 0xfc, !PT ;  /* 0x00000002c0c02812 */ /* 0x000fe400078efcff */
[----:B------:R-:W-:Y:S02]  /*104b0*/  FSEL R57, R43, -INF , P0 ;  /* 0xff8000002b397808 */ /* 0x000fe40000000000 */
[C---:B------:R-:W-:Y:S02]  /*104c0*/  ISETP.GE.AND P0, PT, R17.reuse, R184, PT ;  /* 0x000000b81100720c */ /* 0x040fe40003f06270 */
[----:B------:R-:W-:Y:S02]  /*104d0*/  LOP3.LUT R192, R192, 0xffff7fff, RZ, 0xc0, !PT ;  /* 0xffff7fffc0c07812 */ /* 0x000fe400078ec0ff */
[----:B------:R-:W-:Y:S02]  /*104e0*/  I2FP.F32.S32 R14, R14 ;  /* 0x0000000e000e7245 */ /* 0x000fe40000201400 */
[-C--:B------:R-:W-:Y:S02]  /*104f0*/  ISETP.GE.AND P2, PT, R17, R182.reuse, PT ;  /* 0x000000b61100720c */ /* 0x080fe40003f46270 */
[----:B------:R-:W-:Y:S01]  /*10500*/  ISETP.GE.AND P1, PT, R109, R182, PT ;  /* 0x000000b66d00720c */ /* 0x000fe20003f26270 */
[----:B------:R-:W-:Y:S01]  /*10510*/  FFMA.FTZ R64, -R173, R14, R64 ;  /* 0x0000000ead407223 */ /* 0x000fe20000010140 */
[----:B------:R-:W-:Y:S01]  /*10520*/  P2R R43, PR, RZ, 0x4 ;  /* 0x00000004ff2b7803 */ /* 0x000fe20000000000 */
[C---:B------:R-:W-:Y:S01]  /*10530*/  VIADD R14, R190.reuse, 0xffffffc9 ;  /* 0xffffffc9be0e7836 */ /* 0x040fe20000000000 */
[----:B------:R-:W-:Y:S01]  /*10540*/  FSEL R141, R141, -INF , !P1 ;  /* 0xff8000008d8d7808 */ /* 0x000fe20004800000 */
[----:B------:R-:W-:Y:S01]  /*10550*/  VIADD R190, R190, 0x80 ;  /* 0x00000080bebe7836 */ /* 0x000fe20000000000 */
[----:B------:R-:W-:Y:S02]  /*10560*/  @P0 LOP3.LUT R192, R192, 0x8000, RZ, 0xfc, !PT ;  /* 0x00008000c0c00812 */ /* 0x000fe400078efcff */
[----:B------:R-:W-:Y:S02]  /*10570*/  ISETP.GE.AND P0, PT, R118, R184, PT ;  /* 0x000000b87600720c */ /* 0x000fe40003f06270 */
[C---:B------:R-:W-:Y:S02]  /*10580*/  LOP3.LUT P2, RZ, R192.reuse, 0x4, RZ, 0xc0, !PT ;  /* 0x00000004c0ff7812 */ /* 0x040fe4000784c0ff */
[----:B------:R-:W-:Y:S02]  /*10590*/  IABS R14, R14 ;  /* 0x0000000e000e7213 */ /* 0x000fe40000000000 */
[----:B------:R-:W-:Y:S02]  /*105a0*/  P2R R114, PR, RZ, 0x4 ;  /* 0x00000004ff727803 */ /* 0x000fe40000000000 */
[C---:B------:R-:W-:Y:S02]  /*105b0*/  LOP3.LUT P2, RZ, R192.reuse, 0x8, RZ, 0xc0, !PT ;  /* 0x00000008c0ff7812 */ /* 0x040fe4000784c0ff */
[----:B------:R-:W-:Y:S02]  /*105c0*/  I2FP.F32.S32 R14, R14 ;  /* 0x0000000e000e7245 */ /* 0x000fe40000201400 */
[----:B------:R-:W-:Y:S02]  /*105d0*/  P2R R115, PR, RZ, 0x4 ;  /* 0x00000004ff737803 */ /* 0x000fe40000000000 */
[C---:B------:R-:W-:Y:S01]  /*105e0*/  LOP3.LUT P2, RZ, R192.reuse, 0x20, RZ, 0xc0, !PT ;  /* 0x00000020c0ff7812 */ /* 0x040fe2000784c0ff */
[CC--:B------:R-:W-:Y:S01]  /*105f0*/  FFMA.FTZ R60, -R173.reuse, R14.reuse, R60 ;  /* 0x0000000ead3c7223 */ /* 0x0c0fe2000001013c */
[----:B------:R-:W-:Y:S01]  /*10600*/  LOP3.LUT R192, R192, 0xffffbfff, RZ, 0xc0, !PT ;  /* 0xffffbfffc0c07812 */ /* 0x000fe200078ec0ff */
[----:B------:R-:W-:Y:S01]  /*10610*/  FFMA.FTZ R66, -R173, R14, R66 ;  /* 0x0000000ead427223 */ /* 0x000fe20000010142 */
[----:B------:R-:W-:Y:S02]  /*10620*/  P2R R118, PR, RZ, 0x20 ;  /* 0x00000020ff767803 */ /* 0x000fe40000000000 */
[----:B------:R-:W-:Y:S02]  /*10630*/  @P0 LOP3.LUT R192, R192, 0x4000, RZ, 0xfc, !PT ;  /* 0x00004000c0c00812 */ /* 0x000fe400078efcff */
[-C--:B------:R-:W-:Y:S02]  /*10640*/  ISETP.GE.AND P0, PT, R26, R185.reuse, PT ;  /* 0x000000b91a00720c */ /* 0x080fe40003f06270 */
[----:B------:R-:W-:Y:S02]  /*10650*/  LOP3.LUT R192, R192, 0xffffdfff, RZ, 0xc0, !PT ;  /* 0xffffdfffc0c07812 */ /* 0x000fe400078ec0ff */
[----:B------:R-:W-:Y:S02]  /*10660*/  FSEL R60, R60, -INF , P0 ;  /* 0xff8000003c3c7808 */ /* 0x000fe40000000000 */
[-C--:B------:R-:W-:Y:S02]  /*10670*/  ISETP.GE.AND P0, PT, R21, R184.reuse, PT ;  /* 0x000000b81500720c */ /* 0x080fe40003f06270 */
[----:B------:R-:W-:Y:S02]  /*10680*/  P2R R35, PR, RZ, 0x4 ;  /* 0x00000004ff237803 */ /* 0x000fe40000000000 */
[-C--:B------:R-:W-:Y:S02]  /*10690*/  ISETP.GE.AND P2, PT, R11, R184.reuse, PT ;  /* 0x000000b80b00720c */ /* 0x080fe40003f46270 */
[----:B------:R-:W-:Y:S02]  /*106a0*/  FSEL R213, R213, -INF , !P6 ;  /* 0xff800000d5d57808 */ /* 0x000fe40007000000 */
[----:B------:R-:W-:Y:S02]  /*106b0*/  FSEL R207, R207, -INF , !P2 ;  /* 0xff800000cfcf7808 */ /* 0x000fe40005000000 */
[----:B------:R-:W-:Y:S02]  /*106c0*/  ISETP.NE.AND P2, PT, R35, RZ, PT ;  /* 0x000000ff2300720c */ /* 0x000fe40003f45270 */
[----:B------:R-:W-:Y:S02]  /*106d0*/  FSEL R201, R201, -INF , !P4 ;  /* 0xff800000c9c97808 */ /* 0x000fe40006000000 */
        /* <DEDUP_REMOVED lines=8> */
[C---:B------:R-:W-:Y:S02]  /*10760*/  LOP3.LUT P5, RZ, R192.reuse, 0x2000, RZ, 0xc0, !PT ;  /* 0x00002000c0ff7812 */ /* 0x040fe400078ac0ff */
[----:B------:R-:W-:Y:S02]  /*10770*/  FSEL R203, R203, -INF , !P0 ;  /* 0xff800000cbcb7808 */ /* 0x000fe40004000000 */
[----:B------:R-:W-:Y:S02]  /*10780*/  P2R R122, PR, RZ, 0x20 ;  /* 0x00000020ff7a7803 */ /* 0x000fe40000000000 */
[----:B------:R-:W-:Y:S02]  /*10790*/  LOP3.LUT P5, RZ, R192, 0x4000, RZ, 0xc0, !PT ;  /* 0x00004000c0ff7812 */ /* 0x000fe400078ac0ff */
[-C--:B------:R-:W-:Y:S02]  /*107a0*/  ISETP.GE.AND P0, PT, R112, R183.reuse, PT ;  /* 0x000000b77000720c */ /* 0x080fe40003f06270 */
[----:B------:R-:W-:Y:S02]  /*107b0*/  P2R R123, PR, RZ, 0x20 ;  /* 0x00000020ff7b7803 */ /* 0x000fe40000000000 */
[----:B------:R-:W-:Y:S02]  /*107c0*/  LOP3.LUT P5, RZ, R192, 0x100, RZ, 0xc0, !PT ;  /* 0x00000100c0ff7812 */ /* 0x000fe400078ac0ff */
[----:B------:R-:W-:Y:S02]  /*107d0*/  FSEL R46, R46, -INF , P0 ;  /* 0xff8000002e2e7808 */ /* 0x000fe40000000000 */
[----:B------:R-:W-:Y:S02]  /*107e0*/  ISETP.GE.AND P0, PT, R111, R183, PT ;  /* 0x000000b76f00720c */ /* 0x000fe40003f06270 */
[----:B------:R-:W-:Y:S02]  /*107f0*/  P2R R124, PR, RZ, 0x20 ;  /* 0x00000020ff7c7803 */ /* 0x000fe40000000000 */
[----:B------:R-:W-:Y:S02]  /*10800*/  FSEL R47, R47, -INF , P0 ;  /* 0xff8000002f2f7808 */ /* 0x000fe40000000000 */
[----:B------:R-:W-:Y:S02]  /*10810*/  LOP3.LUT P5, RZ, R192, 0x200, RZ, 0xc0, !PT ;  /* 0x00000200c0ff7812 */ /* 0x000fe400078ac0ff */
[-C--:B------:R-:W-:Y:S02]  /*10820*/  ISETP.GE.AND P0, PT, R18, R185.reuse, PT ;  /* 0x000000b91200720c */ /* 0x080fe40003f06270 */
[----:B------:R-:W-:Y:S02]  /*10830*/  P2R R125, PR, RZ, 0x20 ;  /* 0x00000020ff7d7803 */ /* 0x000fe40000000000 */
[----:B------:R-:W-:Y:S02]  /*10840*/  FSEL R31, R65, -INF , P0 ;  /* 0xff800000411f7808 */ /* 0x000fe40000000000 */
[----:B------:R-:W-:Y:S02]  /*10850*/  LOP3.LUT P5, RZ, R192, 0x8000, RZ, 0xc0, !PT ;  /* 0x00008000c0ff7812 */ /* 0x000fe400078ac0ff */
[----:B------:R-:W-:Y:S02]  /*10860*/  ISETP.GE.AND P0, PT, R10, R185, PT ;  /* 0x000000b90a00720c */ /* 0x000fe40003f06270 */
[----:B------:R-:W-:Y:S02]  /*10870*/  P2R R126, PR, RZ, 0x20 ;  /* 0x00000020ff7e7803 */ /* 0x000fe40000000000 */
[----:B------:R-:W-:Y:S02]  /*10880*/  FSEL R64, R64, -INF , P0 ;  /* 0xff80000040407808 */ /* 0x000fe40000000000 */
[----:B------:R-:W-:Y:S02]  /*10890*/  LOP3.LUT P5, RZ, R192, 0x10000, RZ, 0xc0, !PT ;  /* 0x00010000c0ff7812 */ /* 0x000fe400078ac0ff */
[-C--:B------:R-:W-:Y:S02]  /*108a0*/  ISETP.GE.AND P0, PT, R110, R183.reuse, PT ;  /* 0x000000b76e00720c */ /* 0x080fe40003f06270 */
[----:B------:R-:W-:Y:S02]  /*108b0*/  P2R R127, PR, RZ, 0x20 ;  /* 0x00000020ff7f7803 */ /* 0x000fe40000000000 */
[----:B------:R-:W-:Y:S02]  /*108c0*/  FSEL R50, R50, -INF , P0 ;  /* 0xff80000032327808 */ /* 0x000fe40000000000 */
[C---:B------:R-:W-:Y:S02]  /*108d0*/  LOP3.LUT P5, RZ, R192.reuse, 0x20000, RZ, 0xc0, !PT ;  /* 0x00020000c0ff7812 */ /* 0x040fe400078ac0ff */
[-C--:B------:R-:W-:Y:S02]  /*108e0*/  ISETP.GE.AND P0, PT, R45, R183.reuse, PT ;  /* 0x000000b72d00720c */ /* 0x080fe40003f06270 */
[----:B------:R-:W-:Y:S02]  /*108f0*/  P2R R53, PR, RZ, 0x20 ;  /* 0x00000020ff357803 */ /* 0x000fe40000000000 */
[----:B------:R-:W-:Y:S02]  /*10900*/  FSEL R51, R51, -INF , P0 ;  /* 0xff80000033337808 */ /* 0x000fe40000000000 */
[----:B------:R-:W-:Y:S02]  /*10910*/  LOP3.LUT P5, RZ, R192, 0x40000, RZ, 0xc0, !PT ;  /* 0x00040000c0ff7812 */ /* 0x000fe400078ac0ff */
        /* <DEDUP_REMOVED lines=22> */
[----:B------:R-:W-:Y:S02]  /*10a80*/  LOP3.LUT P5, RZ, R192, 0x1000000, RZ, 0xc0, !PT ;  /* 0x01000000c0ff7812 */ /* 0x000fe400078ac0ff */
[----:B------:R-:W-:Y:S02]  /*10a90*/  FSEL R65, R63, -INF , P0 ;  /* 0xff8000003f417808 */ /* 0x000fe40000000000 */
[----:B------:R-:W-:Y:S02]  /*10aa0*/  ISETP.GE.AND P0, PT, R18, R183, PT ;  /* 0x000000b71200720c */ /* 0x000fe40003f06270 */
[----:B------:R-:W-:Y:S02]  /*10ab0*/  FSEL R21, R39, -INF , !P5 ;  /* 0xff80000027157808 */ /* 0x000fe40006800000 */
[----:B------:R-:W-:Y:S02]  /*10ac0*/  FSEL R38, R67, -INF , P0 ;  /* 0xff80000043267808 */ /* 0x000fe40000000000 */
[----:B------:R-:W-:Y:S02]  /*10ad0*/  ISETP.NE.AND P5, PT, R19, RZ, PT ;  /* 0x000000ff1300720c */ /* 0x000fe40003fa5270 */
[----:B------:R-:W-:Y:S02]  /*10ae0*/  LOP3.LUT P0, RZ, R192, 0x10, RZ, 0xc0, !PT ;  /* 0x00000010c0ff7812 */ /* 0x000fe4000780c0ff */
[----:B------:R-:W-:Y:S02]  /*10af0*/  FSEL R19, R33, -INF , !P5 ;  /* 0xff80000021137808 */ /* 0x000fe40006800000 */
        /* <DEDUP_REMOVED lines=27> */
[----:B------:R-:W-:Y:S02]  /*10cb0*/  ISETP.GE.AND P1, PT, R112, R184, PT ;  /* 0x000000b87000720c */ /* 0x000fe40003f26270 */
[----:B------:R-:W-:Y:S02]  /*10cc0*/  FSEL R223, R223, -INF , !P5 ;  /* 0xff800000dfdf7808 */ /* 0x000fe40006800000 */
[----:B------:R-:W-:Y:S02]  /*10cd0*/  ISETP.NE.AND P5, PT, R125, RZ, PT ;  /* 0x000000ff7d00720c */ /* 0x000fe40003fa5270 */
[----:B------:R-:W-:Y:S02]  /*10ce0*/  FSEL R35, R106, -INF , !P2 ;  /* 0xff8000006a237808 */ /* 0x000fe40005000000 */
        /* <DEDUP_REMOVED lines=19> */
[----:B------:R-:W-:Y:S02]  /*10e20*/  ISETP.GE.AND P5, PT, R0, R182, PT ;  /* 0x000000b60000720c */ /* 0x000fe40003fa6270 */
[----:B------:R-:W-:Y:S02]  /*10e30*/  FMNMX3.FTZ R0, R100, R21, R19, !PT ;  /* 0x0000001564007276 */ /* 0x000fe40007810013 */
[----:B------:R-:W-:Y:S02]  /*10e40*/  ISETP.NE.AND P2, PT, R43, RZ, PT ;  /* 0x000000ff2b00720c */ /* 0x000fe40003f45270 */
[----:B------:R-:W-:Y:S02]  /*10e50*/  FMNMX3.FTZ R0, R0, R17, R15, !PT ;  /* 0x0000001100007276 */ /* 0x000fe4000781000f */
[----:B------:R-:W-:Y:S02]  /*10e60*/  ISETP.GE.AND P0, PT, R191, R184, PT ;  /* 0x000000b8bf00720c */ /* 0x000fe40003f06270 */
[----:B------:R-:W-:Y:S02]  /*10e70*/  FMNMX3.FTZ R0, R0, R55, R27, !PT ;  /* 0x0000003700007276 */ /* 0x000fe4000781001b */
[----:B------:R-:W-:Y:S02]  /*10e80*/  FSEL R215, R23, -INF , !P2 ;  /* 0xff80000017d77808 */ /* 0x000fe40005000000 */
[----:B------:R-:W-:Y:S02]  /*10e90*/  FMNMX3.FTZ R0, R0, R25, R53, !PT ;  /* 0x0000001900007276 */ /* 0x000fe40007810035 */
[----:B------:R-:W-:Y:S02]  /*10ea0*/  FSEL R151, R36, -INF , !P0 ;  /* 0xff80000024977808 */ /* 0x000fe40004000000 */
[----:B------:R-:W-:Y:S02]  /*10eb0*/  FMNMX3.FTZ R6, R0, R225, R223, !PT ;  /* 0x000000e100067276 */ /* 0x000fe400078100df */
[----:B------:R-:W-:Y:S02]  /*10ec0*/  FMNMX3.FTZ R0, R101, R4, R13, !PT ;  /* 0x0000000465007276 */ /* 0x000fe4000781000d */
[----:B------:R-:W-:Y:S02]  /*10ed0*/  ISETP.GE.AND P0, PT, R7, R182, PT ;  /* 0x000000b60700720c */ /* 0x000fe40003f06270 */
[----:B------:R-:W-:Y:S02]  /*10ee0*/  FMNMX3.FTZ R0, R0, R11, R9, !PT ;  /* 0x0000000b00007276 */ /* 0x000fe40007810009 */
[----:B------:R-:W-:Y:S02]  /*10ef0*/  FSEL R197, R197, -INF , !P0 ;  /* 0xff800000c5c57808 */ /* 0x000fe40004000000 */
[----:B------:R-:W-:Y:S02]  /*10f00*/  FMNMX3.FTZ R0, R0, R35, R33, !PT ;  /* 0x0000002300007276 */ /* 0x000fe40007810021 */
[-C--:B------:R-:W-:Y:S02]  /*10f10*/  ISETP.GE.AND P0, PT, R44, R184.reuse, PT ;  /* 0x000000b82c00720c */ /* 0x080fe40003f06270 */
[----:B------:R-:W-:Y:S02]  /*10f20*/  FMNMX3.FTZ R0, R0, R229, R227, !PT ;  /* 0x000000e500007276 */ /* 0x000fe400078100e3 */
[----:B------:R-:W-:Y:S02]  /*10f30*/  FMNMX3.FTZ R6, R6, R221, R219, !PT ;  /* 0x000000dd06067276 */ /* 0x000fe400078100db */
[----:B------:R-:W-:Y:S02]  /*10f40*/  FMNMX3.FTZ R0, R0, R217, R215, !PT ;  /* 0x000000d900007276 */ /* 0x000fe400078100d7 */
[----:B------:R-:W-:Y:S02]  /*10f50*/  FSEL R199, R199, -INF , !P3 ;  /* 0xff800000c7c77808 */ /* 0x000fe40005800000 */
[----:B------:R-:W-:Y:S02]  /*10f60*/  FMNMX3.FTZ R0, R0, R213, R211, !PT ;  /* 0x000000d500007276 */ /* 0x000fe400078100d3 */
[----:B------:R-:W-:Y:S02]  /*10f70*/  ISETP.GE.AND P6, PT, R111, R184, PT ;  /* 0x000000b86f00720c */ /* 0x000fe40003fc6270 */
[----:B------:R-:W-:Y:S02]  /*10f80*/  FSEL R43, R52, -INF , !P0 ;  /* 0xff800000342b7808 */ /* 0x000fe40004000000 */
[----:B------:R-:W-:Y:S02]  /*10f90*/  FMNMX3.FTZ R6, R6, R209, R207, !PT ;  /* 0x000000d106067276 */ /* 0x000fe400078100cf */
[C---:B------:R-:W-:Y:S01]  /*10fa0*/  ISETP.GE.AND P0, PT, R191.reuse, R182, PT ;  /* 0x000000b6bf00720c */ /* 0x040fe20003f06270 */
[----:B------:R-:W-:Y:S01]  /*10fb0*/  VIADD R191, R191, 0xffffff80 ;  /* 0xffffff80bfbf7836 */ /* 0x000fe20000000000 */
[----:B------:R-:W-:Y:S02]  /*10fc0*/  FSEL R195, R195, -INF , !P5 ;  /* 0xff800000c3c37808 */ /* 0x000fe40006800000 */
[----:B------:R-:W-:Y:S02]  /*10fd0*/  FMNMX3.FTZ R0, R0, R201, R199, !PT ;  /* 0x000000c900007276 */ /* 0x000fe400078100c7 */
[-C--:B------:R-:W-:Y:S02]  /*10fe0*/  ISETP.GE.AND P5, PT, R34, R184.reuse, PT ;  /* 0x000000b82200720c */ /* 0x080fe40003fa6270 */
[----:B------:R-:W-:Y:S02]  /*10ff0*/  FSEL R137, R137, -INF , !P6 ;  /* 0xff80000089897808 */ /* 0x000fe40007000000 */
[-C--:B------:R-:W-:Y:S02]  /*11000*/  ISETP.GE.AND P6, PT, R110, R184.reuse, PT ;  /* 0x000000b86e00720c */ /* 0x080fe40003fc6270 */
[----:B------:R-:W-:Y:S02]  /*11010*/  ISETP.GE.AND P4, PT, R45, R184, PT ;  /* 0x000000b82d00720c */ /* 0x000fe40003f86270 */
[----:B------:R-:W-:Y:S02]  /*11020*/  FMNMX3.FTZ R6, R6, R205, R203, !PT ;  /* 0x000000cd06067276 */ /* 0x000fe400078100cb */
[----:B------:R-:W-:Y:S02]  /*11030*/  ISETP.GE.AND P3, PT, R5, R182, PT ;  /* 0x000000b60500720c */ /* 0x000fe40003f66270 */
        /* <DEDUP_REMOVED lines=13> */
[-C--:B------:R-:W-:Y:S02]  /*11110*/  ISETP.GE.AND P3, PT, R22, R184.reuse, PT ;  /* 0x000000b81600720c */ /* 0x080fe40003f66270 */
[----:B------:R-:W-:Y:S02]  /*11120*/  FSEL R119, R56, -INF , !P5 ;  /* 0xff80000038777808 */ /* 0x000fe40006800000 */
[----:B------:R-:W-:Y:S02]  /*11130*/  FSEL R117, R117, -INF , !P0 ;  /* 0xff80000075757808 */ /* 0x000fe40004000000 */
[----:B------:R-:W-:Y:S02]  /*11140*/  ISETP.GE.AND P1, PT, R26, R184, PT ;  /* 0x000000b81a00720c */ /* 0x000fe40003f26270 */
[----:B------:R-:W-:Y:S02]  /*11150*/  FMNMX3.FTZ R6, R6, R147, R145, !PT ;  /* 0x0000009306067276 */ /* 0x000fe40007810091 */
[----:B------:R-:W-:Y:S02]  /*11160*/  FMNMX3.FTZ R0, R0, R59, R57, !PT ;  /* 0x0000003b00007276 */ /* 0x000fe40007810039 */
[-C--:B------:R-:W-:Y:S02]  /*11170*/  ISETP.GE.AND P5, PT, R110, R182.reuse, PT ;  /* 0x000000b66e00720c */ /* 0x080fe40003fa6270 */
[----:B------:R-:W-:Y:S02]  /*11180*/  ISETP.GE.AND P0, PT, R45, R182, PT ;  /* 0x000000b62d00720c */ /* 0x000fe40003f06270 */
[----:B------:R-:W-:Y:S02]  /*11190*/  FSEL R131, R46, -INF , !P6 ;  /* 0xff8000002e837808 */ /* 0x000fe40007000000 */
        /* <DEDUP_REMOVED lines=8> */
[-C--:B------:R-:W-:Y:S01]  /*11220*/  ISETP.GE.AND P1, PT, R44, R182.reuse, PT ;  /* 0x000000b62c00720c */ /* 0x080fe20003f26270 */
[----:B------:R-:W-:Y:S01]  /*11230*/  LDSM.16.MT88.4 R48, [R102+0x6000] ;  /* 0x006000006630783b */ /* 0x000fe20000004200 */
[----:B------:R-:W-:Y:S02]  /*11240*/  FMNMX3.FTZ R0, R0, R131, R127, !PT ;  /* 0x0000008300007276 */ /* 0x000fe4000781007f */
[-C--:B------:R-:W-:Y:S02]  /*11250*/  ISETP.GE.AND P3, PT, R34, R182.reuse, PT ;  /* 0x000000b62200720c */ /* 0x080fe40003f66270 */
[----:B------:R-:W-:Y:S02]  /*11260*/  ISETP.NE.AND P2, PT, R104, RZ, PT ;  /* 0x000000ff6800720c */ /* 0x000fe40003f45270 */
[----:B------:R-:W-:Y:S02]  /*11270*/  FSEL R104, R31, -INF , !P6 ;  /* 0xff8000001f687808 */ /* 0x000fe40007000000 */
[----:B------:R-:W-:Y:S02]  /*11280*/  FSEL R105, R64, -INF , !P4 ;  /* 0xff80000040697808 */ /* 0x000fe40006000000 */
[----:B------:R-:W-:Y:S02]  /*11290*/  FMNMX3.FTZ R6, R6, R135, R133, !PT ;  /* 0x0000008706067276 */ /* 0x000fe40007810085 */
[-C--:B------:R-:W-:Y:S02]  /*112a0*/  ISETP.GE.AND P6, PT, R30, R182.reuse, PT ;  /* 0x000000b61e00720c */ /* 0x080fe40003fc6270 */
[-C--:B------:R-:W-:Y:S02]  /*112b0*/  ISETP.GE.AND P4, PT, R29, R182.reuse, PT ;  /* 0x000000b61d00720c */ /* 0x080fe40003f86270 */
[----:B------:R-:W-:Y:S01]  /*112c0*/  FSEL R115, R54, -INF , !P1 ;  /* 0xff80000036737808 */ /* 0x000fe20004800000 */
[----:B------:R-:W-:Y:S01]  /*112d0*/  LDSM.16.MT88.4 R28, [R103+0x6000] ;  /* 0x00600000671c783b */ /* 0x000fe20000004200 */
[----:B------:R-:W-:Y:S02]  /*112e0*/  FMNMX3.FTZ R0, R0, R63, R61, !PT ;  /* 0x0000003f00007276 */ /* 0x000fe4000781003d */
        /* <DEDUP_REMOVED lines=8> */
[----:B------:R-:W-:Y:S02]  /*11370*/  FMNMX3.FTZ R6, R6, R119, R117, !PT ;  /* 0x0000007706067276 */ /* 0x000fe40007810075 */
[----:B------:R-:W-:Y:S02]  /*11380*/  FSEL R67, R62, -INF , !P5 ;  /* 0xff8000003e437808 */ /* 0x000fe40006800000 */
[-C--:B------:R-:W-:Y:S02]  /*11390*/  ISETP.GE.AND P1, PT, R18, R182.reuse, PT ;  /* 0x000000b61200720c */ /* 0x080fe40003f26270 */
        /* <DEDUP_REMOVED lines=34> */
[-C--:B------:R-:W-:Y:S01]  /*115c0*/  FFMA.FTZ R123, R11, R37.reuse, -R64 ;  /* 0x000000250b7b7223 */ /* 0x080fe20000010840 */
[-C--:B------:R-:W-:Y:S01]  /*115d0*/  FFMA.FTZ R125, R17, R37.reuse, -R66 ;  /* 0x00000025117d7223 */ /* 0x080fe20000010842 */
        /* <DEDUP_REMOVED lines=25> */
[-C--:B------:R-:W-:Y:S01]  /*11770*/  FFMA.FTZ R133, R133, R37.reuse, -R66 ;  /* 0x0000002585857223 */ /* 0x080fe20000010842 */
[-C--:B------:R-:W-:Y:S03]  /*11780*/  FFMA.FTZ R127, R127, R37.reuse, -R64 ;  /* 0x000000257f7f7223 */ /* 0x080fe60000010840 */
[----:B------:R-:W4:Y:S01]  /*11790*/  MUFU.EX2 R100, R100 ;  /* 0x0000006400647308 */ /* 0x000f220000000800 */
[----:B---3--:R-:W-:Y:S01]  /*117a0*/  F2FP.BF16.F32.PACK_AB R44, R60, R56 ;  /* 0x000000383c2c723e */ /* 0x008fe200000010ff */
[-CC-:B------:R-:W-:Y:S01]  /*117b0*/  FFMA.FTZ R126, R121, R37.reuse, -R66.reuse ;  /* 0x00000025797e7223 */ /* 0x180fe20000010842 */
[-CC-:B------:R-:W-:Y:S01]  /*117c0*/  FFMA.FTZ R119, R119, R37.reuse, -R66.reuse ;  /* 0x0000002577777223 */ /* 0x180fe20000010842 */
[-C--:B------:R-:W-:Y:S01]  /*117d0*/  FFMA.FTZ R128, R117, R37.reuse, -R66 ;  /* 0x0000002575807223 */ /* 0x080fe20000010842 */
[-CC-:B------:R-:W-:Y:S01]  /*117e0*/  FFMA.FTZ R115, R115, R37.reuse, -R64.reuse ;  /* 0x0000002573737223 */ /* 0x180fe20000010840 */
[-C--:B------:R-:W-:Y:S01]  /*117f0*/  FFMA.FTZ R130, R113, R37.reuse, -R64 ;  /* 0x0000002571827223 */ /* 0x080fe20000010840 */
[-CC-:B------:R-:W-:Y:S03]  /*11800*/  FFMA.FTZ R106, R106, R37.reuse, -R66.reuse ;  /* 0x000000256a6a7223 */ /* 0x180fe60000010842 */
[----:B------:R-:W3:Y:S01]  /*11810*/  MUFU.EX2 R41, R7 ;  /* 0x0000000700297308 */ /* 0x000ee20000000800 */
[-C--:B------:R-:W-:Y:S01]  /*11820*/  FFMA.FTZ R105, R105, R37.reuse, -R66 ;  /* 0x0000002569697223 */ /* 0x080fe20000010842 */
[----:B------:R-:W-:Y:S01]  /*11830*/  FFMA.FTZ R39, R39, R37, -R64 ;  /* 0x0000002527277223 */ /* 0x000fe20000010840 */
[----:B------:R-:W-:Y:S07]  /*11840*/  ISETP.GT.AND P0, PT, R188, R167, PT ;  /* 0x000000a7bc00720c */ /* 0x000fee0003f04270 */
[----:B------:R-:W5:Y:S01]  /*11850*/  MUFU.EX2 R40, R9 ;  /* 0x0000000900287308 */ /* 0x000f620000000800 */
[----:B----4-:R-:W-:Y:S09]  /*11860*/  F2FP.BF16.F32.PACK_AB R47, R100, R123 ;  /* 0x0000007b642f723e */ /* 0x010ff200000010ff */
[----:B------:R-:W4:Y:S01]  /*11870*/  MUFU.EX2 R125, R125 ;  /* 0x0000007d007d7308 */ /* 0x000f220000000800 */
        /* <DEDUP_REMOVED lines=8> */
[C---:B-----5:R-:W-:Y:S01]  /*11900*/  FMUL.FTZ R6, R40.reuse, R98 ;  /* 0x0000006228067220 */ /* 0x060fe20000410000 */
[C---:B------:R-:W-:Y:S01]  /*11910*/  FMUL.FTZ R7, R40.reuse, R99 ;  /* 0x0000006328077220 */ /* 0x040fe20000410000 */
[----:B------:R-:W-:Y:S01]  /*11920*/  FMUL.FTZ R9, R41, R93 ;  /* 0x0000005d29097220 */ /* 0x000fe20000410000 */
[C---:B------:R-:W-:Y:S01]  /*11930*/  FMUL.FTZ R10, R40.reuse, R94 ;  /* 0x0000005e280a7220 */ /* 0x040fe20000410000 */
[C---:B------:R-:W-:Y:S01]  /*11940*/  FMUL.FTZ R11, R40.reuse, R95 ;  /* 0x0000005f280b7220 */ /* 0x040fe20000410000 */
[C---:B------:R-:W-:Y:S01]  /*11950*/  FMUL.FTZ R18, R40.reuse, R86 ;  /* 0x0000005628127220 */ /* 0x040fe20000410000 */
[----:B------:R-:W-:Y:S03]  /*11960*/  FMUL.FTZ R19, R40, R87 ;  /* 0x0000005728137220 */ /* 0x000fe60000410000 */
[----:B------:R-:W3:Y:S01]  /*11970*/  MUFU.EX2 R42, R42 ;  /* 0x0000002a002a7308 */ /* 0x000ee20000000800 */
[----:B----4-:R-:W-:Y:S01]  /*11980*/  F2FP.BF16.F32.PACK_AB R46, R108, R125 ;  /* 0x0000007d6c2e723e */ /* 0x010fe200000010ff */
[--C-:B------:R-:W-:Y:S01]  /*11990*/  FFMA.FTZ R76, R53, R37, -R66.reuse ;  /* 0x00000025354c7223 */ /* 0x100fe20000010842 */
[C---:B------:R-:W-:Y:S01]  /*119a0*/  FMUL.FTZ R26, R40.reuse, R78 ;  /* 0x0000004e281a7220 */ /* 0x040fe20000410000 */
[C---:B------:R-:W-:Y:S01]  /*119b0*/  FMUL.FTZ R34, R40.reuse, R70 ;  /* 0x0000004628227220 */ /* 0x040fe20000410000 */
[----:B------:R-:W-:Y:S01]  /*119c0*/  FMUL.FTZ R35, R40, R71 ;  /* 0x0000004728237220 */ /* 0x000fe20000410000 */
[----:B------:R-:W-:Y:S01]  /*119d0*/  LDSM.16.MT88.4 R92, [R156+0x9800] ;  /* 0x009800009c5c783b */ /* 0x000fe20000004200 */
[-CC-:B------:R-:W-:Y:S03]  /*119e0*/  FFMA.FTZ R71, R221, R37.reuse, -R66.reuse ;  /* 0x00000025dd477223 */ /* 0x180fe60000010842 */
[----:B------:R4:W-:Y:S01]  /*119f0*/  MUFU.EX2 R77, R32 ;  /* 0x00000020004d7308 */ /* 0x0009e20000000800 */
[-C--:B------:R-:W-:Y:S01]  /*11a00*/  FFMA.FTZ R70, R219, R37.reuse, -R66 ;  /* 0x00000025db467223 */ /* 0x080fe20000010842 */
[-C--:B------:R-:W-:Y:S01]  /*11a10*/  FFMA.FTZ R78, R217, R37.reuse, -R64 ;  /* 0x00000025d94e7223 */ /* 0x080fe20000010840 */
[-C--:B------:R-:W-:Y:S01]  /*11a20*/  FFMA.FTZ R96, R207, R37.reuse, -R66 ;  /* 0x00000025cf607223 */ /* 0x080fe20000010842 */
[-CC-:B------:R-:W-:Y:S01]  /*11a30*/  FFMA.FTZ R98, R201, R37.reuse, -R64.reuse ;  /* 0x00000025c9627223 */ /* 0x180fe20000010840 */
[-CC-:B------:R-:W-:Y:S01]  /*11a40*/  FFMA.FTZ R99, R199, R37.reuse, -R64.reuse ;  /* 0x00000025c7637223 */ /* 0x180fe20000010840 */
[----:B------:R-:W-:Y:S04]  /*11a50*/  FFMA.FTZ R97, R195, R37, -R64 ;  /* 0x00000025c3617223 */ /* 0x000fe80000010840 */
[----:B------:R-:W5:Y:S01]  /*11a60*/  MUFU.EX2 R76, R76 ;  /* 0x0000004c004c7308 */ /* 0x000f620000000800 */
[----:B---3--:R-:W-:Y:S01]  /*11a70*/  F2FP.BF16.F32.PACK_AB R45, R42, R129 ;  /* 0x000000812a2d723e */ /* 0x008fe200000010ff */
[----:B------:R-:W-:Y:S04]  /*11a80*/  FFMA.FTZ R129, R40, R193, R129 ;  /* 0x000000c128817223 */ /* 0x000fe80000010081 */
[----:B------:R-:W-:Y:S02]  /*11a90*/  FADD.FTZ R42, R42, R129 ;  /* 0x000000812a2a7221 */ /* 0x000fe40000010000 */
[C---:B-1----:R-:W-:Y:S02]  /*11aa0*/  HMMA.16816.F32.BF16 R4, R44.reuse, R12, R4 ;  /* 0x0000000c2c04723c */ /* 0x042fe40000041804 */
[----:B------:R-:W-:Y:S03]  /*11ab0*/  MUFU.EX2 R78, R78 ;  /* 0x0000004e004e7308 */ /* 0x000fe60000000800 */
[C---:B------:R-:W-:Y:S01]  /*11ac0*/  FMUL.FTZ R12, R41.reuse, R88 ;  /* 0x00000058290c7220 */ /* 0x040fe20000410000 */
[C---:B------:R-:W-:Y:S01]  /*11ad0*/  FMUL.FTZ R13, R41.reuse, R89 ;  /* 0x00000059290d7220 */ /* 0x040fe20000410000 */
[----:B----4-:R-:W-:Y:S01]  /*11ae0*/  FMUL.FTZ R32, R41, R68 ;  /* 0x0000004429207220 */ /* 0x010fe20000410000 */
[C---:B------:R-:W-:Y:S04]  /*11af0*/  HMMA.16816.F32.BF16 R8, R44.reuse, R14, R8 ;  /* 0x0000000e2c08723c */ /* 0x040fe80000041808 */
[----:B------:R-:W-:Y:S01]  /*11b00*/  MUFU.EX2 R97, R97 ;  /* 0x0000006100617308 */ /* 0x000fe20000000800 */
[C---:B------:R-:W-:Y:S01]  /*11b10*/  FMUL.FTZ R14, R40.reuse, R90 ;  /* 0x0000005a280e7220 */ /* 0x040fe20000410000 */
[----:B------:R-:W-:Y:S01]  /*11b20*/  FMUL.FTZ R15, R40, R91 ;  /* 0x0000005b280f7220 */ /* 0x000fe20000410000 */
[----:B------:R-:W-:Y:S01]  /*11b30*/  FADD.FTZ R85, R123, R42 ;  /* 0x0000002a7b557221 */ /* 0x000fe20000010000 */
[-C--:B------:R-:W-:Y:S01]  /*11b40*/  FFMA.FTZ R68, R229, R37.reuse, -R64 ;  /* 0x00000025e5447223 */ /* 0x080fe20000010840 */
[-CC-:B------:R-:W-:Y:S01]  /*11b50*/  FFMA.FTZ R89, R209, R37.reuse, -R66.reuse ;  /* 0x00000025d1597223 */ /* 0x180fe20000010842 */
[--C-:B------:R-:W-:Y:S01]  /*11b60*/  FFMA.FTZ R91, R205, R37, -R66.reuse ;  /* 0x00000025cd5b7223 */ /* 0x100fe20000010842 */
[----:B------:R-:W-:Y:S03]  /*11b70*/  FADD.FTZ R85, R100, R85 ;  /* 0x0000005564557221 */ /* 0x000fe60000010000 */
[----:B------:R-:W-:Y:S01]  /*11b80*/  MUFU.EX2 R101, R101 ;  /* 0x0000006500657308 */ /* 0x000fe20000000800 */
[C---:B--2---:R-:W-:Y:S03]  /*11b90*/  HMMA.16816.F32.BF16 R12, R44.reuse, R20, R12 ;  /* 0x000000142c0c723c */ /* 0x044fe6000004180c */
[C---:B------:R-:W-:Y:S01]  /*11ba0*/  FMUL.FTZ R20, R41.reuse, R80 ;  /* 0x0000005029147220 */ /* 0x040fe20000410000 */
[----:B------:R-:W-:Y:S01]  /*11bb0*/  FMUL.FTZ R21, R41, R81 ;  /* 0x0000005129157220 */ /* 0x000fe20000410000 */
[----:B------:R-:W-:Y:S01]  /*11bc0*/  FFMA.FTZ R81, R27, R37, -R66 ;  /* 0x000000251b517223 */ /* 0x000fe20000010842 */
[C---:B------:R-:W-:Y:S03]  /*11bd0*/  FMUL.FTZ R27, R40.reuse, R79 ;  /* 0x0000004f281b7220 */ /* 0x040fe60000410000 */
[----:B------:R1:W-:Y:S01]  /*11be0*/  MUFU.EX2 R80, R55 ;  /* 0x0000003700507308 */ /* 0x0003e20000000800 */
[C---:B------:R-:W-:Y:S03]  /*11bf0*/  HMMA.16816.F32.BF16 R16, R44.reuse, R22, R16 ;  /* 0x000000162c10723c */ /* 0x040fe60000041810 */
[C---:B------:R-:W-:Y:S01]  /*11c00*/  FMUL.FTZ R22, R40.reuse, R82 ;  /* 0x0000005228167220 */ /* 0x040fe20000410000 */
[C---:B------:R-:W-:Y:S01]  /*11c10*/  FMUL.FTZ R23, R40.reuse, R83 ;  /* 0x0000005328177220 */ /* 0x040fe20000410000 */
[-CC-:B------:R-:W-:Y:S01]  /*11c20*/  FFMA.FTZ R79, R215, R37.reuse, -R64.reuse ;  /* 0x00000025d74f7223 */ /* 0x180fe20000010840 */
[-CC-:B------:R-:W-:Y:S03]  /*11c30*/  FFMA.FTZ R82, R213, R37.reuse, -R64.reuse ;  /* 0x00000025d5527223 */ /* 0x180fe60000010840 */
[----:B------:R-:W2:Y:S01]  /*11c40*/  MUFU.EX2 R81, R81 ;  /* 0x0000005100517308 */ /* 0x000ea20000000800 */
[-C--:B------:R-:W-:Y:S01]  /*11c50*/  FFMA.FTZ R83, R211, R37.reuse, -R64 ;  /* 0x00000025d3537223 */ /* 0x080fe20000010840 */
[-C--:B------:R-:W-:Y:S01]  /*11c60*/  FFMA.FTZ R88, R203, R37.reuse, -R66 ;  /* 0x00000025cb587223 */ /* 0x080fe20000010842 */
[----:B------:R-:W-:Y:S01]  /*11c70*/  FFMA.FTZ R90, R197, R37, -R64 ;  /* 0x00000025c55a7223 */ /* 0x000fe20000010840 */
[C---:B------:R-:W-:Y:S03]  /*11c80*/  HMMA.16816.F32.BF16 R20, R44.reuse, R28, R20 ;  /* 0x0000001c2c14723c */ /* 0x040fe60000041814 */
[C---:B------:R-:W-:Y:S01]  /*11c90*/  FMUL.FTZ R28, R41.reuse, R72 ;  /* 0x00000048291c7220 */ /* 0x040fe20000410000 */
[----:B------:R-:W-:Y:S01]  /*11ca0*/  FMUL.FTZ R29, R41, R73 ;  /* 0x00000049291d7220 */ /* 0x000fe20000410000 */
[----:B-1----:R-:W1:Y:S01]  /*11cb0*/  LDSM.16.MT88.4 R52, [R156+0x6800] ;  /* 0x006800009c34783b */ /* 0x002e620000004200 */
[----:B------:R3:W-:Y:S01]  /*11cc0*/  MUFU.EX2 R72, R58 ;  /* 0x0000003a00487308 */ /* 0x0007e20000000800 */
        /* <DEDUP_REMOVED lines=8> */
[----:B------:R-:W-:Y:S01]  /*11d50*/  FFMA.FTZ R41, R41, R194, R56 ;  /* 0x000000c229297223 */ /* 0x000fe20000010038 */
[----:B------:R-:W-:Y:S01]  /*11d60*/  FFMA.FTZ R74, R225, R37, -R66 ;  /* 0x00000025e14a7223 */ /* 0x000fe20000010842 */
[----:B------:R-:W-:Y:S02]  /*11d70*/  IMAD.MOV.U32 R100, RZ, RZ, R36 ;  /* 0x000000ffff647224 */ /* 0x000fe400078e0024 */
[----:B------:R-:W-:Y:S01]  /*11d80*/  FADD.FTZ R40, R60, R41 ;  /* 0x000000293c287221 */ /* 0x000fe20000010000 */
        /* <DEDUP_REMOVED lines=9> */
[----:B--2---:R-:W-:Y:S02]  /*11e20*/  F2FP.BF16.F32.PACK_AB R44, R81, R80 ;  /* 0x00000050512c723e */ /* 0x004fe400000010ff */
[----:B------:R-:W-:Y:S05]  /*11e30*/  LDSM.16.MT88.4 R60, [R103+0x8800] ;  /* 0x00880000673c783b */ /* 0x000fea0000004200 */
[----:B------:R-:W-:Y:S01]  /*11e40*/  MUFU.EX2 R74, R74 ;  /* 0x0000004a004a7308 */ /* 0x000fe20000000800 */
[C---:B---3--:R-:W-:Y:S01]  /*11e50*/  F2FP.BF16.F32.PACK_AB R45, R75.reuse, R72 ;  /* 0x000000484b2d723e */ /* 0x048fe200000010ff */
[----:B------:R-:W-:Y:S04]  /*11e60*/  FADD.FTZ R72, R72, R85 ;  /* 0x0000005548487221 */ /* 0x000fe80000010000 */
[----:B------:R-:W-:Y:S01]  /*11e70*/  FADD.FTZ R75, R75, R72 ;  /* 0x000000484b4b7221 */ /* 0x000fe20000010000 */
[----:B------:R-:W-:Y:S03]  /*11e80*/  LDSM.16.MT88.4 R84, [R152+0x9800] ;  /* 0x009800009854783b */ /* 0x000fe60000004200 */
        /* <DEDUP_REMOVED lines=14> */
[----:B------:R-:W-:Y:S10]  /*11f70*/  MUFU.EX2 R116, R116 ;  /* 0x0000007400747308 */ /* 0x000ff40000000800 */
[----:B------:R-:W-:Y:S01]  /*11f80*/  MUFU.EX2 R143, R143 ;  /* 0x0000008f008f7308 */ /* 0x000fe20000000800 */
        /* <DEDUP_REMOVED lines=9> */
[----:B------:R-:W4:Y:S01]  /*12020*/  MUFU.EX2 R70, R70 ;  /* 0x0000004600467308 */ /* 0x000f220000000800 */
[----:B---3--:R-:W-:Y:S02]  /*12030*/  F2FP.BF16.F32.PACK_AB R44, R73, R74 ;  /* 0x0000004a492c723e */ /* 0x008fe400000010ff */
[C---:B------:R-:W-:Y:S01]  /*12040*/  F2FP.BF16.F32.PACK_AB R45, R79.reuse, R78 ;  /* 0x0000004e4f2d723e */ /* 0x040fe200000010ff */
[----:B------:R-:W-:Y:S06]  /*12050*/  FADD.FTZ R78, R78, R69 ;  /* 0x000000454e4e7221 */ /* 0x000fec0000010000 */
[----:B------:R-:W3:Y:S01]  /*12060*/  MUFU.EX2 R83, R83 ;  /* 0x0000005300537308 */ /* 0x000ee20000000800 */
[----:B------:R-:W-:Y:S09]  /*12070*/  FADD.FTZ R79, R79, R78 ;  /* 0x0000004e4f4f7221 */ /* 0x000ff20000010000 */
[----:B------:R-:W-:Y:S01]  /*12080*/  MUFU.EX2 R89, R89 ;  /* 0x0000005900597308 */ /* 0x000fe20000000800 */
[----:B----4-:R-:W-:Y:S09]  /*12090*/  F2FP.BF16.F32.PACK_AB R46, R70, R71 ;  /* 0x00000047462e723e */ /* 0x010ff200000010ff */
[----:B------:R-:W4:Y:S01]  /*120a0*/  MUFU.EX2 R96, R96 ;  /* 0x0000006000607308 */ /* 0x000f220000000800 */
        /* <DEDUP_REMOVED lines=8> */
[C---:B--2---:R-:W-:Y:S06]  /*12130*/  HMMA.16816.F32.BF16 R12, R44.reuse, R48, R12 ;  /* 0x000000302c0c723c */ /* 0x044fec000004180c */
[----:B------:R-:W2:Y:S02]  /*12140*/  MUFU.EX2 R88, R88 ;  /* 0x0000005800587308 */ /* 0x000ea40000000800 */
[C---:B------:R-:W-:Y:S01]  /*12150*/  HMMA.16816.F32.BF16 R16, R44.reuse, R50, R16 ;  /* 0x000000322c10723c */ /* 0x040fe20000041810 */
[----:B------:R-:W3:Y:S07]  /*12160*/  LDSM.16.MT88.4 R48, [R102+0x7000] ;  /* 0x007000006630783b */ /* 0x000eee0000004200 */
[----:B------:R-:W-:Y:S10]  /*12170*/  MUFU.EX2 R98, R98 ;  /* 0x0000006200627308 */ /* 0x000ff40000000800 */
[----:B------:R-:W5:Y:S10]  /*12180*/  MUFU.EX2 R99, R99 ;  /* 0x0000006300637308 */ /* 0x000f740000000800 */
[----:B------:R-:W5:Y:S01]  /*12190*/  MUFU.EX2 R90, R90 ;  /* 0x0000005a005a7308 */ /* 0x000f620000000800 */
[C---:B-1----:R-:W-:Y:S09]  /*121a0*/  HMMA.16816.F32.BF16 R20, R44.reuse, R52, R20 ;  /* 0x000000342c14723c */ /* 0x042ff20000041814 */
[----:B------:R-:W-:Y:S01]  /*121b0*/  MUFU.EX2 R118, R118 ;  /* 0x0000007600767308 */ /* 0x000fe20000000800 */
[C---:B------:R-:W-:Y:S01]  /*121c0*/  HMMA.16816.F32.BF16 R24, R44.reuse, R54, R24 ;  /* 0x000000362c18723c */ /* 0x040fe20000041818 */
[----:B------:R-:W1:Y:S08]  /*121d0*/  LDSM.16.MT88.4 R52, [R156+0x7800] ;  /* 0x007800009c34783b */ /* 0x000e700000004200 */
[----:B------:R-:W5:Y:S01]  /*121e0*/  MUFU.EX2 R137, R137 ;  /* 0x0000008900897308 */ /* 0x000f620000000800 */
[C---:B---3--:R-:W-:Y:S09]  /*121f0*/  HMMA.16816.F32.BF16 R28, R44.reuse, R48, R28 ;  /* 0x000000302c1c723c */ /* 0x048ff2000004181c */
[----:B------:R-:W-:Y:S01]  /*12200*/  MUFU.EX2 R120, R120 ;  /* 0x0000007800787308 */ /* 0x000fe20000000800 */
[----:B------:R-:W-:Y:S01]  /*12210*/  HMMA.16816.F32.BF16 R32, R44, R50, R32 ;  /* 0x000000322c20723c */ /* 0x000fe20000041820 */
[----:B------:R-:W3:Y:S08]  /*12220*/  LDSM.16.MT88.4 R48, [R152+0x7800] ;  /* 0x007800009830783b */ /* 0x000ef00000004200 */
[----:B------:R-:W1:Y:S01]  /*12230*/  MUFU.EX2 R133, R133 ;  /* 0x0000008500857308 */ /* 0x000e620000000800 */
[----:B----4-:R-:W-:Y:S02]  /*12240*/  F2FP.BF16.F32.PACK_AB R44, R96, R89 ;  /* 0x00000059602c723e */ /* 0x010fe400000010ff */
[----:B--2---:R-:W-:Y:S02]  /*12250*/  F2FP.BF16.F32.PACK_AB R46, R88, R91 ;  /* 0x0000005b582e723e */ /* 0x004fe400000010ff */
[----:B-----5:R-:W-:Y:S01]  /*12260*/  F2FP.BF16.F32.PACK_AB R45, R99, R98 ;  /* 0x00000062632d723e */ /* 0x020fe200000010ff */
[----:B------:R-:W-:Y:S01]  /*12270*/  FADD.FTZ R98, R98, R83 ;  /* 0x0000005362627221 */ /* 0x000fe20000010000 */
[----:B------:R-:W-:Y:S03]  /*12280*/  F2FP.BF16.F32.PACK_AB R47, R97, R90 ;  /* 0x0000005a612f723e */ /* 0x000fe600000010ff */
[----:B------:R-:W-:Y:S01]  /*12290*/  MUFU.EX2 R122, R122 ;  /* 0x0000007a007a7308 */ /* 0x000fe20000000800 */
[----:B------:R-:W-:Y:S01]  /*122a0*/  F2FP.BF16.F32.PACK_AB R40, R137, R118 ;  /* 0x000000768928723e */ /* 0x000fe200000010ff */
[----:B------:R-:W-:Y:S04]  /*122b0*/  FADD.FTZ R99, R99, R98 ;  /* 0x0000006263637221 */ /* 0x000fe80000010000 */
[----:B------:R-:W-:Y:S04]  /*122c0*/  FADD.FTZ R90, R90, R99 ;  /* 0x000000635a5a7221 */ /* 0x000fe80000010000 */
[----:B------:R-:W2:Y:S01]  /*122d0*/  MUFU.EX2 R127, R127 ;  /* 0x0000007f007f7308 */ /* 0x000ea20000000800 */
[----:B-1----:R-:W-:Y:S01]  /*122e0*/  F2FP.BF16.F32.PACK_AB R42, R133, R120 ;  /* 0x00000078852a723e */ /* 0x002fe200000010ff */
[C---:B------:R-:W-:Y:S08]  /*122f0*/  HMMA.16816.F32.BF16 R4, R44.reuse, R52, R4 ;  /* 0x000000342c04723c */ /* 0x040ff00000041804 */
[----:B------:R-:W-:Y:S01]  /*12300*/  MUFU.EX2 R124, R124 ;  /* 0x0000007c007c7308 */ /* 0x000fe20000000800 */
[C---:B------:R-:W-:Y:S01]  /*12310*/  HMMA.16816.F32.BF16 R8, R44.reuse, R54, R8 ;  /* 0x000000362c08723c */ /* 0x040fe20000041808 */
[----:B------:R-:W1:Y:S08]  /*12320*/  LDSM.16.MT88.4 R52, [R103+0x7800] ;  /* 0x007800006734783b */ /* 0x000e700000004200 */
[----:B------:R-:W4:Y:S01]  /*12330*/  MUFU.EX2 R131, R131 ;  /* 0x0000008300837308 */ /* 0x000f220000000800 */
[----:B--2---:R-:W-:Y:S01]  /*12340*/  F2FP.BF16.F32.PACK_AB R41, R127, R122 ;  /* 0x0000007a7f29723e */ /* 0x004fe200000010ff */
[C---:B---3--:R-:W-:Y:S08]  /*12350*/  HMMA.16816.F32.BF16 R12, R44.reuse, R48, R12 ;  /* 0x000000302c0c723c */ /* 0x048ff0000004180c */
[----:B------:R-:W-:Y:S01]  /*12360*/  MUFU.EX2 R126, R126 ;  /* 0x0000007e007e7308 */ /* 0x000fe20000000800 */
[C---:B------:R-:W-:Y:S01]  /*12370*/  HMMA.16816.F32.BF16 R16, R44.reuse, R50, R16 ;  /* 0x000000322c10723c */ /* 0x040fe20000041810 */
[----:B------:R-:W2:Y:S08]  /*12380*/  LDSM.16.MT88.4 R48, [R102+0x7800] ;  /* 0x007800006630783b */ /* 0x000eb00000004200 */
[----:B------:R-:W-:Y:S10]  /*12390*/  MUFU.EX2 R119, R119 ;  /* 0x0000007700777308 */ /* 0x000ff40000000800 */
[----:B------:R-:W-:Y:S10]  /*123a0*/  MUFU.EX2 R128, R128 ;  /* 0x0000008000807308 */ /* 0x000ff40000000800 */
[----:B------:R-:W-:Y:S01]  /*123b0*/  MUFU.EX2 R115, R115 ;  /* 0x0000007300737308 */ /* 0x000fe20000000800 */
[C---:B-1----:R-:W-:Y:S09]  /*123c0*/  HMMA.16816.F32.BF16 R20, R44.reuse, R52, R20 ;  /* 0x000000342c14723c */ /* 0x042ff20000041814 */
[----:B------:R-:W-:Y:S01]  /*123d0*/  MUFU.EX2 R130, R130 ;  /* 0x0000008200827308 */ /* 0x000fe20000000800 */
[C---:B------:R-:W-:Y:S01]  /*123e0*/  HMMA.16816.F32.BF16 R24, R44.reuse, R54, R24 ;  /* 0x000000362c18723c */ /* 0x040fe20000041818 */
[----:B------:R-:W1:Y:S08]  /*123f0*/  LDSM.16.MT88.4 R52, [R156+0x8000] ;  /* 0x008000009c34783b */ /* 0x000e700000004200 */
[----:B------:R-:W-:Y:S01]  /*12400*/  MUFU.EX2 R39, R39 ;  /* 0x0000002700277308 */ /* 0x000fe20000000800 */
        /* <DEDUP_REMOVED lines=9> */
[----:B------:R-:W1:Y:S07]  /*124a0*/  LDSM.16.MT88.4 R52, [R102+0x8000] ;  /* 0x008000006634783b */ /* 0x000e6e0000004200 */
[C---:B------:R-:W-:Y:S08]  /*124b0*/  HMMA.16816.F32.BF16 R12, R44.reuse, R56, R12 ;  /* 0x000000382c0c723c */ /* 0x040ff0000004180c */
[C---:B------:R-:W-:Y:S01]  /*124c0*/  HMMA.16816.F32.BF16 R16, R44.reuse, R58, R16 ;  /* 0x0000003a2c10723c */ /* 0x040fe20000041810 */
[----:B------:R-:W3:Y:S07]  /*124d0*/  LDSM.16.MT88.4 R56, [R156+0x8800] ;  /* 0x008800009c38783b */ /* 0x000eee0000004200 */
[C---:B--2---:R-:W-:Y:S08]  /*124e0*/  HMMA.16816.F32.BF16 R20, R44.reuse, R48, R20 ;  /* 0x000000302c14723c */ /* 0x044ff00000041814 */
[C---:B------:R-:W-:Y:S01]  /*124f0*/  HMMA.16816.F32.BF16 R24, R44.reuse, R50, R24 ;  /* 0x000000322c18723c */ /* 0x040fe20000041818 */
[----:B------:R-:W2:Y:S07]  /*12500*/  LDSM.16.MT88.4 R48, [R152+0x8800] ;  /* 0x008800009830783b */ /* 0x000eae0000004200 */
[C---:B-1----:R-:W-:Y:S03]  /*12510*/  HMMA.16816.F32.BF16 R28, R44.reuse, R52, R28 ;  /* 0x000000342c1c723c */ /* 0x042fe6000004181c */
[-C--:B------:R-:W-:Y:S01]  /*12520*/  FFMA.FTZ R52, R43, R37.reuse, -R66 ;  /* 0x000000252b347223 */ /* 0x080fe20000010842 */
[----:B----4-:R-:W-:Y:S03]  /*12530*/  F2FP.BF16.F32.PACK_AB R43, R131, R124 ;  /* 0x0000007c832b723e */ /* 0x010fe600000010ff */
[----:B------:R1:W4:Y:S01]  /*12540*/  MUFU.EX2 R123, R52 ;  /* 0x00000034007b7308 */ /* 0x0003220000000800 */
[----:B------:R-:W-:Y:S01]  /*12550*/  HMMA.16816.F32.BF16 R32, R44, R54, R32 ;  /* 0x000000362c20723c */ /* 0x000fe20000041820 */
[----:B------:R-:W5:Y:S07]  /*12560*/  LDSM.16.MT88.4 R44, [R102+0x8800] ;  /* 0x00880000662c783b */ /* 0x000f6e0000004200 */
[C---:B---3--:R-:W-:Y:S05]  /*12570*/  HMMA.16816.F32.BF16 R4, R40.reuse, R56, R4 ;  /* 0x000000382804723c */ /* 0x048fea0000041804 */
[----:B------:R-:W-:Y:S03]  /*12580*/  FADD.FTZ R56, R80, R125 ;  /* 0x0000007d50387221 */ /* 0x000fe60000010000 */
[C---:B------:R-:W-:Y:S01]  /*12590*/  HMMA.16816.F32.BF16 R8, R40.reuse, R58, R8 ;  /* 0x0000003a2808723c */ /* 0x040fe20000041808 */
[----:B-1----:R-:W-:Y:S02]  /*125a0*/  LDSM.16.MT88.4 R52, [R152+0x9000] ;  /* 0x009000009834783b */ /* 0x002fe40000004200 */
[----:B------:R-:W-:Y:S04]  /*125b0*/  FADD.FTZ R56, R81, R56 ;  /* 0x0000003851387221 */ /* 0x000fe80000010000 */
[----:B------:R-:W-:Y:S01]  /*125c0*/  FADD.FTZ R77, R77, R56 ;  /* 0x000000384d4d7221 */ /* 0x000fe20000010000 */
[C---:B--2---:R-:W-:Y:S01]  /*125d0*/  HMMA.16816.F32.BF16 R12, R40.reuse, R48, R12 ;  /* 0x00000030280c723c */ /* 0x044fe2000004180c */
[----:B------:R-:W-:Y:S02]  /*125e0*/  LDSM.16.MT88.4 R56, [R103+0x9000] ;  /* 0x009000006738783b */ /* 0x000fe40000004200 */
[----:B------:R-:W-:Y:S04]  /*125f0*/  FADD.FTZ R77, R76, R77 ;  /* 0x0000004d4c4d7221 */ /* 0x000fe80000010000 */
[----:B------:R-:W-:Y:S01]  /*12600*/  FADD.FTZ R74, R74, R77 ;  /* 0x0000004d4a4a7221 */ /* 0x000fe20000010000 */
[C---:B------:R-:W-:Y:S01]  /*12610*/  HMMA.16816.F32.BF16 R16, R40.reuse, R50, R16 ;  /* 0x000000322810723c */ /* 0x040fe20000041810 */
[----:B------:R-:W1:Y:S02]  /*12620*/  LDSM.16.MT88.4 R48, [R156+0x9000] ;  /* 0x009000009c30783b */ /* 0x000e640000004200 */
        /* <DEDUP_REMOVED lines=10> */
[----:B------:R-:W-:Y:S01]  /*126d0*/  FFMA.FTZ R66, R104, R37, -R66 ;  /* 0x0000002568427223 */ /* 0x000fe20000010842 */
[----:B------:R-:W-:Y:S03]  /*126e0*/  FADD.FTZ R89, R89, R70 ;  /* 0x0000004659597221 */ /* 0x000fe60000010000 */
[C---:B-----5:R-:W-:Y:S03]  /*126f0*/  HMMA.16816.F32.BF16 R28, R40.reuse, R44, R28 ;  /* 0x0000002c281c723c */ /* 0x060fe6000004181c */
[----:B------:R-:W2:Y:S01]  /*12700*/  MUFU.EX2 R61, R61 ;  /* 0x0000003d003d7308 */ /* 0x000ea20000000800 */
[----:B------:R-:W-:Y:S04]  /*12710*/  FADD.FTZ R96, R96, R89 ;  /* 0x0000005960607221 */ /* 0x000fe80000010000 */
[----:B------:R-:W-:Y:S01]  /*12720*/  FADD.FTZ R91, R91, R96 ;  /* 0x000000605b5b7221 */ /* 0x000fe20000010000 */
[----:B------:R-:W-:Y:S01]  /*12730*/  HMMA.16816.F32.BF16 R32, R40, R46, R32 ;  /* 0x0000002e2820723c */ /* 0x000fe20000041820 */
[----:B------:R-:W3:Y:S03]  /*12740*/  LDSM.16.MT88.4 R44, [R102+0x9000] ;  /* 0x00900000662c783b */ /* 0x000ee60000004200 */
[----:B------:R-:W-:Y:S01]  /*12750*/  MUFU.EX2 R62, R62 ;  /* 0x0000003e003e7308 */ /* 0x000fe20000000800 */
[----:B----4-:R-:W-:Y:S01]  /*12760*/  F2FP.BF16.F32.PACK_AB R40, R126, R123 ;  /* 0x0000007b7e28723e */ /* 0x010fe200000010ff */
[----:B------:R-:W-:Y:S01]  /*12770*/  FADD.FTZ R88, R88, R91 ;  /* 0x0000005b58587221 */ /* 0x000fe20000010000 */
[----:B------:R-:W-:Y:S02]  /*12780*/  F2FP.BF16.F32.PACK_AB R42, R128, R119 ;  /* 0x00000077802a723e */ /* 0x000fe400000010ff */
[----:B------:R-:W-:Y:S01]  /*12790*/  F2FP.BF16.F32.PACK_AB R41, R130, R115 ;  /* 0x000000738229723e */ /* 0x000fe200000010ff */
[----:B------:R-:W-:Y:S01]  /*127a0*/  FADD.FTZ R101, R101, R88 ;  /* 0x0000005865657221 */ /* 0x000fe20000010000 */
[----:B--2---:R-:W-:Y:S03]  /*127b0*/  F2FP.BF16.F32.PACK_AB R43, R61, R60 ;  /* 0x0000003c3d2b723e */ /* 0x004fe600000010ff */
[----:B------:R-:W-:Y:S04]  /*127c0*/  MUFU.EX2 R66, R66 ;  /* 0x0000004200427308 */ /* 0x000fe80000000800 */
[C---:B-1----:R-:W-:Y:S06]  /*127d0*/  HMMA.16816.F32.BF16 R4, R40.reuse, R48, R4 ;  /* 0x000000302804723c */ /* 0x042fec0000041804 */
[----:B------:R-:W1:Y:S01]  /*127e0*/  MUFU.EX2 R49, R106 ;  /* 0x0000006a00317308 */ /* 0x000e620000000800 */
[-CC-:B------:R-:W-:Y:S01]  /*127f0*/  FFMA.FTZ R48, R67, R37.reuse, -R64.reuse ;  /* 0x0000002543307223 */ /* 0x180fe20000010840 */
[C---:B------:R-:W-:Y:S08]  /*12800*/  HMMA.16816.F32.BF16 R8, R40.reuse, R50, R8 ;  /* 0x000000322808723c */ /* 0x040ff00000041808 */
[----:B------:R-:W2:Y:S01]  /*12810*/  MUFU.EX2 R51, R105 ;  /* 0x0000006900337308 */ /* 0x000ea20000000800 */
[C---:B------:R-:W-:Y:S09]  /*12820*/  HMMA.16816.F32.BF16 R12, R40.reuse, R52, R12 ;  /* 0x00000034280c723c */ /* 0x040ff2000004180c */
[----:B------:R-:W-:Y:S01]  /*12830*/  MUFU.EX2 R48, R48 ;  /* 0x0000003000307308 */ /* 0x000fe20000000800 */
[----:B-1----:R-:W-:Y:S01]  /*12840*/  F2FP.BF16.F32.PACK_AB R68, R49, R62 ;  /* 0x0000003e3144723e */ /* 0x002fe200000010ff */
[-CC-:B------:R-:W-:Y:S01]  /*12850*/  FFMA.FTZ R53, R65, R37.reuse, -R64.reuse ;  /* 0x0000002541357223 */ /* 0x180fe20000010840 */
[----:B------:R-:W-:Y:S01]  /*12860*/  FFMA.FTZ R64, R38, R37, -R64 ;  /* 0x0000002526407223 */ /* 0x000fe20000010840 */
[----:B------:R-:W-:Y:S01]  /*12870*/  FADD.FTZ R37, R97, R90 ;  /* 0x0000005a61257221 */ /* 0x000fe20000010000 */
[C---:B------:R-:W-:Y:S05]  /*12880*/  HMMA.16816.F32.BF16 R16, R40.reuse, R54, R16 ;  /* 0x000000362810723c */ /* 0x040fea0000041810 */
[----:B------:R-:W1:Y:S01]  /*12890*/  MUFU.EX2 R53, R53 ;  /* 0x0000003500357308 */ /* 0x000e620000000800 */
        /* <DEDUP_REMOVED lines=10> */
[----:B-1----:R-:W-:Y:S01]  /*12940*/  F2FP.BF16.F32.PACK_AB R69, R53, R48 ;  /* 0x000000303545723e */ /* 0x002fe200000010ff */
[----:B------:R-:W-:Y:S01]  /*12950*/  FADD.FTZ R145, R145, R110 ;  /* 0x0000006e91917221 */ /* 0x000fe20000010000 */
[----:B------:R-:W-:Y:S03]  /*12960*/  FADD.FTZ R141, R141, R114 ;  /* 0x000000728d8d7221 */ /* 0x000fe60000010000 */
[C---:B---3--:R-:W-:Y:S03]  /*12970*/  HMMA.16816.F32.BF16 R28, R40.reuse, R44, R28 ;  /* 0x0000002c281c723c */ /* 0x048fe6000004181c */
[----:B--2---:R-:W-:Y:S01]  /*12980*/  F2FP.BF16.F32.PACK_AB R71, R64, R39 ;  /* 0x000000274047723e */ /* 0x004fe200000010ff */
[----:B------:R-:W-:Y:S01]  /*12990*/  FADD.FTZ R118, R118, R145 ;  /* 0x0000009176767221 */ /* 0x000fe20000010000 */
[----:B------:R-:W-:Y:S03]  /*129a0*/  FADD.FTZ R122, R122, R141 ;  /* 0x0000008d7a7a7221 */ /* 0x000fe60000010000 */
[----:B------:R-:W-:Y:S03]  /*129b0*/  HMMA.16816.F32.BF16 R32, R40, R46, R32 ;  /* 0x0000002e2820723c */ /* 0x000fe60000041820 */
[----:B------:R-:W-:Y:S01]  /*129c0*/  FADD.FTZ R137, R137, R118 ;  /* 0x0000007689897221 */ /* 0x000fe20000010000 */
[----:B------:R-:W-:Y:S04]  /*129d0*/  FADD.FTZ R127, R127, R122 ;  /* 0x0000007a7f7f7221 */ /* 0x000fe80000010000 */
        /* <DEDUP_REMOVED lines=31> */
.L_x_13998:
        /* <DEDUP_REMOVED lines=10> */
.L_x_14013:
        /* <DEDUP_REMOVED lines=88> */
[----:B------:R-:W-:Y:S01]  /*131f0*/  LOP3.LUT R13, R37, 0x1f8, RZ, 0xc0, !PT ;  /* 0x000001f8250d7812 */ /* 0x000fe200078ec0ff */
[----:B------:R3:W5:Y:S01]  /*13200*/  LD.E.64 R44, desc[UR4][R2.64+0x78] ;  /* 0x00007804022c7980 */ /* 0x000762000c101b00 */
[----:B------:R-:W3:Y:S01]  /*13210*/  @P0 MUFU.LG2 R6, R6 ;  /* 0x0000000600060308 */ /* 0x000ee20000000c00 */
[----:B------:R-:W-:Y:S02]  /*13220*/  SHF.R.U32.HI R39, RZ, 0x2, R4 ;  /* 0x00000002ff277819 */ /* 0x000fe40000011604 */
[----:B------:R2:W5:Y:S01]  /*13230*/  LD.E.64 R42, desc[UR4][R2.64+0xa8] ;  /* 0x0000a804022a7980 */ /* 0x000562000c101b00 */
[----:B-1----:R-:W-:Y:S01]  /*13240*/  @P1 FMUL.FTZ R14, R14, 0.69314718246459960938 ;  /* 0x3f3172180e0e1820 */ /* 0x002fe20000410000 */
[----:B------:R-:W-:-:S03]  /*13250*/  LOP3.LUT R7, R8, 0x10, RZ, 0xc0, !PT ;  /* 0x0000001008077812 */ /* 0x000fc600078ec0ff */
[----:B-----5:R-:W-:Y:S01]  /*13260*/  @P1 FFMA.FTZ R38, R5, R36, R14 ;  /* 0x0000002405261223 */ /* 0x020fe2000001000e */
[----:B------:R-:W-:Y:S01]  /*13270*/  BAR.SYNC.DEFER_BLOCKING 0x0 ;  /* 0x0000000000007b1d */ /* 0x000fe20000010000 */
[----:B------:R-:W-:Y:S01]  /*13280*/  LOP3.LUT P1, RZ, R4, 0x3, RZ, 0xc0, !PT ;  /* 0x0000000304ff7812 */ /* 0x000fe2000782c0ff */
[----:B---3--:R-:W-:Y:S01]  /*13290*/  @P0 FMUL.FTZ R6, R6, 0.69314718246459960938 ;  /* 0x3f31721806060820 */ /* 0x008fe20000410000 */
[----:B------:R-:W-:-:S03]  /*132a0*/  MOV R36, 0xff800000 ;  /* 0xff80000000247802 */ /* 0x000fc60000000f00 */
[----:B------:R-:W-:Y:S01]  /*132b0*/  @P0 FFMA.FTZ R36, R5, R0, R6 ;  /* 0x0000000005240223 */ /* 0x000fe20000010006 */
[----:B------:R-:W-:Y:S01]  /*132c0*/  BSSY.RECONVERGENT B0, `(.L_x_14007) ;  /* 0x000001b000007945 */ /* 0x000fe20003800200 */
[----:B----4-:R-:W-:Y:S01]  /*132d0*/  IMAD R179, R10, UR8, R179 ;  /* 0x000000080ab37c24 */ /* 0x010fe2000f8e02b3 */
[----:B------:R-:W-:-:S03]  /*132e0*/  SHF.R.U32.HI R10, RZ, 0x1, R4 ;  /* 0x00000001ff0a7819 */ /* 0x000fc60000011604 */
[----:B--2---:R-:W-:Y:S01]  /*132f0*/  IMAD R9, R179, R9, R178 ;  /* 0x00000009b3097224 */ /* 0x004fe200078e02b2 */
[----:B------:R-:W-:Y:S02]  /*13300*/  LOP3.LUT R4, R13, 0x38, R10, 0x78, !PT ;  /* 0x000000380d047812 */ /* 0x000fe400078e780a */
[----:B------:R-:W-:Y:S01]  /*13310*/  LOP3.LUT R10, R10, 0x30, RZ, 0xc0, !PT ;  /* 0x000000300a0a7812 */ /* 0x000fe200078ec0ff */
[----:B------:R-:W-:Y:S01]  /*13320*/  IMAD R176, R11, R9, R176 ;  /* 0x000000090bb07224 */ /* 0x000fe200078e02b0 */
[----:B------:R-:W-:Y:S02]  /*13330*/  LEA R0, R4, R7, 0x2 ;  /* 0x0000000704007211 */ /* 0x000fe400078e10ff */
[----:B------:R-:W-:-:S03]  /*13340*/  LOP3.LUT R39, R10, 0x7, R39, 0xf8, !PT ;  /* 0x000000070a277812 */ /* 0x000fc600078ef827 */
        /* <DEDUP_REMOVED lines=10> */
[C---:B-1----:R-:W-:Y:S02]  /*133f0*/  IADD3 R0, P0, PT, R176.reuse, R39, RZ ;  /* 0x00000027b0007210 */ /* 0x042fe40007f1e0ff */
[-C--:B------:R-:W-:Y:S02]  /*13400*/  ISETP.GE.AND P2, PT, R39, R166.reuse, PT ;  /* 0x000000a62700720c */ /* 0x080fe40003f46270 */
[----:B------:R-:W-:Y:S02]  /*13410*/  ISETP.GE.AND P1, PT, R41, R166, PT ;  /* 0x000000a62900720c */ /* 0x000fe40003f26270 */
[----:B------:R-:W-:Y:S02]  /*13420*/  LEA.HI.X.SX32 R39, R176, RZ, 0x1, P0 ;  /* 0x000000ffb0277211 */ /* 0x000fe400000f0eff */
[----:B------:R-:W-:-:S04]  /*13430*/  LEA R42, P0, R0, R42, 0x2 ;  /* 0x0000002a002a7211 */ /* 0x000fc800078010ff */
[----:B------:R-:W-:-:S05]  /*13440*/  LEA.HI.X R43, R0, R43, R39, 0x2, P0 ;  /* 0x0000002b002b7211 */ /* 0x000fca00000f1427 */
[----:B------:R1:W-:Y:S04]  /*13450*/  @!P2 ST.E desc[UR4][R42.64], R38 ;  /* 0x000000262a00a985 */ /* 0x0003e8000c101904 */
[----:B------:R1:W-:Y:S02]  /*13460*/  @!P1 ST.E desc[UR4][R42.64+0x20], R36 ;  /* 0x000020242a009985 */ /* 0x0003e4000c101904 */
.L_x_14008:
[----:B------:R-:W-:Y:S05]  /*13470*/  BSYNC.RECONVERGENT B0 ;  /* 0x0000000000007941 */ /* 0x000fea0003800200 */
.L_x_14007:
[----:B------:R5:W2:Y:S01]  /*13480*/  LD.E R2, desc[UR4][R2.64+0xc0] ;  /* 0x0000c00402027980 */ /* 0x000aa2000c101900 */
[C---:B-1----:R-:W-:Y:S01]  /*13490*/  LOP3.LUT R36, R37.reuse, 0xfc0, RZ, 0xc0, !PT ;  /* 0x00000fc025247812 */ /* 0x042fe200078ec0ff */
[----:B------:R-:W-:Y:S01]  /*134a0*/  IMAD R40, R176, R40, RZ ;  /* 0x00000028b0287224 */ /* 0x000fe200078e02ff */
[----:B------:R-:W1:Y:S02]  /*134b0*/  S2R R0, SR_TID.X ;  /* 0x0000000000007919 */ /* 0x000e640000002100 */
        /* <DEDUP_REMOVED lines=9> */
[----:B--2---:R-:W-:Y:S02]  /*13550*/  ISETP.GE.AND P0, PT, R37, R2, PT ;  /* 0x000000022500720c */ /* 0x004fe40003f06270 */
        /* <DEDUP_REMOVED lines=21> */
[----:B-1----:R-:W-:Y:S05]  /*136b0*/  @P0 RET.REL.NODEC R172 `(_ZN5flash24flash_fwd_splitkv_kernelI23Flash_fwd_kernel_traitsILi64ELi64ELi128ELi4ELb0ELb0EN7cutlass10bfloat16_tE19Flash_kernel_traitsILi64ELi64ELi128ELi4ES3_EELb0ELb1ELb1ELb0ELb0ELb0ELb1ELb0EEEvNS_16Flash_fwd_paramsE) ;  /* 0xfffffec8ac500950 */ /* 0x002fea0003c3ffff */
[----:B------:R-:W-:Y:S01]  /*136c0*/  MOV R173, 0x0 ;  /* 0x0000000000ad7802 */ /* 0x000fe20000000f00 */
[----:B------:R1:W-:Y:S03]  /*136d0*/  ST.E.128 desc[UR4][R36.64+0x3800], R4 ;  /* 0x0038000424007985 */ /* 0x0003e6000c101d04 */
[----:B-1----:R-:W-:Y:S05]  /*136e0*/  RET.REL.NODEC R172 `(_ZN5flash24flash_fwd_splitkv_kernelI23Flash_fwd_kernel_traitsILi64ELi64ELi128ELi4ELb0ELb0EN7cutlass10bfloat16_tE19Flash_kernel_traitsILi64ELi64ELi128ELi4ES3_EELb0ELb1ELb1ELb0ELb0ELb0ELb1ELb0EEEvNS_16Flash_fwd_paramsE) ;  /* 0xfffffec8ac447950 */ /* 0x002fea0003c3ffff */
.L_x_14006:
[----:B------:R-:W-:Y:S01]  /*136f0*/  MOV R9, 0x2 ;  /* 0x0000000200097802 */ /* 0x000fe20000000f00 */
[----:B------:R-:W-:Y:S01]  /*13700*/  IMAD.MOV.U32 R4, RZ, RZ, 0x1f ;  /* 0x0000001fff047424 */ /* 0x000fe200078e00ff */
[----:B------:R-:W-:-:S07]  /*13710*/  MOV R6, 0xffffffff ;  /* 0xffffffff00067802 */ /* 0x000fce0000000f00 */
[----:B-1---5:R-:W-:Y:S05]  /*13720*/  WARPSYNC.COLLECTIVE R6, `(.L_x_14009) ;  /* 0x0000000006087348 */ /* 0x022fea0003c00000 */
[----:B------:R2:W3:Y:S02]  /*13730*/  SHFL.BFLY P0, R11, R194, R9, R4 ;  /* 0x0c000009c20b7389 */ /* 0x0004e40000000004 */
[----:B-123-5:R-:W-:Y:S05]  /*13740*/  ENDCOLLECTIVE ;  /* 0x000000000000791b */ /* 0x02efea0003800000 */
.L_x_14009:
[----:B------:R-:W-:Y:S02]  /*13750*/  IMAD.MOV.U32 R7, RZ, RZ, R11 ;  /* 0x000000ffff077224 */ /* 0x000fe400078e000b */
[----:B------:R-:W-:Y:S02]  /*13760*/  IMAD.MOV.U32 R9, RZ, RZ, 0x1 ;  /* 0x00000001ff097424 */ /* 0x000fe400078e00ff */
[----:B------:R-:W-:-:S05]  /*13770*/  FADD.FTZ R10, R7, R194 ;  /* 0x000000c2070a7221 */ /* 0x000fca0000010000 */
[----:B------:R-:W-:-:S07]  /*13780*/  MOV R194, R10 ;  /* 0x0000000a00c27202 */ /* 0x000fce0000000f00 */
[----:B------:R-:W-:Y:S05]  /*13790*/  WARPSYNC.COLLECTIVE R6, `(.L_x_14010) ;  /* 0x0000000006087348 */ /* 0x000fea0003c00000 */
[----:B------:R1:W2:Y:S02]  /*137a0*/  SHFL.BFLY P0, R11, R194, R9, R4 ;  /* 0x0c000009c20b7389 */ /* 0x0002a40000000004 */
[----:B-12---:R-:W-:Y:S05]  /*137b0*/  ENDCOLLECTIVE ;  /* 0x000000000000791b */ /* 0x006fea0003800000 */
.L_x_14010:
[----:B------:R-:W-:Y:S01]  /*137c0*/  MOV R194, R193 ;  /* 0x000000c100c27202 */ /* 0x000fe20000000f00 */
[----:B------:R-:W-:Y:S01]  /*137d0*/  IMAD.MOV.U32 R9, RZ, RZ, 0x2 ;  /* 0x00000002ff097424 */ /* 0x000fe200078e00ff */
[----:B------:R-:W-:-:S07]  /*137e0*/  MOV R7, R11 ;  /* 0x0000000b00077202 */ /* 0x000fce0000000f00 */
[----:B------:R-:W-:Y:S05]  /*137f0*/  WARPSYNC.COLLECTIVE R6, `(.L_x_14011) ;  /* 0x0000000006087348 */ /* 0x000fea0003c00000 */
[----:B------:R1:W2:Y:S02]  /*13800*/  SHFL.BFLY P0, R11, R194, R9, R4 ;  /* 0x0c000009c20b7389 */ /* 0x0002a40000000004 */
[----:B-12---:R-:W-:Y:S05]  /*13810*/  ENDCOLLECTIVE ;  /* 0x000000000000791b */ /* 0x006fea0003800000 */
.L_x_14011:
[----:B------:R-:W-:Y:S01]  /*13820*/  FADD.FTZ R7, R10, R7 ;  /* 0x000000070a077221 */ /* 0x000fe20000010000 */
[----:B------:R-:W-:Y:S01]  /*13830*/  FADD.FTZ R8, R11, R193 ;  /* 0x000000c10b087221 */ /* 0x000fe20000010000 */
[----:B------:R-:W-:-:S04]  /*13840*/  MOV R9, 0x1 ;  /* 0x0000000100097802 */ /* 0x000fc80000000f00 */
[----:B------:R-:W-:-:S07]  /*13850*/  MOV R194, R8 ;  /* 0x0000000800c27202 */ /* 0x000fce0000000f00 */
[----:B------:R-:W-:Y:S05]  /*13860*/  WARPSYNC.COLLECTIVE R6, `(.L_x_14012) ;  /* 0x0000000006087348 */ /* 0x000fea0003c00000 */
[----:B------:R1:W2:Y:S02]  /*13870*/  SHFL.BFLY P0, R11, R194, R9, R4 ;  /* 0x0c000009c20b7389 */ /* 0x0002a40000000004 */
[----:B-12---:R-:W-:Y:S05]  /*13880*/  ENDCOLLECTIVE ;  /* 0x000000000000791b */ /* 0x006fea0003800000 */
.L_x_14012:
[----:B------:R-:W-:Y:S05]  /*13890*/  BRA `(.L_x_14013) ;  /* 0xfffffff000f47947 */ /* 0x000fea000383ffff */
.L_x_14014:
        /* <DEDUP_REMOVED lines=14> */
.L_x_14832:


//--------------------- .text._ZN5flash24flash_fwd_splitkv_kernelI23Flash_fwd_kernel_traitsILi64ELi64ELi128ELi4ELb0ELb0EN7cutlass10bfloat16_tE19Flash_kernel_traitsILi64ELi64ELi128ELi4ES3_EELb0ELb1ELb1ELb0ELb0ELb1ELb1ELb0EEEvNS_16Flash_fwd_paramsE --------------------------
	.section	.text._ZN5flash24flash_fwd_splitkv_kernelI23Flash_fwd_kernel_traitsILi64ELi64ELi128ELi4ELb0ELb0EN7cutlass10bfloat16_tE19Flash_kernel_traitsILi64ELi64ELi128ELi4ES3_EELb0ELb1ELb1ELb0ELb0ELb1ELb1ELb0EEEvNS_16Flash_fwd_paramsE,"ax",@progbits
	.align	128
        .global         _ZN5flash24flash_fwd_splitkv_kernelI23Flash_fwd_kernel_traitsILi64ELi64ELi128ELi4ELb0ELb0EN7cutlass10bfloat16_tE19Flash_kernel_traitsILi64ELi64ELi128ELi4ES3_EELb0ELb1ELb1ELb0ELb0ELb1ELb1ELb0EEEvNS_16Flash_fwd_paramsE
        .type           _ZN5flash24flash_fwd_splitkv_kernelI23Flash_fwd_kernel_traitsILi64ELi64ELi128ELi4ELb0ELb0EN7cutlass10bfloat16_tE19Flash_kernel_traitsILi64ELi64ELi128ELi4ES3_EELb0ELb1ELb1ELb0ELb0ELb1ELb1ELb0EEEvNS_16Flash_fwd_paramsE,@function
        .size           _ZN5flash24flash_fwd_splitkv_kernelI23Flash_fwd_kernel_traitsILi64ELi64ELi128ELi4ELb0ELb0EN7cutlass10bfloat16_tE19Flash_kernel_traitsILi64ELi64ELi128ELi4ES3_EELb0ELb1ELb1ELb0ELb0ELb1ELb1ELb0EEEvNS_16Flash_fwd_paramsE,(.L_x_14833 - _ZN5flash24flash_fwd_splitkv_kernelI23Flash_fwd_kernel_traitsILi64ELi64ELi128ELi4ELb0ELb0EN7cutlass10bfloat16_tE19Flash_kernel_traitsILi64ELi64ELi128ELi4ES3_EELb0ELb1ELb1ELb0ELb0ELb1ELb1ELb0EEEvNS_16Flash_fwd_paramsE)
        .other          _ZN5flash24flash_fwd_splitkv_kernelI23Flash_fwd_kernel_traitsILi64ELi64ELi128ELi4ELb0ELb0EN7cutlass10bfloat16_tE19Flash_kernel_traitsILi64ELi64ELi128ELi4ES3_EELb0ELb1ELb1ELb0ELb0ELb1ELb1ELb0EEEvNS_16Flash_fwd_paramsE,@"STO_CUDA_ENTRY STV_DEFAULT"
_ZN5flash24flash_fwd_splitkv_kernelI23Flash_fwd_kernel_traitsILi64ELi64ELi128ELi4ELb0ELb0EN7cutlass10bfloat16_tE19Flash_kernel_traitsILi64ELi64ELi128ELi4ES3_EELb0ELb1ELb1ELb0ELb0ELb1ELb1ELb0EEEvNS_16Flash_fwd_paramsE:
.text._ZN5flash24flash_fwd_splitkv_kernelI23Flash_fwd_kernel_traitsILi64ELi64ELi128ELi4ELb0ELb0EN7cutlass10bfloat16_tE19Flash_kernel_traitsILi64ELi64ELi128ELi4ES3_EELb0ELb1ELb1ELb0ELb0ELb1ELb1ELb0EEEvNS_16Flash_fwd_paramsE:
        /* <DEDUP_REMOVED lines=29> */
[----:B------:R-:W-:Y:S05]  /*01d0*/  CALL.REL.NOINC `($_ZN5flash24flash_fwd_splitkv_kernelI23Flash_fwd_kernel_traitsILi64ELi64ELi128ELi4ELb0ELb0EN7cutlass10bfloat16_tE19Flash_kernel_traitsILi64ELi64ELi128ELi4ES3_EELb0ELb1ELb1ELb0ELb0ELb1ELb1ELb0EEEvNS_16Flash_fwd_paramsE$_ZN5flash30compute_attn_1rowblock_splitkvI23Flash_fwd_kernel_traitsILi64ELi64ELi128ELi4ELb0ELb0EN7cutlass10bfloat16_tE19Flash_kernel_traitsILi64ELi64ELi128ELi4ES3_EELb0ELb1ELb1ELb0ELb0ELb1ELb1ELb0ENS_16Flash_fwd_paramsEEEvRKT8_iiiii) ;  /* 0x0000000000087944 */ /* 0x000fea0003c00000 */
[----:B------:R-:W-:Y:S05]  /*01e0*/  BSYNC.RECONVERGENT B3 ;  /* 0x0000000000037941 */ /* 0x000fea0003800200 */
.L_x_14015:
[----:B------:R-:W-:Y:S05]  /*01f0*/  EXIT ;  /* 0x000000000000794d */ /* 0x000fea0003800000 */
        .type           $_ZN5flash24flash_fwd_splitkv_kernelI23Flash_fwd_kernel_traitsILi64ELi64ELi128ELi4ELb0ELb0EN7cutlass10bfloat16_tE19Flash_kernel_traitsILi64ELi64ELi128ELi4ES3_EELb0ELb1ELb1ELb0ELb0ELb1ELb1ELb0EEEvNS_16Flash_fwd_paramsE$_ZN5flash30compute_attn_1rowblock_splitkvI23Flash_fwd_kernel_traitsILi64ELi64ELi128ELi4ELb0ELb0EN7cutlass10bfloat16_tE19Flash_kernel_traitsILi64ELi64ELi128ELi4ES3_EELb0ELb1ELb1ELb0ELb0ELb1ELb1ELb0ENS_16Flash_fwd_paramsEEEvRKT8_iiiii,@function
        .size           $_ZN5flash24flash_fwd_splitkv_kernelI23Flash_fwd_kernel_traitsILi64ELi64ELi128ELi4ELb0ELb0EN7cutlass10bfloat16_tE19Flash_kernel_traitsILi64ELi64ELi128ELi4ES3_EELb0ELb1ELb1ELb0ELb0ELb1ELb1ELb0EEEvNS_16Flash_fwd_paramsE$_ZN5flash30compute_attn_1rowblock_splitkvI23Flash_fwd_kernel_traitsILi64ELi64ELi128ELi4ELb0ELb0EN7cutlass10bfloat16_tE19Flash_kernel_traitsILi64ELi64ELi128ELi4ES3_EELb0ELb1ELb1ELb0ELb0ELb1ELb1ELb0ENS_16Flash_fwd_paramsEEEvRKT8_iiiii,(.L_x_14833 - $_ZN5flash24flash_fwd_splitkv_kernelI23Flash_fwd_kernel_traitsILi64ELi64ELi128ELi4ELb0ELb0EN7cutlass10bfloat16_tE19Flash_kernel_traitsILi64ELi64ELi128ELi4ES3_EELb0ELb1ELb1ELb0ELb0ELb1ELb1ELb0EEEvNS_16Flash_fwd_paramsE$_ZN5flash30compute_attn_1rowblock_splitkvI23Flash_fwd_kernel_traitsILi64ELi64ELi128ELi4ELb0ELb0EN7cutlass10bfloat16_tE19Flash_kernel_traitsILi64ELi64ELi128ELi4ES3_EELb0ELb1ELb1ELb0ELb0ELb1ELb1ELb0ENS_16Flash_fwd_paramsEEEvRKT8_iiiii)
$_ZN5flash24flash_fwd_splitkv_kernelI23Flash_fwd_kernel_traitsILi64ELi64ELi128ELi4ELb0ELb0EN7cutlass10bfloat16_tE19Flash_kernel_traitsILi64ELi64ELi128ELi4ES3_EELb0ELb1ELb1ELb0ELb0ELb1ELb1ELb0EEEvNS_16Flash_fwd_paramsE$_ZN5flash30compute_attn_1rowblock_splitkvI23Flash_fwd_kernel_traitsILi64ELi64ELi128ELi4ELb0ELb0EN7cutlass10bfloat16_tE19Flash_kernel_traitsILi64ELi64ELi128ELi4ES3_EELb0ELb1ELb1ELb0ELb0ELb1ELb1ELb0ENS_16Flash_fwd_paramsEEEvRKT8_iiiii:
        /* <DEDUP_REMOVED lines=39> */
.L_x_14017:
[----:B------:R-:W-:Y:S05]  /*0470*/  BSYNC.RECONVERGENT B0 ;  /* 0x0000000000007941 */ /* 0x000fea0003800200 */
.L_x_14016:
[----:B------:R-:W-:Y:S04]  /*0480*/  BSSY.RECONVERGENT B0, `(.L_x_14018) ;  /* 0x0000007000007945 */ /* 0x000fe80003800200 */
[----:B------:R-:W-:Y:S05]  /*0490*/  @!P3 BRA `(.L_x_14019) ;  /* 0x000000000014b947 */ /* 0x000fea0003800000 */
[----:B-----5:R-:W4:Y:S02]  /*04a0*/  LD.E.U8 R8, desc[UR4][R2.64+0x1b2] ;  /* 0x0001b20402087980 */ /* 0x020f24000c101100 */
[----:B----4-:R-:W-:-:S13]  /*04b0*/  ISETP.NE.AND P1, PT, R8, RZ, PT ;  /* 0x000000ff0800720c */ /* 0x010fda0003f25270 */
[----:B------:R-:W4:Y:S02]  /*04c0*/  @P1 LD.E R9, desc[UR4][R16.64+0x4] ;  /* 0x0000040410091980 */ /* 0x000f24000c101900 */
[----:B----4-:R-:W-:-:S06]  /*04d0*/  @P1 IADD3 R8, PT, PT, R9, -R14, RZ ;  /* 0x8000000e09081210 */ /* 0x010fcc0007ffe0ff */
[----:B------:R4:W5:Y:S02]  /*04e0*/  @!P1 LD.E R8, desc[UR4][R16.64] ;  /* 0x0000000410089980 */ /* 0x000964000c101900 */
.L_x_14019:
[----:B------:R-:W-:Y:S05]  /*04f0*/  BSYNC.RECONVERGENT B0 ;  /* 0x0000000000007941 */ /* 0x000fea0003800200 */
.L_x_14018:
        /* <DEDUP_REMOVED lines=8> */
.L_x_14021:
[----:B------:R-:W5:Y:S01]  /*0580*/  LD.E.64 R10, desc[UR4][R2.64+0x108] ;  /* 0x00010804020a7980 */ /* 0x000f62000c101b00 */
[----:B------:R-:W-:Y:S01]  /*0590*/  BSSY.RECONVERGENT B0, `(.L_x_14023) ;  /* 0x0000006000007945 */ /* 0x000fe20003800200 */
[----:B------:R-:W-:Y:S01]  /*05a0*/  IMAD.MOV.U32 R7, RZ, RZ, RZ ;  /* 0x000000ffff077224 */ /* 0x000fe200078e00ff */
[----:B-----5:R-:W-:-:S04]  /*05b0*/  ISETP.NE.U32.AND P0, PT, R10, RZ, PT ;  /* 0x000000ff0a00720c */ /* 0x020fc80003f05070 */
[----:B------:R-:W-:-:S13]  /*05c0*/  ISETP.NE.AND.EX P0, PT, R11, RZ, PT, P0 ;  /* 0x000000ff0b00720c */ /* 0x000fda0003f05300 */
[----:B------:R-:W-:Y:S05]  /*05d0*/  @!P0 BRA `(.L_x_14024) ;  /* 0x0000000000048947 */ /* 0x000fea0003800000 */
[----:B------:R1:W5:Y:S02]  /*05e0*/  LD.E R7, desc[UR4][R2.64+0xbc] ;  /* 0x0000bc0402077980 */ /* 0x000364000c101900 */
.L_x_14024:
[----:B------:R-:W-:Y:S05]  /*05f0*/  BSYNC.RECONVERGENT B0 ;  /* 0x0000000000007941 */ /* 0x000fea0003800200 */
.L_x_14023:
[----:B-----5:R-:W-:Y:S02]  /*0600*/  IADD3 R8, PT, PT, R7, R8, -R13 ;  /* 0x0000000807087210 */ /* 0x020fe40007ffe80d */
.L_x_14022:
[----:B------:R-:W-:Y:S05]  /*0610*/  BSYNC.RECONVERGENT B1 ;  /* 0x0000000000017941 */ /* 0x000fea0003800200 */
.L_x_14020:
[----:B------:R-:W-:Y:S01]  /*0620*/  IMAD.SHL.U32 R202, R29, 0x40, RZ ;  /* 0x000000401dca7824 */ /* 0x000fe200078e00ff */
[----:B------:R-:W-:-:S04]  /*0630*/  MOV R199, 0x0 ;  /* 0x0000000000c77802 */ /* 0x000fc80000000f00 */
[----:B------:R-:W-:-:S13]  /*0640*/  ISETP.GT.AND P0, PT, R101, R202, PT ;  /* 0x000000ca6500720c */ /* 0x000fda0003f04270 */
[----:B-1234-:R-:W-:Y:S05]  /*0650*/  @!P0 RET.REL.NODEC R198 `(_ZN5flash24flash_fwd_splitkv_kernelI23Flash_fwd_kernel_traitsILi64ELi64ELi128ELi4ELb0ELb0EN7cutlass10bfloat16_tE19Flash_kernel_traitsILi64ELi64ELi128ELi4ES3_EELb0ELb1ELb1ELb0ELb0ELb1ELb1ELb0EEEvNS_16Flash_fwd_paramsE) ;  /* 0xfffffff8c6688950 */ /* 0x01efea0003c3ffff */
[----:B------:R-:W2:Y:S04]  /*0660*/  LD.E R10, desc[UR4][R2.64+0xb8] ;  /* 0x0000b804020a7980 */ /* 0x000ea8000c101900 */
[----:B------:R-:W3:Y:S04]  /*0670*/  LD.E R9, desc[UR4][R2.64+0x184] ;  /* 0x0001840402097980 */ /* 0x000ee8000c101900 */
[----:B------:R-:W4:Y:S01]  /*0680*/  LD.E R7, desc[UR4][R2.64+0x188] ;  /* 0x0001880402077980 */ /* 0x000f22000c101900 */
[----:B------:R-:W-:Y:S01]  /*0690*/  IABS R12, R6 ;  /* 0x00000006000c7213 */ /* 0x000fe20000000000 */
[----:B------:R-:W-:-:S03]  /*06a0*/  IMAD.IADD R100, R202, 0x1, R8 ;  /* 0x00000001ca647824 */ /* 0x000fc600078e0208 */
        /* <DEDUP_REMOVED lines=8> */
[----:B--2---:R-:W-:Y:S01]  /*0730*/  VIADD R10, R10, 0x7f ;  /* 0x0000007f0a0a7836 */ /* 0x004fe20000000000 */
[----:B---3--:R-:W-:-:S04]  /*0740*/  IADD3 R9, PT, PT, R100, -R101, -R9 ;  /* 0x8000006564097210 */ /* 0x008fc80007ffe809 */
        /* <DEDUP_REMOVED lines=17> */
[----:B------:R-:W-:Y:S02]  /*0860*/  IADD3 R12, PT, PT, R10, R202, -R101 ;  /* 0x000000ca0a0c7210 */ /* 0x000fe40007ffe865 */
[----:B------:R-:W-:Y:S02]  /*0870*/  SHF.R.S32.HI R11, RZ, 0x1f, R10 ;  /* 0x0000001fff0b7819 */ /* 0x000fe4000001140a */
[----:B----4-:R-:W-:-:S02]  /*0880*/  IADD3 R7, PT, PT, R12, 0x40, R7 ;  /* 0x000000400c077810 */ /* 0x010fc40007ffe007 */
[----:B------:R-:W-:Y:S02]  /*0890*/  SHF.R.S32.HI R12, RZ, 0x1f, R9 ;  /* 0x0000001fff0c7819 */ /* 0x000fe40000011409 */
[----:B------:R-:W-:Y:S02]  /*08a0*/  LEA.HI R11, R11, R10, RZ, 0x7 ;  /* 0x0000000a0b0b7211 */ /* 0x000fe400078f38ff */
[----:B------:R-:W-:Y:S01]  /*08b0*/  LEA.HI R12, R12, R9, RZ, 0x7 ;  /* 0x000000090c0c7211 */ /* 0x000fe200078f38ff */
[----:B------:R-:W-:Y:S01]  /*08c0*/  @P2 VIADD R15, R15, 0x1 ;  /* 0x000000010f0f2836 */ /* 0x000fe20000000000 */
[----:B------:R-:W-:-:S03]  /*08d0*/  SHF.R.S32.HI R11, RZ, 0x7, R11 ;  /* 0x00000007ff0b7819 */ /* 0x000fc6000001140b */
[----:B------:R-:W-:Y:S01]  /*08e0*/  @!P0 IMAD.MOV R15, RZ, RZ, -R15 ;  /* 0x000000ffff0f8224 */ /* 0x000fe200078e0a0f */
[----:B------:R-:W-:Y:S02]  /*08f0*/  @!P1 LOP3.LUT R15, RZ, R6, RZ, 0x33, !PT ;  /* 0x00000006ff0f9212 */ /* 0x000fe400078e33ff */
[----:B------:R-:W-:-:S03]  /*0900*/  SHF.R.S32.HI R6, RZ, 0x1f, R7 ;  /* 0x0000001fff067819 */ /* 0x000fc60000011407 */
[----:B------:R-:W-:Y:S01]  /*0910*/  IMAD R192, R15, UR8, RZ ;  /* 0x000000080fc07c24 */ /* 0x000fe2000f8e02ff */
[----:B------:R-:W-:Y:S02]  /*0920*/  LEA.HI R6, R6, R7, RZ, 0x7 ;  /* 0x0000000706067211 */ /* 0x000fe400078f38ff */
[----:B------:R-:W-:Y:S02]  /*0930*/  SHF.R.S32.HI R7, RZ, 0x7, R12 ;  /* 0x00000007ff077819 */ /* 0x000fe4000001140c */
        /* <DEDUP_REMOVED lines=77> */
[----:B-1----:R-:W-:Y:S05]  /*0e10*/  @P6 RET.REL.NODEC R198 `(_ZN5flash24flash_fwd_splitkv_kernelI23Flash_fwd_kernel_traitsILi64ELi64ELi128ELi4ELb0ELb0EN7cutlass10bfloat16_tE19Flash_kernel_traitsILi64ELi64ELi128ELi4ES3_EELb0ELb1ELb1ELb0ELb0ELb1ELb1ELb0EEEvNS_16Flash_fwd_paramsE) ;  /* 0xfffffff0c6786950 */ /* 0x002fea0003c3ffff */
[----:B------:R-:W-:Y:S02]  /*0e20*/  MOV R5, 0xff800000 ;  /* 0xff80000000057802 */ /* 0x000fe40000000f00 */
[----:B------:R-:W-:-:S03]  /*0e30*/  MOV R199, 0x0 ;  /* 0x0000000000c77802 */ /* 0x000fc60000000f00 */
[----:B------:R1:W-:Y:S02]  /*0e40*/  ST.E desc[UR4][R2.64+0xe0], R5 ;  /* 0x0000e00502007985 */ /* 0x0003e4000c101904 */
[----:B-1----:R-:W-:Y:S05]  /*0e50*/  RET.REL.NODEC R198 `(_ZN5flash24flash_fwd_splitkv_kernelI23Flash_fwd_kernel_traitsILi64ELi64ELi128ELi4ELb0ELb0EN7cutlass10bfloat16_tE19Flash_kernel_traitsILi64ELi64ELi128ELi4ES3_EELb0ELb1ELb1ELb0ELb0ELb1ELb1ELb0EEEvNS_16Flash_fwd_paramsE) ;  /* 0xfffffff0c6687950 */ /* 0x002fea0003c3ffff */
.L_x_14025:
        /* <DEDUP_REMOVED lines=18> */
[----:B------:R-:W4:Y:S04]  /*0f80*/  LD.E.64 R18, desc[UR4][R2.64+0x28] ;  /* 0x0000280402127980 */ /* 0x000f28000c101b00 */
[----:B------:R-:W5:Y:S04]  /*0f90*/  LD.E.64 R24, desc[UR4][R2.64+0x58] ;  /* 0x0000580402187980 */ /* 0x000f68000c101b00 */
[----:B------:R-:W5:Y:S01]  /*0fa0*/  LD.E.64 R188, desc[UR4][R2.64+0x40] ;  /* 0x0000400402bc7980 */ /* 0x000f62000c101b00 */
[----:B-1----:R-:W-:-:S04]  /*0fb0*/  IABS R6, R12 ;  /* 0x0000000c00067213 */ /* 0x002fc80000000000 */
        /* <DEDUP_REMOVED lines=10> */
[----:B------:R-:W4:Y:S02]  /*1060*/  LD.E.64 R16, desc[UR4][R2.64+0x20] ;  /* 0x0000200402107980 */ /* 0x000f24000c101b00 */
        /* <DEDUP_REMOVED lines=19> */
[----:B------:R1:W2:Y:S01]  /*11a0*/  LD.E R4, desc[UR4][R4.64] ;  /* 0x0000000404047980 */ /* 0x0002a2000c101900 */
[----:B---3--:R-:W-:-:S04]  /*11b0*/  IABS R10, R21 ;  /* 0x00000015000a7213 */ /* 0x008fc80000000000 */
        /* <DEDUP_REMOVED lines=47> */
.L_x_14027:
        /* <DEDUP_REMOVED lines=27> */
[----:B------:R-:W-:-:S05]  /*1660*/  @!P4 IMAD.WIDE.U32 R26, R186, R13, RZ ;  /* 0x0000000dba1ac225 */ /* 0x000fca00078e00ff */
[----:B------:R-:W-:Y:S01]  /*1670*/  @!P4 IADD3 R27, PT, PT, R27, R4, RZ ;  /* 0x000000041b1bc210 */ /* 0x000fe20007ffe0ff */
[-C--:B----45:R-:W-:Y:S01]  /*1680*/  @!P4 IMAD R7, R17, R12.reuse, RZ ;  /* 0x0000000c1107c224 */ /* 0x0b0fe200078e02ff */
[----:B------:R-:W-:Y:S01]  /*1690*/  @!P4 SHF.R.S32.HI R4, RZ, 0x1f, R12 ;  /* 0x0000001fff04c819 */ /* 0x000fe2000001140c */
[----:B------:R-:W-:Y:S02]  /*16a0*/  @P4 IMAD.IADD R9, R13, 0x1, R14 ;  /* 0x000000010d094824 */ /* 0x000fe400078e020e */
[----:B------:R-:W-:Y:S01]  /*16b0*/  @!P3 IADD3 R6, PT, PT, R6, -R5, RZ ;  /* 0x800000050606b210 */ /* 0x000fe20007ffe0ff */
[----:B------:R-:W-:-:S03]  /*16c0*/  @!P4 IMAD.WIDE.U32 R26, R16, R12, R26 ;  /* 0x0000000c101ac225 */ /* 0x000fc600078e001a */
[----:B------:R-:W-:Y:S01]  /*16d0*/  ISETP.GE.U32.AND P5, PT, R6, R5, PT ;  /* 0x000000050600720c */ /* 0x000fe20003fa6070 */
[----:B------:R-:W-:Y:S01]  /*16e0*/  @!P4 IMAD R7, R16, R4, R7 ;  /* 0x000000041007c224 */ /* 0x000fe200078e0207 */
[----:B------:R-:W-:Y:S01]  /*16f0*/  LOP3.LUT R5, R204, R21, RZ, 0x3c, !PT ;  /* 0x00000015cc057212 */ /* 0x000fe200078e3cff */
[-C--:B------:R-:W-:Y:S02]  /*1700*/  @P4 IMAD R4, R187, R9.reuse, RZ ;  /* 0x00000009bb044224 */ /* 0x080fe400078e02ff */
[----:B------:R-:W-:Y:S01]  /*1710*/  @P4 IMAD.WIDE.U32 R16, R186, R9, RZ ;  /* 0x00000009ba104225 */ /* 0x000fe200078e00ff */
[----:B------:R-:W-:Y:S02]  /*1720*/  ISETP.GE.AND P2, PT, R5, RZ, PT ;  /* 0x000000ff0500720c */ /* 0x000fe40003f46270 */
[----:B------:R-:W-:Y:S01]  /*1730*/  @!P4 IADD3 R7, PT, PT, R27, R7, RZ ;  /* 0x000000071b07c210 */ /* 0x000fe20007ffe0ff */
[----:B------:R-:W-:Y:S01]  /*1740*/  @!P4 IMAD.MOV.U32 R10, RZ, RZ, R26 ;  /* 0x000000ffff0ac224 */ /* 0x000fe200078e001a */
[----:B------:R-:W-:-:S02]  /*1750*/  ISETP.NE.AND P1, PT, R21, RZ, PT ;  /* 0x000000ff1500720c */ /* 0x000fc40003f25270 */
[----:B------:R-:W-:Y:S02]  /*1760*/  LEA R9, R39, 0xffffff80, 0x7 ;  /* 0xffffff8027097811 */ /* 0x000fe400078e38ff */
[----:B------:R-:W-:Y:S02]  /*1770*/  @P4 IADD3 R7, PT, PT, R17, R4, RZ ;  /* 0x0000000411074210 */ /* 0x000fe40007ffe0ff */
[----:B------:R-:W-:Y:S01]  /*1780*/  @P4 MOV R10, R16 ;  /* 0x00000010000a4202 */ /* 0x000fe20000000f00 */
[----:B------:R-:W-:Y:S01]  /*1790*/  @!P3 VIADD R11, R11, 0x1 ;  /* 0x000000010b0bb836 */ /* 0x000fe20000000000 */
[----:B------:R-:W-:Y:S01]  /*17a0*/  @!P4 SHF.R.S32.HI R5, RZ, 0x1f, R13 ;  /* 0x0000001fff05c819 */ /* 0x000fe2000001140d */
[----:B------:R-:W-:Y:S01]  /*17b0*/  @!P4 IMAD R4, R189, R13, RZ ;  /* 0x0000000dbd04c224 */ /* 0x000fe200078e02ff */
[----:B------:R-:W-:Y:S01]  /*17c0*/  SHF.R.S32.HI R17, RZ, 0x1f, R9 ;  /* 0x0000001fff117819 */ /* 0x000fe20000011409 */
[----:B------:R-:W-:Y:S01]  /*17d0*/  IMAD R6, R187, R9, RZ ;  /* 0x00000009bb067224 */ /* 0x000fe200078e02ff */
[----:B------:R-:W-:-:S02]  /*17e0*/  MOV R26, R10 ;  /* 0x0000000a001a7202 */ /* 0x000fc40000000f00 */
[----:B------:R-:W-:Y:S01]  /*17f0*/  MOV R27, R7 ;  /* 0x00000007001b7202 */ /* 0x000fe20000000f00 */
        /* <DEDUP_REMOVED lines=27> */
.L_x_14028:
[----:B------:R-:W-:Y:S05]  /*19b0*/  BSYNC.RECONVERGENT B0 ;  /* 0x0000000000007941 */ /* 0x000fea0003800200 */
.L_x_14026:
        /* <DEDUP_REMOVED lines=29> */
[----:B------:R-:W-:Y:S01]  /*1b90*/  @P4 VIADD R20, R20, 0x1 ;  /* 0x0000000114144836 */ /* 0x000fe20000000000 */
[----:B------:R-:W1:Y:S04]  /*1ba0*/  S2R R13, SR_CgaCtaId ;  /* 0x00000000000d7919 */ /* 0x000e680000008800 */
[----:B------:R-:W-:Y:S01]  /*1bb0*/  MOV R16, R20 ;  /* 0x0000001400107202 */ /* 0x000fe20000000f00 */
[-C--:B-----5:R-:W-:Y:S02]  /*1bc0*/  IMAD R20, R17, R188.reuse, RZ ;  /* 0x000000bc11147224 */ /* 0x0a0fe400078e02ff */
[----:B------:R-:W-:Y:S02]  /*1bd0*/  IMAD.SHL.U32 R5, R80, 0x8, RZ ;  /* 0x0000000850057824 */ /* 0x000fe400078e00ff */
[----:B------:R-:W-:Y:S01]  /*1be0*/  @!P2 IMAD.MOV R16, RZ, RZ, -R16 ;  /* 0x000000ffff10a224 */ /* 0x000fe200078e0a10 */
        /* <DEDUP_REMOVED lines=13> */
[----:B------:R-:W-:Y:S02]  /*1cc0*/  SHF.R.U32.HI R24, RZ, 0x3, R80 ;  /* 0x00000003ff187819 */ /* 0x000fe40000011650 */
[----:B------:R-:W-:Y:S01]  /*1cd0*/  IADD3 R6, P3, PT, R203, R6, RZ ;  /* 0x00000006cb067210 */ /* 0x000fe20007f7e0ff */
[----:B------:R-:W-:Y:S01]  /*1ce0*/  IMAD.X R17, R7, 0x1, R12, P2 ;  /* 0x0000000107117824 */ /* 0x000fe200010e060c */
[----:B------:R-:W-:Y:S01]  /*1cf0*/  MOV R12, 0x400 ;  /* 0x00000400000c7802 */ /* 0x000fe20000000f00 */
[----:B------:R-:W-:-:S02]  /*1d00*/  IMAD R197, R189, R24, RZ ;  /* 0x00000018bdc57224 */ /* 0x000fc400078e02ff */
[----:B------:R-:W-:Y:S01]  /*1d10*/  IMAD.WIDE.U32 R16, R24, R188, R16 ;  /* 0x000000bc18107225 */ /* 0x000fe200078e0010 */
[----:B-1----:R-:W-:-:S03]  /*1d20*/  LEA R9, R13, R12, 0x18 ;  /* 0x0000000c0d097211 */ /* 0x002fc600078ec0ff */
[----:B------:R-:W-:Y:S02]  /*1d30*/  IMAD.X R7, RZ, RZ, R4, P3 ;  /* 0x000000ffff077224 */ /* 0x000fe400018e0604 */
[----:B------:R-:W-:Y:S02]  /*1d40*/  IMAD.IADD R197, R17, 0x1, R197 ;  /* 0x0000000111c57824 */ /* 0x000fe400078e02c5 */
[----:B------:R-:W-:-:S04]  /*1d50*/  IMAD.WIDE.U32 R12, R24, R186, R6 ;  /* 0x000000ba180c7225 */ /* 0x000fc800078e0006 */
[----:B------:R-:W-:-:S04]  /*1d60*/  IMAD R193, R187, R24, RZ ;  /* 0x00000018bbc17224 */ /* 0x000fc800078e02ff */
[----:B------:R-:W-:Y:S02]  /*1d70*/  IMAD.IADD R193, R13, 0x1, R193 ;  /* 0x000000010dc17824 */ /* 0x000fe400078e02c1 */
[----:B------:R-:W-:Y:S01]  /*1d80*/  IMAD.IADD R190, R101, 0x1, -R202 ;  /* 0x0000000165be7824 */ /* 0x000fe200078e0aca */
[----:B------:R-:W-:Y:S02]  /*1d90*/  LOP3.LUT R7, R5, 0x1c0, RZ, 0xc0, !PT ;  /* 0x000001c005077812 */ /* 0x000fe400078ec0ff */
[--C-:B------:R-:W-:Y:S02]  /*1da0*/  SHF.R.U32.HI R81, RZ, 0x1, R80.reuse ;  /* 0x00000001ff517819 */ /* 0x100fe40000011650 */
[----:B------:R-:W-:Y:S01]  /*1db0*/  MOV R25, RZ ;  /* 0x000000ff00197202 */ /* 0x000fe20000000f00 */
[----:B------:R-:W-:Y:S01]  /*1dc0*/  BSSY.RECONVERGENT B0, `(.L_x_14029) ;  /* 0x0000030000007945 */ /* 0x000fe20003800200 */
[----:B------:R-:W-:Y:S01]  /*1dd0*/  SHF.R.U32.HI R191, RZ, 0x4, R80 ;  /* 0x00000004ffbf7819 */ /* 0x000fe20000011650 */
[----:B------:R-:W-:Y:S01]  /*1de0*/  IMAD.WIDE.U32 R28, R29, 0x40, R24 ;  /* 0x000000401d1c7825 */ /* 0x000fe200078e0018 */
[----:B--2---:R-:W-:-:S04]  /*1df0*/  LEA R196, P2, R16, R22, 0x1 ;  /* 0x0000001610c47211 */ /* 0x004fc800078408ff */
[----:B------:R-:W-:Y:S01]  /*1e00*/  LEA.HI.X R197, R16, R23, R197, 0x1, P2 ;  /* 0x0000001710c57211 */ /* 0x000fe200010f0cc5 */
[----:B---3--:R-:W-:-:S04]  /*1e10*/  @P1 IMAD.WIDE.U32 R16, R30, R0, RZ ;  /* 0x000000001e101225 */ /* 0x008fc800078e00ff */
[-C--:B----4-:R-:W-:Y:S02]  /*1e20*/  @!P1 IMAD R6, R19, R205.reuse, RZ ;  /* 0x000000cd13069224 */ /* 0x090fe400078e02ff */
[----:B------:R-:W-:Y:S01]  /*1e30*/  @!P1 IMAD.WIDE.U32 R18, R18, R205, RZ ;  /* 0x000000cd12129225 */ /* 0x000fe200078e00ff */
[----:B------:R-:W-:-:S03]  /*1e40*/  LEA R194, P2, R12, R10, 0x1 ;  /* 0x0000000a0cc27211 */ /* 0x000fc600078408ff */
[----:B------:R-:W-:Y:S02]  /*1e50*/  @P1 IMAD R4, R31, R0, RZ ;  /* 0x000000001f041224 */ /* 0x000fe400078e02ff */
[----:B------:R-:W-:Y:S01]  /*1e60*/  @!P1 IMAD.IADD R0, R19, 0x1, R6 ;  /* 0x0000000113009824 */ /* 0x000fe200078e0206 */
[----:B------:R-:W-:Y:S01]  /*1e70*/  @!P1 MOV R6, R18 ;  /* 0x0000001200069202 */ /* 0x000fe20000000f00 */
[----:B------:R-:W-:Y:S01]  /*1e80*/  @P1 IMAD.MOV.U32 R6, RZ, RZ, R16 ;  /* 0x000000ffff061224 */ /* 0x000fe200078e0010 */
[----:B------:R-:W-:Y:S01]  /*1e90*/  LEA.HI.X R193, R12, R11, R193, 0x1, P2 ;  /* 0x0000000b0cc17211 */ /* 0x000fe200010f0cc1 */
[----:B------:R-:W-:-:S03]  /*1ea0*/  @P1 IMAD.IADD R0, R17, 0x1, R4 ;  /* 0x0000000111001824 */ /* 0x000fc600078e0204 */
[----:B------:R-:W-:-:S05]  /*1eb0*/  IADD3 R12, P1, PT, R203, R6, RZ ;  /* 0x00000006cb0c7210 */ /* 0x000fca0007f3e0ff */
[----:B------:R-:W-:Y:S01]  /*1ec0*/  IMAD.X R13, RZ, RZ, R0, P1 ;  /* 0x000000ffff0d7224 */ /* 0x000fe200008e0600 */
[----:B------:R-:W-:Y:S02]  /*1ed0*/  ISETP.GE.AND P1, PT, R24, R190, PT ;  /* 0x000000be1800720c */ /* 0x000fe40003f26270 */
[----:B------:R-:W-:Y:S02]  /*1ee0*/  SHF.L.U32 R11, R80, 0x6, RZ ;  /* 0x00000006500b7819 */ /* 0x000fe400000006ff */
[----:B------:R-:W-:Y:S01]  /*1ef0*/  LOP3.LUT R6, R7, 0x38, R80, 0xf8, !PT ;  /* 0x0000003807067812 */ /* 0x000fe200078ef850 */
[----:B------:R-:W-:Y:S01]  /*1f00*/  IMAD R27, R15, R204, RZ ;  /* 0x000000cc0f1b7224 */ /* 0x000fe200078e02ff */
[----:B------:R-:W-:Y:S02]  /*1f10*/  SHF.R.S32.HI R23, RZ, 0x1f, R204 ;  /* 0x0000001fff177819 */ /* 0x000fe400000114cc */
[----:B------:R-:W-:Y:S02]  /*1f20*/  LOP3.LUT R0, R11, 0x1c0, RZ, 0xc0, !PT ;  /* 0x000001c00b007812 */ /* 0x000fe400078ec0ff */
[----:B------:R-:W-:Y:S01]  /*1f30*/  LOP3.LUT R6, R6, 0x38, R5, 0x78, !PT ;  /* 0x0000003806067812 */ /* 0x000fe200078e7805 */
[----:B------:R-:W-:Y:S01]  /*1f40*/  IMAD R27, R14, R23, R27 ;  /* 0x000000170e1b7224 */ /* 0x000fe200078e021b */
[----:B------:R-:W-:Y:S01]  /*1f50*/  LOP3.LUT R4, R0, 0x8, R81, 0xf8, !PT ;  /* 0x0000000800047812 */ /* 0x000fe200078ef851 */
[----:B------:R-:W-:Y:S01]  /*1f60*/  IMAD.WIDE.U32 R14, R204, R14, R12 ;  /* 0x0000000ecc0e7225 */ /* 0x000fe200078e000c */
[----:B------:R-:W-:-:S02]  /*1f70*/  LOP3.LUT R6, R6, 0x1e00, R5, 0xf8, !PT ;  /* 0x00001e0006067812 */ /* 0x000fc400078ef805 */
[----:B------:R-:W-:Y:S01]  /*1f80*/  LOP3.LUT R11, R11, 0x200, RZ, 0xc0, !PT ;  /* 0x000002000b0b7812 */ /* 0x000fe200078ec0ff */
        /* <DEDUP_REMOVED lines=18> */
.L_x_14031:
[----:B------:R2:W-:Y:S02]  /*20b0*/  STS.128 [R201], RZ ;  /* 0x000000ffc9007388 */ /* 0x0005e40000000c00 */
.L_x_14030:
[----:B------:R-:W-:Y:S05]  /*20c0*/  BSYNC.RECONVERGENT B0 ;  /* 0x0000000000007941 */ /* 0x000fea0003800200 */
.L_x_14029:
        /* <DEDUP_REMOVED lines=29> */
.L_x_14033:
[----:B------:R-:W-:Y:S05]  /*22a0*/  BSYNC.RECONVERGENT B0 ;  /* 0x0000000000007941 */ /* 0x000fea0003800200 */
.L_x_14032:
        /* <DEDUP_REMOVED lines=19> */
.L_x_14035:
[----:B------:R-:W-:Y:S05]  /*23e0*/  BSYNC.RECONVERGENT B0 ;  /* 0x0000000000007941 */ /* 0x000fea0003800200 */
.L_x_14034:
        /* <DEDUP_REMOVED lines=18> */
.L_x_14037:
[----:B------:R-:W-:Y:S05]  /*2510*/  BSYNC.RECONVERGENT B0 ;  /* 0x0000000000007941 */ /* 0x000fea0003800200 */
.L_x_14036:
        /* <DEDUP_REMOVED lines=12> */
.L_x_14040:
[----:B------:R1:W-:Y:S02]  /*25e0*/  STS.128 [R201+0x2000], RZ ;  /* 0x002000ffc9007388 */ /* 0x0003e40000000c00 */
.L_x_14039:
[----:B------:R-:W-:Y:S05]  /*25f0*/  BSYNC.RECONVERGENT B0 ;  /* 0x0000000000007941 */ /* 0x000fea0003800200 */
.L_x_14038:
[-C--:B------:R-:W-:Y:S01]  /*2600*/  ISETP.GE.AND P3, PT, R20, R7.reuse, PT ;  /* 0x000000071400720c */ /* 0x080fe20003f66270 */
[C---:B------:R-:W-:Y:S01]  /*2610*/  VIADD R14, R24.reuse, 0x40 ;  /* 0x00000040180e7836 */ /* 0x040fe20000000000 */
[C---:B------:R-:W-:Y:S01]  /*2620*/  SHF.L.U64.HI R6, R27.reuse, 0x1, R6 ;  /* 0x000000011b067819 */ /* 0x040fe20000010206 */
[----:B------:R-:W-:Y:S01]  /*2630*/  IMAD.SHL.U32 R27, R27, 0x2, RZ ;  /* 0x000000021b1b7824 */ /* 0x000fe200078e00ff */
[----:B------:R-:W-:Y:S01]  /*2640*/  BSSY.RECONVERGENT B0, `(.L_x_14041) ;  /* 0x0000011000007945 */ /* 0x000fe20003800200 */
[----:B---3--:R-:W-:Y:S01]  /*2650*/  VIADD R12, R24, 0x50 ;  /* 0x00000050180c7836 */ /* 0x008fe20000000000 */
        /* <DEDUP_REMOVED lines=15> */
.L_x_14042:
[----:B------:R-:W-:Y:S05]  /*2750*/  BSYNC.RECONVERGENT B0 ;  /* 0x0000000000007941 */ /* 0x000fea0003800200 */
.L_x_14041:
        /* <DEDUP_REMOVED lines=13> */
.L_x_14044:
[----:B------:R-:W-:Y:S05]  /*2830*/  BSYNC.RECONVERGENT B0 ;  /* 0x0000000000007941 */ /* 0x000fea0003800200 */
.L_x_14043:
        /* <DEDUP_REMOVED lines=12> */
.L_x_14046:
[----:B------:R-:W-:Y:S05]  /*2900*/  BSYNC.RECONVERGENT B0 ;  /* 0x0000000000007941 */ /* 0x000fea0003800200 */
.L_x_14045:
        /* <DEDUP_REMOVED lines=14> */
.L_x_14048:
[----:B------:R-:W-:Y:S05]  /*29f0*/  BSYNC.RECONVERGENT B0 ;  /* 0x0000000000007941 */ /* 0x000fea0003800200 */
.L_x_14047:
        /* <DEDUP_REMOVED lines=11> */
.L_x_14050:
[----:B------:R-:W-:Y:S05]  /*2ab0*/  BSYNC.RECONVERGENT B0 ;  /* 0x0000000000007941 */ /* 0x000fea0003800200 */
.L_x_14049:
        /* <DEDUP_REMOVED lines=14> */
.L_x_14052:
[----:B------:R-:W-:Y:S05]  /*2ba0*/  BSYNC.RECONVERGENT B0 ;  /* 0x0000000000007941 */ /* 0x000fea0003800200 */
.L_x_14051:
        /* <DEDUP_REMOVED lines=12> */
.L_x_14054:
[----:B------:R-:W-:Y:S05]  /*2c70*/  BSYNC.RECONVERGENT B0 ;  /* 0x0000000000007941 */ /* 0x000fea0003800200 */
.L_x_14053:
        /* <DEDUP_REMOVED lines=18> */
[----:B------:R-:W-:Y:S02]  /*2da0*/  SHF.L.U32 R26, R80, 0x1, RZ ;  /* 0x00000001501a7819 */ /* 0x000fe400000006ff */
[C---:B------:R-:W-:Y:S02]  /*2db0*/  SHF.L.U64.HI R15, R188.reuse, 0x4, R189 ;  /* 0x00000004bc0f7819 */ /* 0x040fe400000102bd */
[----:B------:R-:W-:Y:S01]  /*2dc0*/  LOP3.LUT R13, R11, 0x7c00, R22, 0xf8, !PT ;  /* 0x00007c000b0d7812 */ /* 0x000fe200078ef816 */
[----:B------:R-:W-:Y:S01]  /*2dd0*/  BAR.SYNC.DEFER_BLOCKING 0x0 ;  /* 0x0000000000007b1d */ /* 0x000fe20000010000 */
[----:B--2--5:R-:W-:Y:S01]  /*2de0*/  FMUL.FTZ R199, R199, R24 ;  /* 0x00000018c7c77220 */ /* 0x024fe20000410000 */
[----:B------:R-:W-:-:S04]  /*2df0*/  IMAD.SHL.U32 R24, R188, 0x10, RZ ;  /* 0x00000010bc187824 */ /* 0x000fc800078e00ff */
        /* <DEDUP_REMOVED lines=8> */
.L_x_14057:
[----:B------:R3:W-:Y:S01]  /*2e80*/  STS.128 [R201+0x6000], RZ ;  /* 0x006000ffc9007388 */ /* 0x0007e20000000c00 */
[----:B------:R-:W-:Y:S05]  /*2e90*/  BRA `(.L_x_14058) ;  /* 0x0000000000047947 */ /* 0x000fea0003800000 */
.L_x_14056:
[----:B------:R2:W-:Y:S02]  /*2ea0*/  STS.128 [R201+0x6000], RZ ;  /* 0x006000ffc9007388 */ /* 0x0005e40000000c00 */
.L_x_14058:
[----:B------:R-:W-:Y:S05]  /*2eb0*/  BSYNC.RECONVERGENT B0 ;  /* 0x0000000000007941 */ /* 0x000fea0003800200 */
.L_x_14055:
        /* <DEDUP_REMOVED lines=20> */
.L_x_14060:
[----:B------:R-:W-:Y:S05]  /*3000*/  BSYNC.RECONVERGENT B0 ;  /* 0x0000000000007941 */ /* 0x000fea0003800200 */
.L_x_14059:
        /* <DEDUP_REMOVED lines=13> */
.L_x_14062:
[----:B------:R-:W-:Y:S05]  /*30e0*/  BSYNC.RECONVERGENT B0 ;  /* 0x0000000000007941 */ /* 0x000fea0003800200 */
.L_x_14061:
        /* <DEDUP_REMOVED lines=12> */
.L_x_14064:
[----:B------:R-:W-:Y:S05]  /*31b0*/  BSYNC.RECONVERGENT B0 ;  /* 0x0000000000007941 */ /* 0x000fea0003800200 */
.L_x_14063:
        /* <DEDUP_REMOVED lines=15> */
.L_x_14066:
[----:B------:R-:W-:Y:S05]  /*32b0*/  BSYNC.RECONVERGENT B0 ;  /* 0x0000000000007941 */ /* 0x000fea0003800200 */
.L_x_14065:
        /* <DEDUP_REMOVED lines=12> */
.L_x_14068:
[----:B------:R-:W-:Y:S05]  /*3380*/  BSYNC.RECONVERGENT B0 ;  /* 0x0000000000007941 */ /* 0x000fea0003800200 */
.L_x_14067:
        /* <DEDUP_REMOVED lines=15> */
.L_x_14070:
[----:B------:R-:W-:Y:S05]  /*3480*/  BSYNC.RECONVERGENT B0 ;  /* 0x0000000000007941 */ /* 0x000fea0003800200 */
.L_x_14069:
        /* <DEDUP_REMOVED lines=13> */
.L_x_14072:
[----:B------:R-:W-:Y:S05]  /*3560*/  BSYNC.RECONVERGENT B0 ;  /* 0x0000000000007941 */ /* 0x000fea0003800200 */
.L_x_14071:
[----:B------:R-:W5:Y:S01]  /*3570*/  LD.E R10, desc[UR4][R2.64+0x18c] ;  /* 0x00018c04020a7980 */ /* 0x000f62000c101900 */
        /* <DEDUP_REMOVED lines=14> */
[----:B-1----:R-:W1:Y:S01]  /*3660*/  LDSM.16.M88.4 R12, [R184+0x2000] ;  /* 0x00200000b80c783b */ /* 0x002e620000000200 */
        /* <DEDUP_REMOVED lines=12> */
[----:B------:R-:W-:Y:S02]  /*3730*/  SHF.R.U32.HI R174, RZ, 0x2, R80 ;  /* 0x00000002ffae7819 */ /* 0x000fe40000011650 */
[----:B------:R-:W-:Y:S01]  /*3740*/  LOP3.LUT R173, R81, 0x1f0, RZ, 0xc0, !PT ;  /* 0x000001f051ad7812 */ /* 0x000fe200078ec0ff */
[----:B------:R-:W-:Y:S01]  /*3750*/  LDSM.16.M88.4 R48, [R182] ;  /* 0x00000000b630783b */ /* 0x000fe20000000200 */
[----:B------:R-:W-:Y:S02]  /*3760*/  LOP3.LUT R174, R174, 0x7, RZ, 0xc0, !PT ;  /* 0x00000007aeae7812 */ /* 0x000fe400078ec0ff */
[----:B------:R-:W-:Y:S01]  /*3770*/  ISETP.GT.AND P1, PT, R175, R192, PT ;  /* 0x000000c0af00720c */ /* 0x000fe20003f24270 */
[----:B------:R-:W-:Y:S01]  /*3780*/  LDSM.16.M88.4 R52, [R178+0x2000] ;  /* 0x00200000b234783b */ /* 0x000fe20000000200 */
[----:B------:R-:W-:-:S02]  /*3790*/  IADD3 R215, PT, PT, R174, R173, RZ ;  /* 0x000000adaed77210 */ /* 0x000fc40007ffe0ff */
[----:B------:R-:W-:Y:S01]  /*37a0*/  IADD3 R36, PT, PT, R36, R8, -R101 ;  /* 0x0000000824247210 */ /* 0x000fe20007ffe865 */
        /* <DEDUP_REMOVED lines=171> */
[----:B------:R-:W-:Y:S01]  /*4260*/  HMMA.16816.F32.BF16 R64, R60, R58, R64 ;  /* 0x0000003a3c40723c */ /* 0x000fe20000041840 */
[----:B------:R-:W-:Y:S02]  /*4270*/  IADD3 R60, PT, PT, R8, -R101, -R37 ;  /* 0x80000065083c7210 */ /* 0x000fe40007ffe825 */
[----:B------:R-:W-:-:S04]  /*4280*/  LOP3.LUT R37, R26, 0x6, RZ, 0xc0, !PT ;  /* 0x000000061a257812 */ /* 0x000fc800078ec0ff */
[----:B------:R-:W1:Y:S01]  /*4290*/  MUFU.TANH R154, R154 ;  /* 0x0000009a009a7308 */ /* 0x000e620000002400 */
[----:B--2---:R-:W-:Y:S01]  /*42a0*/  HMMA.16816.F32.BF16 R28, R20, R18, R28 ;  /* 0x00000012141c723c */ /* 0x004fe2000004181c */
[----:B------:R-:W-:-:S04]  /*42b0*/  IADD3 R172, PT, PT, R38, R37, RZ ;  /* 0x0000002526ac7210 */ /* 0x000fc80007ffe0ff */
[----:B------:R-:W-:Y:S02]  /*42c0*/  IADD3 R214, PT, PT, R172, R101, RZ ;  /* 0x00000065acd67210 */ /* 0x000fe40007ffe0ff */
        /* <DEDUP_REMOVED lines=9> */
[----:B------:R-:W1:Y:S01]  /*4360*/  MUFU.TANH R72, R69 ;  /* 0x0000004500487308 */ /* 0x000e620000002400 */
[----:B-----5:R-:W-:Y:S01]  /*4370*/  HMMA.16816.F32.BF16 R52, R20, R44, R52 ;  /* 0x0000002c1434723c */ /* 0x020fe20000041834 */
[----:B------:R-:W-:-:S06]  /*4380*/  FMUL.FTZ R44, R30, R10 ;  /* 0x0000000a1e2c7220 */ /* 0x000fcc0000410000 */
        /* <DEDUP_REMOVED lines=35> */
[----:B-----5:R-:W-:-:S02]  /*45c0*/  IADD3 R13, PT, PT, R202, R215, RZ ;  /* 0x000000d7ca0d7210 */ /* 0x020fc40007ffe0ff */
[----:B------:R-:W-:Y:S02]  /*45d0*/  IADD3 R215, PT, PT, R100, R215, RZ ;  /* 0x000000d764d77210 */ /* 0x000fe40007ffe0ff */
[C---:B------:R-:W-:Y:S02]  /*45e0*/  IADD3 R209, PT, PT, R13.reuse, R60, RZ ;  /* 0x0000003c0dd17210 */ /* 0x040fe40007ffe0ff */
[----:B------:R-:W-:Y:S02]  /*45f0*/  IADD3 R13, PT, PT, R13, R36, RZ ;  /* 0x000000240d0d7210 */ /* 0x000fe40007ffe0ff */
[----:B------:R-:W-:Y:S02]  /*4600*/  VIMNMX R211, PT, PT, RZ, R209, !PT ;  /* 0x000000d1ffd37248 */ /* 0x000fe40007fe0100 */
[C-C-:B------:R-:W-:Y:S02]  /*4610*/  VIADDMNMX R210, R13.reuse, 0x1, R8.reuse, PT ;  /* 0x000000010dd27846 */ /* 0x140fe40003800108 */
[----:B------:R-:W-:-:S02]  /*4620*/  VIADDMNMX R208, R13, 0x9, R8, PT ;  /* 0x000000090dd07846 */ /* 0x000fc40003800108 */
[----:B------:R-:W-:Y:S02]  /*4630*/  IADD3 R217, PT, PT, R215, 0x8, RZ ;  /* 0x00000008d7d97810 */ /* 0x000fe40007ffe0ff */
[----:B------:R-:W-:Y:S01]  /*4640*/  VIADDMNMX R209, R209, 0x8, RZ, !PT ;  /* 0x00000008d1d17846 */ /* 0x000fe200078001ff */
        /* <DEDUP_REMOVED lines=15> */
.L_x_14076:
        /* <DEDUP_REMOVED lines=60> */
.L_x_14077:
[----:B------:R-:W-:Y:S05]  /*4b00*/  BSYNC.RECONVERGENT B0 ;  /* 0x0000000000007941 */ /* 0x000fea0003800200 */
.L_x_14075:
        /* <DEDUP_REMOVED lines=66> */
.L_x_14079:
[----:B------:R-:W-:Y:S05]  /*4f30*/  BSYNC.RECONVERGENT B0 ;  /* 0x0000000000007941 */ /* 0x000fea0003800200 */
.L_x_14078:
[----:B------:R-:W0:Y:S02]  /*4f40*/  LDGDEPBAR ;  /* 0x00000000000079af */ /* 0x000e240000000000 */
.L_x_14074:
[----:B------:R-:W-:Y:S05]  /*4f50*/  BSYNC.RECONVERGENT B1 ;  /* 0x0000000000017941 */ /* 0x000fea0003800200 */
.L_x_14073:
[C-C-:B------:R-:W-:Y:S01]  /*4f60*/  IADD3 R13, PT, PT, R215.reuse, -0x1, -R214.reuse ;  /* 0xffffffffd70d7810 */ /* 0x140fe20007ffe8d6 */
[--C-:B------:R-:W-:Y:S01]  /*4f70*/  IMAD.IADD R6, R215, 0x1, -R214.reuse ;  /* 0x00000001d7067824 */ /* 0x100fe200078e0ad6 */
[----:B------:R-:W-:Y:S01]  /*4f80*/  IADD3 R8, PT, PT, R217, -0x1, -R214 ;  /* 0xffffffffd9087810 */ /* 0x000fe20007ffe8d6 */
[C---:B------:R-:W-:Y:S01]  /*4f90*/  VIADD R15, R172.reuse, 0x1 ;  /* 0x00000001ac0f7836 */ /* 0x040fe20000000000 */
[----:B------:R-:W-:Y:S01]  /*4fa0*/  IABS R13, R13 ;  /* 0x0000000d000d7213 */ /* 0x000fe20000000000 */
[----:B-12---:R-:W-:Y:S01]  /*4fb0*/  VIADD R26, R172, 0x28 ;  /* 0x00000028ac1a7836 */ /* 0x006fe20000000000 */
[----:B------:R-:W-:Y:S02]  /*4fc0*/  IABS R8, R8 ;  /* 0x0000000800087213 */ /* 0x000fe40000000000 */
[----:B------:R-:W-:Y:S02]  /*4fd0*/  I2FP.F32.S32 R13, R13 ;  /* 0x0000000d000d7245 */ /* 0x000fe40000201400 */
[C---:B------:R-:W-:Y:S01]  /*4fe0*/  ISETP.GE.AND P1, PT, R15.reuse, R211, PT ;  /* 0x000000d30f00720c */ /* 0x040fe20003f26270 */
[----:B------:R-:W-:Y:S01]  /*4ff0*/  IMAD.MOV.U32 R17, RZ, RZ, R8 ;  /* 0x000000ffff117224 */ /* 0x000fe200078e0008 */
[----:B------:R-:W-:Y:S01]  /*5000*/  ISETP.GE.AND P6, PT, R15, R210, PT ;  /* 0x000000d20f00720c */ /* 0x000fe20003fc6270 */
[----:B------:R-:W-:Y:S01]  /*5010*/  FFMA.FTZ R84, -R199, R13, R84 ;  /* 0x0000000dc7547223 */ /* 0x000fe20000010154 */
[----:B------:R-:W-:Y:S01]  /*5020*/  VIADD R13, R6, 0xfffffff8 ;  /* 0xfffffff8060d7836 */ /* 0x000fe20000000000 */
[----:B------:R-:W-:Y:S01]  /*5030*/  ISETP.GE.AND P3, PT, R15, R209, PT ;  /* 0x000000d10f00720c */ /* 0x000fe20003f66270 */
[----:B------:R-:W-:Y:S01]  /*5040*/  VIADD R8, R172, 0x8 ;  /* 0x00000008ac087836 */ /* 0x000fe20000000000 */
[----:B------:R-:W-:-:S02]  /*5050*/  I2FP.F32.S32 R17, R17 ;  /* 0x0000001100117245 */ /* 0x000fc40000201400 */
[----:B------:R-:W-:Y:S02]  /*5060*/  IABS R13, R13 ;  /* 0x0000000d000d7213 */ /* 0x000fe40000000000 */
[----:B------:R-:W-:Y:S01]  /*5070*/  FSEL R49, R84, -INF , P1 ;  /* 0xff80000054317808 */ /* 0x000fe20000800000 */
[----:B------:R-:W-:Y:S01]  /*5080*/  FFMA.FTZ R17, -R199, R17, R86 ;  /* 0x00000011c7117223 */ /* 0x000fe20000010156 */
[----:B------:R-:W-:Y:S02]  /*5090*/  I2FP.F32.S32 R13, R13 ;  /* 0x0000000d000d7245 */ /* 0x000fe40000201400 */
[C---:B------:R-:W-:Y:S02]  /*50a0*/  ISETP.GE.AND P2, PT, R8.reuse, R211, PT ;  /* 0x000000d30800720c */ /* 0x040fe40003f46270 */
[----:B------:R-:W-:Y:S01]  /*50b0*/  FSEL R49, R49, -INF , !P6 ;  /* 0xff80000031317808 */ /* 0x000fe20007000000 */
[----:B------:R-:W-:Y:S01]  /*50c0*/  FFMA.FTZ R88, -R199, R13, R88 ;  /* 0x0000000dc7587223 */ /* 0x000fe20000010158 */
[----:B------:R-:W-:-:S02]  /*50d0*/  ISETP.GE.AND P1, PT, R8, R210, PT ;  /* 0x000000d20800720c */ /* 0x000fc40003f26270 */
[C---:B------:R-:W-:Y:S02]  /*50e0*/  ISETP.GE.AND P4, PT, R8.reuse, R209, PT ;  /* 0x000000d10800720c */ /* 0x040fe40003f86270 */
[-C--:B------:R-:W-:Y:S01]  /*50f0*/  ISETP.GE.AND P6, PT, R8, R208.reuse, PT ;  /* 0x000000d00800720c */ /* 0x080fe20003fc6270 */
[----:B------:R-:W-:Y:S01]  /*5100*/  VIADD R8, R172, 0x9 ;  /* 0x00000009ac087836 */ /* 0x000fe20000000000 */
[----:B------:R-:W-:Y:S02]  /*5110*/  ISETP.GE.AND P5, PT, R15, R208, PT ;  /* 0x000000d00f00720c */ /* 0x000fe40003fa6270 */
[----:B------:R-:W-:Y:S02]  /*5120*/  FSEL R17, R17, -INF , P3 ;  /* 0xff80000011117808 */ /* 0x000fe40001800000 */
[----:B------:R-:W-:Y:S02]  /*5130*/  FSEL R45, R88, -INF , P2 ;  /* 0xff800000582d7808 */ /* 0x000fe40001000000 */
[----:B------:R-:W-:-:S02]  /*5140*/  IADD3 R13, PT, PT, R215, -0x9, -R214 ;  /* 0xfffffff7d70d7810 */ /* 0x000fc40007ffe8d6 */
[----:B------:R-:W-:Y:S02]  /*5150*/  FSEL R43, R17, -INF , !P5 ;  /* 0xff800000112b7808 */ /* 0x000fe40006800000 */
[----:B------:R-:W-:Y:S02]  /*5160*/  FSEL R45, R45, -INF , !P1 ;  /* 0xff8000002d2d7808 */ /* 0x000fe40004800000 */
[----:B------:R-:W-:Y:S02]  /*5170*/  IABS R6, R6 ;  /* 0x0000000600067213 */ /* 0x000fe40000000000 */
[----:B------:R-:W-:Y:S02]  /*5180*/  IABS R13, R13 ;  /* 0x0000000d000d7213 */ /* 0x000fe40000000000 */
[C---:B------:R-:W-:Y:S02]  /*5190*/  ISETP.GE.AND P3, PT, R8.reuse, R211, PT ;  /* 0x000000d30800720c */ /* 0x040fe40003f66270 */
[----:B------:R-:W-:-:S02]  /*51a0*/  ISETP.GE.AND P5, PT, R8, R210, PT ;  /* 0x000000d20800720c */ /* 0x000fc40003fa6270 */
[C---:B------:R-:W-:Y:S02]  /*51b0*/  ISETP.GE.AND P2, PT, R8.reuse, R209, PT ;  /* 0x000000d10800720c */ /* 0x040fe40003f46270 */
[----:B------:R-:W-:Y:S02]  /*51c0*/  ISETP.GE.AND P1, PT, R8, R208, PT ;  /* 0x000000d00800720c */ /* 0x000fe40003f26270 */
[--C-:B------:R-:W-:Y:S02]  /*51d0*/  IADD3 R8, PT, PT, R217, -0x9, -R214.reuse ;  /* 0xfffffff7d9087810 */ /* 0x100fe40007ffe8d6 */
[----:B------:R-:W-:Y:S02]  /*51e0*/  IADD3 R15, PT, PT, R215, -0x10, -R214 ;  /* 0xfffffff0d70f7810 */ /* 0x000fe40007ffe8d6 */
[----:B------:R-:W-:Y:S02]  /*51f0*/  I2FP.F32.S32 R6, R6 ;  /* 0x0000000600067245 */ /* 0x000fe40000201400 */
[----:B------:R-:W-:-:S02]  /*5200*/  I2FP.F32.S32 R13, R13 ;  /* 0x0000000d000d7245 */ /* 0x000fc40000201400 */
[----:B------:R-:W-:Y:S01]  /*5210*/  IABS R8, R8 ;  /* 0x0000000800087213 */ /* 0x000fe20000000000 */
[C---:B------:R-:W-:Y:S01]  /*5220*/  FFMA.FTZ R92, -R199.reuse, R6, R92 ;  /* 0x00000006c75c7223 */ /* 0x040fe2000001015c */
[----:B------:R-:W-:Y:S01]  /*5230*/  IABS R15, R15 ;  /* 0x0000000f000f7213 */ /* 0x000fe20000000000 */
[----:B------:R-:W-:Y:S01]  /*5240*/  FFMA.FTZ R90, -R199, R13, R90 ;  /* 0x0000000dc75a7223 */ /* 0x000fe2000001015a */
[----:B------:R-:W-:Y:S01]  /*5250*/  I2FP.F32.S32 R8, R8 ;  /* 0x0000000800087245 */ /* 0x000fe20000201400 */
[----:B------:R-:W-:Y:S01]  /*5260*/  VIADD R13, R172, 0x10 ;  /* 0x00000010ac0d7836 */ /* 0x000fe20000000000 */
[----:B------:R-:W-:Y:S02]  /*5270*/  I2FP.F32.S32 R21, R15 ;  /* 0x0000000f00157245 */ /* 0x000fe40000201400 */
[----:B------:R-:W-:Y:S01]  /*5280*/  IADD3 R69, PT, PT, R217, -0x10, -R214 ;  /* 0xfffffff0d9457810 */ /* 0x000fe20007ffe8d6 */
[----:B------:R-:W-:Y:S01]  /*5290*/  FFMA.FTZ R57, -R199, R8, R94 ;  /* 0x00000008c7397223 */ /* 0x000fe2000001015e */
[----:B------:R-:W-:Y:S01]  /*52a0*/  IADD3 R19, PT, PT, R215, -0x11, -R214 ;  /* 0xffffffefd7137810 */ /* 0x000fe20007ffe8d6 */
[----:B------:R-:W-:Y:S01]  /*52b0*/  FFMA.FTZ R21, -R199, R21, R96 ;  /* 0x00000015c7157223 */ /* 0x000fe20000010160 */
[----:B------:R-:W-:Y:S01]  /*52c0*/  FSEL R51, R92, -INF , P4 ;  /* 0xff8000005c337808 */ /* 0x000fe20002000000 */
[----:B------:R-:W-:Y:S01]  /*52d0*/  VIADD R8, R172, 0x11 ;  /* 0x00000011ac087836 */ /* 0x000fe20000000000 */
[----:B------:R-:W-:-:S02]  /*52e0*/  IABS R69, R69 ;  /* 0x0000004500457213 */ /* 0x000fc40000000000 */
[----:B------:R-:W-:Y:S02]  /*52f0*/  IABS R19, R19 ;  /* 0x0000001300137213 */ /* 0x000fe40000000000 */
[----:B------:R-:W-:Y:S02]  /*5300*/  ISETP.GE.AND P4, PT, R13, R211, PT ;  /* 0x000000d30d00720c */ /* 0x000fe40003f86270 */
[--C-:B------:R-:W-:Y:S02]  /*5310*/  IADD3 R61, PT, PT, R217, -0x11, -R214.reuse ;  /* 0xffffffefd93d7810 */ /* 0x100fe40007ffe8d6 */
[----:B------:R-:W-:Y:S02]  /*5320*/  IADD3 R17, PT, PT, R215, -0x18, -R214 ;  /* 0xffffffe8d7117810 */ /* 0x000fe40007ffe8d6 */
[----:B------:R-:W-:Y:S02]  /*5330*/  FSEL R51, R51, -INF , !P6 ;  /* 0xff80000033337808 */ /* 0x000fe40007000000 */
[----:B------:R-:W-:-:S02]  /*5340*/  I2FP.F32.S32 R69, R69 ;  /* 0x0000004500457245 */ /* 0x000fc40000201400 */
[----:B------:R-:W-:Y:S02]  /*5350*/  I2FP.F32.S32 R19, R19 ;  /* 0x0000001300137245 */ /* 0x000fe40000201400 */
[----:B------:R-:W-:Y:S01]  /*5360*/  ISETP.GE.AND P6, PT, R13, R210, PT ;  /* 0x000000d20d00720c */ /* 0x000fe20003fc6270 */
[----:B------:R-:W-:Y:S01]  /*5370*/  FFMA.FTZ R69, -R199, R69, R102 ;  /* 0x00000045c7457223 */ /* 0x000fe20000010166 */
[----:B------:R-:W-:Y:S01]  /*5380*/  FSEL R57, R57, -INF , P2 ;  /* 0xff80000039397808 */ /* 0x000fe20001000000 */
[----:B------:R-:W-:Y:S01]  /*5390*/  FFMA.FTZ R19, -R199, R19, R98 ;  /* 0x00000013c7137223 */ /* 0x000fe20000010162 */
[----:B------:R-:W-:Y:S02]  /*53a0*/  FSEL R21, R21, -INF , P4 ;  /* 0xff80000015157808 */ /* 0x000fe40002000000 */
[----:B------:R-:W-:Y:S02]  /*53b0*/  IABS R61, R61 ;  /* 0x0000003d003d7213 */ /* 0x000fe40000000000 */
[----:B------:R-:W-:-:S02]  /*53c0*/  IABS R17, R17 ;  /* 0x0000001100117213 */ /* 0x000fc40000000000 */
[----:B------:R-:W-:Y:S02]  /*53d0*/  FSEL R35, R90, -INF , P3 ;  /* 0xff8000005a237808 */ /* 0x000fe40001800000 */
[----:B------:R-:W-:Y:S02]  /*53e0*/  FSEL R57, R57, -INF , !P1 ;  /* 0xff80000039397808 */ /* 0x000fe40004800000 */
[----:B------:R-:W-:Y:S02]  /*53f0*/  FSEL R21, R21, -INF , !P6 ;  /* 0xff80000015157808 */ /* 0x000fe40007000000 */
[----:B------:R-:W-:Y:S02]  /*5400*/  ISETP.GE.AND P3, PT, R13, R209, PT ;  /* 0x000000d10d00720c */ /* 0x000fe40003f66270 */
[C---:B------:R-:W-:Y:S02]  /*5410*/  ISETP.GE.AND P2, PT, R8.reuse, R211, PT ;  /* 0x000000d30800720c */ /* 0x040fe40003f46270 */
[----:B------:R-:W-:-:S02]  /*5420*/  ISETP.GE.AND P1, PT, R8, R210, PT ;  /* 0x000000d20800720c */ /* 0x000fc40003f26270 */
[C---:B------:R-:W-:Y:S02]  /*5430*/  ISETP.GE.AND P4, PT, R8.reuse, R209, PT ;  /* 0x000000d10800720c */ /* 0x040fe40003f86270 */
[----:B------:R-:W-:Y:S01]  /*5440*/  ISETP.GE.AND P6, PT, R8, R208, PT ;  /* 0x000000d00800720c */ /* 0x000fe20003fc6270 */
[----:B------:R-:W-:Y:S01]  /*5450*/  VIADD R8, R172, 0x18 ;  /* 0x00000018ac087836 */ /* 0x000fe20000000000 */
[----:B------:R-:W-:Y:S02]  /*5460*/  I2FP.F32.S32 R61, R61 ;  /* 0x0000003d003d7245 */ /* 0x000fe40000201400 */
[----:B------:R-:W-:Y:S02]  /*5470*/  I2FP.F32.S32 R17, R17 ;  /* 0x0000001100117245 */ /* 0x000fe40000201400 */
[----:B------:R-:W-:Y:S01]  /*5480*/  IADD3 R33, PT, PT, R217, -0x18, -R214 ;  /* 0xffffffe8d9217810 */ /* 0x000fe20007ffe8d6 */
[----:B------:R-:W-:Y:S01]  /*5490*/  FFMA.FTZ R61, -R199, R61, R104 ;  /* 0x0000003dc73d7223 */ /* 0x000fe20000010168 */
[----:B------:R-:W-:Y:S01]  /*54a0*/  IADD3 R15, PT, PT, R215, -0x19, -R214 ;  /* 0xffffffe7d70f7810 */ /* 0x000fe20007ffe8d6 */
[----:B------:R-:W-:Y:S01]  /*54b0*/  FFMA.FTZ R17, -R199, R17, R106 ;  /* 0x00000011c7117223 */ /* 0x000fe2000001016a */
[----:B------:R-:W-:-:S02]  /*54c0*/  FSEL R35, R35, -INF , !P5 ;  /* 0xff80000023237808 */ /* 0x000fc40006800000 */
[----:B------:R-:W-:Y:S02]  /*54d0*/  ISETP.GE.AND P5, PT, R13, R208, PT ;  /* 0x000000d00d00720c */ /* 0x000fe40003fa6270 */
[----:B------:R-:W-:Y:S02]  /*54e0*/  FSEL R69, R69, -INF , P3 ;  /* 0xff80000045457808 */ /* 0x000fe40001800000 */
[----:B------:R-:W-:Y:S02]  /*54f0*/  FSEL R19, R19, -INF , P2 ;  /* 0xff80000013137808 */ /* 0x000fe40001000000 */
[----:B------:R-:W-:Y:S02]  /*5500*/  IABS R33, R33 ;  /* 0x0000002100217213 */ /* 0x000fe40000000000 */
[----:B------:R-:W-:Y:S02]  /*5510*/  IABS R15, R15 ;  /* 0x0000000f000f7213 */ /* 0x000fe40000000000 */
[----:B------:R-:W-:-:S02]  /*5520*/  ISETP.GE.AND P3, PT, R8, R211, PT ;  /* 0x000000d30800720c */ /* 0x000fc40003f66270 */
[--C-:B------:R-:W-:Y:S02]  /*5530*/  IADD3 R23, PT, PT, R217, -0x19, -R214.reuse ;  /* 0xffffffe7d9177810 */ /* 0x100fe40007ffe8d6 */
[----:B------:R-:W-:Y:S02]  /*5540*/  IADD3 R67, PT, PT, R215, -0x20, -R214 ;  /* 0xffffffe0d7437810 */ /* 0x000fe40007ffe8d6 */
[----:B------:R-:W-:Y:S02]  /*5550*/  FSEL R69, R69, -INF , !P5 ;  /* 0xff80000045457808 */ /* 0x000fe40006800000 */
[----:B------:R-:W-:Y:S02]  /*5560*/  FSEL R19, R19, -INF , !P1 ;  /* 0xff80000013137808 */ /* 0x000fe40004800000 */
        /* <DEDUP_REMOVED lines=8> */
[----:B------:R-:W-:Y:S01]  /*55f0*/  FSEL R17, R17, -INF , P3 ;  /* 0xff80000011117808 */ /* 0x000fe20001800000 */
[----:B------:R-:W-:Y:S01]  /*5600*/  FFMA.FTZ R15, -R199, R15, R108 ;  /* 0x0000000fc70f7223 */ /* 0x000fe2000001016c */
[----:B------:R-:W-:-:S02]  /*5610*/  IABS R23, R23 ;  /* 0x0000001700177213 */ /* 0x000fc40000000000 */
[----:B------:R-:W-:Y:S02]  /*5620*/  IABS R67, R67 ;  /* 0x0000004300437213 */ /* 0x000fe40000000000 */
[----:B------:R-:W-:Y:S02]  /*5630*/  FSEL R61, R61, -INF , !P6 ;  /* 0xff8000003d3d7808 */ /* 0x000fe40007000000 */
[----:B------:R-:W-:Y:S02]  /*5640*/  FSEL R17, R17, -INF , !P5 ;  /* 0xff80000011117808 */ /* 0x000fe40006800000 */
[C---:B------:R-:W-:Y:S02]  /*5650*/  ISETP.GE.AND P4, PT, R8.reuse, R211, PT ;  /* 0x000000d30800720c */ /* 0x040fe40003f86270 */
        /* <DEDUP_REMOVED lines=10> */
[----:B------:R-:W-:-:S02]  /*5700*/  ISETP.GE.AND P2, PT, R8, R211, PT ;  /* 0x000000d30800720c */ /* 0x000fc40003f46270 */
[----:B------:R-:W-:Y:S02]  /*5710*/  FSEL R33, R33, -INF , !P1 ;  /* 0xff80000021217808 */ /* 0x000fe40004800000 */
[----:B------:R-:W-:Y:S02]  /*5720*/  FSEL R15, R15, -INF , !P6 ;  /* 0xff8000000f0f7808 */ /* 0x000fe40007000000 */
[----:B------:R-:W-:Y:S02]  /*5730*/  IADD3 R27, PT, PT, R215, -0x21, -R214 ;  /* 0xffffffdfd71b7810 */ /* 0x000fe40007ffe8d6 */
[C---:B------:R-:W-:Y:S02]  /*5740*/  ISETP.GE.AND P1, PT, R8.reuse, R210, PT ;  /* 0x000000d20800720c */ /* 0x040fe40003f26270 */
[C---:B------:R-:W-:Y:S02]  /*5750*/  ISETP.GE.AND P4, PT, R8.reuse, R209, PT ;  /* 0x000000d10800720c */ /* 0x040fe40003f86270 */
[----:B------:R-:W-:Y:S01]  /*5760*/  ISETP.GE.AND P6, PT, R8, R208, PT ;  /* 0x000000d00800720c */ /* 0x000fe20003fc6270 */
[----:B------:R-:W-:Y:S01]  /*5770*/  VIADD R8, R172, 0x21 ;  /* 0x00000021ac087836 */ /* 0x000fe20000000000 */
[----:B------:R-:W-:-:S02]  /*5780*/  FSEL R23, R23, -INF , P3 ;  /* 0xff80000017177808 */ /* 0x000fc40001800000 */
[----:B------:R-:W-:Y:S02]  /*5790*/  FSEL R67, R67, -INF , P2 ;  /* 0xff80000043437808 */ /* 0x000fe40001000000 */
[----:B------:R-:W-:Y:S02]  /*57a0*/  IABS R27, R27 ;  /* 0x0000001b001b7213 */ /* 0x000fe40000000000 */
[----:B------:R-:W-:Y:S02]  /*57b0*/  FSEL R23, R23, -INF , !P5 ;  /* 0xff80000017177808 */ /* 0x000fe40006800000 */
[----:B------:R-:W-:Y:S02]  /*57c0*/  FSEL R67, R67, -INF , !P1 ;  /* 0xff80000043437808 */ /* 0x000fe40004800000 */
[----:B------:R-:W-:Y:S02]  /*57d0*/  IADD3 R13, PT, PT, R217, -0x20, -R214 ;  /* 0xffffffe0d90d7810 */ /* 0x000fe40007ffe8d6 */
[----:B------:R-:W-:-:S02]  /*57e0*/  ISETP.GE.AND P3, PT, R8, R211, PT ;  /* 0x000000d30800720c */ /* 0x000fc40003f66270 */
[C---:B------:R-:W-:Y:S02]  /*57f0*/  ISETP.GE.AND P5, PT, R8.reuse, R210, PT ;  /* 0x000000d20800720c */ /* 0x040fe40003fa6270 */
[C---:B------:R-:W-:Y:S02]  /*5800*/  ISETP.GE.AND P2, PT, R8.reuse, R209, PT ;  /* 0x000000d10800720c */ /* 0x040fe40003f46270 */
[----:B------:R-:W-:Y:S02]  /*5810*/  ISETP.GE.AND P1, PT, R8, R208, PT ;  /* 0x000000d00800720c */ /* 0x000fe40003f26270 */
[----:B------:R-:W-:Y:S02]  /*5820*/  I2FP.F32.S32 R27, R27 ;  /* 0x0000001b001b7245 */ /* 0x000fe40000201400 */
[----:B------:R-:W-:Y:S02]  /*5830*/  IADD3 R8, PT, PT, R217, -0x21, -R214 ;  /* 0xffffffdfd9087810 */ /* 0x000fe40007ffe8d6 */
[----:B------:R-:W-:Y:S01]  /*5840*/  IABS R13, R13 ;  /* 0x0000000d000d7213 */ /* 0x000fe20000000000 */
[----:B------:R-:W-:Y:S01]  /*5850*/  FFMA.FTZ R116, -R199, R27, R116 ;  /* 0x0000001bc7747223 */ /* 0x000fe20000010174 */
[----:B------:R-:W-:-:S02]  /*5860*/  IABS R8, R8 ;  /* 0x0000000800087213 */ /* 0x000fc40000000000 */
[----:B------:R-:W-:Y:S02]  /*5870*/  IADD3 R27, PT, PT, R215, -0x28, -R214 ;  /* 0xffffffd8d71b7810 */ /* 0x000fe40007ffe8d6 */
[----:B------:R-:W-:Y:S02]  /*5880*/  I2FP.F32.S32 R13, R13 ;  /* 0x0000000d000d7245 */ /* 0x000fe40000201400 */
[----:B------:R-:W-:Y:S02]  /*5890*/  I2FP.F32.S32 R8, R8 ;  /* 0x0000000800087245 */ /* 0x000fe40000201400 */
[----:B------:R-:W-:Y:S01]  /*58a0*/  IABS R27, R27 ;  /* 0x0000001b001b7213 */ /* 0x000fe20000000000 */
[----:B------:R-:W-:Y:S01]  /*58b0*/  FFMA.FTZ R13, -R199, R13, R118 ;  /* 0x0000000dc70d7223 */ /* 0x000fe20000010176 */
[----:B------:R-:W-:Y:S01]  /*58c0*/  IADD3 R107, PT, PT, R215, -0x29, -R214 ;  /* 0xffffffd7d76b7810 */ /* 0x000fe20007ffe8d6 */
[----:B------:R-:W-:Y:S01]  /*58d0*/  FFMA.FTZ R120, -R199, R8, R120 ;  /* 0x00000008c7787223 */ /* 0x000fe20000010178 */
[----:B------:R-:W-:-:S02]  /*58e0*/  I2FP.F32.S32 R27, R27 ;  /* 0x0000001b001b7245 */ /* 0x000fc40000201400 */
[----:B------:R-:W-:Y:S02]  /*58f0*/  IADD3 R8, PT, PT, R217, -0x28, -R214 ;  /* 0xffffffd8d9087810 */ /* 0x000fe40007ffe8d6 */
[----:B------:R-:W-:Y:S01]  /*5900*/  FSEL R13, R13, -INF , P4 ;  /* 0xff8000000d0d7808 */ /* 0x000fe20002000000 */
[----:B------:R-:W-:Y:S01]  /*5910*/  FFMA.FTZ R122, -R199, R27, R122 ;  /* 0x0000001bc77a7223 */ /* 0x000fe2000001017a */
[----:B------:R-:W-:Y:S02]  /*5920*/  FSEL R195, R116, -INF , P3 ;  /* 0xff80000074c37808 */ /* 0x000fe40001800000 */
[----:B------:R-:W-:Y:S02]  /*5930*/  IABS R8, R8 ;  /* 0x0000000800087213 */ /* 0x000fe40000000000 */
[----:B------:R-:W-:Y:S02]  /*5940*/  IABS R107, R107 ;  /* 0x0000006b006b7213 */ /* 0x000fe40000000000 */
[----:B------:R-:W-:-:S02]  /*5950*/  IADD3 R59, PT, PT, R217, -0x29, -R214 ;  /* 0xffffffd7d93b7810 */ /* 0x000fc40007ffe8d6 */
[----:B------:R-:W-:Y:S02]  /*5960*/  IADD3 R27, PT, PT, R215, -0x30, -R214 ;  /* 0xffffffd0d71b7810 */ /* 0x000fe40007ffe8d6 */
        /* <DEDUP_REMOVED lines=9> */
[----:B------:R-:W-:Y:S01]  /*5a00*/  IABS R59, R59 ;  /* 0x0000003b003b7213 */ /* 0x000fe20000000000 */
[C---:B------:R-:W-:Y:S01]  /*5a10*/  FFMA.FTZ R126, -R199.reuse, R8, R126 ;  /* 0x00000008c77e7223 */ /* 0x040fe2000001017e */
[----:B------:R-:W-:Y:S01]  /*5a20*/  IABS R27, R27 ;  /* 0x0000001b001b7213 */ /* 0x000fe20000000000 */
[----:B------:R-:W-:Y:S01]  /*5a30*/  FFMA.FTZ R107, -R199, R107, R124 ;  /* 0x0000006bc76b7223 */ /* 0x000fe2000001017c */
[----:B------:R-:W-:Y:S01]  /*5a40*/  FSEL R223, R120, -INF , P2 ;  /* 0xff80000078df7808 */ /* 0x000fe20001000000 */
[----:B------:R-:W-:Y:S01]  /*5a50*/  VIADD R8, R172, 0x30 ;  /* 0x00000030ac087836 */ /* 0x000fe20000000000 */
[----:B------:R-:W-:-:S02]  /*5a60*/  ISETP.GE.AND P2, PT, R26, R211, PT ;  /* 0x000000d31a00720c */ /* 0x000fc40003f46270 */
[----:B------:R-:W-:Y:S02]  /*5a70*/  I2FP.F32.S32 R59, R59 ;  /* 0x0000003b003b7245 */ /* 0x000fe40000201400 */
[----:B------:R-:W-:Y:S02]  /*5a80*/  I2FP.F32.S32 R27, R27 ;  /* 0x0000001b001b7245 */ /* 0x000fe40000201400 */
[----:B------:R-:W-:Y:S01]  /*5a90*/  FSEL R223, R223, -INF , !P1 ;  /* 0xff800000dfdf7808 */ /* 0x000fe20004800000 */
[C---:B------:R-:W-:Y:S01]  /*5aa0*/  FFMA.FTZ R59, -R199.reuse, R59, R128 ;  /* 0x0000003bc73b7223 */ /* 0x040fe20000010180 */
[----:B------:R-:W-:Y:S01]  /*5ab0*/  ISETP.GE.AND P1, PT, R26, R210, PT ;  /* 0x000000d21a00720c */ /* 0x000fe20003f26270 */
[----:B------:R-:W-:Y:S01]  /*5ac0*/  FFMA.FTZ R130, -R199, R27, R130 ;  /* 0x0000001bc7827223 */ /* 0x000fe20000010182 */
[----:B------:R-:W-:Y:S02]  /*5ad0*/  FSEL R221, R126, -INF , P3 ;  /* 0xff8000007edd7808 */ /* 0x000fe40001800000 */
[----:B------:R-:W-:-:S02]  /*5ae0*/  FSEL R107, R107, -INF , P2 ;  /* 0xff8000006b6b7808 */ /* 0x000fc40001000000 */
[----:B------:R-:W-:Y:S02]  /*5af0*/  FSEL R219, R122, -INF , P4 ;  /* 0xff8000007adb7808 */ /* 0x000fe40002000000 */
[----:B------:R-:W-:Y:S02]  /*5b00*/  ISETP.GE.AND P4, PT, R26, R209, PT ;  /* 0x000000d11a00720c */ /* 0x000fe40003f86270 */
[----:B------:R-:W-:Y:S02]  /*5b10*/  ISETP.GE.AND P3, PT, R8, R211, PT ;  /* 0x000000d30800720c */ /* 0x000fe40003f66270 */
[----:B------:R-:W-:Y:S02]  /*5b20*/  FSEL R221, R221, -INF , !P5 ;  /* 0xff800000dddd7808 */ /* 0x000fe40006800000 */
[----:B------:R-:W-:Y:S02]  /*5b30*/  FSEL R107, R107, -INF , !P1 ;  /* 0xff8000006b6b7808 */ /* 0x000fe40004800000 */
[----:B------:R-:W-:-:S02]  /*5b40*/  FSEL R219, R219, -INF , !P6 ;  /* 0xff800000dbdb7808 */ /* 0x000fc40007000000 */
[C---:B------:R-:W-:Y:S02]  /*5b50*/  ISETP.GE.AND P5, PT, R8.reuse, R210, PT ;  /* 0x000000d20800720c */ /* 0x040fe40003fa6270 */
[C---:B------:R-:W-:Y:S02]  /*5b60*/  ISETP.GE.AND P2, PT, R8.reuse, R209, PT ;  /* 0x000000d10800720c */ /* 0x040fe40003f46270 */
[-C--:B------:R-:W-:Y:S01]  /*5b70*/  ISETP.GE.AND P1, PT, R8, R208.reuse, PT ;  /* 0x000000d00800720c */ /* 0x080fe20003f26270 */
[----:B------:R-:W-:Y:S01]  /*5b80*/  VIADD R8, R172, 0x31 ;  /* 0x00000031ac087836 */ /* 0x000fe20000000000 */
[----:B------:R-:W-:Y:S01]  /*5b90*/  ISETP.GE.AND P6, PT, R26, R208, PT ;  /* 0x000000d01a00720c */ /* 0x000fe20003fc6270 */
[----:B------:R-:W-:Y:S01]  /*5ba0*/  VIADD R26, R172, 0x38 ;  /* 0x00000038ac1a7836 */ /* 0x000fe20000000000 */
[----:B------:R-:W-:Y:S02]  /*5bb0*/  FSEL R59, R59, -INF , P4 ;  /* 0xff8000003b3b7808 */ /* 0x000fe40002000000 */
[----:B------:R-:W-:-:S02]  /*5bc0*/  FSEL R167, R130, -INF , P3 ;  /* 0xff80000082a77808 */ /* 0x000fc40001800000 */
[----:B------:R-:W-:Y:S02]  /*5bd0*/  FSEL R59, R59, -INF , !P6 ;  /* 0xff8000003b3b7808 */ /* 0x000fe40007000000 */
[----:B------:R-:W-:Y:S02]  /*5be0*/  FSEL R167, R167, -INF , !P5 ;  /* 0xff800000a7a77808 */ /* 0x000fe40006800000 */
[--C-:B------:R-:W-:Y:S02]  /*5bf0*/  IADD3 R117, PT, PT, R217, -0x30, -R214.reuse ;  /* 0xffffffd0d9757810 */ /* 0x100fe40007ffe8d6 */
[----:B------:R-:W-:Y:S02]  /*5c00*/  IADD3 R125, PT, PT, R215, -0x31, -R214 ;  /* 0xffffffcfd77d7810 */ /* 0x000fe40007ffe8d6 */
[C---:B------:R-:W-:Y:S02]  /*5c10*/  ISETP.GE.AND P4, PT, R8.reuse, R211, PT ;  /* 0x000000d30800720c */ /* 0x040fe40003f86270 */
[----:B------:R-:W-:-:S02]  /*5c20*/  ISETP.GE.AND P6, PT, R8, R210, PT ;  /* 0x000000d20800720c */ /* 0x000fc40003fc6270 */
[C---:B------:R-:W-:Y:S02]  /*5c30*/  ISETP.GE.AND P3, PT, R8.reuse, R209, PT ;  /* 0x000000d10800720c */ /* 0x040fe40003f66270 */
[----:B------:R-:W-:Y:S02]  /*5c40*/  ISETP.GE.AND P5, PT, R8, R208, PT ;  /* 0x000000d00800720c */ /* 0x000fe40003fa6270 */
[--C-:B------:R-:W-:Y:S02]  /*5c50*/  IADD3 R8, PT, PT, R217, -0x31, -R214.reuse ;  /* 0xffffffcfd9087810 */ /* 0x100fe40007ffe8d6 */
[----:B------:R-:W-:Y:S02]  /*5c60*/  IABS R117, R117 ;  /* 0x0000007500757213 */ /* 0x000fe40000000000 */
[----:B------:R-:W-:Y:S02]  /*5c70*/  IABS R125, R125 ;  /* 0x0000007d007d7213 */ /* 0x000fe40000000000 */
[----:B------:R-:W-:-:S02]  /*5c80*/  IADD3 R27, PT, PT, R215, -0x38, -R214 ;  /* 0xffffffc8d71b7810 */ /* 0x000fc40007ffe8d6 */
[----:B------:R-:W-:Y:S02]  /*5c90*/  IABS R8, R8 ;  /* 0x0000000800087213 */ /* 0x000fe40000000000 */
[----:B------:R-:W-:Y:S02]  /*5ca0*/  I2FP.F32.S32 R117, R117 ;  /* 0x0000007500757245 */ /* 0x000fe40000201400 */
[----:B------:R-:W-:Y:S02]  /*5cb0*/  I2FP.F32.S32 R125, R125 ;  /* 0x0000007d007d7245 */ /* 0x000fe40000201400 */
[----:B------:R-:W-:Y:S01]  /*5cc0*/  IABS R27, R27 ;  /* 0x0000001b001b7213 */ /* 0x000fe20000000000 */
[C---:B------:R-:W-:Y:S01]  /*5cd0*/  FFMA.FTZ R117, -R199.reuse, R117, R134 ;  /* 0x00000075c7757223 */ /* 0x040fe20000010186 */
[----:B------:R-:W-:Y:S01]  /*5ce0*/  I2FP.F32.S32 R8, R8 ;  /* 0x0000000800087245 */ /* 0x000fe20000201400 */
[----:B------:R-:W-:Y:S01]  /*5cf0*/  FFMA.FTZ R125, -R199, R125, R132 ;  /* 0x0000007dc77d7223 */ /* 0x000fe20000010184 */
[----:B------:R-:W-:-:S02]  /*5d00*/  I2FP.F32.S32 R27, R27 ;  /* 0x0000001b001b7245 */ /* 0x000fc40000201400 */
[----:B------:R-:W-:Y:S01]  /*5d10*/  IADD3 R129, PT, PT, R215, -0x39, -R214 ;  /* 0xffffffc7d7817810 */ /* 0x000fe20007ffe8d6 */
[----:B------:R-:W-:Y:S01]  /*5d20*/  FFMA.FTZ R136, -R199, R8, R136 ;  /* 0x00000008c7887223 */ /* 0x000fe20000010188 */
[----:B------:R-:W-:Y:S01]  /*5d30*/  IADD3 R8, PT, PT, R217, -0x38, -R214 ;  /* 0xffffffc8d9087810 */ /* 0x000fe20007ffe8d6 */
[----:B------:R-:W-:Y:S01]  /*5d40*/  FFMA.FTZ R138, -R199, R27, R138 ;  /* 0x0000001bc78a7223 */ /* 0x000fe2000001018a */
[----:B------:R-:W-:Y:S02]  /*5d50*/  FSEL R117, R117, -INF , P2 ;  /* 0xff80000075757808 */ /* 0x000fe40001000000 */
[----:B------:R-:W-:Y:S02]  /*5d60*/  FSEL R125, R125, -INF , P4 ;  /* 0xff8000007d7d7808 */ /* 0x000fe40002000000 */
[----:B------:R-:W-:Y:S02]  /*5d70*/  IADD3 R27, PT, PT, R215, -0x40, -R214 ;  /* 0xffffffc0d71b7810 */ /* 0x000fe40007ffe8d6 */
[----:B------:R-:W-:-:S02]  /*5d80*/  IABS R8, R8 ;  /* 0x0000000800087213 */ /* 0x000fc40000000000 */
[----:B------:R-:W-:Y:S02]  /*5d90*/  IABS R129, R129 ;  /* 0x0000008100817213 */ /* 0x000fe40000000000 */
[----:B------:R-:W-:Y:S02]  /*5da0*/  FSEL R117, R117, -INF , !P1 ;  /* 0xff80000075757808 */ /* 0x000fe40004800000 */
[----:B------:R-:W-:Y:S02]  /*5db0*/  FSEL R125, R125, -INF , !P6 ;  /* 0xff8000007d7d7808 */ /* 0x000fe40007000000 */
[----:B------:R-:W-:Y:S02]  /*5dc0*/  IABS R27, R27 ;  /* 0x0000001b001b7213 */ /* 0x000fe40000000000 */
[C---:B------:R-:W-:Y:S02]  /*5dd0*/  ISETP.GE.AND P2, PT, R26.reuse, R211, PT ;  /* 0x000000d31a00720c */ /* 0x040fe40003f46270 */
[----:B------:R-:W-:-:S02]  /*5de0*/  ISETP.GE.AND P1, PT, R26, R210, PT ;  /* 0x000000d21a00720c */ /* 0x000fc40003f26270 */
[C---:B------:R-:W-:Y:S02]  /*5df0*/  ISETP.GE.AND P4, PT, R26.reuse, R209, PT ;  /* 0x000000d11a00720c */ /* 0x040fe40003f86270 */
[----:B------:R-:W-:Y:S01]  /*5e00*/  ISETP.GE.AND P6, PT, R26, R208, PT ;  /* 0x000000d01a00720c */ /* 0x000fe20003fc6270 */
[----:B------:R-:W-:Y:S01]  /*5e10*/  VIADD R26, R172, 0x39 ;  /* 0x00000039ac1a7836 */ /* 0x000fe20000000000 */
[----:B------:R-:W-:Y:S02]  /*5e20*/  I2FP.F32.S32 R8, R8 ;  /* 0x0000000800087245 */ /* 0x000fe40000201400 */
[----:B------:R-:W-:Y:S02]  /*5e30*/  I2FP.F32.S32 R129, R129 ;  /* 0x0000008100817245 */ /* 0x000fe40000201400 */
[----:B------:R-:W-:Y:S01]  /*5e40*/  I2FP.F32.S32 R27, R27 ;  /* 0x0000001b001b7245 */ /* 0x000fe20000201400 */
[C---:B------:R-:W-:Y:S01]  /*5e50*/  FFMA.FTZ R142, -R199.reuse, R8, R142 ;  /* 0x00000008c78e7223 */ /* 0x040fe2000001018e */
[----:B------:R-:W-:Y:S01]  /*5e60*/  FSEL R171, R136, -INF , P3 ;  /* 0xff80000088ab7808 */ /* 0x000fe20001800000 */
[C---:B------:R-:W-:Y:S01]  /*5e70*/  FFMA.FTZ R129, -R199.reuse, R129, R140 ;  /* 0x00000081c7817223 */ /* 0x040fe2000001018c */
[----:B------:R-:W-:Y:S01]  /*5e80*/  ISETP.GE.AND P3, PT, R26, R211, PT ;  /* 0x000000d31a00720c */ /* 0x000fe20003f66270 */
[----:B------:R-:W-:Y:S01]  /*5e90*/  FFMA.FTZ R146, -R199, R27, R146 ;  /* 0x0000001bc7927223 */ /* 0x000fe20000010192 */
[----:B------:R-:W-:Y:S01]  /*5ea0*/  FSEL R171, R171, -INF , !P5 ;  /* 0xff800000abab7808 */ /* 0x000fe20006800000 */
[----:B------:R-:W-:Y:S01]  /*5eb0*/  VIADD R8, R172, 0x40 ;  /* 0x00000040ac087836 */ /* 0x000fe20000000000 */
[----:B------:R-:W-:-:S02]  /*5ec0*/  IADD3 R27, PT, PT, R215, -0x48, -R214 ;  /* 0xffffffb8d71b7810 */ /* 0x000fc40007ffe8d6 */
[----:B------:R-:W-:Y:S02]  /*5ed0*/  ISETP.GE.AND P5, PT, R26, R210, PT ;  /* 0x000000d21a00720c */ /* 0x000fe40003fa6270 */
[----:B------:R-:W-:Y:S02]  /*5ee0*/  FSEL R169, R142, -INF , P4 ;  /* 0xff8000008ea97808 */ /* 0x000fe40002000000 */
[----:B------:R-:W-:Y:S02]  /*5ef0*/  FSEL R129, R129, -INF , P3 ;  /* 0xff80000081817808 */ /* 0x000fe40001800000 */
[----:B------:R-:W-:Y:S02]  /*5f00*/  IABS R27, R27 ;  /* 0x0000001b001b7213 */ /* 0x000fe40000000000 */
[----:B------:R-:W-:Y:S02]  /*5f10*/  FSEL R169, R169, -INF , !P6 ;  /* 0xff800000a9a97808 */ /* 0x000fe40007000000 */
[----:B------:R-:W-:-:S02]  /*5f20*/  FSEL R129, R129, -INF , !P5 ;  /* 0xff80000081817808 */ /* 0x000fc40006800000 */
[C---:B------:R-:W-:Y:S02]  /*5f30*/  ISETP.GE.AND P4, PT, R8.reuse, R211, PT ;  /* 0x000000d30800720c */ /* 0x040fe40003f86270 */
[C---:B------:R-:W-:Y:S02]  /*5f40*/  ISETP.GE.AND P6, PT, R8.reuse, R210, PT ;  /* 0x000000d20800720c */ /* 0x040fe40003fc6270 */
[C---:B------:R-:W-:Y:S02]  /*5f50*/  ISETP.GE.AND P3, PT, R8.reuse, R209, PT ;  /* 0x000000d10800720c */ /* 0x040fe40003f66270 */
[----:B------:R-:W-:Y:S02]  /*5f60*/  ISETP.GE.AND P5, PT, R8, R208, PT ;  /* 0x000000d00800720c */ /* 0x000fe40003fa6270 */
[----:B------:R-:W-:Y:S02]  /*5f70*/  IADD3 R8, PT, PT, R217, -0x40, -R214 ;  /* 0xffffffc0d9087810 */ /* 0x000fe40007ffe8d6 */
[----:B------:R-:W-:-:S02]  /*5f80*/  I2FP.F32.S32 R27, R27 ;  /* 0x0000001b001b7245 */ /* 0x000fc40000201400 */
[----:B------:R-:W-:Y:S02]  /*5f90*/  IABS R8, R8 ;  /* 0x0000000800087213 */ /* 0x000fe40000000000 */
[----:B------:R-:W-:Y:S01]  /*5fa0*/  IADD3 R115, PT, PT, R217, -0x39, -R214 ;  /* 0xffffffc7d9737810 */ /* 0x000fe20007ffe8d6 */
[----:B------:R-:W-:Y:S01]  /*5fb0*/  FFMA.FTZ R152, -R199, R27, R152 ;  /* 0x0000001bc7987223 */ /* 0x000fe20000010198 */
[----:B------:R-:W-:Y:S02]  /*5fc0*/  IADD3 R27, PT, PT, R215, -0x50, -R214 ;  /* 0xffffffb0d71b7810 */ /* 0x000fe40007ffe8d6 */
[----:B------:R-:W-:Y:S02]  /*5fd0*/  I2FP.F32.S32 R8, R8 ;  /* 0x0000000800087245 */ /* 0x000fe40000201400 */
[----:B------:R-:W-:Y:S02]  /*5fe0*/  IABS R115, R115 ;  /* 0x0000007300737213 */ /* 0x000fe40000000000 */
[----:B------:R-:W-:Y:S01]  /*5ff0*/  IABS R27, R27 ;  /* 0x0000001b001b7213 */ /* 0x000fe20000000000 */
[----:B------:R-:W-:Y:S01]  /*6000*/  FFMA.FTZ R76, -R199, R8, R76 ;  /* 0x00000008c74c7223 */ /* 0x000fe2000001014c */
[----:B------:R-:W-:-:S02]  /*6010*/  IADD3 R145, PT, PT, R215, -0x41, -R214 ;  /* 0xffffffbfd7917810 */ /* 0x000fc40007ffe8d6 */
[----:B------:R-:W-:Y:S02]  /*6020*/  IADD3 R8, PT, PT, R217, -0x41, -R214 ;  /* 0xffffffbfd9087810 */ /* 0x000fe40007ffe8d6 */
[----:B------:R-:W-:Y:S02]  /*6030*/  I2FP.F32.S32 R115, R115 ;  /* 0x0000007300737245 */ /* 0x000fe40000201400 */
[----:B------:R-:W-:Y:S02]  /*6040*/  I2FP.F32.S32 R27, R27 ;  /* 0x0000001b001b7245 */ /* 0x000fe40000201400 */
[----:B------:R-:W-:Y:S01]  /*6050*/  FSEL R165, R138, -INF , P2 ;  /* 0xff8000008aa57808 */ /* 0x000fe20001000000 */
[C---:B------:R-:W-:Y:S01]  /*6060*/  FFMA.FTZ R115, -R199.reuse, R115, R144 ;  /* 0x00000073c7737223 */ /* 0x040fe20000010190 */
[----:B------:R-:W-:Y:S01]  /*6070*/  IABS R145, R145 ;  /* 0x0000009100917213 */ /* 0x000fe20000000000 */
[----:B------:R-:W-:Y:S01]  /*6080*/  FFMA.FTZ R68, -R199, R27, R68 ;  /* 0x0000001bc7447223 */ /* 0x000fe20000010144 */
[----:B------:R-:W-:Y:S01]  /*6090*/  IABS R8, R8 ;  /* 0x0000000800087213 */ /* 0x000fe20000000000 */
[----:B------:R-:W2:Y:S01]  /*60a0*/  LD.E R27, desc[UR4][R2.64+0xdc] ;  /* 0x0000dc04021b7980 */ /* 0x000ea2000c101900 */
[----:B------:R-:W-:-:S02]  /*60b0*/  FSEL R165, R165, -INF , !P1 ;  /* 0xff800000a5a57808 */ /* 0x000fc40004800000 */
[C---:B------:R-:W-:Y:S02]  /*60c0*/  ISETP.GE.AND P2, PT, R26.reuse, R209, PT ;  /* 0x000000d11a00720c */ /* 0x040fe40003f46270 */
[----:B------:R-:W-:Y:S01]  /*60d0*/  ISETP.GE.AND P1, PT, R26, R208, PT ;  /* 0x000000d01a00720c */ /* 0x000fe20003f26270 */
[----:B------:R-:W-:Y:S01]  /*60e0*/  VIADD R26, R172, 0x41 ;  /* 0x00000041ac1a7836 */ /* 0x000fe20000000000 */
[----:B------:R-:W-:Y:S02]  /*60f0*/  I2FP.F32.S32 R145, R145 ;  /* 0x0000009100917245 */ /* 0x000fe40000201400 */
[----:B------:R-:W-:Y:S02]  /*6100*/  I2FP.F32.S32 R8, R8 ;  /* 0x0000000800087245 */ /* 0x000fe40000201400 */
[----:B------:R-:W-:Y:S01]  /*6110*/  FSEL R115, R115, -INF , P2 ;  /* 0xff80000073737808 */ /* 0x000fe20001000000 */
[C---:B------:R-:W-:Y:S01]  /*6120*/  FFMA.FTZ R145, -R199.reuse, R145, R148 ;  /* 0x00000091c7917223 */ /* 0x040fe20000010194 */
[----:B------:R-:W-:Y:S01]  /*6130*/  FSEL R159, R146, -INF , P4 ;  /* 0xff800000929f7808 */ /* 0x000fe20002000000 */
[----:B------:R-:W-:Y:S01]  /*6140*/  FFMA.FTZ R150, -R199, R8, R150 ;  /* 0x00000008c7967223 */ /* 0x000fe20000010196 */
        /* <DEDUP_REMOVED lines=9> */
[----:B------:R-:W-:Y:S02]  /*61e0*/  FSEL R133, R76, -INF , P3 ;  /* 0xff8000004c857808 */ /* 0x000fe40001800000 */
[----:B------:R-:W-:Y:S02]  /*61f0*/  FSEL R145, R145, -INF , P2 ;  /* 0xff80000091917808 */ /* 0x000fe40001000000 */
[----:B------:R-:W-:Y:S02]  /*6200*/  IABS R8, R8 ;  /* 0x0000000800087213 */ /* 0x000fe40000000000 */
[----:B------:R-:W-:Y:S02]  /*6210*/  IABS R149, R149 ;  /* 0x0000009500957213 */ /* 0x000fe40000000000 */
[----:B------:R-:W-:-:S02]  /*6220*/  FSEL R133, R133, -INF , !P5 ;  /* 0xff80000085857808 */ /* 0x000fc40006800000 */
[----:B------:R-:W-:Y:S02]  /*6230*/  FSEL R145, R145, -INF , !P1 ;  /* 0xff80000091917808 */ /* 0x000fe40004800000 */
        /* <DEDUP_REMOVED lines=8> */
[C---:B------:R-:W-:Y:S01]  /*62c0*/  FFMA.FTZ R78, -R199.reuse, R8, R78 ;  /* 0x00000008c74e7223 */ /* 0x040fe2000001014e */
[----:B------:R-:W-:Y:S01]  /*62d0*/  ISETP.GE.AND P4, PT, R26, R211, PT ;  /* 0x000000d31a00720c */ /* 0x000fe20003f86270 */
[----:B------:R-:W-:Y:S01]  /*62e0*/  FFMA.FTZ R149, -R199, R149, R154 ;  /* 0x00000095c7957223 */ /* 0x000fe2000001019a */
[----:B------:R-:W-:Y:S01]  /*62f0*/  FSEL R163, R163, -INF , !P6 ;  /* 0xff800000a3a37808 */ /* 0x000fe20007000000 */
[----:B------:R-:W-:Y:S01]  /*6300*/  VIADD R8, R172, 0x50 ;  /* 0x00000050ac087836 */ /* 0x000fe20000000000 */
[----:B------:R-:W-:Y:S02]  /*6310*/  ISETP.GE.AND P6, PT, R26, R210, PT ;  /* 0x000000d21a00720c */ /* 0x000fe40003fc6270 */
        /* <DEDUP_REMOVED lines=8> */
[C-C-:B------:R-:W-:Y:S02]  /*63a0*/  IADD3 R8, PT, PT, R217.reuse, -0x50, -R214.reuse ;  /* 0xffffffb0d9087810 */ /* 0x140fe40007ffe8d6 */
[--C-:B------:R-:W-:Y:S02]  /*63b0*/  IADD3 R137, PT, PT, R217, -0x49, -R214.reuse ;  /* 0xffffffb7d9897810 */ /* 0x100fe40007ffe8d6 */
[----:B------:R-:W-:Y:S02]  /*63c0*/  IABS R8, R8 ;  /* 0x0000000800087213 */ /* 0x000fe40000000000 */
[----:B------:R-:W-:Y:S02]  /*63d0*/  IADD3 R29, PT, PT, R215, -0x51, -R214 ;  /* 0xffffffafd71d7810 */ /* 0x000fe40007ffe8d6 */
[----:B------:R-:W-:-:S02]  /*63e0*/  I2FP.F32.S32 R8, R8 ;  /* 0x0000000800087245 */ /* 0x000fc40000201400 */
[----:B------:R-:W-:Y:S02]  /*63f0*/  IABS R137, R137 ;  /* 0x0000008900897213 */ /* 0x000fe40000000000 */
[----:B------:R-:W-:Y:S01]  /*6400*/  FSEL R157, R152, -INF , P3 ;  /* 0xff800000989d7808 */ /* 0x000fe20001800000 */
[----:B------:R-:W-:Y:S01]  /*6410*/  FFMA.FTZ R70, -R199, R8, R70 ;  /* 0x00000008c7467223 */ /* 0x000fe20000010146 */
[----:B------:R-:W-:Y:S02]  /*6420*/  IADD3 R8, PT, PT, R217, -0x51, -R214 ;  /* 0xffffffafd9087810 */ /* 0x000fe40007ffe8d6 */
[----:B------:R-:W-:Y:S02]  /*6430*/  IABS R29, R29 ;  /* 0x0000001d001d7213 */ /* 0x000fe40000000000 */
[----:B------:R-:W-:Y:S02]  /*6440*/  IABS R8, R8 ;  /* 0x0000000800087213 */ /* 0x000fe40000000000 */
[----:B------:R-:W-:-:S02]  /*6450*/  I2FP.F32.S32 R137, R137 ;  /* 0x0000008900897245 */ /* 0x000fc40000201400 */
[----:B------:R-:W-:Y:S02]  /*6460*/  I2FP.F32.S32 R8, R8 ;  /* 0x0000000800087245 */ /* 0x000fe40000201400 */
[----:B------:R-:W-:Y:S01]  /*6470*/  I2FP.F32.S32 R29, R29 ;  /* 0x0000001d001d7245 */ /* 0x000fe20000201400 */
[C---:B------:R-:W-:Y:S01]  /*6480*/  FFMA.FTZ R137, -R199.reuse, R137, R156 ;  /* 0x00000089c7897223 */ /* 0x040fe2000001019c */
[----:B------:R-:W-:Y:S01]  /*6490*/  ISETP.GE.AND P3, PT, R26, R209, PT ;  /* 0x000000d11a00720c */ /* 0x000fe20003f66270 */
[----:B------:R-:W-:Y:S01]  /*64a0*/  FFMA.FTZ R56, -R199, R8, R56 ;  /* 0x00000008c7387223 */ /* 0x000fe20000010138 */
[--C-:B------:R-:W-:Y:S02]  /*64b0*/  IADD3 R8, PT, PT, R217, -0x58, -R214.reuse ;  /* 0xffffffa8d9087810 */ /* 0x100fe40007ffe8d6 */
[----:B------:R-:W-:Y:S02]  /*64c0*/  IADD3 R139, PT, PT, R215, -0x58, -R214 ;  /* 0xffffffa8d78b7810 */ /* 0x000fe40007ffe8d6 */
[----:B------:R-:W-:-:S02]  /*64d0*/  IABS R8, R8 ;  /* 0x0000000800087213 */ /* 0x000fc40000000000 */
[----:B------:R-:W-:Y:S02]  /*64e0*/  FSEL R157, R157, -INF , !P5 ;  /* 0xff8000009d9d7808 */ /* 0x000fe40006800000 */
[----:B------:R-:W-:Y:S01]  /*64f0*/  I2FP.F32.S32 R8, R8 ;  /* 0x0000000800087245 */ /* 0x000fe20000201400 */
[C---:B------:R-:W-:Y:S01]  /*6500*/  FFMA.FTZ R72, -R199.reuse, R29, R72 ;  /* 0x0000001dc7487223 */ /* 0x040fe20000010148 */
[----:B------:R-:W-:Y:S01]  /*6510*/  ISETP.GE.AND P5, PT, R26, R208, PT ;  /* 0x000000d01a00720c */ /* 0x000fe20003fa6270 */
[----:B------:R-:W-:Y:S02]  /*6520*/  VIADD R26, R172, 0x51 ;  /* 0x00000051ac1a7836 */ /* 0x000fe40000000000 */
[----:B------:R-:W-:Y:S01]  /*6530*/  FFMA.FTZ R14, -R199, R8, R14 ;  /* 0x00000008c70e7223 */ /* 0x000fe2000001010e */
[----:B------:R-:W-:-:S04]  /*6540*/  IADD3 R8, PT, PT, R217, -0x59, -R214 ;  /* 0xffffffa7d9087810 */ /* 0x000fc80007ffe8d6 */
[----:B------:R-:W-:-:S04]  /*6550*/  IABS R8, R8 ;  /* 0x0000000800087213 */ /* 0x000fc80000000000 */
[----:B------:R-:W-:Y:S02]  /*6560*/  I2FP.F32.S32 R8, R8 ;  /* 0x0000000800087245 */ /* 0x000fe40000201400 */
[----:B------:R-:W-:Y:S02]  /*6570*/  IADD3 R29, PT, PT, R215, -0x59, -R214 ;  /* 0xffffffa7d71d7810 */ /* 0x000fe40007ffe8d6 */
[----:B------:R-:W-:Y:S01]  /*6580*/  FSEL R137, R137, -INF , P3 ;  /* 0xff80000089897808 */ /* 0x000fe20001800000 */
[----:B------:R-:W-:Y:S01]  /*6590*/  FFMA.FTZ R40, -R199, R8, R40 ;  /* 0x00000008c7287223 */ /* 0x000fe20000010128 */
        /* <DEDUP_REMOVED lines=17> */
[----:B------:R-:W-:Y:S01]  /*66b0*/  FFMA.FTZ R16, -R199, R29, R16 ;  /* 0x0000001dc7107223 */ /* 0x000fe20000010110 */
[----:B------:R-:W-:Y:S01]  /*66c0*/  ISETP.GE.AND P4, PT, R26, R211, PT ;  /* 0x000000d31a00720c */ /* 0x000fe20003f86270 */
[----:B------:R-:W-:Y:S01]  /*66d0*/  VIADD R12, R172, 0x59 ;  /* 0x00000059ac0c7836 */ /* 0x000fe20000000000 */
[----:B------:R-:W-:Y:S01]  /*66e0*/  IADD3 R29, PT, PT, R215, -0x60, -R214 ;  /* 0xffffffa0d71d7810 */ /* 0x000fe20007ffe8d6 */
[----:B------:R-:W-:Y:S01]  /*66f0*/  FFMA.FTZ R34, -R199, R8, R34 ;  /* 0x00000008c7227223 */ /* 0x000fe20000010122 */
[----:B------:R-:W-:-:S02]  /*6700*/  FSEL R155, R155, -INF , !P6 ;  /* 0xff8000009b9b7808 */ /* 0x000fc40007000000 */
[----:B------:R-:W-:Y:S02]  /*6710*/  IADD3 R8, PT, PT, R217, -0x61, -R214 ;  /* 0xffffff9fd9087810 */ /* 0x000fe40007ffe8d6 */
[----:B------:R-:W-:Y:S02]  /*6720*/  ISETP.GE.AND P6, PT, R26, R210, PT ;  /* 0x000000d21a00720c */ /* 0x000fe40003fc6270 */
[----:B------:R-:W-:Y:S02]  /*6730*/  FSEL R153, R56, -INF , P2 ;  /* 0xff80000038997808 */ /* 0x000fe40001000000 */
[----:B------:R-:W-:Y:S02]  /*6740*/  FSEL R139, R139, -INF , P4 ;  /* 0xff8000008b8b7808 */ /* 0x000fe40002000000 */
[----:B------:R-:W-:Y:S02]  /*6750*/  IABS R29, R29 ;  /* 0x0000001d001d7213 */ /* 0x000fe40000000000 */
[----:B------:R-:W-:-:S02]  /*6760*/  FSEL R141, R72, -INF , P3 ;  /* 0xff800000488d7808 */ /* 0x000fc40001800000 */
[----:B------:R-:W-:Y:S02]  /*6770*/  ISETP.GE.AND P3, PT, R26, R209, PT ;  /* 0x000000d11a00720c */ /* 0x000fe40003f66270 */
[----:B------:R-:W-:Y:S02]  /*6780*/  ISETP.GE.AND P2, PT, R12, R211, PT ;  /* 0x000000d30c00720c */ /* 0x000fe40003f46270 */
[----:B------:R-:W-:Y:S02]  /*6790*/  IADD3 R31, PT, PT, R215, -0x61, -R214 ;  /* 0xffffff9fd71f7810 */ /* 0x000fe40007ffe8d6 */
[----:B------:R-:W-:Y:S02]  /*67a0*/  IABS R8, R8 ;  /* 0x0000000800087213 */ /* 0x000fe40000000000 */
[----:B------:R-:W-:Y:S02]  /*67b0*/  FSEL R153, R153, -INF , !P1 ;  /* 0xff80000099997808 */ /* 0x000fe40004800000 */
[----:B------:R-:W-:-:S02]  /*67c0*/  FSEL R139, R139, -INF , !P6 ;  /* 0xff8000008b8b7808 */ /* 0x000fc40007000000 */
[----:B------:R-:W-:Y:S02]  /*67d0*/  I2FP.F32.S32 R29, R29 ;  /* 0x0000001d001d7245 */ /* 0x000fe40000201400 */
[----:B------:R-:W-:Y:S02]  /*67e0*/  FSEL R141, R141, -INF , !P5 ;  /* 0xff8000008d8d7808 */ /* 0x000fe40006800000 */
[C---:B------:R-:W-:Y:S02]  /*67f0*/  ISETP.GE.AND P1, PT, R12.reuse, R210, PT ;  /* 0x000000d20c00720c */ /* 0x040fe40003f26270 */
[C---:B------:R-:W-:Y:S02]  /*6800*/  ISETP.GE.AND P4, PT, R12.reuse, R209, PT ;  /* 0x000000d10c00720c */ /* 0x040fe40003f86270 */
[-C--:B------:R-:W-:Y:S01]  /*6810*/  ISETP.GE.AND P6, PT, R12, R208.reuse, PT ;  /* 0x000000d00c00720c */ /* 0x080fe20003fc6270 */
[----:B------:R-:W-:Y:S01]  /*6820*/  VIADD R12, R172, 0x60 ;  /* 0x00000060ac0c7836 */ /* 0x000fe20000000000 */
[----:B------:R-:W-:-:S02]  /*6830*/  ISETP.GE.AND P5, PT, R26, R208, PT ;  /* 0x000000d01a00720c */ /* 0x000fc40003fa6270 */
[----:B------:R-:W-:Y:S02]  /*6840*/  FSEL R151, R14, -INF , P3 ;  /* 0xff8000000e977808 */ /* 0x000fe40001800000 */
[----:B------:R-:W-:Y:S02]  /*6850*/  FSEL R135, R16, -INF , P2 ;  /* 0xff80000010877808 */ /* 0x000fe40001000000 */
[----:B------:R-:W-:Y:S02]  /*6860*/  IABS R31, R31 ;  /* 0x0000001f001f7213 */ /* 0x000fe40000000000 */
[----:B------:R-:W-:Y:S01]  /*6870*/  I2FP.F32.S32 R8, R8 ;  /* 0x0000000800087245 */ /* 0x000fe20000201400 */
[----:B------:R-:W-:Y:S01]  /*6880*/  FFMA.FTZ R18, -R199, R29, R18 ;  /* 0x0000001dc7127223 */ /* 0x000fe20000010112 */
[----:B------:R-:W-:Y:S02]  /*6890*/  FSEL R151, R151, -INF , !P5 ;  /* 0xff80000097977808 */ /* 0x000fe40006800000 */
[----:B------:R-:W-:-:S02]  /*68a0*/  FSEL R135, R135, -INF , !P1 ;  /* 0xff80000087877808 */ /* 0x000fc40004800000 */
[----:B------:R-:W-:Y:S01]  /*68b0*/  IADD3 R29, PT, PT, R215, -0x68, -R214 ;  /* 0xffffff98d71d7810 */ /* 0x000fe20007ffe8d6 */
[----:B------:R-:W-:Y:S01]  /*68c0*/  FFMA.FTZ R32, -R199, R8, R32 ;  /* 0x00000008c7207223 */ /* 0x000fe20000010120 */
[C---:B------:R-:W-:Y:S02]  /*68d0*/  ISETP.GE.AND P3, PT, R12.reuse, R211, PT ;  /* 0x000000d30c00720c */ /* 0x040fe40003f66270 */
[C---:B------:R-:W-:Y:S02]  /*68e0*/  ISETP.GE.AND P5, PT, R12.reuse, R210, PT ;  /* 0x000000d20c00720c */ /* 0x040fe40003fa6270 */
[C---:B------:R-:W-:Y:S02]  /*68f0*/  ISETP.GE.AND P2, PT, R12.reuse, R209, PT ;  /* 0x000000d10c00720c */ /* 0x040fe40003f46270 */
[----:B------:R-:W-:Y:S01]  /*6900*/  ISETP.GE.AND P1, PT, R12, R208, PT ;  /* 0x000000d00c00720c */ /* 0x000fe20003f26270 */
[----:B------:R-:W-:Y:S01]  /*6910*/  VIADD R12, R172, 0x61 ;  /* 0x00000061ac0c7836 */ /* 0x000fe20000000000 */
[----:B------:R-:W-:-:S02]  /*6920*/  I2FP.F32.S32 R31, R31 ;  /* 0x0000001f001f7245 */ /* 0x000fc40000201400 */
[----:B------:R-:W-:Y:S02]  /*6930*/  IADD3 R8, PT, PT, R217, -0x68, -R214 ;  /* 0xffffff98d9087810 */ /* 0x000fe40007ffe8d6 */
[----:B------:R-:W-:Y:S01]  /*6940*/  IABS R29, R29 ;  /* 0x0000001d001d7213 */ /* 0x000fe20000000000 */
[----:B------:R-:W-:Y:S01]  /*6950*/  FFMA.FTZ R58, -R199, R31, R58 ;  /* 0x0000001fc73a7223 */ /* 0x000fe2000001013a */
[----:B------:R-:W-:Y:S02]  /*6960*/  FSEL R147, R40, -INF , P4 ;  /* 0xff80000028937808 */ /* 0x000fe40002000000 */
[----:B------:R-:W-:Y:S02]  /*6970*/  FSEL R119, R18, -INF , P3 ;  /* 0xff80000012777808 */ /* 0x000fe40001800000 */
[----:B------:R-:W-:Y:S02]  /*6980*/  ISETP.GE.AND P4, PT, R12, R211, PT ;  /* 0x000000d30c00720c */ /* 0x000fe40003f86270 */
[----:B------:R-:W-:-:S02]  /*6990*/  IABS R8, R8 ;  /* 0x0000000800087213 */ /* 0x000fc40000000000 */
[----:B------:R-:W-:Y:S02]  /*69a0*/  I2FP.F32.S32 R29, R29 ;  /* 0x0000001d001d7245 */ /* 0x000fe40000201400 */
        /* <DEDUP_REMOVED lines=9> */
[----:B------:R-:W-:Y:S01]  /*6a40*/  I2FP.F32.S32 R8, R8 ;  /* 0x0000000800087245 */ /* 0x000fe20000201400 */
[----:B------:R-:W-:Y:S01]  /*6a50*/  FFMA.FTZ R28, -R199, R29, R28 ;  /* 0x0000001dc71c7223 */ /* 0x000fe2000001011c */
[----:B------:R-:W-:Y:S02]  /*6a60*/  IABS R31, R31 ;  /* 0x0000001f001f7213 */ /* 0x000fe40000000000 */
[----:B------:R-:W-:Y:S01]  /*6a70*/  IADD3 R29, PT, PT, R217, -0x69, -R214 ;  /* 0xffffff97d91d7810 */ /* 0x000fe20007ffe8d6 */
[----:B------:R-:W-:Y:S01]  /*6a80*/  FFMA.FTZ R8, -R199, R8, R44 ;  /* 0x00000008c7087223 */ /* 0x000fe2000001012c */
[----:B------:R-:W-:-:S02]  /*6a90*/  FSEL R131, R131, -INF , !P1 ;  /* 0xff80000083837808 */ /* 0x000fc40004800000 */
[----:B------:R-:W-:Y:S02]  /*6aa0*/  FSEL R113, R113, -INF , !P6 ;  /* 0xff80000071717808 */ /* 0x000fe40007000000 */
[C---:B------:R-:W-:Y:S02]  /*6ab0*/  ISETP.GE.AND P2, PT, R12.reuse, R211, PT ;  /* 0x000000d30c00720c */ /* 0x040fe40003f46270 */
[C---:B------:R-:W-:Y:S02]  /*6ac0*/  ISETP.GE.AND P1, PT, R12.reuse, R210, PT ;  /* 0x000000d20c00720c */ /* 0x040fe40003f26270 */
[C---:B------:R-:W-:Y:S02]  /*6ad0*/  ISETP.GE.AND P4, PT, R12.reuse, R209, PT ;  /* 0x000000d10c00720c */ /* 0x040fe40003f86270 */
[----:B------:R-:W-:Y:S01]  /*6ae0*/  ISETP.GE.AND P6, PT, R12, R208, PT ;  /* 0x000000d00c00720c */ /* 0x000fe20003fc6270 */
[----:B------:R-:W-:Y:S01]  /*6af0*/  VIADD R12, R172, 0x69 ;  /* 0x00000069ac0c7836 */ /* 0x000fe20000000000 */
[----:B------:R-:W-:Y:S01]  /*6b00*/  I2FP.F32.S32 R31, R31 ;  /* 0x0000001f001f7245 */ /* 0x000fe20000201400 */
[----:B------:R-:W-:Y:S01]  /*6b10*/  IMAD.IADD R14, R217, 0x1, -R214 ;  /* 0x00000001d90e7824 */ /* 0x000fe200078e0ad6 */
[----:B------:R-:W-:-:S02]  /*6b20*/  IABS R29, R29 ;  /* 0x0000001d001d7213 */ /* 0x000fc40000000000 */
[----:B------:R-:W-:Y:S01]  /*6b30*/  IADD3 R16, PT, PT, R217, -0x70, -R214 ;  /* 0xffffff90d9107810 */ /* 0x000fe20007ffe8d6 */
[----:B------:R-:W-:Y:S01]  /*6b40*/  FFMA.FTZ R31, -R199, R31, R42 ;  /* 0x0000001fc71f7223 */ /* 0x000fe2000001012a */
[----:B------:R-:W-:Y:S02]  /*6b50*/  FSEL R127, R32, -INF , P3 ;  /* 0xff800000207f7808 */ /* 0x000fe40001800000 */
[----:B------:R-:W-:Y:S02]  /*6b60*/  FSEL R123, R8, -INF , P4 ;  /* 0xff800000087b7808 */ /* 0x000fe40002000000 */
[----:B------:R-:W-:Y:S02]  /*6b70*/  ISETP.GE.AND P3, PT, R12, R211, PT ;  /* 0x000000d30c00720c */ /* 0x000fe40003f66270 */
[----:B------:R-:W-:Y:S02]  /*6b80*/  I2FP.F32.S32 R29, R29 ;  /* 0x0000001d001d7245 */ /* 0x000fe40000201400 */
[----:B------:R-:W-:-:S02]  /*6b90*/  IABS R8, R16 ;  /* 0x0000001000087213 */ /* 0x000fc40000000000 */
[----:B------:R-:W-:Y:S01]  /*6ba0*/  IABS R14, R14 ;  /* 0x0000000e000e7213 */ /* 0x000fe20000000000 */
[----:B------:R-:W-:Y:S01]  /*6bb0*/  FFMA.FTZ R29, -R199, R29, R48 ;  /* 0x0000001dc71d7223 */ /* 0x000fe20000010130 */
[----:B------:R-:W-:Y:S02]  /*6bc0*/  FSEL R109, R31, -INF , P3 ;  /* 0xff8000001f6d7808 */ /* 0x000fe40001800000 */
[----:B------:R-:W-:Y:S02]  /*6bd0*/  I2FP.F32.S32 R8, R8 ;  /* 0x0000000800087245 */ /* 0x000fe40000201400 */
[----:B------:R-:W-:Y:S02]  /*6be0*/  FSEL R111, R28, -INF , P2 ;  /* 0xff8000001c6f7808 */ /* 0x000fe40001000000 */
[----:B------:R-:W-:Y:S02]  /*6bf0*/  I2FP.F32.S32 R31, R14 ;  /* 0x0000000e001f7245 */ /* 0x000fe40000201400 */
[----:B------:R-:W-:Y:S01]  /*6c00*/  ISETP.GE.AND P2, PT, R12, R209, PT ;  /* 0x000000d10c00720c */ /* 0x000fe20003f46270 */
[----:B------:R-:W-:Y:S01]  /*6c10*/  FFMA.FTZ R52, -R199, R8, R52 ;  /* 0x00000008c7347223 */ /* 0x000fe20000010134 */
[----:B------:R-:W-:Y:S01]  /*6c20*/  FSEL R127, R127, -INF , !P5 ;  /* 0xff8000007f7f7808 */ /* 0x000fe20006800000 */
[----:B------:R-:W-:Y:S01]  /*6c30*/  FFMA.FTZ R8, -R199, R31, R82 ;  /* 0x0000001fc7087223 */ /* 0x000fe20000010152 */
[----:B------:R-:W-:-:S02]  /*6c40*/  FSEL R111, R111, -INF , !P1 ;  /* 0xff8000006f6f7808 */ /* 0x000fc40004800000 */
[C---:B------:R-:W-:Y:S02]  /*6c50*/  ISETP.GE.AND P5, PT, R12.reuse, R210, PT ;  /* 0x000000d20c00720c */ /* 0x040fe40003fa6270 */
[----:B------:R-:W-:Y:S01]  /*6c60*/  ISETP.GE.AND P1, PT, R12, R208, PT ;  /* 0x000000d00c00720c */ /* 0x000fe20003f26270 */
[C---:B------:R-:W-:Y:S01]  /*6c70*/  VIADD R12, R172.reuse, 0x70 ;  /* 0x00000070ac0c7836 */ /* 0x040fe20000000000 */
[----:B------:R-:W-:Y:S02]  /*6c80*/  FSEL R29, R29, -INF , P2 ;  /* 0xff8000001d1d7808 */ /* 0x000fe40001000000 */
[----:B------:R-:W-:Y:S02]  /*6c90*/  ISETP.GE.AND P2, PT, R172, R209, PT ;  /* 0x000000d1ac00720c */ /* 0x000fe40003f46270 */
[----:B------:R-:W-:Y:S02]  /*6ca0*/  IADD3 R31, PT, PT, R217, -0x71, -R214 ;  /* 0xffffff8fd91f7810 */ /* 0x000fe40007ffe8d6 */
[----:B------:R-:W-:-:S02]  /*6cb0*/  FSEL R121, R29, -INF , !P1 ;  /* 0xff8000001d797808 */ /* 0x000fc40004800000 */
[----:B------:R-:W-:Y:S02]  /*6cc0*/  ISETP.GE.AND P1, PT, R172, R208, PT ;  /* 0x000000d0ac00720c */ /* 0x000fe40003f26270 */
[----:B------:R-:W-:Y:S02]  /*6cd0*/  FSEL R8, R8, -INF , P2 ;  /* 0xff80000008087808 */ /* 0x000fe40001000000 */
[----:B------:R-:W-:Y:S02]  /*6ce0*/  ISETP.GE.AND P3, PT, R12, R209, PT ;  /* 0x000000d10c00720c */ /* 0x000fe40003f66270 */
[----:B------:R-:W-:Y:S02]  /*6cf0*/  IABS R31, R31 ;  /* 0x0000001f001f7213 */ /* 0x000fe40000000000 */
[----:B------:R-:W-:Y:S01]  /*6d00*/  IADD3 R29, PT, PT, R217, -0x78, -R214 ;  /* 0xffffff88d91d7810 */ /* 0x000fe20007ffe8d6 */
[----:B------:R-:W-:Y:S01]  /*6d10*/  VIADD R14, R172, 0x71 ;  /* 0x00000071ac0e7836 */ /* 0x000fe20000000000 */
[----:B------:R-:W-:-:S02]  /*6d20*/  FSEL R109, R109, -INF , !P5 ;  /* 0xff8000006d6d7808 */ /* 0x000fc40006800000 */
[----:B------:R-:W-:Y:S02]  /*6d30*/  FSEL R8, R8, -INF , !P1 ;  /* 0xff80000008087808 */ /* 0x000fe40004800000 */
[----:B------:R-:W-:Y:S02]  /*6d40*/  ISETP.GE.AND P5, PT, R12, R208, PT ;  /* 0x000000d00c00720c */ /* 0x000fe40003fa6270 */
[----:B------:R-:W-:Y:S02]  /*6d50*/  FSEL R105, R52, -INF , P3 ;  /* 0xff80000034697808 */ /* 0x000fe40001800000 */
[----:B------:R-:W-:Y:S01]  /*6d60*/  I2FP.F32.S32 R31, R31 ;  /* 0x0000001f001f7245 */ /* 0x000fe20000201400 */
[----:B------:R-:W-:Y:S01]  /*6d70*/  FFMA.FTZ R0, -R199, R6, R0 ;  /* 0x00000006c7007223 */ /* 0x000fe20000010100 */
[----:B------:R-:W-:Y:S02]  /*6d80*/  IABS R29, R29 ;  /* 0x0000001d001d7213 */ /* 0x000fe40000000000 */
[----:B------:R-:W-:-:S02]  /*6d90*/  FSEL R123, R123, -INF , !P6 ;  /* 0xff8000007b7b7808 */ /* 0x000fc40007000000 */
[----:B------:R-:W-:Y:S01]  /*6da0*/  FMNMX3.FTZ R6, R8, R43, R51, !PT ;  /* 0x0000002b08067276 */ /* 0x000fe20007810033 */
[----:B------:R-:W-:Y:S01]  /*6db0*/  FFMA.FTZ R31, -R199, R31, R46 ;  /* 0x0000001fc71f7223 */ /* 0x000fe2000001012e */
[CC--:B------:R-:W-:Y:S02]  /*6dc0*/  ISETP.GE.AND P4, PT, R12.reuse, R211.reuse, PT ;  /* 0x000000d30c00720c */ /* 0x0c0fe40003f86270 */
[----:B------:R-:W-:Y:S02]  /*6dd0*/  ISETP.GE.AND P6, PT, R12, R210, PT ;  /* 0x000000d20c00720c */ /* 0x000fe40003fc6270 */
[----:B------:R-:W-:Y:S02]  /*6de0*/  FSEL R105, R105, -INF , !P5 ;  /* 0xff80000069697808 */ /* 0x000fe40006800000 */
[----:B------:R-:W-:Y:S02]  /*6df0*/  IADD3 R12, PT, PT, R217, -0x79, -R214 ;  /* 0xffffff87d90c7810 */ /* 0x000fe40007ffe8d6 */
[----:B------:R-:W-:-:S02]  /*6e00*/  ISETP.GE.AND P3, PT, R14, R211, PT ;  /* 0x000000d30e00720c */ /* 0x000fc40003f66270 */
[C---:B------:R-:W-:Y:S02]  /*6e10*/  ISETP.GE.AND P5, PT, R14.reuse, R210, PT ;  /* 0x000000d20e00720c */ /* 0x040fe40003fa6270 */
[C---:B------:R-:W-:Y:S02]  /*6e20*/  ISETP.GE.AND P2, PT, R14.reuse, R209, PT ;  /* 0x000000d10e00720c */ /* 0x040fe40003f46270 */
[----:B------:R-:W-:Y:S02]  /*6e30*/  I2FP.F32.S32 R29, R29 ;  /* 0x0000001d001d7245 */ /* 0x000fe40000201400 */
[----:B------:R-:W-:Y:S01]  /*6e40*/  ISETP.GE.AND P1, PT, R14, R208, PT ;  /* 0x000000d00e00720c */ /* 0x000fe20003f26270 */
[----:B------:R-:W-:Y:S01]  /*6e50*/  VIADD R14, R172, 0x78 ;  /* 0x00000078ac0e7836 */ /* 0x000fe20000000000 */
[----:B------:R-:W-:Y:S01]  /*6e60*/  FMNMX3.FTZ R6, R6, R57, R69, !PT ;  /* 0x0000003906067276 */ /* 0x000fe20007810045 */
[----:B------:R-:W-:Y:S01]  /*6e70*/  FFMA.FTZ R29, -R199, R29, R54 ;  /* 0x0000001dc71d7223 */ /* 0x000fe20000010136 */
[----:B------:R-:W-:-:S02]  /*6e80*/  IABS R12, R12 ;  /* 0x0000000c000c7213 */ /* 0x000fc40000000000 */
[----:B------:R-:W-:Y:S02]  /*6e90*/  FSEL R31, R31, -INF , P2 ;  /* 0xff8000001f1f7808 */ /* 0x000fe40001000000 */
[----:B------:R-:W-:Y:S02]  /*6ea0*/  ISETP.GE.AND P2, PT, R14, R209, PT ;  /* 0x000000d10e00720c */ /* 0x000fe40003f46270 */
[----:B------:R-:W-:Y:S02]  /*6eb0*/  FMNMX3.FTZ R6, R6, R61, R33, !PT ;  /* 0x0000003d06067276 */ /* 0x000fe40007810021 */
[----:B------:R-:W-:Y:S02]  /*6ec0*/  I2FP.F32.S32 R12, R12 ;  /* 0x0000000c000c7245 */ /* 0x000fe40000201400 */
[----:B------:R-:W-:Y:S02]  /*6ed0*/  FSEL R65, R31, -INF , !P1 ;  /* 0xff8000001f417808 */ /* 0x000fe40004800000 */
[----:B------:R-:W-:-:S02]  /*6ee0*/  ISETP.GE.AND P1, PT, R14, R208, PT ;  /* 0x000000d00e00720c */ /* 0x000fc40003f26270 */
[----:B------:R-:W-:Y:S02]  /*6ef0*/  FSEL R29, R29, -INF , P2 ;  /* 0xff8000001d1d7808 */ /* 0x000fe40001000000 */
[----:B------:R-:W-:Y:S02]  /*6f00*/  FMNMX3.FTZ R6, R6, R23, R13, !PT ;  /* 0x0000001706067276 */ /* 0x000fe4000781000d */
[----:B------:R-:W-:Y:S01]  /*6f10*/  ISETP.GE.AND P2, PT, R172, R211, PT ;  /* 0x000000d3ac00720c */ /* 0x000fe20003f46270 */
[----:B------:R-:W-:Y:S01]  /*6f20*/  FFMA.FTZ R55, -R199, R12, R10 ;  /* 0x0000000cc7377223 */ /* 0x000fe2000001010a */
[----:B------:R-:W-:Y:S02]  /*6f30*/  FSEL R63, R29, -INF , !P1 ;  /* 0xff8000001d3f7808 */ /* 0x000fe40004800000 */
[----:B------:R-:W-:Y:S02]  /*6f40*/  FMNMX3.FTZ R12, R6, R223, R221, !PT ;  /* 0x000000df060c7276 */ /* 0x000fe400078100dd */
[----:B------:R-:W-:-:S02]  /*6f50*/  ISETP.GE.AND P1, PT, R172, R210, PT ;  /* 0x000000d2ac00720c */ /* 0x000fc40003f26270 */
[----:B------:R-:W-:-:S04]  /*6f60*/  FSEL R6, R0, -INF , P2 ;  /* 0xff80000000067808 */ /* 0x000fc80001000000 */
[----:B------:R-:W-:Y:S02]  /*6f70*/  FSEL R6, R6, -INF , !P1 ;  /* 0xff80000006067808 */ /* 0x000fe40004800000 */
[----:B------:R-:W-:Y:S02]  /*6f80*/  FMNMX3.FTZ R0, R12, R59, R117, !PT ;  /* 0x0000003b0c007276 */ /* 0x000fe40007810075 */
[----:B------:R-:W-:-:S04]  /*6f90*/  FMNMX3.FTZ R12, R6, R49, R45, !PT ;  /* 0x00000031060c7276 */ /* 0x000fc8000781002d */
[----:B------:R-:W-:-:S04]  /*6fa0*/  FMNMX3.FTZ R12, R12, R35, R21, !PT ;  /* 0x000000230c0c7276 */ /* 0x000fc80007810015 */
[----:B------:R-:W-:Y:S01]  /*6fb0*/  FMNMX3.FTZ R12, R12, R19, R17, !PT ;  /* 0x000000130c0c7276 */ /* 0x000fe20007810011 */
[----:B------:R-:W-:-:S03]  /*6fc0*/  VIADD R10, R172, 0x79 ;  /* 0x00000079ac0a7836 */ /* 0x000fc60000000000 */
[----:B------:R-:W-:-:S04]  /*6fd0*/  FMNMX3.FTZ R12, R12, R15, R67, !PT ;  /* 0x0000000f0c0c7276 */ /* 0x000fc80007810043 */
[----:B------:R-:W-:Y:S02]  /*6fe0*/  FMNMX3.FTZ R12, R12, R195, R219, !PT ;  /* 0x000000c30c0c7276 */ /* 0x000fe400078100db */
[----:B------:R-:W-:Y:S02]  /*6ff0*/  FMNMX3.FTZ R0, R0, R171, R169, !PT ;  /* 0x000000ab00007276 */ /* 0x000fe400078100a9 */
[----:B------:R-:W-:Y:S02]  /*7000*/  ISETP.GE.AND P1, PT, R10, R209, PT ;  /* 0x000000d10a00720c */ /* 0x000fe40003f26270 */
[----:B------:R-:W-:Y:S02]  /*7010*/  FMNMX3.FTZ R12, R12, R107, R167, !PT ;  /* 0x0000006b0c0c7276 */ /* 0x000fe400078100a7 */
[----:B------:R-:W-:Y:S02]  /*7020*/  FMNMX3.FTZ R0, R0, R115, R133, !PT ;  /* 0x0000007300007276 */ /* 0x000fe40007810085 */
[----:B------:R-:W-:-:S02]  /*7030*/  FSEL R55, R55, -INF , P1 ;  /* 0xff80000037377808 */ /* 0x000fc40000800000 */
[----:B------:R-:W-:Y:S02]  /*7040*/  ISETP.GE.AND P1, PT, R10, R208, PT ;  /* 0x000000d00a00720c */ /* 0x000fe40003f26270 */
[----:B------:R-:W-:Y:S02]  /*7050*/  FMNMX3.FTZ R12, R12, R125, R165, !PT ;  /* 0x0000007d0c0c7276 */ /* 0x000fe400078100a5 */
[----:B------:R-:W-:Y:S02]  /*7060*/  IADD3 R16, PT, PT, R215, -0x70, -R214 ;  /* 0xffffff90d7107810 */ /* 0x000fe40007ffe8d6 */
[----:B------:R-:W-:Y:S02]  /*7070*/  FMNMX3.FTZ R0, R0, R163, R161, !PT ;  /* 0x000000a300007276 */ /* 0x000fe400078100a1 */
[----:B------:R-:W-:Y:S02]  /*7080*/  FSEL R55, R55, -INF , !P1 ;  /* 0xff80000037377808 */ /* 0x000fe40004800000 */
[----:B------:R-:W-:-:S02]  /*7090*/  FMNMX3.FTZ R12, R12, R129, R159, !PT ;  /* 0x000000810c0c7276 */ /* 0x000fc4000781009f */
[C---:B------:R-:W-:Y:S02]  /*70a0*/  ISETP.GE.AND P2, PT, R14.reuse, R211, PT ;  /* 0x000000d30e00720c */ /* 0x040fe40003f46270 */
[----:B------:R-:W-:Y:S02]  /*70b0*/  ISETP.GE.AND P1, PT, R14, R210, PT ;  /* 0x000000d20e00720c */ /* 0x000fe40003f26270 */
[----:B------:R-:W-:Y:S02]  /*70c0*/  IABS R16, R16 ;  /* 0x0000001000107213 */ /* 0x000fe40000000000 */
[C-C-:B------:R-:W-:Y:S02]  /*70d0*/  IADD3 R14, PT, PT, R215.reuse, -0x71, -R214.reuse ;  /* 0xffffff8fd70e7810 */ /* 0x140fe40007ffe8d6 */
[----:B------:R-:W-:Y:S02]  /*70e0*/  IADD3 R31, PT, PT, R215, -0x78, -R214 ;  /* 0xffffff88d71f7810 */ /* 0x000fe40007ffe8d6 */
[----:B------:R-:W-:-:S02]  /*70f0*/  FMNMX3.FTZ R0, R0, R137, R155, !PT ;  /* 0x0000008900007276 */ /* 0x000fc4000781009b */
[----:B------:R-:W-:Y:S02]  /*7100*/  FMNMX3.FTZ R12, R12, R145, R157, !PT ;  /* 0x000000910c0c7276 */ /* 0x000fe4000781009d */
[----:B------:R-:W-:Y:S02]  /*7110*/  I2FP.F32.S32 R16, R16 ;  /* 0x0000001000107245 */ /* 0x000fe40000201400 */
[----:B------:R-:W-:Y:S02]  /*7120*/  IADD3 R29, PT, PT, R215, -0x79, -R214 ;  /* 0xffffff87d71d7810 */ /* 0x000fe40007ffe8d6 */
[----:B------:R-:W-:Y:S02]  /*7130*/  IABS R14, R14 ;  /* 0x0000000e000e7213 */ /* 0x000fe40000000000 */
[----:B------:R-:W-:Y:S02]  /*7140*/  IABS R31, R31 ;  /* 0x0000001f001f7213 */ /* 0x000fe40000000000 */
[----:B------:R-:W-:-:S02]  /*7150*/  FMNMX3.FTZ R0, R0, R153, R151, !PT ;  /* 0x0000009900007276 */ /* 0x000fc40007810097 */
[----:B------:R-:W-:Y:S01]  /*7160*/  FMNMX3.FTZ R12, R12, R149, R143, !PT ;  /* 0x000000950c0c7276 */ /* 0x000fe2000781008f */
[C---:B------:R-:W-:Y:S01]  /*7170*/  FFMA.FTZ R30, -R199.reuse, R16, R30 ;  /* 0x00000010c71e7223 */ /* 0x040fe2000001011e */
[----:B------:R-:W-:Y:S02]  /*7180*/  IABS R29, R29 ;  /* 0x0000001d001d7213 */ /* 0x000fe40000000000 */
[----:B------:R-:W-:Y:S02]  /*7190*/  I2FP.F32.S32 R14, R14 ;  /* 0x0000000e000e7245 */ /* 0x000fe40000201400 */
[----:B------:R-:W-:Y:S02]  /*71a0*/  I2FP.F32.S32 R31, R31 ;  /* 0x0000001f001f7245 */ /* 0x000fe40000201400 */
[----:B------:R-:W-:Y:S02]  /*71b0*/  FMNMX3.FTZ R0, R0, R147, R131, !PT ;  /* 0x0000009300007276 */ /* 0x000fe40007810083 */
[----:B------:R-:W-:Y:S01]  /*71c0*/  FMNMX3.FTZ R12, R12, R141, R139, !PT ;  /* 0x0000008d0c0c7276 */ /* 0x000fe2000781008b */
[C---:B------:R-:W-:Y:S01]  /*71d0*/  FFMA.FTZ R14, -R199.reuse, R14, R20 ;  /* 0x0000000ec70e7223 */ /* 0x040fe20000010114 */
[----:B------:R-:W-:Y:S01]  /*71e0*/  I2FP.F32.S32 R29, R29 ;  /* 0x0000001d001d7245 */ /* 0x000fe20000201400 */
[----:B------:R-:W-:Y:S01]  /*71f0*/  FFMA.FTZ R22, -R199, R31, R22 ;  /* 0x0000001fc7167223 */ /* 0x000fe20000010116 */
[----:B------:R-:W-:-:S02]  /*7200*/  FMNMX3.FTZ R0, R0, R127, R123, !PT ;  /* 0x0000007f00007276 */ /* 0x000fc4000781007b */
[----:B------:R-:W-:Y:S02]  /*7210*/  FSEL R30, R30, -INF , P4 ;  /* 0xff8000001e1e7808 */ /* 0x000fe40002000000 */
[----:B------:R-:W-:Y:S01]  /*7220*/  FMNMX3.FTZ R12, R12, R135, R119, !PT ;  /* 0x000000870c0c7276 */ /* 0x000fe20007810077 */
[----:B------:R-:W-:Y:S01]  /*7230*/  FFMA.FTZ R29, -R199, R29, R50 ;  /* 0x0000001dc71d7223 */ /* 0x000fe20000010132 */
[----:B------:R-:W-:Y:S02]  /*7240*/  FMNMX3.FTZ R0, R0, R121, R105, !PT ;  /* 0x0000007900007276 */ /* 0x000fe40007810069 */
[----:B------:R-:W-:Y:S02]  /*7250*/  ISETP.GE.AND P4, PT, R10, R211, PT ;  /* 0x000000d30a00720c */ /* 0x000fe40003f86270 */
[----:B------:R-:W-:Y:S02]  /*7260*/  FSEL R14, R14, -INF , P3 ;  /* 0xff8000000e0e7808 */ /* 0x000fe40001800000 */
[----:B------:R-:W-:-:S02]  /*7270*/  FSEL R22, R22, -INF , P2 ;  /* 0xff80000016167808 */ /* 0x000fc40001000000 */
[----:B------:R-:W-:Y:S02]  /*7280*/  FSEL R47, R30, -INF , !P6 ;  /* 0xff8000001e2f7808 */ /* 0x000fe40007000000 */
[----:B------:R-:W-:Y:S02]  /*7290*/  FMNMX3.FTZ R12, R12, R113, R111, !PT ;  /* 0x000000710c0c7276 */ /* 0x000fe4000781006f */
[----:B------:R-:W-:Y:S02]  /*72a0*/  FMNMX3.FTZ R0, R0, R65, R63, !PT ;  /* 0x0000004100007276 */ /* 0x000fe4000781003f */
[----:B------:R-:W-:Y:S02]  /*72b0*/  ISETP.GE.AND P3, PT, R10, R210, PT ;  /* 0x000000d20a00720c */ /* 0x000fe40003f66270 */
[----:B------:R-:W-:Y:S02]  /*72c0*/  FSEL R29, R29, -INF , P4 ;  /* 0xff8000001d1d7808 */ /* 0x000fe40002000000 */
        /* <DEDUP_REMOVED lines=331> */
[----:B------:R-:W-:Y:S01]  /*8780*/  ISETP.GT.AND P1, PT, R175, R192, PT ;  /* 0x000000c0af00720c */ /* 0x000fe20003f24270 */
        /* <DEDUP_REMOVED lines=83> */
.L_x_14083:
        /* <DEDUP_REMOVED lines=8> */
.L_x_14084:
[----:B------:R-:W-:Y:S05]  /*8d40*/  BSYNC.RECONVERGENT B0 ;  /* 0x0000000000007941 */ /* 0x000fea0003800200 */
.L_x_14082:
        /* <DEDUP_REMOVED lines=37> */
[----:B------:R-:W-:-:S02]  /*8fa0*/  @!P1 LEA.HI.X R17, R188, R9, R189, 0x7, P2 ;  /* 0x00000009bc119211 */ /* 0x000fc400010f3cbd */
[----:B------:R-:W-:Y:S01]  /*8fb0*/  @!P1 LEA.HI.X R5, R188, R9, R189, 0x6, P3 ;  /* 0x00000009bc059211 */ /* 0x000fe200018f34bd */
        /* <DEDUP_REMOVED lines=33> */
[----:B------:R-:W1:Y:S01]  /*91d0*/  LDSM.16.M88.4 R168, [R184+0x5800] ;  /* 0x00580000b8a8783b */ /* 0x000e620000000200 */
[----:B------:R-:W-:-:S02]  /*91e0*/  IADD3 R220, PT, PT, R217, 0x60, -R214 ;  /* 0x00000060d9dc7810 */ /* 0x000fc40007ffe8d6 */
[C-C-:B------:R-:W-:Y:S01]  /*91f0*/  IADD3 R216, PT, PT, R217.reuse, 0x5f, -R214.reuse ;  /* 0x0000005fd9d87810 */ /* 0x140fe20007ffe8d6 */
[----:B------:R-:W5:Y:S01]  /*9200*/  LDSM.16.M88.4 R20, [R184+0x2000] ;  /* 0x00200000b814783b */ /* 0x000f620000000200 */
[--C-:B------:R-:W-:Y:S02]  /*9210*/  IADD3 R233, PT, PT, R217, 0x7, -R214.reuse ;  /* 0x00000007d9e97810 */ /* 0x100fe40007ffe8d6 */
[C-C-:B------:R-:W-:Y:S01]  /*9220*/  IADD3 R232, PT, PT, R215.reuse, 0x7f, -R214.reuse ;  /* 0x0000007fd7e87810 */ /* 0x140fe20007ffe8d6 */
[----:B------:R-:W-:Y:S01]  /*9230*/  LDSM.16.M88.4 R156, [R183] ;  /* 0x00000000b79c783b */ /* 0x000fe20000000200 */
[C-C-:B------:R-:W-:Y:S02]  /*9240*/  IADD3 R231, PT, PT, R215.reuse, 0x78, -R214.reuse ;  /* 0x00000078d7e77810 */ /* 0x140fe40007ffe8d6 */
[C-C-:B------:R-:W-:Y:S01]  /*9250*/  IADD3 R229, PT, PT, R215.reuse, 0x77, -R214.reuse ;  /* 0x00000077d7e57810 */ /* 0x140fe20007ffe8d6 */
[----:B------:R-:W3:Y:S01]  /*9260*/  LDSM.16.M88.4 R160, [R179+0x5800] ;  /* 0x00580000b3a0783b */ /* 0x000ee20000000200 */
[----:B------:R-:W-:-:S02]  /*9270*/  IADD3 R228, PT, PT, R215, 0x70, -R214 ;  /* 0x00000070d7e47810 */ /* 0x000fc40007ffe8d6 */
[C-C-:B------:R-:W-:Y:S01]  /*9280*/  IADD3 R226, PT, PT, R215.reuse, 0x6f, -R214.reuse ;  /* 0x0000006fd7e27810 */ /* 0x140fe20007ffe8d6 */
[----:B------:R-:W3:Y:S01]  /*9290*/  LDSM.16.M88.4 R164, [R179+0x2000] ;  /* 0x00200000b3a4783b */ /* 0x000ee20000000200 */
[C-C-:B------:R-:W-:Y:S02]  /*92a0*/  IADD3 R225, PT, PT, R215.reuse, 0x68, -R214.reuse ;  /* 0x00000068d7e17810 */ /* 0x140fe40007ffe8d6 */
[C-C-:B------:R-:W-:Y:S01]  /*92b0*/  IADD3 R223, PT, PT, R215.reuse, 0x67, -R214.reuse ;  /* 0x00000067d7df7810 */ /* 0x140fe20007ffe8d6 */
[----:B------:R-:W-:Y:S01]  /*92c0*/  LDSM.16.M88.4 R40, [R182] ;  /* 0x00000000b628783b */ /* 0x000fe20000000200 */
[C-C-:B------:R-:W-:Y:S02]  /*92d0*/  IADD3 R221, PT, PT, R215.reuse, 0x60, -R214.reuse ;  /* 0x00000060d7dd7810 */ /* 0x140fe40007ffe8d6 */
[----:B------:R-:W-:Y:S01]  /*92e0*/  IADD3 R235, PT, PT, R215, 0x7, -R214 ;  /* 0x00000007d7eb7810 */ /* 0x000fe20007ffe8d6 */
[----:B------:R-:W3:Y:S01]  /*92f0*/  LDSM.16.M88.4 R28, [R178+0x5800] ;  /* 0x00580000b21c783b */ /* 0x000ee20000000200 */
[----:B------:R-:W-:-:S02]  /*9300*/  ISETP.GE.AND P2, PT, R234, R211, PT ;  /* 0x000000d3ea00720c */ /* 0x000fc40003f46270 */
[----:B------:R-:W-:Y:S01]  /*9310*/  IABS R235, R235 ;  /* 0x000000eb00eb7213 */ /* 0x000fe20000000000 */
[----:B------:R-:W3:Y:S01]  /*9320*/  LDSM.16.M88.4 R32, [R178+0x2000] ;  /* 0x00200000b220783b */ /* 0x000ee20000000200 */
[C---:B------:R-:W-:Y:S02]  /*9330*/  ISETP.GE.AND P6, PT, R234.reuse, R210, PT ;  /* 0x000000d2ea00720c */ /* 0x040fe40003fc6270 */
[C---:B------:R-:W-:Y:S01]  /*9340*/  ISETP.GE.AND P3, PT, R234.reuse, R209, PT ;  /* 0x000000d1ea00720c */ /* 0x040fe20003f66270 */
[----:B------:R-:W3:Y:S01]  /*9350*/  LDSM.16.M88.4 R124, [R184+0x2800] ;  /* 0x00280000b87c783b */ /* 0x000ee20000000200 */
[----:B------:R-:W-:Y:S02]  /*9360*/  IABS R232, R232 ;  /* 0x000000e800e87213 */ /* 0x000fe40000000000 */
[----:B------:R-:W-:Y:S01]  /*9370*/  ISETP.GE.AND P4, PT, R234, R208, PT ;  /* 0x000000d0ea00720c */ /* 0x000fe20003f86270 */
[----:B------:R-:W3:Y:S01]  /*9380*/  LDSM.16.M88.4 R116, [R184+0x3000] ;  /* 0x00300000b874783b */ /* 0x000ee20000000200 */
[----:B------:R-:W-:-:S02]  /*9390*/  IABS R231, R231 ;  /* 0x000000e700e77213 */ /* 0x000fc40000000000 */
[----:B------:R-:W-:Y:S01]  /*93a0*/  IABS R230, R230 ;  /* 0x000000e600e67213 */ /* 0x000fe20000000000 */
[C---:B-1----:R-:W-:Y:S01]  /*93b0*/  HMMA.16816.F32.BF16 R16, R44.reuse, R170, RZ ;  /* 0x000000aa2c10723c */ /* 0x042fe200000418ff */
[----:B------:R-:W1:Y:S01]  /*93c0*/  LDSM.16.M88.4 R108, [R184+0x3800] ;  /* 0x00380000b86c783b */ /* 0x000e620000000200 */
[--C-:B------:R-:W-:Y:S02]  /*93d0*/  IADD3 R170, PT, PT, R217, 0x58, -R214.reuse ;  /* 0x00000058d9aa7810 */ /* 0x100fe40007ffe8d6 */
[----:B------:R-:W-:Y:S01]  /*93e0*/  IADD3 R171, PT, PT, R215, 0x58, -R214 ;  /* 0x00000058d7ab7810 */ /* 0x000fe20007ffe8d6 */
[----:B------:R-:W1:Y:S01]  /*93f0*/  LDSM.16.M88.4 R64, [R184+0x4000] ;  /* 0x00400000b840783b */ /* 0x000e620000000200 */
[----:B------:R-:W-:Y:S02]  /*9400*/  IABS R229, R229 ;  /* 0x000000e500e57213 */ /* 0x000fe40000000000 */
[----:B-----5:R-:W-:Y:S01]  /*9410*/  HMMA.16816.F32.BF16 R24, R44, R20, RZ ;  /* 0x000000142c18723c */ /* 0x020fe200000418ff */
[----:B------:R-:W5:Y:S01]  /*9420*/  LDSM.16.M88.4 R56, [R184+0x4800] ;  /* 0x00480000b838783b */ /* 0x000f620000000200 */
[----:B------:R-:W-:-:S02]  /*9430*/  IABS R228, R228 ;  /* 0x000000e400e47213 */ /* 0x000fc40000000000 */
[----:B------:R-:W-:Y:S01]  /*9440*/  IABS R227, R227 ;  /* 0x000000e300e37213 */ /* 0x000fe20000000000 */
[----:B------:R-:W5:Y:S01]  /*9450*/  LDSM.16.M88.4 R48, [R184+0x5000] ;  /* 0x00500000b830783b */ /* 0x000f620000000200 */
[----:B------:R-:W-:Y:S02]  /*9460*/  IABS R226, R226 ;  /* 0x000000e200e27213 */ /* 0x000fe40000000000 */
[----:B------:R-:W-:Y:S01]  /*9470*/  HMMA.16816.F32.BF16 R20, R44, R22, RZ ;  /* 0x000000162c14723c */ /* 0x000fe200000418ff */
[----:B--2---:R-:W-:Y:S01]  /*9480*/  LDSM.16.M88.4 R12, [R181] ;  /* 0x00000000b50c783b */ /* 0x004fe20000000200 */
[----:B------:R-:W-:Y:S02]  /*9490*/  IABS R224, R224 ;  /* 0x000000e000e07213 */ /* 0x000fe40000000000 */
[----:B------:R-:W-:Y:S01]  /*94a0*/  IABS R225, R225 ;  /* 0x000000e100e17213 */ /* 0x000fe20000000000 */
[----:B------:R-:W2:Y:S01]  /*94b0*/  LDSM.16.M88.4 R4, [R177+0x5800] ;  /* 0x00580000b104783b */ /* 0x000ea20000000200 */
[----:B------:R-:W-:-:S02]  /*94c0*/  IABS R223, R223 ;  /* 0x000000df00df7213 */ /* 0x000fc40000000000 */
[C---:B---3--:R-:W-:Y:S01]  /*94d0*/  HMMA.16816.F32.BF16 R16, R156.reuse, R162, R16 ;  /* 0x000000a29c10723c */ /* 0x048fe20000041810 */
[----:B------:R-:W3:Y:S01]  /*94e0*/  LDSM.16.M88.4 R152, [R179+0x2800] ;  /* 0x00280000b398783b */ /* 0x000ee20000000200 */
[C-C-:B------:R-:W-:Y:S02]  /*94f0*/  IADD3 R163, PT, PT, R215.reuse, 0x47, -R214.reuse ;  /* 0x00000047d7a37810 */ /* 0x140fe40007ffe8d6 */
[C-C-:B------:R-:W-:Y:S01]  /*9500*/  IADD3 R162, PT, PT, R215.reuse, 0x40, -R214.reuse ;  /* 0x00000040d7a27810 */ /* 0x140fe20007ffe8d6 */
[----:B------:R-:W3:Y:S01]  /*9510*/  LDSM.16.M88.4 R8, [R177+0x2000] ;  /* 0x00200000b108783b */ /* 0x000ee20000000200 */
[----:B------:R-:W-:Y:S02]  /*9520*/  IABS R222, R222 ;  /* 0x000000de00de7213 */ /* 0x000fe40000000000 */
[----:B------:R-:W-:Y:S01]  /*9530*/  HMMA.16816.F32.BF16 R24, R156, R164, R24 ;  /* 0x000000a49c18723c */ /* 0x000fe20000041818 */
[----:B------:R-:W3:Y:S01]  /*9540*/  LDSM.16.M88.4 R148, [R179+0x3000] ;  /* 0x00300000b394783b */ /* 0x000ee20000000200 */
[----:B------:R-:W-:-:S02]  /*9550*/  IADD3 R165, PT, PT, R215, 0x4f, -R214 ;  /* 0x0000004fd7a57810 */ /* 0x000fc40007ffe8d6 */
[--C-:B------:R-:W-:Y:S01]  /*9560*/  IADD3 R164, PT, PT, R215, 0x48, -R214.reuse ;  /* 0x00000048d7a47810 */ /* 0x100fe20007ffe8d6 */
[----:B------:R-:W3:Y:S01]  /*9570*/  LDSM.16.M88.4 R144, [R179+0x3800] ;  /* 0x00380000b390783b */ /* 0x000ee20000000200 */
[----:B------:R-:W-:Y:S02]  /*9580*/  IABS R220, R220 ;  /* 0x000000dc00dc7213 */ /* 0x000fe40000000000 */
[----:B------:R-:W-:Y:S01]  /*9590*/  HMMA.16816.F32.BF16 R20, R156, R166, R20 ;  /* 0x000000a69c14723c */ /* 0x000fe20000041814 */
[----:B------:R-:W3:Y:S01]  /*95a0*/  LDSM.16.M88.4 R140, [R179+0x4000] ;  /* 0x00400000b38c783b */ /* 0x000ee20000000200 */
[--C-:B------:R-:W-:Y:S02]  /*95b0*/  IADD3 R166, PT, PT, R217, 0x50, -R214.reuse ;  /* 0x00000050d9a67810 */ /* 0x100fe40007ffe8d6 */
[----:B------:R-:W-:Y:S01]  /*95c0*/  IADD3 R167, PT, PT, R215, 0x50, -R214 ;  /* 0x00000050d7a77810 */ /* 0x000fe20007ffe8d6 */
[----:B------:R-:W4:Y:S01]  /*95d0*/  LDSM.16.M88.4 R136, [R179+0x4800] ;  /* 0x00480000b388783b */ /* 0x000f220000000200 */
[----:B------:R-:W-:-:S02]  /*95e0*/  IABS R221, R221 ;  /* 0x000000dd00dd7213 */ /* 0x000fc40000000000 */
[C---:B------:R-:W-:Y:S01]  /*95f0*/  HMMA.16816.F32.BF16 R16, R40.reuse, R30, R16 ;  /* 0x0000001e2810723c */ /* 0x040fe20000041810 */
[----:B------:R-:W4:Y:S01]  /*9600*/  LDSM.16.M88.4 R132, [R179+0x5000] ;  /* 0x00500000b384783b */ /* 0x000f220000000200 */
[C-C-:B------:R-:W-:Y:S02]  /*9610*/  IADD3 R31, PT, PT, R217.reuse, 0x17, -R214.reuse ;  /* 0x00000017d91f7810 */ /* 0x140fe40007ffe8d6 */
[----:B------:R-:W-:Y:S01]  /*9620*/  IADD3 R30, PT, PT, R217, 0x10, -R214 ;  /* 0x00000010d91e7810 */ /* 0x000fe20007ffe8d6 */
[----:B------:R-:W0:Y:S01]  /*9630*/  LDGDEPBAR ;  /* 0x00000000000079af */ /* 0x000e220000000000 */
[----:B------:R-:W-:Y:S02]  /*9640*/  I2FP.F32.S32 R239, R220 ;  /* 0x000000dc00ef7245 */ /* 0x000fe40000201400 */
[----:B------:R-:W-:Y:S01]  /*9650*/  HMMA.16816.F32.BF16 R24, R40, R32, R24 ;  /* 0x000000202818723c */ /* 0x000fe20000041818 */
[----:B------:R-:W-:Y:S02]  /*9660*/  IABS R216, R216 ;  /* 0x000000d800d87213 */ /* 0x000fe40000000000 */
[----:B------:R-:W-:-:S02]  /*9670*/  IABS R171, R171 ;  /* 0x000000ab00ab7213 */ /* 0x000fc40000000000 */
[----:B------:R-:W-:Y:S02]  /*9680*/  IABS R170, R170 ;  /* 0x000000aa00aa7213 */ /* 0x000fe40000000000 */
[----:B------:R-:W-:Y:S01]  /*9690*/  IABS R167, R167 ;  /* 0x000000a700a77213 */ /* 0x000fe20000000000 */
[----:B------:R-:W-:Y:S01]  /*96a0*/  HMMA.16816.F32.BF16 R20, R40, R34, R20 ;  /* 0x000000222814723c */ /* 0x000fe20000041814 */
[----:B------:R-:W4:Y:S01]  /*96b0*/  LDSM.16.M88.4 R32, [R178+0x2800] ;  /* 0x00280000b220783b */ /* 0x000f220000000200 */
[----:B------:R-:W-:Y:S02]  /*96c0*/  I2FP.F32.S32 R241, R170 ;  /* 0x000000aa00f17245 */ /* 0x000fe40000201400 */
[----:B------:R-:W-:Y:S02]  /*96d0*/  IABS R166, R166 ;  /* 0x000000a600a67213 */ /* 0x000fe40000000000 */
[----:B------:R-:W-:Y:S02]  /*96e0*/  IABS R165, R165 ;  /* 0x000000a500a57213 */ /* 0x000fe40000000000 */
[----:B------:R-:W-:Y:S01]  /*96f0*/  HMMA.16816.F32.BF16 R128, R44, R124, RZ ;  /* 0x0000007c2c80723c */ /* 0x000fe200000418ff */
[----:B------:R-:W-:-:S02]  /*9700*/  IABS R164, R164 ;  /* 0x000000a400a47213 */ /* 0x000fc40000000000 */
[----:B------:R-:W-:Y:S02]  /*9710*/  IABS R163, R163 ;  /* 0x000000a300a37213 */ /* 0x000fe40000000000 */
[----:B------:R-:W-:Y:S02]  /*9720*/  IABS R162, R162 ;  /* 0x000000a200a27213 */ /* 0x000fe40000000000 */
[----:B------:R-:W-:Y:S01]  /*9730*/  IABS R31, R31 ;  /* 0x0000001f001f7213 */ /* 0x000fe20000000000 */
[----:B------:R-:W-:Y:S01]  /*9740*/  HMMA.16816.F32.BF16 R120, R44, R116, RZ ;  /* 0x000000742c78723c */ /* 0x000fe200000418ff */
[----:B------:R-:W-:Y:S02]  /*9750*/  IABS R30, R30 ;  /* 0x0000001e001e7213 */ /* 0x000fe40000000000 */
[----:B------:R-:W-:-:S05]  /*9760*/  I2FP.F32.S32 R31, R31 ;  /* 0x0000001f001f7245 */ /* 0x000fca0000201400 */
        /* <DEDUP_REMOVED lines=12> */
[--C-:B------:R-:W-:Y:S02]  /*9830*/  IADD3 R169, PT, PT, R215, 0x57, -R214.reuse ;  /* 0x00000057d7a97810 */ /* 0x100fe40007ffe8d6 */
[----:B------:R-:W-:Y:S02]  /*9840*/  IABS R168, R168 ;  /* 0x000000a800a87213 */ /* 0x000fe40000000000 */
[----:B------:R-:W-:Y:S01]  /*9850*/  IABS R169, R169 ;  /* 0x000000a900a97213 */ /* 0x000fe20000000000 */
[----:B--2---:R-:W-:Y:S01]  /*9860*/  HMMA.16816.F32.BF16 R16, R12, R6, R16 ;  /* 0x000000060c10723c */ /* 0x004fe20000041810 */
[C-C-:B------:R-:W-:Y:S02]  /*9870*/  IADD3 R7, PT, PT, R217.reuse, 0xf, -R214.reuse ;  /* 0x0000000fd9077810 */ /* 0x140fe40007ffe8d6 */
[----:B------:R-:W-:Y:S02]  /*9880*/  IADD3 R6, PT, PT, R217, 0x8, -R214 ;  /* 0x00000008d9067810 */ /* 0x000fe40007ffe8d6 */
[----:B------:R-:W-:-:S02]  /*9890*/  IABS R7, R7 ;  /* 0x0000000700077213 */ /* 0x000fc40000000000 */
[----:B------:R-:W-:Y:S01]  /*98a0*/  IABS R6, R6 ;  /* 0x0000000600067213 */ /* 0x000fe20000000000 */
[----:B---3--:R-:W-:Y:S01]  /*98b0*/  HMMA.16816.F32.BF16 R128, R156, R152, R128 ;  /* 0x000000989c80723c */ /* 0x008fe20000041880 */
[--C-:B------:R-:W-:Y:S02]  /*98c0*/  IADD3 R153, PT, PT, R217, 0x4f, -R214.reuse ;  /* 0x0000004fd9997810 */ /* 0x100fe40007ffe8d6 */
[--C-:B------:R-:W-:Y:S02]  /*98d0*/  IADD3 R152, PT, PT, R215, 0x2f, -R214.reuse ;  /* 0x0000002fd7987810 */ /* 0x100fe40007ffe8d6 */
[----:B------:R-:W-:Y:S02]  /*98e0*/  IABS R153, R153 ;  /* 0x0000009900997213 */ /* 0x000fe40000000000 */
[----:B------:R-:W-:Y:S01]  /*98f0*/  IABS R152, R152 ;  /* 0x0000009800987213 */ /* 0x000fe20000000000 */
[----:B------:R-:W-:Y:S01]  /*9900*/  HMMA.16816.F32.BF16 R24, R12, R8, R24 ;  /* 0x000000080c18723c */ /* 0x000fe20000041818 */
[----:B------:R-:W-:-:S02]  /*9910*/  IADD3 R8, PT, PT, R217, 0x80, -R214 ;  /* 0x00000080d9087810 */ /* 0x000fc40007ffe8d6 */
[--C-:B------:R-:W-:Y:S02]  /*9920*/  IADD3 R9, PT, PT, R215, 0x80, -R214.reuse ;  /* 0x00000080d7097810 */ /* 0x100fe40007ffe8d6 */
[----:B------:R-:W-:Y:S02]  /*9930*/  I2FP.F32.S32 R7, R7 ;  /* 0x0000000700077245 */ /* 0x000fe40000201400 */
[----:B------:R-:W-:Y:S01]  /*9940*/  IABS R9, R9 ;  /* 0x0000000900097213 */ /* 0x000fe20000000000 */
[----:B------:R-:W-:Y:S01]  /*9950*/  HMMA.16816.F32.BF16 R124, R156, R154, R124 ;  /* 0x0000009a9c7c723c */ /* 0x000fe2000004187c */
[C-C-:B------:R-:W-:Y:S02]  /*9960*/  IADD3 R154, PT, PT, R217.reuse, 0x6f, -R214.reuse ;  /* 0x0000006fd99a7810 */ /* 0x140fe40007ffe8d6 */
[----:B------:R-:W-:Y:S02]  /*9970*/  IADD3 R155, PT, PT, R217, 0x47, -R214 ;  /* 0x00000047d99b7810 */ /* 0x000fe40007ffe8d6 */
[----:B------:R-:W-:-:S02]  /*9980*/  I2FP.F32.S32 R6, R6 ;  /* 0x0000000600067245 */ /* 0x000fc40000201400 */
[----:B------:R-:W-:Y:S01]  /*9990*/  IABS R155, R155 ;  /* 0x0000009b009b7213 */ /* 0x000fe20000000000 */
[----:B------:R-:W-:Y:S01]  /*99a0*/  HMMA.16816.F32.BF16 R120, R156, R148, R120 ;  /* 0x000000949c78723c */ /* 0x000fe20000041878 */
[C-C-:B------:R-:W-:Y:S02]  /*99b0*/  IADD3 R148, PT, PT, R217.reuse, 0x77, -R214.reuse ;  /* 0x00000077d9947810 */ /* 0x140fe40007ffe8d6 */
        /* <DEDUP_REMOVED lines=18> */
[C-C-:B------:R-:W-:Y:S02]  /*9ae0*/  IADD3 R140, PT, PT, R217.reuse, 0x1f, -R214.reuse ;  /* 0x0000001fd98c7810 */ /* 0x140fe40007ffe8d6 */
[----:B------:R-:W-:Y:S02]  /*9af0*/  IABS R141, R141 ;  /* 0x0000008d008d7213 */ /* 0x000fe40000000000 */
[----:B------:R-:W-:Y:S01]  /*9b00*/  IABS R140, R140 ;  /* 0x0000008c008c7213 */ /* 0x000fe20000000000 */
[C---:B------:R-:W-:Y:S01]  /*9b10*/  HMMA.16816.F32.BF16 R64, R156.reuse, R142, R64 ;  /* 0x0000008e9c40723c */ /* 0x040fe20000041840 */
[--C-:B------:R-:W-:Y:S02]  /*9b20*/  IADD3 R143, PT, PT, R217, 0x38, -R214.reuse ;  /* 0x00000038d98f7810 */ /* 0x100fe40007ffe8d6 */
[--C-:B------:R-:W-:Y:S01]  /*9b30*/  IADD3 R142, PT, PT, R215, 0x1f, -R214.reuse ;  /* 0x0000001fd78e7810 */ /* 0x100fe20007ffe8d6 */
[-C--:B----4-:R-:W-:Y:S01]  /*9b40*/  FMUL.FTZ R236, R19, R195.reuse ;  /* 0x000000c313ec7220 */ /* 0x090fe20000410000 */
[--C-:B------:R-:W-:Y:S01]  /*9b50*/  IADD3 R19, PT, PT, R215, 0x8, -R214.reuse ;  /* 0x00000008d7137810 */ /* 0x100fe20007ffe8d6 */
[-C--:B------:R-:W-:Y:S01]  /*9b60*/  FMUL.FTZ R24, R24, R195.reuse ;  /* 0x000000c318187220 */ /* 0x080fe20000410000 */
[-C--:B------:R-:W-:Y:S01]  /*9b70*/  FMUL.FTZ R27, R27, R195.reuse ;  /* 0x000000c31b1b7220 */ /* 0x080fe20000410000 */
[C---:B------:R-:W-:Y:S01]  /*9b80*/  HMMA.16816.F32.BF16 R60, R156.reuse, R136, R60 ;  /* 0x000000889c3c723c */ /* 0x040fe2000004183c */
[C-C-:B------:R-:W-:Y:S01]  /*9b90*/  IADD3 R137, PT, PT, R217.reuse, 0x3f, -R214.reuse ;  /* 0x0000003fd9897810 */ /* 0x140fe20007ffe8d6 */
[----:B------:R-:W-:Y:S01]  /*9ba0*/  FMUL.FTZ R16, R16, R195 ;  /* 0x000000c310107220 */ /* 0x000fe20000410000 */
[--C-:B------:R-:W-:Y:S01]  /*9bb0*/  IADD3 R136, PT, PT, R217, 0x18, -R214.reuse ;  /* 0x00000018d9887810 */ /* 0x100fe20007ffe8d6 */
[----:B------:R-:W-:Y:S01]  /*9bc0*/  MUFU.TANH R24, R24 ;  /* 0x0000001800187308 */ /* 0x000fe20000002400 */
[----:B------:R-:W-:Y:S01]  /*9bd0*/  IABS R137, R137 ;  /* 0x0000008900897213 */ /* 0x000fe20000000000 */
[----:B------:R-:W-:Y:S01]  /*9be0*/  FMUL.FTZ R18, R18, R195 ;  /* 0x000000c312127220 */ /* 0x000fe20000410000 */
[----:B------:R-:W-:Y:S01]  /*9bf0*/  IABS R142, R142 ;  /* 0x0000008e008e7213 */ /* 0x000fe20000000000 */
[----:B------:R-:W-:Y:S01]  /*9c00*/  HMMA.16816.F32.BF16 R56, R156, R138, R56 ;  /* 0x0000008a9c38723c */ /* 0x000fe20000041838 */
[----:B------:R-:W-:-:S02]  /*9c10*/  IADD3 R139, PT, PT, R215, 0x18, -R214 ;  /* 0x00000018d78b7810 */ /* 0x000fc40007ffe8d6 */
[--C-:B------:R-:W-:Y:S01]  /*9c20*/  IADD3 R138, PT, PT, R215, 0x17, -R214.reuse ;  /* 0x00000017d78a7810 */ /* 0x100fe20007ffe8d6 */
[----:B------:R-:W-:Y:S01]  /*9c30*/  MUFU.TANH R16, R16 ;  /* 0x0000001000107308 */ /* 0x000fe20000002400 */
[----:B------:R-:W-:Y:S02]  /*9c40*/  IABS R139, R139 ;  /* 0x0000008b008b7213 */ /* 0x000fe40000000000 */
[----:B------:R-:W-:Y:S01]  /*9c50*/  IABS R136, R136 ;  /* 0x0000008800887213 */ /* 0x000fe20000000000 */
[----:B------:R-:W-:Y:S01]  /*9c60*/  HMMA.16816.F32.BF16 R52, R156, R132, R52 ;  /* 0x000000849c34723c */ /* 0x000fe20000041834 */
[--C-:B------:R-:W-:Y:S01]  /*9c70*/  IADD3 R133, PT, PT, R217, 0x7f, -R214.reuse ;  /* 0x0000007fd9857810 */ /* 0x100fe20007ffe8d6 */
[----:B------:R-:W-:Y:S01]  /*9c80*/  FMUL.FTZ R132, R17, R195 ;  /* 0x000000c311847220 */ /* 0x000fe20000410000 */
[----:B------:R-:W-:Y:S01]  /*9c90*/  IADD3 R17, PT, PT, R215, 0xf, -R214 ;  /* 0x0000000fd7117810 */ /* 0x000fe20007ffe8d6 */
[----:B------:R-:W1:Y:S01]  /*9ca0*/  MUFU.TANH R18, R18 ;  /* 0x0000001200127308 */ /* 0x000e620000002400 */
[----:B------:R-:W-:-:S02]  /*9cb0*/  I2FP.F32.S32 R139, R139 ;  /* 0x0000008b008b7245 */ /* 0x000fc40000201400 */
[----:B------:R-:W-:Y:S01]  /*9cc0*/  IABS R138, R138 ;  /* 0x0000008a008a7213 */ /* 0x000fe20000000000 */
[C---:B------:R-:W-:Y:S01]  /*9cd0*/  HMMA.16816.F32.BF16 R48, R156.reuse, R134, R48 ;  /* 0x000000869c30723c */ /* 0x040fe20000041830 */
[--C-:B------:R-:W-:Y:S02]  /*9ce0*/  IADD3 R135, PT, PT, R217, 0x20, -R214.reuse ;  /* 0x00000020d9877810 */ /* 0x100fe40007ffe8d6 */
[--C-:B------:R-:W-:Y:S01]  /*9cf0*/  IADD3 R134, PT, PT, R215, 0x10, -R214.reuse ;  /* 0x00000010d7867810 */ /* 0x100fe20007ffe8d6 */
[----:B------:R-:W2:Y:S01]  /*9d00*/  MUFU.TANH R132, R132 ;  /* 0x0000008400847308 */ /* 0x000ea20000002400 */
[----:B------:R-:W-:Y:S02]  /*9d10*/  I2FP.F32.S32 R138, R138 ;  /* 0x0000008a008a7245 */ /* 0x000fe40000201400 */
[----:B------:R-:W-:Y:S01]  /*9d20*/  IABS R134, R134 ;  /* 0x0000008600867213 */ /* 0x000fe20000000000 */
[----:B------:R-:W-:Y:S01]  /*9d30*/  HMMA.16816.F32.BF16 R44, R156, R160, R44 ;  /* 0x000000a09c2c723c */ /* 0x000fe2000004182c */
[----:B------:R-:W-:-:S02]  /*9d40*/  IADD3 R157, PT, PT, R217, 0x48, -R214 ;  /* 0x00000048d99d7810 */ /* 0x000fc40007ffe8d6 */
[--C-:B------:R-:W-:Y:S02]  /*9d50*/  IADD3 R161, PT, PT, R217, 0x40, -R214.reuse ;  /* 0x00000040d9a17810 */ /* 0x100fe40007ffe8d6 */
[----:B------:R-:W-:Y:S01]  /*9d60*/  IADD3 R217, PT, PT, R215, 0x5f, -R214 ;  /* 0x0000005fd7d97810 */ /* 0x000fe20007ffe8d6 */
[----:B-1----:R-:W-:Y:S01]  /*9d70*/  FFMA.FTZ R18, -R199, R6, R18 ;  /* 0x00000006c7127223 */ /* 0x002fe20000010112 */
[C-C-:B------:R-:W-:Y:S01]  /*9d80*/  IADD3 R160, PT, PT, R215.reuse, 0x3f, -R214.reuse ;  /* 0x0000003fd7a07810 */ /* 0x140fe20007ffe8d6 */
[----:B------:R-:W-:Y:S01]  /*9d90*/  HMMA.16816.F32.BF16 R128, R40, R32, R128 ;  /* 0x000000202880723c */ /* 0x000fe20000041880 */
[C-C-:B------:R-:W-:Y:S01]  /*9da0*/  IADD3 R159, PT, PT, R215.reuse, 0x38, -R214.reuse ;  /* 0x00000038d79f7810 */ /* 0x140fe20007ffe8d6 */
[----:B------:R-:W-:Y:S01]  /*9db0*/  FMUL.FTZ R33, R26, R195 ;  /* 0x000000c31a217220 */ /* 0x000fe20000410000 */
[C-C-:B------:R-:W-:Y:S01]  /*9dc0*/  IADD3 R158, PT, PT, R215.reuse, 0x37, -R214.reuse ;  /* 0x00000037d79e7810 */ /* 0x140fe20007ffe8d6 */
[----:B------:R-:W-:Y:S01]  /*9dd0*/  VIADD R32, R172, 0xffffff80 ;  /* 0xffffff80ac207836 */ /* 0x000fe20000000000 */
[----:B------:R-:W-:-:S02]  /*9de0*/  IADD3 R156, PT, PT, R215, 0x30, -R214 ;  /* 0x00000030d79c7810 */ /* 0x000fc40007ffe8d6 */
[----:B------:R-:W1:Y:S01]  /*9df0*/  MUFU.TANH R214, R236 ;  /* 0x000000ec00d67308 */ /* 0x000e620000002400 */
[----:B------:R-:W-:Y:S01]  /*9e00*/  IABS R215, R233 ;  /* 0x000000e900d77213 */ /* 0x000fe20000000000 */
[----:B------:R-:W-:Y:S01]  /*9e10*/  IMAD.MOV.U32 R233, RZ, RZ, R235 ;  /* 0x000000ffffe97224 */ /* 0x000fe200078e00eb */
[----:B------:R-:W-:Y:S01]  /*9e20*/  ISETP.GE.AND P5, PT, R32, R211, PT ;  /* 0x000000d32000720c */ /* 0x000fe20003fa6270 */
[----:B------:R-:W-:Y:S01]  /*9e30*/  HMMA.16816.F32.BF16 R20, R12, R10, R20 ;  /* 0x0000000a0c14723c */ /* 0x000fe20000041814 */
[----:B------:R-:W-:Y:S02]  /*9e40*/  I2FP.F32.S32 R215, R215 ;  /* 0x000000d700d77245 */ /* 0x000fe40000201400 */
[----:B------:R-:W-:Y:S02]  /*9e50*/  I2FP.F32.S32 R233, R233 ;  /* 0x000000e900e97245 */ /* 0x000fe40000201400 */
[----:B------:R-:W-:Y:S02]  /*9e60*/  IABS R217, R217 ;  /* 0x000000d900d97213 */ /* 0x000fe40000000000 */
[----:B------:R-:W-:Y:S01]  /*9e70*/  IABS R161, R161 ;  /* 0x000000a100a17213 */ /* 0x000fe20000000000 */
[----:B--2---:R-:W-:Y:S01]  /*9e80*/  FFMA.FTZ R132, -R199, R233, R132 ;  /* 0x000000e9c7847223 */ /* 0x004fe20000010184 */
[----:B------:R-:W-:Y:S01]  /*9e90*/  HMMA.16816.F32.BF16 R124, R40, R34, R124 ;  /* 0x00000022287c723c */ /* 0x000fe2000004187c */
[----:B------:R-:W-:-:S02]  /*9ea0*/  IABS R160, R160 ;  /* 0x000000a000a07213 */ /* 0x000fc40000000000 */
[----:B------:R-:W-:Y:S01]  /*9eb0*/  IABS R159, R159 ;  /* 0x0000009f009f7213 */ /* 0x000fe20000000000 */
[----:B-1----:R-:W-:Y:S01]  /*9ec0*/  FFMA.FTZ R26, -R199, R215, R214 ;  /* 0x000000d7c71a7223 */ /* 0x002fe200000101d6 */
[----:B------:R-:W-:Y:S01]  /*9ed0*/  IABS R215, R8 ;  /* 0x0000000800d77213 */ /* 0x000fe20000000000 */
[----:B------:R-:W1:Y:S01]  /*9ee0*/  MUFU.TANH R214, R33 ;  /* 0x0000002100d67308 */ /* 0x000e620000002400 */
[----:B------:R-:W-:Y:S01]  /*9ef0*/  IMAD.MOV.U32 R8, RZ, RZ, R9 ;  /* 0x000000ffff087224 */ /* 0x000fe200078e0009 */
[----:B------:R-:W-:Y:S01]  /*9f00*/  FSEL R132, R132, -INF , P2 ;  /* 0xff80000084847808 */ /* 0x000fe20001000000 */
[----:B------:R-:W-:Y:S01]  /*9f10*/  HMMA.16816.F32.BF16 R44, R40, R28, R44 ;  /* 0x0000001c282c723c */ /* 0x000fe2000004182c */
[----:B------:R-:W-:Y:S01]  /*9f20*/  IMAD.MOV.U32 R9, RZ, RZ, R215 ;  /* 0x000000ffff097224 */ /* 0x000fe200078e00d7 */
[----:B------:R-:W-:Y:S01]  /*9f30*/  FSEL R26, R26, -INF , P3 ;  /* 0xff8000001a1a7808 */ /* 0x000fe20001800000 */
[-C--:B------:R-:W-:Y:S01]  /*9f40*/  FMUL.FTZ R20, R20, R195.reuse ;  /* 0x000000c314147220 */ /* 0x080fe20000410000 */
[----:B------:R-:W-:Y:S01]  /*9f50*/  FSEL R132, R132, -INF , !P6 ;  /* 0xff80000084847808 */ /* 0x000fe20007000000 */
[----:B------:R-:W-:Y:S01]  /*9f60*/  FMUL.FTZ R22, R22, R195 ;  /* 0x000000c316167220 */ /* 0x000fe20000410000 */
[----:B------:R-:W-:-:S02]  /*9f70*/  I2FP.F32.S32 R9, R9 ;  /* 0x0000000900097245 */ /* 0x000fc40000201400 */
[C---:B------:R-:W-:Y:S01]  /*9f80*/  ISETP.GE.AND P2, PT, R32.reuse, R210, PT ;  /* 0x000000d22000720c */ /* 0x040fe20003f46270 */
[----:B------:R-:W-:Y:S01]  /*9f90*/  MUFU.TANH R20, R20 ;  /* 0x0000001400147308 */ /* 0x000fe20000002400 */
[C---:B------:R-:W-:Y:S02]  /*9fa0*/  ISETP.GE.AND P6, PT, R32.reuse, R208, PT ;  /* 0x000000d02000720c */ /* 0x040fe40003fc6270 */
[----:B------:R-:W-:Y:S01]  /*9fb0*/  ISETP.GE.AND P3, PT, R32, R209, PT ;  /* 0x000000d12000720c */ /* 0x000fe20003f66270 */
[----:B------:R-:W-:Y:S01]  /*9fc0*/  FMUL.FTZ R32, R25, R195 ;  /* 0x000000c319207220 */ /* 0x000fe20000410000 */
[----:B------:R-:W-:Y:S01]  /*9fd0*/  I2FP.F32.S32 R25, R8 ;  /* 0x0000000800197245 */ /* 0x000fe20000201400 */
[C---:B-1----:R-:W-:Y:S01]  /*9fe0*/  FFMA.FTZ R214, -R199.reuse, R9, R214 ;  /* 0x00000009c7d67223 */ /* 0x042fe200000101d6 */
[----:B------:R-:W-:Y:S01]  /*9ff0*/  IABS R215, R133 ;  /* 0x0000008500d77213 */ /* 0x000fe20000000000 */
[----:B------:R-:W1:Y:S01]  /*a000*/  LDSM.16.M88.4 R8, [R177+0x2800] ;  /* 0x00280000b108783b */ /* 0x000e620000000200 */
[----:B------:R-:W-:Y:S01]  /*a010*/  VIADD R33, R172, 0xffffff81 ;  /* 0xffffff81ac217836 */ /* 0x000fe20000000000 */
[----:B------:R-:W2:Y:S01]  /*a020*/  MUFU.TANH R32, R32 ;  /* 0x0000002000207308 */ /* 0x000ea20000002400 */
[----:B------:R-:W-:Y:S01]  /*a030*/  FFMA.FTZ R25, -R199, R25, R24 ;  /* 0x00000019c7197223 */ /* 0x000fe20000010118 */
[----:B------:R-:W-:Y:S01]  /*a040*/  FSEL R133, R26, -INF , !P4 ;  /* 0xff8000001a857808 */ /* 0x000fe20006000000 */
[----:B------:R-:W-:Y:S01]  /*a050*/  HMMA.16816.F32.BF16 R44, R12, R4, R44 ;  /* 0x000000040c2c723c */ /* 0x000fe2000004182c */
[----:B------:R-:W-:Y:S01]  /*a060*/  ISETP.GE.AND P4, PT, R33, R211, PT ;  /* 0x000000d32100720c */ /* 0x000fe20003f86270 */
[----:B------:R-:W-:Y:S01]  /*a070*/  VIADD R4, R172, 0xffffffe8 ;  /* 0xffffffe8ac047836 */ /* 0x000fe20000000000 */
[----:B------:R-:W-:-:S02]  /*a080*/  FSEL R25, R25, -INF , P5 ;  /* 0xff80000019197808 */ /* 0x000fc40002800000 */
[----:B------:R3:W4:Y:S01]  /*a090*/  MUFU.TANH R24, R27 ;  /* 0x0000001b00187308 */ /* 0x0007220000002400 */
[----:B------:R-:W-:Y:S01]  /*a0a0*/  FSEL R26, R214, -INF , P3 ;  /* 0xff800000d61a7808 */ /* 0x000fe20001800000 */
[----:B------:R-:W-:Y:S01]  /*a0b0*/  FMUL.FTZ R214, R23, R195 ;  /* 0x000000c317d67220 */ /* 0x000fe20000410000 */
[----:B------:R-:W-:Y:S02]  /*a0c0*/  FSEL R249, R25, -INF , !P2 ;  /* 0xff80000019f97808 */ /* 0x000fe40005000000 */
[----:B------:R-:W-:Y:S02]  /*a0d0*/  I2FP.F32.S32 R25, R232 ;  /* 0x000000e800197245 */ /* 0x000fe40000201400 */
[C---:B------:R-:W-:Y:S01]  /*a0e0*/  ISETP.GE.AND P5, PT, R33.reuse, R210, PT ;  /* 0x000000d22100720c */ /* 0x040fe20003fa6270 */
[----:B------:R-:W5:Y:S01]  /*a0f0*/  MUFU.TANH R22, R22 ;  /* 0x0000001600167308 */ /* 0x000f620000002400 */
[----:B------:R-:W-:Y:S01]  /*a100*/  ISETP.GE.AND P3, PT, R33, R209, PT ;  /* 0x000000d12100720c */ /* 0x000fe20003f66270 */
[----:B--2---:R-:W-:Y:S01]  /*a110*/  FFMA.FTZ R32, -R199, R25, R32 ;  /* 0x00000019c7207223 */ /* 0x004fe20000010120 */
[----:B------:R-:W-:Y:S01]  /*a120*/  VIADD R25, R172, 0xffffff88 ;  /* 0xffffff88ac197836 */ /* 0x000fe20000000000 */
[----:B------:R-:W-:-:S02]  /*a130*/  ISETP.GE.AND P2, PT, R33, R208, PT ;  /* 0x000000d02100720c */ /* 0x000fc40003f46270 */
[----:B------:R-:W-:Y:S01]  /*a140*/  IABS R33, R148 ;  /* 0x0000009400217213 */ /* 0x000fe20000000000 */
[----:B------:R-:W-:Y:S01]  /*a150*/  FMUL.FTZ R44, R44, R195 ;  /* 0x000000c32c2c7220 */ /* 0x000fe20000410000 */
[----:B------:R-:W-:Y:S01]  /*a160*/  FSEL R251, R32, -INF , P4 ;  /* 0xff80000020fb7808 */ /* 0x000fe20002000000 */
[----:B------:R-:W2:Y:S01]  /*a170*/  MUFU.TANH R214, R214 ;  /* 0x000000d600d67308 */ /* 0x000ea20000002400 */
[----:B---3--:R-:W-:Y:S01]  /*a180*/  I2FP.F32.S32 R27, R215 ;  /* 0x000000d7001b7245 */ /* 0x008fe20000201400 */
[----:B------:R-:W-:Y:S01]  /*a190*/  FMUL.FTZ R45, R45, R195 ;  /* 0x000000c32d2d7220 */ /* 0x000fe20000410000 */
[----:B------:R-:W-:Y:S01]  /*a1a0*/  FSEL R32, R26, -INF , !P6 ;  /* 0xff8000001a207808 */ /* 0x000fe20007000000 */
[----:B------:R-:W-:Y:S01]  /*a1b0*/  VIADD R26, R172, 0xffffff89 ;  /* 0xffffff89ac1a7836 */ /* 0x000fe20000000000 */
[----:B------:R-:W-:Y:S01]  /*a1c0*/  FSEL R251, R251, -INF , !P5 ;  /* 0xff800000fbfb7808 */ /* 0x000fe20006800000 */
[----:B----4-:R-:W-:Y:S01]  /*a1d0*/  FFMA.FTZ R24, -R199, R27, R24 ;  /* 0x0000001bc7187223 */ /* 0x010fe20000010118 */
[C---:B------:R-:W-:Y:S01]  /*a1e0*/  ISETP.GE.AND P6, PT, R25.reuse, R211, PT ;  /* 0x000000d31900720c */ /* 0x040fe20003fc6270 */
[----:B------:R-:W-:Y:S01]  /*a1f0*/  MUFU.TANH R44, R44 ;  /* 0x0000002c002c7308 */ /* 0x000fe20000002400 */
[----:B------:R-:W-:Y:S01]  /*a200*/  ISETP.GE.AND P4, PT, R25, R210, PT ;  /* 0x000000d21900720c */ /* 0x000fe20003f86270 */
[----:B------:R-:W-:Y:S01]  /*a210*/  FMUL.FTZ R47, R47, R195 ;  /* 0x000000c32f2f7220 */ /* 0x000fe20000410000 */
[----:B------:R-:W-:-:S02]  /*a220*/  FSEL R24, R24, -INF , P3 ;  /* 0xff80000018187808 */ /* 0x000fc40001800000 */
[C---:B------:R-:W-:Y:S01]  /*a230*/  ISETP.GE.AND P5, PT, R25.reuse, R208, PT ;  /* 0x000000d01900720c */ /* 0x040fe20003fa6270 */
[C---:B-1----:R-:W-:Y:S01]  /*a240*/  HMMA.16816.F32.BF16 R128, R12.reuse, R8, R128 ;  /* 0x000000080c80723c */ /* 0x042fe20000041880 */
[----:B------:R-:W-:Y:S01]  /*a250*/  ISETP.GE.AND P3, PT, R25, R209, PT ;  /* 0x000000d11900720c */ /* 0x000fe20003f66270 */
[----:B------:R-:W-:Y:S01]  /*a260*/  FMUL.FTZ R25, R21, R195 ;  /* 0x000000c315197220 */ /* 0x000fe20000410000 */
[----:B------:R-:W-:Y:S02]  /*a270*/  I2FP.F32.S32 R21, R231 ;  /* 0x000000e700157245 */ /* 0x000fe40000201400 */
[----:B------:R-:W-:Y:S01]  /*a280*/  I2FP.F32.S32 R27, R230 ;  /* 0x000000e6001b7245 */ /* 0x000fe20000201400 */
[----:B------:R1:W3:Y:S01]  /*a290*/  MUFU.TANH R8, R25 ;  /* 0x0000001900087308 */ /* 0x0002e20000002400 */
[----:B------:R-:W-:Y:S01]  /*a2a0*/  FSEL R148, R24, -INF , !P2 ;  /* 0xff80000018947808 */ /* 0x000fe20005000000 */
[C---:B------:R-:W-:Y:S01]  /*a2b0*/  FFMA.FTZ R9, -R199.reuse, R21, R20 ;  /* 0x00000015c7097223 */ /* 0x040fe20000010114 */
[----:B------:R-:W-:Y:S01]  /*a2c0*/  HMMA.16816.F32.BF16 R124, R12, R10, R124 ;  /* 0x0000000a0c7c723c */ /* 0x000fe2000004187c */
[----:B-----5:R-:W-:Y:S01]  /*a2d0*/  FFMA.FTZ R27, -R199, R27, R22 ;  /* 0x0000001bc71b7223 */ /* 0x020fe20000010116 */
[----:B------:R-:W-:Y:S01]  /*a2e0*/  ISETP.GE.AND P2, PT, R26, R211, PT ;  /* 0x000000d31a00720c */ /* 0x000fe20003f46270 */
[----:B------:R-:W4:Y:S01]  /*a2f0*/  LDSM.16.M88.4 R20, [R178+0x3000] ;  /* 0x00300000b214783b */ /* 0x000f220000000200 */
[----:B------:R-:W-:-:S02]  /*a300*/  FSEL R9, R9, -INF , P6 ;  /* 0xff80000009097808 */ /* 0x000fc40003000000 */
[----:B------:R-:W-:Y:S02]  /*a310*/  FSEL R24, R27, -INF , P3 ;  /* 0xff8000001b187808 */ /* 0x000fe40001800000 */
[----:B------:R-:W-:Y:S02]  /*a320*/  FSEL R34, R9, -INF , !P4 ;  /* 0xff80000009227808 */ /* 0x000fe40006000000 */
[----:B------:R-:W-:Y:S01]  /*a330*/  I2FP.F32.S32 R9, R33 ;  /* 0x0000002100097245 */ /* 0x000fe20000201400 */
[-C--:B------:R-:W-:Y:S01]  /*a340*/  FMUL.FTZ R128, R128, R195.reuse ;  /* 0x000000c380807220 */ /* 0x080fe20000410000 */
[C---:B------:R-:W-:Y:S01]  /*a350*/  ISETP.GE.AND P6, PT, R26.reuse, R210, PT ;  /* 0x000000d21a00720c */ /* 0x040fe20003fc6270 */
[----:B------:R-:W-:Y:S01]  /*a360*/  FMUL.FTZ R131, R131, R195 ;  /* 0x000000c383837220 */ /* 0x000fe20000410000 */
[----:B-1----:R-:W-:Y:S01]  /*a370*/  I2FP.F32.S32 R25, R229 ;  /* 0x000000e500197245 */ /* 0x002fe20000201400 */
[C---:B--2---:R-:W-:Y:S01]  /*a380*/  FFMA.FTZ R27, -R199.reuse, R9, R214 ;  /* 0x00000009c71b7223 */ /* 0x044fe200000101d6 */
[----:B------:R-:W-:Y:S01]  /*a390*/  ISETP.GE.AND P4, PT, R26, R208, PT ;  /* 0x000000d01a00720c */ /* 0x000fe20003f86270 */
[----:B------:R-:W-:Y:S01]  /*a3a0*/  FMUL.FTZ R214, R130, R195 ;  /* 0x000000c382d67220 */ /* 0x000fe20000410000 */
[----:B------:R-:W-:Y:S01]  /*a3b0*/  ISETP.GE.AND P3, PT, R26, R209, PT ;  /* 0x000000d11a00720c */ /* 0x000fe20003f66270 */
[----:B---3--:R-:W-:Y:S01]  /*a3c0*/  FFMA.FTZ R33, -R199, R25, R8 ;  /* 0x00000019c7217223 */ /* 0x008fe20000010108 */
[----:B------:R1:W2:Y:S01]  /*a3d0*/  MUFU.TANH R26, R128 ;  /* 0x00000080001a7308 */ /* 0x0002a20000002400 */
[----:B------:R-:W3:Y:S01]  /*a3e0*/  LDSM.16.M88.4 R8, [R177+0x3000] ;  /* 0x00300000b108783b */ /* 0x000ee20000000200 */
[----:B------:R-:W-:Y:S01]  /*a3f0*/  FSEL R130, R24, -INF , !P5 ;  /* 0xff80000018827808 */ /* 0x000fe20006800000 */
[-C--:B------:R-:W-:Y:S01]  /*a400*/  FMUL.FTZ R24, R129, R195.reuse ;  /* 0x000000c381187220 */ /* 0x080fe20000410000 */
[----:B------:R-:W-:Y:S01]  /*a410*/  FSEL R33, R33, -INF , P2 ;  /* 0xff80000021217808 */ /* 0x000fe20001000000 */
[----:B------:R-:W-:Y:S01]  /*a420*/  VIADD R25, R172, 0xffffff90 ;  /* 0xffffff90ac197836 */ /* 0x000fe20000000000 */
[----:B------:R-:W-:Y:S01]  /*a430*/  FSEL R27, R27, -INF , P3 ;  /* 0xff8000001b1b7808 */ /* 0x000fe20001800000 */
[-C--:B------:R-:W-:Y:S01]  /*a440*/  FMUL.FTZ R124, R124, R195.reuse ;  /* 0x000000c37c7c7220 */ /* 0x080fe20000410000 */
[----:B------:R-:W5:Y:S01]  /*a450*/  MUFU.TANH R214, R214 ;  /* 0x000000d600d67308 */ /* 0x000f620000002400 */
[----:B------:R-:W-:Y:S01]  /*a460*/  FMUL.FTZ R125, R125, R195 ;  /* 0x000000c37d7d7220 */ /* 0x000fe20000410000 */
[----:B------:R-:W-:-:S02]  /*a470*/  ISETP.GE.AND P5, PT, R25, R211, PT ;  /* 0x000000d31900720c */ /* 0x000fc40003fa6270 */
[C---:B------:R-:W-:Y:S02]  /*a480*/  ISETP.GE.AND P2, PT, R25.reuse, R210, PT ;  /* 0x000000d21900720c */ /* 0x040fe40003f46270 */
[----:B------:R-:W-:Y:S02]  /*a490*/  ISETP.GE.AND P3, PT, R25, R209, PT ;  /* 0x000000d11900720c */ /* 0x000fe40003f66270 */
[----:B------:R-:W3:Y:S01]  /*a4a0*/  MUFU.TANH R24, R24 ;  /* 0x0000001800187308 */ /* 0x000ee20000002400 */
[----:B-1----:R-:W-:Y:S02]  /*a4b0*/  FSEL R128, R33, -INF , !P6 ;  /* 0xff80000021807808 */ /* 0x002fe40007000000 */
[----:B------:R-:W-:Y:S02]  /*a4c0*/  I2FP.F32.S32 R33, R228 ;  /* 0x000000e400217245 */ /* 0x000fe40000201400 */
[----:B------:R-:W-:Y:S01]  /*a4d0*/  ISETP.GE.AND P6, PT, R25, R208, PT ;  /* 0x000000d01900720c */ /* 0x000fe20003fc6270 */
[----:B----4-:R-:W-:Y:S02]  /*a4e0*/  HMMA.16816.F32.BF16 R120, R40, R20, R120 ;  /* 0x000000142878723c */ /* 0x010fe40000041878 */
[----:B--2---:R-:W-:Y:S01]  /*a4f0*/  FFMA.FTZ R33, -R199, R33, R26 ;  /* 0x00000021c7217223 */ /* 0x004fe2000001011a */
[----:B------:R-:W-:Y:S01]  /*a500*/  I2FP.F32.S32 R25, R227 ;  /* 0x000000e300197245 */ /* 0x000fe20000201400 */
[----:B------:R-:W1:Y:S01]  /*a510*/  MUFU.TANH R26, R131 ;  /* 0x00000083001a7308 */ /* 0x000e620000002400 */
[----:B------:R-:W-:Y:S01]  /*a520*/  VIADD R20, R172, 0xffffff91 ;  /* 0xffffff91ac147836 */ /* 0x000fe20000000000 */
[----:B------:R-:W-:-:S02]  /*a530*/  IABS R158, R158 ;  /* 0x0000009e009e7213 */ /* 0x000fc40000000000 */
[----:B-----5:R-:W-:Y:S01]  /*a540*/  FFMA.FTZ R21, -R199, R25, R214 ;  /* 0x00000019c7157223 */ /* 0x020fe200000101d6 */
[----:B------:R-:W-:Y:S01]  /*a550*/  IABS R25, R154 ;  /* 0x0000009a00197213 */ /* 0x000fe20000000000 */
[-C--:B------:R-:W-:Y:S01]  /*a560*/  FMUL.FTZ R214, R126, R195.reuse ;  /* 0x000000c37ed67220 */ /* 0x080fe20000410000 */
[----:B------:R-:W-:Y:S01]  /*a570*/  FSEL R154, R27, -INF , !P4 ;  /* 0xff8000001b9a7808 */ /* 0x000fe20006000000 */
[----:B------:R-:W-:Y:S01]  /*a580*/  HMMA.16816.F32.BF16 R116, R40, R22, R116 ;  /* 0x000000162874723c */ /* 0x000fe20000041874 */
[----:B------:R-:W-:Y:S01]  /*a590*/  FSEL R33, R33, -INF , P5 ;  /* 0xff80000021217808 */ /* 0x000fe20002800000 */
[----:B------:R-:W-:Y:S01]  /*a5a0*/  FMUL.FTZ R22, R127, R195 ;  /* 0x000000c37f167220 */ /* 0x000fe20000410000 */
[----:B------:R-:W-:Y:S01]  /*a5b0*/  I2FP.F32.S32 R27, R226 ;  /* 0x000000e2001b7245 */ /* 0x000fe20000201400 */
[----:B------:R-:W-:Y:S01]  /*a5c0*/  MUFU.TANH R214, R214 ;  /* 0x000000d600d67308 */ /* 0x000fe20000002400 */
[----:B------:R-:W-:Y:S02]  /*a5d0*/  I2FP.F32.S32 R25, R25 ;  /* 0x0000001900197245 */ /* 0x000fe40000201400 */
[----:B------:R-:W-:Y:S01]  /*a5e0*/  FSEL R247, R33, -INF , !P2 ;  /* 0xff80000021f77808 */ /* 0x000fe20005000000 */
[C---:B---3--:R-:W-:Y:S01]  /*a5f0*/  FFMA.FTZ R33, -R199.reuse, R27, R24 ;  /* 0x0000001bc7217223 */ /* 0x048fe20000010118 */
[----:B------:R-:W-:Y:S01]  /*a600*/  HMMA.16816.F32.BF16 R120, R12, R8, R120 ;  /* 0x000000080c78723c */ /* 0x000fe20000041878 */
[----:B-1----:R-:W-:Y:S01]  /*a610*/  FFMA.FTZ R9, -R199, R25, R26 ;  /* 0x00000019c7097223 */ /* 0x002fe2000001011a */
[----:B------:R-:W-:Y:S01]  /*a620*/  ISETP.GE.AND P4, PT, R20, R211, PT ;  /* 0x000000d31400720c */ /* 0x000fe20003f86270 */
[----:B------:R-:W1:Y:S01]  /*a630*/  LDSM.16.M88.4 R24, [R178+0x3800] ;  /* 0x00380000b218783b */ /* 0x000e620000000200 */
[----:B------:R-:W-:Y:S01]  /*a640*/  FSEL R21, R21, -INF , P3 ;  /* 0xff80000015157808 */ /* 0x000fe20001800000 */
[----:B------:R-:W-:Y:S01]  /*a650*/  VIADD R8, R172, 0xffffff98 ;  /* 0xffffff98ac087836 */ /* 0x000fe20000000000 */
[C---:B------:R-:W-:Y:S01]  /*a660*/  ISETP.GE.AND P5, PT, R20.reuse, R210, PT ;  /* 0x000000d21400720c */ /* 0x040fe20003fa6270 */
[----:B------:R-:W-:Y:S01]  /*a670*/  MUFU.TANH R22, R22 ;  /* 0x0000001600167308 */ /* 0x000fe20000002400 */
[----:B------:R-:W-:-:S02]  /*a680*/  ISETP.GE.AND P3, PT, R20, R209, PT ;  /* 0x000000d11400720c */ /* 0x000fc40003f66270 */
[----:B------:R-:W-:Y:S01]  /*a690*/  FSEL R33, R33, -INF , P4 ;  /* 0xff80000021217808 */ /* 0x000fe20002000000 */
[----:B------:R-:W-:Y:S01]  /*a6a0*/  HMMA.16816.F32.BF16 R116, R12, R10, R116 ;  /* 0x0000000a0c74723c */ /* 0x000fe20000041874 */
[----:B------:R-:W-:Y:S02]  /*a6b0*/  ISETP.GE.AND P2, PT, R20, R208, PT ;  /* 0x000000d01400720c */ /* 0x000fe40003f46270 */
[----:B------:R-:W-:Y:S01]  /*a6c0*/  FSEL R126, R21, -INF , !P6 ;  /* 0xff800000157e7808 */ /* 0x000fe20007000000 */
[----:B------:R2:W3:Y:S01]  /*a6d0*/  MUFU.TANH R20, R124 ;  /* 0x0000007c00147308 */ /* 0x0004e20000002400 */
[----:B------:R-:W-:Y:S02]  /*a6e0*/  FSEL R245, R33, -INF , !P5 ;  /* 0xff80000021f57808 */ /* 0x000fe40006800000 */
[----:B------:R-:W-:Y:S01]  /*a6f0*/  ISETP.GE.AND P6, PT, R8, R211, PT ;  /* 0x000000d30800720c */ /* 0x000fe20003fc6270 */
[----:B------:R-:W-:Y:S01]  /*a700*/  FMUL.FTZ R23, R120, R195 ;  /* 0x000000c378177220 */ /* 0x000fe20000410000 */
[----:B------:R-:W-:-:S02]  /*a710*/  ISETP.GE.AND P4, PT, R8, R210, PT ;  /* 0x000000d20800720c */ /* 0x000fc40003f86270 */
[----:B------:R-:W-:Y:S02]  /*a720*/  ISETP.GE.AND P5, PT, R8, R208, PT ;  /* 0x000000d00800720c */ /* 0x000fe40003fa6270 */
[----:B------:R-:W-:Y:S02]  /*a730*/  I2FP.F32.S32 R21, R225 ;  /* 0x000000e100157245 */ /* 0x000fe40000201400 */
[----:B------:R-:W-:Y:S02]  /*a740*/  IABS R156, R156 ;  /* 0x0000009c009c7213 */ /* 0x000fe40000000000 */
[----:B------:R-:W-:Y:S02]  /*a750*/  I2FP.F32.S32 R5, R136 ;  /* 0x0000008800057245 */ /* 0x000fe40000201400 */
[-C--:B------:R-:W-:Y:S01]  /*a760*/  FMUL.FTZ R116, R116, R195.reuse ;  /* 0x000000c374747220 */ /* 0x080fe20000410000 */
[----:B------:R-:W-:Y:S01]  /*a770*/  FMUL.FTZ R117, R117, R195 ;  /* 0x000000c375757220 */ /* 0x000fe20000410000 */
[----:B--2---:R-:W-:Y:S01]  /*a780*/  FSEL R124, R9, -INF , P3 ;  /* 0xff800000097c7808 */ /* 0x004fe20001800000 */
[----:B---3--:R-:W-:Y:S01]  /*a790*/  FFMA.FTZ R21, -R199, R21, R20 ;  /* 0x00000015c7157223 */ /* 0x008fe20000010114 */
[----:B------:R-:W-:Y:S01]  /*a7a0*/  ISETP.GE.AND P3, PT, R8, R209, PT ;  /* 0x000000d10800720c */ /* 0x000fe20003f66270 */
[----:B------:R-:W-:Y:S01]  /*a7b0*/  VIADD R20, R172, 0xffffff99 ;  /* 0xffffff99ac147836 */ /* 0x000fe20000000000 */
[----:B------:R-:W2:Y:S01]  /*a7c0*/  MUFU.TANH R8, R125 ;  /* 0x0000007d00087308 */ /* 0x000ea20000002400 */
[----:B------:R-:W-:-:S02]  /*a7d0*/  I2FP.F32.S32 R9, R224 ;  /* 0x000000e000097245 */ /* 0x000fc40000201400 */
[----:B------:R-:W-:Y:S02]  /*a7e0*/  FSEL R21, R21, -INF , P6 ;  /* 0xff80000015157808 */ /* 0x000fe40003000000 */
[----:B------:R-:W-:Y:S01]  /*a7f0*/  FSEL R124, R124, -INF , !P2 ;  /* 0xff8000007c7c7808 */ /* 0x000fe20005000000 */
[----:B------:R-:W-:Y:S01]  /*a800*/  FFMA.FTZ R214, -R199, R9, R214 ;  /* 0x00000009c7d67223 */ /* 0x000fe200000101d6 */
[----:B------:R-:W-:Y:S01]  /*a810*/  I2FP.F32.S32 R9, R223 ;  /* 0x000000df00097245 */ /* 0x000fe20000201400 */
[----:B-1----:R-:W-:Y:S01]  /*a820*/  HMMA.16816.F32.BF16 R112, R40, R24, R112 ;  /* 0x000000182870723c */ /* 0x002fe20000041870 */
[----:B------:R-:W-:Y:S02]  /*a830*/  FSEL R35, R21, -INF , !P4 ;  /* 0xff80000015237808 */ /* 0x000fe40006000000 */
[----:B------:R-:W-:Y:S02]  /*a840*/  FSEL R120, R214, -INF , P3 ;  /* 0xff800000d6787808 */ /* 0x000fe40001800000 */
[----:B------:R-:W-:-:S02]  /*a850*/  ISETP.GE.AND P2, PT, R20, R211, PT ;  /* 0x000000d31400720c */ /* 0x000fc40003f46270 */
[----:B------:R-:W-:Y:S01]  /*a860*/  ISETP.GE.AND P6, PT, R20, R210, PT ;  /* 0x000000d21400720c */ /* 0x000fe20003fc6270 */
[----:B------:R-:W-:Y:S01]  /*a870*/  HMMA.16816.F32.BF16 R108, R40, R26, R108 ;  /* 0x0000001a286c723c */ /* 0x000fe2000004186c */
[----:B--2---:R-:W-:Y:S01]  /*a880*/  FFMA.FTZ R24, -R199, R9, R8 ;  /* 0x00000009c7187223 */ /* 0x004fe20000010108 */
[----:B------:R-:W-:Y:S01]  /*a890*/  FMUL.FTZ R8, R122, R195 ;  /* 0x000000c37a087220 */ /* 0x000fe20000410000 */
[----:B------:R-:W-:Y:S01]  /*a8a0*/  ISETP.GE.AND P4, PT, R20, R208, PT ;  /* 0x000000d01400720c */ /* 0x000fe20003f86270 */
[----:B------:R-:W-:Y:S01]  /*a8b0*/  VIADD R9, R172, 0xffffffa0 ;  /* 0xffffffa0ac097836 */ /* 0x000fe20000000000 */
[----:B------:R-:W-:Y:S01]  /*a8c0*/  ISETP.GE.AND P3, PT, R20, R209, PT ;  /* 0x000000d11400720c */ /* 0x000fe20003f66270 */
[----:B------:R-:W-:Y:S01]  /*a8d0*/  VIADD R26, R172, 0xffffffa9 ;  /* 0xffffffa9ac1a7836 */ /* 0x000fe20000000000 */
[----:B------:R-:W1:Y:S01]  /*a8e0*/  MUFU.TANH R20, R23 ;  /* 0x0000001700147308 */ /* 0x000e620000002400 */
[----:B------:R-:W-:Y:S02]  /*a8f0*/  I2FP.F32.S32 R21, R222 ;  /* 0x000000de00157245 */ /* 0x000fe40000201400 */
[----:B------:R-:W-:-:S02]  /*a900*/  FSEL R24, R24, -INF , P2 ;  /* 0xff80000018187808 */ /* 0x000fc40001000000 */
[----:B------:R-:W-:Y:S01]  /*a910*/  FSEL R120, R120, -INF , !P5 ;  /* 0xff80000078787808 */ /* 0x000fe20006800000 */
[----:B------:R-:W-:Y:S01]  /*a920*/  FFMA.FTZ R21, -R199, R21, R22 ;  /* 0x00000015c7157223 */ /* 0x000fe20000010116 */
[-C--:B------:R-:W-:Y:S01]  /*a930*/  FMUL.FTZ R22, R121, R195.reuse ;  /* 0x000000c379167220 */ /* 0x080fe20000410000 */
[----:B------:R-:W2:Y:S01]  /*a940*/  MUFU.TANH R8, R8 ;  /* 0x0000000800087308 */ /* 0x000ea20000002400 */
[----:B------:R-:W-:Y:S01]  /*a950*/  FSEL R33, R24, -INF , !P6 ;  /* 0xff80000018217808 */ /* 0x000fe20007000000 */
[----:B------:R-:W-:Y:S01]  /*a960*/  FMUL.FTZ R24, R123, R195 ;  /* 0x000000c37b187220 */ /* 0x000fe20000410000 */
[----:B------:R-:W-:Y:S02]  /*a970*/  FSEL R243, R21, -INF , P3 ;  /* 0xff80000015f37808 */ /* 0x000fe40001800000 */
[----:B------:R-:W-:Y:S02]  /*a980*/  I2FP.F32.S32 R21, R221 ;  /* 0x000000dd00157245 */ /* 0x000fe40000201400 */
[C---:B------:R-:W-:Y:S01]  /*a990*/  ISETP.GE.AND P5, PT, R9.reuse, R211, PT ;  /* 0x000000d30900720c */ /* 0x040fe20003fa6270 */
[----:B------:R-:W3:Y:S01]  /*a9a0*/  MUFU.TANH R22, R22 ;  /* 0x0000001600167308 */ /* 0x000ee20000002400 */
[----:B------:R-:W-:Y:S01]  /*a9b0*/  ISETP.GE.AND P2, PT, R9, R210, PT ;  /* 0x000000d20900720c */ /* 0x000fe20003f46270 */
[----:B-1----:R-:W-:Y:S01]  /*a9c0*/  FFMA.FTZ R21, -R199, R21, R20 ;  /* 0x00000015c7157223 */ /* 0x002fe20000010114 */
[C---:B------:R-:W-:Y:S01]  /*a9d0*/  ISETP.GE.AND P6, PT, R9.reuse, R208, PT ;  /* 0x000000d00900720c */ /* 0x040fe20003fc6270 */
[----:B------:R-:W-:Y:S01]  /*a9e0*/  VIADD R20, R172, 0xffffffa1 ;  /* 0xffffffa1ac147836 */ /* 0x000fe20000000000 */
[----:B------:R-:W-:-:S02]  /*a9f0*/  ISETP.GE.AND P3, PT, R9, R209, PT ;  /* 0x000000d10900720c */ /* 0x000fc40003f66270 */
[----:B------:R-:W-:Y:S01]  /*aa00*/  FSEL R21, R21, -INF , P5 ;  /* 0xff80000015157808 */ /* 0x000fe20002800000 */
[----:B------:R-:W1:Y:S01]  /*aa10*/  MUFU.TANH R24, R24 ;  /* 0x0000001800187308 */ /* 0x000e620000002400 */
[----:B--2---:R-:W-:Y:S01]  /*aa20*/  FFMA.FTZ R239, -R199, R239, R8 ;  /* 0x000000efc7ef7223 */ /* 0x004fe20000010108 */
[----:B------:R-:W-:Y:S01]  /*aa30*/  FSEL R243, R243, -INF , !P4 ;  /* 0xff800000f3f37808 */ /* 0x000fe20006000000 */
[----:B------:R-:W2:Y:S01]  /*aa40*/  LDSM.16.M88.4 R8, [R177+0x3800] ;  /* 0x00380000b108783b */ /* 0x000ea20000000200 */
[----:B------:R-:W-:Y:S02]  /*aa50*/  FSEL R221, R21, -INF , !P2 ;  /* 0xff80000015dd7808 */ /* 0x000fe40005000000 */
[----:B------:R-:W-:Y:S02]  /*aa60*/  I2FP.F32.S32 R21, R217 ;  /* 0x000000d900157245 */ /* 0x000fe40000201400 */
[----:B------:R-:W-:Y:S02]  /*aa70*/  FSEL R239, R239, -INF , P3 ;  /* 0xff800000efef7808 */ /* 0x000fe40001800000 */
[----:B------:R-:W-:Y:S01]  /*aa80*/  ISETP.GE.AND P4, PT, R20, R211, PT ;  /* 0x000000d31400720c */ /* 0x000fe20003f86270 */
[----:B---3--:R-:W-:Y:S01]  /*aa90*/  FFMA.FTZ R25, -R199, R21, R22 ;  /* 0x00000015c7197223 */ /* 0x008fe20000010116 */
[----:B------:R-:W-:Y:S01]  /*aaa0*/  FMUL.FTZ R22, R118, R195 ;  /* 0x000000c376167220 */ /* 0x000fe20000410000 */
[----:B------:R-:W-:Y:S01]  /*aab0*/  ISETP.GE.AND P5, PT, R20, R210, PT ;  /* 0x000000d21400720c */ /* 0x000fe20003fa6270 */
[----:B------:R-:W-:Y:S01]  /*aac0*/  VIADD R21, R172, 0xffffffa8 ;  /* 0xffffffa8ac157836 */ /* 0x000fe20000000000 */
[----:B------:R-:W-:-:S02]  /*aad0*/  ISETP.GE.AND P2, PT, R20, R208, PT ;  /* 0x000000d01400720c */ /* 0x000fc40003f46270 */
[----:B------:R-:W-:Y:S01]  /*aae0*/  ISETP.GE.AND P3, PT, R20, R209, PT ;  /* 0x000000d11400720c */ /* 0x000fe20003f66270 */
[----:B------:R-:W3:Y:S01]  /*aaf0*/  MUFU.TANH R22, R22 ;  /* 0x0000001600167308 */ /* 0x000ee20000002400 */
[----:B------:R-:W-:Y:S02]  /*ab00*/  I2FP.F32.S32 R23, R216 ;  /* 0x000000d800177245 */ /* 0x000fe40000201400 */
[----:B------:R-:W-:Y:S02]  /*ab10*/  FSEL R25, R25, -INF , P4 ;  /* 0xff80000019197808 */ /* 0x000fe40002000000 */
[----:B------:R-:W-:Y:S01]  /*ab20*/  FSEL R239, R239, -INF , !P6 ;  /* 0xff800000efef7808 */ /* 0x000fe20007000000 */
[----:B-1----:R-:W-:Y:S01]  /*ab30*/  FFMA.FTZ R23, -R199, R23, R24 ;  /* 0x00000017c7177223 */ /* 0x002fe20000010118 */
[----:B------:R-:W-:Y:S01]  /*ab40*/  FSEL R229, R25, -INF , !P5 ;  /* 0xff80000019e57808 */ /* 0x000fe20006800000 */
[----:B------:R-:W1:Y:S01]  /*ab50*/  MUFU.TANH R20, R116 ;  /* 0x0000007400147308 */ /* 0x000e620000002400 */
[----:B------:R-:W-:Y:S01]  /*ab60*/  ISETP.GE.AND P6, PT, R21, R211, PT ;  /* 0x000000d31500720c */ /* 0x000fe20003fc6270 */
[----:B------:R-:W-:Y:S01]  /*ab70*/  FMUL.FTZ R24, R119, R195 ;  /* 0x000000c377187220 */ /* 0x000fe20000410000 */
[----:B------:R-:W-:-:S02]  /*ab80*/  FSEL R237, R23, -INF , P3 ;  /* 0xff80000017ed7808 */ /* 0x000fc40001800000 */
[C---:B------:R-:W-:Y:S02]  /*ab90*/  ISETP.GE.AND P4, PT, R21.reuse, R210, PT ;  /* 0x000000d21500720c */ /* 0x040fe40003f86270 */
[C---:B------:R-:W-:Y:S01]  /*aba0*/  ISETP.GE.AND P5, PT, R21.reuse, R208, PT ;  /* 0x000000d01500720c */ /* 0x040fe20003fa6270 */
[----:B------:R-:W4:Y:S01]  /*abb0*/  MUFU.TANH R24, R24 ;  /* 0x0000001800187308 */ /* 0x000f220000002400 */
[----:B------:R-:W-:Y:S01]  /*abc0*/  ISETP.GE.AND P3, PT, R21, R209, PT ;  /* 0x000000d11500720c */ /* 0x000fe20003f66270 */
[----:B---3--:R-:W-:Y:S01]  /*abd0*/  FFMA.FTZ R241, -R199, R241, R22 ;  /* 0x000000f1c7f17223 */ /* 0x008fe20000010116 */
[----:B------:R-:W-:Y:S02]  /*abe0*/  I2FP.F32.S32 R21, R171 ;  /* 0x000000ab00157245 */ /* 0x000fe40000201400 */
[----:B------:R-:W-:Y:S02]  /*abf0*/  I2FP.F32.S32 R25, R169 ;  /* 0x000000a900197245 */ /* 0x000fe40000201400 */
[----:B------:R-:W-:Y:S01]  /*ac00*/  FSEL R237, R237, -INF , !P2 ;  /* 0xff800000eded7808 */ /* 0x000fe20005000000 */
[----:B--2---:R-:W-:Y:S01]  /*ac10*/  HMMA.16816.F32.BF16 R112, R12, R8, R112 ;  /* 0x000000080c70723c */ /* 0x004fe20000041870 */
[----:B-1----:R-:W-:Y:S01]  /*ac20*/  FFMA.FTZ R9, -R199, R21, R20 ;  /* 0x00000015c7097223 */ /* 0x002fe20000010114 */
[----:B------:R-:W1:Y:S01]  /*ac30*/  MUFU.TANH R8, R117 ;  /* 0x0000007500087308 */ /* 0x000e620000002400 */
[----:B------:R-:W2:Y:S01]  /*ac40*/  LDSM.16.M88.4 R20, [R178+0x4000] ;  /* 0x00400000b214783b */ /* 0x000ea20000000200 */
[----:B------:R-:W-:-:S02]  /*ac50*/  FSEL R241, R241, -INF , P3 ;  /* 0xff800000f1f17808 */ /* 0x000fc40001800000 */
[----:B------:R-:W-:Y:S02]  /*ac60*/  FSEL R9, R9, -INF , P6 ;  /* 0xff80000009097808 */ /* 0x000fe40003000000 */
[----:B------:R-:W-:Y:S01]  /*ac70*/  HMMA.16816.F32.BF16 R108, R12, R10, R108 ;  /* 0x0000000a0c6c723c */ /* 0x000fe2000004186c */
[C---:B------:R-:W-:Y:S02]  /*ac80*/  ISETP.GE.AND P2, PT, R26.reuse, R211, PT ;  /* 0x000000d31a00720c */ /* 0x040fe40003f46270 */
[----:B------:R-:W-:Y:S02]  /*ac90*/  FSEL R227, R9, -INF , !P4 ;  /* 0xff80000009e37808 */ /* 0x000fe40006000000 */
[----:B------:R-:W-:Y:S02]  /*aca0*/  I2FP.F32.S32 R9, R168 ;  /* 0x000000a800097245 */ /* 0x000fe40000201400 */
[C---:B------:R-:W-:Y:S02]  /*acb0*/  ISETP.GE.AND P6, PT, R26.reuse, R210, PT ;  /* 0x000000d21a00720c */ /* 0x040fe40003fc6270 */
[----:B------:R-:W-:Y:S01]  /*acc0*/  ISETP.GE.AND P4, PT, R26, R208, PT ;  /* 0x000000d01a00720c */ /* 0x000fe20003f86270 */
[C---:B----4-:R-:W-:Y:S01]  /*acd0*/  FFMA.FTZ R24, -R199.reuse, R9, R24 ;  /* 0x00000009c7187223 */ /* 0x050fe20000010118 */
[----:B-1----:R-:W-:Y:S01]  /*ace0*/  FFMA.FTZ R27, -R199, R25, R8 ;  /* 0x00000019c71b7223 */ /* 0x002fe20000010108 */
[----:B------:R-:W-:Y:S01]  /*acf0*/  FMUL.FTZ R112, R112, R195 ;  /* 0x000000c370707220 */ /* 0x000fe20000410000 */
[----:B------:R-:W1:Y:S01]  /*ad00*/  LDSM.16.M88.4 R8, [R177+0x4000] ;  /* 0x00400000b108783b */ /* 0x000e620000000200 */
[----:B------:R-:W-:Y:S01]  /*ad10*/  ISETP.GE.AND P3, PT, R26, R209, PT ;  /* 0x000000d11a00720c */ /* 0x000fe20003f66270 */
[----:B------:R-:W-:Y:S01]  /*ad20*/  FMUL.FTZ R114, R114, R195 ;  /* 0x000000c372727220 */ /* 0x000fe20000410000 */
[----:B------:R-:W3:Y:S01]  /*ad30*/  MUFU.TANH R26, R112 ;  /* 0x00000070001a7308 */ /* 0x000ee20000002400 */
[----:B------:R-:W-:Y:S01]  /*ad40*/  FSEL R27, R27, -INF , P2 ;  /* 0xff8000001b1b7808 */ /* 0x000fe20001000000 */
[----:B------:R-:W-:-:S02]  /*ad50*/  VIADD R25, R172, 0xffffffb0 ;  /* 0xffffffb0ac197836 */ /* 0x000fc40000000000 */
[-C--:B------:R-:W-:Y:S01]  /*ad60*/  FMUL.FTZ R113, R113, R195.reuse ;  /* 0x000000c371717220 */ /* 0x080fe20000410000 */
[-C--:B------:R-:W-:Y:S01]  /*ad70*/  FMUL.FTZ R115, R115, R195.reuse ;  /* 0x000000c373737220 */ /* 0x080fe20000410000 */
[----:B------:R-:W-:Y:S01]  /*ad80*/  FSEL R231, R27, -INF , !P6 ;  /* 0xff8000001be77808 */ /* 0x000fe20007000000 */
[----:B------:R-:W-:Y:S01]  /*ad90*/  FMUL.FTZ R108, R108, R195 ;  /* 0x000000c36c6c7220 */ /* 0x000fe20000410000 */
[----:B------:R-:W-:Y:S01]  /*ada0*/  I2FP.F32.S32 R27, R167 ;  /* 0x000000a7001b7245 */ /* 0x000fe20000201400 */
[----:B------:R-:W4:Y:S01]  /*adb0*/  MUFU.TANH R114, R114 ;  /* 0x0000007200727308 */ /* 0x000f220000002400 */
[----:B------:R-:W-:Y:S01]  /*adc0*/  FSEL R241, R241, -INF , !P5 ;  /* 0xff800000f1f17808 */ /* 0x000fe20006800000 */
[-C--:B------:R-:W-:Y:S01]  /*add0*/  FMUL.FTZ R110, R110, R195.reuse ;  /* 0x000000c36e6e7220 */ /* 0x080fe20000410000 */
[----:B------:R-:W-:Y:S01]  /*ade0*/  FSEL R235, R24, -INF , P3 ;  /* 0xff80000018eb7808 */ /* 0x000fe20001800000 */
[----:B------:R-:W-:Y:S01]  /*adf0*/  FMUL.FTZ R109, R109, R195 ;  /* 0x000000c36d6d7220 */ /* 0x000fe20000410000 */
[----:B------:R-:W-:-:S02]  /*ae00*/  ISETP.GE.AND P5, PT, R25, R211, PT ;  /* 0x000000d31900720c */ /* 0x000fc40003fa6270 */
[C---:B------:R-:W-:Y:S01]  /*ae10*/  ISETP.GE.AND P2, PT, R25.reuse, R210, PT ;  /* 0x000000d21900720c */ /* 0x040fe20003f46270 */
[----:B------:R-:W5:Y:S01]  /*ae20*/  MUFU.TANH R24, R113 ;  /* 0x0000007100187308 */ /* 0x000f620000002400 */
[----:B------:R-:W-:Y:S01]  /*ae30*/  ISETP.GE.AND P6, PT, R25, R208, PT ;  /* 0x000000d01900720c */ /* 0x000fe20003fc6270 */
[----:B---3--:R-:W-:Y:S01]  /*ae40*/  FFMA.FTZ R27, -R199, R27, R26 ;  /* 0x0000001bc71b7223 */ /* 0x008fe2000001011a */
[----:B--2---:R-:W-:Y:S01]  /*ae50*/  HMMA.16816.F32.BF16 R104, R40, R20, R104 ;  /* 0x000000142868723c */ /* 0x004fe20000041868 */
[----:B------:R-:W-:Y:S01]  /*ae60*/  ISETP.GE.AND P3, PT, R25, R209, PT ;  /* 0x000000d11900720c */ /* 0x000fe20003f66270 */
[----:B------:R-:W-:Y:S01]  /*ae70*/  VIADD R20, R172, 0xffffffb1 ;  /* 0xffffffb1ac147836 */ /* 0x000fe20000000000 */
[----:B------:R-:W-:Y:S01]  /*ae80*/  I2FP.F32.S32 R25, R166 ;  /* 0x000000a600197245 */ /* 0x000fe20000201400 */
[----:B------:R-:W-:Y:S01]  /*ae90*/  IMAD.MOV.U32 R21, RZ, RZ, R153 ;  /* 0x000000ffff157224 */ /* 0x000fe200078e0099 */
[----:B------:R-:W2:Y:S01]  /*aea0*/  MUFU.TANH R26, R115 ;  /* 0x00000073001a7308 */ /* 0x000ea20000002400 */
[----:B------:R-:W-:-:S02]  /*aeb0*/  FSEL R27, R27, -INF , P5 ;  /* 0xff8000001b1b7808 */ /* 0x000fc40002800000 */
[----:B----4-:R-:W-:Y:S01]  /*aec0*/  FFMA.FTZ R114, -R199, R25, R114 ;  /* 0x00000019c7727223 */ /* 0x010fe20000010172 */
[----:B------:R-:W-:Y:S01]  /*aed0*/  FSEL R235, R235, -INF , !P4 ;  /* 0xff800000ebeb7808 */ /* 0x000fe20006000000 */
[----:B------:R-:W-:Y:S01]  /*aee0*/  HMMA.16816.F32.BF16 R64, R40, R22, R64 ;  /* 0x000000162840723c */ /* 0x000fe20000041840 */
[----:B------:R-:W-:Y:S01]  /*aef0*/  FSEL R153, R27, -INF , !P2 ;  /* 0xff8000001b997808 */ /* 0x000fe20005000000 */
[----:B------:R-:W-:Y:S01]  /*af00*/  FMUL.FTZ R22, R111, R195 ;  /* 0x000000c36f167220 */ /* 0x000fe20000410000 */
[----:B------:R-:W-:Y:S01]  /*af10*/  FSEL R233, R114, -INF , P3 ;  /* 0xff80000072e97808 */ /* 0x000fe20001800000 */
[----:B------:R-:W-:Y:S01]  /*af20*/  MUFU.TANH R110, R110 ;  /* 0x0000006e006e7308 */ /* 0x000fe20000002400 */
[C---:B------:R-:W-:Y:S02]  /*af30*/  ISETP.GE.AND P4, PT, R20.reuse, R211, PT ;  /* 0x000000d31400720c */ /* 0x040fe40003f86270 */
[C---:B------:R-:W-:Y:S02]  /*af40*/  ISETP.GE.AND P5, PT, R20.reuse, R210, PT ;  /* 0x000000d21400720c */ /* 0x040fe40003fa6270 */
[----:B------:R-:W-:Y:S01]  /*af50*/  ISETP.GE.AND P2, PT, R20, R208, PT ;  /* 0x000000d01400720c */ /* 0x000fe20003f46270 */
[----:B-1----:R-:W-:Y:S01]  /*af60*/  HMMA.16816.F32.BF16 R104, R12, R8, R104 ;  /* 0x000000080c68723c */ /* 0x002fe20000041868 */
[----:B------:R-:W-:Y:S01]  /*af70*/  I2FP.F32.S32 R25, R165 ;  /* 0x000000a500197245 */ /* 0x000fe20000201400 */
[----:B------:R-:W-:Y:S01]  /*af80*/  VIADD R8, R172, 0xffffffb8 ;  /* 0xffffffb8ac087836 */ /* 0x000fe20000000000 */
[----:B------:R-:W-:Y:S01]  /*af90*/  ISETP.GE.AND P3, PT, R20, R209, PT ;  /* 0x000000d11400720c */ /* 0x000fe20003f66270 */
[----:B------:R-:W-:Y:S01]  /*afa0*/  MUFU.TANH R22, R22 ;  /* 0x0000001600167308 */ /* 0x000fe20000002400 */
[----:B------:R-:W-:Y:S01]  /*afb0*/  I2FP.F32.S32 R21, R21 ;  /* 0x0000001500157245 */ /* 0x000fe20000201400 */
[----:B-----5:R-:W-:Y:S01]  /*afc0*/  FFMA.FTZ R9, -R199, R25, R24 ;  /* 0x00000019c7097223 */ /* 0x020fe20000010118 */
[----:B------:R-:W-:-:S02]  /*afd0*/  IABS R112, R157 ;  /* 0x0000009d00707213 */ /* 0x000fc40000000000 */
[----:B------:R-:W-:Y:S01]  /*afe0*/  FSEL R233, R233, -INF , !P6 ;  /* 0xff800000e9e97808 */ /* 0x000fe20007000000 */
[----:B--2---:R-:W-:Y:S01]  /*aff0*/  FFMA.FTZ R21, -R199, R21, R26 ;  /* 0x00000015c7157223 */ /* 0x004fe2000001011a */
[----:B------:R-:W-:Y:S01]  /*b000*/  FSEL R9, R9, -INF , P4 ;  /* 0xff80000009097808 */ /* 0x000fe20002000000 */
[----:B------:R-:W1:Y:S01]  /*b010*/  MUFU.TANH R20, R108 ;  /* 0x0000006c00147308 */ /* 0x000e620000002400 */
[----:B------:R-:W-:Y:S01]  /*b020*/  ISETP.GE.AND P6, PT, R8, R211, PT ;  /* 0x000000d30800720c */ /* 0x000fe20003fc6270 */
[----:B------:R-:W2:Y:S01]  /*b030*/  LDSM.16.M88.4 R24, [R178+0x4800] ;  /* 0x00480000b218783b */ /* 0x000ea20000000200 */
[----:B------:R-:W-:Y:S01]  /*b040*/  FSEL R225, R21, -INF , P3 ;  /* 0xff80000015e17808 */ /* 0x000fe20001800000 */
[----:B------:R-:W-:Y:S01]  /*b050*/  HMMA.16816.F32.BF16 R64, R12, R10, R64 ;  /* 0x0000000a0c40723c */ /* 0x000fe20000041840 */
[----:B------:R-:W-:Y:S02]  /*b060*/  I2FP.F32.S32 R21, R164 ;  /* 0x000000a400157245 */ /* 0x000fe40000201400 */
[----:B------:R-:W-:Y:S01]  /*b070*/  FSEL R157, R9, -INF , !P5 ;  /* 0xff800000099d7808 */ /* 0x000fe20006800000 */
[----:B------:R-:W-:Y:S01]  /*b080*/  FMUL.FTZ R104, R104, R195 ;  /* 0x000000c368687220 */ /* 0x000fe20000410000 */
[----:B------:R-:W-:-:S02]  /*b090*/  ISETP.GE.AND P4, PT, R8, R210, PT ;  /* 0x000000d20800720c */ /* 0x000fc40003f86270 */
[C---:B------:R-:W-:Y:S02]  /*b0a0*/  ISETP.GE.AND P5, PT, R8.reuse, R208, PT ;  /* 0x000000d00800720c */ /* 0x040fe40003fa6270 */
[----:B------:R-:W-:Y:S02]  /*b0b0*/  ISETP.GE.AND P3, PT, R8, R209, PT ;  /* 0x000000d10800720c */ /* 0x000fe40003f66270 */
[----:B------:R-:W3:Y:S01]  /*b0c0*/  MUFU.TANH R8, R109 ;  /* 0x0000006d00087308 */ /* 0x000ee20000002400 */
[----:B------:R-:W-:Y:S01]  /*b0d0*/  I2FP.F32.S32 R9, R112 ;  /* 0x0000007000097245 */ /* 0x000fe20000201400 */
[----:B-1----:R-:W-:Y:S01]  /*b0e0*/  FFMA.FTZ R21, -R199, R21, R20 ;  /* 0x00000015c7157223 */ /* 0x002fe20000010114 */
[----:B------:R-:W-:Y:S01]  /*b0f0*/  VIADD R20, R172, 0xffffffb9 ;  /* 0xffffffb9ac147836 */ /* 0x000fe20000000000 */
[----:B------:R-:W-:Y:S02]  /*b100*/  FSEL R225, R225, -INF , !P2 ;  /* 0xff800000e1e17808 */ /* 0x000fe40005000000 */
[----:B------:R-:W-:Y:S01]  /*b110*/  FFMA.FTZ R110, -R199, R9, R110 ;  /* 0x00000009c76e7223 */ /* 0x000fe2000001016e */
[----:B------:R-:W-:Y:S01]  /*b120*/  FSEL R9, R21, -INF , P6 ;  /* 0xff80000015097808 */ /* 0x000fe20003000000 */
[----:B------:R-:W-:Y:S01]  /*b130*/  IMAD.MOV.U32 R21, RZ, RZ, R155 ;  /* 0x000000ffff157224 */ /* 0x000fe200078e009b */
[----:B------:R-:W-:Y:S01]  /*b140*/  ISETP.GE.AND P2, PT, R20, R211, PT ;  /* 0x000000d31400720c */ /* 0x000fe20003f46270 */
[-C--:B------:R-:W-:Y:S01]  /*b150*/  FMUL.FTZ R64, R64, R195.reuse ;  /* 0x000000c340407220 */ /* 0x080fe20000410000 */
[----:B------:R-:W-:Y:S01]  /*b160*/  FSEL R155, R9, -INF , !P4 ;  /* 0xff800000099b7808 */ /* 0x000fe20006000000 */
[----:B------:R-:W-:Y:S01]  /*b170*/  FMUL.FTZ R65, R65, R195 ;  /* 0x000000c341417220 */ /* 0x000fe20000410000 */
[----:B------:R-:W-:-:S02]  /*b180*/  I2FP.F32.S32 R9, R163 ;  /* 0x000000a300097245 */ /* 0x000fc40000201400 */
[----:B------:R-:W-:Y:S02]  /*b190*/  FSEL R223, R110, -INF , P3 ;  /* 0xff8000006edf7808 */ /* 0x000fe40001800000 */
[----:B------:R-:W-:Y:S01]  /*b1a0*/  ISETP.GE.AND P6, PT, R20, R210, PT ;  /* 0x000000d21400720c */ /* 0x000fe20003fc6270 */
[----:B---3--:R-:W-:Y:S01]  /*b1b0*/  FFMA.FTZ R23, -R199, R9, R8 ;  /* 0x00000009c7177223 */ /* 0x008fe20000010108 */
[----:B------:R-:W-:Y:S01]  /*b1c0*/  FMUL.FTZ R8, R106, R195 ;  /* 0x000000c36a087220 */ /* 0x000fe20000410000 */
[----:B------:R-:W-:Y:S01]  /*b1d0*/  ISETP.GE.AND P4, PT, R20, R208, PT ;  /* 0x000000d01400720c */ /* 0x000fe20003f86270 */
[----:B------:R-:W-:Y:S01]  /*b1e0*/  VIADD R9, R172, 0xffffffc0 ;  /* 0xffffffc0ac097836 */ /* 0x000fe20000000000 */
[----:B------:R-:W-:Y:S02]  /*b1f0*/  ISETP.GE.AND P3, PT, R20, R209, PT ;  /* 0x000000d11400720c */ /* 0x000fe40003f66270 */
[----:B------:R-:W1:Y:S01]  /*b200*/  MUFU.TANH R20, R104 ;  /* 0x0000006800147308 */ /* 0x000e620000002400 */
[----:B------:R-:W-:-:S02]  /*b210*/  I2FP.F32.S32 R21, R21 ;  /* 0x0000001500157245 */ /* 0x000fc40000201400 */
[----:B------:R-:W-:Y:S01]  /*b220*/  FSEL R23, R23, -INF , P2 ;  /* 0xff80000017177808 */ /* 0x000fe20001000000 */
[C---:B--2---:R-:W-:Y:S01]  /*b230*/  HMMA.16816.F32.BF16 R60, R40.reuse, R24, R60 ;  /* 0x00000018283c723c */ /* 0x044fe2000004183c */
[----:B------:R-:W-:Y:S01]  /*b240*/  I2FP.F32.S32 R167, R161 ;  /* 0x000000a100a77245 */ /* 0x000fe20000201400 */
[----:B------:R-:W-:Y:S01]  /*b250*/  FFMA.FTZ R21, -R199, R21, R22 ;  /* 0x00000015c7157223 */ /* 0x000fe20000010116 */
[-C--:B------:R-:W-:Y:S01]  /*b260*/  FMUL.FTZ R22, R105, R195.reuse ;  /* 0x000000c369167220 */ /* 0x080fe20000410000 */
[----:B------:R-:W2:Y:S01]  /*b270*/  MUFU.TANH R8, R8 ;  /* 0x0000000800087308 */ /* 0x000ea20000002400 */
[----:B------:R-:W-:Y:S01]  /*b280*/  FSEL R223, R223, -INF , !P5 ;  /* 0xff800000dfdf7808 */ /* 0x000fe20006800000 */
[----:B------:R-:W-:Y:S01]  /*b290*/  FMUL.FTZ R24, R107, R195 ;  /* 0x000000c36b187220 */ /* 0x000fe20000410000 */
[----:B------:R-:W-:Y:S01]  /*b2a0*/  FSEL R169, R21, -INF , P3 ;  /* 0xff80000015a97808 */ /* 0x000fe20001800000 */
[----:B------:R-:W-:Y:S01]  /*b2b0*/  HMMA.16816.F32.BF16 R56, R40, R26, R56 ;  /* 0x0000001a2838723c */ /* 0x000fe20000041838 */
[----:B------:R-:W-:Y:S01]  /*b2c0*/  I2FP.F32.S32 R21, R162 ;  /* 0x000000a200157245 */ /* 0x000fe20000201400 */
[C---:B------:R-:W-:Y:S01]  /*b2d0*/  VIADD R26, R172.reuse, 0xffffffc9 ;  /* 0xffffffc9ac1a7836 */ /* 0x040fe20000000000 */
[----:B------:R-:W-:Y:S01]  /*b2e0*/  FSEL R163, R23, -INF , !P6 ;  /* 0xff80000017a37808 */ /* 0x000fe20007000000 */
[----:B------:R-:W3:Y:S01]  /*b2f0*/  MUFU.TANH R22, R22 ;  /* 0x0000001600167308 */ /* 0x000ee20000002400 */
[----:B------:R-:W-:Y:S01]  /*b300*/  ISETP.GE.AND P5, PT, R9, R211, PT ;  /* 0x000000d30900720c */ /* 0x000fe20003fa6270 */
[----:B-1----:R-:W-:Y:S01]  /*b310*/  FFMA.FTZ R21, -R199, R21, R20 ;  /* 0x00000015c7157223 */ /* 0x002fe20000010114 */
[C---:B------:R-:W-:Y:S01]  /*b320*/  ISETP.GE.AND P2, PT, R9.reuse, R210, PT ;  /* 0x000000d20900720c */ /* 0x040fe20003f46270 */
[----:B------:R-:W-:Y:S01]  /*b330*/  IMAD.MOV.U32 R23, RZ, RZ, R137 ;  /* 0x000000ffff177224 */ /* 0x000fe200078e0089 */
[C---:B------:R-:W-:Y:S01]  /*b340*/  ISETP.GE.AND P6, PT, R9.reuse, R208, PT ;  /* 0x000000d00900720c */ /* 0x040fe20003fc6270 */
[----:B------:R-:W-:Y:S01]  /*b350*/  VIADD R20, R172, 0xffffffc1 ;  /* 0xffffffc1ac147836 */ /* 0x000fe20000000000 */
[----:B------:R-:W-:Y:S01]  /*b360*/  ISETP.GE.AND P3, PT, R9, R209, PT ;  /* 0x000000d10900720c */ /* 0x000fe20003f66270 */
[----:B------:R-:W1:Y:S01]  /*b370*/  MUFU.TANH R24, R24 ;  /* 0x0000001800187308 */ /* 0x000e620000002400 */
[----:B--2---:R-:W-:Y:S01]  /*b380*/  FFMA.FTZ R167, -R199, R167, R8 ;  /* 0x000000a7c7a77223 */ /* 0x004fe20000010108 */
[----:B------:R-:W-:Y:S01]  /*b390*/  FSEL R21, R21, -INF , P5 ;  /* 0xff80000015157808 */ /* 0x000fe20002800000 */
[----:B------:R-:W2:Y:S01]  /*b3a0*/  LDSM.16.M88.4 R8, [R177+0x4800] ;  /* 0x00480000b108783b */ /* 0x000ea20000000200 */
[----:B------:R-:W-:-:S02]  /*b3b0*/  FSEL R169, R169, -INF , !P4 ;  /* 0xff800000a9a97808 */ /* 0x000fc40006000000 */
        /* <DEDUP_REMOVED lines=10> */
[----:B------:R-:W-:Y:S01]  /*b460*/  MUFU.TANH R22, R22 ;  /* 0x0000001600167308 */ /* 0x000fe20000002400 */
[----:B------:R-:W-:Y:S02]  /*b470*/  I2FP.F32.S32 R23, R23 ;  /* 0x0000001700177245 */ /* 0x000fe40000201400 */
[----:B------:R-:W-:Y:S02]  /*b480*/  FSEL R25, R25, -INF , P4 ;  /* 0xff80000019197808 */ /* 0x000fe40002000000 */
[----:B------:R-:W-:Y:S01]  /*b490*/  FSEL R167, R167, -INF , !P6 ;  /* 0xff800000a7a77808 */ /* 0x000fe20007000000 */
[----:B-1----:R-:W-:Y:S01]  /*b4a0*/  FFMA.FTZ R23, -R199, R23, R24 ;  /* 0x00000017c7177223 */ /* 0x002fe20000010118 */
[----:B------:R-:W-:Y:S01]  /*b4b0*/  IABS R24, R143 ;  /* 0x0000008f00187213 */ /* 0x000fe20000000000 */
[----:B------:R-:W1:Y:S01]  /*b4c0*/  MUFU.TANH R20, R64 ;  /* 0x0000004000147308 */ /* 0x000e620000002400 */
[----:B------:R-:W-:-:S02]  /*b4d0*/  FSEL R143, R25, -INF , !P5 ;  /* 0xff800000198f7808 */ /* 0x000fc40006800000 */
[----:B------:R-:W-:Y:S02]  /*b4e0*/  FSEL R217, R23, -INF , P3 ;  /* 0xff80000017d97808 */ /* 0x000fe40001800000 */
[C---:B------:R-:W-:Y:S02]  /*b4f0*/  ISETP.GE.AND P6, PT, R21.reuse, R211, PT ;  /* 0x000000d31500720c */ /* 0x040fe40003fc6270 */
[C---:B------:R-:W-:Y:S02]  /*b500*/  ISETP.GE.AND P4, PT, R21.reuse, R210, PT ;  /* 0x000000d21500720c */ /* 0x040fe40003f86270 */
[C---:B------:R-:W-:Y:S02]  /*b510*/  ISETP.GE.AND P5, PT, R21.reuse, R208, PT ;  /* 0x000000d01500720c */ /* 0x040fe40003fa6270 */
[----:B------:R-:W-:Y:S02]  /*b520*/  ISETP.GE.AND P3, PT, R21, R209, PT ;  /* 0x000000d11500720c */ /* 0x000fe40003f66270 */
[----:B------:R-:W-:-:S02]  /*b530*/  I2FP.F32.S32 R21, R159 ;  /* 0x0000009f00157245 */ /* 0x000fc40000201400 */
[----:B------:R-:W-:Y:S01]  /*b540*/  I2FP.F32.S32 R215, R24 ;  /* 0x0000001800d77245 */ /* 0x000fe20000201400 */
[----:B------:R-:W-:Y:S01]  /*b550*/  FMUL.FTZ R24, R67, R195 ;  /* 0x000000c343187220 */ /* 0x000fe20000410000 */
[C---:B--2---:R-:W-:Y:S01]  /*b560*/  HMMA.16816.F32.BF16 R60, R12.reuse, R8, R60 ;  /* 0x000000080c3c723c */ /* 0x044fe2000004183c */
[C---:B-1----:R-:W-:Y:S01]  /*b570*/  FFMA.FTZ R9, -R199.reuse, R21, R20 ;  /* 0x00000015c7097223 */ /* 0x042fe20000010114 */
[----:B------:R-:W1:Y:S01]  /*b580*/  MUFU.TANH R8, R65 ;  /* 0x0000004100087308 */ /* 0x000e620000002400 */
[----:B------:R-:W-:Y:S01]  /*b590*/  FFMA.FTZ R215, -R199, R215, R22 ;  /* 0x000000d7c7d77223 */ /* 0x000fe20000010116 */
[----:B------:R-:W-:Y:S01]  /*b5a0*/  FSEL R217, R217, -INF , !P2 ;  /* 0xff800000d9d97808 */ /* 0x000fe20005000000 */
[----:B------:R-:W2:Y:S01]  /*b5b0*/  LDSM.16.M88.4 R20, [R178+0x5000] ;  /* 0x00500000b214783b */ /* 0x000ea20000000200 */
[----:B------:R-:W-:Y:S01]  /*b5c0*/  FSEL R25, R9, -INF , P6 ;  /* 0xff80000009197808 */ /* 0x000fe20003000000 */
[----:B------:R-:W-:Y:S01]  /*b5d0*/  IMAD.MOV.U32 R9, RZ, RZ, R141 ;  /* 0x000000ffff097224 */ /* 0x000fe200078e008d */
[----:B------:R-:W-:Y:S01]  /*b5e0*/  HMMA.16816.F32.BF16 R56, R12, R10, R56 ;  /* 0x0000000a0c38723c */ /* 0x000fe20000041838 */
[----:B------:R-:W-:Y:S01]  /*b5f0*/  FSEL R215, R215, -INF , P3 ;  /* 0xff800000d7d77808 */ /* 0x000fe20001800000 */
[----:B------:R-:W3:Y:S01]  /*b600*/  MUFU.TANH R24, R24 ;  /* 0x0000001800187308 */ /* 0x000ee20000002400 */
[----:B------:R-:W-:-:S02]  /*b610*/  FSEL R141, R25, -INF , !P4 ;  /* 0xff800000198d7808 */ /* 0x000fc40006000000 */
[----:B------:R-:W-:Y:S02]  /*b620*/  I2FP.F32.S32 R25, R158 ;  /* 0x0000009e00197245 */ /* 0x000fe40000201400 */
[----:B------:R-:W-:Y:S02]  /*b630*/  I2FP.F32.S32 R9, R9 ;  /* 0x0000000900097245 */ /* 0x000fe40000201400 */
[----:B------:R-:W-:Y:S01]  /*b640*/  ISETP.GE.AND P2, PT, R26, R211, PT ;  /* 0x000000d31a00720c */ /* 0x000fe20003f46270 */
[----:B-1----:R-:W-:Y:S01]  /*b650*/  FFMA.FTZ R25, -R199, R25, R8 ;  /* 0x00000019c7197223 */ /* 0x002fe20000010108 */
[-C--:B------:R-:W-:Y:S01]  /*b660*/  FMUL.FTZ R60, R60, R195.reuse ;  /* 0x000000c33c3c7220 */ /* 0x080fe20000410000 */
[----:B------:R-:W-:Y:S01]  /*b670*/  ISETP.GE.AND P6, PT, R26, R210, PT ;  /* 0x000000d21a00720c */ /* 0x000fe20003fc6270 */
[-C--:B------:R-:W-:Y:S01]  /*b680*/  FMUL.FTZ R62, R62, R195.reuse ;  /* 0x000000c33e3e7220 */ /* 0x080fe20000410000 */
[C---:B------:R-:W-:Y:S01]  /*b690*/  ISETP.GE.AND P4, PT, R26.reuse, R208, PT ;  /* 0x000000d01a00720c */ /* 0x040fe20003f86270 */
[----:B------:R-:W-:Y:S01]  /*b6a0*/  FMUL.FTZ R61, R61, R195 ;  /* 0x000000c33d3d7220 */ /* 0x000fe20000410000 */
[----:B------:R-:W-:Y:S01]  /*b6b0*/  ISETP.GE.AND P3, PT, R26, R209, PT ;  /* 0x000000d11a00720c */ /* 0x000fe20003f66270 */
[----:B------:R-:W-:Y:S01]  /*b6c0*/  FMUL.FTZ R63, R63, R195 ;  /* 0x000000c33f3f7220 */ /* 0x000fe20000410000 */
[----:B---3--:R-:W-:Y:S01]  /*b6d0*/  FFMA.FTZ R171, -R199, R9, R24 ;  /* 0x00000009c7ab7223 */ /* 0x008fe20000010118 */
[----:B------:R-:W1:Y:S01]  /*b6e0*/  MUFU.TANH R26, R60 ;  /* 0x0000003c001a7308 */ /* 0x000e620000002400 */
[----:B------:R-:W3:Y:S01]  /*b6f0*/  LDSM.16.M88.4 R8, [R177+0x5000] ;  /* 0x00500000b108783b */ /* 0x000ee20000000200 */
[----:B------:R-:W-:Y:S01]  /*b700*/  VIADD R24, R172, 0xffffffd0 ;  /* 0xffffffd0ac187836 */ /* 0x000fe20000000000 */
[----:B------:R-:W-:Y:S01]  /*b710*/  FSEL R25, R25, -INF , P2 ;  /* 0xff80000019197808 */ /* 0x000fe20001000000 */
[----:B------:R-:W-:Y:S01]  /*b720*/  FMUL.FTZ R56, R56, R195 ;  /* 0x000000c338387220 */ /* 0x000fe20000410000 */
[----:B------:R-:W-:Y:S01]  /*b730*/  IABS R27, R145 ;  /* 0x00000091001b7213 */ /* 0x000fe20000000000 */
[----:B------:R-:W-:Y:S01]  /*b740*/  FMUL.FTZ R57, R57, R195 ;  /* 0x000000c339397220 */ /* 0x000fe20000410000 */
[----:B------:R-:W-:Y:S01]  /*b750*/  FSEL R215, R215, -INF , !P5 ;  /* 0xff800000d7d77808 */ /* 0x000fe20006800000 */
[----:B------:R-:W4:Y:S01]  /*b760*/  MUFU.TANH R62, R62 ;  /* 0x0000003e003e7308 */ /* 0x000f220000002400 */
[----:B------:R-:W-:Y:S01]  /*b770*/  FSEL R145, R25, -INF , !P6 ;  /* 0xff80000019917808 */ /* 0x000fe20007000000 */
[----:B------:R-:W-:Y:S01]  /*b780*/  IMAD.MOV.U32 R25, RZ, RZ, R27 ;  /* 0x000000ffff197224 */ /* 0x000fe200078e001b */
[----:B------:R-:W-:Y:S01]  /*b790*/  FSEL R171, R171, -INF , P3 ;  /* 0xff800000abab7808 */ /* 0x000fe20001800000 */
[----:B------:R-:W-:-:S04]  /*b7a0*/  DEPBAR.LE SB0, 0x0 ;  /* 0x000080000000791a */ /* 0x000fc80000000000 */
[C---:B------:R-:W-:Y:S01]  /*b7b0*/  ISETP.GE.AND P5, PT, R24.reuse, R211, PT ;  /* 0x000000d31800720c */ /* 0x040fe20003fa6270 */
[C---:B--2---:R-:W-:Y:S01]  /*b7c0*/  HMMA.16816.F32.BF16 R52, R40.reuse, R20, R52 ;  /* 0x000000142834723c */ /* 0x044fe20000041834 */
[----:B------:R-:W-:Y:S01]  /*b7d0*/  ISETP.GE.AND P2, PT, R24, R210, PT ;  /* 0x000000d21800720c */ /* 0x000fe20003f46270 */
[----:B------:R-:W-:Y:S01]  /*b7e0*/  VIADD R20, R172, 0xffffffd1 ;  /* 0xffffffd1ac147836 */ /* 0x000fe20000000000 */
[C---:B------:R-:W-:Y:S02]  /*b7f0*/  ISETP.GE.AND P6, PT, R24.reuse, R208, PT ;  /* 0x000000d01800720c */ /* 0x040fe40003fc6270 */
[----:B------:R-:W-:Y:S02]  /*b800*/  ISETP.GE.AND P3, PT, R24, R209, PT ;  /* 0x000000d11800720c */ /* 0x000fe40003f66270 */
[----:B------:R-:W2:Y:S01]  /*b810*/  MUFU.TANH R24, R61 ;  /* 0x0000003d00187308 */ /* 0x000ea20000002400 */
[----:B------:R-:W-:Y:S01]  /*b820*/  I2FP.F32.S32 R27, R156 ;  /* 0x0000009c001b7245 */ /* 0x000fe20000201400 */
[----:B------:R-:W-:Y:S01]  /*b830*/  HMMA.16816.F32.BF16 R48, R40, R22, R48 ;  /* 0x000000162830723c */ /* 0x000fe20000041830 */
[----:B------:R-:W-:Y:S01]  /*b840*/  I2FP.F32.S32 R25, R25 ;  /* 0x0000001900197245 */ /* 0x000fe20000201400 */
[----:B------:R-:W-:Y:S01]  /*b850*/  FMUL.FTZ R22, R59, R195 ;  /* 0x000000c33b167220 */ /* 0x000fe20000410000 */
[----:B------:R-:W-:Y:S01]  /*b860*/  I2FP.F32.S32 R21, R152 ;  /* 0x0000009800157245 */ /* 0x000fe20000201400 */
[----:B-1----:R-:W-:Y:S01]  /*b870*/  FFMA.FTZ R27, -R199, R27, R26 ;  /* 0x0000001bc71b7223 */ /* 0x002fe2000001011a */
[----:B------:R-:W-:Y:S01]  /*b880*/  FSEL R171, R171, -INF , !P4 ;  /* 0xff800000abab7808 */ /* 0x000fe20006000000 */
[----:B------:R-:W1:Y:S01]  /*b890*/  MUFU.TANH R26, R63 ;  /* 0x0000003f001a7308 */ /* 0x000e620000002400 */
[----:B----4-:R-:W-:Y:S01]  /*b8a0*/  FFMA.FTZ R62, -R199, R25, R62 ;  /* 0x00000019c73e7223 */ /* 0x010fe2000001013e */
[----:B------:R-:W-:-:S02]  /*b8b0*/  I2FP.F32.S32 R25, R151 ;  /* 0x0000009700197245 */ /* 0x000fc40000201400 */
[----:B------:R-:W-:Y:S02]  /*b8c0*/  FSEL R27, R27, -INF , P5 ;  /* 0xff8000001b1b7808 */ /* 0x000fe40002800000 */
[----:B------:R-:W-:Y:S02]  /*b8d0*/  FSEL R151, R62, -INF , P3 ;  /* 0xff8000003e977808 */ /* 0x000fe40001800000 */
[----:B------:R-:W-:Y:S01]  /*b8e0*/  ISETP.GE.AND P4, PT, R20, R211, PT ;  /* 0x000000d31400720c */ /* 0x000fe20003f86270 */
[----:B--2---:R-:W-:Y:S01]  /*b8f0*/  FFMA.FTZ R21, -R199, R21, R24 ;  /* 0x00000015c7157223 */ /* 0x004fe20000010118 */
[----:B------:R-:W-:Y:S01]  /*b900*/  FSEL R61, R27, -INF , !P2 ;  /* 0xff8000001b3d7808 */ /* 0x000fe20005000000 */
[----:B------:R-:W-:Y:S01]  /*b910*/  FMUL.FTZ R24, R58, R195 ;  /* 0x000000c33a187220 */ /* 0x000fe20000410000 */
[C---:B------:R-:W-:Y:S01]  /*b920*/  ISETP.GE.AND P5, PT, R20.reuse, R210, PT ;  /* 0x000000d21400720c */ /* 0x040fe20003fa6270 */
[C---:B---3--:R-:W-:Y:S01]  /*b930*/  HMMA.16816.F32.BF16 R52, R12.reuse, R8, R52 ;  /* 0x000000080c34723c */ /* 0x048fe20000041834 */
[----:B------:R-:W-:Y:S01]  /*b940*/  ISETP.GE.AND P2, PT, R20, R208, PT ;  /* 0x000000d01400720c */ /* 0x000fe20003f46270 */
[----:B------:R-:W-:Y:S01]  /*b950*/  VIADD R8, R172, 0xffffffd8 ;  /* 0xffffffd8ac087836 */ /* 0x000fe20000000000 */
[----:B------:R-:W-:Y:S01]  /*b960*/  ISETP.GE.AND P3, PT, R20, R209, PT ;  /* 0x000000d11400720c */ /* 0x000fe20003f66270 */
[----:B-1----:R-:W-:Y:S01]  /*b970*/  FFMA.FTZ R25, -R199, R25, R26 ;  /* 0x00000019c7197223 */ /* 0x002fe2000001011a */
[----:B------:R-:W1:Y:S01]  /*b980*/  MUFU.TANH R20, R56 ;  /* 0x0000003800147308 */ /* 0x000e620000002400 */
[----:B------:R-:W-:Y:S01]  /*b990*/  FSEL R21, R21, -INF , P4 ;  /* 0xff80000015157808 */ /* 0x000fe20002000000 */
[----:B------:R-:W-:Y:S01]  /*b9a0*/  IMAD.MOV.U32 R9, RZ, RZ, R149 ;  /* 0x000000ffff097224 */ /* 0x000fe200078e0095 */
[----:B------:R-:W-:Y:S01]  /*b9b0*/  FSEL R151, R151, -INF , !P6 ;  /* 0xff80000097977808 */ /* 0x000fe20007000000 */
[----:B------:R-:W-:Y:S01]  /*b9c0*/  HMMA.16816.F32.BF16 R48, R12, R10, R48 ;  /* 0x0000000a0c30723c */ /* 0x000fe20000041830 */
[----:B------:R-:W-:-:S02]  /*b9d0*/  FSEL R129, R21, -INF , !P5 ;  /* 0xff80000015817808 */ /* 0x000fc40006800000 */
[----:B------:R-:W-:Y:S01]  /*b9e0*/  FSEL R149, R25, -INF , P3 ;  /* 0xff80000019957808 */ /* 0x000fe20001800000 */
[----:B------:R-:W2:Y:S01]  /*b9f0*/  MUFU.TANH R24, R24 ;  /* 0x0000001800187308 */ /* 0x000ea20000002400 */
[C---:B------:R-:W-:Y:S02]  /*ba00*/  ISETP.GE.AND P6, PT, R8.reuse, R211, PT ;  /* 0x000000d30800720c */ /* 0x040fe40003fc6270 */
[C---:B------:R-:W-:Y:S02]  /*ba10*/  ISETP.GE.AND P4, PT, R8.reuse, R210, PT ;  /* 0x000000d20800720c */ /* 0x040fe40003f86270 */
[----:B------:R-:W-:Y:S01]  /*ba20*/  ISETP.GE.AND P5, PT, R8, R208, PT ;  /* 0x000000d00800720c */ /* 0x000fe20003fa6270 */
[----:B------:R-:W-:Y:S01]  /*ba30*/  FMUL.FTZ R52, R52, R195 ;  /* 0x000000c334347220 */ /* 0x000fe20000410000 */
[----:B------:R-:W-:Y:S01]  /*ba40*/  ISETP.GE.AND P3, PT, R8, R209, PT ;  /* 0x000000d10800720c */ /* 0x000fe20003f66270 */
[----:B------:R-:W-:Y:S01]  /*ba50*/  MUFU.TANH R22, R22 ;  /* 0x0000001600167308 */ /* 0x000fe20000002400 */
[----:B------:R-:W-:Y:S01]  /*ba60*/  I2FP.F32.S32 R21, R150 ;  /* 0x0000009600157245 */ /* 0x000fe20000201400 */
[----:B------:R-:W-:Y:S01]  /*ba70*/  FMUL.FTZ R10, R54, R195 ;  /* 0x000000c3360a7220 */ /* 0x000fe20000410000 */
[----:B------:R-:W-:Y:S01]  /*ba80*/  I2FP.F32.S32 R9, R9 ;  /* 0x0000000900097245 */ /* 0x000fe20000201400 */
[----:B------:R-:W-:Y:S01]  /*ba90*/  FMUL.FTZ R53, R53, R195 ;  /* 0x000000c335357220 */ /* 0x000fe20000410000 */
[----:B------:R-:W-:Y:S01]  /*baa0*/  FSEL R149, R149, -INF , !P2 ;  /* 0xff80000095957808 */ /* 0x000fe20005000000 */
[C---:B-1----:R-:W-:Y:S01]  /*bab0*/  FFMA.FTZ R21, -R199.reuse, R21, R20 ;  /* 0x00000015c7157223 */ /* 0x042fe20000010114 */
[----:B------:R-:W-:Y:S01]  /*bac0*/  VIADD R20, R172, 0xffffffd9 ;  /* 0xffffffd9ac147836 */ /* 0x000fe20000000000 */
[----:B------:R-:W1:Y:S01]  /*bad0*/  MUFU.TANH R8, R57 ;  /* 0x0000003900087308 */ /* 0x000e620000002400 */
[----:B--2---:R-:W-:Y:S01]  /*bae0*/  FFMA.FTZ R24, -R199, R9, R24 ;  /* 0x00000009c7187223 */ /* 0x004fe20000010118 */
[----:B------:R-:W-:Y:S01]  /*baf0*/  I2FP.F32.S32 R9, R147 ;  /* 0x0000009300097245 */ /* 0x000fe20000201400 */
[-C--:B------:R-:W-:Y:S01]  /*bb00*/  FMUL.FTZ R55, R55, R195.reuse ;  /* 0x000000c337377220 */ /* 0x080fe20000410000 */
[----:B------:R-:W-:Y:S01]  /*bb10*/  FSEL R21, R21, -INF , P6 ;  /* 0xff80000015157808 */ /* 0x000fe20003000000 */
[-C--:B------:R-:W-:Y:S01]  /*bb20*/  FMUL.FTZ R48, R48, R195.reuse ;  /* 0x000000c330307220 */ /* 0x080fe20000410000 */
[----:B------:R-:W-:Y:S01]  /*bb30*/  FSEL R161, R24, -INF , P3 ;  /* 0xff80000018a17808 */ /* 0x000fe20001800000 */
[----:B------:R-:W-:Y:S01]  /*bb40*/  FMUL.FTZ R12, R50, R195 ;  /* 0x000000c3320c7220 */ /* 0x000fe20000410000 */
[----:B------:R-:W-:Y:S01]  /*bb50*/  FSEL R127, R21, -INF , !P4 ;  /* 0xff800000157f7808 */ /* 0x000fe20006000000 */
[----:B------:R-:W-:Y:S01]  /*bb60*/  MUFU.TANH R10, R10 ;  /* 0x0000000a000a7308 */ /* 0x000fe20000002400 */
[C---:B------:R-:W-:Y:S01]  /*bb70*/  ISETP.GE.AND P2, PT, R20.reuse, R211, PT ;  /* 0x000000d31400720c */ /* 0x040fe20003f46270 */
[-C--:B------:R-:W-:Y:S01]  /*bb80*/  FMUL.FTZ R49, R49, R195.reuse ;  /* 0x000000c331317220 */ /* 0x080fe20000410000 */
[C---:B------:R-:W-:Y:S01]  /*bb90*/  ISETP.GE.AND P6, PT, R20.reuse, R210, PT ;  /* 0x000000d21400720c */ /* 0x040fe20003fc6270 */
[----:B------:R-:W-:Y:S01]  /*bba0*/  FMUL.FTZ R51, R51, R195 ;  /* 0x000000c333337220 */ /* 0x000fe20000410000 */
[----:B------:R-:W-:-:S02]  /*bbb0*/  ISETP.GE.AND P4, PT, R20, R208, PT ;  /* 0x000000d01400720c */ /* 0x000fc40003f86270 */
[----:B------:R-:W-:Y:S01]  /*bbc0*/  I2FP.F32.S32 R21, R146 ;  /* 0x0000009200157245 */ /* 0x000fe20000201400 */
[C---:B-1----:R-:W-:Y:S01]  /*bbd0*/  FFMA.FTZ R9, -R199.reuse, R9, R8 ;  /* 0x00000009c7097223 */ /* 0x042fe20000010108 */
[----:B------:R-:W-:Y:S01]  /*bbe0*/  ISETP.GE.AND P3, PT, R20, R209, PT ;  /* 0x000000d11400720c */ /* 0x000fe20003f66270 */
[----:B------:R-:W-:Y:S01]  /*bbf0*/  VIADD R8, R172, 0xffffffe0 ;  /* 0xffffffe0ac087836 */ /* 0x000fe20000000000 */
[----:B------:R-:W1:Y:S01]  /*bc00*/  MUFU.TANH R20, R52 ;  /* 0x0000003400147308 */ /* 0x000e620000002400 */
[----:B------:R-:W-:Y:S01]  /*bc10*/  FFMA.FTZ R21, -R199, R21, R22 ;  /* 0x00000015c7157223 */ /* 0x000fe20000010116 */
[----:B------:R-:W-:Y:S02]  /*bc20*/  FSEL R9, R9, -INF , P2 ;  /* 0xff80000009097808 */ /* 0x000fe40001000000 */
[----:B------:R-:W-:Y:S02]  /*bc30*/  IABS R11, R135 ;  /* 0x00000087000b7213 */ /* 0x000fe40000000000 */
[----:B------:R-:W-:-:S02]  /*bc40*/  FSEL R161, R161, -INF , !P5 ;  /* 0xff800000a1a17808 */ /* 0x000fc40006800000 */
[----:B------:R-:W-:Y:S01]  /*bc50*/  FSEL R135, R9, -INF , !P6 ;  /* 0xff80000009877808 */ /* 0x000fe20007000000 */
[----:B------:R-:W-:Y:S01]  /*bc60*/  IMAD.MOV.U32 R9, RZ, RZ, R11 ;  /* 0x000000ffff097224 */ /* 0x000fe200078e000b */
[----:B------:R-:W-:Y:S01]  /*bc70*/  FSEL R159, R21, -INF , P3 ;  /* 0xff800000159f7808 */ /* 0x000fe20001800000 */
[----:B------:R-:W2:Y:S01]  /*bc80*/  MUFU.TANH R12, R12 ;  /* 0x0000000c000c7308 */ /* 0x000ea20000002400 */
[C---:B------:R-:W-:Y:S02]  /*bc90*/  ISETP.GE.AND P5, PT, R8.reuse, R211, PT ;  /* 0x000000d30800720c */ /* 0x040fe40003fa6270 */
[C---:B------:R-:W-:Y:S02]  /*bca0*/  ISETP.GE.AND P2, PT, R8.reuse, R210, PT ;  /* 0x000000d20800720c */ /* 0x040fe40003f46270 */
[C---:B------:R-:W-:Y:S02]  /*bcb0*/  ISETP.GE.AND P6, PT, R8.reuse, R208, PT ;  /* 0x000000d00800720c */ /* 0x040fe40003fc6270 */
[----:B------:R-:W-:-:S02]  /*bcc0*/  ISETP.GE.AND P3, PT, R8, R209, PT ;  /* 0x000000d10800720c */ /* 0x000fc40003f66270 */
[----:B------:R-:W3:Y:S01]  /*bcd0*/  MUFU.TANH R8, R53 ;  /* 0x0000003500087308 */ /* 0x000ee20000002400 */
[----:B------:R-:W-:Y:S02]  /*bce0*/  I2FP.F32.S32 R11, R144 ;  /* 0x00000090000b7245 */ /* 0x000fe40000201400 */
[----:B------:R-:W-:Y:S02]  /*bcf0*/  I2FP.F32.S32 R9, R9 ;  /* 0x0000000900097245 */ /* 0x000fe40000201400 */
[----:B------:R-:W-:Y:S01]  /*bd00*/  FSEL R159, R159, -INF , !P4 ;  /* 0xff8000009f9f7808 */ /* 0x000fe20006000000 */
[C---:B-1----:R-:W-:Y:S01]  /*bd10*/  FFMA.FTZ R11, -R199.reuse, R11, R20 ;  /* 0x0000000bc70b7223 */ /* 0x042fe20000010114 */
[----:B------:R-:W-:Y:S01]  /*bd20*/  I2FP.F32.S32 R134, R134 ;  /* 0x0000008600867245 */ /* 0x000fe20000201400 */
[----:B------:R-:W-:Y:S01]  /*bd30*/  FFMA.FTZ R165, -R199, R9, R10 ;  /* 0x00000009c7a57223 */ /* 0x000fe2000001010a */
[----:B------:R-:W-:Y:S01]  /*bd40*/  VIADD R10, R172, 0xffffffe1 ;  /* 0xffffffe1ac0a7836 */ /* 0x000fe20000000000 */
[----:B------:R-:W-:Y:S01]  /*bd50*/  I2FP.F32.S32 R9, R142 ;  /* 0x0000008e00097245 */ /* 0x000fe20000201400 */
[----:B------:R-:W1:Y:S01]  /*bd60*/  MUFU.TANH R20, R55 ;  /* 0x0000003700147308 */ /* 0x000e620000002400 */
[----:B------:R-:W-:Y:S01]  /*bd70*/  FSEL R11, R11, -INF , P5 ;  /* 0xff8000000b0b7808 */ /* 0x000fe20002800000 */
[----:B--2---:R-:W-:Y:S01]  /*bd80*/  FFMA.FTZ R5, -R199, R5, R12 ;  /* 0x00000005c7057223 */ /* 0x004fe2000001010c */
[----:B------:R-:W-:Y:S01]  /*bd90*/  FSEL R165, R165, -INF , P3 ;  /* 0xff800000a5a57808 */ /* 0x000fe20001800000 */
[----:B------:R-:W-:Y:S01]  /*bda0*/  FFMA.FTZ R44, -R199, R134, R44 ;  /* 0x00000086c72c7223 */ /* 0x000fe2000001012c */
[----:B------:R-:W-:Y:S01]  /*bdb0*/  FSEL R131, R11, -INF , !P2 ;  /* 0xff8000000b837808 */ /* 0x000fe20005000000 */
[----:B---3--:R-:W-:Y:S01]  /*bdc0*/  FFMA.FTZ R8, -R199, R9, R8 ;  /* 0x00000009c7087223 */ /* 0x008fe20000010108 */
[C---:B------:R-:W-:Y:S01]  /*bdd0*/  ISETP.GE.AND P4, PT, R10.reuse, R211, PT ;  /* 0x000000d30a00720c */ /* 0x040fe20003f86270 */
[----:B------:R-:W2:Y:S01]  /*bde0*/  MUFU.TANH R12, R51 ;  /* 0x00000033000c7308 */ /* 0x000ea20000002400 */
[----:B------:R-:W-:-:S02]  /*bdf0*/  ISETP.GE.AND P5, PT, R10, R210, PT ;  /* 0x000000d20a00720c */ /* 0x000fc40003fa6270 */
[C---:B------:R-:W-:Y:S01]  /*be00*/  ISETP.GE.AND P2, PT, R10.reuse, R208, PT ;  /* 0x000000d00a00720c */ /* 0x040fe20003f46270 */
[----:B------:R-:W-:Y:S01]  /*be10*/  BAR.SYNC.DEFER_BLOCKING 0x0 ;  /* 0x0000000000007b1d */ /* 0x000fe20000010000 */
[----:B------:R-:W-:Y:S02]  /*be20*/  ISETP.GE.AND P3, PT, R10, R209, PT ;  /* 0x000000d10a00720c */ /* 0x000fe40003f66270 */
[----:B------:R-:W-:Y:S02]  /*be30*/  FSEL R8, R8, -INF , P4 ;  /* 0xff80000008087808 */ /* 0x000fe40002000000 */
[----:B------:R-:W-:Y:S01]  /*be40*/  I2FP.F32.S32 R11, R140 ;  /* 0x0000008c000b7245 */ /* 0x000fe20000201400 */
[----:B------:R-:W3:Y:S01]  /*be50*/  MUFU.TANH R10, R48 ;  /* 0x00000030000a7308 */ /* 0x000ee20000002400 */
[----:B------:R-:W-:Y:S02]  /*be60*/  FSEL R63, R8, -INF , !P5 ;  /* 0xff800000083f7808 */ /* 0x000fe40006800000 */
[----:B------:R-:W-:Y:S01]  /*be70*/  FSEL R165, R165, -INF , !P6 ;  /* 0xff800000a5a57808 */ /* 0x000fe20007000000 */
[----:B-1----:R-:W-:Y:S01]  /*be80*/  FFMA.FTZ R11, -R199, R11, R20 ;  /* 0x0000000bc70b7223 */ /* 0x002fe20000010114 */
[----:B------:R-:W-:-:S02]  /*be90*/  ISETP.GE.AND P6, PT, R4, R211, PT ;  /* 0x000000d30400720c */ /* 0x000fc40003fc6270 */
[C---:B------:R-:W-:Y:S01]  /*bea0*/  ISETP.GE.AND P4, PT, R4.reuse, R210, PT ;  /* 0x000000d20400720c */ /* 0x040fe20003f86270 */
[----:B------:R-:W1:Y:S01]  /*beb0*/  MUFU.TANH R8, R49 ;  /* 0x0000003100087308 */ /* 0x000e620000002400 */
[----:B------:R-:W-:Y:S01]  /*bec0*/  FSEL R11, R11, -INF , P3 ;  /* 0xff8000000b0b7808 */ /* 0x000fe20001800000 */
[----:B--2---:R-:W-:Y:S01]  /*bed0*/  FFMA.FTZ R12, -R199, R31, R12 ;  /* 0x0000001fc70c7223 */ /* 0x004fe2000001010c */
[C---:B------:R-:W-:Y:S02]  /*bee0*/  ISETP.GE.AND P5, PT, R4.reuse, R208, PT ;  /* 0x000000d00400720c */ /* 0x040fe40003fa6270 */
[----:B------:R-:W-:Y:S01]  /*bef0*/  ISETP.GE.AND P3, PT, R4, R209, PT ;  /* 0x000000d10400720c */ /* 0x000fe20003f66270 */
[----:B------:R-:W-:Y:S01]  /*bf00*/  VIADD R4, R172, 0xffffffe9 ;  /* 0xffffffe9ac047836 */ /* 0x000fe20000000000 */
[----:B------:R-:W-:Y:S01]  /*bf10*/  FSEL R147, R11, -INF , !P2 ;  /* 0xff8000000b937808 */ /* 0x000fe20005000000 */
[----:B---3--:R-:W-:Y:S01]  /*bf20*/  FFMA.FTZ R10, -R199, R139, R10 ;  /* 0x0000008bc70a7223 */ /* 0x008fe2000001010a */
[----:B------:R-:W-:-:S02]  /*bf30*/  FSEL R5, R5, -INF , P3 ;  /* 0xff80000005057808 */ /* 0x000fc40001800000 */
[----:B------:R-:W-:Y:S02]  /*bf40*/  ISETP.GE.AND P2, PT, R4, R211, PT ;  /* 0x000000d30400720c */ /* 0x000fe40003f46270 */
[----:B------:R-:W-:Y:S02]  /*bf50*/  FSEL R10, R10, -INF , P6 ;  /* 0xff8000000a0a7808 */ /* 0x000fe40003000000 */
[----:B------:R-:W-:Y:S01]  /*bf60*/  ISETP.GE.AND P6, PT, R4, R210, PT ;  /* 0x000000d20400720c */ /* 0x000fe20003fc6270 */
[----:B-1----:R-:W-:Y:S01]  /*bf70*/  FFMA.FTZ R8, -R199, R138, R8 ;  /* 0x0000008ac7087223 */ /* 0x002fe20000010108 */
[----:B------:R-:W-:Y:S01]  /*bf80*/  FSEL R125, R10, -INF , !P4 ;  /* 0xff8000000a7d7808 */ /* 0x000fe20006000000 */
[----:B------:R-:W-:Y:S01]  /*bf90*/  FMUL.FTZ R10, R46, R195 ;  /* 0x000000c32e0a7220 */ /* 0x000fe20000410000 */
[----:B------:R-:W-:Y:S02]  /*bfa0*/  FSEL R139, R5, -INF , !P5 ;  /* 0xff800000058b7808 */ /* 0x000fe40006800000 */
[----:B------:R-:W-:-:S02]  /*bfb0*/  FSEL R8, R8, -INF , P2 ;  /* 0xff80000008087808 */ /* 0x000fc40001000000 */
[----:B------:R-:W-:Y:S01]  /*bfc0*/  ISETP.GE.AND P4, PT, R4, R208, PT ;  /* 0x000000d00400720c */ /* 0x000fe20003f86270 */
[----:B------:R-:W1:Y:S01]  /*bfd0*/  MUFU.TANH R10, R10 ;  /* 0x0000000a000a7308 */ /* 0x000e620000002400 */
[----:B------:R-:W-:Y:S02]  /*bfe0*/  FSEL R121, R8, -INF , !P6 ;  /* 0xff80000008797808 */ /* 0x000fe40007000000 */
[----:B------:R-:W-:Y:S01]  /*bff0*/  ISETP.GE.AND P3, PT, R4, R209, PT ;  /* 0x000000d10400720c */ /* 0x000fe20003f66270 */
[----:B------:R-:W-:Y:S01]  /*c000*/  VIADD R4, R172, 0xfffffff0 ;  /* 0xfffffff0ac047836 */ /* 0x000fe20000000000 */
[----:B------:R-:W-:Y:S02]  /*c010*/  I2FP.F32.S32 R5, R30 ;  /* 0x0000001e00057245 */ /* 0x000fe40000201400 */
[----:B------:R-:W-:Y:S01]  /*c020*/  IABS R17, R17 ;  /* 0x0000001100117213 */ /* 0x000fe20000000000 */
[----:B------:R-:W2:Y:S01]  /*c030*/  MUFU.TANH R8, R45 ;  /* 0x0000002d00087308 */ /* 0x000ea20000002400 */
[----:B------:R-:W-:-:S02]  /*c040*/  FSEL R12, R12, -INF , P3 ;  /* 0xff8000000c0c7808 */ /* 0x000fc40001800000 */
[C---:B------:R-:W-:Y:S02]  /*c050*/  ISETP.GE.AND P2, PT, R4.reuse, R211, PT ;  /* 0x000000d30400720c */ /* 0x040fe40003f46270 */
[C---:B------:R-:W-:Y:S02]  /*c060*/  ISETP.GE.AND P5, PT, R4.reuse, R210, PT ;  /* 0x000000d20400720c */ /* 0x040fe40003fa6270 */
[C---:B------:R-:W-:Y:S01]  /*c070*/  ISETP.GE.AND P6, PT, R4.reuse, R208, PT ;  /* 0x000000d00400720c */ /* 0x040fe20003fc6270 */
[C---:B-1----:R-:W-:Y:S01]  /*c080*/  FFMA.FTZ R5, -R199.reuse, R5, R10 ;  /* 0x00000005c7057223 */ /* 0x042fe2000001010a */
[----:B------:R-:W-:Y:S01]  /*c090*/  ISETP.GE.AND P3, PT, R4, R209, PT ;  /* 0x000000d10400720c */ /* 0x000fe20003f66270 */
[----:B------:R-:W1:Y:S01]  /*c0a0*/  MUFU.TANH R10, R47 ;  /* 0x0000002f000a7308 */ /* 0x000e620000002400 */
[----:B------:R-:W-:Y:S01]  /*c0b0*/  I2FP.F32.S32 R17, R17 ;  /* 0x0000001100117245 */ /* 0x000fe20000201400 */
[C---:B------:R-:W-:Y:S01]  /*c0c0*/  VIADD R4, R172.reuse, 0xfffffff1 ;  /* 0xfffffff1ac047836 */ /* 0x040fe20000000000 */
[----:B------:R-:W-:Y:S01]  /*c0d0*/  IABS R19, R19 ;  /* 0x0000001300137213 */ /* 0x000fe20000000000 */
[----:B------:R-:W-:Y:S01]  /*c0e0*/  VIADD R172, R172, 0xfffffff8 ;  /* 0xfffffff8acac7836 */ /* 0x000fe20000000000 */
[----:B------:R-:W-:Y:S01]  /*c0f0*/  FSEL R44, R44, -INF , P2 ;  /* 0xff8000002c2c7808 */ /* 0x000fe20001000000 */
[----:B--2---:R-:W-:Y:S01]  /*c100*/  FFMA.FTZ R8, -R199, R17, R8 ;  /* 0x00000011c7087223 */ /* 0x004fe20000010108 */
[----:B------:R-:W-:-:S02]  /*c110*/  I2FP.F32.S32 R19, R19 ;  /* 0x0000001300137245 */ /* 0x000fc40000201400 */
[----:B------:R-:W-:Y:S02]  /*c120*/  ISETP.GE.AND P2, PT, R4, R211, PT ;  /* 0x000000d30400720c */ /* 0x000fe40003f46270 */
[----:B------:R-:W-:Y:S01]  /*c130*/  FSEL R5, R5, -INF , P3 ;  /* 0xff80000005057808 */ /* 0x000fe20001800000 */
[C---:B------:R-:W-:Y:S01]  /*c140*/  FFMA.FTZ R16, -R199.reuse, R19, R16 ;  /* 0x00000013c7107223 */ /* 0x040fe20000010110 */
[----:B------:R-:W-:Y:S02]  /*c150*/  FSEL R8, R8, -INF , P2 ;  /* 0xff80000008087808 */ /* 0x000fe40001000000 */
[----:B------:R-:W-:Y:S01]  /*c160*/  ISETP.GE.AND P2, PT, R172, R211, PT ;  /* 0x000000d3ac00720c */ /* 0x000fe20003f46270 */
[----:B-1----:R-:W-:Y:S01]  /*c170*/  FFMA.FTZ R7, -R199, R7, R10 ;  /* 0x00000007c7077223 */ /* 0x002fe2000001010a */
[----:B------:R-:W-:Y:S02]  /*c180*/  ISETP.GE.AND P3, PT, R4, R209, PT ;  /* 0x000000d10400720c */ /* 0x000fe40003f66270 */
[----:B------:R-:W-:-:S02]  /*c190*/  FSEL R16, R16, -INF , P2 ;  /* 0xff80000010107808 */ /* 0x000fc40001000000 */
[----:B------:R-:W-:Y:S02]  /*c1a0*/  ISETP.GT.AND P2, PT, R175, R192, PT ;  /* 0x000000c0af00720c */ /* 0x000fe40003f44270 */
[----:B------:R-:W-:Y:S02]  /*c1b0*/  FSEL R123, R12, -INF , !P4 ;  /* 0xff8000000c7b7808 */ /* 0x000fe40006000000 */
[----:B------:R-:W-:Y:S02]  /*c1c0*/  ISETP.GE.AND P4, PT, R4, R210, PT ;  /* 0x000000d20400720c */ /* 0x000fe40003f86270 */
[----:B------:R-:W-:Y:S02]  /*c1d0*/  FSEL R7, R7, -INF , P3 ;  /* 0xff80000007077808 */ /* 0x000fe40001800000 */
[----:B------:R-:W-:Y:S02]  /*c1e0*/  ISETP.GE.AND P3, PT, R172, R209, PT ;  /* 0x000000d1ac00720c */ /* 0x000fe40003f66270 */
[----:B------:R-:W-:-:S02]  /*c1f0*/  FSEL R109, R44, -INF , !P5 ;  /* 0xff8000002c6d7808 */ /* 0x000fc40006800000 */
[----:B------:R-:W-:Y:S02]  /*c200*/  FSEL R119, R5, -INF , !P6 ;  /* 0xff80000005777808 */ /* 0x000fe40007000000 */
[----:B------:R-:W-:Y:S02]  /*c210*/  FSEL R105, R8, -INF , !P4 ;  /* 0xff80000008697808 */ /* 0x000fe40006000000 */
[----:B------:R-:W-:Y:S02]  /*c220*/  ISETP.GE.AND P5, PT, R4, R208, PT ;  /* 0x000000d00400720c */ /* 0x000fe40003fa6270 */
        /* <DEDUP_REMOVED lines=71> */
.L_x_14088:
        /* <DEDUP_REMOVED lines=8> */
.L_x_14089:
[----:B------:R-:W-:Y:S05]  /*c720*/  BSYNC.RECONVERGENT B0 ;  /* 0x0000000000007941 */ /* 0x000fea0003800200 */
.L_x_14087:
        /* <DEDUP_REMOVED lines=64> */
.L_x_14091:
[----:B------:R-:W-:Y:S05]  /*cb30*/  BSYNC.RECONVERGENT B0 ;  /* 0x0000000000007941 */ /* 0x000fea0003800200 */
.L_x_14090:
[----:B------:R-:W0:Y:S02]  /*cb40*/  LDGDEPBAR ;  /* 0x00000000000079af */ /* 0x000e240000000000 */
.L_x_14086:
[----:B------:R-:W-:Y:S05]  /*cb50*/  BSYNC.RECONVERGENT B1 ;  /* 0x0000000000017941 */ /* 0x000fea0003800200 */
.L_x_14085:
[----:B------:R-:W3:Y:S01]  /*cb60*/  LD.E R65, desc[UR4][R2.64+0xdc] ;  /* 0x0000dc0402417980 */ /* 0x000ee2000c101900 */
[----:B------:R-:W-:-:S03]  /*cb70*/  FMNMX3.FTZ R5, R0, R32, R148, !PT ;  /* 0x0000002000057276 */ /* 0x000fc60007810094 */
[----:B------:R-:W-:Y:S01]  /*cb80*/  LDSM.16.MT88.4 R28, [R103+0x6000] ;  /* 0x00600000671c783b */ /* 0x000fe20000004200 */
[----:B------:R-:W-:-:S03]  /*cb90*/  FMNMX3.FTZ R5, R5, R130, R154, !PT ;  /* 0x0000008205057276 */ /* 0x000fc6000781009a */
[----:B-1----:R-:W-:Y:S01]  /*cba0*/  LDSM.16.MT88.4 R12, [R180+0x6000] ;  /* 0x00600000b40c783b */ /* 0x002fe20000004200 */
        /* <DEDUP_REMOVED lines=42> */
[C---:B------:R-:W-:Y:S02]  /*ce50*/  FSETP.NEU.FTZ.AND P0, PT, R38.reuse, -INF , PT ;  /* 0xff8000002600780b */ /* 0x040fe40003f1d000 */
[----:B----4-:R-:W-:Y:S02]  /*ce60*/  FMNMX.FTZ R64, R5, R64, !PT ;  /* 0x0000004005407209 */ /* 0x010fe40007810000 */
[----:B------:R-:W-:Y:S02]  /*ce70*/  FSEL R5, R38, RZ, P0 ;  /* 0x000000ff26057208 */ /* 0x000fe40000000000 */
[----:B------:R-:W-:-:S03]  /*ce80*/  FSETP.NEU.FTZ.AND P1, PT, R64, -INF , PT ;  /* 0xff8000004000780b */ /* 0x000fc60003f3d000 */
[----:B------:R-:W-:Y:S01]  /*ce90*/  FADD.FTZ R4, R0, -R5 ;  /* 0x8000000500047221 */ /* 0x000fe20000010000 */
[----:B------:R-:W-:Y:S01]  /*cea0*/  FSEL R5, R64, RZ, P1 ;  /* 0x000000ff40057208 */ /* 0x000fe20000800000 */
[C---:B---3--:R-:W-:Y:S01]  /*ceb0*/  FMUL.FTZ R66, R65.reuse, R38 ;  /* 0x0000002641427220 */ /* 0x048fe20000410000 */
[C---:B------:R-:W-:Y:S01]  /*cec0*/  FMUL.FTZ R104, R65.reuse, R64 ;  /* 0x0000004041687220 */ /* 0x040fe20000410000 */
[C---:B------:R-:W-:Y:S02]  /*ced0*/  FMUL.FTZ R116, R65.reuse, R4 ;  /* 0x0000000441747220 */ /* 0x040fe40000410000 */
[----:B------:R-:W-:Y:S01]  /*cee0*/  FADD.FTZ R4, R36, -R5 ;  /* 0x8000000524047221 */ /* 0x000fe20000010000 */
[----:B------:R-:W-:Y:S02]  /*cef0*/  FSEL R66, R66, RZ, P0 ;  /* 0x000000ff42427208 */ /* 0x000fe40000000000 */
[----:B------:R-:W-:Y:S01]  /*cf00*/  FSEL R104, R104, RZ, P1 ;  /* 0x000000ff68687208 */ /* 0x000fe20000800000 */
[----:B------:R-:W-:Y:S01]  /*cf10*/  FMUL.FTZ R112, R65, R4 ;  /* 0x0000000441707220 */ /* 0x000fe20000410000 */
[----:B------:R-:W1:Y:S01]  /*cf20*/  MUFU.EX2 R116, R116 ;  /* 0x0000007400747308 */ /* 0x000e620000000800 */
        /* <DEDUP_REMOVED lines=16> */
[----:B------:R-:W3:Y:S01]  /*d030*/  MUFU.EX2 R110, R110 ;  /* 0x0000006e006e7308 */ /* 0x000ee20000000800 */
        /* <DEDUP_REMOVED lines=18> */
[-C--:B------:R-:W-:Y:S01]  /*d160*/  FFMA.FTZ R74, R229, R65.reuse, -R104 ;  /* 0x00000041e54a7223 */ /* 0x080fe20000010868 */
[-C--:B------:R-:W-:Y:S01]  /*d170*/  FFMA.FTZ R83, R233, R65.reuse, -R66 ;  /* 0x00000041e9537223 */ /* 0x080fe20000010842 */
        /* <DEDUP_REMOVED lines=12> */
[----:B-1----:R-:W-:Y:S01]  /*d240*/  F2FP.BF16.F32.PACK_AB R7, R106, R111 ;  /* 0x0000006f6a07723e */ /* 0x002fe200000010ff */
[-CC-:B------:R-:W-:Y:S01]  /*d250*/  FFMA.FTZ R136, R61, R65.reuse, -R104.reuse ;  /* 0x000000413d887223 */ /* 0x180fe20000010868 */
[-CC-:B------:R-:W-:Y:S01]  /*d260*/  FFMA.FTZ R129, R129, R65.reuse, -R104.reuse ;  /* 0x0000004181817223 */ /* 0x180fe20000010868 */
        /* <DEDUP_REMOVED lines=10> */
[----:B------:R-:W-:Y:S01]  /*d310*/  FFMA.FTZ R144, R123, R65, -R66 ;  /* 0x000000417b907223 */ /* 0x000fe20000010842 */
[----:B------:R-:W-:Y:S01]  /*d320*/  FFMA.FTZ R219, R219, R116, R114 ;  /* 0x00000074dbdb7223 */ /* 0x000fe20000010072 */
[----:B------:R-:W1:Y:S01]  /*d330*/  MUFU.EX2 R0, R0 ;  /* 0x0000000000007308 */ /* 0x000e620000000800 */
[----:B---3--:R-:W-:Y:S01]  /*d340*/  F2FP.BF16.F32.PACK_AB R4, R108, R113 ;  /* 0x000000716c04723e */ /* 0x008fe200000010ff */
[----:B------:R-:W-:Y:S01]  /*d350*/  LDSM.16.MT88.4 R60, [R180+0x9000] ;  /* 0x00900000b43c783b */ /* 0x000fe20000004200 */
[----:B------:R-:W-:Y:S01]  /*d360*/  FADD.FTZ R110, R110, R219 ;  /* 0x000000db6e6e7221 */ /* 0x000fe20000010000 */
[-C--:B------:R-:W-:Y:S01]  /*d370*/  FFMA.FTZ R219, R133, R65.reuse, -R66 ;  /* 0x0000004185db7223 */ /* 0x080fe20000010842 */
[-CC-:B------:R-:W-:Y:S01]  /*d380*/  FFMA.FTZ R109, R109, R65.reuse, -R104.reuse ;  /* 0x000000416d6d7223 */ /* 0x180fe20000010868 */
[----:B------:R-:W-:Y:S01]  /*d390*/  FFMA.FTZ R105, R105, R65, -R104 ;  /* 0x0000004169697223 */ /* 0x000fe20000010868 */
[----:B------:R-:W-:Y:S01]  /*d3a0*/  FADD.FTZ R111, R111, R110 ;  /* 0x0000006e6f6f7221 */ /* 0x000fe20000010000 */
[----:B------:R-:W3:Y:S01]  /*d3b0*/  MUFU.EX2 R112, R112 ;  /* 0x0000007000707308 */ /* 0x000ee20000000800 */
[----:B------:R-:W-:-:S02]  /*d3c0*/  ISETP.GT.AND P0, PT, R175, R192, PT ;  /* 0x000000c0af00720c */ /* 0x000fc40003f04270 */
[----:B------:R-:W-:-:S05]  /*d3d0*/  FADD.FTZ R111, R106, R111 ;  /* 0x0000006f6a6f7221 */ /* 0x000fca0000010000 */
[----:B------:R-:W-:Y:S01]  /*d3e0*/  MUFU.EX2 R36, R36 ;  /* 0x0000002400247308 */ /* 0x000fe20000000800 */
[----:B-1----:R-:W-:-:S05]  /*d3f0*/  F2FP.BF16.F32.PACK_AB R6, R0, R107 ;  /* 0x0000006b0006723e */ /* 0x002fca00000010ff */
[----:B------:R-:W-:Y:S02]  /*d400*/  @P0 IADD3 R39, PT, PT, R39, -0x3, RZ ;  /* 0xfffffffd27270810 */ /* 0x000fe40007ffe0ff */
[----:B------:R-:W-:Y:S01]  /*d410*/  MUFU.EX2 R74, R74 ;  /* 0x0000004a004a7308 */ /* 0x000fe20000000800 */
[-C--:B---3--:R-:W-:Y:S01]  /*d420*/  FMUL.FTZ R24, R80, R112.reuse ;  /* 0x0000007050187220 */ /* 0x088fe20000410000 */
[-C--:B------:R-:W-:Y:S01]  /*d430*/  FMUL.FTZ R25, R81, R112.reuse ;  /* 0x0000007051197220 */ /* 0x080fe20000410000 */
[-C--:B------:R-:W-:Y:S01]  /*d440*/  FMUL.FTZ R76, R76, R112.reuse ;  /* 0x000000704c4c7220 */ /* 0x080fe20000410000 */
[-C--:B------:R-:W-:Y:S01]  /*d450*/  FMUL.FTZ R77, R77, R112.reuse ;  /* 0x000000704d4d7220 */ /* 0x080fe20000410000 */
[-C--:B------:R-:W-:Y:S01]  /*d460*/  FMUL.FTZ R8, R96, R112.reuse ;  /* 0x0000007060087220 */ /* 0x080fe20000410000 */
[-C--:B------:R-:W-:Y:S01]  /*d470*/  FMUL.FTZ R9, R97, R112.reuse ;  /* 0x0000007061097220 */ /* 0x080fe20000410000 */
[-C--:B--2---:R-:W-:Y:S01]  /*d480*/  FMUL.FTZ R16, R88, R112.reuse ;  /* 0x0000007058107220 */ /* 0x084fe20000410000 */
[-C--:B------:R-:W-:Y:S01]  /*d490*/  FMUL.FTZ R17, R89, R112.reuse ;  /* 0x0000007059117220 */ /* 0x080fe20000410000 */
[C---:B------:R-:W-:Y:S01]  /*d4a0*/  HMMA.16816.F32.BF16 R24, R4.reuse, R28, R24 ;  /* 0x0000001c0418723c */ /* 0x040fe20000041818 */
[-C--:B------:R-:W-:Y:S01]  /*d4b0*/  FMUL.FTZ R92, R92, R112.reuse ;  /* 0x000000705c5c7220 */ /* 0x080fe20000410000 */
[-C--:B------:R-:W-:Y:S01]  /*d4c0*/  FMUL.FTZ R93, R93, R112.reuse ;  /* 0x000000705d5d7220 */ /* 0x080fe20000410000 */
[-C--:B------:R-:W-:Y:S01]  /*d4d0*/  FMUL.FTZ R84, R84, R112.reuse ;  /* 0x0000007054547220 */ /* 0x080fe20000410000 */
[-C--:B------:R-:W-:Y:S01]  /*d4e0*/  FMUL.FTZ R85, R85, R112.reuse ;  /* 0x0000007055557220 */ /* 0x080fe20000410000 */
[----:B------:R-:W-:Y:S01]  /*d4f0*/  FMUL.FTZ R33, R73, R112 ;  /* 0x0000007049217220 */ /* 0x000fe20000410000 */
[-C--:B------:R-:W-:Y:S01]  /*d500*/  FFMA.FTZ R97, R124, R65.reuse, -R66 ;  /* 0x000000417c617223 */ /* 0x080fe20000010842 */
[-CC-:B------:R-:W-:Y:S01]  /*d510*/  FFMA.FTZ R88, R247, R65.reuse, -R104.reuse ;  /* 0x00000041f7587223 */ /* 0x180fe20000010868 */
[C---:B------:R-:W-:Y:S01]  /*d520*/  HMMA.16816.F32.BF16 R28, R4.reuse, R30, R76 ;  /* 0x0000001e041c723c */ /* 0x040fe2000004184c */
[----:B------:R1:W-:Y:S01]  /*d530*/  MUFU.EX2 R77, R40 ;  /* 0x00000028004d7308 */ /* 0x0003e20000000800 */
[-C--:B------:R-:W-:Y:S01]  /*d540*/  FFMA.FTZ R80, R35, R65.reuse, -R104 ;  /* 0x0000004123507223 */ /* 0x080fe20000010868 */
[-C--:B------:R-:W-:Y:S01]  /*d550*/  FFMA.FTZ R73, R243, R65.reuse, -R66 ;  /* 0x00000041f3497223 */ /* 0x080fe20000010842 */
[----:B------:R-:W-:Y:S01]  /*d560*/  FMUL.FTZ R35, R75, R116 ;  /* 0x000000744b237220 */ /* 0x000fe20000410000 */
[-C--:B------:R-:W-:Y:S01]  /*d570*/  FMUL.FTZ R32, R72, R112.reuse ;  /* 0x0000007048207220 */ /* 0x080fe20000410000 */
[-C--:B------:R-:W-:Y:S01]  /*d580*/  FMUL.FTZ R68, R68, R112.reuse ;  /* 0x0000007044447220 */ /* 0x080fe20000410000 */
[-C--:B------:R-:W-:Y:S01]  /*d590*/  FMUL.FTZ R69, R69, R112.reuse ;  /* 0x0000007045457220 */ /* 0x080fe20000410000 */
[C---:B------:R-:W-:Y:S01]  /*d5a0*/  HMMA.16816.F32.BF16 R8, R4.reuse, R12, R8 ;  /* 0x0000000c0408723c */ /* 0x040fe20000041808 */
[----:B------:R-:W2:Y:S01]  /*d5b0*/  MUFU.EX2 R97, R97 ;  /* 0x0000006100617308 */ /* 0x000ea20000000800 */
[-CC-:B------:R-:W-:Y:S01]  /*d5c0*/  FFMA.FTZ R72, R227, R65.reuse, -R104.reuse ;  /* 0x00000041e3487223 */ /* 0x180fe20000010868 */
[-C--:B------:R-:W-:Y:S01]  /*d5d0*/  FFMA.FTZ R75, R231, R65.reuse, -R104 ;  /* 0x00000041e74b7223 */ /* 0x080fe20000010868 */
[-CC-:B------:R-:W-:Y:S01]  /*d5e0*/  FFMA.FTZ R79, R235, R65.reuse, -R66.reuse ;  /* 0x00000041eb4f7223 */ /* 0x180fe20000010842 */
[-CC-:B------:R-:W-:Y:S01]  /*d5f0*/  FFMA.FTZ R76, R225, R65.reuse, -R66.reuse ;  /* 0x00000041e14c7223 */ /* 0x180fe20000010842 */
[-C--:B------:R-:W-:Y:S01]  /*d600*/  FFMA.FTZ R81, R223, R65.reuse, -R66 ;  /* 0x00000041df517223 */ /* 0x080fe20000010842 */
[-C--:B------:R-:W-:Y:S01]  /*d610*/  FFMA.FTZ R89, R153, R65.reuse, -R104 ;  /* 0x0000004199597223 */ /* 0x080fe20000010868 */
[----:B------:R-:W-:Y:S01]  /*d620*/  HMMA.16816.F32.BF16 R16, R4, R20, R16 ;  /* 0x000000140410723c */ /* 0x000fe20000041810 */
[----:B------:R-:W-:Y:S01]  /*d630*/  MUFU.EX2 R88, R88 ;  /* 0x0000005800587308 */ /* 0x000fe20000000800 */
[----:B-1----:R-:W1:Y:S01]  /*d640*/  LDSM.16.MT88.4 R40, [R103+0x6800] ;  /* 0x006800006728783b */ /* 0x002e620000004200 */
[-C--:B------:R-:W-:Y:S01]  /*d650*/  FFMA.FTZ R153, R217, R65.reuse, -R66 ;  /* 0x00000041d9997223 */ /* 0x080fe20000010842 */
[-C--:B------:R-:W-:Y:S01]  /*d660*/  FFMA.FTZ R124, R143, R65.reuse, -R104 ;  /* 0x000000418f7c7223 */ /* 0x080fe20000010868 */
[----:B------:R-:W-:Y:S01]  /*d670*/  FFMA.FTZ R143, R149, R65, -R66 ;  /* 0x00000041958f7223 */ /* 0x000fe20000010842 */
[----:B------:R-:W-:-:S02]  /*d680*/  FFMA.FTZ R113, R218, R112, R113 ;  /* 0x00000070da717223 */ /* 0x000fc40000010071 */
[----:B------:R-:W-:Y:S01]  /*d690*/  HMMA.16816.F32.BF16 R12, R4, R14, R92 ;  /* 0x0000000e040c723c */ /* 0x000fe2000004185c */
[----:B------:R3:W-:Y:S01]  /*d6a0*/  MUFU.EX2 R92, R120 ;  /* 0x00000078005c7308 */ /* 0x0007e20000000800 */
[----:B------:R-:W-:-:S06]  /*d6b0*/  FADD.FTZ R108, R108, R113 ;  /* 0x000000716c6c7221 */ /* 0x000fcc0000010000 */
[C---:B------:R-:W-:Y:S01]  /*d6c0*/  HMMA.16816.F32.BF16 R20, R4.reuse, R22, R84 ;  /* 0x000000160414723c */ /* 0x040fe20000041854 */
[----:B------:R-:W4:Y:S07]  /*d6d0*/  MUFU.EX2 R85, R245 ;  /* 0x000000f500557308 */ /* 0x000f2e0000000800 */
[----:B------:R-:W-:Y:S01]  /*d6e0*/  HMMA.16816.F32.BF16 R32, R4, R44, R32 ;  /* 0x0000002c0420723c */ /* 0x000fe20000041820 */
[----:B------:R-:W5:Y:S01]  /*d6f0*/  MUFU.EX2 R80, R80 ;  /* 0x0000005000507308 */ /* 0x000f620000000800 */
[----:B--2---:R-:W-:Y:S01]  /*d700*/  F2FP.BF16.F32.PACK_AB R45, R97, R36 ;  /* 0x00000024612d723e */ /* 0x004fe200000010ff */
[----:B---3--:R-:W-:Y:S01]  /*d710*/  FFMA.FTZ R120, R167, R65, -R66 ;  /* 0x00000041a7787223 */ /* 0x008fe20000010842 */
[----:B------:R-:W-:-:S04]  /*d720*/  FADD.FTZ R36, R36, R111 ;  /* 0x0000006f24247221 */ /* 0x000fc80000010000 */
[----:B------:R-:W-:Y:S01]  /*d730*/  HMMA.16816.F32.BF16 R4, R4, R46, R68 ;  /* 0x0000002e0404723c */ /* 0x000fe20000041844 */
[----:B------:R-:W2:Y:S01]  /*d740*/  MUFU.EX2 R73, R73 ;  /* 0x0000004900497308 */ /* 0x000ea20000000800 */
[----:B----4-:R-:W-:Y:S01]  /*d750*/  F2FP.BF16.F32.PACK_AB R44, R85, R88 ;  /* 0x00000058552c723e */ /* 0x010fe200000010ff */
[-CC-:B------:R-:W-:Y:S01]  /*d760*/  FFMA.FTZ R68, R237, R65.reuse, -R66.reuse ;  /* 0x00000041ed447223 */ /* 0x180fe20000010842 */
[-C--:B------:R-:W-:Y:S01]  /*d770*/  FFMA.FTZ R70, R241, R65.reuse, -R66 ;  /* 0x00000041f1467223 */ /* 0x080fe20000010842 */
[----:B------:R-:W-:Y:S01]  /*d780*/  FFMA.FTZ R71, R221, R65, -R104 ;  /* 0x00000041dd477223 */ /* 0x000fe20000010868 */
[----:B------:R-:W-:-:S03]  /*d790*/  FADD.FTZ R97, R97, R36 ;  /* 0x0000002461617221 */ /* 0x000fc60000010000 */
[----:B------:R-:W-:Y:S01]  /*d7a0*/  MUFU.EX2 R69, R239 ;  /* 0x000000ef00457308 */ /* 0x000fe20000000800 */
[----:B-----5:R-:W-:-:S07]  /*d7b0*/  F2FP.BF16.F32.PACK_AB R46, R77, R80 ;  /* 0x000000504d2e723e */ /* 0x020fce00000010ff */
[----:B------:R-:W-:Y:S01]  /*d7c0*/  MUFU.EX2 R68, R68 ;  /* 0x0000004400447308 */ /* 0x000fe20000000800 */
[----:B--2---:R-:W-:-:S07]  /*d7d0*/  F2FP.BF16.F32.PACK_AB R47, R73, R92 ;  /* 0x0000005c492f723e */ /* 0x004fce00000010ff */
[C---:B-1----:R-:W-:Y:S01]  /*d7e0*/  HMMA.16816.F32.BF16 R24, R44.reuse, R40, R24 ;  /* 0x000000282c18723c */ /* 0x042fe20000041818 */
[----:B------:R-:W-:Y:S07]  /*d7f0*/  MUFU.EX2 R70, R70 ;  /* 0x0000004600467308 */ /* 0x000fee0000000800 */
[C---:B------:R-:W-:Y:S01]  /*d800*/  HMMA.16816.F32.BF16 R28, R44.reuse, R42, R28 ;  /* 0x0000002a2c1c723c */ /* 0x040fe2000004181c */
[----:B------:R-:W1:Y:S01]  /*d810*/  LDSM.16.MT88.4 R40, [R103+0x7000] ;  /* 0x007000006728783b */ /* 0x000e620000004200 */
[----:B------:R-:W2:Y:S06]  /*d820*/  MUFU.EX2 R71, R71 ;  /* 0x0000004700477308 */ /* 0x000eac0000000800 */
[C---:B------:R-:W-:Y:S02]  /*d830*/  HMMA.16816.F32.BF16 R8, R44.reuse, R56, R8 ;  /* 0x000000382c08723c */ /* 0x040fe40000041808 */
[----:B------:R-:W-:Y:S06]  /*d840*/  MUFU.EX2 R72, R72 ;  /* 0x0000004800487308 */ /* 0x000fec0000000800 */
[C---:B------:R-:W-:Y:S01]  /*d850*/  HMMA.16816.F32.BF16 R12, R44.reuse, R58, R12 ;  /* 0x0000003a2c0c723c */ /* 0x040fe2000004180c */
[----:B------:R-:W-:Y:S01]  /*d860*/  LDSM.16.MT88.4 R56, [R176+0x7000] ;  /* 0x00700000b038783b */ /* 0x000fe20000004200 */
[----:B------:R-:W3:Y:S06]  /*d870*/  MUFU.EX2 R75, R75 ;  /* 0x0000004b004b7308 */ /* 0x000eec0000000800 */
[C---:B------:R-:W-:Y:S02]  /*d880*/  HMMA.16816.F32.BF16 R16, R44.reuse, R52, R16 ;  /* 0x000000342c10723c */ /* 0x040fe40000041810 */
[----:B------:R-:W4:Y:S06]  /*d890*/  MUFU.EX2 R79, R79 ;  /* 0x0000004f004f7308 */ /* 0x000f2c0000000800 */
[C---:B------:R-:W-:Y:S01]  /*d8a0*/  HMMA.16816.F32.BF16 R20, R44.reuse, R54, R20 ;  /* 0x000000362c14723c */ /* 0x040fe20000041814 */
[----:B------:R-:W5:Y:S01]  /*d8b0*/  LDSM.16.MT88.4 R52, [R180+0x7000] ;  /* 0x00700000b434783b */ /* 0x000f620000004200 */
[----:B------:R-:W-:Y:S06]  /*d8c0*/  MUFU.EX2 R83, R83 ;  /* 0x0000005300537308 */ /* 0x000fec0000000800 */
[C---:B------:R-:W-:Y:S02]  /*d8d0*/  HMMA.16816.F32.BF16 R32, R44.reuse, R48, R32 ;  /* 0x000000302c20723c */ /* 0x040fe40000041820 */
[----:B------:R-:W-:Y:S06]  /*d8e0*/  MUFU.EX2 R76, R76 ;  /* 0x0000004c004c7308 */ /* 0x000fec0000000800 */
[----:B------:R-:W-:Y:S01]  /*d8f0*/  HMMA.16816.F32.BF16 R4, R44, R50, R4 ;  /* 0x000000322c04723c */ /* 0x000fe20000041804 */
[----:B------:R-:W5:Y:S01]  /*d900*/  LDSM.16.MT88.4 R48, [R102+0x7000] ;  /* 0x007000006630783b */ /* 0x000f620000004200 */
[----:B--2---:R-:W-:Y:S01]  /*d910*/  F2FP.BF16.F32.PACK_AB R44, R74, R71 ;  /* 0x000000474a2c723e */ /* 0x004fe200000010ff */
[----:B------:R-:W-:Y:S01]  /*d920*/  MUFU.EX2 R81, R81 ;  /* 0x0000005100517308 */ /* 0x000fe20000000800 */
[----:B------:R-:W-:-:S02]  /*d930*/  F2FP.BF16.F32.PACK_AB R45, R68, R69 ;  /* 0x00000045442d723e */ /* 0x000fc400000010ff */
        /* <DEDUP_REMOVED lines=93> */
[----:B----4-:R-:W-:Y:S01]  /*df10*/  HMMA.16816.F32.BF16 R16, R48, R40, R16 ;  /* 0x000000283010723c */ /* 0x010fe20000041810 */
[----:B------:R-:W-:Y:S01]  /*df20*/  FADD.FTZ R41, R107, R108 ;  /* 0x0000006c6b297221 */ /* 0x000fe20000010000 */
[----:B------:R-:W-:Y:S03]  /*df30*/  MUFU.EX2 R40, R109 ;  /* 0x0000006d00287308 */ /* 0x000fe60000000800 */
[----:B------:R-:W-:Y:S01]  /*df40*/  FADD.FTZ R41, R0, R41 ;  /* 0x0000002900297221 */ /* 0x000fe20000010000 */
[----:B------:R-:W-:-:S02]  /*df50*/  FADD.FTZ R0, R92, R97 ;  /* 0x000000615c007221 */ /* 0x000fc40000010000 */
[----:B------:R-:W-:Y:S01]  /*df60*/  LDSM.16.MT88.4 R92, [R180+0x9800] ;  /* 0x00980000b45c783b */ /* 0x000fe20000004200 */
[----:B------:R-:W-:Y:S01]  /*df70*/  FADD.FTZ R88, R88, R41 ;  /* 0x0000002958587221 */ /* 0x000fe20000010000 */
[----:B------:R-:W-:Y:S01]  /*df80*/  FADD.FTZ R36, R73, R0 ;  /* 0x0000000049247221 */ /* 0x000fe20000010000 */
[----:B------:R-:W-:Y:S01]  /*df90*/  HMMA.16816.F32.BF16 R24, R48, R44, R24 ;  /* 0x0000002c3018723c */ /* 0x000fe20000041818 */
[----:B------:R-:W1:Y:S01]  /*dfa0*/  MUFU.EX2 R41, R105 ;  /* 0x0000006900297308 */ /* 0x000e620000000800 */
[----:B------:R-:W-:Y:S01]  /*dfb0*/  FADD.FTZ R85, R85, R88 ;  /* 0x0000005855557221 */ /* 0x000fe20000010000 */
[----:B------:R-:W-:Y:S01]  /*dfc0*/  FADD.FTZ R69, R69, R36 ;  /* 0x0000002445457221 */ /* 0x000fe20000010000 */
[----:B------:R-:W-:Y:S02]  /*dfd0*/  MOV R36, R64 ;  /* 0x0000004000247202 */ /* 0x000fe40000000f00 */
[----:B------:R-:W-:Y:S01]  /*dfe0*/  FADD.FTZ R80, R80, R85 ;  /* 0x0000005550507221 */ /* 0x000fe20000010000 */
[----:B------:R-:W-:Y:S01]  /*dff0*/  FADD.FTZ R69, R68, R69 ;  /* 0x0000004544457221 */ /* 0x000fe20000010000 */
[----:B------:R-:W-:Y:S01]  /*e000*/  HMMA.16816.F32.BF16 R4, R56, R54, R4 ;  /* 0x000000363804723c */ /* 0x000fe20000041804 */
[-C--:B------:R-:W-:Y:S01]  /*e010*/  FFMA.FTZ R56, R119, R65.reuse, -R66 ;  /* 0x0000004177387223 */ /* 0x080fe20000010842 */
[----:B------:R-:W-:Y:S01]  /*e020*/  FADD.FTZ R0, R77, R80 ;  /* 0x000000504d007221 */ /* 0x000fe20000010000 */
[----:B------:R-:W-:Y:S01]  /*e030*/  FADD.FTZ R70, R70, R69 ;  /* 0x0000004546467221 */ /* 0x000fe20000010000 */
[-CC-:B------:R-:W-:Y:S01]  /*e040*/  FFMA.FTZ R57, R117, R65.reuse, -R66.reuse ;  /* 0x0000004175397223 */ /* 0x180fe20000010842 */
[-C--:B------:R-:W-:Y:S01]  /*e050*/  FFMA.FTZ R58, R115, R65.reuse, -R66 ;  /* 0x00000041733a7223 */ /* 0x080fe20000010842 */
[----:B------:R-:W-:Y:S01]  /*e060*/  FADD.FTZ R45, R71, R0 ;  /* 0x00000000472d7221 */ /* 0x000fe20000010000 */
[----:B------:R-:W-:Y:S01]  /*e070*/  FADD.FTZ R70, R79, R70 ;  /* 0x000000464f467221 */ /* 0x000fe20000010000 */
[C---:B------:R-:W-:Y:S01]  /*e080*/  HMMA.16816.F32.BF16 R20, R48.reuse, R42, R20 ;  /* 0x0000002a3014723c */ /* 0x040fe20000041814 */
[-C--:B------:R-:W-:Y:S01]  /*e090*/  FFMA.FTZ R42, R67, R65.reuse, -R104 ;  /* 0x00000041432a7223 */ /* 0x080fe20000010868 */
[----:B------:R-:W-:Y:S01]  /*e0a0*/  FADD.FTZ R45, R74, R45 ;  /* 0x0000002d4a2d7221 */ /* 0x000fe20000010000 */
[----:B------:R-:W-:Y:S01]  /*e0b0*/  FADD.FTZ R83, R83, R70 ;  /* 0x0000004653537221 */ /* 0x000fe20000010000 */
[----:B------:R-:W-:Y:S01]  /*e0c0*/  FFMA.FTZ R43, R132, R65, -R104 ;  /* 0x00000041842b7223 */ /* 0x000fe20000010868 */
[----:B------:R-:W-:Y:S01]  /*e0d0*/  MUFU.EX2 R56, R56 ;  /* 0x0000003800387308 */ /* 0x000fe20000000800 */
[----:B------:R-:W-:Y:S01]  /*e0e0*/  FADD.FTZ R0, R72, R45 ;  /* 0x0000002d48007221 */ /* 0x000fe20000010000 */
[----:B------:R-:W2:Y:S01]  /*e0f0*/  LDSM.16.MT88.4 R52, [R102+0x9000] ;  /* 0x009000006634783b */ /* 0x000ea20000004200 */
[C---:B------:R-:W-:Y:S01]  /*e100*/  HMMA.16816.F32.BF16 R8, R48.reuse, R60, R8 ;  /* 0x0000003c3008723c */ /* 0x040fe20000041808 */
[----:B-1----:R-:W-:Y:S01]  /*e110*/  F2FP.BF16.F32.PACK_AB R68, R41, R40 ;  /* 0x000000282944723e */ /* 0x002fe200000010ff */
[----:B------:R-:W-:Y:S01]  /*e120*/  FADD.FTZ R0, R75, R0 ;  /* 0x000000004b007221 */ /* 0x000fe20000010000 */
[----:B------:R-:W1:Y:S01]  /*e130*/  LDSM.16.MT88.4 R84, [R176+0x9800] ;  /* 0x00980000b054783b */ /* 0x000e620000004200 */
[----:B------:R-:W-:Y:S01]  /*e140*/  @P0 MOV R36, R64 ;  /* 0x0000004000240202 */ /* 0x000fe20000000f00 */
[----:B------:R-:W3:Y:S01]  /*e150*/  MUFU.EX2 R57, R57 ;  /* 0x0000003900397308 */ /* 0x000ee20000000800 */
[----:B------:R-:W-:Y:S01]  /*e160*/  FADD.FTZ R89, R89, R0 ;  /* 0x0000000059597221 */ /* 0x000fe20000010000 */
[----:B------:R-:W-:Y:S01]  /*e170*/  FADD.FTZ R0, R76, R83 ;  /* 0x000000534c007221 */ /* 0x000fe20000010000 */
[C---:B------:R-:W-:Y:S01]  /*e180*/  HMMA.16816.F32.BF16 R12, R48.reuse, R62, R12 ;  /* 0x0000003e300c723c */ /* 0x040fe2000004180c */
[----:B------:R-:W4:Y:S01]  /*e190*/  LDSM.16.MT88.4 R76, [R103+0x9800] ;  /* 0x00980000674c783b */ /* 0x000f220000004200 */
[----:B------:R-:W-:Y:S01]  /*e1a0*/  FADD.FTZ R89, R82, R89 ;  /* 0x0000005952597221 */ /* 0x000fe20000010000 */
[----:B------:R-:W-:Y:S01]  /*e1b0*/  FADD.FTZ R81, R81, R0 ;  /* 0x0000000051517221 */ /* 0x000fe20000010000 */
[-C--:B------:R-:W-:Y:S01]  /*e1c0*/  MOV R0, R38.reuse ;  /* 0x0000002600007202 */ /* 0x080fe20000000f00 */
[----:B------:R-:W5:Y:S01]  /*e1d0*/  MUFU.EX2 R58, R58 ;  /* 0x0000003a003a7308 */ /* 0x000f620000000800 */
[----:B------:R-:W-:Y:S01]  /*e1e0*/  FADD.FTZ R90, R90, R89 ;  /* 0x000000595a5a7221 */ /* 0x000fe20000010000 */
[----:B------:R-:W-:Y:S01]  /*e1f0*/  FADD.FTZ R81, R118, R81 ;  /* 0x0000005176517221 */ /* 0x000fe20000010000 */
[----:B------:R-:W-:Y:S01]  /*e200*/  HMMA.16816.F32.BF16 R28, R48, R46, R28 ;  /* 0x0000002e301c723c */ /* 0x000fe2000004181c */
[----:B------:R-:W-:Y:S01]  /*e210*/  @P0 MOV R0, R38 ;  /* 0x0000002600000202 */ /* 0x000fe20000000f00 */
[----:B------:R-:W-:Y:S01]  /*e220*/  FADD.FTZ R90, R91, R90 ;  /* 0x0000005a5b5a7221 */ /* 0x000fe20000010000 */
[----:B------:R-:W-:-:S02]  /*e230*/  FADD.FTZ R120, R120, R81 ;  /* 0x0000005178787221 */ /* 0x000fc40000010000 */
[----:B------:R-:W-:Y:S01]  /*e240*/  MUFU.EX2 R42, R42 ;  /* 0x0000002a002a7308 */ /* 0x000fe20000000800 */
[----:B------:R-:W-:Y:S01]  /*e250*/  FADD.FTZ R137, R137, R90 ;  /* 0x0000005a89897221 */ /* 0x000fe20000010000 */
[----:B------:R-:W-:Y:S01]  /*e260*/  FADD.FTZ R120, R153, R120 ;  /* 0x0000007899787221 */ /* 0x000fe20000010000 */
[----:B---3--:R-:W-:Y:S02]  /*e270*/  F2FP.BF16.F32.PACK_AB R69, R57, R56 ;  /* 0x000000383945723e */ /* 0x008fe400000010ff */
[----:B------:R-:W-:Y:S01]  /*e280*/  FADD.FTZ R137, R124, R137 ;  /* 0x000000897c897221 */ /* 0x000fe20000010000 */
[----:B------:R-:W-:Y:S02]  /*e290*/  FADD.FTZ R155, R155, R120 ;  /* 0x000000789b9b7221 */ /* 0x000fe40000010000 */
[----:B------:R-:W3:Y:S01]  /*e2a0*/  MUFU.EX2 R43, R43 ;  /* 0x0000002b002b7308 */ /* 0x000ee20000000800 */
[----:B-----5:R-:W-:Y:S01]  /*e2b0*/  F2FP.BF16.F32.PACK_AB R71, R219, R58 ;  /* 0x0000003adb47723e */ /* 0x020fe200000010ff */
        /* <DEDUP_REMOVED lines=41> */
.L_x_14081:
[----:B------:R-:W-:-:S07]  /*e550*/  IADD3 R39, PT, PT, R175, -0x1, RZ ;  /* 0xffffffffaf277810 */ /* 0x000fce0007ffe0ff */
.L_x_14092:
[----:B------:R-:W-:Y:S05]  /*e560*/  BSYNC B2 ;  /* 0x0000000000027941 */ /* 0x000fea0003800000 */
.L_x_14080:
[----:B------:R-:W-:-:S13]  /*e570*/  ISETP.GE.AND P0, PT, R39, R192, PT ;  /* 0x000000c02700720c */ /* 0x000fda0003f06270 */
[----:B------:R-:W-:Y:S05]  /*e580*/  @!P0 BRA `(.L_x_14093) ;  /* 0x0000005400e48947 */ /* 0x000fea0003800000 */
[----:B------:R-:W-:Y:S01]  /*e590*/  IADD3 R100, PT, PT, R174, R100, R173 ;  /* 0x00000064ae647210 */ /* 0x000fe20007ffe0ad */
[C---:B------:R-:W-:Y:S01]  /*e5a0*/  IMAD.SHL.U32 R214, R39.reuse, 0x80, RZ ;  /* 0x0000008027d67824 */ /* 0x040fe200078e00ff */
[----:B------:R-:W-:Y:S01]  /*e5b0*/  ISETP.NE.U32.AND P2, PT, R212, RZ, PT ;  /* 0x000000ffd400720c */ /* 0x000fe20003f45070 */
[----:B------:R-:W-:Y:S01]  /*e5c0*/  VIADD R215, R39, 0x1 ;  /* 0x0000000127d77836 */ /* 0x000fe20000000000 */
[----:B------:R-:W-:Y:S01]  /*e5d0*/  IADD3 R5, PT, PT, -R37, R100, -R101 ;  /* 0x0000006425057210 */ /* 0x000fe20007ffe965 */
[----:B------:R-:W-:Y:S01]  /*e5e0*/  IMAD.MOV.U32 R101, RZ, RZ, R0 ;  /* 0x000000ffff657224 */ /* 0x000fe200078e0000 */
[C---:B------:R-:W-:Y:S01]  /*e5f0*/  LOP3.LUT R217, R214.reuse, 0x40, R37, 0xfe, !PT ;  /* 0x00000040d6d97812 */ /* 0x040fe200078efe25 */
[----:B------:R-:W-:Y:S01]  /*e600*/  IMAD.MOV.U32 R100, RZ, RZ, R36 ;  /* 0x000000ffff647224 */ /* 0x000fe200078e0024 */
[----:B------:R-:W-:Y:S01]  /*e610*/  IADD3 R216, PT, PT, R5, -0x39, -R214 ;  /* 0xffffffc705d87810 */ /* 0x000fe20007ffe8d6 */
[----:B------:R-:W-:Y:S01]  /*e620*/  VIADD R214, R214, 0x80 ;  /* 0x00000080d6d67836 */ /* 0x000fe20000000000 */
[----:B------:R-:W-:-:S13]  /*e630*/  ISETP.NE.AND.EX P2, PT, R213, RZ, PT, P2 ;  /* 0x000000ffd500720c */ /* 0x000fda0003f45320 */
.L_x_14100:
        /* <DEDUP_REMOVED lines=80> */
.L_x_14095:
[----:B------:R-:W-:Y:S05]  /*eb40*/  BSYNC.RECONVERGENT B0 ;  /* 0x0000000000007941 */ /* 0x000fea0003800200 */
.L_x_14094:
        /* <DEDUP_REMOVED lines=221> */
[C---:B------:R-:W-:Y:S03]  /*f920*/  HMMA.16816.F32.BF16 R56, R168.reuse, R110, R56 ;  /* 0x0000006ea838723c */ /* 0x040fe60000041838 */
[-C--:B------:R-:W-:Y:S03]  /*f930*/  FMUL.FTZ R195, R50, R0.reuse ;  /* 0x0000000032c37220 */ /* 0x080fe60000410000 */
[----:B------:R5:W3:Y:S01]  /*f940*/  MUFU.TANH R137, R221 ;  /* 0x000000dd00897308 */ /* 0x000ae20000002400 */
[-C--:B------:R-:W-:Y:S01]  /*f950*/  FMUL.FTZ R167, R44, R0.reuse ;  /* 0x000000002ca77220 */ /* 0x080fe20000410000 */
[-C--:B--2---:R-:W-:Y:S01]  /*f960*/  FMUL.FTZ R161, R42, R0.reuse ;  /* 0x000000002aa17220 */ /* 0x084fe20000410000 */
[-C--:B-1----:R-:W-:Y:S01]  /*f970*/  FMUL.FTZ R163, R43, R0.reuse ;  /* 0x000000002ba37220 */ /* 0x082fe20000410000 */
[-C--:B------:R-:W-:Y:S01]  /*f980*/  FMUL.FTZ R165, R45, R0.reuse ;  /* 0x000000002da57220 */ /* 0x080fe20000410000 */
[-C--:B------:R-:W-:Y:S01]  /*f990*/  FMUL.FTZ R173, R48, R0.reuse ;  /* 0x0000000030ad7220 */ /* 0x080fe20000410000 */
[-C--:B------:R-:W-:Y:S01]  /*f9a0*/  FMUL.FTZ R223, R55, R0.reuse ;  /* 0x0000000037df7220 */ /* 0x080fe20000410000 */
[-C--:B------:R-:W-:Y:S03]  /*f9b0*/  FMUL.FTZ R227, R53, R0.reuse ;  /* 0x0000000035e37220 */ /* 0x080fe60000410000 */
[----:B------:R1:W2:Y:S01]  /*f9c0*/  MUFU.TANH R135, R175 ;  /* 0x000000af00877308 */ /* 0x0002a20000002400 */
[-C--:B------:R-:W-:Y:S02]  /*f9d0*/  FMUL.FTZ R225, R54, R0.reuse ;  /* 0x0000000036e17220 */ /* 0x080fe40000410000 */
[-C--:B------:R-:W-:Y:S07]  /*f9e0*/  FMUL.FTZ R231, R57, R0.reuse ;  /* 0x0000000039e77220 */ /* 0x080fee0000410000 */
[----:B------:R4:W2:Y:S01]  /*f9f0*/  MUFU.TANH R133, R195 ;  /* 0x000000c300857308 */ /* 0x0008a20000002400 */
[-C--:B-----5:R-:W-:Y:S01]  /*fa00*/  FMUL.FTZ R221, R51, R0.reuse ;  /* 0x0000000033dd7220 */ /* 0x0a0fe20000410000 */
[-C--:B------:R-:W-:Y:S01]  /*fa10*/  FMUL.FTZ R229, R58, R0.reuse ;  /* 0x000000003ae57220 */ /* 0x080fe20000410000 */
[C---:B---3--:R-:W-:Y:S07]  /*fa20*/  HMMA.16816.F32.BF16 R60, R168.reuse, R104, R60 ;  /* 0x00000068a83c723c */ /* 0x048fee000004183c */
        /* <DEDUP_REMOVED lines=136> */
.L_x_14099:
[----:B------:R-:W-:Y:S05]  /*102b0*/  BSYNC.RECONVERGENT B0 ;  /* 0x0000000000007941 */ /* 0x000fea0003800200 */
.L_x_14098:
        /* <DEDUP_REMOVED lines=65> */
.L_x_14097:
[----:B------:R-:W-:Y:S05]  /*106d0*/  BSYNC.RECONVERGENT B1 ;  /* 0x0000000000017941 */ /* 0x000fea0003800200 */
.L_x_14096:
[----:B-1----:R-:W-:Y:S01]  /*106e0*/  IABS R0, R216 ;  /* 0x000000d800007213 */ /* 0x002fe20000000000 */
[C---:B--2---:R-:W-:Y:S01]  /*106f0*/  VIADD R5, R216.reuse, 0x40 ;  /* 0x00000040d8057836 */ /* 0x044fe20000000000 */
        /* <DEDUP_REMOVED lines=10> */
[C---:B------:R-:W-:Y:S01]  /*107a0*/  FFMA.FTZ R10, -R199.reuse, R0, R10 ;  /* 0x00000000c70a7223 */ /* 0x040fe2000001010a */
[----:B------:R-:W-:Y:S02]  /*107b0*/  VIADD R7, R216, 0x39 ;  /* 0x00000039d8077836 */ /* 0x000fe40000000000 */
[----:B------:R-:W-:Y:S01]  /*107c0*/  FFMA.FTZ R154, -R199, R5, R154 ;  /* 0x00000005c79a7223 */ /* 0x000fe2000001019a */
[----:B------:R-:W-:Y:S01]  /*107d0*/  ISETP.GE.AND P4, PT, R4, R211, PT ;  /* 0x000000d30400720c */ /* 0x000fe20003f86270 */
[----:B------:R-:W-:Y:S01]  /*107e0*/  VIADD R5, R216, 0x31 ;  /* 0x00000031d8057836 */ /* 0x000fe20000000000 */
[C---:B------:R-:W-:Y:S01]  /*107f0*/  ISETP.GE.AND P1, PT, R4.reuse, R209, PT ;  /* 0x000000d10400720c */ /* 0x040fe20003f26270 */
[C---:B------:R-:W-:Y:S01]  /*10800*/  VIADD R39, R217.reuse, 0xfffffff9 ;  /* 0xfffffff9d9277836 */ /* 0x040fe20000000000 */
[----:B------:R-:W-:Y:S01]  /*10810*/  ISETP.GE.AND P6, PT, R4, R210, PT ;  /* 0x000000d20400720c */ /* 0x000fe20003fc6270 */
[----:B------:R-:W-:Y:S01]  /*10820*/  VIADD R0, R216, 0x38 ;  /* 0x00000038d8007836 */ /* 0x000fe20000000000 */
[----:B------:R-:W-:Y:S01]  /*10830*/  ISETP.GE.AND P3, PT, R4, R208, PT ;  /* 0x000000d00400720c */ /* 0x000fe20003f66270 */
[C---:B------:R-:W-:Y:S01]  /*10840*/  VIADD R56, R217.reuse, 0xffffffd0 ;  /* 0xffffffd0d9387836 */ /* 0x040fe20000000000 */
[----:B------:R-:W-:Y:S01]  /*10850*/  IABS R5, R5 ;  /* 0x0000000500057213 */ /* 0x000fe20000000000 */
[C---:B------:R-:W-:Y:S01]  /*10860*/  VIADD R4, R216.reuse, 0x29 ;  /* 0x00000029d8047836 */ /* 0x040fe20000000000 */
[----:B------:R-:W-:Y:S01]  /*10870*/  IABS R7, R7 ;  /* 0x0000000700077213 */ /* 0x000fe20000000000 */
[C---:B------:R-:W-:Y:S01]  /*10880*/  VIADD R55, R217.reuse, 0xffffffd1 ;  /* 0xffffffd1d9377836 */ /* 0x040fe20000000000 */
[----:B------:R-:W-:Y:S01]  /*10890*/  IABS R0, R0 ;  /* 0x0000000000007213 */ /* 0x000fe20000000000 */
[----:B------:R-:W-:Y:S01]  /*108a0*/  VIADD R54, R217, 0xffffffd8 ;  /* 0xffffffd8d9367836 */ /* 0x000fe20000000000 */
[----:B------:R-:W-:Y:S01]  /*108b0*/  ISETP.GE.AND P0, PT, R39, R211, PT ;  /* 0x000000d32700720c */ /* 0x000fe20003f06270 */
[----:B------:R-:W-:Y:S01]  /*108c0*/  VIADD R6, R216, 0x30 ;  /* 0x00000030d8067836 */ /* 0x000fe20000000000 */
[----:B------:R-:W-:Y:S01]  /*108d0*/  I2FP.F32.S32 R5, R5 ;  /* 0x0000000500057245 */ /* 0x000fe20000201400 */
[C---:B------:R-:W-:Y:S01]  /*108e0*/  VIADD R53, R217.reuse, 0xffffffd9 ;  /* 0xffffffd9d9357836 */ /* 0x040fe20000000000 */
[----:B------:R-:W-:Y:S01]  /*108f0*/  I2FP.F32.S32 R7, R7 ;  /* 0x0000000700077245 */ /* 0x000fe20000201400 */
[C---:B------:R-:W-:Y:S01]  /*10900*/  VIADD R51, R217.reuse, 0xffffffe0 ;  /* 0xffffffe0d9337836 */ /* 0x040fe20000000000 */
[----:B------:R-:W-:Y:S01]  /*10910*/  IABS R4, R4 ;  /* 0x0000000400047213 */ /* 0x000fe20000000000 */
[C---:B------:R-:W-:Y:S01]  /*10920*/  VIADD R50, R217.reuse, 0xffffffe1 ;  /* 0xffffffe1d9327836 */ /* 0x040fe20000000000 */
[----:B------:R-:W-:Y:S01]  /*10930*/  I2FP.F32.S32 R0, R0 ;  /* 0x0000000000007245 */ /* 0x000fe20000201400 */
[C---:B------:R-:W-:Y:S01]  /*10940*/  VIADD R48, R217.reuse, 0xffffffe9 ;  /* 0xffffffe9d9307836 */ /* 0x040fe20000000000 */
[----:B------:R-:W-:Y:S01]  /*10950*/  FSEL R171, R10, -INF , P0 ;  /* 0xff8000000aab7808 */ /* 0x000fe20000000000 */
[C---:B------:R-:W-:Y:S01]  /*10960*/  VIADD R49, R217.reuse, 0xffffffe8 ;  /* 0xffffffe8d9317836 */ /* 0x040fe20000000000 */
[----:B------:R-:W-:Y:S01]  /*10970*/  IABS R6, R6 ;  /* 0x0000000600067213 */ /* 0x000fe20000000000 */
[----:B------:R-:W-:Y:S01]  /*10980*/  VIADD R28, R217, 0x11 ;  /* 0x00000011d91c7836 */ /* 0x000fe20000000000 */
[----:B------:R-:W-:Y:S01]  /*10990*/  ISETP.GE.AND P0, PT, R52, R209, PT ;  /* 0x000000d13400720c */ /* 0x000fe20003f06270 */
[CC--:B------:R-:W-:Y:S01]  /*109a0*/  FFMA.FTZ R156, -R199.reuse, R5.reuse, R156 ;  /* 0x00000005c79c7223 */ /* 0x0c0fe2000001019c */
[C---:B------:R-:W-:Y:S01]  /*109b0*/  FFMA.FTZ R172, -R199.reuse, R5, R172 ;  /* 0x00000005c7ac7223 */ /* 0x040fe200000101ac */
[----:B------:R-:W-:Y:S01]  /*109c0*/  I2FP.F32.S32 R5, R4 ;  /* 0x0000000400057245 */ /* 0x000fe20000201400 */
[-C--:B------:R-:W-:Y:S01]  /*109d0*/  FFMA.FTZ R160, -R199, R7.reuse, R160 ;  /* 0x00000007c7a07223 */ /* 0x080fe200000101a0 */
[----:B------:R-:W-:Y:S01]  /*109e0*/  FSEL R59, R155, -INF , P0 ;  /* 0xff8000009b3b7808 */ /* 0x000fe20000000000 */
[C---:B------:R-:W-:Y:S01]  /*109f0*/  FFMA.FTZ R148, -R199.reuse, R7, R148 ;  /* 0x00000007c7947223 */ /* 0x040fe20000010194 */
[----:B------:R-:W-:Y:S01]  /*10a00*/  I2FP.F32.S32 R7, R6 ;  /* 0x0000000600077245 */ /* 0x000fe20000201400 */
[CC--:B------:R-:W-:Y:S01]  /*10a10*/  FFMA.FTZ R150, -R199.reuse, R0.reuse, R150 ;  /* 0x00000000c7967223 */ /* 0x0c0fe20000010196 */
[----:B------:R-:W-:Y:S01]  /*10a20*/  ISETP.GE.AND P0, PT, R58, R211, PT ;  /* 0x000000d33a00720c */ /* 0x000fe20003f06270 */
[C---:B------:R-:W-:Y:S01]  /*10a30*/  FFMA.FTZ R162, -R199.reuse, R0, R162 ;  /* 0x00000000c7a27223 */ /* 0x040fe200000101a2 */
[----:B------:R-:W-:Y:S01]  /*10a40*/  FSEL R148, R148, -INF , P4 ;  /* 0xff80000094947808 */ /* 0x000fe20002000000 */
[----:B------:R-:W-:Y:S01]  /*10a50*/  VIADD R0, R216, 0x28 ;  /* 0x00000028d8007836 */ /* 0x000fe20000000000 */
[----:B------:R-:W-:Y:S01]  /*10a60*/  FSEL R31, R150, -INF , P0 ;  /* 0xff800000961f7808 */ /* 0x000fe20000000000 */
[----:B------:R-:W-:Y:S01]  /*10a70*/  FFMA.FTZ R164, -R199, R5, R164 ;  /* 0x00000005c7a47223 */ /* 0x000fe200000101a4 */
[----:B------:R-:W-:Y:S01]  /*10a80*/  ISETP.GE.AND P0, PT, R57, R211, PT ;  /* 0x000000d33900720c */ /* 0x000fe20003f06270 */
[C---:B------:R-:W-:Y:S01]  /*10a90*/  FFMA.FTZ R224, -R199.reuse, R5, R224 ;  /* 0x00000005c7e07223 */ /* 0x040fe200000101e0 */
[----:B------:R-:W-:Y:S01]  /*10aa0*/  IABS R6, R0 ;  /* 0x0000000000067213 */ /* 0x000fe20000000000 */
[C---:B------:R-:W-:Y:S02]  /*10ab0*/  VIADD R4, R216.reuse, 0x21 ;  /* 0x00000021d8047836 */ /* 0x040fe40000000000 */
[CC--:B------:R-:W-:Y:S01]  /*10ac0*/  FFMA.FTZ R158, -R199.reuse, R7.reuse, R158 ;  /* 0x00000007c79e7223 */ /* 0x0c0fe2000001019e */
[C---:B------:R-:W-:Y:S02]  /*10ad0*/  VIADD R5, R216.reuse, 0x20 ;  /* 0x00000020d8057836 */ /* 0x040fe40000000000 */
[----:B------:R-:W-:Y:S01]  /*10ae0*/  FFMA.FTZ R174, -R199, R7, R174 ;  /* 0x00000007c7ae7223 */ /* 0x000fe200000101ae */
[----:B------:R-:W-:Y:S01]  /*10af0*/  I2FP.F32.S32 R7, R6 ;  /* 0x0000000600077245 */ /* 0x000fe20000201400 */
[----:B------:R-:W-:Y:S01]  /*10b00*/  VIADD R9, R216, 0x41 ;  /* 0x00000041d8097836 */ /* 0x000fe20000000000 */
[----:B------:R-:W-:Y:S01]  /*10b10*/  IABS R0, R4 ;  /* 0x0000000400007213 */ /* 0x000fe20000000000 */
[C---:B------:R-:W-:Y:S01]  /*10b20*/  VIADD R20, R217.reuse, 0x20 ;  /* 0x00000020d9147836 */ /* 0x040fe20000000000 */
[----:B------:R-:W-:Y:S01]  /*10b30*/  IABS R5, R5 ;  /* 0x0000000500057213 */ /* 0x000fe20000000000 */
[C---:B------:R-:W-:Y:S01]  /*10b40*/  VIADD R24, R217.reuse, 0x19 ;  /* 0x00000019d9187836 */ /* 0x040fe20000000000 */
[----:B------:R-:W-:Y:S01]  /*10b50*/  IABS R9, R9 ;  /* 0x0000000900097213 */ /* 0x000fe20000000000 */
[C---:B------:R-:W-:Y:S01]  /*10b60*/  VIADD R26, R217.reuse, 0x18 ;  /* 0x00000018d91a7836 */ /* 0x040fe20000000000 */
[----:B------:R-:W-:Y:S01]  /*10b70*/  FSEL R23, R158, -INF , P0 ;  /* 0xff8000009e177808 */ /* 0x000fe20000000000 */
[----:B------:R-:W-:Y:S01]  /*10b80*/  VIADD R4, R216, 0x18 ;  /* 0x00000018d8047836 */ /* 0x000fe20000000000 */
[----:B------:R-:W-:Y:S01]  /*10b90*/  ISETP.GE.AND P0, PT, R56, R211, PT ;  /* 0x000000d33800720c */ /* 0x000fe20003f06270 */
[C---:B------:R-:W-:Y:S01]  /*10ba0*/  VIADD R10, R217.reuse, 0x29 ;  /* 0x00000029d90a7836 */ /* 0x040fe20000000000 */
[----:B------:R-:W-:Y:S01]  /*10bb0*/  I2FP.F32.S32 R5, R5 ;  /* 0x0000000500057245 */ /* 0x000fe20000201400 */
[C---:B------:R-:W-:Y:S01]  /*10bc0*/  VIADD R40, R217.reuse, 0xfffffff8 ;  /* 0xfffffff8d9287836 */ /* 0x040fe20000000000 */
[----:B------:R-:W-:Y:S01]  /*10bd0*/  I2FP.F32.S32 R9, R9 ;  /* 0x0000000900097245 */ /* 0x000fe20000201400 */
[C---:B------:R-:W-:Y:S01]  /*10be0*/  VIADD R34, R217.reuse, 0x9 ;  /* 0x00000009d9227836 */ /* 0x040fe20000000000 */
[----:B------:R-:W-:Y:S01]  /*10bf0*/  I2FP.F32.S32 R0, R0 ;  /* 0x0000000000007245 */ /* 0x000fe20000201400 */
[C---:B------:R-:W-:Y:S01]  /*10c00*/  VIADD R32, R217.reuse, 0x10 ;  /* 0x00000010d9207836 */ /* 0x040fe20000000000 */
[----:B------:R-:W-:Y:S01]  /*10c10*/  IABS R4, R4 ;  /* 0x0000000400047213 */ /* 0x000fe20000000000 */
[----:B------:R-:W-:Y:S01]  /*10c20*/  VIADD R16, R217, 0x21 ;  /* 0x00000021d9107836 */ /* 0x000fe20000000000 */
[----:B------:R-:W-:Y:S01]  /*10c30*/  FSEL R11, R164, -INF , P0 ;  /* 0xff800000a40b7808 */ /* 0x000fe20000000000 */
[----:B------:R-:W-:Y:S01]  /*10c40*/  FFMA.FTZ R166, -R199, R7, R166 ;  /* 0x00000007c7a67223 */ /* 0x000fe200000101a6 */
[----:B------:R-:W-:Y:S01]  /*10c50*/  ISETP.GE.AND P0, PT, R55, R211, PT ;  /* 0x000000d33700720c */ /* 0x000fe20003f06270 */
[----:B------:R-:W-:Y:S02]  /*10c60*/  VIADD R8, R216, 0x19 ;  /* 0x00000019d8087836 */ /* 0x000fe40000000000 */
[CC--:B------:R-:W-:Y:S01]  /*10c70*/  FFMA.FTZ R222, -R199.reuse, R5.reuse, R222 ;  /* 0x00000005c7de7223 */ /* 0x0c0fe200000101de */
[C---:B------:R-:W-:Y:S01]  /*10c80*/  FFMA.FTZ R234, -R199.reuse, R5, R234 ;  /* 0x00000005c7ea7223 */ /* 0x040fe200000101ea */
[----:B------:R-:W-:Y:S01]  /*10c90*/  I2FP.F32.S32 R5, R4 ;  /* 0x0000000400057245 */ /* 0x000fe20000201400 */
[C---:B------:R-:W-:Y:S01]  /*10ca0*/  FFMA.FTZ R152, -R199.reuse, R9, R152 ;  /* 0x00000009c7987223 */ /* 0x040fe20000010198 */
[----:B------:R-:W-:Y:S01]  /*10cb0*/  IABS R6, R8 ;  /* 0x0000000800067213 */ /* 0x000fe20000000000 */
[CC--:B------:R-:W-:Y:S01]  /*10cc0*/  FFMA.FTZ R220, -R199.reuse, R0.reuse, R220 ;  /* 0x00000000c7dc7223 */ /* 0x0c0fe200000101dc */
[----:B------:R-:W-:Y:S01]  /*10cd0*/  FSEL R9, R166, -INF , P0 ;  /* 0xff800000a6097808 */ /* 0x000fe20000000000 */
[C---:B------:R-:W-:Y:S01]  /*10ce0*/  FFMA.FTZ R232, -R199.reuse, R0, R232 ;  /* 0x00000000c7e87223 */ /* 0x040fe200000101e8 */
[----:B------:R-:W-:Y:S01]  /*10cf0*/  ISETP.GE.AND P0, PT, R54, R211, PT ;  /* 0x000000d33600720c */ /* 0x000fe20003f06270 */
[C---:B------:R-:W-:Y:S02]  /*10d00*/  VIADD R4, R216.reuse, 0x10 ;  /* 0x00000010d8047836 */ /* 0x040fe40000000000 */
[C---:B------:R-:W-:Y:S01]  /*10d10*/  FFMA.FTZ R226, -R199.reuse, R7, R226 ;  /* 0x00000007c7e27223 */ /* 0x040fe200000101e2 */
[----:B------:R-:W-:Y:S01]  /*10d20*/  I2FP.F32.S32 R7, R6 ;  /* 0x0000000600077245 */ /* 0x000fe20000201400 */
[----:B------:R-:W-:Y:S01]  /*10d30*/  VIADD R0, R216, 0x11 ;  /* 0x00000011d8007836 */ /* 0x000fe20000000000 */
[----:B------:R-:W-:Y:S01]  /*10d40*/  FSEL R19, R220, -INF , P0 ;  /* 0xff800000dc137808 */ /* 0x000fe20000000000 */
[C---:B------:R-:W-:Y:S01]  /*10d50*/  FFMA.FTZ R230, -R199.reuse, R5, R230 ;  /* 0x00000005c7e67223 */ /* 0x040fe200000101e6 */
[----:B------:R-:W-:Y:S01]  /*10d60*/  IABS R4, R4 ;  /* 0x0000000400047213 */ /* 0x000fe20000000000 */
[C---:B------:R-:W-:Y:S01]  /*10d70*/  FFMA.FTZ R228, -R199.reuse, R7, R228 ;  /* 0x00000007c7e47223 */ /* 0x040fe200000101e4 */
[----:B------:R-:W-:Y:S01]  /*10d80*/  IABS R0, R0 ;  /* 0x0000000000007213 */ /* 0x000fe20000000000 */
[----:B------:R-:W-:Y:S01]  /*10d90*/  FFMA.FTZ R242, -R199, R5, R242 ;  /* 0x00000005c7f27223 */ /* 0x000fe200000101f2 */
[----:B------:R-:W-:Y:S01]  /*10da0*/  ISETP.GE.AND P0, PT, R53, R211, PT ;  /* 0x000000d33500720c */ /* 0x000fe20003f06270 */
[C---:B------:R-:W-:Y:S01]  /*10db0*/  VIADD R6, R216.reuse, 0x8 ;  /* 0x00000008d8067836 */ /* 0x040fe20000000000 */
[----:B------:R-:W-:Y:S01]  /*10dc0*/  I2FP.F32.S32 R4, R4 ;  /* 0x0000000400047245 */ /* 0x000fe20000201400 */
[----:B------:R-:W-:Y:S01]  /*10dd0*/  VIADD R5, R216, 0x9 ;  /* 0x00000009d8057836 */ /* 0x000fe20000000000 */
[----:B------:R-:W-:Y:S01]  /*10de0*/  FSEL R17, R222, -INF , P0 ;  /* 0xff800000de117808 */ /* 0x000fe20000000000 */
[C---:B------:R-:W-:Y:S01]  /*10df0*/  FFMA.FTZ R240, -R199.reuse, R7, R240 ;  /* 0x00000007c7f07223 */ /* 0x040fe200000101f0 */
[----:B------:R-:W-:Y:S01]  /*10e00*/  IABS R6, R6 ;  /* 0x0000000600067213 */ /* 0x000fe20000000000 */
[----:B------:R-:W-:Y:S01]  /*10e10*/  IMAD.MOV.U32 R7, RZ, RZ, R0 ;  /* 0x000000ffff077224 */ /* 0x000fe200078e0000 */
[----:B------:R-:W-:Y:S01]  /*10e20*/  IABS R0, R5 ;  /* 0x0000000500007213 */ /* 0x000fe20000000000 */
[----:B------:R-:W-:Y:S01]  /*10e30*/  FFMA.FTZ R238, -R199, R4, R238 ;  /* 0x00000004c7ee7223 */ /* 0x000fe200000101ee */
[-C--:B------:R-:W-:Y:S01]  /*10e40*/  ISETP.GE.AND P0, PT, R51, R211.reuse, PT ;  /* 0x000000d33300720c */ /* 0x080fe20003f06270 */
[----:B------:R-:W-:Y:S01]  /*10e50*/  VIADD R5, R216, 0x1 ;  /* 0x00000001d8057836 */ /* 0x000fe20000000000 */
[----:B------:R-:W-:Y:S01]  /*10e60*/  I2FP.F32.S32 R0, R0 ;  /* 0x0000000000007245 */ /* 0x000fe20000201400 */
[----:B------:R-:W-:Y:S01]  /*10e70*/  FFMA.FTZ R250, -R199, R4, R250 ;  /* 0x00000004c7fa7223 */ /* 0x000fe200000101fa */
[----:B------:R-:W-:Y:S01]  /*10e80*/  I2FP.F32.S32 R6, R6 ;  /* 0x0000000600067245 */ /* 0x000fe20000201400 */
[----:B------:R-:W-:Y:S01]  /*10e90*/  VIADD R44, R217, 0xfffffff1 ;  /* 0xfffffff1d92c7836 */ /* 0x000fe20000000000 */
[----:B------:R-:W-:Y:S01]  /*10ea0*/  FSEL R228, R228, -INF , P0 ;  /* 0xff800000e4e47808 */ /* 0x000fe20000000000 */
[----:B------:R-:W-:Y:S01]  /*10eb0*/  VIADD R4, R216, 0xfffffff8 ;  /* 0xfffffff8d8047836 */ /* 0x000fe20000000000 */
[----:B------:R-:W-:Y:S01]  /*10ec0*/  ISETP.GE.AND P0, PT, R50, R211, PT ;  /* 0x000000d33200720c */ /* 0x000fe20003f06270 */
[C---:B------:R-:W-:Y:S01]  /*10ed0*/  FFMA.FTZ R151, -R199.reuse, R6, R151 ;  /* 0x00000006c7977223 */ /* 0x040fe20000010197 */
[----:B------:R-:W-:Y:S01]  /*10ee0*/  IABS R5, R5 ;  /* 0x0000000500057213 */ /* 0x000fe20000000000 */
[C---:B------:R-:W-:Y:S01]  /*10ef0*/  FFMA.FTZ R244, -R199.reuse, R0, R244 ;  /* 0x00000000c7f47223 */ /* 0x040fe200000101f4 */
[----:B------:R-:W-:Y:S01]  /*10f00*/  IABS R4, R4 ;  /* 0x0000000400047213 */ /* 0x000fe20000000000 */
[C---:B------:R-:W-:Y:S01]  /*10f10*/  FFMA.FTZ R246, -R199.reuse, R6, R246 ;  /* 0x00000006c7f67223 */ /* 0x040fe200000101f6 */
[----:B------:R-:W-:Y:S01]  /*10f20*/  FSEL R63, R230, -INF , P0 ;  /* 0xff800000e63f7808 */ /* 0x000fe20000000000 */
[----:B------:R-:W-:Y:S01]  /*10f30*/  FFMA.FTZ R149, -R199, R0, R149 ;  /* 0x00000000c7957223 */ /* 0x000fe20000010195 */
[----:B------:R-:W-:Y:S01]  /*10f40*/  I2FP.F32.S32 R5, R5 ;  /* 0x0000000500057245 */ /* 0x000fe20000201400 */
[----:B------:R-:W-:Y:S01]  /*10f50*/  VIADD R36, R217, 0x8 ;  /* 0x00000008d9247836 */ /* 0x000fe20000000000 */
[----:B------:R-:W-:Y:S01]  /*10f60*/  ISETP.GE.AND P0, PT, R58, R209, PT ;  /* 0x000000d13a00720c */ /* 0x000fe20003f06270 */
[C---:B------:R-:W-:Y:S01]  /*10f70*/  VIADD R6, R216.reuse, 0xfffffff0 ;  /* 0xfffffff0d8067836 */ /* 0x040fe20000000000 */
[----:B------:R-:W-:Y:S01]  /*10f80*/  I2FP.F32.S32 R4, R4 ;  /* 0x0000000400047245 */ /* 0x000fe20000201400 */
[----:B------:R-:W-:Y:S01]  /*10f90*/  VIADD R0, R216, 0xfffffff9 ;  /* 0xfffffff9d8007836 */ /* 0x000fe20000000000 */
[----:B------:R-:W-:Y:S01]  /*10fa0*/  FSEL R15, R154, -INF , P0 ;  /* 0xff8000009a0f7808 */ /* 0x000fe20000000000 */
[C---:B------:R-:W-:Y:S01]  /*10fb0*/  FFMA.FTZ R252, -R199.reuse, R5, R252 ;  /* 0x00000005c7fc7223 */ /* 0x040fe200000101fc */
        /* <DEDUP_REMOVED lines=9> */
[----:B------:R-:W-:Y:S01]  /*11050*/  VIADD R4, R216, 0xffffffe1 ;  /* 0xffffffe1d8047836 */ /* 0x000fe20000000000 */
[----:B------:R-:W-:Y:S01]  /*11060*/  ISETP.GE.AND P0, PT, R57, R209, PT ;  /* 0x000000d13900720c */ /* 0x000fe20003f06270 */
[----:B------:R-:W-:Y:S01]  /*11070*/  IMAD.MOV.U32 R8, RZ, RZ, R0 ;  /* 0x000000ffff087224 */ /* 0x000fe200078e0000 */
[----:B------:R-:W-:Y:S01]  /*11080*/  IABS R0, R5 ;  /* 0x0000000500007213 */ /* 0x000fe20000000000 */
[----:B------:R-:W-:Y:S01]  /*11090*/  FFMA.FTZ R159, -R199, R6, R159 ;  /* 0x00000006c79f7223 */ /* 0x000fe2000001019f */
[----:B------:R-:W-:Y:S01]  /*110a0*/  IABS R4, R4 ;  /* 0x0000000400047213 */ /* 0x000fe20000000000 */
[----:B------:R-:W-:Y:S01]  /*110b0*/  VIADD R46, R217, 0xfffffff0 ;  /* 0xfffffff0d92e7836 */ /* 0x000fe20000000000 */
[----:B------:R-:W-:Y:S01]  /*110c0*/  FSEL R21, R162, -INF , P0 ;  /* 0xff800000a2157808 */ /* 0x000fe20000000000 */
[----:B------:R-:W-:Y:S01]  /*110d0*/  FFMA.FTZ R135, -R199, R6, R135 ;  /* 0x00000006c7877223 */ /* 0x000fe20000010187 */
[----:B------:R-:W-:Y:S01]  /*110e0*/  I2FP.F32.S32 R0, R0 ;  /* 0x0000000000007245 */ /* 0x000fe20000201400 */
[----:B------:R-:W-:Y:S01]  /*110f0*/  VIADD R41, R217, 0xffffffc8 ;  /* 0xffffffc8d9297836 */ /* 0x000fe20000000000 */
[----:B------:R-:W-:Y:S01]  /*11100*/  ISETP.GE.AND P0, PT, R44, R211, PT ;  /* 0x000000d32c00720c */ /* 0x000fe20003f06270 */
[----:B------:R-:W-:Y:S01]  /*11110*/  VIADD R6, R216, 0xffffffe8 ;  /* 0xffffffe8d8067836 */ /* 0x000fe20000000000 */
[----:B------:R-:W-:Y:S01]  /*11120*/  I2FP.F32.S32 R4, R4 ;  /* 0x0000000400047245 */ /* 0x000fe20000201400 */
[CC--:B------:R-:W-:Y:S01]  /*11130*/  FFMA.FTZ R157, -R199.reuse, R0.reuse, R157 ;  /* 0x00000000c79d7223 */ /* 0x0c0fe2000001019d */
[----:B------:R-:W-:Y:S01]  /*11140*/  FSEL R175, R246, -INF , P0 ;  /* 0xff800000f6af7808 */ /* 0x000fe20000000000 */
[C---:B------:R-:W-:Y:S01]  /*11150*/  FFMA.FTZ R137, -R199.reuse, R0, R137 ;  /* 0x00000000c7897223 */ /* 0x040fe20000010189 */
[----:B------:R-:W-:Y:S01]  /*11160*/  I2FP.F32.S32 R8, R8 ;  /* 0x0000000800087245 */ /* 0x000fe20000201400 */
[C---:B------:R-:W-:Y:S01]  /*11170*/  FFMA.FTZ R141, -R199.reuse, R4, R173 ;  /* 0x00000004c78d7223 */ /* 0x040fe200000101ad */
[----:B------:R-:W-:Y:S01]  /*11180*/  IABS R6, R6 ;  /* 0x0000000600067213 */ /* 0x000fe20000000000 */
[----:B------:R-:W-:Y:S01]  /*11190*/  FFMA.FTZ R121, -R199, R4, R121 ;  /* 0x00000004c7797223 */ /* 0x000fe20000010179 */
[-C--:B------:R-:W-:Y:S01]  /*111a0*/  ISETP.GE.AND P0, PT, R55, R209.reuse, PT ;  /* 0x000000d13700720c */ /* 0x080fe20003f06270 */
[----:B------:R-:W-:Y:S01]  /*111b0*/  VIADD R0, R216, 0xffffffc1 ;  /* 0xffffffc1d8007836 */ /* 0x000fe20000000000 */
[----:B------:R-:W-:Y:S01]  /*111c0*/  I2FP.F32.S32 R6, R6 ;  /* 0x0000000600067245 */ /* 0x000fe20000201400 */
[C---:B------:R-:W-:Y:S01]  /*111d0*/  FFMA.FTZ R14, -R199.reuse, R8, R14 ;  /* 0x00000008c70e7223 */ /* 0x040fe2000001010e */
        /* <DEDUP_REMOVED lines=9> */
[C---:B------:R-:W-:Y:S01]  /*11270*/  VIADD R8, R216.reuse, 0xffffffe9 ;  /* 0xffffffe9d8087836 */ /* 0x040fe20000000000 */
[----:B------:R-:W-:Y:S01]  /*11280*/  I2FP.F32.S32 R12, R12 ;  /* 0x0000000c000c7245 */ /* 0x000fe20000201400 */
[----:B------:R-:W-:Y:S01]  /*11290*/  VIADD R5, R216, 0xffffffc0 ;  /* 0xffffffc0d8057836 */ /* 0x000fe20000000000 */
[-C--:B------:R-:W-:Y:S01]  /*112a0*/  ISETP.GE.AND P0, PT, R52, R211.reuse, PT ;  /* 0x000000d33400720c */ /* 0x080fe20003f06270 */
[----:B------:R-:W-:Y:S01]  /*112b0*/  VIADD R6, R216, 0xffffffd1 ;  /* 0xffffffd1d8067836 */ /* 0x000fe20000000000 */
[----:B------:R-:W-:Y:S01]  /*112c0*/  FSEL R45, R14, -INF , P5 ;  /* 0xff8000000e2d7808 */ /* 0x000fe20002800000 */
[C---:B------:R-:W-:Y:S01]  /*112d0*/  FFMA.FTZ R43, -R199.reuse, R12, R43 ;  /* 0x0000000cc72b7223 */ /* 0x040fe2000001012b */
[----:B------:R-:W-:Y:S01]  /*112e0*/  ISETP.GE.AND P5, PT, R36, R211, PT ;  /* 0x000000d32400720c */ /* 0x000fe20003fa6270 */
[C---:B------:R-:W-:Y:S01]  /*112f0*/  VIADD R0, R216.reuse, 0xffffffe0 ;  /* 0xffffffe0d8007836 */ /* 0x040fe20000000000 */
[----:B------:R-:W-:Y:S01]  /*11300*/  I2FP.F32.S32 R4, R4 ;  /* 0x0000000400047245 */ /* 0x000fe20000201400 */
[----:B------:R-:W-:Y:S01]  /*11310*/  VIADD R12, R216, 0xffffffd9 ;  /* 0xffffffd9d80c7836 */ /* 0x000fe20000000000 */
[----:B------:R-:W-:Y:S01]  /*11320*/  I2FP.F32.S32 R7, R7 ;  /* 0x0000000700077245 */ /* 0x000fe20000201400 */
[----:B------:R-:W-:Y:S01]  /*11330*/  VIADD R214, R214, 0xffffff80 ;  /* 0xffffff80d6d67836 */ /* 0x000fe20000000000 */
[----:B------:R-:W-:Y:S01]  /*11340*/  FSEL R47, R18, -INF , P0 ;  /* 0xff800000122f7808 */ /* 0x000fe20000000000 */
[C---:B------:R-:W-:Y:S01]  /*11350*/  FFMA.FTZ R123, -R199.reuse, R4, R123 ;  /* 0x00000004c77b7223 */ /* 0x040fe2000001017b */
[----:B------:R-:W-:Y:S01]  /*11360*/  IABS R6, R6 ;  /* 0x0000000600067213 */ /* 0x000fe20000000000 */
[----:B------:R-:W-:Y:S01]  /*11370*/  FFMA.FTZ R65, -R199, R4, R170 ;  /* 0x00000004c7417223 */ /* 0x000fe200000101aa */
        /* <DEDUP_REMOVED lines=8> */
[----:B------:R-:W-:Y:S01]  /*11400*/  IABS R8, R8 ;  /* 0x0000000800087213 */ /* 0x000fe20000000000 */
[C---:B------:R-:W-:Y:S01]  /*11410*/  FFMA.FTZ R67, -R199.reuse, R6, R169 ;  /* 0x00000006c7437223 */ /* 0x040fe200000101a9 */
[----:B------:R-:W-:Y:S01]  /*11420*/  I2FP.F32.S32 R0, R0 ;  /* 0x0000000000007245 */ /* 0x000fe20000201400 */
[----:B------:R-:W-:Y:S01]  /*11430*/  FFMA.FTZ R125, -R199, R6, R125 ;  /* 0x00000006c77d7223 */ /* 0x000fe2000001017d */
[----:B------:R-:W-:Y:S01]  /*11440*/  ISETP.GE.AND P1, PT, R49, R211, PT ;  /* 0x000000d33100720c */ /* 0x000fe20003f26270 */
[----:B------:R-:W-:Y:S01]  /*11450*/  VIADD R6, R216, 0xffffffc9 ;  /* 0xffffffc9d8067836 */ /* 0x000fe20000000000 */
[-C--:B------:R-:W-:Y:S01]  /*11460*/  ISETP.GE.AND P0, PT, R50, R209.reuse, PT ;  /* 0x000000d13200720c */ /* 0x080fe20003f06270 */
[CC--:B------:R-:W-:Y:S01]  /*11470*/  FFMA.FTZ R139, -R199.reuse, R0.reuse, R167 ;  /* 0x00000000c78b7223 */ /* 0x0c0fe200000101a7 */
[----:B------:R-:W-:Y:S01]  /*11480*/  FSEL R221, R242, -INF , P5 ;  /* 0xff800000f2dd7808 */ /* 0x000fe20002800000 */
[C---:B------:R-:W-:Y:S01]  /*11490*/  FFMA.FTZ R119, -R199.reuse, R0, R119 ;  /* 0x00000000c7777223 */ /* 0x040fe20000010177 */
[----:B------:R-:W-:Y:S01]  /*114a0*/  IABS R12, R12 ;  /* 0x0000000c000c7213 */ /* 0x000fe20000000000 */
[----:B------:R-:W-:Y:S01]  /*114b0*/  VIADD R0, R216, 0xffffffc8 ;  /* 0xffffffc8d8007836 */ /* 0x000fe20000000000 */
[-C--:B------:R-:W-:Y:S02]  /*114c0*/  ISETP.GE.AND P5, PT, R46, R209.reuse, PT ;  /* 0x000000d12e00720c */ /* 0x080fe40003fa6270 */
[----:B------:R-:W-:Y:S02]  /*114d0*/  I2FP.F32.S32 R8, R8 ;  /* 0x0000000800087245 */ /* 0x000fe40000201400 */
[----:B------:R-:W-:Y:S02]  /*114e0*/  FSEL R61, R236, -INF , P1 ;  /* 0xff800000ec3d7808 */ /* 0x000fe40000800000 */
[----:B------:R-:W-:Y:S01]  /*114f0*/  FSEL R225, R234, -INF , P0 ;  /* 0xff800000eae17808 */ /* 0x000fe20000000000 */
[C---:B------:R-:W-:Y:S01]  /*11500*/  FFMA.FTZ R22, -R199.reuse, R8, R22 ;  /* 0x00000008c7167223 */ /* 0x040fe20000010116 */
[----:B------:R-:W-:Y:S01]  /*11510*/  I2FP.F32.S32 R12, R12 ;  /* 0x0000000c000c7245 */ /* 0x000fe20000201400 */
[----:B------:R-:W-:Y:S01]  /*11520*/  FFMA.FTZ R133, -R199, R8, R133 ;  /* 0x00000008c7857223 */ /* 0x000fe20000010185 */
[-C--:B------:R-:W-:Y:S01]  /*11530*/  ISETP.GE.AND P1, PT, R41, R209.reuse, PT ;  /* 0x000000d12900720c */ /* 0x080fe20003f26270 */
[----:B------:R-:W-:Y:S01]  /*11540*/  VIADD R8, R216, 0xffffffd8 ;  /* 0xffffffd8d8087836 */ /* 0x000fe20000000000 */
[----:B------:R-:W-:Y:S01]  /*11550*/  ISETP.GE.AND P0, PT, R49, R209, PT ;  /* 0x000000d13100720c */ /* 0x000fe20003f06270 */
[CC--:B------:R-:W-:Y:S01]  /*11560*/  FFMA.FTZ R129, -R199.reuse, R12.reuse, R129 ;  /* 0x0000000cc7817223 */ /* 0x0c0fe20000010181 */
[----:B------:R-:W-:Y:S01]  /*11570*/  FSEL R169, R248, -INF , P5 ;  /* 0xff800000f8a97808 */ /* 0x000fe20002800000 */
[----:B------:R-:W-:Y:S01]  /*11580*/  FFMA.FTZ R117, -R199, R12, R117 ;  /* 0x0000000cc7757223 */ /* 0x000fe20000010175 */
[-C--:B------:R-:W-:Y:S01]  /*11590*/  ISETP.GE.AND P5, PT, R24, R211.reuse, PT ;  /* 0x000000d31800720c */ /* 0x080fe20003fa6270 */
[----:B------:R-:W-:Y:S01]  /*115a0*/  VIADD R12, R217, 0x28 ;  /* 0x00000028d90c7836 */ /* 0x000fe20000000000 */
[----:B------:R-:W-:Y:S01]  /*115b0*/  FSEL R13, R160, -INF , P1 ;  /* 0xff800000a00d7808 */ /* 0x000fe20000800000 */
[----:B------:R-:W-:Y:S01]  /*115c0*/  VIADD R216, R216, 0x80 ;  /* 0x00000080d8d87836 */ /* 0x000fe20000000000 */
[----:B------:R-:W-:Y:S02]  /*115d0*/  FSEL R223, R240, -INF , P0 ;  /* 0xff800000f0df7808 */ /* 0x000fe40000000000 */
[-C--:B------:R-:W-:Y:S02]  /*115e0*/  ISETP.GE.AND P1, PT, R46, R211.reuse, PT ;  /* 0x000000d32e00720c */ /* 0x080fe40003f26270 */
[----:B------:R-:W-:Y:S02]  /*115f0*/  ISETP.GE.AND P0, PT, R28, R211, PT ;  /* 0x000000d31c00720c */ /* 0x000fe40003f06270 */
[----:B------:R-:W-:Y:S02]  /*11600*/  FSEL R139, R139, -INF , P5 ;  /* 0xff8000008b8b7808 */ /* 0x000fe40002800000 */
[----:B------:R-:W-:Y:S02]  /*11610*/  IABS R5, R5 ;  /* 0x0000000500057213 */ /* 0x000fe40000000000 */
[----:B------:R-:W-:Y:S02]  /*11620*/  IABS R0, R0 ;  /* 0x0000000000007213 */ /* 0x000fe40000000000 */
[----:B------:R-:W-:Y:S02]  /*11630*/  ISETP.GE.AND P5, PT, R20, R211, PT ;  /* 0x000000d31400720c */ /* 0x000fe40003fa6270 */
[----:B------:R-:W-:Y:S02]  /*11640*/  FSEL R195, R244, -INF , P1 ;  /* 0xff800000f4c37808 */ /* 0x000fe40000800000 */
[----:B------:R-:W-:Y:S02]  /*11650*/  FSEL R143, R165, -INF , P0 ;  /* 0xff800000a58f7808 */ /* 0x000fe40000000000 */
[----:B------:R-:W-:Y:S02]  /*11660*/  I2FP.F32.S32 R5, R5 ;  /* 0x0000000500057245 */ /* 0x000fe40000201400 */
[----:B------:R-:W-:Y:S02]  /*11670*/  IABS R8, R8 ;  /* 0x0000000800087213 */ /* 0x000fe40000000000 */
[----:B------:R-:W-:Y:S01]  /*11680*/  I2FP.F32.S32 R0, R0 ;  /* 0x0000000000007245 */ /* 0x000fe20000201400 */
[----:B------:R-:W-:Y:S01]  /*11690*/  FFMA.FTZ R42, -R199, R5, R42 ;  /* 0x00000005c72a7223 */ /* 0x000fe2000001012a */
[----:B------:R-:W-:Y:S01]  /*116a0*/  ISETP.GE.AND P1, PT, R56, R209, PT ;  /* 0x000000d13800720c */ /* 0x000fe20003f26270 */
[----:B------:R-:W-:Y:S01]  /*116b0*/  VIADD R5, R217, 0x39 ;  /* 0x00000039d9057836 */ /* 0x000fe20000000000 */
[-C--:B------:R-:W-:Y:S01]  /*116c0*/  ISETP.GE.AND P0, PT, R26, R211.reuse, PT ;  /* 0x000000d31a00720c */ /* 0x080fe20003f06270 */
[-C--:B------:R-:W-:Y:S01]  /*116d0*/  FFMA.FTZ R109, -R199, R0.reuse, R109 ;  /* 0x00000000c76d7223 */ /* 0x080fe2000001016d */
[----:B------:R-:W-:Y:S01]  /*116e0*/  FSEL R129, R129, -INF , P5 ;  /* 0xff80000081817808 */ /* 0x000fe20002800000 */
[----:B------:R-:W-:Y:S01]  /*116f0*/  FFMA.FTZ R38, -R199, R0, R38 ;  /* 0x00000000c7267223 */ /* 0x000fe20000010126 */
[-C--:B------:R-:W-:Y:S01]  /*11700*/  ISETP.GE.AND P5, PT, R10, R211.reuse, PT ;  /* 0x000000d30a00720c */ /* 0x080fe20003fa6270 */
[----:B------:R-:W-:Y:S01]  /*11710*/  VIADD R0, R217, 0x38 ;  /* 0x00000038d9007836 */ /* 0x000fe20000000000 */
[----:B------:R-:W-:Y:S02]  /*11720*/  I2FP.F32.S32 R8, R8 ;  /* 0x0000000800087245 */ /* 0x000fe40000201400 */
[----:B------:R-:W-:Y:S02]  /*11730*/  FSEL R27, R172, -INF , P1 ;  /* 0xff800000ac1b7808 */ /* 0x000fe40000800000 */
[----:B------:R-:W-:Y:S01]  /*11740*/  FSEL R141, R141, -INF , P0 ;  /* 0xff8000008d8d7808 */ /* 0x000fe20000000000 */
[CC--:B------:R-:W-:Y:S01]  /*11750*/  FFMA.FTZ R127, -R199.reuse, R8.reuse, R127 ;  /* 0x00000008c77f7223 */ /* 0x0c0fe2000001017f */
[----:B------:R-:W-:Y:S01]  /*11760*/  ISETP.GE.AND P1, PT, R40, R211, PT ;  /* 0x000000d32800720c */ /* 0x000fe20003f26270 */
[----:B------:R-:W-:Y:S01]  /*11770*/  FFMA.FTZ R115, -R199, R8, R115 ;  /* 0x00000008c7737223 */ /* 0x000fe20000010173 */
[----:B------:R-:W-:Y:S01]  /*11780*/  ISETP.GE.AND P0, PT, R39, R209, PT ;  /* 0x000000d12700720c */ /* 0x000fe20003f06270 */
[----:B------:R-:W-:Y:S01]  /*11790*/  VIADD R8, R217, 0x30 ;  /* 0x00000030d9087836 */ /* 0x000fe20000000000 */
[-C--:B------:R-:W-:Y:S02]  /*117a0*/  ISETP.GE.AND P4, PT, R41, R211.reuse, PT ;  /* 0x000000d32900720c */ /* 0x080fe40003f86270 */
[----:B------:R-:W-:Y:S02]  /*117b0*/  IABS R6, R6 ;  /* 0x0000000600067213 */ /* 0x000fe40000000000 */
[----:B------:R-:W-:Y:S02]  /*117c0*/  FSEL R123, R123, -INF , P5 ;  /* 0xff8000007b7b7808 */ /* 0x000fe40002800000 */
[----:B------:R-:W-:Y:S02]  /*117d0*/  ISETP.GE.AND P5, PT, R7, R211, PT ;  /* 0x000000d30700720c */ /* 0x000fe40003fa6270 */
[----:B------:R-:W-:Y:S02]  /*117e0*/  FSEL R29, R156, -INF , P4 ;  /* 0xff8000009c1d7808 */ /* 0x000fe40002000000 */
[----:B------:R-:W-:Y:S02]  /*117f0*/  FSEL R173, R252, -INF , P1 ;  /* 0xff800000fcad7808 */ /* 0x000fe40000800000 */
[----:B------:R-:W-:Y:S02]  /*11800*/  FSEL R14, R151, -INF , P0 ;  /* 0xff800000970e7808 */ /* 0x000fe40000000000 */
[----:B------:R-:W-:Y:S02]  /*11810*/  I2FP.F32.S32 R6, R6 ;  /* 0x0000000600067245 */ /* 0x000fe40000201400 */
[----:B------:R-:W-:Y:S02]  /*11820*/  ISETP.GE.AND P1, PT, R53, R209, PT ;  /* 0x000000d13500720c */ /* 0x000fe40003f26270 */
[----:B------:R-:W-:Y:S01]  /*11830*/  ISETP.GE.AND P0, PT, R12, R211, PT ;  /* 0x000000d30c00720c */ /* 0x000fe20003f06270 */
[-C--:B------:R-:W-:Y:S01]  /*11840*/  FFMA.FTZ R30, -R199, R6.reuse, R30 ;  /* 0x00000006c71e7223 */ /* 0x080fe2000001011e */
[----:B------:R-:W-:Y:S01]  /*11850*/  ISETP.GE.AND P4, PT, R217, R209, PT ;  /* 0x000000d1d900720c */ /* 0x000fe20003f86270 */
[----:B------:R-:W-:Y:S01]  /*11860*/  FFMA.FTZ R168, -R199, R6, R168 ;  /* 0x00000006c7a87223 */ /* 0x000fe200000101a8 */
[----:B------:R-:W-:Y:S02]  /*11870*/  FSEL R109, R109, -INF , P5 ;  /* 0xff8000006d6d7808 */ /* 0x000fe40002800000 */
[----:B------:R-:W-:Y:S02]  /*11880*/  ISETP.GE.AND P5, PT, R5, R211, PT ;  /* 0x000000d30500720c */ /* 0x000fe40003fa6270 */
[----:B------:R-:W-:Y:S02]  /*11890*/  FSEL R33, R226, -INF , P1 ;  /* 0xff800000e2217808 */ /* 0x000fe40000800000 */
[----:B------:R-:W-:Y:S02]  /*118a0*/  FSEL R153, R153, -INF , P4 ;  /* 0xff80000099997808 */ /* 0x000fe40002000000 */
[----:B------:R-:W-:Y:S02]  /*118b0*/  FSEL R125, R125, -INF , P0 ;  /* 0xff8000007d7d7808 */ /* 0x000fe40000000000 */
[-C--:B------:R-:W-:Y:S02]  /*118c0*/  ISETP.GE.AND P1, PT, R51, R209.reuse, PT ;  /* 0x000000d13300720c */ /* 0x080fe40003f26270 */
[----:B------:R-:W-:Y:S02]  /*118d0*/  ISETP.GE.AND P4, PT, R34, R209, PT ;  /* 0x000000d12200720c */ /* 0x000fe40003f86270 */
[----:B------:R-:W-:Y:S02]  /*118e0*/  ISETP.GE.AND P0, PT, R8, R211, PT ;  /* 0x000000d30800720c */ /* 0x000fe40003f06270 */
[----:B------:R-:W-:Y:S02]  /*118f0*/  FSEL R42, R42, -INF , P5 ;  /* 0xff8000002a2a7808 */ /* 0x000fe40002800000 */
[----:B------:R-:W-:Y:S02]  /*11900*/  ISETP.GE.AND P5, PT, R52, R208, PT ;  /* 0x000000d03400720c */ /* 0x000fe40003fa6270 */
[----:B------:R-:W-:Y:S02]  /*11910*/  FSEL R113, R30, -INF , P0 ;  /* 0xff8000001e717808 */ /* 0x000fe40000000000 */
[----:B------:R-:W-:Y:S02]  /*11920*/  FSEL R227, R232, -INF , P1 ;  /* 0xff800000e8e37808 */ /* 0x000fe40000800000 */
[----:B------:R-:W-:Y:S02]  /*11930*/  FSEL R147, R163, -INF , P4 ;  /* 0xff800000a3937808 */ /* 0x000fe40002000000 */
[----:B------:R-:W-:Y:S02]  /*11940*/  ISETP.GE.AND P0, PT, R28, R209, PT ;  /* 0x000000d11c00720c */ /* 0x000fe40003f06270 */
[----:B------:R-:W-:Y:S02]  /*11950*/  FSEL R151, R59, -INF , !P5 ;  /* 0xff8000003b977808 */ /* 0x000fe40006800000 */
[----:B------:R-:W-:Y:S02]  /*11960*/  ISETP.GE.AND P1, PT, R34, R211, PT ;  /* 0x000000d32200720c */ /* 0x000fe40003f26270 */
[-C--:B------:R-:W-:Y:S02]  /*11970*/  ISETP.GE.AND P4, PT, R32, R209.reuse, PT ;  /* 0x000000d12000720c */ /* 0x080fe40003f86270 */
[----:B------:R-:W-:Y:S02]  /*11980*/  ISETP.GE.AND P5, PT, R10, R209, PT ;  /* 0x000000d10a00720c */ /* 0x000fe40003fa6270 */
[----:B------:R-:W-:Y:S02]  /*11990*/  FSEL R155, R159, -INF , P1 ;  /* 0xff8000009f9b7808 */ /* 0x000fe40000800000 */
[----:B------:R-:W-:Y:S02]  /*119a0*/  FSEL R137, R137, -INF , P4 ;  /* 0xff80000089897808 */ /* 0x000fe40002000000 */
[----:B------:R-:W-:Y:S02]  /*119b0*/  FSEL R135, R135, -INF , P0 ;  /* 0xff80000087877808 */ /* 0x000fe40000000000 */
[----:B------:R-:W-:Y:S02]  /*119c0*/  ISETP.GE.AND P1, PT, R32, R211, PT ;  /* 0x000000d32000720c */ /* 0x000fe40003f26270 */
        /* <DEDUP_REMOVED lines=8> */
[----:B------:R-:W-:Y:S02]  /*11a50*/  FSEL R31, R31, -INF , !P5 ;  /* 0xff8000001f1f7808 */ /* 0x000fe40006800000 */
        /* <DEDUP_REMOVED lines=8> */
[----:B------:R-:W-:Y:S02]  /*11ae0*/  FSEL R11, R11, -INF , !P5 ;  /* 0xff8000000b0b7808 */ /* 0x000fe40006800000 */
[----:B------:R-:W-:Y:S02]  /*11af0*/  ISETP.GE.AND P4, PT, R7, R209, PT ;  /* 0x000000d10700720c */ /* 0x000fe40003f86270 */
[-C--:B------:R-:W-:Y:S02]  /*11b00*/  ISETP.GE.AND P5, PT, R53, R210.reuse, PT ;  /* 0x000000d23500720c */ /* 0x080fe40003fa6270 */
[----:B------:R-:W-:Y:S02]  /*11b10*/  FSEL R165, R149, -INF , P1 ;  /* 0xff80000095a57808 */ /* 0x000fe40000800000 */
[----:B------:R-:W-:Y:S02]  /*11b20*/  FSEL R65, R65, -INF , P4 ;  /* 0xff80000041417808 */ /* 0x000fe40002000000 */
[----:B------:R-:W-:Y:S02]  /*11b30*/  FSEL R38, R38, -INF , P0 ;  /* 0xff80000026267808 */ /* 0x000fe40000000000 */
[----:B------:R-:W-:Y:S02]  /*11b40*/  ISETP.GE.AND P1, PT, R16, R211, PT ;  /* 0x000000d31000720c */ /* 0x000fe40003f26270 */
[C---:B------:R-:W-:Y:S02]  /*11b50*/  ISETP.GE.AND P4, PT, R41.reuse, R210, PT ;  /* 0x000000d22900720c */ /* 0x040fe40003f86270 */
[-C--:B------:R-:W-:Y:S02]  /*11b60*/  ISETP.GE.AND P0, PT, R41, R208.reuse, PT ;  /* 0x000000d02900720c */ /* 0x080fe40003f06270 */
[----:B------:R-:W-:Y:S02]  /*11b70*/  FSEL R17, R17, -INF , !P5 ;  /* 0xff80000011117808 */ /* 0x000fe40006800000 */
[C---:B------:R-:W-:Y:S02]  /*11b80*/  ISETP.GE.AND P5, PT, R57.reuse, R208, PT ;  /* 0x000000d03900720c */ /* 0x040fe40003fa6270 */
[----:B------:R-:W-:Y:S02]  /*11b90*/  FSEL R41, R148, -INF , !P6 ;  /* 0xff80000094297808 */ /* 0x000fe40007000000 */
[----:B------:R-:W-:Y:S02]  /*11ba0*/  ISETP.GE.AND P6, PT, R57, R210, PT ;  /* 0x000000d23900720c */ /* 0x000fe40003fc6270 */
[----:B------:R-:W-:Y:S02]  /*11bb0*/  FSEL R127, R127, -INF , P1 ;  /* 0xff8000007f7f7808 */ /* 0x000fe40000800000 */
[----:B------:R-:W-:Y:S02]  /*11bc0*/  FSEL R21, R21, -INF , !P5 ;  /* 0xff80000015157808 */ /* 0x000fe40006800000 */
[----:B------:R-:W-:Y:S02]  /*11bd0*/  ISETP.GE.AND P1, PT, R36, R209, PT ;  /* 0x000000d12400720c */ /* 0x000fe40003f26270 */
[----:B------:R-:W-:Y:S02]  /*11be0*/  FSEL R23, R23, -INF , !P6 ;  /* 0xff80000017177808 */ /* 0x000fe40007000000 */
[----:B------:R-:W-:Y:S02]  /*11bf0*/  ISETP.GE.AND P5, PT, R53, R208, PT ;  /* 0x000000d03500720c */ /* 0x000fe40003fa6270 */
[-C--:B------:R-:W-:Y:S02]  /*11c00*/  ISETP.GE.AND P6, PT, R54, R210.reuse, PT ;  /* 0x000000d23600720c */ /* 0x080fe40003fc6270 */
[----:B------:R-:W-:Y:S02]  /*11c10*/  FSEL R149, R161, -INF , P1 ;  /* 0xff800000a1957808 */ /* 0x000fe40000800000 */
[----:B------:R-:W-:Y:S02]  /*11c20*/  FSEL R33, R33, -INF , !P5 ;  /* 0xff80000021217808 */ /* 0x000fe40006800000 */
[----:B------:R-:W-:Y:S02]  /*11c30*/  ISETP.GE.AND P1, PT, R39, R210, PT ;  /* 0x000000d22700720c */ /* 0x000fe40003f26270 */
[----:B------:R-:W-:Y:S02]  /*11c40*/  ISETP.GE.AND P5, PT, R48, R208, PT ;  /* 0x000000d03000720c */ /* 0x000fe40003fa6270 */
[----:B------:R-:W-:Y:S02]  /*11c50*/  FSEL R19, R19, -INF , !P6 ;  /* 0xff80000013137808 */ /* 0x000fe40007000000 */
[----:B------:R-:W-:Y:S02]  /*11c60*/  ISETP.GE.AND P6, PT, R50, R210, PT ;  /* 0x000000d23200720c */ /* 0x000fe40003fc6270 */
[----:B------:R-:W-:Y:S02]  /*11c70*/  FSEL R171, R171, -INF , !P1 ;  /* 0xff800000abab7808 */ /* 0x000fe40004800000 */
[----:B------:R-:W-:Y:S02]  /*11c80*/  ISETP.GE.AND P1, PT, R0, R211, PT ;  /* 0x000000d30000720c */ /* 0x000fe40003f26270 */
[----:B------:R-:W-:Y:S02]  /*11c90*/  FSEL R221, R221, -INF , !P5 ;  /* 0xff800000dddd7808 */ /* 0x000fe40006800000 */
[----:B------:R-:W-:Y:S02]  /*11ca0*/  FSEL R63, R63, -INF , !P6 ;  /* 0xff8000003f3f7808 */ /* 0x000fe40007000000 */
[----:B------:R-:W-:Y:S02]  /*11cb0*/  ISETP.GE.AND P5, PT, R39, R208, PT ;  /* 0x000000d02700720c */ /* 0x000fe40003fa6270 */
[-C--:B------:R-:W-:Y:S02]  /*11cc0*/  ISETP.GE.AND P6, PT, R49, R210.reuse, PT ;  /* 0x000000d23100720c */ /* 0x080fe40003fc6270 */
[----:B------:R-:W-:Y:S02]  /*11cd0*/  FSEL R43, R43, -INF , P1 ;  /* 0xff8000002b2b7808 */ /* 0x000fe40000800000 */
[----:B------:R-:W-:Y:S02]  /*11ce0*/  ISETP.GE.AND P1, PT, R20, R209, PT ;  /* 0x000000d11400720c */ /* 0x000fe40003f26270 */
[----:B------:R-:W-:Y:S02]  /*11cf0*/  FSEL R29, R29, -INF , !P4 ;  /* 0xff8000001d1d7808 */ /* 0x000fe40006000000 */
[----:B------:R-:W-:Y:S02]  /*11d00*/  FSEL R163, R14, -INF , !P5 ;  /* 0xff8000000ea37808 */ /* 0x000fe40006800000 */
[----:B------:R-:W-:Y:S02]  /*11d10*/  ISETP.GE.AND P4, PT, R55, R210, PT ;  /* 0x000000d23700720c */ /* 0x000fe40003f86270 */
[----:B------:R-:W-:Y:S02]  /*11d20*/  FSEL R61, R61, -INF , !P6 ;  /* 0xff8000003d3d7808 */ /* 0x000fe40007000000 */
[----:B------:R-:W-:Y:S02]  /*11d30*/  FMNMX3.FTZ R14, R100, R41, R31, !PT ;  /* 0x00000029640e7276 */ /* 0x000fe4000781001f */
[----:B------:R-:W-:Y:S02]  /*11d40*/  ISETP.GE.AND P6, PT, R54, R208, PT ;  /* 0x000000d03600720c */ /* 0x000fe40003fc6270 */
[----:B------:R-:W-:Y:S02]  /*11d50*/  FSEL R121, R121, -INF , P1 ;  /* 0xff80000079797808 */ /* 0x000fe40000800000 */
[----:B------:R-:W-:Y:S02]  /*11d60*/  FMNMX3.FTZ R14, R14, R29, R23, !PT ;  /* 0x0000001d0e0e7276 */ /* 0x000fe40007810017 */
[----:B------:R-:W-:Y:S02]  /*11d70*/  ISETP.GE.AND P1, PT, R8, R209, PT ;  /* 0x000000d10800720c */ /* 0x000fe40003f26270 */
[----:B------:R-:W-:Y:S02]  /*11d80*/  FSEL R9, R9, -INF , !P4 ;  /* 0xff80000009097808 */ /* 0x000fe40006000000 */
[----:B------:R-:W-:Y:S02]  /*11d90*/  FSEL R35, R35, -INF , !P6 ;  /* 0xff80000023237808 */ /* 0x000fe40007000000 */
[-C--:B------:R-:W-:Y:S02]  /*11da0*/  ISETP.GE.AND P6, PT, R217, R210.reuse, PT ;  /* 0x000000d2d900720c */ /* 0x080fe40003fc6270 */
[----:B------:R-:W-:Y:S02]  /*11db0*/  ISETP.GE.AND P4, PT, R51, R210, PT ;  /* 0x000000d23300720c */ /* 0x000fe40003f86270 */
[----:B------:R-:W-:Y:S02]  /*11dc0*/  FSEL R67, R67, -INF , P1 ;  /* 0xff80000043437808 */ /* 0x000fe40000800000 */
[----:B------:R-:W-:Y:S02]  /*11dd0*/  FMNMX3.FTZ R14, R14, R11, R9, !PT ;  /* 0x0000000b0e0e7276 */ /* 0x000fe40007810009 */
[----:B------:R-:W-:Y:S02]  /*11de0*/  ISETP.GE.AND P1, PT, R58, R208, PT ;  /* 0x000000d03a00720c */ /* 0x000fe40003f26270 */
[----:B------:R-:W-:Y:S02]  /*11df0*/  FSEL R157, R45, -INF , !P6 ;  /* 0xff8000002d9d7808 */ /* 0x000fe40007000000 */
        /* <DEDUP_REMOVED lines=8> */
[----:B------:R-:W-:Y:S01]  /*11e80*/  ISETP.GE.AND P1, PT, R55, R208, PT ;  /* 0x000000d03700720c */ /* 0x000fe20003f26270 */
[----:B------:R-:W-:Y:S01]  /*11e90*/  LDSM.16.MT88.4 R56, [R176+0x6800] ;  /* 0x00680000b038783b */ /* 0x000fe20000004200 */
        /* <DEDUP_REMOVED lines=9> */
[----:B------:R-:W-:Y:S02]  /*11f30*/  FSEL R175, R175, -INF , !P0 ;  /* 0xff800000afaf7808 */ /* 0x000fe40004000000 */
[----:B------:R-:W-:Y:S02]  /*11f40*/  ISETP.GE.AND P0, PT, R40, R210, PT ;  /* 0x000000d22800720c */ /* 0x000fe40003f06270 */
[-C--:B------:R-:W-:Y:S02]  /*11f50*/  ISETP.GE.AND P4, PT, R51, R208.reuse, PT ;  /* 0x000000d03300720c */ /* 0x080fe40003f86270 */
[----:B------:R-:W-:Y:S02]  /*11f60*/  ISETP.GE.AND P1, PT, R50, R208, PT ;  /* 0x000000d03200720c */ /* 0x000fe40003f26270 */
[----:B------:R-:W-:Y:S02]  /*11f70*/  FMNMX3.FTZ R14, R14, R27, R25, !PT ;  /* 0x0000001b0e0e7276 */ /* 0x000fe40007810019 */
[----:B------:R-:W-:Y:S02]  /*11f80*/  FSEL R195, R195, -INF , !P3 ;  /* 0xff800000c3c37808 */ /* 0x000fe40005800000 */
[----:B------:R-:W-:Y:S02]  /*11f90*/  ISETP.GE.AND P3, PT, R52, R210, PT ;  /* 0x000000d23400720c */ /* 0x000fe40003f66270 */
[----:B------:R-:W-:Y:S01]  /*11fa0*/  FSEL R173, R173, -INF , !P0 ;  /* 0xff800000adad7808 */ /* 0x000fe20004000000 */
[----:B------:R-:W-:Y:S01]  /*11fb0*/  LDSM.16.MT88.4 R52, [R180+0x6800] ;  /* 0x00680000b434783b */ /* 0x000fe20000004200 */
[-C--:B------:R-:W-:Y:S02]  /*11fc0*/  ISETP.GE.AND P0, PT, R49, R208.reuse, PT ;  /* 0x000000d03100720c */ /* 0x080fe40003f06270 */
[----:B------:R-:W-:Y:S02]  /*11fd0*/  FMNMX3.FTZ R14, R14, R35, R33, !PT ;  /* 0x000000230e0e7276 */ /* 0x000fe40007810021 */
[----:B------:R-:W-:Y:S02]  /*11fe0*/  FSEL R227, R227, -INF , !P4 ;  /* 0xff800000e3e37808 */ /* 0x000fe40006000000 */
[----:B------:R-:W-:Y:S01]  /*11ff0*/  FSEL R225, R225, -INF , !P1 ;  /* 0xff800000e1e17808 */ /* 0x000fe20004800000 */
[----:B------:R-:W-:Y:S01]  /*12000*/  LDSM.16.MT88.4 R48, [R102+0x6000] ;  /* 0x006000006630783b */ /* 0x000fe20000004200 */
        /* <DEDUP_REMOVED lines=8> */
[-C--:B------:R-:W-:Y:S02]  /*12090*/  ISETP.GE.AND P6, PT, R20, R210.reuse, PT ;  /* 0x000000d21400720c */ /* 0x080fe40003fc6270 */
[----:B------:R-:W-:Y:S02]  /*120a0*/  FMNMX3.FTZ R18, R18, R61, R229, !PT ;  /* 0x0000003d12127276 */ /* 0x000fe400078100e5 */
        /* <DEDUP_REMOVED lines=8> */
[C---:B------:R-:W-:Y:S01]  /*12130*/  ISETP.GE.AND P6, PT, R217.reuse, R208, PT ;  /* 0x000000d0d900720c */ /* 0x040fe20003fc6270 */
        /* <DEDUP_REMOVED lines=446> */
.L_x_14093:
        /* <DEDUP_REMOVED lines=10> */
.L_x_14108:
        /* <DEDUP_REMOVED lines=128> */
.L_x_14103:
[----:B------:R-:W-:Y:S05]  /*145c0*/  BSYNC.RECONVERGENT B0 ;  /* 0x0000000000007941 */ /* 0x000fea0003800200 */
.L_x_14102:
[----:B------:R5:W2:Y:S01]  /*145d0*/  LD.E R2, desc[UR4][R2.64+0xc0] ;  /* 0x0000c00402027980 */ /* 0x000aa2000c101900 */
[----:B-1----:R-:W-:Y:S01]  /*145e0*/  LOP3.LUT R0, R37, 0xfc0, RZ, 0xc0, !PT ;  /* 0x00000fc025007812 */ /* 0x002fe200078ec0ff */
[----:B------:R-:W-:Y:S02]  /*145f0*/  IMAD R40, R202, R40, RZ ;  /* 0x00000028ca287224 */ /* 0x000fe400078e02ff */
[----:B------:R-:W-:Y:S01]  /*14600*/  VIADD R41, R191, 0x18 ;  /* 0x00000018bf297836 */ /* 0x000fe20000000000 */
[----:B------:R-:W-:Y:S01]  /*14610*/  LOP3.LUT R39, R0, 0x3c, R37, 0xf8, !PT ;  /* 0x0000003c00277812 */ /* 0x000fe200078ef825 */
[----:B------:R-:W-:Y:S01]  /*14620*/  IMAD.MOV.U32 R199, RZ, RZ, 0x0 ;  /* 0x00000000ffc77424 */ /* 0x000fe200078e00ff */
[----:B------:R-:W-:Y:S02]  /*14630*/  LOP3.LUT R37, R37, 0x3c, RZ, 0xc0, !PT ;  /* 0x0000003c25257812 */ /* 0x000fe400078ec0ff */
[----:B------:R-:W-:-:S04]  /*14640*/  IADD3 R39, P0, PT, R40, R39, RZ ;  /* 0x0000002728277210 */ /* 0x000fc80007f1e0ff */
[----:B------:R-:W-:Y:S02]  /*14650*/  LEA.HI.X.SX32 R40, R40, RZ, 0x1, P0 ;  /* 0x000000ff28287211 */ /* 0x000fe400000f0eff */
[----:B------:R-:W-:-:S04]  /*14660*/  LEA R38, P2, R39, R44, 0x2 ;  /* 0x0000002c27267211 */ /* 0x000fc800078410ff */
[----:B------:R-:W-:Y:S01]  /*14670*/  LEA.HI.X R39, R39, R45, R40, 0x2, P2 ;  /* 0x0000002d27277211 */ /* 0x000fe200010f1428 */
[----:B-----5:R-:W-:Y:S01]  /*14680*/  VIADD R3, R191, 0x10 ;  /* 0x00000010bf037836 */ /* 0x020fe20000000000 */
[----:B--2---:R-:W-:Y:S01]  /*14690*/  ISETP.GE.AND P0, PT, R37, R2, PT ;  /* 0x000000022500720c */ /* 0x004fe20003f06270 */
        /* <DEDUP_REMOVED lines=20> */
[----:B-1----:R-:W-:Y:S05]  /*147e0*/  @P0 RET.REL.NODEC R198 `(_ZN5flash24flash_fwd_splitkv_kernelI23Flash_fwd_kernel_traitsILi64ELi64ELi128ELi4ELb0ELb0EN7cutlass10bfloat16_tE19Flash_kernel_traitsILi64ELi64ELi128ELi4ES3_EELb0ELb1ELb1ELb0ELb0ELb1ELb1ELb0EEEvNS_16Flash_fwd_paramsE) ;  /* 0xfffffeb8c6040950 */ /* 0x002fea0003c3ffff */
[----:B------:R-:W-:Y:S01]  /*147f0*/  MOV R199, 0x0 ;  /* 0x0000000000c77802 */ /* 0x000fe20000000f00 */
[----:B------:R1:W-:Y:S03]  /*14800*/  ST.E.128 desc[UR4][R38.64+0x3800], R4 ;  /* 0x0038000426007985 */ /* 0x0003e6000c101d04 */
[----:B-1----:R-:W-:Y:S05]  /*14810*/  RET.REL.NODEC R198 `(_ZN5flash24flash_fwd_splitkv_kernelI23Flash_fwd_kernel_traitsILi64ELi64ELi128ELi4ELb0ELb0EN7cutlass10bfloat16_tE19Flash_kernel_traitsILi64ELi64ELi128ELi4ES3_EELb0ELb1ELb1ELb0ELb0ELb1ELb1ELb0EEEvNS_16Flash_fwd_paramsE) ;  /* 0xfffffeb4c6f87950 */ /* 0x002fea0003c3ffff */
.L_x_14101:
[----:B------:R-:W-:Y:S01]  /*14820*/  MOV R9, 0x2 ;  /* 0x0000000200097802 */ /* 0x000fe20000000f00 */
[----:B------:R-:W-:Y:S01]  /*14830*/  IMAD.MOV.U32 R4, RZ, RZ, 0x1f ;  /* 0x0000001fff047424 */ /* 0x000fe200078e00ff */
[----:B------:R-:W-:-:S07]  /*14840*/  MOV R6, 0xffffffff ;  /* 0xffffffff00067802 */ /* 0x000fce0000000f00 */
[----:B-1---5:R-:W-:Y:S05]  /*14850*/  WARPSYNC.COLLECTIVE R6, `(.L_x_14104) ;  /* 0x0000000006087348 */ /* 0x022fea0003c00000 */
[----:B------:R2:W3:Y:S02]  /*14860*/  SHFL.BFLY P0, R11, R218, R9, R4 ;  /* 0x0c000009da0b7389 */ /* 0x0004e40000000004 */
[----:B-123-5:R-:W-:Y:S05]  /*14870*/  ENDCOLLECTIVE ;  /* 0x000000000000791b */ /* 0x02efea0003800000 */
.L_x_14104:
[----:B------:R-:W-:Y:S02]  /*14880*/  IMAD.MOV.U32 R7, RZ, RZ, R11 ;  /* 0x000000ffff077224 */ /* 0x000fe400078e000b */
[----:B------:R-:W-:Y:S02]  /*14890*/  IMAD.MOV.U32 R9, RZ, RZ, 0x1 ;  /* 0x00000001ff097424 */ /* 0x000fe400078e00ff */
[----:B------:R-:W-:-:S05]  /*148a0*/  FADD.FTZ R10, R7, R218 ;  /* 0x000000da070a7221 */ /* 0x000fca0000010000 */
[----:B------:R-:W-:-:S07]  /*148b0*/  MOV R218, R10 ;  /* 0x0000000a00da7202 */ /* 0x000fce0000000f00 */
[----:B------:R-:W-:Y:S05]  /*148c0*/  WARPSYNC.COLLECTIVE R6, `(.L_x_14105) ;  /* 0x0000000006087348 */ /* 0x000fea0003c00000 */
[----:B------:R1:W2:Y:S02]  /*148d0*/  SHFL.BFLY P0, R11, R218, R9, R4 ;  /* 0x0c000009da0b7389 */ /* 0x0002a40000000004 */
[----:B-12---:R-:W-:Y:S05]  /*148e0*/  ENDCOLLECTIVE ;  /* 0x000000000000791b */ /* 0x006fea0003800000 */
.L_x_14105:
[----:B------:R-:W-:Y:S01]  /*148f0*/  MOV R218, R219 ;  /* 0x000000db00da7202 */ /* 0x000fe20000000f00 */
[----:B------:R-:W-:Y:S01]  /*14900*/  IMAD.MOV.U32 R9, RZ, RZ, 0x2 ;  /* 0x00000002ff097424 */ /* 0x000fe200078e00ff */
[----:B------:R-:W-:-:S07]  /*14910*/  MOV R7, R11 ;  /* 0x0000000b00077202 */ /* 0x000fce0000000f00 */
[----:B------:R-:W-:Y:S05]  /*14920*/  WARPSYNC.COLLECTIVE R6, `(.L_x_14106) ;  /* 0x0000000006087348 */ /* 0x000fea0003c00000 */
[----:B------:R1:W2:Y:S02]  /*14930*/  SHFL.BFLY P0, R11, R218, R9, R4 ;  /* 0x0c000009da0b7389 */ /* 0x0002a40000000004 */
[----:B-12---:R-:W-:Y:S05]  /*14940*/  ENDCOLLECTIVE ;  /* 0x000000000000791b */ /* 0x006fea0003800000 */
.L_x_14106:
[----:B------:R-:W-:Y:S01]  /*14950*/  FADD.FTZ R7, R10, R7 ;  /* 0x000000070a077221 */ /* 0x000fe20000010000 */
[----:B------:R-:W-:Y:S01]  /*14960*/  FADD.FTZ R8, R11, R219 ;  /* 0x000000db0b087221 */ /* 0x000fe20000010000 */
[----:B------:R-:W-:-:S04]  /*14970*/  MOV R9, 0x1 ;  /* 0x0000000100097802 */ /* 0x000fc80000000f00 */
[----:B------:R-:W-:-:S07]  /*14980*/  MOV R218, R8 ;  /* 0x0000000800da7202 */ /* 0x000fce0000000f00 */
[----:B------:R-:W-:Y:S05]  /*14990*/  WARPSYNC.COLLECTIVE R6, `(.L_x_14107) ;  /* 0x0000000006087348 */ /* 0x000fea0003c00000 */
[----:B------:R1:W2:Y:S02]  /*149a0*/  SHFL.BFLY P0, R11, R218, R9, R4 ;  /* 0x0c000009da0b7389 */ /* 0x0002a40000000004 */
[----:B-12---:R-:W-:Y:S05]  /*149b0*/  ENDCOLLECTIVE ;  /* 0x000000000000791b */ /* 0x006fea0003800000 */
.L_x_14107:
[----:B------:R-:W-:Y:S05]  /*149c0*/  BRA `(.L_x_14108) ;  /* 0xfffffff000fc7947 */ /* 0x000fea000383ffff */
.L_x_14109:
        /* <DEDUP_REMOVED lines=11> */
.L_x_14833:


//--------------------- .text._ZN5flash24flash_fwd_splitkv_kernelI23Flash_fwd_kernel_traitsILi64ELi64ELi128ELi4ELb0ELb0EN7cutlass10bfloat16_tE19Flash_kernel_traitsILi64ELi64ELi128ELi4ES3_EELb0ELb1ELb0ELb0ELb1ELb0ELb1ELb1EEEvNS_16Flash_fwd_paramsE --------------------------
	.section	.text._ZN5flash24flash_fwd_splitkv_kernelI23Flash_fwd_kernel_traitsILi64ELi64ELi128ELi4ELb0ELb0EN7cutlass10bfloat16_tE19Flash_kernel_traitsILi64ELi64ELi128ELi4ES3_EELb0ELb1ELb0ELb0ELb1ELb0ELb1ELb1EEEvNS_16Flash_fwd_paramsE,"ax",@progbits
	.align	128
        .global         _ZN5flash24flash_fwd_splitkv_kernelI23Flash_fwd_kernel_traitsILi64ELi64ELi128ELi4ELb0ELb0EN7cutlass10bfloat16_tE19Flash_kernel_traitsILi64ELi64ELi128ELi4ES3_EELb0ELb1ELb0ELb0ELb1ELb0ELb1ELb1EEEvNS_16Flash_fwd_paramsE
        .type           _ZN5flash24flash_fwd_splitkv_kernelI23Flash_fwd_kernel_traitsILi64ELi64ELi128ELi4ELb0ELb0EN7cutlass10bfloat16_tE19Flash_kernel_traitsILi64ELi64ELi128ELi4ES3_EELb0ELb1ELb0ELb0ELb1ELb0ELb1ELb1EEEvNS_16Flash_fwd_paramsE,@function
        .size           _ZN5flash24flash_fwd_splitkv_kernelI23Flash_fwd_kernel_traitsILi64ELi64ELi128ELi4ELb0ELb0EN7cutlass10bfloat16_tE19Flash_kernel_traitsILi64ELi64ELi128ELi4ES3_EELb0ELb1ELb0ELb0ELb1ELb0ELb1ELb1EEEvNS_16Flash_fwd_paramsE,(.L_x_14834 - _ZN5flash24flash_fwd_splitkv_kernelI23Flash_fwd_kernel_traitsILi64ELi64ELi128ELi4ELb0ELb0EN7cutlass10bfloat16_tE19Flash_kernel_traitsILi64ELi64ELi128ELi4ES3_EELb0ELb1ELb0ELb0ELb1ELb0ELb1ELb1EEEvNS_16Flash_fwd_paramsE)
        .other          _ZN5flash24flash_fwd_splitkv_kernelI23Flash_fwd_kernel_traitsILi64ELi64ELi128ELi4ELb0ELb0EN7cutlass10bfloat16_tE19Flash_kernel_traitsILi64ELi64ELi128ELi4ES3_EELb0ELb1ELb0ELb0ELb1ELb0ELb1ELb1EEEvNS_16Flash_fwd_paramsE,@"STO_CUDA_ENTRY STV_DEFAULT"
_ZN5flash24flash_fwd_splitkv_kernelI23Flash_fwd_kernel_traitsILi64ELi64ELi128ELi4ELb0ELb0EN7cutlass10bfloat16_tE19Flash_kernel_traitsILi64ELi64ELi128ELi4ES3_EELb0ELb1ELb0ELb0ELb1ELb0ELb1ELb1EEEvNS_16Flash_fwd_paramsE:
.text._ZN5flash24flash_fwd_splitkv_kernelI23Flash_fwd_kernel_traitsILi64ELi64ELi128ELi4ELb0ELb0EN7cutlass10bfloat16_tE19Flash_kernel_traitsILi64ELi64ELi128ELi4ES3_EELb0ELb1ELb0ELb0ELb1ELb0ELb1ELb1EEEvNS_16Flash_fwd_paramsE:
        /* <DEDUP_REMOVED lines=17> */
[----:B--2---:R-:W-:-:S04]  /*0110*/  IMAD.HI.U32 R185, R5, UR4, RZ ;  /* 0x0000000405b97c27 */ /* 0x004fc8000f8e00ff */
[----:B------:R-:W-:-:S04]  /*0120*/  IMAD.MOV R3, RZ, RZ, -R185 ;  /* 0x000000ffff037224 */ /* 0x000fc800078e0ab9 */
[----:B------:R-:W-:-:S05]  /*0130*/  IMAD R3, R0, R3, UR4 ;  /* 0x0000000400037e24 */ /* 0x000fca000f8e0203 */
[----:B------:R-:W-:-:S13]  /*0140*/  ISETP.GE.U32.AND P0, PT, R3, R0, PT ;  /* 0x000000000300720c */ /* 0x000fda0003f06070 */
[----:B------:R-:W-:Y:S01]  /*0150*/  @P0 IADD3 R3, PT, PT, R3, -R0, RZ ;  /* 0x8000000003030210 */ /* 0x000fe20007ffe0ff */
[----:B------:R-:W-:-:S03]  /*0160*/  @P0 VIADD R185, R185, 0x1 ;  /* 0x00000001b9b90836 */ /* 0x000fc60000000000 */
[----:B------:R-:W-:Y:S02]  /*0170*/  ISETP.GE.U32.AND P1, PT, R3, R0, PT ;  /* 0x000000000300720c */ /* 0x000fe40003f26070 */
[----:B------:R-:W1:Y:S11]  /*0180*/  S2R R3, SR_CTAID.X ;  /* 0x0000000000037919 */ /* 0x000e760000002500 */
[----:B------:R-:W-:-:S02]  /*0190*/  @P1 IADD3 R185, PT, PT, R185, 0x1, RZ ;  /* 0x00000001b9b91810 */ /* 0x000fc40007ffe0ff */
[----:B------:R-:W-:-:S04]  /*01a0*/  @!P2 LOP3.LUT R185, RZ, R0, RZ, 0x33, !PT ;  /* 0x00000000ffb9a212 */ /* 0x000fc800078e33ff */
[----:B------:R-:W-:-:S05]  /*01b0*/  IADD3 R183, PT, PT, -R185, RZ, RZ ;  /* 0x000000ffb9b77210 */ /* 0x000fca0007ffe1ff */
[----:B---34-:R-:W-:Y:S02]  /*01c0*/  IMAD R183, R0, R183, UR4 ;  /* 0x0000000400b77e24 */ /* 0x018fe4000f8e02b7 */
[----:B-1----:R-:W-:Y:S05]  /*01d0*/  CALL.REL.NOINC `($_ZN5flash24flash_fwd_splitkv_kernelI23Flash_fwd_kernel_traitsILi64ELi64ELi128ELi4ELb0ELb0EN7cutlass10bfloat16_tE19Flash_kernel_traitsILi64ELi64ELi128ELi4ES3_EELb0ELb1ELb0ELb0ELb1ELb0ELb1ELb1EEEvNS_16Flash_fwd_paramsE$_ZN5flash30compute_attn_1rowblock_splitkvI23Flash_fwd_kernel_traitsILi64ELi64ELi128ELi4ELb0ELb0EN7cutlass10bfloat16_tE19Flash_kernel_traitsILi64ELi64ELi128ELi4ES3_EELb0ELb1ELb0ELb0ELb1ELb0ELb1ELb1ENS_16Flash_fwd_paramsEEEvRKT8_iiiii) ;  /* 0x0000000000087944 */ /* 0x002fea0003c00000 */
[----:B------:R-:W-:Y:S05]  /*01e0*/  BSYNC.RECONVERGENT B3 ;  /* 0x0000000000037941 */ /* 0x000fea0003800200 */
.L_x_14110:
[----:B------:R-:W-:Y:S05]  /*01f0*/  EXIT ;  /* 0x000000000000794d */ /* 0x000fea0003800000 */
        .type           $_ZN5flash24flash_fwd_splitkv_kernelI23Flash_fwd_kernel_traitsILi64ELi64ELi128ELi4ELb0ELb0EN7cutlass10bfloat16_tE19Flash_kernel_traitsILi64ELi64ELi128ELi4ES3_EELb0ELb1ELb0ELb0ELb1ELb0ELb1ELb1EEEvNS_16Flash_fwd_paramsE$_ZN5flash30compute_attn_1rowblock_splitkvI23Flash_fwd_kernel_traitsILi64ELi64ELi128ELi4ELb0ELb0EN7cutlass10bfloat16_tE19Flash_kernel_traitsILi64ELi64ELi128ELi4ES3_EELb0ELb1ELb0ELb0ELb1ELb0ELb1ELb1ENS_16Flash_fwd_paramsEEEvRKT8_iiiii,@function
        .size           $_ZN5flash24flash_fwd_splitkv_kernelI23Flash_fwd_kernel_traitsILi64ELi64ELi128ELi4ELb0ELb0EN7cutlass10bfloat16_tE19Flash_kernel_traitsILi64ELi64ELi128ELi4ES3_EELb0ELb1ELb0ELb0ELb1ELb0ELb1ELb1EEEvNS_16Flash_fwd_paramsE$_ZN5flash30compute_attn_1rowblock_splitkvI23Flash_fwd_kernel_traitsILi64ELi64ELi128ELi4ELb0ELb0EN7cutlass10bfloat16_tE19Flash_kernel_traitsILi64ELi64ELi128ELi4ES3_EELb0ELb1ELb0ELb0ELb1ELb0ELb1ELb1ENS_16Flash_fwd_paramsEEEvRKT8_iiiii,(.L_x_14834 - $_ZN5flash24flash_fwd_splitkv_kernelI23Flash_fwd_kernel_traitsILi64ELi64ELi128ELi4ELb0ELb0EN7cutlass10bfloat16_tE19Flash_kernel_traitsILi64ELi64ELi128ELi4ES3_EELb0ELb1ELb0ELb0ELb1ELb0ELb1ELb1EEEvNS_16Flash_fwd_paramsE$_ZN5flash30compute_attn_1rowblock_splitkvI23Flash_fwd_kernel_traitsILi64ELi64ELi128ELi4ELb0ELb0EN7cutlass10bfloat16_tE19Flash_kernel_traitsILi64ELi64ELi128ELi4ES3_EELb0ELb1ELb0ELb0ELb1ELb0ELb1ELb1ENS_16Flash_fwd_paramsEEEvRKT8_iiiii)
$_ZN5flash24flash_fwd_splitkv_kernelI23Flash_fwd_kernel_traitsILi64ELi64ELi128ELi4ELb0ELb0EN7cutlass10bfloat16_tE19Flash_kernel_traitsILi64ELi64ELi128ELi4ES3_EELb0ELb1ELb0ELb0ELb1ELb0ELb1ELb1EEEvNS_16Flash_fwd_paramsE$_ZN5flash30compute_attn_1rowblock_splitkvI23Flash_fwd_kernel_traitsILi64ELi64ELi128ELi4ELb0ELb0EN7cutlass10bfloat16_tE19Flash_kernel_traitsILi64ELi64ELi128ELi4ES3_EELb0ELb1ELb0ELb0ELb1ELb0ELb1ELb1ENS_16Flash_fwd_paramsEEEvRKT8_iiiii:
        /* <DEDUP_REMOVED lines=16> */
[----:B------:R-:W1:Y:S01]  /*0300*/  S2R R70, SR_TID.X ;  /* 0x0000000000467919 */ /* 0x000e620000002100 */
[----:B------:R-:W-:Y:S01]  /*0310*/  IADD3 R32, P0, PT, R12, R2, RZ ;  /* 0x000000020c207210 */ /* 0x000fe20007f1e0ff */
[----:B------:R-:W-:Y:S02]  /*0320*/  IMAD.MOV.U32 R12, RZ, RZ, RZ ;  /* 0x000000ffff0c7224 */ /* 0x000fe400078e00ff */
[----:B------:R-:W5:Y:S01]  /*0330*/  @!P3 LD.E R181, desc[UR4][R100.64+0xb4] ;  /* 0x0000b40464b5b980 */ /* 0x000f62000c101900 */
[----:B------:R-:W-:Y:S01]  /*0340*/  ISETP.NE.U32.AND P2, PT, R6, RZ, PT ;  /* 0x000000ff0600720c */ /* 0x000fe20003f45070 */
[----:B------:R-:W-:-:S02]  /*0350*/  IMAD.X R33, R13, 0x1, R0, P0 ;  /* 0x000000010d217824 */ /* 0x000fc400000e0600 */
[----:B------:R-:W5:Y:S01]  /*0360*/  @!P4 LD.E R79, desc[UR4][R100.64+0xb8] ;  /* 0x0000b804644fc980 */ /* 0x000f62000c101900 */
[----:B------:R-:W-:-:S03]  /*0370*/  IMAD.WIDE.U32 R14, R185, 0x4, R14 ;  /* 0x00000004b90e7825 */ /* 0x000fc600078e000e */
[----:B------:R-:W5:Y:S01]  /*0380*/  @P6 LD.E R12, desc[UR4][R32.64] ;  /* 0x00000004200c6980 */ /* 0x000f62000c101900 */
[----:B------:R-:W-:-:S03]  /*0390*/  ISETP.NE.AND.EX P2, PT, R7, RZ, PT, P2 ;  /* 0x000000ff0700720c */ /* 0x000fc60003f45320 */
[----:B------:R-:W5:Y:S01]  /*03a0*/  @P1 LD.E R5, desc[UR4][R14.64] ;  /* 0x000000040e051980 */ /* 0x000f62000c101900 */
[----:B------:R-:W-:Y:S01]  /*03b0*/  IADD3 R16, P1, PT, R6, R2, RZ ;  /* 0x0000000206107210 */ /* 0x000fe20007f3e0ff */
[----:B------:R-:W-:Y:S01]  /*03c0*/  BSSY.RECONVERGENT B0, `(.L_x_14111) ;  /* 0x000000b000007945 */ /* 0x000fe20003800200 */
[----:B------:R-:W-:Y:S01]  /*03d0*/  ISETP.NE.U32.AND P0, PT, R10, RZ, PT ;  /* 0x000000ff0a00720c */ /* 0x000fe20003f05070 */
[----:B------:R2:W5:Y:S02]  /*03e0*/  @P3 LD.E R4, desc[UR4][R14.64+0x4] ;  /* 0x000004040e043980 */ /* 0x000564000c101900 */
[----:B------:R-:W-:Y:S01]  /*03f0*/  IMAD.X R17, R7, 0x1, R0, P1 ;  /* 0x0000000107117824 */ /* 0x000fe200008e0600 */
[----:B------:R-:W-:Y:S01]  /*0400*/  ISETP.NE.AND.EX P5, PT, R11, RZ, PT, P0 ;  /* 0x000000ff0b00720c */ /* 0x000fe20003fa5300 */
[----:B--2---:R-:W-:Y:S02]  /*0410*/  IMAD.MOV.U32 R15, RZ, RZ, -0x1 ;  /* 0xffffffffff0f7424 */ /* 0x004fe400078e00ff */
[----:B-1----:R-:W-:Y:S10]  /*0420*/  @!P2 BRA `(.L_x_14112) ;  /* 0x000000000010a947 */ /* 0x002ff40003800000 */
[----:B------:R-:W2:Y:S02]  /*0430*/  LD.E.U8 R6, desc[UR4][R100.64+0x1b2] ;  /* 0x0001b20464067980 */ /* 0x000ea4000c101100 */
[----:B--2---:R-:W-:-:S13]  /*0440*/  ISETP.NE.AND P0, PT, R6, RZ, PT ;  /* 0x000000ff0600720c */ /* 0x004fda0003f05270 */
[----:B------:R-:W-:Y:S05]  /*0450*/  @!P0 BRA `(.L_x_14112) ;  /* 0x0000000000048947 */ /* 0x000fea0003800000 */
[----:B------:R1:W5:Y:S02]  /*0460*/  LD.E R15, desc[UR4][R16.64] ;  /* 0x00000004100f7980 */ /* 0x000364000c101900 */
.L_x_14112:
[----:B------:R-:W-:Y:S05]  /*0470*/  BSYNC.RECONVERGENT B0 ;  /* 0x0000000000007941 */ /* 0x000fea0003800200 */
.L_x_14111:
[----:B------:R-:W-:Y:S04]  /*0480*/  BSSY.RECONVERGENT B0, `(.L_x_14113) ;  /* 0x0000007000007945 */ /* 0x000fe80003800200 */
[----:B------:R-:W-:Y:S05]  /*0490*/  @!P4 BRA `(.L_x_14114) ;  /* 0x000000000014c947 */ /* 0x000fea0003800000 */
[----:B------:R-:W2:Y:S02]  /*04a0*/  LD.E.U8 R6, desc[UR4][R100.64+0x1b2] ;  /* 0x0001b20464067980 */ /* 0x000ea4000c101100 */
[----:B--2---:R-:W-:-:S13]  /*04b0*/  ISETP.NE.AND P0, PT, R6, RZ, PT ;  /* 0x000000ff0600720c */ /* 0x004fda0003f05270 */
[----:B------:R-:W2:Y:S02]  /*04c0*/  @P0 LD.E R6, desc[UR4][R16.64+0x4] ;  /* 0x0000040410060980 */ /* 0x000ea4000c101900 */
[----:B--2--5:R-:W-:-:S06]  /*04d0*/  @P0 IADD3 R79, PT, PT, R6, -R15, RZ ;  /* 0x8000000f064f0210 */ /* 0x024fcc0007ffe0ff */
[----:B------:R2:W5:Y:S02]  /*04e0*/  @!P0 LD.E R79, desc[UR4][R16.64] ;  /* 0x00000004104f8980 */ /* 0x000564000c101900 */
.L_x_14114:
[----:B------:R-:W-:Y:S05]  /*04f0*/  BSYNC.RECONVERGENT B0 ;  /* 0x0000000000007941 */ /* 0x000fea0003800200 */
.L_x_14113:
[----:B------:R-:W-:Y:S01]  /*0500*/  BSSY.RECONVERGENT B1, `(.L_x_14115) ;  /* 0x0000012000017945 */ /* 0x000fe20003800200 */
[----:B-----5:R-:W-:Y:S02]  /*0510*/  @P3 IADD3 R181, PT, PT, R4, -R5, RZ ;  /* 0x8000000504b53210 */ /* 0x020fe40007ffe0ff */
[----:B------:R-:W-:Y:S01]  /*0520*/  IADD3 R79, PT, PT, R79, -R12, RZ ;  /* 0x8000000c4f4f7210 */ /* 0x000fe20007ffe0ff */
[----:B------:R-:W-:Y:S05]  /*0530*/  @!P5 BRA `(.L_x_14116) ;  /* 0x000000000014d947 */ /* 0x000fea0003800000 */
[----:B------:R-:W-:-:S05]  /*0540*/  IADD3 R6, P0, PT, R10, R2, RZ ;  /* 0x000000020a067210 */ /* 0x000fca0007f1e0ff */
[----:B------:R-:W-:-:S06]  /*0550*/  IMAD.X R7, R11, 0x1, R0, P0 ;  /* 0x000000010b077824 */ /* 0x000fcc00000e0600 */
[----:B------:R-:W3:Y:S02]  /*0560*/  LD.E R7, desc[UR4][R6.64] ;  /* 0x0000000406077980 */ /* 0x000ee4000c101900 */
[----:B---3--:R-:W-:Y:S01]  /*0570*/  IADD3 R72, PT, PT, R7, -R12, RZ ;  /* 0x8000000c07487210 */ /* 0x008fe20007ffe0ff */
[----:B------:R-:W-:Y:S05]  /*0580*/  BRA `(.L_x_14117) ;  /* 0x0000000000247947 */ /* 0x000fea0003800000 */
.L_x_14116:
[----:B------:R-:W3:Y:S01]  /*0590*/  LD.E.64 R6, desc[UR4][R100.64+0x108] ;  /* 0x0001080464067980 */ /* 0x000ee2000c101b00 */
[----:B------:R-:W-:Y:S01]  /*05a0*/  BSSY.RECONVERGENT B0, `(.L_x_14118) ;  /* 0x0000006000007945 */ /* 0x000fe20003800200 */
[----:B------:R-:W-:Y:S01]  /*05b0*/  IMAD.MOV.U32 R72, RZ, RZ, RZ ;  /* 0x000000ffff487224 */ /* 0x000fe200078e00ff */
[----:B---3--:R-:W-:-:S04]  /*05c0*/  ISETP.NE.U32.AND P0, PT, R6, RZ, PT ;  /* 0x000000ff0600720c */ /* 0x008fc80003f05070 */
[----:B------:R-:W-:-:S13]  /*05d0*/  ISETP.NE.AND.EX P0, PT, R7, RZ, PT, P0 ;  /* 0x000000ff0700720c */ /* 0x000fda0003f05300 */
[----:B------:R-:W-:Y:S05]  /*05e0*/  @!P0 BRA `(.L_x_14119) ;  /* 0x0000000000048947 */ /* 0x000fea0003800000 */
[----:B------:R3:W5:Y:S02]  /*05f0*/  LD.E R72, desc[UR4][R100.64+0xbc] ;  /* 0x0000bc0464487980 */ /* 0x000764000c101900 */
.L_x_14119:
[----:B------:R-:W-:Y:S05]  /*0600*/  BSYNC.RECONVERGENT B0 ;  /* 0x0000000000007941 */ /* 0x000fea0003800200 */
.L_x_14118:
[----:B-----5:R-:W-:Y:S02]  /*0610*/  IADD3 R72, PT, PT, R79, R72, RZ ;  /* 0x000000484f487210 */ /* 0x020fe40007ffe0ff */
.L_x_14117:
[----:B------:R-:W-:Y:S05]  /*0620*/  BSYNC.RECONVERGENT B1 ;  /* 0x0000000000017941 */ /* 0x000fea0003800200 */
.L_x_14115:
[----:B------:R-:W-:Y:S01]  /*0630*/  IMAD.SHL.U32 R182, R3, 0x40, RZ ;  /* 0x0000004003b67824 */ /* 0x000fe200078e00ff */
[----:B------:R-:W-:Y:S01]  /*0640*/  MOV R6, R180 ;  /* 0x000000b400067202 */ /* 0x000fe20000000f00 */
[----:B------:R-:W-:-:S03]  /*0650*/  IMAD.MOV.U32 R7, RZ, RZ, 0x0 ;  /* 0x00000000ff077424 */ /* 0x000fc600078e00ff */
[----:B------:R-:W-:-:S13]  /*0660*/  ISETP.GT.AND P0, PT, R181, R182, PT ;  /* 0x000000b6b500720c */ /* 0x000fda0003f04270 */
[----:B-123--:R-:W-:Y:S05]  /*0670*/  @!P0 RET.REL.NODEC R6 `(_ZN5flash24flash_fwd_splitkv_kernelI23Flash_fwd_kernel_traitsILi64ELi64ELi128ELi4ELb0ELb0EN7cutlass10bfloat16_tE19Flash_kernel_traitsILi64ELi64ELi128ELi4ES3_EELb0ELb1ELb0ELb0ELb1ELb0ELb1ELb1EEEvNS_16Flash_fwd_paramsE) ;  /* 0xfffffff806608950 */ /* 0x00efea0003c3ffff */
        /* <DEDUP_REMOVED lines=29> */
[----:B------:R-:W-:Y:S02]  /*0850*/  VIADD R4, R72, 0x7f ;  /* 0x0000007f48047836 */ /* 0x000fe40000000000 */
[----:B---3--:R-:W-:-:S03]  /*0860*/  IMAD.IADD R7, R10, 0x1, R181 ;  /* 0x000000010a077824 */ /* 0x008fc600078e02b5 */
[-C--:B------:R-:W-:Y:S02]  /*0870*/  IADD3 R10, PT, PT, R4, R182.reuse, -R181 ;  /* 0x000000b6040a7210 */ /* 0x080fe40007ffe8b5 */
[----:B------:R-:W-:Y:S02]  /*0880*/  IADD3 R6, PT, PT, -R7, R182, R72 ;  /* 0x000000b607067210 */ /* 0x000fe40007ffe148 */
[----:B----4-:R-:W-:Y:S02]  /*0890*/  IADD3 R9, PT, PT, R10, 0x40, R9 ;  /* 0x000000400a097810 */ /* 0x010fe40007ffe009 */
[----:B------:R-:W-:Y:S01]  /*08a0*/  SHF.R.S32.HI R7, RZ, 0x1f, R4 ;  /* 0x0000001fff077819 */ /* 0x000fe20000011404 */
[----:B------:R-:W-:Y:S01]  /*08b0*/  @P2 VIADD R11, R11, 0x1 ;  /* 0x000000010b0b2836 */ /* 0x000fe20000000000 */
[----:B------:R-:W-:Y:S02]  /*08c0*/  SHF.R.S32.HI R13, RZ, 0x1f, R6 ;  /* 0x0000001fff0d7819 */ /* 0x000fe40000011406 */
[----:B------:R-:W-:Y:S01]  /*08d0*/  LEA.HI R7, R7, R4, RZ, 0x7 ;  /* 0x0000000407077211 */ /* 0x000fe200078f38ff */
[----:B------:R-:W-:Y:S01]  /*08e0*/  @!P1 IMAD.MOV R11, RZ, RZ, -R11 ;  /* 0x000000ffff0b9224 */ /* 0x000fe200078e0a0b */
[----:B------:R-:W-:-:S02]  /*08f0*/  @!P0 LOP3.LUT R11, RZ, R8, RZ, 0x33, !PT ;  /* 0x00000008ff0b8212 */ /* 0x000fc400078e33ff */
[----:B------:R-:W-:Y:S02]  /*0900*/  SHF.R.S32.HI R8, RZ, 0x1f, R9 ;  /* 0x0000001fff087819 */ /* 0x000fe40000011409 */
[----:B------:R-:W-:Y:S01]  /*0910*/  LEA.HI R13, R13, R6, RZ, 0x7 ;  /* 0x000000060d0d7211 */ /* 0x000fe200078f38ff */
[----:B------:R-:W-:Y:S01]  /*0920*/  IMAD R174, R11, UR8, RZ ;  /* 0x000000080bae7c24 */ /* 0x000fe2000f8e02ff */
[----:B------:R-:W-:Y:S02]  /*0930*/  LEA.HI R8, R8, R9, RZ, 0x7 ;  /* 0x0000000908087211 */ /* 0x000fe400078f38ff */
[----:B------:R-:W-:Y:S02]  /*0940*/  SHF.R.S32.HI R7, RZ, 0x7, R7 ;  /* 0x00000007ff077819 */ /* 0x000fe40000011407 */
[----:B------:R-:W-:Y:S02]  /*0950*/  SHF.R.S32.HI R13, RZ, 0x7, R13 ;  /* 0x00000007ff0d7819 */ /* 0x000fe4000001140d */
[----:B------:R-:W-:-:S02]  /*0960*/  SHF.R.S32.HI R8, RZ, 0x7, R8 ;  /* 0x00000007ff087819 */ /* 0x000fc40000011408 */
        /* <DEDUP_REMOVED lines=63> */
[----:B------:R-:W-:Y:S02]  /*0d60*/  IMAD.MOV.U32 R181, RZ, RZ, 0x0 ;  /* 0x00000000ffb57424 */ /* 0x000fe400078e00ff */
        /* <DEDUP_REMOVED lines=11> */
[----:B-1----:R-:W-:Y:S05]  /*0e20*/  @P0 RET.REL.NODEC R180 `(_ZN5flash24flash_fwd_splitkv_kernelI23Flash_fwd_kernel_traitsILi64ELi64ELi128ELi4ELb0ELb0EN7cutlass10bfloat16_tE19Flash_kernel_traitsILi64ELi64ELi128ELi4ES3_EELb0ELb1ELb0ELb0ELb1ELb0ELb1ELb1EEEvNS_16Flash_fwd_paramsE) ;  /* 0xfffffff0b4740950 */ /* 0x002fea0003c3ffff */
[----:B------:R-:W-:Y:S02]  /*0e30*/  MOV R3, 0xff800000 ;  /* 0xff80000000037802 */ /* 0x000fe40000000f00 */
[----:B------:R-:W-:-:S03]  /*0e40*/  MOV R181, 0x0 ;  /* 0x0000000000b57802 */ /* 0x000fc60000000f00 */
[----:B------:R1:W-:Y:S02]  /*0e50*/  ST.E desc[UR4][R6.64+0xe0], R3 ;  /* 0x0000e00306007985 */ /* 0x0003e4000c101904 */
[----:B-1----:R-:W-:Y:S05]  /*0e60*/  RET.REL.NODEC R180 `(_ZN5flash24flash_fwd_splitkv_kernelI23Flash_fwd_kernel_traitsILi64ELi64ELi128ELi4ELb0ELb0EN7cutlass10bfloat16_tE19Flash_kernel_traitsILi64ELi64ELi128ELi4ES3_EELb0ELb1ELb0ELb0ELb1ELb0ELb1ELb1EEEvNS_16Flash_fwd_paramsE) ;  /* 0xfffffff0b4647950 */ /* 0x002fea0003c3ffff */
.L_x_14120:
        /* <DEDUP_REMOVED lines=102> */
.L_x_14122:
        /* <DEDUP_REMOVED lines=60> */
[----:B------:R-:W-:Y:S01]  /*1890*/  @!P0 IADD3 R15, PT, PT, R11, R2, RZ ;  /* 0x000000020b0f8210 */ /* 0x000fe20007ffe0ff */
[----:B------:R-:W-:Y:S01]  /*18a0*/  @!P0 IMAD R2, R17, R8, RZ ;  /* 0x0000000811028224 */ /* 0x000fe200078e02ff */
[----:B------:R-:W-:-:S02]  /*18b0*/  @!P0 SHF.R.S32.HI R9, RZ, 0x1f, R8 ;  /* 0x0000001fff098819 */ /* 0x000fc40000011408 */
[----:B------:R-:W-:Y:S01]  /*18c0*/  @!P0 MOV R14, R10 ;  /* 0x0000000a000e8202 */ /* 0x000fe20000000f00 */
[----:B------:R-:W-:Y:S01]  /*18d0*/  IMAD R11, R19, R6, RZ ;  /* 0x00000006130b7224 */ /* 0x000fe200078e02ff */
[----:B------:R-:W-:Y:S01]  /*18e0*/  SHF.R.S32.HI R4, RZ, 0x1f, R6 ;  /* 0x0000001fff047819 */ /* 0x000fe20000011406 */
[C---:B------:R-:W-:Y:S02]  /*18f0*/  @!P0 IMAD R2, R16.reuse, R9, R2 ;  /* 0x0000000910028224 */ /* 0x040fe400078e0202 */
        /* <DEDUP_REMOVED lines=11> */
.L_x_14123:
[----:B------:R-:W-:Y:S05]  /*19b0*/  BSYNC.RECONVERGENT B0 ;  /* 0x0000000000007941 */ /* 0x000fea0003800200 */
.L_x_14121:
        /* <DEDUP_REMOVED lines=31> */
[----:B------:R-:W-:Y:S01]  /*1bb0*/  @!P1 VIADD R19, R19, 0x1 ;  /* 0x0000000113139836 */ /* 0x000fe20000000000 */
[----:B------:R-:W-:Y:S02]  /*1bc0*/  IADD3.X R29, PT, PT, RZ, R16, RZ, P2, !PT ;  /* 0x00000010ff1d7210 */ /* 0x000fe400017fe4ff */
[----:B------:R-:W-:Y:S02]  /*1bd0*/  ISETP.GE.AND P2, PT, R6, RZ, PT ;  /* 0x000000ff0600720c */ /* 0x000fe40003f46270 */
[----:B------:R-:W-:Y:S01]  /*1be0*/  ISETP.NE.AND P1, PT, R0, RZ, PT ;  /* 0x000000ff0000720c */ /* 0x000fe20003f25270 */
[----:B-----5:R-:W-:-:S04]  /*1bf0*/  IMAD R18, R7, R64, RZ ;  /* 0x0000004007127224 */ /* 0x020fc800078e02ff */
[----:B------:R-:W-:-:S04]  /*1c00*/  @P3 VIADD R19, R19, 0x1 ;  /* 0x0000000113133836 */ /* 0x000fc80000000000 */
[----:B------:R-:W-:Y:S02]  /*1c10*/  IMAD.MOV.U32 R6, RZ, RZ, R19 ;  /* 0x000000ffff067224 */ /* 0x000fe400078e0013 */
[C---:B------:R-:W-:Y:S02]  /*1c20*/  IMAD R18, R13.reuse, R65, R18 ;  /* 0x000000410d127224 */ /* 0x040fe400078e0212 */
[----:B------:R-:W-:-:S04]  /*1c30*/  IMAD.WIDE.U32 R28, R13, R64, R28 ;  /* 0x000000400d1c7225 */ /* 0x000fc800078e001c */
[----:B------:R-:W-:Y:S01]  /*1c40*/  @!P2 IMAD.MOV R6, RZ, RZ, -R6 ;  /* 0x000000ffff06a224 */ /* 0x000fe200078e0a06 */
[----:B------:R-:W-:Y:S02]  /*1c50*/  @!P1 LOP3.LUT R6, RZ, R0, RZ, 0x33, !PT ;  /* 0x00000000ff069212 */ /* 0x000fe400078e33ff */
[----:B------:R-:W-:Y:S02]  /*1c60*/  IADD3 R19, PT, PT, R29, R18, RZ ;  /* 0x000000121d137210 */ /* 0x000fe40007ffe0ff */
[----:B------:R-:W-:Y:S02]  /*1c70*/  MOV R18, R28 ;  /* 0x0000001c00127202 */ /* 0x000fe40000000f00 */
[----:B------:R-:W-:Y:S02]  /*1c80*/  SHF.R.S32.HI R0, RZ, 0x1f, R6 ;  /* 0x0000001fff007819 */ /* 0x000fe40000011406 */
[----:B------:R-:W-:Y:S02]  /*1c90*/  SHF.R.U32.HI R136, RZ, 0x3, R70 ;  /* 0x00000003ff887819 */ /* 0x000fe40000011646 */
[----:B------:R-:W-:Y:S01]  /*1ca0*/  MOV R137, RZ ;  /* 0x000000ff00897202 */ /* 0x000fe20000000f00 */
[----:B------:R-:W-:Y:S01]  /*1cb0*/  IMAD.WIDE.U32 R18, R6, R24, R18 ;  /* 0x0000001806127225 */ /* 0x000fe200078e0012 */
[----:B------:R-:W1:Y:S03]  /*1cc0*/  S2UR UR6, SR_CgaCtaId ;  /* 0x00000000000679c3 */ /* 0x000e660000008800 */
[----:B------:R-:W-:-:S02]  /*1cd0*/  IMAD R179, R65, R136, RZ ;  /* 0x0000008841b37224 */ /* 0x000fc400078e02ff */
[C---:B------:R-:W-:Y:S01]  /*1ce0*/  IMAD.SHL.U32 R69, R70.reuse, 0x40, RZ ;  /* 0x0000004046457824 */ /* 0x040fe200078e00ff */
[----:B------:R-:W-:Y:S01]  /*1cf0*/  UMOV UR7, 0x400 ;  /* 0x0000040000077882 */ /* 0x000fe20000000000 */
[----:B------:R-:W-:Y:S01]  /*1d00*/  IMAD R175, R173, R136, RZ ;  /* 0x00000088adaf7224 */ /* 0x000fe200078e02ff */
[--C-:B------:R-:W-:Y:S02]  /*1d10*/  SHF.R.U32.HI R71, RZ, 0x1, R70.reuse ;  /* 0x00000001ff477819 */ /* 0x100fe40000011646 */
[----:B------:R-:W-:Y:S01]  /*1d20*/  LOP3.LUT R81, R69, 0x1c0, RZ, 0xc0, !PT ;  /* 0x000001c045517812 */ /* 0x000fe200078ec0ff */
[----:B------:R-:W-:Y:S01]  /*1d30*/  VIADD R103, R67, 0xffffffff ;  /* 0xffffffff43677836 */ /* 0x000fe20000000000 */
[----:B------:R-:W-:Y:S02]  /*1d40*/  SHF.L.U32 R82, R70, 0x2, RZ ;  /* 0x0000000246527819 */ /* 0x000fe400000006ff */
[----:B------:R-:W-:Y:S01]  /*1d50*/  LOP3.LUT R68, R81, 0x8, R71, 0xf8, !PT ;  /* 0x0000000851447812 */ /* 0x000fe200078ef847 */
[C---:B------:R-:W-:Y:S01]  /*1d60*/  IMAD.SHL.U32 R76, R172.reuse, 0x10, RZ ;  /* 0x00000010ac4c7824 */ /* 0x040fe200078e00ff */
[----:B-1----:R-:W-:Y:S01]  /*1d70*/  ULEA UR6, UR6, UR7, 0x18 ;  /* 0x0000000706067291 */ /* 0x002fe2000f8ec0ff */
[----:B------:R-:W-:Y:S01]  /*1d80*/  SHF.R.U32.HI R73, RZ, 0x4, R70 ;  /* 0x00000004ff497819 */ /* 0x000fe20000011646 */
[----:B------:R-:W-:Y:S01]  /*1d90*/  IMAD.SHL.U32 R53, R103, 0x80, RZ ;  /* 0x0000008067357824 */ /* 0x000fe200078e00ff */
[----:B------:R-:W-:-:S02]  /*1da0*/  SHF.L.U64.HI R77, R172, 0x4, R173 ;  /* 0x00000004ac4d7819 */ /* 0x000fc400000102ad */
[C---:B------:R-:W-:Y:S02]  /*1db0*/  SHF.L.U64.HI R75, R64.reuse, 0x4, R65 ;  /* 0x00000004404b7819 */ /* 0x040fe40000010241 */
[----:B------:R-:W-:Y:S02]  /*1dc0*/  SHF.L.U32 R74, R64, 0x4, RZ ;  /* 0x00000004404a7819 */ /* 0x000fe400000006ff */
[----:B------:R-:W-:Y:S02]  /*1dd0*/  LOP3.LUT R69, R69, 0x200, RZ, 0xc0, !PT ;  /* 0x0000020045457812 */ /* 0x000fe400078ec0ff */
        /* <DEDUP_REMOVED lines=12> */
[----:B------:R-:W-:Y:S01]  /*1ea0*/  SHF.R.S32.HI R16, RZ, 0x1f, R183 ;  /* 0x0000001fff107819 */ /* 0x000fe200000114b7 */
[----:B------:R-:W-:-:S02]  /*1eb0*/  IMAD R7, R23, R183, RZ ;  /* 0x000000b717077224 */ /* 0x000fc400078e02ff */
[----:B------:R-:W-:Y:S01]  /*1ec0*/  IMAD.X R27, RZ, RZ, R17, P1 ;  /* 0x000000ffff1b7224 */ /* 0x000fe200008e0611 */
[----:B------:R-:W-:Y:S01]  /*1ed0*/  IADD3 R4, P1, PT, R12, R4, RZ ;  /* 0x000000040c047210 */ /* 0x000fe20007f3e0ff */
[----:B------:R-:W-:Y:S02]  /*1ee0*/  IMAD R5, R0, R24, R5 ;  /* 0x0000001800057224 */ /* 0x000fe400078e0205 */
[----:B------:R-:W-:Y:S02]  /*1ef0*/  IMAD R7, R22, R16, R7 ;  /* 0x0000001016077224 */ /* 0x000fe400078e0207 */
[----:B------:R-:W-:-:S04]  /*1f00*/  IMAD.WIDE.U32 R26, R183, R22, R26 ;  /* 0x00000016b71a7225 */ /* 0x000fc800078e001a */
[----:B------:R-:W-:-:S04]  /*1f10*/  IMAD.WIDE.U32 R16, R3, 0x40, R136 ;  /* 0x0000004003107825 */ /* 0x000fc800078e0088 */
[----:B------:R-:W-:Y:S01]  /*1f20*/  IMAD.IADD R23, R19, 0x1, R5 ;  /* 0x0000000113177824 */ /* 0x000fe200078e0205 */
[----:B------:R-:W-:Y:S01]  /*1f30*/  IADD3.X R5, PT, PT, RZ, R2, RZ, P1, !PT ;  /* 0x00000002ff057210 */ /* 0x000fe20000ffe4ff */
[----:B------:R-:W-:Y:S02]  /*1f40*/  IMAD.IADD R27, R27, 0x1, R7 ;  /* 0x000000011b1b7824 */ /* 0x000fe400078e0207 */
[----:B------:R-:W-:Y:S02]  /*1f50*/  IMAD R3, R17, R142, RZ ;  /* 0x0000008e11037224 */ /* 0x000fe400078e02ff */
[----:B------:R-:W-:Y:S02]  /*1f60*/  IMAD.MOV.U32 R22, RZ, RZ, R18 ;  /* 0x000000ffff167224 */ /* 0x000fe400078e0012 */
[----:B------:R-:W-:-:S04]  /*1f70*/  IMAD.WIDE.U32 R18, R136, R172, R4 ;  /* 0x000000ac88127225 */ /* 0x000fc800078e0004 */
[C---:B------:R-:W-:Y:S02]  /*1f80*/  IMAD R3, R16.reuse, R143, R3 ;  /* 0x0000008f10037224 */ /* 0x040fe400078e0203 */
[----:B------:R-:W-:Y:S01]  /*1f90*/  IMAD.WIDE.U32 R4, R16, R142, R26 ;  /* 0x0000008e10047225 */ /* 0x000fe200078e001a */
[----:B------:R-:W-:-:S04]  /*1fa0*/  SHF.R.S32.HI R2, RZ, 0x1f, R79 ;  /* 0x0000001fff027819 */ /* 0x000fc8000001144f */
[----:B------:R-:W-:Y:S02]  /*1fb0*/  IADD3 R3, PT, PT, R5, R3, RZ ;  /* 0x0000000305037210 */ /* 0x000fe40007ffe0ff */
[----:B----4-:R-:W-:Y:S01]  /*1fc0*/  LEA R134, P2, R4, R8, 0x1 ;  /* 0x0000000804867211 */ /* 0x010fe200078408ff */
[----:B------:R-:W-:-:S03]  /*1fd0*/  IMAD.WIDE.U32 R16, R136, R64, R22 ;  /* 0x0000004088107225 */ /* 0x000fc600078e0016 */
[----:B------:R-:W-:Y:S02]  /*1fe0*/  LEA.HI.X R135, R4, R9, R3, 0x1, P2 ;  /* 0x0000000904877211 */ /* 0x000fe400010f0c03 */
        /* <DEDUP_REMOVED lines=12> */
[----:B------:R-:W-:Y:S02]  /*20b0*/  LEA R176, P1, R18, R20, 0x1 ;  /* 0x0000001412b07211 */ /* 0x000fe400078208ff */
        /* <DEDUP_REMOVED lines=15> */
[----:B------:R-:W-:Y:S01]  /*21b0*/  IMAD.MOV.U32 R80, RZ, RZ, R53 ;  /* 0x000000ffff507224 */ /* 0x000fe200078e0035 */
[----:B------:R-:W-:Y:S01]  /*21c0*/  IADD3 R10, PT, PT, R53, R10, RZ ;  /* 0x0000000a350a7210 */ /* 0x000fe20007ffe0ff */
[C---:B------:R-:W-:Y:S01]  /*21d0*/  VIADD R128, R136.reuse, 0x10 ;  /* 0x0000001088807836 */ /* 0x040fe20000000000 */
[----:B------:R-:W-:Y:S01]  /*21e0*/  SHF.R.S32.HI R11, RZ, 0x1, R11 ;  /* 0x00000001ff0b7819 */ /* 0x000fe2000001140b */
[C---:B------:R-:W-:Y:S01]  /*21f0*/  VIADD R126, R136.reuse, 0x30 ;  /* 0x00000030887e7836 */ /* 0x040fe20000000000 */
[C---:B------:R-:W-:Y:S01]  /*2200*/  IADD3 R127, PT, PT, R136.reuse, 0x20, RZ ;  /* 0x00000020887f7810 */ /* 0x040fe20007ffe0ff */
[C---:B------:R-:W-:Y:S01]  /*2210*/  VIADD R124, R136.reuse, 0x50 ;  /* 0x00000050887c7836 */ /* 0x040fe20000000000 */
[C---:B------:R-:W-:Y:S01]  /*2220*/  SHF.L.U32 R117, R11.reuse, 0x5, RZ ;  /* 0x000000050b757819 */ /* 0x040fe200000006ff */
[C---:B------:R-:W-:Y:S01]  /*2230*/  IMAD.SHL.U32 R129, R11.reuse, 0x10, RZ ;  /* 0x000000100b817824 */ /* 0x040fe200078e00ff */
        /* <DEDUP_REMOVED lines=20> */
[----:B------:R-:W-:-:S02]  /*2380*/  SHF.R.S32.HI R90, RZ, 0x1f, R119 ;  /* 0x0000001fff5a7819 */ /* 0x000fc40000011477 */
[----:B------:R-:W-:Y:S01]  /*2390*/  SHF.R.S32.HI R88, RZ, 0x1f, R118 ;  /* 0x0000001fff587819 */ /* 0x000fe20000011476 */
[----:B--2---:R-:W-:Y:S02]  /*23a0*/  IMAD R7, R27, R185, RZ ;  /* 0x000000b91b077224 */ /* 0x004fe400078e02ff */
[----:B------:R-:W-:-:S04]  /*23b0*/  IMAD.WIDE.U32 R26, R185, R26, R12 ;  /* 0x0000001ab91a7225 */ /* 0x000fc800078e000c */
[----:B---3--:R-:W-:Y:S01]  /*23c0*/  IMAD.WIDE.U32 R22, R185, R8, R12 ;  /* 0x00000008b9167225 */ /* 0x008fe200078e000c */
[----:B------:R-:W-:Y:S02]  /*23d0*/  IADD3 R27, PT, PT, R27, R7, RZ ;  /* 0x000000071b1b7210 */ /* 0x000fe40007ffe0ff */
[----:B------:R-:W-:Y:S01]  /*23e0*/  SHF.R.S32.HI R8, RZ, 0x1f, R80 ;  /* 0x0000001fff087819 */ /* 0x000fe20000011450 */
[----:B------:R-:W-:Y:S01]  /*23f0*/  IMAD R7, R9, R185, RZ ;  /* 0x000000b909077224 */ /* 0x000fe200078e02ff */
[C---:B----4-:R-:W-:Y:S01]  /*2400*/  SHF.L.U64.HI R84, R138.reuse, 0x5, R139 ;  /* 0x000000058a547819 */ /* 0x050fe2000001028b */
[-C--:B------:R-:W-:Y:S01]  /*2410*/  IMAD R9, R139, R80.reuse, RZ ;  /* 0x000000508b097224 */ /* 0x080fe200078e02ff */
[----:B------:R-:W-:Y:S01]  /*2420*/  SHF.L.U32 R85, R138, 0x5, RZ ;  /* 0x000000058a557819 */ /* 0x000fe200000006ff */
[----:B------:R-:W-:Y:S01]  /*2430*/  IMAD.IADD R23, R23, 0x1, R7 ;  /* 0x0000000117177824 */ /* 0x000fe200078e0207 */
[C---:B-----5:R-:W-:Y:S01]  /*2440*/  SHF.L.U64.HI R89, R140.reuse, 0x5, R141 ;  /* 0x000000058c597819 */ /* 0x060fe2000001028d */
[----:B------:R-:W-:Y:S01]  /*2450*/  IMAD R7, R141, R80, RZ ;  /* 0x000000508d077224 */ /* 0x000fe200078e02ff */
[----:B------:R-:W-:Y:S01]  /*2460*/  SHF.L.U32 R91, R140, 0x5, RZ ;  /* 0x000000058c5b7819 */ /* 0x000fe200000006ff */
[----:B------:R-:W-:Y:S01]  /*2470*/  IMAD R9, R138, R8, R9 ;  /* 0x000000088a097224 */ /* 0x000fe200078e0209 */
[----:B------:R-:W-:Y:S01]  /*2480*/  SHF.L.U64.HI R93, R140, 0x6, R141 ;  /* 0x000000068c5d7819 */ /* 0x000fe2000001028d */
[----:B------:R-:W-:Y:S01]  /*2490*/  IMAD.WIDE.U32 R26, R138, R80, R26 ;  /* 0x000000508a1a7225 */ /* 0x000fe200078e001a */
[----:B------:R-:W-:-:S02]  /*24a0*/  SHF.L.U64.HI R86, R140, 0x4, R141 ;  /* 0x000000048c567819 */ /* 0x000fc4000001028d */
[C---:B------:R-:W-:Y:S01]  /*24b0*/  SHF.L.U32 R111, R140.reuse, 0x4, RZ ;  /* 0x000000048c6f7819 */ /* 0x040fe200000006ff */
[C---:B------:R-:W-:Y:S01]  /*24c0*/  IMAD R7, R140.reuse, R8, R7 ;  /* 0x000000088c077224 */ /* 0x040fe200078e0207 */
[----:B------:R-:W-:Y:S01]  /*24d0*/  IADD3 R27, PT, PT, R27, R9, RZ ;  /* 0x000000091b1b7210 */ /* 0x000fe20007ffe0ff */
[----:B------:R-:W-:-:S04]  /*24e0*/  IMAD.WIDE.U32 R24, R140, R80, R22 ;  /* 0x000000508c187225 */ /* 0x000fc800078e0016 */
[-C--:B------:R-:W-:Y:S02]  /*24f0*/  IMAD R15, R15, R6.reuse, RZ ;  /* 0x000000060f0f7224 */ /* 0x080fe400078e02ff */
[----:B------:R-:W-:Y:S02]  /*2500*/  IMAD R9, R19, R6, RZ ;  /* 0x0000000613097224 */ /* 0x000fe400078e02ff */
[----:B------:R-:W-:Y:S02]  /*2510*/  IMAD.IADD R25, R25, 0x1, R7 ;  /* 0x0000000119197824 */ /* 0x000fe400078e0207 */
[----:B------:R-:W-:Y:S01]  /*2520*/  IMAD R7, R14, R0, R15 ;  /* 0x000000000e077224 */ /* 0x000fe200078e020f */
[----:B------:R-:W-:Y:S01]  /*2530*/  IADD3 R15, P0, PT, -R79, R136, RZ ;  /* 0x000000884f0f7210 */ /* 0x000fe20007f1e1ff */
[----:B------:R-:W-:Y:S01]  /*2540*/  IMAD R0, R18, R0, R9 ;  /* 0x0000000012007224 */ /* 0x000fe200078e0209 */
[----:B------:R-:W-:Y:S01]  /*2550*/  SHF.R.S32.HI R9, RZ, 0x1f, R79 ;  /* 0x0000001fff097819 */ /* 0x000fe2000001144f */
[----:B------:R-:W-:-:S04]  /*2560*/  IMAD.WIDE.U32 R22, R6, R14, R26 ;  /* 0x0000000e06167225 */ /* 0x000fc800078e001a */
[----:B------:R-:W-:-:S04]  /*2570*/  IMAD.WIDE.U32 R24, R6, R18, R24 ;  /* 0x0000001206187225 */ /* 0x000fc800078e0018 */
[-C--:B------:R-:W-:Y:S01]  /*2580*/  IMAD R19, R10, R11.reuse, RZ ;  /* 0x0000000b0a137224 */ /* 0x080fe200078e02ff */
[----:B------:R-:W-:Y:S01]  /*2590*/  IADD3 R25, PT, PT, R25, R0, RZ ;  /* 0x0000000019197210 */ /* 0x000fe20007ffe0ff */
[----:B------:R-:W-:Y:S02]  /*25a0*/  IMAD R6, R136, R11, R82 ;  /* 0x0000000b88067224 */ /* 0x000fe400078e0252 */
[----:B------:R-:W-:Y:S01]  /*25b0*/  IMAD.X R9, RZ, RZ, ~R9, P0 ;  /* 0x000000ffff097224 */ /* 0x000fe200000e0e09 */
[----:B------:R-:W-:Y:S01]  /*25c0*/  SHF.R.S32.HI R105, RZ, 0x1f, R19 ;  /* 0x0000001fff697819 */ /* 0x000fe20000011413 */
[----:B------:R-:W-:Y:S01]  /*25d0*/  IMAD.IADD R23, R23, 0x1, R7 ;  /* 0x0000000117177824 */ /* 0x000fe200078e0207 */
[----:B------:R-:W-:Y:S01]  /*25e0*/  IADD3 R14, P0, PT, R19, R6, RZ ;  /* 0x00000006130e7210 */ /* 0x000fe20007f1e0ff */
[C---:B------:R-:W-:Y:S01]  /*25f0*/  IMAD R97, R9.reuse, R138, RZ ;  /* 0x0000008a09617224 */ /* 0x040fe200078e02ff */
[----:B------:R-:W-:Y:S01]  /*2600*/  IADD3 R0, PT, PT, R82, R6, RZ ;  /* 0x0000000652007210 */ /* 0x000fe20007ffe0ff */
[----:B------:R-:W-:Y:S01]  /*2610*/  IMAD R9, R9, R140, RZ ;  /* 0x0000008c09097224 */ /* 0x000fe200078e02ff */
[----:B------:R-:W-:Y:S01]  /*2620*/  LEA.HI.X.SX32 R7, R6, R105, 0x1, P0 ;  /* 0x0000006906077211 */ /* 0x000fe200000f0eff */
[-C--:B------:R-:W-:Y:S01]  /*2630*/  IMAD R97, R139, R15.reuse, R97 ;  /* 0x0000000f8b617224 */ /* 0x080fe200078e0261 */
[----:B------:R-:W-:Y:S01]  /*2640*/  IADD3 R104, P0, PT, R19, R0, RZ ;  /* 0x0000000013687210 */ /* 0x000fe20007f1e0ff */
[----:B------:R-:W-:-:S03]  /*2650*/  IMAD.WIDE.U32 R22, R138, R15, R22 ;  /* 0x0000000f8a167225 */ /* 0x000fc600078e0016 */
[----:B------:R-:W-:Y:S01]  /*2660*/  LEA.HI.X.SX32 R105, R0, R105, 0x1, P0 ;  /* 0x0000006900697211 */ /* 0x000fe200000f0eff */
[-C--:B------:R-:W-:Y:S01]  /*2670*/  IMAD R9, R141, R15.reuse, R9 ;  /* 0x0000000f8d097224 */ /* 0x080fe200078e0209 */
[----:B------:R-:W-:Y:S01]  /*2680*/  SHF.L.U64.HI R0, R14, 0x1, R7 ;  /* 0x000000010e007819 */ /* 0x000fe20000010207 */
[----:B------:R-:W-:Y:S01]  /*2690*/  IMAD.WIDE.U32 R18, R140, R15, R24 ;  /* 0x0000000f8c127225 */ /* 0x000fe200078e0018 */
[----:B------:R-:W-:Y:S02]  /*26a0*/  IADD3 R97, PT, PT, R23, R97, RZ ;  /* 0x0000006117617210 */ /* 0x000fe40007ffe0ff */
[----:B------:R-:W-:Y:S01]  /*26b0*/  LEA R96, P1, R22, R20, 0x1 ;  /* 0x0000001416607211 */ /* 0x000fe200078208ff */
[----:B------:R-:W-:Y:S01]  /*26c0*/  IMAD.SHL.U32 R14, R14, 0x2, RZ ;  /* 0x000000020e0e7824 */ /* 0x000fe200078e00ff */
[----:B------:R-:W-:Y:S01]  /*26d0*/  LEA R10, P0, R18, R16, 0x1 ;  /* 0x00000010120a7211 */ /* 0x000fe200078008ff */
[----:B------:R-:W-:Y:S01]  /*26e0*/  IMAD.IADD R9, R19, 0x1, R9 ;  /* 0x0000000113097824 */ /* 0x000fe200078e0209 */
[C---:B------:R-:W-:Y:S01]  /*26f0*/  SHF.L.U64.HI R105, R104.reuse, 0x1, R105 ;  /* 0x0000000168697819 */ /* 0x040fe20000010269 */
[----:B------:R-:W-:Y:S01]  /*2700*/  IMAD R87, R141, 0x60, RZ ;  /* 0x000000608d577824 */ /* 0x000fe200078e02ff */
[----:B------:R-:W-:Y:S01]  /*2710*/  SHF.L.U32 R104, R104, 0x1, RZ ;  /* 0x0000000168687819 */ /* 0x000fe200000006ff */
[----:B------:R-:W-:Y:S01]  /*2720*/  IMAD.WIDE.U32 R144, R140, 0x60, RZ ;  /* 0x000000608c907825 */ /* 0x000fe200078e00ff */
[----:B------:R-:W-:-:S02]  /*2730*/  LEA.HI.X R97, R22, R21, R97, 0x1, P1 ;  /* 0x0000001516617211 */ /* 0x000fc400008f0c61 */
[----:B------:R-:W-:Y:S01]  /*2740*/  LEA.HI.X R9, R18, R17, R9, 0x1, P0 ;  /* 0x0000001112097211 */ /* 0x000fe200000f0c09 */
[----:B------:R-:W-:Y:S01]  /*2750*/  IMAD.SHL.U32 R95, R140, 0x40, RZ ;  /* 0x000000408c5f7824 */ /* 0x000fe200078e00ff */
[C---:B------:R-:W-:Y:S02]  /*2760*/  IADD3 R54, P1, PT, R4.reuse, R14, RZ ;  /* 0x0000000e04367210 */ /* 0x040fe40007f3e0ff */
[----:B------:R-:W-:Y:S02]  /*2770*/  IADD3 R98, P3, PT, R4, R104, RZ ;  /* 0x0000006804627210 */ /* 0x000fe40007f7e0ff */
[C---:B------:R-:W-:Y:S01]  /*2780*/  IADD3 R14, P0, PT, R2.reuse, R14, RZ ;  /* 0x0000000e020e7210 */ /* 0x040fe20007f1e0ff */
[C-C-:B------:R-:W-:Y:S01]  /*2790*/  IMAD.X R55, R5.reuse, 0x1, R0.reuse, P1 ;  /* 0x0000000105377824 */ /* 0x140fe200008e0600 */
[----:B------:R-:W-:Y:S02]  /*27a0*/  IADD3 R104, P2, PT, R2, R104, RZ ;  /* 0x0000006802687210 */ /* 0x000fe40007f5e0ff */
[-C--:B------:R-:W-:Y:S01]  /*27b0*/  IADD3.X R99, PT, PT, R5, R105.reuse, RZ, P3, !PT ;  /* 0x0000006905637210 */ /* 0x080fe20001ffe4ff */
[C---:B------:R-:W-:Y:S01]  /*27c0*/  IMAD.X R15, R3.reuse, 0x1, R0, P0 ;  /* 0x00000001030f7824 */ /* 0x040fe200000e0600 */
[----:B------:R-:W-:-:S02]  /*27d0*/  IADD3.X R105, PT, PT, R3, R105, RZ, P2, !PT ;  /* 0x0000006903697210 */ /* 0x000fc400017fe4ff */
[----:B------:R-:W-:-:S07]  /*27e0*/  IADD3 R87, PT, PT, R145, R87, RZ ;  /* 0x0000005791577210 */ /* 0x000fce0007ffe0ff */
.L_x_14163:
[----:B------:R-:W-:Y:S01]  /*27f0*/  LEA R18, P1, R74, R108, 0x1 ;  /* 0x0000006c4a127211 */ /* 0x000fe200078208ff */
[----:B------:R-:W-:Y:S01]  /*2800*/  VIADD R114, R114, 0x80 ;  /* 0x0000008072727836 */ /* 0x000fe20000000000 */
[----:B------:R-:W-:Y:S01]  /*2810*/  LOP3.LUT R184, R184, 0xfffffffb, RZ, 0xc0, !PT ;  /* 0xfffffffbb8b87812 */ /* 0x000fe200078ec0ff */
[----:B------:R-:W-:Y:S01]  /*2820*/  VIADD R115, R115, 0x80 ;  /* 0x0000008073737836 */ /* 0x000fe20000000000 */
[----:B------:R-:W-:Y:S01]  /*2830*/  LEA.HI.X R19, R74, R109, R75, 0x1, P1 ;  /* 0x0000006d4a137211 */ /* 0x000fe200008f0c4b */
[----:B------:R-:W-:Y:S01]  /*2840*/  UMOV UR6, URZ ;  /* 0x000000ff00067c82 */ /* 0x000fe20008000000 */
[CC--:B------:R-:W-:Y:S01]  /*2850*/  ISETP.GE.AND P0, PT, R136.reuse, R114.reuse, PT ;  /* 0x000000728800720c */ /* 0x0c0fe20003f06270 */
[----:B------:R-:W-:Y:S01]  /*2860*/  VIADD R113, R113, 0xffffffff ;  /* 0xffffffff71717836 */ /* 0x000fe20000000000 */
[----:B------:R-:W-:Y:S01]  /*2870*/  BSSY.RECONVERGENT B1, `(.L_x_14125) ;  /* 0x000053c000017945 */ /* 0x000fe20003800200 */
[----:B------:R-:W-:Y:S01]  /*2880*/  IMAD.MOV.U32 R130, RZ, RZ, R80 ;  /* 0x000000ffff827224 */ /* 0x000fe200078e0050 */
[-C--:B------:R-:W-:Y:S01]  /*2890*/  ISETP.GE.AND P2, PT, R136, R115.reuse, !P0 ;  /* 0x000000738800720c */ /* 0x080fe20004746270 */
[----:B------:R-:W-:Y:S01]  /*28a0*/  VIADD R80, R80, 0xffffff80 ;  /* 0xffffff8050507836 */ /* 0x000fe20000000000 */
[CC--:B------:R-:W-:Y:S04]  /*28b0*/  ISETP.GE.AND P0, PT, R128.reuse, R114.reuse, PT ;  /* 0x000000728000720c */ /* 0x0c0fe80003f06270 */
[----:B------:R-:W-:Y:S02]  /*28c0*/  ISETP.LT.OR P3, PT, R128, R115, P0 ;  /* 0x000000738000720c */ /* 0x000fe40000761670 */
[----:B------:R-:W-:Y:S05]  /*28d0*/  IADD3 R28, P0, PT, R96, R85, RZ ;  /* 0x00000055601c7210 */ /* 0x000fea0007f1e0ff */
[----:B------:R-:W2:Y:S01]  /*28e0*/  @P2 LD.E.128 R4, desc[UR4][R96.64] ;  /* 0x0000000460042980 */ /* 0x000ea2000c101d00 */
[--C-:B------:R-:W-:Y:S01]  /*28f0*/  IMAD.X R29, R97, 0x1, R84.reuse, P0 ;  /* 0x00000001611d7824 */ /* 0x100fe200000e0654 */
[C---:B------:R-:W-:Y:S04]  /*2900*/  ISETP.GE.AND P0, PT, R127.reuse, R114, PT ;  /* 0x000000727f00720c */ /* 0x040fe80003f06270 */
[----:B------:R-:W-:Y:S02]  /*2910*/  ISETP.LT.OR P5, PT, R127, R115, P0 ;  /* 0x000000737f00720c */ /* 0x000fe400007a1670 */
[----:B------:R-:W-:Y:S04]  /*2920*/  @P3 LOP3.LUT R184, R184, 0x4, RZ, 0xfc, !PT ;  /* 0x00000004b8b83812 */ /* 0x000fe800078efcff */
[----:B------:R-:W-:Y:S07]  /*2930*/  LOP3.LUT R184, R184, 0xfffffffe, RZ, 0xc0, !PT ;  /* 0xfffffffeb8b87812 */ /* 0x000fee00078ec0ff */
        /* <DEDUP_REMOVED lines=129> */
.L_x_14126:
        /* <DEDUP_REMOVED lines=62> */
.L_x_14130:
[----:B------:R-:W-:Y:S05]  /*3530*/  BSYNC.RECONVERGENT B0 ;  /* 0x0000000000007941 */ /* 0x000fea0003800200 */
.L_x_14129:
        /* <DEDUP_REMOVED lines=50> */
.L_x_14132:
[----:B------:R-:W-:Y:S05]  /*3860*/  BSYNC.RECONVERGENT B0 ;  /* 0x0000000000007941 */ /* 0x000fea0003800200 */
.L_x_14131:
        /* <DEDUP_REMOVED lines=54> */
.L_x_14134:
[----:B------:R-:W-:Y:S05]  /*3bd0*/  BSYNC.RECONVERGENT B0 ;  /* 0x0000000000007941 */ /* 0x000fea0003800200 */
.L_x_14133:
        /* <DEDUP_REMOVED lines=53> */
.L_x_14136:
[----:B------:R-:W-:Y:S05]  /*3f30*/  BSYNC.RECONVERGENT B0 ;  /* 0x0000000000007941 */ /* 0x000fea0003800200 */
.L_x_14135:
        /* <DEDUP_REMOVED lines=54> */
.L_x_14138:
[----:B------:R-:W-:Y:S05]  /*42a0*/  BSYNC.RECONVERGENT B0 ;  /* 0x0000000000007941 */ /* 0x000fea0003800200 */
.L_x_14137:
        /* <DEDUP_REMOVED lines=55> */
.L_x_14140:
[----:B------:R-:W-:Y:S05]  /*4620*/  BSYNC.RECONVERGENT B0 ;  /* 0x0000000000007941 */ /* 0x000fea0003800200 */
.L_x_14139:
        /* <DEDUP_REMOVED lines=55> */
.L_x_14142:
[----:B------:R-:W-:Y:S05]  /*49a0*/  BSYNC.RECONVERGENT B0 ;  /* 0x0000000000007941 */ /* 0x000fea0003800200 */
.L_x_14141:
        /* <DEDUP_REMOVED lines=57> */
.L_x_14144:
[----:B------:R-:W-:Y:S05]  /*4d40*/  BSYNC.RECONVERGENT B0 ;  /* 0x0000000000007941 */ /* 0x000fea0003800200 */
.L_x_14143:
[----:B------:R-:W5:Y:S02]  /*4d50*/  LD.E R3, desc[UR4][R100.64+0xd0] ;  /* 0x0000d00464037980 */ /* 0x000f64000c101900 */
[----:B-----5:R-:W-:Y:S05]  /*4d60*/  IMAD.U32 R3, R3, -0x40, RZ ;  /* 0xffffffc003037824 */ /* 0x020fea00078e00ff */
[C---:B------:R-:W-:Y:S02]  /*4d70*/  LEA R14, P1, R3.reuse, R14, 0x1 ;  /* 0x0000000e030e7211 */ /* 0x040fe400078208ff */
[C---:B------:R-:W-:Y:S02]  /*4d80*/  LEA R54, P0, R3.reuse, R54, 0x1 ;  /* 0x0000003603367211 */ /* 0x040fe400078008ff */
[C---:B------:R-:W-:Y:S02]  /*4d90*/  LEA.HI.X.SX32 R15, R3.reuse, R15, 0x1, P1 ;  /* 0x0000000f030f7211 */ /* 0x040fe400008f0eff */
[----:B------:R-:W-:Y:S01]  /*4da0*/  LEA.HI.X.SX32 R55, R3, R55, 0x1, P0 ;  /* 0x0000003703377211 */ /* 0x000fe200000f0eff */
[----:B------:R-:W-:Y:S05]  /*4db0*/  BRA `(.L_x_14127) ;  /* 0x0000002c009c7947 */ /* 0x000fea0003800000 */
.L_x_14128:
        /* <DEDUP_REMOVED lines=94> */
.L_x_14146:
[----:B------:R-:W-:Y:S05]  /*53a0*/  BSYNC.RECONVERGENT B0 ;  /* 0x0000000000007941 */ /* 0x000fea0003800200 */
.L_x_14145:
        /* <DEDUP_REMOVED lines=88> */
.L_x_14148:
[----:B------:R-:W-:Y:S05]  /*5930*/  BSYNC.RECONVERGENT B0 ;  /* 0x0000000000007941 */ /* 0x000fea0003800200 */
.L_x_14147:
        /* <DEDUP_REMOVED lines=90> */
.L_x_14150:
[----:B------:R-:W-:Y:S05]  /*5ee0*/  BSYNC.RECONVERGENT B0 ;  /* 0x0000000000007941 */ /* 0x000fea0003800200 */
.L_x_14149:
        /* <DEDUP_REMOVED lines=90> */
.L_x_14152:
[----:B------:R-:W-:Y:S05]  /*6490*/  BSYNC.RECONVERGENT B0 ;  /* 0x0000000000007941 */ /* 0x000fea0003800200 */
.L_x_14151:
        /* <DEDUP_REMOVED lines=91> */
.L_x_14154:
[----:B------:R-:W-:Y:S05]  /*6a50*/  BSYNC.RECONVERGENT B0 ;  /* 0x0000000000007941 */ /* 0x000fea0003800200 */
.L_x_14153:
        /* <DEDUP_REMOVED lines=91> */
.L_x_14156:
[----:B------:R-:W-:Y:S05]  /*7010*/  BSYNC.RECONVERGENT B0 ;  /* 0x0000000000007941 */ /* 0x000fea0003800200 */
.L_x_14155:
        /* <DEDUP_REMOVED lines=92> */
.L_x_14158:
[----:B------:R-:W-:Y:S05]  /*75e0*/  BSYNC.RECONVERGENT B0 ;  /* 0x0000000000007941 */ /* 0x000fea0003800200 */
.L_x_14157:
[----:B------:R-:W-:Y:S01]  /*75f0*/  LOP3.LUT P0, RZ, R184, 0x2, RZ, 0xc0, !PT ;  /* 0x00000002b8ff7812 */ /* 0x000fe2000780c0ff */
[----:B------:R-:W-:Y:S11]  /*7600*/  BSSY.RECONVERGENT B0, `(.L_x_14159) ;  /* 0x000005c000007945 */ /* 0x000ff60003800200 */
[----:B------:R-:W-:Y:S01]  /*7610*/  @!UPT UIADD3 URZ, UPT, UPT, URZ, URZ, URZ ;  /* 0x000000fffffff290 */ /* 0x000fe2000fffe0ff */
[----:B------:R-:W-:Y:S05]  /*7620*/  @!P0 BRA `(.L_x_14160) ;  /* 0x0000000400648947 */ /* 0x000fea0003800000 */
[----:B------:R-:W-:Y:S01]  /*7630*/  ISETP.GE.AND P0, PT, R12, R17, PT ;  /* 0x000000110c00720c */ /* 0x000fe20003f06270 */
[----:B------:R-:W-:Y:S04]  /*7640*/  IMAD.WIDE.U32 R20, R140, 0xc0, R20 ;  /* 0x000000c08c147825 */ /* 0x000fe800078e0014 */
[----:B--2---:R-:W-:Y:S04]  /*7650*/  IMAD.WIDE.U32 R146, R172, 0xc0, R146 ;  /* 0x000000c0ac927825 */ /* 0x004fe800078e0092 */
[----:B------:R-:W-:Y:S04]  /*7660*/  IMAD R47, R141, 0xc0, RZ ;  /* 0x000000c08d2f7824 */ /* 0x000fe800078e02ff */
[----:B-1-34-:R-:W-:Y:S01]  /*7670*/  @!P0 SEL R57, R16, RZ, P1 ;  /* 0x000000ff10398207 */ /* 0x01afe20000800000 */
[----:B------:R-:W-:Y:S01]  /*7680*/  IMAD.IADD R21, R47, 0x1, R21 ;  /* 0x000000012f157824 */ /* 0x000fe200078e0215 */
[----:B------:R-:W-:Y:S02]  /*7690*/  @!P0 SEL R131, R131, RZ, P1 ;  /* 0x000000ff83838207 */ /* 0x000fe40000800000 */
[----:B------:R-:W-:Y:S01]  /*76a0*/  @!P0 IADD3 R57, P2, PT, R118, R57, RZ ;  /* 0x0000003976398210 */ /* 0x000fe20007f5e0ff */
[----:B------:R-:W-:Y:S01]  /*76b0*/  @!P0 IMAD.WIDE R30, R19, 0x2, R20 ;  /* 0x00000002131e8825 */ /* 0x000fe200078e0214 */
[----:B------:R-:W2:Y:S02]  /*76c0*/  LD.E.128 R48, desc[UR4][R20.64] ;  /* 0x0000000414307980 */ /* 0x000ea4000c101d00 */
        /* <DEDUP_REMOVED lines=79> */
.L_x_14160:
[----:B------:R-:W-:Y:S05]  /*7bc0*/  BSYNC.RECONVERGENT B0 ;  /* 0x0000000000007941 */ /* 0x000fea0003800200 */
.L_x_14159:
[----:B------:R-:W5:Y:S02]  /*7bd0*/  LD.E R3, desc[UR4][R100.64+0xd0] ;  /* 0x0000d00464037980 */ /* 0x000f64000c101900 */
[----:B-----5:R-:W-:Y:S05]  /*7be0*/  IMAD.U32 R3, R3, -0x40, RZ ;  /* 0xffffffc003037824 */ /* 0x020fea00078e00ff */
[C---:B------:R-:W-:Y:S02]  /*7bf0*/  LEA R104, P1, R3.reuse, R104, 0x1 ;  /* 0x0000006803687211 */ /* 0x040fe400078208ff */
[C---:B------:R-:W-:Y:S02]  /*7c00*/  LEA R98, P0, R3.reuse, R98, 0x1 ;  /* 0x0000006203627211 */ /* 0x040fe400078008ff */
[C---:B------:R-:W-:Y:S02]  /*7c10*/  LEA.HI.X.SX32 R105, R3.reuse, R105, 0x1, P1 ;  /* 0x0000006903697211 */ /* 0x040fe400008f0eff */
[----:B------:R-:W-:Y:S09]  /*7c20*/  LEA.HI.X.SX32 R99, R3, R99, 0x1, P0 ;  /* 0x0000006303637211 */ /* 0x000ff200000f0eff */
.L_x_14127:
[----:B------:R-:W-:Y:S05]  /*7c30*/  BSYNC.RECONVERGENT B1 ;  /* 0x0000000000017941 */ /* 0x000fea0003800200 */
.L_x_14125:
        /* <DEDUP_REMOVED lines=101> */
.L_x_14162:
[----:B------:R-:W-:Y:S05]  /*8290*/  BSYNC.RECONVERGENT B0 ;  /* 0x0000000000007941 */ /* 0x000fea0003800200 */
.L_x_14161:
[----:B------:R-:W-:Y:S11]  /*82a0*/  LOP3.LUT P0, RZ, R184, 0x8, RZ, 0xc0, !PT ;  /* 0x00000008b8ff7812 */ /* 0x000ff6000780c0ff */
[----:B------:R-:W-:Y:S02]  /*82b0*/  @!UPT UIADD3 URZ, UPT, UPT, URZ, URZ, URZ ;  /* 0x000000fffffff290 */ /* 0x000fe4000fffe0ff */
[----:B------:R-:W-:Y:S05]  /*82c0*/  @P0 BRA `(.L_x_14163) ;  /* 0xffffffa400480947 */ /* 0x000fea000383ffff */
.L_x_14124:
        /* <DEDUP_REMOVED lines=11> */
[C---:B------:R-:W-:Y:S01]  /*8380*/  VIADD R26, R136.reuse, 0x10 ;  /* 0x00000010881a7836 */ /* 0x040fe20000000000 */
        /* <DEDUP_REMOVED lines=19> */
.L_x_14167:
[----:B------:R-:W-:Y:S05]  /*84c0*/  BSYNC.RECONVERGENT B0 ;  /* 0x0000000000007941 */ /* 0x000fea0003800200 */
.L_x_14166:
        /* <DEDUP_REMOVED lines=8> */
.L_x_14165:
        /* <DEDUP_REMOVED lines=36> */
[-C--:B-----5:R-:W-:Y:S02]  /*8790*/  IADD3 R4, P1, PT, R32, R5.reuse, RZ ;  /* 0x0000000520047210 */ /* 0x0a0fe40007f3e0ff */
[----:B------:R-:W-:Y:S02]  /*87a0*/  IADD3 R2, P0, PT, R30, R5, RZ ;  /* 0x000000051e027210 */ /* 0x000fe40007f1e0ff */
[----:B------:R-:W-:-:S03]  /*87b0*/  IADD3.X R5, PT, PT, R33, R3, RZ, P1, !PT ;  /* 0x0000000321057210 */ /* 0x000fc60000ffe4ff */
[----:B------:R-:W-:-:S03]  /*87c0*/  IMAD.X R3, R31, 0x1, R3, P0 ;  /* 0x000000011f037824 */ /* 0x000fc600000e0603 */
[----:B------:R-:W2:Y:S04]  /*87d0*/  LD.E.64 R4, desc[UR4][R4.64] ;  /* 0x0000000404047980 */ /* 0x000ea8000c101b00 */
[----:B------:R-:W3:Y:S01]  /*87e0*/  LD.E.64 R2, desc[UR4][R2.64] ;  /* 0x0000000402027980 */ /* 0x000ee2000c101b00 */
[C---:B------:R-:W-:Y:S02]  /*87f0*/  LOP3.LUT R0, R9.reuse, 0xffff0000, RZ, 0xc0, !PT ;  /* 0xffff000009007812 */ /* 0x040fe400078ec0ff */
        /* <DEDUP_REMOVED lines=35> */
.L_x_14173:
[----:B------:R-:W-:Y:S05]  /*8a30*/  BSYNC.RECONVERGENT B0 ;  /* 0x0000000000007941 */ /* 0x000fea0003800200 */
.L_x_14172:
[----:B-----5:R1:W-:Y:S02]  /*8a40*/  STS.128 [R66], R8 ;  /* 0x0000000842007388 */ /* 0x0203e40000000c00 */
.L_x_14171:
[----:B------:R-:W-:Y:S05]  /*8a50*/  BSYNC.RECONVERGENT B1 ;  /* 0x0000000000017941 */ /* 0x000fea0003800200 */
.L_x_14170:
        /* <DEDUP_REMOVED lines=14> */
[-C--:B-----5:R-:W-:Y:S02]  /*8b40*/  IADD3 R2, P0, PT, R30, R3.reuse, RZ ;  /* 0x000000031e027210 */ /* 0x0a0fe40007f1e0ff */
[----:B------:R-:W-:-:S03]  /*8b50*/  IADD3 R4, P1, PT, R32, R3, RZ ;  /* 0x0000000320047210 */ /* 0x000fc60007f3e0ff */
[----:B------:R-:W-:Y:S01]  /*8b60*/  IMAD.X R3, R31, 0x1, R27, P0 ;  /* 0x000000011f037824 */ /* 0x000fe200000e061b */
[----:B------:R-:W-:-:S05]  /*8b70*/  IADD3.X R5, PT, PT, R33, R27, RZ, P1, !PT ;  /* 0x0000001b21057210 */ /* 0x000fca0000ffe4ff */
[----:B------:R-:W2:Y:S04]  /*8b80*/  LD.E.64 R2, desc[UR4][R2.64] ;  /* 0x0000000402027980 */ /* 0x000ea8000c101b00 */
[----:B------:R-:W3:Y:S01]  /*8b90*/  LD.E.64 R4, desc[UR4][R4.64] ;  /* 0x0000000404047980 */ /* 0x000ee2000c101b00 */
[C---:B------:R-:W-:Y:S01]  /*8ba0*/  LOP3.LUT R0, R9.reuse, 0xffff0000, RZ, 0xc0, !PT ;  /* 0xffff000009007812 */ /* 0x040fe200078ec0ff */
[----:B----4-:R-:W-:Y:S01]  /*8bb0*/  IMAD.U32 R20, R10, 0x10000, RZ ;  /* 0x000100000a147824 */ /* 0x010fe200078e00ff */
        /* <DEDUP_REMOVED lines=34> */
.L_x_14177:
[----:B------:R-:W-:Y:S05]  /*8de0*/  BSYNC.RECONVERGENT B0 ;  /* 0x0000000000007941 */ /* 0x000fea0003800200 */
.L_x_14176:
[----:B-----5:R2:W-:Y:S02]  /*8df0*/  STS.128 [R66+0x800], R8 ;  /* 0x0008000842007388 */ /* 0x0205e40000000c00 */
.L_x_14175:
[----:B------:R-:W-:Y:S05]  /*8e00*/  BSYNC.RECONVERGENT B1 ;  /* 0x0000000000017941 */ /* 0x000fea0003800200 */
.L_x_14174:
        /* <DEDUP_REMOVED lines=57> */
.L_x_14181:
[----:B------:R-:W-:Y:S05]  /*91a0*/  BSYNC.RECONVERGENT B0 ;  /* 0x0000000000007941 */ /* 0x000fea0003800200 */
.L_x_14180:
[----:B-----5:R3:W-:Y:S02]  /*91b0*/  STS.128 [R66+0x1000], R8 ;  /* 0x0010000842007388 */ /* 0x0207e40000000c00 */
.L_x_14179:
[----:B------:R-:W-:Y:S05]  /*91c0*/  BSYNC.RECONVERGENT B1 ;  /* 0x0000000000017941 */ /* 0x000fea0003800200 */
.L_x_14178:
        /* <DEDUP_REMOVED lines=20> */
[C---:B------:R-:W-:Y:S01]  /*9310*/  IMAD.U32 R7, R8.reuse, 0x10000, RZ ;  /* 0x0001000008077824 */ /* 0x040fe200078e00ff */
        /* <DEDUP_REMOVED lines=38> */
.L_x_14183:
[----:B------:R-:W-:Y:S05]  /*9580*/  BSYNC.RECONVERGENT B0 ;  /* 0x0000000000007941 */ /* 0x000fea0003800200 */
.L_x_14182:
[----:B-----5:R1:W-:Y:S01]  /*9590*/  STS.128 [R66+0x1800], R8 ;  /* 0x0018000842007388 */ /* 0x0203e20000000c00 */
[----:B------:R-:W-:Y:S05]  /*95a0*/  BRA `(.L_x_14168) ;  /* 0x0000001400b47947 */ /* 0x000fea0003800000 */
.L_x_14169:
        /* <DEDUP_REMOVED lines=90> */
.L_x_14187:
[----:B------:R-:W-:Y:S05]  /*9b50*/  BSYNC.RECONVERGENT B0 ;  /* 0x0000000000007941 */ /* 0x000fea0003800200 */
.L_x_14186:
[----:B-----5:R1:W-:Y:S02]  /*9b60*/  STS.128 [R66], R20 ;  /* 0x0000001442007388 */ /* 0x0203e40000000c00 */
.L_x_14185:
[----:B------:R-:W-:Y:S05]  /*9b70*/  BSYNC.RECONVERGENT B1 ;  /* 0x0000000000017941 */ /* 0x000fea0003800200 */
.L_x_14184:
        /* <DEDUP_REMOVED lines=86> */
.L_x_14191:
[----:B------:R-:W-:Y:S05]  /*a0e0*/  BSYNC.RECONVERGENT B0 ;  /* 0x0000000000007941 */ /* 0x000fea0003800200 */
.L_x_14190:
[----:B-----5:R2:W-:Y:S02]  /*a0f0*/  STS.128 [R66+0x800], R20 ;  /* 0x0008001442007388 */ /* 0x0205e40000000c00 */
.L_x_14189:
[----:B------:R-:W-:Y:S05]  /*a100*/  BSYNC.RECONVERGENT B1 ;  /* 0x0000000000017941 */ /* 0x000fea0003800200 */
.L_x_14188:
        /* <DEDUP_REMOVED lines=89> */
.L_x_14195:
[----:B------:R-:W-:Y:S05]  /*a6a0*/  BSYNC.RECONVERGENT B0 ;  /* 0x0000000000007941 */ /* 0x000fea0003800200 */
.L_x_14194:
[----:B-----5:R3:W-:Y:S02]  /*a6b0*/  STS.128 [R66+0x1000], R20 ;  /* 0x0010001442007388 */ /* 0x0207e40000000c00 */
.L_x_14193:
[----:B------:R-:W-:Y:S05]  /*a6c0*/  BSYNC.RECONVERGENT B1 ;  /* 0x0000000000017941 */ /* 0x000fea0003800200 */
.L_x_14192:
        /* <DEDUP_REMOVED lines=41> */
[C---:B------:R-:W-:Y:S01]  /*a960*/  IMAD.U32 R8, R11.reuse, 0x10000, RZ ;  /* 0x000100000b087824 */ /* 0x040fe200078e00ff */
[C---:B------:R-:W-:Y:S02]  /*a970*/  SHF.L.U32 R25, R10.reuse, 0x10, RZ ;  /* 0x000000100a197819 */ /* 0x040fe400000006ff */
[----:B------:R-:W-:Y:S02]  /*a980*/  LOP3.LUT R9, R10, 0xffff0000, RZ, 0xc0, !PT ;  /* 0xffff00000a097812 */ /* 0x000fe400078ec0ff */
[----:B------:R-:W-:Y:S01]  /*a990*/  LOP3.LUT R29, R11, 0xffff0000, RZ, 0xc0, !PT ;  /* 0xffff00000b1d7812 */ /* 0x000fe200078ec0ff */
[----:B---3--:R-:W-:Y:S01]  /*a9a0*/  IMAD.U32 R11, R13, 0x10000, RZ ;  /* 0x000100000d0b7824 */ /* 0x008fe200078e00ff */
[----:B------:R-:W-:-:S02]  /*a9b0*/  SHF.L.U32 R30, R12, 0x10, RZ ;  /* 0x000000100c1e7819 */ /* 0x000fc400000006ff */
[----:B------:R-:W-:Y:S01]  /*a9c0*/  LOP3.LUT R10, R12, 0xffff0000, RZ, 0xc0, !PT ;  /* 0xffff00000c0a7812 */ /* 0x000fe200078ec0ff */
[----:B------:R-:W-:Y:S01]  /*a9d0*/  @!P1 FADD.FTZ R11, -R11, -RZ ;  /* 0x800000ff0b0b9221 */ /* 0x000fe20000010100 */
        /* <DEDUP_REMOVED lines=8> */
[----:B------:R-:W-:Y:S01]  /*aa60*/  @!P1 FADD.FTZ R30, -R30, -RZ ;  /* 0x800000ff1e1e9221 */ /* 0x000fe20000010100 */
[----:B------:R-:W-:Y:S01]  /*aa70*/  @!P1 FADD.FTZ R12, -R12, -RZ ;  /* 0x800000ff0c0c9221 */ /* 0x000fe20000010100 */
[----:B------:R-:W-:Y:S01]  /*aa80*/  @!P1 FADD.FTZ R32, -R32, -RZ ;  /* 0x800000ff20209221 */ /* 0x000fe20000010100 */
[----:B------:R-:W-:Y:S01]  /*aa90*/  @!P1 FADD.FTZ R14, -R14, -RZ ;  /* 0x800000ff0e0e9221 */ /* 0x000fe20000010100 */
[----:B------:R-:W-:Y:S01]  /*aaa0*/  FMUL.FTZ R13, R8, R13 ;  /* 0x0000000d080d7220 */ /* 0x000fe20000410000 */
[----:B------:R-:W-:Y:S01]  /*aab0*/  FMUL.FTZ R12, R9, R12 ;  /* 0x0000000c090c7220 */ /* 0x000fe20000410000 */
[C---:B----4-:R-:W-:Y:S01]  /*aac0*/  SHF.L.U32 R9, R16.reuse, 0x10, RZ ;  /* 0x0000001010097819 */ /* 0x050fe200000006ff */
[----:B------:R-:W-:Y:S01]  /*aad0*/  FMUL.FTZ R29, R29, R14 ;  /* 0x0000000e1d1d7220 */ /* 0x000fe20000410000 */
[----:B------:R-:W-:Y:S01]  /*aae0*/  LOP3.LUT R8, R16, 0xffff0000, RZ, 0xc0, !PT ;  /* 0xffff000010087812 */ /* 0x000fe200078ec0ff */
[----:B------:R-:W-:Y:S01]  /*aaf0*/  FMUL.FTZ R11, R6, R11 ;  /* 0x0000000b060b7220 */ /* 0x000fe20000410000 */
[----:B------:R-:W-:Y:S01]  /*ab00*/  LOP3.LUT R16, R17, 0xffff0000, RZ, 0xc0, !PT ;  /* 0xffff000011107812 */ /* 0x000fe200078ec0ff */
[----:B------:R-:W-:Y:S01]  /*ab10*/  FMUL.FTZ R7, R7, R10 ;  /* 0x0000000a07077220 */ /* 0x000fe20000410000 */
[C---:B------:R-:W-:Y:S01]  /*ab20*/  SHF.L.U32 R15, R18.reuse, 0x10, RZ ;  /* 0x00000010120f7819 */ /* 0x040fe200000006ff */
[----:B------:R-:W-:Y:S01]  /*ab30*/  FMUL.FTZ R27, R27, R34 ;  /* 0x000000221b1b7220 */ /* 0x000fe20000410000 */
[----:B------:R-:W-:Y:S01]  /*ab40*/  LOP3.LUT R14, R18, 0xffff0000, RZ, 0xc0, !PT ;  /* 0xffff0000120e7812 */ /* 0x000fe200078ec0ff */
[----:B------:R-:W-:Y:S01]  /*ab50*/  IMAD.U32 R6, R17, 0x10000, RZ ;  /* 0x0001000011067824 */ /* 0x000fe200078e00ff */
[----:B------:R-:W-:Y:S01]  /*ab60*/  LOP3.LUT R18, R19, 0xffff0000, RZ, 0xc0, !PT ;  /* 0xffff000013127812 */ /* 0x000fe200078ec0ff */
[----:B------:R-:W-:Y:S01]  /*ab70*/  FMUL.FTZ R30, R23, R30 ;  /* 0x0000001e171e7220 */ /* 0x000fe20000410000 */
        /* <DEDUP_REMOVED lines=14> */
.L_x_14197:
[----:B------:R-:W-:Y:S05]  /*ac60*/  BSYNC.RECONVERGENT B0 ;  /* 0x0000000000007941 */ /* 0x000fea0003800200 */
.L_x_14196:
[----:B-----5:R4:W-:Y:S02]  /*ac70*/  STS.128 [R66+0x1800], R4 ;  /* 0x0018000442007388 */ /* 0x0209e40000000c00 */
.L_x_14168:
[----:B------:R-:W-:Y:S05]  /*ac80*/  BSYNC.RECONVERGENT B2 ;  /* 0x0000000000027941 */ /* 0x000fea0003800200 */
.L_x_14164:
[----:B--23--:R-:W-:Y:S01]  /*ac90*/  IMAD.IADD R3, R72, 0x1, -R53 ;  /* 0x0000000148037824 */ /* 0x00cfe200078e0a35 */
[C---:B------:R-:W-:Y:S01]  /*aca0*/  SHF.L.U64.HI R2, R76.reuse, 0x1, R77 ;  /* 0x000000014c027819 */ /* 0x040fe2000001024d */
[----:B------:R-:W-:Y:S02]  /*acb0*/  IMAD.SHL.U32 R55, R76, 0x2, RZ ;  /* 0x000000024c377824 */ /* 0x000fe400078e00ff */
[C---:B----4-:R-:W-:Y:S01]  /*acc0*/  VIADD R6, R136.reuse, 0x40 ;  /* 0x0000004088067836 */ /* 0x050fe20000000000 */
        /* <DEDUP_REMOVED lines=23> */
[----:B------:R-:W-:Y:S01]  /*ae40*/  @!P2 IMAD.MOV.U32 R17, RZ, RZ, R11 ;  /* 0x000000ffff11a224 */ /* 0x000fe200078e000b */
[----:B------:R-:W-:Y:S01]  /*ae50*/  @!P4 LEA R18, P5, R172, R10, 0x6 ;  /* 0x0000000aac12c211 */ /* 0x000fe200078a30ff */
[----:B------:R-:W-:-:S02]  /*ae60*/  @!P2 IMAD R8, R173, 0x60, RZ ;  /* 0x00000060ad08a824 */ /* 0x000fc400078e02ff */
[C---:B------:R-:W-:Y:S01]  /*ae70*/  @!P2 IMAD.WIDE.U32 R16, R172.reuse, 0x60, R16 ;  /* 0x00000060ac10a825 */ /* 0x040fe200078e0010 */
[----:B------:R-:W-:-:S03]  /*ae80*/  @!P4 LEA.HI.X R19, R172, R11, R173, 0x6, P5 ;  /* 0x0000000bac13c211 */ /* 0x000fc600028f34ad */
[C---:B------:R-:W-:Y:S01]  /*ae90*/  @!P0 IMAD R5, R173.reuse, 0xc0, RZ ;  /* 0x000000c0ad058824 */ /* 0x040fe200078e02ff */
[----:B------:R-:W-:Y:S01]  /*aea0*/  @!P2 IADD3 R17, PT, PT, R8, R17, RZ ;  /* 0x000000110811a210 */ /* 0x000fe20007ffe0ff */
[----:B------:R-:W-:Y:S01]  /*aeb0*/  @!P1 IMAD.MOV.U32 R14, RZ, RZ, R10 ;  /* 0x000000ffff0e9224 */ /* 0x000fe200078e000a */
[----:B------:R2:W-:Y:S01]  /*aec0*/  @!P4 LDGSTS.E.BYPASS.LTC128B.128 [R66+0x3800], desc[UR4][R18.64] ;  /* 0x038000001242cfae */ /* 0x0005e2000b981a04 */
[----:B------:R-:W-:Y:S02]  /*aed0*/  @!P1 IMAD.MOV.U32 R15, RZ, RZ, R11 ;  /* 0x000000ffff0f9224 */ /* 0x000fe400078e000b */
[----:B------:R-:W-:Y:S01]  /*aee0*/  @!P1 IMAD R7, R173, 0xa0, RZ ;  /* 0x000000a0ad079824 */ /* 0x000fe200078e02ff */
[----:B------:R-:W-:Y:S01]  /*aef0*/  @!P2 LDGSTS.E.BYPASS.LTC128B.128 [R66+0x4000], desc[UR4][R16.64] ;  /* 0x040000001042afae */ /* 0x000fe2000b981a04 */
[----:B------:R-:W-:Y:S01]  /*af00*/  @!P1 IMAD.WIDE.U32 R14, R172, 0xa0, R14 ;  /* 0x000000a0ac0e9825 */ /* 0x000fe200078e000e */
[----:B------:R-:W3:Y:S01]  /*af10*/  S2UR UR6, SR_CgaCtaId ;  /* 0x00000000000679c3 */ /* 0x000ee20000008800 */
[----:B------:R-:W-:-:S02]  /*af20*/  ISETP.GE.AND P2, PT, R6, R3, PT ;  /* 0x000000030600720c */ /* 0x000fc40003f46270 */
[----:B------:R-:W-:Y:S02]  /*af30*/  @!P1 IMAD.IADD R15, R7, 0x1, R15 ;  /* 0x00000001070f9824 */ /* 0x000fe400078e020f */
[----:B------:R-:W-:Y:S02]  /*af40*/  IMAD.SHL.U32 R7, R73, 0x400, RZ ;  /* 0x0000040049077824 */ /* 0x000fe400078e00ff */
[----:B-1----:R-:W-:Y:S01]  /*af50*/  @!P0 IMAD.MOV.U32 R12, RZ, RZ, R10 ;  /* 0x000000ffff0c8224 */ /* 0x002fe200078e000a */
[----:B------:R-:W-:Y:S01]  /*af60*/  @!P3 LEA R10, P5, R172, R10, 0x7 ;  /* 0x0000000aac0ab211 */ /* 0x000fe200078a38ff */
[----:B------:R-:W-:-:S03]  /*af70*/  @!P0 IMAD.MOV.U32 R13, RZ, RZ, R11 ;  /* 0x000000ffff0d8224 */ /* 0x000fc600078e000b */
[C---:B------:R-:W-:Y:S01]  /*af80*/  @!P3 LEA.HI.X R11, R172.reuse, R11, R173, 0x7, P5 ;  /* 0x0000000bac0bb211 */ /* 0x040fe200028f3cad */
[----:B------:R-:W-:Y:S01]  /*af90*/  @!P0 IMAD.WIDE.U32 R12, R172, 0xc0, R12 ;  /* 0x000000c0ac0c8825 */ /* 0x000fe200078e000c */
[----:B------:R-:W-:-:S03]  /*afa0*/  ISETP.GE.AND P5, PT, R28, R3, PT ;  /* 0x000000031c00720c */ /* 0x000fc60003fa6270 */
[----:B------:R-:W-:Y:S01]  /*afb0*/  @!P0 IMAD.IADD R13, R5, 0x1, R13 ;  /* 0x00000001050d8824 */ /* 0x000fe200078e020d */
[----:B------:R-:W-:Y:S01]  /*afc0*/  @!P3 LDGSTS.E.BYPASS.LTC128B.128 [R66+0x4800], desc[UR4][R10.64] ;  /* 0x048000000a42bfae */ /* 0x000fe2000b981a04 */
[----:B--2---:R-:W-:-:S03]  /*afd0*/  LOP3.LUT R18, R81, 0x8, R70, 0x78, !PT ;  /* 0x0000000851127812 */ /* 0x004fc600078e7846 */
[----:B------:R-:W-:Y:S01]  /*afe0*/  @!P1 LDGSTS.E.BYPASS.LTC128B.128 [R66+0x5000], desc[UR4][R14.64] ;  /* 0x050000000e429fae */ /* 0x000fe2000b981a04 */
[----:B------:R-:W-:-:S03]  /*aff0*/  ISETP.GE.AND P1, PT, R26, R3, PT ;  /* 0x000000031a00720c */ /* 0x000fc60003f26270 */
[----:B------:R1:W-:Y:S01]  /*b000*/  @!P0 LDGSTS.E.BYPASS.LTC128B.128 [R66+0x5800], desc[UR4][R12.64] ;  /* 0x058000000c428fae */ /* 0x0003e2000b981a04 */
[----:B------:R-:W-:Y:S02]  /*b010*/  P2R R5, PR, RZ, 0x2 ;  /* 0x00000002ff057803 */ /* 0x000fe40000000000 */
[----:B------:R-:W-:Y:S01]  /*b020*/  ISETP.GE.AND P1, PT, R4, R3, PT ;  /* 0x000000030400720c */ /* 0x000fe20003f26270 */
[----:B------:R-:W0:Y:S01]  /*b030*/  LDGDEPBAR ;  /* 0x00000000000079af */ /* 0x000e220000000000 */
[----:B------:R-:W-:-:S03]  /*b040*/  LEA R8, P0, R74, R178, 0x1 ;  /* 0x000000b24a087211 */ /* 0x000fc600078008ff */
[----:B------:R-:W2:Y:S01]  /*b050*/  LD.E R54, desc[UR4][R100.64+0x184] ;  /* 0x0001840464367980 */ /* 0x000ea2000c101900 */
[----:B------:R-:W-:Y:S02]  /*b060*/  LEA.HI.X R9, R74, R179, R75, 0x1, P0 ;  /* 0x000000b34a097211 */ /* 0x000fe400000f0c4b */
[----:B------:R-:W-:Y:S01]  /*b070*/  ISETP.GE.AND P0, PT, R0, R3, PT ;  /* 0x000000030000720c */ /* 0x000fe20003f06270 */
[----:B------:R-:W4:Y:S01]  /*b080*/  LD.E R52, desc[UR4][R100.64+0x188] ;  /* 0x0001880464347980 */ /* 0x000f22000c101900 */
[----:B------:R-:W-:Y:S01]  /*b090*/  LOP3.LUT R0, R18, 0x38, R83, 0x78, !PT ;  /* 0x0000003812007812 */ /* 0x000fe200078e7853 */
[----:B------:R-:W-:-:S04]  /*b0a0*/  DEPBAR.LE SB0, 0x0 ;  /* 0x000080000000791a */ /* 0x000fc80000000000 */
[----:B------:R-:W-:Y:S01]  /*b0b0*/  BAR.SYNC.DEFER_BLOCKING 0x0 ;  /* 0x0000000000007b1d */ /* 0x000fe20000010000 */
[----:B------:R-:W-:Y:S02]  /*b0c0*/  LOP3.LUT R7, R7, 0x400, RZ, 0xc0, !PT ;  /* 0x0000040007077812 */ /* 0x000fe400078ec0ff */
[-C--:B------:R-:W-:Y:S01]  /*b0d0*/  ISETP.GE.AND P4, PT, R20, R3.reuse, PT ;  /* 0x000000031400720c */ /* 0x080fe20003f86270 */
[----:B------:R-:W-:Y:S02]  /*b0e0*/  @!P1 IMAD.MOV.U32 R6, RZ, RZ, R8 ;  /* 0x000000ffff069224 */ /* 0x000fe400078e0008 */
[----:B------:R-:W-:Y:S02]  /*b0f0*/  IMAD R0, R0, 0x2, R7 ;  /* 0x0000000200007824 */ /* 0x000fe400078e0207 */
[----:B------:R-:W-:Y:S01]  /*b100*/  @!P1 IMAD.MOV.U32 R7, RZ, RZ, R9 ;  /* 0x000000ffff079224 */ /* 0x000fe200078e0009 */
[----:B------:R-:W-:Y:S01]  /*b110*/  ISETP.GE.AND P3, PT, R136, R3, PT ;  /* 0x000000038800720c */ /* 0x000fe20003f66270 */
[----:B------:R-:W-:Y:S01]  /*b120*/  @!PT LDS RZ, [RZ] ;  /* 0x00000000fffff984 */ /* 0x000fe20000000800 */
[----:B------:R-:W-:Y:S01]  /*b130*/  @!PT LDS RZ, [RZ] ;  /* 0x00000000fffff984 */ /* 0x000fe20000000800 */
[----:B------:R-:W-:Y:S01]  /*b140*/  @!PT LDS RZ, [RZ] ;  /* 0x00000000fffff984 */ /* 0x000fe20000000800 */
[----:B------:R-:W-:Y:S04]  /*b150*/  @!P6 LDGSTS.E.BYPASS.LTC128B.128 [R66+0x6000], desc[UR4][R178.64] ;  /* 0x06000000b242efae */ /* 0x000fe8000b981a04 */
[----:B------:R-:W-:Y:S01]  /*b160*/  @P6 STS.128 [R66+0x6000], RZ ;  /* 0x006000ff42006388 */ /* 0x000fe20000000c00 */
[----:B------:R-:W-:Y:S01]  /*b170*/  ISETP.NE.AND P6, PT, R5, RZ, PT ;  /* 0x000000ff0500720c */ /* 0x000fe20003fc5270 */
[----:B------:R-:W-:-:S02]  /*b180*/  @!P1 IMAD R4, R65, 0xa0, RZ ;  /* 0x000000a041049824 */ /* 0x000fc400078e02ff */
[----:B------:R-:W-:-:S04]  /*b190*/  @!P1 IMAD.WIDE.U32 R6, R64, 0xa0, R6 ;  /* 0x000000a040069825 */ /* 0x000fc800078e0006 */
[----:B-1----:R-:W-:-:S06]  /*b1a0*/  @!P2 IMAD.MOV.U32 R12, RZ, RZ, R8 ;  /* 0x000000ffff0ca224 */ /* 0x002fcc00078e0008 */
[----:B------:R-:W-:Y:S04]  /*b1b0*/  @P6 STS.128 [R66+0x6800], RZ ;  /* 0x006800ff42006388 */ /* 0x000fe80000000c00 */
[----:B------:R-:W-:Y:S01]  /*b1c0*/  @!PT LDS RZ, [RZ] ;  /* 0x00000000fffff984 */ /* 0x000fe20000000800 */
[----:B------:R-:W-:Y:S01]  /*b1d0*/  @!PT LDS RZ, [RZ] ;  /* 0x00000000fffff984 */ /* 0x000fe20000000800 */
[----:B------:R-:W-:Y:S01]  /*b1e0*/  @!PT LDS RZ, [RZ] ;  /* 0x00000000fffff984 */ /* 0x000fe20000000800 */
[----:B------:R1:W-:Y:S01]  /*b1f0*/  @!P6 LDGSTS.E.BYPASS.LTC128B.128 [R66+0x6800], desc[UR4][R8.64] ;  /* 0x068000000842efae */ /* 0x0003e2000b981a04 */
[-C--:B------:R-:W-:Y:S01]  /*b200*/  @!P5 LEA R14, P6, R64, R8.reuse, 0x5 ;  /* 0x00000008400ed211 */ /* 0x080fe200078c28ff */
[----:B------:R-:W-:Y:S02]  /*b210*/  @!P2 IMAD.MOV.U32 R13, RZ, RZ, R9 ;  /* 0x000000ffff0da224 */ /* 0x000fe400078e0009 */
[----:B------:R-:W-:Y:S01]  /*b220*/  @!P1 IMAD.IADD R7, R4, 0x1, R7 ;  /* 0x0000000104079824 */ /* 0x000fe200078e0207 */
[----:B------:R-:W-:Y:S01]  /*b230*/  @!P5 LEA.HI.X R15, R64, R9, R65, 0x5, P6 ;  /* 0x00000009400fd211 */ /* 0x000fe200030f2c41 */
[----:B------:R-:W-:Y:S01]  /*b240*/  IMAD.SHL.U32 R4, R70, 0x20, RZ ;  /* 0x0000002046047824 */ /* 0x000fe200078e00ff */
[C---:B------:R-:W-:Y:S01]  /*b250*/  @!P4 LEA R16, P6, R64.reuse, R8, 0x6 ;  /* 0x000000084010c211 */ /* 0x040fe200078c30ff */
[----:B------:R-:W-:Y:S01]  /*b260*/  @!P2 IMAD R5, R65, 0x60, RZ ;  /* 0x000000604105a824 */ /* 0x000fe200078e02ff */
[----:B------:R-:W-:Y:S01]  /*b270*/  @P5 STS.128 [R66+0x7000], RZ ;  /* 0x007000ff42005388 */ /* 0x000fe20000000c00 */
[----:B------:R-:W-:Y:S01]  /*b280*/  @!P2 IMAD.WIDE.U32 R12, R64, 0x60, R12 ;  /* 0x00000060400ca825 */ /* 0x000fe200078e000c */
[----:B------:R-:W-:-:S02]  /*b290*/  LOP3.LUT R171, R69, 0x7c00, R4, 0xf8, !PT ;  /* 0x00007c0045ab7812 */ /* 0x000fc400078ef804 */
[----:B------:R-:W-:Y:S01]  /*b2a0*/  @!PT LDS RZ, [RZ] ;  /* 0x00000000fffff984 */ /* 0x000fe20000000800 */
[----:B------:R-:W-:Y:S01]  /*b2b0*/  @!PT LDS RZ, [RZ] ;  /* 0x00000000fffff984 */ /* 0x000fe20000000800 */
[----:B------:R-:W-:Y:S01]  /*b2c0*/  @!PT LDS RZ, [RZ] ;  /* 0x00000000fffff984 */ /* 0x000fe20000000800 */
[----:B------:R-:W-:Y:S01]  /*b2d0*/  @!P5 LDGSTS.E.BYPASS.LTC128B.128 [R66+0x7000], desc[UR4][R14.64] ;  /* 0x070000000e42dfae */ /* 0x000fe2000b981a04 */
[----:B------:R-:W-:Y:S01]  /*b2e0*/  @!P0 IMAD.MOV.U32 R10, RZ, RZ, R8 ;  /* 0x000000ffff0a8224 */ /* 0x000fe200078e0008 */
[C---:B------:R-:W-:Y:S01]  /*b2f0*/  @!P4 LEA.HI.X R17, R64.reuse, R9, R65, 0x6, P6 ;  /* 0x000000094011c211 */ /* 0x040fe200030f3441 */
[----:B------:R-:W-:Y:S01]  /*b300*/  @!P0 IMAD.MOV.U32 R11, RZ, RZ, R9 ;  /* 0x000000ffff0b8224 */ /* 0x000fe200078e0009 */
[----:B------:R-:W-:Y:S01]  /*b310*/  UMOV UR7, 0x400 ;  /* 0x0000040000077882 */ /* 0x000fe20000000000 */
[----:B------:R-:W-:Y:S01]  /*b320*/  @!P2 IADD3 R13, PT, PT, R5, R13, RZ ;  /* 0x0000000d050da210 */ /* 0x000fe20007ffe0ff */
[----:B---3--:R-:W-:Y:S01]  /*b330*/  ULEA UR6, UR6, UR7, 0x18 ;  /* 0x0000000706067291 */ /* 0x008fe2000f8ec0ff */
[----:B------:R-:W-:Y:S01]  /*b340*/  @!P0 IMAD R3, R65, 0xc0, RZ ;  /* 0x000000c041038824 */ /* 0x000fe200078e02ff */
[----:B------:R-:W-:Y:S01]  /*b350*/  @P4 STS.128 [R66+0x7800], RZ ;  /* 0x007800ff42004388 */ /* 0x000fe20000000c00 */
[----:B------:R-:W-:-:S03]  /*b360*/  @!P0 IMAD.WIDE.U32 R10, R64, 0xc0, R10 ;  /* 0x000000c0400a8825 */ /* 0x000fc600078e000a */
[----:B------:R-:W-:Y:S01]  /*b370*/  @!PT LDS RZ, [RZ] ;  /* 0x00000000fffff984 */ /* 0x000fe20000000800 */
[----:B------:R-:W-:Y:S01]  /*b380*/  @!PT LDS RZ, [RZ] ;  /* 0x00000000fffff984 */ /* 0x000fe20000000800 */
[----:B------:R-:W-:Y:S01]  /*b390*/  @!PT LDS RZ, [RZ] ;  /* 0x00000000fffff984 */ /* 0x000fe20000000800 */
[----:B------:R-:W-:Y:S01]  /*b3a0*/  @!P4 LDGSTS.E.BYPASS.LTC128B.128 [R66+0x7800], desc[UR4][R16.64] ;  /* 0x078000001042cfae */ /* 0x000fe2000b981a04 */
[----:B-1----:R-:W-:Y:S01]  /*b3b0*/  @!P3 LEA R8, P5, R64, R8, 0x7 ;  /* 0x000000084008b211 */ /* 0x002fe200078a38ff */
[----:B------:R-:W-:Y:S02]  /*b3c0*/  IMAD.IADD R171, R68, 0x1, R171 ;  /* 0x0000000144ab7824 */ /* 0x000fe400078e02ab */
[----:B------:R-:W-:Y:S01]  /*b3d0*/  @P2 STS.128 [R66+0x8000], RZ ;  /* 0x008000ff42002388 */ /* 0x000fe20000000c00 */
[----:B------:R-:W-:Y:S01]  /*b3e0*/  @!P3 LEA.HI.X R9, R64, R9, R65, 0x7, P5 ;  /* 0x000000094009b211 */ /* 0x000fe200028f3c41 */
[----:B------:R-:W-:Y:S02]  /*b3f0*/  @!P0 IMAD.IADD R11, R3, 0x1, R11 ;  /* 0x00000001030b8824 */ /* 0x000fe400078e020b */
[----:B------:R-:W-:Y:S01]  /*b400*/  @!PT LDS RZ, [RZ] ;  /* 0x00000000fffff984 */ /* 0x000fe20000000800 */
[----:B------:R-:W-:Y:S01]  /*b410*/  @!PT LDS RZ, [RZ] ;  /* 0x00000000fffff984 */ /* 0x000fe20000000800 */
[----:B------:R-:W-:Y:S01]  /*b420*/  @!PT LDS RZ, [RZ] ;  /* 0x00000000fffff984 */ /* 0x000fe20000000800 */
[----:B------:R-:W-:Y:S01]  /*b430*/  @!P2 LDGSTS.E.BYPASS.LTC128B.128 [R66+0x8000], desc[UR4][R12.64] ;  /* 0x080000000c42afae */ /* 0x000fe2000b981a04 */
[----:B------:R-:W-:-:S03]  /*b440*/  LEA R171, R171, UR6, 0x1 ;  /* 0x00000006abab7c11 */ /* 0x000fc6000f8e08ff */
        /* <DEDUP_REMOVED lines=16> */
[----:B------:R-:W3:Y:S01]  /*b550*/  LDSM.16.M88.4 R60, [R0+UR6+0x2000] ;  /* 0x00200006003c783b */ /* 0x000ee20008000200 */
[----:B------:R-:W-:Y:S01]  /*b560*/  R2P PR, R70, 0x6 ;  /* 0x0000000646007804 */ /* 0x000fe20000000000 */
[----:B------:R-:W-:-:S02]  /*b570*/  IMAD.MOV.U32 R3, RZ, RZ, 0x20 ;  /* 0x00000020ff037424 */ /* 0x000fc400078e00ff */
[----:B------:R-:W-:Y:S01]  /*b580*/  VIADD R170, R0, UR6 ;  /* 0x0000000600aa7c36 */ /* 0x000fe20008000000 */
[----:B------:R-:W3:Y:S02]  /*b590*/  LDSM.16.M88.4 R40, [R0+UR6+0x3000] ;  /* 0x003000060028783b */ /* 0x000ee40008000200 */
[----:B------:R-:W-:Y:S02]  /*b5a0*/  SEL R3, R3, 0xffffffe0, !P1 ;  /* 0xffffffe003037807 */ /* 0x000fe40004800000 */
[----:B------:R-:W-:Y:S03]  /*b5b0*/  LDSM.16.M88.4 R48, [R0+UR6+0x2800] ;  /* 0x002800060030783b */ /* 0x000fe60008000200 */
[--C-:B------:R-:W-:Y:S01]  /*b5c0*/  IMAD.IADD R169, R171, 0x1, R3.reuse ;  /* 0x00000001aba97824 */ /* 0x100fe200078e0203 */
[----:B------:R-:W-:Y:S01]  /*b5d0*/  LDSM.16.M88.4 R24, [R0+UR6+0x4000] ;  /* 0x004000060018783b */ /* 0x000fe20008000200 */
[----:B------:R-:W-:-:S03]  /*b5e0*/  IMAD.IADD R165, R170, 0x1, R3 ;  /* 0x00000001aaa57824 */ /* 0x000fc600078e0203 */
[----:B------:R-:W-:Y:S04]  /*b5f0*/  LDSM.16.M88.4 R88, [R169] ;  /* 0x00000000a958783b */ /* 0x000fe80000000200 */
[----:B------:R-:W3:Y:S04]  /*b600*/  LDSM.16.M88.4 R80, [R165+0x2000] ;  /* 0x00200000a550783b */ /* 0x000ee80000000200 */
[----:B-1----:R-:W1:Y:S04]  /*b610*/  LDSM.16.M88.4 R4, [R165+0x3000] ;  /* 0x00300000a504783b */ /* 0x002e680000000200 */
[----:B-----5:R-:W1:Y:S04]  /*b620*/  LDSM.16.M88.4 R32, [R0+UR6+0x3800] ;  /* 0x003800060020783b */ /* 0x020e680008000200 */
[----:B------:R-:W1:Y:S04]  /*b630*/  LDSM.16.M88.4 R16, [R0+UR6+0x4800] ;  /* 0x004800060010783b */ /* 0x000e680008000200 */
[----:B---3--:R-:W3:Y:S01]  /*b640*/  LDSM.16.M88.4 R8, [R0+UR6+0x5000] ;  /* 0x005000060008783b */ /* 0x008ee20008000200 */
[C---:B------:R-:W-:Y:S03]  /*b650*/  HMMA.16816.F32.BF16 R76, R120.reuse, R60, RZ ;  /* 0x0000003c784c723c */ /* 0x040fe600000418ff */
[----:B------:R1:W3:Y:S04]  /*b660*/  LDSM.16.M88.4 R92, [R0+UR6+0x5800] ;  /* 0x00580006005c783b */ /* 0x0002e80008000200 */
[----:B------:R-:W3:Y:S01]  /*b670*/  LDSM.16.M88.4 R84, [R165+0x2800] ;  /* 0x00280000a554783b */ /* 0x000ee20000000200 */
[C---:B------:R-:W-:Y:S03]  /*b680*/  HMMA.16816.F32.BF16 R60, R120.reuse, R62, RZ ;  /* 0x0000003e783c723c */ /* 0x040fe600000418ff */
[----:B------:R-:W-:Y:S04]  /*b690*/  LDSM.16.M88.4 R112, [R165+0x4800] ;  /* 0x00480000a570783b */ /* 0x000fe80000000200 */
[----:B------:R-:W-:Y:S01]  /*b6a0*/  LDSM.16.M88.4 R108, [R165+0x5000] ;  /* 0x00500000a56c783b */ /* 0x000fe20000000200 */
[----:B------:R-:W-:Y:S03]  /*b6b0*/  HMMA.16816.F32.BF16 R44, R120, R40, RZ ;  /* 0x00000028782c723c */ /* 0x000fe600000418ff */
[----:B------:R-:W-:Y:S04]  /*b6c0*/  LDSM.16.M88.4 R104, [R165+0x5800] ;  /* 0x00580000a568783b */ /* 0x000fe80000000200 */
[----:B------:R-:W0:Y:S01]  /*b6d0*/  LDGDEPBAR ;  /* 0x00000000000079af */ /* 0x000e220000000000 */
[C---:B------:R-:W-:Y:S08]  /*b6e0*/  HMMA.16816.F32.BF16 R76, R88.reuse, R80, R76 ;  /* 0x00000050584c723c */ /* 0x040ff0000004184c */
[----:B------:R-:W-:Y:S01]  /*b6f0*/  HMMA.16816.F32.BF16 R60, R88, R82, R60 ;  /* 0x00000052583c723c */ /* 0x000fe2000004183c */
[----:B------:R-:W3:Y:S07]  /*b700*/  LDSM.16.M88.4 R80, [R165+0x4000] ;  /* 0x00400000a550783b */ /* 0x000eee0000000200 */
[----:B------:R-:W-:Y:S01]  /*b710*/  HMMA.16816.F32.BF16 R56, R120, R48, RZ ;  /* 0x000000307838723c */ /* 0x000fe200000418ff */
[----:B-1----:R-:W-:-:S07]  /*b720*/  IMAD.MOV.U32 R0, RZ, RZ, 0x40 ;  /* 0x00000040ff007424 */ /* 0x002fce00078e00ff */
[C---:B------:R-:W-:Y:S08]  /*b730*/  HMMA.16816.F32.BF16 R28, R120.reuse, R24, RZ ;  /* 0x00000018781c723c */ /* 0x040ff000000418ff */
[C---:B------:R-:W-:Y:S08]  /*b740*/  HMMA.16816.F32.BF16 R48, R120.reuse, R50, RZ ;  /* 0x000000327830723c */ /* 0x040ff000000418ff */
[----:B------:R-:W-:Y:S08]  /*b750*/  HMMA.16816.F32.BF16 R24, R120, R26, RZ ;  /* 0x0000001a7818723c */ /* 0x000ff000000418ff */
[----:B------:R-:W-:Y:S01]  /*b760*/  HMMA.16816.F32.BF16 R44, R88, R4, R44 ;  /* 0x00000004582c723c */ /* 0x000fe2000004182c */
[----:B------:R-:W-:-:S04]  /*b770*/  SEL R5, R0, 0xffffffc0, !P2 ;  /* 0xffffffc000057807 */ /* 0x000fc80005000000 */
[----:B------:R-:W-:Y:S01]  /*b780*/  IADD3 R168, PT, PT, R171, R5, RZ ;  /* 0x00000005aba87210 */ /* 0x000fe20007ffe0ff */
[----:B------:R-:W-:Y:S02]  /*b790*/  IMAD.IADD R164, R170, 0x1, R5 ;  /* 0x00000001aaa47824 */ /* 0x000fe400078e0205 */
[C---:B------:R-:W-:Y:S02]  /*b7a0*/  HMMA.16816.F32.BF16 R36, R120.reuse, R32, RZ ;  /* 0x000000207824723c */ /* 0x040fe400000418ff */
[----:B------:R-:W-:Y:S04]  /*b7b0*/  LDSM.16.M88.4 R136, [R168] ;  /* 0x00000000a888783b */ /* 0x000fe80000000200 */
[----:B------:R-:W-:Y:S02]  /*b7c0*/  LDSM.16.M88.4 R96, [R164+0x2800] ;  /* 0x00280000a460783b */ /* 0x000fe40000000200 */
[C---:B------:R-:W-:Y:S02]  /*b7d0*/  HMMA.16816.F32.BF16 R20, R120.reuse, R16, RZ ;  /* 0x000000107814723c */ /* 0x040fe400000418ff */
[----:B------:R-:W-:Y:S06]  /*b7e0*/  LDSM.16.M88.4 R128, [R164+0x5800] ;  /* 0x00580000a480783b */ /* 0x000fec0000000200 */
[C---:B---3--:R-:W-:Y:S08]  /*b7f0*/  HMMA.16816.F32.BF16 R12, R120.reuse, R8, RZ ;  /* 0x00000008780c723c */ /* 0x048ff000000418ff */
        /* <DEDUP_REMOVED lines=12> */
[----:B------:R-:W2:Y:S07]  /*b8c0*/  LDSM.16.M88.4 R80, [R164+0x3000] ;  /* 0x00300000a450783b */ /* 0x000eae0000000200 */
        /* <DEDUP_REMOVED lines=9> */
[----:B------:R-:W-:Y:S01]  /*b960*/  HMMA.16816.F32.BF16 R120, R88, R106, R120 ;  /* 0x0000006a5878723c */ /* 0x000fe20000041878 */
[----:B------:R-:W4:Y:S07]  /*b970*/  LDSM.16.M88.4 R88, [R164+0x4000] ;  /* 0x00400000a458783b */ /* 0x000f2e0000000200 */
[C---:B---3--:R-:W-:Y:S08]  /*b980*/  HMMA.16816.F32.BF16 R76, R136.reuse, R84, R76 ;  /* 0x00000054884c723c */ /* 0x048ff0000004184c */
[C---:B------:R-:W-:Y:S01]  /*b990*/  HMMA.16816.F32.BF16 R60, R136.reuse, R86, R60 ;  /* 0x00000056883c723c */ /* 0x040fe2000004183c */
[----:B------:R-:W3:Y:S07]  /*b9a0*/  LDSM.16.M88.4 R84, [R164+0x4800] ;  /* 0x00480000a454783b */ /* 0x000eee0000000200 */
[C---:B--2---:R-:W-:Y:S08]  /*b9b0*/  HMMA.16816.F32.BF16 R44, R136.reuse, R80, R44 ;  /* 0x00000050882c723c */ /* 0x044ff0000004182c */
[----:B------:R-:W-:Y:S01]  /*b9c0*/  HMMA.16816.F32.BF16 R40, R136, R82, R40 ;  /* 0x000000528828723c */ /* 0x000fe20000041828 */
[----:B------:R-:W2:Y:S01]  /*b9d0*/  LDSM.16.M88.4 R80, [R164+0x5000] ;  /* 0x00500000a450783b */ /* 0x000ea20000000200 */
[----:B------:R-:W-:-:S02]  /*b9e0*/  IMAD.IADD R167, R3, 0x1, R168 ;  /* 0x0000000103a77824 */ /* 0x000fc400078e02a8 */
[----:B------:R-:W-:-:S03]  /*b9f0*/  IMAD.IADD R163, R3, 0x1, R164 ;  /* 0x0000000103a37824 */ /* 0x000fc600078e02a4 */
[----:B------:R-:W-:Y:S01]  /*ba00*/  LDSM.16.M88.4 R116, [R167] ;  /* 0x00000000a774783b */ /* 0x000fe20000000200 */
[C---:B------:R-:W-:Y:S03]  /*ba10*/  HMMA.16816.F32.BF16 R56, R136.reuse, R96, R56 ;  /* 0x000000608838723c */ /* 0x040fe60000041838 */
[----:B------:R-:W2:Y:S04]  /*ba20*/  LDSM.16.M88.4 R112, [R163+0x2000] ;  /* 0x00200000a370783b */ /* 0x000ea80000000200 */
[----:B------:R-:W2:Y:S01]  /*ba30*/  LDSM.16.M88.4 R108, [R163+0x2800] ;  /* 0x00280000a36c783b */ /* 0x000ea20000000200 */
[C---:B------:R-:W-:Y:S03]  /*ba40*/  HMMA.16816.F32.BF16 R48, R136.reuse, R98, R48 ;  /* 0x000000628830723c */ /* 0x040fe60000041830 */
[----:B------:R-:W2:Y:S04]  /*ba50*/  LDSM.16.M88.4 R104, [R163+0x3000] ;  /* 0x00300000a368783b */ /* 0x000ea80000000200 */
[----:B------:R-:W2:Y:S01]  /*ba60*/  LDSM.16.M88.4 R96, [R163+0x3800] ;  /* 0x00380000a360783b */ /* 0x000ea20000000200 */
[C---:B-1----:R-:W-:Y:S08]  /*ba70*/  HMMA.16816.F32.BF16 R36, R136.reuse, R92, R36 ;  /* 0x0000005c8824723c */ /* 0x042ff00000041824 */
[C---:B------:R-:W-:Y:S01]  /*ba80*/  HMMA.16816.F32.BF16 R32, R136.reuse, R94, R32 ;  /* 0x0000005e8820723c */ /* 0x040fe20000041820 */
[----:B------:R-:W1:Y:S07]  /*ba90*/  LDSM.16.M88.4 R92, [R163+0x4000] ;  /* 0x00400000a35c783b */ /* 0x000e6e0000000200 */
[C---:B----4-:R-:W-:Y:S08]  /*baa0*/  HMMA.16816.F32.BF16 R28, R136.reuse, R88, R28 ;  /* 0x00000058881c723c */ /* 0x050ff0000004181c */
[C---:B------:R-:W-:Y:S01]  /*bab0*/  HMMA.16816.F32.BF16 R24, R136.reuse, R90, R24 ;  /* 0x0000005a8818723c */ /* 0x040fe20000041818 */
[----:B------:R-:W4:Y:S07]  /*bac0*/  LDSM.16.M88.4 R88, [R163+0x4800] ;  /* 0x00480000a358783b */ /* 0x000f2e0000000200 */
[C---:B---3--:R-:W-:Y:S08]  /*bad0*/  HMMA.16816.F32.BF16 R20, R136.reuse, R84, R20 ;  /* 0x000000548814723c */ /* 0x048ff00000041814 */
[C---:B------:R-:W-:Y:S01]  /*bae0*/  HMMA.16816.F32.BF16 R16, R136.reuse, R86, R16 ;  /* 0x000000568810723c */ /* 0x040fe20000041810 */
[----:B------:R-:W3:Y:S07]  /*baf0*/  LDSM.16.M88.4 R84, [R163+0x5000] ;  /* 0x00500000a354783b */ /* 0x000eee0000000200 */
[C---:B--2---:R-:W-:Y:S08]  /*bb00*/  HMMA.16816.F32.BF16 R12, R136.reuse, R80, R12 ;  /* 0x00000050880c723c */ /* 0x044ff0000004180c */
[----:B------:R-:W-:Y:S01]  /*bb10*/  HMMA.16816.F32.BF16 R8, R136, R82, R8 ;  /* 0x000000528808723c */ /* 0x000fe20000041808 */
[----:B------:R-:W2:Y:S01]  /*bb20*/  LDSM.16.M88.4 R80, [R163+0x5800] ;  /* 0x00580000a350783b */ /* 0x000ea20000000200 */
[----:B------:R-:W-:Y:S01]  /*bb30*/  SHF.R.U32.HI R0, RZ, 0x2, R70 ;  /* 0x00000002ff007819 */ /* 0x000fe20000011646 */
[----:B------:R-:W-:Y:S01]  /*bb40*/  IMAD.SHL.U32 R134, R70, 0x2, RZ ;  /* 0x0000000246867824 */ /* 0x000fe200078e00ff */
[----:B------:R-:W-:Y:S01]  /*bb50*/  ISETP.GT.AND P0, PT, R103, R174, PT ;  /* 0x000000ae6700720c */ /* 0x000fe20003f04270 */
[----:B------:R-:W-:-:S04]  /*bb60*/  DEPBAR.LE SB0, 0x0 ;  /* 0x000080000000791a */ /* 0x000fc80000000000 */
[----:B------:R-:W-:Y:S01]  /*bb70*/  HMMA.16816.F32.BF16 R124, R136, R128, R124 ;  /* 0x00000080887c723c */ /* 0x000fe2000004187c */
[----:B------:R-:W-:-:S07]  /*bb80*/  LOP3.LUT R0, R0, 0x7, RZ, 0xc0, !PT ;  /* 0x0000000700007812 */ /* 0x000fce00078ec0ff */
[----:B------:R-:W-:Y:S01]  /*bb90*/  HMMA.16816.F32.BF16 R120, R136, R130, R120 ;  /* 0x000000828878723c */ /* 0x000fe20000041878 */
[----:B------:R-:W-:Y:S02]  /*bba0*/  LOP3.LUT R71, R0, 0x1f0, R71, 0xf8, !PT ;  /* 0x000001f000477812 */ /* 0x000fe400078ef847 */
[----:B------:R-:W-:Y:S02]  /*bbb0*/  IADD3 R52, PT, PT, R52, R72, -R181 ;  /* 0x0000004834347210 */ /* 0x000fe40007ffe8b5 */
[----:B------:R-:W-:Y:S01]  /*bbc0*/  IADD3 R54, PT, PT, R72, -R181, -R54 ;  /* 0x800000b548367210 */ /* 0x000fe20007ffe836 */
[----:B------:R-:W-:Y:S01]  /*bbd0*/  IMAD.IADD R71, R182, 0x1, R71 ;  /* 0x00000001b6477824 */ /* 0x000fe200078e0247 */
[----:B------:R-:W-:-:S03]  /*bbe0*/  LOP3.LUT R134, R134, 0x6, RZ, 0xc0, !PT ;  /* 0x0000000686867812 */ /* 0x000fc600078ec0ff */
[C---:B------:R-:W-:Y:S02]  /*bbf0*/  IMAD.IADD R189, R71.reuse, 0x1, R52 ;  /* 0x0000000147bd7824 */ /* 0x040fe400078e0234 */
[----:B------:R-:W-:Y:S01]  /*bc00*/  IMAD.IADD R190, R71, 0x1, R54 ;  /* 0x0000000147be7824 */ /* 0x000fe200078e0236 */
[----:B------:R-:W-:Y:S01]  /*bc10*/  HMMA.16816.F32.BF16 R76, R116, R112, R76 ;  /* 0x00000070744c723c */ /* 0x000fe2000004184c */
[----:B------:R-:W-:Y:S01]  /*bc20*/  BSSY.RECONVERGENT B1, `(.L_x_14198) ;  /* 0x000007e000017945 */ /* 0x000fe20003800200 */
[----:B------:R-:W-:Y:S01]  /*bc30*/  VIADDMNMX R188, R189, 0x1, R72, PT ;  /* 0x00000001bdbc7846 */ /* 0x000fe20003800148 */
[----:B------:R-:W-:Y:S01]  /*bc40*/  IMAD.IADD R0, R53, 0x1, R134 ;  /* 0x0000000135007824 */ /* 0x000fe200078e0286 */
[----:B------:R-:W-:-:S04]  /*bc50*/  VIMNMX R191, PT, PT, RZ, R190, !PT ;  /* 0x000000beffbf7248 */ /* 0x000fc80007fe0100 */
        /* <DEDUP_REMOVED lines=13> */
[C---:B---3--:R-:W-:Y:S08]  /*bd30*/  HMMA.16816.F32.BF16 R12, R116.reuse, R84, R12 ;  /* 0x00000054740c723c */ /* 0x048ff0000004180c */
[C---:B------:R-:W-:Y:S08]  /*bd40*/  HMMA.16816.F32.BF16 R8, R116.reuse, R86, R8 ;  /* 0x000000567408723c */ /* 0x040ff00000041808 */
[C---:B--2---:R-:W-:Y:S08]  /*bd50*/  HMMA.16816.F32.BF16 R124, R116.reuse, R80, R124 ;  /* 0x00000050747c723c */ /* 0x044ff0000004187c */
        /* <DEDUP_REMOVED lines=16> */
.L_x_14201:
        /* <DEDUP_REMOVED lines=60> */
.L_x_14202:
[----:B------:R-:W-:Y:S05]  /*c220*/  BSYNC.RECONVERGENT B0 ;  /* 0x0000000000007941 */ /* 0x000fea0003800200 */
.L_x_14200:
        /* <DEDUP_REMOVED lines=29> */
.L_x_14199:
[----:B------:R-:W-:Y:S05]  /*c400*/  BSYNC.RECONVERGENT B1 ;  /* 0x0000000000017941 */ /* 0x000fea0003800200 */
.L_x_14198:
[----:B------:R-:W-:Y:S01]  /*c410*/  VIADD R2, R0, 0x1 ;  /* 0x0000000100027836 */ /* 0x000fe20000000000 */
[----:B------:R-:W-:Y:S01]  /*c420*/  LOP3.LUT R184, R184, 0xfffffffe, RZ, 0xc0, !PT ;  /* 0xfffffffeb8b87812 */ /* 0x000fe200078ec0ff */
[C---:B------:R-:W-:Y:S01]  /*c430*/  VIADD R4, R0.reuse, 0x8 ;  /* 0x0000000800047836 */ /* 0x040fe20000000000 */
[----:B-1----:R-:W2:Y:S01]  /*c440*/  LD.E R55, desc[UR4][R100.64+0xdc] ;  /* 0x0000dc0464377980 */ /* 0x002ea2000c101900 */
[----:B------:R-:W-:Y:S01]  /*c450*/  VIADD R6, R0, 0x18 ;  /* 0x0000001800067836 */ /* 0x000fe20000000000 */
        /* <DEDUP_REMOVED lines=8> */
[----:B------:R-:W-:Y:S02]  /*c4e0*/  FSEL R87, R77, -INF , !P2 ;  /* 0xff8000004d577808 */ /* 0x000fe40005000000 */
[----:B------:R-:W-:Y:S02]  /*c4f0*/  ISETP.GE.AND P0, PT, R2, R188, PT ;  /* 0x000000bc0200720c */ /* 0x000fe40003f06270 */
[----:B------:R-:W-:-:S02]  /*c500*/  FSEL R77, R79, -INF , !P4 ;  /* 0xff8000004f4d7808 */ /* 0x000fc40006000000 */
[----:B------:R-:W-:Y:S02]  /*c510*/  @P1 LOP3.LUT R184, R184, 0x1, RZ, 0xfc, !PT ;  /* 0x00000001b8b81812 */ /* 0x000fe400078efcff */
[----:B------:R-:W-:Y:S02]  /*c520*/  ISETP.GE.AND P5, PT, R4, R191, PT ;  /* 0x000000bf0400720c */ /* 0x000fe40003fa6270 */
[C---:B------:R-:W-:Y:S02]  /*c530*/  LOP3.LUT P2, RZ, R184.reuse, 0x1, RZ, 0xc0, !PT ;  /* 0x00000001b8ff7812 */ /* 0x040fe4000784c0ff */
[----:B------:R-:W-:Y:S02]  /*c540*/  LOP3.LUT R184, R184, 0xfffffffd, RZ, 0xc0, !PT ;  /* 0xfffffffdb8b87812 */ /* 0x000fe400078ec0ff */
[----:B------:R-:W-:Y:S02]  /*c550*/  ISETP.GE.AND P3, PT, R4, R190, PT ;  /* 0x000000be0400720c */ /* 0x000fe40003f66270 */
[----:B------:R-:W-:-:S02]  /*c560*/  @P0 LOP3.LUT R184, R184, 0x2, RZ, 0xfc, !PT ;  /* 0x00000002b8b80812 */ /* 0x000fc400078efcff */
[C---:B------:R-:W-:Y:S02]  /*c570*/  ISETP.GE.AND P1, PT, R2.reuse, R191, PT ;  /* 0x000000bf0200720c */ /* 0x040fe40003f26270 */
[C---:B------:R-:W-:Y:S02]  /*c580*/  ISETP.GE.AND P0, PT, R2.reuse, R190, PT ;  /* 0x000000be0200720c */ /* 0x040fe40003f06270 */
[----:B------:R-:W-:Y:S01]  /*c590*/  ISETP.GE.AND P4, PT, R2, R189, PT ;  /* 0x000000bd0200720c */ /* 0x000fe20003f86270 */
[----:B------:R-:W-:Y:S01]  /*c5a0*/  VIADD R2, R0, 0x11 ;  /* 0x0000001100027836 */ /* 0x000fe20000000000 */
[----:B------:R-:W-:Y:S01]  /*c5b0*/  ISETP.GE.AND P6, PT, R4, R188, PT ;  /* 0x000000bc0400720c */ /* 0x000fe20003fc6270 */
[----:B------:R-:W-:Y:S01]  /*c5c0*/  VIADD R4, R0, 0x10 ;  /* 0x0000001000047836 */ /* 0x000fe20000000000 */
[----:B------:R-:W-:Y:S02]  /*c5d0*/  FSEL R60, R60, -INF , P5 ;  /* 0xff8000003c3c7808 */ /* 0x000fe40002800000 */
        /* <DEDUP_REMOVED lines=42> */
[----:B------:R-:W-:Y:S02]  /*c880*/  ISETP.NE.AND P1, PT, R6, RZ, PT ;  /* 0x000000ff0600720c */ /* 0x000fe40003f25270 */
        /* <DEDUP_REMOVED lines=24> */
[----:B------:R-:W-:Y:S01]  /*ca10*/  VIADD R2, R0, 0x31 ;  /* 0x0000003100027836 */ /* 0x000fe20000000000 */
[----:B------:R-:W-:Y:S02]  /*ca20*/  FSEL R41, R41, -INF , P1 ;  /* 0xff80000029297808 */ /* 0x000fe40000800000 */
[----:B------:R-:W-:Y:S02]  /*ca30*/  FSEL R43, R43, -INF , P0 ;  /* 0xff8000002b2b7808 */ /* 0x000fe40000000000 */
[----:B------:R-:W-:Y:S02]  /*ca40*/  ISETP.NE.AND P1, PT, R4, RZ, PT ;  /* 0x000000ff0400720c */ /* 0x000fe40003f25270 */
        /* <DEDUP_REMOVED lines=51> */
[----:B------:R-:W-:Y:S01]  /*cd80*/  ISETP.NE.AND P1, PT, R4, RZ, PT ;  /* 0x000000ff0400720c */ /* 0x000fe20003f25270 */
[----:B------:R-:W-:Y:S01]  /*cd90*/  VIADD R4, R0, 0x48 ;  /* 0x0000004800047836 */ /* 0x000fe20000000000 */
[----:B------:R-:W-:Y:S02]  /*cda0*/  ISETP.GE.AND P2, PT, R6, R190, PT ;  /* 0x000000be0600720c */ /* 0x000fe40003f46270 */
[----:B------:R-:W-:Y:S02]  /*cdb0*/  LOP3.LUT R184, R184, 0xfffffffd, RZ, 0xc0, !PT ;  /* 0xfffffffdb8b87812 */ /* 0x000fe400078ec0ff */
[----:B------:R-:W-:Y:S02]  /*cdc0*/  FSEL R30, R30, -INF , P2 ;  /* 0xff8000001e1e7808 */ /* 0x000fe40001000000 */
[----:B------:R-:W-:-:S02]  /*cdd0*/  ISETP.GE.AND P2, PT, R4, R188, PT ;  /* 0x000000bc0400720c */ /* 0x000fc40003f46270 */
[----:B------:R-:W-:Y:S02]  /*cde0*/  FSEL R197, R33, -INF , !P1 ;  /* 0xff80000021c57808 */ /* 0x000fe40004800000 */
[----:B------:R-:W-:Y:S02]  /*cdf0*/  FSEL R153, R35, -INF , !P4 ;  /* 0xff80000023997808 */ /* 0x000fe40006000000 */
[----:B------:R-:W-:Y:S02]  /*ce00*/  @P0 LOP3.LUT R184, R184, 0x2, RZ, 0xfc, !PT ;  /* 0x00000002b8b80812 */ /* 0x000fe400078efcff */
[C---:B------:R-:W-:Y:S02]  /*ce10*/  ISETP.GE.AND P1, PT, R2.reuse, R191, PT ;  /* 0x000000bf0200720c */ /* 0x040fe40003f26270 */
[C---:B------:R-:W-:Y:S02]  /*ce20*/  ISETP.GE.AND P0, PT, R2.reuse, R190, PT ;  /* 0x000000be0200720c */ /* 0x040fe40003f06270 */
[----:B------:R-:W-:Y:S01]  /*ce30*/  ISETP.GE.AND P4, PT, R2, R189, PT ;  /* 0x000000bd0200720c */ /* 0x000fe20003f86270 */
[----:B------:R-:W-:Y:S01]  /*ce40*/  VIADD R2, R0, 0x49 ;  /* 0x0000004900027836 */ /* 0x000fe20000000000 */
[----:B------:R-:W-:-:S02]  /*ce50*/  FSEL R32, R32, -INF , P3 ;  /* 0xff80000020207808 */ /* 0x000fc40001800000 */
[----:B------:R-:W-:Y:S02]  /*ce60*/  ISETP.GE.AND P3, PT, R6, R191, PT ;  /* 0x000000bf0600720c */ /* 0x000fe40003f66270 */
[----:B------:R-:W-:Y:S02]  /*ce70*/  FSEL R29, R29, -INF , P1 ;  /* 0xff8000001d1d7808 */ /* 0x000fe40000800000 */
[----:B------:R-:W-:Y:S02]  /*ce80*/  FSEL R195, R32, -INF , !P6 ;  /* 0xff80000020c37808 */ /* 0x000fe40007000000 */
[----:B------:R-:W-:Y:S02]  /*ce90*/  LOP3.LUT P1, RZ, R184, 0x2, RZ, 0xc0, !PT ;  /* 0x00000002b8ff7812 */ /* 0x000fe4000782c0ff */
[----:B------:R-:W-:Y:S02]  /*cea0*/  FSEL R31, R31, -INF , P0 ;  /* 0xff8000001f1f7808 */ /* 0x000fe40000000000 */
[----:B------:R-:W-:-:S02]  /*ceb0*/  ISETP.GE.AND P6, PT, R6, R188, PT ;  /* 0x000000bc0600720c */ /* 0x000fc40003fc6270 */
[----:B------:R-:W-:Y:S02]  /*cec0*/  FSEL R28, R28, -INF , P3 ;  /* 0xff8000001c1c7808 */ /* 0x000fe40001800000 */
[----:B------:R-:W-:Y:S02]  /*ced0*/  LOP3.LUT R184, R184, 0xfffffffe, RZ, 0xc0, !PT ;  /* 0xfffffffeb8b87812 */ /* 0x000fe400078ec0ff */
[----:B------:R-:W-:Y:S02]  /*cee0*/  ISETP.GE.AND P0, PT, R2, R188, PT ;  /* 0x000000bc0200720c */ /* 0x000fe40003f06270 */
[----:B------:R-:W-:Y:S02]  /*cef0*/  FSEL R145, R28, -INF , !P6 ;  /* 0xff8000001c917808 */ /* 0x000fe40007000000 */
[----:B------:R-:W-:Y:S02]  /*cf00*/  @P2 LOP3.LUT R184, R184, 0x1, RZ, 0xfc, !PT ;  /* 0x00000001b8b82812 */ /* 0x000fe400078efcff */
[----:B------:R-:W-:-:S02]  /*cf10*/  ISETP.GE.AND P3, PT, R4, R191, PT ;  /* 0x000000bf0400720c */ /* 0x000fc40003f66270 */
[C---:B------:R-:W-:Y:S02]  /*cf20*/  ISETP.GE.AND P2, PT, R4.reuse, R190, PT ;  /* 0x000000be0400720c */ /* 0x040fe40003f46270 */
[-C--:B------:R-:W-:Y:S01]  /*cf30*/  ISETP.GE.AND P6, PT, R4, R189.reuse, PT ;  /* 0x000000bd0400720c */ /* 0x080fe20003fc6270 */
[----:B------:R-:W-:Y:S01]  /*cf40*/  VIADD R4, R0, 0x50 ;  /* 0x0000005000047836 */ /* 0x000fe20000000000 */
[----:B------:R-:W-:Y:S02]  /*cf50*/  FSEL R137, R31, -INF , !P4 ;  /* 0xff8000001f897808 */ /* 0x000fe40006000000 */
[----:B------:R-:W-:Y:S02]  /*cf60*/  FSEL R155, R34, -INF , !P5 ;  /* 0xff800000229b7808 */ /* 0x000fe40006800000 */
[----:B------:R-:W-:Y:S02]  /*cf70*/  LOP3.LUT P4, RZ, R184, 0x1, RZ, 0xc0, !PT ;  /* 0x00000001b8ff7812 */ /* 0x000fe4000788c0ff */
[----:B------:R-:W-:-:S02]  /*cf80*/  ISETP.GE.AND P5, PT, R6, R189, PT ;  /* 0x000000bd0600720c */ /* 0x000fc40003fa6270 */
[----:B------:R-:W-:Y:S02]  /*cf90*/  LOP3.LUT R184, R184, 0xfffffffd, RZ, 0xc0, !PT ;  /* 0xfffffffdb8b87812 */ /* 0x000fe400078ec0ff */
[----:B------:R-:W-:Y:S02]  /*cfa0*/  FSEL R26, R26, -INF , P2 ;  /* 0xff8000001a1a7808 */ /* 0x000fe40001000000 */
[----:B------:R-:W-:Y:S02]  /*cfb0*/  ISETP.GE.AND P2, PT, R4, R188, PT ;  /* 0x000000bc0400720c */ /* 0x000fe40003f46270 */
[----:B------:R-:W-:Y:S02]  /*cfc0*/  FSEL R143, R30, -INF , !P5 ;  /* 0xff8000001e8f7808 */ /* 0x000fe40006800000 */
[----:B------:R-:W-:Y:S02]  /*cfd0*/  FSEL R147, R29, -INF , !P1 ;  /* 0xff8000001d937808 */ /* 0x000fe40004800000 */
[----:B------:R-:W-:-:S02]  /*cfe0*/  @P0 LOP3.LUT R184, R184, 0x2, RZ, 0xfc, !PT ;  /* 0x00000002b8b80812 */ /* 0x000fc400078efcff */
[C---:B------:R-:W-:Y:S02]  /*cff0*/  ISETP.GE.AND P1, PT, R2.reuse, R191, PT ;  /* 0x000000bf0200720c */ /* 0x040fe40003f26270 */
[C---:B------:R-:W-:Y:S02]  /*d000*/  ISETP.GE.AND P0, PT, R2.reuse, R190, PT ;  /* 0x000000be0200720c */ /* 0x040fe40003f06270 */
[----:B------:R-:W-:Y:S01]  /*d010*/  ISETP.GE.AND P5, PT, R2, R189, PT ;  /* 0x000000bd0200720c */ /* 0x000fe20003fa6270 */
[----:B------:R-:W-:Y:S01]  /*d020*/  VIADD R2, R0, 0x51 ;  /* 0x0000005100027836 */ /* 0x000fe20000000000 */
[----:B------:R-:W-:Y:S02]  /*d030*/  FSEL R25, R25, -INF , P1 ;  /* 0xff80000019197808 */ /* 0x000fe40000800000 */
[----:B------:R-:W-:Y:S02]  /*d040*/  FSEL R24, R24, -INF , P3 ;  /* 0xff80000018187808 */ /* 0x000fe40001800000 */
[----:B------:R-:W-:-:S02]  /*d050*/  LOP3.LUT P1, RZ, R184, 0x2, RZ, 0xc0, !PT ;  /* 0x00000002b8ff7812 */ /* 0x000fc4000782c0ff */
[----:B------:R-:W-:Y:S02]  /*d060*/  FSEL R27, R27, -INF , P0 ;  /* 0xff8000001b1b7808 */ /* 0x000fe40000000000 */
[----:B------:R-:W-:Y:S02]  /*d070*/  LOP3.LUT R184, R184, 0xfffffffe, RZ, 0xc0, !PT ;  /* 0xfffffffeb8b87812 */ /* 0x000fe400078ec0ff */
[----:B------:R-:W-:Y:S02]  /*d080*/  ISETP.GE.AND P0, PT, R2, R188, PT ;  /* 0x000000bc0200720c */ /* 0x000fe40003f06270 */
[----:B------:R-:W-:Y:S02]  /*d090*/  FSEL R149, R24, -INF , !P4 ;  /* 0xff80000018957808 */ /* 0x000fe40006000000 */
[----:B------:R-:W-:Y:S02]  /*d0a0*/  ISETP.GE.AND P4, PT, R4, R191, PT ;  /* 0x000000bf0400720c */ /* 0x000fe40003f86270 */
[----:B------:R-:W-:-:S02]  /*d0b0*/  @P2 LOP3.LUT R184, R184, 0x1, RZ, 0xfc, !PT ;  /* 0x00000001b8b82812 */ /* 0x000fc400078efcff */
[----:B------:R-:W-:Y:S02]  /*d0c0*/  FSEL R139, R26, -INF , !P6 ;  /* 0xff8000001a8b7808 */ /* 0x000fe40007000000 */
[----:B------:R-:W-:Y:S02]  /*d0d0*/  LOP3.LUT P6, RZ, R184, 0x1, RZ, 0xc0, !PT ;  /* 0x00000001b8ff7812 */ /* 0x000fe400078cc0ff */
[----:B------:R-:W-:Y:S02]  /*d0e0*/  FSEL R20, R20, -INF , P4 ;  /* 0xff80000014147808 */ /* 0x000fe40002000000 */
[----:B------:R-:W-:Y:S02]  /*d0f0*/  LOP3.LUT R184, R184, 0xfffffffb, RZ, 0xc0, !PT ;  /* 0xfffffffbb8b87812 */ /* 0x000fe400078ec0ff */
[----:B------:R-:W-:Y:S02]  /*d100*/  ISETP.GE.AND P4, PT, R2, R189, PT ;  /* 0x000000bd0200720c */ /* 0x000fe40003f86270 */
[----:B------:R-:W-:-:S02]  /*d110*/  ISETP.GE.AND P2, PT, R4, R190, PT ;  /* 0x000000be0400720c */ /* 0x000fc40003f46270 */
[----:B------:R-:W-:Y:S01]  /*d120*/  ISETP.GE.AND P3, PT, R4, R189, PT ;  /* 0x000000bd0400720c */ /* 0x000fe20003f66270 */
[----:B------:R-:W-:Y:S01]  /*d130*/  VIADD R4, R0, 0x58 ;  /* 0x0000005800047836 */ /* 0x000fe20000000000 */
[----:B------:R-:W-:Y:S02]  /*d140*/  @P0 LOP3.LUT R184, R184, 0x4, RZ, 0xfc, !PT ;  /* 0x00000004b8b80812 */ /* 0x000fe400078efcff */
[----:B------:R-:W-:Y:S02]  /*d150*/  FSEL R141, R27, -INF , !P5 ;  /* 0xff8000001b8d7808 */ /* 0x000fe40006800000 */
[----:B------:R-:W-:Y:S02]  /*d160*/  FSEL R22, R22, -INF , P2 ;  /* 0xff80000016167808 */ /* 0x000fe40001000000 */
[----:B------:R-:W-:Y:S02]  /*d170*/  LOP3.LUT P5, RZ, R184, 0x4, RZ, 0xc0, !PT ;  /* 0x00000004b8ff7812 */ /* 0x000fe400078ac0ff */
[----:B------:R-:W-:-:S02]  /*d180*/  ISETP.GE.AND P2, PT, R4, R188, PT ;  /* 0x000000bc0400720c */ /* 0x000fc40003f46270 */
[----:B------:R-:W-:Y:S02]  /*d190*/  LOP3.LUT R184, R184, 0xfffffffd, RZ, 0xc0, !PT ;  /* 0xfffffffdb8b87812 */ /* 0x000fe400078ec0ff */
[----:B------:R-:W-:Y:S02]  /*d1a0*/  FSEL R151, R25, -INF , !P1 ;  /* 0xff80000019977808 */ /* 0x000fe40004800000 */
[----:B------:R-:W-:Y:S02]  /*d1b0*/  @P4 LOP3.LUT R184, R184, 0x2, RZ, 0xfc, !PT ;  /* 0x00000002b8b84812 */ /* 0x000fe400078efcff */
[C---:B------:R-:W-:Y:S02]  /*d1c0*/  ISETP.GE.AND P1, PT, R2.reuse, R191, PT ;  /* 0x000000bf0200720c */ /* 0x040fe40003f26270 */
[----:B------:R-:W-:Y:S01]  /*d1d0*/  ISETP.GE.AND P0, PT, R2, R190, PT ;  /* 0x000000be0200720c */ /* 0x000fe20003f06270 */
[----:B------:R-:W-:Y:S01]  /*d1e0*/  VIADD R2, R0, 0x59 ;  /* 0x0000005900027836 */ /* 0x000fe20000000000 */
[----:B------:R-:W-:-:S02]  /*d1f0*/  FSEL R115, R20, -INF , !P6 ;  /* 0xff80000014737808 */ /* 0x000fc40007000000 */
[----:B------:R-:W-:Y:S02]  /*d200*/  ISETP.GE.AND P6, PT, R4, R191, PT ;  /* 0x000000bf0400720c */ /* 0x000fe40003fc6270 */
[----:B------:R-:W-:Y:S02]  /*d210*/  LOP3.LUT R184, R184, 0xfffffffe, RZ, 0xc0, !PT ;  /* 0xfffffffeb8b87812 */ /* 0x000fe400078ec0ff */
[----:B------:R-:W-:Y:S02]  /*d220*/  FSEL R16, R16, -INF , P6 ;  /* 0xff80000010107808 */ /* 0x000fe40003000000 */
[----:B------:R-:W-:Y:S02]  /*d230*/  ISETP.GE.AND P6, PT, R2, R189, PT ;  /* 0x000000bd0200720c */ /* 0x000fe40003fc6270 */
[----:B------:R-:W-:Y:S02]  /*d240*/  @P2 LOP3.LUT R184, R184, 0x1, RZ, 0xfc, !PT ;  /* 0x00000001b8b82812 */ /* 0x000fe400078efcff */
[----:B------:R-:W-:-:S02]  /*d250*/  ISETP.GE.AND P2, PT, R4, R190, PT ;  /* 0x000000be0400720c */ /* 0x000fc40003f46270 */
[----:B------:R-:W-:Y:S01]  /*d260*/  ISETP.GE.AND P4, PT, R4, R189, PT ;  /* 0x000000bd0400720c */ /* 0x000fe20003f86270 */
[----:B------:R-:W-:Y:S01]  /*d270*/  VIADD R4, R0, 0x60 ;  /* 0x0000006000047836 */ /* 0x000fe20000000000 */
[----:B------:R-:W-:Y:S02]  /*d280*/  FSEL R117, R22, -INF , !P3 ;  /* 0xff80000016757808 */ /* 0x000fe40005800000 */
[----:B------:R-:W-:Y:S02]  /*d290*/  FSEL R23, R23, -INF , P0 ;  /* 0xff80000017177808 */ /* 0x000fe40000000000 */
[----:B------:R-:W-:Y:S02]  /*d2a0*/  FSEL R18, R18, -INF , P2 ;  /* 0xff80000012127808 */ /* 0x000fe40001000000 */
[C---:B------:R-:W-:Y:S02]  /*d2b0*/  LOP3.LUT P3, RZ, R184.reuse, 0x1, RZ, 0xc0, !PT ;  /* 0x00000001b8ff7812 */ /* 0x040fe4000786c0ff */
[----:B------:R-:W-:-:S02]  /*d2c0*/  LOP3.LUT P0, RZ, R184, 0x2, RZ, 0xc0, !PT ;  /* 0x00000002b8ff7812 */ /* 0x000fc4000780c0ff */
[----:B------:R-:W-:Y:S02]  /*d2d0*/  ISETP.GE.AND P2, PT, R4, R188, PT ;  /* 0x000000bc0400720c */ /* 0x000fe40003f46270 */
[----:B------:R-:W-:Y:S02]  /*d2e0*/  LOP3.LUT R184, R184, 0xfffffffb, RZ, 0xc0, !PT ;  /* 0xfffffffbb8b87812 */ /* 0x000fe400078ec0ff */
[----:B------:R-:W-:Y:S02]  /*d2f0*/  FSEL R21, R21, -INF , P1 ;  /* 0xff80000015157808 */ /* 0x000fe40000800000 */
[----:B------:R-:W-:Y:S02]  /*d300*/  ISETP.GE.AND P1, PT, R2, R191, PT ;  /* 0x000000bf0200720c */ /* 0x000fe40003f26270 */
[----:B------:R-:W-:Y:S02]  /*d310*/  @P6 LOP3.LUT R184, R184, 0x4, RZ, 0xfc, !PT ;  /* 0x00000004b8b86812 */ /* 0x000fe400078efcff */
[----:B------:R-:W-:-:S02]  /*d320*/  FSEL R17, R17, -INF , P1 ;  /* 0xff80000011117808 */ /* 0x000fc40000800000 */
[----:B------:R-:W-:Y:S02]  /*d330*/  ISETP.GE.AND P1, PT, R4, R189, PT ;  /* 0x000000bd0400720c */ /* 0x000fe40003f26270 */
[----:B------:R-:W-:Y:S02]  /*d340*/  LOP3.LUT R184, R184, 0xfffffffd, RZ, 0xc0, !PT ;  /* 0xfffffffdb8b87812 */ /* 0x000fe400078ec0ff */
[----:B------:R-:W-:Y:S02]  /*d350*/  FSEL R119, R21, -INF , !P5 ;  /* 0xff80000015777808 */ /* 0x000fe40006800000 */
[----:B------:R-:W-:Y:S02]  /*d360*/  @P2 LOP3.LUT R184, R184, 0x2, RZ, 0xfc, !PT ;  /* 0x00000002b8b82812 */ /* 0x000fe400078efcff */
[----:B------:R-:W-:Y:S02]  /*d370*/  FSEL R113, R23, -INF , !P0 ;  /* 0xff80000017717808 */ /* 0x000fe40004000000 */
[----:B------:R-:W-:-:S02]  /*d380*/  ISETP.GE.AND P5, PT, R2, R188, PT ;  /* 0x000000bc0200720c */ /* 0x000fc40003fa6270 */
[----:B------:R-:W-:Y:S01]  /*d390*/  ISETP.GE.AND P0, PT, R2, R190, PT ;  /* 0x000000be0200720c */ /* 0x000fe20003f06270 */
[----:B------:R-:W-:Y:S01]  /*d3a0*/  VIADD R2, R0, 0x61 ;  /* 0x0000006100027836 */ /* 0x000fe20000000000 */
[----:B------:R-:W-:-:S04]  /*d3b0*/  LOP3.LUT R184, R184, 0xfffffffe, RZ, 0xc0, !PT ;  /* 0xfffffffeb8b87812 */ /* 0x000fc800078ec0ff */
[----:B------:R-:W-:Y:S02]  /*d3c0*/  @P1 LOP3.LUT R184, R184, 0x1, RZ, 0xfc, !PT ;  /* 0x00000001b8b81812 */ /* 0x000fe400078efcff */
[----:B------:R-:W-:Y:S02]  /*d3d0*/  ISETP.GE.AND P1, PT, R2, R191, PT ;  /* 0x000000bf0200720c */ /* 0x000fe40003f26270 */
[----:B------:R-:W-:Y:S02]  /*d3e0*/  FSEL R111, R18, -INF , !P4 ;  /* 0xff800000126f7808 */ /* 0x000fe40006000000 */
[----:B------:R-:W-:Y:S02]  /*d3f0*/  FSEL R19, R19, -INF , P0 ;  /* 0xff80000013137808 */ /* 0x000fe40000000000 */
[----:B------:R-:W-:Y:S02]  /*d400*/  FSEL R131, R16, -INF , !P3 ;  /* 0xff80000010837808 */ /* 0x000fe40005800000 */
[----:B------:R-:W-:-:S02]  /*d410*/  ISETP.GE.AND P4, PT, R2, R188, PT ;  /* 0x000000bc0200720c */ /* 0x000fc40003f86270 */
[CC--:B------:R-:W-:Y:S02]  /*d420*/  ISETP.GE.AND P0, PT, R2.reuse, R190.reuse, PT ;  /* 0x000000be0200720c */ /* 0x0c0fe40003f06270 */
[----:B------:R-:W-:Y:S01]  /*d430*/  ISETP.GE.AND P6, PT, R2, R189, PT ;  /* 0x000000bd0200720c */ /* 0x000fe20003fc6270 */
[----:B------:R-:W-:Y:S01]  /*d440*/  VIADD R2, R0, 0x68 ;  /* 0x0000006800027836 */ /* 0x000fe20000000000 */
[----:B------:R-:W-:Y:S02]  /*d450*/  FSEL R13, R13, -INF , P1 ;  /* 0xff8000000d0d7808 */ /* 0x000fe40000800000 */
[CC--:B------:R-:W-:Y:S02]  /*d460*/  ISETP.GE.AND P3, PT, R4.reuse, R191.reuse, PT ;  /* 0x000000bf0400720c */ /* 0x0c0fe40003f66270 */
[----:B------:R-:W-:Y:S02]  /*d470*/  ISETP.GE.AND P2, PT, R4, R190, PT ;  /* 0x000000be0400720c */ /* 0x000fe40003f46270 */
[----:B------:R-:W-:-:S02]  /*d480*/  ISETP.GE.AND P1, PT, R0, R191, PT ;  /* 0x000000bf0000720c */ /* 0x000fc40003f26270 */
[----:B------:R-:W-:Y:S02]  /*d490*/  FSEL R135, R17, -INF , !P5 ;  /* 0xff80000011877808 */ /* 0x000fe40006800000 */
[----:B------:R-:W-:Y:S02]  /*d4a0*/  FSEL R12, R12, -INF , P3 ;  /* 0xff8000000c0c7808 */ /* 0x000fe40001800000 */
[----:B------:R-:W-:Y:S02]  /*d4b0*/  FSEL R14, R14, -INF , P2 ;  /* 0xff8000000e0e7808 */ /* 0x000fe40001000000 */
[----:B------:R-:W-:Y:S02]  /*d4c0*/  FSEL R6, R76, -INF , P1 ;  /* 0xff8000004c067808 */ /* 0x000fe40000800000 */
[C---:B------:R-:W-:Y:S02]  /*d4d0*/  LOP3.LUT P5, RZ, R184.reuse, 0x2, RZ, 0xc0, !PT ;  /* 0x00000002b8ff7812 */ /* 0x040fe400078ac0ff */
[----:B------:R-:W-:-:S02]  /*d4e0*/  LOP3.LUT P3, RZ, R184, 0x4, RZ, 0xc0, !PT ;  /* 0x00000004b8ff7812 */ /* 0x000fc4000786c0ff */
[----:B------:R-:W-:Y:S02]  /*d4f0*/  LOP3.LUT P2, RZ, R184, 0x1, RZ, 0xc0, !PT ;  /* 0x00000001b8ff7812 */ /* 0x000fe4000784c0ff */
[----:B------:R-:W-:Y:S02]  /*d500*/  ISETP.GE.AND P1, PT, R2, R189, PT ;  /* 0x000000bd0200720c */ /* 0x000fe40003f26270 */
[----:B------:R-:W-:Y:S02]  /*d510*/  FSEL R129, R19, -INF , !P3 ;  /* 0xff80000013817808 */ /* 0x000fe40005800000 */
[----:B------:R-:W-:Y:S02]  /*d520*/  FSEL R57, R12, -INF , !P5 ;  /* 0xff8000000c397808 */ /* 0x000fe40006800000 */
[----:B------:R-:W-:Y:S02]  /*d530*/  FSEL R43, R14, -INF , !P2 ;  /* 0xff8000000e2b7808 */ /* 0x000fe40005000000 */
[----:B------:R-:W-:-:S02]  /*d540*/  ISETP.GE.AND P3, PT, R2, R191, PT ;  /* 0x000000bf0200720c */ /* 0x000fc40003f66270 */
[C---:B------:R-:W-:Y:S02]  /*d550*/  ISETP.GE.AND P5, PT, R2.reuse, R188, PT ;  /* 0x000000bc0200720c */ /* 0x040fe40003fa6270 */
[----:B------:R-:W-:Y:S01]  /*d560*/  ISETP.GE.AND P2, PT, R2, R190, PT ;  /* 0x000000be0200720c */ /* 0x000fe20003f46270 */
[C---:B------:R-:W-:Y:S01]  /*d570*/  VIADD R2, R0.reuse, 0x69 ;  /* 0x0000006900027836 */ /* 0x040fe20000000000 */
[----:B------:R-:W-:Y:S02]  /*d580*/  FSEL R15, R15, -INF , P0 ;  /* 0xff8000000f0f7808 */ /* 0x000fe40000000000 */
[----:B------:R-:W-:Y:S02]  /*d590*/  ISETP.GE.AND P0, PT, R0, R188, PT ;  /* 0x000000bc0000720c */ /* 0x000fe40003f06270 */
[----:B------:R-:W-:Y:S02]  /*d5a0*/  LOP3.LUT R184, R184, 0xfffffffb, RZ, 0xc0, !PT ;  /* 0xfffffffbb8b87812 */ /* 0x000fe400078ec0ff */
[----:B------:R-:W-:-:S02]  /*d5b0*/  FSEL R10, R10, -INF , P2 ;  /* 0xff8000000a0a7808 */ /* 0x000fc40001000000 */
[----:B------:R-:W-:Y:S02]  /*d5c0*/  ISETP.GE.AND P2, PT, R2, R190, PT ;  /* 0x000000be0200720c */ /* 0x000fe40003f46270 */
[----:B------:R-:W-:Y:S02]  /*d5d0*/  FSEL R6, R6, -INF , !P0 ;  /* 0xff80000006067808 */ /* 0x000fe40004000000 */
[----:B------:R-:W-:Y:S02]  /*d5e0*/  @P1 LOP3.LUT R184, R184, 0x4, RZ, 0xfc, !PT ;  /* 0x00000004b8b81812 */ /* 0x000fe400078efcff */
[----:B------:R-:W-:Y:S02]  /*d5f0*/  ISETP.GE.AND P1, PT, R2, R191, PT ;  /* 0x000000bf0200720c */ /* 0x000fe40003f26270 */
[----:B------:R-:W-:Y:S02]  /*d600*/  FMNMX3.FTZ R4, R6, R87, R95, !PT ;  /* 0x0000005706047276 */ /* 0x000fe4000781005f */
[----:B------:R-:W-:-:S02]  /*d610*/  FSEL R59, R9, -INF , P1 ;  /* 0xff800000093b7808 */ /* 0x000fc40000800000 */
[----:B------:R-:W-:Y:S02]  /*d620*/  ISETP.GE.AND P1, PT, R2, R189, PT ;  /* 0x000000bd0200720c */ /* 0x000fe40003f26270 */
[----:B------:R-:W-:Y:S02]  /*d630*/  FMNMX3.FTZ R4, R4, R93, R91, !PT ;  /* 0x0000005d04047276 */ /* 0x000fe4000781005b */
[----:B------:R-:W-:Y:S02]  /*d640*/  LOP3.LUT R184, R184, 0xfffffffe, RZ, 0xc0, !PT ;  /* 0xfffffffeb8b87812 */ /* 0x000fe400078ec0ff */
[----:B------:R-:W-:Y:S02]  /*d650*/  FMNMX3.FTZ R14, R4, R71, R7, !PT ;  /* 0x00000047040e7276 */ /* 0x000fe40007810007 */
[----:B------:R-:W-:Y:S02]  /*d660*/  @P2 LOP3.LUT R184, R184, 0x1, RZ, 0xfc, !PT ;  /* 0x00000001b8b82812 */ /* 0x000fe400078efcff */
[----:B------:R-:W-:-:S02]  /*d670*/  FMNMX3.FTZ R14, R14, R89, R63, !PT ;  /* 0x000000590e0e7276 */ /* 0x000fc4000781003f */
[----:B------:R-:W-:Y:S02]  /*d680*/  LOP3.LUT R184, R184, 0xfffffffd, RZ, 0xc0, !PT ;  /* 0xfffffffdb8b87812 */ /* 0x000fe400078ec0ff */
[----:B------:R-:W-:Y:S02]  /*d690*/  ISETP.GE.AND P0, PT, R0, R190, PT ;  /* 0x000000be0000720c */ /* 0x000fe40003f06270 */
[----:B------:R-:W-:Y:S02]  /*d6a0*/  @P1 LOP3.LUT R184, R184, 0x2, RZ, 0xfc, !PT ;  /* 0x00000002b8b81812 */ /* 0x000fe400078efcff */
[----:B------:R-:W-:Y:S02]  /*d6b0*/  FMNMX3.FTZ R14, R14, R203, R205, !PT ;  /* 0x000000cb0e0e7276 */ /* 0x000fe400078100cd */
[----:B------:R-:W-:Y:S02]  /*d6c0*/  FSEL R51, R13, -INF , !P4 ;  /* 0xff8000000d337808 */ /* 0x000fe40006000000 */
[----:B------:R-:W-:-:S02]  /*d6d0*/  FSEL R4, R78, -INF , P0 ;  /* 0xff8000004e047808 */ /* 0x000fc40000000000 */
[C---:B------:R-:W-:Y:S01]  /*d6e0*/  ISETP.GE.AND P1, PT, R0.reuse, R189, PT ;  /* 0x000000bd0000720c */ /* 0x040fe20003f26270 */
[----:B------:R-:W-:Y:S01]  /*d6f0*/  VIADD R12, R0, 0x70 ;  /* 0x00000070000c7836 */ /* 0x000fe20000000000 */
[----:B------:R-:W-:Y:S01]  /*d700*/  FSEL R61, R8, -INF , P3 ;  /* 0xff800000083d7808 */ /* 0x000fe20001800000 */
[----:B------:R-:W-:Y:S01]  /*d710*/  VIADD R9, R0, 0x71 ;  /* 0x0000007100097836 */ /* 0x000fe20000000000 */
[----:B------:R-:W-:Y:S01]  /*d720*/  ISETP.GE.AND P4, PT, R2, R188, PT ;  /* 0x000000bc0200720c */ /* 0x000fe20003f86270 */
[C---:B------:R-:W-:Y:S02]  /*d730*/  VIADD R8, R0.reuse, 0x78 ;  /* 0x0000007800087836 */ /* 0x040fe40000000000 */
[----:B------:R-:W-:Y:S01]  /*d740*/  VIADD R2, R0, 0x79 ;  /* 0x0000007900027836 */ /* 0x000fe20000000000 */
        /* <DEDUP_REMOVED lines=10> */
[-C--:B------:R-:W-:Y:S02]  /*d7f0*/  ISETP.GE.AND P0, PT, R12, R191.reuse, PT ;  /* 0x000000bf0c00720c */ /* 0x080fe40003f06270 */
[----:B------:R-:W-:Y:S02]  /*d800*/  ISETP.GE.AND P2, PT, R9, R191, PT ;  /* 0x000000bf0900720c */ /* 0x000fe40003f46270 */
[----:B------:R-:W-:Y:S02]  /*d810*/  FMNMX3.FTZ R14, R14, R119, R131, !PT ;  /* 0x000000770e0e7276 */ /* 0x000fe40007810083 */
[----:B------:R-:W-:-:S02]  /*d820*/  FMNMX3.FTZ R0, R0, R107, R201, !PT ;  /* 0x0000006b00007276 */ /* 0x000fc400078100c9 */
[----:B------:R-:W-:Y:S02]  /*d830*/  FSEL R34, R124, -INF , P0 ;  /* 0xff8000007c227808 */ /* 0x000fe40000000000 */
[-C--:B------:R-:W-:Y:S02]  /*d840*/  ISETP.GE.AND P0, PT, R9, R188.reuse, PT ;  /* 0x000000bc0900720c */ /* 0x080fe40003f06270 */
[----:B------:R-:W-:Y:S02]  /*d850*/  FSEL R36, R125, -INF , P2 ;  /* 0xff8000007d247808 */ /* 0x000fe40001000000 */
[----:B------:R-:W-:Y:S02]  /*d860*/  FSEL R61, R61, -INF , !P5 ;  /* 0xff8000003d3d7808 */ /* 0x000fe40006800000 */
[----:B------:R-:W-:Y:S02]  /*d870*/  ISETP.GE.AND P3, PT, R12, R188, PT ;  /* 0x000000bc0c00720c */ /* 0x000fe40003f66270 */
[----:B------:R-:W-:-:S02]  /*d880*/  ISETP.GE.AND P1, PT, R8, R191, PT ;  /* 0x000000bf0800720c */ /* 0x000fc40003f26270 */
[----:B------:R-:W-:Y:S02]  /*d890*/  FMNMX3.FTZ R14, R14, R135, R57, !PT ;  /* 0x000000870e0e7276 */ /* 0x000fe40007810039 */
[----:B------:R-:W-:Y:S02]  /*d8a0*/  FMNMX3.FTZ R0, R0, R199, R159, !PT ;  /* 0x000000c700007276 */ /* 0x000fe4000781009f */
[----:B------:R-:W-:Y:S02]  /*d8b0*/  FSEL R36, R36, -INF , !P0 ;  /* 0xff80000024247808 */ /* 0x000fe40004000000 */
[----:B------:R-:W-:Y:S02]  /*d8c0*/  FSEL R59, R59, -INF , !P4 ;  /* 0xff8000003b3b7808 */ /* 0x000fe40006000000 */
[----:B------:R-:W-:Y:S02]  /*d8d0*/  FSEL R34, R34, -INF , !P3 ;  /* 0xff80000022227808 */ /* 0x000fe40005800000 */
[----:B------:R-:W-:-:S02]  /*d8e0*/  ISETP.GE.AND P2, PT, R8, R188, PT ;  /* 0x000000bc0800720c */ /* 0x000fc40003f46270 */
[----:B------:R-:W-:Y:S02]  /*d8f0*/  ISETP.GE.AND P0, PT, R2, R191, PT ;  /* 0x000000bf0200720c */ /* 0x000fe40003f06270 */
[----:B------:R-:W-:Y:S02]  /*d900*/  FSEL R37, R120, -INF , P1 ;  /* 0xff80000078257808 */ /* 0x000fe40000800000 */
[----:B------:R-:W-:Y:S02]  /*d910*/  FMNMX3.FTZ R13, R14, R51, R61, !PT ;  /* 0x000000330e0d7276 */ /* 0x000fe4000781003d */
[----:B------:R-:W-:Y:S02]  /*d920*/  FMNMX3.FTZ R0, R0, R157, R155, !PT ;  /* 0x0000009d00007276 */ /* 0x000fe4000781009b */
[----:B------:R-:W-:Y:S02]  /*d930*/  ISETP.GE.AND P1, PT, R2, R188, PT ;  /* 0x000000bc0200720c */ /* 0x000fe40003f26270 */
[----:B------:R-:W-:-:S02]  /*d940*/  FSEL R38, R121, -INF , P0 ;  /* 0xff80000079267808 */ /* 0x000fc40000000000 */
[----:B------:R-:W-:Y:S02]  /*d950*/  FSEL R37, R37, -INF , !P2 ;  /* 0xff80000025257808 */ /* 0x000fe40005000000 */
[----:B------:R-:W-:Y:S02]  /*d960*/  FMNMX3.FTZ R13, R13, R59, R34, !PT ;  /* 0x0000003b0d0d7276 */ /* 0x000fe40007810022 */
[----:B------:R-:W-:Y:S02]  /*d970*/  FMNMX3.FTZ R0, R0, R153, R143, !PT ;  /* 0x0000009900007276 */ /* 0x000fe4000781008f */
[----:B------:R-:W-:Y:S02]  /*d980*/  FSEL R35, R15, -INF , !P6 ;  /* 0xff8000000f237808 */ /* 0x000fe40007000000 */
[C---:B------:R-:W-:Y:S02]  /*d990*/  ISETP.GE.AND P6, PT, R12.reuse, R190, PT ;  /* 0x000000be0c00720c */ /* 0x040fe40003fc6270 */
[----:B------:R-:W-:-:S02]  /*d9a0*/  ISETP.GE.AND P5, PT, R12, R189, PT ;  /* 0x000000bd0c00720c */ /* 0x000fc40003fa6270 */
[----:B------:R-:W-:Y:S02]  /*d9b0*/  FSEL R38, R38, -INF , !P1 ;  /* 0xff80000026267808 */ /* 0x000fe40004800000 */
[----:B------:R-:W-:Y:S02]  /*d9c0*/  FMNMX3.FTZ R13, R13, R36, R37, !PT ;  /* 0x000000240d0d7276 */ /* 0x000fe40007810025 */
[----:B------:R-:W-:Y:S02]  /*d9d0*/  FMNMX3.FTZ R12, R0, R137, R139, !PT ;  /* 0x00000089000c7276 */ /* 0x000fe4000781008b */
[----:B------:R-:W-:Y:S02]  /*d9e0*/  FMNMX.FTZ R0, R38, R13, !PT ;  /* 0x0000000d26007209 */ /* 0x000fe40007810000 */
[----:B------:R-:W-:Y:S02]  /*d9f0*/  FMNMX3.FTZ R12, R12, R141, R117, !PT ;  /* 0x0000008d0c0c7276 */ /* 0x000fe40007810075 */
[----:B------:R-:W-:-:S02]  /*da00*/  LOP3.LUT P1, RZ, R184, 0x4, RZ, 0xc0, !PT ;  /* 0x00000004b8ff7812 */ /* 0x000fc4000782c0ff */
[C---:B------:R-:W-:Y:S02]  /*da10*/  ISETP.GE.AND P0, PT, R9.reuse, R190, PT ;  /* 0x000000be0900720c */ /* 0x040fe40003f06270 */
[----:B------:R-:W-:Y:S02]  /*da20*/  ISETP.GE.AND P4, PT, R9, R189, PT ;  /* 0x000000bd0900720c */ /* 0x000fe40003f86270 */
[----:B------:R-:W-:Y:S01]  /*da30*/  LOP3.LUT P3, RZ, R184, 0x1, RZ, 0xc0, !PT ;  /* 0x00000001b8ff7812 */ /* 0x000fe2000786c0ff */
[----:B------:R-:W1:Y:S01]  /*da40*/  SHFL.BFLY PT, R9, R0, 0x2, 0x1f ;  /* 0x0c401f0000097f89 */ /* 0x000e6200000e0000 */
[----:B------:R-:W-:Y:S02]  /*da50*/  FMNMX3.FTZ R12, R12, R113, R111, !PT ;  /* 0x000000710c0c7276 */ /* 0x000fe4000781006f */
[----:B------:R-:W-:Y:S02]  /*da60*/  FSEL R25, R127, -INF , P0 ;  /* 0xff8000007f197808 */ /* 0x000fe40000000000 */
[----:B------:R-:W-:-:S02]  /*da70*/  FSEL R47, R10, -INF , !P1 ;  /* 0xff8000000a2f7808 */ /* 0x000fc40004800000 */
[----:B------:R-:W-:Y:S02]  /*da80*/  FSEL R27, R126, -INF , P6 ;  /* 0xff8000007e1b7808 */ /* 0x000fe40003000000 */
[CC--:B------:R-:W-:Y:S02]  /*da90*/  ISETP.GE.AND P0, PT, R2.reuse, R190.reuse, PT ;  /* 0x000000be0200720c */ /* 0x0c0fe40003f06270 */
[----:B------:R-:W-:Y:S02]  /*daa0*/  ISETP.GE.AND P1, PT, R2, R189, PT ;  /* 0x000000bd0200720c */ /* 0x000fe40003f26270 */
[----:B------:R-:W-:Y:S02]  /*dab0*/  FSEL R11, R11, -INF , P3 ;  /* 0xff8000000b0b7808 */ /* 0x000fe40001800000 */
[----:B------:R-:W-:Y:S02]  /*dac0*/  ISETP.GE.AND P2, PT, R8, R190, PT ;  /* 0x000000be0800720c */ /* 0x000fe40003f46270 */
[----:B------:R-:W-:-:S02]  /*dad0*/  LOP3.LUT P6, RZ, R184, 0x2, RZ, 0xc0, !PT ;  /* 0x00000002b8ff7812 */ /* 0x000fc400078cc0ff */
[----:B------:R-:W-:Y:S02]  /*dae0*/  FMNMX3.FTZ R2, R12, R129, R43, !PT ;  /* 0x000000810c027276 */ /* 0x000fe4000781002b */
        /* <DEDUP_REMOVED lines=21> */
[----:B------:R-:W-:-:S04]  /*dc40*/  LEA R166, R166, UR6, 0x1 ;  /* 0x00000006a6a67c11 */ /* 0x000fc8000f8e08ff */
[----:B------:R-:W-:Y:S01]  /*dc50*/  FSEL R44, R44, RZ, P0 ;  /* 0x000000ff2c2c7208 */ /* 0x000fe20000000000 */
[----:B------:R-:W-:Y:S01]  /*dc60*/  IMAD.IADD R162, R3, 0x1, R166 ;  /* 0x0000000103a27824 */ /* 0x000fe200078e02a6 */
[----:B------:R-:W-:Y:S01]  /*dc70*/  LDSM.16.MT88.4 R16, [R166+0x6800] ;  /* 0x00680000a610783b */ /* 0x000fe20000004200 */
[----:B-1----:R-:W-:Y:S02]  /*dc80*/  FMNMX.FTZ R0, R9, R0, !PT ;  /* 0x0000000009007209 */ /* 0x002fe40007810000 */
[-C--:B------:R-:W-:Y:S01]  /*dc90*/  FFMA.FTZ R42, R87, R55.reuse, -R44 ;  /* 0x00000037572a7223 */ /* 0x080fe2000001082c */
[----:B------:R-:W-:Y:S02]  /*dca0*/  IMAD.IADD R161, R5, 0x1, R166 ;  /* 0x0000000105a17824 */ /* 0x000fe400078e02a6 */
[-CC-:B------:R-:W-:Y:S01]  /*dcb0*/  FFMA.FTZ R45, R6, R55.reuse, -R44.reuse ;  /* 0x00000037062d7223 */ /* 0x180fe2000001082c */
[----:B------:R-:W-:Y:S01]  /*dcc0*/  FSETP.NEU.FTZ.AND P0, PT, R0, -INF , PT ;  /* 0xff8000000000780b */ /* 0x000fe20003f1d000 */
[----:B------:R-:W-:Y:S01]  /*dcd0*/  FMUL.FTZ R22, R55, R0 ;  /* 0x0000000037167220 */ /* 0x000fe20000410000 */
[-CC-:B------:R-:W-:Y:S01]  /*dce0*/  FFMA.FTZ R40, R95, R55.reuse, -R44.reuse ;  /* 0x000000375f287223 */ /* 0x180fe2000001082c */
[-CC-:B------:R-:W-:Y:S01]  /*dcf0*/  FFMA.FTZ R29, R93, R55.reuse, -R44.reuse ;  /* 0x000000375d1d7223 */ /* 0x180fe2000001082c */
[----:B------:R-:W-:Y:S01]  /*dd00*/  IMAD.IADD R160, R3, 0x1, R161 ;  /* 0x0000000103a07824 */ /* 0x000fe200078e02a1 */
[----:B------:R-:W-:Y:S01]  /*dd10*/  LDSM.16.MT88.4 R92, [R166+0x6000] ;  /* 0x00600000a65c783b */ /* 0x000fe20000004200 */
[----:B------:R-:W-:Y:S01]  /*dd20*/  FSEL R22, R22, RZ, P0 ;  /* 0x000000ff16167208 */ /* 0x000fe20000000000 */
[-C--:B------:R-:W-:Y:S01]  /*dd30*/  FFMA.FTZ R26, R7, R55.reuse, -R44 ;  /* 0x00000037071a7223 */ /* 0x080fe2000001082c */
[----:B------:R-:W-:Y:S01]  /*dd40*/  MUFU.EX2 R42, R42 ;  /* 0x0000002a002a7308 */ /* 0x000fe20000000800 */
[----:B------:R-:W-:Y:S02]  /*dd50*/  LDSM.16.MT88.4 R8, [R162+0x6800] ;  /* 0x00680000a208783b */ /* 0x000fe40000004200 */
[----:B------:R-:W-:-:S02]  /*dd60*/  FFMA.FTZ R39, R85, R55, -R22 ;  /* 0x0000003755277223 */ /* 0x000fc40000010816 */
[----:B------:R-:W1:Y:S01]  /*dd70*/  LDSM.16.MT88.4 R84, [R162+0x6000] ;  /* 0x00600000a254783b */ /* 0x000e620000004200 */
[-CC-:B------:R-:W-:Y:S01]  /*dd80*/  FFMA.FTZ R49, R4, R55.reuse, -R22.reuse ;  /* 0x0000003704317223 */ /* 0x180fe20000010816 */
[-CC-:B------:R-:W-:Y:S01]  /*dd90*/  FFMA.FTZ R46, R77, R55.reuse, -R22.reuse ;  /* 0x000000374d2e7223 */ /* 0x180fe20000010816 */
[-C--:B------:R-:W-:Y:S01]  /*dda0*/  FFMA.FTZ R32, R79, R55.reuse, -R22 ;  /* 0x000000374f207223 */ /* 0x080fe20000010816 */
[----:B------:R-:W-:Y:S04]  /*ddb0*/  LDSM.16.MT88.4 R4, [R160+0x6000] ;  /* 0x00600000a004783b */ /* 0x000fe80000004200 */
[----:B------:R-:W2:Y:S01]  /*ddc0*/  LDSM.16.MT88.4 R76, [R161+0x6000] ;  /* 0x00600000a14c783b */ /* 0x000ea20000004200 */
[----:B------:R-:W3:Y:S01]  /*ddd0*/  MUFU.EX2 R45, R45 ;  /* 0x0000002d002d7308 */ /* 0x000ee20000000800 */
[-CC-:B------:R-:W-:Y:S01]  /*dde0*/  FFMA.FTZ R33, R91, R55.reuse, -R44.reuse ;  /* 0x000000375b217223 */ /* 0x180fe2000001082c */
[-CC-:B------:R-:W-:Y:S01]  /*ddf0*/  FFMA.FTZ R28, R71, R55.reuse, -R44.reuse ;  /* 0x00000037471c7223 */ /* 0x180fe2000001082c */
[-C--:B------:R-:W-:Y:S01]  /*de00*/  FFMA.FTZ R23, R89, R55.reuse, -R44 ;  /* 0x0000003759177223 */ /* 0x080fe2000001082c */
[----:B------:R-:W-:Y:S04]  /*de10*/  LDSM.16.MT88.4 R12, [R161+0x6800] ;  /* 0x00680000a10c783b */ /* 0x000fe80000004200 */
[----:B------:R-:W-:Y:S08]  /*de20*/  MUFU.EX2 R40, R40 ;  /* 0x0000002800287308 */ /* 0x000ff00000000800 */
[----:B------:R-:W4:Y:S08]  /*de30*/  MUFU.EX2 R29, R29 ;  /* 0x0000001d001d7308 */ /* 0x000f300000000800 */
[----:B------:R-:W-:Y:S08]  /*de40*/  MUFU.EX2 R49, R49 ;  /* 0x0000003100317308 */ /* 0x000ff00000000800 */
[----:B------:R-:W5:Y:S08]  /*de50*/  MUFU.EX2 R46, R46 ;  /* 0x0000002e002e7308 */ /* 0x000f700000000800 */
[----:B------:R-:W-:Y:S08]  /*de60*/  MUFU.EX2 R39, R39 ;  /* 0x0000002700277308 */ /* 0x000ff00000000800 */
[----:B------:R-:W1:Y:S01]  /*de70*/  MUFU.EX2 R32, R32 ;  /* 0x0000002000207308 */ /* 0x000e620000000800 */
[-CC-:B------:R-:W-:Y:S01]  /*de80*/  FFMA.FTZ R31, R83, R55.reuse, -R22.reuse ;  /* 0x00000037531f7223 */ /* 0x180fe20000010816 */
[-CC-:B------:R-:W-:Y:S01]  /*de90*/  FFMA.FTZ R30, R81, R55.reuse, -R22.reuse ;  /* 0x00000037511e7223 */ /* 0x180fe20000010816 */
[-CC-:B------:R-:W-:Y:S01]  /*dea0*/  FFMA.FTZ R24, R75, R55.reuse, -R22.reuse ;  /* 0x000000374b187223 */ /* 0x180fe20000010816 */
[----:B------:R-:W-:Y:S01]  /*deb0*/  FFMA.FTZ R3, R73, R55, -R22 ;  /* 0x0000003749037223 */ /* 0x000fe20000010816 */
[----:B---3--:R-:W-:-:S02]  /*dec0*/  F2FP.BF16.F32.PACK_AB R68, R42, R45 ;  /* 0x0000002d2a44723e */ /* 0x008fc400000010ff */
[----:B----4-:R-:W-:Y:S02]  /*ded0*/  F2FP.BF16.F32.PACK_AB R70, R29, R40 ;  /* 0x000000281d46723e */ /* 0x010fe400000010ff */
[----:B-----5:R-:W-:Y:S01]  /*dee0*/  F2FP.BF16.F32.PACK_AB R69, R46, R49 ;  /* 0x000000312e45723e */ /* 0x020fe200000010ff */
[----:B------:R-:W-:Y:S01]  /*def0*/  MUFU.EX2 R33, R33 ;  /* 0x0000002100217308 */ /* 0x000fe20000000800 */
[----:B-1----:R-:W-:-:S07]  /*df00*/  F2FP.BF16.F32.PACK_AB R71, R32, R39 ;  /* 0x000000272047723e */ /* 0x002fce00000010ff */
[----:B------:R-:W1:Y:S08]  /*df10*/  MUFU.EX2 R28, R28 ;  /* 0x0000001c001c7308 */ /* 0x000e700000000800 */
        /* <DEDUP_REMOVED lines=9> */
[C---:B--2---:R-:W-:Y:S08]  /*dfb0*/  HMMA.16816.F32.BF16 R80, R68.reuse, R76, RZ ;  /* 0x0000004c4450723c */ /* 0x044ff000000418ff */
[C---:B------:R-:W-:Y:S08]  /*dfc0*/  HMMA.16816.F32.BF16 R92, R68.reuse, R94, RZ ;  /* 0x0000005e445c723c */ /* 0x040ff000000418ff */
[C---:B------:R-:W-:Y:S08]  /*dfd0*/  HMMA.16816.F32.BF16 R76, R68.reuse, R78, RZ ;  /* 0x0000004e444c723c */ /* 0x040ff000000418ff */
[----:B------:R-:W-:Y:S01]  /*dfe0*/  HMMA.16816.F32.BF16 R72, R68, R4, RZ ;  /* 0x000000044448723c */ /* 0x000fe200000418ff */
[----:B-1----:R-:W-:-:S02]  /*dff0*/  F2FP.BF16.F32.PACK_AB R4, R28, R33 ;  /* 0x000000211c04723e */ /* 0x002fc400000010ff */
[----:B---3--:R-:W-:-:S05]  /*e000*/  F2FP.BF16.F32.PACK_AB R5, R30, R31 ;  /* 0x0000001f1e05723e */ /* 0x008fca00000010ff */
[----:B------:R-:W-:Y:S01]  /*e010*/  HMMA.16816.F32.BF16 R68, R68, R6, RZ ;  /* 0x000000064444723c */ /* 0x000fe200000418ff */
[----:B------:R-:W-:Y:S02]  /*e020*/  F2FP.BF16.F32.PACK_AB R6, R23, R26 ;  /* 0x0000001a1706723e */ /* 0x000fe400000010ff */
[----:B----4-:R-:W-:-:S07]  /*e030*/  F2FP.BF16.F32.PACK_AB R7, R3, R24 ;  /* 0x000000180307723e */ /* 0x010fce00000010ff */
[C---:B------:R-:W-:Y:S08]  /*e040*/  HMMA.16816.F32.BF16 R88, R4.reuse, R8, R88 ;  /* 0x000000080458723c */ /* 0x040ff00000041858 */
        /* <DEDUP_REMOVED lines=114> */
[----:B------:R-:W-:Y:S01]  /*e770*/  MUFU.EX2 R110, R110 ;  /* 0x0000006e006e7308 */ /* 0x000fe20000000800 */
[C---:B------:R-:W-:Y:S07]  /*e780*/  HMMA.16816.F32.BF16 R96, R4.reuse, R16, R96 ;  /* 0x000000100460723c */ /* 0x040fee0000041860 */
[----:B------:R-:W3:Y:S01]  /*e790*/  MUFU.EX2 R115, R115 ;  /* 0x0000007300737308 */ /* 0x000ee20000000800 */
[----:B------:R-:W-:Y:S01]  /*e7a0*/  HMMA.16816.F32.BF16 R92, R4, R18, R92 ;  /* 0x00000012045c723c */ /* 0x000fe2000004185c */
[----:B------:R-:W4:Y:S06]  /*e7b0*/  LDSM.16.MT88.4 R16, [R166+0x8800] ;  /* 0x00880000a610783b */ /* 0x000f2c0000004200 */
[----:B------:R-:W-:Y:S08]  /*e7c0*/  MUFU.EX2 R116, R116 ;  /* 0x0000007400747308 */ /* 0x000ff00000000800 */
[----:B------:R-:W5:Y:S08]  /*e7d0*/  MUFU.EX2 R113, R113 ;  /* 0x0000007100717308 */ /* 0x000f700000000800 */
[----:B------:R-:W-:Y:S08]  /*e7e0*/  MUFU.EX2 R111, R111 ;  /* 0x0000006f006f7308 */ /* 0x000ff00000000800 */
[----:B------:R-:W1:Y:S01]  /*e7f0*/  MUFU.EX2 R114, R114 ;  /* 0x0000007200727308 */ /* 0x000e620000000800 */
[----:B--2---:R-:W-:-:S02]  /*e800*/  F2FP.BF16.F32.PACK_AB R4, R119, R112 ;  /* 0x000000707704723e */ /* 0x004fc400000010ff */
[----:B---3--:R-:W-:Y:S02]  /*e810*/  F2FP.BF16.F32.PACK_AB R6, R115, R110 ;  /* 0x0000006e7306723e */ /* 0x008fe400000010ff */
[----:B-----5:R-:W-:Y:S02]  /*e820*/  F2FP.BF16.F32.PACK_AB R5, R113, R116 ;  /* 0x000000747105723e */ /* 0x020fe400000010ff */
        /* <DEDUP_REMOVED lines=15> */
[C---:B----4-:R-:W-:Y:S01]  /*e920*/  HMMA.16816.F32.BF16 R96, R4.reuse, R16, R96 ;  /* 0x000000100460723c */ /* 0x050fe20000041860 */
[----:B------:R-:W-:Y:S07]  /*e930*/  MUFU.EX2 R57, R57 ;  /* 0x0000003900397308 */ /* 0x000fee0000000800 */
[C---:B------:R-:W-:Y:S01]  /*e940*/  HMMA.16816.F32.BF16 R92, R4.reuse, R18, R92 ;  /* 0x00000012045c723c */ /* 0x040fe2000004185c */
[----:B------:R-:W3:Y:S01]  /*e950*/  LDSM.16.MT88.4 R16, [R161+0x9000] ;  /* 0x00900000a110783b */ /* 0x000ee20000004200 */
[----:B------:R-:W4:Y:S08]  /*e960*/  MUFU.EX2 R120, R120 ;  /* 0x0000007800787308 */ /* 0x000f300000000800 */
        /* <DEDUP_REMOVED lines=10> */
[----:B----4-:R-:W-:Y:S01]  /*ea10*/  F2FP.BF16.F32.PACK_AB R4, R120, R57 ;  /* 0x000000397804723e */ /* 0x010fe200000010ff */
[----:B------:R-:W1:Y:S01]  /*ea20*/  LDSM.16.MT88.4 R8, [R162+0x9000] ;  /* 0x00900000a208783b */ /* 0x000e620000004200 */
[----:B-----5:R-:W-:Y:S02]  /*ea30*/  F2FP.BF16.F32.PACK_AB R6, R118, R51 ;  /* 0x000000337606723e */ /* 0x020fe400000010ff */
[----:B--2---:R-:W-:Y:S02]  /*ea40*/  F2FP.BF16.F32.PACK_AB R5, R124, R43 ;  /* 0x0000002b7c05723e */ /* 0x004fe400000010ff */
[----:B---3--:R-:W-:Y:S01]  /*ea50*/  F2FP.BF16.F32.PACK_AB R7, R122, R35 ;  /* 0x000000237a07723e */ /* 0x008fe200000010ff */
        /* <DEDUP_REMOVED lines=9> */
[----:B------:R-:W-:Y:S02]  /*eaf0*/  FFMA.FTZ R29, R25, R55, -R22 ;  /* 0x00000037191d7223 */ /* 0x000fe40000010816 */
[----:B------:R-:W-:Y:S01]  /*eb00*/  FADD.FTZ R33, R28, R33 ;  /* 0x000000211c217221 */ /* 0x000fe20000010000 */
[----:B------:R-:W-:Y:S01]  /*eb10*/  FADD.FTZ R25, R30, R31 ;  /* 0x0000001f1e197221 */ /* 0x000fe20000010000 */
[----:B------:R-:W-:Y:S02]  /*eb20*/  HMMA.16816.F32.BF16 R80, R4, R16, R80 ;  /* 0x000000100450723c */ /* 0x000fe40000041850 */
[----:B------:R-:W-:Y:S01]  /*eb30*/  FADD.FTZ R16, R26, R33 ;  /* 0x000000211a107221 */ /* 0x000fe20000010000 */
[----:B------:R-:W-:-:S03]  /*eb40*/  FADD.FTZ R24, R24, R25 ;  /* 0x0000001918187221 */ /* 0x000fc60000010000 */
[----:B------:R-:W-:Y:S01]  /*eb50*/  FADD.FTZ R16, R23, R16 ;  /* 0x0000001017107221 */ /* 0x000fe20000010000 */
[----:B------:R-:W-:Y:S01]  /*eb60*/  FADD.FTZ R17, R3, R24 ;  /* 0x0000001803117221 */ /* 0x000fe20000010000 */
[C---:B------:R-:W-:Y:S02]  /*eb70*/  HMMA.16816.F32.BF16 R76, R4.reuse, R18, R76 ;  /* 0x00000012044c723c */ /* 0x040fe4000004184c */
[----:B------:R-:W-:Y:S01]  /*eb80*/  FADD.FTZ R105, R105, R16 ;  /* 0x0000001069697221 */ /* 0x000fe20000010000 */
[----:B------:R-:W-:Y:S02]  /*eb90*/  FADD.FTZ R54, R54, R17 ;  /* 0x0000001136367221 */ /* 0x000fe40000010000 */
[----:B------:R-:W3:Y:S01]  /*eba0*/  LDSM.16.MT88.4 R16, [R162+0x9800] ;  /* 0x00980000a210783b */ /* 0x000ee20000004200 */
[----:B------:R-:W-:Y:S01]  /*ebb0*/  FADD.FTZ R50, R50, R105 ;  /* 0x0000006932327221 */ /* 0x000fe20000010000 */
[----:B------:R-:W-:Y:S01]  /*ebc0*/  FADD.FTZ R54, R109, R54 ;  /* 0x000000366d367221 */ /* 0x000fe20000010000 */
[-CC-:B------:R-:W-:Y:S01]  /*ebd0*/  FFMA.FTZ R42, R34, R55.reuse, -R44.reuse ;  /* 0x00000037222a7223 */ /* 0x180fe2000001082c */
[----:B-1----:R-:W-:Y:S01]  /*ebe0*/  HMMA.16816.F32.BF16 R88, R4, R8, R88 ;  /* 0x000000080458723c */ /* 0x002fe20000041858 */
[-C--:B------:R-:W-:Y:S01]  /*ebf0*/  FFMA.FTZ R34, R36, R55.reuse, -R44 ;  /* 0x0000003724227223 */ /* 0x080fe2000001082c */
[----:B------:R-:W-:Y:S01]  /*ec00*/  FADD.FTZ R63, R63, R50 ;  /* 0x000000323f3f7221 */ /* 0x000fe20000010000 */
[----:B------:R-:W-:Y:S01]  /*ec10*/  FADD.FTZ R107, R107, R54 ;  /* 0x000000366b6b7221 */ /* 0x000fe20000010000 */
[-C--:B------:R-:W-:Y:S01]  /*ec20*/  FFMA.FTZ R36, R37, R55.reuse, -R44 ;  /* 0x0000003725247223 */ /* 0x080fe2000001082c */
[-CC-:B------:R-:W-:Y:S01]  /*ec30*/  FFMA.FTZ R27, R27, R55.reuse, -R22.reuse ;  /* 0x000000371b1b7223 */ /* 0x180fe20000010816 */
[----:B------:R-:W-:-:S02]  /*ec40*/  FFMA.FTZ R20, R20, R55, -R22 ;  /* 0x0000003714147223 */ /* 0x000fc40000010816 */
[C---:B------:R-:W-:Y:S01]  /*ec50*/  HMMA.16816.F32.BF16 R84, R4.reuse, R10, R84 ;  /* 0x0000000a0454723c */ /* 0x040fe20000041854 */
[----:B------:R-:W1:Y:S01]  /*ec60*/  LDSM.16.MT88.4 R8, [R166+0x9800] ;  /* 0x00980000a608783b */ /* 0x000e620000004200 */
[-C--:B------:R-:W-:Y:S01]  /*ec70*/  FFMA.FTZ R38, R38, R55.reuse, -R44 ;  /* 0x0000003726267223 */ /* 0x080fe2000001082c */
[----:B------:R-:W-:Y:S01]  /*ec80*/  FFMA.FTZ R21, R21, R55, -R22 ;  /* 0x0000003715157223 */ /* 0x000fe20000010816 */
[----:B------:R-:W-:Y:S01]  /*ec90*/  FADD.FTZ R48, R48, R63 ;  /* 0x0000003f30307221 */ /* 0x000fe20000010000 */
[----:B------:R-:W-:Y:S01]  /*eca0*/  FADD.FTZ R52, R52, R107 ;  /* 0x0000006b34347221 */ /* 0x000fe20000010000 */
[----:B------:R-:W-:Y:S02]  /*ecb0*/  MUFU.EX2 R37, R42 ;  /* 0x0000002a00257308 */ /* 0x000fe40000000800 */
[----:B--2---:R-:W-:Y:S01]  /*ecc0*/  HMMA.16816.F32.BF16 R72, R4, R12, R72 ;  /* 0x0000000c0448723c */ /* 0x004fe20000041848 */
[----:B------:R-:W-:Y:S01]  /*ecd0*/  FADD.FTZ R127, R127, R48 ;  /* 0x000000307f7f7221 */ /* 0x000fe20000010000 */
[----:B------:R-:W-:-:S04]  /*ece0*/  FADD.FTZ R125, R125, R52 ;  /* 0x000000347d7d7221 */ /* 0x000fc80000010000 */
[----:B------:R-:W2:Y:S02]  /*ecf0*/  MUFU.EX2 R34, R34 ;  /* 0x0000002200227308 */ /* 0x000ea40000000800 */
[----:B------:R-:W-:Y:S01]  /*ed00*/  HMMA.16816.F32.BF16 R68, R4, R14, R68 ;  /* 0x0000000e0444723c */ /* 0x000fe20000041844 */
[----:B------:R-:W4:Y:S05]  /*ed10*/  LDSM.16.MT88.4 R12, [R161+0x9800] ;  /* 0x00980000a10c783b */ /* 0x000f2a0000004200 */
[----:B------:R-:W-:Y:S01]  /*ed20*/  MUFU.EX2 R36, R36 ;  /* 0x0000002400247308 */ /* 0x000fe20000000800 */
[----:B------:R-:W-:Y:S01]  /*ed30*/  FADD.FTZ R58, R58, R127 ;  /* 0x0000007f3a3a7221 */ /* 0x000fe20000010000 */
[----:B------:R-:W-:-:S06]  /*ed40*/  FADD.FTZ R62, R62, R125 ;  /* 0x0000007d3e3e7221 */ /* 0x000fcc0000010000 */
[----:B------:R-:W5:Y:S08]  /*ed50*/  MUFU.EX2 R39, R38 ;  /* 0x0000002600277308 */ /* 0x000f700000000800 */
[----:B------:R-:W-:Y:S08]  /*ed60*/  MUFU.EX2 R27, R27 ;  /* 0x0000001b001b7308 */ /* 0x000ff00000000800 */
[----:B------:R-:W3:Y:S08]  /*ed70*/  MUFU.EX2 R28, R29 ;  /* 0x0000001d001c7308 */ /* 0x000ef00000000800 */
[----:B------:R2:W-:Y:S08]  /*ed80*/  MUFU.EX2 R3, R21 ;  /* 0x0000001500037308 */ /* 0x0005f00000000800 */
[----:B------:R-:W1:Y:S01]  /*ed90*/  MUFU.EX2 R20, R20 ;  /* 0x0000001400147308 */ /* 0x000e620000000800 */
[----:B------:R-:W-:-:S04]  /*eda0*/  FADD.FTZ R23, R123, R62 ;  /* 0x0000003e7b177221 */ /* 0x000fc80000010000 */
[----:B------:R-:W-:Y:S01]  /*edb0*/  FADD.FTZ R23, R60, R23 ;  /* 0x000000173c177221 */ /* 0x000fe20000010000 */
[----:B--2---:R-:W-:-:S04]  /*edc0*/  FADD.FTZ R21, R121, R58 ;  /* 0x0000003a79157221 */ /* 0x004fc80000010000 */
[----:B------:R-:W-:Y:S01]  /*edd0*/  FADD.FTZ R21, R56, R21 ;  /* 0x0000001538157221 */ /* 0x000fe20000010000 */
[----:B------:R-:W-:Y:S01]  /*ede0*/  F2FP.BF16.F32.PACK_AB R4, R34, R37 ;  /* 0x000000252204723e */ /* 0x000fe200000010ff */
[----:B------:R-:W-:Y:S01]  /*edf0*/  FADD.FTZ R106, R106, R23 ;  /* 0x000000176a6a7221 */ /* 0x000fe20000010000 */
[----:B-----5:R-:W-:Y:S01]  /*ee00*/  F2FP.BF16.F32.PACK_AB R6, R39, R36 ;  /* 0x000000242706723e */ /* 0x020fe200000010ff */
[----:B------:R-:W-:Y:S01]  /*ee10*/  FADD.FTZ R22, R104, R21 ;  /* 0x0000001568167221 */ /* 0x000fe20000010000 */
[----:B---3--:R-:W-:Y:S02]  /*ee20*/  F2FP.BF16.F32.PACK_AB R5, R28, R27 ;  /* 0x0000001b1c05723e */ /* 0x008fe400000010ff */
[----:B-1----:R-:W-:Y:S01]  /*ee30*/  F2FP.BF16.F32.PACK_AB R7, R20, R3 ;  /* 0x000000031407723e */ /* 0x002fe200000010ff */
[----:B------:R-:W-:Y:S01]  /*ee40*/  FADD.FTZ R22, R147, R22 ;  /* 0x0000001693167221 */ /* 0x000fe20000010000 */
        /* <DEDUP_REMOVED lines=111> */
.L_x_14206:
        /* <DEDUP_REMOVED lines=8> */
.L_x_14207:
[----:B------:R-:W-:Y:S05]  /*f5c0*/  BSYNC.RECONVERGENT B0 ;  /* 0x0000000000007941 */ /* 0x000fea0003800200 */
.L_x_14205:
        /* <DEDUP_REMOVED lines=22> */
[----:B------:R-:W-:Y:S02]  /*f730*/  LDGSTS.E.BYPASS.LTC128B.128 [R66+0x8000], desc[UR4][R6.64] ;  /* 0x0800000006427fae */ /* 0x000fe4000b981a04 */
        /* <DEDUP_REMOVED lines=8> */
[----:B------:R-:W3:Y:S04]  /*f7c0*/  LDSM.16.M88.4 R24, [R170+0x2000] ;  /* 0x00200000aa18783b */ /* 0x000ee80000000200 */
[----:B------:R-:W2:Y:S04]  /*f7d0*/  LDSM.16.M88.4 R16, [R170+0x2800] ;  /* 0x00280000aa10783b */ /* 0x000ea80000000200 */
[----:B-1----:R-:W1:Y:S04]  /*f7e0*/  LDSM.16.M88.4 R8, [R170+0x3000] ;  /* 0x00300000aa08783b */ /* 0x002e680000000200 */
[----:B------:R-:W4:Y:S04]  /*f7f0*/  LDSM.16.M88.4 R104, [R170+0x3800] ;  /* 0x00380000aa68783b */ /* 0x000f280000000200 */
[----:B------:R-:W5:Y:S04]  /*f800*/  LDSM.16.M88.4 R56, [R170+0x4000] ;  /* 0x00400000aa38783b */ /* 0x000f680000000200 */
[----:B------:R-:W5:Y:S04]  /*f810*/  LDSM.16.M88.4 R48, [R170+0x4800] ;  /* 0x00480000aa30783b */ /* 0x000f680000000200 */
[----:B------:R-:W5:Y:S04]  /*f820*/  LDSM.16.M88.4 R40, [R170+0x5000] ;  /* 0x00500000aa28783b */ /* 0x000f680000000200 */
[----:B------:R-:W5:Y:S04]  /*f830*/  LDSM.16.M88.4 R124, [R170+0x5800] ;  /* 0x00580000aa7c783b */ /* 0x000f680000000200 */
[----:B------:R-:W-:Y:S04]  /*f840*/  LDSM.16.M88.4 R108, [R169] ;  /* 0x00000000a96c783b */ /* 0x000fe80000000200 */
[----:B------:R-:W5:Y:S04]  /*f850*/  LDSM.16.M88.4 R120, [R165+0x2000] ;  /* 0x00200000a578783b */ /* 0x000f680000000200 */
[----:B------:R-:W5:Y:S01]  /*f860*/  LDSM.16.M88.4 R116, [R165+0x2800] ;  /* 0x00280000a574783b */ /* 0x000f620000000200 */
[C---:B---3--:R-:W-:Y:S03]  /*f870*/  HMMA.16816.F32.BF16 R28, R32.reuse, R24, RZ ;  /* 0x00000018201c723c */ /* 0x048fe600000418ff */
[----:B------:R-:W3:Y:S04]  /*f880*/  LDSM.16.M88.4 R112, [R165+0x3000] ;  /* 0x00300000a570783b */ /* 0x000ee80000000200 */
[----:B------:R-:W3:Y:S01]  /*f890*/  LDSM.16.M88.4 R128, [R165+0x3800] ;  /* 0x00380000a580783b */ /* 0x000ee20000000200 */
[C---:B--2---:R-:W-:Y:S03]  /*f8a0*/  HMMA.16816.F32.BF16 R20, R32.reuse, R16, RZ ;  /* 0x000000102014723c */ /* 0x044fe600000418ff */
[----:B------:R-:W0:Y:S05]  /*f8b0*/  LDGDEPBAR ;  /* 0x00000000000079af */ /* 0x000e2a0000000000 */
[C---:B-1----:R-:W-:Y:S08]  /*f8c0*/  HMMA.16816.F32.BF16 R12, R32.reuse, R8, RZ ;  /* 0x00000008200c723c */ /* 0x042ff000000418ff */
[C---:B------:R-:W-:Y:S08]  /*f8d0*/  HMMA.16816.F32.BF16 R24, R32.reuse, R26, RZ ;  /* 0x0000001a2018723c */ /* 0x040ff000000418ff */
[C---:B------:R-:W-:Y:S08]  /*f8e0*/  HMMA.16816.F32.BF16 R16, R32.reuse, R18, RZ ;  /* 0x000000122010723c */ /* 0x040ff000000418ff */
[C---:B------:R-:W-:Y:S08]  /*f8f0*/  HMMA.16816.F32.BF16 R8, R32.reuse, R10, RZ ;  /* 0x0000000a2008723c */ /* 0x040ff000000418ff */
        /* <DEDUP_REMOVED lines=29> */
[C---:B----4-:R-:W-:Y:S08]  /*fad0*/  HMMA.16816.F32.BF16 R44, R108.reuse, R116, R44 ;  /* 0x000000746c2c723c */ /* 0x050ff0000004182c */
        /* <DEDUP_REMOVED lines=20> */
[----:B------:R-:W4:Y:S07]  /*fc20*/  LDSM.16.M88.4 R124, [R167] ;  /* 0x00000000a77c783b */ /* 0x000f2e0000000200 */
[C---:B-1----:R-:W-:Y:S08]  /*fc30*/  HMMA.16816.F32.BF16 R52, R108.reuse, R120, R52 ;  /* 0x000000786c34723c */ /* 0x042ff00000041834 */
[C---:B------:R-:W-:Y:S01]  /*fc40*/  HMMA.16816.F32.BF16 R48, R108.reuse, R122, R48 ;  /* 0x0000007a6c30723c */ /* 0x040fe20000041830 */
[----:B------:R-:W1:Y:S07]  /*fc50*/  LDSM.16.M88.4 R120, [R163+0x4000] ;  /* 0x00400000a378783b */ /* 0x000e6e0000000200 */
[C---:B---3--:R-:W-:Y:S08]  /*fc60*/  HMMA.16816.F32.BF16 R44, R108.reuse, R116, R44 ;  /* 0x000000746c2c723c */ /* 0x048ff0000004182c */
[C---:B------:R-:W-:Y:S01]  /*fc70*/  HMMA.16816.F32.BF16 R40, R108.reuse, R118, R40 ;  /* 0x000000766c28723c */ /* 0x040fe20000041828 */
[----:B------:R-:W3:Y:S07]  /*fc80*/  LDSM.16.M88.4 R116, [R163+0x2000] ;  /* 0x00200000a374783b */ /* 0x000eee0000000200 */
[C---:B--2---:R-:W-:Y:S08]  /*fc90*/  HMMA.16816.F32.BF16 R36, R108.reuse, R112, R36 ;  /* 0x000000706c24723c */ /* 0x044ff00000041824 */
[----:B------:R-:W-:Y:S01]  /*fca0*/  HMMA.16816.F32.BF16 R32, R108, R114, R32 ;  /* 0x000000726c20723c */ /* 0x000fe20000041820 */
[----:B------:R-:W2:Y:S04]  /*fcb0*/  LDSM.16.M88.4 R112, [R163+0x2800] ;  /* 0x00280000a370783b */ /* 0x000ea80000000200 */
[----:B------:R-:W5:Y:S03]  /*fcc0*/  LDSM.16.M88.4 R108, [R163+0x3000] ;  /* 0x00300000a36c783b */ /* 0x000f660000000200 */
[C---:B----4-:R-:W-:Y:S08]  /*fcd0*/  HMMA.16816.F32.BF16 R4, R124.reuse, R128, R4 ;  /* 0x000000807c04723c */ /* 0x050ff00000041804 */
[C---:B------:R-:W-:Y:S08]  /*fce0*/  HMMA.16816.F32.BF16 R104, R124.reuse, R130, R104 ;  /* 0x000000827c68723c */ /* 0x040ff00000041868 */
[C---:B-1----:R-:W-:Y:S08]  /*fcf0*/  HMMA.16816.F32.BF16 R60, R124.reuse, R120, R60 ;  /* 0x000000787c3c723c */ /* 0x042ff0000004183c */
[C---:B---3--:R-:W-:Y:S08]  /*fd00*/  HMMA.16816.F32.BF16 R28, R124.reuse, R116, R28 ;  /* 0x000000747c1c723c */ /* 0x048ff0000004181c */
[C---:B------:R-:W-:Y:S01]  /*fd10*/  HMMA.16816.F32.BF16 R24, R124.reuse, R118, R24 ;  /* 0x000000767c18723c */ /* 0x040fe20000041818 */
[----:B------:R-:W1:Y:S07]  /*fd20*/  LDSM.16.M88.4 R116, [R163+0x4800] ;  /* 0x00480000a374783b */ /* 0x000e6e0000000200 */
[C---:B--2---:R-:W-:Y:S08]  /*fd30*/  HMMA.16816.F32.BF16 R20, R124.reuse, R112, R20 ;  /* 0x000000707c14723c */ /* 0x044ff00000041814 */
[C---:B------:R-:W-:Y:S01]  /*fd40*/  HMMA.16816.F32.BF16 R16, R124.reuse, R114, R16 ;  /* 0x000000727c10723c */ /* 0x040fe20000041810 */
[----:B------:R-:W2:Y:S07]  /*fd50*/  LDSM.16.M88.4 R112, [R163+0x5000] ;  /* 0x00500000a370783b */ /* 0x000eae0000000200 */
[C---:B-----5:R-:W-:Y:S08]  /*fd60*/  HMMA.16816.F32.BF16 R12, R124.reuse, R108, R12 ;  /* 0x0000006c7c0c723c */ /* 0x060ff0000004180c */
[----:B------:R-:W-:Y:S01]  /*fd70*/  HMMA.16816.F32.BF16 R8, R124, R110, R8 ;  /* 0x0000006e7c08723c */ /* 0x000fe20000041808 */
[----:B------:R-:W3:Y:S01]  /*fd80*/  LDSM.16.M88.4 R108, [R163+0x5800] ;  /* 0x00580000a36c783b */ /* 0x000ee20000000200 */
[----:B------:R-:W-:-:S06]  /*fd90*/  DEPBAR.LE SB0, 0x0 ;  /* 0x000080000000791a */ /* 0x000fcc0000000000 */
[C---:B------:R-:W-:Y:S08]  /*fda0*/  HMMA.16816.F32.BF16 R56, R124.reuse, R122, R56 ;  /* 0x0000007a7c38723c */ /* 0x040ff00000041838 */
[C---:B-1----:R-:W-:Y:S08]  /*fdb0*/  HMMA.16816.F32.BF16 R52, R124.reuse, R116, R52 ;  /* 0x000000747c34723c */ /* 0x042ff00000041834 */
[C---:B------:R-:W-:Y:S08]  /*fdc0*/  HMMA.16816.F32.BF16 R48, R124.reuse, R118, R48 ;  /* 0x000000767c30723c */ /* 0x040ff00000041830 */
[C---:B--2---:R-:W-:Y:S08]  /*fdd0*/  HMMA.16816.F32.BF16 R44, R124.reuse, R112, R44 ;  /* 0x000000707c2c723c */ /* 0x044ff0000004182c */
[C---:B------:R-:W-:Y:S08]  /*fde0*/  HMMA.16816.F32.BF16 R40, R124.reuse, R114, R40 ;  /* 0x000000727c28723c */ /* 0x040ff00000041828 */
[C---:B---3--:R-:W-:Y:S08]  /*fdf0*/  HMMA.16816.F32.BF16 R36, R124.reuse, R108, R36 ;  /* 0x0000006c7c24723c */ /* 0x048ff00000041824 */
        /* <DEDUP_REMOVED lines=69> */
.L_x_14211:
        /* <DEDUP_REMOVED lines=8> */
.L_x_14212:
[----:B------:R-:W-:Y:S05]  /*102d0*/  BSYNC.RECONVERGENT B0 ;  /* 0x0000000000007941 */ /* 0x000fea0003800200 */
.L_x_14210:
        /* <DEDUP_REMOVED lines=29> */
.L_x_14209:
[----:B------:R-:W-:Y:S05]  /*104b0*/  BSYNC.RECONVERGENT B1 ;  /* 0x0000000000017941 */ /* 0x000fea0003800200 */
.L_x_14208:
[----:B-1----:R-:W-:Y:S01]  /*104c0*/  IMAD R66, R67, 0x80, R134 ;  /* 0x0000008043427824 */ /* 0x002fe200078e0286 */
[----:B------:R-:W-:-:S03]  /*104d0*/  LOP3.LUT R184, R184, 0xfffffffe, RZ, 0xc0, !PT ;  /* 0xfffffffeb8b87812 */ /* 0x000fc600078ec0ff */
[C---:B------:R-:W-:Y:S02]  /*104e0*/  VIADD R102, R66.reuse, 0xffffff00 ;  /* 0xffffff0042667836 */ /* 0x040fe40000000000 */
[----:B------:R-:W-:-:S03]  /*104f0*/  VIADD R3, R66, 0xffffff01 ;  /* 0xffffff0142037836 */ /* 0x000fc60000000000 */
[C---:B------:R-:W-:Y:S02]  /*10500*/  ISETP.GE.AND P2, PT, R102.reuse, R191, PT ;  /* 0x000000bf6600720c */ /* 0x040fe40003f46270 */
[----:B------:R-:W-:Y:S02]  /*10510*/  ISETP.GE.AND P0, PT, R102, R190, PT ;  /* 0x000000be6600720c */ /* 0x000fe40003f06270 */
[----:B------:R-:W-:Y:S01]  /*10520*/  FSEL R117, R28, -INF , P2 ;  /* 0xff8000001c757808 */ /* 0x000fe20001000000 */
[----:B------:R-:W-:Y:S01]  /*10530*/  VIADD R28, R66, 0xffffff08 ;  /* 0xffffff08421c7836 */ /* 0x000fe20000000000 */
[----:B------:R-:W-:Y:S02]  /*10540*/  ISETP.GE.AND P2, PT, R3, R189, PT ;  /* 0x000000bd0300720c */ /* 0x000fe40003f46270 */
[----:B------:R-:W-:Y:S02]  /*10550*/  FSEL R30, R30, -INF , P0 ;  /* 0xff8000001e1e7808 */ /* 0x000fe40000000000 */
[----:B------:R-:W-:-:S02]  /*10560*/  ISETP.GE.AND P0, PT, R28, R188, PT ;  /* 0x000000bc1c00720c */ /* 0x000fc40003f06270 */
[----:B------:R-:W-:Y:S02]  /*10570*/  ISETP.GE.AND P3, PT, R102, R189, PT ;  /* 0x000000bd6600720c */ /* 0x000fe40003f66270 */
[C---:B------:R-:W-:Y:S02]  /*10580*/  ISETP.GE.AND P1, PT, R3.reuse, R191, PT ;  /* 0x000000bf0300720c */ /* 0x040fe40003f26270 */
[C---:B------:R-:W-:Y:S02]  /*10590*/  ISETP.GE.AND P5, PT, R3.reuse, R190, PT ;  /* 0x000000be0300720c */ /* 0x040fe40003fa6270 */
[----:B------:R-:W-:Y:S01]  /*105a0*/  ISETP.GE.AND P6, PT, R3, R188, PT ;  /* 0x000000bc0300720c */ /* 0x000fe20003fc6270 */
[----:B------:R-:W-:Y:S01]  /*105b0*/  VIADD R3, R66, 0xffffff09 ;  /* 0xffffff0942037836 */ /* 0x000fe20000000000 */
[----:B------:R-:W-:Y:S02]  /*105c0*/  @P2 LOP3.LUT R184, R184, 0x1, RZ, 0xfc, !PT ;  /* 0x00000001b8b82812 */ /* 0x000fe400078efcff */
[----:B------:R-:W-:-:S02]  /*105d0*/  FSEL R217, R30, -INF , !P3 ;  /* 0xff8000001ed97808 */ /* 0x000fc40005800000 */
[----:B------:R-:W-:Y:S02]  /*105e0*/  LOP3.LUT R184, R184, 0xfffffffd, RZ, 0xc0, !PT ;  /* 0xfffffffdb8b87812 */ /* 0x000fe400078ec0ff */
[----:B------:R-:W-:Y:S02]  /*105f0*/  FSEL R29, R29, -INF , P1 ;  /* 0xff8000001d1d7808 */ /* 0x000fe40000800000 */
[----:B------:R-:W-:Y:S02]  /*10600*/  @P0 LOP3.LUT R184, R184, 0x2, RZ, 0xfc, !PT ;  /* 0x00000002b8b80812 */ /* 0x000fe400078efcff */
[----:B------:R-:W-:Y:S02]  /*10610*/  FSEL R215, R31, -INF , P5 ;  /* 0xff8000001fd77808 */ /* 0x000fe40002800000 */
[----:B------:R-:W-:Y:S02]  /*10620*/  LOP3.LUT P3, RZ, R184, 0x1, RZ, 0xc0, !PT ;  /* 0x00000001b8ff7812 */ /* 0x000fe4000786c0ff */
[----:B------:R-:W-:-:S02]  /*10630*/  FSEL R31, R29, -INF , !P6 ;  /* 0xff8000001d1f7808 */ /* 0x000fc40007000000 */
[----:B------:R-:W-:Y:S02]  /*10640*/  FSEL R215, R215, -INF , !P3 ;  /* 0xff800000d7d77808 */ /* 0x000fe40005800000 */
[-C--:B------:R-:W-:Y:S02]  /*10650*/  ISETP.GE.AND P4, PT, R102, R188.reuse, PT ;  /* 0x000000bc6600720c */ /* 0x080fe40003f86270 */
[C---:B------:R-:W-:Y:S02]  /*10660*/  ISETP.GE.AND P1, PT, R3.reuse, R191, PT ;  /* 0x000000bf0300720c */ /* 0x040fe40003f26270 */
[C---:B------:R-:W-:Y:S02]  /*10670*/  ISETP.GE.AND P6, PT, R3.reuse, R188, PT ;  /* 0x000000bc0300720c */ /* 0x040fe40003fc6270 */
[C---:B------:R-:W-:Y:S02]  /*10680*/  ISETP.GE.AND P3, PT, R3.reuse, R190, PT ;  /* 0x000000be0300720c */ /* 0x040fe40003f66270 */
[----:B------:R-:W-:Y:S01]  /*10690*/  ISETP.GE.AND P5, PT, R3, R189, PT ;  /* 0x000000bd0300720c */ /* 0x000fe20003fa6270 */
[----:B------:R-:W-:Y:S01]  /*106a0*/  VIADD R3, R66, 0xffffff11 ;  /* 0xffffff1142037836 */ /* 0x000fe20000000000 */
[----:B------:R-:W-:-:S02]  /*106b0*/  FSEL R117, R117, -INF , !P4 ;  /* 0xff80000075757808 */ /* 0x000fc40006000000 */
        /* <DEDUP_REMOVED lines=8> */
[----:B------:R-:W-:Y:S02]  /*10740*/  FSEL R221, R25, -INF , !P6 ;  /* 0xff80000019dd7808 */ /* 0x000fe40007000000 */
[----:B------:R-:W-:Y:S02]  /*10750*/  FSEL R213, R27, -INF , !P5 ;  /* 0xff8000001bd57808 */ /* 0x000fe40006800000 */
[----:B------:R-:W-:Y:S02]  /*10760*/  FSEL R24, R24, -INF , P4 ;  /* 0xff80000018187808 */ /* 0x000fe40002000000 */
[C---:B------:R-:W-:Y:S02]  /*10770*/  ISETP.GE.AND P6, PT, R3.reuse, R188, PT ;  /* 0x000000bc0300720c */ /* 0x040fe40003fc6270 */
[----:B------:R-:W-:Y:S01]  /*10780*/  ISETP.GE.AND P5, PT, R3, R189, PT ;  /* 0x000000bd0300720c */ /* 0x000fe20003fa6270 */
[----:B------:R-:W-:Y:S01]  /*10790*/  VIADD R3, R66, 0xffffff19 ;  /* 0xffffff1942037836 */ /* 0x000fe20000000000 */
[----:B------:R-:W-:-:S02]  /*107a0*/  LOP3.LUT P4, RZ, R184, 0x2, RZ, 0xc0, !PT ;  /* 0x00000002b8ff7812 */ /* 0x000fc4000788c0ff */
        /* <DEDUP_REMOVED lines=10> */
[C---:B------:R-:W-:Y:S02]  /*10850*/  ISETP.GE.AND P3, PT, R3.reuse, R190, PT ;  /* 0x000000be0300720c */ /* 0x040fe40003f66270 */
[----:B------:R-:W-:-:S02]  /*10860*/  ISETP.GE.AND P5, PT, R3, R189, PT ;  /* 0x000000bd0300720c */ /* 0x000fc40003fa6270 */
[----:B------:R-:W-:Y:S01]  /*10870*/  P2R R24, PR, RZ, 0x1 ;  /* 0x00000001ff187803 */ /* 0x000fe20000000000 */
[----:B------:R-:W2:Y:S01]  /*10880*/  LD.E R3, desc[UR4][R100.64+0xdc] ;  /* 0x0000dc0464037980 */ /* 0x000ea2000c101900 */
[----:B------:R-:W-:Y:S02]  /*10890*/  FSEL R20, R20, -INF , P4 ;  /* 0xff80000014147808 */ /* 0x000fe40002000000 */
[----:B------:R-:W-:Y:S01]  /*108a0*/  ISETP.NE.AND P4, PT, R24, RZ, PT ;  /* 0x000000ff1800720c */ /* 0x000fe20003f85270 */
[----:B------:R-:W-:Y:S01]  /*108b0*/  VIADD R24, R66, 0xffffff18 ;  /* 0xffffff1842187836 */ /* 0x000fe20000000000 */
[----:B------:R-:W-:Y:S02]  /*108c0*/  ISETP.GE.AND P0, PT, R28, R190, PT ;  /* 0x000000be1c00720c */ /* 0x000fe40003f06270 */
[----:B------:R-:W-:Y:S02]  /*108d0*/  FSEL R207, R20, -INF , !P4 ;  /* 0xff80000014cf7808 */ /* 0x000fe40006000000 */
[----:B------:R-:W-:-:S02]  /*108e0*/  FSEL R22, R22, -INF , P0 ;  /* 0xff80000016167808 */ /* 0x000fc40000000000 */
[C---:B------:R-:W-:Y:S02]  /*108f0*/  ISETP.GE.AND P0, PT, R24.reuse, R188, PT ;  /* 0x000000bc1800720c */ /* 0x040fe40003f06270 */
[----:B------:R-:W-:Y:S02]  /*10900*/  ISETP.GE.AND P4, PT, R24, R191, PT ;  /* 0x000000bf1800720c */ /* 0x000fe40003f86270 */
[----:B------:R-:W-:Y:S02]  /*10910*/  P2R R20, PR, RZ, 0x1 ;  /* 0x00000001ff147803 */ /* 0x000fe40000000000 */
[----:B------:R-:W-:Y:S02]  /*10920*/  FSEL R219, R26, -INF , !P2 ;  /* 0xff8000001adb7808 */ /* 0x000fe40005000000 */
[----:B------:R-:W-:Y:S02]  /*10930*/  FSEL R211, R16, -INF , P4 ;  /* 0xff80000010d37808 */ /* 0x000fe40002000000 */
[----:B------:R-:W-:-:S02]  /*10940*/  ISETP.GE.AND P2, PT, R28, R189, PT ;  /* 0x000000bd1c00720c */ /* 0x000fc40003f46270 */
[----:B------:R-:W-:Y:S01]  /*10950*/  ISETP.NE.AND P4, PT, R20, RZ, PT ;  /* 0x000000ff1400720c */ /* 0x000fe20003f85270 */
[----:B------:R-:W-:Y:S01]  /*10960*/  VIADD R20, R66, 0xffffff20 ;  /* 0xffffff2042147836 */ /* 0x000fe20000000000 */
[----:B------:R-:W-:Y:S02]  /*10970*/  ISETP.GE.AND P0, PT, R24, R190, PT ;  /* 0x000000be1800720c */ /* 0x000fe40003f06270 */
[----:B------:R-:W-:Y:S02]  /*10980*/  FSEL R205, R22, -INF , !P2 ;  /* 0xff80000016cd7808 */ /* 0x000fe40005000000 */
[----:B------:R-:W-:Y:S02]  /*10990*/  ISETP.GE.AND P2, PT, R24, R189, PT ;  /* 0x000000bd1800720c */ /* 0x000fe40003f46270 */
[----:B------:R-:W-:Y:S02]  /*109a0*/  FSEL R18, R18, -INF , P0 ;  /* 0xff80000012127808 */ /* 0x000fe40000000000 */
[----:B------:R-:W-:-:S02]  /*109b0*/  ISETP.GE.AND P0, PT, R20, R188, PT ;  /* 0x000000bc1400720c */ /* 0x000fc40003f06270 */
[----:B------:R-:W-:Y:S02]  /*109c0*/  FSEL R121, R18, -INF , !P2 ;  /* 0xff80000012797808 */ /* 0x000fe40005000000 */
[----:B------:R-:W-:Y:S02]  /*109d0*/  FSEL R211, R211, -INF , !P4 ;  /* 0xff800000d3d37808 */ /* 0x000fe40006000000 */
[----:B------:R-:W-:Y:S01]  /*109e0*/  P2R R18, PR, RZ, 0x1 ;  /* 0x00000001ff127803 */ /* 0x000fe20000000000 */
[----:B------:R-:W-:Y:S01]  /*109f0*/  VIADD R16, R66, 0xffffff21 ;  /* 0xffffff2142107836 */ /* 0x000fe20000000000 */
[C---:B------:R-:W-:Y:S02]  /*10a00*/  ISETP.GE.AND P4, PT, R20.reuse, R191, PT ;  /* 0x000000bf1400720c */ /* 0x040fe40003f86270 */
[----:B------:R-:W-:Y:S02]  /*10a10*/  FSEL R17, R17, -INF , P1 ;  /* 0xff80000011117808 */ /* 0x000fe40000800000 */
[----:B------:R-:W-:-:S02]  /*10a20*/  ISETP.GE.AND P0, PT, R20, R190, PT ;  /* 0x000000be1400720c */ /* 0x000fc40003f06270 */
[----:B------:R-:W-:Y:S02]  /*10a30*/  ISETP.GE.AND P2, PT, R20, R189, PT ;  /* 0x000000bd1400720c */ /* 0x000fe40003f46270 */
        /* <DEDUP_REMOVED lines=28> */
[----:B------:R-:W-:Y:S02]  /*10c00*/  FSEL R10, R10, -INF , P0 ;  /* 0xff8000000a0a7808 */ /* 0x000fe40000000000 */
[----:B------:R-:W-:Y:S02]  /*10c10*/  FSEL R195, R9, -INF , P1 ;  /* 0xff80000009c37808 */ /* 0x000fe40000800000 */
[----:B------:R-:W-:Y:S02]  /*10c20*/  FSEL R11, R11, -INF , P3 ;  /* 0xff8000000b0b7808 */ /* 0x000fe40001800000 */
[----:B------:R-:W-:Y:S02]  /*10c30*/  ISETP.NE.AND P4, PT, R13, RZ, PT ;  /* 0x000000ff0d00720c */ /* 0x000fe40003f85270 */
[----:B------:R-:W-:-:S02]  /*10c40*/  ISETP.GE.AND P0, PT, R12, R188, PT ;  /* 0x000000bc0c00720c */ /* 0x000fc40003f06270 */
[----:B------:R-:W-:Y:S02]  /*10c50*/  FSEL R195, R195, -INF , !P6 ;  /* 0xff800000c3c37808 */ /* 0x000fe40007000000 */
        /* <DEDUP_REMOVED lines=10> */
[C---:B------:R-:W-:Y:S02]  /*10d00*/  ISETP.GE.AND P4, PT, R12.reuse, R191, PT ;  /* 0x000000bf0c00720c */ /* 0x040fe40003f86270 */
[----:B------:R-:W-:-:S02]  /*10d10*/  ISETP.GE.AND P0, PT, R12, R190, PT ;  /* 0x000000be0c00720c */ /* 0x000fc40003f06270 */
[----:B------:R-:W-:Y:S02]  /*10d20*/  FSEL R193, R10, -INF , !P2 ;  /* 0xff8000000ac17808 */ /* 0x000fe40005000000 */
[----:B------:R-:W-:Y:S02]  /*10d30*/  FSEL R145, R4, -INF , P4 ;  /* 0xff80000004917808 */ /* 0x000fe40002000000 */
[----:B------:R-:W-:Y:S02]  /*10d40*/  FSEL R6, R6, -INF , P0 ;  /* 0xff80000006067808 */ /* 0x000fe40000000000 */
[----:B------:R-:W-:Y:S02]  /*10d50*/  ISETP.GE.AND P2, PT, R12, R189, PT ;  /* 0x000000bd0c00720c */ /* 0x000fe40003f46270 */
[----:B------:R-:W-:Y:S02]  /*10d60*/  ISETP.NE.AND P4, PT, R9, RZ, PT ;  /* 0x000000ff0900720c */ /* 0x000fe40003f85270 */
[----:B------:R-:W-:Y:S01]  /*10d70*/  FSEL R157, R5, -INF , P1 ;  /* 0xff800000059d7808 */ /* 0x000fe20000800000 */
[----:B------:R-:W-:Y:S01]  /*10d80*/  VIADD R4, R66, 0xffffff39 ;  /* 0xffffff3942047836 */ /* 0x000fe20000000000 */
[----:B------:R-:W-:Y:S01]  /*10d90*/  ISETP.GE.AND P0, PT, R8, R188, PT ;  /* 0x000000bc0800720c */ /* 0x000fe20003f06270 */
[----:B------:R-:W-:Y:S01]  /*10da0*/  LDSM.16.MT88.4 R12, [R162+0x6000] ;  /* 0x00600000a20c783b */ /* 0x000fe20000004200 */
[----:B------:R-:W-:-:S02]  /*10db0*/  FSEL R145, R145, -INF , !P4 ;  /* 0xff80000091917808 */ /* 0x000fc40006000000 */
[----:B------:R-:W-:Y:S01]  /*10dc0*/  FSEL R155, R6, -INF , !P2 ;  /* 0xff800000069b7808 */ /* 0x000fe20005000000 */
[----:B------:R-:W-:Y:S01]  /*10dd0*/  VIADD R6, R66, 0xffffff40 ;  /* 0xffffff4042067836 */ /* 0x000fe20000000000 */
[----:B------:R-:W-:Y:S02]  /*10de0*/  P2R R5, PR, RZ, 0x1 ;  /* 0x00000001ff057803 */ /* 0x000fe40000000000 */
[C---:B------:R-:W-:Y:S02]  /*10df0*/  ISETP.GE.AND P4, PT, R8.reuse, R191, PT ;  /* 0x000000bf0800720c */ /* 0x040fe40003f86270 */
[----:B------:R-:W-:Y:S02]  /*10e00*/  ISETP.GE.AND P0, PT, R8, R190, PT ;  /* 0x000000be0800720c */ /* 0x000fe40003f06270 */
[----:B------:R-:W-:Y:S02]  /*10e10*/  FSEL R104, R104, -INF , P4 ;  /* 0xff80000068687808 */ /* 0x000fe40002000000 */
[----:B------:R-:W-:-:S02]  /*10e20*/  FSEL R106, R106, -INF , P0 ;  /* 0xff8000006a6a7808 */ /* 0x000fc40000000000 */
[----:B------:R-:W-:Y:S02]  /*10e30*/  ISETP.GE.AND P2, PT, R8, R189, PT ;  /* 0x000000bd0800720c */ /* 0x000fe40003f46270 */
        /* <DEDUP_REMOVED lines=14> */
[----:B------:R-:W-:Y:S02]  /*10f20*/  FSEL R139, R60, -INF , !P4 ;  /* 0xff8000003c8b7808 */ /* 0x000fe40006000000 */
[CC--:B------:R-:W-:Y:S02]  /*10f30*/  ISETP.GE.AND P1, PT, R4.reuse, R191.reuse, PT ;  /* 0x000000bf0400720c */ /* 0x0c0fe40003f26270 */
[----:B------:R-:W-:Y:S02]  /*10f40*/  ISETP.GE.AND P3, PT, R4, R190, PT ;  /* 0x000000be0400720c */ /* 0x000fe40003f66270 */
[----:B------:R-:W-:-:S02]  /*10f50*/  ISETP.GE.AND P4, PT, R6, R191, PT ;  /* 0x000000bf0600720c */ /* 0x000fc40003f86270 */
[----:B------:R-:W-:Y:S02]  /*10f60*/  FSEL R131, R62, -INF , !P2 ;  /* 0xff8000003e837808 */ /* 0x000fe40005000000 */
[----:B------:R-:W-:Y:S02]  /*10f70*/  P2R R5, PR, RZ, 0x1 ;  /* 0x00000001ff057803 */ /* 0x000fe40000000000 */
[C---:B------:R-:W-:Y:S02]  /*10f80*/  ISETP.GE.AND P0, PT, R6.reuse, R190, PT ;  /* 0x000000be0600720c */ /* 0x040fe40003f06270 */
[----:B------:R-:W-:Y:S01]  /*10f90*/  ISETP.GE.AND P2, PT, R6, R189, PT ;  /* 0x000000bd0600720c */ /* 0x000fe20003f46270 */
[----:B------:R-:W-:Y:S01]  /*10fa0*/  VIADD R6, R66, 0xffffff50 ;  /* 0xffffff5042067836 */ /* 0x000fe20000000000 */
[----:B------:R-:W-:Y:S02]  /*10fb0*/  FSEL R157, R157, -INF , !P6 ;  /* 0xff8000009d9d7808 */ /* 0x000fe40007000000 */
[----:B------:R-:W-:-:S02]  /*10fc0*/  FSEL R153, R7, -INF , !P5 ;  /* 0xff80000007997808 */ /* 0x000fc40006800000 */
[C---:B------:R-:W-:Y:S02]  /*10fd0*/  ISETP.GE.AND P6, PT, R4.reuse, R188, PT ;  /* 0x000000bc0400720c */ /* 0x040fe40003fc6270 */
[----:B------:R-:W-:Y:S01]  /*10fe0*/  ISETP.GE.AND P5, PT, R4, R189, PT ;  /* 0x000000bd0400720c */ /* 0x000fe20003fa6270 */
[----:B------:R-:W-:Y:S01]  /*10ff0*/  VIADD R4, R66, 0xffffff41 ;  /* 0xffffff4142047836 */ /* 0x000fe20000000000 */
[----:B------:R-:W-:Y:S02]  /*11000*/  FSEL R105, R105, -INF , P1 ;  /* 0xff80000069697808 */ /* 0x000fe40000800000 */
[----:B------:R-:W-:Y:S02]  /*11010*/  FSEL R107, R107, -INF , P3 ;  /* 0xff8000006b6b7808 */ /* 0x000fe40001800000 */
[----:B------:R-:W-:Y:S02]  /*11020*/  FSEL R56, R56, -INF , P4 ;  /* 0xff80000038387808 */ /* 0x000fe40002000000 */
[----:B------:R-:W-:-:S02]  /*11030*/  ISETP.NE.AND P4, PT, R5, RZ, PT ;  /* 0x000000ff0500720c */ /* 0x000fc40003f85270 */
        /* <DEDUP_REMOVED lines=9> */
[----:B------:R-:W-:Y:S02]  /*110d0*/  FSEL R137, R56, -INF , !P4 ;  /* 0xff80000038897808 */ /* 0x000fe40006000000 */
[----:B------:R-:W-:Y:S02]  /*110e0*/  ISETP.GE.AND P4, PT, R6, R191, PT ;  /* 0x000000bf0600720c */ /* 0x000fe40003f86270 */
[----:B------:R-:W-:Y:S02]  /*110f0*/  P2R R5, PR, RZ, 0x1 ;  /* 0x00000001ff057803 */ /* 0x000fe40000000000 */
[----:B------:R-:W-:-:S02]  /*11100*/  FSEL R61, R61, -INF , P1 ;  /* 0xff8000003d3d7808 */ /* 0x000fc40000800000 */
        /* <DEDUP_REMOVED lines=60> */
[----:B------:R-:W-:Y:S02]  /*114d0*/  LOP3.LUT R184, R184, 0xfffffffd, RZ, 0xc0, !PT ;  /* 0xfffffffdb8b87812 */ /* 0x000fe400078ec0ff */
[C---:B------:R-:W-:Y:S02]  /*114e0*/  ISETP.GE.AND P0, PT, R5.reuse, R190, PT ;  /* 0x000000be0500720c */ /* 0x040fe40003f06270 */
[----:B------:R-:W-:Y:S01]  /*114f0*/  ISETP.GE.AND P4, PT, R5, R189, PT ;  /* 0x000000bd0500720c */ /* 0x000fe20003f86270 */
[----:B------:R-:W-:Y:S01]  /*11500*/  VIADD R5, R66, 0xffffff68 ;  /* 0xffffff6842057836 */ /* 0x000fe20000000000 */
[----:B------:R-:W-:Y:S02]  /*11510*/  FSEL R51, R51, -INF , P3 ;  /* 0xff80000033337808 */ /* 0x000fe40001800000 */
[----:B------:R-:W-:Y:S02]  /*11520*/  ISETP.GE.AND P3, PT, R4, R191, PT ;  /* 0x000000bf0400720c */ /* 0x000fe40003f66270 */
[----:B------:R-:W-:-:S02]  /*11530*/  @P1 LOP3.LUT R184, R184, 0x2, RZ, 0xfc, !PT ;  /* 0x00000002b8b81812 */ /* 0x000fc400078efcff */
[----:B------:R-:W-:Y:S02]  /*11540*/  FSEL R45, R45, -INF , P3 ;  /* 0xff8000002d2d7808 */ /* 0x000fe40001800000 */
[----:B------:R-:W-:Y:S02]  /*11550*/  LOP3.LUT R184, R184, 0xfffffffb, RZ, 0xc0, !PT ;  /* 0xfffffffbb8b87812 */ /* 0x000fe400078ec0ff */
[----:B------:R-:W-:Y:S02]  /*11560*/  ISETP.GE.AND P3, PT, R5, R189, PT ;  /* 0x000000bd0500720c */ /* 0x000fe40003f66270 */
[----:B------:R-:W-:Y:S02]  /*11570*/  FSEL R46, R46, -INF , P0 ;  /* 0xff8000002e2e7808 */ /* 0x000fe40000000000 */
[----:B------:R-:W-:Y:S02]  /*11580*/  FMNMX3.FTZ R8, R2, R117, R31, !PT ;  /* 0x0000007502087276 */ /* 0x000fe4000781001f */
[----:B------:R-:W-:Y:S01]  /*11590*/  ISETP.GE.AND P1, PT, R4, R190, PT ;  /* 0x000000be0400720c */ /* 0x000fe20003f26270 */
[----:B------:R-:W-:Y:S01]  /*115a0*/  VIADD R4, R66, 0xffffff69 ;  /* 0xffffff6942047836 */ /* 0x000fe20000000000 */
[----:B------:R-:W-:-:S02]  /*115b0*/  @P5 LOP3.LUT R184, R184, 0x4, RZ, 0xfc, !PT ;  /* 0x00000004b8b85812 */ /* 0x000fc400078efcff */
[----:B------:R-:W-:Y:S02]  /*115c0*/  FSEL R49, R46, -INF , !P4 ;  /* 0xff8000002e317808 */ /* 0x000fe40006000000 */
[----:B------:R-:W-:Y:S02]  /*115d0*/  ISETP.GE.AND P0, PT, R5, R190, PT ;  /* 0x000000be0500720c */ /* 0x000fe40003f06270 */
[----:B------:R-:W-:Y:S02]  /*115e0*/  FMNMX3.FTZ R8, R8, R223, R221, !PT ;  /* 0x000000df08087276 */ /* 0x000fe400078100dd */
[C---:B------:R-:W-:Y:S02]  /*115f0*/  LOP3.LUT P4, RZ, R184.reuse, 0x2, RZ, 0xc0, !PT ;  /* 0x00000002b8ff7812 */ /* 0x040fe4000788c0ff */
[----:B------:R-:W-:Y:S02]  /*11600*/  FSEL R47, R47, -INF , P1 ;  /* 0xff8000002f2f7808 */ /* 0x000fe40000800000 */
[----:B------:R-:W-:-:S02]  /*11610*/  LOP3.LUT R184, R184, 0xfffffffe, RZ, 0xc0, !PT ;  /* 0xfffffffeb8b87812 */ /* 0x000fc400078ec0ff */
[----:B------:R-:W-:Y:S02]  /*11620*/  ISETP.GE.AND P1, PT, R4, R191, PT ;  /* 0x000000bf0400720c */ /* 0x000fe40003f26270 */
[----:B------:R-:W-:Y:S02]  /*11630*/  FSEL R42, R42, -INF , P0 ;  /* 0xff8000002a2a7808 */ /* 0x000fe40000000000 */
[----:B------:R-:W-:Y:S02]  /*11640*/  FMNMX3.FTZ R8, R8, R207, R209, !PT ;  /* 0x000000cf08087276 */ /* 0x000fe400078100d1 */
[----:B------:R-:W-:Y:S02]  /*11650*/  ISETP.GE.AND P0, PT, R4, R190, PT ;  /* 0x000000be0400720c */ /* 0x000fe40003f06270 */
[----:B------:R-:W-:Y:S02]  /*11660*/  @P3 LOP3.LUT R184, R184, 0x1, RZ, 0xfc, !PT ;  /* 0x00000001b8b83812 */ /* 0x000fe400078efcff */
[----:B------:R-:W-:-:S02]  /*11670*/  FSEL R63, R51, -INF , !P6 ;  /* 0xff800000333f7808 */ /* 0x000fc40007000000 */
[C---:B------:R-:W-:Y:S02]  /*11680*/  ISETP.GE.AND P3, PT, R4.reuse, R188, PT ;  /* 0x000000bc0400720c */ /* 0x040fe40003f66270 */
[----:B------:R-:W-:Y:S02]  /*11690*/  FSEL R6, R41, -INF , P1 ;  /* 0xff80000029067808 */ /* 0x000fe40000800000 */
[----:B------:R-:W-:Y:S02]  /*116a0*/  ISETP.GE.AND P6, PT, R4, R189, PT ;  /* 0x000000bd0400720c */ /* 0x000fe40003fc6270 */
[----:B------:R-:W-:Y:S02]  /*116b0*/  FMNMX3.FTZ R8, R8, R211, R19, !PT ;  /* 0x000000d308087276 */ /* 0x000fe40007810013 */
[----:B------:R-:W-:Y:S02]  /*116c0*/  FSEL R4, R43, -INF , P0 ;  /* 0xff8000002b047808 */ /* 0x000fe40000000000 */
[----:B------:R-:W-:-:S02]  /*116d0*/  FSEL R43, R45, -INF , !P4 ;  /* 0xff8000002d2b7808 */ /* 0x000fc40006000000 */
[----:B------:R-:W-:Y:S02]  /*116e0*/  FSEL R45, R6, -INF , !P3 ;  /* 0xff800000062d7808 */ /* 0x000fe40005800000 */
[----:B------:R-:W-:Y:S02]  /*116f0*/  FMNMX3.FTZ R6, R8, R119, R199, !PT ;  /* 0x0000007708067276 */ /* 0x000fe400078100c7 */
[----:B------:R-:W-:-:S04]  /*11700*/  FMNMX3.FTZ R8, R0, R217, R215, !PT ;  /* 0x000000d900087276 */ /* 0x000fc800078100d7 */
[----:B------:R-:W-:-:S04]  /*11710*/  FMNMX3.FTZ R8, R8, R219, R213, !PT ;  /* 0x000000db08087276 */ /* 0x000fc800078100d5 */
[----:B------:R-:W-:Y:S01]  /*11720*/  FMNMX3.FTZ R8, R8, R205, R203, !PT ;  /* 0x000000cd08087276 */ /* 0x000fe200078100cb */
[----:B------:R-:W-:Y:S01]  /*11730*/  VIADD R7, R66, 0xffffff70 ;  /* 0xffffff7042077836 */ /* 0x000fe20000000000 */
[----:B------:R-:W-:Y:S02]  /*11740*/  FMNMX3.FTZ R6, R6, R201, R195, !PT ;  /* 0x000000c906067276 */ /* 0x000fe400078100c3 */
[----:B------:R-:W-:Y:S02]  /*11750*/  FMNMX3.FTZ R8, R8, R121, R17, !PT ;  /* 0x0000007908087276 */ /* 0x000fe40007810011 */
[----:B------:R-:W-:Y:S02]  /*11760*/  ISETP.GE.AND P0, PT, R7, R191, PT ;  /* 0x000000bf0700720c */ /* 0x000fe40003f06270 */
[----:B------:R-:W-:Y:S02]  /*11770*/  FMNMX3.FTZ R8, R8, R135, R123, !PT ;  /* 0x0000008708087276 */ /* 0x000fe4000781007b */
[----:B------:R-:W-:-:S02]  /*11780*/  FMNMX3.FTZ R6, R6, R145, R157, !PT ;  /* 0x0000009106067276 */ /* 0x000fc4000781009d */
[----:B------:R-:W-:Y:S02]  /*11790*/  FSEL R51, R44, -INF , !P2 ;  /* 0xff8000002c337808 */ /* 0x000fe40005000000 */
[----:B------:R-:W-:Y:S02]  /*117a0*/  FMNMX3.FTZ R8, R8, R193, R149, !PT ;  /* 0x000000c108087276 */ /* 0x000fe40007810095 */
[C---:B------:R-:W-:Y:S02]  /*117b0*/  ISETP.GE.AND P2, PT, R5.reuse, R191, PT ;  /* 0x000000bf0500720c */ /* 0x040fe40003f46270 */
[-C--:B------:R-:W-:Y:S01]  /*117c0*/  ISETP.GE.AND P5, PT, R5, R188.reuse, PT ;  /* 0x000000bc0500720c */ /* 0x080fe20003fa6270 */
[----:B------:R-:W-:Y:S01]  /*117d0*/  VIADD R5, R66, 0xffffff71 ;  /* 0xffffff7142057836 */ /* 0x000fe20000000000 */
        /* <DEDUP_REMOVED lines=15> */
[----:B------:R-:W-:-:S02]  /*118d0*/  FMNMX3.FTZ R8, R8, R131, R127, !PT ;  /* 0x0000008308087276 */ /* 0x000fc4000781007f */
[----:B------:R-:W-:Y:S02]  /*118e0*/  ISETP.GE.AND P0, PT, R5, R191, PT ;  /* 0x000000bf0500720c */ /* 0x000fe40003f06270 */
[----:B------:R-:W-:Y:S02]  /*118f0*/  FSEL R40, R40, -INF , P2 ;  /* 0xff80000028287808 */ /* 0x000fe40001000000 */
[----:B------:R-:W-:Y:S02]  /*11900*/  FMNMX3.FTZ R6, R6, R109, R113, !PT ;  /* 0x0000006d06067276 */ /* 0x000fe40007810071 */
[----:B------:R-:W-:Y:S02]  /*11910*/  ISETP.GE.AND P2, PT, R7, R190, PT ;  /* 0x000000be0700720c */ /* 0x000fe40003f46270 */
[----:B------:R-:W-:Y:S02]  /*11920*/  FSEL R28, R37, -INF , P3 ;  /* 0xff800000251c7808 */ /* 0x000fe40001800000 */
[----:B------:R-:W-:-:S02]  /*11930*/  FMNMX3.FTZ R8, R8, R129, R125, !PT ;  /* 0x0000008108087276 */ /* 0x000fc4000781007d */
[----:B------:R-:W-:Y:S02]  /*11940*/  FSEL R30, R32, -INF , P0 ;  /* 0xff800000201e7808 */ /* 0x000fe40000000000 */
[----:B------:R-:W-:Y:S02]  /*11950*/  FMNMX3.FTZ R6, R6, R115, R111, !PT ;  /* 0x0000007306067276 */ /* 0x000fe4000781006f */
[----:B------:R-:W-:Y:S02]  /*11960*/  ISETP.GE.AND P0, PT, R66, R191, PT ;  /* 0x000000bf4200720c */ /* 0x000fe40003f06270 */
[----:B------:R-:W-:Y:S02]  /*11970*/  FSEL R27, R38, -INF , P2 ;  /* 0xff800000261b7808 */ /* 0x000fe40001000000 */
[----:B------:R-:W-:Y:S02]  /*11980*/  LOP3.LUT P2, RZ, R184, 0x4, RZ, 0xc0, !PT ;  /* 0x00000004b8ff7812 */ /* 0x000fe4000784c0ff */
[----:B------:R-:W-:-:S02]  /*11990*/  FSEL R28, R28, -INF , !P1 ;  /* 0xff8000001c1c7808 */ /* 0x000fc40004800000 */
[----:B------:R-:W-:Y:S02]  /*119a0*/  FMNMX3.FTZ R8, R8, R105, R57, !PT ;  /* 0x0000006908087276 */ /* 0x000fe40007810039 */
[----:B------:R-:W-:Y:S02]  /*119b0*/  ISETP.GE.AND P1, PT, R5, R188, PT ;  /* 0x000000bc0500720c */ /* 0x000fe40003f26270 */
[----:B------:R-:W-:Y:S02]  /*119c0*/  FSEL R41, R40, -INF , !P5 ;  /* 0xff80000028297808 */ /* 0x000fe40006800000 */
[----:B------:R-:W-:Y:S02]  /*119d0*/  FMNMX3.FTZ R6, R6, R51, R43, !PT ;  /* 0x0000003306067276 */ /* 0x000fe4000781002b */
[----:B------:R-:W-:Y:S02]  /*119e0*/  FSEL R29, R33, -INF , P0 ;  /* 0xff800000211d7808 */ /* 0x000fe40000000000 */
[----:B------:R-:W-:-:S02]  /*119f0*/  LOP3.LUT P0, RZ, R184, 0x1, RZ, 0xc0, !PT ;  /* 0x00000001b8ff7812 */ /* 0x000fc4000780c0ff */
[----:B------:R-:W-:Y:S02]  /*11a00*/  FSEL R47, R47, -INF , !P2 ;  /* 0xff8000002f2f7808 */ /* 0x000fe40005000000 */
[----:B------:R-:W-:Y:S02]  /*11a10*/  FMNMX3.FTZ R8, R8, R61, R63, !PT ;  /* 0x0000003d08087276 */ /* 0x000fe4000781003f */
[----:B------:R-:W-:Y:S02]  /*11a20*/  ISETP.GE.AND P5, PT, R7, R189, PT ;  /* 0x000000bd0700720c */ /* 0x000fe40003fa6270 */
[----:B------:R-:W-:Y:S02]  /*11a30*/  FSEL R30, R30, -INF , !P1 ;  /* 0xff8000001e1e7808 */ /* 0x000fe40004800000 */
[----:B------:R-:W-:Y:S02]  /*11a40*/  ISETP.GE.AND P1, PT, R66, R188, PT ;  /* 0x000000bc4200720c */ /* 0x000fe40003f26270 */
[----:B------:R-:W-:-:S02]  /*11a50*/  FMNMX3.FTZ R7, R6, R41, R45, !PT ;  /* 0x0000002906077276 */ /* 0x000fc4000781002d */
[----:B------:R-:W-:Y:S02]  /*11a60*/  FSEL R39, R42, -INF , !P0 ;  /* 0xff8000002a277808 */ /* 0x000fe40004000000 */
[----:B------:R-:W-:Y:S02]  /*11a70*/  FSEL R37, R4, -INF , !P6 ;  /* 0xff80000004257808 */ /* 0x000fe40007000000 */
[-C--:B------:R-:W-:Y:S02]  /*11a80*/  ISETP.GE.AND P3, PT, R5, R190.reuse, PT ;  /* 0x000000be0500720c */ /* 0x080fe40003f66270 */
[----:B------:R-:W-:Y:S02]  /*11a90*/  ISETP.GE.AND P0, PT, R66, R190, PT ;  /* 0x000000be4200720c */ /* 0x000fe40003f06270 */
[----:B------:R-:W-:Y:S02]  /*11aa0*/  FMNMX3.FTZ R4, R8, R49, R47, !PT ;  /* 0x0000003108047276 */ /* 0x000fe4000781002f */
[----:B------:R-:W-:-:S02]  /*11ab0*/  FSEL R29, R29, -INF , !P1 ;  /* 0xff8000001d1d7808 */ /* 0x000fc40004800000 */
[----:B------:R-:W-:Y:S02]  /*11ac0*/  FMNMX3.FTZ R6, R7, R26, R28, !PT ;  /* 0x0000001a07067276 */ /* 0x000fe4000781001c */
[-C--:B------:R-:W-:Y:S02]  /*11ad0*/  ISETP.GE.AND P2, PT, R5, R189.reuse, PT ;  /* 0x000000bd0500720c */ /* 0x080fe40003f46270 */
[----:B------:R-:W-:Y:S02]  /*11ae0*/  ISETP.GE.AND P1, PT, R66, R189, PT ;  /* 0x000000bd4200720c */ /* 0x000fe40003f26270 */
[----:B------:R-:W-:Y:S02]  /*11af0*/  FSEL R23, R34, -INF , P3 ;  /* 0xff80000022177808 */ /* 0x000fe40001800000 */
[----:B------:R-:W-:Y:S02]  /*11b00*/  FSEL R21, R35, -INF , P0 ;  /* 0xff80000023157808 */ /* 0x000fe40000000000 */
[----:B------:R-:W-:-:S02]  /*11b10*/  FSEL R27, R27, -INF , !P5 ;  /* 0xff8000001b1b7808 */ /* 0x000fc40006800000 */
[----:B------:R-:W-:Y:S02]  /*11b20*/  FSEL R25, R25, -INF , !P4 ;  /* 0xff80000019197808 */ /* 0x000fe40006000000 */
[----:B------:R-:W-:Y:S02]  /*11b30*/  FMNMX3.FTZ R4, R4, R39, R37, !PT ;  /* 0x0000002704047276 */ /* 0x000fe40007810025 */
[----:B------:R-:W-:Y:S02]  /*11b40*/  FMNMX3.FTZ R5, R6, R30, R29, !PT ;  /* 0x0000001e06057276 */ /* 0x000fe4000781001d */
        /* <DEDUP_REMOVED lines=34> */
[----:B------:R-:W1:Y:S08]  /*11d70*/  MUFU.EX2 R36, R36 ;  /* 0x0000002400247308 */ /* 0x000e700000000800 */
[----:B------:R-:W-:Y:S08]  /*11d80*/  MUFU.EX2 R34, R34 ;  /* 0x0000002200227308 */ /* 0x000ff00000000800 */
[----:B------:R-:W-:Y:S08]  /*11d90*/  MUFU.EX2 R31, R31 ;  /* 0x0000001f001f7308 */ /* 0x000ff00000000800 */
[----:B------:R-:W-:Y:S08]  /*11da0*/  MUFU.EX2 R44, R44 ;  /* 0x0000002c002c7308 */ /* 0x000ff00000000800 */
[----:B------:R-:W-:Y:S08]  /*11db0*/  MUFU.EX2 R35, R35 ;  /* 0x0000002300237308 */ /* 0x000ff00000000800 */
[----:B------:R-:W-:Y:S08]  /*11dc0*/  MUFU.EX2 R33, R33 ;  /* 0x0000002100217308 */ /* 0x000ff00000000800 */
[----:B------:R-:W2:Y:S08]  /*11dd0*/  MUFU.EX2 R48, R48 ;  /* 0x0000003000307308 */ /* 0x000eb00000000800 */
[----:B------:R-:W3:Y:S08]  /*11de0*/  MUFU.EX2 R46, R46 ;  /* 0x0000002e002e7308 */ /* 0x000ef00000000800 */
[----:B------:R-:W4:Y:S01]  /*11df0*/  MUFU.EX2 R0, R0 ;  /* 0x0000000000007308 */ /* 0x000f220000000800 */
[----:B-1----:R-:W-:Y:S01]  /*11e00*/  F2FP.BF16.F32.PACK_AB R4, R36, R117 ;  /* 0x000000752404723e */ /* 0x002fe200000010ff */
[----:B--2---:R-:W-:Y:S01]  /*11e10*/  FMUL.FTZ R96, R96, R48 ;  /* 0x0000003060607220 */ /* 0x004fe20000410000 */
[----:B------:R-:W-:Y:S01]  /*11e20*/  F2FP.BF16.F32.PACK_AB R6, R31, R34 ;  /* 0x000000221f06723e */ /* 0x000fe200000010ff */
[----:B------:R-:W-:Y:S01]  /*11e30*/  FMUL.FTZ R97, R97, R48 ;  /* 0x0000003061617220 */ /* 0x000fe20000410000 */
[----:B------:R-:W-:Y:S01]  /*11e40*/  F2FP.BF16.F32.PACK_AB R5, R35, R44 ;  /* 0x0000002c2305723e */ /* 0x000fe200000010ff */
[-C--:B------:R-:W-:Y:S01]  /*11e50*/  FMUL.FTZ R92, R92, R48.reuse ;  /* 0x000000305c5c7220 */ /* 0x080fe20000410000 */
[----:B------:R-:W-:Y:S01]  /*11e60*/  FMUL.FTZ R93, R93, R48 ;  /* 0x000000305d5d7220 */ /* 0x000fe20000410000 */
[-C--:B---3--:R-:W-:Y:S01]  /*11e70*/  FMUL.FTZ R98, R98, R46.reuse ;  /* 0x0000002e62627220 */ /* 0x088fe20000410000 */
[-C--:B------:R-:W-:Y:S01]  /*11e80*/  FMUL.FTZ R99, R99, R46.reuse ;  /* 0x0000002e63637220 */ /* 0x080fe20000410000 */
[-C--:B------:R-:W-:Y:S01]  /*11e90*/  FMUL.FTZ R94, R94, R46.reuse ;  /* 0x0000002e5e5e7220 */ /* 0x080fe20000410000 */
[----:B------:R-:W-:Y:S01]  /*11ea0*/  FMUL.FTZ R95, R95, R46 ;  /* 0x0000002e5f5f7220 */ /* 0x000fe20000410000 */
[----:B----4-:R-:W-:-:S07]  /*11eb0*/  F2FP.BF16.F32.PACK_AB R7, R0, R33 ;  /* 0x000000210007723e */ /* 0x010fce00000010ff */
[C---:B------:R-:W-:Y:S08]  /*11ec0*/  HMMA.16816.F32.BF16 R96, R4.reuse, R8, R96 ;  /* 0x000000080460723c */ /* 0x040ff00000041860 */
[C---:B------:R-:W-:Y:S01]  /*11ed0*/  HMMA.16816.F32.BF16 R92, R4.reuse, R10, R92 ;  /* 0x0000000a045c723c */ /* 0x040fe2000004185c */
[----:B------:R-:W1:Y:S01]  /*11ee0*/  LDSM.16.MT88.4 R8, [R161+0x6000] ;  /* 0x00600000a108783b */ /* 0x000e620000004200 */
        /* <DEDUP_REMOVED lines=12> */
[----:B------:R-:W-:Y:S01]  /*11fb0*/  FMUL.FTZ R83, R83, R46 ;  /* 0x0000002e53537220 */ /* 0x000fe20000410000 */
[-C--:B------:R-:W-:Y:S01]  /*11fc0*/  FMUL.FTZ R76, R76, R48.reuse ;  /* 0x000000304c4c7220 */ /* 0x080fe20000410000 */
[----:B------:R-:W-:Y:S01]  /*11fd0*/  FMUL.FTZ R77, R77, R48 ;  /* 0x000000304d4d7220 */ /* 0x000fe20000410000 */
[-C--:B------:R-:W-:Y:S01]  /*11fe0*/  FMUL.FTZ R78, R78, R46.reuse ;  /* 0x0000002e4e4e7220 */ /* 0x080fe20000410000 */
[----:B------:R-:W-:-:S02]  /*11ff0*/  FMUL.FTZ R79, R79, R46 ;  /* 0x0000002e4f4f7220 */ /* 0x000fc40000410000 */
        /* <DEDUP_REMOVED lines=12> */
[----:B------:R-:W1:Y:S01]  /*120c0*/  LDSM.16.MT88.4 R8, [R166+0x6800] ;  /* 0x00680000a608783b */ /* 0x000e620000004200 */
[----:B------:R-:W-:Y:S01]  /*120d0*/  MUFU.EX2 R59, R59 ;  /* 0x0000003b003b7308 */ /* 0x000fe20000000800 */
[-C--:B------:R-:W-:Y:S01]  /*120e0*/  FMUL.FTZ R72, R72, R48.reuse ;  /* 0x0000003048487220 */ /* 0x080fe20000410000 */
[----:B------:R-:W-:Y:S01]  /*120f0*/  FMUL.FTZ R73, R73, R48 ;  /* 0x0000003049497220 */ /* 0x000fe20000410000 */
[-C--:B------:R-:W-:Y:S01]  /*12100*/  FMUL.FTZ R74, R74, R46.reuse ;  /* 0x0000002e4a4a7220 */ /* 0x080fe20000410000 */
[----:B------:R-:W-:Y:S01]  /*12110*/  FMUL.FTZ R75, R75, R46 ;  /* 0x0000002e4b4b7220 */ /* 0x000fe20000410000 */
[-C--:B------:R-:W-:Y:S01]  /*12120*/  FMUL.FTZ R68, R68, R48.reuse ;  /* 0x0000003044447220 */ /* 0x080fe20000410000 */
[----:B------:R-:W-:Y:S01]  /*12130*/  FMUL.FTZ R69, R69, R48 ;  /* 0x0000003045457220 */ /* 0x000fe20000410000 */
[-C--:B------:R-:W-:Y:S01]  /*12140*/  FMUL.FTZ R70, R70, R46.reuse ;  /* 0x0000002e46467220 */ /* 0x080fe20000410000 */
[----:B------:R-:W3:Y:S01]  /*12150*/  MUFU.EX2 R40, R40 ;  /* 0x0000002800287308 */ /* 0x000ee20000000800 */
[----:B------:R-:W-:Y:S01]  /*12160*/  FMUL.FTZ R71, R71, R46 ;  /* 0x0000002e47477220 */ /* 0x000fe20000410000 */
[----:B------:R-:W-:Y:S06]  /*12170*/  LDSM.16.MT88.4 R16, [R162+0x6800] ;  /* 0x00680000a210783b */ /* 0x000fec0000004200 */
        /* <DEDUP_REMOVED lines=23> */
[C---:B--2---:R-:W-:Y:S08]  /*122f0*/  HMMA.16816.F32.BF16 R80, R4.reuse, R12, R80 ;  /* 0x0000000c0450723c */ /* 0x044ff00000041850 */
[C---:B------:R-:W-:Y:S01]  /*12300*/  HMMA.16816.F32.BF16 R76, R4.reuse, R14, R76 ;  /* 0x0000000e044c723c */ /* 0x040fe2000004184c */
[----:B------:R-:W2:Y:S01]  /*12310*/  LDSM.16.MT88.4 R12, [R166+0x7000] ;  /* 0x00700000a60c783b */ /* 0x000ea20000004200 */
[----:B------:R-:W-:Y:S01]  /*12320*/  FFMA.FTZ R56, R149, R3, -R24 ;  /* 0x0000000395387223 */ /* 0x000fe20000010818 */
[----:B------:R-:W-:Y:S05]  /*12330*/  MUFU.EX2 R121, R121 ;  /* 0x0000007900797308 */ /* 0x000fea0000000800 */
        /* <DEDUP_REMOVED lines=12> */
[----:B---3--:R-:W-:Y:S01]  /*12400*/  F2FP.BF16.F32.PACK_AB R4, R52, R121 ;  /* 0x000000793404723e */ /* 0x008fe200000010ff */
[----:B------:R-:W-:Y:S01]  /*12410*/  FFMA.FTZ R149, R145, R3, -R32 ;  /* 0x0000000391957223 */ /* 0x000fe20000010820 */
[----:B----4-:R-:W-:-:S02]  /*12420*/  F2FP.BF16.F32.PACK_AB R6, R50, R119 ;  /* 0x000000773206723e */ /* 0x010fc400000010ff */
[----:B-----5:R-:W-:Y:S02]  /*12430*/  F2FP.BF16.F32.PACK_AB R5, R135, R54 ;  /* 0x000000368705723e */ /* 0x020fe400000010ff */
[----:B--2---:R-:W-:Y:S01]  /*12440*/  F2FP.BF16.F32.PACK_AB R7, R56, R123 ;  /* 0x0000007b3807723e */ /* 0x004fe200000010ff */
[-CC-:B------:R-:W-:Y:S01]  /*12450*/  FFMA.FTZ R60, R157, R3.reuse, -R32.reuse ;  /* 0x000000039d3c7223 */ /* 0x180fe20000010820 */
[-C--:B------:R-:W-:Y:S01]  /*12460*/  FFMA.FTZ R58, R177, R3.reuse, -R32 ;  /* 0x00000003b13a7223 */ /* 0x080fe20000010820 */
[-CC-:B------:R-:W-:Y:S01]  /*12470*/  FFMA.FTZ R66, R155, R3.reuse, -R24.reuse ;  /* 0x000000039b427223 */ /* 0x180fe20000010818 */
[-CC-:B------:R-:W-:Y:S01]  /*12480*/  FFMA.FTZ R153, R153, R3.reuse, -R24.reuse ;  /* 0x0000000399997223 */ /* 0x180fe20000010818 */
[-CC-:B------:R-:W-:Y:S01]  /*12490*/  FFMA.FTZ R151, R151, R3.reuse, -R24.reuse ;  /* 0x0000000397977223 */ /* 0x180fe20000010818 */
[-C--:B------:R-:W-:Y:S01]  /*124a0*/  FFMA.FTZ R62, R147, R3.reuse, -R24 ;  /* 0x00000003933e7223 */ /* 0x080fe20000010818 */
[C---:B------:R-:W-:Y:S01]  /*124b0*/  HMMA.16816.F32.BF16 R96, R4.reuse, R12, R96 ;  /* 0x0000000c0460723c */ /* 0x040fe20000041860 */
[----:B------:R-:W-:Y:S07]  /*124c0*/  LDSM.16.MT88.4 R16, [R166+0x7800] ;  /* 0x00780000a610783b */ /* 0x000fee0000004200 */
[C---:B------:R-:W-:Y:S01]  /*124d0*/  HMMA.16816.F32.BF16 R92, R4.reuse, R14, R92 ;  /* 0x0000000e045c723c */ /* 0x040fe2000004185c */
[----:B------:R-:W2:Y:S07]  /*124e0*/  LDSM.16.MT88.4 R12, [R161+0x7000] ;  /* 0x00700000a10c783b */ /* 0x000eae0000004200 */
[C---:B-1----:R-:W-:Y:S08]  /*124f0*/  HMMA.16816.F32.BF16 R88, R4.reuse, R8, R88 ;  /* 0x000000080458723c */ /* 0x042ff00000041858 */
[C---:B------:R-:W-:Y:S01]  /*12500*/  HMMA.16816.F32.BF16 R84, R4.reuse, R10, R84 ;  /* 0x0000000a0454723c */ /* 0x040fe20000041854 */
[----:B------:R-:W1:Y:S01]  /*12510*/  LDSM.16.MT88.4 R8, [R160+0x7000] ;  /* 0x00700000a008783b */ /* 0x000e620000004200 */
[----:B------:R-:W-:Y:S01]  /*12520*/  FFMA.FTZ R145, R159, R3, -R32 ;  /* 0x000000039f917223 */ /* 0x000fe20000010820 */
[----:B------:R-:W-:Y:S05]  /*12530*/  MUFU.EX2 R149, R149 ;  /* 0x0000009500957308 */ /* 0x000fea0000000800 */
[C---:B--2---:R-:W-:Y:S08]  /*12540*/  HMMA.16816.F32.BF16 R80, R4.reuse, R12, R80 ;  /* 0x0000000c0450723c */ /* 0x044ff00000041850 */
[C---:B------:R-:W-:Y:S01]  /*12550*/  HMMA.16816.F32.BF16 R76, R4.reuse, R14, R76 ;  /* 0x0000000e044c723c */ /* 0x040fe2000004184c */
[----:B------:R-:W2:Y:S07]  /*12560*/  LDSM.16.MT88.4 R12, [R162+0x7800] ;  /* 0x00780000a20c783b */ /* 0x000eae0000004200 */
[C---:B-1----:R-:W-:Y:S08]  /*12570*/  HMMA.16816.F32.BF16 R72, R4.reuse, R8, R72 ;  /* 0x000000080448723c */ /* 0x042ff00000041848 */
[----:B------:R-:W-:Y:S01]  /*12580*/  HMMA.16816.F32.BF16 R68, R4, R10, R68 ;  /* 0x0000000a0444723c */ /* 0x000fe20000041844 */
        /* <DEDUP_REMOVED lines=66> */
[----:B------:R-:W-:Y:S01]  /*129b0*/  MUFU.EX2 R105, R105 ;  /* 0x0000006900697308 */ /* 0x000fe20000000800 */
[----:B------:R-:W-:Y:S07]  /*129c0*/  HMMA.16816.F32.BF16 R84, R4, R18, R84 ;  /* 0x000000120454723c */ /* 0x000fee0000041854 */
[----:B------:R-:W5:Y:S08]  /*129d0*/  MUFU.EX2 R114, R114 ;  /* 0x0000007200727308 */ /* 0x000f700000000800 */
[----:B------:R-:W-:Y:S08]  /*129e0*/  MUFU.EX2 R116, R116 ;  /* 0x0000007400747308 */ /* 0x000ff00000000800 */
[----:B------:R-:W1:Y:S01]  /*129f0*/  MUFU.EX2 R57, R57 ;  /* 0x0000003900397308 */ /* 0x000e620000000800 */
[----:B---3--:R-:W-:Y:S01]  /*12a00*/  F2FP.BF16.F32.PACK_AB R4, R109, R112 ;  /* 0x000000706d04723e */ /* 0x008fe200000010ff */
[----:B------:R-:W-:Y:S01]  /*12a10*/  FFMA.FTZ R117, R198, R48, R117 ;  /* 0x00000030c6757223 */ /* 0x000fe20000010075 */
[----:B----4-:R-:W-:Y:S01]  /*12a20*/  F2FP.BF16.F32.PACK_AB R6, R111, R110 ;  /* 0x0000006e6f06723e */ /* 0x010fe200000010ff */
[----:B------:R-:W-:Y:S01]  /*12a30*/  FFMA.FTZ R118, R197, R46, R44 ;  /* 0x0000002ec5767223 */ /* 0x000fe2000001002c */
[----:B-----5:R-:W-:Y:S01]  /*12a40*/  F2FP.BF16.F32.PACK_AB R5, R114, R105 ;  /* 0x000000697205723e */ /* 0x020fe200000010ff */
[----:B------:R-:W-:Y:S01]  /*12a50*/  LDSM.16.MT88.4 R16, [R166+0x9000] ;  /* 0x00900000a610783b */ /* 0x000fe20000004200 */
        /* <DEDUP_REMOVED lines=18> */
[----:B------:R-:W1:Y:S01]  /*12b80*/  LDSM.16.MT88.4 R8, [R161+0x9000] ;  /* 0x00900000a108783b */ /* 0x000e620000004200 */
[----:B------:R-:W-:Y:S01]  /*12b90*/  FADD.FTZ R120, R35, R118 ;  /* 0x0000007623787221 */ /* 0x000fe20000010000 */
[----:B------:R-:W-:Y:S05]  /*12ba0*/  MUFU.EX2 R46, R46 ;  /* 0x0000002e002e7308 */ /* 0x000fea0000000800 */
[C---:B--2---:R-:W-:Y:S03]  /*12bb0*/  HMMA.16816.F32.BF16 R80, R4.reuse, R12, R80 ;  /* 0x0000000c0450723c */ /* 0x044fe60000041850 */
[----:B------:R-:W2:Y:S05]  /*12bc0*/  MUFU.EX2 R43, R43 ;  /* 0x0000002b002b7308 */ /* 0x000eaa0000000800 */
[----:B------:R-:W-:Y:S01]  /*12bd0*/  HMMA.16816.F32.BF16 R76, R4, R14, R76 ;  /* 0x0000000e044c723c */ /* 0x000fe2000004184c */
[----:B------:R-:W3:Y:S02]  /*12be0*/  LDSM.16.MT88.4 R12, [R162+0x9000] ;  /* 0x00900000a20c783b */ /* 0x000ee40000004200 */
        /* <DEDUP_REMOVED lines=8> */
[----:B------:R-:W-:-:S02]  /*12c70*/  FFMA.FTZ R34, R28, R3, -R32 ;  /* 0x000000031c227223 */ /* 0x000fc40000010820 */
[----:B------:R-:W-:Y:S01]  /*12c80*/  FADD.FTZ R28, R31, R118 ;  /* 0x000000761f1c7221 */ /* 0x000fe20000010000 */
[----:B------:R-:W-:Y:S01]  /*12c90*/  FADD.FTZ R33, R0, R33 ;  /* 0x0000002100217221 */ /* 0x000fe20000010000 */
[-CC-:B------:R-:W-:Y:S01]  /*12ca0*/  FFMA.FTZ R37, R26, R3.reuse, -R32.reuse ;  /* 0x000000031a257223 */ /* 0x180fe20000010820 */
[----:B------:R-:W-:Y:S01]  /*12cb0*/  FFMA.FTZ R26, R30, R3, -R32 ;  /* 0x000000031e1a7223 */ /* 0x000fe20000010820 */
[----:B------:R-:W-:Y:S01]  /*12cc0*/  FADD.FTZ R59, R59, R28 ;  /* 0x0000001c3b3b7221 */ /* 0x000fe20000010000 */
[----:B--2---:R-:W-:Y:S01]  /*12cd0*/  F2FP.BF16.F32.PACK_AB R4, R43, R46 ;  /* 0x0000002e2b04723e */ /* 0x004fe200000010ff */
[----:B------:R-:W-:Y:S01]  /*12ce0*/  FADD.FTZ R30, R38, R33 ;  /* 0x00000021261e7221 */ /* 0x000fe20000010000 */
[----:B----4-:R-:W-:Y:S02]  /*12cf0*/  F2FP.BF16.F32.PACK_AB R6, R41, R44 ;  /* 0x0000002c2906723e */ /* 0x010fe400000010ff */
[----:B-----5:R-:W-:Y:S02]  /*12d00*/  F2FP.BF16.F32.PACK_AB R5, R48, R45 ;  /* 0x0000002d3005723e */ /* 0x020fe400000010ff */
[----:B-1----:R-:W-:Y:S01]  /*12d10*/  F2FP.BF16.F32.PACK_AB R7, R36, R35 ;  /* 0x000000232407723e */ /* 0x002fe200000010ff */
[----:B------:R-:W-:Y:S01]  /*12d20*/  FADD.FTZ R40, R40, R59 ;  /* 0x0000003b28287221 */ /* 0x000fe20000010000 */
[----:B------:R-:W-:-:S03]  /*12d30*/  FADD.FTZ R30, R107, R30 ;  /* 0x0000001e6b1e7221 */ /* 0x000fc60000010000 */
        /* <DEDUP_REMOVED lines=9> */
[C---:B------:R-:W-:Y:S01]  /*12dd0*/  HMMA.16816.F32.BF16 R92, R4.reuse, R18, R92 ;  /* 0x00000012045c723c */ /* 0x040fe2000004185c */
[----:B------:R-:W1:Y:S01]  /*12de0*/  LDSM.16.MT88.4 R16, [R160+0x9000] ;  /* 0x00900000a010783b */ /* 0x000e620000004200 */
[----:B------:R-:W-:Y:S01]  /*12df0*/  FADD.FTZ R2, R135, R2 ;  /* 0x0000000287027221 */ /* 0x000fe20000010000 */
[-CC-:B------:R-:W-:Y:S01]  /*12e00*/  FFMA.FTZ R27, R27, R3.reuse, -R24.reuse ;  /* 0x000000031b1b7223 */ /* 0x180fe20000010818 */
[-CC-:B------:R-:W-:Y:S01]  /*12e10*/  FFMA.FTZ R28, R25, R3.reuse, -R24.reuse ;  /* 0x00000003191c7223 */ /* 0x180fe20000010818 */
[-C--:B------:R-:W-:Y:S01]  /*12e20*/  FFMA.FTZ R23, R23, R3.reuse, -R24 ;  /* 0x0000000317177223 */ /* 0x080fe20000010818 */
[-C--:B------:R-:W-:Y:S01]  /*12e30*/  FFMA.FTZ R32, R29, R3.reuse, -R32 ;  /* 0x000000031d207223 */ /* 0x080fe20000010820 */
[----:B------:R-:W-:Y:S01]  /*12e40*/  FFMA.FTZ R24, R21, R3, -R24 ;  /* 0x0000000315187223 */ /* 0x000fe20000010818 */
        /* <DEDUP_REMOVED lines=27> */
[----:B------:R-:W-:Y:S01]  /*13000*/  HMMA.16816.F32.BF16 R76, R4, R10, R76 ;  /* 0x0000000a044c723c */ /* 0x000fe2000004184c */
[----:B------:R-:W2:Y:S01]  /*13010*/  LDSM.16.MT88.4 R8, [R162+0x9800] ;  /* 0x00980000a208783b */ /* 0x000ea20000004200 */
[----:B------:R-:W-:Y:S01]  /*13020*/  FADD.FTZ R104, R104, R139 ;  /* 0x0000008b68687221 */ /* 0x000fe20000010000 */
[----:B------:R-:W-:-:S05]  /*13030*/  FADD.FTZ R127, R127, R108 ;  /* 0x0000006c7f7f7221 */ /* 0x000fca0000010000 */
[----:B-1----:R-:W-:Y:S01]  /*13040*/  HMMA.16816.F32.BF16 R72, R4, R16, R72 ;  /* 0x000000100448723c */ /* 0x002fe20000041848 */
[----:B------:R-:W-:Y:S01]  /*13050*/  FADD.FTZ R137, R137, R104 ;  /* 0x0000006889897221 */ /* 0x000fe20000010000 */
[----:B------:R-:W-:-:S06]  /*13060*/  FADD.FTZ R106, R106, R127 ;  /* 0x0000007f6a6a7221 */ /* 0x000fcc0000010000 */
        /* <DEDUP_REMOVED lines=47> */
.L_x_14204:
[----:B------:R-:W-:-:S07]  /*13360*/  IADD3 R67, PT, PT, R103, -0x1, RZ ;  /* 0xffffffff67437810 */ /* 0x000fce0007ffe0ff */
.L_x_14213:
[----:B------:R-:W-:Y:S05]  /*13370*/  BSYNC B2 ;  /* 0x0000000000027941 */ /* 0x000fea0003800000 */
.L_x_14203:
[----:B------:R-:W-:-:S13]  /*13380*/  ISETP.GE.AND P0, PT, R67, R174, PT ;  /* 0x000000ae4300720c */ /* 0x000fda0003f06270 */
[----:B------:R-:W-:Y:S05]  /*13390*/  @!P0 BRA `(.L_x_14214) ;  /* 0x0000004000d08947 */ /* 0x000fea0003800000 */
[----:B------:R-:W-:Y:S01]  /*133a0*/  ISETP.NE.U32.AND P0, PT, R132, RZ, PT ;  /* 0x000000ff8400720c */ /* 0x000fe20003f05070 */
[----:B------:R-:W-:Y:S01]  /*133b0*/  IMAD.SHL.U32 R3, R67, 0x80, RZ ;  /* 0x0000008043037824 */ /* 0x000fe200078e00ff */
[----:B------:R-:W-:Y:S01]  /*133c0*/  LOP3.LUT R184, R184, 0xfffffffb, RZ, 0xc0, !PT ;  /* 0xfffffffbb8b87812 */ /* 0x000fe200078ec0ff */
[C---:B------:R-:W-:Y:S01]  /*133d0*/  IMAD.SHL.U32 R193, R64.reuse, 0x20, RZ ;  /* 0x0000002040c17824 */ /* 0x040fe200078e00ff */
[----:B------:R-:W-:Y:S01]  /*133e0*/  ISETP.NE.AND.EX P0, PT, R133, RZ, PT, P0 ;  /* 0x000000ff8500720c */ /* 0x000fe20003f05300 */
[----:B------:R-:W-:Y:S01]  /*133f0*/  IMAD.MOV.U32 R103, RZ, RZ, R0 ;  /* 0x000000ffff677224 */ /* 0x000fe200078e0000 */
[----:B------:R-:W-:Y:S01]  /*13400*/  SHF.L.U64.HI R192, R64, 0x5, R65 ;  /* 0x0000000540c07819 */ /* 0x000fe20000010241 */
[----:B------:R-:W-:Y:S01]  /*13410*/  IMAD.MOV.U32 R102, RZ, RZ, R2 ;  /* 0x000000ffff667224 */ /* 0x000fe200078e0002 */
[----:B------:R-:W-:Y:S01]  /*13420*/  LOP3.LUT R196, R3, 0x40, R134, 0xfe, !PT ;  /* 0x0000004003c47812 */ /* 0x000fe200078efe86 */
[----:B------:R-:W-:Y:S02]  /*13430*/  VIADD R195, R67, 0x1 ;  /* 0x0000000143c37836 */ /* 0x000fe40000000000 */
[----:B------:R-:W-:-:S06]  /*13440*/  VIADD R194, R3, 0x80 ;  /* 0x0000008003c27836 */ /* 0x000fcc0000000000 */
[----:B------:R-:W-:-:S07]  /*13450*/  @P0 LOP3.LUT R184, R184, 0x4, RZ, 0xfc, !PT ;  /* 0x00000004b8b80812 */ /* 0x000fce00078efcff */
.L_x_14221:
        /* <DEDUP_REMOVED lines=79> */
.L_x_14216:
[----:B------:R-:W-:Y:S05]  /*13950*/  BSYNC.RECONVERGENT B0 ;  /* 0x0000000000007941 */ /* 0x000fea0003800200 */
.L_x_14215:
        /* <DEDUP_REMOVED lines=53> */
[----:B------:R-:W1:Y:S05]  /*13cb0*/  LDSM.16.M88.4 R152, [R165+0x3000] ;  /* 0x00300000a598783b */ /* 0x000e6a0000000200 */
[C---:B------:R-:W-:Y:S01]  /*13cc0*/  HMMA.16816.F32.BF16 R16, R104.reuse, R114, RZ ;  /* 0x000000726810723c */ /* 0x040fe200000418ff */
[----:B------:R-:W1:Y:S05]  /*13cd0*/  LDSM.16.M88.4 R156, [R165+0x3800] ;  /* 0x00380000a59c783b */ /* 0x000e6a0000000200 */
[----:B------:R-:W-:Y:S02]  /*13ce0*/  LDSM.16.M88.4 R108, [R165+0x4800] ;  /* 0x00480000a56c783b */ /* 0x000fe40000000200 */
[C---:B--2---:R-:W-:Y:S03]  /*13cf0*/  HMMA.16816.F32.BF16 R20, R104.reuse, R116, RZ ;  /* 0x000000746814723c */ /* 0x044fe600000418ff */
[----:B------:R-:W-:Y:S05]  /*13d00*/  LDSM.16.M88.4 R112, [R165+0x5000] ;  /* 0x00500000a570783b */ /* 0x000fea0000000200 */
[C---:B------:R-:W-:Y:S01]  /*13d10*/  HMMA.16816.F32.BF16 R24, R104.reuse, R118, RZ ;  /* 0x000000766818723c */ /* 0x040fe200000418ff */
[----:B------:R-:W-:Y:S07]  /*13d20*/  LDSM.16.M88.4 R116, [R165+0x5800] ;  /* 0x00580000a574783b */ /* 0x000fee0000000200 */
[C---:B---3--:R-:W-:Y:S08]  /*13d30*/  HMMA.16816.F32.BF16 R28, R104.reuse, R120, RZ ;  /* 0x00000078681c723c */ /* 0x048ff000000418ff */
[C---:B----4-:R-:W-:Y:S01]  /*13d40*/  HMMA.16816.F32.BF16 R32, R104.reuse, R122, RZ ;  /* 0x0000007a6820723c */ /* 0x050fe200000418ff */
        /* <DEDUP_REMOVED lines=153> */
.L_x_14220:
[----:B------:R-:W-:Y:S05]  /*146e0*/  BSYNC.RECONVERGENT B0 ;  /* 0x0000000000007941 */ /* 0x000fea0003800200 */
.L_x_14219:
        /* <DEDUP_REMOVED lines=28> */
.L_x_14218:
[----:B------:R-:W-:Y:S05]  /*148b0*/  BSYNC.RECONVERGENT B1 ;  /* 0x0000000000017941 */ /* 0x000fea0003800200 */
.L_x_14217:
        /* <DEDUP_REMOVED lines=10> */
[-C--:B------:R-:W-:Y:S01]  /*14960*/  ISETP.GE.AND P1, PT, R0, R190.reuse, PT ;  /* 0x000000be0000720c */ /* 0x080fe20003f26270 */
[----:B------:R-:W-:Y:S01]  /*14970*/  VIADD R109, R196, 0x8 ;  /* 0x00000008c46d7836 */ /* 0x000fe20000000000 */
[----:B------:R-:W-:Y:S01]  /*14980*/  FSEL R112, R4, -INF , P3 ;  /* 0xff80000004707808 */ /* 0x000fe20001800000 */
[----:B------:R-:W-:Y:S01]  /*14990*/  VIADD R111, R196, 0xffffffc8 ;  /* 0xffffffc8c46f7836 */ /* 0x000fe20000000000 */
[----:B------:R-:W-:Y:S01]  /*149a0*/  FSEL R4, R6, -INF , P1 ;  /* 0xff80000006047808 */ /* 0x000fe20000800000 */
[C---:B------:R-:W-:Y:S01]  /*149b0*/  VIADD R116, R196.reuse, 0xffffffc9 ;  /* 0xffffffc9c4747836 */ /* 0x040fe20000000000 */
[----:B------:R-:W-:Y:S01]  /*149c0*/  ISETP.GE.AND P6, PT, R117, R189, PT ;  /* 0x000000bd7500720c */ /* 0x000fe20003fc6270 */
[----:B------:R-:W-:Y:S01]  /*149d0*/  VIADD R118, R196, 0xffffffd0 ;  /* 0xffffffd0c4767836 */ /* 0x000fe20000000000 */
[----:B------:R-:W-:Y:S01]  /*149e0*/  @P2 LOP3.LUT R184, R184, 0x80, RZ, 0xfc, !PT ;  /* 0x00000080b8b82812 */ /* 0x000fe200078efcff */
[C---:B------:R-:W-:Y:S01]  /*149f0*/  VIADD R107, R196.reuse, 0xffffffe0 ;  /* 0xffffffe0c46b7836 */ /* 0x040fe20000000000 */
[-C--:B------:R-:W-:Y:S01]  /*14a00*/  ISETP.GE.AND P2, PT, R119, R191.reuse, PT ;  /* 0x000000bf7700720c */ /* 0x080fe20003f46270 */
[----:B------:R-:W-:Y:S01]  /*14a10*/  VIADD R108, R196, 0xfffffff0 ;  /* 0xfffffff0c46c7836 */ /* 0x000fe20000000000 */
[----:B------:R-:W-:Y:S01]  /*14a20*/  LOP3.LUT R184, R184, 0xfffffeff, RZ, 0xc0, !PT ;  /* 0xfffffeffb8b87812 */ /* 0x000fe200078ec0ff */
[C---:B------:R-:W-:Y:S01]  /*14a30*/  VIADD R6, R196.reuse, 0xfffffff9 ;  /* 0xfffffff9c4067836 */ /* 0x040fe20000000000 */
[-C--:B------:R-:W-:Y:S01]  /*14a40*/  ISETP.GE.AND P3, PT, R111, R191.reuse, PT ;  /* 0x000000bf6f00720c */ /* 0x080fe20003f66270 */
[----:B------:R-:W-:Y:S01]  /*14a50*/  VIADD R104, R196, 0xffffffd9 ;  /* 0xffffffd9c4687836 */ /* 0x000fe20000000000 */
[----:B------:R-:W-:Y:S01]  /*14a60*/  @P0 LOP3.LUT R184, R184, 0x100, RZ, 0xfc, !PT ;  /* 0x00000100b8b80812 */ /* 0x000fe200078efcff */
[----:B------:R-:W-:Y:S01]  /*14a70*/  VIADD R194, R194, 0xffffff80 ;  /* 0xffffff80c2c27836 */ /* 0x000fe20000000000 */
[-C--:B------:R-:W-:Y:S02]  /*14a80*/  ISETP.GE.AND P0, PT, R119, R190.reuse, PT ;  /* 0x000000be7700720c */ /* 0x080fe40003f06270 */
[-C--:B------:R-:W-:Y:S02]  /*14a90*/  ISETP.GE.AND P1, PT, R111, R190.reuse, PT ;  /* 0x000000be6f00720c */ /* 0x080fe40003f26270 */
[----:B------:R-:W-:Y:S02]  /*14aa0*/  FSEL R110, R5, -INF , P2 ;  /* 0xff800000056e7808 */ /* 0x000fe40001000000 */
[----:B------:R-:W-:Y:S01]  /*14ab0*/  FSEL R3, R7, -INF , P0 ;  /* 0xff80000007037808 */ /* 0x000fe20000000000 */
[----:B------:R-:W-:Y:S01]  /*14ac0*/  VIADD R7, R196, 0xffffffe9 ;  /* 0xffffffe9c4077836 */ /* 0x000fe20000000000 */
[CC--:B------:R-:W-:Y:S02]  /*14ad0*/  ISETP.GE.AND P2, PT, R116.reuse, R191.reuse, PT ;  /* 0x000000bf7400720c */ /* 0x0c0fe40003f46270 */
[-C--:B------:R-:W-:Y:S02]  /*14ae0*/  ISETP.GE.AND P0, PT, R116, R190.reuse, PT ;  /* 0x000000be7400720c */ /* 0x080fe40003f06270 */
[----:B------:R-:W-:Y:S01]  /*14af0*/  FSEL R113, R8, -INF , P3 ;  /* 0xff80000008717808 */ /* 0x000fe20001800000 */
[----:B------:R-:W-:Y:S01]  /*14b00*/  VIADD R8, R196, 0xffffffe8 ;  /* 0xffffffe8c4087836 */ /* 0x000fe20000000000 */
[-C--:B------:R-:W-:Y:S02]  /*14b10*/  ISETP.GE.AND P3, PT, R118, R191.reuse, PT ;  /* 0x000000bf7600720c */ /* 0x080fe40003f66270 */
[----:B------:R-:W-:Y:S02]  /*14b20*/  FSEL R10, R10, -INF , P1 ;  /* 0xff8000000a0a7808 */ /* 0x000fe40000800000 */
[-C--:B------:R-:W-:Y:S02]  /*14b30*/  ISETP.GE.AND P1, PT, R118, R190.reuse, PT ;  /* 0x000000be7600720c */ /* 0x080fe40003f26270 */
[----:B------:R-:W-:Y:S02]  /*14b40*/  FSEL R9, R9, -INF , P2 ;  /* 0xff80000009097808 */ /* 0x000fe40001000000 */
[----:B------:R-:W-:Y:S02]  /*14b50*/  FSEL R5, R11, -INF , P0 ;  /* 0xff8000000b057808 */ /* 0x000fe40000000000 */
[CC--:B------:R-:W-:Y:S02]  /*14b60*/  ISETP.GE.AND P2, PT, R117.reuse, R191.reuse, PT ;  /* 0x000000bf7500720c */ /* 0x0c0fe40003f46270 */
[-C--:B------:R-:W-:Y:S02]  /*14b70*/  ISETP.GE.AND P0, PT, R117, R190.reuse, PT ;  /* 0x000000be7500720c */ /* 0x080fe40003f06270 */
[----:B------:R-:W-:Y:S01]  /*14b80*/  FSEL R11, R12, -INF , P3 ;  /* 0xff8000000c0b7808 */ /* 0x000fe20001800000 */
[----:B------:R-:W-:Y:S01]  /*14b90*/  VIADD R12, R196, 0x21 ;  /* 0x00000021c40c7836 */ /* 0x000fe20000000000 */
[CC--:B------:R-:W-:Y:S02]  /*14ba0*/  ISETP.GE.AND P3, PT, R115.reuse, R191.reuse, PT ;  /* 0x000000bf7300720c */ /* 0x0c0fe40003f66270 */
[----:B------:R-:W-:Y:S02]  /*14bb0*/  FSEL R14, R14, -INF , P1 ;  /* 0xff8000000e0e7808 */ /* 0x000fe40000800000 */
[-C--:B------:R-:W-:Y:S02]  /*14bc0*/  ISETP.GE.AND P1, PT, R115, R190.reuse, PT ;  /* 0x000000be7300720c */ /* 0x080fe40003f26270 */
[----:B------:R-:W-:Y:S02]  /*14bd0*/  FSEL R13, R13, -INF , P2 ;  /* 0xff8000000d0d7808 */ /* 0x000fe40001000000 */
[----:B------:R-:W-:Y:S02]  /*14be0*/  FSEL R2, R15, -INF , P0 ;  /* 0xff8000000f027808 */ /* 0x000fe40000000000 */
[-C--:B------:R-:W-:Y:S02]  /*14bf0*/  ISETP.GE.AND P2, PT, R104, R191.reuse, PT ;  /* 0x000000bf6800720c */ /* 0x080fe40003f46270 */
[----:B------:R-:W-:Y:S01]  /*14c00*/  FSEL R15, R16, -INF , P3 ;  /* 0xff800000100f7808 */ /* 0x000fe20001800000 */
[----:B------:R-:W-:Y:S01]  /*14c10*/  VIADD R16, R196, 0x11 ;  /* 0x00000011c4107836 */ /* 0x000fe20000000000 */
[CC--:B------:R-:W-:Y:S02]  /*14c20*/  ISETP.GE.AND P3, PT, R107.reuse, R191.reuse, PT ;  /* 0x000000bf6b00720c */ /* 0x0c0fe40003f66270 */
[----:B------:R-:W-:Y:S02]  /*14c30*/  FSEL R18, R18, -INF , P1 ;  /* 0xff80000012127808 */ /* 0x000fe40000800000 */
[-C--:B------:R-:W-:Y:S02]  /*14c40*/  ISETP.GE.AND P0, PT, R104, R190.reuse, PT ;  /* 0x000000be6800720c */ /* 0x080fe40003f06270 */
[-C--:B------:R-:W-:Y:S02]  /*14c50*/  ISETP.GE.AND P1, PT, R107, R190.reuse, PT ;  /* 0x000000be6b00720c */ /* 0x080fe40003f26270 */
[----:B------:R-:W-:Y:S02]  /*14c60*/  FSEL R17, R17, -INF , P2 ;  /* 0xff80000011117808 */ /* 0x000fe40001000000 */
        /* <DEDUP_REMOVED lines=59> */
[-C--:B------:R-:W-:Y:S02]  /*15020*/  ISETP.GE.AND P0, PT, R16, R190.reuse, PT ;  /* 0x000000be1000720c */ /* 0x080fe40003f06270 */
[----:B------:R-:W-:Y:S02]  /*15030*/  ISETP.GE.AND P1, PT, R36, R190, PT ;  /* 0x000000be2400720c */ /* 0x000fe40003f26270 */
[----:B------:R-:W-:Y:S01]  /*15040*/  FSEL R137, R49, -INF , P3 ;  /* 0xff80000031897808 */ /* 0x000fe20001800000 */
[----:B------:R-:W-:Y:S01]  /*15050*/  VIADD R49, R196, 0x38 ;  /* 0x00000038c4317836 */ /* 0x000fe20000000000 */
[----:B------:R-:W-:Y:S02]  /*15060*/  ISETP.GE.AND P3, PT, R119, R188, PT ;  /* 0x000000bc7700720c */ /* 0x000fe40003f66270 */
        /* <DEDUP_REMOVED lines=8> */
[----:B------:R-:W-:Y:S02]  /*150f0*/  LOP3.LUT R184, R184, 0xffffffdf, RZ, 0xc0, !PT ;  /* 0xffffffdfb8b87812 */ /* 0x000fe400078ec0ff */
[----:B------:R-:W-:Y:S02]  /*15100*/  FSEL R53, R53, -INF , P0 ;  /* 0xff80000035357808 */ /* 0x000fe40000000000 */
[----:B------:R-:W-:Y:S02]  /*15110*/  ISETP.GE.AND P0, PT, R12, R190, PT ;  /* 0x000000be0c00720c */ /* 0x000fe40003f06270 */
[----:B------:R-:W-:Y:S02]  /*15120*/  @P3 LOP3.LUT R184, R184, 0x20, RZ, 0xfc, !PT ;  /* 0x00000020b8b83812 */ /* 0x000fe400078efcff */
[----:B------:R-:W-:Y:S02]  /*15130*/  FSEL R55, R55, -INF , P0 ;  /* 0xff80000037377808 */ /* 0x000fe40000000000 */
[----:B------:R-:W-:Y:S02]  /*15140*/  LOP3.LUT R184, R184, 0xffffffbf, RZ, 0xc0, !PT ;  /* 0xffffffbfb8b87812 */ /* 0x000fe400078ec0ff */
[C---:B------:R-:W-:Y:S02]  /*15150*/  ISETP.GE.AND P0, PT, R111.reuse, R189, PT ;  /* 0x000000bd6f00720c */ /* 0x040fe40003f06270 */
[----:B------:R-:W-:Y:S02]  /*15160*/  ISETP.GE.AND P5, PT, R111, R188, PT ;  /* 0x000000bc6f00720c */ /* 0x000fe40003fa6270 */
[----:B------:R-:W-:Y:S02]  /*15170*/  @P1 LOP3.LUT R184, R184, 0x40, RZ, 0xfc, !PT ;  /* 0x00000040b8b81812 */ /* 0x000fe400078efcff */
[----:B------:R-:W-:Y:S02]  /*15180*/  P2R R19, PR, RZ, 0x20 ;  /* 0x00000020ff137803 */ /* 0x000fe40000000000 */
[C---:B------:R-:W-:Y:S02]  /*15190*/  LOP3.LUT P5, RZ, R184.reuse, 0x80, RZ, 0xc0, !PT ;  /* 0x00000080b8ff7812 */ /* 0x040fe400078ac0ff */
[----:B------:R-:W-:Y:S02]  /*151a0*/  LOP3.LUT R184, R184, 0xffffffef, RZ, 0xc0, !PT ;  /* 0xffffffefb8b87812 */ /* 0x000fe400078ec0ff */
[-C--:B------:R-:W-:Y:S02]  /*151b0*/  ISETP.GE.AND P2, PT, R16, R191.reuse, PT ;  /* 0x000000bf1000720c */ /* 0x080fe40003f46270 */
[----:B------:R-:W-:Y:S02]  /*151c0*/  @P0 LOP3.LUT R184, R184, 0x10, RZ, 0xfc, !PT ;  /* 0x00000010b8b80812 */ /* 0x000fe400078efcff */
[-C--:B------:R-:W-:Y:S02]  /*151d0*/  ISETP.GE.AND P0, PT, R40, R191.reuse, PT ;  /* 0x000000bf2800720c */ /* 0x080fe40003f06270 */
[----:B------:R-:W-:Y:S01]  /*151e0*/  FSEL R141, R45, -INF , P2 ;  /* 0xff8000002d8d7808 */ /* 0x000fe20001000000 */
[----:B------:R-:W-:Y:S01]  /*151f0*/  VIADD R45, R196, 0x31 ;  /* 0x00000031c42d7836 */ /* 0x000fe20000000000 */
        /* <DEDUP_REMOVED lines=18> */
[----:B------:R-:W-:Y:S02]  /*15320*/  ISETP.GE.AND P2, PT, R28, R191, PT ;  /* 0x000000bf1c00720c */ /* 0x000fe40003f46270 */
[----:B------:R-:W-:Y:S02]  /*15330*/  FSEL R62, R62, -INF , P0 ;  /* 0xff8000003e3e7808 */ /* 0x000fe40000000000 */
[----:B------:R-:W-:Y:S02]  /*15340*/  ISETP.GE.AND P0, PT, R45, R190, PT ;  /* 0x000000be2d00720c */ /* 0x000fe40003f06270 */
[----:B------:R-:W-:Y:S02]  /*15350*/  LOP3.LUT R184, R184, 0xfffffffe, RZ, 0xc0, !PT ;  /* 0xfffffffeb8b87812 */ /* 0x000fe400078ec0ff */
[----:B------:R-:W-:Y:S01]  /*15360*/  FSEL R127, R52, -INF , P2 ;  /* 0xff800000347f7808 */ /* 0x000fe20001000000 */
[C---:B------:R-:W-:Y:S01]  /*15370*/  VIADD R52, R196.reuse, 0x39 ;  /* 0x00000039c4347836 */ /* 0x040fe20000000000 */
[----:B------:R-:W-:Y:S02]  /*15380*/  FSEL R61, R63, -INF , P0 ;  /* 0xff8000003f3d7808 */ /* 0x000fe40000000000 */
[-C--:B------:R-:W-:Y:S02]  /*15390*/  ISETP.GE.AND P0, PT, R196, R188.reuse, PT ;  /* 0x000000bcc400720c */ /* 0x080fe40003f06270 */
[----:B------:R-:W-:Y:S02]  /*153a0*/  @P1 LOP3.LUT R184, R184, 0x1, RZ, 0xfc, !PT ;  /* 0x00000001b8b81812 */ /* 0x000fe400078efcff */
[----:B------:R-:W-:Y:S02]  /*153b0*/  ISETP.GE.AND P1, PT, R118, R189, PT ;  /* 0x000000bd7600720c */ /* 0x000fe40003f26270 */
[----:B------:R-:W-:Y:S02]  /*153c0*/  FSEL R159, R159, -INF , !P0 ;  /* 0xff8000009f9f7808 */ /* 0x000fe40004000000 */
[----:B------:R-:W-:Y:S02]  /*153d0*/  ISETP.GE.AND P0, PT, R52, R191, PT ;  /* 0x000000bf3400720c */ /* 0x000fe40003f06270 */
[----:B------:R-:W-:Y:S02]  /*153e0*/  LOP3.LUT R184, R184, 0xfffffff7, RZ, 0xc0, !PT ;  /* 0xfffffff7b8b87812 */ /* 0x000fe400078ec0ff */
[----:B------:R-:W-:Y:S02]  /*153f0*/  FSEL R65, R65, -INF , P0 ;  /* 0xff80000041417808 */ /* 0x000fe40000000000 */
[----:B------:R-:W-:Y:S02]  /*15400*/  ISETP.GE.AND P0, PT, R115, R189, PT ;  /* 0x000000bd7300720c */ /* 0x000fe40003f06270 */
[-C--:B------:R-:W-:Y:S02]  /*15410*/  ISETP.GE.AND P4, PT, R116, R188.reuse, PT ;  /* 0x000000bc7400720c */ /* 0x080fe40003f86270 */
[----:B------:R-:W-:Y:S02]  /*15420*/  @P1 LOP3.LUT R184, R184, 0x8, RZ, 0xfc, !PT ;  /* 0x00000008b8b81812 */ /* 0x000fe400078efcff */
[----:B------:R-:W-:Y:S02]  /*15430*/  FSEL R23, R9, -INF , !P4 ;  /* 0xff80000009177808 */ /* 0x000fe40006000000 */
[----:B------:R-:W-:Y:S02]  /*15440*/  LOP3.LUT R184, R184, 0xfffffffd, RZ, 0xc0, !PT ;  /* 0xfffffffdb8b87812 */ /* 0x000fe400078ec0ff */
[-C--:B------:R-:W-:Y:S02]  /*15450*/  ISETP.GE.AND P1, PT, R115, R188.reuse, PT ;  /* 0x000000bc7300720c */ /* 0x080fe40003f26270 */
[----:B------:R-:W-:Y:S02]  /*15460*/  FSEL R39, R112, -INF , !P5 ;  /* 0xff80000070277808 */ /* 0x000fe40006800000 */
[----:B------:R-:W-:Y:S02]  /*15470*/  @P0 LOP3.LUT R184, R184, 0x2, RZ, 0xfc, !PT ;  /* 0x00000002b8b80812 */ /* 0x000fe400078efcff */
[----:B------:R-:W-:Y:S02]  /*15480*/  ISETP.NE.AND P5, PT, R19, RZ, PT ;  /* 0x000000ff1300720c */ /* 0x000fe40003fa5270 */
[----:B------:R-:W-:Y:S02]  /*15490*/  LOP3.LUT P4, RZ, R184, 0x40, RZ, 0xc0, !PT ;  /* 0x00000040b8ff7812 */ /* 0x000fe4000788c0ff */
[----:B------:R-:W-:Y:S02]  /*154a0*/  FSEL R19, R15, -INF , !P1 ;  /* 0xff8000000f137808 */ /* 0x000fe40004800000 */
[----:B------:R-:W-:Y:S02]  /*154b0*/  FSEL R15, R3, -INF , !P4 ;  /* 0xff800000030f7808 */ /* 0x000fe40006000000 */
[----:B------:R-:W2:Y:S01]  /*154c0*/  LD.E R3, desc[UR4][R100.64+0xdc] ;  /* 0x0000dc0464037980 */ /* 0x000ea2000c101900 */
[----:B------:R-:W-:Y:S02]  /*154d0*/  ISETP.GE.AND P0, PT, R49, R191, PT ;  /* 0x000000bf3100720c */ /* 0x000fe40003f06270 */
[----:B------:R-:W-:Y:S02]  /*154e0*/  ISETP.GE.AND P2, PT, R117, R188, PT ;  /* 0x000000bc7500720c */ /* 0x000fe40003f46270 */
[----:B------:R-:W-:Y:S02]  /*154f0*/  FSEL R64, R64, -INF , P0 ;  /* 0xff80000040407808 */ /* 0x000fe40000000000 */
[CC--:B------:R-:W-:Y:S01]  /*15500*/  ISETP.GE.AND P0, PT, R196.reuse, R189.reuse, PT ;  /* 0x000000bdc400720c */ /* 0x0c0fe20003f06270 */
[----:B------:R-:W-:Y:S01]  /*15510*/  VIADD R196, R196, 0xffffff80 ;  /* 0xffffff80c4c47836 */ /* 0x000fe20000000000 */
[----:B------:R-:W-:Y:S02]  /*15520*/  LOP3.LUT P1, RZ, R184, 0x10, RZ, 0xc0, !PT ;  /* 0x00000010b8ff7812 */ /* 0x000fe4000782c0ff */
[----:B------:R-:W-:Y:S02]  /*15530*/  FSEL R151, R151, -INF , !P0 ;  /* 0xff80000097977808 */ /* 0x000fe40004000000 */
[----:B------:R-:W-:Y:S02]  /*15540*/  ISETP.GE.AND P0, PT, R52, R190, PT ;  /* 0x000000be3400720c */ /* 0x000fe40003f06270 */
[----:B------:R-:W-:Y:S02]  /*15550*/  FSEL R9, R13, -INF , !P2 ;  /* 0xff8000000d097808 */ /* 0x000fe40005000000 */
        /* <DEDUP_REMOVED lines=13> */
[----:B------:R-:W-:Y:S02]  /*15630*/  LOP3.LUT P0, RZ, R184, 0x100, RZ, 0xc0, !PT ;  /* 0x00000100b8ff7812 */ /* 0x000fe4000780c0ff */
[-C--:B------:R-:W-:Y:S02]  /*15640*/  ISETP.GE.AND P4, PT, R104, R189.reuse, PT ;  /* 0x000000bd6800720c */ /* 0x080fe40003f86270 */
[----:B------:R-:W-:Y:S02]  /*15650*/  FSEL R4, R4, -INF , !P0 ;  /* 0xff80000004047808 */ /* 0x000fe40004000000 */
[CC--:B------:R-:W-:Y:S02]  /*15660*/  ISETP.GE.AND P0, PT, R8.reuse, R188.reuse, PT ;  /* 0x000000bc0800720c */ /* 0x0c0fe40003f06270 */
[----:B------:R-:W-:Y:S02]  /*15670*/  FSEL R207, R207, -INF , !P1 ;  /* 0xff800000cfcf7808 */ /* 0x000fe40004800000 */
[----:B------:R-:W-:Y:S02]  /*15680*/  FSEL R57, R21, -INF , !P0 ;  /* 0xff80000015397808 */ /* 0x000fe40004000000 */
[-C--:B------:R-:W-:Y:S02]  /*15690*/  ISETP.GE.AND P0, PT, R7, R188.reuse, PT ;  /* 0x000000bc0700720c */ /* 0x080fe40003f06270 */
[----:B------:R-:W-:Y:S02]  /*156a0*/  ISETP.GE.AND P1, PT, R8, R189, PT ;  /* 0x000000bd0800720c */ /* 0x000fe40003f26270 */
[----:B------:R-:W-:Y:S02]  /*156b0*/  FSEL R221, R25, -INF , !P0 ;  /* 0xff80000019dd7808 */ /* 0x000fe40004000000 */
[-C--:B------:R-:W-:Y:S02]  /*156c0*/  ISETP.GE.AND P0, PT, R106, R188.reuse, PT ;  /* 0x000000bc6a00720c */ /* 0x080fe40003f06270 */
[-C--:B------:R-:W-:Y:S02]  /*156d0*/  ISETP.GE.AND P3, PT, R118, R188.reuse, PT ;  /* 0x000000bc7600720c */ /* 0x080fe40003f66270 */
[----:B------:R-:W-:Y:S02]  /*156e0*/  FSEL R209, R209, -INF , !P0 ;  /* 0xff800000d1d17808 */ /* 0x000fe40004000000 */
[-C--:B------:R-:W-:Y:S02]  /*156f0*/  ISETP.GE.AND P0, PT, R6, R188.reuse, PT ;  /* 0x000000bc0600720c */ /* 0x080fe40003f06270 */
[----:B------:R-:W-:Y:S02]  /*15700*/  FSEL R29, R113, -INF , !P5 ;  /* 0xff800000711d7808 */ /* 0x000fe40006800000 */
[----:B------:R-:W-:Y:S02]  /*15710*/  FSEL R205, R33, -INF , !P0 ;  /* 0xff80000021cd7808 */ /* 0x000fe40004000000 */
[----:B------:R-:W-:Y:S02]  /*15720*/  FSEL R33, R0, -INF , !P4 ;  /* 0xff80000000217808 */ /* 0x000fe40006000000 */
[----:B------:R-:W-:Y:S02]  /*15730*/  FMNMX3.FTZ R0, R102, R39, R31, !PT ;  /* 0x0000002766007276 */ /* 0x000fe4000781001f */
[-C--:B------:R-:W-:Y:S02]  /*15740*/  ISETP.GE.AND P0, PT, R20, R188.reuse, PT ;  /* 0x000000bc1400720c */ /* 0x080fe40003f06270 */
[----:B------:R-:W-:Y:S02]  /*15750*/  FSEL R11, R11, -INF , !P3 ;  /* 0xff8000000b0b7808 */ /* 0x000fe40005800000 */
[----:B------:R-:W-:Y:S02]  /*15760*/  FMNMX3.FTZ R0, R0, R29, R23, !PT ;  /* 0x0000001d00007276 */ /* 0x000fe40007810017 */
[C---:B------:R-:W-:Y:S02]  /*15770*/  LOP3.LUT P3, RZ, R184.reuse, 0x1, RZ, 0xc0, !PT ;  /* 0x00000001b8ff7812 */ /* 0x040fe4000786c0ff */
[C---:B------:R-:W-:Y:S02]  /*15780*/  LOP3.LUT P2, RZ, R184.reuse, 0x8, RZ, 0xc0, !PT ;  /* 0x00000008b8ff7812 */ /* 0x040fe4000784c0ff */
[C---:B------:R-:W-:Y:S02]  /*15790*/  LOP3.LUT P5, RZ, R184.reuse, 0x2, RZ, 0xc0, !PT ;  /* 0x00000002b8ff7812 */ /* 0x040fe400078ac0ff */
[----:B------:R-:W-:Y:S02]  /*157a0*/  LOP3.LUT R184, R184, 0xfffffffe, RZ, 0xc0, !PT ;  /* 0xfffffffeb8b87812 */ /* 0x000fe400078ec0ff */
[----:B------:R-:W-:Y:S02]  /*157b0*/  FSEL R157, R157, -INF , !P0 ;  /* 0xff8000009d9d7808 */ /* 0x000fe40004000000 */
[----:B------:R-:W-:Y:S02]  /*157c0*/  FMNMX3.FTZ R0, R0, R11, R9, !PT ;  /* 0x0000000b00007276 */ /* 0x000fe40007810009 */
[-C--:B------:R-:W-:Y:S02]  /*157d0*/  ISETP.GE.AND P0, PT, R38, R188.reuse, PT ;  /* 0x000000bc2600720c */ /* 0x080fe40003f06270 */
[----:B------:R-:W-:Y:S02]  /*157e0*/  @P1 LOP3.LUT R184, R184, 0x1, RZ, 0xfc, !PT ;  /* 0x00000001b8b81812 */ /* 0x000fe400078efcff */
        /* <DEDUP_REMOVED lines=17> */
[----:B------:R-:W-:Y:S02]  /*15900*/  FMNMX3.FTZ R0, R0, R13, R21, !PT ;  /* 0x0000000d00007276 */ /* 0x000fe40007810015 */
[----:B------:R-:W-:Y:S02]  /*15910*/  LOP3.LUT P4, RZ, R184, 0x1, RZ, 0xc0, !PT ;  /* 0x00000001b8ff7812 */ /* 0x000fe4000788c0ff */
[----:B------:R-:W-:Y:S02]  /*15920*/  FSEL R137, R137, -INF , !P0 ;  /* 0xff80000089897808 */ /* 0x000fe40004000000 */
[-C--:B------:R-:W-:Y:S02]  /*15930*/  ISETP.GE.AND P0, PT, R36, R189.reuse, PT ;  /* 0x000000bd2400720c */ /* 0x080fe40003f06270 */
[----:B------:R-:W-:Y:S02]  /*15940*/  LOP3.LUT R184, R184, 0xfffffffd, RZ, 0xc0, !PT ;  /* 0xfffffffdb8b87812 */ /* 0x000fe400078ec0ff */
[----:B------:R-:W-:Y:S02]  /*15950*/  FSEL R139, R139, -INF , !P1 ;  /* 0xff8000008b8b7808 */ /* 0x000fe40004800000 */
[-C--:B------:R-:W-:Y:S02]  /*15960*/  ISETP.GE.AND P1, PT, R28, R188.reuse, PT ;  /* 0x000000bc1c00720c */ /* 0x080fe40003f26270 */
[-C--:B------:R-:W-:Y:S02]  /*15970*/  ISETP.GE.AND P3, PT, R107, R189.reuse, PT ;  /* 0x000000bd6b00720c */ /* 0x080fe40003f66270 */
[----:B------:R-:W-:Y:S02]  /*15980*/  ISETP.GE.AND P2, PT, R105, R189, PT ;  /* 0x000000bd6900720c */ /* 0x000fe40003f46270 */
[----:B------:R-:W-:Y:S02]  /*15990*/  FMNMX3.FTZ R0, R0, R27, R25, !PT ;  /* 0x0000001b00007276 */ /* 0x000fe40007810019 */
[----:B------:R-:W-:Y:S02]  /*159a0*/  ISETP.GE.AND P6, PT, R7, R189, PT ;  /* 0x000000bd0700720c */ /* 0x000fe40003fc6270 */
[----:B------:R-:W-:Y:S02]  /*159b0*/  @P5 LOP3.LUT R184, R184, 0x2, RZ, 0xfc, !PT ;  /* 0x00000002b8b85812 */ /* 0x000fe400078efcff */
[----:B------:R-:W-:Y:S02]  /*159c0*/  FSEL R219, R22, -INF , !P3 ;  /* 0xff80000016db7808 */ /* 0x000fe40005800000 */
[----:B------:R-:W-:Y:S02]  /*159d0*/  FSEL R127, R127, -INF , !P1 ;  /* 0xff8000007f7f7808 */ /* 0x000fe40004800000 */
[----:B------:R-:W-:Y:S02]  /*159e0*/  FMNMX3.FTZ R0, R0, R35, R33, !PT ;  /* 0x0000002300007276 */ /* 0x000fe40007810021 */
[----:B------:R-:W-:Y:S02]  /*159f0*/  FSEL R217, R217, -INF , !P2 ;  /* 0xff800000d9d97808 */ /* 0x000fe40005000000 */
[-C--:B------:R-:W-:Y:S02]  /*15a00*/  ISETP.GE.AND P1, PT, R32, R188.reuse, PT ;  /* 0x000000bc2000720c */ /* 0x080fe40003f26270 */
[----:B------:R-:W-:Y:S02]  /*15a10*/  FSEL R213, R213, -INF , !P6 ;  /* 0xff800000d5d57808 */ /* 0x000fe40007000000 */
[C---:B------:R-:W-:Y:S02]  /*15a20*/  LOP3.LUT P6, RZ, R184.reuse, 0x2, RZ, 0xc0, !PT ;  /* 0x00000002b8ff7812 */ /* 0x040fe400078cc0ff */
[----:B------:R-:W-:Y:S02]  /*15a30*/  LOP3.LUT R184, R184, 0xfffffffd, RZ, 0xc0, !PT ;  /* 0xfffffffdb8b87812 */ /* 0x000fe400078ec0ff */
[----:B------:R-:W-:Y:S02]  /*15a40*/  ISETP.GE.AND P5, PT, R106, R189, PT ;  /* 0x000000bd6a00720c */ /* 0x000fe40003fa6270 */
[----:B------:R-:W-:Y:S02]  /*15a50*/  FSEL R215, R26, -INF , !P4 ;  /* 0xff8000001ad77808 */ /* 0x000fe40006000000 */
[----:B------:R-:W-:Y:S02]  /*15a60*/  FMNMX3.FTZ R0, R0, R219, R217, !PT ;  /* 0x000000db00007276 */ /* 0x000fe400078100d9 */
[----:B------:R-:W-:Y:S02]  /*15a70*/  FSEL R123, R123, -INF , !P1 ;  /* 0xff8000007b7b7808 */ /* 0x000fe40004800000 */
[-C--:B------:R-:W-:Y:S02]  /*15a80*/  ISETP.GE.AND P1, PT, R48, R188.reuse, PT ;  /* 0x000000bc3000720c */ /* 0x080fe40003f26270 */
[----:B------:R-:W-:Y:S02]  /*15a90*/  FMNMX3.FTZ R2, R2, R57, R221, !PT ;  /* 0x0000003902027276 */ /* 0x000fe400078100dd */
[----:B------:R-:W-:Y:S02]  /*15aa0*/  @P0 LOP3.LUT R184, R184, 0x2, RZ, 0xfc, !PT ;  /* 0x00000002b8b80812 */ /* 0x000fe400078efcff */
[----:B------:R-:W-:Y:S02]  /*15ab0*/  FSEL R203, R30, -INF , !P6 ;  /* 0xff8000001ecb7808 */ /* 0x000fe40007000000 */
[-C--:B------:R-:W-:Y:S02]  /*15ac0*/  ISETP.GE.AND P0, PT, R12, R188.reuse, PT ;  /* 0x000000bc0c00720c */ /* 0x080fe40003f06270 */
[-C--:B------:R-:W-:Y:S02]  /*15ad0*/  ISETP.GE.AND P3, PT, R24, R189.reuse, PT ;  /* 0x000000bd1800720c */ /* 0x080fe40003f66270 */
[----:B------:R-:W-:Y:S02]  /*15ae0*/  ISETP.GE.AND P2, PT, R6, R189, PT ;  /* 0x000000bd0600720c */ /* 0x000fe40003f46270 */
[----:B------:R-:W-:Y:S02]  /*15af0*/  FSEL R201, R201, -INF , !P5 ;  /* 0xff800000c9c97808 */ /* 0x000fe40006800000 */
[----:B------:R-:W-:Y:S02]  /*15b00*/  FMNMX3.FTZ R0, R0, R215, R213, !PT ;  /* 0x000000d700007276 */ /* 0x000fe400078100d5 */
[----:B------:R-:W-:Y:S02]  /*15b10*/  FSEL R107, R60, -INF , !P1 ;  /* 0xff8000003c6b7808 */ /* 0x000fe40004800000 */
[----:B------:R-:W-:Y:S02]  /*15b20*/  ISETP.GE.AND P1, PT, R28, R189, PT ;  /* 0x000000bd1c00720c */ /* 0x000fe40003f26270 */
        /* <DEDUP_REMOVED lines=8> */
[----:B------:R-:W-:Y:S02]  /*15bb0*/  FMNMX3.FTZ R2, R2, R207, R205, !PT ;  /* 0x000000cf02027276 */ /* 0x000fe400078100cd */
[----:B------:R-:W-:Y:S02]  /*15bc0*/  ISETP.GE.AND P6, PT, R109, R189, PT ;  /* 0x000000bd6d00720c */ /* 0x000fe40003fc6270 */
[----:B------:R-:W-:Y:S02]  /*15bd0*/  FSEL R149, R149, -INF , !P4 ;  /* 0xff80000095957808 */ /* 0x000fe40006000000 */
[----:B------:R-:W-:Y:S02]  /*15be0*/  FMNMX3.FTZ R0, R0, R199, R177, !PT ;  /* 0x000000c700007276 */ /* 0x000fe400078100b1 */
[----:B------:R-:W-:Y:S02]  /*15bf0*/  FSEL R121, R121, -INF , !P0 ;  /* 0xff80000079797808 */ /* 0x000fe40004000000 */
[-C--:B------:R-:W-:Y:S02]  /*15c00*/  ISETP.GE.AND P0, PT, R45, R188.reuse, PT ;  /* 0x000000bc2d00720c */ /* 0x080fe40003f06270 */
[----:B------:R-:W-:Y:S02]  /*15c10*/  FSEL R145, R43, -INF , !P5 ;  /* 0xff8000002b917808 */ /* 0x000fe40006800000 */
[----:B------:R-:W-:Y:S02]  /*15c20*/  LOP3.LUT P5, RZ, R184, 0x2, RZ, 0xc0, !PT ;  /* 0x00000002b8ff7812 */ /* 0x000fe400078ac0ff */
[----:B------:R-:W-:Y:S02]  /*15c30*/  FMNMX3.FTZ R2, R2, R159, R157, !PT ;  /* 0x0000009f02027276 */ /* 0x000fe4000781009d */
[----:B------:R-:W-:Y:S02]  /*15c40*/  ISETP.GE.AND P2, PT, R16, R189, PT ;  /* 0x000000bd1000720c */ /* 0x000fe40003f46270 */
[----:B------:R-:W-:Y:S02]  /*15c50*/  FSEL R147, R42, -INF , !P6 ;  /* 0xff8000002a937808 */ /* 0x000fe40007000000 */
[----:B------:R-:W-:Y:S02]  /*15c60*/  LOP3.LUT R184, R184, 0xfffffffe, RZ, 0xc0, !PT ;  /* 0xfffffffeb8b87812 */ /* 0x000fe400078ec0ff */
[----:B------:R-:W-:Y:S02]  /*15c70*/  FMNMX3.FTZ R0, R0, R151, R149, !PT ;  /* 0x0000009700007276 */ /* 0x000fe40007810095 */
[----:B------:R-:W-:Y:S02]  /*15c80*/  FSEL R106, R56, -INF , !P0 ;  /* 0xff800000386a7808 */ /* 0x000fe40004000000 */
[-C--:B------:R-:W-:Y:S02]  /*15c90*/  ISETP.GE.AND P0, PT, R52, R188.reuse, PT ;  /* 0x000000bc3400720c */ /* 0x080fe40003f06270 */
[----:B------:R-:W-:Y:S02]  /*15ca0*/  FMNMX3.FTZ R2, R2, R155, R153, !PT ;  /* 0x0000009b02027276 */ /* 0x000fe40007810099 */
[----:B------:R-:W-:Y:S02]  /*15cb0*/  FSEL R135, R46, -INF , !P5 ;  /* 0xff8000002e877808 */ /* 0x000fe40006800000 */
[----:B------:R-:W-:Y:S02]  /*15cc0*/  FSEL R133, R47, -INF , !P2 ;  /* 0xff8000002f857808 */ /* 0x000fe40005000000 */
[-C--:B------:R-:W-:Y:S02]  /*15cd0*/  ISETP.GE.AND P4, PT, R41, R189.reuse, PT ;  /* 0x000000bd2900720c */ /* 0x080fe40003f86270 */
[----:B------:R-:W-:Y:S02]  /*15ce0*/  ISETP.GE.AND P3, PT, R37, R189, PT ;  /* 0x000000bd2500720c */ /* 0x000fe40003f66270 */
[----:B------:R-:W-:Y:S02]  /*15cf0*/  @P1 LOP3.LUT R184, R184, 0x1, RZ, 0xfc, !PT ;  /* 0x00000001b8b81812 */ /* 0x000fe400078efcff */
[----:B------:R-:W-:Y:S02]  /*15d00*/  FMNMX3.FTZ R0, R0, R147, R145, !PT ;  /* 0x0000009300007276 */ /* 0x000fe40007810091 */
[----:B------:R-:W-:Y:S02]  /*15d10*/  FSEL R104, R65, -INF , !P0 ;  /* 0xff80000041687808 */ /* 0x000fe40004000000 */
[----:B------:R-:W-:Y:S02]  /*15d20*/  FMNMX3.FTZ R2, R2, R143, R141, !PT ;  /* 0x0000008f02027276 */ /* 0x000fe4000781008d */
[----:B------:R-:W-:Y:S02]  /*15d30*/  ISETP.GE.AND P6, PT, R12, R189, PT ;  /* 0x000000bd0c00720c */ /* 0x000fe40003fc6270 */
[----:B------:R-:W-:Y:S02]  /*15d40*/  FSEL R131, R50, -INF , !P4 ;  /* 0xff80000032837808 */ /* 0x000fe40006000000 */
[----:B------:R-:W-:Y:S02]  /*15d50*/  FSEL R129, R51, -INF , !P3 ;  /* 0xff80000033817808 */ /* 0x000fe40005800000 */
[----:B------:R-:W-:Y:S02]  /*15d60*/  LOP3.LUT P0, RZ, R184, 0x1, RZ, 0xc0, !PT ;  /* 0x00000001b8ff7812 */ /* 0x000fe4000780c0ff */
[----:B------:R-:W-:Y:S02]  /*15d70*/  FMNMX3.FTZ R0, R0, R135, R133, !PT ;  /* 0x0000008700007276 */ /* 0x000fe40007810085 */
        /* <DEDUP_REMOVED lines=9> */
[----:B------:R-:W-:Y:S02]  /*15e10*/  ISETP.GE.AND P3, PT, R45, R189, PT ;  /* 0x000000bd2d00720c */ /* 0x000fe40003f66270 */
        /* <DEDUP_REMOVED lines=9> */
[----:B------:R-:W-:Y:S02]  /*15eb0*/  FSEL R63, R62, -INF , !P4 ;  /* 0xff8000003e3f7808 */ /* 0x000fe40006000000 */
[----:B------:R-:W-:Y:S02]  /*15ec0*/  FSEL R37, R66, -INF , P0 ;  /* 0xff80000042257808 */ /* 0x000fe40000000000 */
        /* <DEDUP_REMOVED lines=62> */
[-CC-:B------:R-:W-:Y:S01]  /*162b0*/  FFMA.FTZ R128, R125, R3.reuse, -R108.reuse ;  /* 0x000000037d807223 */ /* 0x180fe2000001086c */
[-CC-:B------:R-:W-:Y:S03]  /*162c0*/  FFMA.FTZ R123, R123, R3.reuse, -R108.reuse ;  /* 0x000000037b7b7223 */ /* 0x180fe6000001086c */
[----:B------:R-:W1:Y:S01]  /*162d0*/  MUFU.EX2 R38, R7 ;  /* 0x0000000700267308 */ /* 0x000e620000000800 */
[----:B----4-:R-:W-:Y:S01]  /*162e0*/  F2FP.BF16.F32.PACK_AB R40, R112, R114 ;  /* 0x000000727028723e */ /* 0x010fe200000010ff */
[-C--:B------:R-:W-:Y:S01]  /*162f0*/  FFMA.FTZ R130, R121, R3.reuse, -R108 ;  /* 0x0000000379827223 */ /* 0x080fe2000001086c */
[-CC-:B------:R-:W-:Y:S01]  /*16300*/  FFMA.FTZ R119, R119, R3.reuse, -R60.reuse ;  /* 0x0000000377777223 */ /* 0x180fe2000001083c */
[-CC-:B------:R-:W-:Y:S01]  /*16310*/  FFMA.FTZ R132, R117, R3.reuse, -R60.reuse ;  /* 0x0000000375847223 */ /* 0x180fe2000001083c */
[-CC-:B------:R-:W-:Y:S01]  /*16320*/  FFMA.FTZ R115, R115, R3.reuse, -R60.reuse ;  /* 0x0000000373737223 */ /* 0x180fe2000001083c */
[-C--:B------:R-:W-:Y:S01]  /*16330*/  FFMA.FTZ R134, R111, R3.reuse, -R60 ;  /* 0x000000036f867223 */ /* 0x080fe2000001083c */
[--C-:B------:R-:W-:Y:S03]  /*16340*/  FFMA.FTZ R127, R127, R3, -R108.reuse ;  /* 0x000000037f7f7223 */ /* 0x100fe6000001086c */
[----:B------:R-:W4:Y:S01]  /*16350*/  MUFU.EX2 R62, R62 ;  /* 0x0000003e003e7308 */ /* 0x000f220000000800 */
[C---:B-----5:R-:W-:Y:S01]  /*16360*/  FMUL.FTZ R4, R39.reuse, R96 ;  /* 0x0000006027047220 */ /* 0x060fe20000410000 */
[C---:B------:R-:W-:Y:S01]  /*16370*/  FMUL.FTZ R5, R39.reuse, R97 ;  /* 0x0000006127057220 */ /* 0x040fe20000410000 */
[C---:B------:R-:W-:Y:S01]  /*16380*/  FMUL.FTZ R9, R39.reuse, R93 ;  /* 0x0000005d27097220 */ /* 0x040fe20000410000 */
[----:B------:R-:W-:Y:S01]  /*16390*/  FMUL.FTZ R8, R39, R92 ;  /* 0x0000005c27087220 */ /* 0x000fe20000410000 */
[--C-:B------:R-:W-:Y:S01]  /*163a0*/  FFMA.FTZ R92, R19, R3, -R108.reuse ;  /* 0x00000003135c7223 */ /* 0x100fe2000001086c */
[C---:B------:R-:W-:Y:S01]  /*163b0*/  FMUL.FTZ R16, R39.reuse, R84 ;  /* 0x0000005427107220 */ /* 0x040fe20000410000 */
[----:B------:R-:W-:Y:S03]  /*163c0*/  FMUL.FTZ R32, R39, R68 ;  /* 0x0000004427207220 */ /* 0x000fe60000410000 */
[----:B------:R-:W-:Y:S01]  /*163d0*/  MUFU.EX2 R113, R113 ;  /* 0x0000007100717308 */ /* 0x000fe20000000800 */
[C---:B-1----:R-:W-:Y:S01]  /*163e0*/  FMUL.FTZ R6, R38.reuse, R98 ;  /* 0x0000006226067220 */ /* 0x042fe20000410000 */
[C---:B------:R-:W-:Y:S01]  /*163f0*/  FMUL.FTZ R7, R38.reuse, R99 ;  /* 0x0000006326077220 */ /* 0x040fe20000410000 */
[C---:B------:R-:W-:Y:S01]  /*16400*/  FMUL.FTZ R10, R38.reuse, R94 ;  /* 0x0000005e260a7220 */ /* 0x040fe20000410000 */
[C---:B------:R-:W-:Y:S01]  /*16410*/  FMUL.FTZ R11, R38.reuse, R95 ;  /* 0x0000005f260b7220 */ /* 0x040fe20000410000 */
[C---:B------:R-:W-:Y:S01]  /*16420*/  FMUL.FTZ R18, R38.reuse, R86 ;  /* 0x0000005626127220 */ /* 0x040fe20000410000 */
[----:B------:R-:W-:Y:S01]  /*16430*/  FMUL.FTZ R19, R38, R87 ;  /* 0x0000005726137220 */ /* 0x000fe20000410000 */
[--C-:B------:R-:W-:Y:S03]  /*16440*/  FFMA.FTZ R68, R59, R3, -R108.reuse ;  /* 0x000000033b447223 */ /* 0x100fe6000001086c */
[----:B------:R-:W1:Y:S01]  /*16450*/  MUFU.EX2 R110, R110 ;  /* 0x0000006e006e7308 */ /* 0x000e620000000800 */
[----:B----4-:R-:W-:Y:S01]  /*16460*/  F2FP.BF16.F32.PACK_AB R42, R62, R109 ;  /* 0x0000006d3e2a723e */ /* 0x010fe200000010ff */
[C---:B------:R-:W-:Y:S01]  /*16470*/  FMUL.FTZ R34, R38.reuse, R70 ;  /* 0x0000004626227220 */ /* 0x040fe20000410000 */
[-C--:B------:R-:W-:Y:S01]  /*16480*/  FFMA.FTZ R70, R57, R3.reuse, -R108 ;  /* 0x0000000339467223 */ /* 0x080fe2000001086c */
[--C-:B------:R-:W-:Y:S01]  /*16490*/  FFMA.FTZ R84, R27, R3, -R60.reuse ;  /* 0x000000031b547223 */ /* 0x100fe2000001083c */
[----:B------:R-:W-:Y:S01]  /*164a0*/  LDSM.16.MT88.4 R56, [R160+0x6800] ;  /* 0x00680000a038783b */ /* 0x000fe20000004200 */
[----:B------:R-:W-:Y:S01]  /*164b0*/  FMUL.FTZ R24, R39, R76 ;  /* 0x0000004c27187220 */ /* 0x000fe20000410000 */
[C---:B------:R-:W-:Y:S03]  /*164c0*/  FMUL.FTZ R26, R38.reuse, R78 ;  /* 0x0000004e261a7220 */ /* 0x040fe60000410000 */
[----:B------:R-:W-:Y:S01]  /*164d0*/  MUFU.EX2 R105, R105 ;  /* 0x0000006900697308 */ /* 0x000fe20000000800 */
[C---:B------:R-:W-:Y:S01]  /*164e0*/  FMUL.FTZ R27, R38.reuse, R79 ;  /* 0x0000004f261b7220 */ /* 0x040fe20000410000 */
[----:B------:R-:W-:Y:S01]  /*164f0*/  FFMA.FTZ R76, R35, R3, -R60 ;  /* 0x00000003234c7223 */ /* 0x000fe2000001083c */
[----:B------:R-:W-:Y:S01]  /*16500*/  FMUL.FTZ R35, R38, R71 ;  /* 0x0000004726237220 */ /* 0x000fe20000410000 */
[-CC-:B------:R-:W-:Y:S01]  /*16510*/  FFMA.FTZ R79, R211, R3.reuse, -R108.reuse ;  /* 0x00000003d34f7223 */ /* 0x180fe2000001086c */
[-CC-:B------:R-:W-:Y:S01]  /*16520*/  FFMA.FTZ R78, R209, R3.reuse, -R108.reuse ;  /* 0x00000003d14e7223 */ /* 0x180fe2000001086c */
[-C--:B------:R-:W-:Y:S01]  /*16530*/  FFMA.FTZ R71, R221, R3.reuse, -R108 ;  /* 0x00000003dd477223 */ /* 0x080fe2000001086c */
[----:B------:R-:W-:Y:S03]  /*16540*/  FFMA.FTZ R97, R201, R3, -R60 ;  /* 0x00000003c9617223 */ /* 0x000fe6000001083c */
[----:B------:R-:W4:Y:S01]  /*16550*/  MUFU.EX2 R64, R64 ;  /* 0x0000004000407308 */ /* 0x000f220000000800 */
[----:B-1----:R-:W-:Y:S01]  /*16560*/  F2FP.BF16.F32.PACK_AB R41, R110, R113 ;  /* 0x000000716e29723e */ /* 0x002fe200000010ff */
[----:B------:R-:W-:Y:S01]  /*16570*/  FFMA.FTZ R114, R39, R198, R114 ;  /* 0x000000c627727223 */ /* 0x000fe20000010072 */
[----:B------:R-:W-:Y:S01]  /*16580*/  FFMA.FTZ R37, R37, R3, -R60 ;  /* 0x0000000325257223 */ /* 0x000fe2000001083c */
[----:B------:R-:W-:Y:S01]  /*16590*/  FFMA.FTZ R113, R38, R197, R113 ;  /* 0x000000c526717223 */ /* 0x000fe20000010071 */
[----:B------:R-:W-:Y:S01]  /*165a0*/  ISETP.GT.AND P0, PT, R195, R174, PT ;  /* 0x000000aec300720c */ /* 0x000fe20003f04270 */
[----:B------:R-:W-:Y:S04]  /*165b0*/  FADD.FTZ R114, R112, R114 ;  /* 0x0000007270727221 */ /* 0x000fe80000010000 */
[----:B------:R-:W-:Y:S01]  /*165c0*/  MUFU.EX2 R92, R92 ;  /* 0x0000005c005c7308 */ /* 0x000fe20000000800 */
[----:B------:R-:W-:Y:S01]  /*165d0*/  FADD.FTZ R110, R110, R113 ;  /* 0x000000716e6e7221 */ /* 0x000fe20000010000 */
[----:B------:R-:W-:Y:S04]  /*165e0*/  FADD.FTZ R109, R109, R114 ;  /* 0x000000726d6d7221 */ /* 0x000fe80000010000 */
[----:B------:R-:W-:Y:S04]  /*165f0*/  FADD.FTZ R62, R62, R109 ;  /* 0x0000006d3e3e7221 */ /* 0x000fe80000010000 */
[----:B------:R-:W-:Y:S01]  /*16600*/  MUFU.EX2 R84, R84 ;  /* 0x0000005400547308 */ /* 0x000fe20000000800 */
[C---:B----4-:R-:W-:Y:S01]  /*16610*/  F2FP.BF16.F32.PACK_AB R43, R64.reuse, R105 ;  /* 0x00000069402b723e */ /* 0x050fe200000010ff */
        /* <DEDUP_REMOVED lines=59> */
[C---:B-1----:R-:W-:Y:S04]  /*169d0*/  F2FP.BF16.F32.PACK_AB R40, R66.reuse, R65 ;  /* 0x000000414228723e */ /* 0x042fe800000010ff */
[----:B------:R-:W-:Y:S01]  /*169e0*/  MUFU.EX2 R88, R88 ;  /* 0x0000005800587308 */ /* 0x000fe20000000800 */
[----:B------:R-:W-:Y:S04]  /*169f0*/  FADD.FTZ R65, R65, R62 ;  /* 0x0000003e41417221 */ /* 0x000fe80000010000 */
[----:B------:R-:W-:Y:S01]  /*16a00*/  FADD.FTZ R65, R66, R65 ;  /* 0x0000004142417221 */ /* 0x000fe20000010000 */
[C---:B------:R-:W-:Y:S04]  /*16a10*/  HMMA.16816.F32.BF16 R4, R40.reuse, R48, R4 ;  /* 0x000000302804723c */ /* 0x040fe80000041804 */
[----:B------:R-:W-:Y:S01]  /*16a20*/  MUFU.EX2 R69, R69 ;  /* 0x0000004500457308 */ /* 0x000fe20000000800 */
[----:B------:R-:W-:Y:S03]  /*16a30*/  FADD.FTZ R92, R92, R65 ;  /* 0x000000415c5c7221 */ /* 0x000fe60000010000 */
[C---:B------:R-:W-:Y:S01]  /*16a40*/  HMMA.16816.F32.BF16 R8, R40.reuse, R50, R8 ;  /* 0x000000322808723c */ /* 0x040fe20000041808 */
[----:B------:R-:W1:Y:S05]  /*16a50*/  LDSM.16.MT88.4 R48, [R166+0x7000] ;  /* 0x00700000a630783b */ /* 0x000e6a0000004200 */
[----:B------:R-:W2:Y:S02]  /*16a60*/  MUFU.EX2 R68, R68 ;  /* 0x0000004400447308 */ /* 0x000ea40000000800 */
[C---:B------:R-:W-:Y:S08]  /*16a70*/  HMMA.16816.F32.BF16 R12, R40.reuse, R52, R12 ;  /* 0x00000034280c723c */ /* 0x040ff0000004180c */
        /* <DEDUP_REMOVED lines=115> */
[C---:B---3--:R-:W-:Y:S08]  /*171b0*/  HMMA.16816.F32.BF16 R20, R40.reuse, R44, R20 ;  /* 0x0000002c2814723c */ /* 0x048ff00000041814 */
[C---:B------:R-:W-:Y:S01]  /*171c0*/  HMMA.16816.F32.BF16 R24, R40.reuse, R46, R24 ;  /* 0x0000002e2818723c */ /* 0x040fe20000041818 */
[----:B------:R-:W3:Y:S07]  /*171d0*/  LDSM.16.MT88.4 R44, [R161+0x9000] ;  /* 0x00900000a12c783b */ /* 0x000eee0000004200 */
[C---:B----4-:R-:W-:Y:S03]  /*171e0*/  HMMA.16816.F32.BF16 R28, R40.reuse, R56, R28 ;  /* 0x00000038281c723c */ /* 0x050fe6000004181c */
[-CC-:B------:R-:W-:Y:S01]  /*171f0*/  FFMA.FTZ R57, R106, R3.reuse, -R108.reuse ;  /* 0x000000036a397223 */ /* 0x180fe2000001086c */
[-CC-:B------:R-:W-:Y:S01]  /*17200*/  FFMA.FTZ R56, R67, R3.reuse, -R108.reuse ;  /* 0x0000000343387223 */ /* 0x180fe2000001086c */
[----:B------:R-:W-:Y:S03]  /*17210*/  FFMA.FTZ R108, R104, R3, -R108 ;  /* 0x00000003686c7223 */ /* 0x000fe6000001086c */
[----:B------:R-:W-:Y:S01]  /*17220*/  HMMA.16816.F32.BF16 R32, R40, R58, R32 ;  /* 0x0000003a2820723c */ /* 0x000fe20000041820 */
[----:B------:R-:W4:Y:S02]  /*17230*/  MUFU.EX2 R57, R57 ;  /* 0x0000003900397308 */ /* 0x000f240000000800 */
[----:B------:R-:W-:Y:S02]  /*17240*/  F2FP.BF16.F32.PACK_AB R40, R128, R39 ;  /* 0x000000278028723e */ /* 0x000fe400000010ff */
[----:B------:R-:W-:Y:S02]  /*17250*/  F2FP.BF16.F32.PACK_AB R42, R130, R123 ;  /* 0x0000007b822a723e */ /* 0x000fe400000010ff */
[----:B------:R-:W-:Y:S02]  /*17260*/  F2FP.BF16.F32.PACK_AB R41, R132, R119 ;  /* 0x000000778429723e */ /* 0x000fe400000010ff */
[----:B------:R-:W-:Y:S02]  /*17270*/  F2FP.BF16.F32.PACK_AB R43, R134, R115 ;  /* 0x00000073862b723e */ /* 0x000fe400000010ff */
[----:B------:R-:W-:Y:S05]  /*17280*/  MUFU.EX2 R56, R56 ;  /* 0x0000003800387308 */ /* 0x000fea0000000800 */
[C---:B-1----:R-:W-:Y:S05]  /*17290*/  HMMA.16816.F32.BF16 R4, R40.reuse, R48, R4 ;  /* 0x000000302804723c */ /* 0x042fea0000041804 */
[----:B------:R-:W1:Y:S03]  /*172a0*/  MUFU.EX2 R59, R108 ;  /* 0x0000006c003b7308 */ /* 0x000e660000000800 */
        /* <DEDUP_REMOVED lines=67> */
.L_x_14214:
        /* <DEDUP_REMOVED lines=10> */
.L_x_14229:
        /* <DEDUP_REMOVED lines=18> */
[C---:B------:R-:W-:Y:S01]  /*178a0*/  IMAD.SHL.U32 R10, R3.reuse, 0x20, RZ ;  /* 0x00000020030a7824 */ /* 0x040fe200078e00ff */
        /* <DEDUP_REMOVED lines=9> */
[C---:B------:R-:W-:Y:S01]  /*17940*/  FMUL.FTZ R73, R8.reuse, R73 ;  /* 0x0000004908497220 */ /* 0x040fe20000410000 */
[----:B------:R-:W-:Y:S01]  /*17950*/  R2P PR, R3, 0x1c ;  /* 0x0000001c03007804 */ /* 0x000fe20000000000 */
[C---:B------:R-:W-:Y:S01]  /*17960*/  FMUL.FTZ R68, R8.reuse, R68 ;  /* 0x0000004408447220 */ /* 0x040fe20000410000 */
[----:B------:R-:W-:Y:S01]  /*17970*/  FMUL.FTZ R69, R8, R69 ;  /* 0x0000004508457220 */ /* 0x000fe20000410000 */
[----:B------:R-:W-:Y:S01]  /*17980*/  LOP3.LUT R9, R10, R9, RZ, 0xfc, !PT ;  /* 0x000000090a097212 */ /* 0x000fe200078efcff */
[----:B------:R-:W-:Y:S01]  /*17990*/  IMAD.MOV.U32 R8, RZ, RZ, 0x40 ;  /* 0x00000040ff087424 */ /* 0x000fe200078e00ff */
[----:B------:R-:W-:-:S02]  /*179a0*/  MOV R10, 0x20 ;  /* 0x00000020000a7802 */ /* 0x000fc40000000f00 */
[----:B------:R-:W-:Y:S02]  /*179b0*/  LEA R9, R9, UR6, 0x2 ;  /* 0x0000000609097c11 */ /* 0x000fe4000f8e10ff */
[----:B------:R-:W-:Y:S02]  /*179c0*/  SEL R8, R8, 0xffffffc0, !P3 ;  /* 0xffffffc008087807 */ /* 0x000fe40005800000 */
[----:B---3--:R-:W-:Y:S01]  /*179d0*/  FSEL R7, R7, 1, P1 ;  /* 0x3f80000007077808 */ /* 0x008fe20000800000 */
[----:B------:R-:W-:Y:S01]  /*179e0*/  STS.64 [R9], R96 ;  /* 0x0000006009007388 */ /* 0x000fe20000000a00 */
[C---:B------:R-:W-:Y:S01]  /*179f0*/  IADD3 R13, PT, PT, R9.reuse, 0x80, RZ ;  /* 0x00000080090d7810 */ /* 0x040fe20007ffe0ff */
[----:B------:R-:W-:Y:S01]  /*17a00*/  @P4 VIADD R13, R9, 0xffffff80 ;  /* 0xffffff80090d4836 */ /* 0x000fe20000000000 */
[----:B------:R-:W-:Y:S01]  /*17a10*/  SEL R10, R10, 0xffffffe0, !P2 ;  /* 0xffffffe00a0a7807 */ /* 0x000fe20005000000 */
[----:B------:R-:W-:Y:S02]  /*17a20*/  IMAD.IADD R11, R8, 0x1, R9 ;  /* 0x00000001080b7824 */ /* 0x000fe400078e0209 */
        /* <DEDUP_REMOVED lines=17> */
[----:B------:R1:W-:Y:S01]  /*17b40*/  STS.64 [R9+0x800], R98 ;  /* 0x0008006209007388 */ /* 0x0003e20000000a00 */
[----:B------:R-:W-:-:S02]  /*17b50*/  IADD3 R15, PT, PT, R8, R13, RZ ;  /* 0x0000000d080f7210 */ /* 0x000fc40007ffe0ff */
[C---:B------:R-:W-:Y:S01]  /*17b60*/  IADD3 R12, PT, PT, R10.reuse, R11, RZ ;  /* 0x0000000b0a0c7210 */ /* 0x040fe20007ffe0ff */
[----:B------:R-:W-:Y:S01]  /*17b70*/  STS.64 [R7], R92 ;  /* 0x0000005c07007388 */ /* 0x000fe20000000a00 */
[C---:B------:R-:W-:Y:S01]  /*17b80*/  IADD3 R14, PT, PT, R10.reuse, R13, RZ ;  /* 0x0000000d0a0e7210 */ /* 0x040fe20007ffe0ff */
[----:B------:R-:W-:Y:S02]  /*17b90*/  IMAD.IADD R10, R10, 0x1, R15 ;  /* 0x000000010a0a7824 */ /* 0x000fe400078e020f */
        /* <DEDUP_REMOVED lines=13> */
[----:B-1----:R-:W4:Y:S04]  /*17c70*/  LD.E.64 R8, desc[UR4][R100.64+0xb0] ;  /* 0x0000b00464087980 */ /* 0x002f28000c101b00 */
[----:B--2---:R-:W2:Y:S04]  /*17c80*/  LD.E R12, desc[UR4][R100.64+0x60] ;  /* 0x00006004640c7980 */ /* 0x004ea8000c101900 */
[----:B------:R-:W2:Y:S04]  /*17c90*/  LD.E R45, desc[UR4][R100.64+0xcc] ;  /* 0x0000cc04642d7980 */ /* 0x000ea8000c101900 */
[----:B------:R-:W2:Y:S01]  /*17ca0*/  LD.E.64 R36, desc[UR4][R100.64+0x78] ;  /* 0x0000780464247980 */ /* 0x000ea2000c101b00 */
[----:B------:R-:W1:Y:S01]  /*17cb0*/  S2R R38, SR_TID.X ;  /* 0x0000000000267919 */ /* 0x000e620000002100 */
[----:B---3--:R-:W3:Y:S02]  /*17cc0*/  @P0 MUFU.LG2 R14, R5 ;  /* 0x00000005000e0308 */ /* 0x008ee40000000c00 */
[----:B------:R1:W5:Y:S01]  /*17cd0*/  LD.E.64 R42, desc[UR4][R100.64+0xa8] ;  /* 0x0000a804642a7980 */ /* 0x000362000c101b00 */
[----:B------:R-:W-:Y:S01]  /*17ce0*/  IADD3 R39, PT, PT, -R182, R181, RZ ;  /* 0x000000b5b6277210 */ /* 0x000fe20007ffe1ff */
[----:B------:R-:W-:Y:S01]  /*17cf0*/  IMAD.MOV.U32 R48, RZ, RZ, -0x800000 ;  /* 0xff800000ff307424 */ /* 0x000fe200078e00ff */
[----:B------:R-:W-:Y:S01]  /*17d00*/  MOV R40, 0xff800000 ;  /* 0xff80000000287802 */ /* 0x000fe20000000f00 */
[----:B------:R-:W-:Y:S02]  /*17d10*/  BSSY.RECONVERGENT B0, `(.L_x_14223) ;  /* 0x000003b000007945 */ /* 0x000fe40003800200 */
[----:B------:R-:W1:Y:S01]  /*17d20*/  @P1 MUFU.LG2 R32, R4 ;  /* 0x0000000400201308 */ /* 0x000e620000000c00 */
[----:B------:R-:W-:-:S02]  /*17d30*/  SHF.L.U32 R34, R3, 0x2, RZ ;  /* 0x0000000203227819 */ /* 0x000fc400000006ff */
[----:B------:R-:W-:Y:S02]  /*17d40*/  SHF.R.U32.HI R41, RZ, 0x1, R3 ;  /* 0x00000001ff297819 */ /* 0x000fe40000011603 */
[----:B------:R-:W-:Y:S01]  /*17d50*/  LOP3.LUT R49, R6, 0x10, RZ, 0xc0, !PT ;  /* 0x0000001006317812 */ /* 0x000fe200078ec0ff */
[----:B---3--:R-:W-:-:S04]  /*17d60*/  @P0 FMUL.FTZ R14, R14, 0.69314718246459960938 ;  /* 0x3f3172180e0e0820 */ /* 0x008fc80000410000 */
[----:B-----5:R-:W-:Y:S01]  /*17d70*/  @P0 FFMA.FTZ R40, R33, R2, R14 ;  /* 0x0000000221280223 */ /* 0x020fe2000001000e */
[----:B-1----:R-:W-:-:S04]  /*17d80*/  @P1 FMUL.FTZ R32, R32, 0.69314718246459960938 ;  /* 0x3f31721820201820 */ /* 0x002fc80000410000 */
[----:B------:R-:W-:Y:S01]  /*17d90*/  @P1 FFMA.FTZ R48, R33, R0, R32 ;  /* 0x0000000021301223 */ /* 0x000fe20000010020 */
[----:B------:R-:W-:Y:S02]  /*17da0*/  LOP3.LUT R0, R41, 0x30, RZ, 0xc0, !PT ;  /* 0x0000003029007812 */ /* 0x000fe400078ec0ff */
[----:B------:R-:W-:-:S04]  /*17db0*/  SHF.R.U32.HI R38, RZ, 0x4, R38 ;  /* 0x00000004ff267819 */ /* 0x000fc80000011626 */
[C---:B------:R-:W-:Y:S01]  /*17dc0*/  IADD3 R6, PT, PT, R38.reuse, 0x20, RZ ;  /* 0x0000002026067810 */ /* 0x040fe20007ffe0ff */
[C---:B----4-:R-:W-:Y:S01]  /*17dd0*/  VIADD R10, R38.reuse, 0x8 ;  /* 0x00000008260a7836 */ /* 0x050fe20000000000 */
[----:B------:R-:W-:Y:S01]  /*17de0*/  IADD3 R44, PT, PT, R38, 0x28, RZ ;  /* 0x00000028262c7810 */ /* 0x000fe20007ffe0ff */
[----:B------:R-:W-:Y:S01]  /*17df0*/  BAR.SYNC.DEFER_BLOCKING 0x0 ;  /* 0x0000000000007b1d */ /* 0x000fe20000010000 */
[-C--:B------:R-:W-:Y:S02]  /*17e00*/  ISETP.GE.AND P4, PT, R6, R39.reuse, PT ;  /* 0x000000270600720c */ /* 0x080fe40003f86270 */
[----:B------:R-:W-:Y:S02]  /*17e10*/  ISETP.GE.AND P0, PT, R10, R39, PT ;  /* 0x000000270a00720c */ /* 0x000fe40003f06270 */
[----:B------:R-:W-:Y:S02]  /*17e20*/  IADD3 R10, PT, PT, R38, 0x10, RZ ;  /* 0x00000010260a7810 */ /* 0x000fe40007ffe0ff */
[----:B------:R-:W-:-:S02]  /*17e30*/  P2R R2, PR, RZ, 0x1 ;  /* 0x00000001ff027803 */ /* 0x000fc40000000000 */
[-C--:B------:R-:W-:Y:S02]  /*17e40*/  ISETP.GE.AND P6, PT, R10, R39.reuse, PT ;  /* 0x000000270a00720c */ /* 0x080fe40003fc6270 */
[-C--:B------:R-:W-:Y:S02]  /*17e50*/  ISETP.GE.AND P3, PT, R44, R39.reuse, PT ;  /* 0x000000272c00720c */ /* 0x080fe40003f66270 */
[----:B------:R-:W-:Y:S01]  /*17e60*/  ISETP.GE.AND P2, PT, R38, R39, PT ;  /* 0x000000272600720c */ /* 0x000fe20003f46270 */
[----:B------:R-:W-:Y:S01]  /*17e70*/  IMAD R185, R8, UR8, R185 ;  /* 0x0000000808b97c24 */ /* 0x000fe2000f8e02b9 */
[C---:B------:R-:W-:Y:S02]  /*17e80*/  LOP3.LUT R8, R34.reuse, 0x1f8, RZ, 0xc0, !PT ;  /* 0x000001f822087812 */ /* 0x040fe400078ec0ff */
[----:B------:R-:W-:Y:S01]  /*17e90*/  LOP3.LUT R34, R34, 0xffc, RZ, 0xc0, !PT ;  /* 0x00000ffc22227812 */ /* 0x000fe200078ec0ff */
[----:B--2---:R-:W-:Y:S01]  /*17ea0*/  IMAD R12, R185, R12, R183 ;  /* 0x0000000cb90c7224 */ /* 0x004fe200078e02b7 */
[----:B------:R-:W-:Y:S01]  /*17eb0*/  LOP3.LUT R10, R8, 0x38, R41, 0x78, !PT ;  /* 0x00000038080a7812 */ /* 0x000fe200078e7829 */
[----:B------:R-:W-:-:S02]  /*17ec0*/  VIADD R8, R38, 0x18 ;  /* 0x0000001826087836 */ /* 0x000fc40000000000 */
[----:B------:R-:W-:Y:S01]  /*17ed0*/  IMAD R46, R9, R12, R182 ;  /* 0x0000000c092e7224 */ /* 0x000fe200078e02b6 */
[----:B------:R-:W-:Y:S02]  /*17ee0*/  LEA R49, R10, R49, 0x2 ;  /* 0x000000310a317211 */ /* 0x000fe400078e10ff */
[----:B------:R-:W-:Y:S01]  /*17ef0*/  ISETP.GE.AND P5, PT, R8, R39, PT ;  /* 0x000000270800720c */ /* 0x000fe20003fa6270 */
[----:B------:R-:W-:Y:S02]  /*17f00*/  IMAD R45, R46, R45, RZ ;  /* 0x0000002d2e2d7224 */ /* 0x000fe400078e02ff */
[----:B------:R1:W2:Y:S03]  /*17f10*/  LDS.128 R28, [R49+UR6] ;  /* 0x00000006311c7984 */ /* 0x0002a60008000c00 */
[C---:B------:R-:W-:Y:S01]  /*17f20*/  IADD3 R47, P0, PT, R45.reuse, R34, RZ ;  /* 0x000000222d2f7210 */ /* 0x040fe20007f1e0ff */
[----:B------:R1:W3:Y:S03]  /*17f30*/  LDS.128 R24, [R49+UR6+0x800] ;  /* 0x0008000631187984 */ /* 0x0002e60008000c00 */
[----:B------:R-:W-:Y:S01]  /*17f40*/  LEA.HI.X.SX32 R45, R45, RZ, 0x1, P0 ;  /* 0x000000ff2d2d7211 */ /* 0x000fe200000f0eff */
[----:B------:R1:W4:Y:S01]  /*17f50*/  LDS.128 R20, [R49+UR6+0x1000] ;  /* 0x0010000631147984 */ /* 0x0003220008000c00 */
[----:B------:R-:W-:-:S03]  /*17f60*/  LEA R36, P0, R47, R36, 0x2 ;  /* 0x000000242f247211 */ /* 0x000fc600078010ff */
        /* <DEDUP_REMOVED lines=21> */
.L_x_14224:
[----:B------:R-:W-:Y:S05]  /*180c0*/  BSYNC.RECONVERGENT B0 ;  /* 0x0000000000007941 */ /* 0x000fea0003800200 */
.L_x_14223:
        /* <DEDUP_REMOVED lines=12> */
[----:B-1----:R-:W-:Y:S05]  /*18190*/  @P0 RET.REL.NODEC R180 `(_ZN5flash24flash_fwd_splitkv_kernelI23Flash_fwd_kernel_traitsILi64ELi64ELi128ELi4ELb0ELb0EN7cutlass10bfloat16_tE19Flash_kernel_traitsILi64ELi64ELi128ELi4ES3_EELb0ELb1ELb0ELb0ELb1ELb0ELb1ELb1EEEvNS_16Flash_fwd_paramsE) ;  /* 0xfffffe7cb4980950 */ /* 0x002fea0003c3ffff */
[----:B------:R-:W-:Y:S01]  /*181a0*/  MOV R181, 0x0 ;  /* 0x0000000000b57802 */ /* 0x000fe20000000f00 */
[----:B------:R1:W-:Y:S03]  /*181b0*/  ST.E.128 desc[UR4][R36.64+0x3800], R32 ;  /* 0x0038002024007985 */ /* 0x0003e6000c101d04 */
[----:B-1----:R-:W-:Y:S05]  /*181c0*/  RET.REL.NODEC R180 `(_ZN5flash24flash_fwd_splitkv_kernelI23Flash_fwd_kernel_traitsILi64ELi64ELi128ELi4ELb0ELb0EN7cutlass10bfloat16_tE19Flash_kernel_traitsILi64ELi64ELi128ELi4ES3_EELb0ELb1ELb0ELb0ELb1ELb0ELb1ELb1EEEvNS_16Flash_fwd_paramsE) ;  /* 0xfffffe7cb48c7950 */ /* 0x002fea0003c3ffff */
.L_x_14222:
[----:B------:R-:W-:Y:S01]  /*181d0*/  MOV R4, 0x2 ;  /* 0x0000000200047802 */ /* 0x000fe20000000f00 */
[----:B------:R-:W-:Y:S01]  /*181e0*/  IMAD.MOV.U32 R3, RZ, RZ, 0x1f ;  /* 0x0000001fff037424 */ /* 0x000fe200078e00ff */
[----:B------:R-:W-:-:S07]  /*181f0*/  MOV R6, 0xffffffff ;  /* 0xffffffff00067802 */ /* 0x000fce0000000f00 */
[----:B-1---5:R-:W-:Y:S05]  /*18200*/  WARPSYNC.COLLECTIVE R6, `(.L_x_14225) ;  /* 0x0000000006087348 */ /* 0x022fea0003c00000 */
[----:B------:R2:W3:Y:S02]  /*18210*/  SHFL.BFLY P0, R10, R198, R4, R3 ;  /* 0x0c000004c60a7389 */ /* 0x0004e40000000003 */
[----:B-123-5:R-:W-:Y:S05]  /*18220*/  ENDCOLLECTIVE ;  /* 0x000000000000791b */ /* 0x02efea0003800000 */
.L_x_14225:
[----:B------:R-:W-:Y:S02]  /*18230*/  IMAD.MOV.U32 R5, RZ, RZ, R10 ;  /* 0x000000ffff057224 */ /* 0x000fe400078e000a */
[----:B------:R-:W-:Y:S02]  /*18240*/  IMAD.MOV.U32 R4, RZ, RZ, 0x1 ;  /* 0x00000001ff047424 */ /* 0x000fe400078e00ff */
[----:B------:R-:W-:-:S05]  /*18250*/  FADD.FTZ R8, R5, R198 ;  /* 0x000000c605087221 */ /* 0x000fca0000010000 */
[----:B------:R-:W-:-:S07]  /*18260*/  MOV R198, R8 ;  /* 0x0000000800c67202 */ /* 0x000fce0000000f00 */
[----:B------:R-:W-:Y:S05]  /*18270*/  WARPSYNC.COLLECTIVE R6, `(.L_x_14226) ;  /* 0x0000000006087348 */ /* 0x000fea0003c00000 */
[----:B------:R1:W2:Y:S02]  /*18280*/  SHFL.BFLY P0, R10, R198, R4, R3 ;  /* 0x0c000004c60a7389 */ /* 0x0002a40000000003 */
[----:B-12---:R-:W-:Y:S05]  /*18290*/  ENDCOLLECTIVE ;  /* 0x000000000000791b */ /* 0x006fea0003800000 */
.L_x_14226:
[----:B------:R-:W-:Y:S01]  /*182a0*/  MOV R198, R197 ;  /* 0x000000c500c67202 */ /* 0x000fe20000000f00 */
[----:B------:R-:W-:Y:S01]  /*182b0*/  IMAD.MOV.U32 R4, RZ, RZ, 0x2 ;  /* 0x00000002ff047424 */ /* 0x000fe200078e00ff */
[----:B------:R-:W-:-:S07]  /*182c0*/  MOV R5, R10 ;  /* 0x0000000a00057202 */ /* 0x000fce0000000f00 */
[----:B------:R-:W-:Y:S05]  /*182d0*/  WARPSYNC.COLLECTIVE R6, `(.L_x_14227) ;  /* 0x0000000006087348 */ /* 0x000fea0003c00000 */
[----:B------:R1:W2:Y:S02]  /*182e0*/  SHFL.BFLY P0, R10, R198, R4, R3 ;  /* 0x0c000004c60a7389 */ /* 0x0002a40000000003 */
[----:B-12---:R-:W-:Y:S05]  /*182f0*/  ENDCOLLECTIVE ;  /* 0x000000000000791b */ /* 0x006fea0003800000 */
.L_x_14227:
[----:B------:R-:W-:Y:S01]  /*18300*/  FADD.FTZ R5, R8, R5 ;  /* 0x0000000508057221 */ /* 0x000fe20000010000 */
[----:B------:R-:W-:Y:S01]  /*18310*/  FADD.FTZ R7, R10, R197 ;  /* 0x000000c50a077221 */ /* 0x000fe20000010000 */
[----:B------:R-:W-:-:S04]  /*18320*/  MOV R4, 0x1 ;  /* 0x0000000100047802 */ /* 0x000fc80000000f00 */
[----:B------:R-:W-:-:S07]  /*18330*/  MOV R198, R7 ;  /* 0x0000000700c67202 */ /* 0x000fce0000000f00 */
[----:B------:R-:W-:Y:S05]  /*18340*/  WARPSYNC.COLLECTIVE R6, `(.L_x_14228) ;  /* 0x0000000006087348 */ /* 0x000fea0003c00000 */
[----:B------:R1:W2:Y:S02]  /*18350*/  SHFL.BFLY P0, R10, R198, R4, R3 ;  /* 0x0c000004c60a7389 */ /* 0x0002a40000000003 */
[----:B-12---:R-:W-:Y:S05]  /*18360*/  ENDCOLLECTIVE ;  /* 0x000000000000791b */ /* 0x006fea0003800000 */
.L_x_14228:
[----:B------:R-:W-:Y:S05]  /*18370*/  BRA `(.L_x_14229) ;  /* 0xfffffff400007947 */ /* 0x000fea000383ffff */
.L_x_14230:
        /* <DEDUP_REMOVED lines=16> */
.L_x_14834:


//--------------------- .text._ZN5flash24flash_fwd_splitkv_kernelI23Flash_fwd_kernel_traitsILi64ELi64ELi128ELi4ELb0ELb0EN7cutlass10bfloat16_tE19Flash_kernel_traitsILi64ELi64ELi128ELi4ES3_EELb0ELb1ELb0ELb0ELb1ELb1ELb1ELb1EEEvNS_16Flash_fwd_paramsE --------------------------
	.section	.text._ZN5flash24flash_fwd_splitkv_kernelI23Flash_fwd_kernel_traitsILi64ELi64ELi128ELi4ELb0ELb0EN7cutlass10bfloat16_tE19Flash_kernel_traitsILi64ELi64ELi128ELi4ES3_EELb0ELb1ELb0ELb0ELb1ELb1ELb1ELb1EEEvNS_16Flash_fwd_paramsE,"ax",@progbits
	.align	128
        .global         _ZN5flash24flash_fwd_splitkv_kernelI23Flash_fwd_kernel_traitsILi64ELi64ELi128ELi4ELb0ELb0EN7cutlass10bfloat16_tE19Flash_kernel_traitsILi64ELi64ELi128ELi4ES3_EELb0ELb1ELb0ELb0ELb1ELb1ELb1ELb1EEEvNS_16Flash_fwd_paramsE
        .type           _ZN5flash24flash_fwd_splitkv_kernelI23Flash_fwd_kernel_traitsILi64ELi64ELi128ELi4ELb0ELb0EN7cutlass10bfloat16_tE19Flash_kernel_traitsILi64ELi64ELi128ELi4ES3_EELb0ELb1ELb0ELb0ELb1ELb1ELb1ELb1EEEvNS_16Flash_fwd_paramsE,@function
        .size           _ZN5flash24flash_fwd_splitkv_kernelI23Flash_fwd_kernel_traitsILi64ELi64ELi128ELi4ELb0ELb0EN7cutlass10bfloat16_tE19Flash_kernel_traitsILi64ELi64ELi128ELi4ES3_EELb0ELb1ELb0ELb0ELb1ELb1ELb1ELb1EEEvNS_16Flash_fwd_paramsE,(.L_x_14835 - _ZN5flash24flash_fwd_splitkv_kernelI23Flash_fwd_kernel_traitsILi64ELi64ELi128ELi4ELb0ELb0EN7cutlass10bfloat16_tE19Flash_kernel_traitsILi64ELi64ELi128ELi4ES3_EELb0ELb1ELb0ELb0ELb1ELb1ELb1ELb1EEEvNS_16Flash_fwd_paramsE)
        .other          _ZN5flash24flash_fwd_splitkv_kernelI23Flash_fwd_kernel_traitsILi64ELi64ELi128ELi4ELb0ELb0EN7cutlass10bfloat16_tE19Flash_kernel_traitsILi64ELi64ELi128ELi4ES3_EELb0ELb1ELb0ELb0ELb1ELb1ELb1ELb1EEEvNS_16Flash_fwd_paramsE,@"STO_CUDA_ENTRY STV_DEFAULT"
_ZN5flash24flash_fwd_splitkv_kernelI23Flash_fwd_kernel_traitsILi64ELi64ELi128ELi4ELb0ELb0EN7cutlass10bfloat16_tE19Flash_kernel_traitsILi64ELi64ELi128ELi4ES3_EELb0ELb1ELb0ELb0ELb1ELb1ELb1ELb1EEEvNS_16Flash_fwd_paramsE:
.text._ZN5flash24flash_fwd_splitkv_kernelI23Flash_fwd_kernel_traitsILi64ELi64ELi128ELi4ELb0ELb0EN7cutlass10bfloat16_tE19Flash_kernel_traitsILi64ELi64ELi128ELi4ES3_EELb0ELb1ELb0ELb0ELb1ELb1ELb1ELb1EEEvNS_16Flash_fwd_paramsE:
        /* <DEDUP_REMOVED lines=29> */
[----:B-1----:R-:W-:Y:S05]  /*01d0*/  CALL.REL.NOINC `($_ZN5flash24flash_fwd_splitkv_kernelI23Flash_fwd_kernel_traitsILi64ELi64ELi128ELi4ELb0ELb0EN7cutlass10bfloat16_tE19Flash_kernel_traitsILi64ELi64ELi128ELi4ES3_EELb0ELb1ELb0ELb0ELb1ELb1ELb1ELb1EEEvNS_16Flash_fwd_paramsE$_ZN5flash30compute_attn_1rowblock_splitkvI23Flash_fwd_kernel_traitsILi64ELi64ELi128ELi4ELb0ELb0EN7cutlass10bfloat16_tE19Flash_kernel_traitsILi64ELi64ELi128ELi4ES3_EELb0ELb1ELb0ELb0ELb1ELb1ELb1ELb1ENS_16Flash_fwd_paramsEEEvRKT8_iiiii) ;  /* 0x0000000000087944 */ /* 0x002fea0003c00000 */
[----:B------:R-:W-:Y:S05]  /*01e0*/  BSYNC.RECONVERGENT B3 ;  /* 0x0000000000037941 */ /* 0x000fea0003800200 */
.L_x_14231:
[----:B------:R-:W-:Y:S05]  /*01f0*/  EXIT ;  /* 0x000000000000794d */ /* 0x000fea0003800000 */
        .type           $_ZN5flash24flash_fwd_splitkv_kernelI23Flash_fwd_kernel_traitsILi64ELi64ELi128ELi4ELb0ELb0EN7cutlass10bfloat16_tE19Flash_kernel_traitsILi64ELi64ELi128ELi4ES3_EELb0ELb1ELb0ELb0ELb1ELb1ELb1ELb1EEEvNS_16Flash_fwd_paramsE$_ZN5flash30compute_attn_1rowblock_splitkvI23Flash_fwd_kernel_traitsILi64ELi64ELi128ELi4ELb0ELb0EN7cutlass10bfloat16_tE19Flash_kernel_traitsILi64ELi64ELi128ELi4ES3_EELb0ELb1ELb0ELb0ELb1ELb1ELb1ELb1ENS_16Flash_fwd_paramsEEEvRKT8_iiiii,@function
        .size           $_ZN5flash24flash_fwd_splitkv_kernelI23Flash_fwd_kernel_traitsILi64ELi64ELi128ELi4ELb0ELb0EN7cutlass10bfloat16_tE19Flash_kernel_traitsILi64ELi64ELi128ELi4ES3_EELb0ELb1ELb0ELb0ELb1ELb1ELb1ELb1EEEvNS_16Flash_fwd_paramsE$_ZN5flash30compute_attn_1rowblock_splitkvI23Flash_fwd_kernel_traitsILi64ELi64ELi128ELi4ELb0ELb0EN7cutlass10bfloat16_tE19Flash_kernel_traitsILi64ELi64ELi128ELi4ES3_EELb0ELb1ELb0ELb0ELb1ELb1ELb1ELb1ENS_16Flash_fwd_paramsEEEvRKT8_iiiii,(.L_x_14835 - $_ZN5flash24flash_fwd_splitkv_kernelI23Flash_fwd_kernel_traitsILi64ELi64ELi128ELi4ELb0ELb0EN7cutlass10bfloat16_tE19Flash_kernel_traitsILi64ELi64ELi128ELi4ES3_EELb0ELb1ELb0ELb0ELb1ELb1ELb1ELb1EEEvNS_16Flash_fwd_paramsE$_ZN5flash30compute_attn_1rowblock_splitkvI23Flash_fwd_kernel_traitsILi64ELi64ELi128ELi4ELb0ELb0EN7cutlass10bfloat16_tE19Flash_kernel_traitsILi64ELi64ELi128ELi4ES3_EELb0ELb1ELb0ELb0ELb1ELb1ELb1ELb1ENS_16Flash_fwd_paramsEEEvRKT8_iiiii)
$_ZN5flash24flash_fwd_splitkv_kernelI23Flash_fwd_kernel_traitsILi64ELi64ELi128ELi4ELb0ELb0EN7cutlass10bfloat16_tE19Flash_kernel_traitsILi64ELi64ELi128ELi4ES3_EELb0ELb1ELb0ELb0ELb1ELb1ELb1ELb1EEEvNS_16Flash_fwd_paramsE$_ZN5flash30compute_attn_1rowblock_splitkvI23Flash_fwd_kernel_traitsILi64ELi64ELi128ELi4ELb0ELb0EN7cutlass10bfloat16_tE19Flash_kernel_traitsILi64ELi64ELi128ELi4ES3_EELb0ELb1ELb0ELb0ELb1ELb1ELb1ELb1ENS_16Flash_fwd_paramsEEEvRKT8_iiiii:
        /* <DEDUP_REMOVED lines=39> */
.L_x_14233:
[----:B------:R-:W-:Y:S05]  /*0470*/  BSYNC.RECONVERGENT B0 ;  /* 0x0000000000007941 */ /* 0x000fea0003800200 */
.L_x_14232:
[----:B------:R-:W-:Y:S04]  /*0480*/  BSSY.RECONVERGENT B0, `(.L_x_14234) ;  /* 0x0000007000007945 */ /* 0x000fe80003800200 */
[----:B------:R-:W-:Y:S05]  /*0490*/  @!P4 BRA `(.L_x_14235) ;  /* 0x000000000014c947 */ /* 0x000fea0003800000 */
[----:B------:R-:W2:Y:S02]  /*04a0*/  LD.E.U8 R6, desc[UR4][R100.64+0x1b2] ;  /* 0x0001b20464067980 */ /* 0x000ea4000c101100 */
[----:B--2---:R-:W-:-:S13]  /*04b0*/  ISETP.NE.AND P0, PT, R6, RZ, PT ;  /* 0x000000ff0600720c */ /* 0x004fda0003f05270 */
[----:B------:R-:W2:Y:S02]  /*04c0*/  @P0 LD.E R6, desc[UR4][R16.64+0x4] ;  /* 0x0000040410060980 */ /* 0x000ea4000c101900 */
[----:B--2--5:R-:W-:-:S06]  /*04d0*/  @P0 IADD3 R79, PT, PT, R6, -R15, RZ ;  /* 0x8000000f064f0210 */ /* 0x024fcc0007ffe0ff */
[----:B------:R2:W5:Y:S02]  /*04e0*/  @!P0 LD.E R79, desc[UR4][R16.64] ;  /* 0x00000004104f8980 */ /* 0x000564000c101900 */
.L_x_14235:
[----:B------:R-:W-:Y:S05]  /*04f0*/  BSYNC.RECONVERGENT B0 ;  /* 0x0000000000007941 */ /* 0x000fea0003800200 */
.L_x_14234:
        /* <DEDUP_REMOVED lines=9> */
.L_x_14237:
[----:B------:R-:W3:Y:S01]  /*0590*/  LD.E.64 R6, desc[UR4][R100.64+0x108] ;  /* 0x0001080464067980 */ /* 0x000ee2000c101b00 */
[----:B------:R-:W-:Y:S01]  /*05a0*/  BSSY.RECONVERGENT B0, `(.L_x_14239) ;  /* 0x0000006000007945 */ /* 0x000fe20003800200 */
[----:B------:R-:W-:Y:S01]  /*05b0*/  IMAD.MOV.U32 R72, RZ, RZ, RZ ;  /* 0x000000ffff487224 */ /* 0x000fe200078e00ff */
[----:B---3--:R-:W-:-:S04]  /*05c0*/  ISETP.NE.U32.AND P0, PT, R6, RZ, PT ;  /* 0x000000ff0600720c */ /* 0x008fc80003f05070 */
[----:B------:R-:W-:-:S13]  /*05d0*/  ISETP.NE.AND.EX P0, PT, R7, RZ, PT, P0 ;  /* 0x000000ff0700720c */ /* 0x000fda0003f05300 */
[----:B------:R-:W-:Y:S05]  /*05e0*/  @!P0 BRA `(.L_x_14240) ;  /* 0x0000000000048947 */ /* 0x000fea0003800000 */
[----:B------:R3:W5:Y:S02]  /*05f0*/  LD.E R72, desc[UR4][R100.64+0xbc] ;  /* 0x0000bc0464487980 */ /* 0x000764000c101900 */
.L_x_14240:
[----:B------:R-:W-:Y:S05]  /*0600*/  BSYNC.RECONVERGENT B0 ;  /* 0x0000000000007941 */ /* 0x000fea0003800200 */
.L_x_14239:
[----:B-----5:R-:W-:Y:S02]  /*0610*/  IADD3 R72, PT, PT, R79, R72, RZ ;  /* 0x000000484f487210 */ /* 0x020fe40007ffe0ff */
.L_x_14238:
[----:B------:R-:W-:Y:S05]  /*0620*/  BSYNC.RECONVERGENT B1 ;  /* 0x0000000000017941 */ /* 0x000fea0003800200 */
.L_x_14236:
[----:B------:R-:W-:Y:S01]  /*0630*/  IMAD.SHL.U32 R178, R3, 0x40, RZ ;  /* 0x0000004003b27824 */ /* 0x000fe200078e00ff */
[----:B------:R-:W-:Y:S01]  /*0640*/  MOV R6, R176 ;  /* 0x000000b000067202 */ /* 0x000fe20000000f00 */
[----:B------:R-:W-:-:S03]  /*0650*/  IMAD.MOV.U32 R7, RZ, RZ, 0x0 ;  /* 0x00000000ff077424 */ /* 0x000fc600078e00ff */
[----:B------:R-:W-:-:S13]  /*0660*/  ISETP.GT.AND P0, PT, R177, R178, PT ;  /* 0x000000b2b100720c */ /* 0x000fda0003f04270 */
[----:B-123--:R-:W-:Y:S05]  /*0670*/  @!P0 RET.REL.NODEC R6 `(_ZN5flash24flash_fwd_splitkv_kernelI23Flash_fwd_kernel_traitsILi64ELi64ELi128ELi4ELb0ELb0EN7cutlass10bfloat16_tE19Flash_kernel_traitsILi64ELi64ELi128ELi4ES3_EELb0ELb1ELb0ELb0ELb1ELb1ELb1ELb1EEEvNS_16Flash_fwd_paramsE) ;  /* 0xfffffff806608950 */ /* 0x00efea0003c3ffff */
        /* <DEDUP_REMOVED lines=122> */
[----:B-1----:R-:W-:Y:S05]  /*0e20*/  @P0 RET.REL.NODEC R176 `(_ZN5flash24flash_fwd_splitkv_kernelI23Flash_fwd_kernel_traitsILi64ELi64ELi128ELi4ELb0ELb0EN7cutlass10bfloat16_tE19Flash_kernel_traitsILi64ELi64ELi128ELi4ES3_EELb0ELb1ELb0ELb0ELb1ELb1ELb1ELb1EEEvNS_16Flash_fwd_paramsE) ;  /* 0xfffffff0b0740950 */ /* 0x002fea0003c3ffff */
[----:B------:R-:W-:Y:S02]  /*0e30*/  MOV R3, 0xff800000 ;  /* 0xff80000000037802 */ /* 0x000fe40000000f00 */
[----:B------:R-:W-:-:S03]  /*0e40*/  MOV R177, 0x0 ;  /* 0x0000000000b17802 */ /* 0x000fc60000000f00 */
[----:B------:R1:W-:Y:S02]  /*0e50*/  ST.E desc[UR4][R6.64+0xe0], R3 ;  /* 0x0000e00306007985 */ /* 0x0003e4000c101904 */
[----:B-1----:R-:W-:Y:S05]  /*0e60*/  RET.REL.NODEC R176 `(_ZN5flash24flash_fwd_splitkv_kernelI23Flash_fwd_kernel_traitsILi64ELi64ELi128ELi4ELb0ELb0EN7cutlass10bfloat16_tE19Flash_kernel_traitsILi64ELi64ELi128ELi4ES3_EELb0ELb1ELb0ELb0ELb1ELb1ELb1ELb1EEEvNS_16Flash_fwd_paramsE) ;  /* 0xfffffff0b0647950 */ /* 0x002fea0003c3ffff */
.L_x_14241:
        /* <DEDUP_REMOVED lines=102> */
.L_x_14243:
        /* <DEDUP_REMOVED lines=78> */
.L_x_14244:
[----:B------:R-:W-:Y:S05]  /*19b0*/  BSYNC.RECONVERGENT B0 ;  /* 0x0000000000007941 */ /* 0x000fea0003800200 */
.L_x_14242:
        /* <DEDUP_REMOVED lines=227> */
.L_x_14284:
        /* <DEDUP_REMOVED lines=150> */
.L_x_14247:
        /* <DEDUP_REMOVED lines=62> */
.L_x_14251:
[----:B------:R-:W-:Y:S05]  /*3530*/  BSYNC.RECONVERGENT B0 ;  /* 0x0000000000007941 */ /* 0x000fea0003800200 */
.L_x_14250:
        /* <DEDUP_REMOVED lines=50> */
.L_x_14253:
[----:B------:R-:W-:Y:S05]  /*3860*/  BSYNC.RECONVERGENT B0 ;  /* 0x0000000000007941 */ /* 0x000fea0003800200 */
.L_x_14252:
        /* <DEDUP_REMOVED lines=54> */
.L_x_14255:
[----:B------:R-:W-:Y:S05]  /*3bd0*/  BSYNC.RECONVERGENT B0 ;  /* 0x0000000000007941 */ /* 0x000fea0003800200 */
.L_x_14254:
        /* <DEDUP_REMOVED lines=53> */
.L_x_14257:
[----:B------:R-:W-:Y:S05]  /*3f30*/  BSYNC.RECONVERGENT B0 ;  /* 0x0000000000007941 */ /* 0x000fea0003800200 */
.L_x_14256:
        /* <DEDUP_REMOVED lines=54> */
.L_x_14259:
[----:B------:R-:W-:Y:S05]  /*42a0*/  BSYNC.RECONVERGENT B0 ;  /* 0x0000000000007941 */ /* 0x000fea0003800200 */
.L_x_14258:
        /* <DEDUP_REMOVED lines=55> */
.L_x_14261:
[----:B------:R-:W-:Y:S05]  /*4620*/  BSYNC.RECONVERGENT B0 ;  /* 0x0000000000007941 */ /* 0x000fea0003800200 */
.L_x_14260:
        /* <DEDUP_REMOVED lines=55> */
.L_x_14263:
[----:B------:R-:W-:Y:S05]  /*49a0*/  BSYNC.RECONVERGENT B0 ;  /* 0x0000000000007941 */ /* 0x000fea0003800200 */
.L_x_14262:
        /* <DEDUP_REMOVED lines=57> */
.L_x_14265:
[----:B------:R-:W-:Y:S05]  /*4d40*/  BSYNC.RECONVERGENT B0 ;  /* 0x0000000000007941 */ /* 0x000fea0003800200 */
.L_x_14264:
[----:B------:R-:W5:Y:S02]  /*4d50*/  LD.E R3, desc[UR4][R100.64+0xd0] ;  /* 0x0000d00464037980 */ /* 0x000f64000c101900 */
[----:B-----5:R-:W-:Y:S05]  /*4d60*/  IMAD.U32 R3, R3, -0x40, RZ ;  /* 0xffffffc003037824 */ /* 0x020fea00078e00ff */
[C---:B------:R-:W-:Y:S02]  /*4d70*/  LEA R14, P1, R3.reuse, R14, 0x1 ;  /* 0x0000000e030e7211 */ /* 0x040fe400078208ff */
[C---:B------:R-:W-:Y:S02]  /*4d80*/  LEA R54, P0, R3.reuse, R54, 0x1 ;  /* 0x0000003603367211 */ /* 0x040fe400078008ff */
[C---:B------:R-:W-:Y:S02]  /*4d90*/  LEA.HI.X.SX32 R15, R3.reuse, R15, 0x1, P1 ;  /* 0x0000000f030f7211 */ /* 0x040fe400008f0eff */
[----:B------:R-:W-:Y:S01]  /*4da0*/  LEA.HI.X.SX32 R55, R3, R55, 0x1, P0 ;  /* 0x0000003703377211 */ /* 0x000fe200000f0eff */
[----:B------:R-:W-:Y:S05]  /*4db0*/  BRA `(.L_x_14248) ;  /* 0x0000002c009c7947 */ /* 0x000fea0003800000 */
.L_x_14249:
        /* <DEDUP_REMOVED lines=94> */
.L_x_14267:
[----:B------:R-:W-:Y:S05]  /*53a0*/  BSYNC.RECONVERGENT B0 ;  /* 0x0000000000007941 */ /* 0x000fea0003800200 */
.L_x_14266:
        /* <DEDUP_REMOVED lines=88> */
.L_x_14269:
[----:B------:R-:W-:Y:S05]  /*5930*/  BSYNC.RECONVERGENT B0 ;  /* 0x0000000000007941 */ /* 0x000fea0003800200 */
.L_x_14268:
        /* <DEDUP_REMOVED lines=90> */
.L_x_14271:
[----:B------:R-:W-:Y:S05]  /*5ee0*/  BSYNC.RECONVERGENT B0 ;  /* 0x0000000000007941 */ /* 0x000fea0003800200 */
.L_x_14270:
        /* <DEDUP_REMOVED lines=90> */
.L_x_14273:
[----:B------:R-:W-:Y:S05]  /*6490*/  BSYNC.RECONVERGENT B0 ;  /* 0x0000000000007941 */ /* 0x000fea0003800200 */
.L_x_14272:
        /* <DEDUP_REMOVED lines=91> */
.L_x_14275:
[----:B------:R-:W-:Y:S05]  /*6a50*/  BSYNC.RECONVERGENT B0 ;  /* 0x0000000000007941 */ /* 0x000fea0003800200 */
.L_x_14274:
        /* <DEDUP_REMOVED lines=91> */
.L_x_14277:
[----:B------:R-:W-:Y:S05]  /*7010*/  BSYNC.RECONVERGENT B0 ;  /* 0x0000000000007941 */ /* 0x000fea0003800200 */
.L_x_14276:
        /* <DEDUP_REMOVED lines=92> */
.L_x_14279:
[----:B------:R-:W-:Y:S05]  /*75e0*/  BSYNC.RECONVERGENT B0 ;  /* 0x0000000000007941 */ /* 0x000fea0003800200 */
.L_x_14278:
        /* <DEDUP_REMOVED lines=93> */
.L_x_14281:
[----:B------:R-:W-:Y:S05]  /*7bc0*/  BSYNC.RECONVERGENT B0 ;  /* 0x0000000000007941 */ /* 0x000fea0003800200 */
.L_x_14280:
[----:B------:R-:W5:Y:S02]  /*7bd0*/  LD.E R3, desc[UR4][R100.64+0xd0] ;  /* 0x0000d00464037980 */ /* 0x000f64000c101900 */
[----:B-----5:R-:W-:Y:S05]  /*7be0*/  IMAD.U32 R3, R3, -0x40, RZ ;  /* 0xffffffc003037824 */ /* 0x020fea00078e00ff */
[C---:B------:R-:W-:Y:S02]  /*7bf0*/  LEA R104, P1, R3.reuse, R104, 0x1 ;  /* 0x0000006803687211 */ /* 0x040fe400078208ff */
[C---:B------:R-:W-:Y:S02]  /*7c00*/  LEA R98, P0, R3.reuse, R98, 0x1 ;  /* 0x0000006203627211 */ /* 0x040fe400078008ff */
[C---:B------:R-:W-:Y:S02]  /*7c10*/  LEA.HI.X.SX32 R105, R3.reuse, R105, 0x1, P1 ;  /* 0x0000006903697211 */ /* 0x040fe400008f0eff */
[----:B------:R-:W-:Y:S09]  /*7c20*/  LEA.HI.X.SX32 R99, R3, R99, 0x1, P0 ;  /* 0x0000006303637211 */ /* 0x000ff200000f0eff */
.L_x_14248:
[----:B------:R-:W-:Y:S05]  /*7c30*/  BSYNC.RECONVERGENT B1 ;  /* 0x0000000000017941 */ /* 0x000fea0003800200 */
.L_x_14246:
        /* <DEDUP_REMOVED lines=101> */
.L_x_14283:
[----:B------:R-:W-:Y:S05]  /*8290*/  BSYNC.RECONVERGENT B0 ;  /* 0x0000000000007941 */ /* 0x000fea0003800200 */
.L_x_14282:
[----:B------:R-:W-:Y:S11]  /*82a0*/  LOP3.LUT P0, RZ, R180, 0x8, RZ, 0xc0, !PT ;  /* 0x00000008b4ff7812 */ /* 0x000ff6000780c0ff */
[----:B------:R-:W-:Y:S02]  /*82b0*/  @!UPT UIADD3 URZ, UPT, UPT, URZ, URZ, URZ ;  /* 0x000000fffffff290 */ /* 0x000fe4000fffe0ff */
[----:B------:R-:W-:Y:S05]  /*82c0*/  @P0 BRA `(.L_x_14284) ;  /* 0xffffffa400480947 */ /* 0x000fea000383ffff */
.L_x_14245:
        /* <DEDUP_REMOVED lines=31> */
.L_x_14288:
[----:B------:R-:W-:Y:S05]  /*84c0*/  BSYNC.RECONVERGENT B0 ;  /* 0x0000000000007941 */ /* 0x000fea0003800200 */
.L_x_14287:
        /* <DEDUP_REMOVED lines=8> */
.L_x_14286:
        /* <DEDUP_REMOVED lines=78> */
.L_x_14294:
[----:B------:R-:W-:Y:S05]  /*8a30*/  BSYNC.RECONVERGENT B0 ;  /* 0x0000000000007941 */ /* 0x000fea0003800200 */
.L_x_14293:
[----:B-----5:R1:W-:Y:S02]  /*8a40*/  STS.128 [R66], R8 ;  /* 0x0000000842007388 */ /* 0x0203e40000000c00 */
.L_x_14292:
[----:B------:R-:W-:Y:S05]  /*8a50*/  BSYNC.RECONVERGENT B1 ;  /* 0x0000000000017941 */ /* 0x000fea0003800200 */
.L_x_14291:
        /* <DEDUP_REMOVED lines=56> */
.L_x_14298:
[----:B------:R-:W-:Y:S05]  /*8de0*/  BSYNC.RECONVERGENT B0 ;  /* 0x0000000000007941 */ /* 0x000fea0003800200 */
.L_x_14297:
[----:B-----5:R2:W-:Y:S02]  /*8df0*/  STS.128 [R66+0x800], R8 ;  /* 0x0008000842007388 */ /* 0x0205e40000000c00 */
.L_x_14296:
[----:B------:R-:W-:Y:S05]  /*8e00*/  BSYNC.RECONVERGENT B1 ;  /* 0x0000000000017941 */ /* 0x000fea0003800200 */
.L_x_14295:
        /* <DEDUP_REMOVED lines=57> */
.L_x_14302:
[----:B------:R-:W-:Y:S05]  /*91a0*/  BSYNC.RECONVERGENT B0 ;  /* 0x0000000000007941 */ /* 0x000fea0003800200 */
.L_x_14301:
[----:B-----5:R3:W-:Y:S02]  /*91b0*/  STS.128 [R66+0x1000], R8 ;  /* 0x0010000842007388 */ /* 0x0207e40000000c00 */
.L_x_14300:
[----:B------:R-:W-:Y:S05]  /*91c0*/  BSYNC.RECONVERGENT B1 ;  /* 0x0000000000017941 */ /* 0x000fea0003800200 */
.L_x_14299:
        /* <DEDUP_REMOVED lines=59> */
.L_x_14304:
[----:B------:R-:W-:Y:S05]  /*9580*/  BSYNC.RECONVERGENT B0 ;  /* 0x0000000000007941 */ /* 0x000fea0003800200 */
.L_x_14303:
[----:B-----5:R1:W-:Y:S01]  /*9590*/  STS.128 [R66+0x1800], R8 ;  /* 0x0018000842007388 */ /* 0x0203e20000000c00 */
[----:B------:R-:W-:Y:S05]  /*95a0*/  BRA `(.L_x_14289) ;  /* 0x0000001400b47947 */ /* 0x000fea0003800000 */
.L_x_14290:
        /* <DEDUP_REMOVED lines=90> */
.L_x_14308:
[----:B------:R-:W-:Y:S05]  /*9b50*/  BSYNC.RECONVERGENT B0 ;  /* 0x0000000000007941 */ /* 0x000fea0003800200 */
.L_x_14307:
[----:B-----5:R1:W-:Y:S02]  /*9b60*/  STS.128 [R66], R20 ;  /* 0x0000001442007388 */ /* 0x0203e40000000c00 */
.L_x_14306:
[----:B------:R-:W-:Y:S05]  /*9b70*/  BSYNC.RECONVERGENT B1 ;  /* 0x0000000000017941 */ /* 0x000fea0003800200 */
.L_x_14305:
        /* <DEDUP_REMOVED lines=86> */
.L_x_14312:
[----:B------:R-:W-:Y:S05]  /*a0e0*/  BSYNC.RECONVERGENT B0 ;  /* 0x0000000000007941 */ /* 0x000fea0003800200 */
.L_x_14311:
[----:B-----5:R2:W-:Y:S02]  /*a0f0*/  STS.128 [R66+0x800], R20 ;  /* 0x0008001442007388 */ /* 0x0205e40000000c00 */
.L_x_14310:
[----:B------:R-:W-:Y:S05]  /*a100*/  BSYNC.RECONVERGENT B1 ;  /* 0x0000000000017941 */ /* 0x000fea0003800200 */
.L_x_14309:
        /* <DEDUP_REMOVED lines=89> */
.L_x_14316:
[----:B------:R-:W-:Y:S05]  /*a6a0*/  BSYNC.RECONVERGENT B0 ;  /* 0x0000000000007941 */ /* 0x000fea0003800200 */
.L_x_14315:
[----:B-----5:R3:W-:Y:S02]  /*a6b0*/  STS.128 [R66+0x1000], R20 ;  /* 0x0010001442007388 */ /* 0x0207e40000000c00 */
.L_x_14314:
[----:B------:R-:W-:Y:S05]  /*a6c0*/  BSYNC.RECONVERGENT B1 ;  /* 0x0000000000017941 */ /* 0x000fea0003800200 */
.L_x_14313:
        /* <DEDUP_REMOVED lines=89> */
.L_x_14318:
[----:B------:R-:W-:Y:S05]  /*ac60*/  BSYNC.RECONVERGENT B0 ;  /* 0x0000000000007941 */ /* 0x000fea0003800200 */
.L_x_14317:
[----:B-----5:R4:W-:Y:S02]  /*ac70*/  STS.128 [R66+0x1800], R4 ;  /* 0x0018000442007388 */ /* 0x0209e40000000c00 */
.L_x_14289:
[----:B------:R-:W-:Y:S05]  /*ac80*/  BSYNC.RECONVERGENT B2 ;  /* 0x0000000000027941 */ /* 0x000fea0003800200 */
.L_x_14285:
[----:B--23--:R-:W-:Y:S02]  /*ac90*/  IADD3 R3, PT, PT, -R53, R72, RZ ;  /* 0x0000004835037210 */ /* 0x00cfe40007ffe1ff */
[----:B----4-:R-:W-:Y:S02]  /*aca0*/  SHF.L.U32 R7, R76, 0x1, RZ ;  /* 0x000000014c077819 */ /* 0x010fe400000006ff */
[-C--:B------:R-:W-:Y:S02]  /*acb0*/  ISETP.GE.AND P6, PT, R136, R3.reuse, PT ;  /* 0x000000038800720c */ /* 0x080fe40003fc6270 */
[-C--:B------:R-:W-:Y:S02]  /*acc0*/  ISETP.GE.AND P1, PT, R26, R3.reuse, PT ;  /* 0x000000031a00720c */ /* 0x080fe40003f26270 */
[----:B------:R-:W-:Y:S02]  /*acd0*/  ISETP.GE.AND P5, PT, R28, R3, PT ;  /* 0x000000031c00720c */ /* 0x000fe40003fa6270 */
[----:B------:R-:W-:-:S02]  /*ace0*/  SHF.L.U64.HI R2, R76, 0x1, R77 ;  /* 0x000000014c027819 */ /* 0x000fc4000001024d */
[----:B-1----:R-:W-:Y:S02]  /*acf0*/  IADD3 R10, P0, PT, R7, R172, RZ ;  /* 0x000000ac070a7210 */ /* 0x002fe40007f1e0ff */
[----:B------:R-:W-:Y:S02]  /*ad00*/  IADD3 R6, PT, PT, R136, 0x40, RZ ;  /* 0x0000004088067810 */ /* 0x000fe40007ffe0ff */
[----:B------:R-:W-:Y:S01]  /*ad10*/  IADD3.X R11, PT, PT, R2, R171, RZ, P0, !PT ;  /* 0x000000ab020b7210 */ /* 0x000fe200007fe4ff */
[----:B------:R-:W-:Y:S01]  /*ad20*/  @!P6 IMAD.MOV.U32 R173, RZ, RZ, R171 ;  /* 0x000000ffffade224 */ /* 0x000fe200078e00ab */
[C---:B------:R-:W-:Y:S02]  /*ad30*/  IADD3 R4, PT, PT, R136.reuse, 0x60, RZ ;  /* 0x0000006088047810 */ /* 0x040fe40007ffe0ff */
[C---:B------:R-:W-:Y:S01]  /*ad40*/  IADD3 R0, PT, PT, R136.reuse, 0x70, RZ ;  /* 0x0000007088007810 */ /* 0x040fe20007ffe0ff */
[----:B------:R-:W-:Y:S01]  /*ad50*/  VIADD R136, R136, 0x50 ;  /* 0x0000005088887836 */ /* 0x000fe20000000000 */
[-C--:B------:R-:W-:Y:S01]  /*ad60*/  ISETP.GE.AND P2, PT, R6, R3.reuse, PT ;  /* 0x000000030600720c */ /* 0x080fe20003f46270 */
[----:B------:R-:W-:Y:S01]  /*ad70*/  @!PT LDS RZ, [RZ] ;  /* 0x00000000fffff984 */ /* 0x000fe20000000800 */
[----:B------:R-:W-:Y:S01]  /*ad80*/  @!PT LDS RZ, [RZ] ;  /* 0x00000000fffff984 */ /* 0x000fe20000000800 */
[----:B------:R-:W-:Y:S01]  /*ad90*/  @!PT LDS RZ, [RZ] ;  /* 0x00000000fffff984 */ /* 0x000fe20000000800 */
[----:B------:R-:W-:Y:S01]  /*ada0*/  @!P6 LDGSTS.E.BYPASS.LTC128B.128 [R66+0x2000], desc[UR4][R172.64] ;  /* 0x02000000ac42efae */ /* 0x000fe2000b981a04 */
[----:B------:R-:W-:-:S02]  /*adb0*/  ISETP.GE.AND P4, PT, R20, R3, PT ;  /* 0x000000031400720c */ /* 0x000fc40003f86270 */
[-C--:B------:R-:W-:Y:S01]  /*adc0*/  @!P5 LEA R12, P3, R168, R10.reuse, 0x5 ;  /* 0x0000000aa80cd211 */ /* 0x080fe200078628ff */
[----:B------:R-:W-:Y:S01]  /*add0*/  @!P1 LDGSTS.E.BYPASS.LTC128B.128 [R66+0x2800], desc[UR4][R10.64] ;  /* 0x028000000a429fae */ /* 0x000fe2000b981a04 */
[-C--:B------:R-:W-:Y:S02]  /*ade0*/  ISETP.GE.AND P1, PT, R4, R3.reuse, PT ;  /* 0x000000030400720c */ /* 0x080fe40003f26270 */
[----:B------:R-:W-:Y:S02]  /*adf0*/  ISETP.GE.AND P0, PT, R0, R3, PT ;  /* 0x000000030000720c */ /* 0x000fe40003f06270 */
[----:B------:R-:W-:Y:S02]  /*ae00*/  @!P5 LEA.HI.X R13, R168, R11, R169, 0x5, P3 ;  /* 0x0000000ba80dd211 */ /* 0x000fe400018f2ca9 */
[----:B------:R-:W-:Y:S01]  /*ae10*/  ISETP.GE.AND P3, PT, R136, R3, PT ;  /* 0x000000038800720c */ /* 0x000fe20003f66270 */
[----:B------:R-:W-:Y:S01]  /*ae20*/  @!P2 IMAD R9, R169, 0x60, RZ ;  /* 0x00000060a909a824 */ /* 0x000fe200078e02ff */
[----:B------:R-:W-:Y:S01]  /*ae30*/  @!P2 MOV R16, R10 ;  /* 0x0000000a0010a202 */ /* 0x000fe20000000f00 */
[----:B------:R1:W-:Y:S01]  /*ae40*/  @!P5 LDGSTS.E.BYPASS.LTC128B.128 [R66+0x3000], desc[UR4][R12.64] ;  /* 0x030000000c42dfae */ /* 0x0003e2000b981a04 */
[----:B------:R-:W-:-:S02]  /*ae50*/  @!P2 MOV R17, R11 ;  /* 0x0000000b0011a202 */ /* 0x000fc40000000f00 */
[CC--:B------:R-:W-:Y:S01]  /*ae60*/  @!P4 LEA R18, P5, R168.reuse, R10.reuse, 0x6 ;  /* 0x0000000aa812c211 */ /* 0x0c0fe200078a30ff */
[----:B------:R-:W-:Y:S01]  /*ae70*/  @!P1 IMAD.MOV.U32 R15, RZ, RZ, R11 ;  /* 0x000000ffff0f9224 */ /* 0x000fe200078e000b */
[----:B------:R-:W-:Y:S01]  /*ae80*/  @!P1 MOV R14, R10 ;  /* 0x0000000a000e9202 */ /* 0x000fe20000000f00 */
[C---:B------:R-:W-:Y:S01]  /*ae90*/  @!P2 IMAD.WIDE.U32 R16, R168.reuse, 0x60, R16 ;  /* 0x00000060a810a825 */ /* 0x040fe200078e0010 */
[----:B------:R-:W-:-:S03]  /*aea0*/  @!P4 LEA.HI.X R19, R168, R11, R169, 0x6, P5 ;  /* 0x0000000ba813c211 */ /* 0x000fc600028f34a9 */
[----:B------:R-:W-:Y:S01]  /*aeb0*/  @!P1 IMAD R8, R169, 0xa0, RZ ;  /* 0x000000a0a9089824 */ /* 0x000fe200078e02ff */
[----:B------:R-:W-:Y:S01]  /*aec0*/  @!P2 IADD3 R17, PT, PT, R9, R17, RZ ;  /* 0x000000110911a210 */ /* 0x000fe20007ffe0ff */
[----:B------:R-:W-:Y:S01]  /*aed0*/  @!P0 IMAD R5, R169, 0xc0, RZ ;  /* 0x000000c0a9058824 */ /* 0x000fe200078e02ff */
[----:B------:R-:W-:Y:S01]  /*aee0*/  @!P4 LDGSTS.E.BYPASS.LTC128B.128 [R66+0x3800], desc[UR4][R18.64] ;  /* 0x038000001242cfae */ /* 0x000fe2000b981a04 */
[----:B------:R-:W-:-:S03]  /*aef0*/  @!P1 IMAD.WIDE.U32 R14, R168, 0xa0, R14 ;  /* 0x000000a0a80e9825 */ /* 0x000fc600078e000e */
[----:B------:R-:W-:Y:S01]  /*af00*/  @!P2 LDGSTS.E.BYPASS.LTC128B.128 [R66+0x4000], desc[UR4][R16.64] ;  /* 0x040000001042afae */ /* 0x000fe2000b981a04 */
[----:B------:R-:W-:Y:S01]  /*af10*/  @!P1 IMAD.IADD R15, R8, 0x1, R15 ;  /* 0x00000001080f9824 */ /* 0x000fe200078e020f */
[----:B------:R-:W-:Y:S02]  /*af20*/  ISETP.GE.AND P2, PT, R6, R3, PT ;  /* 0x000000030600720c */ /* 0x000fe40003f46270 */
[-C--:B-1----:R-:W-:Y:S02]  /*af30*/  @!P0 MOV R12, R10.reuse ;  /* 0x0000000a000c8202 */ /* 0x082fe40000000f00 */
[----:B------:R-:W-:Y:S02]  /*af40*/  @!P0 MOV R13, R11 ;  /* 0x0000000b000d8202 */ /* 0x000fe40000000f00 */
[C---:B------:R-:W-:Y:S01]  /*af50*/  @!P3 LEA R10, P5, R168.reuse, R10, 0x7 ;  /* 0x0000000aa80ab211 */ /* 0x040fe200078a38ff */
[----:B------:R-:W-:-:S03]  /*af60*/  @!P0 IMAD.WIDE.U32 R12, R168, 0xc0, R12 ;  /* 0x000000c0a80c8825 */ /* 0x000fc600078e000c */
[----:B------:R-:W-:Y:S02]  /*af70*/  @!P3 LEA.HI.X R11, R168, R11, R169, 0x7, P5 ;  /* 0x0000000ba80bb211 */ /* 0x000fe400028f3ca9 */
[----:B------:R-:W-:Y:S02]  /*af80*/  ISETP.GE.AND P5, PT, R28, R3, PT ;  /* 0x000000031c00720c */ /* 0x000fe40003fa6270 */
[----:B------:R-:W-:Y:S01]  /*af90*/  @!P0 IADD3 R13, PT, PT, R5, R13, RZ ;  /* 0x0000000d050d8210 */ /* 0x000fe20007ffe0ff */
[----:B------:R-:W-:Y:S04]  /*afa0*/  @!P3 LDGSTS.E.BYPASS.LTC128B.128 [R66+0x4800], desc[UR4][R10.64] ;  /* 0x048000000a42bfae */ /* 0x000fe8000b981a04 */
[----:B------:R1:W-:Y:S01]  /*afb0*/  @!P1 LDGSTS.E.BYPASS.LTC128B.128 [R66+0x5000], desc[UR4][R14.64] ;  /* 0x050000000e429fae */ /* 0x0003e2000b981a04 */
[----:B------:R-:W-:-:S03]  /*afc0*/  ISETP.GE.AND P1, PT, R26, R3, PT ;  /* 0x000000031a00720c */ /* 0x000fc60003f26270 */
[----:B------:R2:W-:Y:S01]  /*afd0*/  @!P0 LDGSTS.E.BYPASS.LTC128B.128 [R66+0x5800], desc[UR4][R12.64] ;  /* 0x058000000c428fae */ /* 0x0005e2000b981a04 */
[----:B------:R-:W-:Y:S02]  /*afe0*/  P2R R5, PR, RZ, 0x2 ;  /* 0x00000002ff057803 */ /* 0x000fe40000000000 */
[----:B------:R-:W-:Y:S01]  /*aff0*/  LEA R8, P0, R74, R174, 0x1 ;  /* 0x000000ae4a087211 */ /* 0x000fe200078008ff */
[----:B------:R-:W0:Y:S01]  /*b000*/  LDGDEPBAR ;  /* 0x00000000000079af */ /* 0x000e220000000000 */
[-C--:B------:R-:W-:Y:S02]  /*b010*/  ISETP.GE.AND P1, PT, R4, R3.reuse, PT ;  /* 0x000000030400720c */ /* 0x080fe40003f26270 */
[----:B------:R-:W-:Y:S01]  /*b020*/  ISETP.GE.AND P4, PT, R20, R3, PT ;  /* 0x000000031400720c */ /* 0x000fe20003f86270 */
[----:B------:R-:W3:Y:S01]  /*b030*/  LD.E R52, desc[UR4][R100.64+0x184] ;  /* 0x0001840464347980 */ /* 0x000ee2000c101900 */
[----:B------:R-:W-:Y:S02]  /*b040*/  LEA.HI.X R9, R74, R175, R75, 0x1, P0 ;  /* 0x000000af4a097211 */ /* 0x000fe400000f0c4b */
[----:B------:R-:W-:Y:S01]  /*b050*/  ISETP.GE.AND P0, PT, R0, R3, PT ;  /* 0x000000030000720c */ /* 0x000fe20003f06270 */
[----:B------:R-:W4:Y:S01]  /*b060*/  LD.E R6, desc[UR4][R100.64+0x188] ;  /* 0x0001880464067980 */ /* 0x000f22000c101900 */
[----:B------:R-:W-:-:S04]  /*b070*/  DEPBAR.LE SB0, 0x0 ;  /* 0x000080000000791a */ /* 0x000fc80000000000 */
[----:B------:R-:W-:Y:S01]  /*b080*/  BAR.SYNC.DEFER_BLOCKING 0x0 ;  /* 0x0000000000007b1d */ /* 0x000fe20000010000 */
[----:B------:R-:W-:Y:S02]  /*b090*/  ISETP.GE.AND P3, PT, R136, R3, PT ;  /* 0x000000038800720c */ /* 0x000fe40003f66270 */
[----:B-1----:R-:W-:-:S03]  /*b0a0*/  @!P2 MOV R14, R8 ;  /* 0x00000008000ea202 */ /* 0x002fc60000000f00 */
[----:B------:R-:W-:Y:S01]  /*b0b0*/  @!PT LDS RZ, [RZ] ;  /* 0x00000000fffff984 */ /* 0x000fe20000000800 */
[----:B------:R-:W-:Y:S01]  /*b0c0*/  @!PT LDS RZ, [RZ] ;  /* 0x00000000fffff984 */ /* 0x000fe20000000800 */
[----:B------:R-:W-:Y:S01]  /*b0d0*/  @!PT LDS RZ, [RZ] ;  /* 0x00000000fffff984 */ /* 0x000fe20000000800 */
[----:B------:R-:W-:Y:S04]  /*b0e0*/  @!P6 LDGSTS.E.BYPASS.LTC128B.128 [R66+0x6000], desc[UR4][R174.64] ;  /* 0x06000000ae42efae */ /* 0x000fe8000b981a04 */
[----:B------:R-:W-:Y:S01]  /*b0f0*/  @P6 STS.128 [R66+0x6000], RZ ;  /* 0x006000ff42006388 */ /* 0x000fe20000000c00 */
[----:B------:R-:W-:Y:S02]  /*b100*/  ISETP.NE.AND P6, PT, R5, RZ, PT ;  /* 0x000000ff0500720c */ /* 0x000fe40003fc5270 */
[-C--:B------:R-:W-:Y:S01]  /*b110*/  @!P2 MOV R15, R9.reuse ;  /* 0x00000009000fa202 */ /* 0x080fe20000000f00 */
[----:B--2---:R-:W-:Y:S01]  /*b120*/  @!P1 IMAD.MOV.U32 R12, RZ, RZ, R8 ;  /* 0x000000ffff0c9224 */ /* 0x004fe200078e0008 */
[----:B------:R-:W-:-:S09]  /*b130*/  @!P1 MOV R13, R9 ;  /* 0x00000009000d9202 */ /* 0x000fd20000000f00 */
[----:B------:R-:W-:Y:S04]  /*b140*/  @P6 STS.128 [R66+0x6800], RZ ;  /* 0x006800ff42006388 */ /* 0x000fe80000000c00 */
[----:B------:R-:W-:Y:S01]  /*b150*/  @!PT LDS RZ, [RZ] ;  /* 0x00000000fffff984 */ /* 0x000fe20000000800 */
[----:B------:R-:W-:Y:S01]  /*b160*/  @!PT LDS RZ, [RZ] ;  /* 0x00000000fffff984 */ /* 0x000fe20000000800 */
[----:B------:R-:W-:Y:S01]  /*b170*/  @!PT LDS RZ, [RZ] ;  /* 0x00000000fffff984 */ /* 0x000fe20000000800 */
[----:B------:R1:W-:Y:S01]  /*b180*/  @!P6 LDGSTS.E.BYPASS.LTC128B.128 [R66+0x6800], desc[UR4][R8.64] ;  /* 0x068000000842efae */ /* 0x0003e2000b981a04 */
[----:B------:R-:W-:-:S04]  /*b190*/  @!P5 LEA R18, P6, R64, R8, 0x5 ;  /* 0x000000084012d211 */ /* 0x000fc800078c28ff */
[CC--:B------:R-:W-:Y:S02]  /*b1a0*/  @!P5 LEA.HI.X R19, R64.reuse, R9.reuse, R65, 0x5, P6 ;  /* 0x000000094013d211 */ /* 0x0c0fe400030f2c41 */
[CC--:B------:R-:W-:Y:S01]  /*b1b0*/  @!P4 LEA R16, P6, R64.reuse, R8.reuse, 0x6 ;  /* 0x000000084010c211 */ /* 0x0c0fe200078c30ff */
[C---:B------:R-:W-:Y:S01]  /*b1c0*/  @!P2 IMAD R4, R65.reuse, 0x60, RZ ;  /* 0x000000604104a824 */ /* 0x040fe200078e02ff */
[----:B------:R-:W-:Y:S01]  /*b1d0*/  @!P0 MOV R10, R8 ;  /* 0x00000008000a8202 */ /* 0x000fe20000000f00 */
[C---:B------:R-:W-:Y:S01]  /*b1e0*/  @!P2 IMAD.WIDE.U32 R14, R64.reuse, 0x60, R14 ;  /* 0x00000060400ea825 */ /* 0x040fe200078e000e */
[-C--:B------:R-:W-:Y:S01]  /*b1f0*/  @!P0 MOV R11, R9.reuse ;  /* 0x00000009000b8202 */ /* 0x080fe20000000f00 */
[----:B------:R-:W-:Y:S01]  /*b200*/  @P5 STS.128 [R66+0x7000], RZ ;  /* 0x007000ff42005388 */ /* 0x000fe20000000c00 */
[C---:B------:R-:W-:Y:S01]  /*b210*/  @!P4 LEA.HI.X R17, R64.reuse, R9, R65, 0x6, P6 ;  /* 0x000000094011c211 */ /* 0x040fe200030f3441 */
[----:B------:R-:W-:Y:S02]  /*b220*/  @!P1 IMAD R3, R65, 0xa0, RZ ;  /* 0x000000a041039824 */ /* 0x000fe400078e02ff */
[----:B------:R-:W-:Y:S01]  /*b230*/  @!PT LDS RZ, [RZ] ;  /* 0x00000000fffff984 */ /* 0x000fe20000000800 */
[----:B------:R-:W-:Y:S01]  /*b240*/  @!PT LDS RZ, [RZ] ;  /* 0x00000000fffff984 */ /* 0x000fe20000000800 */
[----:B------:R-:W-:Y:S01]  /*b250*/  @!PT LDS RZ, [RZ] ;  /* 0x00000000fffff984 */ /* 0x000fe20000000800 */
[----:B------:R-:W-:Y:S01]  /*b260*/  @!P5 LDGSTS.E.BYPASS.LTC128B.128 [R66+0x7000], desc[UR4][R18.64] ;  /* 0x070000001242dfae */ /* 0x000fe2000b981a04 */
[----:B------:R-:W-:-:S04]  /*b270*/  @!P1 IMAD.WIDE.U32 R12, R64, 0xa0, R12 ;  /* 0x000000a0400c9825 */ /* 0x000fc800078e000c */
[----:B------:R-:W-:Y:S01]  /*b280*/  @!P2 IMAD.IADD R15, R4, 0x1, R15 ;  /* 0x00000001040fa824 */ /* 0x000fe200078e020f */
[----:B------:R-:W-:Y:S01]  /*b290*/  @P4 STS.128 [R66+0x7800], RZ ;  /* 0x007800ff42004388 */ /* 0x000fe20000000c00 */
[----:B------:R-:W-:Y:S01]  /*b2a0*/  @!P0 IMAD R0, R65, 0xc0, RZ ;  /* 0x000000c041008824 */ /* 0x000fe200078e02ff */
[C---:B-1----:R-:W-:Y:S01]  /*b2b0*/  @!P3 LEA R8, P5, R64.reuse, R8, 0x7 ;  /* 0x000000084008b211 */ /* 0x042fe200078a38ff */
[C---:B------:R-:W-:Y:S01]  /*b2c0*/  @!P0 IMAD.WIDE.U32 R10, R64.reuse, 0xc0, R10 ;  /* 0x000000c0400a8825 */ /* 0x040fe200078e000a */
[----:B------:R-:W-:Y:S01]  /*b2d0*/  @!PT LDS RZ, [RZ] ;  /* 0x00000000fffff984 */ /* 0x000fe20000000800 */
[----:B------:R-:W-:Y:S01]  /*b2e0*/  @!PT LDS RZ, [RZ] ;  /* 0x00000000fffff984 */ /* 0x000fe20000000800 */
[----:B------:R-:W-:Y:S01]  /*b2f0*/  @!PT LDS RZ, [RZ] ;  /* 0x00000000fffff984 */ /* 0x000fe20000000800 */
[----:B------:R-:W-:Y:S02]  /*b300*/  @!P4 LDGSTS.E.BYPASS.LTC128B.128 [R66+0x7800], desc[UR4][R16.64] ;  /* 0x078000001042cfae */ /* 0x000fe4000b981a04 */
[----:B------:R-:W-:Y:S02]  /*b310*/  @!P3 LEA.HI.X R9, R64, R9, R65, 0x7, P5 ;  /* 0x000000094009b211 */ /* 0x000fe400028f3c41 */
[----:B------:R-:W-:Y:S01]  /*b320*/  @!P1 IADD3 R13, PT, PT, R3, R13, RZ ;  /* 0x0000000d030d9210 */ /* 0x000fe20007ffe0ff */
        /* <DEDUP_REMOVED lines=22> */
[----:B------:R-:W2:Y:S01]  /*b490*/  S2UR UR6, SR_CgaCtaId ;  /* 0x00000000000679c3 */ /* 0x000ea20000008800 */
[----:B------:R-:W-:Y:S01]  /*b4a0*/  SHF.L.U32 R0, R70, 0x5, RZ ;  /* 0x0000000546007819 */ /* 0x000fe200000006ff */
[----:B------:R-:W-:Y:S01]  /*b4b0*/  IMAD.SHL.U32 R73, R73, 0x400, RZ ;  /* 0x0000040049497824 */ /* 0x000fe200078e00ff */
[----:B------:R-:W-:Y:S01]  /*b4c0*/  UMOV UR7, 0x400 ;  /* 0x0000040000077882 */ /* 0x000fe20000000000 */
[----:B-1----:R-:W-:Y:S01]  /*b4d0*/  LOP3.LUT R14, R81, 0x8, R70, 0x78, !PT ;  /* 0x00000008510e7812 */ /* 0x002fe200078e7846 */
[----:B------:R-:W0:Y:S01]  /*b4e0*/  LDGDEPBAR ;  /* 0x00000000000079af */ /* 0x000e220000000000 */
[----:B------:R-:W-:-:S02]  /*b4f0*/  LOP3.LUT R167, R69, 0x7c00, R0, 0xf8, !PT ;  /* 0x00007c0045a77812 */ /* 0x000fc400078ef800 */
[----:B------:R-:W-:Y:S02]  /*b500*/  LOP3.LUT R0, R14, 0x38, R83, 0x78, !PT ;  /* 0x000000380e007812 */ /* 0x000fe400078e7853 */
[----:B------:R-:W-:Y:S02]  /*b510*/  IADD3 R167, PT, PT, R68, R167, RZ ;  /* 0x000000a744a77210 */ /* 0x000fe40007ffe0ff */
[----:B------:R-:W-:-:S04]  /*b520*/  LOP3.LUT R73, R73, 0x400, RZ, 0xc0, !PT ;  /* 0x0000040049497812 */ /* 0x000fc800078ec0ff */
[----:B------:R-:W-:Y:S01]  /*b530*/  LEA R0, R0, R73, 0x1 ;  /* 0x0000004900007211 */ /* 0x000fe200078e08ff */
[----:B--2---:R-:W-:-:S06]  /*b540*/  ULEA UR6, UR6, UR7, 0x18 ;  /* 0x0000000706067291 */ /* 0x004fcc000f8ec0ff */
[----:B------:R-:W-:-:S03]  /*b550*/  LEA R167, R167, UR6, 0x1 ;  /* 0x00000006a7a77c11 */ /* 0x000fc6000f8e08ff */
[----:B------:R-:W-:Y:S04]  /*b560*/  LDSM.16.M88.4 R24, [R0+UR6+0x2000] ;  /* 0x002000060018783b */ /* 0x000fe80008000200 */
[----:B------:R-:W1:Y:S01]  /*b570*/  LDSM.16.M88.4 R48, [R167] ;  /* 0x00000000a730783b */ /* 0x000e620000000200 */
[----:B------:R-:W-:Y:S02]  /*b580*/  R2P PR, R70, 0x6 ;  /* 0x0000000646007804 */ /* 0x000fe40000000000 */
[----:B------:R-:W-:Y:S01]  /*b590*/  MOV R3, 0x20 ;  /* 0x0000002000037802 */ /* 0x000fe20000000f00 */
[----:B------:R-:W-:Y:S01]  /*b5a0*/  VIADD R166, R0, UR6 ;  /* 0x0000000600a67c36 */ /* 0x000fe20008000000 */
[----:B------:R-:W-:Y:S01]  /*b5b0*/  MOV R5, 0x40 ;  /* 0x0000004000057802 */ /* 0x000fe20000000f00 */
[----:B------:R-:W-:Y:S01]  /*b5c0*/  LDSM.16.M88.4 R8, [R0+UR6+0x2800] ;  /* 0x002800060008783b */ /* 0x000fe20008000200 */
[----:B------:R-:W-:-:S03]  /*b5d0*/  SEL R3, R3, 0xffffffe0, !P1 ;  /* 0xffffffe003037807 */ /* 0x000fc60004800000 */
[----:B------:R-:W-:Y:S01]  /*b5e0*/  LDSM.16.M88.4 R36, [R0+UR6+0x3000] ;  /* 0x003000060024783b */ /* 0x000fe20008000200 */
[-C--:B------:R-:W-:Y:S02]  /*b5f0*/  IADD3 R165, PT, PT, R167, R3.reuse, RZ ;  /* 0x00000003a7a57210 */ /* 0x080fe40007ffe0ff */
[----:B------:R-:W-:-:S03]  /*b600*/  IADD3 R161, PT, PT, R166, R3, RZ ;  /* 0x00000003a6a17210 */ /* 0x000fc60007ffe0ff */
[----:B------:R-:W-:Y:S04]  /*b610*/  LDSM.16.M88.4 R40, [R165] ;  /* 0x00000000a528783b */ /* 0x000fe80000000200 */
[----:B-----5:R-:W2:Y:S01]  /*b620*/  LDSM.16.M88.4 R32, [R161+0x2000] ;  /* 0x00200000a120783b */ /* 0x020ea20000000200 */
[----:B------:R-:W-:-:S03]  /*b630*/  SEL R5, R5, 0xffffffc0, !P2 ;  /* 0xffffffc005057807 */ /* 0x000fc60005000000 */
[----:B------:R-:W-:Y:S01]  /*b640*/  LDSM.16.M88.4 R20, [R161+0x2800] ;  /* 0x00280000a114783b */ /* 0x000fe20000000200 */
[----:B------:R-:W-:Y:S01]  /*b650*/  IADD3 R160, PT, PT, R166, R5, RZ ;  /* 0x00000005a6a07210 */ /* 0x000fe20007ffe0ff */
[----:B------:R-:W-:-:S04]  /*b660*/  IMAD.IADD R164, R167, 0x1, R5 ;  /* 0x00000001a7a47824 */ /* 0x000fc800078e0205 */
[----:B------:R-:W-:Y:S04]  /*b670*/  LDSM.16.M88.4 R60, [R160+0x2000] ;  /* 0x00200000a03c783b */ /* 0x000fe80000000200 */
[----:B------:R-:W2:Y:S01]  /*b680*/  LDSM.16.M88.4 R28, [R164] ;  /* 0x00000000a41c783b */ /* 0x000ea20000000200 */
[----:B-1----:R-:W-:Y:S01]  /*b690*/  HMMA.16816.F32.BF16 R16, R48, R24, RZ ;  /* 0x000000183010723c */ /* 0x002fe200000418ff */
[C---:B------:R-:W-:Y:S02]  /*b6a0*/  IADD3 R163, PT, PT, R3.reuse, R164, RZ ;  /* 0x000000a403a37210 */ /* 0x040fe40007ffe0ff */
[----:B------:R-:W-:Y:S01]  /*b6b0*/  LDSM.16.M88.4 R76, [R160+0x2800] ;  /* 0x00280000a04c783b */ /* 0x000fe20000000200 */
[----:B------:R-:W-:-:S03]  /*b6c0*/  IADD3 R159, PT, PT, R3, R160, RZ ;  /* 0x000000a0039f7210 */ /* 0x000fc60007ffe0ff */
[----:B------:R-:W-:Y:S04]  /*b6d0*/  LDSM.16.M88.4 R12, [R163] ;  /* 0x00000000a30c783b */ /* 0x000fe80000000200 */
[----:B------:R-:W1:Y:S01]  /*b6e0*/  LDSM.16.M88.4 R56, [R159+0x2000] ;  /* 0x002000009f38783b */ /* 0x000e620000000200 */
[----:B------:R-:W-:Y:S03]  /*b6f0*/  HMMA.16816.F32.BF16 R24, R48, R26, RZ ;  /* 0x0000001a3018723c */ /* 0x000fe600000418ff */
[----:B------:R-:W-:Y:S05]  /*b700*/  LDSM.16.M88.4 R80, [R160+0x3000] ;  /* 0x00300000a050783b */ /* 0x000fea0000000200 */
[----:B--2---:R-:W-:-:S12]  /*b710*/  HMMA.16816.F32.BF16 R16, R40, R32, R16 ;  /* 0x000000202810723c */ /* 0x004fd80000041810 */
[----:B------:R-:W-:Y:S01]  /*b720*/  HMMA.16816.F32.BF16 R24, R40, R34, R24 ;  /* 0x000000222818723c */ /* 0x000fe20000041818 */
[----:B------:R-:W2:Y:S07]  /*b730*/  LDSM.16.M88.4 R32, [R161+0x3000] ;  /* 0x00300000a120783b */ /* 0x000eae0000000200 */
[----:B------:R-:W-:Y:S08]  /*b740*/  HMMA.16816.F32.BF16 R16, R28, R60, R16 ;  /* 0x0000003c1c10723c */ /* 0x000ff00000041810 */
[C---:B------:R-:W-:Y:S08]  /*b750*/  HMMA.16816.F32.BF16 R44, R48.reuse, R8, RZ ;  /* 0x00000008302c723c */ /* 0x040ff000000418ff */
[----:B------:R-:W-:Y:S08]  /*b760*/  HMMA.16816.F32.BF16 R8, R48, R10, RZ ;  /* 0x0000000a3008723c */ /* 0x000ff000000418ff */
[----:B-1----:R-:W-:Y:S08]  /*b770*/  HMMA.16816.F32.BF16 R16, R12, R56, R16 ;  /* 0x000000380c10723c */ /* 0x002ff00000041810 */
[----:B------:R-:W-:Y:S01]  /*b780*/  HMMA.16816.F32.BF16 R24, R28, R62, R24 ;  /* 0x0000003e1c18723c */ /* 0x000fe20000041818 */
[----:B------:R-:W1:Y:S07]  /*b790*/  LDSM.16.M88.4 R60, [R159+0x2800] ;  /* 0x002800009f3c783b */ /* 0x000e6e0000000200 */
[C---:B------:R-:W-:Y:S08]  /*b7a0*/  HMMA.16816.F32.BF16 R44, R40.reuse, R20, R44 ;  /* 0x00000014282c723c */ /* 0x040ff0000004182c */
[----:B------:R-:W-:Y:S08]  /*b7b0*/  HMMA.16816.F32.BF16 R8, R40, R22, R8 ;  /* 0x000000162808723c */ /* 0x000ff00000041808 */
[----:B------:R-:W-:Y:S08]  /*b7c0*/  HMMA.16816.F32.BF16 R20, R48, R36, RZ ;  /* 0x000000243014723c */ /* 0x000ff000000418ff */
[----:B------:R-:W-:Y:S01]  /*b7d0*/  HMMA.16816.F32.BF16 R24, R12, R58, R24 ;  /* 0x0000003a0c18723c */ /* 0x000fe20000041818 */
[----:B------:R-:W4:Y:S07]  /*b7e0*/  LDSM.16.M88.4 R56, [R0+UR6+0x3800] ;  /* 0x003800060038783b */ /* 0x000f2e0008000200 */
[----:B------:R-:W-:Y:S08]  /*b7f0*/  HMMA.16816.F32.BF16 R44, R28, R76, R44 ;  /* 0x0000004c1c2c723c */ /* 0x000ff0000004182c */
[----:B--2---:R-:W-:Y:S08]  /*b800*/  HMMA.16816.F32.BF16 R20, R40, R32, R20 ;  /* 0x000000202814723c */ /* 0x004ff00000041814 */
[----:B------:R-:W-:Y:S01]  /*b810*/  HMMA.16816.F32.BF16 R8, R28, R78, R8 ;  /* 0x0000004e1c08723c */ /* 0x000fe20000041808 */
[----:B------:R-:W-:Y:S07]  /*b820*/  LDSM.16.M88.4 R76, [R0+UR6+0x4000] ;  /* 0x00400006004c783b */ /* 0x000fee0008000200 */
[----:B-1----:R-:W-:Y:S08]  /*b830*/  HMMA.16816.F32.BF16 R44, R12, R60, R44 ;  /* 0x0000003c0c2c723c */ /* 0x002ff0000004182c */
[----:B------:R-:W-:Y:S08]  /*b840*/  HMMA.16816.F32.BF16 R20, R28, R80, R20 ;  /* 0x000000501c14723c */ /* 0x000ff00000041814 */
[----:B------:R-:W-:Y:S01]  /*b850*/  HMMA.16816.F32.BF16 R8, R12, R62, R8 ;  /* 0x0000003e0c08723c */ /* 0x000fe20000041808 */
[----:B------:R-:W-:Y:S01]  /*b860*/  LDSM.16.M88.4 R60, [R160+0x3800] ;  /* 0x00380000a03c783b */ /* 0x000fe20000000200 */
[-C--:B---3--:R-:W-:Y:S01]  /*b870*/  FMUL.FTZ R16, R16, R4.reuse ;  /* 0x0000000410107220 */ /* 0x088fe20000410000 */
[-C--:B------:R-:W-:Y:S01]  /*b880*/  FMUL.FTZ R55, R17, R4.reuse ;  /* 0x0000000411377220 */ /* 0x080fe20000410000 */
[-C--:B------:R-:W-:Y:S01]  /*b890*/  FMUL.FTZ R73, R18, R4.reuse ;  /* 0x0000000412497220 */ /* 0x080fe20000410000 */
[-C--:B------:R-:W-:Y:S01]  /*b8a0*/  FMUL.FTZ R74, R19, R4.reuse ;  /* 0x00000004134a7220 */ /* 0x080fe20000410000 */
[----:B------:R1:W2:Y:S02]  /*b8b0*/  MUFU.TANH R54, R16 ;  /* 0x0000001000367308 */ /* 0x0002a40000002400 */
[----:B-1----:R-:W-:Y:S01]  /*b8c0*/  HMMA.16816.F32.BF16 R16, R48, R38, RZ ;  /* 0x000000263010723c */ /* 0x002fe200000418ff */
[----:B------:R-:W-:Y:S01]  /*b8d0*/  LDSM.16.M88.4 R36, [R161+0x3800] ;  /* 0x00380000a124783b */ /* 0x000fe20000000200 */
[----:B------:R-:W-:-:S15]  /*b8e0*/  FMUL.FTZ R24, R24, R4 ;  /* 0x0000000418187220 */ /* 0x000fde0000410000 */
[----:B------:R-:W-:-:S03]  /*b8f0*/  NOP ;  /* 0x0000000000007918 */ /* 0x000fc60000000000 */
[----:B------:R-:W-:Y:S01]  /*b900*/  HMMA.16816.F32.BF16 R16, R40, R34, R16 ;  /* 0x000000222810723c */ /* 0x000fe20000041810 */
[----:B------:R-:W1:Y:S01]  /*b910*/  LDSM.16.M88.4 R32, [R159+0x3000] ;  /* 0x003000009f20783b */ /* 0x000e620000000200 */
[----:B------:R4:W3:Y:S01]  /*b920*/  MUFU.TANH R75, R24 ;  /* 0x00000018004b7308 */ /* 0x0008e20000002400 */
[-C--:B------:R-:W-:Y:S01]  /*b930*/  FMUL.FTZ R84, R25, R4.reuse ;  /* 0x0000000419547220 */ /* 0x080fe20000410000 */
[-C--:B------:R-:W-:Y:S01]  /*b940*/  FMUL.FTZ R85, R26, R4.reuse ;  /* 0x000000041a557220 */ /* 0x080fe20000410000 */
[----:B------:R-:W-:-:S03]  /*b950*/  FMUL.FTZ R86, R27, R4 ;  /* 0x000000041b567220 */ /* 0x000fc60000410000 */
[C---:B----4-:R-:W-:Y:S08]  /*b960*/  HMMA.16816.F32.BF16 R24, R48.reuse, R56, RZ ;  /* 0x000000383018723c */ /* 0x050ff000000418ff */
[----:B------:R-:W-:Y:S01]  /*b970*/  HMMA.16816.F32.BF16 R56, R48, R58, RZ ;  /* 0x0000003a3038723c */ /* 0x000fe200000418ff */
[-C--:B------:R-:W-:Y:S01]  /*b980*/  FMUL.FTZ R44, R44, R4.reuse ;  /* 0x000000042c2c7220 */ /* 0x080fe20000410000 */
[-C--:B------:R-:W-:Y:S01]  /*b990*/  FMUL.FTZ R45, R45, R4.reuse ;  /* 0x000000042d2d7220 */ /* 0x080fe20000410000 */
[-C--:B------:R-:W-:Y:S01]  /*b9a0*/  FMUL.FTZ R89, R46, R4.reuse ;  /* 0x000000042e597220 */ /* 0x080fe20000410000 */
[-C--:B------:R-:W-:Y:S01]  /*b9b0*/  FMUL.FTZ R90, R47, R4.reuse ;  /* 0x000000042f5a7220 */ /* 0x080fe20000410000 */
[----:B------:R-:W4:Y:S03]  /*b9c0*/  MUFU.TANH R87, R44 ;  /* 0x0000002c00577308 */ /* 0x000f260000002400 */
[----:B------:R-:W-:Y:S01]  /*b9d0*/  HMMA.16816.F32.BF16 R16, R28, R82, R16 ;  /* 0x000000521c10723c */ /* 0x000fe20000041810 */
[-C--:B------:R-:W-:Y:S01]  /*b9e0*/  FMUL.FTZ R8, R8, R4.reuse ;  /* 0x0000000408087220 */ /* 0x080fe20000410000 */
[-C--:B------:R-:W-:Y:S01]  /*b9f0*/  FMUL.FTZ R92, R9, R4.reuse ;  /* 0x00000004095c7220 */ /* 0x080fe20000410000 */
[-C--:B------:R-:W-:Y:S01]  /*ba00*/  FMUL.FTZ R93, R10, R4.reuse ;  /* 0x000000040a5d7220 */ /* 0x080fe20000410000 */
[-C--:B------:R-:W-:Y:S01]  /*ba10*/  FMUL.FTZ R94, R11, R4.reuse ;  /* 0x000000040b5e7220 */ /* 0x080fe20000410000 */
[----:B------:R2:W2:Y:S01]  /*ba20*/  MUFU.TANH R88, R45 ;  /* 0x0000002d00587308 */ /* 0x0004a20000002400 */
[----:B------:R-:W-:Y:S02]  /*ba30*/  LDSM.16.M88.4 R80, [R160+0x4000] ;  /* 0x00400000a050783b */ /* 0x000fe40000000200 */
[----:B-1----:R-:W-:Y:S08]  /*ba40*/  HMMA.16816.F32.BF16 R20, R12, R32, R20 ;  /* 0x000000200c14723c */ /* 0x002ff00000041814 */
[C---:B------:R-:W-:Y:S01]  /*ba50*/  HMMA.16816.F32.BF16 R24, R40.reuse, R36, R24 ;  /* 0x000000242818723c */ /* 0x040fe20000041818 */
[----:B--2---:R-:W1:Y:S07]  /*ba60*/  LDSM.16.M88.4 R44, [R161+0x4000] ;  /* 0x00400000a12c783b */ /* 0x004e6e0000000200 */
[----:B------:R-:W-:Y:S01]  /*ba70*/  HMMA.16816.F32.BF16 R56, R40, R38, R56 ;  /* 0x000000262838723c */ /* 0x000fe20000041838 */
[----:B------:R-:W2:Y:S02]  /*ba80*/  LDSM.16.M88.4 R36, [R159+0x3800] ;  /* 0x003800009f24783b */ /* 0x000ea40000000200 */
[-C--:B------:R-:W-:Y:S01]  /*ba90*/  FMUL.FTZ R20, R20, R4.reuse ;  /* 0x0000000414147220 */ /* 0x080fe20000410000 */
[----:B------:R3:W1:Y:S01]  /*baa0*/  MUFU.TANH R91, R8 ;  /* 0x00000008005b7308 */ /* 0x0006620000002400 */
[-C--:B------:R-:W-:Y:S01]  /*bab0*/  FMUL.FTZ R96, R21, R4.reuse ;  /* 0x0000000415607220 */ /* 0x080fe20000410000 */
[-C--:B------:R-:W-:Y:S01]  /*bac0*/  FMUL.FTZ R97, R22, R4.reuse ;  /* 0x0000000416617220 */ /* 0x080fe20000410000 */
[-C--:B------:R-:W-:Y:S01]  /*bad0*/  FMUL.FTZ R98, R23, R4.reuse ;  /* 0x0000000417627220 */ /* 0x080fe20000410000 */
[----:B------:R-:W-:Y:S01]  /*bae0*/  HMMA.16816.F32.BF16 R16, R12, R34, R16 ;  /* 0x000000220c10723c */ /* 0x000fe20000041810 */
[----:B------:R-:W4:Y:S03]  /*baf0*/  LDSM.16.M88.4 R32, [R0+UR6+0x4800] ;  /* 0x004800060020783b */ /* 0x000f260008000200 */
[----:B------:R1:W1:Y:S04]  /*bb00*/  MUFU.TANH R95, R20 ;  /* 0x00000014005f7308 */ /* 0x0002680000002400 */
[----:B------:R-:W-:Y:S08]  /*bb10*/  HMMA.16816.F32.BF16 R24, R28, R60, R24 ;  /* 0x0000003c1c18723c */ /* 0x000ff00000041818 */
[C---:B---3--:R-:W-:Y:S08]  /*bb20*/  HMMA.16816.F32.BF16 R8, R48.reuse, R76, RZ ;  /* 0x0000004c3008723c */ /* 0x048ff000000418ff */
[----:B-1----:R-:W-:Y:S01]  /*bb30*/  HMMA.16816.F32.BF16 R20, R48, R78, RZ ;  /* 0x0000004e3014723c */ /* 0x002fe200000418ff */
[----:B------:R-:W-:Y:S07]  /*bb40*/  LDSM.16.M88.4 R76, [R161+0x4800] ;  /* 0x00480000a14c783b */ /* 0x000fee0000000200 */
[----:B------:R-:W-:Y:S01]  /*bb50*/  HMMA.16816.F32.BF16 R56, R28, R62, R56 ;  /* 0x0000003e1c38723c */ /* 0x000fe20000041838 */
[----:B------:R-:W1:Y:S07]  /*bb60*/  LDSM.16.M88.4 R60, [R159+0x4000] ;  /* 0x004000009f3c783b */ /* 0x000e6e0000000200 */
[----:B------:R-:W-:Y:S08]  /*bb70*/  HMMA.16816.F32.BF16 R8, R40, R44, R8 ;  /* 0x0000002c2808723c */ /* 0x000ff00000041808 */
[----:B--2---:R-:W-:Y:S08]  /*bb80*/  HMMA.16816.F32.BF16 R24, R12, R36, R24 ;  /* 0x000000240c18723c */ /* 0x004ff00000041818 */
[----:B------:R-:W-:Y:S01]  /*bb90*/  HMMA.16816.F32.BF16 R20, R40, R46, R20 ;  /* 0x0000002e2814723c */ /* 0x000fe20000041814 */
[----:B------:R-:W2:Y:S01]  /*bba0*/  LDSM.16.M88.4 R44, [R0+UR6+0x5000] ;  /* 0x00500006002c783b */ /* 0x000ea20008000200 */
[-C--:B------:R-:W-:Y:S01]  /*bbb0*/  FMUL.FTZ R16, R16, R4.reuse ;  /* 0x0000000410107220 */ /* 0x080fe20000410000 */
[-C--:B------:R-:W-:Y:S01]  /*bbc0*/  FMUL.FTZ R102, R17, R4.reuse ;  /* 0x0000000411667220 */ /* 0x080fe20000410000 */
[-C--:B------:R-:W-:Y:S01]  /*bbd0*/  FMUL.FTZ R104, R18, R4.reuse ;  /* 0x0000000412687220 */ /* 0x080fe20000410000 */
[----:B------:R-:W-:-:S03]  /*bbe0*/  FMUL.FTZ R105, R19, R4 ;  /* 0x0000000413697220 */ /* 0x000fc60000410000 */
[----:B------:R-:W-:Y:S03]  /*bbf0*/  HMMA.16816.F32.BF16 R56, R12, R38, R56 ;  /* 0x000000260c38723c */ /* 0x000fe60000041838 */
[-C--:B------:R-:W-:Y:S01]  /*bc00*/  FMUL.FTZ R24, R24, R4.reuse ;  /* 0x0000000418187220 */ /* 0x080fe20000410000 */
[----:B------:R4:W3:Y:S01]  /*bc10*/  MUFU.TANH R99, R16 ;  /* 0x0000001000637308 */ /* 0x0008e20000002400 */
[----:B------:R-:W3:Y:S03]  /*bc20*/  LDSM.16.M88.4 R36, [R161+0x5000] ;  /* 0x00500000a124783b */ /* 0x000ee60000000200 */
[C---:B------:R-:W-:Y:S01]  /*bc30*/  HMMA.16816.F32.BF16 R8, R28.reuse, R80, R8 ;  /* 0x000000501c08723c */ /* 0x040fe20000041808 */
[-C--:B------:R-:W-:Y:S01]  /*bc40*/  FMUL.FTZ R107, R25, R4.reuse ;  /* 0x00000004196b7220 */ /* 0x080fe20000410000 */
[-C--:B------:R-:W-:Y:S01]  /*bc50*/  FMUL.FTZ R108, R26, R4.reuse ;  /* 0x000000041a6c7220 */ /* 0x080fe20000410000 */
[-C--:B------:R-:W-:Y:S01]  /*bc60*/  FMUL.FTZ R109, R27, R4.reuse ;  /* 0x000000041b6d7220 */ /* 0x080fe20000410000 */
[----:B------:R1:W1:Y:S04]  /*bc70*/  MUFU.TANH R106, R24 ;  /* 0x00000018006a7308 */ /* 0x0002680000002400 */
[----:B------:R-:W-:Y:S01]  /*bc80*/  HMMA.16816.F32.BF16 R20, R28, R82, R20 ;  /* 0x000000521c14723c */ /* 0x000fe20000041814 */
[----:B------:R-:W-:Y:S07]  /*bc90*/  LDSM.16.M88.4 R80, [R161+0x5800] ;  /* 0x00580000a150783b */ /* 0x000fee0000000200 */
[C---:B----4-:R-:W-:Y:S01]  /*bca0*/  HMMA.16816.F32.BF16 R16, R48.reuse, R32, RZ ;  /* 0x000000203010723c */ /* 0x050fe200000418ff */
[----:B-1----:R-:W1:Y:S07]  /*bcb0*/  LDSM.16.M88.4 R24, [R160+0x4800] ;  /* 0x00480000a018783b */ /* 0x002e6e0000000200 */
[----:B------:R-:W-:Y:S01]  /*bcc0*/  HMMA.16816.F32.BF16 R32, R48, R34, RZ ;  /* 0x000000223020723c */ /* 0x000fe200000418ff */
[-C--:B------:R-:W-:Y:S01]  /*bcd0*/  FMUL.FTZ R56, R56, R4.reuse ;  /* 0x0000000438387220 */ /* 0x080fe20000410000 */
[-C--:B------:R-:W-:Y:S01]  /*bce0*/  FMUL.FTZ R111, R57, R4.reuse ;  /* 0x00000004396f7220 */ /* 0x080fe20000410000 */
[-C--:B------:R-:W-:Y:S01]  /*bcf0*/  FMUL.FTZ R112, R58, R4.reuse ;  /* 0x000000043a707220 */ /* 0x080fe20000410000 */
[-C--:B------:R-:W-:Y:S01]  /*bd00*/  FMUL.FTZ R113, R59, R4.reuse ;  /* 0x000000043b717220 */ /* 0x080fe20000410000 */
[----:B------:R2:W4:Y:S03]  /*bd10*/  MUFU.TANH R110, R56 ;  /* 0x00000038006e7308 */ /* 0x0005260000002400 */
[----:B------:R-:W-:Y:S08]  /*bd20*/  HMMA.16816.F32.BF16 R8, R12, R60, R8 ;  /* 0x0000003c0c08723c */ /* 0x000ff00000041808 */
[----:B------:R-:W-:Y:S08]  /*bd30*/  HMMA.16816.F32.BF16 R16, R40, R76, R16 ;  /* 0x0000004c2810723c */ /* 0x000ff00000041810 */
[----:B--2---:R-:W-:Y:S08]  /*bd40*/  HMMA.16816.F32.BF16 R56, R48, R44, RZ ;  /* 0x0000002c3038723c */ /* 0x004ff000000418ff */
[----:B------:R-:W-:Y:S01]  /*bd50*/  HMMA.16816.F32.BF16 R76, R40, R78, R32 ;  /* 0x0000004e284c723c */ /* 0x000fe20000041820 */
[----:B------:R-:W2:Y:S07]  /*bd60*/  LDSM.16.M88.4 R32, [R159+0x4800] ;  /* 0x004800009f20783b */ /* 0x000eae0000000200 */
[----:B------:R-:W-:Y:S01]  /*bd70*/  HMMA.16816.F32.BF16 R20, R12, R62, R20 ;  /* 0x0000003e0c14723c */ /* 0x000fe20000041814 */
[----:B------:R4:W2:Y:S01]  /*bd80*/  LDSM.16.M88.4 R60, [R0+UR6+0x5800] ;  /* 0x00580006003c783b */ /* 0x0008a20008000200 */
[-C--:B------:R-:W-:Y:S01]  /*bd90*/  FMUL.FTZ R8, R8, R4.reuse ;  /* 0x0000000408087220 */ /* 0x080fe20000410000 */
[-C--:B------:R-:W-:Y:S01]  /*bda0*/  FMUL.FTZ R115, R9, R4.reuse ;  /* 0x0000000409737220 */ /* 0x080fe20000410000 */
[----:B------:R-:W-:-:S02]  /*bdb0*/  FMUL.FTZ R116, R10, R4 ;  /* 0x000000040a747220 */ /* 0x000fc40000410000 */
[----:B------:R1:W1:Y:S02]  /*bdc0*/  MUFU.TANH R114, R8 ;  /* 0x0000000800727308 */ /* 0x0002640000002400 */
[----:B---3--:R-:W-:Y:S01]  /*bdd0*/  HMMA.16816.F32.BF16 R56, R40, R36, R56 ;  /* 0x000000242838723c */ /* 0x008fe20000041838 */
[----:B------:R-:W-:-:S07]  /*bde0*/  FMUL.FTZ R36, R11, R4 ;  /* 0x000000040b247220 */ /* 0x000fce0000410000 */
[----:B------:R-:W-:Y:S01]  /*bdf0*/  HMMA.16816.F32.BF16 R44, R48, R46, RZ ;  /* 0x0000002e302c723c */ /* 0x000fe200000418ff */
[----:B-1----:R-:W1:Y:S07]  /*be00*/  LDSM.16.M88.4 R8, [R160+0x5000] ;  /* 0x00500000a008783b */ /* 0x002e6e0000000200 */
[C---:B------:R-:W-:Y:S08]  /*be10*/  HMMA.16816.F32.BF16 R16, R28.reuse, R24, R16 ;  /* 0x000000181c10723c */ /* 0x040ff00000041810 */
[----:B------:R-:W-:Y:S01]  /*be20*/  HMMA.16816.F32.BF16 R76, R28, R26, R76 ;  /* 0x0000001a1c4c723c */ /* 0x000fe2000004184c */
[-C--:B------:R-:W-:Y:S01]  /*be30*/  FMUL.FTZ R20, R20, R4.reuse ;  /* 0x0000000414147220 */ /* 0x080fe20000410000 */
[-C--:B----4-:R-:W-:Y:S01]  /*be40*/  FMUL.FTZ R0, R21, R4.reuse ;  /* 0x0000000415007220 */ /* 0x090fe20000410000 */
[-C--:B------:R-:W-:Y:S01]  /*be50*/  FMUL.FTZ R118, R22, R4.reuse ;  /* 0x0000000416767220 */ /* 0x080fe20000410000 */
[----:B------:R-:W-:Y:S01]  /*be60*/  LDSM.16.M88.4 R24, [R159+0x5000] ;  /* 0x005000009f18783b */ /* 0x000fe20000000200 */
[----:B------:R3:W4:Y:S03]  /*be70*/  MUFU.TANH R37, R20 ;  /* 0x0000001400257308 */ /* 0x0007260000002400 */
[----:B------:R-:W-:Y:S01]  /*be80*/  HMMA.16816.F32.BF16 R44, R40, R38, R44 ;  /* 0x00000026282c723c */ /* 0x000fe2000004182c */
[----:B------:R-:W-:-:S07]  /*be90*/  FMUL.FTZ R38, R23, R4 ;  /* 0x0000000417267220 */ /* 0x000fce0000410000 */
[C---:B--2---:R-:W-:Y:S08]  /*bea0*/  HMMA.16816.F32.BF16 R16, R12.reuse, R32, R16 ;  /* 0x000000200c10723c */ /* 0x044ff00000041810 */
[----:B------:R-:W-:Y:S01]  /*beb0*/  HMMA.16816.F32.BF16 R76, R12, R34, R76 ;  /* 0x000000220c4c723c */ /* 0x000fe2000004184c */
[----:B------:R-:W2:Y:S07]  /*bec0*/  LDSM.16.M88.4 R32, [R160+0x5800] ;  /* 0x00580000a020783b */ /* 0x000eae0000000200 */
[C---:B---3--:R-:W-:Y:S08]  /*bed0*/  HMMA.16816.F32.BF16 R20, R48.reuse, R60, RZ ;  /* 0x0000003c3014723c */ /* 0x048ff000000418ff */
[----:B------:R-:W-:Y:S08]  /*bee0*/  HMMA.16816.F32.BF16 R48, R48, R62, RZ ;  /* 0x0000003e3030723c */ /* 0x000ff000000418ff */
[C---:B-1----:R-:W-:Y:S08]  /*bef0*/  HMMA.16816.F32.BF16 R56, R28.reuse, R8, R56 ;  /* 0x000000081c38723c */ /* 0x042ff00000041838 */
[----:B------:R-:W-:Y:S01]  /*bf00*/  HMMA.16816.F32.BF16 R44, R28, R10, R44 ;  /* 0x0000000a1c2c723c */ /* 0x000fe2000004182c */
[----:B------:R-:W1:Y:S01]  /*bf10*/  LDSM.16.M88.4 R8, [R159+0x5800] ;  /* 0x005800009f08783b */ /* 0x000e620000000200 */
[-C--:B------:R-:W-:Y:S01]  /*bf20*/  FMUL.FTZ R16, R16, R4.reuse ;  /* 0x0000000410107220 */ /* 0x080fe20000410000 */
[-C--:B------:R-:W-:Y:S01]  /*bf30*/  FMUL.FTZ R17, R17, R4.reuse ;  /* 0x0000000411117220 */ /* 0x080fe20000410000 */
[-C--:B------:R-:W-:Y:S01]  /*bf40*/  FMUL.FTZ R18, R18, R4.reuse ;  /* 0x0000000412127220 */ /* 0x080fe20000410000 */
[-C--:B------:R-:W-:Y:S01]  /*bf50*/  FMUL.FTZ R19, R19, R4.reuse ;  /* 0x0000000413137220 */ /* 0x080fe20000410000 */
[----:B------:R-:W-:Y:S01]  /*bf60*/  FMUL.FTZ R39, R76, R4 ;  /* 0x000000044c277220 */ /* 0x000fe20000410000 */
[----:B------:R-:W-:Y:S01]  /*bf70*/  ISETP.GT.AND P0, PT, R103, R170, PT ;  /* 0x000000aa6700720c */ /* 0x000fe20003f04270 */
[----:B------:R-:W-:Y:S01]  /*bf80*/  HMMA.16816.F32.BF16 R20, R40, R80, R20 ;  /* 0x000000502814723c */ /* 0x000fe20000041814 */
[----:B------:R-:W3:Y:S01]  /*bf90*/  MUFU.TANH R55, R55 ;  /* 0x0000003700377308 */ /* 0x000ee20000002400 */
[----:B------:R-:W-:Y:S01]  /*bfa0*/  IADD3 R6, PT, PT, R6, R72, -R177 ;  /* 0x0000004806067210 */ /* 0x000fe20007ffe8b1 */
[----:B------:R-:W-:-:S05]  /*bfb0*/  DEPBAR.LE SB0, 0x0 ;  /* 0x000080000000791a */ /* 0x000fca0000000000 */
[----:B------:R-:W-:-:S12]  /*bfc0*/  HMMA.16816.F32.BF16 R48, R40, R82, R48 ;  /* 0x000000522830723c */ /* 0x000fd80000041830 */
[C---:B--2---:R-:W-:Y:S08]  /*bfd0*/  HMMA.16816.F32.BF16 R20, R28.reuse, R32, R20 ;  /* 0x000000201c14723c */ /* 0x044ff00000041814 */
[----:B------:R-:W-:-:S12]  /*bfe0*/  HMMA.16816.F32.BF16 R48, R28, R34, R48 ;  /* 0x000000221c30723c */ /* 0x000fd80000041830 */
[C---:B-1----:R-:W-:Y:S08]  /*bff0*/  HMMA.16816.F32.BF16 R20, R12.reuse, R8, R20 ;  /* 0x000000080c14723c */ /* 0x042ff00000041814 */
[C---:B------:R-:W-:Y:S08]  /*c000*/  HMMA.16816.F32.BF16 R56, R12.reuse, R24, R56 ;  /* 0x000000180c38723c */ /* 0x040ff00000041838 */
[C---:B------:R-:W-:Y:S08]  /*c010*/  HMMA.16816.F32.BF16 R44, R12.reuse, R26, R44 ;  /* 0x0000001a0c2c723c */ /* 0x040ff0000004182c */
[----:B------:R-:W-:Y:S01]  /*c020*/  HMMA.16816.F32.BF16 R48, R12, R10, R48 ;  /* 0x0000000a0c30723c */ /* 0x000fe20000041830 */
[----:B------:R-:W-:Y:S01]  /*c030*/  FMUL.FTZ R10, R22, R4 ;  /* 0x00000004160a7220 */ /* 0x000fe20000410000 */
[----:B------:R-:W-:-:S04]  /*c040*/  SHF.R.U32.HI R22, RZ, 0x2, R70 ;  /* 0x00000002ff167819 */ /* 0x000fc80000011646 */
[----:B------:R-:W-:Y:S01]  /*c050*/  LOP3.LUT R22, R22, 0x7, RZ, 0xc0, !PT ;  /* 0x0000000716167812 */ /* 0x000fe200078ec0ff */
[-C--:B------:R-:W-:Y:S01]  /*c060*/  FMUL.FTZ R12, R23, R4.reuse ;  /* 0x00000004170c7220 */ /* 0x080fe20000410000 */
[-C--:B------:R-:W-:Y:S01]  /*c070*/  FMUL.FTZ R24, R77, R4.reuse ;  /* 0x000000044d187220 */ /* 0x080fe20000410000 */
[-C--:B------:R-:W-:Y:S01]  /*c080*/  FMUL.FTZ R25, R78, R4.reuse ;  /* 0x000000044e197220 */ /* 0x080fe20000410000 */
[----:B------:R-:W-:Y:S01]  /*c090*/  LOP3.LUT R71, R22, 0x1f0, R71, 0xf8, !PT ;  /* 0x000001f016477812 */ /* 0x000fe200078ef847 */
        /* <DEDUP_REMOVED lines=16> */
[----:B------:R-:W-:Y:S01]  /*c1a0*/  IMAD.IADD R71, R178, 0x1, R71 ;  /* 0x00000001b2477824 */ /* 0x000fe200078e0247 */
[----:B------:R-:W-:-:S02]  /*c1b0*/  IADD3 R52, PT, PT, R72, -R177, -R52 ;  /* 0x800000b148347210 */ /* 0x000fc40007ffe834 */
[----:B------:R-:W-:-:S04]  /*c1c0*/  SHF.L.U32 R128, R70, 0x1, RZ ;  /* 0x0000000146807819 */ /* 0x000fc800000006ff */
[----:B------:R-:W2:Y:S01]  /*c1d0*/  MUFU.TANH R74, R74 ;  /* 0x0000004a004a7308 */ /* 0x000ea20000002400 */
[----:B------:R-:W-:-:S07]  /*c1e0*/  IADD3 R185, PT, PT, R71, R6, RZ ;  /* 0x0000000647b97210 */ /* 0x000fce0007ffe0ff */
        /* <DEDUP_REMOVED lines=54> */
[----:B------:R-:W-:Y:S02]  /*c550*/  VIMNMX R187, PT, PT, RZ, R186, !PT ;  /* 0x000000baffbb7248 */ /* 0x000fe40007fe0100 */
[----:B------:R-:W-:Y:S02]  /*c560*/  VIADDMNMX R185, R185, 0x9, R72, PT ;  /* 0x00000009b9b97846 */ /* 0x000fe40003800148 */
        /* <DEDUP_REMOVED lines=17> */
.L_x_14322:
        /* <DEDUP_REMOVED lines=60> */
.L_x_14323:
[----:B------:R-:W-:Y:S05]  /*ca40*/  BSYNC.RECONVERGENT B0 ;  /* 0x0000000000007941 */ /* 0x000fea0003800200 */
.L_x_14321:
        /* <DEDUP_REMOVED lines=29> */
.L_x_14320:
[----:B------:R-:W-:Y:S05]  /*cc20*/  BSYNC.RECONVERGENT B1 ;  /* 0x0000000000017941 */ /* 0x000fea0003800200 */
.L_x_14319:
[----:B------:R-:W-:Y:S01]  /*cc30*/  VIADD R2, R6, 0x1 ;  /* 0x0000000106027836 */ /* 0x000fe20000000000 */
[----:B------:R-:W-:Y:S01]  /*cc40*/  LOP3.LUT R180, R180, 0xfffffffe, RZ, 0xc0, !PT ;  /* 0xfffffffeb4b47812 */ /* 0x000fe200078ec0ff */
[C---:B------:R-:W-:Y:S01]  /*cc50*/  VIADD R7, R6.reuse, 0x8 ;  /* 0x0000000806077836 */ /* 0x040fe20000000000 */
[----:B------:R-:W3:Y:S01]  /*cc60*/  LD.E R21, desc[UR4][R100.64+0xdc] ;  /* 0x0000dc0464157980 */ /* 0x000ee2000c101900 */
[----:B------:R-:W-:Y:S01]  /*cc70*/  VIADD R9, R6, 0x18 ;  /* 0x0000001806097836 */ /* 0x000fe20000000000 */
[C---:B------:R-:W-:Y:S02]  /*cc80*/  ISETP.GE.AND P1, PT, R2.reuse, R187, PT ;  /* 0x000000bb0200720c */ /* 0x040fe40003f26270 */
[----:B------:R-:W-:Y:S02]  /*cc90*/  ISETP.GE.AND P2, PT, R2, R184, PT ;  /* 0x000000b80200720c */ /* 0x000fe40003f46270 */
[----:B--2---:R-:W-:Y:S02]  /*cca0*/  FSEL R35, R55, -INF , P1 ;  /* 0xff80000037237808 */ /* 0x004fe40000800000 */
        /* <DEDUP_REMOVED lines=9> */
[C---:B------:R-:W-:Y:S02]  /*cd40*/  ISETP.GE.AND P5, PT, R7.reuse, R187, PT ;  /* 0x000000bb0700720c */ /* 0x040fe40003fa6270 */
[C---:B------:R-:W-:Y:S02]  /*cd50*/  LOP3.LUT P2, RZ, R180.reuse, 0x1, RZ, 0xc0, !PT ;  /* 0x00000001b4ff7812 */ /* 0x040fe4000784c0ff */
[----:B------:R-:W-:Y:S02]  /*cd60*/  LOP3.LUT R180, R180, 0xfffffffd, RZ, 0xc0, !PT ;  /* 0xfffffffdb4b47812 */ /* 0x000fe400078ec0ff */
[----:B------:R-:W-:Y:S02]  /*cd70*/  ISETP.GE.AND P3, PT, R7, R186, PT ;  /* 0x000000ba0700720c */ /* 0x000fe40003f66270 */
[----:B------:R-:W-:-:S02]  /*cd80*/  @P0 LOP3.LUT R180, R180, 0x2, RZ, 0xfc, !PT ;  /* 0x00000002b4b40812 */ /* 0x000fc400078efcff */
[C---:B------:R-:W-:Y:S02]  /*cd90*/  ISETP.GE.AND P1, PT, R2.reuse, R187, PT ;  /* 0x000000bb0200720c */ /* 0x040fe40003f26270 */
[C---:B------:R-:W-:Y:S02]  /*cda0*/  ISETP.GE.AND P0, PT, R2.reuse, R186, PT ;  /* 0x000000ba0200720c */ /* 0x040fe40003f06270 */
[----:B------:R-:W-:Y:S01]  /*cdb0*/  ISETP.GE.AND P4, PT, R2, R185, PT ;  /* 0x000000b90200720c */ /* 0x000fe20003f86270 */
[C---:B------:R-:W-:Y:S01]  /*cdc0*/  VIADD R2, R6.reuse, 0x11 ;  /* 0x0000001106027836 */ /* 0x040fe20000000000 */
[----:B------:R-:W-:Y:S01]  /*cdd0*/  ISETP.GE.AND P6, PT, R7, R184, PT ;  /* 0x000000b80700720c */ /* 0x000fe20003fc6270 */
[----:B------:R-:W-:Y:S01]  /*cde0*/  VIADD R7, R6, 0x10 ;  /* 0x0000001006077836 */ /* 0x000fe20000000000 */
[----:B------:R-:W-:Y:S02]  /*cdf0*/  FSEL R75, R75, -INF , P5 ;  /* 0xff8000004b4b7808 */ /* 0x000fe40002800000 */
[----:B-1----:R-:W-:-:S02]  /*ce00*/  FSEL R81, R85, -INF , P3 ;  /* 0xff80000055517808 */ /* 0x002fc40001800000 */
[----:B------:R-:W-:Y:S02]  /*ce10*/  FSEL R83, R84, -INF , P1 ;  /* 0xff80000054537808 */ /* 0x000fe40000800000 */
[----:B------:R-:W-:Y:S02]  /*ce20*/  LOP3.LUT P1, RZ, R180, 0x2, RZ, 0xc0, !PT ;  /* 0x00000002b4ff7812 */ /* 0x000fe4000782c0ff */
[----:B------:R-:W-:Y:S02]  /*ce30*/  FSEL R79, R86, -INF , P0 ;  /* 0xff800000564f7808 */ /* 0x000fe40000000000 */
        /* <DEDUP_REMOVED lines=8> */
[----:B------:R-:W-:-:S02]  /*cec0*/  ISETP.GE.AND P1, PT, R2, R187, PT ;  /* 0x000000bb0200720c */ /* 0x000fc40003f26270 */
[----:B------:R-:W-:Y:S02]  /*ced0*/  FSEL R79, R79, -INF , !P4 ;  /* 0xff8000004f4f7808 */ /* 0x000fe40006000000 */
[----:B------:R-:W-:Y:S02]  /*cee0*/  P2R R7, PR, RZ, 0x1 ;  /* 0x00000001ff077803 */ /* 0x000fe40000000000 */
[C---:B------:R-:W-:Y:S02]  /*cef0*/  ISETP.GE.AND P0, PT, R2.reuse, R186, PT ;  /* 0x000000ba0200720c */ /* 0x040fe40003f06270 */
[----:B------:R-:W-:Y:S01]  /*cf00*/  ISETP.GE.AND P4, PT, R2, R185, PT ;  /* 0x000000b90200720c */ /* 0x000fe20003f86270 */
[----:B------:R-:W-:Y:S01]  /*cf10*/  VIADD R2, R6, 0x19 ;  /* 0x0000001906027836 */ /* 0x000fe20000000000 */
[----:B------:R-:W-:Y:S02]  /*cf20*/  FSEL R71, R88, -INF , P1 ;  /* 0xff80000058477808 */ /* 0x000fe40000800000 */
[----:B------:R-:W-:-:S02]  /*cf30*/  ISETP.NE.AND P1, PT, R7, RZ, PT ;  /* 0x000000ff0700720c */ /* 0x000fc40003f25270 */
[----:B------:R-:W-:Y:S02]  /*cf40*/  FSEL R51, R87, -INF , P3 ;  /* 0xff80000057337808 */ /* 0x000fe40001800000 */
[----:B------:R-:W-:Y:S02]  /*cf50*/  FSEL R15, R89, -INF , P2 ;  /* 0xff800000590f7808 */ /* 0x000fe40001000000 */
[----:B------:R-:W-:Y:S02]  /*cf60*/  FSEL R13, R90, -INF , P0 ;  /* 0xff8000005a0d7808 */ /* 0x000fe40000000000 */
[----:B------:R-:W-:Y:S02]  /*cf70*/  ISETP.GE.AND P0, PT, R2, R184, PT ;  /* 0x000000b80200720c */ /* 0x000fe40003f06270 */
[C---:B------:R-:W-:Y:S02]  /*cf80*/  ISETP.GE.AND P3, PT, R9.reuse, R187, PT ;  /* 0x000000bb0900720c */ /* 0x040fe40003f66270 */
[----:B------:R-:W-:-:S02]  /*cf90*/  ISETP.GE.AND P2, PT, R9, R186, PT ;  /* 0x000000ba0900720c */ /* 0x000fc40003f46270 */
[----:B------:R-:W-:Y:S02]  /*cfa0*/  FSEL R71, R71, -INF , !P1 ;  /* 0xff80000047477808 */ /* 0x000fe40004800000 */
[----:B------:R-:W-:Y:S02]  /*cfb0*/  FSEL R51, R51, -INF , !P6 ;  /* 0xff80000033337808 */ /* 0x000fe40007000000 */
[----:B------:R-:W-:Y:S02]  /*cfc0*/  FSEL R15, R15, -INF , !P5 ;  /* 0xff8000000f0f7808 */ /* 0x000fe40006800000 */
[----:B------:R-:W-:Y:S02]  /*cfd0*/  ISETP.GE.AND P1, PT, R2, R187, PT ;  /* 0x000000bb0200720c */ /* 0x000fe40003f26270 */
[C---:B------:R-:W-:Y:S02]  /*cfe0*/  ISETP.GE.AND P6, PT, R9.reuse, R184, PT ;  /* 0x000000b80900720c */ /* 0x040fe40003fc6270 */
[----:B------:R-:W-:Y:S01]  /*cff0*/  ISETP.GE.AND P5, PT, R9, R185, PT ;  /* 0x000000b90900720c */ /* 0x000fe20003fa6270 */
[----:B------:R-:W-:Y:S01]  /*d000*/  VIADD R9, R6, 0x20 ;  /* 0x0000002006097836 */ /* 0x000fe20000000000 */
[----:B------:R-:W-:-:S02]  /*d010*/  P2R R11, PR, RZ, 0x1 ;  /* 0x00000001ff0b7803 */ /* 0x000fc40000000000 */
[----:B------:R-:W-:Y:S02]  /*d020*/  FSEL R13, R13, -INF , !P4 ;  /* 0xff8000000d0d7808 */ /* 0x000fe40006000000 */
[----:B------:R-:W-:Y:S02]  /*d030*/  FSEL R7, R91, -INF , P3 ;  /* 0xff8000005b077808 */ /* 0x000fe40001800000 */
[----:B------:R-:W-:Y:S02]  /*d040*/  FSEL R93, R93, -INF , P2 ;  /* 0xff8000005d5d7808 */ /* 0x000fe40001000000 */
[C---:B------:R-:W-:Y:S02]  /*d050*/  ISETP.GE.AND P0, PT, R2.reuse, R186, PT ;  /* 0x000000ba0200720c */ /* 0x040fe40003f06270 */
[----:B------:R-:W-:Y:S01]  /*d060*/  ISETP.GE.AND P4, PT, R2, R185, PT ;  /* 0x000000b90200720c */ /* 0x000fe20003f86270 */
[----:B------:R-:W-:Y:S01]  /*d070*/  VIADD R2, R6, 0x21 ;  /* 0x0000002106027836 */ /* 0x000fe20000000000 */
[----:B------:R-:W-:-:S02]  /*d080*/  FSEL R75, R92, -INF , P1 ;  /* 0xff8000005c4b7808 */ /* 0x000fc40000800000 */
[----:B------:R-:W-:Y:S02]  /*d090*/  ISETP.NE.AND P1, PT, R11, RZ, PT ;  /* 0x000000ff0b00720c */ /* 0x000fe40003f25270 */
[----:B------:R-:W-:Y:S02]  /*d0a0*/  FSEL R7, R7, -INF , !P6 ;  /* 0xff80000007077808 */ /* 0x000fe40007000000 */
        /* <DEDUP_REMOVED lines=42> */
[----:B------:R-:W-:Y:S01]  /*d350*/  P2R R34, PR, RZ, 0x1 ;  /* 0x00000001ff227803 */ /* 0x000fe20000000000 */
        /* <DEDUP_REMOVED lines=10> */
[C---:B------:R-:W-:Y:S02]  /*d400*/  ISETP.GE.AND P3, PT, R41.reuse, R187, PT ;  /* 0x000000bb2900720c */ /* 0x040fe40003f66270 */
[----:B------:R-:W-:Y:S02]  /*d410*/  ISETP.GE.AND P2, PT, R41, R186, PT ;  /* 0x000000ba2900720c */ /* 0x000fe40003f46270 */
[----:B------:R-:W-:Y:S02]  /*d420*/  ISETP.GE.AND P0, PT, R2, R184, PT ;  /* 0x000000b80200720c */ /* 0x000fe40003f06270 */
[----:B------:R-:W-:Y:S02]  /*d430*/  FSEL R59, R59, -INF , !P6 ;  /* 0xff8000003b3b7808 */ /* 0x000fe40007000000 */
[----:B------:R-:W-:-:S02]  /*d440*/  FSEL R203, R97, -INF , !P5 ;  /* 0xff80000061cb7808 */ /* 0x000fc40006800000 */
[C---:B------:R-:W-:Y:S02]  /*d450*/  ISETP.GE.AND P6, PT, R41.reuse, R184, PT ;  /* 0x000000b82900720c */ /* 0x040fe40003fc6270 */
[----:B------:R-:W-:Y:S01]  /*d460*/  ISETP.GE.AND P5, PT, R41, R185, PT ;  /* 0x000000b92900720c */ /* 0x000fe20003fa6270 */
[----:B------:R-:W-:Y:S01]  /*d470*/  VIADD R41, R6, 0x30 ;  /* 0x0000003006297836 */ /* 0x000fe20000000000 */
[----:B------:R-:W-:Y:S02]  /*d480*/  FSEL R193, R111, -INF , !P1 ;  /* 0xff8000006fc17808 */ /* 0x000fe40004800000 */
[----:B------:R-:W-:Y:S02]  /*d490*/  FSEL R99, R99, -INF , P3 ;  /* 0xff80000063637808 */ /* 0x000fe40001800000 */
[----:B------:R-:W-:Y:S02]  /*d4a0*/  FSEL R104, R104, -INF , P2 ;  /* 0xff80000068687808 */ /* 0x000fe40001000000 */
        /* <DEDUP_REMOVED lines=14> */
[----:B------:R-:W-:-:S02]  /*d590*/  ISETP.NE.AND P1, PT, R34, RZ, PT ;  /* 0x000000ff2200720c */ /* 0x000fc40003f25270 */
[----:B------:R-:W-:Y:S02]  /*d5a0*/  FSEL R36, R36, -INF , P0 ;  /* 0xff80000024247808 */ /* 0x000fe40000000000 */
[----:B------:R-:W-:Y:S02]  /*d5b0*/  ISETP.GE.AND P0, PT, R2, R184, PT ;  /* 0x000000b80200720c */ /* 0x000fe40003f06270 */
[----:B------:R-:W-:Y:S02]  /*d5c0*/  FSEL R106, R106, -INF , P3 ;  /* 0xff8000006a6a7808 */ /* 0x000fe40001800000 */
[----:B------:R-:W-:Y:S02]  /*d5d0*/  FSEL R108, R108, -INF , P2 ;  /* 0xff8000006c6c7808 */ /* 0x000fe40001000000 */
[----:B------:R-:W-:Y:S02]  /*d5e0*/  FSEL R173, R115, -INF , !P1 ;  /* 0xff80000073ad7808 */ /* 0x000fe40004800000 */
[----:B------:R-:W-:-:S02]  /*d5f0*/  ISETP.GE.AND P1, PT, R2, R187, PT ;  /* 0x000000bb0200720c */ /* 0x000fc40003f26270 */
[C---:B------:R-:W-:Y:S02]  /*d600*/  ISETP.GE.AND P3, PT, R41.reuse, R187, PT ;  /* 0x000000bb2900720c */ /* 0x040fe40003f66270 */
[----:B------:R-:W-:Y:S02]  /*d610*/  ISETP.GE.AND P2, PT, R41, R186, PT ;  /* 0x000000ba2900720c */ /* 0x000fe40003f46270 */
[----:B------:R-:W-:Y:S02]  /*d620*/  P2R R34, PR, RZ, 0x1 ;  /* 0x00000001ff227803 */ /* 0x000fe40000000000 */
[----:B------:R-:W-:Y:S02]  /*d630*/  FSEL R127, R106, -INF , !P6 ;  /* 0xff8000006a7f7808 */ /* 0x000fe40007000000 */
[----:B------:R-:W-:Y:S02]  /*d640*/  FSEL R125, R108, -INF , !P5 ;  /* 0xff8000006c7d7808 */ /* 0x000fe40006800000 */
[----:B------:R-:W-:-:S02]  /*d650*/  FSEL R151, R36, -INF , !P4 ;  /* 0xff80000024977808 */ /* 0x000fc40006000000 */
[C---:B------:R-:W-:Y:S02]  /*d660*/  ISETP.GE.AND P6, PT, R41.reuse, R184, PT ;  /* 0x000000b82900720c */ /* 0x040fe40003fc6270 */
[-C--:B------:R-:W-:Y:S01]  /*d670*/  ISETP.GE.AND P5, PT, R41, R185.reuse, PT ;  /* 0x000000b92900720c */ /* 0x080fe20003fa6270 */
[----:B------:R-:W-:Y:S01]  /*d680*/  VIADD R41, R6, 0x40 ;  /* 0x0000004006297836 */ /* 0x000fe20000000000 */
[C---:B------:R-:W-:Y:S02]  /*d690*/  ISETP.GE.AND P0, PT, R2.reuse, R186, PT ;  /* 0x000000ba0200720c */ /* 0x040fe40003f06270 */
[----:B------:R-:W-:Y:S01]  /*d6a0*/  ISETP.GE.AND P4, PT, R2, R185, PT ;  /* 0x000000b90200720c */ /* 0x000fe20003f86270 */
[----:B------:R-:W-:Y:S01]  /*d6b0*/  VIADD R2, R6, 0x51 ;  /* 0x0000005106027836 */ /* 0x000fe20000000000 */
[----:B------:R-:W-:Y:S02]  /*d6c0*/  FSEL R0, R0, -INF , P1 ;  /* 0xff80000000007808 */ /* 0x000fe40000800000 */
[----:B------:R-:W-:-:S02]  /*d6d0*/  FSEL R110, R110, -INF , P3 ;  /* 0xff8000006e6e7808 */ /* 0x000fc40001800000 */
[----:B------:R-:W-:Y:S02]  /*d6e0*/  FSEL R112, R112, -INF , P2 ;  /* 0xff80000070707808 */ /* 0x000fe40001000000 */
[----:B------:R-:W-:Y:S02]  /*d6f0*/  ISETP.NE.AND P1, PT, R34, RZ, PT ;  /* 0x000000ff2200720c */ /* 0x000fe40003f25270 */
        /* <DEDUP_REMOVED lines=8> */
[----:B------:R-:W-:Y:S01]  /*d780*/  ISETP.GE.AND P1, PT, R2, R184, PT ;  /* 0x000000b80200720c */ /* 0x000fe20003f26270 */
[----:B------:R-:W-:Y:S01]  /*d790*/  VIADD R36, R6, 0x50 ;  /* 0x0000005006247836 */ /* 0x000fe20000000000 */
[----:B------:R-:W-:Y:S02]  /*d7a0*/  FSEL R114, R114, -INF , P3 ;  /* 0xff80000072727808 */ /* 0x000fe40001800000 */
[----:B------:R-:W-:-:S02]  /*d7b0*/  ISETP.GE.AND P3, PT, R41, R187, PT ;  /* 0x000000bb2900720c */ /* 0x000fc40003f66270 */
[----:B------:R-:W-:Y:S02]  /*d7c0*/  FSEL R145, R114, -INF , !P6 ;  /* 0xff80000072917808 */ /* 0x000fe40007000000 */
[----:B------:R-:W-:Y:S02]  /*d7d0*/  FSEL R38, R38, -INF , P0 ;  /* 0xff80000026267808 */ /* 0x000fe40000000000 */
[----:B------:R-:W-:Y:S02]  /*d7e0*/  LOP3.LUT R180, R180, 0xfffffffe, RZ, 0xc0, !PT ;  /* 0xfffffffeb4b47812 */ /* 0x000fe400078ec0ff */
[----:B------:R-:W-:Y:S02]  /*d7f0*/  ISETP.GE.AND P6, PT, R41, R184, PT ;  /* 0x000000b82900720c */ /* 0x000fe40003fc6270 */
[----:B------:R-:W-:Y:S02]  /*d800*/  FSEL R37, R37, -INF , P3 ;  /* 0xff80000025257808 */ /* 0x000fe40001800000 */
[----:B------:R-:W-:-:S02]  /*d810*/  ISETP.GE.AND P3, PT, R36, R187, PT ;  /* 0x000000bb2400720c */ /* 0x000fc40003f66270 */
[----:B------:R-:W-:Y:S02]  /*d820*/  FSEL R147, R38, -INF , !P4 ;  /* 0xff80000026937808 */ /* 0x000fe40006000000 */
[----:B------:R-:W-:Y:S02]  /*d830*/  @P1 LOP3.LUT R180, R180, 0x1, RZ, 0xfc, !PT ;  /* 0x00000001b4b41812 */ /* 0x000fe400078efcff */
[----:B------:R-:W-:Y:S02]  /*d840*/  FSEL R143, R37, -INF , !P6 ;  /* 0xff800000258f7808 */ /* 0x000fe40007000000 */
[C---:B------:R-:W-:Y:S02]  /*d850*/  ISETP.GE.AND P0, PT, R2.reuse, R187, PT ;  /* 0x000000bb0200720c */ /* 0x040fe40003f06270 */
[C---:B------:R-:W-:Y:S02]  /*d860*/  ISETP.GE.AND P1, PT, R2.reuse, R186, PT ;  /* 0x000000ba0200720c */ /* 0x040fe40003f26270 */
[----:B------:R-:W-:Y:S01]  /*d870*/  ISETP.GE.AND P4, PT, R2, R185, PT ;  /* 0x000000b90200720c */ /* 0x000fe20003f86270 */
[----:B------:R-:W-:Y:S01]  /*d880*/  VIADD R2, R6, 0x58 ;  /* 0x0000005806027836 */ /* 0x000fe20000000000 */
[----:B------:R-:W-:-:S02]  /*d890*/  ISETP.GE.AND P6, PT, R36, R184, PT ;  /* 0x000000b82400720c */ /* 0x000fc40003fc6270 */
[----:B------:R-:W-:Y:S02]  /*d8a0*/  FSEL R16, R16, -INF , P3 ;  /* 0xff80000010107808 */ /* 0x000fe40001800000 */
[----:B------:R-:W-:Y:S02]  /*d8b0*/  FSEL R116, R116, -INF , P2 ;  /* 0xff80000074747808 */ /* 0x000fe40001000000 */
[----:B------:R-:W-:Y:S02]  /*d8c0*/  ISETP.GE.AND P2, PT, R41, R186, PT ;  /* 0x000000ba2900720c */ /* 0x000fe40003f46270 */
[----:B------:R-:W-:Y:S02]  /*d8d0*/  FSEL R141, R16, -INF , !P6 ;  /* 0xff800000108d7808 */ /* 0x000fe40007000000 */
[----:B------:R-:W-:Y:S02]  /*d8e0*/  ISETP.GE.AND P6, PT, R2, R184, PT ;  /* 0x000000b80200720c */ /* 0x000fe40003fc6270 */
[----:B------:R-:W-:Y:S01]  /*d8f0*/  FSEL R118, R118, -INF , P2 ;  /* 0xff80000076767808 */ /* 0x000fe20001000000 */
[----:B------:R-:W-:Y:S01]  /*d900*/  VIADD R0, R6, 0x59 ;  /* 0x0000005906007836 */ /* 0x000fe20000000000 */
[----:B------:R-:W-:-:S02]  /*d910*/  ISETP.GE.AND P2, PT, R36, R186, PT ;  /* 0x000000ba2400720c */ /* 0x000fc40003f46270 */
[----:B------:R-:W-:Y:S02]  /*d920*/  FSEL R153, R116, -INF , !P5 ;  /* 0xff80000074997808 */ /* 0x000fe40006800000 */
[----:B------:R-:W-:Y:S02]  /*d930*/  ISETP.GE.AND P5, PT, R41, R185, PT ;  /* 0x000000b92900720c */ /* 0x000fe40003fa6270 */
[----:B------:R-:W-:Y:S02]  /*d940*/  FSEL R18, R18, -INF , P2 ;  /* 0xff80000012127808 */ /* 0x000fe40001000000 */
[C---:B------:R-:W-:Y:S02]  /*d950*/  LOP3.LUT P2, RZ, R180.reuse, 0x1, RZ, 0xc0, !PT ;  /* 0x00000001b4ff7812 */ /* 0x040fe4000784c0ff */
[----:B------:R-:W-:Y:S02]  /*d960*/  FSEL R19, R19, -INF , P1 ;  /* 0xff80000013137808 */ /* 0x000fe40000800000 */
[----:B------:R-:W-:-:S02]  /*d970*/  LOP3.LUT R180, R180, 0xfffffffd, RZ, 0xc0, !PT ;  /* 0xfffffffdb4b47812 */ /* 0x000fc400078ec0ff */
[----:B------:R-:W-:Y:S02]  /*d980*/  ISETP.GE.AND P1, PT, R0, R184, PT ;  /* 0x000000b80000720c */ /* 0x000fe40003f26270 */
[----:B------:R-:W-:Y:S02]  /*d990*/  FSEL R149, R118, -INF , !P5 ;  /* 0xff80000076957808 */ /* 0x000fe40006800000 */
[----:B------:R-:W-:Y:S02]  /*d9a0*/  FSEL R17, R17, -INF , P0 ;  /* 0xff80000011117808 */ /* 0x000fe40000000000 */
[----:B------:R-:W-:Y:S02]  /*d9b0*/  ISETP.GE.AND P5, PT, R36, R185, PT ;  /* 0x000000b92400720c */ /* 0x000fe40003fa6270 */
[----:B------:R-:W-:Y:S02]  /*d9c0*/  ISETP.GE.AND P0, PT, R2, R186, PT ;  /* 0x000000ba0200720c */ /* 0x000fe40003f06270 */
[----:B------:R-:W-:-:S02]  /*d9d0*/  @P6 LOP3.LUT R180, R180, 0x2, RZ, 0xfc, !PT ;  /* 0x00000002b4b46812 */ /* 0x000fc400078efcff */
[C---:B------:R-:W-:Y:S02]  /*d9e0*/  ISETP.GE.AND P3, PT, R2.reuse, R187, PT ;  /* 0x000000bb0200720c */ /* 0x040fe40003f66270 */
[----:B------:R-:W-:Y:S01]  /*d9f0*/  ISETP.GE.AND P6, PT, R2, R185, PT ;  /* 0x000000b90200720c */ /* 0x000fe20003fc6270 */
[----:B------:R-:W-:Y:S01]  /*da00*/  VIADD R2, R6, 0x60 ;  /* 0x0000006006027836 */ /* 0x000fe20000000000 */
[----:B------:R-:W-:Y:S02]  /*da10*/  FSEL R131, R18, -INF , !P5 ;  /* 0xff80000012837808 */ /* 0x000fe40006800000 */
[----:B------:R-:W-:Y:S02]  /*da20*/  FSEL R25, R25, -INF , P0 ;  /* 0xff80000019197808 */ /* 0x000fe40000000000 */
[C---:B------:R-:W-:Y:S02]  /*da30*/  LOP3.LUT P5, RZ, R180.reuse, 0x2, RZ, 0xc0, !PT ;  /* 0x00000002b4ff7812 */ /* 0x040fe400078ac0ff */
[----:B------:R-:W-:-:S02]  /*da40*/  LOP3.LUT R180, R180, 0xfffffffe, RZ, 0xc0, !PT ;  /* 0xfffffffeb4b47812 */ /* 0x000fc400078ec0ff */
[----:B------:R-:W-:Y:S02]  /*da50*/  FSEL R123, R25, -INF , !P6 ;  /* 0xff800000197b7808 */ /* 0x000fe40007000000 */
        /* <DEDUP_REMOVED lines=8> */
[----:B------:R-:W-:Y:S02]  /*dae0*/  FSEL R24, R24, -INF , P2 ;  /* 0xff80000018187808 */ /* 0x000fe40001000000 */
[----:B------:R-:W-:Y:S02]  /*daf0*/  FSEL R32, R32, -INF , P1 ;  /* 0xff80000020207808 */ /* 0x000fe40000800000 */
[----:B------:R-:W-:Y:S02]  /*db00*/  LOP3.LUT P2, RZ, R180, 0x1, RZ, 0xc0, !PT ;  /* 0x00000001b4ff7812 */ /* 0x000fe4000784c0ff */
[----:B------:R-:W-:-:S02]  /*db10*/  ISETP.GE.AND P1, PT, R0, R184, PT ;  /* 0x000000b80000720c */ /* 0x000fc40003f26270 */
[----:B------:R-:W-:Y:S02]  /*db20*/  LOP3.LUT R180, R180, 0xfffffffd, RZ, 0xc0, !PT ;  /* 0xfffffffdb4b47812 */ /* 0x000fe400078ec0ff */
[----:B------:R-:W-:Y:S02]  /*db30*/  ISETP.GE.AND P0, PT, R2, R187, PT ;  /* 0x000000bb0200720c */ /* 0x000fe40003f06270 */
[----:B------:R-:W-:Y:S02]  /*db40*/  @P6 LOP3.LUT R180, R180, 0x2, RZ, 0xfc, !PT ;  /* 0x00000002b4b46812 */ /* 0x000fe400078efcff */
[----:B------:R-:W-:Y:S02]  /*db50*/  FSEL R26, R26, -INF , P0 ;  /* 0xff8000001a1a7808 */ /* 0x000fe40000000000 */
[----:B------:R-:W-:Y:S02]  /*db60*/  LOP3.LUT R180, R180, 0xfffffffe, RZ, 0xc0, !PT ;  /* 0xfffffffeb4b47812 */ /* 0x000fe400078ec0ff */
[----:B------:R-:W-:-:S02]  /*db70*/  FSEL R39, R39, -INF , P3 ;  /* 0xff80000027277808 */ /* 0x000fc40001800000 */
[-C--:B------:R-:W-:Y:S02]  /*db80*/  ISETP.GE.AND P0, PT, R0, R186.reuse, PT ;  /* 0x000000ba0000720c */ /* 0x080fe40003f06270 */
[----:B------:R-:W-:Y:S02]  /*db90*/  ISETP.GE.AND P3, PT, R2, R186, PT ;  /* 0x000000ba0200720c */ /* 0x000fe40003f66270 */
[----:B------:R-:W-:Y:S02]  /*dba0*/  @P1 LOP3.LUT R180, R180, 0x1, RZ, 0xfc, !PT ;  /* 0x00000001b4b41812 */ /* 0x000fe400078efcff */
[----:B------:R-:W-:Y:S02]  /*dbb0*/  FSEL R135, R24, -INF , !P2 ;  /* 0xff80000018877808 */ /* 0x000fe40005000000 */
[----:B------:R-:W-:Y:S02]  /*dbc0*/  ISETP.GE.AND P1, PT, R6, R187, PT ;  /* 0x000000bb0600720c */ /* 0x000fe40003f26270 */
[----:B------:R-:W-:-:S02]  /*dbd0*/  FSEL R137, R39, -INF , !P5 ;  /* 0xff80000027897808 */ /* 0x000fc40006800000 */
[C---:B------:R-:W-:Y:S02]  /*dbe0*/  ISETP.GE.AND P2, PT, R0.reuse, R187, PT ;  /* 0x000000bb0000720c */ /* 0x040fe40003f46270 */
[----:B------:R-:W-:Y:S01]  /*dbf0*/  ISETP.GE.AND P6, PT, R0, R185, PT ;  /* 0x000000b90000720c */ /* 0x000fe20003fc6270 */
[----:B------:R-:W-:Y:S01]  /*dc00*/  VIADD R0, R6, 0x68 ;  /* 0x0000006806007836 */ /* 0x000fe20000000000 */
[----:B------:R-:W-:Y:S02]  /*dc10*/  FSEL R40, R40, -INF , P0 ;  /* 0xff80000028287808 */ /* 0x000fe40000000000 */
[----:B------:R-:W-:Y:S02]  /*dc20*/  ISETP.GE.AND P5, PT, R2, R184, PT ;  /* 0x000000b80200720c */ /* 0x000fe40003fa6270 */
[----:B------:R-:W-:Y:S02]  /*dc30*/  FSEL R33, R33, -INF , P3 ;  /* 0xff80000021217808 */ /* 0x000fe40001800000 */
[----:B------:R-:W-:-:S02]  /*dc40*/  LOP3.LUT P0, RZ, R180, 0x2, RZ, 0xc0, !PT ;  /* 0x00000002b4ff7812 */ /* 0x000fc4000780c0ff */
[----:B------:R-:W-:Y:S02]  /*dc50*/  ISETP.GE.AND P3, PT, R6, R184, PT ;  /* 0x000000b80600720c */ /* 0x000fe40003f66270 */
        /* <DEDUP_REMOVED lines=8> */
[----:B------:R-:W-:-:S04]  /*dce0*/  FSEL R0, R54, -INF , !P3 ;  /* 0xff80000036007808 */ /* 0x000fc80005800000 */
[----:B------:R-:W-:Y:S01]  /*dcf0*/  FMNMX3.FTZ R16, R0, R35, R85, !PT ;  /* 0x0000002300107276 */ /* 0x000fe20007810055 */
[----:B------:R-:W-:Y:S01]  /*dd00*/  VIADD R2, R6, 0x69 ;  /* 0x0000006906027836 */ /* 0x000fe20000000000 */
[----:B------:R-:W-:Y:S02]  /*dd10*/  FSEL R121, R32, -INF , !P4 ;  /* 0xff80000020797808 */ /* 0x000fe40006000000 */
[----:B------:R-:W-:Y:S02]  /*dd20*/  FMNMX3.FTZ R16, R16, R83, R51, !PT ;  /* 0x0000005310107276 */ /* 0x000fe40007810033 */
[C---:B------:R-:W-:Y:S02]  /*dd30*/  LOP3.LUT P4, RZ, R180.reuse, 0x1, RZ, 0xc0, !PT ;  /* 0x00000001b4ff7812 */ /* 0x040fe4000788c0ff */
[----:B------:R-:W-:Y:S02]  /*dd40*/  LOP3.LUT R180, R180, 0xfffffffb, RZ, 0xc0, !PT ;  /* 0xfffffffbb4b47812 */ /* 0x000fe400078ec0ff */
[----:B------:R-:W-:-:S02]  /*dd50*/  FMNMX3.FTZ R18, R16, R71, R7, !PT ;  /* 0x0000004710127276 */ /* 0x000fc40007810007 */
[----:B------:R-:W-:Y:S02]  /*dd60*/  @P1 LOP3.LUT R180, R180, 0x4, RZ, 0xfc, !PT ;  /* 0x00000004b4b41812 */ /* 0x000fe400078efcff */
[CC--:B------:R-:W-:Y:S02]  /*dd70*/  ISETP.GE.AND P3, PT, R2.reuse, R186.reuse, PT ;  /* 0x000000ba0200720c */ /* 0x0c0fe40003f66270 */
[----:B------:R-:W-:Y:S02]  /*dd80*/  ISETP.GE.AND P1, PT, R2, R187, PT ;  /* 0x000000bb0200720c */ /* 0x000fe40003f26270 */
[----:B------:R-:W-:Y:S02]  /*dd90*/  FSEL R30, R30, -INF , P0 ;  /* 0xff8000001e1e7808 */ /* 0x000fe40000000000 */
[----:B------:R-:W-:Y:S02]  /*dda0*/  FMNMX3.FTZ R18, R18, R75, R59, !PT ;  /* 0x0000004b12127276 */ /* 0x000fe4000781003b */
[----:B------:R-:W-:-:S02]  /*ddb0*/  ISETP.GE.AND P0, PT, R6, R186, PT ;  /* 0x000000ba0600720c */ /* 0x000fc40003f06270 */
[----:B------:R-:W-:Y:S02]  /*ddc0*/  FSEL R107, R27, -INF , !P4 ;  /* 0xff8000001b6b7808 */ /* 0x000fe40006000000 */
[----:B------:R-:W-:Y:S01]  /*ddd0*/  FSEL R105, R8, -INF , P2 ;  /* 0xff80000008697808 */ /* 0x000fe20001000000 */
[----:B------:R-:W-:Y:S01]  /*dde0*/  VIADD R17, R6, 0x70 ;  /* 0x0000007006117836 */ /* 0x000fe20000000000 */
[----:B------:R-:W-:Y:S01]  /*ddf0*/  ISETP.GE.AND P4, PT, R2, R184, PT ;  /* 0x000000b80200720c */ /* 0x000fe20003f86270 */
[----:B------:R-:W-:Y:S01]  /*de00*/  VIADD R8, R6, 0x71 ;  /* 0x0000007106087836 */ /* 0x000fe20000000000 */
[-C--:B------:R-:W-:Y:S01]  /*de10*/  ISETP.GE.AND P2, PT, R2, R185.reuse, PT ;  /* 0x000000b90200720c */ /* 0x080fe20003f46270 */
[C---:B------:R-:W-:Y:S01]  /*de20*/  VIADD R2, R6.reuse, 0x78 ;  /* 0x0000007806027836 */ /* 0x040fe20000000000 */
[----:B------:R-:W-:Y:S01]  /*de30*/  FSEL R29, R29, -INF , P1 ;  /* 0xff8000001d1d7808 */ /* 0x000fe20000800000 */
[C---:B------:R-:W-:Y:S01]  /*de40*/  VIADD R16, R6.reuse, 0x79 ;  /* 0x0000007906107836 */ /* 0x040fe20000000000 */
[----:B------:R-:W-:-:S02]  /*de50*/  ISETP.GE.AND P1, PT, R6, R185, PT ;  /* 0x000000b90600720c */ /* 0x000fc40003f26270 */
[----:B------:R-:W-:Y:S02]  /*de60*/  FMNMX3.FTZ R18, R18, R205, R207, !PT ;  /* 0x000000cd12127276 */ /* 0x000fe400078100cf */
[----:B------:R-:W-:Y:S02]  /*de70*/  FSEL R6, R73, -INF , P0 ;  /* 0xff80000049067808 */ /* 0x000fe40000000000 */
[----:B------:R-:W-:Y:S02]  /*de80*/  LOP3.LUT R180, R180, 0xfffffffe, RZ, 0xc0, !PT ;  /* 0xfffffffeb4b47812 */ /* 0x000fe400078ec0ff */
[----:B------:R-:W-:Y:S02]  /*de90*/  FMNMX3.FTZ R18, R18, R209, R127, !PT ;  /* 0x000000d112127276 */ /* 0x000fe4000781007f */
[----:B------:R-:W-:Y:S02]  /*dea0*/  FSEL R6, R6, -INF , !P1 ;  /* 0xff80000006067808 */ /* 0x000fe40004800000 */
[----:B------:R-:W-:-:S02]  /*deb0*/  @P3 LOP3.LUT R180, R180, 0x1, RZ, 0xfc, !PT ;  /* 0x00000001b4b43812 */ /* 0x000fc400078efcff */
[----:B------:R-:W-:Y:S02]  /*dec0*/  ISETP.GE.AND P0, PT, R17, R187, PT ;  /* 0x000000bb1100720c */ /* 0x000fe40003f06270 */
[----:B------:R-:W-:Y:S02]  /*ded0*/  FMNMX3.FTZ R18, R18, R195, R117, !PT ;  /* 0x000000c312127276 */ /* 0x000fe40007810075 */
[----:B------:R-:W-:Y:S02]  /*dee0*/  FMNMX3.FTZ R24, R6, R77, R81, !PT ;  /* 0x0000004d06187276 */ /* 0x000fe40007810051 */
[----:B------:R-:W-:Y:S02]  /*def0*/  LOP3.LUT R180, R180, 0xfffffffd, RZ, 0xc0, !PT ;  /* 0xfffffffdb4b47812 */ /* 0x000fe400078ec0ff */
[----:B------:R-:W-:Y:S02]  /*df00*/  FMNMX3.FTZ R18, R18, R193, R145, !PT ;  /* 0x000000c112127276 */ /* 0x000fe40007810091 */
[----:B------:R-:W-:-:S02]  /*df10*/  FSEL R49, R20, -INF , P0 ;  /* 0xff80000014317808 */ /* 0x000fc40000000000 */
[----:B------:R-:W-:Y:S02]  /*df20*/  FMNMX3.FTZ R20, R24, R79, R15, !PT ;  /* 0x0000004f18147276 */ /* 0x000fe4000781000f */
[----:B------:R-:W-:Y:S02]  /*df30*/  @P2 LOP3.LUT R180, R180, 0x2, RZ, 0xfc, !PT ;  /* 0x00000002b4b42812 */ /* 0x000fe400078efcff */
[----:B------:R-:W-:Y:S02]  /*df40*/  ISETP.GE.AND P2, PT, R8, R187, PT ;  /* 0x000000bb0800720c */ /* 0x000fe40003f46270 */
[----:B------:R-:W-:Y:S02]  /*df50*/  FMNMX3.FTZ R18, R18, R173, R143, !PT ;  /* 0x000000ad12127276 */ /* 0x000fe4000781008f */
[----:B------:R-:W-:Y:S02]  /*df60*/  FMNMX3.FTZ R20, R20, R13, R11, !PT ;  /* 0x0000000d14147276 */ /* 0x000fe4000781000b */
[----:B------:R-:W-:-:S02]  /*df70*/  FMNMX3.FTZ R18, R18, R155, R141, !PT ;  /* 0x0000009b12127276 */ /* 0x000fc4000781008d */
[----:B------:R-:W-:Y:S02]  /*df80*/  FSEL R47, R14, -INF , P2 ;  /* 0xff8000000e2f7808 */ /* 0x000fe40001000000 */
[----:B------:R-:W-:Y:S02]  /*df90*/  FMNMX3.FTZ R14, R20, R9, R203, !PT ;  /* 0x00000009140e7276 */ /* 0x000fe400078100cb */
[----:B------:R-:W-:Y:S02]  /*dfa0*/  FMNMX3.FTZ R18, R18, R139, R137, !PT ;  /* 0x0000008b12127276 */ /* 0x000fe40007810089 */
[----:B------:R-:W-:Y:S02]  /*dfb0*/  FMNMX3.FTZ R14, R14, R197, R201, !PT ;  /* 0x000000c50e0e7276 */ /* 0x000fe400078100c9 */
[----:B------:R-:W-:Y:S02]  /*dfc0*/  ISETP.GE.AND P0, PT, R8, R184, PT ;  /* 0x000000b80800720c */ /* 0x000fe40003f06270 */
[----:B------:R-:W-:-:S02]  /*dfd0*/  FSEL R105, R105, -INF , !P5 ;  /* 0xff80000069697808 */ /* 0x000fc40006800000 */
[----:B------:R-:W-:Y:S02]  /*dfe0*/  ISETP.GE.AND P3, PT, R17, R184, PT ;  /* 0x000000b81100720c */ /* 0x000fe40003f66270 */
[----:B------:R-:W-:Y:S02]  /*dff0*/  ISETP.GE.AND P1, PT, R2, R187, PT ;  /* 0x000000bb0200720c */ /* 0x000fe40003f26270 */
[----:B------:R-:W-:Y:S02]  /*e000*/  FMNMX3.FTZ R18, R18, R135, R109, !PT ;  /* 0x0000008712127276 */ /* 0x000fe4000781006d */
[----:B------:R-:W-:Y:S02]  /*e010*/  FMNMX3.FTZ R14, R14, R199, R125, !PT ;  /* 0x000000c70e0e7276 */ /* 0x000fe4000781007d */
[----:B------:R-:W-:Y:S02]  /*e020*/  FSEL R47, R47, -INF , !P0 ;  /* 0xff8000002f2f7808 */ /* 0x000fe40004000000 */
[----:B------:R-:W-:-:S02]  /*e030*/  FSEL R63, R29, -INF , !P4 ;  /* 0xff8000001d3f7808 */ /* 0x000fc40006000000 */
[----:B------:R-:W-:Y:S02]  /*e040*/  FSEL R49, R49, -INF , !P3 ;  /* 0xff80000031317808 */ /* 0x000fe40005800000 */
[----:B------:R-:W-:Y:S02]  /*e050*/  ISETP.GE.AND P2, PT, R2, R184, PT ;  /* 0x000000b80200720c */ /* 0x000fe40003f46270 */
[----:B------:R-:W-:Y:S02]  /*e060*/  ISETP.GE.AND P0, PT, R16, R187, PT ;  /* 0x000000bb1000720c */ /* 0x000fe40003f06270 */
[----:B------:R-:W-:Y:S02]  /*e070*/  FSEL R23, R23, -INF , P1 ;  /* 0xff80000017177808 */ /* 0x000fe40000800000 */
        /* <DEDUP_REMOVED lines=10> */
[C---:B------:R-:W-:Y:S02]  /*e120*/  LOP3.LUT P3, RZ, R180.reuse, 0x1, RZ, 0xc0, !PT ;  /* 0x00000001b4ff7812 */ /* 0x040fe4000786c0ff */
[----:B------:R-:W-:Y:S02]  /*e130*/  LOP3.LUT P2, RZ, R180, 0x4, RZ, 0xc0, !PT ;  /* 0x00000004b4ff7812 */ /* 0x000fe4000784c0ff */
[C---:B------:R-:W-:Y:S02]  /*e140*/  ISETP.GE.AND P0, PT, R8.reuse, R186, PT ;  /* 0x000000ba0800720c */ /* 0x040fe40003f06270 */
[----:B------:R-:W-:-:S02]  /*e150*/  ISETP.GE.AND P4, PT, R8, R185, PT ;  /* 0x000000b90800720c */ /* 0x000fc40003f86270 */
[----:B------:R-:W-:Y:S02]  /*e160*/  FMNMX.FTZ R8, R43, R18, !PT ;  /* 0x000000122b087209 */ /* 0x000fe40007810000 */
[----:B------:R-:W-:Y:S02]  /*e170*/  FMNMX3.FTZ R14, R14, R147, R131, !PT ;  /* 0x000000930e0e7276 */ /* 0x000fe40007810083 */
[----:B------:R-:W-:Y:S02]  /*e180*/  FSEL R57, R40, -INF , !P6 ;  /* 0xff80000028397808 */ /* 0x000fe40007000000 */
[----:B------:R-:W-:Y:S02]  /*e190*/  FSEL R55, R30, -INF , !P2 ;  /* 0xff8000001e377808 */ /* 0x000fe40005000000 */
[----:B------:R-:W-:Y:S02]  /*e1a0*/  FSEL R28, R28, -INF , P3 ;  /* 0xff8000001c1c7808 */ /* 0x000fe40001800000 */
[----:B------:R-:W-:-:S02]  /*e1b0*/  ISETP.GE.AND P6, PT, R17, R186, PT ;  /* 0x000000ba1100720c */ /* 0x000fc40003fc6270 */
[-C--:B------:R-:W-:Y:S02]  /*e1c0*/  ISETP.GE.AND P5, PT, R17, R185.reuse, PT ;  /* 0x000000b91100720c */ /* 0x080fe40003fa6270 */
[C---:B------:R-:W-:Y:S01]  /*e1d0*/  ISETP.GE.AND P2, PT, R2.reuse, R186, PT ;  /* 0x000000ba0200720c */ /* 0x040fe20003f46270 */
[----:B------:R-:W1:Y:S01]  /*e1e0*/  SHFL.BFLY PT, R17, R8, 0x2, 0x1f ;  /* 0x0c401f0008117f89 */ /* 0x000e6200000e0000 */
[----:B------:R-:W-:Y:S02]  /*e1f0*/  ISETP.GE.AND P3, PT, R2, R185, PT ;  /* 0x000000b90200720c */ /* 0x000fe40003f66270 */
[----:B------:R-:W-:Y:S02]  /*e200*/  FMNMX3.FTZ R2, R14, R129, R123, !PT ;  /* 0x000000810e027276 */ /* 0x000fe4000781007b */
[----:B------:R-:W-:Y:S02]  /*e210*/  FSEL R10, R10, -INF , P6 ;  /* 0xff8000000a0a7808 */ /* 0x000fe40003000000 */
[----:B------:R-:W-:-:S02]  /*e220*/  LOP3.LUT P6, RZ, R180, 0x2, RZ, 0xc0, !PT ;  /* 0x00000002b4ff7812 */ /* 0x000fc400078cc0ff */
[----:B------:R-:W-:Y:S02]  /*e230*/  FMNMX3.FTZ R2, R2, R121, R61, !PT ;  /* 0x0000007902027276 */ /* 0x000fe4000781003d */
        /* <DEDUP_REMOVED lines=16> */
[----:B------:R-:W2:Y:S01]  /*e340*/  SHFL.BFLY PT, R2, R19, 0x1, 0x1f ;  /* 0x0c201f0013027f89 */ /* 0x000ea200000e0000 */
[----:B------:R-:W-:Y:S01]  /*e350*/  IMAD.IADD R162, R69, 0x1, R68 ;  /* 0x0000000145a27824 */ /* 0x000fe200078e0244 */
[----:B-1----:R-:W-:-:S05]  /*e360*/  FMNMX.FTZ R17, R10, R17, !PT ;  /* 0x000000110a117209 */ /* 0x002fca0007810000 */
[----:B------:R-:W1:Y:S01]  /*e370*/  SHFL.BFLY PT, R4, R17, 0x1, 0x1f ;  /* 0x0c201f0011047f89 */ /* 0x000e6200000e0000 */
[----:B--2---:R-:W-:-:S04]  /*e380*/  FMNMX.FTZ R2, R19, R2, !PT ;  /* 0x0000000213027209 */ /* 0x004fc80007810000 */
[----:B------:R-:W-:Y:S01]  /*e390*/  FSETP.NEU.FTZ.AND P0, PT, R2, -INF , PT ;  /* 0xff8000000200780b */ /* 0x000fe20003f1d000 */
[----:B---3--:R-:W-:Y:S01]  /*e3a0*/  FMUL.FTZ R38, R21, R2 ;  /* 0x0000000215267220 */ /* 0x008fe20000410000 */
[----:B------:R-:W-:-:S04]  /*e3b0*/  LEA R162, R162, UR6, 0x1 ;  /* 0x00000006a2a27c11 */ /* 0x000fc8000f8e08ff */
        /* <DEDUP_REMOVED lines=14> */
[----:B------:R-:W-:Y:S01]  /*e4a0*/  MUFU.EX2 R39, R39 ;  /* 0x0000002700277308 */ /* 0x000fe20000000800 */
[-CC-:B------:R-:W-:Y:S01]  /*e4b0*/  FFMA.FTZ R28, R71, R21.reuse, -R38.reuse ;  /* 0x00000015471c7223 */ /* 0x180fe20000010826 */
[----:B------:R-:W-:Y:S01]  /*e4c0*/  FSEL R22, R22, RZ, P0 ;  /* 0x000000ff16167208 */ /* 0x000fe20000000000 */
[-CC-:B------:R-:W-:Y:S01]  /*e4d0*/  FFMA.FTZ R35, R51, R21.reuse, -R38.reuse ;  /* 0x0000001533237223 */ /* 0x180fe20000010826 */
[-C--:B------:R-:W-:Y:S01]  /*e4e0*/  FFMA.FTZ R25, R75, R21.reuse, -R38 ;  /* 0x000000154b197223 */ /* 0x080fe20000010826 */
[----:B------:R-:W-:Y:S02]  /*e4f0*/  LDSM.16.MT88.4 R16, [R162+0x6800] ;  /* 0x00680000a210783b */ /* 0x000fe40000004200 */
[-CC-:B------:R-:W-:Y:S01]  /*e500*/  FFMA.FTZ R51, R6, R21.reuse, -R22.reuse ;  /* 0x0000001506337223 */ /* 0x180fe20000010816 */
[-CC-:B------:R-:W-:Y:S01]  /*e510*/  FFMA.FTZ R40, R77, R21.reuse, -R22.reuse ;  /* 0x000000154d287223 */ /* 0x180fe20000010816 */
[-CC-:B------:R-:W-:Y:S01]  /*e520*/  FFMA.FTZ R37, R81, R21.reuse, -R22.reuse ;  /* 0x0000001551257223 */ /* 0x180fe20000010816 */
[-CC-:B------:R-:W-:Y:S01]  /*e530*/  FFMA.FTZ R32, R79, R21.reuse, -R22.reuse ;  /* 0x000000154f207223 */ /* 0x180fe20000010816 */
[----:B------:R-:W-:Y:S04]  /*e540*/  LDSM.16.MT88.4 R4, [R156+0x6000] ;  /* 0x006000009c04783b */ /* 0x000fe80000004200 */
[----:B------:R-:W1:Y:S01]  /*e550*/  LDSM.16.MT88.4 R76, [R157+0x6000] ;  /* 0x006000009d4c783b */ /* 0x000e620000004200 */
[----:B------:R-:W3:Y:S01]  /*e560*/  MUFU.EX2 R36, R36 ;  /* 0x0000002400247308 */ /* 0x000ee20000000800 */
[-CC-:B------:R-:W-:Y:S01]  /*e570*/  FFMA.FTZ R24, R11, R21.reuse, -R22.reuse ;  /* 0x000000150b187223 */ /* 0x180fe20000010816 */
[----:B------:R-:W-:-:S02]  /*e580*/  FFMA.FTZ R3, R9, R21, -R22 ;  /* 0x0000001509037223 */ /* 0x000fc40000010816 */
[----:B------:R-:W4:Y:S04]  /*e590*/  LDSM.16.MT88.4 R8, [R158+0x6800] ;  /* 0x006800009e08783b */ /* 0x000f280000004200 */
[----:B------:R-:W-:Y:S08]  /*e5a0*/  MUFU.EX2 R34, R34 ;  /* 0x0000002200227308 */ /* 0x000ff00000000800 */
[----:B------:R-:W5:Y:S08]  /*e5b0*/  MUFU.EX2 R29, R29 ;  /* 0x0000001d001d7308 */ /* 0x000f700000000800 */
[----:B------:R-:W-:Y:S08]  /*e5c0*/  MUFU.EX2 R51, R51 ;  /* 0x0000003300337308 */ /* 0x000ff00000000800 */
[----:B------:R-:W2:Y:S08]  /*e5d0*/  MUFU.EX2 R40, R40 ;  /* 0x0000002800287308 */ /* 0x000eb00000000800 */
[----:B------:R-:W-:Y:S08]  /*e5e0*/  MUFU.EX2 R37, R37 ;  /* 0x0000002500257308 */ /* 0x000ff00000000800 */
[----:B------:R-:W1:Y:S01]  /*e5f0*/  MUFU.EX2 R32, R32 ;  /* 0x0000002000207308 */ /* 0x000e620000000800 */
[-CC-:B------:R-:W-:Y:S01]  /*e600*/  FFMA.FTZ R33, R15, R21.reuse, -R22.reuse ;  /* 0x000000150f217223 */ /* 0x180fe20000010816 */
[----:B------:R-:W-:Y:S01]  /*e610*/  FFMA.FTZ R30, R13, R21, -R22 ;  /* 0x000000150d1e7223 */ /* 0x000fe20000010816 */
[----:B---3--:R-:W-:Y:S01]  /*e620*/  F2FP.BF16.F32.PACK_AB R68, R36, R39 ;  /* 0x000000272444723e */ /* 0x008fe200000010ff */
[----:B------:R-:W-:Y:S01]  /*e630*/  LDSM.16.MT88.4 R12, [R157+0x6800] ;  /* 0x006800009d0c783b */ /* 0x000fe20000004200 */
[----:B-----5:R-:W-:-:S02]  /*e640*/  F2FP.BF16.F32.PACK_AB R70, R29, R34 ;  /* 0x000000221d46723e */ /* 0x020fc400000010ff */
[----:B--2---:R-:W-:Y:S01]  /*e650*/  F2FP.BF16.F32.PACK_AB R69, R40, R51 ;  /* 0x000000332845723e */ /* 0x004fe200000010ff */
        /* <DEDUP_REMOVED lines=129> */
[C---:B--2---:R-:W-:Y:S07]  /*ee70*/  HMMA.16816.F32.BF16 R80, R4.reuse, R12, R80 ;  /* 0x0000000c0450723c */ /* 0x044fee0000041850 */
[----:B------:R-:W2:Y:S01]  /*ee80*/  MUFU.EX2 R139, R139 ;  /* 0x0000008b008b7308 */ /* 0x000ea20000000800 */
[C---:B------:R-:W-:Y:S01]  /*ee90*/  HMMA.16816.F32.BF16 R76, R4.reuse, R14, R76 ;  /* 0x0000000e044c723c */ /* 0x040fe2000004184c */
[----:B------:R-:W-:Y:S07]  /*eea0*/  LDSM.16.MT88.4 R12, [R157+0x8800] ;  /* 0x008800009d0c783b */ /* 0x000fee0000004200 */
        /* <DEDUP_REMOVED lines=42> */
[-CC-:B------:R-:W-:Y:S01]  /*f150*/  FFMA.FTZ R49, R49, R21.reuse, -R38.reuse ;  /* 0x0000001531317223 */ /* 0x180fe20000010826 */
[----:B------:R-:W-:-:S06]  /*f160*/  FFMA.FTZ R47, R47, R21, -R38 ;  /* 0x000000152f2f7223 */ /* 0x000fcc0000010826 */
[----:B------:R-:W-:Y:S01]  /*f170*/  HMMA.16816.F32.BF16 R68, R4, R10, R68 ;  /* 0x0000000a0444723c */ /* 0x000fe20000041844 */
[----:B------:R-:W-:Y:S01]  /*f180*/  FADD.FTZ R5, R39, R36 ;  /* 0x0000002427057221 */ /* 0x000fe20000010000 */
[-CC-:B------:R-:W-:Y:S01]  /*f190*/  FFMA.FTZ R36, R45, R21.reuse, -R38.reuse ;  /* 0x000000152d247223 */ /* 0x180fe20000010826 */
[----:B------:R-:W-:Y:S01]  /*f1a0*/  FFMA.FTZ R39, R43, R21, -R38 ;  /* 0x000000152b277223 */ /* 0x000fe20000010826 */
[----:B----4-:R-:W-:Y:S01]  /*f1b0*/  F2FP.BF16.F32.PACK_AB R4, R114, R109 ;  /* 0x0000006d7204723e */ /* 0x010fe200000010ff */
[----:B------:R-:W-:Y:S01]  /*f1c0*/  FADD.FTZ R38, R34, R5 ;  /* 0x0000000522267221 */ /* 0x000fe20000010000 */
[----:B-----5:R-:W-:Y:S01]  /*f1d0*/  F2FP.BF16.F32.PACK_AB R6, R112, R105 ;  /* 0x000000697006723e */ /* 0x020fe200000010ff */
[----:B------:R-:W1:Y:S01]  /*f1e0*/  LDSM.16.MT88.4 R8, [R158+0x9000] ;  /* 0x009000009e08783b */ /* 0x000e620000004200 */
[----:B--2---:R-:W-:Y:S02]  /*f1f0*/  F2FP.BF16.F32.PACK_AB R5, R118, R61 ;  /* 0x0000003d7605723e */ /* 0x004fe400000010ff */
[----:B---3--:R-:W-:Y:S01]  /*f200*/  F2FP.BF16.F32.PACK_AB R7, R116, R55 ;  /* 0x000000377407723e */ /* 0x008fe200000010ff */
[----:B------:R-:W-:-:S04]  /*f210*/  FADD.FTZ R40, R51, R40 ;  /* 0x0000002833287221 */ /* 0x000fc80000010000 */
        /* <DEDUP_REMOVED lines=23> */
[----:B-1----:R-:W-:Y:S01]  /*f390*/  HMMA.16816.F32.BF16 R88, R4, R8, R88 ;  /* 0x000000080458723c */ /* 0x002fe20000041858 */
[-C--:B------:R-:W-:Y:S01]  /*f3a0*/  FFMA.FTZ R20, R20, R21.reuse, -R22 ;  /* 0x0000001514147223 */ /* 0x080fe20000010816 */
[----:B------:R-:W-:Y:S01]  /*f3b0*/  FADD.FTZ R59, R59, R44 ;  /* 0x0000002c3b3b7221 */ /* 0x000fe20000010000 */
[----:B------:R-:W-:Y:S01]  /*f3c0*/  FADD.FTZ R113, R113, R48 ;  /* 0x0000003071717221 */ /* 0x000fe20000010000 */
[----:B------:R-:W-:-:S04]  /*f3d0*/  FFMA.FTZ R23, R23, R21, -R22 ;  /* 0x0000001517177223 */ /* 0x000fc80000010816 */
[C---:B------:R-:W-:Y:S01]  /*f3e0*/  HMMA.16816.F32.BF16 R84, R4.reuse, R10, R84 ;  /* 0x0000000a0454723c */ /* 0x040fe20000041854 */
[----:B------:R-:W1:Y:S01]  /*f3f0*/  LDSM.16.MT88.4 R8, [R162+0x9800] ;  /* 0x00980000a208783b */ /* 0x000e620000004200 */
[----:B------:R-:W-:Y:S01]  /*f400*/  FADD.FTZ R42, R42, R59 ;  /* 0x0000003b2a2a7221 */ /* 0x000fe20000010000 */
[----:B------:R-:W-:Y:S01]  /*f410*/  FADD.FTZ R46, R46, R113 ;  /* 0x000000712e2e7221 */ /* 0x000fe20000010000 */
[----:B------:R-:W-:Y:S02]  /*f420*/  MUFU.EX2 R37, R49 ;  /* 0x0000003100257308 */ /* 0x000fe40000000800 */
[----:B------:R-:W-:Y:S01]  /*f430*/  FADD.FTZ R127, R127, R42 ;  /* 0x0000002a7f7f7221 */ /* 0x000fe20000010000 */
[----:B------:R-:W-:Y:S01]  /*f440*/  FADD.FTZ R125, R125, R46 ;  /* 0x0000002e7d7d7221 */ /* 0x000fe20000010000 */
[C---:B--2---:R-:W-:Y:S04]  /*f450*/  HMMA.16816.F32.BF16 R72, R4.reuse, R12, R72 ;  /* 0x0000000c0448723c */ /* 0x044fe80000041848 */
[----:B------:R-:W2:Y:S04]  /*f460*/  MUFU.EX2 R34, R47 ;  /* 0x0000002f00227308 */ /* 0x000ea80000000800 */
[----:B------:R-:W-:Y:S01]  /*f470*/  HMMA.16816.F32.BF16 R68, R4, R14, R68 ;  /* 0x0000000e0444723c */ /* 0x000fe20000041844 */
[----:B------:R-:W4:Y:S03]  /*f480*/  LDSM.16.MT88.4 R12, [R157+0x9800] ;  /* 0x009800009d0c783b */ /* 0x000f260000004200 */
[----:B------:R-:W-:Y:S01]  /*f490*/  MUFU.EX2 R36, R36 ;  /* 0x0000002400247308 */ /* 0x000fe20000000800 */
[----:B------:R-:W-:Y:S01]  /*f4a0*/  FADD.FTZ R52, R52, R127 ;  /* 0x0000007f34347221 */ /* 0x000fe20000010000 */
[----:B------:R-:W-:-:S06]  /*f4b0*/  FADD.FTZ R56, R56, R125 ;  /* 0x0000007d38387221 */ /* 0x000fcc0000010000 */
        /* <DEDUP_REMOVED lines=9> */
[----:B--2---:R-:W-:Y:S02]  /*f550*/  F2FP.BF16.F32.PACK_AB R4, R34, R37 ;  /* 0x000000252204723e */ /* 0x004fe400000010ff */
[----:B-----5:R-:W-:Y:S01]  /*f560*/  F2FP.BF16.F32.PACK_AB R6, R39, R36 ;  /* 0x000000242706723e */ /* 0x020fe200000010ff */
[----:B------:R-:W-:Y:S01]  /*f570*/  FADD.FTZ R145, R145, R50 ;  /* 0x0000003291917221 */ /* 0x000fe20000010000 */
[----:B---3--:R-:W-:Y:S01]  /*f580*/  F2FP.BF16.F32.PACK_AB R5, R28, R29 ;  /* 0x0000001d1c05723e */ /* 0x008fe200000010ff */
        /* <DEDUP_REMOVED lines=114> */
.L_x_14327:
        /* <DEDUP_REMOVED lines=8> */
.L_x_14328:
[----:B------:R-:W-:Y:S05]  /*fd30*/  BSYNC.RECONVERGENT B0 ;  /* 0x0000000000007941 */ /* 0x000fea0003800200 */
.L_x_14326:
        /* <DEDUP_REMOVED lines=23> */
[----:B------:R-:W-:Y:S03]  /*feb0*/  LDGSTS.E.BYPASS.LTC128B.128 [R66+0x8800], desc[UR4][R16.64] ;  /* 0x0880000010427fae */ /* 0x000fe6000b981a04 */
[----:B------:R-:W-:Y:S01]  /*fec0*/  IADD3.X R25, PT, PT, R19, R4, RZ, P0, !PT ;  /* 0x0000000413197210 */ /* 0x000fe200007fe4ff */
[----:B------:R3:W-:Y:S04]  /*fed0*/  LDGSTS.E.BYPASS.LTC128B.128 [R66+0x9000], desc[UR4][R18.64] ;  /* 0x0900000012427fae */ /* 0x0007e8000b981a04 */
[----:B------:R4:W-:Y:S04]  /*fee0*/  LDGSTS.E.BYPASS.LTC128B.128 [R66+0x9800], desc[UR4][R24.64] ;  /* 0x0980000018427fae */ /* 0x0009e8000b981a04 */
[----:B------:R-:W5:Y:S01]  /*fef0*/  LD.E R3, desc[UR4][R100.64+0x18c] ;  /* 0x00018c0464037980 */ /* 0x000f62000c101900 */
[----:B------:R-:W-:Y:S01]  /*ff00*/  IADD3 R103, PT, PT, R67, -0x2, RZ ;  /* 0xfffffffe43677810 */ /* 0x000fe20007ffe0ff */
[----:B------:R-:W-:Y:S02]  /*ff10*/  BSSY.RECONVERGENT B1, `(.L_x_14329) ;  /* 0x0000152000017945 */ /* 0x000fe40003800200 */
[----:B------:R-:W-:Y:S01]  /*ff20*/  LDSM.16.M88.4 R20, [R167] ;  /* 0x00000000a714783b */ /* 0x000fe20000000200 */
[----:B------:R-:W-:-:S03]  /*ff30*/  ISETP.GT.AND P0, PT, R103, R170, PT ;  /* 0x000000aa6700720c */ /* 0x000fc60003f04270 */
        /* <DEDUP_REMOVED lines=9> */
[----:B------:R-:W4:Y:S01]  /*ffd0*/  LDSM.16.M88.4 R112, [R161+0x2800] ;  /* 0x00280000a170783b */ /* 0x000f220000000200 */
[C---:B--2---:R-:W-:Y:S03]  /*ffe0*/  HMMA.16816.F32.BF16 R8, R20.reuse, R4, RZ ;  /* 0x000000041408723c */ /* 0x044fe600000418ff */
[----:B------:R-:W2:Y:S04]  /*fff0*/  LDSM.16.M88.4 R120, [R161+0x2000] ;  /* 0x00200000a178783b */ /* 0x000ea80000000200 */
[----:B------:R-:W2:Y:S01]  /*10000*/  LDSM.16.M88.4 R108, [R161+0x3000] ;  /* 0x00300000a16c783b */ /* 0x000ea20000000200 */
[C---:B------:R-:W-:Y:S03]  /*10010*/  HMMA.16816.F32.BF16 R4, R20.reuse, R6, RZ ;  /* 0x000000061404723c */ /* 0x040fe600000418ff */
[----:B------:R-:W0:Y:S05]  /*10020*/  LDGDEPBAR ;  /* 0x00000000000079af */ /* 0x000e2a0000000000 */
[C---:B---3--:R-:W-:Y:S08]  /*10030*/  HMMA.16816.F32.BF16 R16, R20.reuse, R12, RZ ;  /* 0x0000000c1410723c */ /* 0x048ff000000418ff */
[C---:B-1----:R-:W-:Y:S08]  /*10040*/  HMMA.16816.F32.BF16 R104, R20.reuse, R60, RZ ;  /* 0x0000003c1468723c */ /* 0x042ff000000418ff */
        /* <DEDUP_REMOVED lines=31> */
[C---:B----4-:R-:W-:Y:S08]  /*10240*/  HMMA.16816.F32.BF16 R32, R116.reuse, R108, R32 ;  /* 0x0000006c7420723c */ /* 0x050ff00000041820 */
        /* <DEDUP_REMOVED lines=22> */
[C---:B-1----:R-:W-:Y:S08]  /*103b0*/  HMMA.16816.F32.BF16 R32, R124.reuse, R112, R32 ;  /* 0x000000707c20723c */ /* 0x042ff00000041820 */
[C---:B------:R-:W-:Y:S01]  /*103c0*/  HMMA.16816.F32.BF16 R28, R124.reuse, R114, R28 ;  /* 0x000000727c1c723c */ /* 0x040fe2000004181c */
[----:B------:R-:W1:Y:S07]  /*103d0*/  LDSM.16.M88.4 R112, [R159+0x2800] ;  /* 0x002800009f70783b */ /* 0x000e6e0000000200 */
[----:B------:R-:W-:Y:S01]  /*103e0*/  HMMA.16816.F32.BF16 R60, R124, R122, R60 ;  /* 0x0000007a7c3c723c */ /* 0x000fe2000004183c */
[----:B------:R-:W3:Y:S07]  /*103f0*/  LDSM.16.M88.4 R120, [R160+0x5800] ;  /* 0x00580000a078783b */ /* 0x000eee0000000200 */
[C---:B--2---:R-:W-:Y:S08]  /*10400*/  HMMA.16816.F32.BF16 R16, R116.reuse, R108, R16 ;  /* 0x0000006c7410723c */ /* 0x044ff00000041810 */
[C---:B------:R-:W-:Y:S11]  /*10410*/  HMMA.16816.F32.BF16 R12, R116.reuse, R110, R12 ;  /* 0x0000006e740c723c */ /* 0x040ff6000004180c */
[-C--:B-----5:R-:W-:Y:S01]  /*10420*/  FMUL.FTZ R102, R16, R3.reuse ;  /* 0x0000000310667220 */ /* 0x0a0fe20000410000 */
[-C--:B------:R-:W-:Y:S01]  /*10430*/  FMUL.FTZ R108, R17, R3.reuse ;  /* 0x00000003116c7220 */ /* 0x080fe20000410000 */
[-C--:B------:R-:W-:Y:S01]  /*10440*/  FMUL.FTZ R109, R18, R3.reuse ;  /* 0x00000003126d7220 */ /* 0x080fe20000410000 */
[-C--:B------:R-:W-:Y:S01]  /*10450*/  FMUL.FTZ R110, R19, R3.reuse ;  /* 0x00000003136e7220 */ /* 0x080fe20000410000 */
[C---:B-1----:R-:W-:Y:S01]  /*10460*/  HMMA.16816.F32.BF16 R8, R116.reuse, R112, R8 ;  /* 0x000000707408723c */ /* 0x042fe20000041808 */
[----:B------:R-:W1:Y:S01]  /*10470*/  LDSM.16.M88.4 R16, [R159+0x3000] ;  /* 0x003000009f10783b */ /* 0x000e620000000200 */
[----:B------:R-:W2:Y:S02]  /*10480*/  MUFU.TANH R102, R102 ;  /* 0x0000006600667308 */ /* 0x000ea40000002400 */
[-C--:B------:R-:W-:Y:S01]  /*10490*/  FMUL.FTZ R12, R12, R3.reuse ;  /* 0x000000030c0c7220 */ /* 0x080fe20000410000 */
[-C--:B------:R-:W-:Y:S01]  /*104a0*/  FMUL.FTZ R13, R13, R3.reuse ;  /* 0x000000030d0d7220 */ /* 0x080fe20000410000 */
[-C--:B------:R-:W-:Y:S01]  /*104b0*/  FMUL.FTZ R14, R14, R3.reuse ;  /* 0x000000030e0e7220 */ /* 0x080fe20000410000 */
[-C--:B------:R-:W-:Y:S01]  /*104c0*/  FMUL.FTZ R15, R15, R3.reuse ;  /* 0x000000030f0f7220 */ /* 0x080fe20000410000 */
[----:B------:R-:W-:Y:S02]  /*104d0*/  HMMA.16816.F32.BF16 R4, R116, R114, R4 ;  /* 0x000000727404723c */ /* 0x000fe40000041804 */
[----:B------:R-:W4:Y:S06]  /*104e0*/  MUFU.TANH R108, R108 ;  /* 0x0000006c006c7308 */ /* 0x000f2c0000002400 */
[----:B---3--:R-:W-:Y:S02]  /*104f0*/  HMMA.16816.F32.BF16 R24, R124, R120, R24 ;  /* 0x000000787c18723c */ /* 0x008fe40000041818 */
[----:B------:R-:W3:Y:S01]  /*10500*/  MUFU.TANH R109, R109 ;  /* 0x0000006d006d7308 */ /* 0x000ee20000002400 */
[-C--:B------:R-:W-:Y:S01]  /*10510*/  FMUL.FTZ R111, R8, R3.reuse ;  /* 0x00000003086f7220 */ /* 0x080fe20000410000 */
[-C--:B------:R-:W-:Y:S01]  /*10520*/  FMUL.FTZ R112, R9, R3.reuse ;  /* 0x0000000309707220 */ /* 0x080fe20000410000 */
[-C--:B------:R-:W-:Y:S01]  /*10530*/  FMUL.FTZ R113, R10, R3.reuse ;  /* 0x000000030a717220 */ /* 0x080fe20000410000 */
[----:B------:R-:W-:-:S02]  /*10540*/  FMUL.FTZ R114, R11, R3 ;  /* 0x000000030b727220 */ /* 0x000fc40000410000 */
[----:B------:R-:W5:Y:S01]  /*10550*/  LDSM.16.M88.4 R8, [R159+0x3800] ;  /* 0x003800009f08783b */ /* 0x000f620000000200 */
[----:B------:R-:W-:Y:S01]  /*10560*/  HMMA.16816.F32.BF16 R20, R124, R122, R20 ;  /* 0x0000007a7c14723c */ /* 0x000fe20000041814 */
[----:B------:R-:W2:Y:S01]  /*10570*/  MUFU.TANH R110, R110 ;  /* 0x0000006e006e7308 */ /* 0x000ea20000002400 */
[-C--:B------:R-:W-:Y:S01]  /*10580*/  FMUL.FTZ R4, R4, R3.reuse ;  /* 0x0000000304047220 */ /* 0x080fe20000410000 */
[-C--:B------:R-:W-:Y:S01]  /*10590*/  FMUL.FTZ R5, R5, R3.reuse ;  /* 0x0000000305057220 */ /* 0x080fe20000410000 */
[-C--:B------:R-:W-:Y:S01]  /*105a0*/  FMUL.FTZ R6, R6, R3.reuse ;  /* 0x0000000306067220 */ /* 0x080fe20000410000 */
[----:B------:R-:W-:-:S04]  /*105b0*/  FMUL.FTZ R7, R7, R3 ;  /* 0x0000000307077220 */ /* 0x000fc80000410000 */
[----:B------:R-:W2:Y:S01]  /*105c0*/  MUFU.TANH R115, R4 ;  /* 0x0000000400737308 */ /* 0x000ea20000002400 */
[C---:B-1----:R-:W-:Y:S07]  /*105d0*/  HMMA.16816.F32.BF16 R104, R116.reuse, R16, R104 ;  /* 0x000000107468723c */ /* 0x042fee0000041868 */
[----:B------:R-:W1:Y:S01]  /*105e0*/  MUFU.TANH R16, R5 ;  /* 0x0000000500107308 */ /* 0x000e620000002400 */
[C---:B------:R-:W-:Y:S07]  /*105f0*/  HMMA.16816.F32.BF16 R60, R116.reuse, R18, R60 ;  /* 0x00000012743c723c */ /* 0x040fee000004183c */
[----:B------:R-:W1:Y:S08]  /*10600*/  MUFU.TANH R120, R6 ;  /* 0x0000000600787308 */ /* 0x000e700000002400 */
[----:B------:R4:W1:Y:S01]  /*10610*/  MUFU.TANH R17, R7 ;  /* 0x0000000700117308 */ /* 0x0008620000002400 */
[-C--:B------:R-:W-:Y:S01]  /*10620*/  FMUL.FTZ R19, R105, R3.reuse ;  /* 0x0000000369137220 */ /* 0x080fe20000410000 */
[-C--:B------:R-:W-:Y:S01]  /*10630*/  FMUL.FTZ R104, R104, R3.reuse ;  /* 0x0000000368687220 */ /* 0x080fe20000410000 */
[-C--:B------:R-:W-:Y:S01]  /*10640*/  FMUL.FTZ R106, R106, R3.reuse ;  /* 0x000000036a6a7220 */ /* 0x080fe20000410000 */
[-C--:B------:R-:W-:Y:S01]  /*10650*/  FMUL.FTZ R105, R107, R3.reuse ;  /* 0x000000036b697220 */ /* 0x080fe20000410000 */
[C---:B-----5:R-:W-:Y:S03]  /*10660*/  HMMA.16816.F32.BF16 R56, R116.reuse, R8, R56 ;  /* 0x000000087438723c */ /* 0x060fe60000041838 */
[----:B------:R-:W1:Y:S01]  /*10670*/  MUFU.TANH R12, R12 ;  /* 0x0000000c000c7308 */ /* 0x000e620000002400 */
[-C--:B------:R-:W-:Y:S01]  /*10680*/  FMUL.FTZ R61, R61, R3.reuse ;  /* 0x000000033d3d7220 */ /* 0x080fe20000410000 */
[-C--:B------:R-:W-:Y:S01]  /*10690*/  FMUL.FTZ R63, R63, R3.reuse ;  /* 0x000000033f3f7220 */ /* 0x080fe20000410000 */
[-C--:B------:R-:W-:Y:S01]  /*106a0*/  FMUL.FTZ R60, R60, R3.reuse ;  /* 0x000000033c3c7220 */ /* 0x080fe20000410000 */
[-C--:B------:R-:W-:Y:S01]  /*106b0*/  FMUL.FTZ R62, R62, R3.reuse ;  /* 0x000000033e3e7220 */ /* 0x080fe20000410000 */
[----:B------:R-:W-:Y:S01]  /*106c0*/  HMMA.16816.F32.BF16 R52, R116, R10, R52 ;  /* 0x0000000a7434723c */ /* 0x000fe20000041834 */
[----:B------:R-:W5:Y:S02]  /*106d0*/  LDSM.16.M88.4 R8, [R159+0x4800] ;  /* 0x004800009f08783b */ /* 0x000f640000000200 */
[----:B------:R-:W1:Y:S02]  /*106e0*/  MUFU.TANH R13, R13 ;  /* 0x0000000d000d7308 */ /* 0x000e640000002400 */
[----:B----4-:R-:W4:Y:S06]  /*106f0*/  LDSM.16.M88.4 R4, [R159+0x4000] ;  /* 0x004000009f04783b */ /* 0x010f2c0000000200 */
        /* <DEDUP_REMOVED lines=10> */
[----:B------:R-:W1:Y:S08]  /*107a0*/  MUFU.TANH R111, R111 ;  /* 0x0000006f006f7308 */ /* 0x000e700000002400 */
[----:B------:R-:W1:Y:S01]  /*107b0*/  MUFU.TANH R112, R112 ;  /* 0x0000007000707308 */ /* 0x000e620000002400 */
[C---:B-----5:R-:W-:Y:S07]  /*107c0*/  HMMA.16816.F32.BF16 R40, R116.reuse, R8, R40 ;  /* 0x000000087428723c */ /* 0x060fee0000041828 */
[----:B------:R-:W1:Y:S01]  /*107d0*/  MUFU.TANH R113, R113 ;  /* 0x0000007100717308 */ /* 0x000e620000002400 */
[C---:B----4-:R-:W-:Y:S07]  /*107e0*/  HMMA.16816.F32.BF16 R48, R116.reuse, R4, R48 ;  /* 0x000000047430723c */ /* 0x050fee0000041830 */
[----:B------:R-:W4:Y:S01]  /*107f0*/  MUFU.TANH R114, R114 ;  /* 0x0000007200727308 */ /* 0x000f220000002400 */
[C---:B------:R-:W-:Y:S01]  /*10800*/  HMMA.16816.F32.BF16 R44, R116.reuse, R6, R44 ;  /* 0x00000006742c723c */ /* 0x040fe2000004182c */
[----:B------:R-:W5:Y:S06]  /*10810*/  LDSM.16.M88.4 R4, [R159+0x5000] ;  /* 0x005000009f04783b */ /* 0x000f6c0000000200 */
[----:B------:R-:W1:Y:S01]  /*10820*/  MUFU.TANH R104, R104 ;  /* 0x0000006800687308 */ /* 0x000e620000002400 */
[-C--:B------:R-:W-:Y:S01]  /*10830*/  FMUL.FTZ R40, R40, R3.reuse ;  /* 0x0000000328287220 */ /* 0x080fe20000410000 */
[-C--:B------:R-:W-:Y:S01]  /*10840*/  FMUL.FTZ R41, R41, R3.reuse ;  /* 0x0000000329297220 */ /* 0x080fe20000410000 */
[----:B------:R-:W-:Y:S01]  /*10850*/  HMMA.16816.F32.BF16 R36, R116, R10, R36 ;  /* 0x0000000a7424723c */ /* 0x000fe20000041824 */
[----:B------:R-:W3:Y:S04]  /*10860*/  LDSM.16.M88.4 R8, [R159+0x5800] ;  /* 0x005800009f08783b */ /* 0x000ee80000000200 */
        /* <DEDUP_REMOVED lines=10> */
[-C--:B------:R-:W-:Y:S01]  /*10910*/  FMUL.FTZ R46, R46, R3.reuse ;  /* 0x000000032e2e7220 */ /* 0x080fe20000410000 */
[-C--:B------:R-:W-:Y:S01]  /*10920*/  FMUL.FTZ R42, R43, R3.reuse ;  /* 0x000000032b2a7220 */ /* 0x080fe20000410000 */
[----:B------:R-:W1:Y:S08]  /*10930*/  MUFU.TANH R106, R106 ;  /* 0x0000006a006a7308 */ /* 0x000e700000002400 */
[----:B------:R-:W1:Y:S01]  /*10940*/  MUFU.TANH R105, R105 ;  /* 0x0000006900697308 */ /* 0x000e620000002400 */
[----:B-----5:R-:W-:Y:S01]  /*10950*/  HMMA.16816.F32.BF16 R32, R116, R4, R32 ;  /* 0x000000047420723c */ /* 0x020fe20000041820 */
[-C--:B------:R-:W-:Y:S01]  /*10960*/  FMUL.FTZ R5, R36, R3.reuse ;  /* 0x0000000324057220 */ /* 0x080fe20000410000 */
[-C--:B------:R-:W-:Y:S01]  /*10970*/  FMUL.FTZ R4, R37, R3.reuse ;  /* 0x0000000325047220 */ /* 0x080fe20000410000 */
[-C--:B------:R-:W-:Y:S01]  /*10980*/  FMUL.FTZ R37, R38, R3.reuse ;  /* 0x0000000326257220 */ /* 0x080fe20000410000 */
[----:B------:R-:W-:-:S03]  /*10990*/  FMUL.FTZ R36, R39, R3 ;  /* 0x0000000327247220 */ /* 0x000fc60000410000 */
[----:B------:R1:W1:Y:S01]  /*109a0*/  MUFU.TANH R107, R60 ;  /* 0x0000003c006b7308 */ /* 0x0002620000002400 */
[C---:B------:R-:W-:Y:S07]  /*109b0*/  HMMA.16816.F32.BF16 R28, R116.reuse, R6, R28 ;  /* 0x00000006741c723c */ /* 0x040fee000004181c */
[----:B------:R-:W1:Y:S01]  /*109c0*/  MUFU.TANH R61, R61 ;  /* 0x0000003d003d7308 */ /* 0x000e620000002400 */
[C---:B---3--:R-:W-:Y:S03]  /*109d0*/  HMMA.16816.F32.BF16 R24, R116.reuse, R8, R24 ;  /* 0x000000087418723c */ /* 0x048fe60000041818 */
[-C--:B------:R-:W-:Y:S01]  /*109e0*/  FMUL.FTZ R6, R33, R3.reuse ;  /* 0x0000000321067220 */ /* 0x080fe20000410000 */
[-C--:B------:R-:W-:Y:S01]  /*109f0*/  FMUL.FTZ R33, R34, R3.reuse ;  /* 0x0000000322217220 */ /* 0x080fe20000410000 */
[-C--:B------:R-:W-:Y:S01]  /*10a00*/  FMUL.FTZ R18, R32, R3.reuse ;  /* 0x0000000320127220 */ /* 0x080fe20000410000 */
[-C--:B------:R-:W-:Y:S01]  /*10a10*/  FMUL.FTZ R32, R35, R3.reuse ;  /* 0x0000000323207220 */ /* 0x080fe20000410000 */
[----:B------:R3:W1:Y:S01]  /*10a20*/  MUFU.TANH R121, R62 ;  /* 0x0000003e00797308 */ /* 0x0006620000002400 */
        /* <DEDUP_REMOVED lines=64> */
[----:B------:R-:W2:Y:S08]  /*10e30*/  I2F.RP R18, R22 ;  /* 0x0000001600127306 */ /* 0x000eb00000209400 */
[----:B--2---:R-:W2:Y:S02]  /*10e40*/  MUFU.RCP R10, R18 ;  /* 0x00000012000a7308 */ /* 0x004ea40000001000 */
[----:B--2---:R-:W-:Y:S01]  /*10e50*/  VIADD R10, R10, 0xffffffe ;  /* 0x0ffffffe0a0a7836 */ /* 0x004fe20000000000 */
[----:B------:R-:W-:-:S02]  /*10e60*/  IABS R18, R3 ;  /* 0x0000000300127213 */ /* 0x000fc40000000000 */
[----:B------:R-:W-:-:S03]  /*10e70*/  LOP3.LUT R3, R3, R38, RZ, 0x3c, !PT ;  /* 0x0000002603037212 */ /* 0x000fc600078e3cff */
[----:B------:R-:W2:Y:S01]  /*10e80*/  F2I.FTZ.U32.TRUNC.NTZ R11, R10 ;  /* 0x0000000a000b7305 */ /* 0x000ea2000021f000 */
[----:B------:R-:W-:Y:S01]  /*10e90*/  ISETP.GE.AND P5, PT, R3, RZ, PT ;  /* 0x000000ff0300720c */ /* 0x000fe20003fa6270 */
[----:B--2---:R-:W-:Y:S02]  /*10ea0*/  IMAD.MOV R35, RZ, RZ, -R11 ;  /* 0x000000ffff237224 */ /* 0x004fe400078e0a0b */
        /* <DEDUP_REMOVED lines=50> */
.L_x_14332:
        /* <DEDUP_REMOVED lines=8> */
.L_x_14333:
[----:B------:R-:W-:Y:S05]  /*11250*/  BSYNC.RECONVERGENT B0 ;  /* 0x0000000000007941 */ /* 0x000fea0003800200 */
.L_x_14331:
        /* <DEDUP_REMOVED lines=29> */
.L_x_14330:
[----:B------:R-:W-:Y:S05]  /*11430*/  BSYNC.RECONVERGENT B1 ;  /* 0x0000000000017941 */ /* 0x000fea0003800200 */
.L_x_14329:
[----:B--2---:R-:W-:Y:S01]  /*11440*/  IMAD R23, R67, 0x80, R128 ;  /* 0x0000008043177824 */ /* 0x004fe200078e0280 */
[----:B------:R-:W-:Y:S01]  /*11450*/  LOP3.LUT R180, R180, 0xfffffffe, RZ, 0xc0, !PT ;  /* 0xfffffffeb4b47812 */ /* 0x000fe200078ec0ff */
[----:B------:R-:W2:Y:S02]  /*11460*/  LD.E R22, desc[UR4][R100.64+0xdc] ;  /* 0x0000dc0464167980 */ /* 0x000ea4000c101900 */
[C---:B------:R-:W-:Y:S02]  /*11470*/  VIADD R3, R23.reuse, 0xffffff00 ;  /* 0xffffff0017037836 */ /* 0x040fe40000000000 */
[C---:B------:R-:W-:Y:S02]  /*11480*/  VIADD R10, R23.reuse, 0xffffff01 ;  /* 0xffffff01170a7836 */ /* 0x040fe40000000000 */
[----:B------:R-:W-:Y:S01]  /*11490*/  VIADD R18, R23, 0xffffff09 ;  /* 0xffffff0917127836 */ /* 0x000fe20000000000 */
[C---:B------:R-:W-:Y:S02]  /*114a0*/  ISETP.GE.AND P2, PT, R3.reuse, R187, PT ;  /* 0x000000bb0300720c */ /* 0x040fe40003f46270 */
[----:B------:R-:W-:-:S02]  /*114b0*/  ISETP.GE.AND P4, PT, R3, R184, PT ;  /* 0x000000b80300720c */ /* 0x000fc40003f86270 */
[C---:B------:R-:W-:Y:S02]  /*114c0*/  ISETP.GE.AND P0, PT, R3.reuse, R186, PT ;  /* 0x000000ba0300720c */ /* 0x040fe40003f06270 */
[-C--:B------:R-:W-:Y:S02]  /*114d0*/  ISETP.GE.AND P3, PT, R3, R185.reuse, PT ;  /* 0x000000b90300720c */ /* 0x080fe40003f66270 */
        /* <DEDUP_REMOVED lines=9> */
[----:B------:R-:W-:Y:S02]  /*11570*/  @P2 LOP3.LUT R180, R180, 0x1, RZ, 0xfc, !PT ;  /* 0x00000001b4b42812 */ /* 0x000fe400078efcff */
[----:B------:R-:W-:-:S02]  /*11580*/  ISETP.GE.AND P4, PT, R10, R187, PT ;  /* 0x000000bb0a00720c */ /* 0x000fc40003f86270 */
[----:B------:R-:W-:Y:S02]  /*11590*/  LOP3.LUT R180, R180, 0xfffffffd, RZ, 0xc0, !PT ;  /* 0xfffffffdb4b47812 */ /* 0x000fe400078ec0ff */
[----:B-1----:R-:W-:Y:S01]  /*115a0*/  FSEL R212, R12, -INF , P4 ;  /* 0xff8000000cd47808 */ /* 0x002fe20002000000 */
[----:B------:R-:W-:Y:S01]  /*115b0*/  VIADD R12, R23, 0xffffff10 ;  /* 0xffffff10170c7836 */ /* 0x000fe20000000000 */
[----:B------:R-:W-:Y:S02]  /*115c0*/  FSEL R11, R11, -INF , !P3 ;  /* 0xff8000000b0b7808 */ /* 0x000fe40005800000 */
[----:B------:R-:W-:Y:S02]  /*115d0*/  ISETP.GE.AND P2, PT, R10, R185, PT ;  /* 0x000000b90a00720c */ /* 0x000fe40003f46270 */
[----:B------:R-:W-:Y:S02]  /*115e0*/  @P0 LOP3.LUT R180, R180, 0x2, RZ, 0xfc, !PT ;  /* 0x00000002b4b40812 */ /* 0x000fe400078efcff */
[----:B------:R-:W-:-:S02]  /*115f0*/  ISETP.GE.AND P0, PT, R10, R186, PT ;  /* 0x000000ba0a00720c */ /* 0x000fc40003f06270 */
[----:B------:R-:W-:Y:S02]  /*11600*/  LOP3.LUT P3, RZ, R180, 0x1, RZ, 0xc0, !PT ;  /* 0x00000001b4ff7812 */ /* 0x000fe4000786c0ff */
[----:B------:R-:W-:Y:S02]  /*11610*/  FSEL R10, R110, -INF , P5 ;  /* 0xff8000006e0a7808 */ /* 0x000fe40002800000 */
[----:B------:R-:W-:Y:S02]  /*11620*/  FSEL R66, R108, -INF , P1 ;  /* 0xff8000006c427808 */ /* 0x000fe40000800000 */
[----:B------:R-:W-:Y:S02]  /*11630*/  ISETP.GE.AND P1, PT, R18, R187, PT ;  /* 0x000000bb1200720c */ /* 0x000fe40003f26270 */
[----:B------:R-:W-:Y:S02]  /*11640*/  FSEL R14, R14, -INF , P0 ;  /* 0xff8000000e0e7808 */ /* 0x000fe40000000000 */
[----:B------:R-:W-:-:S02]  /*11650*/  LOP3.LUT P4, RZ, R180, 0x2, RZ, 0xc0, !PT ;  /* 0x00000002b4ff7812 */ /* 0x000fc4000788c0ff */
[----:B------:R-:W-:Y:S02]  /*11660*/  ISETP.GE.AND P0, PT, R12, R184, PT ;  /* 0x000000b80c00720c */ /* 0x000fe40003f06270 */
[----:B------:R-:W-:Y:S02]  /*11670*/  FSEL R10, R10, -INF , !P3 ;  /* 0xff8000000a0a7808 */ /* 0x000fe40005800000 */
[----:B------:R-:W-:Y:S02]  /*11680*/  ISETP.GE.AND P3, PT, R18, R186, PT ;  /* 0x000000ba1200720c */ /* 0x000fe40003f66270 */
[----:B------:R-:W-:Y:S02]  /*11690*/  FSEL R210, R13, -INF , P1 ;  /* 0xff8000000dd27808 */ /* 0x000fe40000800000 */
        /* <DEDUP_REMOVED lines=19> */
[----:B------:R-:W-:Y:S01]  /*117d0*/  ISETP.NE.AND P4, PT, R13, RZ, PT ;  /* 0x000000ff0d00720c */ /* 0x000fe20003f85270 */
[----:B------:R-:W-:Y:S01]  /*117e0*/  VIADD R13, R23, 0xffffff19 ;  /* 0xffffff19170d7836 */ /* 0x000fe20000000000 */
[----:B------:R-:W-:Y:S02]  /*117f0*/  FSEL R62, R113, -INF , P0 ;  /* 0xff800000713e7808 */ /* 0x000fe40000000000 */
[----:B------:R-:W-:Y:S01]  /*11800*/  ISETP.GE.AND P0, PT, R18, R184, PT ;  /* 0x000000b81200720c */ /* 0x000fe20003f06270 */
[----:B------:R-:W-:Y:S01]  /*11810*/  VIADD R34, R23, 0xffffff20 ;  /* 0xffffff2017227836 */ /* 0x000fe20000000000 */
[----:B------:R-:W-:-:S02]  /*11820*/  FSEL R60, R60, -INF , !P4 ;  /* 0xff8000003c3c7808 */ /* 0x000fc40006000000 */
[----:B------:R-:W-:Y:S02]  /*11830*/  FSEL R112, R112, -INF , P1 ;  /* 0xff80000070707808 */ /* 0x000fe40000800000 */
[----:B------:R-:W-:Y:S02]  /*11840*/  P2R R15, PR, RZ, 0x1 ;  /* 0x00000001ff0f7803 */ /* 0x000fe40000000000 */
[CC--:B------:R-:W-:Y:S02]  /*11850*/  ISETP.GE.AND P4, PT, R18.reuse, R187.reuse, PT ;  /* 0x000000bb1200720c */ /* 0x0c0fe40003f86270 */
[----:B------:R-:W-:Y:S02]  /*11860*/  ISETP.GE.AND P0, PT, R18, R186, PT ;  /* 0x000000ba1200720c */ /* 0x000fe40003f06270 */
[----:B------:R-:W-:Y:S02]  /*11870*/  FSEL R58, R114, -INF , P3 ;  /* 0xff800000723a7808 */ /* 0x000fe40001800000 */
[----:B------:R-:W-:-:S02]  /*11880*/  ISETP.GE.AND P1, PT, R13, R187, PT ;  /* 0x000000bb0d00720c */ /* 0x000fc40003f26270 */
[C---:B------:R-:W-:Y:S02]  /*11890*/  ISETP.GE.AND P3, PT, R13.reuse, R186, PT ;  /* 0x000000ba0d00720c */ /* 0x040fe40003f66270 */
[----:B------:R-:W-:Y:S02]  /*118a0*/  FSEL R62, R62, -INF , !P2 ;  /* 0xff8000003e3e7808 */ /* 0x000fe40005000000 */
[----:B------:R-:W-:Y:S02]  /*118b0*/  ISETP.GE.AND P2, PT, R18, R185, PT ;  /* 0x000000b91200720c */ /* 0x000fe40003f46270 */
[----:B------:R-:W-:Y:S02]  /*118c0*/  FSEL R208, R112, -INF , !P6 ;  /* 0xff80000070d07808 */ /* 0x000fe40007000000 */
[----:B------:R-:W-:Y:S02]  /*118d0*/  ISETP.GE.AND P6, PT, R13, R184, PT ;  /* 0x000000b80d00720c */ /* 0x000fe40003fc6270 */
[----:B------:R-:W-:-:S02]  /*118e0*/  FSEL R58, R58, -INF , !P5 ;  /* 0xff8000003a3a7808 */ /* 0x000fc40006800000 */
[----:B------:R-:W-:Y:S02]  /*118f0*/  FSEL R115, R115, -INF , P4 ;  /* 0xff80000073737808 */ /* 0x000fe40002000000 */
[----:B------:R-:W-:Y:S02]  /*11900*/  FSEL R18, R120, -INF , P0 ;  /* 0xff80000078127808 */ /* 0x000fe40000000000 */
[----:B------:R-:W-:Y:S02]  /*11910*/  FSEL R16, R16, -INF , P1 ;  /* 0xff80000010107808 */ /* 0x000fe40000800000 */
[----:B------:R-:W-:Y:S02]  /*11920*/  ISETP.NE.AND P4, PT, R15, RZ, PT ;  /* 0x000000ff0f00720c */ /* 0x000fe40003f85270 */
[----:B------:R-:W-:Y:S02]  /*11930*/  ISETP.GE.AND P5, PT, R13, R185, PT ;  /* 0x000000b90d00720c */ /* 0x000fe40003fa6270 */
[----:B------:R-:W-:-:S02]  /*11940*/  ISETP.GE.AND P0, PT, R34, R184, PT ;  /* 0x000000b82200720c */ /* 0x000fc40003f06270 */
[----:B------:R-:W-:Y:S02]  /*11950*/  FSEL R17, R17, -INF , P3 ;  /* 0xff80000011117808 */ /* 0x000fe40001800000 */
[----:B------:R-:W-:Y:S02]  /*11960*/  FSEL R204, R16, -INF , !P6 ;  /* 0xff80000010cc7808 */ /* 0x000fe40007000000 */
[----:B------:R-:W-:Y:S02]  /*11970*/  FSEL R206, R115, -INF , !P4 ;  /* 0xff80000073ce7808 */ /* 0x000fe40006000000 */
[----:B------:R-:W-:Y:S02]  /*11980*/  P2R R15, PR, RZ, 0x1 ;  /* 0x00000001ff0f7803 */ /* 0x000fe40000000000 */
[----:B------:R-:W-:Y:S01]  /*11990*/  FSEL R16, R17, -INF , !P5 ;  /* 0xff80000011107808 */ /* 0x000fe20006800000 */
[----:B------:R-:W-:Y:S01]  /*119a0*/  VIADD R17, R23, 0xffffff28 ;  /* 0xffffff2817117836 */ /* 0x000fe20000000000 */
[----:B------:R-:W-:-:S02]  /*119b0*/  ISETP.GE.AND P4, PT, R34, R187, PT ;  /* 0x000000bb2200720c */ /* 0x000fc40003f86270 */
[----:B------:R-:W-:Y:S02]  /*119c0*/  ISETP.GE.AND P0, PT, R34, R186, PT ;  /* 0x000000ba2200720c */ /* 0x000fe40003f06270 */
[----:B------:R-:W-:Y:S02]  /*119d0*/  FSEL R18, R18, -INF , !P2 ;  /* 0xff80000012127808 */ /* 0x000fe40005000000 */
[----:B------:R-:W-:Y:S02]  /*119e0*/  FSEL R104, R104, -INF , P4 ;  /* 0xff80000068687808 */ /* 0x000fe40002000000 */
[----:B------:R-:W-:Y:S02]  /*119f0*/  FSEL R106, R106, -INF , P0 ;  /* 0xff8000006a6a7808 */ /* 0x000fe40000000000 */
[----:B------:R-:W-:Y:S02]  /*11a00*/  ISETP.GE.AND P2, PT, R34, R185, PT ;  /* 0x000000b92200720c */ /* 0x000fe40003f46270 */
[----:B------:R-:W-:-:S02]  /*11a10*/  ISETP.NE.AND P4, PT, R15, RZ, PT ;  /* 0x000000ff0f00720c */ /* 0x000fc40003f85270 */
[C---:B------:R-:W-:Y:S02]  /*11a20*/  ISETP.GE.AND P0, PT, R17.reuse, R184, PT ;  /* 0x000000b81100720c */ /* 0x040fe40003f06270 */
        /* <DEDUP_REMOVED lines=18> */
[----:B------:R-:W-:Y:S01]  /*11b50*/  FSEL R123, R123, -INF , P4 ;  /* 0xff8000007b7b7808 */ /* 0x000fe20002000000 */
[----:B------:R-:W-:Y:S01]  /*11b60*/  VIADD R13, R23, 0xffffff21 ;  /* 0xffffff21170d7836 */ /* 0x000fe20000000000 */
        /* <DEDUP_REMOVED lines=18> */
[----:B------:R-:W-:Y:S02]  /*11c90*/  FSEL R54, R54, -INF , P0 ;  /* 0xff80000036367808 */ /* 0x000fe40000000000 */
[C---:B------:R-:W-:Y:S02]  /*11ca0*/  ISETP.GE.AND P1, PT, R13.reuse, R187, PT ;  /* 0x000000bb0d00720c */ /* 0x040fe40003f26270 */
[----:B------:R-:W-:Y:S02]  /*11cb0*/  ISETP.GE.AND P3, PT, R13, R186, PT ;  /* 0x000000ba0d00720c */ /* 0x000fe40003f66270 */
[----:B------:R-:W-:-:S02]  /*11cc0*/  ISETP.NE.AND P4, PT, R15, RZ, PT ;  /* 0x000000ff0f00720c */ /* 0x000fc40003f85270 */
[-C--:B------:R-:W-:Y:S02]  /*11cd0*/  ISETP.GE.AND P0, PT, R17, R184.reuse, PT ;  /* 0x000000b81100720c */ /* 0x080fe40003f06270 */
        /* <DEDUP_REMOVED lines=22> */
[----:B------:R-:W-:Y:S02]  /*11e40*/  ISETP.NE.AND P4, PT, R15, RZ, PT ;  /* 0x000000ff0f00720c */ /* 0x000fe40003f85270 */
[----:B------:R-:W-:Y:S02]  /*11e50*/  FSEL R50, R50, -INF , P0 ;  /* 0xff80000032327808 */ /* 0x000fe40000000000 */
[----:B------:R-:W-:Y:S02]  /*11e60*/  ISETP.GE.AND P0, PT, R17, R184, PT ;  /* 0x000000b81100720c */ /* 0x000fe40003f06270 */
[----:B------:R-:W-:-:S02]  /*11e70*/  FSEL R56, R56, -INF , P1 ;  /* 0xff80000038387808 */ /* 0x000fc40000800000 */
[----:B------:R-:W-:Y:S02]  /*11e80*/  FSEL R57, R57, -INF , P3 ;  /* 0xff80000039397808 */ /* 0x000fe40001800000 */
[----:B------:R-:W-:Y:S02]  /*11e90*/  FSEL R152, R55, -INF , !P4 ;  /* 0xff80000037987808 */ /* 0x000fe40006000000 */
[CC--:B------:R-:W-:Y:S02]  /*11ea0*/  ISETP.GE.AND P1, PT, R13.reuse, R187.reuse, PT ;  /* 0x000000bb0d00720c */ /* 0x0c0fe40003f26270 */
[----:B------:R-:W-:Y:S02]  /*11eb0*/  ISETP.GE.AND P3, PT, R13, R186, PT ;  /* 0x000000ba0d00720c */ /* 0x000fe40003f66270 */
[----:B------:R-:W-:Y:S02]  /*11ec0*/  ISETP.GE.AND P4, PT, R17, R187, PT ;  /* 0x000000bb1100720c */ /* 0x000fe40003f86270 */
[----:B------:R-:W-:-:S02]  /*11ed0*/  FSEL R138, R50, -INF , !P2 ;  /* 0xff800000328a7808 */ /* 0x000fc40005000000 */
[----:B------:R-:W-:Y:S02]  /*11ee0*/  P2R R15, PR, RZ, 0x1 ;  /* 0x00000001ff0f7803 */ /* 0x000fe40000000000 */
        /* <DEDUP_REMOVED lines=8> */
[----:B------:R-:W-:Y:S02]  /*11f70*/  FSEL R52, R52, -INF , P1 ;  /* 0xff80000034347808 */ /* 0x000fe40000800000 */
[----:B------:R-:W-:Y:S02]  /*11f80*/  FSEL R53, R53, -INF , P3 ;  /* 0xff80000035357808 */ /* 0x000fe40001800000 */
[----:B------:R-:W-:Y:S02]  /*11f90*/  FSEL R51, R51, -INF , P4 ;  /* 0xff80000033337808 */ /* 0x000fe40002000000 */
[----:B------:R-:W-:Y:S02]  /*11fa0*/  ISETP.NE.AND P4, PT, R15, RZ, PT ;  /* 0x000000ff0f00720c */ /* 0x000fe40003f85270 */
[----:B------:R-:W-:-:S02]  /*11fb0*/  FSEL R46, R46, -INF , P0 ;  /* 0xff8000002e2e7808 */ /* 0x000fc40000000000 */
[-C--:B------:R-:W-:Y:S02]  /*11fc0*/  ISETP.GE.AND P0, PT, R17, R184.reuse, PT ;  /* 0x000000b81100720c */ /* 0x080fe40003f06270 */
        /* <DEDUP_REMOVED lines=9> */
[----:B------:R-:W-:Y:S02]  /*12060*/  P2R R15, PR, RZ, 0x1 ;  /* 0x00000001ff0f7803 */ /* 0x000fe40000000000 */
[----:B------:R-:W-:Y:S02]  /*12070*/  FSEL R48, R48, -INF , P1 ;  /* 0xff80000030307808 */ /* 0x000fe40000800000 */
[----:B------:R-:W-:-:S02]  /*12080*/  FSEL R49, R49, -INF , P3 ;  /* 0xff80000031317808 */ /* 0x000fc40001800000 */
[----:B------:R-:W-:Y:S02]  /*12090*/  FSEL R40, R40, -INF , P4 ;  /* 0xff80000028287808 */ /* 0x000fe40002000000 */
[C---:B------:R-:W-:Y:S02]  /*120a0*/  ISETP.GE.AND P1, PT, R13.reuse, R187, PT ;  /* 0x000000bb0d00720c */ /* 0x040fe40003f26270 */
[-C--:B------:R-:W-:Y:S02]  /*120b0*/  ISETP.GE.AND P3, PT, R13, R186.reuse, PT ;  /* 0x000000ba0d00720c */ /* 0x080fe40003f66270 */
[----:B------:R-:W-:Y:S01]  /*120c0*/  ISETP.NE.AND P4, PT, R15, RZ, PT ;  /* 0x000000ff0f00720c */ /* 0x000fe20003f85270 */
[----:B------:R-:W-:Y:S01]  /*120d0*/  VIADD R15, R23, 0xffffff58 ;  /* 0xffffff58170f7836 */ /* 0x000fe20000000000 */
[----:B------:R-:W-:Y:S02]  /*120e0*/  ISETP.GE.AND P0, PT, R17, R186, PT ;  /* 0x000000ba1100720c */ /* 0x000fe40003f06270 */
        /* <DEDUP_REMOVED lines=17> */
[----:B------:R-:W-:Y:S02]  /*12200*/  LOP3.LUT R180, R180, 0xfffffffd, RZ, 0xc0, !PT ;  /* 0xfffffffdb4b47812 */ /* 0x000fe400078ec0ff */
[----:B------:R-:W-:Y:S02]  /*12210*/  ISETP.GE.AND P3, PT, R13, R184, PT ;  /* 0x000000b80d00720c */ /* 0x000fe40003f66270 */
[----:B------:R-:W-:Y:S02]  /*12220*/  @P0 LOP3.LUT R180, R180, 0x2, RZ, 0xfc, !PT ;  /* 0x00000002b4b40812 */ /* 0x000fe400078efcff */
[----:B------:R-:W-:-:S02]  /*12230*/  FSEL R106, R42, -INF , !P5 ;  /* 0xff8000002a6a7808 */ /* 0x000fc40006800000 */
[C---:B------:R-:W-:Y:S02]  /*12240*/  LOP3.LUT P5, RZ, R180.reuse, 0x2, RZ, 0xc0, !PT ;  /* 0x00000002b4ff7812 */ /* 0x040fe400078ac0ff */
[----:B------:R-:W-:Y:S02]  /*12250*/  FSEL R41, R41, -INF , P1 ;  /* 0xff80000029297808 */ /* 0x000fe40000800000 */
[----:B------:R-:W-:Y:S02]  /*12260*/  LOP3.LUT R180, R180, 0xfffffffe, RZ, 0xc0, !PT ;  /* 0xfffffffeb4b47812 */ /* 0x000fe400078ec0ff */
[----:B------:R-:W-:Y:S02]  /*12270*/  FSEL R114, R41, -INF , !P6 ;  /* 0xff80000029727808 */ /* 0x000fe40007000000 */
[----:B------:R-:W-:Y:S02]  /*12280*/  @P3 LOP3.LUT R180, R180, 0x1, RZ, 0xfc, !PT ;  /* 0x00000001b4b43812 */ /* 0x000fe400078efcff */
[----:B------:R-:W-:-:S02]  /*12290*/  ISETP.GE.AND P1, PT, R13, R187, PT ;  /* 0x000000bb0d00720c */ /* 0x000fc40003f26270 */
[CC--:B------:R-:W-:Y:S02]  /*122a0*/  ISETP.GE.AND P3, PT, R13.reuse, R186.reuse, PT ;  /* 0x000000ba0d00720c */ /* 0x0c0fe40003f66270 */
[-C--:B------:R-:W-:Y:S01]  /*122b0*/  ISETP.GE.AND P6, PT, R13, R185.reuse, PT ;  /* 0x000000b90d00720c */ /* 0x080fe20003fc6270 */
[----:B------:R-:W-:Y:S01]  /*122c0*/  VIADD R13, R23, 0xffffff60 ;  /* 0xffffff60170d7836 */ /* 0x000fe20000000000 */
[----:B------:R-:W-:Y:S02]  /*122d0*/  ISETP.GE.AND P0, PT, R15, R186, PT ;  /* 0x000000ba0f00720c */ /* 0x000fe40003f06270 */
[----:B------:R-:W-:Y:S02]  /*122e0*/  FSEL R134, R46, -INF , !P2 ;  /* 0xff8000002e867808 */ /* 0x000fe40005000000 */
[----:B------:R-:W-:Y:S02]  /*122f0*/  FSEL R116, R40, -INF , !P4 ;  /* 0xff80000028747808 */ /* 0x000fe40006000000 */
[----:B------:R-:W-:-:S02]  /*12300*/  ISETP.GE.AND P2, PT, R17, R185, PT ;  /* 0x000000b91100720c */ /* 0x000fc40003f46270 */
        /* <DEDUP_REMOVED lines=140> */
[----:B------:R-:W-:Y:S01]  /*12bd0*/  FMUL.FTZ R21, R22, R3 ;  /* 0x0000000316157220 */ /* 0x000fe20000410000 */
[----:B------:R-:W-:-:S04]  /*12be0*/  FFMA.FTZ R31, R66, R22, -R25 ;  /* 0x00000016421f7223 */ /* 0x000fc80000010819 */
[----:B------:R-:W-:Y:S02]  /*12bf0*/  FSEL R21, R21, RZ, P0 ;  /* 0x000000ff15157208 */ /* 0x000fe40000000000 */
[----:B------:R-:W-:-:S03]  /*12c00*/  FSEL R45, R20, RZ, P1 ;  /* 0x000000ff142d7208 */ /* 0x000fc60000800000 */
[-CC-:B------:R-:W-:Y:S01]  /*12c10*/  FFMA.FTZ R66, R11, R22.reuse, -R21.reuse ;  /* 0x000000160b427223 */ /* 0x180fe20000010815 */
[----:B------:R-:W-:Y:S01]  /*12c20*/  FFMA.FTZ R29, R10, R22, -R21 ;  /* 0x000000160a1d7223 */ /* 0x000fe20000010815 */
[----:B------:R-:W-:Y:S01]  /*12c30*/  FSEL R5, R3, RZ, P0 ;  /* 0x000000ff03057208 */ /* 0x000fe20000000000 */
[----:B------:R-:W1:Y:S01]  /*12c40*/  LDSM.16.MT88.4 R8, [R162+0x6000] ;  /* 0x00600000a208783b */ /* 0x000e620000004200 */
[----:B------:R-:W-:-:S03]  /*12c50*/  FADD.FTZ R45, R2, -R45 ;  /* 0x8000002d022d7221 */ /* 0x000fc60000010000 */
[----:B------:R-:W-:Y:S01]  /*12c60*/  FADD.FTZ R5, R0, -R5 ;  /* 0x8000000500057221 */ /* 0x000fe20000010000 */
[-CC-:B------:R-:W-:Y:S01]  /*12c70*/  FFMA.FTZ R40, R212, R22.reuse, -R25.reuse ;  /* 0x00000016d4287223 */ /* 0x180fe20000010819 */
[-C--:B------:R-:W-:Y:S01]  /*12c80*/  FFMA.FTZ R23, R210, R22.reuse, -R25 ;  /* 0x00000016d2177223 */ /* 0x080fe20000010819 */
[-CC-:B------:R-:W-:Y:S01]  /*12c90*/  FFMA.FTZ R27, R14, R22.reuse, -R21.reuse ;  /* 0x000000160e1b7223 */ /* 0x180fe20000010815 */
[C---:B------:R-:W-:Y:S01]  /*12ca0*/  FMUL.FTZ R45, R22.reuse, R45 ;  /* 0x0000002d162d7220 */ /* 0x040fe20000410000 */
[----:B------:R-:W-:Y:S01]  /*12cb0*/  FMUL.FTZ R43, R22, R5 ;  /* 0x00000005162b7220 */ /* 0x000fe20000410000 */
[----:B------:R-:W-:Y:S01]  /*12cc0*/  FFMA.FTZ R0, R12, R22, -R21 ;  /* 0x000000160c007223 */ /* 0x000fe20000010815 */
[----:B------:R-:W-:Y:S01]  /*12cd0*/  MUFU.EX2 R41, R41 ;  /* 0x0000002900297308 */ /* 0x000fe20000000800 */
[----:B------:R-:W2:Y:S07]  /*12ce0*/  LDSM.16.MT88.4 R12, [R158+0x6000] ;  /* 0x006000009e0c783b */ /* 0x000eae0000004200 */
[----:B------:R-:W3:Y:S08]  /*12cf0*/  MUFU.EX2 R31, R31 ;  /* 0x0000001f001f7308 */ /* 0x000ef00000000800 */
[----:B------:R-:W-:Y:S08]  /*12d00*/  MUFU.EX2 R40, R40 ;  /* 0x0000002800287308 */ /* 0x000ff00000000800 */
[----:B------:R-:W-:Y:S08]  /*12d10*/  MUFU.EX2 R23, R23 ;  /* 0x0000001700177308 */ /* 0x000ff00000000800 */
[----:B------:R-:W-:Y:S08]  /*12d20*/  MUFU.EX2 R66, R66 ;  /* 0x0000004200427308 */ /* 0x000ff00000000800 */
[----:B------:R-:W-:Y:S08]  /*12d30*/  MUFU.EX2 R29, R29 ;  /* 0x0000001d001d7308 */ /* 0x000ff00000000800 */
[----:B------:R-:W-:Y:S08]  /*12d40*/  MUFU.EX2 R27, R27 ;  /* 0x0000001b001b7308 */ /* 0x000ff00000000800 */
[----:B------:R-:W4:Y:S08]  /*12d50*/  MUFU.EX2 R45, R45 ;  /* 0x0000002d002d7308 */ /* 0x000f300000000800 */
[----:B------:R-:W5:Y:S08]  /*12d60*/  MUFU.EX2 R43, R43 ;  /* 0x0000002b002b7308 */ /* 0x000f700000000800 */
[----:B------:R-:W1:Y:S01]  /*12d70*/  MUFU.EX2 R0, R0 ;  /* 0x0000000000007308 */ /* 0x000e620000000800 */
[----:B---3--:R-:W-:Y:S01]  /*12d80*/  F2FP.BF16.F32.PACK_AB R4, R31, R41 ;  /* 0x000000291f04723e */ /* 0x008fe200000010ff */
[-C--:B----4-:R-:W-:Y:S01]  /*12d90*/  FMUL.FTZ R96, R96, R45.reuse ;  /* 0x0000002d60607220 */ /* 0x090fe20000410000 */
[----:B------:R-:W-:Y:S01]  /*12da0*/  F2FP.BF16.F32.PACK_AB R6, R23, R40 ;  /* 0x000000281706723e */ /* 0x000fe200000010ff */
[-C--:B------:R-:W-:Y:S01]  /*12db0*/  FMUL.FTZ R97, R97, R45.reuse ;  /* 0x0000002d61617220 */ /* 0x080fe20000410000 */
[----:B------:R-:W-:Y:S01]  /*12dc0*/  F2FP.BF16.F32.PACK_AB R5, R29, R66 ;  /* 0x000000421d05723e */ /* 0x000fe200000010ff */
[-C--:B------:R-:W-:Y:S01]  /*12dd0*/  FMUL.FTZ R92, R92, R45.reuse ;  /* 0x0000002d5c5c7220 */ /* 0x080fe20000410000 */
[----:B------:R-:W-:Y:S01]  /*12de0*/  FMUL.FTZ R93, R93, R45 ;  /* 0x0000002d5d5d7220 */ /* 0x000fe20000410000 */
[-C--:B-----5:R-:W-:Y:S01]  /*12df0*/  FMUL.FTZ R98, R98, R43.reuse ;  /* 0x0000002b62627220 */ /* 0x0a0fe20000410000 */
[-C--:B------:R-:W-:Y:S01]  /*12e00*/  FMUL.FTZ R99, R99, R43.reuse ;  /* 0x0000002b63637220 */ /* 0x080fe20000410000 */
[-C--:B------:R-:W-:Y:S01]  /*12e10*/  FMUL.FTZ R94, R94, R43.reuse ;  /* 0x0000002b5e5e7220 */ /* 0x080fe20000410000 */
[----:B------:R-:W-:Y:S01]  /*12e20*/  FMUL.FTZ R95, R95, R43 ;  /* 0x0000002b5f5f7220 */ /* 0x000fe20000410000 */
[----:B-1----:R-:W-:-:S07]  /*12e30*/  F2FP.BF16.F32.PACK_AB R7, R0, R27 ;  /* 0x0000001b0007723e */ /* 0x002fce00000010ff */
        /* <DEDUP_REMOVED lines=13> */
[----:B--2---:R-:W-:Y:S01]  /*12f10*/  HMMA.16816.F32.BF16 R88, R4, R12, R88 ;  /* 0x0000000c0458723c */ /* 0x004fe20000041858 */
        /* <DEDUP_REMOVED lines=71> */
[--C-:B------:R-:W-:Y:S01]  /*13390*/  FFMA.FTZ R140, R140, R22, -R25.reuse ;  /* 0x000000168c8c7223 */ /* 0x100fe20000010819 */
[----:B----4-:R-:W-:Y:S01]  /*133a0*/  F2FP.BF16.F32.PACK_AB R6, R47, R118 ;  /* 0x000000762f06723e */ /* 0x010fe200000010ff */
[-CC-:B------:R-:W-:Y:S01]  /*133b0*/  FFMA.FTZ R57, R192, R22.reuse, -R25.reuse ;  /* 0x00000016c0397223 */ /* 0x180fe20000010819 */
[----:B-----5:R-:W-:Y:S01]  /*133c0*/  F2FP.BF16.F32.PACK_AB R5, R124, R51 ;  /* 0x000000337c05723e */ /* 0x020fe200000010ff */
[-CC-:B------:R-:W-:Y:S01]  /*133d0*/  FFMA.FTZ R126, R126, R22.reuse, -R25.reuse ;  /* 0x000000167e7e7223 */ /* 0x180fe20000010819 */
[----:B------:R-:W-:Y:S01]  /*133e0*/  FFMA.FTZ R55, R190, R22, -R25 ;  /* 0x00000016be377223 */ /* 0x000fe20000010819 */
[----:B--2---:R-:W-:Y:S01]  /*133f0*/  F2FP.BF16.F32.PACK_AB R7, R53, R122 ;  /* 0x0000007a3507723e */ /* 0x004fe200000010ff */
[-CC-:B------:R-:W-:Y:S01]  /*13400*/  FFMA.FTZ R61, R188, R22.reuse, -R21.reuse ;  /* 0x00000016bc3d7223 */ /* 0x180fe20000010815 */
[-CC-:B------:R-:W-:Y:S01]  /*13410*/  FFMA.FTZ R148, R148, R22.reuse, -R21.reuse ;  /* 0x0000001694947223 */ /* 0x180fe20000010815 */
[-CC-:B------:R-:W-:Y:S01]  /*13420*/  FFMA.FTZ R146, R146, R22.reuse, -R21.reuse ;  /* 0x0000001692927223 */ /* 0x180fe20000010815 */
[----:B------:R-:W-:Y:S01]  /*13430*/  FFMA.FTZ R59, R154, R22, -R21 ;  /* 0x000000169a3b7223 */ /* 0x000fe20000010815 */
[----:B------:R-:W-:Y:S02]  /*13440*/  LDSM.16.MT88.4 R16, [R162+0x7800] ;  /* 0x00780000a210783b */ /* 0x000fe40000004200 */
        /* <DEDUP_REMOVED lines=90> */
[----:B------:R-:W1:Y:S01]  /*139f0*/  LDSM.16.MT88.4 R8, [R157+0x8800] ;  /* 0x008800009d08783b */ /* 0x000e620000004200 */
[----:B------:R-:W-:Y:S01]  /*13a00*/  FFMA.FTZ R194, R194, R45, R41 ;  /* 0x0000002dc2c27223 */ /* 0x000fe20000010029 */
[----:B------:R-:W-:Y:S01]  /*13a10*/  FFMA.FTZ R66, R193, R43, R66 ;  /* 0x0000002bc1427223 */ /* 0x000fe20000010042 */
[-CC-:B------:R-:W-:Y:S01]  /*13a20*/  FFMA.FTZ R56, R56, R22.reuse, -R25.reuse ;  /* 0x0000001638387223 */ /* 0x180fe20000010819 */
[-CC-:B------:R-:W-:Y:S01]  /*13a30*/  FFMA.FTZ R43, R54, R22.reuse, -R25.reuse ;  /* 0x00000016362b7223 */ /* 0x180fe20000010819 */
[-CC-:B------:R-:W-:Y:S01]  /*13a40*/  FFMA.FTZ R52, R52, R22.reuse, -R25.reuse ;  /* 0x0000001634347223 */ /* 0x180fe20000010819 */
[-C--:B------:R-:W-:Y:S01]  /*13a50*/  FFMA.FTZ R41, R50, R22.reuse, -R25 ;  /* 0x0000001632297223 */ /* 0x080fe20000010819 */
[C---:B------:R-:W-:Y:S08]  /*13a60*/  HMMA.16816.F32.BF16 R88, R4.reuse, R12, R88 ;  /* 0x0000000c0458723c */ /* 0x040ff00000041858 */
[----:B------:R-:W-:Y:S01]  /*13a70*/  HMMA.16816.F32.BF16 R84, R4, R14, R84 ;  /* 0x0000000e0454723c */ /* 0x000fe20000041854 */
[----:B------:R-:W2:Y:S01]  /*13a80*/  LDSM.16.MT88.4 R12, [R162+0x9000] ;  /* 0x00900000a20c783b */ /* 0x000ea20000004200 */
[-CC-:B------:R-:W-:Y:S01]  /*13a90*/  FFMA.FTZ R45, R48, R22.reuse, -R21.reuse ;  /* 0x00000016302d7223 */ /* 0x180fe20000010815 */
[-CC-:B------:R-:W-:Y:S01]  /*13aa0*/  FFMA.FTZ R46, R46, R22.reuse, -R21.reuse ;  /* 0x000000162e2e7223 */ /* 0x180fe20000010815 */
[-CC-:B------:R-:W-:Y:S01]  /*13ab0*/  FFMA.FTZ R42, R42, R22.reuse, -R21.reuse ;  /* 0x000000162a2a7223 */ /* 0x180fe20000010815 */
[----:B------:R-:W-:Y:S01]  /*13ac0*/  FFMA.FTZ R44, R44, R22, -R21 ;  /* 0x000000162c2c7223 */ /* 0x000fe20000010815 */
[----:B------:R-:W-:-:S02]  /*13ad0*/  FADD.FTZ R66, R29, R66 ;  /* 0x000000421d427221 */ /* 0x000fc40000010000 */
[C---:B-1----:R-:W-:Y:S08]  /*13ae0*/  HMMA.16816.F32.BF16 R80, R4.reuse, R8, R80 ;  /* 0x000000080450723c */ /* 0x042ff00000041850 */
[----:B------:R-:W-:Y:S01]  /*13af0*/  HMMA.16816.F32.BF16 R76, R4, R10, R76 ;  /* 0x0000000a044c723c */ /* 0x000fe2000004184c */
[----:B------:R-:W1:Y:S01]  /*13b00*/  LDSM.16.MT88.4 R8, [R158+0x9000] ;  /* 0x009000009e08783b */ /* 0x000e620000004200 */
[----:B------:R-:W-:Y:S01]  /*13b10*/  MUFU.EX2 R56, R56 ;  /* 0x0000003800387308 */ /* 0x000fe20000000800 */
[----:B------:R-:W-:-:S07]  /*13b20*/  FADD.FTZ R31, R31, R194 ;  /* 0x000000c21f1f7221 */ /* 0x000fce0000010000 */
[----:B------:R-:W3:Y:S01]  /*13b30*/  MUFU.EX2 R43, R43 ;  /* 0x0000002b002b7308 */ /* 0x000ee20000000800 */
        /* <DEDUP_REMOVED lines=8> */
[----:B------:R-:W-:Y:S01]  /*13bc0*/  FFMA.FTZ R194, R32, R22, -R25 ;  /* 0x0000001620c27223 */ /* 0x000fe20000010819 */
[----:B------:R-:W-:Y:S01]  /*13bd0*/  FADD.FTZ R27, R23, R40 ;  /* 0x00000028171b7221 */ /* 0x000fe20000010000 */
[----:B------:R-:W-:Y:S01]  /*13be0*/  FADD.FTZ R32, R0, R31 ;  /* 0x0000001f00207221 */ /* 0x000fe20000010000 */
[----:B------:R-:W-:Y:S02]  /*13bf0*/  HMMA.16816.F32.BF16 R72, R4, R16, R72 ;  /* 0x000000100448723c */ /* 0x000fe40000041848 */
[----:B------:R-:W-:Y:S01]  /*13c00*/  FADD.FTZ R60, R60, R27 ;  /* 0x0000001b3c3c7221 */ /* 0x000fe20000010000 */
[----:B------:R-:W-:-:S03]  /*13c10*/  FADD.FTZ R31, R33, R32 ;  /* 0x00000020211f7221 */ /* 0x000fc60000010000 */
[----:B------:R-:W-:Y:S02]  /*13c20*/  FADD.FTZ R60, R37, R60 ;  /* 0x0000003c253c7221 */ /* 0x000fe40000010000 */
[----:B------:R-:W-:Y:S01]  /*13c30*/  HMMA.16816.F32.BF16 R68, R4, R18, R68 ;  /* 0x000000120444723c */ /* 0x000fe20000041844 */
[----:B---3--:R-:W-:Y:S01]  /*13c40*/  F2FP.BF16.F32.PACK_AB R4, R43, R56 ;  /* 0x000000382b04723e */ /* 0x008fe200000010ff */
[----:B------:R-:W-:Y:S01]  /*13c50*/  FADD.FTZ R31, R62, R31 ;  /* 0x0000001f3e1f7221 */ /* 0x000fe20000010000 */
[----:B----4-:R-:W-:Y:S01]  /*13c60*/  F2FP.BF16.F32.PACK_AB R6, R41, R52 ;  /* 0x000000342906723e */ /* 0x010fe200000010ff */
[----:B------:R-:W-:Y:S01]  /*13c70*/  FADD.FTZ R35, R35, R60 ;  /* 0x0000003c23237221 */ /* 0x000fe20000010000 */
[----:B-----5:R-:W-:Y:S02]  /*13c80*/  F2FP.BF16.F32.PACK_AB R5, R46, R45 ;  /* 0x0000002d2e05723e */ /* 0x020fe400000010ff */
[----:B--2---:R-:W-:Y:S01]  /*13c90*/  F2FP.BF16.F32.PACK_AB R7, R42, R29 ;  /* 0x0000001d2a07723e */ /* 0x004fe200000010ff */
[----:B------:R-:W-:Y:S01]  /*13ca0*/  FADD.FTZ R58, R58, R31 ;  /* 0x0000001f3a3a7221 */ /* 0x000fe20000010000 */
[----:B------:R-:W2:Y:S01]  /*13cb0*/  LDSM.16.MT88.4 R16, [R157+0x9000] ;  /* 0x009000009d10783b */ /* 0x000ea20000004200 */
[----:B------:R-:W-:-:S04]  /*13cc0*/  FADD.FTZ R35, R2, R35 ;  /* 0x0000002302237221 */ /* 0x000fc80000010000 */
[----:B------:R-:W-:Y:S01]  /*13cd0*/  HMMA.16816.F32.BF16 R96, R4, R12, R96 ;  /* 0x0000000c0460723c */ /* 0x000fe20000041860 */
[----:B------:R-:W-:-:S07]  /*13ce0*/  FADD.FTZ R2, R39, R58 ;  /* 0x0000003a27027221 */ /* 0x000fce0000010000 */
[C---:B------:R-:W-:Y:S01]  /*13cf0*/  HMMA.16816.F32.BF16 R92, R4.reuse, R14, R92 ;  /* 0x0000000e045c723c */ /* 0x040fe2000004185c */
[----:B------:R-:W3:Y:S01]  /*13d00*/  LDSM.16.MT88.4 R12, [R156+0x9000] ;  /* 0x009000009c0c783b */ /* 0x000ee20000004200 */
[----:B------:R-:W-:Y:S01]  /*13d10*/  FADD.FTZ R120, R120, R35 ;  /* 0x0000002378787221 */ /* 0x000fe20000010000 */
[----:B------:R-:W-:Y:S01]  /*13d20*/  FADD.FTZ R51, R51, R2 ;  /* 0x0000000233337221 */ /* 0x000fe20000010000 */
[-CC-:B------:R-:W-:Y:S01]  /*13d30*/  FFMA.FTZ R30, R30, R22.reuse, -R21.reuse ;  /* 0x000000161e1e7223 */ /* 0x180fe20000010815 */
[-CC-:B------:R-:W-:Y:S01]  /*13d40*/  FFMA.FTZ R28, R28, R22.reuse, -R21.reuse ;  /* 0x000000161c1c7223 */ /* 0x180fe20000010815 */
[-CC-:B------:R-:W-:Y:S02]  /*13d50*/  FFMA.FTZ R26, R26, R22.reuse, -R21.reuse ;  /* 0x000000161a1a7223 */ /* 0x180fe40000010815 */
[----:B-1----:R-:W-:Y:S01]  /*13d60*/  HMMA.16816.F32.BF16 R88, R4, R8, R88 ;  /* 0x000000080458723c */ /* 0x002fe20000041858 */
[----:B------:R-:W-:Y:S01]  /*13d70*/  FFMA.FTZ R193, R24, R22, -R21 ;  /* 0x0000001618c17223 */ /* 0x000fe20000010815 */
[----:B------:R-:W-:Y:S01]  /*13d80*/  FADD.FTZ R49, R49, R120 ;  /* 0x0000007831317221 */ /* 0x000fe20000010000 */
[----:B------:R-:W-:-:S05]  /*13d90*/  FADD.FTZ R21, R124, R51 ;  /* 0x000000337c157221 */ /* 0x000fca0000010000 */
[----:B------:R-:W-:Y:S01]  /*13da0*/  HMMA.16816.F32.BF16 R84, R4, R10, R84 ;  /* 0x0000000a0454723c */ /* 0x000fe20000041854 */
[----:B------:R-:W1:Y:S01]  /*13db0*/  LDSM.16.MT88.4 R8, [R162+0x9800] ;  /* 0x00980000a208783b */ /* 0x000e620000004200 */
[----:B------:R-:W-:Y:S01]  /*13dc0*/  FADD.FTZ R118, R118, R49 ;  /* 0x0000003176767221 */ /* 0x000fe20000010000 */
[----:B------:R-:W-:Y:S01]  /*13dd0*/  FADD.FTZ R2, R122, R21 ;  /* 0x000000157a027221 */ /* 0x000fe20000010000 */
[-CC-:B------:R-:W-:Y:S02]  /*13de0*/  FFMA.FTZ R38, R38, R22.reuse, -R25.reuse ;  /* 0x0000001626267223 */ /* 0x180fe40000010819 */
        /* <DEDUP_REMOVED lines=17> */
[----:B------:R-:W1:Y:S01]  /*13f00*/  MUFU.EX2 R193, R193 ;  /* 0x000000c100c17308 */ /* 0x000e620000000800 */
[----:B------:R-:W-:Y:S01]  /*13f10*/  FADD.FTZ R55, R55, R126 ;  /* 0x0000007e37377221 */ /* 0x000fe20000010000 */
[----:B------:R-:W-:Y:S01]  /*13f20*/  FADD.FTZ R59, R59, R146 ;  /* 0x000000923b3b7221 */ /* 0x000fe20000010000 */
[----:B--2---:R-:W-:Y:S02]  /*13f30*/  HMMA.16816.F32.BF16 R80, R4, R16, R80 ;  /* 0x000000100450723c */ /* 0x004fe40000041850 */
[----:B------:R-:W-:Y:S01]  /*13f40*/  FADD.FTZ R152, R152, R55 ;  /* 0x0000003798987221 */ /* 0x000fe20000010000 */
[----:B------:R-:W-:-:S03]  /*13f50*/  FADD.FTZ R138, R138, R59 ;  /* 0x0000003b8a8a7221 */ /* 0x000fc60000010000 */
[----:B------:R-:W-:Y:S02]  /*13f60*/  FADD.FTZ R152, R63, R152 ;  /* 0x000000983f987221 */ /* 0x000fe40000010000 */
[C---:B------:R-:W-:Y:S01]  /*13f70*/  HMMA.16816.F32.BF16 R76, R4.reuse, R18, R76 ;  /* 0x00000012044c723c */ /* 0x040fe2000004184c */
[----:B------:R-:W-:Y:S01]  /*13f80*/  FADD.FTZ R109, R109, R138 ;  /* 0x0000008a6d6d7221 */ /* 0x000fe20000010000 */
[----:B------:R-:W-:Y:S01]  /*13f90*/  FADD.FTZ R105, R105, R152 ;  /* 0x0000009869697221 */ /* 0x000fe20000010000 */
[----:B------:R-:W2:Y:S05]  /*13fa0*/  LDSM.16.MT88.4 R16, [R158+0x9800] ;  /* 0x009800009e10783b */ /* 0x000eaa0000004200 */
[----:B---3--:R-:W-:Y:S01]  /*13fb0*/  HMMA.16816.F32.BF16 R72, R4, R12, R72 ;  /* 0x0000000c0448723c */ /* 0x008fe20000041848 */
[----:B------:R-:W-:-:S07]  /*13fc0*/  FADD.FTZ R134, R134, R109 ;  /* 0x0000006d86867221 */ /* 0x000fce0000010000 */
[----:B------:R-:W-:Y:S01]  /*13fd0*/  HMMA.16816.F32.BF16 R68, R4, R14, R68 ;  /* 0x0000000e0444723c */ /* 0x000fe20000041844 */
[----:B----4-:R-:W-:Y:S01]  /*13fe0*/  F2FP.BF16.F32.PACK_AB R4, R25, R0 ;  /* 0x000000001904723e */ /* 0x010fe200000010ff */
[----:B------:R-:W3:Y:S01]  /*13ff0*/  LDSM.16.MT88.4 R12, [R157+0x9800] ;  /* 0x009800009d0c783b */ /* 0x000ee20000004200 */
[----:B-----5:R-:W-:Y:S02]  /*14000*/  F2FP.BF16.F32.PACK_AB R6, R194, R23 ;  /* 0x00000017c206723e */ /* 0x020fe400000010ff */
[----:B-1----:R-:W-:Y:S02]  /*14010*/  F2FP.BF16.F32.PACK_AB R5, R28, R27 ;  /* 0x0000001b1c05723e */ /* 0x002fe400000010ff */
[----:B------:R-:W-:Y:S01]  /*14020*/  F2FP.BF16.F32.PACK_AB R7, R193, R26 ;  /* 0x0000001ac107723e */ /* 0x000fe200000010ff */
        /* <DEDUP_REMOVED lines=24> */
[----:B--2---:R-:W-:Y:S03]  /*141b0*/  HMMA.16816.F32.BF16 R88, R4, R16, R88 ;  /* 0x000000100458723c */ /* 0x004fe60000041858 */
[----:B------:R-:W-:-:S05]  /*141c0*/  FADD.FTZ R27, R28, R27 ;  /* 0x0000001b1c1b7221 */ /* 0x000fca0000010000 */
[----:B------:R-:W-:Y:S01]  /*141d0*/  HMMA.16816.F32.BF16 R84, R4, R18, R84 ;  /* 0x000000120454723c */ /* 0x000fe20000041854 */
[----:B------:R-:W-:-:S07]  /*141e0*/  FADD.FTZ R26, R26, R27 ;  /* 0x0000001b1a1a7221 */ /* 0x000fce0000010000 */
[C---:B---3--:R-:W-:Y:S08]  /*141f0*/  HMMA.16816.F32.BF16 R80, R4.reuse, R12, R80 ;  /* 0x0000000c0450723c */ /* 0x048ff00000041850 */
[C---:B------:R-:W-:Y:S08]  /*14200*/  HMMA.16816.F32.BF16 R76, R4.reuse, R14, R76 ;  /* 0x0000000e044c723c */ /* 0x040ff0000004184c */
[C---:B-1----:R-:W-:Y:S08]  /*14210*/  HMMA.16816.F32.BF16 R72, R4.reuse, R8, R72 ;  /* 0x000000080448723c */ /* 0x042ff00000041848 */
        /* <DEDUP_REMOVED lines=11> */
.L_x_14325:
[----:B------:R-:W-:-:S07]  /*142d0*/  IADD3 R67, PT, PT, R103, -0x1, RZ ;  /* 0xffffffff67437810 */ /* 0x000fce0007ffe0ff */
.L_x_14334:
[----:B------:R-:W-:Y:S05]  /*142e0*/  BSYNC B2 ;  /* 0x0000000000027941 */ /* 0x000fea0003800000 */
.L_x_14324:
        /* <DEDUP_REMOVED lines=14> */
.L_x_14342:
        /* <DEDUP_REMOVED lines=79> */
.L_x_14337:
[----:B------:R-:W-:Y:S05]  /*148c0*/  BSYNC.RECONVERGENT B0 ;  /* 0x0000000000007941 */ /* 0x000fea0003800200 */
.L_x_14336:
        /* <DEDUP_REMOVED lines=70> */
[C---:B------:R-:W-:Y:S08]  /*14d30*/  HMMA.16816.F32.BF16 R56, R104.reuse, R134, RZ ;  /* 0x000000866838723c */ /* 0x040ff000000418ff */
        /* <DEDUP_REMOVED lines=148> */
[----:B------:R5:W1:Y:S01]  /*15680*/  MUFU.TANH R195, R57 ;  /* 0x0000003900c37308 */ /* 0x000a620000002400 */
        /* <DEDUP_REMOVED lines=10> */
[-C--:B-----5:R-:W-:Y:S01]  /*15730*/  FMUL.FTZ R57, R67, R0.reuse ;  /* 0x0000000043397220 */ /* 0x0a0fe20000410000 */
        /* <DEDUP_REMOVED lines=51> */
[----:B-1----:R-:W2:Y:S04]  /*15a70*/  LD.E R65, desc[UR4][R100.64+0x170] ;  /* 0x0001700464417980 */ /* 0x002ea8000c101900 */
        /* <DEDUP_REMOVED lines=61> */
.L_x_14341:
[----:B------:R-:W-:Y:S05]  /*15e50*/  BSYNC.RECONVERGENT B0 ;  /* 0x0000000000007941 */ /* 0x000fea0003800200 */
.L_x_14340:
        /* <DEDUP_REMOVED lines=16> */
[--C-:B-1----:R-:W-:Y:S01]  /*15f60*/  IMAD.X R65, R67, 0x1, R0.reuse, P1 ;  /* 0x0000000143417824 */ /* 0x102fe200008e0600 */
        /* <DEDUP_REMOVED lines=11> */
.L_x_14339:
[----:B------:R-:W-:Y:S05]  /*16020*/  BSYNC.RECONVERGENT B1 ;  /* 0x0000000000017941 */ /* 0x000fea0003800200 */
.L_x_14338:
[----:B------:R-:W-:Y:S01]  /*16030*/  LOP3.LUT R180, R180, 0xffffff7f, RZ, 0xc0, !PT ;  /* 0xffffff7fb4b47812 */ /* 0x000fe200078ec0ff */
[C---:B------:R-:W-:Y:S01]  /*16040*/  VIADD R0, R192.reuse, 0xffffffc0 ;  /* 0xffffffc0c0007836 */ /* 0x040fe20000000000 */
[C---:B------:R-:W-:Y:S01]  /*16050*/  ISETP.GE.AND P1, PT, R192.reuse, R187, PT ;  /* 0x000000bbc000720c */ /* 0x040fe20003f26270 */
[C---:B--2---:R-:W-:Y:S02]  /*16060*/  VIADD R54, R192.reuse, 0xffffffe8 ;  /* 0xffffffe8c0367836 */ /* 0x044fe40000000000 */
[----:B------:R-:W-:Y:S01]  /*16070*/  VIADD R56, R192, 0xffffffe0 ;  /* 0xffffffe0c0387836 */ /* 0x000fe20000000000 */
[----:B------:R-:W-:Y:S01]  /*16080*/  ISETP.GE.AND P0, PT, R0, R184, PT ;  /* 0x000000b80000720c */ /* 0x000fe20003f06270 */
[----:B-1----:R-:W-:Y:S01]  /*16090*/  VIADD R52, R192, 0xffffffe9 ;  /* 0xffffffe9c0347836 */ /* 0x002fe20000000000 */
[----:B------:R-:W-:Y:S01]  /*160a0*/  ISETP.GE.AND P3, PT, R0, R185, PT ;  /* 0x000000b90000720c */ /* 0x000fe20003f66270 */
        /* <DEDUP_REMOVED lines=11> */
[----:B------:R-:W-:Y:S01]  /*16160*/  @P0 LOP3.LUT R180, R180, 0x80, RZ, 0xfc, !PT ;  /* 0x00000080b4b40812 */ /* 0x000fe200078efcff */
[----:B------:R-:W-:Y:S01]  /*16170*/  VIADD R0, R192, 0xfffffff9 ;  /* 0xfffffff9c0007836 */ /* 0x000fe20000000000 */
[-C--:B------:R-:W-:Y:S01]  /*16180*/  ISETP.GE.AND P1, PT, R58, R187.reuse, PT ;  /* 0x000000bb3a00720c */ /* 0x080fe20003f26270 */
        /* <DEDUP_REMOVED lines=12> */
[C---:B------:R-:W-:Y:S01]  /*16250*/  VIADD R16, R192.reuse, 0x8 ;  /* 0x00000008c0107836 */ /* 0x040fe20000000000 */
[----:B------:R-:W-:Y:S01]  /*16260*/  ISETP.GE.AND P0, PT, R192, R186, PT ;  /* 0x000000bac000720c */ /* 0x000fe20003f06270 */
[----:B------:R-:W-:Y:S01]  /*16270*/  VIADD R190, R190, 0xffffff80 ;  /* 0xffffff80bebe7836 */ /* 0x000fe20000000000 */
[-C--:B------:R-:W-:Y:S02]  /*16280*/  ISETP.GE.AND P3, PT, R54, R187.reuse, PT ;  /* 0x000000bb3600720c */ /* 0x080fe40003f66270 */
        /* <DEDUP_REMOVED lines=12> */
[----:B------:R-:W-:Y:S02]  /*16350*/  FSEL R209, R29, -INF , P3 ;  /* 0xff8000001dd17808 */ /* 0x000fe40001800000 */
[-C--:B------:R-:W-:Y:S02]  /*16360*/  ISETP.GE.AND P0, PT, R104, R187.reuse, PT ;  /* 0x000000bb6800720c */ /* 0x080fe40003f06270 */
        /* <DEDUP_REMOVED lines=9> */
[----:B------:R-:W-:Y:S02]  /*16400*/  LOP3.LUT R180, R180, 0xffffffdf, RZ, 0xc0, !PT ;  /* 0xffffffdfb4b47812 */ /* 0x000fe400078ec0ff */
[-C--:B------:R-:W-:Y:S02]  /*16410*/  ISETP.GE.AND P0, PT, R110, R186.reuse, PT ;  /* 0x000000ba6e00720c */ /* 0x080fe40003f06270 */
[-C--:B------:R-:W-:Y:S02]  /*16420*/  ISETP.GE.AND P2, PT, R107, R187.reuse, PT ;  /* 0x000000bb6b00720c */ /* 0x080fe40003f46270 */
[----:B------:R-:W-:Y:S02]  /*16430*/  @P3 LOP3.LUT R180, R180, 0x20, RZ, 0xfc, !PT ;  /* 0x00000020b4b43812 */ /* 0x000fe400078efcff */
[----:B------:R-:W-:Y:S02]  /*16440*/  FSEL R13, R153, -INF , P0 ;  /* 0xff800000990d7808 */ /* 0x000fe40000000000 */
[-C--:B------:R-:W-:Y:S02]  /*16450*/  ISETP.GE.AND P0, PT, R104, R186.reuse, PT ;  /* 0x000000ba6800720c */ /* 0x080fe40003f06270 */
[----:B------:R-:W-:Y:S02]  /*16460*/  FSEL R152, R152, -INF , P2 ;  /* 0xff80000098987808 */ /* 0x000fe40001000000 */
[-C--:B------:R-:W-:Y:S02]  /*16470*/  ISETP.GE.AND P2, PT, R3, R187.reuse, PT ;  /* 0x000000bb0300720c */ /* 0x080fe40003f46270 */
[----:B------:R-:W-:Y:S02]  /*16480*/  LOP3.LUT R180, R180, 0xffffffbf, RZ, 0xc0, !PT ;  /* 0xffffffbfb4b47812 */ /* 0x000fe400078ec0ff */
[----:B------:R-:W-:Y:S02]  /*16490*/  FSEL R25, R15, -INF , P0 ;  /* 0xff8000000f197808 */ /* 0x000fe40000000000 */
[-C--:B------:R-:W-:Y:S02]  /*164a0*/  ISETP.GE.AND P0, PT, R0, R187.reuse, PT ;  /* 0x000000bb0000720c */ /* 0x080fe40003f06270 */
[----:B------:R-:W-:Y:S02]  /*164b0*/  FSEL R17, R17, -INF , P2 ;  /* 0xff80000011117808 */ /* 0x000fe40001000000 */
[----:B------:R-:W-:Y:S02]  /*164c0*/  @P1 LOP3.LUT R180, R180, 0x40, RZ, 0xfc, !PT ;  /* 0x00000040b4b41812 */ /* 0x000fe400078efcff */
[-C--:B------:R-:W-:Y:S02]  /*164d0*/  ISETP.GE.AND P2, PT, R58, R186.reuse, PT ;  /* 0x000000ba3a00720c */ /* 0x080fe40003f46270 */
[-C--:B------:R-:W-:Y:S02]  /*164e0*/  ISETP.GE.AND P1, PT, R67, R186.reuse, PT ;  /* 0x000000ba4300720c */ /* 0x080fe40003f26270 */
[----:B------:R-:W-:Y:S02]  /*164f0*/  FSEL R205, R33, -INF , P0 ;  /* 0xff80000021cd7808 */ /* 0x000fe40000000000 */
        /* <DEDUP_REMOVED lines=77> */
[-C--:B------:R-:W-:Y:S02]  /*169d0*/  ISETP.GE.AND P0, PT, R7, R187.reuse, PT ;  /* 0x000000bb0700720c */ /* 0x080fe40003f06270 */
[----:B------:R-:W-:Y:S02]  /*169e0*/  ISETP.GE.AND P2, PT, R28, R187, PT ;  /* 0x000000bb1c00720c */ /* 0x000fe40003f46270 */
[----:B------:R-:W-:Y:S02]  /*169f0*/  FSEL R106, R202, -INF , P0 ;  /* 0xff800000ca6a7808 */ /* 0x000fe40000000000 */
[----:B------:R-:W-:Y:S02]  /*16a00*/  ISETP.GE.AND P0, PT, R192, R184, PT ;  /* 0x000000b8c000720c */ /* 0x000fe40003f06270 */
[----:B------:R-:W-:Y:S02]  /*16a10*/  FSEL R173, R36, -INF , P2 ;  /* 0xff80000024ad7808 */ /* 0x000fe40001000000 */
[----:B------:R-:W-:Y:S02]  /*16a20*/  FSEL R195, R109, -INF , !P0 ;  /* 0xff8000006dc37808 */ /* 0x000fe40004000000 */
[-C--:B------:R-:W-:Y:S02]  /*16a30*/  ISETP.GE.AND P0, PT, R32, R186.reuse, PT ;  /* 0x000000ba2000720c */ /* 0x080fe40003f06270 */
[----:B------:R-:W-:Y:S02]  /*16a40*/  ISETP.GE.AND P6, PT, R104, R185, PT ;  /* 0x000000b96800720c */ /* 0x000fe40003fc6270 */
        /* <DEDUP_REMOVED lines=8> */
[----:B------:R-:W-:Y:S02]  /*16ad0*/  ISETP.GE.AND P1, PT, R67, R184, PT ;  /* 0x000000b84300720c */ /* 0x000fe40003f26270 */
[----:B------:R-:W-:Y:S02]  /*16ae0*/  FSEL R23, R152, -INF , !P4 ;  /* 0xff80000098177808 */ /* 0x000fe40006000000 */
[----:B------:R-:W-:Y:S02]  /*16af0*/  FSEL R39, R108, -INF , !P5 ;  /* 0xff8000006c277808 */ /* 0x000fe40006800000 */
[----:B------:R-:W-:Y:S02]  /*16b00*/  ISETP.NE.AND P5, PT, R15, RZ, PT ;  /* 0x000000ff0f00720c */ /* 0x000fe40003fa5270 */
        /* <DEDUP_REMOVED lines=14> */
[----:B------:R-:W-:Y:S02]  /*16bf0*/  LOP3.LUT P1, RZ, R180, 0x10, RZ, 0xc0, !PT ;  /* 0x00000010b4ff7812 */ /* 0x000fe4000782c0ff */
        /* <DEDUP_REMOVED lines=17> */
[----:B------:R-:W-:Y:S02]  /*16d10*/  ISETP.GE.AND P1, PT, R8, R184, PT ;  /* 0x000000b80800720c */ /* 0x000fe40003f26270 */
[----:B------:R-:W-:Y:S02]  /*16d20*/  FSEL R61, R61, -INF , P0 ;  /* 0xff8000003d3d7808 */ /* 0x000fe40000000000 */
[----:B------:R-:W-:Y:S02]  /*16d30*/  ISETP.GE.AND P0, PT, R34, R186, PT ;  /* 0x000000ba2200720c */ /* 0x000fe40003f06270 */
[----:B------:R-:W-:Y:S02]  /*16d40*/  FSEL R27, R60, -INF , !P2 ;  /* 0xff8000003c1b7808 */ /* 0x000fe40005000000 */
[----:B------:R-:W-:Y:S02]  /*16d50*/  FSEL R36, R57, -INF , P0 ;  /* 0xff80000039247808 */ /* 0x000fe40000000000 */
[----:B------:R-:W-:Y:S02]  /*16d60*/  LOP3.LUT P0, RZ, R180, 0x20, RZ, 0xc0, !PT ;  /* 0x00000020b4ff7812 */ /* 0x000fe4000780c0ff */
[-C--:B------:R-:W-:Y:S02]  /*16d70*/  ISETP.GE.AND P2, PT, R55, R185.reuse, PT ;  /* 0x000000b93700720c */ /* 0x080fe40003f46270 */
[----:B------:R-:W-:Y:S02]  /*16d80*/  FSEL R31, R148, -INF , !P0 ;  /* 0xff800000941f7808 */ /* 0x000fe40004000000 */
[-C--:B------:R-:W-:Y:S02]  /*16d90*/  ISETP.GE.AND P0, PT, R3, R184.reuse, PT ;  /* 0x000000b80300720c */ /* 0x080fe40003f06270 */
[----:B------:R-:W2:Y:S01]  /*16da0*/  LD.E R3, desc[UR4][R100.64+0xdc] ;  /* 0x0000dc0464037980 */ /* 0x000ea2000c101900 */
        /* <DEDUP_REMOVED lines=8> */
[----:B------:R-:W-:Y:S02]  /*16e30*/  LOP3.LUT P0, RZ, R180, 0x100, RZ, 0xc0, !PT ;  /* 0x00000100b4ff7812 */ /* 0x000fe4000780c0ff */
[----:B------:R-:W-:Y:S02]  /*16e40*/  ISETP.GE.AND P2, PT, R0, R185, PT ;  /* 0x000000b90000720c */ /* 0x000fe40003f46270 */
[----:B------:R-:W-:Y:S02]  /*16e50*/  FSEL R6, R149, -INF , !P0 ;  /* 0xff80000095067808 */ /* 0x000fe40004000000 */
[-C--:B------:R-:W-:Y:S02]  /*16e60*/  ISETP.GE.AND P0, PT, R54, R184.reuse, PT ;  /* 0x000000b83600720c */ /* 0x080fe40003f06270 */
        /* <DEDUP_REMOVED lines=9> */
[----:B------:R-:W-:Y:S02]  /*16f00*/  FMNMX3.FTZ R0, R102, R39, R31, !PT ;  /* 0x0000002766007276 */ /* 0x000fe4000781001f */
[----:B------:R-:W-:Y:S02]  /*16f10*/  FSEL R205, R205, -INF , !P0 ;  /* 0xff800000cdcd7808 */ /* 0x000fe40004000000 */
[-C--:B------:R-:W-:Y:S02]  /*16f20*/  ISETP.GE.AND P0, PT, R28, R184.reuse, PT ;  /* 0x000000b81c00720c */ /* 0x080fe40003f06270 */
[----:B------:R-:W-:Y:S02]  /*16f30*/  FMNMX3.FTZ R0, R0, R29, R23, !PT ;  /* 0x0000001d00007276 */ /* 0x000fe40007810017 */
[----:B------:R-:W-:Y:S02]  /*16f40*/  LOP3.LUT R180, R180, 0xfffffffe, RZ, 0xc0, !PT ;  /* 0xfffffffeb4b47812 */ /* 0x000fe400078ec0ff */
[----:B------:R-:W-:Y:S02]  /*16f50*/  FSEL R173, R173, -INF , !P0 ;  /* 0xff800000adad7808 */ /* 0x000fe40004000000 */
[-C--:B------:R-:W-:Y:S02]  /*16f60*/  ISETP.GE.AND P0, PT, R24, R184.reuse, PT ;  /* 0x000000b81800720c */ /* 0x080fe40003f06270 */
[----:B------:R-:W-:Y:S02]  /*16f70*/  FMNMX3.FTZ R0, R0, R11, R9, !PT ;  /* 0x0000000b00007276 */ /* 0x000fe40007810009 */
[----:B------:R-:W-:Y:S02]  /*16f80*/  FSEL R21, R21, -INF , !P3 ;  /* 0xff80000015157808 */ /* 0x000fe40005800000 */
[----:B------:R-:W-:Y:S02]  /*16f90*/  @P1 LOP3.LUT R180, R180, 0x1, RZ, 0xfc, !PT ;  /* 0x00000001b4b41812 */ /* 0x000fe400078efcff */
[----:B------:R-:W-:Y:S02]  /*16fa0*/  ISETP.GE.AND P3, PT, R56, R185, PT ;  /* 0x000000b93800720c */ /* 0x000fe40003f66270 */
        /* <DEDUP_REMOVED lines=20> */
[----:B------:R-:W-:Y:S02]  /*170f0*/  LOP3.LUT P4, RZ, R180, 0x1, RZ, 0xc0, !PT ;  /* 0x00000001b4ff7812 */ /* 0x000fe4000788c0ff */
[----:B------:R-:W-:Y:S02]  /*17100*/  ISETP.GE.AND P0, PT, R32, R185, PT ;  /* 0x000000b92000720c */ /* 0x000fe40003f06270 */
[----:B------:R-:W-:Y:S02]  /*17110*/  LOP3.LUT R180, R180, 0xfffffffd, RZ, 0xc0, !PT ;  /* 0xfffffffdb4b47812 */ /* 0x000fe400078ec0ff */
[----:B------:R-:W-:Y:S02]  /*17120*/  FSEL R139, R139, -INF , !P1 ;  /* 0xff8000008b8b7808 */ /* 0x000fe40004800000 */
[-C--:B------:R-:W-:Y:S02]  /*17130*/  ISETP.GE.AND P1, PT, R12, R184.reuse, PT ;  /* 0x000000b80c00720c */ /* 0x080fe40003f26270 */
[----:B------:R-:W-:Y:S02]  /*17140*/  FMNMX3.FTZ R0, R0, R27, R25, !PT ;  /* 0x0000001b00007276 */ /* 0x000fe40007810019 */
[----:B------:R-:W-:Y:S02]  /*17150*/  ISETP.GE.AND P6, PT, R52, R185, PT ;  /* 0x000000b93400720c */ /* 0x000fe40003fc6270 */
[----:B------:R-:W-:Y:S02]  /*17160*/  @P5 LOP3.LUT R180, R180, 0x2, RZ, 0xfc, !PT ;  /* 0x00000002b4b45812 */ /* 0x000fe400078efcff */
[----:B------:R-:W-:Y:S02]  /*17170*/  FSEL R127, R127, -INF , !P1 ;  /* 0xff8000007f7f7808 */ /* 0x000fe40004800000 */
[----:B------:R-:W-:Y:S02]  /*17180*/  FMNMX3.FTZ R0, R0, R35, R33, !PT ;  /* 0x0000002300007276 */ /* 0x000fe40007810021 */
        /* <DEDUP_REMOVED lines=9> */
[----:B------:R-:W-:Y:S02]  /*17220*/  @P0 LOP3.LUT R180, R180, 0x2, RZ, 0xfc, !PT ;  /* 0x00000002b4b40812 */ /* 0x000fe400078efcff */
        /* <DEDUP_REMOVED lines=19> */
[----:B------:R-:W-:Y:S02]  /*17360*/  LOP3.LUT P5, RZ, R180, 0x2, RZ, 0xc0, !PT ;  /* 0x00000002b4ff7812 */ /* 0x000fe400078ac0ff */
[----:B------:R-:W-:Y:S02]  /*17370*/  ISETP.GE.AND P2, PT, R22, R185, PT ;  /* 0x000000b91600720c */ /* 0x000fe40003f46270 */
[----:B------:R-:W-:Y:S02]  /*17380*/  FMNMX3.FTZ R8, R8, R57, R221, !PT ;  /* 0x0000003908087276 */ /* 0x000fe400078100dd */
[----:B------:R-:W-:Y:S02]  /*17390*/  FSEL R147, R40, -INF , !P6 ;  /* 0xff80000028937808 */ /* 0x000fe40007000000 */
[----:B------:R-:W-:Y:S02]  /*173a0*/  FMNMX3.FTZ R0, R0, R151, R149, !PT ;  /* 0x0000009700007276 */ /* 0x000fe40007810095 */
[----:B------:R-:W-:Y:S02]  /*173b0*/  LOP3.LUT R180, R180, 0xfffffffe, RZ, 0xc0, !PT ;  /* 0xfffffffeb4b47812 */ /* 0x000fe400078ec0ff */
[----:B------:R-:W-:Y:S02]  /*173c0*/  FSEL R106, R106, -INF , !P0 ;  /* 0xff8000006a6a7808 */ /* 0x000fe40004000000 */
[-C--:B------:R-:W-:Y:S02]  /*173d0*/  ISETP.GE.AND P0, PT, R34, R184.reuse, PT ;  /* 0x000000b82200720c */ /* 0x080fe40003f06270 */
[-C--:B------:R-:W-:Y:S02]  /*173e0*/  ISETP.GE.AND P4, PT, R14, R185.reuse, PT ;  /* 0x000000b90e00720c */ /* 0x080fe40003f86270 */
[----:B------:R-:W-:Y:S02]  /*173f0*/  ISETP.GE.AND P3, PT, R20, R185, PT ;  /* 0x000000b91400720c */ /* 0x000fe40003f66270 */
[----:B------:R-:W-:Y:S02]  /*17400*/  FSEL R133, R45, -INF , !P2 ;  /* 0xff8000002d857808 */ /* 0x000fe40005000000 */
[----:B------:R-:W-:Y:S02]  /*17410*/  FSEL R135, R43, -INF , !P5 ;  /* 0xff8000002b877808 */ /* 0x000fe40006800000 */
[----:B------:R-:W-:Y:S02]  /*17420*/  @P1 LOP3.LUT R180, R180, 0x1, RZ, 0xfc, !PT ;  /* 0x00000001b4b41812 */ /* 0x000fe400078efcff */
[----:B------:R-:W-:Y:S02]  /*17430*/  FMNMX3.FTZ R0, R0, R147, R145, !PT ;  /* 0x0000009300007276 */ /* 0x000fe40007810091 */
[----:B------:R-:W-:Y:S02]  /*17440*/  FMNMX3.FTZ R8, R8, R211, R209, !PT ;  /* 0x000000d308087276 */ /* 0x000fe400078100d1 */
[----:B------:R-:W-:Y:S02]  /*17450*/  FSEL R104, R104, -INF , !P0 ;  /* 0xff80000068687808 */ /* 0x000fe40004000000 */
[----:B------:R-:W-:Y:S02]  /*17460*/  FSEL R131, R47, -INF , !P4 ;  /* 0xff8000002f837808 */ /* 0x000fe40006000000 */
[----:B------:R-:W-:Y:S02]  /*17470*/  FSEL R129, R46, -INF , !P3 ;  /* 0xff8000002e817808 */ /* 0x000fe40005800000 */
[----:B------:R-:W-:Y:S01]  /*17480*/  ISETP.GE.AND P6, PT, R18, R185, PT ;  /* 0x000000b91200720c */ /* 0x000fe20003fc6270 */
[----:B------:R-:W-:Y:S01]  /*17490*/  LDSM.16.MT88.4 R44, [R156+0x6000] ;  /* 0x006000009c2c783b */ /* 0x000fe20000004200 */
[----:B------:R-:W-:Y:S02]  /*174a0*/  LOP3.LUT P0, RZ, R180, 0x1, RZ, 0xc0, !PT ;  /* 0x00000001b4ff7812 */ /* 0x000fe4000780c0ff */
[----:B------:R-:W-:Y:S02]  /*174b0*/  FMNMX3.FTZ R0, R0, R135, R133, !PT ;  /* 0x0000008700007276 */ /* 0x000fe40007810085 */
[----:B------:R-:W-:Y:S02]  /*174c0*/  FMNMX3.FTZ R8, R8, R207, R205, !PT ;  /* 0x000000cf08087276 */ /* 0x000fe400078100cd */
[----:B------:R-:W-:Y:S02]  /*174d0*/  FSEL R117, R49, -INF , !P6 ;  /* 0xff80000031757808 */ /* 0x000fe40007000000 */
[-C--:B------:R-:W-:Y:S01]  /*174e0*/  ISETP.GE.AND P5, PT, R26, R185.reuse, PT ;  /* 0x000000b91a00720c */ /* 0x080fe20003fa6270 */
[----:B------:R-:W-:Y:S01]  /*174f0*/  LDSM.16.MT88.4 R48, [R162+0x6800] ;  /* 0x00680000a230783b */ /* 0x000fe20000004200 */
[----:B------:R-:W-:Y:S02]  /*17500*/  ISETP.GE.AND P2, PT, R2, R185, PT ;  /* 0x000000b90200720c */ /* 0x000fe40003f46270 */
[----:B------:R-:W-:Y:S02]  /*17510*/  FSEL R119, R119, -INF , !P0 ;  /* 0xff80000077777808 */ /* 0x000fe40004000000 */
[----:B------:R-:W-:Y:S02]  /*17520*/  FMNMX3.FTZ R0, R0, R131, R129, !PT ;  /* 0x0000008300007276 */ /* 0x000fe40007810081 */
[----:B------:R-:W-:Y:S02]  /*17530*/  FMNMX3.FTZ R8, R8, R195, R173, !PT ;  /* 0x000000c308087276 */ /* 0x000fe400078100ad */
[----:B------:R-:W-:Y:S02]  /*17540*/  ISETP.GE.AND P1, PT, R5, R184, PT ;  /* 0x000000b80500720c */ /* 0x000fe40003f26270 */
[----:B------:R-:W-:Y:S02]  /*17550*/  ISETP.GE.AND P4, PT, R30, R185, PT ;  /* 0x000000b91e00720c */ /* 0x000fe40003f86270 */
[----:B------:R-:W-:Y:S02]  /*17560*/  FSEL R111, R53, -INF , !P5 ;  /* 0xff800000356f7808 */ /* 0x000fe40006800000 */
[----:B------:R-:W-:Y:S01]  /*17570*/  ISETP.GE.AND P0, PT, R5, R186, PT ;  /* 0x000000ba0500720c */ /* 0x000fe20003f06270 */
[----:B------:R-:W-:Y:S01]  /*17580*/  LDSM.16.MT88.4 R52, [R158+0x6800] ;  /* 0x006800009e34783b */ /* 0x000fe20000004200 */
[----:B------:R-:W-:Y:S02]  /*17590*/  FMNMX3.FTZ R8, R8, R155, R153, !PT ;  /* 0x0000009b08087276 */ /* 0x000fe40007810099 */
[----:B------:R-:W-:Y:S02]  /*175a0*/  FSEL R115, R115, -INF , !P2 ;  /* 0xff80000073737808 */ /* 0x000fe40005000000 */
[----:B------:R-:W-:Y:S02]  /*175b0*/  FMNMX3.FTZ R0, R0, R119, R117, !PT ;  /* 0x0000007700007276 */ /* 0x000fe40007810075 */
[-C--:B------:R-:W-:Y:S02]  /*175c0*/  ISETP.GE.AND P3, PT, R7, R185.reuse, PT ;  /* 0x000000b90700720c */ /* 0x080fe40003f66270 */
[----:B------:R-:W-:Y:S02]  /*175d0*/  FSEL R67, R67, -INF , !P1 ;  /* 0xff80000043437808 */ /* 0x000fe40004800000 */
[----:B------:R-:W-:Y:S02]  /*175e0*/  ISETP.GE.AND P1, PT, R34, R185, PT ;  /* 0x000000b92200720c */ /* 0x000fe40003f26270 */
[----:B------:R-:W-:Y:S02]  /*175f0*/  FSEL R4, R4, -INF , P0 ;  /* 0xff80000004047808 */ /* 0x000fe40000000000 */
[----:B------:R-:W-:Y:S02]  /*17600*/  FMNMX3.FTZ R8, R8, R143, R141, !PT ;  /* 0x0000008f08087276 */ /* 0x000fe4000781008d */
[----:B------:R-:W-:Y:S02]  /*17610*/  ISETP.GE.AND P2, PT, R5, R185, PT ;  /* 0x000000b90500720c */ /* 0x000fe40003f46270 */
[----:B------:R-:W-:Y:S02]  /*17620*/  FSEL R63, R63, -INF , !P4 ;  /* 0xff8000003f3f7808 */ /* 0x000fe40006000000 */
[----:B------:R-:W-:Y:S02]  /*17630*/  FSEL R61, R61, -INF , !P3 ;  /* 0xff8000003d3d7808 */ /* 0x000fe40005800000 */
[----:B------:R-:W-:Y:S02]  /*17640*/  FMNMX3.FTZ R0, R0, R115, R111, !PT ;  /* 0x0000007300007276 */ /* 0x000fe4000781006f */
[----:B------:R-:W-:Y:S02]  /*17650*/  FSEL R36, R36, -INF , !P1 ;  /* 0xff80000024247808 */ /* 0x000fe40004800000 */
[----:B------:R-:W-:Y:S02]  /*17660*/  FMNMX3.FTZ R8, R8, R139, R137, !PT ;  /* 0x0000008b08087276 */ /* 0x000fe40007810089 */
[----:B------:R-:W-:Y:S02]  /*17670*/  FSEL R37, R4, -INF , !P2 ;  /* 0xff80000004257808 */ /* 0x000fe40005000000 */
[----:B------:R-:W-:Y:S02]  /*17680*/  FMNMX3.FTZ R0, R0, R63, R61, !PT ;  /* 0x0000003f00007276 */ /* 0x000fe4000781003d */
[----:B------:R-:W-:Y:S02]  /*17690*/  FMNMX3.FTZ R8, R8, R127, R125, !PT ;  /* 0x0000007f08087276 */ /* 0x000fe4000781007d */
[----:B------:R-:W-:Y:S02]  /*176a0*/  FMNMX3.FTZ R7, R0, R37, R36, !PT ;  /* 0x0000002500077276 */ /* 0x000fe40007810024 */
[----:B------:R-:W-:Y:S03]  /*176b0*/  FMNMX3.FTZ R8, R8, R123, R121, !PT ;  /* 0x0000007b08087276 */ /* 0x000fe60007810079 */
[----:B------:R-:W-:Y:S01]  /*176c0*/  SHFL.BFLY PT, R0, R7, 0x2, 0x1f ;  /* 0x0c401f0007007f89 */ /* 0x000fe200000e0000 */
[----:B------:R-:W-:Y:S04]  /*176d0*/  FMNMX3.FTZ R8, R8, R107, R106, !PT ;  /* 0x0000006b08087276 */ /* 0x000fe8000781006a */
        /* <DEDUP_REMOVED lines=60> */
[-CC-:B------:R-:W-:Y:S01]  /*17aa0*/  FFMA.FTZ R115, R115, R3.reuse, -R60.reuse ;  /* 0x0000000373737223 */ /* 0x180fe2000001083c */
[-C--:B------:R-:W-:Y:S01]  /*17ab0*/  FFMA.FTZ R134, R111, R3.reuse, -R60 ;  /* 0x000000036f867223 */ /* 0x080fe2000001083c */
[-C--:B------:R-:W-:Y:S01]  /*17ac0*/  FFMA.FTZ R127, R127, R3.reuse, -R108 ;  /* 0x000000037f7f7223 */ /* 0x080fe2000001086c */
[----:B------:R-:W-:Y:S03]  /*17ad0*/  FFMA.FTZ R37, R37, R3, -R60 ;  /* 0x0000000325257223 */ /* 0x000fe6000001083c */
[----:B------:R-:W-:Y:S01]  /*17ae0*/  MUFU.EX2 R109, R109 ;  /* 0x0000006d006d7308 */ /* 0x000fe20000000800 */
[C---:B-----5:R-:W-:Y:S01]  /*17af0*/  FMUL.FTZ R4, R39.reuse, R96 ;  /* 0x0000006027047220 */ /* 0x060fe20000410000 */
[C---:B------:R-:W-:Y:S01]  /*17b00*/  FMUL.FTZ R5, R39.reuse, R97 ;  /* 0x0000006127057220 */ /* 0x040fe20000410000 */
[C---:B------:R-:W-:Y:S01]  /*17b10*/  FMUL.FTZ R9, R39.reuse, R93 ;  /* 0x0000005d27097220 */ /* 0x040fe20000410000 */
[----:B------:R-:W-:Y:S01]  /*17b20*/  FMUL.FTZ R8, R39, R92 ;  /* 0x0000005c27087220 */ /* 0x000fe20000410000 */
[--C-:B------:R-:W-:Y:S01]  /*17b30*/  FFMA.FTZ R92, R19, R3, -R108.reuse ;  /* 0x00000003135c7223 */ /* 0x100fe2000001086c */
[C---:B------:R-:W-:Y:S01]  /*17b40*/  FMUL.FTZ R16, R39.reuse, R84 ;  /* 0x0000005427107220 */ /* 0x040fe20000410000 */
[----:B------:R-:W-:Y:S03]  /*17b50*/  FMUL.FTZ R32, R39, R68 ;  /* 0x0000004427207220 */ /* 0x000fe60000410000 */
[----:B------:R-:W4:Y:S01]  /*17b60*/  MUFU.EX2 R62, R62 ;  /* 0x0000003e003e7308 */ /* 0x000f220000000800 */
[C---:B-1----:R-:W-:Y:S01]  /*17b70*/  FMUL.FTZ R6, R38.reuse, R98 ;  /* 0x0000006226067220 */ /* 0x042fe20000410000 */
[C---:B------:R-:W-:Y:S01]  /*17b80*/  FMUL.FTZ R7, R38.reuse, R99 ;  /* 0x0000006326077220 */ /* 0x040fe20000410000 */
[C---:B------:R-:W-:Y:S01]  /*17b90*/  FMUL.FTZ R10, R38.reuse, R94 ;  /* 0x0000005e260a7220 */ /* 0x040fe20000410000 */
[C---:B------:R-:W-:Y:S01]  /*17ba0*/  FMUL.FTZ R11, R38.reuse, R95 ;  /* 0x0000005f260b7220 */ /* 0x040fe20000410000 */
[C---:B------:R-:W-:Y:S01]  /*17bb0*/  FMUL.FTZ R18, R38.reuse, R86 ;  /* 0x0000005626127220 */ /* 0x040fe20000410000 */
[C---:B------:R-:W-:Y:S01]  /*17bc0*/  FMUL.FTZ R19, R38.reuse, R87 ;  /* 0x0000005726137220 */ /* 0x040fe20000410000 */
[-CC-:B------:R-:W-:Y:S03]  /*17bd0*/  FFMA.FTZ R68, R59, R3.reuse, -R108.reuse ;  /* 0x000000033b447223 */ /* 0x180fe6000001086c */
[----:B------:R-:W1:Y:S01]  /*17be0*/  MUFU.EX2 R113, R113 ;  /* 0x0000007100717308 */ /* 0x000e620000000800 */
[C---:B------:R-:W-:Y:S01]  /*17bf0*/  FMUL.FTZ R34, R38.reuse, R70 ;  /* 0x0000004626227220 */ /* 0x040fe20000410000 */
[-C--:B------:R-:W-:Y:S01]  /*17c00*/  FFMA.FTZ R70, R57, R3.reuse, -R108 ;  /* 0x0000000339467223 */ /* 0x080fe2000001086c */
[--C-:B------:R-:W-:Y:S01]  /*17c10*/  FFMA.FTZ R84, R27, R3, -R60.reuse ;  /* 0x000000031b547223 */ /* 0x100fe2000001083c */
[----:B------:R-:W-:Y:S01]  /*17c20*/  LDSM.16.MT88.4 R56, [R156+0x6800] ;  /* 0x006800009c38783b */ /* 0x000fe20000004200 */
[----:B------:R-:W-:Y:S01]  /*17c30*/  FMUL.FTZ R24, R39, R76 ;  /* 0x0000004c27187220 */ /* 0x000fe20000410000 */
[C---:B------:R-:W-:Y:S01]  /*17c40*/  FMUL.FTZ R26, R38.reuse, R78 ;  /* 0x0000004e261a7220 */ /* 0x040fe20000410000 */
[----:B------:R-:W-:Y:S03]  /*17c50*/  FMUL.FTZ R27, R38, R79 ;  /* 0x0000004f261b7220 */ /* 0x000fe60000410000 */
[----:B------:R-:W-:Y:S01]  /*17c60*/  MUFU.EX2 R105, R105 ;  /* 0x0000006900697308 */ /* 0x000fe20000000800 */
[----:B----4-:R-:W-:Y:S01]  /*17c70*/  F2FP.BF16.F32.PACK_AB R42, R62, R109 ;  /* 0x0000006d3e2a723e */ /* 0x010fe200000010ff */
        /* <DEDUP_REMOVED lines=9> */
[----:B------:R-:W-:Y:S03]  /*17d10*/  FFMA.FTZ R113, R38, R193, R113 ;  /* 0x000000c126717223 */ /* 0x000fe60000010071 */
[----:B------:R-:W-:Y:S01]  /*17d20*/  FADD.FTZ R114, R112, R114 ;  /* 0x0000007270727221 */ /* 0x000fe20000010000 */
[----:B------:R-:W-:Y:S03]  /*17d30*/  FADD.FTZ R110, R110, R113 ;  /* 0x000000716e6e7221 */ /* 0x000fe60000010000 */
[----:B------:R-:W-:Y:S01]  /*17d40*/  MUFU.EX2 R92, R92 ;  /* 0x0000005c005c7308 */ /* 0x000fe20000000800 */
[----:B------:R-:W-:Y:S04]  /*17d50*/  FADD.FTZ R109, R109, R114 ;  /* 0x000000726d6d7221 */ /* 0x000fe80000010000 */
[----:B------:R-:W-:Y:S05]  /*17d60*/  FADD.FTZ R62, R62, R109 ;  /* 0x0000006d3e3e7221 */ /* 0x000fea0000010000 */
        /* <DEDUP_REMOVED lines=270> */
.L_x_14335:
        /* <DEDUP_REMOVED lines=10> */
.L_x_14350:
        /* <DEDUP_REMOVED lines=148> */
.L_x_14345:
[----:B------:R-:W-:Y:S05]  /*19830*/  BSYNC.RECONVERGENT B0 ;  /* 0x0000000000007941 */ /* 0x000fea0003800200 */
.L_x_14344:
        /* <DEDUP_REMOVED lines=12> */
[----:B-1----:R-:W-:Y:S05]  /*19900*/  @P0 RET.REL.NODEC R176 `(_ZN5flash24flash_fwd_splitkv_kernelI23Flash_fwd_kernel_traitsILi64ELi64ELi128ELi4ELb0ELb0EN7cutlass10bfloat16_tE19Flash_kernel_traitsILi64ELi64ELi128ELi4ES3_EELb0ELb1ELb0ELb0ELb1ELb1ELb1ELb1EEEvNS_16Flash_fwd_paramsE) ;  /* 0xfffffe64b0bc0950 */ /* 0x002fea0003c3ffff */
[----:B------:R-:W-:Y:S01]  /*19910*/  MOV R177, 0x0 ;  /* 0x0000000000b17802 */ /* 0x000fe20000000f00 */
[----:B------:R1:W-:Y:S03]  /*19920*/  ST.E.128 desc[UR4][R36.64+0x3800], R32 ;  /* 0x0038002024007985 */ /* 0x0003e6000c101d04 */
[----:B-1----:R-:W-:Y:S05]  /*19930*/  RET.REL.NODEC R176 `(_ZN5flash24flash_fwd_splitkv_kernelI23Flash_fwd_kernel_traitsILi64ELi64ELi128ELi4ELb0ELb0EN7cutlass10bfloat16_tE19Flash_kernel_traitsILi64ELi64ELi128ELi4ES3_EELb0ELb1ELb0ELb0ELb1ELb1ELb1ELb1EEEvNS_16Flash_fwd_paramsE) ;  /* 0xfffffe64b0b07950 */ /* 0x002fea0003c3ffff */
.L_x_14343:
[----:B------:R-:W-:Y:S01]  /*19940*/  MOV R4, 0x2 ;  /* 0x0000000200047802 */ /* 0x000fe20000000f00 */
[----:B------:R-:W-:Y:S01]  /*19950*/  IMAD.MOV.U32 R3, RZ, RZ, 0x1f ;  /* 0x0000001fff037424 */ /* 0x000fe200078e00ff */
[----:B------:R-:W-:-:S07]  /*19960*/  MOV R6, 0xffffffff ;  /* 0xffffffff00067802 */ /* 0x000fce0000000f00 */
[----:B-1---5:R-:W-:Y:S05]  /*19970*/  WARPSYNC.COLLECTIVE R6, `(.L_x_14346) ;  /* 0x0000000006087348 */ /* 0x022fea0003c00000 */
[----:B------:R2:W3:Y:S02]  /*19980*/  SHFL.BFLY P0, R10, R194, R4, R3 ;  /* 0x0c000004c20a7389 */ /* 0x0004e40000000003 */
[----:B-123-5:R-:W-:Y:S05]  /*19990*/  ENDCOLLECTIVE ;  /* 0x000000000000791b */ /* 0x02efea0003800000 */
.L_x_14346:
[----:B------:R-:W-:Y:S02]  /*199a0*/  IMAD.MOV.U32 R5, RZ, RZ, R10 ;  /* 0x000000ffff057224 */ /* 0x000fe400078e000a */
[----:B------:R-:W-:Y:S02]  /*199b0*/  IMAD.MOV.U32 R4, RZ, RZ, 0x1 ;  /* 0x00000001ff047424 */ /* 0x000fe400078e00ff */
[----:B------:R-:W-:-:S05]  /*199c0*/  FADD.FTZ R8, R5, R194 ;  /* 0x000000c205087221 */ /* 0x000fca0000010000 */
[----:B------:R-:W-:-:S07]  /*199d0*/  MOV R194, R8 ;  /* 0x0000000800c27202 */ /* 0x000fce0000000f00 */
[----:B------:R-:W-:Y:S05]  /*199e0*/  WARPSYNC.COLLECTIVE R6, `(.L_x_14347) ;  /* 0x0000000006087348 */ /* 0x000fea0003c00000 */
[----:B------:R1:W2:Y:S02]  /*199f0*/  SHFL.BFLY P0, R10, R194, R4, R3 ;  /* 0x0c000004c20a7389 */ /* 0x0002a40000000003 */
[----:B-12---:R-:W-:Y:S05]  /*19a00*/  ENDCOLLECTIVE ;  /* 0x000000000000791b */ /* 0x006fea0003800000 */
.L_x_14347:
[----:B------:R-:W-:Y:S01]  /*19a10*/  MOV R194, R193 ;  /* 0x000000c100c27202 */ /* 0x000fe20000000f00 */
[----:B------:R-:W-:Y:S01]  /*19a20*/  IMAD.MOV.U32 R4, RZ, RZ, 0x2 ;  /* 0x00000002ff047424 */ /* 0x000fe200078e00ff */
[----:B------:R-:W-:-:S07]  /*19a30*/  MOV R5, R10 ;  /* 0x0000000a00057202 */ /* 0x000fce0000000f00 */
[----:B------:R-:W-:Y:S05]  /*19a40*/  WARPSYNC.COLLECTIVE R6, `(.L_x_14348) ;  /* 0x0000000006087348 */ /* 0x000fea0003c00000 */
[----:B------:R1:W2:Y:S02]  /*19a50*/  SHFL.BFLY P0, R10, R194, R4, R3 ;  /* 0x0c000004c20a7389 */ /* 0x0002a40000000003 */
[----:B-12---:R-:W-:Y:S05]  /*19a60*/  ENDCOLLECTIVE ;  /* 0x000000000000791b */ /* 0x006fea0003800000 */
.L_x_14348:
[----:B------:R-:W-:Y:S01]  /*19a70*/  FADD.FTZ R5, R8, R5 ;  /* 0x0000000508057221 */ /* 0x000fe20000010000 */
[----:B------:R-:W-:Y:S01]  /*19a80*/  FADD.FTZ R7, R10, R193 ;  /* 0x000000c10a077221 */ /* 0x000fe20000010000 */
[----:B------:R-:W-:-:S04]  /*19a90*/  MOV R4, 0x1 ;  /* 0x0000000100047802 */ /* 0x000fc80000000f00 */
[----:B------:R-:W-:-:S07]  /*19aa0*/  MOV R194, R7 ;  /* 0x0000000700c27202 */ /* 0x000fce0000000f00 */
[----:B------:R-:W-:Y:S05]  /*19ab0*/  WARPSYNC.COLLECTIVE R6, `(.L_x_14349) ;  /* 0x0000000006087348 */ /* 0x000fea0003c00000 */
[----:B------:R1:W2:Y:S02]  /*19ac0*/  SHFL.BFLY P0, R10, R194, R4, R3 ;  /* 0x0c000004c20a7389 */ /* 0x0002a40000000003 */
[----:B-12---:R-:W-:Y:S05]  /*19ad0*/  ENDCOLLECTIVE ;  /* 0x000000000000791b */ /* 0x006fea0003800000 */
.L_x_14349:
[----:B------:R-:W-:Y:S05]  /*19ae0*/  BRA `(.L_x_14350) ;  /* 0xfffffff400007947 */ /* 0x000fea000383ffff */
.L_x_14351:
        /* <DEDUP_REMOVED lines=9> */
.L_x_14835:


//--------------------- .text._ZN5flash24flash_fwd_splitkv_kernelI23Flash_fwd_kernel_traitsILi64ELi64ELi128ELi4ELb0ELb0EN7cutlass10bfloat16_tE19Flash_kernel_traitsILi64ELi64ELi128ELi4ES3_EELb0ELb1ELb1ELb0ELb0ELb0ELb1ELb1EEEvNS_16Flash_fwd_paramsE --------------------------
	.section	.text._ZN5flash24flash_fwd_splitkv_kernelI23Flash_fwd_kernel_traitsILi64ELi64ELi128ELi4ELb0ELb0EN7cutlass10bfloat16_tE19Flash_kernel_traitsILi64ELi64ELi128ELi4ES3_EELb0ELb1ELb1ELb0ELb0ELb0ELb1ELb1EEEvNS_16Flash_fwd_paramsE,"ax",@progbits
	.align	128
        .global         _ZN5flash24flash_fwd_splitkv_kernelI23Flash_fwd_kernel_traitsILi64ELi64ELi128ELi4ELb0ELb0EN7cutlass10bfloat16_tE19Flash_kernel_traitsILi64ELi64ELi128ELi4ES3_EELb0ELb1ELb1ELb0ELb0ELb0ELb1ELb1EEEvNS_16Flash_fwd_paramsE
        .type           _ZN5flash24flash_fwd_splitkv_kernelI23Flash_fwd_kernel_traitsILi64ELi64ELi128ELi4ELb0ELb0EN7cutlass10bfloat16_tE19Flash_kernel_traitsILi64ELi64ELi128ELi4ES3_EELb0ELb1ELb1ELb0ELb0ELb0ELb1ELb1EEEvNS_16Flash_fwd_paramsE,@function
        .size           _ZN5flash24flash_fwd_splitkv_kernelI23Flash_fwd_kernel_traitsILi64ELi64ELi128ELi4ELb0ELb0EN7cutlass10bfloat16_tE19Flash_kernel_traitsILi64ELi64ELi128ELi4ES3_EELb0ELb1ELb1ELb0ELb0ELb0ELb1ELb1EEEvNS_16Flash_fwd_paramsE,(.L_x_14836 - _ZN5flash24flash_fwd_splitkv_kernelI23Flash_fwd_kernel_traitsILi64ELi64ELi128ELi4ELb0ELb0EN7cutlass10bfloat16_tE19Flash_kernel_traitsILi64ELi64ELi128ELi4ES3_EELb0ELb1ELb1ELb0ELb0ELb0ELb1ELb1EEEvNS_16Flash_fwd_paramsE)
        .other          _ZN5flash24flash_fwd_splitkv_kernelI23Flash_fwd_kernel_traitsILi64ELi64ELi128ELi4ELb0ELb0EN7cutlass10bfloat16_tE19Flash_kernel_traitsILi64ELi64ELi128ELi4ES3_EELb0ELb1ELb1ELb0ELb0ELb0ELb1ELb1EEEvNS_16Flash_fwd_paramsE,@"STO_CUDA_ENTRY STV_DEFAULT"
_ZN5flash24flash_fwd_splitkv_kernelI23Flash_fwd_kernel_traitsILi64ELi64ELi128ELi4ELb0ELb0EN7cutlass10bfloat16_tE19Flash_kernel_traitsILi64ELi64ELi128ELi4ES3_EELb0ELb1ELb1ELb0ELb0ELb0ELb1ELb1EEEvNS_16Flash_fwd_paramsE:
.text._ZN5flash24flash_fwd_splitkv_kernelI23Flash_fwd_kernel_traitsILi64ELi64ELi128ELi4ELb0ELb0EN7cutlass10bfloat16_tE19Flash_kernel_traitsILi64ELi64ELi128ELi4ES3_EELb0ELb1ELb1ELb0ELb0ELb0ELb1ELb1EEEvNS_16Flash_fwd_paramsE:
        /* <DEDUP_REMOVED lines=8> */
[----:B------:R-:W4:Y:S01]  /*0080*/  LDC.64 R100, c[0x0][0x348] ;  /* 0x0000d200ff647b82 */ /* 0x000f220000000a00 */
[----:B-1----:R-:W1:Y:S02]  /*0090*/  MUFU.RCP R2, R4 ;  /* 0x0000000400027308 */ /* 0x002e640000001000 */
[----:B-1----:R-:W-:-:S05]  /*00a0*/  VIADD R2, R2, 0xffffffe ;  /* 0x0ffffffe02027836 */ /* 0x002fca0000000000 */
[----:B------:R-:W1:Y:S01]  /*00b0*/  LDC R4, c[0x0][0x374] ;  /* 0x0000dd00ff047b82 */ /* 0x000e620000000800 */
[----:B------:R-:W5:Y:S02]  /*00c0*/  F2I.FTZ.U32.TRUNC.NTZ R3, R2 ;  /* 0x0000000200037305 */ /* 0x000f64000021f000 */
[----:B-----5:R-:W-:Y:S01]  /*00d0*/  IMAD.MOV R0, RZ, RZ, -R3 ;  /* 0x000000ffff007224 */ /* 0x020fe200078e0a03 */
        /* <DEDUP_REMOVED lines=15> */
[----:B------:R-:W-:Y:S05]  /*01d0*/  CALL.REL.NOINC `($_ZN5flash24flash_fwd_splitkv_kernelI23Flash_fwd_kernel_traitsILi64ELi64ELi128ELi4ELb0ELb0EN7cutlass10bfloat16_tE19Flash_kernel_traitsILi64ELi64ELi128ELi4ES3_EELb0ELb1ELb1ELb0ELb0ELb0ELb1ELb1EEEvNS_16Flash_fwd_paramsE$_ZN5flash30compute_attn_1rowblock_splitkvI23Flash_fwd_kernel_traitsILi64ELi64ELi128ELi4ELb0ELb0EN7cutlass10bfloat16_tE19Flash_kernel_traitsILi64ELi64ELi128ELi4ES3_EELb0ELb1ELb1ELb0ELb0ELb0ELb1ELb1ENS_16Flash_fwd_paramsEEEvRKT8_iiiii) ;  /* 0x0000000000087944 */ /* 0x000fea0003c00000 */
[----:B------:R-:W-:Y:S05]  /*01e0*/  BSYNC.RECONVERGENT B3 ;  /* 0x0000000000037941 */ /* 0x000fea0003800200 */
.L_x_14352:
[----:B------:R-:W-:Y:S05]  /*01f0*/  EXIT ;  /* 0x000000000000794d */ /* 0x000fea0003800000 */
        .type           $_ZN5flash24flash_fwd_splitkv_kernelI23Flash_fwd_kernel_traitsILi64ELi64ELi128ELi4ELb0ELb0EN7cutlass10bfloat16_tE19Flash_kernel_traitsILi64ELi64ELi128ELi4ES3_EELb0ELb1ELb1ELb0ELb0ELb0ELb1ELb1EEEvNS_16Flash_fwd_paramsE$_ZN5flash30compute_attn_1rowblock_splitkvI23Flash_fwd_kernel_traitsILi64ELi64ELi128ELi4ELb0ELb0EN7cutlass10bfloat16_tE19Flash_kernel_traitsILi64ELi64ELi128ELi4ES3_EELb0ELb1ELb1ELb0ELb0ELb0ELb1ELb1ENS_16Flash_fwd_paramsEEEvRKT8_iiiii,@function
        .size           $_ZN5flash24flash_fwd_splitkv_kernelI23Flash_fwd_kernel_traitsILi64ELi64ELi128ELi4ELb0ELb0EN7cutlass10bfloat16_tE19Flash_kernel_traitsILi64ELi64ELi128ELi4ES3_EELb0ELb1ELb1ELb0ELb0ELb0ELb1ELb1EEEvNS_16Flash_fwd_paramsE$_ZN5flash30compute_attn_1rowblock_splitkvI23Flash_fwd_kernel_traitsILi64ELi64ELi128ELi4ELb0ELb0EN7cutlass10bfloat16_tE19Flash_kernel_traitsILi64ELi64ELi128ELi4ES3_EELb0ELb1ELb1ELb0ELb0ELb0ELb1ELb1ENS_16Flash_fwd_paramsEEEvRKT8_iiiii,(.L_x_14836 - $_ZN5flash24flash_fwd_splitkv_kernelI23Flash_fwd_kernel_traitsILi64ELi64ELi128ELi4ELb0ELb0EN7cutlass10bfloat16_tE19Flash_kernel_traitsILi64ELi64ELi128ELi4ES3_EELb0ELb1ELb1ELb0ELb0ELb0ELb1ELb1EEEvNS_16Flash_fwd_paramsE$_ZN5flash30compute_attn_1rowblock_splitkvI23Flash_fwd_kernel_traitsILi64ELi64ELi128ELi4ELb0ELb0EN7cutlass10bfloat16_tE19Flash_kernel_traitsILi64ELi64ELi128ELi4ES3_EELb0ELb1ELb1ELb0ELb0ELb0ELb1ELb1ENS_16Flash_fwd_paramsEEEvRKT8_iiiii)
$_ZN5flash24flash_fwd_splitkv_kernelI23Flash_fwd_kernel_traitsILi64ELi64ELi128ELi4ELb0ELb0EN7cutlass10bfloat16_tE19Flash_kernel_traitsILi64ELi64ELi128ELi4ES3_EELb0ELb1ELb1ELb0ELb0ELb0ELb1ELb1EEEvNS_16Flash_fwd_paramsE$_ZN5flash30compute_attn_1rowblock_splitkvI23Flash_fwd_kernel_traitsILi64ELi64ELi128ELi4ELb0ELb0EN7cutlass10bfloat16_tE19Flash_kernel_traitsILi64ELi64ELi128ELi4ES3_EELb0ELb1ELb1ELb0ELb0ELb0ELb1ELb1ENS_16Flash_fwd_paramsEEEvRKT8_iiiii:
        /* <DEDUP_REMOVED lines=39> */
.L_x_14354:
[----:B------:R-:W-:Y:S05]  /*0470*/  BSYNC.RECONVERGENT B0 ;  /* 0x0000000000007941 */ /* 0x000fea0003800200 */
.L_x_14353:
[----:B------:R-:W-:Y:S04]  /*0480*/  BSSY.RECONVERGENT B0, `(.L_x_14355) ;  /* 0x0000007000007945 */ /* 0x000fe80003800200 */
[----:B------:R-:W-:Y:S05]  /*0490*/  @!P4 BRA `(.L_x_14356) ;  /* 0x000000000014c947 */ /* 0x000fea0003800000 */
[----:B------:R-:W2:Y:S02]  /*04a0*/  LD.E.U8 R7, desc[UR4][R100.64+0x1b2] ;  /* 0x0001b20464077980 */ /* 0x000ea4000c101100 */
[----:B--2---:R-:W-:-:S13]  /*04b0*/  ISETP.NE.AND P0, PT, R7, RZ, PT ;  /* 0x000000ff0700720c */ /* 0x004fda0003f05270 */
[----:B------:R-:W2:Y:S02]  /*04c0*/  @P0 LD.E R12, desc[UR4][R16.64+0x4] ;  /* 0x00000404100c0980 */ /* 0x000ea4000c101900 */
[----:B--2--5:R-:W-:-:S06]  /*04d0*/  @P0 IADD3 R75, PT, PT, R12, -R15, RZ ;  /* 0x8000000f0c4b0210 */ /* 0x024fcc0007ffe0ff */
[----:B------:R2:W5:Y:S02]  /*04e0*/  @!P0 LD.E R75, desc[UR4][R16.64] ;  /* 0x00000004104b8980 */ /* 0x000564000c101900 */
.L_x_14356:
[----:B------:R-:W-:Y:S05]  /*04f0*/  BSYNC.RECONVERGENT B0 ;  /* 0x0000000000007941 */ /* 0x000fea0003800200 */
.L_x_14355:
[----:B------:R-:W-:Y:S01]  /*0500*/  BSSY.RECONVERGENT B1, `(.L_x_14357) ;  /* 0x0000012000017945 */ /* 0x000fe20003800200 */
[----:B-----5:R-:W-:Y:S02]  /*0510*/  @P3 IADD3 R177, PT, PT, R5, -R6, RZ ;  /* 0x8000000605b13210 */ /* 0x020fe40007ffe0ff */
[----:B------:R-:W-:Y:S01]  /*0520*/  IADD3 R75, PT, PT, R75, -R10, RZ ;  /* 0x8000000a4b4b7210 */ /* 0x000fe20007ffe0ff */
[----:B------:R-:W-:Y:S06]  /*0530*/  @!P5 BRA `(.L_x_14358) ;  /* 0x000000000014d947 */ /* 0x000fec0003800000 */
[----:B------:R-:W-:-:S05]  /*0540*/  IADD3 R8, P0, PT, R8, R2, RZ ;  /* 0x0000000208087210 */ /* 0x000fca0007f1e0ff */
[----:B------:R-:W-:-:S05]  /*0550*/  IMAD.X R9, R9, 0x1, R0, P0 ;  /* 0x0000000109097824 */ /* 0x000fca00000e0600 */
[----:B------:R-:W3:Y:S02]  /*0560*/  LD.E R5, desc[UR4][R8.64] ;  /* 0x0000000408057980 */ /* 0x000ee4000c101900 */
[----:B---3--:R-:W-:Y:S01]  /*0570*/  IADD3 R62, PT, PT, R5, -R10, RZ ;  /* 0x8000000a053e7210 */ /* 0x008fe20007ffe0ff */
[----:B------:R-:W-:Y:S05]  /*0580*/  BRA `(.L_x_14359) ;  /* 0x0000000000247947 */ /* 0x000fea0003800000 */
.L_x_14358:
[----:B------:R-:W3:Y:S01]  /*0590*/  LD.E.64 R8, desc[UR4][R100.64+0x108] ;  /* 0x0001080464087980 */ /* 0x000ee2000c101b00 */
[----:B------:R-:W-:Y:S01]  /*05a0*/  BSSY.RECONVERGENT B0, `(.L_x_14360) ;  /* 0x0000006000007945 */ /* 0x000fe20003800200 */
[----:B------:R-:W-:Y:S01]  /*05b0*/  IMAD.MOV.U32 R62, RZ, RZ, RZ ;  /* 0x000000ffff3e7224 */ /* 0x000fe200078e00ff */
[----:B---3--:R-:W-:-:S04]  /*05c0*/  ISETP.NE.U32.AND P0, PT, R8, RZ, PT ;  /* 0x000000ff0800720c */ /* 0x008fc80003f05070 */
[----:B------:R-:W-:-:S13]  /*05d0*/  ISETP.NE.AND.EX P0, PT, R9, RZ, PT, P0 ;  /* 0x000000ff0900720c */ /* 0x000fda0003f05300 */
[----:B------:R-:W-:Y:S05]  /*05e0*/  @!P0 BRA `(.L_x_14361) ;  /* 0x0000000000048947 */ /* 0x000fea0003800000 */
[----:B------:R3:W5:Y:S02]  /*05f0*/  LD.E R62, desc[UR4][R100.64+0xbc] ;  /* 0x0000bc04643e7980 */ /* 0x000764000c101900 */
.L_x_14361:
[----:B------:R-:W-:Y:S05]  /*0600*/  BSYNC.RECONVERGENT B0 ;  /* 0x0000000000007941 */ /* 0x000fea0003800200 */
.L_x_14360:
[----:B-----5:R-:W-:Y:S02]  /*0610*/  IADD3 R62, PT, PT, R75, R62, RZ ;  /* 0x0000003e4b3e7210 */ /* 0x020fe40007ffe0ff */
.L_x_14359:
[----:B------:R-:W-:Y:S05]  /*0620*/  BSYNC.RECONVERGENT B1 ;  /* 0x0000000000017941 */ /* 0x000fea0003800200 */
.L_x_14357:
[----:B------:R-:W-:Y:S01]  /*0630*/  IMAD.SHL.U32 R176, R3, 0x40, RZ ;  /* 0x0000004003b07824 */ /* 0x000fe200078e00ff */
[----:B------:R-:W-:-:S04]  /*0640*/  MOV R175, 0x0 ;  /* 0x0000000000af7802 */ /* 0x000fc80000000f00 */
[----:B------:R-:W-:-:S13]  /*0650*/  ISETP.GT.AND P0, PT, R177, R176, PT ;  /* 0x000000b0b100720c */ /* 0x000fda0003f04270 */
[----:B-123--:R-:W-:Y:S05]  /*0660*/  @!P0 RET.REL.NODEC R174 `(_ZN5flash24flash_fwd_splitkv_kernelI23Flash_fwd_kernel_traitsILi64ELi64ELi128ELi4ELb0ELb0EN7cutlass10bfloat16_tE19Flash_kernel_traitsILi64ELi64ELi128ELi4ES3_EELb0ELb1ELb1ELb0ELb0ELb0ELb1ELb1EEEvNS_16Flash_fwd_paramsE) ;  /* 0xfffffff8ae648950 */ /* 0x00efea0003c3ffff */
        /* <DEDUP_REMOVED lines=36> */
[----:B------:R-:W-:Y:S01]  /*08b0*/  IMAD.MOV.U32 R9, RZ, RZ, R12 ;  /* 0x000000ffff097224 */ /* 0x000fe200078e000c */
[----:B------:R-:W-:-:S03]  /*08c0*/  IADD3 R12, PT, PT, R8, R176, -R177 ;  /* 0x000000b0080c7210 */ /* 0x000fc60007ffe8b1 */
[----:B------:R-:W-:Y:S01]  /*08d0*/  @!P1 IMAD.MOV R9, RZ, RZ, -R9 ;  /* 0x000000ffff099224 */ /* 0x000fe200078e0a09 */
[----:B----4-:R-:W-:Y:S02]  /*08e0*/  IADD3 R5, PT, PT, R12, 0x40, R5 ;  /* 0x000000400c057810 */ /* 0x010fe40007ffe005 */
[----:B------:R-:W-:Y:S02]  /*08f0*/  @!P0 LOP3.LUT R9, RZ, R4, RZ, 0x33, !PT ;  /* 0x00000004ff098212 */ /* 0x000fe400078e33ff */
[----:B------:R-:W-:Y:S02]  /*0900*/  SHF.R.S32.HI R12, RZ, 0x1f, R7 ;  /* 0x0000001fff0c7819 */ /* 0x000fe40000011407 */
[----:B------:R-:W-:Y:S01]  /*0910*/  SHF.R.S32.HI R4, RZ, 0x1f, R5 ;  /* 0x0000001fff047819 */ /* 0x000fe20000011405 */
[----:B------:R-:W-:Y:S01]  /*0920*/  IMAD R168, R9, UR8, RZ ;  /* 0x0000000809a87c24 */ /* 0x000fe2000f8e02ff */
[----:B------:R-:W-:Y:S02]  /*0930*/  LEA.HI R12, R12, R7, RZ, 0x7 ;  /* 0x000000070c0c7211 */ /* 0x000fe400078f38ff */
[----:B------:R-:W-:-:S02]  /*0940*/  LEA.HI R4, R4, R5, RZ, 0x7 ;  /* 0x0000000504047211 */ /* 0x000fc400078f38ff */
        /* <DEDUP_REMOVED lines=80> */
[----:B-1----:R-:W-:Y:S05]  /*0e50*/  @P0 RET.REL.NODEC R174 `(_ZN5flash24flash_fwd_splitkv_kernelI23Flash_fwd_kernel_traitsILi64ELi64ELi128ELi4ELb0ELb0EN7cutlass10bfloat16_tE19Flash_kernel_traitsILi64ELi64ELi128ELi4ES3_EELb0ELb1ELb1ELb0ELb0ELb0ELb1ELb1EEEvNS_16Flash_fwd_paramsE) ;  /* 0xfffffff0ae680950 */ /* 0x002fea0003c3ffff */
[----:B------:R-:W-:Y:S02]  /*0e60*/  MOV R5, 0xff800000 ;  /* 0xff80000000057802 */ /* 0x000fe40000000f00 */
[----:B------:R-:W-:-:S03]  /*0e70*/  MOV R175, 0x0 ;  /* 0x0000000000af7802 */ /* 0x000fc60000000f00 */
[----:B------:R1:W-:Y:S02]  /*0e80*/  ST.E desc[UR4][R2.64+0xe0], R5 ;  /* 0x0000e00502007985 */ /* 0x0003e4000c101904 */
[----:B-1----:R-:W-:Y:S05]  /*0e90*/  RET.REL.NODEC R174 `(_ZN5flash24flash_fwd_splitkv_kernelI23Flash_fwd_kernel_traitsILi64ELi64ELi128ELi4ELb0ELb0EN7cutlass10bfloat16_tE19Flash_kernel_traitsILi64ELi64ELi128ELi4ES3_EELb0ELb1ELb1ELb0ELb0ELb0ELb1ELb1EEEvNS_16Flash_fwd_paramsE) ;  /* 0xfffffff0ae587950 */ /* 0x002fea0003c3ffff */
.L_x_14362:
        /* <DEDUP_REMOVED lines=102> */
.L_x_14364:
        /* <DEDUP_REMOVED lines=39> */
[----:B------:R-:W-:Y:S01]  /*1770*/  @P0 IMAD.WIDE.U32 R20, R164, R9, RZ ;  /* 0x00000009a4140225 */ /* 0x000fe200078e00ff */
[----:B------:R-:W-:-:S03]  /*1780*/  LEA R11, R61, 0xffffff80, 0x7 ;  /* 0xffffff803d0b7811 */ /* 0x000fc600078e38ff */
[----:B------:R-:W-:Y:S01]  /*1790*/  @P0 IMAD R0, R165, R9, RZ ;  /* 0x00000009a5000224 */ /* 0x000fe200078e02ff */
[----:B------:R-:W-:Y:S02]  /*17a0*/  @!P0 MOV R12, R22 ;  /* 0x00000016000c8202 */ /* 0x000fe40000000f00 */
[----:B------:R-:W-:Y:S02]  /*17b0*/  @!P1 IADD3 R4, PT, PT, R4, 0x1, RZ ;  /* 0x0000000104049810 */ /* 0x000fe40007ffe0ff */
        /* <DEDUP_REMOVED lines=15> */
[----:B------:R-:W-:Y:S01]  /*18b0*/  @!P0 IADD3 R15, PT, PT, R13, R0, RZ ;  /* 0x000000000d0f8210 */ /* 0x000fe20007ffe0ff */
[----:B------:R-:W-:Y:S01]  /*18c0*/  @!P0 IMAD R0, R17, R8, RZ ;  /* 0x0000000811008224 */ /* 0x000fe200078e02ff */
[----:B------:R-:W-:Y:S02]  /*18d0*/  @!P0 SHF.R.S32.HI R5, RZ, 0x1f, R8 ;  /* 0x0000001fff058819 */ /* 0x000fe40000011408 */
[----:B------:R-:W-:Y:S02]  /*18e0*/  @!P0 MOV R14, R12 ;  /* 0x0000000c000e8202 */ /* 0x000fe40000000f00 */
[----:B------:R-:W-:Y:S01]  /*18f0*/  IADD3 R21, PT, PT, R21, R2, RZ ;  /* 0x0000000215157210 */ /* 0x000fe20007ffe0ff */
        /* <DEDUP_REMOVED lines=14> */
.L_x_14365:
[----:B------:R-:W-:Y:S05]  /*19e0*/  BSYNC.RECONVERGENT B0 ;  /* 0x0000000000007941 */ /* 0x000fea0003800200 */
.L_x_14363:
        /* <DEDUP_REMOVED lines=42> */
[----:B------:R-:W-:Y:S02]  /*1c90*/  SHF.R.U32.HI R130, RZ, 0x3, R67 ;  /* 0x00000003ff827819 */ /* 0x000fe40000011643 */
[----:B------:R-:W-:Y:S01]  /*1ca0*/  SHF.R.S32.HI R127, RZ, 0x1f, R178 ;  /* 0x0000001fff7f7819 */ /* 0x000fe200000114b2 */
[C---:B------:R-:W-:Y:S02]  /*1cb0*/  IMAD R20, R11.reuse, R167, R20 ;  /* 0x000000a70b147224 */ /* 0x040fe400078e0214 */
[----:B------:R-:W-:-:S04]  /*1cc0*/  IMAD.WIDE.U32 R28, R11, R166, R28 ;  /* 0x000000a60b1c7225 */ /* 0x000fc800078e001c */
[----:B------:R-:W-:Y:S02]  /*1cd0*/  IMAD.IADD R21, R29, 0x1, R20 ;  /* 0x000000011d157824 */ /* 0x000fe400078e0214 */
[----:B------:R-:W-:Y:S01]  /*1ce0*/  IMAD.MOV.U32 R20, RZ, RZ, R28 ;  /* 0x000000ffff147224 */ /* 0x000fe200078e001c */
[----:B------:R-:W1:Y:S03]  /*1cf0*/  S2UR UR6, SR_CgaCtaId ;  /* 0x00000000000679c3 */ /* 0x000e660000008800 */
[----:B------:R-:W-:-:S04]  /*1d00*/  IMAD.WIDE.U32 R20, R8, R24, R20 ;  /* 0x0000001808147225 */ /* 0x000fc800078e0014 */
        /* <DEDUP_REMOVED lines=9> */
[----:B-1----:R-:W-:Y:S01]  /*1da0*/  ULEA UR6, UR6, UR7, 0x18 ;  /* 0x0000000706067291 */ /* 0x002fe2000f8ec0ff */
[----:B------:R-:W-:Y:S01]  /*1db0*/  SHF.L.U32 R80, R67, 0x2, RZ ;  /* 0x0000000243507819 */ /* 0x000fe200000006ff */
[----:B------:R-:W-:Y:S01]  /*1dc0*/  VIADD R63, R61, 0xffffffff ;  /* 0xffffffff3d3f7836 */ /* 0x000fe20000000000 */
[----:B------:R-:W-:-:S03]  /*1dd0*/  SHF.R.U32.HI R68, RZ, 0x4, R67 ;  /* 0x00000004ff447819 */ /* 0x000fc60000011643 */
[----:B------:R-:W-:Y:S01]  /*1de0*/  LEA R60, R60, UR6, 0x1 ;  /* 0x000000063c3c7c11 */ /* 0x000fe2000f8e08ff */
[C---:B------:R-:W-:Y:S01]  /*1df0*/  IMAD.SHL.U32 R73, R164.reuse, 0x10, RZ ;  /* 0x00000010a4497824 */ /* 0x040fe200078e00ff */
[----:B------:R-:W-:Y:S01]  /*1e00*/  SHF.L.U64.HI R74, R164, 0x4, R165 ;  /* 0x00000004a44a7819 */ /* 0x000fe200000102a5 */
[----:B------:R-:W-:Y:S01]  /*1e10*/  IMAD.SHL.U32 R49, R63, 0x80, RZ ;  /* 0x000000803f317824 */ /* 0x000fe200078e00ff */
        /* <DEDUP_REMOVED lines=13> */
[----:B------:R-:W-:-:S04]  /*1ef0*/  IMAD R7, R23, R178, RZ ;  /* 0x000000b217077224 */ /* 0x000fc800078e02ff */
[----:B------:R-:W-:Y:S02]  /*1f00*/  IMAD.X R27, RZ, RZ, R18, P1 ;  /* 0x000000ffff1b7224 */ /* 0x000fe400008e0612 */
[----:B------:R-:W-:-:S04]  /*1f10*/  IMAD.WIDE.U32 R18, R3, 0x40, R130 ;  /* 0x0000004003127825 */ /* 0x000fc800078e0082 */
[----:B------:R-:W-:Y:S02]  /*1f20*/  IMAD R7, R22, R127, R7 ;  /* 0x0000007f16077224 */ /* 0x000fe400078e0207 */
[----:B------:R-:W-:Y:S01]  /*1f30*/  IMAD.WIDE.U32 R26, R178, R22, R26 ;  /* 0x00000016b21a7225 */ /* 0x000fe200078e001a */
[----:B------:R-:W-:-:S03]  /*1f40*/  SHF.R.S32.HI R6, RZ, 0x1f, R8 ;  /* 0x0000001fff067819 */ /* 0x000fc60000011408 */
[----:B------:R-:W-:Y:S02]  /*1f50*/  IMAD R3, R19, R136, RZ ;  /* 0x0000008813037224 */ /* 0x000fe400078e02ff */
[----:B------:R-:W-:Y:S02]  /*1f60*/  IMAD.IADD R27, R27, 0x1, R7 ;  /* 0x000000011b1b7824 */ /* 0x000fe400078e0207 */
[----:B------:R-:W-:Y:S01]  /*1f70*/  IMAD R9, R25, R8, RZ ;  /* 0x0000000819097224 */ /* 0x000fe200078e02ff */
        /* <DEDUP_REMOVED lines=15> */
[----:B------:R-:W-:Y:S02]  /*2070*/  VIMNMX R76, PT, PT, R168, R5, !PT ;  /* 0x00000005a84c7248 */ /* 0x000fe40007fe0100 */
[----:B------:R-:W-:Y:S02]  /*2080*/  LEA.HI.X R173, R20, R15, R173, 0x1, P0 ;  /* 0x0000000f14ad7211 */ /* 0x000fe400000f0cad */
[----:B------:R-:W-:Y:S01]  /*2090*/  ISETP.GT.AND P0, PT, R61, R76, PT ;  /* 0x0000004c3d00720c */ /* 0x000fe20003f04270 */
[----:B------:R-:W-:Y:S01]  /*20a0*/  IMAD.WIDE.U32 R22, R130, R164, R22 ;  /* 0x000000a482167225 */ /* 0x000fe200078e0016 */
[----:B------:R-:W-:-:S03]  /*20b0*/  SHF.R.U32.HI R3, RZ, 0x1, R67 ;  /* 0x00000001ff037819 */ /* 0x000fc60000011643 */
[----:B------:R-:W-:Y:S01]  /*20c0*/  IMAD.IADD R169, R23, 0x1, R169 ;  /* 0x0000000117a97824 */ /* 0x000fe200078e02a9 */
[----:B------:R-:W-:Y:S02]  /*20d0*/  LEA R170, P1, R22, R16, 0x1 ;  /* 0x0000001016aa7211 */ /* 0x000fe400078208ff */
        /* <DEDUP_REMOVED lines=119> */
.L_x_14405:
        /* <DEDUP_REMOVED lines=161> */
.L_x_14368:
        /* <DEDUP_REMOVED lines=68> */
.L_x_14372:
[----:B------:R-:W-:Y:S05]  /*36a0*/  BSYNC.RECONVERGENT B0 ;  /* 0x0000000000007941 */ /* 0x000fea0003800200 */
.L_x_14371:
        /* <DEDUP_REMOVED lines=51> */
.L_x_14374:
[----:B------:R-:W-:Y:S05]  /*39e0*/  BSYNC.RECONVERGENT B0 ;  /* 0x0000000000007941 */ /* 0x000fea0003800200 */
.L_x_14373:
        /* <DEDUP_REMOVED lines=53> */
.L_x_14376:
[----:B------:R-:W-:Y:S05]  /*3d40*/  BSYNC.RECONVERGENT B0 ;  /* 0x0000000000007941 */ /* 0x000fea0003800200 */
.L_x_14375:
        /* <DEDUP_REMOVED lines=57> */
.L_x_14378:
[----:B------:R-:W-:Y:S05]  /*40e0*/  BSYNC.RECONVERGENT B0 ;  /* 0x0000000000007941 */ /* 0x000fea0003800200 */
.L_x_14377:
        /* <DEDUP_REMOVED lines=62> */
.L_x_14380:
[----:B------:R-:W-:Y:S05]  /*44d0*/  BSYNC.RECONVERGENT B0 ;  /* 0x0000000000007941 */ /* 0x000fea0003800200 */
.L_x_14379:
        /* <DEDUP_REMOVED lines=53> */
.L_x_14382:
[----:B------:R-:W-:Y:S05]  /*4830*/  BSYNC.RECONVERGENT B0 ;  /* 0x0000000000007941 */ /* 0x000fea0003800200 */
.L_x_14381:
        /* <DEDUP_REMOVED lines=55> */
.L_x_14384:
[----:B------:R-:W-:Y:S05]  /*4bb0*/  BSYNC.RECONVERGENT B0 ;  /* 0x0000000000007941 */ /* 0x000fea0003800200 */
.L_x_14383:
        /* <DEDUP_REMOVED lines=55> */
.L_x_14386:
[----:B------:R-:W-:Y:S05]  /*4f30*/  BSYNC.RECONVERGENT B0 ;  /* 0x0000000000007941 */ /* 0x000fea0003800200 */
.L_x_14385:
[----:B------:R-:W5:Y:S02]  /*4f40*/  LD.E R3, desc[UR4][R100.64+0xd0] ;  /* 0x0000d00464037980 */ /* 0x000f64000c101900 */
[----:B-----5:R-:W-:Y:S05]  /*4f50*/  IMAD.U32 R3, R3, -0x40, RZ ;  /* 0xffffffc003037824 */ /* 0x020fea00078e00ff */
[C---:B------:R-:W-:Y:S02]  /*4f60*/  LEA R14, P1, R3.reuse, R14, 0x1 ;  /* 0x0000000e030e7211 */ /* 0x040fe400078208ff */
[C---:B------:R-:W-:Y:S02]  /*4f70*/  LEA R50, P0, R3.reuse, R50, 0x1 ;  /* 0x0000003203327211 */ /* 0x040fe400078008ff */
[C---:B------:R-:W-:Y:S02]  /*4f80*/  LEA.HI.X.SX32 R15, R3.reuse, R15, 0x1, P1 ;  /* 0x0000000f030f7211 */ /* 0x040fe400008f0eff */
[----:B------:R-:W-:Y:S01]  /*4f90*/  LEA.HI.X.SX32 R51, R3, R51, 0x1, P0 ;  /* 0x0000003303337211 */ /* 0x000fe200000f0eff */
[----:B------:R-:W-:Y:S05]  /*4fa0*/  BRA `(.L_x_14369) ;  /* 0x0000002c00d07947 */ /* 0x000fea0003800000 */
.L_x_14370:
        /* <DEDUP_REMOVED lines=95> */
.L_x_14388:
[----:B------:R-:W-:Y:S05]  /*55a0*/  BSYNC.RECONVERGENT B0 ;  /* 0x0000000000007941 */ /* 0x000fea0003800200 */
.L_x_14387:
        /* <DEDUP_REMOVED lines=92> */
.L_x_14390:
[----:B------:R-:W-:Y:S05]  /*5b70*/  BSYNC.RECONVERGENT B0 ;  /* 0x0000000000007941 */ /* 0x000fea0003800200 */
.L_x_14389:
        /* <DEDUP_REMOVED lines=94> */
.L_x_14392:
[----:B------:R-:W-:Y:S05]  /*6160*/  BSYNC.RECONVERGENT B0 ;  /* 0x0000000000007941 */ /* 0x000fea0003800200 */
.L_x_14391:
        /* <DEDUP_REMOVED lines=93> */
.L_x_14394:
[----:B------:R-:W-:Y:S05]  /*6740*/  BSYNC.RECONVERGENT B0 ;  /* 0x0000000000007941 */ /* 0x000fea0003800200 */
.L_x_14393:
        /* <DEDUP_REMOVED lines=90> */
.L_x_14396:
[----:B------:R-:W-:Y:S05]  /*6cf0*/  BSYNC.RECONVERGENT B0 ;  /* 0x0000000000007941 */ /* 0x000fea0003800200 */
.L_x_14395:
        /* <DEDUP_REMOVED lines=96> */
.L_x_14398:
[----:B------:R-:W-:Y:S05]  /*7300*/  BSYNC.RECONVERGENT B0 ;  /* 0x0000000000007941 */ /* 0x000fea0003800200 */
.L_x_14397:
        /* <DEDUP_REMOVED lines=91> */
.L_x_14400:
[----:B------:R-:W-:Y:S05]  /*78c0*/  BSYNC.RECONVERGENT B0 ;  /* 0x0000000000007941 */ /* 0x000fea0003800200 */
.L_x_14399:
        /* <DEDUP_REMOVED lines=91> */
.L_x_14402:
[----:B------:R-:W-:Y:S05]  /*7e80*/  BSYNC.RECONVERGENT B0 ;  /* 0x0000000000007941 */ /* 0x000fea0003800200 */
.L_x_14401:
[----:B------:R-:W5:Y:S02]  /*7e90*/  LD.E R3, desc[UR4][R100.64+0xd0] ;  /* 0x0000d00464037980 */ /* 0x000f64000c101900 */
[----:B-----5:R-:W-:Y:S05]  /*7ea0*/  IMAD.U32 R3, R3, -0x40, RZ ;  /* 0xffffffc003037824 */ /* 0x020fea00078e00ff */
[C---:B------:R-:W-:Y:S02]  /*7eb0*/  LEA R92, P1, R3.reuse, R92, 0x1 ;  /* 0x0000005c035c7211 */ /* 0x040fe400078208ff */
[C---:B------:R-:W-:Y:S02]  /*7ec0*/  LEA R90, P0, R3.reuse, R90, 0x1 ;  /* 0x0000005a035a7211 */ /* 0x040fe400078008ff */
[C---:B------:R-:W-:Y:S02]  /*7ed0*/  LEA.HI.X.SX32 R93, R3.reuse, R93, 0x1, P1 ;  /* 0x0000005d035d7211 */ /* 0x040fe400008f0eff */
[----:B------:R-:W-:Y:S09]  /*7ee0*/  LEA.HI.X.SX32 R91, R3, R91, 0x1, P0 ;  /* 0x0000005b035b7211 */ /* 0x000ff200000f0eff */
.L_x_14369:
[----:B------:R-:W-:Y:S05]  /*7ef0*/  BSYNC.RECONVERGENT B1 ;  /* 0x0000000000017941 */ /* 0x000fea0003800200 */
.L_x_14367:
        /* <DEDUP_REMOVED lines=101> */
.L_x_14404:
[----:B------:R-:W-:Y:S05]  /*8550*/  BSYNC.RECONVERGENT B0 ;  /* 0x0000000000007941 */ /* 0x000fea0003800200 */
.L_x_14403:
[----:B------:R-:W-:Y:S11]  /*8560*/  LOP3.LUT P0, RZ, R180, 0x20, RZ, 0xc0, !PT ;  /* 0x00000020b4ff7812 */ /* 0x000ff6000780c0ff */
[----:B------:R-:W-:Y:S02]  /*8570*/  @!UPT UIADD3 URZ, UPT, UPT, URZ, URZ, URZ ;  /* 0x000000fffffff290 */ /* 0x000fe4000fffe0ff */
[----:B------:R-:W-:Y:S05]  /*8580*/  @P0 BRA `(.L_x_14405) ;  /* 0xffffffa000b00947 */ /* 0x000fea000383ffff */
.L_x_14366:
        /* <DEDUP_REMOVED lines=19> */
.L_x_14410:
[----:B------:R2:W-:Y:S02]  /*86c0*/  STS.128 [R60], RZ ;  /* 0x000000ff3c007388 */ /* 0x0005e40000000c00 */
.L_x_14409:
[----:B------:R-:W-:Y:S05]  /*86d0*/  BSYNC.RECONVERGENT B0 ;  /* 0x0000000000007941 */ /* 0x000fea0003800200 */
.L_x_14408:
        /* <DEDUP_REMOVED lines=17> */
.L_x_14412:
[----:B------:R-:W-:Y:S05]  /*87f0*/  BSYNC.RECONVERGENT B0 ;  /* 0x0000000000007941 */ /* 0x000fea0003800200 */
.L_x_14411:
        /* <DEDUP_REMOVED lines=11> */
.L_x_14414:
[----:B------:R-:W-:Y:S05]  /*88b0*/  BSYNC.RECONVERGENT B0 ;  /* 0x0000000000007941 */ /* 0x000fea0003800200 */
.L_x_14413:
        /* <DEDUP_REMOVED lines=11> */
.L_x_14407:
        /* <DEDUP_REMOVED lines=81> */
.L_x_14421:
[----:B------:R-:W-:Y:S05]  /*8e80*/  BSYNC.RECONVERGENT B0 ;  /* 0x0000000000007941 */ /* 0x000fea0003800200 */
.L_x_14420:
[----:B-----5:R3:W-:Y:S01]  /*8e90*/  STS.128 [R60], R12 ;  /* 0x0000000c3c007388 */ /* 0x0207e20000000c00 */
[----:B------:R-:W-:Y:S05]  /*8ea0*/  BRA `(.L_x_14418) ;  /* 0x0000000000047947 */ /* 0x000fea0003800000 */
.L_x_14419:
[----:B------:R2:W-:Y:S02]  /*8eb0*/  STS.128 [R60], RZ ;  /* 0x000000ff3c007388 */ /* 0x0005e40000000c00 */
.L_x_14418:
[----:B------:R-:W-:Y:S05]  /*8ec0*/  BSYNC.RECONVERGENT B1 ;  /* 0x0000000000017941 */ /* 0x000fea0003800200 */
.L_x_14417:
        /* <DEDUP_REMOVED lines=59> */
.L_x_14425:
[----:B------:R-:W-:Y:S05]  /*9280*/  BSYNC.RECONVERGENT B0 ;  /* 0x0000000000007941 */ /* 0x000fea0003800200 */
.L_x_14424:
[----:B-----5:R1:W-:Y:S02]  /*9290*/  STS.128 [R60+0x800], R12 ;  /* 0x0008000c3c007388 */ /* 0x0203e40000000c00 */
.L_x_14423:
[----:B------:R-:W-:Y:S05]  /*92a0*/  BSYNC.RECONVERGENT B1 ;  /* 0x0000000000017941 */ /* 0x000fea0003800200 */
.L_x_14422:
        /* <DEDUP_REMOVED lines=60> */
.L_x_14429:
[----:B------:R-:W-:Y:S05]  /*9670*/  BSYNC.RECONVERGENT B0 ;  /* 0x0000000000007941 */ /* 0x000fea0003800200 */
.L_x_14428:
[----:B-----5:R1:W-:Y:S02]  /*9680*/  STS.128 [R60+0x1000], R12 ;  /* 0x0010000c3c007388 */ /* 0x0203e40000000c00 */
.L_x_14427:
[----:B------:R-:W-:Y:S05]  /*9690*/  BSYNC.RECONVERGENT B1 ;  /* 0x0000000000017941 */ /* 0x000fea0003800200 */
.L_x_14426:
        /* <DEDUP_REMOVED lines=59> */
.L_x_14431:
[----:B------:R-:W-:Y:S05]  /*9a50*/  BSYNC.RECONVERGENT B0 ;  /* 0x0000000000007941 */ /* 0x000fea0003800200 */
.L_x_14430:
[----:B-----5:R1:W-:Y:S01]  /*9a60*/  STS.128 [R60+0x1800], R12 ;  /* 0x0018000c3c007388 */ /* 0x0203e20000000c00 */
[----:B------:R-:W-:Y:S05]  /*9a70*/  BRA `(.L_x_14415) ;  /* 0x0000001400f07947 */ /* 0x000fea0003800000 */
.L_x_14416:
        /* <DEDUP_REMOVED lines=94> */
.L_x_14436:
[----:B------:R-:W-:Y:S05]  /*a060*/  BSYNC.RECONVERGENT B0 ;  /* 0x0000000000007941 */ /* 0x000fea0003800200 */
.L_x_14435:
[----:B-----5:R2:W-:Y:S01]  /*a070*/  STS.128 [R60], R20 ;  /* 0x000000143c007388 */ /* 0x0205e20000000c00 */
[----:B------:R-:W-:Y:S05]  /*a080*/  BRA `(.L_x_14433) ;  /* 0x0000000000047947 */ /* 0x000fea0003800000 */
.L_x_14434:
[----:B------:R3:W-:Y:S02]  /*a090*/  STS.128 [R60], RZ ;  /* 0x000000ff3c007388 */ /* 0x0007e40000000c00 */
.L_x_14433:
[----:B------:R-:W-:Y:S05]  /*a0a0*/  BSYNC.RECONVERGENT B1 ;  /* 0x0000000000017941 */ /* 0x000fea0003800200 */
.L_x_14432:
        /* <DEDUP_REMOVED lines=90> */
.L_x_14440:
[----:B------:R-:W-:Y:S05]  /*a650*/  BSYNC.RECONVERGENT B0 ;  /* 0x0000000000007941 */ /* 0x000fea0003800200 */
.L_x_14439:
[----:B-----5:R1:W-:Y:S02]  /*a660*/  STS.128 [R60+0x800], R20 ;  /* 0x000800143c007388 */ /* 0x0203e40000000c00 */
.L_x_14438:
[----:B------:R-:W-:Y:S05]  /*a670*/  BSYNC.RECONVERGENT B1 ;  /* 0x0000000000017941 */ /* 0x000fea0003800200 */
.L_x_14437:
        /* <DEDUP_REMOVED lines=90> */
.L_x_14444:
[----:B------:R-:W-:Y:S05]  /*ac20*/  BSYNC.RECONVERGENT B0 ;  /* 0x0000000000007941 */ /* 0x000fea0003800200 */
.L_x_14443:
[----:B-----5:R2:W-:Y:S02]  /*ac30*/  STS.128 [R60+0x1000], R20 ;  /* 0x001000143c007388 */ /* 0x0205e40000000c00 */
.L_x_14442:
[----:B------:R-:W-:Y:S05]  /*ac40*/  BSYNC.RECONVERGENT B1 ;  /* 0x0000000000017941 */ /* 0x000fea0003800200 */
.L_x_14441:
        /* <DEDUP_REMOVED lines=93> */
.L_x_14446:
[----:B------:R-:W-:Y:S05]  /*b220*/  BSYNC.RECONVERGENT B0 ;  /* 0x0000000000007941 */ /* 0x000fea0003800200 */
.L_x_14445:
[----:B-----5:R1:W-:Y:S02]  /*b230*/  STS.128 [R60+0x1800], R4 ;  /* 0x001800043c007388 */ /* 0x0203e40000000c00 */
.L_x_14415:
[----:B------:R-:W-:Y:S05]  /*b240*/  BSYNC.RECONVERGENT B2 ;  /* 0x0000000000027941 */ /* 0x000fea0003800200 */
.L_x_14406:
        /* <DEDUP_REMOVED lines=12> */
.L_x_14449:
[----:B------:R1:W-:Y:S02]  /*b310*/  STS.128 [R60+0x2000], RZ ;  /* 0x002000ff3c007388 */ /* 0x0003e40000000c00 */
.L_x_14448:
[----:B------:R-:W-:Y:S05]  /*b320*/  BSYNC.RECONVERGENT B0 ;  /* 0x0000000000007941 */ /* 0x000fea0003800200 */
.L_x_14447:
        /* <DEDUP_REMOVED lines=14> */
.L_x_14452:
[----:B------:R3:W-:Y:S02]  /*b410*/  STS.128 [R60+0x2800], RZ ;  /* 0x002800ff3c007388 */ /* 0x0007e40000000c00 */
.L_x_14451:
[----:B------:R-:W-:Y:S05]  /*b420*/  BSYNC.RECONVERGENT B0 ;  /* 0x0000000000007941 */ /* 0x000fea0003800200 */
.L_x_14450:
        /* <DEDUP_REMOVED lines=12> */
.L_x_14455:
[----:B------:R1:W-:Y:S02]  /*b4f0*/  STS.128 [R60+0x3000], RZ ;  /* 0x003000ff3c007388 */ /* 0x0003e40000000c00 */
.L_x_14454:
[----:B------:R-:W-:Y:S05]  /*b500*/  BSYNC.RECONVERGENT B0 ;  /* 0x0000000000007941 */ /* 0x000fea0003800200 */
.L_x_14453:
        /* <DEDUP_REMOVED lines=12> */
.L_x_14458:
[----:B------:R1:W-:Y:S02]  /*b5d0*/  STS.128 [R60+0x3800], RZ ;  /* 0x003800ff3c007388 */ /* 0x0003e40000000c00 */
.L_x_14457:
[----:B------:R-:W-:Y:S05]  /*b5e0*/  BSYNC.RECONVERGENT B0 ;  /* 0x0000000000007941 */ /* 0x000fea0003800200 */
.L_x_14456:
        /* <DEDUP_REMOVED lines=16> */
.L_x_14461:
[----:B------:R1:W-:Y:S02]  /*b6f0*/  STS.128 [R60+0x4000], RZ ;  /* 0x004000ff3c007388 */ /* 0x0003e40000000c00 */
.L_x_14460:
[----:B------:R-:W-:Y:S05]  /*b700*/  BSYNC.RECONVERGENT B0 ;  /* 0x0000000000007941 */ /* 0x000fea0003800200 */
.L_x_14459:
        /* <DEDUP_REMOVED lines=13> */
.L_x_14464:
[----:B------:R1:W-:Y:S02]  /*b7e0*/  STS.128 [R60+0x4800], RZ ;  /* 0x004800ff3c007388 */ /* 0x0003e40000000c00 */
.L_x_14463:
[----:B------:R-:W-:Y:S05]  /*b7f0*/  BSYNC.RECONVERGENT B0 ;  /* 0x0000000000007941 */ /* 0x000fea0003800200 */
.L_x_14462:
        /* <DEDUP_REMOVED lines=16> */
.L_x_14467:
[----:B------:R1:W-:Y:S02]  /*b900*/  STS.128 [R60+0x5000], RZ ;  /* 0x005000ff3c007388 */ /* 0x0003e40000000c00 */
.L_x_14466:
[----:B------:R-:W-:Y:S05]  /*b910*/  BSYNC.RECONVERGENT B0 ;  /* 0x0000000000007941 */ /* 0x000fea0003800200 */
.L_x_14465:
        /* <DEDUP_REMOVED lines=16> */
.L_x_14470:
[----:B------:R1:W-:Y:S02]  /*ba20*/  STS.128 [R60+0x5800], RZ ;  /* 0x005800ff3c007388 */ /* 0x0003e40000000c00 */
.L_x_14469:
[----:B------:R-:W-:Y:S05]  /*ba30*/  BSYNC.RECONVERGENT B0 ;  /* 0x0000000000007941 */ /* 0x000fea0003800200 */
.L_x_14468:
[----:B------:R-:W1:Y:S04]  /*ba40*/  LD.E.64 R14, desc[UR4][R100.64+0x1c0] ;  /* 0x0001c004640e7980 */ /* 0x000e68000c101b00 */
[----:B------:R-:W2:Y:S01]  /*ba50*/  LD.E.64 R8, desc[UR4][R100.64+0x1b8] ;  /* 0x0001b80464087980 */ /* 0x000ea2000c101b00 */
[----:B------:R-:W-:-:S03]  /*ba60*/  MOV R126, R178 ;  /* 0x000000b2007e7202 */ /* 0x000fc60000000f00 */
[----:B------:R-:W4:Y:S04]  /*ba70*/  LD.E R5, desc[UR4][R100.64+0xd8] ;  /* 0x0000d80464057980 */ /* 0x000f28000c101900 */
[----:B------:R-:W0:Y:S04]  /*ba80*/  LDGDEPBAR ;  /* 0x00000000000079af */ /* 0x000e280000000000 */
[----:B------:R1:W5:Y:S04]  /*ba90*/  LD.E R50, desc[UR4][R100.64+0x184] ;  /* 0x0001840464327980 */ /* 0x000368000c101900 */
[----:B------:R1:W5:Y:S02]  /*baa0*/  LD.E R48, desc[UR4][R100.64+0x188] ;  /* 0x0001880464307980 */ /* 0x000364000c101900 */
[----:B-1-3--:R-:W-:-:S04]  /*bab0*/  IMAD.WIDE.U32 R12, R179, R14, R126 ;  /* 0x0000000eb30c7225 */ /* 0x00afc800078e007e */
        /* <DEDUP_REMOVED lines=8> */
[----:B------:R-:W-:Y:S01]  /*bb40*/  SHF.L.U32 R132, R67, 0x1, RZ ;  /* 0x0000000143847819 */ /* 0x000fe200000006ff */
        /* <DEDUP_REMOVED lines=10> */
.L_x_14473:
[----:B------:R2:W-:Y:S01]  /*bbf0*/  STS.128 [R60+0x6000], RZ ;  /* 0x006000ff3c007388 */ /* 0x0005e20000000c00 */
[----:B------:R-:W-:Y:S05]  /*bc00*/  BRA `(.L_x_14474) ;  /* 0x0000000000047947 */ /* 0x000fea0003800000 */
.L_x_14472:
[----:B------:R1:W-:Y:S02]  /*bc10*/  STS.128 [R60+0x6000], RZ ;  /* 0x006000ff3c007388 */ /* 0x0003e40000000c00 */
.L_x_14474:
[----:B------:R-:W-:Y:S05]  /*bc20*/  BSYNC.RECONVERGENT B0 ;  /* 0x0000000000007941 */ /* 0x000fea0003800200 */
.L_x_14471:
        /* <DEDUP_REMOVED lines=15> */
.L_x_14477:
[----:B------:R1:W-:Y:S02]  /*bd20*/  STS.128 [R60+0x6800], RZ ;  /* 0x006800ff3c007388 */ /* 0x0003e40000000c00 */
.L_x_14476:
[----:B------:R-:W-:Y:S05]  /*bd30*/  BSYNC.RECONVERGENT B0 ;  /* 0x0000000000007941 */ /* 0x000fea0003800200 */
.L_x_14475:
        /* <DEDUP_REMOVED lines=13> */
.L_x_14480:
[----:B------:R1:W-:Y:S02]  /*be10*/  STS.128 [R60+0x7000], RZ ;  /* 0x007000ff3c007388 */ /* 0x0003e40000000c00 */
.L_x_14479:
[----:B------:R-:W-:Y:S05]  /*be20*/  BSYNC.RECONVERGENT B0 ;  /* 0x0000000000007941 */ /* 0x000fea0003800200 */
.L_x_14478:
        /* <DEDUP_REMOVED lines=13> */
.L_x_14483:
[----:B------:R1:W-:Y:S02]  /*bf00*/  STS.128 [R60+0x7800], RZ ;  /* 0x007800ff3c007388 */ /* 0x0003e40000000c00 */
.L_x_14482:
[----:B------:R-:W-:Y:S05]  /*bf10*/  BSYNC.RECONVERGENT B0 ;  /* 0x0000000000007941 */ /* 0x000fea0003800200 */
.L_x_14481:
        /* <DEDUP_REMOVED lines=16> */
.L_x_14486:
[----:B------:R1:W-:Y:S02]  /*c020*/  STS.128 [R60+0x8000], RZ ;  /* 0x008000ff3c007388 */ /* 0x0003e40000000c00 */
.L_x_14485:
[----:B------:R-:W-:Y:S05]  /*c030*/  BSYNC.RECONVERGENT B0 ;  /* 0x0000000000007941 */ /* 0x000fea0003800200 */
.L_x_14484:
        /* <DEDUP_REMOVED lines=13> */
.L_x_14489:
[----:B------:R1:W-:Y:S02]  /*c110*/  STS.128 [R60+0x8800], RZ ;  /* 0x008800ff3c007388 */ /* 0x0003e40000000c00 */
.L_x_14488:
[----:B------:R-:W-:Y:S05]  /*c120*/  BSYNC.RECONVERGENT B0 ;  /* 0x0000000000007941 */ /* 0x000fea0003800200 */
.L_x_14487:
        /* <DEDUP_REMOVED lines=16> */
.L_x_14492:
[----:B------:R1:W-:Y:S02]  /*c230*/  STS.128 [R60+0x9000], RZ ;  /* 0x009000ff3c007388 */ /* 0x0003e40000000c00 */
.L_x_14491:
[----:B------:R-:W-:Y:S05]  /*c240*/  BSYNC.RECONVERGENT B0 ;  /* 0x0000000000007941 */ /* 0x000fea0003800200 */
.L_x_14490:
[----:B------:R-:W-:Y:S01]  /*c250*/  ISETP.GE.AND P0, PT, R130, R3, PT ;  /* 0x000000038200720c */ /* 0x000fe20003f06270 */
[----:B------:R-:W-:Y:S01]  /*c260*/  BSSY.RECONVERGENT B0, `(.L_x_14493) ;  /* 0x0000013000007945 */ /* 0x000fe20003800200 */
[----:B------:R-:W-:Y:S01]  /*c270*/  SHF.R.U32.HI R103, RZ, 0x2, R67 ;  /* 0x00000002ff677819 */ /* 0x000fe20000011643 */
        /* <DEDUP_REMOVED lines=16> */
.L_x_14495:
[----:B------:R1:W-:Y:S02]  /*c380*/  STS.128 [R60+0x9800], RZ ;  /* 0x009800ff3c007388 */ /* 0x0003e40000000c00 */
.L_x_14494:
[----:B------:R-:W-:Y:S05]  /*c390*/  BSYNC.RECONVERGENT B0 ;  /* 0x0000000000007941 */ /* 0x000fea0003800200 */
.L_x_14493:
        /* <DEDUP_REMOVED lines=9> */
[----:B------:R-:W-:-:S02]  /*c430*/  ISETP.GT.AND P0, PT, R63, R168, PT ;  /* 0x000000a83f00720c */ /* 0x000fc40003f04270 */
[----:B-----5:R-:W-:Y:S01]  /*c440*/  IADD3 R50, PT, PT, R62, -R177, -R50 ;  /* 0x800000b13e327210 */ /* 0x020fe20007ffe832 */
[----:B------:R-:W-:Y:S01]  /*c450*/  IMAD R0, R0, 0x2, R3 ;  /* 0x0000000200007824 */ /* 0x000fe200078e0203 */
[----:B------:R-:W-:Y:S01]  /*c460*/  IADD3 R48, PT, PT, R48, R62, -R177 ;  /* 0x0000003e30307210 */ /* 0x000fe20007ffe8b1 */
        /* <DEDUP_REMOVED lines=11> */
[----:B------:R-:W3:Y:S04]  /*c520*/  LDSM.16.M88.4 R40, [R0+UR6+0x4000] ;  /* 0x004000060028783b */ /* 0x000ee80008000200 */
[----:B------:R-:W4:Y:S04]  /*c530*/  LDSM.16.M88.4 R84, [R0+UR6+0x2000] ;  /* 0x002000060054783b */ /* 0x000f280008000200 */
[----:B------:R-:W4:Y:S04]  /*c540*/  LDSM.16.M88.4 R76, [R0+UR6+0x2800] ;  /* 0x00280006004c783b */ /* 0x000f280008000200 */
[----:B------:R-:W4:Y:S04]  /*c550*/  LDSM.16.M88.4 R52, [R0+UR6+0x3800] ;  /* 0x003800060034783b */ /* 0x000f280008000200 */
[----:B------:R-:W4:Y:S04]  /*c560*/  LDSM.16.M88.4 R32, [R0+UR6+0x4800] ;  /* 0x004800060020783b */ /* 0x000f280008000200 */
[----:B------:R-:W4:Y:S04]  /*c570*/  LDSM.16.M88.4 R24, [R0+UR6+0x5000] ;  /* 0x005000060018783b */ /* 0x000f280008000200 */
[----:B------:R-:W4:Y:S01]  /*c580*/  LDSM.16.M88.4 R116, [R0+UR6+0x5800] ;  /* 0x005800060074783b */ /* 0x000f220008000200 */
[C---:B--2---:R-:W-:Y:S03]  /*c590*/  HMMA.16816.F32.BF16 R72, R16.reuse, R68, RZ ;  /* 0x000000441048723c */ /* 0x044fe600000418ff */
[----:B-1----:R-:W1:Y:S04]  /*c5a0*/  LDSM.16.M88.4 R4, [R157+0x4000] ;  /* 0x004000009d04783b */ /* 0x002e680000000200 */
[----:B------:R-:W2:Y:S01]  /*c5b0*/  LDSM.16.M88.4 R112, [R157+0x2000] ;  /* 0x002000009d70783b */ /* 0x000ea20000000200 */
[C---:B------:R-:W-:Y:S03]  /*c5c0*/  HMMA.16816.F32.BF16 R68, R16.reuse, R70, RZ ;  /* 0x000000461044723c */ /* 0x040fe600000418ff */
[----:B------:R-:W2:Y:S04]  /*c5d0*/  LDSM.16.M88.4 R108, [R157+0x2800] ;  /* 0x002800009d6c783b */ /* 0x000ea80000000200 */
[----:B------:R-:W2:Y:S01]  /*c5e0*/  LDSM.16.M88.4 R88, [R157+0x3800] ;  /* 0x003800009d58783b */ /* 0x000ea20000000200 */
[----:B---3--:R-:W-:Y:S03]  /*c5f0*/  HMMA.16816.F32.BF16 R44, R16, R40, RZ ;  /* 0x00000028102c723c */ /* 0x008fe600000418ff */
[----:B------:R-:W3:Y:S04]  /*c600*/  LDSM.16.M88.4 R104, [R157+0x4800] ;  /* 0x004800009d68783b */ /* 0x000ee80000000200 */
[----:B------:R-:W-:Y:S01]  /*c610*/  LDSM.16.M88.4 R128, [R157+0x5800] ;  /* 0x005800009d80783b */ /* 0x000fe20000000200 */
[C---:B------:R-:W-:Y:S08]  /*c620*/  HMMA.16816.F32.BF16 R72, R92.reuse, R96, R72 ;  /* 0x000000605c48723c */ /* 0x040ff00000041848 */
[----:B------:R-:W-:Y:S01]  /*c630*/  HMMA.16816.F32.BF16 R68, R92, R98, R68 ;  /* 0x000000625c44723c */ /* 0x000fe20000041844 */
[----:B------:R-:W3:Y:S07]  /*c640*/  LDSM.16.M88.4 R96, [R157+0x5000] ;  /* 0x005000009d60783b */ /* 0x000eee0000000200 */
        /* <DEDUP_REMOVED lines=14> */
[----:B------:R-:W-:-:S04]  /*c730*/  MOV R5, 0x40 ;  /* 0x0000004000057802 */ /* 0x000fc80000000f00 */
[----:B------:R-:W-:-:S03]  /*c740*/  SEL R5, R5, 0xffffffc0, !P2 ;  /* 0xffffffc005057807 */ /* 0x000fc60005000000 */
[C---:B--2---:R-:W-:Y:S02]  /*c750*/  HMMA.16816.F32.BF16 R12, R92.reuse, R112, R12 ;  /* 0x000000705c0c723c */ /* 0x044fe4000004180c */
[--C-:B------:R-:W-:Y:S02]  /*c760*/  IMAD.IADD R160, R163, 0x1, R5.reuse ;  /* 0x00000001a3a07824 */ /* 0x100fe400078e0205 */
[----:B------:R-:W-:Y:S02]  /*c770*/  IMAD.IADD R156, R162, 0x1, R5 ;  /* 0x00000001a29c7824 */ /* 0x000fe400078e0205 */
[C---:B------:R-:W-:Y:S02]  /*c780*/  IMAD.IADD R159, R3.reuse, 0x1, R160 ;  /* 0x00000001039f7824 */ /* 0x040fe400078e02a0 */
[----:B------:R-:W-:Y:S01]  /*c790*/  HMMA.16816.F32.BF16 R84, R92, R114, R84 ;  /* 0x000000725c54723c */ /* 0x000fe20000041854 */
[----:B------:R-:W-:Y:S01]  /*c7a0*/  LDSM.16.M88.4 R124, [R156+0x2000] ;  /* 0x002000009c7c783b */ /* 0x000fe20000000200 */
[----:B------:R-:W-:-:S03]  /*c7b0*/  IMAD.IADD R155, R3, 0x1, R156 ;  /* 0x00000001039b7824 */ /* 0x000fc600078e029c */
[----:B------:R-:W-:Y:S03]  /*c7c0*/  LDSM.16.M88.4 R120, [R156+0x2800] ;  /* 0x002800009c78783b */ /* 0x000fe60000000200 */
[C---:B------:R-:W-:Y:S01]  /*c7d0*/  HMMA.16816.F32.BF16 R80, R92.reuse, R108, R80 ;  /* 0x0000006c5c50723c */ /* 0x040fe20000041850 */
[----:B------:R-:W-:Y:S04]  /*c7e0*/  LDSM.16.M88.4 R116, [R156+0x3000] ;  /* 0x003000009c74783b */ /* 0x000fe80000000200 */
[----:B------:R-:W-:Y:S03]  /*c7f0*/  LDSM.16.M88.4 R112, [R156+0x3800] ;  /* 0x003800009c70783b */ /* 0x000fe60000000200 */
[C---:B------:R-:W-:Y:S01]  /*c800*/  HMMA.16816.F32.BF16 R76, R92.reuse, R110, R76 ;  /* 0x0000006e5c4c723c */ /* 0x040fe2000004184c */
[----:B------:R-:W-:Y:S07]  /*c810*/  LDSM.16.M88.4 R108, [R156+0x4000] ;  /* 0x004000009c6c783b */ /* 0x000fee0000000200 */
[C---:B------:R-:W-:Y:S08]  /*c820*/  HMMA.16816.F32.BF16 R56, R92.reuse, R88, R56 ;  /* 0x000000585c38723c */ /* 0x040ff00000041838 */
[C---:B------:R-:W-:Y:S01]  /*c830*/  HMMA.16816.F32.BF16 R52, R92.reuse, R90, R52 ;  /* 0x0000005a5c34723c */ /* 0x040fe20000041834 */
[----:B------:R-:W1:Y:S07]  /*c840*/  LDSM.16.M88.4 R88, [R160] ;  /* 0x00000000a058783b */ /* 0x000e6e0000000200 */
[----:B------:R-:W-:Y:S01]  /*c850*/  HMMA.16816.F32.BF16 R40, R92, R6, R40 ;  /* 0x000000065c28723c */ /* 0x000fe20000041828 */
[----:B------:R-:W-:-:S05]  /*c860*/  IADD3 R7, PT, PT, R103, R102, RZ ;  /* 0x0000006667077210 */ /* 0x000fca0007ffe0ff */
[--C-:B------:R-:W-:Y:S02]  /*c870*/  IMAD.IADD R181, R176, 0x1, R7.reuse ;  /* 0x00000001b0b57824 */ /* 0x100fe400078e0207 */
[----:B---3--:R-:W-:Y:S01]  /*c880*/  HMMA.16816.F32.BF16 R36, R92, R104, R36 ;  /* 0x000000685c24723c */ /* 0x008fe20000041824 */
[----:B------:R-:W-:Y:S02]  /*c890*/  IMAD.IADD R0, R66, 0x1, R7 ;  /* 0x0000000142007824 */ /* 0x000fe400078e0207 */
[C---:B------:R-:W-:Y:S01]  /*c8a0*/  IMAD.IADD R187, R181.reuse, 0x1, R50 ;  /* 0x00000001b5bb7824 */ /* 0x040fe200078e0232 */
[----:B------:R-:W-:Y:S01]  /*c8b0*/  IADD3 R181, PT, PT, R181, R48, RZ ;  /* 0x00000030b5b57210 */ /* 0x000fe20007ffe0ff */
[----:B------:R-:W-:-:S03]  /*c8c0*/  VIADD R50, R0, 0x8 ;  /* 0x0000000800327836 */ /* 0x000fc60000000000 */
[C---:B------:R-:W-:Y:S01]  /*c8d0*/  HMMA.16816.F32.BF16 R32, R92.reuse, R106, R32 ;  /* 0x0000006a5c20723c */ /* 0x040fe20000041820 */
[----:B------:R-:W2:Y:S01]  /*c8e0*/  LDSM.16.M88.4 R104, [R156+0x4800] ;  /* 0x004800009c68783b */ /* 0x000ea20000000200 */
[----:B------:R-:W-:Y:S02]  /*c8f0*/  VIMNMX R189, PT, PT, RZ, R187, !PT ;  /* 0x000000bbffbd7248 */ /* 0x000fe40007fe0100 */
[--C-:B------:R-:W-:Y:S02]  /*c900*/  VIADDMNMX R188, R181, 0x1, R62.reuse, PT ;  /* 0x00000001b5bc7846 */ /* 0x100fe4000380013e */
[----:B------:R-:W-:Y:S02]  /*c910*/  VIADDMNMX R187, R187, 0x8, RZ, !PT ;  /* 0x00000008bbbb7846 */ /* 0x000fe400078001ff */
[----:B------:R-:W-:Y:S01]  /*c920*/  HMMA.16816.F32.BF16 R28, R92, R96, R28 ;  /* 0x000000605c1c723c */ /* 0x000fe2000004181c */
[----:B------:R-:W-:-:S07]  /*c930*/  VIADDMNMX R181, R181, 0x9, R62, PT ;  /* 0x00000009b5b57846 */ /* 0x000fce000380013e */
[C---:B------:R-:W-:Y:S01]  /*c940*/  HMMA.16816.F32.BF16 R24, R92.reuse, R98, R24 ;  /* 0x000000625c18723c */ /* 0x040fe20000041818 */
[----:B------:R-:W3:Y:S07]  /*c950*/  LDSM.16.M88.4 R96, [R156+0x5000] ;  /* 0x005000009c60783b */ /* 0x000eee0000000200 */
[----:B------:R-:W-:Y:S01]  /*c960*/  HMMA.16816.F32.BF16 R20, R92, R128, R20 ;  /* 0x000000805c14723c */ /* 0x000fe20000041814 */
[----:B------:R-:W-:-:S07]  /*c970*/  LOP3.LUT R128, R132, 0x6, RZ, 0xc0, !PT ;  /* 0x0000000684807812 */ /* 0x000fce00078ec0ff */
[----:B------:R-:W-:Y:S01]  /*c980*/  HMMA.16816.F32.BF16 R16, R92, R130, R16 ;  /* 0x000000825c10723c */ /* 0x000fe20000041810 */
[----:B------:R-:W4:Y:S01]  /*c990*/  LDSM.16.M88.4 R92, [R156+0x5800] ;  /* 0x005800009c5c783b */ /* 0x000f220000000200 */
[----:B------:R-:W-:-:S06]  /*c9a0*/  IMAD.IADD R130, R49, 0x1, R128 ;  /* 0x0000000131827824 */ /* 0x000fcc00078e0280 */
        /* <DEDUP_REMOVED lines=23> */
[----:B------:R-:W4:Y:S04]  /*cb20*/  LDSM.16.M88.4 R92, [R155+0x5000] ;  /* 0x005000009b5c783b */ /* 0x000f280000000200 */
[----:B------:R-:W4:Y:S01]  /*cb30*/  LDSM.16.M88.4 R88, [R155+0x5800] ;  /* 0x005800009b58783b */ /* 0x000f220000000200 */
[----:B------:R-:W-:-:S04]  /*cb40*/  DEPBAR.LE SB0, 0x0 ;  /* 0x000080000000791a */ /* 0x000fc80000000000 */
        /* <DEDUP_REMOVED lines=12> */
[----:B----4-:R-:W-:Y:S01]  /*cc10*/  HMMA.16816.F32.BF16 R28, R120, R92, R28 ;  /* 0x0000005c781c723c */ /* 0x010fe2000004181c */
[----:B------:R-:W-:-:S07]  /*cc20*/  IMAD.IADD R93, R130, 0x1, R177 ;  /* 0x00000001825d7824 */ /* 0x000fce00078e02b1 */
        /* <DEDUP_REMOVED lines=18> */
.L_x_14499:
        /* <DEDUP_REMOVED lines=60> */
.L_x_14500:
[----:B------:R-:W-:Y:S05]  /*d110*/  BSYNC.RECONVERGENT B0 ;  /* 0x0000000000007941 */ /* 0x000fea0003800200 */
.L_x_14498:
        /* <DEDUP_REMOVED lines=59> */
.L_x_14497:
[----:B------:R-:W-:Y:S05]  /*d4d0*/  BSYNC.RECONVERGENT B1 ;  /* 0x0000000000017941 */ /* 0x000fea0003800200 */
.L_x_14496:
[--C-:B------:R-:W-:Y:S01]  /*d4e0*/  IADD3 R2, PT, PT, R0, -0x9, -R93.reuse ;  /* 0xfffffff700027810 */ /* 0x100fe20007ffe85d */
[----:B------:R-:W-:Y:S01]  /*d4f0*/  VIADD R134, R130, 0x1 ;  /* 0x0000000182867836 */ /* 0x000fe20000000000 */
[C-C-:B------:R-:W-:Y:S02]  /*d500*/  IADD3 R4, PT, PT, R0.reuse, -0x11, -R93.reuse ;  /* 0xffffffef00047810 */ /* 0x140fe40007ffe85d */
[----:B------:R-:W-:Y:S02]  /*d510*/  IABS R2, R2 ;  /* 0x0000000200027213 */ /* 0x000fe40000000000 */
[----:B------:R-:W-:Y:S02]  /*d520*/  IADD3 R51, PT, PT, R0, -0x20, -R93 ;  /* 0xffffffe000337810 */ /* 0x000fe40007ffe85d */
[----:B------:R-:W-:Y:S02]  /*d530*/  I2FP.F32.S32 R2, R2 ;  /* 0x0000000200027245 */ /* 0x000fe40000201400 */
[----:B------:R-:W-:-:S02]  /*d540*/  IABS R4, R4 ;  /* 0x0000000400047213 */ /* 0x000fc40000000000 */
[----:B------:R-:W-:Y:S01]  /*d550*/  IABS R51, R51 ;  /* 0x0000003300337213 */ /* 0x000fe20000000000 */
[----:B-1----:R-:W-:Y:S01]  /*d560*/  FFMA.FTZ R91, -R186, R2, R85 ;  /* 0x00000002ba5b7223 */ /* 0x002fe20000010155 */
[----:B------:R-:W-:Y:S02]  /*d570*/  IADD3 R2, PT, PT, R0, -0x19, -R93 ;  /* 0xffffffe700027810 */ /* 0x000fe40007ffe85d */
[----:B------:R-:W-:Y:S02]  /*d580*/  I2FP.F32.S32 R4, R4 ;  /* 0x0000000400047245 */ /* 0x000fe40000201400 */
[----:B------:R-:W-:Y:S02]  /*d590*/  IABS R2, R2 ;  /* 0x0000000200027213 */ /* 0x000fe40000000000 */
[----:B------:R-:W-:Y:S01]  /*d5a0*/  I2FP.F32.S32 R51, R51 ;  /* 0x0000003300337245 */ /* 0x000fe20000201400 */
[----:B------:R-:W-:Y:S01]  /*d5b0*/  FFMA.FTZ R85, -R186, R4, R81 ;  /* 0x00000004ba557223 */ /* 0x000fe20000010151 */
[----:B------:R-:W-:-:S02]  /*d5c0*/  I2FP.F32.S32 R2, R2 ;  /* 0x0000000200027245 */ /* 0x000fc40000201400 */
[--C-:B------:R-:W-:Y:S01]  /*d5d0*/  IADD3 R107, PT, PT, R0, -0x21, -R93.reuse ;  /* 0xffffffdf006b7810 */ /* 0x100fe20007ffe85d */
[----:B------:R-:W-:Y:S01]  /*d5e0*/  FFMA.FTZ R81, -R186, R51, R72 ;  /* 0x00000033ba517223 */ /* 0x000fe20000010148 */
[----:B------:R-:W-:Y:S01]  /*d5f0*/  IADD3 R4, PT, PT, R50, -0x1, -R93 ;  /* 0xffffffff32047810 */ /* 0x000fe20007ffe85d */
[----:B------:R-:W-:Y:S01]  /*d600*/  FFMA.FTZ R7, -R186, R2, R77 ;  /* 0x00000002ba077223 */ /* 0x000fe2000001014d */
[--C-:B------:R-:W-:Y:S01]  /*d610*/  IADD3 R51, PT, PT, R50, -0x10, -R93.reuse ;  /* 0xfffffff032337810 */ /* 0x100fe20007ffe85d */
[--C-:B------:R-:W-:Y:S01]  /*d620*/  IMAD.IADD R77, R0, 0x1, -R93.reuse ;  /* 0x00000001004d7824 */ /* 0x100fe200078e0a5d */
[----:B------:R-:W-:Y:S01]  /*d630*/  ISETP.GE.AND P1, PT, R134, R189, PT ;  /* 0x000000bd8600720c */ /* 0x000fe20003f26270 */
[----:B------:R-:W-:Y:S01]  /*d640*/  IMAD.IADD R72, R50, 0x1, -R93 ;  /* 0x0000000132487824 */ /* 0x000fe200078e0a5d */
[C---:B------:R-:W-:Y:S02]  /*d650*/  ISETP.GE.AND P2, PT, R134.reuse, R188, PT ;  /* 0x000000bc8600720c */ /* 0x040fe40003f46270 */
[----:B------:R-:W-:-:S02]  /*d660*/  ISETP.GE.AND P0, PT, R134, R187, PT ;  /* 0x000000bb8600720c */ /* 0x000fc40003f06270 */
[----:B------:R-:W-:Y:S01]  /*d670*/  ISETP.GE.AND P3, PT, R134, R181, PT ;  /* 0x000000b58600720c */ /* 0x000fe20003f66270 */
[----:B------:R-:W-:Y:S01]  /*d680*/  VIADD R134, R130, 0x8 ;  /* 0x0000000882867836 */ /* 0x000fe20000000000 */
[--C-:B------:R-:W-:Y:S02]  /*d690*/  IADD3 R48, PT, PT, R0, -0x1, -R93.reuse ;  /* 0xffffffff00307810 */ /* 0x100fe40007ffe85d */
[----:B------:R-:W-:Y:S02]  /*d6a0*/  IADD3 R2, PT, PT, R50, -0x9, -R93 ;  /* 0xfffffff732027810 */ /* 0x000fe40007ffe85d */
[----:B------:R-:W-:Y:S02]  /*d6b0*/  IABS R107, R107 ;  /* 0x0000006b006b7213 */ /* 0x000fe40000000000 */
[----:B------:R-:W-:Y:S02]  /*d6c0*/  IABS R4, R4 ;  /* 0x0000000400047213 */ /* 0x000fe40000000000 */
[----:B------:R-:W-:-:S02]  /*d6d0*/  IABS R51, R51 ;  /* 0x0000003300337213 */ /* 0x000fc40000000000 */
[----:B------:R-:W-:Y:S02]  /*d6e0*/  IABS R48, R48 ;  /* 0x0000003000307213 */ /* 0x000fe40000000000 */
[----:B------:R-:W-:Y:S02]  /*d6f0*/  IABS R2, R2 ;  /* 0x0000000200027213 */ /* 0x000fe40000000000 */
[----:B------:R-:W-:Y:S02]  /*d700*/  I2FP.F32.S32 R107, R107 ;  /* 0x0000006b006b7245 */ /* 0x000fe40000201400 */
[----:B------:R-:W-:Y:S02]  /*d710*/  ISETP.GE.AND P6, PT, R134, R188, PT ;  /* 0x000000bc8600720c */ /* 0x000fe40003fc6270 */
[----:B------:R-:W-:Y:S01]  /*d720*/  I2FP.F32.S32 R4, R4 ;  /* 0x0000000400047245 */ /* 0x000fe20000201400 */
[----:B------:R-:W-:Y:S01]  /*d730*/  FFMA.FTZ R107, -R186, R107, R73 ;  /* 0x0000006bba6b7223 */ /* 0x000fe20000010149 */
[----:B------:R-:W-:-:S02]  /*d740*/  I2FP.F32.S32 R51, R51 ;  /* 0x0000003300337245 */ /* 0x000fc40000201400 */
[----:B------:R-:W-:Y:S01]  /*d750*/  I2FP.F32.S32 R48, R48 ;  /* 0x0000003000307245 */ /* 0x000fe20000201400 */
[C---:B------:R-:W-:Y:S01]  /*d760*/  FFMA.FTZ R73, -R186.reuse, R4, R15 ;  /* 0x00000004ba497223 */ /* 0x040fe2000001010f */
[----:B------:R-:W-:Y:S01]  /*d770*/  I2FP.F32.S32 R2, R2 ;  /* 0x0000000200027245 */ /* 0x000fe20000201400 */
[----:B------:R-:W-:Y:S01]  /*d780*/  FFMA.FTZ R15, -R186, R51, R82 ;  /* 0x00000033ba0f7223 */ /* 0x000fe20000010152 */
[----:B------:R-:W-:Y:S01]  /*d790*/  IADD3 R131, PT, PT, R50, -0x11, -R93 ;  /* 0xffffffef32837810 */ /* 0x000fe20007ffe85d */
[C---:B------:R-:W-:Y:S01]  /*d7a0*/  FFMA.FTZ R48, -R186.reuse, R48, R13 ;  /* 0x00000030ba307223 */ /* 0x040fe2000001010d */
[----:B------:R-:W-:Y:S02]  /*d7b0*/  VIADD R51, R77, 0xfffffff8 ;  /* 0xfffffff84d337836 */ /* 0x000fe40000000000 */
[----:B------:R-:W-:Y:S01]  /*d7c0*/  FFMA.FTZ R87, -R186, R2, R87 ;  /* 0x00000002ba577223 */ /* 0x000fe20000010157 */
[C-C-:B------:R-:W-:Y:S02]  /*d7d0*/  IADD3 R89, PT, PT, R0.reuse, -0x10, -R93.reuse ;  /* 0xfffffff000597810 */ /* 0x140fe40007ffe85d */
[----:B------:R-:W-:-:S02]  /*d7e0*/  IADD3 R13, PT, PT, R0, -0x18, -R93 ;  /* 0xffffffe8000d7810 */ /* 0x000fc40007ffe85d */
[--C-:B------:R-:W-:Y:S02]  /*d7f0*/  IADD3 R119, PT, PT, R0, -0x28, -R93.reuse ;  /* 0xffffffd800777810 */ /* 0x100fe40007ffe85d */
[C-C-:B------:R-:W-:Y:S02]  /*d800*/  IADD3 R67, PT, PT, R50.reuse, -0x18, -R93.reuse ;  /* 0xffffffe832437810 */ /* 0x140fe40007ffe85d */
[C-C-:B------:R-:W-:Y:S02]  /*d810*/  IADD3 R2, PT, PT, R50.reuse, -0x19, -R93.reuse ;  /* 0xffffffe732027810 */ /* 0x140fe40007ffe85d */
[----:B------:R-:W-:Y:S02]  /*d820*/  IADD3 R127, PT, PT, R50, -0x20, -R93 ;  /* 0xffffffe0327f7810 */ /* 0x000fe40007ffe85d */
[----:B------:R-:W-:Y:S02]  /*d830*/  LOP3.LUT R180, R180, 0xfffffffb, RZ, 0xc0, !PT ;  /* 0xfffffffbb4b47812 */ /* 0x000fe400078ec0ff */
[----:B------:R-:W-:-:S02]  /*d840*/  IABS R131, R131 ;  /* 0x0000008300837213 */ /* 0x000fc40000000000 */
[----:B------:R-:W-:Y:S02]  /*d850*/  IABS R89, R89 ;  /* 0x0000005900597213 */ /* 0x000fe40000000000 */
[----:B------:R-:W-:Y:S02]  /*d860*/  IABS R13, R13 ;  /* 0x0000000d000d7213 */ /* 0x000fe40000000000 */
[----:B------:R-:W-:Y:S02]  /*d870*/  IABS R119, R119 ;  /* 0x0000007700777213 */ /* 0x000fe40000000000 */
[----:B------:R-:W-:Y:S02]  /*d880*/  IABS R67, R67 ;  /* 0x0000004300437213 */ /* 0x000fe40000000000 */
[----:B------:R-:W-:Y:S02]  /*d890*/  IABS R2, R2 ;  /* 0x0000000200027213 */ /* 0x000fe40000000000 */
[----:B------:R-:W-:-:S02]  /*d8a0*/  IABS R127, R127 ;  /* 0x0000007f007f7213 */ /* 0x000fc40000000000 */
[----:B------:R-:W-:Y:S02]  /*d8b0*/  IABS R51, R51 ;  /* 0x0000003300337213 */ /* 0x000fe40000000000 */
[----:B------:R-:W-:Y:S02]  /*d8c0*/  @P6 LOP3.LUT R180, R180, 0x4, RZ, 0xfc, !PT ;  /* 0x00000004b4b46812 */ /* 0x000fe400078efcff */
[C---:B------:R-:W-:Y:S02]  /*d8d0*/  ISETP.GE.AND P4, PT, R134.reuse, R189, PT ;  /* 0x000000bd8600720c */ /* 0x040fe40003f86270 */
[C---:B------:R-:W-:Y:S02]  /*d8e0*/  ISETP.GE.AND P5, PT, R134.reuse, R187, PT ;  /* 0x000000bb8600720c */ /* 0x040fe40003fa6270 */
[----:B------:R-:W-:Y:S01]  /*d8f0*/  ISETP.GE.AND P6, PT, R134, R181, PT ;  /* 0x000000b58600720c */ /* 0x000fe20003fc6270 */
[----:B------:R-:W-:Y:S01]  /*d900*/  VIADD R134, R130, 0x9 ;  /* 0x0000000982867836 */ /* 0x000fe20000000000 */
[----:B------:R-:W-:-:S02]  /*d910*/  I2FP.F32.S32 R131, R131 ;  /* 0x0000008300837245 */ /* 0x000fc40000201400 */
        /* <DEDUP_REMOVED lines=15> */
[----:B------:R-:W-:Y:S01]  /*da10*/  FSEL R73, R73, -INF , P0 ;  /* 0xff80000049497808 */ /* 0x000fe20000000000 */
[----:B------:R-:W-:Y:S01]  /*da20*/  FFMA.FTZ R132, -R186, R51, R84 ;  /* 0x00000033ba847223 */ /* 0x000fe20000010154 */
[----:B------:R-:W-:-:S02]  /*da30*/  ISETP.GE.AND P0, PT, R134, R188, PT ;  /* 0x000000bc8600720c */ /* 0x000fc40003f06270 */
[----:B------:R-:W-:Y:S02]  /*da40*/  I2FP.F32.S32 R95, R95 ;  /* 0x0000005f005f7245 */ /* 0x000fe40000201400 */
        /* <DEDUP_REMOVED lines=19> */
[--C-:B------:R-:W-:Y:S02]  /*db80*/  IADD3 R2, PT, PT, R0, -0x78, -R93.reuse ;  /* 0xffffff8800027810 */ /* 0x100fe40007ffe85d */
        /* <DEDUP_REMOVED lines=21> */
[--C-:B------:R-:W-:Y:S02]  /*dce0*/  IADD3 R66, PT, PT, R50, -0x78, -R93.reuse ;  /* 0xffffff8832427810 */ /* 0x100fe40007ffe85d */
[--C-:B------:R-:W-:Y:S02]  /*dcf0*/  IADD3 R0, PT, PT, R0, -0x79, -R93.reuse ;  /* 0xffffff8700007810 */ /* 0x100fe40007ffe85d */
[----:B------:R-:W-:Y:S02]  /*dd00*/  IADD3 R50, PT, PT, R50, -0x79, -R93 ;  /* 0xffffff8732327810 */ /* 0x000fe40007ffe85d */
[----:B------:R-:W-:Y:S02]  /*dd10*/  FSEL R48, R48, -INF , P1 ;  /* 0xff80000030307808 */ /* 0x000fe40000800000 */
[----:B------:R-:W-:Y:S01]  /*dd20*/  FSEL R93, R73, -INF , !P3 ;  /* 0xff800000495d7808 */ /* 0x000fe20005800000 */
[----:B------:R-:W-:Y:S01]  /*dd30*/  FFMA.FTZ R73, -R186, R95, R86 ;  /* 0x0000005fba497223 */ /* 0x000fe20000010156 */
[----:B------:R-:W-:Y:S01]  /*dd40*/  FSEL R79, R48, -INF , !P2 ;  /* 0xff800000304f7808 */ /* 0x000fe20005000000 */
[----:B------:R-:W-:Y:S01]  /*dd50*/  VIADD R86, R130, 0x10 ;  /* 0x0000001082567836 */ /* 0x000fe20000000000 */
[----:B------:R-:W-:-:S02]  /*dd60*/  LOP3.LUT R180, R180, 0xfffffffe, RZ, 0xc0, !PT ;  /* 0xfffffffeb4b47812 */ /* 0x000fc400078ec0ff */
[----:B------:R-:W-:Y:S02]  /*dd70*/  ISETP.GE.AND P2, PT, R134, R189, PT ;  /* 0x000000bd8600720c */ /* 0x000fe40003f46270 */
[----:B------:R-:W-:Y:S02]  /*dd80*/  FSEL R73, R73, -INF , P5 ;  /* 0xff80000049497808 */ /* 0x000fe40002800000 */
[----:B------:R-:W-:Y:S02]  /*dd90*/  @P0 LOP3.LUT R180, R180, 0x1, RZ, 0xfc, !PT ;  /* 0x00000001b4b40812 */ /* 0x000fe400078efcff */
[----:B------:R-:W-:Y:S02]  /*dda0*/  FSEL R77, R91, -INF , P2 ;  /* 0xff8000005b4d7808 */ /* 0x000fe40001000000 */
[----:B------:R-:W-:Y:S02]  /*ddb0*/  FSEL R48, R132, -INF , P4 ;  /* 0xff80000084307808 */ /* 0x000fe40002000000 */
[----:B------:R-:W-:-:S02]  /*ddc0*/  FSEL R91, R73, -INF , !P6 ;  /* 0xff800000495b7808 */ /* 0x000fc40007000000 */
[----:B------:R-:W-:Y:S02]  /*ddd0*/  ISETP.GE.AND P0, PT, R134, R187, PT ;  /* 0x000000bb8600720c */ /* 0x000fe40003f06270 */
[C---:B------:R-:W-:Y:S02]  /*dde0*/  ISETP.GE.AND P1, PT, R86.reuse, R189, PT ;  /* 0x000000bd5600720c */ /* 0x040fe40003f26270 */
[C---:B------:R-:W-:Y:S02]  /*ddf0*/  ISETP.GE.AND P2, PT, R86.reuse, R188, PT ;  /* 0x000000bc5600720c */ /* 0x040fe40003f46270 */
[C---:B------:R-:W-:Y:S02]  /*de00*/  ISETP.GE.AND P4, PT, R86.reuse, R187, PT ;  /* 0x000000bb5600720c */ /* 0x040fe40003f86270 */
[----:B------:R-:W-:Y:S01]  /*de10*/  ISETP.GE.AND P6, PT, R86, R181, PT ;  /* 0x000000b55600720c */ /* 0x000fe20003fc6270 */
[----:B------:R-:W-:Y:S01]  /*de20*/  VIADD R86, R130, 0x11 ;  /* 0x0000001182567836 */ /* 0x000fe20000000000 */
[----:B------:R-:W-:-:S02]  /*de30*/  LOP3.LUT P5, RZ, R180, 0x1, RZ, 0xc0, !PT ;  /* 0x00000001b4ff7812 */ /* 0x000fc400078ac0ff */
[----:B------:R-:W-:Y:S02]  /*de40*/  ISETP.GE.AND P3, PT, R134, R181, PT ;  /* 0x000000b58600720c */ /* 0x000fe40003f66270 */
[----:B------:R-:W-:Y:S02]  /*de50*/  FSEL R87, R87, -INF , P0 ;  /* 0xff80000057577808 */ /* 0x000fe40000000000 */
[----:B------:R-:W-:Y:S02]  /*de60*/  FSEL R73, R89, -INF , P1 ;  /* 0xff80000059497808 */ /* 0x000fe40000800000 */
[----:B------:R-:W-:Y:S02]  /*de70*/  FSEL R77, R77, -INF , !P5 ;  /* 0xff8000004d4d7808 */ /* 0x000fe40006800000 */
[----:B------:R-:W-:Y:S02]  /*de80*/  ISETP.GE.AND P5, PT, R86, R189, PT ;  /* 0x000000bd5600720c */ /* 0x000fe40003fa6270 */
[----:B------:R-:W-:-:S02]  /*de90*/  FSEL R89, R87, -INF , !P3 ;  /* 0xff80000057597808 */ /* 0x000fc40005800000 */
[----:B------:R-:W-:Y:S02]  /*dea0*/  FSEL R73, R73, -INF , !P2 ;  /* 0xff80000049497808 */ /* 0x000fe40005000000 */
[C---:B------:R-:W-:Y:S02]  /*deb0*/  ISETP.GE.AND P3, PT, R86.reuse, R188, PT ;  /* 0x000000bc5600720c */ /* 0x040fe40003f66270 */
[C---:B------:R-:W-:Y:S02]  /*dec0*/  ISETP.GE.AND P0, PT, R86.reuse, R187, PT ;  /* 0x000000bb5600720c */ /* 0x040fe40003f06270 */
[----:B------:R-:W-:Y:S01]  /*ded0*/  ISETP.GE.AND P2, PT, R86, R181, PT ;  /* 0x000000b55600720c */ /* 0x000fe20003f46270 */
[----:B------:R-:W-:Y:S01]  /*dee0*/  VIADD R86, R130, 0x18 ;  /* 0x0000001882567836 */ /* 0x000fe20000000000 */
[----:B------:R-:W-:Y:S02]  /*def0*/  FSEL R15, R15, -INF , P4 ;  /* 0xff8000000f0f7808 */ /* 0x000fe40002000000 */
[----:B------:R-:W-:-:S02]  /*df00*/  FSEL R85, R85, -INF , P5 ;  /* 0xff80000055557808 */ /* 0x000fc40002800000 */
[----:B------:R-:W-:Y:S02]  /*df10*/  FSEL R87, R15, -INF , !P6 ;  /* 0xff8000000f577808 */ /* 0x000fe40007000000 */
[----:B------:R-:W-:Y:S02]  /*df20*/  FSEL R15, R85, -INF , !P3 ;  /* 0xff800000550f7808 */ /* 0x000fe40005800000 */
[C---:B------:R-:W-:Y:S02]  /*df30*/  ISETP.GE.AND P3, PT, R86.reuse, R181, PT ;  /* 0x000000b55600720c */ /* 0x040fe40003f66270 */
[C---:B------:R-:W-:Y:S02]  /*df40*/  ISETP.GE.AND P1, PT, R86.reuse, R189, PT ;  /* 0x000000bd5600720c */ /* 0x040fe40003f26270 */
[C---:B------:R-:W-:Y:S02]  /*df50*/  ISETP.GE.AND P5, PT, R86.reuse, R188, PT ;  /* 0x000000bc5600720c */ /* 0x040fe40003fa6270 */
[----:B------:R-:W-:Y:S01]  /*df60*/  ISETP.GE.AND P6, PT, R86, R187, PT ;  /* 0x000000bb5600720c */ /* 0x000fe20003fc6270 */
[----:B------:R-:W-:Y:S01]  /*df70*/  VIADD R86, R130, 0x19 ;  /* 0x0000001982567836 */ /* 0x000fe20000000000 */
[----:B------:R-:W-:-:S02]  /*df80*/  FSEL R85, R131, -INF , P0 ;  /* 0xff80000083557808 */ /* 0x000fc40000000000 */
[----:B------:R-:W-:Y:S02]  /*df90*/  LOP3.LUT R180, R180, 0xfffffffe, RZ, 0xc0, !PT ;  /* 0xfffffffeb4b47812 */ /* 0x000fe400078ec0ff */
[----:B------:R-:W-:Y:S02]  /*dfa0*/  ISETP.GE.AND P4, PT, R86, R189, PT ;  /* 0x000000bd5600720c */ /* 0x000fe40003f86270 */
[----:B------:R-:W-:Y:S02]  /*dfb0*/  @P3 LOP3.LUT R180, R180, 0x1, RZ, 0xfc, !PT ;  /* 0x00000001b4b43812 */ /* 0x000fe400078efcff */
[----:B------:R-:W-:Y:S02]  /*dfc0*/  FSEL R85, R85, -INF , !P2 ;  /* 0xff80000055557808 */ /* 0x000fe40005000000 */
        /* <DEDUP_REMOVED lines=8> */
[----:B------:R-:W-:-:S02]  /*e050*/  LOP3.LUT P5, RZ, R180, 0x1, RZ, 0xc0, !PT ;  /* 0x00000001b4ff7812 */ /* 0x000fc400078ac0ff */
[----:B------:R-:W-:Y:S02]  /*e060*/  FSEL R83, R83, -INF , P6 ;  /* 0xff80000053537808 */ /* 0x000fe40003000000 */
[C---:B------:R-:W-:Y:S02]  /*e070*/  ISETP.GE.AND P3, PT, R86.reuse, R181, PT ;  /* 0x000000b55600720c */ /* 0x040fe40003f66270 */
[----:B------:R-:W-:Y:S02]  /*e080*/  FSEL R83, R83, -INF , !P5 ;  /* 0xff80000053537808 */ /* 0x000fe40006800000 */
[C---:B------:R-:W-:Y:S02]  /*e090*/  ISETP.GE.AND P1, PT, R86.reuse, R189, PT ;  /* 0x000000bd5600720c */ /* 0x040fe40003f26270 */
[C---:B------:R-:W-:Y:S02]  /*e0a0*/  ISETP.GE.AND P5, PT, R86.reuse, R188, PT ;  /* 0x000000bc5600720c */ /* 0x040fe40003fa6270 */
[----:B------:R-:W-:Y:S01]  /*e0b0*/  ISETP.GE.AND P6, PT, R86, R187, PT ;  /* 0x000000bb5600720c */ /* 0x000fe20003fc6270 */
[----:B------:R-:W-:Y:S01]  /*e0c0*/  VIADD R86, R130, 0x21 ;  /* 0x0000002182567836 */ /* 0x000fe20000000000 */
[----:B------:R-:W-:-:S02]  /*e0d0*/  FSEL R105, R105, -INF , P0 ;  /* 0xff80000069697808 */ /* 0x000fc40000000000 */
[----:B------:R-:W-:Y:S02]  /*e0e0*/  LOP3.LUT R180, R180, 0xfffffffe, RZ, 0xc0, !PT ;  /* 0xfffffffeb4b47812 */ /* 0x000fe400078ec0ff */
[----:B------:R-:W-:Y:S02]  /*e0f0*/  IABS R129, R129 ;  /* 0x0000008100817213 */ /* 0x000fe40000000000 */
[----:B------:R-:W-:Y:S02]  /*e100*/  ISETP.GE.AND P4, PT, R86, R189, PT ;  /* 0x000000bd5600720c */ /* 0x000fe40003f86270 */
[----:B------:R-:W-:Y:S02]  /*e110*/  FSEL R131, R81, -INF , P1 ;  /* 0xff80000051837808 */ /* 0x000fe40000800000 */
[----:B------:R-:W-:Y:S02]  /*e120*/  @P3 LOP3.LUT R180, R180, 0x1, RZ, 0xfc, !PT ;  /* 0x00000001b4b43812 */ /* 0x000fe400078efcff */
[----:B------:R-:W-:-:S02]  /*e130*/  FSEL R81, R105, -INF , !P2 ;  /* 0xff80000069517808 */ /* 0x000fc40005000000 */
[----:B------:R-:W-:Y:S02]  /*e140*/  I2FP.F32.S32 R129, R129 ;  /* 0x0000008100817245 */ /* 0x000fe40000201400 */
[C---:B------:R-:W-:Y:S02]  /*e150*/  ISETP.GE.AND P3, PT, R86.reuse, R188, PT ;  /* 0x000000bc5600720c */ /* 0x040fe40003f66270 */
[----:B------:R-:W-:Y:S01]  /*e160*/  ISETP.GE.AND P0, PT, R86, R187, PT ;  /* 0x000000bb5600720c */ /* 0x000fe20003f06270 */
[----:B------:R-:W-:Y:S01]  /*e170*/  FFMA.FTZ R75, -R186, R129, R75 ;  /* 0x00000081ba4b7223 */ /* 0x000fe2000001014b */
[----:B------:R-:W-:Y:S01]  /*e180*/  ISETP.GE.AND P2, PT, R86, R181, PT ;  /* 0x000000b55600720c */ /* 0x000fe20003f46270 */
[----:B------:R-:W-:Y:S01]  /*e190*/  VIADD R86, R130, 0x28 ;  /* 0x0000002882567836 */ /* 0x000fe20000000000 */
[----:B------:R-:W-:Y:S02]  /*e1a0*/  FSEL R203, R107, -INF , P4 ;  /* 0xff8000006bcb7808 */ /* 0x000fe40002000000 */
[----:B------:R-:W-:-:S02]  /*e1b0*/  FSEL R105, R131, -INF , !P5 ;  /* 0xff80000083697808 */ /* 0x000fc40006800000 */
[----:B------:R-:W-:Y:S02]  /*e1c0*/  LOP3.LUT P5, RZ, R180, 0x1, RZ, 0xc0, !PT ;  /* 0x00000001b4ff7812 */ /* 0x000fe400078ac0ff */
[----:B------:R-:W-:Y:S02]  /*e1d0*/  FSEL R127, R127, -INF , P6 ;  /* 0xff8000007f7f7808 */ /* 0x000fe40003000000 */
[----:B------:R-:W-:Y:S02]  /*e1e0*/  FSEL R203, R203, -INF , !P3 ;  /* 0xff800000cbcb7808 */ /* 0x000fe40005800000 */
[----:B------:R-:W-:Y:S02]  /*e1f0*/  ISETP.GE.AND P3, PT, R86, R181, PT ;  /* 0x000000b55600720c */ /* 0x000fe40003f66270 */
[----:B------:R-:W-:Y:S02]  /*e200*/  IABS R126, R126 ;  /* 0x0000007e007e7213 */ /* 0x000fe40000000000 */
[----:B------:R-:W-:-:S02]  /*e210*/  FSEL R107, R127, -INF , !P5 ;  /* 0xff8000007f6b7808 */ /* 0x000fc40006800000 */
[----:B------:R-:W-:Y:S02]  /*e220*/  FSEL R209, R75, -INF , P0 ;  /* 0xff8000004bd17808 */ /* 0x000fe40000000000 */
[C---:B------:R-:W-:Y:S02]  /*e230*/  ISETP.GE.AND P1, PT, R86.reuse, R189, PT ;  /* 0x000000bd5600720c */ /* 0x040fe40003f26270 */
[C---:B------:R-:W-:Y:S02]  /*e240*/  ISETP.GE.AND P5, PT, R86.reuse, R188, PT ;  /* 0x000000bc5600720c */ /* 0x040fe40003fa6270 */
[----:B------:R-:W-:Y:S01]  /*e250*/  ISETP.GE.AND P6, PT, R86, R187, PT ;  /* 0x000000bb5600720c */ /* 0x000fe20003fc6270 */
[----:B------:R-:W-:Y:S01]  /*e260*/  VIADD R86, R130, 0x29 ;  /* 0x0000002982567836 */ /* 0x000fe20000000000 */
[----:B------:R-:W-:Y:S02]  /*e270*/  I2FP.F32.S32 R75, R126 ;  /* 0x0000007e004b7245 */ /* 0x000fe40000201400 */
[----:B------:R-:W-:-:S02]  /*e280*/  IABS R125, R125 ;  /* 0x0000007d007d7213 */ /* 0x000fc40000000000 */
[----:B------:R-:W-:Y:S01]  /*e290*/  LOP3.LUT R180, R180, 0xfffffffe, RZ, 0xc0, !PT ;  /* 0xfffffffeb4b47812 */ /* 0x000fe200078ec0ff */
[----:B------:R-:W-:Y:S01]  /*e2a0*/  FFMA.FTZ R69, -R186, R75, R69 ;  /* 0x0000004bba457223 */ /* 0x000fe20000010145 */
[----:B------:R-:W-:Y:S02]  /*e2b0*/  ISETP.GE.AND P4, PT, R86, R189, PT ;  /* 0x000000bd5600720c */ /* 0x000fe40003f86270 */
[----:B------:R-:W-:Y:S02]  /*e2c0*/  I2FP.F32.S32 R125, R125 ;  /* 0x0000007d007d7245 */ /* 0x000fe40000201400 */
[----:B------:R-:W-:Y:S02]  /*e2d0*/  @P3 LOP3.LUT R180, R180, 0x1, RZ, 0xfc, !PT ;  /* 0x00000001b4b43812 */ /* 0x000fe400078efcff */
[----:B------:R-:W-:Y:S01]  /*e2e0*/  FSEL R209, R209, -INF , !P2 ;  /* 0xff800000d1d17808 */ /* 0x000fe20005000000 */
[----:B------:R-:W-:Y:S01]  /*e2f0*/  FFMA.FTZ R70, -R186, R125, R70 ;  /* 0x0000007dba467223 */ /* 0x000fe20000010146 */
[----:B------:R-:W-:-:S02]  /*e300*/  ISETP.GE.AND P3, PT, R86, R188, PT ;  /* 0x000000bc5600720c */ /* 0x000fc40003f66270 */
[----:B------:R-:W-:Y:S02]  /*e310*/  FSEL R69, R69, -INF , P4 ;  /* 0xff80000045457808 */ /* 0x000fe40002000000 */
[C---:B------:R-:W-:Y:S02]  /*e320*/  ISETP.GE.AND P0, PT, R86.reuse, R187, PT ;  /* 0x000000bb5600720c */ /* 0x040fe40003f06270 */
[----:B------:R-:W-:Y:S01]  /*e330*/  ISETP.GE.AND P2, PT, R86, R181, PT ;  /* 0x000000b55600720c */ /* 0x000fe20003f46270 */
[----:B------:R-:W-:Y:S01]  /*e340*/  VIADD R86, R130, 0x30 ;  /* 0x0000003082567836 */ /* 0x000fe20000000000 */
[----:B------:R-:W-:Y:S02]  /*e350*/  IABS R124, R124 ;  /* 0x0000007c007c7213 */ /* 0x000fe40000000000 */
[----:B------:R-:W-:Y:S02]  /*e360*/  FSEL R119, R119, -INF , P1 ;  /* 0xff80000077777808 */ /* 0x000fe40000800000 */
[----:B------:R-:W-:-:S02]  /*e370*/  FSEL R139, R69, -INF , !P3 ;  /* 0xff800000458b7808 */ /* 0x000fc40005800000 */
[----:B------:R-:W-:Y:S02]  /*e380*/  I2FP.F32.S32 R69, R124 ;  /* 0x0000007c00457245 */ /* 0x000fe40000201400 */
[----:B------:R-:W-:Y:S02]  /*e390*/  FSEL R205, R119, -INF , !P5 ;  /* 0xff80000077cd7808 */ /* 0x000fe40006800000 */
[----:B------:R-:W-:Y:S01]  /*e3a0*/  LOP3.LUT P5, RZ, R180, 0x1, RZ, 0xc0, !PT ;  /* 0x00000001b4ff7812 */ /* 0x000fe200078ac0ff */
[----:B------:R-:W-:Y:S01]  /*e3b0*/  FFMA.FTZ R56, -R186, R69, R56 ;  /* 0x00000045ba387223 */ /* 0x000fe20000010138 */
[----:B------:R-:W-:Y:S02]  /*e3c0*/  FSEL R70, R70, -INF , P6 ;  /* 0xff80000046467808 */ /* 0x000fe40003000000 */
[----:B------:R-:W-:Y:S02]  /*e3d0*/  ISETP.GE.AND P3, PT, R86, R181, PT ;  /* 0x000000b55600720c */ /* 0x000fe40003f66270 */
[----:B------:R-:W-:-:S02]  /*e3e0*/  IABS R123, R123 ;  /* 0x0000007b007b7213 */ /* 0x000fc40000000000 */
[----:B------:R-:W-:Y:S01]  /*e3f0*/  FSEL R207, R70, -INF , !P5 ;  /* 0xff80000046cf7808 */ /* 0x000fe20006800000 */
[----:B------:R-:W-:Y:S01]  /*e400*/  VIADD R70, R130, 0x31 ;  /* 0x0000003182467836 */ /* 0x000fe20000000000 */
[----:B------:R-:W-:Y:S02]  /*e410*/  I2FP.F32.S32 R69, R123 ;  /* 0x0000007b00457245 */ /* 0x000fe40000201400 */
[----:B------:R-:W-:Y:S02]  /*e420*/  LOP3.LUT R180, R180, 0xfffffffe, RZ, 0xc0, !PT ;  /* 0xfffffffeb4b47812 */ /* 0x000fe400078ec0ff */
[----:B------:R-:W-:Y:S01]  /*e430*/  ISETP.GE.AND P4, PT, R70, R189, PT ;  /* 0x000000bd4600720c */ /* 0x000fe20003f86270 */
[----:B------:R-:W-:Y:S01]  /*e440*/  FFMA.FTZ R57, -R186, R69, R57 ;  /* 0x00000045ba397223 */ /* 0x000fe20000010139 */
[----:B------:R-:W-:Y:S02]  /*e450*/  IABS R121, R121 ;  /* 0x0000007900797213 */ /* 0x000fe40000000000 */
[----:B------:R-:W-:-:S02]  /*e460*/  @P3 LOP3.LUT R180, R180, 0x1, RZ, 0xfc, !PT ;  /* 0x00000001b4b43812 */ /* 0x000fc400078efcff */
[----:B------:R-:W-:Y:S02]  /*e470*/  ISETP.GE.AND P1, PT, R86, R189, PT ;  /* 0x000000bd5600720c */ /* 0x000fe40003f26270 */
[----:B------:R-:W-:Y:S02]  /*e480*/  ISETP.GE.AND P3, PT, R70, R188, PT ;  /* 0x000000bc4600720c */ /* 0x000fe40003f66270 */
[----:B------:R-:W-:Y:S02]  /*e490*/  FSEL R57, R57, -INF , P4 ;  /* 0xff80000039397808 */ /* 0x000fe40002000000 */
[----:B------:R-:W-:Y:S02]  /*e4a0*/  IABS R120, R120 ;  /* 0x0000007800787213 */ /* 0x000fe40000000000 */
[----:B------:R-:W-:Y:S02]  /*e4b0*/  I2FP.F32.S32 R121, R121 ;  /* 0x0000007900797245 */ /* 0x000fe40000201400 */
[----:B------:R-:W-:-:S02]  /*e4c0*/  ISETP.GE.AND P5, PT, R86, R188, PT ;  /* 0x000000bc5600720c */ /* 0x000fc40003fa6270 */
[----:B------:R-:W-:Y:S01]  /*e4d0*/  FSEL R56, R56, -INF , P1 ;  /* 0xff80000038387808 */ /* 0x000fe20000800000 */
[----:B------:R-:W-:Y:S01]  /*e4e0*/  FFMA.FTZ R58, -R186, R121, R58 ;  /* 0x00000079ba3a7223 */ /* 0x000fe2000001013a */
[----:B------:R-:W-:Y:S02]  /*e4f0*/  FSEL R127, R57, -INF , !P3 ;  /* 0xff800000397f7808 */ /* 0x000fe40005800000 */
[----:B------:R-:W-:Y:S02]  /*e500*/  I2FP.F32.S32 R57, R120 ;  /* 0x0000007800397245 */ /* 0x000fe40000201400 */
[----:B------:R-:W-:Y:S02]  /*e510*/  IABS R116, R116 ;  /* 0x0000007400747213 */ /* 0x000fe40000000000 */
[----:B------:R-:W-:Y:S01]  /*e520*/  ISETP.GE.AND P6, PT, R86, R187, PT ;  /* 0x000000bb5600720c */ /* 0x000fe20003fc6270 */
[----:B------:R-:W-:Y:S01]  /*e530*/  FFMA.FTZ R52, -R186, R57, R52 ;  /* 0x00000039ba347223 */ /* 0x000fe20000010134 */
[----:B------:R-:W-:Y:S01]  /*e540*/  FSEL R133, R56, -INF , !P5 ;  /* 0xff80000038857808 */ /* 0x000fe20006800000 */
[----:B------:R-:W-:Y:S01]  /*e550*/  VIADD R56, R130, 0x38 ;  /* 0x0000003882387836 */ /* 0x000fe20000000000 */
[----:B------:R-:W-:-:S02]  /*e560*/  I2FP.F32.S32 R57, R116 ;  /* 0x0000007400397245 */ /* 0x000fc40000201400 */
[----:B------:R-:W-:Y:S02]  /*e570*/  LOP3.LUT P5, RZ, R180, 0x1, RZ, 0xc0, !PT ;  /* 0x00000001b4ff7812 */ /* 0x000fe400078ac0ff */
[----:B------:R-:W-:Y:S01]  /*e580*/  FSEL R58, R58, -INF , P6 ;  /* 0xff8000003a3a7808 */ /* 0x000fe20003000000 */
[----:B------:R-:W-:Y:S01]  /*e590*/  FFMA.FTZ R54, -R186, R57, R54 ;  /* 0x00000039ba367223 */ /* 0x000fe20000010136 */
[----:B------:R-:W-:Y:S02]  /*e5a0*/  IABS R118, R118 ;  /* 0x0000007600767213 */ /* 0x000fe40000000000 */
[----:B------:R-:W-:Y:S02]  /*e5b0*/  IABS R115, R115 ;  /* 0x0000007300737213 */ /* 0x000fe40000000000 */
[----:B------:R-:W-:Y:S02]  /*e5c0*/  ISETP.GE.AND P3, PT, R56, R181, PT ;  /* 0x000000b53800720c */ /* 0x000fe40003f66270 */
[----:B------:R-:W-:-:S02]  /*e5d0*/  FSEL R125, R58, -INF , !P5 ;  /* 0xff8000003a7d7808 */ /* 0x000fc40006800000 */
[C---:B------:R-:W-:Y:S02]  /*e5e0*/  ISETP.GE.AND P1, PT, R56.reuse, R189, PT ;  /* 0x000000bd3800720c */ /* 0x040fe40003f26270 */
[C---:B------:R-:W-:Y:S02]  /*e5f0*/  ISETP.GE.AND P5, PT, R56.reuse, R188, PT ;  /* 0x000000bc3800720c */ /* 0x040fe40003fa6270 */
[----:B------:R-:W-:Y:S01]  /*e600*/  ISETP.GE.AND P6, PT, R56, R187, PT ;  /* 0x000000bb3800720c */ /* 0x000fe20003fc6270 */
[----:B------:R-:W-:Y:S01]  /*e610*/  VIADD R56, R130, 0x39 ;  /* 0x0000003982387836 */ /* 0x000fe20000000000 */
[----:B------:R-:W-:Y:S02]  /*e620*/  I2FP.F32.S32 R57, R118 ;  /* 0x0000007600397245 */ /* 0x000fe40000201400 */
[----:B------:R-:W-:Y:S02]  /*e630*/  I2FP.F32.S32 R115, R115 ;  /* 0x0000007300737245 */ /* 0x000fe40000201400 */
[----:B------:R-:W-:Y:S01]  /*e640*/  IABS R112, R112 ;  /* 0x0000007000707213 */ /* 0x000fe20000000000 */
[----:B------:R-:W-:Y:S01]  /*e650*/  FFMA.FTZ R53, -R186, R57, R53 ;  /* 0x00000039ba357223 */ /* 0x000fe20000010135 */
[----:B------:R-:W-:Y:S01]  /*e660*/  LOP3.LUT R180, R180, 0xfffffffe, RZ, 0xc0, !PT ;  /* 0xfffffffeb4b47812 */ /* 0x000fe200078ec0ff */
[----:B------:R-:W-:Y:S01]  /*e670*/  FFMA.FTZ R115, -R186, R115, R44 ;  /* 0x00000073ba737223 */ /* 0x000fe2000001012c */
[----:B------:R-:W-:Y:S01]  /*e680*/  I2FP.F32.S32 R112, R112 ;  /* 0x0000007000707245 */ /* 0x000fe20000201400 */
[----:B------:R-:W-:Y:S01]  /*e690*/  VIADD R44, R130, 0x41 ;  /* 0x00000041822c7836 */ /* 0x000fe20000000000 */
[----:B------:R-:W-:-:S02]  /*e6a0*/  ISETP.GE.AND P4, PT, R56, R189, PT ;  /* 0x000000bd3800720c */ /* 0x000fc40003f86270 */
[----:B------:R-:W-:Y:S01]  /*e6b0*/  @P3 LOP3.LUT R180, R180, 0x1, RZ, 0xfc, !PT ;  /* 0x00000001b4b43812 */ /* 0x000fe200078efcff */
[----:B------:R-:W-:Y:S01]  /*e6c0*/  FFMA.FTZ R45, -R186, R112, R45 ;  /* 0x00000070ba2d7223 */ /* 0x000fe2000001012d */
[----:B------:R-:W-:Y:S02]  /*e6d0*/  FSEL R53, R53, -INF , P4 ;  /* 0xff80000035357808 */ /* 0x000fe40002000000 */
[----:B------:R-:W-:Y:S02]  /*e6e0*/  ISETP.GE.AND P3, PT, R56, R188, PT ;  /* 0x000000bc3800720c */ /* 0x000fe40003f66270 */
[----:B------:R-:W-:Y:S02]  /*e6f0*/  ISETP.GE.AND P4, PT, R44, R189, PT ;  /* 0x000000bd2c00720c */ /* 0x000fe40003f86270 */
[----:B------:R-:W-:Y:S02]  /*e700*/  FSEL R193, R53, -INF , !P3 ;  /* 0xff80000035c17808 */ /* 0x000fe40005800000 */
[----:B------:R-:W-:-:S02]  /*e710*/  FSEL R45, R45, -INF , P4 ;  /* 0xff8000002d2d7808 */ /* 0x000fc40002000000 */
[----:B------:R-:W-:Y:S02]  /*e720*/  ISETP.GE.AND P3, PT, R44, R188, PT ;  /* 0x000000bc2c00720c */ /* 0x000fe40003f66270 */
[----:B------:R-:W-:Y:S02]  /*e730*/  IABS R122, R122 ;  /* 0x0000007a007a7213 */ /* 0x000fe40000000000 */
[----:B------:R-:W-:Y:S02]  /*e740*/  FSEL R147, R45, -INF , !P3 ;  /* 0xff8000002d937808 */ /* 0x000fe40005800000 */
[----:B------:R-:W2:Y:S01]  /*e750*/  LD.E R45, desc[UR4][R100.64+0xdc] ;  /* 0x0000dc04642d7980 */ /* 0x000ea2000c101900 */
[----:B------:R-:W-:Y:S02]  /*e760*/  I2FP.F32.S32 R122, R122 ;  /* 0x0000007a007a7245 */ /* 0x000fe40000201400 */
[----:B------:R-:W-:Y:S02]  /*e770*/  IABS R117, R117 ;  /* 0x0000007500757213 */ /* 0x000fe40000000000 */
[----:B------:R-:W-:Y:S01]  /*e780*/  FSEL R52, R52, -INF , P1 ;  /* 0xff80000034347808 */ /* 0x000fe20000800000 */
[----:B------:R-:W-:Y:S01]  /*e790*/  FFMA.FTZ R71, -R186, R122, R71 ;  /* 0x0000007aba477223 */ /* 0x000fe20000010147 */
[----:B------:R-:W-:-:S02]  /*e7a0*/  I2FP.F32.S32 R117, R117 ;  /* 0x0000007500757245 */ /* 0x000fc40000201400 */
[----:B------:R-:W-:Y:S01]  /*e7b0*/  FSEL R195, R52, -INF , !P5 ;  /* 0xff80000034c37808 */ /* 0x000fe20006800000 */
[----:B------:R-:W-:Y:S01]  /*e7c0*/  VIADD R52, R130, 0x40 ;  /* 0x0000004082347836 */ /* 0x000fe20000000000 */
[----:B------:R-:W-:Y:S01]  /*e7d0*/  IABS R114, R114 ;  /* 0x0000007200727213 */ /* 0x000fe20000000000 */
[----:B------:R-:W-:Y:S01]  /*e7e0*/  FFMA.FTZ R59, -R186, R117, R59 ;  /* 0x00000075ba3b7223 */ /* 0x000fe2000001013b */
[----:B------:R-:W-:Y:S02]  /*e7f0*/  LOP3.LUT P5, RZ, R180, 0x1, RZ, 0xc0, !PT ;  /* 0x00000001b4ff7812 */ /* 0x000fe400078ac0ff */
[----:B------:R-:W-:Y:S02]  /*e800*/  FSEL R54, R54, -INF , P6 ;  /* 0xff80000036367808 */ /* 0x000fe40003000000 */
[----:B------:R-:W-:Y:S02]  /*e810*/  FSEL R71, R71, -INF , P0 ;  /* 0xff80000047477808 */ /* 0x000fe40000000000 */
[----:B------:R-:W-:-:S02]  /*e820*/  I2FP.F32.S32 R114, R114 ;  /* 0x0000007200727245 */ /* 0x000fc40000201400 */
[----:B------:R-:W-:Y:S02]  /*e830*/  ISETP.GE.AND P0, PT, R70, R187, PT ;  /* 0x000000bb4600720c */ /* 0x000fe40003f06270 */
[----:B------:R-:W-:Y:S01]  /*e840*/  FSEL R197, R54, -INF , !P5 ;  /* 0xff80000036c57808 */ /* 0x000fe20006800000 */
[----:B------:R-:W-:Y:S01]  /*e850*/  FFMA.FTZ R55, -R186, R114, R55 ;  /* 0x00000072ba377223 */ /* 0x000fe20000010137 */
[----:B------:R-:W-:Y:S02]  /*e860*/  ISETP.GE.AND P5, PT, R52, R188, PT ;  /* 0x000000bc3400720c */ /* 0x000fe40003fa6270 */
[----:B------:R-:W-:Y:S02]  /*e870*/  FSEL R211, R71, -INF , !P2 ;  /* 0xff80000047d37808 */ /* 0x000fe40005000000 */
[----:B------:R-:W-:Y:S02]  /*e880*/  ISETP.GE.AND P2, PT, R70, R181, PT ;  /* 0x000000b54600720c */ /* 0x000fe40003f46270 */
[----:B------:R-:W-:-:S02]  /*e890*/  FSEL R59, R59, -INF , P0 ;  /* 0xff8000003b3b7808 */ /* 0x000fc40000000000 */
[C---:B------:R-:W-:Y:S02]  /*e8a0*/  ISETP.GE.AND P0, PT, R56.reuse, R187, PT ;  /* 0x000000bb3800720c */ /* 0x040fe40003f06270 */
[----:B------:R-:W-:Y:S02]  /*e8b0*/  IABS R113, R113 ;  /* 0x0000007100717213 */ /* 0x000fe40000000000 */
[----:B------:R-:W-:Y:S02]  /*e8c0*/  FSEL R199, R59, -INF , !P2 ;  /* 0xff8000003bc77808 */ /* 0x000fe40005000000 */
[----:B------:R-:W-:Y:S02]  /*e8d0*/  ISETP.GE.AND P2, PT, R56, R181, PT ;  /* 0x000000b53800720c */ /* 0x000fe40003f46270 */
[----:B------:R-:W-:Y:S02]  /*e8e0*/  I2FP.F32.S32 R113, R113 ;  /* 0x0000007100717245 */ /* 0x000fe40000201400 */
[----:B------:R-:W-:-:S02]  /*e8f0*/  FSEL R55, R55, -INF , P0 ;  /* 0xff80000037377808 */ /* 0x000fc40000000000 */
[----:B------:R-:W-:Y:S01]  /*e900*/  LOP3.LUT R180, R180, 0xfffffffe, RZ, 0xc0, !PT ;  /* 0xfffffffeb4b47812 */ /* 0x000fe200078ec0ff */
[----:B------:R-:W-:Y:S01]  /*e910*/  FFMA.FTZ R46, -R186, R113, R46 ;  /* 0x00000071ba2e7223 */ /* 0x000fe2000001012e */
[----:B------:R-:W-:Y:S02]  /*e920*/  FSEL R201, R55, -INF , !P2 ;  /* 0xff80000037c97808 */ /* 0x000fe40005000000 */
[----:B------:R-:W-:Y:S02]  /*e930*/  @P5 LOP3.LUT R180, R180, 0x1, RZ, 0xfc, !PT ;  /* 0x00000001b4b45812 */ /* 0x000fe400078efcff */
[C---:B------:R-:W-:Y:S02]  /*e940*/  ISETP.GE.AND P0, PT, R44.reuse, R187, PT ;  /* 0x000000bb2c00720c */ /* 0x040fe40003f06270 */
[----:B------:R-:W-:Y:S01]  /*e950*/  ISETP.GE.AND P2, PT, R44, R181, PT ;  /* 0x000000b52c00720c */ /* 0x000fe20003f46270 */
[----:B------:R-:W-:Y:S01]  /*e960*/  VIADD R44, R130, 0x48 ;  /* 0x00000048822c7836 */ /* 0x000fe20000000000 */
[----:B------:R-:W-:-:S02]  /*e970*/  ISETP.GE.AND P5, PT, R52, R187, PT ;  /* 0x000000bb3400720c */ /* 0x000fc40003fa6270 */
[----:B------:R-:W-:Y:S02]  /*e980*/  ISETP.GE.AND P1, PT, R52, R189, PT ;  /* 0x000000bd3400720c */ /* 0x000fe40003f26270 */
[----:B------:R-:W-:Y:S02]  /*e990*/  FSEL R46, R46, -INF , P5 ;  /* 0xff8000002e2e7808 */ /* 0x000fe40002800000 */
[----:B------:R-:W-:Y:S02]  /*e9a0*/  ISETP.GE.AND P5, PT, R44, R188, PT ;  /* 0x000000bc2c00720c */ /* 0x000fe40003fa6270 */
[----:B------:R-:W-:Y:S02]  /*e9b0*/  IABS R111, R111 ;  /* 0x0000006f006f7213 */ /* 0x000fe40000000000 */
[----:B------:R-:W-:Y:S02]  /*e9c0*/  FSEL R115, R115, -INF , P1 ;  /* 0xff80000073737808 */ /* 0x000fe40000800000 */
[----:B------:R-:W-:-:S02]  /*e9d0*/  I2FP.F32.S32 R111, R111 ;  /* 0x0000006f006f7245 */ /* 0x000fc40000201400 */
[C---:B------:R-:W-:Y:S02]  /*e9e0*/  LOP3.LUT P1, RZ, R180.reuse, 0x1, RZ, 0xc0, !PT ;  /* 0x00000001b4ff7812 */ /* 0x040fe4000782c0ff */
[----:B------:R-:W-:Y:S01]  /*e9f0*/  LOP3.LUT R180, R180, 0xfffffffe, RZ, 0xc0, !PT ;  /* 0xfffffffeb4b47812 */ /* 0x000fe200078ec0ff */
[----:B------:R-:W-:Y:S01]  /*ea00*/  FFMA.FTZ R40, -R186, R111, R40 ;  /* 0x0000006fba287223 */ /* 0x000fe20000010128 */
[----:B------:R-:W-:Y:S02]  /*ea10*/  FSEL R141, R115, -INF , !P1 ;  /* 0xff800000738d7808 */ /* 0x000fe40004800000 */
[----:B------:R-:W-:Y:S02]  /*ea20*/  IABS R109, R109 ;  /* 0x0000006d006d7213 */ /* 0x000fe40000000000 */
[----:B------:R-:W-:Y:S02]  /*ea30*/  ISETP.GE.AND P1, PT, R44, R189, PT ;  /* 0x000000bd2c00720c */ /* 0x000fe40003f26270 */
[----:B------:R-:W-:-:S02]  /*ea40*/  IABS R110, R110 ;  /* 0x0000006e006e7213 */ /* 0x000fc40000000000 */
[----:B------:R-:W-:Y:S02]  /*ea50*/  @P5 LOP3.LUT R180, R180, 0x1, RZ, 0xfc, !PT ;  /* 0x00000001b4b45812 */ /* 0x000fe400078efcff */
[----:B------:R-:W-:Y:S02]  /*ea60*/  I2FP.F32.S32 R109, R109 ;  /* 0x0000006d006d7245 */ /* 0x000fe40000201400 */
[----:B------:R-:W-:Y:S02]  /*ea70*/  FSEL R40, R40, -INF , P1 ;  /* 0xff80000028287808 */ /* 0x000fe40000800000 */
[----:B------:R-:W-:Y:S01]  /*ea80*/  I2FP.F32.S32 R110, R110 ;  /* 0x0000006e006e7245 */ /* 0x000fe20000201400 */
[----:B------:R-:W-:Y:S01]  /*ea90*/  FFMA.FTZ R42, -R186, R109, R42 ;  /* 0x0000006dba2a7223 */ /* 0x000fe2000001012a */
[----:B------:R-:W-:Y:S02]  /*eaa0*/  LOP3.LUT P1, RZ, R180, 0x1, RZ, 0xc0, !PT ;  /* 0x00000001b4ff7812 */ /* 0x000fe4000782c0ff */
[----:B------:R-:W-:Y:S01]  /*eab0*/  ISETP.GE.AND P5, PT, R44, R187, PT ;  /* 0x000000bb2c00720c */ /* 0x000fe20003fa6270 */
[----:B------:R-:W-:Y:S01]  /*eac0*/  FFMA.FTZ R47, -R186, R110, R47 ;  /* 0x0000006eba2f7223 */ /* 0x000fe2000001012f */
[----:B------:R-:W-:Y:S01]  /*ead0*/  FSEL R151, R40, -INF , !P1 ;  /* 0xff80000028977808 */ /* 0x000fe20004800000 */
[----:B------:R-:W-:Y:S01]  /*eae0*/  VIADD R40, R130, 0x50 ;  /* 0x0000005082287836 */ /* 0x000fe20000000000 */
[----:B------:R-:W-:-:S02]  /*eaf0*/  ISETP.GE.AND P6, PT, R52, R181, PT ;  /* 0x000000b53400720c */ /* 0x000fc40003fc6270 */
[----:B------:R-:W-:Y:S02]  /*eb00*/  IABS R108, R108 ;  /* 0x0000006c006c7213 */ /* 0x000fe40000000000 */
[----:B------:R-:W-:Y:S02]  /*eb10*/  IABS R104, R104 ;  /* 0x0000006800687213 */ /* 0x000fe40000000000 */
[----:B------:R-:W-:Y:S02]  /*eb20*/  FSEL R42, R42, -INF , P5 ;  /* 0xff8000002a2a7808 */ /* 0x000fe40002800000 */
[----:B------:R-:W-:Y:S02]  /*eb30*/  FSEL R143, R46, -INF , !P6 ;  /* 0xff8000002e8f7808 */ /* 0x000fe40007000000 */
[----:B------:R-:W-:Y:S02]  /*eb40*/  FSEL R47, R47, -INF , P0 ;  /* 0xff8000002f2f7808 */ /* 0x000fe40000000000 */
[----:B------:R-:W-:-:S02]  /*eb50*/  ISETP.GE.AND P5, PT, R40, R188, PT ;  /* 0x000000bc2800720c */ /* 0x000fc40003fa6270 */
[----:B------:R-:W-:Y:S01]  /*eb60*/  ISETP.GE.AND P6, PT, R44, R181, PT ;  /* 0x000000b52c00720c */ /* 0x000fe20003fc6270 */
[----:B------:R-:W-:Y:S01]  /*eb70*/  VIADD R44, R130, 0x49 ;  /* 0x00000049822c7836 */ /* 0x000fe20000000000 */
[----:B------:R-:W-:Y:S02]  /*eb80*/  I2FP.F32.S32 R46, R108 ;  /* 0x0000006c002e7245 */ /* 0x000fe40000201400 */
[----:B------:R-:W-:Y:S02]  /*eb90*/  IABS R106, R106 ;  /* 0x0000006a006a7213 */ /* 0x000fe40000000000 */
[----:B------:R-:W-:Y:S02]  /*eba0*/  I2FP.F32.S32 R104, R104 ;  /* 0x0000006800687245 */ /* 0x000fe40000201400 */
[----:B------:R-:W-:Y:S01]  /*ebb0*/  FSEL R149, R47, -INF , !P2 ;  /* 0xff8000002f957808 */ /* 0x000fe20005000000 */
[C---:B------:R-:W-:Y:S01]  /*ebc0*/  FFMA.FTZ R41, -R186.reuse, R46, R41 ;  /* 0x0000002eba297223 */ /* 0x040fe20000010129 */
[----:B------:R-:W-:Y:S01]  /*ebd0*/  I2FP.F32.S32 R47, R106 ;  /* 0x0000006a002f7245 */ /* 0x000fe20000201400 */
[----:B------:R-:W-:Y:S01]  /*ebe0*/  FFMA.FTZ R43, -R186, R104, R43 ;  /* 0x00000068ba2b7223 */ /* 0x000fe2000001012b */
[----:B------:R-:W-:-:S02]  /*ebf0*/  IABS R98, R98 ;  /* 0x0000006200627213 */ /* 0x000fc40000000000 */
[C---:B------:R-:W-:Y:S02]  /*ec00*/  ISETP.GE.AND P4, PT, R44.reuse, R189, PT ;  /* 0x000000bd2c00720c */ /* 0x040fe40003f86270 */
[----:B------:R-:W-:Y:S01]  /*ec10*/  ISETP.GE.AND P0, PT, R44, R187, PT ;  /* 0x000000bb2c00720c */ /* 0x000fe20003f06270 */
[----:B------:R-:W-:Y:S01]  /*ec20*/  FFMA.FTZ R47, -R186, R47, R36 ;  /* 0x0000002fba2f7223 */ /* 0x000fe20000010124 */
[----:B------:R-:W-:Y:S01]  /*ec30*/  LOP3.LUT R180, R180, 0xfffffffe, RZ, 0xc0, !PT ;  /* 0xfffffffeb4b47812 */ /* 0x000fe200078ec0ff */
[----:B------:R-:W-:Y:S01]  /*ec40*/  VIADD R36, R130, 0x51 ;  /* 0x0000005182247836 */ /* 0x000fe20000000000 */
[----:B------:R-:W-:Y:S02]  /*ec50*/  I2FP.F32.S32 R98, R98 ;  /* 0x0000006200627245 */ /* 0x000fe40000201400 */
[C---:B------:R-:W-:Y:S02]  /*ec60*/  ISETP.GE.AND P3, PT, R44.reuse, R188, PT ;  /* 0x000000bc2c00720c */ /* 0x040fe40003f66270 */
[----:B------:R-:W-:-:S02]  /*ec70*/  ISETP.GE.AND P2, PT, R44, R181, PT ;  /* 0x000000b52c00720c */ /* 0x000fc40003f46270 */
[----:B------:R-:W-:Y:S02]  /*ec80*/  IABS R99, R99 ;  /* 0x0000006300637213 */ /* 0x000fe40000000000 */
[----:B------:R-:W-:Y:S02]  /*ec90*/  FSEL R41, R41, -INF , P4 ;  /* 0xff80000029297808 */ /* 0x000fe40002000000 */
[----:B------:R-:W-:Y:S02]  /*eca0*/  FSEL R43, R43, -INF , P0 ;  /* 0xff8000002b2b7808 */ /* 0x000fe40000000000 */
[----:B------:R-:W-:Y:S02]  /*ecb0*/  ISETP.GE.AND P1, PT, R40, R189, PT ;  /* 0x000000bd2800720c */ /* 0x000fe40003f26270 */
[----:B------:R-:W-:Y:S02]  /*ecc0*/  IABS R97, R97 ;  /* 0x0000006100617213 */ /* 0x000fe40000000000 */
[----:B------:R-:W-:Y:S01]  /*ecd0*/  @P5 LOP3.LUT R180, R180, 0x1, RZ, 0xfc, !PT ;  /* 0x00000001b4b45812 */ /* 0x000fe200078efcff */
[----:B------:R-:W-:Y:S01]  /*ece0*/  FFMA.FTZ R37, -R186, R98, R37 ;  /* 0x00000062ba257223 */ /* 0x000fe20000010125 */
[----:B------:R-:W-:-:S02]  /*ecf0*/  FSEL R145, R41, -INF , !P3 ;  /* 0xff80000029917808 */ /* 0x000fc40005800000 */
[----:B------:R-:W-:Y:S02]  /*ed00*/  I2FP.F32.S32 R99, R99 ;  /* 0x0000006300637245 */ /* 0x000fe40000201400 */
[----:B------:R-:W-:Y:S02]  /*ed10*/  FSEL R191, R43, -INF , !P2 ;  /* 0xff8000002bbf7808 */ /* 0x000fe40005000000 */
[C---:B------:R-:W-:Y:S02]  /*ed20*/  ISETP.GE.AND P4, PT, R36.reuse, R189, PT ;  /* 0x000000bd2400720c */ /* 0x040fe40003f86270 */
[----:B------:R-:W-:Y:S02]  /*ed30*/  FSEL R47, R47, -INF , P1 ;  /* 0xff8000002f2f7808 */ /* 0x000fe40000800000 */
[C---:B------:R-:W-:Y:S02]  /*ed40*/  ISETP.GE.AND P3, PT, R36.reuse, R188, PT ;  /* 0x000000bc2400720c */ /* 0x040fe40003f66270 */
[----:B------:R-:W-:-:S02]  /*ed50*/  ISETP.GE.AND P0, PT, R36, R187, PT ;  /* 0x000000bb2400720c */ /* 0x000fc40003f06270 */
[----:B------:R-:W-:Y:S01]  /*ed60*/  ISETP.GE.AND P2, PT, R36, R181, PT ;  /* 0x000000b52400720c */ /* 0x000fe20003f46270 */
[----:B------:R-:W-:Y:S01]  /*ed70*/  VIADD R36, R130, 0x58 ;  /* 0x0000005882247836 */ /* 0x000fe20000000000 */
[----:B------:R-:W-:Y:S02]  /*ed80*/  IABS R96, R96 ;  /* 0x0000006000607213 */ /* 0x000fe40000000000 */
[----:B------:R-:W-:Y:S02]  /*ed90*/  I2FP.F32.S32 R97, R97 ;  /* 0x0000006100617245 */ /* 0x000fe40000201400 */
[----:B------:R-:W-:Y:S02]  /*eda0*/  LOP3.LUT P1, RZ, R180, 0x1, RZ, 0xc0, !PT ;  /* 0x00000001b4ff7812 */ /* 0x000fe4000782c0ff */
[----:B------:R-:W-:Y:S01]  /*edb0*/  IABS R92, R92 ;  /* 0x0000005c005c7213 */ /* 0x000fe20000000000 */
[C---:B------:R-:W-:Y:S01]  /*edc0*/  FFMA.FTZ R38, -R186.reuse, R99, R38 ;  /* 0x00000063ba267223 */ /* 0x040fe20000010126 */
[----:B------:R-:W-:Y:S01]  /*edd0*/  FSEL R37, R37, -INF , P4 ;  /* 0xff80000025257808 */ /* 0x000fe20002000000 */
[----:B------:R-:W-:Y:S01]  /*ede0*/  FFMA.FTZ R97, -R186, R97, R32 ;  /* 0x00000061ba617223 */ /* 0x000fe20000010120 */
[----:B------:R-:W-:-:S02]  /*edf0*/  I2FP.F32.S32 R96, R96 ;  /* 0x0000006000607245 */ /* 0x000fc40000201400 */
[----:B------:R-:W-:Y:S02]  /*ee00*/  ISETP.GE.AND P5, PT, R40, R187, PT ;  /* 0x000000bb2800720c */ /* 0x000fe40003fa6270 */
[----:B------:R-:W-:Y:S02]  /*ee10*/  FSEL R109, R47, -INF , !P1 ;  /* 0xff8000002f6d7808 */ /* 0x000fe40004800000 */
[----:B------:R-:W-:Y:S01]  /*ee20*/  IABS R94, R94 ;  /* 0x0000005e005e7213 */ /* 0x000fe20000000000 */
[----:B------:R-:W-:Y:S01]  /*ee30*/  VIADD R32, R130, 0x59 ;  /* 0x0000005982207836 */ /* 0x000fe20000000000 */
[----:B------:R-:W-:Y:S02]  /*ee40*/  ISETP.GE.AND P1, PT, R36, R189, PT ;  /* 0x000000bd2400720c */ /* 0x000fe40003f26270 */
[----:B------:R-:W-:Y:S01]  /*ee50*/  I2FP.F32.S32 R92, R92 ;  /* 0x0000005c005c7245 */ /* 0x000fe20000201400 */
[----:B------:R-:W-:Y:S01]  /*ee60*/  FFMA.FTZ R39, -R186, R96, R39 ;  /* 0x00000060ba277223 */ /* 0x000fe20000010127 */
[----:B------:R-:W-:-:S02]  /*ee70*/  FSEL R115, R37, -INF , !P3 ;  /* 0xff80000025737808 */ /* 0x000fc40005800000 */
[----:B------:R-:W-:Y:S02]  /*ee80*/  FSEL R38, R38, -INF , P5 ;  /* 0xff80000026267808 */ /* 0x000fe40002800000 */
[----:B------:R-:W-:Y:S01]  /*ee90*/  I2FP.F32.S32 R37, R94 ;  /* 0x0000005e00257245 */ /* 0x000fe20000201400 */
[----:B------:R-:W-:Y:S01]  /*eea0*/  FFMA.FTZ R33, -R186, R92, R33 ;  /* 0x0000005cba217223 */ /* 0x000fe20000010121 */
[----:B------:R-:W-:Y:S02]  /*eeb0*/  ISETP.GE.AND P5, PT, R36, R188, PT ;  /* 0x000000bc2400720c */ /* 0x000fe40003fa6270 */
[----:B------:R-:W-:Y:S02]  /*eec0*/  FSEL R97, R97, -INF , P1 ;  /* 0xff80000061617808 */ /* 0x000fe40000800000 */
[----:B------:R-:W-:Y:S02]  /*eed0*/  IABS R90, R90 ;  /* 0x0000005a005a7213 */ /* 0x000fe40000000000 */
[----:B------:R-:W-:-:S02]  /*eee0*/  IABS R88, R88 ;  /* 0x0000005800587213 */ /* 0x000fc40000000000 */
[----:B------:R-:W-:Y:S01]  /*eef0*/  ISETP.GE.AND P3, PT, R32, R189, PT ;  /* 0x000000bd2000720c */ /* 0x000fe20003f66270 */
[----:B------:R-:W-:Y:S01]  /*ef00*/  FFMA.FTZ R34, -R186, R37, R34 ;  /* 0x00000025ba227223 */ /* 0x000fe20000010122 */
[----:B------:R-:W-:Y:S02]  /*ef10*/  FSEL R171, R42, -INF , !P6 ;  /* 0xff8000002aab7808 */ /* 0x000fe40007000000 */
[----:B------:R-:W-:Y:S02]  /*ef20*/  FSEL R39, R39, -INF , P0 ;  /* 0xff80000027277808 */ /* 0x000fe40000000000 */
[----:B------:R-:W-:Y:S02]  /*ef30*/  FSEL R119, R97, -INF , !P5 ;  /* 0xff80000061777808 */ /* 0x000fe40006800000 */
[----:B------:R-:W-:Y:S02]  /*ef40*/  ISETP.GE.AND P6, PT, R40, R181, PT ;  /* 0x000000b52800720c */ /* 0x000fe40003fc6270 */
[----:B------:R-:W-:-:S02]  /*ef50*/  ISETP.GE.AND P1, PT, R32, R188, PT ;  /* 0x000000bc2000720c */ /* 0x000fc40003f26270 */
[C---:B------:R-:W-:Y:S02]  /*ef60*/  ISETP.GE.AND P0, PT, R32.reuse, R187, PT ;  /* 0x000000bb2000720c */ /* 0x040fe40003f06270 */
[----:B------:R-:W-:Y:S01]  /*ef70*/  ISETP.GE.AND P5, PT, R32, R181, PT ;  /* 0x000000b52000720c */ /* 0x000fe20003fa6270 */
[----:B------:R-:W-:Y:S01]  /*ef80*/  VIADD R32, R130, 0x60 ;  /* 0x0000006082207836 */ /* 0x000fe20000000000 */
[----:B------:R-:W-:Y:S02]  /*ef90*/  I2FP.F32.S32 R37, R90 ;  /* 0x0000005a00257245 */ /* 0x000fe40000201400 */
[----:B------:R-:W-:Y:S02]  /*efa0*/  I2FP.F32.S32 R88, R88 ;  /* 0x0000005800587245 */ /* 0x000fe40000201400 */
[----:B------:R-:W-:Y:S02]  /*efb0*/  ISETP.GE.AND P4, PT, R36, R187, PT ;  /* 0x000000bb2400720c */ /* 0x000fe40003f86270 */
[----:B------:R-:W-:-:S02]  /*efc0*/  FSEL R33, R33, -INF , P3 ;  /* 0xff80000021217808 */ /* 0x000fc40001800000 */
[----:B------:R-:W-:Y:S02]  /*efd0*/  IABS R84, R84 ;  /* 0x0000005400547213 */ /* 0x000fe40000000000 */
[----:B------:R-:W-:Y:S01]  /*efe0*/  IABS R82, R82 ;  /* 0x0000005200527213 */ /* 0x000fe20000000000 */
[----:B------:R-:W-:Y:S01]  /*eff0*/  FFMA.FTZ R35, -R186, R88, R35 ;  /* 0x00000058ba237223 */ /* 0x000fe20000010123 */
[----:B------:R-:W-:Y:S01]  /*f000*/  FSEL R111, R38, -INF , !P6 ;  /* 0xff800000266f7808 */ /* 0x000fe20007000000 */
[----:B------:R-:W-:Y:S01]  /*f010*/  FFMA.FTZ R37, -R186, R37, R28 ;  /* 0x00000025ba257223 */ /* 0x000fe2000001011c */
[----:B------:R-:W-:Y:S02]  /*f020*/  ISETP.GE.AND P6, PT, R36, R181, PT ;  /* 0x000000b52400720c */ /* 0x000fe40003fc6270 */
[----:B------:R-:W-:Y:S02]  /*f030*/  FSEL R117, R39, -INF , !P2 ;  /* 0xff80000027757808 */ /* 0x000fe40005000000 */
[----:B------:R-:W-:-:S02]  /*f040*/  FSEL R34, R34, -INF , P4 ;  /* 0xff80000022227808 */ /* 0x000fc40002000000 */
[----:B------:R-:W-:Y:S01]  /*f050*/  FSEL R113, R33, -INF , !P1 ;  /* 0xff80000021717808 */ /* 0x000fe20004800000 */
[----:B------:R-:W-:Y:S01]  /*f060*/  VIADD R28, R130, 0x61 ;  /* 0x00000061821c7836 */ /* 0x000fe20000000000 */
[----:B------:R-:W-:Y:S02]  /*f070*/  ISETP.GE.AND P2, PT, R32, R189, PT ;  /* 0x000000bd2000720c */ /* 0x000fe40003f46270 */
[----:B------:R-:W-:Y:S02]  /*f080*/  I2FP.F32.S32 R33, R84 ;  /* 0x0000005400217245 */ /* 0x000fe40000201400 */
[----:B------:R-:W-:Y:S02]  /*f090*/  I2FP.F32.S32 R82, R82 ;  /* 0x0000005200527245 */ /* 0x000fe40000201400 */
[----:B------:R-:W-:Y:S01]  /*f0a0*/  FSEL R121, R34, -INF , !P6 ;  /* 0xff80000022797808 */ /* 0x000fe20007000000 */
[----:B------:R-:W-:Y:S01]  /*f0b0*/  FFMA.FTZ R30, -R186, R33, R30 ;  /* 0x00000021ba1e7223 */ /* 0x000fe2000001011e */
[----:B------:R-:W-:Y:S01]  /*f0c0*/  ISETP.GE.AND P6, PT, R32, R188, PT ;  /* 0x000000bc2000720c */ /* 0x000fe20003fc6270 */
[----:B------:R-:W-:Y:S01]  /*f0d0*/  FFMA.FTZ R29, -R186, R82, R29 ;  /* 0x00000052ba1d7223 */ /* 0x000fe2000001011d */
[----:B------:R-:W-:-:S02]  /*f0e0*/  FSEL R35, R35, -INF , P0 ;  /* 0xff80000023237808 */ /* 0x000fc40000000000 */
[----:B------:R-:W-:Y:S02]  /*f0f0*/  FSEL R37, R37, -INF , P2 ;  /* 0xff80000025257808 */ /* 0x000fe40001000000 */
[----:B------:R-:W-:Y:S02]  /*f100*/  ISETP.GE.AND P3, PT, R32, R187, PT ;  /* 0x000000bb2000720c */ /* 0x000fe40003f66270 */
[----:B------:R-:W-:Y:S02]  /*f110*/  ISETP.GE.AND P0, PT, R28, R189, PT ;  /* 0x000000bd1c00720c */ /* 0x000fe40003f06270 */
[----:B------:R-:W-:Y:S02]  /*f120*/  IABS R80, R80 ;  /* 0x0000005000507213 */ /* 0x000fe40000000000 */
[----:B------:R-:W-:Y:S02]  /*f130*/  FSEL R123, R35, -INF , !P5 ;  /* 0xff800000237b7808 */ /* 0x000fe40006800000 */
[----:B------:R-:W-:-:S02]  /*f140*/  FSEL R39, R37, -INF , !P6 ;  /* 0xff80000025277808 */ /* 0x000fc40007000000 */
[----:B------:R-:W-:Y:S02]  /*f150*/  IABS R78, R78 ;  /* 0x0000004e004e7213 */ /* 0x000fe40000000000 */
[C---:B------:R-:W-:Y:S02]  /*f160*/  ISETP.GE.AND P5, PT, R28.reuse, R188, PT ;  /* 0x000000bc1c00720c */ /* 0x040fe40003fa6270 */
[C---:B------:R-:W-:Y:S02]  /*f170*/  ISETP.GE.AND P1, PT, R28.reuse, R187, PT ;  /* 0x000000bb1c00720c */ /* 0x040fe40003f26270 */
[-C--:B------:R-:W-:Y:S01]  /*f180*/  ISETP.GE.AND P6, PT, R28, R181.reuse, PT ;  /* 0x000000b51c00720c */ /* 0x080fe20003fc6270 */
[----:B------:R-:W-:Y:S01]  /*f190*/  VIADD R28, R130, 0x68 ;  /* 0x00000068821c7836 */ /* 0x000fe20000000000 */
[----:B------:R-:W-:Y:S02]  /*f1a0*/  ISETP.GE.AND P4, PT, R32, R181, PT ;  /* 0x000000b52000720c */ /* 0x000fe40003f86270 */
[----:B------:R-:W-:-:S02]  /*f1b0*/  FSEL R30, R30, -INF , P3 ;  /* 0xff8000001e1e7808 */ /* 0x000fc40001800000 */
[----:B------:R-:W-:Y:S02]  /*f1c0*/  FSEL R29, R29, -INF , P0 ;  /* 0xff8000001d1d7808 */ /* 0x000fe40000000000 */
[----:B------:R-:W-:Y:S02]  /*f1d0*/  I2FP.F32.S32 R33, R80 ;  /* 0x0000005000217245 */ /* 0x000fe40000201400 */
[----:B------:R-:W-:Y:S02]  /*f1e0*/  I2FP.F32.S32 R78, R78 ;  /* 0x0000004e004e7245 */ /* 0x000fe40000201400 */
[----:B------:R-:W-:Y:S01]  /*f1f0*/  FSEL R41, R30, -INF , !P4 ;  /* 0xff8000001e297808 */ /* 0x000fe20006000000 */
[----:B------:R-:W-:Y:S01]  /*f200*/  FFMA.FTZ R24, -R186, R33, R24 ;  /* 0x00000021ba187223 */ /* 0x000fe20000010118 */
[----:B------:R-:W-:Y:S02]  /*f210*/  FSEL R35, R29, -INF , !P5 ;  /* 0xff8000001d237808 */ /* 0x000fe40006800000 */
[----:B------:R-:W-:-:S02]  /*f220*/  IABS R74, R74 ;  /* 0x0000004a004a7213 */ /* 0x000fc40000000000 */
[C---:B------:R-:W-:Y:S02]  /*f230*/  ISETP.GE.AND P2, PT, R28.reuse, R189, PT ;  /* 0x000000bd1c00720c */ /* 0x040fe40003f46270 */
[C---:B------:R-:W-:Y:S02]  /*f240*/  ISETP.GE.AND P3, PT, R28.reuse, R188, PT ;  /* 0x000000bc1c00720c */ /* 0x040fe40003f66270 */
[C---:B------:R-:W-:Y:S02]  /*f250*/  ISETP.GE.AND P0, PT, R28.reuse, R187, PT ;  /* 0x000000bb1c00720c */ /* 0x040fe40003f06270 */
[----:B------:R-:W-:Y:S01]  /*f260*/  ISETP.GE.AND P4, PT, R28, R181, PT ;  /* 0x000000b51c00720c */ /* 0x000fe20003f86270 */
[----:B------:R-:W-:Y:S01]  /*f270*/  VIADD R28, R130, 0x69 ;  /* 0x00000069821c7836 */ /* 0x000fe20000000000 */
[----:B------:R-:W-:Y:S01]  /*f280*/  IABS R29, R51 ;  /* 0x00000033001d7213 */ /* 0x000fe20000000000 */
[----:B------:R-:W-:Y:S01]  /*f290*/  FFMA.FTZ R31, -R186, R78, R31 ;  /* 0x0000004eba1f7223 */ /* 0x000fe2000001011f */
[----:B------:R-:W-:-:S02]  /*f2a0*/  IABS R76, R76 ;  /* 0x0000004c004c7213 */ /* 0x000fc40000000000 */
[----:B------:R-:W-:Y:S02]  /*f2b0*/  I2FP.F32.S32 R74, R74 ;  /* 0x0000004a004a7245 */ /* 0x000fe40000201400 */
[----:B------:R-:W-:Y:S02]  /*f2c0*/  I2FP.F32.S32 R30, R29 ;  /* 0x0000001d001e7245 */ /* 0x000fe40000201400 */
[----:B------:R-:W-:Y:S02]  /*f2d0*/  FSEL R24, R24, -INF , P2 ;  /* 0xff80000018187808 */ /* 0x000fe40001000000 */
[----:B------:R-:W-:Y:S01]  /*f2e0*/  ISETP.GE.AND P5, PT, R28, R188, PT ;  /* 0x000000bc1c00720c */ /* 0x000fe20003fa6270 */
[C---:B------:R-:W-:Y:S01]  /*f2f0*/  FFMA.FTZ R25, -R186.reuse, R74, R25 ;  /* 0x0000004aba197223 */ /* 0x040fe20000010119 */
[----:B------:R-:W-:Y:S02]  /*f300*/  I2FP.F32.S32 R37, R76 ;  /* 0x0000004c00257245 */ /* 0x000fe40000201400 */
[----:B------:R-:W-:Y:S01]  /*f310*/  FSEL R31, R31, -INF , P1 ;  /* 0xff8000001f1f7808 */ /* 0x000fe20000800000 */
[----:B------:R-:W-:Y:S01]  /*f320*/  FFMA.FTZ R27, -R186, R30, R27 ;  /* 0x0000001eba1b7223 */ /* 0x000fe2000001011b */
[----:B------:R-:W-:-:S02]  /*f330*/  IABS R72, R72 ;  /* 0x0000004800487213 */ /* 0x000fc40000000000 */
[----:B------:R-:W-:Y:S02]  /*f340*/  ISETP.GE.AND P1, PT, R28, R189, PT ;  /* 0x000000bd1c00720c */ /* 0x000fe40003f26270 */
[----:B------:R-:W-:Y:S01]  /*f350*/  FSEL R33, R24, -INF , !P3 ;  /* 0xff80000018217808 */ /* 0x000fe20005800000 */
[----:B------:R-:W-:Y:S01]  /*f360*/  VIADD R24, R130, 0x70 ;  /* 0x0000007082187836 */ /* 0x000fe20000000000 */
[----:B------:R-:W-:Y:S01]  /*f370*/  ISETP.GE.AND P2, PT, R28, R187, PT ;  /* 0x000000bb1c00720c */ /* 0x000fe20003f46270 */
[----:B------:R-:W-:Y:S01]  /*f380*/  FFMA.FTZ R26, -R186, R37, R26 ;  /* 0x00000025ba1a7223 */ /* 0x000fe2000001011a */
[----:B------:R-:W-:Y:S02]  /*f390*/  FSEL R51, R31, -INF , !P6 ;  /* 0xff8000001f337808 */ /* 0x000fe40007000000 */
[----:B------:R-:W-:Y:S02]  /*f3a0*/  I2FP.F32.S32 R31, R72 ;  /* 0x00000048001f7245 */ /* 0x000fe40000201400 */
[----:B------:R-:W-:-:S02]  /*f3b0*/  FSEL R53, R25, -INF , P1 ;  /* 0xff80000019357808 */ /* 0x000fc40000800000 */
[----:B------:R-:W-:Y:S02]  /*f3c0*/  FSEL R25, R27, -INF , P2 ;  /* 0xff8000001b197808 */ /* 0x000fe40001000000 */
[----:B------:R-:W-:Y:S02]  /*f3d0*/  LOP3.LUT R180, R180, 0xfffffffd, RZ, 0xc0, !PT ;  /* 0xfffffffdb4b47812 */ /* 0x000fe400078ec0ff */
[----:B------:R-:W-:Y:S01]  /*f3e0*/  ISETP.GE.AND P2, PT, R24, R188, PT ;  /* 0x000000bc1800720c */ /* 0x000fe20003f46270 */
[----:B------:R-:W-:Y:S01]  /*f3f0*/  FFMA.FTZ R14, -R186, R31, R14 ;  /* 0x0000001fba0e7223 */ /* 0x000fe2000001010e */
[----:B------:R-:W-:Y:S02]  /*f400*/  FSEL R26, R26, -INF , P0 ;  /* 0xff8000001a1a7808 */ /* 0x000fe40000000000 */
[----:B------:R-:W-:Y:S02]  /*f410*/  ISETP.GE.AND P0, PT, R130, R187, PT ;  /* 0x000000bb8200720c */ /* 0x000fe40003f06270 */
[----:B------:R-:W-:-:S02]  /*f420*/  @P5 LOP3.LUT R180, R180, 0x2, RZ, 0xfc, !PT ;  /* 0x00000002b4b45812 */ /* 0x000fc400078efcff */
[----:B------:R-:W-:Y:S02]  /*f430*/  ISETP.GE.AND P1, PT, R130, R181, PT ;  /* 0x000000b58200720c */ /* 0x000fe40003f26270 */
[----:B------:R-:W-:Y:S02]  /*f440*/  FSEL R14, R14, -INF , P0 ;  /* 0xff8000000e0e7808 */ /* 0x000fe40000000000 */
[----:B------:R-:W-:Y:S02]  /*f450*/  FSEL R55, R26, -INF , !P4 ;  /* 0xff8000001a377808 */ /* 0x000fe40006000000 */
[C---:B------:R-:W-:Y:S02]  /*f460*/  LOP3.LUT P4, RZ, R180.reuse, 0x4, RZ, 0xc0, !PT ;  /* 0x00000004b4ff7812 */ /* 0x040fe4000788c0ff */
[----:B------:R-:W-:Y:S02]  /*f470*/  LOP3.LUT R180, R180, 0xfffffffe, RZ, 0xc0, !PT ;  /* 0xfffffffeb4b47812 */ /* 0x000fe400078ec0ff */
[----:B------:R-:W-:-:S02]  /*f480*/  FSEL R14, R14, -INF , !P1 ;  /* 0xff8000000e0e7808 */ /* 0x000fc40004800000 */
[----:B------:R-:W-:Y:S02]  /*f490*/  @P2 LOP3.LUT R180, R180, 0x1, RZ, 0xfc, !PT ;  /* 0x00000001b4b42812 */ /* 0x000fe400078efcff */
        /* <DEDUP_REMOVED lines=8> */
[----:B------:R-:W-:-:S04]  /*f520*/  FMNMX3.FTZ R24, R24, R81, R107, !PT ;  /* 0x0000005118187276 */ /* 0x000fc8000781006b */
[----:B------:R-:W-:Y:S01]  /*f530*/  FMNMX3.FTZ R24, R24, R209, R207, !PT ;  /* 0x000000d118187276 */ /* 0x000fe200078100cf */
[----:B------:R-:W-:Y:S01]  /*f540*/  FFMA.FTZ R23, -R186, R26, R23 ;  /* 0x0000001aba177223 */ /* 0x000fe20000010117 */
[----:B------:R-:W-:Y:S02]  /*f550*/  ISETP.GE.AND P3, PT, R28, R181, PT ;  /* 0x000000b51c00720c */ /* 0x000fe40003f66270 */
[----:B------:R-:W-:Y:S01]  /*f560*/  FMNMX3.FTZ R26, R24, R211, R125, !PT ;  /* 0x000000d3181a7276 */ /* 0x000fe2000781007d */
[----:B------:R-:W-:Y:S01]  /*f570*/  VIADD R24, R130, 0x71 ;  /* 0x0000007182187836 */ /* 0x000fe20000000000 */
[----:B------:R-:W-:Y:S01]  /*f580*/  IABS R50, R50 ;  /* 0x0000003200327213 */ /* 0x000fe20000000000 */
[----:B------:R-:W-:Y:S01]  /*f590*/  FFMA.FTZ R12, -R186, R95, R12 ;  /* 0x0000005fba0c7223 */ /* 0x000fe2000001010c */
[----:B------:R-:W-:Y:S02]  /*f5a0*/  IABS R68, R68 ;  /* 0x0000004400447213 */ /* 0x000fe40000000000 */
[----:B------:R-:W-:-:S02]  /*f5b0*/  IABS R66, R66 ;  /* 0x0000004200427213 */ /* 0x000fc40000000000 */
[----:B------:R-:W-:Y:S02]  /*f5c0*/  FSEL R67, R25, -INF , !P3 ;  /* 0xff80000019437808 */ /* 0x000fe40005800000 */
[----:B------:R-:W-:Y:S02]  /*f5d0*/  ISETP.GE.AND P1, PT, R24, R187, PT ;  /* 0x000000bb1800720c */ /* 0x000fe40003f26270 */
[----:B------:R-:W-:Y:S02]  /*f5e0*/  ISETP.GE.AND P3, PT, R130, R189, PT ;  /* 0x000000bd8200720c */ /* 0x000fe40003f66270 */
[----:B------:R-:W-:Y:S02]  /*f5f0*/  I2FP.F32.S32 R50, R50 ;  /* 0x0000003200327245 */ /* 0x000fe40000201400 */
[----:B------:R-:W-:Y:S02]  /*f600*/  I2FP.F32.S32 R27, R68 ;  /* 0x00000044001b7245 */ /* 0x000fe40000201400 */
[----:B------:R-:W-:-:S02]  /*f610*/  I2FP.F32.S32 R29, R66 ;  /* 0x00000042001d7245 */ /* 0x000fc40000201400 */
[----:B------:R-:W-:Y:S02]  /*f620*/  FSEL R23, R23, -INF , P1 ;  /* 0xff80000017177808 */ /* 0x000fe40000800000 */
[----:B------:R-:W-:Y:S02]  /*f630*/  ISETP.GE.AND P1, PT, R130, R188, PT ;  /* 0x000000bc8200720c */ /* 0x000fe40003f26270 */
[----:B------:R-:W-:Y:S01]  /*f640*/  FSEL R12, R12, -INF , P3 ;  /* 0xff8000000c0c7808 */ /* 0x000fe20001800000 */
[C---:B------:R-:W-:Y:S01]  /*f650*/  FFMA.FTZ R50, -R186.reuse, R50, R19 ;  /* 0x00000032ba327223 */ /* 0x040fe20000010113 */
[C---:B------:R-:W-:Y:S01]  /*f660*/  FFMA.FTZ R22, -R186.reuse, R27, R22 ;  /* 0x0000001bba167223 */ /* 0x040fe20000010116 */
[----:B------:R-:W-:Y:S01]  /*f670*/  FFMA.FTZ R29, -R186, R29, R18 ;  /* 0x0000001dba1d7223 */ /* 0x000fe20000010112 */
[----:B------:R-:W-:Y:S01]  /*f680*/  FSEL R19, R48, -INF , !P4 ;  /* 0xff80000030137808 */ /* 0x000fe20006000000 */
[----:B------:R-:W-:Y:S01]  /*f690*/  VIADD R18, R130, 0x78 ;  /* 0x0000007882127836 */ /* 0x000fe20000000000 */
[----:B------:R-:W-:-:S02]  /*f6a0*/  FSEL R12, R12, -INF , !P1 ;  /* 0xff8000000c0c7808 */ /* 0x000fc40004800000 */
[----:B------:R-:W-:Y:S02]  /*f6b0*/  FMNMX3.FTZ R26, R26, R199, R197, !PT ;  /* 0x000000c71a1a7276 */ /* 0x000fe400078100c5 */
[----:B------:R-:W-:Y:S02]  /*f6c0*/  FMNMX3.FTZ R28, R12, R79, R19, !PT ;  /* 0x0000004f0c1c7276 */ /* 0x000fe40007810013 */
[----:B------:R-:W-:Y:S02]  /*f6d0*/  FSEL R22, R22, -INF , P0 ;  /* 0xff80000016167808 */ /* 0x000fe40000000000 */
[----:B------:R-:W-:Y:S02]  /*f6e0*/  ISETP.GE.AND P0, PT, R18, R187, PT ;  /* 0x000000bb1200720c */ /* 0x000fe40003f06270 */
[----:B------:R-:W-:Y:S02]  /*f6f0*/  FMNMX3.FTZ R26, R26, R201, R143, !PT ;  /* 0x000000c91a1a7276 */ /* 0x000fe4000781008f */
[----:B------:R-:W-:-:S02]  /*f700*/  FMNMX3.FTZ R28, R28, R77, R73, !PT ;  /* 0x0000004d1c1c7276 */ /* 0x000fc40007810049 */
[----:B------:R-:W-:Y:S02]  /*f710*/  FSEL R29, R29, -INF , P0 ;  /* 0xff8000001d1d7808 */ /* 0x000fe40000000000 */
[----:B------:R-:W-:Y:S02]  /*f720*/  FMNMX3.FTZ R26, R26, R149, R171, !PT ;  /* 0x000000951a1a7276 */ /* 0x000fe400078100ab */
        /* <DEDUP_REMOVED lines=8> */
[----:B------:R-:W-:Y:S01]  /*f7b0*/  FSEL R37, R22, -INF , !P2 ;  /* 0xff80000016257808 */ /* 0x000fe20005000000 */
[----:B------:R-:W-:Y:S01]  /*f7c0*/  VIADD R22, R130, 0x79 ;  /* 0x0000007982167836 */ /* 0x000fe20000000000 */
[----:B------:R-:W-:-:S02]  /*f7d0*/  FMNMX3.FTZ R26, R26, R123, R41, !PT ;  /* 0x0000007b1a1a7276 */ /* 0x000fc40007810029 */
[----:B------:R-:W-:Y:S02]  /*f7e0*/  FMNMX3.FTZ R24, R24, R139, R133, !PT ;  /* 0x0000008b18187276 */ /* 0x000fe40007810085 */
[----:B------:R-:W-:Y:S02]  /*f7f0*/  FSEL R32, R23, -INF , !P0 ;  /* 0xff80000017207808 */ /* 0x000fe40004000000 */
        /* <DEDUP_REMOVED lines=9> */
[----:B------:R-:W-:-:S02]  /*f890*/  IABS R6, R6 ;  /* 0x0000000600067213 */ /* 0x000fc40000000000 */
[----:B------:R-:W-:Y:S02]  /*f8a0*/  IABS R4, R4 ;  /* 0x0000000400047213 */ /* 0x000fe40000000000 */
[----:B------:R-:W-:Y:S02]  /*f8b0*/  FSEL R28, R50, -INF , !P1 ;  /* 0xff800000321c7808 */ /* 0x000fe40004800000 */
[----:B------:R-:W-:Y:S02]  /*f8c0*/  FMNMX3.FTZ R23, R23, R32, R30, !PT ;  /* 0x0000002017177276 */ /* 0x000fe4000781001e */
[----:B------:R-:W-:Y:S02]  /*f8d0*/  FMNMX3.FTZ R24, R24, R147, R151, !PT ;  /* 0x0000009318187276 */ /* 0x000fe40007810097 */
[----:B------:R-:W-:Y:S02]  /*f8e0*/  I2FP.F32.S32 R25, R6 ;  /* 0x0000000600197245 */ /* 0x000fe40000201400 */
[----:B------:R-:W-:-:S02]  /*f8f0*/  I2FP.F32.S32 R4, R4 ;  /* 0x0000000400047245 */ /* 0x000fc40000201400 */
[----:B------:R-:W-:Y:S02]  /*f900*/  IABS R2, R2 ;  /* 0x0000000200027213 */ /* 0x000fe40000000000 */
[----:B------:R-:W-:Y:S02]  /*f910*/  FMNMX.FTZ R23, R28, R23, !PT ;  /* 0x000000171c177209 */ /* 0x000fe40007810000 */
[----:B------:R-:W-:Y:S01]  /*f920*/  FMNMX3.FTZ R24, R24, R145, R109, !PT ;  /* 0x0000009118187276 */ /* 0x000fe2000781006d */
[C---:B------:R-:W-:Y:S01]  /*f930*/  FFMA.FTZ R20, -R186.reuse, R25, R20 ;  /* 0x00000019ba147223 */ /* 0x040fe20000010114 */
[----:B------:R-:W-:Y:S01]  /*f940*/  IABS R0, R0 ;  /* 0x0000000000007213 */ /* 0x000fe20000000000 */
[----:B------:R-:W-:Y:S01]  /*f950*/  FFMA.FTZ R4, -R186, R4, R21 ;  /* 0x00000004ba047223 */ /* 0x000fe20000010115 */
[----:B------:R-:W-:Y:S02]  /*f960*/  I2FP.F32.S32 R27, R2 ;  /* 0x00000002001b7245 */ /* 0x000fe40000201400 */
[----:B------:R-:W-:-:S02]  /*f970*/  ISETP.GE.AND P1, PT, R18, R189, PT ;  /* 0x000000bd1200720c */ /* 0x000fc40003f26270 */
[----:B------:R-:W-:Y:S02]  /*f980*/  ISETP.GE.AND P3, PT, R18, R188, PT ;  /* 0x000000bc1200720c */ /* 0x000fe40003f66270 */
[----:B------:R-:W1:Y:S01]  /*f990*/  SHFL.BFLY PT, R18, R23, 0x2, 0x1f ;  /* 0x0c401f0017127f89 */ /* 0x000e6200000e0000 */
[----:B------:R-:W-:Y:S01]  /*f9a0*/  FMNMX3.FTZ R24, R24, R115, R119, !PT ;  /* 0x0000007318187276 */ /* 0x000fe20007810077 */
[----:B------:R-:W-:Y:S01]  /*f9b0*/  FFMA.FTZ R16, -R186, R27, R16 ;  /* 0x0000001bba107223 */ /* 0x000fe20000010110 */
[----:B------:R-:W-:Y:S02]  /*f9c0*/  I2FP.F32.S32 R0, R0 ;  /* 0x0000000000007245 */ /* 0x000fe40000201400 */
[----:B------:R-:W-:Y:S02]  /*f9d0*/  FSEL R20, R20, -INF , P6 ;  /* 0xff80000014147808 */ /* 0x000fe40003000000 */
[----:B------:R-:W-:Y:S02]  /*f9e0*/  FSEL R4, R4, -INF , P5 ;  /* 0xff80000004047808 */ /* 0x000fe40002800000 */
[----:B------:R-:W-:-:S02]  /*f9f0*/  LOP3.LUT P6, RZ, R180, 0x1, RZ, 0xc0, !PT ;  /* 0x00000001b4ff7812 */ /* 0x000fc400078cc0ff */
[----:B------:R-:W-:Y:S02]  /*fa00*/  LOP3.LUT P5, RZ, R180, 0x2, RZ, 0xc0, !PT ;  /* 0x00000002b4ff7812 */ /* 0x000fe400078ac0ff */
[----:B------:R-:W-:Y:S01]  /*fa10*/  FMNMX3.FTZ R24, R24, R113, R39, !PT ;  /* 0x0000007118187276 */ /* 0x000fe20007810027 */
[----:B------:R-:W-:Y:S01]  /*fa20*/  FFMA.FTZ R0, -R186, R0, R17 ;  /* 0x00000000ba007223 */ /* 0x000fe20000010111 */
        /* <DEDUP_REMOVED lines=23> */
[----:B------:R-:W-:-:S05]  /*fba0*/  FSEL R36, R36, RZ, P0 ;  /* 0x000000ff24247208 */ /* 0x000fca0000000000 */
        /* <DEDUP_REMOVED lines=8> */
[-C--:B------:R-:W-:Y:S01]  /*fc30*/  FFMA.FTZ R54, R89, R45.reuse, -R36 ;  /* 0x0000002d59367223 */ /* 0x080fe20000010824 */
[----:B------:R-:W-:Y:S02]  /*fc40*/  IMAD.IADD R153, R5, 0x1, R158 ;  /* 0x0000000105997824 */ /* 0x000fe400078e029e */
[-CC-:B------:R-:W-:Y:S01]  /*fc50*/  FFMA.FTZ R58, R12, R45.reuse, -R24.reuse ;  /* 0x0000002d0c3a7223 */ /* 0x180fe20000010818 */
[-CC-:B------:R-:W-:Y:S01]  /*fc60*/  FFMA.FTZ R137, R79, R45.reuse, -R24.reuse ;  /* 0x0000002d4f897223 */ /* 0x180fe20000010818 */
[-CC-:B------:R-:W-:Y:S01]  /*fc70*/  FFMA.FTZ R135, R19, R45.reuse, -R24.reuse ;  /* 0x0000002d13877223 */ /* 0x180fe20000010818 */
[----:B------:R-:W-:Y:S01]  /*fc80*/  FFMA.FTZ R104, R77, R45, -R24 ;  /* 0x0000002d4d687223 */ /* 0x000fe20000010818 */
[C---:B------:R-:W-:Y:S01]  /*fc90*/  IMAD.IADD R154, R3.reuse, 0x1, R158 ;  /* 0x00000001039a7824 */ /* 0x040fe200078e029e */
[----:B------:R-:W-:Y:S01]  /*fca0*/  MUFU.EX2 R131, R131 ;  /* 0x0000008300837308 */ /* 0x000fe20000000800 */
[----:B------:R-:W-:-:S02]  /*fcb0*/  IMAD.IADD R152, R3, 0x1, R153 ;  /* 0x0000000103987824 */ /* 0x000fc400078e0299 */
[-CC-:B------:R-:W-:Y:S01]  /*fcc0*/  FFMA.FTZ R57, R87, R45.reuse, -R36.reuse ;  /* 0x0000002d57397223 */ /* 0x180fe20000010824 */
[-C--:B------:R-:W-:Y:S01]  /*fcd0*/  FFMA.FTZ R38, R85, R45.reuse, -R36 ;  /* 0x0000002d55267223 */ /* 0x080fe20000010824 */
[-C--:B------:R-:W-:Y:S01]  /*fce0*/  FFMA.FTZ R26, R7, R45.reuse, -R24 ;  /* 0x0000002d071a7223 */ /* 0x080fe20000010818 */
[----:B------:R-:W1:Y:S02]  /*fcf0*/  LDSM.16.MT88.4 R84, [R154+0x6000] ;  /* 0x006000009a54783b */ /* 0x000e640000004200 */
[----:B------:R-:W3:Y:S02]  /*fd00*/  MUFU.EX2 R56, R56 ;  /* 0x0000003800387308 */ /* 0x000ee40000000800 */
[----:B------:R-:W4:Y:S04]  /*fd10*/  LDSM.16.MT88.4 R76, [R153+0x6000] ;  /* 0x00600000994c783b */ /* 0x000f280000004200 */
[----:B------:R-:W5:Y:S02]  /*fd20*/  LDSM.16.MT88.4 R4, [R152+0x6000] ;  /* 0x006000009804783b */ /* 0x000f640000004200 */
[----:B------:R-:W-:Y:S02]  /*fd30*/  MUFU.EX2 R129, R129 ;  /* 0x0000008100817308 */ /* 0x000fe40000000800 */
[----:B------:R-:W5:Y:S01]  /*fd40*/  LDSM.16.MT88.4 R16, [R158+0x6800] ;  /* 0x006800009e10783b */ /* 0x000f620000004200 */
[-CC-:B------:R-:W-:Y:S01]  /*fd50*/  FFMA.FTZ R47, R83, R45.reuse, -R36.reuse ;  /* 0x0000002d532f7223 */ /* 0x180fe20000010824 */
[-C--:B------:R-:W-:Y:S01]  /*fd60*/  FFMA.FTZ R34, R81, R45.reuse, -R36 ;  /* 0x0000002d51227223 */ /* 0x080fe20000010824 */
[-CC-:B------:R-:W-:Y:S01]  /*fd70*/  FFMA.FTZ R59, R73, R45.reuse, -R24.reuse ;  /* 0x0000002d493b7223 */ /* 0x180fe20000010818 */
[-CC-:B------:R-:W-:Y:S01]  /*fd80*/  FFMA.FTZ R40, R15, R45.reuse, -R24.reuse ;  /* 0x0000002d0f287223 */ /* 0x180fe20000010818 */
[----:B------:R-:W-:Y:S01]  /*fd90*/  FFMA.FTZ R43, R13, R45, -R24 ;  /* 0x0000002d0d2b7223 */ /* 0x000fe20000010818 */
[----:B------:R-:W5:Y:S01]  /*fda0*/  LDSM.16.MT88.4 R20, [R154+0x6800] ;  /* 0x006800009a14783b */ /* 0x000f620000004200 */
[----:B------:R-:W2:Y:S08]  /*fdb0*/  MUFU.EX2 R54, R54 ;  /* 0x0000003600367308 */ /* 0x000eb00000000800 */
[----:B------:R-:W-:Y:S08]  /*fdc0*/  MUFU.EX2 R58, R58 ;  /* 0x0000003a003a7308 */ /* 0x000ff00000000800 */
[----:B------:R-:W1:Y:S08]  /*fdd0*/  MUFU.EX2 R137, R137 ;  /* 0x0000008900897308 */ /* 0x000e700000000800 */
[----:B------:R-:W-:Y:S08]  /*fde0*/  MUFU.EX2 R135, R135 ;  /* 0x0000008700877308 */ /* 0x000ff00000000800 */
[----:B------:R-:W4:Y:S01]  /*fdf0*/  MUFU.EX2 R104, R104 ;  /* 0x0000006800687308 */ /* 0x000f220000000800 */
[----:B---3--:R-:W-:-:S02]  /*fe00*/  F2FP.BF16.F32.PACK_AB R13, R56, R131 ;  /* 0x00000083380d723e */ /* 0x008fc400000010ff */
[----:B--2---:R-:W-:Y:S02]  /*fe10*/  F2FP.BF16.F32.PACK_AB R15, R54, R129 ;  /* 0x00000081360f723e */ /* 0x004fe400000010ff */
[----:B-1----:R-:W-:-:S03]  /*fe20*/  F2FP.BF16.F32.PACK_AB R12, R137, R58 ;  /* 0x0000003a890c723e */ /* 0x002fc600000010ff */
[----:B------:R-:W-:Y:S01]  /*fe30*/  MUFU.EX2 R57, R57 ;  /* 0x0000003900397308 */ /* 0x000fe20000000800 */
[----:B----4-:R-:W-:-:S07]  /*fe40*/  F2FP.BF16.F32.PACK_AB R14, R104, R135 ;  /* 0x00000087680e723e */ /* 0x010fce00000010ff */
[----:B------:R-:W1:Y:S08]  /*fe50*/  MUFU.EX2 R38, R38 ;  /* 0x0000002600267308 */ /* 0x000e700000000800 */
[----:B------:R-:W-:Y:S01]  /*fe60*/  MUFU.EX2 R47, R47 ;  /* 0x0000002f002f7308 */ /* 0x000fe20000000800 */
[C---:B------:R-:W-:Y:S07]  /*fe70*/  HMMA.16816.F32.BF16 R96, R12.reuse, R92, RZ ;  /* 0x0000005c0c60723c */ /* 0x040fee00000418ff */
[----:B------:R-:W2:Y:S01]  /*fe80*/  MUFU.EX2 R34, R34 ;  /* 0x0000002200227308 */ /* 0x000ea20000000800 */
[----:B------:R-:W-:Y:S07]  /*fe90*/  HMMA.16816.F32.BF16 R92, R12, R94, RZ ;  /* 0x0000005e0c5c723c */ /* 0x000fee00000418ff */
[----:B------:R-:W-:Y:S08]  /*fea0*/  MUFU.EX2 R59, R59 ;  /* 0x0000003b003b7308 */ /* 0x000ff00000000800 */
[----:B------:R-:W3:Y:S08]  /*feb0*/  MUFU.EX2 R40, R40 ;  /* 0x0000002800287308 */ /* 0x000ef00000000800 */
[----:B------:R-:W-:Y:S08]  /*fec0*/  MUFU.EX2 R43, R43 ;  /* 0x0000002b002b7308 */ /* 0x000ff00000000800 */
[----:B------:R-:W4:Y:S01]  /*fed0*/  MUFU.EX2 R26, R26 ;  /* 0x0000001a001a7308 */ /* 0x000f220000000800 */
[----:B-1----:R-:W-:-:S02]  /*fee0*/  F2FP.BF16.F32.PACK_AB R69, R38, R57 ;  /* 0x000000392645723e */ /* 0x002fc400000010ff */
[----:B--2---:R-:W-:Y:S02]  /*fef0*/  F2FP.BF16.F32.PACK_AB R71, R34, R47 ;  /* 0x0000002f2247723e */ /* 0x004fe400000010ff */
[----:B---3--:R-:W-:Y:S01]  /*ff00*/  F2FP.BF16.F32.PACK_AB R68, R40, R59 ;  /* 0x0000003b2844723e */ /* 0x008fe200000010ff */
[----:B------:R-:W-:Y:S01]  /*ff10*/  HMMA.16816.F32.BF16 R88, R12, R84, RZ ;  /* 0x000000540c58723c */ /* 0x000fe200000418ff */
[----:B----4-:R-:W-:-:S07]  /*ff20*/  F2FP.BF16.F32.PACK_AB R70, R26, R43 ;  /* 0x0000002b1a46723e */ /* 0x010fce00000010ff */
[C---:B------:R-:W-:Y:S08]  /*ff30*/  HMMA.16816.F32.BF16 R80, R12.reuse, R76, RZ ;  /* 0x0000004c0c50723c */ /* 0x040ff000000418ff */
[----:B-----5:R-:W-:Y:S08]  /*ff40*/  HMMA.16816.F32.BF16 R72, R12, R4, RZ ;  /* 0x000000040c48723c */ /* 0x020ff000000418ff */
[C---:B------:R-:W-:Y:S08]  /*ff50*/  HMMA.16816.F32.BF16 R96, R68.reuse, R16, R96 ;  /* 0x000000104460723c */ /* 0x040ff00000041860 */
[----:B------:R-:W-:Y:S01]  /*ff60*/  HMMA.16816.F32.BF16 R92, R68, R18, R92 ;  /* 0x00000012445c723c */ /* 0x000fe2000004185c */
[----:B------:R-:W1:Y:S07]  /*ff70*/  LDSM.16.MT88.4 R16, [R153+0x6800] ;  /* 0x006800009910783b */ /* 0x000e6e0000004200 */
[C---:B------:R-:W-:Y:S08]  /*ff80*/  HMMA.16816.F32.BF16 R84, R12.reuse, R86, RZ ;  /* 0x000000560c54723c */ /* 0x040ff000000418ff */
[C---:B------:R-:W-:Y:S08]  /*ff90*/  HMMA.16816.F32.BF16 R76, R12.reuse, R78, RZ ;  /* 0x0000004e0c4c723c */ /* 0x040ff000000418ff */
[----:B------:R-:W-:Y:S01]  /*ffa0*/  HMMA.16816.F32.BF16 R4, R12, R6, RZ ;  /* 0x000000060c04723c */ /* 0x000fe200000418ff */
[----:B------:R-:W2:Y:S07]  /*ffb0*/  LDSM.16.MT88.4 R12, [R152+0x6800] ;  /* 0x00680000980c783b */ /* 0x000eae0000004200 */
[C---:B------:R-:W-:Y:S08]  /*ffc0*/  HMMA.16816.F32.BF16 R88, R68.reuse, R20, R88 ;  /* 0x000000144458723c */ /* 0x040ff00000041858 */
[----:B------:R-:W-:Y:S01]  /*ffd0*/  HMMA.16816.F32.BF16 R84, R68, R22, R84 ;  /* 0x000000164454723c */ /* 0x000fe20000041854 */
[-CC-:B------:R-:W-:Y:S01]  /*ffe0*/  FFMA.FTZ R107, R107, R45.reuse, -R36.reuse ;  /* 0x0000002d6b6b7223 */ /* 0x180fe20000010824 */
[-CC-:B------:R-:W-:Y:S01]  /*fff0*/  FFMA.FTZ R48, R209, R45.reuse, -R36.reuse ;  /* 0x0000002dd1307223 */ /* 0x180fe20000010824 */
[-CC-:B------:R-:W-:Y:S01]  /*10000*/  FFMA.FTZ R65, R207, R45.reuse, -R36.reuse ;  /* 0x0000002dcf417223 */ /* 0x180fe20000010824 */
[-C--:B------:R-:W-:Y:S01]  /*10010*/  FFMA.FTZ R42, R211, R45.reuse, -R36 ;  /* 0x0000002dd32a7223 */ /* 0x080fe20000010824 */
[-CC-:B------:R-:W-:Y:S01]  /*10020*/  FFMA.FTZ R105, R105, R45.reuse, -R24.reuse ;  /* 0x0000002d69697223 */ /* 0x180fe20000010818 */
[----:B------:R-:W-:-:S02]  /*10030*/  FFMA.FTZ R46, R203, R45, -R24 ;  /* 0x0000002dcb2e7223 */ /* 0x000fc40000010818 */
[C---:B-1----:R-:W-:Y:S08]  /*10040*/  HMMA.16816.F32.BF16 R80, R68.reuse, R16, R80 ;  /* 0x000000104450723c */ /* 0x042ff00000041850 */
[C---:B------:R-:W-:Y:S08]  /*10050*/  HMMA.16816.F32.BF16 R76, R68.reuse, R18, R76 ;  /* 0x00000012444c723c */ /* 0x040ff0000004184c */
[C---:B--2---:R-:W-:Y:S01]  /*10060*/  HMMA.16816.F32.BF16 R72, R68.reuse, R12, R72 ;  /* 0x0000000c4448723c */ /* 0x044fe20000041848 */
[-CC-:B------:R-:W-:Y:S01]  /*10070*/  FFMA.FTZ R44, R205, R45.reuse, -R24.reuse ;  /* 0x0000002dcd2c7223 */ /* 0x180fe20000010818 */
[-CC-:B------:R-:W-:Y:S01]  /*10080*/  FFMA.FTZ R3, R139, R45.reuse, -R24.reuse ;  /* 0x0000002d8b037223 */ /* 0x180fe20000010818 */
[----:B------:R-:W-:Y:S01]  /*10090*/  MUFU.EX2 R107, R107 ;  /* 0x0000006b006b7308 */ /* 0x000fe20000000800 */
[----:B------:R-:W-:Y:S04]  /*100a0*/  LDSM.16.MT88.4 R16, [R158+0x7000] ;  /* 0x007000009e10783b */ /* 0x000fe80000004200 */
[----:B------:R-:W-:Y:S01]  /*100b0*/  HMMA.16816.F32.BF16 R68, R68, R14, R4 ;  /* 0x0000000e4444723c */ /* 0x000fe20000041804 */
[----:B------:R-:W1:Y:S02]  /*100c0*/  LDSM.16.MT88.4 R12, [R154+0x7000] ;  /* 0x007000009a0c783b */ /* 0x000e640000004200 */
[----:B------:R-:W2:Y:S01]  /*100d0*/  MUFU.EX2 R48, R48 ;  /* 0x0000003000307308 */ /* 0x000ea20000000800 */
[-C--:B------:R-:W-:Y:S01]  /*100e0*/  FFMA.FTZ R66, R127, R45.reuse, -R24 ;  /* 0x0000002d7f427223 */ /* 0x080fe20000010818 */
[-CC-:B------:R-:W-:Y:S01]  /*100f0*/  FFMA.FTZ R64, R199, R45.reuse, -R36.reuse ;  /* 0x0000002dc7407223 */ /* 0x180fe20000010824 */
[-C--:B------:R-:W-:Y:S01]  /*10100*/  FFMA.FTZ R50, R201, R45.reuse, -R36 ;  /* 0x0000002dc9327223 */ /* 0x080fe20000010824 */
[-CC-:B------:R-:W-:Y:S01]  /*10110*/  FFMA.FTZ R133, R133, R45.reuse, -R24.reuse ;  /* 0x0000002d85857223 */ /* 0x180fe20000010818 */
[-C--:B------:R-:W-:Y:S01]  /*10120*/  FFMA.FTZ R52, R193, R45.reuse, -R24 ;  /* 0x0000002dc1347223 */ /* 0x080fe20000010818 */
[-C--:B------:R-:W-:Y:S01]  /*10130*/  FFMA.FTZ R108, R143, R45.reuse, -R36 ;  /* 0x0000002d8f6c7223 */ /* 0x080fe20000010824 */
[-C--:B------:R-:W-:Y:S01]  /*10140*/  FFMA.FTZ R112, R141, R45.reuse, -R24 ;  /* 0x0000002d8d707223 */ /* 0x080fe20000010818 */
[----:B------:R-:W-:Y:S01]  /*10150*/  MUFU.EX2 R65, R65 ;  /* 0x0000004100417308 */ /* 0x000fe20000000800 */
[-CC-:B------:R-:W-:Y:S01]  /*10160*/  FFMA.FTZ R149, R149, R45.reuse, -R36.reuse ;  /* 0x0000002d95957223 */ /* 0x180fe20000010824 */
[-C--:B------:R-:W-:Y:S01]  /*10170*/  FFMA.FTZ R106, R171, R45.reuse, -R36 ;  /* 0x0000002dab6a7223 */ /* 0x080fe20000010824 */
[-CC-:B------:R-:W-:Y:S01]  /*10180*/  FFMA.FTZ R147, R147, R45.reuse, -R24.reuse ;  /* 0x0000002d93937223 */ /* 0x180fe20000010818 */
[-C--:B------:R-:W-:Y:S01]  /*10190*/  FFMA.FTZ R110, R151, R45.reuse, -R24 ;  /* 0x0000002d976e7223 */ /* 0x080fe20000010818 */
[-C--:B------:R-:W-:Y:S01]  /*101a0*/  FFMA.FTZ R116, R111, R45.reuse, -R36 ;  /* 0x0000002d6f747223 */ /* 0x080fe20000010824 */
[-C--:B------:R-:W-:Y:S01]  /*101b0*/  FFMA.FTZ R120, R109, R45.reuse, -R24 ;  /* 0x0000002d6d787223 */ /* 0x080fe20000010818 */
[-CC-:B------:R-:W-:Y:S01]  /*101c0*/  FFMA.FTZ R117, R117, R45.reuse, -R36.reuse ;  /* 0x0000002d75757223 */ /* 0x180fe20000010824 */
[----:B------:R-:W3:Y:S01]  /*101d0*/  MUFU.EX2 R42, R42 ;  /* 0x0000002a002a7308 */ /* 0x000ee20000000800 */
[-C--:B------:R-:W-:Y:S01]  /*101e0*/  FFMA.FTZ R114, R123, R45.reuse, -R36 ;  /* 0x0000002d7b727223 */ /* 0x080fe20000010824 */
[-CC-:B------:R-:W-:Y:S01]  /*101f0*/  FFMA.FTZ R115, R115, R45.reuse, -R24.reuse ;  /* 0x0000002d73737223 */ /* 0x180fe20000010818 */
[----:B------:R-:W-:Y:S01]  /*10200*/  FFMA.FTZ R118, R113, R45, -R24 ;  /* 0x0000002d71767223 */ /* 0x000fe20000010818 */
[----:B------:R-:W-:Y:S04]  /*10210*/  LDSM.16.MT88.4 R20, [R154+0x8800] ;  /* 0x008800009a14783b */ /* 0x000fe80000004200 */
        /* <DEDUP_REMOVED lines=15> */
[-C--:B------:R-:W-:Y:S01]  /*10310*/  FFMA.FTZ R125, R197, R45.reuse, -R36 ;  /* 0x0000002dc57d7223 */ /* 0x080fe20000010824 */
[----:B------:R-:W-:Y:S01]  /*10320*/  FFMA.FTZ R127, R195, R45, -R24 ;  /* 0x0000002dc37f7223 */ /* 0x000fe20000010818 */
[----:B------:R-:W-:Y:S03]  /*10330*/  MUFU.EX2 R64, R64 ;  /* 0x0000004000407308 */ /* 0x000fe60000000800 */
        /* <DEDUP_REMOVED lines=70> */
[----:B------:R-:W-:Y:S01]  /*107a0*/  HMMA.16816.F32.BF16 R92, R4, R14, R92 ;  /* 0x0000000e045c723c */ /* 0x000fe2000004185c */
[----:B------:R-:W1:Y:S01]  /*107b0*/  LDSM.16.MT88.4 R12, [R152+0x8800] ;  /* 0x00880000980c783b */ /* 0x000e620000004200 */
[----:B------:R-:W-:Y:S01]  /*107c0*/  FADD.FTZ R56, R131, R56 ;  /* 0x0000003883387221 */ /* 0x000fe20000010000 */
[----:B------:R-:W-:-:S03]  /*107d0*/  FADD.FTZ R58, R58, R137 ;  /* 0x000000893a3a7221 */ /* 0x000fc60000010000 */
[----:B------:R-:W-:Y:S01]  /*107e0*/  FADD.FTZ R129, R129, R56 ;  /* 0x0000003881817221 */ /* 0x000fe20000010000 */
[----:B------:R-:W-:Y:S01]  /*107f0*/  FADD.FTZ R135, R135, R58 ;  /* 0x0000003a87877221 */ /* 0x000fe20000010000 */
[-CC-:B------:R-:W-:Y:S02]  /*10800*/  FFMA.FTZ R56, R41, R45.reuse, -R36.reuse ;  /* 0x0000002d29387223 */ /* 0x180fe40000010824 */
[----:B------:R-:W-:Y:S01]  /*10810*/  FADD.FTZ R122, R54, R129 ;  /* 0x00000081367a7221 */ /* 0x000fe20000010000 */
[C---:B--2---:R-:W-:Y:S08]  /*10820*/  HMMA.16816.F32.BF16 R80, R4.reuse, R16, R80 ;  /* 0x000000100450723c */ /* 0x044ff00000041850 */
[C---:B------:R-:W-:Y:S01]  /*10830*/  HMMA.16816.F32.BF16 R76, R4.reuse, R18, R76 ;  /* 0x00000012044c723c */ /* 0x040fe2000004184c */
[----:B------:R-:W2:Y:S01]  /*10840*/  LDSM.16.MT88.4 R16, [R158+0x9000] ;  /* 0x009000009e10783b */ /* 0x000ea20000004200 */
[-CC-:B------:R-:W-:Y:S01]  /*10850*/  FFMA.FTZ R51, R51, R45.reuse, -R36.reuse ;  /* 0x0000002d33337223 */ /* 0x180fe20000010824 */
[-CC-:B------:R-:W-:Y:S01]  /*10860*/  FFMA.FTZ R41, R55, R45.reuse, -R36.reuse ;  /* 0x0000002d37297223 */ /* 0x180fe20000010824 */
[-C--:B------:R-:W-:Y:S01]  /*10870*/  FFMA.FTZ R54, R67, R45.reuse, -R36 ;  /* 0x0000002d43367223 */ /* 0x080fe20000010824 */
[-CC-:B------:R-:W-:Y:S01]  /*10880*/  FFMA.FTZ R39, R39, R45.reuse, -R24.reuse ;  /* 0x0000002d27277223 */ /* 0x180fe20000010818 */
[-CC-:B------:R-:W-:Y:S01]  /*10890*/  FFMA.FTZ R58, R35, R45.reuse, -R24.reuse ;  /* 0x0000002d233a7223 */ /* 0x180fe20000010818 */
[-C--:B------:R-:W-:Y:S01]  /*108a0*/  FFMA.FTZ R33, R33, R45.reuse, -R24 ;  /* 0x0000002d21217223 */ /* 0x080fe20000010818 */
[----:B------:R-:W-:Y:S01]  /*108b0*/  FADD.FTZ R57, R57, R122 ;  /* 0x0000007a39397221 */ /* 0x000fe20000010000 */
[----:B------:R-:W-:Y:S01]  /*108c0*/  FFMA.FTZ R53, R53, R45, -R24 ;  /* 0x0000002d35357223 */ /* 0x000fe20000010818 */
[C---:B------:R-:W-:Y:S01]  /*108d0*/  HMMA.16816.F32.BF16 R88, R4.reuse, R20, R88 ;  /* 0x000000140458723c */ /* 0x040fe20000041858 */
[----:B------:R-:W-:Y:S07]  /*108e0*/  MUFU.EX2 R56, R56 ;  /* 0x0000003800387308 */ /* 0x000fee0000000800 */
[C---:B------:R-:W-:Y:S01]  /*108f0*/  HMMA.16816.F32.BF16 R84, R4.reuse, R22, R84 ;  /* 0x000000160454723c */ /* 0x040fe20000041854 */
[----:B------:R-:W3:Y:S01]  /*10900*/  LDSM.16.MT88.4 R20, [R153+0x9000] ;  /* 0x009000009914783b */ /* 0x000ee20000004200 */
[----:B------:R-:W4:Y:S06]  /*10910*/  MUFU.EX2 R51, R51 ;  /* 0x0000003300337308 */ /* 0x000f2c0000000800 */
[C---:B-1----:R-:W-:Y:S02]  /*10920*/  HMMA.16816.F32.BF16 R72, R4.reuse, R12, R72 ;  /* 0x0000000c0448723c */ /* 0x042fe40000041848 */
[----:B------:R-:W-:Y:S06]  /*10930*/  MUFU.EX2 R41, R41 ;  /* 0x0000002900297308 */ /* 0x000fec0000000800 */
[----:B------:R-:W-:Y:S01]  /*10940*/  HMMA.16816.F32.BF16 R68, R4, R14, R68 ;  /* 0x0000000e0444723c */ /* 0x000fe20000041844 */
[----:B------:R-:W-:Y:S01]  /*10950*/  FADD.FTZ R6, R38, R57 ;  /* 0x0000003926067221 */ /* 0x000fe20000010000 */
[----:B------:R-:W1:Y:S01]  /*10960*/  MUFU.EX2 R54, R54 ;  /* 0x0000003600367308 */ /* 0x000e620000000800 */
[----:B------:R-:W-:Y:S01]  /*10970*/  FADD.FTZ R104, R104, R135 ;  /* 0x0000008768687221 */ /* 0x000fe20000010000 */
[----:B------:R-:W5:Y:S06]  /*10980*/  LDSM.16.MT88.4 R12, [R154+0x9000] ;  /* 0x009000009a0c783b */ /* 0x000f6c0000004200 */
[----:B------:R-:W-:Y:S08]  /*10990*/  MUFU.EX2 R39, R39 ;  /* 0x0000002700277308 */ /* 0x000ff00000000800 */
[----:B------:R-:W2:Y:S08]  /*109a0*/  MUFU.EX2 R58, R58 ;  /* 0x0000003a003a7308 */ /* 0x000eb00000000800 */
[----:B------:R-:W-:Y:S08]  /*109b0*/  MUFU.EX2 R33, R33 ;  /* 0x0000002100217308 */ /* 0x000ff00000000800 */
[----:B------:R-:W3:Y:S01]  /*109c0*/  MUFU.EX2 R38, R53 ;  /* 0x0000003500267308 */ /* 0x000ee20000000800 */
[----:B------:R-:W-:-:S04]  /*109d0*/  FADD.FTZ R59, R59, R104 ;  /* 0x000000683b3b7221 */ /* 0x000fc80000010000 */
[----:B------:R-:W-:Y:S01]  /*109e0*/  FADD.FTZ R4, R40, R59 ;  /* 0x0000003b28047221 */ /* 0x000fe20000010000 */
[----:B------:R-:W-:Y:S01]  /*109f0*/  FADD.FTZ R47, R47, R6 ;  /* 0x000000062f2f7221 */ /* 0x000fe20000010000 */
[----:B----4-:R-:W-:Y:S02]  /*10a00*/  F2FP.BF16.F32.PACK_AB R5, R51, R56 ;  /* 0x000000383305723e */ /* 0x010fe400000010ff */
[----:B------:R-:W-:Y:S01]  /*10a10*/  FADD.FTZ R43, R43, R4 ;  /* 0x000000042b2b7221 */ /* 0x000fe20000010000 */
[----:B-1----:R-:W-:Y:S02]  /*10a20*/  F2FP.BF16.F32.PACK_AB R7, R54, R41 ;  /* 0x000000293607723e */ /* 0x002fe400000010ff */
[----:B--2---:R-:W-:Y:S02]  /*10a30*/  F2FP.BF16.F32.PACK_AB R4, R58, R39 ;  /* 0x000000273a04723e */ /* 0x004fe400000010ff */
[----:B---3--:R-:W-:-:S07]  /*10a40*/  F2FP.BF16.F32.PACK_AB R6, R38, R33 ;  /* 0x000000212606723e */ /* 0x008fce00000010ff */
[C---:B------:R-:W-:Y:S08]  /*10a50*/  HMMA.16816.F32.BF16 R96, R4.reuse, R16, R96 ;  /* 0x000000100460723c */ /* 0x040ff00000041860 */
        /* <DEDUP_REMOVED lines=12> */
[----:B------:R-:W-:-:S05]  /*10b20*/  FADD.FTZ R44, R44, R105 ;  /* 0x000000692c2c7221 */ /* 0x000fca0000010000 */
[----:B-----5:R-:W-:Y:S01]  /*10b30*/  HMMA.16816.F32.BF16 R88, R4, R12, R88 ;  /* 0x0000000c0458723c */ /* 0x020fe20000041858 */
[----:B------:R-:W-:Y:S01]  /*10b40*/  FADD.FTZ R42, R42, R65 ;  /* 0x000000412a2a7221 */ /* 0x000fe20000010000 */
[----:B------:R-:W-:-:S06]  /*10b50*/  FADD.FTZ R44, R3, R44 ;  /* 0x0000002c032c7221 */ /* 0x000fcc0000010000 */
[C---:B------:R-:W-:Y:S01]  /*10b60*/  HMMA.16816.F32.BF16 R84, R4.reuse, R14, R84 ;  /* 0x0000000e0454723c */ /* 0x040fe20000041854 */
[----:B------:R-:W3:Y:S01]  /*10b70*/  LDSM.16.MT88.4 R12, [R158+0x9800] ;  /* 0x009800009e0c783b */ /* 0x000ee20000004200 */
[-C--:B------:R-:W-:Y:S01]  /*10b80*/  FFMA.FTZ R40, R32, R45.reuse, -R36 ;  /* 0x0000002d20287223 */ /* 0x080fe20000010824 */
[----:B------:R-:W-:Y:S01]  /*10b90*/  FADD.FTZ R139, R139, R42 ;  /* 0x0000002a8b8b7221 */ /* 0x000fe20000010000 */
[----:B------:R-:W-:Y:S01]  /*10ba0*/  FADD.FTZ R133, R133, R44 ;  /* 0x0000002c85857221 */ /* 0x000fe20000010000 */
[-CC-:B------:R-:W-:Y:S01]  /*10bb0*/  FFMA.FTZ R35, R37, R45.reuse, -R36.reuse ;  /* 0x0000002d25237223 */ /* 0x180fe20000010824 */
[-C--:B------:R-:W-:Y:S01]  /*10bc0*/  FFMA.FTZ R193, R28, R45.reuse, -R36 ;  /* 0x0000002d1cc17223 */ /* 0x080fe20000010824 */
[-CC-:B------:R-:W-:Y:S01]  /*10bd0*/  FFMA.FTZ R31, R31, R45.reuse, -R24.reuse ;  /* 0x0000002d1f1f7223 */ /* 0x180fe20000010818 */
[-CC-:B------:R-:W-:Y:S01]  /*10be0*/  FFMA.FTZ R32, R29, R45.reuse, -R24.reuse ;  /* 0x0000002d1d207223 */ /* 0x180fe20000010818 */
[-C--:B------:R-:W-:Y:S01]  /*10bf0*/  FFMA.FTZ R25, R25, R45.reuse, -R24 ;  /* 0x0000002d19197223 */ /* 0x080fe20000010818 */
[-C--:B------:R-:W-:Y:S01]  /*10c00*/  FFMA.FTZ R37, R30, R45.reuse, -R36 ;  /* 0x0000002d1e257223 */ /* 0x080fe20000010824 */
[----:B------:R-:W-:Y:S01]  /*10c10*/  FFMA.FTZ R27, R27, R45, -R24 ;  /* 0x0000002d1b1b7223 */ /* 0x000fe20000010818 */
[----:B------:R-:W-:Y:S01]  /*10c20*/  FADD.FTZ R64, R64, R139 ;  /* 0x0000008b40407221 */ /* 0x000fe20000010000 */
[----:B------:R-:W-:Y:S01]  /*10c30*/  FADD.FTZ R66, R66, R133 ;  /* 0x0000008542427221 */ /* 0x000fe20000010000 */
[----:B-1----:R-:W-:Y:S01]  /*10c40*/  HMMA.16816.F32.BF16 R72, R4, R16, R72 ;  /* 0x000000100448723c */ /* 0x002fe20000041848 */
[----:B------:R-:W-:Y:S01]  /*10c50*/  MUFU.EX2 R35, R35 ;  /* 0x0000002300237308 */ /* 0x000fe20000000800 */
[----:B------:R-:W-:-:S06]  /*10c60*/  FADD.FTZ R3, R125, R64 ;  /* 0x000000407d037221 */ /* 0x000fcc0000010000 */
[----:B------:R-:W-:Y:S01]  /*10c70*/  HMMA.16816.F32.BF16 R68, R4, R18, R68 ;  /* 0x000000120444723c */ /* 0x000fe20000041844 */
[----:B------:R-:W1:Y:S01]  /*10c80*/  MUFU.EX2 R30, R40 ;  /* 0x00000028001e7308 */ /* 0x000e620000000800 */
[----:B------:R-:W4:Y:S01]  /*10c90*/  LDSM.16.MT88.4 R16, [R153+0x9800] ;  /* 0x009800009910783b */ /* 0x000f220000004200 */
[----:B------:R-:W-:-:S06]  /*10ca0*/  FADD.FTZ R3, R50, R3 ;  /* 0x0000000332037221 */ /* 0x000fcc0000010000 */
[----:B------:R-:W-:Y:S08]  /*10cb0*/  MUFU.EX2 R28, R37 ;  /* 0x00000025001c7308 */ /* 0x000ff00000000800 */
[----:B------:R-:W5:Y:S08]  /*10cc0*/  MUFU.EX2 R193, R193 ;  /* 0x000000c100c17308 */ /* 0x000f700000000800 */
[----:B------:R-:W-:Y:S08]  /*10cd0*/  MUFU.EX2 R31, R31 ;  /* 0x0000001f001f7308 */ /* 0x000ff00000000800 */
[----:B------:R-:W2:Y:S08]  /*10ce0*/  MUFU.EX2 R32, R32 ;  /* 0x0000002000207308 */ /* 0x000eb00000000800 */
[----:B------:R1:W-:Y:S08]  /*10cf0*/  MUFU.EX2 R26, R27 ;  /* 0x0000001b001a7308 */ /* 0x0003f00000000800 */
[----:B------:R-:W3:Y:S01]  /*10d00*/  MUFU.EX2 R25, R25 ;  /* 0x0000001900197308 */ /* 0x000ee20000000800 */
[----:B------:R-:W-:Y:S01]  /*10d10*/  FADD.FTZ R108, R108, R3 ;  /* 0x000000036c6c7221 */ /* 0x000fe20000010000 */
[----:B-1----:R-:W-:-:S04]  /*10d20*/  FADD.FTZ R27, R127, R66 ;  /* 0x000000427f1b7221 */ /* 0x002fc80000010000 */
[----:B------:R-:W-:-:S04]  /*10d30*/  FADD.FTZ R27, R52, R27 ;  /* 0x0000001b341b7221 */ /* 0x000fc80000010000 */
[----:B------:R-:W-:Y:S01]  /*10d40*/  FADD.FTZ R112, R112, R27 ;  /* 0x0000001b70707221 */ /* 0x000fe20000010000 */
[----:B------:R-:W-:-:S03]  /*10d50*/  FADD.FTZ R149, R149, R108 ;  /* 0x0000006c95957221 */ /* 0x000fc60000010000 */
[----:B------:R-:W-:Y:S01]  /*10d60*/  FADD.FTZ R147, R147, R112 ;  /* 0x0000007093937221 */ /* 0x000fe20000010000 */
[----:B------:R-:W-:Y:S01]  /*10d70*/  F2FP.BF16.F32.PACK_AB R5, R30, R35 ;  /* 0x000000231e05723e */ /* 0x000fe200000010ff */
[----:B------:R-:W-:Y:S01]  /*10d80*/  FADD.FTZ R106, R106, R149 ;  /* 0x000000956a6a7221 */ /* 0x000fe20000010000 */
[----:B-----5:R-:W-:Y:S01]  /*10d90*/  F2FP.BF16.F32.PACK_AB R7, R193, R28 ;  /* 0x0000001cc107723e */ /* 0x020fe200000010ff */
[----:B------:R-:W-:Y:S01]  /*10da0*/  FADD.FTZ R110, R110, R147 ;  /* 0x000000936e6e7221 */ /* 0x000fe20000010000 */
[----:B--2---:R-:W-:Y:S02]  /*10db0*/  F2FP.BF16.F32.PACK_AB R4, R32, R31 ;  /* 0x0000001f2004723e */ /* 0x004fe400000010ff */
[----:B---3--:R-:W-:Y:S01]  /*10dc0*/  F2FP.BF16.F32.PACK_AB R6, R25, R26 ;  /* 0x0000001a1906723e */ /* 0x008fe200000010ff */
[----:B------:R-:W-:Y:S01]  /*10dd0*/  FADD.FTZ R143, R143, R106 ;  /* 0x0000006a8f8f7221 */ /* 0x000fe20000010000 */
[----:B------:R-:W-:-:S05]  /*10de0*/  FADD.FTZ R141, R141, R110 ;  /* 0x0000006e8d8d7221 */ /* 0x000fca0000010000 */
        /* <DEDUP_REMOVED lines=30> */
[----:B------:R-:W-:-:S03]  /*10fd0*/  FADD.FTZ R26, R26, R31 ;  /* 0x0000001f1a1a7221 */ /* 0x000fc60000010000 */
[----:B------:R-:W-:Y:S02]  /*10fe0*/  FADD.FTZ R193, R193, R28 ;  /* 0x0000001cc1c17221 */ /* 0x000fe40000010000 */
[----:B-1----:R-:W-:Y:S01]  /*10ff0*/  HMMA.16816.F32.BF16 R72, R4, R12, R72 ;  /* 0x0000000c0448723c */ /* 0x002fe20000041848 */
        /* <DEDUP_REMOVED lines=74> */
.L_x_14504:
        /* <DEDUP_REMOVED lines=8> */
.L_x_14505:
[----:B------:R-:W-:Y:S05]  /*11520*/  BSYNC.RECONVERGENT B0 ;  /* 0x0000000000007941 */ /* 0x000fea0003800200 */
.L_x_14503:
[----:B------:R-:W-:Y:S01]  /*11530*/  ISETP.GE.AND P5, PT, R10, R175, PT ;  /* 0x000000af0a00720c */ /* 0x000fe20003fa6270 */
[C---:B------:R-:W-:Y:S01]  /*11540*/  IMAD.SHL.U32 R4, R166.reuse, 0x20, RZ ;  /* 0x00000020a6047824 */ /* 0x040fe200078e00ff */
[----:B------:R-:W-:Y:S01]  /*11550*/  IADD3 R10, P0, PT, R9, R172, RZ ;  /* 0x000000ac090a7210 */ /* 0x000fe20007f1e0ff */
[----:B------:R-:W-:Y:S01]  /*11560*/  VIADD R201, R61, 0xffffffff ;  /* 0xffffffff3dc97836 */ /* 0x000fe20000000000 */
[----:B------:R-:W-:Y:S01]  /*11570*/  SHF.L.U64.HI R5, R166, 0x5, R167 ;  /* 0x00000005a6057819 */ /* 0x000fe200000102a7 */
[----:B------:R-:W-:Y:S01]  /*11580*/  IMAD.IADD R245, R103, 0x1, R102 ;  /* 0x0000000167f57824 */ /* 0x000fe200078e0266 */
[----:B------:R-:W-:Y:S01]  /*11590*/  IADD3 R6, P1, PT, R4, R10, RZ ;  /* 0x0000000a04067210 */ /* 0x000fe20007f3e0ff */
[----:B------:R-:W-:Y:S01]  /*115a0*/  IMAD.X R11, R8, 0x1, R173, P0 ;  /* 0x00000001080b7824 */ /* 0x000fe200000e06ad */
[----:B------:R-:W-:Y:S01]  /*115b0*/  BSSY.RECONVERGENT B1, `(.L_x_14506) ;  /* 0x0000357000017945 */ /* 0x000fe20003800200 */
[----:B------:R-:W-:Y:S01]  /*115c0*/  IMAD.SHL.U32 R201, R201, 0x80, RZ ;  /* 0x00000080c9c97824 */ /* 0x000fe200078e00ff */
[----:B------:R-:W-:Y:S01]  /*115d0*/  IADD3 R12, P0, PT, R6, R4, RZ ;  /* 0x00000004060c7210 */ /* 0x000fe20007f1e0ff */
[----:B------:R-:W-:-:S02]  /*115e0*/  IMAD.X R7, R5, 0x1, R11, P1 ;  /* 0x0000000105077824 */ /* 0x000fc400008e060b */
        /* <DEDUP_REMOVED lines=50> */
[----:B-1----:R-:W1:Y:S04]  /*11910*/  LDSM.16.M88.4 R12, [R162+0x2000] ;  /* 0x00200000a20c783b */ /* 0x002e680000000200 */
[----:B------:R-:W3:Y:S04]  /*11920*/  LDSM.16.M88.4 R4, [R162+0x2800] ;  /* 0x00280000a204783b */ /* 0x000ee80000000200 */
[----:B------:R-:W4:Y:S04]  /*11930*/  LDSM.16.M88.4 R52, [R162+0x3800] ;  /* 0x00380000a234783b */ /* 0x000f280000000200 */
[----:B------:R-:W5:Y:S04]  /*11940*/  LDSM.16.M88.4 R44, [R162+0x4000] ;  /* 0x00400000a22c783b */ /* 0x000f680000000200 */
[----:B------:R-:W-:Y:S04]  /*11950*/  LDSM.16.M88.4 R108, [R161] ;  /* 0x00000000a16c783b */ /* 0x000fe80000000200 */
[----:B------:R-:W5:Y:S04]  /*11960*/  LDSM.16.M88.4 R32, [R157+0x2000] ;  /* 0x002000009d20783b */ /* 0x000f680000000200 */
[----:B------:R-:W5:Y:S04]  /*11970*/  LDSM.16.M88.4 R64, [R162+0x3000] ;  /* 0x00300000a240783b */ /* 0x000f680000000200 */
[----:B------:R-:W5:Y:S04]  /*11980*/  LDSM.16.M88.4 R24, [R157+0x2800] ;  /* 0x002800009d18783b */ /* 0x000f680000000200 */
[----:B------:R-:W5:Y:S04]  /*11990*/  LDSM.16.M88.4 R36, [R162+0x4800] ;  /* 0x00480000a224783b */ /* 0x000f680000000200 */
[----:B--2---:R-:W2:Y:S04]  /*119a0*/  LDSM.16.M88.4 R28, [R162+0x5000] ;  /* 0x00500000a21c783b */ /* 0x004ea80000000200 */
[----:B------:R-:W2:Y:S01]  /*119b0*/  LDSM.16.M88.4 R120, [R162+0x5800] ;  /* 0x00580000a278783b */ /* 0x000ea20000000200 */
        /* <DEDUP_REMOVED lines=86> */
[----:B-1----:R-:W-:Y:S01]  /*11f20*/  HMMA.16816.F32.BF16 R24, R120, R108, R24 ;  /* 0x0000006c7818723c */ /* 0x002fe20000041818 */
[----:B------:R-:W-:-:S04]  /*11f30*/  IMAD.IADD R108, R176, 0x1, R62 ;  /* 0x00000001b06c7824 */ /* 0x000fc800078e023e */
[----:B------:R-:W-:Y:S02]  /*11f40*/  IMAD.IADD R245, R108, 0x1, R245 ;  /* 0x000000016cf57824 */ /* 0x000fe400078e02f5 */
[----:B------:R-:W-:Y:S01]  /*11f50*/  VIADD R108, R130, 0xfffffff9 ;  /* 0xfffffff9826c7836 */ /* 0x000fe20000000000 */
[C---:B------:R-:W-:Y:S01]  /*11f60*/  HMMA.16816.F32.BF16 R20, R120.reuse, R110, R20 ;  /* 0x0000006e7814723c */ /* 0x040fe20000041814 */
[----:B------:R-:W-:Y:S02]  /*11f70*/  IMAD.IADD R110, R201, 0x1, R128 ;  /* 0x00000001c96e7824 */ /* 0x000fe400078e0280 */
[C---:B------:R-:W-:Y:S01]  /*11f80*/  VIADD R247, R245.reuse, 0x8 ;  /* 0x00000008f5f77836 */ /* 0x040fe20000000000 */
[----:B------:R-:W-:Y:S01]  /*11f90*/  BAR.SYNC.DEFER_BLOCKING 0x0 ;  /* 0x0000000000007b1d */ /* 0x000fe20000010000 */
[----:B------:R-:W-:Y:S01]  /*11fa0*/  IMAD.IADD R110, R110, 0x1, R177 ;  /* 0x000000016e6e7824 */ /* 0x000fe200078e02b1 */
[C---:B------:R-:W-:Y:S02]  /*11fb0*/  ISETP.GE.AND P1, PT, R108.reuse, R189, PT ;  /* 0x000000bd6c00720c */ /* 0x040fe40003f26270 */
[----:B------:R-:W-:Y:S01]  /*11fc0*/  ISETP.GE.AND P2, PT, R108, R188, PT ;  /* 0x000000bc6c00720c */ /* 0x000fe20003f46270 */
[----:B--2---:R-:W-:Y:S01]  /*11fd0*/  HMMA.16816.F32.BF16 R32, R120, R112, R32 ;  /* 0x000000707820723c */ /* 0x004fe20000041820 */
[----:B------:R-:W-:-:S02]  /*11fe0*/  IADD3 R63, PT, PT, R245, 0x80, -R110 ;  /* 0x00000080f53f7810 */ /* 0x000fc40007ffe86e */
[C---:B------:R-:W-:Y:S02]  /*11ff0*/  ISETP.GE.AND P3, PT, R108.reuse, R181, PT ;  /* 0x000000b56c00720c */ /* 0x040fe40003f66270 */
[----:B------:R-:W-:Y:S02]  /*12000*/  IABS R63, R63 ;  /* 0x0000003f003f7213 */ /* 0x000fe40000000000 */
[----:B------:R-:W-:Y:S01]  /*12010*/  ISETP.GE.AND P0, PT, R108, R187, PT ;  /* 0x000000bb6c00720c */ /* 0x000fe20003f06270 */
[----:B------:R-:W-:Y:S01]  /*12020*/  HMMA.16816.F32.BF16 R28, R120, R114, R28 ;  /* 0x00000072781c723c */ /* 0x000fe2000004181c */
[----:B------:R-:W-:Y:S02]  /*12030*/  I2FP.F32.S32 R63, R63 ;  /* 0x0000003f003f7245 */ /* 0x000fe40000201400 */
[----:B------:R-:W-:-:S03]  /*12040*/  IADD3 R108, PT, PT, R245, 0x7, -R110 ;  /* 0x00000007f56c7810 */ /* 0x000fc60007ffe86e */
[C---:B------:R-:W-:Y:S01]  /*12050*/  FFMA.FTZ R63, -R186.reuse, R63, R16 ;  /* 0x0000003fba3f7223 */ /* 0x040fe20000010110 */
[C-C-:B------:R-:W-:Y:S02]  /*12060*/  IADD3 R16, PT, PT, R247.reuse, 0x7, -R110.reuse ;  /* 0x00000007f7107810 */ /* 0x140fe40007ffe86e */
[----:B------:R-:W-:Y:S02]  /*12070*/  IABS R108, R108 ;  /* 0x0000006c006c7213 */ /* 0x000fe40000000000 */
[----:B------:R-:W-:Y:S02]  /*12080*/  IABS R16, R16 ;  /* 0x0000001000107213 */ /* 0x000fe40000000000 */
[----:B------:R-:W-:Y:S02]  /*12090*/  I2FP.F32.S32 R108, R108 ;  /* 0x0000006c006c7245 */ /* 0x000fe40000201400 */
[----:B------:R-:W-:Y:S02]  /*120a0*/  I2FP.F32.S32 R112, R16 ;  /* 0x0000001000707245 */ /* 0x000fe40000201400 */
[----:B------:R-:W-:Y:S01]  /*120b0*/  IADD3 R16, PT, PT, R247, 0x80, -R110 ;  /* 0x00000080f7107810 */ /* 0x000fe20007ffe86e */
[----:B------:R-:W-:-:S02]  /*120c0*/  FFMA.FTZ R108, -R186, R108, R21 ;  /* 0x0000006cba6c7223 */ /* 0x000fc40000010115 */
[----:B------:R-:W-:Y:S01]  /*120d0*/  FFMA.FTZ R21, -R186, R112, R23 ;  /* 0x00000070ba157223 */ /* 0x000fe20000010117 */
[----:B------:R-:W-:Y:S01]  /*120e0*/  IABS R23, R16 ;  /* 0x0000001000177213 */ /* 0x000fe20000000000 */
[----:B------:R-:W-:Y:S01]  /*120f0*/  VIADD R16, R130, 0xffffff80 ;  /* 0xffffff8082107836 */ /* 0x000fe20000000000 */
[----:B------:R-:W-:Y:S02]  /*12100*/  FSEL R108, R108, -INF , P1 ;  /* 0xff8000006c6c7808 */ /* 0x000fe40000800000 */
[----:B------:R-:W-:Y:S02]  /*12110*/  I2FP.F32.S32 R23, R23 ;  /* 0x0000001700177245 */ /* 0x000fe40000201400 */
[----:B------:R-:W-:Y:S02]  /*12120*/  FSEL R21, R21, -INF , P0 ;  /* 0xff80000015157808 */ /* 0x000fe40000000000 */
[----:B------:R-:W-:Y:S01]  /*12130*/  ISETP.GE.AND P1, PT, R16, R189, PT ;  /* 0x000000bd1000720c */ /* 0x000fe20003f26270 */
[----:B------:R-:W-:Y:S01]  /*12140*/  FFMA.FTZ R18, -R186, R23, R18 ;  /* 0x00000017ba127223 */ /* 0x000fe20000010112 */
[----:B------:R-:W-:-:S02]  /*12150*/  ISETP.GE.AND P4, PT, R16, R188, PT ;  /* 0x000000bc1000720c */ /* 0x000fc40003f86270 */
[C---:B------:R-:W-:Y:S02]  /*12160*/  ISETP.GE.AND P6, PT, R16.reuse, R181, PT ;  /* 0x000000b51000720c */ /* 0x040fe40003fc6270 */
[----:B------:R-:W-:Y:S01]  /*12170*/  ISETP.GE.AND P0, PT, R16, R187, PT ;  /* 0x000000bb1000720c */ /* 0x000fe20003f06270 */
[----:B------:R-:W-:Y:S01]  /*12180*/  VIADD R16, R130, 0xffffff81 ;  /* 0xffffff8182107836 */ /* 0x000fe20000000000 */
[----:B------:R-:W-:Y:S02]  /*12190*/  IADD3 R23, PT, PT, R245, 0x7f, -R110 ;  /* 0x0000007ff5177810 */ /* 0x000fe40007ffe86e */
[----:B------:R-:W-:Y:S02]  /*121a0*/  FSEL R109, R63, -INF , P1 ;  /* 0xff8000003f6d7808 */ /* 0x000fe40000800000 */
[----:B------:R-:W-:Y:S02]  /*121b0*/  FSEL R108, R108, -INF , !P2 ;  /* 0xff8000006c6c7808 */ /* 0x000fe40005000000 */
[----:B------:R-:W-:-:S02]  /*121c0*/  FSEL R63, R21, -INF , !P3 ;  /* 0xff800000153f7808 */ /* 0x000fc40005800000 */
[----:B------:R-:W-:Y:S02]  /*121d0*/  IABS R23, R23 ;  /* 0x0000001700177213 */ /* 0x000fe40000000000 */
[----:B------:R-:W-:Y:S02]  /*121e0*/  FSEL R205, R18, -INF , P0 ;  /* 0xff80000012cd7808 */ /* 0x000fe40000000000 */
[C---:B------:R-:W-:Y:S02]  /*121f0*/  ISETP.GE.AND P1, PT, R16.reuse, R189, PT ;  /* 0x000000bd1000720c */ /* 0x040fe40003f26270 */
        /* <DEDUP_REMOVED lines=8> */
[----:B------:R-:W-:Y:S02]  /*12280*/  IABS R18, R18 ;  /* 0x0000001200127213 */ /* 0x000fe40000000000 */
[----:B------:R-:W-:-:S02]  /*12290*/  I2FP.F32.S32 R23, R16 ;  /* 0x0000001000177245 */ /* 0x000fc40000201400 */
[----:B------:R-:W-:Y:S01]  /*122a0*/  FSEL R17, R17, -INF , P1 ;  /* 0xff80000011117808 */ /* 0x000fe20000800000 */
[----:B------:R-:W-:Y:S01]  /*122b0*/  IMAD.MOV.U32 R16, RZ, RZ, R18 ;  /* 0x000000ffff107224 */ /* 0x000fe200078e0012 */
[----:B------:R-:W-:Y:S01]  /*122c0*/  FSEL R21, R109, -INF , !P4 ;  /* 0xff8000006d157808 */ /* 0x000fe20006000000 */
[----:B------:R-:W-:Y:S01]  /*122d0*/  FFMA.FTZ R12, -R186, R23, R12 ;  /* 0x00000017ba0c7223 */ /* 0x000fe2000001010c */
[----:B------:R-:W-:Y:S01]  /*122e0*/  IADD3 R23, PT, PT, R247, 0x78, -R110 ;  /* 0x00000078f7177810 */ /* 0x000fe20007ffe86e */
[----:B------:R-:W-:Y:S01]  /*122f0*/  VIADD R18, R130, 0xffffff88 ;  /* 0xffffff8882127836 */ /* 0x000fe20000000000 */
[----:B------:R-:W-:Y:S02]  /*12300*/  I2FP.F32.S32 R16, R16 ;  /* 0x0000001000107245 */ /* 0x000fe40000201400 */
[----:B------:R-:W-:Y:S02]  /*12310*/  IABS R23, R23 ;  /* 0x0000001700177213 */ /* 0x000fe40000000000 */
[----:B------:R-:W-:Y:S01]  /*12320*/  ISETP.GE.AND P1, PT, R18, R189, PT ;  /* 0x000000bd1200720c */ /* 0x000fe20003f26270 */
[----:B------:R-:W-:Y:S01]  /*12330*/  FFMA.FTZ R16, -R186, R16, R19 ;  /* 0x00000010ba107223 */ /* 0x000fe20000010113 */
[----:B------:R-:W-:-:S02]  /*12340*/  I2FP.F32.S32 R23, R23 ;  /* 0x0000001700177245 */ /* 0x000fc40000201400 */
[----:B------:R-:W-:Y:S02]  /*12350*/  FSEL R19, R17, -INF , !P2 ;  /* 0xff80000011137808 */ /* 0x000fe40005000000 */
[----:B------:R-:W-:Y:S01]  /*12360*/  FSEL R16, R16, -INF , P0 ;  /* 0xff80000010107808 */ /* 0x000fe20000000000 */
[----:B------:R-:W-:Y:S01]  /*12370*/  FFMA.FTZ R227, -R186, R23, R14 ;  /* 0x00000017bae37223 */ /* 0x000fe2000001010e */
[----:B------:R-:W-:Y:S01]  /*12380*/  ISETP.GE.AND P0, PT, R18, R187, PT ;  /* 0x000000bb1200720c */ /* 0x000fe20003f06270 */
[----:B------:R-:W-:Y:S01]  /*12390*/  VIADD R14, R130, 0xffffff89 ;  /* 0xffffff89820e7836 */ /* 0x000fe20000000000 */
[----:B------:R-:W-:Y:S02]  /*123a0*/  IADD3 R17, PT, PT, R245, 0x77, -R110 ;  /* 0x00000077f5117810 */ /* 0x000fe40007ffe86e */
[----:B------:R-:W-:Y:S02]  /*123b0*/  ISETP.GE.AND P4, PT, R18, R188, PT ;  /* 0x000000bc1200720c */ /* 0x000fe40003f86270 */
[----:B------:R-:W-:-:S02]  /*123c0*/  FSEL R12, R12, -INF , P1 ;  /* 0xff8000000c0c7808 */ /* 0x000fc40000800000 */
[----:B------:R-:W-:Y:S02]  /*123d0*/  FSEL R23, R16, -INF , !P3 ;  /* 0xff80000010177808 */ /* 0x000fe40005800000 */
[----:B------:R-:W-:Y:S02]  /*123e0*/  IABS R16, R17 ;  /* 0x0000001100107213 */ /* 0x000fe40000000000 */
[----:B------:R-:W-:Y:S02]  /*123f0*/  FSEL R227, R227, -INF , P0 ;  /* 0xff800000e3e37808 */ /* 0x000fe40000000000 */
[C---:B------:R-:W-:Y:S02]  /*12400*/  ISETP.GE.AND P1, PT, R14.reuse, R189, PT ;  /* 0x000000bd0e00720c */ /* 0x040fe40003f26270 */
[----:B------:R-:W-:Y:S02]  /*12410*/  ISETP.GE.AND P2, PT, R14, R188, PT ;  /* 0x000000bc0e00720c */ /* 0x000fe40003f46270 */
[----:B------:R-:W-:-:S02]  /*12420*/  FSEL R17, R12, -INF , !P4 ;  /* 0xff8000000c117808 */ /* 0x000fc40006000000 */
[C---:B------:R-:W-:Y:S02]  /*12430*/  ISETP.GE.AND P3, PT, R14.reuse, R181, PT ;  /* 0x000000b50e00720c */ /* 0x040fe40003f66270 */
[----:B------:R-:W-:Y:S02]  /*12440*/  ISETP.GE.AND P0, PT, R14, R187, PT ;  /* 0x000000bb0e00720c */ /* 0x000fe40003f06270 */
[--C-:B------:R-:W-:Y:S02]  /*12450*/  IADD3 R12, PT, PT, R245, 0x70, -R110.reuse ;  /* 0x00000070f50c7810 */ /* 0x100fe40007ffe86e */
[----:B------:R-:W-:Y:S02]  /*12460*/  IADD3 R14, PT, PT, R247, 0x77, -R110 ;  /* 0x00000077f70e7810 */ /* 0x000fe40007ffe86e */
[----:B------:R-:W-:Y:S02]  /*12470*/  IABS R12, R12 ;  /* 0x0000000c000c7213 */ /* 0x000fe40000000000 */
[----:B------:R-:W-:-:S02]  /*12480*/  IABS R14, R14 ;  /* 0x0000000e000e7213 */ /* 0x000fc40000000000 */
[----:B------:R-:W-:Y:S02]  /*12490*/  I2FP.F32.S32 R109, R12 ;  /* 0x0000000c006d7245 */ /* 0x000fe40000201400 */
[----:B------:R-:W-:Y:S01]  /*124a0*/  I2FP.F32.S32 R16, R16 ;  /* 0x0000001000107245 */ /* 0x000fe20000201400 */
[----:B------:R-:W-:Y:S01]  /*124b0*/  IMAD.MOV.U32 R12, RZ, RZ, R14 ;  /* 0x000000ffff0c7224 */ /* 0x000fe200078e000e */
[----:B------:R-:W-:Y:S01]  /*124c0*/  IADD3 R14, PT, PT, R247, 0x70, -R110 ;  /* 0x00000070f70e7810 */ /* 0x000fe20007ffe86e */
[C---:B------:R-:W-:Y:S01]  /*124d0*/  FFMA.FTZ R8, -R186.reuse, R109, R8 ;  /* 0x0000006dba087223 */ /* 0x040fe20000010108 */
[----:B------:R-:W-:Y:S01]  /*124e0*/  FSEL R205, R205, -INF , !P6 ;  /* 0xff800000cdcd7808 */ /* 0x000fe20007000000 */
[----:B------:R-:W-:Y:S01]  /*124f0*/  FFMA.FTZ R13, -R186, R16, R13 ;  /* 0x00000010ba0d7223 */ /* 0x000fe2000001010d */
[----:B------:R-:W-:Y:S02]  /*12500*/  I2FP.F32.S32 R12, R12 ;  /* 0x0000000c000c7245 */ /* 0x000fe40000201400 */
[----:B------:R-:W-:-:S02]  /*12510*/  IABS R14, R14 ;  /* 0x0000000e000e7213 */ /* 0x000fc40000000000 */
[----:B------:R-:W-:Y:S01]  /*12520*/  FSEL R13, R13, -INF , P1 ;  /* 0xff8000000d0d7808 */ /* 0x000fe20000800000 */
[----:B------:R-:W-:Y:S01]  /*12530*/  FFMA.FTZ R15, -R186, R12, R15 ;  /* 0x0000000cba0f7223 */ /* 0x000fe2000001010f */
[----:B------:R-:W-:Y:S01]  /*12540*/  VIADD R12, R130, 0xffffff90 ;  /* 0xffffff90820c7836 */ /* 0x000fe20000000000 */
[----:B------:R-:W-:Y:S02]  /*12550*/  I2FP.F32.S32 R109, R14 ;  /* 0x0000000e006d7245 */ /* 0x000fe40000201400 */
[----:B------:R-:W-:Y:S02]  /*12560*/  FSEL R13, R13, -INF , !P2 ;  /* 0xff8000000d0d7808 */ /* 0x000fe40005000000 */
[----:B------:R-:W-:Y:S01]  /*12570*/  ISETP.GE.AND P1, PT, R12, R189, PT ;  /* 0x000000bd0c00720c */ /* 0x000fe20003f26270 */
[----:B------:R-:W-:Y:S01]  /*12580*/  FFMA.FTZ R109, -R186, R109, R10 ;  /* 0x0000006dba6d7223 */ /* 0x000fe2000001010a */
[----:B------:R-:W-:Y:S01]  /*12590*/  FSEL R15, R15, -INF , P0 ;  /* 0xff8000000f0f7808 */ /* 0x000fe20000000000 */
[----:B------:R-:W-:Y:S01]  /*125a0*/  VIADD R10, R130, 0xffffff91 ;  /* 0xffffff91820a7836 */ /* 0x000fe20000000000 */
[----:B------:R-:W-:-:S02]  /*125b0*/  ISETP.GE.AND P0, PT, R12, R187, PT ;  /* 0x000000bb0c00720c */ /* 0x000fc40003f06270 */
[-C--:B------:R-:W-:Y:S02]  /*125c0*/  ISETP.GE.AND P4, PT, R12, R188.reuse, PT ;  /* 0x000000bc0c00720c */ /* 0x080fe40003f86270 */
[----:B------:R-:W-:Y:S02]  /*125d0*/  FSEL R8, R8, -INF , P1 ;  /* 0xff80000008087808 */ /* 0x000fe40000800000 */
[----:B------:R-:W-:Y:S02]  /*125e0*/  FSEL R15, R15, -INF , !P3 ;  /* 0xff8000000f0f7808 */ /* 0x000fe40005800000 */
[----:B------:R-:W-:Y:S02]  /*125f0*/  FSEL R223, R109, -INF , P0 ;  /* 0xff8000006ddf7808 */ /* 0x000fe40000000000 */
[C---:B------:R-:W-:Y:S02]  /*12600*/  ISETP.GE.AND P1, PT, R10.reuse, R189, PT ;  /* 0x000000bd0a00720c */ /* 0x040fe40003f26270 */
[----:B------:R-:W-:-:S02]  /*12610*/  ISETP.GE.AND P2, PT, R10, R188, PT ;  /* 0x000000bc0a00720c */ /* 0x000fc40003f46270 */
[----:B------:R-:W-:Y:S02]  /*12620*/  FSEL R139, R8, -INF , !P4 ;  /* 0xff800000088b7808 */ /* 0x000fe40006000000 */
[C---:B------:R-:W-:Y:S02]  /*12630*/  ISETP.GE.AND P3, PT, R10.reuse, R181, PT ;  /* 0x000000b50a00720c */ /* 0x040fe40003f66270 */
[----:B------:R-:W-:Y:S02]  /*12640*/  ISETP.GE.AND P0, PT, R10, R187, PT ;  /* 0x000000bb0a00720c */ /* 0x000fe40003f06270 */
[----:B------:R-:W-:Y:S02]  /*12650*/  ISETP.GE.AND P6, PT, R18, R181, PT ;  /* 0x000000b51200720c */ /* 0x000fe40003fc6270 */
[--C-:B------:R-:W-:Y:S02]  /*12660*/  IADD3 R8, PT, PT, R245, 0x68, -R110.reuse ;  /* 0x00000068f5087810 */ /* 0x100fe40007ffe86e */
[----:B------:R-:W-:-:S02]  /*12670*/  IADD3 R10, PT, PT, R247, 0x6f, -R110 ;  /* 0x0000006ff70a7810 */ /* 0x000fc40007ffe86e */
[----:B------:R-:W-:Y:S02]  /*12680*/  FSEL R227, R227, -INF , !P6 ;  /* 0xff800000e3e37808 */ /* 0x000fe40007000000 */
[----:B------:R-:W-:Y:S02]  /*12690*/  IABS R8, R8 ;  /* 0x0000000800087213 */ /* 0x000fe40000000000 */
[----:B------:R-:W-:Y:S02]  /*126a0*/  IABS R10, R10 ;  /* 0x0000000a000a7213 */ /* 0x000fe40000000000 */
[----:B------:R-:W-:Y:S02]  /*126b0*/  ISETP.GE.AND P6, PT, R12, R181, PT ;  /* 0x000000b50c00720c */ /* 0x000fe40003fc6270 */
[----:B------:R-:W-:Y:S02]  /*126c0*/  IADD3 R12, PT, PT, R245, 0x6f, -R110 ;  /* 0x0000006ff50c7810 */ /* 0x000fe40007ffe86e */
[----:B------:R-:W-:Y:S01]  /*126d0*/  I2FP.F32.S32 R109, R8 ;  /* 0x00000008006d7245 */ /* 0x000fe20000201400 */
[----:B------:R-:W-:Y:S01]  /*126e0*/  IMAD.MOV.U32 R8, RZ, RZ, R10 ;  /* 0x000000ffff087224 */ /* 0x000fe200078e000a */
[----:B------:R-:W-:-:S02]  /*126f0*/  IABS R12, R12 ;  /* 0x0000000c000c7213 */ /* 0x000fc40000000000 */
[----:B------:R-:W-:Y:S01]  /*12700*/  IADD3 R10, PT, PT, R247, 0x68, -R110 ;  /* 0x00000068f70a7810 */ /* 0x000fe20007ffe86e */
[C---:B------:R-:W-:Y:S01]  /*12710*/  FFMA.FTZ R4, -R186.reuse, R109, R4 ;  /* 0x0000006dba047223 */ /* 0x040fe20000010104 */
[----:B------:R-:W-:Y:S02]  /*12720*/  I2FP.F32.S32 R12, R12 ;  /* 0x0000000c000c7245 */ /* 0x000fe40000201400 */
[----:B------:R-:W-:Y:S02]  /*12730*/  I2FP.F32.S32 R8, R8 ;  /* 0x0000000800087245 */ /* 0x000fe40000201400 */
[----:B------:R-:W-:Y:S01]  /*12740*/  IABS R10, R10 ;  /* 0x0000000a000a7213 */ /* 0x000fe20000000000 */
[C---:B------:R-:W-:Y:S01]  /*12750*/  FFMA.FTZ R9, -R186.reuse, R12, R9 ;  /* 0x0000000cba097223 */ /* 0x040fe20000010109 */
[----:B------:R-:W-:Y:S01]  /*12760*/  FSEL R223, R223, -INF , !P6 ;  /* 0xff800000dfdf7808 */ /* 0x000fe20007000000 */
[----:B------:R-:W-:Y:S01]  /*12770*/  FFMA.FTZ R11, -R186, R8, R11 ;  /* 0x00000008ba0b7223 */ /* 0x000fe2000001010b */
[----:B------:R-:W-:Y:S01]  /*12780*/  VIADD R8, R130, 0xffffff98 ;  /* 0xffffff9882087836 */ /* 0x000fe20000000000 */
[----:B------:R-:W-:-:S02]  /*12790*/  I2FP.F32.S32 R109, R10 ;  /* 0x0000000a006d7245 */ /* 0x000fc40000201400 */
[----:B------:R-:W-:Y:S02]  /*127a0*/  FSEL R9, R9, -INF , P1 ;  /* 0xff80000009097808 */ /* 0x000fe40000800000 */
[----:B------:R-:W-:Y:S01]  /*127b0*/  ISETP.GE.AND P1, PT, R8, R189, PT ;  /* 0x000000bd0800720c */ /* 0x000fe20003f26270 */
[----:B------:R-:W-:Y:S01]  /*127c0*/  FFMA.FTZ R109, -R186, R109, R6 ;  /* 0x0000006dba6d7223 */ /* 0x000fe20000010106 */
[----:B------:R-:W-:Y:S01]  /*127d0*/  FSEL R11, R11, -INF , P0 ;  /* 0xff8000000b0b7808 */ /* 0x000fe20000000000 */
[----:B------:R-:W-:Y:S01]  /*127e0*/  VIADD R6, R130, 0xffffff99 ;  /* 0xffffff9982067836 */ /* 0x000fe20000000000 */
[C---:B------:R-:W-:Y:S02]  /*127f0*/  ISETP.GE.AND P4, PT, R8.reuse, R188, PT ;  /* 0x000000bc0800720c */ /* 0x040fe40003f86270 */
[C---:B------:R-:W-:Y:S02]  /*12800*/  ISETP.GE.AND P6, PT, R8.reuse, R181, PT ;  /* 0x000000b50800720c */ /* 0x040fe40003fc6270 */
[----:B------:R-:W-:-:S02]  /*12810*/  ISETP.GE.AND P0, PT, R8, R187, PT ;  /* 0x000000bb0800720c */ /* 0x000fc40003f06270 */
[----:B------:R-:W-:Y:S02]  /*12820*/  IADD3 R8, PT, PT, R245, 0x67, -R110 ;  /* 0x00000067f5087810 */ /* 0x000fe40007ffe86e */
[----:B------:R-:W-:Y:S02]  /*12830*/  FSEL R4, R4, -INF , P1 ;  /* 0xff80000004047808 */ /* 0x000fe40000800000 */
[----:B------:R-:W-:Y:S02]  /*12840*/  FSEL R241, R9, -INF , !P2 ;  /* 0xff80000009f17808 */ /* 0x000fe40005000000 */
[----:B------:R-:W-:Y:S02]  /*12850*/  FSEL R147, R11, -INF , !P3 ;  /* 0xff8000000b937808 */ /* 0x000fe40005800000 */
[----:B------:R-:W-:Y:S02]  /*12860*/  FSEL R225, R109, -INF , P0 ;  /* 0xff8000006de17808 */ /* 0x000fe40000000000 */
[----:B------:R-:W-:-:S02]  /*12870*/  ISETP.GE.AND P1, PT, R6, R189, PT ;  /* 0x000000bd0600720c */ /* 0x000fc40003f26270 */
[----:B------:R-:W-:Y:S02]  /*12880*/  IABS R8, R8 ;  /* 0x0000000800087213 */ /* 0x000fe40000000000 */
[----:B------:R-:W-:Y:S02]  /*12890*/  ISETP.GE.AND P2, PT, R6, R188, PT ;  /* 0x000000bc0600720c */ /* 0x000fe40003f46270 */
[----:B------:R-:W-:Y:S02]  /*128a0*/  FSEL R239, R4, -INF , !P4 ;  /* 0xff80000004ef7808 */ /* 0x000fe40006000000 */
[C---:B------:R-:W-:Y:S02]  /*128b0*/  ISETP.GE.AND P3, PT, R6.reuse, R181, PT ;  /* 0x000000b50600720c */ /* 0x040fe40003f66270 */
[----:B------:R-:W-:Y:S02]  /*128c0*/  ISETP.GE.AND P0, PT, R6, R187, PT ;  /* 0x000000bb0600720c */ /* 0x000fe40003f06270 */
[----:B------:R-:W-:-:S02]  /*128d0*/  IADD3 R4, PT, PT, R245, 0x60, -R110 ;  /* 0x00000060f5047810 */ /* 0x000fc40007ffe86e */
[----:B------:R-:W-:Y:S02]  /*128e0*/  IADD3 R6, PT, PT, R247, 0x67, -R110 ;  /* 0x00000067f7067810 */ /* 0x000fe40007ffe86e */
[----:B------:R-:W-:Y:S02]  /*128f0*/  I2FP.F32.S32 R8, R8 ;  /* 0x0000000800087245 */ /* 0x000fe40000201400 */
[----:B------:R-:W-:Y:S02]  /*12900*/  IABS R4, R4 ;  /* 0x0000000400047213 */ /* 0x000fe40000000000 */
[----:B------:R-:W-:Y:S01]  /*12910*/  IABS R6, R6 ;  /* 0x0000000600067213 */ /* 0x000fe20000000000 */
[C---:B------:R-:W-:Y:S01]  /*12920*/  FFMA.FTZ R5, -R186.reuse, R8, R5 ;  /* 0x00000008ba057223 */ /* 0x040fe20000010105 */
[----:B------:R-:W-:Y:S02]  /*12930*/  I2FP.F32.S32 R9, R4 ;  /* 0x0000000400097245 */ /* 0x000fe40000201400 */
[----:B------:R-:W-:Y:S01]  /*12940*/  FSEL R225, R225, -INF , !P6 ;  /* 0xff800000e1e17808 */ /* 0x000fe20007000000 */
        /* <DEDUP_REMOVED lines=8> */
[----:B------:R-:W-:Y:S01]  /*129d0*/  IADD3 R5, PT, PT, R245, 0x5f, -R110 ;  /* 0x0000005ff5057810 */ /* 0x000fe20007ffe86e */
[----:B------:R-:W-:Y:S01]  /*129e0*/  VIADD R4, R130, 0xffffffa0 ;  /* 0xffffffa082047836 */ /* 0x000fe20000000000 */
[----:B------:R-:W-:Y:S02]  /*129f0*/  I2FP.F32.S32 R9, R6 ;  /* 0x0000000600097245 */ /* 0x000fe40000201400 */
[----:B------:R-:W-:-:S02]  /*12a00*/  IABS R5, R5 ;  /* 0x0000000500057213 */ /* 0x000fc40000000000 */
[----:B------:R-:W-:Y:S01]  /*12a10*/  FSEL R7, R7, -INF , P0 ;  /* 0xff80000007077808 */ /* 0x000fe20000000000 */
[----:B------:R-:W-:Y:S01]  /*12a20*/  FFMA.FTZ R9, -R186, R9, R106 ;  /* 0x00000009ba097223 */ /* 0x000fe2000001016a */
[C---:B------:R-:W-:Y:S02]  /*12a30*/  ISETP.GE.AND P1, PT, R4.reuse, R189, PT ;  /* 0x000000bd0400720c */ /* 0x040fe40003f26270 */
[C---:B------:R-:W-:Y:S02]  /*12a40*/  ISETP.GE.AND P4, PT, R4.reuse, R188, PT ;  /* 0x000000bc0400720c */ /* 0x040fe40003f86270 */
[C---:B------:R-:W-:Y:S02]  /*12a50*/  ISETP.GE.AND P6, PT, R4.reuse, R181, PT ;  /* 0x000000b50400720c */ /* 0x040fe40003fc6270 */
[----:B------:R-:W-:Y:S01]  /*12a60*/  ISETP.GE.AND P0, PT, R4, R187, PT ;  /* 0x000000bb0400720c */ /* 0x000fe20003f06270 */
[----:B------:R-:W-:Y:S01]  /*12a70*/  VIADD R4, R130, 0xffffffa1 ;  /* 0xffffffa182047836 */ /* 0x000fe20000000000 */
[----:B------:R-:W-:-:S02]  /*12a80*/  I2FP.F32.S32 R5, R5 ;  /* 0x0000000500057245 */ /* 0x000fc40000201400 */
[----:B------:R-:W-:Y:S02]  /*12a90*/  FSEL R104, R104, -INF , P1 ;  /* 0xff80000068687808 */ /* 0x000fe40000800000 */
[----:B------:R-:W-:Y:S01]  /*12aa0*/  FSEL R203, R7, -INF , !P3 ;  /* 0xff80000007cb7808 */ /* 0x000fe20005800000 */
[----:B------:R-:W-:Y:S01]  /*12ab0*/  FFMA.FTZ R105, -R186, R5, R105 ;  /* 0x00000005ba697223 */ /* 0x000fe20000010169 */
[----:B------:R-:W-:Y:S02]  /*12ac0*/  FSEL R199, R9, -INF , P0 ;  /* 0xff80000009c77808 */ /* 0x000fe40000000000 */
[C---:B------:R-:W-:Y:S02]  /*12ad0*/  ISETP.GE.AND P1, PT, R4.reuse, R189, PT ;  /* 0x000000bd0400720c */ /* 0x040fe40003f26270 */
[C---:B------:R-:W-:Y:S02]  /*12ae0*/  ISETP.GE.AND P2, PT, R4.reuse, R188, PT ;  /* 0x000000bc0400720c */ /* 0x040fe40003f46270 */
[----:B------:R-:W-:-:S02]  /*12af0*/  ISETP.GE.AND P3, PT, R4, R181, PT ;  /* 0x000000b50400720c */ /* 0x000fc40003f66270 */
[----:B------:R-:W-:Y:S02]  /*12b00*/  ISETP.GE.AND P0, PT, R4, R187, PT ;  /* 0x000000bb0400720c */ /* 0x000fe40003f06270 */
[--C-:B------:R-:W-:Y:S02]  /*12b10*/  IADD3 R4, PT, PT, R245, 0x58, -R110.reuse ;  /* 0x00000058f5047810 */ /* 0x100fe40007ffe86e */
[----:B------:R-:W-:Y:S02]  /*12b20*/  IADD3 R5, PT, PT, R247, 0x5f, -R110 ;  /* 0x0000005ff7057810 */ /* 0x000fe40007ffe86e */
[----:B------:R-:W-:Y:S02]  /*12b30*/  IABS R4, R4 ;  /* 0x0000000400047213 */ /* 0x000fe40000000000 */
[----:B------:R-:W-:Y:S02]  /*12b40*/  IABS R5, R5 ;  /* 0x0000000500057213 */ /* 0x000fe40000000000 */
[----:B------:R-:W-:-:S02]  /*12b50*/  I2FP.F32.S32 R7, R4 ;  /* 0x0000000400077245 */ /* 0x000fc40000201400 */
[----:B------:R-:W-:Y:S01]  /*12b60*/  FSEL R191, R104, -INF , !P4 ;  /* 0xff80000068bf7808 */ /* 0x000fe20006000000 */
[----:B------:R-:W-:Y:S01]  /*12b70*/  IMAD.MOV.U32 R4, RZ, RZ, R5 ;  /* 0x000000ffff047224 */ /* 0x000fe200078e0005 */
[----:B------:R-:W-:Y:S01]  /*12b80*/  IADD3 R5, PT, PT, R247, 0x58, -R110 ;  /* 0x00000058f7057810 */ /* 0x000fe20007ffe86e */
[C---:B------:R-:W-:Y:S01]  /*12b90*/  FFMA.FTZ R64, -R186.reuse, R7, R64 ;  /* 0x00000007ba407223 */ /* 0x040fe20000010140 */
[----:B------:R-:W-:Y:S02]  /*12ba0*/  FSEL R105, R105, -INF , P1 ;  /* 0xff80000069697808 */ /* 0x000fe40000800000 */
[----:B------:R-:W-:Y:S02]  /*12bb0*/  I2FP.F32.S32 R4, R4 ;  /* 0x0000000400047245 */ /* 0x000fe40000201400 */
[----:B------:R-:W-:Y:S02]  /*12bc0*/  IABS R5, R5 ;  /* 0x0000000500057213 */ /* 0x000fe40000000000 */
[----:B------:R-:W-:Y:S01]  /*12bd0*/  FSEL R199, R199, -INF , !P6 ;  /* 0xff800000c7c77808 */ /* 0x000fe20007000000 */
[----:B------:R-:W-:Y:S01]  /*12be0*/  FFMA.FTZ R107, -R186, R4, R107 ;  /* 0x00000004ba6b7223 */ /* 0x000fe2000001016b */
[----:B------:R-:W-:Y:S01]  /*12bf0*/  VIADD R4, R130, 0xffffffa8 ;  /* 0xffffffa882047836 */ /* 0x000fe20000000000 */
[----:B------:R-:W-:-:S02]  /*12c00*/  I2FP.F32.S32 R5, R5 ;  /* 0x0000000500057245 */ /* 0x000fc40000201400 */
[----:B------:R-:W-:Y:S02]  /*12c10*/  FSEL R233, R105, -INF , !P2 ;  /* 0xff80000069e97808 */ /* 0x000fe40005000000 */
[----:B------:R-:W-:Y:S01]  /*12c20*/  FSEL R107, R107, -INF , P0 ;  /* 0xff8000006b6b7808 */ /* 0x000fe20000000000 */
[----:B------:R-:W-:Y:S01]  /*12c30*/  FFMA.FTZ R5, -R186, R5, R66 ;  /* 0x00000005ba057223 */ /* 0x000fe20000010142 */
[C---:B------:R-:W-:Y:S02]  /*12c40*/  ISETP.GE.AND P1, PT, R4.reuse, R189, PT ;  /* 0x000000bd0400720c */ /* 0x040fe40003f26270 */
[C---:B------:R-:W-:Y:S02]  /*12c50*/  ISETP.GE.AND P4, PT, R4.reuse, R188, PT ;  /* 0x000000bc0400720c */ /* 0x040fe40003f86270 */
[C---:B------:R-:W-:Y:S02]  /*12c60*/  ISETP.GE.AND P6, PT, R4.reuse, R181, PT ;  /* 0x000000b50400720c */ /* 0x040fe40003fc6270 */
[----:B------:R-:W-:Y:S01]  /*12c70*/  ISETP.GE.AND P0, PT, R4, R187, PT ;  /* 0x000000bb0400720c */ /* 0x000fe20003f06270 */
[----:B------:R-:W-:Y:S01]  /*12c80*/  VIADD R4, R130, 0xffffffa9 ;  /* 0xffffffa982047836 */ /* 0x000fe20000000000 */
[----:B------:R-:W-:-:S02]  /*12c90*/  FSEL R64, R64, -INF , P1 ;  /* 0xff80000040407808 */ /* 0x000fc40000800000 */
[----:B------:R-:W-:Y:S02]  /*12ca0*/  FSEL R197, R107, -INF , !P3 ;  /* 0xff8000006bc57808 */ /* 0x000fe40005800000 */
[----:B------:R-:W-:Y:S02]  /*12cb0*/  FSEL R237, R5, -INF , P0 ;  /* 0xff80000005ed7808 */ /* 0x000fe40000000000 */
[C---:B------:R-:W-:Y:S02]  /*12cc0*/  ISETP.GE.AND P1, PT, R4.reuse, R189, PT ;  /* 0x000000bd0400720c */ /* 0x040fe40003f26270 */
[C---:B------:R-:W-:Y:S02]  /*12cd0*/  ISETP.GE.AND P2, PT, R4.reuse, R188, PT ;  /* 0x000000bc0400720c */ /* 0x040fe40003f46270 */
[C---:B------:R-:W-:Y:S02]  /*12ce0*/  ISETP.GE.AND P3, PT, R4.reuse, R181, PT ;  /* 0x000000b50400720c */ /* 0x040fe40003f66270 */
[----:B------:R-:W-:-:S02]  /*12cf0*/  ISETP.GE.AND P0, PT, R4, R187, PT ;  /* 0x000000bb0400720c */ /* 0x000fc40003f06270 */
[--C-:B------:R-:W-:Y:S02]  /*12d00*/  IADD3 R4, PT, PT, R245, 0x50, -R110.reuse ;  /* 0x00000050f5047810 */ /* 0x100fe40007ffe86e */
[--C-:B------:R-:W-:Y:S02]  /*12d10*/  IADD3 R5, PT, PT, R247, 0x57, -R110.reuse ;  /* 0x00000057f7057810 */ /* 0x100fe40007ffe86e */
[----:B------:R-:W-:Y:S02]  /*12d20*/  IABS R4, R4 ;  /* 0x0000000400047213 */ /* 0x000fe40000000000 */
[----:B------:R-:W-:Y:S02]  /*12d30*/  IABS R5, R5 ;  /* 0x0000000500057213 */ /* 0x000fe40000000000 */
        /* <DEDUP_REMOVED lines=9> */
[----:B------:R-:W-:Y:S01]  /*12dd0*/  FFMA.FTZ R65, -R186, R6, R65 ;  /* 0x00000006ba417223 */ /* 0x000fe20000010141 */
[----:B------:R-:W-:Y:S01]  /*12de0*/  FSEL R231, R64, -INF , !P4 ;  /* 0xff80000040e77808 */ /* 0x000fe20006000000 */
[----:B------:R-:W-:Y:S01]  /*12df0*/  FFMA.FTZ R67, -R186, R4, R67 ;  /* 0x00000004ba437223 */ /* 0x000fe20000010143 */
        /* <DEDUP_REMOVED lines=9> */
[----:B------:R-:W-:Y:S01]  /*12e90*/  ISETP.GE.AND P0, PT, R4, R187, PT ;  /* 0x000000bb0400720c */ /* 0x000fe20003f06270 */
[----:B------:R-:W-:Y:S01]  /*12ea0*/  VIADD R4, R130, 0xffffffb1 ;  /* 0xffffffb182047836 */ /* 0x000fe20000000000 */
[----:B------:R-:W-:Y:S02]  /*12eb0*/  FSEL R235, R65, -INF , !P2 ;  /* 0xff80000041eb7808 */ /* 0x000fe40005000000 */
[----:B------:R-:W-:Y:S02]  /*12ec0*/  FSEL R56, R56, -INF , P1 ;  /* 0xff80000038387808 */ /* 0x000fe40000800000 */
[----:B------:R-:W-:Y:S02]  /*12ed0*/  FSEL R229, R67, -INF , !P3 ;  /* 0xff80000043e57808 */ /* 0x000fe40005800000 */
[----:B------:R-:W-:Y:S02]  /*12ee0*/  FSEL R209, R5, -INF , P0 ;  /* 0xff80000005d17808 */ /* 0x000fe40000000000 */
[----:B------:R-:W-:-:S02]  /*12ef0*/  ISETP.GE.AND P1, PT, R4, R189, PT ;  /* 0x000000bd0400720c */ /* 0x000fc40003f26270 */
[C---:B------:R-:W-:Y:S02]  /*12f00*/  ISETP.GE.AND P2, PT, R4.reuse, R188, PT ;  /* 0x000000bc0400720c */ /* 0x040fe40003f46270 */
[C---:B------:R-:W-:Y:S02]  /*12f10*/  ISETP.GE.AND P3, PT, R4.reuse, R181, PT ;  /* 0x000000b50400720c */ /* 0x040fe40003f66270 */
[----:B------:R-:W-:Y:S02]  /*12f20*/  ISETP.GE.AND P0, PT, R4, R187, PT ;  /* 0x000000bb0400720c */ /* 0x000fe40003f06270 */
[--C-:B------:R-:W-:Y:S02]  /*12f30*/  IADD3 R4, PT, PT, R245, 0x48, -R110.reuse ;  /* 0x00000048f5047810 */ /* 0x100fe40007ffe86e */
[----:B------:R-:W-:Y:S02]  /*12f40*/  IADD3 R5, PT, PT, R247, 0x4f, -R110 ;  /* 0x0000004ff7057810 */ /* 0x000fe40007ffe86e */
[----:B------:R-:W-:-:S02]  /*12f50*/  IABS R4, R4 ;  /* 0x0000000400047213 */ /* 0x000fc40000000000 */
[----:B------:R-:W-:Y:S02]  /*12f60*/  IABS R5, R5 ;  /* 0x0000000500057213 */ /* 0x000fe40000000000 */
[--C-:B------:R-:W-:Y:S02]  /*12f70*/  IADD3 R6, PT, PT, R245, 0x4f, -R110.reuse ;  /* 0x0000004ff5067810 */ /* 0x100fe40007ffe86e */
[----:B------:R-:W-:Y:S01]  /*12f80*/  I2FP.F32.S32 R7, R4 ;  /* 0x0000000400077245 */ /* 0x000fe20000201400 */
[----:B------:R-:W-:Y:S01]  /*12f90*/  IMAD.MOV.U32 R4, RZ, RZ, R5 ;  /* 0x000000ffff047224 */ /* 0x000fe200078e0005 */
[----:B------:R-:W-:Y:S02]  /*12fa0*/  IABS R6, R6 ;  /* 0x0000000600067213 */ /* 0x000fe40000000000 */
[----:B------:R-:W-:Y:S01]  /*12fb0*/  IADD3 R5, PT, PT, R247, 0x48, -R110 ;  /* 0x00000048f7057810 */ /* 0x000fe20007ffe86e */
[----:B------:R-:W-:Y:S01]  /*12fc0*/  FFMA.FTZ R52, -R186, R7, R52 ;  /* 0x00000007ba347223 */ /* 0x000fe20000010134 */
[----:B------:R-:W-:-:S02]  /*12fd0*/  I2FP.F32.S32 R6, R6 ;  /* 0x0000000600067245 */ /* 0x000fc40000201400 */
[----:B------:R-:W-:Y:S02]  /*12fe0*/  I2FP.F32.S32 R4, R4 ;  /* 0x0000000400047245 */ /* 0x000fe40000201400 */
[----:B------:R-:W-:Y:S01]  /*12ff0*/  IABS R5, R5 ;  /* 0x0000000500057213 */ /* 0x000fe20000000000 */
[----:B------:R-:W-:Y:S01]  /*13000*/  FFMA.FTZ R57, -R186, R6, R57 ;  /* 0x00000006ba397223 */ /* 0x000fe20000010139 */
[----:B------:R-:W-:Y:S01]  /*13010*/  FSEL R207, R56, -INF , !P4 ;  /* 0xff80000038cf7808 */ /* 0x000fe20006000000 */
[----:B------:R-:W-:Y:S01]  /*13020*/  FFMA.FTZ R59, -R186, R4, R59 ;  /* 0x00000004ba3b7223 */ /* 0x000fe2000001013b */
[----:B------:R-:W-:Y:S01]  /*13030*/  VIADD R4, R130, 0xffffffb8 ;  /* 0xffffffb882047836 */ /* 0x000fe20000000000 */
[----:B------:R-:W-:Y:S02]  /*13040*/  I2FP.F32.S32 R5, R5 ;  /* 0x0000000500057245 */ /* 0x000fe40000201400 */
[----:B------:R-:W-:Y:S02]  /*13050*/  FSEL R57, R57, -INF , P1 ;  /* 0xff80000039397808 */ /* 0x000fe40000800000 */
        /* <DEDUP_REMOVED lines=8> */
[----:B------:R-:W-:Y:S02]  /*130e0*/  FSEL R213, R57, -INF , !P2 ;  /* 0xff80000039d57808 */ /* 0x000fe40005000000 */
        /* <DEDUP_REMOVED lines=139> */
[----:B------:R-:W-:Y:S01]  /*139a0*/  FSEL R127, R41, -INF , !P2 ;  /* 0xff800000297f7808 */ /* 0x000fe20005000000 */
        /* <DEDUP_REMOVED lines=80> */
[----:B------:R-:W-:Y:S02]  /*13eb0*/  IADD3 R6, PT, PT, R245, 0x17, -R110 ;  /* 0x00000017f5067810 */ /* 0x000fe40007ffe86e */
[----:B------:R-:W-:Y:S02]  /*13ec0*/  IABS R4, R4 ;  /* 0x0000000400047213 */ /* 0x000fe40000000000 */
[----:B------:R-:W-:Y:S02]  /*13ed0*/  IABS R5, R5 ;  /* 0x0000000500057213 */ /* 0x000fe40000000000 */
[----:B------:R-:W-:-:S02]  /*13ee0*/  IABS R6, R6 ;  /* 0x0000000600067213 */ /* 0x000fc40000000000 */
[----:B------:R-:W-:Y:S01]  /*13ef0*/  I2FP.F32.S32 R7, R4 ;  /* 0x0000000400077245 */ /* 0x000fe20000201400 */
[----:B------:R-:W-:Y:S01]  /*13f00*/  IMAD.MOV.U32 R4, RZ, RZ, R5 ;  /* 0x000000ffff047224 */ /* 0x000fe200078e0005 */
[----:B------:R-:W-:Y:S02]  /*13f10*/  I2FP.F32.S32 R6, R6 ;  /* 0x0000000600067245 */ /* 0x000fe40000201400 */
[----:B------:R-:W-:Y:S01]  /*13f20*/  IADD3 R5, PT, PT, R247, 0x10, -R110 ;  /* 0x00000010f7057810 */ /* 0x000fe20007ffe86e */
[C---:B------:R-:W-:Y:S01]  /*13f30*/  FFMA.FTZ R24, -R186.reuse, R7, R24 ;  /* 0x00000007ba187223 */ /* 0x040fe20000010118 */
[----:B------:R-:W-:Y:S01]  /*13f40*/  I2FP.F32.S32 R4, R4 ;  /* 0x0000000400047245 */ /* 0x000fe20000201400 */
[----:B------:R-:W-:Y:S01]  /*13f50*/  FFMA.FTZ R29, -R186, R6, R29 ;  /* 0x00000006ba1d7223 */ /* 0x000fe2000001011d */
[----:B------:R-:W-:Y:S02]  /*13f60*/  IABS R5, R5 ;  /* 0x0000000500057213 */ /* 0x000fe40000000000 */
[----:B------:R-:W-:Y:S01]  /*13f70*/  FSEL R109, R28, -INF , !P4 ;  /* 0xff8000001c6d7808 */ /* 0x000fe20006000000 */
[----:B------:R-:W-:Y:S01]  /*13f80*/  FFMA.FTZ R31, -R186, R4, R31 ;  /* 0x00000004ba1f7223 */ /* 0x000fe2000001011f */
[----:B------:R-:W-:Y:S01]  /*13f90*/  VIADD R4, R130, 0xfffffff0 ;  /* 0xfffffff082047836 */ /* 0x000fe20000000000 */
[----:B------:R-:W-:-:S02]  /*13fa0*/  FSEL R29, R29, -INF , P1 ;  /* 0xff8000001d1d7808 */ /* 0x000fc40000800000 */
[----:B------:R-:W-:Y:S02]  /*13fb0*/  I2FP.F32.S32 R5, R5 ;  /* 0x0000000500057245 */ /* 0x000fe40000201400 */
[----:B------:R-:W-:Y:S02]  /*13fc0*/  FSEL R105, R29, -INF , !P2 ;  /* 0xff8000001d697808 */ /* 0x000fe40005000000 */
[----:B------:R-:W-:Y:S01]  /*13fd0*/  FSEL R31, R31, -INF , P0 ;  /* 0xff8000001f1f7808 */ /* 0x000fe20000000000 */
[----:B------:R-:W-:Y:S01]  /*13fe0*/  FFMA.FTZ R5, -R186, R5, R26 ;  /* 0x00000005ba057223 */ /* 0x000fe2000001011a */
[C---:B------:R-:W-:Y:S02]  /*13ff0*/  ISETP.GE.AND P1, PT, R4.reuse, R189, PT ;  /* 0x000000bd0400720c */ /* 0x040fe40003f26270 */
[C---:B------:R-:W-:Y:S02]  /*14000*/  ISETP.GE.AND P4, PT, R4.reuse, R188, PT ;  /* 0x000000bc0400720c */ /* 0x040fe40003f86270 */
[----:B------:R-:W-:-:S02]  /*14010*/  ISETP.GE.AND P2, PT, R4, R181, PT ;  /* 0x000000b50400720c */ /* 0x000fc40003f46270 */
[----:B------:R-:W-:Y:S01]  /*14020*/  ISETP.GE.AND P0, PT, R4, R187, PT ;  /* 0x000000bb0400720c */ /* 0x000fe20003f06270 */
[C---:B------:R-:W-:Y:S01]  /*14030*/  VIADD R4, R130.reuse, 0xfffffff1 ;  /* 0xfffffff182047836 */ /* 0x040fe20000000000 */
[----:B------:R-:W-:Y:S01]  /*14040*/  IADD3 R6, PT, PT, R247, 0xf, -R110 ;  /* 0x0000000ff7067810 */ /* 0x000fe20007ffe86e */
[----:B------:R-:W-:Y:S01]  /*14050*/  VIADD R130, R130, 0xfffffff8 ;  /* 0xfffffff882827836 */ /* 0x000fe20000000000 */
[----:B------:R-:W-:Y:S02]  /*14060*/  FSEL R119, R119, -INF , !P6 ;  /* 0xff80000077777808 */ /* 0x000fe40007000000 */
[----:B------:R-:W-:Y:S02]  /*14070*/  IABS R6, R6 ;  /* 0x0000000600067213 */ /* 0x000fe40000000000 */
[----:B------:R-:W-:Y:S02]  /*14080*/  FSEL R24, R24, -INF , P1 ;  /* 0xff80000018187808 */ /* 0x000fe40000800000 */
[----:B------:R-:W-:-:S02]  /*14090*/  FSEL R107, R31, -INF , !P3 ;  /* 0xff8000001f6b7808 */ /* 0x000fc40005800000 */
[----:B------:R-:W-:Y:S02]  /*140a0*/  FSEL R5, R5, -INF , P0 ;  /* 0xff80000005057808 */ /* 0x000fe40000000000 */
[C---:B------:R-:W-:Y:S02]  /*140b0*/  ISETP.GE.AND P1, PT, R4.reuse, R189, PT ;  /* 0x000000bd0400720c */ /* 0x040fe40003f26270 */
[C---:B------:R-:W-:Y:S02]  /*140c0*/  ISETP.GE.AND P3, PT, R4.reuse, R188, PT ;  /* 0x000000bc0400720c */ /* 0x040fe40003f66270 */
[C---:B------:R-:W-:Y:S02]  /*140d0*/  ISETP.GE.AND P6, PT, R4.reuse, R181, PT ;  /* 0x000000b50400720c */ /* 0x040fe40003fc6270 */
[----:B------:R-:W-:Y:S02]  /*140e0*/  ISETP.GE.AND P0, PT, R4, R187, PT ;  /* 0x000000bb0400720c */ /* 0x000fe40003f06270 */
[----:B------:R-:W-:-:S02]  /*140f0*/  IADD3 R4, PT, PT, R245, 0xf, -R110 ;  /* 0x0000000ff5047810 */ /* 0x000fc40007ffe86e */
[----:B------:R-:W-:Y:S02]  /*14100*/  I2FP.F32.S32 R6, R6 ;  /* 0x0000000600067245 */ /* 0x000fe40000201400 */
[--C-:B------:R-:W-:Y:S02]  /*14110*/  IADD3 R245, PT, PT, R245, 0x8, -R110.reuse ;  /* 0x00000008f5f57810 */ /* 0x100fe40007ffe86e */
[----:B------:R-:W-:Y:S01]  /*14120*/  IABS R4, R4 ;  /* 0x0000000400047213 */ /* 0x000fe20000000000 */
[----:B------:R-:W-:Y:S01]  /*14130*/  FFMA.FTZ R6, -R186, R6, R27 ;  /* 0x00000006ba067223 */ /* 0x000fe2000001011b */
[----:B------:R-:W-:Y:S02]  /*14140*/  IADD3 R110, PT, PT, R247, 0x8, -R110 ;  /* 0x00000008f76e7810 */ /* 0x000fe40007ffe86e */
[----:B------:R-:W-:Y:S02]  /*14150*/  I2FP.F32.S32 R4, R4 ;  /* 0x0000000400047245 */ /* 0x000fe40000201400 */
[----:B------:R-:W-:-:S02]  /*14160*/  IABS R245, R245 ;  /* 0x000000f500f57213 */ /* 0x000fc40000000000 */
[----:B------:R-:W-:Y:S01]  /*14170*/  IABS R110, R110 ;  /* 0x0000006e006e7213 */ /* 0x000fe20000000000 */
[----:B------:R-:W-:Y:S01]  /*14180*/  FFMA.FTZ R4, -R186, R4, R25 ;  /* 0x00000004ba047223 */ /* 0x000fe20000010119 */
[----:B------:R-:W-:Y:S02]  /*14190*/  FSEL R6, R6, -INF , P0 ;  /* 0xff80000006067808 */ /* 0x000fe40000000000 */
[----:B------:R-:W-:Y:S02]  /*141a0*/  ISETP.GT.AND P0, PT, R41, R168, PT ;  /* 0x000000a82900720c */ /* 0x000fe40003f04270 */
[----:B------:R-:W-:Y:S02]  /*141b0*/  I2FP.F32.S32 R245, R245 ;  /* 0x000000f500f57245 */ /* 0x000fe40000201400 */
[----:B------:R-:W-:Y:S02]  /*141c0*/  I2FP.F32.S32 R7, R110 ;  /* 0x0000006e00077245 */ /* 0x000fe40000201400 */
[----:B------:R-:W-:Y:S01]  /*141d0*/  FSEL R4, R4, -INF , P1 ;  /* 0xff80000004047808 */ /* 0x000fe20000800000 */
[C---:B------:R-:W-:Y:S01]  /*141e0*/  FFMA.FTZ R20, -R186.reuse, R245, R20 ;  /* 0x000000f5ba147223 */ /* 0x040fe20000010114 */
[----:B------:R-:W-:Y:S01]  /*141f0*/  FSEL R67, R5, -INF , !P2 ;  /* 0xff80000005437808 */ /* 0x000fe20005000000 */
[----:B------:R-:W-:Y:S01]  /*14200*/  FFMA.FTZ R7, -R186, R7, R22 ;  /* 0x00000007ba077223 */ /* 0x000fe20000010116 */
[----:B------:R-:W-:-:S02]  /*14210*/  ISETP.GE.AND P2, PT, R130, R189, PT ;  /* 0x000000bd8200720c */ /* 0x000fc40003f46270 */
[----:B------:R-:W-:Y:S02]  /*14220*/  ISETP.GE.AND P1, PT, R130, R187, PT ;  /* 0x000000bb8200720c */ /* 0x000fe40003f26270 */
[----:B------:R-:W-:Y:S02]  /*14230*/  FSEL R49, R24, -INF , !P4 ;  /* 0xff80000018317808 */ /* 0x000fe40006000000 */
[----:B------:R-:W-:Y:S02]  /*14240*/  FSEL R53, R4, -INF , !P3 ;  /* 0xff80000004357808 */ /* 0x000fe40005800000 */
[C---:B------:R-:W-:Y:S02]  /*14250*/  ISETP.GE.AND P4, PT, R130.reuse, R188, PT ;  /* 0x000000bc8200720c */ /* 0x040fe40003f86270 */
[----:B------:R-:W-:Y:S02]  /*14260*/  ISETP.GE.AND P3, PT, R130, R181, PT ;  /* 0x000000b58200720c */ /* 0x000fe40003f66270 */
[----:B------:R-:W-:-:S02]  /*14270*/  FSEL R20, R20, -INF , P2 ;  /* 0xff80000014147808 */ /* 0x000fc40001000000 */
[----:B------:R-:W-:Y:S02]  /*14280*/  FSEL R7, R7, -INF , P1 ;  /* 0xff80000007077808 */ /* 0x000fe40000800000 */
        /* <DEDUP_REMOVED lines=8> */
[----:B------:R-:W-:Y:S01]  /*14310*/  MOV R6, RZ ;  /* 0x000000ff00067202 */ /* 0x000fe20000000f00 */
[----:B------:R-:W-:Y:S01]  /*14320*/  VIADD R12, R201, 0xffffff00 ;  /* 0xffffff00c90c7836 */ /* 0x000fe20000000000 */
        /* <DEDUP_REMOVED lines=8> */
[----:B------:R-:W-:-:S04]  /*143b0*/  IMAD R4, R4, R3, RZ ;  /* 0x0000000304047224 */ /* 0x000fc800078e02ff */
[----:B------:R-:W-:Y:S01]  /*143c0*/  IMAD.HI.U32 R4, R7, R4, R6 ;  /* 0x0000000407047227 */ /* 0x000fe200078e0006 */
[----:B------:R-:W-:Y:S02]  /*143d0*/  IABS R7, R12 ;  /* 0x0000000c00077213 */ /* 0x000fe40000000000 */
[----:B------:R-:W-:Y:S01]  /*143e0*/  LOP3.LUT R12, R12, R5, RZ, 0x3c, !PT ;  /* 0x000000050c0c7212 */ /* 0x000fe200078e3cff */
[----:B------:R-:W-:Y:S02]  /*143f0*/  IMAD.SHL.U32 R6, R41, 0x80, RZ ;  /* 0x0000008029067824 */ /* 0x000fe400078e00ff */
[----:B------:R-:W-:Y:S01]  /*14400*/  IMAD.HI.U32 R10, R4, R7, RZ ;  /* 0x00000007040a7227 */ /* 0x000fe200078e00ff */
[----:B------:R-:W-:Y:S02]  /*14410*/  ISETP.GE.AND P6, PT, R12, RZ, PT ;  /* 0x000000ff0c00720c */ /* 0x000fe40003fc6270 */
[----:B------:R-:W-:Y:S01]  /*14420*/  IABS R9, R6 ;  /* 0x0000000600097213 */ /* 0x000fe20000000000 */
[----:B------:R-:W-:Y:S01]  /*14430*/  IMAD R14, R10, R8, R7 ;  /* 0x000000080a0e7224 */ /* 0x000fe200078e0207 */
[----:B------:R-:W-:-:S02]  /*14440*/  LOP3.LUT R6, R6, R5, RZ, 0x3c, !PT ;  /* 0x0000000506067212 */ /* 0x000fc400078e3cff */
[----:B------:R-:W-:Y:S01]  /*14450*/  LOP3.LUT R7, RZ, R5, RZ, 0x33, !PT ;  /* 0x00000005ff077212 */ /* 0x000fe200078e33ff */
[----:B------:R-:W-:Y:S01]  /*14460*/  IMAD.HI.U32 R4, R4, R9, RZ ;  /* 0x0000000904047227 */ /* 0x000fe200078e00ff */
[----:B------:R-:W-:Y:S02]  /*14470*/  ISETP.GT.U32.AND P0, PT, R3, R14, PT ;  /* 0x0000000e0300720c */ /* 0x000fe40003f04070 */
[----:B------:R-:W-:Y:S01]  /*14480*/  ISETP.GE.AND P2, PT, R6, RZ, PT ;  /* 0x000000ff0600720c */ /* 0x000fe20003f46270 */
[----:B------:R-:W-:-:S05]  /*14490*/  IMAD R8, R4, R8, R9 ;  /* 0x0000000804087224 */ /* 0x000fca00078e0209 */
[----:B------:R-:W-:-:S05]  /*144a0*/  ISETP.GT.U32.AND P1, PT, R3, R8, PT ;  /* 0x000000080300720c */ /* 0x000fca0003f24070 */
[----:B------:R-:W-:Y:S02]  /*144b0*/  @!P0 IMAD.IADD R14, R14, 0x1, -R3 ;  /* 0x000000010e0e8824 */ /* 0x000fe400078e0a03 */
[----:B------:R-:W-:Y:S01]  /*144c0*/  @!P0 VIADD R10, R10, 0x1 ;  /* 0x000000010a0a8836 */ /* 0x000fe20000000000 */
[----:B------:R-:W-:Y:S02]  /*144d0*/  ISETP.NE.AND P0, PT, R5, RZ, PT ;  /* 0x000000ff0500720c */ /* 0x000fe40003f05270 */
[----:B------:R-:W-:-:S03]  /*144e0*/  ISETP.GE.U32.AND P3, PT, R14, R3, PT ;  /* 0x000000030e00720c */ /* 0x000fc60003f66070 */
[-C--:B------:R-:W-:Y:S02]  /*144f0*/  @!P1 IADD3 R8, PT, PT, R8, -R3.reuse, RZ ;  /* 0x8000000308089210 */ /* 0x080fe40007ffe0ff */
[----:B------:R-:W-:Y:S02]  /*14500*/  @!P1 IADD3 R4, PT, PT, R4, 0x1, RZ ;  /* 0x0000000104049810 */ /* 0x000fe40007ffe0ff */
[----:B------:R-:W-:Y:S02]  /*14510*/  ISETP.GE.U32.AND P4, PT, R8, R3, PT ;  /* 0x000000030800720c */ /* 0x000fe40003f86070 */
[----:B------:R-:W2:Y:S04]  /*14520*/  LD.E.64 R8, desc[UR4][R100.64+0x38] ;  /* 0x0000380464087980 */ /* 0x000ea8000c101b00 */
[----:B------:R-:W-:-:S04]  /*14530*/  @P3 VIADD R10, R10, 0x1 ;  /* 0x000000010a0a3836 */ /* 0x000fc80000000000 */
[----:B------:R-:W-:-:S03]  /*14540*/  @!P6 IMAD.MOV R10, RZ, RZ, -R10 ;  /* 0x000000ffff0ae224 */ /* 0x000fc600078e0a0a */
[----:B------:R-:W-:Y:S02]  /*14550*/  @P4 IADD3 R4, PT, PT, R4, 0x1, RZ ;  /* 0x0000000104044810 */ /* 0x000fe40007ffe0ff */
[C---:B------:R-:W-:Y:S02]  /*14560*/  SEL R6, R7.reuse, R10, !P0 ;  /* 0x0000000a07067207 */ /* 0x040fe40004000000 */
[----:B------:R-:W-:Y:S01]  /*14570*/  @!P2 IADD3 R4, PT, PT, -R4, RZ, RZ ;  /* 0x000000ff0404a210 */ /* 0x000fe20007ffe1ff */
[----:B------:R-:W3:Y:S02]  /*14580*/  LD.E.64 R10, desc[UR4][R100.64+0x20] ;  /* 0x00002004640a7980 */ /* 0x000ee4000c101b00 */
[----:B------:R-:W-:Y:S01]  /*14590*/  IMAD.WIDE R26, R6, 0x4, R182 ;  /* 0x00000004061a7825 */ /* 0x000fe200078e02b6 */
[----:B------:R-:W-:-:S04]  /*145a0*/  SEL R7, R7, R4, !P0 ;  /* 0x0000000407077207 */ /* 0x000fc80004000000 */
[----:B------:R-:W4:Y:S01]  /*145b0*/  LD.E R4, desc[UR4][R26.64] ;  /* 0x000000041a047980 */ /* 0x000f22000c101900 */
[----:B------:R-:W-:-:S05]  /*145c0*/  IMAD.WIDE R24, R7, 0x4, R182 ;  /* 0x0000000407187825 */ /* 0x000fca00078e02b6 */
        /* <DEDUP_REMOVED lines=17> */
.L_x_14509:
        /* <DEDUP_REMOVED lines=8> */
.L_x_14510:
[----:B------:R-:W-:Y:S05]  /*14760*/  BSYNC.RECONVERGENT B0 ;  /* 0x0000000000007941 */ /* 0x000fea0003800200 */
.L_x_14508:
[C---:B------:R-:W-:Y:S01]  /*14770*/  LEA R6, P0, R164.reuse, R170, 0x5 ;  /* 0x000000aaa4067211 */ /* 0x040fe200078028ff */
[C---:B------:R-:W-:Y:S01]  /*14780*/  IMAD.SHL.U32 R3, R164.reuse, 0x20, RZ ;  /* 0x00000020a4037824 */ /* 0x040fe200078e00ff */
[C-C-:B------:R-:W-:Y:S01]  /*14790*/  SHF.L.U64.HI R4, R164.reuse, 0x5, R165.reuse ;  /* 0x00000005a4047819 */ /* 0x140fe200000102a5 */
[----:B------:R-:W-:Y:S01]  /*147a0*/  @!P5 IMAD.MOV.U32 R8, RZ, RZ, R170 ;  /* 0x000000ffff08d224 */ /* 0x000fe200078e00aa */
[----:B------:R-:W-:Y:S01]  /*147b0*/  LEA.HI.X R7, R164, R169, R165, 0x5, P0 ;  /* 0x000000a9a4077211 */ /* 0x000fe200000f2ca5 */
[----:B------:R-:W-:Y:S01]  /*147c0*/  @!P5 IMAD.MOV.U32 R9, RZ, RZ, R169 ;  /* 0x000000ffff09d224 */ /* 0x000fe200078e00a9 */
[----:B------:R-:W-:-:S04]  /*147d0*/  IADD3 R10, P0, PT, R3, R6, RZ ;  /* 0x00000006030a7210 */ /* 0x000fc80007f1e0ff */
[----:B------:R-:W-:Y:S01]  /*147e0*/  @!PT LDS RZ, [RZ] ;  /* 0x00000000fffff984 */ /* 0x000fe20000000800 */
[----:B------:R-:W-:Y:S01]  /*147f0*/  @!PT LDS RZ, [RZ] ;  /* 0x00000000fffff984 */ /* 0x000fe20000000800 */
[----:B------:R-:W-:Y:S01]  /*14800*/  @!PT LDS RZ, [RZ] ;  /* 0x00000000fffff984 */ /* 0x000fe20000000800 */
[----:B------:R1:W-:Y:S01]  /*14810*/  @!P5 LDGSTS.E.BYPASS.LTC128B.128 [R60+0x2000], desc[UR4][R8.64] ;  /* 0x02000000083cdfae */ /* 0x0003e2000b981a04 */
[----:B------:R-:W-:Y:S01]  /*14820*/  IMAD.X R11, R4, 0x1, R7, P0 ;  /* 0x00000001040b7824 */ /* 0x000fe200000e0607 */
[-C--:B------:R-:W-:Y:S02]  /*14830*/  IADD3 R26, P0, PT, R10, R3.reuse, RZ ;  /* 0x000000030a1a7210 */ /* 0x080fe40007f1e0ff */
[----:B------:R2:W-:Y:S03]  /*14840*/  @P5 STS.128 [R60+0x2000], RZ ;  /* 0x002000ff3c005388 */ /* 0x0005e60000000c00 */
        /* <DEDUP_REMOVED lines=31> */
[----:B----4-:R-:W-:-:S03]  /*14a40*/  @!P5 IADD3 R10, P0, PT, R6, R3, RZ ;  /* 0x00000003060ad210 */ /* 0x010fc60007f1e0ff */
        /* <DEDUP_REMOVED lines=13> */
.L_x_14507:
[----:B------:R-:W-:Y:S05]  /*14b20*/  BSYNC.RECONVERGENT B1 ;  /* 0x0000000000017941 */ /* 0x000fea0003800200 */
.L_x_14506:
[----:B------:R-:W3:Y:S01]  /*14b30*/  LD.E R43, desc[UR4][R100.64+0xdc] ;  /* 0x0000dc04642b7980 */ /* 0x000ee2000c101900 */
[----:B------:R-:W-:Y:S02]  /*14b40*/  FMNMX3.FTZ R4, R0, R205, R23, !PT ;  /* 0x000000cd00047276 */ /* 0x000fe40007810017 */
        /* <DEDUP_REMOVED lines=46> */
[----:B------:R-:W-:-:S05]  /*14e30*/  FSEL R5, R3, RZ, P0 ;  /* 0x000000ff03057208 */ /* 0x000fca0000000000 */
[----:B------:R-:W-:Y:S01]  /*14e40*/  FADD.FTZ R0, R0, -R5 ;  /* 0x8000000500007221 */ /* 0x000fe20000010000 */
[----:B------:R-:W-:-:S05]  /*14e50*/  FSEL R5, R40, RZ, P1 ;  /* 0x000000ff28057208 */ /* 0x000fca0000800000 */
[----:B------:R-:W-:Y:S01]  /*14e60*/  FADD.FTZ R2, R2, -R5 ;  /* 0x8000000502027221 */ /* 0x000fe20000010000 */
[C---:B---3--:R-:W-:Y:S01]  /*14e70*/  FMUL.FTZ R42, R43.reuse, R3 ;  /* 0x000000032b2a7220 */ /* 0x048fe20000410000 */
[C---:B------:R-:W-:Y:S01]  /*14e80*/  FMUL.FTZ R48, R43.reuse, R40 ;  /* 0x000000282b307220 */ /* 0x040fe20000410000 */
[C---:B------:R-:W-:Y:S01]  /*14e90*/  FMUL.FTZ R0, R43.reuse, R0 ;  /* 0x000000002b007220 */ /* 0x040fe20000410000 */
[----:B------:R-:W-:Y:S02]  /*14ea0*/  FMUL.FTZ R2, R43, R2 ;  /* 0x000000022b027220 */ /* 0x000fe40000410000 */
[----:B------:R-:W-:Y:S01]  /*14eb0*/  FSEL R42, R42, RZ, P0 ;  /* 0x000000ff2a2a7208 */ /* 0x000fe20000000000 */
[----:B------:R1:W2:Y:S01]  /*14ec0*/  MUFU.EX2 R120, R0 ;  /* 0x0000000000787308 */ /* 0x0002a20000000800 */
[----:B------:R-:W-:Y:S02]  /*14ed0*/  FSEL R48, R48, RZ, P1 ;  /* 0x000000ff30307208 */ /* 0x000fe40000800000 */
[----:B------:R-:W-:Y:S01]  /*14ee0*/  ISETP.GT.AND P0, PT, R41, R168, PT ;  /* 0x000000a82900720c */ /* 0x000fe20003f04270 */
[-CC-:B------:R-:W-:Y:S01]  /*14ef0*/  FFMA.FTZ R118, R205, R43.reuse, -R42.reuse ;  /* 0x0000002bcd767223 */ /* 0x180fe2000001082a */
[-C--:B------:R-:W-:Y:S01]  /*14f00*/  FFMA.FTZ R201, R227, R43.reuse, -R42 ;  /* 0x0000002be3c97223 */ /* 0x080fe2000001082a */
[-CC-:B------:R-:W-:Y:S01]  /*14f10*/  FFMA.FTZ R112, R19, R43.reuse, -R48.reuse ;  /* 0x0000002b13707223 */ /* 0x180fe20000010830 */
[-C--:B------:R-:W-:Y:S01]  /*14f20*/  FFMA.FTZ R205, R17, R43.reuse, -R48 ;  /* 0x0000002b11cd7223 */ /* 0x080fe20000010830 */
[-CC-:B------:R-:W-:Y:S01]  /*14f30*/  FFMA.FTZ R110, R23, R43.reuse, -R42.reuse ;  /* 0x0000002b176e7223 */ /* 0x180fe2000001082a */
[----:B------:R-:W3:Y:S01]  /*14f40*/  LDSM.16.MT88.4 R16, [R154+0x6000] ;  /* 0x006000009a10783b */ /* 0x000ee20000004200 */
[-C--:B------:R-:W-:Y:S01]  /*14f50*/  FFMA.FTZ R50, R15, R43.reuse, -R42 ;  /* 0x0000002b0f327223 */ /* 0x080fe2000001082a */
[-CC-:B------:R-:W-:Y:S01]  /*14f60*/  FFMA.FTZ R227, R21, R43.reuse, -R48.reuse ;  /* 0x0000002b15e37223 */ /* 0x180fe20000010830 */
[-C--:B------:R-:W-:Y:S01]  /*14f70*/  FFMA.FTZ R52, R13, R43.reuse, -R48 ;  /* 0x0000002b0d347223 */ /* 0x080fe20000010830 */
[----:B------:R-:W-:Y:S01]  /*14f80*/  MUFU.EX2 R118, R118 ;  /* 0x0000007600767308 */ /* 0x000fe20000000800 */
[-CC-:B------:R-:W-:Y:S01]  /*14f90*/  FFMA.FTZ R60, R147, R43.reuse, -R42.reuse ;  /* 0x0000002b933c7223 */ /* 0x180fe2000001082a */
[-C--:B------:R-:W-:Y:S01]  /*14fa0*/  FFMA.FTZ R147, R225, R43.reuse, -R42 ;  /* 0x0000002be1937223 */ /* 0x080fe2000001082a */
[-C--:B------:R-:W-:Y:S01]  /*14fb0*/  FFMA.FTZ R225, R139, R43.reuse, -R48 ;  /* 0x0000002b8be17223 */ /* 0x080fe20000010830 */
[-C--:B------:R-:W-:Y:S01]  /*14fc0*/  FFMA.FTZ R223, R223, R43.reuse, -R42 ;  /* 0x0000002bdfdf7223 */ /* 0x080fe2000001082a */
[-CC-:B------:R-:W-:Y:S01]  /*14fd0*/  FFMA.FTZ R66, R241, R43.reuse, -R48.reuse ;  /* 0x0000002bf1427223 */ /* 0x180fe20000010830 */
[-C--:B------:R-:W-:Y:S01]  /*14fe0*/  FFMA.FTZ R139, R239, R43.reuse, -R48 ;  /* 0x0000002bef8b7223 */ /* 0x080fe20000010830 */
[-CC-:B-1----:R-:W-:Y:S01]  /*14ff0*/  FFMA.FTZ R0, R203, R43.reuse, -R42.reuse ;  /* 0x0000002bcb007223 */ /* 0x182fe2000001082a */
[----:B------:R-:W1:Y:S01]  /*15000*/  MUFU.EX2 R110, R110 ;  /* 0x0000006e006e7308 */ /* 0x000e620000000800 */
        /* <DEDUP_REMOVED lines=15> */
[----:B------:R-:W2:Y:S01]  /*15100*/  MUFU.EX2 R50, R50 ;  /* 0x0000003200327308 */ /* 0x000ea20000000800 */
[----:B-1----:R-:W-:Y:S01]  /*15110*/  F2FP.BF16.F32.PACK_AB R33, R110, R118 ;  /* 0x000000766e21723e */ /* 0x002fe200000010ff */
[-C--:B------:R-:W-:Y:S01]  /*15120*/  FMUL.FTZ R70, R70, R120.reuse ;  /* 0x0000007846467220 */ /* 0x080fe20000410000 */
[-C--:B------:R-:W-:Y:S01]  /*15130*/  FMUL.FTZ R71, R71, R120.reuse ;  /* 0x0000007847477220 */ /* 0x080fe20000410000 */
[-CC-:B------:R-:W-:Y:S01]  /*15140*/  FFMA.FTZ R203, R199, R43.reuse, -R42.reuse ;  /* 0x0000002bc7cb7223 */ /* 0x180fe2000001082a */
[-C--:B------:R-:W-:Y:S01]  /*15150*/  FFMA.FTZ R104, R197, R43.reuse, -R42 ;  /* 0x0000002bc5687223 */ /* 0x080fe2000001082a */
[-C--:B------:R-:W-:Y:S01]  /*15160*/  FFMA.FTZ R199, R191, R43.reuse, -R48 ;  /* 0x0000002bbfc77223 */ /* 0x080fe20000010830 */
        /* <DEDUP_REMOVED lines=8> */
[--C-:B------:R-:W-:Y:S01]  /*151f0*/  FFMA.FTZ R207, R207, R43, -R48.reuse ;  /* 0x0000002bcfcf7223 */ /* 0x100fe20000010830 */
[----:B------:R-:W1:Y:S01]  /*15200*/  MUFU.EX2 R112, R112 ;  /* 0x0000007000707308 */ /* 0x000e620000000800 */
[----:B--2---:R-:W-:Y:S01]  /*15210*/  F2FP.BF16.F32.PACK_AB R35, R50, R201 ;  /* 0x000000c93223723e */ /* 0x004fe200000010ff */
[-CC-:B------:R-:W-:Y:S01]  /*15220*/  FFMA.FTZ R114, R219, R43.reuse, -R48.reuse ;  /* 0x0000002bdb727223 */ /* 0x180fe20000010830 */
[-C--:B------:R-:W-:Y:S01]  /*15230*/  FFMA.FTZ R129, R129, R43.reuse, -R48 ;  /* 0x0000002b81817223 */ /* 0x080fe20000010830 */
[----:B------:R-:W-:Y:S01]  /*15240*/  FFMA.FTZ R193, R193, R120, R118 ;  /* 0x00000078c1c17223 */ /* 0x000fe20000010076 */
[-C--:B------:R-:W-:Y:S01]  /*15250*/  FFMA.FTZ R65, R65, R43.reuse, -R42 ;  /* 0x0000002b41417223 */ /* 0x080fe2000001082a */
[-CC-:B------:R-:W-:Y:S01]  /*15260*/  FFMA.FTZ R49, R49, R43.reuse, -R48.reuse ;  /* 0x0000002b31317223 */ /* 0x180fe20000010830 */
[-C--:B------:R-:W-:Y:S01]  /*15270*/  FFMA.FTZ R51, R51, R43.reuse, -R48 ;  /* 0x0000002b33337223 */ /* 0x080fe20000010830 */
[----:B------:R2:W4:Y:S01]  /*15280*/  MUFU.EX2 R122, R2 ;  /* 0x00000002007a7308 */ /* 0x0005220000000800 */
[----:B------:R-:W-:Y:S01]  /*15290*/  FADD.FTZ R110, R110, R193 ;  /* 0x000000c16e6e7221 */ /* 0x000fe20000010000 */
[----:B------:R-:W-:Y:S01]  /*152a0*/  FFMA.FTZ R193, R63, R43, -R42 ;  /* 0x0000002b3fc17223 */ /* 0x000fe2000001082a */
[----:B------:R-:W-:-:S02]  /*152b0*/  MOV R63, R41 ;  /* 0x00000029003f7202 */ /* 0x000fc40000000f00 */
[----:B------:R-:W-:Y:S01]  /*152c0*/  FADD.FTZ R201, R201, R110 ;  /* 0x0000006ec9c97221 */ /* 0x000fe20000010000 */
[----:B------:R-:W-:Y:S02]  /*152d0*/  @P0 IADD3 R61, PT, PT, R61, -0x3, RZ ;  /* 0xfffffffd3d3d0810 */ /* 0x000fe40007ffe0ff */
[----:B------:R-:W-:Y:S01]  /*152e0*/  MUFU.EX2 R205, R205 ;  /* 0x000000cd00cd7308 */ /* 0x000fe20000000800 */
[----:B-1----:R-:W-:Y:S01]  /*152f0*/  F2FP.BF16.F32.PACK_AB R32, R112, R227 ;  /* 0x000000e37020723e */ /* 0x002fe200000010ff */
[----:B------:R-:W-:-:S06]  /*15300*/  FADD.FTZ R50, R50, R201 ;  /* 0x000000c932327221 */ /* 0x000fcc0000010000 */
[----:B------:R-:W1:Y:S01]  /*15310*/  MUFU.EX2 R52, R52 ;  /* 0x0000003400347308 */ /* 0x000e620000000800 */
[--C-:B--2---:R-:W-:Y:S01]  /*15320*/  FFMA.FTZ R2, R243, R43, -R48.reuse ;  /* 0x0000002bf3027223 */ /* 0x104fe20000010830 */
        /* <DEDUP_REMOVED lines=15> */
[----:B-1----:R-:W-:Y:S01]  /*15420*/  F2FP.BF16.F32.PACK_AB R34, R52, R205 ;  /* 0x000000cd3422723e */ /* 0x002fe200000010ff */
[----:B------:R-:W-:Y:S01]  /*15430*/  MUFU.EX2 R60, R60 ;  /* 0x0000003c003c7308 */ /* 0x000fe20000000800 */
[-C--:B------:R-:W-:Y:S01]  /*15440*/  FMUL.FTZ R68, R68, R122.reuse ;  /* 0x0000007a44447220 */ /* 0x080fe20000410000 */
[-C--:B------:R-:W-:Y:S01]  /*15450*/  FMUL.FTZ R69, R69, R122.reuse ;  /* 0x0000007a45457220 */ /* 0x080fe20000410000 */
[----:B------:R-:W-:Y:S01]  /*15460*/  FFMA.FTZ R227, R196, R122, R227 ;  /* 0x0000007ac4e37223 */ /* 0x000fe200000100e3 */
[----:B------:R-:W-:-:S02]  /*15470*/  FFMA.FTZ R196, R108, R43, -R48 ;  /* 0x0000002b6cc47223 */ /* 0x000fc40000010830 */
[----:B------:R-:W-:Y:S01]  /*15480*/  HMMA.16816.F32.BF16 R4, R32, R8, R4 ;  /* 0x000000082004723c */ /* 0x000fe20000041804 */
[----:B------:R-:W-:Y:S01]  /*15490*/  FADD.FTZ R112, R112, R227 ;  /* 0x000000e370707221 */ /* 0x000fe20000010000 */
[----:B------:R-:W-:Y:S03]  /*154a0*/  MUFU.EX2 R147, R147 ;  /* 0x0000009300937308 */ /* 0x000fe60000000800 */
[----:B------:R-:W-:-:S03]  /*154b0*/  FADD.FTZ R205, R205, R112 ;  /* 0x00000070cdcd7221 */ /* 0x000fc60000010000 */
[C---:B---3--:R-:W-:Y:S01]  /*154c0*/  HMMA.16816.F32.BF16 R12, R32.reuse, R16, R12 ;  /* 0x00000010200c723c */ /* 0x048fe2000004180c */
[----:B------:R-:W-:Y:S01]  /*154d0*/  FADD.FTZ R52, R52, R205 ;  /* 0x000000cd34347221 */ /* 0x000fe20000010000 */
[----:B------:R-:W-:Y:S06]  /*154e0*/  MUFU.EX2 R225, R225 ;  /* 0x000000e100e17308 */ /* 0x000fec0000000800 */
[C---:B------:R-:W-:Y:S01]  /*154f0*/  HMMA.16816.F32.BF16 R8, R32.reuse, R10, R92 ;  /* 0x0000000a2008723c */ /* 0x040fe2000004185c */
[----:B------:R-:W-:Y:S01]  /*15500*/  LDSM.16.MT88.4 R92, [R158+0x8000] ;  /* 0x008000009e5c783b */ /* 0x000fe20000004200 */
[----:B------:R-:W1:Y:S06]  /*15510*/  MUFU.EX2 R66, R66 ;  /* 0x0000004200427308 */ /* 0x000e6c0000000800 */
[C---:B------:R-:W-:Y:S01]  /*15520*/  HMMA.16816.F32.BF16 R16, R32.reuse, R18, R84 ;  /* 0x000000122010723c */ /* 0x040fe20000041854 */
[----:B------:R-:W-:Y:S01]  /*15530*/  LDSM.16.MT88.4 R84, [R154+0x8000] ;  /* 0x008000009a54783b */ /* 0x000fe20000004200 */
[----:B------:R-:W-:Y:S06]  /*15540*/  MUFU.EX2 R139, R139 ;  /* 0x0000008b008b7308 */ /* 0x000fec0000000800 */
[C---:B------:R-:W-:Y:S02]  /*15550*/  HMMA.16816.F32.BF16 R20, R32.reuse, R24, R20 ;  /* 0x000000182014723c */ /* 0x040fe40000041814 */
[----:B------:R-:W2:Y:S06]  /*15560*/  MUFU.EX2 R2, R2 ;  /* 0x0000000200027308 */ /* 0x000eac0000000800 */
[C---:B------:R-:W-:Y:S01]  /*15570*/  HMMA.16816.F32.BF16 R24, R32.reuse, R26, R76 ;  /* 0x0000001a2018723c */ /* 0x040fe2000004184c */
[----:B------:R-:W-:Y:S01]  /*15580*/  LDSM.16.MT88.4 R76, [R153+0x8000] ;  /* 0x00800000994c783b */ /* 0x000fe20000004200 */
[----:B------:R-:W3:Y:S06]  /*15590*/  MUFU.EX2 R0, R0 ;  /* 0x0000000000007308 */ /* 0x000eec0000000800 */
[C---:B------:R-:W-:Y:S01]  /*155a0*/  HMMA.16816.F32.BF16 R28, R32.reuse, R36, R28 ;  /* 0x00000024201c723c */ /* 0x040fe2000004181c */
[----:B-1----:R-:W-:Y:S01]  /*155b0*/  F2FP.BF16.F32.PACK_AB R36, R66, R225 ;  /* 0x000000e14224723e */ /* 0x002fe200000010ff */
[----:B------:R-:W-:Y:S01]  /*155c0*/  MUFU.EX2 R203, R203 ;  /* 0x000000cb00cb7308 */ /* 0x000fe20000000800 */
[----:B------:R-:W-:Y:S01]  /*155d0*/  F2FP.BF16.F32.PACK_AB R37, R60, R223 ;  /* 0x000000df3c25723e */ /* 0x000fe200000010ff */
[----:B------:R-:W-:Y:S01]  /*155e0*/  FADD.FTZ R223, R223, R50 ;  /* 0x00000032dfdf7221 */ /* 0x000fe20000010000 */
[----:B------:R-:W-:Y:S01]  /*155f0*/  FADD.FTZ R225, R225, R52 ;  /* 0x00000034e1e17221 */ /* 0x000fe20000010000 */
[-CC-:B------:R-:W-:Y:S01]  /*15600*/  FFMA.FTZ R50, R67, R43.reuse, -R42.reuse ;  /* 0x0000002b43327223 */ /* 0x180fe2000001082a */
[----:B------:R-:W-:Y:S01]  /*15610*/  FFMA.FTZ R52, R55, R43, -R42 ;  /* 0x0000002b37347223 */ /* 0x000fe2000001082a */
[----:B------:R-:W-:Y:S01]  /*15620*/  HMMA.16816.F32.BF16 R32, R32, R38, R68 ;  /* 0x000000262020723c */ /* 0x000fe20000041844 */
[----:B--2---:R-:W-:Y:S01]  /*15630*/  F2FP.BF16.F32.PACK_AB R38, R2, R139 ;  /* 0x0000008b0226723e */ /* 0x004fe200000010ff */
[----:B------:R-:W-:Y:S01]  /*15640*/  MUFU.EX2 R104, R104 ;  /* 0x0000006800687308 */ /* 0x000fe20000000800 */
[----:B---3--:R-:W-:Y:S01]  /*15650*/  F2FP.BF16.F32.PACK_AB R39, R0, R147 ;  /* 0x000000930027723e */ /* 0x008fe200000010ff */
[----:B------:R-:W-:Y:S01]  /*15660*/  FADD.FTZ R60, R60, R223 ;  /* 0x000000df3c3c7221 */ /* 0x000fe20000010000 */
[----:B------:R-:W-:-:S03]  /*15670*/  FADD.FTZ R66, R66, R225 ;  /* 0x000000e142427221 */ /* 0x000fc60000010000 */
[----:B------:R-:W-:Y:S01]  /*15680*/  FADD.FTZ R147, R147, R60 ;  /* 0x0000003c93937221 */ /* 0x000fe20000010000 */
[----:B------:R-:W-:Y:S01]  /*15690*/  FADD.FTZ R139, R139, R66 ;  /* 0x000000428b8b7221 */ /* 0x000fe20000010000 */
[----:B------:R-:W-:Y:S01]  /*156a0*/  HMMA.16816.F32.BF16 R4, R36, R56, R4 ;  /* 0x000000382404723c */ /* 0x000fe20000041804 */
[----:B------:R-:W-:Y:S01]  /*156b0*/  MUFU.EX2 R197, R197 ;  /* 0x000000c500c57308 */ /* 0x000fe20000000800 */
[----:B------:R-:W-:Y:S01]  /*156c0*/  FADD.FTZ R0, R0, R147 ;  /* 0x0000009300007221 */ /* 0x000fe20000010000 */
[----:B------:R-:W-:Y:S01]  /*156d0*/  FADD.FTZ R2, R2, R139 ;  /* 0x0000008b02027221 */ /* 0x000fe20000010000 */
[----:B------:R-:W-:-:S04]  /*156e0*/  FFMA.FTZ R60, R53, R43, -R48 ;  /* 0x0000002b353c7223 */ /* 0x000fc80000010830 */
[C---:B------:R-:W-:Y:S01]  /*156f0*/  HMMA.16816.F32.BF16 R8, R36.reuse, R58, R8 ;  /* 0x0000003a2408723c */ /* 0x040fe20000041808 */
[----:B------:R-:W1:Y:S01]  /*15700*/  LDSM.16.MT88.4 R56, [R153+0x6800] ;  /* 0x006800009938783b */ /* 0x000e620000004200 */
[----:B------:R-:W-:Y:S06]  /*15710*/  MUFU.EX2 R199, R199 ;  /* 0x000000c700c77308 */ /* 0x000fec0000000800 */
[C---:B------:R-:W-:Y:S02]  /*15720*/  HMMA.16816.F32.BF16 R12, R36.reuse, R44, R12 ;  /* 0x0000002c240c723c */ /* 0x040fe4000004180c */
[----:B------:R-:W2:Y:S06]  /*15730*/  MUFU.EX2 R106, R106 ;  /* 0x0000006a006a7308 */ /* 0x000eac0000000800 */
[C---:B------:R-:W-:Y:S01]  /*15740*/  HMMA.16816.F32.BF16 R16, R36.reuse, R46, R16 ;  /* 0x0000002e2410723c */ /* 0x040fe20000041810 */
[----:B------:R-:W3:Y:S01]  /*15750*/  LDSM.16.MT88.4 R44, [R152+0x6800] ;  /* 0x00680000982c783b */ /* 0x000ee20000004200 */
[----:B------:R-:W-:Y:S08]  /*15760*/  MUFU.EX2 R191, R191 ;  /* 0x000000bf00bf7308 */ /* 0x000ff00000000800 */
[----:B------:R-:W4:Y:S08]  /*15770*/  MUFU.EX2 R64, R64 ;  /* 0x0000004000407308 */ /* 0x000f300000000800 */
[----:B------:R-:W5:Y:S01]  /*15780*/  MUFU.EX2 R54, R54 ;  /* 0x0000003600367308 */ /* 0x000f620000000800 */
[C---:B-1----:R-:W-:Y:S07]  /*15790*/  HMMA.16816.F32.BF16 R20, R36.reuse, R56, R20 ;  /* 0x000000382414723c */ /* 0x042fee0000041814 */
[----:B------:R-:W-:Y:S01]  /*157a0*/  MUFU.EX2 R209, R209 ;  /* 0x000000d100d17308 */ /* 0x000fe20000000800 */
[C---:B------:R-:W-:Y:S01]  /*157b0*/  HMMA.16816.F32.BF16 R24, R36.reuse, R58, R24 ;  /* 0x0000003a2418723c */ /* 0x040fe20000041818 */
[----:B------:R-:W1:Y:S06]  /*157c0*/  LDSM.16.MT88.4 R56, [R158+0x7000] ;  /* 0x007000009e38783b */ /* 0x000e6c0000004200 */
[----:B------:R-:W5:Y:S01]  /*157d0*/  MUFU.EX2 R116, R116 ;  /* 0x0000007400747308 */ /* 0x000f620000000800 */
[C---:B---3--:R-:W-:Y:S07]  /*157e0*/  HMMA.16816.F32.BF16 R28, R36.reuse, R44, R28 ;  /* 0x0000002c241c723c */ /* 0x048fee000004181c */
[----:B------:R-:W-:Y:S01]  /*157f0*/  MUFU.EX2 R207, R207 ;  /* 0x000000cf00cf7308 */ /* 0x000fe20000000800 */
[----:B------:R-:W-:Y:S01]  /*15800*/  HMMA.16816.F32.BF16 R32, R36, R46, R32 ;  /* 0x0000002e2420723c */ /* 0x000fe20000041820 */
[----:B------:R-:W3:Y:S01]  /*15810*/  LDSM.16.MT88.4 R44, [R154+0x7000] ;  /* 0x007000009a2c783b */ /* 0x000ee20000004200 */
[----:B--2---:R-:W-:-:S05]  /*15820*/  F2FP.BF16.F32.PACK_AB R36, R106, R199 ;  /* 0x000000c76a24723e */ /* 0x004fca00000010ff */
[----:B------:R-:W-:Y:S01]  /*15830*/  MUFU.EX2 R114, R114 ;  /* 0x0000007200727308 */ /* 0x000fe20000000800 */
[----:B------:R-:W-:Y:S01]  /*15840*/  F2FP.BF16.F32.PACK_AB R37, R104, R203 ;  /* 0x000000cb6825723e */ /* 0x000fe200000010ff */
[----:B------:R-:W-:Y:S01]  /*15850*/  FADD.FTZ R203, R203, R0 ;  /* 0x00000000cbcb7221 */ /* 0x000fe20000010000 */
[----:B----4-:R-:W-:Y:S01]  /*15860*/  F2FP.BF16.F32.PACK_AB R38, R64, R191 ;  /* 0x000000bf4026723e */ /* 0x010fe200000010ff */
[----:B------:R-:W-:Y:S01]  /*15870*/  FADD.FTZ R199, R199, R2 ;  /* 0x00000002c7c77221 */ /* 0x000fe20000010000 */
[----:B-----5:R-:W-:Y:S01]  /*15880*/  F2FP.BF16.F32.PACK_AB R39, R54, R197 ;  /* 0x000000c53627723e */ /* 0x020fe200000010ff */
[----:B------:R-:W-:Y:S01]  /*15890*/  FADD.FTZ R104, R104, R203 ;  /* 0x000000cb68687221 */ /* 0x000fe20000010000 */
[----:B------:R-:W-:Y:S01]  /*158a0*/  F2FP.BF16.F32.PACK_AB R69, R116, R209 ;  /* 0x000000d17445723e */ /* 0x000fe200000010ff */
[----:B------:R-:W-:Y:S01]  /*158b0*/  FADD.FTZ R106, R106, R199 ;  /* 0x000000c76a6a7221 */ /* 0x000fe20000010000 */
[----:B------:R-:W-:Y:S01]  /*158c0*/  MUFU.EX2 R50, R50 ;  /* 0x0000003200327308 */ /* 0x000fe20000000800 */
[----:B------:R-:W-:Y:S01]  /*158d0*/  FADD.FTZ R197, R197, R104 ;  /* 0x00000068c5c57221 */ /* 0x000fe20000010000 */
[-C--:B------:R-:W-:Y:S01]  /*158e0*/  MOV R0, R3.reuse ;  /* 0x0000000300007202 */ /* 0x080fe20000000f00 */
[----:B------:R-:W-:Y:S01]  /*158f0*/  FADD.FTZ R191, R191, R106 ;  /* 0x0000006abfbf7221 */ /* 0x000fe20000010000 */
[-C--:B------:R-:W-:Y:S01]  /*15900*/  MOV R2, R40.reuse ;  /* 0x0000002800027202 */ /* 0x080fe20000000f00 */
[----:B------:R-:W-:Y:S01]  /*15910*/  FADD.FTZ R54, R54, R197 ;  /* 0x000000c536367221 */ /* 0x000fe20000010000 */
[----:B------:R-:W-:Y:S01]  /*15920*/  @P0 MOV R0, R3 ;  /* 0x0000000300000202 */ /* 0x000fe20000000f00 */
[----:B------:R-:W-:Y:S01]  /*15930*/  FADD.FTZ R64, R64, R191 ;  /* 0x000000bf40407221 */ /* 0x000fe20000010000 */
[----:B------:R-:W-:Y:S01]  /*15940*/  MUFU.EX2 R65, R65 ;  /* 0x0000004100417308 */ /* 0x000fe20000000800 */
[----:B------:R-:W-:Y:S01]  /*15950*/  FADD.FTZ R209, R209, R54 ;  /* 0x00000036d1d17221 */ /* 0x000fe20000010000 */
[----:B------:R-:W-:Y:S01]  /*15960*/  @P0 MOV R2, R40 ;  /* 0x0000002800020202 */ /* 0x000fe20000000f00 */
[----:B-1----:R-:W-:Y:S02]  /*15970*/  HMMA.16816.F32.BF16 R4, R36, R56, R4 ;  /* 0x000000382404723c */ /* 0x002fe40000041804 */
[----:B------:R-:W-:-:S03]  /*15980*/  FADD.FTZ R209, R116, R209 ;  /* 0x000000d174d17221 */ /* 0x000fc60000010000 */
[----:B------:R-:W-:Y:S03]  /*15990*/  MUFU.EX2 R52, R52 ;  /* 0x0000003400347308 */ /* 0x000fe60000000800 */
[C---:B------:R-:W-:Y:S01]  /*159a0*/  HMMA.16816.F32.BF16 R8, R36.reuse, R58, R8 ;  /* 0x0000003a2408723c */ /* 0x040fe20000041808 */
[----:B------:R-:W1:Y:S04]  /*159b0*/  LDSM.16.MT88.4 R56, [R153+0x7000] ;  /* 0x007000009938783b */ /* 0x000e680000004200 */
[----:B------:R-:W-:Y:S03]  /*159c0*/  MUFU.EX2 R49, R49 ;  /* 0x0000003100317308 */ /* 0x000fe60000000800 */
[C---:B---3--:R-:W-:Y:S05]  /*159d0*/  HMMA.16816.F32.BF16 R12, R36.reuse, R44, R12 ;  /* 0x0000002c240c723c */ /* 0x048fea000004180c */
[----:B------:R-:W-:Y:S03]  /*159e0*/  MUFU.EX2 R60, R60 ;  /* 0x0000003c003c7308 */ /* 0x000fe60000000800 */
[C---:B------:R-:W-:Y:S01]  /*159f0*/  HMMA.16816.F32.BF16 R16, R36.reuse, R46, R16 ;  /* 0x0000002e2410723c */ /* 0x040fe20000041810 */
[----:B------:R-:W2:Y:S04]  /*15a00*/  LDSM.16.MT88.4 R44, [R152+0x7000] ;  /* 0x00700000982c783b */ /* 0x000ea80000004200 */
[----:B------:R-:W-:Y:S08]  /*15a10*/  MUFU.EX2 R51, R51 ;  /* 0x0000003300337308 */ /* 0x000ff00000000800 */
[----:B------:R-:W-:Y:S08]  /*15a20*/  MUFU.EX2 R196, R196 ;  /* 0x000000c400c47308 */ /* 0x000ff00000000800 */
[----:B------:R-:W-:Y:S01]  /*15a30*/  MUFU.EX2 R193, R193 ;  /* 0x000000c100c17308 */ /* 0x000fe20000000800 */
[----:B-1----:R-:W-:Y:S01]  /*15a40*/  HMMA.16816.F32.BF16 R20, R36, R56, R20 ;  /* 0x000000382414723c */ /* 0x002fe20000041814 */
[-C--:B------:R-:W-:Y:S01]  /*15a50*/  FFMA.FTZ R56, R221, R43.reuse, -R42 ;  /* 0x0000002bdd387223 */ /* 0x080fe2000001082a */
[----:B------:R-:W-:-:S05]  /*15a60*/  FFMA.FTZ R57, R211, R43, -R48 ;  /* 0x0000002bd3397223 */ /* 0x000fca0000010830 */
[----:B------:R-:W-:Y:S01]  /*15a70*/  MUFU.EX2 R56, R56 ;  /* 0x0000003800387308 */ /* 0x000fe20000000800 */
[----:B------:R-:W-:Y:S01]  /*15a80*/  HMMA.16816.F32.BF16 R24, R36, R58, R24 ;  /* 0x0000003a2418723c */ /* 0x000fe20000041818 */
[-C--:B------:R-:W-:Y:S01]  /*15a90*/  FFMA.FTZ R58, R213, R43.reuse, -R48 ;  /* 0x0000002bd53a7223 */ /* 0x080fe20000010830 */
[----:B------:R-:W-:-:S05]  /*15aa0*/  FFMA.FTZ R59, R215, R43, -R42 ;  /* 0x0000002bd73b7223 */ /* 0x000fca000001082a */
[----:B------:R-:W1:Y:S01]  /*15ab0*/  MUFU.EX2 R58, R58 ;  /* 0x0000003a003a7308 */ /* 0x000e620000000800 */
[C---:B--2---:R-:W-:Y:S07]  /*15ac0*/  HMMA.16816.F32.BF16 R28, R36.reuse, R44, R28 ;  /* 0x0000002c241c723c */ /* 0x044fee000004181c */
[----:B------:R-:W2:Y:S01]  /*15ad0*/  MUFU.EX2 R57, R57 ;  /* 0x0000003900397308 */ /* 0x000ea20000000800 */
[----:B------:R-:W-:Y:S01]  /*15ae0*/  HMMA.16816.F32.BF16 R32, R36, R46, R32 ;  /* 0x0000002e2420723c */ /* 0x000fe20000041820 */
[----:B------:R-:W3:Y:S04]  /*15af0*/  LDSM.16.MT88.4 R36, [R158+0x7800] ;  /* 0x007800009e24783b */ /* 0x000ee80000004200 */
[----:B------:R-:W4:Y:S02]  /*15b00*/  LDSM.16.MT88.4 R44, [R154+0x7800] ;  /* 0x007800009a2c783b */ /* 0x000f240000004200 */
[----:B------:R-:W5:Y:S01]  /*15b10*/  MUFU.EX2 R59, R59 ;  /* 0x0000003b003b7308 */ /* 0x000f620000000800 */
[----:B-1----:R-:W-:Y:S01]  /*15b20*/  F2FP.BF16.F32.PACK_AB R68, R58, R207 ;  /* 0x000000cf3a44723e */ /* 0x002fe200000010ff */
[----:B------:R-:W-:-:S04]  /*15b30*/  FADD.FTZ R207, R207, R64 ;  /* 0x00000040cfcf7221 */ /* 0x000fc80000010000 */
[----:B------:R-:W-:Y:S01]  /*15b40*/  FADD.FTZ R207, R58, R207 ;  /* 0x000000cf3acf7221 */ /* 0x000fe20000010000 */
[----:B--2---:R-:W-:-:S03]  /*15b50*/  F2FP.BF16.F32.PACK_AB R70, R57, R114 ;  /* 0x000000723946723e */ /* 0x004fc600000010ff */
[----:B------:R-:W-:-:S04]  /*15b60*/  FADD.FTZ R114, R114, R207 ;  /* 0x000000cf72727221 */ /* 0x000fc80000010000 */
[----:B------:R-:W-:Y:S01]  /*15b70*/  FADD.FTZ R114, R57, R114 ;  /* 0x0000007239727221 */ /* 0x000fe20000010000 */
[----:B-----5:R-:W-:Y:S01]  /*15b80*/  F2FP.BF16.F32.PACK_AB R71, R59, R56 ;  /* 0x000000383b47723e */ /* 0x020fe200000010ff */
[----:B------:R-:W-:-:S04]  /*15b90*/  FADD.FTZ R56, R56, R209 ;  /* 0x000000d138387221 */ /* 0x000fc80000010000 */
[----:B------:R-:W-:Y:S02]  /*15ba0*/  FADD.FTZ R56, R59, R56 ;  /* 0x000000383b387221 */ /* 0x000fe40000010000 */
[C---:B---3--:R-:W-:Y:S01]  /*15bb0*/  HMMA.16816.F32.BF16 R96, R68.reuse, R36, R4 ;  /* 0x000000244460723c */ /* 0x048fe20000041804 */
[----:B------:R-:W1:Y:S07]  /*15bc0*/  LDSM.16.MT88.4 R4, [R152+0x7800] ;  /* 0x007800009804783b */ /* 0x000e6e0000004200 */
[C---:B------:R-:W-:Y:S01]  /*15bd0*/  HMMA.16816.F32.BF16 R8, R68.reuse, R38, R8 ;  /* 0x000000264408723c */ /* 0x040fe20000041808 */
[----:B------:R-:W2:Y:S07]  /*15be0*/  LDSM.16.MT88.4 R36, [R153+0x7800] ;  /* 0x007800009924783b */ /* 0x000eae0000004200 */
[----:B----4-:R-:W-:Y:S01]  /*15bf0*/  HMMA.16816.F32.BF16 R12, R68, R44, R12 ;  /* 0x0000002c440c723c */ /* 0x010fe2000004180c */
[-CC-:B------:R-:W-:Y:S01]  /*15c00*/  FFMA.FTZ R45, R145, R43.reuse, -R48.reuse ;  /* 0x0000002b912d7223 */ /* 0x180fe20000010830 */
[----:B------:R-:W-:-:S05]  /*15c10*/  FFMA.FTZ R44, R109, R43, -R48 ;  /* 0x0000002b6d2c7223 */ /* 0x000fca0000010830 */
[----:B------:R-:W-:Y:S01]  /*15c20*/  MUFU.EX2 R45, R45 ;  /* 0x0000002d002d7308 */ /* 0x000fe20000000800 */
[----:B------:R-:W-:Y:S01]  /*15c30*/  HMMA.16816.F32.BF16 R16, R68, R46, R16 ;  /* 0x0000002e4410723c */ /* 0x000fe20000041810 */
[-C--:B------:R-:W-:Y:S01]  /*15c40*/  FFMA.FTZ R47, R105, R43.reuse, -R48 ;  /* 0x0000002b692f7223 */ /* 0x080fe20000010830 */
[----:B------:R-:W-:-:S05]  /*15c50*/  FFMA.FTZ R46, R107, R43, -R42 ;  /* 0x0000002b6b2e7223 */ /* 0x000fca000001082a */
[----:B------:R-:W-:Y:S08]  /*15c60*/  MUFU.EX2 R44, R44 ;  /* 0x0000002c002c7308 */ /* 0x000ff00000000800 */
[----:B------:R-:W-:Y:S01]  /*15c70*/  MUFU.EX2 R47, R47 ;  /* 0x0000002f002f7308 */ /* 0x000fe20000000800 */
[C---:B-1----:R-:W-:Y:S07]  /*15c80*/  HMMA.16816.F32.BF16 R28, R68.reuse, R4, R28 ;  /* 0x00000004441c723c */ /* 0x042fee000004181c */
[----:B------:R-:W-:Y:S01]  /*15c90*/  MUFU.EX2 R46, R46 ;  /* 0x0000002e002e7308 */ /* 0x000fe20000000800 */
[----:B--2---:R-:W-:Y:S01]  /*15ca0*/  HMMA.16816.F32.BF16 R20, R68, R36, R20 ;  /* 0x000000244414723c */ /* 0x004fe20000041814 */
[-CC-:B------:R-:W-:Y:S01]  /*15cb0*/  FFMA.FTZ R36, R171, R43.reuse, -R42.reuse ;  /* 0x0000002bab247223 */ /* 0x180fe2000001082a */
[----:B------:R-:W-:-:S05]  /*15cc0*/  FFMA.FTZ R37, R195, R43, -R42 ;  /* 0x0000002bc3257223 */ /* 0x000fca000001082a */
[----:B------:R-:W-:Y:S01]  /*15cd0*/  MUFU.EX2 R36, R36 ;  /* 0x0000002400247308 */ /* 0x000fe20000000800 */
[----:B------:R-:W-:Y:S01]  /*15ce0*/  HMMA.16816.F32.BF16 R24, R68, R38, R24 ;  /* 0x000000264418723c */ /* 0x000fe20000041818 */
[-C--:B------:R-:W-:Y:S01]  /*15cf0*/  FFMA.FTZ R39, R149, R43.reuse, -R42 ;  /* 0x0000002b95277223 */ /* 0x080fe2000001082a */
[----:B------:R-:W-:-:S05]  /*15d00*/  FFMA.FTZ R38, R151, R43, -R48 ;  /* 0x0000002b97267223 */ /* 0x000fca0000010830 */
[----:B------:R-:W1:Y:S01]  /*15d10*/  MUFU.EX2 R39, R39 ;  /* 0x0000002700277308 */ /* 0x000e620000000800 */
[----:B------:R-:W-:Y:S01]  /*15d20*/  HMMA.16816.F32.BF16 R68, R68, R6, R32 ;  /* 0x000000064444723c */ /* 0x000fe20000041820 */
[-CC-:B------:R-:W-:Y:S01]  /*15d30*/  FFMA.FTZ R33, R143, R43.reuse, -R48.reuse ;  /* 0x0000002b8f217223 */ /* 0x180fe20000010830 */
[-C--:B------:R-:W-:Y:S01]  /*15d40*/  FFMA.FTZ R32, R141, R43.reuse, -R48 ;  /* 0x0000002b8d207223 */ /* 0x080fe20000010830 */
[-C--:B------:R-:W-:Y:S01]  /*15d50*/  FFMA.FTZ R34, R137, R43.reuse, -R42 ;  /* 0x0000002b89227223 */ /* 0x080fe2000001082a */
[----:B------:R-:W-:-:S03]  /*15d60*/  FFMA.FTZ R35, R113, R43, -R48 ;  /* 0x0000002b71237223 */ /* 0x000fc60000010830 */
[----:B------:R-:W-:Y:S08]  /*15d70*/  MUFU.EX2 R37, R37 ;  /* 0x0000002500257308 */ /* 0x000ff00000000800 */
[----:B------:R-:W2:Y:S01]  /*15d80*/  MUFU.EX2 R38, R38 ;  /* 0x0000002600267308 */ /* 0x000ea20000000800 */
[----:B-1----:R-:W-:Y:S01]  /*15d90*/  F2FP.BF16.F32.PACK_AB R5, R36, R39 ;  /* 0x000000272405723e */ /* 0x002fe200000010ff */
[----:B------:R-:W-:-:S04]  /*15da0*/  FADD.FTZ R39, R39, R56 ;  /* 0x0000003827277221 */ /* 0x000fc80000010000 */
[----:B------:R-:W-:Y:S02]  /*15db0*/  FADD.FTZ R36, R36, R39 ;  /* 0x0000002724247221 */ /* 0x000fe40000010000 */
[----:B------:R-:W-:Y:S08]  /*15dc0*/  MUFU.EX2 R33, R33 ;  /* 0x0000002100217308 */ /* 0x000ff00000000800 */
[----:B------:R-:W1:Y:S01]  /*15dd0*/  MUFU.EX2 R32, R32 ;  /* 0x0000002000207308 */ /* 0x000e620000000800 */
[----:B--2---:R-:W-:Y:S01]  /*15de0*/  F2FP.BF16.F32.PACK_AB R4, R38, R45 ;  /* 0x0000002d2604723e */ /* 0x004fe200000010ff */
[----:B------:R-:W-:-:S04]  /*15df0*/  FADD.FTZ R45, R45, R114 ;  /* 0x000000722d2d7221 */ /* 0x000fc80000010000 */
[----:B------:R-:W-:Y:S02]  /*15e00*/  FADD.FTZ R38, R38, R45 ;  /* 0x0000002d26267221 */ /* 0x000fe40000010000 */
[----:B------:R-:W2:Y:S08]  /*15e10*/  MUFU.EX2 R34, R34 ;  /* 0x0000002200227308 */ /* 0x000eb00000000800 */
[----:B------:R-:W-:Y:S01]  /*15e20*/  MUFU.EX2 R35, R35 ;  /* 0x0000002300237308 */ /* 0x000fe20000000800 */
[----:B-1----:R-:W-:Y:S01]  /*15e30*/  F2FP.BF16.F32.PACK_AB R6, R32, R33 ;  /* 0x000000212006723e */ /* 0x002fe200000010ff */
[----:B------:R-:W-:-:S04]  /*15e40*/  FADD.FTZ R33, R33, R38 ;  /* 0x0000002621217221 */ /* 0x000fc80000010000 */
[----:B------:R-:W-:Y:S01]  /*15e50*/  FADD.FTZ R32, R32, R33 ;  /* 0x0000002120207221 */ /* 0x000fe20000010000 */
[----:B--2---:R-:W-:Y:S01]  /*15e60*/  F2FP.BF16.F32.PACK_AB R7, R34, R37 ;  /* 0x000000252207723e */ /* 0x004fe200000010ff */
        /* <DEDUP_REMOVED lines=10> */
[-CC-:B------:R-:W-:Y:S01]  /*15f10*/  FFMA.FTZ R23, R131, R43.reuse, -R42.reuse ;  /* 0x0000002b83177223 */ /* 0x180fe2000001082a */
[-CC-:B------:R-:W-:Y:S01]  /*15f20*/  FFMA.FTZ R20, R133, R43.reuse, -R42.reuse ;  /* 0x0000002b85147223 */ /* 0x180fe2000001082a */
[-C--:B------:R-:W-:Y:S01]  /*15f30*/  FFMA.FTZ R21, R135, R43.reuse, -R42 ;  /* 0x0000002b87157223 */ /* 0x080fe2000001082a */
[----:B------:R-:W-:-:S03]  /*15f40*/  FFMA.FTZ R22, R127, R43, -R48 ;  /* 0x0000002b7f167223 */ /* 0x000fc60000010830 */
[----:B------:R-:W-:Y:S01]  /*15f50*/  MUFU.EX2 R23, R23 ;  /* 0x0000001700177308 */ /* 0x000fe20000000800 */
[----:B------:R-:W-:Y:S01]  /*15f60*/  HMMA.16816.F32.BF16 R76, R4, R78, R24 ;  /* 0x0000004e044c723c */ /* 0x000fe20000041818 */
[-CC-:B------:R-:W-:Y:S01]  /*15f70*/  FFMA.FTZ R27, R123, R43.reuse, -R48.reuse ;  /* 0x0000002b7b1b7223 */ /* 0x180fe20000010830 */
[-C--:B------:R-:W-:Y:S01]  /*15f80*/  FFMA.FTZ R24, R125, R43.reuse, -R48 ;  /* 0x0000002b7d187223 */ /* 0x080fe20000010830 */
[----:B------:R-:W-:-:S04]  /*15f90*/  FFMA.FTZ R26, R121, R43, -R42 ;  /* 0x0000002b791a7223 */ /* 0x000fc8000001082a */
[----:B------:R-:W3:Y:S01]  /*15fa0*/  MUFU.EX2 R20, R20 ;  /* 0x0000001400147308 */ /* 0x000ee20000000800 */
[----:B-1----:R-:W-:Y:S01]  /*15fb0*/  HMMA.16816.F32.BF16 R72, R4, R8, R28 ;  /* 0x000000080448723c */ /* 0x002fe2000004181c */
[-CC-:B------:R-:W-:Y:S01]  /*15fc0*/  FFMA.FTZ R31, R115, R43.reuse, -R42.reuse ;  /* 0x0000002b731f7223 */ /* 0x180fe2000001082a */
[-CC-:B------:R-:W-:Y:S01]  /*15fd0*/  FFMA.FTZ R28, R117, R43.reuse, -R42.reuse ;  /* 0x0000002b751c7223 */ /* 0x180fe2000001082a */
[-C--:B------:R-:W-:Y:S01]  /*15fe0*/  FFMA.FTZ R29, R119, R43.reuse, -R42 ;  /* 0x0000002b771d7223 */ /* 0x080fe2000001082a */
[----:B------:R-:W-:-:S03]  /*15ff0*/  FFMA.FTZ R30, R111, R43, -R48 ;  /* 0x0000002b6f1e7223 */ /* 0x000fc60000010830 */
[----:B------:R-:W-:Y:S01]  /*16000*/  MUFU.EX2 R21, R21 ;  /* 0x0000001500157308 */ /* 0x000fe20000000800 */
[----:B------:R-:W-:Y:S01]  /*16010*/  HMMA.16816.F32.BF16 R68, R4, R10, R68 ;  /* 0x0000000a0444723c */ /* 0x000fe20000041844 */
[----:B------:R-:W1:Y:S06]  /*16020*/  LDSM.16.MT88.4 R8, [R153+0x8800] ;  /* 0x008800009908783b */ /* 0x000e6c0000004200 */
[----:B------:R-:W-:Y:S01]  /*16030*/  MUFU.EX2 R25, R129 ;  /* 0x0000008100197308 */ /* 0x000fe20000000800 */
[----:B---3--:R-:W-:Y:S01]  /*16040*/  F2FP.BF16.F32.PACK_AB R5, R20, R23 ;  /* 0x000000171405723e */ /* 0x008fe200000010ff */
[----:B------:R-:W-:-:S04]  /*16050*/  FADD.FTZ R23, R23, R34 ;  /* 0x0000002217177221 */ /* 0x000fc80000010000 */
[----:B------:R-:W-:Y:S02]  /*16060*/  FADD.FTZ R20, R20, R23 ;  /* 0x0000001714147221 */ /* 0x000fe40000010000 */
[----:B------:R-:W3:Y:S08]  /*16070*/  MUFU.EX2 R22, R22 ;  /* 0x0000001600167308 */ /* 0x000ef00000000800 */
[----:B------:R-:W-:Y:S08]  /*16080*/  MUFU.EX2 R27, R27 ;  /* 0x0000001b001b7308 */ /* 0x000ff00000000800 */
        /* <DEDUP_REMOVED lines=14> */
[----:B------:R-:W-:Y:S07]  /*16170*/  MUFU.EX2 R29, R29 ;  /* 0x0000001d001d7308 */ /* 0x000fee0000000800 */
[C---:B------:R-:W-:Y:S01]  /*16180*/  HMMA.16816.F32.BF16 R92, R4.reuse, R18, R92 ;  /* 0x00000012045c723c */ /* 0x040fe2000004185c */
[----:B------:R-:W2:Y:S01]  /*16190*/  LDSM.16.MT88.4 R16, [R152+0x8800] ;  /* 0x008800009810783b */ /* 0x000ea20000004200 */
[----:B------:R-:W3:Y:S06]  /*161a0*/  MUFU.EX2 R30, R30 ;  /* 0x0000001e001e7308 */ /* 0x000eec0000000800 */
[C---:B------:R-:W-:Y:S08]  /*161b0*/  HMMA.16816.F32.BF16 R88, R4.reuse, R12, R88 ;  /* 0x0000000c0458723c */ /* 0x040ff00000041858 */
[C---:B------:R-:W-:Y:S01]  /*161c0*/  HMMA.16816.F32.BF16 R84, R4.reuse, R14, R84 ;  /* 0x0000000e0454723c */ /* 0x040fe20000041854 */
[----:B------:R-:W4:Y:S07]  /*161d0*/  LDSM.16.MT88.4 R12, [R158+0x9000] ;  /* 0x009000009e0c783b */ /* 0x000f2e0000004200 */
[C---:B-1----:R-:W-:Y:S08]  /*161e0*/  HMMA.16816.F32.BF16 R80, R4.reuse, R8, R80 ;  /* 0x000000080450723c */ /* 0x042ff00000041850 */
[C---:B------:R-:W-:Y:S01]  /*161f0*/  HMMA.16816.F32.BF16 R76, R4.reuse, R10, R76 ;  /* 0x0000000a044c723c */ /* 0x040fe2000004184c */
[----:B------:R-:W1:Y:S07]  /*16200*/  LDSM.16.MT88.4 R8, [R154+0x9000] ;  /* 0x009000009a08783b */ /* 0x000e6e0000004200 */
[C---:B--2---:R-:W-:Y:S08]  /*16210*/  HMMA.16816.F32.BF16 R72, R4.reuse, R16, R72 ;  /* 0x000000100448723c */ /* 0x044ff00000041848 */
[----:B------:R-:W-:Y:S01]  /*16220*/  HMMA.16816.F32.BF16 R68, R4, R18, R68 ;  /* 0x000000120444723c */ /* 0x000fe20000041844 */
[----:B---3--:R-:W-:Y:S01]  /*16230*/  F2FP.BF16.F32.PACK_AB R4, R30, R35 ;  /* 0x000000231e04723e */ /* 0x008fe200000010ff */
        /* <DEDUP_REMOVED lines=12> */
[----:B------:R-:W-:-:S03]  /*16300*/  FADD.FTZ R44, R47, R44 ;  /* 0x0000002c2f2c7221 */ /* 0x000fc60000010000 */
[C---:B------:R-:W-:Y:S01]  /*16310*/  HMMA.16816.F32.BF16 R92, R4.reuse, R14, R92 ;  /* 0x0000000e045c723c */ /* 0x040fe2000004185c */
[----:B------:R-:W3:Y:S07]  /*16320*/  LDSM.16.MT88.4 R12, [R152+0x9000] ;  /* 0x00900000980c783b */ /* 0x000eee0000004200 */
[C---:B-1----:R-:W-:Y:S08]  /*16330*/  HMMA.16816.F32.BF16 R88, R4.reuse, R8, R88 ;  /* 0x000000080458723c */ /* 0x042ff00000041858 */
[C---:B------:R-:W-:Y:S01]  /*16340*/  HMMA.16816.F32.BF16 R84, R4.reuse, R10, R84 ;  /* 0x0000000a0454723c */ /* 0x040fe20000041854 */
[----:B------:R-:W1:Y:S07]  /*16350*/  LDSM.16.MT88.4 R8, [R158+0x9800] ;  /* 0x009800009e08783b */ /* 0x000e6e0000004200 */
[C---:B--2---:R-:W-:Y:S08]  /*16360*/  HMMA.16816.F32.BF16 R80, R4.reuse, R16, R80 ;  /* 0x000000100450723c */ /* 0x044ff00000041850 */
[C---:B------:R-:W-:Y:S01]  /*16370*/  HMMA.16816.F32.BF16 R76, R4.reuse, R18, R76 ;  /* 0x00000012044c723c */ /* 0x040fe2000004184c */
[----:B------:R-:W2:Y:S07]  /*16380*/  LDSM.16.MT88.4 R16, [R154+0x9800] ;  /* 0x009800009a10783b */ /* 0x000eae0000004200 */
[C---:B---3--:R-:W-:Y:S08]  /*16390*/  HMMA.16816.F32.BF16 R72, R4.reuse, R12, R72 ;  /* 0x0000000c0448723c */ /* 0x048ff00000041848 */
[----:B------:R-:W-:Y:S01]  /*163a0*/  HMMA.16816.F32.BF16 R68, R4, R14, R68 ;  /* 0x0000000e0444723c */ /* 0x000fe20000041844 */
[----:B------:R-:W-:Y:S01]  /*163b0*/  F2FP.BF16.F32.PACK_AB R4, R60, R49 ;  /* 0x000000313c04723e */ /* 0x000fe200000010ff */
[----:B------:R-:W3:Y:S01]  /*163c0*/  LDSM.16.MT88.4 R12, [R153+0x9800] ;  /* 0x00980000990c783b */ /* 0x000ee20000004200 */
        /* <DEDUP_REMOVED lines=14> */
[C---:B--2---:R-:W-:Y:S08]  /*164b0*/  HMMA.16816.F32.BF16 R88, R4.reuse, R16, R88 ;  /* 0x000000100458723c */ /* 0x044ff00000041858 */
[C---:B------:R-:W-:Y:S08]  /*164c0*/  HMMA.16816.F32.BF16 R84, R4.reuse, R18, R84 ;  /* 0x000000120454723c */ /* 0x040ff00000041854 */
[C---:B---3--:R-:W-:Y:S08]  /*164d0*/  HMMA.16816.F32.BF16 R80, R4.reuse, R12, R80 ;  /* 0x0000000c0450723c */ /* 0x048ff00000041850 */
[C---:B------:R-:W-:Y:S08]  /*164e0*/  HMMA.16816.F32.BF16 R76, R4.reuse, R14, R76 ;  /* 0x0000000e044c723c */ /* 0x040ff0000004184c */
[C---:B-1----:R-:W-:Y:S08]  /*164f0*/  HMMA.16816.F32.BF16 R72, R4.reuse, R8, R72 ;  /* 0x000000080448723c */ /* 0x042ff00000041848 */
[----:B------:R-:W-:Y:S01]  /*16500*/  HMMA.16816.F32.BF16 R68, R4, R10, R68 ;  /* 0x0000000a0444723c */ /* 0x000fe20000041844 */
[----:B------:R-:W-:-:S04]  /*16510*/  NOP ;  /* 0x0000000000007918 */ /* 0x000fc80000000000 */
[----:B------:R-:W-:-:S15]  /*16520*/  @P0 BRA `(.L_x_14511) ;  /* 0x0000000000040947 */ /* 0x000fde0003800000 */
.L_x_14502:
[----:B------:R-:W-:-:S07]  /*16530*/  IADD3 R61, PT, PT, R63, -0x1, RZ ;  /* 0xffffffff3f3d7810 */ /* 0x000fce0007ffe0ff */
.L_x_14511:
[----:B------:R-:W-:Y:S05]  /*16540*/  BSYNC B2 ;  /* 0x0000000000027941 */ /* 0x000fea0003800000 */
.L_x_14501:
[----:B------:R-:W-:-:S13]  /*16550*/  ISETP.GE.AND P0, PT, R61, R168, PT ;  /* 0x000000a83d00720c */ /* 0x000fda0003f06270 */
[----:B------:R-:W-:Y:S05]  /*16560*/  @!P0 BRA `(.L_x_14512) ;  /* 0x0000005400448947 */ /* 0x000fea0003800000 */
[----:B------:R-:W-:Y:S01]  /*16570*/  ISETP.NE.U32.AND P0, PT, R184, RZ, PT ;  /* 0x000000ffb800720c */ /* 0x000fe20003f05070 */
[----:B------:R-:W-:Y:S01]  /*16580*/  IMAD.IADD R62, R176, 0x1, R62 ;  /* 0x00000001b03e7824 */ /* 0x000fe200078e023e */
[----:B------:R-:W-:Y:S01]  /*16590*/  LOP3.LUT R180, R180, 0xfffffffd, RZ, 0xc0, !PT ;  /* 0xfffffffdb4b47812 */ /* 0x000fe200078ec0ff */
[----:B------:R-:W-:Y:S01]  /*165a0*/  IMAD.SHL.U32 R3, R61, 0x80, RZ ;  /* 0x000000803d037824 */ /* 0x000fe200078e00ff */
[----:B------:R-:W-:Y:S01]  /*165b0*/  ISETP.NE.AND.EX P0, PT, R185, RZ, PT, P0 ;  /* 0x000000ffb900720c */ /* 0x000fe20003f05300 */
[----:B------:R-:W-:Y:S01]  /*165c0*/  VIADD R191, R61, 0x1 ;  /* 0x000000013dbf7836 */ /* 0x000fe20000000000 */
[----:B------:R-:W-:Y:S01]  /*165d0*/  IADD3 R62, PT, PT, R103, R62, R102 ;  /* 0x0000003e673e7210 */ /* 0x000fe20007ffe066 */
[----:B------:R-:W-:Y:S01]  /*165e0*/  IMAD.MOV.U32 R103, RZ, RZ, R0 ;  /* 0x000000ffff677224 */ /* 0x000fe200078e0000 */
[C---:B------:R-:W-:Y:S01]  /*165f0*/  LOP3.LUT R194, R3.reuse, 0x40, R128, 0xfe, !PT ;  /* 0x0000004003c27812 */ /* 0x040fe200078efe80 */
[----:B------:R-:W-:Y:S01]  /*16600*/  IMAD.MOV.U32 R102, RZ, RZ, R2 ;  /* 0x000000ffff667224 */ /* 0x000fe200078e0002 */
[----:B------:R-:W-:Y:S01]  /*16610*/  IADD3 R192, PT, PT, -R128, R62, -R177 ;  /* 0x0000003e80c07210 */ /* 0x000fe20007ffe9b1 */
[----:B------:R-:W-:-:S03]  /*16620*/  VIADD R190, R3, 0x80 ;  /* 0x0000008003be7836 */ /* 0x000fc60000000000 */
[----:B------:R-:W-:-:S03]  /*16630*/  IADD3 R192, PT, PT, R192, -0x39, -R3 ;  /* 0xffffffc7c0c07810 */ /* 0x000fc60007ffe803 */
[----:B------:R-:W-:-:S07]  /*16640*/  @P0 LOP3.LUT R180, R180, 0x2, RZ, 0xfc, !PT ;  /* 0x00000002b4b40812 */ /* 0x000fce00078efcff */
.L_x_14519:
        /* <DEDUP_REMOVED lines=79> */
.L_x_14514:
[----:B------:R-:W-:Y:S05]  /*16b40*/  BSYNC.RECONVERGENT B0 ;  /* 0x0000000000007941 */ /* 0x000fea0003800200 */
.L_x_14513:
        /* <DEDUP_REMOVED lines=175> */
[----:B------:R-:W-:Y:S01]  /*17640*/  ISETP.NE.U32.AND P1, PT, R184, RZ, PT ;  /* 0x000000ffb800720c */ /* 0x000fe20003f25070 */
[----:B------:R-:W-:Y:S01]  /*17650*/  BSSY.RECONVERGENT B0, `(.L_x_14517) ;  /* 0x000004e000007945 */ /* 0x000fe20003800200 */
[----:B------:R-:W-:Y:S01]  /*17660*/  LOP3.LUT R180, R180, 0xfffffffd, RZ, 0xc0, !PT ;  /* 0xfffffffdb4b47812 */ /* 0x000fe200078ec0ff */
[----:B------:R-:W-:Y:S01]  /*17670*/  IMAD.SHL.U32 R0, R164, 0x20, RZ ;  /* 0x00000020a4007824 */ /* 0x000fe200078e00ff */
        /* <DEDUP_REMOVED lines=75> */
.L_x_14518:
[----:B------:R-:W-:Y:S05]  /*17b30*/  BSYNC.RECONVERGENT B0 ;  /* 0x0000000000007941 */ /* 0x000fea0003800200 */
.L_x_14517:
        /* <DEDUP_REMOVED lines=57> */
.L_x_14516:
[----:B------:R-:W-:Y:S05]  /*17ed0*/  BSYNC.RECONVERGENT B1 ;  /* 0x0000000000017941 */ /* 0x000fea0003800200 */
.L_x_14515:
[----:B------:R-:W-:Y:S01]  /*17ee0*/  IABS R0, R192 ;  /* 0x000000c000007213 */ /* 0x000fe20000000000 */
[----:B------:R-:W-:Y:S01]  /*17ef0*/  VIADD R2, R194, 0xffffffc0 ;  /* 0xffffffc0c2027836 */ /* 0x000fe20000000000 */
[----:B------:R-:W-:Y:S01]  /*17f00*/  LOP3.LUT R180, R180, 0xffefffff, RZ, 0xc0, !PT ;  /* 0xffefffffb4b47812 */ /* 0x000fe200078ec0ff */
[C---:B------:R-:W-:Y:S01]  /*17f10*/  VIADD R126, R194.reuse, 0xffffffe1 ;  /* 0xffffffe1c27e7836 */ /* 0x040fe20000000000 */
[----:B------:R-:W-:Y:S01]  /*17f20*/  I2FP.F32.S32 R0, R0 ;  /* 0x0000000000007245 */ /* 0x000fe20000201400 */
[----:B------:R-:W-:Y:S01]  /*17f30*/  VIADD R118, R194, 0x1 ;  /* 0x00000001c2767836 */ /* 0x000fe20000000000 */
[----:B------:R-:W-:Y:S01]  /*17f40*/  ISETP.GE.AND P1, PT, R2, R188, PT ;  /* 0x000000bc0200720c */ /* 0x000fe20003f26270 */
[----:B-1----:R-:W-:Y:S01]  /*17f50*/  VIADD R106, R194, 0xffffffc8 ;  /* 0xffffffc8c26a7836 */ /* 0x002fe20000000000 */
[----:B------:R-:W-:Y:S01]  /*17f60*/  ISETP.GE.AND P0, PT, R2, R181, PT ;  /* 0x000000b50200720c */ /* 0x000fe20003f06270 */
[----:B------:R-:W-:Y:S01]  /*17f70*/  VIADD R124, R192, 0x38 ;  /* 0x00000038c07c7836 */ /* 0x000fe20000000000 */
[----:B------:R-:W-:Y:S01]  /*17f80*/  ISETP.GE.AND P2, PT, R2, R189, PT ;  /* 0x000000bd0200720c */ /* 0x000fe20003f46270 */
[----:B------:R-:W-:Y:S01]  /*17f90*/  VIADD R107, R192, 0x31 ;  /* 0x00000031c06b7836 */ /* 0x000fe20000000000 */
[----:B------:R-:W-:Y:S01]  /*17fa0*/  ISETP.GE.AND P3, PT, R2, R187, PT ;  /* 0x000000bb0200720c */ /* 0x000fe20003f66270 */
[C---:B------:R-:W-:Y:S01]  /*17fb0*/  FFMA.FTZ R33, -R186.reuse, R0, R33 ;  /* 0x00000000ba217223 */ /* 0x040fe20000010121 */
[----:B------:R-:W-:Y:S01]  /*17fc0*/  IABS R124, R124 ;  /* 0x0000007c007c7213 */ /* 0x000fe20000000000 */
[----:B------:R-:W-:Y:S01]  /*17fd0*/  FFMA.FTZ R39, -R186, R0, R39 ;  /* 0x00000000ba277223 */ /* 0x000fe20000010127 */
[----:B------:R-:W-:Y:S01]  /*17fe0*/  IABS R107, R107 ;  /* 0x0000006b006b7213 */ /* 0x000fe20000000000 */
[----:B------:R-:W-:Y:S01]  /*17ff0*/  VIADD R0, R194, 0xfffffff9 ;  /* 0xfffffff9c2007836 */ /* 0x000fe20000000000 */
[----:B------:R-:W-:Y:S01]  /*18000*/  I2FP.F32.S32 R124, R124 ;  /* 0x0000007c007c7245 */ /* 0x000fe20000201400 */
[----:B------:R-:W-:Y:S01]  /*18010*/  VIADD R104, R192, 0x28 ;  /* 0x00000028c0687836 */ /* 0x000fe20000000000 */
[----:B------:R-:W-:Y:S01]  /*18020*/  @P1 LOP3.LUT R180, R180, 0x100000, RZ, 0xfc, !PT ;  /* 0x00100000b4b41812 */ /* 0x000fe200078efcff */
[----:B------:R-:W-:Y:S01]  /*18030*/  VIADD R105, R192, 0x29 ;  /* 0x00000029c0697836 */ /* 0x000fe20000000000 */
[----:B------:R-:W-:Y:S01]  /*18040*/  ISETP.GE.AND P1, PT, R0, R189, PT ;  /* 0x000000bd0000720c */ /* 0x000fe20003f26270 */
[----:B------:R-:W-:Y:S01]  /*18050*/  VIADD R3, R192, 0x20 ;  /* 0x00000020c0037836 */ /* 0x000fe20000000000 */
[----:B------:R-:W-:Y:S01]  /*18060*/  LOP3.LUT R180, R180, 0xfff7ffff, RZ, 0xc0, !PT ;  /* 0xfff7ffffb4b47812 */ /* 0x000fe200078ec0ff */
[----:B------:R-:W-:Y:S01]  /*18070*/  FFMA.FTZ R5, -R186, R124, R5 ;  /* 0x0000007cba057223 */ /* 0x000fe20000010105 */
[----:B------:R-:W-:Y:S01]  /*18080*/  IABS R105, R105 ;  /* 0x0000006900697213 */ /* 0x000fe20000000000 */
[----:B------:R-:W-:Y:S01]  /*18090*/  VIADD R114, R194, 0xffffffc1 ;  /* 0xffffffc1c2727836 */ /* 0x000fe20000000000 */
[----:B------:R-:W-:Y:S01]  /*180a0*/  @P0 LOP3.LUT R180, R180, 0x80000, RZ, 0xfc, !PT ;  /* 0x00080000b4b40812 */ /* 0x000fe200078efcff */
[----:B------:R-:W-:Y:S01]  /*180b0*/  VIADD R110, R194, 0xffffffd0 ;  /* 0xffffffd0c26e7836 */ /* 0x000fe20000000000 */
[----:B------:R-:W-:Y:S01]  /*180c0*/  I2FP.F32.S32 R107, R107 ;  /* 0x0000006b006b7245 */ /* 0x000fe20000201400 */
[----:B------:R-:W-:Y:S01]  /*180d0*/  VIADD R2, R192, 0x19 ;  /* 0x00000019c0027836 */ /* 0x000fe20000000000 */
[----:B------:R-:W-:Y:S01]  /*180e0*/  ISETP.GE.AND P0, PT, R118, R187, PT ;  /* 0x000000bb7600720c */ /* 0x000fe20003f06270 */
[----:B------:R-:W-:Y:S01]  /*180f0*/  VIADD R120, R194, 0xffffffd9 ;  /* 0xffffffd9c2787836 */ /* 0x000fe20000000000 */
[----:B------:R-:W-:Y:S01]  /*18100*/  FSEL R201, R33, -INF , P1 ;  /* 0xff80000021c97808 */ /* 0x000fe20000800000 */
[C---:B------:R-:W-:Y:S01]  /*18110*/  FFMA.FTZ R14, -R186.reuse, R107, R14 ;  /* 0x0000006bba0e7223 */ /* 0x040fe2000001010e */
[----:B------:R-:W-:Y:S01]  /*18120*/  I2FP.F32.S32 R111, R105 ;  /* 0x00000069006f7245 */ /* 0x000fe20000201400 */
[----:B------:R-:W-:Y:S01]  /*18130*/  FFMA.FTZ R8, -R186, R107, R8 ;  /* 0x0000006bba087223 */ /* 0x000fe20000010108 */
[----:B------:R-:W-:Y:S01]  /*18140*/  ISETP.GE.AND P1, PT, R114, R189, PT ;  /* 0x000000bd7200720c */ /* 0x000fe20003f26270 */
[----:B------:R-:W-:Y:S01]  /*18150*/  VIADD R128, R194, 0xffffffd1 ;  /* 0xffffffd1c2807836 */ /* 0x000fe20000000000 */
[----:B------:R-:W-:Y:S01]  /*18160*/  FSEL R141, R39, -INF , P0 ;  /* 0xff800000278d7808 */ /* 0x000fe20000000000 */
[CC--:B------:R-:W-:Y:S01]  /*18170*/  FFMA.FTZ R12, -R186.reuse, R111.reuse, R12 ;  /* 0x0000006fba0c7223 */ /* 0x0c0fe2000001010c */
[----:B------:R-:W-:Y:S01]  /*18180*/  IABS R2, R2 ;  /* 0x0000000200027213 */ /* 0x000fe20000000000 */
[----:B------:R-:W-:Y:S01]  /*18190*/  FFMA.FTZ R18, -R186, R111, R18 ;  /* 0x0000006fba127223 */ /* 0x000fe20000010112 */
[----:B------:R-:W-:Y:S01]  /*181a0*/  ISETP.GE.AND P0, PT, R106, R189, PT ;  /* 0x000000bd6a00720c */ /* 0x000fe20003f06270 */
[C---:B------:R-:W-:Y:S01]  /*181b0*/  VIADD R116, R194.reuse, 0xffffffe0 ;  /* 0xffffffe0c2747836 */ /* 0x040fe20000000000 */
[----:B------:R-:W-:Y:S01]  /*181c0*/  IABS R33, R104 ;  /* 0x0000006800217213 */ /* 0x000fe20000000000 */
[----:B------:R-:W-:Y:S01]  /*181d0*/  VIADD R122, R194, 0xffffffd8 ;  /* 0xffffffd8c27a7836 */ /* 0x000fe20000000000 */
[----:B------:R-:W-:Y:S01]  /*181e0*/  IABS R3, R3 ;  /* 0x0000000300037213 */ /* 0x000fe20000000000 */
[----:B------:R-:W-:Y:S01]  /*181f0*/  VIADD R113, R192, 0x39 ;  /* 0x00000039c0717836 */ /* 0x000fe20000000000 */
[----:B------:R-:W-:Y:S01]  /*18200*/  FSEL R104, R5, -INF , P1 ;  /* 0xff80000005687808 */ /* 0x000fe20000800000 */
[----:B------:R-:W-:Y:S01]  /*18210*/  IMAD.MOV.U32 R5, RZ, RZ, R2 ;  /* 0x000000ffff057224 */ /* 0x000fe200078e0002 */
[----:B------:R-:W-:Y:S01]  /*18220*/  ISETP.GE.AND P1, PT, R110, R189, PT ;  /* 0x000000bd6e00720c */ /* 0x000fe20003f26270 */
[----:B------:R-:W-:Y:S01]  /*18230*/  VIADD R109, R192, 0x21 ;  /* 0x00000021c06d7836 */ /* 0x000fe20000000000 */
[----:B------:R-:W-:Y:S01]  /*18240*/  FSEL R39, R8, -INF , P0 ;  /* 0xff80000008277808 */ /* 0x000fe20000000000 */
        /* <DEDUP_REMOVED lines=8> */
[CC--:B------:R-:W-:Y:S01]  /*182d0*/  FFMA.FTZ R17, -R186.reuse, R2.reuse, R17 ;  /* 0x00000002ba117223 */ /* 0x0c0fe20000010111 */
[----:B------:R-:W-:Y:S01]  /*182e0*/  IABS R113, R113 ;  /* 0x0000007100717213 */ /* 0x000fe20000000000 */
[C---:B------:R-:W-:Y:S01]  /*182f0*/  FFMA.FTZ R23, -R186.reuse, R2, R23 ;  /* 0x00000002ba177223 */ /* 0x040fe20000010117 */
[----:B------:R-:W-:Y:S01]  /*18300*/  IABS R12, R12 ;  /* 0x0000000c000c7213 */ /* 0x000fe20000000000 */
[----:B------:R-:W-:Y:S01]  /*18310*/  FFMA.FTZ R13, -R186, R8, R13 ;  /* 0x00000008ba0d7223 */ /* 0x000fe2000001010d */
[----:B------:R-:W-:Y:S01]  /*18320*/  FSEL R3, R17, -INF , P1 ;  /* 0xff80000011037808 */ /* 0x000fe20000800000 */
[C---:B------:R-:W-:Y:S01]  /*18330*/  VIADD R108, R192.reuse, 0x30 ;  /* 0x00000030c06c7836 */ /* 0x040fe20000000000 */
[----:B------:R-:W-:Y:S01]  /*18340*/  I2FP.F32.S32 R17, R12 ;  /* 0x0000000c00117245 */ /* 0x000fe20000201400 */
[----:B------:R-:W-:Y:S01]  /*18350*/  VIADD R12, R192, 0x40 ;  /* 0x00000040c00c7836 */ /* 0x000fe20000000000 */
[----:B------:R-:W-:Y:S01]  /*18360*/  I2FP.F32.S32 R113, R113 ;  /* 0x0000007100717245 */ /* 0x000fe20000201400 */
[----:B------:R-:W-:Y:S01]  /*18370*/  FFMA.FTZ R19, -R186, R8, R19 ;  /* 0x00000008ba137223 */ /* 0x000fe20000010113 */
[----:B------:R-:W-:Y:S01]  /*18380*/  IABS R108, R108 ;  /* 0x0000006c006c7213 */ /* 0x000fe20000000000 */
[----:B------:R-:W-:Y:S01]  /*18390*/  VIADD R8, R194, 0xfffffff0 ;  /* 0xfffffff0c2087836 */ /* 0x000fe20000000000 */
[----:B------:R-:W-:Y:S01]  /*183a0*/  I2FP.F32.S32 R5, R5 ;  /* 0x0000000500057245 */ /* 0x000fe20000201400 */
[CC--:B------:R-:W-:Y:S01]  /*183b0*/  FFMA.FTZ R4, -R186.reuse, R113.reuse, R4 ;  /* 0x00000071ba047223 */ /* 0x0c0fe20000010104 */
[----:B------:R-:W-:Y:S01]  /*183c0*/  IABS R12, R12 ;  /* 0x0000000c000c7213 */ /* 0x000fe20000000000 */
[----:B------:R-:W-:Y:S01]  /*183d0*/  FFMA.FTZ R10, -R186, R113, R10 ;  /* 0x00000071ba0a7223 */ /* 0x000fe2000001010a */
[----:B------:R-:W-:Y:S01]  /*183e0*/  ISETP.GE.AND P0, PT, R128, R189, PT ;  /* 0x000000bd8000720c */ /* 0x000fe20003f06270 */
[C---:B------:R-:W-:Y:S01]  /*183f0*/  FFMA.FTZ R20, -R186.reuse, R5, R20 ;  /* 0x00000005ba147223 */ /* 0x040fe20000010114 */
[----:B------:R-:W-:Y:S01]  /*18400*/  I2FP.F32.S32 R108, R108 ;  /* 0x0000006c006c7245 */ /* 0x000fe20000201400 */
[----:B------:R-:W-:Y:S01]  /*18410*/  FFMA.FTZ R6, -R186, R17, R6 ;  /* 0x00000011ba067223 */ /* 0x000fe20000010106 */
[----:B------:R-:W-:Y:S01]  /*18420*/  IABS R109, R109 ;  /* 0x0000006d006d7213 */ /* 0x000fe20000000000 */
[----:B------:R-:W-:Y:S01]  /*18430*/  VIADD R2, R194, 0xfffffff1 ;  /* 0xfffffff1c2027836 */ /* 0x000fe20000000000 */
[----:B------:R-:W-:Y:S01]  /*18440*/  ISETP.GE.AND P1, PT, R114, R188, PT ;  /* 0x000000bc7200720c */ /* 0x000fe20003f26270 */
[C---:B------:R-:W-:Y:S01]  /*18450*/  FFMA.FTZ R15, -R186.reuse, R108, R15 ;  /* 0x0000006cba0f7223 */ /* 0x040fe2000001010f */
[----:B------:R-:W-:Y:S01]  /*18460*/  I2FP.F32.S32 R12, R12 ;  /* 0x0000000c000c7245 */ /* 0x000fe20000201400 */
[C---:B------:R-:W-:Y:S01]  /*18470*/  FFMA.FTZ R9, -R186.reuse, R108, R9 ;  /* 0x0000006cba097223 */ /* 0x040fe20000010109 */
[----:B------:R-:W-:Y:S01]  /*18480*/  FSEL R105, R13, -INF , P0 ;  /* 0xff8000000d697808 */ /* 0x000fe20000000000 */
[----:B------:R-:W-:Y:S01]  /*18490*/  FFMA.FTZ R26, -R186, R5, R26 ;  /* 0x00000005ba1a7223 */ /* 0x000fe2000001011a */
[----:B------:R-:W-:Y:S01]  /*184a0*/  ISETP.GE.AND P0, PT, R116, R189, PT ;  /* 0x000000bd7400720c */ /* 0x000fe20003f06270 */
[----:B------:R-:W-:Y:S01]  /*184b0*/  FFMA.FTZ R7, -R186, R12, R7 ;  /* 0x0000000cba077223 */ /* 0x000fe20000010107 */
[----:B------:R-:W-:Y:S01]  /*184c0*/  FSEL R4, R4, -INF , P2 ;  /* 0xff80000004047808 */ /* 0x000fe20001000000 */
[C---:B------:R-:W-:Y:S01]  /*184d0*/  VIADD R12, R192.reuse, 0x18 ;  /* 0x00000018c00c7836 */ /* 0x040fe20000000000 */
[----:B------:R-:W-:Y:S01]  /*184e0*/  I2FP.F32.S32 R109, R109 ;  /* 0x0000006d006d7245 */ /* 0x000fe20000201400 */
[----:B------:R-:W-:Y:S01]  /*184f0*/  VIADD R17, R192, 0x11 ;  /* 0x00000011c0117836 */ /* 0x000fe20000000000 */
[----:B------:R-:W-:Y:S01]  /*18500*/  ISETP.GE.AND P2, PT, R112, R189, PT ;  /* 0x000000bd7000720c */ /* 0x000fe20003f46270 */
[----:B------:R-:W-:Y:S01]  /*18510*/  VIADD R5, R192, 0x1 ;  /* 0x00000001c0057836 */ /* 0x000fe20000000000 */
[----:B------:R-:W-:Y:S01]  /*18520*/  FSEL R20, R20, -INF , P0 ;  /* 0xff80000014147808 */ /* 0x000fe20000000000 */
[----:B------:R-:W-:Y:S01]  /*18530*/  FFMA.FTZ R16, -R186, R109, R16 ;  /* 0x0000006dba107223 */ /* 0x000fe20000010110 */
[----:B------:R-:W-:Y:S01]  /*18540*/  ISETP.GE.AND P0, PT, R114, R181, PT ;  /* 0x000000b57200720c */ /* 0x000fe20003f06270 */
[----:B------:R-:W-:Y:S01]  /*18550*/  FFMA.FTZ R22, -R186, R109, R22 ;  /* 0x0000006dba167223 */ /* 0x000fe20000010116 */
[----:B------:R-:W-:Y:S01]  /*18560*/  FSEL R9, R9, -INF , P2 ;  /* 0xff80000009097808 */ /* 0x000fe20001000000 */
[----:B------:R-:W-:Y:S01]  /*18570*/  VIADD R190, R190, 0xffffff80 ;  /* 0xffffff80bebe7836 */ /* 0x000fe20000000000 */
[----:B------:R-:W-:Y:S02]  /*18580*/  LOP3.LUT R180, R180, 0xfffbffff, RZ, 0xc0, !PT ;  /* 0xfffbffffb4b47812 */ /* 0x000fe400078ec0ff */
[----:B------:R-:W-:Y:S02]  /*18590*/  ISETP.GE.AND P2, PT, R122, R189, PT ;  /* 0x000000bd7a00720c */ /* 0x000fe40003f46270 */
[----:B------:R-:W-:Y:S02]  /*185a0*/  IABS R12, R12 ;  /* 0x0000000c000c7213 */ /* 0x000fe40000000000 */
[----:B------:R-:W-:Y:S02]  /*185b0*/  @P1 LOP3.LUT R180, R180, 0x40000, RZ, 0xfc, !PT ;  /* 0x00040000b4b41812 */ /* 0x000fe400078efcff */
[----:B------:R-:W-:Y:S01]  /*185c0*/  FSEL R13, R16, -INF , P2 ;  /* 0xff800000100d7808 */ /* 0x000fe20001000000 */
[----:B------:R-:W-:Y:S01]  /*185d0*/  VIADD R16, R194, 0xffffffe9 ;  /* 0xffffffe9c2107836 */ /* 0x000fe20000000000 */
[----:B------:R-:W-:Y:S02]  /*185e0*/  ISETP.GE.AND P2, PT, R114, R187, PT ;  /* 0x000000bb7200720c */ /* 0x000fe40003f46270 */
[----:B------:R-:W-:Y:S01]  /*185f0*/  I2FP.F32.S32 R114, R12 ;  /* 0x0000000c00727245 */ /* 0x000fe20000201400 */
[----:B------:R-:W-:Y:S01]  /*18600*/  VIADD R12, R192, 0x10 ;  /* 0x00000010c00c7836 */ /* 0x000fe20000000000 */
[----:B------:R-:W-:Y:S02]  /*18610*/  LOP3.LUT R180, R180, 0xfffdffff, RZ, 0xc0, !PT ;  /* 0xfffdffffb4b47812 */ /* 0x000fe400078ec0ff */
[----:B------:R-:W-:Y:S01]  /*18620*/  IABS R17, R17 ;  /* 0x0000001100117213 */ /* 0x000fe20000000000 */
[-C--:B------:R-:W-:Y:S01]  /*18630*/  FFMA.FTZ R21, -R186, R114.reuse, R21 ;  /* 0x00000072ba157223 */ /* 0x080fe20000010115 */
[----:B------:R-:W-:Y:S01]  /*18640*/  @P0 LOP3.LUT R180, R180, 0x20000, RZ, 0xfc, !PT ;  /* 0x00020000b4b40812 */ /* 0x000fe200078efcff */
[----:B------:R-:W-:Y:S01]  /*18650*/  FFMA.FTZ R27, -R186, R114, R27 ;  /* 0x00000072ba1b7223 */ /* 0x000fe2000001011b */
[----:B------:R-:W-:Y:S01]  /*18660*/  I2FP.F32.S32 R17, R17 ;  /* 0x0000001100117245 */ /* 0x000fe20000201400 */
[----:B------:R-:W-:Y:S01]  /*18670*/  VIADD R114, R194, 0x18 ;  /* 0x00000018c2727836 */ /* 0x000fe20000000000 */
[----:B------:R-:W-:Y:S02]  /*18680*/  ISETP.GE.AND P0, PT, R126, R189, PT ;  /* 0x000000bd7e00720c */ /* 0x000fe40003f06270 */
[----:B------:R-:W-:Y:S01]  /*18690*/  FSEL R107, R7, -INF , P2 ;  /* 0xff800000076b7808 */ /* 0x000fe20001000000 */
[-C--:B------:R-:W-:Y:S01]  /*186a0*/  FFMA.FTZ R30, -R186, R17.reuse, R30 ;  /* 0x00000011ba1e7223 */ /* 0x080fe2000001011e */
[----:B------:R-:W-:Y:S01]  /*186b0*/  ISETP.GE.AND P2, PT, R106, R188, PT ;  /* 0x000000bc6a00720c */ /* 0x000fe20003f46270 */
[----:B------:R-:W-:Y:S01]  /*186c0*/  FFMA.FTZ R24, -R186, R17, R24 ;  /* 0x00000011ba187223 */ /* 0x000fe20000010118 */
[----:B------:R-:W-:Y:S02]  /*186d0*/  FSEL R221, R21, -INF , P0 ;  /* 0xff80000015dd7808 */ /* 0x000fe40000000000 */
[----:B------:R-:W-:Y:S02]  /*186e0*/  ISETP.GE.AND P0, PT, R124, R189, PT ;  /* 0x000000bd7c00720c */ /* 0x000fe40003f06270 */
[----:B------:R-:W-:Y:S02]  /*186f0*/  LOP3.LUT R180, R180, 0xfffeffff, RZ, 0xc0, !PT ;  /* 0xfffeffffb4b47812 */ /* 0x000fe400078ec0ff */
[----:B------:R-:W-:Y:S02]  /*18700*/  FSEL R219, R24, -INF , P0 ;  /* 0xff80000018db7808 */ /* 0x000fe40000000000 */
[----:B------:R-:W-:Y:S02]  /*18710*/  ISETP.GE.AND P0, PT, R106, R181, PT ;  /* 0x000000b56a00720c */ /* 0x000fe40003f06270 */
[----:B------:R-:W-:Y:S02]  /*18720*/  IABS R12, R12 ;  /* 0x0000000c000c7213 */ /* 0x000fe40000000000 */
[----:B------:R-:W-:Y:S02]  /*18730*/  @P2 LOP3.LUT R180, R180, 0x10000, RZ, 0xfc, !PT ;  /* 0x00010000b4b42812 */ /* 0x000fe400078efcff */
[----:B------:R-:W-:Y:S02]  /*18740*/  I2FP.F32.S32 R12, R12 ;  /* 0x0000000c000c7245 */ /* 0x000fe40000201400 */
[----:B------:R-:W-:Y:S02]  /*18750*/  LOP3.LUT R180, R180, 0xffff7fff, RZ, 0xc0, !PT ;  /* 0xffff7fffb4b47812 */ /* 0x000fe400078ec0ff */
[----:B------:R-:W-:Y:S01]  /*18760*/  FSEL R108, R6, -INF , P3 ;  /* 0xff800000066c7808 */ /* 0x000fe20001800000 */
[-C--:B------:R-:W-:Y:S01]  /*18770*/  FFMA.FTZ R31, -R186, R12.reuse, R31 ;  /* 0x0000000cba1f7223 */ /* 0x080fe2000001011f */
[----:B------:R-:W-:Y:S01]  /*18780*/  ISETP.GE.AND P1, PT, R106, R187, PT ;  /* 0x000000bb6a00720c */ /* 0x000fe20003f26270 */
[----:B------:R-:W-:Y:S01]  /*18790*/  FFMA.FTZ R25, -R186, R12, R25 ;  /* 0x0000000cba197223 */ /* 0x000fe20000010119 */
[----:B------:R-:W-:Y:S01]  /*187a0*/  @P0 LOP3.LUT R180, R180, 0x8000, RZ, 0xfc, !PT ;  /* 0x00008000b4b40812 */ /* 0x000fe200078efcff */
[----:B------:R-:W-:Y:S01]  /*187b0*/  VIADD R12, R192, 0xfffffff9 ;  /* 0xfffffff9c00c7836 */ /* 0x000fe20000000000 */
[----:B------:R-:W-:Y:S01]  /*187c0*/  ISETP.GE.AND P0, PT, R16, R189, PT ;  /* 0x000000bd1000720c */ /* 0x000fe20003f06270 */
[----:B------:R-:W-:Y:S01]  /*187d0*/  VIADD R6, R192, 0x9 ;  /* 0x00000009c0067836 */ /* 0x000fe20000000000 */
[----:B------:R-:W-:Y:S02]  /*187e0*/  FSEL R24, R10, -INF , P1 ;  /* 0xff8000000a187808 */ /* 0x000fe40000800000 */
[----:B------:R-:W-:Y:S02]  /*187f0*/  FSEL R25, R25, -INF , P0 ;  /* 0xff80000019197808 */ /* 0x000fe40000000000 */
[----:B------:R-:W-:Y:S02]  /*18800*/  ISETP.GE.AND P0, PT, R112, R187, PT ;  /* 0x000000bb7000720c */ /* 0x000fe40003f06270 */
[----:B------:R-:W-:Y:S02]  /*18810*/  IABS R6, R6 ;  /* 0x0000000600067213 */ /* 0x000fe40000000000 */
[----:B------:R-:W-:Y:S02]  /*18820*/  FSEL R7, R11, -INF , P0 ;  /* 0xff8000000b077808 */ /* 0x000fe40000000000 */
[----:B------:R-:W-:Y:S01]  /*18830*/  I2FP.F32.S32 R11, R6 ;  /* 0x00000006000b7245 */ /* 0x000fe20000201400 */
[----:B------:R-:W-:Y:S01]  /*18840*/  VIADD R6, R192, 0x8 ;  /* 0x00000008c0067836 */ /* 0x000fe20000000000 */
[----:B------:R-:W-:Y:S02]  /*18850*/  ISETP.GE.AND P0, PT, R8, R189, PT ;  /* 0x000000bd0800720c */ /* 0x000fe40003f06270 */
[----:B------:R-:W-:Y:S01]  /*18860*/  IABS R5, R5 ;  /* 0x0000000500057213 */ /* 0x000fe20000000000 */
[CC--:B------:R-:W-:Y:S01]  /*18870*/  FFMA.FTZ R28, -R186.reuse, R11.reuse, R28 ;  /* 0x0000000bba1c7223 */ /* 0x0c0fe2000001011c */
[----:B------:R-:W-:Y:S01]  /*18880*/  IABS R6, R6 ;  /* 0x0000000600067213 */ /* 0x000fe20000000000 */
[----:B------:R-:W-:Y:S01]  /*18890*/  FFMA.FTZ R34, -R186, R11, R34 ;  /* 0x0000000bba227223 */ /* 0x000fe20000010122 */
[----:B------:R-:W-:Y:S01]  /*188a0*/  IABS R12, R12 ;  /* 0x0000000c000c7213 */ /* 0x000fe20000000000 */
[----:B------:R-:W-:Y:S01]  /*188b0*/  VIADD R11, R192, 0xfffffff1 ;  /* 0xfffffff1c00b7836 */ /* 0x000fe20000000000 */
[----:B------:R-:W-:Y:S01]  /*188c0*/  I2FP.F32.S32 R10, R6 ;  /* 0x00000006000a7245 */ /* 0x000fe20000201400 */
[----:B------:R-:W-:Y:S01]  /*188d0*/  VIADD R6, R194, 0xfffffff8 ;  /* 0xfffffff8c2067836 */ /* 0x000fe20000000000 */
[----:B------:R-:W-:Y:S02]  /*188e0*/  FSEL R207, R28, -INF , P0 ;  /* 0xff8000001ccf7808 */ /* 0x000fe40000000000 */
[----:B------:R-:W-:Y:S01]  /*188f0*/  ISETP.GE.AND P0, PT, R2, R189, PT ;  /* 0x000000bd0200720c */ /* 0x000fe20003f06270 */
[----:B------:R-:W-:Y:S01]  /*18900*/  FFMA.FTZ R29, -R186, R10, R29 ;  /* 0x0000000aba1d7223 */ /* 0x000fe2000001011d */
[----:B------:R-:W-:Y:S01]  /*18910*/  I2FP.F32.S32 R17, R12 ;  /* 0x0000000c00117245 */ /* 0x000fe20000201400 */
[----:B------:R-:W-:Y:S01]  /*18920*/  VIADD R12, R194, 0x8 ;  /* 0x00000008c20c7836 */ /* 0x000fe20000000000 */
[----:B------:R-:W-:Y:S01]  /*18930*/  IABS R11, R11 ;  /* 0x0000000b000b7213 */ /* 0x000fe20000000000 */
[C---:B------:R-:W-:Y:S01]  /*18940*/  FFMA.FTZ R35, -R186.reuse, R10, R35 ;  /* 0x0000000aba237223 */ /* 0x040fe20000010123 */
[----:B------:R-:W-:Y:S01]  /*18950*/  FSEL R205, R29, -INF , P0 ;  /* 0xff8000001dcd7808 */ /* 0x000fe20000000000 */
[----:B------:R-:W-:Y:S01]  /*18960*/  FFMA.FTZ R36, -R186, R17, R36 ;  /* 0x00000011ba247223 */ /* 0x000fe20000010124 */
[----:B------:R-:W-:Y:S01]  /*18970*/  ISETP.GE.AND P0, PT, R110, R187, PT ;  /* 0x000000bb6e00720c */ /* 0x000fe20003f06270 */
[----:B------:R-:W-:Y:S01]  /*18980*/  VIADD R10, R192, 0xfffffff0 ;  /* 0xfffffff0c00a7836 */ /* 0x000fe20000000000 */
[----:B------:R-:W-:Y:S01]  /*18990*/  I2FP.F32.S32 R11, R11 ;  /* 0x0000000b000b7245 */ /* 0x000fe20000201400 */
[----:B------:R-:W-:Y:S01]  /*189a0*/  FFMA.FTZ R42, -R186, R17, R42 ;  /* 0x00000011ba2a7223 */ /* 0x000fe2000001012a */
[----:B------:R-:W-:Y:S01]  /*189b0*/  FSEL R106, R14, -INF , P0 ;  /* 0xff8000000e6a7808 */ /* 0x000fe20000000000 */
[----:B------:R-:W-:Y:S01]  /*189c0*/  VIADD R14, R194, 0x10 ;  /* 0x00000010c20e7836 */ /* 0x000fe20000000000 */
[----:B------:R-:W-:Y:S01]  /*189d0*/  ISETP.GE.AND P0, PT, R128, R187, PT ;  /* 0x000000bb8000720c */ /* 0x000fe20003f06270 */
[CC--:B------:R-:W-:Y:S01]  /*189e0*/  FFMA.FTZ R46, -R186.reuse, R11.reuse, R46 ;  /* 0x0000000bba2e7223 */ /* 0x0c0fe2000001012e */
[----:B------:R-:W-:Y:S01]  /*189f0*/  IABS R10, R10 ;  /* 0x0000000a000a7213 */ /* 0x000fe20000000000 */
[----:B------:R-:W-:Y:S01]  /*18a00*/  FFMA.FTZ R40, -R186, R11, R40 ;  /* 0x0000000bba287223 */ /* 0x000fe20000010128 */
[----:B------:R-:W-:Y:S01]  /*18a10*/  FSEL R28, R15, -INF , P0 ;  /* 0xff8000000f1c7808 */ /* 0x000fe20000000000 */
[C---:B------:R-:W-:Y:S01]  /*18a20*/  VIADD R11, R192.reuse, 0xffffffc0 ;  /* 0xffffffc0c00b7836 */ /* 0x040fe20000000000 */
[----:B------:R-:W-:Y:S01]  /*18a30*/  I2FP.F32.S32 R15, R5 ;  /* 0x00000005000f7245 */ /* 0x000fe20000201400 */
[----:B------:R-:W-:Y:S01]  /*18a40*/  VIADD R5, R192, 0xfffffff8 ;  /* 0xfffffff8c0057836 */ /* 0x000fe20000000000 */
[----:B------:R-:W-:Y:S02]  /*18a50*/  ISETP.GE.AND P0, PT, R6, R189, PT ;  /* 0x000000bd0600720c */ /* 0x000fe40003f06270 */
[----:B------:R-:W-:Y:S01]  /*18a60*/  IABS R11, R11 ;  /* 0x0000000b000b7213 */ /* 0x000fe20000000000 */
[C---:B------:R-:W-:Y:S01]  /*18a70*/  FFMA.FTZ R32, -R186.reuse, R15, R32 ;  /* 0x0000000fba207223 */ /* 0x040fe20000010120 */
[----:B------:R-:W-:Y:S01]  /*18a80*/  IABS R5, R5 ;  /* 0x0000000500057213 */ /* 0x000fe20000000000 */
[----:B------:R-:W-:Y:S01]  /*18a90*/  FFMA.FTZ R38, -R186, R15, R38 ;  /* 0x0000000fba267223 */ /* 0x000fe20000010126 */
        /* <DEDUP_REMOVED lines=8> */
[C---:B------:R-:W-:Y:S01]  /*18b20*/  FFMA.FTZ R37, -R186.reuse, R5, R37 ;  /* 0x00000005ba257223 */ /* 0x040fe20000010125 */
[----:B------:R-:W-:Y:S01]  /*18b30*/  IABS R11, R11 ;  /* 0x0000000b000b7213 */ /* 0x000fe20000000000 */
[----:B------:R-:W-:Y:S01]  /*18b40*/  FFMA.FTZ R43, -R186, R5, R43 ;  /* 0x00000005ba2b7223 */ /* 0x000fe2000001012b */
[----:B------:R-:W-:Y:S01]  /*18b50*/  FSEL R18, R19, -INF , P0 ;  /* 0xff80000013127808 */ /* 0x000fe20000000000 */
[----:B------:R-:W-:Y:S01]  /*18b60*/  VIADD R5, R192, 0xffffffe9 ;  /* 0xffffffe9c0057836 */ /* 0x000fe20000000000 */
[----:B------:R-:W-:Y:S02]  /*18b70*/  ISETP.GE.AND P0, PT, R118, R189, PT ;  /* 0x000000bd7600720c */ /* 0x000fe40003f06270 */
[----:B------:R-:W-:Y:S02]  /*18b80*/  ISETP.GE.AND P1, PT, R112, R181, PT ;  /* 0x000000b57000720c */ /* 0x000fe40003f26270 */
[----:B------:R-:W-:Y:S02]  /*18b90*/  FSEL R37, R37, -INF , P0 ;  /* 0xff80000025257808 */ /* 0x000fe40000000000 */
[----:B------:R-:W-:Y:S02]  /*18ba0*/  ISETP.GE.AND P0, PT, R194, R189, PT ;  /* 0x000000bdc200720c */ /* 0x000fe40003f06270 */
[----:B------:R-:W-:Y:S02]  /*18bb0*/  IABS R5, R5 ;  /* 0x0000000500057213 */ /* 0x000fe40000000000 */
[----:B------:R-:W-:Y:S02]  /*18bc0*/  FSEL R151, R36, -INF , P0 ;  /* 0xff80000024977808 */ /* 0x000fe40000000000 */
[-C--:B------:R-:W-:Y:S02]  /*18bd0*/  ISETP.GE.AND P0, PT, R116, R187.reuse, PT ;  /* 0x000000bb7400720c */ /* 0x080fe40003f06270 */
[----:B------:R-:W-:Y:S01]  /*18be0*/  I2FP.F32.S32 R36, R10 ;  /* 0x0000000a00247245 */ /* 0x000fe20000201400 */
[----:B------:R-:W-:Y:S01]  /*18bf0*/  VIADD R10, R194, 0x9 ;  /* 0x00000009c20a7836 */ /* 0x000fe20000000000 */
[----:B------:R-:W-:Y:S02]  /*18c00*/  FSEL R22, R22, -INF , P0 ;  /* 0xff80000016167808 */ /* 0x000fe40000000000 */
[----:B------:R-:W-:Y:S01]  /*18c10*/  ISETP.GE.AND P0, PT, R126, R187, PT ;  /* 0x000000bb7e00720c */ /* 0x000fe20003f06270 */
[CC--:B------:R-:W-:Y:S01]  /*18c20*/  FFMA.FTZ R47, -R186.reuse, R36.reuse, R47 ;  /* 0x00000024ba2f7223 */ /* 0x0c0fe2000001012f */
[----:B------:R-:W-:Y:S01]  /*18c30*/  I2FP.F32.S32 R5, R5 ;  /* 0x0000000500057245 */ /* 0x000fe20000201400 */
[----:B------:R-:W-:Y:S01]  /*18c40*/  FFMA.FTZ R41, -R186, R36, R41 ;  /* 0x00000024ba297223 */ /* 0x000fe20000010129 */
[----:B------:R-:W-:Y:S02]  /*18c50*/  FSEL R213, R23, -INF , P0 ;  /* 0xff80000017d57808 */ /* 0x000fe40000000000 */
[----:B------:R-:W-:Y:S01]  /*18c60*/  ISETP.GE.AND P0, PT, R12, R189, PT ;  /* 0x000000bd0c00720c */ /* 0x000fe20003f06270 */
[C---:B------:R-:W-:Y:S01]  /*18c70*/  FFMA.FTZ R44, -R186.reuse, R5, R44 ;  /* 0x00000005ba2c7223 */ /* 0x040fe2000001012c */
[----:B------:R-:W-:Y:S01]  /*18c80*/  I2FP.F32.S32 R36, R11 ;  /* 0x0000000b00247245 */ /* 0x000fe20000201400 */
[----:B------:R-:W-:Y:S01]  /*18c90*/  FFMA.FTZ R50, -R186, R5, R50 ;  /* 0x00000005ba327223 */ /* 0x000fe20000010132 */
[----:B------:R-:W-:Y:S01]  /*18ca0*/  FSEL R40, R40, -INF , P0 ;  /* 0xff80000028287808 */ /* 0x000fe20000000000 */
[----:B------:R-:W-:Y:S01]  /*18cb0*/  VIADD R5, R192, 0xffffffc8 ;  /* 0xffffffc8c0057836 */ /* 0x000fe20000000000 */
[----:B------:R-:W-:Y:S01]  /*18cc0*/  ISETP.GE.AND P0, PT, R10, R189, PT ;  /* 0x000000bd0a00720c */ /* 0x000fe20003f06270 */
[-C--:B------:R-:W-:Y:S01]  /*18cd0*/  FFMA.FTZ R45, -R186, R36.reuse, R45 ;  /* 0x00000024ba2d7223 */ /* 0x080fe2000001012d */
[----:B------:R-:W-:Y:S01]  /*18ce0*/  LOP3.LUT R180, R180, 0xffffbfff, RZ, 0xc0, !PT ;  /* 0xffffbfffb4b47812 */ /* 0x000fe200078ec0ff */
[----:B------:R-:W-:Y:S01]  /*18cf0*/  FFMA.FTZ R51, -R186, R36, R51 ;  /* 0x00000024ba337223 */ /* 0x000fe20000010133 */
[----:B------:R-:W-:Y:S02]  /*18d00*/  FSEL R41, R41, -INF , P0 ;  /* 0xff80000029297808 */ /* 0x000fe40000000000 */
[----:B------:R-:W-:Y:S02]  /*18d10*/  ISETP.GE.AND P0, PT, R124, R187, PT ;  /* 0x000000bb7c00720c */ /* 0x000fe40003f06270 */
[----:B------:R-:W-:Y:S02]  /*18d20*/  IABS R5, R5 ;  /* 0x0000000500057213 */ /* 0x000fe40000000000 */
[----:B------:R-:W-:Y:S01]  /*18d30*/  FSEL R211, R26, -INF , P0 ;  /* 0xff8000001ad37808 */ /* 0x000fe20000000000 */
[----:B------:R-:W-:Y:S01]  /*18d40*/  VIADD R26, R194, 0x11 ;  /* 0x00000011c21a7836 */ /* 0x000fe20000000000 */
[----:B------:R-:W-:Y:S02]  /*18d50*/  ISETP.GE.AND P0, PT, R16, R187, PT ;  /* 0x000000bb1000720c */ /* 0x000fe40003f06270 */
[----:B------:R-:W-:Y:S02]  /*18d60*/  I2FP.F32.S32 R5, R5 ;  /* 0x0000000500057245 */ /* 0x000fe40000201400 */
[----:B------:R-:W-:Y:S02]  /*18d70*/  FSEL R209, R27, -INF , P0 ;  /* 0xff8000001bd17808 */ /* 0x000fe40000000000 */
[----:B------:R-:W-:Y:S01]  /*18d80*/  ISETP.GE.AND P0, PT, R14, R189, PT ;  /* 0x000000bd0e00720c */ /* 0x000fe20003f06270 */
[----:B------:R-:W-:Y:S01]  /*18d90*/  FFMA.FTZ R61, -R186, R5, R61 ;  /* 0x00000005ba3d7223 */ /* 0x000fe2000001013d */
[----:B------:R-:W-:Y:S01]  /*18da0*/  ISETP.GE.AND P2, PT, R126, R181, PT ;  /* 0x000000b57e00720c */ /* 0x000fe20003f46270 */
[----:B------:R-:W-:Y:S01]  /*18db0*/  FFMA.FTZ R67, -R186, R5, R67 ;  /* 0x00000005ba437223 */ /* 0x000fe20000010143 */
[----:B------:R-:W-:Y:S01]  /*18dc0*/  FSEL R135, R44, -INF , P0 ;  /* 0xff8000002c877808 */ /* 0x000fe20000000000 */
[----:B------:R-:W-:Y:S01]  /*18dd0*/  VIADD R44, R194, 0x29 ;  /* 0x00000029c22c7836 */ /* 0x000fe20000000000 */
[----:B------:R-:W-:Y:S01]  /*18de0*/  ISETP.GE.AND P0, PT, R26, R189, PT ;  /* 0x000000bd1a00720c */ /* 0x000fe20003f06270 */
[----:B------:R-:W-:Y:S01]  /*18df0*/  VIADD R5, R192, 0xffffffe1 ;  /* 0xffffffe1c0057836 */ /* 0x000fe20000000000 */
[-C--:B------:R-:W-:Y:S02]  /*18e00*/  ISETP.GE.AND P6, PT, R120, R188.reuse, PT ;  /* 0x000000bc7800720c */ /* 0x080fe40003fc6270 */
[----:B------:R-:W-:Y:S02]  /*18e10*/  FSEL R133, R45, -INF , P0 ;  /* 0xff8000002d857808 */ /* 0x000fe40000000000 */
[----:B------:R-:W-:Y:S02]  /*18e20*/  ISETP.GE.AND P0, PT, R8, R187, PT ;  /* 0x000000bb0800720c */ /* 0x000fe40003f06270 */
[----:B------:R-:W-:Y:S02]  /*18e30*/  IABS R5, R5 ;  /* 0x0000000500057213 */ /* 0x000fe40000000000 */
[----:B------:R-:W-:Y:S01]  /*18e40*/  FSEL R199, R30, -INF , P0 ;  /* 0xff8000001ec77808 */ /* 0x000fe20000000000 */
[----:B------:R-:W-:Y:S01]  /*18e50*/  VIADD R30, R194, 0x39 ;  /* 0x00000039c21e7836 */ /* 0x000fe20000000000 */
[----:B------:R-:W-:Y:S02]  /*18e60*/  I2FP.F32.S32 R5, R5 ;  /* 0x0000000500057245 */ /* 0x000fe40000201400 */
[----:B------:R-:W-:Y:S02]  /*18e70*/  ISETP.GE.AND P0, PT, R2, R187, PT ;  /* 0x000000bb0200720c */ /* 0x000fe40003f06270 */
[-C--:B------:R-:W-:Y:S01]  /*18e80*/  ISETP.GE.AND P4, PT, R126, R188.reuse, PT ;  /* 0x000000bc7e00720c */ /* 0x080fe20003f86270 */
[CC--:B------:R-:W-:Y:S01]  /*18e90*/  FFMA.FTZ R48, -R186.reuse, R5.reuse, R48 ;  /* 0x00000005ba307223 */ /* 0x0c0fe20000010130 */
[----:B------:R-:W-:Y:S01]  /*18ea0*/  FSEL R31, R31, -INF , P0 ;  /* 0xff8000001f1f7808 */ /* 0x000fe20000000000 */
[----:B------:R-:W-:Y:S01]  /*18eb0*/  FFMA.FTZ R54, -R186, R5, R54 ;  /* 0x00000005ba367223 */ /* 0x000fe20000010136 */
[----:B------:R-:W-:Y:S01]  /*18ec0*/  ISETP.GE.AND P0, PT, R114, R189, PT ;  /* 0x000000bd7200720c */ /* 0x000fe20003f06270 */
[----:B------:R-:W-:Y:S01]  /*18ed0*/  VIADD R5, R192, 0xffffffe0 ;  /* 0xffffffe0c0057836 */ /* 0x000fe20000000000 */
[-C--:B------:R-:W-:Y:S02]  /*18ee0*/  ISETP.GE.AND P5, PT, R116, R188.reuse, PT ;  /* 0x000000bc7400720c */ /* 0x080fe40003fa6270 */
[----:B------:R-:W-:Y:S01]  /*18ef0*/  FSEL R131, R48, -INF , P0 ;  /* 0xff80000030837808 */ /* 0x000fe20000000000 */
[----:B------:R-:W-:Y:S01]  /*18f00*/  VIADD R48, R194, 0x28 ;  /* 0x00000028c2307836 */ /* 0x000fe20000000000 */
[-C--:B------:R-:W-:Y:S01]  /*18f10*/  ISETP.GE.AND P0, PT, R112, R188.reuse, PT ;  /* 0x000000bc7000720c */ /* 0x080fe20003f06270 */
[----:B------:R-:W-:Y:S01]  /*18f20*/  VIADD R112, R194, 0x19 ;  /* 0x00000019c2707836 */ /* 0x000fe20000000000 */
[----:B------:R-:W-:Y:S02]  /*18f30*/  IABS R5, R5 ;  /* 0x0000000500057213 */ /* 0x000fe40000000000 */
[----:B------:R-:W-:Y:S02]  /*18f40*/  P2R R11, PR, RZ, 0x40 ;  /* 0x00000040ff0b7803 */ /* 0x000fe40000000000 */
[----:B------:R-:W-:Y:S02]  /*18f50*/  I2FP.F32.S32 R5, R5 ;  /* 0x0000000500057245 */ /* 0x000fe40000201400 */
[----:B------:R-:W-:Y:S02]  /*18f60*/  P2R R45, PR, RZ, 0x10 ;  /* 0x00000010ff2d7803 */ /* 0x000fe40000000000 */
[----:B------:R-:W-:Y:S01]  /*18f70*/  P2R R27, PR, RZ, 0x20 ;  /* 0x00000020ff1b7803 */ /* 0x000fe20000000000 */
[-C--:B------:R-:W-:Y:S01]  /*18f80*/  FFMA.FTZ R55, -R186, R5.reuse, R55 ;  /* 0x00000005ba377223 */ /* 0x080fe20000010137 */
[-C--:B------:R-:W-:Y:S01]  /*18f90*/  ISETP.GE.AND P3, PT, R124, R188.reuse, PT ;  /* 0x000000bc7c00720c */ /* 0x080fe20003f66270 */
[----:B------:R-:W-:Y:S01]  /*18fa0*/  FFMA.FTZ R49, -R186, R5, R49 ;  /* 0x00000005ba317223 */ /* 0x000fe20000010131 */
[----:B------:R-:W-:Y:S01]  /*18fb0*/  @P0 LOP3.LUT R180, R180, 0x4000, RZ, 0xfc, !PT ;  /* 0x00004000b4b40812 */ /* 0x000fe200078efcff */
[----:B------:R-:W-:Y:S01]  /*18fc0*/  VIADD R5, R192, 0xffffffd9 ;  /* 0xffffffd9c0057836 */ /* 0x000fe20000000000 */
[----:B------:R-:W-:Y:S02]  /*18fd0*/  ISETP.GE.AND P0, PT, R112, R189, PT ;  /* 0x000000bd7000720c */ /* 0x000fe40003f06270 */
[----:B------:R-:W-:Y:S02]  /*18fe0*/  LOP3.LUT R180, R180, 0xffffdfff, RZ, 0xc0, !PT ;  /* 0xffffdfffb4b47812 */ /* 0x000fe400078ec0ff */
[----:B------:R-:W-:Y:S02]  /*18ff0*/  FSEL R129, R49, -INF , P0 ;  /* 0xff80000031817808 */ /* 0x000fe40000000000 */
[----:B------:R-:W-:Y:S02]  /*19000*/  ISETP.GE.AND P0, PT, R6, R187, PT ;  /* 0x000000bb0600720c */ /* 0x000fe40003f06270 */
[----:B------:R-:W-:Y:S02]  /*19010*/  IABS R5, R5 ;  /* 0x0000000500057213 */ /* 0x000fe40000000000 */
[----:B------:R-:W-:Y:S01]  /*19020*/  FSEL R195, R34, -INF , P0 ;  /* 0xff80000022c37808 */ /* 0x000fe20000000000 */
[----:B------:R-:W-:Y:S01]  /*19030*/  VIADD R34, R194, 0x31 ;  /* 0x00000031c2227836 */ /* 0x000fe20000000000 */
[----:B------:R-:W-:Y:S02]  /*19040*/  ISETP.GE.AND P0, PT, R0, R187, PT ;  /* 0x000000bb0000720c */ /* 0x000fe40003f06270 */
[----:B------:R-:W-:Y:S02]  /*19050*/  @P1 LOP3.LUT R180, R180, 0x2000, RZ, 0xfc, !PT ;  /* 0x00002000b4b41812 */ /* 0x000fe400078efcff */
[----:B------:R-:W-:Y:S02]  /*19060*/  FSEL R171, R35, -INF , P0 ;  /* 0xff80000023ab7808 */ /* 0x000fe40000000000 */
[CC--:B------:R-:W-:Y:S02]  /*19070*/  ISETP.GE.AND P0, PT, R110.reuse, R188.reuse, PT ;  /* 0x000000bc6e00720c */ /* 0x0c0fe40003f06270 */
[----:B------:R-:W-:Y:S02]  /*19080*/  I2FP.F32.S32 R5, R5 ;  /* 0x0000000500057245 */ /* 0x000fe40000201400 */
[----:B------:R-:W-:Y:S01]  /*19090*/  ISETP.GE.AND P1, PT, R110, R181, PT ;  /* 0x000000b56e00720c */ /* 0x000fe20003f26270 */
[----:B------:R-:W-:Y:S01]  /*190a0*/  VIADD R110, R194, 0x20 ;  /* 0x00000020c26e7836 */ /* 0x000fe20000000000 */
[----:B------:R-:W-:Y:S01]  /*190b0*/  LOP3.LUT R180, R180, 0xfffffbff, RZ, 0xc0, !PT ;  /* 0xfffffbffb4b47812 */ /* 0x000fe200078ec0ff */
[CC--:B------:R-:W-:Y:S01]  /*190c0*/  FFMA.FTZ R52, -R186.reuse, R5.reuse, R52 ;  /* 0x00000005ba347223 */ /* 0x0c0fe20000010134 */
[----:B------:R-:W-:Y:S01]  /*190d0*/  P2R R35, PR, RZ, 0x8 ;  /* 0x00000008ff237803 */ /* 0x000fe20000000000 */
[----:B------:R-:W-:Y:S01]  /*190e0*/  FFMA.FTZ R58, -R186, R5, R58 ;  /* 0x00000005ba3a7223 */ /* 0x000fe2000001013a */
[----:B------:R-:W-:Y:S03]  /*190f0*/  VIADD R5, R192, 0xffffffd8 ;  /* 0xffffffd8c0057836 */ /* 0x000fe60000000000 */
[----:B------:R-:W-:Y:S02]  /*19100*/  @P0 LOP3.LUT R180, R180, 0x400, RZ, 0xfc, !PT ;  /* 0x00000400b4b40812 */ /* 0x000fe400078efcff */
[----:B------:R-:W-:Y:S02]  /*19110*/  ISETP.GE.AND P0, PT, R110, R189, PT ;  /* 0x000000bd6e00720c */ /* 0x000fe40003f06270 */
[----:B------:R-:W-:Y:S02]  /*19120*/  LOP3.LUT R180, R180, 0xffffefff, RZ, 0xc0, !PT ;  /* 0xffffefffb4b47812 */ /* 0x000fe400078ec0ff */
[----:B------:R-:W-:Y:S01]  /*19130*/  FSEL R121, R52, -INF , P0 ;  /* 0xff80000034797808 */ /* 0x000fe20000000000 */
[----:B------:R-:W-:Y:S01]  /*19140*/  VIADD R52, R194, 0x21 ;  /* 0x00000021c2347836 */ /* 0x000fe20000000000 */
[-C--:B------:R-:W-:Y:S02]  /*19150*/  ISETP.GE.AND P0, PT, R128, R188.reuse, PT ;  /* 0x000000bc8000720c */ /* 0x080fe40003f06270 */
[----:B------:R-:W-:Y:S02]  /*19160*/  IABS R5, R5 ;  /* 0x0000000500057213 */ /* 0x000fe40000000000 */
[----:B------:R-:W-:Y:S02]  /*19170*/  @P1 LOP3.LUT R180, R180, 0x1000, RZ, 0xfc, !PT ;  /* 0x00001000b4b41812 */ /* 0x000fe400078efcff */
[----:B------:R-:W-:Y:S02]  /*19180*/  I2FP.F32.S32 R5, R5 ;  /* 0x0000000500057245 */ /* 0x000fe40000201400 */
[----:B------:R-:W-:Y:S02]  /*19190*/  LOP3.LUT R180, R180, 0xfffffeff, RZ, 0xc0, !PT ;  /* 0xfffffeffb4b47812 */ /* 0x000fe400078ec0ff */
[----:B------:R-:W-:Y:S01]  /*191a0*/  ISETP.GE.AND P1, PT, R128, R181, PT ;  /* 0x000000b58000720c */ /* 0x000fe20003f26270 */
[CC--:B------:R-:W-:Y:S01]  /*191b0*/  FFMA.FTZ R53, -R186.reuse, R5.reuse, R53 ;  /* 0x00000005ba357223 */ /* 0x0c0fe20000010135 */
[----:B------:R-:W-:Y:S01]  /*191c0*/  FFMA.FTZ R59, -R186, R5, R59 ;  /* 0x00000005ba3b7223 */ /* 0x000fe2000001013b */
[----:B------:R-:W-:Y:S01]  /*191d0*/  @P0 LOP3.LUT R180, R180, 0x100, RZ, 0xfc, !PT ;  /* 0x00000100b4b40812 */ /* 0x000fe200078efcff */
[----:B------:R-:W-:Y:S01]  /*191e0*/  VIADD R5, R192, 0xffffffd1 ;  /* 0xffffffd1c0057836 */ /* 0x000fe20000000000 */
[----:B------:R-:W-:Y:S02]  /*191f0*/  ISETP.GE.AND P0, PT, R52, R189, PT ;  /* 0x000000bd3400720c */ /* 0x000fe40003f06270 */
[----:B------:R-:W-:Y:S02]  /*19200*/  LOP3.LUT R180, R180, 0xfffff7ff, RZ, 0xc0, !PT ;  /* 0xfffff7ffb4b47812 */ /* 0x000fe400078ec0ff */
[----:B------:R-:W-:Y:S02]  /*19210*/  IABS R5, R5 ;  /* 0x0000000500057213 */ /* 0x000fe40000000000 */
[----:B------:R-:W-:Y:S02]  /*19220*/  FSEL R53, R53, -INF , P0 ;  /* 0xff80000035357808 */ /* 0x000fe40000000000 */
[----:B------:R-:W-:Y:S02]  /*19230*/  ISETP.GE.AND P0, PT, R194, R187, PT ;  /* 0x000000bbc200720c */ /* 0x000fe40003f06270 */
[----:B------:R-:W-:Y:S02]  /*19240*/  I2FP.F32.S32 R5, R5 ;  /* 0x0000000500057245 */ /* 0x000fe40000201400 */
[----:B------:R-:W-:Y:S01]  /*19250*/  FSEL R143, R38, -INF , P0 ;  /* 0xff800000268f7808 */ /* 0x000fe20000000000 */
[----:B------:R-:W-:Y:S01]  /*19260*/  VIADD R38, R194, 0x30 ;  /* 0x00000030c2267836 */ /* 0x000fe20000000000 */
[-C--:B------:R-:W-:Y:S01]  /*19270*/  ISETP.GE.AND P0, PT, R122, R188.reuse, PT ;  /* 0x000000bc7a00720c */ /* 0x080fe20003f06270 */
[-C--:B------:R-:W-:Y:S01]  /*19280*/  FFMA.FTZ R56, -R186, R5.reuse, R56 ;  /* 0x00000005ba387223 */ /* 0x080fe20000010138 */
[----:B------:R-:W-:Y:S01]  /*19290*/  @P1 LOP3.LUT R180, R180, 0x800, RZ, 0xfc, !PT ;  /* 0x00000800b4b41812 */ /* 0x000fe200078efcff */
[----:B------:R-:W-:Y:S01]  /*192a0*/  FFMA.FTZ R62, -R186, R5, R62 ;  /* 0x00000005ba3e7223 */ /* 0x000fe2000001013e */
[----:B------:R-:W-:Y:S01]  /*192b0*/  ISETP.GE.AND P1, PT, R122, R181, PT ;  /* 0x000000b57a00720c */ /* 0x000fe20003f26270 */
[----:B------:R-:W-:Y:S01]  /*192c0*/  VIADD R5, R192, 0xffffffd0 ;  /* 0xffffffd0c0057836 */ /* 0x000fe20000000000 */
[----:B------:R-:W-:Y:S04]  /*192d0*/  LOP3.LUT R180, R180, 0xfffffffb, RZ, 0xc0, !PT ;  /* 0xfffffffbb4b47812 */ /* 0x000fe800078ec0ff */
[----:B------:R-:W-:Y:S03]  /*192e0*/  IABS R5, R5 ;  /* 0x0000000500057213 */ /* 0x000fe60000000000 */
[----:B------:R-:W-:Y:S02]  /*192f0*/  @P0 LOP3.LUT R180, R180, 0x4, RZ, 0xfc, !PT ;  /* 0x00000004b4b40812 */ /* 0x000fe400078efcff */
[----:B------:R-:W-:Y:S02]  /*19300*/  I2FP.F32.S32 R5, R5 ;  /* 0x0000000500057245 */ /* 0x000fe40000201400 */
[----:B------:R-:W-:Y:S02]  /*19310*/  ISETP.GE.AND P0, PT, R48, R189, PT ;  /* 0x000000bd3000720c */ /* 0x000fe40003f06270 */
[----:B------:R-:W-:Y:S01]  /*19320*/  LOP3.LUT R180, R180, 0xfffffdff, RZ, 0xc0, !PT ;  /* 0xfffffdffb4b47812 */ /* 0x000fe200078ec0ff */
[-C--:B------:R-:W-:Y:S01]  /*19330*/  FFMA.FTZ R57, -R186, R5.reuse, R57 ;  /* 0x00000005ba397223 */ /* 0x080fe20000010139 */
[----:B------:R-:W-:Y:S01]  /*19340*/  FSEL R56, R56, -INF , P0 ;  /* 0xff80000038387808 */ /* 0x000fe20000000000 */
[----:B------:R-:W-:Y:S01]  /*19350*/  FFMA.FTZ R63, -R186, R5, R63 ;  /* 0x00000005ba3f7223 */ /* 0x000fe2000001013f */
[----:B------:R-:W-:Y:S01]  /*19360*/  ISETP.GE.AND P0, PT, R44, R189, PT ;  /* 0x000000bd2c00720c */ /* 0x000fe20003f06270 */
[----:B------:R-:W-:Y:S01]  /*19370*/  VIADD R5, R192, 0xffffffc1 ;  /* 0xffffffc1c0057836 */ /* 0x000fe20000000000 */
        /* <DEDUP_REMOVED lines=8> */
[-C--:B------:R-:W-:Y:S02]  /*19400*/  ISETP.GE.AND P0, PT, R118, R188.reuse, PT ;  /* 0x000000bc7600720c */ /* 0x080fe40003f06270 */
[----:B------:R-:W-:Y:S02]  /*19410*/  IABS R5, R5 ;  /* 0x0000000500057213 */ /* 0x000fe40000000000 */
[----:B------:R-:W-:Y:S02]  /*19420*/  @P1 LOP3.LUT R180, R180, 0x80, RZ, 0xfc, !PT ;  /* 0x00000080b4b41812 */ /* 0x000fe400078efcff */
[----:B------:R-:W-:Y:S02]  /*19430*/  I2FP.F32.S32 R5, R5 ;  /* 0x0000000500057245 */ /* 0x000fe40000201400 */
[----:B------:R-:W-:Y:S02]  /*19440*/  LOP3.LUT R180, R180, 0xfffffffe, RZ, 0xc0, !PT ;  /* 0xfffffffeb4b47812 */ /* 0x000fe400078ec0ff */
[----:B------:R-:W-:Y:S01]  /*19450*/  ISETP.GE.AND P1, PT, R118, R181, PT ;  /* 0x000000b57600720c */ /* 0x000fe20003f26270 */
[----:B------:R-:W-:Y:S01]  /*19460*/  FFMA.FTZ R64, -R186, R5, R64 ;  /* 0x00000005ba407223 */ /* 0x000fe20000010140 */
[----:B------:R-:W-:Y:S01]  /*19470*/  VIADD R5, R192, 0xffffffc9 ;  /* 0xffffffc9c0057836 */ /* 0x000fe20000000000 */
[----:B------:R-:W-:Y:S01]  /*19480*/  @P0 LOP3.LUT R180, R180, 0x1, RZ, 0xfc, !PT ;  /* 0x00000001b4b40812 */ /* 0x000fe200078efcff */
[----:B------:R-:W-:Y:S01]  /*19490*/  VIADD R192, R192, 0x80 ;  /* 0x00000080c0c07836 */ /* 0x000fe20000000000 */
[----:B------:R-:W-:Y:S02]  /*194a0*/  ISETP.GE.AND P0, PT, R116, R181, PT ;  /* 0x000000b57400720c */ /* 0x000fe40003f06270 */
[----:B------:R-:W-:Y:S02]  /*194b0*/  IABS R5, R5 ;  /* 0x0000000500057213 */ /* 0x000fe40000000000 */
[----:B------:R-:W-:Y:S02]  /*194c0*/  LOP3.LUT R180, R180, 0xffffffbf, RZ, 0xc0, !PT ;  /* 0xffffffbfb4b47812 */ /* 0x000fe400078ec0ff */
[----:B------:R-:W-:Y:S02]  /*194d0*/  I2FP.F32.S32 R29, R5 ;  /* 0x00000005001d7245 */ /* 0x000fe40000201400 */
[----:B------:R-:W-:Y:S03]  /*194e0*/  FSEL R141, R141, -INF , !P1 ;  /* 0xff8000008d8d7808 */ /* 0x000fe60004800000 */
        /* <DEDUP_REMOVED lines=11> */
[----:B------:R-:W-:Y:S02]  /*195a0*/  FSEL R201, R201, -INF , !P0 ;  /* 0xff800000c9c97808 */ /* 0x000fe40004000000 */
[-C--:B------:R-:W-:Y:S02]  /*195b0*/  ISETP.GE.AND P0, PT, R14, R187.reuse, PT ;  /* 0x000000bb0e00720c */ /* 0x080fe40003f06270 */
[----:B------:R-:W-:Y:S02]  /*195c0*/  LOP3.LUT R180, R180, 0xffffffef, RZ, 0xc0, !PT ;  /* 0xffffffefb4b47812 */ /* 0x000fe400078ec0ff */
[----:B------:R-:W-:Y:S02]  /*195d0*/  FSEL R46, R46, -INF , P0 ;  /* 0xff8000002e2e7808 */ /* 0x000fe40000000000 */
[----:B------:R-:W-:Y:S03]  /*195e0*/  ISETP.GE.AND P0, PT, R26, R187, PT ;  /* 0x000000bb1a00720c */ /* 0x000fe60003f06270 */
[----:B------:R-:W-:Y:S02]  /*195f0*/  @P2 LOP3.LUT R180, R180, 0x10, RZ, 0xfc, !PT ;  /* 0x00000010b4b42812 */ /* 0x000fe400078efcff */
[----:B------:R-:W-:Y:S02]  /*19600*/  FSEL R47, R47, -INF , P0 ;  /* 0xff8000002f2f7808 */ /* 0x000fe40000000000 */
[----:B------:R-:W-:Y:S02]  /*19610*/  ISETP.GE.AND P0, PT, R30, R189, PT ;  /* 0x000000bd1e00720c */ /* 0x000fe40003f06270 */
[CC--:B------:R-:W-:Y:S02]  /*19620*/  ISETP.GE.AND P2, PT, R16.reuse, R188.reuse, PT ;  /* 0x000000bc1000720c */ /* 0x0c0fe40003f46270 */
[----:B------:R-:W-:Y:S02]  /*19630*/  FSEL R42, R65, -INF , P0 ;  /* 0xff800000412a7808 */ /* 0x000fe40000000000 */
[----:B------:R-:W-:Y:S01]  /*19640*/  ISETP.GE.AND P0, PT, R16, R181, PT ;  /* 0x000000b51000720c */ /* 0x000fe20003f06270 */
[----:B------:R-:W-:Y:S01]  /*19650*/  VIADD R16, R194, 0x38 ;  /* 0x00000038c2107836 */ /* 0x000fe20000000000 */
[----:B------:R-:W-:Y:S02]  /*19660*/  P2R R17, PR, RZ, 0x4 ;  /* 0x00000004ff117803 */ /* 0x000fe40000000000 */
[C---:B------:R-:W-:Y:S02]  /*19670*/  LOP3.LUT P2, RZ, R180.reuse, 0x4000, RZ, 0xc0, !PT ;  /* 0x00004000b4ff7812 */ /* 0x040fe4000784c0ff */
[----:B------:R-:W-:Y:S02]  /*19680*/  LOP3.LUT R180, R180, 0xfffffff7, RZ, 0xc0, !PT ;  /* 0xfffffff7b4b47812 */ /* 0x000fe400078ec0ff */
[----:B------:R-:W-:Y:S05]  /*19690*/  P2R R15, PR, RZ, 0x4 ;  /* 0x00000004ff0f7803 */ /* 0x000fea0000000000 */
[----:B------:R-:W-:Y:S02]  /*196a0*/  @P0 LOP3.LUT R180, R180, 0x8, RZ, 0xfc, !PT ;  /* 0x00000008b4b40812 */ /* 0x000fe400078efcff */
[----:B------:R-:W-:Y:S02]  /*196b0*/  ISETP.GE.AND P0, PT, R16, R189, PT ;  /* 0x000000bd1000720c */ /* 0x000fe40003f06270 */
[----:B------:R-:W-:Y:S02]  /*196c0*/  LOP3.LUT P2, RZ, R180, 0x10000, RZ, 0xc0, !PT ;  /* 0x00010000b4ff7812 */ /* 0x000fe4000784c0ff */
        /* <DEDUP_REMOVED lines=10> */
[C---:B------:R-:W-:Y:S02]  /*19770*/  LOP3.LUT P6, RZ, R180.reuse, 0x4, RZ, 0xc0, !PT ;  /* 0x00000004b4ff7812 */ /* 0x040fe400078cc0ff */
[C---:B------:R-:W-:Y:S02]  /*19780*/  LOP3.LUT P4, RZ, R180.reuse, 0x400, RZ, 0xc0, !PT ;  /* 0x00000400b4ff7812 */ /* 0x040fe4000788c0ff */
[----:B------:R-:W-:Y:S02]  /*19790*/  FSEL R15, R9, -INF , !P2 ;  /* 0xff800000090f7808 */ /* 0x000fe40005000000 */
[----:B------:R-:W-:Y:S02]  /*197a0*/  LOP3.LUT P5, RZ, R180, 0x100, RZ, 0xc0, !PT ;  /* 0x00000100b4ff7812 */ /* 0x000fe400078ac0ff */
[----:B------:R-:W-:Y:S02]  /*197b0*/  FSEL R57, R51, -INF , P0 ;  /* 0xff80000033397808 */ /* 0x000fe40000000000 */
[----:B------:R-:W-:Y:S02]  /*197c0*/  FSEL R51, R13, -INF , !P6 ;  /* 0xff8000000d337808 */ /* 0x000fe40007000000 */
[----:B------:R-:W-:Y:S02]  /*197d0*/  ISETP.NE.AND P2, PT, R17, RZ, PT ;  /* 0x000000ff1100720c */ /* 0x000fe40003f45270 */
[----:B------:R-:W-:Y:S02]  /*197e0*/  FSEL R17, R33, -INF , !P4 ;  /* 0xff80000021117808 */ /* 0x000fe40006000000 */
[----:B------:R-:W-:Y:S02]  /*197f0*/  ISETP.NE.AND P6, PT, R11, RZ, PT ;  /* 0x000000ff0b00720c */ /* 0x000fe40003fc5270 */
[----:B------:R-:W-:Y:S02]  /*19800*/  ISETP.NE.AND P4, PT, R45, RZ, PT ;  /* 0x000000ff2d00720c */ /* 0x000fe40003f85270 */
[----:B------:R-:W-:Y:S02]  /*19810*/  FSEL R45, R105, -INF , !P5 ;  /* 0xff800000692d7808 */ /* 0x000fe40006800000 */
[----:B------:R-:W-:Y:S02]  /*19820*/  ISETP.NE.AND P5, PT, R27, RZ, PT ;  /* 0x000000ff1b00720c */ /* 0x000fe40003fa5270 */
[----:B------:R-:W-:Y:S02]  /*19830*/  FSEL R27, R3, -INF , !P6 ;  /* 0xff800000031b7808 */ /* 0x000fe40007000000 */
[----:B------:R-:W2:Y:S01]  /*19840*/  LD.E R3, desc[UR4][R100.64+0xdc] ;  /* 0x0000dc0464037980 */ /* 0x000ea2000c101900 */
        /* <DEDUP_REMOVED lines=18> */
[----:B------:R-:W-:Y:S02]  /*19970*/  ISETP.GE.AND P0, PT, R30, R187, PT ;  /* 0x000000bb1e00720c */ /* 0x000fe40003f06270 */
[----:B------:R-:W-:Y:S02]  /*19980*/  FSEL R25, R106, -INF , !P1 ;  /* 0xff8000006a197808 */ /* 0x000fe40004800000 */
[----:B------:R-:W-:Y:S02]  /*19990*/  FSEL R36, R67, -INF , P0 ;  /* 0xff80000043247808 */ /* 0x000fe40000000000 */
[C---:B------:R-:W-:Y:S02]  /*199a0*/  LOP3.LUT P0, RZ, R180.reuse, 0x2000, RZ, 0xc0, !PT ;  /* 0x00002000b4ff7812 */ /* 0x040fe4000780c0ff */
[----:B------:R-:W-:Y:S02]  /*199b0*/  ISETP.NE.AND P1, PT, R49, RZ, PT ;  /* 0x000000ff3100720c */ /* 0x000fe40003f25270 */
[----:B------:R-:W-:Y:S02]  /*199c0*/  P2R R62, PR, RZ, 0x1 ;  /* 0x00000001ff3e7803 */ /* 0x000fe40000000000 */
[----:B------:R-:W-:Y:S02]  /*199d0*/  LOP3.LUT P0, RZ, R180, 0x8000, RZ, 0xc0, !PT ;  /* 0x00008000b4ff7812 */ /* 0x000fe4000780c0ff */
[----:B------:R-:W-:Y:S02]  /*199e0*/  FSEL R221, R221, -INF , !P4 ;  /* 0xff800000dddd7808 */ /* 0x000fe40006000000 */
[----:B------:R-:W-:Y:S02]  /*199f0*/  FSEL R11, R24, -INF , !P0 ;  /* 0xff800000180b7808 */ /* 0x000fe40004000000 */
[----:B------:R-:W-:Y:S02]  /*19a00*/  ISETP.NE.AND P0, PT, R62, RZ, PT ;  /* 0x000000ff3e00720c */ /* 0x000fe40003f05270 */
[----:B------:R-:W-:Y:S02]  /*19a10*/  LOP3.LUT P4, RZ, R180, 0x20, RZ, 0xc0, !PT ;  /* 0x00000020b4ff7812 */ /* 0x000fe4000788c0ff */
[----:B------:R-:W-:Y:S02]  /*19a20*/  FSEL R9, R7, -INF , !P0 ;  /* 0xff80000007097808 */ /* 0x000fe40004000000 */
[-C--:B------:R-:W-:Y:S02]  /*19a30*/  ISETP.GE.AND P0, PT, R8, R188.reuse, PT ;  /* 0x000000bc0800720c */ /* 0x080fe40003f06270 */
[----:B------:R-:W-:Y:S02]  /*19a40*/  LOP3.LUT P2, RZ, R180, 0x10, RZ, 0xc0, !PT ;  /* 0x00000010b4ff7812 */ /* 0x000fe4000784c0ff */
[----:B------:R-:W-:Y:S02]  /*19a50*/  FSEL R207, R207, -INF , !P0 ;  /* 0xff800000cfcf7808 */ /* 0x000fe40004000000 */
[-C--:B------:R-:W-:Y:S02]  /*19a60*/  ISETP.GE.AND P0, PT, R2, R188.reuse, PT ;  /* 0x000000bc0200720c */ /* 0x080fe40003f06270 */
[----:B------:R-:W-:Y:S02]  /*19a70*/  FSEL R149, R37, -INF , !P1 ;  /* 0xff80000025957808 */ /* 0x000fe40004800000 */
[-C--:B------:R-:W-:Y:S02]  /*19a80*/  ISETP.GE.AND P1, PT, R12, R188.reuse, PT ;  /* 0x000000bc0c00720c */ /* 0x080fe40003f26270 */
[----:B------:R-:W-:Y:S02]  /*19a90*/  FSEL R205, R205, -INF , !P0 ;  /* 0xff800000cdcd7808 */ /* 0x000fe40004000000 */
[----:B------:R-:W-:Y:S02]  /*19aa0*/  LOP3.LUT P0, RZ, R180, 0x800, RZ, 0xc0, !PT ;  /* 0x00000800b4ff7812 */ /* 0x000fe4000780c0ff */
[----:B------:R-:W-:Y:S02]  /*19ab0*/  FSEL R213, R213, -INF , !P4 ;  /* 0xff800000d5d57808 */ /* 0x000fe40006000000 */
        /* <DEDUP_REMOVED lines=8> */
[----:B------:R-:W-:Y:S02]  /*19b40*/  FSEL R197, R31, -INF , !P4 ;  /* 0xff8000001fc57808 */ /* 0x000fe40006000000 */
[-C--:B------:R-:W-:Y:S02]  /*19b50*/  ISETP.GE.AND P0, PT, R6, R188.reuse, PT ;  /* 0x000000bc0600720c */ /* 0x080fe40003f06270 */
[----:B------:R-:W-:Y:S02]  /*19b60*/  ISETP.GE.AND P4, PT, R14, R181, PT ;  /* 0x000000b50e00720c */ /* 0x000fe40003f86270 */
[----:B------:R-:W-:Y:S02]  /*19b70*/  FMNMX3.FTZ R0, R0, R19, R15, !PT ;  /* 0x0000001300007276 */ /* 0x000fe4000781000f */
[----:B------:R-:W-:Y:S02]  /*19b80*/  FSEL R4, R108, -INF , !P3 ;  /* 0xff8000006c047808 */ /* 0x000fe40005800000 */
[----:B------:R-:W-:Y:S02]  /*19b90*/  FSEL R135, R135, -INF , !P1 ;  /* 0xff80000087877808 */ /* 0x000fe40004800000 */
[----:B------:R-:W-:Y:S02]  /*19ba0*/  LOP3.LUT P6, RZ, R180, 0x20000, RZ, 0xc0, !PT ;  /* 0x00020000b4ff7812 */ /* 0x000fe400078cc0ff */
[----:B------:R-:W-:Y:S02]  /*19bb0*/  ISETP.NE.AND P3, PT, R35, RZ, PT ;  /* 0x000000ff2300720c */ /* 0x000fe40003f65270 */
[----:B------:R-:W-:Y:S02]  /*19bc0*/  FSEL R203, R203, -INF , !P0 ;  /* 0xff800000cbcb7808 */ /* 0x000fe40004000000 */
[-C--:B------:R-:W-:Y:S02]  /*19bd0*/  ISETP.GE.AND P1, PT, R114, R188.reuse, PT ;  /* 0x000000bc7200720c */ /* 0x080fe40003f26270 */
        /* <DEDUP_REMOVED lines=8> */
[----:B------:R-:W-:Y:S02]  /*19c60*/  ISETP.GE.AND P1, PT, R26, R181, PT ;  /* 0x000000b51a00720c */ /* 0x000fe40003f26270 */
[----:B------:R-:W-:Y:S02]  /*19c70*/  LOP3.LUT P5, RZ, R180, 0x80, RZ, 0xc0, !PT ;  /* 0x00000080b4ff7812 */ /* 0x000fe400078ac0ff */
[----:B------:R-:W-:Y:S02]  /*19c80*/  FSEL R35, R32, -INF , !P0 ;  /* 0xff80000020237808 */ /* 0x000fe40004000000 */
[----:B------:R-:W-:Y:S02]  /*19c90*/  FMNMX3.FTZ R0, R0, R51, R27, !PT ;  /* 0x0000003300007276 */ /* 0x000fe4000781001b */
[----:B------:R-:W-:Y:S02]  /*19ca0*/  ISETP.GE.AND P0, PT, R194, R188, PT ;  /* 0x000000bcc200720c */ /* 0x000fe40003f06270 */
[----:B------:R-:W-:Y:S02]  /*19cb0*/  LOP3.LUT R180, R180, 0xfffffff7, RZ, 0xc0, !PT ;  /* 0xfffffff7b4b47812 */ /* 0x000fe400078ec0ff */
[----:B------:R-:W-:Y:S02]  /*19cc0*/  FMNMX3.FTZ R2, R0, R223, R221, !PT ;  /* 0x000000df00027276 */ /* 0x000fe400078100dd */
[----:B------:R-:W-:Y:S02]  /*19cd0*/  FSEL R151, R151, -INF , !P0 ;  /* 0xff80000097977808 */ /* 0x000fe40004000000 */
[----:B------:R-:W-:Y:S02]  /*19ce0*/  @P4 LOP3.LUT R180, R180, 0x8, RZ, 0xfc, !PT ;  /* 0x00000008b4b44812 */ /* 0x000fe400078efcff */
[----:B------:R-:W-:Y:S02]  /*19cf0*/  FMNMX3.FTZ R0, R103, R4, R13, !PT ;  /* 0x0000000467007276 */ /* 0x000fe4000781000d */
[-C--:B------:R-:W-:Y:S02]  /*19d00*/  ISETP.GE.AND P0, PT, R10, R188.reuse, PT ;  /* 0x000000bc0a00720c */ /* 0x080fe40003f06270 */
        /* <DEDUP_REMOVED lines=21> */
[----:B------:R-:W-:Y:S02]  /*19e60*/  FSEL R121, R121, -INF , !P0 ;  /* 0xff80000079797808 */ /* 0x000fe40004000000 */
[----:B------:R-:W-:Y:S02]  /*19e70*/  FMNMX3.FTZ R2, R2, R219, R217, !PT ;  /* 0x000000db02027276 */ /* 0x000fe400078100d9 */
[CC--:B------:R-:W-:Y:S01]  /*19e80*/  ISETP.GE.AND P0, PT, R194.reuse, R181.reuse, PT ;  /* 0x000000b5c200720c */ /* 0x0c0fe20003f06270 */
[----:B------:R-:W-:Y:S01]  /*19e90*/  VIADD R194, R194, 0xffffff80 ;  /* 0xffffff80c2c27836 */ /* 0x000fe20000000000 */
        /* <DEDUP_REMOVED lines=14> */
[----:B------:R-:W-:Y:S02]  /*19f80*/  FMNMX3.FTZ R0, R0, R195, R171, !PT ;  /* 0x000000c300007276 */ /* 0x000fe400078100ab */
[----:B------:R-:W-:Y:S02]  /*19f90*/  FSEL R115, R115, -INF , !P0 ;  /* 0xff80000073737808 */ /* 0x000fe40004000000 */
[-C--:B------:R-:W-:Y:S02]  /*19fa0*/  ISETP.GE.AND P0, PT, R34, R188.reuse, PT ;  /* 0x000000bc2200720c */ /* 0x080fe40003f06270 */
[----:B------:R-:W-:Y:S02]  /*19fb0*/  FSEL R137, R137, -INF , !P5 ;  /* 0xff80000089897808 */ /* 0x000fe40006800000 */
[C---:B------:R-:W-:Y:S02]  /*19fc0*/  LOP3.LUT P2, RZ, R180.reuse, 0x4, RZ, 0xc0, !PT ;  /* 0x00000004b4ff7812 */ /* 0x040fe4000784c0ff */
[----:B------:R-:W-:Y:S02]  /*19fd0*/  LOP3.LUT P5, RZ, R180, 0x8, RZ, 0xc0, !PT ;  /* 0x00000008b4ff7812 */ /* 0x000fe400078ac0ff */
[----:B------:R-:W-:Y:S02]  /*19fe0*/  FMNMX3.FTZ R2, R2, R151, R149, !PT ;  /* 0x0000009702027276 */ /* 0x000fe40007810095 */
[----:B------:R-:W-:Y:S02]  /*19ff0*/  FSEL R139, R139, -INF , !P6 ;  /* 0xff8000008b8b7808 */ /* 0x000fe40007000000 */
[----:B------:R-:W-:Y:S02]  /*1a000*/  FMNMX3.FTZ R0, R0, R143, R141, !PT ;  /* 0x0000008f00007276 */ /* 0x000fe4000781008d */
[----:B------:R-:W-:Y:S02]  /*1a010*/  LOP3.LUT R180, R180, 0xfffffffe, RZ, 0xc0, !PT ;  /* 0xfffffffeb4b47812 */ /* 0x000fe400078ec0ff */
        /* <DEDUP_REMOVED lines=17> */
[-C--:B------:R-:W-:Y:S02]  /*1a130*/  ISETP.GE.AND P2, PT, R48, R181.reuse, PT ;  /* 0x000000b53000720c */ /* 0x080fe40003f46270 */
[----:B------:R-:W-:Y:S02]  /*1a140*/  ISETP.GE.AND P5, PT, R44, R181, PT ;  /* 0x000000b52c00720c */ /* 0x000fe40003fa6270 */
[----:B------:R-:W-:Y:S02]  /*1a150*/  FSEL R113, R54, -INF , !P0 ;  /* 0xff80000036717808 */ /* 0x000fe40004000000 */
[----:B------:R-:W-:Y:S02]  /*1a160*/  FSEL R111, R55, -INF , !P6 ;  /* 0xff800000376f7808 */ /* 0x000fe40007000000 */
[----:B------:R-:W-:Y:S01]  /*1a170*/  FMNMX3.FTZ R0, R0, R123, R57, !PT ;  /* 0x0000007b00007276 */ /* 0x000fe20007810039 */
[----:B------:R-:W-:Y:S01]  /*1a180*/  LDSM.16.MT88.4 R52, [R154+0x6800] ;  /* 0x006800009a34783b */ /* 0x000fe20000004200 */
[----:B------:R-:W-:Y:S02]  /*1a190*/  ISETP.GE.AND P1, PT, R16, R188, PT ;  /* 0x000000bc1000720c */ /* 0x000fe40003f26270 */
[----:B------:R-:W-:Y:S02]  /*1a1a0*/  FMNMX3.FTZ R2, R2, R121, R119, !PT ;  /* 0x0000007902027276 */ /* 0x000fe40007810077 */
[----:B------:R-:W-:Y:S02]  /*1a1b0*/  FSEL R109, R58, -INF , !P2 ;  /* 0xff8000003a6d7808 */ /* 0x000fe40005000000 */
[-C--:B------:R-:W-:Y:S02]  /*1a1c0*/  ISETP.GE.AND P4, PT, R38, R181.reuse, PT ;  /* 0x000000b52600720c */ /* 0x080fe40003f86270 */
[----:B------:R-:W-:Y:S02]  /*1a1d0*/  ISETP.GE.AND P3, PT, R34, R181, PT ;  /* 0x000000b52200720c */ /* 0x000fe40003f66270 */
[----:B------:R-:W-:Y:S02]  /*1a1e0*/  ISETP.GE.AND P0, PT, R16, R187, PT ;  /* 0x000000bb1000720c */ /* 0x000fe40003f06270 */
        /* <DEDUP_REMOVED lines=25> */
[----:B------:R-:W-:Y:S01]  /*1a380*/  FSETP.NEU.FTZ.AND P0, PT, R0, -INF , PT ;  /* 0xff8000000000780b */ /* 0x000fe20003f1d000 */
[----:B------:R-:W-:Y:S01]  /*1a390*/  LDSM.16.MT88.4 R28, [R153+0x6000] ;  /* 0x00600000991c783b */ /* 0x000fe20000004200 */
[----:B------:R-:W-:Y:S01]  /*1a3a0*/  FSETP.NEU.FTZ.AND P1, PT, R2, -INF , PT ;  /* 0xff8000000200780b */ /* 0x000fe20003f3d000 */
[----:B------:R-:W-:Y:S01]  /*1a3b0*/  FMUL.FTZ R66, R3, R2 ;  /* 0x0000000203427220 */ /* 0x000fe20000410000 */
[----:B------:R-:W-:Y:S02]  /*1a3c0*/  FSEL R60, R60, RZ, P0 ;  /* 0x000000ff3c3c7208 */ /* 0x000fe40000000000 */
[----:B------:R-:W-:Y:S02]  /*1a3d0*/  FSEL R5, R2, RZ, P1 ;  /* 0x000000ff02057208 */ /* 0x000fe40000800000 */
[----:B------:R-:W-:Y:S01]  /*1a3e0*/  FSEL R66, R66, RZ, P1 ;  /* 0x000000ff42427208 */ /* 0x000fe20000800000 */
[-CC-:B------:R-:W-:Y:S01]  /*1a3f0*/  FFMA.FTZ R108, R13, R3.reuse, -R60.reuse ;  /* 0x000000030d6c7223 */ /* 0x180fe2000001083c */
[-C--:B------:R-:W-:Y:S01]  /*1a400*/  FFMA.FTZ R59, R4, R3.reuse, -R60 ;  /* 0x00000003043b7223 */ /* 0x080fe2000001083c */
[----:B------:R-:W-:Y:S01]  /*1a410*/  FSEL R4, R0, RZ, P0 ;  /* 0x000000ff00047208 */ /* 0x000fe20000000000 */
        /* <DEDUP_REMOVED lines=15> */
[-C--:B------:R-:W-:Y:S01]  /*1a510*/  FFMA.FTZ R126, R57, R3.reuse, -R60 ;  /* 0x00000003397e7223 */ /* 0x080fe2000001083c */
[-C--:B------:R-:W-:Y:S01]  /*1a520*/  FFMA.FTZ R24, R17, R3.reuse, -R66 ;  /* 0x0000000311187223 */ /* 0x080fe20000010842 */
        /* <DEDUP_REMOVED lines=9> */
[-C--:B------:R-:W-:Y:S03]  /*1a5c0*/  FFMA.FTZ R137, R137, R3.reuse, -R60 ;  /* 0x0000000389897223 */ /* 0x080fe6000001083c */
[----:B------:R-:W4:Y:S01]  /*1a5d0*/  MUFU.EX2 R59, R59 ;  /* 0x0000003b003b7308 */ /* 0x000f220000000800 */
[-CC-:B------:R-:W-:Y:S01]  /*1a5e0*/  FFMA.FTZ R122, R135, R3.reuse, -R66.reuse ;  /* 0x00000003877a7223 */ /* 0x180fe20000010842 */
[-CC-:B------:R-:W-:Y:S01]  /*1a5f0*/  FFMA.FTZ R133, R133, R3.reuse, -R66.reuse ;  /* 0x0000000385857223 */ /* 0x180fe20000010842 */
[-CC-:B------:R-:W-:Y:S01]  /*1a600*/  FFMA.FTZ R120, R131, R3.reuse, -R66.reuse ;  /* 0x0000000383787223 */ /* 0x180fe20000010842 */
[-C--:B------:R-:W-:Y:S01]  /*1a610*/  FFMA.FTZ R129, R129, R3.reuse, -R66 ;  /* 0x0000000381817223 */ /* 0x080fe20000010842 */
[-CC-:B------:R-:W-:Y:S01]  /*1a620*/  FFMA.FTZ R124, R127, R3.reuse, -R60.reuse ;  /* 0x000000037f7c7223 */ /* 0x180fe2000001083c */
[-CC-:B------:R-:W-:Y:S01]  /*1a630*/  FFMA.FTZ R125, R125, R3.reuse, -R60.reuse ;  /* 0x000000037d7d7223 */ /* 0x180fe2000001083c */
[-C--:B------:R-:W-:Y:S03]  /*1a640*/  FFMA.FTZ R123, R123, R3.reuse, -R60 ;  /* 0x000000037b7b7223 */ /* 0x080fe6000001083c */
[----:B------:R-:W-:Y:S01]  /*1a650*/  MUFU.EX2 R106, R106 ;  /* 0x0000006a006a7308 */ /* 0x000fe20000000800 */
[----:B---3--:R-:W-:Y:S01]  /*1a660*/  F2FP.BF16.F32.PACK_AB R40, R110, R56 ;  /* 0x000000386e28723e */ /* 0x008fe200000010ff */
[-C--:B------:R-:W-:Y:S01]  /*1a670*/  FFMA.FTZ R115, R115, R3.reuse, -R66 ;  /* 0x0000000373737223 */ /* 0x080fe20000010842 */
[-CC-:B------:R-:W-:Y:S01]  /*1a680*/  FFMA.FTZ R111, R111, R3.reuse, -R60.reuse ;  /* 0x000000036f6f7223 */ /* 0x180fe2000001083c */
[-CC-:B------:R-:W-:Y:S01]  /*1a690*/  FFMA.FTZ R109, R109, R3.reuse, -R60.reuse ;  /* 0x000000036d6d7223 */ /* 0x180fe2000001083c */
[-CC-:B------:R-:W-:Y:S01]  /*1a6a0*/  FFMA.FTZ R107, R107, R3.reuse, -R60.reuse ;  /* 0x000000036b6b7223 */ /* 0x180fe2000001083c */
[-C--:B------:R-:W-:Y:S01]  /*1a6b0*/  FFMA.FTZ R37, R37, R3.reuse, -R60 ;  /* 0x0000000325257223 */ /* 0x080fe2000001083c */
[--C-:B------:R-:W-:Y:S03]  /*1a6c0*/  FFMA.FTZ R64, R64, R3, -R66.reuse ;  /* 0x0000000340407223 */ /* 0x100fe60000010842 */
[----:B------:R-:W3:Y:S01]  /*1a6d0*/  MUFU.EX2 R105, R105 ;  /* 0x0000006900697308 */ /* 0x000ee20000000800 */
[----:B----4-:R-:W-:Y:S02]  /*1a6e0*/  F2FP.BF16.F32.PACK_AB R41, R108, R59 ;  /* 0x0000003b6c29723e */ /* 0x010fe400000010ff */
[----:B------:R-:W-:Y:S07]  /*1a6f0*/  ISETP.GT.AND P0, PT, R191, R168, PT ;  /* 0x000000a8bf00720c */ /* 0x000fee0003f04270 */
[----:B------:R-:W-:Y:S10]  /*1a700*/  MUFU.EX2 R67, R67 ;  /* 0x0000004300437308 */ /* 0x000ff40000000800 */
[----:B------:R-:W4:Y:S01]  /*1a710*/  MUFU.EX2 R102, R102 ;  /* 0x0000006600667308 */ /* 0x000f220000000800 */
[----:B---3--:R-:W-:Y:S09]  /*1a720*/  F2FP.BF16.F32.PACK_AB R42, R105, R106 ;  /* 0x0000006a692a723e */ /* 0x008ff200000010ff */
[----:B------:R-:W3:Y:S10]  /*1a730*/  MUFU.EX2 R39, R7 ;  /* 0x0000000700277308 */ /* 0x000ef40000000800 */
[----:B------:R-:W5:Y:S01]  /*1a740*/  MUFU.EX2 R38, R9 ;  /* 0x0000000900267308 */ /* 0x000f620000000800 */
[----:B----4-:R-:W-:Y:S09]  /*1a750*/  F2FP.BF16.F32.PACK_AB R43, R102, R67 ;  /* 0x00000043662b723e */ /* 0x010ff200000010ff */
[----:B------:R-:W-:Y:S01]  /*1a760*/  MUFU.EX2 R114, R114 ;  /* 0x0000007200727308 */ /* 0x000fe20000000800 */
[C---:B---3--:R-:W-:Y:S01]  /*1a770*/  FMUL.FTZ R4, R39.reuse, R96 ;  /* 0x0000006027047220 */ /* 0x048fe20000410000 */
[C---:B------:R-:W-:Y:S01]  /*1a780*/  FMUL.FTZ R5, R39.reuse, R97 ;  /* 0x0000006127057220 */ /* 0x040fe20000410000 */
[C---:B------:R-:W-:Y:S01]  /*1a790*/  FMUL.FTZ R8, R39.reuse, R92 ;  /* 0x0000005c27087220 */ /* 0x040fe20000410000 */
[C---:B------:R-:W-:Y:S01]  /*1a7a0*/  FMUL.FTZ R17, R39.reuse, R85 ;  /* 0x0000005527117220 */ /* 0x040fe20000410000 */
[----:B------:R-:W-:Y:S01]  /*1a7b0*/  FMUL.FTZ R16, R39, R84 ;  /* 0x0000005427107220 */ /* 0x000fe20000410000 */
[-C--:B------:R-:W-:Y:S01]  /*1a7c0*/  FFMA.FTZ R84, R45, R3.reuse, -R66 ;  /* 0x000000032d547223 */ /* 0x080fe20000010842 */
[----:B------:R-:W-:Y:S03]  /*1a7d0*/  FFMA.FTZ R96, R197, R3, -R60 ;  /* 0x00000003c5607223 */ /* 0x000fe6000001083c */
[----:B------:R3:W-:Y:S01]  /*1a7e0*/  MUFU.EX2 R85, R24 ;  /* 0x0000001800557308 */ /* 0x0007e20000000800 */
[C---:B-----5:R-:W-:Y:S01]  /*1a7f0*/  FMUL.FTZ R6, R38.reuse, R98 ;  /* 0x0000006226067220 */ /* 0x060fe20000410000 */
[C---:B------:R-:W-:Y:S01]  /*1a800*/  FMUL.FTZ R7, R38.reuse, R99 ;  /* 0x0000006326077220 */ /* 0x040fe20000410000 */
[----:B------:R-:W4:Y:S01]  /*1a810*/  LDSM.16.MT88.4 R44, [R152+0x6000] ;  /* 0x00600000982c783b */ /* 0x000f220000004200 */
[C---:B------:R-:W-:Y:S01]  /*1a820*/  FMUL.FTZ R9, R39.reuse, R93 ;  /* 0x0000005d27097220 */ /* 0x040fe20000410000 */
[C---:B------:R-:W-:Y:S01]  /*1a830*/  FMUL.FTZ R10, R38.reuse, R94 ;  /* 0x0000005e260a7220 */ /* 0x040fe20000410000 */
[C---:B------:R-:W-:Y:S01]  /*1a840*/  FMUL.FTZ R11, R38.reuse, R95 ;  /* 0x0000005f260b7220 */ /* 0x040fe20000410000 */
[C---:B------:R-:W-:Y:S03]  /*1a850*/  FFMA.FTZ R193, R38.reuse, R193, R59 ;  /* 0x000000c126c17223 */ /* 0x040fe6000001003b */
[----:B------:R-:W5:Y:S01]  /*1a860*/  MUFU.EX2 R84, R84 ;  /* 0x0000005400547308 */ /* 0x000f620000000800 */
[C---:B-1----:R-:W-:Y:S01]  /*1a870*/  HMMA.16816.F32.BF16 R4, R40.reuse, R12, R4 ;  /* 0x0000000c2804723c */ /* 0x042fe20000041804 */
[----:B------:R-:W-:Y:S04]  /*1a880*/  LDSM.16.MT88.4 R92, [R158+0x9800] ;  /* 0x009800009e5c783b */ /* 0x000fe80000004200 */
[----:B------:R-:W-:Y:S01]  /*1a890*/  FMUL.FTZ R18, R38, R86 ;  /* 0x0000005626127220 */ /* 0x000fe20000410000 */
[----:B------:R-:W-:Y:S01]  /*1a8a0*/  FADD.FTZ R86, R108, R193 ;  /* 0x000000c16c567221 */ /* 0x000fe20000010000 */
[C---:B------:R-:W-:Y:S01]  /*1a8b0*/  FMUL.FTZ R19, R38.reuse, R87 ;  /* 0x0000005726137220 */ /* 0x040fe20000410000 */
[C---:B------:R-:W-:Y:S01]  /*1a8c0*/  HMMA.16816.F32.BF16 R8, R40.reuse, R14, R8 ;  /* 0x0000000e2808723c */ /* 0x040fe20000041808 */
[----:B------:R-:W-:Y:S02]  /*1a8d0*/  MUFU.EX2 R96, R96 ;  /* 0x0000006000607308 */ /* 0x000fe40000000800 */
[C---:B------:R-:W-:Y:S01]  /*1a8e0*/  FMUL.FTZ R12, R39.reuse, R88 ;  /* 0x00000058270c7220 */ /* 0x040fe20000410000 */
[C---:B------:R-:W-:Y:S01]  /*1a8f0*/  FMUL.FTZ R13, R39.reuse, R89 ;  /* 0x00000059270d7220 */ /* 0x040fe20000410000 */
[C---:B------:R-:W-:Y:S01]  /*1a900*/  FMUL.FTZ R14, R38.reuse, R90 ;  /* 0x0000005a260e7220 */ /* 0x040fe20000410000 */
[----:B------:R-:W-:Y:S01]  /*1a910*/  FMUL.FTZ R15, R38, R91 ;  /* 0x0000005b260f7220 */ /* 0x000fe20000410000 */
[C---:B------:R-:W-:Y:S01]  /*1a920*/  FFMA.FTZ R87, R39.reuse, R196, R56 ;  /* 0x000000c427577223 */ /* 0x040fe20000010038 */
[----:B---3--:R-:W-:Y:S01]  /*1a930*/  FMUL.FTZ R24, R39, R76 ;  /* 0x0000004c27187220 */ /* 0x008fe20000410000 */
[----:B------:R-:W-:Y:S01]  /*1a940*/  LDSM.16.MT88.4 R56, [R153+0x8800] ;  /* 0x008800009938783b */ /* 0x000fe20000004200 */
[-C--:B------:R-:W-:Y:S01]  /*1a950*/  FFMA.FTZ R76, R49, R3.reuse, -R60 ;  /* 0x00000003314c7223 */ /* 0x080fe2000001083c */
[----:B------:R-:W-:Y:S01]  /*1a960*/  FADD.FTZ R87, R110, R87 ;  /* 0x000000576e577221 */ /* 0x000fe20000010000 */
[C---:B------:R-:W-:Y:S01]  /*1a970*/  FMUL.FTZ R34, R38.reuse, R70 ;  /* 0x0000004626227220 */ /* 0x040fe20000410000 */
[C---:B--2---:R-:W-:Y:S01]  /*1a980*/  HMMA.16816.F32.BF16 R12, R40.reuse, R20, R12 ;  /* 0x00000014280c723c */ /* 0x044fe2000004180c */
[----:B------:R-:W-:Y:S02]  /*1a990*/  MUFU.EX2 R149, R149 ;  /* 0x0000009500957308 */ /* 0x000fe40000000800 */
[----:B------:R-:W-:Y:S01]  /*1a9a0*/  FMUL.FTZ R20, R39, R80 ;  /* 0x0000005027147220 */ /* 0x000fe20000410000 */
[-CC-:B------:R-:W-:Y:S01]  /*1a9b0*/  FFMA.FTZ R70, R221, R3.reuse, -R66.reuse ;  /* 0x00000003dd467223 */ /* 0x180fe20000010842 */
[-CC-:B------:R-:W-:Y:S01]  /*1a9c0*/  FFMA.FTZ R89, R207, R3.reuse, -R66.reuse ;  /* 0x00000003cf597223 */ /* 0x180fe20000010842 */
[-C--:B------:R-:W-:Y:S01]  /*1a9d0*/  FFMA.FTZ R88, R205, R3.reuse, -R66 ;  /* 0x00000003cd587223 */ /* 0x080fe20000010842 */
[----:B------:R-:W-:Y:S01]  /*1a9e0*/  FFMA.FTZ R91, R199, R3, -R60 ;  /* 0x00000003c75b7223 */ /* 0x000fe2000001083c */
[C---:B------:R-:W-:Y:S03]  /*1a9f0*/  HMMA.16816.F32.BF16 R16, R40.reuse, R22, R16 ;  /* 0x000000162810723c */ /* 0x040fe60000041810 */
[----:B------:R1:W-:Y:S01]  /*1aa00*/  MUFU.EX2 R80, R51 ;  /* 0x0000003300507308 */ /* 0x0003e20000000800 */
[C---:B------:R-:W-:Y:S01]  /*1aa10*/  FMUL.FTZ R21, R39.reuse, R81 ;  /* 0x0000005127157220 */ /* 0x040fe20000410000 */
[C---:B------:R-:W-:Y:S01]  /*1aa20*/  FMUL.FTZ R22, R38.reuse, R82 ;  /* 0x0000005226167220 */ /* 0x040fe20000410000 */
[C---:B------:R-:W-:Y:S01]  /*1aa30*/  FMUL.FTZ R23, R38.reuse, R83 ;  /* 0x0000005326177220 */ /* 0x040fe20000410000 */
[----:B------:R-:W-:Y:S01]  /*1aa40*/  FMUL.FTZ R25, R39, R77 ;  /* 0x0000004d27197220 */ /* 0x000fe20000410000 */
[-CC-:B------:R-:W-:Y:S01]  /*1aa50*/  FFMA.FTZ R81, R27, R3.reuse, -R66.reuse ;  /* 0x000000031b517223 */ /* 0x180fe20000010842 */
[-CC-:B------:R-:W-:Y:S04]  /*1aa60*/  FFMA.FTZ R83, R203, R3.reuse, -R66.reuse ;  /* 0x00000003cb537223 */ /* 0x180fe80000010842 */
[----:B------:R-:W-:Y:S01]  /*1aa70*/  MUFU.EX2 R76, R76 ;  /* 0x0000004c004c7308 */ /* 0x000fe20000000800 */
[-C--:B------:R-:W-:Y:S01]  /*1aa80*/  FFMA.FTZ R82, R201, R3.reuse, -R66 ;  /* 0x00000003c9527223 */ /* 0x080fe20000010842 */
[--C-:B------:R-:W-:Y:S01]  /*1aa90*/  FFMA.FTZ R90, R195, R3, -R60.reuse ;  /* 0x00000003c35a7223 */ /* 0x100fe2000001083c */
[C---:B------:R-:W-:Y:S03]  /*1aaa0*/  HMMA.16816.F32.BF16 R20, R40.reuse, R28, R20 ;  /* 0x0000001c2814723c */ /* 0x040fe60000041814 */
[C---:B------:R-:W-:Y:S01]  /*1aab0*/  FMUL.FTZ R26, R38.reuse, R78 ;  /* 0x0000004e261a7220 */ /* 0x040fe20000410000 */
[C---:B------:R-:W-:Y:S03]  /*1aac0*/  FMUL.FTZ R27, R38.reuse, R79 ;  /* 0x0000004f261b7220 */ /* 0x040fe60000410000 */
[----:B------:R2:W3:Y:S01]  /*1aad0*/  MUFU.EX2 R77, R32 ;  /* 0x00000020004d7308 */ /* 0x0004e20000000800 */
[----:B-1----:R-:W1:Y:S01]  /*1aae0*/  LDSM.16.MT88.4 R48, [R158+0x6800] ;  /* 0x006800009e30783b */ /* 0x002e620000004200 */
[C---:B------:R-:W-:Y:S01]  /*1aaf0*/  FMUL.FTZ R28, R39.reuse, R72 ;  /* 0x00000048271c7220 */ /* 0x040fe20000410000 */
[----:B------:R-:W-:Y:S01]  /*1ab00*/  FMUL.FTZ R29, R39, R73 ;  /* 0x00000049271d7220 */ /* 0x000fe20000410000 */
[-CC-:B------:R-:W-:Y:S01]  /*1ab10*/  FFMA.FTZ R72, R35, R3.reuse, -R60.reuse ;  /* 0x0000000323487223 */ /* 0x180fe2000001083c */
[----:B------:R-:W-:Y:S01]  /*1ab20*/  FFMA.FTZ R73, R33, R3, -R60 ;  /* 0x0000000321497223 */ /* 0x000fe2000001083c */
[C---:B------:R-:W-:Y:S04]  /*1ab30*/  HMMA.16816.F32.BF16 R24, R40.reuse, R30, R24 ;  /* 0x0000001e2818723c */ /* 0x040fe80000041818 */
[----:B------:R-:W3:Y:S01]  /*1ab40*/  MUFU.EX2 R81, R81 ;  /* 0x0000005100517308 */ /* 0x000ee20000000800 */
[C---:B------:R-:W-:Y:S01]  /*1ab50*/  FMUL.FTZ R30, R38.reuse, R74 ;  /* 0x0000004a261e7220 */ /* 0x040fe20000410000 */
[C---:B------:R-:W-:Y:S01]  /*1ab60*/  FMUL.FTZ R31, R38.reuse, R75 ;  /* 0x0000004b261f7220 */ /* 0x040fe20000410000 */
[----:B------:R-:W-:Y:S01]  /*1ab70*/  FMUL.FTZ R33, R39, R69 ;  /* 0x0000004527217220 */ /* 0x000fe20000410000 */
[----:B------:R-:W-:Y:S01]  /*1ab80*/  FMUL.FTZ R35, R38, R71 ;  /* 0x0000004726237220 */ /* 0x000fe20000410000 */
[-CC-:B------:R-:W-:Y:S01]  /*1ab90*/  FFMA.FTZ R71, R223, R3.reuse, -R66.reuse ;  /* 0x00000003df477223 */ /* 0x180fe20000010842 */
[-C--:B------:R-:W-:Y:S01]  /*1aba0*/  FFMA.FTZ R69, R219, R3.reuse, -R66 ;  /* 0x00000003db457223 */ /* 0x080fe20000010842 */
[-C--:B------:R-:W-:Y:S03]  /*1abb0*/  FFMA.FTZ R74, R215, R3.reuse, -R60 ;  /* 0x00000003d74a7223 */ /* 0x080fe6000001083c */
[----:B------:R-:W-:Y:S01]  /*1abc0*/  MUFU.EX2 R72, R72 ;  /* 0x0000004800487308 */ /* 0x000fe20000000800 */
[C---:B----4-:R-:W-:Y:S03]  /*1abd0*/  HMMA.16816.F32.BF16 R28, R40.reuse, R44, R28 ;  /* 0x0000002c281c723c */ /* 0x050fe6000004181c */
[----:B--2---:R-:W-:Y:S01]  /*1abe0*/  FMUL.FTZ R32, R39, R68 ;  /* 0x0000004427207220 */ /* 0x004fe20000410000 */
[-C--:B------:R-:W-:Y:S01]  /*1abf0*/  FFMA.FTZ R68, R217, R3.reuse, -R66 ;  /* 0x00000003d9447223 */ /* 0x080fe20000010842 */
[-CC-:B------:R-:W-:Y:S01]  /*1ac00*/  FFMA.FTZ R75, R213, R3.reuse, -R60.reuse ;  /* 0x00000003d54b7223 */ /* 0x180fe2000001083c */
[-CC-:B------:R-:W-:Y:S03]  /*1ac10*/  FFMA.FTZ R79, R211, R3.reuse, -R60.reuse ;  /* 0x00000003d34f7223 */ /* 0x180fe6000001083c */
[----:B------:R-:W2:Y:S01]  /*1ac20*/  MUFU.EX2 R73, R73 ;  /* 0x0000004900497308 */ /* 0x000ea20000000800 */
[-CC-:B------:R-:W-:Y:S01]  /*1ac30*/  FFMA.FTZ R78, R209, R3.reuse, -R60.reuse ;  /* 0x00000003d14e7223 */ /* 0x180fe2000001083c */
[----:B------:R-:W-:Y:S01]  /*1ac40*/  FFMA.FTZ R97, R171, R3, -R60 ;  /* 0x00000003ab617223 */ /* 0x000fe2000001083c */
[----:B------:R-:W-:Y:S01]  /*1ac50*/  HMMA.16816.F32.BF16 R32, R40, R46, R32 ;  /* 0x0000002e2820723c */ /* 0x000fe20000041820 */
[----:B------:R-:W4:Y:S02]  /*1ac60*/  LDSM.16.MT88.4 R44, [R153+0x6800] ;  /* 0x00680000992c783b */ /* 0x000f240000004200 */
[----:B-----5:R-:W-:Y:S01]  /*1ac70*/  F2FP.BF16.F32.PACK_AB R40, R84, R85 ;  /* 0x000000555428723e */ /* 0x020fe200000010ff */
[--C-:B------:R-:W-:Y:S01]  /*1ac80*/  FFMA.FTZ R38, R121, R3, -R66.reuse ;  /* 0x0000000379267223 */ /* 0x100fe20000010842 */
[----:B---3--:R-:W-:Y:S02]  /*1ac90*/  F2FP.BF16.F32.PACK_AB R41, R76, R77 ;  /* 0x0000004d4c29723e */ /* 0x008fe400000010ff */
[----:B------:R-:W-:Y:S01]  /*1aca0*/  MUFU.EX2 R79, R79 ;  /* 0x0000004f004f7308 */ /* 0x000fe20000000800 */
[----:B------:R-:W-:Y:S01]  /*1acb0*/  F2FP.BF16.F32.PACK_AB R42, R81, R80 ;  /* 0x00000050512a723e */ /* 0x000fe200000010ff */
[-CC-:B------:R-:W-:Y:S01]  /*1acc0*/  FFMA.FTZ R39, R119, R3.reuse, -R66.reuse ;  /* 0x0000000377277223 */ /* 0x180fe20000010842 */
[-C--:B------:R-:W-:Y:S01]  /*1acd0*/  FFMA.FTZ R108, R117, R3.reuse, -R66 ;  /* 0x00000003756c7223 */ /* 0x080fe20000010842 */
[----:B------:R-:W-:Y:S01]  /*1ace0*/  FFMA.FTZ R110, R113, R3, -R60 ;  /* 0x00000003716e7223 */ /* 0x000fe2000001083c */
[----:B--2---:R-:W-:Y:S05]  /*1acf0*/  F2FP.BF16.F32.PACK_AB R43, R73, R72 ;  /* 0x00000048492b723e */ /* 0x004fea00000010ff */
[----:B------:R-:W-:Y:S02]  /*1ad00*/  MUFU.EX2 R78, R78 ;  /* 0x0000004e004e7308 */ /* 0x000fe40000000800 */
[C---:B-1----:R-:W-:Y:S08]  /*1ad10*/  HMMA.16816.F32.BF16 R4, R40.reuse, R48, R4 ;  /* 0x000000302804723c */ /* 0x042ff00000041804 */
[----:B------:R-:W-:Y:S01]  /*1ad20*/  MUFU.EX2 R91, R91 ;  /* 0x0000005b005b7308 */ /* 0x000fe20000000800 */
[C---:B------:R-:W-:Y:S01]  /*1ad30*/  HMMA.16816.F32.BF16 R8, R40.reuse, R50, R8 ;  /* 0x000000322808723c */ /* 0x040fe20000041808 */
[----:B------:R-:W1:Y:S08]  /*1ad40*/  LDSM.16.MT88.4 R48, [R152+0x6800] ;  /* 0x006800009830783b */ /* 0x000e700000004200 */
[----:B------:R-:W-:Y:S01]  /*1ad50*/  MUFU.EX2 R97, R97 ;  /* 0x0000006100617308 */ /* 0x000fe20000000800 */
[C---:B------:R-:W-:Y:S09]  /*1ad60*/  HMMA.16816.F32.BF16 R12, R40.reuse, R52, R12 ;  /* 0x00000034280c723c */ /* 0x040ff2000004180c */
[----:B------:R-:W-:Y:S01]  /*1ad70*/  MUFU.EX2 R71, R71 ;  /* 0x0000004700477308 */ /* 0x000fe20000000800 */
[C---:B------:R-:W-:Y:S01]  /*1ad80*/  HMMA.16816.F32.BF16 R16, R40.reuse, R54, R16 ;  /* 0x000000362810723c */ /* 0x040fe20000041810 */
[----:B------:R-:W2:Y:S08]  /*1ad90*/  LDSM.16.MT88.4 R52, [R158+0x7000] ;  /* 0x007000009e34783b */ /* 0x000eb00000004200 */
[----:B------:R-:W3:Y:S01]  /*1ada0*/  MUFU.EX2 R70, R70 ;  /* 0x0000004600467308 */ /* 0x000ee20000000800 */
[C---:B----4-:R-:W-:Y:S09]  /*1adb0*/  HMMA.16816.F32.BF16 R20, R40.reuse, R44, R20 ;  /* 0x0000002c2814723c */ /* 0x050ff20000041814 */
        /* <DEDUP_REMOVED lines=10> */
[----:B-----5:R-:W-:Y:S02]  /*1ae60*/  F2FP.BF16.F32.PACK_AB R42, R68, R69 ;  /* 0x00000045442a723e */ /* 0x020fe400000010ff */
[----:B------:R-:W-:Y:S04]  /*1ae70*/  F2FP.BF16.F32.PACK_AB R43, R78, R79 ;  /* 0x0000004f4e2b723e */ /* 0x000fe800000010ff */
[----:B------:R-:W-:Y:S10]  /*1ae80*/  MUFU.EX2 R89, R89 ;  /* 0x0000005900597308 */ /* 0x000ff40000000800 */
[----:B------:R-:W3:Y:S01]  /*1ae90*/  MUFU.EX2 R88, R88 ;  /* 0x0000005800587308 */ /* 0x000ee20000000800 */
[----:B-1----:R-:W-:Y:S07]  /*1aea0*/  F2FP.BF16.F32.PACK_AB R41, R75, R74 ;  /* 0x0000004a4b29723e */ /* 0x002fee00000010ff */
[C---:B--2---:R-:W-:Y:S02]  /*1aeb0*/  HMMA.16816.F32.BF16 R4, R40.reuse, R52, R4 ;  /* 0x000000342804723c */ /* 0x044fe40000041804 */
[----:B------:R-:W-:Y:S06]  /*1aec0*/  MUFU.EX2 R83, R83 ;  /* 0x0000005300537308 */ /* 0x000fec0000000800 */
[C---:B------:R-:W-:Y:S01]  /*1aed0*/  HMMA.16816.F32.BF16 R8, R40.reuse, R54, R8 ;  /* 0x000000362808723c */ /* 0x040fe20000041808 */
[----:B------:R-:W1:Y:S03]  /*1aee0*/  LDSM.16.MT88.4 R52, [R152+0x7000] ;  /* 0x007000009834783b */ /* 0x000e660000004200 */
[----:B------:R-:W2:Y:S04]  /*1aef0*/  MUFU.EX2 R82, R82 ;  /* 0x0000005200527308 */ /* 0x000ea80000000800 */
[C---:B----4-:R-:W-:Y:S06]  /*1af00*/  HMMA.16816.F32.BF16 R12, R40.reuse, R44, R12 ;  /* 0x0000002c280c723c */ /* 0x050fec000004180c */
[----:B------:R-:W4:Y:S02]  /*1af10*/  MUFU.EX2 R90, R90 ;  /* 0x0000005a005a7308 */ /* 0x000f240000000800 */
[C---:B------:R-:W-:Y:S01]  /*1af20*/  HMMA.16816.F32.BF16 R16, R40.reuse, R46, R16 ;  /* 0x0000002e2810723c */ /* 0x040fe20000041810 */
[----:B------:R-:W5:Y:S07]  /*1af30*/  LDSM.16.MT88.4 R44, [R158+0x7800] ;  /* 0x007800009e2c783b */ /* 0x000f6e0000004200 */
[----:B------:R-:W-:Y:S01]  /*1af40*/  MUFU.EX2 R103, R103 ;  /* 0x0000006700677308 */ /* 0x000fe20000000800 */
[C---:B------:R-:W-:Y:S09]  /*1af50*/  HMMA.16816.F32.BF16 R20, R40.reuse, R48, R20 ;  /* 0x000000302814723c */ /* 0x040ff20000041814 */
[----:B------:R-:W5:Y:S01]  /*1af60*/  MUFU.EX2 R112, R112 ;  /* 0x0000007000707308 */ /* 0x000f620000000800 */
[C---:B------:R-:W-:Y:S01]  /*1af70*/  HMMA.16816.F32.BF16 R24, R40.reuse, R50, R24 ;  /* 0x000000322818723c */ /* 0x040fe20000041818 */
[----:B------:R-:W5:Y:S08]  /*1af80*/  LDSM.16.MT88.4 R48, [R154+0x7800] ;  /* 0x007800009a30783b */ /* 0x000f700000004200 */
[----:B------:R-:W-:Y:S01]  /*1af90*/  MUFU.EX2 R116, R116 ;  /* 0x0000007400747308 */ /* 0x000fe20000000800 */
[C---:B-1----:R-:W-:Y:S09]  /*1afa0*/  HMMA.16816.F32.BF16 R28, R40.reuse, R52, R28 ;  /* 0x00000034281c723c */ /* 0x042ff2000004181c */
[----:B------:R-:W1:Y:S01]  /*1afb0*/  MUFU.EX2 R141, R141 ;  /* 0x0000008d008d7308 */ /* 0x000e620000000800 */
[----:B------:R-:W-:Y:S01]  /*1afc0*/  HMMA.16816.F32.BF16 R32, R40, R54, R32 ;  /* 0x000000362820723c */ /* 0x000fe20000041820 */
[----:B------:R-:W1:Y:S08]  /*1afd0*/  LDSM.16.MT88.4 R52, [R153+0x7800] ;  /* 0x007800009934783b */ /* 0x000e700000004200 */
[----:B------:R-:W-:Y:S01]  /*1afe0*/  MUFU.EX2 R118, R118 ;  /* 0x0000007600767308 */ /* 0x000fe20000000800 */
[----:B---3--:R-:W-:Y:S02]  /*1aff0*/  F2FP.BF16.F32.PACK_AB R40, R88, R89 ;  /* 0x000000595828723e */ /* 0x008fe400000010ff */
[----:B--2---:R-:W-:Y:S02]  /*1b000*/  F2FP.BF16.F32.PACK_AB R42, R82, R83 ;  /* 0x00000053522a723e */ /* 0x004fe400000010ff */
[----:B------:R-:W-:Y:S02]  /*1b010*/  F2FP.BF16.F32.PACK_AB R41, R96, R91 ;  /* 0x0000005b6029723e */ /* 0x000fe400000010ff */
[----:B----4-:R-:W-:Y:S03]  /*1b020*/  F2FP.BF16.F32.PACK_AB R43, R97, R90 ;  /* 0x0000005a612b723e */ /* 0x010fe600000010ff */
[----:B------:R-:W2:Y:S04]  /*1b030*/  MUFU.EX2 R137, R137 ;  /* 0x0000008900897308 */ /* 0x000ea80000000800 */
[C---:B-----5:R-:W-:Y:S06]  /*1b040*/  HMMA.16816.F32.BF16 R4, R40.reuse, R44, R4 ;  /* 0x0000002c2804723c */ /* 0x060fec0000041804 */
        /* <DEDUP_REMOVED lines=14> */
[C---:B---3--:R-:W-:Y:S09]  /*1b130*/  HMMA.16816.F32.BF16 R28, R40.reuse, R44, R28 ;  /* 0x0000002c281c723c */ /* 0x048ff2000004181c */
[----:B------:R-:W-:Y:S01]  /*1b140*/  MUFU.EX2 R123, R123 ;  /* 0x0000007b007b7308 */ /* 0x000fe20000000800 */
[----:B------:R-:W-:Y:S01]  /*1b150*/  HMMA.16816.F32.BF16 R32, R40, R46, R32 ;  /* 0x0000002e2820723c */ /* 0x000fe20000041820 */
[----:B------:R-:W3:Y:S08]  /*1b160*/  LDSM.16.MT88.4 R44, [R153+0x8000] ;  /* 0x00800000992c783b */ /* 0x000ef00000004200 */
[----:B------:R-:W4:Y:S01]  /*1b170*/  MUFU.EX2 R126, R126 ;  /* 0x0000007e007e7308 */ /* 0x000f220000000800 */
[----:B------:R-:W-:Y:S02]  /*1b180*/  F2FP.BF16.F32.PACK_AB R40, R149, R114 ;  /* 0x000000729528723e */ /* 0x000fe400000010ff */
[----:B------:R-:W-:Y:S02]  /*1b190*/  F2FP.BF16.F32.PACK_AB R42, R112, R103 ;  /* 0x00000067702a723e */ /* 0x000fe400000010ff */
[----:B------:R-:W-:Y:S02]  /*1b1a0*/  F2FP.BF16.F32.PACK_AB R41, R141, R116 ;  /* 0x000000748d29723e */ /* 0x000fe400000010ff */
[----:B--2---:R-:W-:Y:S03]  /*1b1b0*/  F2FP.BF16.F32.PACK_AB R43, R137, R118 ;  /* 0x00000076892b723e */ /* 0x004fe600000010ff */
[----:B------:R-:W-:Y:S04]  /*1b1c0*/  MUFU.EX2 R38, R38 ;  /* 0x0000002600267308 */ /* 0x000fe80000000800 */
[C---:B-----5:R-:W-:Y:S06]  /*1b1d0*/  HMMA.16816.F32.BF16 R4, R40.reuse, R48, R4 ;  /* 0x000000302804723c */ /* 0x060fec0000041804 */
        /* <DEDUP_REMOVED lines=9> */
[C---:B---3--:R-:W-:Y:S09]  /*1b270*/  HMMA.16816.F32.BF16 R20, R40.reuse, R44, R20 ;  /* 0x0000002c2814723c */ /* 0x048ff20000041814 */
[----:B------:R-:W3:Y:S01]  /*1b280*/  MUFU.EX2 R111, R111 ;  /* 0x0000006f006f7308 */ /* 0x000ee20000000800 */
[C---:B------:R-:W-:Y:S01]  /*1b290*/  HMMA.16816.F32.BF16 R24, R40.reuse, R46, R24 ;  /* 0x0000002e2818723c */ /* 0x040fe20000041818 */
[----:B------:R-:W1:Y:S08]  /*1b2a0*/  LDSM.16.MT88.4 R44, [R154+0x8800] ;  /* 0x008800009a2c783b */ /* 0x000e700000004200 */
[----:B------:R-:W-:Y:S01]  /*1b2b0*/  MUFU.EX2 R109, R109 ;  /* 0x0000006d006d7308 */ /* 0x000fe20000000800 */
[C---:B-----5:R-:W-:Y:S09]  /*1b2c0*/  HMMA.16816.F32.BF16 R28, R40.reuse, R48, R28 ;  /* 0x00000030281c723c */ /* 0x060ff2000004181c */
[----:B------:R-:W-:Y:S01]  /*1b2d0*/  MUFU.EX2 R37, R37 ;  /* 0x0000002500257308 */ /* 0x000fe20000000800 */
[----:B------:R-:W-:Y:S01]  /*1b2e0*/  HMMA.16816.F32.BF16 R32, R40, R50, R32 ;  /* 0x000000322820723c */ /* 0x000fe20000041820 */
[----:B------:R-:W5:Y:S02]  /*1b2f0*/  LDSM.16.MT88.4 R48, [R152+0x8800] ;  /* 0x008800009830783b */ /* 0x000f640000004200 */
[----:B----4-:R-:W-:Y:S02]  /*1b300*/  F2FP.BF16.F32.PACK_AB R40, R133, R122 ;  /* 0x0000007a8528723e */ /* 0x010fe400000010ff */
[----:B------:R-:W-:Y:S02]  /*1b310*/  F2FP.BF16.F32.PACK_AB R42, R129, R120 ;  /* 0x00000078812a723e */ /* 0x000fe400000010ff */
[----:B------:R-:W-:Y:S02]  /*1b320*/  F2FP.BF16.F32.PACK_AB R41, R125, R124 ;  /* 0x0000007c7d29723e */ /* 0x000fe400000010ff */
[----:B------:R-:W-:Y:S07]  /*1b330*/  F2FP.BF16.F32.PACK_AB R43, R126, R123 ;  /* 0x0000007b7e2b723e */ /* 0x000fee00000010ff */
[C---:B--2---:R-:W-:Y:S08]  /*1b340*/  HMMA.16816.F32.BF16 R4, R40.reuse, R52, R4 ;  /* 0x000000342804723c */ /* 0x044ff00000041804 */
        /* <DEDUP_REMOVED lines=8> */
[-C--:B------:R-:W-:Y:S01]  /*1b3d0*/  FFMA.FTZ R67, R65, R3.reuse, -R66 ;  /* 0x0000000341437223 */ /* 0x080fe20000010842 */
[----:B------:R-:W2:Y:S01]  /*1b3e0*/  MUFU.EX2 R106, R107 ;  /* 0x0000006b006a7308 */ /* 0x000ea20000000800 */
[----:B------:R-:W-:Y:S01]  /*1b3f0*/  FADD.FTZ R56, R105, R56 ;  /* 0x0000003869387221 */ /* 0x000fe20000010000 */
[C---:B------:R-:W-:Y:S03]  /*1b400*/  HMMA.16816.F32.BF16 R24, R40.reuse, R58, R24 ;  /* 0x0000003a2818723c */ /* 0x040fe60000041818 */
[----:B------:R-:W-:Y:S01]  /*1b410*/  FADD.FTZ R102, R102, R57 ;  /* 0x0000003966667221 */ /* 0x000fe20000010000 */
[----:B------:R-:W-:Y:S02]  /*1b420*/  FADD.FTZ R65, R85, R56 ;  /* 0x0000003855417221 */ /* 0x000fe40000010000 */
[----:B------:R-:W4:Y:S01]  /*1b430*/  LDSM.16.MT88.4 R56, [R153+0x9000] ;  /* 0x009000009938783b */ /* 0x000f220000004200 */
[----:B------:R-:W-:Y:S01]  /*1b440*/  FADD.FTZ R77, R77, R102 ;  /* 0x000000664d4d7221 */ /* 0x000fe20000010000 */
[C---:B-----5:R-:W-:Y:S01]  /*1b450*/  HMMA.16816.F32.BF16 R28, R40.reuse, R48, R28 ;  /* 0x00000030281c723c */ /* 0x060fe2000004181c */
[----:B------:R-:W-:Y:S02]  /*1b460*/  MUFU.EX2 R48, R67 ;  /* 0x0000004300307308 */ /* 0x000fe40000000800 */
[----:B------:R-:W-:Y:S01]  /*1b470*/  FADD.FTZ R77, R76, R77 ;  /* 0x0000004d4c4d7221 */ /* 0x000fe20000010000 */
[----:B------:R-:W-:Y:S01]  /*1b480*/  FADD.FTZ R65, R84, R65 ;  /* 0x0000004154417221 */ /* 0x000fe20000010000 */
[-CC-:B------:R-:W-:Y:S01]  /*1b490*/  FFMA.FTZ R49, R104, R3.reuse, -R66.reuse ;  /* 0x0000000368317223 */ /* 0x180fe20000010842 */
[----:B------:R-:W-:Y:S01]  /*1b4a0*/  LDSM.16.MT88.4 R84, [R154+0x9800] ;  /* 0x009800009a54783b */ /* 0x000fe20000004200 */
[----:B------:R-:W-:Y:S01]  /*1b4b0*/  FADD.FTZ R72, R72, R77 ;  /* 0x0000004d48487221 */ /* 0x000fe20000010000 */
[----:B------:R-:W-:Y:S03]  /*1b4c0*/  HMMA.16816.F32.BF16 R32, R40, R50, R32 ;  /* 0x000000322820723c */ /* 0x000fe60000041820 */
[----:B------:R-:W-:Y:S01]  /*1b4d0*/  MUFU.EX2 R50, R64 ;  /* 0x0000004000327308 */ /* 0x000fe20000000800 */
[----:B------:R-:W-:Y:S01]  /*1b4e0*/  F2FP.BF16.F32.PACK_AB R40, R39, R38 ;  /* 0x000000262728723e */ /* 0x000fe200000010ff */
[----:B------:R-:W-:Y:S01]  /*1b4f0*/  FFMA.FTZ R66, R62, R3, -R66 ;  /* 0x000000033e427223 */ /* 0x000fe20000010842 */
[----:B------:R-:W-:Y:S01]  /*1b500*/  F2FP.BF16.F32.PACK_AB R42, R115, R108 ;  /* 0x0000006c732a723e */ /* 0x000fe200000010ff */
[----:B------:R-:W-:Y:S01]  /*1b510*/  FADD.FTZ R73, R73, R72 ;  /* 0x0000004849497221 */ /* 0x000fe20000010000 */
[----:B---3--:R-:W-:Y:S01]  /*1b520*/  F2FP.BF16.F32.PACK_AB R41, R111, R110 ;  /* 0x0000006e6f29723e */ /* 0x008fe200000010ff */
[----:B------:R-:W-:Y:S01]  /*1b530*/  FADD.FTZ R80, R80, R65 ;  /* 0x0000004150507221 */ /* 0x000fe20000010000 */
[----:B--2---:R-:W-:Y:S01]  /*1b540*/  F2FP.BF16.F32.PACK_AB R43, R106, R109 ;  /* 0x0000006d6a2b723e */ /* 0x004fe200000010ff */
[----:B------:R-:W-:Y:S02]  /*1b550*/  FADD.FTZ R74, R74, R73 ;  /* 0x000000494a4a7221 */ /* 0x000fe40000010000 */
[----:B------:R-:W-:Y:S01]  /*1b560*/  MUFU.EX2 R49, R49 ;  /* 0x0000003100317308 */ /* 0x000fe20000000800 */
[----:B------:R-:W-:Y:S01]  /*1b570*/  FADD.FTZ R80, R81, R80 ;  /* 0x0000005051507221 */ /* 0x000fe20000010000 */
[----:B------:R-:W-:Y:S02]  /*1b580*/  IMAD.MOV.U32 R102, RZ, RZ, R2 ;  /* 0x000000ffff667224 */ /* 0x000fe400078e0002 */
[----:B------:R-:W-:Y:S01]  /*1b590*/  FADD.FTZ R74, R75, R74 ;  /* 0x0000004a4b4a7221 */ /* 0x000fe20000010000 */
[C---:B-1----:R-:W-:Y:S03]  /*1b5a0*/  HMMA.16816.F32.BF16 R4, R40.reuse, R44, R4 ;  /* 0x0000002c2804723c */ /* 0x042fe60000041804 */
[----:B------:R-:W-:Y:S02]  /*1b5b0*/  FADD.FTZ R79, R79, R74 ;  /* 0x0000004a4f4f7221 */ /* 0x000fe40000010000 */
[----:B------:R-:W1:Y:S01]  /*1b5c0*/  MUFU.EX2 R51, R66 ;  /* 0x0000004200337308 */ /* 0x000e620000000800 */
[----:B------:R-:W-:Y:S01]  /*1b5d0*/  FADD.FTZ R71, R71, R80 ;  /* 0x0000005047477221 */ /* 0x000fe20000010000 */
[----:B------:R-:W-:Y:S01]  /*1b5e0*/  FADD.FTZ R78, R78, R79 ;  /* 0x0000004f4e4e7221 */ /* 0x000fe20000010000 */
[C---:B------:R-:W-:Y:S01]  /*1b5f0*/  HMMA.16816.F32.BF16 R8, R40.reuse, R46, R8 ;  /* 0x0000002e2808723c */ /* 0x040fe20000041808 */
[----:B------:R-:W2:Y:S02]  /*1b600*/  LDSM.16.MT88.4 R44, [R152+0x9000] ;  /* 0x00900000982c783b */ /* 0x000ea40000004200 */
[----:B------:R-:W-:Y:S04]  /*1b610*/  FADD.FTZ R70, R70, R71 ;  /* 0x0000004746467221 */ /* 0x000fe80000010000 */
[----:B------:R-:W-:Y:S01]  /*1b620*/  FADD.FTZ R69, R69, R70 ;  /* 0x0000004645457221 */ /* 0x000fe20000010000 */
[C---:B------:R-:W-:Y:S03]  /*1b630*/  HMMA.16816.F32.BF16 R12, R40.reuse, R52, R12 ;  /* 0x00000034280c723c */ /* 0x040fe6000004180c */
[-CC-:B------:R-:W-:Y:S01]  /*1b640*/  FFMA.FTZ R52, R63, R3.reuse, -R60.reuse ;  /* 0x000000033f347223 */ /* 0x180fe2000001083c */
[-CC-:B------:R-:W-:Y:S01]  /*1b650*/  FFMA.FTZ R53, R61, R3.reuse, -R60.reuse ;  /* 0x000000033d357223 */ /* 0x180fe2000001083c */
[----:B------:R-:W-:Y:S01]  /*1b660*/  FFMA.FTZ R60, R36, R3, -R60 ;  /* 0x00000003243c7223 */ /* 0x000fe2000001083c */
[----:B------:R-:W-:Y:S01]  /*1b670*/  FADD.FTZ R3, R91, R78 ;  /* 0x0000004e5b037221 */ /* 0x000fe20000010000 */
[----:B-1----:R-:W-:Y:S01]  /*1b680*/  F2FP.BF16.F32.PACK_AB R70, R51, R50 ;  /* 0x000000323346723e */ /* 0x002fe200000010ff */
[C---:B------:R-:W-:Y:S01]  /*1b690*/  HMMA.16816.F32.BF16 R16, R40.reuse, R54, R16 ;  /* 0x000000362810723c */ /* 0x040fe20000041810 */
[----:B------:R-:W1:Y:S01]  /*1b6a0*/  LDSM.16.MT88.4 R76, [R153+0x9800] ;  /* 0x00980000994c783b */ /* 0x000e620000004200 */
[----:B------:R-:W-:Y:S01]  /*1b6b0*/  MUFU.EX2 R52, R52 ;  /* 0x0000003400347308 */ /* 0x000fe20000000800 */
[----:B------:R-:W-:Y:S01]  /*1b6c0*/  FADD.FTZ R3, R96, R3 ;  /* 0x0000000360037221 */ /* 0x000fe20000010000 */
[----:B------:R-:W-:Y:S03]  /*1b6d0*/  FADD.FTZ R68, R68, R69 ;  /* 0x0000004544447221 */ /* 0x000fe60000010000 */
[----:B------:R-:W-:Y:S01]  /*1b6e0*/  FADD.FTZ R90, R90, R3 ;  /* 0x000000035a5a7221 */ /* 0x000fe20000010000 */
[C---:B----4-:R-:W-:Y:S04]  /*1b6f0*/  HMMA.16816.F32.BF16 R20, R40.reuse, R56, R20 ;  /* 0x000000382814723c */ /* 0x050fe80000041814 */
[----:B------:R-:W3:Y:S01]  /*1b700*/  MUFU.EX2 R53, R53 ;  /* 0x0000003500357308 */ /* 0x000ee20000000800 */
[----:B------:R-:W-:Y:S01]  /*1b710*/  FADD.FTZ R3, R97, R90 ;  /* 0x0000005a61037221 */ /* 0x000fe20000010000 */
[----:B------:R-:W-:Y:S01]  /*1b720*/  FADD.FTZ R89, R89, R68 ;  /* 0x0000004459597221 */ /* 0x000fe20000010000 */
[----:B------:R-:W-:Y:S02]  /*1b730*/  F2FP.BF16.F32.PACK_AB R68, R49, R48 ;  /* 0x000000303144723e */ /* 0x000fe400000010ff */
[----:B------:R-:W-:Y:S01]  /*1b740*/  FADD.FTZ R116, R116, R3 ;  /* 0x0000000374747221 */ /* 0x000fe20000010000 */
[C---:B------:R-:W-:Y:S04]  /*1b750*/  HMMA.16816.F32.BF16 R24, R40.reuse, R58, R24 ;  /* 0x0000003a2818723c */ /* 0x040fe80000041818 */
[----:B------:R-:W4:Y:S01]  /*1b760*/  MUFU.EX2 R60, R60 ;  /* 0x0000003c003c7308 */ /* 0x000f220000000800 */
[----:B------:R-:W-:Y:S01]  /*1b770*/  FADD.FTZ R88, R88, R89 ;  /* 0x0000005958587221 */ /* 0x000fe20000010000 */
[----:B------:R-:W-:Y:S03]  /*1b780*/  FADD.FTZ R141, R141, R116 ;  /* 0x000000748d8d7221 */ /* 0x000fe60000010000 */
[----:B------:R-:W-:Y:S01]  /*1b790*/  FADD.FTZ R83, R83, R88 ;  /* 0x0000005853537221 */ /* 0x000fe20000010000 */
[----:B------:R-:W-:Y:S01]  /*1b7a0*/  FADD.FTZ R118, R118, R141 ;  /* 0x0000008d76767221 */ /* 0x000fe20000010000 */
[C---:B--2---:R-:W-:Y:S03]  /*1b7b0*/  HMMA.16816.F32.BF16 R28, R40.reuse, R44, R28 ;  /* 0x0000002c281c723c */ /* 0x044fe6000004181c */
[----:B---3--:R-:W-:Y:S01]  /*1b7c0*/  F2FP.BF16.F32.PACK_AB R69, R53, R52 ;  /* 0x000000343545723e */ /* 0x008fe200000010ff */
[----:B------:R-:W-:Y:S01]  /*1b7d0*/  FADD.FTZ R83, R82, R83 ;  /* 0x0000005352537221 */ /* 0x000fe20000010000 */
[----:B------:R-:W-:Y:S03]  /*1b7e0*/  FADD.FTZ R137, R137, R118 ;  /* 0x0000007689897221 */ /* 0x000fe60000010000 */
[----:B------:R-:W-:Y:S03]  /*1b7f0*/  HMMA.16816.F32.BF16 R32, R40, R46, R32 ;  /* 0x0000002e2820723c */ /* 0x000fe60000041820 */
[----:B----4-:R-:W-:Y:S01]  /*1b800*/  F2FP.BF16.F32.PACK_AB R71, R60, R37 ;  /* 0x000000253c47723e */ /* 0x010fe200000010ff */
[----:B------:R-:W-:Y:S04]  /*1b810*/  FADD.FTZ R36, R114, R83 ;  /* 0x0000005372247221 */ /* 0x000fe80000010000 */
[----:B------:R-:W-:Y:S02]  /*1b820*/  FADD.FTZ R36, R149, R36 ;  /* 0x0000002495247221 */ /* 0x000fe40000010000 */
[C---:B------:R-:W-:Y:S01]  /*1b830*/  HMMA.16816.F32.BF16 R96, R68.reuse, R92, R4 ;  /* 0x0000005c4460723c */ /* 0x040fe20000041804 */
        /* <DEDUP_REMOVED lines=36> */
.L_x_14512:
        /* <DEDUP_REMOVED lines=10> */
.L_x_14527:
        /* <DEDUP_REMOVED lines=126> */
.L_x_14522:
[----:B------:R-:W-:Y:S05]  /*1c300*/  BSYNC.RECONVERGENT B0 ;  /* 0x0000000000007941 */ /* 0x000fea0003800200 */
.L_x_14521:
        /* <DEDUP_REMOVED lines=36> */
[----:B-1----:R-:W-:Y:S05]  /*1c550*/  @P0 RET.REL.NODEC R174 `(_ZN5flash24flash_fwd_splitkv_kernelI23Flash_fwd_kernel_traitsILi64ELi64ELi128ELi4ELb0ELb0EN7cutlass10bfloat16_tE19Flash_kernel_traitsILi64ELi64ELi128ELi4ES3_EELb0ELb1ELb1ELb0ELb0ELb0ELb1ELb1EEEvNS_16Flash_fwd_paramsE) ;  /* 0xfffffe38aea80950 */ /* 0x002fea0003c3ffff */
[----:B------:R-:W-:Y:S01]  /*1c560*/  MOV R175, 0x0 ;  /* 0x0000000000af7802 */ /* 0x000fe20000000f00 */
[----:B------:R1:W-:Y:S03]  /*1c570*/  ST.E.128 desc[UR4][R36.64+0x3800], R4 ;  /* 0x0038000424007985 */ /* 0x0003e6000c101d04 */
[----:B-1----:R-:W-:Y:S05]  /*1c580*/  RET.REL.NODEC R174 `(_ZN5flash24flash_fwd_splitkv_kernelI23Flash_fwd_kernel_traitsILi64ELi64ELi128ELi4ELb0ELb0EN7cutlass10bfloat16_tE19Flash_kernel_traitsILi64ELi64ELi128ELi4ES3_EELb0ELb1ELb1ELb0ELb0ELb0ELb1ELb1EEEvNS_16Flash_fwd_paramsE) ;  /* 0xfffffe38ae9c7950 */ /* 0x002fea0003c3ffff */
.L_x_14520:
[----:B------:R-:W-:Y:S01]  /*1c590*/  MOV R5, 0x2 ;  /* 0x0000000200057802 */ /* 0x000fe20000000f00 */
[----:B------:R-:W-:Y:S01]  /*1c5a0*/  IMAD.MOV.U32 R4, RZ, RZ, 0x1f ;  /* 0x0000001fff047424 */ /* 0x000fe200078e00ff */
[----:B------:R-:W-:-:S07]  /*1c5b0*/  MOV R7, 0xffffffff ;  /* 0xffffffff00077802 */ /* 0x000fce0000000f00 */
[----:B-1---5:R-:W-:Y:S05]  /*1c5c0*/  WARPSYNC.COLLECTIVE R7, `(.L_x_14523) ;  /* 0x0000000007087348 */ /* 0x022fea0003c00000 */
[----:B------:R2:W3:Y:S02]  /*1c5d0*/  SHFL.BFLY P0, R11, R196, R5, R4 ;  /* 0x0c000005c40b7389 */ /* 0x0004e40000000004 */
[----:B-123-5:R-:W-:Y:S05]  /*1c5e0*/  ENDCOLLECTIVE ;  /* 0x000000000000791b */ /* 0x02efea0003800000 */
.L_x_14523:
[----:B------:R-:W-:Y:S02]  /*1c5f0*/  IMAD.MOV.U32 R9, RZ, RZ, R11 ;  /* 0x000000ffff097224 */ /* 0x000fe400078e000b */
[----:B------:R-:W-:Y:S02]  /*1c600*/  IMAD.MOV.U32 R5, RZ, RZ, 0x1 ;  /* 0x00000001ff057424 */ /* 0x000fe400078e00ff */
[----:B------:R-:W-:-:S05]  /*1c610*/  FADD.FTZ R9, R9, R196 ;  /* 0x000000c409097221 */ /* 0x000fca0000010000 */
[----:B------:R-:W-:-:S07]  /*1c620*/  MOV R196, R9 ;  /* 0x0000000900c47202 */ /* 0x000fce0000000f00 */
[----:B------:R-:W-:Y:S05]  /*1c630*/  WARPSYNC.COLLECTIVE R7, `(.L_x_14524) ;  /* 0x0000000007087348 */ /* 0x000fea0003c00000 */
[----:B------:R1:W2:Y:S02]  /*1c640*/  SHFL.BFLY P0, R11, R196, R5, R4 ;  /* 0x0c000005c40b7389 */ /* 0x0002a40000000004 */
[----:B-12---:R-:W-:Y:S05]  /*1c650*/  ENDCOLLECTIVE ;  /* 0x000000000000791b */ /* 0x006fea0003800000 */
.L_x_14524:
[----:B------:R-:W-:Y:S01]  /*1c660*/  MOV R196, R193 ;  /* 0x000000c100c47202 */ /* 0x000fe20000000f00 */
[----:B------:R-:W-:Y:S01]  /*1c670*/  IMAD.MOV.U32 R5, RZ, RZ, 0x2 ;  /* 0x00000002ff057424 */ /* 0x000fe200078e00ff */
[----:B------:R-:W-:-:S07]  /*1c680*/  MOV R6, R11 ;  /* 0x0000000b00067202 */ /* 0x000fce0000000f00 */
[----:B------:R-:W-:Y:S05]  /*1c690*/  WARPSYNC.COLLECTIVE R7, `(.L_x_14525) ;  /* 0x0000000007087348 */ /* 0x000fea0003c00000 */
[----:B------:R1:W2:Y:S02]  /*1c6a0*/  SHFL.BFLY P0, R11, R196, R5, R4 ;  /* 0x0c000005c40b7389 */ /* 0x0002a40000000004 */
[----:B-12---:R-:W-:Y:S05]  /*1c6b0*/  ENDCOLLECTIVE ;  /* 0x000000000000791b */ /* 0x006fea0003800000 */
.L_x_14525:
[----:B------:R-:W-:Y:S01]  /*1c6c0*/  FADD.FTZ R6, R9, R6 ;  /* 0x0000000609067221 */ /* 0x000fe20000010000 */
[----:B------:R-:W-:Y:S01]  /*1c6d0*/  FADD.FTZ R8, R11, R193 ;  /* 0x000000c10b087221 */ /* 0x000fe20000010000 */
[----:B------:R-:W-:-:S04]  /*1c6e0*/  MOV R5, 0x1 ;  /* 0x0000000100057802 */ /* 0x000fc80000000f00 */
[----:B------:R-:W-:-:S07]  /*1c6f0*/  MOV R196, R8 ;  /* 0x0000000800c47202 */ /* 0x000fce0000000f00 */
[----:B------:R-:W-:Y:S05]  /*1c700*/  WARPSYNC.COLLECTIVE R7, `(.L_x_14526) ;  /* 0x0000000007087348 */ /* 0x000fea0003c00000 */
[----:B------:R1:W2:Y:S02]  /*1c710*/  SHFL.BFLY P0, R11, R196, R5, R4 ;  /* 0x0c000005c40b7389 */ /* 0x0002a40000000004 */
[----:B-12---:R-:W-:Y:S05]  /*1c720*/  ENDCOLLECTIVE ;  /* 0x000000000000791b */ /* 0x006fea0003800000 */
.L_x_14526:
[----:B------:R-:W-:Y:S05]  /*1c730*/  BRA `(.L_x_14527) ;  /* 0xfffffff000f87947 */ /* 0x000fea000383ffff */
.L_x_14528:
        /* <DEDUP_REMOVED lines=12> */
.L_x_14836:


//--------------------- .text._ZN5flash24flash_fwd_splitkv_kernelI23Flash_fwd_kernel_traitsILi64ELi64ELi128ELi4ELb0ELb0EN7cutlass10bfloat16_tE19Flash_kernel_traitsILi64ELi64ELi128ELi4ES3_EELb0ELb1ELb1ELb0ELb0ELb1ELb1ELb1EEEvNS_16Flash_fwd_paramsE --------------------------
	.section	.text._ZN5flash24flash_fwd_splitkv_kernelI23Flash_fwd_kernel_traitsILi64ELi64ELi128ELi4ELb0ELb0EN7cutlass10bfloat16_tE19Flash_kernel_traitsILi64ELi64ELi128ELi4ES3_EELb0ELb1ELb1ELb0ELb0ELb1ELb1ELb1EEEvNS_16Flash_fwd_paramsE,"ax",@progbits
	.align	128
        .global         _ZN5flash24flash_fwd_splitkv_kernelI23Flash_fwd_kernel_traitsILi64ELi64ELi128ELi4ELb0ELb0EN7cutlass10bfloat16_tE19Flash_kernel_traitsILi64ELi64ELi128ELi4ES3_EELb0ELb1ELb1ELb0ELb0ELb1ELb1ELb1EEEvNS_16Flash_fwd_paramsE
        .type           _ZN5flash24flash_fwd_splitkv_kernelI23Flash_fwd_kernel_traitsILi64ELi64ELi128ELi4ELb0ELb0EN7cutlass10bfloat16_tE19Flash_kernel_traitsILi64ELi64ELi128ELi4ES3_EELb0ELb1ELb1ELb0ELb0ELb1ELb1ELb1EEEvNS_16Flash_fwd_paramsE,@function
        .size           _ZN5flash24flash_fwd_splitkv_kernelI23Flash_fwd_kernel_traitsILi64ELi64ELi128ELi4ELb0ELb0EN7cutlass10bfloat16_tE19Flash_kernel_traitsILi64ELi64ELi128ELi4ES3_EELb0ELb1ELb1ELb0ELb0ELb1ELb1ELb1EEEvNS_16Flash_fwd_paramsE,(.L_x_14837 - _ZN5flash24flash_fwd_splitkv_kernelI23Flash_fwd_kernel_traitsILi64ELi64ELi128ELi4ELb0ELb0EN7cutlass10bfloat16_tE19Flash_kernel_traitsILi64ELi64ELi128ELi4ES3_EELb0ELb1ELb1ELb0ELb0ELb1ELb1ELb1EEEvNS_16Flash_fwd_paramsE)
        .other          _ZN5flash24flash_fwd_splitkv_kernelI23Flash_fwd_kernel_traitsILi64ELi64ELi128ELi4ELb0ELb0EN7cutlass10bfloat16_tE19Flash_kernel_traitsILi64ELi64ELi128ELi4ES3_EELb0ELb1ELb1ELb0ELb0ELb1ELb1ELb1EEEvNS_16Flash_fwd_paramsE,@"STO_CUDA_ENTRY STV_DEFAULT"
_ZN5flash24flash_fwd_splitkv_kernelI23Flash_fwd_kernel_traitsILi64ELi64ELi128ELi4ELb0ELb0EN7cutlass10bfloat16_tE19Flash_kernel_traitsILi64ELi64ELi128ELi4ES3_EELb0ELb1ELb1ELb0ELb0ELb1ELb1ELb1EEEvNS_16Flash_fwd_paramsE:
.text._ZN5flash24flash_fwd_splitkv_kernelI23Flash_fwd_kernel_traitsILi64ELi64ELi128ELi4ELb0ELb0EN7cutlass10bfloat16_tE19Flash_kernel_traitsILi64ELi64ELi128ELi4ES3_EELb0ELb1ELb1ELb0ELb0ELb1ELb1ELb1EEEvNS_16Flash_fwd_paramsE:
        /* <DEDUP_REMOVED lines=29> */
[----:B------:R-:W-:Y:S05]  /*01d0*/  CALL.REL.NOINC `($_ZN5flash24flash_fwd_splitkv_kernelI23Flash_fwd_kernel_traitsILi64ELi64ELi128ELi4ELb0ELb0EN7cutlass10bfloat16_tE19Flash_kernel_traitsILi64ELi64ELi128ELi4ES3_EELb0ELb1ELb1ELb0ELb0ELb1ELb1ELb1EEEvNS_16Flash_fwd_paramsE$_ZN5flash30compute_attn_1rowblock_splitkvI23Flash_fwd_kernel_traitsILi64ELi64ELi128ELi4ELb0ELb0EN7cutlass10bfloat16_tE19Flash_kernel_traitsILi64ELi64ELi128ELi4ES3_EELb0ELb1ELb1ELb0ELb0ELb1ELb1ELb1ENS_16Flash_fwd_paramsEEEvRKT8_iiiii) ;  /* 0x0000000000087944 */ /* 0x000fea0003c00000 */
[----:B------:R-:W-:Y:S05]  /*01e0*/  BSYNC.RECONVERGENT B3 ;  /* 0x0000000000037941 */ /* 0x000fea0003800200 */
.L_x_14529:
[----:B------:R-:W-:Y:S05]  /*01f0*/  EXIT ;  /* 0x000000000000794d */ /* 0x000fea0003800000 */
        .type           $_ZN5flash24flash_fwd_splitkv_kernelI23Flash_fwd_kernel_traitsILi64ELi64ELi128ELi4ELb0ELb0EN7cutlass10bfloat16_tE19Flash_kernel_traitsILi64ELi64ELi128ELi4ES3_EELb0ELb1ELb1ELb0ELb0ELb1ELb1ELb1EEEvNS_16Flash_fwd_paramsE$_ZN5flash30compute_attn_1rowblock_splitkvI23Flash_fwd_kernel_traitsILi64ELi64ELi128ELi4ELb0ELb0EN7cutlass10bfloat16_tE19Flash_kernel_traitsILi64ELi64ELi128ELi4ES3_EELb0ELb1ELb1ELb0ELb0ELb1ELb1ELb1ENS_16Flash_fwd_paramsEEEvRKT8_iiiii,@function
        .size           $_ZN5flash24flash_fwd_splitkv_kernelI23Flash_fwd_kernel_traitsILi64ELi64ELi128ELi4ELb0ELb0EN7cutlass10bfloat16_tE19Flash_kernel_traitsILi64ELi64ELi128ELi4ES3_EELb0ELb1ELb1ELb0ELb0ELb1ELb1ELb1EEEvNS_16Flash_fwd_paramsE$_ZN5flash30compute_attn_1rowblock_splitkvI23Flash_fwd_kernel_traitsILi64ELi64ELi128ELi4ELb0ELb0EN7cutlass10bfloat16_tE19Flash_kernel_traitsILi64ELi64ELi128ELi4ES3_EELb0ELb1ELb1ELb0ELb0ELb1ELb1ELb1ENS_16Flash_fwd_paramsEEEvRKT8_iiiii,(.L_x_14837 - $_ZN5flash24flash_fwd_splitkv_kernelI23Flash_fwd_kernel_traitsILi64ELi64ELi128ELi4ELb0ELb0EN7cutlass10bfloat16_tE19Flash_kernel_traitsILi64ELi64ELi128ELi4ES3_EELb0ELb1ELb1ELb0ELb0ELb1ELb1ELb1EEEvNS_16Flash_fwd_paramsE$_ZN5flash30compute_attn_1rowblock_splitkvI23Flash_fwd_kernel_traitsILi64ELi64ELi128ELi4ELb0ELb0EN7cutlass10bfloat16_tE19Flash_kernel_traitsILi64ELi64ELi128ELi4ES3_EELb0ELb1ELb1ELb0ELb0ELb1ELb1ELb1ENS_16Flash_fwd_paramsEEEvRKT8_iiiii)
$_ZN5flash24flash_fwd_splitkv_kernelI23Flash_fwd_kernel_traitsILi64ELi64ELi128ELi4ELb0ELb0EN7cutlass10bfloat16_tE19Flash_kernel_traitsILi64ELi64ELi128ELi4ES3_EELb0ELb1ELb1ELb0ELb0ELb1ELb1ELb1EEEvNS_16Flash_fwd_paramsE$_ZN5flash30compute_attn_1rowblock_splitkvI23Flash_fwd_kernel_traitsILi64ELi64ELi128ELi4ELb0ELb0EN7cutlass10bfloat16_tE19Flash_kernel_traitsILi64ELi64ELi128ELi4ES3_EELb0ELb1ELb1ELb0ELb0ELb1ELb1ELb1ENS_16Flash_fwd_paramsEEEvRKT8_iiiii:
        /* <DEDUP_REMOVED lines=39> */
.L_x_14531:
[----:B------:R-:W-:Y:S05]  /*0470*/  BSYNC.RECONVERGENT B0 ;  /* 0x0000000000007941 */ /* 0x000fea0003800200 */
.L_x_14530:
[----:B------:R-:W-:Y:S04]  /*0480*/  BSSY.RECONVERGENT B0, `(.L_x_14532) ;  /* 0x0000007000007945 */ /* 0x000fe80003800200 */
[----:B------:R-:W-:Y:S05]  /*0490*/  @!P4 BRA `(.L_x_14533) ;  /* 0x000000000014c947 */ /* 0x000fea0003800000 */
[----:B------:R-:W2:Y:S02]  /*04a0*/  LD.E.U8 R7, desc[UR4][R100.64+0x1b2] ;  /* 0x0001b20464077980 */ /* 0x000ea4000c101100 */
[----:B--2---:R-:W-:-:S13]  /*04b0*/  ISETP.NE.AND P0, PT, R7, RZ, PT ;  /* 0x000000ff0700720c */ /* 0x004fda0003f05270 */
[----:B------:R-:W2:Y:S02]  /*04c0*/  @P0 LD.E R12, desc[UR4][R16.64+0x4] ;  /* 0x00000404100c0980 */ /* 0x000ea4000c101900 */
[----:B--2--5:R-:W-:-:S06]  /*04d0*/  @P0 IADD3 R75, PT, PT, R12, -R15, RZ ;  /* 0x8000000f0c4b0210 */ /* 0x024fcc0007ffe0ff */
[----:B------:R2:W5:Y:S02]  /*04e0*/  @!P0 LD.E R75, desc[UR4][R16.64] ;  /* 0x00000004104b8980 */ /* 0x000564000c101900 */
.L_x_14533:
[----:B------:R-:W-:Y:S05]  /*04f0*/  BSYNC.RECONVERGENT B0 ;  /* 0x0000000000007941 */ /* 0x000fea0003800200 */
.L_x_14532:
        /* <DEDUP_REMOVED lines=9> */
.L_x_14535:
[----:B------:R-:W3:Y:S01]  /*0590*/  LD.E.64 R8, desc[UR4][R100.64+0x108] ;  /* 0x0001080464087980 */ /* 0x000ee2000c101b00 */
[----:B------:R-:W-:Y:S01]  /*05a0*/  BSSY.RECONVERGENT B0, `(.L_x_14537) ;  /* 0x0000006000007945 */ /* 0x000fe20003800200 */
[----:B------:R-:W-:Y:S01]  /*05b0*/  IMAD.MOV.U32 R62, RZ, RZ, RZ ;  /* 0x000000ffff3e7224 */ /* 0x000fe200078e00ff */
[----:B---3--:R-:W-:-:S04]  /*05c0*/  ISETP.NE.U32.AND P0, PT, R8, RZ, PT ;  /* 0x000000ff0800720c */ /* 0x008fc80003f05070 */
[----:B------:R-:W-:-:S13]  /*05d0*/  ISETP.NE.AND.EX P0, PT, R9, RZ, PT, P0 ;  /* 0x000000ff0900720c */ /* 0x000fda0003f05300 */
[----:B------:R-:W-:Y:S05]  /*05e0*/  @!P0 BRA `(.L_x_14538) ;  /* 0x0000000000048947 */ /* 0x000fea0003800000 */
[----:B------:R3:W5:Y:S02]  /*05f0*/  LD.E R62, desc[UR4][R100.64+0xbc] ;  /* 0x0000bc04643e7980 */ /* 0x000764000c101900 */
.L_x_14538:
[----:B------:R-:W-:Y:S05]  /*0600*/  BSYNC.RECONVERGENT B0 ;  /* 0x0000000000007941 */ /* 0x000fea0003800200 */
.L_x_14537:
[----:B-----5:R-:W-:Y:S02]  /*0610*/  IADD3 R62, PT, PT, R75, R62, RZ ;  /* 0x0000003e4b3e7210 */ /* 0x020fe40007ffe0ff */
.L_x_14536:
[----:B------:R-:W-:Y:S05]  /*0620*/  BSYNC.RECONVERGENT B1 ;  /* 0x0000000000017941 */ /* 0x000fea0003800200 */
.L_x_14534:
[----:B------:R-:W-:Y:S01]  /*0630*/  IMAD.SHL.U32 R172, R3, 0x40, RZ ;  /* 0x0000004003ac7824 */ /* 0x000fe200078e00ff */
[----:B------:R-:W-:-:S04]  /*0640*/  MOV R171, 0x0 ;  /* 0x0000000000ab7802 */ /* 0x000fc80000000f00 */
[----:B------:R-:W-:-:S13]  /*0650*/  ISETP.GT.AND P0, PT, R173, R172, PT ;  /* 0x000000acad00720c */ /* 0x000fda0003f04270 */
[----:B-123--:R-:W-:Y:S05]  /*0660*/  @!P0 RET.REL.NODEC R170 `(_ZN5flash24flash_fwd_splitkv_kernelI23Flash_fwd_kernel_traitsILi64ELi64ELi128ELi4ELb0ELb0EN7cutlass10bfloat16_tE19Flash_kernel_traitsILi64ELi64ELi128ELi4ES3_EELb0ELb1ELb1ELb0ELb0ELb1ELb1ELb1EEEvNS_16Flash_fwd_paramsE) ;  /* 0xfffffff8aa648950 */ /* 0x00efea0003c3ffff */
        /* <DEDUP_REMOVED lines=126> */
[----:B-1----:R-:W-:Y:S05]  /*0e50*/  @P0 RET.REL.NODEC R170 `(_ZN5flash24flash_fwd_splitkv_kernelI23Flash_fwd_kernel_traitsILi64ELi64ELi128ELi4ELb0ELb0EN7cutlass10bfloat16_tE19Flash_kernel_traitsILi64ELi64ELi128ELi4ES3_EELb0ELb1ELb1ELb0ELb0ELb1ELb1ELb1EEEvNS_16Flash_fwd_paramsE) ;  /* 0xfffffff0aa680950 */ /* 0x002fea0003c3ffff */
[----:B------:R-:W-:Y:S02]  /*0e60*/  MOV R5, 0xff800000 ;  /* 0xff80000000057802 */ /* 0x000fe40000000f00 */
[----:B------:R-:W-:-:S03]  /*0e70*/  MOV R171, 0x0 ;  /* 0x0000000000ab7802 */ /* 0x000fc60000000f00 */
[----:B------:R1:W-:Y:S02]  /*0e80*/  ST.E desc[UR4][R2.64+0xe0], R5 ;  /* 0x0000e00502007985 */ /* 0x0003e4000c101904 */
[----:B-1----:R-:W-:Y:S05]  /*0e90*/  RET.REL.NODEC R170 `(_ZN5flash24flash_fwd_splitkv_kernelI23Flash_fwd_kernel_traitsILi64ELi64ELi128ELi4ELb0ELb0EN7cutlass10bfloat16_tE19Flash_kernel_traitsILi64ELi64ELi128ELi4ES3_EELb0ELb1ELb1ELb0ELb0ELb1ELb1ELb1EEEvNS_16Flash_fwd_paramsE) ;  /* 0xfffffff0aa587950 */ /* 0x002fea0003c3ffff */
.L_x_14539:
        /* <DEDUP_REMOVED lines=102> */
.L_x_14541:
        /* <DEDUP_REMOVED lines=78> */
.L_x_14542:
[----:B------:R-:W-:Y:S05]  /*19e0*/  BSYNC.RECONVERGENT B0 ;  /* 0x0000000000007941 */ /* 0x000fea0003800200 */
.L_x_14540:
        /* <DEDUP_REMOVED lines=230> */
.L_x_14582:
        /* <DEDUP_REMOVED lines=161> */
.L_x_14545:
        /* <DEDUP_REMOVED lines=68> */
.L_x_14549:
[----:B------:R-:W-:Y:S05]  /*36a0*/  BSYNC.RECONVERGENT B0 ;  /* 0x0000000000007941 */ /* 0x000fea0003800200 */
.L_x_14548:
        /* <DEDUP_REMOVED lines=51> */
.L_x_14551:
[----:B------:R-:W-:Y:S05]  /*39e0*/  BSYNC.RECONVERGENT B0 ;  /* 0x0000000000007941 */ /* 0x000fea0003800200 */
.L_x_14550:
        /* <DEDUP_REMOVED lines=53> */
.L_x_14553:
[----:B------:R-:W-:Y:S05]  /*3d40*/  BSYNC.RECONVERGENT B0 ;  /* 0x0000000000007941 */ /* 0x000fea0003800200 */
.L_x_14552:
        /* <DEDUP_REMOVED lines=57> */
.L_x_14555:
[----:B------:R-:W-:Y:S05]  /*40e0*/  BSYNC.RECONVERGENT B0 ;  /* 0x0000000000007941 */ /* 0x000fea0003800200 */
.L_x_14554:
        /* <DEDUP_REMOVED lines=62> */
.L_x_14557:
[----:B------:R-:W-:Y:S05]  /*44d0*/  BSYNC.RECONVERGENT B0 ;  /* 0x0000000000007941 */ /* 0x000fea0003800200 */
.L_x_14556:
        /* <DEDUP_REMOVED lines=53> */
.L_x_14559:
[----:B------:R-:W-:Y:S05]  /*4830*/  BSYNC.RECONVERGENT B0 ;  /* 0x0000000000007941 */ /* 0x000fea0003800200 */
.L_x_14558:
        /* <DEDUP_REMOVED lines=55> */
.L_x_14561:
[----:B------:R-:W-:Y:S05]  /*4bb0*/  BSYNC.RECONVERGENT B0 ;  /* 0x0000000000007941 */ /* 0x000fea0003800200 */
.L_x_14560:
        /* <DEDUP_REMOVED lines=55> */
.L_x_14563:
[----:B------:R-:W-:Y:S05]  /*4f30*/  BSYNC.RECONVERGENT B0 ;  /* 0x0000000000007941 */ /* 0x000fea0003800200 */
.L_x_14562:
[----:B------:R-:W5:Y:S02]  /*4f40*/  LD.E R3, desc[UR4][R100.64+0xd0] ;  /* 0x0000d00464037980 */ /* 0x000f64000c101900 */
[----:B-----5:R-:W-:Y:S05]  /*4f50*/  IMAD.U32 R3, R3, -0x40, RZ ;  /* 0xffffffc003037824 */ /* 0x020fea00078e00ff */
[C---:B------:R-:W-:Y:S02]  /*4f60*/  LEA R14, P1, R3.reuse, R14, 0x1 ;  /* 0x0000000e030e7211 */ /* 0x040fe400078208ff */
[C---:B------:R-:W-:Y:S02]  /*4f70*/  LEA R50, P0, R3.reuse, R50, 0x1 ;  /* 0x0000003203327211 */ /* 0x040fe400078008ff */
[C---:B------:R-:W-:Y:S02]  /*4f80*/  LEA.HI.X.SX32 R15, R3.reuse, R15, 0x1, P1 ;  /* 0x0000000f030f7211 */ /* 0x040fe400008f0eff */
[----:B------:R-:W-:Y:S01]  /*4f90*/  LEA.HI.X.SX32 R51, R3, R51, 0x1, P0 ;  /* 0x0000003303337211 */ /* 0x000fe200000f0eff */
[----:B------:R-:W-:Y:S05]  /*4fa0*/  BRA `(.L_x_14546) ;  /* 0x0000002c00d07947 */ /* 0x000fea0003800000 */
.L_x_14547:
        /* <DEDUP_REMOVED lines=95> */
.L_x_14565:
[----:B------:R-:W-:Y:S05]  /*55a0*/  BSYNC.RECONVERGENT B0 ;  /* 0x0000000000007941 */ /* 0x000fea0003800200 */
.L_x_14564:
        /* <DEDUP_REMOVED lines=92> */
.L_x_14567:
[----:B------:R-:W-:Y:S05]  /*5b70*/  BSYNC.RECONVERGENT B0 ;  /* 0x0000000000007941 */ /* 0x000fea0003800200 */
.L_x_14566:
        /* <DEDUP_REMOVED lines=94> */
.L_x_14569:
[----:B------:R-:W-:Y:S05]  /*6160*/  BSYNC.RECONVERGENT B0 ;  /* 0x0000000000007941 */ /* 0x000fea0003800200 */
.L_x_14568:
        /* <DEDUP_REMOVED lines=93> */
.L_x_14571:
[----:B------:R-:W-:Y:S05]  /*6740*/  BSYNC.RECONVERGENT B0 ;  /* 0x0000000000007941 */ /* 0x000fea0003800200 */
.L_x_14570:
        /* <DEDUP_REMOVED lines=90> */
.L_x_14573:
[----:B------:R-:W-:Y:S05]  /*6cf0*/  BSYNC.RECONVERGENT B0 ;  /* 0x0000000000007941 */ /* 0x000fea0003800200 */
.L_x_14572:
        /* <DEDUP_REMOVED lines=96> */
.L_x_14575:
[----:B------:R-:W-:Y:S05]  /*7300*/  BSYNC.RECONVERGENT B0 ;  /* 0x0000000000007941 */ /* 0x000fea0003800200 */
.L_x_14574:
        /* <DEDUP_REMOVED lines=91> */
.L_x_14577:
[----:B------:R-:W-:Y:S05]  /*78c0*/  BSYNC.RECONVERGENT B0 ;  /* 0x0000000000007941 */ /* 0x000fea0003800200 */
.L_x_14576:
        /* <DEDUP_REMOVED lines=91> */
.L_x_14579:
[----:B------:R-:W-:Y:S05]  /*7e80*/  BSYNC.RECONVERGENT B0 ;  /* 0x0000000000007941 */ /* 0x000fea0003800200 */
.L_x_14578:
[----:B------:R-:W5:Y:S02]  /*7e90*/  LD.E R3, desc[UR4][R100.64+0xd0] ;  /* 0x0000d00464037980 */ /* 0x000f64000c101900 */
[----:B-----5:R-:W-:Y:S05]  /*7ea0*/  IMAD.U32 R3, R3, -0x40, RZ ;  /* 0xffffffc003037824 */ /* 0x020fea00078e00ff */
[C---:B------:R-:W-:Y:S02]  /*7eb0*/  LEA R92, P1, R3.reuse, R92, 0x1 ;  /* 0x0000005c035c7211 */ /* 0x040fe400078208ff */
[C---:B------:R-:W-:Y:S02]  /*7ec0*/  LEA R90, P0, R3.reuse, R90, 0x1 ;  /* 0x0000005a035a7211 */ /* 0x040fe400078008ff */
[C---:B------:R-:W-:Y:S02]  /*7ed0*/  LEA.HI.X.SX32 R93, R3.reuse, R93, 0x1, P1 ;  /* 0x0000005d035d7211 */ /* 0x040fe400008f0eff */
[----:B------:R-:W-:Y:S09]  /*7ee0*/  LEA.HI.X.SX32 R91, R3, R91, 0x1, P0 ;  /* 0x0000005b035b7211 */ /* 0x000ff200000f0eff */
.L_x_14546:
[----:B------:R-:W-:Y:S05]  /*7ef0*/  BSYNC.RECONVERGENT B1 ;  /* 0x0000000000017941 */ /* 0x000fea0003800200 */
.L_x_14544:
        /* <DEDUP_REMOVED lines=101> */
.L_x_14581:
[----:B------:R-:W-:Y:S05]  /*8550*/  BSYNC.RECONVERGENT B0 ;  /* 0x0000000000007941 */ /* 0x000fea0003800200 */
.L_x_14580:
[----:B------:R-:W-:Y:S11]  /*8560*/  LOP3.LUT P0, RZ, R176, 0x20, RZ, 0xc0, !PT ;  /* 0x00000020b0ff7812 */ /* 0x000ff6000780c0ff */
[----:B------:R-:W-:Y:S02]  /*8570*/  @!UPT UIADD3 URZ, UPT, UPT, URZ, URZ, URZ ;  /* 0x000000fffffff290 */ /* 0x000fe4000fffe0ff */
[----:B------:R-:W-:Y:S05]  /*8580*/  @P0 BRA `(.L_x_14582) ;  /* 0xffffffa000b00947 */ /* 0x000fea000383ffff */
.L_x_14543:
        /* <DEDUP_REMOVED lines=19> */
.L_x_14587:
[----:B------:R2:W-:Y:S02]  /*86c0*/  STS.128 [R60], RZ ;  /* 0x000000ff3c007388 */ /* 0x0005e40000000c00 */
.L_x_14586:
[----:B------:R-:W-:Y:S05]  /*86d0*/  BSYNC.RECONVERGENT B0 ;  /* 0x0000000000007941 */ /* 0x000fea0003800200 */
.L_x_14585:
        /* <DEDUP_REMOVED lines=17> */
.L_x_14589:
[----:B------:R-:W-:Y:S05]  /*87f0*/  BSYNC.RECONVERGENT B0 ;  /* 0x0000000000007941 */ /* 0x000fea0003800200 */
.L_x_14588:
        /* <DEDUP_REMOVED lines=11> */
.L_x_14591:
[----:B------:R-:W-:Y:S05]  /*88b0*/  BSYNC.RECONVERGENT B0 ;  /* 0x0000000000007941 */ /* 0x000fea0003800200 */
.L_x_14590:
        /* <DEDUP_REMOVED lines=11> */
.L_x_14584:
        /* <DEDUP_REMOVED lines=81> */
.L_x_14598:
[----:B------:R-:W-:Y:S05]  /*8e80*/  BSYNC.RECONVERGENT B0 ;  /* 0x0000000000007941 */ /* 0x000fea0003800200 */
.L_x_14597:
[----:B-----5:R3:W-:Y:S01]  /*8e90*/  STS.128 [R60], R12 ;  /* 0x0000000c3c007388 */ /* 0x0207e20000000c00 */
[----:B------:R-:W-:Y:S05]  /*8ea0*/  BRA `(.L_x_14595) ;  /* 0x0000000000047947 */ /* 0x000fea0003800000 */
.L_x_14596:
[----:B------:R2:W-:Y:S02]  /*8eb0*/  STS.128 [R60], RZ ;  /* 0x000000ff3c007388 */ /* 0x0005e40000000c00 */
.L_x_14595:
[----:B------:R-:W-:Y:S05]  /*8ec0*/  BSYNC.RECONVERGENT B1 ;  /* 0x0000000000017941 */ /* 0x000fea0003800200 */
.L_x_14594:
        /* <DEDUP_REMOVED lines=59> */
.L_x_14602:
[----:B------:R-:W-:Y:S05]  /*9280*/  BSYNC.RECONVERGENT B0 ;  /* 0x0000000000007941 */ /* 0x000fea0003800200 */
.L_x_14601:
[----:B-----5:R1:W-:Y:S02]  /*9290*/  STS.128 [R60+0x800], R12 ;  /* 0x0008000c3c007388 */ /* 0x0203e40000000c00 */
.L_x_14600:
[----:B------:R-:W-:Y:S05]  /*92a0*/  BSYNC.RECONVERGENT B1 ;  /* 0x0000000000017941 */ /* 0x000fea0003800200 */
.L_x_14599:
        /* <DEDUP_REMOVED lines=60> */
.L_x_14606:
[----:B------:R-:W-:Y:S05]  /*9670*/  BSYNC.RECONVERGENT B0 ;  /* 0x0000000000007941 */ /* 0x000fea0003800200 */
.L_x_14605:
[----:B-----5:R1:W-:Y:S02]  /*9680*/  STS.128 [R60+0x1000], R12 ;  /* 0x0010000c3c007388 */ /* 0x0203e40000000c00 */
.L_x_14604:
[----:B------:R-:W-:Y:S05]  /*9690*/  BSYNC.RECONVERGENT B1 ;  /* 0x0000000000017941 */ /* 0x000fea0003800200 */
.L_x_14603:
        /* <DEDUP_REMOVED lines=59> */
.L_x_14608:
[----:B------:R-:W-:Y:S05]  /*9a50*/  BSYNC.RECONVERGENT B0 ;  /* 0x0000000000007941 */ /* 0x000fea0003800200 */
.L_x_14607:
[----:B-----5:R1:W-:Y:S01]  /*9a60*/  STS.128 [R60+0x1800], R12 ;  /* 0x0018000c3c007388 */ /* 0x0203e20000000c00 */
[----:B------:R-:W-:Y:S05]  /*9a70*/  BRA `(.L_x_14592) ;  /* 0x0000001400f07947 */ /* 0x000fea0003800000 */
.L_x_14593:
        /* <DEDUP_REMOVED lines=94> */
.L_x_14613:
[----:B------:R-:W-:Y:S05]  /*a060*/  BSYNC.RECONVERGENT B0 ;  /* 0x0000000000007941 */ /* 0x000fea0003800200 */
.L_x_14612:
[----:B-----5:R2:W-:Y:S01]  /*a070*/  STS.128 [R60], R20 ;  /* 0x000000143c007388 */ /* 0x0205e20000000c00 */
[----:B------:R-:W-:Y:S05]  /*a080*/  BRA `(.L_x_14610) ;  /* 0x0000000000047947 */ /* 0x000fea0003800000 */
.L_x_14611:
[----:B------:R3:W-:Y:S02]  /*a090*/  STS.128 [R60], RZ ;  /* 0x000000ff3c007388 */ /* 0x0007e40000000c00 */
.L_x_14610:
[----:B------:R-:W-:Y:S05]  /*a0a0*/  BSYNC.RECONVERGENT B1 ;  /* 0x0000000000017941 */ /* 0x000fea0003800200 */
.L_x_14609:
        /* <DEDUP_REMOVED lines=90> */
.L_x_14617:
[----:B------:R-:W-:Y:S05]  /*a650*/  BSYNC.RECONVERGENT B0 ;  /* 0x0000000000007941 */ /* 0x000fea0003800200 */
.L_x_14616:
[----:B-----5:R1:W-:Y:S02]  /*a660*/  STS.128 [R60+0x800], R20 ;  /* 0x000800143c007388 */ /* 0x0203e40000000c00 */
.L_x_14615:
[----:B------:R-:W-:Y:S05]  /*a670*/  BSYNC.RECONVERGENT B1 ;  /* 0x0000000000017941 */ /* 0x000fea0003800200 */
.L_x_14614:
        /* <DEDUP_REMOVED lines=90> */
.L_x_14621:
[----:B------:R-:W-:Y:S05]  /*ac20*/  BSYNC.RECONVERGENT B0 ;  /* 0x0000000000007941 */ /* 0x000fea0003800200 */
.L_x_14620:
[----:B-----5:R2:W-:Y:S02]  /*ac30*/  STS.128 [R60+0x1000], R20 ;  /* 0x001000143c007388 */ /* 0x0205e40000000c00 */
.L_x_14619:
[----:B------:R-:W-:Y:S05]  /*ac40*/  BSYNC.RECONVERGENT B1 ;  /* 0x0000000000017941 */ /* 0x000fea0003800200 */
.L_x_14618:
        /* <DEDUP_REMOVED lines=93> */
.L_x_14623:
[----:B------:R-:W-:Y:S05]  /*b220*/  BSYNC.RECONVERGENT B0 ;  /* 0x0000000000007941 */ /* 0x000fea0003800200 */
.L_x_14622:
[----:B-----5:R1:W-:Y:S02]  /*b230*/  STS.128 [R60+0x1800], R4 ;  /* 0x001800043c007388 */ /* 0x0203e40000000c00 */
.L_x_14592:
[----:B------:R-:W-:Y:S05]  /*b240*/  BSYNC.RECONVERGENT B2 ;  /* 0x0000000000027941 */ /* 0x000fea0003800200 */
.L_x_14583:
        /* <DEDUP_REMOVED lines=12> */
.L_x_14626:
[----:B------:R1:W-:Y:S02]  /*b310*/  STS.128 [R60+0x2000], RZ ;  /* 0x002000ff3c007388 */ /* 0x0003e40000000c00 */
.L_x_14625:
[----:B------:R-:W-:Y:S05]  /*b320*/  BSYNC.RECONVERGENT B0 ;  /* 0x0000000000007941 */ /* 0x000fea0003800200 */
.L_x_14624:
        /* <DEDUP_REMOVED lines=14> */
.L_x_14629:
[----:B------:R1:W-:Y:S02]  /*b410*/  STS.128 [R60+0x2800], RZ ;  /* 0x002800ff3c007388 */ /* 0x0003e40000000c00 */
.L_x_14628:
[----:B------:R-:W-:Y:S05]  /*b420*/  BSYNC.RECONVERGENT B0 ;  /* 0x0000000000007941 */ /* 0x000fea0003800200 */
.L_x_14627:
        /* <DEDUP_REMOVED lines=12> */
.L_x_14632:
[----:B------:R1:W-:Y:S02]  /*b4f0*/  STS.128 [R60+0x3000], RZ ;  /* 0x003000ff3c007388 */ /* 0x0003e40000000c00 */
.L_x_14631:
[----:B------:R-:W-:Y:S05]  /*b500*/  BSYNC.RECONVERGENT B0 ;  /* 0x0000000000007941 */ /* 0x000fea0003800200 */
.L_x_14630:
        /* <DEDUP_REMOVED lines=12> */
.L_x_14635:
[----:B------:R1:W-:Y:S02]  /*b5d0*/  STS.128 [R60+0x3800], RZ ;  /* 0x003800ff3c007388 */ /* 0x0003e40000000c00 */
.L_x_14634:
[----:B------:R-:W-:Y:S05]  /*b5e0*/  BSYNC.RECONVERGENT B0 ;  /* 0x0000000000007941 */ /* 0x000fea0003800200 */
.L_x_14633:
        /* <DEDUP_REMOVED lines=16> */
.L_x_14638:
[----:B------:R3:W-:Y:S02]  /*b6f0*/  STS.128 [R60+0x4000], RZ ;  /* 0x004000ff3c007388 */ /* 0x0007e40000000c00 */
.L_x_14637:
[----:B------:R-:W-:Y:S05]  /*b700*/  BSYNC.RECONVERGENT B0 ;  /* 0x0000000000007941 */ /* 0x000fea0003800200 */
.L_x_14636:
        /* <DEDUP_REMOVED lines=13> */
.L_x_14641:
[----:B------:R1:W-:Y:S02]  /*b7e0*/  STS.128 [R60+0x4800], RZ ;  /* 0x004800ff3c007388 */ /* 0x0003e40000000c00 */
.L_x_14640:
[----:B------:R-:W-:Y:S05]  /*b7f0*/  BSYNC.RECONVERGENT B0 ;  /* 0x0000000000007941 */ /* 0x000fea0003800200 */
.L_x_14639:
        /* <DEDUP_REMOVED lines=16> */
.L_x_14644:
[----:B------:R1:W-:Y:S02]  /*b900*/  STS.128 [R60+0x5000], RZ ;  /* 0x005000ff3c007388 */ /* 0x0003e40000000c00 */
.L_x_14643:
[----:B------:R-:W-:Y:S05]  /*b910*/  BSYNC.RECONVERGENT B0 ;  /* 0x0000000000007941 */ /* 0x000fea0003800200 */
.L_x_14642:
        /* <DEDUP_REMOVED lines=16> */
.L_x_14647:
[----:B------:R1:W-:Y:S02]  /*ba20*/  STS.128 [R60+0x5800], RZ ;  /* 0x005800ff3c007388 */ /* 0x0003e40000000c00 */
.L_x_14646:
[----:B------:R-:W-:Y:S05]  /*ba30*/  BSYNC.RECONVERGENT B0 ;  /* 0x0000000000007941 */ /* 0x000fea0003800200 */
.L_x_14645:
[----:B-----5:R-:W2:Y:S04]  /*ba40*/  LD.E.64 R18, desc[UR4][R100.64+0x1c0] ;  /* 0x0001c00464127980 */ /* 0x020ea8000c101b00 */
[----:B-1----:R-:W3:Y:S01]  /*ba50*/  LD.E.64 R6, desc[UR4][R100.64+0x1b8] ;  /* 0x0001b80464067980 */ /* 0x002ee2000c101b00 */
[----:B------:R-:W-:-:S03]  /*ba60*/  MOV R126, R174 ;  /* 0x000000ae007e7202 */ /* 0x000fc60000000f00 */
[----:B------:R-:W4:Y:S04]  /*ba70*/  LD.E R4, desc[UR4][R100.64+0xd8] ;  /* 0x0000d80464047980 */ /* 0x000f28000c101900 */
[----:B------:R-:W0:Y:S04]  /*ba80*/  LDGDEPBAR ;  /* 0x00000000000079af */ /* 0x000e280000000000 */
[----:B------:R1:W5:Y:S01]  /*ba90*/  LD.E R8, desc[UR4][R100.64+0x184] ;  /* 0x0001840464087980 */ /* 0x000362000c101900 */
[----:B--2---:R-:W-:-:S04]  /*baa0*/  IMAD.WIDE.U32 R16, R175, R18, R126 ;  /* 0x00000012af107225 */ /* 0x004fc800078e007e */
[----:B------:R-:W-:Y:S01]  /*bab0*/  IMAD R5, R19, R175, RZ ;  /* 0x000000af13057224 */ /* 0x000fe200078e02ff */
[----:B---3--:R-:W-:Y:S02]  /*bac0*/  LEA R18, P0, R16, R6, 0x2 ;  /* 0x0000000610127211 */ /* 0x008fe400078010ff */
[----:B------:R1:W5:Y:S02]  /*bad0*/  LD.E R6, desc[UR4][R100.64+0x188] ;  /* 0x0001880464067980 */ /* 0x000364000c101900 */
        /* <DEDUP_REMOVED lines=17> */
.L_x_14650:
[----:B------:R2:W-:Y:S01]  /*bbf0*/  STS.128 [R60+0x6000], RZ ;  /* 0x006000ff3c007388 */ /* 0x0005e20000000c00 */
[----:B------:R-:W-:Y:S05]  /*bc00*/  BRA `(.L_x_14651) ;  /* 0x0000000000047947 */ /* 0x000fea0003800000 */
.L_x_14649:
[----:B------:R1:W-:Y:S02]  /*bc10*/  STS.128 [R60+0x6000], RZ ;  /* 0x006000ff3c007388 */ /* 0x0003e40000000c00 */
.L_x_14651:
[----:B------:R-:W-:Y:S05]  /*bc20*/  BSYNC.RECONVERGENT B0 ;  /* 0x0000000000007941 */ /* 0x000fea0003800200 */
.L_x_14648:
        /* <DEDUP_REMOVED lines=15> */
.L_x_14654:
[----:B------:R1:W-:Y:S02]  /*bd20*/  STS.128 [R60+0x6800], RZ ;  /* 0x006800ff3c007388 */ /* 0x0003e40000000c00 */
.L_x_14653:
[----:B------:R-:W-:Y:S05]  /*bd30*/  BSYNC.RECONVERGENT B0 ;  /* 0x0000000000007941 */ /* 0x000fea0003800200 */
.L_x_14652:
        /* <DEDUP_REMOVED lines=13> */
.L_x_14657:
[----:B------:R1:W-:Y:S02]  /*be10*/  STS.128 [R60+0x7000], RZ ;  /* 0x007000ff3c007388 */ /* 0x0003e40000000c00 */
.L_x_14656:
[----:B------:R-:W-:Y:S05]  /*be20*/  BSYNC.RECONVERGENT B0 ;  /* 0x0000000000007941 */ /* 0x000fea0003800200 */
.L_x_14655:
        /* <DEDUP_REMOVED lines=13> */
.L_x_14660:
[----:B------:R1:W-:Y:S02]  /*bf00*/  STS.128 [R60+0x7800], RZ ;  /* 0x007800ff3c007388 */ /* 0x0003e40000000c00 */
.L_x_14659:
[----:B------:R-:W-:Y:S05]  /*bf10*/  BSYNC.RECONVERGENT B0 ;  /* 0x0000000000007941 */ /* 0x000fea0003800200 */
.L_x_14658:
        /* <DEDUP_REMOVED lines=16> */
.L_x_14663:
[----:B------:R1:W-:Y:S02]  /*c020*/  STS.128 [R60+0x8000], RZ ;  /* 0x008000ff3c007388 */ /* 0x0003e40000000c00 */
.L_x_14662:
[----:B------:R-:W-:Y:S05]  /*c030*/  BSYNC.RECONVERGENT B0 ;  /* 0x0000000000007941 */ /* 0x000fea0003800200 */
.L_x_14661:
        /* <DEDUP_REMOVED lines=13> */
.L_x_14666:
[----:B------:R1:W-:Y:S02]  /*c110*/  STS.128 [R60+0x8800], RZ ;  /* 0x008800ff3c007388 */ /* 0x0003e40000000c00 */
.L_x_14665:
[----:B------:R-:W-:Y:S05]  /*c120*/  BSYNC.RECONVERGENT B0 ;  /* 0x0000000000007941 */ /* 0x000fea0003800200 */
.L_x_14664:
        /* <DEDUP_REMOVED lines=16> */
.L_x_14669:
[----:B------:R1:W-:Y:S02]  /*c230*/  STS.128 [R60+0x9000], RZ ;  /* 0x009000ff3c007388 */ /* 0x0003e40000000c00 */
.L_x_14668:
[----:B------:R-:W-:Y:S05]  /*c240*/  BSYNC.RECONVERGENT B0 ;  /* 0x0000000000007941 */ /* 0x000fea0003800200 */
.L_x_14667:
        /* <DEDUP_REMOVED lines=19> */
.L_x_14672:
[----:B------:R1:W-:Y:S02]  /*c380*/  STS.128 [R60+0x9800], RZ ;  /* 0x009800ff3c007388 */ /* 0x0003e40000000c00 */
.L_x_14671:
[----:B------:R-:W-:Y:S05]  /*c390*/  BSYNC.RECONVERGENT B0 ;  /* 0x0000000000007941 */ /* 0x000fea0003800200 */
.L_x_14670:
[----:B------:R-:W2:Y:S01]  /*c3a0*/  LD.E R50, desc[UR4][R100.64+0x18c] ;  /* 0x00018c0464327980 */ /* 0x000ea2000c101900 */
[----:B------:R-:W3:Y:S01]  /*c3b0*/  S2UR UR6, SR_CgaCtaId ;  /* 0x00000000000679c3 */ /* 0x000ee20000008800 */
        /* <DEDUP_REMOVED lines=14> */
[----:B---3--:R-:W-:Y:S01]  /*c4a0*/  ULEA UR6, UR6, UR7, 0x18 ;  /* 0x0000000706067291 */ /* 0x008fe2000f8ec0ff */
[----:B------:R-:W-:-:S02]  /*c4b0*/  LOP3.LUT R128, R48, 0x6, RZ, 0xc0, !PT ;  /* 0x0000000630807812 */ /* 0x000fc400078ec0ff */
[----:B-----5:R-:W-:Y:S02]  /*c4c0*/  IADD3 R48, PT, PT, R6, R62, -R173 ;  /* 0x0000003e06307210 */ /* 0x020fe40007ffe8ad */
[----:B------:R-:W-:Y:S02]  /*c4d0*/  IADD3 R8, PT, PT, R62, -R173, -R8 ;  /* 0x800000ad3e087210 */ /* 0x000fe40007ffe808 */
[----:B------:R-:W-:Y:S02]  /*c4e0*/  LEA R159, R159, UR6, 0x1 ;  /* 0x000000069f9f7c11 */ /* 0x000fe4000f8e08ff */
[----:B------:R-:W-:Y:S01]  /*c4f0*/  LDSM.16.M88.4 R32, [R0+UR6+0x2000] ;  /* 0x002000060020783b */ /* 0x000fe20008000200 */
[----:B------:R-:W-:Y:S02]  /*c500*/  IADD3 R158, PT, PT, R0, UR6, RZ ;  /* 0x00000006009e7c10 */ /* 0x000fe4000fffe0ff */
[-C--:B------:R-:W-:Y:S01]  /*c510*/  IADD3 R157, PT, PT, R159, R3.reuse, RZ ;  /* 0x000000039f9d7210 */ /* 0x080fe20007ffe0ff */
[----:B-1----:R-:W1:Y:S01]  /*c520*/  LDSM.16.M88.4 R12, [R159] ;  /* 0x000000009f0c783b */ /* 0x002e620000000200 */
[----:B------:R-:W-:-:S02]  /*c530*/  IADD3 R153, PT, PT, R158, R3, RZ ;  /* 0x000000039e997210 */ /* 0x000fc40007ffe0ff */
[-C--:B------:R-:W-:Y:S01]  /*c540*/  IADD3 R156, PT, PT, R159, R5.reuse, RZ ;  /* 0x000000059f9c7210 */ /* 0x080fe20007ffe0ff */
[----:B------:R-:W-:Y:S01]  /*c550*/  LDSM.16.M88.4 R68, [R157] ;  /* 0x000000009d44783b */ /* 0x000fe20000000200 */
[----:B------:R-:W-:Y:S02]  /*c560*/  IADD3 R152, PT, PT, R158, R5, RZ ;  /* 0x000000059e987210 */ /* 0x000fe40007ffe0ff */
[C---:B------:R-:W-:Y:S01]  /*c570*/  IADD3 R155, PT, PT, R3.reuse, R156, RZ ;  /* 0x0000009c039b7210 */ /* 0x040fe20007ffe0ff */
[----:B------:R-:W3:Y:S01]  /*c580*/  LDSM.16.M88.4 R76, [R153+0x2000] ;  /* 0x00200000994c783b */ /* 0x000ee20000000200 */
[----:B------:R-:W-:Y:S02]  /*c590*/  IADD3 R151, PT, PT, R3, R152, RZ ;  /* 0x0000009803977210 */ /* 0x000fe40007ffe0ff */
[----:B------:R-:W-:Y:S01]  /*c5a0*/  IADD3 R130, PT, PT, R49, R128, RZ ;  /* 0x0000008031827210 */ /* 0x000fe20007ffe0ff */
[----:B------:R-:W-:Y:S03]  /*c5b0*/  LDSM.16.M88.4 R44, [R156] ;  /* 0x000000009c2c783b */ /* 0x000fe60000000200 */
[----:B------:R-:W-:Y:S01]  /*c5c0*/  IADD3 R198, PT, PT, R130, R173, RZ ;  /* 0x000000ad82c67210 */ /* 0x000fe20007ffe0ff */
[----:B------:R-:W-:Y:S04]  /*c5d0*/  LDSM.16.M88.4 R72, [R152+0x2000] ;  /* 0x002000009848783b */ /* 0x000fe80000000200 */
[----:B------:R-:W4:Y:S04]  /*c5e0*/  LDSM.16.M88.4 R52, [R0+UR6+0x2800] ;  /* 0x002800060034783b */ /* 0x000f280008000200 */
[----:B------:R-:W-:Y:S04]  /*c5f0*/  LDSM.16.M88.4 R24, [R155] ;  /* 0x000000009b18783b */ /* 0x000fe80000000200 */
[----:B------:R-:W-:Y:S04]  /*c600*/  LDSM.16.M88.4 R40, [R151+0x2000] ;  /* 0x002000009728783b */ /* 0x000fe80000000200 */
[----:B------:R-:W4:Y:S04]  /*c610*/  LDSM.16.M88.4 R56, [R153+0x2800] ;  /* 0x002800009938783b */ /* 0x000f280000000200 */
[----:B------:R-:W4:Y:S01]  /*c620*/  LDSM.16.M88.4 R16, [R0+UR6+0x3000] ;  /* 0x003000060010783b */ /* 0x000f220008000200 */
[C---:B-1----:R-:W-:Y:S03]  /*c630*/  HMMA.16816.F32.BF16 R20, R12.reuse, R32, RZ ;  /* 0x000000200c14723c */ /* 0x042fe600000418ff */
[----:B------:R-:W1:Y:S04]  /*c640*/  LDSM.16.M88.4 R36, [R153+0x3000] ;  /* 0x003000009924783b */ /* 0x000e680000000200 */
[----:B------:R-:W-:Y:S01]  /*c650*/  LDSM.16.M88.4 R80, [R0+UR6+0x3800] ;  /* 0x003800060050783b */ /* 0x000fe20008000200 */
[----:B------:R-:W-:Y:S03]  /*c660*/  HMMA.16816.F32.BF16 R32, R12, R34, RZ ;  /* 0x000000220c20723c */ /* 0x000fe600000418ff */
[----:B------:R-:W-:Y:S09]  /*c670*/  LDSM.16.M88.4 R84, [R0+UR6+0x4000] ;  /* 0x004000060054783b */ /* 0x000ff20008000200 */
[----:B---3--:R-:W-:Y:S08]  /*c680*/  HMMA.16816.F32.BF16 R20, R68, R76, R20 ;  /* 0x0000004c4414723c */ /* 0x008ff00000041814 */
[C---:B----4-:R-:W-:Y:S08]  /*c690*/  HMMA.16816.F32.BF16 R28, R12.reuse, R52, RZ ;  /* 0x000000340c1c723c */ /* 0x050ff000000418ff */
[----:B------:R-:W-:Y:S08]  /*c6a0*/  HMMA.16816.F32.BF16 R52, R12, R54, RZ ;  /* 0x000000360c34723c */ /* 0x000ff000000418ff */
[----:B------:R-:W-:Y:S08]  /*c6b0*/  HMMA.16816.F32.BF16 R20, R44, R72, R20 ;  /* 0x000000482c14723c */ /* 0x000ff00000041814 */
[C---:B------:R-:W-:Y:S08]  /*c6c0*/  HMMA.16816.F32.BF16 R32, R68.reuse, R78, R32 ;  /* 0x0000004e4420723c */ /* 0x040ff00000041820 */
[----:B------:R-:W-:Y:S08]  /*c6d0*/  HMMA.16816.F32.BF16 R28, R68, R56, R28 ;  /* 0x00000038441c723c */ /* 0x000ff0000004181c */
[----:B------:R-:W-:Y:S08]  /*c6e0*/  HMMA.16816.F32.BF16 R20, R24, R40, R20 ;  /* 0x000000281814723c */ /* 0x000ff00000041814 */
[----:B------:R-:W-:Y:S01]  /*c6f0*/  HMMA.16816.F32.BF16 R52, R68, R58, R52 ;  /* 0x0000003a4434723c */ /* 0x000fe20000041834 */
[----:B------:R-:W3:Y:S07]  /*c700*/  LDSM.16.M88.4 R56, [R152+0x2800] ;  /* 0x002800009838783b */ /* 0x000eee0000000200 */
[----:B------:R-:W-:Y:S01]  /*c710*/  HMMA.16816.F32.BF16 R32, R44, R74, R32 ;  /* 0x0000004a2c20723c */ /* 0x000fe20000041820 */
[----:B------:R-:W4:Y:S07]  /*c720*/  LDSM.16.M88.4 R72, [R151+0x2800] ;  /* 0x002800009748783b */ /* 0x000f2e0000000200 */
[C---:B------:R-:W-:Y:S08]  /*c730*/  HMMA.16816.F32.BF16 R76, R12.reuse, R16, RZ ;  /* 0x000000100c4c723c */ /* 0x040ff000000418ff */
[----:B------:R-:W-:Y:S08]  /*c740*/  HMMA.16816.F32.BF16 R16, R12, R18, RZ ;  /* 0x000000120c10723c */ /* 0x000ff000000418ff */
[----:B------:R-:W-:Y:S01]  /*c750*/  HMMA.16816.F32.BF16 R32, R24, R42, R32 ;  /* 0x0000002a1820723c */ /* 0x000fe20000041820 */
[----:B------:R-:W4:Y:S07]  /*c760*/  LDSM.16.M88.4 R40, [R153+0x3800] ;  /* 0x003800009928783b */ /* 0x000f2e0000000200 */
[----:B-1----:R-:W-:Y:S08]  /*c770*/  HMMA.16816.F32.BF16 R76, R68, R36, R76 ;  /* 0x00000024444c723c */ /* 0x002ff0000004184c */
[C---:B---3--:R-:W-:Y:S08]  /*c780*/  HMMA.16816.F32.BF16 R28, R44.reuse, R56, R28 ;  /* 0x000000382c1c723c */ /* 0x048ff0000004181c */
[----:B------:R-:W-:Y:S01]  /*c790*/  HMMA.16816.F32.BF16 R52, R44, R58, R52 ;  /* 0x0000003a2c34723c */ /* 0x000fe20000041834 */
[----:B------:R-:W-:Y:S07]  /*c7a0*/  LDSM.16.M88.4 R56, [R151+0x3000] ;  /* 0x003000009738783b */ /* 0x000fee0000000200 */
[----:B------:R-:W-:Y:S08]  /*c7b0*/  HMMA.16816.F32.BF16 R16, R68, R38, R16 ;  /* 0x000000264410723c */ /* 0x000ff00000041810 */
[----:B------:R-:W-:Y:S08]  /*c7c0*/  HMMA.16816.F32.BF16 R36, R12, R80, RZ ;  /* 0x000000500c24723c */ /* 0x000ff000000418ff */
[C---:B----4-:R-:W-:Y:S08]  /*c7d0*/  HMMA.16816.F32.BF16 R28, R24.reuse, R72, R28 ;  /* 0x00000048181c723c */ /* 0x050ff0000004181c */
[----:B------:R-:W-:Y:S01]  /*c7e0*/  HMMA.16816.F32.BF16 R52, R24, R74, R52 ;  /* 0x0000004a1834723c */ /* 0x000fe20000041834 */
[----:B------:R-:W-:Y:S07]  /*c7f0*/  LDSM.16.M88.4 R72, [R0+UR6+0x4800] ;  /* 0x004800060048783b */ /* 0x000fee0008000200 */
[----:B------:R-:W-:Y:S01]  /*c800*/  HMMA.16816.F32.BF16 R36, R68, R40, R36 ;  /* 0x000000284424723c */ /* 0x000fe20000041824 */
        /* <DEDUP_REMOVED lines=17> */
[----:B------:R-:W-:-:S03]  /*c920*/  FMUL.FTZ R122, R55, R50 ;  /* 0x00000032377a7220 */ /* 0x000fc60000410000 */
[----:B------:R2:W2:Y:S01]  /*c930*/  MUFU.TANH R108, R28 ;  /* 0x0000001c006c7308 */ /* 0x0004a20000002400 */
[----:B-1----:R-:W1:Y:S07]  /*c940*/  LDSM.16.M88.4 R20, [R152+0x3000] ;  /* 0x003000009814783b */ /* 0x002e6e0000000200 */
[----:B------:R4:W1:Y:S01]  /*c950*/  MUFU.TANH R116, R52 ;  /* 0x0000003400747308 */ /* 0x0008620000002400 */
[C---:B---3--:R-:W-:Y:S01]  /*c960*/  HMMA.16816.F32.BF16 R32, R12.reuse, R82, RZ ;  /* 0x000000520c20723c */ /* 0x048fe200000418ff */
[----:B------:R-:W3:Y:S06]  /*c970*/  LDSM.16.M88.4 R80, [R153+0x4000] ;  /* 0x004000009950783b */ /* 0x000eec0000000200 */
[----:B------:R-:W1:Y:S01]  /*c980*/  MUFU.TANH R92, R92 ;  /* 0x0000005c005c7308 */ /* 0x000e620000002400 */
[C---:B--2---:R-:W-:Y:S07]  /*c990*/  HMMA.16816.F32.BF16 R28, R12.reuse, R84, RZ ;  /* 0x000000540c1c723c */ /* 0x044fee00000418ff */
[----:B------:R-:W2:Y:S01]  /*c9a0*/  MUFU.TANH R90, R90 ;  /* 0x0000005a005a7308 */ /* 0x000ea20000002400 */
[----:B----4-:R-:W-:Y:S07]  /*c9b0*/  HMMA.16816.F32.BF16 R52, R12, R86, RZ ;  /* 0x000000560c34723c */ /* 0x010fee00000418ff */
[----:B------:R-:W4:Y:S01]  /*c9c0*/  MUFU.TANH R94, R94 ;  /* 0x0000005e005e7308 */ /* 0x000f220000002400 */
[----:B------:R-:W-:Y:S01]  /*c9d0*/  HMMA.16816.F32.BF16 R32, R68, R42, R32 ;  /* 0x0000002a4420723c */ /* 0x000fe20000041820 */
[----:B------:R-:W2:Y:S06]  /*c9e0*/  LDSM.16.M88.4 R40, [R152+0x3800] ;  /* 0x003800009828783b */ /* 0x000eac0000000200 */
        /* <DEDUP_REMOVED lines=8> */
[C---:B------:R-:W-:Y:S07]  /*ca70*/  HMMA.16816.F32.BF16 R76, R24.reuse, R56, R76 ;  /* 0x00000038184c723c */ /* 0x040fee000004184c */
[----:B------:R-:W1:Y:S01]  /*ca80*/  MUFU.TANH R112, R112 ;  /* 0x0000007000707308 */ /* 0x000e620000002400 */
[----:B------:R-:W-:Y:S01]  /*ca90*/  HMMA.16816.F32.BF16 R16, R24, R58, R16 ;  /* 0x0000003a1810723c */ /* 0x000fe20000041810 */
[----:B------:R-:W3:Y:S06]  /*caa0*/  LDSM.16.M88.4 R56, [R153+0x4800] ;  /* 0x004800009938783b */ /* 0x000eec0000000200 */
        /* <DEDUP_REMOVED lines=14> */
[----:B------:R-:W-:Y:S01]  /*cb90*/  LDSM.16.M88.4 R16, [R151+0x4000] ;  /* 0x004000009710783b */ /* 0x000fe20000000200 */
[----:B------:R-:W-:Y:S06]  /*cba0*/  HMMA.16816.F32.BF16 R52, R68, R82, R52 ;  /* 0x000000524434723c */ /* 0x000fec0000041834 */
[----:B------:R-:W1:Y:S01]  /*cbb0*/  MUFU.TANH R120, R120 ;  /* 0x0000007800787308 */ /* 0x000e620000002400 */
[----:B--2---:R-:W2:Y:S01]  /*cbc0*/  LDSM.16.M88.4 R76, [R152+0x4000] ;  /* 0x00400000984c783b */ /* 0x004ea20000000200 */
[C---:B----4-:R-:W-:Y:S06]  /*cbd0*/  HMMA.16816.F32.BF16 R36, R24.reuse, R20, R36 ;  /* 0x000000141824723c */ /* 0x050fec0000041824 */
[----:B------:R-:W4:Y:S02]  /*cbe0*/  MUFU.TANH R122, R122 ;  /* 0x0000007a007a7308 */ /* 0x000f240000002400 */
[----:B------:R-:W-:Y:S01]  /*cbf0*/  HMMA.16816.F32.BF16 R32, R24, R22, R32 ;  /* 0x000000161820723c */ /* 0x000fe20000041820 */
[----:B------:R-:W1:Y:S05]  /*cc00*/  LDSM.16.M88.4 R20, [R0+UR6+0x5000] ;  /* 0x005000060014783b */ /* 0x000e6a0008000200 */
[----:B------:R-:W1:Y:S02]  /*cc10*/  MUFU.TANH R126, R126 ;  /* 0x0000007e007e7308 */ /* 0x000e640000002400 */
[C---:B------:R-:W-:Y:S03]  /*cc20*/  HMMA.16816.F32.BF16 R80, R12.reuse, R72, RZ ;  /* 0x000000480c50723c */ /* 0x040fe600000418ff */
[-C--:B------:R-:W-:Y:S01]  /*cc30*/  FMUL.FTZ R36, R36, R50.reuse ;  /* 0x0000003224247220 */ /* 0x080fe20000410000 */
[-C--:B------:R-:W-:Y:S01]  /*cc40*/  FMUL.FTZ R146, R37, R50.reuse ;  /* 0x0000003225927220 */ /* 0x080fe20000410000 */
[-C--:B------:R-:W-:Y:S01]  /*cc50*/  FMUL.FTZ R148, R38, R50.reuse ;  /* 0x0000003226947220 */ /* 0x080fe20000410000 */
[-C--:B------:R-:W-:Y:S01]  /*cc60*/  FMUL.FTZ R150, R39, R50.reuse ;  /* 0x0000003227967220 */ /* 0x080fe20000410000 */
[----:B------:R4:W1:Y:S01]  /*cc70*/  MUFU.TANH R144, R36 ;  /* 0x0000002400907308 */ /* 0x0008620000002400 */
[----:B------:R-:W-:Y:S03]  /*cc80*/  HMMA.16816.F32.BF16 R72, R12, R74, RZ ;  /* 0x0000004a0c48723c */ /* 0x000fe600000418ff */
[-C--:B------:R-:W-:Y:S01]  /*cc90*/  FMUL.FTZ R154, R32, R50.reuse ;  /* 0x00000032209a7220 */ /* 0x080fe20000410000 */
[-C--:B------:R-:W-:Y:S01]  /*cca0*/  FMUL.FTZ R186, R33, R50.reuse ;  /* 0x0000003221ba7220 */ /* 0x080fe20000410000 */
[-C--:B------:R-:W-:Y:S01]  /*ccb0*/  FMUL.FTZ R190, R34, R50.reuse ;  /* 0x0000003222be7220 */ /* 0x080fe20000410000 */
[-C--:B------:R-:W-:Y:S01]  /*ccc0*/  FMUL.FTZ R188, R35, R50.reuse ;  /* 0x0000003223bc7220 */ /* 0x080fe20000410000 */
[----:B------:R-:W1:Y:S01]  /*ccd0*/  MUFU.TANH R132, R132 ;  /* 0x0000008400847308 */ /* 0x000e620000002400 */
[----:B------:R-:W-:Y:S04]  /*cce0*/  LDSM.16.M88.4 R32, [R0+UR6+0x5800] ;  /* 0x005800060020783b */ /* 0x000fe80008000200 */
[----:B---3--:R-:W-:Y:S03]  /*ccf0*/  HMMA.16816.F32.BF16 R80, R68, R56, R80 ;  /* 0x000000384450723c */ /* 0x008fe60000041850 */
[----:B------:R-:W3:Y:S01]  /*cd00*/  MUFU.TANH R134, R134 ;  /* 0x0000008600867308 */ /* 0x000ee20000002400 */
[----:B----4-:R-:W4:Y:S04]  /*cd10*/  LDSM.16.M88.4 R36, [R153+0x5000] ;  /* 0x005000009924783b */ /* 0x010f280000000200 */
[C---:B--2---:R-:W-:Y:S03]  /*cd20*/  HMMA.16816.F32.BF16 R28, R44.reuse, R76, R28 ;  /* 0x0000004c2c1c723c */ /* 0x044fe6000004181c */
[----:B------:R-:W2:Y:S05]  /*cd30*/  MUFU.TANH R136, R136 ;  /* 0x0000008800887308 */ /* 0x000eaa0000002400 */
[----:B------:R-:W-:Y:S03]  /*cd40*/  HMMA.16816.F32.BF16 R52, R44, R78, R52 ;  /* 0x0000004e2c34723c */ /* 0x000fe60000041834 */
[----:B------:R-:W2:Y:S05]  /*cd50*/  MUFU.TANH R138, R138 ;  /* 0x0000008a008a7308 */ /* 0x000eaa0000002400 */
[----:B-1----:R-:W-:Y:S03]  /*cd60*/  HMMA.16816.F32.BF16 R76, R12, R20, RZ ;  /* 0x000000140c4c723c */ /* 0x002fe600000418ff */
[----:B------:R-:W1:Y:S05]  /*cd70*/  MUFU.TANH R140, R140 ;  /* 0x0000008c008c7308 */ /* 0x000e6a0000002400 */
[C---:B------:R-:W-:Y:S03]  /*cd80*/  HMMA.16816.F32.BF16 R28, R24.reuse, R16, R28 ;  /* 0x00000010181c723c */ /* 0x040fe6000004181c */
[----:B------:R-:W1:Y:S05]  /*cd90*/  MUFU.TANH R142, R142 ;  /* 0x0000008e008e7308 */ /* 0x000e6a0000002400 */
[----:B------:R-:W-:Y:S01]  /*cda0*/  HMMA.16816.F32.BF16 R52, R24, R18, R52 ;  /* 0x000000121834723c */ /* 0x000fe20000041834 */
[----:B------:R-:W3:Y:S02]  /*cdb0*/  LDSM.16.M88.4 R16, [R152+0x5000] ;  /* 0x005000009810783b */ /* 0x000ee40000000200 */
[----:B------:R-:W1:Y:S05]  /*cdc0*/  MUFU.TANH R146, R146 ;  /* 0x0000009200927308 */ /* 0x000e6a0000002400 */
[----:B----4-:R-:W-:Y:S03]  /*cdd0*/  HMMA.16816.F32.BF16 R76, R68, R36, R76 ;  /* 0x00000024444c723c */ /* 0x010fe6000004184c */
[-C--:B------:R-:W-:Y:S01]  /*cde0*/  FMUL.FTZ R28, R28, R50.reuse ;  /* 0x000000321c1c7220 */ /* 0x080fe20000410000 */
[-C--:B------:R-:W-:Y:S01]  /*cdf0*/  FMUL.FTZ R194, R29, R50.reuse ;  /* 0x000000321dc27220 */ /* 0x080fe20000410000 */
[-C--:B------:R-:W-:Y:S01]  /*ce00*/  FMUL.FTZ R37, R30, R50.reuse ;  /* 0x000000321e257220 */ /* 0x080fe20000410000 */
[-C--:B------:R-:W-:Y:S01]  /*ce10*/  FMUL.FTZ R36, R31, R50.reuse ;  /* 0x000000321f247220 */ /* 0x080fe20000410000 */
[----:B------:R4:W1:Y:S01]  /*ce20*/  MUFU.TANH R192, R28 ;  /* 0x0000001c00c07308 */ /* 0x0008620000002400 */
[----:B------:R-:W-:Y:S03]  /*ce30*/  HMMA.16816.F32.BF16 R20, R12, R22, RZ ;  /* 0x000000160c14723c */ /* 0x000fe600000418ff */
[-C--:B------:R-:W-:Y:S01]  /*ce40*/  FMUL.FTZ R54, R54, R50.reuse ;  /* 0x0000003236367220 */ /* 0x080fe20000410000 */
[----:B------:R-:W-:-:S03]  /*ce50*/  FMUL.FTZ R55, R55, R50 ;  /* 0x0000003237377220 */ /* 0x000fc60000410000 */
[----:B------:R-:W1:Y:S01]  /*ce60*/  MUFU.TANH R148, R148 ;  /* 0x0000009400947308 */ /* 0x000e620000002400 */
[----:B------:R-:W-:Y:S01]  /*ce70*/  HMMA.16816.F32.BF16 R72, R68, R58, R72 ;  /* 0x0000003a4448723c */ /* 0x000fe20000041848 */
[----:B------:R-:W-:Y:S06]  /*ce80*/  LDSM.16.M88.4 R56, [R151+0x4800] ;  /* 0x004800009738783b */ /* 0x000fec0000000200 */
[----:B------:R-:W1:Y:S01]  /*ce90*/  MUFU.TANH R150, R150 ;  /* 0x0000009600967308 */ /* 0x000e620000002400 */
[----:B----4-:R-:W4:Y:S01]  /*cea0*/  LDSM.16.M88.4 R28, [R153+0x5800] ;  /* 0x00580000991c783b */ /* 0x010f220000000200 */
[C---:B------:R-:W-:Y:S06]  /*ceb0*/  HMMA.16816.F32.BF16 R84, R12.reuse, R32, RZ ;  /* 0x000000200c54723c */ /* 0x040fec00000418ff */
[----:B------:R-:W1:Y:S02]  /*cec0*/  MUFU.TANH R154, R154 ;  /* 0x0000009a009a7308 */ /* 0x000e640000002400 */
[----:B------:R-:W-:Y:S01]  /*ced0*/  HMMA.16816.F32.BF16 R12, R12, R34, RZ ;  /* 0x000000220c0c723c */ /* 0x000fe200000418ff */
[----:B------:R-:W2:Y:S05]  /*cee0*/  LDSM.16.M88.4 R32, [R152+0x5800] ;  /* 0x005800009820783b */ /* 0x000eaa0000000200 */
[----:B------:R-:W1:Y:S02]  /*cef0*/  MUFU.TANH R186, R186 ;  /* 0x000000ba00ba7308 */ /* 0x000e640000002400 */
[----:B------:R-:W-:Y:S06]  /*cf00*/  HMMA.16816.F32.BF16 R20, R68, R38, R20 ;  /* 0x000000264414723c */ /* 0x000fec0000041814 */
[----:B------:R-:W1:Y:S02]  /*cf10*/  MUFU.TANH R190, R190 ;  /* 0x000000be00be7308 */ /* 0x000e640000002400 */
[C---:B------:R-:W-:Y:S06]  /*cf20*/  HMMA.16816.F32.BF16 R80, R44.reuse, R40, R80 ;  /* 0x000000282c50723c */ /* 0x040fec0000041850 */
[----:B------:R-:W1:Y:S02]  /*cf30*/  MUFU.TANH R188, R188 ;  /* 0x000000bc00bc7308 */ /* 0x000e640000002400 */
[C---:B------:R-:W-:Y:S01]  /*cf40*/  HMMA.16816.F32.BF16 R72, R44.reuse, R42, R72 ;  /* 0x0000002a2c48723c */ /* 0x040fe20000041848 */
[----:B------:R-:W1:Y:S05]  /*cf50*/  LDSM.16.M88.4 R40, [R151+0x5000] ;  /* 0x005000009728783b */ /* 0x000e6a0000000200 */
[----:B------:R-:W1:Y:S02]  /*cf60*/  MUFU.TANH R194, R194 ;  /* 0x000000c200c27308 */ /* 0x000e640000002400 */
[C---:B---3--:R-:W-:Y:S06]  /*cf70*/  HMMA.16816.F32.BF16 R76, R44.reuse, R16, R76 ;  /* 0x000000102c4c723c */ /* 0x048fec000004184c */
[----:B------:R3:W1:Y:S02]  /*cf80*/  MUFU.TANH R0, R37 ;  /* 0x0000002500007308 */ /* 0x0006640000002400 */
[----:B------:R-:W-:Y:S01]  /*cf90*/  HMMA.16816.F32.BF16 R20, R44, R18, R20 ;  /* 0x000000122c14723c */ /* 0x000fe20000041814 */
[----:B------:R-:W3:Y:S01]  /*cfa0*/  LDSM.16.M88.4 R16, [R151+0x5800] ;  /* 0x005800009710783b */ /* 0x000ee20000000200 */
[----:B------:R-:W-:-:S04]  /*cfb0*/  DEPBAR.LE SB0, 0x0 ;  /* 0x000080000000791a */ /* 0x000fc80000000000 */
[----:B------:R-:W1:Y:S02]  /*cfc0*/  MUFU.TANH R36, R36 ;  /* 0x0000002400247308 */ /* 0x000e640000002400 */
[C---:B----4-:R-:W-:Y:S06]  /*cfd0*/  HMMA.16816.F32.BF16 R84, R68.reuse, R28, R84 ;  /* 0x0000001c4454723c */ /* 0x050fec0000041854 */
[----:B------:R-:W4:Y:S02]  /*cfe0*/  MUFU.TANH R54, R54 ;  /* 0x0000003600367308 */ /* 0x000f240000002400 */
[----:B------:R-:W-:Y:S06]  /*cff0*/  HMMA.16816.F32.BF16 R12, R68, R30, R12 ;  /* 0x0000001e440c723c */ /* 0x000fec000004180c */
[----:B------:R1:W1:Y:S02]  /*d000*/  MUFU.TANH R196, R55 ;  /* 0x0000003700c47308 */ /* 0x0002640000002400 */
[----:B------:R-:W-:Y:S08]  /*d010*/  HMMA.16816.F32.BF16 R72, R24, R58, R72 ;  /* 0x0000003a1848723c */ /* 0x000ff00000041848 */
[C---:B--2---:R-:W-:Y:S08]  /*d020*/  HMMA.16816.F32.BF16 R84, R44.reuse, R32, R84 ;  /* 0x000000202c54723c */ /* 0x044ff00000041854 */
[----:B------:R-:W-:Y:S03]  /*d030*/  HMMA.16816.F32.BF16 R12, R44, R34, R12 ;  /* 0x000000222c0c723c */ /* 0x000fe6000004180c */
[-C--:B------:R-:W-:Y:S01]  /*d040*/  FMUL.FTZ R74, R74, R50.reuse ;  /* 0x000000324a4a7220 */ /* 0x080fe20000410000 */
[----:B------:R-:W-:-:S04]  /*d050*/  FMUL.FTZ R30, R75, R50 ;  /* 0x000000324b1e7220 */ /* 0x000fc80000410000 */
[C---:B-1----:R-:W-:Y:S01]  /*d060*/  HMMA.16816.F32.BF16 R20, R24.reuse, R42, R20 ;  /* 0x0000002a1814723c */ /* 0x042fe20000041814 */
[----:B------:R-:W1:Y:S07]  /*d070*/  MUFU.TANH R74, R74 ;  /* 0x0000004a004a7308 */ /* 0x000e6e0000002400 */
[C---:B------:R-:W-:Y:S01]  /*d080*/  HMMA.16816.F32.BF16 R80, R24.reuse, R56, R80 ;  /* 0x000000381850723c */ /* 0x040fe20000041850 */
[-C--:B------:R-:W-:Y:S01]  /*d090*/  FMUL.FTZ R56, R52, R50.reuse ;  /* 0x0000003234387220 */ /* 0x080fe20000410000 */
[-C--:B------:R-:W-:Y:S01]  /*d0a0*/  FMUL.FTZ R52, R53, R50.reuse ;  /* 0x0000003235347220 */ /* 0x080fe20000410000 */
[----:B------:R-:W2:Y:S05]  /*d0b0*/  MUFU.TANH R30, R30 ;  /* 0x0000001e001e7308 */ /* 0x000eaa0000002400 */
[C---:B------:R-:W-:Y:S01]  /*d0c0*/  HMMA.16816.F32.BF16 R76, R24.reuse, R40, R76 ;  /* 0x00000028184c723c */ /* 0x040fe2000004184c */
[-C--:B------:R-:W-:Y:S01]  /*d0d0*/  FMUL.FTZ R40, R72, R50.reuse ;  /* 0x0000003248287220 */ /* 0x080fe20000410000 */
[-C--:B------:R-:W-:Y:S01]  /*d0e0*/  FMUL.FTZ R72, R73, R50.reuse ;  /* 0x0000003249487220 */ /* 0x080fe20000410000 */
[-C--:B------:R-:W-:Y:S01]  /*d0f0*/  FMUL.FTZ R44, R22, R50.reuse ;  /* 0x00000032162c7220 */ /* 0x080fe20000410000 */
[-C--:B------:R-:W-:Y:S01]  /*d100*/  FMUL.FTZ R20, R20, R50.reuse ;  /* 0x0000003214147220 */ /* 0x080fe20000410000 */
[-C--:B------:R-:W-:Y:S01]  /*d110*/  FMUL.FTZ R22, R23, R50.reuse ;  /* 0x0000003217167220 */ /* 0x080fe20000410000 */
[----:B------:R-:W1:Y:S02]  /*d120*/  MUFU.TANH R56, R56 ;  /* 0x0000003800387308 */ /* 0x000e640000002400 */
[----:B---3--:R-:W-:Y:S01]  /*d130*/  HMMA.16816.F32.BF16 R84, R24, R16, R84 ;  /* 0x000000101854723c */ /* 0x008fe20000041854 */
[----:B------:R-:W-:-:S02]  /*d140*/  FMUL.FTZ R16, R21, R50 ;  /* 0x0000003215107220 */ /* 0x000fc40000410000 */
[-C--:B------:R-:W-:Y:S01]  /*d150*/  FMUL.FTZ R80, R80, R50.reuse ;  /* 0x0000003250507220 */ /* 0x080fe20000410000 */
[-C--:B------:R-:W-:Y:S01]  /*d160*/  FMUL.FTZ R58, R81, R50.reuse ;  /* 0x00000032513a7220 */ /* 0x080fe20000410000 */
[-C--:B------:R-:W-:Y:S01]  /*d170*/  FMUL.FTZ R38, R82, R50.reuse ;  /* 0x0000003252267220 */ /* 0x080fe20000410000 */
[-C--:B------:R-:W-:Y:S01]  /*d180*/  FMUL.FTZ R28, R83, R50.reuse ;  /* 0x00000032531c7220 */ /* 0x080fe20000410000 */
        /* <DEDUP_REMOVED lines=20> */
[----:B------:R-:W-:Y:S01]  /*d2d0*/  IADD3 R35, PT, PT, R23, 0x8, RZ ;  /* 0x0000000817237810 */ /* 0x000fe20007ffe0ff */
[----:B------:R-:W1:Y:S01]  /*d2e0*/  MUFU.TANH R28, R28 ;  /* 0x0000001c001c7308 */ /* 0x000e620000002400 */
[C---:B------:R-:W-:Y:S02]  /*d2f0*/  IADD3 R183, PT, PT, R13.reuse, R8, RZ ;  /* 0x000000080db77210 */ /* 0x040fe40007ffe0ff */
[----:B------:R-:W-:Y:S02]  /*d300*/  IADD3 R13, PT, PT, R13, R48, RZ ;  /* 0x000000300d0d7210 */ /* 0x000fe40007ffe0ff */
[----:B------:R-:W-:Y:S02]  /*d310*/  VIMNMX R185, PT, PT, RZ, R183, !PT ;  /* 0x000000b7ffb97248 */ /* 0x000fe40007fe0100 */
[----:B------:R-:W-:Y:S01]  /*d320*/  VIADDMNMX R183, R183, 0x8, RZ, !PT ;  /* 0x00000008b7b77846 */ /* 0x000fe200078001ff */
[----:B------:R-:W1:Y:S01]  /*d330*/  MUFU.TANH R40, R40 ;  /* 0x0000002800287308 */ /* 0x000e620000002400 */
[----:B------:R-:W-:-:S02]  /*d340*/  VIADDMNMX R184, R13, 0x1, R62, PT ;  /* 0x000000010db87846 */ /* 0x000fc4000380013e */
[----:B------:R-:W-:-:S05]  /*d350*/  VIADDMNMX R182, R13, 0x9, R62, PT ;  /* 0x000000090db67846 */ /* 0x000fca000380013e */
        /* <DEDUP_REMOVED lines=32> */
.L_x_14676:
[----:B------:R-:W1:Y:S01]  /*d560*/  LD.E R50, desc[UR4][R100.64+0x170] ;  /* 0x0001700464327980 */ /* 0x000e62000c101900 */
[----:B------:R-:W-:Y:S02]  /*d570*/  IADD3 R19, PT, PT, R49, -0x80, RZ ;  /* 0xffffff8031137810 */ /* 0x000fe40007ffe0ff */
[----:B------:R-:W-:Y:S01]  /*d580*/  IABS R48, R49 ;  /* 0x0000003100307213 */ /* 0x000fe20000000000 */
[----:B------:R-:W2:Y:S01]  /*d590*/  LD.E.64 R76, desc[UR4][R100.64+0x20] ;  /* 0x00002004644c7980 */ /* 0x000ea2000c101b00 */
[-C--:B-1----:R-:W-:Y:S02]  /*d5a0*/  IABS R15, R50.reuse ;  /* 0x00000032000f7213 */ /* 0x082fe40000000000 */
        /* <DEDUP_REMOVED lines=12> */
[----:B------:R-:W3:Y:S01]  /*d670*/  LD.E.64 R66, desc[UR4][R100.64+0x38] ;  /* 0x0000380464427980 */ /* 0x000ee2000c101b00 */
        /* <DEDUP_REMOVED lines=42> */
.L_x_14677:
[----:B------:R-:W-:Y:S05]  /*d920*/  BSYNC.RECONVERGENT B0 ;  /* 0x0000000000007941 */ /* 0x000fea0003800200 */
.L_x_14675:
        /* <DEDUP_REMOVED lines=17> */
[-C--:B-1----:R-:W-:Y:S01]  /*da40*/  IADD3 R84, P2, PT, R76, R8.reuse, RZ ;  /* 0x000000084c547210 */ /* 0x082fe20007f5e0ff */
        /* <DEDUP_REMOVED lines=41> */
.L_x_14674:
[----:B------:R-:W-:Y:S05]  /*dce0*/  BSYNC.RECONVERGENT B1 ;  /* 0x0000000000017941 */ /* 0x000fea0003800200 */
.L_x_14673:
[--C-:B------:R-:W-:Y:S01]  /*dcf0*/  IADD3 R21, PT, PT, R23, -0x11, -R198.reuse ;  /* 0xffffffef17157810 */ /* 0x100fe20007ffe8c6 */
[--C-:B--2---:R-:W-:Y:S01]  /*dd00*/  IMAD.IADD R50, R35, 0x1, -R198.reuse ;  /* 0x0000000123327824 */ /* 0x104fe200078e0ac6 */
[C-C-:B------:R-:W-:Y:S02]  /*dd10*/  IADD3 R2, PT, PT, R23.reuse, -0x10, -R198.reuse ;  /* 0xfffffff017027810 */ /* 0x140fe40007ffe8c6 */
[----:B------:R-:W-:Y:S02]  /*dd20*/  IABS R21, R21 ;  /* 0x0000001500157213 */ /* 0x000fe40000000000 */
[----:B------:R-:W-:Y:S02]  /*dd30*/  IADD3 R9, PT, PT, R23, -0x20, -R198 ;  /* 0xffffffe017097810 */ /* 0x000fe40007ffe8c6 */
[----:B------:R-:W-:Y:S02]  /*dd40*/  I2FP.F32.S32 R21, R21 ;  /* 0x0000001500157245 */ /* 0x000fe40000201400 */
[----:B------:R-:W-:-:S02]  /*dd50*/  IABS R2, R2 ;  /* 0x0000000200027213 */ /* 0x000fc40000000000 */
[----:B------:R-:W-:Y:S01]  /*dd60*/  IABS R9, R9 ;  /* 0x0000000900097213 */ /* 0x000fe20000000000 */
[----:B------:R-:W-:Y:S01]  /*dd70*/  FFMA.FTZ R110, -R177, R21, R110 ;  /* 0x00000015b16e7223 */ /* 0x000fe2000001016e */
[----:B------:R-:W-:Y:S02]  /*dd80*/  I2FP.F32.S32 R2, R2 ;  /* 0x0000000200027245 */ /* 0x000fe40000201400 */
[----:B------:R-:W-:Y:S02]  /*dd90*/  I2FP.F32.S32 R9, R9 ;  /* 0x0000000900097245 */ /* 0x000fe40000201400 */
[----:B------:R-:W-:Y:S01]  /*dda0*/  IADD3 R21, PT, PT, R23, -0x28, -R198 ;  /* 0xffffffd817157810 */ /* 0x000fe20007ffe8c6 */
[----:B------:R-:W-:Y:S01]  /*ddb0*/  FFMA.FTZ R108, -R177, R2, R108 ;  /* 0x00000002b16c7223 */ /* 0x000fe2000001016c */
[----:B------:R-:W-:Y:S01]  /*ddc0*/  IADD3 R17, PT, PT, R23, -0x19, -R198 ;  /* 0xffffffe717117810 */ /* 0x000fe20007ffe8c6 */
[----:B------:R-:W-:Y:S01]  /*ddd0*/  FFMA.FTZ R124, -R177, R9, R124 ;  /* 0x00000009b17c7223 */ /* 0x000fe2000001017c */
[----:B------:R-:W-:-:S02]  /*dde0*/  IABS R21, R21 ;  /* 0x0000001500157213 */ /* 0x000fc40000000000 */
[--C-:B------:R-:W-:Y:S02]  /*ddf0*/  IADD3 R2, PT, PT, R23, -0x21, -R198.reuse ;  /* 0xffffffdf17027810 */ /* 0x100fe40007ffe8c6 */
[----:B------:R-:W-:Y:S02]  /*de00*/  IADD3 R9, PT, PT, R35, -0x10, -R198 ;  /* 0xfffffff023097810 */ /* 0x000fe40007ffe8c6 */
[----:B------:R-:W-:Y:S02]  /*de10*/  I2FP.F32.S32 R21, R21 ;  /* 0x0000001500157245 */ /* 0x000fe40000201400 */
[----:B------:R-:W-:Y:S02]  /*de20*/  IABS R17, R17 ;  /* 0x0000001100117213 */ /* 0x000fe40000000000 */
[----:B------:R-:W-:Y:S01]  /*de30*/  IABS R2, R2 ;  /* 0x0000000200027213 */ /* 0x000fe20000000000 */
[----:B------:R-:W-:Y:S01]  /*de40*/  FFMA.FTZ R136, -R177, R21, R136 ;  /* 0x00000015b1887223 */ /* 0x000fe20000010188 */
[----:B------:R-:W-:Y:S01]  /*de50*/  IABS R9, R9 ;  /* 0x0000000900097213 */ /* 0x000fe20000000000 */
[----:B------:R-:W-:Y:S01]  /*de60*/  IMAD.IADD R21, R23, 0x1, -R198 ;  /* 0x0000000117157824 */ /* 0x000fe200078e0ac6 */
[----:B------:R-:W-:-:S02]  /*de70*/  I2FP.F32.S32 R17, R17 ;  /* 0x0000001100117245 */ /* 0x000fc40000201400 */
[----:B------:R-:W-:Y:S01]  /*de80*/  I2FP.F32.S32 R2, R2 ;  /* 0x0000000200027245 */ /* 0x000fe20000201400 */
[----:B------:R-:W-:Y:S01]  /*de90*/  VIADD R33, R21, 0xfffffff8 ;  /* 0xfffffff815217836 */ /* 0x000fe20000000000 */
[----:B------:R-:W-:Y:S01]  /*dea0*/  I2FP.F32.S32 R9, R9 ;  /* 0x0000000900097245 */ /* 0x000fe20000201400 */
[----:B------:R-:W-:Y:S01]  /*deb0*/  FFMA.FTZ R118, -R177, R17, R118 ;  /* 0x00000011b1767223 */ /* 0x000fe20000010176 */
[----:B------:R-:W-:Y:S01]  /*dec0*/  IADD3 R19, PT, PT, R23, -0x18, -R198 ;  /* 0xffffffe817137810 */ /* 0x000fe20007ffe8c6 */
[----:B------:R-:W-:Y:S01]  /*ded0*/  FFMA.FTZ R126, -R177, R2, R126 ;  /* 0x00000002b17e7223 */ /* 0x000fe2000001017e */
[----:B------:R-:W-:Y:S01]  /*dee0*/  IADD3 R17, PT, PT, R35, -0x9, -R198 ;  /* 0xfffffff723117810 */ /* 0x000fe20007ffe8c6 */
[----:B------:R-:W-:Y:S01]  /*def0*/  FFMA.FTZ R112, -R177, R9, R112 ;  /* 0x00000009b1707223 */ /* 0x000fe20000010170 */
[C-C-:B------:R-:W-:Y:S02]  /*df00*/  IADD3 R2, PT, PT, R35.reuse, -0x11, -R198.reuse ;  /* 0xffffffef23027810 */ /* 0x140fe40007ffe8c6 */
[----:B------:R-:W-:-:S02]  /*df10*/  IADD3 R9, PT, PT, R35, -0x20, -R198 ;  /* 0xffffffe023097810 */ /* 0x000fc40007ffe8c6 */
[----:B------:R-:W-:Y:S02]  /*df20*/  IABS R19, R19 ;  /* 0x0000001300137213 */ /* 0x000fe40000000000 */
[----:B------:R-:W-:Y:S02]  /*df30*/  IADD3 R25, PT, PT, R35, -0x19, -R198 ;  /* 0xffffffe723197810 */ /* 0x000fe40007ffe8c6 */
[----:B------:R-:W-:Y:S02]  /*df40*/  IABS R17, R17 ;  /* 0x0000001100117213 */ /* 0x000fe40000000000 */
[----:B------:R-:W-:Y:S02]  /*df50*/  IABS R2, R2 ;  /* 0x0000000200027213 */ /* 0x000fe40000000000 */
[----:B------:R-:W-:Y:S02]  /*df60*/  IABS R9, R9 ;  /* 0x0000000900097213 */ /* 0x000fe40000000000 */
[----:B------:R-:W-:-:S02]  /*df70*/  IABS R33, R33 ;  /* 0x0000002100217213 */ /* 0x000fc40000000000 */
[----:B------:R-:W-:Y:S02]  /*df80*/  I2FP.F32.S32 R19, R19 ;  /* 0x0000001300137245 */ /* 0x000fe40000201400 */
[----:B-1----:R-:W-:Y:S02]  /*df90*/  IADD3 R15, PT, PT, R23, -0x1, -R198 ;  /* 0xffffffff170f7810 */ /* 0x002fe40007ffe8c6 */
[----:B------:R-:W-:Y:S01]  /*dfa0*/  IABS R25, R25 ;  /* 0x0000001900197213 */ /* 0x000fe20000000000 */
[C---:B------:R-:W-:Y:S01]  /*dfb0*/  FFMA.FTZ R116, -R177.reuse, R19, R116 ;  /* 0x00000013b1747223 */ /* 0x040fe20000010174 */
        /* <DEDUP_REMOVED lines=8> */
[----:B------:R-:W-:Y:S01]  /*e040*/  IADD3 R19, PT, PT, R35, -0x1, -R198 ;  /* 0xffffffff23137810 */ /* 0x000fe20007ffe8c6 */
[----:B------:R-:W-:Y:S01]  /*e050*/  FFMA.FTZ R33, -R177, R33, R96 ;  /* 0x00000021b1217223 */ /* 0x000fe20000010160 */
[----:B------:R-:W-:-:S02]  /*e060*/  I2FP.F32.S32 R25, R25 ;  /* 0x0000001900197245 */ /* 0x000fc40000201400 */
[----:B------:R-:W-:Y:S02]  /*e070*/  IADD3 R13, PT, PT, R23, -0x9, -R198 ;  /* 0xfffffff7170d7810 */ /* 0x000fe40007ffe8c6 */
[----:B------:R-:W-:Y:S01]  /*e080*/  I2FP.F32.S32 R15, R15 ;  /* 0x0000000f000f7245 */ /* 0x000fe20000201400 */
[----:B------:R-:W-:Y:S01]  /*e090*/  FFMA.FTZ R122, -R177, R25, R122 ;  /* 0x00000019b17a7223 */ /* 0x000fe2000001017a */
[C-C-:B------:R-:W-:Y:S01]  /*e0a0*/  IADD3 R109, PT, PT, R23.reuse, -0x29, -R198.reuse ;  /* 0xffffffd7176d7810 */ /* 0x140fe20007ffe8c6 */
[----:B------:R-:W-:Y:S01]  /*e0b0*/  VIADD R25, R130, 0x8 ;  /* 0x0000000882197836 */ /* 0x000fe20000000000 */
[----:B------:R-:W-:Y:S01]  /*e0c0*/  IADD3 R106, PT, PT, R23, -0x30, -R198 ;  /* 0xffffffd0176a7810 */ /* 0x000fe20007ffe8c6 */
[----:B------:R-:W-:Y:S01]  /*e0d0*/  FFMA.FTZ R15, -R177, R15, R92 ;  /* 0x0000000fb10f7223 */ /* 0x000fe2000001015c */
        /* <DEDUP_REMOVED lines=19> */
[----:B------:R-:W-:Y:S01]  /*e210*/  VIADD R23, R130, 0x1 ;  /* 0x0000000182177836 */ /* 0x000fe20000000000 */
[----:B------:R-:W-:-:S02]  /*e220*/  IABS R19, R19 ;  /* 0x0000001300137213 */ /* 0x000fc40000000000 */
[-C--:B------:R-:W-:Y:S02]  /*e230*/  ISETP.GE.AND P6, PT, R25, R184.reuse, PT ;  /* 0x000000b81900720c */ /* 0x080fe40003fc6270 */
[----:B------:R-:W-:Y:S02]  /*e240*/  I2FP.F32.S32 R19, R19 ;  /* 0x0000001300137245 */ /* 0x000fe40000201400 */
[C---:B------:R-:W-:Y:S02]  /*e250*/  ISETP.GE.AND P1, PT, R23.reuse, R185, PT ;  /* 0x000000b91700720c */ /* 0x040fe40003f26270 */
[----:B------:R-:W-:Y:S01]  /*e260*/  ISETP.GE.AND P2, PT, R23, R184, PT ;  /* 0x000000b81700720c */ /* 0x000fe20003f46270 */
[----:B------:R-:W-:Y:S01]  /*e270*/  FFMA.FTZ R19, -R177, R19, R94 ;  /* 0x00000013b1137223 */ /* 0x000fe2000001015e */
[C---:B------:R-:W-:Y:S02]  /*e280*/  ISETP.GE.AND P0, PT, R23.reuse, R183, PT ;  /* 0x000000b71700720c */ /* 0x040fe40003f06270 */
[----:B------:R-:W-:-:S02]  /*e290*/  ISETP.GE.AND P3, PT, R23, R182, PT ;  /* 0x000000b61700720c */ /* 0x000fc40003f66270 */
[----:B------:R-:W-:Y:S01]  /*e2a0*/  FSEL R23, R15, -INF , P1 ;  /* 0xff8000000f177808 */ /* 0x000fe20000800000 */
[----:B------:R-:W-:Y:S01]  /*e2b0*/  VIADD R15, R130, 0x9 ;  /* 0x00000009820f7836 */ /* 0x000fe20000000000 */
[----:B------:R-:W-:Y:S02]  /*e2c0*/  FSEL R19, R19, -INF , P0 ;  /* 0xff80000013137808 */ /* 0x000fe40000000000 */
[----:B------:R-:W-:Y:S02]  /*e2d0*/  LOP3.LUT R176, R176, 0xfffffffb, RZ, 0xc0, !PT ;  /* 0xfffffffbb0b07812 */ /* 0x000fe400078ec0ff */
[----:B------:R-:W-:Y:S02]  /*e2e0*/  ISETP.GE.AND P0, PT, R15, R184, PT ;  /* 0x000000b80f00720c */ /* 0x000fe40003f06270 */
[----:B------:R-:W-:Y:S01]  /*e2f0*/  IABS R47, R21 ;  /* 0x00000015002f7213 */ /* 0x000fe20000000000 */
[----:B------:R-:W-:Y:S01]  /*e300*/  VIADD R21, R130, 0x19 ;  /* 0x0000001982157836 */ /* 0x000fe20000000000 */
[----:B------:R-:W-:-:S02]  /*e310*/  IABS R13, R13 ;  /* 0x0000000d000d7213 */ /* 0x000fc40000000000 */
[----:B------:R-:W-:Y:S02]  /*e320*/  @P6 LOP3.LUT R176, R176, 0x4, RZ, 0xfc, !PT ;  /* 0x00000004b0b06812 */ /* 0x000fe400078efcff */
[----:B------:R-:W-:Y:S02]  /*e330*/  I2FP.F32.S32 R47, R47 ;  /* 0x0000002f002f7245 */ /* 0x000fe40000201400 */
[----:B------:R-:W-:Y:S02]  /*e340*/  I2FP.F32.S32 R13, R13 ;  /* 0x0000000d000d7245 */ /* 0x000fe40000201400 */
[----:B------:R-:W-:Y:S01]  /*e350*/  LOP3.LUT R176, R176, 0xfffffffe, RZ, 0xc0, !PT ;  /* 0xfffffffeb0b07812 */ /* 0x000fe200078ec0ff */
[----:B------:R-:W-:Y:S01]  /*e360*/  FFMA.FTZ R57, -R177, R47, R104 ;  /* 0x0000002fb1397223 */ /* 0x000fe20000010168 */
[----:B------:R-:W-:Y:S01]  /*e370*/  ISETP.GE.AND P5, PT, R25, R183, PT ;  /* 0x000000b71900720c */ /* 0x000fe20003fa6270 */
[----:B------:R-:W-:Y:S01]  /*e380*/  FFMA.FTZ R13, -R177, R13, R98 ;  /* 0x0000000db10d7223 */ /* 0x000fe20000010162 */
[----:B------:R-:W-:Y:S01]  /*e390*/  FSEL R23, R23, -INF , !P2 ;  /* 0xff80000017177808 */ /* 0x000fe20005000000 */
[----:B------:R-:W-:Y:S01]  /*e3a0*/  VIADD R104, R130, 0x21 ;  /* 0x0000002182687836 */ /* 0x000fe20000000000 */
[----:B------:R-:W-:-:S02]  /*e3b0*/  ISETP.GE.AND P2, PT, R15, R185, PT ;  /* 0x000000b90f00720c */ /* 0x000fc40003f46270 */
[----:B------:R-:W-:Y:S02]  /*e3c0*/  @P0 LOP3.LUT R176, R176, 0x1, RZ, 0xfc, !PT ;  /* 0x00000001b0b00812 */ /* 0x000fe400078efcff */
[----:B------:R-:W-:Y:S02]  /*e3d0*/  FSEL R69, R19, -INF , !P3 ;  /* 0xff80000013457808 */ /* 0x000fe40005800000 */
[C---:B------:R-:W-:Y:S02]  /*e3e0*/  ISETP.GE.AND P0, PT, R15.reuse, R183, PT ;  /* 0x000000b70f00720c */ /* 0x040fe40003f06270 */
[----:B------:R-:W-:Y:S01]  /*e3f0*/  ISETP.GE.AND P3, PT, R15, R182, PT ;  /* 0x000000b60f00720c */ /* 0x000fe20003f66270 */
[----:B------:R-:W-:Y:S01]  /*e400*/  VIADD R15, R130, 0x10 ;  /* 0x00000010820f7836 */ /* 0x000fe20000000000 */
[----:B------:R-:W-:Y:S02]  /*e410*/  FSEL R57, R57, -INF , P5 ;  /* 0xff80000039397808 */ /* 0x000fe40002800000 */
[----:B------:R-:W-:-:S02]  /*e420*/  LOP3.LUT P5, RZ, R176, 0x1, RZ, 0xc0, !PT ;  /* 0x00000001b0ff7812 */ /* 0x000fc400078ac0ff */
[----:B------:R-:W-:Y:S02]  /*e430*/  FSEL R13, R13, -INF , P2 ;  /* 0xff8000000d0d7808 */ /* 0x000fe40001000000 */
[-C--:B------:R-:W-:Y:S02]  /*e440*/  ISETP.GE.AND P1, PT, R15, R185.reuse, PT ;  /* 0x000000b90f00720c */ /* 0x080fe40003f26270 */
[----:B------:R-:W-:Y:S01]  /*e450*/  FSEL R19, R13, -INF , !P5 ;  /* 0xff8000000d137808 */ /* 0x000fe20006800000 */
[C---:B------:R-:W-:Y:S01]  /*e460*/  VIADD R13, R130.reuse, 0x11 ;  /* 0x00000011820d7836 */ /* 0x040fe20000000000 */
[----:B------:R-:W-:Y:S02]  /*e470*/  FSEL R17, R17, -INF , P0 ;  /* 0xff80000011117808 */ /* 0x000fe40000000000 */
[C---:B------:R-:W-:Y:S02]  /*e480*/  ISETP.GE.AND P4, PT, R25.reuse, R185, PT ;  /* 0x000000b91900720c */ /* 0x040fe40003f86270 */
[----:B------:R-:W-:Y:S01]  /*e490*/  ISETP.GE.AND P6, PT, R25, R182, PT ;  /* 0x000000b61900720c */ /* 0x000fe20003fc6270 */
[----:B------:R-:W-:Y:S01]  /*e4a0*/  VIADD R25, R130, 0x20 ;  /* 0x0000002082197836 */ /* 0x000fe20000000000 */
[----:B------:R-:W-:-:S02]  /*e4b0*/  ISETP.GE.AND P2, PT, R15, R184, PT ;  /* 0x000000b80f00720c */ /* 0x000fc40003f46270 */
[----:B------:R-:W-:Y:S02]  /*e4c0*/  FSEL R108, R108, -INF , P1 ;  /* 0xff8000006c6c7808 */ /* 0x000fe40000800000 */
[----:B------:R-:W-:Y:S02]  /*e4d0*/  ISETP.GE.AND P5, PT, R13, R185, PT ;  /* 0x000000b90d00720c */ /* 0x000fe40003fa6270 */
[----:B------:R-:W-:Y:S02]  /*e4e0*/  FSEL R53, R17, -INF , !P3 ;  /* 0xff80000011357808 */ /* 0x000fe40005800000 */
[----:B------:R-:W-:Y:S02]  /*e4f0*/  FSEL R33, R33, -INF , P4 ;  /* 0xff80000021217808 */ /* 0x000fe40002000000 */
[----:B------:R-:W-:Y:S02]  /*e500*/  FSEL R57, R57, -INF , !P6 ;  /* 0xff80000039397808 */ /* 0x000fe40007000000 */
[----:B------:R-:W-:-:S02]  /*e510*/  FSEL R17, R108, -INF , !P2 ;  /* 0xff8000006c117808 */ /* 0x000fc40005000000 */
[CC--:B------:R-:W-:Y:S02]  /*e520*/  ISETP.GE.AND P4, PT, R15.reuse, R183.reuse, PT ;  /* 0x000000b70f00720c */ /* 0x0c0fe40003f86270 */
[----:B------:R-:W-:Y:S02]  /*e530*/  ISETP.GE.AND P6, PT, R15, R182, PT ;  /* 0x000000b60f00720c */ /* 0x000fe40003fc6270 */
[C---:B------:R-:W-:Y:S02]  /*e540*/  ISETP.GE.AND P3, PT, R13.reuse, R184, PT ;  /* 0x000000b80d00720c */ /* 0x040fe40003f66270 */
[C---:B------:R-:W-:Y:S02]  /*e550*/  ISETP.GE.AND P0, PT, R13.reuse, R183, PT ;  /* 0x000000b70d00720c */ /* 0x040fe40003f06270 */
[----:B------:R-:W-:Y:S01]  /*e560*/  ISETP.GE.AND P2, PT, R13, R182, PT ;  /* 0x000000b60d00720c */ /* 0x000fe20003f46270 */
[----:B------:R-:W-:Y:S01]  /*e570*/  VIADD R13, R130, 0x18 ;  /* 0x00000018820d7836 */ /* 0x000fe20000000000 */
[----:B------:R-:W-:-:S02]  /*e580*/  FSEL R15, R110, -INF , P5 ;  /* 0xff8000006e0f7808 */ /* 0x000fc40002800000 */
[----:B------:R-:W-:Y:S02]  /*e590*/  IADD3 R27, PT, PT, R35, -0x18, -R198 ;  /* 0xffffffe8231b7810 */ /* 0x000fe40007ffe8c6 */
[----:B------:R-:W-:Y:S02]  /*e5a0*/  FSEL R15, R15, -INF , !P3 ;  /* 0xff8000000f0f7808 */ /* 0x000fe40005800000 */
[----:B------:R-:W-:Y:S02]  /*e5b0*/  ISETP.GE.AND P3, PT, R13, R182, PT ;  /* 0x000000b60d00720c */ /* 0x000fe40003f66270 */
[----:B------:R-:W-:Y:S02]  /*e5c0*/  IABS R27, R27 ;  /* 0x0000001b001b7213 */ /* 0x000fe40000000000 */
[----:B------:R-:W-:Y:S02]  /*e5d0*/  FSEL R43, R114, -INF , P0 ;  /* 0xff800000722b7808 */ /* 0x000fe40000000000 */
[----:B------:R-:W-:-:S02]  /*e5e0*/  LOP3.LUT R176, R176, 0xfffffffe, RZ, 0xc0, !PT ;  /* 0xfffffffeb0b07812 */ /* 0x000fc400078ec0ff */
[----:B------:R-:W-:Y:S02]  /*e5f0*/  FSEL R45, R112, -INF , P4 ;  /* 0xff800000702d7808 */ /* 0x000fe40002000000 */
[----:B------:R-:W-:Y:S02]  /*e600*/  ISETP.GE.AND P4, PT, R21, R185, PT ;  /* 0x000000b91500720c */ /* 0x000fe40003f86270 */
[----:B------:R-:W-:Y:S02]  /*e610*/  I2FP.F32.S32 R27, R27 ;  /* 0x0000001b001b7245 */ /* 0x000fe40000201400 */
[----:B------:R-:W-:Y:S02]  /*e620*/  @P3 LOP3.LUT R176, R176, 0x1, RZ, 0xfc, !PT ;  /* 0x00000001b0b03812 */ /* 0x000fe400078efcff */
[----:B------:R-:W-:Y:S01]  /*e630*/  FSEL R43, R43, -INF , !P2 ;  /* 0xff8000002b2b7808 */ /* 0x000fe20005000000 */
[----:B------:R-:W-:Y:S01]  /*e640*/  FFMA.FTZ R120, -R177, R27, R120 ;  /* 0x0000001bb1787223 */ /* 0x000fe20000010178 */
[----:B------:R-:W-:-:S02]  /*e650*/  ISETP.GE.AND P1, PT, R13, R185, PT ;  /* 0x000000b90d00720c */ /* 0x000fc40003f26270 */
[C---:B------:R-:W-:Y:S02]  /*e660*/  ISETP.GE.AND P3, PT, R21.reuse, R184, PT ;  /* 0x000000b81500720c */ /* 0x040fe40003f66270 */
[C---:B------:R-:W-:Y:S02]  /*e670*/  ISETP.GE.AND P0, PT, R21.reuse, R183, PT ;  /* 0x000000b71500720c */ /* 0x040fe40003f06270 */
[----:B------:R-:W-:Y:S02]  /*e680*/  ISETP.GE.AND P2, PT, R21, R182, PT ;  /* 0x000000b61500720c */ /* 0x000fe40003f46270 */
[----:B------:R-:W-:Y:S02]  /*e690*/  FSEL R21, R118, -INF , P4 ;  /* 0xff80000076157808 */ /* 0x000fe40002000000 */
[----:B------:R-:W-:Y:S02]  /*e6a0*/  FSEL R45, R45, -INF , !P6 ;  /* 0xff8000002d2d7808 */ /* 0x000fe40007000000 */
[----:B------:R-:W-:-:S02]  /*e6b0*/  ISETP.GE.AND P5, PT, R13, R184, PT ;  /* 0x000000b80d00720c */ /* 0x000fc40003fa6270 */
[----:B------:R-:W-:Y:S02]  /*e6c0*/  ISETP.GE.AND P6, PT, R13, R183, PT ;  /* 0x000000b70d00720c */ /* 0x000fe40003fc6270 */
[----:B------:R-:W-:Y:S02]  /*e6d0*/  FSEL R13, R116, -INF , P1 ;  /* 0xff800000740d7808 */ /* 0x000fe40000800000 */
[----:B------:R-:W-:Y:S02]  /*e6e0*/  FSEL R21, R21, -INF , !P3 ;  /* 0xff80000015157808 */ /* 0x000fe40005800000 */
[----:B------:R-:W-:Y:S02]  /*e6f0*/  ISETP.GE.AND P3, PT, R25, R182, PT ;  /* 0x000000b61900720c */ /* 0x000fe40003f66270 */
[----:B------:R-:W-:Y:S02]  /*e700*/  FSEL R13, R13, -INF , !P5 ;  /* 0xff8000000d0d7808 */ /* 0x000fe40006800000 */
[----:B------:R-:W-:-:S02]  /*e710*/  LOP3.LUT P5, RZ, R176, 0x1, RZ, 0xc0, !PT ;  /* 0x00000001b0ff7812 */ /* 0x000fc400078ac0ff */
[----:B------:R-:W-:Y:S02]  /*e720*/  FSEL R27, R120, -INF , P6 ;  /* 0xff800000781b7808 */ /* 0x000fe40003000000 */
[----:B------:R-:W-:Y:S02]  /*e730*/  ISETP.GE.AND P1, PT, R25, R185, PT ;  /* 0x000000b91900720c */ /* 0x000fe40003f26270 */
[----:B------:R-:W-:Y:S02]  /*e740*/  FSEL R27, R27, -INF , !P5 ;  /* 0xff8000001b1b7808 */ /* 0x000fe40006800000 */
[C---:B------:R-:W-:Y:S02]  /*e750*/  ISETP.GE.AND P5, PT, R25.reuse, R184, PT ;  /* 0x000000b81900720c */ /* 0x040fe40003fa6270 */
[----:B------:R-:W-:Y:S02]  /*e760*/  ISETP.GE.AND P6, PT, R25, R183, PT ;  /* 0x000000b71900720c */ /* 0x000fe40003fc6270 */
[----:B------:R-:W-:-:S02]  /*e770*/  FSEL R25, R122, -INF , P0 ;  /* 0xff8000007a197808 */ /* 0x000fc40000000000 */
[----:B------:R-:W-:Y:S02]  /*e780*/  LOP3.LUT R176, R176, 0xfffffffe, RZ, 0xc0, !PT ;  /* 0xfffffffeb0b07812 */ /* 0x000fe400078ec0ff */
[C-C-:B------:R-:W-:Y:S02]  /*e790*/  IADD3 R111, PT, PT, R35.reuse, -0x21, -R198.reuse ;  /* 0xffffffdf236f7810 */ /* 0x140fe40007ffe8c6 */
[----:B------:R-:W-:Y:S02]  /*e7a0*/  IADD3 R107, PT, PT, R35, -0x28, -R198 ;  /* 0xffffffd8236b7810 */ /* 0x000fe40007ffe8c6 */
[----:B------:R-:W-:Y:S02]  /*e7b0*/  ISETP.GE.AND P4, PT, R104, R185, PT ;  /* 0x000000b96800720c */ /* 0x000fe40003f86270 */
[----:B------:R-:W-:Y:S02]  /*e7c0*/  @P3 LOP3.LUT R176, R176, 0x1, RZ, 0xfc, !PT ;  /* 0x00000001b0b03812 */ /* 0x000fe400078efcff */
[----:B------:R-:W-:-:S02]  /*e7d0*/  FSEL R25, R25, -INF , !P2 ;  /* 0xff80000019197808 */ /* 0x000fc40005000000 */
[C---:B------:R-:W-:Y:S02]  /*e7e0*/  ISETP.GE.AND P3, PT, R104.reuse, R184, PT ;  /* 0x000000b86800720c */ /* 0x040fe40003f66270 */
[C---:B------:R-:W-:Y:S02]  /*e7f0*/  ISETP.GE.AND P0, PT, R104.reuse, R183, PT ;  /* 0x000000b76800720c */ /* 0x040fe40003f06270 */
[----:B------:R-:W-:Y:S01]  /*e800*/  ISETP.GE.AND P2, PT, R104, R182, PT ;  /* 0x000000b66800720c */ /* 0x000fe20003f46270 */
[----:B------:R-:W-:Y:S01]  /*e810*/  VIADD R104, R130, 0x28 ;  /* 0x0000002882687836 */ /* 0x000fe20000000000 */
[----:B------:R-:W-:Y:S02]  /*e820*/  FSEL R124, R124, -INF , P1 ;  /* 0xff8000007c7c7808 */ /* 0x000fe40000800000 */
[----:B------:R-:W-:Y:S02]  /*e830*/  IABS R111, R111 ;  /* 0x0000006f006f7213 */ /* 0x000fe40000000000 */
[----:B------:R-:W-:-:S02]  /*e840*/  FSEL R126, R126, -INF , P4 ;  /* 0xff8000007e7e7808 */ /* 0x000fc40002000000 */
[----:B------:R-:W-:Y:S02]  /*e850*/  IABS R107, R107 ;  /* 0x0000006b006b7213 */ /* 0x000fe40000000000 */
[----:B------:R-:W-:Y:S02]  /*e860*/  FSEL R211, R124, -INF , !P5 ;  /* 0xff8000007cd37808 */ /* 0x000fe40006800000 */
[----:B------:R-:W-:Y:S02]  /*e870*/  FSEL R209, R126, -INF , !P3 ;  /* 0xff8000007ed17808 */ /* 0x000fe40005800000 */
[----:B------:R-:W-:Y:S02]  /*e880*/  I2FP.F32.S32 R111, R111 ;  /* 0x0000006f006f7245 */ /* 0x000fe40000201400 */
[----:B------:R-:W-:Y:S02]  /*e890*/  I2FP.F32.S32 R107, R107 ;  /* 0x0000006b006b7245 */ /* 0x000fe40000201400 */
[----:B------:R-:W-:Y:S01]  /*e8a0*/  LOP3.LUT P5, RZ, R176, 0x1, RZ, 0xc0, !PT ;  /* 0x00000001b0ff7812 */ /* 0x000fe200078ac0ff */
[C---:B------:R-:W-:Y:S01]  /*e8b0*/  FFMA.FTZ R111, -R177.reuse, R111, R134 ;  /* 0x0000006fb16f7223 */ /* 0x040fe20000010186 */
[----:B------:R-:W-:Y:S01]  /*e8c0*/  FSEL R113, R132, -INF , P6 ;  /* 0xff80000084717808 */ /* 0x000fe20003000000 */
[----:B------:R-:W-:Y:S01]  /*e8d0*/  FFMA.FTZ R140, -R177, R107, R140 ;  /* 0x0000006bb18c7223 */ /* 0x000fe2000001018c */
[----:B------:R-:W-:-:S02]  /*e8e0*/  ISETP.GE.AND P3, PT, R104, R182, PT ;  /* 0x000000b66800720c */ /* 0x000fc40003f66270 */
[----:B------:R-:W-:Y:S02]  /*e8f0*/  IABS R109, R109 ;  /* 0x0000006d006d7213 */ /* 0x000fe40000000000 */
[----:B------:R-:W-:Y:S02]  /*e900*/  FSEL R113, R113, -INF , !P5 ;  /* 0xff80000071717808 */ /* 0x000fe40006800000 */
[C---:B------:R-:W-:Y:S02]  /*e910*/  ISETP.GE.AND P1, PT, R104.reuse, R185, PT ;  /* 0x000000b96800720c */ /* 0x040fe40003f26270 */
[C---:B------:R-:W-:Y:S02]  /*e920*/  ISETP.GE.AND P5, PT, R104.reuse, R184, PT ;  /* 0x000000b86800720c */ /* 0x040fe40003fa6270 */
[----:B------:R-:W-:Y:S01]  /*e930*/  ISETP.GE.AND P6, PT, R104, R183, PT ;  /* 0x000000b76800720c */ /* 0x000fe20003fc6270 */
[----:B------:R-:W-:Y:S01]  /*e940*/  VIADD R104, R130, 0x29 ;  /* 0x0000002982687836 */ /* 0x000fe20000000000 */
[----:B------:R-:W-:-:S02]  /*e950*/  I2FP.F32.S32 R107, R109 ;  /* 0x0000006d006b7245 */ /* 0x000fc40000201400 */
[----:B------:R-:W-:Y:S02]  /*e960*/  IADD3 R99, PT, PT, R35, -0x29, -R198 ;  /* 0xffffffd723637810 */ /* 0x000fe40007ffe8c6 */
[----:B------:R-:W-:Y:S01]  /*e970*/  LOP3.LUT R176, R176, 0xfffffffe, RZ, 0xc0, !PT ;  /* 0xfffffffeb0b07812 */ /* 0x000fe200078ec0ff */
[----:B------:R-:W-:Y:S01]  /*e980*/  FFMA.FTZ R107, -R177, R107, R138 ;  /* 0x0000006bb16b7223 */ /* 0x000fe2000001018a */
[----:B------:R-:W-:Y:S02]  /*e990*/  FSEL R111, R111, -INF , P0 ;  /* 0xff8000006f6f7808 */ /* 0x000fe40000000000 */
[----:B------:R-:W-:Y:S02]  /*e9a0*/  IABS R99, R99 ;  /* 0x0000006300637213 */ /* 0x000fe40000000000 */
[----:B------:R-:W-:Y:S02]  /*e9b0*/  ISETP.GE.AND P4, PT, R104, R185, PT ;  /* 0x000000b96800720c */ /* 0x000fe40003f86270 */
[----:B------:R-:W-:-:S02]  /*e9c0*/  @P3 LOP3.LUT R176, R176, 0x1, RZ, 0xfc, !PT ;  /* 0x00000001b0b03812 */ /* 0x000fc400078efcff */
[----:B------:R-:W-:Y:S02]  /*e9d0*/  FSEL R217, R111, -INF , !P2 ;  /* 0xff8000006fd97808 */ /* 0x000fe40005000000 */
[C---:B------:R-:W-:Y:S02]  /*e9e0*/  ISETP.GE.AND P3, PT, R104.reuse, R184, PT ;  /* 0x000000b86800720c */ /* 0x040fe40003f66270 */
[C---:B------:R-:W-:Y:S02]  /*e9f0*/  ISETP.GE.AND P0, PT, R104.reuse, R183, PT ;  /* 0x000000b76800720c */ /* 0x040fe40003f06270 */
[----:B------:R-:W-:Y:S01]  /*ea00*/  ISETP.GE.AND P2, PT, R104, R182, PT ;  /* 0x000000b66800720c */ /* 0x000fe20003f46270 */
[----:B------:R-:W-:Y:S01]  /*ea10*/  VIADD R104, R130, 0x30 ;  /* 0x0000003082687836 */ /* 0x000fe20000000000 */
[----:B------:R-:W-:Y:S02]  /*ea20*/  I2FP.F32.S32 R99, R99 ;  /* 0x0000006300637245 */ /* 0x000fe40000201400 */
[----:B------:R-:W-:-:S02]  /*ea30*/  FSEL R107, R107, -INF , P4 ;  /* 0xff8000006b6b7808 */ /* 0x000fc40002000000 */
[----:B------:R-:W-:Y:S01]  /*ea40*/  IADD3 R98, PT, PT, R35, -0x30, -R198 ;  /* 0xffffffd023627810 */ /* 0x000fe20007ffe8c6 */
[----:B------:R-:W-:Y:S01]  /*ea50*/  FFMA.FTZ R99, -R177, R99, R142 ;  /* 0x00000063b1637223 */ /* 0x000fe2000001018e */
[----:B------:R-:W-:Y:S02]  /*ea60*/  FSEL R207, R107, -INF , !P3 ;  /* 0xff8000006bcf7808 */ /* 0x000fe40005800000 */
[----:B------:R-:W-:Y:S02]  /*ea70*/  ISETP.GE.AND P3, PT, R104, R182, PT ;  /* 0x000000b66800720c */ /* 0x000fe40003f66270 */
[----:B------:R-:W-:Y:S02]  /*ea80*/  IABS R98, R98 ;  /* 0x0000006200627213 */ /* 0x000fe40000000000 */
[----:B------:R-:W-:Y:S02]  /*ea90*/  IABS R105, R105 ;  /* 0x0000006900697213 */ /* 0x000fe40000000000 */
[----:B------:R-:W-:-:S02]  /*eaa0*/  FSEL R136, R136, -INF , P1 ;  /* 0xff80000088887808 */ /* 0x000fc40000800000 */
[----:B------:R-:W-:Y:S02]  /*eab0*/  FSEL R219, R99, -INF , P0 ;  /* 0xff80000063db7808 */ /* 0x000fe40000000000 */
[----:B------:R-:W-:Y:S01]  /*eac0*/  I2FP.F32.S32 R107, R98 ;  /* 0x00000062006b7245 */ /* 0x000fe20000201400 */
[----:B------:R-:W-:Y:S01]  /*ead0*/  VIADD R98, R130, 0x31 ;  /* 0x0000003182627836 */ /* 0x000fe20000000000 */
[----:B------:R-:W-:Y:S02]  /*eae0*/  I2FP.F32.S32 R99, R105 ;  /* 0x0000006900637245 */ /* 0x000fe40000201400 */
[----:B------:R-:W-:Y:S01]  /*eaf0*/  FSEL R213, R136, -INF , !P5 ;  /* 0xff80000088d57808 */ /* 0x000fe20006800000 */
[C---:B------:R-:W-:Y:S01]  /*eb00*/  FFMA.FTZ R148, -R177.reuse, R107, R148 ;  /* 0x0000006bb1947223 */ /* 0x040fe20000010194 */
[----:B------:R-:W-:Y:S01]  /*eb10*/  LOP3.LUT P5, RZ, R176, 0x1, RZ, 0xc0, !PT ;  /* 0x00000001b0ff7812 */ /* 0x000fe200078ac0ff */
[----:B------:R-:W-:Y:S01]  /*eb20*/  FFMA.FTZ R99, -R177, R99, R146 ;  /* 0x00000063b1637223 */ /* 0x000fe20000010192 */
[----:B------:R-:W-:-:S02]  /*eb30*/  IABS R106, R106 ;  /* 0x0000006a006a7213 */ /* 0x000fc40000000000 */
[----:B------:R-:W-:Y:S02]  /*eb40*/  LOP3.LUT R176, R176, 0xfffffffe, RZ, 0xc0, !PT ;  /* 0xfffffffeb0b07812 */ /* 0x000fe400078ec0ff */
[----:B------:R-:W-:Y:S02]  /*eb50*/  ISETP.GE.AND P4, PT, R98, R185, PT ;  /* 0x000000b96200720c */ /* 0x000fe40003f86270 */
[C-C-:B------:R-:W-:Y:S02]  /*eb60*/  IADD3 R85, PT, PT, R35.reuse, -0x48, -R198.reuse ;  /* 0xffffffb823557810 */ /* 0x140fe40007ffe8c6 */
[----:B------:R-:W-:Y:S02]  /*eb70*/  I2FP.F32.S32 R106, R106 ;  /* 0x0000006a006a7245 */ /* 0x000fe40000201400 */
[----:B------:R-:W-:Y:S02]  /*eb80*/  IADD3 R95, PT, PT, R35, -0x31, -R198 ;  /* 0xffffffcf235f7810 */ /* 0x000fe40007ffe8c6 */
[----:B------:R-:W-:Y:S01]  /*eb90*/  @P3 LOP3.LUT R176, R176, 0x1, RZ, 0xfc, !PT ;  /* 0x00000001b0b03812 */ /* 0x000fe200078efcff */
[----:B------:R-:W-:Y:S01]  /*eba0*/  FFMA.FTZ R106, -R177, R106, R144 ;  /* 0x0000006ab16a7223 */ /* 0x000fe20000010190 */
        /* <DEDUP_REMOVED lines=9> */
[----:B------:R-:W-:Y:S02]  /*ec40*/  ISETP.GE.AND P1, PT, R104, R185, PT ;  /* 0x000000b96800720c */ /* 0x000fe40003f26270 */
[----:B------:R-:W-:Y:S02]  /*ec50*/  IABS R97, R97 ;  /* 0x0000006100617213 */ /* 0x000fe40000000000 */
[----:B------:R-:W-:Y:S02]  /*ec60*/  IADD3 R94, PT, PT, R35, -0x38, -R198 ;  /* 0xffffffc8235e7810 */ /* 0x000fe40007ffe8c6 */
[----:B------:R-:W-:Y:S02]  /*ec70*/  FSEL R201, R99, -INF , !P3 ;  /* 0xff80000063c97808 */ /* 0x000fe40005800000 */
[----:B------:R-:W-:-:S02]  /*ec80*/  ISETP.GE.AND P3, PT, R98, R182, PT ;  /* 0x000000b66200720c */ /* 0x000fc40003f66270 */
[----:B------:R-:W-:Y:S02]  /*ec90*/  I2FP.F32.S32 R85, R85 ;  /* 0x0000005500557245 */ /* 0x000fe40000201400 */
[----:B------:R-:W-:Y:S02]  /*eca0*/  FSEL R215, R140, -INF , !P5 ;  /* 0xff8000008cd77808 */ /* 0x000fe40006800000 */
[----:B------:R-:W-:Y:S01]  /*ecb0*/  I2FP.F32.S32 R95, R95 ;  /* 0x0000005f005f7245 */ /* 0x000fe20000201400 */
[C---:B------:R-:W-:Y:S01]  /*ecc0*/  FFMA.FTZ R54, -R177.reuse, R85, R54 ;  /* 0x00000055b1367223 */ /* 0x040fe20000010136 */
[----:B------:R-:W-:Y:S02]  /*ecd0*/  IABS R9, R9 ;  /* 0x0000000900097213 */ /* 0x000fe40000000000 */
[----:B------:R-:W-:Y:S01]  /*ece0*/  ISETP.GE.AND P5, PT, R104, R184, PT ;  /* 0x000000b86800720c */ /* 0x000fe20003fa6270 */
[----:B------:R-:W-:Y:S01]  /*ecf0*/  FFMA.FTZ R95, -R177, R95, R150 ;  /* 0x0000005fb15f7223 */ /* 0x000fe20000010196 */
[----:B------:R-:W-:Y:S01]  /*ed00*/  FSEL R106, R106, -INF , P1 ;  /* 0xff8000006a6a7808 */ /* 0x000fe20000800000 */
[----:B------:R-:W-:Y:S01]  /*ed10*/  IMAD.MOV.U32 R85, RZ, RZ, R9 ;  /* 0x000000ffff557224 */ /* 0x000fe200078e0009 */
[----:B------:R-:W-:Y:S01]  /*ed20*/  I2FP.F32.S32 R97, R97 ;  /* 0x0000006100617245 */ /* 0x000fe20000201400 */
[----:B------:R-:W2:Y:S01]  /*ed30*/  LD.E R9, desc[UR4][R100.64+0xdc] ;  /* 0x0000dc0464097980 */ /* 0x000ea2000c101900 */
[----:B------:R-:W-:-:S02]  /*ed40*/  ISETP.GE.AND P6, PT, R104, R183, PT ;  /* 0x000000b76800720c */ /* 0x000fc40003fc6270 */
[----:B------:R-:W-:Y:S01]  /*ed50*/  IABS R94, R94 ;  /* 0x0000005e005e7213 */ /* 0x000fe20000000000 */
[----:B------:R-:W-:Y:S01]  /*ed60*/  FFMA.FTZ R97, -R177, R97, R154 ;  /* 0x00000061b1617223 */ /* 0x000fe2000001019a */
[----:B------:R-:W-:Y:S02]  /*ed70*/  FSEL R125, R106, -INF , !P5 ;  /* 0xff8000006a7d7808 */ /* 0x000fe40006800000 */
[----:B------:R-:W-:Y:S02]  /*ed80*/  LOP3.LUT P5, RZ, R176, 0x1, RZ, 0xc0, !PT ;  /* 0x00000001b0ff7812 */ /* 0x000fe400078ac0ff */
[----:B------:R-:W-:Y:S02]  /*ed90*/  FSEL R145, R148, -INF , P6 ;  /* 0xff80000094917808 */ /* 0x000fe40003000000 */
[----:B------:R-:W-:Y:S01]  /*eda0*/  I2FP.F32.S32 R99, R94 ;  /* 0x0000005e00637245 */ /* 0x000fe20000201400 */
[----:B------:R-:W-:Y:S01]  /*edb0*/  VIADD R94, R130, 0x39 ;  /* 0x00000039825e7836 */ /* 0x000fe20000000000 */
[----:B------:R-:W-:-:S02]  /*edc0*/  ISETP.GE.AND P1, PT, R98, R185, PT ;  /* 0x000000b96200720c */ /* 0x000fc40003f26270 */
[----:B------:R-:W-:Y:S01]  /*edd0*/  LOP3.LUT R176, R176, 0xfffffffe, RZ, 0xc0, !PT ;  /* 0xfffffffeb0b07812 */ /* 0x000fe200078ec0ff */
[----:B------:R-:W-:Y:S01]  /*ede0*/  FFMA.FTZ R190, -R177, R99, R190 ;  /* 0x00000063b1be7223 */ /* 0x000fe200000101be */
[----:B------:R-:W-:Y:S02]  /*edf0*/  FSEL R145, R145, -INF , !P5 ;  /* 0xff80000091917808 */ /* 0x000fe40006800000 */
[----:B------:R-:W-:Y:S02]  /*ee00*/  FSEL R205, R95, -INF , P0 ;  /* 0xff8000005fcd7808 */ /* 0x000fe40000000000 */
[C---:B------:R-:W-:Y:S02]  /*ee10*/  ISETP.GE.AND P5, PT, R98.reuse, R184, PT ;  /* 0x000000b86200720c */ /* 0x040fe40003fa6270 */
[----:B------:R-:W-:Y:S02]  /*ee20*/  FSEL R97, R97, -INF , P1 ;  /* 0xff80000061617808 */ /* 0x000fe40000800000 */
[----:B------:R-:W-:-:S02]  /*ee30*/  ISETP.GE.AND P6, PT, R98, R183, PT ;  /* 0x000000b76200720c */ /* 0x000fc40003fc6270 */
[----:B------:R-:W-:Y:S02]  /*ee40*/  @P3 LOP3.LUT R176, R176, 0x1, RZ, 0xfc, !PT ;  /* 0x00000001b0b03812 */ /* 0x000fe400078efcff */
[----:B------:R-:W-:Y:S02]  /*ee50*/  FSEL R205, R205, -INF , !P2 ;  /* 0xff800000cdcd7808 */ /* 0x000fe40005000000 */
[C---:B------:R-:W-:Y:S02]  /*ee60*/  ISETP.GE.AND P4, PT, R94.reuse, R185, PT ;  /* 0x000000b95e00720c */ /* 0x040fe40003f86270 */
[C---:B------:R-:W-:Y:S02]  /*ee70*/  ISETP.GE.AND P3, PT, R94.reuse, R184, PT ;  /* 0x000000b85e00720c */ /* 0x040fe40003f66270 */
[----:B------:R-:W-:Y:S02]  /*ee80*/  ISETP.GE.AND P0, PT, R94, R183, PT ;  /* 0x000000b75e00720c */ /* 0x000fe40003f06270 */
[----:B------:R-:W-:-:S02]  /*ee90*/  FSEL R117, R97, -INF , !P5 ;  /* 0xff80000061757808 */ /* 0x000fc40006800000 */
[----:B------:R-:W-:Y:S01]  /*eea0*/  ISETP.GE.AND P2, PT, R94, R182, PT ;  /* 0x000000b65e00720c */ /* 0x000fe20003f46270 */
[----:B------:R-:W-:Y:S01]  /*eeb0*/  VIADD R94, R130, 0x40 ;  /* 0x00000040825e7836 */ /* 0x000fe20000000000 */
[----:B------:R-:W-:Y:S02]  /*eec0*/  LOP3.LUT P5, RZ, R176, 0x1, RZ, 0xc0, !PT ;  /* 0x00000001b0ff7812 */ /* 0x000fe400078ac0ff */
[----:B------:R-:W-:Y:S02]  /*eed0*/  FSEL R115, R190, -INF , P6 ;  /* 0xff800000be737808 */ /* 0x000fe40003000000 */
[----:B------:R-:W-:Y:S02]  /*eee0*/  IADD3 R91, PT, PT, R35, -0x40, -R198 ;  /* 0xffffffc0235b7810 */ /* 0x000fe40007ffe8c6 */
[----:B------:R-:W-:Y:S02]  /*eef0*/  FSEL R115, R115, -INF , !P5 ;  /* 0xff80000073737808 */ /* 0x000fe40006800000 */
[----:B------:R-:W-:-:S02]  /*ef00*/  ISETP.GE.AND P5, PT, R94, R184, PT ;  /* 0x000000b85e00720c */ /* 0x000fc40003fa6270 */
[----:B------:R-:W-:Y:S02]  /*ef10*/  IADD3 R92, PT, PT, R35, -0x39, -R198 ;  /* 0xffffffc7235c7810 */ /* 0x000fe40007ffe8c6 */
[----:B------:R-:W-:Y:S02]  /*ef20*/  IABS R91, R91 ;  /* 0x0000005b005b7213 */ /* 0x000fe40000000000 */
[----:B------:R-:W-:Y:S02]  /*ef30*/  IABS R89, R89 ;  /* 0x0000005900597213 */ /* 0x000fe40000000000 */
[----:B------:R-:W-:Y:S02]  /*ef40*/  IABS R96, R96 ;  /* 0x0000006000607213 */ /* 0x000fe40000000000 */
[----:B------:R-:W-:Y:S02]  /*ef50*/  IABS R93, R93 ;  /* 0x0000005d005d7213 */ /* 0x000fe40000000000 */
[----:B------:R-:W-:-:S02]  /*ef60*/  IABS R92, R92 ;  /* 0x0000005c005c7213 */ /* 0x000fc40000000000 */
[----:B------:R-:W-:Y:S02]  /*ef70*/  I2FP.F32.S32 R91, R91 ;  /* 0x0000005b005b7245 */ /* 0x000fe40000201400 */
[----:B------:R-:W-:Y:S02]  /*ef80*/  I2FP.F32.S32 R89, R89 ;  /* 0x0000005900597245 */ /* 0x000fe40000201400 */
[----:B------:R-:W-:Y:S01]  /*ef90*/  IADD3 R86, PT, PT, R35, -0x41, -R198 ;  /* 0xffffffbf23567810 */ /* 0x000fe20007ffe8c6 */
[C---:B------:R-:W-:Y:S01]  /*efa0*/  FFMA.FTZ R0, -R177.reuse, R91, R0 ;  /* 0x0000005bb1007223 */ /* 0x040fe20000010100 */
[----:B------:R-:W-:Y:S01]  /*efb0*/  LOP3.LUT R176, R176, 0xfffffffe, RZ, 0xc0, !PT ;  /* 0xfffffffeb0b07812 */ /* 0x000fe200078ec0ff */
[----:B------:R-:W-:Y:S01]  /*efc0*/  FFMA.FTZ R194, -R177, R89, R194 ;  /* 0x00000059b1c27223 */ /* 0x000fe200000101c2 */
[----:B------:R-:W-:Y:S01]  /*efd0*/  I2FP.F32.S32 R95, R96 ;  /* 0x00000060005f7245 */ /* 0x000fe20000201400 */
[----:B------:R-:W-:Y:S01]  /*efe0*/  VIADD R89, R130, 0x48 ;  /* 0x0000004882597836 */ /* 0x000fe20000000000 */
[----:B------:R-:W-:-:S02]  /*eff0*/  I2FP.F32.S32 R93, R93 ;  /* 0x0000005d005d7245 */ /* 0x000fc40000201400 */
[----:B------:R-:W-:Y:S01]  /*f000*/  I2FP.F32.S32 R92, R92 ;  /* 0x0000005c005c7245 */ /* 0x000fe20000201400 */
[C---:B------:R-:W-:Y:S01]  /*f010*/  FFMA.FTZ R95, -R177.reuse, R95, R186 ;  /* 0x0000005fb15f7223 */ /* 0x040fe200000101ba */
[----:B------:R-:W-:Y:S01]  /*f020*/  @P5 LOP3.LUT R176, R176, 0x1, RZ, 0xfc, !PT ;  /* 0x00000001b0b05812 */ /* 0x000fe200078efcff */
[C---:B------:R-:W-:Y:S01]  /*f030*/  FFMA.FTZ R192, -R177.reuse, R93, R192 ;  /* 0x0000005db1c07223 */ /* 0x040fe200000101c0 */
[----:B------:R-:W-:Y:S01]  /*f040*/  IABS R86, R86 ;  /* 0x0000005600567213 */ /* 0x000fe20000000000 */
[----:B------:R-:W-:Y:S01]  /*f050*/  FFMA.FTZ R92, -R177, R92, R188 ;  /* 0x0000005cb15c7223 */ /* 0x000fe200000101bc */
[----:B------:R-:W-:Y:S01]  /*f060*/  ISETP.GE.AND P5, PT, R94, R183, PT ;  /* 0x000000b75e00720c */ /* 0x000fe20003fa6270 */
[----:B------:R-:W-:Y:S01]  /*f070*/  VIADD R93, R130, 0x41 ;  /* 0x00000041825d7836 */ /* 0x000fe20000000000 */
[----:B------:R-:W-:Y:S02]  /*f080*/  I2FP.F32.S32 R91, R86 ;  /* 0x00000056005b7245 */ /* 0x000fe40000201400 */
[----:B------:R-:W-:-:S02]  /*f090*/  FSEL R0, R0, -INF , P5 ;  /* 0xff80000000007808 */ /* 0x000fc40002800000 */
[----:B------:R-:W-:Y:S01]  /*f0a0*/  ISETP.GE.AND P5, PT, R89, R184, PT ;  /* 0x000000b85900720c */ /* 0x000fe20003fa6270 */
[----:B------:R-:W-:Y:S01]  /*f0b0*/  FFMA.FTZ R36, -R177, R91, R36 ;  /* 0x0000005bb1247223 */ /* 0x000fe20000010124 */
[CC--:B------:R-:W-:Y:S02]  /*f0c0*/  ISETP.GE.AND P1, PT, R94.reuse, R185.reuse, PT ;  /* 0x000000b95e00720c */ /* 0x0c0fe40003f26270 */
[----:B------:R-:W-:Y:S02]  /*f0d0*/  FSEL R95, R95, -INF , P4 ;  /* 0xff8000005f5f7808 */ /* 0x000fe40002000000 */
[----:B------:R-:W-:Y:S02]  /*f0e0*/  ISETP.GE.AND P6, PT, R94, R182, PT ;  /* 0x000000b65e00720c */ /* 0x000fe40003fc6270 */
[----:B------:R-:W-:Y:S02]  /*f0f0*/  FSEL R92, R92, -INF , P0 ;  /* 0xff8000005c5c7808 */ /* 0x000fe40000000000 */
[----:B------:R-:W-:-:S02]  /*f100*/  ISETP.GE.AND P4, PT, R93, R185, PT ;  /* 0x000000b95d00720c */ /* 0x000fc40003f86270 */
[----:B------:R-:W-:Y:S02]  /*f110*/  ISETP.GE.AND P0, PT, R93, R183, PT ;  /* 0x000000b75d00720c */ /* 0x000fe40003f06270 */
[----:B------:R-:W-:Y:S02]  /*f120*/  FSEL R199, R95, -INF , !P3 ;  /* 0xff8000005fc77808 */ /* 0x000fe40005800000 */
[----:B------:R-:W-:Y:S02]  /*f130*/  FSEL R189, R192, -INF , P1 ;  /* 0xff800000c0bd7808 */ /* 0x000fe40000800000 */
[----:B------:R-:W-:Y:S02]  /*f140*/  FSEL R203, R92, -INF , !P2 ;  /* 0xff8000005ccb7808 */ /* 0x000fe40005000000 */
[----:B------:R-:W-:Y:S01]  /*f150*/  FSEL R187, R0, -INF , !P6 ;  /* 0xff80000000bb7808 */ /* 0x000fe20007000000 */
[----:B------:R-:W-:Y:S01]  /*f160*/  VIADD R0, R130, 0x49 ;  /* 0x0000004982007836 */ /* 0x000fe20000000000 */
[----:B------:R-:W-:-:S02]  /*f170*/  LOP3.LUT P1, RZ, R176, 0x1, RZ, 0xc0, !PT ;  /* 0x00000001b0ff7812 */ /* 0x000fc4000782c0ff */
[C---:B------:R-:W-:Y:S02]  /*f180*/  ISETP.GE.AND P3, PT, R93.reuse, R184, PT ;  /* 0x000000b85d00720c */ /* 0x040fe40003f66270 */
[----:B------:R-:W-:Y:S02]  /*f190*/  ISETP.GE.AND P2, PT, R93, R182, PT ;  /* 0x000000b65d00720c */ /* 0x000fe40003f46270 */
[----:B------:R-:W-:Y:S02]  /*f1a0*/  FSEL R193, R194, -INF , P4 ;  /* 0xff800000c2c17808 */ /* 0x000fe40002000000 */
[----:B------:R-:W-:Y:S02]  /*f1b0*/  FSEL R197, R36, -INF , P0 ;  /* 0xff80000024c57808 */ /* 0x000fe40000000000 */
[----:B------:R-:W-:Y:S02]  /*f1c0*/  LOP3.LUT R176, R176, 0xfffffffe, RZ, 0xc0, !PT ;  /* 0xfffffffeb0b07812 */ /* 0x000fe400078ec0ff */
[----:B------:R-:W-:-:S02]  /*f1d0*/  IABS R87, R87 ;  /* 0x0000005700577213 */ /* 0x000fc40000000000 */
[----:B------:R-:W-:Y:S02]  /*f1e0*/  FSEL R193, R193, -INF , !P3 ;  /* 0xff800000c1c17808 */ /* 0x000fe40005800000 */
[----:B------:R-:W-:Y:S02]  /*f1f0*/  FSEL R197, R197, -INF , !P2 ;  /* 0xff800000c5c57808 */ /* 0x000fe40005000000 */
[----:B------:R-:W-:Y:S02]  /*f200*/  @P5 LOP3.LUT R176, R176, 0x1, RZ, 0xfc, !PT ;  /* 0x00000001b0b05812 */ /* 0x000fe400078efcff */
[C---:B------:R-:W-:Y:S02]  /*f210*/  ISETP.GE.AND P4, PT, R0.reuse, R185, PT ;  /* 0x000000b90000720c */ /* 0x040fe40003f86270 */
[C---:B------:R-:W-:Y:S02]  /*f220*/  ISETP.GE.AND P3, PT, R0.reuse, R184, PT ;  /* 0x000000b80000720c */ /* 0x040fe40003f66270 */
[----:B------:R-:W-:-:S02]  /*f230*/  ISETP.GE.AND P0, PT, R0, R183, PT ;  /* 0x000000b70000720c */ /* 0x000fc40003f06270 */
[----:B------:R-:W-:Y:S01]  /*f240*/  ISETP.GE.AND P2, PT, R0, R182, PT ;  /* 0x000000b60000720c */ /* 0x000fe20003f46270 */
[----:B------:R-:W-:Y:S01]  /*f250*/  VIADD R0, R130, 0x50 ;  /* 0x0000005082007836 */ /* 0x000fe20000000000 */
[----:B------:R-:W-:Y:S02]  /*f260*/  ISETP.GE.AND P5, PT, R89, R183, PT ;  /* 0x000000b75900720c */ /* 0x000fe40003fa6270 */
[----:B------:R-:W-:Y:S02]  /*f270*/  IADD3 R83, PT, PT, R35, -0x49, -R198 ;  /* 0xffffffb723537810 */ /* 0x000fe40007ffe8c6 */
[----:B------:R-:W-:Y:S02]  /*f280*/  I2FP.F32.S32 R87, R87 ;  /* 0x0000005700577245 */ /* 0x000fe40000201400 */
[----:B------:R-:W-:Y:S02]  /*f290*/  FSEL R54, R54, -INF , P5 ;  /* 0xff80000036367808 */ /* 0x000fe40002800000 */
[----:B------:R-:W-:Y:S01]  /*f2a0*/  ISETP.GE.AND P5, PT, R0, R184, PT ;  /* 0x000000b80000720c */ /* 0x000fe20003fa6270 */
[----:B------:R-:W-:Y:S01]  /*f2b0*/  FFMA.FTZ R56, -R177, R87, R56 ;  /* 0x00000057b1387223 */ /* 0x000fe20000010138 */
[----:B------:R-:W-:-:S02]  /*f2c0*/  IABS R83, R83 ;  /* 0x0000005300537213 */ /* 0x000fc40000000000 */
[----:B------:R-:W-:Y:S02]  /*f2d0*/  FSEL R189, R189, -INF , !P1 ;  /* 0xff800000bdbd7808 */ /* 0x000fe40004800000 */
[----:B------:R-:W-:Y:S02]  /*f2e0*/  ISETP.GE.AND P1, PT, R89, R185, PT ;  /* 0x000000b95900720c */ /* 0x000fe40003f26270 */
[----:B------:R-:W-:Y:S02]  /*f2f0*/  I2FP.F32.S32 R36, R85 ;  /* 0x0000005500247245 */ /* 0x000fe40000201400 */
[----:B------:R-:W-:Y:S02]  /*f300*/  I2FP.F32.S32 R83, R83 ;  /* 0x0000005300537245 */ /* 0x000fe40000201400 */
[----:B------:R-:W-:Y:S02]  /*f310*/  IADD3 R82, PT, PT, R35, -0x50, -R198 ;  /* 0xffffffb023527810 */ /* 0x000fe40007ffe8c6 */
[----:B------:R-:W-:-:S02]  /*f320*/  IABS R84, R84 ;  /* 0x0000005400547213 */ /* 0x000fc40000000000 */
[----:B------:R-:W-:Y:S02]  /*f330*/  FSEL R56, R56, -INF , P1 ;  /* 0xff80000038387808 */ /* 0x000fe40000800000 */
[C---:B------:R-:W-:Y:S01]  /*f340*/  LOP3.LUT P1, RZ, R176.reuse, 0x1, RZ, 0xc0, !PT ;  /* 0x00000001b0ff7812 */ /* 0x040fe2000782c0ff */
[----:B------:R-:W-:Y:S01]  /*f350*/  FFMA.FTZ R36, -R177, R36, R52 ;  /* 0x00000024b1247223 */ /* 0x000fe20000010134 */
[----:B------:R-:W-:Y:S01]  /*f360*/  ISETP.GE.AND P6, PT, R89, R182, PT ;  /* 0x000000b65900720c */ /* 0x000fe20003fc6270 */
[----:B------:R-:W-:Y:S01]  /*f370*/  FFMA.FTZ R83, -R177, R83, R196 ;  /* 0x00000053b1537223 */ /* 0x000fe200000101c4 */
[----:B------:R-:W-:Y:S02]  /*f380*/  LOP3.LUT R176, R176, 0xfffffffe, RZ, 0xc0, !PT ;  /* 0xfffffffeb0b07812 */ /* 0x000fe400078ec0ff */
[----:B------:R-:W-:Y:S02]  /*f390*/  IABS R82, R82 ;  /* 0x0000005200527213 */ /* 0x000fe40000000000 */
[----:B------:R-:W-:-:S02]  /*f3a0*/  I2FP.F32.S32 R85, R84 ;  /* 0x0000005400557245 */ /* 0x000fc40000201400 */
[----:B------:R-:W-:Y:S02]  /*f3b0*/  FSEL R167, R56, -INF , !P1 ;  /* 0xff80000038a77808 */ /* 0x000fe40004800000 */
[----:B------:R-:W-:Y:S02]  /*f3c0*/  FSEL R147, R54, -INF , !P6 ;  /* 0xff80000036937808 */ /* 0x000fe40007000000 */
[----:B------:R-:W-:Y:S01]  /*f3d0*/  @P5 LOP3.LUT R176, R176, 0x1, RZ, 0xfc, !PT ;  /* 0x00000001b0b05812 */ /* 0x000fe200078efcff */
[----:B------:R-:W-:Y:S01]  /*f3e0*/  FFMA.FTZ R80, -R177, R85, R80 ;  /* 0x00000055b1507223 */ /* 0x000fe20000010150 */
[C---:B------:R-:W-:Y:S02]  /*f3f0*/  ISETP.GE.AND P1, PT, R0.reuse, R185, PT ;  /* 0x000000b90000720c */ /* 0x040fe40003f26270 */
[C---:B------:R-:W-:Y:S02]  /*f400*/  ISETP.GE.AND P5, PT, R0.reuse, R183, PT ;  /* 0x000000b70000720c */ /* 0x040fe40003fa6270 */
[----:B------:R-:W-:Y:S01]  /*f410*/  ISETP.GE.AND P6, PT, R0, R182, PT ;  /* 0x000000b60000720c */ /* 0x000fe20003fc6270 */
[----:B------:R-:W-:Y:S01]  /*f420*/  VIADD R0, R130, 0x51 ;  /* 0x0000005182007836 */ /* 0x000fe20000000000 */
[----:B------:R-:W-:-:S02]  /*f430*/  IABS R81, R81 ;  /* 0x0000005100517213 */ /* 0x000fc40000000000 */
[----:B------:R-:W-:Y:S02]  /*f440*/  I2FP.F32.S32 R87, R82 ;  /* 0x0000005200577245 */ /* 0x000fe40000201400 */
[----:B------:R-:W-:Y:S02]  /*f450*/  FSEL R36, R36, -INF , P4 ;  /* 0xff80000024247808 */ /* 0x000fe40002000000 */
[----:B------:R-:W-:Y:S02]  /*f460*/  FSEL R83, R83, -INF , P0 ;  /* 0xff80000053537808 */ /* 0x000fe40000000000 */
[----:B------:R-:W-:Y:S02]  /*f470*/  IADD3 R78, PT, PT, R35, -0x51, -R198 ;  /* 0xffffffaf234e7810 */ /* 0x000fe40007ffe8c6 */
[----:B------:R-:W-:Y:S01]  /*f480*/  IABS R79, R79 ;  /* 0x0000004f004f7213 */ /* 0x000fe20000000000 */
[----:B------:R-:W-:Y:S01]  /*f490*/  FFMA.FTZ R38, -R177, R87, R38 ;  /* 0x00000057b1267223 */ /* 0x000fe20000010126 */
[----:B------:R-:W-:-:S02]  /*f4a0*/  I2FP.F32.S32 R81, R81 ;  /* 0x0000005100517245 */ /* 0x000fc40000201400 */
[----:B------:R-:W-:Y:S02]  /*f4b0*/  FSEL R191, R36, -INF , !P3 ;  /* 0xff80000024bf7808 */ /* 0x000fe40005800000 */
[----:B------:R-:W-:Y:S02]  /*f4c0*/  FSEL R195, R83, -INF , !P2 ;  /* 0xff80000053c37808 */ /* 0x000fe40005000000 */
[----:B------:R-:W-:Y:S02]  /*f4d0*/  ISETP.GE.AND P4, PT, R0, R185, PT ;  /* 0x000000b90000720c */ /* 0x000fe40003f86270 */
[----:B------:R-:W-:Y:S02]  /*f4e0*/  FSEL R80, R80, -INF , P1 ;  /* 0xff80000050507808 */ /* 0x000fe40000800000 */
[C---:B------:R-:W-:Y:S02]  /*f4f0*/  ISETP.GE.AND P3, PT, R0.reuse, R184, PT ;  /* 0x000000b80000720c */ /* 0x040fe40003f66270 */
[----:B------:R-:W-:-:S02]  /*f500*/  ISETP.GE.AND P0, PT, R0, R183, PT ;  /* 0x000000b70000720c */ /* 0x000fc40003f06270 */
[----:B------:R-:W-:Y:S01]  /*f510*/  ISETP.GE.AND P2, PT, R0, R182, PT ;  /* 0x000000b60000720c */ /* 0x000fe20003f46270 */
[----:B------:R-:W-:Y:S01]  /*f520*/  VIADD R0, R130, 0x58 ;  /* 0x0000005882007836 */ /* 0x000fe20000000000 */
[----:B------:R-:W-:Y:S02]  /*f530*/  IABS R78, R78 ;  /* 0x0000004e004e7213 */ /* 0x000fe40000000000 */
[----:B------:R-:W-:Y:S02]  /*f540*/  I2FP.F32.S32 R79, R79 ;  /* 0x0000004f004f7245 */ /* 0x000fe40000201400 */
[----:B------:R-:W-:Y:S02]  /*f550*/  IADD3 R77, PT, PT, R35, -0x58, -R198 ;  /* 0xffffffa8234d7810 */ /* 0x000fe40007ffe8c6 */
[----:B------:R-:W-:Y:S01]  /*f560*/  LOP3.LUT P1, RZ, R176, 0x1, RZ, 0xc0, !PT ;  /* 0x00000001b0ff7812 */ /* 0x000fe2000782c0ff */
[C---:B------:R-:W-:Y:S01]  /*f570*/  FFMA.FTZ R58, -R177.reuse, R81, R58 ;  /* 0x00000051b13a7223 */ /* 0x040fe2000001013a */
[----:B------:R-:W-:Y:S01]  /*f580*/  FSEL R38, R38, -INF , P5 ;  /* 0xff80000026267808 */ /* 0x000fe20002800000 */
[----:B------:R-:W-:Y:S01]  /*f590*/  FFMA.FTZ R40, -R177, R79, R40 ;  /* 0x0000004fb1287223 */ /* 0x000fe20000010128 */
[----:B------:R-:W-:-:S02]  /*f5a0*/  I2FP.F32.S32 R78, R78 ;  /* 0x0000004e004e7245 */ /* 0x000fc40000201400 */
[----:B------:R-:W-:Y:S02]  /*f5b0*/  FSEL R143, R80, -INF , !P1 ;  /* 0xff800000508f7808 */ /* 0x000fe40004800000 */
[----:B------:R-:W-:Y:S02]  /*f5c0*/  IABS R77, R77 ;  /* 0x0000004d004d7213 */ /* 0x000fe40000000000 */
[----:B------:R-:W-:Y:S02]  /*f5d0*/  ISETP.GE.AND P1, PT, R0, R185, PT ;  /* 0x000000b90000720c */ /* 0x000fe40003f26270 */
[----:B------:R-:W-:Y:S01]  /*f5e0*/  IADD3 R73, PT, PT, R35, -0x59, -R198 ;  /* 0xffffffa723497810 */ /* 0x000fe20007ffe8c6 */
[----:B------:R-:W-:Y:S01]  /*f5f0*/  FFMA.FTZ R28, -R177, R78, R28 ;  /* 0x0000004eb11c7223 */ /* 0x000fe2000001011c */
[----:B------:R-:W-:Y:S02]  /*f600*/  FSEL R137, R38, -INF , !P6 ;  /* 0xff80000026897808 */ /* 0x000fe40007000000 */
[----:B------:R-:W-:-:S02]  /*f610*/  FSEL R58, R58, -INF , P4 ;  /* 0xff8000003a3a7808 */ /* 0x000fc40002000000 */
[C---:B------:R-:W-:Y:S02]  /*f620*/  ISETP.GE.AND P5, PT, R0.reuse, R184, PT ;  /* 0x000000b80000720c */ /* 0x040fe40003fa6270 */
[C---:B------:R-:W-:Y:S02]  /*f630*/  ISETP.GE.AND P4, PT, R0.reuse, R183, PT ;  /* 0x000000b70000720c */ /* 0x040fe40003f86270 */
[----:B------:R-:W-:Y:S01]  /*f640*/  ISETP.GE.AND P6, PT, R0, R182, PT ;  /* 0x000000b60000720c */ /* 0x000fe20003fc6270 */
[----:B------:R-:W-:Y:S01]  /*f650*/  VIADD R0, R130, 0x59 ;  /* 0x0000005982007836 */ /* 0x000fe20000000000 */
[----:B------:R-:W-:Y:S02]  /*f660*/  IABS R76, R76 ;  /* 0x0000004c004c7213 */ /* 0x000fe40000000000 */
[----:B------:R-:W-:Y:S02]  /*f670*/  I2FP.F32.S32 R77, R77 ;  /* 0x0000004d004d7245 */ /* 0x000fe40000201400 */
[----:B------:R-:W-:-:S02]  /*f680*/  FSEL R40, R40, -INF , P1 ;  /* 0xff80000028287808 */ /* 0x000fc40000800000 */
[----:B------:R-:W-:Y:S02]  /*f690*/  IABS R75, R75 ;  /* 0x0000004b004b7213 */ /* 0x000fe40000000000 */
[----:B------:R-:W-:Y:S01]  /*f6a0*/  IABS R73, R73 ;  /* 0x0000004900497213 */ /* 0x000fe20000000000 */
[----:B------:R-:W-:Y:S01]  /*f6b0*/  FFMA.FTZ R74, -R177, R77, R74 ;  /* 0x0000004db14a7223 */ /* 0x000fe2000001014a */
[----:B------:R-:W-:Y:S02]  /*f6c0*/  IADD3 R71, PT, PT, R35, -0x60, -R198 ;  /* 0xffffffa023477810 */ /* 0x000fe40007ffe8c6 */
[----:B------:R-:W-:Y:S02]  /*f6d0*/  I2FP.F32.S32 R76, R76 ;  /* 0x0000004c004c7245 */ /* 0x000fe40000201400 */
        /* <DEDUP_REMOVED lines=8> */
[----:B------:R-:W-:-:S02]  /*f760*/  I2FP.F32.S32 R75, R75 ;  /* 0x0000004b004b7245 */ /* 0x000fc40000201400 */
[----:B------:R-:W-:Y:S01]  /*f770*/  I2FP.F32.S32 R73, R73 ;  /* 0x0000004900497245 */ /* 0x000fe20000201400 */
[C---:B------:R-:W-:Y:S01]  /*f780*/  FFMA.FTZ R72, -R177.reuse, R76, R72 ;  /* 0x0000004cb1487223 */ /* 0x040fe20000010148 */
[----:B------:R-:W-:Y:S01]  /*f790*/  IABS R71, R71 ;  /* 0x0000004700477213 */ /* 0x000fe20000000000 */
[C---:B------:R-:W-:Y:S01]  /*f7a0*/  FFMA.FTZ R32, -R177.reuse, R75, R32 ;  /* 0x0000004bb1207223 */ /* 0x040fe20000010120 */
[----:B------:R-:W-:Y:S01]  /*f7b0*/  FSEL R74, R74, -INF , P4 ;  /* 0xff8000004a4a7808 */ /* 0x000fe20002000000 */
[----:B------:R-:W-:Y:S01]  /*f7c0*/  FFMA.FTZ R30, -R177, R73, R30 ;  /* 0x00000049b11e7223 */ /* 0x000fe2000001011e */
[----:B------:R-:W-:Y:S02]  /*f7d0*/  FSEL R135, R28, -INF , !P2 ;  /* 0xff8000001c877808 */ /* 0x000fe40005000000 */
[----:B------:R-:W-:Y:S02]  /*f7e0*/  IABS R67, R67 ;  /* 0x0000004300437213 */ /* 0x000fe40000000000 */
[----:B------:R-:W-:-:S02]  /*f7f0*/  ISETP.GE.AND P2, PT, R0, R185, PT ;  /* 0x000000b90000720c */ /* 0x000fc40003f46270 */
[----:B------:R-:W-:Y:S02]  /*f800*/  I2FP.F32.S32 R71, R71 ;  /* 0x0000004700477245 */ /* 0x000fe40000201400 */
[----:B------:R-:W-:Y:S02]  /*f810*/  FSEL R133, R74, -INF , !P6 ;  /* 0xff8000004a857808 */ /* 0x000fe40007000000 */
[----:B------:R-:W-:Y:S02]  /*f820*/  FSEL R72, R72, -INF , P3 ;  /* 0xff80000048487808 */ /* 0x000fe40001800000 */
[C---:B------:R-:W-:Y:S02]  /*f830*/  ISETP.GE.AND P6, PT, R0.reuse, R184, PT ;  /* 0x000000b80000720c */ /* 0x040fe40003fc6270 */
[C---:B------:R-:W-:Y:S02]  /*f840*/  ISETP.GE.AND P3, PT, R0.reuse, R183, PT ;  /* 0x000000b70000720c */ /* 0x040fe40003f66270 */
[----:B------:R-:W-:Y:S01]  /*f850*/  ISETP.GE.AND P4, PT, R0, R182, PT ;  /* 0x000000b60000720c */ /* 0x000fe20003f86270 */
[----:B------:R-:W-:Y:S01]  /*f860*/  VIADD R0, R130, 0x61 ;  /* 0x0000006182007836 */ /* 0x000fe20000000000 */
[----:B------:R-:W-:Y:S01]  /*f870*/  I2FP.F32.S32 R67, R67 ;  /* 0x0000004300437245 */ /* 0x000fe20000201400 */
[----:B------:R-:W-:Y:S01]  /*f880*/  FFMA.FTZ R68, -R177, R71, R68 ;  /* 0x00000047b1447223 */ /* 0x000fe20000010144 */
[----:B------:R-:W-:-:S02]  /*f890*/  FSEL R30, R30, -INF , P0 ;  /* 0xff8000001e1e7808 */ /* 0x000fc40000000000 */
[----:B------:R-:W-:Y:S02]  /*f8a0*/  FSEL R32, R32, -INF , P2 ;  /* 0xff80000020207808 */ /* 0x000fe40001000000 */
[----:B------:R-:W-:Y:S02]  /*f8b0*/  IADD3 R59, PT, PT, R35, -0x61, -R198 ;  /* 0xffffff9f233b7810 */ /* 0x000fe40007ffe8c6 */
[----:B------:R-:W-:Y:S01]  /*f8c0*/  IABS R66, R66 ;  /* 0x0000004200427213 */ /* 0x000fe20000000000 */
[----:B------:R-:W-:Y:S01]  /*f8d0*/  FFMA.FTZ R42, -R177, R67, R42 ;  /* 0x00000043b12a7223 */ /* 0x000fe2000001012a */
[----:B------:R-:W-:Y:S02]  /*f8e0*/  FSEL R119, R72, -INF , !P1 ;  /* 0xff80000048777808 */ /* 0x000fe40004800000 */
[----:B------:R-:W-:Y:S02]  /*f8f0*/  FSEL R131, R30, -INF , !P5 ;  /* 0xff8000001e837808 */ /* 0x000fe40006800000 */
[----:B------:R-:W-:-:S02]  /*f900*/  FSEL R111, R32, -INF , !P6 ;  /* 0xff800000206f7808 */ /* 0x000fc40007000000 */
[----:B------:R-:W-:Y:S02]  /*f910*/  IADD3 R55, PT, PT, R35, -0x68, -R198 ;  /* 0xffffff9823377810 */ /* 0x000fe40007ffe8c6 */
        /* <DEDUP_REMOVED lines=8> */
[----:B------:R-:W-:Y:S01]  /*f9a0*/  IADD3 R48, PT, PT, R35, -0x69, -R198 ;  /* 0xffffff9723307810 */ /* 0x000fe20007ffe8c6 */
[----:B------:R-:W-:Y:S01]  /*f9b0*/  FFMA.FTZ R20, -R177, R67, R20 ;  /* 0x00000043b1147223 */ /* 0x000fe20000010114 */
[----:B------:R-:W-:Y:S02]  /*f9c0*/  IABS R55, R55 ;  /* 0x0000003700377213 */ /* 0x000fe40000000000 */
[----:B------:R-:W-:Y:S02]  /*f9d0*/  I2FP.F32.S32 R28, R59 ;  /* 0x0000003b001c7245 */ /* 0x000fe40000201400 */
[----:B------:R-:W-:-:S02]  /*f9e0*/  FSEL R109, R68, -INF , !P4 ;  /* 0xff800000446d7808 */ /* 0x000fc40006000000 */
[----:B------:R-:W-:Y:S02]  /*f9f0*/  FSEL R42, R42, -INF , P0 ;  /* 0xff8000002a2a7808 */ /* 0x000fe40000000000 */
[C---:B------:R-:W-:Y:S02]  /*fa00*/  ISETP.GE.AND P2, PT, R0.reuse, R185, PT ;  /* 0x000000b90000720c */ /* 0x040fe40003f46270 */
[C---:B------:R-:W-:Y:S02]  /*fa10*/  ISETP.GE.AND P3, PT, R0.reuse, R184, PT ;  /* 0x000000b80000720c */ /* 0x040fe40003f66270 */
[C---:B------:R-:W-:Y:S02]  /*fa20*/  ISETP.GE.AND P0, PT, R0.reuse, R183, PT ;  /* 0x000000b70000720c */ /* 0x040fe40003f06270 */
[----:B------:R-:W-:Y:S01]  /*fa30*/  ISETP.GE.AND P4, PT, R0, R182, PT ;  /* 0x000000b60000720c */ /* 0x000fe20003f86270 */
[----:B------:R-:W-:Y:S01]  /*fa40*/  VIADD R0, R130, 0x69 ;  /* 0x0000006982007836 */ /* 0x000fe20000000000 */
[----:B------:R-:W-:Y:S01]  /*fa50*/  IABS R48, R48 ;  /* 0x0000003000307213 */ /* 0x000fe20000000000 */
[----:B------:R-:W-:Y:S01]  /*fa60*/  FFMA.FTZ R28, -R177, R28, R34 ;  /* 0x0000001cb11c7223 */ /* 0x000fe20000010122 */
[----:B------:R-:W-:-:S02]  /*fa70*/  I2FP.F32.S32 R55, R55 ;  /* 0x0000003700377245 */ /* 0x000fc40000201400 */
[----:B------:R-:W-:Y:S02]  /*fa80*/  FSEL R20, R20, -INF , P2 ;  /* 0xff80000014147808 */ /* 0x000fe40001000000 */
[----:B------:R-:W-:Y:S02]  /*fa90*/  I2FP.F32.S32 R71, R48 ;  /* 0x0000003000477245 */ /* 0x000fe40000201400 */
[----:B------:R-:W-:Y:S01]  /*faa0*/  FSEL R59, R42, -INF , !P5 ;  /* 0xff8000002a3b7808 */ /* 0x000fe20006800000 */
[----:B------:R-:W-:Y:S01]  /*fab0*/  FFMA.FTZ R44, -R177, R55, R44 ;  /* 0x00000037b12c7223 */ /* 0x000fe2000001012c */
[----:B------:R-:W-:Y:S02]  /*fac0*/  ISETP.GE.AND P5, PT, R0, R184, PT ;  /* 0x000000b80000720c */ /* 0x000fe40003fa6270 */
[----:B------:R-:W-:Y:S02]  /*fad0*/  IABS R51, R51 ;  /* 0x0000003300337213 */ /* 0x000fe40000000000 */
[----:B------:R-:W-:-:S02]  /*fae0*/  FSEL R28, R28, -INF , P1 ;  /* 0xff8000001c1c7808 */ /* 0x000fc40000800000 */
[----:B------:R-:W-:Y:S02]  /*faf0*/  IABS R50, R50 ;  /* 0x0000003200327213 */ /* 0x000fe40000000000 */
[----:B------:R-:W-:Y:S01]  /*fb00*/  FSEL R55, R20, -INF , !P3 ;  /* 0xff80000014377808 */ /* 0x000fe20005800000 */
[----:B------:R-:W-:Y:S01]  /*fb10*/  FFMA.FTZ R20, -R177, R71, R22 ;  /* 0x00000047b1147223 */ /* 0x000fe20000010116 */
        /* <DEDUP_REMOVED lines=8> */
[----:B------:R-:W-:Y:S02]  /*fba0*/  LOP3.LUT R176, R176, 0xfffffffd, RZ, 0xc0, !PT ;  /* 0xfffffffdb0b07812 */ /* 0x000fe400078ec0ff */
[----:B------:R-:W-:Y:S01]  /*fbb0*/  ISETP.GE.AND P2, PT, R0, R184, PT ;  /* 0x000000b80000720c */ /* 0x000fe20003f46270 */
[----:B------:R-:W-:Y:S01]  /*fbc0*/  FFMA.FTZ R67, -R177, R67, R90 ;  /* 0x00000043b1437223 */ /* 0x000fe2000001015a */
[----:B------:R-:W-:Y:S02]  /*fbd0*/  FSEL R44, R44, -INF , P0 ;  /* 0xff8000002c2c7808 */ /* 0x000fe40000000000 */
[----:B------:R-:W-:-:S02]  /*fbe0*/  ISETP.GE.AND P0, PT, R130, R183, PT ;  /* 0x000000b78200720c */ /* 0x000fc40003f06270 */
[----:B------:R-:W-:Y:S02]  /*fbf0*/  @P5 LOP3.LUT R176, R176, 0x2, RZ, 0xfc, !PT ;  /* 0x00000002b0b05812 */ /* 0x000fe400078efcff */
[----:B------:R-:W-:Y:S02]  /*fc00*/  FSEL R51, R51, -INF , P1 ;  /* 0xff80000033337808 */ /* 0x000fe40000800000 */
[----:B------:R-:W-:Y:S02]  /*fc10*/  ISETP.GE.AND P1, PT, R130, R182, PT ;  /* 0x000000b68200720c */ /* 0x000fe40003f26270 */
[----:B------:R-:W-:Y:S02]  /*fc20*/  FSEL R16, R67, -INF , P0 ;  /* 0xff80000043107808 */ /* 0x000fe40000000000 */
[----:B------:R-:W-:Y:S02]  /*fc30*/  FSEL R105, R44, -INF , !P4 ;  /* 0xff8000002c697808 */ /* 0x000fe40006000000 */
[----:B------:R-:W-:-:S02]  /*fc40*/  LOP3.LUT P4, RZ, R176, 0x4, RZ, 0xc0, !PT ;  /* 0x00000004b0ff7812 */ /* 0x000fc4000788c0ff */
[----:B------:R-:W-:Y:S02]  /*fc50*/  LOP3.LUT R176, R176, 0xfffffffe, RZ, 0xc0, !PT ;  /* 0xfffffffeb0b07812 */ /* 0x000fe400078ec0ff */
[----:B------:R-:W-:Y:S02]  /*fc60*/  FSEL R16, R16, -INF , !P1 ;  /* 0xff80000010107808 */ /* 0x000fe40004800000 */
[----:B------:R-:W-:Y:S02]  /*fc70*/  FSEL R107, R28, -INF , !P6 ;  /* 0xff8000001c6b7808 */ /* 0x000fe40007000000 */
[----:B------:R-:W-:Y:S02]  /*fc80*/  @P2 LOP3.LUT R176, R176, 0x1, RZ, 0xfc, !PT ;  /* 0x00000001b0b02812 */ /* 0x000fe400078efcff */
[C---:B------:R-:W-:Y:S02]  /*fc90*/  ISETP.GE.AND P6, PT, R0.reuse, R185, PT ;  /* 0x000000b90000720c */ /* 0x040fe40003fc6270 */
[----:B------:R-:W-:-:S02]  /*fca0*/  ISETP.GE.AND P0, PT, R0, R183, PT ;  /* 0x000000b70000720c */ /* 0x000fc40003f06270 */
[----:B------:R-:W-:Y:S02]  /*fcb0*/  ISETP.GE.AND P2, PT, R0, R182, PT ;  /* 0x000000b60000720c */ /* 0x000fe40003f46270 */
[----:B------:R-:W-:Y:S02]  /*fcc0*/  FMNMX3.FTZ R0, R16, R69, R57, !PT ;  /* 0x0000004510007276 */ /* 0x000fe40007810039 */
[C-C-:B------:R-:W-:Y:S02]  /*fcd0*/  IADD3 R41, PT, PT, R35.reuse, -0x70, -R198.reuse ;  /* 0xffffff9023297810 */ /* 0x140fe40007ffe8c6 */
[----:B------:R-:W-:Y:S02]  /*fce0*/  FMNMX3.FTZ R0, R0, R53, R45, !PT ;  /* 0x0000003500007276 */ /* 0x000fe4000781002d */
[----:B------:R-:W-:Y:S02]  /*fcf0*/  IADD3 R39, PT, PT, R35, -0x71, -R198 ;  /* 0xffffff8f23277810 */ /* 0x000fe40007ffe8c6 */
[----:B------:R-:W-:-:S02]  /*fd00*/  FMNMX3.FTZ R0, R0, R43, R27, !PT ;  /* 0x0000002b00007276 */ /* 0x000fc4000781001b */
[----:B------:R-:W-:Y:S02]  /*fd10*/  IABS R41, R41 ;  /* 0x0000002900297213 */ /* 0x000fe40000000000 */
[----:B------:R-:W-:Y:S02]  /*fd20*/  FMNMX3.FTZ R0, R0, R25, R113, !PT ;  /* 0x0000001900007276 */ /* 0x000fe40007810071 */
[----:B------:R-:W-:Y:S02]  /*fd30*/  IADD3 R37, PT, PT, R35, -0x78, -R198 ;  /* 0xffffff8823257810 */ /* 0x000fe40007ffe8c6 */
[----:B------:R-:W-:Y:S02]  /*fd40*/  FMNMX3.FTZ R0, R0, R217, R215, !PT ;  /* 0x000000d900007276 */ /* 0x000fe400078100d7 */
[----:B------:R-:W-:Y:S02]  /*fd50*/  I2FP.F32.S32 R41, R41 ;  /* 0x0000002900297245 */ /* 0x000fe40000201400 */
[----:B------:R-:W-:-:S02]  /*fd60*/  IABS R39, R39 ;  /* 0x0000002700277213 */ /* 0x000fc40000000000 */
[----:B------:R-:W-:Y:S02]  /*fd70*/  IABS R37, R37 ;  /* 0x0000002500257213 */ /* 0x000fe40000000000 */
[----:B------:R-:W-:Y:S01]  /*fd80*/  FMNMX3.FTZ R0, R0, R219, R145, !PT ;  /* 0x000000db00007276 */ /* 0x000fe20007810091 */
[----:B------:R-:W-:Y:S01]  /*fd90*/  FFMA.FTZ R41, -R177, R41, R46 ;  /* 0x00000029b1297223 */ /* 0x000fe2000001012e */
[----:B------:R-:W-:Y:S02]  /*fda0*/  I2FP.F32.S32 R39, R39 ;  /* 0x0000002700277245 */ /* 0x000fe40000201400 */
[----:B------:R-:W-:Y:S01]  /*fdb0*/  FSEL R67, R20, -INF , !P3 ;  /* 0xff80000014437808 */ /* 0x000fe20005800000 */
[----:B------:R-:W-:Y:S01]  /*fdc0*/  VIADD R20, R130, 0x71 ;  /* 0x0000007182147836 */ /* 0x000fe20000000000 */
[----:B------:R-:W-:Y:S02]  /*fdd0*/  I2FP.F32.S32 R37, R37 ;  /* 0x0000002500257245 */ /* 0x000fe40000201400 */
[----:B------:R-:W-:Y:S01]  /*fde0*/  FMNMX3.FTZ R28, R0, R205, R115, !PT ;  /* 0x000000cd001c7276 */ /* 0x000fe20007810073 */
[----:B------:R-:W-:Y:S01]  /*fdf0*/  VIADD R0, R130, 0x78 ;  /* 0x0000007882007836 */ /* 0x000fe20000000000 */
[----:B------:R-:W-:Y:S01]  /*fe00*/  IADD3 R35, PT, PT, R35, -0x79, -R198 ;  /* 0xffffff8723237810 */ /* 0x000fe20007ffe8c6 */
[----:B------:R-:W-:Y:S01]  /*fe10*/  FFMA.FTZ R39, -R177, R39, R70 ;  /* 0x00000027b1277223 */ /* 0x000fe20000010146 */
[----:B------:R-:W-:Y:S01]  /*fe20*/  FSEL R41, R41, -INF , P0 ;  /* 0xff80000029297808 */ /* 0x000fe20000000000 */
[C---:B------:R-:W-:Y:S01]  /*fe30*/  FFMA.FTZ R14, -R177.reuse, R37, R14 ;  /* 0x00000025b10e7223 */ /* 0x040fe2000001010e */
[----:B------:R-:W-:Y:S01]  /*fe40*/  ISETP.GE.AND P1, PT, R20, R183, PT ;  /* 0x000000b71400720c */ /* 0x000fe20003f26270 */
[----:B------:R-:W-:Y:S01]  /*fe50*/  FFMA.FTZ R88, -R177, R47, R88 ;  /* 0x0000002fb1587223 */ /* 0x000fe20000010158 */
[----:B------:R-:W-:-:S02]  /*fe60*/  ISETP.GE.AND P0, PT, R0, R183, PT ;  /* 0x000000b70000720c */ /* 0x000fc40003f06270 */
[----:B------:R-:W-:Y:S02]  /*fe70*/  ISETP.GE.AND P3, PT, R130, R185, PT ;  /* 0x000000b98200720c */ /* 0x000fe40003f66270 */
[----:B------:R-:W-:Y:S02]  /*fe80*/  IABS R35, R35 ;  /* 0x0000002300237213 */ /* 0x000fe40000000000 */
[----:B------:R-:W-:Y:S02]  /*fe90*/  FSEL R47, R41, -INF , !P2 ;  /* 0xff800000292f7808 */ /* 0x000fe40005000000 */
[----:B------:R-:W-:Y:S02]  /*fea0*/  FMNMX3.FTZ R28, R28, R203, R187, !PT ;  /* 0x000000cb1c1c7276 */ /* 0x000fe400078100bb */
[----:B------:R-:W-:Y:S02]  /*feb0*/  FSEL R41, R39, -INF , P1 ;  /* 0xff80000027297808 */ /* 0x000fe40000800000 */
[----:B------:R-:W-:-:S02]  /*fec0*/  FSEL R39, R14, -INF , P0 ;  /* 0xff8000000e277808 */ /* 0x000fc40000000000 */
[----:B------:R-:W-:Y:S02]  /*fed0*/  ISETP.GE.AND P1, PT, R130, R184, PT ;  /* 0x000000b88200720c */ /* 0x000fe40003f26270 */
[----:B------:R-:W-:Y:S01]  /*fee0*/  FSEL R14, R88, -INF , P3 ;  /* 0xff800000580e7808 */ /* 0x000fe20001800000 */
[----:B------:R-:W-:Y:S01]  /*fef0*/  VIADD R22, R130, 0x79 ;  /* 0x0000007982167836 */ /* 0x000fe20000000000 */
[----:B------:R-:W-:Y:S02]  /*ff00*/  I2FP.F32.S32 R35, R35 ;  /* 0x0000002300237245 */ /* 0x000fe40000201400 */
[----:B------:R-:W-:Y:S02]  /*ff10*/  FMNMX3.FTZ R28, R28, R197, R147, !PT ;  /* 0x000000c51c1c7276 */ /* 0x000fe40007810093 */
[----:B------:R-:W-:Y:S02]  /*ff20*/  ISETP.GE.AND P0, PT, R20, R182, PT ;  /* 0x000000b61400720c */ /* 0x000fe40003f06270 */
[----:B------:R-:W-:-:S02]  /*ff30*/  FSEL R71, R33, -INF , !P4 ;  /* 0xff80000021477808 */ /* 0x000fc40006000000 */
[----:B------:R-:W-:Y:S01]  /*ff40*/  FSEL R14, R14, -INF , !P1 ;  /* 0xff8000000e0e7808 */ /* 0x000fe20004800000 */
[----:B------:R-:W-:Y:S01]  /*ff50*/  FFMA.FTZ R6, -R177, R35, R6 ;  /* 0x00000023b1067223 */ /* 0x000fe20000010106 */
[----:B------:R-:W-:Y:S02]  /*ff60*/  FMNMX3.FTZ R28, R28, R195, R137, !PT ;  /* 0x000000c31c1c7276 */ /* 0x000fe40007810089 */
[----:B------:R-:W-:Y:S02]  /*ff70*/  FSEL R41, R41, -INF , !P0 ;  /* 0xff80000029297808 */ /* 0x000fe40004000000 */
[----:B------:R-:W-:Y:S02]  /*ff80*/  ISETP.GE.AND P0, PT, R22, R183, PT ;  /* 0x000000b71600720c */ /* 0x000fe40003f06270 */
[----:B------:R-:W-:Y:S02]  /*ff90*/  FMNMX3.FTZ R30, R14, R23, R71, !PT ;  /* 0x000000170e1e7276 */ /* 0x000fe40007810047 */
[----:B------:R-:W-:-:S02]  /*ffa0*/  FMNMX3.FTZ R28, R28, R135, R133, !PT ;  /* 0x000000871c1c7276 */ /* 0x000fc40007810085 */
[----:B------:R-:W-:Y:S02]  /*ffb0*/  FSEL R37, R6, -INF , P0 ;  /* 0xff80000006257808 */ /* 0x000fe40000000000 */
[----:B------:R-:W-:Y:S02]  /*ffc0*/  FMNMX3.FTZ R6, R30, R19, R17, !PT ;  /* 0x000000131e067276 */ /* 0x000fe40007810011 */
[----:B------:R-:W-:Y:S02]  /*ffd0*/  FMNMX3.FTZ R28, R28, R131, R109, !PT ;  /* 0x000000831c1c7276 */ /* 0x000fe4000781006d */
[----:B------:R-:W-:Y:S02]  /*ffe0*/  FMNMX3.FTZ R6, R6, R15, R13, !PT ;  /* 0x0000000f06067276 */ /* 0x000fe4000781000d */
[----:B------:R-:W-:Y:S02]  /*fff0*/  ISETP.GE.AND P2, PT, R0, R182, PT ;  /* 0x000000b60000720c */ /* 0x000fe40003f46270 */
[----:B------:R-:W-:-:S02]  /*10000*/  FMNMX3.FTZ R28, R28, R107, R105, !PT ;  /* 0x0000006b1c1c7276 */ /* 0x000fc40007810069 */
[----:B------:R-:W-:Y:S02]  /*10010*/  FMNMX3.FTZ R6, R6, R21, R211, !PT ;  /* 0x0000001506067276 */ /* 0x000fe400078100d3 */
[----:B------:R-:W-:Y:S02]  /*10020*/  ISETP.GE.AND P1, PT, R22, R182, PT ;  /* 0x000000b61600720c */ /* 0x000fe40003f26270 */
[----:B------:R-:W-:Y:S02]  /*10030*/  FSEL R39, R39, -INF , !P2 ;  /* 0xff80000027277808 */ /* 0x000fe40005000000 */
[----:B------:R-:W-:Y:S02]  /*10040*/  FMNMX3.FTZ R28, R28, R67, R47, !PT ;  /* 0x000000431c1c7276 */ /* 0x000fe4000781002f */
[----:B------:R-:W-:Y:S02]  /*10050*/  FMNMX3.FTZ R6, R6, R209, R213, !PT ;  /* 0x000000d106067276 */ /* 0x000fe400078100d5 */
[----:B------:R-:W-:-:S02]  /*10060*/  FSEL R37, R37, -INF , !P1 ;  /* 0xff80000025257808 */ /* 0x000fc40004800000 */
[----:B------:R-:W-:Y:S02]  /*10070*/  FMNMX3.FTZ R28, R28, R41, R39, !PT ;  /* 0x000000291c1c7276 */ /* 0x000fe40007810027 */
[----:B------:R-:W-:Y:S02]  /*10080*/  FMNMX3.FTZ R6, R6, R207, R125, !PT ;  /* 0x000000cf06067276 */ /* 0x000fe4000781007d */
[----:B------:R-:W-:Y:S02]  /*10090*/  FMNMX.FTZ R28, R37, R28, !PT ;  /* 0x0000001c251c7209 */ /* 0x000fe40007810000 */
[----:B------:R-:W-:-:S03]  /*100a0*/  FMNMX3.FTZ R6, R6, R201, R117, !PT ;  /* 0x000000c906067276 */ /* 0x000fc60007810075 */
[----:B------:R-:W1:Y:S01]  /*100b0*/  SHFL.BFLY PT, R33, R28, 0x2, 0x1f ;  /* 0x0c401f001c217f89 */ /* 0x000e6200000e0000 */
[----:B------:R-:W-:Y:S02]  /*100c0*/  FMNMX3.FTZ R6, R6, R199, R189, !PT ;  /* 0x000000c706067276 */ /* 0x000fe400078100bd */
[----:B------:R-:W-:Y:S02]  /*100d0*/  IABS R31, R31 ;  /* 0x0000001f001f7213 */ /* 0x000fe40000000000 */
[----:B------:R-:W-:Y:S02]  /*100e0*/  IABS R29, R29 ;  /* 0x0000001d001d7213 */ /* 0x000fe40000000000 */
[----:B------:R-:W-:Y:S02]  /*100f0*/  FMNMX3.FTZ R6, R6, R193, R167, !PT ;  /* 0x000000c106067276 */ /* 0x000fe400078100a7 */
[----:B------:R-:W-:Y:S02]  /*10100*/  I2FP.F32.S32 R31, R31 ;  /* 0x0000001f001f7245 */ /* 0x000fe40000201400 */
[----:B------:R-:W-:-:S02]  /*10110*/  I2FP.F32.S32 R29, R29 ;  /* 0x0000001d001d7245 */ /* 0x000fc40000201400 */
[----:B------:R-:W-:Y:S02]  /*10120*/  IABS R8, R8 ;  /* 0x0000000800087213 */ /* 0x000fe40000000000 */
[----:B------:R-:W-:Y:S01]  /*10130*/  FMNMX3.FTZ R6, R6, R191, R143, !PT ;  /* 0x000000bf06067276 */ /* 0x000fe2000781008f */
[C---:B------:R-:W-:Y:S01]  /*10140*/  FFMA.FTZ R18, -R177.reuse, R31, R18 ;  /* 0x0000001fb1127223 */ /* 0x040fe20000010112 */
[----:B------:R-:W-:Y:S01]  /*10150*/  IABS R2, R2 ;  /* 0x0000000200027213 */ /* 0x000fe20000000000 */
[C---:B------:R-:W-:Y:S01]  /*10160*/  FFMA.FTZ R24, -R177.reuse, R29, R24 ;  /* 0x0000001db1187223 */ /* 0x040fe20000010118 */
[----:B------:R-:W-:Y:S02]  /*10170*/  I2FP.F32.S32 R35, R8 ;  /* 0x0000000800237245 */ /* 0x000fe40000201400 */
[----:B------:R-:W-:Y:S02]  /*10180*/  ISETP.GE.AND P5, PT, R20, R185, PT ;  /* 0x000000b91400720c */ /* 0x000fe40003fa6270 */
[----:B------:R-:W-:Y:S01]  /*10190*/  FMNMX3.FTZ R6, R6, R141, R139, !PT ;  /* 0x0000008d06067276 */ /* 0x000fe2000781008b */
[----:B------:R-:W-:Y:S01]  /*101a0*/  FFMA.FTZ R12, -R177, R35, R12 ;  /* 0x00000023b10c7223 */ /* 0x000fe2000001010c */
[----:B------:R-:W-:-:S02]  /*101b0*/  I2FP.F32.S32 R2, R2 ;  /* 0x0000000200027245 */ /* 0x000fc40000201400 */
[----:B------:R-:W-:Y:S02]  /*101c0*/  FSEL R18, R18, -INF , P6 ;  /* 0xff80000012127808 */ /* 0x000fe40003000000 */
[----:B------:R-:W-:Y:S02]  /*101d0*/  FSEL R24, R24, -INF , P5 ;  /* 0xff80000018187808 */ /* 0x000fe40002800000 */
[----:B------:R-:W-:Y:S02]  /*101e0*/  ISETP.GE.AND P1, PT, R0, R185, PT ;  /* 0x000000b90000720c */ /* 0x000fe40003f26270 */
[C---:B------:R-:W-:Y:S02]  /*101f0*/  LOP3.LUT P6, RZ, R176.reuse, 0x1, RZ, 0xc0, !PT ;  /* 0x00000001b0ff7812 */ /* 0x040fe400078cc0ff */
[----:B------:R-:W-:Y:S02]  /*10200*/  LOP3.LUT P5, RZ, R176, 0x2, RZ, 0xc0, !PT ;  /* 0x00000002b0ff7812 */ /* 0x000fe400078ac0ff */
[----:B------:R-:W-:Y:S01]  /*10210*/  FMNMX3.FTZ R6, R6, R119, R111, !PT ;  /* 0x0000007706067276 */ /* 0x000fe2000781006f */
[----:B------:R-:W-:Y:S01]  /*10220*/  FFMA.FTZ R2, -R177, R2, R26 ;  /* 0x00000002b1027223 */ /* 0x000fe2000001011a */
[----:B------:R-:W-:-:S02]  /*10230*/  ISETP.GE.AND P4, PT, R20, R184, PT ;  /* 0x000000b81400720c */ /* 0x000fc40003f86270 */
[----:B------:R-:W-:Y:S02]  /*10240*/  ISETP.GE.AND P3, PT, R0, R184, PT ;  /* 0x000000b80000720c */ /* 0x000fe40003f66270 */
[----:B------:R-:W-:Y:S02]  /*10250*/  ISETP.GE.AND P0, PT, R22, R185, PT ;  /* 0x000000b91600720c */ /* 0x000fe40003f06270 */
[----:B------:R-:W-:Y:S02]  /*10260*/  FSEL R12, R12, -INF , P1 ;  /* 0xff8000000c0c7808 */ /* 0x000fe40000800000 */
[----:B------:R-:W-:Y:S02]  /*10270*/  FSEL R51, R51, -INF , !P5 ;  /* 0xff80000033337808 */ /* 0x000fe40006800000 */
[----:B------:R-:W-:Y:S02]  /*10280*/  FSEL R35, R18, -INF , !P6 ;  /* 0xff80000012237808 */ /* 0x000fe40007000000 */
[----:B------:R-:W-:-:S02]  /*10290*/  FMNMX3.FTZ R6, R6, R59, R55, !PT ;  /* 0x0000003b06067276 */ /* 0x000fc40007810037 */
[----:B-1----:R-:W-:Y:S02]  /*102a0*/  FMNMX.FTZ R28, R28, R33, !PT ;  /* 0x000000211c1c7209 */ /* 0x002fe40007810000 */
[----:B------:R-:W-:Y:S02]  /*102b0*/  ISETP.GE.AND P2, PT, R22, R184, PT ;  /* 0x000000b81600720c */ /* 0x000fe40003f46270 */
[----:B------:R-:W-:Y:S02]  /*102c0*/  FSEL R2, R2, -INF , P0 ;  /* 0xff80000002027808 */ /* 0x000fe40000000000 */
[----:B------:R-:W-:Y:S02]  /*102d0*/  FSEL R33, R24, -INF , !P4 ;  /* 0xff80000018217808 */ /* 0x000fe40006000000 */
[----:B------:R-:W-:Y:S02]  /*102e0*/  FSEL R31, R12, -INF , !P3 ;  /* 0xff8000000c1f7808 */ /* 0x000fe40005800000 */
[----:B------:R-:W-:-:S02]  /*102f0*/  FMNMX3.FTZ R6, R6, R51, R35, !PT ;  /* 0x0000003306067276 */ /* 0x000fc40007810023 */
        /* <DEDUP_REMOVED lines=10> */
[----:B------:R-:W-:Y:S02]  /*103a0*/  FSETP.NEU.FTZ.AND P0, PT, R0, -INF , PT ;  /* 0xff8000000000780b */ /* 0x000fe40003f1d000 */
[----:B------:R-:W-:Y:S02]  /*103b0*/  LEA R154, R154, UR6, 0x1 ;  /* 0x000000069a9a7c11 */ /* 0x000fe4000f8e08ff */
[----:B------:R-:W-:-:S03]  /*103c0*/  FSEL R30, R30, RZ, P0 ;  /* 0x000000ff1e1e7208 */ /* 0x000fc60000000000 */
        /* <DEDUP_REMOVED lines=33> */
[----:B------:R-:W-:Y:S01]  /*105e0*/  MUFU.EX2 R53, R53 ;  /* 0x0000003500357308 */ /* 0x000fe20000000800 */
[----:B--2---:R-:W-:-:S07]  /*105f0*/  F2FP.BF16.F32.PACK_AB R14, R58, R127 ;  /* 0x0000007f3a0e723e */ /* 0x004fce00000010ff */
[----:B------:R-:W2:Y:S01]  /*10600*/  MUFU.EX2 R32, R32 ;  /* 0x0000002000207308 */ /* 0x000ea20000000800 */
[C---:B------:R-:W-:Y:S07]  /*10610*/  HMMA.16816.F32.BF16 R96, R12.reuse, R92, RZ ;  /* 0x0000005c0c60723c */ /* 0x040fee00000418ff */
[----:B------:R-:W-:Y:S01]  /*10620*/  MUFU.EX2 R45, R45 ;  /* 0x0000002d002d7308 */ /* 0x000fe20000000800 */
[----:B------:R-:W-:Y:S07]  /*10630*/  HMMA.16816.F32.BF16 R92, R12, R94, RZ ;  /* 0x0000005e0c5c723c */ /* 0x000fee00000418ff */
[----:B------:R-:W3:Y:S08]  /*10640*/  MUFU.EX2 R28, R28 ;  /* 0x0000001c001c7308 */ /* 0x000ef00000000800 */
[----:B------:R-:W-:Y:S08]  /*10650*/  MUFU.EX2 R57, R57 ;  /* 0x0000003900397308 */ /* 0x000ff00000000800 */
[----:B------:R-:W4:Y:S08]  /*10660*/  MUFU.EX2 R34, R34 ;  /* 0x0000002200227308 */ /* 0x000f300000000800 */
[----:B------:R-:W-:Y:S08]  /*10670*/  MUFU.EX2 R43, R43 ;  /* 0x0000002b002b7308 */ /* 0x000ff00000000800 */
[----:B------:R-:W5:Y:S01]  /*10680*/  MUFU.EX2 R8, R8 ;  /* 0x0000000800087308 */ /* 0x000f620000000800 */
[----:B------:R-:W-:Y:S01]  /*10690*/  IMAD.IADD R149, R5, 0x1, R154 ;  /* 0x0000000105957824 */ /* 0x000fe200078e029a */
[----:B--2---:R-:W-:-:S02]  /*106a0*/  F2FP.BF16.F32.PACK_AB R69, R32, R53 ;  /* 0x000000352045723e */ /* 0x004fc400000010ff */
[----:B---3--:R-:W-:Y:S02]  /*106b0*/  F2FP.BF16.F32.PACK_AB R71, R28, R45 ;  /* 0x0000002d1c47723e */ /* 0x008fe400000010ff */
[----:B----4-:R-:W-:Y:S01]  /*106c0*/  F2FP.BF16.F32.PACK_AB R68, R34, R57 ;  /* 0x000000392244723e */ /* 0x010fe200000010ff */
[C---:B------:R-:W-:Y:S01]  /*106d0*/  IMAD.IADD R150, R3.reuse, 0x1, R154 ;  /* 0x0000000103967824 */ /* 0x040fe200078e029a */
[----:B------:R-:W2:Y:S01]  /*106e0*/  LDSM.16.MT88.4 R76, [R149+0x6000] ;  /* 0x00600000954c783b */ /* 0x000ea20000004200 */
[----:B------:R-:W-:-:S03]  /*106f0*/  IMAD.IADD R148, R3, 0x1, R149 ;  /* 0x0000000103947824 */ /* 0x000fc600078e0295 */
[----:B------:R-:W3:Y:S04]  /*10700*/  LDSM.16.MT88.4 R84, [R150+0x6000] ;  /* 0x006000009654783b */ /* 0x000ee80000004200 */
[----:B------:R-:W-:Y:S01]  /*10710*/  LDSM.16.MT88.4 R24, [R150+0x6800] ;  /* 0x006800009618783b */ /* 0x000fe20000004200 */
[----:B-----5:R-:W-:-:S03]  /*10720*/  F2FP.BF16.F32.PACK_AB R70, R8, R43 ;  /* 0x0000002b0846723e */ /* 0x020fc600000010ff */
[----:B------:R-:W-:Y:S04]  /*10730*/  LDSM.16.MT88.4 R20, [R149+0x6800] ;  /* 0x006800009514783b */ /* 0x000fe80000004200 */
[C---:B-1----:R-:W-:Y:S08]  /*10740*/  HMMA.16816.F32.BF16 R96, R68.reuse, R16, R96 ;  /* 0x000000104460723c */ /* 0x042ff00000041860 */
[----:B------:R-:W-:Y:S01]  /*10750*/  HMMA.16816.F32.BF16 R92, R68, R18, R92 ;  /* 0x00000012445c723c */ /* 0x000fe2000004185c */
[----:B------:R-:W1:Y:S07]  /*10760*/  LDSM.16.MT88.4 R16, [R148+0x6000] ;  /* 0x006000009410783b */ /* 0x000e6e0000004200 */
[C---:B--2---:R-:W-:Y:S08]  /*10770*/  HMMA.16816.F32.BF16 R80, R12.reuse, R76, RZ ;  /* 0x0000004c0c50723c */ /* 0x044ff000000418ff */
[C---:B---3--:R-:W-:Y:S08]  /*10780*/  HMMA.16816.F32.BF16 R88, R12.reuse, R84, RZ ;  /* 0x000000540c58723c */ /* 0x048ff000000418ff */
[C---:B------:R-:W-:Y:S08]  /*10790*/  HMMA.16816.F32.BF16 R84, R12.reuse, R86, RZ ;  /* 0x000000560c54723c */ /* 0x040ff000000418ff */
[C---:B------:R-:W-:Y:S08]  /*107a0*/  HMMA.16816.F32.BF16 R76, R12.reuse, R78, RZ ;  /* 0x0000004e0c4c723c */ /* 0x040ff000000418ff */
[C---:B-1----:R-:W-:Y:S08]  /*107b0*/  HMMA.16816.F32.BF16 R72, R12.reuse, R16, RZ ;  /* 0x000000100c48723c */ /* 0x042ff000000418ff */
[----:B------:R-:W-:Y:S01]  /*107c0*/  HMMA.16816.F32.BF16 R12, R12, R18, RZ ;  /* 0x000000120c0c723c */ /* 0x000fe200000418ff */
[----:B------:R-:W1:Y:S07]  /*107d0*/  LDSM.16.MT88.4 R16, [R148+0x6800] ;  /* 0x006800009410783b */ /* 0x000e6e0000004200 */
        /* <DEDUP_REMOVED lines=8> */
[C---:B------:R-:W-:Y:S08]  /*10860*/  HMMA.16816.F32.BF16 R80, R68.reuse, R20, R80 ;  /* 0x000000144450723c */ /* 0x040ff00000041850 */
[C---:B------:R-:W-:Y:S08]  /*10870*/  HMMA.16816.F32.BF16 R76, R68.reuse, R22, R76 ;  /* 0x00000016444c723c */ /* 0x040ff0000004184c */
[C---:B-1----:R-:W-:Y:S01]  /*10880*/  HMMA.16816.F32.BF16 R72, R68.reuse, R16, R72 ;  /* 0x000000104448723c */ /* 0x042fe20000041848 */
[-CC-:B------:R-:W-:Y:S01]  /*10890*/  FFMA.FTZ R38, R213, R9.reuse, -R6.reuse ;  /* 0x00000009d5267223 */ /* 0x180fe20000010806 */
[-C--:B------:R-:W-:Y:S01]  /*108a0*/  FFMA.FTZ R3, R207, R9.reuse, -R6 ;  /* 0x00000009cf037223 */ /* 0x080fe20000010806 */
[----:B------:R-:W-:Y:S01]  /*108b0*/  MUFU.EX2 R113, R113 ;  /* 0x0000007100717308 */ /* 0x000fe20000000800 */
[----:B------:R-:W-:Y:S04]  /*108c0*/  LDSM.16.MT88.4 R20, [R154+0x7000] ;  /* 0x007000009a14783b */ /* 0x000fe80000004200 */
[----:B------:R-:W-:Y:S01]  /*108d0*/  HMMA.16816.F32.BF16 R68, R68, R18, R12 ;  /* 0x000000124444723c */ /* 0x000fe2000004180c */
[----:B------:R-:W1:Y:S02]  /*108e0*/  LDSM.16.MT88.4 R16, [R150+0x7000] ;  /* 0x007000009610783b */ /* 0x000e640000004200 */
        /* <DEDUP_REMOVED lines=26> */
[----:B------:R-:W-:Y:S01]  /*10a90*/  FFMA.FTZ R119, R119, R9, -R6 ;  /* 0x0000000977777223 */ /* 0x000fe20000010806 */
[----:B------:R-:W-:Y:S05]  /*10aa0*/  LDSM.16.MT88.4 R24, [R150+0x8800] ;  /* 0x008800009618783b */ /* 0x000fea0000004200 */
        /* <DEDUP_REMOVED lines=13> */
[----:B------:R-:W-:Y:S06]  /*10b80*/  MUFU.EX2 R145, R145 ;  /* 0x0000009100917308 */ /* 0x000fec0000000800 */
        /* <DEDUP_REMOVED lines=47> */
[----:B------:R-:W-:-:S06]  /*10e80*/  FFMA.FTZ R133, R141, R9, -R6 ;  /* 0x000000098d857223 */ /* 0x000fcc0000010806 */
        /* <DEDUP_REMOVED lines=19> */
[----:B------:R-:W-:Y:S01]  /*10fc0*/  HMMA.16816.F32.BF16 R92, R12, R18, R92 ;  /* 0x000000120c5c723c */ /* 0x000fe2000004185c */
[----:B------:R-:W1:Y:S01]  /*10fd0*/  LDSM.16.MT88.4 R16, [R148+0x8800] ;  /* 0x008800009410783b */ /* 0x000e620000004200 */
[----:B------:R-:W-:-:S06]  /*10fe0*/  FADD.FTZ R50, R123, R50 ;  /* 0x000000327b327221 */ /* 0x000fcc0000010000 */
[----:B------:R-:W-:Y:S01]  /*10ff0*/  HMMA.16816.F32.BF16 R88, R12, R24, R88 ;  /* 0x000000180c58723c */ /* 0x000fe20000041858 */
[----:B------:R-:W-:Y:S01]  /*11000*/  FADD.FTZ R121, R121, R50 ;  /* 0x0000003279797221 */ /* 0x000fe20000010000 */
[----:B------:R-:W-:-:S06]  /*11010*/  FADD.FTZ R52, R52, R129 ;  /* 0x0000008134347221 */ /* 0x000fcc0000010000 */
[----:B------:R-:W-:Y:S01]  /*11020*/  HMMA.16816.F32.BF16 R84, R12, R26, R84 ;  /* 0x0000001a0c54723c */ /* 0x000fe20000041854 */
[----:B------:R-:W3:Y:S01]  /*11030*/  LDSM.16.MT88.4 R24, [R149+0x9000] ;  /* 0x009000009518783b */ /* 0x000ee20000004200 */
[----:B------:R-:W-:-:S06]  /*11040*/  FADD.FTZ R116, R48, R121 ;  /* 0x0000007930747221 */ /* 0x000fcc0000010000 */
[----:B--2---:R-:W-:Y:S01]  /*11050*/  HMMA.16816.F32.BF16 R80, R12, R20, R80 ;  /* 0x000000140c50723c */ /* 0x004fe20000041850 */
[----:B------:R-:W-:-:S07]  /*11060*/  FADD.FTZ R127, R127, R52 ;  /* 0x000000347f7f7221 */ /* 0x000fce0000010000 */
        /* <DEDUP_REMOVED lines=8> */
[-C--:B------:R-:W-:Y:S01]  /*110f0*/  FFMA.FTZ R55, R55, R9.reuse, -R6 ;  /* 0x0000000937377223 */ /* 0x080fe20000010806 */
[C---:B-1----:R-:W-:Y:S01]  /*11100*/  HMMA.16816.F32.BF16 R72, R12.reuse, R16, R72 ;  /* 0x000000100c48723c */ /* 0x042fe20000041848 */
[----:B------:R-:W-:Y:S01]  /*11110*/  FADD.FTZ R53, R53, R116 ;  /* 0x0000007435357221 */ /* 0x000fe20000010000 */
[----:B------:R-:W-:Y:S01]  /*11120*/  FFMA.FTZ R51, R51, R9, -R6 ;  /* 0x0000000933337223 */ /* 0x000fe20000010806 */
[----:B------:R-:W-:Y:S05]  /*11130*/  MUFU.EX2 R50, R50 ;  /* 0x0000003200327308 */ /* 0x000fea0000000800 */
[----:B------:R-:W-:Y:S01]  /*11140*/  HMMA.16816.F32.BF16 R68, R12, R18, R68 ;  /* 0x000000120c44723c */ /* 0x000fe20000041844 */
[----:B------:R-:W1:Y:S01]  /*11150*/  LDSM.16.MT88.4 R16, [R150+0x9000] ;  /* 0x009000009610783b */ /* 0x000e620000004200 */
[----:B------:R-:W-:Y:S01]  /*11160*/  FADD.FTZ R12, R32, R53 ;  /* 0x00000035200c7221 */ /* 0x000fe20000010000 */
[----:B------:R-:W4:Y:S08]  /*11170*/  MUFU.EX2 R107, R107 ;  /* 0x0000006b006b7308 */ /* 0x000f300000000800 */
[----:B------:R-:W-:Y:S08]  /*11180*/  MUFU.EX2 R48, R48 ;  /* 0x0000003000307308 */ /* 0x000ff00000000800 */
[----:B------:R-:W5:Y:S08]  /*11190*/  MUFU.EX2 R67, R67 ;  /* 0x0000004300437308 */ /* 0x000f700000000800 */
[----:B------:R-:W-:Y:S08]  /*111a0*/  MUFU.EX2 R52, R52 ;  /* 0x0000003400347308 */ /* 0x000ff00000000800 */
[----:B------:R-:W3:Y:S08]  /*111b0*/  MUFU.EX2 R59, R59 ;  /* 0x0000003b003b7308 */ /* 0x000ef00000000800 */
[----:B------:R-:W-:Y:S08]  /*111c0*/  MUFU.EX2 R55, R55 ;  /* 0x0000003700377308 */ /* 0x000ff00000000800 */
[----:B------:R-:W2:Y:S01]  /*111d0*/  MUFU.EX2 R32, R51 ;  /* 0x0000003300207308 */ /* 0x000ea20000000800 */
[----:B------:R-:W-:Y:S01]  /*111e0*/  FADD.FTZ R58, R58, R127 ;  /* 0x0000007f3a3a7221 */ /* 0x000fe20000010000 */
[----:B------:R-:W-:-:S03]  /*111f0*/  FADD.FTZ R45, R45, R12 ;  /* 0x0000000c2d2d7221 */ /* 0x000fc60000010000 */
[----:B------:R-:W-:Y:S01]  /*11200*/  FADD.FTZ R57, R57, R58 ;  /* 0x0000003a39397221 */ /* 0x000fe20000010000 */
[----:B----4-:R-:W-:Y:S02]  /*11210*/  F2FP.BF16.F32.PACK_AB R13, R107, R50 ;  /* 0x000000326b0d723e */ /* 0x010fe400000010ff */
[----:B-----5:R-:W-:Y:S01]  /*11220*/  F2FP.BF16.F32.PACK_AB R15, R67, R48 ;  /* 0x00000030430f723e */ /* 0x020fe200000010ff */
[----:B------:R-:W-:Y:S01]  /*11230*/  FADD.FTZ R34, R34, R57 ;  /* 0x0000003922227221 */ /* 0x000fe20000010000 */
[----:B---3--:R-:W-:-:S03]  /*11240*/  F2FP.BF16.F32.PACK_AB R12, R59, R52 ;  /* 0x000000343b0c723e */ /* 0x008fc600000010ff */
[----:B------:R-:W-:Y:S01]  /*11250*/  FADD.FTZ R43, R43, R34 ;  /* 0x000000222b2b7221 */ /* 0x000fe20000010000 */
[----:B--2---:R-:W-:Y:S01]  /*11260*/  F2FP.BF16.F32.PACK_AB R14, R32, R55 ;  /* 0x00000037200e723e */ /* 0x004fe200000010ff */
        /* <DEDUP_REMOVED lines=17> */
[----:B-1----:R-:W-:Y:S01]  /*11380*/  HMMA.16816.F32.BF16 R88, R12, R16, R88 ;  /* 0x000000100c58723c */ /* 0x002fe20000041858 */
[----:B------:R-:W-:Y:S01]  /*11390*/  FFMA.FTZ R9, R29, R9, -R6 ;  /* 0x000000091d097223 */ /* 0x000fe20000010806 */
        /* <DEDUP_REMOVED lines=30> */
[----:B--2---:R-:W-:Y:S01]  /*11580*/  HMMA.16816.F32.BF16 R72, R12, R20, R72 ;  /* 0x000000140c48723c */ /* 0x004fe20000041848 */
        /* <DEDUP_REMOVED lines=8> */
[----:B------:R-:W2:Y:S01]  /*11610*/  LDSM.16.MT88.4 R20, [R149+0x9800] ;  /* 0x009800009514783b */ /* 0x000ea20000004200 */
[----:B-1----:R-:W-:Y:S01]  /*11620*/  F2FP.BF16.F32.PACK_AB R14, R9, R8 ;  /* 0x00000008090e723e */ /* 0x002fe200000010ff */
        /* <DEDUP_REMOVED lines=106> */
.L_x_14681:
        /* <DEDUP_REMOVED lines=8> */
.L_x_14682:
[----:B------:R-:W-:Y:S05]  /*11d50*/  BSYNC.RECONVERGENT B0 ;  /* 0x0000000000007941 */ /* 0x000fea0003800200 */
.L_x_14680:
        /* <DEDUP_REMOVED lines=61> */
[----:B------:R-:W-:Y:S04]  /*12130*/  LDSM.16.M88.4 R120, [R157] ;  /* 0x000000009d78783b */ /* 0x000fe80000000200 */
[----:B------:R-:W5:Y:S04]  /*12140*/  LDSM.16.M88.4 R16, [R153+0x2000] ;  /* 0x002000009910783b */ /* 0x000f680000000200 */
[----:B-1----:R-:W1:Y:S04]  /*12150*/  LDSM.16.M88.4 R8, [R153+0x2800] ;  /* 0x002800009908783b */ /* 0x002e680000000200 */
[----:B------:R-:W1:Y:S04]  /*12160*/  LDSM.16.M88.4 R12, [R158+0x3800] ;  /* 0x003800009e0c783b */ /* 0x000e680000000200 */
[----:B--2---:R-:W2:Y:S04]  /*12170*/  LDSM.16.M88.4 R4, [R158+0x4000] ;  /* 0x004000009e04783b */ /* 0x004ea80000000200 */
[----:B------:R-:W2:Y:S04]  /*12180*/  LDSM.16.M88.4 R20, [R158+0x3000] ;  /* 0x003000009e14783b */ /* 0x000ea80000000200 */
[----:B------:R-:W2:Y:S04]  /*12190*/  LDSM.16.M88.4 R64, [R158+0x4800] ;  /* 0x004800009e40783b */ /* 0x000ea80000000200 */
[----:B------:R-:W2:Y:S01]  /*121a0*/  LDSM.16.M88.4 R52, [R158+0x5000] ;  /* 0x005000009e34783b */ /* 0x000ea20000000200 */
[C---:B---3--:R-:W-:Y:S03]  /*121b0*/  HMMA.16816.F32.BF16 R40, R44.reuse, R36, RZ ;  /* 0x000000242c28723c */ /* 0x048fe600000418ff */
[----:B------:R-:W3:Y:S04]  /*121c0*/  LDSM.16.M88.4 R116, [R158+0x5800] ;  /* 0x005800009e74783b */ /* 0x000ee80000000200 */
        /* <DEDUP_REMOVED lines=83> */
[----:B---3--:R-:W-:Y:S01]  /*12700*/  HMMA.16816.F32.BF16 R44, R112, R110, R44 ;  /* 0x0000006e702c723c */ /* 0x008fe2000004182c */
[----:B------:R-:W-:-:S07]  /*12710*/  VIADD R110, R61, 0xffffffff ;  /* 0xffffffff3d6e7836 */ /* 0x000fce0000000000 */
[----:B------:R-:W-:Y:S01]  /*12720*/  HMMA.16816.F32.BF16 R48, R112, R108, R48 ;  /* 0x0000006c7030723c */ /* 0x000fe20000041830 */
[----:B------:R-:W-:-:S07]  /*12730*/  IMAD.IADD R109, R103, 0x1, R102 ;  /* 0x00000001676d7824 */ /* 0x000fce00078e0266 */
        /* <DEDUP_REMOVED lines=9> */
[----:B--2---:R-:W-:Y:S01]  /*127d0*/  HMMA.16816.F32.BF16 R104, R112, R120, R104 ;  /* 0x000000787068723c */ /* 0x004fe20000041868 */
[----:B------:R-:W-:-:S07]  /*127e0*/  DEPBAR.LE SB0, 0x0 ;  /* 0x000080000000791a */ /* 0x000fce0000000000 */
[----:B------:R-:W-:Y:S01]  /*127f0*/  HMMA.16816.F32.BF16 R64, R112, R122, R64 ;  /* 0x0000007a7040723c */ /* 0x000fe20000041840 */
[-C--:B------:R-:W-:Y:S01]  /*12800*/  FMUL.FTZ R114, R45, R63.reuse ;  /* 0x0000003f2d727220 */ /* 0x080fe20000410000 */
[----:B------:R-:W-:Y:S02]  /*12810*/  IMAD.SHL.U32 R45, R110, 0x80, RZ ;  /* 0x000000806e2d7824 */ /* 0x000fe400078e00ff */
[----:B------:R-:W-:Y:S02]  /*12820*/  IMAD.IADD R112, R172, 0x1, R62 ;  /* 0x00000001ac707824 */ /* 0x000fe400078e023e */
[----:B------:R-:W-:Y:S02]  /*12830*/  IMAD.IADD R226, R45, 0x1, R128 ;  /* 0x000000012de27824 */ /* 0x000fe400078e0280 */
[----:B------:R-:W-:Y:S01]  /*12840*/  FMUL.FTZ R111, R47, R63 ;  /* 0x0000003f2f6f7220 */ /* 0x000fe20000410000 */
[----:B------:R-:W-:Y:S01]  /*12850*/  VIADD R108, R130, 0xfffffff9 ;  /* 0xfffffff9826c7836 */ /* 0x000fe20000000000 */
[----:B------:R-:W1:Y:S01]  /*12860*/  MUFU.TANH R114, R114 ;  /* 0x0000007200727308 */ /* 0x000e620000002400 */
[----:B------:R-:W-:-:S02]  /*12870*/  IMAD.IADD R109, R112, 0x1, R109 ;  /* 0x00000001706d7824 */ /* 0x000fc400078e026d */
[----:B------:R-:W-:Y:S01]  /*12880*/  IMAD.IADD R226, R226, 0x1, R173 ;  /* 0x00000001e2e27824 */ /* 0x000fe200078e02ad */
[C---:B------:R-:W-:Y:S01]  /*12890*/  ISETP.GE.AND P1, PT, R108.reuse, R185, PT ;  /* 0x000000b96c00720c */ /* 0x040fe20003f26270 */
[C---:B------:R-:W-:Y:S01]  /*128a0*/  VIADD R47, R109.reuse, 0x8 ;  /* 0x000000086d2f7836 */ /* 0x040fe20000000000 */
[C---:B------:R-:W-:Y:S02]  /*128b0*/  ISETP.GE.AND P2, PT, R108.reuse, R184, PT ;  /* 0x000000b86c00720c */ /* 0x040fe40003f46270 */
[C---:B------:R-:W-:Y:S01]  /*128c0*/  ISETP.GE.AND P4, PT, R108.reuse, R182, PT ;  /* 0x000000b66c00720c */ /* 0x040fe20003f86270 */
[----:B------:R-:W2:Y:S01]  /*128d0*/  MUFU.TANH R111, R111 ;  /* 0x0000006f006f7308 */ /* 0x000ea20000002400 */
[----:B------:R-:W-:Y:S02]  /*128e0*/  ISETP.GE.AND P0, PT, R108, R183, PT ;  /* 0x000000b76c00720c */ /* 0x000fe40003f06270 */
[--C-:B------:R-:W-:Y:S02]  /*128f0*/  IADD3 R108, PT, PT, R109, 0x7, -R226.reuse ;  /* 0x000000076d6c7810 */ /* 0x100fe40007ffe8e2 */
[----:B------:R-:W-:-:S02]  /*12900*/  IADD3 R110, PT, PT, R47, 0x7, -R226 ;  /* 0x000000072f6e7810 */ /* 0x000fc40007ffe8e2 */
[----:B------:R-:W-:Y:S02]  /*12910*/  IABS R108, R108 ;  /* 0x0000006c006c7213 */ /* 0x000fe40000000000 */
[----:B------:R-:W-:Y:S02]  /*12920*/  IABS R110, R110 ;  /* 0x0000006e006e7213 */ /* 0x000fe40000000000 */
[----:B------:R-:W-:Y:S01]  /*12930*/  I2FP.F32.S32 R108, R108 ;  /* 0x0000006c006c7245 */ /* 0x000fe20000201400 */
[-C--:B------:R-:W-:Y:S01]  /*12940*/  FMUL.FTZ R115, R40, R63.reuse ;  /* 0x0000003f28737220 */ /* 0x080fe20000410000 */
[----:B------:R-:W-:Y:S01]  /*12950*/  I2FP.F32.S32 R110, R110 ;  /* 0x0000006e006e7245 */ /* 0x000fe20000201400 */
[----:B------:R-:W-:Y:S02]  /*12960*/  FMUL.FTZ R113, R42, R63 ;  /* 0x0000003f2a717220 */ /* 0x000fe40000410000 */
[C---:B-1----:R-:W-:Y:S02]  /*12970*/  FFMA.FTZ R114, -R177.reuse, R108, R114 ;  /* 0x0000006cb1727223 */ /* 0x042fe40000010172 */
[----:B------:R-:W1:Y:S01]  /*12980*/  MUFU.TANH R108, R115 ;  /* 0x00000073006c7308 */ /* 0x000e620000002400 */
[----:B--2---:R-:W-:Y:S01]  /*12990*/  FFMA.FTZ R40, -R177, R110, R111 ;  /* 0x0000006eb1287223 */ /* 0x004fe2000001016f */
[----:B------:R-:W-:-:S02]  /*129a0*/  IADD3 R111, PT, PT, R109, 0x80, -R226 ;  /* 0x000000806d6f7810 */ /* 0x000fc40007ffe8e2 */
[----:B------:R-:W-:-:S04]  /*129b0*/  IADD3 R110, PT, PT, R47, 0x80, -R226 ;  /* 0x000000802f6e7810 */ /* 0x000fc80007ffe8e2 */
[----:B------:R-:W2:Y:S01]  /*129c0*/  MUFU.TANH R113, R113 ;  /* 0x0000007100717308 */ /* 0x000ea20000002400 */
[----:B------:R-:W-:Y:S02]  /*129d0*/  IABS R111, R111 ;  /* 0x0000006f006f7213 */ /* 0x000fe40000000000 */
[----:B------:R-:W-:Y:S02]  /*129e0*/  IABS R110, R110 ;  /* 0x0000006e006e7213 */ /* 0x000fe40000000000 */
[----:B------:R-:W-:Y:S01]  /*129f0*/  I2FP.F32.S32 R111, R111 ;  /* 0x0000006f006f7245 */ /* 0x000fe20000201400 */
[----:B------:R-:W-:Y:S01]  /*12a00*/  VIADD R112, R130, 0xffffff80 ;  /* 0xffffff8082707836 */ /* 0x000fe20000000000 */
[----:B------:R-:W-:-:S03]  /*12a10*/  I2FP.F32.S32 R110, R110 ;  /* 0x0000006e006e7245 */ /* 0x000fc60000201400 */
[----:B-1----:R-:W-:Y:S01]  /*12a20*/  FFMA.FTZ R108, -R177, R111, R108 ;  /* 0x0000006fb16c7223 */ /* 0x002fe2000001016c */
[----:B------:R-:W-:Y:S01]  /*12a30*/  FMUL.FTZ R111, R43, R63 ;  /* 0x0000003f2b6f7220 */ /* 0x000fe20000410000 */
[----:B------:R-:W-:Y:S02]  /*12a40*/  FSEL R40, R40, -INF , P0 ;  /* 0xff80000028287808 */ /* 0x000fe40000000000 */
[----:B------:R-:W-:Y:S01]  /*12a50*/  ISETP.GE.AND P0, PT, R112, R183, PT ;  /* 0x000000b77000720c */ /* 0x000fe20003f06270 */
[----:B--2---:R-:W-:Y:S02]  /*12a60*/  FFMA.FTZ R110, -R177, R110, R113 ;  /* 0x0000006eb16e7223 */ /* 0x004fe40000010171 */
[----:B------:R-:W1:Y:S03]  /*12a70*/  MUFU.TANH R111, R111 ;  /* 0x0000006f006f7308 */ /* 0x000e660000002400 */
[----:B------:R-:W-:-:S02]  /*12a80*/  FSEL R200, R110, -INF , P0 ;  /* 0xff8000006ec87808 */ /* 0x000fc40000000000 */
[----:B------:R-:W-:Y:S02]  /*12a90*/  IADD3 R110, PT, PT, R47, 0x7f, -R226 ;  /* 0x0000007f2f6e7810 */ /* 0x000fe40007ffe8e2 */
[----:B------:R-:W-:Y:S02]  /*12aa0*/  ISETP.GE.AND P3, PT, R112, R185, PT ;  /* 0x000000b97000720c */ /* 0x000fe40003f66270 */
[----:B------:R-:W-:Y:S02]  /*12ab0*/  IABS R110, R110 ;  /* 0x0000006e006e7213 */ /* 0x000fe40000000000 */
[----:B------:R-:W-:Y:S02]  /*12ac0*/  FSEL R42, R114, -INF , P1 ;  /* 0xff800000722a7808 */ /* 0x000fe40000800000 */
[----:B------:R-:W-:Y:S02]  /*12ad0*/  ISETP.GE.AND P1, PT, R112, R184, PT ;  /* 0x000000b87000720c */ /* 0x000fe40003f26270 */
[----:B------:R-:W-:-:S02]  /*12ae0*/  FSEL R108, R108, -INF , P3 ;  /* 0xff8000006c6c7808 */ /* 0x000fc40001800000 */
[----:B------:R-:W-:Y:S02]  /*12af0*/  I2FP.F32.S32 R110, R110 ;  /* 0x0000006e006e7245 */ /* 0x000fe40000201400 */
[----:B------:R-:W-:Y:S01]  /*12b00*/  FSEL R204, R108, -INF , !P1 ;  /* 0xff8000006ccc7808 */ /* 0x000fe20004800000 */
[-C--:B------:R-:W-:Y:S02]  /*12b10*/  FMUL.FTZ R108, R36, R63.reuse ;  /* 0x0000003f246c7220 */ /* 0x080fe40000410000 */
[----:B-1----:R-:W-:Y:S01]  /*12b20*/  FFMA.FTZ R36, -R177, R110, R111 ;  /* 0x0000006eb1247223 */ /* 0x002fe2000001016f */
[-C--:B------:R-:W-:Y:S01]  /*12b30*/  FMUL.FTZ R110, R38, R63.reuse ;  /* 0x0000003f266e7220 */ /* 0x080fe20000410000 */
[----:B------:R-:W-:Y:S01]  /*12b40*/  ISETP.GE.AND P6, PT, R112, R182, PT ;  /* 0x000000b67000720c */ /* 0x000fe20003fc6270 */
[----:B------:R-:W-:Y:S01]  /*12b50*/  FMUL.FTZ R112, R41, R63 ;  /* 0x0000003f29707220 */ /* 0x000fe20000410000 */
[----:B------:R-:W-:Y:S01]  /*12b60*/  MUFU.TANH R108, R108 ;  /* 0x0000006c006c7308 */ /* 0x000fe20000002400 */
[--C-:B------:R-:W-:Y:S01]  /*12b70*/  IADD3 R38, PT, PT, R47, 0x78, -R226.reuse ;  /* 0x000000782f267810 */ /* 0x100fe20007ffe8e2 */
[----:B------:R-:W-:Y:S01]  /*12b80*/  VIADD R41, R130, 0xffffff81 ;  /* 0xffffff8182297836 */ /* 0x000fe20000000000 */
[----:B------:R-:W-:-:S05]  /*12b90*/  IADD3 R111, PT, PT, R109, 0x78, -R226 ;  /* 0x000000786d6f7810 */ /* 0x000fca0007ffe8e2 */
[----:B------:R-:W1:Y:S01]  /*12ba0*/  MUFU.TANH R110, R110 ;  /* 0x0000006e006e7308 */ /* 0x000e620000002400 */
[----:B------:R-:W-:Y:S02]  /*12bb0*/  IABS R38, R38 ;  /* 0x0000002600267213 */ /* 0x000fe40000000000 */
[----:B------:R-:W-:Y:S02]  /*12bc0*/  FSEL R42, R42, -INF , !P2 ;  /* 0xff8000002a2a7808 */ /* 0x000fe40005000000 */
[----:B------:R-:W-:Y:S02]  /*12bd0*/  FSEL R40, R40, -INF , !P4 ;  /* 0xff80000028287808 */ /* 0x000fe40006000000 */
[----:B------:R-:W-:Y:S01]  /*12be0*/  IABS R111, R111 ;  /* 0x0000006f006f7213 */ /* 0x000fe20000000000 */
[----:B------:R-:W2:Y:S01]  /*12bf0*/  MUFU.TANH R112, R112 ;  /* 0x0000007000707308 */ /* 0x000ea20000002400 */
[C---:B------:R-:W-:Y:S02]  /*12c00*/  ISETP.GE.AND P2, PT, R41.reuse, R185, PT ;  /* 0x000000b92900720c */ /* 0x040fe40003f46270 */
[----:B------:R-:W-:-:S02]  /*12c10*/  ISETP.GE.AND P3, PT, R41, R184, PT ;  /* 0x000000b82900720c */ /* 0x000fc40003f66270 */
[C---:B------:R-:W-:Y:S02]  /*12c20*/  ISETP.GE.AND P4, PT, R41.reuse, R182, PT ;  /* 0x000000b62900720c */ /* 0x040fe40003f86270 */
[----:B------:R-:W-:Y:S01]  /*12c30*/  ISETP.GE.AND P0, PT, R41, R183, PT ;  /* 0x000000b72900720c */ /* 0x000fe20003f06270 */
[----:B------:R-:W-:Y:S01]  /*12c40*/  VIADD R41, R130, 0xffffff88 ;  /* 0xffffff8882297836 */ /* 0x000fe20000000000 */
[----:B------:R-:W-:Y:S02]  /*12c50*/  IADD3 R43, PT, PT, R109, 0x7f, -R226 ;  /* 0x0000007f6d2b7810 */ /* 0x000fe40007ffe8e2 */
[----:B------:R-:W-:Y:S02]  /*12c60*/  I2FP.F32.S32 R113, R38 ;  /* 0x0000002600717245 */ /* 0x000fe40000201400 */
[----:B------:R-:W-:Y:S02]  /*12c70*/  I2FP.F32.S32 R111, R111 ;  /* 0x0000006f006f7245 */ /* 0x000fe40000201400 */
[----:B------:R-:W-:-:S02]  /*12c80*/  FSEL R200, R200, -INF , !P6 ;  /* 0xff800000c8c87808 */ /* 0x000fc40007000000 */
[----:B------:R-:W-:Y:S02]  /*12c90*/  FSEL R36, R36, -INF , P0 ;  /* 0xff80000024247808 */ /* 0x000fe40000000000 */
[----:B------:R-:W-:Y:S02]  /*12ca0*/  IABS R43, R43 ;  /* 0x0000002b002b7213 */ /* 0x000fe40000000000 */
[C---:B------:R-:W-:Y:S02]  /*12cb0*/  ISETP.GE.AND P1, PT, R41.reuse, R185, PT ;  /* 0x000000b92900720c */ /* 0x040fe40003f26270 */
[C---:B------:R-:W-:Y:S02]  /*12cc0*/  ISETP.GE.AND P6, PT, R41.reuse, R184, PT ;  /* 0x000000b82900720c */ /* 0x040fe40003fc6270 */
[C---:B------:R-:W-:Y:S02]  /*12cd0*/  ISETP.GE.AND P5, PT, R41.reuse, R182, PT ;  /* 0x000000b62900720c */ /* 0x040fe40003fa6270 */
[----:B------:R-:W-:Y:S01]  /*12ce0*/  ISETP.GE.AND P0, PT, R41, R183, PT ;  /* 0x000000b72900720c */ /* 0x000fe20003f06270 */
[C---:B-1----:R-:W-:Y:S01]  /*12cf0*/  FFMA.FTZ R41, -R177.reuse, R113, R110 ;  /* 0x00000071b1297223 */ /* 0x042fe2000001016e */
[----:B------:R-:W-:Y:S01]  /*12d00*/  FFMA.FTZ R108, -R177, R111, R108 ;  /* 0x0000006fb16c7223 */ /* 0x000fe2000001016c */
[----:B------:R-:W-:Y:S01]  /*12d10*/  FMUL.FTZ R110, R37, R63 ;  /* 0x0000003f256e7220 */ /* 0x000fe20000410000 */
[----:B------:R-:W-:-:S03]  /*12d20*/  I2FP.F32.S32 R43, R43 ;  /* 0x0000002b002b7245 */ /* 0x000fc60000201400 */
[----:B------:R-:W-:Y:S02]  /*12d30*/  FSEL R108, R108, -INF , P1 ;  /* 0xff8000006c6c7808 */ /* 0x000fe40000800000 */
[----:B------:R-:W1:Y:S01]  /*12d40*/  MUFU.TANH R110, R110 ;  /* 0x0000006e006e7308 */ /* 0x000e620000002400 */
[----:B--2---:R-:W-:Y:S01]  /*12d50*/  FFMA.FTZ R43, -R177, R43, R112 ;  /* 0x0000002bb12b7223 */ /* 0x004fe20000010170 */
[----:B------:R-:W-:Y:S02]  /*12d60*/  FSEL R37, R36, -INF , !P4 ;  /* 0xff80000024257808 */ /* 0x000fe40006000000 */
[----:B------:R-:W-:Y:S02]  /*12d70*/  FSEL R36, R108, -INF , !P6 ;  /* 0xff8000006c247808 */ /* 0x000fe40007000000 */
[----:B------:R-:W-:Y:S02]  /*12d80*/  IADD3 R108, PT, PT, R109, 0x77, -R226 ;  /* 0x000000776d6c7810 */ /* 0x000fe40007ffe8e2 */
[----:B------:R-:W-:-:S02]  /*12d90*/  FSEL R43, R43, -INF , P2 ;  /* 0xff8000002b2b7808 */ /* 0x000fc40001000000 */
[----:B------:R-:W-:Y:S02]  /*12da0*/  IABS R108, R108 ;  /* 0x0000006c006c7213 */ /* 0x000fe40000000000 */
[----:B------:R-:W-:Y:S01]  /*12db0*/  FSEL R38, R43, -INF , !P3 ;  /* 0xff8000002b267808 */ /* 0x000fe20005800000 */
[-C--:B------:R-:W-:Y:S01]  /*12dc0*/  FMUL.FTZ R43, R39, R63.reuse ;  /* 0x0000003f272b7220 */ /* 0x080fe20000410000 */
[----:B------:R-:W-:Y:S01]  /*12dd0*/  VIADD R39, R130, 0xffffff89 ;  /* 0xffffff8982277836 */ /* 0x000fe20000000000 */
[----:B------:R-:W-:Y:S01]  /*12de0*/  I2FP.F32.S32 R108, R108 ;  /* 0x0000006c006c7245 */ /* 0x000fe20000201400 */
[----:B------:R-:W-:Y:S01]  /*12df0*/  FMUL.FTZ R113, R32, R63 ;  /* 0x0000003f20717220 */ /* 0x000fe20000410000 */
[----:B------:R-:W-:Y:S02]  /*12e00*/  FSEL R41, R41, -INF , P0 ;  /* 0xff80000029297808 */ /* 0x000fe40000000000 */
[----:B------:R-:W-:Y:S01]  /*12e10*/  ISETP.GE.AND P2, PT, R39, R185, PT ;  /* 0x000000b92700720c */ /* 0x000fe20003f46270 */
[----:B-1----:R-:W-:Y:S01]  /*12e20*/  FFMA.FTZ R32, -R177, R108, R110 ;  /* 0x0000006cb1207223 */ /* 0x002fe2000001016e */
[C---:B------:R-:W-:Y:S01]  /*12e30*/  ISETP.GE.AND P3, PT, R39.reuse, R184, PT ;  /* 0x000000b82700720c */ /* 0x040fe20003f66270 */
[----:B------:R-:W-:Y:S01]  /*12e40*/  FMUL.FTZ R110, R34, R63 ;  /* 0x0000003f226e7220 */ /* 0x000fe20000410000 */
[----:B------:R-:W-:-:S02]  /*12e50*/  ISETP.GE.AND P4, PT, R39, R182, PT ;  /* 0x000000b62700720c */ /* 0x000fc40003f86270 */
[----:B------:R-:W-:Y:S02]  /*12e60*/  ISETP.GE.AND P0, PT, R39, R183, PT ;  /* 0x000000b72700720c */ /* 0x000fe40003f06270 */
[----:B------:R-:W1:Y:S01]  /*12e70*/  MUFU.TANH R39, R43 ;  /* 0x0000002b00277308 */ /* 0x000e620000002400 */
[C-C-:B------:R-:W-:Y:S02]  /*12e80*/  IADD3 R112, PT, PT, R47.reuse, 0x77, -R226.reuse ;  /* 0x000000772f707810 */ /* 0x140fe40007ffe8e2 */
[----:B------:R-:W-:Y:S02]  /*12e90*/  IADD3 R111, PT, PT, R47, 0x70, -R226 ;  /* 0x000000702f6f7810 */ /* 0x000fe40007ffe8e2 */
[----:B------:R-:W-:-:S03]  /*12ea0*/  IABS R112, R112 ;  /* 0x0000007000707213 */ /* 0x000fc60000000000 */
[----:B------:R-:W2:Y:S01]  /*12eb0*/  MUFU.TANH R110, R110 ;  /* 0x0000006e006e7308 */ /* 0x000ea20000002400 */
[----:B------:R-:W-:Y:S02]  /*12ec0*/  I2FP.F32.S32 R112, R112 ;  /* 0x0000007000707245 */ /* 0x000fe40000201400 */
[----:B------:R-:W-:-:S05]  /*12ed0*/  IABS R111, R111 ;  /* 0x0000006f006f7213 */ /* 0x000fca0000000000 */
[----:B------:R-:W3:Y:S01]  /*12ee0*/  MUFU.TANH R108, R113 ;  /* 0x00000071006c7308 */ /* 0x000ee20000002400 */
[----:B-1----:R-:W-:Y:S01]  /*12ef0*/  FFMA.FTZ R39, -R177, R112, R39 ;  /* 0x00000070b1277223 */ /* 0x002fe20000010127 */
[----:B------:R-:W-:Y:S01]  /*12f00*/  IADD3 R112, PT, PT, R109, 0x70, -R226 ;  /* 0x000000706d707810 */ /* 0x000fe20007ffe8e2 */
[----:B------:R-:W-:Y:S01]  /*12f10*/  VIADD R43, R130, 0xffffff90 ;  /* 0xffffff90822b7836 */ /* 0x000fe20000000000 */
[----:B------:R-:W-:Y:S02]  /*12f20*/  I2FP.F32.S32 R111, R111 ;  /* 0x0000006f006f7245 */ /* 0x000fe40000201400 */
[----:B------:R-:W-:Y:S02]  /*12f30*/  IABS R112, R112 ;  /* 0x0000007000707213 */ /* 0x000fe40000000000 */
[----:B------:R-:W-:Y:S01]  /*12f40*/  FSEL R39, R39, -INF , P0 ;  /* 0xff80000027277808 */ /* 0x000fe20000000000 */
[----:B--2---:R-:W-:Y:S01]  /*12f50*/  FFMA.FTZ R110, -R177, R111, R110 ;  /* 0x0000006fb16e7223 */ /* 0x004fe2000001016e */
[----:B------:R-:W-:Y:S01]  /*12f60*/  ISETP.GE.AND P0, PT, R43, R183, PT ;  /* 0x000000b72b00720c */ /* 0x000fe20003f06270 */
[----:B------:R-:W1:Y:S01]  /*12f70*/  MUFU.TANH R35, R35 ;  /* 0x0000002300237308 */ /* 0x000e620000002400 */
[----:B------:R-:W-:-:S02]  /*12f80*/  I2FP.F32.S32 R112, R112 ;  /* 0x0000007000707245 */ /* 0x000fc40000201400 */
[----:B------:R-:W-:Y:S02]  /*12f90*/  FSEL R222, R110, -INF , P0 ;  /* 0xff8000006ede7808 */ /* 0x000fe40000000000 */
[----:B------:R-:W-:Y:S01]  /*12fa0*/  IADD3 R110, PT, PT, R47, 0x6f, -R226 ;  /* 0x0000006f2f6e7810 */ /* 0x000fe20007ffe8e2 */
[----:B---3--:R-:W-:Y:S01]  /*12fb0*/  FFMA.FTZ R108, -R177, R112, R108 ;  /* 0x00000070b16c7223 */ /* 0x008fe2000001016c */
[C---:B------:R-:W-:Y:S02]  /*12fc0*/  ISETP.GE.AND P1, PT, R43.reuse, R185, PT ;  /* 0x000000b92b00720c */ /* 0x040fe40003f26270 */
[----:B------:R-:W-:Y:S02]  /*12fd0*/  IABS R110, R110 ;  /* 0x0000006e006e7213 */ /* 0x000fe40000000000 */
[----:B------:R-:W-:Y:S02]  /*12fe0*/  ISETP.GE.AND P6, PT, R43, R184, PT ;  /* 0x000000b82b00720c */ /* 0x000fe40003fc6270 */
[----:B------:R-:W-:-:S02]  /*12ff0*/  FSEL R108, R108, -INF , P1 ;  /* 0xff8000006c6c7808 */ /* 0x000fc40000800000 */
[----:B------:R-:W-:Y:S01]  /*13000*/  I2FP.F32.S32 R110, R110 ;  /* 0x0000006e006e7245 */ /* 0x000fe20000201400 */
[-C--:B------:R-:W-:Y:S01]  /*13010*/  FMUL.FTZ R112, R33, R63.reuse ;  /* 0x0000003f21707220 */ /* 0x080fe20000410000 */
[----:B------:R-:W-:Y:S01]  /*13020*/  FSEL R224, R108, -INF , !P6 ;  /* 0xff8000006ce07808 */ /* 0x000fe20007000000 */
[-C--:B------:R-:W-:Y:S01]  /*13030*/  FMUL.FTZ R108, R28, R63.reuse ;  /* 0x0000003f1c6c7220 */ /* 0x080fe20000410000 */
[----:B------:R-:W-:Y:S01]  /*13040*/  FSEL R32, R32, -INF , P2 ;  /* 0xff80000020207808 */ /* 0x000fe20001000000 */
[----:B-1----:R-:W-:Y:S01]  /*13050*/  FFMA.FTZ R28, -R177, R110, R35 ;  /* 0x0000006eb11c7223 */ /* 0x002fe20000010123 */
[----:B------:R-:W-:Y:S02]  /*13060*/  VIADD R33, R130, 0xffffff91 ;  /* 0xffffff9182217836 */ /* 0x000fe40000000000 */
[----:B------:R-:W-:Y:S01]  /*13070*/  FMUL.FTZ R110, R30, R63 ;  /* 0x0000003f1e6e7220 */ /* 0x000fe20000410000 */
[----:B------:R-:W1:Y:S01]  /*13080*/  MUFU.TANH R112, R112 ;  /* 0x0000007000707308 */ /* 0x000e620000002400 */
[----:B------:R-:W-:-:S02]  /*13090*/  FSEL R32, R32, -INF , !P3 ;  /* 0xff80000020207808 */ /* 0x000fc40005800000 */
[----:B------:R-:W-:Y:S02]  /*130a0*/  FSEL R252, R39, -INF , !P4 ;  /* 0xff80000027fc7808 */ /* 0x000fe40006000000 */
[C---:B------:R-:W-:Y:S02]  /*130b0*/  ISETP.GE.AND P2, PT, R33.reuse, R185, PT ;  /* 0x000000b92100720c */ /* 0x040fe40003f46270 */
[C---:B------:R-:W-:Y:S01]  /*130c0*/  ISETP.GE.AND P3, PT, R33.reuse, R184, PT ;  /* 0x000000b82100720c */ /* 0x040fe20003f66270 */
[----:B------:R-:W2:Y:S01]  /*130d0*/  MUFU.TANH R110, R110 ;  /* 0x0000006e006e7308 */ /* 0x000ea20000002400 */
[C---:B------:R-:W-:Y:S02]  /*130e0*/  ISETP.GE.AND P4, PT, R33.reuse, R182, PT ;  /* 0x000000b62100720c */ /* 0x040fe40003f86270 */
[----:B------:R-:W-:Y:S02]  /*130f0*/  ISETP.GE.AND P0, PT, R33, R183, PT ;  /* 0x000000b72100720c */ /* 0x000fe40003f06270 */
[----:B------:R-:W-:-:S02]  /*13100*/  IADD3 R33, PT, PT, R109, 0x6f, -R226 ;  /* 0x0000006f6d217810 */ /* 0x000fc40007ffe8e2 */
[----:B------:R-:W-:Y:S02]  /*13110*/  IADD3 R35, PT, PT, R47, 0x68, -R226 ;  /* 0x000000682f237810 */ /* 0x000fe40007ffe8e2 */
[----:B------:R-:W-:Y:S01]  /*13120*/  IABS R33, R33 ;  /* 0x0000002100217213 */ /* 0x000fe20000000000 */
[----:B------:R-:W-:Y:S01]  /*13130*/  VIADD R30, R130, 0xffffff98 ;  /* 0xffffff98821e7836 */ /* 0x000fe20000000000 */
[----:B------:R-:W-:Y:S02]  /*13140*/  FSEL R34, R41, -INF , !P5 ;  /* 0xff80000029227808 */ /* 0x000fe40006800000 */
[----:B------:R-:W-:Y:S02]  /*13150*/  ISETP.GE.AND P5, PT, R43, R182, PT ;  /* 0x000000b62b00720c */ /* 0x000fe40003fa6270 */
[----:B------:R-:W-:Y:S02]  /*13160*/  I2FP.F32.S32 R33, R33 ;  /* 0x0000002100217245 */ /* 0x000fe40000201400 */
[----:B------:R-:W-:-:S02]  /*13170*/  IABS R35, R35 ;  /* 0x0000002300237213 */ /* 0x000fc40000000000 */
[----:B------:R-:W-:Y:S01]  /*13180*/  FSEL R222, R222, -INF , !P5 ;  /* 0xff800000dede7808 */ /* 0x000fe20006800000 */
[----:B-1----:R-:W-:Y:S01]  /*13190*/  FFMA.FTZ R33, -R177, R33, R112 ;  /* 0x00000021b1217223 */ /* 0x002fe20000010170 */
[----:B------:R-:W-:Y:S02]  /*131a0*/  I2FP.F32.S32 R35, R35 ;  /* 0x0000002300237245 */ /* 0x000fe40000201400 */
[----:B------:R-:W-:Y:S02]  /*131b0*/  FSEL R28, R28, -INF , P0 ;  /* 0xff8000001c1c7808 */ /* 0x000fe40000000000 */
[C---:B------:R-:W-:Y:S02]  /*131c0*/  ISETP.GE.AND P1, PT, R30.reuse, R185, PT ;  /* 0x000000b91e00720c */ /* 0x040fe40003f26270 */
[C---:B------:R-:W-:Y:S02]  /*131d0*/  ISETP.GE.AND P6, PT, R30.reuse, R184, PT ;  /* 0x000000b81e00720c */ /* 0x040fe40003fc6270 */
[----:B------:R-:W-:-:S02]  /*131e0*/  ISETP.GE.AND P5, PT, R30, R182, PT ;  /* 0x000000b61e00720c */ /* 0x000fc40003fa6270 */
[----:B------:R-:W-:Y:S01]  /*131f0*/  ISETP.GE.AND P0, PT, R30, R183, PT ;  /* 0x000000b71e00720c */ /* 0x000fe20003f06270 */
[----:B------:R-:W-:Y:S01]  /*13200*/  FMUL.FTZ R30, R29, R63 ;  /* 0x0000003f1d1e7220 */ /* 0x000fe20000410000 */
[----:B------:R-:W1:Y:S01]  /*13210*/  MUFU.TANH R108, R108 ;  /* 0x0000006c006c7308 */ /* 0x000e620000002400 */
[----:B--2---:R-:W-:Y:S01]  /*13220*/  FFMA.FTZ R35, -R177, R35, R110 ;  /* 0x00000023b1237223 */ /* 0x004fe2000001016e */
[----:B------:R-:W-:Y:S01]  /*13230*/  FSEL R33, R33, -INF , P2 ;  /* 0xff80000021217808 */ /* 0x000fe20001000000 */
[----:B------:R-:W-:Y:S01]  /*13240*/  VIADD R29, R130, 0xffffff99 ;  /* 0xffffff99821d7836 */ /* 0x000fe20000000000 */
[----:B------:R-:W-:Y:S02]  /*13250*/  IADD3 R39, PT, PT, R109, 0x68, -R226 ;  /* 0x000000686d277810 */ /* 0x000fe40007ffe8e2 */
[----:B------:R-:W-:Y:S02]  /*13260*/  FSEL R242, R33, -INF , !P3 ;  /* 0xff80000021f27808 */ /* 0x000fe40005800000 */
[----:B------:R-:W2:Y:S01]  /*13270*/  MUFU.TANH R30, R30 ;  /* 0x0000001e001e7308 */ /* 0x000ea20000002400 */
[----:B------:R-:W-:-:S02]  /*13280*/  FSEL R248, R28, -INF , !P4 ;  /* 0xff8000001cf87808 */ /* 0x000fc40006000000 */
[----:B------:R-:W-:Y:S02]  /*13290*/  FSEL R250, R35, -INF , P0 ;  /* 0xff80000023fa7808 */ /* 0x000fe40000000000 */
[C---:B------:R-:W-:Y:S02]  /*132a0*/  ISETP.GE.AND P2, PT, R29.reuse, R185, PT ;  /* 0x000000b91d00720c */ /* 0x040fe40003f46270 */
[C---:B------:R-:W-:Y:S02]  /*132b0*/  ISETP.GE.AND P3, PT, R29.reuse, R184, PT ;  /* 0x000000b81d00720c */ /* 0x040fe40003f66270 */
[C---:B------:R-:W-:Y:S02]  /*132c0*/  ISETP.GE.AND P4, PT, R29.reuse, R182, PT ;  /* 0x000000b61d00720c */ /* 0x040fe40003f86270 */
[----:B------:R-:W-:Y:S02]  /*132d0*/  ISETP.GE.AND P0, PT, R29, R183, PT ;  /* 0x000000b71d00720c */ /* 0x000fe40003f06270 */
[----:B------:R-:W-:-:S02]  /*132e0*/  IABS R39, R39 ;  /* 0x0000002700277213 */ /* 0x000fc40000000000 */
[----:B------:R-:W-:Y:S02]  /*132f0*/  IADD3 R29, PT, PT, R109, 0x67, -R226 ;  /* 0x000000676d1d7810 */ /* 0x000fe40007ffe8e2 */
[----:B------:R-:W-:Y:S02]  /*13300*/  I2FP.F32.S32 R39, R39 ;  /* 0x0000002700277245 */ /* 0x000fe40000201400 */
[----:B------:R-:W-:Y:S01]  /*13310*/  IABS R29, R29 ;  /* 0x0000001d001d7213 */ /* 0x000fe20000000000 */
[----:B------:R-:W3:Y:S02]  /*13320*/  MUFU.TANH R31, R31 ;  /* 0x0000001f001f7308 */ /* 0x000ee40000002400 */
[----:B-1----:R-:W-:Y:S01]  /*13330*/  FFMA.FTZ R39, -R177, R39, R108 ;  /* 0x00000027b1277223 */ /* 0x002fe2000001016c */
[----:B------:R-:W-:Y:S02]  /*13340*/  I2FP.F32.S32 R29, R29 ;  /* 0x0000001d001d7245 */ /* 0x000fe40000201400 */
[----:B------:R-:W-:-:S03]  /*13350*/  IADD3 R108, PT, PT, R47, 0x67, -R226 ;  /* 0x000000672f6c7810 */ /* 0x000fc60007ffe8e2 */
[----:B--2---:R-:W-:Y:S01]  /*13360*/  FFMA.FTZ R29, -R177, R29, R30 ;  /* 0x0000001db11d7223 */ /* 0x004fe2000001011e */
[----:B------:R-:W-:Y:S01]  /*13370*/  IABS R108, R108 ;  /* 0x0000006c006c7213 */ /* 0x000fe20000000000 */
[----:B------:R-:W-:-:S03]  /*13380*/  FMUL.FTZ R30, R26, R63 ;  /* 0x0000003f1a1e7220 */ /* 0x000fc60000410000 */
[----:B------:R-:W-:Y:S01]  /*13390*/  I2FP.F32.S32 R108, R108 ;  /* 0x0000006c006c7245 */ /* 0x000fe20000201400 */
[----:B------:R-:W-:Y:S02]  /*133a0*/  FMUL.FTZ R28, R24, R63 ;  /* 0x0000003f181c7220 */ /* 0x000fe40000410000 */
[----:B------:R-:W1:Y:S02]  /*133b0*/  MUFU.TANH R30, R30 ;  /* 0x0000001e001e7308 */ /* 0x000e640000002400 */
[----:B---3--:R-:W-:Y:S01]  /*133c0*/  FFMA.FTZ R24, -R177, R108, R31 ;  /* 0x0000006cb1187223 */ /* 0x008fe2000001011f */
[--C-:B------:R-:W-:Y:S01]  /*133d0*/  IADD3 R31, PT, PT, R47, 0x60, -R226.reuse ;  /* 0x000000602f1f7810 */ /* 0x100fe20007ffe8e2 */
[----:B------:R-:W-:Y:S01]  /*133e0*/  VIADD R26, R130, 0xffffffa0 ;  /* 0xffffffa0821a7836 */ /* 0x000fe20000000000 */
[----:B------:R-:W-:Y:S02]  /*133f0*/  FSEL R39, R39, -INF , P1 ;  /* 0xff80000027277808 */ /* 0x000fe40000800000 */
[----:B------:R-:W-:Y:S01]  /*13400*/  IABS R31, R31 ;  /* 0x0000001f001f7213 */ /* 0x000fe20000000000 */
[----:B------:R-:W2:Y:S01]  /*13410*/  MUFU.TANH R28, R28 ;  /* 0x0000001c001c7308 */ /* 0x000ea20000002400 */
[----:B------:R-:W-:-:S02]  /*13420*/  IADD3 R33, PT, PT, R109, 0x60, -R226 ;  /* 0x000000606d217810 */ /* 0x000fc40007ffe8e2 */
[----:B------:R-:W-:Y:S02]  /*13430*/  FSEL R244, R39, -INF , !P6 ;  /* 0xff80000027f47808 */ /* 0x000fe40007000000 */
[----:B------:R-:W-:Y:S02]  /*13440*/  FSEL R250, R250, -INF , !P5 ;  /* 0xff800000fafa7808 */ /* 0x000fe40006800000 */
[----:B------:R-:W-:Y:S02]  /*13450*/  I2FP.F32.S32 R31, R31 ;  /* 0x0000001f001f7245 */ /* 0x000fe40000201400 */
[----:B------:R-:W-:Y:S02]  /*13460*/  FSEL R24, R24, -INF , P0 ;  /* 0xff80000018187808 */ /* 0x000fe40000000000 */
[C---:B------:R-:W-:Y:S02]  /*13470*/  ISETP.GE.AND P1, PT, R26.reuse, R185, PT ;  /* 0x000000b91a00720c */ /* 0x040fe40003f26270 */
[----:B------:R-:W-:-:S02]  /*13480*/  ISETP.GE.AND P6, PT, R26, R184, PT ;  /* 0x000000b81a00720c */ /* 0x000fc40003fc6270 */
[C---:B------:R-:W-:Y:S02]  /*13490*/  ISETP.GE.AND P5, PT, R26.reuse, R182, PT ;  /* 0x000000b61a00720c */ /* 0x040fe40003fa6270 */
[----:B------:R-:W-:Y:S01]  /*134a0*/  ISETP.GE.AND P0, PT, R26, R183, PT ;  /* 0x000000b71a00720c */ /* 0x000fe20003f06270 */
[----:B------:R-:W-:Y:S01]  /*134b0*/  FMUL.FTZ R26, R25, R63 ;  /* 0x0000003f191a7220 */ /* 0x000fe20000410000 */
[----:B------:R-:W-:Y:S01]  /*134c0*/  IABS R33, R33 ;  /* 0x0000002100217213 */ /* 0x000fe20000000000 */
[----:B-1----:R-:W-:Y:S01]  /*134d0*/  FFMA.FTZ R30, -R177, R31, R30 ;  /* 0x0000001fb11e7223 */ /* 0x002fe2000001011e */
[----:B------:R-:W-:Y:S01]  /*134e0*/  FSEL R29, R29, -INF , P2 ;  /* 0xff8000001d1d7808 */ /* 0x000fe20001000000 */
[----:B------:R-:W-:Y:S01]  /*134f0*/  VIADD R25, R130, 0xffffffa1 ;  /* 0xffffffa182197836 */ /* 0x000fe20000000000 */
[----:B------:R-:W-:Y:S01]  /*13500*/  I2FP.F32.S32 R33, R33 ;  /* 0x0000002100217245 */ /* 0x000fe20000201400 */
[----:B------:R-:W1:Y:S01]  /*13510*/  MUFU.TANH R26, R26 ;  /* 0x0000001a001a7308 */ /* 0x000e620000002400 */
[----:B------:R-:W-:-:S02]  /*13520*/  FSEL R246, R29, -INF , !P3 ;  /* 0xff8000001df67808 */ /* 0x000fc40005800000 */
[----:B------:R-:W-:Y:S02]  /*13530*/  FSEL R240, R24, -INF , !P4 ;  /* 0xff80000018f07808 */ /* 0x000fe40006000000 */
[----:B------:R-:W-:Y:S01]  /*13540*/  FSEL R202, R30, -INF , P0 ;  /* 0xff8000001eca7808 */ /* 0x000fe20000000000 */
[----:B--2---:R-:W-:Y:S01]  /*13550*/  FFMA.FTZ R28, -R177, R33, R28 ;  /* 0x00000021b11c7223 */ /* 0x004fe2000001011c */
[C---:B------:R-:W-:Y:S02]  /*13560*/  ISETP.GE.AND P2, PT, R25.reuse, R185, PT ;  /* 0x000000b91900720c */ /* 0x040fe40003f46270 */
[C---:B------:R-:W-:Y:S02]  /*13570*/  ISETP.GE.AND P3, PT, R25.reuse, R184, PT ;  /* 0x000000b81900720c */ /* 0x040fe40003f66270 */
[C---:B------:R-:W-:Y:S02]  /*13580*/  ISETP.GE.AND P4, PT, R25.reuse, R182, PT ;  /* 0x000000b61900720c */ /* 0x040fe40003f86270 */
[----:B------:R-:W-:-:S02]  /*13590*/  ISETP.GE.AND P0, PT, R25, R183, PT ;  /* 0x000000b71900720c */ /* 0x000fc40003f06270 */
[--C-:B------:R-:W-:Y:S01]  /*135a0*/  IADD3 R25, PT, PT, R109, 0x5f, -R226.reuse ;  /* 0x0000005f6d197810 */ /* 0x100fe20007ffe8e2 */
[----:B------:R-:W2:Y:S01]  /*135b0*/  MUFU.TANH R27, R27 ;  /* 0x0000001b001b7308 */ /* 0x000ea20000002400 */
[----:B------:R-:W-:Y:S02]  /*135c0*/  FSEL R28, R28, -INF , P1 ;  /* 0xff8000001c1c7808 */ /* 0x000fe40000800000 */
[----:B------:R-:W-:Y:S02]  /*135d0*/  IABS R25, R25 ;  /* 0x0000001900197213 */ /* 0x000fe40000000000 */
[----:B------:R-:W-:Y:S02]  /*135e0*/  FSEL R198, R28, -INF , !P6 ;  /* 0xff8000001cc67808 */ /* 0x000fe40007000000 */
[----:B------:R-:W-:Y:S02]  /*135f0*/  I2FP.F32.S32 R25, R25 ;  /* 0x0000001900197245 */ /* 0x000fe40000201400 */
[----:B------:R-:W-:-:S03]  /*13600*/  IADD3 R28, PT, PT, R47, 0x5f, -R226 ;  /* 0x0000005f2f1c7810 */ /* 0x000fc60007ffe8e2 */
[----:B-1----:R-:W-:Y:S01]  /*13610*/  FFMA.FTZ R25, -R177, R25, R26 ;  /* 0x00000019b1197223 */ /* 0x002fe2000001011a */
[----:B------:R-:W-:Y:S01]  /*13620*/  IABS R28, R28 ;  /* 0x0000001c001c7213 */ /* 0x000fe20000000000 */
[----:B------:R-:W-:-:S03]  /*13630*/  FMUL.FTZ R26, R22, R63 ;  /* 0x0000003f161a7220 */ /* 0x000fc60000410000 */
[----:B------:R-:W-:Y:S01]  /*13640*/  I2FP.F32.S32 R28, R28 ;  /* 0x0000001c001c7245 */ /* 0x000fe20000201400 */
[----:B------:R-:W-:Y:S02]  /*13650*/  FMUL.FTZ R24, R20, R63 ;  /* 0x0000003f14187220 */ /* 0x000fe40000410000 */
[----:B------:R-:W1:Y:S02]  /*13660*/  MUFU.TANH R26, R26 ;  /* 0x0000001a001a7308 */ /* 0x000e640000002400 */
[----:B--2---:R-:W-:Y:S01]  /*13670*/  FFMA.FTZ R20, -R177, R28, R27 ;  /* 0x0000001cb1147223 */ /* 0x004fe2000001011b */
[----:B------:R-:W-:Y:S01]  /*13680*/  IADD3 R27, PT, PT, R47, 0x58, -R226 ;  /* 0x000000582f1b7810 */ /* 0x000fe20007ffe8e2 */
[----:B------:R-:W-:-:S03]  /*13690*/  VIADD R22, R130, 0xffffffa8 ;  /* 0xffffffa882167836 */ /* 0x000fc60000000000 */
[----:B------:R-:W-:Y:S01]  /*136a0*/  IABS R27, R27 ;  /* 0x0000001b001b7213 */ /* 0x000fe20000000000 */
[----:B------:R-:W2:Y:S01]  /*136b0*/  MUFU.TANH R24, R24 ;  /* 0x0000001800187308 */ /* 0x000ea20000002400 */
[----:B------:R-:W-:Y:S02]  /*136c0*/  IADD3 R28, PT, PT, R109, 0x58, -R226 ;  /* 0x000000586d1c7810 */ /* 0x000fe40007ffe8e2 */
[----:B------:R-:W-:Y:S02]  /*136d0*/  FSEL R202, R202, -INF , !P5 ;  /* 0xff800000caca7808 */ /* 0x000fe40006800000 */
[----:B------:R-:W-:Y:S02]  /*136e0*/  I2FP.F32.S32 R27, R27 ;  /* 0x0000001b001b7245 */ /* 0x000fe40000201400 */
[----:B------:R-:W-:Y:S02]  /*136f0*/  FSEL R20, R20, -INF , P0 ;  /* 0xff80000014147808 */ /* 0x000fe40000000000 */
[----:B------:R-:W-:-:S02]  /*13700*/  ISETP.GE.AND P1, PT, R22, R185, PT ;  /* 0x000000b91600720c */ /* 0x000fc40003f26270 */
[C---:B------:R-:W-:Y:S02]  /*13710*/  ISETP.GE.AND P6, PT, R22.reuse, R184, PT ;  /* 0x000000b81600720c */ /* 0x040fe40003fc6270 */
        /* <DEDUP_REMOVED lines=108> */
[-C--:B------:R-:W-:Y:S01]  /*13de0*/  FMUL.FTZ R14, R10, R63.reuse ;  /* 0x0000003f0a0e7220 */ /* 0x080fe20000410000 */
[----:B------:R-:W-:Y:S02]  /*13df0*/  FMUL.FTZ R12, R8, R63 ;  /* 0x0000003f080c7220 */ /* 0x000fe40000410000 */
[----:B------:R-:W-:-:S03]  /*13e00*/  I2FP.F32.S32 R16, R16 ;  /* 0x0000001000107245 */ /* 0x000fc60000201400 */
[----:B------:R-:W1:Y:S02]  /*13e10*/  MUFU.TANH R14, R14 ;  /* 0x0000000e000e7308 */ /* 0x000e640000002400 */
[----:B--2---:R-:W-:Y:S01]  /*13e20*/  FFMA.FTZ R8, -R177, R16, R15 ;  /* 0x00000010b1087223 */ /* 0x004fe2000001010f */
[----:B------:R-:W-:Y:S01]  /*13e30*/  IADD3 R15, PT, PT, R47, 0x40, -R226 ;  /* 0x000000402f0f7810 */ /* 0x000fe20007ffe8e2 */
[----:B------:R-:W-:-:S04]  /*13e40*/  VIADD R10, R130, 0xffffffc0 ;  /* 0xffffffc0820a7836 */ /* 0x000fc80000000000 */
[----:B------:R-:W2:Y:S01]  /*13e50*/  MUFU.TANH R12, R12 ;  /* 0x0000000c000c7308 */ /* 0x000ea20000002400 */
[----:B------:R-:W-:Y:S02]  /*13e60*/  IABS R15, R15 ;  /* 0x0000000f000f7213 */ /* 0x000fe40000000000 */
        /* <DEDUP_REMOVED lines=16> */
[----:B------:R-:W-:Y:S01]  /*13f70*/  FSEL R212, R8, -INF , !P4 ;  /* 0xff80000008d47808 */ /* 0x000fe20006000000 */
[----:B--2---:R-:W-:Y:S01]  /*13f80*/  FFMA.FTZ R12, -R177, R16, R12 ;  /* 0x00000010b10c7223 */ /* 0x004fe2000001010c */
[----:B------:R-:W-:Y:S02]  /*13f90*/  FSEL R188, R14, -INF , P0 ;  /* 0xff8000000ebc7808 */ /* 0x000fe40000000000 */
        /* <DEDUP_REMOVED lines=10> */
[----:B------:R-:W-:Y:S01]  /*14040*/  IADD3 R12, PT, PT, R47, 0x3f, -R226 ;  /* 0x0000003f2f0c7810 */ /* 0x000fe20007ffe8e2 */
[----:B------:R-:W-:-:S02]  /*14050*/  FMUL.FTZ R8, R4, R63 ;  /* 0x0000003f04087220 */ /* 0x000fc40000410000 */
[----:B-1----:R-:W-:Y:S01]  /*14060*/  FFMA.FTZ R9, -R177, R9, R10 ;  /* 0x00000009b1097223 */ /* 0x002fe2000001010a */
[----:B------:R-:W-:Y:S01]  /*14070*/  IABS R12, R12 ;  /* 0x0000000c000c7213 */ /* 0x000fe20000000000 */
[----:B------:R-:W-:-:S03]  /*14080*/  FMUL.FTZ R10, R6, R63 ;  /* 0x0000003f060a7220 */ /* 0x000fc60000410000 */
[----:B------:R-:W-:Y:S01]  /*14090*/  I2FP.F32.S32 R12, R12 ;  /* 0x0000000c000c7245 */ /* 0x000fe20000201400 */
[----:B------:R-:W1:Y:S04]  /*140a0*/  MUFU.TANH R8, R8 ;  /* 0x0000000800087308 */ /* 0x000e680000002400 */
[----:B--2---:R-:W-:Y:S01]  /*140b0*/  FFMA.FTZ R4, -R177, R12, R11 ;  /* 0x0000000cb1047223 */ /* 0x004fe2000001010b */
[----:B------:R-:W-:-:S03]  /*140c0*/  IADD3 R12, PT, PT, R109, 0x38, -R226 ;  /* 0x000000386d0c7810 */ /* 0x000fc60007ffe8e2 */
[----:B------:R-:W2:Y:S01]  /*140d0*/  MUFU.TANH R10, R10 ;  /* 0x0000000a000a7308 */ /* 0x000ea20000002400 */
[----:B------:R-:W-:Y:S02]  /*140e0*/  IADD3 R11, PT, PT, R47, 0x38, -R226 ;  /* 0x000000382f0b7810 */ /* 0x000fe40007ffe8e2 */
[----:B------:R-:W-:Y:S02]  /*140f0*/  IABS R12, R12 ;  /* 0x0000000c000c7213 */ /* 0x000fe40000000000 */
[----:B------:R-:W-:Y:S02]  /*14100*/  IABS R11, R11 ;  /* 0x0000000b000b7213 */ /* 0x000fe40000000000 */
[----:B------:R-:W-:Y:S01]  /*14110*/  I2FP.F32.S32 R12, R12 ;  /* 0x0000000c000c7245 */ /* 0x000fe20000201400 */
[----:B------:R-:W-:Y:S01]  /*14120*/  VIADD R6, R130, 0xffffffc8 ;  /* 0xffffffc882067836 */ /* 0x000fe20000000000 */
[----:B------:R-:W-:Y:S02]  /*14130*/  I2FP.F32.S32 R11, R11 ;  /* 0x0000000b000b7245 */ /* 0x000fe40000201400 */
[----:B------:R-:W-:Y:S01]  /*14140*/  FSEL R188, R188, -INF , !P5 ;  /* 0xff800000bcbc7808 */ /* 0x000fe20006800000 */
[----:B-1----:R-:W-:Y:S01]  /*14150*/  FFMA.FTZ R8, -R177, R12, R8 ;  /* 0x0000000cb1087223 */ /* 0x002fe20000010108 */
[----:B------:R-:W-:Y:S01]  /*14160*/  FSEL R4, R4, -INF , P0 ;  /* 0xff80000004047808 */ /* 0x000fe20000000000 */
[----:B------:R-:W-:Y:S01]  /*14170*/  FMUL.FTZ R12, R5, R63 ;  /* 0x0000003f050c7220 */ /* 0x000fe20000410000 */
[----:B------:R-:W-:Y:S01]  /*14180*/  ISETP.GE.AND P1, PT, R6, R185, PT ;  /* 0x000000b90600720c */ /* 0x000fe20003f26270 */
[----:B------:R-:W-:-:S02]  /*14190*/  VIADD R5, R130, 0xffffffc9 ;  /* 0xffffffc982057836 */ /* 0x000fc40000000000 */
[----:B--2---:R-:W-:Y:S01]  /*141a0*/  FFMA.FTZ R10, -R177, R11, R10 ;  /* 0x0000000bb10a7223 */ /* 0x004fe2000001010a */
[----:B------:R-:W-:Y:S02]  /*141b0*/  FSEL R9, R9, -INF , P2 ;  /* 0xff80000009097808 */ /* 0x000fe40001000000 */
[C---:B------:R-:W-:Y:S02]  /*141c0*/  ISETP.GE.AND P6, PT, R6.reuse, R184, PT ;  /* 0x000000b80600720c */ /* 0x040fe40003fc6270 */
[C---:B------:R-:W-:Y:S02]  /*141d0*/  ISETP.GE.AND P5, PT, R6.reuse, R182, PT ;  /* 0x000000b60600720c */ /* 0x040fe40003fa6270 */
[----:B------:R-:W-:Y:S01]  /*141e0*/  ISETP.GE.AND P0, PT, R6, R183, PT ;  /* 0x000000b70600720c */ /* 0x000fe20003f06270 */
[-C--:B------:R-:W-:Y:S01]  /*141f0*/  FMUL.FTZ R6, R7, R63.reuse ;  /* 0x0000003f07067220 */ /* 0x080fe20000410000 */
[----:B------:R-:W-:Y:S01]  /*14200*/  FMUL.FTZ R104, R104, R63 ;  /* 0x0000003f68687220 */ /* 0x000fe20000410000 */
[----:B------:R-:W-:-:S02]  /*14210*/  FSEL R192, R9, -INF , !P3 ;  /* 0xff80000009c07808 */ /* 0x000fc40005800000 */
[----:B------:R-:W-:Y:S02]  /*14220*/  FSEL R194, R4, -INF , !P4 ;  /* 0xff80000004c27808 */ /* 0x000fe40006000000 */
[----:B------:R-:W-:Y:S02]  /*14230*/  FSEL R196, R10, -INF , P0 ;  /* 0xff8000000ac47808 */ /* 0x000fe40000000000 */
[C---:B------:R-:W-:Y:S02]  /*14240*/  ISETP.GE.AND P2, PT, R5.reuse, R185, PT ;  /* 0x000000b90500720c */ /* 0x040fe40003f46270 */
[C---:B------:R-:W-:Y:S02]  /*14250*/  ISETP.GE.AND P3, PT, R5.reuse, R184, PT ;  /* 0x000000b80500720c */ /* 0x040fe40003f66270 */
[C---:B------:R-:W-:Y:S02]  /*14260*/  ISETP.GE.AND P4, PT, R5.reuse, R182, PT ;  /* 0x000000b60500720c */ /* 0x040fe40003f86270 */
[----:B------:R-:W-:-:S02]  /*14270*/  ISETP.GE.AND P0, PT, R5, R183, PT ;  /* 0x000000b70500720c */ /* 0x000fc40003f06270 */
[----:B------:R-:W1:Y:S01]  /*14280*/  MUFU.TANH R5, R6 ;  /* 0x0000000600057308 */ /* 0x000e620000002400 */
[--C-:B------:R-:W-:Y:S02]  /*14290*/  IADD3 R4, PT, PT, R47, 0x37, -R226.reuse ;  /* 0x000000372f047810 */ /* 0x100fe40007ffe8e2 */
[----:B------:R-:W-:-:S05]  /*142a0*/  IADD3 R10, PT, PT, R109, 0x30, -R226 ;  /* 0x000000306d0a7810 */ /* 0x000fca0007ffe8e2 */
[----:B------:R-:W2:Y:S01]  /*142b0*/  MUFU.TANH R6, R104 ;  /* 0x0000006800067308 */ /* 0x000ea20000002400 */
[----:B------:R-:W-:-:S07]  /*142c0*/  IADD3 R7, PT, PT, R109, 0x37, -R226 ;  /* 0x000000376d077810 */ /* 0x000fce0007ffe8e2 */
[----:B------:R-:W3:Y:S01]  /*142d0*/  MUFU.TANH R12, R12 ;  /* 0x0000000c000c7308 */ /* 0x000ee20000002400 */
[----:B------:R-:W-:Y:S02]  /*142e0*/  IABS R4, R4 ;  /* 0x0000000400047213 */ /* 0x000fe40000000000 */
[----:B------:R-:W-:Y:S02]  /*142f0*/  IABS R10, R10 ;  /* 0x0000000a000a7213 */ /* 0x000fe40000000000 */
[----:B------:R-:W-:Y:S02]  /*14300*/  IABS R7, R7 ;  /* 0x0000000700077213 */ /* 0x000fe40000000000 */
[----:B------:R-:W-:Y:S02]  /*14310*/  I2FP.F32.S32 R4, R4 ;  /* 0x0000000400047245 */ /* 0x000fe40000201400 */
[----:B------:R-:W-:Y:S02]  /*14320*/  I2FP.F32.S32 R10, R10 ;  /* 0x0000000a000a7245 */ /* 0x000fe40000201400 */
[----:B------:R-:W-:Y:S01]  /*14330*/  I2FP.F32.S32 R7, R7 ;  /* 0x0000000700077245 */ /* 0x000fe20000201400 */
[----:B-1----:R-:W-:Y:S01]  /*14340*/  FFMA.FTZ R4, -R177, R4, R5 ;  /* 0x00000004b1047223 */ /* 0x002fe20000010105 */
[----:B------:R-:W-:-:S02]  /*14350*/  VIADD R5, R130, 0xffffffd0 ;  /* 0xffffffd082057836 */ /* 0x000fc40000000000 */
[----:B--2---:R-:W-:Y:S01]  /*14360*/  FFMA.FTZ R6, -R177, R10, R6 ;  /* 0x0000000ab1067223 */ /* 0x004fe20000010106 */
[----:B------:R-:W-:Y:S01]  /*14370*/  FMUL.FTZ R10, R105, R63 ;  /* 0x0000003f690a7220 */ /* 0x000fe20000410000 */
[----:B---3--:R-:W-:Y:S01]  /*14380*/  FFMA.FTZ R7, -R177, R7, R12 ;  /* 0x00000007b1077223 */ /* 0x008fe2000001010c */
[----:B------:R-:W-:Y:S02]  /*14390*/  FSEL R8, R8, -INF , P1 ;  /* 0xff80000008087808 */ /* 0x000fe40000800000 */
[----:B------:R-:W-:Y:S02]  /*143a0*/  ISETP.GE.AND P1, PT, R5, R185, PT ;  /* 0x000000b90500720c */ /* 0x000fe40003f26270 */
[----:B------:R-:W1:Y:S01]  /*143b0*/  MUFU.TANH R10, R10 ;  /* 0x0000000a000a7308 */ /* 0x000e620000002400 */
[----:B------:R-:W-:Y:S02]  /*143c0*/  FSEL R7, R7, -INF , P2 ;  /* 0xff80000007077808 */ /* 0x000fe40001000000 */
[----:B------:R-:W-:Y:S01]  /*143d0*/  FSEL R146, R8, -INF , !P6 ;  /* 0xff80000008927808 */ /* 0x000fe20007000000 */
[----:B------:R-:W-:Y:S01]  /*143e0*/  FMUL.FTZ R8, R106, R63 ;  /* 0x0000003f6a087220 */ /* 0x000fe20000410000 */
[----:B------:R-:W-:-:S02]  /*143f0*/  ISETP.GE.AND P6, PT, R5, R184, PT ;  /* 0x000000b80500720c */ /* 0x000fc40003fc6270 */
[----:B------:R-:W-:Y:S02]  /*14400*/  FSEL R144, R7, -INF , !P3 ;  /* 0xff80000007907808 */ /* 0x000fe40005800000 */
[----:B------:R-:W-:Y:S02]  /*14410*/  FSEL R6, R6, -INF , P1 ;  /* 0xff80000006067808 */ /* 0x000fe40000800000 */
[--C-:B------:R-:W-:Y:S01]  /*14420*/  IADD3 R7, PT, PT, R109, 0x2f, -R226.reuse ;  /* 0x0000002f6d077810 */ /* 0x100fe20007ffe8e2 */
[----:B------:R-:W2:Y:S01]  /*14430*/  MUFU.TANH R8, R8 ;  /* 0x0000000800087308 */ /* 0x000ea20000002400 */
[----:B------:R-:W-:Y:S01]  /*14440*/  FSEL R134, R6, -INF , !P6 ;  /* 0xff80000006867808 */ /* 0x000fe20007000000 */
[----:B------:R-:W-:Y:S01]  /*14450*/  FMUL.FTZ R6, R64, R63 ;  /* 0x0000003f40067220 */ /* 0x000fe20000410000 */
[----:B------:R-:W-:Y:S02]  /*14460*/  IABS R7, R7 ;  /* 0x0000000700077213 */ /* 0x000fe40000000000 */
[----:B------:R-:W-:-:S02]  /*14470*/  IADD3 R9, PT, PT, R47, 0x30, -R226 ;  /* 0x000000302f097810 */ /* 0x000fc40007ffe8e2 */
[----:B------:R-:W-:Y:S01]  /*14480*/  I2FP.F32.S32 R7, R7 ;  /* 0x0000000700077245 */ /* 0x000fe20000201400 */
[----:B------:R-:W3:Y:S01]  /*14490*/  MUFU.TANH R6, R6 ;  /* 0x0000000600067308 */ /* 0x000ee20000002400 */
[----:B------:R-:W-:Y:S01]  /*144a0*/  IABS R9, R9 ;  /* 0x0000000900097213 */ /* 0x000fe20000000000 */
[----:B------:R-:W-:Y:S02]  /*144b0*/  FMUL.FTZ R107, R107, R63 ;  /* 0x0000003f6b6b7220 */ /* 0x000fe40000410000 */
[----:B-1----:R-:W-:Y:S01]  /*144c0*/  FFMA.FTZ R7, -R177, R7, R10 ;  /* 0x00000007b1077223 */ /* 0x002fe2000001010a */
[----:B------:R-:W-:Y:S02]  /*144d0*/  IADD3 R10, PT, PT, R109, 0x28, -R226 ;  /* 0x000000286d0a7810 */ /* 0x000fe40007ffe8e2 */
[----:B------:R-:W-:Y:S02]  /*144e0*/  I2FP.F32.S32 R9, R9 ;  /* 0x0000000900097245 */ /* 0x000fe40000201400 */
[----:B------:R-:W-:Y:S01]  /*144f0*/  IABS R10, R10 ;  /* 0x0000000a000a7213 */ /* 0x000fe20000000000 */
[----:B------:R-:W1:Y:S01]  /*14500*/  MUFU.TANH R107, R107 ;  /* 0x0000006b006b7308 */ /* 0x000e620000002400 */
[----:B------:R-:W-:Y:S01]  /*14510*/  FSEL R4, R4, -INF , P0 ;  /* 0xff80000004047808 */ /* 0x000fe20000000000 */
[----:B--2---:R-:W-:Y:S01]  /*14520*/  FFMA.FTZ R8, -R177, R9, R8 ;  /* 0x00000009b1087223 */ /* 0x004fe20000010108 */
[----:B------:R-:W-:-:S02]  /*14530*/  FSEL R196, R196, -INF , !P5 ;  /* 0xff800000c4c47808 */ /* 0x000fc40006800000 */
[C---:B------:R-:W-:Y:S02]  /*14540*/  ISETP.GE.AND P0, PT, R5.reuse, R183, PT ;  /* 0x000000b70500720c */ /* 0x040fe40003f06270 */
[----:B------:R-:W-:Y:S02]  /*14550*/  I2FP.F32.S32 R10, R10 ;  /* 0x0000000a000a7245 */ /* 0x000fe40000201400 */
[----:B------:R-:W-:Y:S01]  /*14560*/  ISETP.GE.AND P5, PT, R5, R182, PT ;  /* 0x000000b60500720c */ /* 0x000fe20003fa6270 */
[----:B------:R-:W-:Y:S01]  /*14570*/  VIADD R5, R130, 0xffffffd1 ;  /* 0xffffffd182057836 */ /* 0x000fe20000000000 */
[----:B------:R-:W-:Y:S02]  /*14580*/  FSEL R142, R4, -INF , !P4 ;  /* 0xff800000048e7808 */ /* 0x000fe40006000000 */
[----:B------:R-:W-:Y:S01]  /*14590*/  IADD3 R4, PT, PT, R47, 0x2f, -R226 ;  /* 0x0000002f2f047810 */ /* 0x000fe20007ffe8e2 */
[----:B---3--:R-:W-:Y:S01]  /*145a0*/  FFMA.FTZ R6, -R177, R10, R6 ;  /* 0x0000000ab1067223 */ /* 0x008fe20000010106 */
[----:B------:R-:W-:Y:S01]  /*145b0*/  FSEL R136, R8, -INF , P0 ;  /* 0xff80000008887808 */ /* 0x000fe20000000000 */
[-C--:B------:R-:W-:Y:S01]  /*145c0*/  FMUL.FTZ R8, R66, R63.reuse ;  /* 0x0000003f42087220 */ /* 0x080fe20000410000 */
[----:B------:R-:W-:Y:S01]  /*145d0*/  IABS R4, R4 ;  /* 0x0000000400047213 */ /* 0x000fe20000000000 */
[----:B------:R-:W-:Y:S01]  /*145e0*/  FMUL.FTZ R10, R65, R63 ;  /* 0x0000003f410a7220 */ /* 0x000fe20000410000 */
[----:B------:R-:W-:-:S02]  /*145f0*/  ISETP.GE.AND P2, PT, R5, R185, PT ;  /* 0x000000b90500720c */ /* 0x000fc40003f46270 */
[C---:B------:R-:W-:Y:S01]  /*14600*/  ISETP.GE.AND P3, PT, R5.reuse, R184, PT ;  /* 0x000000b80500720c */ /* 0x040fe20003f66270 */
[----:B------:R-:W2:Y:S01]  /*14610*/  MUFU.TANH R8, R8 ;  /* 0x0000000800087308 */ /* 0x000ea20000002400 */
[C---:B------:R-:W-:Y:S02]  /*14620*/  ISETP.GE.AND P4, PT, R5.reuse, R182, PT ;  /* 0x000000b60500720c */ /* 0x040fe40003f86270 */
[----:B------:R-:W-:Y:S01]  /*14630*/  ISETP.GE.AND P0, PT, R5, R183, PT ;  /* 0x000000b70500720c */ /* 0x000fe20003f06270 */
[----:B------:R-:W-:Y:S01]  /*14640*/  VIADD R5, R130, 0xffffffd8 ;  /* 0xffffffd882057836 */ /* 0x000fe20000000000 */
[----:B------:R-:W-:Y:S02]  /*14650*/  I2FP.F32.S32 R4, R4 ;  /* 0x0000000400047245 */ /* 0x000fe40000201400 */
[----:B------:R-:W-:Y:S01]  /*14660*/  FSEL R7, R7, -INF , P2 ;  /* 0xff80000007077808 */ /* 0x000fe20001000000 */
[----:B------:R-:W3:Y:S01]  /*14670*/  MUFU.TANH R10, R10 ;  /* 0x0000000a000a7308 */ /* 0x000ee20000002400 */
[----:B------:R-:W-:Y:S01]  /*14680*/  IADD3 R9, PT, PT, R47, 0x28, -R226 ;  /* 0x000000282f097810 */ /* 0x000fe20007ffe8e2 */
[----:B-1----:R-:W-:Y:S01]  /*14690*/  FFMA.FTZ R4, -R177, R4, R107 ;  /* 0x00000004b1047223 */ /* 0x002fe2000001016b */
[----:B------:R-:W-:-:S02]  /*146a0*/  FSEL R132, R7, -INF , !P3 ;  /* 0xff80000007847808 */ /* 0x000fc40005800000 */
[----:B------:R-:W-:Y:S02]  /*146b0*/  ISETP.GE.AND P1, PT, R5, R185, PT ;  /* 0x000000b90500720c */ /* 0x000fe40003f26270 */
[----:B------:R-:W-:Y:S02]  /*146c0*/  IADD3 R7, PT, PT, R109, 0x27, -R226 ;  /* 0x000000276d077810 */ /* 0x000fe40007ffe8e2 */
[----:B------:R-:W-:Y:S02]  /*146d0*/  IABS R9, R9 ;  /* 0x0000000900097213 */ /* 0x000fe40000000000 */
[----:B------:R-:W-:Y:S02]  /*146e0*/  ISETP.GE.AND P6, PT, R5, R184, PT ;  /* 0x000000b80500720c */ /* 0x000fe40003fc6270 */
[----:B------:R-:W-:Y:S02]  /*146f0*/  FSEL R4, R4, -INF , P0 ;  /* 0xff80000004047808 */ /* 0x000fe40000000000 */
[----:B------:R-:W-:-:S02]  /*14700*/  IABS R7, R7 ;  /* 0x0000000700077213 */ /* 0x000fc40000000000 */
[----:B------:R-:W-:Y:S01]  /*14710*/  FSEL R6, R6, -INF , P1 ;  /* 0xff80000006067808 */ /* 0x000fe20000800000 */
[----:B------:R-:W-:Y:S01]  /*14720*/  FMUL.FTZ R56, R56, R63 ;  /* 0x0000003f38387220 */ /* 0x000fe20000410000 */
[----:B------:R-:W-:Y:S02]  /*14730*/  I2FP.F32.S32 R9, R9 ;  /* 0x0000000900097245 */ /* 0x000fe40000201400 */
[----:B------:R-:W-:Y:S01]  /*14740*/  FSEL R124, R6, -INF , !P6 ;  /* 0xff800000067c7808 */ /* 0x000fe20007000000 */
[----:B------:R-:W-:Y:S01]  /*14750*/  FMUL.FTZ R6, R67, R63 ;  /* 0x0000003f43067220 */ /* 0x000fe20000410000 */
[----:B------:R-:W-:Y:S02]  /*14760*/  I2FP.F32.S32 R7, R7 ;  /* 0x0000000700077245 */ /* 0x000fe40000201400 */
[----:B------:R-:W-:Y:S02]  /*14770*/  FSEL R138, R4, -INF , !P4 ;  /* 0xff800000048a7808 */ /* 0x000fe40006000000 */
[----:B------:R-:W1:Y:S01]  /*14780*/  MUFU.TANH R4, R56 ;  /* 0x0000003800047308 */ /* 0x000e620000002400 */
[----:B------:R-:W-:Y:S01]  /*14790*/  FSEL R136, R136, -INF , !P5 ;  /* 0xff80000088887808 */ /* 0x000fe20006800000 */
[----:B--2---:R-:W-:Y:S01]  /*147a0*/  FFMA.FTZ R8, -R177, R9, R8 ;  /* 0x00000009b1087223 */ /* 0x004fe20000010108 */
[----:B------:R-:W-:Y:S01]  /*147b0*/  ISETP.GE.AND P5, PT, R5, R182, PT ;  /* 0x000000b60500720c */ /* 0x000fe20003fa6270 */
[----:B---3--:R-:W-:Y:S01]  /*147c0*/  FFMA.FTZ R10, -R177, R7, R10 ;  /* 0x00000007b10a7223 */ /* 0x008fe2000001010a */
[----:B------:R-:W-:Y:S01]  /*147d0*/  ISETP.GE.AND P0, PT, R5, R183, PT ;  /* 0x000000b70500720c */ /* 0x000fe20003f06270 */
[----:B------:R-:W-:Y:S01]  /*147e0*/  VIADD R5, R130, 0xffffffd9 ;  /* 0xffffffd982057836 */ /* 0x000fe20000000000 */
[----:B------:R-:W-:Y:S01]  /*147f0*/  IADD3 R7, PT, PT, R109, 0x20, -R226 ;  /* 0x000000206d077810 */ /* 0x000fe20007ffe8e2 */
[----:B------:R-:W2:Y:S01]  /*14800*/  MUFU.TANH R6, R6 ;  /* 0x0000000600067308 */ /* 0x000ea20000002400 */
[----:B------:R-:W-:Y:S01]  /*14810*/  FSEL R8, R8, -INF , P0 ;  /* 0xff80000008087808 */ /* 0x000fe20000000000 */
[----:B------:R-:W-:Y:S01]  /*14820*/  FMUL.FTZ R12, R58, R63 ;  /* 0x0000003f3a0c7220 */ /* 0x000fe20000410000 */
[----:B------:R-:W-:-:S02]  /*14830*/  ISETP.GE.AND P1, PT, R5, R185, PT ;  /* 0x000000b90500720c */ /* 0x000fc40003f26270 */
[C---:B------:R-:W-:Y:S02]  /*14840*/  ISETP.GE.AND P2, PT, R5.reuse, R184, PT ;  /* 0x000000b80500720c */ /* 0x040fe40003f46270 */
[C---:B------:R-:W-:Y:S02]  /*14850*/  ISETP.GE.AND P3, PT, R5.reuse, R182, PT ;  /* 0x000000b60500720c */ /* 0x040fe40003f66270 */
[----:B------:R-:W-:Y:S02]  /*14860*/  ISETP.GE.AND P0, PT, R5, R183, PT ;  /* 0x000000b70500720c */ /* 0x000fe40003f06270 */
[----:B------:R-:W-:Y:S02]  /*14870*/  IABS R7, R7 ;  /* 0x0000000700077213 */ /* 0x000fe40000000000 */
[----:B------:R-:W-:Y:S02]  /*14880*/  IADD3 R5, PT, PT, R47, 0x27, -R226 ;  /* 0x000000272f057810 */ /* 0x000fe40007ffe8e2 */
[----:B------:R-:W-:Y:S01]  /*14890*/  I2FP.F32.S32 R7, R7 ;  /* 0x0000000700077245 */ /* 0x000fe20000201400 */
[----:B------:R-:W3:Y:S01]  /*148a0*/  MUFU.TANH R12, R12 ;  /* 0x0000000c000c7308 */ /* 0x000ee20000002400 */
[----:B------:R-:W-:-:S03]  /*148b0*/  IABS R5, R5 ;  /* 0x0000000500057213 */ /* 0x000fc60000000000 */
[----:B-1----:R-:W-:Y:S01]  /*148c0*/  FFMA.FTZ R4, -R177, R7, R4 ;  /* 0x00000007b1047223 */ /* 0x002fe20000010104 */
[----:B------:R-:W-:Y:S02]  /*148d0*/  I2FP.F32.S32 R5, R5 ;  /* 0x0000000500057245 */ /* 0x000fe40000201400 */
[----:B------:R-:W-:-:S03]  /*148e0*/  IADD3 R7, PT, PT, R47, 0x20, -R226 ;  /* 0x000000202f077810 */ /* 0x000fc60007ffe8e2 */
[----:B--2---:R-:W-:Y:S01]  /*148f0*/  FFMA.FTZ R5, -R177, R5, R6 ;  /* 0x00000005b1057223 */ /* 0x004fe20000010106 */
[----:B------:R-:W-:Y:S01]  /*14900*/  IABS R7, R7 ;  /* 0x0000000700077213 */ /* 0x000fe20000000000 */
[----:B------:R-:W-:Y:S01]  /*14910*/  VIADD R6, R130, 0xffffffe0 ;  /* 0xffffffe082067836 */ /* 0x000fe20000000000 */
[----:B------:R-:W-:Y:S02]  /*14920*/  FSEL R10, R10, -INF , P1 ;  /* 0xff8000000a0a7808 */ /* 0x000fe40000800000 */
[----:B------:R-:W-:Y:S01]  /*14930*/  I2FP.F32.S32 R7, R7 ;  /* 0x0000000700077245 */ /* 0x000fe20000201400 */
[----:B------:R-:W-:Y:S01]  /*14940*/  FMUL.FTZ R57, R57, R63 ;  /* 0x0000003f39397220 */ /* 0x000fe20000410000 */
[----:B------:R-:W-:Y:S02]  /*14950*/  ISETP.GE.AND P1, PT, R6, R185, PT ;  /* 0x000000b90600720c */ /* 0x000fe40003f26270 */
[----:B------:R-:W-:Y:S01]  /*14960*/  FSEL R126, R10, -INF , !P2 ;  /* 0xff8000000a7e7808 */ /* 0x000fe20005000000 */
[----:B---3--:R-:W-:Y:S01]  /*14970*/  FFMA.FTZ R7, -R177, R7, R12 ;  /* 0x00000007b1077223 */ /* 0x008fe2000001010c */
[----:B------:R-:W-:Y:S01]  /*14980*/  FSEL R5, R5, -INF , P0 ;  /* 0xff80000005057808 */ /* 0x000fe20000000000 */
[----:B------:R-:W1:Y:S01]  /*14990*/  MUFU.TANH R112, R57 ;  /* 0x0000003900707308 */ /* 0x000e620000002400 */
[----:B------:R-:W-:-:S02]  /*149a0*/  ISETP.GE.AND P4, PT, R6, R184, PT ;  /* 0x000000b80600720c */ /* 0x000fc40003f86270 */
[C---:B------:R-:W-:Y:S02]  /*149b0*/  ISETP.GE.AND P2, PT, R6.reuse, R182, PT ;  /* 0x000000b60600720c */ /* 0x040fe40003f46270 */
[----:B------:R-:W-:Y:S01]  /*149c0*/  ISETP.GE.AND P0, PT, R6, R183, PT ;  /* 0x000000b70600720c */ /* 0x000fe20003f06270 */
[----:B------:R-:W-:Y:S01]  /*149d0*/  VIADD R6, R130, 0xffffffe1 ;  /* 0xffffffe182067836 */ /* 0x000fe20000000000 */
[----:B------:R-:W-:Y:S01]  /*149e0*/  FSEL R4, R4, -INF , P1 ;  /* 0xff80000004047808 */ /* 0x000fe20000800000 */
[----:B------:R-:W-:Y:S01]  /*149f0*/  FMUL.FTZ R59, R59, R63 ;  /* 0x0000003f3b3b7220 */ /* 0x000fe20000410000 */
[----:B------:R-:W-:Y:S02]  /*14a00*/  FSEL R122, R5, -INF , !P3 ;  /* 0xff800000057a7808 */ /* 0x000fe40005800000 */
[----:B------:R-:W-:Y:S02]  /*14a10*/  FSEL R114, R4, -INF , !P4 ;  /* 0xff80000004727808 */ /* 0x000fe40006000000 */
[----:B------:R-:W-:-:S02]  /*14a20*/  FSEL R7, R7, -INF , P0 ;  /* 0xff80000007077808 */ /* 0x000fc40000000000 */
[----:B------:R-:W-:Y:S01]  /*14a30*/  IADD3 R5, PT, PT, R109, 0x1f, -R226 ;  /* 0x0000001f6d057810 */ /* 0x000fe20007ffe8e2 */
[----:B------:R-:W2:Y:S01]  /*14a40*/  MUFU.TANH R118, R59 ;  /* 0x0000003b00767308 */ /* 0x000ea20000002400 */
[C---:B------:R-:W-:Y:S02]  /*14a50*/  ISETP.GE.AND P1, PT, R6.reuse, R185, PT ;  /* 0x000000b90600720c */ /* 0x040fe40003f26270 */
[C---:B------:R-:W-:Y:S02]  /*14a60*/  ISETP.GE.AND P3, PT, R6.reuse, R184, PT ;  /* 0x000000b80600720c */ /* 0x040fe40003f66270 */
[C---:B------:R-:W-:Y:S02]  /*14a70*/  ISETP.GE.AND P4, PT, R6.reuse, R182, PT ;  /* 0x000000b60600720c */ /* 0x040fe40003f86270 */
[----:B------:R-:W-:Y:S01]  /*14a80*/  ISETP.GE.AND P0, PT, R6, R183, PT ;  /* 0x000000b70600720c */ /* 0x000fe20003f06270 */
[----:B------:R-:W-:Y:S01]  /*14a90*/  FMUL.FTZ R6, R52, R63 ;  /* 0x0000003f34067220 */ /* 0x000fe20000410000 */
[----:B------:R-:W-:-:S02]  /*14aa0*/  IABS R5, R5 ;  /* 0x0000000500057213 */ /* 0x000fc40000000000 */
[----:B------:R-:W-:Y:S02]  /*14ab0*/  IADD3 R4, PT, PT, R47, 0x1f, -R226 ;  /* 0x0000001f2f047810 */ /* 0x000fe40007ffe8e2 */
[----:B------:R-:W-:Y:S01]  /*14ac0*/  I2FP.F32.S32 R5, R5 ;  /* 0x0000000500057245 */ /* 0x000fe20000201400 */
[----:B------:R-:W3:Y:S01]  /*14ad0*/  MUFU.TANH R6, R6 ;  /* 0x0000000600067308 */ /* 0x000ee20000002400 */
[----:B------:R-:W-:Y:S02]  /*14ae0*/  IABS R4, R4 ;  /* 0x0000000400047213 */ /* 0x000fe40000000000 */
[----:B------:R-:W-:Y:S01]  /*14af0*/  FSEL R116, R7, -INF , !P2 ;  /* 0xff80000007747808 */ /* 0x000fe20005000000 */
[----:B-1----:R-:W-:Y:S01]  /*14b00*/  FFMA.FTZ R112, -R177, R5, R112 ;  /* 0x00000005b1707223 */ /* 0x002fe20000010170 */
[----:B------:R-:W-:Y:S02]  /*14b10*/  IADD3 R7, PT, PT, R109, 0x18, -R226 ;  /* 0x000000186d077810 */ /* 0x000fe40007ffe8e2 */
[----:B------:R-:W-:-:S02]  /*14b20*/  I2FP.F32.S32 R5, R4 ;  /* 0x0000000400057245 */ /* 0x000fc40000201400 */
[----:B------:R-:W-:-:S03]  /*14b30*/  IABS R7, R7 ;  /* 0x0000000700077213 */ /* 0x000fc60000000000 */
[----:B--2---:R-:W-:Y:S01]  /*14b40*/  FFMA.FTZ R118, -R177, R5, R118 ;  /* 0x00000005b1767223 */ /* 0x004fe20000010176 */
[----:B------:R-:W-:Y:S01]  /*14b50*/  FMUL.FTZ R5, R54, R63 ;  /* 0x0000003f36057220 */ /* 0x000fe20000410000 */
[----:B------:R-:W-:Y:S01]  /*14b60*/  I2FP.F32.S32 R7, R7 ;  /* 0x0000000700077245 */ /* 0x000fe20000201400 */
[----:B------:R-:W-:Y:S01]  /*14b70*/  FMUL.FTZ R53, R53, R63 ;  /* 0x0000003f35357220 */ /* 0x000fe20000410000 */
[----:B------:R-:W-:-:S03]  /*14b80*/  VIADD R4, R130, 0xffffffe8 ;  /* 0xffffffe882047836 */ /* 0x000fc60000000000 */
[----:B---3--:R-:W-:Y:S01]  /*14b90*/  FFMA.FTZ R7, -R177, R7, R6 ;  /* 0x00000007b1077223 */ /* 0x008fe20000010106 */
        /* <DEDUP_REMOVED lines=11> */
[----:B------:R-:W-:Y:S01]  /*14c50*/  IABS R10, R10 ;  /* 0x0000000a000a7213 */ /* 0x000fe20000000000 */
[-C--:B------:R-:W-:Y:S01]  /*14c60*/  FMUL.FTZ R8, R55, R63.reuse ;  /* 0x0000003f37087220 */ /* 0x080fe20000410000 */
[----:B------:R-:W-:Y:S02]  /*14c70*/  I2FP.F32.S32 R4, R4 ;  /* 0x0000000400047245 */ /* 0x000fe40000201400 */
[----:B------:R-:W-:Y:S01]  /*14c80*/  I2FP.F32.S32 R10, R10 ;  /* 0x0000000a000a7245 */ /* 0x000fe20000201400 */
[-C--:B------:R-:W-:Y:S02]  /*14c90*/  FMUL.FTZ R12, R50, R63.reuse ;  /* 0x0000003f320c7220 */ /* 0x080fe40000410000 */
[C---:B-1----:R-:W-:Y:S01]  /*14ca0*/  FFMA.FTZ R4, -R177.reuse, R4, R5 ;  /* 0x00000004b1047223 */ /* 0x042fe20000010105 */
[----:B------:R-:W-:Y:S02]  /*14cb0*/  VIADD R5, R130, 0xffffffe9 ;  /* 0xffffffe982057836 */ /* 0x000fe40000000000 */
[----:B--2---:R-:W-:Y:S01]  /*14cc0*/  FFMA.FTZ R6, -R177, R10, R6 ;  /* 0x0000000ab1067223 */ /* 0x004fe20000010106 */
[----:B------:R-:W-:Y:S01]  /*14cd0*/  FMUL.FTZ R10, R48, R63 ;  /* 0x0000003f300a7220 */ /* 0x000fe20000410000 */
[----:B------:R-:W1:Y:S01]  /*14ce0*/  MUFU.TANH R8, R8 ;  /* 0x0000000800087308 */ /* 0x000e620000002400 */
[----:B------:R-:W-:-:S02]  /*14cf0*/  FSEL R112, R112, -INF , P1 ;  /* 0xff80000070707808 */ /* 0x000fc40000800000 */
[----:B------:R-:W-:Y:S02]  /*14d00*/  IADD3 R9, PT, PT, R47, 0x17, -R226 ;  /* 0x000000172f097810 */ /* 0x000fe40007ffe8e2 */
[----:B------:R-:W-:Y:S02]  /*14d10*/  ISETP.GE.AND P1, PT, R5, R185, PT ;  /* 0x000000b90500720c */ /* 0x000fe40003f26270 */
[----:B------:R-:W-:Y:S01]  /*14d20*/  FSEL R7, R7, -INF , P2 ;  /* 0xff80000007077808 */ /* 0x000fe20001000000 */
[----:B------:R-:W2:Y:S01]  /*14d30*/  MUFU.TANH R10, R10 ;  /* 0x0000000a000a7308 */ /* 0x000ea20000002400 */
[----:B------:R-:W-:Y:S02]  /*14d40*/  FSEL R4, R4, -INF , P0 ;  /* 0xff80000004047808 */ /* 0x000fe40000000000 */
[----:B------:R-:W-:Y:S02]  /*14d50*/  IABS R9, R9 ;  /* 0x0000000900097213 */ /* 0x000fe40000000000 */
[----:B------:R-:W-:-:S03]  /*14d60*/  ISETP.GE.AND P2, PT, R5, R184, PT ;  /* 0x000000b80500720c */ /* 0x000fc60003f46270 */
[----:B------:R-:W3:Y:S01]  /*14d70*/  MUFU.TANH R12, R12 ;  /* 0x0000000c000c7308 */ /* 0x000ee20000002400 */
[----:B------:R-:W-:Y:S02]  /*14d80*/  FSEL R108, R7, -INF , !P6 ;  /* 0xff800000076c7808 */ /* 0x000fe40007000000 */
[----:B------:R-:W-:Y:S02]  /*14d90*/  FSEL R6, R6, -INF , P1 ;  /* 0xff80000006067808 */ /* 0x000fe40000800000 */
[----:B------:R-:W-:Y:S02]  /*14da0*/  FSEL R120, R4, -INF , !P5 ;  /* 0xff80000004787808 */ /* 0x000fe40006800000 */
[--C-:B------:R-:W-:Y:S02]  /*14db0*/  IADD3 R7, PT, PT, R109, 0x10, -R226.reuse ;  /* 0x000000106d077810 */ /* 0x100fe40007ffe8e2 */
[----:B------:R-:W-:Y:S02]  /*14dc0*/  ISETP.NE.AND P5, PT, R3, RZ, PT ;  /* 0x000000ff0300720c */ /* 0x000fe40003fa5270 */
[----:B------:R-:W-:-:S02]  /*14dd0*/  IADD3 R3, PT, PT, R47, 0x10, -R226 ;  /* 0x000000102f037810 */ /* 0x000fc40007ffe8e2 */
[----:B------:R-:W-:Y:S02]  /*14de0*/  I2FP.F32.S32 R9, R9 ;  /* 0x0000000900097245 */ /* 0x000fe40000201400 */
[----:B------:R-:W-:Y:S01]  /*14df0*/  FSEL R106, R6, -INF , !P2 ;  /* 0xff800000066a7808 */ /* 0x000fe20005000000 */
[----:B------:R-:W-:Y:S01]  /*14e00*/  FMUL.FTZ R6, R51, R63 ;  /* 0x0000003f33067220 */ /* 0x000fe20000410000 */
[----:B------:R-:W-:Y:S02]  /*14e10*/  IABS R7, R7 ;  /* 0x0000000700077213 */ /* 0x000fe40000000000 */
[----:B------:R-:W-:Y:S01]  /*14e20*/  IABS R3, R3 ;  /* 0x0000000300037213 */ /* 0x000fe20000000000 */
[----:B-1----:R-:W-:Y:S01]  /*14e30*/  FFMA.FTZ R8, -R177, R9, R8 ;  /* 0x00000009b1087223 */ /* 0x002fe20000010108 */
[----:B------:R-:W-:Y:S02]  /*14e40*/  FSEL R112, R112, -INF , !P3 ;  /* 0xff80000070707808 */ /* 0x000fe40005800000 */
[----:B------:R-:W-:-:S02]  /*14e50*/  ISETP.GE.AND P3, PT, R5, R182, PT ;  /* 0x000000b60500720c */ /* 0x000fc40003f66270 */
[----:B------:R-:W-:Y:S01]  /*14e60*/  ISETP.GE.AND P0, PT, R5, R183, PT ;  /* 0x000000b70500720c */ /* 0x000fe20003f06270 */
[----:B------:R-:W-:Y:S01]  /*14e70*/  VIADD R5, R130, 0xfffffff0 ;  /* 0xfffffff082057836 */ /* 0x000fe20000000000 */
[----:B------:R-:W-:Y:S01]  /*14e80*/  I2FP.F32.S32 R7, R7 ;  /* 0x0000000700077245 */ /* 0x000fe20000201400 */
[----:B------:R-:W1:Y:S01]  /*14e90*/  MUFU.TANH R6, R6 ;  /* 0x0000000600067308 */ /* 0x000e620000002400 */
[----:B------:R-:W-:Y:S01]  /*14ea0*/  I2FP.F32.S32 R3, R3 ;  /* 0x0000000300037245 */ /* 0x000fe20000201400 */
[----:B------:R-:W-:Y:S01]  /*14eb0*/  FMUL.FTZ R4, R49, R63 ;  /* 0x0000003f31047220 */ /* 0x000fe20000410000 */
[----:B------:R-:W-:Y:S01]  /*14ec0*/  FSEL R118, R118, -INF , !P4 ;  /* 0xff80000076767808 */ /* 0x000fe20006000000 */
[C---:B--2---:R-:W-:Y:S01]  /*14ed0*/  FFMA.FTZ R10, -R177.reuse, R7, R10 ;  /* 0x00000007b10a7223 */ /* 0x044fe2000001010a */
[----:B------:R-:W-:Y:S01]  /*14ee0*/  FSEL R8, R8, -INF , P0 ;  /* 0xff80000008087808 */ /* 0x000fe20000000000 */
[----:B---3--:R-:W-:Y:S01]  /*14ef0*/  FFMA.FTZ R3, -R177, R3, R12 ;  /* 0x00000003b1037223 */ /* 0x008fe2000001010c */
[----:B------:R-:W-:-:S02]  /*14f00*/  ISETP.GE.AND P1, PT, R5, R185, PT ;  /* 0x000000b90500720c */ /* 0x000fc40003f26270 */
[C---:B------:R-:W-:Y:S02]  /*14f10*/  ISETP.GE.AND P4, PT, R5.reuse, R184, PT ;  /* 0x000000b80500720c */ /* 0x040fe40003f86270 */
[C---:B------:R-:W-:Y:S02]  /*14f20*/  ISETP.GE.AND P2, PT, R5.reuse, R182, PT ;  /* 0x000000b60500720c */ /* 0x040fe40003f46270 */
[----:B------:R-:W-:Y:S01]  /*14f30*/  ISETP.GE.AND P0, PT, R5, R183, PT ;  /* 0x000000b70500720c */ /* 0x000fe20003f06270 */
[----:B------:R-:W-:Y:S01]  /*14f40*/  VIADD R5, R130, 0xfffffff1 ;  /* 0xfffffff182057836 */ /* 0x000fe20000000000 */
[----:B------:R-:W-:Y:S01]  /*14f50*/  IADD3 R7, PT, PT, R47, 0xf, -R226 ;  /* 0x0000000f2f077810 */ /* 0x000fe20007ffe8e2 */
[-C--:B------:R-:W-:Y:S01]  /*14f60*/  FMUL.FTZ R44, R44, R63.reuse ;  /* 0x0000003f2c2c7220 */ /* 0x080fe20000410000 */
[----:B------:R-:W-:Y:S01]  /*14f70*/  FMUL.FTZ R46, R46, R63 ;  /* 0x0000003f2e2e7220 */ /* 0x000fe20000410000 */
[----:B------:R-:W2:Y:S01]  /*14f80*/  MUFU.TANH R4, R4 ;  /* 0x0000000400047308 */ /* 0x000ea20000002400 */
[----:B------:R-:W-:-:S02]  /*14f90*/  IABS R7, R7 ;  /* 0x0000000700077213 */ /* 0x000fc40000000000 */
[----:B------:R-:W-:Y:S02]  /*14fa0*/  FSEL R10, R10, -INF , P1 ;  /* 0xff8000000a0a7808 */ /* 0x000fe40000800000 */
[----:B------:R-:W-:Y:S02]  /*14fb0*/  FSEL R110, R8, -INF , !P3 ;  /* 0xff800000086e7808 */ /* 0x000fe40005800000 */
[----:B------:R-:W-:Y:S02]  /*14fc0*/  FSEL R3, R3, -INF , P0 ;  /* 0xff80000003037808 */ /* 0x000fe40000000000 */
[C---:B------:R-:W-:Y:S02]  /*14fd0*/  ISETP.GE.AND P1, PT, R5.reuse, R185, PT ;  /* 0x000000b90500720c */ /* 0x040fe40003f26270 */
[C---:B------:R-:W-:Y:S02]  /*14fe0*/  ISETP.GE.AND P3, PT, R5.reuse, R184, PT ;  /* 0x000000b80500720c */ /* 0x040fe40003f66270 */
[----:B------:R-:W-:-:S02]  /*14ff0*/  ISETP.GE.AND P6, PT, R5, R182, PT ;  /* 0x000000b60500720c */ /* 0x000fc40003fc6270 */
[----:B------:R-:W-:Y:S01]  /*15000*/  ISETP.GE.AND P0, PT, R5, R183, PT ;  /* 0x000000b70500720c */ /* 0x000fe20003f06270 */
[----:B------:R-:W3:Y:S01]  /*15010*/  MUFU.TANH R44, R44 ;  /* 0x0000002c002c7308 */ /* 0x000ee20000002400 */
[----:B------:R-:W-:Y:S02]  /*15020*/  IADD3 R5, PT, PT, R109, 0xf, -R226 ;  /* 0x0000000f6d057810 */ /* 0x000fe40007ffe8e2 */
[----:B------:R-:W-:Y:S02]  /*15030*/  I2FP.F32.S32 R7, R7 ;  /* 0x0000000700077245 */ /* 0x000fe40000201400 */
[----:B------:R-:W-:-:S03]  /*15040*/  IABS R5, R5 ;  /* 0x0000000500057213 */ /* 0x000fc60000000000 */
[----:B------:R-:W4:Y:S01]  /*15050*/  MUFU.TANH R46, R46 ;  /* 0x0000002e002e7308 */ /* 0x000f220000002400 */
[----:B------:R-:W-:Y:S01]  /*15060*/  IADD3 R109, PT, PT, R109, 0x8, -R226 ;  /* 0x000000086d6d7810 */ /* 0x000fe20007ffe8e2 */
[----:B-1----:R-:W-:Y:S01]  /*15070*/  FFMA.FTZ R6, -R177, R7, R6 ;  /* 0x00000007b1067223 */ /* 0x002fe20000010106 */
[----:B------:R-:W-:Y:S01]  /*15080*/  IADD3 R47, PT, PT, R47, 0x8, -R226 ;  /* 0x000000082f2f7810 */ /* 0x000fe20007ffe8e2 */
[----:B------:R-:W-:Y:S01]  /*15090*/  VIADD R63, R61, 0xfffffffe ;  /* 0xfffffffe3d3f7836 */ /* 0x000fe20000000000 */
[----:B------:R-:W-:Y:S02]  /*150a0*/  I2FP.F32.S32 R5, R5 ;  /* 0x0000000500057245 */ /* 0x000fe40000201400 */
[----:B------:R-:W-:Y:S02]  /*150b0*/  IABS R109, R109 ;  /* 0x0000006d006d7213 */ /* 0x000fe40000000000 */
[----:B------:R-:W-:Y:S02]  /*150c0*/  IABS R47, R47 ;  /* 0x0000002f002f7213 */ /* 0x000fe40000000000 */
[----:B------:R-:W-:Y:S01]  /*150d0*/  FSEL R6, R6, -INF , P0 ;  /* 0xff80000006067808 */ /* 0x000fe20000000000 */
[----:B--2---:R-:W-:Y:S01]  /*150e0*/  FFMA.FTZ R4, -R177, R5, R4 ;  /* 0x00000005b1047223 */ /* 0x004fe20000010104 */
[----:B------:R-:W-:Y:S01]  /*150f0*/  ISETP.GT.AND P0, PT, R63, R164, PT ;  /* 0x000000a43f00720c */ /* 0x000fe20003f04270 */
[----:B------:R-:W-:Y:S01]  /*15100*/  VIADD R130, R130, 0xfffffff8 ;  /* 0xfffffff882827836 */ /* 0x000fe20000000000 */
[----:B------:R-:W-:-:S02]  /*15110*/  I2FP.F32.S32 R109, R109 ;  /* 0x0000006d006d7245 */ /* 0x000fc40000201400 */
[----:B------:R-:W-:Y:S02]  /*15120*/  I2FP.F32.S32 R47, R47 ;  /* 0x0000002f002f7245 */ /* 0x000fe40000201400 */
[----:B------:R-:W-:Y:S01]  /*15130*/  FSEL R4, R4, -INF , P1 ;  /* 0xff80000004047808 */ /* 0x000fe20000800000 */
[----:B---3--:R-:W-:Y:S01]  /*15140*/  FFMA.FTZ R44, -R177, R109, R44 ;  /* 0x0000006db12c7223 */ /* 0x008fe2000001012c */
[----:B------:R-:W-:Y:S01]  /*15150*/  FSEL R104, R3, -INF , !P2 ;  /* 0xff80000003687808 */ /* 0x000fe20005000000 */
[----:B----4-:R-:W-:Y:S01]  /*15160*/  FFMA.FTZ R46, -R177, R47, R46 ;  /* 0x0000002fb12e7223 */ /* 0x010fe2000001012e */
[----:B------:R-:W-:Y:S01]  /*15170*/  BAR.SYNC.DEFER_BLOCKING 0x0 ;  /* 0x0000000000007b1d */ /* 0x000fe20000010000 */
[C---:B------:R-:W-:Y:S02]  /*15180*/  ISETP.GE.AND P2, PT, R130.reuse, R185, PT ;  /* 0x000000b98200720c */ /* 0x040fe40003f46270 */
[----:B------:R-:W-:Y:S02]  /*15190*/  ISETP.GE.AND P1, PT, R130, R183, PT ;  /* 0x000000b78200720c */ /* 0x000fe40003f26270 */
[----:B------:R-:W-:-:S02]  /*151a0*/  FSEL R54, R10, -INF , !P4 ;  /* 0xff8000000a367808 */ /* 0x000fc40006000000 */
[----:B------:R-:W-:Y:S01]  /*151b0*/  FSEL R52, R4, -INF , !P3 ;  /* 0xff80000004347808 */ /* 0x000fe20005800000 */
[----:B------:R-:W-:Y:S01]  /*151c0*/  BSSY.RECONVERGENT B1, `(.L_x_14683) ;  /* 0x000008d000017945 */ /* 0x000fe20003800200 */
[C---:B------:R-:W-:Y:S02]  /*151d0*/  ISETP.GE.AND P4, PT, R130.reuse, R184, PT ;  /* 0x000000b88200720c */ /* 0x040fe40003f86270 */
[----:B------:R-:W-:Y:S02]  /*151e0*/  ISETP.GE.AND P3, PT, R130, R182, PT ;  /* 0x000000b68200720c */ /* 0x000fe40003f66270 */
[----:B------:R-:W-:Y:S02]  /*151f0*/  FSEL R44, R44, -INF , P2 ;  /* 0xff8000002c2c7808 */ /* 0x000fe40001000000 */
[----:B------:R-:W-:Y:S02]  /*15200*/  FSEL R46, R46, -INF , P1 ;  /* 0xff8000002e2e7808 */ /* 0x000fe40000800000 */
[----:B------:R-:W-:-:S02]  /*15210*/  FSEL R66, R6, -INF , !P6 ;  /* 0xff80000006427808 */ /* 0x000fc40007000000 */
[----:B------:R-:W-:Y:S02]  /*15220*/  FSEL R50, R44, -INF , !P4 ;  /* 0xff8000002c327808 */ /* 0x000fe40006000000 */
[----:B------:R-:W-:Y:S01]  /*15230*/  FSEL R64, R46, -INF , !P3 ;  /* 0xff8000002e407808 */ /* 0x000fe20005800000 */
[----:B------:R-:W-:Y:S06]  /*15240*/  @!P0 BRA `(.L_x_14684) ;  /* 0x0000000800108947 */ /* 0x000fec0003800000 */
[----:B------:R-:W-:Y:S01]  /*15250*/  LOP3.LUT P2, RZ, R176, 0x2, RZ, 0xc0, !PT ;  /* 0x00000002b0ff7812 */ /* 0x000fe2000784c0ff */
        /* <DEDUP_REMOVED lines=64> */
.L_x_14686:
        /* <DEDUP_REMOVED lines=8> */
.L_x_14687:
[----:B------:R-:W-:Y:S05]  /*156e0*/  BSYNC.RECONVERGENT B0 ;  /* 0x0000000000007941 */ /* 0x000fea0003800200 */
.L_x_14685:
        /* <DEDUP_REMOVED lines=44> */
[----:B---3--:R-:W-:-:S03]  /*159b0*/  @!P5 IADD3 R10, P0, PT, R6, R3, RZ ;  /* 0x00000003060ad210 */ /* 0x008fc60007f1e0ff */
        /* <DEDUP_REMOVED lines=13> */
.L_x_14684:
[----:B------:R-:W-:Y:S05]  /*15a90*/  BSYNC.RECONVERGENT B1 ;  /* 0x0000000000017941 */ /* 0x000fea0003800200 */
.L_x_14683:
        /* <DEDUP_REMOVED lines=47> */
[----:B------:R-:W-:-:S02]  /*15d90*/  FSETP.NEU.FTZ.AND P0, PT, R3, -INF , PT ;  /* 0xff8000000300780b */ /* 0x000fc40003f1d000 */
[----:B------:R-:W-:Y:S02]  /*15da0*/  FSEL R7, R41, RZ, P1 ;  /* 0x000000ff29077208 */ /* 0x000fe40000800000 */
[----:B------:R-:W-:-:S03]  /*15db0*/  FSEL R5, R3, RZ, P0 ;  /* 0x000000ff03057208 */ /* 0x000fc60000000000 */
[----:B------:R-:W-:Y:S02]  /*15dc0*/  FADD.FTZ R7, R2, -R7 ;  /* 0x8000000702077221 */ /* 0x000fe40000010000 */
[----:B------:R-:W-:Y:S01]  /*15dd0*/  FADD.FTZ R5, R0, -R5 ;  /* 0x8000000500057221 */ /* 0x000fe20000010000 */
[C---:B--2---:R-:W-:Y:S01]  /*15de0*/  FMUL.FTZ R43, R48.reuse, R3 ;  /* 0x00000003302b7220 */ /* 0x044fe20000410000 */
[C---:B------:R-:W-:Y:S01]  /*15df0*/  FMUL.FTZ R49, R48.reuse, R41 ;  /* 0x0000002930317220 */ /* 0x040fe20000410000 */
[C---:B------:R-:W-:Y:S01]  /*15e00*/  FMUL.FTZ R127, R48.reuse, R7 ;  /* 0x00000007307f7220 */ /* 0x040fe20000410000 */
[----:B------:R-:W-:Y:S02]  /*15e10*/  FMUL.FTZ R5, R48, R5 ;  /* 0x0000000530057220 */ /* 0x000fe40000410000 */
[----:B------:R-:W-:Y:S02]  /*15e20*/  FSEL R43, R43, RZ, P0 ;  /* 0x000000ff2b2b7208 */ /* 0x000fe40000000000 */
[----:B------:R-:W-:Y:S01]  /*15e30*/  FSEL R49, R49, RZ, P1 ;  /* 0x000000ff31317208 */ /* 0x000fe20000800000 */
[----:B------:R-:W1:Y:S01]  /*15e40*/  MUFU.EX2 R125, R5 ;  /* 0x00000005007d7308 */ /* 0x000e620000000800 */
[----:B------:R-:W-:Y:S01]  /*15e50*/  ISETP.GT.AND P0, PT, R63, R164, PT ;  /* 0x000000a43f00720c */ /* 0x000fe20003f04270 */
        /* <DEDUP_REMOVED lines=8> */
[----:B------:R-:W2:Y:S01]  /*15ee0*/  LDSM.16.MT88.4 R36, [R148+0x6000] ;  /* 0x006000009424783b */ /* 0x000ea20000004200 */
        /* <DEDUP_REMOVED lines=9> */
[--C-:B------:R-:W-:Y:S01]  /*15f80*/  FFMA.FTZ R0, R240, R48, -R43.reuse ;  /* 0x00000030f0007223 */ /* 0x100fe2000001082b */
        /* <DEDUP_REMOVED lines=14> */
[----:B------:R-:W1:Y:S01]  /*16070*/  MUFU.EX2 R51, R51 ;  /* 0x0000003300337308 */ /* 0x000e620000000800 */
[----:B---3--:R-:W-:Y:S01]  /*16080*/  F2FP.BF16.F32.PACK_AB R33, R115, R226 ;  /* 0x000000e27321723e */ /* 0x008fe200000010ff */
[-C--:B------:R-:W-:Y:S01]  /*16090*/  FMUL.FTZ R31, R75, R125.reuse ;  /* 0x0000007d4b1f7220 */ /* 0x080fe20000410000 */
[-C--:B------:R-:W-:Y:S01]  /*160a0*/  FMUL.FTZ R70, R70, R125.reuse ;  /* 0x0000007d46467220 */ /* 0x080fe20000410000 */
[-C--:B------:R-:W-:Y:S01]  /*160b0*/  FMUL.FTZ R71, R71, R125.reuse ;  /* 0x0000007d47477220 */ /* 0x080fe20000410000 */
        /* <DEDUP_REMOVED lines=9> */
[-C--:B------:R-:W-:Y:S01]  /*16150*/  FFMA.FTZ R121, R206, R48.reuse, -R49 ;  /* 0x00000030ce797223 */ /* 0x080fe20000010831 */
[--C-:B------:R-:W-:Y:S01]  /*16160*/  FFMA.FTZ R214, R214, R48, -R43.reuse ;  /* 0x00000030d6d67223 */ /* 0x100fe2000001082b */
[----:B------:R-:W3:Y:S01]  /*16170*/  MUFU.EX2 R117, R117 ;  /* 0x0000007500757308 */ /* 0x000ee20000000800 */
[----:B-1----:R-:W-:Y:S01]  /*16180*/  F2FP.BF16.F32.PACK_AB R35, R51, R200 ;  /* 0x000000c83323723e */ /* 0x002fe200000010ff */
[-C--:B------:R-:W-:Y:S01]  /*16190*/  FFMA.FTZ R119, R218, R48.reuse, -R43 ;  /* 0x00000030da777223 */ /* 0x080fe2000001082b */
[-CC-:B------:R-:W-:Y:S01]  /*161a0*/  FFMA.FTZ R206, R216, R48.reuse, -R49.reuse ;  /* 0x00000030d8ce7223 */ /* 0x180fe20000010831 */
[-CC-:B------:R-:W-:Y:S01]  /*161b0*/  FFMA.FTZ R134, R134, R48.reuse, -R49.reuse ;  /* 0x0000003086867223 */ /* 0x180fe20000010831 */
[----:B------:R-:W-:Y:S01]  /*161c0*/  FFMA.FTZ R226, R191, R125, R226 ;  /* 0x0000007dbfe27223 */ /* 0x000fe200000100e2 */
[-CC-:B------:R-:W-:Y:S01]  /*161d0*/  FFMA.FTZ R54, R54, R48.reuse, -R49.reuse ;  /* 0x0000003036367223 */ /* 0x180fe20000010831 */
[-C--:B------:R-:W-:Y:S01]  /*161e0*/  FFMA.FTZ R50, R50, R48.reuse, -R49 ;  /* 0x0000003032327223 */ /* 0x080fe20000010831 */
[----:B------:R-:W1:Y:S01]  /*161f0*/  MUFU.EX2 R127, R127 ;  /* 0x0000007f007f7308 */ /* 0x000e620000000800 */
[----:B------:R-:W-:Y:S01]  /*16200*/  FADD.FTZ R115, R115, R226 ;  /* 0x000000e273737221 */ /* 0x000fe20000010000 */
[-CC-:B------:R-:W-:Y:S01]  /*16210*/  FFMA.FTZ R66, R66, R48.reuse, -R43.reuse ;  /* 0x0000003042427223 */ /* 0x180fe2000001082b */
[----:B------:R-:W-:Y:S01]  /*16220*/  FFMA.FTZ R40, R40, R48, -R43 ;  /* 0x0000003028287223 */ /* 0x000fe2000001082b */
[----:B------:R-:W-:Y:S01]  /*16230*/  @P0 IADD3 R61, PT, PT, R61, -0x3, RZ ;  /* 0xfffffffd3d3d0810 */ /* 0x000fe20007ffe0ff */
[----:B------:R-:W-:-:S03]  /*16240*/  FADD.FTZ R200, R200, R115 ;  /* 0x00000073c8c87221 */ /* 0x000fc60000010000 */
[----:B------:R-:W-:Y:S01]  /*16250*/  MUFU.EX2 R204, R204 ;  /* 0x000000cc00cc7308 */ /* 0x000fe20000000800 */
[----:B---3--:R-:W-:Y:S01]  /*16260*/  F2FP.BF16.F32.PACK_AB R32, R117, R123 ;  /* 0x0000007b7520723e */ /* 0x008fe200000010ff */
[----:B------:R-:W-:-:S06]  /*16270*/  FADD.FTZ R51, R51, R200 ;  /* 0x000000c833337221 */ /* 0x000fcc0000010000 */
        /* <DEDUP_REMOVED lines=17> */
[----:B---3--:R-:W-:Y:S01]  /*16390*/  F2FP.BF16.F32.PACK_AB R34, R53, R204 ;  /* 0x000000cc3522723e */ /* 0x008fe200000010ff */
[----:B------:R-:W-:Y:S01]  /*163a0*/  MUFU.EX2 R67, R67 ;  /* 0x0000004300437308 */ /* 0x000fe20000000800 */
[-C--:B------:R-:W-:Y:S01]  /*163b0*/  FMUL.FTZ R69, R69, R127.reuse ;  /* 0x0000007f45457220 */ /* 0x080fe20000410000 */
[----:B------:R-:W-:-:S04]  /*163c0*/  FFMA.FTZ R190, R190, R127, R123 ;  /* 0x0000007fbebe7223 */ /* 0x000fc8000001007b */
[----:B------:R-:W-:Y:S01]  /*163d0*/  HMMA.16816.F32.BF16 R4, R32, R8, R4 ;  /* 0x000000082004723c */ /* 0x000fe20000041804 */
[----:B------:R-:W-:Y:S01]  /*163e0*/  FADD.FTZ R117, R117, R190 ;  /* 0x000000be75757221 */ /* 0x000fe20000010000 */
[----:B------:R-:W-:Y:S03]  /*163f0*/  MUFU.EX2 R65, R65 ;  /* 0x0000004100417308 */ /* 0x000fe60000000800 */
[----:B------:R-:W-:-:S03]  /*16400*/  FADD.FTZ R204, R204, R117 ;  /* 0x00000075cccc7221 */ /* 0x000fc60000010000 */
[C---:B------:R-:W-:Y:S01]  /*16410*/  HMMA.16816.F32.BF16 R12, R32.reuse, R16, R12 ;  /* 0x00000010200c723c */ /* 0x040fe2000004180c */
        /* <DEDUP_REMOVED lines=9> */
[----:B------:R-:W3:Y:S06]  /*164b0*/  MUFU.EX2 R2, R2 ;  /* 0x0000000200027308 */ /* 0x000eec0000000800 */
[C---:B------:R-:W-:Y:S01]  /*164c0*/  HMMA.16816.F32.BF16 R24, R32.reuse, R26, R76 ;  /* 0x0000001a2018723c */ /* 0x040fe2000004184c */
[----:B------:R-:W-:Y:S01]  /*164d0*/  LDSM.16.MT88.4 R76, [R149+0x8000] ;  /* 0x00800000954c783b */ /* 0x000fe20000004200 */
[----:B------:R-:W4:Y:S06]  /*164e0*/  MUFU.EX2 R0, R0 ;  /* 0x0000000000007308 */ /* 0x000f2c0000000800 */
[C---:B--2---:R-:W-:Y:S01]  /*164f0*/  HMMA.16816.F32.BF16 R28, R32.reuse, R36, R28 ;  /* 0x00000024201c723c */ /* 0x044fe2000004181c */
[----:B-1----:R-:W-:Y:S01]  /*16500*/  F2FP.BF16.F32.PACK_AB R36, R107, R224 ;  /* 0x000000e06b24723e */ /* 0x002fe200000010ff */
[----:B------:R-:W-:Y:S01]  /*16510*/  MUFU.EX2 R202, R202 ;  /* 0x000000ca00ca7308 */ /* 0x000fe20000000800 */
[C---:B------:R-:W-:Y:S01]  /*16520*/  F2FP.BF16.F32.PACK_AB R37, R67.reuse, R222 ;  /* 0x000000de4325723e */ /* 0x040fe200000010ff */
[----:B------:R-:W-:Y:S01]  /*16530*/  FADD.FTZ R222, R222, R51 ;  /* 0x00000033dede7221 */ /* 0x000fe20000010000 */
[----:B------:R-:W-:Y:S01]  /*16540*/  FADD.FTZ R224, R224, R53 ;  /* 0x00000035e0e07221 */ /* 0x000fe20000010000 */
[-CC-:B------:R-:W-:Y:S01]  /*16550*/  FFMA.FTZ R51, R104, R48.reuse, -R43.reuse ;  /* 0x0000003068337223 */ /* 0x180fe2000001082b */
[----:B------:R-:W-:Y:S01]  /*16560*/  FFMA.FTZ R53, R64, R48, -R43 ;  /* 0x0000003040357223 */ /* 0x000fe2000001082b */
[----:B------:R-:W-:Y:S01]  /*16570*/  HMMA.16816.F32.BF16 R32, R32, R38, R68 ;  /* 0x000000262020723c */ /* 0x000fe20000041844 */
[----:B---3--:R-:W-:Y:S01]  /*16580*/  F2FP.BF16.F32.PACK_AB R38, R2, R55 ;  /* 0x000000370226723e */ /* 0x008fe200000010ff */
[----:B------:R-:W-:Y:S01]  /*16590*/  MUFU.EX2 R111, R111 ;  /* 0x0000006f006f7308 */ /* 0x000fe20000000800 */
[----:B----4-:R-:W-:Y:S01]  /*165a0*/  F2FP.BF16.F32.PACK_AB R39, R0, R65 ;  /* 0x000000410027723e */ /* 0x010fe200000010ff */
[----:B------:R-:W-:Y:S01]  /*165b0*/  FADD.FTZ R222, R67, R222 ;  /* 0x000000de43de7221 */ /* 0x000fe20000010000 */
[----:B------:R-:W-:-:S03]  /*165c0*/  FADD.FTZ R224, R107, R224 ;  /* 0x000000e06be07221 */ /* 0x000fc60000010000 */
[----:B------:R-:W-:Y:S01]  /*165d0*/  FADD.FTZ R65, R65, R222 ;  /* 0x000000de41417221 */ /* 0x000fe20000010000 */
[----:B------:R-:W-:Y:S01]  /*165e0*/  FADD.FTZ R67, R55, R224 ;  /* 0x000000e037437221 */ /* 0x000fe20000010000 */
[C---:B------:R-:W-:Y:S01]  /*165f0*/  HMMA.16816.F32.BF16 R4, R36.reuse, R56, R4 ;  /* 0x000000382404723c */ /* 0x040fe20000041804 */
[----:B------:R-:W-:Y:S01]  /*16600*/  MUFU.EX2 R109, R109 ;  /* 0x0000006d006d7308 */ /* 0x000fe20000000800 */
[----:B------:R-:W-:Y:S01]  /*16610*/  FADD.FTZ R65, R0, R65 ;  /* 0x0000004100417221 */ /* 0x000fe20000010000 */
[----:B------:R-:W-:Y:S01]  /*16620*/  FADD.FTZ R67, R2, R67 ;  /* 0x0000004302437221 */ /* 0x000fe20000010000 */
[----:B------:R-:W-:Y:S01]  /*16630*/  FFMA.FTZ R55, R52, R48, -R49 ;  /* 0x0000003034377223 */ /* 0x000fe20000010831 */
[-C--:B------:R-:W-:Y:S02]  /*16640*/  MOV R2, R41.reuse ;  /* 0x0000002900027202 */ /* 0x080fe40000000f00 */
[----:B------:R-:W-:Y:S01]  /*16650*/  @P0 MOV R2, R41 ;  /* 0x0000002900020202 */ /* 0x000fe20000000f00 */
        /* <DEDUP_REMOVED lines=30> */
[----:B------:R-:W-:-:S02]  /*16840*/  FADD.FTZ R109, R109, R202 ;  /* 0x000000ca6d6d7221 */ /* 0x000fc40000010000 */
[----:B------:R-:W-:Y:S02]  /*16850*/  FADD.FTZ R0, R130, R113 ;  /* 0x0000007182007221 */ /* 0x000fe40000010000 */
[----:B------:R-:W-:Y:S02]  /*16860*/  FADD.FTZ R109, R60, R109 ;  /* 0x0000006d3c6d7221 */ /* 0x000fe40000010000 */
[----:B------:R-:W-:Y:S01]  /*16870*/  FADD.FTZ R0, R105, R0 ;  /* 0x0000000069007221 */ /* 0x000fe20000010000 */
[----:B------:R-:W-:Y:S01]  /*16880*/  MUFU.EX2 R66, R66 ;  /* 0x0000004200427308 */ /* 0x000fe20000000800 */
[----:B------:R-:W-:Y:S01]  /*16890*/  FADD.FTZ R214, R214, R109 ;  /* 0x0000006dd6d67221 */ /* 0x000fe20000010000 */
[----:B-1----:R-:W-:Y:S03]  /*168a0*/  HMMA.16816.F32.BF16 R4, R36, R56, R4 ;  /* 0x000000382404723c */ /* 0x002fe60000041804 */
[----:B------:R-:W-:-:S03]  /*168b0*/  FADD.FTZ R214, R119, R214 ;  /* 0x000000d677d67221 */ /* 0x000fc60000010000 */
        /* <DEDUP_REMOVED lines=8> */
[----:B------:R-:W-:Y:S08]  /*16940*/  MUFU.EX2 R50, R50 ;  /* 0x0000003200327308 */ /* 0x000ff00000000800 */
[----:B------:R-:W-:Y:S01]  /*16950*/  MUFU.EX2 R40, R40 ;  /* 0x0000002800287308 */ /* 0x000fe20000000800 */
[----:B-1----:R-:W-:Y:S01]  /*16960*/  HMMA.16816.F32.BF16 R20, R36, R56, R20 ;  /* 0x000000382414723c */ /* 0x002fe20000041814 */
[-C--:B------:R-:W-:Y:S01]  /*16970*/  FFMA.FTZ R57, R208, R48.reuse, -R49 ;  /* 0x00000030d0397223 */ /* 0x080fe20000010831 */
[----:B------:R-:W-:-:S05]  /*16980*/  FFMA.FTZ R56, R212, R48, -R43 ;  /* 0x00000030d4387223 */ /* 0x000fca000001082b */
[----:B------:R-:W1:Y:S01]  /*16990*/  MUFU.EX2 R57, R57 ;  /* 0x0000003900397308 */ /* 0x000e620000000800 */
[----:B------:R-:W-:Y:S01]  /*169a0*/  HMMA.16816.F32.BF16 R24, R36, R58, R24 ;  /* 0x0000003a2418723c */ /* 0x000fe20000041818 */
[-C--:B------:R-:W-:Y:S01]  /*169b0*/  FFMA.FTZ R59, R220, R48.reuse, -R43 ;  /* 0x00000030dc3b7223 */ /* 0x080fe2000001082b */
[----:B------:R-:W-:-:S05]  /*169c0*/  FFMA.FTZ R58, R210, R48, -R49 ;  /* 0x00000030d23a7223 */ /* 0x000fca0000010831 */
[----:B------:R-:W-:Y:S01]  /*169d0*/  MUFU.EX2 R59, R59 ;  /* 0x0000003b003b7308 */ /* 0x000fe20000000800 */
[C---:B--2---:R-:W-:Y:S07]  /*169e0*/  HMMA.16816.F32.BF16 R28, R36.reuse, R44, R28 ;  /* 0x0000002c241c723c */ /* 0x044fee000004181c */
[----:B------:R-:W2:Y:S01]  /*169f0*/  MUFU.EX2 R58, R58 ;  /* 0x0000003a003a7308 */ /* 0x000ea20000000800 */
[----:B------:R-:W-:Y:S01]  /*16a00*/  HMMA.16816.F32.BF16 R32, R36, R46, R32 ;  /* 0x0000002e2420723c */ /* 0x000fe20000041820 */
[----:B------:R-:W3:Y:S01]  /*16a10*/  LDSM.16.MT88.4 R36, [R154+0x7800] ;  /* 0x007800009a24783b */ /* 0x000ee20000004200 */
[----:B-1----:R-:W-:-:S03]  /*16a20*/  F2FP.BF16.F32.PACK_AB R70, R57, R206 ;  /* 0x000000ce3946723e */ /* 0x002fc600000010ff */
[----:B------:R-:W1:Y:S02]  /*16a30*/  LDSM.16.MT88.4 R44, [R150+0x7800] ;  /* 0x00780000962c783b */ /* 0x000e640000004200 */
[----:B------:R-:W4:Y:S01]  /*16a40*/  MUFU.EX2 R56, R56 ;  /* 0x0000003800387308 */ /* 0x000f220000000800 */
[C---:B--2---:R-:W-:Y:S01]  /*16a50*/  F2FP.BF16.F32.PACK_AB R68, R58.reuse, R121 ;  /* 0x000000793a44723e */ /* 0x044fe200000010ff */
[----:B------:R-:W-:Y:S01]  /*16a60*/  FADD.FTZ R121, R121, R0 ;  /* 0x0000000079797221 */ /* 0x000fe20000010000 */
[-C--:B------:R-:W-:Y:S02]  /*16a70*/  MOV R0, R3.reuse ;  /* 0x0000000300007202 */ /* 0x080fe40000000f00 */
[----:B------:R-:W-:Y:S01]  /*16a80*/  @P0 MOV R0, R3 ;  /* 0x0000000300000202 */ /* 0x000fe20000000f00 */
[----:B------:R-:W-:Y:S01]  /*16a90*/  FADD.FTZ R121, R58, R121 ;  /* 0x000000793a797221 */ /* 0x000fe20000010000 */
[----:B----4-:R-:W-:Y:S01]  /*16aa0*/  F2FP.BF16.F32.PACK_AB R71, R56, R59 ;  /* 0x0000003b3847723e */ /* 0x010fe200000010ff */
[----:B------:R-:W-:-:S02]  /*16ab0*/  FADD.FTZ R59, R59, R214 ;  /* 0x000000d63b3b7221 */ /* 0x000fc40000010000 */
[----:B------:R-:W-:Y:S02]  /*16ac0*/  FADD.FTZ R206, R206, R121 ;  /* 0x00000079cece7221 */ /* 0x000fe40000010000 */
[----:B------:R-:W-:Y:S02]  /*16ad0*/  FADD.FTZ R56, R56, R59 ;  /* 0x0000003b38387221 */ /* 0x000fe40000010000 */
[----:B------:R-:W-:Y:S01]  /*16ae0*/  FADD.FTZ R206, R57, R206 ;  /* 0x000000ce39ce7221 */ /* 0x000fe20000010000 */
[C---:B---3--:R-:W-:Y:S01]  /*16af0*/  HMMA.16816.F32.BF16 R96, R68.reuse, R36, R4 ;  /* 0x000000244460723c */ /* 0x048fe20000041804 */
[----:B------:R-:W2:Y:S07]  /*16b00*/  LDSM.16.MT88.4 R4, [R148+0x7800] ;  /* 0x007800009404783b */ /* 0x000eae0000004200 */
        /* <DEDUP_REMOVED lines=11> */
[C---:B--2---:R-:W-:Y:S07]  /*16bc0*/  HMMA.16816.F32.BF16 R28, R68.reuse, R4, R28 ;  /* 0x00000004441c723c */ /* 0x044fee000004181c */
[----:B------:R-:W-:Y:S01]  /*16bd0*/  MUFU.EX2 R46, R46 ;  /* 0x0000002e002e7308 */ /* 0x000fe20000000800 */
[----:B---3--:R-:W-:Y:S01]  /*16be0*/  HMMA.16816.F32.BF16 R20, R68, R36, R20 ;  /* 0x000000244414723c */ /* 0x008fe20000041814 */
        /* <DEDUP_REMOVED lines=48> */
[C---:B-1----:R-:W-:Y:S01]  /*16ef0*/  HMMA.16816.F32.BF16 R72, R4.reuse, R8, R28 ;  /* 0x000000080448723c */ /* 0x042fe2000004181c */
[-CC-:B------:R-:W-:Y:S01]  /*16f00*/  FFMA.FTZ R31, R116, R48.reuse, -R43.reuse ;  /* 0x00000030741f7223 */ /* 0x180fe2000001082b */
[-CC-:B------:R-:W-:Y:S01]  /*16f10*/  FFMA.FTZ R28, R118, R48.reuse, -R43.reuse ;  /* 0x00000030761c7223 */ /* 0x180fe2000001082b */
[-C--:B------:R-:W-:Y:S01]  /*16f20*/  FFMA.FTZ R29, R120, R48.reuse, -R43 ;  /* 0x00000030781d7223 */ /* 0x080fe2000001082b */
[-CC-:B------:R-:W-:Y:S01]  /*16f30*/  FFMA.FTZ R30, R112, R48.reuse, -R49.reuse ;  /* 0x00000030701e7223 */ /* 0x180fe20000010831 */
[----:B------:R-:W-:Y:S02]  /*16f40*/  FFMA.FTZ R49, R42, R48, -R49 ;  /* 0x000000302a317223 */ /* 0x000fe40000010831 */
        /* <DEDUP_REMOVED lines=27> */
[C---:B------:R-:W-:Y:S02]  /*17100*/  HMMA.16816.F32.BF16 R88, R4.reuse, R12, R88 ;  /* 0x0000000c0458723c */ /* 0x040fe40000041858 */
[----:B------:R-:W4:Y:S06]  /*17110*/  MUFU.EX2 R49, R49 ;  /* 0x0000003100317308 */ /* 0x000f2c0000000800 */
[C---:B------:R-:W-:Y:S01]  /*17120*/  HMMA.16816.F32.BF16 R84, R4.reuse, R14, R84 ;  /* 0x0000000e0454723c */ /* 0x040fe20000041854 */
[----:B------:R-:W5:Y:S07]  /*17130*/  LDSM.16.MT88.4 R12, [R154+0x9000] ;  /* 0x009000009a0c783b */ /* 0x000f6e0000004200 */
        /* <DEDUP_REMOVED lines=53> */
.L_x_14679:
[----:B------:R-:W-:-:S07]  /*17490*/  IADD3 R61, PT, PT, R63, -0x1, RZ ;  /* 0xffffffff3f3d7810 */ /* 0x000fce0007ffe0ff */
.L_x_14688:
[----:B------:R-:W-:Y:S05]  /*174a0*/  BSYNC B2 ;  /* 0x0000000000027941 */ /* 0x000fea0003800000 */
.L_x_14678:
        /* <DEDUP_REMOVED lines=16> */
.L_x_14696:
        /* <DEDUP_REMOVED lines=79> */
.L_x_14691:
[----:B------:R-:W-:Y:S05]  /*17aa0*/  BSYNC.RECONVERGENT B0 ;  /* 0x0000000000007941 */ /* 0x000fea0003800200 */
.L_x_14690:
        /* <DEDUP_REMOVED lines=87> */
[----:B------:R-:W-:Y:S01]  /*18020*/  LDSM.16.M88.4 R108, [R153+0x3000] ;  /* 0x00300000996c783b */ /* 0x000fe20000000200 */
[C---:B-----5:R-:W-:Y:S07]  /*18030*/  HMMA.16816.F32.BF16 R28, R104.reuse, R120, RZ ;  /* 0x00000078681c723c */ /* 0x060fee00000418ff */
[----:B------:R-:W-:Y:S01]  /*18040*/  LDSM.16.M88.4 R112, [R153+0x3800] ;  /* 0x003800009970783b */ /* 0x000fe20000000200 */
[C---:B------:R-:W-:Y:S07]  /*18050*/  HMMA.16816.F32.BF16 R32, R104.reuse, R122, RZ ;  /* 0x0000007a6820723c */ /* 0x040fee00000418ff */
[----:B------:R-:W4:Y:S04]  /*18060*/  LD.E R0, desc[UR4][R100.64+0x18c] ;  /* 0x00018c0464007980 */ /* 0x000f28000c101900 */
[----:B------:R-:W0:Y:S01]  /*18070*/  LDGDEPBAR ;  /* 0x00000000000079af */ /* 0x000e220000000000 */
[C---:B------:R-:W-:Y:S07]  /*18080*/  HMMA.16816.F32.BF16 R36, R104.reuse, R124, RZ ;  /* 0x0000007c6824723c */ /* 0x040fee00000418ff */
[----:B------:R-:W-:Y:S01]  /*18090*/  LDSM.16.M88.4 R116, [R152+0x3000] ;  /* 0x003000009874783b */ /* 0x000fe20000000200 */
        /* <DEDUP_REMOVED lines=58> */
[-C--:B----4-:R-:W-:Y:S01]  /*18440*/  FMUL.FTZ R2, R4, R0.reuse ;  /* 0x0000000004027220 */ /* 0x090fe20000410000 */
        /* <DEDUP_REMOVED lines=67> */
[-C--:B---3--:R-:W-:Y:S01]  /*18880*/  FMUL.FTZ R13, R40, R0.reuse ;  /* 0x00000000280d7220 */ /* 0x088fe20000410000 */
[C---:B-----5:R-:W-:Y:S08]  /*18890*/  HMMA.16816.F32.BF16 R44, R112.reuse, R8, R44 ;  /* 0x00000008702c723c */ /* 0x060ff0000004182c */
[----:B------:R-:W3:Y:S01]  /*188a0*/  MUFU.TANH R212, R19 ;  /* 0x0000001300d47308 */ /* 0x000ee20000002400 */
        /* <DEDUP_REMOVED lines=25> */
[C---:B-----5:R-:W-:Y:S09]  /*18a40*/  HMMA.16816.F32.BF16 R60, R112.reuse, R8, R60 ;  /* 0x00000008703c723c */ /* 0x060ff2000004183c */
[----:B------:R-:W1:Y:S01]  /*18a50*/  MUFU.TANH R216, R23 ;  /* 0x0000001700d87308 */ /* 0x000e620000002400 */
[-C--:B----4-:R-:W-:Y:S01]  /*18a60*/  FMUL.FTZ R5, R56, R0.reuse ;  /* 0x0000000038057220 */ /* 0x090fe20000410000 */
[-C--:B------:R-:W-:Y:S01]  /*18a70*/  FMUL.FTZ R56, R57, R0.reuse ;  /* 0x0000000039387220 */ /* 0x080fe20000410000 */
[----:B------:R-:W-:Y:S07]  /*18a80*/  HMMA.16816.F32.BF16 R64, R112, R10, R64 ;  /* 0x0000000a7040723c */ /* 0x000fee0000041840 */
[----:B------:R4:W1:Y:S01]  /*18a90*/  MUFU.TANH R8, R5 ;  /* 0x0000000500087308 */ /* 0x0008620000002400 */
[-C--:B---3--:R-:W-:Y:S01]  /*18aa0*/  FMUL.FTZ R4, R60, R0.reuse ;  /* 0x000000003c047220 */ /* 0x088fe20000410000 */
[-C--:B------:R-:W-:Y:S08]  /*18ab0*/  FMUL.FTZ R62, R62, R0.reuse ;  /* 0x000000003e3e7220 */ /* 0x080ff00000410000 */
[----:B------:R-:W3:Y:S01]  /*18ac0*/  MUFU.TANH R218, R25 ;  /* 0x0000001900da7308 */ /* 0x000ee20000002400 */
[-C--:B------:R-:W-:Y:S01]  /*18ad0*/  FMUL.FTZ R61, R61, R0.reuse ;  /* 0x000000003d3d7220 */ /* 0x080fe20000410000 */
[-C--:B------:R-:W-:Y:S01]  /*18ae0*/  FMUL.FTZ R63, R63, R0.reuse ;  /* 0x000000003f3f7220 */ /* 0x080fe20000410000 */
[-C--:B------:R-:W-:Y:S07]  /*18af0*/  FMUL.FTZ R65, R65, R0.reuse ;  /* 0x0000000041417220 */ /* 0x080fee0000410000 */
[----:B------:R5:W1:Y:S01]  /*18b00*/  MUFU.TANH R60, R4 ;  /* 0x00000004003c7308 */ /* 0x000a620000002400 */
[-C--:B----4-:R-:W-:Y:S09]  /*18b10*/  FMUL.FTZ R5, R64, R0.reuse ;  /* 0x0000000040057220 */ /* 0x090ff20000410000 */
[----:B------:R-:W4:Y:S10]  /*18b20*/  MUFU.TANH R26, R26 ;  /* 0x0000001a001a7308 */ /* 0x000f340000002400 */
[----:B------:R1:W1:Y:S01]  /*18b30*/  MUFU.TANH R220, R27 ;  /* 0x0000001b00dc7308 */ /* 0x0002620000002400 */
[-C--:B-----5:R-:W-:Y:S01]  /*18b40*/  FMUL.FTZ R4, R66, R0.reuse ;  /* 0x0000000042047220 */ /* 0x0a0fe20000410000 */
[----:B------:R-:W-:Y:S08]  /*18b50*/  FMUL.FTZ R66, R67, R0 ;  /* 0x0000000043427220 */ /* 0x000ff00000410000 */
[----:B------:R-:W1:Y:S10]  /*18b60*/  MUFU.TANH R28, R28 ;  /* 0x0000001c001c7308 */ /* 0x000e740000002400 */
[----:B------:R1:W1:Y:S10]  /*18b70*/  MUFU.TANH R222, R29 ;  /* 0x0000001d00de7308 */ /* 0x0002740000002400 */
        /* <DEDUP_REMOVED lines=32> */
[----:B------:R-:W1:Y:S01]  /*18d80*/  MUFU.TANH R66, R66 ;  /* 0x0000004200427308 */ /* 0x000e620000002400 */
[----:B--234-:R-:W-:Y:S05]  /*18d90*/  @!P1 BRA `(.L_x_14693) ;  /* 0x0000000800249947 */ /* 0x01cfea0003800000 */
        /* <DEDUP_REMOVED lines=8> */
[----:B-1----:R-:W-:Y:S05]  /*18e20*/  @!P2 IMAD.MOV.U32 R5, RZ, RZ, RZ ;  /* 0x000000ffff05a224 */ /* 0x002fea00078e00ff */
        /* <DEDUP_REMOVED lines=31> */
[----:B------:R-:W-:Y:S01]  /*19020*/  IMAD R9, R15, R10, R9 ;  /* 0x0000000a0f097224 */ /* 0x000fe200078e0209 */
[----:B------:R-:W-:Y:S02]  /*19030*/  LOP3.LUT R10, RZ, R108, RZ, 0x33, !PT ;  /* 0x0000006cff0a7212 */ /* 0x000fe400078e33ff */
        /* <DEDUP_REMOVED lines=37> */
.L_x_14695:
[----:B------:R-:W-:Y:S05]  /*19290*/  BSYNC.RECONVERGENT B0 ;  /* 0x0000000000007941 */ /* 0x000fea0003800200 */
.L_x_14694:
        /* <DEDUP_REMOVED lines=57> */
.L_x_14693:
[----:B------:R-:W-:Y:S05]  /*19630*/  BSYNC.RECONVERGENT B1 ;  /* 0x0000000000017941 */ /* 0x000fea0003800200 */
.L_x_14692:
[----:B------:R-:W-:Y:S01]  /*19640*/  IABS R0, R188 ;  /* 0x000000bc00007213 */ /* 0x000fe20000000000 */
[C---:B--2---:R-:W-:Y:S01]  /*19650*/  VIADD R3, R189.reuse, 0xffffffc0 ;  /* 0xffffffc0bd037836 */ /* 0x044fe20000000000 */
[----:B------:R-:W-:Y:S01]  /*19660*/  LOP3.LUT R176, R176, 0xffefffff, RZ, 0xc0, !PT ;  /* 0xffefffffb0b07812 */ /* 0x000fe200078ec0ff */
[C---:B-1----:R-:W-:Y:S01]  /*19670*/  VIADD R43, R188.reuse, 0x39 ;  /* 0x00000039bc2b7836 */ /* 0x042fe20000000000 */
[----:B------:R-:W-:Y:S01]  /*19680*/  I2FP.F32.S32 R0, R0 ;  /* 0x0000000000007245 */ /* 0x000fe20000201400 */
[----:B------:R-:W-:Y:S01]  /*19690*/  VIADD R53, R189, 0xffffffd1 ;  /* 0xffffffd1bd357836 */ /* 0x000fe20000000000 */
[----:B------:R-:W-:Y:S01]  /*196a0*/  ISETP.GE.AND P1, PT, R3, R184, PT ;  /* 0x000000b80300720c */ /* 0x000fe20003f26270 */
[----:B------:R-:W-:Y:S01]  /*196b0*/  VIADD R31, R189, 0xffffffc9 ;  /* 0xffffffc9bd1f7836 */ /* 0x000fe20000000000 */
[----:B------:R-:W-:Y:S01]  /*196c0*/  IABS R43, R43 ;  /* 0x0000002b002b7213 */ /* 0x000fe20000000000 */
[C---:B------:R-:W-:Y:S01]  /*196d0*/  VIADD R37, R188.reuse, 0x38 ;  /* 0x00000038bc257836 */ /* 0x040fe20000000000 */
[----:B------:R-:W-:Y:S01]  /*196e0*/  ISETP.GE.AND P2, PT, R3, R185, PT ;  /* 0x000000b90300720c */ /* 0x000fe20003f46270 */
[----:B------:R-:W-:Y:S01]  /*196f0*/  VIADD R47, R189, 0xffffffe8 ;  /* 0xffffffe8bd2f7836 */ /* 0x000fe20000000000 */
[----:B------:R-:W-:Y:S01]  /*19700*/  ISETP.GE.AND P3, PT, R3, R183, PT ;  /* 0x000000b70300720c */ /* 0x000fe20003f66270 */
[----:B------:R-:W-:Y:S01]  /*19710*/  FFMA.FTZ R226, -R177, R0, R226 ;  /* 0x00000000b1e27223 */ /* 0x000fe200000101e2 */
[----:B------:R-:W-:Y:S01]  /*19720*/  ISETP.GE.AND P0, PT, R3, R182, PT ;  /* 0x000000b60300720c */ /* 0x000fe20003f06270 */
[----:B------:R-:W-:Y:S01]  /*19730*/  FFMA.FTZ R232, -R177, R0, R232 ;  /* 0x00000000b1e87223 */ /* 0x000fe200000101e8 */
[----:B------:R-:W-:Y:S01]  /*19740*/  I2FP.F32.S32 R43, R43 ;  /* 0x0000002b002b7245 */ /* 0x000fe20000201400 */
[----:B------:R-:W-:Y:S01]  /*19750*/  VIADD R3, R188, 0x28 ;  /* 0x00000028bc037836 */ /* 0x000fe20000000000 */
[----:B------:R-:W-:Y:S01]  /*19760*/  IABS R37, R37 ;  /* 0x0000002500257213 */ /* 0x000fe20000000000 */
[----:B------:R-:W-:Y:S01]  /*19770*/  VIADD R0, R189, 0xfffffff9 ;  /* 0xfffffff9bd007836 */ /* 0x000fe20000000000 */
[----:B------:R-:W-:Y:S01]  /*19780*/  @P1 LOP3.LUT R176, R176, 0x100000, RZ, 0xfc, !PT ;  /* 0x00100000b0b01812 */ /* 0x000fe200078efcff */
[----:B------:R-:W-:Y:S01]  /*19790*/  VIADD R15, R188, 0x29 ;  /* 0x00000029bc0f7836 */ /* 0x000fe20000000000 */
[----:B------:R-:W-:Y:S01]  /*197a0*/  IABS R3, R3 ;  /* 0x0000000300037213 */ /* 0x000fe20000000000 */
[----:B------:R-:W-:Y:S01]  /*197b0*/  FFMA.FTZ R2, -R177, R43, R2 ;  /* 0x0000002bb1027223 */ /* 0x000fe20000010102 */
[----:B------:R-:W-:Y:S01]  /*197c0*/  I2FP.F32.S32 R37, R37 ;  /* 0x0000002500257245 */ /* 0x000fe20000201400 */
[C---:B------:R-:W-:Y:S01]  /*197d0*/  VIADD R10, R189.reuse, 0x1 ;  /* 0x00000001bd0a7836 */ /* 0x040fe20000000000 */
[----:B------:R-:W-:Y:S01]  /*197e0*/  ISETP.GE.AND P1, PT, R0, R185, PT ;  /* 0x000000b90000720c */ /* 0x000fe20003f26270 */
[C---:B------:R-:W-:Y:S01]  /*197f0*/  VIADD R9, R189.reuse, 0xffffffc8 ;  /* 0xffffffc8bd097836 */ /* 0x040fe20000000000 */
[----:B------:R-:W-:Y:S01]  /*19800*/  IABS R15, R15 ;  /* 0x0000000f000f7213 */ /* 0x000fe20000000000 */
[----:B------:R-:W-:Y:S01]  /*19810*/  VIADD R35, R189, 0xffffffc1 ;  /* 0xffffffc1bd237836 */ /* 0x000fe20000000000 */
[----:B------:R-:W-:Y:S01]  /*19820*/  FSEL R23, R2, -INF , P2 ;  /* 0xff80000002177808 */ /* 0x000fe20001000000 */
[----:B------:R-:W-:Y:S01]  /*19830*/  IMAD.MOV.U32 R2, RZ, RZ, R3 ;  /* 0x000000ffff027224 */ /* 0x000fe200078e0003 */
[----:B------:R-:W-:Y:S01]  /*19840*/  FSEL R203, R226, -INF , P1 ;  /* 0xff800000e2cb7808 */ /* 0x000fe20000800000 */
[----:B------:R-:W-:Y:S01]  /*19850*/  FFMA.FTZ R192, -R177, R37, R192 ;  /* 0x00000025b1c07223 */ /* 0x000fe200000101c0 */
[----:B------:R-:W-:Y:S01]  /*19860*/  I2FP.F32.S32 R3, R15 ;  /* 0x0000000f00037245 */ /* 0x000fe20000201400 */
[----:B------:R-:W-:Y:S01]  /*19870*/  VIADD R5, R189, 0xffffffe0 ;  /* 0xffffffe0bd057836 */ /* 0x000fe20000000000 */
[----:B------:R-:W-:Y:S01]  /*19880*/  ISETP.GE.AND P1, PT, R35, R185, PT ;  /* 0x000000b92300720c */ /* 0x000fe20003f26270 */
[C---:B------:R-:W-:Y:S01]  /*19890*/  VIADD R29, R189.reuse, 0xffffffd0 ;  /* 0xffffffd0bd1d7836 */ /* 0x040fe20000000000 */
[----:B------:R-:W-:Y:S01]  /*198a0*/  LOP3.LUT R176, R176, 0xfff7ffff, RZ, 0xc0, !PT ;  /* 0xfff7ffffb0b07812 */ /* 0x000fe200078ec0ff */
[----:B------:R-:W-:Y:S01]  /*198b0*/  VIADD R41, R189, 0xffffffd8 ;  /* 0xffffffd8bd297836 */ /* 0x000fe20000000000 */
[----:B------:R-:W-:Y:S01]  /*198c0*/  FSEL R21, R192, -INF , P1 ;  /* 0xff800000c0157808 */ /* 0x000fe20000800000 */
[----:B------:R-:W-:Y:S01]  /*198d0*/  FFMA.FTZ R12, -R177, R3, R12 ;  /* 0x00000003b10c7223 */ /* 0x000fe2000001010c */
[----:B------:R-:W-:Y:S01]  /*198e0*/  ISETP.GE.AND P1, PT, R29, R185, PT ;  /* 0x000000b91d00720c */ /* 0x000fe20003f26270 */
[----:B------:R-:W-:Y:S01]  /*198f0*/  FFMA.FTZ R204, -R177, R37, R204 ;  /* 0x00000025b1cc7223 */ /* 0x000fe200000101cc */
[----:B------:R-:W-:Y:S01]  /*19900*/  @P0 LOP3.LUT R176, R176, 0x80000, RZ, 0xfc, !PT ;  /* 0x00080000b0b00812 */ /* 0x000fe200078efcff */
[----:B------:R-:W-:Y:S01]  /*19910*/  VIADD R39, R189, 0xffffffd9 ;  /* 0xffffffd9bd277836 */ /* 0x000fe20000000000 */
[----:B------:R-:W-:Y:S01]  /*19920*/  FSEL R17, R12, -INF , P1 ;  /* 0xff8000000c117808 */ /* 0x000fe20000800000 */
[----:B------:R-:W-:Y:S01]  /*19930*/  VIADD R12, R188, 0x41 ;  /* 0x00000041bc0c7836 */ /* 0x000fe20000000000 */
[----:B------:R-:W-:Y:S01]  /*19940*/  ISETP.GE.AND P0, PT, R10, R183, PT ;  /* 0x000000b70a00720c */ /* 0x000fe20003f06270 */
[C---:B------:R-:W-:Y:S01]  /*19950*/  VIADD R13, R188.reuse, 0x31 ;  /* 0x00000031bc0d7836 */ /* 0x040fe20000000000 */
[----:B------:R-:W-:Y:S01]  /*19960*/  I2FP.F32.S32 R2, R2 ;  /* 0x0000000200027245 */ /* 0x000fe20000201400 */
[C---:B------:R-:W-:Y:S01]  /*19970*/  VIADD R25, R188.reuse, 0x20 ;  /* 0x00000020bc197836 */ /* 0x040fe20000000000 */
[----:B------:R-:W-:Y:S01]  /*19980*/  IABS R12, R12 ;  /* 0x0000000c000c7213 */ /* 0x000fe20000000000 */
[C---:B------:R-:W-:Y:S01]  /*19990*/  FFMA.FTZ R202, -R177.reuse, R43, R202 ;  /* 0x0000002bb1ca7223 */ /* 0x040fe200000101ca */
[----:B------:R-:W-:Y:S01]  /*199a0*/  IABS R13, R13 ;  /* 0x0000000d000d7213 */ /* 0x000fe20000000000 */
[----:B------:R-:W-:Y:S01]  /*199b0*/  FFMA.FTZ R206, -R177, R2, R206 ;  /* 0x00000002b1ce7223 */ /* 0x000fe200000101ce */
[----:B------:R-:W-:Y:S01]  /*199c0*/  IABS R25, R25 ;  /* 0x0000001900197213 */ /* 0x000fe20000000000 */
[----:B------:R-:W-:Y:S01]  /*199d0*/  VIADD R43, R189, 0xffffffe9 ;  /* 0xffffffe9bd2b7836 */ /* 0x000fe20000000000 */
[----:B------:R-:W-:Y:S01]  /*199e0*/  I2FP.F32.S32 R12, R12 ;  /* 0x0000000c000c7245 */ /* 0x000fe20000201400 */
[C---:B------:R-:W-:Y:S01]  /*199f0*/  FFMA.FTZ R18, -R177.reuse, R3, R18 ;  /* 0x00000003b1127223 */ /* 0x040fe20000010112 */
[----:B------:R-:W-:Y:S01]  /*19a00*/  I2FP.F32.S32 R13, R13 ;  /* 0x0000000d000d7245 */ /* 0x000fe20000201400 */
[C---:B------:R-:W-:Y:S01]  /*19a10*/  VIADD R7, R188.reuse, 0x19 ;  /* 0x00000019bc077836 */ /* 0x040fe20000000000 */
[----:B------:R-:W-:Y:S01]  /*19a20*/  I2FP.F32.S32 R25, R25 ;  /* 0x0000001900197245 */ /* 0x000fe20000201400 */
[----:B------:R-:W-:Y:S01]  /*19a30*/  VIADD R11, R188, 0x30 ;  /* 0x00000030bc0b7836 */ /* 0x000fe20000000000 */
[----:B------:R-:W-:Y:S01]  /*19a40*/  FSEL R141, R232, -INF , P0 ;  /* 0xff800000e88d7808 */ /* 0x000fe20000000000 */
[----:B------:R-:W-:Y:S01]  /*19a50*/  FFMA.FTZ R194, -R177, R12, R194 ;  /* 0x0000000cb1c27223 */ /* 0x000fe200000101c2 */
[----:B------:R-:W-:Y:S01]  /*19a60*/  ISETP.GE.AND P0, PT, R9, R185, PT ;  /* 0x000000b90900720c */ /* 0x000fe20003f06270 */
[C---:B------:R-:W-:Y:S01]  /*19a70*/  FFMA.FTZ R198, -R177.reuse, R13, R198 ;  /* 0x0000000db1c67223 */ /* 0x040fe200000101c6 */
[----:B------:R-:W-:Y:S01]  /*19a80*/  IABS R7, R7 ;  /* 0x0000000700077213 */ /* 0x000fe20000000000 */
[C---:B------:R-:W-:Y:S01]  /*19a90*/  VIADD R12, R188.reuse, 0x40 ;  /* 0x00000040bc0c7836 */ /* 0x040fe20000000000 */
[----:B------:R-:W-:Y:S01]  /*19aa0*/  IABS R11, R11 ;  /* 0x0000000b000b7213 */ /* 0x000fe20000000000 */
[----:B------:R-:W-:Y:S01]  /*19ab0*/  FFMA.FTZ R210, -R177, R25, R210 ;  /* 0x00000019b1d27223 */ /* 0x000fe200000101d2 */
[----:B------:R-:W-:Y:S01]  /*19ac0*/  ISETP.GE.AND P1, PT, R39, R185, PT ;  /* 0x000000b92700720c */ /* 0x000fe20003f26270 */
[----:B------:R-:W-:Y:S01]  /*19ad0*/  VIADD R33, R188, 0x21 ;  /* 0x00000021bc217836 */ /* 0x000fe20000000000 */
[----:B------:R-:W-:Y:S01]  /*19ae0*/  FSEL R19, R198, -INF , P0 ;  /* 0xff800000c6137808 */ /* 0x000fe20000000000 */
[C---:B------:R-:W-:Y:S01]  /*19af0*/  VIADD R3, R188.reuse, 0x9 ;  /* 0x00000009bc037836 */ /* 0x040fe20000000000 */
        /* <DEDUP_REMOVED lines=9> */
[C---:B------:R-:W-:Y:S01]  /*19b90*/  FFMA.FTZ R26, -R177.reuse, R7, R26 ;  /* 0x00000007b11a7223 */ /* 0x040fe2000001011a */
[----:B------:R-:W-:Y:S01]  /*19ba0*/  IABS R33, R33 ;  /* 0x0000002100217213 */ /* 0x000fe20000000000 */
[-C--:B------:R-:W-:Y:S01]  /*19bb0*/  FFMA.FTZ R200, -R177, R11.reuse, R200 ;  /* 0x0000000bb1c87223 */ /* 0x080fe200000101c8 */
[----:B------:R-:W-:Y:S01]  /*19bc0*/  ISETP.GE.AND P1, PT, R35, R184, PT ;  /* 0x000000b82300720c */ /* 0x000fe20003f26270 */
[C---:B------:R-:W-:Y:S01]  /*19bd0*/  FFMA.FTZ R208, -R177.reuse, R11, R208 ;  /* 0x0000000bb1d07223 */ /* 0x040fe200000101d0 */
[----:B------:R-:W-:Y:S01]  /*19be0*/  I2FP.F32.S32 R12, R12 ;  /* 0x0000000c000c7245 */ /* 0x000fe20000201400 */
[----:B------:R-:W-:Y:S01]  /*19bf0*/  FFMA.FTZ R216, -R177, R25, R216 ;  /* 0x00000019b1d87223 */ /* 0x000fe200000101d8 */
[----:B------:R-:W-:Y:S01]  /*19c00*/  FSEL R45, R206, -INF , P0 ;  /* 0xff800000ce2d7808 */ /* 0x000fe20000000000 */
[C---:B------:R-:W-:Y:S01]  /*19c10*/  VIADD R57, R188.reuse, 0x11 ;  /* 0x00000011bc397836 */ /* 0x040fe20000000000 */
[----:B------:R-:W-:Y:S01]  /*19c20*/  ISETP.GE.AND P0, PT, R5, R185, PT ;  /* 0x000000b90500720c */ /* 0x000fe20003f06270 */
[----:B------:R-:W-:Y:S01]  /*19c30*/  FFMA.FTZ R196, -R177, R12, R196 ;  /* 0x0000000cb1c47223 */ /* 0x000fe200000101c4 */
[----:B------:R-:W-:Y:S01]  /*19c40*/  I2FP.F32.S32 R33, R33 ;  /* 0x0000002100217245 */ /* 0x000fe20000201400 */
[C---:B------:R-:W-:Y:S01]  /*19c50*/  VIADD R12, R188.reuse, 0x18 ;  /* 0x00000018bc0c7836 */ /* 0x040fe20000000000 */
[----:B------:R-:W-:Y:S01]  /*19c60*/  ISETP.GE.AND P2, PT, R31, R185, PT ;  /* 0x000000b91f00720c */ /* 0x000fe20003f46270 */
[----:B------:R-:W-:Y:S01]  /*19c70*/  VIADD R2, R188, 0x8 ;  /* 0x00000008bc027836 */ /* 0x000fe20000000000 */
[----:B------:R-:W-:Y:S01]  /*19c80*/  FSEL R225, R20, -INF , P0 ;  /* 0xff80000014e17808 */ /* 0x000fe20000000000 */
[-C--:B------:R-:W-:Y:S01]  /*19c90*/  FFMA.FTZ R22, -R177, R33.reuse, R22 ;  /* 0x00000021b1167223 */ /* 0x080fe20000010116 */
[----:B------:R-:W-:Y:S01]  /*19ca0*/  ISETP.GE.AND P0, PT, R35, R182, PT ;  /* 0x000000b62300720c */ /* 0x000fe20003f06270 */
[----:B------:R-:W-:Y:S01]  /*19cb0*/  VIADD R20, R188, 0xfffffff0 ;  /* 0xfffffff0bc147836 */ /* 0x000fe20000000000 */
[----:B------:R-:W-:Y:S01]  /*19cc0*/  FSEL R15, R200, -INF , P2 ;  /* 0xff800000c80f7808 */ /* 0x000fe20001000000 */
[----:B------:R-:W-:Y:S01]  /*19cd0*/  FFMA.FTZ R16, -R177, R33, R16 ;  /* 0x00000021b1107223 */ /* 0x000fe20000010110 */
[----:B------:R-:W-:Y:S01]  /*19ce0*/  LOP3.LUT R176, R176, 0xfffbffff, RZ, 0xc0, !PT ;  /* 0xfffbffffb0b07812 */ /* 0x000fe200078ec0ff */
[----:B------:R-:W-:Y:S01]  /*19cf0*/  VIADD R7, R188, 0x1 ;  /* 0x00000001bc077836 */ /* 0x000fe20000000000 */
[----:B------:R-:W-:Y:S01]  /*19d00*/  ISETP.GE.AND P2, PT, R41, R185, PT ;  /* 0x000000b92900720c */ /* 0x000fe20003f46270 */
[----:B------:R-:W-:Y:S01]  /*19d10*/  VIADD R186, R186, 0xffffff80 ;  /* 0xffffff80baba7836 */ /* 0x000fe20000000000 */
        /* <DEDUP_REMOVED lines=9> */
[CC--:B------:R-:W-:Y:S01]  /*19db0*/  FFMA.FTZ R214, -R177.reuse, R35.reuse, R214 ;  /* 0x00000023b1d67223 */ /* 0x0c0fe200000101d6 */
[----:B------:R-:W-:Y:S01]  /*19dc0*/  @P0 LOP3.LUT R176, R176, 0x20000, RZ, 0xfc, !PT ;  /* 0x00020000b0b00812 */ /* 0x000fe200078efcff */
[C---:B------:R-:W-:Y:S01]  /*19dd0*/  FFMA.FTZ R220, -R177.reuse, R35, R220 ;  /* 0x00000023b1dc7223 */ /* 0x040fe200000101dc */
[----:B------:R-:W-:Y:S02]  /*19de0*/  I2FP.F32.S32 R57, R57 ;  /* 0x0000003900397245 */ /* 0x000fe40000201400 */
[----:B------:R-:W-:Y:S02]  /*19df0*/  ISETP.GE.AND P0, PT, R12, R185, PT ;  /* 0x000000b90c00720c */ /* 0x000fe40003f06270 */
[----:B------:R-:W-:Y:S01]  /*19e00*/  IABS R11, R13 ;  /* 0x0000000d000b7213 */ /* 0x000fe20000000000 */
[CC--:B------:R-:W-:Y:S01]  /*19e10*/  FFMA.FTZ R30, -R177.reuse, R57.reuse, R30 ;  /* 0x00000039b11e7223 */ /* 0x0c0fe2000001011e */
[----:B------:R-:W-:Y:S01]  /*19e20*/  FSEL R13, R196, -INF , P2 ;  /* 0xff800000c40d7808 */ /* 0x000fe20001000000 */
[----:B------:R-:W-:Y:S01]  /*19e30*/  FFMA.FTZ R24, -R177, R57, R24 ;  /* 0x00000039b1187223 */ /* 0x000fe20000010118 */
[----:B------:R-:W-:Y:S02]  /*19e40*/  ISETP.GE.AND P2, PT, R9, R184, PT ;  /* 0x000000b80900720c */ /* 0x000fe40003f46270 */
[----:B------:R-:W-:Y:S02]  /*19e50*/  FSEL R214, R214, -INF , P0 ;  /* 0xff800000d6d67808 */ /* 0x000fe40000000000 */
[----:B------:R-:W-:Y:S02]  /*19e60*/  ISETP.GE.AND P0, PT, R47, R185, PT ;  /* 0x000000b92f00720c */ /* 0x000fe40003f06270 */
[----:B------:R-:W-:Y:S02]  /*19e70*/  LOP3.LUT R176, R176, 0xfffeffff, RZ, 0xc0, !PT ;  /* 0xfffeffffb0b07812 */ /* 0x000fe400078ec0ff */
[----:B------:R-:W-:Y:S01]  /*19e80*/  FSEL R221, R24, -INF , P0 ;  /* 0xff80000018dd7808 */ /* 0x000fe20000000000 */
[----:B------:R-:W-:Y:S01]  /*19e90*/  VIADD R24, R189, 0x10 ;  /* 0x00000010bd187836 */ /* 0x000fe20000000000 */
[----:B------:R-:W-:Y:S02]  /*19ea0*/  ISETP.GE.AND P0, PT, R9, R182, PT ;  /* 0x000000b60900720c */ /* 0x000fe40003f06270 */
[----:B------:R-:W-:Y:S02]  /*19eb0*/  I2FP.F32.S32 R55, R11 ;  /* 0x0000000b00377245 */ /* 0x000fe40000201400 */
[----:B------:R-:W-:Y:S02]  /*19ec0*/  @P2 LOP3.LUT R176, R176, 0x10000, RZ, 0xfc, !PT ;  /* 0x00010000b0b02812 */ /* 0x000fe400078efcff */
[----:B------:R-:W-:Y:S01]  /*19ed0*/  IABS R3, R3 ;  /* 0x0000000300037213 */ /* 0x000fe20000000000 */
[CC--:B------:R-:W-:Y:S01]  /*19ee0*/  FFMA.FTZ R218, -R177.reuse, R55.reuse, R218 ;  /* 0x00000037b1da7223 */ /* 0x0c0fe200000101da */
[----:B------:R-:W-:Y:S01]  /*19ef0*/  LOP3.LUT R176, R176, 0xffff7fff, RZ, 0xc0, !PT ;  /* 0xffff7fffb0b07812 */ /* 0x000fe200078ec0ff */
[----:B------:R-:W-:Y:S01]  /*19f00*/  FFMA.FTZ R224, -R177, R55, R224 ;  /* 0x00000037b1e07223 */ /* 0x000fe200000101e0 */
[----:B------:R-:W-:Y:S01]  /*19f10*/  I2FP.F32.S32 R37, R3 ;  /* 0x0000000300257245 */ /* 0x000fe20000201400 */
[----:B------:R-:W-:Y:S01]  /*19f20*/  VIADD R3, R189, 0xfffffff0 ;  /* 0xfffffff0bd037836 */ /* 0x000fe20000000000 */
[----:B------:R-:W-:Y:S02]  /*19f30*/  IABS R2, R2 ;  /* 0x0000000200027213 */ /* 0x000fe40000000000 */
[----:B------:R-:W-:Y:S01]  /*19f40*/  @P0 LOP3.LUT R176, R176, 0x8000, RZ, 0xfc, !PT ;  /* 0x00008000b0b00812 */ /* 0x000fe200078efcff */
[----:B------:R-:W-:Y:S01]  /*19f50*/  FFMA.FTZ R28, -R177, R37, R28 ;  /* 0x00000025b11c7223 */ /* 0x000fe2000001011c */
[----:B------:R-:W-:Y:S01]  /*19f60*/  ISETP.GE.AND P0, PT, R43, R185, PT ;  /* 0x000000b92b00720c */ /* 0x000fe20003f06270 */
[----:B------:R-:W-:Y:S01]  /*19f70*/  FFMA.FTZ R34, -R177, R37, R34 ;  /* 0x00000025b1227223 */ /* 0x000fe20000010122 */
[-C--:B------:R-:W-:Y:S02]  /*19f80*/  ISETP.GE.AND P1, PT, R9, R183.reuse, PT ;  /* 0x000000b70900720c */ /* 0x080fe40003f26270 */
[----:B------:R-:W-:Y:S02]  /*19f90*/  FSEL R218, R218, -INF , P0 ;  /* 0xff800000dada7808 */ /* 0x000fe40000000000 */
[----:B------:R-:W-:Y:S02]  /*19fa0*/  ISETP.GE.AND P0, PT, R31, R183, PT ;  /* 0x000000b71f00720c */ /* 0x000fe40003f06270 */
        /* <DEDUP_REMOVED lines=8> */
[C---:B------:R-:W-:Y:S01]  /*1a030*/  VIADD R28, R189.reuse, 0x21 ;  /* 0x00000021bd1c7836 */ /* 0x040fe20000000000 */
        /* <DEDUP_REMOVED lines=10> */
[----:B------:R-:W-:Y:S02]  /*1a0e0*/  ISETP.GE.AND P0, PT, R53, R183, PT ;  /* 0x000000b73500720c */ /* 0x000fe40003f06270 */
[----:B------:R-:W-:Y:S02]  /*1a0f0*/  I2FP.F32.S32 R16, R16 ;  /* 0x0000001000107245 */ /* 0x000fe40000201400 */
[----:B------:R-:W-:Y:S02]  /*1a100*/  FSEL R49, R208, -INF , P0 ;  /* 0xff800000d0317808 */ /* 0x000fe40000000000 */
[----:B------:R-:W-:Y:S01]  /*1a110*/  ISETP.GE.AND P0, PT, R7, R185, PT ;  /* 0x000000b90700720c */ /* 0x000fe20003f06270 */
[C---:B------:R-:W-:Y:S01]  /*1a120*/  FFMA.FTZ R36, -R177.reuse, R16, R36 ;  /* 0x00000010b1247223 */ /* 0x040fe20000010124 */
[----:B------:R-:W-:Y:S01]  /*1a130*/  IABS R14, R14 ;  /* 0x0000000e000e7213 */ /* 0x000fe20000000000 */
[----:B------:R-:W-:Y:S01]  /*1a140*/  FFMA.FTZ R42, -R177, R16, R42 ;  /* 0x00000010b12a7223 */ /* 0x000fe2000001012a */
[----:B------:R-:W-:Y:S01]  /*1a150*/  FSEL R32, R32, -INF , P0 ;  /* 0xff80000020207808 */ /* 0x000fe20000000000 */
[----:B------:R-:W-:Y:S01]  /*1a160*/  VIADD R16, R189, 0x9 ;  /* 0x00000009bd107836 */ /* 0x000fe20000000000 */
[-C--:B------:R-:W-:Y:S02]  /*1a170*/  ISETP.GE.AND P0, PT, R41, R183.reuse, PT ;  /* 0x000000b72900720c */ /* 0x080fe40003f06270 */
[----:B------:R-:W-:Y:S02]  /*1a180*/  I2FP.F32.S32 R14, R14 ;  /* 0x0000000e000e7245 */ /* 0x000fe40000201400 */
[----:B------:R-:W-:Y:S01]  /*1a190*/  FSEL R35, R18, -INF , P0 ;  /* 0xff80000012237808 */ /* 0x000fe20000000000 */
[----:B------:R-:W-:Y:S01]  /*1a1a0*/  VIADD R18, R188, 0xfffffff1 ;  /* 0xfffffff1bc127836 */ /* 0x000fe20000000000 */
[----:B------:R-:W-:Y:S01]  /*1a1b0*/  ISETP.GE.AND P0, PT, R39, R183, PT ;  /* 0x000000b72700720c */ /* 0x000fe20003f06270 */
[C---:B------:R-:W-:Y:S01]  /*1a1c0*/  FFMA.FTZ R230, -R177.reuse, R14, R230 ;  /* 0x0000000eb1e67223 */ /* 0x040fe200000101e6 */
[----:B------:R-:W-:Y:S01]  /*1a1d0*/  IABS R20, R20 ;  /* 0x0000001400147213 */ /* 0x000fe20000000000 */
[----:B------:R-:W-:Y:S01]  /*1a1e0*/  FFMA.FTZ R236, -R177, R14, R236 ;  /* 0x0000000eb1ec7223 */ /* 0x000fe200000101ec */
[----:B------:R-:W-:Y:S01]  /*1a1f0*/  FSEL R33, R212, -INF , P0 ;  /* 0xff800000d4217808 */ /* 0x000fe20000000000 */
[----:B------:R-:W-:Y:S01]  /*1a200*/  VIADD R14, R188, 0xffffffe9 ;  /* 0xffffffe9bc0e7836 */ /* 0x000fe20000000000 */
[-C--:B------:R-:W-:Y:S02]  /*1a210*/  ISETP.GE.AND P0, PT, R10, R185.reuse, PT ;  /* 0x000000b90a00720c */ /* 0x080fe40003f06270 */
[----:B------:R-:W-:Y:S02]  /*1a220*/  IABS R18, R18 ;  /* 0x0000001200127213 */ /* 0x000fe40000000000 */
[----:B------:R-:W-:Y:S02]  /*1a230*/  FSEL R167, R230, -INF , P0 ;  /* 0xff800000e6a77808 */ /* 0x000fe40000000000 */
[----:B------:R-:W-:Y:S02]  /*1a240*/  ISETP.GE.AND P0, PT, R189, R185, PT ;  /* 0x000000b9bd00720c */ /* 0x000fe40003f06270 */
[----:B------:R-:W-:Y:S02]  /*1a250*/  IABS R14, R14 ;  /* 0x0000000e000e7213 */ /* 0x000fe40000000000 */
[----:B------:R-:W-:Y:S02]  /*1a260*/  FSEL R193, R36, -INF , P0 ;  /* 0xff80000024c17808 */ /* 0x000fe40000000000 */
[----:B------:R-:W-:Y:S01]  /*1a270*/  I2FP.F32.S32 R57, R14 ;  /* 0x0000000e00397245 */ /* 0x000fe20000201400 */
[----:B------:R-:W-:Y:S01]  /*1a280*/  VIADD R14, R188, 0xffffffc0 ;  /* 0xffffffc0bc0e7836 */ /* 0x000fe20000000000 */
[----:B------:R-:W-:Y:S02]  /*1a290*/  ISETP.GE.AND P0, PT, R5, R183, PT ;  /* 0x000000b70500720c */ /* 0x000fe40003f06270 */
[----:B------:R-:W-:Y:S01]  /*1a2a0*/  I2FP.F32.S32 R37, R18 ;  /* 0x0000001200257245 */ /* 0x000fe20000201400 */
        /* <DEDUP_REMOVED lines=8> */
[----:B------:R-:W-:Y:S01]  /*1a330*/  FFMA.FTZ R50, -R177, R57, R50 ;  /* 0x00000039b1327223 */ /* 0x000fe20000010132 */
[----:B------:R-:W-:Y:S01]  /*1a340*/  I2FP.F32.S32 R55, R20 ;  /* 0x0000001400377245 */ /* 0x000fe20000201400 */
[----:B------:R-:W-:Y:S01]  /*1a350*/  VIADD R20, R189, 0x29 ;  /* 0x00000029bd147836 */ /* 0x000fe20000000000 */
[----:B------:R-:W-:Y:S01]  /*1a360*/  I2FP.F32.S32 R14, R14 ;  /* 0x0000000e000e7245 */ /* 0x000fe20000201400 */
[C---:B------:R-:W-:Y:S01]  /*1a370*/  FFMA.FTZ R40, -R177.reuse, R37, R40 ;  /* 0x00000025b1287223 */ /* 0x040fe20000010128 */
[----:B------:R-:W-:Y:S01]  /*1a380*/  ISETP.GE.AND P0, PT, R18, R185, PT ;  /* 0x000000b91200720c */ /* 0x000fe20003f06270 */
[CC--:B------:R-:W-:Y:S01]  /*1a390*/  FFMA.FTZ R234, -R177.reuse, R55.reuse, R234 ;  /* 0x00000037b1ea7223 */ /* 0x0c0fe200000101ea */
[----:B------:R-:W-:Y:S01]  /*1a3a0*/  FSEL R11, R202, -INF , P1 ;  /* 0xff800000ca0b7808 */ /* 0x000fe20000800000 */
[C---:B------:R-:W-:Y:S01]  /*1a3b0*/  FFMA.FTZ R240, -R177.reuse, R55, R240 ;  /* 0x00000037b1f07223 */ /* 0x040fe200000101f0 */
[----:B------:R-:W-:Y:S01]  /*1a3c0*/  FSEL R40, R40, -INF , P0 ;  /* 0xff80000028287808 */ /* 0x000fe20000000000 */
[----:B------:R-:W-:Y:S01]  /*1a3d0*/  FFMA.FTZ R106, -R177, R14, R106 ;  /* 0x0000000eb16a7223 */ /* 0x000fe2000001016a */
[----:B------:R-:W-:Y:S01]  /*1a3e0*/  ISETP.GE.AND P0, PT, R16, R185, PT ;  /* 0x000000b91000720c */ /* 0x000fe20003f06270 */
[----:B------:R-:W-:Y:S01]  /*1a3f0*/  VIADD R14, R188, 0xffffffe8 ;  /* 0xffffffe8bc0e7836 */ /* 0x000fe20000000000 */
[----:B------:R-:W-:Y:S02]  /*1a400*/  ISETP.GE.AND P1, PT, R31, R182, PT ;  /* 0x000000b61f00720c */ /* 0x000fe40003f26270 */
[----:B------:R-:W-:Y:S02]  /*1a410*/  FSEL R145, R234, -INF , P0 ;  /* 0xff800000ea917808 */ /* 0x000fe40000000000 */
[-C--:B------:R-:W-:Y:S02]  /*1a420*/  ISETP.GE.AND P0, PT, R47, R183.reuse, PT ;  /* 0x000000b72f00720c */ /* 0x080fe40003f06270 */
[----:B------:R-:W-:Y:S02]  /*1a430*/  IABS R14, R14 ;  /* 0x0000000e000e7213 */ /* 0x000fe40000000000 */
[----:B------:R-:W-:Y:S01]  /*1a440*/  FSEL R213, R26, -INF , P0 ;  /* 0xff8000001ad57808 */ /* 0x000fe20000000000 */
[----:B------:R-:W-:Y:S01]  /*1a450*/  VIADD R26, R189, 0x11 ;  /* 0x00000011bd1a7836 */ /* 0x000fe20000000000 */
[----:B------:R-:W-:Y:S01]  /*1a460*/  I2FP.F32.S32 R37, R14 ;  /* 0x0000000e00257245 */ /* 0x000fe20000201400 */
[----:B------:R-:W-:Y:S01]  /*1a470*/  VIADD R14, R188, 0xffffffc8 ;  /* 0xffffffc8bc0e7836 */ /* 0x000fe20000000000 */
[----:B------:R-:W-:Y:S02]  /*1a480*/  ISETP.GE.AND P0, PT, R43, R183, PT ;  /* 0x000000b72b00720c */ /* 0x000fe40003f06270 */
[----:B------:R-:W-:Y:S01]  /*1a490*/  LOP3.LUT R176, R176, 0xffffbfff, RZ, 0xc0, !PT ;  /* 0xffffbfffb0b07812 */ /* 0x000fe200078ec0ff */
[CC--:B------:R-:W-:Y:S01]  /*1a4a0*/  FFMA.FTZ R238, -R177.reuse, R37.reuse, R238 ;  /* 0x00000025b1ee7223 */ /* 0x0c0fe200000101ee */
[----:B------:R-:W-:Y:S01]  /*1a4b0*/  FSEL R211, R220, -INF , P0 ;  /* 0xff800000dcd37808 */ /* 0x000fe20000000000 */
[----:B------:R-:W-:Y:S01]  /*1a4c0*/  FFMA.FTZ R244, -R177, R37, R244 ;  /* 0x00000025b1f47223 */ /* 0x000fe200000101f4 */
[-C--:B------:R-:W-:Y:S01]  /*1a4d0*/  ISETP.GE.AND P0, PT, R24, R185.reuse, PT ;  /* 0x000000b91800720c */ /* 0x080fe20003f06270 */
[----:B------:R-:W-:Y:S01]  /*1a4e0*/  VIADD R37, R189, 0x18 ;  /* 0x00000018bd257836 */ /* 0x000fe20000000000 */
[----:B------:R-:W-:Y:S02]  /*1a4f0*/  IABS R14, R14 ;  /* 0x0000000e000e7213 */ /* 0x000fe40000000000 */
[----:B------:R-:W-:Y:S02]  /*1a500*/  FSEL R44, R44, -INF , P0 ;  /* 0xff8000002c2c7808 */ /* 0x000fe40000000000 */
[----:B------:R-:W-:Y:S01]  /*1a510*/  I2FP.F32.S32 R36, R14 ;  /* 0x0000000e00247245 */ /* 0x000fe20000201400 */
[----:B------:R-:W-:Y:S01]  /*1a520*/  VIADD R14, R188, 0xffffffe1 ;  /* 0xffffffe1bc0e7836 */ /* 0x000fe20000000000 */
[----:B------:R-:W-:Y:S02]  /*1a530*/  ISETP.GE.AND P0, PT, R26, R185, PT ;  /* 0x000000b91a00720c */ /* 0x000fe40003f06270 */
[----:B------:R-:W-:Y:S01]  /*1a540*/  ISETP.GE.AND P4, PT, R12, R184, PT ;  /* 0x000000b80c00720c */ /* 0x000fe20003f86270 */
[CC--:B------:R-:W-:Y:S01]  /*1a550*/  FFMA.FTZ R250, -R177.reuse, R36.reuse, R250 ;  /* 0x00000024b1fa7223 */ /* 0x0c0fe200000101fa */
[----:B------:R-:W-:Y:S01]  /*1a560*/  FSEL R133, R238, -INF , P0 ;  /* 0xff800000ee857808 */ /* 0x000fe20000000000 */
[----:B------:R-:W-:Y:S01]  /*1a570*/  FFMA.FTZ R36, -R177, R36, R66 ;  /* 0x00000024b1247223 */ /* 0x000fe20000010142 */
[-C--:B------:R-:W-:Y:S02]  /*1a580*/  ISETP.GE.AND P0, PT, R3, R183.reuse, PT ;  /* 0x000000b70300720c */ /* 0x080fe40003f06270 */
[----:B------:R-:W-:Y:S02]  /*1a590*/  IABS R14, R14 ;  /* 0x0000000e000e7213 */ /* 0x000fe40000000000 */
[----:B------:R-:W-:Y:S02]  /*1a5a0*/  FSEL R30, R30, -INF , P0 ;  /* 0xff8000001e1e7808 */ /* 0x000fe40000000000 */
[----:B------:R-:W-:Y:S02]  /*1a5b0*/  I2FP.F32.S32 R14, R14 ;  /* 0x0000000e000e7245 */ /* 0x000fe40000201400 */
[----:B------:R-:W-:Y:S02]  /*1a5c0*/  ISETP.GE.AND P0, PT, R2, R183, PT ;  /* 0x000000b70200720c */ /* 0x000fe40003f06270 */
[----:B------:R-:W-:Y:S01]  /*1a5d0*/  ISETP.GE.AND P2, PT, R12, R182, PT ;  /* 0x000000b60c00720c */ /* 0x000fe20003f46270 */
[----:B------:R-:W-:Y:S01]  /*1a5e0*/  VIADD R12, R189, 0x31 ;  /* 0x00000031bd0c7836 */ /* 0x000fe20000000000 */
[----:B------:R-:W-:Y:S01]  /*1a5f0*/  FSEL R199, R224, -INF , P0 ;  /* 0xff800000e0c77808 */ /* 0x000fe20000000000 */
[-C--:B------:R-:W-:Y:S01]  /*1a600*/  FFMA.FTZ R48, -R177, R14.reuse, R48 ;  /* 0x0000000eb1307223 */ /* 0x080fe20000010130 */
[-C--:B------:R-:W-:Y:S01]  /*1a610*/  ISETP.GE.AND P0, PT, R37, R185.reuse, PT ;  /* 0x000000b92500720c */ /* 0x080fe20003f06270 */
[----:B------:R-:W-:Y:S01]  /*1a620*/  FFMA.FTZ R54, -R177, R14, R54 ;  /* 0x0000000eb1367223 */ /* 0x000fe20000010136 */
[----:B------:R-:W-:Y:S01]  /*1a630*/  FSEL R194, R194, -INF , P3 ;  /* 0xff800000c2c27808 */ /* 0x000fe20001800000 */
[----:B------:R-:W-:Y:S01]  /*1a640*/  VIADD R14, R188, 0xffffffe0 ;  /* 0xffffffe0bc0e7836 */ /* 0x000fe20000000000 */
[----:B------:R-:W-:Y:S02]  /*1a650*/  FSEL R48, R48, -INF , P0 ;  /* 0xff80000030307808 */ /* 0x000fe40000000000 */
[----:B------:R-:W-:Y:S01]  /*1a660*/  ISETP.GE.AND P0, PT, R31, R184, PT ;  /* 0x000000b81f00720c */ /* 0x000fe20003f06270 */
[----:B------:R-:W-:Y:S01]  /*1a670*/  VIADD R31, R189, 0x19 ;  /* 0x00000019bd1f7836 */ /* 0x000fe20000000000 */
[----:B------:R-:W-:Y:S02]  /*1a680*/  IABS R14, R14 ;  /* 0x0000000e000e7213 */ /* 0x000fe40000000000 */
[----:B------:R-:W-:Y:S02]  /*1a690*/  ISETP.GE.AND P3, PT, R47, R184, PT ;  /* 0x000000b82f00720c */ /* 0x000fe40003f66270 */
[----:B------:R-:W-:Y:S02]  /*1a6a0*/  I2FP.F32.S32 R14, R14 ;  /* 0x0000000e000e7245 */ /* 0x000fe40000201400 */
[-C--:B------:R-:W-:Y:S02]  /*1a6b0*/  ISETP.GE.AND P5, PT, R5, R184.reuse, PT ;  /* 0x000000b80500720c */ /* 0x080fe40003fa6270 */
[----:B------:R-:W-:Y:S01]  /*1a6c0*/  ISETP.GE.AND P6, PT, R39, R184, PT ;  /* 0x000000b82700720c */ /* 0x000fe20003fc6270 */
[CC--:B------:R-:W-:Y:S01]  /*1a6d0*/  FFMA.FTZ R246, -R177.reuse, R14.reuse, R246 ;  /* 0x0000000eb1f67223 */ /* 0x0c0fe200000101f6 */
        /* <DEDUP_REMOVED lines=17> */
[CC--:B------:R-:W-:Y:S01]  /*1a7f0*/  FFMA.FTZ R58, -R177.reuse, R14.reuse, R58 ;  /* 0x0000000eb13a7223 */ /* 0x0c0fe2000001013a */
[----:B------:R-:W-:Y:S01]  /*1a800*/  FFMA.FTZ R6, -R177, R14, R6 ;  /* 0x0000000eb1067223 */ /* 0x000fe20000010106 */
[----:B------:R-:W-:Y:S04]  /*1a810*/  VIADD R14, R188, 0xffffffd8 ;  /* 0xffffffd8bc0e7836 */ /* 0x000fe80000000000 */
[----:B------:R-:W-:Y:S02]  /*1a820*/  @P0 LOP3.LUT R176, R176, 0x400, RZ, 0xfc, !PT ;  /* 0x00000400b0b00812 */ /* 0x000fe400078efcff */
[-C--:B------:R-:W-:Y:S02]  /*1a830*/  ISETP.GE.AND P0, PT, R29, R185.reuse, PT ;  /* 0x000000b91d00720c */ /* 0x080fe40003f06270 */
[----:B------:R-:W-:Y:S02]  /*1a840*/  LOP3.LUT R176, R176, 0xffffefff, RZ, 0xc0, !PT ;  /* 0xffffefffb0b07812 */ /* 0x000fe400078ec0ff */
[----:B------:R-:W-:Y:S02]  /*1a850*/  FSEL R121, R6, -INF , P0 ;  /* 0xff80000006797808 */ /* 0x000fe40000000000 */
[C---:B------:R-:W-:Y:S02]  /*1a860*/  ISETP.GE.AND P0, PT, R53.reuse, R184, PT ;  /* 0x000000b83500720c */ /* 0x040fe40003f06270 */
        /* <DEDUP_REMOVED lines=15> */
[----:B------:R-:W-:Y:S02]  /*1a960*/  FSEL R38, R38, -INF , P0 ;  /* 0xff80000026267808 */ /* 0x000fe40000000000 */
[C---:B------:R-:W-:Y:S02]  /*1a970*/  ISETP.GE.AND P0, PT, R41.reuse, R184, PT ;  /* 0x000000b82900720c */ /* 0x040fe40003f06270 */
[----:B------:R-:W-:Y:S01]  /*1a980*/  I2FP.F32.S32 R63, R14 ;  /* 0x0000000e003f7245 */ /* 0x000fe20000201400 */
[----:B------:R-:W-:Y:S01]  /*1a990*/  VIADD R14, R188, 0xffffffd0 ;  /* 0xffffffd0bc0e7836 */ /* 0x000fe20000000000 */
[----:B------:R-:W-:Y:S02]  /*1a9a0*/  @P1 LOP3.LUT R176, R176, 0x800, RZ, 0xfc, !PT ;  /* 0x00000800b0b01812 */ /* 0x000fe400078efcff */
[----:B------:R-:W-:Y:S01]  /*1a9b0*/  ISETP.GE.AND P1, PT, R41, R182, PT ;  /* 0x000000b62900720c */ /* 0x000fe20003f26270 */
[CC--:B------:R-:W-:Y:S01]  /*1a9c0*/  FFMA.FTZ R8, -R177.reuse, R63.reuse, R8 ;  /* 0x0000003fb1087223 */ /* 0x0c0fe20000010108 */
[----:B------:R-:W-:Y:S01]  /*1a9d0*/  IABS R14, R14 ;  /* 0x0000000e000e7213 */ /* 0x000fe20000000000 */
[C---:B------:R-:W-:Y:S01]  /*1a9e0*/  FFMA.FTZ R63, -R177.reuse, R63, R62 ;  /* 0x0000003fb13f7223 */ /* 0x040fe2000001013e */
[----:B------:R-:W-:Y:S02]  /*1a9f0*/  LOP3.LUT R176, R176, 0xfffffffb, RZ, 0xc0, !PT ;  /* 0xfffffffbb0b07812 */ /* 0x000fe400078ec0ff */
[----:B------:R-:W-:Y:S02]  /*1aa00*/  I2FP.F32.S32 R14, R14 ;  /* 0x0000000e000e7245 */ /* 0x000fe40000201400 */
[----:B------:R-:W-:Y:S02]  /*1aa10*/  @P0 LOP3.LUT R176, R176, 0x4, RZ, 0xfc, !PT ;  /* 0x00000004b0b00812 */ /* 0x000fe400078efcff */
[-C--:B------:R-:W-:Y:S01]  /*1aa20*/  ISETP.GE.AND P0, PT, R22, R185.reuse, PT ;  /* 0x000000b91600720c */ /* 0x080fe20003f06270 */
[CC--:B------:R-:W-:Y:S01]  /*1aa30*/  FFMA.FTZ R56, -R177.reuse, R14.reuse, R56 ;  /* 0x0000000eb1387223 */ /* 0x0c0fe20000010138 */
[----:B------:R-:W-:Y:S01]  /*1aa40*/  LOP3.LUT R176, R176, 0xfffffdff, RZ, 0xc0, !PT ;  /* 0xfffffdffb0b07812 */ /* 0x000fe200078ec0ff */
[----:B------:R-:W-:Y:S01]  /*1aa50*/  FFMA.FTZ R252, -R177, R14, R252 ;  /* 0x0000000eb1fc7223 */ /* 0x000fe200000101fc */
[----:B------:R-:W-:Y:S01]  /*1aa60*/  FSEL R117, R8, -INF , P0 ;  /* 0xff80000008757808 */ /* 0x000fe20000000000 */
[----:B------:R-:W-:Y:S01]  /*1aa70*/  VIADD R14, R188, 0xffffffc1 ;  /* 0xffffffc1bc0e7836 */ /* 0x000fe20000000000 */
[----:B------:R-:W-:Y:S01]  /*1aa80*/  ISETP.GE.AND P0, PT, R20, R185, PT ;  /* 0x000000b91400720c */ /* 0x000fe20003f06270 */
[----:B------:R-:W-:Y:S01]  /*1aa90*/  VIADD R8, R188, 0xffffffc9 ;  /* 0xffffffc9bc087836 */ /* 0x000fe20000000000 */
[----:B------:R-:W-:Y:S01]  /*1aaa0*/  @P1 LOP3.LUT R176, R176, 0x200, RZ, 0xfc, !PT ;  /* 0x00000200b0b01812 */ /* 0x000fe200078efcff */
[----:B------:R-:W-:Y:S01]  /*1aab0*/  VIADD R188, R188, 0x80 ;  /* 0x00000080bcbc7836 */ /* 0x000fe20000000000 */
[----:B------:R-:W-:Y:S02]  /*1aac0*/  FSEL R56, R56, -INF , P0 ;  /* 0xff80000038387808 */ /* 0x000fe40000000000 */
[-C--:B------:R-:W-:Y:S02]  /*1aad0*/  ISETP.GE.AND P0, PT, R18, R183.reuse, PT ;  /* 0x000000b71200720c */ /* 0x080fe40003f06270 */
[----:B------:R-:W-:Y:S02]  /*1aae0*/  ISETP.GE.AND P1, PT, R39, R182, PT ;  /* 0x000000b62700720c */ /* 0x000fe40003f26270 */
        /* <DEDUP_REMOVED lines=9> */
[----:B------:R-:W-:Y:S01]  /*1ab80*/  IABS R8, R8 ;  /* 0x0000000800087213 */ /* 0x000fe20000000000 */
[----:B------:R-:W-:Y:S01]  /*1ab90*/  FFMA.FTZ R64, -R177, R14, R64 ;  /* 0x0000000eb1407223 */ /* 0x000fe20000010140 */
[-C--:B------:R-:W-:Y:S01]  /*1aba0*/  ISETP.GE.AND P1, PT, R10, R182.reuse, PT ;  /* 0x000000b60a00720c */ /* 0x080fe20003f26270 */
[C---:B------:R-:W-:Y:S01]  /*1abb0*/  VIADD R14, R189.reuse, 0x30 ;  /* 0x00000030bd0e7836 */ /* 0x040fe20000000000 */
[----:B------:R-:W-:Y:S01]  /*1abc0*/  @P0 LOP3.LUT R176, R176, 0x1, RZ, 0xfc, !PT ;  /* 0x00000001b0b00812 */ /* 0x000fe200078efcff */
[----:B------:R-:W-:Y:S01]  /*1abd0*/  VIADD R10, R189, 0x39 ;  /* 0x00000039bd0a7836 */ /* 0x000fe20000000000 */
[----:B------:R-:W-:Y:S01]  /*1abe0*/  ISETP.GE.AND P0, PT, R5, R182, PT ;  /* 0x000000b60500720c */ /* 0x000fe20003f06270 */
[----:B------:R-:W-:Y:S01]  /*1abf0*/  VIADD R5, R189, 0x38 ;  /* 0x00000038bd057836 */ /* 0x000fe20000000000 */
[----:B------:R-:W-:Y:S02]  /*1ac00*/  I2FP.F32.S32 R8, R8 ;  /* 0x0000000800087245 */ /* 0x000fe40000201400 */
[----:B------:R-:W-:Y:S02]  /*1ac10*/  LOP3.LUT R176, R176, 0xffffffbf, RZ, 0xc0, !PT ;  /* 0xffffffbfb0b07812 */ /* 0x000fe400078ec0ff */
[----:B------:R-:W-:Y:S01]  /*1ac20*/  P2R R39, PR, RZ, 0x20 ;  /* 0x00000020ff277803 */ /* 0x000fe20000000000 */
[-C--:B------:R-:W-:Y:S01]  /*1ac30*/  FFMA.FTZ R60, -R177, R8.reuse, R60 ;  /* 0x00000008b13c7223 */ /* 0x080fe2000001013c */
[----:B------:R-:W-:Y:S01]  /*1ac40*/  FSEL R141, R141, -INF , !P1 ;  /* 0xff8000008d8d7808 */ /* 0x000fe20004800000 */
[----:B------:R-:W-:Y:S01]  /*1ac50*/  FFMA.FTZ R4, -R177, R8, R4 ;  /* 0x00000008b1047223 */ /* 0x000fe20000010104 */
[----:B------:R-:W-:Y:S02]  /*1ac60*/  P2R R6, PR, RZ, 0x40 ;  /* 0x00000040ff067803 */ /* 0x000fe40000000000 */
[----:B------:R-:W-:Y:S02]  /*1ac70*/  P2R R41, PR, RZ, 0x8 ;  /* 0x00000008ff297803 */ /* 0x000fe40000000000 */
[----:B------:R-:W-:Y:S02]  /*1ac80*/  @P0 LOP3.LUT R176, R176, 0x40, RZ, 0xfc, !PT ;  /* 0x00000040b0b00812 */ /* 0x000fe400078efcff */
[-C--:B------:R-:W-:Y:S02]  /*1ac90*/  ISETP.GE.AND P0, PT, R14, R185.reuse, PT ;  /* 0x000000b90e00720c */ /* 0x080fe40003f06270 */
[----:B------:R-:W-:Y:S02]  /*1aca0*/  LOP3.LUT R176, R176, 0xffffffdf, RZ, 0xc0, !PT ;  /* 0xffffffdfb0b07812 */ /* 0x000fe400078ec0ff */
[----:B------:R-:W-:Y:S02]  /*1acb0*/  FSEL R60, R60, -INF , P0 ;  /* 0xff8000003c3c7808 */ /* 0x000fe40000000000 */
[----:B------:R-:W-:Y:S02]  /*1acc0*/  ISETP.GE.AND P0, PT, R12, R185, PT ;  /* 0x000000b90c00720c */ /* 0x000fe40003f06270 */
[----:B------:R-:W-:Y:S02]  /*1acd0*/  @P2 LOP3.LUT R176, R176, 0x20, RZ, 0xfc, !PT ;  /* 0x00000020b0b02812 */ /* 0x000fe400078efcff */
[----:B------:R-:W-:Y:S02]  /*1ace0*/  FSEL R66, R250, -INF , P0 ;  /* 0xff800000fa427808 */ /* 0x000fe40000000000 */
[----:B------:R-:W-:Y:S02]  /*1acf0*/  ISETP.GE.AND P0, PT, R0, R184, PT ;  /* 0x000000b80000720c */ /* 0x000fe40003f06270 */
        /* <DEDUP_REMOVED lines=8> */
[-C--:B------:R-:W-:Y:S02]  /*1ad80*/  ISETP.GE.AND P0, PT, R10, R185.reuse, PT ;  /* 0x000000b90a00720c */ /* 0x080fe40003f06270 */
[C---:B------:R-:W-:Y:S02]  /*1ad90*/  ISETP.GE.AND P2, PT, R43.reuse, R184, PT ;  /* 0x000000b82b00720c */ /* 0x040fe40003f46270 */
[----:B------:R-:W-:Y:S02]  /*1ada0*/  FSEL R62, R106, -INF , P0 ;  /* 0xff8000006a3e7808 */ /* 0x000fe40000000000 */
[-C--:B------:R-:W-:Y:S02]  /*1adb0*/  ISETP.GE.AND P0, PT, R43, R182.reuse, PT ;  /* 0x000000b62b00720c */ /* 0x080fe40003f06270 */
        /* <DEDUP_REMOVED lines=24> */
[----:B------:R-:W-:Y:S02]  /*1af40*/  ISETP.GE.AND P5, PT, R3, R182, PT ;  /* 0x000000b60300720c */ /* 0x000fe40003fa6270 */
        /* <DEDUP_REMOVED lines=11> */
[C---:B------:R-:W-:Y:S02]  /*1b000*/  LOP3.LUT P1, RZ, R176.reuse, 0x40000, RZ, 0xc0, !PT ;  /* 0x00040000b0ff7812 */ /* 0x040fe4000782c0ff */
[----:B------:R-:W-:Y:S02]  /*1b010*/  P2R R55, PR, RZ, 0x1 ;  /* 0x00000001ff377803 */ /* 0x000fe40000000000 */
[C---:B------:R-:W-:Y:S02]  /*1b020*/  LOP3.LUT P0, RZ, R176.reuse, 0x8000, RZ, 0xc0, !PT ;  /* 0x00008000b0ff7812 */ /* 0x040fe4000780c0ff */
[----:B------:R-:W-:Y:S02]  /*1b030*/  FSEL R23, R23, -INF , !P2 ;  /* 0xff80000017177808 */ /* 0x000fe40005000000 */
[----:B------:R-:W-:Y:S02]  /*1b040*/  FSEL R11, R11, -INF , !P0 ;  /* 0xff8000000b0b7808 */ /* 0x000fe40004000000 */
[----:B------:R-:W-:Y:S02]  /*1b050*/  ISETP.NE.AND P0, PT, R55, RZ, PT ;  /* 0x000000ff3700720c */ /* 0x000fe40003f05270 */
[----:B------:R-:W-:Y:S02]  /*1b060*/  ISETP.NE.AND P2, PT, R43, RZ, PT ;  /* 0x000000ff2b00720c */ /* 0x000fe40003f45270 */
[----:B------:R-:W-:Y:S02]  /*1b070*/  FSEL R9, R9, -INF , !P0 ;  /* 0xff80000009097808 */ /* 0x000fe40004000000 */
[-C--:B------:R-:W-:Y:S02]  /*1b080*/  ISETP.GE.AND P0, PT, R3, R184.reuse, PT ;  /* 0x000000b80300720c */ /* 0x080fe40003f06270 */
[----:B------:R-:W2:Y:S01]  /*1b090*/  LD.E R3, desc[UR4][R100.64+0xdc] ;  /* 0x0000dc0464037980 */ /* 0x000ea2000c101900 */
[----:B------:R-:W-:Y:S02]  /*1b0a0*/  FSEL R21, R21, -INF , !P1 ;  /* 0xff80000015157808 */ /* 0x000fe40004800000 */
[C---:B------:R-:W-:Y:S02]  /*1b0b0*/  LOP3.LUT P1, RZ, R176.reuse, 0x1, RZ, 0xc0, !PT ;  /* 0x00000001b0ff7812 */ /* 0x040fe4000782c0ff */
[C---:B------:R-:W-:Y:S02]  /*1b0c0*/  LOP3.LUT P4, RZ, R176.reuse, 0x400, RZ, 0xc0, !PT ;  /* 0x00000400b0ff7812 */ /* 0x040fe4000788c0ff */
[----:B------:R-:W-:Y:S02]  /*1b0d0*/  FSEL R19, R19, -INF , !P2 ;  /* 0xff80000013137808 */ /* 0x000fe40005000000 */
[----:B------:R-:W-:Y:S02]  /*1b0e0*/  ISETP.NE.AND P2, PT, R59, RZ, PT ;  /* 0x000000ff3b00720c */ /* 0x000fe40003f45270 */
[----:B------:R-:W-:Y:S02]  /*1b0f0*/  P2R R43, PR, RZ, 0x2 ;  /* 0x00000002ff2b7803 */ /* 0x000fe40000000000 */
[----:B------:R-:W-:Y:S02]  /*1b100*/  LOP3.LUT P1, RZ, R176, 0x1000, RZ, 0xc0, !PT ;  /* 0x00001000b0ff7812 */ /* 0x000fe4000782c0ff */
[----:B------:R-:W-:Y:S02]  /*1b110*/  FSEL R17, R17, -INF , !P4 ;  /* 0xff80000011117808 */ /* 0x000fe40006000000 */
[----:B------:R-:W-:Y:S02]  /*1b120*/  FSEL R15, R15, -INF , !P2 ;  /* 0xff8000000f0f7808 */ /* 0x000fe40005000000 */
[----:B------:R-:W-:Y:S02]  /*1b130*/  ISETP.NE.AND P4, PT, R53, RZ, PT ;  /* 0x000000ff3500720c */ /* 0x000fe40003f85270 */
[----:B------:R-:W-:Y:S02]  /*1b140*/  ISETP.NE.AND P2, PT, R47, RZ, PT ;  /* 0x000000ff2f00720c */ /* 0x000fe40003f45270 */
[----:B------:R-:W-:Y:S02]  /*1b150*/  FSEL R25, R25, -INF , !P1 ;  /* 0xff80000019197808 */ /* 0x000fe40004800000 */
[----:B------:R-:W-:Y:S02]  /*1b160*/  FSEL R209, R209, -INF , !P0 ;  /* 0xff800000d1d17808 */ /* 0x000fe40004000000 */
[----:B------:R-:W-:Y:S02]  /*1b170*/  ISETP.NE.AND P1, PT, R43, RZ, PT ;  /* 0x000000ff2b00720c */ /* 0x000fe40003f25270 */
[----:B------:R-:W-:Y:S02]  /*1b180*/  FSEL R223, R214, -INF , !P4 ;  /* 0xff800000d6df7808 */ /* 0x000fe40006000000 */
[-C--:B------:R-:W-:Y:S02]  /*1b190*/  ISETP.GE.AND P0, PT, R2, R184.reuse, PT ;  /* 0x000000b80200720c */ /* 0x080fe40003f06270 */
[----:B------:R-:W-:Y:S02]  /*1b1a0*/  FSEL R219, R218, -INF , !P2 ;  /* 0xff800000dadb7808 */ /* 0x000fe40005000000 */
[C---:B------:R-:W-:Y:S02]  /*1b1b0*/  LOP3.LUT P4, RZ, R176.reuse, 0x20, RZ, 0xc0, !PT ;  /* 0x00000020b0ff7812 */ /* 0x040fe4000788c0ff */
[C---:B------:R-:W-:Y:S02]  /*1b1c0*/  LOP3.LUT P2, RZ, R176.reuse, 0x10, RZ, 0xc0, !PT ;  /* 0x00000010b0ff7812 */ /* 0x040fe4000784c0ff */
[----:B------:R-:W-:Y:S02]  /*1b1d0*/  FSEL R167, R167, -INF , !P1 ;  /* 0xff800000a7a77808 */ /* 0x000fe40004800000 */
[----:B------:R-:W-:Y:S02]  /*1b1e0*/  LOP3.LUT P6, RZ, R176, 0x4, RZ, 0xc0, !PT ;  /* 0x00000004b0ff7812 */ /* 0x000fe400078cc0ff */
[----:B------:R-:W-:Y:S02]  /*1b1f0*/  FSEL R207, R207, -INF , !P0 ;  /* 0xff800000cfcf7808 */ /* 0x000fe40004000000 */
[----:B------:R-:W-:Y:S02]  /*1b200*/  ISETP.GE.AND P1, PT, R18, R184, PT ;  /* 0x000000b81200720c */ /* 0x000fe40003f26270 */
        /* <DEDUP_REMOVED lines=10> */
[----:B------:R-:W-:Y:S02]  /*1b2b0*/  LOP3.LUT P3, RZ, R176, 0x80000, RZ, 0xc0, !PT ;  /* 0x00080000b0ff7812 */ /* 0x000fe4000786c0ff */
[----:B------:R-:W-:Y:S02]  /*1b2c0*/  ISETP.NE.AND P6, PT, R6, RZ, PT ;  /* 0x000000ff0600720c */ /* 0x000fe40003fc5270 */
[----:B------:R-:W-:Y:S02]  /*1b2d0*/  ISETP.GE.AND P0, PT, R7, R184, PT ;  /* 0x000000b80700720c */ /* 0x000fe40003f06270 */
[----:B------:R-:W-:Y:S02]  /*1b2e0*/  FSEL R199, R199, -INF , !P4 ;  /* 0xff800000c7c77808 */ /* 0x000fe40006000000 */
[----:B------:R-:W-:Y:S02]  /*1b2f0*/  ISETP.GE.AND P4, PT, R24, R182, PT ;  /* 0x000000b61800720c */ /* 0x000fe40003f86270 */
[----:B------:R-:W-:Y:S02]  /*1b300*/  FMNMX3.FTZ R0, R0, R19, R15, !PT ;  /* 0x0000001300007276 */ /* 0x000fe4000781000f */
[----:B------:R-:W-:Y:S02]  /*1b310*/  FSEL R135, R44, -INF , !P1 ;  /* 0xff8000002c877808 */ /* 0x000fe40004800000 */
[----:B------:R-:W-:Y:S02]  /*1b320*/  FSEL R6, R194, -INF , !P3 ;  /* 0xff800000c2067808 */ /* 0x000fe40005800000 */
[----:B------:R-:W-:Y:S02]  /*1b330*/  FSEL R27, R27, -INF , !P6 ;  /* 0xff8000001b1b7808 */ /* 0x000fe40007000000 */
[----:B------:R-:W-:Y:S02]  /*1b340*/  LOP3.LUT P6, RZ, R176, 0x20000, RZ, 0xc0, !PT ;  /* 0x00020000b0ff7812 */ /* 0x000fe400078cc0ff */
[----:B------:R-:W-:Y:S02]  /*1b350*/  ISETP.NE.AND P3, PT, R41, RZ, PT ;  /* 0x000000ff2900720c */ /* 0x000fe40003f65270 */
[----:B------:R-:W-:Y:S02]  /*1b360*/  ISETP.GE.AND P1, PT, R37, R184, PT ;  /* 0x000000b82500720c */ /* 0x000fe40003f26270 */
[----:B------:R-:W-:Y:S02]  /*1b370*/  FSEL R205, R32, -INF , !P0 ;  /* 0xff80000020cd7808 */ /* 0x000fe40004000000 */
[----:B------:R-:W-:Y:S02]  /*1b380*/  LOP3.LUT P0, RZ, R176, 0x200, RZ, 0xc0, !PT ;  /* 0x00000200b0ff7812 */ /* 0x000fe4000780c0ff */
[----:B------:R-:W-:Y:S02]  /*1b390*/  FMNMX3.FTZ R0, R0, R17, R45, !PT ;  /* 0x0000001100007276 */ /* 0x000fe4000781002d */
[----:B------:R-:W-:Y:S02]  /*1b3a0*/  FSEL R13, R13, -INF , !P6 ;  /* 0xff8000000d0d7808 */ /* 0x000fe40007000000 */
[----:B------:R-:W-:Y:S02]  /*1b3b0*/  FSEL R131, R48, -INF , !P1 ;  /* 0xff80000030837808 */ /* 0x000fe40004800000 */
[----:B------:R-:W-:Y:S02]  /*1b3c0*/  FSEL R221, R221, -INF , !P3 ;  /* 0xff800000dddd7808 */ /* 0x000fe40005800000 */
[----:B------:R-:W-:Y:S02]  /*1b3d0*/  ISETP.GE.AND P1, PT, R26, R182, PT ;  /* 0x000000b61a00720c */ /* 0x000fe40003f26270 */
[C---:B------:R-:W-:Y:S02]  /*1b3e0*/  LOP3.LUT P6, RZ, R176.reuse, 0x8, RZ, 0xc0, !PT ;  /* 0x00000008b0ff7812 */ /* 0x040fe400078cc0ff */
        /* <DEDUP_REMOVED lines=11> */
[----:B------:R-:W-:Y:S02]  /*1b4a0*/  FMNMX3.FTZ R0, R0, R11, R9, !PT ;  /* 0x0000000b00007276 */ /* 0x000fe40007810009 */
[----:B------:R-:W-:Y:S02]  /*1b4b0*/  FSEL R145, R145, -INF , !P0 ;  /* 0xff80000091917808 */ /* 0x000fe40004000000 */
[-C--:B------:R-:W-:Y:S02]  /*1b4c0*/  ISETP.GE.AND P0, PT, R26, R184.reuse, PT ;  /* 0x000000b81a00720c */ /* 0x080fe40003f06270 */
[----:B------:R-:W-:Y:S02]  /*1b4d0*/  @P1 LOP3.LUT R176, R176, 0x4, RZ, 0xfc, !PT ;  /* 0x00000004b0b01812 */ /* 0x000fe400078efcff */
        /* <DEDUP_REMOVED lines=13> */
[----:B------:R-:W-:Y:S02]  /*1b5b0*/  ISETP.GE.AND P1, PT, R14, R184, PT ;  /* 0x000000b80e00720c */ /* 0x000fe40003f26270 */
[----:B------:R-:W-:Y:S02]  /*1b5c0*/  FSEL R121, R121, -INF , !P0 ;  /* 0xff80000079797808 */ /* 0x000fe40004000000 */
[----:B------:R-:W-:Y:S02]  /*1b5d0*/  FMNMX3.FTZ R2, R2, R221, R219, !PT ;  /* 0x000000dd02027276 */ /* 0x000fe400078100db */
[----:B------:R-:W-:Y:S02]  /*1b5e0*/  FSEL R201, R30, -INF , !P5 ;  /* 0xff8000001ec97808 */ /* 0x000fe40006800000 */
[-C--:B------:R-:W-:Y:S02]  /*1b5f0*/  ISETP.GE.AND P3, PT, R7, R182.reuse, PT ;  /* 0x000000b60700720c */ /* 0x080fe40003f66270 */
[CC--:B------:R-:W-:Y:S01]  /*1b600*/  ISETP.GE.AND P0, PT, R189.reuse, R182.reuse, PT ;  /* 0x000000b6bd00720c */ /* 0x0c0fe20003f06270 */
[----:B------:R-:W-:Y:S01]  /*1b610*/  VIADD R189, R189, 0xffffff80 ;  /* 0xffffff80bdbd7836 */ /* 0x000fe20000000000 */
        /* <DEDUP_REMOVED lines=42> */
[----:B------:R-:W-:Y:S01]  /*1b8c0*/  FMNMX3.FTZ R0, R0, R123, R57, !PT ;  /* 0x0000007b00007276 */ /* 0x000fe20007810039 */
[----:B------:R-:W-:Y:S01]  /*1b8d0*/  LDSM.16.MT88.4 R52, [R150+0x6800] ;  /* 0x006800009634783b */ /* 0x000fe20000004200 */
        /* <DEDUP_REMOVED lines=400> */
.L_x_14689:
        /* <DEDUP_REMOVED lines=10> */
.L_x_14704:
        /* <DEDUP_REMOVED lines=126> */
.L_x_14699:
[----:B------:R-:W-:Y:S05]  /*1da60*/  BSYNC.RECONVERGENT B0 ;  /* 0x0000000000007941 */ /* 0x000fea0003800200 */
.L_x_14698:
        /* <DEDUP_REMOVED lines=36> */
[----:B-1----:R-:W-:Y:S05]  /*1dcb0*/  @P0 RET.REL.NODEC R170 `(_ZN5flash24flash_fwd_splitkv_kernelI23Flash_fwd_kernel_traitsILi64ELi64ELi128ELi4ELb0ELb0EN7cutlass10bfloat16_tE19Flash_kernel_traitsILi64ELi64ELi128ELi4ES3_EELb0ELb1ELb1ELb0ELb0ELb1ELb1ELb1EEEvNS_16Flash_fwd_paramsE) ;  /* 0xfffffe20aad00950 */ /* 0x002fea0003c3ffff */
[----:B------:R-:W-:Y:S01]  /*1dcc0*/  MOV R171, 0x0 ;  /* 0x0000000000ab7802 */ /* 0x000fe20000000f00 */
[----:B------:R1:W-:Y:S03]  /*1dcd0*/  ST.E.128 desc[UR4][R36.64+0x3800], R4 ;  /* 0x0038000424007985 */ /* 0x0003e6000c101d04 */
[----:B-1----:R-:W-:Y:S05]  /*1dce0*/  RET.REL.NODEC R170 `(_ZN5flash24flash_fwd_splitkv_kernelI23Flash_fwd_kernel_traitsILi64ELi64ELi128ELi4ELb0ELb0EN7cutlass10bfloat16_tE19Flash_kernel_traitsILi64ELi64ELi128ELi4ES3_EELb0ELb1ELb1ELb0ELb0ELb1ELb1ELb1EEEvNS_16Flash_fwd_paramsE) ;  /* 0xfffffe20aac47950 */ /* 0x002fea0003c3ffff */
.L_x_14697:
[----:B------:R-:W-:Y:S01]  /*1dcf0*/  MOV R5, 0x2 ;  /* 0x0000000200057802 */ /* 0x000fe20000000f00 */
[----:B------:R-:W-:Y:S01]  /*1dd00*/  IMAD.MOV.U32 R4, RZ, RZ, 0x1f ;  /* 0x0000001fff047424 */ /* 0x000fe200078e00ff */
[----:B------:R-:W-:-:S07]  /*1dd10*/  MOV R7, 0xffffffff ;  /* 0xffffffff00077802 */ /* 0x000fce0000000f00 */
[----:B-1---5:R-:W-:Y:S05]  /*1dd20*/  WARPSYNC.COLLECTIVE R7, `(.L_x_14700) ;  /* 0x0000000007087348 */ /* 0x022fea0003c00000 */
[----:B------:R2:W3:Y:S02]  /*1dd30*/  SHFL.BFLY P0, R11, R190, R5, R4 ;  /* 0x0c000005be0b7389 */ /* 0x0004e40000000004 */
[----:B-123-5:R-:W-:Y:S05]  /*1dd40*/  ENDCOLLECTIVE ;  /* 0x000000000000791b */ /* 0x02efea0003800000 */
.L_x_14700:
[----:B------:R-:W-:Y:S02]  /*1dd50*/  IMAD.MOV.U32 R9, RZ, RZ, R11 ;  /* 0x000000ffff097224 */ /* 0x000fe400078e000b */
[----:B------:R-:W-:Y:S02]  /*1dd60*/  IMAD.MOV.U32 R5, RZ, RZ, 0x1 ;  /* 0x00000001ff057424 */ /* 0x000fe400078e00ff */
[----:B------:R-:W-:-:S05]  /*1dd70*/  FADD.FTZ R9, R9, R190 ;  /* 0x000000be09097221 */ /* 0x000fca0000010000 */
[----:B------:R-:W-:-:S07]  /*1dd80*/  MOV R190, R9 ;  /* 0x0000000900be7202 */ /* 0x000fce0000000f00 */
[----:B------:R-:W-:Y:S05]  /*1dd90*/  WARPSYNC.COLLECTIVE R7, `(.L_x_14701) ;  /* 0x0000000007087348 */ /* 0x000fea0003c00000 */
[----:B------:R1:W2:Y:S02]  /*1dda0*/  SHFL.BFLY P0, R11, R190, R5, R4 ;  /* 0x0c000005be0b7389 */ /* 0x0002a40000000004 */
[----:B-12---:R-:W-:Y:S05]  /*1ddb0*/  ENDCOLLECTIVE ;  /* 0x000000000000791b */ /* 0x006fea0003800000 */
.L_x_14701:
[----:B------:R-:W-:Y:S01]  /*1ddc0*/  MOV R190, R191 ;  /* 0x000000bf00be7202 */ /* 0x000fe20000000f00 */
[----:B------:R-:W-:Y:S01]  /*1ddd0*/  IMAD.MOV.U32 R5, RZ, RZ, 0x2 ;  /* 0x00000002ff057424 */ /* 0x000fe200078e00ff */
[----:B------:R-:W-:-:S07]  /*1dde0*/  MOV R6, R11 ;  /* 0x0000000b00067202 */ /* 0x000fce0000000f00 */
[----:B------:R-:W-:Y:S05]  /*1ddf0*/  WARPSYNC.COLLECTIVE R7, `(.L_x_14702) ;  /* 0x0000000007087348 */ /* 0x000fea0003c00000 */
[----:B------:R1:W2:Y:S02]  /*1de00*/  SHFL.BFLY P0, R11, R190, R5, R4 ;  /* 0x0c000005be0b7389 */ /* 0x0002a40000000004 */
[----:B-12---:R-:W-:Y:S05]  /*1de10*/  ENDCOLLECTIVE ;  /* 0x000000000000791b */ /* 0x006fea0003800000 */
.L_x_14702:
[----:B------:R-:W-:Y:S01]  /*1de20*/  FADD.FTZ R6, R9, R6 ;  /* 0x0000000609067221 */ /* 0x000fe20000010000 */
[----:B------:R-:W-:Y:S01]  /*1de30*/  FADD.FTZ R8, R11, R191 ;  /* 0x000000bf0b087221 */ /* 0x000fe20000010000 */
[----:B------:R-:W-:-:S04]  /*1de40*/  MOV R5, 0x1 ;  /* 0x0000000100057802 */ /* 0x000fc80000000f00 */
[----:B------:R-:W-:-:S07]  /*1de50*/  MOV R190, R8 ;  /* 0x0000000800be7202 */ /* 0x000fce0000000f00 */
[----:B------:R-:W-:Y:S05]  /*1de60*/  WARPSYNC.COLLECTIVE R7, `(.L_x_14703) ;  /* 0x0000000007087348 */ /* 0x000fea0003c00000 */
[----:B------:R1:W2:Y:S02]  /*1de70*/  SHFL.BFLY P0, R11, R190, R5, R4 ;  /* 0x0c000005be0b7389 */ /* 0x0002a40000000004 */
[----:B-12---:R-:W-:Y:S05]  /*1de80*/  ENDCOLLECTIVE ;  /* 0x000000000000791b */ /* 0x006fea0003800000 */
.L_x_14703:
[----:B------:R-:W-:Y:S05]  /*1de90*/  BRA `(.L_x_14704) ;  /* 0xfffffff000f87947 */ /* 0x000fea000383ffff */
.L_x_14705:
        /* <DEDUP_REMOVED lines=14> */
.L_x_14837:


//--------------------- .nv.shared._ZN5flash32flash_fwd_splitkv_combine_kernelI23Flash_fwd_kernel_traitsILi64ELi64ELi256ELi4ELb0ELb0EN7cutlass10bfloat16_tE19Flash_kernel_traitsILi64ELi64ELi256ELi4ES3_EELi8ELi7ELb0EEEvNS_16Flash_fwd_paramsE --------------------------
	.section	.nv.shared._ZN5flash32flash_fwd_splitkv_combine_kernelI23Flash_fwd_kernel_traitsILi64ELi64ELi256ELi4ELb0ELb0EN7cutlass10bfloat16_tE19Flash_kernel_traitsILi64ELi64ELi256ELi4ES3_EELi8ELi7ELb0EEEvNS_16Flash_fwd_paramsE,"aw",@nobits
	.sectionflags	@""
	.align	16
.nv.shared._ZN5flash32flash_fwd_splitkv_combine_kernelI23Flash_fwd_kernel_traitsILi64ELi64ELi256ELi4ELb0ELb0EN7cutlass10bfloat16_tE19Flash_kernel_traitsILi64ELi64ELi256ELi4ES3_EELi8ELi7ELb0EEEvNS_16Flash_fwd_paramsE:
	.zero		5632


//--------------------- .nv.shared.reserved.0     --------------------------
	.section	.nv.shared.reserved.0,"aw",@nobits
	.weak		__nv_reservedSMEM_offset_0_alias
	.size		__nv_reservedSMEM_offset_0_alias, 0, 64
	.other		__nv_reservedSMEM_offset_0_alias,@"STO_CUDA_RESERVED_SHARED STV_DEFAULT"
__nv_reservedSMEM_offset_0_alias:
	.zero		0
	.zero		64


//--------------------- .nv.global                --------------------------
	.section	.nv.global,"aw",@nobits
.nv.global:
	.type		_ZN71_INTERNAL_9bc4a103_35_flash_fwd_split_hdim64_bf16_sm80_cu_6987f922_34254cute1_E,@object
	.size		_ZN71_INTERNAL_9bc4a103_35_flash_fwd_split_hdim64_bf16_sm80_cu_6987f922_34254cute1_E,(_ZN71_INTERNAL_9bc4a103_35_flash_fwd_split_hdim64_bf16_sm80_cu_6987f922_34254cuda3std3__45__cpo6cbeginE - _ZN71_INTERNAL_9bc4a103_35_flash_fwd_split_hdim64_bf16_sm80_cu_6987f922_34254cute1_E)
_ZN71_INTERNAL_9bc4a103_35_flash_fwd_split_hdim64_bf16_sm80_cu_6987f922_34254cute1_E:
	.zero		1
	.type		_ZN71_INTERNAL_9bc4a103_35_flash_fwd_split_hdim64_bf16_sm80_cu_6987f922_34254cuda3std3__45__cpo6cbeginE,@object
	.size		_ZN71_INTERNAL_9bc4a103_35_flash_fwd_split_hdim64_bf16_sm80_cu_6987f922_34254cuda3std3__45__cpo6cbeginE,(_ZN71_INTERNAL_9bc4a103_35_flash_fwd_split_hdim64_bf16_sm80_cu_6987f922_34254cuda3std3__48in_placeE - _ZN71_INTERNAL_9bc4a103_35_flash_fwd_split_hdim64_bf16_sm80_cu_6987f922_34254cuda3std3__45__cpo6cbeginE)
_ZN71_INTERNAL_9bc4a103_35_flash_fwd_split_hdim64_bf16_sm80_cu_6987f922_34254cuda3std3__45__cpo6cbeginE:
	.zero		1
	.type		_ZN71_INTERNAL_9bc4a103_35_flash_fwd_split_hdim64_bf16_sm80_cu_6987f922_34254cuda3std3__48in_placeE,@object
	.size		_ZN71_INTERNAL_9bc4a103_35_flash_fwd_split_hdim64_bf16_sm80_cu_6987f922_34254cuda3std3__48in_placeE,(_ZN71_INTERNAL_9bc4a103_35_flash_fwd_split_hdim64_bf16_sm80_cu_6987f922_34254cuda3std6ranges3__45__cpo9iter_moveE - _ZN71_INTERNAL_9bc4a103_35_flash_fwd_split_hdim64_bf16_sm80_cu_6987f922_34254cuda3std3__48in_placeE)
_ZN71_INTERNAL_9bc4a103_35_flash_fwd_split_hdim64_bf16_sm80_cu_6987f922_34254cuda3std3__48in_placeE:
	.zero		1
	.type		_ZN71_INTERNAL_9bc4a103_35_flash_fwd_split_hdim64_bf16_sm80_cu_6987f922_34254cuda3std6ranges3__45__cpo9iter_moveE,@object
	.size		_ZN71_INTERNAL_9bc4a103_35_flash_fwd_split_hdim64_bf16_sm80_cu_6987f922_34254cuda3std6ranges3__45__cpo9iter_moveE,(_ZN71_INTERNAL_9bc4a103_35_flash_fwd_split_hdim64_bf16_sm80_cu_6987f922_34254cuda3std3__45__cpo5beginE - _ZN71_INTERNAL_9bc4a103_35_flash_fwd_split_hdim64_bf16_sm80_cu_6987f922_34254cuda3std6ranges3__45__cpo9iter_moveE)
_ZN71_INTERNAL_9bc4a103_35_flash_fwd_split_hdim64_bf16_sm80_cu_6987f922_34254cuda3std6ranges3__45__cpo9iter_moveE:
	.zero		1
	.type		_ZN71_INTERNAL_9bc4a103_35_flash_fwd_split_hdim64_bf16_sm80_cu_6987f922_34254cuda3std3__45__cpo5beginE,@object
	.size		_ZN71_INTERNAL_9bc4a103_35_flash_fwd_split_hdim64_bf16_sm80_cu_6987f922_34254cuda3std3__45__cpo5beginE,(_ZN71_INTERNAL_9bc4a103_35_flash_fwd_split_hdim64_bf16_sm80_cu_6987f922_34254cuda3std3__473_GLOBAL__N__9bc4a103_35_flash_fwd_split_hdim64_bf16_sm80_cu_6987f922_34256ignoreE - _ZN71_INTERNAL_9bc4a103_35_flash_fwd_split_hdim64_bf16_sm80_cu_6987f922_34254cuda3std3__45__cpo5beginE)
_ZN71_INTERNAL_9bc4a103_35_flash_fwd_split_hdim64_bf16_sm80_cu_6987f922_34254cuda3std3__45__cpo5beginE:
	.zero		1
	.type		_ZN71_INTERNAL_9bc4a103_35_flash_fwd_split_hdim64_bf16_sm80_cu_6987f922_34254cuda3std3__473_GLOBAL__N__9bc4a103_35_flash_fwd_split_hdim64_bf16_sm80_cu_6987f922_34256ignoreE,@object
	.size		_ZN71_INTERNAL_9bc4a103_35_flash_fwd_split_hdim64_bf16_sm80_cu_6987f922_34254cuda3std3__473_GLOBAL__N__9bc4a103_35_flash_fwd_split_hdim64_bf16_sm80_cu_6987f922_34256ignoreE,(_ZN71_INTERNAL_9bc4a103_35_flash_fwd_split_hdim64_bf16_sm80_cu_6987f922_34254cute7productE - _ZN71_INTERNAL_9bc4a103_35_flash_fwd_split_hdim64_bf16_sm80_cu_6987f922_34254cuda3std3__473_GLOBAL__N__9bc4a103_35_flash_fwd_split_hdim64_bf16_sm80_cu_6987f922_34256ignoreE)
_ZN71_INTERNAL_9bc4a103_35_flash_fwd_split_hdim64_bf16_sm80_cu_6987f922_34254cuda3std3__473_GLOBAL__N__9bc4a103_35_flash_fwd_split_hdim64_bf16_sm80_cu_6987f922_34256ignoreE:
	.zero		1
	.type		_ZN71_INTERNAL_9bc4a103_35_flash_fwd_split_hdim64_bf16_sm80_cu_6987f922_34254cute7productE,@object
	.size		_ZN71_INTERNAL_9bc4a103_35_flash_fwd_split_hdim64_bf16_sm80_cu_6987f922_34254cute7productE,(_ZN71_INTERNAL_9bc4a103_35_flash_fwd_split_hdim64_bf16_sm80_cu_6987f922_34254cuda3std3__45__cpo3endE - _ZN71_INTERNAL_9bc4a103_35_flash_fwd_split_hdim64_bf16_sm80_cu_6987f922_34254cute7productE)
_ZN71_INTERNAL_9bc4a103_35_flash_fwd_split_hdim64_bf16_sm80_cu_6987f922_34254cute7productE:
	.zero		1
	.type		_ZN71_INTERNAL_9bc4a103_35_flash_fwd_split_hdim64_bf16_sm80_cu_6987f922_34254cuda3std3__45__cpo3endE,@object
	.size		_ZN71_INTERNAL_9bc4a103_35_flash_fwd_split_hdim64_bf16_sm80_cu_6987f922_34254cuda3std3__45__cpo3endE,(_ZN71_INTERNAL_9bc4a103_35_flash_fwd_split_hdim64_bf16_sm80_cu_6987f922_34254cuda3std3__419piecewise_constructE - _ZN71_INTERNAL_9bc4a103_35_flash_fwd_split_hdim64_bf16_sm80_cu_6987f922_34254cuda3std3__45__cpo3endE)
_ZN71_INTERNAL_9bc4a103_35_flash_fwd_split_hdim64_bf16_sm80_cu_6987f922_34254cuda3std3__45__cpo3endE:
	.zero		1
	.type		_ZN71_INTERNAL_9bc4a103_35_flash_fwd_split_hdim64_bf16_sm80_cu_6987f922_34254cuda3std3__419piecewise_constructE,@object
	.size		_ZN71_INTERNAL_9bc4a103_35_flash_fwd_split_hdim64_bf16_sm80_cu_6987f922_34254cuda3std3__419piecewise_constructE,(_ZN71_INTERNAL_9bc4a103_35_flash_fwd_split_hdim64_bf16_sm80_cu_6987f922_34254cuda3std3__45__cpo4cendE - _ZN71_INTERNAL_9bc4a103_35_flash_fwd_split_hdim64_bf16_sm80_cu_6987f922_34254cuda3std3__419piecewise_constructE)
_ZN71_INTERNAL_9bc4a103_35_flash_fwd_split_hdim64_bf16_sm80_cu_6987f922_34254cuda3std3__419piecewise_constructE:
	.zero		1
	.type		_ZN71_INTERNAL_9bc4a103_35_flash_fwd_split_hdim64_bf16_sm80_cu_6987f922_34254cuda3std3__45__cpo4cendE,@object
	.size		_ZN71_INTERNAL_9bc4a103_35_flash_fwd_split_hdim64_bf16_sm80_cu_6987f922_34254cuda3std3__45__cpo4cendE,(_ZN71_INTERNAL_9bc4a103_35_flash_fwd_split_hdim64_bf16_sm80_cu_6987f922_34254cuda3std6ranges3__45__cpo4swapE - _ZN71_INTERNAL_9bc4a103_35_flash_fwd_split_hdim64_bf16_sm80_cu_6987f922_34254cuda3std3__45__cpo4cendE)
_ZN71_INTERNAL_9bc4a103_35_flash_fwd_split_hdim64_bf16_sm80_cu_6987f922_34254cuda3std3__45__cpo4cendE:
	.zero		1
	.type		_ZN71_INTERNAL_9bc4a103_35_flash_fwd_split_hdim64_bf16_sm80_cu_6987f922_34254cuda3std6ranges3__45__cpo4swapE,@object
	.size		_ZN71_INTERNAL_9bc4a103_35_flash_fwd_split_hdim64_bf16_sm80_cu_6987f922_34254cuda3std6ranges3__45__cpo4swapE,(.L_7 - _ZN71_INTERNAL_9bc4a103_35_flash_fwd_split_hdim64_bf16_sm80_cu_6987f922_34254cuda3std6ranges3__45__cpo4swapE)
_ZN71_INTERNAL_9bc4a103_35_flash_fwd_split_hdim64_bf16_sm80_cu_6987f922_34254cuda3std6ranges3__45__cpo4swapE:
	.zero		1
.L_7:


//--------------------- .nv.shared._ZN5flash32flash_fwd_splitkv_combine_kernelI23Flash_fwd_kernel_traitsILi64ELi64ELi256ELi4ELb0ELb0EN7cutlass10bfloat16_tE19Flash_kernel_traitsILi64ELi64ELi256ELi4ES3_EELi8ELi6ELb0EEEvNS_16Flash_fwd_paramsE --------------------------
	.section	.nv.shared._ZN5flash32flash_fwd_splitkv_combine_kernelI23Flash_fwd_kernel_traitsILi64ELi64ELi256ELi4ELb0ELb0EN7cutlass10bfloat16_tE19Flash_kernel_traitsILi64ELi64ELi256ELi4ES3_EELi8ELi6ELb0EEEvNS_16Flash_fwd_paramsE,"aw",@nobits
	.sectionflags	@""
	.align	16
.nv.shared._ZN5flash32flash_fwd_splitkv_combine_kernelI23Flash_fwd_kernel_traitsILi64ELi64ELi256ELi4ELb0ELb0EN7cutlass10bfloat16_tE19Flash_kernel_traitsILi64ELi64ELi256ELi4ES3_EELi8ELi6ELb0EEEvNS_16Flash_fwd_paramsE:
	.zero		3328


//--------------------- .nv.shared._ZN5flash32flash_fwd_splitkv_combine_kernelI23Flash_fwd_kernel_traitsILi64ELi64ELi256ELi4ELb0ELb0EN7cutlass10bfloat16_tE19Flash_kernel_traitsILi64ELi64ELi256ELi4ES3_EELi8ELi5ELb0EEEvNS_16Flash_fwd_paramsE --------------------------
	.section	.nv.shared._ZN5flash32flash_fwd_splitkv_combine_kernelI23Flash_fwd_kernel_traitsILi64ELi64ELi256ELi4ELb0ELb0EN7cutlass10bfloat16_tE19Flash_kernel_traitsILi64ELi64ELi256ELi4ES3_EELi8ELi5ELb0EEEvNS_16Flash_fwd_paramsE,"aw",@nobits
	.sectionflags	@""
	.align	16
.nv.shared._ZN5flash32flash_fwd_splitkv_combine_kernelI23Flash_fwd_kernel_traitsILi64ELi64ELi256ELi4ELb0ELb0EN7cutlass10bfloat16_tE19Flash_kernel_traitsILi64ELi64ELi256ELi4ES3_EELi8ELi5ELb0EEEvNS_16Flash_fwd_paramsE:
	.zero		2176


//--------------------- .nv.shared._ZN5flash32flash_fwd_splitkv_combine_kernelI23Flash_fwd_kernel_traitsILi64ELi64ELi256ELi4ELb0ELb0EN7cutlass10bfloat16_tE19Flash_kernel_traitsILi64ELi64ELi256ELi4ES3_EELi8ELi4ELb0EEEvNS_16Flash_fwd_paramsE --------------------------
	.section	.nv.shared._ZN5flash32flash_fwd_splitkv_combine_kernelI23Flash_fwd_kernel_traitsILi64ELi64ELi256ELi4ELb0ELb0EN7cutlass10bfloat16_tE19Flash_kernel_traitsILi64ELi64ELi256ELi4ES3_EELi8ELi4ELb0EEEvNS_16Flash_fwd_paramsE,"aw",@nobits
	.sectionflags	@""
	.align	16
.nv.shared._ZN5flash32flash_fwd_splitkv_combine_kernelI23Flash_fwd_kernel_traitsILi64ELi64ELi256ELi4ELb0ELb0EN7cutlass10bfloat16_tE19Flash_kernel_traitsILi64ELi64ELi256ELi4ES3_EELi8ELi4ELb0EEEvNS_16Flash_fwd_paramsE:
	.zero		1600


//--------------------- .nv.shared._ZN5flash32flash_fwd_splitkv_combine_kernelI23Flash_fwd_kernel_traitsILi64ELi64ELi256ELi4ELb0ELb0EN7cutlass10bfloat16_tE19Flash_kernel_traitsILi64ELi64ELi256ELi4ES3_EELi8ELi3ELb0EEEvNS_16Flash_fwd_paramsE --------------------------
	.section	.nv.shared._ZN5flash32flash_fwd_splitkv_combine_kernelI23Flash_fwd_kernel_traitsILi64ELi64ELi256ELi4ELb0ELb0EN7cutlass10bfloat16_tE19Flash_kernel_traitsILi64ELi64ELi256ELi4ES3_EELi8ELi3ELb0EEEvNS_16Flash_fwd_paramsE,"aw",@nobits
	.sectionflags	@""
	.align	16
.nv.shared._ZN5flash32flash_fwd_splitkv_combine_kernelI23Flash_fwd_kernel_traitsILi64ELi64ELi256ELi4ELb0ELb0EN7cutlass10bfloat16_tE19Flash_kernel_traitsILi64ELi64ELi256ELi4ES3_EELi8ELi3ELb0EEEvNS_16Flash_fwd_paramsE:
	.zero		1312


//--------------------- .nv.shared._ZN5flash32flash_fwd_splitkv_combine_kernelI23Flash_fwd_kernel_traitsILi64ELi64ELi256ELi4ELb0ELb0EN7cutlass10bfloat16_tE19Flash_kernel_traitsILi64ELi64ELi256ELi4ES3_EELi8ELi2ELb0EEEvNS_16Flash_fwd_paramsE --------------------------
	.section	.nv.shared._ZN5flash32flash_fwd_splitkv_combine_kernelI23Flash_fwd_kernel_traitsILi64ELi64ELi256ELi4ELb0ELb0EN7cutlass10bfloat16_tE19Flash_kernel_traitsILi64ELi64ELi256ELi4ES3_EELi8ELi2ELb0EEEvNS_16Flash_fwd_paramsE,"aw",@nobits
	.sectionflags	@""
	.align	16
.nv.shared._ZN5flash32flash_fwd_splitkv_combine_kernelI23Flash_fwd_kernel_traitsILi64ELi64ELi256ELi4ELb0ELb0EN7cutlass10bfloat16_tE19Flash_kernel_traitsILi64ELi64ELi256ELi4ES3_EELi8ELi2ELb0EEEvNS_16Flash_fwd_paramsE:
	.zero		1168


//--------------------- .nv.shared._ZN5flash32flash_fwd_splitkv_combine_kernelI23Flash_fwd_kernel_traitsILi64ELi64ELi256ELi4ELb0ELb0EN7cutlass10bfloat16_tE19Flash_kernel_traitsILi64ELi64ELi256ELi4ES3_EELi8ELi1ELb0EEEvNS_16Flash_fwd_paramsE --------------------------
	.section	.nv.shared._ZN5flash32flash_fwd_splitkv_combine_kernelI23Flash_fwd_kernel_traitsILi64ELi64ELi256ELi4ELb0ELb0EN7cutlass10bfloat16_tE19Flash_kernel_traitsILi64ELi64ELi256ELi4ES3_EELi8ELi1ELb0EEEvNS_16Flash_fwd_paramsE,"aw",@nobits
	.sectionflags	@""
	.align	16
.nv.shared._ZN5flash32flash_fwd_splitkv_combine_kernelI23Flash_fwd_kernel_traitsILi64ELi64ELi256ELi4ELb0ELb0EN7cutlass10bfloat16_tE19Flash_kernel_traitsILi64ELi64ELi256ELi4ES3_EELi8ELi1ELb0EEEvNS_16Flash_fwd_paramsE:
	.zero		1104


//--------------------- .nv.shared._ZN5flash32flash_fwd_splitkv_combine_kernelI23Flash_fwd_kernel_traitsILi64ELi64ELi256ELi4ELb0ELb0EN7cutlass10bfloat16_tE19Flash_kernel_traitsILi64ELi64ELi256ELi4ES3_EELi8ELi7ELb1EEEvNS_16Flash_fwd_paramsE --------------------------
	.section	.nv.shared._ZN5flash32flash_fwd_splitkv_combine_kernelI23Flash_fwd_kernel_traitsILi64ELi64ELi256ELi4ELb0ELb0EN7cutlass10bfloat16_tE19Flash_kernel_traitsILi64ELi64ELi256ELi4ES3_EELi8ELi7ELb1EEEvNS_16Flash_fwd_paramsE,"aw",@nobits
	.sectionflags	@""
	.align	16
.nv.shared._ZN5flash32flash_fwd_splitkv_combine_kernelI23Flash_fwd_kernel_traitsILi64ELi64ELi256ELi4ELb0ELb0EN7cutlass10bfloat16_tE19Flash_kernel_traitsILi64ELi64ELi256ELi4ES3_EELi8ELi7ELb1EEEvNS_16Flash_fwd_paramsE:
	.zero		5632


//--------------------- .nv.shared._ZN5flash32flash_fwd_splitkv_combine_kernelI23Flash_fwd_kernel_traitsILi64ELi64ELi256ELi4ELb0ELb0EN7cutlass10bfloat16_tE19Flash_kernel_traitsILi64ELi64ELi256ELi4ES3_EELi8ELi6ELb1EEEvNS_16Flash_fwd_paramsE --------------------------
	.section	.nv.shared._ZN5flash32flash_fwd_splitkv_combine_kernelI23Flash_fwd_kernel_traitsILi64ELi64ELi256ELi4ELb0ELb0EN7cutlass10bfloat16_tE19Flash_kernel_traitsILi64ELi64ELi256ELi4ES3_EELi8ELi6ELb1EEEvNS_16Flash_fwd_paramsE,"aw",@nobits
	.sectionflags	@""
	.align	16
.nv.shared._ZN5flash32flash_fwd_splitkv_combine_kernelI23Flash_fwd_kernel_traitsILi64ELi64ELi256ELi4ELb0ELb0EN7cutlass10bfloat16_tE19Flash_kernel_traitsILi64ELi64ELi256ELi4ES3_EELi8ELi6ELb1EEEvNS_16Flash_fwd_paramsE:
	.zero		3328


//--------------------- .nv.shared._ZN5flash32flash_fwd_splitkv_combine_kernelI23Flash_fwd_kernel_traitsILi64ELi64ELi256ELi4ELb0ELb0EN7cutlass10bfloat16_tE19Flash_kernel_traitsILi64ELi64ELi256ELi4ES3_EELi8ELi5ELb1EEEvNS_16Flash_fwd_paramsE --------------------------
	.section	.nv.shared._ZN5flash32flash_fwd_splitkv_combine_kernelI23Flash_fwd_kernel_traitsILi64ELi64ELi256ELi4ELb0ELb0EN7cutlass10bfloat16_tE19Flash_kernel_traitsILi64ELi64ELi256ELi4ES3_EELi8ELi5ELb1EEEvNS_16Flash_fwd_paramsE,"aw",@nobits
	.sectionflags	@""
	.align	16
.nv.shared._ZN5flash32flash_fwd_splitkv_combine_kernelI23Flash_fwd_kernel_traitsILi64ELi64ELi256ELi4ELb0ELb0EN7cutlass10bfloat16_tE19Flash_kernel_traitsILi64ELi64ELi256ELi4ES3_EELi8ELi5ELb1EEEvNS_16Flash_fwd_paramsE:
	.zero		2176


//--------------------- .nv.shared._ZN5flash32flash_fwd_splitkv_combine_kernelI23Flash_fwd_kernel_traitsILi64ELi64ELi256ELi4ELb0ELb0EN7cutlass10bfloat16_tE19Flash_kernel_traitsILi64ELi64ELi256ELi4ES3_EELi8ELi4ELb1EEEvNS_16Flash_fwd_paramsE --------------------------
	.section	.nv.shared._ZN5flash32flash_fwd_splitkv_combine_kernelI23Flash_fwd_kernel_traitsILi64ELi64ELi256ELi4ELb0ELb0EN7cutlass10bfloat16_tE19Flash_kernel_traitsILi64ELi64ELi256ELi4ES3_EELi8ELi4ELb1EEEvNS_16Flash_fwd_paramsE,"aw",@nobits
	.sectionflags	@""
	.align	16
.nv.shared._ZN5flash32flash_fwd_splitkv_combine_kernelI23Flash_fwd_kernel_traitsILi64ELi64ELi256ELi4ELb0ELb0EN7cutlass10bfloat16_tE19Flash_kernel_traitsILi64ELi64ELi256ELi4ES3_EELi8ELi4ELb1EEEvNS_16Flash_fwd_paramsE:
	.zero		1600


//--------------------- .nv.shared._ZN5flash32flash_fwd_splitkv_combine_kernelI23Flash_fwd_kernel_traitsILi64ELi64ELi256ELi4ELb0ELb0EN7cutlass10bfloat16_tE19Flash_kernel_traitsILi64ELi64ELi256ELi4ES3_EELi8ELi3ELb1EEEvNS_16Flash_fwd_paramsE --------------------------
	.section	.nv.shared._ZN5flash32flash_fwd_splitkv_combine_kernelI23Flash_fwd_kernel_traitsILi64ELi64ELi256ELi4ELb0ELb0EN7cutlass10bfloat16_tE19Flash_kernel_traitsILi64ELi64ELi256ELi4ES3_EELi8ELi3ELb1EEEvNS_16Flash_fwd_paramsE,"aw",@nobits
	.sectionflags	@""
	.align	16
.nv.shared._ZN5flash32flash_fwd_splitkv_combine_kernelI23Flash_fwd_kernel_traitsILi64ELi64ELi256ELi4ELb0ELb0EN7cutlass10bfloat16_tE19Flash_kernel_traitsILi64ELi64ELi256ELi4ES3_EELi8ELi3ELb1EEEvNS_16Flash_fwd_paramsE:
	.zero		1312


//--------------------- .nv.shared._ZN5flash32flash_fwd_splitkv_combine_kernelI23Flash_fwd_kernel_traitsILi64ELi64ELi256ELi4ELb0ELb0EN7cutlass10bfloat16_tE19Flash_kernel_traitsILi64ELi64ELi256ELi4ES3_EELi8ELi2ELb1EEEvNS_16Flash_fwd_paramsE --------------------------
	.section	.nv.shared._ZN5flash32flash_fwd_splitkv_combine_kernelI23Flash_fwd_kernel_traitsILi64ELi64ELi256ELi4ELb0ELb0EN7cutlass10bfloat16_tE19Flash_kernel_traitsILi64ELi64ELi256ELi4ES3_EELi8ELi2ELb1EEEvNS_16Flash_fwd_paramsE,"aw",@nobits
	.sectionflags	@""
	.align	16
.nv.shared._ZN5flash32flash_fwd_splitkv_combine_kernelI23Flash_fwd_kernel_traitsILi64ELi64ELi256ELi4ELb0ELb0EN7cutlass10bfloat16_tE19Flash_kernel_traitsILi64ELi64ELi256ELi4ES3_EELi8ELi2ELb1EEEvNS_16Flash_fwd_paramsE:
	.zero		1168


//--------------------- .nv.shared._ZN5flash32flash_fwd_splitkv_combine_kernelI23Flash_fwd_kernel_traitsILi64ELi64ELi256ELi4ELb0ELb0EN7cutlass10bfloat16_tE19Flash_kernel_traitsILi64ELi64ELi256ELi4ES3_EELi8ELi1ELb1EEEvNS_16Flash_fwd_paramsE --------------------------
	.section	.nv.shared._ZN5flash32flash_fwd_splitkv_combine_kernelI23Flash_fwd_kernel_traitsILi64ELi64ELi256ELi4ELb0ELb0EN7cutlass10bfloat16_tE19Flash_kernel_traitsILi64ELi64ELi256ELi4ES3_EELi8ELi1ELb1EEEvNS_16Flash_fwd_paramsE,"aw",@nobits
	.sectionflags	@""
	.align	16
.nv.shared._ZN5flash32flash_fwd_splitkv_combine_kernelI23Flash_fwd_kernel_traitsILi64ELi64ELi256ELi4ELb0ELb0EN7cutlass10bfloat16_tE19Flash_kernel_traitsILi64ELi64ELi256ELi4ES3_EELi8ELi1ELb1EEEvNS_16Flash_fwd_paramsE:
	.zero		1104


//--------------------- .nv.shared._ZN5flash24flash_fwd_splitkv_kernelI23Flash_fwd_kernel_traitsILi64ELi64ELi256ELi4ELb0ELb0EN7cutlass10bfloat16_tE19Flash_kernel_traitsILi64ELi64ELi256ELi4ES3_EELb0ELb0ELb0ELb0ELb1ELb0ELb0ELb0EEEvNS_16Flash_fwd_paramsE --------------------------
	.section	.nv.shared._ZN5flash24flash_fwd_splitkv_kernelI23Flash_fwd_kernel_traitsILi64ELi64ELi256ELi4ELb0ELb0EN7cutlass10bfloat16_tE19Flash_kernel_traitsILi64ELi64ELi256ELi4ES3_EELb0ELb0ELb0ELb0ELb1ELb0ELb0ELb0EEEvNS_16Flash_fwd_paramsE,"aw",@nobits
	.sectionflags	@""
	.align	16
	.zero		1024


//--------------------- .nv.shared._ZN5flash24flash_fwd_splitkv_kernelI23Flash_fwd_kernel_traitsILi64ELi64ELi256ELi4ELb0ELb0EN7cutlass10bfloat16_tE19Flash_kernel_traitsILi64ELi64ELi256ELi4ES3_EELb0ELb0ELb0ELb0ELb1ELb1ELb0ELb0EEEvNS_16Flash_fwd_paramsE --------------------------
	.section	.nv.shared._ZN5flash24flash_fwd_splitkv_kernelI23Flash_fwd_kernel_traitsILi64ELi64ELi256ELi4ELb0ELb0EN7cutlass10bfloat16_tE19Flash_kernel_traitsILi64ELi64ELi256ELi4ES3_EELb0ELb0ELb0ELb0ELb1ELb1ELb0ELb0EEEvNS_16Flash_fwd_paramsE,"aw",@nobits
	.sectionflags	@""
	.align	16
	.zero		1024


//--------------------- .nv.shared._ZN5flash24flash_fwd_splitkv_kernelI23Flash_fwd_kernel_traitsILi64ELi64ELi256ELi4ELb0ELb0EN7cutlass10bfloat16_tE19Flash_kernel_traitsILi64ELi64ELi256ELi4ES3_EELb0ELb0ELb0ELb0ELb1ELb0ELb1ELb0EEEvNS_16Flash_fwd_paramsE --------------------------
	.section	.nv.shared._ZN5flash24flash_fwd_splitkv_kernelI23Flash_fwd_kernel_traitsILi64ELi64ELi256ELi4ELb0ELb0EN7cutlass10bfloat16_tE19Flash_kernel_traitsILi64ELi64ELi256ELi4ES3_EELb0ELb0ELb0ELb0ELb1ELb0ELb1ELb0EEEvNS_16Flash_fwd_paramsE,"aw",@nobits
	.sectionflags	@""
	.align	16
	.zero		1024


//--------------------- .nv.shared._ZN5flash24flash_fwd_splitkv_kernelI23Flash_fwd_kernel_traitsILi64ELi64ELi256ELi4ELb0ELb0EN7cutlass10bfloat16_tE19Flash_kernel_traitsILi64ELi64ELi256ELi4ES3_EELb0ELb0ELb0ELb0ELb1ELb1ELb1ELb0EEEvNS_16Flash_fwd_paramsE --------------------------
	.section	.nv.shared._ZN5flash24flash_fwd_splitkv_kernelI23Flash_fwd_kernel_traitsILi64ELi64ELi256ELi4ELb0ELb0EN7cutlass10bfloat16_tE19Flash_kernel_traitsILi64ELi64ELi256ELi4ES3_EELb0ELb0ELb0ELb0ELb1ELb1ELb1ELb0EEEvNS_16Flash_fwd_paramsE,"aw",@nobits
	.sectionflags	@""
	.align	16
	.zero		1024


//--------------------- .nv.shared._ZN5flash24flash_fwd_splitkv_kernelI23Flash_fwd_kernel_traitsILi64ELi64ELi256ELi4ELb0ELb0EN7cutlass10bfloat16_tE19Flash_kernel_traitsILi64ELi64ELi256ELi4ES3_EELb0ELb0ELb0ELb0ELb0ELb0ELb0ELb0EEEvNS_16Flash_fwd_paramsE --------------------------
	.section	.nv.shared._ZN5flash24flash_fwd_splitkv_kernelI23Flash_fwd_kernel_traitsILi64ELi64ELi256ELi4ELb0ELb0EN7cutlass10bfloat16_tE19Flash_kernel_traitsILi64ELi64ELi256ELi4ES3_EELb0ELb0ELb0ELb0ELb0ELb0ELb0ELb0EEEvNS_16Flash_fwd_paramsE,"aw",@nobits
	.sectionflags	@""
	.align	16
	.zero		1024


//--------------------- .nv.shared._ZN5flash24flash_fwd_splitkv_kernelI23Flash_fwd_kernel_traitsILi64ELi64ELi256ELi4ELb0ELb0EN7cutlass10bfloat16_tE19Flash_kernel_traitsILi64ELi64ELi256ELi4ES3_EELb0ELb0ELb0ELb0ELb0ELb1ELb0ELb0EEEvNS_16Flash_fwd_paramsE --------------------------
	.section	.nv.shared._ZN5flash24flash_fwd_splitkv_kernelI23Flash_fwd_kernel_traitsILi64ELi64ELi256ELi4ELb0ELb0EN7cutlass10bfloat16_tE19Flash_kernel_traitsILi64ELi64ELi256ELi4ES3_EELb0ELb0ELb0ELb0ELb0ELb1ELb0ELb0EEEvNS_16Flash_fwd_paramsE,"aw",@nobits
	.sectionflags	@""
	.align	16
	.zero		1024


//--------------------- .nv.shared._ZN5flash24flash_fwd_splitkv_kernelI23Flash_fwd_kernel_traitsILi64ELi64ELi256ELi4ELb0ELb0EN7cutlass10bfloat16_tE19Flash_kernel_traitsILi64ELi64ELi256ELi4ES3_EELb0ELb0ELb0ELb0ELb0ELb0ELb0ELb1EEEvNS_16Flash_fwd_paramsE --------------------------
	.section	.nv.shared._ZN5flash24flash_fwd_splitkv_kernelI23Flash_fwd_kernel_traitsILi64ELi64ELi256ELi4ELb0ELb0EN7cutlass10bfloat16_tE19Flash_kernel_traitsILi64ELi64ELi256ELi4ES3_EELb0ELb0ELb0ELb0ELb0ELb0ELb0ELb1EEEvNS_16Flash_fwd_paramsE,"aw",@nobits
	.sectionflags	@""
	.align	16
	.zero		1024


//--------------------- .nv.shared._ZN5flash24flash_fwd_splitkv_kernelI23Flash_fwd_kernel_traitsILi64ELi64ELi256ELi4ELb0ELb0EN7cutlass10bfloat16_tE19Flash_kernel_traitsILi64ELi64ELi256ELi4ES3_EELb0ELb0ELb0ELb0ELb0ELb1ELb0ELb1EEEvNS_16Flash_fwd_paramsE --------------------------
	.section	.nv.shared._ZN5flash24flash_fwd_splitkv_kernelI23Flash_fwd_kernel_traitsILi64ELi64ELi256ELi4ELb0ELb0EN7cutlass10bfloat16_tE19Flash_kernel_traitsILi64ELi64ELi256ELi4ES3_EELb0ELb0ELb0ELb0ELb0ELb1ELb0ELb1EEEvNS_16Flash_fwd_paramsE,"aw",@nobits
	.sectionflags	@""
	.align	16
	.zero		1024


//--------------------- .nv.shared._ZN5flash24flash_fwd_splitkv_kernelI23Flash_fwd_kernel_traitsILi64ELi64ELi256ELi4ELb0ELb0EN7cutlass10bfloat16_tE19Flash_kernel_traitsILi64ELi64ELi256ELi4ES3_EELb0ELb0ELb0ELb0ELb0ELb0ELb1ELb0EEEvNS_16Flash_fwd_paramsE --------------------------
	.section	.nv.shared._ZN5flash24flash_fwd_splitkv_kernelI23Flash_fwd_kernel_traitsILi64ELi64ELi256ELi4ELb0ELb0EN7cutlass10bfloat16_tE19Flash_kernel_traitsILi64ELi64ELi256ELi4ES3_EELb0ELb0ELb0ELb0ELb0ELb0ELb1ELb0EEEvNS_16Flash_fwd_paramsE,"aw",@nobits
	.sectionflags	@""
	.align	16
	.zero		1024


//--------------------- .nv.shared._ZN5flash24flash_fwd_splitkv_kernelI23Flash_fwd_kernel_traitsILi64ELi64ELi256ELi4ELb0ELb0EN7cutlass10bfloat16_tE19Flash_kernel_traitsILi64ELi64ELi256ELi4ES3_EELb0ELb0ELb0ELb0ELb0ELb1ELb1ELb0EEEvNS_16Flash_fwd_paramsE --------------------------
	.section	.nv.shared._ZN5flash24flash_fwd_splitkv_kernelI23Flash_fwd_kernel_traitsILi64ELi64ELi256ELi4ELb0ELb0EN7cutlass10bfloat16_tE19Flash_kernel_traitsILi64ELi64ELi256ELi4ES3_EELb0ELb0ELb0ELb0ELb0ELb1ELb1ELb0EEEvNS_16Flash_fwd_paramsE,"aw",@nobits
	.sectionflags	@""
	.align	16
	.zero		1024


//--------------------- .nv.shared._ZN5flash24flash_fwd_splitkv_kernelI23Flash_fwd_kernel_traitsILi64ELi64ELi256ELi4ELb0ELb0EN7cutlass10bfloat16_tE19Flash_kernel_traitsILi64ELi64ELi256ELi4ES3_EELb0ELb0ELb0ELb0ELb0ELb0ELb1ELb1EEEvNS_16Flash_fwd_paramsE --------------------------
	.section	.nv.shared._ZN5flash24flash_fwd_splitkv_kernelI23Flash_fwd_kernel_traitsILi64ELi64ELi256ELi4ELb0ELb0EN7cutlass10bfloat16_tE19Flash_kernel_traitsILi64ELi64ELi256ELi4ES3_EELb0ELb0ELb0ELb0ELb0ELb0ELb1ELb1EEEvNS_16Flash_fwd_paramsE,"aw",@nobits
	.sectionflags	@""
	.align	16
	.zero		1024


//--------------------- .nv.shared._ZN5flash24flash_fwd_splitkv_kernelI23Flash_fwd_kernel_traitsILi64ELi64ELi256ELi4ELb0ELb0EN7cutlass10bfloat16_tE19Flash_kernel_traitsILi64ELi64ELi256ELi4ES3_EELb0ELb0ELb0ELb0ELb0ELb1ELb1ELb1EEEvNS_16Flash_fwd_paramsE --------------------------
	.section	.nv.shared._ZN5flash24flash_fwd_splitkv_kernelI23Flash_fwd_kernel_traitsILi64ELi64ELi256ELi4ELb0ELb0EN7cutlass10bfloat16_tE19Flash_kernel_traitsILi64ELi64ELi256ELi4ES3_EELb0ELb0ELb0ELb0ELb0ELb1ELb1ELb1EEEvNS_16Flash_fwd_paramsE,"aw",@nobits
	.sectionflags	@""
	.align	16
	.zero		1024


//--------------------- .nv.shared._ZN5flash24flash_fwd_splitkv_kernelI23Flash_fwd_kernel_traitsILi64ELi64ELi256ELi4ELb0ELb0EN7cutlass10bfloat16_tE19Flash_kernel_traitsILi64ELi64ELi256ELi4ES3_EELb0ELb1ELb0ELb0ELb0ELb0ELb0ELb0EEEvNS_16Flash_fwd_paramsE --------------------------
	.section	.nv.shared._ZN5flash24flash_fwd_splitkv_kernelI23Flash_fwd_kernel_traitsILi64ELi64ELi256ELi4ELb0ELb0EN7cutlass10bfloat16_tE19Flash_kernel_traitsILi64ELi64ELi256ELi4ES3_EELb0ELb1ELb0ELb0ELb0ELb0ELb0ELb0EEEvNS_16Flash_fwd_paramsE,"aw",@nobits
	.sectionflags	@""
	.align	16
	.zero		1024


//--------------------- .nv.shared._ZN5flash24flash_fwd_splitkv_kernelI23Flash_fwd_kernel_traitsILi64ELi64ELi256ELi4ELb0ELb0EN7cutlass10bfloat16_tE19Flash_kernel_traitsILi64ELi64ELi256ELi4ES3_EELb0ELb1ELb0ELb0ELb0ELb1ELb0ELb0EEEvNS_16Flash_fwd_paramsE --------------------------
	.section	.nv.shared._ZN5flash24flash_fwd_splitkv_kernelI23Flash_fwd_kernel_traitsILi64ELi64ELi256ELi4ELb0ELb0EN7cutlass10bfloat16_tE19Flash_kernel_traitsILi64ELi64ELi256ELi4ES3_EELb0ELb1ELb0ELb0ELb0ELb1ELb0ELb0EEEvNS_16Flash_fwd_paramsE,"aw",@nobits
	.sectionflags	@""
	.align	16
	.zero		1024


//--------------------- .nv.shared._ZN5flash24flash_fwd_splitkv_kernelI23Flash_fwd_kernel_traitsILi64ELi64ELi256ELi4ELb0ELb0EN7cutlass10bfloat16_tE19Flash_kernel_traitsILi64ELi64ELi256ELi4ES3_EELb0ELb1ELb0ELb0ELb0ELb0ELb0ELb1EEEvNS_16Flash_fwd_paramsE --------------------------
	.section	.nv.shared._ZN5flash24flash_fwd_splitkv_kernelI23Flash_fwd_kernel_traitsILi64ELi64ELi256ELi4ELb0ELb0EN7cutlass10bfloat16_tE19Flash_kernel_traitsILi64ELi64ELi256ELi4ES3_EELb0ELb1ELb0ELb0ELb0ELb0ELb0ELb1EEEvNS_16Flash_fwd_paramsE,"aw",@nobits
	.sectionflags	@""
	.align	16
	.zero		1024


//--------------------- .nv.shared._ZN5flash24flash_fwd_splitkv_kernelI23Flash_fwd_kernel_traitsILi64ELi64ELi256ELi4ELb0ELb0EN7cutlass10bfloat16_tE19Flash_kernel_traitsILi64ELi64ELi256ELi4ES3_EELb0ELb1ELb0ELb0ELb0ELb1ELb0ELb1EEEvNS_16Flash_fwd_paramsE --------------------------
	.section	.nv.shared._ZN5flash24flash_fwd_splitkv_kernelI23Flash_fwd_kernel_traitsILi64ELi64ELi256ELi4ELb0ELb0EN7cutlass10bfloat16_tE19Flash_kernel_traitsILi64ELi64ELi256ELi4ES3_EELb0ELb1ELb0ELb0ELb0ELb1ELb0ELb1EEEvNS_16Flash_fwd_paramsE,"aw",@nobits
	.sectionflags	@""
	.align	16
	.zero		1024


//--------------------- .nv.shared._ZN5flash24flash_fwd_splitkv_kernelI23Flash_fwd_kernel_traitsILi64ELi64ELi256ELi4ELb0ELb0EN7cutlass10bfloat16_tE19Flash_kernel_traitsILi64ELi64ELi256ELi4ES3_EELb0ELb1ELb0ELb0ELb0ELb0ELb1ELb0EEEvNS_16Flash_fwd_paramsE --------------------------
	.section	.nv.shared._ZN5flash24flash_fwd_splitkv_kernelI23Flash_fwd_kernel_traitsILi64ELi64ELi256ELi4ELb0ELb0EN7cutlass10bfloat16_tE19Flash_kernel_traitsILi64ELi64ELi256ELi4ES3_EELb0ELb1ELb0ELb0ELb0ELb0ELb1ELb0EEEvNS_16Flash_fwd_paramsE,"aw",@nobits
	.sectionflags	@""
	.align	16
	.zero		1024


//--------------------- .nv.shared._ZN5flash24flash_fwd_splitkv_kernelI23Flash_fwd_kernel_traitsILi64ELi64ELi256ELi4ELb0ELb0EN7cutlass10bfloat16_tE19Flash_kernel_traitsILi64ELi64ELi256ELi4ES3_EELb0ELb1ELb0ELb0ELb0ELb1ELb1ELb0EEEvNS_16Flash_fwd_paramsE --------------------------
	.section	.nv.shared._ZN5flash24flash_fwd_splitkv_kernelI23Flash_fwd_kernel_traitsILi64ELi64ELi256ELi4ELb0ELb0EN7cutlass10bfloat16_tE19Flash_kernel_traitsILi64ELi64ELi256ELi4ES3_EELb0ELb1ELb0ELb0ELb0ELb1ELb1ELb0EEEvNS_16Flash_fwd_paramsE,"aw",@nobits
	.sectionflags	@""
	.align	16
	.zero		1024


//--------------------- .nv.shared._ZN5flash24flash_fwd_splitkv_kernelI23Flash_fwd_kernel_traitsILi64ELi64ELi256ELi4ELb0ELb0EN7cutlass10bfloat16_tE19Flash_kernel_traitsILi64ELi64ELi256ELi4ES3_EELb0ELb1ELb0ELb0ELb0ELb0ELb1ELb1EEEvNS_16Flash_fwd_paramsE --------------------------
	.section	.nv.shared._ZN5flash24flash_fwd_splitkv_kernelI23Flash_fwd_kernel_traitsILi64ELi64ELi256ELi4ELb0ELb0EN7cutlass10bfloat16_tE19Flash_kernel_traitsILi64ELi64ELi256ELi4ES3_EELb0ELb1ELb0ELb0ELb0ELb0ELb1ELb1EEEvNS_16Flash_fwd_paramsE,"aw",@nobits
	.sectionflags	@""
	.align	16
	.zero		1024


//--------------------- .nv.shared._ZN5flash24flash_fwd_splitkv_kernelI23Flash_fwd_kernel_traitsILi64ELi64ELi256ELi4ELb0ELb0EN7cutlass10bfloat16_tE19Flash_kernel_traitsILi64ELi64ELi256ELi4ES3_EELb0ELb1ELb0ELb0ELb0ELb1ELb1ELb1EEEvNS_16Flash_fwd_paramsE --------------------------
	.section	.nv.shared._ZN5flash24flash_fwd_splitkv_kernelI23Flash_fwd_kernel_traitsILi64ELi64ELi256ELi4ELb0ELb0EN7cutlass10bfloat16_tE19Flash_kernel_traitsILi64ELi64ELi256ELi4ES3_EELb0ELb1ELb0ELb0ELb0ELb1ELb1ELb1EEEvNS_16Flash_fwd_paramsE,"aw",@nobits
	.sectionflags	@""
	.align	16
	.zero		1024


//--------------------- .nv.shared._ZN5flash24flash_fwd_splitkv_kernelI23Flash_fwd_kernel_traitsILi64ELi64ELi256ELi4ELb0ELb0EN7cutlass10bfloat16_tE19Flash_kernel_traitsILi64ELi64ELi256ELi4ES3_EELb0ELb0ELb0ELb1ELb1ELb0ELb0ELb0EEEvNS_16Flash_fwd_paramsE --------------------------
	.section	.nv.shared._ZN5flash24flash_fwd_splitkv_kernelI23Flash_fwd_kernel_traitsILi64ELi64ELi256ELi4ELb0ELb0EN7cutlass10bfloat16_tE19Flash_kernel_traitsILi64ELi64ELi256ELi4ES3_EELb0ELb0ELb0ELb1ELb1ELb0ELb0ELb0EEEvNS_16Flash_fwd_paramsE,"aw",@nobits
	.sectionflags	@""
	.align	16
	.zero		1024


//--------------------- .nv.shared._ZN5flash24flash_fwd_splitkv_kernelI23Flash_fwd_kernel_traitsILi64ELi64ELi256ELi4ELb0ELb0EN7cutlass10bfloat16_tE19Flash_kernel_traitsILi64ELi64ELi256ELi4ES3_EELb0ELb0ELb0ELb1ELb1ELb1ELb0ELb0EEEvNS_16Flash_fwd_paramsE --------------------------
	.section	.nv.shared._ZN5flash24flash_fwd_splitkv_kernelI23Flash_fwd_kernel_traitsILi64ELi64ELi256ELi4ELb0ELb0EN7cutlass10bfloat16_tE19Flash_kernel_traitsILi64ELi64ELi256ELi4ES3_EELb0ELb0ELb0ELb1ELb1ELb1ELb0ELb0EEEvNS_16Flash_fwd_paramsE,"aw",@nobits
	.sectionflags	@""
	.align	16
	.zero		1024


//--------------------- .nv.shared._ZN5flash24flash_fwd_splitkv_kernelI23Flash_fwd_kernel_traitsILi64ELi64ELi256ELi4ELb0ELb0EN7cutlass10bfloat16_tE19Flash_kernel_traitsILi64ELi64ELi256ELi4ES3_EELb0ELb0ELb1ELb0ELb0ELb0ELb0ELb0EEEvNS_16Flash_fwd_paramsE --------------------------
	.section	.nv.shared._ZN5flash24flash_fwd_splitkv_kernelI23Flash_fwd_kernel_traitsILi64ELi64ELi256ELi4ELb0ELb0EN7cutlass10bfloat16_tE19Flash_kernel_traitsILi64ELi64ELi256ELi4ES3_EELb0ELb0ELb1ELb0ELb0ELb0ELb0ELb0EEEvNS_16Flash_fwd_paramsE,"aw",@nobits
	.sectionflags	@""
	.align	16
	.zero		1024


//--------------------- .nv.shared._ZN5flash24flash_fwd_splitkv_kernelI23Flash_fwd_kernel_traitsILi64ELi64ELi256ELi4ELb0ELb0EN7cutlass10bfloat16_tE19Flash_kernel_traitsILi64ELi64ELi256ELi4ES3_EELb0ELb0ELb1ELb0ELb0ELb1ELb0ELb0EEEvNS_16Flash_fwd_paramsE --------------------------
	.section	.nv.shared._ZN5flash24flash_fwd_splitkv_kernelI23Flash_fwd_kernel_traitsILi64ELi64ELi256ELi4ELb0ELb0EN7cutlass10bfloat16_tE19Flash_kernel_traitsILi64ELi64ELi256ELi4ES3_EELb0ELb0ELb1ELb0ELb0ELb1ELb0ELb0EEEvNS_16Flash_fwd_paramsE,"aw",@nobits
	.sectionflags	@""
	.align	16
	.zero		1024


//--------------------- .nv.shared._ZN5flash24flash_fwd_splitkv_kernelI23Flash_fwd_kernel_traitsILi64ELi64ELi256ELi4ELb0ELb0EN7cutlass10bfloat16_tE19Flash_kernel_traitsILi64ELi64ELi256ELi4ES3_EELb0ELb0ELb0ELb0ELb1ELb0ELb0ELb1EEEvNS_16Flash_fwd_paramsE --------------------------
	.section	.nv.shared._ZN5flash24flash_fwd_splitkv_kernelI23Flash_fwd_kernel_traitsILi64ELi64ELi256ELi4ELb0ELb0EN7cutlass10bfloat16_tE19Flash_kernel_traitsILi64ELi64ELi256ELi4ES3_EELb0ELb0ELb0ELb0ELb1ELb0ELb0ELb1EEEvNS_16Flash_fwd_paramsE,"aw",@nobits
	.sectionflags	@""
	.align	16
	.zero		1024


//--------------------- .nv.shared._ZN5flash24flash_fwd_splitkv_kernelI23Flash_fwd_kernel_traitsILi64ELi64ELi256ELi4ELb0ELb0EN7cutlass10bfloat16_tE19Flash_kernel_traitsILi64ELi64ELi256ELi4ES3_EELb0ELb0ELb0ELb0ELb1ELb1ELb0ELb1EEEvNS_16Flash_fwd_paramsE --------------------------
	.section	.nv.shared._ZN5flash24flash_fwd_splitkv_kernelI23Flash_fwd_kernel_traitsILi64ELi64ELi256ELi4ELb0ELb0EN7cutlass10bfloat16_tE19Flash_kernel_traitsILi64ELi64ELi256ELi4ES3_EELb0ELb0ELb0ELb0ELb1ELb1ELb0ELb1EEEvNS_16Flash_fwd_paramsE,"aw",@nobits
	.sectionflags	@""
	.align	16
	.zero		1024


//--------------------- .nv.shared._ZN5flash24flash_fwd_splitkv_kernelI23Flash_fwd_kernel_traitsILi64ELi64ELi256ELi4ELb0ELb0EN7cutlass10bfloat16_tE19Flash_kernel_traitsILi64ELi64ELi256ELi4ES3_EELb0ELb0ELb1ELb0ELb0ELb0ELb0ELb1EEEvNS_16Flash_fwd_paramsE --------------------------
	.section	.nv.shared._ZN5flash24flash_fwd_splitkv_kernelI23Flash_fwd_kernel_traitsILi64ELi64ELi256ELi4ELb0ELb0EN7cutlass10bfloat16_tE19Flash_kernel_traitsILi64ELi64ELi256ELi4ES3_EELb0ELb0ELb1ELb0ELb0ELb0ELb0ELb1EEEvNS_16Flash_fwd_paramsE,"aw",@nobits
	.sectionflags	@""
	.align	16
	.zero		1024


//--------------------- .nv.shared._ZN5flash24flash_fwd_splitkv_kernelI23Flash_fwd_kernel_traitsILi64ELi64ELi256ELi4ELb0ELb0EN7cutlass10bfloat16_tE19Flash_kernel_traitsILi64ELi64ELi256ELi4ES3_EELb0ELb0ELb1ELb0ELb0ELb1ELb0ELb1EEEvNS_16Flash_fwd_paramsE --------------------------
	.section	.nv.shared._ZN5flash24flash_fwd_splitkv_kernelI23Flash_fwd_kernel_traitsILi64ELi64ELi256ELi4ELb0ELb0EN7cutlass10bfloat16_tE19Flash_kernel_traitsILi64ELi64ELi256ELi4ES3_EELb0ELb0ELb1ELb0ELb0ELb1ELb0ELb1EEEvNS_16Flash_fwd_paramsE,"aw",@nobits
	.sectionflags	@""
	.align	16
	.zero		1024


//--------------------- .nv.shared._ZN5flash24flash_fwd_splitkv_kernelI23Flash_fwd_kernel_traitsILi64ELi64ELi256ELi4ELb0ELb0EN7cutlass10bfloat16_tE19Flash_kernel_traitsILi64ELi64ELi256ELi4ES3_EELb0ELb0ELb0ELb1ELb1ELb0ELb1ELb0EEEvNS_16Flash_fwd_paramsE --------------------------
	.section	.nv.shared._ZN5flash24flash_fwd_splitkv_kernelI23Flash_fwd_kernel_traitsILi64ELi64ELi256ELi4ELb0ELb0EN7cutlass10bfloat16_tE19Flash_kernel_traitsILi64ELi64ELi256ELi4ES3_EELb0ELb0ELb0ELb1ELb1ELb0ELb1ELb0EEEvNS_16Flash_fwd_paramsE,"aw",@nobits
	.sectionflags	@""
	.align	16
	.zero		1024


//--------------------- .nv.shared._ZN5flash24flash_fwd_splitkv_kernelI23Flash_fwd_kernel_traitsILi64ELi64ELi256ELi4ELb0ELb0EN7cutlass10bfloat16_tE19Flash_kernel_traitsILi64ELi64ELi256ELi4ES3_EELb0ELb0ELb0ELb1ELb1ELb1ELb1ELb0EEEvNS_16Flash_fwd_paramsE --------------------------
	.section	.nv.shared._ZN5flash24flash_fwd_splitkv_kernelI23Flash_fwd_kernel_traitsILi64ELi64ELi256ELi4ELb0ELb0EN7cutlass10bfloat16_tE19Flash_kernel_traitsILi64ELi64ELi256ELi4ES3_EELb0ELb0ELb0ELb1ELb1ELb1ELb1ELb0EEEvNS_16Flash_fwd_paramsE,"aw",@nobits
	.sectionflags	@""
	.align	16
	.zero		1024


//--------------------- .nv.shared._ZN5flash24flash_fwd_splitkv_kernelI23Flash_fwd_kernel_traitsILi64ELi64ELi256ELi4ELb0ELb0EN7cutlass10bfloat16_tE19Flash_kernel_traitsILi64ELi64ELi256ELi4ES3_EELb0ELb0ELb1ELb0ELb0ELb0ELb1ELb0EEEvNS_16Flash_fwd_paramsE --------------------------
	.section	.nv.shared._ZN5flash24flash_fwd_splitkv_kernelI23Flash_fwd_kernel_traitsILi64ELi64ELi256ELi4ELb0ELb0EN7cutlass10bfloat16_tE19Flash_kernel_traitsILi64ELi64ELi256ELi4ES3_EELb0ELb0ELb1ELb0ELb0ELb0ELb1ELb0EEEvNS_16Flash_fwd_paramsE,"aw",@nobits
	.sectionflags	@""
	.align	16
	.zero		1024


//--------------------- .nv.shared._ZN5flash24flash_fwd_splitkv_kernelI23Flash_fwd_kernel_traitsILi64ELi64ELi256ELi4ELb0ELb0EN7cutlass10bfloat16_tE19Flash_kernel_traitsILi64ELi64ELi256ELi4ES3_EELb0ELb0ELb1ELb0ELb0ELb1ELb1ELb0EEEvNS_16Flash_fwd_paramsE --------------------------
	.section	.nv.shared._ZN5flash24flash_fwd_splitkv_kernelI23Flash_fwd_kernel_traitsILi64ELi64ELi256ELi4ELb0ELb0EN7cutlass10bfloat16_tE19Flash_kernel_traitsILi64ELi64ELi256ELi4ES3_EELb0ELb0ELb1ELb0ELb0ELb1ELb1ELb0EEEvNS_16Flash_fwd_paramsE,"aw",@nobits
	.sectionflags	@""
	.align	16
	.zero		1024


//--------------------- .nv.shared._ZN5flash24flash_fwd_splitkv_kernelI23Flash_fwd_kernel_traitsILi64ELi64ELi256ELi4ELb0ELb0EN7cutlass10bfloat16_tE19Flash_kernel_traitsILi64ELi64ELi256ELi4ES3_EELb0ELb0ELb0ELb0ELb1ELb0ELb1ELb1EEEvNS_16Flash_fwd_paramsE --------------------------
	.section	.nv.shared._ZN5flash24flash_fwd_splitkv_kernelI23Flash_fwd_kernel_traitsILi64ELi64ELi256ELi4ELb0ELb0EN7cutlass10bfloat16_tE19Flash_kernel_traitsILi64ELi64ELi256ELi4ES3_EELb0ELb0ELb0ELb0ELb1ELb0ELb1ELb1EEEvNS_16Flash_fwd_paramsE,"aw",@nobits
	.sectionflags	@""
	.align	16
	.zero		1024


//--------------------- .nv.shared._ZN5flash24flash_fwd_splitkv_kernelI23Flash_fwd_kernel_traitsILi64ELi64ELi256ELi4ELb0ELb0EN7cutlass10bfloat16_tE19Flash_kernel_traitsILi64ELi64ELi256ELi4ES3_EELb0ELb0ELb0ELb0ELb1ELb1ELb1ELb1EEEvNS_16Flash_fwd_paramsE --------------------------
	.section	.nv.shared._ZN5flash24flash_fwd_splitkv_kernelI23Flash_fwd_kernel_traitsILi64ELi64ELi256ELi4ELb0ELb0EN7cutlass10bfloat16_tE19Flash_kernel_traitsILi64ELi64ELi256ELi4ES3_EELb0ELb0ELb0ELb0ELb1ELb1ELb1ELb1EEEvNS_16Flash_fwd_paramsE,"aw",@nobits
	.sectionflags	@""
	.align	16
	.zero		1024


//--------------------- .nv.shared._ZN5flash24flash_fwd_splitkv_kernelI23Flash_fwd_kernel_traitsILi64ELi64ELi256ELi4ELb0ELb0EN7cutlass10bfloat16_tE19Flash_kernel_traitsILi64ELi64ELi256ELi4ES3_EELb0ELb0ELb1ELb0ELb0ELb0ELb1ELb1EEEvNS_16Flash_fwd_paramsE --------------------------
	.section	.nv.shared._ZN5flash24flash_fwd_splitkv_kernelI23Flash_fwd_kernel_traitsILi64ELi64ELi256ELi4ELb0ELb0EN7cutlass10bfloat16_tE19Flash_kernel_traitsILi64ELi64ELi256ELi4ES3_EELb0ELb0ELb1ELb0ELb0ELb0ELb1ELb1EEEvNS_16Flash_fwd_paramsE,"aw",@nobits
	.sectionflags	@""
	.align	16
	.zero		1024


//--------------------- .nv.shared._ZN5flash24flash_fwd_splitkv_kernelI23Flash_fwd_kernel_traitsILi64ELi64ELi256ELi4ELb0ELb0EN7cutlass10bfloat16_tE19Flash_kernel_traitsILi64ELi64ELi256ELi4ES3_EELb0ELb0ELb1ELb0ELb0ELb1ELb1ELb1EEEvNS_16Flash_fwd_paramsE --------------------------
	.section	.nv.shared._ZN5flash24flash_fwd_splitkv_kernelI23Flash_fwd_kernel_traitsILi64ELi64ELi256ELi4ELb0ELb0EN7cutlass10bfloat16_tE19Flash_kernel_traitsILi64ELi64ELi256ELi4ES3_EELb0ELb0ELb1ELb0ELb0ELb1ELb1ELb1EEEvNS_16Flash_fwd_paramsE,"aw",@nobits
	.sectionflags	@""
	.align	16
	.zero		1024


//--------------------- .nv.shared._ZN5flash24flash_fwd_splitkv_kernelI23Flash_fwd_kernel_traitsILi64ELi64ELi256ELi4ELb0ELb0EN7cutlass10bfloat16_tE19Flash_kernel_traitsILi64ELi64ELi256ELi4ES3_EELb0ELb1ELb0ELb0ELb1ELb0ELb0ELb0EEEvNS_16Flash_fwd_paramsE --------------------------
	.section	.nv.shared._ZN5flash24flash_fwd_splitkv_kernelI23Flash_fwd_kernel_traitsILi64ELi64ELi256ELi4ELb0ELb0EN7cutlass10bfloat16_tE19Flash_kernel_traitsILi64ELi64ELi256ELi4ES3_EELb0ELb1ELb0ELb0ELb1ELb0ELb0ELb0EEEvNS_16Flash_fwd_paramsE,"aw",@nobits
	.sectionflags	@""
	.align	16
	.zero		1024


//--------------------- .nv.shared._ZN5flash24flash_fwd_splitkv_kernelI23Flash_fwd_kernel_traitsILi64ELi64ELi256ELi4ELb0ELb0EN7cutlass10bfloat16_tE19Flash_kernel_traitsILi64ELi64ELi256ELi4ES3_EELb0ELb1ELb0ELb0ELb1ELb1ELb0ELb0EEEvNS_16Flash_fwd_paramsE --------------------------
	.section	.nv.shared._ZN5flash24flash_fwd_splitkv_kernelI23Flash_fwd_kernel_traitsILi64ELi64ELi256ELi4ELb0ELb0EN7cutlass10bfloat16_tE19Flash_kernel_traitsILi64ELi64ELi256ELi4ES3_EELb0ELb1ELb0ELb0ELb1ELb1ELb0ELb0EEEvNS_16Flash_fwd_paramsE,"aw",@nobits
	.sectionflags	@""
	.align	16
	.zero		1024


//--------------------- .nv.shared._ZN5flash24flash_fwd_splitkv_kernelI23Flash_fwd_kernel_traitsILi64ELi64ELi256ELi4ELb0ELb0EN7cutlass10bfloat16_tE19Flash_kernel_traitsILi64ELi64ELi256ELi4ES3_EELb0ELb1ELb1ELb0ELb0ELb0ELb0ELb0EEEvNS_16Flash_fwd_paramsE --------------------------
	.section	.nv.shared._ZN5flash24flash_fwd_splitkv_kernelI23Flash_fwd_kernel_traitsILi64ELi64ELi256ELi4ELb0ELb0EN7cutlass10bfloat16_tE19Flash_kernel_traitsILi64ELi64ELi256ELi4ES3_EELb0ELb1ELb1ELb0ELb0ELb0ELb0ELb0EEEvNS_16Flash_fwd_paramsE,"aw",@nobits
	.sectionflags	@""
	.align	16
	.zero		1024


//--------------------- .nv.shared._ZN5flash24flash_fwd_splitkv_kernelI23Flash_fwd_kernel_traitsILi64ELi64ELi256ELi4ELb0ELb0EN7cutlass10bfloat16_tE19Flash_kernel_traitsILi64ELi64ELi256ELi4ES3_EELb0ELb1ELb1ELb0ELb0ELb1ELb0ELb0EEEvNS_16Flash_fwd_paramsE --------------------------
	.section	.nv.shared._ZN5flash24flash_fwd_splitkv_kernelI23Flash_fwd_kernel_traitsILi64ELi64ELi256ELi4ELb0ELb0EN7cutlass10bfloat16_tE19Flash_kernel_traitsILi64ELi64ELi256ELi4ES3_EELb0ELb1ELb1ELb0ELb0ELb1ELb0ELb0EEEvNS_16Flash_fwd_paramsE,"aw",@nobits
	.sectionflags	@""
	.align	16
	.zero		1024


//--------------------- .nv.shared._ZN5flash24flash_fwd_splitkv_kernelI23Flash_fwd_kernel_traitsILi64ELi64ELi256ELi4ELb0ELb0EN7cutlass10bfloat16_tE19Flash_kernel_traitsILi64ELi64ELi256ELi4ES3_EELb0ELb1ELb0ELb0ELb1ELb0ELb0ELb1EEEvNS_16Flash_fwd_paramsE --------------------------
	.section	.nv.shared._ZN5flash24flash_fwd_splitkv_kernelI23Flash_fwd_kernel_traitsILi64ELi64ELi256ELi4ELb0ELb0EN7cutlass10bfloat16_tE19Flash_kernel_traitsILi64ELi64ELi256ELi4ES3_EELb0ELb1ELb0ELb0ELb1ELb0ELb0ELb1EEEvNS_16Flash_fwd_paramsE,"aw",@nobits
	.sectionflags	@""
	.align	16
	.zero		1024


//--------------------- .nv.shared._ZN5flash24flash_fwd_splitkv_kernelI23Flash_fwd_kernel_traitsILi64ELi64ELi256ELi4ELb0ELb0EN7cutlass10bfloat16_tE19Flash_kernel_traitsILi64ELi64ELi256ELi4ES3_EELb0ELb1ELb0ELb0ELb1ELb1ELb0ELb1EEEvNS_16Flash_fwd_paramsE --------------------------
	.section	.nv.shared._ZN5flash24flash_fwd_splitkv_kernelI23Flash_fwd_kernel_traitsILi64ELi64ELi256ELi4ELb0ELb0EN7cutlass10bfloat16_tE19Flash_kernel_traitsILi64ELi64ELi256ELi4ES3_EELb0ELb1ELb0ELb0ELb1ELb1ELb0ELb1EEEvNS_16Flash_fwd_paramsE,"aw",@nobits
	.sectionflags	@""
	.align	16
	.zero		1024


//--------------------- .nv.shared._ZN5flash24flash_fwd_splitkv_kernelI23Flash_fwd_kernel_traitsILi64ELi64ELi256ELi4ELb0ELb0EN7cutlass10bfloat16_tE19Flash_kernel_traitsILi64ELi64ELi256ELi4ES3_EELb0ELb1ELb1ELb0ELb0ELb0ELb0ELb1EEEvNS_16Flash_fwd_paramsE --------------------------
	.section	.nv.shared._ZN5flash24flash_fwd_splitkv_kernelI23Flash_fwd_kernel_traitsILi64ELi64ELi256ELi4ELb0ELb0EN7cutlass10bfloat16_tE19Flash_kernel_traitsILi64ELi64ELi256ELi4ES3_EELb0ELb1ELb1ELb0ELb0ELb0ELb0ELb1EEEvNS_16Flash_fwd_paramsE,"aw",@nobits
	.sectionflags	@""
	.align	16
	.zero		1024


//--------------------- .nv.shared._ZN5flash24flash_fwd_splitkv_kernelI23Flash_fwd_kernel_traitsILi64ELi64ELi256ELi4ELb0ELb0EN7cutlass10bfloat16_tE19Flash_kernel_traitsILi64ELi64ELi256ELi4ES3_EELb0ELb1ELb1ELb0ELb0ELb1ELb0ELb1EEEvNS_16Flash_fwd_paramsE --------------------------
	.section	.nv.shared._ZN5flash24flash_fwd_splitkv_kernelI23Flash_fwd_kernel_traitsILi64ELi64ELi256ELi4ELb0ELb0EN7cutlass10bfloat16_tE19Flash_kernel_traitsILi64ELi64ELi256ELi4ES3_EELb0ELb1ELb1ELb0ELb0ELb1ELb0ELb1EEEvNS_16Flash_fwd_paramsE,"aw",@nobits
	.sectionflags	@""
	.align	16
	.zero		1024


//--------------------- .nv.shared._ZN5flash24flash_fwd_splitkv_kernelI23Flash_fwd_kernel_traitsILi64ELi64ELi256ELi4ELb0ELb0EN7cutlass10bfloat16_tE19Flash_kernel_traitsILi64ELi64ELi256ELi4ES3_EELb0ELb1ELb0ELb0ELb1ELb0ELb1ELb0EEEvNS_16Flash_fwd_paramsE --------------------------
	.section	.nv.shared._ZN5flash24flash_fwd_splitkv_kernelI23Flash_fwd_kernel_traitsILi64ELi64ELi256ELi4ELb0ELb0EN7cutlass10bfloat16_tE19Flash_kernel_traitsILi64ELi64ELi256ELi4ES3_EELb0ELb1ELb0ELb0ELb1ELb0ELb1ELb0EEEvNS_16Flash_fwd_paramsE,"aw",@nobits
	.sectionflags	@""
	.align	16
	.zero		1024


//--------------------- .nv.shared._ZN5flash24flash_fwd_splitkv_kernelI23Flash_fwd_kernel_traitsILi64ELi64ELi256ELi4ELb0ELb0EN7cutlass10bfloat16_tE19Flash_kernel_traitsILi64ELi64ELi256ELi4ES3_EELb0ELb1ELb0ELb0ELb1ELb1ELb1ELb0EEEvNS_16Flash_fwd_paramsE --------------------------
	.section	.nv.shared._ZN5flash24flash_fwd_splitkv_kernelI23Flash_fwd_kernel_traitsILi64ELi64ELi256ELi4ELb0ELb0EN7cutlass10bfloat16_tE19Flash_kernel_traitsILi64ELi64ELi256ELi4ES3_EELb0ELb1ELb0ELb0ELb1ELb1ELb1ELb0EEEvNS_16Flash_fwd_paramsE,"aw",@nobits
	.sectionflags	@""
	.align	16
	.zero		1024


//--------------------- .nv.shared._ZN5flash24flash_fwd_splitkv_kernelI23Flash_fwd_kernel_traitsILi64ELi64ELi256ELi4ELb0ELb0EN7cutlass10bfloat16_tE19Flash_kernel_traitsILi64ELi64ELi256ELi4ES3_EELb0ELb1ELb1ELb0ELb0ELb0ELb1ELb0EEEvNS_16Flash_fwd_paramsE --------------------------
	.section	.nv.shared._ZN5flash24flash_fwd_splitkv_kernelI23Flash_fwd_kernel_traitsILi64ELi64ELi256ELi4ELb0ELb0EN7cutlass10bfloat16_tE19Flash_kernel_traitsILi64ELi64ELi256ELi4ES3_EELb0ELb1ELb1ELb0ELb0ELb0ELb1ELb0EEEvNS_16Flash_fwd_paramsE,"aw",@nobits
	.sectionflags	@""
	.align	16
	.zero		1024


//--------------------- .nv.shared._ZN5flash24flash_fwd_splitkv_kernelI23Flash_fwd_kernel_traitsILi64ELi64ELi256ELi4ELb0ELb0EN7cutlass10bfloat16_tE19Flash_kernel_traitsILi64ELi64ELi256ELi4ES3_EELb0ELb1ELb1ELb0ELb0ELb1ELb1ELb0EEEvNS_16Flash_fwd_paramsE --------------------------
	.section	.nv.shared._ZN5flash24flash_fwd_splitkv_kernelI23Flash_fwd_kernel_traitsILi64ELi64ELi256ELi4ELb0ELb0EN7cutlass10bfloat16_tE19Flash_kernel_traitsILi64ELi64ELi256ELi4ES3_EELb0ELb1ELb1ELb0ELb0ELb1ELb1ELb0EEEvNS_16Flash_fwd_paramsE,"aw",@nobits
	.sectionflags	@""
	.align	16
	.zero		1024


//--------------------- .nv.shared._ZN5flash24flash_fwd_splitkv_kernelI23Flash_fwd_kernel_traitsILi64ELi64ELi256ELi4ELb0ELb0EN7cutlass10bfloat16_tE19Flash_kernel_traitsILi64ELi64ELi256ELi4ES3_EELb0ELb1ELb0ELb0ELb1ELb0ELb1ELb1EEEvNS_16Flash_fwd_paramsE --------------------------
	.section	.nv.shared._ZN5flash24flash_fwd_splitkv_kernelI23Flash_fwd_kernel_traitsILi64ELi64ELi256ELi4ELb0ELb0EN7cutlass10bfloat16_tE19Flash_kernel_traitsILi64ELi64ELi256ELi4ES3_EELb0ELb1ELb0ELb0ELb1ELb0ELb1ELb1EEEvNS_16Flash_fwd_paramsE,"aw",@nobits
	.sectionflags	@""
	.align	16
	.zero		1024


//--------------------- .nv.shared._ZN5flash24flash_fwd_splitkv_kernelI23Flash_fwd_kernel_traitsILi64ELi64ELi256ELi4ELb0ELb0EN7cutlass10bfloat16_tE19Flash_kernel_traitsILi64ELi64ELi256ELi4ES3_EELb0ELb1ELb0ELb0ELb1ELb1ELb1ELb1EEEvNS_16Flash_fwd_paramsE --------------------------
	.section	.nv.shared._ZN5flash24flash_fwd_splitkv_kernelI23Flash_fwd_kernel_traitsILi64ELi64ELi256ELi4ELb0ELb0EN7cutlass10bfloat16_tE19Flash_kernel_traitsILi64ELi64ELi256ELi4ES3_EELb0ELb1ELb0ELb0ELb1ELb1ELb1ELb1EEEvNS_16Flash_fwd_paramsE,"aw",@nobits
	.sectionflags	@""
	.align	16
	.zero		1024


//--------------------- .nv.shared._ZN5flash24flash_fwd_splitkv_kernelI23Flash_fwd_kernel_traitsILi64ELi64ELi256ELi4ELb0ELb0EN7cutlass10bfloat16_tE19Flash_kernel_traitsILi64ELi64ELi256ELi4ES3_EELb0ELb1ELb1ELb0ELb0ELb0ELb1ELb1EEEvNS_16Flash_fwd_paramsE --------------------------
	.section	.nv.shared._ZN5flash24flash_fwd_splitkv_kernelI23Flash_fwd_kernel_traitsILi64ELi64ELi256ELi4ELb0ELb0EN7cutlass10bfloat16_tE19Flash_kernel_traitsILi64ELi64ELi256ELi4ES3_EELb0ELb1ELb1ELb0ELb0ELb0ELb1ELb1EEEvNS_16Flash_fwd_paramsE,"aw",@nobits
	.sectionflags	@""
	.align	16
	.zero		1024


//--------------------- .nv.shared._ZN5flash24flash_fwd_splitkv_kernelI23Flash_fwd_kernel_traitsILi64ELi64ELi256ELi4ELb0ELb0EN7cutlass10bfloat16_tE19Flash_kernel_traitsILi64ELi64ELi256ELi4ES3_EELb0ELb1ELb1ELb0ELb0ELb1ELb1ELb1EEEvNS_16Flash_fwd_paramsE --------------------------
	.section	.nv.shared._ZN5flash24flash_fwd_splitkv_kernelI23Flash_fwd_kernel_traitsILi64ELi64ELi256ELi4ELb0ELb0EN7cutlass10bfloat16_tE19Flash_kernel_traitsILi64ELi64ELi256ELi4ES3_EELb0ELb1ELb1ELb0ELb0ELb1ELb1ELb1EEEvNS_16Flash_fwd_paramsE,"aw",@nobits
	.sectionflags	@""
	.align	16
	.zero		1024


//--------------------- .nv.shared._ZN5flash32flash_fwd_splitkv_combine_kernelI23Flash_fwd_kernel_traitsILi64ELi64ELi128ELi4ELb0ELb0EN7cutlass10bfloat16_tE19Flash_kernel_traitsILi64ELi64ELi128ELi4ES3_EELi8ELi7ELb0EEEvNS_16Flash_fwd_paramsE --------------------------
	.section	.nv.shared._ZN5flash32flash_fwd_splitkv_combine_kernelI23Flash_fwd_kernel_traitsILi64ELi64ELi128ELi4ELb0ELb0EN7cutlass10bfloat16_tE19Flash_kernel_traitsILi64ELi64ELi128ELi4ES3_EELi8ELi7ELb0EEEvNS_16Flash_fwd_paramsE,"aw",@nobits
	.sectionflags	@""
	.align	16
.nv.shared._ZN5flash32flash_fwd_splitkv_combine_kernelI23Flash_fwd_kernel_traitsILi64ELi64ELi128ELi4ELb0ELb0EN7cutlass10bfloat16_tE19Flash_kernel_traitsILi64ELi64ELi128ELi4ES3_EELi8ELi7ELb0EEEvNS_16Flash_fwd_paramsE:
	.zero		5632


//--------------------- .nv.shared._ZN5flash32flash_fwd_splitkv_combine_kernelI23Flash_fwd_kernel_traitsILi64ELi64ELi128ELi4ELb0ELb0EN7cutlass10bfloat16_tE19Flash_kernel_traitsILi64ELi64ELi128ELi4ES3_EELi8ELi6ELb0EEEvNS_16Flash_fwd_paramsE --------------------------
	.section	.nv.shared._ZN5flash32flash_fwd_splitkv_combine_kernelI23Flash_fwd_kernel_traitsILi64ELi64ELi128ELi4ELb0ELb0EN7cutlass10bfloat16_tE19Flash_kernel_traitsILi64ELi64ELi128ELi4ES3_EELi8ELi6ELb0EEEvNS_16Flash_fwd_paramsE,"aw",@nobits
	.sectionflags	@""
	.align	16
.nv.shared._ZN5flash32flash_fwd_splitkv_combine_kernelI23Flash_fwd_kernel_traitsILi64ELi64ELi128ELi4ELb0ELb0EN7cutlass10bfloat16_tE19Flash_kernel_traitsILi64ELi64ELi128ELi4ES3_EELi8ELi6ELb0EEEvNS_16Flash_fwd_paramsE:
	.zero		3328


//--------------------- .nv.shared._ZN5flash32flash_fwd_splitkv_combine_kernelI23Flash_fwd_kernel_traitsILi64ELi64ELi128ELi4ELb0ELb0EN7cutlass10bfloat16_tE19Flash_kernel_traitsILi64ELi64ELi128ELi4ES3_EELi8ELi5ELb0EEEvNS_16Flash_fwd_paramsE --------------------------
	.section	.nv.shared._ZN5flash32flash_fwd_splitkv_combine_kernelI23Flash_fwd_kernel_traitsILi64ELi64ELi128ELi4ELb0ELb0EN7cutlass10bfloat16_tE19Flash_kernel_traitsILi64ELi64ELi128ELi4ES3_EELi8ELi5ELb0EEEvNS_16Flash_fwd_paramsE,"aw",@nobits
	.sectionflags	@""
	.align	16
.nv.shared._ZN5flash32flash_fwd_splitkv_combine_kernelI23Flash_fwd_kernel_traitsILi64ELi64ELi128ELi4ELb0ELb0EN7cutlass10bfloat16_tE19Flash_kernel_traitsILi64ELi64ELi128ELi4ES3_EELi8ELi5ELb0EEEvNS_16Flash_fwd_paramsE:
	.zero		2176


//--------------------- .nv.shared._ZN5flash32flash_fwd_splitkv_combine_kernelI23Flash_fwd_kernel_traitsILi64ELi64ELi128ELi4ELb0ELb0EN7cutlass10bfloat16_tE19Flash_kernel_traitsILi64ELi64ELi128ELi4ES3_EELi8ELi4ELb0EEEvNS_16Flash_fwd_paramsE --------------------------
	.section	.nv.shared._ZN5flash32flash_fwd_splitkv_combine_kernelI23Flash_fwd_kernel_traitsILi64ELi64ELi128ELi4ELb0ELb0EN7cutlass10bfloat16_tE19Flash_kernel_traitsILi64ELi64ELi128ELi4ES3_EELi8ELi4ELb0EEEvNS_16Flash_fwd_paramsE,"aw",@nobits
	.sectionflags	@""
	.align	16
.nv.shared._ZN5flash32flash_fwd_splitkv_combine_kernelI23Flash_fwd_kernel_traitsILi64ELi64ELi128ELi4ELb0ELb0EN7cutlass10bfloat16_tE19Flash_kernel_traitsILi64ELi64ELi128ELi4ES3_EELi8ELi4ELb0EEEvNS_16Flash_fwd_paramsE:
	.zero		1600


//--------------------- .nv.shared._ZN5flash32flash_fwd_splitkv_combine_kernelI23Flash_fwd_kernel_traitsILi64ELi64ELi128ELi4ELb0ELb0EN7cutlass10bfloat16_tE19Flash_kernel_traitsILi64ELi64ELi128ELi4ES3_EELi8ELi3ELb0EEEvNS_16Flash_fwd_paramsE --------------------------
	.section	.nv.shared._ZN5flash32flash_fwd_splitkv_combine_kernelI23Flash_fwd_kernel_traitsILi64ELi64ELi128ELi4ELb0ELb0EN7cutlass10bfloat16_tE19Flash_kernel_traitsILi64ELi64ELi128ELi4ES3_EELi8ELi3ELb0EEEvNS_16Flash_fwd_paramsE,"aw",@nobits
	.sectionflags	@""
	.align	16
.nv.shared._ZN5flash32flash_fwd_splitkv_combine_kernelI23Flash_fwd_kernel_traitsILi64ELi64ELi128ELi4ELb0ELb0EN7cutlass10bfloat16_tE19Flash_kernel_traitsILi64ELi64ELi128ELi4ES3_EELi8ELi3ELb0EEEvNS_16Flash_fwd_paramsE:
	.zero		1312


//--------------------- .nv.shared._ZN5flash32flash_fwd_splitkv_combine_kernelI23Flash_fwd_kernel_traitsILi64ELi64ELi128ELi4ELb0ELb0EN7cutlass10bfloat16_tE19Flash_kernel_traitsILi64ELi64ELi128ELi4ES3_EELi8ELi2ELb0EEEvNS_16Flash_fwd_paramsE --------------------------
	.section	.nv.shared._ZN5flash32flash_fwd_splitkv_combine_kernelI23Flash_fwd_kernel_traitsILi64ELi64ELi128ELi4ELb0ELb0EN7cutlass10bfloat16_tE19Flash_kernel_traitsILi64ELi64ELi128ELi4ES3_EELi8ELi2ELb0EEEvNS_16Flash_fwd_paramsE,"aw",@nobits
	.sectionflags	@""
	.align	16
.nv.shared._ZN5flash32flash_fwd_splitkv_combine_kernelI23Flash_fwd_kernel_traitsILi64ELi64ELi128ELi4ELb0ELb0EN7cutlass10bfloat16_tE19Flash_kernel_traitsILi64ELi64ELi128ELi4ES3_EELi8ELi2ELb0EEEvNS_16Flash_fwd_paramsE:
	.zero		1168


//--------------------- .nv.shared._ZN5flash32flash_fwd_splitkv_combine_kernelI23Flash_fwd_kernel_traitsILi64ELi64ELi128ELi4ELb0ELb0EN7cutlass10bfloat16_tE19Flash_kernel_traitsILi64ELi64ELi128ELi4ES3_EELi8ELi1ELb0EEEvNS_16Flash_fwd_paramsE --------------------------
	.section	.nv.shared._ZN5flash32flash_fwd_splitkv_combine_kernelI23Flash_fwd_kernel_traitsILi64ELi64ELi128ELi4ELb0ELb0EN7cutlass10bfloat16_tE19Flash_kernel_traitsILi64ELi64ELi128ELi4ES3_EELi8ELi1ELb0EEEvNS_16Flash_fwd_paramsE,"aw",@nobits
	.sectionflags	@""
	.align	16
.nv.shared._ZN5flash32flash_fwd_splitkv_combine_kernelI23Flash_fwd_kernel_traitsILi64ELi64ELi128ELi4ELb0ELb0EN7cutlass10bfloat16_tE19Flash_kernel_traitsILi64ELi64ELi128ELi4ES3_EELi8ELi1ELb0EEEvNS_16Flash_fwd_paramsE:
	.zero		1104


//--------------------- .nv.shared._ZN5flash32flash_fwd_splitkv_combine_kernelI23Flash_fwd_kernel_traitsILi64ELi64ELi128ELi4ELb0ELb0EN7cutlass10bfloat16_tE19Flash_kernel_traitsILi64ELi64ELi128ELi4ES3_EELi8ELi7ELb1EEEvNS_16Flash_fwd_paramsE --------------------------
	.section	.nv.shared._ZN5flash32flash_fwd_splitkv_combine_kernelI23Flash_fwd_kernel_traitsILi64ELi64ELi128ELi4ELb0ELb0EN7cutlass10bfloat16_tE19Flash_kernel_traitsILi64ELi64ELi128ELi4ES3_EELi8ELi7ELb1EEEvNS_16Flash_fwd_paramsE,"aw",@nobits
	.sectionflags	@""
	.align	16
.nv.shared._ZN5flash32flash_fwd_splitkv_combine_kernelI23Flash_fwd_kernel_traitsILi64ELi64ELi128ELi4ELb0ELb0EN7cutlass10bfloat16_tE19Flash_kernel_traitsILi64ELi64ELi128ELi4ES3_EELi8ELi7ELb1EEEvNS_16Flash_fwd_paramsE:
	.zero		5632


//--------------------- .nv.shared._ZN5flash32flash_fwd_splitkv_combine_kernelI23Flash_fwd_kernel_traitsILi64ELi64ELi128ELi4ELb0ELb0EN7cutlass10bfloat16_tE19Flash_kernel_traitsILi64ELi64ELi128ELi4ES3_EELi8ELi6ELb1EEEvNS_16Flash_fwd_paramsE --------------------------
	.section	.nv.shared._ZN5flash32flash_fwd_splitkv_combine_kernelI23Flash_fwd_kernel_traitsILi64ELi64ELi128ELi4ELb0ELb0EN7cutlass10bfloat16_tE19Flash_kernel_traitsILi64ELi64ELi128ELi4ES3_EELi8ELi6ELb1EEEvNS_16Flash_fwd_paramsE,"aw",@nobits
	.sectionflags	@""
	.align	16
.nv.shared._ZN5flash32flash_fwd_splitkv_combine_kernelI23Flash_fwd_kernel_traitsILi64ELi64ELi128ELi4ELb0ELb0EN7cutlass10bfloat16_tE19Flash_kernel_traitsILi64ELi64ELi128ELi4ES3_EELi8ELi6ELb1EEEvNS_16Flash_fwd_paramsE:
	.zero		3328


//--------------------- .nv.shared._ZN5flash32flash_fwd_splitkv_combine_kernelI23Flash_fwd_kernel_traitsILi64ELi64ELi128ELi4ELb0ELb0EN7cutlass10bfloat16_tE19Flash_kernel_traitsILi64ELi64ELi128ELi4ES3_EELi8ELi5ELb1EEEvNS_16Flash_fwd_paramsE --------------------------
	.section	.nv.shared._ZN5flash32flash_fwd_splitkv_combine_kernelI23Flash_fwd_kernel_traitsILi64ELi64ELi128ELi4ELb0ELb0EN7cutlass10bfloat16_tE19Flash_kernel_traitsILi64ELi64ELi128ELi4ES3_EELi8ELi5ELb1EEEvNS_16Flash_fwd_paramsE,"aw",@nobits
	.sectionflags	@""
	.align	16
.nv.shared._ZN5flash32flash_fwd_splitkv_combine_kernelI23Flash_fwd_kernel_traitsILi64ELi64ELi128ELi4ELb0ELb0EN7cutlass10bfloat16_tE19Flash_kernel_traitsILi64ELi64ELi128ELi4ES3_EELi8ELi5ELb1EEEvNS_16Flash_fwd_paramsE:
	.zero		2176


//--------------------- .nv.shared._ZN5flash32flash_fwd_splitkv_combine_kernelI23Flash_fwd_kernel_traitsILi64ELi64ELi128ELi4ELb0ELb0EN7cutlass10bfloat16_tE19Flash_kernel_traitsILi64ELi64ELi128ELi4ES3_EELi8ELi4ELb1EEEvNS_16Flash_fwd_paramsE --------------------------
	.section	.nv.shared._ZN5flash32flash_fwd_splitkv_combine_kernelI23Flash_fwd_kernel_traitsILi64ELi64ELi128ELi4ELb0ELb0EN7cutlass10bfloat16_tE19Flash_kernel_traitsILi64ELi64ELi128ELi4ES3_EELi8ELi4ELb1EEEvNS_16Flash_fwd_paramsE,"aw",@nobits
	.sectionflags	@""
	.align	16
.nv.shared._ZN5flash32flash_fwd_splitkv_combine_kernelI23Flash_fwd_kernel_traitsILi64ELi64ELi128ELi4ELb0ELb0EN7cutlass10bfloat16_tE19Flash_kernel_traitsILi64ELi64ELi128ELi4ES3_EELi8ELi4ELb1EEEvNS_16Flash_fwd_paramsE:
	.zero		1600


//--------------------- .nv.shared._ZN5flash32flash_fwd_splitkv_combine_kernelI23Flash_fwd_kernel_traitsILi64ELi64ELi128ELi4ELb0ELb0EN7cutlass10bfloat16_tE19Flash_kernel_traitsILi64ELi64ELi128ELi4ES3_EELi8ELi3ELb1EEEvNS_16Flash_fwd_paramsE --------------------------
	.section	.nv.shared._ZN5flash32flash_fwd_splitkv_combine_kernelI23Flash_fwd_kernel_traitsILi64ELi64ELi128ELi4ELb0ELb0EN7cutlass10bfloat16_tE19Flash_kernel_traitsILi64ELi64ELi128ELi4ES3_EELi8ELi3ELb1EEEvNS_16Flash_fwd_paramsE,"aw",@nobits
	.sectionflags	@""
	.align	16
.nv.shared._ZN5flash32flash_fwd_splitkv_combine_kernelI23Flash_fwd_kernel_traitsILi64ELi64ELi128ELi4ELb0ELb0EN7cutlass10bfloat16_tE19Flash_kernel_traitsILi64ELi64ELi128ELi4ES3_EELi8ELi3ELb1EEEvNS_16Flash_fwd_paramsE:
	.zero		1312


//--------------------- .nv.shared._ZN5flash32flash_fwd_splitkv_combine_kernelI23Flash_fwd_kernel_traitsILi64ELi64ELi128ELi4ELb0ELb0EN7cutlass10bfloat16_tE19Flash_kernel_traitsILi64ELi64ELi128ELi4ES3_EELi8ELi2ELb1EEEvNS_16Flash_fwd_paramsE --------------------------
	.section	.nv.shared._ZN5flash32flash_fwd_splitkv_combine_kernelI23Flash_fwd_kernel_traitsILi64ELi64ELi128ELi4ELb0ELb0EN7cutlass10bfloat16_tE19Flash_kernel_traitsILi64ELi64ELi128ELi4ES3_EELi8ELi2ELb1EEEvNS_16Flash_fwd_paramsE,"aw",@nobits
	.sectionflags	@""
	.align	16
.nv.shared._ZN5flash32flash_fwd_splitkv_combine_kernelI23Flash_fwd_kernel_traitsILi64ELi64ELi128ELi4ELb0ELb0EN7cutlass10bfloat16_tE19Flash_kernel_traitsILi64ELi64ELi128ELi4ES3_EELi8ELi2ELb1EEEvNS_16Flash_fwd_paramsE:
	.zero		1168


//--------------------- .nv.shared._ZN5flash32flash_fwd_splitkv_combine_kernelI23Flash_fwd_kernel_traitsILi64ELi64ELi128ELi4ELb0ELb0EN7cutlass10bfloat16_tE19Flash_kernel_traitsILi64ELi64ELi128ELi4ES3_EELi8ELi1ELb1EEEvNS_16Flash_fwd_paramsE --------------------------
	.section	.nv.shared._ZN5flash32flash_fwd_splitkv_combine_kernelI23Flash_fwd_kernel_traitsILi64ELi64ELi128ELi4ELb0ELb0EN7cutlass10bfloat16_tE19Flash_kernel_traitsILi64ELi64ELi128ELi4ES3_EELi8ELi1ELb1EEEvNS_16Flash_fwd_paramsE,"aw",@nobits
	.sectionflags	@""
	.align	16
.nv.shared._ZN5flash32flash_fwd_splitkv_combine_kernelI23Flash_fwd_kernel_traitsILi64ELi64ELi128ELi4ELb0ELb0EN7cutlass10bfloat16_tE19Flash_kernel_traitsILi64ELi64ELi128ELi4ES3_EELi8ELi1ELb1EEEvNS_16Flash_fwd_paramsE:
	.zero		1104


//--------------------- .nv.shared._ZN5flash24flash_fwd_splitkv_kernelI23Flash_fwd_kernel_traitsILi64ELi64ELi128ELi4ELb0ELb0EN7cutlass10bfloat16_tE19Flash_kernel_traitsILi64ELi64ELi128ELi4ES3_EELb0ELb0ELb0ELb0ELb1ELb0ELb0ELb0EEEvNS_16Flash_fwd_paramsE --------------------------
	.section	.nv.shared._ZN5flash24flash_fwd_splitkv_kernelI23Flash_fwd_kernel_traitsILi64ELi64ELi128ELi4ELb0ELb0EN7cutlass10bfloat16_tE19Flash_kernel_traitsILi64ELi64ELi128ELi4ES3_EELb0ELb0ELb0ELb0ELb1ELb0ELb0ELb0EEEvNS_16Flash_fwd_paramsE,"aw",@nobits
	.sectionflags	@""
	.align	16
	.zero		1024


//--------------------- .nv.shared._ZN5flash24flash_fwd_splitkv_kernelI23Flash_fwd_kernel_traitsILi64ELi64ELi128ELi4ELb0ELb0EN7cutlass10bfloat16_tE19Flash_kernel_traitsILi64ELi64ELi128ELi4ES3_EELb0ELb0ELb0ELb0ELb1ELb1ELb0ELb0EEEvNS_16Flash_fwd_paramsE --------------------------
	.section	.nv.shared._ZN5flash24flash_fwd_splitkv_kernelI23Flash_fwd_kernel_traitsILi64ELi64ELi128ELi4ELb0ELb0EN7cutlass10bfloat16_tE19Flash_kernel_traitsILi64ELi64ELi128ELi4ES3_EELb0ELb0ELb0ELb0ELb1ELb1ELb0ELb0EEEvNS_16Flash_fwd_paramsE,"aw",@nobits
	.sectionflags	@""
	.align	16
	.zero		1024


//--------------------- .nv.shared._ZN5flash24flash_fwd_splitkv_kernelI23Flash_fwd_kernel_traitsILi64ELi64ELi128ELi4ELb0ELb0EN7cutlass10bfloat16_tE19Flash_kernel_traitsILi64ELi64ELi128ELi4ES3_EELb0ELb0ELb0ELb0ELb1ELb0ELb1ELb0EEEvNS_16Flash_fwd_paramsE --------------------------
	.section	.nv.shared._ZN5flash24flash_fwd_splitkv_kernelI23Flash_fwd_kernel_traitsILi64ELi64ELi128ELi4ELb0ELb0EN7cutlass10bfloat16_tE19Flash_kernel_traitsILi64ELi64ELi128ELi4ES3_EELb0ELb0ELb0ELb0ELb1ELb0ELb1ELb0EEEvNS_16Flash_fwd_paramsE,"aw",@nobits
	.sectionflags	@""
	.align	16
	.zero		1024


//--------------------- .nv.shared._ZN5flash24flash_fwd_splitkv_kernelI23Flash_fwd_kernel_traitsILi64ELi64ELi128ELi4ELb0ELb0EN7cutlass10bfloat16_tE19Flash_kernel_traitsILi64ELi64ELi128ELi4ES3_EELb0ELb0ELb0ELb0ELb1ELb1ELb1ELb0EEEvNS_16Flash_fwd_paramsE --------------------------
	.section	.nv.shared._ZN5flash24flash_fwd_splitkv_kernelI23Flash_fwd_kernel_traitsILi64ELi64ELi128ELi4ELb0ELb0EN7cutlass10bfloat16_tE19Flash_kernel_traitsILi64ELi64ELi128ELi4ES3_EELb0ELb0ELb0ELb0ELb1ELb1ELb1ELb0EEEvNS_16Flash_fwd_paramsE,"aw",@nobits
	.sectionflags	@""
	.align	16
	.zero		1024


//--------------------- .nv.shared._ZN5flash24flash_fwd_splitkv_kernelI23Flash_fwd_kernel_traitsILi64ELi64ELi128ELi4ELb0ELb0EN7cutlass10bfloat16_tE19Flash_kernel_traitsILi64ELi64ELi128ELi4ES3_EELb0ELb0ELb0ELb0ELb0ELb0ELb0ELb0EEEvNS_16Flash_fwd_paramsE --------------------------
	.section	.nv.shared._ZN5flash24flash_fwd_splitkv_kernelI23Flash_fwd_kernel_traitsILi64ELi64ELi128ELi4ELb0ELb0EN7cutlass10bfloat16_tE19Flash_kernel_traitsILi64ELi64ELi128ELi4ES3_EELb0ELb0ELb0ELb0ELb0ELb0ELb0ELb0EEEvNS_16Flash_fwd_paramsE,"aw",@nobits
	.sectionflags	@""
	.align	16
	.zero		1024


//--------------------- .nv.shared._ZN5flash24flash_fwd_splitkv_kernelI23Flash_fwd_kernel_traitsILi64ELi64ELi128ELi4ELb0ELb0EN7cutlass10bfloat16_tE19Flash_kernel_traitsILi64ELi64ELi128ELi4ES3_EELb0ELb0ELb0ELb0ELb0ELb1ELb0ELb0EEEvNS_16Flash_fwd_paramsE --------------------------
	.section	.nv.shared._ZN5flash24flash_fwd_splitkv_kernelI23Flash_fwd_kernel_traitsILi64ELi64ELi128ELi4ELb0ELb0EN7cutlass10bfloat16_tE19Flash_kernel_traitsILi64ELi64ELi128ELi4ES3_EELb0ELb0ELb0ELb0ELb0ELb1ELb0ELb0EEEvNS_16Flash_fwd_paramsE,"aw",@nobits
	.sectionflags	@""
	.align	16
	.zero		1024


//--------------------- .nv.shared._ZN5flash24flash_fwd_splitkv_kernelI23Flash_fwd_kernel_traitsILi64ELi64ELi128ELi4ELb0ELb0EN7cutlass10bfloat16_tE19Flash_kernel_traitsILi64ELi64ELi128ELi4ES3_EELb0ELb0ELb0ELb0ELb0ELb0ELb0ELb1EEEvNS_16Flash_fwd_paramsE --------------------------
	.section	.nv.shared._ZN5flash24flash_fwd_splitkv_kernelI23Flash_fwd_kernel_traitsILi64ELi64ELi128ELi4ELb0ELb0EN7cutlass10bfloat16_tE19Flash_kernel_traitsILi64ELi64ELi128ELi4ES3_EELb0ELb0ELb0ELb0ELb0ELb0ELb0ELb1EEEvNS_16Flash_fwd_paramsE,"aw",@nobits
	.sectionflags	@""
	.align	16
	.zero		1024


//--------------------- .nv.shared._ZN5flash24flash_fwd_splitkv_kernelI23Flash_fwd_kernel_traitsILi64ELi64ELi128ELi4ELb0ELb0EN7cutlass10bfloat16_tE19Flash_kernel_traitsILi64ELi64ELi128ELi4ES3_EELb0ELb0ELb0ELb0ELb0ELb1ELb0ELb1EEEvNS_16Flash_fwd_paramsE --------------------------
	.section	.nv.shared._ZN5flash24flash_fwd_splitkv_kernelI23Flash_fwd_kernel_traitsILi64ELi64ELi128ELi4ELb0ELb0EN7cutlass10bfloat16_tE19Flash_kernel_traitsILi64ELi64ELi128ELi4ES3_EELb0ELb0ELb0ELb0ELb0ELb1ELb0ELb1EEEvNS_16Flash_fwd_paramsE,"aw",@nobits
	.sectionflags	@""
	.align	16
	.zero		1024


//--------------------- .nv.shared._ZN5flash24flash_fwd_splitkv_kernelI23Flash_fwd_kernel_traitsILi64ELi64ELi128ELi4ELb0ELb0EN7cutlass10bfloat16_tE19Flash_kernel_traitsILi64ELi64ELi128ELi4ES3_EELb0ELb0ELb0ELb0ELb0ELb0ELb1ELb0EEEvNS_16Flash_fwd_paramsE --------------------------
	.section	.nv.shared._ZN5flash24flash_fwd_splitkv_kernelI23Flash_fwd_kernel_traitsILi64ELi64ELi128ELi4ELb0ELb0EN7cutlass10bfloat16_tE19Flash_kernel_traitsILi64ELi64ELi128ELi4ES3_EELb0ELb0ELb0ELb0ELb0ELb0ELb1ELb0EEEvNS_16Flash_fwd_paramsE,"aw",@nobits
	.sectionflags	@""
	.align	16
	.zero		1024


//--------------------- .nv.shared._ZN5flash24flash_fwd_splitkv_kernelI23Flash_fwd_kernel_traitsILi64ELi64ELi128ELi4ELb0ELb0EN7cutlass10bfloat16_tE19Flash_kernel_traitsILi64ELi64ELi128ELi4ES3_EELb0ELb0ELb0ELb0ELb0ELb1ELb1ELb0EEEvNS_16Flash_fwd_paramsE --------------------------
	.section	.nv.shared._ZN5flash24flash_fwd_splitkv_kernelI23Flash_fwd_kernel_traitsILi64ELi64ELi128ELi4ELb0ELb0EN7cutlass10bfloat16_tE19Flash_kernel_traitsILi64ELi64ELi128ELi4ES3_EELb0ELb0ELb0ELb0ELb0ELb1ELb1ELb0EEEvNS_16Flash_fwd_paramsE,"aw",@nobits
	.sectionflags	@""
	.align	16
	.zero		1024


//--------------------- .nv.shared._ZN5flash24flash_fwd_splitkv_kernelI23Flash_fwd_kernel_traitsILi64ELi64ELi128ELi4ELb0ELb0EN7cutlass10bfloat16_tE19Flash_kernel_traitsILi64ELi64ELi128ELi4ES3_EELb0ELb0ELb0ELb0ELb0ELb0ELb1ELb1EEEvNS_16Flash_fwd_paramsE --------------------------
	.section	.nv.shared._ZN5flash24flash_fwd_splitkv_kernelI23Flash_fwd_kernel_traitsILi64ELi64ELi128ELi4ELb0ELb0EN7cutlass10bfloat16_tE19Flash_kernel_traitsILi64ELi64ELi128ELi4ES3_EELb0ELb0ELb0ELb0ELb0ELb0ELb1ELb1EEEvNS_16Flash_fwd_paramsE,"aw",@nobits
	.sectionflags	@""
	.align	16
	.zero		1024


//--------------------- .nv.shared._ZN5flash24flash_fwd_splitkv_kernelI23Flash_fwd_kernel_traitsILi64ELi64ELi128ELi4ELb0ELb0EN7cutlass10bfloat16_tE19Flash_kernel_traitsILi64ELi64ELi128ELi4ES3_EELb0ELb0ELb0ELb0ELb0ELb1ELb1ELb1EEEvNS_16Flash_fwd_paramsE --------------------------
	.section	.nv.shared._ZN5flash24flash_fwd_splitkv_kernelI23Flash_fwd_kernel_traitsILi64ELi64ELi128ELi4ELb0ELb0EN7cutlass10bfloat16_tE19Flash_kernel_traitsILi64ELi64ELi128ELi4ES3_EELb0ELb0ELb0ELb0ELb0ELb1ELb1ELb1EEEvNS_16Flash_fwd_paramsE,"aw",@nobits
	.sectionflags	@""
	.align	16
	.zero		1024


//--------------------- .nv.shared._ZN5flash24flash_fwd_splitkv_kernelI23Flash_fwd_kernel_traitsILi64ELi64ELi128ELi4ELb0ELb0EN7cutlass10bfloat16_tE19Flash_kernel_traitsILi64ELi64ELi128ELi4ES3_EELb0ELb1ELb0ELb0ELb0ELb0ELb0ELb0EEEvNS_16Flash_fwd_paramsE --------------------------
	.section	.nv.shared._ZN5flash24flash_fwd_splitkv_kernelI23Flash_fwd_kernel_traitsILi64ELi64ELi128ELi4ELb0ELb0EN7cutlass10bfloat16_tE19Flash_kernel_traitsILi64ELi64ELi128ELi4ES3_EELb0ELb1ELb0ELb0ELb0ELb0ELb0ELb0EEEvNS_16Flash_fwd_paramsE,"aw",@nobits
	.sectionflags	@""
	.align	16
	.zero		1024


//--------------------- .nv.shared._ZN5flash24flash_fwd_splitkv_kernelI23Flash_fwd_kernel_traitsILi64ELi64ELi128ELi4ELb0ELb0EN7cutlass10bfloat16_tE19Flash_kernel_traitsILi64ELi64ELi128ELi4ES3_EELb0ELb1ELb0ELb0ELb0ELb1ELb0ELb0EEEvNS_16Flash_fwd_paramsE --------------------------
	.section	.nv.shared._ZN5flash24flash_fwd_splitkv_kernelI23Flash_fwd_kernel_traitsILi64ELi64ELi128ELi4ELb0ELb0EN7cutlass10bfloat16_tE19Flash_kernel_traitsILi64ELi64ELi128ELi4ES3_EELb0ELb1ELb0ELb0ELb0ELb1ELb0ELb0EEEvNS_16Flash_fwd_paramsE,"aw",@nobits
	.sectionflags	@""
	.align	16
	.zero		1024


//--------------------- .nv.shared._ZN5flash24flash_fwd_splitkv_kernelI23Flash_fwd_kernel_traitsILi64ELi64ELi128ELi4ELb0ELb0EN7cutlass10bfloat16_tE19Flash_kernel_traitsILi64ELi64ELi128ELi4ES3_EELb0ELb1ELb0ELb0ELb0ELb0ELb0ELb1EEEvNS_16Flash_fwd_paramsE --------------------------
	.section	.nv.shared._ZN5flash24flash_fwd_splitkv_kernelI23Flash_fwd_kernel_traitsILi64ELi64ELi128ELi4ELb0ELb0EN7cutlass10bfloat16_tE19Flash_kernel_traitsILi64ELi64ELi128ELi4ES3_EELb0ELb1ELb0ELb0ELb0ELb0ELb0ELb1EEEvNS_16Flash_fwd_paramsE,"aw",@nobits
	.sectionflags	@""
	.align	16
	.zero		1024


//--------------------- .nv.shared._ZN5flash24flash_fwd_splitkv_kernelI23Flash_fwd_kernel_traitsILi64ELi64ELi128ELi4ELb0ELb0EN7cutlass10bfloat16_tE19Flash_kernel_traitsILi64ELi64ELi128ELi4ES3_EELb0ELb1ELb0ELb0ELb0ELb1ELb0ELb1EEEvNS_16Flash_fwd_paramsE --------------------------
	.section	.nv.shared._ZN5flash24flash_fwd_splitkv_kernelI23Flash_fwd_kernel_traitsILi64ELi64ELi128ELi4ELb0ELb0EN7cutlass10bfloat16_tE19Flash_kernel_traitsILi64ELi64ELi128ELi4ES3_EELb0ELb1ELb0ELb0ELb0ELb1ELb0ELb1EEEvNS_16Flash_fwd_paramsE,"aw",@nobits
	.sectionflags	@""
	.align	16
	.zero		1024


//--------------------- .nv.shared._ZN5flash24flash_fwd_splitkv_kernelI23Flash_fwd_kernel_traitsILi64ELi64ELi128ELi4ELb0ELb0EN7cutlass10bfloat16_tE19Flash_kernel_traitsILi64ELi64ELi128ELi4ES3_EELb0ELb1ELb0ELb0ELb0ELb0ELb1ELb0EEEvNS_16Flash_fwd_paramsE --------------------------
	.section	.nv.shared._ZN5flash24flash_fwd_splitkv_kernelI23Flash_fwd_kernel_traitsILi64ELi64ELi128ELi4ELb0ELb0EN7cutlass10bfloat16_tE19Flash_kernel_traitsILi64ELi64ELi128ELi4ES3_EELb0ELb1ELb0ELb0ELb0ELb0ELb1ELb0EEEvNS_16Flash_fwd_paramsE,"aw",@nobits
	.sectionflags	@""
	.align	16
	.zero		1024


//--------------------- .nv.shared._ZN5flash24flash_fwd_splitkv_kernelI23Flash_fwd_kernel_traitsILi64ELi64ELi128ELi4ELb0ELb0EN7cutlass10bfloat16_tE19Flash_kernel_traitsILi64ELi64ELi128ELi4ES3_EELb0ELb1ELb0ELb0ELb0ELb1ELb1ELb0EEEvNS_16Flash_fwd_paramsE --------------------------
	.section	.nv.shared._ZN5flash24flash_fwd_splitkv_kernelI23Flash_fwd_kernel_traitsILi64ELi64ELi128ELi4ELb0ELb0EN7cutlass10bfloat16_tE19Flash_kernel_traitsILi64ELi64ELi128ELi4ES3_EELb0ELb1ELb0ELb0ELb0ELb1ELb1ELb0EEEvNS_16Flash_fwd_paramsE,"aw",@nobits
	.sectionflags	@""
	.align	16
	.zero		1024


//--------------------- .nv.shared._ZN5flash24flash_fwd_splitkv_kernelI23Flash_fwd_kernel_traitsILi64ELi64ELi128ELi4ELb0ELb0EN7cutlass10bfloat16_tE19Flash_kernel_traitsILi64ELi64ELi128ELi4ES3_EELb0ELb1ELb0ELb0ELb0ELb0ELb1ELb1EEEvNS_16Flash_fwd_paramsE --------------------------
	.section	.nv.shared._ZN5flash24flash_fwd_splitkv_kernelI23Flash_fwd_kernel_traitsILi64ELi64ELi128ELi4ELb0ELb0EN7cutlass10bfloat16_tE19Flash_kernel_traitsILi64ELi64ELi128ELi4ES3_EELb0ELb1ELb0ELb0ELb0ELb0ELb1ELb1EEEvNS_16Flash_fwd_paramsE,"aw",@nobits
	.sectionflags	@""
	.align	16
	.zero		1024


//--------------------- .nv.shared._ZN5flash24flash_fwd_splitkv_kernelI23Flash_fwd_kernel_traitsILi64ELi64ELi128ELi4ELb0ELb0EN7cutlass10bfloat16_tE19Flash_kernel_traitsILi64ELi64ELi128ELi4ES3_EELb0ELb1ELb0ELb0ELb0ELb1ELb1ELb1EEEvNS_16Flash_fwd_paramsE --------------------------
	.section	.nv.shared._ZN5flash24flash_fwd_splitkv_kernelI23Flash_fwd_kernel_traitsILi64ELi64ELi128ELi4ELb0ELb0EN7cutlass10bfloat16_tE19Flash_kernel_traitsILi64ELi64ELi128ELi4ES3_EELb0ELb1ELb0ELb0ELb0ELb1ELb1ELb1EEEvNS_16Flash_fwd_paramsE,"aw",@nobits
	.sectionflags	@""
	.align	16
	.zero		1024


//--------------------- .nv.shared._ZN5flash24flash_fwd_splitkv_kernelI23Flash_fwd_kernel_traitsILi64ELi64ELi128ELi4ELb0ELb0EN7cutlass10bfloat16_tE19Flash_kernel_traitsILi64ELi64ELi128ELi4ES3_EELb0ELb0ELb0ELb1ELb1ELb0ELb0ELb0EEEvNS_16Flash_fwd_paramsE --------------------------
	.section	.nv.shared._ZN5flash24flash_fwd_splitkv_kernelI23Flash_fwd_kernel_traitsILi64ELi64ELi128ELi4ELb0ELb0EN7cutlass10bfloat16_tE19Flash_kernel_traitsILi64ELi64ELi128ELi4ES3_EELb0ELb0ELb0ELb1ELb1ELb0ELb0ELb0EEEvNS_16Flash_fwd_paramsE,"aw",@nobits
	.sectionflags	@""
	.align	16
	.zero		1024


//--------------------- .nv.shared._ZN5flash24flash_fwd_splitkv_kernelI23Flash_fwd_kernel_traitsILi64ELi64ELi128ELi4ELb0ELb0EN7cutlass10bfloat16_tE19Flash_kernel_traitsILi64ELi64ELi128ELi4ES3_EELb0ELb0ELb0ELb1ELb1ELb1ELb0ELb0EEEvNS_16Flash_fwd_paramsE --------------------------
	.section	.nv.shared._ZN5flash24flash_fwd_splitkv_kernelI23Flash_fwd_kernel_traitsILi64ELi64ELi128ELi4ELb0ELb0EN7cutlass10bfloat16_tE19Flash_kernel_traitsILi64ELi64ELi128ELi4ES3_EELb0ELb0ELb0ELb1ELb1ELb1ELb0ELb0EEEvNS_16Flash_fwd_paramsE,"aw",@nobits
	.sectionflags	@""
	.align	16
	.zero		1024


//--------------------- .nv.shared._ZN5flash24flash_fwd_splitkv_kernelI23Flash_fwd_kernel_traitsILi64ELi64ELi128ELi4ELb0ELb0EN7cutlass10bfloat16_tE19Flash_kernel_traitsILi64ELi64ELi128ELi4ES3_EELb0ELb0ELb1ELb0ELb0ELb0ELb0ELb0EEEvNS_16Flash_fwd_paramsE --------------------------
	.section	.nv.shared._ZN5flash24flash_fwd_splitkv_kernelI23Flash_fwd_kernel_traitsILi64ELi64ELi128ELi4ELb0ELb0EN7cutlass10bfloat16_tE19Flash_kernel_traitsILi64ELi64ELi128ELi4ES3_EELb0ELb0ELb1ELb0ELb0ELb0ELb0ELb0EEEvNS_16Flash_fwd_paramsE,"aw",@nobits
	.sectionflags	@""
	.align	16
	.zero		1024


//--------------------- .nv.shared._ZN5flash24flash_fwd_splitkv_kernelI23Flash_fwd_kernel_traitsILi64ELi64ELi128ELi4ELb0ELb0EN7cutlass10bfloat16_tE19Flash_kernel_traitsILi64ELi64ELi128ELi4ES3_EELb0ELb0ELb1ELb0ELb0ELb1ELb0ELb0EEEvNS_16Flash_fwd_paramsE --------------------------
	.section	.nv.shared._ZN5flash24flash_fwd_splitkv_kernelI23Flash_fwd_kernel_traitsILi64ELi64ELi128ELi4ELb0ELb0EN7cutlass10bfloat16_tE19Flash_kernel_traitsILi64ELi64ELi128ELi4ES3_EELb0ELb0ELb1ELb0ELb0ELb1ELb0ELb0EEEvNS_16Flash_fwd_paramsE,"aw",@nobits
	.sectionflags	@""
	.align	16
	.zero		1024


//--------------------- .nv.shared._ZN5flash24flash_fwd_splitkv_kernelI23Flash_fwd_kernel_traitsILi64ELi64ELi128ELi4ELb0ELb0EN7cutlass10bfloat16_tE19Flash_kernel_traitsILi64ELi64ELi128ELi4ES3_EELb0ELb0ELb0ELb0ELb1ELb0ELb0ELb1EEEvNS_16Flash_fwd_paramsE --------------------------
	.section	.nv.shared._ZN5flash24flash_fwd_splitkv_kernelI23Flash_fwd_kernel_traitsILi64ELi64ELi128ELi4ELb0ELb0EN7cutlass10bfloat16_tE19Flash_kernel_traitsILi64ELi64ELi128ELi4ES3_EELb0ELb0ELb0ELb0ELb1ELb0ELb0ELb1EEEvNS_16Flash_fwd_paramsE,"aw",@nobits
	.sectionflags	@""
	.align	16
	.zero		1024


//--------------------- .nv.shared._ZN5flash24flash_fwd_splitkv_kernelI23Flash_fwd_kernel_traitsILi64ELi64ELi128ELi4ELb0ELb0EN7cutlass10bfloat16_tE19Flash_kernel_traitsILi64ELi64ELi128ELi4ES3_EELb0ELb0ELb0ELb0ELb1ELb1ELb0ELb1EEEvNS_16Flash_fwd_paramsE --------------------------
	.section	.nv.shared._ZN5flash24flash_fwd_splitkv_kernelI23Flash_fwd_kernel_traitsILi64ELi64ELi128ELi4ELb0ELb0EN7cutlass10bfloat16_tE19Flash_kernel_traitsILi64ELi64ELi128ELi4ES3_EELb0ELb0ELb0ELb0ELb1ELb1ELb0ELb1EEEvNS_16Flash_fwd_paramsE,"aw",@nobits
	.sectionflags	@""
	.align	16
	.zero		1024


//--------------------- .nv.shared._ZN5flash24flash_fwd_splitkv_kernelI23Flash_fwd_kernel_traitsILi64ELi64ELi128ELi4ELb0ELb0EN7cutlass10bfloat16_tE19Flash_kernel_traitsILi64ELi64ELi128ELi4ES3_EELb0ELb0ELb1ELb0ELb0ELb0ELb0ELb1EEEvNS_16Flash_fwd_paramsE --------------------------
	.section	.nv.shared._ZN5flash24flash_fwd_splitkv_kernelI23Flash_fwd_kernel_traitsILi64ELi64ELi128ELi4ELb0ELb0EN7cutlass10bfloat16_tE19Flash_kernel_traitsILi64ELi64ELi128ELi4ES3_EELb0ELb0ELb1ELb0ELb0ELb0ELb0ELb1EEEvNS_16Flash_fwd_paramsE,"aw",@nobits
	.sectionflags	@""
	.align	16
	.zero		1024


//--------------------- .nv.shared._ZN5flash24flash_fwd_splitkv_kernelI23Flash_fwd_kernel_traitsILi64ELi64ELi128ELi4ELb0ELb0EN7cutlass10bfloat16_tE19Flash_kernel_traitsILi64ELi64ELi128ELi4ES3_EELb0ELb0ELb1ELb0ELb0ELb1ELb0ELb1EEEvNS_16Flash_fwd_paramsE --------------------------
	.section	.nv.shared._ZN5flash24flash_fwd_splitkv_kernelI23Flash_fwd_kernel_traitsILi64ELi64ELi128ELi4ELb0ELb0EN7cutlass10bfloat16_tE19Flash_kernel_traitsILi64ELi64ELi128ELi4ES3_EELb0ELb0ELb1ELb0ELb0ELb1ELb0ELb1EEEvNS_16Flash_fwd_paramsE,"aw",@nobits
	.sectionflags	@""
	.align	16
	.zero		1024


//--------------------- .nv.shared._ZN5flash24flash_fwd_splitkv_kernelI23Flash_fwd_kernel_traitsILi64ELi64ELi128ELi4ELb0ELb0EN7cutlass10bfloat16_tE19Flash_kernel_traitsILi64ELi64ELi128ELi4ES3_EELb0ELb0ELb0ELb1ELb1ELb0ELb1ELb0EEEvNS_16Flash_fwd_paramsE --------------------------
	.section	.nv.shared._ZN5flash24flash_fwd_splitkv_kernelI23Flash_fwd_kernel_traitsILi64ELi64ELi128ELi4ELb0ELb0EN7cutlass10bfloat16_tE19Flash_kernel_traitsILi64ELi64ELi128ELi4ES3_EELb0ELb0ELb0ELb1ELb1ELb0ELb1ELb0EEEvNS_16Flash_fwd_paramsE,"aw",@nobits
	.sectionflags	@""
	.align	16
	.zero		1024


//--------------------- .nv.shared._ZN5flash24flash_fwd_splitkv_kernelI23Flash_fwd_kernel_traitsILi64ELi64ELi128ELi4ELb0ELb0EN7cutlass10bfloat16_tE19Flash_kernel_traitsILi64ELi64ELi128ELi4ES3_EELb0ELb0ELb0ELb1ELb1ELb1ELb1ELb0EEEvNS_16Flash_fwd_paramsE --------------------------
	.section	.nv.shared._ZN5flash24flash_fwd_splitkv_kernelI23Flash_fwd_kernel_traitsILi64ELi64ELi128ELi4ELb0ELb0EN7cutlass10bfloat16_tE19Flash_kernel_traitsILi64ELi64ELi128ELi4ES3_EELb0ELb0ELb0ELb1ELb1ELb1ELb1ELb0EEEvNS_16Flash_fwd_paramsE,"aw",@nobits
	.sectionflags	@""
	.align	16
	.zero		1024


//--------------------- .nv.shared._ZN5flash24flash_fwd_splitkv_kernelI23Flash_fwd_kernel_traitsILi64ELi64ELi128ELi4ELb0ELb0EN7cutlass10bfloat16_tE19Flash_kernel_traitsILi64ELi64ELi128ELi4ES3_EELb0ELb0ELb1ELb0ELb0ELb0ELb1ELb0EEEvNS_16Flash_fwd_paramsE --------------------------
	.section	.nv.shared._ZN5flash24flash_fwd_splitkv_kernelI23Flash_fwd_kernel_traitsILi64ELi64ELi128ELi4ELb0ELb0EN7cutlass10bfloat16_tE19Flash_kernel_traitsILi64ELi64ELi128ELi4ES3_EELb0ELb0ELb1ELb0ELb0ELb0ELb1ELb0EEEvNS_16Flash_fwd_paramsE,"aw",@nobits
	.sectionflags	@""
	.align	16
	.zero		1024


//--------------------- .nv.shared._ZN5flash24flash_fwd_splitkv_kernelI23Flash_fwd_kernel_traitsILi64ELi64ELi128ELi4ELb0ELb0EN7cutlass10bfloat16_tE19Flash_kernel_traitsILi64ELi64ELi128ELi4ES3_EELb0ELb0ELb1ELb0ELb0ELb1ELb1ELb0EEEvNS_16Flash_fwd_paramsE --------------------------
	.section	.nv.shared._ZN5flash24flash_fwd_splitkv_kernelI23Flash_fwd_kernel_traitsILi64ELi64ELi128ELi4ELb0ELb0EN7cutlass10bfloat16_tE19Flash_kernel_traitsILi64ELi64ELi128ELi4ES3_EELb0ELb0ELb1ELb0ELb0ELb1ELb1ELb0EEEvNS_16Flash_fwd_paramsE,"aw",@nobits
	.sectionflags	@""
	.align	16
	.zero		1024


//--------------------- .nv.shared._ZN5flash24flash_fwd_splitkv_kernelI23Flash_fwd_kernel_traitsILi64ELi64ELi128ELi4ELb0ELb0EN7cutlass10bfloat16_tE19Flash_kernel_traitsILi64ELi64ELi128ELi4ES3_EELb0ELb0ELb0ELb0ELb1ELb0ELb1ELb1EEEvNS_16Flash_fwd_paramsE --------------------------
	.section	.nv.shared._ZN5flash24flash_fwd_splitkv_kernelI23Flash_fwd_kernel_traitsILi64ELi64ELi128ELi4ELb0ELb0EN7cutlass10bfloat16_tE19Flash_kernel_traitsILi64ELi64ELi128ELi4ES3_EELb0ELb0ELb0ELb0ELb1ELb0ELb1ELb1EEEvNS_16Flash_fwd_paramsE,"aw",@nobits
	.sectionflags	@""
	.align	16
	.zero		1024


//--------------------- .nv.shared._ZN5flash24flash_fwd_splitkv_kernelI23Flash_fwd_kernel_traitsILi64ELi64ELi128ELi4ELb0ELb0EN7cutlass10bfloat16_tE19Flash_kernel_traitsILi64ELi64ELi128ELi4ES3_EELb0ELb0ELb0ELb0ELb1ELb1ELb1ELb1EEEvNS_16Flash_fwd_paramsE --------------------------
	.section	.nv.shared._ZN5flash24flash_fwd_splitkv_kernelI23Flash_fwd_kernel_traitsILi64ELi64ELi128ELi4ELb0ELb0EN7cutlass10bfloat16_tE19Flash_kernel_traitsILi64ELi64ELi128ELi4ES3_EELb0ELb0ELb0ELb0ELb1ELb1ELb1ELb1EEEvNS_16Flash_fwd_paramsE,"aw",@nobits
	.sectionflags	@""
	.align	16
	.zero		1024


//--------------------- .nv.shared._ZN5flash24flash_fwd_splitkv_kernelI23Flash_fwd_kernel_traitsILi64ELi64ELi128ELi4ELb0ELb0EN7cutlass10bfloat16_tE19Flash_kernel_traitsILi64ELi64ELi128ELi4ES3_EELb0ELb0ELb1ELb0ELb0ELb0ELb1ELb1EEEvNS_16Flash_fwd_paramsE --------------------------
	.section	.nv.shared._ZN5flash24flash_fwd_splitkv_kernelI23Flash_fwd_kernel_traitsILi64ELi64ELi128ELi4ELb0ELb0EN7cutlass10bfloat16_tE19Flash_kernel_traitsILi64ELi64ELi128ELi4ES3_EELb0ELb0ELb1ELb0ELb0ELb0ELb1ELb1EEEvNS_16Flash_fwd_paramsE,"aw",@nobits
	.sectionflags	@""
	.align	16
	.zero		1024


//--------------------- .nv.shared._ZN5flash24flash_fwd_splitkv_kernelI23Flash_fwd_kernel_traitsILi64ELi64ELi128ELi4ELb0ELb0EN7cutlass10bfloat16_tE19Flash_kernel_traitsILi64ELi64ELi128ELi4ES3_EELb0ELb0ELb1ELb0ELb0ELb1ELb1ELb1EEEvNS_16Flash_fwd_paramsE --------------------------
	.section	.nv.shared._ZN5flash24flash_fwd_splitkv_kernelI23Flash_fwd_kernel_traitsILi64ELi64ELi128ELi4ELb0ELb0EN7cutlass10bfloat16_tE19Flash_kernel_traitsILi64ELi64ELi128ELi4ES3_EELb0ELb0ELb1ELb0ELb0ELb1ELb1ELb1EEEvNS_16Flash_fwd_paramsE,"aw",@nobits
	.sectionflags	@""
	.align	16
	.zero		1024


//--------------------- .nv.shared._ZN5flash24flash_fwd_splitkv_kernelI23Flash_fwd_kernel_traitsILi64ELi64ELi128ELi4ELb0ELb0EN7cutlass10bfloat16_tE19Flash_kernel_traitsILi64ELi64ELi128ELi4ES3_EELb0ELb1ELb0ELb0ELb1ELb0ELb0ELb0EEEvNS_16Flash_fwd_paramsE --------------------------
	.section	.nv.shared._ZN5flash24flash_fwd_splitkv_kernelI23Flash_fwd_kernel_traitsILi64ELi64ELi128ELi4ELb0ELb0EN7cutlass10bfloat16_tE19Flash_kernel_traitsILi64ELi64ELi128ELi4ES3_EELb0ELb1ELb0ELb0ELb1ELb0ELb0ELb0EEEvNS_16Flash_fwd_paramsE,"aw",@nobits
	.sectionflags	@""
	.align	16
	.zero		1024


//--------------------- .nv.shared._ZN5flash24flash_fwd_splitkv_kernelI23Flash_fwd_kernel_traitsILi64ELi64ELi128ELi4ELb0ELb0EN7cutlass10bfloat16_tE19Flash_kernel_traitsILi64ELi64ELi128ELi4ES3_EELb0ELb1ELb0ELb0ELb1ELb1ELb0ELb0EEEvNS_16Flash_fwd_paramsE --------------------------
	.section	.nv.shared._ZN5flash24flash_fwd_splitkv_kernelI23Flash_fwd_kernel_traitsILi64ELi64ELi128ELi4ELb0ELb0EN7cutlass10bfloat16_tE19Flash_kernel_traitsILi64ELi64ELi128ELi4ES3_EELb0ELb1ELb0ELb0ELb1ELb1ELb0ELb0EEEvNS_16Flash_fwd_paramsE,"aw",@nobits
	.sectionflags	@""
	.align	16
	.zero		1024


//--------------------- .nv.shared._ZN5flash24flash_fwd_splitkv_kernelI23Flash_fwd_kernel_traitsILi64ELi64ELi128ELi4ELb0ELb0EN7cutlass10bfloat16_tE19Flash_kernel_traitsILi64ELi64ELi128ELi4ES3_EELb0ELb1ELb1ELb0ELb0ELb0ELb0ELb0EEEvNS_16Flash_fwd_paramsE --------------------------
	.section	.nv.shared._ZN5flash24flash_fwd_splitkv_kernelI23Flash_fwd_kernel_traitsILi64ELi64ELi128ELi4ELb0ELb0EN7cutlass10bfloat16_tE19Flash_kernel_traitsILi64ELi64ELi128ELi4ES3_EELb0ELb1ELb1ELb0ELb0ELb0ELb0ELb0EEEvNS_16Flash_fwd_paramsE,"aw",@nobits
	.sectionflags	@""
	.align	16
	.zero		1024


//--------------------- .nv.shared._ZN5flash24flash_fwd_splitkv_kernelI23Flash_fwd_kernel_traitsILi64ELi64ELi128ELi4ELb0ELb0EN7cutlass10bfloat16_tE19Flash_kernel_traitsILi64ELi64ELi128ELi4ES3_EELb0ELb1ELb1ELb0ELb0ELb1ELb0ELb0EEEvNS_16Flash_fwd_paramsE --------------------------
	.section	.nv.shared._ZN5flash24flash_fwd_splitkv_kernelI23Flash_fwd_kernel_traitsILi64ELi64ELi128ELi4ELb0ELb0EN7cutlass10bfloat16_tE19Flash_kernel_traitsILi64ELi64ELi128ELi4ES3_EELb0ELb1ELb1ELb0ELb0ELb1ELb0ELb0EEEvNS_16Flash_fwd_paramsE,"aw",@nobits
	.sectionflags	@""
	.align	16
	.zero		1024


//--------------------- .nv.shared._ZN5flash24flash_fwd_splitkv_kernelI23Flash_fwd_kernel_traitsILi64ELi64ELi128ELi4ELb0ELb0EN7cutlass10bfloat16_tE19Flash_kernel_traitsILi64ELi64ELi128ELi4ES3_EELb0ELb1ELb0ELb0ELb1ELb0ELb0ELb1EEEvNS_16Flash_fwd_paramsE --------------------------
	.section	.nv.shared._ZN5flash24flash_fwd_splitkv_kernelI23Flash_fwd_kernel_traitsILi64ELi64ELi128ELi4ELb0ELb0EN7cutlass10bfloat16_tE19Flash_kernel_traitsILi64ELi64ELi128ELi4ES3_EELb0ELb1ELb0ELb0ELb1ELb0ELb0ELb1EEEvNS_16Flash_fwd_paramsE,"aw",@nobits
	.sectionflags	@""
	.align	16
	.zero		1024


//--------------------- .nv.shared._ZN5flash24flash_fwd_splitkv_kernelI23Flash_fwd_kernel_traitsILi64ELi64ELi128ELi4ELb0ELb0EN7cutlass10bfloat16_tE19Flash_kernel_traitsILi64ELi64ELi128ELi4ES3_EELb0ELb1ELb0ELb0ELb1ELb1ELb0ELb1EEEvNS_16Flash_fwd_paramsE --------------------------
	.section	.nv.shared._ZN5flash24flash_fwd_splitkv_kernelI23Flash_fwd_kernel_traitsILi64ELi64ELi128ELi4ELb0ELb0EN7cutlass10bfloat16_tE19Flash_kernel_traitsILi64ELi64ELi128ELi4ES3_EELb0ELb1ELb0ELb0ELb1ELb1ELb0ELb1EEEvNS_16Flash_fwd_paramsE,"aw",@nobits
	.sectionflags	@""
	.align	16
	.zero		1024


//--------------------- .nv.shared._ZN5flash24flash_fwd_splitkv_kernelI23Flash_fwd_kernel_traitsILi64ELi64ELi128ELi4ELb0ELb0EN7cutlass10bfloat16_tE19Flash_kernel_traitsILi64ELi64ELi128ELi4ES3_EELb0ELb1ELb1ELb0ELb0ELb0ELb0ELb1EEEvNS_16Flash_fwd_paramsE --------------------------
	.section	.nv.shared._ZN5flash24flash_fwd_splitkv_kernelI23Flash_fwd_kernel_traitsILi64ELi64ELi128ELi4ELb0ELb0EN7cutlass10bfloat16_tE19Flash_kernel_traitsILi64ELi64ELi128ELi4ES3_EELb0ELb1ELb1ELb0ELb0ELb0ELb0ELb1EEEvNS_16Flash_fwd_paramsE,"aw",@nobits
	.sectionflags	@""
	.align	16
	.zero		1024


//--------------------- .nv.shared._ZN5flash24flash_fwd_splitkv_kernelI23Flash_fwd_kernel_traitsILi64ELi64ELi128ELi4ELb0ELb0EN7cutlass10bfloat16_tE19Flash_kernel_traitsILi64ELi64ELi128ELi4ES3_EELb0ELb1ELb1ELb0ELb0ELb1ELb0ELb1EEEvNS_16Flash_fwd_paramsE --------------------------
	.section	.nv.shared._ZN5flash24flash_fwd_splitkv_kernelI23Flash_fwd_kernel_traitsILi64ELi64ELi128ELi4ELb0ELb0EN7cutlass10bfloat16_tE19Flash_kernel_traitsILi64ELi64ELi128ELi4ES3_EELb0ELb1ELb1ELb0ELb0ELb1ELb0ELb1EEEvNS_16Flash_fwd_paramsE,"aw",@nobits
	.sectionflags	@""
	.align	16
	.zero		1024


//--------------------- .nv.shared._ZN5flash24flash_fwd_splitkv_kernelI23Flash_fwd_kernel_traitsILi64ELi64ELi128ELi4ELb0ELb0EN7cutlass10bfloat16_tE19Flash_kernel_traitsILi64ELi64ELi128ELi4ES3_EELb0ELb1ELb0ELb0ELb1ELb0ELb1ELb0EEEvNS_16Flash_fwd_paramsE --------------------------
	.section	.nv.shared._ZN5flash24flash_fwd_splitkv_kernelI23Flash_fwd_kernel_traitsILi64ELi64ELi128ELi4ELb0ELb0EN7cutlass10bfloat16_tE19Flash_kernel_traitsILi64ELi64ELi128ELi4ES3_EELb0ELb1ELb0ELb0ELb1ELb0ELb1ELb0EEEvNS_16Flash_fwd_paramsE,"aw",@nobits
	.sectionflags	@""
	.align	16
	.zero		1024


//--------------------- .nv.shared._ZN5flash24flash_fwd_splitkv_kernelI23Flash_fwd_kernel_traitsILi64ELi64ELi128ELi4ELb0ELb0EN7cutlass10bfloat16_tE19Flash_kernel_traitsILi64ELi64ELi128ELi4ES3_EELb0ELb1ELb0ELb0ELb1ELb1ELb1ELb0EEEvNS_16Flash_fwd_paramsE --------------------------
	.section	.nv.shared._ZN5flash24flash_fwd_splitkv_kernelI23Flash_fwd_kernel_traitsILi64ELi64ELi128ELi4ELb0ELb0EN7cutlass10bfloat16_tE19Flash_kernel_traitsILi64ELi64ELi128ELi4ES3_EELb0ELb1ELb0ELb0ELb1ELb1ELb1ELb0EEEvNS_16Flash_fwd_paramsE,"aw",@nobits
	.sectionflags	@""
	.align	16
	.zero		1024


//--------------------- .nv.shared._ZN5flash24flash_fwd_splitkv_kernelI23Flash_fwd_kernel_traitsILi64ELi64ELi128ELi4ELb0ELb0EN7cutlass10bfloat16_tE19Flash_kernel_traitsILi64ELi64ELi128ELi4ES3_EELb0ELb1ELb1ELb0ELb0ELb0ELb1ELb0EEEvNS_16Flash_fwd_paramsE --------------------------
	.section	.nv.shared._ZN5flash24flash_fwd_splitkv_kernelI23Flash_fwd_kernel_traitsILi64ELi64ELi128ELi4ELb0ELb0EN7cutlass10bfloat16_tE19Flash_kernel_traitsILi64ELi64ELi128ELi4ES3_EELb0ELb1ELb1ELb0ELb0ELb0ELb1ELb0EEEvNS_16Flash_fwd_paramsE,"aw",@nobits
	.sectionflags	@""
	.align	16
	.zero		1024


//--------------------- .nv.shared._ZN5flash24flash_fwd_splitkv_kernelI23Flash_fwd_kernel_traitsILi64ELi64ELi128ELi4ELb0ELb0EN7cutlass10bfloat16_tE19Flash_kernel_traitsILi64ELi64ELi128ELi4ES3_EELb0ELb1ELb1ELb0ELb0ELb1ELb1ELb0EEEvNS_16Flash_fwd_paramsE --------------------------
	.section	.nv.shared._ZN5flash24flash_fwd_splitkv_kernelI23Flash_fwd_kernel_traitsILi64ELi64ELi128ELi4ELb0ELb0EN7cutlass10bfloat16_tE19Flash_kernel_traitsILi64ELi64ELi128ELi4ES3_EELb0ELb1ELb1ELb0ELb0ELb1ELb1ELb0EEEvNS_16Flash_fwd_paramsE,"aw",@nobits
	.sectionflags	@""
	.align	16
	.zero		1024


//--------------------- .nv.shared._ZN5flash24flash_fwd_splitkv_kernelI23Flash_fwd_kernel_traitsILi64ELi64ELi128ELi4ELb0ELb0EN7cutlass10bfloat16_tE19Flash_kernel_traitsILi64ELi64ELi128ELi4ES3_EELb0ELb1ELb0ELb0ELb1ELb0ELb1ELb1EEEvNS_16Flash_fwd_paramsE --------------------------
	.section	.nv.shared._ZN5flash24flash_fwd_splitkv_kernelI23Flash_fwd_kernel_traitsILi64ELi64ELi128ELi4ELb0ELb0EN7cutlass10bfloat16_tE19Flash_kernel_traitsILi64ELi64ELi128ELi4ES3_EELb0ELb1ELb0ELb0ELb1ELb0ELb1ELb1EEEvNS_16Flash_fwd_paramsE,"aw",@nobits
	.sectionflags	@""
	.align	16
	.zero		1024


//--------------------- .nv.shared._ZN5flash24flash_fwd_splitkv_kernelI23Flash_fwd_kernel_traitsILi64ELi64ELi128ELi4ELb0ELb0EN7cutlass10bfloat16_tE19Flash_kernel_traitsILi64ELi64ELi128ELi4ES3_EELb0ELb1ELb0ELb0ELb1ELb1ELb1ELb1EEEvNS_16Flash_fwd_paramsE --------------------------
	.section	.nv.shared._ZN5flash24flash_fwd_splitkv_kernelI23Flash_fwd_kernel_traitsILi64ELi64ELi128ELi4ELb0ELb0EN7cutlass10bfloat16_tE19Flash_kernel_traitsILi64ELi64ELi128ELi4ES3_EELb0ELb1ELb0ELb0ELb1ELb1ELb1ELb1EEEvNS_16Flash_fwd_paramsE,"aw",@nobits
	.sectionflags	@""
	.align	16
	.zero		1024


//--------------------- .nv.shared._ZN5flash24flash_fwd_splitkv_kernelI23Flash_fwd_kernel_traitsILi64ELi64ELi128ELi4ELb0ELb0EN7cutlass10bfloat16_tE19Flash_kernel_traitsILi64ELi64ELi128ELi4ES3_EELb0ELb1ELb1ELb0ELb0ELb0ELb1ELb1EEEvNS_16Flash_fwd_paramsE --------------------------
	.section	.nv.shared._ZN5flash24flash_fwd_splitkv_kernelI23Flash_fwd_kernel_traitsILi64ELi64ELi128ELi4ELb0ELb0EN7cutlass10bfloat16_tE19Flash_kernel_traitsILi64ELi64ELi128ELi4ES3_EELb0ELb1ELb1ELb0ELb0ELb0ELb1ELb1EEEvNS_16Flash_fwd_paramsE,"aw",@nobits
	.sectionflags	@""
	.align	16
	.zero		1024


//--------------------- .nv.shared._ZN5flash24flash_fwd_splitkv_kernelI23Flash_fwd_kernel_traitsILi64ELi64ELi128ELi4ELb0ELb0EN7cutlass10bfloat16_tE19Flash_kernel_traitsILi64ELi64ELi128ELi4ES3_EELb0ELb1ELb1ELb0ELb0ELb1ELb1ELb1EEEvNS_16Flash_fwd_paramsE --------------------------
	.section	.nv.shared._ZN5flash24flash_fwd_splitkv_kernelI23Flash_fwd_kernel_traitsILi64ELi64ELi128ELi4ELb0ELb0EN7cutlass10bfloat16_tE19Flash_kernel_traitsILi64ELi64ELi128ELi4ES3_EELb0ELb1ELb1ELb0ELb0ELb1ELb1ELb1EEEvNS_16Flash_fwd_paramsE,"aw",@nobits
	.sectionflags	@""
	.align	16
	.zero		1024


//--------------------- .nv.constant0._ZN5flash32flash_fwd_splitkv_combine_kernelI23Flash_fwd_kernel_traitsILi64ELi64ELi256ELi4ELb0ELb0EN7cutlass10bfloat16_tE19Flash_kernel_traitsILi64ELi64ELi256ELi4ES3_EELi8ELi7ELb0EEEvNS_16Flash_fwd_paramsE --------------------------
	.section	.nv.constant0._ZN5flash32flash_fwd_splitkv_combine_kernelI23Flash_fwd_kernel_traitsILi64ELi64ELi256ELi4ELb0ELb0EN7cutlass10bfloat16_tE19Flash_kernel_traitsILi64ELi64ELi256ELi4ES3_EELi8ELi7ELb0EEEvNS_16Flash_fwd_paramsE,"a",@progbits
	.sectionflags	@""
	.align	4
.nv.constant0._ZN5flash32flash_fwd_splitkv_combine_kernelI23Flash_fwd_kernel_traitsILi64ELi64ELi256ELi4ELb0ELb0EN7cutlass10bfloat16_tE19Flash_kernel_traitsILi64ELi64ELi256ELi4ES3_EELi8ELi7ELb0EEEvNS_16Flash_fwd_paramsE:
	.zero		1360


//--------------------- .nv.constant0._ZN5flash32flash_fwd_splitkv_combine_kernelI23Flash_fwd_kernel_traitsILi64ELi64ELi256ELi4ELb0ELb0EN7cutlass10bfloat16_tE19Flash_kernel_traitsILi64ELi64ELi256ELi4ES3_EELi8ELi6ELb0EEEvNS_16Flash_fwd_paramsE --------------------------
	.section	.nv.constant0._ZN5flash32flash_fwd_splitkv_combine_kernelI23Flash_fwd_kernel_traitsILi64ELi64ELi256ELi4ELb0ELb0EN7cutlass10bfloat16_tE19Flash_kernel_traitsILi64ELi64ELi256ELi4ES3_EELi8ELi6ELb0EEEvNS_16Flash_fwd_paramsE,"a",@progbits
	.sectionflags	@""
	.align	4
.nv.constant0._ZN5flash32flash_fwd_splitkv_combine_kernelI23Flash_fwd_kernel_traitsILi64ELi64ELi256ELi4ELb0ELb0EN7cutlass10bfloat16_tE19Flash_kernel_traitsILi64ELi64ELi256ELi4ES3_EELi8ELi6ELb0EEEvNS_16Flash_fwd_paramsE:
	.zero		1360


//--------------------- .nv.constant0._ZN5flash32flash_fwd_splitkv_combine_kernelI23Flash_fwd_kernel_traitsILi64ELi64ELi256ELi4ELb0ELb0EN7cutlass10bfloat16_tE19Flash_kernel_traitsILi64ELi64ELi256ELi4ES3_EELi8ELi5ELb0EEEvNS_16Flash_fwd_paramsE --------------------------
	.section	.nv.constant0._ZN5flash32flash_fwd_splitkv_combine_kernelI23Flash_fwd_kernel_traitsILi64ELi64ELi256ELi4ELb0ELb0EN7cutlass10bfloat16_tE19Flash_kernel_traitsILi64ELi64ELi256ELi4ES3_EELi8ELi5ELb0EEEvNS_16Flash_fwd_paramsE,"a",@progbits
	.sectionflags	@""
	.align	4
.nv.constant0._ZN5flash32flash_fwd_splitkv_combine_kernelI23Flash_fwd_kernel_traitsILi64ELi64ELi256ELi4ELb0ELb0EN7cutlass10bfloat16_tE19Flash_kernel_traitsILi64ELi64ELi256ELi4ES3_EELi8ELi5ELb0EEEvNS_16Flash_fwd_paramsE:
	.zero		1360


//--------------------- .nv.constant0._ZN5flash32flash_fwd_splitkv_combine_kernelI23Flash_fwd_kernel_traitsILi64ELi64ELi256ELi4ELb0ELb0EN7cutlass10bfloat16_tE19Flash_kernel_traitsILi64ELi64ELi256ELi4ES3_EELi8ELi4ELb0EEEvNS_16Flash_fwd_paramsE --------------------------
	.section	.nv.constant0._ZN5flash32flash_fwd_splitkv_combine_kernelI23Flash_fwd_kernel_traitsILi64ELi64ELi256ELi4ELb0ELb0EN7cutlass10bfloat16_tE19Flash_kernel_traitsILi64ELi64ELi256ELi4ES3_EELi8ELi4ELb0EEEvNS_16Flash_fwd_paramsE,"a",@progbits
	.sectionflags	@""
	.align	4
.nv.constant0._ZN5flash32flash_fwd_splitkv_combine_kernelI23Flash_fwd_kernel_traitsILi64ELi64ELi256ELi4ELb0ELb0EN7cutlass10bfloat16_tE19Flash_kernel_traitsILi64ELi64ELi256ELi4ES3_EELi8ELi4ELb0EEEvNS_16Flash_fwd_paramsE:
	.zero		1360


//--------------------- .nv.constant0._ZN5flash32flash_fwd_splitkv_combine_kernelI23Flash_fwd_kernel_traitsILi64ELi64ELi256ELi4ELb0ELb0EN7cutlass10bfloat16_tE19Flash_kernel_traitsILi64ELi64ELi256ELi4ES3_EELi8ELi3ELb0EEEvNS_16Flash_fwd_paramsE --------------------------
	.section	.nv.constant0._ZN5flash32flash_fwd_splitkv_combine_kernelI23Flash_fwd_kernel_traitsILi64ELi64ELi256ELi4ELb0ELb0EN7cutlass10bfloat16_tE19Flash_kernel_traitsILi64ELi64ELi256ELi4ES3_EELi8ELi3ELb0EEEvNS_16Flash_fwd_paramsE,"a",@progbits
	.sectionflags	@""
	.align	4
.nv.constant0._ZN5flash32flash_fwd_splitkv_combine_kernelI23Flash_fwd_kernel_traitsILi64ELi64ELi256ELi4ELb0ELb0EN7cutlass10bfloat16_tE19Flash_kernel_traitsILi64ELi64ELi256ELi4ES3_EELi8ELi3ELb0EEEvNS_16Flash_fwd_paramsE:
	.zero		1360


//--------------------- .nv.constant0._ZN5flash32flash_fwd_splitkv_combine_kernelI23Flash_fwd_kernel_traitsILi64ELi64ELi256ELi4ELb0ELb0EN7cutlass10bfloat16_tE19Flash_kernel_traitsILi64ELi64ELi256ELi4ES3_EELi8ELi2ELb0EEEvNS_16Flash_fwd_paramsE --------------------------
	.section	.nv.constant0._ZN5flash32flash_fwd_splitkv_combine_kernelI23Flash_fwd_kernel_traitsILi64ELi64ELi256ELi4ELb0ELb0EN7cutlass10bfloat16_tE19Flash_kernel_traitsILi64ELi64ELi256ELi4ES3_EELi8ELi2ELb0EEEvNS_16Flash_fwd_paramsE,"a",@progbits
	.sectionflags	@""
	.align	4
.nv.constant0._ZN5flash32flash_fwd_splitkv_combine_kernelI23Flash_fwd_kernel_traitsILi64ELi64ELi256ELi4ELb0ELb0EN7cutlass10bfloat16_tE19Flash_kernel_traitsILi64ELi64ELi256ELi4ES3_EELi8ELi2ELb0EEEvNS_16Flash_fwd_paramsE:
	.zero		1360


//--------------------- .nv.constant0._ZN5flash32flash_fwd_splitkv_combine_kernelI23Flash_fwd_kernel_traitsILi64ELi64ELi256ELi4ELb0ELb0EN7cutlass10bfloat16_tE19Flash_kernel_traitsILi64ELi64ELi256ELi4ES3_EELi8ELi1ELb0EEEvNS_16Flash_fwd_paramsE --------------------------
	.section	.nv.constant0._ZN5flash32flash_fwd_splitkv_combine_kernelI23Flash_fwd_kernel_traitsILi64ELi64ELi256ELi4ELb0ELb0EN7cutlass10bfloat16_tE19Flash_kernel_traitsILi64ELi64ELi256ELi4ES3_EELi8ELi1ELb0EEEvNS_16Flash_fwd_paramsE,"a",@progbits
	.sectionflags	@""
	.align	4
.nv.constant0._ZN5flash32flash_fwd_splitkv_combine_kernelI23Flash_fwd_kernel_traitsILi64ELi64ELi256ELi4ELb0ELb0EN7cutlass10bfloat16_tE19Flash_kernel_traitsILi64ELi64ELi256ELi4ES3_EELi8ELi1ELb0EEEvNS_16Flash_fwd_paramsE:
	.zero		1360


//--------------------- .nv.constant0._ZN5flash32flash_fwd_splitkv_combine_kernelI23Flash_fwd_kernel_traitsILi64ELi64ELi256ELi4ELb0ELb0EN7cutlass10bfloat16_tE19Flash_kernel_traitsILi64ELi64ELi256ELi4ES3_EELi8ELi7ELb1EEEvNS_16Flash_fwd_paramsE --------------------------
	.section	.nv.constant0._ZN5flash32flash_fwd_splitkv_combine_kernelI23Flash_fwd_kernel_traitsILi64ELi64ELi256ELi4ELb0ELb0EN7cutlass10bfloat16_tE19Flash_kernel_traitsILi64ELi64ELi256ELi4ES3_EELi8ELi7ELb1EEEvNS_16Flash_fwd_paramsE,"a",@progbits
	.sectionflags	@""
	.align	4
.nv.constant0._ZN5flash32flash_fwd_splitkv_combine_kernelI23Flash_fwd_kernel_traitsILi64ELi64ELi256ELi4ELb0ELb0EN7cutlass10bfloat16_tE19Flash_kernel_traitsILi64ELi64ELi256ELi4ES3_EELi8ELi7ELb1EEEvNS_16Flash_fwd_paramsE:
	.zero		1360


//--------------------- .nv.constant0._ZN5flash32flash_fwd_splitkv_combine_kernelI23Flash_fwd_kernel_traitsILi64ELi64ELi256ELi4ELb0ELb0EN7cutlass10bfloat16_tE19Flash_kernel_traitsILi64ELi64ELi256ELi4ES3_EELi8ELi6ELb1EEEvNS_16Flash_fwd_paramsE --------------------------
	.section	.nv.constant0._ZN5flash32flash_fwd_splitkv_combine_kernelI23Flash_fwd_kernel_traitsILi64ELi64ELi256ELi4ELb0ELb0EN7cutlass10bfloat16_tE19Flash_kernel_traitsILi64ELi64ELi256ELi4ES3_EELi8ELi6ELb1EEEvNS_16Flash_fwd_paramsE,"a",@progbits
	.sectionflags	@""
	.align	4
.nv.constant0._ZN5flash32flash_fwd_splitkv_combine_kernelI23Flash_fwd_kernel_traitsILi64ELi64ELi256ELi4ELb0ELb0EN7cutlass10bfloat16_tE19Flash_kernel_traitsILi64ELi64ELi256ELi4ES3_EELi8ELi6ELb1EEEvNS_16Flash_fwd_paramsE:
	.zero		1360


//--------------------- .nv.constant0._ZN5flash32flash_fwd_splitkv_combine_kernelI23Flash_fwd_kernel_traitsILi64ELi64ELi256ELi4ELb0ELb0EN7cutlass10bfloat16_tE19Flash_kernel_traitsILi64ELi64ELi256ELi4ES3_EELi8ELi5ELb1EEEvNS_16Flash_fwd_paramsE --------------------------
	.section	.nv.constant0._ZN5flash32flash_fwd_splitkv_combine_kernelI23Flash_fwd_kernel_traitsILi64ELi64ELi256ELi4ELb0ELb0EN7cutlass10bfloat16_tE19Flash_kernel_traitsILi64ELi64ELi256ELi4ES3_EELi8ELi5ELb1EEEvNS_16Flash_fwd_paramsE,"a",@progbits
	.sectionflags	@""
	.align	4
.nv.constant0._ZN5flash32flash_fwd_splitkv_combine_kernelI23Flash_fwd_kernel_traitsILi64ELi64ELi256ELi4ELb0ELb0EN7cutlass10bfloat16_tE19Flash_kernel_traitsILi64ELi64ELi256ELi4ES3_EELi8ELi5ELb1EEEvNS_16Flash_fwd_paramsE:
	.zero		1360


//--------------------- .nv.constant0._ZN5flash32flash_fwd_splitkv_combine_kernelI23Flash_fwd_kernel_traitsILi64ELi64ELi256ELi4ELb0ELb0EN7cutlass10bfloat16_tE19Flash_kernel_traitsILi64ELi64ELi256ELi4ES3_EELi8ELi4ELb1EEEvNS_16Flash_fwd_paramsE --------------------------
	.section	.nv.constant0._ZN5flash32flash_fwd_splitkv_combine_kernelI23Flash_fwd_kernel_traitsILi64ELi64ELi256ELi4ELb0ELb0EN7cutlass10bfloat16_tE19Flash_kernel_traitsILi64ELi64ELi256ELi4ES3_EELi8ELi4ELb1EEEvNS_16Flash_fwd_paramsE,"a",@progbits
	.sectionflags	@""
	.align	4
.nv.constant0._ZN5flash32flash_fwd_splitkv_combine_kernelI23Flash_fwd_kernel_traitsILi64ELi64ELi256ELi4ELb0ELb0EN7cutlass10bfloat16_tE19Flash_kernel_traitsILi64ELi64ELi256ELi4ES3_EELi8ELi4ELb1EEEvNS_16Flash_fwd_paramsE:
	.zero		1360


//--------------------- .nv.constant0._ZN5flash32flash_fwd_splitkv_combine_kernelI23Flash_fwd_kernel_traitsILi64ELi64ELi256ELi4ELb0ELb0EN7cutlass10bfloat16_tE19Flash_kernel_traitsILi64ELi64ELi256ELi4ES3_EELi8ELi3ELb1EEEvNS_16Flash_fwd_paramsE --------------------------
	.section	.nv.constant0._ZN5flash32flash_fwd_splitkv_combine_kernelI23Flash_fwd_kernel_traitsILi64ELi64ELi256ELi4ELb0ELb0EN7cutlass10bfloat16_tE19Flash_kernel_traitsILi64ELi64ELi256ELi4ES3_EELi8ELi3ELb1EEEvNS_16Flash_fwd_paramsE,"a",@progbits
	.sectionflags	@""
	.align	4
.nv.constant0._ZN5flash32flash_fwd_splitkv_combine_kernelI23Flash_fwd_kernel_traitsILi64ELi64ELi256ELi4ELb0ELb0EN7cutlass10bfloat16_tE19Flash_kernel_traitsILi64ELi64ELi256ELi4ES3_EELi8ELi3ELb1EEEvNS_16Flash_fwd_paramsE:
	.zero		1360


//--------------------- .nv.constant0._ZN5flash32flash_fwd_splitkv_combine_kernelI23Flash_fwd_kernel_traitsILi64ELi64ELi256ELi4ELb0ELb0EN7cutlass10bfloat16_tE19Flash_kernel_traitsILi64ELi64ELi256ELi4ES3_EELi8ELi2ELb1EEEvNS_16Flash_fwd_paramsE --------------------------
	.section	.nv.constant0._ZN5flash32flash_fwd_splitkv_combine_kernelI23Flash_fwd_kernel_traitsILi64ELi64ELi256ELi4ELb0ELb0EN7cutlass10bfloat16_tE19Flash_kernel_traitsILi64ELi64ELi256ELi4ES3_EELi8ELi2ELb1EEEvNS_16Flash_fwd_paramsE,"a",@progbits
	.sectionflags	@""
	.align	4
.nv.constant0._ZN5flash32flash_fwd_splitkv_combine_kernelI23Flash_fwd_kernel_traitsILi64ELi64ELi256ELi4ELb0ELb0EN7cutlass10bfloat16_tE19Flash_kernel_traitsILi64ELi64ELi256ELi4ES3_EELi8ELi2ELb1EEEvNS_16Flash_fwd_paramsE:
	.zero		1360


//--------------------- .nv.constant0._ZN5flash32flash_fwd_splitkv_combine_kernelI23Flash_fwd_kernel_traitsILi64ELi64ELi256ELi4ELb0ELb0EN7cutlass10bfloat16_tE19Flash_kernel_traitsILi64ELi64ELi256ELi4ES3_EELi8ELi1ELb1EEEvNS_16Flash_fwd_paramsE --------------------------
	.section	.nv.constant0._ZN5flash32flash_fwd_splitkv_combine_kernelI23Flash_fwd_kernel_traitsILi64ELi64ELi256ELi4ELb0ELb0EN7cutlass10bfloat16_tE19Flash_kernel_traitsILi64ELi64ELi256ELi4ES3_EELi8ELi1ELb1EEEvNS_16Flash_fwd_paramsE,"a",@progbits
	.sectionflags	@""
	.align	4
.nv.constant0._ZN5flash32flash_fwd_splitkv_combine_kernelI23Flash_fwd_kernel_traitsILi64ELi64ELi256ELi4ELb0ELb0EN7cutlass10bfloat16_tE19Flash_kernel_traitsILi64ELi64ELi256ELi4ES3_EELi8ELi1ELb1EEEvNS_16Flash_fwd_paramsE:
	.zero		1360


//--------------------- .nv.constant0._ZN5flash24flash_fwd_splitkv_kernelI23Flash_fwd_kernel_traitsILi64ELi64ELi256ELi4ELb0ELb0EN7cutlass10bfloat16_tE19Flash_kernel_traitsILi64ELi64ELi256ELi4ES3_EELb0ELb0ELb0ELb0ELb1ELb0ELb0ELb0EEEvNS_16Flash_fwd_paramsE --------------------------
	.section	.nv.constant0._ZN5flash24flash_fwd_splitkv_kernelI23Flash_fwd_kernel_traitsILi64ELi64ELi256ELi4ELb0ELb0EN7cutlass10bfloat16_tE19Flash_kernel_traitsILi64ELi64ELi256ELi4ES3_EELb0ELb0ELb0ELb0ELb1ELb0ELb0ELb0EEEvNS_16Flash_fwd_paramsE,"a",@progbits
	.sectionflags	@""
	.align	4
.nv.constant0._ZN5flash24flash_fwd_splitkv_kernelI23Flash_fwd_kernel_traitsILi64ELi64ELi256ELi4ELb0ELb0EN7cutlass10bfloat16_tE19Flash_kernel_traitsILi64ELi64ELi256ELi4ES3_EELb0ELb0ELb0ELb0ELb1ELb0ELb0ELb0EEEvNS_16Flash_fwd_paramsE:
	.zero		1360


//--------------------- .nv.constant0._ZN5flash24flash_fwd_splitkv_kernelI23Flash_fwd_kernel_traitsILi64ELi64ELi256ELi4ELb0ELb0EN7cutlass10bfloat16_tE19Flash_kernel_traitsILi64ELi64ELi256ELi4ES3_EELb0ELb0ELb0ELb0ELb1ELb1ELb0ELb0EEEvNS_16Flash_fwd_paramsE --------------------------
	.section	.nv.constant0._ZN5flash24flash_fwd_splitkv_kernelI23Flash_fwd_kernel_traitsILi64ELi64ELi256ELi4ELb0ELb0EN7cutlass10bfloat16_tE19Flash_kernel_traitsILi64ELi64ELi256ELi4ES3_EELb0ELb0ELb0ELb0ELb1ELb1ELb0ELb0EEEvNS_16Flash_fwd_paramsE,"a",@progbits
	.sectionflags	@""
	.align	4
.nv.constant0._ZN5flash24flash_fwd_splitkv_kernelI23Flash_fwd_kernel_traitsILi64ELi64ELi256ELi4ELb0ELb0EN7cutlass10bfloat16_tE19Flash_kernel_traitsILi64ELi64ELi256ELi4ES3_EELb0ELb0ELb0ELb0ELb1ELb1ELb0ELb0EEEvNS_16Flash_fwd_paramsE:
	.zero		1360


//--------------------- .nv.constant0._ZN5flash24flash_fwd_splitkv_kernelI23Flash_fwd_kernel_traitsILi64ELi64ELi256ELi4ELb0ELb0EN7cutlass10bfloat16_tE19Flash_kernel_traitsILi64ELi64ELi256ELi4ES3_EELb0ELb0ELb0ELb0ELb1ELb0ELb1ELb0EEEvNS_16Flash_fwd_paramsE --------------------------
	.section	.nv.constant0._ZN5flash24flash_fwd_splitkv_kernelI23Flash_fwd_kernel_traitsILi64ELi64ELi256ELi4ELb0ELb0EN7cutlass10bfloat16_tE19Flash_kernel_traitsILi64ELi64ELi256ELi4ES3_EELb0ELb0ELb0ELb0ELb1ELb0ELb1ELb0EEEvNS_16Flash_fwd_paramsE,"a",@progbits
	.sectionflags	@""
	.align	4
.nv.constant0._ZN5flash24flash_fwd_splitkv_kernelI23Flash_fwd_kernel_traitsILi64ELi64ELi256ELi4ELb0ELb0EN7cutlass10bfloat16_tE19Flash_kernel_traitsILi64ELi64ELi256ELi4ES3_EELb0ELb0ELb0ELb0ELb1ELb0ELb1ELb0EEEvNS_16Flash_fwd_paramsE:
	.zero		1360


//--------------------- .nv.constant0._ZN5flash24flash_fwd_splitkv_kernelI23Flash_fwd_kernel_traitsILi64ELi64ELi256ELi4ELb0ELb0EN7cutlass10bfloat16_tE19Flash_kernel_traitsILi64ELi64ELi256ELi4ES3_EELb0ELb0ELb0ELb0ELb1ELb1ELb1ELb0EEEvNS_16Flash_fwd_paramsE --------------------------
	.section	.nv.constant0._ZN5flash24flash_fwd_splitkv_kernelI23Flash_fwd_kernel_traitsILi64ELi64ELi256ELi4ELb0ELb0EN7cutlass10bfloat16_tE19Flash_kernel_traitsILi64ELi64ELi256ELi4ES3_EELb0ELb0ELb0ELb0ELb1ELb1ELb1ELb0EEEvNS_16Flash_fwd_paramsE,"a",@progbits
	.sectionflags	@""
	.align	4
.nv.constant0._ZN5flash24flash_fwd_splitkv_kernelI23Flash_fwd_kernel_traitsILi64ELi64ELi256ELi4ELb0ELb0EN7cutlass10bfloat16_tE19Flash_kernel_traitsILi64ELi64ELi256ELi4ES3_EELb0ELb0ELb0ELb0ELb1ELb1ELb1ELb0EEEvNS_16Flash_fwd_paramsE:
	.zero		1360


//--------------------- .nv.constant0._ZN5flash24flash_fwd_splitkv_kernelI23Flash_fwd_kernel_traitsILi64ELi64ELi256ELi4ELb0ELb0EN7cutlass10bfloat16_tE19Flash_kernel_traitsILi64ELi64ELi256ELi4ES3_EELb0ELb0ELb0ELb0ELb0ELb0ELb0ELb0EEEvNS_16Flash_fwd_paramsE --------------------------
	.section	.nv.constant0._ZN5flash24flash_fwd_splitkv_kernelI23Flash_fwd_kernel_traitsILi64ELi64ELi256ELi4ELb0ELb0EN7cutlass10bfloat16_tE19Flash_kernel_traitsILi64ELi64ELi256ELi4ES3_EELb0ELb0ELb0ELb0ELb0ELb0ELb0ELb0EEEvNS_16Flash_fwd_paramsE,"a",@progbits
	.sectionflags	@""
	.align	4
.nv.constant0._ZN5flash24flash_fwd_splitkv_kernelI23Flash_fwd_kernel_traitsILi64ELi64ELi256ELi4ELb0ELb0EN7cutlass10bfloat16_tE19Flash_kernel_traitsILi64ELi64ELi256ELi4ES3_EELb0ELb0ELb0ELb0ELb0ELb0ELb0ELb0EEEvNS_16Flash_fwd_paramsE:
	.zero		1360


//--------------------- .nv.constant0._ZN5flash24flash_fwd_splitkv_kernelI23Flash_fwd_kernel_traitsILi64ELi64ELi256ELi4ELb0ELb0EN7cutlass10bfloat16_tE19Flash_kernel_traitsILi64ELi64ELi256ELi4ES3_EELb0ELb0ELb0ELb0ELb0ELb1ELb0ELb0EEEvNS_16Flash_fwd_paramsE --------------------------
	.section	.nv.constant0._ZN5flash24flash_fwd_splitkv_kernelI23Flash_fwd_kernel_traitsILi64ELi64ELi256ELi4ELb0ELb0EN7cutlass10bfloat16_tE19Flash_kernel_traitsILi64ELi64ELi256ELi4ES3_EELb0ELb0ELb0ELb0ELb0ELb1ELb0ELb0EEEvNS_16Flash_fwd_paramsE,"a",@progbits
	.sectionflags	@""
	.align	4
.nv.constant0._ZN5flash24flash_fwd_splitkv_kernelI23Flash_fwd_kernel_traitsILi64ELi64ELi256ELi4ELb0ELb0EN7cutlass10bfloat16_tE19Flash_kernel_traitsILi64ELi64ELi256ELi4ES3_EELb0ELb0ELb0ELb0ELb0ELb1ELb0ELb0EEEvNS_16Flash_fwd_paramsE:
	.zero		1360


//--------------------- .nv.constant0._ZN5flash24flash_fwd_splitkv_kernelI23Flash_fwd_kernel_traitsILi64ELi64ELi256ELi4ELb0ELb0EN7cutlass10bfloat16_tE19Flash_kernel_traitsILi64ELi64ELi256ELi4ES3_EELb0ELb0ELb0ELb0ELb0ELb0ELb0ELb1EEEvNS_16Flash_fwd_paramsE --------------------------
	.section	.nv.constant0._ZN5flash24flash_fwd_splitkv_kernelI23Flash_fwd_kernel_traitsILi64ELi64ELi256ELi4ELb0ELb0EN7cutlass10bfloat16_tE19Flash_kernel_traitsILi64ELi64ELi256ELi4ES3_EELb0ELb0ELb0ELb0ELb0ELb0ELb0ELb1EEEvNS_16Flash_fwd_paramsE,"a",@progbits
	.sectionflags	@""
	.align	4
.nv.constant0._ZN5flash24flash_fwd_splitkv_kernelI23Flash_fwd_kernel_traitsILi64ELi64ELi256ELi4ELb0ELb0EN7cutlass10bfloat16_tE19Flash_kernel_traitsILi64ELi64ELi256ELi4ES3_EELb0ELb0ELb0ELb0ELb0ELb0ELb0ELb1EEEvNS_16Flash_fwd_paramsE:
	.zero		1360


//--------------------- .nv.constant0._ZN5flash24flash_fwd_splitkv_kernelI23Flash_fwd_kernel_traitsILi64ELi64ELi256ELi4ELb0ELb0EN7cutlass10bfloat16_tE19Flash_kernel_traitsILi64ELi64ELi256ELi4ES3_EELb0ELb0ELb0ELb0ELb0ELb1ELb0ELb1EEEvNS_16Flash_fwd_paramsE --------------------------
	.section	.nv.constant0._ZN5flash24flash_fwd_splitkv_kernelI23Flash_fwd_kernel_traitsILi64ELi64ELi256ELi4ELb0ELb0EN7cutlass10bfloat16_tE19Flash_kernel_traitsILi64ELi64ELi256ELi4ES3_EELb0ELb0ELb0ELb0ELb0ELb1ELb0ELb1EEEvNS_16Flash_fwd_paramsE,"a",@progbits
	.sectionflags	@""
	.align	4
.nv.constant0._ZN5flash24flash_fwd_splitkv_kernelI23Flash_fwd_kernel_traitsILi64ELi64ELi256ELi4ELb0ELb0EN7cutlass10bfloat16_tE19Flash_kernel_traitsILi64ELi64ELi256ELi4ES3_EELb0ELb0ELb0ELb0ELb0ELb1ELb0ELb1EEEvNS_16Flash_fwd_paramsE:
	.zero		1360


//--------------------- .nv.constant0._ZN5flash24flash_fwd_splitkv_kernelI23Flash_fwd_kernel_traitsILi64ELi64ELi256ELi4ELb0ELb0EN7cutlass10bfloat16_tE19Flash_kernel_traitsILi64ELi64ELi256ELi4ES3_EELb0ELb0ELb0ELb0ELb0ELb0ELb1ELb0EEEvNS_16Flash_fwd_paramsE --------------------------
	.section	.nv.constant0._ZN5flash24flash_fwd_splitkv_kernelI23Flash_fwd_kernel_traitsILi64ELi64ELi256ELi4ELb0ELb0EN7cutlass10bfloat16_tE19Flash_kernel_traitsILi64ELi64ELi256ELi4ES3_EELb0ELb0ELb0ELb0ELb0ELb0ELb1ELb0EEEvNS_16Flash_fwd_paramsE,"a",@progbits
	.sectionflags	@""
	.align	4
.nv.constant0._ZN5flash24flash_fwd_splitkv_kernelI23Flash_fwd_kernel_traitsILi64ELi64ELi256ELi4ELb0ELb0EN7cutlass10bfloat16_tE19Flash_kernel_traitsILi64ELi64ELi256ELi4ES3_EELb0ELb0ELb0ELb0ELb0ELb0ELb1ELb0EEEvNS_16Flash_fwd_paramsE:
	.zero		1360


//--------------------- .nv.constant0._ZN5flash24flash_fwd_splitkv_kernelI23Flash_fwd_kernel_traitsILi64ELi64ELi256ELi4ELb0ELb0EN7cutlass10bfloat16_tE19Flash_kernel_traitsILi64ELi64ELi256ELi4ES3_EELb0ELb0ELb0ELb0ELb0ELb1ELb1ELb0EEEvNS_16Flash_fwd_paramsE --------------------------
	.section	.nv.constant0._ZN5flash24flash_fwd_splitkv_kernelI23Flash_fwd_kernel_traitsILi64ELi64ELi256ELi4ELb0ELb0EN7cutlass10bfloat16_tE19Flash_kernel_traitsILi64ELi64ELi256ELi4ES3_EELb0ELb0ELb0ELb0ELb0ELb1ELb1ELb0EEEvNS_16Flash_fwd_paramsE,"a",@progbits
	.sectionflags	@""
	.align	4
.nv.constant0._ZN5flash24flash_fwd_splitkv_kernelI23Flash_fwd_kernel_traitsILi64ELi64ELi256ELi4ELb0ELb0EN7cutlass10bfloat16_tE19Flash_kernel_traitsILi64ELi64ELi256ELi4ES3_EELb0ELb0ELb0ELb0ELb0ELb1ELb1ELb0EEEvNS_16Flash_fwd_paramsE:
	.zero		1360


//--------------------- .nv.constant0._ZN5flash24flash_fwd_splitkv_kernelI23Flash_fwd_kernel_traitsILi64ELi64ELi256ELi4ELb0ELb0EN7cutlass10bfloat16_tE19Flash_kernel_traitsILi64ELi64ELi256ELi4ES3_EELb0ELb0ELb0ELb0ELb0ELb0ELb1ELb1EEEvNS_16Flash_fwd_paramsE --------------------------
	.section	.nv.constant0._ZN5flash24flash_fwd_splitkv_kernelI23Flash_fwd_kernel_traitsILi64ELi64ELi256ELi4ELb0ELb0EN7cutlass10bfloat16_tE19Flash_kernel_traitsILi64ELi64ELi256ELi4ES3_EELb0ELb0ELb0ELb0ELb0ELb0ELb1ELb1EEEvNS_16Flash_fwd_paramsE,"a",@progbits
	.sectionflags	@""
	.align	4
.nv.constant0._ZN5flash24flash_fwd_splitkv_kernelI23Flash_fwd_kernel_traitsILi64ELi64ELi256ELi4ELb0ELb0EN7cutlass10bfloat16_tE19Flash_kernel_traitsILi64ELi64ELi256ELi4ES3_EELb0ELb0ELb0ELb0ELb0ELb0ELb1ELb1EEEvNS_16Flash_fwd_paramsE:
	.zero		1360


//--------------------- .nv.constant0._ZN5flash24flash_fwd_splitkv_kernelI23Flash_fwd_kernel_traitsILi64ELi64ELi256ELi4ELb0ELb0EN7cutlass10bfloat16_tE19Flash_kernel_traitsILi64ELi64ELi256ELi4ES3_EELb0ELb0ELb0ELb0ELb0ELb1ELb1ELb1EEEvNS_16Flash_fwd_paramsE --------------------------
	.section	.nv.constant0._ZN5flash24flash_fwd_splitkv_kernelI23Flash_fwd_kernel_traitsILi64ELi64ELi256ELi4ELb0ELb0EN7cutlass10bfloat16_tE19Flash_kernel_traitsILi64ELi64ELi256ELi4ES3_EELb0ELb0ELb0ELb0ELb0ELb1ELb1ELb1EEEvNS_16Flash_fwd_paramsE,"a",@progbits
	.sectionflags	@""
	.align	4
.nv.constant0._ZN5flash24flash_fwd_splitkv_kernelI23Flash_fwd_kernel_traitsILi64ELi64ELi256ELi4ELb0ELb0EN7cutlass10bfloat16_tE19Flash_kernel_traitsILi64ELi64ELi256ELi4ES3_EELb0ELb0ELb0ELb0ELb0ELb1ELb1ELb1EEEvNS_16Flash_fwd_paramsE:
	.zero		1360


//--------------------- .nv.constant0._ZN5flash24flash_fwd_splitkv_kernelI23Flash_fwd_kernel_traitsILi64ELi64ELi256ELi4ELb0ELb0EN7cutlass10bfloat16_tE19Flash_kernel_traitsILi64ELi64ELi256ELi4ES3_EELb0ELb1ELb0ELb0ELb0ELb0ELb0ELb0EEEvNS_16Flash_fwd_paramsE --------------------------
	.section	.nv.constant0._ZN5flash24flash_fwd_splitkv_kernelI23Flash_fwd_kernel_traitsILi64ELi64ELi256ELi4ELb0ELb0EN7cutlass10bfloat16_tE19Flash_kernel_traitsILi64ELi64ELi256ELi4ES3_EELb0ELb1ELb0ELb0ELb0ELb0ELb0ELb0EEEvNS_16Flash_fwd_paramsE,"a",@progbits
	.sectionflags	@""
	.align	4
.nv.constant0._ZN5flash24flash_fwd_splitkv_kernelI23Flash_fwd_kernel_traitsILi64ELi64ELi256ELi4ELb0ELb0EN7cutlass10bfloat16_tE19Flash_kernel_traitsILi64ELi64ELi256ELi4ES3_EELb0ELb1ELb0ELb0ELb0ELb0ELb0ELb0EEEvNS_16Flash_fwd_paramsE:
	.zero		1360


//--------------------- .nv.constant0._ZN5flash24flash_fwd_splitkv_kernelI23Flash_fwd_kernel_traitsILi64ELi64ELi256ELi4ELb0ELb0EN7cutlass10bfloat16_tE19Flash_kernel_traitsILi64ELi64ELi256ELi4ES3_EELb0ELb1ELb0ELb0ELb0ELb1ELb0ELb0EEEvNS_16Flash_fwd_paramsE --------------------------
	.section	.nv.constant0._ZN5flash24flash_fwd_splitkv_kernelI23Flash_fwd_kernel_traitsILi64ELi64ELi256ELi4ELb0ELb0EN7cutlass10bfloat16_tE19Flash_kernel_traitsILi64ELi64ELi256ELi4ES3_EELb0ELb1ELb0ELb0ELb0ELb1ELb0ELb0EEEvNS_16Flash_fwd_paramsE,"a",@progbits
	.sectionflags	@""
	.align	4
.nv.constant0._ZN5flash24flash_fwd_splitkv_kernelI23Flash_fwd_kernel_traitsILi64ELi64ELi256ELi4ELb0ELb0EN7cutlass10bfloat16_tE19Flash_kernel_traitsILi64ELi64ELi256ELi4ES3_EELb0ELb1ELb0ELb0ELb0ELb1ELb0ELb0EEEvNS_16Flash_fwd_paramsE:
	.zero		1360


//--------------------- .nv.constant0._ZN5flash24flash_fwd_splitkv_kernelI23Flash_fwd_kernel_traitsILi64ELi64ELi256ELi4ELb0ELb0EN7cutlass10bfloat16_tE19Flash_kernel_traitsILi64ELi64ELi256ELi4ES3_EELb0ELb1ELb0ELb0ELb0ELb0ELb0ELb1EEEvNS_16Flash_fwd_paramsE --------------------------
	.section	.nv.constant0._ZN5flash24flash_fwd_splitkv_kernelI23Flash_fwd_kernel_traitsILi64ELi64ELi256ELi4ELb0ELb0EN7cutlass10bfloat16_tE19Flash_kernel_traitsILi64ELi64ELi256ELi4ES3_EELb0ELb1ELb0ELb0ELb0ELb0ELb0ELb1EEEvNS_16Flash_fwd_paramsE,"a",@progbits
	.sectionflags	@""
	.align	4
.nv.constant0._ZN5flash24flash_fwd_splitkv_kernelI23Flash_fwd_kernel_traitsILi64ELi64ELi256ELi4ELb0ELb0EN7cutlass10bfloat16_tE19Flash_kernel_traitsILi64ELi64ELi256ELi4ES3_EELb0ELb1ELb0ELb0ELb0ELb0ELb0ELb1EEEvNS_16Flash_fwd_paramsE:
	.zero		1360


//--------------------- .nv.constant0._ZN5flash24flash_fwd_splitkv_kernelI23Flash_fwd_kernel_traitsILi64ELi64ELi256ELi4ELb0ELb0EN7cutlass10bfloat16_tE19Flash_kernel_traitsILi64ELi64ELi256ELi4ES3_EELb0ELb1ELb0ELb0ELb0ELb1ELb0ELb1EEEvNS_16Flash_fwd_paramsE --------------------------
	.section	.nv.constant0._ZN5flash24flash_fwd_splitkv_kernelI23Flash_fwd_kernel_traitsILi64ELi64ELi256ELi4ELb0ELb0EN7cutlass10bfloat16_tE19Flash_kernel_traitsILi64ELi64ELi256ELi4ES3_EELb0ELb1ELb0ELb0ELb0ELb1ELb0ELb1EEEvNS_16Flash_fwd_paramsE,"a",@progbits
	.sectionflags	@""
	.align	4
.nv.constant0._ZN5flash24flash_fwd_splitkv_kernelI23Flash_fwd_kernel_traitsILi64ELi64ELi256ELi4ELb0ELb0EN7cutlass10bfloat16_tE19Flash_kernel_traitsILi64ELi64ELi256ELi4ES3_EELb0ELb1ELb0ELb0ELb0ELb1ELb0ELb1EEEvNS_16Flash_fwd_paramsE:
	.zero		1360


//--------------------- .nv.constant0._ZN5flash24flash_fwd_splitkv_kernelI23Flash_fwd_kernel_traitsILi64ELi64ELi256ELi4ELb0ELb0EN7cutlass10bfloat16_tE19Flash_kernel_traitsILi64ELi64ELi256ELi4ES3_EELb0ELb1ELb0ELb0ELb0ELb0ELb1ELb0EEEvNS_16Flash_fwd_paramsE --------------------------
	.section	.nv.constant0._ZN5flash24flash_fwd_splitkv_kernelI23Flash_fwd_kernel_traitsILi64ELi64ELi256ELi4ELb0ELb0EN7cutlass10bfloat16_tE19Flash_kernel_traitsILi64ELi64ELi256ELi4ES3_EELb0ELb1ELb0ELb0ELb0ELb0ELb1ELb0EEEvNS_16Flash_fwd_paramsE,"a",@progbits
	.sectionflags	@""
	.align	4
.nv.constant0._ZN5flash24flash_fwd_splitkv_kernelI23Flash_fwd_kernel_traitsILi64ELi64ELi256ELi4ELb0ELb0EN7cutlass10bfloat16_tE19Flash_kernel_traitsILi64ELi64ELi256ELi4ES3_EELb0ELb1ELb0ELb0ELb0ELb0ELb1ELb0EEEvNS_16Flash_fwd_paramsE:
	.zero		1360


//--------------------- .nv.constant0._ZN5flash24flash_fwd_splitkv_kernelI23Flash_fwd_kernel_traitsILi64ELi64ELi256ELi4ELb0ELb0EN7cutlass10bfloat16_tE19Flash_kernel_traitsILi64ELi64ELi256ELi4ES3_EELb0ELb1ELb0ELb0ELb0ELb1ELb1ELb0EEEvNS_16Flash_fwd_paramsE --------------------------
	.section	.nv.constant0._ZN5flash24flash_fwd_splitkv_kernelI23Flash_fwd_kernel_traitsILi64ELi64ELi256ELi4ELb0ELb0EN7cutlass10bfloat16_tE19Flash_kernel_traitsILi64ELi64ELi256ELi4ES3_EELb0ELb1ELb0ELb0ELb0ELb1ELb1ELb0EEEvNS_16Flash_fwd_paramsE,"a",@progbits
	.sectionflags	@""
	.align	4
.nv.constant0._ZN5flash24flash_fwd_splitkv_kernelI23Flash_fwd_kernel_traitsILi64ELi64ELi256ELi4ELb0ELb0EN7cutlass10bfloat16_tE19Flash_kernel_traitsILi64ELi64ELi256ELi4ES3_EELb0ELb1ELb0ELb0ELb0ELb1ELb1ELb0EEEvNS_16Flash_fwd_paramsE:
	.zero		1360


//--------------------- .nv.constant0._ZN5flash24flash_fwd_splitkv_kernelI23Flash_fwd_kernel_traitsILi64ELi64ELi256ELi4ELb0ELb0EN7cutlass10bfloat16_tE19Flash_kernel_traitsILi64ELi64ELi256ELi4ES3_EELb0ELb1ELb0ELb0ELb0ELb0ELb1ELb1EEEvNS_16Flash_fwd_paramsE --------------------------
	.section	.nv.constant0._ZN5flash24flash_fwd_splitkv_kernelI23Flash_fwd_kernel_traitsILi64ELi64ELi256ELi4ELb0ELb0EN7cutlass10bfloat16_tE19Flash_kernel_traitsILi64ELi64ELi256ELi4ES3_EELb0ELb1ELb0ELb0ELb0ELb0ELb1ELb1EEEvNS_16Flash_fwd_paramsE,"a",@progbits
	.sectionflags	@""
	.align	4
.nv.constant0._ZN5flash24flash_fwd_splitkv_kernelI23Flash_fwd_kernel_traitsILi64ELi64ELi256ELi4ELb0ELb0EN7cutlass10bfloat16_tE19Flash_kernel_traitsILi64ELi64ELi256ELi4ES3_EELb0ELb1ELb0ELb0ELb0ELb0ELb1ELb1EEEvNS_16Flash_fwd_paramsE:
	.zero		1360


//--------------------- .nv.constant0._ZN5flash24flash_fwd_splitkv_kernelI23Flash_fwd_kernel_traitsILi64ELi64ELi256ELi4ELb0ELb0EN7cutlass10bfloat16_tE19Flash_kernel_traitsILi64ELi64ELi256ELi4ES3_EELb0ELb1ELb0ELb0ELb0ELb1ELb1ELb1EEEvNS_16Flash_fwd_paramsE --------------------------
	.section	.nv.constant0._ZN5flash24flash_fwd_splitkv_kernelI23Flash_fwd_kernel_traitsILi64ELi64ELi256ELi4ELb0ELb0EN7cutlass10bfloat16_tE19Flash_kernel_traitsILi64ELi64ELi256ELi4ES3_EELb0ELb1ELb0ELb0ELb0ELb1ELb1ELb1EEEvNS_16Flash_fwd_paramsE,"a",@progbits
	.sectionflags	@""
	.align	4
.nv.constant0._ZN5flash24flash_fwd_splitkv_kernelI23Flash_fwd_kernel_traitsILi64ELi64ELi256ELi4ELb0ELb0EN7cutlass10bfloat16_tE19Flash_kernel_traitsILi64ELi64ELi256ELi4ES3_EELb0ELb1ELb0ELb0ELb0ELb1ELb1ELb1EEEvNS_16Flash_fwd_paramsE:
	.zero		1360


//--------------------- .nv.constant0._ZN5flash24flash_fwd_splitkv_kernelI23Flash_fwd_kernel_traitsILi64ELi64ELi256ELi4ELb0ELb0EN7cutlass10bfloat16_tE19Flash_kernel_traitsILi64ELi64ELi256ELi4ES3_EELb0ELb0ELb0ELb1ELb1ELb0ELb0ELb0EEEvNS_16Flash_fwd_paramsE --------------------------
	.section	.nv.constant0._ZN5flash24flash_fwd_splitkv_kernelI23Flash_fwd_kernel_traitsILi64ELi64ELi256ELi4ELb0ELb0EN7cutlass10bfloat16_tE19Flash_kernel_traitsILi64ELi64ELi256ELi4ES3_EELb0ELb0ELb0ELb1ELb1ELb0ELb0ELb0EEEvNS_16Flash_fwd_paramsE,"a",@progbits
	.sectionflags	@""
	.align	4
.nv.constant0._ZN5flash24flash_fwd_splitkv_kernelI23Flash_fwd_kernel_traitsILi64ELi64ELi256ELi4ELb0ELb0EN7cutlass10bfloat16_tE19Flash_kernel_traitsILi64ELi64ELi256ELi4ES3_EELb0ELb0ELb0ELb1ELb1ELb0ELb0ELb0EEEvNS_16Flash_fwd_paramsE:
	.zero		1360


//--------------------- .nv.constant0._ZN5flash24flash_fwd_splitkv_kernelI23Flash_fwd_kernel_traitsILi64ELi64ELi256ELi4ELb0ELb0EN7cutlass10bfloat16_tE19Flash_kernel_traitsILi64ELi64ELi256ELi4ES3_EELb0ELb0ELb0ELb1ELb1ELb1ELb0ELb0EEEvNS_16Flash_fwd_paramsE --------------------------
	.section	.nv.constant0._ZN5flash24flash_fwd_splitkv_kernelI23Flash_fwd_kernel_traitsILi64ELi64ELi256ELi4ELb0ELb0EN7cutlass10bfloat16_tE19Flash_kernel_traitsILi64ELi64ELi256ELi4ES3_EELb0ELb0ELb0ELb1ELb1ELb1ELb0ELb0EEEvNS_16Flash_fwd_paramsE,"a",@progbits
	.sectionflags	@""
	.align	4
.nv.constant0._ZN5flash24flash_fwd_splitkv_kernelI23Flash_fwd_kernel_traitsILi64ELi64ELi256ELi4ELb0ELb0EN7cutlass10bfloat16_tE19Flash_kernel_traitsILi64ELi64ELi256ELi4ES3_EELb0ELb0ELb0ELb1ELb1ELb1ELb0ELb0EEEvNS_16Flash_fwd_paramsE:
	.zero		1360


//--------------------- .nv.constant0._ZN5flash24flash_fwd_splitkv_kernelI23Flash_fwd_kernel_traitsILi64ELi64ELi256ELi4ELb0ELb0EN7cutlass10bfloat16_tE19Flash_kernel_traitsILi64ELi64ELi256ELi4ES3_EELb0ELb0ELb1ELb0ELb0ELb0ELb0ELb0EEEvNS_16Flash_fwd_paramsE --------------------------
	.section	.nv.constant0._ZN5flash24flash_fwd_splitkv_kernelI23Flash_fwd_kernel_traitsILi64ELi64ELi256ELi4ELb0ELb0EN7cutlass10bfloat16_tE19Flash_kernel_traitsILi64ELi64ELi256ELi4ES3_EELb0ELb0ELb1ELb0ELb0ELb0ELb0ELb0EEEvNS_16Flash_fwd_paramsE,"a",@progbits
	.sectionflags	@""
	.align	4
.nv.constant0._ZN5flash24flash_fwd_splitkv_kernelI23Flash_fwd_kernel_traitsILi64ELi64ELi256ELi4ELb0ELb0EN7cutlass10bfloat16_tE19Flash_kernel_traitsILi64ELi64ELi256ELi4ES3_EELb0ELb0ELb1ELb0ELb0ELb0ELb0ELb0EEEvNS_16Flash_fwd_paramsE:
	.zero		1360


//--------------------- .nv.constant0._ZN5flash24flash_fwd_splitkv_kernelI23Flash_fwd_kernel_traitsILi64ELi64ELi256ELi4ELb0ELb0EN7cutlass10bfloat16_tE19Flash_kernel_traitsILi64ELi64ELi256ELi4ES3_EELb0ELb0ELb1ELb0ELb0ELb1ELb0ELb0EEEvNS_16Flash_fwd_paramsE --------------------------
	.section	.nv.constant0._ZN5flash24flash_fwd_splitkv_kernelI23Flash_fwd_kernel_traitsILi64ELi64ELi256ELi4ELb0ELb0EN7cutlass10bfloat16_tE19Flash_kernel_traitsILi64ELi64ELi256ELi4ES3_EELb0ELb0ELb1ELb0ELb0ELb1ELb0ELb0EEEvNS_16Flash_fwd_paramsE,"a",@progbits
	.sectionflags	@""
	.align	4
.nv.constant0._ZN5flash24flash_fwd_splitkv_kernelI23Flash_fwd_kernel_traitsILi64ELi64ELi256ELi4ELb0ELb0EN7cutlass10bfloat16_tE19Flash_kernel_traitsILi64ELi64ELi256ELi4ES3_EELb0ELb0ELb1ELb0ELb0ELb1ELb0ELb0EEEvNS_16Flash_fwd_paramsE:
	.zero		1360


//--------------------- .nv.constant0._ZN5flash24flash_fwd_splitkv_kernelI23Flash_fwd_kernel_traitsILi64ELi64ELi256ELi4ELb0ELb0EN7cutlass10bfloat16_tE19Flash_kernel_traitsILi64ELi64ELi256ELi4ES3_EELb0ELb0ELb0ELb0ELb1ELb0ELb0ELb1EEEvNS_16Flash_fwd_paramsE --------------------------
	.section	.nv.constant0._ZN5flash24flash_fwd_splitkv_kernelI23Flash_fwd_kernel_traitsILi64ELi64ELi256ELi4ELb0ELb0EN7cutlass10bfloat16_tE19Flash_kernel_traitsILi64ELi64ELi256ELi4ES3_EELb0ELb0ELb0ELb0ELb1ELb0ELb0ELb1EEEvNS_16Flash_fwd_paramsE,"a",@progbits
	.sectionflags	@""
	.align	4
.nv.constant0._ZN5flash24flash_fwd_splitkv_kernelI23Flash_fwd_kernel_traitsILi64ELi64ELi256ELi4ELb0ELb0EN7cutlass10bfloat16_tE19Flash_kernel_traitsILi64ELi64ELi256ELi4ES3_EELb0ELb0ELb0ELb0ELb1ELb0ELb0ELb1EEEvNS_16Flash_fwd_paramsE:
	.zero		1360


//--------------------- .nv.constant0._ZN5flash24flash_fwd_splitkv_kernelI23Flash_fwd_kernel_traitsILi64ELi64ELi256ELi4ELb0ELb0EN7cutlass10bfloat16_tE19Flash_kernel_traitsILi64ELi64ELi256ELi4ES3_EELb0ELb0ELb0ELb0ELb1ELb1ELb0ELb1EEEvNS_16Flash_fwd_paramsE --------------------------
	.section	.nv.constant0._ZN5flash24flash_fwd_splitkv_kernelI23Flash_fwd_kernel_traitsILi64ELi64ELi256ELi4ELb0ELb0EN7cutlass10bfloat16_tE19Flash_kernel_traitsILi64ELi64ELi256ELi4ES3_EELb0ELb0ELb0ELb0ELb1ELb1ELb0ELb1EEEvNS_16Flash_fwd_paramsE,"a",@progbits
	.sectionflags	@""
	.align	4
.nv.constant0._ZN5flash24flash_fwd_splitkv_kernelI23Flash_fwd_kernel_traitsILi64ELi64ELi256ELi4ELb0ELb0EN7cutlass10bfloat16_tE19Flash_kernel_traitsILi64ELi64ELi256ELi4ES3_EELb0ELb0ELb0ELb0ELb1ELb1ELb0ELb1EEEvNS_16Flash_fwd_paramsE:
	.zero		1360


//--------------------- .nv.constant0._ZN5flash24flash_fwd_splitkv_kernelI23Flash_fwd_kernel_traitsILi64ELi64ELi256ELi4ELb0ELb0EN7cutlass10bfloat16_tE19Flash_kernel_traitsILi64ELi64ELi256ELi4ES3_EELb0ELb0ELb1ELb0ELb0ELb0ELb0ELb1EEEvNS_16Flash_fwd_paramsE --------------------------
	.section	.nv.constant0._ZN5flash24flash_fwd_splitkv_kernelI23Flash_fwd_kernel_traitsILi64ELi64ELi256ELi4ELb0ELb0EN7cutlass10bfloat16_tE19Flash_kernel_traitsILi64ELi64ELi256ELi4ES3_EELb0ELb0ELb1ELb0ELb0ELb0ELb0ELb1EEEvNS_16Flash_fwd_paramsE,"a",@progbits
	.sectionflags	@""
	.align	4
.nv.constant0._ZN5flash24flash_fwd_splitkv_kernelI23Flash_fwd_kernel_traitsILi64ELi64ELi256ELi4ELb0ELb0EN7cutlass10bfloat16_tE19Flash_kernel_traitsILi64ELi64ELi256ELi4ES3_EELb0ELb0ELb1ELb0ELb0ELb0ELb0ELb1EEEvNS_16Flash_fwd_paramsE:
	.zero		1360


//--------------------- .nv.constant0._ZN5flash24flash_fwd_splitkv_kernelI23Flash_fwd_kernel_traitsILi64ELi64ELi256ELi4ELb0ELb0EN7cutlass10bfloat16_tE19Flash_kernel_traitsILi64ELi64ELi256ELi4ES3_EELb0ELb0ELb1ELb0ELb0ELb1ELb0ELb1EEEvNS_16Flash_fwd_paramsE --------------------------
	.section	.nv.constant0._ZN5flash24flash_fwd_splitkv_kernelI23Flash_fwd_kernel_traitsILi64ELi64ELi256ELi4ELb0ELb0EN7cutlass10bfloat16_tE19Flash_kernel_traitsILi64ELi64ELi256ELi4ES3_EELb0ELb0ELb1ELb0ELb0ELb1ELb0ELb1EEEvNS_16Flash_fwd_paramsE,"a",@progbits
	.sectionflags	@""
	.align	4
.nv.constant0._ZN5flash24flash_fwd_splitkv_kernelI23Flash_fwd_kernel_traitsILi64ELi64ELi256ELi4ELb0ELb0EN7cutlass10bfloat16_tE19Flash_kernel_traitsILi64ELi64ELi256ELi4ES3_EELb0ELb0ELb1ELb0ELb0ELb1ELb0ELb1EEEvNS_16Flash_fwd_paramsE:
	.zero		1360


//--------------------- .nv.constant0._ZN5flash24flash_fwd_splitkv_kernelI23Flash_fwd_kernel_traitsILi64ELi64ELi256ELi4ELb0ELb0EN7cutlass10bfloat16_tE19Flash_kernel_traitsILi64ELi64ELi256ELi4ES3_EELb0ELb0ELb0ELb1ELb1ELb0ELb1ELb0EEEvNS_16Flash_fwd_paramsE --------------------------
	.section	.nv.constant0._ZN5flash24flash_fwd_splitkv_kernelI23Flash_fwd_kernel_traitsILi64ELi64ELi256ELi4ELb0ELb0EN7cutlass10bfloat16_tE19Flash_kernel_traitsILi64ELi64ELi256ELi4ES3_EELb0ELb0ELb0ELb1ELb1ELb0ELb1ELb0EEEvNS_16Flash_fwd_paramsE,"a",@progbits
	.sectionflags	@""
	.align	4
.nv.constant0._ZN5flash24flash_fwd_splitkv_kernelI23Flash_fwd_kernel_traitsILi64ELi64ELi256ELi4ELb0ELb0EN7cutlass10bfloat16_tE19Flash_kernel_traitsILi64ELi64ELi256ELi4ES3_EELb0ELb0ELb0ELb1ELb1ELb0ELb1ELb0EEEvNS_16Flash_fwd_paramsE:
	.zero		1360


//--------------------- .nv.constant0._ZN5flash24flash_fwd_splitkv_kernelI23Flash_fwd_kernel_traitsILi64ELi64ELi256ELi4ELb0ELb0EN7cutlass10bfloat16_tE19Flash_kernel_traitsILi64ELi64ELi256ELi4ES3_EELb0ELb0ELb0ELb1ELb1ELb1ELb1ELb0EEEvNS_16Flash_fwd_paramsE --------------------------
	.section	.nv.constant0._ZN5flash24flash_fwd_splitkv_kernelI23Flash_fwd_kernel_traitsILi64ELi64ELi256ELi4ELb0ELb0EN7cutlass10bfloat16_tE19Flash_kernel_traitsILi64ELi64ELi256ELi4ES3_EELb0ELb0ELb0ELb1ELb1ELb1ELb1ELb0EEEvNS_16Flash_fwd_paramsE,"a",@progbits
	.sectionflags	@""
	.align	4
.nv.constant0._ZN5flash24flash_fwd_splitkv_kernelI23Flash_fwd_kernel_traitsILi64ELi64ELi256ELi4ELb0ELb0EN7cutlass10bfloat16_tE19Flash_kernel_traitsILi64ELi64ELi256ELi4ES3_EELb0ELb0ELb0ELb1ELb1ELb1ELb1ELb0EEEvNS_16Flash_fwd_paramsE:
	.zero		1360


//--------------------- .nv.constant0._ZN5flash24flash_fwd_splitkv_kernelI23Flash_fwd_kernel_traitsILi64ELi64ELi256ELi4ELb0ELb0EN7cutlass10bfloat16_tE19Flash_kernel_traitsILi64ELi64ELi256ELi4ES3_EELb0ELb0ELb1ELb0ELb0ELb0ELb1ELb0EEEvNS_16Flash_fwd_paramsE --------------------------
	.section	.nv.constant0._ZN5flash24flash_fwd_splitkv_kernelI23Flash_fwd_kernel_traitsILi64ELi64ELi256ELi4ELb0ELb0EN7cutlass10bfloat16_tE19Flash_kernel_traitsILi64ELi64ELi256ELi4ES3_EELb0ELb0ELb1ELb0ELb0ELb0ELb1ELb0EEEvNS_16Flash_fwd_paramsE,"a",@progbits
	.sectionflags	@""
	.align	4
.nv.constant0._ZN5flash24flash_fwd_splitkv_kernelI23Flash_fwd_kernel_traitsILi64ELi64ELi256ELi4ELb0ELb0EN7cutlass10bfloat16_tE19Flash_kernel_traitsILi64ELi64ELi256ELi4ES3_EELb0ELb0ELb1ELb0ELb0ELb0ELb1ELb0EEEvNS_16Flash_fwd_paramsE:
	.zero		1360


//--------------------- .nv.constant0._ZN5flash24flash_fwd_splitkv_kernelI23Flash_fwd_kernel_traitsILi64ELi64ELi256ELi4ELb0ELb0EN7cutlass10bfloat16_tE19Flash_kernel_traitsILi64ELi64ELi256ELi4ES3_EELb0ELb0ELb1ELb0ELb0ELb1ELb1ELb0EEEvNS_16Flash_fwd_paramsE --------------------------
	.section	.nv.constant0._ZN5flash24flash_fwd_splitkv_kernelI23Flash_fwd_kernel_traitsILi64ELi64ELi256ELi4ELb0ELb0EN7cutlass10bfloat16_tE19Flash_kernel_traitsILi64ELi64ELi256ELi4ES3_EELb0ELb0ELb1ELb0ELb0ELb1ELb1ELb0EEEvNS_16Flash_fwd_paramsE,"a",@progbits
	.sectionflags	@""
	.align	4
.nv.constant0._ZN5flash24flash_fwd_splitkv_kernelI23Flash_fwd_kernel_traitsILi64ELi64ELi256ELi4ELb0ELb0EN7cutlass10bfloat16_tE19Flash_kernel_traitsILi64ELi64ELi256ELi4ES3_EELb0ELb0ELb1ELb0ELb0ELb1ELb1ELb0EEEvNS_16Flash_fwd_paramsE:
	.zero		1360


//--------------------- .nv.constant0._ZN5flash24flash_fwd_splitkv_kernelI23Flash_fwd_kernel_traitsILi64ELi64ELi256ELi4ELb0ELb0EN7cutlass10bfloat16_tE19Flash_kernel_traitsILi64ELi64ELi256ELi4ES3_EELb0ELb0ELb0ELb0ELb1ELb0ELb1ELb1EEEvNS_16Flash_fwd_paramsE --------------------------
	.section	.nv.constant0._ZN5flash24flash_fwd_splitkv_kernelI23Flash_fwd_kernel_traitsILi64ELi64ELi256ELi4ELb0ELb0EN7cutlass10bfloat16_tE19Flash_kernel_traitsILi64ELi64ELi256ELi4ES3_EELb0ELb0ELb0ELb0ELb1ELb0ELb1ELb1EEEvNS_16Flash_fwd_paramsE,"a",@progbits
	.sectionflags	@""
	.align	4
.nv.constant0._ZN5flash24flash_fwd_splitkv_kernelI23Flash_fwd_kernel_traitsILi64ELi64ELi256ELi4ELb0ELb0EN7cutlass10bfloat16_tE19Flash_kernel_traitsILi64ELi64ELi256ELi4ES3_EELb0ELb0ELb0ELb0ELb1ELb0ELb1ELb1EEEvNS_16Flash_fwd_paramsE:
	.zero		1360


//--------------------- .nv.constant0._ZN5flash24flash_fwd_splitkv_kernelI23Flash_fwd_kernel_traitsILi64ELi64ELi256ELi4ELb0ELb0EN7cutlass10bfloat16_tE19Flash_kernel_traitsILi64ELi64ELi256ELi4ES3_EELb0ELb0ELb0ELb0ELb1ELb1ELb1ELb1EEEvNS_16Flash_fwd_paramsE --------------------------
	.section	.nv.constant0._ZN5flash24flash_fwd_splitkv_kernelI23Flash_fwd_kernel_traitsILi64ELi64ELi256ELi4ELb0ELb0EN7cutlass10bfloat16_tE19Flash_kernel_traitsILi64ELi64ELi256ELi4ES3_EELb0ELb0ELb0ELb0ELb1ELb1ELb1ELb1EEEvNS_16Flash_fwd_paramsE,"a",@progbits
	.sectionflags	@""
	.align	4
.nv.constant0._ZN5flash24flash_fwd_splitkv_kernelI23Flash_fwd_kernel_traitsILi64ELi64ELi256ELi4ELb0ELb0EN7cutlass10bfloat16_tE19Flash_kernel_traitsILi64ELi64ELi256ELi4ES3_EELb0ELb0ELb0ELb0ELb1ELb1ELb1ELb1EEEvNS_16Flash_fwd_paramsE:
	.zero		1360


//--------------------- .nv.constant0._ZN5flash24flash_fwd_splitkv_kernelI23Flash_fwd_kernel_traitsILi64ELi64ELi256ELi4ELb0ELb0EN7cutlass10bfloat16_tE19Flash_kernel_traitsILi64ELi64ELi256ELi4ES3_EELb0ELb0ELb1ELb0ELb0ELb0ELb1ELb1EEEvNS_16Flash_fwd_paramsE --------------------------
	.section	.nv.constant0._ZN5flash24flash_fwd_splitkv_kernelI23Flash_fwd_kernel_traitsILi64ELi64ELi256ELi4ELb0ELb0EN7cutlass10bfloat16_tE19Flash_kernel_traitsILi64ELi64ELi256ELi4ES3_EELb0ELb0ELb1ELb0ELb0ELb0ELb1ELb1EEEvNS_16Flash_fwd_paramsE,"a",@progbits
	.sectionflags	@""
	.align	4
.nv.constant0._ZN5flash24flash_fwd_splitkv_kernelI23Flash_fwd_kernel_traitsILi64ELi64ELi256ELi4ELb0ELb0EN7cutlass10bfloat16_tE19Flash_kernel_traitsILi64ELi64ELi256ELi4ES3_EELb0ELb0ELb1ELb0ELb0ELb0ELb1ELb1EEEvNS_16Flash_fwd_paramsE:
	.zero		1360


//--------------------- .nv.constant0._ZN5flash24flash_fwd_splitkv_kernelI23Flash_fwd_kernel_traitsILi64ELi64ELi256ELi4ELb0ELb0EN7cutlass10bfloat16_tE19Flash_kernel_traitsILi64ELi64ELi256ELi4ES3_EELb0ELb0ELb1ELb0ELb0ELb1ELb1ELb1EEEvNS_16Flash_fwd_paramsE --------------------------
	.section	.nv.constant0._ZN5flash24flash_fwd_splitkv_kernelI23Flash_fwd_kernel_traitsILi64ELi64ELi256ELi4ELb0ELb0EN7cutlass10bfloat16_tE19Flash_kernel_traitsILi64ELi64ELi256ELi4ES3_EELb0ELb0ELb1ELb0ELb0ELb1ELb1ELb1EEEvNS_16Flash_fwd_paramsE,"a",@progbits
	.sectionflags	@""
	.align	4
.nv.constant0._ZN5flash24flash_fwd_splitkv_kernelI23Flash_fwd_kernel_traitsILi64ELi64ELi256ELi4ELb0ELb0EN7cutlass10bfloat16_tE19Flash_kernel_traitsILi64ELi64ELi256ELi4ES3_EELb0ELb0ELb1ELb0ELb0ELb1ELb1ELb1EEEvNS_16Flash_fwd_paramsE:
	.zero		1360


//--------------------- .nv.constant0._ZN5flash24flash_fwd_splitkv_kernelI23Flash_fwd_kernel_traitsILi64ELi64ELi256ELi4ELb0ELb0EN7cutlass10bfloat16_tE19Flash_kernel_traitsILi64ELi64ELi256ELi4ES3_EELb0ELb1ELb0ELb0ELb1ELb0ELb0ELb0EEEvNS_16Flash_fwd_paramsE --------------------------
	.section	.nv.constant0._ZN5flash24flash_fwd_splitkv_kernelI23Flash_fwd_kernel_traitsILi64ELi64ELi256ELi4ELb0ELb0EN7cutlass10bfloat16_tE19Flash_kernel_traitsILi64ELi64ELi256ELi4ES3_EELb0ELb1ELb0ELb0ELb1ELb0ELb0ELb0EEEvNS_16Flash_fwd_paramsE,"a",@progbits
	.sectionflags	@""
	.align	4
.nv.constant0._ZN5flash24flash_fwd_splitkv_kernelI23Flash_fwd_kernel_traitsILi64ELi64ELi256ELi4ELb0ELb0EN7cutlass10bfloat16_tE19Flash_kernel_traitsILi64ELi64ELi256ELi4ES3_EELb0ELb1ELb0ELb0ELb1ELb0ELb0ELb0EEEvNS_16Flash_fwd_paramsE:
	.zero		1360


//--------------------- .nv.constant0._ZN5flash24flash_fwd_splitkv_kernelI23Flash_fwd_kernel_traitsILi64ELi64ELi256ELi4ELb0ELb0EN7cutlass10bfloat16_tE19Flash_kernel_traitsILi64ELi64ELi256ELi4ES3_EELb0ELb1ELb0ELb0ELb1ELb1ELb0ELb0EEEvNS_16Flash_fwd_paramsE --------------------------
	.section	.nv.constant0._ZN5flash24flash_fwd_splitkv_kernelI23Flash_fwd_kernel_traitsILi64ELi64ELi256ELi4ELb0ELb0EN7cutlass10bfloat16_tE19Flash_kernel_traitsILi64ELi64ELi256ELi4ES3_EELb0ELb1ELb0ELb0ELb1ELb1ELb0ELb0EEEvNS_16Flash_fwd_paramsE,"a",@progbits
	.sectionflags	@""
	.align	4
.nv.constant0._ZN5flash24flash_fwd_splitkv_kernelI23Flash_fwd_kernel_traitsILi64ELi64ELi256ELi4ELb0ELb0EN7cutlass10bfloat16_tE19Flash_kernel_traitsILi64ELi64ELi256ELi4ES3_EELb0ELb1ELb0ELb0ELb1ELb1ELb0ELb0EEEvNS_16Flash_fwd_paramsE:
	.zero		1360


//--------------------- .nv.constant0._ZN5flash24flash_fwd_splitkv_kernelI23Flash_fwd_kernel_traitsILi64ELi64ELi256ELi4ELb0ELb0EN7cutlass10bfloat16_tE19Flash_kernel_traitsILi64ELi64ELi256ELi4ES3_EELb0ELb1ELb1ELb0ELb0ELb0ELb0ELb0EEEvNS_16Flash_fwd_paramsE --------------------------
	.section	.nv.constant0._ZN5flash24flash_fwd_splitkv_kernelI23Flash_fwd_kernel_traitsILi64ELi64ELi256ELi4ELb0ELb0EN7cutlass10bfloat16_tE19Flash_kernel_traitsILi64ELi64ELi256ELi4ES3_EELb0ELb1ELb1ELb0ELb0ELb0ELb0ELb0EEEvNS_16Flash_fwd_paramsE,"a",@progbits
	.sectionflags	@""
	.align	4
.nv.constant0._ZN5flash24flash_fwd_splitkv_kernelI23Flash_fwd_kernel_traitsILi64ELi64ELi256ELi4ELb0ELb0EN7cutlass10bfloat16_tE19Flash_kernel_traitsILi64ELi64ELi256ELi4ES3_EELb0ELb1ELb1ELb0ELb0ELb0ELb0ELb0EEEvNS_16Flash_fwd_paramsE:
	.zero		1360


//--------------------- .nv.constant0._ZN5flash24flash_fwd_splitkv_kernelI23Flash_fwd_kernel_traitsILi64ELi64ELi256ELi4ELb0ELb0EN7cutlass10bfloat16_tE19Flash_kernel_traitsILi64ELi64ELi256ELi4ES3_EELb0ELb1ELb1ELb0ELb0ELb1ELb0ELb0EEEvNS_16Flash_fwd_paramsE --------------------------
	.section	.nv.constant0._ZN5flash24flash_fwd_splitkv_kernelI23Flash_fwd_kernel_traitsILi64ELi64ELi256ELi4ELb0ELb0EN7cutlass10bfloat16_tE19Flash_kernel_traitsILi64ELi64ELi256ELi4ES3_EELb0ELb1ELb1ELb0ELb0ELb1ELb0ELb0EEEvNS_16Flash_fwd_paramsE,"a",@progbits
	.sectionflags	@""
	.align	4
.nv.constant0._ZN5flash24flash_fwd_splitkv_kernelI23Flash_fwd_kernel_traitsILi64ELi64ELi256ELi4ELb0ELb0EN7cutlass10bfloat16_tE19Flash_kernel_traitsILi64ELi64ELi256ELi4ES3_EELb0ELb1ELb1ELb0ELb0ELb1ELb0ELb0EEEvNS_16Flash_fwd_paramsE:
	.zero		1360


//--------------------- .nv.constant0._ZN5flash24flash_fwd_splitkv_kernelI23Flash_fwd_kernel_traitsILi64ELi64ELi256ELi4ELb0ELb0EN7cutlass10bfloat16_tE19Flash_kernel_traitsILi64ELi64ELi256ELi4ES3_EELb0ELb1ELb0ELb0ELb1ELb0ELb0ELb1EEEvNS_16Flash_fwd_paramsE --------------------------
	.section	.nv.constant0._ZN5flash24flash_fwd_splitkv_kernelI23Flash_fwd_kernel_traitsILi64ELi64ELi256ELi4ELb0ELb0EN7cutlass10bfloat16_tE19Flash_kernel_traitsILi64ELi64ELi256ELi4ES3_EELb0ELb1ELb0ELb0ELb1ELb0ELb0ELb1EEEvNS_16Flash_fwd_paramsE,"a",@progbits
	.sectionflags	@""
	.align	4
.nv.constant0._ZN5flash24flash_fwd_splitkv_kernelI23Flash_fwd_kernel_traitsILi64ELi64ELi256ELi4ELb0ELb0EN7cutlass10bfloat16_tE19Flash_kernel_traitsILi64ELi64ELi256ELi4ES3_EELb0ELb1ELb0ELb0ELb1ELb0ELb0ELb1EEEvNS_16Flash_fwd_paramsE:
	.zero		1360


//--------------------- .nv.constant0._ZN5flash24flash_fwd_splitkv_kernelI23Flash_fwd_kernel_traitsILi64ELi64ELi256ELi4ELb0ELb0EN7cutlass10bfloat16_tE19Flash_kernel_traitsILi64ELi64ELi256ELi4ES3_EELb0ELb1ELb0ELb0ELb1ELb1ELb0ELb1EEEvNS_16Flash_fwd_paramsE --------------------------
	.section	.nv.constant0._ZN5flash24flash_fwd_splitkv_kernelI23Flash_fwd_kernel_traitsILi64ELi64ELi256ELi4ELb0ELb0EN7cutlass10bfloat16_tE19Flash_kernel_traitsILi64ELi64ELi256ELi4ES3_EELb0ELb1ELb0ELb0ELb1ELb1ELb0ELb1EEEvNS_16Flash_fwd_paramsE,"a",@progbits
	.sectionflags	@""
	.align	4
.nv.constant0._ZN5flash24flash_fwd_splitkv_kernelI23Flash_fwd_kernel_traitsILi64ELi64ELi256ELi4ELb0ELb0EN7cutlass10bfloat16_tE19Flash_kernel_traitsILi64ELi64ELi256ELi4ES3_EELb0ELb1ELb0ELb0ELb1ELb1ELb0ELb1EEEvNS_16Flash_fwd_paramsE:
	.zero		1360


//--------------------- .nv.constant0._ZN5flash24flash_fwd_splitkv_kernelI23Flash_fwd_kernel_traitsILi64ELi64ELi256ELi4ELb0ELb0EN7cutlass10bfloat16_tE19Flash_kernel_traitsILi64ELi64ELi256ELi4ES3_EELb0ELb1ELb1ELb0ELb0ELb0ELb0ELb1EEEvNS_16Flash_fwd_paramsE --------------------------
	.section	.nv.constant0._ZN5flash24flash_fwd_splitkv_kernelI23Flash_fwd_kernel_traitsILi64ELi64ELi256ELi4ELb0ELb0EN7cutlass10bfloat16_tE19Flash_kernel_traitsILi64ELi64ELi256ELi4ES3_EELb0ELb1ELb1ELb0ELb0ELb0ELb0ELb1EEEvNS_16Flash_fwd_paramsE,"a",@progbits
	.sectionflags	@""
	.align	4
.nv.constant0._ZN5flash24flash_fwd_splitkv_kernelI23Flash_fwd_kernel_traitsILi64ELi64ELi256ELi4ELb0ELb0EN7cutlass10bfloat16_tE19Flash_kernel_traitsILi64ELi64ELi256ELi4ES3_EELb0ELb1ELb1ELb0ELb0ELb0ELb0ELb1EEEvNS_16Flash_fwd_paramsE:
	.zero		1360


//--------------------- .nv.constant0._ZN5flash24flash_fwd_splitkv_kernelI23Flash_fwd_kernel_traitsILi64ELi64ELi256ELi4ELb0ELb0EN7cutlass10bfloat16_tE19Flash_kernel_traitsILi64ELi64ELi256ELi4ES3_EELb0ELb1ELb1ELb0ELb0ELb1ELb0ELb1EEEvNS_16Flash_fwd_paramsE --------------------------
	.section	.nv.constant0._ZN5flash24flash_fwd_splitkv_kernelI23Flash_fwd_kernel_traitsILi64ELi64ELi256ELi4ELb0ELb0EN7cutlass10bfloat16_tE19Flash_kernel_traitsILi64ELi64ELi256ELi4ES3_EELb0ELb1ELb1ELb0ELb0ELb1ELb0ELb1EEEvNS_16Flash_fwd_paramsE,"a",@progbits
	.sectionflags	@""
	.align	4
.nv.constant0._ZN5flash24flash_fwd_splitkv_kernelI23Flash_fwd_kernel_traitsILi64ELi64ELi256ELi4ELb0ELb0EN7cutlass10bfloat16_tE19Flash_kernel_traitsILi64ELi64ELi256ELi4ES3_EELb0ELb1ELb1ELb0ELb0ELb1ELb0ELb1EEEvNS_16Flash_fwd_paramsE:
	.zero		1360


//--------------------- .nv.constant0._ZN5flash24flash_fwd_splitkv_kernelI23Flash_fwd_kernel_traitsILi64ELi64ELi256ELi4ELb0ELb0EN7cutlass10bfloat16_tE19Flash_kernel_traitsILi64ELi64ELi256ELi4ES3_EELb0ELb1ELb0ELb0ELb1ELb0ELb1ELb0EEEvNS_16Flash_fwd_paramsE --------------------------
	.section	.nv.constant0._ZN5flash24flash_fwd_splitkv_kernelI23Flash_fwd_kernel_traitsILi64ELi64ELi256ELi4ELb0ELb0EN7cutlass10bfloat16_tE19Flash_kernel_traitsILi64ELi64ELi256ELi4ES3_EELb0ELb1ELb0ELb0ELb1ELb0ELb1ELb0EEEvNS_16Flash_fwd_paramsE,"a",@progbits
	.sectionflags	@""
	.align	4
.nv.constant0._ZN5flash24flash_fwd_splitkv_kernelI23Flash_fwd_kernel_traitsILi64ELi64ELi256ELi4ELb0ELb0EN7cutlass10bfloat16_tE19Flash_kernel_traitsILi64ELi64ELi256ELi4ES3_EELb0ELb1ELb0ELb0ELb1ELb0ELb1ELb0EEEvNS_16Flash_fwd_paramsE:
	.zero		1360


//--------------------- .nv.constant0._ZN5flash24flash_fwd_splitkv_kernelI23Flash_fwd_kernel_traitsILi64ELi64ELi256ELi4ELb0ELb0EN7cutlass10bfloat16_tE19Flash_kernel_traitsILi64ELi64ELi256ELi4ES3_EELb0ELb1ELb0ELb0ELb1ELb1ELb1ELb0EEEvNS_16Flash_fwd_paramsE --------------------------
	.section	.nv.constant0._ZN5flash24flash_fwd_splitkv_kernelI23Flash_fwd_kernel_traitsILi64ELi64ELi256ELi4ELb0ELb0EN7cutlass10bfloat16_tE19Flash_kernel_traitsILi64ELi64ELi256ELi4ES3_EELb0ELb1ELb0ELb0ELb1ELb1ELb1ELb0EEEvNS_16Flash_fwd_paramsE,"a",@progbits
	.sectionflags	@""
	.align	4
.nv.constant0._ZN5flash24flash_fwd_splitkv_kernelI23Flash_fwd_kernel_traitsILi64ELi64ELi256ELi4ELb0ELb0EN7cutlass10bfloat16_tE19Flash_kernel_traitsILi64ELi64ELi256ELi4ES3_EELb0ELb1ELb0ELb0ELb1ELb1ELb1ELb0EEEvNS_16Flash_fwd_paramsE:
	.zero		1360


//--------------------- .nv.constant0._ZN5flash24flash_fwd_splitkv_kernelI23Flash_fwd_kernel_traitsILi64ELi64ELi256ELi4ELb0ELb0EN7cutlass10bfloat16_tE19Flash_kernel_traitsILi64ELi64ELi256ELi4ES3_EELb0ELb1ELb1ELb0ELb0ELb0ELb1ELb0EEEvNS_16Flash_fwd_paramsE --------------------------
	.section	.nv.constant0._ZN5flash24flash_fwd_splitkv_kernelI23Flash_fwd_kernel_traitsILi64ELi64ELi256ELi4ELb0ELb0EN7cutlass10bfloat16_tE19Flash_kernel_traitsILi64ELi64ELi256ELi4ES3_EELb0ELb1ELb1ELb0ELb0ELb0ELb1ELb0EEEvNS_16Flash_fwd_paramsE,"a",@progbits
	.sectionflags	@""
	.align	4
.nv.constant0._ZN5flash24flash_fwd_splitkv_kernelI23Flash_fwd_kernel_traitsILi64ELi64ELi256ELi4ELb0ELb0EN7cutlass10bfloat16_tE19Flash_kernel_traitsILi64ELi64ELi256ELi4ES3_EELb0ELb1ELb1ELb0ELb0ELb0ELb1ELb0EEEvNS_16Flash_fwd_paramsE:
	.zero		1360


//--------------------- .nv.constant0._ZN5flash24flash_fwd_splitkv_kernelI23Flash_fwd_kernel_traitsILi64ELi64ELi256ELi4ELb0ELb0EN7cutlass10bfloat16_tE19Flash_kernel_traitsILi64ELi64ELi256ELi4ES3_EELb0ELb1ELb1ELb0ELb0ELb1ELb1ELb0EEEvNS_16Flash_fwd_paramsE --------------------------
	.section	.nv.constant0._ZN5flash24flash_fwd_splitkv_kernelI23Flash_fwd_kernel_traitsILi64ELi64ELi256ELi4ELb0ELb0EN7cutlass10bfloat16_tE19Flash_kernel_traitsILi64ELi64ELi256ELi4ES3_EELb0ELb1ELb1ELb0ELb0ELb1ELb1ELb0EEEvNS_16Flash_fwd_paramsE,"a",@progbits
	.sectionflags	@""
	.align	4
.nv.constant0._ZN5flash24flash_fwd_splitkv_kernelI23Flash_fwd_kernel_traitsILi64ELi64ELi256ELi4ELb0ELb0EN7cutlass10bfloat16_tE19Flash_kernel_traitsILi64ELi64ELi256ELi4ES3_EELb0ELb1ELb1ELb0ELb0ELb1ELb1ELb0EEEvNS_16Flash_fwd_paramsE:
	.zero		1360


//--------------------- .nv.constant0._ZN5flash24flash_fwd_splitkv_kernelI23Flash_fwd_kernel_traitsILi64ELi64ELi256ELi4ELb0ELb0EN7cutlass10bfloat16_tE19Flash_kernel_traitsILi64ELi64ELi256ELi4ES3_EELb0ELb1ELb0ELb0ELb1ELb0ELb1ELb1EEEvNS_16Flash_fwd_paramsE --------------------------
	.section	.nv.constant0._ZN5flash24flash_fwd_splitkv_kernelI23Flash_fwd_kernel_traitsILi64ELi64ELi256ELi4ELb0ELb0EN7cutlass10bfloat16_tE19Flash_kernel_traitsILi64ELi64ELi256ELi4ES3_EELb0ELb1ELb0ELb0ELb1ELb0ELb1ELb1EEEvNS_16Flash_fwd_paramsE,"a",@progbits
	.sectionflags	@""
	.align	4
.nv.constant0._ZN5flash24flash_fwd_splitkv_kernelI23Flash_fwd_kernel_traitsILi64ELi64ELi256ELi4ELb0ELb0EN7cutlass10bfloat16_tE19Flash_kernel_traitsILi64ELi64ELi256ELi4ES3_EELb0ELb1ELb0ELb0ELb1ELb0ELb1ELb1EEEvNS_16Flash_fwd_paramsE:
	.zero		1360


//--------------------- .nv.constant0._ZN5flash24flash_fwd_splitkv_kernelI23Flash_fwd_kernel_traitsILi64ELi64ELi256ELi4ELb0ELb0EN7cutlass10bfloat16_tE19Flash_kernel_traitsILi64ELi64ELi256ELi4ES3_EELb0ELb1ELb0ELb0ELb1ELb1ELb1ELb1EEEvNS_16Flash_fwd_paramsE --------------------------
	.section	.nv.constant0._ZN5flash24flash_fwd_splitkv_kernelI23Flash_fwd_kernel_traitsILi64ELi64ELi256ELi4ELb0ELb0EN7cutlass10bfloat16_tE19Flash_kernel_traitsILi64ELi64ELi256ELi4ES3_EELb0ELb1ELb0ELb0ELb1ELb1ELb1ELb1EEEvNS_16Flash_fwd_paramsE,"a",@progbits
	.sectionflags	@""
	.align	4
.nv.constant0._ZN5flash24flash_fwd_splitkv_kernelI23Flash_fwd_kernel_traitsILi64ELi64ELi256ELi4ELb0ELb0EN7cutlass10bfloat16_tE19Flash_kernel_traitsILi64ELi64ELi256ELi4ES3_EELb0ELb1ELb0ELb0ELb1ELb1ELb1ELb1EEEvNS_16Flash_fwd_paramsE:
	.zero		1360


//--------------------- .nv.constant0._ZN5flash24flash_fwd_splitkv_kernelI23Flash_fwd_kernel_traitsILi64ELi64ELi256ELi4ELb0ELb0EN7cutlass10bfloat16_tE19Flash_kernel_traitsILi64ELi64ELi256ELi4ES3_EELb0ELb1ELb1ELb0ELb0ELb0ELb1ELb1EEEvNS_16Flash_fwd_paramsE --------------------------
	.section	.nv.constant0._ZN5flash24flash_fwd_splitkv_kernelI23Flash_fwd_kernel_traitsILi64ELi64ELi256ELi4ELb0ELb0EN7cutlass10bfloat16_tE19Flash_kernel_traitsILi64ELi64ELi256ELi4ES3_EELb0ELb1ELb1ELb0ELb0ELb0ELb1ELb1EEEvNS_16Flash_fwd_paramsE,"a",@progbits
	.sectionflags	@""
	.align	4
.nv.constant0._ZN5flash24flash_fwd_splitkv_kernelI23Flash_fwd_kernel_traitsILi64ELi64ELi256ELi4ELb0ELb0EN7cutlass10bfloat16_tE19Flash_kernel_traitsILi64ELi64ELi256ELi4ES3_EELb0ELb1ELb1ELb0ELb0ELb0ELb1ELb1EEEvNS_16Flash_fwd_paramsE:
	.zero		1360


//--------------------- .nv.constant0._ZN5flash24flash_fwd_splitkv_kernelI23Flash_fwd_kernel_traitsILi64ELi64ELi256ELi4ELb0ELb0EN7cutlass10bfloat16_tE19Flash_kernel_traitsILi64ELi64ELi256ELi4ES3_EELb0ELb1ELb1ELb0ELb0ELb1ELb1ELb1EEEvNS_16Flash_fwd_paramsE --------------------------
	.section	.nv.constant0._ZN5flash24flash_fwd_splitkv_kernelI23Flash_fwd_kernel_traitsILi64ELi64ELi256ELi4ELb0ELb0EN7cutlass10bfloat16_tE19Flash_kernel_traitsILi64ELi64ELi256ELi4ES3_EELb0ELb1ELb1ELb0ELb0ELb1ELb1ELb1EEEvNS_16Flash_fwd_paramsE,"a",@progbits
	.sectionflags	@""
	.align	4
.nv.constant0._ZN5flash24flash_fwd_splitkv_kernelI23Flash_fwd_kernel_traitsILi64ELi64ELi256ELi4ELb0ELb0EN7cutlass10bfloat16_tE19Flash_kernel_traitsILi64ELi64ELi256ELi4ES3_EELb0ELb1ELb1ELb0ELb0ELb1ELb1ELb1EEEvNS_16Flash_fwd_paramsE:
	.zero		1360


//--------------------- .nv.constant0._ZN5flash32flash_fwd_splitkv_combine_kernelI23Flash_fwd_kernel_traitsILi64ELi64ELi128ELi4ELb0ELb0EN7cutlass10bfloat16_tE19Flash_kernel_traitsILi64ELi64ELi128ELi4ES3_EELi8ELi7ELb0EEEvNS_16Flash_fwd_paramsE --------------------------
	.section	.nv.constant0._ZN5flash32flash_fwd_splitkv_combine_kernelI23Flash_fwd_kernel_traitsILi64ELi64ELi128ELi4ELb0ELb0EN7cutlass10bfloat16_tE19Flash_kernel_traitsILi64ELi64ELi128ELi4ES3_EELi8ELi7ELb0EEEvNS_16Flash_fwd_paramsE,"a",@progbits
	.sectionflags	@""
	.align	4
.nv.constant0._ZN5flash32flash_fwd_splitkv_combine_kernelI23Flash_fwd_kernel_traitsILi64ELi64ELi128ELi4ELb0ELb0EN7cutlass10bfloat16_tE19Flash_kernel_traitsILi64ELi64ELi128ELi4ES3_EELi8ELi7ELb0EEEvNS_16Flash_fwd_paramsE:
	.zero		1360


//--------------------- .nv.constant0._ZN5flash32flash_fwd_splitkv_combine_kernelI23Flash_fwd_kernel_traitsILi64ELi64ELi128ELi4ELb0ELb0EN7cutlass10bfloat16_tE19Flash_kernel_traitsILi64ELi64ELi128ELi4ES3_EELi8ELi6ELb0EEEvNS_16Flash_fwd_paramsE --------------------------
	.section	.nv.constant0._ZN5flash32flash_fwd_splitkv_combine_kernelI23Flash_fwd_kernel_traitsILi64ELi64ELi128ELi4ELb0ELb0EN7cutlass10bfloat16_tE19Flash_kernel_traitsILi64ELi64ELi128ELi4ES3_EELi8ELi6ELb0EEEvNS_16Flash_fwd_paramsE,"a",@progbits
	.sectionflags	@""
	.align	4
.nv.constant0._ZN5flash32flash_fwd_splitkv_combine_kernelI23Flash_fwd_kernel_traitsILi64ELi64ELi128ELi4ELb0ELb0EN7cutlass10bfloat16_tE19Flash_kernel_traitsILi64ELi64ELi128ELi4ES3_EELi8ELi6ELb0EEEvNS_16Flash_fwd_paramsE:
	.zero		1360


//--------------------- .nv.constant0._ZN5flash32flash_fwd_splitkv_combine_kernelI23Flash_fwd_kernel_traitsILi64ELi64ELi128ELi4ELb0ELb0EN7cutlass10bfloat16_tE19Flash_kernel_traitsILi64ELi64ELi128ELi4ES3_EELi8ELi5ELb0EEEvNS_16Flash_fwd_paramsE --------------------------
	.section	.nv.constant0._ZN5flash32flash_fwd_splitkv_combine_kernelI23Flash_fwd_kernel_traitsILi64ELi64ELi128ELi4ELb0ELb0EN7cutlass10bfloat16_tE19Flash_kernel_traitsILi64ELi64ELi128ELi4ES3_EELi8ELi5ELb0EEEvNS_16Flash_fwd_paramsE,"a",@progbits
	.sectionflags	@""
	.align	4
.nv.constant0._ZN5flash32flash_fwd_splitkv_combine_kernelI23Flash_fwd_kernel_traitsILi64ELi64ELi128ELi4ELb0ELb0EN7cutlass10bfloat16_tE19Flash_kernel_traitsILi64ELi64ELi128ELi4ES3_EELi8ELi5ELb0EEEvNS_16Flash_fwd_paramsE:
	.zero		1360


//--------------------- .nv.constant0._ZN5flash32flash_fwd_splitkv_combine_kernelI23Flash_fwd_kernel_traitsILi64ELi64ELi128ELi4ELb0ELb0EN7cutlass10bfloat16_tE19Flash_kernel_traitsILi64ELi64ELi128ELi4ES3_EELi8ELi4ELb0EEEvNS_16Flash_fwd_paramsE --------------------------
	.section	.nv.constant0._ZN5flash32flash_fwd_splitkv_combine_kernelI23Flash_fwd_kernel_traitsILi64ELi64ELi128ELi4ELb0ELb0EN7cutlass10bfloat16_tE19Flash_kernel_traitsILi64ELi64ELi128ELi4ES3_EELi8ELi4ELb0EEEvNS_16Flash_fwd_paramsE,"a",@progbits
	.sectionflags	@""
	.align	4
.nv.constant0._ZN5flash32flash_fwd_splitkv_combine_kernelI23Flash_fwd_kernel_traitsILi64ELi64ELi128ELi4ELb0ELb0EN7cutlass10bfloat16_tE19Flash_kernel_traitsILi64ELi64ELi128ELi4ES3_EELi8ELi4ELb0EEEvNS_16Flash_fwd_paramsE:
	.zero		1360


//--------------------- .nv.constant0._ZN5flash32flash_fwd_splitkv_combine_kernelI23Flash_fwd_kernel_traitsILi64ELi64ELi128ELi4ELb0ELb0EN7cutlass10bfloat16_tE19Flash_kernel_traitsILi64ELi64ELi128ELi4ES3_EELi8ELi3ELb0EEEvNS_16Flash_fwd_paramsE --------------------------
	.section	.nv.constant0._ZN5flash32flash_fwd_splitkv_combine_kernelI23Flash_fwd_kernel_traitsILi64ELi64ELi128ELi4ELb0ELb0EN7cutlass10bfloat16_tE19Flash_kernel_traitsILi64ELi64ELi128ELi4ES3_EELi8ELi3ELb0EEEvNS_16Flash_fwd_paramsE,"a",@progbits
	.sectionflags	@""
	.align	4
.nv.constant0._ZN5flash32flash_fwd_splitkv_combine_kernelI23Flash_fwd_kernel_traitsILi64ELi64ELi128ELi4ELb0ELb0EN7cutlass10bfloat16_tE19Flash_kernel_traitsILi64ELi64ELi128ELi4ES3_EELi8ELi3ELb0EEEvNS_16Flash_fwd_paramsE:
	.zero		1360


//--------------------- .nv.constant0._ZN5flash32flash_fwd_splitkv_combine_kernelI23Flash_fwd_kernel_traitsILi64ELi64ELi128ELi4ELb0ELb0EN7cutlass10bfloat16_tE19Flash_kernel_traitsILi64ELi64ELi128ELi4ES3_EELi8ELi2ELb0EEEvNS_16Flash_fwd_paramsE --------------------------
	.section	.nv.constant0._ZN5flash32flash_fwd_splitkv_combine_kernelI23Flash_fwd_kernel_traitsILi64ELi64ELi128ELi4ELb0ELb0EN7cutlass10bfloat16_tE19Flash_kernel_traitsILi64ELi64ELi128ELi4ES3_EELi8ELi2ELb0EEEvNS_16Flash_fwd_paramsE,"a",@progbits
	.sectionflags	@""
	.align	4
.nv.constant0._ZN5flash32flash_fwd_splitkv_combine_kernelI23Flash_fwd_kernel_traitsILi64ELi64ELi128ELi4ELb0ELb0EN7cutlass10bfloat16_tE19Flash_kernel_traitsILi64ELi64ELi128ELi4ES3_EELi8ELi2ELb0EEEvNS_16Flash_fwd_paramsE:
	.zero		1360


//--------------------- .nv.constant0._ZN5flash32flash_fwd_splitkv_combine_kernelI23Flash_fwd_kernel_traitsILi64ELi64ELi128ELi4ELb0ELb0EN7cutlass10bfloat16_tE19Flash_kernel_traitsILi64ELi64ELi128ELi4ES3_EELi8ELi1ELb0EEEvNS_16Flash_fwd_paramsE --------------------------
	.section	.nv.constant0._ZN5flash32flash_fwd_splitkv_combine_kernelI23Flash_fwd_kernel_traitsILi64ELi64ELi128ELi4ELb0ELb0EN7cutlass10bfloat16_tE19Flash_kernel_traitsILi64ELi64ELi128ELi4ES3_EELi8ELi1ELb0EEEvNS_16Flash_fwd_paramsE,"a",@progbits
	.sectionflags	@""
	.align	4
.nv.constant0._ZN5flash32flash_fwd_splitkv_combine_kernelI23Flash_fwd_kernel_traitsILi64ELi64ELi128ELi4ELb0ELb0EN7cutlass10bfloat16_tE19Flash_kernel_traitsILi64ELi64ELi128ELi4ES3_EELi8ELi1ELb0EEEvNS_16Flash_fwd_paramsE:
	.zero		1360


//--------------------- .nv.constant0._ZN5flash32flash_fwd_splitkv_combine_kernelI23Flash_fwd_kernel_traitsILi64ELi64ELi128ELi4ELb0ELb0EN7cutlass10bfloat16_tE19Flash_kernel_traitsILi64ELi64ELi128ELi4ES3_EELi8ELi7ELb1EEEvNS_16Flash_fwd_paramsE --------------------------
	.section	.nv.constant0._ZN5flash32flash_fwd_splitkv_combine_kernelI23Flash_fwd_kernel_traitsILi64ELi64ELi128ELi4ELb0ELb0EN7cutlass10bfloat16_tE19Flash_kernel_traitsILi64ELi64ELi128ELi4ES3_EELi8ELi7ELb1EEEvNS_16Flash_fwd_paramsE,"a",@progbits
	.sectionflags	@""
	.align	4
.nv.constant0._ZN5flash32flash_fwd_splitkv_combine_kernelI23Flash_fwd_kernel_traitsILi64ELi64ELi128ELi4ELb0ELb0EN7cutlass10bfloat16_tE19Flash_kernel_traitsILi64ELi64ELi128ELi4ES3_EELi8ELi7ELb1EEEvNS_16Flash_fwd_paramsE:
	.zero		1360


//--------------------- .nv.constant0._ZN5flash32flash_fwd_splitkv_combine_kernelI23Flash_fwd_kernel_traitsILi64ELi64ELi128ELi4ELb0ELb0EN7cutlass10bfloat16_tE19Flash_kernel_traitsILi64ELi64ELi128ELi4ES3_EELi8ELi6ELb1EEEvNS_16Flash_fwd_paramsE --------------------------
	.section	.nv.constant0._ZN5flash32flash_fwd_splitkv_combine_kernelI23Flash_fwd_kernel_traitsILi64ELi64ELi128ELi4ELb0ELb0EN7cutlass10bfloat16_tE19Flash_kernel_traitsILi64ELi64ELi128ELi4ES3_EELi8ELi6ELb1EEEvNS_16Flash_fwd_paramsE,"a",@progbits
	.sectionflags	@""
	.align	4
.nv.constant0._ZN5flash32flash_fwd_splitkv_combine_kernelI23Flash_fwd_kernel_traitsILi64ELi64ELi128ELi4ELb0ELb0EN7cutlass10bfloat16_tE19Flash_kernel_traitsILi64ELi64ELi128ELi4ES3_EELi8ELi6ELb1EEEvNS_16Flash_fwd_paramsE:
	.zero		1360


//--------------------- .nv.constant0._ZN5flash32flash_fwd_splitkv_combine_kernelI23Flash_fwd_kernel_traitsILi64ELi64ELi128ELi4ELb0ELb0EN7cutlass10bfloat16_tE19Flash_kernel_traitsILi64ELi64ELi128ELi4ES3_EELi8ELi5ELb1EEEvNS_16Flash_fwd_paramsE --------------------------
	.section	.nv.constant0._ZN5flash32flash_fwd_splitkv_combine_kernelI23Flash_fwd_kernel_traitsILi64ELi64ELi128ELi4ELb0ELb0EN7cutlass10bfloat16_tE19Flash_kernel_traitsILi64ELi64ELi128ELi4ES3_EELi8ELi5ELb1EEEvNS_16Flash_fwd_paramsE,"a",@progbits
	.sectionflags	@""
	.align	4
.nv.constant0._ZN5flash32flash_fwd_splitkv_combine_kernelI23Flash_fwd_kernel_traitsILi64ELi64ELi128ELi4ELb0ELb0EN7cutlass10bfloat16_tE19Flash_kernel_traitsILi64ELi64ELi128ELi4ES3_EELi8ELi5ELb1EEEvNS_16Flash_fwd_paramsE:
	.zero		1360


//--------------------- .nv.constant0._ZN5flash32flash_fwd_splitkv_combine_kernelI23Flash_fwd_kernel_traitsILi64ELi64ELi128ELi4ELb0ELb0EN7cutlass10bfloat16_tE19Flash_kernel_traitsILi64ELi64ELi128ELi4ES3_EELi8ELi4ELb1EEEvNS_16Flash_fwd_paramsE --------------------------
	.section	.nv.constant0._ZN5flash32flash_fwd_splitkv_combine_kernelI23Flash_fwd_kernel_traitsILi64ELi64ELi128ELi4ELb0ELb0EN7cutlass10bfloat16_tE19Flash_kernel_traitsILi64ELi64ELi128ELi4ES3_EELi8ELi4ELb1EEEvNS_16Flash_fwd_paramsE,"a",@progbits
	.sectionflags	@""
	.align	4
.nv.constant0._ZN5flash32flash_fwd_splitkv_combine_kernelI23Flash_fwd_kernel_traitsILi64ELi64ELi128ELi4ELb0ELb0EN7cutlass10bfloat16_tE19Flash_kernel_traitsILi64ELi64ELi128ELi4ES3_EELi8ELi4ELb1EEEvNS_16Flash_fwd_paramsE:
	.zero		1360


//--------------------- .nv.constant0._ZN5flash32flash_fwd_splitkv_combine_kernelI23Flash_fwd_kernel_traitsILi64ELi64ELi128ELi4ELb0ELb0EN7cutlass10bfloat16_tE19Flash_kernel_traitsILi64ELi64ELi128ELi4ES3_EELi8ELi3ELb1EEEvNS_16Flash_fwd_paramsE --------------------------
	.section	.nv.constant0._ZN5flash32flash_fwd_splitkv_combine_kernelI23Flash_fwd_kernel_traitsILi64ELi64ELi128ELi4ELb0ELb0EN7cutlass10bfloat16_tE19Flash_kernel_traitsILi64ELi64ELi128ELi4ES3_EELi8ELi3ELb1EEEvNS_16Flash_fwd_paramsE,"a",@progbits
	.sectionflags	@""
	.align	4
.nv.constant0._ZN5flash32flash_fwd_splitkv_combine_kernelI23Flash_fwd_kernel_traitsILi64ELi64ELi128ELi4ELb0ELb0EN7cutlass10bfloat16_tE19Flash_kernel_traitsILi64ELi64ELi128ELi4ES3_EELi8ELi3ELb1EEEvNS_16Flash_fwd_paramsE:
	.zero		1360


//--------------------- .nv.constant0._ZN5flash32flash_fwd_splitkv_combine_kernelI23Flash_fwd_kernel_traitsILi64ELi64ELi128ELi4ELb0ELb0EN7cutlass10bfloat16_tE19Flash_kernel_traitsILi64ELi64ELi128ELi4ES3_EELi8ELi2ELb1EEEvNS_16Flash_fwd_paramsE --------------------------
	.section	.nv.constant0._ZN5flash32flash_fwd_splitkv_combine_kernelI23Flash_fwd_kernel_traitsILi64ELi64ELi128ELi4ELb0ELb0EN7cutlass10bfloat16_tE19Flash_kernel_traitsILi64ELi64ELi128ELi4ES3_EELi8ELi2ELb1EEEvNS_16Flash_fwd_paramsE,"a",@progbits
	.sectionflags	@""
	.align	4
.nv.constant0._ZN5flash32flash_fwd_splitkv_combine_kernelI23Flash_fwd_kernel_traitsILi64ELi64ELi128ELi4ELb0ELb0EN7cutlass10bfloat16_tE19Flash_kernel_traitsILi64ELi64ELi128ELi4ES3_EELi8ELi2ELb1EEEvNS_16Flash_fwd_paramsE:
	.zero		1360


//--------------------- .nv.constant0._ZN5flash32flash_fwd_splitkv_combine_kernelI23Flash_fwd_kernel_traitsILi64ELi64ELi128ELi4ELb0ELb0EN7cutlass10bfloat16_tE19Flash_kernel_traitsILi64ELi64ELi128ELi4ES3_EELi8ELi1ELb1EEEvNS_16Flash_fwd_paramsE --------------------------
	.section	.nv.constant0._ZN5flash32flash_fwd_splitkv_combine_kernelI23Flash_fwd_kernel_traitsILi64ELi64ELi128ELi4ELb0ELb0EN7cutlass10bfloat16_tE19Flash_kernel_traitsILi64ELi64ELi128ELi4ES3_EELi8ELi1ELb1EEEvNS_16Flash_fwd_paramsE,"a",@progbits
	.sectionflags	@""
	.align	4
.nv.constant0._ZN5flash32flash_fwd_splitkv_combine_kernelI23Flash_fwd_kernel_traitsILi64ELi64ELi128ELi4ELb0ELb0EN7cutlass10bfloat16_tE19Flash_kernel_traitsILi64ELi64ELi128ELi4ES3_EELi8ELi1ELb1EEEvNS_16Flash_fwd_paramsE:
	.zero		1360


//--------------------- .nv.constant0._ZN5flash24flash_fwd_splitkv_kernelI23Flash_fwd_kernel_traitsILi64ELi64ELi128ELi4ELb0ELb0EN7cutlass10bfloat16_tE19Flash_kernel_traitsILi64ELi64ELi128ELi4ES3_EELb0ELb0ELb0ELb0ELb1ELb0ELb0ELb0EEEvNS_16Flash_fwd_paramsE --------------------------
	.section	.nv.constant0._ZN5flash24flash_fwd_splitkv_kernelI23Flash_fwd_kernel_traitsILi64ELi64ELi128ELi4ELb0ELb0EN7cutlass10bfloat16_tE19Flash_kernel_traitsILi64ELi64ELi128ELi4ES3_EELb0ELb0ELb0ELb0ELb1ELb0ELb0ELb0EEEvNS_16Flash_fwd_paramsE,"a",@progbits
	.sectionflags	@""
	.align	4
.nv.constant0._ZN5flash24flash_fwd_splitkv_kernelI23Flash_fwd_kernel_traitsILi64ELi64ELi128ELi4ELb0ELb0EN7cutlass10bfloat16_tE19Flash_kernel_traitsILi64ELi64ELi128ELi4ES3_EELb0ELb0ELb0ELb0ELb1ELb0ELb0ELb0EEEvNS_16Flash_fwd_paramsE:
	.zero		1360


//--------------------- .nv.constant0._ZN5flash24flash_fwd_splitkv_kernelI23Flash_fwd_kernel_traitsILi64ELi64ELi128ELi4ELb0ELb0EN7cutlass10bfloat16_tE19Flash_kernel_traitsILi64ELi64ELi128ELi4ES3_EELb0ELb0ELb0ELb0ELb1ELb1ELb0ELb0EEEvNS_16Flash_fwd_paramsE --------------------------
	.section	.nv.constant0._ZN5flash24flash_fwd_splitkv_kernelI23Flash_fwd_kernel_traitsILi64ELi64ELi128ELi4ELb0ELb0EN7cutlass10bfloat16_tE19Flash_kernel_traitsILi64ELi64ELi128ELi4ES3_EELb0ELb0ELb0ELb0ELb1ELb1ELb0ELb0EEEvNS_16Flash_fwd_paramsE,"a",@progbits
	.sectionflags	@""
	.align	4
.nv.constant0._ZN5flash24flash_fwd_splitkv_kernelI23Flash_fwd_kernel_traitsILi64ELi64ELi128ELi4ELb0ELb0EN7cutlass10bfloat16_tE19Flash_kernel_traitsILi64ELi64ELi128ELi4ES3_EELb0ELb0ELb0ELb0ELb1ELb1ELb0ELb0EEEvNS_16Flash_fwd_paramsE:
	.zero		1360


//--------------------- .nv.constant0._ZN5flash24flash_fwd_splitkv_kernelI23Flash_fwd_kernel_traitsILi64ELi64ELi128ELi4ELb0ELb0EN7cutlass10bfloat16_tE19Flash_kernel_traitsILi64ELi64ELi128ELi4ES3_EELb0ELb0ELb0ELb0ELb1ELb0ELb1ELb0EEEvNS_16Flash_fwd_paramsE --------------------------
	.section	.nv.constant0._ZN5flash24flash_fwd_splitkv_kernelI23Flash_fwd_kernel_traitsILi64ELi64ELi128ELi4ELb0ELb0EN7cutlass10bfloat16_tE19Flash_kernel_traitsILi64ELi64ELi128ELi4ES3_EELb0ELb0ELb0ELb0ELb1ELb0ELb1ELb0EEEvNS_16Flash_fwd_paramsE,"a",@progbits
	.sectionflags	@""
	.align	4
.nv.constant0._ZN5flash24flash_fwd_splitkv_kernelI23Flash_fwd_kernel_traitsILi64ELi64ELi128ELi4ELb0ELb0EN7cutlass10bfloat16_tE19Flash_kernel_traitsILi64ELi64ELi128ELi4ES3_EELb0ELb0ELb0ELb0ELb1ELb0ELb1ELb0EEEvNS_16Flash_fwd_paramsE:
	.zero		1360


//--------------------- .nv.constant0._ZN5flash24flash_fwd_splitkv_kernelI23Flash_fwd_kernel_traitsILi64ELi64ELi128ELi4ELb0ELb0EN7cutlass10bfloat16_tE19Flash_kernel_traitsILi64ELi64ELi128ELi4ES3_EELb0ELb0ELb0ELb0ELb1ELb1ELb1ELb0EEEvNS_16Flash_fwd_paramsE --------------------------
	.section	.nv.constant0._ZN5flash24flash_fwd_splitkv_kernelI23Flash_fwd_kernel_traitsILi64ELi64ELi128ELi4ELb0ELb0EN7cutlass10bfloat16_tE19Flash_kernel_traitsILi64ELi64ELi128ELi4ES3_EELb0ELb0ELb0ELb0ELb1ELb1ELb1ELb0EEEvNS_16Flash_fwd_paramsE,"a",@progbits
	.sectionflags	@""
	.align	4
.nv.constant0._ZN5flash24flash_fwd_splitkv_kernelI23Flash_fwd_kernel_traitsILi64ELi64ELi128ELi4ELb0ELb0EN7cutlass10bfloat16_tE19Flash_kernel_traitsILi64ELi64ELi128ELi4ES3_EELb0ELb0ELb0ELb0ELb1ELb1ELb1ELb0EEEvNS_16Flash_fwd_paramsE:
	.zero		1360


//--------------------- .nv.constant0._ZN5flash24flash_fwd_splitkv_kernelI23Flash_fwd_kernel_traitsILi64ELi64ELi128ELi4ELb0ELb0EN7cutlass10bfloat16_tE19Flash_kernel_traitsILi64ELi64ELi128ELi4ES3_EELb0ELb0ELb0ELb0ELb0ELb0ELb0ELb0EEEvNS_16Flash_fwd_paramsE --------------------------
	.section	.nv.constant0._ZN5flash24flash_fwd_splitkv_kernelI23Flash_fwd_kernel_traitsILi64ELi64ELi128ELi4ELb0ELb0EN7cutlass10bfloat16_tE19Flash_kernel_traitsILi64ELi64ELi128ELi4ES3_EELb0ELb0ELb0ELb0ELb0ELb0ELb0ELb0EEEvNS_16Flash_fwd_paramsE,"a",@progbits
	.sectionflags	@""
	.align	4
.nv.constant0._ZN5flash24flash_fwd_splitkv_kernelI23Flash_fwd_kernel_traitsILi64ELi64ELi128ELi4ELb0ELb0EN7cutlass10bfloat16_tE19Flash_kernel_traitsILi64ELi64ELi128ELi4ES3_EELb0ELb0ELb0ELb0ELb0ELb0ELb0ELb0EEEvNS_16Flash_fwd_paramsE:
	.zero		1360


//--------------------- .nv.constant0._ZN5flash24flash_fwd_splitkv_kernelI23Flash_fwd_kernel_traitsILi64ELi64ELi128ELi4ELb0ELb0EN7cutlass10bfloat16_tE19Flash_kernel_traitsILi64ELi64ELi128ELi4ES3_EELb0ELb0ELb0ELb0ELb0ELb1ELb0ELb0EEEvNS_16Flash_fwd_paramsE --------------------------
	.section	.nv.constant0._ZN5flash24flash_fwd_splitkv_kernelI23Flash_fwd_kernel_traitsILi64ELi64ELi128ELi4ELb0ELb0EN7cutlass10bfloat16_tE19Flash_kernel_traitsILi64ELi64ELi128ELi4ES3_EELb0ELb0ELb0ELb0ELb0ELb1ELb0ELb0EEEvNS_16Flash_fwd_paramsE,"a",@progbits
	.sectionflags	@""
	.align	4
.nv.constant0._ZN5flash24flash_fwd_splitkv_kernelI23Flash_fwd_kernel_traitsILi64ELi64ELi128ELi4ELb0ELb0EN7cutlass10bfloat16_tE19Flash_kernel_traitsILi64ELi64ELi128ELi4ES3_EELb0ELb0ELb0ELb0ELb0ELb1ELb0ELb0EEEvNS_16Flash_fwd_paramsE:
	.zero		1360


//--------------------- .nv.constant0._ZN5flash24flash_fwd_splitkv_kernelI23Flash_fwd_kernel_traitsILi64ELi64ELi128ELi4ELb0ELb0EN7cutlass10bfloat16_tE19Flash_kernel_traitsILi64ELi64ELi128ELi4ES3_EELb0ELb0ELb0ELb0ELb0ELb0ELb0ELb1EEEvNS_16Flash_fwd_paramsE --------------------------
	.section	.nv.constant0._ZN5flash24flash_fwd_splitkv_kernelI23Flash_fwd_kernel_traitsILi64ELi64ELi128ELi4ELb0ELb0EN7cutlass10bfloat16_tE19Flash_kernel_traitsILi64ELi64ELi128ELi4ES3_EELb0ELb0ELb0ELb0ELb0ELb0ELb0ELb1EEEvNS_16Flash_fwd_paramsE,"a",@progbits
	.sectionflags	@""
	.align	4
.nv.constant0._ZN5flash24flash_fwd_splitkv_kernelI23Flash_fwd_kernel_traitsILi64ELi64ELi128ELi4ELb0ELb0EN7cutlass10bfloat16_tE19Flash_kernel_traitsILi64ELi64ELi128ELi4ES3_EELb0ELb0ELb0ELb0ELb0ELb0ELb0ELb1EEEvNS_16Flash_fwd_paramsE:
	.zero		1360


//--------------------- .nv.constant0._ZN5flash24flash_fwd_splitkv_kernelI23Flash_fwd_kernel_traitsILi64ELi64ELi128ELi4ELb0ELb0EN7cutlass10bfloat16_tE19Flash_kernel_traitsILi64ELi64ELi128ELi4ES3_EELb0ELb0ELb0ELb0ELb0ELb1ELb0ELb1EEEvNS_16Flash_fwd_paramsE --------------------------
	.section	.nv.constant0._ZN5flash24flash_fwd_splitkv_kernelI23Flash_fwd_kernel_traitsILi64ELi64ELi128ELi4ELb0ELb0EN7cutlass10bfloat16_tE19Flash_kernel_traitsILi64ELi64ELi128ELi4ES3_EELb0ELb0ELb0ELb0ELb0ELb1ELb0ELb1EEEvNS_16Flash_fwd_paramsE,"a",@progbits
	.sectionflags	@""
	.align	4
.nv.constant0._ZN5flash24flash_fwd_splitkv_kernelI23Flash_fwd_kernel_traitsILi64ELi64ELi128ELi4ELb0ELb0EN7cutlass10bfloat16_tE19Flash_kernel_traitsILi64ELi64ELi128ELi4ES3_EELb0ELb0ELb0ELb0ELb0ELb1ELb0ELb1EEEvNS_16Flash_fwd_paramsE:
	.zero		1360


//--------------------- .nv.constant0._ZN5flash24flash_fwd_splitkv_kernelI23Flash_fwd_kernel_traitsILi64ELi64ELi128ELi4ELb0ELb0EN7cutlass10bfloat16_tE19Flash_kernel_traitsILi64ELi64ELi128ELi4ES3_EELb0ELb0ELb0ELb0ELb0ELb0ELb1ELb0EEEvNS_16Flash_fwd_paramsE --------------------------
	.section	.nv.constant0._ZN5flash24flash_fwd_splitkv_kernelI23Flash_fwd_kernel_traitsILi64ELi64ELi128ELi4ELb0ELb0EN7cutlass10bfloat16_tE19Flash_kernel_traitsILi64ELi64ELi128ELi4ES3_EELb0ELb0ELb0ELb0ELb0ELb0ELb1ELb0EEEvNS_16Flash_fwd_paramsE,"a",@progbits
	.sectionflags	@""
	.align	4
.nv.constant0._ZN5flash24flash_fwd_splitkv_kernelI23Flash_fwd_kernel_traitsILi64ELi64ELi128ELi4ELb0ELb0EN7cutlass10bfloat16_tE19Flash_kernel_traitsILi64ELi64ELi128ELi4ES3_EELb0ELb0ELb0ELb0ELb0ELb0ELb1ELb0EEEvNS_16Flash_fwd_paramsE:
	.zero		1360


//--------------------- .nv.constant0._ZN5flash24flash_fwd_splitkv_kernelI23Flash_fwd_kernel_traitsILi64ELi64ELi128ELi4ELb0ELb0EN7cutlass10bfloat16_tE19Flash_kernel_traitsILi64ELi64ELi128ELi4ES3_EELb0ELb0ELb0ELb0ELb0ELb1ELb1ELb0EEEvNS_16Flash_fwd_paramsE --------------------------
	.section	.nv.constant0._ZN5flash24flash_fwd_splitkv_kernelI23Flash_fwd_kernel_traitsILi64ELi64ELi128ELi4ELb0ELb0EN7cutlass10bfloat16_tE19Flash_kernel_traitsILi64ELi64ELi128ELi4ES3_EELb0ELb0ELb0ELb0ELb0ELb1ELb1ELb0EEEvNS_16Flash_fwd_paramsE,"a",@progbits
	.sectionflags	@""
	.align	4
.nv.constant0._ZN5flash24flash_fwd_splitkv_kernelI23Flash_fwd_kernel_traitsILi64ELi64ELi128ELi4ELb0ELb0EN7cutlass10bfloat16_tE19Flash_kernel_traitsILi64ELi64ELi128ELi4ES3_EELb0ELb0ELb0ELb0ELb0ELb1ELb1ELb0EEEvNS_16Flash_fwd_paramsE:
	.zero		1360


//--------------------- .nv.constant0._ZN5flash24flash_fwd_splitkv_kernelI23Flash_fwd_kernel_traitsILi64ELi64ELi128ELi4ELb0ELb0EN7cutlass10bfloat16_tE19Flash_kernel_traitsILi64ELi64ELi128ELi4ES3_EELb0ELb0ELb0ELb0ELb0ELb0ELb1ELb1EEEvNS_16Flash_fwd_paramsE --------------------------
	.section	.nv.constant0._ZN5flash24flash_fwd_splitkv_kernelI23Flash_fwd_kernel_traitsILi64ELi64ELi128ELi4ELb0ELb0EN7cutlass10bfloat16_tE19Flash_kernel_traitsILi64ELi64ELi128ELi4ES3_EELb0ELb0ELb0ELb0ELb0ELb0ELb1ELb1EEEvNS_16Flash_fwd_paramsE,"a",@progbits
	.sectionflags	@""
	.align	4
.nv.constant0._ZN5flash24flash_fwd_splitkv_kernelI23Flash_fwd_kernel_traitsILi64ELi64ELi128ELi4ELb0ELb0EN7cutlass10bfloat16_tE19Flash_kernel_traitsILi64ELi64ELi128ELi4ES3_EELb0ELb0ELb0ELb0ELb0ELb0ELb1ELb1EEEvNS_16Flash_fwd_paramsE:
	.zero		1360


//--------------------- .nv.constant0._ZN5flash24flash_fwd_splitkv_kernelI23Flash_fwd_kernel_traitsILi64ELi64ELi128ELi4ELb0ELb0EN7cutlass10bfloat16_tE19Flash_kernel_traitsILi64ELi64ELi128ELi4ES3_EELb0ELb0ELb0ELb0ELb0ELb1ELb1ELb1EEEvNS_16Flash_fwd_paramsE --------------------------
	.section	.nv.constant0._ZN5flash24flash_fwd_splitkv_kernelI23Flash_fwd_kernel_traitsILi64ELi64ELi128ELi4ELb0ELb0EN7cutlass10bfloat16_tE19Flash_kernel_traitsILi64ELi64ELi128ELi4ES3_EELb0ELb0ELb0ELb0ELb0ELb1ELb1ELb1EEEvNS_16Flash_fwd_paramsE,"a",@progbits
	.sectionflags	@""
	.align	4
.nv.constant0._ZN5flash24flash_fwd_splitkv_kernelI23Flash_fwd_kernel_traitsILi64ELi64ELi128ELi4ELb0ELb0EN7cutlass10bfloat16_tE19Flash_kernel_traitsILi64ELi64ELi128ELi4ES3_EELb0ELb0ELb0ELb0ELb0ELb1ELb1ELb1EEEvNS_16Flash_fwd_paramsE:
	.zero		1360


//--------------------- .nv.constant0._ZN5flash24flash_fwd_splitkv_kernelI23Flash_fwd_kernel_traitsILi64ELi64ELi128ELi4ELb0ELb0EN7cutlass10bfloat16_tE19Flash_kernel_traitsILi64ELi64ELi128ELi4ES3_EELb0ELb1ELb0ELb0ELb0ELb0ELb0ELb0EEEvNS_16Flash_fwd_paramsE --------------------------
	.section	.nv.constant0._ZN5flash24flash_fwd_splitkv_kernelI23Flash_fwd_kernel_traitsILi64ELi64ELi128ELi4ELb0ELb0EN7cutlass10bfloat16_tE19Flash_kernel_traitsILi64ELi64ELi128ELi4ES3_EELb0ELb1ELb0ELb0ELb0ELb0ELb0ELb0EEEvNS_16Flash_fwd_paramsE,"a",@progbits
	.sectionflags	@""
	.align	4
.nv.constant0._ZN5flash24flash_fwd_splitkv_kernelI23Flash_fwd_kernel_traitsILi64ELi64ELi128ELi4ELb0ELb0EN7cutlass10bfloat16_tE19Flash_kernel_traitsILi64ELi64ELi128ELi4ES3_EELb0ELb1ELb0ELb0ELb0ELb0ELb0ELb0EEEvNS_16Flash_fwd_paramsE:
	.zero		1360


//--------------------- .nv.constant0._ZN5flash24flash_fwd_splitkv_kernelI23Flash_fwd_kernel_traitsILi64ELi64ELi128ELi4ELb0ELb0EN7cutlass10bfloat16_tE19Flash_kernel_traitsILi64ELi64ELi128ELi4ES3_EELb0ELb1ELb0ELb0ELb0ELb1ELb0ELb0EEEvNS_16Flash_fwd_paramsE --------------------------
	.section	.nv.constant0._ZN5flash24flash_fwd_splitkv_kernelI23Flash_fwd_kernel_traitsILi64ELi64ELi128ELi4ELb0ELb0EN7cutlass10bfloat16_tE19Flash_kernel_traitsILi64ELi64ELi128ELi4ES3_EELb0ELb1ELb0ELb0ELb0ELb1ELb0ELb0EEEvNS_16Flash_fwd_paramsE,"a",@progbits
	.sectionflags	@""
	.align	4
.nv.constant0._ZN5flash24flash_fwd_splitkv_kernelI23Flash_fwd_kernel_traitsILi64ELi64ELi128ELi4ELb0ELb0EN7cutlass10bfloat16_tE19Flash_kernel_traitsILi64ELi64ELi128ELi4ES3_EELb0ELb1ELb0ELb0ELb0ELb1ELb0ELb0EEEvNS_16Flash_fwd_paramsE:
	.zero		1360


//--------------------- .nv.constant0._ZN5flash24flash_fwd_splitkv_kernelI23Flash_fwd_kernel_traitsILi64ELi64ELi128ELi4ELb0ELb0EN7cutlass10bfloat16_tE19Flash_kernel_traitsILi64ELi64ELi128ELi4ES3_EELb0ELb1ELb0ELb0ELb0ELb0ELb0ELb1EEEvNS_16Flash_fwd_paramsE --------------------------
	.section	.nv.constant0._ZN5flash24flash_fwd_splitkv_kernelI23Flash_fwd_kernel_traitsILi64ELi64ELi128ELi4ELb0ELb0EN7cutlass10bfloat16_tE19Flash_kernel_traitsILi64ELi64ELi128ELi4ES3_EELb0ELb1ELb0ELb0ELb0ELb0ELb0ELb1EEEvNS_16Flash_fwd_paramsE,"a",@progbits
	.sectionflags	@""
	.align	4
.nv.constant0._ZN5flash24flash_fwd_splitkv_kernelI23Flash_fwd_kernel_traitsILi64ELi64ELi128ELi4ELb0ELb0EN7cutlass10bfloat16_tE19Flash_kernel_traitsILi64ELi64ELi128ELi4ES3_EELb0ELb1ELb0ELb0ELb0ELb0ELb0ELb1EEEvNS_16Flash_fwd_paramsE:
	.zero		1360


//--------------------- .nv.constant0._ZN5flash24flash_fwd_splitkv_kernelI23Flash_fwd_kernel_traitsILi64ELi64ELi128ELi4ELb0ELb0EN7cutlass10bfloat16_tE19Flash_kernel_traitsILi64ELi64ELi128ELi4ES3_EELb0ELb1ELb0ELb0ELb0ELb1ELb0ELb1EEEvNS_16Flash_fwd_paramsE --------------------------
	.section	.nv.constant0._ZN5flash24flash_fwd_splitkv_kernelI23Flash_fwd_kernel_traitsILi64ELi64ELi128ELi4ELb0ELb0EN7cutlass10bfloat16_tE19Flash_kernel_traitsILi64ELi64ELi128ELi4ES3_EELb0ELb1ELb0ELb0ELb0ELb1ELb0ELb1EEEvNS_16Flash_fwd_paramsE,"a",@progbits
	.sectionflags	@""
	.align	4
.nv.constant0._ZN5flash24flash_fwd_splitkv_kernelI23Flash_fwd_kernel_traitsILi64ELi64ELi128ELi4ELb0ELb0EN7cutlass10bfloat16_tE19Flash_kernel_traitsILi64ELi64ELi128ELi4ES3_EELb0ELb1ELb0ELb0ELb0ELb1ELb0ELb1EEEvNS_16Flash_fwd_paramsE:
	.zero		1360


//--------------------- .nv.constant0._ZN5flash24flash_fwd_splitkv_kernelI23Flash_fwd_kernel_traitsILi64ELi64ELi128ELi4ELb0ELb0EN7cutlass10bfloat16_tE19Flash_kernel_traitsILi64ELi64ELi128ELi4ES3_EELb0ELb1ELb0ELb0ELb0ELb0ELb1ELb0EEEvNS_16Flash_fwd_paramsE --------------------------
	.section	.nv.constant0._ZN5flash24flash_fwd_splitkv_kernelI23Flash_fwd_kernel_traitsILi64ELi64ELi128ELi4ELb0ELb0EN7cutlass10bfloat16_tE19Flash_kernel_traitsILi64ELi64ELi128ELi4ES3_EELb0ELb1ELb0ELb0ELb0ELb0ELb1ELb0EEEvNS_16Flash_fwd_paramsE,"a",@progbits
	.sectionflags	@""
	.align	4
.nv.constant0._ZN5flash24flash_fwd_splitkv_kernelI23Flash_fwd_kernel_traitsILi64ELi64ELi128ELi4ELb0ELb0EN7cutlass10bfloat16_tE19Flash_kernel_traitsILi64ELi64ELi128ELi4ES3_EELb0ELb1ELb0ELb0ELb0ELb0ELb1ELb0EEEvNS_16Flash_fwd_paramsE:
	.zero		1360


//--------------------- .nv.constant0._ZN5flash24flash_fwd_splitkv_kernelI23Flash_fwd_kernel_traitsILi64ELi64ELi128ELi4ELb0ELb0EN7cutlass10bfloat16_tE19Flash_kernel_traitsILi64ELi64ELi128ELi4ES3_EELb0ELb1ELb0ELb0ELb0ELb1ELb1ELb0EEEvNS_16Flash_fwd_paramsE --------------------------
	.section	.nv.constant0._ZN5flash24flash_fwd_splitkv_kernelI23Flash_fwd_kernel_traitsILi64ELi64ELi128ELi4ELb0ELb0EN7cutlass10bfloat16_tE19Flash_kernel_traitsILi64ELi64ELi128ELi4ES3_EELb0ELb1ELb0ELb0ELb0ELb1ELb1ELb0EEEvNS_16Flash_fwd_paramsE,"a",@progbits
	.sectionflags	@""
	.align	4
.nv.constant0._ZN5flash24flash_fwd_splitkv_kernelI23Flash_fwd_kernel_traitsILi64ELi64ELi128ELi4ELb0ELb0EN7cutlass10bfloat16_tE19Flash_kernel_traitsILi64ELi64ELi128ELi4ES3_EELb0ELb1ELb0ELb0ELb0ELb1ELb1ELb0EEEvNS_16Flash_fwd_paramsE:
	.zero		1360


//--------------------- .nv.constant0._ZN5flash24flash_fwd_splitkv_kernelI23Flash_fwd_kernel_traitsILi64ELi64ELi128ELi4ELb0ELb0EN7cutlass10bfloat16_tE19Flash_kernel_traitsILi64ELi64ELi128ELi4ES3_EELb0ELb1ELb0ELb0ELb0ELb0ELb1ELb1EEEvNS_16Flash_fwd_paramsE --------------------------
	.section	.nv.constant0._ZN5flash24flash_fwd_splitkv_kernelI23Flash_fwd_kernel_traitsILi64ELi64ELi128ELi4ELb0ELb0EN7cutlass10bfloat16_tE19Flash_kernel_traitsILi64ELi64ELi128ELi4ES3_EELb0ELb1ELb0ELb0ELb0ELb0ELb1ELb1EEEvNS_16Flash_fwd_paramsE,"a",@progbits
	.sectionflags	@""
	.align	4
.nv.constant0._ZN5flash24flash_fwd_splitkv_kernelI23Flash_fwd_kernel_traitsILi64ELi64ELi128ELi4ELb0ELb0EN7cutlass10bfloat16_tE19Flash_kernel_traitsILi64ELi64ELi128ELi4ES3_EELb0ELb1ELb0ELb0ELb0ELb0ELb1ELb1EEEvNS_16Flash_fwd_paramsE:
	.zero		1360


//--------------------- .nv.constant0._ZN5flash24flash_fwd_splitkv_kernelI23Flash_fwd_kernel_traitsILi64ELi64ELi128ELi4ELb0ELb0EN7cutlass10bfloat16_tE19Flash_kernel_traitsILi64ELi64ELi128ELi4ES3_EELb0ELb1ELb0ELb0ELb0ELb1ELb1ELb1EEEvNS_16Flash_fwd_paramsE --------------------------
	.section	.nv.constant0._ZN5flash24flash_fwd_splitkv_kernelI23Flash_fwd_kernel_traitsILi64ELi64ELi128ELi4ELb0ELb0EN7cutlass10bfloat16_tE19Flash_kernel_traitsILi64ELi64ELi128ELi4ES3_EELb0ELb1ELb0ELb0ELb0ELb1ELb1ELb1EEEvNS_16Flash_fwd_paramsE,"a",@progbits
	.sectionflags	@""
	.align	4
.nv.constant0._ZN5flash24flash_fwd_splitkv_kernelI23Flash_fwd_kernel_traitsILi64ELi64ELi128ELi4ELb0ELb0EN7cutlass10bfloat16_tE19Flash_kernel_traitsILi64ELi64ELi128ELi4ES3_EELb0ELb1ELb0ELb0ELb0ELb1ELb1ELb1EEEvNS_16Flash_fwd_paramsE:
	.zero		1360


//--------------------- .nv.constant0._ZN5flash24flash_fwd_splitkv_kernelI23Flash_fwd_kernel_traitsILi64ELi64ELi128ELi4ELb0ELb0EN7cutlass10bfloat16_tE19Flash_kernel_traitsILi64ELi64ELi128ELi4ES3_EELb0ELb0ELb0ELb1ELb1ELb0ELb0ELb0EEEvNS_16Flash_fwd_paramsE --------------------------
	.section	.nv.constant0._ZN5flash24flash_fwd_splitkv_kernelI23Flash_fwd_kernel_traitsILi64ELi64ELi128ELi4ELb0ELb0EN7cutlass10bfloat16_tE19Flash_kernel_traitsILi64ELi64ELi128ELi4ES3_EELb0ELb0ELb0ELb1ELb1ELb0ELb0ELb0EEEvNS_16Flash_fwd_paramsE,"a",@progbits
	.sectionflags	@""
	.align	4
.nv.constant0._ZN5flash24flash_fwd_splitkv_kernelI23Flash_fwd_kernel_traitsILi64ELi64ELi128ELi4ELb0ELb0EN7cutlass10bfloat16_tE19Flash_kernel_traitsILi64ELi64ELi128ELi4ES3_EELb0ELb0ELb0ELb1ELb1ELb0ELb0ELb0EEEvNS_16Flash_fwd_paramsE:
	.zero		1360


//--------------------- .nv.constant0._ZN5flash24flash_fwd_splitkv_kernelI23Flash_fwd_kernel_traitsILi64ELi64ELi128ELi4ELb0ELb0EN7cutlass10bfloat16_tE19Flash_kernel_traitsILi64ELi64ELi128ELi4ES3_EELb0ELb0ELb0ELb1ELb1ELb1ELb0ELb0EEEvNS_16Flash_fwd_paramsE --------------------------
	.section	.nv.constant0._ZN5flash24flash_fwd_splitkv_kernelI23Flash_fwd_kernel_traitsILi64ELi64ELi128ELi4ELb0ELb0EN7cutlass10bfloat16_tE19Flash_kernel_traitsILi64ELi64ELi128ELi4ES3_EELb0ELb0ELb0ELb1ELb1ELb1ELb0ELb0EEEvNS_16Flash_fwd_paramsE,"a",@progbits
	.sectionflags	@""
	.align	4
.nv.constant0._ZN5flash24flash_fwd_splitkv_kernelI23Flash_fwd_kernel_traitsILi64ELi64ELi128ELi4ELb0ELb0EN7cutlass10bfloat16_tE19Flash_kernel_traitsILi64ELi64ELi128ELi4ES3_EELb0ELb0ELb0ELb1ELb1ELb1ELb0ELb0EEEvNS_16Flash_fwd_paramsE:
	.zero		1360


//--------------------- .nv.constant0._ZN5flash24flash_fwd_splitkv_kernelI23Flash_fwd_kernel_traitsILi64ELi64ELi128ELi4ELb0ELb0EN7cutlass10bfloat16_tE19Flash_kernel_traitsILi64ELi64ELi128ELi4ES3_EELb0ELb0ELb1ELb0ELb0ELb0ELb0ELb0EEEvNS_16Flash_fwd_paramsE --------------------------
	.section	.nv.constant0._ZN5flash24flash_fwd_splitkv_kernelI23Flash_fwd_kernel_traitsILi64ELi64ELi128ELi4ELb0ELb0EN7cutlass10bfloat16_tE19Flash_kernel_traitsILi64ELi64ELi128ELi4ES3_EELb0ELb0ELb1ELb0ELb0ELb0ELb0ELb0EEEvNS_16Flash_fwd_paramsE,"a",@progbits
	.sectionflags	@""
	.align	4
.nv.constant0._ZN5flash24flash_fwd_splitkv_kernelI23Flash_fwd_kernel_traitsILi64ELi64ELi128ELi4ELb0ELb0EN7cutlass10bfloat16_tE19Flash_kernel_traitsILi64ELi64ELi128ELi4ES3_EELb0ELb0ELb1ELb0ELb0ELb0ELb0ELb0EEEvNS_16Flash_fwd_paramsE:
	.zero		1360


//--------------------- .nv.constant0._ZN5flash24flash_fwd_splitkv_kernelI23Flash_fwd_kernel_traitsILi64ELi64ELi128ELi4ELb0ELb0EN7cutlass10bfloat16_tE19Flash_kernel_traitsILi64ELi64ELi128ELi4ES3_EELb0ELb0ELb1ELb0ELb0ELb1ELb0ELb0EEEvNS_16Flash_fwd_paramsE --------------------------
	.section	.nv.constant0._ZN5flash24flash_fwd_splitkv_kernelI23Flash_fwd_kernel_traitsILi64ELi64ELi128ELi4ELb0ELb0EN7cutlass10bfloat16_tE19Flash_kernel_traitsILi64ELi64ELi128ELi4ES3_EELb0ELb0ELb1ELb0ELb0ELb1ELb0ELb0EEEvNS_16Flash_fwd_paramsE,"a",@progbits
	.sectionflags	@""
	.align	4
.nv.constant0._ZN5flash24flash_fwd_splitkv_kernelI23Flash_fwd_kernel_traitsILi64ELi64ELi128ELi4ELb0ELb0EN7cutlass10bfloat16_tE19Flash_kernel_traitsILi64ELi64ELi128ELi4ES3_EELb0ELb0ELb1ELb0ELb0ELb1ELb0ELb0EEEvNS_16Flash_fwd_paramsE:
	.zero		1360


//--------------------- .nv.constant0._ZN5flash24flash_fwd_splitkv_kernelI23Flash_fwd_kernel_traitsILi64ELi64ELi128ELi4ELb0ELb0EN7cutlass10bfloat16_tE19Flash_kernel_traitsILi64ELi64ELi128ELi4ES3_EELb0ELb0ELb0ELb0ELb1ELb0ELb0ELb1EEEvNS_16Flash_fwd_paramsE --------------------------
	.section	.nv.constant0._ZN5flash24flash_fwd_splitkv_kernelI23Flash_fwd_kernel_traitsILi64ELi64ELi128ELi4ELb0ELb0EN7cutlass10bfloat16_tE19Flash_kernel_traitsILi64ELi64ELi128ELi4ES3_EELb0ELb0ELb0ELb0ELb1ELb0ELb0ELb1EEEvNS_16Flash_fwd_paramsE,"a",@progbits
	.sectionflags	@""
	.align	4
.nv.constant0._ZN5flash24flash_fwd_splitkv_kernelI23Flash_fwd_kernel_traitsILi64ELi64ELi128ELi4ELb0ELb0EN7cutlass10bfloat16_tE19Flash_kernel_traitsILi64ELi64ELi128ELi4ES3_EELb0ELb0ELb0ELb0ELb1ELb0ELb0ELb1EEEvNS_16Flash_fwd_paramsE:
	.zero		1360


//--------------------- .nv.constant0._ZN5flash24flash_fwd_splitkv_kernelI23Flash_fwd_kernel_traitsILi64ELi64ELi128ELi4ELb0ELb0EN7cutlass10bfloat16_tE19Flash_kernel_traitsILi64ELi64ELi128ELi4ES3_EELb0ELb0ELb0ELb0ELb1ELb1ELb0ELb1EEEvNS_16Flash_fwd_paramsE --------------------------
	.section	.nv.constant0._ZN5flash24flash_fwd_splitkv_kernelI23Flash_fwd_kernel_traitsILi64ELi64ELi128ELi4ELb0ELb0EN7cutlass10bfloat16_tE19Flash_kernel_traitsILi64ELi64ELi128ELi4ES3_EELb0ELb0ELb0ELb0ELb1ELb1ELb0ELb1EEEvNS_16Flash_fwd_paramsE,"a",@progbits
	.sectionflags	@""
	.align	4
.nv.constant0._ZN5flash24flash_fwd_splitkv_kernelI23Flash_fwd_kernel_traitsILi64ELi64ELi128ELi4ELb0ELb0EN7cutlass10bfloat16_tE19Flash_kernel_traitsILi64ELi64ELi128ELi4ES3_EELb0ELb0ELb0ELb0ELb1ELb1ELb0ELb1EEEvNS_16Flash_fwd_paramsE:
	.zero		1360


//--------------------- .nv.constant0._ZN5flash24flash_fwd_splitkv_kernelI23Flash_fwd_kernel_traitsILi64ELi64ELi128ELi4ELb0ELb0EN7cutlass10bfloat16_tE19Flash_kernel_traitsILi64ELi64ELi128ELi4ES3_EELb0ELb0ELb1ELb0ELb0ELb0ELb0ELb1EEEvNS_16Flash_fwd_paramsE --------------------------
	.section	.nv.constant0._ZN5flash24flash_fwd_splitkv_kernelI23Flash_fwd_kernel_traitsILi64ELi64ELi128ELi4ELb0ELb0EN7cutlass10bfloat16_tE19Flash_kernel_traitsILi64ELi64ELi128ELi4ES3_EELb0ELb0ELb1ELb0ELb0ELb0ELb0ELb1EEEvNS_16Flash_fwd_paramsE,"a",@progbits
	.sectionflags	@""
	.align	4
.nv.constant0._ZN5flash24flash_fwd_splitkv_kernelI23Flash_fwd_kernel_traitsILi64ELi64ELi128ELi4ELb0ELb0EN7cutlass10bfloat16_tE19Flash_kernel_traitsILi64ELi64ELi128ELi4ES3_EELb0ELb0ELb1ELb0ELb0ELb0ELb0ELb1EEEvNS_16Flash_fwd_paramsE:
	.zero		1360


//--------------------- .nv.constant0._ZN5flash24flash_fwd_splitkv_kernelI23Flash_fwd_kernel_traitsILi64ELi64ELi128ELi4ELb0ELb0EN7cutlass10bfloat16_tE19Flash_kernel_traitsILi64ELi64ELi128ELi4ES3_EELb0ELb0ELb1ELb0ELb0ELb1ELb0ELb1EEEvNS_16Flash_fwd_paramsE --------------------------
	.section	.nv.constant0._ZN5flash24flash_fwd_splitkv_kernelI23Flash_fwd_kernel_traitsILi64ELi64ELi128ELi4ELb0ELb0EN7cutlass10bfloat16_tE19Flash_kernel_traitsILi64ELi64ELi128ELi4ES3_EELb0ELb0ELb1ELb0ELb0ELb1ELb0ELb1EEEvNS_16Flash_fwd_paramsE,"a",@progbits
	.sectionflags	@""
	.align	4
.nv.constant0._ZN5flash24flash_fwd_splitkv_kernelI23Flash_fwd_kernel_traitsILi64ELi64ELi128ELi4ELb0ELb0EN7cutlass10bfloat16_tE19Flash_kernel_traitsILi64ELi64ELi128ELi4ES3_EELb0ELb0ELb1ELb0ELb0ELb1ELb0ELb1EEEvNS_16Flash_fwd_paramsE:
	.zero		1360


//--------------------- .nv.constant0._ZN5flash24flash_fwd_splitkv_kernelI23Flash_fwd_kernel_traitsILi64ELi64ELi128ELi4ELb0ELb0EN7cutlass10bfloat16_tE19Flash_kernel_traitsILi64ELi64ELi128ELi4ES3_EELb0ELb0ELb0ELb1ELb1ELb0ELb1ELb0EEEvNS_16Flash_fwd_paramsE --------------------------
	.section	.nv.constant0._ZN5flash24flash_fwd_splitkv_kernelI23Flash_fwd_kernel_traitsILi64ELi64ELi128ELi4ELb0ELb0EN7cutlass10bfloat16_tE19Flash_kernel_traitsILi64ELi64ELi128ELi4ES3_EELb0ELb0ELb0ELb1ELb1ELb0ELb1ELb0EEEvNS_16Flash_fwd_paramsE,"a",@progbits
	.sectionflags	@""
	.align	4
.nv.constant0._ZN5flash24flash_fwd_splitkv_kernelI23Flash_fwd_kernel_traitsILi64ELi64ELi128ELi4ELb0ELb0EN7cutlass10bfloat16_tE19Flash_kernel_traitsILi64ELi64ELi128ELi4ES3_EELb0ELb0ELb0ELb1ELb1ELb0ELb1ELb0EEEvNS_16Flash_fwd_paramsE:
	.zero		1360


//--------------------- .nv.constant0._ZN5flash24flash_fwd_splitkv_kernelI23Flash_fwd_kernel_traitsILi64ELi64ELi128ELi4ELb0ELb0EN7cutlass10bfloat16_tE19Flash_kernel_traitsILi64ELi64ELi128ELi4ES3_EELb0ELb0ELb0ELb1ELb1ELb1ELb1ELb0EEEvNS_16Flash_fwd_paramsE --------------------------
	.section	.nv.constant0._ZN5flash24flash_fwd_splitkv_kernelI23Flash_fwd_kernel_traitsILi64ELi64ELi128ELi4ELb0ELb0EN7cutlass10bfloat16_tE19Flash_kernel_traitsILi64ELi64ELi128ELi4ES3_EELb0ELb0ELb0ELb1ELb1ELb1ELb1ELb0EEEvNS_16Flash_fwd_paramsE,"a",@progbits
	.sectionflags	@""
	.align	4
.nv.constant0._ZN5flash24flash_fwd_splitkv_kernelI23Flash_fwd_kernel_traitsILi64ELi64ELi128ELi4ELb0ELb0EN7cutlass10bfloat16_tE19Flash_kernel_traitsILi64ELi64ELi128ELi4ES3_EELb0ELb0ELb0ELb1ELb1ELb1ELb1ELb0EEEvNS_16Flash_fwd_paramsE:
	.zero		1360


//--------------------- .nv.constant0._ZN5flash24flash_fwd_splitkv_kernelI23Flash_fwd_kernel_traitsILi64ELi64ELi128ELi4ELb0ELb0EN7cutlass10bfloat16_tE19Flash_kernel_traitsILi64ELi64ELi128ELi4ES3_EELb0ELb0ELb1ELb0ELb0ELb0ELb1ELb0EEEvNS_16Flash_fwd_paramsE --------------------------
	.section	.nv.constant0._ZN5flash24flash_fwd_splitkv_kernelI23Flash_fwd_kernel_traitsILi64ELi64ELi128ELi4ELb0ELb0EN7cutlass10bfloat16_tE19Flash_kernel_traitsILi64ELi64ELi128ELi4ES3_EELb0ELb0ELb1ELb0ELb0ELb0ELb1ELb0EEEvNS_16Flash_fwd_paramsE,"a",@progbits
	.sectionflags	@""
	.align	4
.nv.constant0._ZN5flash24flash_fwd_splitkv_kernelI23Flash_fwd_kernel_traitsILi64ELi64ELi128ELi4ELb0ELb0EN7cutlass10bfloat16_tE19Flash_kernel_traitsILi64ELi64ELi128ELi4ES3_EELb0ELb0ELb1ELb0ELb0ELb0ELb1ELb0EEEvNS_16Flash_fwd_paramsE:
	.zero		1360


//--------------------- .nv.constant0._ZN5flash24flash_fwd_splitkv_kernelI23Flash_fwd_kernel_traitsILi64ELi64ELi128ELi4ELb0ELb0EN7cutlass10bfloat16_tE19Flash_kernel_traitsILi64ELi64ELi128ELi4ES3_EELb0ELb0ELb1ELb0ELb0ELb1ELb1ELb0EEEvNS_16Flash_fwd_paramsE --------------------------
	.section	.nv.constant0._ZN5flash24flash_fwd_splitkv_kernelI23Flash_fwd_kernel_traitsILi64ELi64ELi128ELi4ELb0ELb0EN7cutlass10bfloat16_tE19Flash_kernel_traitsILi64ELi64ELi128ELi4ES3_EELb0ELb0ELb1ELb0ELb0ELb1ELb1ELb0EEEvNS_16Flash_fwd_paramsE,"a",@progbits
	.sectionflags	@""
	.align	4
.nv.constant0._ZN5flash24flash_fwd_splitkv_kernelI23Flash_fwd_kernel_traitsILi64ELi64ELi128ELi4ELb0ELb0EN7cutlass10bfloat16_tE19Flash_kernel_traitsILi64ELi64ELi128ELi4ES3_EELb0ELb0ELb1ELb0ELb0ELb1ELb1ELb0EEEvNS_16Flash_fwd_paramsE:
	.zero		1360


//--------------------- .nv.constant0._ZN5flash24flash_fwd_splitkv_kernelI23Flash_fwd_kernel_traitsILi64ELi64ELi128ELi4ELb0ELb0EN7cutlass10bfloat16_tE19Flash_kernel_traitsILi64ELi64ELi128ELi4ES3_EELb0ELb0ELb0ELb0ELb1ELb0ELb1ELb1EEEvNS_16Flash_fwd_paramsE --------------------------
	.section	.nv.constant0._ZN5flash24flash_fwd_splitkv_kernelI23Flash_fwd_kernel_traitsILi64ELi64ELi128ELi4ELb0ELb0EN7cutlass10bfloat16_tE19Flash_kernel_traitsILi64ELi64ELi128ELi4ES3_EELb0ELb0ELb0ELb0ELb1ELb0ELb1ELb1EEEvNS_16Flash_fwd_paramsE,"a",@progbits
	.sectionflags	@""
	.align	4
.nv.constant0._ZN5flash24flash_fwd_splitkv_kernelI23Flash_fwd_kernel_traitsILi64ELi64ELi128ELi4ELb0ELb0EN7cutlass10bfloat16_tE19Flash_kernel_traitsILi64ELi64ELi128ELi4ES3_EELb0ELb0ELb0ELb0ELb1ELb0ELb1ELb1EEEvNS_16Flash_fwd_paramsE:
	.zero		1360


//--------------------- .nv.constant0._ZN5flash24flash_fwd_splitkv_kernelI23Flash_fwd_kernel_traitsILi64ELi64ELi128ELi4ELb0ELb0EN7cutlass10bfloat16_tE19Flash_kernel_traitsILi64ELi64ELi128ELi4ES3_EELb0ELb0ELb0ELb0ELb1ELb1ELb1ELb1EEEvNS_16Flash_fwd_paramsE --------------------------
	.section	.nv.constant0._ZN5flash24flash_fwd_splitkv_kernelI23Flash_fwd_kernel_traitsILi64ELi64ELi128ELi4ELb0ELb0EN7cutlass10bfloat16_tE19Flash_kernel_traitsILi64ELi64ELi128ELi4ES3_EELb0ELb0ELb0ELb0ELb1ELb1ELb1ELb1EEEvNS_16Flash_fwd_paramsE,"a",@progbits
	.sectionflags	@""
	.align	4
.nv.constant0._ZN5flash24flash_fwd_splitkv_kernelI23Flash_fwd_kernel_traitsILi64ELi64ELi128ELi4ELb0ELb0EN7cutlass10bfloat16_tE19Flash_kernel_traitsILi64ELi64ELi128ELi4ES3_EELb0ELb0ELb0ELb0ELb1ELb1ELb1ELb1EEEvNS_16Flash_fwd_paramsE:
	.zero		1360


//--------------------- .nv.constant0._ZN5flash24flash_fwd_splitkv_kernelI23Flash_fwd_kernel_traitsILi64ELi64ELi128ELi4ELb0ELb0EN7cutlass10bfloat16_tE19Flash_kernel_traitsILi64ELi64ELi128ELi4ES3_EELb0ELb0ELb1ELb0ELb0ELb0ELb1ELb1EEEvNS_16Flash_fwd_paramsE --------------------------
	.section	.nv.constant0._ZN5flash24flash_fwd_splitkv_kernelI23Flash_fwd_kernel_traitsILi64ELi64ELi128ELi4ELb0ELb0EN7cutlass10bfloat16_tE19Flash_kernel_traitsILi64ELi64ELi128ELi4ES3_EELb0ELb0ELb1ELb0ELb0ELb0ELb1ELb1EEEvNS_16Flash_fwd_paramsE,"a",@progbits
	.sectionflags	@""
	.align	4
.nv.constant0._ZN5flash24flash_fwd_splitkv_kernelI23Flash_fwd_kernel_traitsILi64ELi64ELi128ELi4ELb0ELb0EN7cutlass10bfloat16_tE19Flash_kernel_traitsILi64ELi64ELi128ELi4ES3_EELb0ELb0ELb1ELb0ELb0ELb0ELb1ELb1EEEvNS_16Flash_fwd_paramsE:
	.zero		1360


//--------------------- .nv.constant0._ZN5flash24flash_fwd_splitkv_kernelI23Flash_fwd_kernel_traitsILi64ELi64ELi128ELi4ELb0ELb0EN7cutlass10bfloat16_tE19Flash_kernel_traitsILi64ELi64ELi128ELi4ES3_EELb0ELb0ELb1ELb0ELb0ELb1ELb1ELb1EEEvNS_16Flash_fwd_paramsE --------------------------
	.section	.nv.constant0._ZN5flash24flash_fwd_splitkv_kernelI23Flash_fwd_kernel_traitsILi64ELi64ELi128ELi4ELb0ELb0EN7cutlass10bfloat16_tE19Flash_kernel_traitsILi64ELi64ELi128ELi4ES3_EELb0ELb0ELb1ELb0ELb0ELb1ELb1ELb1EEEvNS_16Flash_fwd_paramsE,"a",@progbits
	.sectionflags	@""
	.align	4
.nv.constant0._ZN5flash24flash_fwd_splitkv_kernelI23Flash_fwd_kernel_traitsILi64ELi64ELi128ELi4ELb0ELb0EN7cutlass10bfloat16_tE19Flash_kernel_traitsILi64ELi64ELi128ELi4ES3_EELb0ELb0ELb1ELb0ELb0ELb1ELb1ELb1EEEvNS_16Flash_fwd_paramsE:
	.zero		1360


//--------------------- .nv.constant0._ZN5flash24flash_fwd_splitkv_kernelI23Flash_fwd_kernel_traitsILi64ELi64ELi128ELi4ELb0ELb0EN7cutlass10bfloat16_tE19Flash_kernel_traitsILi64ELi64ELi128ELi4ES3_EELb0ELb1ELb0ELb0ELb1ELb0ELb0ELb0EEEvNS_16Flash_fwd_paramsE --------------------------
	.section	.nv.constant0._ZN5flash24flash_fwd_splitkv_kernelI23Flash_fwd_kernel_traitsILi64ELi64ELi128ELi4ELb0ELb0EN7cutlass10bfloat16_tE19Flash_kernel_traitsILi64ELi64ELi128ELi4ES3_EELb0ELb1ELb0ELb0ELb1ELb0ELb0ELb0EEEvNS_16Flash_fwd_paramsE,"a",@progbits
	.sectionflags	@""
	.align	4
.nv.constant0._ZN5flash24flash_fwd_splitkv_kernelI23Flash_fwd_kernel_traitsILi64ELi64ELi128ELi4ELb0ELb0EN7cutlass10bfloat16_tE19Flash_kernel_traitsILi64ELi64ELi128ELi4ES3_EELb0ELb1ELb0ELb0ELb1ELb0ELb0ELb0EEEvNS_16Flash_fwd_paramsE:
	.zero		1360


//--------------------- .nv.constant0._ZN5flash24flash_fwd_splitkv_kernelI23Flash_fwd_kernel_traitsILi64ELi64ELi128ELi4ELb0ELb0EN7cutlass10bfloat16_tE19Flash_kernel_traitsILi64ELi64ELi128ELi4ES3_EELb0ELb1ELb0ELb0ELb1ELb1ELb0ELb0EEEvNS_16Flash_fwd_paramsE --------------------------
	.section	.nv.constant0._ZN5flash24flash_fwd_splitkv_kernelI23Flash_fwd_kernel_traitsILi64ELi64ELi128ELi4ELb0ELb0EN7cutlass10bfloat16_tE19Flash_kernel_traitsILi64ELi64ELi128ELi4ES3_EELb0ELb1ELb0ELb0ELb1ELb1ELb0ELb0EEEvNS_16Flash_fwd_paramsE,"a",@progbits
	.sectionflags	@""
	.align	4
.nv.constant0._ZN5flash24flash_fwd_splitkv_kernelI23Flash_fwd_kernel_traitsILi64ELi64ELi128ELi4ELb0ELb0EN7cutlass10bfloat16_tE19Flash_kernel_traitsILi64ELi64ELi128ELi4ES3_EELb0ELb1ELb0ELb0ELb1ELb1ELb0ELb0EEEvNS_16Flash_fwd_paramsE:
	.zero		1360


//--------------------- .nv.constant0._ZN5flash24flash_fwd_splitkv_kernelI23Flash_fwd_kernel_traitsILi64ELi64ELi128ELi4ELb0ELb0EN7cutlass10bfloat16_tE19Flash_kernel_traitsILi64ELi64ELi128ELi4ES3_EELb0ELb1ELb1ELb0ELb0ELb0ELb0ELb0EEEvNS_16Flash_fwd_paramsE --------------------------
	.section	.nv.constant0._ZN5flash24flash_fwd_splitkv_kernelI23Flash_fwd_kernel_traitsILi64ELi64ELi128ELi4ELb0ELb0EN7cutlass10bfloat16_tE19Flash_kernel_traitsILi64ELi64ELi128ELi4ES3_EELb0ELb1ELb1ELb0ELb0ELb0ELb0ELb0EEEvNS_16Flash_fwd_paramsE,"a",@progbits
	.sectionflags	@""
	.align	4
.nv.constant0._ZN5flash24flash_fwd_splitkv_kernelI23Flash_fwd_kernel_traitsILi64ELi64ELi128ELi4ELb0ELb0EN7cutlass10bfloat16_tE19Flash_kernel_traitsILi64ELi64ELi128ELi4ES3_EELb0ELb1ELb1ELb0ELb0ELb0ELb0ELb0EEEvNS_16Flash_fwd_paramsE:
	.zero		1360


//--------------------- .nv.constant0._ZN5flash24flash_fwd_splitkv_kernelI23Flash_fwd_kernel_traitsILi64ELi64ELi128ELi4ELb0ELb0EN7cutlass10bfloat16_tE19Flash_kernel_traitsILi64ELi64ELi128ELi4ES3_EELb0ELb1ELb1ELb0ELb0ELb1ELb0ELb0EEEvNS_16Flash_fwd_paramsE --------------------------
	.section	.nv.constant0._ZN5flash24flash_fwd_splitkv_kernelI23Flash_fwd_kernel_traitsILi64ELi64ELi128ELi4ELb0ELb0EN7cutlass10bfloat16_tE19Flash_kernel_traitsILi64ELi64ELi128ELi4ES3_EELb0ELb1ELb1ELb0ELb0ELb1ELb0ELb0EEEvNS_16Flash_fwd_paramsE,"a",@progbits
	.sectionflags	@""
	.align	4
.nv.constant0._ZN5flash24flash_fwd_splitkv_kernelI23Flash_fwd_kernel_traitsILi64ELi64ELi128ELi4ELb0ELb0EN7cutlass10bfloat16_tE19Flash_kernel_traitsILi64ELi64ELi128ELi4ES3_EELb0ELb1ELb1ELb0ELb0ELb1ELb0ELb0EEEvNS_16Flash_fwd_paramsE:
	.zero		1360


//--------------------- .nv.constant0._ZN5flash24flash_fwd_splitkv_kernelI23Flash_fwd_kernel_traitsILi64ELi64ELi128ELi4ELb0ELb0EN7cutlass10bfloat16_tE19Flash_kernel_traitsILi64ELi64ELi128ELi4ES3_EELb0ELb1ELb0ELb0ELb1ELb0ELb0ELb1EEEvNS_16Flash_fwd_paramsE --------------------------
	.section	.nv.constant0._ZN5flash24flash_fwd_splitkv_kernelI23Flash_fwd_kernel_traitsILi64ELi64ELi128ELi4ELb0ELb0EN7cutlass10bfloat16_tE19Flash_kernel_traitsILi64ELi64ELi128ELi4ES3_EELb0ELb1ELb0ELb0ELb1ELb0ELb0ELb1EEEvNS_16Flash_fwd_paramsE,"a",@progbits
	.sectionflags	@""
	.align	4
.nv.constant0._ZN5flash24flash_fwd_splitkv_kernelI23Flash_fwd_kernel_traitsILi64ELi64ELi128ELi4ELb0ELb0EN7cutlass10bfloat16_tE19Flash_kernel_traitsILi64ELi64ELi128ELi4ES3_EELb0ELb1ELb0ELb0ELb1ELb0ELb0ELb1EEEvNS_16Flash_fwd_paramsE:
	.zero		1360


//--------------------- .nv.constant0._ZN5flash24flash_fwd_splitkv_kernelI23Flash_fwd_kernel_traitsILi64ELi64ELi128ELi4ELb0ELb0EN7cutlass10bfloat16_tE19Flash_kernel_traitsILi64ELi64ELi128ELi4ES3_EELb0ELb1ELb0ELb0ELb1ELb1ELb0ELb1EEEvNS_16Flash_fwd_paramsE --------------------------
	.section	.nv.constant0._ZN5flash24flash_fwd_splitkv_kernelI23Flash_fwd_kernel_traitsILi64ELi64ELi128ELi4ELb0ELb0EN7cutlass10bfloat16_tE19Flash_kernel_traitsILi64ELi64ELi128ELi4ES3_EELb0ELb1ELb0ELb0ELb1ELb1ELb0ELb1EEEvNS_16Flash_fwd_paramsE,"a",@progbits
	.sectionflags	@""
	.align	4
.nv.constant0._ZN5flash24flash_fwd_splitkv_kernelI23Flash_fwd_kernel_traitsILi64ELi64ELi128ELi4ELb0ELb0EN7cutlass10bfloat16_tE19Flash_kernel_traitsILi64ELi64ELi128ELi4ES3_EELb0ELb1ELb0ELb0ELb1ELb1ELb0ELb1EEEvNS_16Flash_fwd_paramsE:
	.zero		1360


//--------------------- .nv.constant0._ZN5flash24flash_fwd_splitkv_kernelI23Flash_fwd_kernel_traitsILi64ELi64ELi128ELi4ELb0ELb0EN7cutlass10bfloat16_tE19Flash_kernel_traitsILi64ELi64ELi128ELi4ES3_EELb0ELb1ELb1ELb0ELb0ELb0ELb0ELb1EEEvNS_16Flash_fwd_paramsE --------------------------
	.section	.nv.constant0._ZN5flash24flash_fwd_splitkv_kernelI23Flash_fwd_kernel_traitsILi64ELi64ELi128ELi4ELb0ELb0EN7cutlass10bfloat16_tE19Flash_kernel_traitsILi64ELi64ELi128ELi4ES3_EELb0ELb1ELb1ELb0ELb0ELb0ELb0ELb1EEEvNS_16Flash_fwd_paramsE,"a",@progbits
	.sectionflags	@""
	.align	4
.nv.constant0._ZN5flash24flash_fwd_splitkv_kernelI23Flash_fwd_kernel_traitsILi64ELi64ELi128ELi4ELb0ELb0EN7cutlass10bfloat16_tE19Flash_kernel_traitsILi64ELi64ELi128ELi4ES3_EELb0ELb1ELb1ELb0ELb0ELb0ELb0ELb1EEEvNS_16Flash_fwd_paramsE:
	.zero		1360


//--------------------- .nv.constant0._ZN5flash24flash_fwd_splitkv_kernelI23Flash_fwd_kernel_traitsILi64ELi64ELi128ELi4ELb0ELb0EN7cutlass10bfloat16_tE19Flash_kernel_traitsILi64ELi64ELi128ELi4ES3_EELb0ELb1ELb1ELb0ELb0ELb1ELb0ELb1EEEvNS_16Flash_fwd_paramsE --------------------------
	.section	.nv.constant0._ZN5flash24flash_fwd_splitkv_kernelI23Flash_fwd_kernel_traitsILi64ELi64ELi128ELi4ELb0ELb0EN7cutlass10bfloat16_tE19Flash_kernel_traitsILi64ELi64ELi128ELi4ES3_EELb0ELb1ELb1ELb0ELb0ELb1ELb0ELb1EEEvNS_16Flash_fwd_paramsE,"a",@progbits
	.sectionflags	@""
	.align	4
.nv.constant0._ZN5flash24flash_fwd_splitkv_kernelI23Flash_fwd_kernel_traitsILi64ELi64ELi128ELi4ELb0ELb0EN7cutlass10bfloat16_tE19Flash_kernel_traitsILi64ELi64ELi128ELi4ES3_EELb0ELb1ELb1ELb0ELb0ELb1ELb0ELb1EEEvNS_16Flash_fwd_paramsE:
	.zero		1360


//--------------------- .nv.constant0._ZN5flash24flash_fwd_splitkv_kernelI23Flash_fwd_kernel_traitsILi64ELi64ELi128ELi4ELb0ELb0EN7cutlass10bfloat16_tE19Flash_kernel_traitsILi64ELi64ELi128ELi4ES3_EELb0ELb1ELb0ELb0ELb1ELb0ELb1ELb0EEEvNS_16Flash_fwd_paramsE --------------------------
	.section	.nv.constant0._ZN5flash24flash_fwd_splitkv_kernelI23Flash_fwd_kernel_traitsILi64ELi64ELi128ELi4ELb0ELb0EN7cutlass10bfloat16_tE19Flash_kernel_traitsILi64ELi64ELi128ELi4ES3_EELb0ELb1ELb0ELb0ELb1ELb0ELb1ELb0EEEvNS_16Flash_fwd_paramsE,"a",@progbits
	.sectionflags	@""
	.align	4
.nv.constant0._ZN5flash24flash_fwd_splitkv_kernelI23Flash_fwd_kernel_traitsILi64ELi64ELi128ELi4ELb0ELb0EN7cutlass10bfloat16_tE19Flash_kernel_traitsILi64ELi64ELi128ELi4ES3_EELb0ELb1ELb0ELb0ELb1ELb0ELb1ELb0EEEvNS_16Flash_fwd_paramsE:
	.zero		1360


//--------------------- .nv.constant0._ZN5flash24flash_fwd_splitkv_kernelI23Flash_fwd_kernel_traitsILi64ELi64ELi128ELi4ELb0ELb0EN7cutlass10bfloat16_tE19Flash_kernel_traitsILi64ELi64ELi128ELi4ES3_EELb0ELb1ELb0ELb0ELb1ELb1ELb1ELb0EEEvNS_16Flash_fwd_paramsE --------------------------
	.section	.nv.constant0._ZN5flash24flash_fwd_splitkv_kernelI23Flash_fwd_kernel_traitsILi64ELi64ELi128ELi4ELb0ELb0EN7cutlass10bfloat16_tE19Flash_kernel_traitsILi64ELi64ELi128ELi4ES3_EELb0ELb1ELb0ELb0ELb1ELb1ELb1ELb0EEEvNS_16Flash_fwd_paramsE,"a",@progbits
	.sectionflags	@""
	.align	4
.nv.constant0._ZN5flash24flash_fwd_splitkv_kernelI23Flash_fwd_kernel_traitsILi64ELi64ELi128ELi4ELb0ELb0EN7cutlass10bfloat16_tE19Flash_kernel_traitsILi64ELi64ELi128ELi4ES3_EELb0ELb1ELb0ELb0ELb1ELb1ELb1ELb0EEEvNS_16Flash_fwd_paramsE:
	.zero		1360


//--------------------- .nv.constant0._ZN5flash24flash_fwd_splitkv_kernelI23Flash_fwd_kernel_traitsILi64ELi64ELi128ELi4ELb0ELb0EN7cutlass10bfloat16_tE19Flash_kernel_traitsILi64ELi64ELi128ELi4ES3_EELb0ELb1ELb1ELb0ELb0ELb0ELb1ELb0EEEvNS_16Flash_fwd_paramsE --------------------------
	.section	.nv.constant0._ZN5flash24flash_fwd_splitkv_kernelI23Flash_fwd_kernel_traitsILi64ELi64ELi128ELi4ELb0ELb0EN7cutlass10bfloat16_tE19Flash_kernel_traitsILi64ELi64ELi128ELi4ES3_EELb0ELb1ELb1ELb0ELb0ELb0ELb1ELb0EEEvNS_16Flash_fwd_paramsE,"a",@progbits
	.sectionflags	@""
	.align	4
.nv.constant0._ZN5flash24flash_fwd_splitkv_kernelI23Flash_fwd_kernel_traitsILi64ELi64ELi128ELi4ELb0ELb0EN7cutlass10bfloat16_tE19Flash_kernel_traitsILi64ELi64ELi128ELi4ES3_EELb0ELb1ELb1ELb0ELb0ELb0ELb1ELb0EEEvNS_16Flash_fwd_paramsE:
	.zero		1360


//--------------------- .nv.constant0._ZN5flash24flash_fwd_splitkv_kernelI23Flash_fwd_kernel_traitsILi64ELi64ELi128ELi4ELb0ELb0EN7cutlass10bfloat16_tE19Flash_kernel_traitsILi64ELi64ELi128ELi4ES3_EELb0ELb1ELb1ELb0ELb0ELb1ELb1ELb0EEEvNS_16Flash_fwd_paramsE --------------------------
	.section	.nv.constant0._ZN5flash24flash_fwd_splitkv_kernelI23Flash_fwd_kernel_traitsILi64ELi64ELi128ELi4ELb0ELb0EN7cutlass10bfloat16_tE19Flash_kernel_traitsILi64ELi64ELi128ELi4ES3_EELb0ELb1ELb1ELb0ELb0ELb1ELb1ELb0EEEvNS_16Flash_fwd_paramsE,"a",@progbits
	.sectionflags	@""
	.align	4
.nv.constant0._ZN5flash24flash_fwd_splitkv_kernelI23Flash_fwd_kernel_traitsILi64ELi64ELi128ELi4ELb0ELb0EN7cutlass10bfloat16_tE19Flash_kernel_traitsILi64ELi64ELi128ELi4ES3_EELb0ELb1ELb1ELb0ELb0ELb1ELb1ELb0EEEvNS_16Flash_fwd_paramsE:
	.zero		1360


//--------------------- .nv.constant0._ZN5flash24flash_fwd_splitkv_kernelI23Flash_fwd_kernel_traitsILi64ELi64ELi128ELi4ELb0ELb0EN7cutlass10bfloat16_tE19Flash_kernel_traitsILi64ELi64ELi128ELi4ES3_EELb0ELb1ELb0ELb0ELb1ELb0ELb1ELb1EEEvNS_16Flash_fwd_paramsE --------------------------
	.section	.nv.constant0._ZN5flash24flash_fwd_splitkv_kernelI23Flash_fwd_kernel_traitsILi64ELi64ELi128ELi4ELb0ELb0EN7cutlass10bfloat16_tE19Flash_kernel_traitsILi64ELi64ELi128ELi4ES3_EELb0ELb1ELb0ELb0ELb1ELb0ELb1ELb1EEEvNS_16Flash_fwd_paramsE,"a",@progbits
	.sectionflags	@""
	.align	4
.nv.constant0._ZN5flash24flash_fwd_splitkv_kernelI23Flash_fwd_kernel_traitsILi64ELi64ELi128ELi4ELb0ELb0EN7cutlass10bfloat16_tE19Flash_kernel_traitsILi64ELi64ELi128ELi4ES3_EELb0ELb1ELb0ELb0ELb1ELb0ELb1ELb1EEEvNS_16Flash_fwd_paramsE:
	.zero		1360


//--------------------- .nv.constant0._ZN5flash24flash_fwd_splitkv_kernelI23Flash_fwd_kernel_traitsILi64ELi64ELi128ELi4ELb0ELb0EN7cutlass10bfloat16_tE19Flash_kernel_traitsILi64ELi64ELi128ELi4ES3_EELb0ELb1ELb0ELb0ELb1ELb1ELb1ELb1EEEvNS_16Flash_fwd_paramsE --------------------------
	.section	.nv.constant0._ZN5flash24flash_fwd_splitkv_kernelI23Flash_fwd_kernel_traitsILi64ELi64ELi128ELi4ELb0ELb0EN7cutlass10bfloat16_tE19Flash_kernel_traitsILi64ELi64ELi128ELi4ES3_EELb0ELb1ELb0ELb0ELb1ELb1ELb1ELb1EEEvNS_16Flash_fwd_paramsE,"a",@progbits
	.sectionflags	@""
	.align	4
.nv.constant0._ZN5flash24flash_fwd_splitkv_kernelI23Flash_fwd_kernel_traitsILi64ELi64ELi128ELi4ELb0ELb0EN7cutlass10bfloat16_tE19Flash_kernel_traitsILi64ELi64ELi128ELi4ES3_EELb0ELb1ELb0ELb0ELb1ELb1ELb1ELb1EEEvNS_16Flash_fwd_paramsE:
	.zero		1360


//--------------------- .nv.constant0._ZN5flash24flash_fwd_splitkv_kernelI23Flash_fwd_kernel_traitsILi64ELi64ELi128ELi4ELb0ELb0EN7cutlass10bfloat16_tE19Flash_kernel_traitsILi64ELi64ELi128ELi4ES3_EELb0ELb1ELb1ELb0ELb0ELb0ELb1ELb1EEEvNS_16Flash_fwd_paramsE --------------------------
	.section	.nv.constant0._ZN5flash24flash_fwd_splitkv_kernelI23Flash_fwd_kernel_traitsILi64ELi64ELi128ELi4ELb0ELb0EN7cutlass10bfloat16_tE19Flash_kernel_traitsILi64ELi64ELi128ELi4ES3_EELb0ELb1ELb1ELb0ELb0ELb0ELb1ELb1EEEvNS_16Flash_fwd_paramsE,"a",@progbits
	.sectionflags	@""
	.align	4
.nv.constant0._ZN5flash24flash_fwd_splitkv_kernelI23Flash_fwd_kernel_traitsILi64ELi64ELi128ELi4ELb0ELb0EN7cutlass10bfloat16_tE19Flash_kernel_traitsILi64ELi64ELi128ELi4ES3_EELb0ELb1ELb1ELb0ELb0ELb0ELb1ELb1EEEvNS_16Flash_fwd_paramsE:
	.zero		1360


//--------------------- .nv.constant0._ZN5flash24flash_fwd_splitkv_kernelI23Flash_fwd_kernel_traitsILi64ELi64ELi128ELi4ELb0ELb0EN7cutlass10bfloat16_tE19Flash_kernel_traitsILi64ELi64ELi128ELi4ES3_EELb0ELb1ELb1ELb0ELb0ELb1ELb1ELb1EEEvNS_16Flash_fwd_paramsE --------------------------
	.section	.nv.constant0._ZN5flash24flash_fwd_splitkv_kernelI23Flash_fwd_kernel_traitsILi64ELi64ELi128ELi4ELb0ELb0EN7cutlass10bfloat16_tE19Flash_kernel_traitsILi64ELi64ELi128ELi4ES3_EELb0ELb1ELb1ELb0ELb0ELb1ELb1ELb1EEEvNS_16Flash_fwd_paramsE,"a",@progbits
	.sectionflags	@""
	.align	4
.nv.constant0._ZN5flash24flash_fwd_splitkv_kernelI23Flash_fwd_kernel_traitsILi64ELi64ELi128ELi4ELb0ELb0EN7cutlass10bfloat16_tE19Flash_kernel_traitsILi64ELi64ELi128ELi4ES3_EELb0ELb1ELb1ELb0ELb0ELb1ELb1ELb1EEEvNS_16Flash_fwd_paramsE:
	.zero		1360


//--------------------- SYMBOLS --------------------------

	.type		.nv.reservedSmem.offset0,@object
	.size		.nv.reservedSmem.offset0,0x4
	.type		.nv.reservedSmem.cap,@object
	.size		.nv.reservedSmem.cap,0x4
